	.target	sm_103a

	.elftype	@"ET_EXEC"


//--------------------- .note.nv.tkinfo           --------------------------
	.section	.note.nv.tkinfo,"",@"SHT_NOTE"
	.sectionflags	@"SHF_NOTE_NV_TKINFO"
	.tkinfo
        /*0018*/ 	.word	0x00000002
        /*0030*/ 	.string	""
        /*0030*/ 	.string	"ptxas"
        /*0030*/ 	.string	"Cuda compilation tools, release 13.0, V13.0.88"
        /*0030*/ 	.string	"Build cuda_13.0.r13.0/compiler.36424714_0"
        /*0030*/ 	.string	"-arch sm_103a -m 64 "



//--------------------- .note.nv.cuinfo           --------------------------
	.section	.note.nv.cuinfo,"",@"SHT_NOTE"
	.sectionflags	@"SHF_NOTE_NV_CUINFO"
        /*0018*/ 	.short	0x0002
        /*001a*/ 	.short	0x0067
        /*001c*/ 	.short	0x0082
	.zero		2


//--------------------- .nv.info                  --------------------------
	.section	.nv.info,"",@"SHT_CUDA_INFO"
	.align	4


	//----- nvinfo : EIATTR_REGCOUNT
	.align		4
        /*0000*/ 	.byte	0x04, 0x2f
        /*0002*/ 	.short	(.L_55 - .L_54)
	.align		4
.L_54:
        /*0004*/ 	.word	index@(_ZN2at6native29vectorized_elementwise_kernelILi8EZNS0_50_GLOBAL__N__2680c7bb_12_PowKernel_cu_7dd49032_317022pow_scalar_tensor_implIhEEvRNS_18TensorIteratorBaseET_EUlhE_St5arrayIPcLm2EEEEviT0_T1_)
        /*0008*/ 	.word	0x00000004


	//----- nvinfo : EIATTR_FRAME_SIZE
	.align		4
.L_55:
        /*000c*/ 	.byte	0x04, 0x11
        /*000e*/ 	.short	(.L_57 - .L_56)
	.align		4
.L_56:
        /*0010*/ 	.word	index@(_ZN2at6native29vectorized_elementwise_kernelILi8EZNS0_50_GLOBAL__N__2680c7bb_12_PowKernel_cu_7dd49032_317022pow_scalar_tensor_implIhEEvRNS_18TensorIteratorBaseET_EUlhE_St5arrayIPcLm2EEEEviT0_T1_)
        /*0014*/ 	.word	0x00000000


	//----- nvinfo : EIATTR_REGCOUNT
	.align		4
.L_57:
        /*0018*/ 	.byte	0x04, 0x2f
        /*001a*/ 	.short	(.L_59 - .L_58)
	.align		4
.L_58:
        /*001c*/ 	.word	index@(_ZN2at6native29vectorized_elementwise_kernelILi4EZNS0_50_GLOBAL__N__2680c7bb_12_PowKernel_cu_7dd49032_317022pow_scalar_tensor_implIhEEvRNS_18TensorIteratorBaseET_EUlhE_St5arrayIPcLm2EEEEviT0_T1_)
        /*0020*/ 	.word	0x00000020


	//----- nvinfo : EIATTR_FRAME_SIZE
	.align		4
.L_59:
        /*0024*/ 	.byte	0x04, 0x11
        /*0026*/ 	.short	(.L_61 - .L_60)
	.align		4
.L_60:
        /*0028*/ 	.word	index@(_ZN2at6native29vectorized_elementwise_kernelILi4EZNS0_50_GLOBAL__N__2680c7bb_12_PowKernel_cu_7dd49032_317022pow_scalar_tensor_implIhEEvRNS_18TensorIteratorBaseET_EUlhE_St5arrayIPcLm2EEEEviT0_T1_)
        /*002c*/ 	.word	0x00000000


	//----- nvinfo : EIATTR_REGCOUNT
	.align		4
.L_61:
        /*0030*/ 	.byte	0x04, 0x2f
        /*0032*/ 	.short	(.L_63 - .L_62)
	.align		4
.L_62:
        /*0034*/ 	.word	index@(_ZN2at6native29vectorized_elementwise_kernelILi2EZNS0_50_GLOBAL__N__2680c7bb_12_PowKernel_cu_7dd49032_317022pow_scalar_tensor_implIhEEvRNS_18TensorIteratorBaseET_EUlhE_St5arrayIPcLm2EEEEviT0_T1_)
        /*0038*/ 	.word	0x00000020


	//----- nvinfo : EIATTR_FRAME_SIZE
	.align		4
.L_63:
        /*003c*/ 	.byte	0x04, 0x11
        /*003e*/ 	.short	(.L_65 - .L_64)
	.align		4
.L_64:
        /*0040*/ 	.word	index@(_ZN2at6native29vectorized_elementwise_kernelILi2EZNS0_50_GLOBAL__N__2680c7bb_12_PowKernel_cu_7dd49032_317022pow_scalar_tensor_implIhEEvRNS_18TensorIteratorBaseET_EUlhE_St5arrayIPcLm2EEEEviT0_T1_)
        /*0044*/ 	.word	0x00000000


	//----- nvinfo : EIATTR_REGCOUNT
	.align		4
.L_65:
        /*0048*/ 	.byte	0x04, 0x2f
        /*004a*/ 	.short	(.L_67 - .L_66)
	.align		4
.L_66:
        /*004c*/ 	.word	index@(_ZN2at6native27unrolled_elementwise_kernelIZNS0_50_GLOBAL__N__2680c7bb_12_PowKernel_cu_7dd49032_317022pow_scalar_tensor_implIhEEvRNS_18TensorIteratorBaseET_EUlhE_St5arrayIPcLm2EELi4E23TrivialOffsetCalculatorILi1EjESC_NS0_6memory15LoadWithoutCastENSD_16StoreWithoutCastEEEviS6_T0_T2_T3_T4_T5_)
        /*0050*/ 	.word	0x00000016


	//----- nvinfo : EIATTR_FRAME_SIZE
	.align		4
.L_67:
        /*0054*/ 	.byte	0x04, 0x11
        /*0056*/ 	.short	(.L_69 - .L_68)
	.align		4
.L_68:
        /*0058*/ 	.word	index@(_ZN2at6native27unrolled_elementwise_kernelIZNS0_50_GLOBAL__N__2680c7bb_12_PowKernel_cu_7dd49032_317022pow_scalar_tensor_implIhEEvRNS_18TensorIteratorBaseET_EUlhE_St5arrayIPcLm2EELi4E23TrivialOffsetCalculatorILi1EjESC_NS0_6memory15LoadWithoutCastENSD_16StoreWithoutCastEEEviS6_T0_T2_T3_T4_T5_)
        /*005c*/ 	.word	0x00000000


	//----- nvinfo : EIATTR_REGCOUNT
	.align		4
.L_69:
        /*0060*/ 	.byte	0x04, 0x2f
        /*0062*/ 	.short	(.L_71 - .L_70)
	.align		4
.L_70:
        /*0064*/ 	.word	index@(_ZN2at6native18elementwise_kernelILi128ELi4EZNS0_22gpu_kernel_impl_nocastIZNS0_50_GLOBAL__N__2680c7bb_12_PowKernel_cu_7dd49032_317022pow_scalar_tensor_implIhEEvRNS_18TensorIteratorBaseET_EUlhE_EEvS6_RKS7_EUliE_EEviT1_)
        /*0068*/ 	.word	0x00000014


	//----- nvinfo : EIATTR_FRAME_SIZE
	.align		4
.L_71:
        /*006c*/ 	.byte	0x04, 0x11
        /*006e*/ 	.short	(.L_73 - .L_72)
	.align		4
.L_72:
        /*0070*/ 	.word	index@(_ZN2at6native18elementwise_kernelILi128ELi4EZNS0_22gpu_kernel_impl_nocastIZNS0_50_GLOBAL__N__2680c7bb_12_PowKernel_cu_7dd49032_317022pow_scalar_tensor_implIhEEvRNS_18TensorIteratorBaseET_EUlhE_EEvS6_RKS7_EUliE_EEviT1_)
        /*0074*/ 	.word	0x00000000


	//----- nvinfo : EIATTR_REGCOUNT
	.align		4
.L_73:
        /*0078*/ 	.byte	0x04, 0x2f
        /*007a*/ 	.short	(.L_75 - .L_74)
	.align		4
.L_74:
        /*007c*/ 	.word	index@(_ZN2at6native27unrolled_elementwise_kernelIZNS0_50_GLOBAL__N__2680c7bb_12_PowKernel_cu_7dd49032_317022pow_scalar_tensor_implIhEEvRNS_18TensorIteratorBaseET_EUlhE_St5arrayIPcLm2EELi4E23TrivialOffsetCalculatorILi1EjESC_NS0_6memory12LoadWithCastILi1EEENSD_13StoreWithCastILi1EEEEEviS6_T0_T2_T3_T4_T5_)
        /*0080*/ 	.word	0x0000001c


	//----- nvinfo : EIATTR_FRAME_SIZE
	.align		4
.L_75:
        /*0084*/ 	.byte	0x04, 0x11
        /*0086*/ 	.short	(.L_77 - .L_76)
	.align		4
.L_76:
        /*0088*/ 	.word	index@(_ZN2at6native27unrolled_elementwise_kernelIZNS0_50_GLOBAL__N__2680c7bb_12_PowKernel_cu_7dd49032_317022pow_scalar_tensor_implIhEEvRNS_18TensorIteratorBaseET_EUlhE_St5arrayIPcLm2EELi4E23TrivialOffsetCalculatorILi1EjESC_NS0_6memory12LoadWithCastILi1EEENSD_13StoreWithCastILi1EEEEEviS6_T0_T2_T3_T4_T5_)
        /*008c*/ 	.word	0x00000000


	//----- nvinfo : EIATTR_REGCOUNT
	.align		4
.L_77:
        /*0090*/ 	.byte	0x04, 0x2f
        /*0092*/ 	.short	(.L_79 - .L_78)
	.align		4
.L_78:
        /*0094*/ 	.word	index@(_ZN2at6native18elementwise_kernelILi128ELi4EZNS0_15gpu_kernel_implIZNS0_50_GLOBAL__N__2680c7bb_12_PowKernel_cu_7dd49032_317022pow_scalar_tensor_implIhEEvRNS_18TensorIteratorBaseET_EUlhE_EEvS6_RKS7_EUliE_EEviT1_)
        /*0098*/ 	.word	0x00000018


	//----- nvinfo : EIATTR_FRAME_SIZE
	.align		4
.L_79:
        /*009c*/ 	.byte	0x04, 0x11
        /*009e*/ 	.short	(.L_81 - .L_80)
	.align		4
.L_80:
        /*00a0*/ 	.word	index@(_ZN2at6native18elementwise_kernelILi128ELi4EZNS0_15gpu_kernel_implIZNS0_50_GLOBAL__N__2680c7bb_12_PowKernel_cu_7dd49032_317022pow_scalar_tensor_implIhEEvRNS_18TensorIteratorBaseET_EUlhE_EEvS6_RKS7_EUliE_EEviT1_)
        /*00a4*/ 	.word	0x00000000


	//----- nvinfo : EIATTR_REGCOUNT
	.align		4
.L_81:
        /*00a8*/ 	.byte	0x04, 0x2f
        /*00aa*/ 	.short	(.L_83 - .L_82)
	.align		4
.L_82:
        /*00ac*/ 	.word	index@(_ZN2at6native29vectorized_elementwise_kernelILi8EZZZNS0_50_GLOBAL__N__2680c7bb_12_PowKernel_cu_7dd49032_317024pow_tensor_tensor_kernelERNS_18TensorIteratorBaseEENKUlvE_clEvENKUlvE_clEvEUlhhE_St5arrayIPcLm3EEEEviT0_T1_)
        /*00b0*/ 	.word	0x00000004


	//----- nvinfo : EIATTR_FRAME_SIZE
	.align		4
.L_83:
        /*00b4*/ 	.byte	0x04, 0x11
        /*00b6*/ 	.short	(.L_85 - .L_84)
	.align		4
.L_84:
        /*00b8*/ 	.word	index@(_ZN2at6native29vectorized_elementwise_kernelILi8EZZZNS0_50_GLOBAL__N__2680c7bb_12_PowKernel_cu_7dd49032_317024pow_tensor_tensor_kernelERNS_18TensorIteratorBaseEENKUlvE_clEvENKUlvE_clEvEUlhhE_St5arrayIPcLm3EEEEviT0_T1_)
        /*00bc*/ 	.word	0x00000000


	//----- nvinfo : EIATTR_REGCOUNT
	.align		4
.L_85:
        /*00c0*/ 	.byte	0x04, 0x2f
        /*00c2*/ 	.short	(.L_87 - .L_86)
	.align		4
.L_86:
        /*00c4*/ 	.word	index@(_ZN2at6native29vectorized_elementwise_kernelILi4EZZZNS0_50_GLOBAL__N__2680c7bb_12_PowKernel_cu_7dd49032_317024pow_tensor_tensor_kernelERNS_18TensorIteratorBaseEENKUlvE_clEvENKUlvE_clEvEUlhhE_St5arrayIPcLm3EEEEviT0_T1_)
        /*00c8*/ 	.word	0x00000020


	//----- nvinfo : EIATTR_FRAME_SIZE
	.align		4
.L_87:
        /*00cc*/ 	.byte	0x04, 0x11
        /*00ce*/ 	.short	(.L_89 - .L_88)
	.align		4
.L_88:
        /*00d0*/ 	.word	index@(_ZN2at6native29vectorized_elementwise_kernelILi4EZZZNS0_50_GLOBAL__N__2680c7bb_12_PowKernel_cu_7dd49032_317024pow_tensor_tensor_kernelERNS_18TensorIteratorBaseEENKUlvE_clEvENKUlvE_clEvEUlhhE_St5arrayIPcLm3EEEEviT0_T1_)
        /*00d4*/ 	.word	0x00000000


	//----- nvinfo : EIATTR_REGCOUNT
	.align		4
.L_89:
        /*00d8*/ 	.byte	0x04, 0x2f
        /*00da*/ 	.short	(.L_91 - .L_90)
	.align		4
.L_90:
        /*00dc*/ 	.word	index@(_ZN2at6native29vectorized_elementwise_kernelILi2EZZZNS0_50_GLOBAL__N__2680c7bb_12_PowKernel_cu_7dd49032_317024pow_tensor_tensor_kernelERNS_18TensorIteratorBaseEENKUlvE_clEvENKUlvE_clEvEUlhhE_St5arrayIPcLm3EEEEviT0_T1_)
        /*00e0*/ 	.word	0x00000020


	//----- nvinfo : EIATTR_FRAME_SIZE
	.align		4
.L_91:
        /*00e4*/ 	.byte	0x04, 0x11
        /*00e6*/ 	.short	(.L_93 - .L_92)
	.align		4
.L_92:
        /*00e8*/ 	.word	index@(_ZN2at6native29vectorized_elementwise_kernelILi2EZZZNS0_50_GLOBAL__N__2680c7bb_12_PowKernel_cu_7dd49032_317024pow_tensor_tensor_kernelERNS_18TensorIteratorBaseEENKUlvE_clEvENKUlvE_clEvEUlhhE_St5arrayIPcLm3EEEEviT0_T1_)
        /*00ec*/ 	.word	0x00000000


	//----- nvinfo : EIATTR_REGCOUNT
	.align		4
.L_93:
        /*00f0*/ 	.byte	0x04, 0x2f
        /*00f2*/ 	.short	(.L_95 - .L_94)
	.align		4
.L_94:
        /*00f4*/ 	.word	index@(_ZN2at6native27unrolled_elementwise_kernelIZZZNS0_50_GLOBAL__N__2680c7bb_12_PowKernel_cu_7dd49032_317024pow_tensor_tensor_kernelERNS_18TensorIteratorBaseEENKUlvE_clEvENKUlvE_clEvEUlhhE_St5arrayIPcLm3EELi4E23TrivialOffsetCalculatorILi2EjESB_ILi1EjENS0_6memory15LoadWithoutCastENSE_16StoreWithoutCastEEEviT_T0_T2_T3_T4_T5_)
        /*00f8*/ 	.word	0x0000001c


	//----- nvinfo : EIATTR_FRAME_SIZE
	.align		4
.L_95:
        /*00fc*/ 	.byte	0x04, 0x11
        /*00fe*/ 	.short	(.L_97 - .L_96)
	.align		4
.L_96:
        /*0100*/ 	.word	index@(_ZN2at6native27unrolled_elementwise_kernelIZZZNS0_50_GLOBAL__N__2680c7bb_12_PowKernel_cu_7dd49032_317024pow_tensor_tensor_kernelERNS_18TensorIteratorBaseEENKUlvE_clEvENKUlvE_clEvEUlhhE_St5arrayIPcLm3EELi4E23TrivialOffsetCalculatorILi2EjESB_ILi1EjENS0_6memory15LoadWithoutCastENSE_16StoreWithoutCastEEEviT_T0_T2_T3_T4_T5_)
        /*0104*/ 	.word	0x00000000


	//----- nvinfo : EIATTR_REGCOUNT
	.align		4
.L_97:
        /*0108*/ 	.byte	0x04, 0x2f
        /*010a*/ 	.short	(.L_99 - .L_98)
	.align		4
.L_98:
        /*010c*/ 	.word	index@(_ZN2at6native18elementwise_kernelILi128ELi4EZNS0_22gpu_kernel_impl_nocastIZZZNS0_50_GLOBAL__N__2680c7bb_12_PowKernel_cu_7dd49032_317024pow_tensor_tensor_kernelERNS_18TensorIteratorBaseEENKUlvE_clEvENKUlvE_clEvEUlhhE_EEvS5_RKT_EUliE_EEviT1_)
        /*0110*/ 	.word	0x00000014


	//----- nvinfo : EIATTR_FRAME_SIZE
	.align		4
.L_99:
        /*0114*/ 	.byte	0x04, 0x11
        /*0116*/ 	.short	(.L_101 - .L_100)
	.align		4
.L_100:
        /*0118*/ 	.word	index@(_ZN2at6native18elementwise_kernelILi128ELi4EZNS0_22gpu_kernel_impl_nocastIZZZNS0_50_GLOBAL__N__2680c7bb_12_PowKernel_cu_7dd49032_317024pow_tensor_tensor_kernelERNS_18TensorIteratorBaseEENKUlvE_clEvENKUlvE_clEvEUlhhE_EEvS5_RKT_EUliE_EEviT1_)
        /*011c*/ 	.word	0x00000000


	//----- nvinfo : EIATTR_REGCOUNT
	.align		4
.L_101:
        /*0120*/ 	.byte	0x04, 0x2f
        /*0122*/ 	.short	(.L_103 - .L_102)
	.align		4
.L_102:
        /*0124*/ 	.word	index@(_ZN2at6native27unrolled_elementwise_kernelIZZZNS0_50_GLOBAL__N__2680c7bb_12_PowKernel_cu_7dd49032_317024pow_tensor_tensor_kernelERNS_18TensorIteratorBaseEENKUlvE_clEvENKUlvE_clEvEUlhhE_St5arrayIPcLm3EELi4E23TrivialOffsetCalculatorILi2EjESB_ILi1EjENS0_6memory12LoadWithCastILi2EEENSE_13StoreWithCastILi1EEEEEviT_T0_T2_T3_T4_T5_)
        /*0128*/ 	.word	0x0000001f


	//----- nvinfo : EIATTR_FRAME_SIZE
	.align		4
.L_103:
        /*012c*/ 	.byte	0x04, 0x11
        /*012e*/ 	.short	(.L_105 - .L_104)
	.align		4
.L_104:
        /*0130*/ 	.word	index@(_ZN2at6native27unrolled_elementwise_kernelIZZZNS0_50_GLOBAL__N__2680c7bb_12_PowKernel_cu_7dd49032_317024pow_tensor_tensor_kernelERNS_18TensorIteratorBaseEENKUlvE_clEvENKUlvE_clEvEUlhhE_St5arrayIPcLm3EELi4E23TrivialOffsetCalculatorILi2EjESB_ILi1EjENS0_6memory12LoadWithCastILi2EEENSE_13StoreWithCastILi1EEEEEviT_T0_T2_T3_T4_T5_)
        /*0134*/ 	.word	0x00000000


	//----- nvinfo : EIATTR_REGCOUNT
	.align		4
.L_105:
        /*0138*/ 	.byte	0x04, 0x2f
        /*013a*/ 	.short	(.L_107 - .L_106)
	.align		4
.L_106:
        /*013c*/ 	.word	index@(_ZN2at6native18elementwise_kernelILi128ELi4EZNS0_15gpu_kernel_implIZZZNS0_50_GLOBAL__N__2680c7bb_12_PowKernel_cu_7dd49032_317024pow_tensor_tensor_kernelERNS_18TensorIteratorBaseEENKUlvE_clEvENKUlvE_clEvEUlhhE_EEvS5_RKT_EUliE_EEviT1_)
        /*0140*/ 	.word	0x00000018


	//----- nvinfo : EIATTR_FRAME_SIZE
	.align		4
.L_107:
        /*0144*/ 	.byte	0x04, 0x11
        /*0146*/ 	.short	(.L_109 - .L_108)
	.align		4
.L_108:
        /*0148*/ 	.word	index@(_ZN2at6native18elementwise_kernelILi128ELi4EZNS0_15gpu_kernel_implIZZZNS0_50_GLOBAL__N__2680c7bb_12_PowKernel_cu_7dd49032_317024pow_tensor_tensor_kernelERNS_18TensorIteratorBaseEENKUlvE_clEvENKUlvE_clEvEUlhhE_EEvS5_RKT_EUliE_EEviT1_)
        /*014c*/ 	.word	0x00000000


	//----- nvinfo : EIATTR_REGCOUNT
	.align		4
.L_109:
        /*0150*/ 	.byte	0x04, 0x2f
        /*0152*/ 	.short	(.L_111 - .L_110)
	.align		4
.L_110:
        /*0154*/ 	.word	index@(_ZN2at6native29vectorized_elementwise_kernelILi8EZNS0_50_GLOBAL__N__2680c7bb_12_PowKernel_cu_7dd49032_317022pow_scalar_tensor_implIaEEvRNS_18TensorIteratorBaseET_EUlaE_St5arrayIPcLm2EEEEviT0_T1_)
        /*0158*/ 	.word	0x00000004


	//----- nvinfo : EIATTR_FRAME_SIZE
	.align		4
.L_111:
        /*015c*/ 	.byte	0x04, 0x11
        /*015e*/ 	.short	(.L_113 - .L_112)
	.align		4
.L_112:
        /*0160*/ 	.word	index@(_ZN2at6native29vectorized_elementwise_kernelILi8EZNS0_50_GLOBAL__N__2680c7bb_12_PowKernel_cu_7dd49032_317022pow_scalar_tensor_implIaEEvRNS_18TensorIteratorBaseET_EUlaE_St5arrayIPcLm2EEEEviT0_T1_)
        /*0164*/ 	.word	0x00000000


	//----- nvinfo : EIATTR_REGCOUNT
	.align		4
.L_113:
        /*0168*/ 	.byte	0x04, 0x2f
        /*016a*/ 	.short	(.L_115 - .L_114)
	.align		4
.L_114:
        /*016c*/ 	.word	index@(_ZN2at6native29vectorized_elementwise_kernelILi4EZNS0_50_GLOBAL__N__2680c7bb_12_PowKernel_cu_7dd49032_317022pow_scalar_tensor_implIaEEvRNS_18TensorIteratorBaseET_EUlaE_St5arrayIPcLm2EEEEviT0_T1_)
        /*0170*/ 	.word	0x00000020


	//----- nvinfo : EIATTR_FRAME_SIZE
	.align		4
.L_115:
        /*0174*/ 	.byte	0x04, 0x11
        /*0176*/ 	.short	(.L_117 - .L_116)
	.align		4
.L_116:
        /*0178*/ 	.word	index@(_ZN2at6native29vectorized_elementwise_kernelILi4EZNS0_50_GLOBAL__N__2680c7bb_12_PowKernel_cu_7dd49032_317022pow_scalar_tensor_implIaEEvRNS_18TensorIteratorBaseET_EUlaE_St5arrayIPcLm2EEEEviT0_T1_)
        /*017c*/ 	.word	0x00000000


	//----- nvinfo : EIATTR_REGCOUNT
	.align		4
.L_117:
        /*0180*/ 	.byte	0x04, 0x2f
        /*0182*/ 	.short	(.L_119 - .L_118)
	.align		4
.L_118:
        /*0184*/ 	.word	index@(_ZN2at6native29vectorized_elementwise_kernelILi2EZNS0_50_GLOBAL__N__2680c7bb_12_PowKernel_cu_7dd49032_317022pow_scalar_tensor_implIaEEvRNS_18TensorIteratorBaseET_EUlaE_St5arrayIPcLm2EEEEviT0_T1_)
        /*0188*/ 	.word	0x00000020


	//----- nvinfo : EIATTR_FRAME_SIZE
	.align		4
.L_119:
        /*018c*/ 	.byte	0x04, 0x11
        /*018e*/ 	.short	(.L_121 - .L_120)
	.align		4
.L_120:
        /*0190*/ 	.word	index@(_ZN2at6native29vectorized_elementwise_kernelILi2EZNS0_50_GLOBAL__N__2680c7bb_12_PowKernel_cu_7dd49032_317022pow_scalar_tensor_implIaEEvRNS_18TensorIteratorBaseET_EUlaE_St5arrayIPcLm2EEEEviT0_T1_)
        /*0194*/ 	.word	0x00000000


	//----- nvinfo : EIATTR_REGCOUNT
	.align		4
.L_121:
        /*0198*/ 	.byte	0x04, 0x2f
        /*019a*/ 	.short	(.L_123 - .L_122)
	.align		4
.L_122:
        /*019c*/ 	.word	index@(_ZN2at6native27unrolled_elementwise_kernelIZNS0_50_GLOBAL__N__2680c7bb_12_PowKernel_cu_7dd49032_317022pow_scalar_tensor_implIaEEvRNS_18TensorIteratorBaseET_EUlaE_St5arrayIPcLm2EELi4E23TrivialOffsetCalculatorILi1EjESC_NS0_6memory15LoadWithoutCastENSD_16StoreWithoutCastEEEviS6_T0_T2_T3_T4_T5_)
        /*01a0*/ 	.word	0x00000016


	//----- nvinfo : EIATTR_FRAME_SIZE
	.align		4
.L_123:
        /*01a4*/ 	.byte	0x04, 0x11
        /*01a6*/ 	.short	(.L_125 - .L_124)
	.align		4
.L_124:
        /*01a8*/ 	.word	index@(_ZN2at6native27unrolled_elementwise_kernelIZNS0_50_GLOBAL__N__2680c7bb_12_PowKernel_cu_7dd49032_317022pow_scalar_tensor_implIaEEvRNS_18TensorIteratorBaseET_EUlaE_St5arrayIPcLm2EELi4E23TrivialOffsetCalculatorILi1EjESC_NS0_6memory15LoadWithoutCastENSD_16StoreWithoutCastEEEviS6_T0_T2_T3_T4_T5_)
        /*01ac*/ 	.word	0x00000000


	//----- nvinfo : EIATTR_REGCOUNT
	.align		4
.L_125:
        /*01b0*/ 	.byte	0x04, 0x2f
        /*01b2*/ 	.short	(.L_127 - .L_126)
	.align		4
.L_126:
        /*01b4*/ 	.word	index@(_ZN2at6native18elementwise_kernelILi128ELi4EZNS0_22gpu_kernel_impl_nocastIZNS0_50_GLOBAL__N__2680c7bb_12_PowKernel_cu_7dd49032_317022pow_scalar_tensor_implIaEEvRNS_18TensorIteratorBaseET_EUlaE_EEvS6_RKS7_EUliE_EEviT1_)
        /*01b8*/ 	.word	0x00000014


	//----- nvinfo : EIATTR_FRAME_SIZE
	.align		4
.L_127:
        /*01bc*/ 	.byte	0x04, 0x11
        /*01be*/ 	.short	(.L_129 - .L_128)
	.align		4
.L_128:
        /*01c0*/ 	.word	index@(_ZN2at6native18elementwise_kernelILi128ELi4EZNS0_22gpu_kernel_impl_nocastIZNS0_50_GLOBAL__N__2680c7bb_12_PowKernel_cu_7dd49032_317022pow_scalar_tensor_implIaEEvRNS_18TensorIteratorBaseET_EUlaE_EEvS6_RKS7_EUliE_EEviT1_)
        /*01c4*/ 	.word	0x00000000


	//----- nvinfo : EIATTR_REGCOUNT
	.align		4
.L_129:
        /*01c8*/ 	.byte	0x04, 0x2f
        /*01ca*/ 	.short	(.L_131 - .L_130)
	.align		4
.L_130:
        /*01cc*/ 	.word	index@(_ZN2at6native27unrolled_elementwise_kernelIZNS0_50_GLOBAL__N__2680c7bb_12_PowKernel_cu_7dd49032_317022pow_scalar_tensor_implIaEEvRNS_18TensorIteratorBaseET_EUlaE_St5arrayIPcLm2EELi4E23TrivialOffsetCalculatorILi1EjESC_NS0_6memory12LoadWithCastILi1EEENSD_13StoreWithCastILi1EEEEEviS6_T0_T2_T3_T4_T5_)
        /*01d0*/ 	.word	0x0000001e


	//----- nvinfo : EIATTR_FRAME_SIZE
	.align		4
.L_131:
        /*01d4*/ 	.byte	0x04, 0x11
        /*01d6*/ 	.short	(.L_133 - .L_132)
	.align		4
.L_132:
        /*01d8*/ 	.word	index@(_ZN2at6native27unrolled_elementwise_kernelIZNS0_50_GLOBAL__N__2680c7bb_12_PowKernel_cu_7dd49032_317022pow_scalar_tensor_implIaEEvRNS_18TensorIteratorBaseET_EUlaE_St5arrayIPcLm2EELi4E23TrivialOffsetCalculatorILi1EjESC_NS0_6memory12LoadWithCastILi1EEENSD_13StoreWithCastILi1EEEEEviS6_T0_T2_T3_T4_T5_)
        /*01dc*/ 	.word	0x00000000


	//----- nvinfo : EIATTR_REGCOUNT
	.align		4
.L_133:
        /*01e0*/ 	.byte	0x04, 0x2f
        /*01e2*/ 	.short	(.L_135 - .L_134)
	.align		4
.L_134:
        /*01e4*/ 	.word	index@(_ZN2at6native18elementwise_kernelILi128ELi4EZNS0_15gpu_kernel_implIZNS0_50_GLOBAL__N__2680c7bb_12_PowKernel_cu_7dd49032_317022pow_scalar_tensor_implIaEEvRNS_18TensorIteratorBaseET_EUlaE_EEvS6_RKS7_EUliE_EEviT1_)
        /*01e8*/ 	.word	0x00000018


	//----- nvinfo : EIATTR_FRAME_SIZE
	.align		4
.L_135:
        /*01ec*/ 	.byte	0x04, 0x11
        /*01ee*/ 	.short	(.L_137 - .L_136)
	.align		4
.L_136:
        /*01f0*/ 	.word	index@(_ZN2at6native18elementwise_kernelILi128ELi4EZNS0_15gpu_kernel_implIZNS0_50_GLOBAL__N__2680c7bb_12_PowKernel_cu_7dd49032_317022pow_scalar_tensor_implIaEEvRNS_18TensorIteratorBaseET_EUlaE_EEvS6_RKS7_EUliE_EEviT1_)
        /*01f4*/ 	.word	0x00000000


	//----- nvinfo : EIATTR_REGCOUNT
	.align		4
.L_137:
        /*01f8*/ 	.byte	0x04, 0x2f
        /*01fa*/ 	.short	(.L_139 - .L_138)
	.align		4
.L_138:
        /*01fc*/ 	.word	index@(_ZN2at6native29vectorized_elementwise_kernelILi8EZZZNS0_50_GLOBAL__N__2680c7bb_12_PowKernel_cu_7dd49032_317024pow_tensor_tensor_kernelERNS_18TensorIteratorBaseEENKUlvE_clEvENKUlvE0_clEvEUlaaE_St5arrayIPcLm3EEEEviT0_T1_)
        /*0200*/ 	.word	0x00000004


	//----- nvinfo : EIATTR_FRAME_SIZE
	.align		4
.L_139:
        /*0204*/ 	.byte	0x04, 0x11
        /*0206*/ 	.short	(.L_141 - .L_140)
	.align		4
.L_140:
        /*0208*/ 	.word	index@(_ZN2at6native29vectorized_elementwise_kernelILi8EZZZNS0_50_GLOBAL__N__2680c7bb_12_PowKernel_cu_7dd49032_317024pow_tensor_tensor_kernelERNS_18TensorIteratorBaseEENKUlvE_clEvENKUlvE0_clEvEUlaaE_St5arrayIPcLm3EEEEviT0_T1_)
        /*020c*/ 	.word	0x00000000


	//----- nvinfo : EIATTR_REGCOUNT
	.align		4
.L_141:
        /*0210*/ 	.byte	0x04, 0x2f
        /*0212*/ 	.short	(.L_143 - .L_142)
	.align		4
.L_142:
        /*0214*/ 	.word	index@(_ZN2at6native29vectorized_elementwise_kernelILi4EZZZNS0_50_GLOBAL__N__2680c7bb_12_PowKernel_cu_7dd49032_317024pow_tensor_tensor_kernelERNS_18TensorIteratorBaseEENKUlvE_clEvENKUlvE0_clEvEUlaaE_St5arrayIPcLm3EEEEviT0_T1_)
        /*0218*/ 	.word	0x00000020


	//----- nvinfo : EIATTR_FRAME_SIZE
	.align		4
.L_143:
        /*021c*/ 	.byte	0x04, 0x11
        /*021e*/ 	.short	(.L_145 - .L_144)
	.align		4
.L_144:
        /*0220*/ 	.word	index@(_ZN2at6native29vectorized_elementwise_kernelILi4EZZZNS0_50_GLOBAL__N__2680c7bb_12_PowKernel_cu_7dd49032_317024pow_tensor_tensor_kernelERNS_18TensorIteratorBaseEENKUlvE_clEvENKUlvE0_clEvEUlaaE_St5arrayIPcLm3EEEEviT0_T1_)
        /*0224*/ 	.word	0x00000000


	//----- nvinfo : EIATTR_REGCOUNT
	.align		4
.L_145:
        /*0228*/ 	.byte	0x04, 0x2f
        /*022a*/ 	.short	(.L_147 - .L_146)
	.align		4
.L_146:
        /*022c*/ 	.word	index@(_ZN2at6native29vectorized_elementwise_kernelILi2EZZZNS0_50_GLOBAL__N__2680c7bb_12_PowKernel_cu_7dd49032_317024pow_tensor_tensor_kernelERNS_18TensorIteratorBaseEENKUlvE_clEvENKUlvE0_clEvEUlaaE_St5arrayIPcLm3EEEEviT0_T1_)
        /*0230*/ 	.word	0x00000020


	//----- nvinfo : EIATTR_FRAME_SIZE
	.align		4
.L_147:
        /*0234*/ 	.byte	0x04, 0x11
        /*0236*/ 	.short	(.L_149 - .L_148)
	.align		4
.L_148:
        /*0238*/ 	.word	index@(_ZN2at6native29vectorized_elementwise_kernelILi2EZZZNS0_50_GLOBAL__N__2680c7bb_12_PowKernel_cu_7dd49032_317024pow_tensor_tensor_kernelERNS_18TensorIteratorBaseEENKUlvE_clEvENKUlvE0_clEvEUlaaE_St5arrayIPcLm3EEEEviT0_T1_)
        /*023c*/ 	.word	0x00000000


	//----- nvinfo : EIATTR_REGCOUNT
	.align		4
.L_149:
        /*0240*/ 	.byte	0x04, 0x2f
        /*0242*/ 	.short	(.L_151 - .L_150)
	.align		4
.L_150:
        /*0244*/ 	.word	index@(_ZN2at6native27unrolled_elementwise_kernelIZZZNS0_50_GLOBAL__N__2680c7bb_12_PowKernel_cu_7dd49032_317024pow_tensor_tensor_kernelERNS_18TensorIteratorBaseEENKUlvE_clEvENKUlvE0_clEvEUlaaE_St5arrayIPcLm3EELi4E23TrivialOffsetCalculatorILi2EjESB_ILi1EjENS0_6memory15LoadWithoutCastENSE_16StoreWithoutCastEEEviT_T0_T2_T3_T4_T5_)
        /*0248*/ 	.word	0x0000001c


	//----- nvinfo : EIATTR_FRAME_SIZE
	.align		4
.L_151:
        /*024c*/ 	.byte	0x04, 0x11
        /*024e*/ 	.short	(.L_153 - .L_152)
	.align		4
.L_152:
        /*0250*/ 	.word	index@(_ZN2at6native27unrolled_elementwise_kernelIZZZNS0_50_GLOBAL__N__2680c7bb_12_PowKernel_cu_7dd49032_317024pow_tensor_tensor_kernelERNS_18TensorIteratorBaseEENKUlvE_clEvENKUlvE0_clEvEUlaaE_St5arrayIPcLm3EELi4E23TrivialOffsetCalculatorILi2EjESB_ILi1EjENS0_6memory15LoadWithoutCastENSE_16StoreWithoutCastEEEviT_T0_T2_T3_T4_T5_)
        /*0254*/ 	.word	0x00000000


	//----- nvinfo : EIATTR_REGCOUNT
	.align		4
.L_153:
        /*0258*/ 	.byte	0x04, 0x2f
        /*025a*/ 	.short	(.L_155 - .L_154)
	.align		4
.L_154:
        /*025c*/ 	.word	index@(_ZN2at6native18elementwise_kernelILi128ELi4EZNS0_22gpu_kernel_impl_nocastIZZZNS0_50_GLOBAL__N__2680c7bb_12_PowKernel_cu_7dd49032_317024pow_tensor_tensor_kernelERNS_18TensorIteratorBaseEENKUlvE_clEvENKUlvE0_clEvEUlaaE_EEvS5_RKT_EUliE_EEviT1_)
        /*0260*/ 	.word	0x00000014


	//----- nvinfo : EIATTR_FRAME_SIZE
	.align		4
.L_155:
        /*0264*/ 	.byte	0x04, 0x11
        /*0266*/ 	.short	(.L_157 - .L_156)
	.align		4
.L_156:
        /*0268*/ 	.word	index@(_ZN2at6native18elementwise_kernelILi128ELi4EZNS0_22gpu_kernel_impl_nocastIZZZNS0_50_GLOBAL__N__2680c7bb_12_PowKernel_cu_7dd49032_317024pow_tensor_tensor_kernelERNS_18TensorIteratorBaseEENKUlvE_clEvENKUlvE0_clEvEUlaaE_EEvS5_RKT_EUliE_EEviT1_)
        /*026c*/ 	.word	0x00000000


	//----- nvinfo : EIATTR_REGCOUNT
	.align		4
.L_157:
        /*0270*/ 	.byte	0x04, 0x2f
        /*0272*/ 	.short	(.L_159 - .L_158)
	.align		4
.L_158:
        /*0274*/ 	.word	index@(_ZN2at6native27unrolled_elementwise_kernelIZZZNS0_50_GLOBAL__N__2680c7bb_12_PowKernel_cu_7dd49032_317024pow_tensor_tensor_kernelERNS_18TensorIteratorBaseEENKUlvE_clEvENKUlvE0_clEvEUlaaE_St5arrayIPcLm3EELi4E23TrivialOffsetCalculatorILi2EjESB_ILi1EjENS0_6memory12LoadWithCastILi2EEENSE_13StoreWithCastILi1EEEEEviT_T0_T2_T3_T4_T5_)
        /*0278*/ 	.word	0x0000001f


	//----- nvinfo : EIATTR_FRAME_SIZE
	.align		4
.L_159:
        /*027c*/ 	.byte	0x04, 0x11
        /*027e*/ 	.short	(.L_161 - .L_160)
	.align		4
.L_160:
        /*0280*/ 	.word	index@(_ZN2at6native27unrolled_elementwise_kernelIZZZNS0_50_GLOBAL__N__2680c7bb_12_PowKernel_cu_7dd49032_317024pow_tensor_tensor_kernelERNS_18TensorIteratorBaseEENKUlvE_clEvENKUlvE0_clEvEUlaaE_St5arrayIPcLm3EELi4E23TrivialOffsetCalculatorILi2EjESB_ILi1EjENS0_6memory12LoadWithCastILi2EEENSE_13StoreWithCastILi1EEEEEviT_T0_T2_T3_T4_T5_)
        /*0284*/ 	.word	0x00000000


	//----- nvinfo : EIATTR_REGCOUNT
	.align		4
.L_161:
        /*0288*/ 	.byte	0x04, 0x2f
        /*028a*/ 	.short	(.L_163 - .L_162)
	.align		4
.L_162:
        /*028c*/ 	.word	index@(_ZN2at6native18elementwise_kernelILi128ELi4EZNS0_15gpu_kernel_implIZZZNS0_50_GLOBAL__N__2680c7bb_12_PowKernel_cu_7dd49032_317024pow_tensor_tensor_kernelERNS_18TensorIteratorBaseEENKUlvE_clEvENKUlvE0_clEvEUlaaE_EEvS5_RKT_EUliE_EEviT1_)
        /*0290*/ 	.word	0x00000018


	//----- nvinfo : EIATTR_FRAME_SIZE
	.align		4
.L_163:
        /*0294*/ 	.byte	0x04, 0x11
        /*0296*/ 	.short	(.L_165 - .L_164)
	.align		4
.L_164:
        /*0298*/ 	.word	index@(_ZN2at6native18elementwise_kernelILi128ELi4EZNS0_15gpu_kernel_implIZZZNS0_50_GLOBAL__N__2680c7bb_12_PowKernel_cu_7dd49032_317024pow_tensor_tensor_kernelERNS_18TensorIteratorBaseEENKUlvE_clEvENKUlvE0_clEvEUlaaE_EEvS5_RKT_EUliE_EEviT1_)
        /*029c*/ 	.word	0x00000000


	//----- nvinfo : EIATTR_REGCOUNT
	.align		4
.L_165:
        /*02a0*/ 	.byte	0x04, 0x2f
        /*02a2*/ 	.short	(.L_167 - .L_166)
	.align		4
.L_166:
        /*02a4*/ 	.word	index@(_ZN2at6native29vectorized_elementwise_kernelILi8EZNS0_50_GLOBAL__N__2680c7bb_12_PowKernel_cu_7dd49032_317022pow_scalar_tensor_implIiEEvRNS_18TensorIteratorBaseET_EUliE_St5arrayIPcLm2EEEEviT0_T1_)
        /*02a8*/ 	.word	0x00000004


	//----- nvinfo : EIATTR_FRAME_SIZE
	.align		4
.L_167:
        /*02ac*/ 	.byte	0x04, 0x11
        /*02ae*/ 	.short	(.L_169 - .L_168)
	.align		4
.L_168:
        /*02b0*/ 	.word	index@(_ZN2at6native29vectorized_elementwise_kernelILi8EZNS0_50_GLOBAL__N__2680c7bb_12_PowKernel_cu_7dd49032_317022pow_scalar_tensor_implIiEEvRNS_18TensorIteratorBaseET_EUliE_St5arrayIPcLm2EEEEviT0_T1_)
        /*02b4*/ 	.word	0x00000000


	//----- nvinfo : EIATTR_REGCOUNT
	.align		4
.L_169:
        /*02b8*/ 	.byte	0x04, 0x2f
        /*02ba*/ 	.short	(.L_171 - .L_170)
	.align		4
.L_170:
        /*02bc*/ 	.word	index@(_ZN2at6native29vectorized_elementwise_kernelILi4EZNS0_50_GLOBAL__N__2680c7bb_12_PowKernel_cu_7dd49032_317022pow_scalar_tensor_implIiEEvRNS_18TensorIteratorBaseET_EUliE_St5arrayIPcLm2EEEEviT0_T1_)
        /*02c0*/ 	.word	0x00000020


	//----- nvinfo : EIATTR_FRAME_SIZE
	.align		4
.L_171:
        /*02c4*/ 	.byte	0x04, 0x11
        /*02c6*/ 	.short	(.L_173 - .L_172)
	.align		4
.L_172:
        /*02c8*/ 	.word	index@(_ZN2at6native29vectorized_elementwise_kernelILi4EZNS0_50_GLOBAL__N__2680c7bb_12_PowKernel_cu_7dd49032_317022pow_scalar_tensor_implIiEEvRNS_18TensorIteratorBaseET_EUliE_St5arrayIPcLm2EEEEviT0_T1_)
        /*02cc*/ 	.word	0x00000000


	//----- nvinfo : EIATTR_REGCOUNT
	.align		4
.L_173:
        /*02d0*/ 	.byte	0x04, 0x2f
        /*02d2*/ 	.short	(.L_175 - .L_174)
	.align		4
.L_174:
        /*02d4*/ 	.word	index@(_ZN2at6native29vectorized_elementwise_kernelILi2EZNS0_50_GLOBAL__N__2680c7bb_12_PowKernel_cu_7dd49032_317022pow_scalar_tensor_implIiEEvRNS_18TensorIteratorBaseET_EUliE_St5arrayIPcLm2EEEEviT0_T1_)
        /*02d8*/ 	.word	0x00000020


	//----- nvinfo : EIATTR_FRAME_SIZE
	.align		4
.L_175:
        /*02dc*/ 	.byte	0x04, 0x11
        /*02de*/ 	.short	(.L_177 - .L_176)
	.align		4
.L_176:
        /*02e0*/ 	.word	index@(_ZN2at6native29vectorized_elementwise_kernelILi2EZNS0_50_GLOBAL__N__2680c7bb_12_PowKernel_cu_7dd49032_317022pow_scalar_tensor_implIiEEvRNS_18TensorIteratorBaseET_EUliE_St5arrayIPcLm2EEEEviT0_T1_)
        /*02e4*/ 	.word	0x00000000


	//----- nvinfo : EIATTR_REGCOUNT
	.align		4
.L_177:
        /*02e8*/ 	.byte	0x04, 0x2f
        /*02ea*/ 	.short	(.L_179 - .L_178)
	.align		4
.L_178:
        /*02ec*/ 	.word	index@(_ZN2at6native27unrolled_elementwise_kernelIZNS0_50_GLOBAL__N__2680c7bb_12_PowKernel_cu_7dd49032_317022pow_scalar_tensor_implIiEEvRNS_18TensorIteratorBaseET_EUliE_St5arrayIPcLm2EELi4E23TrivialOffsetCalculatorILi1EjESC_NS0_6memory15LoadWithoutCastENSD_16StoreWithoutCastEEEviS6_T0_T2_T3_T4_T5_)
        /*02f0*/ 	.word	0x00000016


	//----- nvinfo : EIATTR_FRAME_SIZE
	.align		4
.L_179:
        /*02f4*/ 	.byte	0x04, 0x11
        /*02f6*/ 	.short	(.L_181 - .L_180)
	.align		4
.L_180:
        /*02f8*/ 	.word	index@(_ZN2at6native27unrolled_elementwise_kernelIZNS0_50_GLOBAL__N__2680c7bb_12_PowKernel_cu_7dd49032_317022pow_scalar_tensor_implIiEEvRNS_18TensorIteratorBaseET_EUliE_St5arrayIPcLm2EELi4E23TrivialOffsetCalculatorILi1EjESC_NS0_6memory15LoadWithoutCastENSD_16StoreWithoutCastEEEviS6_T0_T2_T3_T4_T5_)
        /*02fc*/ 	.word	0x00000000


	//----- nvinfo : EIATTR_REGCOUNT
	.align		4
.L_181:
        /*0300*/ 	.byte	0x04, 0x2f
        /*0302*/ 	.short	(.L_183 - .L_182)
	.align		4
.L_182:
        /*0304*/ 	.word	index@(_ZN2at6native18elementwise_kernelILi128ELi2EZNS0_22gpu_kernel_impl_nocastIZNS0_50_GLOBAL__N__2680c7bb_12_PowKernel_cu_7dd49032_317022pow_scalar_tensor_implIiEEvRNS_18TensorIteratorBaseET_EUliE_EEvS6_RKS7_EUliE_EEviT1_)
        /*0308*/ 	.word	0x00000014


	//----- nvinfo : EIATTR_FRAME_SIZE
	.align		4
.L_183:
        /*030c*/ 	.byte	0x04, 0x11
        /*030e*/ 	.short	(.L_185 - .L_184)
	.align		4
.L_184:
        /*0310*/ 	.word	index@(_ZN2at6native18elementwise_kernelILi128ELi2EZNS0_22gpu_kernel_impl_nocastIZNS0_50_GLOBAL__N__2680c7bb_12_PowKernel_cu_7dd49032_317022pow_scalar_tensor_implIiEEvRNS_18TensorIteratorBaseET_EUliE_EEvS6_RKS7_EUliE_EEviT1_)
        /*0314*/ 	.word	0x00000000


	//----- nvinfo : EIATTR_REGCOUNT
	.align		4
.L_185:
        /*0318*/ 	.byte	0x04, 0x2f
        /*031a*/ 	.short	(.L_187 - .L_186)
	.align		4
.L_186:
        /*031c*/ 	.word	index@(_ZN2at6native27unrolled_elementwise_kernelIZNS0_50_GLOBAL__N__2680c7bb_12_PowKernel_cu_7dd49032_317022pow_scalar_tensor_implIiEEvRNS_18TensorIteratorBaseET_EUliE_St5arrayIPcLm2EELi4E23TrivialOffsetCalculatorILi1EjESC_NS0_6memory12LoadWithCastILi1EEENSD_13StoreWithCastILi1EEEEEviS6_T0_T2_T3_T4_T5_)
        /*0320*/ 	.word	0x00000020


	//----- nvinfo : EIATTR_FRAME_SIZE
	.align		4
.L_187:
        /*0324*/ 	.byte	0x04, 0x11
        /*0326*/ 	.short	(.L_189 - .L_188)
	.align		4
.L_188:
        /*0328*/ 	.word	index@(_ZN2at6native27unrolled_elementwise_kernelIZNS0_50_GLOBAL__N__2680c7bb_12_PowKernel_cu_7dd49032_317022pow_scalar_tensor_implIiEEvRNS_18TensorIteratorBaseET_EUliE_St5arrayIPcLm2EELi4E23TrivialOffsetCalculatorILi1EjESC_NS0_6memory12LoadWithCastILi1EEENSD_13StoreWithCastILi1EEEEEviS6_T0_T2_T3_T4_T5_)
        /*032c*/ 	.word	0x00000000


	//----- nvinfo : EIATTR_REGCOUNT
	.align		4
.L_189:
        /*0330*/ 	.byte	0x04, 0x2f
        /*0332*/ 	.short	(.L_191 - .L_190)
	.align		4
.L_190:
        /*0334*/ 	.word	index@(_ZN2at6native18elementwise_kernelILi128ELi4EZNS0_15gpu_kernel_implIZNS0_50_GLOBAL__N__2680c7bb_12_PowKernel_cu_7dd49032_317022pow_scalar_tensor_implIiEEvRNS_18TensorIteratorBaseET_EUliE_EEvS6_RKS7_EUliE_EEviT1_)
        /*0338*/ 	.word	0x00000018


	//----- nvinfo : EIATTR_FRAME_SIZE
	.align		4
.L_191:
        /*033c*/ 	.byte	0x04, 0x11
        /*033e*/ 	.short	(.L_193 - .L_192)
	.align		4
.L_192:
        /*0340*/ 	.word	index@(_ZN2at6native18elementwise_kernelILi128ELi4EZNS0_15gpu_kernel_implIZNS0_50_GLOBAL__N__2680c7bb_12_PowKernel_cu_7dd49032_317022pow_scalar_tensor_implIiEEvRNS_18TensorIteratorBaseET_EUliE_EEvS6_RKS7_EUliE_EEviT1_)
        /*0344*/ 	.word	0x00000000


	//----- nvinfo : EIATTR_REGCOUNT
	.align		4
.L_193:
        /*0348*/ 	.byte	0x04, 0x2f
        /*034a*/ 	.short	(.L_195 - .L_194)
	.align		4
.L_194:
        /*034c*/ 	.word	index@(_ZN2at6native29vectorized_elementwise_kernelILi8EZZZNS0_50_GLOBAL__N__2680c7bb_12_PowKernel_cu_7dd49032_317024pow_tensor_tensor_kernelERNS_18TensorIteratorBaseEENKUlvE_clEvENKUlvE1_clEvEUliiE_St5arrayIPcLm3EEEEviT0_T1_)
        /*0350*/ 	.word	0x00000004


	//----- nvinfo : EIATTR_FRAME_SIZE
	.align		4
.L_195:
        /*0354*/ 	.byte	0x04, 0x11
        /*0356*/ 	.short	(.L_197 - .L_196)
	.align		4
.L_196:
        /*0358*/ 	.word	index@(_ZN2at6native29vectorized_elementwise_kernelILi8EZZZNS0_50_GLOBAL__N__2680c7bb_12_PowKernel_cu_7dd49032_317024pow_tensor_tensor_kernelERNS_18TensorIteratorBaseEENKUlvE_clEvENKUlvE1_clEvEUliiE_St5arrayIPcLm3EEEEviT0_T1_)
        /*035c*/ 	.word	0x00000000


	//----- nvinfo : EIATTR_REGCOUNT
	.align		4
.L_197:
        /*0360*/ 	.byte	0x04, 0x2f
        /*0362*/ 	.short	(.L_199 - .L_198)
	.align		4
.L_198:
        /*0364*/ 	.word	index@(_ZN2at6native29vectorized_elementwise_kernelILi4EZZZNS0_50_GLOBAL__N__2680c7bb_12_PowKernel_cu_7dd49032_317024pow_tensor_tensor_kernelERNS_18TensorIteratorBaseEENKUlvE_clEvENKUlvE1_clEvEUliiE_St5arrayIPcLm3EEEEviT0_T1_)
        /*0368*/ 	.word	0x00000020


	//----- nvinfo : EIATTR_FRAME_SIZE
	.align		4
.L_199:
        /*036c*/ 	.byte	0x04, 0x11
        /*036e*/ 	.short	(.L_201 - .L_200)
	.align		4
.L_200:
        /*0370*/ 	.word	index@(_ZN2at6native29vectorized_elementwise_kernelILi4EZZZNS0_50_GLOBAL__N__2680c7bb_12_PowKernel_cu_7dd49032_317024pow_tensor_tensor_kernelERNS_18TensorIteratorBaseEENKUlvE_clEvENKUlvE1_clEvEUliiE_St5arrayIPcLm3EEEEviT0_T1_)
        /*0374*/ 	.word	0x00000000


	//----- nvinfo : EIATTR_REGCOUNT
	.align		4
.L_201:
        /*0378*/ 	.byte	0x04, 0x2f
        /*037a*/ 	.short	(.L_203 - .L_202)
	.align		4
.L_202:
        /*037c*/ 	.word	index@(_ZN2at6native29vectorized_elementwise_kernelILi2EZZZNS0_50_GLOBAL__N__2680c7bb_12_PowKernel_cu_7dd49032_317024pow_tensor_tensor_kernelERNS_18TensorIteratorBaseEENKUlvE_clEvENKUlvE1_clEvEUliiE_St5arrayIPcLm3EEEEviT0_T1_)
        /*0380*/ 	.word	0x00000020


	//----- nvinfo : EIATTR_FRAME_SIZE
	.align		4
.L_203:
        /*0384*/ 	.byte	0x04, 0x11
        /*0386*/ 	.short	(.L_205 - .L_204)
	.align		4
.L_204:
        /*0388*/ 	.word	index@(_ZN2at6native29vectorized_elementwise_kernelILi2EZZZNS0_50_GLOBAL__N__2680c7bb_12_PowKernel_cu_7dd49032_317024pow_tensor_tensor_kernelERNS_18TensorIteratorBaseEENKUlvE_clEvENKUlvE1_clEvEUliiE_St5arrayIPcLm3EEEEviT0_T1_)
        /*038c*/ 	.word	0x00000000


	//----- nvinfo : EIATTR_REGCOUNT
	.align		4
.L_205:
        /*0390*/ 	.byte	0x04, 0x2f
        /*0392*/ 	.short	(.L_207 - .L_206)
	.align		4
.L_206:
        /*0394*/ 	.word	index@(_ZN2at6native27unrolled_elementwise_kernelIZZZNS0_50_GLOBAL__N__2680c7bb_12_PowKernel_cu_7dd49032_317024pow_tensor_tensor_kernelERNS_18TensorIteratorBaseEENKUlvE_clEvENKUlvE1_clEvEUliiE_St5arrayIPcLm3EELi4E23TrivialOffsetCalculatorILi2EjESB_ILi1EjENS0_6memory15LoadWithoutCastENSE_16StoreWithoutCastEEEviT_T0_T2_T3_T4_T5_)
        /*0398*/ 	.word	0x0000001e


	//----- nvinfo : EIATTR_FRAME_SIZE
	.align		4
.L_207:
        /*039c*/ 	.byte	0x04, 0x11
        /*039e*/ 	.short	(.L_209 - .L_208)
	.align		4
.L_208:
        /*03a0*/ 	.word	index@(_ZN2at6native27unrolled_elementwise_kernelIZZZNS0_50_GLOBAL__N__2680c7bb_12_PowKernel_cu_7dd49032_317024pow_tensor_tensor_kernelERNS_18TensorIteratorBaseEENKUlvE_clEvENKUlvE1_clEvEUliiE_St5arrayIPcLm3EELi4E23TrivialOffsetCalculatorILi2EjESB_ILi1EjENS0_6memory15LoadWithoutCastENSE_16StoreWithoutCastEEEviT_T0_T2_T3_T4_T5_)
        /*03a4*/ 	.word	0x00000000


	//----- nvinfo : EIATTR_REGCOUNT
	.align		4
.L_209:
        /*03a8*/ 	.byte	0x04, 0x2f
        /*03aa*/ 	.short	(.L_211 - .L_210)
	.align		4
.L_210:
        /*03ac*/ 	.word	index@(_ZN2at6native18elementwise_kernelILi128ELi2EZNS0_22gpu_kernel_impl_nocastIZZZNS0_50_GLOBAL__N__2680c7bb_12_PowKernel_cu_7dd49032_317024pow_tensor_tensor_kernelERNS_18TensorIteratorBaseEENKUlvE_clEvENKUlvE1_clEvEUliiE_EEvS5_RKT_EUliE_EEviT1_)
        /*03b0*/ 	.word	0x00000014


	//----- nvinfo : EIATTR_FRAME_SIZE
	.align		4
.L_211:
        /*03b4*/ 	.byte	0x04, 0x11
        /*03b6*/ 	.short	(.L_213 - .L_212)
	.align		4
.L_212:
        /*03b8*/ 	.word	index@(_ZN2at6native18elementwise_kernelILi128ELi2EZNS0_22gpu_kernel_impl_nocastIZZZNS0_50_GLOBAL__N__2680c7bb_12_PowKernel_cu_7dd49032_317024pow_tensor_tensor_kernelERNS_18TensorIteratorBaseEENKUlvE_clEvENKUlvE1_clEvEUliiE_EEvS5_RKT_EUliE_EEviT1_)
        /*03bc*/ 	.word	0x00000000


	//----- nvinfo : EIATTR_REGCOUNT
	.align		4
.L_213:
        /*03c0*/ 	.byte	0x04, 0x2f
        /*03c2*/ 	.short	(.L_215 - .L_214)
	.align		4
.L_214:
        /*03c4*/ 	.word	index@(_ZN2at6native27unrolled_elementwise_kernelIZZZNS0_50_GLOBAL__N__2680c7bb_12_PowKernel_cu_7dd49032_317024pow_tensor_tensor_kernelERNS_18TensorIteratorBaseEENKUlvE_clEvENKUlvE1_clEvEUliiE_St5arrayIPcLm3EELi4E23TrivialOffsetCalculatorILi2EjESB_ILi1EjENS0_6memory12LoadWithCastILi2EEENSE_13StoreWithCastILi1EEEEEviT_T0_T2_T3_T4_T5_)
        /*03c8*/ 	.word	0x00000020


	//----- nvinfo : EIATTR_FRAME_SIZE
	.align		4
.L_215:
        /*03cc*/ 	.byte	0x04, 0x11
        /*03ce*/ 	.short	(.L_217 - .L_216)
	.align		4
.L_216:
        /*03d0*/ 	.word	index@(_ZN2at6native27unrolled_elementwise_kernelIZZZNS0_50_GLOBAL__N__2680c7bb_12_PowKernel_cu_7dd49032_317024pow_tensor_tensor_kernelERNS_18TensorIteratorBaseEENKUlvE_clEvENKUlvE1_clEvEUliiE_St5arrayIPcLm3EELi4E23TrivialOffsetCalculatorILi2EjESB_ILi1EjENS0_6memory12LoadWithCastILi2EEENSE_13StoreWithCastILi1EEEEEviT_T0_T2_T3_T4_T5_)
        /*03d4*/ 	.word	0x00000000


	//----- nvinfo : EIATTR_REGCOUNT
	.align		4
.L_217:
        /*03d8*/ 	.byte	0x04, 0x2f
        /*03da*/ 	.short	(.L_219 - .L_218)
	.align		4
.L_218:
        /*03dc*/ 	.word	index@(_ZN2at6native18elementwise_kernelILi128ELi4EZNS0_15gpu_kernel_implIZZZNS0_50_GLOBAL__N__2680c7bb_12_PowKernel_cu_7dd49032_317024pow_tensor_tensor_kernelERNS_18TensorIteratorBaseEENKUlvE_clEvENKUlvE1_clEvEUliiE_EEvS5_RKT_EUliE_EEviT1_)
        /*03e0*/ 	.word	0x00000018


	//----- nvinfo : EIATTR_FRAME_SIZE
	.align		4
.L_219:
        /*03e4*/ 	.byte	0x04, 0x11
        /*03e6*/ 	.short	(.L_221 - .L_220)
	.align		4
.L_220:
        /*03e8*/ 	.word	index@(_ZN2at6native18elementwise_kernelILi128ELi4EZNS0_15gpu_kernel_implIZZZNS0_50_GLOBAL__N__2680c7bb_12_PowKernel_cu_7dd49032_317024pow_tensor_tensor_kernelERNS_18TensorIteratorBaseEENKUlvE_clEvENKUlvE1_clEvEUliiE_EEvS5_RKT_EUliE_EEviT1_)
        /*03ec*/ 	.word	0x00000000


	//----- nvinfo : EIATTR_REGCOUNT
	.align		4
.L_221:
        /*03f0*/ 	.byte	0x04, 0x2f
        /*03f2*/ 	.short	(.L_223 - .L_222)
	.align		4
.L_222:
        /*03f4*/ 	.word	index@(_ZN2at6native29vectorized_elementwise_kernelILi8EZNS0_50_GLOBAL__N__2680c7bb_12_PowKernel_cu_7dd49032_317022pow_scalar_tensor_implIlEEvRNS_18TensorIteratorBaseET_EUllE_St5arrayIPcLm2EEEEviT0_T1_)
        /*03f8*/ 	.word	0x00000004


	//----- nvinfo : EIATTR_FRAME_SIZE
	.align		4
.L_223:
        /*03fc*/ 	.byte	0x04, 0x11
        /*03fe*/ 	.short	(.L_225 - .L_224)
	.align		4
.L_224:
        /*0400*/ 	.word	index@(_ZN2at6native29vectorized_elementwise_kernelILi8EZNS0_50_GLOBAL__N__2680c7bb_12_PowKernel_cu_7dd49032_317022pow_scalar_tensor_implIlEEvRNS_18TensorIteratorBaseET_EUllE_St5arrayIPcLm2EEEEviT0_T1_)
        /*0404*/ 	.word	0x00000000


	//----- nvinfo : EIATTR_REGCOUNT
	.align		4
.L_225:
        /*0408*/ 	.byte	0x04, 0x2f
        /*040a*/ 	.short	(.L_227 - .L_226)
	.align		4
.L_226:
        /*040c*/ 	.word	index@(_ZN2at6native29vectorized_elementwise_kernelILi4EZNS0_50_GLOBAL__N__2680c7bb_12_PowKernel_cu_7dd49032_317022pow_scalar_tensor_implIlEEvRNS_18TensorIteratorBaseET_EUllE_St5arrayIPcLm2EEEEviT0_T1_)
        /*0410*/ 	.word	0x00000030


	//----- nvinfo : EIATTR_FRAME_SIZE
	.align		4
.L_227:
        /*0414*/ 	.byte	0x04, 0x11
        /*0416*/ 	.short	(.L_229 - .L_228)
	.align		4
.L_228:
        /*0418*/ 	.word	index@(_ZN2at6native29vectorized_elementwise_kernelILi4EZNS0_50_GLOBAL__N__2680c7bb_12_PowKernel_cu_7dd49032_317022pow_scalar_tensor_implIlEEvRNS_18TensorIteratorBaseET_EUllE_St5arrayIPcLm2EEEEviT0_T1_)
        /*041c*/ 	.word	0x00000000


	//----- nvinfo : EIATTR_REGCOUNT
	.align		4
.L_229:
        /*0420*/ 	.byte	0x04, 0x2f
        /*0422*/ 	.short	(.L_231 - .L_230)
	.align		4
.L_230:
        /*0424*/ 	.word	index@(_ZN2at6native29vectorized_elementwise_kernelILi2EZNS0_50_GLOBAL__N__2680c7bb_12_PowKernel_cu_7dd49032_317022pow_scalar_tensor_implIlEEvRNS_18TensorIteratorBaseET_EUllE_St5arrayIPcLm2EEEEviT0_T1_)
        /*0428*/ 	.word	0x00000030


	//----- nvinfo : EIATTR_FRAME_SIZE
	.align		4
.L_231:
        /*042c*/ 	.byte	0x04, 0x11
        /*042e*/ 	.short	(.L_233 - .L_232)
	.align		4
.L_232:
        /*0430*/ 	.word	index@(_ZN2at6native29vectorized_elementwise_kernelILi2EZNS0_50_GLOBAL__N__2680c7bb_12_PowKernel_cu_7dd49032_317022pow_scalar_tensor_implIlEEvRNS_18TensorIteratorBaseET_EUllE_St5arrayIPcLm2EEEEviT0_T1_)
        /*0434*/ 	.word	0x00000000


	//----- nvinfo : EIATTR_REGCOUNT
	.align		4
.L_233:
        /*0438*/ 	.byte	0x04, 0x2f
        /*043a*/ 	.short	(.L_235 - .L_234)
	.align		4
.L_234:
        /*043c*/ 	.word	index@(_ZN2at6native27unrolled_elementwise_kernelIZNS0_50_GLOBAL__N__2680c7bb_12_PowKernel_cu_7dd49032_317022pow_scalar_tensor_implIlEEvRNS_18TensorIteratorBaseET_EUllE_St5arrayIPcLm2EELi4E23TrivialOffsetCalculatorILi1EjESC_NS0_6memory15LoadWithoutCastENSD_16StoreWithoutCastEEEviS6_T0_T2_T3_T4_T5_)
        /*0440*/ 	.word	0x00000020


	//----- nvinfo : EIATTR_FRAME_SIZE
	.align		4
.L_235:
        /*0444*/ 	.byte	0x04, 0x11
        /*0446*/ 	.short	(.L_237 - .L_236)
	.align		4
.L_236:
        /*0448*/ 	.word	index@(_ZN2at6native27unrolled_elementwise_kernelIZNS0_50_GLOBAL__N__2680c7bb_12_PowKernel_cu_7dd49032_317022pow_scalar_tensor_implIlEEvRNS_18TensorIteratorBaseET_EUllE_St5arrayIPcLm2EELi4E23TrivialOffsetCalculatorILi1EjESC_NS0_6memory15LoadWithoutCastENSD_16StoreWithoutCastEEEviS6_T0_T2_T3_T4_T5_)
        /*044c*/ 	.word	0x00000000


	//----- nvinfo : EIATTR_REGCOUNT
	.align		4
.L_237:
        /*0450*/ 	.byte	0x04, 0x2f
        /*0452*/ 	.short	(.L_239 - .L_238)
	.align		4
.L_238:
        /*0454*/ 	.word	index@(_ZN2at6native18elementwise_kernelILi128ELi2EZNS0_22gpu_kernel_impl_nocastIZNS0_50_GLOBAL__N__2680c7bb_12_PowKernel_cu_7dd49032_317022pow_scalar_tensor_implIlEEvRNS_18TensorIteratorBaseET_EUllE_EEvS6_RKS7_EUliE_EEviT1_)
        /*0458*/ 	.word	0x00000016


	//----- nvinfo : EIATTR_FRAME_SIZE
	.align		4
.L_239:
        /*045c*/ 	.byte	0x04, 0x11
        /*045e*/ 	.short	(.L_241 - .L_240)
	.align		4
.L_240:
        /*0460*/ 	.word	index@(_ZN2at6native18elementwise_kernelILi128ELi2EZNS0_22gpu_kernel_impl_nocastIZNS0_50_GLOBAL__N__2680c7bb_12_PowKernel_cu_7dd49032_317022pow_scalar_tensor_implIlEEvRNS_18TensorIteratorBaseET_EUllE_EEvS6_RKS7_EUliE_EEviT1_)
        /*0464*/ 	.word	0x00000000


	//----- nvinfo : EIATTR_REGCOUNT
	.align		4
.L_241:
        /*0468*/ 	.byte	0x04, 0x2f
        /*046a*/ 	.short	(.L_243 - .L_242)
	.align		4
.L_242:
        /*046c*/ 	.word	index@(_ZN2at6native27unrolled_elementwise_kernelIZNS0_50_GLOBAL__N__2680c7bb_12_PowKernel_cu_7dd49032_317022pow_scalar_tensor_implIlEEvRNS_18TensorIteratorBaseET_EUllE_St5arrayIPcLm2EELi4E23TrivialOffsetCalculatorILi1EjESC_NS0_6memory12LoadWithCastILi1EEENSD_13StoreWithCastILi1EEEEEviS6_T0_T2_T3_T4_T5_)
        /*0470*/ 	.word	0x00000020


	//----- nvinfo : EIATTR_FRAME_SIZE
	.align		4
.L_243:
        /*0474*/ 	.byte	0x04, 0x11
        /*0476*/ 	.short	(.L_245 - .L_244)
	.align		4
.L_244:
        /*0478*/ 	.word	index@(_ZN2at6native27unrolled_elementwise_kernelIZNS0_50_GLOBAL__N__2680c7bb_12_PowKernel_cu_7dd49032_317022pow_scalar_tensor_implIlEEvRNS_18TensorIteratorBaseET_EUllE_St5arrayIPcLm2EELi4E23TrivialOffsetCalculatorILi1EjESC_NS0_6memory12LoadWithCastILi1EEENSD_13StoreWithCastILi1EEEEEviS6_T0_T2_T3_T4_T5_)
        /*047c*/ 	.word	0x00000000


	//----- nvinfo : EIATTR_REGCOUNT
	.align		4
.L_245:
        /*0480*/ 	.byte	0x04, 0x2f
        /*0482*/ 	.short	(.L_247 - .L_246)
	.align		4
.L_246:
        /*0484*/ 	.word	index@(_ZN2at6native18elementwise_kernelILi128ELi4EZNS0_15gpu_kernel_implIZNS0_50_GLOBAL__N__2680c7bb_12_PowKernel_cu_7dd49032_317022pow_scalar_tensor_implIlEEvRNS_18TensorIteratorBaseET_EUllE_EEvS6_RKS7_EUliE_EEviT1_)
        /*0488*/ 	.word	0x00000018


	//----- nvinfo : EIATTR_FRAME_SIZE
	.align		4
.L_247:
        /*048c*/ 	.byte	0x04, 0x11
        /*048e*/ 	.short	(.L_249 - .L_248)
	.align		4
.L_248:
        /*0490*/ 	.word	index@(_ZN2at6native18elementwise_kernelILi128ELi4EZNS0_15gpu_kernel_implIZNS0_50_GLOBAL__N__2680c7bb_12_PowKernel_cu_7dd49032_317022pow_scalar_tensor_implIlEEvRNS_18TensorIteratorBaseET_EUllE_EEvS6_RKS7_EUliE_EEviT1_)
        /*0494*/ 	.word	0x00000000


	//----- nvinfo : EIATTR_REGCOUNT
	.align		4
.L_249:
        /*0498*/ 	.byte	0x04, 0x2f
        /*049a*/ 	.short	(.L_251 - .L_250)
	.align		4
.L_250:
        /*049c*/ 	.word	index@(_ZN2at6native29vectorized_elementwise_kernelILi8EZZZNS0_50_GLOBAL__N__2680c7bb_12_PowKernel_cu_7dd49032_317024pow_tensor_tensor_kernelERNS_18TensorIteratorBaseEENKUlvE_clEvENKUlvE2_clEvEUlllE_St5arrayIPcLm3EEEEviT0_T1_)
        /*04a0*/ 	.word	0x00000004


	//----- nvinfo : EIATTR_FRAME_SIZE
	.align		4
.L_251:
        /*04a4*/ 	.byte	0x04, 0x11
        /*04a6*/ 	.short	(.L_253 - .L_252)
	.align		4
.L_252:
        /*04a8*/ 	.word	index@(_ZN2at6native29vectorized_elementwise_kernelILi8EZZZNS0_50_GLOBAL__N__2680c7bb_12_PowKernel_cu_7dd49032_317024pow_tensor_tensor_kernelERNS_18TensorIteratorBaseEENKUlvE_clEvENKUlvE2_clEvEUlllE_St5arrayIPcLm3EEEEviT0_T1_)
        /*04ac*/ 	.word	0x00000000


	//----- nvinfo : EIATTR_REGCOUNT
	.align		4
.L_253:
        /*04b0*/ 	.byte	0x04, 0x2f
        /*04b2*/ 	.short	(.L_255 - .L_254)
	.align		4
.L_254:
        /*04b4*/ 	.word	index@(_ZN2at6native29vectorized_elementwise_kernelILi4EZZZNS0_50_GLOBAL__N__2680c7bb_12_PowKernel_cu_7dd49032_317024pow_tensor_tensor_kernelERNS_18TensorIteratorBaseEENKUlvE_clEvENKUlvE2_clEvEUlllE_St5arrayIPcLm3EEEEviT0_T1_)
        /*04b8*/ 	.word	0x00000030


	//----- nvinfo : EIATTR_FRAME_SIZE
	.align		4
.L_255:
        /*04bc*/ 	.byte	0x04, 0x11
        /*04be*/ 	.short	(.L_257 - .L_256)
	.align		4
.L_256:
        /*04c0*/ 	.word	index@(_ZN2at6native29vectorized_elementwise_kernelILi4EZZZNS0_50_GLOBAL__N__2680c7bb_12_PowKernel_cu_7dd49032_317024pow_tensor_tensor_kernelERNS_18TensorIteratorBaseEENKUlvE_clEvENKUlvE2_clEvEUlllE_St5arrayIPcLm3EEEEviT0_T1_)
        /*04c4*/ 	.word	0x00000000


	//----- nvinfo : EIATTR_REGCOUNT
	.align		4
.L_257:
        /*04c8*/ 	.byte	0x04, 0x2f
        /*04ca*/ 	.short	(.L_259 - .L_258)
	.align		4
.L_258:
        /*04cc*/ 	.word	index@(_ZN2at6native29vectorized_elementwise_kernelILi2EZZZNS0_50_GLOBAL__N__2680c7bb_12_PowKernel_cu_7dd49032_317024pow_tensor_tensor_kernelERNS_18TensorIteratorBaseEENKUlvE_clEvENKUlvE2_clEvEUlllE_St5arrayIPcLm3EEEEviT0_T1_)
        /*04d0*/ 	.word	0x00000030


	//----- nvinfo : EIATTR_FRAME_SIZE
	.align		4
.L_259:
        /*04d4*/ 	.byte	0x04, 0x11
        /*04d6*/ 	.short	(.L_261 - .L_260)
	.align		4
.L_260:
        /*04d8*/ 	.word	index@(_ZN2at6native29vectorized_elementwise_kernelILi2EZZZNS0_50_GLOBAL__N__2680c7bb_12_PowKernel_cu_7dd49032_317024pow_tensor_tensor_kernelERNS_18TensorIteratorBaseEENKUlvE_clEvENKUlvE2_clEvEUlllE_St5arrayIPcLm3EEEEviT0_T1_)
        /*04dc*/ 	.word	0x00000000


	//----- nvinfo : EIATTR_REGCOUNT
	.align		4
.L_261:
        /*04e0*/ 	.byte	0x04, 0x2f
        /*04e2*/ 	.short	(.L_263 - .L_262)
	.align		4
.L_262:
        /*04e4*/ 	.word	index@(_ZN2at6native27unrolled_elementwise_kernelIZZZNS0_50_GLOBAL__N__2680c7bb_12_PowKernel_cu_7dd49032_317024pow_tensor_tensor_kernelERNS_18TensorIteratorBaseEENKUlvE_clEvENKUlvE2_clEvEUlllE_St5arrayIPcLm3EELi4E23TrivialOffsetCalculatorILi2EjESB_ILi1EjENS0_6memory15LoadWithoutCastENSE_16StoreWithoutCastEEEviT_T0_T2_T3_T4_T5_)
        /*04e8*/ 	.word	0x00000020


	//----- nvinfo : EIATTR_FRAME_SIZE
	.align		4
.L_263:
        /*04ec*/ 	.byte	0x04, 0x11
        /*04ee*/ 	.short	(.L_265 - .L_264)
	.align		4
.L_264:
        /*04f0*/ 	.word	index@(_ZN2at6native27unrolled_elementwise_kernelIZZZNS0_50_GLOBAL__N__2680c7bb_12_PowKernel_cu_7dd49032_317024pow_tensor_tensor_kernelERNS_18TensorIteratorBaseEENKUlvE_clEvENKUlvE2_clEvEUlllE_St5arrayIPcLm3EELi4E23TrivialOffsetCalculatorILi2EjESB_ILi1EjENS0_6memory15LoadWithoutCastENSE_16StoreWithoutCastEEEviT_T0_T2_T3_T4_T5_)
        /*04f4*/ 	.word	0x00000000


	//----- nvinfo : EIATTR_REGCOUNT
	.align		4
.L_265:
        /*04f8*/ 	.byte	0x04, 0x2f
        /*04fa*/ 	.short	(.L_267 - .L_266)
	.align		4
.L_266:
        /*04fc*/ 	.word	index@(_ZN2at6native18elementwise_kernelILi128ELi2EZNS0_22gpu_kernel_impl_nocastIZZZNS0_50_GLOBAL__N__2680c7bb_12_PowKernel_cu_7dd49032_317024pow_tensor_tensor_kernelERNS_18TensorIteratorBaseEENKUlvE_clEvENKUlvE2_clEvEUlllE_EEvS5_RKT_EUliE_EEviT1_)
        /*0500*/ 	.word	0x00000014


	//----- nvinfo : EIATTR_FRAME_SIZE
	.align		4
.L_267:
        /*0504*/ 	.byte	0x04, 0x11
        /*0506*/ 	.short	(.L_269 - .L_268)
	.align		4
.L_268:
        /*0508*/ 	.word	index@(_ZN2at6native18elementwise_kernelILi128ELi2EZNS0_22gpu_kernel_impl_nocastIZZZNS0_50_GLOBAL__N__2680c7bb_12_PowKernel_cu_7dd49032_317024pow_tensor_tensor_kernelERNS_18TensorIteratorBaseEENKUlvE_clEvENKUlvE2_clEvEUlllE_EEvS5_RKT_EUliE_EEviT1_)
        /*050c*/ 	.word	0x00000000


	//----- nvinfo : EIATTR_REGCOUNT
	.align		4
.L_269:
        /*0510*/ 	.byte	0x04, 0x2f
        /*0512*/ 	.short	(.L_271 - .L_270)
	.align		4
.L_270:
        /*0514*/ 	.word	index@(_ZN2at6native27unrolled_elementwise_kernelIZZZNS0_50_GLOBAL__N__2680c7bb_12_PowKernel_cu_7dd49032_317024pow_tensor_tensor_kernelERNS_18TensorIteratorBaseEENKUlvE_clEvENKUlvE2_clEvEUlllE_St5arrayIPcLm3EELi4E23TrivialOffsetCalculatorILi2EjESB_ILi1EjENS0_6memory12LoadWithCastILi2EEENSE_13StoreWithCastILi1EEEEEviT_T0_T2_T3_T4_T5_)
        /*0518*/ 	.word	0x00000028


	//----- nvinfo : EIATTR_FRAME_SIZE
	.align		4
.L_271:
        /*051c*/ 	.byte	0x04, 0x11
        /*051e*/ 	.short	(.L_273 - .L_272)
	.align		4
.L_272:
        /*0520*/ 	.word	index@(_ZN2at6native27unrolled_elementwise_kernelIZZZNS0_50_GLOBAL__N__2680c7bb_12_PowKernel_cu_7dd49032_317024pow_tensor_tensor_kernelERNS_18TensorIteratorBaseEENKUlvE_clEvENKUlvE2_clEvEUlllE_St5arrayIPcLm3EELi4E23TrivialOffsetCalculatorILi2EjESB_ILi1EjENS0_6memory12LoadWithCastILi2EEENSE_13StoreWithCastILi1EEEEEviT_T0_T2_T3_T4_T5_)
        /*0524*/ 	.word	0x00000000


	//----- nvinfo : EIATTR_REGCOUNT
	.align		4
.L_273:
        /*0528*/ 	.byte	0x04, 0x2f
        /*052a*/ 	.short	(.L_275 - .L_274)
	.align		4
.L_274:
        /*052c*/ 	.word	index@(_ZN2at6native18elementwise_kernelILi128ELi4EZNS0_15gpu_kernel_implIZZZNS0_50_GLOBAL__N__2680c7bb_12_PowKernel_cu_7dd49032_317024pow_tensor_tensor_kernelERNS_18TensorIteratorBaseEENKUlvE_clEvENKUlvE2_clEvEUlllE_EEvS5_RKT_EUliE_EEviT1_)
        /*0530*/ 	.word	0x0000001a


	//----- nvinfo : EIATTR_FRAME_SIZE
	.align		4
.L_275:
        /*0534*/ 	.byte	0x04, 0x11
        /*0536*/ 	.short	(.L_277 - .L_276)
	.align		4
.L_276:
        /*0538*/ 	.word	index@(_ZN2at6native18elementwise_kernelILi128ELi4EZNS0_15gpu_kernel_implIZZZNS0_50_GLOBAL__N__2680c7bb_12_PowKernel_cu_7dd49032_317024pow_tensor_tensor_kernelERNS_18TensorIteratorBaseEENKUlvE_clEvENKUlvE2_clEvEUlllE_EEvS5_RKT_EUliE_EEviT1_)
        /*053c*/ 	.word	0x00000000


	//----- nvinfo : EIATTR_REGCOUNT
	.align		4
.L_277:
        /*0540*/ 	.byte	0x04, 0x2f
        /*0542*/ 	.short	(.L_279 - .L_278)
	.align		4
.L_278:
        /*0544*/ 	.word	index@(_ZN2at6native29vectorized_elementwise_kernelILi8EZNS0_50_GLOBAL__N__2680c7bb_12_PowKernel_cu_7dd49032_317022pow_scalar_tensor_implIsEEvRNS_18TensorIteratorBaseET_EUlsE_St5arrayIPcLm2EEEEviT0_T1_)
        /*0548*/ 	.word	0x00000004


	//----- nvinfo : EIATTR_FRAME_SIZE
	.align		4
.L_279:
        /*054c*/ 	.byte	0x04, 0x11
        /*054e*/ 	.short	(.L_281 - .L_280)
	.align		4
.L_280:
        /*0550*/ 	.word	index@(_ZN2at6native29vectorized_elementwise_kernelILi8EZNS0_50_GLOBAL__N__2680c7bb_12_PowKernel_cu_7dd49032_317022pow_scalar_tensor_implIsEEvRNS_18TensorIteratorBaseET_EUlsE_St5arrayIPcLm2EEEEviT0_T1_)
        /*0554*/ 	.word	0x00000000


	//----- nvinfo : EIATTR_REGCOUNT
	.align		4
.L_281:
        /*0558*/ 	.byte	0x04, 0x2f
        /*055a*/ 	.short	(.L_283 - .L_282)
	.align		4
.L_282:
        /*055c*/ 	.word	index@(_ZN2at6native29vectorized_elementwise_kernelILi4EZNS0_50_GLOBAL__N__2680c7bb_12_PowKernel_cu_7dd49032_317022pow_scalar_tensor_implIsEEvRNS_18TensorIteratorBaseET_EUlsE_St5arrayIPcLm2EEEEviT0_T1_)
        /*0560*/ 	.word	0x00000020


	//----- nvinfo : EIATTR_FRAME_SIZE
	.align		4
.L_283:
        /*0564*/ 	.byte	0x04, 0x11
        /*0566*/ 	.short	(.L_285 - .L_284)
	.align		4
.L_284:
        /*0568*/ 	.word	index@(_ZN2at6native29vectorized_elementwise_kernelILi4EZNS0_50_GLOBAL__N__2680c7bb_12_PowKernel_cu_7dd49032_317022pow_scalar_tensor_implIsEEvRNS_18TensorIteratorBaseET_EUlsE_St5arrayIPcLm2EEEEviT0_T1_)
        /*056c*/ 	.word	0x00000000


	//----- nvinfo : EIATTR_REGCOUNT
	.align		4
.L_285:
        /*0570*/ 	.byte	0x04, 0x2f
        /*0572*/ 	.short	(.L_287 - .L_286)
	.align		4
.L_286:
        /*0574*/ 	.word	index@(_ZN2at6native29vectorized_elementwise_kernelILi2EZNS0_50_GLOBAL__N__2680c7bb_12_PowKernel_cu_7dd49032_317022pow_scalar_tensor_implIsEEvRNS_18TensorIteratorBaseET_EUlsE_St5arrayIPcLm2EEEEviT0_T1_)
        /*0578*/ 	.word	0x00000020


	//----- nvinfo : EIATTR_FRAME_SIZE
	.align		4
.L_287:
        /*057c*/ 	.byte	0x04, 0x11
        /*057e*/ 	.short	(.L_289 - .L_288)
	.align		4
.L_288:
        /*0580*/ 	.word	index@(_ZN2at6native29vectorized_elementwise_kernelILi2EZNS0_50_GLOBAL__N__2680c7bb_12_PowKernel_cu_7dd49032_317022pow_scalar_tensor_implIsEEvRNS_18TensorIteratorBaseET_EUlsE_St5arrayIPcLm2EEEEviT0_T1_)
        /*0584*/ 	.word	0x00000000


	//----- nvinfo : EIATTR_REGCOUNT
	.align		4
.L_289:
        /*0588*/ 	.byte	0x04, 0x2f
        /*058a*/ 	.short	(.L_291 - .L_290)
	.align		4
.L_290:
        /*058c*/ 	.word	index@(_ZN2at6native27unrolled_elementwise_kernelIZNS0_50_GLOBAL__N__2680c7bb_12_PowKernel_cu_7dd49032_317022pow_scalar_tensor_implIsEEvRNS_18TensorIteratorBaseET_EUlsE_St5arrayIPcLm2EELi4E23TrivialOffsetCalculatorILi1EjESC_NS0_6memory15LoadWithoutCastENSD_16StoreWithoutCastEEEviS6_T0_T2_T3_T4_T5_)
        /*0590*/ 	.word	0x00000016


	//----- nvinfo : EIATTR_FRAME_SIZE
	.align		4
.L_291:
        /*0594*/ 	.byte	0x04, 0x11
        /*0596*/ 	.short	(.L_293 - .L_292)
	.align		4
.L_292:
        /*0598*/ 	.word	index@(_ZN2at6native27unrolled_elementwise_kernelIZNS0_50_GLOBAL__N__2680c7bb_12_PowKernel_cu_7dd49032_317022pow_scalar_tensor_implIsEEvRNS_18TensorIteratorBaseET_EUlsE_St5arrayIPcLm2EELi4E23TrivialOffsetCalculatorILi1EjESC_NS0_6memory15LoadWithoutCastENSD_16StoreWithoutCastEEEviS6_T0_T2_T3_T4_T5_)
        /*059c*/ 	.word	0x00000000


	//----- nvinfo : EIATTR_REGCOUNT
	.align		4
.L_293:
        /*05a0*/ 	.byte	0x04, 0x2f
        /*05a2*/ 	.short	(.L_295 - .L_294)
	.align		4
.L_294:
        /*05a4*/ 	.word	index@(_ZN2at6native18elementwise_kernelILi128ELi4EZNS0_22gpu_kernel_impl_nocastIZNS0_50_GLOBAL__N__2680c7bb_12_PowKernel_cu_7dd49032_317022pow_scalar_tensor_implIsEEvRNS_18TensorIteratorBaseET_EUlsE_EEvS6_RKS7_EUliE_EEviT1_)
        /*05a8*/ 	.word	0x00000014


	//----- nvinfo : EIATTR_FRAME_SIZE
	.align		4
.L_295:
        /*05ac*/ 	.byte	0x04, 0x11
        /*05ae*/ 	.short	(.L_297 - .L_296)
	.align		4
.L_296:
        /*05b0*/ 	.word	index@(_ZN2at6native18elementwise_kernelILi128ELi4EZNS0_22gpu_kernel_impl_nocastIZNS0_50_GLOBAL__N__2680c7bb_12_PowKernel_cu_7dd49032_317022pow_scalar_tensor_implIsEEvRNS_18TensorIteratorBaseET_EUlsE_EEvS6_RKS7_EUliE_EEviT1_)
        /*05b4*/ 	.word	0x00000000


	//----- nvinfo : EIATTR_REGCOUNT
	.align		4
.L_297:
        /*05b8*/ 	.byte	0x04, 0x2f
        /*05ba*/ 	.short	(.L_299 - .L_298)
	.align		4
.L_298:
        /*05bc*/ 	.word	index@(_ZN2at6native27unrolled_elementwise_kernelIZNS0_50_GLOBAL__N__2680c7bb_12_PowKernel_cu_7dd49032_317022pow_scalar_tensor_implIsEEvRNS_18TensorIteratorBaseET_EUlsE_St5arrayIPcLm2EELi4E23TrivialOffsetCalculatorILi1EjESC_NS0_6memory12LoadWithCastILi1EEENSD_13StoreWithCastILi1EEEEEviS6_T0_T2_T3_T4_T5_)
        /*05c0*/ 	.word	0x0000001e


	//----- nvinfo : EIATTR_FRAME_SIZE
	.align		4
.L_299:
        /*05c4*/ 	.byte	0x04, 0x11
        /*05c6*/ 	.short	(.L_301 - .L_300)
	.align		4
.L_300:
        /*05c8*/ 	.word	index@(_ZN2at6native27unrolled_elementwise_kernelIZNS0_50_GLOBAL__N__2680c7bb_12_PowKernel_cu_7dd49032_317022pow_scalar_tensor_implIsEEvRNS_18TensorIteratorBaseET_EUlsE_St5arrayIPcLm2EELi4E23TrivialOffsetCalculatorILi1EjESC_NS0_6memory12LoadWithCastILi1EEENSD_13StoreWithCastILi1EEEEEviS6_T0_T2_T3_T4_T5_)
        /*05cc*/ 	.word	0x00000000


	//----- nvinfo : EIATTR_REGCOUNT
	.align		4
.L_301:
        /*05d0*/ 	.byte	0x04, 0x2f
        /*05d2*/ 	.short	(.L_303 - .L_302)
	.align		4
.L_302:
        /*05d4*/ 	.word	index@(_ZN2at6native18elementwise_kernelILi128ELi4EZNS0_15gpu_kernel_implIZNS0_50_GLOBAL__N__2680c7bb_12_PowKernel_cu_7dd49032_317022pow_scalar_tensor_implIsEEvRNS_18TensorIteratorBaseET_EUlsE_EEvS6_RKS7_EUliE_EEviT1_)
        /*05d8*/ 	.word	0x00000018


	//----- nvinfo : EIATTR_FRAME_SIZE
	.align		4
.L_303:
        /*05dc*/ 	.byte	0x04, 0x11
        /*05de*/ 	.short	(.L_305 - .L_304)
	.align		4
.L_304:
        /*05e0*/ 	.word	index@(_ZN2at6native18elementwise_kernelILi128ELi4EZNS0_15gpu_kernel_implIZNS0_50_GLOBAL__N__2680c7bb_12_PowKernel_cu_7dd49032_317022pow_scalar_tensor_implIsEEvRNS_18TensorIteratorBaseET_EUlsE_EEvS6_RKS7_EUliE_EEviT1_)
        /*05e4*/ 	.word	0x00000000


	//----- nvinfo : EIATTR_REGCOUNT
	.align		4
.L_305:
        /*05e8*/ 	.byte	0x04, 0x2f
        /*05ea*/ 	.short	(.L_307 - .L_306)
	.align		4
.L_306:
        /*05ec*/ 	.word	index@(_ZN2at6native29vectorized_elementwise_kernelILi8EZZZNS0_50_GLOBAL__N__2680c7bb_12_PowKernel_cu_7dd49032_317024pow_tensor_tensor_kernelERNS_18TensorIteratorBaseEENKUlvE_clEvENKUlvE3_clEvEUlssE_St5arrayIPcLm3EEEEviT0_T1_)
        /*05f0*/ 	.word	0x00000004


	//----- nvinfo : EIATTR_FRAME_SIZE
	.align		4
.L_307:
        /*05f4*/ 	.byte	0x04, 0x11
        /*05f6*/ 	.short	(.L_309 - .L_308)
	.align		4
.L_308:
        /*05f8*/ 	.word	index@(_ZN2at6native29vectorized_elementwise_kernelILi8EZZZNS0_50_GLOBAL__N__2680c7bb_12_PowKernel_cu_7dd49032_317024pow_tensor_tensor_kernelERNS_18TensorIteratorBaseEENKUlvE_clEvENKUlvE3_clEvEUlssE_St5arrayIPcLm3EEEEviT0_T1_)
        /*05fc*/ 	.word	0x00000000


	//----- nvinfo : EIATTR_REGCOUNT
	.align		4
.L_309:
        /*0600*/ 	.byte	0x04, 0x2f
        /*0602*/ 	.short	(.L_311 - .L_310)
	.align		4
.L_310:
        /*0604*/ 	.word	index@(_ZN2at6native29vectorized_elementwise_kernelILi4EZZZNS0_50_GLOBAL__N__2680c7bb_12_PowKernel_cu_7dd49032_317024pow_tensor_tensor_kernelERNS_18TensorIteratorBaseEENKUlvE_clEvENKUlvE3_clEvEUlssE_St5arrayIPcLm3EEEEviT0_T1_)
        /*0608*/ 	.word	0x00000020


	//----- nvinfo : EIATTR_FRAME_SIZE
	.align		4
.L_311:
        /*060c*/ 	.byte	0x04, 0x11
        /*060e*/ 	.short	(.L_313 - .L_312)
	.align		4
.L_312:
        /*0610*/ 	.word	index@(_ZN2at6native29vectorized_elementwise_kernelILi4EZZZNS0_50_GLOBAL__N__2680c7bb_12_PowKernel_cu_7dd49032_317024pow_tensor_tensor_kernelERNS_18TensorIteratorBaseEENKUlvE_clEvENKUlvE3_clEvEUlssE_St5arrayIPcLm3EEEEviT0_T1_)
        /*0614*/ 	.word	0x00000000


	//----- nvinfo : EIATTR_REGCOUNT
	.align		4
.L_313:
        /*0618*/ 	.byte	0x04, 0x2f
        /*061a*/ 	.short	(.L_315 - .L_314)
	.align		4
.L_314:
        /*061c*/ 	.word	index@(_ZN2at6native29vectorized_elementwise_kernelILi2EZZZNS0_50_GLOBAL__N__2680c7bb_12_PowKernel_cu_7dd49032_317024pow_tensor_tensor_kernelERNS_18TensorIteratorBaseEENKUlvE_clEvENKUlvE3_clEvEUlssE_St5arrayIPcLm3EEEEviT0_T1_)
        /*0620*/ 	.word	0x00000020


	//----- nvinfo : EIATTR_FRAME_SIZE
	.align		4
.L_315:
        /*0624*/ 	.byte	0x04, 0x11
        /*0626*/ 	.short	(.L_317 - .L_316)
	.align		4
.L_316:
        /*0628*/ 	.word	index@(_ZN2at6native29vectorized_elementwise_kernelILi2EZZZNS0_50_GLOBAL__N__2680c7bb_12_PowKernel_cu_7dd49032_317024pow_tensor_tensor_kernelERNS_18TensorIteratorBaseEENKUlvE_clEvENKUlvE3_clEvEUlssE_St5arrayIPcLm3EEEEviT0_T1_)
        /*062c*/ 	.word	0x00000000


	//----- nvinfo : EIATTR_REGCOUNT
	.align		4
.L_317:
        /*0630*/ 	.byte	0x04, 0x2f
        /*0632*/ 	.short	(.L_319 - .L_318)
	.align		4
.L_318:
        /*0634*/ 	.word	index@(_ZN2at6native27unrolled_elementwise_kernelIZZZNS0_50_GLOBAL__N__2680c7bb_12_PowKernel_cu_7dd49032_317024pow_tensor_tensor_kernelERNS_18TensorIteratorBaseEENKUlvE_clEvENKUlvE3_clEvEUlssE_St5arrayIPcLm3EELi4E23TrivialOffsetCalculatorILi2EjESB_ILi1EjENS0_6memory15LoadWithoutCastENSE_16StoreWithoutCastEEEviT_T0_T2_T3_T4_T5_)
        /*0638*/ 	.word	0x0000001e


	//----- nvinfo : EIATTR_FRAME_SIZE
	.align		4
.L_319:
        /*063c*/ 	.byte	0x04, 0x11
        /*063e*/ 	.short	(.L_321 - .L_320)
	.align		4
.L_320:
        /*0640*/ 	.word	index@(_ZN2at6native27unrolled_elementwise_kernelIZZZNS0_50_GLOBAL__N__2680c7bb_12_PowKernel_cu_7dd49032_317024pow_tensor_tensor_kernelERNS_18TensorIteratorBaseEENKUlvE_clEvENKUlvE3_clEvEUlssE_St5arrayIPcLm3EELi4E23TrivialOffsetCalculatorILi2EjESB_ILi1EjENS0_6memory15LoadWithoutCastENSE_16StoreWithoutCastEEEviT_T0_T2_T3_T4_T5_)
        /*0644*/ 	.word	0x00000000


	//----- nvinfo : EIATTR_REGCOUNT
	.align		4
.L_321:
        /*0648*/ 	.byte	0x04, 0x2f
        /*064a*/ 	.short	(.L_323 - .L_322)
	.align		4
.L_322:
        /*064c*/ 	.word	index@(_ZN2at6native18elementwise_kernelILi128ELi4EZNS0_22gpu_kernel_impl_nocastIZZZNS0_50_GLOBAL__N__2680c7bb_12_PowKernel_cu_7dd49032_317024pow_tensor_tensor_kernelERNS_18TensorIteratorBaseEENKUlvE_clEvENKUlvE3_clEvEUlssE_EEvS5_RKT_EUliE_EEviT1_)
        /*0650*/ 	.word	0x00000014


	//----- nvinfo : EIATTR_FRAME_SIZE
	.align		4
.L_323:
        /*0654*/ 	.byte	0x04, 0x11
        /*0656*/ 	.short	(.L_325 - .L_324)
	.align		4
.L_324:
        /*0658*/ 	.word	index@(_ZN2at6native18elementwise_kernelILi128ELi4EZNS0_22gpu_kernel_impl_nocastIZZZNS0_50_GLOBAL__N__2680c7bb_12_PowKernel_cu_7dd49032_317024pow_tensor_tensor_kernelERNS_18TensorIteratorBaseEENKUlvE_clEvENKUlvE3_clEvEUlssE_EEvS5_RKT_EUliE_EEviT1_)
        /*065c*/ 	.word	0x00000000


	//----- nvinfo : EIATTR_REGCOUNT
	.align		4
.L_325:
        /*0660*/ 	.byte	0x04, 0x2f
        /*0662*/ 	.short	(.L_327 - .L_326)
	.align		4
.L_326:
        /*0664*/ 	.word	index@(_ZN2at6native27unrolled_elementwise_kernelIZZZNS0_50_GLOBAL__N__2680c7bb_12_PowKernel_cu_7dd49032_317024pow_tensor_tensor_kernelERNS_18TensorIteratorBaseEENKUlvE_clEvENKUlvE3_clEvEUlssE_St5arrayIPcLm3EELi4E23TrivialOffsetCalculatorILi2EjESB_ILi1EjENS0_6memory12LoadWithCastILi2EEENSE_13StoreWithCastILi1EEEEEviT_T0_T2_T3_T4_T5_)
        /*0668*/ 	.word	0x0000001f


	//----- nvinfo : EIATTR_FRAME_SIZE
	.align		4
.L_327:
        /*066c*/ 	.byte	0x04, 0x11
        /*066e*/ 	.short	(.L_329 - .L_328)
	.align		4
.L_328:
        /*0670*/ 	.word	index@(_ZN2at6native27unrolled_elementwise_kernelIZZZNS0_50_GLOBAL__N__2680c7bb_12_PowKernel_cu_7dd49032_317024pow_tensor_tensor_kernelERNS_18TensorIteratorBaseEENKUlvE_clEvENKUlvE3_clEvEUlssE_St5arrayIPcLm3EELi4E23TrivialOffsetCalculatorILi2EjESB_ILi1EjENS0_6memory12LoadWithCastILi2EEENSE_13StoreWithCastILi1EEEEEviT_T0_T2_T3_T4_T5_)
        /*0674*/ 	.word	0x00000000


	//----- nvinfo : EIATTR_REGCOUNT
	.align		4
.L_329:
        /*0678*/ 	.byte	0x04, 0x2f
        /*067a*/ 	.short	(.L_331 - .L_330)
	.align		4
.L_330:
        /*067c*/ 	.word	index@(_ZN2at6native18elementwise_kernelILi128ELi4EZNS0_15gpu_kernel_implIZZZNS0_50_GLOBAL__N__2680c7bb_12_PowKernel_cu_7dd49032_317024pow_tensor_tensor_kernelERNS_18TensorIteratorBaseEENKUlvE_clEvENKUlvE3_clEvEUlssE_EEvS5_RKT_EUliE_EEviT1_)
        /*0680*/ 	.word	0x00000018


	//----- nvinfo : EIATTR_FRAME_SIZE
	.align		4
.L_331:
        /*0684*/ 	.byte	0x04, 0x11
        /*0686*/ 	.short	(.L_333 - .L_332)
	.align		4
.L_332:
        /*0688*/ 	.word	index@(_ZN2at6native18elementwise_kernelILi128ELi4EZNS0_15gpu_kernel_implIZZZNS0_50_GLOBAL__N__2680c7bb_12_PowKernel_cu_7dd49032_317024pow_tensor_tensor_kernelERNS_18TensorIteratorBaseEENKUlvE_clEvENKUlvE3_clEvEUlssE_EEvS5_RKT_EUliE_EEviT1_)
        /*068c*/ 	.word	0x00000000


	//----- nvinfo : EIATTR_REGCOUNT
	.align		4
.L_333:
        /*0690*/ 	.byte	0x04, 0x2f
        /*0692*/ 	.short	(.L_335 - .L_334)
	.align		4
.L_334:
        /*0694*/ 	.word	index@(_ZN2at6native29vectorized_elementwise_kernelILi8EZNS0_50_GLOBAL__N__2680c7bb_12_PowKernel_cu_7dd49032_317022pow_scalar_tensor_implIdEEvRNS_18TensorIteratorBaseET_EUldE_St5arrayIPcLm2EEEEviT0_T1_)
        /*0698*/ 	.word	0x00000004


	//----- nvinfo : EIATTR_FRAME_SIZE
	.align		4
.L_335:
        /*069c*/ 	.byte	0x04, 0x11
        /*069e*/ 	.short	(.L_337 - .L_336)
	.align		4
.L_336:
        /*06a0*/ 	.word	index@(_ZN2at6native29vectorized_elementwise_kernelILi8EZNS0_50_GLOBAL__N__2680c7bb_12_PowKernel_cu_7dd49032_317022pow_scalar_tensor_implIdEEvRNS_18TensorIteratorBaseET_EUldE_St5arrayIPcLm2EEEEviT0_T1_)
        /*06a4*/ 	.word	0x00000000


	//----- nvinfo : EIATTR_REGCOUNT
	.align		4
.L_337:
        /*06a8*/ 	.byte	0x04, 0x2f
        /*06aa*/ 	.short	(.L_339 - .L_338)
	.align		4
.L_338:
        /*06ac*/ 	.word	index@(_ZN2at6native29vectorized_elementwise_kernelILi4EZNS0_50_GLOBAL__N__2680c7bb_12_PowKernel_cu_7dd49032_317022pow_scalar_tensor_implIdEEvRNS_18TensorIteratorBaseET_EUldE_St5arrayIPcLm2EEEEviT0_T1_)
        /*06b0*/ 	.word	0x00000034


	//----- nvinfo : EIATTR_FRAME_SIZE
	.align		4
.L_339:
        /*06b4*/ 	.byte	0x04, 0x11
        /*06b6*/ 	.short	(.L_341 - .L_340)
	.align		4
.L_340:
        /*06b8*/ 	.word	index@($_ZN2at6native29vectorized_elementwise_kernelILi4EZNS0_50_GLOBAL__N__2680c7bb_12_PowKernel_cu_7dd49032_317022pow_scalar_tensor_implIdEEvRNS_18TensorIteratorBaseET_EUldE_St5arrayIPcLm2EEEEviT0_T1_$__internal_accurate_pow)
        /*06bc*/ 	.word	0x00000000


	//----- nvinfo : EIATTR_FRAME_SIZE
	.align		4
.L_341:
        /*06c0*/ 	.byte	0x04, 0x11
        /*06c2*/ 	.short	(.L_343 - .L_342)
	.align		4
.L_342:
        /*06c4*/ 	.word	index@(_ZN2at6native29vectorized_elementwise_kernelILi4EZNS0_50_GLOBAL__N__2680c7bb_12_PowKernel_cu_7dd49032_317022pow_scalar_tensor_implIdEEvRNS_18TensorIteratorBaseET_EUldE_St5arrayIPcLm2EEEEviT0_T1_)
        /*06c8*/ 	.word	0x00000000


	//----- nvinfo : EIATTR_REGCOUNT
	.align		4
.L_343:
        /*06cc*/ 	.byte	0x04, 0x2f
        /*06ce*/ 	.short	(.L_345 - .L_344)
	.align		4
.L_344:
        /*06d0*/ 	.word	index@(_ZN2at6native29vectorized_elementwise_kernelILi2EZNS0_50_GLOBAL__N__2680c7bb_12_PowKernel_cu_7dd49032_317022pow_scalar_tensor_implIdEEvRNS_18TensorIteratorBaseET_EUldE_St5arrayIPcLm2EEEEviT0_T1_)
        /*06d4*/ 	.word	0x00000034


	//----- nvinfo : EIATTR_FRAME_SIZE
	.align		4
.L_345:
        /*06d8*/ 	.byte	0x04, 0x11
        /*06da*/ 	.short	(.L_347 - .L_346)
	.align		4
.L_346:
        /*06dc*/ 	.word	index@($_ZN2at6native29vectorized_elementwise_kernelILi2EZNS0_50_GLOBAL__N__2680c7bb_12_PowKernel_cu_7dd49032_317022pow_scalar_tensor_implIdEEvRNS_18TensorIteratorBaseET_EUldE_St5arrayIPcLm2EEEEviT0_T1_$__internal_accurate_pow)
        /*06e0*/ 	.word	0x00000000


	//----- nvinfo : EIATTR_FRAME_SIZE
	.align		4
.L_347:
        /*06e4*/ 	.byte	0x04, 0x11
        /*06e6*/ 	.short	(.L_349 - .L_348)
	.align		4
.L_348:
        /*06e8*/ 	.word	index@(_ZN2at6native29vectorized_elementwise_kernelILi2EZNS0_50_GLOBAL__N__2680c7bb_12_PowKernel_cu_7dd49032_317022pow_scalar_tensor_implIdEEvRNS_18TensorIteratorBaseET_EUldE_St5arrayIPcLm2EEEEviT0_T1_)
        /*06ec*/ 	.word	0x00000000


	//----- nvinfo : EIATTR_REGCOUNT
	.align		4
.L_349:
        /*06f0*/ 	.byte	0x04, 0x2f
        /*06f2*/ 	.short	(.L_351 - .L_350)
	.align		4
.L_350:
        /*06f4*/ 	.word	index@(_ZN2at6native27unrolled_elementwise_kernelIZNS0_50_GLOBAL__N__2680c7bb_12_PowKernel_cu_7dd49032_317022pow_scalar_tensor_implIdEEvRNS_18TensorIteratorBaseET_EUldE_St5arrayIPcLm2EELi4E23TrivialOffsetCalculatorILi1EjESC_NS0_6memory15LoadWithoutCastENSD_16StoreWithoutCastEEEviS6_T0_T2_T3_T4_T5_)
        /*06f8*/ 	.word	0x00000028


	//----- nvinfo : EIATTR_FRAME_SIZE
	.align		4
.L_351:
        /*06fc*/ 	.byte	0x04, 0x11
        /*06fe*/ 	.short	(.L_353 - .L_352)
	.align		4
.L_352:
        /*0700*/ 	.word	index@($_ZN2at6native27unrolled_elementwise_kernelIZNS0_50_GLOBAL__N__2680c7bb_12_PowKernel_cu_7dd49032_317022pow_scalar_tensor_implIdEEvRNS_18TensorIteratorBaseET_EUldE_St5arrayIPcLm2EELi4E23TrivialOffsetCalculatorILi1EjESC_NS0_6memory15LoadWithoutCastENSD_16StoreWithoutCastEEEviS6_T0_T2_T3_T4_T5_$__internal_accurate_pow)
        /*0704*/ 	.word	0x00000000


	//----- nvinfo : EIATTR_FRAME_SIZE
	.align		4
.L_353:
        /*0708*/ 	.byte	0x04, 0x11
        /*070a*/ 	.short	(.L_355 - .L_354)
	.align		4
.L_354:
        /*070c*/ 	.word	index@(_ZN2at6native27unrolled_elementwise_kernelIZNS0_50_GLOBAL__N__2680c7bb_12_PowKernel_cu_7dd49032_317022pow_scalar_tensor_implIdEEvRNS_18TensorIteratorBaseET_EUldE_St5arrayIPcLm2EELi4E23TrivialOffsetCalculatorILi1EjESC_NS0_6memory15LoadWithoutCastENSD_16StoreWithoutCastEEEviS6_T0_T2_T3_T4_T5_)
        /*0710*/ 	.word	0x00000000


	//----- nvinfo : EIATTR_REGCOUNT
	.align		4
.L_355:
        /*0714*/ 	.byte	0x04, 0x2f
        /*0716*/ 	.short	(.L_357 - .L_356)
	.align		4
.L_356:
        /*0718*/ 	.word	index@(_ZN2at6native18elementwise_kernelILi128ELi2EZNS0_22gpu_kernel_impl_nocastIZNS0_50_GLOBAL__N__2680c7bb_12_PowKernel_cu_7dd49032_317022pow_scalar_tensor_implIdEEvRNS_18TensorIteratorBaseET_EUldE_EEvS6_RKS7_EUliE_EEviT1_)
        /*071c*/ 	.word	0x00000022


	//----- nvinfo : EIATTR_FRAME_SIZE
	.align		4
.L_357:
        /*0720*/ 	.byte	0x04, 0x11
        /*0722*/ 	.short	(.L_359 - .L_358)
	.align		4
.L_358:
        /*0724*/ 	.word	index@($_ZN2at6native18elementwise_kernelILi128ELi2EZNS0_22gpu_kernel_impl_nocastIZNS0_50_GLOBAL__N__2680c7bb_12_PowKernel_cu_7dd49032_317022pow_scalar_tensor_implIdEEvRNS_18TensorIteratorBaseET_EUldE_EEvS6_RKS7_EUliE_EEviT1_$__internal_accurate_pow)
        /*0728*/ 	.word	0x00000000


	//----- nvinfo : EIATTR_FRAME_SIZE
	.align		4
.L_359:
        /*072c*/ 	.byte	0x04, 0x11
        /*072e*/ 	.short	(.L_361 - .L_360)
	.align		4
.L_360:
        /*0730*/ 	.word	index@(_ZN2at6native18elementwise_kernelILi128ELi2EZNS0_22gpu_kernel_impl_nocastIZNS0_50_GLOBAL__N__2680c7bb_12_PowKernel_cu_7dd49032_317022pow_scalar_tensor_implIdEEvRNS_18TensorIteratorBaseET_EUldE_EEvS6_RKS7_EUliE_EEviT1_)
        /*0734*/ 	.word	0x00000000


	//----- nvinfo : EIATTR_REGCOUNT
	.align		4
.L_361:
        /*0738*/ 	.byte	0x04, 0x2f
        /*073a*/ 	.short	(.L_363 - .L_362)
	.align		4
.L_362:
        /*073c*/ 	.word	index@(_ZN2at6native27unrolled_elementwise_kernelIZNS0_50_GLOBAL__N__2680c7bb_12_PowKernel_cu_7dd49032_317022pow_scalar_tensor_implIdEEvRNS_18TensorIteratorBaseET_EUldE_St5arrayIPcLm2EELi4E23TrivialOffsetCalculatorILi1EjESC_NS0_6memory12LoadWithCastILi1EEENSD_13StoreWithCastILi1EEEEEviS6_T0_T2_T3_T4_T5_)
        /*0740*/ 	.word	0x0000002a


	//----- nvinfo : EIATTR_FRAME_SIZE
	.align		4
.L_363:
        /*0744*/ 	.byte	0x04, 0x11
        /*0746*/ 	.short	(.L_365 - .L_364)
	.align		4
.L_364:
        /*0748*/ 	.word	index@($_ZN2at6native27unrolled_elementwise_kernelIZNS0_50_GLOBAL__N__2680c7bb_12_PowKernel_cu_7dd49032_317022pow_scalar_tensor_implIdEEvRNS_18TensorIteratorBaseET_EUldE_St5arrayIPcLm2EELi4E23TrivialOffsetCalculatorILi1EjESC_NS0_6memory12LoadWithCastILi1EEENSD_13StoreWithCastILi1EEEEEviS6_T0_T2_T3_T4_T5_$__internal_accurate_pow)
        /*074c*/ 	.word	0x00000000


	//----- nvinfo : EIATTR_FRAME_SIZE
	.align		4
.L_365:
        /*0750*/ 	.byte	0x04, 0x11
        /*0752*/ 	.short	(.L_367 - .L_366)
	.align		4
.L_366:
        /*0754*/ 	.word	index@(_ZN2at6native27unrolled_elementwise_kernelIZNS0_50_GLOBAL__N__2680c7bb_12_PowKernel_cu_7dd49032_317022pow_scalar_tensor_implIdEEvRNS_18TensorIteratorBaseET_EUldE_St5arrayIPcLm2EELi4E23TrivialOffsetCalculatorILi1EjESC_NS0_6memory12LoadWithCastILi1EEENSD_13StoreWithCastILi1EEEEEviS6_T0_T2_T3_T4_T5_)
        /*0758*/ 	.word	0x00000000


	//----- nvinfo : EIATTR_REGCOUNT
	.align		4
.L_367:
        /*075c*/ 	.byte	0x04, 0x2f
        /*075e*/ 	.short	(.L_369 - .L_368)
	.align		4
.L_368:
        /*0760*/ 	.word	index@(_ZN2at6native18elementwise_kernelILi128ELi4EZNS0_15gpu_kernel_implIZNS0_50_GLOBAL__N__2680c7bb_12_PowKernel_cu_7dd49032_317022pow_scalar_tensor_implIdEEvRNS_18TensorIteratorBaseET_EUldE_EEvS6_RKS7_EUliE_EEviT1_)
        /*0764*/ 	.word	0x0000001e


	//----- nvinfo : EIATTR_FRAME_SIZE
	.align		4
.L_369:
        /*0768*/ 	.byte	0x04, 0x11
        /*076a*/ 	.short	(.L_371 - .L_370)
	.align		4
.L_370:
        /*076c*/ 	.word	index@($_ZN2at6native18elementwise_kernelILi128ELi4EZNS0_15gpu_kernel_implIZNS0_50_GLOBAL__N__2680c7bb_12_PowKernel_cu_7dd49032_317022pow_scalar_tensor_implIdEEvRNS_18TensorIteratorBaseET_EUldE_EEvS6_RKS7_EUliE_EEviT1_$__internal_accurate_pow)
        /*0770*/ 	.word	0x00000000


	//----- nvinfo : EIATTR_FRAME_SIZE
	.align		4
.L_371:
        /*0774*/ 	.byte	0x04, 0x11
        /*0776*/ 	.short	(.L_373 - .L_372)
	.align		4
.L_372:
        /*0778*/ 	.word	index@(_ZN2at6native18elementwise_kernelILi128ELi4EZNS0_15gpu_kernel_implIZNS0_50_GLOBAL__N__2680c7bb_12_PowKernel_cu_7dd49032_317022pow_scalar_tensor_implIdEEvRNS_18TensorIteratorBaseET_EUldE_EEvS6_RKS7_EUliE_EEviT1_)
        /*077c*/ 	.word	0x00000000


	//----- nvinfo : EIATTR_REGCOUNT
	.align		4
.L_373:
        /*0780*/ 	.byte	0x04, 0x2f
        /*0782*/ 	.short	(.L_375 - .L_374)
	.align		4
.L_374:
        /*0784*/ 	.word	index@(_ZN2at6native29vectorized_elementwise_kernelILi8EZZZNS0_50_GLOBAL__N__2680c7bb_12_PowKernel_cu_7dd49032_317024pow_tensor_tensor_kernelERNS_18TensorIteratorBaseEENKUlvE_clEvENKUlvE4_clEvEUlddE_St5arrayIPcLm3EEEEviT0_T1_)
        /*0788*/ 	.word	0x00000004


	//----- nvinfo : EIATTR_FRAME_SIZE
	.align		4
.L_375:
        /*078c*/ 	.byte	0x04, 0x11
        /*078e*/ 	.short	(.L_377 - .L_376)
	.align		4
.L_376:
        /*0790*/ 	.word	index@(_ZN2at6native29vectorized_elementwise_kernelILi8EZZZNS0_50_GLOBAL__N__2680c7bb_12_PowKernel_cu_7dd49032_317024pow_tensor_tensor_kernelERNS_18TensorIteratorBaseEENKUlvE_clEvENKUlvE4_clEvEUlddE_St5arrayIPcLm3EEEEviT0_T1_)
        /*0794*/ 	.word	0x00000000


	//----- nvinfo : EIATTR_REGCOUNT
	.align		4
.L_377:
        /*0798*/ 	.byte	0x04, 0x2f
        /*079a*/ 	.short	(.L_379 - .L_378)
	.align		4
.L_378:
        /*079c*/ 	.word	index@(_ZN2at6native29vectorized_elementwise_kernelILi4EZZZNS0_50_GLOBAL__N__2680c7bb_12_PowKernel_cu_7dd49032_317024pow_tensor_tensor_kernelERNS_18TensorIteratorBaseEENKUlvE_clEvENKUlvE4_clEvEUlddE_St5arrayIPcLm3EEEEviT0_T1_)
        /*07a0*/ 	.word	0x0000003e


	//----- nvinfo : EIATTR_FRAME_SIZE
	.align		4
.L_379:
        /*07a4*/ 	.byte	0x04, 0x11
        /*07a6*/ 	.short	(.L_381 - .L_380)
	.align		4
.L_380:
        /*07a8*/ 	.word	index@($_ZN2at6native29vectorized_elementwise_kernelILi4EZZZNS0_50_GLOBAL__N__2680c7bb_12_PowKernel_cu_7dd49032_317024pow_tensor_tensor_kernelERNS_18TensorIteratorBaseEENKUlvE_clEvENKUlvE4_clEvEUlddE_St5arrayIPcLm3EEEEviT0_T1_$__internal_accurate_pow)
        /*07ac*/ 	.word	0x00000000


	//----- nvinfo : EIATTR_FRAME_SIZE
	.align		4
.L_381:
        /*07b0*/ 	.byte	0x04, 0x11
        /*07b2*/ 	.short	(.L_383 - .L_382)
	.align		4
.L_382:
        /*07b4*/ 	.word	index@(_ZN2at6native29vectorized_elementwise_kernelILi4EZZZNS0_50_GLOBAL__N__2680c7bb_12_PowKernel_cu_7dd49032_317024pow_tensor_tensor_kernelERNS_18TensorIteratorBaseEENKUlvE_clEvENKUlvE4_clEvEUlddE_St5arrayIPcLm3EEEEviT0_T1_)
        /*07b8*/ 	.word	0x00000000


	//----- nvinfo : EIATTR_REGCOUNT
	.align		4
.L_383:
        /*07bc*/ 	.byte	0x04, 0x2f
        /*07be*/ 	.short	(.L_385 - .L_384)
	.align		4
.L_384:
        /*07c0*/ 	.word	index@(_ZN2at6native29vectorized_elementwise_kernelILi2EZZZNS0_50_GLOBAL__N__2680c7bb_12_PowKernel_cu_7dd49032_317024pow_tensor_tensor_kernelERNS_18TensorIteratorBaseEENKUlvE_clEvENKUlvE4_clEvEUlddE_St5arrayIPcLm3EEEEviT0_T1_)
        /*07c4*/ 	.word	0x0000003e


	//----- nvinfo : EIATTR_FRAME_SIZE
	.align		4
.L_385:
        /*07c8*/ 	.byte	0x04, 0x11
        /*07ca*/ 	.short	(.L_387 - .L_386)
	.align		4
.L_386:
        /*07cc*/ 	.word	index@($_ZN2at6native29vectorized_elementwise_kernelILi2EZZZNS0_50_GLOBAL__N__2680c7bb_12_PowKernel_cu_7dd49032_317024pow_tensor_tensor_kernelERNS_18TensorIteratorBaseEENKUlvE_clEvENKUlvE4_clEvEUlddE_St5arrayIPcLm3EEEEviT0_T1_$__internal_accurate_pow)
        /*07d0*/ 	.word	0x00000000


	//----- nvinfo : EIATTR_FRAME_SIZE
	.align		4
.L_387:
        /*07d4*/ 	.byte	0x04, 0x11
        /*07d6*/ 	.short	(.L_389 - .L_388)
	.align		4
.L_388:
        /*07d8*/ 	.word	index@(_ZN2at6native29vectorized_elementwise_kernelILi2EZZZNS0_50_GLOBAL__N__2680c7bb_12_PowKernel_cu_7dd49032_317024pow_tensor_tensor_kernelERNS_18TensorIteratorBaseEENKUlvE_clEvENKUlvE4_clEvEUlddE_St5arrayIPcLm3EEEEviT0_T1_)
        /*07dc*/ 	.word	0x00000000


	//----- nvinfo : EIATTR_REGCOUNT
	.align		4
.L_389:
        /*07e0*/ 	.byte	0x04, 0x2f
        /*07e2*/ 	.short	(.L_391 - .L_390)
	.align		4
.L_390:
        /*07e4*/ 	.word	index@(_ZN2at6native27unrolled_elementwise_kernelIZZZNS0_50_GLOBAL__N__2680c7bb_12_PowKernel_cu_7dd49032_317024pow_tensor_tensor_kernelERNS_18TensorIteratorBaseEENKUlvE_clEvENKUlvE4_clEvEUlddE_St5arrayIPcLm3EELi4E23TrivialOffsetCalculatorILi2EjESB_ILi1EjENS0_6memory15LoadWithoutCastENSE_16StoreWithoutCastEEEviT_T0_T2_T3_T4_T5_)
        /*07e8*/ 	.word	0x0000002c


	//----- nvinfo : EIATTR_FRAME_SIZE
	.align		4
.L_391:
        /*07ec*/ 	.byte	0x04, 0x11
        /*07ee*/ 	.short	(.L_393 - .L_392)
	.align		4
.L_392:
        /*07f0*/ 	.word	index@($_ZN2at6native27unrolled_elementwise_kernelIZZZNS0_50_GLOBAL__N__2680c7bb_12_PowKernel_cu_7dd49032_317024pow_tensor_tensor_kernelERNS_18TensorIteratorBaseEENKUlvE_clEvENKUlvE4_clEvEUlddE_St5arrayIPcLm3EELi4E23TrivialOffsetCalculatorILi2EjESB_ILi1EjENS0_6memory15LoadWithoutCastENSE_16StoreWithoutCastEEEviT_T0_T2_T3_T4_T5_$__internal_accurate_pow)
        /*07f4*/ 	.word	0x00000000


	//----- nvinfo : EIATTR_FRAME_SIZE
	.align		4
.L_393:
        /*07f8*/ 	.byte	0x04, 0x11
        /*07fa*/ 	.short	(.L_395 - .L_394)
	.align		4
.L_394:
        /*07fc*/ 	.word	index@(_ZN2at6native27unrolled_elementwise_kernelIZZZNS0_50_GLOBAL__N__2680c7bb_12_PowKernel_cu_7dd49032_317024pow_tensor_tensor_kernelERNS_18TensorIteratorBaseEENKUlvE_clEvENKUlvE4_clEvEUlddE_St5arrayIPcLm3EELi4E23TrivialOffsetCalculatorILi2EjESB_ILi1EjENS0_6memory15LoadWithoutCastENSE_16StoreWithoutCastEEEviT_T0_T2_T3_T4_T5_)
        /*0800*/ 	.word	0x00000000


	//----- nvinfo : EIATTR_REGCOUNT
	.align		4
.L_395:
        /*0804*/ 	.byte	0x04, 0x2f
        /*0806*/ 	.short	(.L_397 - .L_396)
	.align		4
.L_396:
        /*0808*/ 	.word	index@(_ZN2at6native18elementwise_kernelILi128ELi2EZNS0_22gpu_kernel_impl_nocastIZZZNS0_50_GLOBAL__N__2680c7bb_12_PowKernel_cu_7dd49032_317024pow_tensor_tensor_kernelERNS_18TensorIteratorBaseEENKUlvE_clEvENKUlvE4_clEvEUlddE_EEvS5_RKT_EUliE_EEviT1_)
        /*080c*/ 	.word	0x00000020


	//----- nvinfo : EIATTR_FRAME_SIZE
	.align		4
.L_397:
        /*0810*/ 	.byte	0x04, 0x11
        /*0812*/ 	.short	(.L_399 - .L_398)
	.align		4
.L_398:
        /*0814*/ 	.word	index@($_ZN2at6native18elementwise_kernelILi128ELi2EZNS0_22gpu_kernel_impl_nocastIZZZNS0_50_GLOBAL__N__2680c7bb_12_PowKernel_cu_7dd49032_317024pow_tensor_tensor_kernelERNS_18TensorIteratorBaseEENKUlvE_clEvENKUlvE4_clEvEUlddE_EEvS5_RKT_EUliE_EEviT1_$__internal_accurate_pow)
        /*0818*/ 	.word	0x00000000


	//----- nvinfo : EIATTR_FRAME_SIZE
	.align		4
.L_399:
        /*081c*/ 	.byte	0x04, 0x11
        /*081e*/ 	.short	(.L_401 - .L_400)
	.align		4
.L_400:
        /*0820*/ 	.word	index@(_ZN2at6native18elementwise_kernelILi128ELi2EZNS0_22gpu_kernel_impl_nocastIZZZNS0_50_GLOBAL__N__2680c7bb_12_PowKernel_cu_7dd49032_317024pow_tensor_tensor_kernelERNS_18TensorIteratorBaseEENKUlvE_clEvENKUlvE4_clEvEUlddE_EEvS5_RKT_EUliE_EEviT1_)
        /*0824*/ 	.word	0x00000000


	//----- nvinfo : EIATTR_REGCOUNT
	.align		4
.L_401:
        /*0828*/ 	.byte	0x04, 0x2f
        /*082a*/ 	.short	(.L_403 - .L_402)
	.align		4
.L_402:
        /*082c*/ 	.word	index@(_ZN2at6native27unrolled_elementwise_kernelIZZZNS0_50_GLOBAL__N__2680c7bb_12_PowKernel_cu_7dd49032_317024pow_tensor_tensor_kernelERNS_18TensorIteratorBaseEENKUlvE_clEvENKUlvE4_clEvEUlddE_St5arrayIPcLm3EELi4E23TrivialOffsetCalculatorILi2EjESB_ILi1EjENS0_6memory12LoadWithCastILi2EEENSE_13StoreWithCastILi1EEEEEviT_T0_T2_T3_T4_T5_)
        /*0830*/ 	.word	0x0000002c


	//----- nvinfo : EIATTR_FRAME_SIZE
	.align		4
.L_403:
        /*0834*/ 	.byte	0x04, 0x11
        /*0836*/ 	.short	(.L_405 - .L_404)
	.align		4
.L_404:
        /*0838*/ 	.word	index@($_ZN2at6native27unrolled_elementwise_kernelIZZZNS0_50_GLOBAL__N__2680c7bb_12_PowKernel_cu_7dd49032_317024pow_tensor_tensor_kernelERNS_18TensorIteratorBaseEENKUlvE_clEvENKUlvE4_clEvEUlddE_St5arrayIPcLm3EELi4E23TrivialOffsetCalculatorILi2EjESB_ILi1EjENS0_6memory12LoadWithCastILi2EEENSE_13StoreWithCastILi1EEEEEviT_T0_T2_T3_T4_T5_$__internal_accurate_pow)
        /*083c*/ 	.word	0x00000000


	//----- nvinfo : EIATTR_FRAME_SIZE
	.align		4
.L_405:
        /*0840*/ 	.byte	0x04, 0x11
        /*0842*/ 	.short	(.L_407 - .L_406)
	.align		4
.L_406:
        /*0844*/ 	.word	index@(_ZN2at6native27unrolled_elementwise_kernelIZZZNS0_50_GLOBAL__N__2680c7bb_12_PowKernel_cu_7dd49032_317024pow_tensor_tensor_kernelERNS_18TensorIteratorBaseEENKUlvE_clEvENKUlvE4_clEvEUlddE_St5arrayIPcLm3EELi4E23TrivialOffsetCalculatorILi2EjESB_ILi1EjENS0_6memory12LoadWithCastILi2EEENSE_13StoreWithCastILi1EEEEEviT_T0_T2_T3_T4_T5_)
        /*0848*/ 	.word	0x00000000


	//----- nvinfo : EIATTR_REGCOUNT
	.align		4
.L_407:
        /*084c*/ 	.byte	0x04, 0x2f
        /*084e*/ 	.short	(.L_409 - .L_408)
	.align		4
.L_408:
        /*0850*/ 	.word	index@(_ZN2at6native18elementwise_kernelILi128ELi4EZNS0_15gpu_kernel_implIZZZNS0_50_GLOBAL__N__2680c7bb_12_PowKernel_cu_7dd49032_317024pow_tensor_tensor_kernelERNS_18TensorIteratorBaseEENKUlvE_clEvENKUlvE4_clEvEUlddE_EEvS5_RKT_EUliE_EEviT1_)
        /*0854*/ 	.word	0x00000020


	//----- nvinfo : EIATTR_FRAME_SIZE
	.align		4
.L_409:
        /*0858*/ 	.byte	0x04, 0x11
        /*085a*/ 	.short	(.L_411 - .L_410)
	.align		4
.L_410:
        /*085c*/ 	.word	index@($_ZN2at6native18elementwise_kernelILi128ELi4EZNS0_15gpu_kernel_implIZZZNS0_50_GLOBAL__N__2680c7bb_12_PowKernel_cu_7dd49032_317024pow_tensor_tensor_kernelERNS_18TensorIteratorBaseEENKUlvE_clEvENKUlvE4_clEvEUlddE_EEvS5_RKT_EUliE_EEviT1_$__internal_accurate_pow)
        /*0860*/ 	.word	0x00000000


	//----- nvinfo : EIATTR_FRAME_SIZE
	.align		4
.L_411:
        /*0864*/ 	.byte	0x04, 0x11
        /*0866*/ 	.short	(.L_413 - .L_412)
	.align		4
.L_412:
        /*0868*/ 	.word	index@(_ZN2at6native18elementwise_kernelILi128ELi4EZNS0_15gpu_kernel_implIZZZNS0_50_GLOBAL__N__2680c7bb_12_PowKernel_cu_7dd49032_317024pow_tensor_tensor_kernelERNS_18TensorIteratorBaseEENKUlvE_clEvENKUlvE4_clEvEUlddE_EEvS5_RKT_EUliE_EEviT1_)
        /*086c*/ 	.word	0x00000000


	//----- nvinfo : EIATTR_REGCOUNT
	.align		4
.L_413:
        /*0870*/ 	.byte	0x04, 0x2f
        /*0872*/ 	.short	(.L_415 - .L_414)
	.align		4
.L_414:
        /*0874*/ 	.word	index@(_ZN2at6native29vectorized_elementwise_kernelILi8EZNS0_50_GLOBAL__N__2680c7bb_12_PowKernel_cu_7dd49032_317022pow_scalar_tensor_implIfEEvRNS_18TensorIteratorBaseET_EUlfE_St5arrayIPcLm2EEEEviT0_T1_)
        /*0878*/ 	.word	0x00000004


	//----- nvinfo : EIATTR_FRAME_SIZE
	.align		4
.L_415:
        /*087c*/ 	.byte	0x04, 0x11
        /*087e*/ 	.short	(.L_417 - .L_416)
	.align		4
.L_416:
        /*0880*/ 	.word	index@(_ZN2at6native29vectorized_elementwise_kernelILi8EZNS0_50_GLOBAL__N__2680c7bb_12_PowKernel_cu_7dd49032_317022pow_scalar_tensor_implIfEEvRNS_18TensorIteratorBaseET_EUlfE_St5arrayIPcLm2EEEEviT0_T1_)
        /*0884*/ 	.word	0x00000000


	//----- nvinfo : EIATTR_REGCOUNT
	.align		4
.L_417:
        /*0888*/ 	.byte	0x04, 0x2f
        /*088a*/ 	.short	(.L_419 - .L_418)
	.align		4
.L_418:
        /*088c*/ 	.word	index@(_ZN2at6native29vectorized_elementwise_kernelILi4EZNS0_50_GLOBAL__N__2680c7bb_12_PowKernel_cu_7dd49032_317022pow_scalar_tensor_implIfEEvRNS_18TensorIteratorBaseET_EUlfE_St5arrayIPcLm2EEEEviT0_T1_)
        /*0890*/ 	.word	0x00000020


	//----- nvinfo : EIATTR_FRAME_SIZE
	.align		4
.L_419:
        /*0894*/ 	.byte	0x04, 0x11
        /*0896*/ 	.short	(.L_421 - .L_420)
	.align		4
.L_420:
        /*0898*/ 	.word	index@(_ZN2at6native29vectorized_elementwise_kernelILi4EZNS0_50_GLOBAL__N__2680c7bb_12_PowKernel_cu_7dd49032_317022pow_scalar_tensor_implIfEEvRNS_18TensorIteratorBaseET_EUlfE_St5arrayIPcLm2EEEEviT0_T1_)
        /*089c*/ 	.word	0x00000000


	//----- nvinfo : EIATTR_REGCOUNT
	.align		4
.L_421:
        /*08a0*/ 	.byte	0x04, 0x2f
        /*08a2*/ 	.short	(.L_423 - .L_422)
	.align		4
.L_422:
        /*08a4*/ 	.word	index@(_ZN2at6native29vectorized_elementwise_kernelILi2EZNS0_50_GLOBAL__N__2680c7bb_12_PowKernel_cu_7dd49032_317022pow_scalar_tensor_implIfEEvRNS_18TensorIteratorBaseET_EUlfE_St5arrayIPcLm2EEEEviT0_T1_)
        /*08a8*/ 	.word	0x00000020


	//----- nvinfo : EIATTR_FRAME_SIZE
	.align		4
.L_423:
        /*08ac*/ 	.byte	0x04, 0x11
        /*08ae*/ 	.short	(.L_425 - .L_424)
	.align		4
.L_424:
        /*08b0*/ 	.word	index@(_ZN2at6native29vectorized_elementwise_kernelILi2EZNS0_50_GLOBAL__N__2680c7bb_12_PowKernel_cu_7dd49032_317022pow_scalar_tensor_implIfEEvRNS_18TensorIteratorBaseET_EUlfE_St5arrayIPcLm2EEEEviT0_T1_)
        /*08b4*/ 	.word	0x00000000


	//----- nvinfo : EIATTR_REGCOUNT
	.align		4
.L_425:
        /*08b8*/ 	.byte	0x04, 0x2f
        /*08ba*/ 	.short	(.L_427 - .L_426)
	.align		4
.L_426:
        /*08bc*/ 	.word	index@(_ZN2at6native27unrolled_elementwise_kernelIZNS0_50_GLOBAL__N__2680c7bb_12_PowKernel_cu_7dd49032_317022pow_scalar_tensor_implIfEEvRNS_18TensorIteratorBaseET_EUlfE_St5arrayIPcLm2EELi4E23TrivialOffsetCalculatorILi1EjESC_NS0_6memory15LoadWithoutCastENSD_16StoreWithoutCastEEEviS6_T0_T2_T3_T4_T5_)
        /*08c0*/ 	.word	0x00000018


	//----- nvinfo : EIATTR_FRAME_SIZE
	.align		4
.L_427:
        /*08c4*/ 	.byte	0x04, 0x11
        /*08c6*/ 	.short	(.L_429 - .L_428)
	.align		4
.L_428:
        /*08c8*/ 	.word	index@(_ZN2at6native27unrolled_elementwise_kernelIZNS0_50_GLOBAL__N__2680c7bb_12_PowKernel_cu_7dd49032_317022pow_scalar_tensor_implIfEEvRNS_18TensorIteratorBaseET_EUlfE_St5arrayIPcLm2EELi4E23TrivialOffsetCalculatorILi1EjESC_NS0_6memory15LoadWithoutCastENSD_16StoreWithoutCastEEEviS6_T0_T2_T3_T4_T5_)
        /*08cc*/ 	.word	0x00000000


	//----- nvinfo : EIATTR_REGCOUNT
	.align		4
.L_429:
        /*08d0*/ 	.byte	0x04, 0x2f
        /*08d2*/ 	.short	(.L_431 - .L_430)
	.align		4
.L_430:
        /*08d4*/ 	.word	index@(_ZN2at6native18elementwise_kernelILi128ELi2EZNS0_22gpu_kernel_impl_nocastIZNS0_50_GLOBAL__N__2680c7bb_12_PowKernel_cu_7dd49032_317022pow_scalar_tensor_implIfEEvRNS_18TensorIteratorBaseET_EUlfE_EEvS6_RKS7_EUliE_EEviT1_)
        /*08d8*/ 	.word	0x00000014


	//----- nvinfo : EIATTR_FRAME_SIZE
	.align		4
.L_431:
        /*08dc*/ 	.byte	0x04, 0x11
        /*08de*/ 	.short	(.L_433 - .L_432)
	.align		4
.L_432:
        /*08e0*/ 	.word	index@(_ZN2at6native18elementwise_kernelILi128ELi2EZNS0_22gpu_kernel_impl_nocastIZNS0_50_GLOBAL__N__2680c7bb_12_PowKernel_cu_7dd49032_317022pow_scalar_tensor_implIfEEvRNS_18TensorIteratorBaseET_EUlfE_EEvS6_RKS7_EUliE_EEviT1_)
        /*08e4*/ 	.word	0x00000000


	//----- nvinfo : EIATTR_REGCOUNT
	.align		4
.L_433:
        /*08e8*/ 	.byte	0x04, 0x2f
        /*08ea*/ 	.short	(.L_435 - .L_434)
	.align		4
.L_434:
        /*08ec*/ 	.word	index@(_ZN2at6native27unrolled_elementwise_kernelIZNS0_50_GLOBAL__N__2680c7bb_12_PowKernel_cu_7dd49032_317022pow_scalar_tensor_implIfEEvRNS_18TensorIteratorBaseET_EUlfE_St5arrayIPcLm2EELi4E23TrivialOffsetCalculatorILi1EjESC_NS0_6memory12LoadWithCastILi1EEENSD_13StoreWithCastILi1EEEEEviS6_T0_T2_T3_T4_T5_)
        /*08f0*/ 	.word	0x0000001d


	//----- nvinfo : EIATTR_FRAME_SIZE
	.align		4
.L_435:
        /*08f4*/ 	.byte	0x04, 0x11
        /*08f6*/ 	.short	(.L_437 - .L_436)
	.align		4
.L_436:
        /*08f8*/ 	.word	index@(_ZN2at6native27unrolled_elementwise_kernelIZNS0_50_GLOBAL__N__2680c7bb_12_PowKernel_cu_7dd49032_317022pow_scalar_tensor_implIfEEvRNS_18TensorIteratorBaseET_EUlfE_St5arrayIPcLm2EELi4E23TrivialOffsetCalculatorILi1EjESC_NS0_6memory12LoadWithCastILi1EEENSD_13StoreWithCastILi1EEEEEviS6_T0_T2_T3_T4_T5_)
        /*08fc*/ 	.word	0x00000000


	//----- nvinfo : EIATTR_REGCOUNT
	.align		4
.L_437:
        /*0900*/ 	.byte	0x04, 0x2f
        /*0902*/ 	.short	(.L_439 - .L_438)
	.align		4
.L_438:
        /*0904*/ 	.word	index@(_ZN2at6native18elementwise_kernelILi128ELi4EZNS0_15gpu_kernel_implIZNS0_50_GLOBAL__N__2680c7bb_12_PowKernel_cu_7dd49032_317022pow_scalar_tensor_implIfEEvRNS_18TensorIteratorBaseET_EUlfE_EEvS6_RKS7_EUliE_EEviT1_)
        /*0908*/ 	.word	0x00000018


	//----- nvinfo : EIATTR_FRAME_SIZE
	.align		4
.L_439:
        /*090c*/ 	.byte	0x04, 0x11
        /*090e*/ 	.short	(.L_441 - .L_440)
	.align		4
.L_440:
        /*0910*/ 	.word	index@(_ZN2at6native18elementwise_kernelILi128ELi4EZNS0_15gpu_kernel_implIZNS0_50_GLOBAL__N__2680c7bb_12_PowKernel_cu_7dd49032_317022pow_scalar_tensor_implIfEEvRNS_18TensorIteratorBaseET_EUlfE_EEvS6_RKS7_EUliE_EEviT1_)
        /*0914*/ 	.word	0x00000000


	//----- nvinfo : EIATTR_REGCOUNT
	.align		4
.L_441:
        /*0918*/ 	.byte	0x04, 0x2f
        /*091a*/ 	.short	(.L_443 - .L_442)
	.align		4
.L_442:
        /*091c*/ 	.word	index@(_ZN2at6native29vectorized_elementwise_kernelILi8EZZZNS0_50_GLOBAL__N__2680c7bb_12_PowKernel_cu_7dd49032_317024pow_tensor_tensor_kernelERNS_18TensorIteratorBaseEENKUlvE_clEvENKUlvE5_clEvEUlffE_St5arrayIPcLm3EEEEviT0_T1_)
        /*0920*/ 	.word	0x00000004


	//----- nvinfo : EIATTR_FRAME_SIZE
	.align		4
.L_443:
        /*0924*/ 	.byte	0x04, 0x11
        /*0926*/ 	.short	(.L_445 - .L_444)
	.align		4
.L_444:
        /*0928*/ 	.word	index@(_ZN2at6native29vectorized_elementwise_kernelILi8EZZZNS0_50_GLOBAL__N__2680c7bb_12_PowKernel_cu_7dd49032_317024pow_tensor_tensor_kernelERNS_18TensorIteratorBaseEENKUlvE_clEvENKUlvE5_clEvEUlffE_St5arrayIPcLm3EEEEviT0_T1_)
        /*092c*/ 	.word	0x00000000


	//----- nvinfo : EIATTR_REGCOUNT
	.align		4
.L_445:
        /*0930*/ 	.byte	0x04, 0x2f
        /*0932*/ 	.short	(.L_447 - .L_446)
	.align		4
.L_446:
        /*0934*/ 	.word	index@(_ZN2at6native29vectorized_elementwise_kernelILi4EZZZNS0_50_GLOBAL__N__2680c7bb_12_PowKernel_cu_7dd49032_317024pow_tensor_tensor_kernelERNS_18TensorIteratorBaseEENKUlvE_clEvENKUlvE5_clEvEUlffE_St5arrayIPcLm3EEEEviT0_T1_)
        /*0938*/ 	.word	0x00000028


	//----- nvinfo : EIATTR_FRAME_SIZE
	.align		4
.L_447:
        /*093c*/ 	.byte	0x04, 0x11
        /*093e*/ 	.short	(.L_449 - .L_448)
	.align		4
.L_448:
        /*0940*/ 	.word	index@(_ZN2at6native29vectorized_elementwise_kernelILi4EZZZNS0_50_GLOBAL__N__2680c7bb_12_PowKernel_cu_7dd49032_317024pow_tensor_tensor_kernelERNS_18TensorIteratorBaseEENKUlvE_clEvENKUlvE5_clEvEUlffE_St5arrayIPcLm3EEEEviT0_T1_)
        /*0944*/ 	.word	0x00000000


	//----- nvinfo : EIATTR_REGCOUNT
	.align		4
.L_449:
        /*0948*/ 	.byte	0x04, 0x2f
        /*094a*/ 	.short	(.L_451 - .L_450)
	.align		4
.L_450:
        /*094c*/ 	.word	index@(_ZN2at6native29vectorized_elementwise_kernelILi2EZZZNS0_50_GLOBAL__N__2680c7bb_12_PowKernel_cu_7dd49032_317024pow_tensor_tensor_kernelERNS_18TensorIteratorBaseEENKUlvE_clEvENKUlvE5_clEvEUlffE_St5arrayIPcLm3EEEEviT0_T1_)
        /*0950*/ 	.word	0x00000028


	//----- nvinfo : EIATTR_FRAME_SIZE
	.align		4
.L_451:
        /*0954*/ 	.byte	0x04, 0x11
        /*0956*/ 	.short	(.L_453 - .L_452)
	.align		4
.L_452:
        /*0958*/ 	.word	index@(_ZN2at6native29vectorized_elementwise_kernelILi2EZZZNS0_50_GLOBAL__N__2680c7bb_12_PowKernel_cu_7dd49032_317024pow_tensor_tensor_kernelERNS_18TensorIteratorBaseEENKUlvE_clEvENKUlvE5_clEvEUlffE_St5arrayIPcLm3EEEEviT0_T1_)
        /*095c*/ 	.word	0x00000000


	//----- nvinfo : EIATTR_REGCOUNT
	.align		4
.L_453:
        /*0960*/ 	.byte	0x04, 0x2f
        /*0962*/ 	.short	(.L_455 - .L_454)
	.align		4
.L_454:
        /*0964*/ 	.word	index@(_ZN2at6native27unrolled_elementwise_kernelIZZZNS0_50_GLOBAL__N__2680c7bb_12_PowKernel_cu_7dd49032_317024pow_tensor_tensor_kernelERNS_18TensorIteratorBaseEENKUlvE_clEvENKUlvE5_clEvEUlffE_St5arrayIPcLm3EELi4E23TrivialOffsetCalculatorILi2EjESB_ILi1EjENS0_6memory15LoadWithoutCastENSE_16StoreWithoutCastEEEviT_T0_T2_T3_T4_T5_)
        /*0968*/ 	.word	0x0000001e


	//----- nvinfo : EIATTR_FRAME_SIZE
	.align		4
.L_455:
        /*096c*/ 	.byte	0x04, 0x11
        /*096e*/ 	.short	(.L_457 - .L_456)
	.align		4
.L_456:
        /*0970*/ 	.word	index@(_ZN2at6native27unrolled_elementwise_kernelIZZZNS0_50_GLOBAL__N__2680c7bb_12_PowKernel_cu_7dd49032_317024pow_tensor_tensor_kernelERNS_18TensorIteratorBaseEENKUlvE_clEvENKUlvE5_clEvEUlffE_St5arrayIPcLm3EELi4E23TrivialOffsetCalculatorILi2EjESB_ILi1EjENS0_6memory15LoadWithoutCastENSE_16StoreWithoutCastEEEviT_T0_T2_T3_T4_T5_)
        /*0974*/ 	.word	0x00000000


	//----- nvinfo : EIATTR_REGCOUNT
	.align		4
.L_457:
        /*0978*/ 	.byte	0x04, 0x2f
        /*097a*/ 	.short	(.L_459 - .L_458)
	.align		4
.L_458:
        /*097c*/ 	.word	index@(_ZN2at6native18elementwise_kernelILi128ELi2EZNS0_22gpu_kernel_impl_nocastIZZZNS0_50_GLOBAL__N__2680c7bb_12_PowKernel_cu_7dd49032_317024pow_tensor_tensor_kernelERNS_18TensorIteratorBaseEENKUlvE_clEvENKUlvE5_clEvEUlffE_EEvS5_RKT_EUliE_EEviT1_)
        /*0980*/ 	.word	0x00000014


	//----- nvinfo : EIATTR_FRAME_SIZE
	.align		4
.L_459:
        /*0984*/ 	.byte	0x04, 0x11
        /*0986*/ 	.short	(.L_461 - .L_460)
	.align		4
.L_460:
        /*0988*/ 	.word	index@(_ZN2at6native18elementwise_kernelILi128ELi2EZNS0_22gpu_kernel_impl_nocastIZZZNS0_50_GLOBAL__N__2680c7bb_12_PowKernel_cu_7dd49032_317024pow_tensor_tensor_kernelERNS_18TensorIteratorBaseEENKUlvE_clEvENKUlvE5_clEvEUlffE_EEvS5_RKT_EUliE_EEviT1_)
        /*098c*/ 	.word	0x00000000


	//----- nvinfo : EIATTR_REGCOUNT
	.align		4
.L_461:
        /*0990*/ 	.byte	0x04, 0x2f
        /*0992*/ 	.short	(.L_463 - .L_462)
	.align		4
.L_462:
        /*0994*/ 	.word	index@(_ZN2at6native27unrolled_elementwise_kernelIZZZNS0_50_GLOBAL__N__2680c7bb_12_PowKernel_cu_7dd49032_317024pow_tensor_tensor_kernelERNS_18TensorIteratorBaseEENKUlvE_clEvENKUlvE5_clEvEUlffE_St5arrayIPcLm3EELi4E23TrivialOffsetCalculatorILi2EjESB_ILi1EjENS0_6memory12LoadWithCastILi2EEENSE_13StoreWithCastILi1EEEEEviT_T0_T2_T3_T4_T5_)
        /*0998*/ 	.word	0x00000020


	//----- nvinfo : EIATTR_FRAME_SIZE
	.align		4
.L_463:
        /*099c*/ 	.byte	0x04, 0x11
        /*099e*/ 	.short	(.L_465 - .L_464)
	.align		4
.L_464:
        /*09a0*/ 	.word	index@(_ZN2at6native27unrolled_elementwise_kernelIZZZNS0_50_GLOBAL__N__2680c7bb_12_PowKernel_cu_7dd49032_317024pow_tensor_tensor_kernelERNS_18TensorIteratorBaseEENKUlvE_clEvENKUlvE5_clEvEUlffE_St5arrayIPcLm3EELi4E23TrivialOffsetCalculatorILi2EjESB_ILi1EjENS0_6memory12LoadWithCastILi2EEENSE_13StoreWithCastILi1EEEEEviT_T0_T2_T3_T4_T5_)
        /*09a4*/ 	.word	0x00000000


	//----- nvinfo : EIATTR_REGCOUNT
	.align		4
.L_465:
        /*09a8*/ 	.byte	0x04, 0x2f
        /*09aa*/ 	.short	(.L_467 - .L_466)
	.align		4
.L_466:
        /*09ac*/ 	.word	index@(_ZN2at6native18elementwise_kernelILi128ELi4EZNS0_15gpu_kernel_implIZZZNS0_50_GLOBAL__N__2680c7bb_12_PowKernel_cu_7dd49032_317024pow_tensor_tensor_kernelERNS_18TensorIteratorBaseEENKUlvE_clEvENKUlvE5_clEvEUlffE_EEvS5_RKT_EUliE_EEviT1_)
        /*09b0*/ 	.word	0x00000018


	//----- nvinfo : EIATTR_FRAME_SIZE
	.align		4
.L_467:
        /*09b4*/ 	.byte	0x04, 0x11
        /*09b6*/ 	.short	(.L_469 - .L_468)
	.align		4
.L_468:
        /*09b8*/ 	.word	index@(_ZN2at6native18elementwise_kernelILi128ELi4EZNS0_15gpu_kernel_implIZZZNS0_50_GLOBAL__N__2680c7bb_12_PowKernel_cu_7dd49032_317024pow_tensor_tensor_kernelERNS_18TensorIteratorBaseEENKUlvE_clEvENKUlvE5_clEvEUlffE_EEvS5_RKT_EUliE_EEviT1_)
        /*09bc*/ 	.word	0x00000000


	//----- nvinfo : EIATTR_REGCOUNT
	.align		4
.L_469:
        /*09c0*/ 	.byte	0x04, 0x2f
        /*09c2*/ 	.short	(.L_471 - .L_470)
	.align		4
.L_470:
        /*09c4*/ 	.word	index@(_ZN2at6native29vectorized_elementwise_kernelILi8EZNS0_50_GLOBAL__N__2680c7bb_12_PowKernel_cu_7dd49032_317022pow_scalar_tensor_implIdEEvRNS_18TensorIteratorBaseEN3c107complexIT_EEEUlNS7_IdEEE_St5arrayIPcLm2EEEEviT0_T1_)
        /*09c8*/ 	.word	0x00000004


	//----- nvinfo : EIATTR_FRAME_SIZE
	.align		4
.L_471:
        /*09cc*/ 	.byte	0x04, 0x11
        /*09ce*/ 	.short	(.L_473 - .L_472)
	.align		4
.L_472:
        /*09d0*/ 	.word	index@(_ZN2at6native29vectorized_elementwise_kernelILi8EZNS0_50_GLOBAL__N__2680c7bb_12_PowKernel_cu_7dd49032_317022pow_scalar_tensor_implIdEEvRNS_18TensorIteratorBaseEN3c107complexIT_EEEUlNS7_IdEEE_St5arrayIPcLm2EEEEviT0_T1_)
        /*09d4*/ 	.word	0x00000000


	//----- nvinfo : EIATTR_REGCOUNT
	.align		4
.L_473:
        /*09d8*/ 	.byte	0x04, 0x2f
        /*09da*/ 	.short	(.L_475 - .L_474)
	.align		4
.L_474:
        /*09dc*/ 	.word	index@(_ZN2at6native29vectorized_elementwise_kernelILi4EZNS0_50_GLOBAL__N__2680c7bb_12_PowKernel_cu_7dd49032_317022pow_scalar_tensor_implIdEEvRNS_18TensorIteratorBaseEN3c107complexIT_EEEUlNS7_IdEEE_St5arrayIPcLm2EEEEviT0_T1_)
        /*09e0*/ 	.word	0x00000046


	//----- nvinfo : EIATTR_FRAME_SIZE
	.align		4
.L_475:
        /*09e4*/ 	.byte	0x04, 0x11
        /*09e6*/ 	.short	(.L_477 - .L_476)
	.align		4
.L_476:
        /*09e8*/ 	.word	index@($_ZN2at6native29vectorized_elementwise_kernelILi4EZNS0_50_GLOBAL__N__2680c7bb_12_PowKernel_cu_7dd49032_317022pow_scalar_tensor_implIdEEvRNS_18TensorIteratorBaseEN3c107complexIT_EEEUlNS7_IdEEE_St5arrayIPcLm2EEEEviT0_T1_$__internal_trig_reduction_slowpathd)
        /*09ec*/ 	.word	0x00000028


	//----- nvinfo : EIATTR_FRAME_SIZE
	.align		4
.L_477:
        /*09f0*/ 	.byte	0x04, 0x11
        /*09f2*/ 	.short	(.L_479 - .L_478)
	.align		4
.L_478:
        /*09f4*/ 	.word	index@(_ZN2at6native29vectorized_elementwise_kernelILi4EZNS0_50_GLOBAL__N__2680c7bb_12_PowKernel_cu_7dd49032_317022pow_scalar_tensor_implIdEEvRNS_18TensorIteratorBaseEN3c107complexIT_EEEUlNS7_IdEEE_St5arrayIPcLm2EEEEviT0_T1_)
        /*09f8*/ 	.word	0x00000028


	//----- nvinfo : EIATTR_REGCOUNT
	.align		4
.L_479:
        /*09fc*/ 	.byte	0x04, 0x2f
        /*09fe*/ 	.short	(.L_481 - .L_480)
	.align		4
.L_480:
        /*0a00*/ 	.word	index@(_ZN2at6native29vectorized_elementwise_kernelILi2EZNS0_50_GLOBAL__N__2680c7bb_12_PowKernel_cu_7dd49032_317022pow_scalar_tensor_implIdEEvRNS_18TensorIteratorBaseEN3c107complexIT_EEEUlNS7_IdEEE_St5arrayIPcLm2EEEEviT0_T1_)
        /*0a04*/ 	.word	0x00000046


	//----- nvinfo : EIATTR_FRAME_SIZE
	.align		4
.L_481:
        /*0a08*/ 	.byte	0x04, 0x11
        /*0a0a*/ 	.short	(.L_483 - .L_482)
	.align		4
.L_482:
        /*0a0c*/ 	.word	index@($_ZN2at6native29vectorized_elementwise_kernelILi2EZNS0_50_GLOBAL__N__2680c7bb_12_PowKernel_cu_7dd49032_317022pow_scalar_tensor_implIdEEvRNS_18TensorIteratorBaseEN3c107complexIT_EEEUlNS7_IdEEE_St5arrayIPcLm2EEEEviT0_T1_$__internal_trig_reduction_slowpathd)
        /*0a10*/ 	.word	0x00000028


	//----- nvinfo : EIATTR_FRAME_SIZE
	.align		4
.L_483:
        /*0a14*/ 	.byte	0x04, 0x11
        /*0a16*/ 	.short	(.L_485 - .L_484)
	.align		4
.L_484:
        /*0a18*/ 	.word	index@(_ZN2at6native29vectorized_elementwise_kernelILi2EZNS0_50_GLOBAL__N__2680c7bb_12_PowKernel_cu_7dd49032_317022pow_scalar_tensor_implIdEEvRNS_18TensorIteratorBaseEN3c107complexIT_EEEUlNS7_IdEEE_St5arrayIPcLm2EEEEviT0_T1_)
        /*0a1c*/ 	.word	0x00000028


	//----- nvinfo : EIATTR_REGCOUNT
	.align		4
.L_485:
        /*0a20*/ 	.byte	0x04, 0x2f
        /*0a22*/ 	.short	(.L_487 - .L_486)
	.align		4
.L_486:
        /*0a24*/ 	.word	index@(_ZN2at6native27unrolled_elementwise_kernelIZNS0_50_GLOBAL__N__2680c7bb_12_PowKernel_cu_7dd49032_317022pow_scalar_tensor_implIdEEvRNS_18TensorIteratorBaseEN3c107complexIT_EEEUlNS7_IdEEE_St5arrayIPcLm2EELi4E23TrivialOffsetCalculatorILi1EjESG_NS0_6memory15LoadWithoutCastENSH_16StoreWithoutCastEEEviS8_T0_T2_T3_T4_T5_)
        /*0a28*/ 	.word	0x00000038


	//----- nvinfo : EIATTR_FRAME_SIZE
	.align		4
.L_487:
        /*0a2c*/ 	.byte	0x04, 0x11
        /*0a2e*/ 	.short	(.L_489 - .L_488)
	.align		4
.L_488:
        /*0a30*/ 	.word	index@($_ZN2at6native27unrolled_elementwise_kernelIZNS0_50_GLOBAL__N__2680c7bb_12_PowKernel_cu_7dd49032_317022pow_scalar_tensor_implIdEEvRNS_18TensorIteratorBaseEN3c107complexIT_EEEUlNS7_IdEEE_St5arrayIPcLm2EELi4E23TrivialOffsetCalculatorILi1EjESG_NS0_6memory15LoadWithoutCastENSH_16StoreWithoutCastEEEviS8_T0_T2_T3_T4_T5_$__internal_trig_reduction_slowpathd)
        /*0a34*/ 	.word	0x00000028


	//----- nvinfo : EIATTR_FRAME_SIZE
	.align		4
.L_489:
        /*0a38*/ 	.byte	0x04, 0x11
        /*0a3a*/ 	.short	(.L_491 - .L_490)
	.align		4
.L_490:
        /*0a3c*/ 	.word	index@(_ZN2at6native27unrolled_elementwise_kernelIZNS0_50_GLOBAL__N__2680c7bb_12_PowKernel_cu_7dd49032_317022pow_scalar_tensor_implIdEEvRNS_18TensorIteratorBaseEN3c107complexIT_EEEUlNS7_IdEEE_St5arrayIPcLm2EELi4E23TrivialOffsetCalculatorILi1EjESG_NS0_6memory15LoadWithoutCastENSH_16StoreWithoutCastEEEviS8_T0_T2_T3_T4_T5_)
        /*0a40*/ 	.word	0x00000028


	//----- nvinfo : EIATTR_REGCOUNT
	.align		4
.L_491:
        /*0a44*/ 	.byte	0x04, 0x2f
        /*0a46*/ 	.short	(.L_493 - .L_492)
	.align		4
.L_492:
        /*0a48*/ 	.word	index@(_ZN2at6native18elementwise_kernelILi128ELi2EZNS0_22gpu_kernel_impl_nocastIZNS0_50_GLOBAL__N__2680c7bb_12_PowKernel_cu_7dd49032_317022pow_scalar_tensor_implIdEEvRNS_18TensorIteratorBaseEN3c107complexIT_EEEUlNS8_IdEEE_EEvS6_RKS9_EUliE_EEviT1_)
        /*0a4c*/ 	.word	0x00000028


	//----- nvinfo : EIATTR_FRAME_SIZE
	.align		4
.L_493:
        /*0a50*/ 	.byte	0x04, 0x11
        /*0a52*/ 	.short	(.L_495 - .L_494)
	.align		4
.L_494:
        /*0a54*/ 	.word	index@($_ZN2at6native18elementwise_kernelILi128ELi2EZNS0_22gpu_kernel_impl_nocastIZNS0_50_GLOBAL__N__2680c7bb_12_PowKernel_cu_7dd49032_317022pow_scalar_tensor_implIdEEvRNS_18TensorIteratorBaseEN3c107complexIT_EEEUlNS8_IdEEE_EEvS6_RKS9_EUliE_EEviT1_$__internal_trig_reduction_slowpathd)
        /*0a58*/ 	.word	0x00000028


	//----- nvinfo : EIATTR_FRAME_SIZE
	.align		4
.L_495:
        /*0a5c*/ 	.byte	0x04, 0x11
        /*0a5e*/ 	.short	(.L_497 - .L_496)
	.align		4
.L_496:
        /*0a60*/ 	.word	index@(_ZN2at6native18elementwise_kernelILi128ELi2EZNS0_22gpu_kernel_impl_nocastIZNS0_50_GLOBAL__N__2680c7bb_12_PowKernel_cu_7dd49032_317022pow_scalar_tensor_implIdEEvRNS_18TensorIteratorBaseEN3c107complexIT_EEEUlNS8_IdEEE_EEvS6_RKS9_EUliE_EEviT1_)
        /*0a64*/ 	.word	0x00000028


	//----- nvinfo : EIATTR_REGCOUNT
	.align		4
.L_497:
        /*0a68*/ 	.byte	0x04, 0x2f
        /*0a6a*/ 	.short	(.L_499 - .L_498)
	.align		4
.L_498:
        /*0a6c*/ 	.word	index@(_ZN2at6native27unrolled_elementwise_kernelIZNS0_50_GLOBAL__N__2680c7bb_12_PowKernel_cu_7dd49032_317022pow_scalar_tensor_implIdEEvRNS_18TensorIteratorBaseEN3c107complexIT_EEEUlNS7_IdEEE_St5arrayIPcLm2EELi4E23TrivialOffsetCalculatorILi1EjESG_NS0_6memory12LoadWithCastILi1EEENSH_13StoreWithCastILi1EEEEEviS8_T0_T2_T3_T4_T5_)
        /*0a70*/ 	.word	0x00000030


	//----- nvinfo : EIATTR_FRAME_SIZE
	.align		4
.L_499:
        /*0a74*/ 	.byte	0x04, 0x11
        /*0a76*/ 	.short	(.L_501 - .L_500)
	.align		4
.L_500:
        /*0a78*/ 	.word	index@($_ZN2at6native27unrolled_elementwise_kernelIZNS0_50_GLOBAL__N__2680c7bb_12_PowKernel_cu_7dd49032_317022pow_scalar_tensor_implIdEEvRNS_18TensorIteratorBaseEN3c107complexIT_EEEUlNS7_IdEEE_St5arrayIPcLm2EELi4E23TrivialOffsetCalculatorILi1EjESG_NS0_6memory12LoadWithCastILi1EEENSH_13StoreWithCastILi1EEEEEviS8_T0_T2_T3_T4_T5_$__internal_trig_reduction_slowpathd)
        /*0a7c*/ 	.word	0x00000028


	//----- nvinfo : EIATTR_FRAME_SIZE
	.align		4
.L_501:
        /*0a80*/ 	.byte	0x04, 0x11
        /*0a82*/ 	.short	(.L_503 - .L_502)
	.align		4
.L_502:
        /*0a84*/ 	.word	index@(_ZN2at6native27unrolled_elementwise_kernelIZNS0_50_GLOBAL__N__2680c7bb_12_PowKernel_cu_7dd49032_317022pow_scalar_tensor_implIdEEvRNS_18TensorIteratorBaseEN3c107complexIT_EEEUlNS7_IdEEE_St5arrayIPcLm2EELi4E23TrivialOffsetCalculatorILi1EjESG_NS0_6memory12LoadWithCastILi1EEENSH_13StoreWithCastILi1EEEEEviS8_T0_T2_T3_T4_T5_)
        /*0a88*/ 	.word	0x00000028


	//----- nvinfo : EIATTR_REGCOUNT
	.align		4
.L_503:
        /*0a8c*/ 	.byte	0x04, 0x2f
        /*0a8e*/ 	.short	(.L_505 - .L_504)
	.align		4
.L_504:
        /*0a90*/ 	.word	index@(_ZN2at6native18elementwise_kernelILi128ELi4EZNS0_15gpu_kernel_implIZNS0_50_GLOBAL__N__2680c7bb_12_PowKernel_cu_7dd49032_317022pow_scalar_tensor_implIdEEvRNS_18TensorIteratorBaseEN3c107complexIT_EEEUlNS8_IdEEE_EEvS6_RKS9_EUliE_EEviT1_)
        /*0a94*/ 	.word	0x00000026


	//----- nvinfo : EIATTR_FRAME_SIZE
	.align		4
.L_505:
        /*0a98*/ 	.byte	0x04, 0x11
        /*0a9a*/ 	.short	(.L_507 - .L_506)
	.align		4
.L_506:
        /*0a9c*/ 	.word	index@($_ZN2at6native18elementwise_kernelILi128ELi4EZNS0_15gpu_kernel_implIZNS0_50_GLOBAL__N__2680c7bb_12_PowKernel_cu_7dd49032_317022pow_scalar_tensor_implIdEEvRNS_18TensorIteratorBaseEN3c107complexIT_EEEUlNS8_IdEEE_EEvS6_RKS9_EUliE_EEviT1_$__internal_trig_reduction_slowpathd)
        /*0aa0*/ 	.word	0x00000028


	//----- nvinfo : EIATTR_FRAME_SIZE
	.align		4
.L_507:
        /*0aa4*/ 	.byte	0x04, 0x11
        /*0aa6*/ 	.short	(.L_509 - .L_508)
	.align		4
.L_508:
        /*0aa8*/ 	.word	index@(_ZN2at6native18elementwise_kernelILi128ELi4EZNS0_15gpu_kernel_implIZNS0_50_GLOBAL__N__2680c7bb_12_PowKernel_cu_7dd49032_317022pow_scalar_tensor_implIdEEvRNS_18TensorIteratorBaseEN3c107complexIT_EEEUlNS8_IdEEE_EEvS6_RKS9_EUliE_EEviT1_)
        /*0aac*/ 	.word	0x00000028


	//----- nvinfo : EIATTR_REGCOUNT
	.align		4
.L_509:
        /*0ab0*/ 	.byte	0x04, 0x2f
        /*0ab2*/ 	.short	(.L_511 - .L_510)
	.align		4
.L_510:
        /*0ab4*/ 	.word	index@(_ZN2at6native29vectorized_elementwise_kernelILi8EZZZNS0_50_GLOBAL__N__2680c7bb_12_PowKernel_cu_7dd49032_317024pow_tensor_tensor_kernelERNS_18TensorIteratorBaseEENKUlvE_clEvENKUlvE6_clEvEUlN3c107complexIdEES9_E_St5arrayIPcLm3EEEEviT0_T1_)
        /*0ab8*/ 	.word	0x00000004


	//----- nvinfo : EIATTR_FRAME_SIZE
	.align		4
.L_511:
        /*0abc*/ 	.byte	0x04, 0x11
        /*0abe*/ 	.short	(.L_513 - .L_512)
	.align		4
.L_512:
        /*0ac0*/ 	.word	index@(_ZN2at6native29vectorized_elementwise_kernelILi8EZZZNS0_50_GLOBAL__N__2680c7bb_12_PowKernel_cu_7dd49032_317024pow_tensor_tensor_kernelERNS_18TensorIteratorBaseEENKUlvE_clEvENKUlvE6_clEvEUlN3c107complexIdEES9_E_St5arrayIPcLm3EEEEviT0_T1_)
        /*0ac4*/ 	.word	0x00000000


	//----- nvinfo : EIATTR_REGCOUNT
	.align		4
.L_513:
        /*0ac8*/ 	.byte	0x04, 0x2f
        /*0aca*/ 	.short	(.L_515 - .L_514)
	.align		4
.L_514:
        /*0acc*/ 	.word	index@(_ZN2at6native29vectorized_elementwise_kernelILi4EZZZNS0_50_GLOBAL__N__2680c7bb_12_PowKernel_cu_7dd49032_317024pow_tensor_tensor_kernelERNS_18TensorIteratorBaseEENKUlvE_clEvENKUlvE6_clEvEUlN3c107complexIdEES9_E_St5arrayIPcLm3EEEEviT0_T1_)
        /*0ad0*/ 	.word	0x00000068


	//----- nvinfo : EIATTR_FRAME_SIZE
	.align		4
.L_515:
        /*0ad4*/ 	.byte	0x04, 0x11
        /*0ad6*/ 	.short	(.L_517 - .L_516)
	.align		4
.L_516:
        /*0ad8*/ 	.word	index@($_ZN2at6native29vectorized_elementwise_kernelILi4EZZZNS0_50_GLOBAL__N__2680c7bb_12_PowKernel_cu_7dd49032_317024pow_tensor_tensor_kernelERNS_18TensorIteratorBaseEENKUlvE_clEvENKUlvE6_clEvEUlN3c107complexIdEES9_E_St5arrayIPcLm3EEEEviT0_T1_$__internal_trig_reduction_slowpathd)
        /*0adc*/ 	.word	0x00000028


	//----- nvinfo : EIATTR_FRAME_SIZE
	.align		4
.L_517:
        /*0ae0*/ 	.byte	0x04, 0x11
        /*0ae2*/ 	.short	(.L_519 - .L_518)
	.align		4
.L_518:
        /*0ae4*/ 	.word	index@($__internal_77_$__cuda_sm20_div_rn_f64_full)
        /*0ae8*/ 	.word	0x00000028


	//----- nvinfo : EIATTR_FRAME_SIZE
	.align		4
.L_519:
        /*0aec*/ 	.byte	0x04, 0x11
        /*0aee*/ 	.short	(.L_521 - .L_520)
	.align		4
.L_520:
        /*0af0*/ 	.word	index@(_ZN2at6native29vectorized_elementwise_kernelILi4EZZZNS0_50_GLOBAL__N__2680c7bb_12_PowKernel_cu_7dd49032_317024pow_tensor_tensor_kernelERNS_18TensorIteratorBaseEENKUlvE_clEvENKUlvE6_clEvEUlN3c107complexIdEES9_E_St5arrayIPcLm3EEEEviT0_T1_)
        /*0af4*/ 	.word	0x00000028


	//----- nvinfo : EIATTR_REGCOUNT
	.align		4
.L_521:
        /*0af8*/ 	.byte	0x04, 0x2f
        /*0afa*/ 	.short	(.L_523 - .L_522)
	.align		4
.L_522:
        /*0afc*/ 	.word	index@(_ZN2at6native29vectorized_elementwise_kernelILi2EZZZNS0_50_GLOBAL__N__2680c7bb_12_PowKernel_cu_7dd49032_317024pow_tensor_tensor_kernelERNS_18TensorIteratorBaseEENKUlvE_clEvENKUlvE6_clEvEUlN3c107complexIdEES9_E_St5arrayIPcLm3EEEEviT0_T1_)
        /*0b00*/ 	.word	0x0000006a


	//----- nvinfo : EIATTR_FRAME_SIZE
	.align		4
.L_523:
        /*0b04*/ 	.byte	0x04, 0x11
        /*0b06*/ 	.short	(.L_525 - .L_524)
	.align		4
.L_524:
        /*0b08*/ 	.word	index@($_ZN2at6native29vectorized_elementwise_kernelILi2EZZZNS0_50_GLOBAL__N__2680c7bb_12_PowKernel_cu_7dd49032_317024pow_tensor_tensor_kernelERNS_18TensorIteratorBaseEENKUlvE_clEvENKUlvE6_clEvEUlN3c107complexIdEES9_E_St5arrayIPcLm3EEEEviT0_T1_$__internal_trig_reduction_slowpathd)
        /*0b0c*/ 	.word	0x00000028


	//----- nvinfo : EIATTR_FRAME_SIZE
	.align		4
.L_525:
        /*0b10*/ 	.byte	0x04, 0x11
        /*0b12*/ 	.short	(.L_527 - .L_526)
	.align		4
.L_526:
        /*0b14*/ 	.word	index@($__internal_76_$__cuda_sm20_div_rn_f64_full)
        /*0b18*/ 	.word	0x00000028


	//----- nvinfo : EIATTR_FRAME_SIZE
	.align		4
.L_527:
        /*0b1c*/ 	.byte	0x04, 0x11
        /*0b1e*/ 	.short	(.L_529 - .L_528)
	.align		4
.L_528:
        /*0b20*/ 	.word	index@(_ZN2at6native29vectorized_elementwise_kernelILi2EZZZNS0_50_GLOBAL__N__2680c7bb_12_PowKernel_cu_7dd49032_317024pow_tensor_tensor_kernelERNS_18TensorIteratorBaseEENKUlvE_clEvENKUlvE6_clEvEUlN3c107complexIdEES9_E_St5arrayIPcLm3EEEEviT0_T1_)
        /*0b24*/ 	.word	0x00000028


	//----- nvinfo : EIATTR_REGCOUNT
	.align		4
.L_529:
        /*0b28*/ 	.byte	0x04, 0x2f
        /*0b2a*/ 	.short	(.L_531 - .L_530)
	.align		4
.L_530:
        /*0b2c*/ 	.word	index@(_ZN2at6native27unrolled_elementwise_kernelIZZZNS0_50_GLOBAL__N__2680c7bb_12_PowKernel_cu_7dd49032_317024pow_tensor_tensor_kernelERNS_18TensorIteratorBaseEENKUlvE_clEvENKUlvE6_clEvEUlN3c107complexIdEES9_E_St5arrayIPcLm3EELi4E23TrivialOffsetCalculatorILi2EjESE_ILi1EjENS0_6memory15LoadWithoutCastENSH_16StoreWithoutCastEEEviT_T0_T2_T3_T4_T5_)
        /*0b30*/ 	.word	0x00000044


	//----- nvinfo : EIATTR_FRAME_SIZE
	.align		4
.L_531:
        /*0b34*/ 	.byte	0x04, 0x11
        /*0b36*/ 	.short	(.L_533 - .L_532)
	.align		4
.L_532:
        /*0b38*/ 	.word	index@($_ZN2at6native27unrolled_elementwise_kernelIZZZNS0_50_GLOBAL__N__2680c7bb_12_PowKernel_cu_7dd49032_317024pow_tensor_tensor_kernelERNS_18TensorIteratorBaseEENKUlvE_clEvENKUlvE6_clEvEUlN3c107complexIdEES9_E_St5arrayIPcLm3EELi4E23TrivialOffsetCalculatorILi2EjESE_ILi1EjENS0_6memory15LoadWithoutCastENSH_16StoreWithoutCastEEEviT_T0_T2_T3_T4_T5_$__internal_trig_reduction_slowpathd)
        /*0b3c*/ 	.word	0x00000028


	//----- nvinfo : EIATTR_FRAME_SIZE
	.align		4
.L_533:
        /*0b40*/ 	.byte	0x04, 0x11
        /*0b42*/ 	.short	(.L_535 - .L_534)
	.align		4
.L_534:
        /*0b44*/ 	.word	index@($__internal_75_$__cuda_sm20_div_rn_f64_full)
        /*0b48*/ 	.word	0x00000028


	//----- nvinfo : EIATTR_FRAME_SIZE
	.align		4
.L_535:
        /*0b4c*/ 	.byte	0x04, 0x11
        /*0b4e*/ 	.short	(.L_537 - .L_536)
	.align		4
.L_536:
        /*0b50*/ 	.word	index@(_ZN2at6native27unrolled_elementwise_kernelIZZZNS0_50_GLOBAL__N__2680c7bb_12_PowKernel_cu_7dd49032_317024pow_tensor_tensor_kernelERNS_18TensorIteratorBaseEENKUlvE_clEvENKUlvE6_clEvEUlN3c107complexIdEES9_E_St5arrayIPcLm3EELi4E23TrivialOffsetCalculatorILi2EjESE_ILi1EjENS0_6memory15LoadWithoutCastENSH_16StoreWithoutCastEEEviT_T0_T2_T3_T4_T5_)
        /*0b54*/ 	.word	0x00000028


	//----- nvinfo : EIATTR_REGCOUNT
	.align		4
.L_537:
        /*0b58*/ 	.byte	0x04, 0x2f
        /*0b5a*/ 	.short	(.L_539 - .L_538)
	.align		4
.L_538:
        /*0b5c*/ 	.word	index@(_ZN2at6native18elementwise_kernelILi128ELi2EZNS0_22gpu_kernel_impl_nocastIZZZNS0_50_GLOBAL__N__2680c7bb_12_PowKernel_cu_7dd49032_317024pow_tensor_tensor_kernelERNS_18TensorIteratorBaseEENKUlvE_clEvENKUlvE6_clEvEUlN3c107complexIdEESA_E_EEvS5_RKT_EUliE_EEviT1_)
        /*0b60*/ 	.word	0x0000003c


	//----- nvinfo : EIATTR_FRAME_SIZE
	.align		4
.L_539:
        /*0b64*/ 	.byte	0x04, 0x11
        /*0b66*/ 	.short	(.L_541 - .L_540)
	.align		4
.L_540:
        /*0b68*/ 	.word	index@($_ZN2at6native18elementwise_kernelILi128ELi2EZNS0_22gpu_kernel_impl_nocastIZZZNS0_50_GLOBAL__N__2680c7bb_12_PowKernel_cu_7dd49032_317024pow_tensor_tensor_kernelERNS_18TensorIteratorBaseEENKUlvE_clEvENKUlvE6_clEvEUlN3c107complexIdEESA_E_EEvS5_RKT_EUliE_EEviT1_$__internal_trig_reduction_slowpathd)
        /*0b6c*/ 	.word	0x00000028


	//----- nvinfo : EIATTR_FRAME_SIZE
	.align		4
.L_541:
        /*0b70*/ 	.byte	0x04, 0x11
        /*0b72*/ 	.short	(.L_543 - .L_542)
	.align		4
.L_542:
        /*0b74*/ 	.word	index@($__internal_74_$__cuda_sm20_div_rn_f64_full)
        /*0b78*/ 	.word	0x00000028


	//----- nvinfo : EIATTR_FRAME_SIZE
	.align		4
.L_543:
        /*0b7c*/ 	.byte	0x04, 0x11
        /*0b7e*/ 	.short	(.L_545 - .L_544)
	.align		4
.L_544:
        /*0b80*/ 	.word	index@(_ZN2at6native18elementwise_kernelILi128ELi2EZNS0_22gpu_kernel_impl_nocastIZZZNS0_50_GLOBAL__N__2680c7bb_12_PowKernel_cu_7dd49032_317024pow_tensor_tensor_kernelERNS_18TensorIteratorBaseEENKUlvE_clEvENKUlvE6_clEvEUlN3c107complexIdEESA_E_EEvS5_RKT_EUliE_EEviT1_)
        /*0b84*/ 	.word	0x00000028


	//----- nvinfo : EIATTR_REGCOUNT
	.align		4
.L_545:
        /*0b88*/ 	.byte	0x04, 0x2f
        /*0b8a*/ 	.short	(.L_547 - .L_546)
	.align		4
.L_546:
        /*0b8c*/ 	.word	index@(_ZN2at6native27unrolled_elementwise_kernelIZZZNS0_50_GLOBAL__N__2680c7bb_12_PowKernel_cu_7dd49032_317024pow_tensor_tensor_kernelERNS_18TensorIteratorBaseEENKUlvE_clEvENKUlvE6_clEvEUlN3c107complexIdEES9_E_St5arrayIPcLm3EELi4E23TrivialOffsetCalculatorILi2EjESE_ILi1EjENS0_6memory12LoadWithCastILi2EEENSH_13StoreWithCastILi1EEEEEviT_T0_T2_T3_T4_T5_)
        /*0b90*/ 	.word	0x0000004a


	//----- nvinfo : EIATTR_FRAME_SIZE
	.align		4
.L_547:
        /*0b94*/ 	.byte	0x04, 0x11
        /*0b96*/ 	.short	(.L_549 - .L_548)
	.align		4
.L_548:
        /*0b98*/ 	.word	index@($_ZN2at6native27unrolled_elementwise_kernelIZZZNS0_50_GLOBAL__N__2680c7bb_12_PowKernel_cu_7dd49032_317024pow_tensor_tensor_kernelERNS_18TensorIteratorBaseEENKUlvE_clEvENKUlvE6_clEvEUlN3c107complexIdEES9_E_St5arrayIPcLm3EELi4E23TrivialOffsetCalculatorILi2EjESE_ILi1EjENS0_6memory12LoadWithCastILi2EEENSH_13StoreWithCastILi1EEEEEviT_T0_T2_T3_T4_T5_$__internal_trig_reduction_slowpathd)
        /*0b9c*/ 	.word	0x00000028


	//----- nvinfo : EIATTR_FRAME_SIZE
	.align		4
.L_549:
        /*0ba0*/ 	.byte	0x04, 0x11
        /*0ba2*/ 	.short	(.L_551 - .L_550)
	.align		4
.L_550:
        /*0ba4*/ 	.word	index@($__internal_73_$__cuda_sm20_div_rn_f64_full)
        /*0ba8*/ 	.word	0x00000028


	//----- nvinfo : EIATTR_FRAME_SIZE
	.align		4
.L_551:
        /*0bac*/ 	.byte	0x04, 0x11
        /*0bae*/ 	.short	(.L_553 - .L_552)
	.align		4
.L_552:
        /*0bb0*/ 	.word	index@(_ZN2at6native27unrolled_elementwise_kernelIZZZNS0_50_GLOBAL__N__2680c7bb_12_PowKernel_cu_7dd49032_317024pow_tensor_tensor_kernelERNS_18TensorIteratorBaseEENKUlvE_clEvENKUlvE6_clEvEUlN3c107complexIdEES9_E_St5arrayIPcLm3EELi4E23TrivialOffsetCalculatorILi2EjESE_ILi1EjENS0_6memory12LoadWithCastILi2EEENSH_13StoreWithCastILi1EEEEEviT_T0_T2_T3_T4_T5_)
        /*0bb4*/ 	.word	0x00000028


	//----- nvinfo : EIATTR_REGCOUNT
	.align		4
.L_553:
        /*0bb8*/ 	.byte	0x04, 0x2f
        /*0bba*/ 	.short	(.L_555 - .L_554)
	.align		4
.L_554:
        /*0bbc*/ 	.word	index@(_ZN2at6native18elementwise_kernelILi128ELi4EZNS0_15gpu_kernel_implIZZZNS0_50_GLOBAL__N__2680c7bb_12_PowKernel_cu_7dd49032_317024pow_tensor_tensor_kernelERNS_18TensorIteratorBaseEENKUlvE_clEvENKUlvE6_clEvEUlN3c107complexIdEESA_E_EEvS5_RKT_EUliE_EEviT1_)
        /*0bc0*/ 	.word	0x0000003a


	//----- nvinfo : EIATTR_FRAME_SIZE
	.align		4
.L_555:
        /*0bc4*/ 	.byte	0x04, 0x11
        /*0bc6*/ 	.short	(.L_557 - .L_556)
	.align		4
.L_556:
        /*0bc8*/ 	.word	index@($_ZN2at6native18elementwise_kernelILi128ELi4EZNS0_15gpu_kernel_implIZZZNS0_50_GLOBAL__N__2680c7bb_12_PowKernel_cu_7dd49032_317024pow_tensor_tensor_kernelERNS_18TensorIteratorBaseEENKUlvE_clEvENKUlvE6_clEvEUlN3c107complexIdEESA_E_EEvS5_RKT_EUliE_EEviT1_$__internal_trig_reduction_slowpathd)
        /*0bcc*/ 	.word	0x00000028


	//----- nvinfo : EIATTR_FRAME_SIZE
	.align		4
.L_557:
        /*0bd0*/ 	.byte	0x04, 0x11
        /*0bd2*/ 	.short	(.L_559 - .L_558)
	.align		4
.L_558:
        /*0bd4*/ 	.word	index@($__internal_72_$__cuda_sm20_div_rn_f64_full)
        /*0bd8*/ 	.word	0x00000028


	//----- nvinfo : EIATTR_FRAME_SIZE
	.align		4
.L_559:
        /*0bdc*/ 	.byte	0x04, 0x11
        /*0bde*/ 	.short	(.L_561 - .L_560)
	.align		4
.L_560:
        /*0be0*/ 	.word	index@(_ZN2at6native18elementwise_kernelILi128ELi4EZNS0_15gpu_kernel_implIZZZNS0_50_GLOBAL__N__2680c7bb_12_PowKernel_cu_7dd49032_317024pow_tensor_tensor_kernelERNS_18TensorIteratorBaseEENKUlvE_clEvENKUlvE6_clEvEUlN3c107complexIdEESA_E_EEvS5_RKT_EUliE_EEviT1_)
        /*0be4*/ 	.word	0x00000028


	//----- nvinfo : EIATTR_REGCOUNT
	.align		4
.L_561:
        /*0be8*/ 	.byte	0x04, 0x2f
        /*0bea*/ 	.short	(.L_563 - .L_562)
	.align		4
.L_562:
        /*0bec*/ 	.word	index@(_ZN2at6native29vectorized_elementwise_kernelILi8EZNS0_50_GLOBAL__N__2680c7bb_12_PowKernel_cu_7dd49032_317022pow_scalar_tensor_implIfEEvRNS_18TensorIteratorBaseEN3c107complexIT_EEEUlNS7_IfEEE_St5arrayIPcLm2EEEEviT0_T1_)
        /*0bf0*/ 	.word	0x00000004


	//----- nvinfo : EIATTR_FRAME_SIZE
	.align		4
.L_563:
        /*0bf4*/ 	.byte	0x04, 0x11
        /*0bf6*/ 	.short	(.L_565 - .L_564)
	.align		4
.L_564:
        /*0bf8*/ 	.word	index@(_ZN2at6native29vectorized_elementwise_kernelILi8EZNS0_50_GLOBAL__N__2680c7bb_12_PowKernel_cu_7dd49032_317022pow_scalar_tensor_implIfEEvRNS_18TensorIteratorBaseEN3c107complexIT_EEEUlNS7_IfEEE_St5arrayIPcLm2EEEEviT0_T1_)
        /*0bfc*/ 	.word	0x00000000


	//----- nvinfo : EIATTR_REGCOUNT
	.align		4
.L_565:
        /*0c00*/ 	.byte	0x04, 0x2f
        /*0c02*/ 	.short	(.L_567 - .L_566)
	.align		4
.L_566:
        /*0c04*/ 	.word	index@(_ZN2at6native29vectorized_elementwise_kernelILi4EZNS0_50_GLOBAL__N__2680c7bb_12_PowKernel_cu_7dd49032_317022pow_scalar_tensor_implIfEEvRNS_18TensorIteratorBaseEN3c107complexIT_EEEUlNS7_IfEEE_St5arrayIPcLm2EEEEviT0_T1_)
        /*0c08*/ 	.word	0x00000020


	//----- nvinfo : EIATTR_FRAME_SIZE
	.align		4
.L_567:
        /*0c0c*/ 	.byte	0x04, 0x11
        /*0c0e*/ 	.short	(.L_569 - .L_568)
	.align		4
.L_568:
        /*0c10*/ 	.word	index@(_ZN2at6native29vectorized_elementwise_kernelILi4EZNS0_50_GLOBAL__N__2680c7bb_12_PowKernel_cu_7dd49032_317022pow_scalar_tensor_implIfEEvRNS_18TensorIteratorBaseEN3c107complexIT_EEEUlNS7_IfEEE_St5arrayIPcLm2EEEEviT0_T1_)
        /*0c14*/ 	.word	0x00000000


	//----- nvinfo : EIATTR_REGCOUNT
	.align		4
.L_569:
        /*0c18*/ 	.byte	0x04, 0x2f
        /*0c1a*/ 	.short	(.L_571 - .L_570)
	.align		4
.L_570:
        /*0c1c*/ 	.word	index@(_ZN2at6native29vectorized_elementwise_kernelILi2EZNS0_50_GLOBAL__N__2680c7bb_12_PowKernel_cu_7dd49032_317022pow_scalar_tensor_implIfEEvRNS_18TensorIteratorBaseEN3c107complexIT_EEEUlNS7_IfEEE_St5arrayIPcLm2EEEEviT0_T1_)
        /*0c20*/ 	.word	0x00000020


	//----- nvinfo : EIATTR_FRAME_SIZE
	.align		4
.L_571:
        /*0c24*/ 	.byte	0x04, 0x11
        /*0c26*/ 	.short	(.L_573 - .L_572)
	.align		4
.L_572:
        /*0c28*/ 	.word	index@(_ZN2at6native29vectorized_elementwise_kernelILi2EZNS0_50_GLOBAL__N__2680c7bb_12_PowKernel_cu_7dd49032_317022pow_scalar_tensor_implIfEEvRNS_18TensorIteratorBaseEN3c107complexIT_EEEUlNS7_IfEEE_St5arrayIPcLm2EEEEviT0_T1_)
        /*0c2c*/ 	.word	0x00000000


	//----- nvinfo : EIATTR_REGCOUNT
	.align		4
.L_573:
        /*0c30*/ 	.byte	0x04, 0x2f
        /*0c32*/ 	.short	(.L_575 - .L_574)
	.align		4
.L_574:
        /*0c34*/ 	.word	index@(_ZN2at6native27unrolled_elementwise_kernelIZNS0_50_GLOBAL__N__2680c7bb_12_PowKernel_cu_7dd49032_317022pow_scalar_tensor_implIfEEvRNS_18TensorIteratorBaseEN3c107complexIT_EEEUlNS7_IfEEE_St5arrayIPcLm2EELi4E23TrivialOffsetCalculatorILi1EjESG_NS0_6memory15LoadWithoutCastENSH_16StoreWithoutCastEEEviS8_T0_T2_T3_T4_T5_)
        /*0c38*/ 	.word	0x00000018


	//----- nvinfo : EIATTR_FRAME_SIZE
	.align		4
.L_575:
        /*0c3c*/ 	.byte	0x04, 0x11
        /*0c3e*/ 	.short	(.L_577 - .L_576)
	.align		4
.L_576:
        /*0c40*/ 	.word	index@(_ZN2at6native27unrolled_elementwise_kernelIZNS0_50_GLOBAL__N__2680c7bb_12_PowKernel_cu_7dd49032_317022pow_scalar_tensor_implIfEEvRNS_18TensorIteratorBaseEN3c107complexIT_EEEUlNS7_IfEEE_St5arrayIPcLm2EELi4E23TrivialOffsetCalculatorILi1EjESG_NS0_6memory15LoadWithoutCastENSH_16StoreWithoutCastEEEviS8_T0_T2_T3_T4_T5_)
        /*0c44*/ 	.word	0x00000000


	//----- nvinfo : EIATTR_REGCOUNT
	.align		4
.L_577:
        /*0c48*/ 	.byte	0x04, 0x2f
        /*0c4a*/ 	.short	(.L_579 - .L_578)
	.align		4
.L_578:
        /*0c4c*/ 	.word	index@(_ZN2at6native18elementwise_kernelILi128ELi2EZNS0_22gpu_kernel_impl_nocastIZNS0_50_GLOBAL__N__2680c7bb_12_PowKernel_cu_7dd49032_317022pow_scalar_tensor_implIfEEvRNS_18TensorIteratorBaseEN3c107complexIT_EEEUlNS8_IfEEE_EEvS6_RKS9_EUliE_EEviT1_)
        /*0c50*/ 	.word	0x00000014


	//----- nvinfo : EIATTR_FRAME_SIZE
	.align		4
.L_579:
        /*0c54*/ 	.byte	0x04, 0x11
        /*0c56*/ 	.short	(.L_581 - .L_580)
	.align		4
.L_580:
        /*0c58*/ 	.word	index@(_ZN2at6native18elementwise_kernelILi128ELi2EZNS0_22gpu_kernel_impl_nocastIZNS0_50_GLOBAL__N__2680c7bb_12_PowKernel_cu_7dd49032_317022pow_scalar_tensor_implIfEEvRNS_18TensorIteratorBaseEN3c107complexIT_EEEUlNS8_IfEEE_EEvS6_RKS9_EUliE_EEviT1_)
        /*0c5c*/ 	.word	0x00000000


	//----- nvinfo : EIATTR_REGCOUNT
	.align		4
.L_581:
        /*0c60*/ 	.byte	0x04, 0x2f
        /*0c62*/ 	.short	(.L_583 - .L_582)
	.align		4
.L_582:
        /*0c64*/ 	.word	index@(_ZN2at6native27unrolled_elementwise_kernelIZNS0_50_GLOBAL__N__2680c7bb_12_PowKernel_cu_7dd49032_317022pow_scalar_tensor_implIfEEvRNS_18TensorIteratorBaseEN3c107complexIT_EEEUlNS7_IfEEE_St5arrayIPcLm2EELi4E23TrivialOffsetCalculatorILi1EjESG_NS0_6memory12LoadWithCastILi1EEENSH_13StoreWithCastILi1EEEEEviS8_T0_T2_T3_T4_T5_)
        /*0c68*/ 	.word	0x00000020


	//----- nvinfo : EIATTR_FRAME_SIZE
	.align		4
.L_583:
        /*0c6c*/ 	.byte	0x04, 0x11
        /*0c6e*/ 	.short	(.L_585 - .L_584)
	.align		4
.L_584:
        /*0c70*/ 	.word	index@(_ZN2at6native27unrolled_elementwise_kernelIZNS0_50_GLOBAL__N__2680c7bb_12_PowKernel_cu_7dd49032_317022pow_scalar_tensor_implIfEEvRNS_18TensorIteratorBaseEN3c107complexIT_EEEUlNS7_IfEEE_St5arrayIPcLm2EELi4E23TrivialOffsetCalculatorILi1EjESG_NS0_6memory12LoadWithCastILi1EEENSH_13StoreWithCastILi1EEEEEviS8_T0_T2_T3_T4_T5_)
        /*0c74*/ 	.word	0x00000000


	//----- nvinfo : EIATTR_REGCOUNT
	.align		4
.L_585:
        /*0c78*/ 	.byte	0x04, 0x2f
        /*0c7a*/ 	.short	(.L_587 - .L_586)
	.align		4
.L_586:
        /*0c7c*/ 	.word	index@(_ZN2at6native18elementwise_kernelILi128ELi4EZNS0_15gpu_kernel_implIZNS0_50_GLOBAL__N__2680c7bb_12_PowKernel_cu_7dd49032_317022pow_scalar_tensor_implIfEEvRNS_18TensorIteratorBaseEN3c107complexIT_EEEUlNS8_IfEEE_EEvS6_RKS9_EUliE_EEviT1_)
        /*0c80*/ 	.word	0x00000018


	//----- nvinfo : EIATTR_FRAME_SIZE
	.align		4
.L_587:
        /*0c84*/ 	.byte	0x04, 0x11
        /*0c86*/ 	.short	(.L_589 - .L_588)
	.align		4
.L_588:
        /*0c88*/ 	.word	index@(_ZN2at6native18elementwise_kernelILi128ELi4EZNS0_15gpu_kernel_implIZNS0_50_GLOBAL__N__2680c7bb_12_PowKernel_cu_7dd49032_317022pow_scalar_tensor_implIfEEvRNS_18TensorIteratorBaseEN3c107complexIT_EEEUlNS8_IfEEE_EEvS6_RKS9_EUliE_EEviT1_)
        /*0c8c*/ 	.word	0x00000000


	//----- nvinfo : EIATTR_REGCOUNT
	.align		4
.L_589:
        /*0c90*/ 	.byte	0x04, 0x2f
        /*0c92*/ 	.short	(.L_591 - .L_590)
	.align		4
.L_590:
        /*0c94*/ 	.word	index@(_ZN2at6native29vectorized_elementwise_kernelILi8EZZZNS0_50_GLOBAL__N__2680c7bb_12_PowKernel_cu_7dd49032_317024pow_tensor_tensor_kernelERNS_18TensorIteratorBaseEENKUlvE_clEvENKUlvE7_clEvEUlN3c107complexIfEES9_E_St5arrayIPcLm3EEEEviT0_T1_)
        /*0c98*/ 	.word	0x00000004


	//----- nvinfo : EIATTR_FRAME_SIZE
	.align		4
.L_591:
        /*0c9c*/ 	.byte	0x04, 0x11
        /*0c9e*/ 	.short	(.L_593 - .L_592)
	.align		4
.L_592:
        /*0ca0*/ 	.word	index@(_ZN2at6native29vectorized_elementwise_kernelILi8EZZZNS0_50_GLOBAL__N__2680c7bb_12_PowKernel_cu_7dd49032_317024pow_tensor_tensor_kernelERNS_18TensorIteratorBaseEENKUlvE_clEvENKUlvE7_clEvEUlN3c107complexIfEES9_E_St5arrayIPcLm3EEEEviT0_T1_)
        /*0ca4*/ 	.word	0x00000000


	//----- nvinfo : EIATTR_REGCOUNT
	.align		4
.L_593:
        /*0ca8*/ 	.byte	0x04, 0x2f
        /*0caa*/ 	.short	(.L_595 - .L_594)
	.align		4
.L_594:
        /*0cac*/ 	.word	index@(_ZN2at6native29vectorized_elementwise_kernelILi4EZZZNS0_50_GLOBAL__N__2680c7bb_12_PowKernel_cu_7dd49032_317024pow_tensor_tensor_kernelERNS_18TensorIteratorBaseEENKUlvE_clEvENKUlvE7_clEvEUlN3c107complexIfEES9_E_St5arrayIPcLm3EEEEviT0_T1_)
        /*0cb0*/ 	.word	0x0000003d


	//----- nvinfo : EIATTR_FRAME_SIZE
	.align		4
.L_595:
        /*0cb4*/ 	.byte	0x04, 0x11
        /*0cb6*/ 	.short	(.L_597 - .L_596)
	.align		4
.L_596:
        /*0cb8*/ 	.word	index@($__internal_71_$__cuda_sm3x_div_rn_ftz_f32_slowpath)
        /*0cbc*/ 	.word	0x00000000


	//----- nvinfo : EIATTR_FRAME_SIZE
	.align		4
.L_597:
        /*0cc0*/ 	.byte	0x04, 0x11
        /*0cc2*/ 	.short	(.L_599 - .L_598)
	.align		4
.L_598:
        /*0cc4*/ 	.word	index@(_ZN2at6native29vectorized_elementwise_kernelILi4EZZZNS0_50_GLOBAL__N__2680c7bb_12_PowKernel_cu_7dd49032_317024pow_tensor_tensor_kernelERNS_18TensorIteratorBaseEENKUlvE_clEvENKUlvE7_clEvEUlN3c107complexIfEES9_E_St5arrayIPcLm3EEEEviT0_T1_)
        /*0cc8*/ 	.word	0x00000000


	//----- nvinfo : EIATTR_REGCOUNT
	.align		4
.L_599:
        /*0ccc*/ 	.byte	0x04, 0x2f
        /*0cce*/ 	.short	(.L_601 - .L_600)
	.align		4
.L_600:
        /*0cd0*/ 	.word	index@(_ZN2at6native29vectorized_elementwise_kernelILi2EZZZNS0_50_GLOBAL__N__2680c7bb_12_PowKernel_cu_7dd49032_317024pow_tensor_tensor_kernelERNS_18TensorIteratorBaseEENKUlvE_clEvENKUlvE7_clEvEUlN3c107complexIfEES9_E_St5arrayIPcLm3EEEEviT0_T1_)
        /*0cd4*/ 	.word	0x0000003b


	//----- nvinfo : EIATTR_FRAME_SIZE
	.align		4
.L_601:
        /*0cd8*/ 	.byte	0x04, 0x11
        /*0cda*/ 	.short	(.L_603 - .L_602)
	.align		4
.L_602:
        /*0cdc*/ 	.word	index@($__internal_70_$__cuda_sm3x_div_rn_ftz_f32_slowpath)
        /*0ce0*/ 	.word	0x00000000


	//----- nvinfo : EIATTR_FRAME_SIZE
	.align		4
.L_603:
        /*0ce4*/ 	.byte	0x04, 0x11
        /*0ce6*/ 	.short	(.L_605 - .L_604)
	.align		4
.L_604:
        /*0ce8*/ 	.word	index@(_ZN2at6native29vectorized_elementwise_kernelILi2EZZZNS0_50_GLOBAL__N__2680c7bb_12_PowKernel_cu_7dd49032_317024pow_tensor_tensor_kernelERNS_18TensorIteratorBaseEENKUlvE_clEvENKUlvE7_clEvEUlN3c107complexIfEES9_E_St5arrayIPcLm3EEEEviT0_T1_)
        /*0cec*/ 	.word	0x00000000


	//----- nvinfo : EIATTR_REGCOUNT
	.align		4
.L_605:
        /*0cf0*/ 	.byte	0x04, 0x2f
        /*0cf2*/ 	.short	(.L_607 - .L_606)
	.align		4
.L_606:
        /*0cf4*/ 	.word	index@(_ZN2at6native27unrolled_elementwise_kernelIZZZNS0_50_GLOBAL__N__2680c7bb_12_PowKernel_cu_7dd49032_317024pow_tensor_tensor_kernelERNS_18TensorIteratorBaseEENKUlvE_clEvENKUlvE7_clEvEUlN3c107complexIfEES9_E_St5arrayIPcLm3EELi4E23TrivialOffsetCalculatorILi2EjESE_ILi1EjENS0_6memory15LoadWithoutCastENSH_16StoreWithoutCastEEEviT_T0_T2_T3_T4_T5_)
        /*0cf8*/ 	.word	0x0000002c


	//----- nvinfo : EIATTR_FRAME_SIZE
	.align		4
.L_607:
        /*0cfc*/ 	.byte	0x04, 0x11
        /*0cfe*/ 	.short	(.L_609 - .L_608)
	.align		4
.L_608:
        /*0d00*/ 	.word	index@($__internal_69_$__cuda_sm3x_div_rn_ftz_f32_slowpath)
        /*0d04*/ 	.word	0x00000000


	//----- nvinfo : EIATTR_FRAME_SIZE
	.align		4
.L_609:
        /*0d08*/ 	.byte	0x04, 0x11
        /*0d0a*/ 	.short	(.L_611 - .L_610)
	.align		4
.L_610:
        /*0d0c*/ 	.word	index@(_ZN2at6native27unrolled_elementwise_kernelIZZZNS0_50_GLOBAL__N__2680c7bb_12_PowKernel_cu_7dd49032_317024pow_tensor_tensor_kernelERNS_18TensorIteratorBaseEENKUlvE_clEvENKUlvE7_clEvEUlN3c107complexIfEES9_E_St5arrayIPcLm3EELi4E23TrivialOffsetCalculatorILi2EjESE_ILi1EjENS0_6memory15LoadWithoutCastENSH_16StoreWithoutCastEEEviT_T0_T2_T3_T4_T5_)
        /*0d10*/ 	.word	0x00000000


	//----- nvinfo : EIATTR_REGCOUNT
	.align		4
.L_611:
        /*0d14*/ 	.byte	0x04, 0x2f
        /*0d16*/ 	.short	(.L_613 - .L_612)
	.align		4
.L_612:
        /*0d18*/ 	.word	index@(_ZN2at6native18elementwise_kernelILi128ELi2EZNS0_22gpu_kernel_impl_nocastIZZZNS0_50_GLOBAL__N__2680c7bb_12_PowKernel_cu_7dd49032_317024pow_tensor_tensor_kernelERNS_18TensorIteratorBaseEENKUlvE_clEvENKUlvE7_clEvEUlN3c107complexIfEESA_E_EEvS5_RKT_EUliE_EEviT1_)
        /*0d1c*/ 	.word	0x00000029


	//----- nvinfo : EIATTR_FRAME_SIZE
	.align		4
.L_613:
        /*0d20*/ 	.byte	0x04, 0x11
        /*0d22*/ 	.short	(.L_615 - .L_614)
	.align		4
.L_614:
        /*0d24*/ 	.word	index@($__internal_68_$__cuda_sm3x_div_rn_ftz_f32_slowpath)
        /*0d28*/ 	.word	0x00000000


	//----- nvinfo : EIATTR_FRAME_SIZE
	.align		4
.L_615:
        /*0d2c*/ 	.byte	0x04, 0x11
        /*0d2e*/ 	.short	(.L_617 - .L_616)
	.align		4
.L_616:
        /*0d30*/ 	.word	index@(_ZN2at6native18elementwise_kernelILi128ELi2EZNS0_22gpu_kernel_impl_nocastIZZZNS0_50_GLOBAL__N__2680c7bb_12_PowKernel_cu_7dd49032_317024pow_tensor_tensor_kernelERNS_18TensorIteratorBaseEENKUlvE_clEvENKUlvE7_clEvEUlN3c107complexIfEESA_E_EEvS5_RKT_EUliE_EEviT1_)
        /*0d34*/ 	.word	0x00000000


	//----- nvinfo : EIATTR_REGCOUNT
	.align		4
.L_617:
        /*0d38*/ 	.byte	0x04, 0x2f
        /*0d3a*/ 	.short	(.L_619 - .L_618)
	.align		4
.L_618:
        /*0d3c*/ 	.word	index@(_ZN2at6native27unrolled_elementwise_kernelIZZZNS0_50_GLOBAL__N__2680c7bb_12_PowKernel_cu_7dd49032_317024pow_tensor_tensor_kernelERNS_18TensorIteratorBaseEENKUlvE_clEvENKUlvE7_clEvEUlN3c107complexIfEES9_E_St5arrayIPcLm3EELi4E23TrivialOffsetCalculatorILi2EjESE_ILi1EjENS0_6memory12LoadWithCastILi2EEENSH_13StoreWithCastILi1EEEEEviT_T0_T2_T3_T4_T5_)
        /*0d40*/ 	.word	0x0000002c


	//----- nvinfo : EIATTR_FRAME_SIZE
	.align		4
.L_619:
        /*0d44*/ 	.byte	0x04, 0x11
        /*0d46*/ 	.short	(.L_621 - .L_620)
	.align		4
.L_620:
        /*0d48*/ 	.word	index@($__internal_67_$__cuda_sm3x_div_rn_ftz_f32_slowpath)
        /*0d4c*/ 	.word	0x00000000


	//----- nvinfo : EIATTR_FRAME_SIZE
	.align		4
.L_621:
        /*0d50*/ 	.byte	0x04, 0x11
        /*0d52*/ 	.short	(.L_623 - .L_622)
	.align		4
.L_622:
        /*0d54*/ 	.word	index@(_ZN2at6native27unrolled_elementwise_kernelIZZZNS0_50_GLOBAL__N__2680c7bb_12_PowKernel_cu_7dd49032_317024pow_tensor_tensor_kernelERNS_18TensorIteratorBaseEENKUlvE_clEvENKUlvE7_clEvEUlN3c107complexIfEES9_E_St5arrayIPcLm3EELi4E23TrivialOffsetCalculatorILi2EjESE_ILi1EjENS0_6memory12LoadWithCastILi2EEENSH_13StoreWithCastILi1EEEEEviT_T0_T2_T3_T4_T5_)
        /*0d58*/ 	.word	0x00000000


	//----- nvinfo : EIATTR_REGCOUNT
	.align		4
.L_623:
        /*0d5c*/ 	.byte	0x04, 0x2f
        /*0d5e*/ 	.short	(.L_625 - .L_624)
	.align		4
.L_624:
        /*0d60*/ 	.word	index@(_ZN2at6native18elementwise_kernelILi128ELi4EZNS0_15gpu_kernel_implIZZZNS0_50_GLOBAL__N__2680c7bb_12_PowKernel_cu_7dd49032_317024pow_tensor_tensor_kernelERNS_18TensorIteratorBaseEENKUlvE_clEvENKUlvE7_clEvEUlN3c107complexIfEESA_E_EEvS5_RKT_EUliE_EEviT1_)
        /*0d64*/ 	.word	0x00000027


	//----- nvinfo : EIATTR_FRAME_SIZE
	.align		4
.L_625:
        /*0d68*/ 	.byte	0x04, 0x11
        /*0d6a*/ 	.short	(.L_627 - .L_626)
	.align		4
.L_626:
        /*0d6c*/ 	.word	index@($__internal_66_$__cuda_sm3x_div_rn_ftz_f32_slowpath)
        /*0d70*/ 	.word	0x00000000


	//----- nvinfo : EIATTR_FRAME_SIZE
	.align		4
.L_627:
        /*0d74*/ 	.byte	0x04, 0x11
        /*0d76*/ 	.short	(.L_629 - .L_628)
	.align		4
.L_628:
        /*0d78*/ 	.word	index@(_ZN2at6native18elementwise_kernelILi128ELi4EZNS0_15gpu_kernel_implIZZZNS0_50_GLOBAL__N__2680c7bb_12_PowKernel_cu_7dd49032_317024pow_tensor_tensor_kernelERNS_18TensorIteratorBaseEENKUlvE_clEvENKUlvE7_clEvEUlN3c107complexIfEESA_E_EEvS5_RKT_EUliE_EEviT1_)
        /*0d7c*/ 	.word	0x00000000


	//----- nvinfo : EIATTR_REGCOUNT
	.align		4
.L_629:
        /*0d80*/ 	.byte	0x04, 0x2f
        /*0d82*/ 	.short	(.L_631 - .L_630)
	.align		4
.L_630:
        /*0d84*/ 	.word	index@(_ZN2at6native29vectorized_elementwise_kernelILi8EZNS0_50_GLOBAL__N__2680c7bb_12_PowKernel_cu_7dd49032_317022pow_scalar_tensor_implIN3c104HalfEEEvRNS_18TensorIteratorBaseET_EUlS5_E_St5arrayIPcLm2EEEEviT0_T1_)
        /*0d88*/ 	.word	0x00000004


	//----- nvinfo : EIATTR_FRAME_SIZE
	.align		4
.L_631:
        /*0d8c*/ 	.byte	0x04, 0x11
        /*0d8e*/ 	.short	(.L_633 - .L_632)
	.align		4
.L_632:
        /*0d90*/ 	.word	index@(_ZN2at6native29vectorized_elementwise_kernelILi8EZNS0_50_GLOBAL__N__2680c7bb_12_PowKernel_cu_7dd49032_317022pow_scalar_tensor_implIN3c104HalfEEEvRNS_18TensorIteratorBaseET_EUlS5_E_St5arrayIPcLm2EEEEviT0_T1_)
        /*0d94*/ 	.word	0x00000000


	//----- nvinfo : EIATTR_REGCOUNT
	.align		4
.L_633:
        /*0d98*/ 	.byte	0x04, 0x2f
        /*0d9a*/ 	.short	(.L_635 - .L_634)
	.align		4
.L_634:
        /*0d9c*/ 	.word	index@(_ZN2at6native29vectorized_elementwise_kernelILi4EZNS0_50_GLOBAL__N__2680c7bb_12_PowKernel_cu_7dd49032_317022pow_scalar_tensor_implIN3c104HalfEEEvRNS_18TensorIteratorBaseET_EUlS5_E_St5arrayIPcLm2EEEEviT0_T1_)
        /*0da0*/ 	.word	0x00000020


	//----- nvinfo : EIATTR_FRAME_SIZE
	.align		4
.L_635:
        /*0da4*/ 	.byte	0x04, 0x11
        /*0da6*/ 	.short	(.L_637 - .L_636)
	.align		4
.L_636:
        /*0da8*/ 	.word	index@(_ZN2at6native29vectorized_elementwise_kernelILi4EZNS0_50_GLOBAL__N__2680c7bb_12_PowKernel_cu_7dd49032_317022pow_scalar_tensor_implIN3c104HalfEEEvRNS_18TensorIteratorBaseET_EUlS5_E_St5arrayIPcLm2EEEEviT0_T1_)
        /*0dac*/ 	.word	0x00000000


	//----- nvinfo : EIATTR_REGCOUNT
	.align		4
.L_637:
        /*0db0*/ 	.byte	0x04, 0x2f
        /*0db2*/ 	.short	(.L_639 - .L_638)
	.align		4
.L_638:
        /*0db4*/ 	.word	index@(_ZN2at6native29vectorized_elementwise_kernelILi2EZNS0_50_GLOBAL__N__2680c7bb_12_PowKernel_cu_7dd49032_317022pow_scalar_tensor_implIN3c104HalfEEEvRNS_18TensorIteratorBaseET_EUlS5_E_St5arrayIPcLm2EEEEviT0_T1_)
        /*0db8*/ 	.word	0x00000020


	//----- nvinfo : EIATTR_FRAME_SIZE
	.align		4
.L_639:
        /*0dbc*/ 	.byte	0x04, 0x11
        /*0dbe*/ 	.short	(.L_641 - .L_640)
	.align		4
.L_640:
        /*0dc0*/ 	.word	index@(_ZN2at6native29vectorized_elementwise_kernelILi2EZNS0_50_GLOBAL__N__2680c7bb_12_PowKernel_cu_7dd49032_317022pow_scalar_tensor_implIN3c104HalfEEEvRNS_18TensorIteratorBaseET_EUlS5_E_St5arrayIPcLm2EEEEviT0_T1_)
        /*0dc4*/ 	.word	0x00000000


	//----- nvinfo : EIATTR_REGCOUNT
	.align		4
.L_641:
        /*0dc8*/ 	.byte	0x04, 0x2f
        /*0dca*/ 	.short	(.L_643 - .L_642)
	.align		4
.L_642:
        /*0dcc*/ 	.word	index@(_ZN2at6native27unrolled_elementwise_kernelIZNS0_50_GLOBAL__N__2680c7bb_12_PowKernel_cu_7dd49032_317022pow_scalar_tensor_implIN3c104HalfEEEvRNS_18TensorIteratorBaseET_EUlS5_E_St5arrayIPcLm2EELi4E23TrivialOffsetCalculatorILi1EjESE_NS0_6memory15LoadWithoutCastENSF_16StoreWithoutCastEEEviS8_T0_T2_T3_T4_T5_)
        /*0dd0*/ 	.word	0x00000016


	//----- nvinfo : EIATTR_FRAME_SIZE
	.align		4
.L_643:
        /*0dd4*/ 	.byte	0x04, 0x11
        /*0dd6*/ 	.short	(.L_645 - .L_644)
	.align		4
.L_644:
        /*0dd8*/ 	.word	index@(_ZN2at6native27unrolled_elementwise_kernelIZNS0_50_GLOBAL__N__2680c7bb_12_PowKernel_cu_7dd49032_317022pow_scalar_tensor_implIN3c104HalfEEEvRNS_18TensorIteratorBaseET_EUlS5_E_St5arrayIPcLm2EELi4E23TrivialOffsetCalculatorILi1EjESE_NS0_6memory15LoadWithoutCastENSF_16StoreWithoutCastEEEviS8_T0_T2_T3_T4_T5_)
        /*0ddc*/ 	.word	0x00000000


	//----- nvinfo : EIATTR_REGCOUNT
	.align		4
.L_645:
        /*0de0*/ 	.byte	0x04, 0x2f
        /*0de2*/ 	.short	(.L_647 - .L_646)
	.align		4
.L_646:
        /*0de4*/ 	.word	index@(_ZN2at6native18elementwise_kernelILi128ELi4EZNS0_22gpu_kernel_impl_nocastIZNS0_50_GLOBAL__N__2680c7bb_12_PowKernel_cu_7dd49032_317022pow_scalar_tensor_implIN3c104HalfEEEvRNS_18TensorIteratorBaseET_EUlS6_E_EEvS8_RKS9_EUliE_EEviT1_)
        /*0de8*/ 	.word	0x00000014


	//----- nvinfo : EIATTR_FRAME_SIZE
	.align		4
.L_647:
        /*0dec*/ 	.byte	0x04, 0x11
        /*0dee*/ 	.short	(.L_649 - .L_648)
	.align		4
.L_648:
        /*0df0*/ 	.word	index@(_ZN2at6native18elementwise_kernelILi128ELi4EZNS0_22gpu_kernel_impl_nocastIZNS0_50_GLOBAL__N__2680c7bb_12_PowKernel_cu_7dd49032_317022pow_scalar_tensor_implIN3c104HalfEEEvRNS_18TensorIteratorBaseET_EUlS6_E_EEvS8_RKS9_EUliE_EEviT1_)
        /*0df4*/ 	.word	0x00000000


	//----- nvinfo : EIATTR_REGCOUNT
	.align		4
.L_649:
        /*0df8*/ 	.byte	0x04, 0x2f
        /*0dfa*/ 	.short	(.L_651 - .L_650)
	.align		4
.L_650:
        /*0dfc*/ 	.word	index@(_ZN2at6native27unrolled_elementwise_kernelIZNS0_50_GLOBAL__N__2680c7bb_12_PowKernel_cu_7dd49032_317022pow_scalar_tensor_implIN3c104HalfEEEvRNS_18TensorIteratorBaseET_EUlS5_E_St5arrayIPcLm2EELi4E23TrivialOffsetCalculatorILi1EjESE_NS0_6memory12LoadWithCastILi1EEENSF_13StoreWithCastILi1EEEEEviS8_T0_T2_T3_T4_T5_)
        /*0e00*/ 	.word	0x0000001c


	//----- nvinfo : EIATTR_FRAME_SIZE
	.align		4
.L_651:
        /*0e04*/ 	.byte	0x04, 0x11
        /*0e06*/ 	.short	(.L_653 - .L_652)
	.align		4
.L_652:
        /*0e08*/ 	.word	index@(_ZN2at6native27unrolled_elementwise_kernelIZNS0_50_GLOBAL__N__2680c7bb_12_PowKernel_cu_7dd49032_317022pow_scalar_tensor_implIN3c104HalfEEEvRNS_18TensorIteratorBaseET_EUlS5_E_St5arrayIPcLm2EELi4E23TrivialOffsetCalculatorILi1EjESE_NS0_6memory12LoadWithCastILi1EEENSF_13StoreWithCastILi1EEEEEviS8_T0_T2_T3_T4_T5_)
        /*0e0c*/ 	.word	0x00000000


	//----- nvinfo : EIATTR_REGCOUNT
	.align		4
.L_653:
        /*0e10*/ 	.byte	0x04, 0x2f
        /*0e12*/ 	.short	(.L_655 - .L_654)
	.align		4
.L_654:
        /*0e14*/ 	.word	index@(_ZN2at6native18elementwise_kernelILi128ELi4EZNS0_15gpu_kernel_implIZNS0_50_GLOBAL__N__2680c7bb_12_PowKernel_cu_7dd49032_317022pow_scalar_tensor_implIN3c104HalfEEEvRNS_18TensorIteratorBaseET_EUlS6_E_EEvS8_RKS9_EUliE_EEviT1_)
        /*0e18*/ 	.word	0x00000018


	//----- nvinfo : EIATTR_FRAME_SIZE
	.align		4
.L_655:
        /*0e1c*/ 	.byte	0x04, 0x11
        /*0e1e*/ 	.short	(.L_657 - .L_656)
	.align		4
.L_656:
        /*0e20*/ 	.word	index@(_ZN2at6native18elementwise_kernelILi128ELi4EZNS0_15gpu_kernel_implIZNS0_50_GLOBAL__N__2680c7bb_12_PowKernel_cu_7dd49032_317022pow_scalar_tensor_implIN3c104HalfEEEvRNS_18TensorIteratorBaseET_EUlS6_E_EEvS8_RKS9_EUliE_EEviT1_)
        /*0e24*/ 	.word	0x00000000


	//----- nvinfo : EIATTR_REGCOUNT
	.align		4
.L_657:
        /*0e28*/ 	.byte	0x04, 0x2f
        /*0e2a*/ 	.short	(.L_659 - .L_658)
	.align		4
.L_658:
        /*0e2c*/ 	.word	index@(_ZN2at6native29vectorized_elementwise_kernelILi8EZZZNS0_50_GLOBAL__N__2680c7bb_12_PowKernel_cu_7dd49032_317024pow_tensor_tensor_kernelERNS_18TensorIteratorBaseEENKUlvE_clEvENKUlvE8_clEvEUlN3c104HalfES8_E_St5arrayIPcLm3EEEEviT0_T1_)
        /*0e30*/ 	.word	0x00000004


	//----- nvinfo : EIATTR_FRAME_SIZE
	.align		4
.L_659:
        /*0e34*/ 	.byte	0x04, 0x11
        /*0e36*/ 	.short	(.L_661 - .L_660)
	.align		4
.L_660:
        /*0e38*/ 	.word	index@(_ZN2at6native29vectorized_elementwise_kernelILi8EZZZNS0_50_GLOBAL__N__2680c7bb_12_PowKernel_cu_7dd49032_317024pow_tensor_tensor_kernelERNS_18TensorIteratorBaseEENKUlvE_clEvENKUlvE8_clEvEUlN3c104HalfES8_E_St5arrayIPcLm3EEEEviT0_T1_)
        /*0e3c*/ 	.word	0x00000000


	//----- nvinfo : EIATTR_REGCOUNT
	.align		4
.L_661:
        /*0e40*/ 	.byte	0x04, 0x2f
        /*0e42*/ 	.short	(.L_663 - .L_662)
	.align		4
.L_662:
        /*0e44*/ 	.word	index@(_ZN2at6native29vectorized_elementwise_kernelILi4EZZZNS0_50_GLOBAL__N__2680c7bb_12_PowKernel_cu_7dd49032_317024pow_tensor_tensor_kernelERNS_18TensorIteratorBaseEENKUlvE_clEvENKUlvE8_clEvEUlN3c104HalfES8_E_St5arrayIPcLm3EEEEviT0_T1_)
        /*0e48*/ 	.word	0x00000028


	//----- nvinfo : EIATTR_FRAME_SIZE
	.align		4
.L_663:
        /*0e4c*/ 	.byte	0x04, 0x11
        /*0e4e*/ 	.short	(.L_665 - .L_664)
	.align		4
.L_664:
        /*0e50*/ 	.word	index@(_ZN2at6native29vectorized_elementwise_kernelILi4EZZZNS0_50_GLOBAL__N__2680c7bb_12_PowKernel_cu_7dd49032_317024pow_tensor_tensor_kernelERNS_18TensorIteratorBaseEENKUlvE_clEvENKUlvE8_clEvEUlN3c104HalfES8_E_St5arrayIPcLm3EEEEviT0_T1_)
        /*0e54*/ 	.word	0x00000000


	//----- nvinfo : EIATTR_REGCOUNT
	.align		4
.L_665:
        /*0e58*/ 	.byte	0x04, 0x2f
        /*0e5a*/ 	.short	(.L_667 - .L_666)
	.align		4
.L_666:
        /*0e5c*/ 	.word	index@(_ZN2at6native29vectorized_elementwise_kernelILi2EZZZNS0_50_GLOBAL__N__2680c7bb_12_PowKernel_cu_7dd49032_317024pow_tensor_tensor_kernelERNS_18TensorIteratorBaseEENKUlvE_clEvENKUlvE8_clEvEUlN3c104HalfES8_E_St5arrayIPcLm3EEEEviT0_T1_)
        /*0e60*/ 	.word	0x00000028


	//----- nvinfo : EIATTR_FRAME_SIZE
	.align		4
.L_667:
        /*0e64*/ 	.byte	0x04, 0x11
        /*0e66*/ 	.short	(.L_669 - .L_668)
	.align		4
.L_668:
        /*0e68*/ 	.word	index@(_ZN2at6native29vectorized_elementwise_kernelILi2EZZZNS0_50_GLOBAL__N__2680c7bb_12_PowKernel_cu_7dd49032_317024pow_tensor_tensor_kernelERNS_18TensorIteratorBaseEENKUlvE_clEvENKUlvE8_clEvEUlN3c104HalfES8_E_St5arrayIPcLm3EEEEviT0_T1_)
        /*0e6c*/ 	.word	0x00000000


	//----- nvinfo : EIATTR_REGCOUNT
	.align		4
.L_669:
        /*0e70*/ 	.byte	0x04, 0x2f
        /*0e72*/ 	.short	(.L_671 - .L_670)
	.align		4
.L_670:
        /*0e74*/ 	.word	index@(_ZN2at6native27unrolled_elementwise_kernelIZZZNS0_50_GLOBAL__N__2680c7bb_12_PowKernel_cu_7dd49032_317024pow_tensor_tensor_kernelERNS_18TensorIteratorBaseEENKUlvE_clEvENKUlvE8_clEvEUlN3c104HalfES8_E_St5arrayIPcLm3EELi4E23TrivialOffsetCalculatorILi2EjESD_ILi1EjENS0_6memory15LoadWithoutCastENSG_16StoreWithoutCastEEEviT_T0_T2_T3_T4_T5_)
        /*0e78*/ 	.word	0x00000020


	//----- nvinfo : EIATTR_FRAME_SIZE
	.align		4
.L_671:
        /*0e7c*/ 	.byte	0x04, 0x11
        /*0e7e*/ 	.short	(.L_673 - .L_672)
	.align		4
.L_672:
        /*0e80*/ 	.word	index@(_ZN2at6native27unrolled_elementwise_kernelIZZZNS0_50_GLOBAL__N__2680c7bb_12_PowKernel_cu_7dd49032_317024pow_tensor_tensor_kernelERNS_18TensorIteratorBaseEENKUlvE_clEvENKUlvE8_clEvEUlN3c104HalfES8_E_St5arrayIPcLm3EELi4E23TrivialOffsetCalculatorILi2EjESD_ILi1EjENS0_6memory15LoadWithoutCastENSG_16StoreWithoutCastEEEviT_T0_T2_T3_T4_T5_)
        /*0e84*/ 	.word	0x00000000


	//----- nvinfo : EIATTR_REGCOUNT
	.align		4
.L_673:
        /*0e88*/ 	.byte	0x04, 0x2f
        /*0e8a*/ 	.short	(.L_675 - .L_674)
	.align		4
.L_674:
        /*0e8c*/ 	.word	index@(_ZN2at6native18elementwise_kernelILi128ELi4EZNS0_22gpu_kernel_impl_nocastIZZZNS0_50_GLOBAL__N__2680c7bb_12_PowKernel_cu_7dd49032_317024pow_tensor_tensor_kernelERNS_18TensorIteratorBaseEENKUlvE_clEvENKUlvE8_clEvEUlN3c104HalfES9_E_EEvS5_RKT_EUliE_EEviT1_)
        /*0e90*/ 	.word	0x00000014


	//----- nvinfo : EIATTR_FRAME_SIZE
	.align		4
.L_675:
        /*0e94*/ 	.byte	0x04, 0x11
        /*0e96*/ 	.short	(.L_677 - .L_676)
	.align		4
.L_676:
        /*0e98*/ 	.word	index@(_ZN2at6native18elementwise_kernelILi128ELi4EZNS0_22gpu_kernel_impl_nocastIZZZNS0_50_GLOBAL__N__2680c7bb_12_PowKernel_cu_7dd49032_317024pow_tensor_tensor_kernelERNS_18TensorIteratorBaseEENKUlvE_clEvENKUlvE8_clEvEUlN3c104HalfES9_E_EEvS5_RKT_EUliE_EEviT1_)
        /*0e9c*/ 	.word	0x00000000


	//----- nvinfo : EIATTR_REGCOUNT
	.align		4
.L_677:
        /*0ea0*/ 	.byte	0x04, 0x2f
        /*0ea2*/ 	.short	(.L_679 - .L_678)
	.align		4
.L_678:
        /*0ea4*/ 	.word	index@(_ZN2at6native27unrolled_elementwise_kernelIZZZNS0_50_GLOBAL__N__2680c7bb_12_PowKernel_cu_7dd49032_317024pow_tensor_tensor_kernelERNS_18TensorIteratorBaseEENKUlvE_clEvENKUlvE8_clEvEUlN3c104HalfES8_E_St5arrayIPcLm3EELi4E23TrivialOffsetCalculatorILi2EjESD_ILi1EjENS0_6memory12LoadWithCastILi2EEENSG_13StoreWithCastILi1EEEEEviT_T0_T2_T3_T4_T5_)
        /*0ea8*/ 	.word	0x0000001e


	//----- nvinfo : EIATTR_FRAME_SIZE
	.align		4
.L_679:
        /*0eac*/ 	.byte	0x04, 0x11
        /*0eae*/ 	.short	(.L_681 - .L_680)
	.align		4
.L_680:
        /*0eb0*/ 	.word	index@(_ZN2at6native27unrolled_elementwise_kernelIZZZNS0_50_GLOBAL__N__2680c7bb_12_PowKernel_cu_7dd49032_317024pow_tensor_tensor_kernelERNS_18TensorIteratorBaseEENKUlvE_clEvENKUlvE8_clEvEUlN3c104HalfES8_E_St5arrayIPcLm3EELi4E23TrivialOffsetCalculatorILi2EjESD_ILi1EjENS0_6memory12LoadWithCastILi2EEENSG_13StoreWithCastILi1EEEEEviT_T0_T2_T3_T4_T5_)
        /*0eb4*/ 	.word	0x00000000


	//----- nvinfo : EIATTR_REGCOUNT
	.align		4
.L_681:
        /*0eb8*/ 	.byte	0x04, 0x2f
        /*0eba*/ 	.short	(.L_683 - .L_682)
	.align		4
.L_682:
        /*0ebc*/ 	.word	index@(_ZN2at6native18elementwise_kernelILi128ELi4EZNS0_15gpu_kernel_implIZZZNS0_50_GLOBAL__N__2680c7bb_12_PowKernel_cu_7dd49032_317024pow_tensor_tensor_kernelERNS_18TensorIteratorBaseEENKUlvE_clEvENKUlvE8_clEvEUlN3c104HalfES9_E_EEvS5_RKT_EUliE_EEviT1_)
        /*0ec0*/ 	.word	0x00000018


	//----- nvinfo : EIATTR_FRAME_SIZE
	.align		4
.L_683:
        /*0ec4*/ 	.byte	0x04, 0x11
        /*0ec6*/ 	.short	(.L_685 - .L_684)
	.align		4
.L_684:
        /*0ec8*/ 	.word	index@(_ZN2at6native18elementwise_kernelILi128ELi4EZNS0_15gpu_kernel_implIZZZNS0_50_GLOBAL__N__2680c7bb_12_PowKernel_cu_7dd49032_317024pow_tensor_tensor_kernelERNS_18TensorIteratorBaseEENKUlvE_clEvENKUlvE8_clEvEUlN3c104HalfES9_E_EEvS5_RKT_EUliE_EEviT1_)
        /*0ecc*/ 	.word	0x00000000


	//----- nvinfo : EIATTR_REGCOUNT
	.align		4
.L_685:
        /*0ed0*/ 	.byte	0x04, 0x2f
        /*0ed2*/ 	.short	(.L_687 - .L_686)
	.align		4
.L_686:
        /*0ed4*/ 	.word	index@(_ZN2at6native29vectorized_elementwise_kernelILi8EZNS0_50_GLOBAL__N__2680c7bb_12_PowKernel_cu_7dd49032_317022pow_scalar_tensor_implIN3c108BFloat16EEEvRNS_18TensorIteratorBaseET_EUlS5_E_St5arrayIPcLm2EEEEviT0_T1_)
        /*0ed8*/ 	.word	0x00000004


	//----- nvinfo : EIATTR_FRAME_SIZE
	.align		4
.L_687:
        /*0edc*/ 	.byte	0x04, 0x11
        /*0ede*/ 	.short	(.L_689 - .L_688)
	.align		4
.L_688:
        /*0ee0*/ 	.word	index@(_ZN2at6native29vectorized_elementwise_kernelILi8EZNS0_50_GLOBAL__N__2680c7bb_12_PowKernel_cu_7dd49032_317022pow_scalar_tensor_implIN3c108BFloat16EEEvRNS_18TensorIteratorBaseET_EUlS5_E_St5arrayIPcLm2EEEEviT0_T1_)
        /*0ee4*/ 	.word	0x00000000


	//----- nvinfo : EIATTR_REGCOUNT
	.align		4
.L_689:
        /*0ee8*/ 	.byte	0x04, 0x2f
        /*0eea*/ 	.short	(.L_691 - .L_690)
	.align		4
.L_690:
        /*0eec*/ 	.word	index@(_ZN2at6native29vectorized_elementwise_kernelILi4EZNS0_50_GLOBAL__N__2680c7bb_12_PowKernel_cu_7dd49032_317022pow_scalar_tensor_implIN3c108BFloat16EEEvRNS_18TensorIteratorBaseET_EUlS5_E_St5arrayIPcLm2EEEEviT0_T1_)
        /*0ef0*/ 	.word	0x00000020


	//----- nvinfo : EIATTR_FRAME_SIZE
	.align		4
.L_691:
        /*0ef4*/ 	.byte	0x04, 0x11
        /*0ef6*/ 	.short	(.L_693 - .L_692)
	.align		4
.L_692:
        /*0ef8*/ 	.word	index@(_ZN2at6native29vectorized_elementwise_kernelILi4EZNS0_50_GLOBAL__N__2680c7bb_12_PowKernel_cu_7dd49032_317022pow_scalar_tensor_implIN3c108BFloat16EEEvRNS_18TensorIteratorBaseET_EUlS5_E_St5arrayIPcLm2EEEEviT0_T1_)
        /*0efc*/ 	.word	0x00000000


	//----- nvinfo : EIATTR_REGCOUNT
	.align		4
.L_693:
        /*0f00*/ 	.byte	0x04, 0x2f
        /*0f02*/ 	.short	(.L_695 - .L_694)
	.align		4
.L_694:
        /*0f04*/ 	.word	index@(_ZN2at6native29vectorized_elementwise_kernelILi2EZNS0_50_GLOBAL__N__2680c7bb_12_PowKernel_cu_7dd49032_317022pow_scalar_tensor_implIN3c108BFloat16EEEvRNS_18TensorIteratorBaseET_EUlS5_E_St5arrayIPcLm2EEEEviT0_T1_)
        /*0f08*/ 	.word	0x00000020


	//----- nvinfo : EIATTR_FRAME_SIZE
	.align		4
.L_695:
        /*0f0c*/ 	.byte	0x04, 0x11
        /*0f0e*/ 	.short	(.L_697 - .L_696)
	.align		4
.L_696:
        /*0f10*/ 	.word	index@(_ZN2at6native29vectorized_elementwise_kernelILi2EZNS0_50_GLOBAL__N__2680c7bb_12_PowKernel_cu_7dd49032_317022pow_scalar_tensor_implIN3c108BFloat16EEEvRNS_18TensorIteratorBaseET_EUlS5_E_St5arrayIPcLm2EEEEviT0_T1_)
        /*0f14*/ 	.word	0x00000000


	//----- nvinfo : EIATTR_REGCOUNT
	.align		4
.L_697:
        /*0f18*/ 	.byte	0x04, 0x2f
        /*0f1a*/ 	.short	(.L_699 - .L_698)
	.align		4
.L_698:
        /*0f1c*/ 	.word	index@(_ZN2at6native27unrolled_elementwise_kernelIZNS0_50_GLOBAL__N__2680c7bb_12_PowKernel_cu_7dd49032_317022pow_scalar_tensor_implIN3c108BFloat16EEEvRNS_18TensorIteratorBaseET_EUlS5_E_St5arrayIPcLm2EELi4E23TrivialOffsetCalculatorILi1EjESE_NS0_6memory15LoadWithoutCastENSF_16StoreWithoutCastEEEviS8_T0_T2_T3_T4_T5_)
        /*0f20*/ 	.word	0x00000016


	//----- nvinfo : EIATTR_FRAME_SIZE
	.align		4
.L_699:
        /*0f24*/ 	.byte	0x04, 0x11
        /*0f26*/ 	.short	(.L_701 - .L_700)
	.align		4
.L_700:
        /*0f28*/ 	.word	index@(_ZN2at6native27unrolled_elementwise_kernelIZNS0_50_GLOBAL__N__2680c7bb_12_PowKernel_cu_7dd49032_317022pow_scalar_tensor_implIN3c108BFloat16EEEvRNS_18TensorIteratorBaseET_EUlS5_E_St5arrayIPcLm2EELi4E23TrivialOffsetCalculatorILi1EjESE_NS0_6memory15LoadWithoutCastENSF_16StoreWithoutCastEEEviS8_T0_T2_T3_T4_T5_)
        /*0f2c*/ 	.word	0x00000000


	//----- nvinfo : EIATTR_REGCOUNT
	.align		4
.L_701:
        /*0f30*/ 	.byte	0x04, 0x2f
        /*0f32*/ 	.short	(.L_703 - .L_702)
	.align		4
.L_702:
        /*0f34*/ 	.word	index@(_ZN2at6native18elementwise_kernelILi128ELi4EZNS0_22gpu_kernel_impl_nocastIZNS0_50_GLOBAL__N__2680c7bb_12_PowKernel_cu_7dd49032_317022pow_scalar_tensor_implIN3c108BFloat16EEEvRNS_18TensorIteratorBaseET_EUlS6_E_EEvS8_RKS9_EUliE_EEviT1_)
        /*0f38*/ 	.word	0x00000014


	//----- nvinfo : EIATTR_FRAME_SIZE
	.align		4
.L_703:
        /*0f3c*/ 	.byte	0x04, 0x11
        /*0f3e*/ 	.short	(.L_705 - .L_704)
	.align		4
.L_704:
        /*0f40*/ 	.word	index@(_ZN2at6native18elementwise_kernelILi128ELi4EZNS0_22gpu_kernel_impl_nocastIZNS0_50_GLOBAL__N__2680c7bb_12_PowKernel_cu_7dd49032_317022pow_scalar_tensor_implIN3c108BFloat16EEEvRNS_18TensorIteratorBaseET_EUlS6_E_EEvS8_RKS9_EUliE_EEviT1_)
        /*0f44*/ 	.word	0x00000000


	//----- nvinfo : EIATTR_REGCOUNT
	.align		4
.L_705:
        /*0f48*/ 	.byte	0x04, 0x2f
        /*0f4a*/ 	.short	(.L_707 - .L_706)
	.align		4
.L_706:
        /*0f4c*/ 	.word	index@(_ZN2at6native27unrolled_elementwise_kernelIZNS0_50_GLOBAL__N__2680c7bb_12_PowKernel_cu_7dd49032_317022pow_scalar_tensor_implIN3c108BFloat16EEEvRNS_18TensorIteratorBaseET_EUlS5_E_St5arrayIPcLm2EELi4E23TrivialOffsetCalculatorILi1EjESE_NS0_6memory12LoadWithCastILi1EEENSF_13StoreWithCastILi1EEEEEviS8_T0_T2_T3_T4_T5_)
        /*0f50*/ 	.word	0x0000001c


	//----- nvinfo : EIATTR_FRAME_SIZE
	.align		4
.L_707:
        /*0f54*/ 	.byte	0x04, 0x11
        /*0f56*/ 	.short	(.L_709 - .L_708)
	.align		4
.L_708:
        /*0f58*/ 	.word	index@(_ZN2at6native27unrolled_elementwise_kernelIZNS0_50_GLOBAL__N__2680c7bb_12_PowKernel_cu_7dd49032_317022pow_scalar_tensor_implIN3c108BFloat16EEEvRNS_18TensorIteratorBaseET_EUlS5_E_St5arrayIPcLm2EELi4E23TrivialOffsetCalculatorILi1EjESE_NS0_6memory12LoadWithCastILi1EEENSF_13StoreWithCastILi1EEEEEviS8_T0_T2_T3_T4_T5_)
        /*0f5c*/ 	.word	0x00000000


	//----- nvinfo : EIATTR_REGCOUNT
	.align		4
.L_709:
        /*0f60*/ 	.byte	0x04, 0x2f
        /*0f62*/ 	.short	(.L_711 - .L_710)
	.align		4
.L_710:
        /*0f64*/ 	.word	index@(_ZN2at6native18elementwise_kernelILi128ELi4EZNS0_15gpu_kernel_implIZNS0_50_GLOBAL__N__2680c7bb_12_PowKernel_cu_7dd49032_317022pow_scalar_tensor_implIN3c108BFloat16EEEvRNS_18TensorIteratorBaseET_EUlS6_E_EEvS8_RKS9_EUliE_EEviT1_)
        /*0f68*/ 	.word	0x00000018


	//----- nvinfo : EIATTR_FRAME_SIZE
	.align		4
.L_711:
        /*0f6c*/ 	.byte	0x04, 0x11
        /*0f6e*/ 	.short	(.L_713 - .L_712)
	.align		4
.L_712:
        /*0f70*/ 	.word	index@(_ZN2at6native18elementwise_kernelILi128ELi4EZNS0_15gpu_kernel_implIZNS0_50_GLOBAL__N__2680c7bb_12_PowKernel_cu_7dd49032_317022pow_scalar_tensor_implIN3c108BFloat16EEEvRNS_18TensorIteratorBaseET_EUlS6_E_EEvS8_RKS9_EUliE_EEviT1_)
        /*0f74*/ 	.word	0x00000000


	//----- nvinfo : EIATTR_REGCOUNT
	.align		4
.L_713:
        /*0f78*/ 	.byte	0x04, 0x2f
        /*0f7a*/ 	.short	(.L_715 - .L_714)
	.align		4
.L_714:
        /*0f7c*/ 	.word	index@(_ZN2at6native29vectorized_elementwise_kernelILi8EZZZNS0_50_GLOBAL__N__2680c7bb_12_PowKernel_cu_7dd49032_317024pow_tensor_tensor_kernelERNS_18TensorIteratorBaseEENKUlvE_clEvENKUlvE9_clEvEUlN3c108BFloat16ES8_E_St5arrayIPcLm3EEEEviT0_T1_)
        /*0f80*/ 	.word	0x00000004


	//----- nvinfo : EIATTR_FRAME_SIZE
	.align		4
.L_715:
        /*0f84*/ 	.byte	0x04, 0x11
        /*0f86*/ 	.short	(.L_717 - .L_716)
	.align		4
.L_716:
        /*0f88*/ 	.word	index@(_ZN2at6native29vectorized_elementwise_kernelILi8EZZZNS0_50_GLOBAL__N__2680c7bb_12_PowKernel_cu_7dd49032_317024pow_tensor_tensor_kernelERNS_18TensorIteratorBaseEENKUlvE_clEvENKUlvE9_clEvEUlN3c108BFloat16ES8_E_St5arrayIPcLm3EEEEviT0_T1_)
        /*0f8c*/ 	.word	0x00000000


	//----- nvinfo : EIATTR_REGCOUNT
	.align		4
.L_717:
        /*0f90*/ 	.byte	0x04, 0x2f
        /*0f92*/ 	.short	(.L_719 - .L_718)
	.align		4
.L_718:
        /*0f94*/ 	.word	index@(_ZN2at6native29vectorized_elementwise_kernelILi4EZZZNS0_50_GLOBAL__N__2680c7bb_12_PowKernel_cu_7dd49032_317024pow_tensor_tensor_kernelERNS_18TensorIteratorBaseEENKUlvE_clEvENKUlvE9_clEvEUlN3c108BFloat16ES8_E_St5arrayIPcLm3EEEEviT0_T1_)
        /*0f98*/ 	.word	0x00000028


	//----- nvinfo : EIATTR_FRAME_SIZE
	.align		4
.L_719:
        /*0f9c*/ 	.byte	0x04, 0x11
        /*0f9e*/ 	.short	(.L_721 - .L_720)
	.align		4
.L_720:
        /*0fa0*/ 	.word	index@(_ZN2at6native29vectorized_elementwise_kernelILi4EZZZNS0_50_GLOBAL__N__2680c7bb_12_PowKernel_cu_7dd49032_317024pow_tensor_tensor_kernelERNS_18TensorIteratorBaseEENKUlvE_clEvENKUlvE9_clEvEUlN3c108BFloat16ES8_E_St5arrayIPcLm3EEEEviT0_T1_)
        /*0fa4*/ 	.word	0x00000000


	//----- nvinfo : EIATTR_REGCOUNT
	.align		4
.L_721:
        /*0fa8*/ 	.byte	0x04, 0x2f
        /*0faa*/ 	.short	(.L_723 - .L_722)
	.align		4
.L_722:
        /*0fac*/ 	.word	index@(_ZN2at6native29vectorized_elementwise_kernelILi2EZZZNS0_50_GLOBAL__N__2680c7bb_12_PowKernel_cu_7dd49032_317024pow_tensor_tensor_kernelERNS_18TensorIteratorBaseEENKUlvE_clEvENKUlvE9_clEvEUlN3c108BFloat16ES8_E_St5arrayIPcLm3EEEEviT0_T1_)
        /*0fb0*/ 	.word	0x00000028


	//----- nvinfo : EIATTR_FRAME_SIZE
	.align		4
.L_723:
        /*0fb4*/ 	.byte	0x04, 0x11
        /*0fb6*/ 	.short	(.L_725 - .L_724)
	.align		4
.L_724:
        /*0fb8*/ 	.word	index@(_ZN2at6native29vectorized_elementwise_kernelILi2EZZZNS0_50_GLOBAL__N__2680c7bb_12_PowKernel_cu_7dd49032_317024pow_tensor_tensor_kernelERNS_18TensorIteratorBaseEENKUlvE_clEvENKUlvE9_clEvEUlN3c108BFloat16ES8_E_St5arrayIPcLm3EEEEviT0_T1_)
        /*0fbc*/ 	.word	0x00000000


	//----- nvinfo : EIATTR_REGCOUNT
	.align		4
.L_725:
        /*0fc0*/ 	.byte	0x04, 0x2f
        /*0fc2*/ 	.short	(.L_727 - .L_726)
	.align		4
.L_726:
        /*0fc4*/ 	.word	index@(_ZN2at6native27unrolled_elementwise_kernelIZZZNS0_50_GLOBAL__N__2680c7bb_12_PowKernel_cu_7dd49032_317024pow_tensor_tensor_kernelERNS_18TensorIteratorBaseEENKUlvE_clEvENKUlvE9_clEvEUlN3c108BFloat16ES8_E_St5arrayIPcLm3EELi4E23TrivialOffsetCalculatorILi2EjESD_ILi1EjENS0_6memory15LoadWithoutCastENSG_16StoreWithoutCastEEEviT_T0_T2_T3_T4_T5_)
        /*0fc8*/ 	.word	0x00000020


	//----- nvinfo : EIATTR_FRAME_SIZE
	.align		4
.L_727:
        /*0fcc*/ 	.byte	0x04, 0x11
        /*0fce*/ 	.short	(.L_729 - .L_728)
	.align		4
.L_728:
        /*0fd0*/ 	.word	index@(_ZN2at6native27unrolled_elementwise_kernelIZZZNS0_50_GLOBAL__N__2680c7bb_12_PowKernel_cu_7dd49032_317024pow_tensor_tensor_kernelERNS_18TensorIteratorBaseEENKUlvE_clEvENKUlvE9_clEvEUlN3c108BFloat16ES8_E_St5arrayIPcLm3EELi4E23TrivialOffsetCalculatorILi2EjESD_ILi1EjENS0_6memory15LoadWithoutCastENSG_16StoreWithoutCastEEEviT_T0_T2_T3_T4_T5_)
        /*0fd4*/ 	.word	0x00000000


	//----- nvinfo : EIATTR_REGCOUNT
	.align		4
.L_729:
        /*0fd8*/ 	.byte	0x04, 0x2f
        /*0fda*/ 	.short	(.L_731 - .L_730)
	.align		4
.L_730:
        /*0fdc*/ 	.word	index@(_ZN2at6native18elementwise_kernelILi128ELi4EZNS0_22gpu_kernel_impl_nocastIZZZNS0_50_GLOBAL__N__2680c7bb_12_PowKernel_cu_7dd49032_317024pow_tensor_tensor_kernelERNS_18TensorIteratorBaseEENKUlvE_clEvENKUlvE9_clEvEUlN3c108BFloat16ES9_E_EEvS5_RKT_EUliE_EEviT1_)
        /*0fe0*/ 	.word	0x00000014


	//----- nvinfo : EIATTR_FRAME_SIZE
	.align		4
.L_731:
        /*0fe4*/ 	.byte	0x04, 0x11
        /*0fe6*/ 	.short	(.L_733 - .L_732)
	.align		4
.L_732:
        /*0fe8*/ 	.word	index@(_ZN2at6native18elementwise_kernelILi128ELi4EZNS0_22gpu_kernel_impl_nocastIZZZNS0_50_GLOBAL__N__2680c7bb_12_PowKernel_cu_7dd49032_317024pow_tensor_tensor_kernelERNS_18TensorIteratorBaseEENKUlvE_clEvENKUlvE9_clEvEUlN3c108BFloat16ES9_E_EEvS5_RKT_EUliE_EEviT1_)
        /*0fec*/ 	.word	0x00000000


	//----- nvinfo : EIATTR_REGCOUNT
	.align		4
.L_733:
        /*0ff0*/ 	.byte	0x04, 0x2f
        /*0ff2*/ 	.short	(.L_735 - .L_734)
	.align		4
.L_734:
        /*0ff4*/ 	.word	index@(_ZN2at6native27unrolled_elementwise_kernelIZZZNS0_50_GLOBAL__N__2680c7bb_12_PowKernel_cu_7dd49032_317024pow_tensor_tensor_kernelERNS_18TensorIteratorBaseEENKUlvE_clEvENKUlvE9_clEvEUlN3c108BFloat16ES8_E_St5arrayIPcLm3EELi4E23TrivialOffsetCalculatorILi2EjESD_ILi1EjENS0_6memory12LoadWithCastILi2EEENSG_13StoreWithCastILi1EEEEEviT_T0_T2_T3_T4_T5_)
        /*0ff8*/ 	.word	0x0000001e


	//----- nvinfo : EIATTR_FRAME_SIZE
	.align		4
.L_735:
        /*0ffc*/ 	.byte	0x04, 0x11
        /*0ffe*/ 	.short	(.L_737 - .L_736)
	.align		4
.L_736:
        /*1000*/ 	.word	index@(_ZN2at6native27unrolled_elementwise_kernelIZZZNS0_50_GLOBAL__N__2680c7bb_12_PowKernel_cu_7dd49032_317024pow_tensor_tensor_kernelERNS_18TensorIteratorBaseEENKUlvE_clEvENKUlvE9_clEvEUlN3c108BFloat16ES8_E_St5arrayIPcLm3EELi4E23TrivialOffsetCalculatorILi2EjESD_ILi1EjENS0_6memory12LoadWithCastILi2EEENSG_13StoreWithCastILi1EEEEEviT_T0_T2_T3_T4_T5_)
        /*1004*/ 	.word	0x00000000


	//----- nvinfo : EIATTR_REGCOUNT
	.align		4
.L_737:
        /*1008*/ 	.byte	0x04, 0x2f
        /*100a*/ 	.short	(.L_739 - .L_738)
	.align		4
.L_738:
        /*100c*/ 	.word	index@(_ZN2at6native18elementwise_kernelILi128ELi4EZNS0_15gpu_kernel_implIZZZNS0_50_GLOBAL__N__2680c7bb_12_PowKernel_cu_7dd49032_317024pow_tensor_tensor_kernelERNS_18TensorIteratorBaseEENKUlvE_clEvENKUlvE9_clEvEUlN3c108BFloat16ES9_E_EEvS5_RKT_EUliE_EEviT1_)
        /*1010*/ 	.word	0x00000018


	//----- nvinfo : EIATTR_FRAME_SIZE
	.align		4
.L_739:
        /*1014*/ 	.byte	0x04, 0x11
        /*1016*/ 	.short	(.L_741 - .L_740)
	.align		4
.L_740:
        /*1018*/ 	.word	index@(_ZN2at6native18elementwise_kernelILi128ELi4EZNS0_15gpu_kernel_implIZZZNS0_50_GLOBAL__N__2680c7bb_12_PowKernel_cu_7dd49032_317024pow_tensor_tensor_kernelERNS_18TensorIteratorBaseEENKUlvE_clEvENKUlvE9_clEvEUlN3c108BFloat16ES9_E_EEvS5_RKT_EUliE_EEviT1_)
        /*101c*/ 	.word	0x00000000


	//----- nvinfo : EIATTR_REGCOUNT
	.align		4
.L_741:
        /*1020*/ 	.byte	0x04, 0x2f
        /*1022*/ 	.short	(.L_743 - .L_742)
	.align		4
.L_742:
        /*1024*/ 	.word	index@(_ZN2at6native29vectorized_elementwise_kernelILi8EZZZNS0_50_GLOBAL__N__2680c7bb_12_PowKernel_cu_7dd49032_317024pow_tensor_scalar_kernelERNS_18TensorIteratorBaseERKN3c106ScalarEENKUlvE_clEvENKUlvE_clEvEUlNS5_7complexIdEEE_St5arrayIPcLm2EEEEviT0_T1_)
        /*1028*/ 	.word	0x00000004


	//----- nvinfo : EIATTR_FRAME_SIZE
	.align		4
.L_743:
        /*102c*/ 	.byte	0x04, 0x11
        /*102e*/ 	.short	(.L_745 - .L_744)
	.align		4
.L_744:
        /*1030*/ 	.word	index@(_ZN2at6native29vectorized_elementwise_kernelILi8EZZZNS0_50_GLOBAL__N__2680c7bb_12_PowKernel_cu_7dd49032_317024pow_tensor_scalar_kernelERNS_18TensorIteratorBaseERKN3c106ScalarEENKUlvE_clEvENKUlvE_clEvEUlNS5_7complexIdEEE_St5arrayIPcLm2EEEEviT0_T1_)
        /*1034*/ 	.word	0x00000000


	//----- nvinfo : EIATTR_REGCOUNT
	.align		4
.L_745:
        /*1038*/ 	.byte	0x04, 0x2f
        /*103a*/ 	.short	(.L_747 - .L_746)
	.align		4
.L_746:
        /*103c*/ 	.word	index@(_ZN2at6native29vectorized_elementwise_kernelILi4EZZZNS0_50_GLOBAL__N__2680c7bb_12_PowKernel_cu_7dd49032_317024pow_tensor_scalar_kernelERNS_18TensorIteratorBaseERKN3c106ScalarEENKUlvE_clEvENKUlvE_clEvEUlNS5_7complexIdEEE_St5arrayIPcLm2EEEEviT0_T1_)
        /*1040*/ 	.word	0x0000002e


	//----- nvinfo : EIATTR_FRAME_SIZE
	.align		4
.L_747:
        /*1044*/ 	.byte	0x04, 0x11
        /*1046*/ 	.short	(.L_749 - .L_748)
	.align		4
.L_748:
        /*1048*/ 	.word	index@(_ZN2at6native29vectorized_elementwise_kernelILi4EZZZNS0_50_GLOBAL__N__2680c7bb_12_PowKernel_cu_7dd49032_317024pow_tensor_scalar_kernelERNS_18TensorIteratorBaseERKN3c106ScalarEENKUlvE_clEvENKUlvE_clEvEUlNS5_7complexIdEEE_St5arrayIPcLm2EEEEviT0_T1_)
        /*104c*/ 	.word	0x00000000


	//----- nvinfo : EIATTR_REGCOUNT
	.align		4
.L_749:
        /*1050*/ 	.byte	0x04, 0x2f
        /*1052*/ 	.short	(.L_751 - .L_750)
	.align		4
.L_750:
        /*1054*/ 	.word	index@(_ZN2at6native29vectorized_elementwise_kernelILi2EZZZNS0_50_GLOBAL__N__2680c7bb_12_PowKernel_cu_7dd49032_317024pow_tensor_scalar_kernelERNS_18TensorIteratorBaseERKN3c106ScalarEENKUlvE_clEvENKUlvE_clEvEUlNS5_7complexIdEEE_St5arrayIPcLm2EEEEviT0_T1_)
        /*1058*/ 	.word	0x0000002e


	//----- nvinfo : EIATTR_FRAME_SIZE
	.align		4
.L_751:
        /*105c*/ 	.byte	0x04, 0x11
        /*105e*/ 	.short	(.L_753 - .L_752)
	.align		4
.L_752:
        /*1060*/ 	.word	index@(_ZN2at6native29vectorized_elementwise_kernelILi2EZZZNS0_50_GLOBAL__N__2680c7bb_12_PowKernel_cu_7dd49032_317024pow_tensor_scalar_kernelERNS_18TensorIteratorBaseERKN3c106ScalarEENKUlvE_clEvENKUlvE_clEvEUlNS5_7complexIdEEE_St5arrayIPcLm2EEEEviT0_T1_)
        /*1064*/ 	.word	0x00000000


	//----- nvinfo : EIATTR_REGCOUNT
	.align		4
.L_753:
        /*1068*/ 	.byte	0x04, 0x2f
        /*106a*/ 	.short	(.L_755 - .L_754)
	.align		4
.L_754:
        /*106c*/ 	.word	index@(_ZN2at6native27unrolled_elementwise_kernelIZZZNS0_50_GLOBAL__N__2680c7bb_12_PowKernel_cu_7dd49032_317024pow_tensor_scalar_kernelERNS_18TensorIteratorBaseERKN3c106ScalarEENKUlvE_clEvENKUlvE_clEvEUlNS5_7complexIdEEE_St5arrayIPcLm2EELi4E23TrivialOffsetCalculatorILi1EjESI_NS0_6memory15LoadWithoutCastENSJ_16StoreWithoutCastEEEviT_T0_T2_T3_T4_T5_)
        /*1070*/ 	.word	0x0000001e


	//----- nvinfo : EIATTR_FRAME_SIZE
	.align		4
.L_755:
        /*1074*/ 	.byte	0x04, 0x11
        /*1076*/ 	.short	(.L_757 - .L_756)
	.align		4
.L_756:
        /*1078*/ 	.word	index@(_ZN2at6native27unrolled_elementwise_kernelIZZZNS0_50_GLOBAL__N__2680c7bb_12_PowKernel_cu_7dd49032_317024pow_tensor_scalar_kernelERNS_18TensorIteratorBaseERKN3c106ScalarEENKUlvE_clEvENKUlvE_clEvEUlNS5_7complexIdEEE_St5arrayIPcLm2EELi4E23TrivialOffsetCalculatorILi1EjESI_NS0_6memory15LoadWithoutCastENSJ_16StoreWithoutCastEEEviT_T0_T2_T3_T4_T5_)
        /*107c*/ 	.word	0x00000000


	//----- nvinfo : EIATTR_REGCOUNT
	.align		4
.L_757:
        /*1080*/ 	.byte	0x04, 0x2f
        /*1082*/ 	.short	(.L_759 - .L_758)
	.align		4
.L_758:
        /*1084*/ 	.word	index@(_ZN2at6native18elementwise_kernelILi128ELi2EZNS0_22gpu_kernel_impl_nocastIZZZNS0_50_GLOBAL__N__2680c7bb_12_PowKernel_cu_7dd49032_317024pow_tensor_scalar_kernelERNS_18TensorIteratorBaseERKN3c106ScalarEENKUlvE_clEvENKUlvE_clEvEUlNS6_7complexIdEEE_EEvS5_RKT_EUliE_EEviT1_)
        /*1088*/ 	.word	0x00000014


	//----- nvinfo : EIATTR_FRAME_SIZE
	.align		4
.L_759:
        /*108c*/ 	.byte	0x04, 0x11
        /*108e*/ 	.short	(.L_761 - .L_760)
	.align		4
.L_760:
        /*1090*/ 	.word	index@(_ZN2at6native18elementwise_kernelILi128ELi2EZNS0_22gpu_kernel_impl_nocastIZZZNS0_50_GLOBAL__N__2680c7bb_12_PowKernel_cu_7dd49032_317024pow_tensor_scalar_kernelERNS_18TensorIteratorBaseERKN3c106ScalarEENKUlvE_clEvENKUlvE_clEvEUlNS6_7complexIdEEE_EEvS5_RKT_EUliE_EEviT1_)
        /*1094*/ 	.word	0x00000000


	//----- nvinfo : EIATTR_REGCOUNT
	.align		4
.L_761:
        /*1098*/ 	.byte	0x04, 0x2f
        /*109a*/ 	.short	(.L_763 - .L_762)
	.align		4
.L_762:
        /*109c*/ 	.word	index@(_ZN2at6native27unrolled_elementwise_kernelIZZZNS0_50_GLOBAL__N__2680c7bb_12_PowKernel_cu_7dd49032_317024pow_tensor_scalar_kernelERNS_18TensorIteratorBaseERKN3c106ScalarEENKUlvE_clEvENKUlvE_clEvEUlNS5_7complexIdEEE_St5arrayIPcLm2EELi4E23TrivialOffsetCalculatorILi1EjESI_NS0_6memory12LoadWithCastILi1EEENSJ_13StoreWithCastILi1EEEEEviT_T0_T2_T3_T4_T5_)
        /*10a0*/ 	.word	0x00000026


	//----- nvinfo : EIATTR_FRAME_SIZE
	.align		4
.L_763:
        /*10a4*/ 	.byte	0x04, 0x11
        /*10a6*/ 	.short	(.L_765 - .L_764)
	.align		4
.L_764:
        /*10a8*/ 	.word	index@(_ZN2at6native27unrolled_elementwise_kernelIZZZNS0_50_GLOBAL__N__2680c7bb_12_PowKernel_cu_7dd49032_317024pow_tensor_scalar_kernelERNS_18TensorIteratorBaseERKN3c106ScalarEENKUlvE_clEvENKUlvE_clEvEUlNS5_7complexIdEEE_St5arrayIPcLm2EELi4E23TrivialOffsetCalculatorILi1EjESI_NS0_6memory12LoadWithCastILi1EEENSJ_13StoreWithCastILi1EEEEEviT_T0_T2_T3_T4_T5_)
        /*10ac*/ 	.word	0x00000000


	//----- nvinfo : EIATTR_REGCOUNT
	.align		4
.L_765:
        /*10b0*/ 	.byte	0x04, 0x2f
        /*10b2*/ 	.short	(.L_767 - .L_766)
	.align		4
.L_766:
        /*10b4*/ 	.word	index@(_ZN2at6native18elementwise_kernelILi128ELi4EZNS0_15gpu_kernel_implIZZZNS0_50_GLOBAL__N__2680c7bb_12_PowKernel_cu_7dd49032_317024pow_tensor_scalar_kernelERNS_18TensorIteratorBaseERKN3c106ScalarEENKUlvE_clEvENKUlvE_clEvEUlNS6_7complexIdEEE_EEvS5_RKT_EUliE_EEviT1_)
        /*10b8*/ 	.word	0x00000018


	//----- nvinfo : EIATTR_FRAME_SIZE
	.align		4
.L_767:
        /*10bc*/ 	.byte	0x04, 0x11
        /*10be*/ 	.short	(.L_769 - .L_768)
	.align		4
.L_768:
        /*10c0*/ 	.word	index@(_ZN2at6native18elementwise_kernelILi128ELi4EZNS0_15gpu_kernel_implIZZZNS0_50_GLOBAL__N__2680c7bb_12_PowKernel_cu_7dd49032_317024pow_tensor_scalar_kernelERNS_18TensorIteratorBaseERKN3c106ScalarEENKUlvE_clEvENKUlvE_clEvEUlNS6_7complexIdEEE_EEvS5_RKT_EUliE_EEviT1_)
        /*10c4*/ 	.word	0x00000000


	//----- nvinfo : EIATTR_REGCOUNT
	.align		4
.L_769:
        /*10c8*/ 	.byte	0x04, 0x2f
        /*10ca*/ 	.short	(.L_771 - .L_770)
	.align		4
.L_770:
        /*10cc*/ 	.word	index@(_ZN2at6native29vectorized_elementwise_kernelILi8EZZZNS0_50_GLOBAL__N__2680c7bb_12_PowKernel_cu_7dd49032_317024pow_tensor_scalar_kernelERNS_18TensorIteratorBaseERKN3c106ScalarEENKUlvE_clEvENKUlvE_clEvEUlNS5_7complexIdEEE0_St5arrayIPcLm2EEEEviT0_T1_)
        /*10d0*/ 	.word	0x00000004


	//----- nvinfo : EIATTR_FRAME_SIZE
	.align		4
.L_771:
        /*10d4*/ 	.byte	0x04, 0x11
        /*10d6*/ 	.short	(.L_773 - .L_772)
	.align		4
.L_772:
        /*10d8*/ 	.word	index@(_ZN2at6native29vectorized_elementwise_kernelILi8EZZZNS0_50_GLOBAL__N__2680c7bb_12_PowKernel_cu_7dd49032_317024pow_tensor_scalar_kernelERNS_18TensorIteratorBaseERKN3c106ScalarEENKUlvE_clEvENKUlvE_clEvEUlNS5_7complexIdEEE0_St5arrayIPcLm2EEEEviT0_T1_)
        /*10dc*/ 	.word	0x00000000


	//----- nvinfo : EIATTR_REGCOUNT
	.align		4
.L_773:
        /*10e0*/ 	.byte	0x04, 0x2f
        /*10e2*/ 	.short	(.L_775 - .L_774)
	.align		4
.L_774:
        /*10e4*/ 	.word	index@(_ZN2at6native29vectorized_elementwise_kernelILi4EZZZNS0_50_GLOBAL__N__2680c7bb_12_PowKernel_cu_7dd49032_317024pow_tensor_scalar_kernelERNS_18TensorIteratorBaseERKN3c106ScalarEENKUlvE_clEvENKUlvE_clEvEUlNS5_7complexIdEEE0_St5arrayIPcLm2EEEEviT0_T1_)
        /*10e8*/ 	.word	0x00000046


	//----- nvinfo : EIATTR_FRAME_SIZE
	.align		4
.L_775:
        /*10ec*/ 	.byte	0x04, 0x11
        /*10ee*/ 	.short	(.L_777 - .L_776)
	.align		4
.L_776:
        /*10f0*/ 	.word	index@($_ZN2at6native29vectorized_elementwise_kernelILi4EZZZNS0_50_GLOBAL__N__2680c7bb_12_PowKernel_cu_7dd49032_317024pow_tensor_scalar_kernelERNS_18TensorIteratorBaseERKN3c106ScalarEENKUlvE_clEvENKUlvE_clEvEUlNS5_7complexIdEEE0_St5arrayIPcLm2EEEEviT0_T1_$__internal_trig_reduction_slowpathd)
        /*10f4*/ 	.word	0x00000028


	//----- nvinfo : EIATTR_FRAME_SIZE
	.align		4
.L_777:
        /*10f8*/ 	.byte	0x04, 0x11
        /*10fa*/ 	.short	(.L_779 - .L_778)
	.align		4
.L_778:
        /*10fc*/ 	.word	index@($__internal_65_$__cuda_sm20_div_rn_f64_full)
        /*1100*/ 	.word	0x00000028


	//----- nvinfo : EIATTR_FRAME_SIZE
	.align		4
.L_779:
        /*1104*/ 	.byte	0x04, 0x11
        /*1106*/ 	.short	(.L_781 - .L_780)
	.align		4
.L_780:
        /*1108*/ 	.word	index@(_ZN2at6native29vectorized_elementwise_kernelILi4EZZZNS0_50_GLOBAL__N__2680c7bb_12_PowKernel_cu_7dd49032_317024pow_tensor_scalar_kernelERNS_18TensorIteratorBaseERKN3c106ScalarEENKUlvE_clEvENKUlvE_clEvEUlNS5_7complexIdEEE0_St5arrayIPcLm2EEEEviT0_T1_)
        /*110c*/ 	.word	0x00000028


	//----- nvinfo : EIATTR_REGCOUNT
	.align		4
.L_781:
        /*1110*/ 	.byte	0x04, 0x2f
        /*1112*/ 	.short	(.L_783 - .L_782)
	.align		4
.L_782:
        /*1114*/ 	.word	index@(_ZN2at6native29vectorized_elementwise_kernelILi2EZZZNS0_50_GLOBAL__N__2680c7bb_12_PowKernel_cu_7dd49032_317024pow_tensor_scalar_kernelERNS_18TensorIteratorBaseERKN3c106ScalarEENKUlvE_clEvENKUlvE_clEvEUlNS5_7complexIdEEE0_St5arrayIPcLm2EEEEviT0_T1_)
        /*1118*/ 	.word	0x00000044


	//----- nvinfo : EIATTR_FRAME_SIZE
	.align		4
.L_783:
        /*111c*/ 	.byte	0x04, 0x11
        /*111e*/ 	.short	(.L_785 - .L_784)
	.align		4
.L_784:
        /*1120*/ 	.word	index@($_ZN2at6native29vectorized_elementwise_kernelILi2EZZZNS0_50_GLOBAL__N__2680c7bb_12_PowKernel_cu_7dd49032_317024pow_tensor_scalar_kernelERNS_18TensorIteratorBaseERKN3c106ScalarEENKUlvE_clEvENKUlvE_clEvEUlNS5_7complexIdEEE0_St5arrayIPcLm2EEEEviT0_T1_$__internal_trig_reduction_slowpathd)
        /*1124*/ 	.word	0x00000028


	//----- nvinfo : EIATTR_FRAME_SIZE
	.align		4
.L_785:
        /*1128*/ 	.byte	0x04, 0x11
        /*112a*/ 	.short	(.L_787 - .L_786)
	.align		4
.L_786:
        /*112c*/ 	.word	index@($__internal_64_$__cuda_sm20_div_rn_f64_full)
        /*1130*/ 	.word	0x00000028


	//----- nvinfo : EIATTR_FRAME_SIZE
	.align		4
.L_787:
        /*1134*/ 	.byte	0x04, 0x11
        /*1136*/ 	.short	(.L_789 - .L_788)
	.align		4
.L_788:
        /*1138*/ 	.word	index@(_ZN2at6native29vectorized_elementwise_kernelILi2EZZZNS0_50_GLOBAL__N__2680c7bb_12_PowKernel_cu_7dd49032_317024pow_tensor_scalar_kernelERNS_18TensorIteratorBaseERKN3c106ScalarEENKUlvE_clEvENKUlvE_clEvEUlNS5_7complexIdEEE0_St5arrayIPcLm2EEEEviT0_T1_)
        /*113c*/ 	.word	0x00000028


	//----- nvinfo : EIATTR_REGCOUNT
	.align		4
.L_789:
        /*1140*/ 	.byte	0x04, 0x2f
        /*1142*/ 	.short	(.L_791 - .L_790)
	.align		4
.L_790:
        /*1144*/ 	.word	index@(_ZN2at6native27unrolled_elementwise_kernelIZZZNS0_50_GLOBAL__N__2680c7bb_12_PowKernel_cu_7dd49032_317024pow_tensor_scalar_kernelERNS_18TensorIteratorBaseERKN3c106ScalarEENKUlvE_clEvENKUlvE_clEvEUlNS5_7complexIdEEE0_St5arrayIPcLm2EELi4E23TrivialOffsetCalculatorILi1EjESI_NS0_6memory15LoadWithoutCastENSJ_16StoreWithoutCastEEEviT_T0_T2_T3_T4_T5_)
        /*1148*/ 	.word	0x00000034


	//----- nvinfo : EIATTR_FRAME_SIZE
	.align		4
.L_791:
        /*114c*/ 	.byte	0x04, 0x11
        /*114e*/ 	.short	(.L_793 - .L_792)
	.align		4
.L_792:
        /*1150*/ 	.word	index@($_ZN2at6native27unrolled_elementwise_kernelIZZZNS0_50_GLOBAL__N__2680c7bb_12_PowKernel_cu_7dd49032_317024pow_tensor_scalar_kernelERNS_18TensorIteratorBaseERKN3c106ScalarEENKUlvE_clEvENKUlvE_clEvEUlNS5_7complexIdEEE0_St5arrayIPcLm2EELi4E23TrivialOffsetCalculatorILi1EjESI_NS0_6memory15LoadWithoutCastENSJ_16StoreWithoutCastEEEviT_T0_T2_T3_T4_T5_$__internal_trig_reduction_slowpathd)
        /*1154*/ 	.word	0x00000028


	//----- nvinfo : EIATTR_FRAME_SIZE
	.align		4
.L_793:
        /*1158*/ 	.byte	0x04, 0x11
        /*115a*/ 	.short	(.L_795 - .L_794)
	.align		4
.L_794:
        /*115c*/ 	.word	index@($__internal_63_$__cuda_sm20_div_rn_f64_full)
        /*1160*/ 	.word	0x00000028


	//----- nvinfo : EIATTR_FRAME_SIZE
	.align		4
.L_795:
        /*1164*/ 	.byte	0x04, 0x11
        /*1166*/ 	.short	(.L_797 - .L_796)
	.align		4
.L_796:
        /*1168*/ 	.word	index@(_ZN2at6native27unrolled_elementwise_kernelIZZZNS0_50_GLOBAL__N__2680c7bb_12_PowKernel_cu_7dd49032_317024pow_tensor_scalar_kernelERNS_18TensorIteratorBaseERKN3c106ScalarEENKUlvE_clEvENKUlvE_clEvEUlNS5_7complexIdEEE0_St5arrayIPcLm2EELi4E23TrivialOffsetCalculatorILi1EjESI_NS0_6memory15LoadWithoutCastENSJ_16StoreWithoutCastEEEviT_T0_T2_T3_T4_T5_)
        /*116c*/ 	.word	0x00000028


	//----- nvinfo : EIATTR_REGCOUNT
	.align		4
.L_797:
        /*1170*/ 	.byte	0x04, 0x2f
        /*1172*/ 	.short	(.L_799 - .L_798)
	.align		4
.L_798:
        /*1174*/ 	.word	index@(_ZN2at6native18elementwise_kernelILi128ELi2EZNS0_22gpu_kernel_impl_nocastIZZZNS0_50_GLOBAL__N__2680c7bb_12_PowKernel_cu_7dd49032_317024pow_tensor_scalar_kernelERNS_18TensorIteratorBaseERKN3c106ScalarEENKUlvE_clEvENKUlvE_clEvEUlNS6_7complexIdEEE0_EEvS5_RKT_EUliE_EEviT1_)
        /*1178*/ 	.word	0x00000038


	//----- nvinfo : EIATTR_FRAME_SIZE
	.align		4
.L_799:
        /*117c*/ 	.byte	0x04, 0x11
        /*117e*/ 	.short	(.L_801 - .L_800)
	.align		4
.L_800:
        /*1180*/ 	.word	index@($_ZN2at6native18elementwise_kernelILi128ELi2EZNS0_22gpu_kernel_impl_nocastIZZZNS0_50_GLOBAL__N__2680c7bb_12_PowKernel_cu_7dd49032_317024pow_tensor_scalar_kernelERNS_18TensorIteratorBaseERKN3c106ScalarEENKUlvE_clEvENKUlvE_clEvEUlNS6_7complexIdEEE0_EEvS5_RKT_EUliE_EEviT1_$__internal_trig_reduction_slowpathd)
        /*1184*/ 	.word	0x00000028


	//----- nvinfo : EIATTR_FRAME_SIZE
	.align		4
.L_801:
        /*1188*/ 	.byte	0x04, 0x11
        /*118a*/ 	.short	(.L_803 - .L_802)
	.align		4
.L_802:
        /*118c*/ 	.word	index@($__internal_62_$__cuda_sm20_div_rn_f64_full)
        /*1190*/ 	.word	0x00000028


	//----- nvinfo : EIATTR_FRAME_SIZE
	.align		4
.L_803:
        /*1194*/ 	.byte	0x04, 0x11
        /*1196*/ 	.short	(.L_805 - .L_804)
	.align		4
.L_804:
        /*1198*/ 	.word	index@(_ZN2at6native18elementwise_kernelILi128ELi2EZNS0_22gpu_kernel_impl_nocastIZZZNS0_50_GLOBAL__N__2680c7bb_12_PowKernel_cu_7dd49032_317024pow_tensor_scalar_kernelERNS_18TensorIteratorBaseERKN3c106ScalarEENKUlvE_clEvENKUlvE_clEvEUlNS6_7complexIdEEE0_EEvS5_RKT_EUliE_EEviT1_)
        /*119c*/ 	.word	0x00000028


	//----- nvinfo : EIATTR_REGCOUNT
	.align		4
.L_805:
        /*11a0*/ 	.byte	0x04, 0x2f
        /*11a2*/ 	.short	(.L_807 - .L_806)
	.align		4
.L_806:
        /*11a4*/ 	.word	index@(_ZN2at6native27unrolled_elementwise_kernelIZZZNS0_50_GLOBAL__N__2680c7bb_12_PowKernel_cu_7dd49032_317024pow_tensor_scalar_kernelERNS_18TensorIteratorBaseERKN3c106ScalarEENKUlvE_clEvENKUlvE_clEvEUlNS5_7complexIdEEE0_St5arrayIPcLm2EELi4E23TrivialOffsetCalculatorILi1EjESI_NS0_6memory12LoadWithCastILi1EEENSJ_13StoreWithCastILi1EEEEEviT_T0_T2_T3_T4_T5_)
        /*11a8*/ 	.word	0x0000003e


	//----- nvinfo : EIATTR_FRAME_SIZE
	.align		4
.L_807:
        /*11ac*/ 	.byte	0x04, 0x11
        /*11ae*/ 	.short	(.L_809 - .L_808)
	.align		4
.L_808:
        /*11b0*/ 	.word	index@($_ZN2at6native27unrolled_elementwise_kernelIZZZNS0_50_GLOBAL__N__2680c7bb_12_PowKernel_cu_7dd49032_317024pow_tensor_scalar_kernelERNS_18TensorIteratorBaseERKN3c106ScalarEENKUlvE_clEvENKUlvE_clEvEUlNS5_7complexIdEEE0_St5arrayIPcLm2EELi4E23TrivialOffsetCalculatorILi1EjESI_NS0_6memory12LoadWithCastILi1EEENSJ_13StoreWithCastILi1EEEEEviT_T0_T2_T3_T4_T5_$__internal_trig_reduction_slowpathd)
        /*11b4*/ 	.word	0x00000028


	//----- nvinfo : EIATTR_FRAME_SIZE
	.align		4
.L_809:
        /*11b8*/ 	.byte	0x04, 0x11
        /*11ba*/ 	.short	(.L_811 - .L_810)
	.align		4
.L_810:
        /*11bc*/ 	.word	index@($__internal_61_$__cuda_sm20_div_rn_f64_full)
        /*11c0*/ 	.word	0x00000028


	//----- nvinfo : EIATTR_FRAME_SIZE
	.align		4
.L_811:
        /*11c4*/ 	.byte	0x04, 0x11
        /*11c6*/ 	.short	(.L_813 - .L_812)
	.align		4
.L_812:
        /*11c8*/ 	.word	index@(_ZN2at6native27unrolled_elementwise_kernelIZZZNS0_50_GLOBAL__N__2680c7bb_12_PowKernel_cu_7dd49032_317024pow_tensor_scalar_kernelERNS_18TensorIteratorBaseERKN3c106ScalarEENKUlvE_clEvENKUlvE_clEvEUlNS5_7complexIdEEE0_St5arrayIPcLm2EELi4E23TrivialOffsetCalculatorILi1EjESI_NS0_6memory12LoadWithCastILi1EEENSJ_13StoreWithCastILi1EEEEEviT_T0_T2_T3_T4_T5_)
        /*11cc*/ 	.word	0x00000028


	//----- nvinfo : EIATTR_REGCOUNT
	.align		4
.L_813:
        /*11d0*/ 	.byte	0x04, 0x2f
        /*11d2*/ 	.short	(.L_815 - .L_814)
	.align		4
.L_814:
        /*11d4*/ 	.word	index@(_ZN2at6native18elementwise_kernelILi128ELi4EZNS0_15gpu_kernel_implIZZZNS0_50_GLOBAL__N__2680c7bb_12_PowKernel_cu_7dd49032_317024pow_tensor_scalar_kernelERNS_18TensorIteratorBaseERKN3c106ScalarEENKUlvE_clEvENKUlvE_clEvEUlNS6_7complexIdEEE0_EEvS5_RKT_EUliE_EEviT1_)
        /*11d8*/ 	.word	0x00000036


	//----- nvinfo : EIATTR_FRAME_SIZE
	.align		4
.L_815:
        /*11dc*/ 	.byte	0x04, 0x11
        /*11de*/ 	.short	(.L_817 - .L_816)
	.align		4
.L_816:
        /*11e0*/ 	.word	index@($_ZN2at6native18elementwise_kernelILi128ELi4EZNS0_15gpu_kernel_implIZZZNS0_50_GLOBAL__N__2680c7bb_12_PowKernel_cu_7dd49032_317024pow_tensor_scalar_kernelERNS_18TensorIteratorBaseERKN3c106ScalarEENKUlvE_clEvENKUlvE_clEvEUlNS6_7complexIdEEE0_EEvS5_RKT_EUliE_EEviT1_$__internal_trig_reduction_slowpathd)
        /*11e4*/ 	.word	0x00000028


	//----- nvinfo : EIATTR_FRAME_SIZE
	.align		4
.L_817:
        /*11e8*/ 	.byte	0x04, 0x11
        /*11ea*/ 	.short	(.L_819 - .L_818)
	.align		4
.L_818:
        /*11ec*/ 	.word	index@($__internal_60_$__cuda_sm20_div_rn_f64_full)
        /*11f0*/ 	.word	0x00000028


	//----- nvinfo : EIATTR_FRAME_SIZE
	.align		4
.L_819:
        /*11f4*/ 	.byte	0x04, 0x11
        /*11f6*/ 	.short	(.L_821 - .L_820)
	.align		4
.L_820:
        /*11f8*/ 	.word	index@(_ZN2at6native18elementwise_kernelILi128ELi4EZNS0_15gpu_kernel_implIZZZNS0_50_GLOBAL__N__2680c7bb_12_PowKernel_cu_7dd49032_317024pow_tensor_scalar_kernelERNS_18TensorIteratorBaseERKN3c106ScalarEENKUlvE_clEvENKUlvE_clEvEUlNS6_7complexIdEEE0_EEvS5_RKT_EUliE_EEviT1_)
        /*11fc*/ 	.word	0x00000028


	//----- nvinfo : EIATTR_REGCOUNT
	.align		4
.L_821:
        /*1200*/ 	.byte	0x04, 0x2f
        /*1202*/ 	.short	(.L_823 - .L_822)
	.align		4
.L_822:
        /*1204*/ 	.word	index@(_ZN2at6native29vectorized_elementwise_kernelILi8EZZZNS0_50_GLOBAL__N__2680c7bb_12_PowKernel_cu_7dd49032_317024pow_tensor_scalar_kernelERNS_18TensorIteratorBaseERKN3c106ScalarEENKUlvE_clEvENKUlvE0_clEvEUlNS5_7complexIfEEE_St5arrayIPcLm2EEEEviT0_T1_)
        /*1208*/ 	.word	0x00000004


	//----- nvinfo : EIATTR_FRAME_SIZE
	.align		4
.L_823:
        /*120c*/ 	.byte	0x04, 0x11
        /*120e*/ 	.short	(.L_825 - .L_824)
	.align		4
.L_824:
        /*1210*/ 	.word	index@(_ZN2at6native29vectorized_elementwise_kernelILi8EZZZNS0_50_GLOBAL__N__2680c7bb_12_PowKernel_cu_7dd49032_317024pow_tensor_scalar_kernelERNS_18TensorIteratorBaseERKN3c106ScalarEENKUlvE_clEvENKUlvE0_clEvEUlNS5_7complexIfEEE_St5arrayIPcLm2EEEEviT0_T1_)
        /*1214*/ 	.word	0x00000000


	//----- nvinfo : EIATTR_REGCOUNT
	.align		4
.L_825:
        /*1218*/ 	.byte	0x04, 0x2f
        /*121a*/ 	.short	(.L_827 - .L_826)
	.align		4
.L_826:
        /*121c*/ 	.word	index@(_ZN2at6native29vectorized_elementwise_kernelILi4EZZZNS0_50_GLOBAL__N__2680c7bb_12_PowKernel_cu_7dd49032_317024pow_tensor_scalar_kernelERNS_18TensorIteratorBaseERKN3c106ScalarEENKUlvE_clEvENKUlvE0_clEvEUlNS5_7complexIfEEE_St5arrayIPcLm2EEEEviT0_T1_)
        /*1220*/ 	.word	0x00000020


	//----- nvinfo : EIATTR_FRAME_SIZE
	.align		4
.L_827:
        /*1224*/ 	.byte	0x04, 0x11
        /*1226*/ 	.short	(.L_829 - .L_828)
	.align		4
.L_828:
        /*1228*/ 	.word	index@(_ZN2at6native29vectorized_elementwise_kernelILi4EZZZNS0_50_GLOBAL__N__2680c7bb_12_PowKernel_cu_7dd49032_317024pow_tensor_scalar_kernelERNS_18TensorIteratorBaseERKN3c106ScalarEENKUlvE_clEvENKUlvE0_clEvEUlNS5_7complexIfEEE_St5arrayIPcLm2EEEEviT0_T1_)
        /*122c*/ 	.word	0x00000000


	//----- nvinfo : EIATTR_REGCOUNT
	.align		4
.L_829:
        /*1230*/ 	.byte	0x04, 0x2f
        /*1232*/ 	.short	(.L_831 - .L_830)
	.align		4
.L_830:
        /*1234*/ 	.word	index@(_ZN2at6native29vectorized_elementwise_kernelILi2EZZZNS0_50_GLOBAL__N__2680c7bb_12_PowKernel_cu_7dd49032_317024pow_tensor_scalar_kernelERNS_18TensorIteratorBaseERKN3c106ScalarEENKUlvE_clEvENKUlvE0_clEvEUlNS5_7complexIfEEE_St5arrayIPcLm2EEEEviT0_T1_)
        /*1238*/ 	.word	0x00000020


	//----- nvinfo : EIATTR_FRAME_SIZE
	.align		4
.L_831:
        /*123c*/ 	.byte	0x04, 0x11
        /*123e*/ 	.short	(.L_833 - .L_832)
	.align		4
.L_832:
        /*1240*/ 	.word	index@(_ZN2at6native29vectorized_elementwise_kernelILi2EZZZNS0_50_GLOBAL__N__2680c7bb_12_PowKernel_cu_7dd49032_317024pow_tensor_scalar_kernelERNS_18TensorIteratorBaseERKN3c106ScalarEENKUlvE_clEvENKUlvE0_clEvEUlNS5_7complexIfEEE_St5arrayIPcLm2EEEEviT0_T1_)
        /*1244*/ 	.word	0x00000000


	//----- nvinfo : EIATTR_REGCOUNT
	.align		4
.L_833:
        /*1248*/ 	.byte	0x04, 0x2f
        /*124a*/ 	.short	(.L_835 - .L_834)
	.align		4
.L_834:
        /*124c*/ 	.word	index@(_ZN2at6native27unrolled_elementwise_kernelIZZZNS0_50_GLOBAL__N__2680c7bb_12_PowKernel_cu_7dd49032_317024pow_tensor_scalar_kernelERNS_18TensorIteratorBaseERKN3c106ScalarEENKUlvE_clEvENKUlvE0_clEvEUlNS5_7complexIfEEE_St5arrayIPcLm2EELi4E23TrivialOffsetCalculatorILi1EjESI_NS0_6memory15LoadWithoutCastENSJ_16StoreWithoutCastEEEviT_T0_T2_T3_T4_T5_)
        /*1250*/ 	.word	0x0000001e


	//----- nvinfo : EIATTR_FRAME_SIZE
	.align		4
.L_835:
        /*1254*/ 	.byte	0x04, 0x11
        /*1256*/ 	.short	(.L_837 - .L_836)
	.align		4
.L_836:
        /*1258*/ 	.word	index@(_ZN2at6native27unrolled_elementwise_kernelIZZZNS0_50_GLOBAL__N__2680c7bb_12_PowKernel_cu_7dd49032_317024pow_tensor_scalar_kernelERNS_18TensorIteratorBaseERKN3c106ScalarEENKUlvE_clEvENKUlvE0_clEvEUlNS5_7complexIfEEE_St5arrayIPcLm2EELi4E23TrivialOffsetCalculatorILi1EjESI_NS0_6memory15LoadWithoutCastENSJ_16StoreWithoutCastEEEviT_T0_T2_T3_T4_T5_)
        /*125c*/ 	.word	0x00000000


	//----- nvinfo : EIATTR_REGCOUNT
	.align		4
.L_837:
        /*1260*/ 	.byte	0x04, 0x2f
        /*1262*/ 	.short	(.L_839 - .L_838)
	.align		4
.L_838:
        /*1264*/ 	.word	index@(_ZN2at6native18elementwise_kernelILi128ELi2EZNS0_22gpu_kernel_impl_nocastIZZZNS0_50_GLOBAL__N__2680c7bb_12_PowKernel_cu_7dd49032_317024pow_tensor_scalar_kernelERNS_18TensorIteratorBaseERKN3c106ScalarEENKUlvE_clEvENKUlvE0_clEvEUlNS6_7complexIfEEE_EEvS5_RKT_EUliE_EEviT1_)
        /*1268*/ 	.word	0x00000014


	//----- nvinfo : EIATTR_FRAME_SIZE
	.align		4
.L_839:
        /*126c*/ 	.byte	0x04, 0x11
        /*126e*/ 	.short	(.L_841 - .L_840)
	.align		4
.L_840:
        /*1270*/ 	.word	index@(_ZN2at6native18elementwise_kernelILi128ELi2EZNS0_22gpu_kernel_impl_nocastIZZZNS0_50_GLOBAL__N__2680c7bb_12_PowKernel_cu_7dd49032_317024pow_tensor_scalar_kernelERNS_18TensorIteratorBaseERKN3c106ScalarEENKUlvE_clEvENKUlvE0_clEvEUlNS6_7complexIfEEE_EEvS5_RKT_EUliE_EEviT1_)
        /*1274*/ 	.word	0x00000000


	//----- nvinfo : EIATTR_REGCOUNT
	.align		4
.L_841:
        /*1278*/ 	.byte	0x04, 0x2f
        /*127a*/ 	.short	(.L_843 - .L_842)
	.align		4
.L_842:
        /*127c*/ 	.word	index@(_ZN2at6native27unrolled_elementwise_kernelIZZZNS0_50_GLOBAL__N__2680c7bb_12_PowKernel_cu_7dd49032_317024pow_tensor_scalar_kernelERNS_18TensorIteratorBaseERKN3c106ScalarEENKUlvE_clEvENKUlvE0_clEvEUlNS5_7complexIfEEE_St5arrayIPcLm2EELi4E23TrivialOffsetCalculatorILi1EjESI_NS0_6memory12LoadWithCastILi1EEENSJ_13StoreWithCastILi1EEEEEviT_T0_T2_T3_T4_T5_)
        /*1280*/ 	.word	0x00000020


	//----- nvinfo : EIATTR_FRAME_SIZE
	.align		4
.L_843:
        /*1284*/ 	.byte	0x04, 0x11
        /*1286*/ 	.short	(.L_845 - .L_844)
	.align		4
.L_844:
        /*1288*/ 	.word	index@(_ZN2at6native27unrolled_elementwise_kernelIZZZNS0_50_GLOBAL__N__2680c7bb_12_PowKernel_cu_7dd49032_317024pow_tensor_scalar_kernelERNS_18TensorIteratorBaseERKN3c106ScalarEENKUlvE_clEvENKUlvE0_clEvEUlNS5_7complexIfEEE_St5arrayIPcLm2EELi4E23TrivialOffsetCalculatorILi1EjESI_NS0_6memory12LoadWithCastILi1EEENSJ_13StoreWithCastILi1EEEEEviT_T0_T2_T3_T4_T5_)
        /*128c*/ 	.word	0x00000000


	//----- nvinfo : EIATTR_REGCOUNT
	.align		4
.L_845:
        /*1290*/ 	.byte	0x04, 0x2f
        /*1292*/ 	.short	(.L_847 - .L_846)
	.align		4
.L_846:
        /*1294*/ 	.word	index@(_ZN2at6native18elementwise_kernelILi128ELi4EZNS0_15gpu_kernel_implIZZZNS0_50_GLOBAL__N__2680c7bb_12_PowKernel_cu_7dd49032_317024pow_tensor_scalar_kernelERNS_18TensorIteratorBaseERKN3c106ScalarEENKUlvE_clEvENKUlvE0_clEvEUlNS6_7complexIfEEE_EEvS5_RKT_EUliE_EEviT1_)
        /*1298*/ 	.word	0x00000018


	//----- nvinfo : EIATTR_FRAME_SIZE
	.align		4
.L_847:
        /*129c*/ 	.byte	0x04, 0x11
        /*129e*/ 	.short	(.L_849 - .L_848)
	.align		4
.L_848:
        /*12a0*/ 	.word	index@(_ZN2at6native18elementwise_kernelILi128ELi4EZNS0_15gpu_kernel_implIZZZNS0_50_GLOBAL__N__2680c7bb_12_PowKernel_cu_7dd49032_317024pow_tensor_scalar_kernelERNS_18TensorIteratorBaseERKN3c106ScalarEENKUlvE_clEvENKUlvE0_clEvEUlNS6_7complexIfEEE_EEvS5_RKT_EUliE_EEviT1_)
        /*12a4*/ 	.word	0x00000000


	//----- nvinfo : EIATTR_REGCOUNT
	.align		4
.L_849:
        /*12a8*/ 	.byte	0x04, 0x2f
        /*12aa*/ 	.short	(.L_851 - .L_850)
	.align		4
.L_850:
        /*12ac*/ 	.word	index@(_ZN2at6native29vectorized_elementwise_kernelILi8EZZZNS0_50_GLOBAL__N__2680c7bb_12_PowKernel_cu_7dd49032_317024pow_tensor_scalar_kernelERNS_18TensorIteratorBaseERKN3c106ScalarEENKUlvE_clEvENKUlvE0_clEvEUlNS5_7complexIfEEE0_St5arrayIPcLm2EEEEviT0_T1_)
        /*12b0*/ 	.word	0x00000004


	//----- nvinfo : EIATTR_FRAME_SIZE
	.align		4
.L_851:
        /*12b4*/ 	.byte	0x04, 0x11
        /*12b6*/ 	.short	(.L_853 - .L_852)
	.align		4
.L_852:
        /*12b8*/ 	.word	index@(_ZN2at6native29vectorized_elementwise_kernelILi8EZZZNS0_50_GLOBAL__N__2680c7bb_12_PowKernel_cu_7dd49032_317024pow_tensor_scalar_kernelERNS_18TensorIteratorBaseERKN3c106ScalarEENKUlvE_clEvENKUlvE0_clEvEUlNS5_7complexIfEEE0_St5arrayIPcLm2EEEEviT0_T1_)
        /*12bc*/ 	.word	0x00000000


	//----- nvinfo : EIATTR_REGCOUNT
	.align		4
.L_853:
        /*12c0*/ 	.byte	0x04, 0x2f
        /*12c2*/ 	.short	(.L_855 - .L_854)
	.align		4
.L_854:
        /*12c4*/ 	.word	index@(_ZN2at6native29vectorized_elementwise_kernelILi4EZZZNS0_50_GLOBAL__N__2680c7bb_12_PowKernel_cu_7dd49032_317024pow_tensor_scalar_kernelERNS_18TensorIteratorBaseERKN3c106ScalarEENKUlvE_clEvENKUlvE0_clEvEUlNS5_7complexIfEEE0_St5arrayIPcLm2EEEEviT0_T1_)
        /*12c8*/ 	.word	0x00000028


	//----- nvinfo : EIATTR_FRAME_SIZE
	.align		4
.L_855:
        /*12cc*/ 	.byte	0x04, 0x11
        /*12ce*/ 	.short	(.L_857 - .L_856)
	.align		4
.L_856:
        /*12d0*/ 	.word	index@($__internal_59_$__cuda_sm3x_div_rn_ftz_f32_slowpath)
        /*12d4*/ 	.word	0x00000000


	//----- nvinfo : EIATTR_FRAME_SIZE
	.align		4
.L_857:
        /*12d8*/ 	.byte	0x04, 0x11
        /*12da*/ 	.short	(.L_859 - .L_858)
	.align		4
.L_858:
        /*12dc*/ 	.word	index@(_ZN2at6native29vectorized_elementwise_kernelILi4EZZZNS0_50_GLOBAL__N__2680c7bb_12_PowKernel_cu_7dd49032_317024pow_tensor_scalar_kernelERNS_18TensorIteratorBaseERKN3c106ScalarEENKUlvE_clEvENKUlvE0_clEvEUlNS5_7complexIfEEE0_St5arrayIPcLm2EEEEviT0_T1_)
        /*12e0*/ 	.word	0x00000000


	//----- nvinfo : EIATTR_REGCOUNT
	.align		4
.L_859:
        /*12e4*/ 	.byte	0x04, 0x2f
        /*12e6*/ 	.short	(.L_861 - .L_860)
	.align		4
.L_860:
        /*12e8*/ 	.word	index@(_ZN2at6native29vectorized_elementwise_kernelILi2EZZZNS0_50_GLOBAL__N__2680c7bb_12_PowKernel_cu_7dd49032_317024pow_tensor_scalar_kernelERNS_18TensorIteratorBaseERKN3c106ScalarEENKUlvE_clEvENKUlvE0_clEvEUlNS5_7complexIfEEE0_St5arrayIPcLm2EEEEviT0_T1_)
        /*12ec*/ 	.word	0x00000027


	//----- nvinfo : EIATTR_FRAME_SIZE
	.align		4
.L_861:
        /*12f0*/ 	.byte	0x04, 0x11
        /*12f2*/ 	.short	(.L_863 - .L_862)
	.align		4
.L_862:
        /*12f4*/ 	.word	index@($__internal_58_$__cuda_sm3x_div_rn_ftz_f32_slowpath)
        /*12f8*/ 	.word	0x00000000


	//----- nvinfo : EIATTR_FRAME_SIZE
	.align		4
.L_863:
        /*12fc*/ 	.byte	0x04, 0x11
        /*12fe*/ 	.short	(.L_865 - .L_864)
	.align		4
.L_864:
        /*1300*/ 	.word	index@(_ZN2at6native29vectorized_elementwise_kernelILi2EZZZNS0_50_GLOBAL__N__2680c7bb_12_PowKernel_cu_7dd49032_317024pow_tensor_scalar_kernelERNS_18TensorIteratorBaseERKN3c106ScalarEENKUlvE_clEvENKUlvE0_clEvEUlNS5_7complexIfEEE0_St5arrayIPcLm2EEEEviT0_T1_)
        /*1304*/ 	.word	0x00000000


	//----- nvinfo : EIATTR_REGCOUNT
	.align		4
.L_865:
        /*1308*/ 	.byte	0x04, 0x2f
        /*130a*/ 	.short	(.L_867 - .L_866)
	.align		4
.L_866:
        /*130c*/ 	.word	index@(_ZN2at6native27unrolled_elementwise_kernelIZZZNS0_50_GLOBAL__N__2680c7bb_12_PowKernel_cu_7dd49032_317024pow_tensor_scalar_kernelERNS_18TensorIteratorBaseERKN3c106ScalarEENKUlvE_clEvENKUlvE0_clEvEUlNS5_7complexIfEEE0_St5arrayIPcLm2EELi4E23TrivialOffsetCalculatorILi1EjESI_NS0_6memory15LoadWithoutCastENSJ_16StoreWithoutCastEEEviT_T0_T2_T3_T4_T5_)
        /*1310*/ 	.word	0x00000020


	//----- nvinfo : EIATTR_FRAME_SIZE
	.align		4
.L_867:
        /*1314*/ 	.byte	0x04, 0x11
        /*1316*/ 	.short	(.L_869 - .L_868)
	.align		4
.L_868:
        /*1318*/ 	.word	index@($__internal_57_$__cuda_sm3x_div_rn_ftz_f32_slowpath)
        /*131c*/ 	.word	0x00000000


	//----- nvinfo : EIATTR_FRAME_SIZE
	.align		4
.L_869:
        /*1320*/ 	.byte	0x04, 0x11
        /*1322*/ 	.short	(.L_871 - .L_870)
	.align		4
.L_870:
        /*1324*/ 	.word	index@(_ZN2at6native27unrolled_elementwise_kernelIZZZNS0_50_GLOBAL__N__2680c7bb_12_PowKernel_cu_7dd49032_317024pow_tensor_scalar_kernelERNS_18TensorIteratorBaseERKN3c106ScalarEENKUlvE_clEvENKUlvE0_clEvEUlNS5_7complexIfEEE0_St5arrayIPcLm2EELi4E23TrivialOffsetCalculatorILi1EjESI_NS0_6memory15LoadWithoutCastENSJ_16StoreWithoutCastEEEviT_T0_T2_T3_T4_T5_)
        /*1328*/ 	.word	0x00000000


	//----- nvinfo : EIATTR_REGCOUNT
	.align		4
.L_871:
        /*132c*/ 	.byte	0x04, 0x2f
        /*132e*/ 	.short	(.L_873 - .L_872)
	.align		4
.L_872:
        /*1330*/ 	.word	index@(_ZN2at6native18elementwise_kernelILi128ELi2EZNS0_22gpu_kernel_impl_nocastIZZZNS0_50_GLOBAL__N__2680c7bb_12_PowKernel_cu_7dd49032_317024pow_tensor_scalar_kernelERNS_18TensorIteratorBaseERKN3c106ScalarEENKUlvE_clEvENKUlvE0_clEvEUlNS6_7complexIfEEE0_EEvS5_RKT_EUliE_EEviT1_)
        /*1334*/ 	.word	0x00000027


	//----- nvinfo : EIATTR_FRAME_SIZE
	.align		4
.L_873:
        /*1338*/ 	.byte	0x04, 0x11
        /*133a*/ 	.short	(.L_875 - .L_874)
	.align		4
.L_874:
        /*133c*/ 	.word	index@($__internal_56_$__cuda_sm3x_div_rn_ftz_f32_slowpath)
        /*1340*/ 	.word	0x00000000


	//----- nvinfo : EIATTR_FRAME_SIZE
	.align		4
.L_875:
        /*1344*/ 	.byte	0x04, 0x11
        /*1346*/ 	.short	(.L_877 - .L_876)
	.align		4
.L_876:
        /*1348*/ 	.word	index@(_ZN2at6native18elementwise_kernelILi128ELi2EZNS0_22gpu_kernel_impl_nocastIZZZNS0_50_GLOBAL__N__2680c7bb_12_PowKernel_cu_7dd49032_317024pow_tensor_scalar_kernelERNS_18TensorIteratorBaseERKN3c106ScalarEENKUlvE_clEvENKUlvE0_clEvEUlNS6_7complexIfEEE0_EEvS5_RKT_EUliE_EEviT1_)
        /*134c*/ 	.word	0x00000000


	//----- nvinfo : EIATTR_REGCOUNT
	.align		4
.L_877:
        /*1350*/ 	.byte	0x04, 0x2f
        /*1352*/ 	.short	(.L_879 - .L_878)
	.align		4
.L_878:
        /*1354*/ 	.word	index@(_ZN2at6native27unrolled_elementwise_kernelIZZZNS0_50_GLOBAL__N__2680c7bb_12_PowKernel_cu_7dd49032_317024pow_tensor_scalar_kernelERNS_18TensorIteratorBaseERKN3c106ScalarEENKUlvE_clEvENKUlvE0_clEvEUlNS5_7complexIfEEE0_St5arrayIPcLm2EELi4E23TrivialOffsetCalculatorILi1EjESI_NS0_6memory12LoadWithCastILi1EEENSJ_13StoreWithCastILi1EEEEEviT_T0_T2_T3_T4_T5_)
        /*1358*/ 	.word	0x00000020


	//----- nvinfo : EIATTR_FRAME_SIZE
	.align		4
.L_879:
        /*135c*/ 	.byte	0x04, 0x11
        /*135e*/ 	.short	(.L_881 - .L_880)
	.align		4
.L_880:
        /*1360*/ 	.word	index@($__internal_55_$__cuda_sm3x_div_rn_ftz_f32_slowpath)
        /*1364*/ 	.word	0x00000000


	//----- nvinfo : EIATTR_FRAME_SIZE
	.align		4
.L_881:
        /*1368*/ 	.byte	0x04, 0x11
        /*136a*/ 	.short	(.L_883 - .L_882)
	.align		4
.L_882:
        /*136c*/ 	.word	index@(_ZN2at6native27unrolled_elementwise_kernelIZZZNS0_50_GLOBAL__N__2680c7bb_12_PowKernel_cu_7dd49032_317024pow_tensor_scalar_kernelERNS_18TensorIteratorBaseERKN3c106ScalarEENKUlvE_clEvENKUlvE0_clEvEUlNS5_7complexIfEEE0_St5arrayIPcLm2EELi4E23TrivialOffsetCalculatorILi1EjESI_NS0_6memory12LoadWithCastILi1EEENSJ_13StoreWithCastILi1EEEEEviT_T0_T2_T3_T4_T5_)
        /*1370*/ 	.word	0x00000000


	//----- nvinfo : EIATTR_REGCOUNT
	.align		4
.L_883:
        /*1374*/ 	.byte	0x04, 0x2f
        /*1376*/ 	.short	(.L_885 - .L_884)
	.align		4
.L_884:
        /*1378*/ 	.word	index@(_ZN2at6native18elementwise_kernelILi128ELi4EZNS0_15gpu_kernel_implIZZZNS0_50_GLOBAL__N__2680c7bb_12_PowKernel_cu_7dd49032_317024pow_tensor_scalar_kernelERNS_18TensorIteratorBaseERKN3c106ScalarEENKUlvE_clEvENKUlvE0_clEvEUlNS6_7complexIfEEE0_EEvS5_RKT_EUliE_EEviT1_)
        /*137c*/ 	.word	0x00000025


	//----- nvinfo : EIATTR_FRAME_SIZE
	.align		4
.L_885:
        /*1380*/ 	.byte	0x04, 0x11
        /*1382*/ 	.short	(.L_887 - .L_886)
	.align		4
.L_886:
        /*1384*/ 	.word	index@($__internal_54_$__cuda_sm3x_div_rn_ftz_f32_slowpath)
        /*1388*/ 	.word	0x00000000


	//----- nvinfo : EIATTR_FRAME_SIZE
	.align		4
.L_887:
        /*138c*/ 	.byte	0x04, 0x11
        /*138e*/ 	.short	(.L_889 - .L_888)
	.align		4
.L_888:
        /*1390*/ 	.word	index@(_ZN2at6native18elementwise_kernelILi128ELi4EZNS0_15gpu_kernel_implIZZZNS0_50_GLOBAL__N__2680c7bb_12_PowKernel_cu_7dd49032_317024pow_tensor_scalar_kernelERNS_18TensorIteratorBaseERKN3c106ScalarEENKUlvE_clEvENKUlvE0_clEvEUlNS6_7complexIfEEE0_EEvS5_RKT_EUliE_EEviT1_)
        /*1394*/ 	.word	0x00000000


	//----- nvinfo : EIATTR_REGCOUNT
	.align		4
.L_889:
        /*1398*/ 	.byte	0x04, 0x2f
        /*139a*/ 	.short	(.L_891 - .L_890)
	.align		4
.L_890:
        /*139c*/ 	.word	index@(_ZN2at6native29vectorized_elementwise_kernelILi8EZNS0_50_GLOBAL__N__2680c7bb_12_PowKernel_cu_7dd49032_317029pow_tensor_scalar_kernel_implIhhEEvRNS_18TensorIteratorBaseET0_EUlhE_St5arrayIPcLm2EEEEviS6_T1_)
        /*13a0*/ 	.word	0x00000004


	//----- nvinfo : EIATTR_FRAME_SIZE
	.align		4
.L_891:
        /*13a4*/ 	.byte	0x04, 0x11
        /*13a6*/ 	.short	(.L_893 - .L_892)
	.align		4
.L_892:
        /*13a8*/ 	.word	index@(_ZN2at6native29vectorized_elementwise_kernelILi8EZNS0_50_GLOBAL__N__2680c7bb_12_PowKernel_cu_7dd49032_317029pow_tensor_scalar_kernel_implIhhEEvRNS_18TensorIteratorBaseET0_EUlhE_St5arrayIPcLm2EEEEviS6_T1_)
        /*13ac*/ 	.word	0x00000000


	//----- nvinfo : EIATTR_REGCOUNT
	.align		4
.L_893:
        /*13b0*/ 	.byte	0x04, 0x2f
        /*13b2*/ 	.short	(.L_895 - .L_894)
	.align		4
.L_894:
        /*13b4*/ 	.word	index@(_ZN2at6native29vectorized_elementwise_kernelILi4EZNS0_50_GLOBAL__N__2680c7bb_12_PowKernel_cu_7dd49032_317029pow_tensor_scalar_kernel_implIhhEEvRNS_18TensorIteratorBaseET0_EUlhE_St5arrayIPcLm2EEEEviS6_T1_)
        /*13b8*/ 	.word	0x0000001e


	//----- nvinfo : EIATTR_FRAME_SIZE
	.align		4
.L_895:
        /*13bc*/ 	.byte	0x04, 0x11
        /*13be*/ 	.short	(.L_897 - .L_896)
	.align		4
.L_896:
        /*13c0*/ 	.word	index@(_ZN2at6native29vectorized_elementwise_kernelILi4EZNS0_50_GLOBAL__N__2680c7bb_12_PowKernel_cu_7dd49032_317029pow_tensor_scalar_kernel_implIhhEEvRNS_18TensorIteratorBaseET0_EUlhE_St5arrayIPcLm2EEEEviS6_T1_)
        /*13c4*/ 	.word	0x00000000


	//----- nvinfo : EIATTR_REGCOUNT
	.align		4
.L_897:
        /*13c8*/ 	.byte	0x04, 0x2f
        /*13ca*/ 	.short	(.L_899 - .L_898)
	.align		4
.L_898:
        /*13cc*/ 	.word	index@(_ZN2at6native29vectorized_elementwise_kernelILi2EZNS0_50_GLOBAL__N__2680c7bb_12_PowKernel_cu_7dd49032_317029pow_tensor_scalar_kernel_implIhhEEvRNS_18TensorIteratorBaseET0_EUlhE_St5arrayIPcLm2EEEEviS6_T1_)
        /*13d0*/ 	.word	0x0000001e


	//----- nvinfo : EIATTR_FRAME_SIZE
	.align		4
.L_899:
        /*13d4*/ 	.byte	0x04, 0x11
        /*13d6*/ 	.short	(.L_901 - .L_900)
	.align		4
.L_900:
        /*13d8*/ 	.word	index@(_ZN2at6native29vectorized_elementwise_kernelILi2EZNS0_50_GLOBAL__N__2680c7bb_12_PowKernel_cu_7dd49032_317029pow_tensor_scalar_kernel_implIhhEEvRNS_18TensorIteratorBaseET0_EUlhE_St5arrayIPcLm2EEEEviS6_T1_)
        /*13dc*/ 	.word	0x00000000


	//----- nvinfo : EIATTR_REGCOUNT
	.align		4
.L_901:
        /*13e0*/ 	.byte	0x04, 0x2f
        /*13e2*/ 	.short	(.L_903 - .L_902)
	.align		4
.L_902:
        /*13e4*/ 	.word	index@(_ZN2at6native27unrolled_elementwise_kernelIZNS0_50_GLOBAL__N__2680c7bb_12_PowKernel_cu_7dd49032_317029pow_tensor_scalar_kernel_implIhhEEvRNS_18TensorIteratorBaseET0_EUlhE_St5arrayIPcLm2EELi4E23TrivialOffsetCalculatorILi1EjESC_NS0_6memory15LoadWithoutCastENSD_16StoreWithoutCastEEEviT_S6_T2_T3_T4_T5_)
        /*13e8*/ 	.word	0x00000016


	//----- nvinfo : EIATTR_FRAME_SIZE
	.align		4
.L_903:
        /*13ec*/ 	.byte	0x04, 0x11
        /*13ee*/ 	.short	(.L_905 - .L_904)
	.align		4
.L_904:
        /*13f0*/ 	.word	index@(_ZN2at6native27unrolled_elementwise_kernelIZNS0_50_GLOBAL__N__2680c7bb_12_PowKernel_cu_7dd49032_317029pow_tensor_scalar_kernel_implIhhEEvRNS_18TensorIteratorBaseET0_EUlhE_St5arrayIPcLm2EELi4E23TrivialOffsetCalculatorILi1EjESC_NS0_6memory15LoadWithoutCastENSD_16StoreWithoutCastEEEviT_S6_T2_T3_T4_T5_)
        /*13f4*/ 	.word	0x00000000


	//----- nvinfo : EIATTR_REGCOUNT
	.align		4
.L_905:
        /*13f8*/ 	.byte	0x04, 0x2f
        /*13fa*/ 	.short	(.L_907 - .L_906)
	.align		4
.L_906:
        /*13fc*/ 	.word	index@(_ZN2at6native18elementwise_kernelILi128ELi4EZNS0_22gpu_kernel_impl_nocastIZNS0_50_GLOBAL__N__2680c7bb_12_PowKernel_cu_7dd49032_317029pow_tensor_scalar_kernel_implIhhEEvRNS_18TensorIteratorBaseET0_EUlhE_EEvS6_RKT_EUliE_EEviT1_)
        /*1400*/ 	.word	0x00000014


	//----- nvinfo : EIATTR_FRAME_SIZE
	.align		4
.L_907:
        /*1404*/ 	.byte	0x04, 0x11
        /*1406*/ 	.short	(.L_909 - .L_908)
	.align		4
.L_908:
        /*1408*/ 	.word	index@(_ZN2at6native18elementwise_kernelILi128ELi4EZNS0_22gpu_kernel_impl_nocastIZNS0_50_GLOBAL__N__2680c7bb_12_PowKernel_cu_7dd49032_317029pow_tensor_scalar_kernel_implIhhEEvRNS_18TensorIteratorBaseET0_EUlhE_EEvS6_RKT_EUliE_EEviT1_)
        /*140c*/ 	.word	0x00000000


	//----- nvinfo : EIATTR_REGCOUNT
	.align		4
.L_909:
        /*1410*/ 	.byte	0x04, 0x2f
        /*1412*/ 	.short	(.L_911 - .L_910)
	.align		4
.L_910:
        /*1414*/ 	.word	index@(_ZN2at6native27unrolled_elementwise_kernelIZNS0_50_GLOBAL__N__2680c7bb_12_PowKernel_cu_7dd49032_317029pow_tensor_scalar_kernel_implIhhEEvRNS_18TensorIteratorBaseET0_EUlhE_St5arrayIPcLm2EELi4E23TrivialOffsetCalculatorILi1EjESC_NS0_6memory12LoadWithCastILi1EEENSD_13StoreWithCastILi1EEEEEviT_S6_T2_T3_T4_T5_)
        /*1418*/ 	.word	0x0000001b


	//----- nvinfo : EIATTR_FRAME_SIZE
	.align		4
.L_911:
        /*141c*/ 	.byte	0x04, 0x11
        /*141e*/ 	.short	(.L_913 - .L_912)
	.align		4
.L_912:
        /*1420*/ 	.word	index@(_ZN2at6native27unrolled_elementwise_kernelIZNS0_50_GLOBAL__N__2680c7bb_12_PowKernel_cu_7dd49032_317029pow_tensor_scalar_kernel_implIhhEEvRNS_18TensorIteratorBaseET0_EUlhE_St5arrayIPcLm2EELi4E23TrivialOffsetCalculatorILi1EjESC_NS0_6memory12LoadWithCastILi1EEENSD_13StoreWithCastILi1EEEEEviT_S6_T2_T3_T4_T5_)
        /*1424*/ 	.word	0x00000000


	//----- nvinfo : EIATTR_REGCOUNT
	.align		4
.L_913:
        /*1428*/ 	.byte	0x04, 0x2f
        /*142a*/ 	.short	(.L_915 - .L_914)
	.align		4
.L_914:
        /*142c*/ 	.word	index@(_ZN2at6native18elementwise_kernelILi128ELi4EZNS0_15gpu_kernel_implIZNS0_50_GLOBAL__N__2680c7bb_12_PowKernel_cu_7dd49032_317029pow_tensor_scalar_kernel_implIhhEEvRNS_18TensorIteratorBaseET0_EUlhE_EEvS6_RKT_EUliE_EEviT1_)
        /*1430*/ 	.word	0x00000018


	//----- nvinfo : EIATTR_FRAME_SIZE
	.align		4
.L_915:
        /*1434*/ 	.byte	0x04, 0x11
        /*1436*/ 	.short	(.L_917 - .L_916)
	.align		4
.L_916:
        /*1438*/ 	.word	index@(_ZN2at6native18elementwise_kernelILi128ELi4EZNS0_15gpu_kernel_implIZNS0_50_GLOBAL__N__2680c7bb_12_PowKernel_cu_7dd49032_317029pow_tensor_scalar_kernel_implIhhEEvRNS_18TensorIteratorBaseET0_EUlhE_EEvS6_RKT_EUliE_EEviT1_)
        /*143c*/ 	.word	0x00000000


	//----- nvinfo : EIATTR_REGCOUNT
	.align		4
.L_917:
        /*1440*/ 	.byte	0x04, 0x2f
        /*1442*/ 	.short	(.L_919 - .L_918)
	.align		4
.L_918:
        /*1444*/ 	.word	index@(_ZN2at6native29vectorized_elementwise_kernelILi8EZNS0_50_GLOBAL__N__2680c7bb_12_PowKernel_cu_7dd49032_317029pow_tensor_scalar_kernel_implIhhEEvRNS_18TensorIteratorBaseET0_EUlhE0_St5arrayIPcLm2EEEEviS6_T1_)
        /*1448*/ 	.word	0x00000004


	//----- nvinfo : EIATTR_FRAME_SIZE
	.align		4
.L_919:
        /*144c*/ 	.byte	0x04, 0x11
        /*144e*/ 	.short	(.L_921 - .L_920)
	.align		4
.L_920:
        /*1450*/ 	.word	index@(_ZN2at6native29vectorized_elementwise_kernelILi8EZNS0_50_GLOBAL__N__2680c7bb_12_PowKernel_cu_7dd49032_317029pow_tensor_scalar_kernel_implIhhEEvRNS_18TensorIteratorBaseET0_EUlhE0_St5arrayIPcLm2EEEEviS6_T1_)
        /*1454*/ 	.word	0x00000000


	//----- nvinfo : EIATTR_REGCOUNT
	.align		4
.L_921:
        /*1458*/ 	.byte	0x04, 0x2f
        /*145a*/ 	.short	(.L_923 - .L_922)
	.align		4
.L_922:
        /*145c*/ 	.word	index@(_ZN2at6native29vectorized_elementwise_kernelILi4EZNS0_50_GLOBAL__N__2680c7bb_12_PowKernel_cu_7dd49032_317029pow_tensor_scalar_kernel_implIhhEEvRNS_18TensorIteratorBaseET0_EUlhE0_St5arrayIPcLm2EEEEviS6_T1_)
        /*1460*/ 	.word	0x0000001e


	//----- nvinfo : EIATTR_FRAME_SIZE
	.align		4
.L_923:
        /*1464*/ 	.byte	0x04, 0x11
        /*1466*/ 	.short	(.L_925 - .L_924)
	.align		4
.L_924:
        /*1468*/ 	.word	index@(_ZN2at6native29vectorized_elementwise_kernelILi4EZNS0_50_GLOBAL__N__2680c7bb_12_PowKernel_cu_7dd49032_317029pow_tensor_scalar_kernel_implIhhEEvRNS_18TensorIteratorBaseET0_EUlhE0_St5arrayIPcLm2EEEEviS6_T1_)
        /*146c*/ 	.word	0x00000000


	//----- nvinfo : EIATTR_REGCOUNT
	.align		4
.L_925:
        /*1470*/ 	.byte	0x04, 0x2f
        /*1472*/ 	.short	(.L_927 - .L_926)
	.align		4
.L_926:
        /*1474*/ 	.word	index@(_ZN2at6native29vectorized_elementwise_kernelILi2EZNS0_50_GLOBAL__N__2680c7bb_12_PowKernel_cu_7dd49032_317029pow_tensor_scalar_kernel_implIhhEEvRNS_18TensorIteratorBaseET0_EUlhE0_St5arrayIPcLm2EEEEviS6_T1_)
        /*1478*/ 	.word	0x0000001e


	//----- nvinfo : EIATTR_FRAME_SIZE
	.align		4
.L_927:
        /*147c*/ 	.byte	0x04, 0x11
        /*147e*/ 	.short	(.L_929 - .L_928)
	.align		4
.L_928:
        /*1480*/ 	.word	index@(_ZN2at6native29vectorized_elementwise_kernelILi2EZNS0_50_GLOBAL__N__2680c7bb_12_PowKernel_cu_7dd49032_317029pow_tensor_scalar_kernel_implIhhEEvRNS_18TensorIteratorBaseET0_EUlhE0_St5arrayIPcLm2EEEEviS6_T1_)
        /*1484*/ 	.word	0x00000000


	//----- nvinfo : EIATTR_REGCOUNT
	.align		4
.L_929:
        /*1488*/ 	.byte	0x04, 0x2f
        /*148a*/ 	.short	(.L_931 - .L_930)
	.align		4
.L_930:
        /*148c*/ 	.word	index@(_ZN2at6native27unrolled_elementwise_kernelIZNS0_50_GLOBAL__N__2680c7bb_12_PowKernel_cu_7dd49032_317029pow_tensor_scalar_kernel_implIhhEEvRNS_18TensorIteratorBaseET0_EUlhE0_St5arrayIPcLm2EELi4E23TrivialOffsetCalculatorILi1EjESC_NS0_6memory15LoadWithoutCastENSD_16StoreWithoutCastEEEviT_S6_T2_T3_T4_T5_)
        /*1490*/ 	.word	0x00000016


	//----- nvinfo : EIATTR_FRAME_SIZE
	.align		4
.L_931:
        /*1494*/ 	.byte	0x04, 0x11
        /*1496*/ 	.short	(.L_933 - .L_932)
	.align		4
.L_932:
        /*1498*/ 	.word	index@(_ZN2at6native27unrolled_elementwise_kernelIZNS0_50_GLOBAL__N__2680c7bb_12_PowKernel_cu_7dd49032_317029pow_tensor_scalar_kernel_implIhhEEvRNS_18TensorIteratorBaseET0_EUlhE0_St5arrayIPcLm2EELi4E23TrivialOffsetCalculatorILi1EjESC_NS0_6memory15LoadWithoutCastENSD_16StoreWithoutCastEEEviT_S6_T2_T3_T4_T5_)
        /*149c*/ 	.word	0x00000000


	//----- nvinfo : EIATTR_REGCOUNT
	.align		4
.L_933:
        /*14a0*/ 	.byte	0x04, 0x2f
        /*14a2*/ 	.short	(.L_935 - .L_934)
	.align		4
.L_934:
        /*14a4*/ 	.word	index@(_ZN2at6native18elementwise_kernelILi128ELi4EZNS0_22gpu_kernel_impl_nocastIZNS0_50_GLOBAL__N__2680c7bb_12_PowKernel_cu_7dd49032_317029pow_tensor_scalar_kernel_implIhhEEvRNS_18TensorIteratorBaseET0_EUlhE0_EEvS6_RKT_EUliE_EEviT1_)
        /*14a8*/ 	.word	0x00000014


	//----- nvinfo : EIATTR_FRAME_SIZE
	.align		4
.L_935:
        /*14ac*/ 	.byte	0x04, 0x11
        /*14ae*/ 	.short	(.L_937 - .L_936)
	.align		4
.L_936:
        /*14b0*/ 	.word	index@(_ZN2at6native18elementwise_kernelILi128ELi4EZNS0_22gpu_kernel_impl_nocastIZNS0_50_GLOBAL__N__2680c7bb_12_PowKernel_cu_7dd49032_317029pow_tensor_scalar_kernel_implIhhEEvRNS_18TensorIteratorBaseET0_EUlhE0_EEvS6_RKT_EUliE_EEviT1_)
        /*14b4*/ 	.word	0x00000000


	//----- nvinfo : EIATTR_REGCOUNT
	.align		4
.L_937:
        /*14b8*/ 	.byte	0x04, 0x2f
        /*14ba*/ 	.short	(.L_939 - .L_938)
	.align		4
.L_938:
        /*14bc*/ 	.word	index@(_ZN2at6native27unrolled_elementwise_kernelIZNS0_50_GLOBAL__N__2680c7bb_12_PowKernel_cu_7dd49032_317029pow_tensor_scalar_kernel_implIhhEEvRNS_18TensorIteratorBaseET0_EUlhE0_St5arrayIPcLm2EELi4E23TrivialOffsetCalculatorILi1EjESC_NS0_6memory12LoadWithCastILi1EEENSD_13StoreWithCastILi1EEEEEviT_S6_T2_T3_T4_T5_)
        /*14c0*/ 	.word	0x0000001c


	//----- nvinfo : EIATTR_FRAME_SIZE
	.align		4
.L_939:
        /*14c4*/ 	.byte	0x04, 0x11
        /*14c6*/ 	.short	(.L_941 - .L_940)
	.align		4
.L_940:
        /*14c8*/ 	.word	index@(_ZN2at6native27unrolled_elementwise_kernelIZNS0_50_GLOBAL__N__2680c7bb_12_PowKernel_cu_7dd49032_317029pow_tensor_scalar_kernel_implIhhEEvRNS_18TensorIteratorBaseET0_EUlhE0_St5arrayIPcLm2EELi4E23TrivialOffsetCalculatorILi1EjESC_NS0_6memory12LoadWithCastILi1EEENSD_13StoreWithCastILi1EEEEEviT_S6_T2_T3_T4_T5_)
        /*14cc*/ 	.word	0x00000000


	//----- nvinfo : EIATTR_REGCOUNT
	.align		4
.L_941:
        /*14d0*/ 	.byte	0x04, 0x2f
        /*14d2*/ 	.short	(.L_943 - .L_942)
	.align		4
.L_942:
        /*14d4*/ 	.word	index@(_ZN2at6native18elementwise_kernelILi128ELi4EZNS0_15gpu_kernel_implIZNS0_50_GLOBAL__N__2680c7bb_12_PowKernel_cu_7dd49032_317029pow_tensor_scalar_kernel_implIhhEEvRNS_18TensorIteratorBaseET0_EUlhE0_EEvS6_RKT_EUliE_EEviT1_)
        /*14d8*/ 	.word	0x00000018


	//----- nvinfo : EIATTR_FRAME_SIZE
	.align		4
.L_943:
        /*14dc*/ 	.byte	0x04, 0x11
        /*14de*/ 	.short	(.L_945 - .L_944)
	.align		4
.L_944:
        /*14e0*/ 	.word	index@(_ZN2at6native18elementwise_kernelILi128ELi4EZNS0_15gpu_kernel_implIZNS0_50_GLOBAL__N__2680c7bb_12_PowKernel_cu_7dd49032_317029pow_tensor_scalar_kernel_implIhhEEvRNS_18TensorIteratorBaseET0_EUlhE0_EEvS6_RKT_EUliE_EEviT1_)
        /*14e4*/ 	.word	0x00000000


	//----- nvinfo : EIATTR_REGCOUNT
	.align		4
.L_945:
        /*14e8*/ 	.byte	0x04, 0x2f
        /*14ea*/ 	.short	(.L_947 - .L_946)
	.align		4
.L_946:
        /*14ec*/ 	.word	index@(_ZN2at6native29vectorized_elementwise_kernelILi8EZNS0_50_GLOBAL__N__2680c7bb_12_PowKernel_cu_7dd49032_317029pow_tensor_scalar_kernel_implIhhEEvRNS_18TensorIteratorBaseET0_EUlhE1_St5arrayIPcLm2EEEEviS6_T1_)
        /*14f0*/ 	.word	0x00000004


	//----- nvinfo : EIATTR_FRAME_SIZE
	.align		4
.L_947:
        /*14f4*/ 	.byte	0x04, 0x11
        /*14f6*/ 	.short	(.L_949 - .L_948)
	.align		4
.L_948:
        /*14f8*/ 	.word	index@(_ZN2at6native29vectorized_elementwise_kernelILi8EZNS0_50_GLOBAL__N__2680c7bb_12_PowKernel_cu_7dd49032_317029pow_tensor_scalar_kernel_implIhhEEvRNS_18TensorIteratorBaseET0_EUlhE1_St5arrayIPcLm2EEEEviS6_T1_)
        /*14fc*/ 	.word	0x00000000


	//----- nvinfo : EIATTR_REGCOUNT
	.align		4
.L_949:
        /*1500*/ 	.byte	0x04, 0x2f
        /*1502*/ 	.short	(.L_951 - .L_950)
	.align		4
.L_950:
        /*1504*/ 	.word	index@(_ZN2at6native29vectorized_elementwise_kernelILi4EZNS0_50_GLOBAL__N__2680c7bb_12_PowKernel_cu_7dd49032_317029pow_tensor_scalar_kernel_implIhhEEvRNS_18TensorIteratorBaseET0_EUlhE1_St5arrayIPcLm2EEEEviS6_T1_)
        /*1508*/ 	.word	0x0000001e


	//----- nvinfo : EIATTR_FRAME_SIZE
	.align		4
.L_951:
        /*150c*/ 	.byte	0x04, 0x11
        /*150e*/ 	.short	(.L_953 - .L_952)
	.align		4
.L_952:
        /*1510*/ 	.word	index@($__internal_53_$__cuda_sm20_dblrcp_rn_slowpath_v3)
        /*1514*/ 	.word	0x00000000


	//----- nvinfo : EIATTR_FRAME_SIZE
	.align		4
.L_953:
        /*1518*/ 	.byte	0x04, 0x11
        /*151a*/ 	.short	(.L_955 - .L_954)
	.align		4
.L_954:
        /*151c*/ 	.word	index@(_ZN2at6native29vectorized_elementwise_kernelILi4EZNS0_50_GLOBAL__N__2680c7bb_12_PowKernel_cu_7dd49032_317029pow_tensor_scalar_kernel_implIhhEEvRNS_18TensorIteratorBaseET0_EUlhE1_St5arrayIPcLm2EEEEviS6_T1_)
        /*1520*/ 	.word	0x00000000


	//----- nvinfo : EIATTR_REGCOUNT
	.align		4
.L_955:
        /*1524*/ 	.byte	0x04, 0x2f
        /*1526*/ 	.short	(.L_957 - .L_956)
	.align		4
.L_956:
        /*1528*/ 	.word	index@(_ZN2at6native29vectorized_elementwise_kernelILi2EZNS0_50_GLOBAL__N__2680c7bb_12_PowKernel_cu_7dd49032_317029pow_tensor_scalar_kernel_implIhhEEvRNS_18TensorIteratorBaseET0_EUlhE1_St5arrayIPcLm2EEEEviS6_T1_)
        /*152c*/ 	.word	0x0000001e


	//----- nvinfo : EIATTR_FRAME_SIZE
	.align		4
.L_957:
        /*1530*/ 	.byte	0x04, 0x11
        /*1532*/ 	.short	(.L_959 - .L_958)
	.align		4
.L_958:
        /*1534*/ 	.word	index@($__internal_52_$__cuda_sm20_dblrcp_rn_slowpath_v3)
        /*1538*/ 	.word	0x00000000


	//----- nvinfo : EIATTR_FRAME_SIZE
	.align		4
.L_959:
        /*153c*/ 	.byte	0x04, 0x11
        /*153e*/ 	.short	(.L_961 - .L_960)
	.align		4
.L_960:
        /*1540*/ 	.word	index@(_ZN2at6native29vectorized_elementwise_kernelILi2EZNS0_50_GLOBAL__N__2680c7bb_12_PowKernel_cu_7dd49032_317029pow_tensor_scalar_kernel_implIhhEEvRNS_18TensorIteratorBaseET0_EUlhE1_St5arrayIPcLm2EEEEviS6_T1_)
        /*1544*/ 	.word	0x00000000


	//----- nvinfo : EIATTR_REGCOUNT
	.align		4
.L_961:
        /*1548*/ 	.byte	0x04, 0x2f
        /*154a*/ 	.short	(.L_963 - .L_962)
	.align		4
.L_962:
        /*154c*/ 	.word	index@(_ZN2at6native27unrolled_elementwise_kernelIZNS0_50_GLOBAL__N__2680c7bb_12_PowKernel_cu_7dd49032_317029pow_tensor_scalar_kernel_implIhhEEvRNS_18TensorIteratorBaseET0_EUlhE1_St5arrayIPcLm2EELi4E23TrivialOffsetCalculatorILi1EjESC_NS0_6memory15LoadWithoutCastENSD_16StoreWithoutCastEEEviT_S6_T2_T3_T4_T5_)
        /*1550*/ 	.word	0x00000018


	//----- nvinfo : EIATTR_FRAME_SIZE
	.align		4
.L_963:
        /*1554*/ 	.byte	0x04, 0x11
        /*1556*/ 	.short	(.L_965 - .L_964)
	.align		4
.L_964:
        /*1558*/ 	.word	index@($__internal_51_$__cuda_sm20_dblrcp_rn_slowpath_v3)
        /*155c*/ 	.word	0x00000000


	//----- nvinfo : EIATTR_FRAME_SIZE
	.align		4
.L_965:
        /*1560*/ 	.byte	0x04, 0x11
        /*1562*/ 	.short	(.L_967 - .L_966)
	.align		4
.L_966:
        /*1564*/ 	.word	index@(_ZN2at6native27unrolled_elementwise_kernelIZNS0_50_GLOBAL__N__2680c7bb_12_PowKernel_cu_7dd49032_317029pow_tensor_scalar_kernel_implIhhEEvRNS_18TensorIteratorBaseET0_EUlhE1_St5arrayIPcLm2EELi4E23TrivialOffsetCalculatorILi1EjESC_NS0_6memory15LoadWithoutCastENSD_16StoreWithoutCastEEEviT_S6_T2_T3_T4_T5_)
        /*1568*/ 	.word	0x00000000


	//----- nvinfo : EIATTR_REGCOUNT
	.align		4
.L_967:
        /*156c*/ 	.byte	0x04, 0x2f
        /*156e*/ 	.short	(.L_969 - .L_968)
	.align		4
.L_968:
        /*1570*/ 	.word	index@(_ZN2at6native18elementwise_kernelILi128ELi4EZNS0_22gpu_kernel_impl_nocastIZNS0_50_GLOBAL__N__2680c7bb_12_PowKernel_cu_7dd49032_317029pow_tensor_scalar_kernel_implIhhEEvRNS_18TensorIteratorBaseET0_EUlhE1_EEvS6_RKT_EUliE_EEviT1_)
        /*1574*/ 	.word	0x00000014


	//----- nvinfo : EIATTR_FRAME_SIZE
	.align		4
.L_969:
        /*1578*/ 	.byte	0x04, 0x11
        /*157a*/ 	.short	(.L_971 - .L_970)
	.align		4
.L_970:
        /*157c*/ 	.word	index@($__internal_50_$__cuda_sm20_dblrcp_rn_slowpath_v3)
        /*1580*/ 	.word	0x00000000


	//----- nvinfo : EIATTR_FRAME_SIZE
	.align		4
.L_971:
        /*1584*/ 	.byte	0x04, 0x11
        /*1586*/ 	.short	(.L_973 - .L_972)
	.align		4
.L_972:
        /*1588*/ 	.word	index@(_ZN2at6native18elementwise_kernelILi128ELi4EZNS0_22gpu_kernel_impl_nocastIZNS0_50_GLOBAL__N__2680c7bb_12_PowKernel_cu_7dd49032_317029pow_tensor_scalar_kernel_implIhhEEvRNS_18TensorIteratorBaseET0_EUlhE1_EEvS6_RKT_EUliE_EEviT1_)
        /*158c*/ 	.word	0x00000000


	//----- nvinfo : EIATTR_REGCOUNT
	.align		4
.L_973:
        /*1590*/ 	.byte	0x04, 0x2f
        /*1592*/ 	.short	(.L_975 - .L_974)
	.align		4
.L_974:
        /*1594*/ 	.word	index@(_ZN2at6native27unrolled_elementwise_kernelIZNS0_50_GLOBAL__N__2680c7bb_12_PowKernel_cu_7dd49032_317029pow_tensor_scalar_kernel_implIhhEEvRNS_18TensorIteratorBaseET0_EUlhE1_St5arrayIPcLm2EELi4E23TrivialOffsetCalculatorILi1EjESC_NS0_6memory12LoadWithCastILi1EEENSD_13StoreWithCastILi1EEEEEviT_S6_T2_T3_T4_T5_)
        /*1598*/ 	.word	0x0000001c


	//----- nvinfo : EIATTR_FRAME_SIZE
	.align		4
.L_975:
        /*159c*/ 	.byte	0x04, 0x11
        /*159e*/ 	.short	(.L_977 - .L_976)
	.align		4
.L_976:
        /*15a0*/ 	.word	index@($__internal_49_$__cuda_sm20_dblrcp_rn_slowpath_v3)
        /*15a4*/ 	.word	0x00000000


	//----- nvinfo : EIATTR_FRAME_SIZE
	.align		4
.L_977:
        /*15a8*/ 	.byte	0x04, 0x11
        /*15aa*/ 	.short	(.L_979 - .L_978)
	.align		4
.L_978:
        /*15ac*/ 	.word	index@(_ZN2at6native27unrolled_elementwise_kernelIZNS0_50_GLOBAL__N__2680c7bb_12_PowKernel_cu_7dd49032_317029pow_tensor_scalar_kernel_implIhhEEvRNS_18TensorIteratorBaseET0_EUlhE1_St5arrayIPcLm2EELi4E23TrivialOffsetCalculatorILi1EjESC_NS0_6memory12LoadWithCastILi1EEENSD_13StoreWithCastILi1EEEEEviT_S6_T2_T3_T4_T5_)
        /*15b0*/ 	.word	0x00000000


	//----- nvinfo : EIATTR_REGCOUNT
	.align		4
.L_979:
        /*15b4*/ 	.byte	0x04, 0x2f
        /*15b6*/ 	.short	(.L_981 - .L_980)
	.align		4
.L_980:
        /*15b8*/ 	.word	index@(_ZN2at6native18elementwise_kernelILi128ELi4EZNS0_15gpu_kernel_implIZNS0_50_GLOBAL__N__2680c7bb_12_PowKernel_cu_7dd49032_317029pow_tensor_scalar_kernel_implIhhEEvRNS_18TensorIteratorBaseET0_EUlhE1_EEvS6_RKT_EUliE_EEviT1_)
        /*15bc*/ 	.word	0x00000018


	//----- nvinfo : EIATTR_FRAME_SIZE
	.align		4
.L_981:
        /*15c0*/ 	.byte	0x04, 0x11
        /*15c2*/ 	.short	(.L_983 - .L_982)
	.align		4
.L_982:
        /*15c4*/ 	.word	index@($__internal_48_$__cuda_sm20_dblrcp_rn_slowpath_v3)
        /*15c8*/ 	.word	0x00000000


	//----- nvinfo : EIATTR_FRAME_SIZE
	.align		4
.L_983:
        /*15cc*/ 	.byte	0x04, 0x11
        /*15ce*/ 	.short	(.L_985 - .L_984)
	.align		4
.L_984:
        /*15d0*/ 	.word	index@(_ZN2at6native18elementwise_kernelILi128ELi4EZNS0_15gpu_kernel_implIZNS0_50_GLOBAL__N__2680c7bb_12_PowKernel_cu_7dd49032_317029pow_tensor_scalar_kernel_implIhhEEvRNS_18TensorIteratorBaseET0_EUlhE1_EEvS6_RKT_EUliE_EEviT1_)
        /*15d4*/ 	.word	0x00000000


	//----- nvinfo : EIATTR_REGCOUNT
	.align		4
.L_985:
        /*15d8*/ 	.byte	0x04, 0x2f
        /*15da*/ 	.short	(.L_987 - .L_986)
	.align		4
.L_986:
        /*15dc*/ 	.word	index@(_ZN2at6native29vectorized_elementwise_kernelILi8EZNS0_50_GLOBAL__N__2680c7bb_12_PowKernel_cu_7dd49032_317029pow_tensor_scalar_kernel_implIhhEEvRNS_18TensorIteratorBaseET0_EUlhE2_St5arrayIPcLm2EEEEviS6_T1_)
        /*15e0*/ 	.word	0x00000004


	//----- nvinfo : EIATTR_FRAME_SIZE
	.align		4
.L_987:
        /*15e4*/ 	.byte	0x04, 0x11
        /*15e6*/ 	.short	(.L_989 - .L_988)
	.align		4
.L_988:
        /*15e8*/ 	.word	index@(_ZN2at6native29vectorized_elementwise_kernelILi8EZNS0_50_GLOBAL__N__2680c7bb_12_PowKernel_cu_7dd49032_317029pow_tensor_scalar_kernel_implIhhEEvRNS_18TensorIteratorBaseET0_EUlhE2_St5arrayIPcLm2EEEEviS6_T1_)
        /*15ec*/ 	.word	0x00000000


	//----- nvinfo : EIATTR_REGCOUNT
	.align		4
.L_989:
        /*15f0*/ 	.byte	0x04, 0x2f
        /*15f2*/ 	.short	(.L_991 - .L_990)
	.align		4
.L_990:
        /*15f4*/ 	.word	index@(_ZN2at6native29vectorized_elementwise_kernelILi4EZNS0_50_GLOBAL__N__2680c7bb_12_PowKernel_cu_7dd49032_317029pow_tensor_scalar_kernel_implIhhEEvRNS_18TensorIteratorBaseET0_EUlhE2_St5arrayIPcLm2EEEEviS6_T1_)
        /*15f8*/ 	.word	0x00000020


	//----- nvinfo : EIATTR_FRAME_SIZE
	.align		4
.L_991:
        /*15fc*/ 	.byte	0x04, 0x11
        /*15fe*/ 	.short	(.L_993 - .L_992)
	.align		4
.L_992:
        /*1600*/ 	.word	index@(_ZN2at6native29vectorized_elementwise_kernelILi4EZNS0_50_GLOBAL__N__2680c7bb_12_PowKernel_cu_7dd49032_317029pow_tensor_scalar_kernel_implIhhEEvRNS_18TensorIteratorBaseET0_EUlhE2_St5arrayIPcLm2EEEEviS6_T1_)
        /*1604*/ 	.word	0x00000000


	//----- nvinfo : EIATTR_REGCOUNT
	.align		4
.L_993:
        /*1608*/ 	.byte	0x04, 0x2f
        /*160a*/ 	.short	(.L_995 - .L_994)
	.align		4
.L_994:
        /*160c*/ 	.word	index@(_ZN2at6native29vectorized_elementwise_kernelILi2EZNS0_50_GLOBAL__N__2680c7bb_12_PowKernel_cu_7dd49032_317029pow_tensor_scalar_kernel_implIhhEEvRNS_18TensorIteratorBaseET0_EUlhE2_St5arrayIPcLm2EEEEviS6_T1_)
        /*1610*/ 	.word	0x00000020


	//----- nvinfo : EIATTR_FRAME_SIZE
	.align		4
.L_995:
        /*1614*/ 	.byte	0x04, 0x11
        /*1616*/ 	.short	(.L_997 - .L_996)
	.align		4
.L_996:
        /*1618*/ 	.word	index@(_ZN2at6native29vectorized_elementwise_kernelILi2EZNS0_50_GLOBAL__N__2680c7bb_12_PowKernel_cu_7dd49032_317029pow_tensor_scalar_kernel_implIhhEEvRNS_18TensorIteratorBaseET0_EUlhE2_St5arrayIPcLm2EEEEviS6_T1_)
        /*161c*/ 	.word	0x00000000


	//----- nvinfo : EIATTR_REGCOUNT
	.align		4
.L_997:
        /*1620*/ 	.byte	0x04, 0x2f
        /*1622*/ 	.short	(.L_999 - .L_998)
	.align		4
.L_998:
        /*1624*/ 	.word	index@(_ZN2at6native27unrolled_elementwise_kernelIZNS0_50_GLOBAL__N__2680c7bb_12_PowKernel_cu_7dd49032_317029pow_tensor_scalar_kernel_implIhhEEvRNS_18TensorIteratorBaseET0_EUlhE2_St5arrayIPcLm2EELi4E23TrivialOffsetCalculatorILi1EjESC_NS0_6memory15LoadWithoutCastENSD_16StoreWithoutCastEEEviT_S6_T2_T3_T4_T5_)
        /*1628*/ 	.word	0x00000016


	//----- nvinfo : EIATTR_FRAME_SIZE
	.align		4
.L_999:
        /*162c*/ 	.byte	0x04, 0x11
        /*162e*/ 	.short	(.L_1001 - .L_1000)
	.align		4
.L_1000:
        /*1630*/ 	.word	index@(_ZN2at6native27unrolled_elementwise_kernelIZNS0_50_GLOBAL__N__2680c7bb_12_PowKernel_cu_7dd49032_317029pow_tensor_scalar_kernel_implIhhEEvRNS_18TensorIteratorBaseET0_EUlhE2_St5arrayIPcLm2EELi4E23TrivialOffsetCalculatorILi1EjESC_NS0_6memory15LoadWithoutCastENSD_16StoreWithoutCastEEEviT_S6_T2_T3_T4_T5_)
        /*1634*/ 	.word	0x00000000


	//----- nvinfo : EIATTR_REGCOUNT
	.align		4
.L_1001:
        /*1638*/ 	.byte	0x04, 0x2f
        /*163a*/ 	.short	(.L_1003 - .L_1002)
	.align		4
.L_1002:
        /*163c*/ 	.word	index@(_ZN2at6native18elementwise_kernelILi128ELi4EZNS0_22gpu_kernel_impl_nocastIZNS0_50_GLOBAL__N__2680c7bb_12_PowKernel_cu_7dd49032_317029pow_tensor_scalar_kernel_implIhhEEvRNS_18TensorIteratorBaseET0_EUlhE2_EEvS6_RKT_EUliE_EEviT1_)
        /*1640*/ 	.word	0x00000014


	//----- nvinfo : EIATTR_FRAME_SIZE
	.align		4
.L_1003:
        /*1644*/ 	.byte	0x04, 0x11
        /*1646*/ 	.short	(.L_1005 - .L_1004)
	.align		4
.L_1004:
        /*1648*/ 	.word	index@(_ZN2at6native18elementwise_kernelILi128ELi4EZNS0_22gpu_kernel_impl_nocastIZNS0_50_GLOBAL__N__2680c7bb_12_PowKernel_cu_7dd49032_317029pow_tensor_scalar_kernel_implIhhEEvRNS_18TensorIteratorBaseET0_EUlhE2_EEvS6_RKT_EUliE_EEviT1_)
        /*164c*/ 	.word	0x00000000


	//----- nvinfo : EIATTR_REGCOUNT
	.align		4
.L_1005:
        /*1650*/ 	.byte	0x04, 0x2f
        /*1652*/ 	.short	(.L_1007 - .L_1006)
	.align		4
.L_1006:
        /*1654*/ 	.word	index@(_ZN2at6native27unrolled_elementwise_kernelIZNS0_50_GLOBAL__N__2680c7bb_12_PowKernel_cu_7dd49032_317029pow_tensor_scalar_kernel_implIhhEEvRNS_18TensorIteratorBaseET0_EUlhE2_St5arrayIPcLm2EELi4E23TrivialOffsetCalculatorILi1EjESC_NS0_6memory12LoadWithCastILi1EEENSD_13StoreWithCastILi1EEEEEviT_S6_T2_T3_T4_T5_)
        /*1658*/ 	.word	0x0000001e


	//----- nvinfo : EIATTR_FRAME_SIZE
	.align		4
.L_1007:
        /*165c*/ 	.byte	0x04, 0x11
        /*165e*/ 	.short	(.L_1009 - .L_1008)
	.align		4
.L_1008:
        /*1660*/ 	.word	index@(_ZN2at6native27unrolled_elementwise_kernelIZNS0_50_GLOBAL__N__2680c7bb_12_PowKernel_cu_7dd49032_317029pow_tensor_scalar_kernel_implIhhEEvRNS_18TensorIteratorBaseET0_EUlhE2_St5arrayIPcLm2EELi4E23TrivialOffsetCalculatorILi1EjESC_NS0_6memory12LoadWithCastILi1EEENSD_13StoreWithCastILi1EEEEEviT_S6_T2_T3_T4_T5_)
        /*1664*/ 	.word	0x00000000


	//----- nvinfo : EIATTR_REGCOUNT
	.align		4
.L_1009:
        /*1668*/ 	.byte	0x04, 0x2f
        /*166a*/ 	.short	(.L_1011 - .L_1010)
	.align		4
.L_1010:
        /*166c*/ 	.word	index@(_ZN2at6native18elementwise_kernelILi128ELi4EZNS0_15gpu_kernel_implIZNS0_50_GLOBAL__N__2680c7bb_12_PowKernel_cu_7dd49032_317029pow_tensor_scalar_kernel_implIhhEEvRNS_18TensorIteratorBaseET0_EUlhE2_EEvS6_RKT_EUliE_EEviT1_)
        /*1670*/ 	.word	0x00000018


	//----- nvinfo : EIATTR_FRAME_SIZE
	.align		4
.L_1011:
        /*1674*/ 	.byte	0x04, 0x11
        /*1676*/ 	.short	(.L_1013 - .L_1012)
	.align		4
.L_1012:
        /*1678*/ 	.word	index@(_ZN2at6native18elementwise_kernelILi128ELi4EZNS0_15gpu_kernel_implIZNS0_50_GLOBAL__N__2680c7bb_12_PowKernel_cu_7dd49032_317029pow_tensor_scalar_kernel_implIhhEEvRNS_18TensorIteratorBaseET0_EUlhE2_EEvS6_RKT_EUliE_EEviT1_)
        /*167c*/ 	.word	0x00000000


	//----- nvinfo : EIATTR_REGCOUNT
	.align		4
.L_1013:
        /*1680*/ 	.byte	0x04, 0x2f
        /*1682*/ 	.short	(.L_1015 - .L_1014)
	.align		4
.L_1014:
        /*1684*/ 	.word	index@(_ZN2at6native29vectorized_elementwise_kernelILi8EZNS0_50_GLOBAL__N__2680c7bb_12_PowKernel_cu_7dd49032_317029pow_tensor_scalar_kernel_implIaaEEvRNS_18TensorIteratorBaseET0_EUlaE_St5arrayIPcLm2EEEEviS6_T1_)
        /*1688*/ 	.word	0x00000004


	//----- nvinfo : EIATTR_FRAME_SIZE
	.align		4
.L_1015:
        /*168c*/ 	.byte	0x04, 0x11
        /*168e*/ 	.short	(.L_1017 - .L_1016)
	.align		4
.L_1016:
        /*1690*/ 	.word	index@(_ZN2at6native29vectorized_elementwise_kernelILi8EZNS0_50_GLOBAL__N__2680c7bb_12_PowKernel_cu_7dd49032_317029pow_tensor_scalar_kernel_implIaaEEvRNS_18TensorIteratorBaseET0_EUlaE_St5arrayIPcLm2EEEEviS6_T1_)
        /*1694*/ 	.word	0x00000000


	//----- nvinfo : EIATTR_REGCOUNT
	.align		4
.L_1017:
        /*1698*/ 	.byte	0x04, 0x2f
        /*169a*/ 	.short	(.L_1019 - .L_1018)
	.align		4
.L_1018:
        /*169c*/ 	.word	index@(_ZN2at6native29vectorized_elementwise_kernelILi4EZNS0_50_GLOBAL__N__2680c7bb_12_PowKernel_cu_7dd49032_317029pow_tensor_scalar_kernel_implIaaEEvRNS_18TensorIteratorBaseET0_EUlaE_St5arrayIPcLm2EEEEviS6_T1_)
        /*16a0*/ 	.word	0x0000001e


	//----- nvinfo : EIATTR_FRAME_SIZE
	.align		4
.L_1019:
        /*16a4*/ 	.byte	0x04, 0x11
        /*16a6*/ 	.short	(.L_1021 - .L_1020)
	.align		4
.L_1020:
        /*16a8*/ 	.word	index@(_ZN2at6native29vectorized_elementwise_kernelILi4EZNS0_50_GLOBAL__N__2680c7bb_12_PowKernel_cu_7dd49032_317029pow_tensor_scalar_kernel_implIaaEEvRNS_18TensorIteratorBaseET0_EUlaE_St5arrayIPcLm2EEEEviS6_T1_)
        /*16ac*/ 	.word	0x00000000


	//----- nvinfo : EIATTR_REGCOUNT
	.align		4
.L_1021:
        /*16b0*/ 	.byte	0x04, 0x2f
        /*16b2*/ 	.short	(.L_1023 - .L_1022)
	.align		4
.L_1022:
        /*16b4*/ 	.word	index@(_ZN2at6native29vectorized_elementwise_kernelILi2EZNS0_50_GLOBAL__N__2680c7bb_12_PowKernel_cu_7dd49032_317029pow_tensor_scalar_kernel_implIaaEEvRNS_18TensorIteratorBaseET0_EUlaE_St5arrayIPcLm2EEEEviS6_T1_)
        /*16b8*/ 	.word	0x0000001e


	//----- nvinfo : EIATTR_FRAME_SIZE
	.align		4
.L_1023:
        /*16bc*/ 	.byte	0x04, 0x11
        /*16be*/ 	.short	(.L_1025 - .L_1024)
	.align		4
.L_1024:
        /*16c0*/ 	.word	index@(_ZN2at6native29vectorized_elementwise_kernelILi2EZNS0_50_GLOBAL__N__2680c7bb_12_PowKernel_cu_7dd49032_317029pow_tensor_scalar_kernel_implIaaEEvRNS_18TensorIteratorBaseET0_EUlaE_St5arrayIPcLm2EEEEviS6_T1_)
        /*16c4*/ 	.word	0x00000000


	//----- nvinfo : EIATTR_REGCOUNT
	.align		4
.L_1025:
        /*16c8*/ 	.byte	0x04, 0x2f
        /*16ca*/ 	.short	(.L_1027 - .L_1026)
	.align		4
.L_1026:
        /*16cc*/ 	.word	index@(_ZN2at6native27unrolled_elementwise_kernelIZNS0_50_GLOBAL__N__2680c7bb_12_PowKernel_cu_7dd49032_317029pow_tensor_scalar_kernel_implIaaEEvRNS_18TensorIteratorBaseET0_EUlaE_St5arrayIPcLm2EELi4E23TrivialOffsetCalculatorILi1EjESC_NS0_6memory15LoadWithoutCastENSD_16StoreWithoutCastEEEviT_S6_T2_T3_T4_T5_)
        /*16d0*/ 	.word	0x00000016


	//----- nvinfo : EIATTR_FRAME_SIZE
	.align		4
.L_1027:
        /*16d4*/ 	.byte	0x04, 0x11
        /*16d6*/ 	.short	(.L_1029 - .L_1028)
	.align		4
.L_1028:
        /*16d8*/ 	.word	index@(_ZN2at6native27unrolled_elementwise_kernelIZNS0_50_GLOBAL__N__2680c7bb_12_PowKernel_cu_7dd49032_317029pow_tensor_scalar_kernel_implIaaEEvRNS_18TensorIteratorBaseET0_EUlaE_St5arrayIPcLm2EELi4E23TrivialOffsetCalculatorILi1EjESC_NS0_6memory15LoadWithoutCastENSD_16StoreWithoutCastEEEviT_S6_T2_T3_T4_T5_)
        /*16dc*/ 	.word	0x00000000


	//----- nvinfo : EIATTR_REGCOUNT
	.align		4
.L_1029:
        /*16e0*/ 	.byte	0x04, 0x2f
        /*16e2*/ 	.short	(.L_1031 - .L_1030)
	.align		4
.L_1030:
        /*16e4*/ 	.word	index@(_ZN2at6native18elementwise_kernelILi128ELi4EZNS0_22gpu_kernel_impl_nocastIZNS0_50_GLOBAL__N__2680c7bb_12_PowKernel_cu_7dd49032_317029pow_tensor_scalar_kernel_implIaaEEvRNS_18TensorIteratorBaseET0_EUlaE_EEvS6_RKT_EUliE_EEviT1_)
        /*16e8*/ 	.word	0x00000014


	//----- nvinfo : EIATTR_FRAME_SIZE
	.align		4
.L_1031:
        /*16ec*/ 	.byte	0x04, 0x11
        /*16ee*/ 	.short	(.L_1033 - .L_1032)
	.align		4
.L_1032:
        /*16f0*/ 	.word	index@(_ZN2at6native18elementwise_kernelILi128ELi4EZNS0_22gpu_kernel_impl_nocastIZNS0_50_GLOBAL__N__2680c7bb_12_PowKernel_cu_7dd49032_317029pow_tensor_scalar_kernel_implIaaEEvRNS_18TensorIteratorBaseET0_EUlaE_EEvS6_RKT_EUliE_EEviT1_)
        /*16f4*/ 	.word	0x00000000


	//----- nvinfo : EIATTR_REGCOUNT
	.align		4
.L_1033:
        /*16f8*/ 	.byte	0x04, 0x2f
        /*16fa*/ 	.short	(.L_1035 - .L_1034)
	.align		4
.L_1034:
        /*16fc*/ 	.word	index@(_ZN2at6native27unrolled_elementwise_kernelIZNS0_50_GLOBAL__N__2680c7bb_12_PowKernel_cu_7dd49032_317029pow_tensor_scalar_kernel_implIaaEEvRNS_18TensorIteratorBaseET0_EUlaE_St5arrayIPcLm2EELi4E23TrivialOffsetCalculatorILi1EjESC_NS0_6memory12LoadWithCastILi1EEENSD_13StoreWithCastILi1EEEEEviT_S6_T2_T3_T4_T5_)
        /*1700*/ 	.word	0x0000001b


	//----- nvinfo : EIATTR_FRAME_SIZE
	.align		4
.L_1035:
        /*1704*/ 	.byte	0x04, 0x11
        /*1706*/ 	.short	(.L_1037 - .L_1036)
	.align		4
.L_1036:
        /*1708*/ 	.word	index@(_ZN2at6native27unrolled_elementwise_kernelIZNS0_50_GLOBAL__N__2680c7bb_12_PowKernel_cu_7dd49032_317029pow_tensor_scalar_kernel_implIaaEEvRNS_18TensorIteratorBaseET0_EUlaE_St5arrayIPcLm2EELi4E23TrivialOffsetCalculatorILi1EjESC_NS0_6memory12LoadWithCastILi1EEENSD_13StoreWithCastILi1EEEEEviT_S6_T2_T3_T4_T5_)
        /*170c*/ 	.word	0x00000000


	//----- nvinfo : EIATTR_REGCOUNT
	.align		4
.L_1037:
        /*1710*/ 	.byte	0x04, 0x2f
        /*1712*/ 	.short	(.L_1039 - .L_1038)
	.align		4
.L_1038:
        /*1714*/ 	.word	index@(_ZN2at6native18elementwise_kernelILi128ELi4EZNS0_15gpu_kernel_implIZNS0_50_GLOBAL__N__2680c7bb_12_PowKernel_cu_7dd49032_317029pow_tensor_scalar_kernel_implIaaEEvRNS_18TensorIteratorBaseET0_EUlaE_EEvS6_RKT_EUliE_EEviT1_)
        /*1718*/ 	.word	0x00000018


	//----- nvinfo : EIATTR_FRAME_SIZE
	.align		4
.L_1039:
        /*171c*/ 	.byte	0x04, 0x11
        /*171e*/ 	.short	(.L_1041 - .L_1040)
	.align		4
.L_1040:
        /*1720*/ 	.word	index@(_ZN2at6native18elementwise_kernelILi128ELi4EZNS0_15gpu_kernel_implIZNS0_50_GLOBAL__N__2680c7bb_12_PowKernel_cu_7dd49032_317029pow_tensor_scalar_kernel_implIaaEEvRNS_18TensorIteratorBaseET0_EUlaE_EEvS6_RKT_EUliE_EEviT1_)
        /*1724*/ 	.word	0x00000000


	//----- nvinfo : EIATTR_REGCOUNT
	.align		4
.L_1041:
        /*1728*/ 	.byte	0x04, 0x2f
        /*172a*/ 	.short	(.L_1043 - .L_1042)
	.align		4
.L_1042:
        /*172c*/ 	.word	index@(_ZN2at6native29vectorized_elementwise_kernelILi8EZNS0_50_GLOBAL__N__2680c7bb_12_PowKernel_cu_7dd49032_317029pow_tensor_scalar_kernel_implIaaEEvRNS_18TensorIteratorBaseET0_EUlaE0_St5arrayIPcLm2EEEEviS6_T1_)
        /*1730*/ 	.word	0x00000004


	//----- nvinfo : EIATTR_FRAME_SIZE
	.align		4
.L_1043:
        /*1734*/ 	.byte	0x04, 0x11
        /*1736*/ 	.short	(.L_1045 - .L_1044)
	.align		4
.L_1044:
        /*1738*/ 	.word	index@(_ZN2at6native29vectorized_elementwise_kernelILi8EZNS0_50_GLOBAL__N__2680c7bb_12_PowKernel_cu_7dd49032_317029pow_tensor_scalar_kernel_implIaaEEvRNS_18TensorIteratorBaseET0_EUlaE0_St5arrayIPcLm2EEEEviS6_T1_)
        /*173c*/ 	.word	0x00000000


	//----- nvinfo : EIATTR_REGCOUNT
	.align		4
.L_1045:
        /*1740*/ 	.byte	0x04, 0x2f
        /*1742*/ 	.short	(.L_1047 - .L_1046)
	.align		4
.L_1046:
        /*1744*/ 	.word	index@(_ZN2at6native29vectorized_elementwise_kernelILi4EZNS0_50_GLOBAL__N__2680c7bb_12_PowKernel_cu_7dd49032_317029pow_tensor_scalar_kernel_implIaaEEvRNS_18TensorIteratorBaseET0_EUlaE0_St5arrayIPcLm2EEEEviS6_T1_)
        /*1748*/ 	.word	0x0000001e


	//----- nvinfo : EIATTR_FRAME_SIZE
	.align		4
.L_1047:
        /*174c*/ 	.byte	0x04, 0x11
        /*174e*/ 	.short	(.L_1049 - .L_1048)
	.align		4
.L_1048:
        /*1750*/ 	.word	index@(_ZN2at6native29vectorized_elementwise_kernelILi4EZNS0_50_GLOBAL__N__2680c7bb_12_PowKernel_cu_7dd49032_317029pow_tensor_scalar_kernel_implIaaEEvRNS_18TensorIteratorBaseET0_EUlaE0_St5arrayIPcLm2EEEEviS6_T1_)
        /*1754*/ 	.word	0x00000000


	//----- nvinfo : EIATTR_REGCOUNT
	.align		4
.L_1049:
        /*1758*/ 	.byte	0x04, 0x2f
        /*175a*/ 	.short	(.L_1051 - .L_1050)
	.align		4
.L_1050:
        /*175c*/ 	.word	index@(_ZN2at6native29vectorized_elementwise_kernelILi2EZNS0_50_GLOBAL__N__2680c7bb_12_PowKernel_cu_7dd49032_317029pow_tensor_scalar_kernel_implIaaEEvRNS_18TensorIteratorBaseET0_EUlaE0_St5arrayIPcLm2EEEEviS6_T1_)
        /*1760*/ 	.word	0x0000001e


	//----- nvinfo : EIATTR_FRAME_SIZE
	.align		4
.L_1051:
        /*1764*/ 	.byte	0x04, 0x11
        /*1766*/ 	.short	(.L_1053 - .L_1052)
	.align		4
.L_1052:
        /*1768*/ 	.word	index@(_ZN2at6native29vectorized_elementwise_kernelILi2EZNS0_50_GLOBAL__N__2680c7bb_12_PowKernel_cu_7dd49032_317029pow_tensor_scalar_kernel_implIaaEEvRNS_18TensorIteratorBaseET0_EUlaE0_St5arrayIPcLm2EEEEviS6_T1_)
        /*176c*/ 	.word	0x00000000


	//----- nvinfo : EIATTR_REGCOUNT
	.align		4
.L_1053:
        /*1770*/ 	.byte	0x04, 0x2f
        /*1772*/ 	.short	(.L_1055 - .L_1054)
	.align		4
.L_1054:
        /*1774*/ 	.word	index@(_ZN2at6native27unrolled_elementwise_kernelIZNS0_50_GLOBAL__N__2680c7bb_12_PowKernel_cu_7dd49032_317029pow_tensor_scalar_kernel_implIaaEEvRNS_18TensorIteratorBaseET0_EUlaE0_St5arrayIPcLm2EELi4E23TrivialOffsetCalculatorILi1EjESC_NS0_6memory15LoadWithoutCastENSD_16StoreWithoutCastEEEviT_S6_T2_T3_T4_T5_)
        /*1778*/ 	.word	0x00000016


	//----- nvinfo : EIATTR_FRAME_SIZE
	.align		4
.L_1055:
        /*177c*/ 	.byte	0x04, 0x11
        /*177e*/ 	.short	(.L_1057 - .L_1056)
	.align		4
.L_1056:
        /*1780*/ 	.word	index@(_ZN2at6native27unrolled_elementwise_kernelIZNS0_50_GLOBAL__N__2680c7bb_12_PowKernel_cu_7dd49032_317029pow_tensor_scalar_kernel_implIaaEEvRNS_18TensorIteratorBaseET0_EUlaE0_St5arrayIPcLm2EELi4E23TrivialOffsetCalculatorILi1EjESC_NS0_6memory15LoadWithoutCastENSD_16StoreWithoutCastEEEviT_S6_T2_T3_T4_T5_)
        /*1784*/ 	.word	0x00000000


	//----- nvinfo : EIATTR_REGCOUNT
	.align		4
.L_1057:
        /*1788*/ 	.byte	0x04, 0x2f
        /*178a*/ 	.short	(.L_1059 - .L_1058)
	.align		4
.L_1058:
        /*178c*/ 	.word	index@(_ZN2at6native18elementwise_kernelILi128ELi4EZNS0_22gpu_kernel_impl_nocastIZNS0_50_GLOBAL__N__2680c7bb_12_PowKernel_cu_7dd49032_317029pow_tensor_scalar_kernel_implIaaEEvRNS_18TensorIteratorBaseET0_EUlaE0_EEvS6_RKT_EUliE_EEviT1_)
        /*1790*/ 	.word	0x00000014


	//----- nvinfo : EIATTR_FRAME_SIZE
	.align		4
.L_1059:
        /*1794*/ 	.byte	0x04, 0x11
        /*1796*/ 	.short	(.L_1061 - .L_1060)
	.align		4
.L_1060:
        /*1798*/ 	.word	index@(_ZN2at6native18elementwise_kernelILi128ELi4EZNS0_22gpu_kernel_impl_nocastIZNS0_50_GLOBAL__N__2680c7bb_12_PowKernel_cu_7dd49032_317029pow_tensor_scalar_kernel_implIaaEEvRNS_18TensorIteratorBaseET0_EUlaE0_EEvS6_RKT_EUliE_EEviT1_)
        /*179c*/ 	.word	0x00000000


	//----- nvinfo : EIATTR_REGCOUNT
	.align		4
.L_1061:
        /*17a0*/ 	.byte	0x04, 0x2f
        /*17a2*/ 	.short	(.L_1063 - .L_1062)
	.align		4
.L_1062:
        /*17a4*/ 	.word	index@(_ZN2at6native27unrolled_elementwise_kernelIZNS0_50_GLOBAL__N__2680c7bb_12_PowKernel_cu_7dd49032_317029pow_tensor_scalar_kernel_implIaaEEvRNS_18TensorIteratorBaseET0_EUlaE0_St5arrayIPcLm2EELi4E23TrivialOffsetCalculatorILi1EjESC_NS0_6memory12LoadWithCastILi1EEENSD_13StoreWithCastILi1EEEEEviT_S6_T2_T3_T4_T5_)
        /*17a8*/ 	.word	0x0000001c


	//----- nvinfo : EIATTR_FRAME_SIZE
	.align		4
.L_1063:
        /*17ac*/ 	.byte	0x04, 0x11
        /*17ae*/ 	.short	(.L_1065 - .L_1064)
	.align		4
.L_1064:
        /*17b0*/ 	.word	index@(_ZN2at6native27unrolled_elementwise_kernelIZNS0_50_GLOBAL__N__2680c7bb_12_PowKernel_cu_7dd49032_317029pow_tensor_scalar_kernel_implIaaEEvRNS_18TensorIteratorBaseET0_EUlaE0_St5arrayIPcLm2EELi4E23TrivialOffsetCalculatorILi1EjESC_NS0_6memory12LoadWithCastILi1EEENSD_13StoreWithCastILi1EEEEEviT_S6_T2_T3_T4_T5_)
        /*17b4*/ 	.word	0x00000000


	//----- nvinfo : EIATTR_REGCOUNT
	.align		4
.L_1065:
        /*17b8*/ 	.byte	0x04, 0x2f
        /*17ba*/ 	.short	(.L_1067 - .L_1066)
	.align		4
.L_1066:
        /*17bc*/ 	.word	index@(_ZN2at6native18elementwise_kernelILi128ELi4EZNS0_15gpu_kernel_implIZNS0_50_GLOBAL__N__2680c7bb_12_PowKernel_cu_7dd49032_317029pow_tensor_scalar_kernel_implIaaEEvRNS_18TensorIteratorBaseET0_EUlaE0_EEvS6_RKT_EUliE_EEviT1_)
        /*17c0*/ 	.word	0x00000018


	//----- nvinfo : EIATTR_FRAME_SIZE
	.align		4
.L_1067:
        /*17c4*/ 	.byte	0x04, 0x11
        /*17c6*/ 	.short	(.L_1069 - .L_1068)
	.align		4
.L_1068:
        /*17c8*/ 	.word	index@(_ZN2at6native18elementwise_kernelILi128ELi4EZNS0_15gpu_kernel_implIZNS0_50_GLOBAL__N__2680c7bb_12_PowKernel_cu_7dd49032_317029pow_tensor_scalar_kernel_implIaaEEvRNS_18TensorIteratorBaseET0_EUlaE0_EEvS6_RKT_EUliE_EEviT1_)
        /*17cc*/ 	.word	0x00000000


	//----- nvinfo : EIATTR_REGCOUNT
	.align		4
.L_1069:
        /*17d0*/ 	.byte	0x04, 0x2f
        /*17d2*/ 	.short	(.L_1071 - .L_1070)
	.align		4
.L_1070:
        /*17d4*/ 	.word	index@(_ZN2at6native29vectorized_elementwise_kernelILi8EZNS0_50_GLOBAL__N__2680c7bb_12_PowKernel_cu_7dd49032_317029pow_tensor_scalar_kernel_implIaaEEvRNS_18TensorIteratorBaseET0_EUlaE1_St5arrayIPcLm2EEEEviS6_T1_)
        /*17d8*/ 	.word	0x00000004


	//----- nvinfo : EIATTR_FRAME_SIZE
	.align		4
.L_1071:
        /*17dc*/ 	.byte	0x04, 0x11
        /*17de*/ 	.short	(.L_1073 - .L_1072)
	.align		4
.L_1072:
        /*17e0*/ 	.word	index@(_ZN2at6native29vectorized_elementwise_kernelILi8EZNS0_50_GLOBAL__N__2680c7bb_12_PowKernel_cu_7dd49032_317029pow_tensor_scalar_kernel_implIaaEEvRNS_18TensorIteratorBaseET0_EUlaE1_St5arrayIPcLm2EEEEviS6_T1_)
        /*17e4*/ 	.word	0x00000000


	//----- nvinfo : EIATTR_REGCOUNT
	.align		4
.L_1073:
        /*17e8*/ 	.byte	0x04, 0x2f
        /*17ea*/ 	.short	(.L_1075 - .L_1074)
	.align		4
.L_1074:
        /*17ec*/ 	.word	index@(_ZN2at6native29vectorized_elementwise_kernelILi4EZNS0_50_GLOBAL__N__2680c7bb_12_PowKernel_cu_7dd49032_317029pow_tensor_scalar_kernel_implIaaEEvRNS_18TensorIteratorBaseET0_EUlaE1_St5arrayIPcLm2EEEEviS6_T1_)
        /*17f0*/ 	.word	0x00000020


	//----- nvinfo : EIATTR_FRAME_SIZE
	.align		4
.L_1075:
        /*17f4*/ 	.byte	0x04, 0x11
        /*17f6*/ 	.short	(.L_1077 - .L_1076)
	.align		4
.L_1076:
        /*17f8*/ 	.word	index@($__internal_47_$__cuda_sm20_dblrcp_rn_slowpath_v3)
        /*17fc*/ 	.word	0x00000000


	//----- nvinfo : EIATTR_FRAME_SIZE
	.align		4
.L_1077:
        /*1800*/ 	.byte	0x04, 0x11
        /*1802*/ 	.short	(.L_1079 - .L_1078)
	.align		4
.L_1078:
        /*1804*/ 	.word	index@(_ZN2at6native29vectorized_elementwise_kernelILi4EZNS0_50_GLOBAL__N__2680c7bb_12_PowKernel_cu_7dd49032_317029pow_tensor_scalar_kernel_implIaaEEvRNS_18TensorIteratorBaseET0_EUlaE1_St5arrayIPcLm2EEEEviS6_T1_)
        /*1808*/ 	.word	0x00000000


	//----- nvinfo : EIATTR_REGCOUNT
	.align		4
.L_1079:
        /*180c*/ 	.byte	0x04, 0x2f
        /*180e*/ 	.short	(.L_1081 - .L_1080)
	.align		4
.L_1080:
        /*1810*/ 	.word	index@(_ZN2at6native29vectorized_elementwise_kernelILi2EZNS0_50_GLOBAL__N__2680c7bb_12_PowKernel_cu_7dd49032_317029pow_tensor_scalar_kernel_implIaaEEvRNS_18TensorIteratorBaseET0_EUlaE1_St5arrayIPcLm2EEEEviS6_T1_)
        /*1814*/ 	.word	0x0000001e


	//----- nvinfo : EIATTR_FRAME_SIZE
	.align		4
.L_1081:
        /*1818*/ 	.byte	0x04, 0x11
        /*181a*/ 	.short	(.L_1083 - .L_1082)
	.align		4
.L_1082:
        /*181c*/ 	.word	index@($__internal_46_$__cuda_sm20_dblrcp_rn_slowpath_v3)
        /*1820*/ 	.word	0x00000000


	//----- nvinfo : EIATTR_FRAME_SIZE
	.align		4
.L_1083:
        /*1824*/ 	.byte	0x04, 0x11
        /*1826*/ 	.short	(.L_1085 - .L_1084)
	.align		4
.L_1084:
        /*1828*/ 	.word	index@(_ZN2at6native29vectorized_elementwise_kernelILi2EZNS0_50_GLOBAL__N__2680c7bb_12_PowKernel_cu_7dd49032_317029pow_tensor_scalar_kernel_implIaaEEvRNS_18TensorIteratorBaseET0_EUlaE1_St5arrayIPcLm2EEEEviS6_T1_)
        /*182c*/ 	.word	0x00000000


	//----- nvinfo : EIATTR_REGCOUNT
	.align		4
.L_1085:
        /*1830*/ 	.byte	0x04, 0x2f
        /*1832*/ 	.short	(.L_1087 - .L_1086)
	.align		4
.L_1086:
        /*1834*/ 	.word	index@(_ZN2at6native27unrolled_elementwise_kernelIZNS0_50_GLOBAL__N__2680c7bb_12_PowKernel_cu_7dd49032_317029pow_tensor_scalar_kernel_implIaaEEvRNS_18TensorIteratorBaseET0_EUlaE1_St5arrayIPcLm2EELi4E23TrivialOffsetCalculatorILi1EjESC_NS0_6memory15LoadWithoutCastENSD_16StoreWithoutCastEEEviT_S6_T2_T3_T4_T5_)
        /*1838*/ 	.word	0x00000018


	//----- nvinfo : EIATTR_FRAME_SIZE
	.align		4
.L_1087:
        /*183c*/ 	.byte	0x04, 0x11
        /*183e*/ 	.short	(.L_1089 - .L_1088)
	.align		4
.L_1088:
        /*1840*/ 	.word	index@($__internal_45_$__cuda_sm20_dblrcp_rn_slowpath_v3)
        /*1844*/ 	.word	0x00000000


	//----- nvinfo : EIATTR_FRAME_SIZE
	.align		4
.L_1089:
        /*1848*/ 	.byte	0x04, 0x11
        /*184a*/ 	.short	(.L_1091 - .L_1090)
	.align		4
.L_1090:
        /*184c*/ 	.word	index@(_ZN2at6native27unrolled_elementwise_kernelIZNS0_50_GLOBAL__N__2680c7bb_12_PowKernel_cu_7dd49032_317029pow_tensor_scalar_kernel_implIaaEEvRNS_18TensorIteratorBaseET0_EUlaE1_St5arrayIPcLm2EELi4E23TrivialOffsetCalculatorILi1EjESC_NS0_6memory15LoadWithoutCastENSD_16StoreWithoutCastEEEviT_S6_T2_T3_T4_T5_)
        /*1850*/ 	.word	0x00000000


	//----- nvinfo : EIATTR_REGCOUNT
	.align		4
.L_1091:
        /*1854*/ 	.byte	0x04, 0x2f
        /*1856*/ 	.short	(.L_1093 - .L_1092)
	.align		4
.L_1092:
        /*1858*/ 	.word	index@(_ZN2at6native18elementwise_kernelILi128ELi4EZNS0_22gpu_kernel_impl_nocastIZNS0_50_GLOBAL__N__2680c7bb_12_PowKernel_cu_7dd49032_317029pow_tensor_scalar_kernel_implIaaEEvRNS_18TensorIteratorBaseET0_EUlaE1_EEvS6_RKT_EUliE_EEviT1_)
        /*185c*/ 	.word	0x00000014


	//----- nvinfo : EIATTR_FRAME_SIZE
	.align		4
.L_1093:
        /*1860*/ 	.byte	0x04, 0x11
        /*1862*/ 	.short	(.L_1095 - .L_1094)
	.align		4
.L_1094:
        /*1864*/ 	.word	index@($__internal_44_$__cuda_sm20_dblrcp_rn_slowpath_v3)
        /*1868*/ 	.word	0x00000000


	//----- nvinfo : EIATTR_FRAME_SIZE
	.align		4
.L_1095:
        /*186c*/ 	.byte	0x04, 0x11
        /*186e*/ 	.short	(.L_1097 - .L_1096)
	.align		4
.L_1096:
        /*1870*/ 	.word	index@(_ZN2at6native18elementwise_kernelILi128ELi4EZNS0_22gpu_kernel_impl_nocastIZNS0_50_GLOBAL__N__2680c7bb_12_PowKernel_cu_7dd49032_317029pow_tensor_scalar_kernel_implIaaEEvRNS_18TensorIteratorBaseET0_EUlaE1_EEvS6_RKT_EUliE_EEviT1_)
        /*1874*/ 	.word	0x00000000


	//----- nvinfo : EIATTR_REGCOUNT
	.align		4
.L_1097:
        /*1878*/ 	.byte	0x04, 0x2f
        /*187a*/ 	.short	(.L_1099 - .L_1098)
	.align		4
.L_1098:
        /*187c*/ 	.word	index@(_ZN2at6native27unrolled_elementwise_kernelIZNS0_50_GLOBAL__N__2680c7bb_12_PowKernel_cu_7dd49032_317029pow_tensor_scalar_kernel_implIaaEEvRNS_18TensorIteratorBaseET0_EUlaE1_St5arrayIPcLm2EELi4E23TrivialOffsetCalculatorILi1EjESC_NS0_6memory12LoadWithCastILi1EEENSD_13StoreWithCastILi1EEEEEviT_S6_T2_T3_T4_T5_)
        /*1880*/ 	.word	0x0000001c


	//----- nvinfo : EIATTR_FRAME_SIZE
	.align		4
.L_1099:
        /*1884*/ 	.byte	0x04, 0x11
        /*1886*/ 	.short	(.L_1101 - .L_1100)
	.align		4
.L_1100:
        /*1888*/ 	.word	index@($__internal_43_$__cuda_sm20_dblrcp_rn_slowpath_v3)
        /*188c*/ 	.word	0x00000000


	//----- nvinfo : EIATTR_FRAME_SIZE
	.align		4
.L_1101:
        /*1890*/ 	.byte	0x04, 0x11
        /*1892*/ 	.short	(.L_1103 - .L_1102)
	.align		4
.L_1102:
        /*1894*/ 	.word	index@(_ZN2at6native27unrolled_elementwise_kernelIZNS0_50_GLOBAL__N__2680c7bb_12_PowKernel_cu_7dd49032_317029pow_tensor_scalar_kernel_implIaaEEvRNS_18TensorIteratorBaseET0_EUlaE1_St5arrayIPcLm2EELi4E23TrivialOffsetCalculatorILi1EjESC_NS0_6memory12LoadWithCastILi1EEENSD_13StoreWithCastILi1EEEEEviT_S6_T2_T3_T4_T5_)
        /*1898*/ 	.word	0x00000000


	//----- nvinfo : EIATTR_REGCOUNT
	.align		4
.L_1103:
        /*189c*/ 	.byte	0x04, 0x2f
        /*189e*/ 	.short	(.L_1105 - .L_1104)
	.align		4
.L_1104:
        /*18a0*/ 	.word	index@(_ZN2at6native18elementwise_kernelILi128ELi4EZNS0_15gpu_kernel_implIZNS0_50_GLOBAL__N__2680c7bb_12_PowKernel_cu_7dd49032_317029pow_tensor_scalar_kernel_implIaaEEvRNS_18TensorIteratorBaseET0_EUlaE1_EEvS6_RKT_EUliE_EEviT1_)
        /*18a4*/ 	.word	0x00000018


	//----- nvinfo : EIATTR_FRAME_SIZE
	.align		4
.L_1105:
        /*18a8*/ 	.byte	0x04, 0x11
        /*18aa*/ 	.short	(.L_1107 - .L_1106)
	.align		4
.L_1106:
        /*18ac*/ 	.word	index@($__internal_42_$__cuda_sm20_dblrcp_rn_slowpath_v3)
        /*18b0*/ 	.word	0x00000000


	//----- nvinfo : EIATTR_FRAME_SIZE
	.align		4
.L_1107:
        /*18b4*/ 	.byte	0x04, 0x11
        /*18b6*/ 	.short	(.L_1109 - .L_1108)
	.align		4
.L_1108:
        /*18b8*/ 	.word	index@(_ZN2at6native18elementwise_kernelILi128ELi4EZNS0_15gpu_kernel_implIZNS0_50_GLOBAL__N__2680c7bb_12_PowKernel_cu_7dd49032_317029pow_tensor_scalar_kernel_implIaaEEvRNS_18TensorIteratorBaseET0_EUlaE1_EEvS6_RKT_EUliE_EEviT1_)
        /*18bc*/ 	.word	0x00000000


	//----- nvinfo : EIATTR_REGCOUNT
	.align		4
.L_1109:
        /*18c0*/ 	.byte	0x04, 0x2f
        /*18c2*/ 	.short	(.L_1111 - .L_1110)
	.align		4
.L_1110:
        /*18c4*/ 	.word	index@(_ZN2at6native29vectorized_elementwise_kernelILi8EZNS0_50_GLOBAL__N__2680c7bb_12_PowKernel_cu_7dd49032_317029pow_tensor_scalar_kernel_implIaaEEvRNS_18TensorIteratorBaseET0_EUlaE2_St5arrayIPcLm2EEEEviS6_T1_)
        /*18c8*/ 	.word	0x00000004


	//----- nvinfo : EIATTR_FRAME_SIZE
	.align		4
.L_1111:
        /*18cc*/ 	.byte	0x04, 0x11
        /*18ce*/ 	.short	(.L_1113 - .L_1112)
	.align		4
.L_1112:
        /*18d0*/ 	.word	index@(_ZN2at6native29vectorized_elementwise_kernelILi8EZNS0_50_GLOBAL__N__2680c7bb_12_PowKernel_cu_7dd49032_317029pow_tensor_scalar_kernel_implIaaEEvRNS_18TensorIteratorBaseET0_EUlaE2_St5arrayIPcLm2EEEEviS6_T1_)
        /*18d4*/ 	.word	0x00000000


	//----- nvinfo : EIATTR_REGCOUNT
	.align		4
.L_1113:
        /*18d8*/ 	.byte	0x04, 0x2f
        /*18da*/ 	.short	(.L_1115 - .L_1114)
	.align		4
.L_1114:
        /*18dc*/ 	.word	index@(_ZN2at6native29vectorized_elementwise_kernelILi4EZNS0_50_GLOBAL__N__2680c7bb_12_PowKernel_cu_7dd49032_317029pow_tensor_scalar_kernel_implIaaEEvRNS_18TensorIteratorBaseET0_EUlaE2_St5arrayIPcLm2EEEEviS6_T1_)
        /*18e0*/ 	.word	0x00000020


	//----- nvinfo : EIATTR_FRAME_SIZE
	.align		4
.L_1115:
        /*18e4*/ 	.byte	0x04, 0x11
        /*18e6*/ 	.short	(.L_1117 - .L_1116)
	.align		4
.L_1116:
        /*18e8*/ 	.word	index@(_ZN2at6native29vectorized_elementwise_kernelILi4EZNS0_50_GLOBAL__N__2680c7bb_12_PowKernel_cu_7dd49032_317029pow_tensor_scalar_kernel_implIaaEEvRNS_18TensorIteratorBaseET0_EUlaE2_St5arrayIPcLm2EEEEviS6_T1_)
        /*18ec*/ 	.word	0x00000000


	//----- nvinfo : EIATTR_REGCOUNT
	.align		4
.L_1117:
        /*18f0*/ 	.byte	0x04, 0x2f
        /*18f2*/ 	.short	(.L_1119 - .L_1118)
	.align		4
.L_1118:
        /*18f4*/ 	.word	index@(_ZN2at6native29vectorized_elementwise_kernelILi2EZNS0_50_GLOBAL__N__2680c7bb_12_PowKernel_cu_7dd49032_317029pow_tensor_scalar_kernel_implIaaEEvRNS_18TensorIteratorBaseET0_EUlaE2_St5arrayIPcLm2EEEEviS6_T1_)
        /*18f8*/ 	.word	0x00000020


	//----- nvinfo : EIATTR_FRAME_SIZE
	.align		4
.L_1119:
        /*18fc*/ 	.byte	0x04, 0x11
        /*18fe*/ 	.short	(.L_1121 - .L_1120)
	.align		4
.L_1120:
        /*1900*/ 	.word	index@(_ZN2at6native29vectorized_elementwise_kernelILi2EZNS0_50_GLOBAL__N__2680c7bb_12_PowKernel_cu_7dd49032_317029pow_tensor_scalar_kernel_implIaaEEvRNS_18TensorIteratorBaseET0_EUlaE2_St5arrayIPcLm2EEEEviS6_T1_)
        /*1904*/ 	.word	0x00000000


	//----- nvinfo : EIATTR_REGCOUNT
	.align		4
.L_1121:
        /*1908*/ 	.byte	0x04, 0x2f
        /*190a*/ 	.short	(.L_1123 - .L_1122)
	.align		4
.L_1122:
        /*190c*/ 	.word	index@(_ZN2at6native27unrolled_elementwise_kernelIZNS0_50_GLOBAL__N__2680c7bb_12_PowKernel_cu_7dd49032_317029pow_tensor_scalar_kernel_implIaaEEvRNS_18TensorIteratorBaseET0_EUlaE2_St5arrayIPcLm2EELi4E23TrivialOffsetCalculatorILi1EjESC_NS0_6memory15LoadWithoutCastENSD_16StoreWithoutCastEEEviT_S6_T2_T3_T4_T5_)
        /*1910*/ 	.word	0x00000016


	//----- nvinfo : EIATTR_FRAME_SIZE
	.align		4
.L_1123:
        /*1914*/ 	.byte	0x04, 0x11
        /*1916*/ 	.short	(.L_1125 - .L_1124)
	.align		4
.L_1124:
        /*1918*/ 	.word	index@(_ZN2at6native27unrolled_elementwise_kernelIZNS0_50_GLOBAL__N__2680c7bb_12_PowKernel_cu_7dd49032_317029pow_tensor_scalar_kernel_implIaaEEvRNS_18TensorIteratorBaseET0_EUlaE2_St5arrayIPcLm2EELi4E23TrivialOffsetCalculatorILi1EjESC_NS0_6memory15LoadWithoutCastENSD_16StoreWithoutCastEEEviT_S6_T2_T3_T4_T5_)
        /*191c*/ 	.word	0x00000000


	//----- nvinfo : EIATTR_REGCOUNT
	.align		4
.L_1125:
        /*1920*/ 	.byte	0x04, 0x2f
        /*1922*/ 	.short	(.L_1127 - .L_1126)
	.align		4
.L_1126:
        /*1924*/ 	.word	index@(_ZN2at6native18elementwise_kernelILi128ELi4EZNS0_22gpu_kernel_impl_nocastIZNS0_50_GLOBAL__N__2680c7bb_12_PowKernel_cu_7dd49032_317029pow_tensor_scalar_kernel_implIaaEEvRNS_18TensorIteratorBaseET0_EUlaE2_EEvS6_RKT_EUliE_EEviT1_)
        /*1928*/ 	.word	0x00000014


	//----- nvinfo : EIATTR_FRAME_SIZE
	.align		4
.L_1127:
        /*192c*/ 	.byte	0x04, 0x11
        /*192e*/ 	.short	(.L_1129 - .L_1128)
	.align		4
.L_1128:
        /*1930*/ 	.word	index@(_ZN2at6native18elementwise_kernelILi128ELi4EZNS0_22gpu_kernel_impl_nocastIZNS0_50_GLOBAL__N__2680c7bb_12_PowKernel_cu_7dd49032_317029pow_tensor_scalar_kernel_implIaaEEvRNS_18TensorIteratorBaseET0_EUlaE2_EEvS6_RKT_EUliE_EEviT1_)
        /*1934*/ 	.word	0x00000000


	//----- nvinfo : EIATTR_REGCOUNT
	.align		4
.L_1129:
        /*1938*/ 	.byte	0x04, 0x2f
        /*193a*/ 	.short	(.L_1131 - .L_1130)
	.align		4
.L_1130:
        /*193c*/ 	.word	index@(_ZN2at6native27unrolled_elementwise_kernelIZNS0_50_GLOBAL__N__2680c7bb_12_PowKernel_cu_7dd49032_317029pow_tensor_scalar_kernel_implIaaEEvRNS_18TensorIteratorBaseET0_EUlaE2_St5arrayIPcLm2EELi4E23TrivialOffsetCalculatorILi1EjESC_NS0_6memory12LoadWithCastILi1EEENSD_13StoreWithCastILi1EEEEEviT_S6_T2_T3_T4_T5_)
        /*1940*/ 	.word	0x0000001e


	//----- nvinfo : EIATTR_FRAME_SIZE
	.align		4
.L_1131:
        /*1944*/ 	.byte	0x04, 0x11
        /*1946*/ 	.short	(.L_1133 - .L_1132)
	.align		4
.L_1132:
        /*1948*/ 	.word	index@(_ZN2at6native27unrolled_elementwise_kernelIZNS0_50_GLOBAL__N__2680c7bb_12_PowKernel_cu_7dd49032_317029pow_tensor_scalar_kernel_implIaaEEvRNS_18TensorIteratorBaseET0_EUlaE2_St5arrayIPcLm2EELi4E23TrivialOffsetCalculatorILi1EjESC_NS0_6memory12LoadWithCastILi1EEENSD_13StoreWithCastILi1EEEEEviT_S6_T2_T3_T4_T5_)
        /*194c*/ 	.word	0x00000000


	//----- nvinfo : EIATTR_REGCOUNT
	.align		4
.L_1133:
        /*1950*/ 	.byte	0x04, 0x2f
        /*1952*/ 	.short	(.L_1135 - .L_1134)
	.align		4
.L_1134:
        /*1954*/ 	.word	index@(_ZN2at6native18elementwise_kernelILi128ELi4EZNS0_15gpu_kernel_implIZNS0_50_GLOBAL__N__2680c7bb_12_PowKernel_cu_7dd49032_317029pow_tensor_scalar_kernel_implIaaEEvRNS_18TensorIteratorBaseET0_EUlaE2_EEvS6_RKT_EUliE_EEviT1_)
        /*1958*/ 	.word	0x00000018


	//----- nvinfo : EIATTR_FRAME_SIZE
	.align		4
.L_1135:
        /*195c*/ 	.byte	0x04, 0x11
        /*195e*/ 	.short	(.L_1137 - .L_1136)
	.align		4
.L_1136:
        /*1960*/ 	.word	index@(_ZN2at6native18elementwise_kernelILi128ELi4EZNS0_15gpu_kernel_implIZNS0_50_GLOBAL__N__2680c7bb_12_PowKernel_cu_7dd49032_317029pow_tensor_scalar_kernel_implIaaEEvRNS_18TensorIteratorBaseET0_EUlaE2_EEvS6_RKT_EUliE_EEviT1_)
        /*1964*/ 	.word	0x00000000


	//----- nvinfo : EIATTR_REGCOUNT
	.align		4
.L_1137:
        /*1968*/ 	.byte	0x04, 0x2f
        /*196a*/ 	.short	(.L_1139 - .L_1138)
	.align		4
.L_1138:
        /*196c*/ 	.word	index@(_ZN2at6native29vectorized_elementwise_kernelILi8EZNS0_50_GLOBAL__N__2680c7bb_12_PowKernel_cu_7dd49032_317029pow_tensor_scalar_kernel_implIiiEEvRNS_18TensorIteratorBaseET0_EUliE_St5arrayIPcLm2EEEEviS6_T1_)
        /*1970*/ 	.word	0x00000004


	//----- nvinfo : EIATTR_FRAME_SIZE
	.align		4
.L_1139:
        /*1974*/ 	.byte	0x04, 0x11
        /*1976*/ 	.short	(.L_1141 - .L_1140)
	.align		4
.L_1140:
        /*1978*/ 	.word	index@(_ZN2at6native29vectorized_elementwise_kernelILi8EZNS0_50_GLOBAL__N__2680c7bb_12_PowKernel_cu_7dd49032_317029pow_tensor_scalar_kernel_implIiiEEvRNS_18TensorIteratorBaseET0_EUliE_St5arrayIPcLm2EEEEviS6_T1_)
        /*197c*/ 	.word	0x00000000


	//----- nvinfo : EIATTR_REGCOUNT
	.align		4
.L_1141:
        /*1980*/ 	.byte	0x04, 0x2f
        /*1982*/ 	.short	(.L_1143 - .L_1142)
	.align		4
.L_1142:
        /*1984*/ 	.word	index@(_ZN2at6native29vectorized_elementwise_kernelILi4EZNS0_50_GLOBAL__N__2680c7bb_12_PowKernel_cu_7dd49032_317029pow_tensor_scalar_kernel_implIiiEEvRNS_18TensorIteratorBaseET0_EUliE_St5arrayIPcLm2EEEEviS6_T1_)
        /*1988*/ 	.word	0x00000020


	//----- nvinfo : EIATTR_FRAME_SIZE
	.align		4
.L_1143:
        /*198c*/ 	.byte	0x04, 0x11
        /*198e*/ 	.short	(.L_1145 - .L_1144)
	.align		4
.L_1144:
        /*1990*/ 	.word	index@(_ZN2at6native29vectorized_elementwise_kernelILi4EZNS0_50_GLOBAL__N__2680c7bb_12_PowKernel_cu_7dd49032_317029pow_tensor_scalar_kernel_implIiiEEvRNS_18TensorIteratorBaseET0_EUliE_St5arrayIPcLm2EEEEviS6_T1_)
        /*1994*/ 	.word	0x00000000


	//----- nvinfo : EIATTR_REGCOUNT
	.align		4
.L_1145:
        /*1998*/ 	.byte	0x04, 0x2f
        /*199a*/ 	.short	(.L_1147 - .L_1146)
	.align		4
.L_1146:
        /*199c*/ 	.word	index@(_ZN2at6native29vectorized_elementwise_kernelILi2EZNS0_50_GLOBAL__N__2680c7bb_12_PowKernel_cu_7dd49032_317029pow_tensor_scalar_kernel_implIiiEEvRNS_18TensorIteratorBaseET0_EUliE_St5arrayIPcLm2EEEEviS6_T1_)
        /*19a0*/ 	.word	0x00000020


	//----- nvinfo : EIATTR_FRAME_SIZE
	.align		4
.L_1147:
        /*19a4*/ 	.byte	0x04, 0x11
        /*19a6*/ 	.short	(.L_1149 - .L_1148)
	.align		4
.L_1148:
        /*19a8*/ 	.word	index@(_ZN2at6native29vectorized_elementwise_kernelILi2EZNS0_50_GLOBAL__N__2680c7bb_12_PowKernel_cu_7dd49032_317029pow_tensor_scalar_kernel_implIiiEEvRNS_18TensorIteratorBaseET0_EUliE_St5arrayIPcLm2EEEEviS6_T1_)
        /*19ac*/ 	.word	0x00000000


	//----- nvinfo : EIATTR_REGCOUNT
	.align		4
.L_1149:
        /*19b0*/ 	.byte	0x04, 0x2f
        /*19b2*/ 	.short	(.L_1151 - .L_1150)
	.align		4
.L_1150:
        /*19b4*/ 	.word	index@(_ZN2at6native27unrolled_elementwise_kernelIZNS0_50_GLOBAL__N__2680c7bb_12_PowKernel_cu_7dd49032_317029pow_tensor_scalar_kernel_implIiiEEvRNS_18TensorIteratorBaseET0_EUliE_St5arrayIPcLm2EELi4E23TrivialOffsetCalculatorILi1EjESC_NS0_6memory15LoadWithoutCastENSD_16StoreWithoutCastEEEviT_S6_T2_T3_T4_T5_)
        /*19b8*/ 	.word	0x00000016


	//----- nvinfo : EIATTR_FRAME_SIZE
	.align		4
.L_1151:
        /*19bc*/ 	.byte	0x04, 0x11
        /*19be*/ 	.short	(.L_1153 - .L_1152)
	.align		4
.L_1152:
        /*19c0*/ 	.word	index@(_ZN2at6native27unrolled_elementwise_kernelIZNS0_50_GLOBAL__N__2680c7bb_12_PowKernel_cu_7dd49032_317029pow_tensor_scalar_kernel_implIiiEEvRNS_18TensorIteratorBaseET0_EUliE_St5arrayIPcLm2EELi4E23TrivialOffsetCalculatorILi1EjESC_NS0_6memory15LoadWithoutCastENSD_16StoreWithoutCastEEEviT_S6_T2_T3_T4_T5_)
        /*19c4*/ 	.word	0x00000000


	//----- nvinfo : EIATTR_REGCOUNT
	.align		4
.L_1153:
        /*19c8*/ 	.byte	0x04, 0x2f
        /*19ca*/ 	.short	(.L_1155 - .L_1154)
	.align		4
.L_1154:
        /*19cc*/ 	.word	index@(_ZN2at6native18elementwise_kernelILi128ELi2EZNS0_22gpu_kernel_impl_nocastIZNS0_50_GLOBAL__N__2680c7bb_12_PowKernel_cu_7dd49032_317029pow_tensor_scalar_kernel_implIiiEEvRNS_18TensorIteratorBaseET0_EUliE_EEvS6_RKT_EUliE_EEviT1_)
        /*19d0*/ 	.word	0x00000014


	//----- nvinfo : EIATTR_FRAME_SIZE
	.align		4
.L_1155:
        /*19d4*/ 	.byte	0x04, 0x11
        /*19d6*/ 	.short	(.L_1157 - .L_1156)
	.align		4
.L_1156:
        /*19d8*/ 	.word	index@(_ZN2at6native18elementwise_kernelILi128ELi2EZNS0_22gpu_kernel_impl_nocastIZNS0_50_GLOBAL__N__2680c7bb_12_PowKernel_cu_7dd49032_317029pow_tensor_scalar_kernel_implIiiEEvRNS_18TensorIteratorBaseET0_EUliE_EEvS6_RKT_EUliE_EEviT1_)
        /*19dc*/ 	.word	0x00000000


	//----- nvinfo : EIATTR_REGCOUNT
	.align		4
.L_1157:
        /*19e0*/ 	.byte	0x04, 0x2f
        /*19e2*/ 	.short	(.L_1159 - .L_1158)
	.align		4
.L_1158:
        /*19e4*/ 	.word	index@(_ZN2at6native27unrolled_elementwise_kernelIZNS0_50_GLOBAL__N__2680c7bb_12_PowKernel_cu_7dd49032_317029pow_tensor_scalar_kernel_implIiiEEvRNS_18TensorIteratorBaseET0_EUliE_St5arrayIPcLm2EELi4E23TrivialOffsetCalculatorILi1EjESC_NS0_6memory12LoadWithCastILi1EEENSD_13StoreWithCastILi1EEEEEviT_S6_T2_T3_T4_T5_)
        /*19e8*/ 	.word	0x0000001e


	//----- nvinfo : EIATTR_FRAME_SIZE
	.align		4
.L_1159:
        /*19ec*/ 	.byte	0x04, 0x11
        /*19ee*/ 	.short	(.L_1161 - .L_1160)
	.align		4
.L_1160:
        /*19f0*/ 	.word	index@(_ZN2at6native27unrolled_elementwise_kernelIZNS0_50_GLOBAL__N__2680c7bb_12_PowKernel_cu_7dd49032_317029pow_tensor_scalar_kernel_implIiiEEvRNS_18TensorIteratorBaseET0_EUliE_St5arrayIPcLm2EELi4E23TrivialOffsetCalculatorILi1EjESC_NS0_6memory12LoadWithCastILi1EEENSD_13StoreWithCastILi1EEEEEviT_S6_T2_T3_T4_T5_)
        /*19f4*/ 	.word	0x00000000


	//----- nvinfo : EIATTR_REGCOUNT
	.align		4
.L_1161:
        /*19f8*/ 	.byte	0x04, 0x2f
        /*19fa*/ 	.short	(.L_1163 - .L_1162)
	.align		4
.L_1162:
        /*19fc*/ 	.word	index@(_ZN2at6native18elementwise_kernelILi128ELi4EZNS0_15gpu_kernel_implIZNS0_50_GLOBAL__N__2680c7bb_12_PowKernel_cu_7dd49032_317029pow_tensor_scalar_kernel_implIiiEEvRNS_18TensorIteratorBaseET0_EUliE_EEvS6_RKT_EUliE_EEviT1_)
        /*1a00*/ 	.word	0x00000018


	//----- nvinfo : EIATTR_FRAME_SIZE
	.align		4
.L_1163:
        /*1a04*/ 	.byte	0x04, 0x11
        /*1a06*/ 	.short	(.L_1165 - .L_1164)
	.align		4
.L_1164:
        /*1a08*/ 	.word	index@(_ZN2at6native18elementwise_kernelILi128ELi4EZNS0_15gpu_kernel_implIZNS0_50_GLOBAL__N__2680c7bb_12_PowKernel_cu_7dd49032_317029pow_tensor_scalar_kernel_implIiiEEvRNS_18TensorIteratorBaseET0_EUliE_EEvS6_RKT_EUliE_EEviT1_)
        /*1a0c*/ 	.word	0x00000000


	//----- nvinfo : EIATTR_REGCOUNT
	.align		4
.L_1165:
        /*1a10*/ 	.byte	0x04, 0x2f
        /*1a12*/ 	.short	(.L_1167 - .L_1166)
	.align		4
.L_1166:
        /*1a14*/ 	.word	index@(_ZN2at6native29vectorized_elementwise_kernelILi8EZNS0_50_GLOBAL__N__2680c7bb_12_PowKernel_cu_7dd49032_317029pow_tensor_scalar_kernel_implIiiEEvRNS_18TensorIteratorBaseET0_EUliE0_St5arrayIPcLm2EEEEviS6_T1_)
        /*1a18*/ 	.word	0x00000004


	//----- nvinfo : EIATTR_FRAME_SIZE
	.align		4
.L_1167:
        /*1a1c*/ 	.byte	0x04, 0x11
        /*1a1e*/ 	.short	(.L_1169 - .L_1168)
	.align		4
.L_1168:
        /*1a20*/ 	.word	index@(_ZN2at6native29vectorized_elementwise_kernelILi8EZNS0_50_GLOBAL__N__2680c7bb_12_PowKernel_cu_7dd49032_317029pow_tensor_scalar_kernel_implIiiEEvRNS_18TensorIteratorBaseET0_EUliE0_St5arrayIPcLm2EEEEviS6_T1_)
        /*1a24*/ 	.word	0x00000000


	//----- nvinfo : EIATTR_REGCOUNT
	.align		4
.L_1169:
        /*1a28*/ 	.byte	0x04, 0x2f
        /*1a2a*/ 	.short	(.L_1171 - .L_1170)
	.align		4
.L_1170:
        /*1a2c*/ 	.word	index@(_ZN2at6native29vectorized_elementwise_kernelILi4EZNS0_50_GLOBAL__N__2680c7bb_12_PowKernel_cu_7dd49032_317029pow_tensor_scalar_kernel_implIiiEEvRNS_18TensorIteratorBaseET0_EUliE0_St5arrayIPcLm2EEEEviS6_T1_)
        /*1a30*/ 	.word	0x00000020


	//----- nvinfo : EIATTR_FRAME_SIZE
	.align		4
.L_1171:
        /*1a34*/ 	.byte	0x04, 0x11
        /*1a36*/ 	.short	(.L_1173 - .L_1172)
	.align		4
.L_1172:
        /*1a38*/ 	.word	index@(_ZN2at6native29vectorized_elementwise_kernelILi4EZNS0_50_GLOBAL__N__2680c7bb_12_PowKernel_cu_7dd49032_317029pow_tensor_scalar_kernel_implIiiEEvRNS_18TensorIteratorBaseET0_EUliE0_St5arrayIPcLm2EEEEviS6_T1_)
        /*1a3c*/ 	.word	0x00000000


	//----- nvinfo : EIATTR_REGCOUNT
	.align		4
.L_1173:
        /*1a40*/ 	.byte	0x04, 0x2f
        /*1a42*/ 	.short	(.L_1175 - .L_1174)
	.align		4
.L_1174:
        /*1a44*/ 	.word	index@(_ZN2at6native29vectorized_elementwise_kernelILi2EZNS0_50_GLOBAL__N__2680c7bb_12_PowKernel_cu_7dd49032_317029pow_tensor_scalar_kernel_implIiiEEvRNS_18TensorIteratorBaseET0_EUliE0_St5arrayIPcLm2EEEEviS6_T1_)
        /*1a48*/ 	.word	0x00000020


	//----- nvinfo : EIATTR_FRAME_SIZE
	.align		4
.L_1175:
        /*1a4c*/ 	.byte	0x04, 0x11
        /*1a4e*/ 	.short	(.L_1177 - .L_1176)
	.align		4
.L_1176:
        /*1a50*/ 	.word	index@(_ZN2at6native29vectorized_elementwise_kernelILi2EZNS0_50_GLOBAL__N__2680c7bb_12_PowKernel_cu_7dd49032_317029pow_tensor_scalar_kernel_implIiiEEvRNS_18TensorIteratorBaseET0_EUliE0_St5arrayIPcLm2EEEEviS6_T1_)
        /*1a54*/ 	.word	0x00000000


	//----- nvinfo : EIATTR_REGCOUNT
	.align		4
.L_1177:
        /*1a58*/ 	.byte	0x04, 0x2f
        /*1a5a*/ 	.short	(.L_1179 - .L_1178)
	.align		4
.L_1178:
        /*1a5c*/ 	.word	index@(_ZN2at6native27unrolled_elementwise_kernelIZNS0_50_GLOBAL__N__2680c7bb_12_PowKernel_cu_7dd49032_317029pow_tensor_scalar_kernel_implIiiEEvRNS_18TensorIteratorBaseET0_EUliE0_St5arrayIPcLm2EELi4E23TrivialOffsetCalculatorILi1EjESC_NS0_6memory15LoadWithoutCastENSD_16StoreWithoutCastEEEviT_S6_T2_T3_T4_T5_)
        /*1a60*/ 	.word	0x00000016


	//----- nvinfo : EIATTR_FRAME_SIZE
	.align		4
.L_1179:
        /*1a64*/ 	.byte	0x04, 0x11
        /*1a66*/ 	.short	(.L_1181 - .L_1180)
	.align		4
.L_1180:
        /*1a68*/ 	.word	index@(_ZN2at6native27unrolled_elementwise_kernelIZNS0_50_GLOBAL__N__2680c7bb_12_PowKernel_cu_7dd49032_317029pow_tensor_scalar_kernel_implIiiEEvRNS_18TensorIteratorBaseET0_EUliE0_St5arrayIPcLm2EELi4E23TrivialOffsetCalculatorILi1EjESC_NS0_6memory15LoadWithoutCastENSD_16StoreWithoutCastEEEviT_S6_T2_T3_T4_T5_)
        /*1a6c*/ 	.word	0x00000000


	//----- nvinfo : EIATTR_REGCOUNT
	.align		4
.L_1181:
        /*1a70*/ 	.byte	0x04, 0x2f
        /*1a72*/ 	.short	(.L_1183 - .L_1182)
	.align		4
.L_1182:
        /*1a74*/ 	.word	index@(_ZN2at6native18elementwise_kernelILi128ELi2EZNS0_22gpu_kernel_impl_nocastIZNS0_50_GLOBAL__N__2680c7bb_12_PowKernel_cu_7dd49032_317029pow_tensor_scalar_kernel_implIiiEEvRNS_18TensorIteratorBaseET0_EUliE0_EEvS6_RKT_EUliE_EEviT1_)
        /*1a78*/ 	.word	0x00000014


	//----- nvinfo : EIATTR_FRAME_SIZE
	.align		4
.L_1183:
        /*1a7c*/ 	.byte	0x04, 0x11
        /*1a7e*/ 	.short	(.L_1185 - .L_1184)
	.align		4
.L_1184:
        /*1a80*/ 	.word	index@(_ZN2at6native18elementwise_kernelILi128ELi2EZNS0_22gpu_kernel_impl_nocastIZNS0_50_GLOBAL__N__2680c7bb_12_PowKernel_cu_7dd49032_317029pow_tensor_scalar_kernel_implIiiEEvRNS_18TensorIteratorBaseET0_EUliE0_EEvS6_RKT_EUliE_EEviT1_)
        /*1a84*/ 	.word	0x00000000


	//----- nvinfo : EIATTR_REGCOUNT
	.align		4
.L_1185:
        /*1a88*/ 	.byte	0x04, 0x2f
        /*1a8a*/ 	.short	(.L_1187 - .L_1186)
	.align		4
.L_1186:
        /*1a8c*/ 	.word	index@(_ZN2at6native27unrolled_elementwise_kernelIZNS0_50_GLOBAL__N__2680c7bb_12_PowKernel_cu_7dd49032_317029pow_tensor_scalar_kernel_implIiiEEvRNS_18TensorIteratorBaseET0_EUliE0_St5arrayIPcLm2EELi4E23TrivialOffsetCalculatorILi1EjESC_NS0_6memory12LoadWithCastILi1EEENSD_13StoreWithCastILi1EEEEEviT_S6_T2_T3_T4_T5_)
        /*1a90*/ 	.word	0x0000001e


	//----- nvinfo : EIATTR_FRAME_SIZE
	.align		4
.L_1187:
        /*1a94*/ 	.byte	0x04, 0x11
        /*1a96*/ 	.short	(.L_1189 - .L_1188)
	.align		4
.L_1188:
        /*1a98*/ 	.word	index@(_ZN2at6native27unrolled_elementwise_kernelIZNS0_50_GLOBAL__N__2680c7bb_12_PowKernel_cu_7dd49032_317029pow_tensor_scalar_kernel_implIiiEEvRNS_18TensorIteratorBaseET0_EUliE0_St5arrayIPcLm2EELi4E23TrivialOffsetCalculatorILi1EjESC_NS0_6memory12LoadWithCastILi1EEENSD_13StoreWithCastILi1EEEEEviT_S6_T2_T3_T4_T5_)
        /*1a9c*/ 	.word	0x00000000


	//----- nvinfo : EIATTR_REGCOUNT
	.align		4
.L_1189:
        /*1aa0*/ 	.byte	0x04, 0x2f
        /*1aa2*/ 	.short	(.L_1191 - .L_1190)
	.align		4
.L_1190:
        /*1aa4*/ 	.word	index@(_ZN2at6native18elementwise_kernelILi128ELi4EZNS0_15gpu_kernel_implIZNS0_50_GLOBAL__N__2680c7bb_12_PowKernel_cu_7dd49032_317029pow_tensor_scalar_kernel_implIiiEEvRNS_18TensorIteratorBaseET0_EUliE0_EEvS6_RKT_EUliE_EEviT1_)
        /*1aa8*/ 	.word	0x00000018


	//----- nvinfo : EIATTR_FRAME_SIZE
	.align		4
.L_1191:
        /*1aac*/ 	.byte	0x04, 0x11
        /*1aae*/ 	.short	(.L_1193 - .L_1192)
	.align		4
.L_1192:
        /*1ab0*/ 	.word	index@(_ZN2at6native18elementwise_kernelILi128ELi4EZNS0_15gpu_kernel_implIZNS0_50_GLOBAL__N__2680c7bb_12_PowKernel_cu_7dd49032_317029pow_tensor_scalar_kernel_implIiiEEvRNS_18TensorIteratorBaseET0_EUliE0_EEvS6_RKT_EUliE_EEviT1_)
        /*1ab4*/ 	.word	0x00000000


	//----- nvinfo : EIATTR_REGCOUNT
	.align		4
.L_1193:
        /*1ab8*/ 	.byte	0x04, 0x2f
        /*1aba*/ 	.short	(.L_1195 - .L_1194)
	.align		4
.L_1194:
        /*1abc*/ 	.word	index@(_ZN2at6native29vectorized_elementwise_kernelILi8EZNS0_50_GLOBAL__N__2680c7bb_12_PowKernel_cu_7dd49032_317029pow_tensor_scalar_kernel_implIiiEEvRNS_18TensorIteratorBaseET0_EUliE1_St5arrayIPcLm2EEEEviS6_T1_)
        /*1ac0*/ 	.word	0x00000004


	//----- nvinfo : EIATTR_FRAME_SIZE
	.align		4
.L_1195:
        /*1ac4*/ 	.byte	0x04, 0x11
        /*1ac6*/ 	.short	(.L_1197 - .L_1196)
	.align		4
.L_1196:
        /*1ac8*/ 	.word	index@(_ZN2at6native29vectorized_elementwise_kernelILi8EZNS0_50_GLOBAL__N__2680c7bb_12_PowKernel_cu_7dd49032_317029pow_tensor_scalar_kernel_implIiiEEvRNS_18TensorIteratorBaseET0_EUliE1_St5arrayIPcLm2EEEEviS6_T1_)
        /*1acc*/ 	.word	0x00000000


	//----- nvinfo : EIATTR_REGCOUNT
	.align		4
.L_1197:
        /*1ad0*/ 	.byte	0x04, 0x2f
        /*1ad2*/ 	.short	(.L_1199 - .L_1198)
	.align		4
.L_1198:
        /*1ad4*/ 	.word	index@(_ZN2at6native29vectorized_elementwise_kernelILi4EZNS0_50_GLOBAL__N__2680c7bb_12_PowKernel_cu_7dd49032_317029pow_tensor_scalar_kernel_implIiiEEvRNS_18TensorIteratorBaseET0_EUliE1_St5arrayIPcLm2EEEEviS6_T1_)
        /*1ad8*/ 	.word	0x00000020


	//----- nvinfo : EIATTR_FRAME_SIZE
	.align		4
.L_1199:
        /*1adc*/ 	.byte	0x04, 0x11
        /*1ade*/ 	.short	(.L_1201 - .L_1200)
	.align		4
.L_1200:
        /*1ae0*/ 	.word	index@($__internal_41_$__cuda_sm20_dblrcp_rn_slowpath_v3)
        /*1ae4*/ 	.word	0x00000000


	//----- nvinfo : EIATTR_FRAME_SIZE
	.align		4
.L_1201:
        /*1ae8*/ 	.byte	0x04, 0x11
        /*1aea*/ 	.short	(.L_1203 - .L_1202)
	.align		4
.L_1202:
        /*1aec*/ 	.word	index@(_ZN2at6native29vectorized_elementwise_kernelILi4EZNS0_50_GLOBAL__N__2680c7bb_12_PowKernel_cu_7dd49032_317029pow_tensor_scalar_kernel_implIiiEEvRNS_18TensorIteratorBaseET0_EUliE1_St5arrayIPcLm2EEEEviS6_T1_)
        /*1af0*/ 	.word	0x00000000


	//----- nvinfo : EIATTR_REGCOUNT
	.align		4
.L_1203:
        /*1af4*/ 	.byte	0x04, 0x2f
        /*1af6*/ 	.short	(.L_1205 - .L_1204)
	.align		4
.L_1204:
        /*1af8*/ 	.word	index@(_ZN2at6native29vectorized_elementwise_kernelILi2EZNS0_50_GLOBAL__N__2680c7bb_12_PowKernel_cu_7dd49032_317029pow_tensor_scalar_kernel_implIiiEEvRNS_18TensorIteratorBaseET0_EUliE1_St5arrayIPcLm2EEEEviS6_T1_)
        /*1afc*/ 	.word	0x00000020


	//----- nvinfo : EIATTR_FRAME_SIZE
	.align		4
.L_1205:
        /*1b00*/ 	.byte	0x04, 0x11
        /*1b02*/ 	.short	(.L_1207 - .L_1206)
	.align		4
.L_1206:
        /*1b04*/ 	.word	index@($__internal_40_$__cuda_sm20_dblrcp_rn_slowpath_v3)
        /*1b08*/ 	.word	0x00000000


	//----- nvinfo : EIATTR_FRAME_SIZE
	.align		4
.L_1207:
        /*1b0c*/ 	.byte	0x04, 0x11
        /*1b0e*/ 	.short	(.L_1209 - .L_1208)
	.align		4
.L_1208:
        /*1b10*/ 	.word	index@(_ZN2at6native29vectorized_elementwise_kernelILi2EZNS0_50_GLOBAL__N__2680c7bb_12_PowKernel_cu_7dd49032_317029pow_tensor_scalar_kernel_implIiiEEvRNS_18TensorIteratorBaseET0_EUliE1_St5arrayIPcLm2EEEEviS6_T1_)
        /*1b14*/ 	.word	0x00000000


	//----- nvinfo : EIATTR_REGCOUNT
	.align		4
.L_1209:
        /*1b18*/ 	.byte	0x04, 0x2f
        /*1b1a*/ 	.short	(.L_1211 - .L_1210)
	.align		4
.L_1210:
        /*1b1c*/ 	.word	index@(_ZN2at6native27unrolled_elementwise_kernelIZNS0_50_GLOBAL__N__2680c7bb_12_PowKernel_cu_7dd49032_317029pow_tensor_scalar_kernel_implIiiEEvRNS_18TensorIteratorBaseET0_EUliE1_St5arrayIPcLm2EELi4E23TrivialOffsetCalculatorILi1EjESC_NS0_6memory15LoadWithoutCastENSD_16StoreWithoutCastEEEviT_S6_T2_T3_T4_T5_)
        /*1b20*/ 	.word	0x00000018


	//----- nvinfo : EIATTR_FRAME_SIZE
	.align		4
.L_1211:
        /*1b24*/ 	.byte	0x04, 0x11
        /*1b26*/ 	.short	(.L_1213 - .L_1212)
	.align		4
.L_1212:
        /*1b28*/ 	.word	index@($__internal_39_$__cuda_sm20_dblrcp_rn_slowpath_v3)
        /*1b2c*/ 	.word	0x00000000


	//----- nvinfo : EIATTR_FRAME_SIZE
	.align		4
.L_1213:
        /*1b30*/ 	.byte	0x04, 0x11
        /*1b32*/ 	.short	(.L_1215 - .L_1214)
	.align		4
.L_1214:
        /*1b34*/ 	.word	index@(_ZN2at6native27unrolled_elementwise_kernelIZNS0_50_GLOBAL__N__2680c7bb_12_PowKernel_cu_7dd49032_317029pow_tensor_scalar_kernel_implIiiEEvRNS_18TensorIteratorBaseET0_EUliE1_St5arrayIPcLm2EELi4E23TrivialOffsetCalculatorILi1EjESC_NS0_6memory15LoadWithoutCastENSD_16StoreWithoutCastEEEviT_S6_T2_T3_T4_T5_)
        /*1b38*/ 	.word	0x00000000


	//----- nvinfo : EIATTR_REGCOUNT
	.align		4
.L_1215:
        /*1b3c*/ 	.byte	0x04, 0x2f
        /*1b3e*/ 	.short	(.L_1217 - .L_1216)
	.align		4
.L_1216:
        /*1b40*/ 	.word	index@(_ZN2at6native18elementwise_kernelILi128ELi2EZNS0_22gpu_kernel_impl_nocastIZNS0_50_GLOBAL__N__2680c7bb_12_PowKernel_cu_7dd49032_317029pow_tensor_scalar_kernel_implIiiEEvRNS_18TensorIteratorBaseET0_EUliE1_EEvS6_RKT_EUliE_EEviT1_)
        /*1b44*/ 	.word	0x00000014


	//----- nvinfo : EIATTR_FRAME_SIZE
	.align		4
.L_1217:
        /*1b48*/ 	.byte	0x04, 0x11
        /*1b4a*/ 	.short	(.L_1219 - .L_1218)
	.align		4
.L_1218:
        /*1b4c*/ 	.word	index@($__internal_38_$__cuda_sm20_dblrcp_rn_slowpath_v3)
        /*1b50*/ 	.word	0x00000000


	//----- nvinfo : EIATTR_FRAME_SIZE
	.align		4
.L_1219:
        /*1b54*/ 	.byte	0x04, 0x11
        /*1b56*/ 	.short	(.L_1221 - .L_1220)
	.align		4
.L_1220:
        /*1b58*/ 	.word	index@(_ZN2at6native18elementwise_kernelILi128ELi2EZNS0_22gpu_kernel_impl_nocastIZNS0_50_GLOBAL__N__2680c7bb_12_PowKernel_cu_7dd49032_317029pow_tensor_scalar_kernel_implIiiEEvRNS_18TensorIteratorBaseET0_EUliE1_EEvS6_RKT_EUliE_EEviT1_)
        /*1b5c*/ 	.word	0x00000000


	//----- nvinfo : EIATTR_REGCOUNT
	.align		4
.L_1221:
        /*1b60*/ 	.byte	0x04, 0x2f
        /*1b62*/ 	.short	(.L_1223 - .L_1222)
	.align		4
.L_1222:
        /*1b64*/ 	.word	index@(_ZN2at6native27unrolled_elementwise_kernelIZNS0_50_GLOBAL__N__2680c7bb_12_PowKernel_cu_7dd49032_317029pow_tensor_scalar_kernel_implIiiEEvRNS_18TensorIteratorBaseET0_EUliE1_St5arrayIPcLm2EELi4E23TrivialOffsetCalculatorILi1EjESC_NS0_6memory12LoadWithCastILi1EEENSD_13StoreWithCastILi1EEEEEviT_S6_T2_T3_T4_T5_)
        /*1b68*/ 	.word	0x0000001c


	//----- nvinfo : EIATTR_FRAME_SIZE
	.align		4
.L_1223:
        /*1b6c*/ 	.byte	0x04, 0x11
        /*1b6e*/ 	.short	(.L_1225 - .L_1224)
	.align		4
.L_1224:
        /*1b70*/ 	.word	index@($__internal_37_$__cuda_sm20_dblrcp_rn_slowpath_v3)
        /*1b74*/ 	.word	0x00000000


	//----- nvinfo : EIATTR_FRAME_SIZE
	.align		4
.L_1225:
        /*1b78*/ 	.byte	0x04, 0x11
        /*1b7a*/ 	.short	(.L_1227 - .L_1226)
	.align		4
.L_1226:
        /*1b7c*/ 	.word	index@(_ZN2at6native27unrolled_elementwise_kernelIZNS0_50_GLOBAL__N__2680c7bb_12_PowKernel_cu_7dd49032_317029pow_tensor_scalar_kernel_implIiiEEvRNS_18TensorIteratorBaseET0_EUliE1_St5arrayIPcLm2EELi4E23TrivialOffsetCalculatorILi1EjESC_NS0_6memory12LoadWithCastILi1EEENSD_13StoreWithCastILi1EEEEEviT_S6_T2_T3_T4_T5_)
        /*1b80*/ 	.word	0x00000000


	//----- nvinfo : EIATTR_REGCOUNT
	.align		4
.L_1227:
        /*1b84*/ 	.byte	0x04, 0x2f
        /*1b86*/ 	.short	(.L_1229 - .L_1228)
	.align		4
.L_1228:
        /*1b88*/ 	.word	index@(_ZN2at6native18elementwise_kernelILi128ELi4EZNS0_15gpu_kernel_implIZNS0_50_GLOBAL__N__2680c7bb_12_PowKernel_cu_7dd49032_317029pow_tensor_scalar_kernel_implIiiEEvRNS_18TensorIteratorBaseET0_EUliE1_EEvS6_RKT_EUliE_EEviT1_)
        /*1b8c*/ 	.word	0x00000018


	//----- nvinfo : EIATTR_FRAME_SIZE
	.align		4
.L_1229:
        /*1b90*/ 	.byte	0x04, 0x11
        /*1b92*/ 	.short	(.L_1231 - .L_1230)
	.align		4
.L_1230:
        /*1b94*/ 	.word	index@($__internal_36_$__cuda_sm20_dblrcp_rn_slowpath_v3)
        /*1b98*/ 	.word	0x00000000


	//----- nvinfo : EIATTR_FRAME_SIZE
	.align		4
.L_1231:
        /*1b9c*/ 	.byte	0x04, 0x11
        /*1b9e*/ 	.short	(.L_1233 - .L_1232)
	.align		4
.L_1232:
        /*1ba0*/ 	.word	index@(_ZN2at6native18elementwise_kernelILi128ELi4EZNS0_15gpu_kernel_implIZNS0_50_GLOBAL__N__2680c7bb_12_PowKernel_cu_7dd49032_317029pow_tensor_scalar_kernel_implIiiEEvRNS_18TensorIteratorBaseET0_EUliE1_EEvS6_RKT_EUliE_EEviT1_)
        /*1ba4*/ 	.word	0x00000000


	//----- nvinfo : EIATTR_REGCOUNT
	.align		4
.L_1233:
        /*1ba8*/ 	.byte	0x04, 0x2f
        /*1baa*/ 	.short	(.L_1235 - .L_1234)
	.align		4
.L_1234:
        /*1bac*/ 	.word	index@(_ZN2at6native29vectorized_elementwise_kernelILi8EZNS0_50_GLOBAL__N__2680c7bb_12_PowKernel_cu_7dd49032_317029pow_tensor_scalar_kernel_implIiiEEvRNS_18TensorIteratorBaseET0_EUliE2_St5arrayIPcLm2EEEEviS6_T1_)
        /*1bb0*/ 	.word	0x00000004


	//----- nvinfo : EIATTR_FRAME_SIZE
	.align		4
.L_1235:
        /*1bb4*/ 	.byte	0x04, 0x11
        /*1bb6*/ 	.short	(.L_1237 - .L_1236)
	.align		4
.L_1236:
        /*1bb8*/ 	.word	index@(_ZN2at6native29vectorized_elementwise_kernelILi8EZNS0_50_GLOBAL__N__2680c7bb_12_PowKernel_cu_7dd49032_317029pow_tensor_scalar_kernel_implIiiEEvRNS_18TensorIteratorBaseET0_EUliE2_St5arrayIPcLm2EEEEviS6_T1_)
        /*1bbc*/ 	.word	0x00000000


	//----- nvinfo : EIATTR_REGCOUNT
	.align		4
.L_1237:
        /*1bc0*/ 	.byte	0x04, 0x2f
        /*1bc2*/ 	.short	(.L_1239 - .L_1238)
	.align		4
.L_1238:
        /*1bc4*/ 	.word	index@(_ZN2at6native29vectorized_elementwise_kernelILi4EZNS0_50_GLOBAL__N__2680c7bb_12_PowKernel_cu_7dd49032_317029pow_tensor_scalar_kernel_implIiiEEvRNS_18TensorIteratorBaseET0_EUliE2_St5arrayIPcLm2EEEEviS6_T1_)
        /*1bc8*/ 	.word	0x00000020


	//----- nvinfo : EIATTR_FRAME_SIZE
	.align		4
.L_1239:
        /*1bcc*/ 	.byte	0x04, 0x11
        /*1bce*/ 	.short	(.L_1241 - .L_1240)
	.align		4
.L_1240:
        /*1bd0*/ 	.word	index@(_ZN2at6native29vectorized_elementwise_kernelILi4EZNS0_50_GLOBAL__N__2680c7bb_12_PowKernel_cu_7dd49032_317029pow_tensor_scalar_kernel_implIiiEEvRNS_18TensorIteratorBaseET0_EUliE2_St5arrayIPcLm2EEEEviS6_T1_)
        /*1bd4*/ 	.word	0x00000000


	//----- nvinfo : EIATTR_REGCOUNT
	.align		4
.L_1241:
        /*1bd8*/ 	.byte	0x04, 0x2f
        /*1bda*/ 	.short	(.L_1243 - .L_1242)
	.align		4
.L_1242:
        /*1bdc*/ 	.word	index@(_ZN2at6native29vectorized_elementwise_kernelILi2EZNS0_50_GLOBAL__N__2680c7bb_12_PowKernel_cu_7dd49032_317029pow_tensor_scalar_kernel_implIiiEEvRNS_18TensorIteratorBaseET0_EUliE2_St5arrayIPcLm2EEEEviS6_T1_)
        /*1be0*/ 	.word	0x00000020


	//----- nvinfo : EIATTR_FRAME_SIZE
	.align		4
.L_1243:
        /*1be4*/ 	.byte	0x04, 0x11
        /*1be6*/ 	.short	(.L_1245 - .L_1244)
	.align		4
.L_1244:
        /*1be8*/ 	.word	index@(_ZN2at6native29vectorized_elementwise_kernelILi2EZNS0_50_GLOBAL__N__2680c7bb_12_PowKernel_cu_7dd49032_317029pow_tensor_scalar_kernel_implIiiEEvRNS_18TensorIteratorBaseET0_EUliE2_St5arrayIPcLm2EEEEviS6_T1_)
        /*1bec*/ 	.word	0x00000000


	//----- nvinfo : EIATTR_REGCOUNT
	.align		4
.L_1245:
        /*1bf0*/ 	.byte	0x04, 0x2f
        /*1bf2*/ 	.short	(.L_1247 - .L_1246)
	.align		4
.L_1246:
        /*1bf4*/ 	.word	index@(_ZN2at6native27unrolled_elementwise_kernelIZNS0_50_GLOBAL__N__2680c7bb_12_PowKernel_cu_7dd49032_317029pow_tensor_scalar_kernel_implIiiEEvRNS_18TensorIteratorBaseET0_EUliE2_St5arrayIPcLm2EELi4E23TrivialOffsetCalculatorILi1EjESC_NS0_6memory15LoadWithoutCastENSD_16StoreWithoutCastEEEviT_S6_T2_T3_T4_T5_)
        /*1bf8*/ 	.word	0x00000016


	//----- nvinfo : EIATTR_FRAME_SIZE
	.align		4
.L_1247:
        /*1bfc*/ 	.byte	0x04, 0x11
        /*1bfe*/ 	.short	(.L_1249 - .L_1248)
	.align		4
.L_1248:
        /*1c00*/ 	.word	index@(_ZN2at6native27unrolled_elementwise_kernelIZNS0_50_GLOBAL__N__2680c7bb_12_PowKernel_cu_7dd49032_317029pow_tensor_scalar_kernel_implIiiEEvRNS_18TensorIteratorBaseET0_EUliE2_St5arrayIPcLm2EELi4E23TrivialOffsetCalculatorILi1EjESC_NS0_6memory15LoadWithoutCastENSD_16StoreWithoutCastEEEviT_S6_T2_T3_T4_T5_)
        /*1c04*/ 	.word	0x00000000


	//----- nvinfo : EIATTR_REGCOUNT
	.align		4
.L_1249:
        /*1c08*/ 	.byte	0x04, 0x2f
        /*1c0a*/ 	.short	(.L_1251 - .L_1250)
	.align		4
.L_1250:
        /*1c0c*/ 	.word	index@(_ZN2at6native18elementwise_kernelILi128ELi2EZNS0_22gpu_kernel_impl_nocastIZNS0_50_GLOBAL__N__2680c7bb_12_PowKernel_cu_7dd49032_317029pow_tensor_scalar_kernel_implIiiEEvRNS_18TensorIteratorBaseET0_EUliE2_EEvS6_RKT_EUliE_EEviT1_)
        /*1c10*/ 	.word	0x00000014


	//----- nvinfo : EIATTR_FRAME_SIZE
	.align		4
.L_1251:
        /*1c14*/ 	.byte	0x04, 0x11
        /*1c16*/ 	.short	(.L_1253 - .L_1252)
	.align		4
.L_1252:
        /*1c18*/ 	.word	index@(_ZN2at6native18elementwise_kernelILi128ELi2EZNS0_22gpu_kernel_impl_nocastIZNS0_50_GLOBAL__N__2680c7bb_12_PowKernel_cu_7dd49032_317029pow_tensor_scalar_kernel_implIiiEEvRNS_18TensorIteratorBaseET0_EUliE2_EEvS6_RKT_EUliE_EEviT1_)
        /*1c1c*/ 	.word	0x00000000


	//----- nvinfo : EIATTR_REGCOUNT
	.align		4
.L_1253:
        /*1c20*/ 	.byte	0x04, 0x2f
        /*1c22*/ 	.short	(.L_1255 - .L_1254)
	.align		4
.L_1254:
        /*1c24*/ 	.word	index@(_ZN2at6native27unrolled_elementwise_kernelIZNS0_50_GLOBAL__N__2680c7bb_12_PowKernel_cu_7dd49032_317029pow_tensor_scalar_kernel_implIiiEEvRNS_18TensorIteratorBaseET0_EUliE2_St5arrayIPcLm2EELi4E23TrivialOffsetCalculatorILi1EjESC_NS0_6memory12LoadWithCastILi1EEENSD_13StoreWithCastILi1EEEEEviT_S6_T2_T3_T4_T5_)
        /*1c28*/ 	.word	0x00000020


	//----- nvinfo : EIATTR_FRAME_SIZE
	.align		4
.L_1255:
        /*1c2c*/ 	.byte	0x04, 0x11
        /*1c2e*/ 	.short	(.L_1257 - .L_1256)
	.align		4
.L_1256:
        /*1c30*/ 	.word	index@(_ZN2at6native27unrolled_elementwise_kernelIZNS0_50_GLOBAL__N__2680c7bb_12_PowKernel_cu_7dd49032_317029pow_tensor_scalar_kernel_implIiiEEvRNS_18TensorIteratorBaseET0_EUliE2_St5arrayIPcLm2EELi4E23TrivialOffsetCalculatorILi1EjESC_NS0_6memory12LoadWithCastILi1EEENSD_13StoreWithCastILi1EEEEEviT_S6_T2_T3_T4_T5_)
        /*1c34*/ 	.word	0x00000000


	//----- nvinfo : EIATTR_REGCOUNT
	.align		4
.L_1257:
        /*1c38*/ 	.byte	0x04, 0x2f
        /*1c3a*/ 	.short	(.L_1259 - .L_1258)
	.align		4
.L_1258:
        /*1c3c*/ 	.word	index@(_ZN2at6native18elementwise_kernelILi128ELi4EZNS0_15gpu_kernel_implIZNS0_50_GLOBAL__N__2680c7bb_12_PowKernel_cu_7dd49032_317029pow_tensor_scalar_kernel_implIiiEEvRNS_18TensorIteratorBaseET0_EUliE2_EEvS6_RKT_EUliE_EEviT1_)
        /*1c40*/ 	.word	0x00000018


	//----- nvinfo : EIATTR_FRAME_SIZE
	.align		4
.L_1259:
        /*1c44*/ 	.byte	0x04, 0x11
        /*1c46*/ 	.short	(.L_1261 - .L_1260)
	.align		4
.L_1260:
        /*1c48*/ 	.word	index@(_ZN2at6native18elementwise_kernelILi128ELi4EZNS0_15gpu_kernel_implIZNS0_50_GLOBAL__N__2680c7bb_12_PowKernel_cu_7dd49032_317029pow_tensor_scalar_kernel_implIiiEEvRNS_18TensorIteratorBaseET0_EUliE2_EEvS6_RKT_EUliE_EEviT1_)
        /*1c4c*/ 	.word	0x00000000


	//----- nvinfo : EIATTR_REGCOUNT
	.align		4
.L_1261:
        /*1c50*/ 	.byte	0x04, 0x2f
        /*1c52*/ 	.short	(.L_1263 - .L_1262)
	.align		4
.L_1262:
        /*1c54*/ 	.word	index@(_ZN2at6native29vectorized_elementwise_kernelILi8EZNS0_50_GLOBAL__N__2680c7bb_12_PowKernel_cu_7dd49032_317029pow_tensor_scalar_kernel_implIllEEvRNS_18TensorIteratorBaseET0_EUllE_St5arrayIPcLm2EEEEviS6_T1_)
        /*1c58*/ 	.word	0x00000004


	//----- nvinfo : EIATTR_FRAME_SIZE
	.align		4
.L_1263:
        /*1c5c*/ 	.byte	0x04, 0x11
        /*1c5e*/ 	.short	(.L_1265 - .L_1264)
	.align		4
.L_1264:
        /*1c60*/ 	.word	index@(_ZN2at6native29vectorized_elementwise_kernelILi8EZNS0_50_GLOBAL__N__2680c7bb_12_PowKernel_cu_7dd49032_317029pow_tensor_scalar_kernel_implIllEEvRNS_18TensorIteratorBaseET0_EUllE_St5arrayIPcLm2EEEEviS6_T1_)
        /*1c64*/ 	.word	0x00000000


	//----- nvinfo : EIATTR_REGCOUNT
	.align		4
.L_1265:
        /*1c68*/ 	.byte	0x04, 0x2f
        /*1c6a*/ 	.short	(.L_1267 - .L_1266)
	.align		4
.L_1266:
        /*1c6c*/ 	.word	index@(_ZN2at6native29vectorized_elementwise_kernelILi4EZNS0_50_GLOBAL__N__2680c7bb_12_PowKernel_cu_7dd49032_317029pow_tensor_scalar_kernel_implIllEEvRNS_18TensorIteratorBaseET0_EUllE_St5arrayIPcLm2EEEEviS6_T1_)
        /*1c70*/ 	.word	0x00000020


	//----- nvinfo : EIATTR_FRAME_SIZE
	.align		4
.L_1267:
        /*1c74*/ 	.byte	0x04, 0x11
        /*1c76*/ 	.short	(.L_1269 - .L_1268)
	.align		4
.L_1268:
        /*1c78*/ 	.word	index@(_ZN2at6native29vectorized_elementwise_kernelILi4EZNS0_50_GLOBAL__N__2680c7bb_12_PowKernel_cu_7dd49032_317029pow_tensor_scalar_kernel_implIllEEvRNS_18TensorIteratorBaseET0_EUllE_St5arrayIPcLm2EEEEviS6_T1_)
        /*1c7c*/ 	.word	0x00000000


	//----- nvinfo : EIATTR_REGCOUNT
	.align		4
.L_1269:
        /*1c80*/ 	.byte	0x04, 0x2f
        /*1c82*/ 	.short	(.L_1271 - .L_1270)
	.align		4
.L_1270:
        /*1c84*/ 	.word	index@(_ZN2at6native29vectorized_elementwise_kernelILi2EZNS0_50_GLOBAL__N__2680c7bb_12_PowKernel_cu_7dd49032_317029pow_tensor_scalar_kernel_implIllEEvRNS_18TensorIteratorBaseET0_EUllE_St5arrayIPcLm2EEEEviS6_T1_)
        /*1c88*/ 	.word	0x00000020


	//----- nvinfo : EIATTR_FRAME_SIZE
	.align		4
.L_1271:
        /*1c8c*/ 	.byte	0x04, 0x11
        /*1c8e*/ 	.short	(.L_1273 - .L_1272)
	.align		4
.L_1272:
        /*1c90*/ 	.word	index@(_ZN2at6native29vectorized_elementwise_kernelILi2EZNS0_50_GLOBAL__N__2680c7bb_12_PowKernel_cu_7dd49032_317029pow_tensor_scalar_kernel_implIllEEvRNS_18TensorIteratorBaseET0_EUllE_St5arrayIPcLm2EEEEviS6_T1_)
        /*1c94*/ 	.word	0x00000000


	//----- nvinfo : EIATTR_REGCOUNT
	.align		4
.L_1273:
        /*1c98*/ 	.byte	0x04, 0x2f
        /*1c9a*/ 	.short	(.L_1275 - .L_1274)
	.align		4
.L_1274:
        /*1c9c*/ 	.word	index@(_ZN2at6native27unrolled_elementwise_kernelIZNS0_50_GLOBAL__N__2680c7bb_12_PowKernel_cu_7dd49032_317029pow_tensor_scalar_kernel_implIllEEvRNS_18TensorIteratorBaseET0_EUllE_St5arrayIPcLm2EELi4E23TrivialOffsetCalculatorILi1EjESC_NS0_6memory15LoadWithoutCastENSD_16StoreWithoutCastEEEviT_S6_T2_T3_T4_T5_)
        /*1ca0*/ 	.word	0x00000018


	//----- nvinfo : EIATTR_FRAME_SIZE
	.align		4
.L_1275:
        /*1ca4*/ 	.byte	0x04, 0x11
        /*1ca6*/ 	.short	(.L_1277 - .L_1276)
	.align		4
.L_1276:
        /*1ca8*/ 	.word	index@(_ZN2at6native27unrolled_elementwise_kernelIZNS0_50_GLOBAL__N__2680c7bb_12_PowKernel_cu_7dd49032_317029pow_tensor_scalar_kernel_implIllEEvRNS_18TensorIteratorBaseET0_EUllE_St5arrayIPcLm2EELi4E23TrivialOffsetCalculatorILi1EjESC_NS0_6memory15LoadWithoutCastENSD_16StoreWithoutCastEEEviT_S6_T2_T3_T4_T5_)
        /*1cac*/ 	.word	0x00000000


	//----- nvinfo : EIATTR_REGCOUNT
	.align		4
.L_1277:
        /*1cb0*/ 	.byte	0x04, 0x2f
        /*1cb2*/ 	.short	(.L_1279 - .L_1278)
	.align		4
.L_1278:
        /*1cb4*/ 	.word	index@(_ZN2at6native18elementwise_kernelILi128ELi2EZNS0_22gpu_kernel_impl_nocastIZNS0_50_GLOBAL__N__2680c7bb_12_PowKernel_cu_7dd49032_317029pow_tensor_scalar_kernel_implIllEEvRNS_18TensorIteratorBaseET0_EUllE_EEvS6_RKT_EUliE_EEviT1_)
        /*1cb8*/ 	.word	0x00000014


	//----- nvinfo : EIATTR_FRAME_SIZE
	.align		4
.L_1279:
        /*1cbc*/ 	.byte	0x04, 0x11
        /*1cbe*/ 	.short	(.L_1281 - .L_1280)
	.align		4
.L_1280:
        /*1cc0*/ 	.word	index@(_ZN2at6native18elementwise_kernelILi128ELi2EZNS0_22gpu_kernel_impl_nocastIZNS0_50_GLOBAL__N__2680c7bb_12_PowKernel_cu_7dd49032_317029pow_tensor_scalar_kernel_implIllEEvRNS_18TensorIteratorBaseET0_EUllE_EEvS6_RKT_EUliE_EEviT1_)
        /*1cc4*/ 	.word	0x00000000


	//----- nvinfo : EIATTR_REGCOUNT
	.align		4
.L_1281:
        /*1cc8*/ 	.byte	0x04, 0x2f
        /*1cca*/ 	.short	(.L_1283 - .L_1282)
	.align		4
.L_1282:
        /*1ccc*/ 	.word	index@(_ZN2at6native27unrolled_elementwise_kernelIZNS0_50_GLOBAL__N__2680c7bb_12_PowKernel_cu_7dd49032_317029pow_tensor_scalar_kernel_implIllEEvRNS_18TensorIteratorBaseET0_EUllE_St5arrayIPcLm2EELi4E23TrivialOffsetCalculatorILi1EjESC_NS0_6memory12LoadWithCastILi1EEENSD_13StoreWithCastILi1EEEEEviT_S6_T2_T3_T4_T5_)
        /*1cd0*/ 	.word	0x00000024


	//----- nvinfo : EIATTR_FRAME_SIZE
	.align		4
.L_1283:
        /*1cd4*/ 	.byte	0x04, 0x11
        /*1cd6*/ 	.short	(.L_1285 - .L_1284)
	.align		4
.L_1284:
        /*1cd8*/ 	.word	index@(_ZN2at6native27unrolled_elementwise_kernelIZNS0_50_GLOBAL__N__2680c7bb_12_PowKernel_cu_7dd49032_317029pow_tensor_scalar_kernel_implIllEEvRNS_18TensorIteratorBaseET0_EUllE_St5arrayIPcLm2EELi4E23TrivialOffsetCalculatorILi1EjESC_NS0_6memory12LoadWithCastILi1EEENSD_13StoreWithCastILi1EEEEEviT_S6_T2_T3_T4_T5_)
        /*1cdc*/ 	.word	0x00000000


	//----- nvinfo : EIATTR_REGCOUNT
	.align		4
.L_1285:
        /*1ce0*/ 	.byte	0x04, 0x2f
        /*1ce2*/ 	.short	(.L_1287 - .L_1286)
	.align		4
.L_1286:
        /*1ce4*/ 	.word	index@(_ZN2at6native18elementwise_kernelILi128ELi4EZNS0_15gpu_kernel_implIZNS0_50_GLOBAL__N__2680c7bb_12_PowKernel_cu_7dd49032_317029pow_tensor_scalar_kernel_implIllEEvRNS_18TensorIteratorBaseET0_EUllE_EEvS6_RKT_EUliE_EEviT1_)
        /*1ce8*/ 	.word	0x00000018


	//----- nvinfo : EIATTR_FRAME_SIZE
	.align		4
.L_1287:
        /*1cec*/ 	.byte	0x04, 0x11
        /*1cee*/ 	.short	(.L_1289 - .L_1288)
	.align		4
.L_1288:
        /*1cf0*/ 	.word	index@(_ZN2at6native18elementwise_kernelILi128ELi4EZNS0_15gpu_kernel_implIZNS0_50_GLOBAL__N__2680c7bb_12_PowKernel_cu_7dd49032_317029pow_tensor_scalar_kernel_implIllEEvRNS_18TensorIteratorBaseET0_EUllE_EEvS6_RKT_EUliE_EEviT1_)
        /*1cf4*/ 	.word	0x00000000


	//----- nvinfo : EIATTR_REGCOUNT
	.align		4
.L_1289:
        /*1cf8*/ 	.byte	0x04, 0x2f
        /*1cfa*/ 	.short	(.L_1291 - .L_1290)
	.align		4
.L_1290:
        /*1cfc*/ 	.word	index@(_ZN2at6native29vectorized_elementwise_kernelILi8EZNS0_50_GLOBAL__N__2680c7bb_12_PowKernel_cu_7dd49032_317029pow_tensor_scalar_kernel_implIllEEvRNS_18TensorIteratorBaseET0_EUllE0_St5arrayIPcLm2EEEEviS6_T1_)
        /*1d00*/ 	.word	0x00000004


	//----- nvinfo : EIATTR_FRAME_SIZE
	.align		4
.L_1291:
        /*1d04*/ 	.byte	0x04, 0x11
        /*1d06*/ 	.short	(.L_1293 - .L_1292)
	.align		4
.L_1292:
        /*1d08*/ 	.word	index@(_ZN2at6native29vectorized_elementwise_kernelILi8EZNS0_50_GLOBAL__N__2680c7bb_12_PowKernel_cu_7dd49032_317029pow_tensor_scalar_kernel_implIllEEvRNS_18TensorIteratorBaseET0_EUllE0_St5arrayIPcLm2EEEEviS6_T1_)
        /*1d0c*/ 	.word	0x00000000


	//----- nvinfo : EIATTR_REGCOUNT
	.align		4
.L_1293:
        /*1d10*/ 	.byte	0x04, 0x2f
        /*1d12*/ 	.short	(.L_1295 - .L_1294)
	.align		4
.L_1294:
        /*1d14*/ 	.word	index@(_ZN2at6native29vectorized_elementwise_kernelILi4EZNS0_50_GLOBAL__N__2680c7bb_12_PowKernel_cu_7dd49032_317029pow_tensor_scalar_kernel_implIllEEvRNS_18TensorIteratorBaseET0_EUllE0_St5arrayIPcLm2EEEEviS6_T1_)
        /*1d18*/ 	.word	0x00000020


	//----- nvinfo : EIATTR_FRAME_SIZE
	.align		4
.L_1295:
        /*1d1c*/ 	.byte	0x04, 0x11
        /*1d1e*/ 	.short	(.L_1297 - .L_1296)
	.align		4
.L_1296:
        /*1d20*/ 	.word	index@(_ZN2at6native29vectorized_elementwise_kernelILi4EZNS0_50_GLOBAL__N__2680c7bb_12_PowKernel_cu_7dd49032_317029pow_tensor_scalar_kernel_implIllEEvRNS_18TensorIteratorBaseET0_EUllE0_St5arrayIPcLm2EEEEviS6_T1_)
        /*1d24*/ 	.word	0x00000000


	//----- nvinfo : EIATTR_REGCOUNT
	.align		4
.L_1297:
        /*1d28*/ 	.byte	0x04, 0x2f
        /*1d2a*/ 	.short	(.L_1299 - .L_1298)
	.align		4
.L_1298:
        /*1d2c*/ 	.word	index@(_ZN2at6native29vectorized_elementwise_kernelILi2EZNS0_50_GLOBAL__N__2680c7bb_12_PowKernel_cu_7dd49032_317029pow_tensor_scalar_kernel_implIllEEvRNS_18TensorIteratorBaseET0_EUllE0_St5arrayIPcLm2EEEEviS6_T1_)
        /*1d30*/ 	.word	0x00000020


	//----- nvinfo : EIATTR_FRAME_SIZE
	.align		4
.L_1299:
        /*1d34*/ 	.byte	0x04, 0x11
        /*1d36*/ 	.short	(.L_1301 - .L_1300)
	.align		4
.L_1300:
        /*1d38*/ 	.word	index@(_ZN2at6native29vectorized_elementwise_kernelILi2EZNS0_50_GLOBAL__N__2680c7bb_12_PowKernel_cu_7dd49032_317029pow_tensor_scalar_kernel_implIllEEvRNS_18TensorIteratorBaseET0_EUllE0_St5arrayIPcLm2EEEEviS6_T1_)
        /*1d3c*/ 	.word	0x00000000


	//----- nvinfo : EIATTR_REGCOUNT
	.align		4
.L_1301:
        /*1d40*/ 	.byte	0x04, 0x2f
        /*1d42*/ 	.short	(.L_1303 - .L_1302)
	.align		4
.L_1302:
        /*1d44*/ 	.word	index@(_ZN2at6native27unrolled_elementwise_kernelIZNS0_50_GLOBAL__N__2680c7bb_12_PowKernel_cu_7dd49032_317029pow_tensor_scalar_kernel_implIllEEvRNS_18TensorIteratorBaseET0_EUllE0_St5arrayIPcLm2EELi4E23TrivialOffsetCalculatorILi1EjESC_NS0_6memory15LoadWithoutCastENSD_16StoreWithoutCastEEEviT_S6_T2_T3_T4_T5_)
        /*1d48*/ 	.word	0x00000016


	//----- nvinfo : EIATTR_FRAME_SIZE
	.align		4
.L_1303:
        /*1d4c*/ 	.byte	0x04, 0x11
        /*1d4e*/ 	.short	(.L_1305 - .L_1304)
	.align		4
.L_1304:
        /*1d50*/ 	.word	index@(_ZN2at6native27unrolled_elementwise_kernelIZNS0_50_GLOBAL__N__2680c7bb_12_PowKernel_cu_7dd49032_317029pow_tensor_scalar_kernel_implIllEEvRNS_18TensorIteratorBaseET0_EUllE0_St5arrayIPcLm2EELi4E23TrivialOffsetCalculatorILi1EjESC_NS0_6memory15LoadWithoutCastENSD_16StoreWithoutCastEEEviT_S6_T2_T3_T4_T5_)
        /*1d54*/ 	.word	0x00000000


	//----- nvinfo : EIATTR_REGCOUNT
	.align		4
.L_1305:
        /*1d58*/ 	.byte	0x04, 0x2f
        /*1d5a*/ 	.short	(.L_1307 - .L_1306)
	.align		4
.L_1306:
        /*1d5c*/ 	.word	index@(_ZN2at6native18elementwise_kernelILi128ELi2EZNS0_22gpu_kernel_impl_nocastIZNS0_50_GLOBAL__N__2680c7bb_12_PowKernel_cu_7dd49032_317029pow_tensor_scalar_kernel_implIllEEvRNS_18TensorIteratorBaseET0_EUllE0_EEvS6_RKT_EUliE_EEviT1_)
        /*1d60*/ 	.word	0x00000014


	//----- nvinfo : EIATTR_FRAME_SIZE
	.align		4
.L_1307:
        /*1d64*/ 	.byte	0x04, 0x11
        /*1d66*/ 	.short	(.L_1309 - .L_1308)
	.align		4
.L_1308:
        /*1d68*/ 	.word	index@(_ZN2at6native18elementwise_kernelILi128ELi2EZNS0_22gpu_kernel_impl_nocastIZNS0_50_GLOBAL__N__2680c7bb_12_PowKernel_cu_7dd49032_317029pow_tensor_scalar_kernel_implIllEEvRNS_18TensorIteratorBaseET0_EUllE0_EEvS6_RKT_EUliE_EEviT1_)
        /*1d6c*/ 	.word	0x00000000


	//----- nvinfo : EIATTR_REGCOUNT
	.align		4
.L_1309:
        /*1d70*/ 	.byte	0x04, 0x2f
        /*1d72*/ 	.short	(.L_1311 - .L_1310)
	.align		4
.L_1310:
        /*1d74*/ 	.word	index@(_ZN2at6native27unrolled_elementwise_kernelIZNS0_50_GLOBAL__N__2680c7bb_12_PowKernel_cu_7dd49032_317029pow_tensor_scalar_kernel_implIllEEvRNS_18TensorIteratorBaseET0_EUllE0_St5arrayIPcLm2EELi4E23TrivialOffsetCalculatorILi1EjESC_NS0_6memory12LoadWithCastILi1EEENSD_13StoreWithCastILi1EEEEEviT_S6_T2_T3_T4_T5_)
        /*1d78*/ 	.word	0x00000024


	//----- nvinfo : EIATTR_FRAME_SIZE
	.align		4
.L_1311:
        /*1d7c*/ 	.byte	0x04, 0x11
        /*1d7e*/ 	.short	(.L_1313 - .L_1312)
	.align		4
.L_1312:
        /*1d80*/ 	.word	index@(_ZN2at6native27unrolled_elementwise_kernelIZNS0_50_GLOBAL__N__2680c7bb_12_PowKernel_cu_7dd49032_317029pow_tensor_scalar_kernel_implIllEEvRNS_18TensorIteratorBaseET0_EUllE0_St5arrayIPcLm2EELi4E23TrivialOffsetCalculatorILi1EjESC_NS0_6memory12LoadWithCastILi1EEENSD_13StoreWithCastILi1EEEEEviT_S6_T2_T3_T4_T5_)
        /*1d84*/ 	.word	0x00000000


	//----- nvinfo : EIATTR_REGCOUNT
	.align		4
.L_1313:
        /*1d88*/ 	.byte	0x04, 0x2f
        /*1d8a*/ 	.short	(.L_1315 - .L_1314)
	.align		4
.L_1314:
        /*1d8c*/ 	.word	index@(_ZN2at6native18elementwise_kernelILi128ELi4EZNS0_15gpu_kernel_implIZNS0_50_GLOBAL__N__2680c7bb_12_PowKernel_cu_7dd49032_317029pow_tensor_scalar_kernel_implIllEEvRNS_18TensorIteratorBaseET0_EUllE0_EEvS6_RKT_EUliE_EEviT1_)
        /*1d90*/ 	.word	0x00000018


	//----- nvinfo : EIATTR_FRAME_SIZE
	.align		4
.L_1315:
        /*1d94*/ 	.byte	0x04, 0x11
        /*1d96*/ 	.short	(.L_1317 - .L_1316)
	.align		4
.L_1316:
        /*1d98*/ 	.word	index@(_ZN2at6native18elementwise_kernelILi128ELi4EZNS0_15gpu_kernel_implIZNS0_50_GLOBAL__N__2680c7bb_12_PowKernel_cu_7dd49032_317029pow_tensor_scalar_kernel_implIllEEvRNS_18TensorIteratorBaseET0_EUllE0_EEvS6_RKT_EUliE_EEviT1_)
        /*1d9c*/ 	.word	0x00000000


	//----- nvinfo : EIATTR_REGCOUNT
	.align		4
.L_1317:
        /*1da0*/ 	.byte	0x04, 0x2f
        /*1da2*/ 	.short	(.L_1319 - .L_1318)
	.align		4
.L_1318:
        /*1da4*/ 	.word	index@(_ZN2at6native29vectorized_elementwise_kernelILi8EZNS0_50_GLOBAL__N__2680c7bb_12_PowKernel_cu_7dd49032_317029pow_tensor_scalar_kernel_implIllEEvRNS_18TensorIteratorBaseET0_EUllE1_St5arrayIPcLm2EEEEviS6_T1_)
        /*1da8*/ 	.word	0x00000004


	//----- nvinfo : EIATTR_FRAME_SIZE
	.align		4
.L_1319:
        /*1dac*/ 	.byte	0x04, 0x11
        /*1dae*/ 	.short	(.L_1321 - .L_1320)
	.align		4
.L_1320:
        /*1db0*/ 	.word	index@(_ZN2at6native29vectorized_elementwise_kernelILi8EZNS0_50_GLOBAL__N__2680c7bb_12_PowKernel_cu_7dd49032_317029pow_tensor_scalar_kernel_implIllEEvRNS_18TensorIteratorBaseET0_EUllE1_St5arrayIPcLm2EEEEviS6_T1_)
        /*1db4*/ 	.word	0x00000000


	//----- nvinfo : EIATTR_REGCOUNT
	.align		4
.L_1321:
        /*1db8*/ 	.byte	0x04, 0x2f
        /*1dba*/ 	.short	(.L_1323 - .L_1322)
	.align		4
.L_1322:
        /*1dbc*/ 	.word	index@(_ZN2at6native29vectorized_elementwise_kernelILi4EZNS0_50_GLOBAL__N__2680c7bb_12_PowKernel_cu_7dd49032_317029pow_tensor_scalar_kernel_implIllEEvRNS_18TensorIteratorBaseET0_EUllE1_St5arrayIPcLm2EEEEviS6_T1_)
        /*1dc0*/ 	.word	0x00000026


	//----- nvinfo : EIATTR_FRAME_SIZE
	.align		4
.L_1323:
        /*1dc4*/ 	.byte	0x04, 0x11
        /*1dc6*/ 	.short	(.L_1325 - .L_1324)
	.align		4
.L_1324:
        /*1dc8*/ 	.word	index@($__internal_35_$__cuda_sm20_dblrcp_rn_slowpath_v3)
        /*1dcc*/ 	.word	0x00000000


	//----- nvinfo : EIATTR_FRAME_SIZE
	.align		4
.L_1325:
        /*1dd0*/ 	.byte	0x04, 0x11
        /*1dd2*/ 	.short	(.L_1327 - .L_1326)
	.align		4
.L_1326:
        /*1dd4*/ 	.word	index@(_ZN2at6native29vectorized_elementwise_kernelILi4EZNS0_50_GLOBAL__N__2680c7bb_12_PowKernel_cu_7dd49032_317029pow_tensor_scalar_kernel_implIllEEvRNS_18TensorIteratorBaseET0_EUllE1_St5arrayIPcLm2EEEEviS6_T1_)
        /*1dd8*/ 	.word	0x00000000


	//----- nvinfo : EIATTR_REGCOUNT
	.align		4
.L_1327:
        /*1ddc*/ 	.byte	0x04, 0x2f
        /*1dde*/ 	.short	(.L_1329 - .L_1328)
	.align		4
.L_1328:
        /*1de0*/ 	.word	index@(_ZN2at6native29vectorized_elementwise_kernelILi2EZNS0_50_GLOBAL__N__2680c7bb_12_PowKernel_cu_7dd49032_317029pow_tensor_scalar_kernel_implIllEEvRNS_18TensorIteratorBaseET0_EUllE1_St5arrayIPcLm2EEEEviS6_T1_)
        /*1de4*/ 	.word	0x00000026


	//----- nvinfo : EIATTR_FRAME_SIZE
	.align		4
.L_1329:
        /*1de8*/ 	.byte	0x04, 0x11
        /*1dea*/ 	.short	(.L_1331 - .L_1330)
	.align		4
.L_1330:
        /*1dec*/ 	.word	index@($__internal_34_$__cuda_sm20_dblrcp_rn_slowpath_v3)
        /*1df0*/ 	.word	0x00000000


	//----- nvinfo : EIATTR_FRAME_SIZE
	.align		4
.L_1331:
        /*1df4*/ 	.byte	0x04, 0x11
        /*1df6*/ 	.short	(.L_1333 - .L_1332)
	.align		4
.L_1332:
        /*1df8*/ 	.word	index@(_ZN2at6native29vectorized_elementwise_kernelILi2EZNS0_50_GLOBAL__N__2680c7bb_12_PowKernel_cu_7dd49032_317029pow_tensor_scalar_kernel_implIllEEvRNS_18TensorIteratorBaseET0_EUllE1_St5arrayIPcLm2EEEEviS6_T1_)
        /*1dfc*/ 	.word	0x00000000


	//----- nvinfo : EIATTR_REGCOUNT
	.align		4
.L_1333:
        /*1e00*/ 	.byte	0x04, 0x2f
        /*1e02*/ 	.short	(.L_1335 - .L_1334)
	.align		4
.L_1334:
        /*1e04*/ 	.word	index@(_ZN2at6native27unrolled_elementwise_kernelIZNS0_50_GLOBAL__N__2680c7bb_12_PowKernel_cu_7dd49032_317029pow_tensor_scalar_kernel_implIllEEvRNS_18TensorIteratorBaseET0_EUllE1_St5arrayIPcLm2EELi4E23TrivialOffsetCalculatorILi1EjESC_NS0_6memory15LoadWithoutCastENSD_16StoreWithoutCastEEEviT_S6_T2_T3_T4_T5_)
        /*1e08*/ 	.word	0x00000018


	//----- nvinfo : EIATTR_FRAME_SIZE
	.align		4
.L_1335:
        /*1e0c*/ 	.byte	0x04, 0x11
        /*1e0e*/ 	.short	(.L_1337 - .L_1336)
	.align		4
.L_1336:
        /*1e10*/ 	.word	index@($__internal_33_$__cuda_sm20_dblrcp_rn_slowpath_v3)
        /*1e14*/ 	.word	0x00000000


	//----- nvinfo : EIATTR_FRAME_SIZE
	.align		4
.L_1337:
        /*1e18*/ 	.byte	0x04, 0x11
        /*1e1a*/ 	.short	(.L_1339 - .L_1338)
	.align		4
.L_1338:
        /*1e1c*/ 	.word	index@(_ZN2at6native27unrolled_elementwise_kernelIZNS0_50_GLOBAL__N__2680c7bb_12_PowKernel_cu_7dd49032_317029pow_tensor_scalar_kernel_implIllEEvRNS_18TensorIteratorBaseET0_EUllE1_St5arrayIPcLm2EELi4E23TrivialOffsetCalculatorILi1EjESC_NS0_6memory15LoadWithoutCastENSD_16StoreWithoutCastEEEviT_S6_T2_T3_T4_T5_)
        /*1e20*/ 	.word	0x00000000


	//----- nvinfo : EIATTR_REGCOUNT
	.align		4
.L_1339:
        /*1e24*/ 	.byte	0x04, 0x2f
        /*1e26*/ 	.short	(.L_1341 - .L_1340)
	.align		4
.L_1340:
        /*1e28*/ 	.word	index@(_ZN2at6native18elementwise_kernelILi128ELi2EZNS0_22gpu_kernel_impl_nocastIZNS0_50_GLOBAL__N__2680c7bb_12_PowKernel_cu_7dd49032_317029pow_tensor_scalar_kernel_implIllEEvRNS_18TensorIteratorBaseET0_EUllE1_EEvS6_RKT_EUliE_EEviT1_)
        /*1e2c*/ 	.word	0x00000014


	//----- nvinfo : EIATTR_FRAME_SIZE
	.align		4
.L_1341:
        /*1e30*/ 	.byte	0x04, 0x11
        /*1e32*/ 	.short	(.L_1343 - .L_1342)
	.align		4
.L_1342:
        /*1e34*/ 	.word	index@($__internal_32_$__cuda_sm20_dblrcp_rn_slowpath_v3)
        /*1e38*/ 	.word	0x00000000


	//----- nvinfo : EIATTR_FRAME_SIZE
	.align		4
.L_1343:
        /*1e3c*/ 	.byte	0x04, 0x11
        /*1e3e*/ 	.short	(.L_1345 - .L_1344)
	.align		4
.L_1344:
        /*1e40*/ 	.word	index@(_ZN2at6native18elementwise_kernelILi128ELi2EZNS0_22gpu_kernel_impl_nocastIZNS0_50_GLOBAL__N__2680c7bb_12_PowKernel_cu_7dd49032_317029pow_tensor_scalar_kernel_implIllEEvRNS_18TensorIteratorBaseET0_EUllE1_EEvS6_RKT_EUliE_EEviT1_)
        /*1e44*/ 	.word	0x00000000


	//----- nvinfo : EIATTR_REGCOUNT
	.align		4
.L_1345:
        /*1e48*/ 	.byte	0x04, 0x2f
        /*1e4a*/ 	.short	(.L_1347 - .L_1346)
	.align		4
.L_1346:
        /*1e4c*/ 	.word	index@(_ZN2at6native27unrolled_elementwise_kernelIZNS0_50_GLOBAL__N__2680c7bb_12_PowKernel_cu_7dd49032_317029pow_tensor_scalar_kernel_implIllEEvRNS_18TensorIteratorBaseET0_EUllE1_St5arrayIPcLm2EELi4E23TrivialOffsetCalculatorILi1EjESC_NS0_6memory12LoadWithCastILi1EEENSD_13StoreWithCastILi1EEEEEviT_S6_T2_T3_T4_T5_)
        /*1e50*/ 	.word	0x00000020


	//----- nvinfo : EIATTR_FRAME_SIZE
	.align		4
.L_1347:
        /*1e54*/ 	.byte	0x04, 0x11
        /*1e56*/ 	.short	(.L_1349 - .L_1348)
	.align		4
.L_1348:
        /*1e58*/ 	.word	index@($__internal_31_$__cuda_sm20_dblrcp_rn_slowpath_v3)
        /*1e5c*/ 	.word	0x00000000


	//----- nvinfo : EIATTR_FRAME_SIZE
	.align		4
.L_1349:
        /*1e60*/ 	.byte	0x04, 0x11
        /*1e62*/ 	.short	(.L_1351 - .L_1350)
	.align		4
.L_1350:
        /*1e64*/ 	.word	index@(_ZN2at6native27unrolled_elementwise_kernelIZNS0_50_GLOBAL__N__2680c7bb_12_PowKernel_cu_7dd49032_317029pow_tensor_scalar_kernel_implIllEEvRNS_18TensorIteratorBaseET0_EUllE1_St5arrayIPcLm2EELi4E23TrivialOffsetCalculatorILi1EjESC_NS0_6memory12LoadWithCastILi1EEENSD_13StoreWithCastILi1EEEEEviT_S6_T2_T3_T4_T5_)
        /*1e68*/ 	.word	0x00000000


	//----- nvinfo : EIATTR_REGCOUNT
	.align		4
.L_1351:
        /*1e6c*/ 	.byte	0x04, 0x2f
        /*1e6e*/ 	.short	(.L_1353 - .L_1352)
	.align		4
.L_1352:
        /*1e70*/ 	.word	index@(_ZN2at6native18elementwise_kernelILi128ELi4EZNS0_15gpu_kernel_implIZNS0_50_GLOBAL__N__2680c7bb_12_PowKernel_cu_7dd49032_317029pow_tensor_scalar_kernel_implIllEEvRNS_18TensorIteratorBaseET0_EUllE1_EEvS6_RKT_EUliE_EEviT1_)
        /*1e74*/ 	.word	0x00000018


	//----- nvinfo : EIATTR_FRAME_SIZE
	.align		4
.L_1353:
        /*1e78*/ 	.byte	0x04, 0x11
        /*1e7a*/ 	.short	(.L_1355 - .L_1354)
	.align		4
.L_1354:
        /*1e7c*/ 	.word	index@($__internal_30_$__cuda_sm20_dblrcp_rn_slowpath_v3)
        /*1e80*/ 	.word	0x00000000


	//----- nvinfo : EIATTR_FRAME_SIZE
	.align		4
.L_1355:
        /*1e84*/ 	.byte	0x04, 0x11
        /*1e86*/ 	.short	(.L_1357 - .L_1356)
	.align		4
.L_1356:
        /*1e88*/ 	.word	index@(_ZN2at6native18elementwise_kernelILi128ELi4EZNS0_15gpu_kernel_implIZNS0_50_GLOBAL__N__2680c7bb_12_PowKernel_cu_7dd49032_317029pow_tensor_scalar_kernel_implIllEEvRNS_18TensorIteratorBaseET0_EUllE1_EEvS6_RKT_EUliE_EEviT1_)
        /*1e8c*/ 	.word	0x00000000


	//----- nvinfo : EIATTR_REGCOUNT
	.align		4
.L_1357:
        /*1e90*/ 	.byte	0x04, 0x2f
        /*1e92*/ 	.short	(.L_1359 - .L_1358)
	.align		4
.L_1358:
        /*1e94*/ 	.word	index@(_ZN2at6native29vectorized_elementwise_kernelILi8EZNS0_50_GLOBAL__N__2680c7bb_12_PowKernel_cu_7dd49032_317029pow_tensor_scalar_kernel_implIllEEvRNS_18TensorIteratorBaseET0_EUllE2_St5arrayIPcLm2EEEEviS6_T1_)
        /*1e98*/ 	.word	0x00000004


	//----- nvinfo : EIATTR_FRAME_SIZE
	.align		4
.L_1359:
        /*1e9c*/ 	.byte	0x04, 0x11
        /*1e9e*/ 	.short	(.L_1361 - .L_1360)
	.align		4
.L_1360:
        /*1ea0*/ 	.word	index@(_ZN2at6native29vectorized_elementwise_kernelILi8EZNS0_50_GLOBAL__N__2680c7bb_12_PowKernel_cu_7dd49032_317029pow_tensor_scalar_kernel_implIllEEvRNS_18TensorIteratorBaseET0_EUllE2_St5arrayIPcLm2EEEEviS6_T1_)
        /*1ea4*/ 	.word	0x00000000


	//----- nvinfo : EIATTR_REGCOUNT
	.align		4
.L_1361:
        /*1ea8*/ 	.byte	0x04, 0x2f
        /*1eaa*/ 	.short	(.L_1363 - .L_1362)
	.align		4
.L_1362:
        /*1eac*/ 	.word	index@(_ZN2at6native29vectorized_elementwise_kernelILi4EZNS0_50_GLOBAL__N__2680c7bb_12_PowKernel_cu_7dd49032_317029pow_tensor_scalar_kernel_implIllEEvRNS_18TensorIteratorBaseET0_EUllE2_St5arrayIPcLm2EEEEviS6_T1_)
        /*1eb0*/ 	.word	0x0000002c


	//----- nvinfo : EIATTR_FRAME_SIZE
	.align		4
.L_1363:
        /*1eb4*/ 	.byte	0x04, 0x11
        /*1eb6*/ 	.short	(.L_1365 - .L_1364)
	.align		4
.L_1364:
        /*1eb8*/ 	.word	index@(_ZN2at6native29vectorized_elementwise_kernelILi4EZNS0_50_GLOBAL__N__2680c7bb_12_PowKernel_cu_7dd49032_317029pow_tensor_scalar_kernel_implIllEEvRNS_18TensorIteratorBaseET0_EUllE2_St5arrayIPcLm2EEEEviS6_T1_)
        /*1ebc*/ 	.word	0x00000000


	//----- nvinfo : EIATTR_REGCOUNT
	.align		4
.L_1365:
        /*1ec0*/ 	.byte	0x04, 0x2f
        /*1ec2*/ 	.short	(.L_1367 - .L_1366)
	.align		4
.L_1366:
        /*1ec4*/ 	.word	index@(_ZN2at6native29vectorized_elementwise_kernelILi2EZNS0_50_GLOBAL__N__2680c7bb_12_PowKernel_cu_7dd49032_317029pow_tensor_scalar_kernel_implIllEEvRNS_18TensorIteratorBaseET0_EUllE2_St5arrayIPcLm2EEEEviS6_T1_)
        /*1ec8*/ 	.word	0x0000002c


	//----- nvinfo : EIATTR_FRAME_SIZE
	.align		4
.L_1367:
        /*1ecc*/ 	.byte	0x04, 0x11
        /*1ece*/ 	.short	(.L_1369 - .L_1368)
	.align		4
.L_1368:
        /*1ed0*/ 	.word	index@(_ZN2at6native29vectorized_elementwise_kernelILi2EZNS0_50_GLOBAL__N__2680c7bb_12_PowKernel_cu_7dd49032_317029pow_tensor_scalar_kernel_implIllEEvRNS_18TensorIteratorBaseET0_EUllE2_St5arrayIPcLm2EEEEviS6_T1_)
        /*1ed4*/ 	.word	0x00000000


	//----- nvinfo : EIATTR_REGCOUNT
	.align		4
.L_1369:
        /*1ed8*/ 	.byte	0x04, 0x2f
        /*1eda*/ 	.short	(.L_1371 - .L_1370)
	.align		4
.L_1370:
        /*1edc*/ 	.word	index@(_ZN2at6native27unrolled_elementwise_kernelIZNS0_50_GLOBAL__N__2680c7bb_12_PowKernel_cu_7dd49032_317029pow_tensor_scalar_kernel_implIllEEvRNS_18TensorIteratorBaseET0_EUllE2_St5arrayIPcLm2EELi4E23TrivialOffsetCalculatorILi1EjESC_NS0_6memory15LoadWithoutCastENSD_16StoreWithoutCastEEEviT_S6_T2_T3_T4_T5_)
        /*1ee0*/ 	.word	0x0000001a


	//----- nvinfo : EIATTR_FRAME_SIZE
	.align		4
.L_1371:
        /*1ee4*/ 	.byte	0x04, 0x11
        /*1ee6*/ 	.short	(.L_1373 - .L_1372)
	.align		4
.L_1372:
        /*1ee8*/ 	.word	index@(_ZN2at6native27unrolled_elementwise_kernelIZNS0_50_GLOBAL__N__2680c7bb_12_PowKernel_cu_7dd49032_317029pow_tensor_scalar_kernel_implIllEEvRNS_18TensorIteratorBaseET0_EUllE2_St5arrayIPcLm2EELi4E23TrivialOffsetCalculatorILi1EjESC_NS0_6memory15LoadWithoutCastENSD_16StoreWithoutCastEEEviT_S6_T2_T3_T4_T5_)
        /*1eec*/ 	.word	0x00000000


	//----- nvinfo : EIATTR_REGCOUNT
	.align		4
.L_1373:
        /*1ef0*/ 	.byte	0x04, 0x2f
        /*1ef2*/ 	.short	(.L_1375 - .L_1374)
	.align		4
.L_1374:
        /*1ef4*/ 	.word	index@(_ZN2at6native18elementwise_kernelILi128ELi2EZNS0_22gpu_kernel_impl_nocastIZNS0_50_GLOBAL__N__2680c7bb_12_PowKernel_cu_7dd49032_317029pow_tensor_scalar_kernel_implIllEEvRNS_18TensorIteratorBaseET0_EUllE2_EEvS6_RKT_EUliE_EEviT1_)
        /*1ef8*/ 	.word	0x00000016


	//----- nvinfo : EIATTR_FRAME_SIZE
	.align		4
.L_1375:
        /*1efc*/ 	.byte	0x04, 0x11
        /*1efe*/ 	.short	(.L_1377 - .L_1376)
	.align		4
.L_1376:
        /*1f00*/ 	.word	index@(_ZN2at6native18elementwise_kernelILi128ELi2EZNS0_22gpu_kernel_impl_nocastIZNS0_50_GLOBAL__N__2680c7bb_12_PowKernel_cu_7dd49032_317029pow_tensor_scalar_kernel_implIllEEvRNS_18TensorIteratorBaseET0_EUllE2_EEvS6_RKT_EUliE_EEviT1_)
        /*1f04*/ 	.word	0x00000000


	//----- nvinfo : EIATTR_REGCOUNT
	.align		4
.L_1377:
        /*1f08*/ 	.byte	0x04, 0x2f
        /*1f0a*/ 	.short	(.L_1379 - .L_1378)
	.align		4
.L_1378:
        /*1f0c*/ 	.word	index@(_ZN2at6native27unrolled_elementwise_kernelIZNS0_50_GLOBAL__N__2680c7bb_12_PowKernel_cu_7dd49032_317029pow_tensor_scalar_kernel_implIllEEvRNS_18TensorIteratorBaseET0_EUllE2_St5arrayIPcLm2EELi4E23TrivialOffsetCalculatorILi1EjESC_NS0_6memory12LoadWithCastILi1EEENSD_13StoreWithCastILi1EEEEEviT_S6_T2_T3_T4_T5_)
        /*1f10*/ 	.word	0x00000020


	//----- nvinfo : EIATTR_FRAME_SIZE
	.align		4
.L_1379:
        /*1f14*/ 	.byte	0x04, 0x11
        /*1f16*/ 	.short	(.L_1381 - .L_1380)
	.align		4
.L_1380:
        /*1f18*/ 	.word	index@(_ZN2at6native27unrolled_elementwise_kernelIZNS0_50_GLOBAL__N__2680c7bb_12_PowKernel_cu_7dd49032_317029pow_tensor_scalar_kernel_implIllEEvRNS_18TensorIteratorBaseET0_EUllE2_St5arrayIPcLm2EELi4E23TrivialOffsetCalculatorILi1EjESC_NS0_6memory12LoadWithCastILi1EEENSD_13StoreWithCastILi1EEEEEviT_S6_T2_T3_T4_T5_)
        /*1f1c*/ 	.word	0x00000000


	//----- nvinfo : EIATTR_REGCOUNT
	.align		4
.L_1381:
        /*1f20*/ 	.byte	0x04, 0x2f
        /*1f22*/ 	.short	(.L_1383 - .L_1382)
	.align		4
.L_1382:
        /*1f24*/ 	.word	index@(_ZN2at6native18elementwise_kernelILi128ELi4EZNS0_15gpu_kernel_implIZNS0_50_GLOBAL__N__2680c7bb_12_PowKernel_cu_7dd49032_317029pow_tensor_scalar_kernel_implIllEEvRNS_18TensorIteratorBaseET0_EUllE2_EEvS6_RKT_EUliE_EEviT1_)
        /*1f28*/ 	.word	0x00000018


	//----- nvinfo : EIATTR_FRAME_SIZE
	.align		4
.L_1383:
        /*1f2c*/ 	.byte	0x04, 0x11
        /*1f2e*/ 	.short	(.L_1385 - .L_1384)
	.align		4
.L_1384:
        /*1f30*/ 	.word	index@(_ZN2at6native18elementwise_kernelILi128ELi4EZNS0_15gpu_kernel_implIZNS0_50_GLOBAL__N__2680c7bb_12_PowKernel_cu_7dd49032_317029pow_tensor_scalar_kernel_implIllEEvRNS_18TensorIteratorBaseET0_EUllE2_EEvS6_RKT_EUliE_EEviT1_)
        /*1f34*/ 	.word	0x00000000


	//----- nvinfo : EIATTR_REGCOUNT
	.align		4
.L_1385:
        /*1f38*/ 	.byte	0x04, 0x2f
        /*1f3a*/ 	.short	(.L_1387 - .L_1386)
	.align		4
.L_1386:
        /*1f3c*/ 	.word	index@(_ZN2at6native29vectorized_elementwise_kernelILi8EZNS0_50_GLOBAL__N__2680c7bb_12_PowKernel_cu_7dd49032_317029pow_tensor_scalar_kernel_implIssEEvRNS_18TensorIteratorBaseET0_EUlsE_St5arrayIPcLm2EEEEviS6_T1_)
        /*1f40*/ 	.word	0x00000004


	//----- nvinfo : EIATTR_FRAME_SIZE
	.align		4
.L_1387:
        /*1f44*/ 	.byte	0x04, 0x11
        /*1f46*/ 	.short	(.L_1389 - .L_1388)
	.align		4
.L_1388:
        /*1f48*/ 	.word	index@(_ZN2at6native29vectorized_elementwise_kernelILi8EZNS0_50_GLOBAL__N__2680c7bb_12_PowKernel_cu_7dd49032_317029pow_tensor_scalar_kernel_implIssEEvRNS_18TensorIteratorBaseET0_EUlsE_St5arrayIPcLm2EEEEviS6_T1_)
        /*1f4c*/ 	.word	0x00000000


	//----- nvinfo : EIATTR_REGCOUNT
	.align		4
.L_1389:
        /*1f50*/ 	.byte	0x04, 0x2f
        /*1f52*/ 	.short	(.L_1391 - .L_1390)
	.align		4
.L_1390:
        /*1f54*/ 	.word	index@(_ZN2at6native29vectorized_elementwise_kernelILi4EZNS0_50_GLOBAL__N__2680c7bb_12_PowKernel_cu_7dd49032_317029pow_tensor_scalar_kernel_implIssEEvRNS_18TensorIteratorBaseET0_EUlsE_St5arrayIPcLm2EEEEviS6_T1_)
        /*1f58*/ 	.word	0x00000020


	//----- nvinfo : EIATTR_FRAME_SIZE
	.align		4
.L_1391:
        /*1f5c*/ 	.byte	0x04, 0x11
        /*1f5e*/ 	.short	(.L_1393 - .L_1392)
	.align		4
.L_1392:
        /*1f60*/ 	.word	index@(_ZN2at6native29vectorized_elementwise_kernelILi4EZNS0_50_GLOBAL__N__2680c7bb_12_PowKernel_cu_7dd49032_317029pow_tensor_scalar_kernel_implIssEEvRNS_18TensorIteratorBaseET0_EUlsE_St5arrayIPcLm2EEEEviS6_T1_)
        /*1f64*/ 	.word	0x00000000


	//----- nvinfo : EIATTR_REGCOUNT
	.align		4
.L_1393:
        /*1f68*/ 	.byte	0x04, 0x2f
        /*1f6a*/ 	.short	(.L_1395 - .L_1394)
	.align		4
.L_1394:
        /*1f6c*/ 	.word	index@(_ZN2at6native29vectorized_elementwise_kernelILi2EZNS0_50_GLOBAL__N__2680c7bb_12_PowKernel_cu_7dd49032_317029pow_tensor_scalar_kernel_implIssEEvRNS_18TensorIteratorBaseET0_EUlsE_St5arrayIPcLm2EEEEviS6_T1_)
        /*1f70*/ 	.word	0x00000020


	//----- nvinfo : EIATTR_FRAME_SIZE
	.align		4
.L_1395:
        /*1f74*/ 	.byte	0x04, 0x11
        /*1f76*/ 	.short	(.L_1397 - .L_1396)
	.align		4
.L_1396:
        /*1f78*/ 	.word	index@(_ZN2at6native29vectorized_elementwise_kernelILi2EZNS0_50_GLOBAL__N__2680c7bb_12_PowKernel_cu_7dd49032_317029pow_tensor_scalar_kernel_implIssEEvRNS_18TensorIteratorBaseET0_EUlsE_St5arrayIPcLm2EEEEviS6_T1_)
        /*1f7c*/ 	.word	0x00000000


	//----- nvinfo : EIATTR_REGCOUNT
	.align		4
.L_1397:
        /*1f80*/ 	.byte	0x04, 0x2f
        /*1f82*/ 	.short	(.L_1399 - .L_1398)
	.align		4
.L_1398:
        /*1f84*/ 	.word	index@(_ZN2at6native27unrolled_elementwise_kernelIZNS0_50_GLOBAL__N__2680c7bb_12_PowKernel_cu_7dd49032_317029pow_tensor_scalar_kernel_implIssEEvRNS_18TensorIteratorBaseET0_EUlsE_St5arrayIPcLm2EELi4E23TrivialOffsetCalculatorILi1EjESC_NS0_6memory15LoadWithoutCastENSD_16StoreWithoutCastEEEviT_S6_T2_T3_T4_T5_)
        /*1f88*/ 	.word	0x00000016


	//----- nvinfo : EIATTR_FRAME_SIZE
	.align		4
.L_1399:
        /*1f8c*/ 	.byte	0x04, 0x11
        /*1f8e*/ 	.short	(.L_1401 - .L_1400)
	.align		4
.L_1400:
        /*1f90*/ 	.word	index@(_ZN2at6native27unrolled_elementwise_kernelIZNS0_50_GLOBAL__N__2680c7bb_12_PowKernel_cu_7dd49032_317029pow_tensor_scalar_kernel_implIssEEvRNS_18TensorIteratorBaseET0_EUlsE_St5arrayIPcLm2EELi4E23TrivialOffsetCalculatorILi1EjESC_NS0_6memory15LoadWithoutCastENSD_16StoreWithoutCastEEEviT_S6_T2_T3_T4_T5_)
        /*1f94*/ 	.word	0x00000000


	//----- nvinfo : EIATTR_REGCOUNT
	.align		4
.L_1401:
        /*1f98*/ 	.byte	0x04, 0x2f
        /*1f9a*/ 	.short	(.L_1403 - .L_1402)
	.align		4
.L_1402:
        /*1f9c*/ 	.word	index@(_ZN2at6native18elementwise_kernelILi128ELi4EZNS0_22gpu_kernel_impl_nocastIZNS0_50_GLOBAL__N__2680c7bb_12_PowKernel_cu_7dd49032_317029pow_tensor_scalar_kernel_implIssEEvRNS_18TensorIteratorBaseET0_EUlsE_EEvS6_RKT_EUliE_EEviT1_)
        /*1fa0*/ 	.word	0x00000014


	//----- nvinfo : EIATTR_FRAME_SIZE
	.align		4
.L_1403:
        /*1fa4*/ 	.byte	0x04, 0x11
        /*1fa6*/ 	.short	(.L_1405 - .L_1404)
	.align		4
.L_1404:
        /*1fa8*/ 	.word	index@(_ZN2at6native18elementwise_kernelILi128ELi4EZNS0_22gpu_kernel_impl_nocastIZNS0_50_GLOBAL__N__2680c7bb_12_PowKernel_cu_7dd49032_317029pow_tensor_scalar_kernel_implIssEEvRNS_18TensorIteratorBaseET0_EUlsE_EEvS6_RKT_EUliE_EEviT1_)
        /*1fac*/ 	.word	0x00000000


	//----- nvinfo : EIATTR_REGCOUNT
	.align		4
.L_1405:
        /*1fb0*/ 	.byte	0x04, 0x2f
        /*1fb2*/ 	.short	(.L_1407 - .L_1406)
	.align		4
.L_1406:
        /*1fb4*/ 	.word	index@(_ZN2at6native27unrolled_elementwise_kernelIZNS0_50_GLOBAL__N__2680c7bb_12_PowKernel_cu_7dd49032_317029pow_tensor_scalar_kernel_implIssEEvRNS_18TensorIteratorBaseET0_EUlsE_St5arrayIPcLm2EELi4E23TrivialOffsetCalculatorILi1EjESC_NS0_6memory12LoadWithCastILi1EEENSD_13StoreWithCastILi1EEEEEviT_S6_T2_T3_T4_T5_)
        /*1fb8*/ 	.word	0x0000001c


	//----- nvinfo : EIATTR_FRAME_SIZE
	.align		4
.L_1407:
        /*1fbc*/ 	.byte	0x04, 0x11
        /*1fbe*/ 	.short	(.L_1409 - .L_1408)
	.align		4
.L_1408:
        /*1fc0*/ 	.word	index@(_ZN2at6native27unrolled_elementwise_kernelIZNS0_50_GLOBAL__N__2680c7bb_12_PowKernel_cu_7dd49032_317029pow_tensor_scalar_kernel_implIssEEvRNS_18TensorIteratorBaseET0_EUlsE_St5arrayIPcLm2EELi4E23TrivialOffsetCalculatorILi1EjESC_NS0_6memory12LoadWithCastILi1EEENSD_13StoreWithCastILi1EEEEEviT_S6_T2_T3_T4_T5_)
        /*1fc4*/ 	.word	0x00000000


	//----- nvinfo : EIATTR_REGCOUNT
	.align		4
.L_1409:
        /*1fc8*/ 	.byte	0x04, 0x2f
        /*1fca*/ 	.short	(.L_1411 - .L_1410)
	.align		4
.L_1410:
        /*1fcc*/ 	.word	index@(_ZN2at6native18elementwise_kernelILi128ELi4EZNS0_15gpu_kernel_implIZNS0_50_GLOBAL__N__2680c7bb_12_PowKernel_cu_7dd49032_317029pow_tensor_scalar_kernel_implIssEEvRNS_18TensorIteratorBaseET0_EUlsE_EEvS6_RKT_EUliE_EEviT1_)
        /*1fd0*/ 	.word	0x00000018


	//----- nvinfo : EIATTR_FRAME_SIZE
	.align		4
.L_1411:
        /*1fd4*/ 	.byte	0x04, 0x11
        /*1fd6*/ 	.short	(.L_1413 - .L_1412)
	.align		4
.L_1412:
        /*1fd8*/ 	.word	index@(_ZN2at6native18elementwise_kernelILi128ELi4EZNS0_15gpu_kernel_implIZNS0_50_GLOBAL__N__2680c7bb_12_PowKernel_cu_7dd49032_317029pow_tensor_scalar_kernel_implIssEEvRNS_18TensorIteratorBaseET0_EUlsE_EEvS6_RKT_EUliE_EEviT1_)
        /*1fdc*/ 	.word	0x00000000


	//----- nvinfo : EIATTR_REGCOUNT
	.align		4
.L_1413:
        /*1fe0*/ 	.byte	0x04, 0x2f
        /*1fe2*/ 	.short	(.L_1415 - .L_1414)
	.align		4
.L_1414:
        /*1fe4*/ 	.word	index@(_ZN2at6native29vectorized_elementwise_kernelILi8EZNS0_50_GLOBAL__N__2680c7bb_12_PowKernel_cu_7dd49032_317029pow_tensor_scalar_kernel_implIssEEvRNS_18TensorIteratorBaseET0_EUlsE0_St5arrayIPcLm2EEEEviS6_T1_)
        /*1fe8*/ 	.word	0x00000004


	//----- nvinfo : EIATTR_FRAME_SIZE
	.align		4
.L_1415:
        /*1fec*/ 	.byte	0x04, 0x11
        /*1fee*/ 	.short	(.L_1417 - .L_1416)
	.align		4
.L_1416:
        /*1ff0*/ 	.word	index@(_ZN2at6native29vectorized_elementwise_kernelILi8EZNS0_50_GLOBAL__N__2680c7bb_12_PowKernel_cu_7dd49032_317029pow_tensor_scalar_kernel_implIssEEvRNS_18TensorIteratorBaseET0_EUlsE0_St5arrayIPcLm2EEEEviS6_T1_)
        /*1ff4*/ 	.word	0x00000000


	//----- nvinfo : EIATTR_REGCOUNT
	.align		4
.L_1417:
        /*1ff8*/ 	.byte	0x04, 0x2f
        /*1ffa*/ 	.short	(.L_1419 - .L_1418)
	.align		4
.L_1418:
        /*1ffc*/ 	.word	index@(_ZN2at6native29vectorized_elementwise_kernelILi4EZNS0_50_GLOBAL__N__2680c7bb_12_PowKernel_cu_7dd49032_317029pow_tensor_scalar_kernel_implIssEEvRNS_18TensorIteratorBaseET0_EUlsE0_St5arrayIPcLm2EEEEviS6_T1_)
        /*2000*/ 	.word	0x00000020


	//----- nvinfo : EIATTR_FRAME_SIZE
	.align		4
.L_1419:
        /*2004*/ 	.byte	0x04, 0x11
        /*2006*/ 	.short	(.L_1421 - .L_1420)
	.align		4
.L_1420:
        /*2008*/ 	.word	index@(_ZN2at6native29vectorized_elementwise_kernelILi4EZNS0_50_GLOBAL__N__2680c7bb_12_PowKernel_cu_7dd49032_317029pow_tensor_scalar_kernel_implIssEEvRNS_18TensorIteratorBaseET0_EUlsE0_St5arrayIPcLm2EEEEviS6_T1_)
        /*200c*/ 	.word	0x00000000


	//----- nvinfo : EIATTR_REGCOUNT
	.align		4
.L_1421:
        /*2010*/ 	.byte	0x04, 0x2f
        /*2012*/ 	.short	(.L_1423 - .L_1422)
	.align		4
.L_1422:
        /*2014*/ 	.word	index@(_ZN2at6native29vectorized_elementwise_kernelILi2EZNS0_50_GLOBAL__N__2680c7bb_12_PowKernel_cu_7dd49032_317029pow_tensor_scalar_kernel_implIssEEvRNS_18TensorIteratorBaseET0_EUlsE0_St5arrayIPcLm2EEEEviS6_T1_)
        /*2018*/ 	.word	0x00000020


	//----- nvinfo : EIATTR_FRAME_SIZE
	.align		4
.L_1423:
        /*201c*/ 	.byte	0x04, 0x11
        /*201e*/ 	.short	(.L_1425 - .L_1424)
	.align		4
.L_1424:
        /*2020*/ 	.word	index@(_ZN2at6native29vectorized_elementwise_kernelILi2EZNS0_50_GLOBAL__N__2680c7bb_12_PowKernel_cu_7dd49032_317029pow_tensor_scalar_kernel_implIssEEvRNS_18TensorIteratorBaseET0_EUlsE0_St5arrayIPcLm2EEEEviS6_T1_)
        /*2024*/ 	.word	0x00000000


	//----- nvinfo : EIATTR_REGCOUNT
	.align		4
.L_1425:
        /*2028*/ 	.byte	0x04, 0x2f
        /*202a*/ 	.short	(.L_1427 - .L_1426)
	.align		4
.L_1426:
        /*202c*/ 	.word	index@(_ZN2at6native27unrolled_elementwise_kernelIZNS0_50_GLOBAL__N__2680c7bb_12_PowKernel_cu_7dd49032_317029pow_tensor_scalar_kernel_implIssEEvRNS_18TensorIteratorBaseET0_EUlsE0_St5arrayIPcLm2EELi4E23TrivialOffsetCalculatorILi1EjESC_NS0_6memory15LoadWithoutCastENSD_16StoreWithoutCastEEEviT_S6_T2_T3_T4_T5_)
        /*2030*/ 	.word	0x00000018


	//----- nvinfo : EIATTR_FRAME_SIZE
	.align		4
.L_1427:
        /*2034*/ 	.byte	0x04, 0x11
        /*2036*/ 	.short	(.L_1429 - .L_1428)
	.align		4
.L_1428:
        /*2038*/ 	.word	index@(_ZN2at6native27unrolled_elementwise_kernelIZNS0_50_GLOBAL__N__2680c7bb_12_PowKernel_cu_7dd49032_317029pow_tensor_scalar_kernel_implIssEEvRNS_18TensorIteratorBaseET0_EUlsE0_St5arrayIPcLm2EELi4E23TrivialOffsetCalculatorILi1EjESC_NS0_6memory15LoadWithoutCastENSD_16StoreWithoutCastEEEviT_S6_T2_T3_T4_T5_)
        /*203c*/ 	.word	0x00000000


	//----- nvinfo : EIATTR_REGCOUNT
	.align		4
.L_1429:
        /*2040*/ 	.byte	0x04, 0x2f
        /*2042*/ 	.short	(.L_1431 - .L_1430)
	.align		4
.L_1430:
        /*2044*/ 	.word	index@(_ZN2at6native18elementwise_kernelILi128ELi4EZNS0_22gpu_kernel_impl_nocastIZNS0_50_GLOBAL__N__2680c7bb_12_PowKernel_cu_7dd49032_317029pow_tensor_scalar_kernel_implIssEEvRNS_18TensorIteratorBaseET0_EUlsE0_EEvS6_RKT_EUliE_EEviT1_)
        /*2048*/ 	.word	0x00000014


	//----- nvinfo : EIATTR_FRAME_SIZE
	.align		4
.L_1431:
        /*204c*/ 	.byte	0x04, 0x11
        /*204e*/ 	.short	(.L_1433 - .L_1432)
	.align		4
.L_1432:
        /*2050*/ 	.word	index@(_ZN2at6native18elementwise_kernelILi128ELi4EZNS0_22gpu_kernel_impl_nocastIZNS0_50_GLOBAL__N__2680c7bb_12_PowKernel_cu_7dd49032_317029pow_tensor_scalar_kernel_implIssEEvRNS_18TensorIteratorBaseET0_EUlsE0_EEvS6_RKT_EUliE_EEviT1_)
        /*2054*/ 	.word	0x00000000


	//----- nvinfo : EIATTR_REGCOUNT
	.align		4
.L_1433:
        /*2058*/ 	.byte	0x04, 0x2f
        /*205a*/ 	.short	(.L_1435 - .L_1434)
	.align		4
.L_1434:
        /*205c*/ 	.word	index@(_ZN2at6native27unrolled_elementwise_kernelIZNS0_50_GLOBAL__N__2680c7bb_12_PowKernel_cu_7dd49032_317029pow_tensor_scalar_kernel_implIssEEvRNS_18TensorIteratorBaseET0_EUlsE0_St5arrayIPcLm2EELi4E23TrivialOffsetCalculatorILi1EjESC_NS0_6memory12LoadWithCastILi1EEENSD_13StoreWithCastILi1EEEEEviT_S6_T2_T3_T4_T5_)
        /*2060*/ 	.word	0x0000001c


	//----- nvinfo : EIATTR_FRAME_SIZE
	.align		4
.L_1435:
        /*2064*/ 	.byte	0x04, 0x11
        /*2066*/ 	.short	(.L_1437 - .L_1436)
	.align		4
.L_1436:
        /*2068*/ 	.word	index@(_ZN2at6native27unrolled_elementwise_kernelIZNS0_50_GLOBAL__N__2680c7bb_12_PowKernel_cu_7dd49032_317029pow_tensor_scalar_kernel_implIssEEvRNS_18TensorIteratorBaseET0_EUlsE0_St5arrayIPcLm2EELi4E23TrivialOffsetCalculatorILi1EjESC_NS0_6memory12LoadWithCastILi1EEENSD_13StoreWithCastILi1EEEEEviT_S6_T2_T3_T4_T5_)
        /*206c*/ 	.word	0x00000000


	//----- nvinfo : EIATTR_REGCOUNT
	.align		4
.L_1437:
        /*2070*/ 	.byte	0x04, 0x2f
        /*2072*/ 	.short	(.L_1439 - .L_1438)
	.align		4
.L_1438:
        /*2074*/ 	.word	index@(_ZN2at6native18elementwise_kernelILi128ELi4EZNS0_15gpu_kernel_implIZNS0_50_GLOBAL__N__2680c7bb_12_PowKernel_cu_7dd49032_317029pow_tensor_scalar_kernel_implIssEEvRNS_18TensorIteratorBaseET0_EUlsE0_EEvS6_RKT_EUliE_EEviT1_)
        /*2078*/ 	.word	0x00000018


	//----- nvinfo : EIATTR_FRAME_SIZE
	.align		4
.L_1439:
        /*207c*/ 	.byte	0x04, 0x11
        /*207e*/ 	.short	(.L_1441 - .L_1440)
	.align		4
.L_1440:
        /*2080*/ 	.word	index@(_ZN2at6native18elementwise_kernelILi128ELi4EZNS0_15gpu_kernel_implIZNS0_50_GLOBAL__N__2680c7bb_12_PowKernel_cu_7dd49032_317029pow_tensor_scalar_kernel_implIssEEvRNS_18TensorIteratorBaseET0_EUlsE0_EEvS6_RKT_EUliE_EEviT1_)
        /*2084*/ 	.word	0x00000000


	//----- nvinfo : EIATTR_REGCOUNT
	.align		4
.L_1441:
        /*2088*/ 	.byte	0x04, 0x2f
        /*208a*/ 	.short	(.L_1443 - .L_1442)
	.align		4
.L_1442:
        /*208c*/ 	.word	index@(_ZN2at6native29vectorized_elementwise_kernelILi8EZNS0_50_GLOBAL__N__2680c7bb_12_PowKernel_cu_7dd49032_317029pow_tensor_scalar_kernel_implIssEEvRNS_18TensorIteratorBaseET0_EUlsE1_St5arrayIPcLm2EEEEviS6_T1_)
        /*2090*/ 	.word	0x00000004


	//----- nvinfo : EIATTR_FRAME_SIZE
	.align		4
.L_1443:
        /*2094*/ 	.byte	0x04, 0x11
        /*2096*/ 	.short	(.L_1445 - .L_1444)
	.align		4
.L_1444:
        /*2098*/ 	.word	index@(_ZN2at6native29vectorized_elementwise_kernelILi8EZNS0_50_GLOBAL__N__2680c7bb_12_PowKernel_cu_7dd49032_317029pow_tensor_scalar_kernel_implIssEEvRNS_18TensorIteratorBaseET0_EUlsE1_St5arrayIPcLm2EEEEviS6_T1_)
        /*209c*/ 	.word	0x00000000


	//----- nvinfo : EIATTR_REGCOUNT
	.align		4
.L_1445:
        /*20a0*/ 	.byte	0x04, 0x2f
        /*20a2*/ 	.short	(.L_1447 - .L_1446)
	.align		4
.L_1446:
        /*20a4*/ 	.word	index@(_ZN2at6native29vectorized_elementwise_kernelILi4EZNS0_50_GLOBAL__N__2680c7bb_12_PowKernel_cu_7dd49032_317029pow_tensor_scalar_kernel_implIssEEvRNS_18TensorIteratorBaseET0_EUlsE1_St5arrayIPcLm2EEEEviS6_T1_)
        /*20a8*/ 	.word	0x00000020


	//----- nvinfo : EIATTR_FRAME_SIZE
	.align		4
.L_1447:
        /*20ac*/ 	.byte	0x04, 0x11
        /*20ae*/ 	.short	(.L_1449 - .L_1448)
	.align		4
.L_1448:
        /*20b0*/ 	.word	index@($__internal_29_$__cuda_sm20_dblrcp_rn_slowpath_v3)
        /*20b4*/ 	.word	0x00000000


	//----- nvinfo : EIATTR_FRAME_SIZE
	.align		4
.L_1449:
        /*20b8*/ 	.byte	0x04, 0x11
        /*20ba*/ 	.short	(.L_1451 - .L_1450)
	.align		4
.L_1450:
        /*20bc*/ 	.word	index@(_ZN2at6native29vectorized_elementwise_kernelILi4EZNS0_50_GLOBAL__N__2680c7bb_12_PowKernel_cu_7dd49032_317029pow_tensor_scalar_kernel_implIssEEvRNS_18TensorIteratorBaseET0_EUlsE1_St5arrayIPcLm2EEEEviS6_T1_)
        /*20c0*/ 	.word	0x00000000


	//----- nvinfo : EIATTR_REGCOUNT
	.align		4
.L_1451:
        /*20c4*/ 	.byte	0x04, 0x2f
        /*20c6*/ 	.short	(.L_1453 - .L_1452)
	.align		4
.L_1452:
        /*20c8*/ 	.word	index@(_ZN2at6native29vectorized_elementwise_kernelILi2EZNS0_50_GLOBAL__N__2680c7bb_12_PowKernel_cu_7dd49032_317029pow_tensor_scalar_kernel_implIssEEvRNS_18TensorIteratorBaseET0_EUlsE1_St5arrayIPcLm2EEEEviS6_T1_)
        /*20cc*/ 	.word	0x00000020


	//----- nvinfo : EIATTR_FRAME_SIZE
	.align		4
.L_1453:
        /*20d0*/ 	.byte	0x04, 0x11
        /*20d2*/ 	.short	(.L_1455 - .L_1454)
	.align		4
.L_1454:
        /*20d4*/ 	.word	index@($__internal_28_$__cuda_sm20_dblrcp_rn_slowpath_v3)
        /*20d8*/ 	.word	0x00000000


	//----- nvinfo : EIATTR_FRAME_SIZE
	.align		4
.L_1455:
        /*20dc*/ 	.byte	0x04, 0x11
        /*20de*/ 	.short	(.L_1457 - .L_1456)
	.align		4
.L_1456:
        /*20e0*/ 	.word	index@(_ZN2at6native29vectorized_elementwise_kernelILi2EZNS0_50_GLOBAL__N__2680c7bb_12_PowKernel_cu_7dd49032_317029pow_tensor_scalar_kernel_implIssEEvRNS_18TensorIteratorBaseET0_EUlsE1_St5arrayIPcLm2EEEEviS6_T1_)
        /*20e4*/ 	.word	0x00000000


	//----- nvinfo : EIATTR_REGCOUNT
	.align		4
.L_1457:
        /*20e8*/ 	.byte	0x04, 0x2f
        /*20ea*/ 	.short	(.L_1459 - .L_1458)
	.align		4
.L_1458:
        /*20ec*/ 	.word	index@(_ZN2at6native27unrolled_elementwise_kernelIZNS0_50_GLOBAL__N__2680c7bb_12_PowKernel_cu_7dd49032_317029pow_tensor_scalar_kernel_implIssEEvRNS_18TensorIteratorBaseET0_EUlsE1_St5arrayIPcLm2EELi4E23TrivialOffsetCalculatorILi1EjESC_NS0_6memory15LoadWithoutCastENSD_16StoreWithoutCastEEEviT_S6_T2_T3_T4_T5_)
        /*20f0*/ 	.word	0x00000018


	//----- nvinfo : EIATTR_FRAME_SIZE
	.align		4
.L_1459:
        /*20f4*/ 	.byte	0x04, 0x11
        /*20f6*/ 	.short	(.L_1461 - .L_1460)
	.align		4
.L_1460:
        /*20f8*/ 	.word	index@($__internal_27_$__cuda_sm20_dblrcp_rn_slowpath_v3)
        /*20fc*/ 	.word	0x00000000


	//----- nvinfo : EIATTR_FRAME_SIZE
	.align		4
.L_1461:
        /*2100*/ 	.byte	0x04, 0x11
        /*2102*/ 	.short	(.L_1463 - .L_1462)
	.align		4
.L_1462:
        /*2104*/ 	.word	index@(_ZN2at6native27unrolled_elementwise_kernelIZNS0_50_GLOBAL__N__2680c7bb_12_PowKernel_cu_7dd49032_317029pow_tensor_scalar_kernel_implIssEEvRNS_18TensorIteratorBaseET0_EUlsE1_St5arrayIPcLm2EELi4E23TrivialOffsetCalculatorILi1EjESC_NS0_6memory15LoadWithoutCastENSD_16StoreWithoutCastEEEviT_S6_T2_T3_T4_T5_)
        /*2108*/ 	.word	0x00000000


	//----- nvinfo : EIATTR_REGCOUNT
	.align		4
.L_1463:
        /*210c*/ 	.byte	0x04, 0x2f
        /*210e*/ 	.short	(.L_1465 - .L_1464)
	.align		4
.L_1464:
        /*2110*/ 	.word	index@(_ZN2at6native18elementwise_kernelILi128ELi4EZNS0_22gpu_kernel_impl_nocastIZNS0_50_GLOBAL__N__2680c7bb_12_PowKernel_cu_7dd49032_317029pow_tensor_scalar_kernel_implIssEEvRNS_18TensorIteratorBaseET0_EUlsE1_EEvS6_RKT_EUliE_EEviT1_)
        /*2114*/ 	.word	0x00000014


	//----- nvinfo : EIATTR_FRAME_SIZE
	.align		4
.L_1465:
        /*2118*/ 	.byte	0x04, 0x11
        /*211a*/ 	.short	(.L_1467 - .L_1466)
	.align		4
.L_1466:
        /*211c*/ 	.word	index@($__internal_26_$__cuda_sm20_dblrcp_rn_slowpath_v3)
        /*2120*/ 	.word	0x00000000


	//----- nvinfo : EIATTR_FRAME_SIZE
	.align		4
.L_1467:
        /*2124*/ 	.byte	0x04, 0x11
        /*2126*/ 	.short	(.L_1469 - .L_1468)
	.align		4
.L_1468:
        /*2128*/ 	.word	index@(_ZN2at6native18elementwise_kernelILi128ELi4EZNS0_22gpu_kernel_impl_nocastIZNS0_50_GLOBAL__N__2680c7bb_12_PowKernel_cu_7dd49032_317029pow_tensor_scalar_kernel_implIssEEvRNS_18TensorIteratorBaseET0_EUlsE1_EEvS6_RKT_EUliE_EEviT1_)
        /*212c*/ 	.word	0x00000000


	//----- nvinfo : EIATTR_REGCOUNT
	.align		4
.L_1469:
        /*2130*/ 	.byte	0x04, 0x2f
        /*2132*/ 	.short	(.L_1471 - .L_1470)
	.align		4
.L_1470:
        /*2134*/ 	.word	index@(_ZN2at6native27unrolled_elementwise_kernelIZNS0_50_GLOBAL__N__2680c7bb_12_PowKernel_cu_7dd49032_317029pow_tensor_scalar_kernel_implIssEEvRNS_18TensorIteratorBaseET0_EUlsE1_St5arrayIPcLm2EELi4E23TrivialOffsetCalculatorILi1EjESC_NS0_6memory12LoadWithCastILi1EEENSD_13StoreWithCastILi1EEEEEviT_S6_T2_T3_T4_T5_)
        /*2138*/ 	.word	0x0000001c


	//----- nvinfo : EIATTR_FRAME_SIZE
	.align		4
.L_1471:
        /*213c*/ 	.byte	0x04, 0x11
        /*213e*/ 	.short	(.L_1473 - .L_1472)
	.align		4
.L_1472:
        /*2140*/ 	.word	index@($__internal_25_$__cuda_sm20_dblrcp_rn_slowpath_v3)
        /*2144*/ 	.word	0x00000000


	//----- nvinfo : EIATTR_FRAME_SIZE
	.align		4
.L_1473:
        /*2148*/ 	.byte	0x04, 0x11
        /*214a*/ 	.short	(.L_1475 - .L_1474)
	.align		4
.L_1474:
        /*214c*/ 	.word	index@(_ZN2at6native27unrolled_elementwise_kernelIZNS0_50_GLOBAL__N__2680c7bb_12_PowKernel_cu_7dd49032_317029pow_tensor_scalar_kernel_implIssEEvRNS_18TensorIteratorBaseET0_EUlsE1_St5arrayIPcLm2EELi4E23TrivialOffsetCalculatorILi1EjESC_NS0_6memory12LoadWithCastILi1EEENSD_13StoreWithCastILi1EEEEEviT_S6_T2_T3_T4_T5_)
        /*2150*/ 	.word	0x00000000


	//----- nvinfo : EIATTR_REGCOUNT
	.align		4
.L_1475:
        /*2154*/ 	.byte	0x04, 0x2f
        /*2156*/ 	.short	(.L_1477 - .L_1476)
	.align		4
.L_1476:
        /*2158*/ 	.word	index@(_ZN2at6native18elementwise_kernelILi128ELi4EZNS0_15gpu_kernel_implIZNS0_50_GLOBAL__N__2680c7bb_12_PowKernel_cu_7dd49032_317029pow_tensor_scalar_kernel_implIssEEvRNS_18TensorIteratorBaseET0_EUlsE1_EEvS6_RKT_EUliE_EEviT1_)
        /*215c*/ 	.word	0x00000018


	//----- nvinfo : EIATTR_FRAME_SIZE
	.align		4
.L_1477:
        /*2160*/ 	.byte	0x04, 0x11
        /*2162*/ 	.short	(.L_1479 - .L_1478)
	.align		4
.L_1478:
        /*2164*/ 	.word	index@($__internal_24_$__cuda_sm20_dblrcp_rn_slowpath_v3)
        /*2168*/ 	.word	0x00000000


	//----- nvinfo : EIATTR_FRAME_SIZE
	.align		4
.L_1479:
        /*216c*/ 	.byte	0x04, 0x11
        /*216e*/ 	.short	(.L_1481 - .L_1480)
	.align		4
.L_1480:
        /*2170*/ 	.word	index@(_ZN2at6native18elementwise_kernelILi128ELi4EZNS0_15gpu_kernel_implIZNS0_50_GLOBAL__N__2680c7bb_12_PowKernel_cu_7dd49032_317029pow_tensor_scalar_kernel_implIssEEvRNS_18TensorIteratorBaseET0_EUlsE1_EEvS6_RKT_EUliE_EEviT1_)
        /*2174*/ 	.word	0x00000000


	//----- nvinfo : EIATTR_REGCOUNT
	.align		4
.L_1481:
        /*2178*/ 	.byte	0x04, 0x2f
        /*217a*/ 	.short	(.L_1483 - .L_1482)
	.align		4
.L_1482:
        /*217c*/ 	.word	index@(_ZN2at6native29vectorized_elementwise_kernelILi8EZNS0_50_GLOBAL__N__2680c7bb_12_PowKernel_cu_7dd49032_317029pow_tensor_scalar_kernel_implIssEEvRNS_18TensorIteratorBaseET0_EUlsE2_St5arrayIPcLm2EEEEviS6_T1_)
        /*2180*/ 	.word	0x00000004


	//----- nvinfo : EIATTR_FRAME_SIZE
	.align		4
.L_1483:
        /*2184*/ 	.byte	0x04, 0x11
        /*2186*/ 	.short	(.L_1485 - .L_1484)
	.align		4
.L_1484:
        /*2188*/ 	.word	index@(_ZN2at6native29vectorized_elementwise_kernelILi8EZNS0_50_GLOBAL__N__2680c7bb_12_PowKernel_cu_7dd49032_317029pow_tensor_scalar_kernel_implIssEEvRNS_18TensorIteratorBaseET0_EUlsE2_St5arrayIPcLm2EEEEviS6_T1_)
        /*218c*/ 	.word	0x00000000


	//----- nvinfo : EIATTR_REGCOUNT
	.align		4
.L_1485:
        /*2190*/ 	.byte	0x04, 0x2f
        /*2192*/ 	.short	(.L_1487 - .L_1486)
	.align		4
.L_1486:
        /*2194*/ 	.word	index@(_ZN2at6native29vectorized_elementwise_kernelILi4EZNS0_50_GLOBAL__N__2680c7bb_12_PowKernel_cu_7dd49032_317029pow_tensor_scalar_kernel_implIssEEvRNS_18TensorIteratorBaseET0_EUlsE2_St5arrayIPcLm2EEEEviS6_T1_)
        /*2198*/ 	.word	0x00000020


	//----- nvinfo : EIATTR_FRAME_SIZE
	.align		4
.L_1487:
        /*219c*/ 	.byte	0x04, 0x11
        /*219e*/ 	.short	(.L_1489 - .L_1488)
	.align		4
.L_1488:
        /*21a0*/ 	.word	index@(_ZN2at6native29vectorized_elementwise_kernelILi4EZNS0_50_GLOBAL__N__2680c7bb_12_PowKernel_cu_7dd49032_317029pow_tensor_scalar_kernel_implIssEEvRNS_18TensorIteratorBaseET0_EUlsE2_St5arrayIPcLm2EEEEviS6_T1_)
        /*21a4*/ 	.word	0x00000000


	//----- nvinfo : EIATTR_REGCOUNT
	.align		4
.L_1489:
        /*21a8*/ 	.byte	0x04, 0x2f
        /*21aa*/ 	.short	(.L_1491 - .L_1490)
	.align		4
.L_1490:
        /*21ac*/ 	.word	index@(_ZN2at6native29vectorized_elementwise_kernelILi2EZNS0_50_GLOBAL__N__2680c7bb_12_PowKernel_cu_7dd49032_317029pow_tensor_scalar_kernel_implIssEEvRNS_18TensorIteratorBaseET0_EUlsE2_St5arrayIPcLm2EEEEviS6_T1_)
        /*21b0*/ 	.word	0x00000020


	//----- nvinfo : EIATTR_FRAME_SIZE
	.align		4
.L_1491:
        /*21b4*/ 	.byte	0x04, 0x11
        /*21b6*/ 	.short	(.L_1493 - .L_1492)
	.align		4
.L_1492:
        /*21b8*/ 	.word	index@(_ZN2at6native29vectorized_elementwise_kernelILi2EZNS0_50_GLOBAL__N__2680c7bb_12_PowKernel_cu_7dd49032_317029pow_tensor_scalar_kernel_implIssEEvRNS_18TensorIteratorBaseET0_EUlsE2_St5arrayIPcLm2EEEEviS6_T1_)
        /*21bc*/ 	.word	0x00000000


	//----- nvinfo : EIATTR_REGCOUNT
	.align		4
.L_1493:
        /*21c0*/ 	.byte	0x04, 0x2f
        /*21c2*/ 	.short	(.L_1495 - .L_1494)
	.align		4
.L_1494:
        /*21c4*/ 	.word	index@(_ZN2at6native27unrolled_elementwise_kernelIZNS0_50_GLOBAL__N__2680c7bb_12_PowKernel_cu_7dd49032_317029pow_tensor_scalar_kernel_implIssEEvRNS_18TensorIteratorBaseET0_EUlsE2_St5arrayIPcLm2EELi4E23TrivialOffsetCalculatorILi1EjESC_NS0_6memory15LoadWithoutCastENSD_16StoreWithoutCastEEEviT_S6_T2_T3_T4_T5_)
        /*21c8*/ 	.word	0x00000016


	//----- nvinfo : EIATTR_FRAME_SIZE
	.align		4
.L_1495:
        /*21cc*/ 	.byte	0x04, 0x11
        /*21ce*/ 	.short	(.L_1497 - .L_1496)
	.align		4
.L_1496:
        /*21d0*/ 	.word	index@(_ZN2at6native27unrolled_elementwise_kernelIZNS0_50_GLOBAL__N__2680c7bb_12_PowKernel_cu_7dd49032_317029pow_tensor_scalar_kernel_implIssEEvRNS_18TensorIteratorBaseET0_EUlsE2_St5arrayIPcLm2EELi4E23TrivialOffsetCalculatorILi1EjESC_NS0_6memory15LoadWithoutCastENSD_16StoreWithoutCastEEEviT_S6_T2_T3_T4_T5_)
        /*21d4*/ 	.word	0x00000000


	//----- nvinfo : EIATTR_REGCOUNT
	.align		4
.L_1497:
        /*21d8*/ 	.byte	0x04, 0x2f
        /*21da*/ 	.short	(.L_1499 - .L_1498)
	.align		4
.L_1498:
        /*21dc*/ 	.word	index@(_ZN2at6native18elementwise_kernelILi128ELi4EZNS0_22gpu_kernel_impl_nocastIZNS0_50_GLOBAL__N__2680c7bb_12_PowKernel_cu_7dd49032_317029pow_tensor_scalar_kernel_implIssEEvRNS_18TensorIteratorBaseET0_EUlsE2_EEvS6_RKT_EUliE_EEviT1_)
        /*21e0*/ 	.word	0x00000014


	//----- nvinfo : EIATTR_FRAME_SIZE
	.align		4
.L_1499:
        /*21e4*/ 	.byte	0x04, 0x11
        /*21e6*/ 	.short	(.L_1501 - .L_1500)
	.align		4
.L_1500:
        /*21e8*/ 	.word	index@(_ZN2at6native18elementwise_kernelILi128ELi4EZNS0_22gpu_kernel_impl_nocastIZNS0_50_GLOBAL__N__2680c7bb_12_PowKernel_cu_7dd49032_317029pow_tensor_scalar_kernel_implIssEEvRNS_18TensorIteratorBaseET0_EUlsE2_EEvS6_RKT_EUliE_EEviT1_)
        /*21ec*/ 	.word	0x00000000


	//----- nvinfo : EIATTR_REGCOUNT
	.align		4
.L_1501:
        /*21f0*/ 	.byte	0x04, 0x2f
        /*21f2*/ 	.short	(.L_1503 - .L_1502)
	.align		4
.L_1502:
        /*21f4*/ 	.word	index@(_ZN2at6native27unrolled_elementwise_kernelIZNS0_50_GLOBAL__N__2680c7bb_12_PowKernel_cu_7dd49032_317029pow_tensor_scalar_kernel_implIssEEvRNS_18TensorIteratorBaseET0_EUlsE2_St5arrayIPcLm2EELi4E23TrivialOffsetCalculatorILi1EjESC_NS0_6memory12LoadWithCastILi1EEENSD_13StoreWithCastILi1EEEEEviT_S6_T2_T3_T4_T5_)
        /*21f8*/ 	.word	0x0000001e


	//----- nvinfo : EIATTR_FRAME_SIZE
	.align		4
.L_1503:
        /*21fc*/ 	.byte	0x04, 0x11
        /*21fe*/ 	.short	(.L_1505 - .L_1504)
	.align		4
.L_1504:
        /*2200*/ 	.word	index@(_ZN2at6native27unrolled_elementwise_kernelIZNS0_50_GLOBAL__N__2680c7bb_12_PowKernel_cu_7dd49032_317029pow_tensor_scalar_kernel_implIssEEvRNS_18TensorIteratorBaseET0_EUlsE2_St5arrayIPcLm2EELi4E23TrivialOffsetCalculatorILi1EjESC_NS0_6memory12LoadWithCastILi1EEENSD_13StoreWithCastILi1EEEEEviT_S6_T2_T3_T4_T5_)
        /*2204*/ 	.word	0x00000000


	//----- nvinfo : EIATTR_REGCOUNT
	.align		4
.L_1505:
        /*2208*/ 	.byte	0x04, 0x2f
        /*220a*/ 	.short	(.L_1507 - .L_1506)
	.align		4
.L_1506:
        /*220c*/ 	.word	index@(_ZN2at6native18elementwise_kernelILi128ELi4EZNS0_15gpu_kernel_implIZNS0_50_GLOBAL__N__2680c7bb_12_PowKernel_cu_7dd49032_317029pow_tensor_scalar_kernel_implIssEEvRNS_18TensorIteratorBaseET0_EUlsE2_EEvS6_RKT_EUliE_EEviT1_)
        /*2210*/ 	.word	0x00000018


	//----- nvinfo : EIATTR_FRAME_SIZE
	.align		4
.L_1507:
        /*2214*/ 	.byte	0x04, 0x11
        /*2216*/ 	.short	(.L_1509 - .L_1508)
	.align		4
.L_1508:
        /*2218*/ 	.word	index@(_ZN2at6native18elementwise_kernelILi128ELi4EZNS0_15gpu_kernel_implIZNS0_50_GLOBAL__N__2680c7bb_12_PowKernel_cu_7dd49032_317029pow_tensor_scalar_kernel_implIssEEvRNS_18TensorIteratorBaseET0_EUlsE2_EEvS6_RKT_EUliE_EEviT1_)
        /*221c*/ 	.word	0x00000000


	//----- nvinfo : EIATTR_REGCOUNT
	.align		4
.L_1509:
        /*2220*/ 	.byte	0x04, 0x2f
        /*2222*/ 	.short	(.L_1511 - .L_1510)
	.align		4
.L_1510:
        /*2224*/ 	.word	index@(_ZN2at6native29vectorized_elementwise_kernelILi8EZNS0_50_GLOBAL__N__2680c7bb_12_PowKernel_cu_7dd49032_317029pow_tensor_scalar_kernel_implIddEEvRNS_18TensorIteratorBaseET0_EUldE_St5arrayIPcLm2EEEEviS6_T1_)
        /*2228*/ 	.word	0x00000004


	//----- nvinfo : EIATTR_FRAME_SIZE
	.align		4
.L_1511:
        /*222c*/ 	.byte	0x04, 0x11
        /*222e*/ 	.short	(.L_1513 - .L_1512)
	.align		4
.L_1512:
        /*2230*/ 	.word	index@(_ZN2at6native29vectorized_elementwise_kernelILi8EZNS0_50_GLOBAL__N__2680c7bb_12_PowKernel_cu_7dd49032_317029pow_tensor_scalar_kernel_implIddEEvRNS_18TensorIteratorBaseET0_EUldE_St5arrayIPcLm2EEEEviS6_T1_)
        /*2234*/ 	.word	0x00000000


	//----- nvinfo : EIATTR_REGCOUNT
	.align		4
.L_1513:
        /*2238*/ 	.byte	0x04, 0x2f
        /*223a*/ 	.short	(.L_1515 - .L_1514)
	.align		4
.L_1514:
        /*223c*/ 	.word	index@(_ZN2at6native29vectorized_elementwise_kernelILi4EZNS0_50_GLOBAL__N__2680c7bb_12_PowKernel_cu_7dd49032_317029pow_tensor_scalar_kernel_implIddEEvRNS_18TensorIteratorBaseET0_EUldE_St5arrayIPcLm2EEEEviS6_T1_)
        /*2240*/ 	.word	0x00000020


	//----- nvinfo : EIATTR_FRAME_SIZE
	.align		4
.L_1515:
        /*2244*/ 	.byte	0x04, 0x11
        /*2246*/ 	.short	(.L_1517 - .L_1516)
	.align		4
.L_1516:
        /*2248*/ 	.word	index@(_ZN2at6native29vectorized_elementwise_kernelILi4EZNS0_50_GLOBAL__N__2680c7bb_12_PowKernel_cu_7dd49032_317029pow_tensor_scalar_kernel_implIddEEvRNS_18TensorIteratorBaseET0_EUldE_St5arrayIPcLm2EEEEviS6_T1_)
        /*224c*/ 	.word	0x00000000


	//----- nvinfo : EIATTR_REGCOUNT
	.align		4
.L_1517:
        /*2250*/ 	.byte	0x04, 0x2f
        /*2252*/ 	.short	(.L_1519 - .L_1518)
	.align		4
.L_1518:
        /*2254*/ 	.word	index@(_ZN2at6native29vectorized_elementwise_kernelILi2EZNS0_50_GLOBAL__N__2680c7bb_12_PowKernel_cu_7dd49032_317029pow_tensor_scalar_kernel_implIddEEvRNS_18TensorIteratorBaseET0_EUldE_St5arrayIPcLm2EEEEviS6_T1_)
        /*2258*/ 	.word	0x00000020


	//----- nvinfo : EIATTR_FRAME_SIZE
	.align		4
.L_1519:
        /*225c*/ 	.byte	0x04, 0x11
        /*225e*/ 	.short	(.L_1521 - .L_1520)
	.align		4
.L_1520:
        /*2260*/ 	.word	index@(_ZN2at6native29vectorized_elementwise_kernelILi2EZNS0_50_GLOBAL__N__2680c7bb_12_PowKernel_cu_7dd49032_317029pow_tensor_scalar_kernel_implIddEEvRNS_18TensorIteratorBaseET0_EUldE_St5arrayIPcLm2EEEEviS6_T1_)
        /*2264*/ 	.word	0x00000000


	//----- nvinfo : EIATTR_REGCOUNT
	.align		4
.L_1521:
        /*2268*/ 	.byte	0x04, 0x2f
        /*226a*/ 	.short	(.L_1523 - .L_1522)
	.align		4
.L_1522:
        /*226c*/ 	.word	index@(_ZN2at6native27unrolled_elementwise_kernelIZNS0_50_GLOBAL__N__2680c7bb_12_PowKernel_cu_7dd49032_317029pow_tensor_scalar_kernel_implIddEEvRNS_18TensorIteratorBaseET0_EUldE_St5arrayIPcLm2EELi4E23TrivialOffsetCalculatorILi1EjESC_NS0_6memory15LoadWithoutCastENSD_16StoreWithoutCastEEEviT_S6_T2_T3_T4_T5_)
        /*2270*/ 	.word	0x00000016


	//----- nvinfo : EIATTR_FRAME_SIZE
	.align		4
.L_1523:
        /*2274*/ 	.byte	0x04, 0x11
        /*2276*/ 	.short	(.L_1525 - .L_1524)
	.align		4
.L_1524:
        /*2278*/ 	.word	index@(_ZN2at6native27unrolled_elementwise_kernelIZNS0_50_GLOBAL__N__2680c7bb_12_PowKernel_cu_7dd49032_317029pow_tensor_scalar_kernel_implIddEEvRNS_18TensorIteratorBaseET0_EUldE_St5arrayIPcLm2EELi4E23TrivialOffsetCalculatorILi1EjESC_NS0_6memory15LoadWithoutCastENSD_16StoreWithoutCastEEEviT_S6_T2_T3_T4_T5_)
        /*227c*/ 	.word	0x00000000


	//----- nvinfo : EIATTR_REGCOUNT
	.align		4
.L_1525:
        /*2280*/ 	.byte	0x04, 0x2f
        /*2282*/ 	.short	(.L_1527 - .L_1526)
	.align		4
.L_1526:
        /*2284*/ 	.word	index@(_ZN2at6native18elementwise_kernelILi128ELi2EZNS0_22gpu_kernel_impl_nocastIZNS0_50_GLOBAL__N__2680c7bb_12_PowKernel_cu_7dd49032_317029pow_tensor_scalar_kernel_implIddEEvRNS_18TensorIteratorBaseET0_EUldE_EEvS6_RKT_EUliE_EEviT1_)
        /*2288*/ 	.word	0x00000014


	//----- nvinfo : EIATTR_FRAME_SIZE
	.align		4
.L_1527:
        /*228c*/ 	.byte	0x04, 0x11
        /*228e*/ 	.short	(.L_1529 - .L_1528)
	.align		4
.L_1528:
        /*2290*/ 	.word	index@(_ZN2at6native18elementwise_kernelILi128ELi2EZNS0_22gpu_kernel_impl_nocastIZNS0_50_GLOBAL__N__2680c7bb_12_PowKernel_cu_7dd49032_317029pow_tensor_scalar_kernel_implIddEEvRNS_18TensorIteratorBaseET0_EUldE_EEvS6_RKT_EUliE_EEviT1_)
        /*2294*/ 	.word	0x00000000


	//----- nvinfo : EIATTR_REGCOUNT
	.align		4
.L_1529:
        /*2298*/ 	.byte	0x04, 0x2f
        /*229a*/ 	.short	(.L_1531 - .L_1530)
	.align		4
.L_1530:
        /*229c*/ 	.word	index@(_ZN2at6native27unrolled_elementwise_kernelIZNS0_50_GLOBAL__N__2680c7bb_12_PowKernel_cu_7dd49032_317029pow_tensor_scalar_kernel_implIddEEvRNS_18TensorIteratorBaseET0_EUldE_St5arrayIPcLm2EELi4E23TrivialOffsetCalculatorILi1EjESC_NS0_6memory12LoadWithCastILi1EEENSD_13StoreWithCastILi1EEEEEviT_S6_T2_T3_T4_T5_)
        /*22a0*/ 	.word	0x00000022


	//----- nvinfo : EIATTR_FRAME_SIZE
	.align		4
.L_1531:
        /*22a4*/ 	.byte	0x04, 0x11
        /*22a6*/ 	.short	(.L_1533 - .L_1532)
	.align		4
.L_1532:
        /*22a8*/ 	.word	index@(_ZN2at6native27unrolled_elementwise_kernelIZNS0_50_GLOBAL__N__2680c7bb_12_PowKernel_cu_7dd49032_317029pow_tensor_scalar_kernel_implIddEEvRNS_18TensorIteratorBaseET0_EUldE_St5arrayIPcLm2EELi4E23TrivialOffsetCalculatorILi1EjESC_NS0_6memory12LoadWithCastILi1EEENSD_13StoreWithCastILi1EEEEEviT_S6_T2_T3_T4_T5_)
        /*22ac*/ 	.word	0x00000000


	//----- nvinfo : EIATTR_REGCOUNT
	.align		4
.L_1533:
        /*22b0*/ 	.byte	0x04, 0x2f
        /*22b2*/ 	.short	(.L_1535 - .L_1534)
	.align		4
.L_1534:
        /*22b4*/ 	.word	index@(_ZN2at6native18elementwise_kernelILi128ELi4EZNS0_15gpu_kernel_implIZNS0_50_GLOBAL__N__2680c7bb_12_PowKernel_cu_7dd49032_317029pow_tensor_scalar_kernel_implIddEEvRNS_18TensorIteratorBaseET0_EUldE_EEvS6_RKT_EUliE_EEviT1_)
        /*22b8*/ 	.word	0x00000018


	//----- nvinfo : EIATTR_FRAME_SIZE
	.align		4
.L_1535:
        /*22bc*/ 	.byte	0x04, 0x11
        /*22be*/ 	.short	(.L_1537 - .L_1536)
	.align		4
.L_1536:
        /*22c0*/ 	.word	index@(_ZN2at6native18elementwise_kernelILi128ELi4EZNS0_15gpu_kernel_implIZNS0_50_GLOBAL__N__2680c7bb_12_PowKernel_cu_7dd49032_317029pow_tensor_scalar_kernel_implIddEEvRNS_18TensorIteratorBaseET0_EUldE_EEvS6_RKT_EUliE_EEviT1_)
        /*22c4*/ 	.word	0x00000000


	//----- nvinfo : EIATTR_REGCOUNT
	.align		4
.L_1537:
        /*22c8*/ 	.byte	0x04, 0x2f
        /*22ca*/ 	.short	(.L_1539 - .L_1538)
	.align		4
.L_1538:
        /*22cc*/ 	.word	index@(_ZN2at6native29vectorized_elementwise_kernelILi8EZNS0_50_GLOBAL__N__2680c7bb_12_PowKernel_cu_7dd49032_317029pow_tensor_scalar_kernel_implIddEEvRNS_18TensorIteratorBaseET0_EUldE0_St5arrayIPcLm2EEEEviS6_T1_)
        /*22d0*/ 	.word	0x00000004


	//----- nvinfo : EIATTR_FRAME_SIZE
	.align		4
.L_1539:
        /*22d4*/ 	.byte	0x04, 0x11
        /*22d6*/ 	.short	(.L_1541 - .L_1540)
	.align		4
.L_1540:
        /*22d8*/ 	.word	index@(_ZN2at6native29vectorized_elementwise_kernelILi8EZNS0_50_GLOBAL__N__2680c7bb_12_PowKernel_cu_7dd49032_317029pow_tensor_scalar_kernel_implIddEEvRNS_18TensorIteratorBaseET0_EUldE0_St5arrayIPcLm2EEEEviS6_T1_)
        /*22dc*/ 	.word	0x00000000


	//----- nvinfo : EIATTR_REGCOUNT
	.align		4
.L_1541:
        /*22e0*/ 	.byte	0x04, 0x2f
        /*22e2*/ 	.short	(.L_1543 - .L_1542)
	.align		4
.L_1542:
        /*22e4*/ 	.word	index@(_ZN2at6native29vectorized_elementwise_kernelILi4EZNS0_50_GLOBAL__N__2680c7bb_12_PowKernel_cu_7dd49032_317029pow_tensor_scalar_kernel_implIddEEvRNS_18TensorIteratorBaseET0_EUldE0_St5arrayIPcLm2EEEEviS6_T1_)
        /*22e8*/ 	.word	0x00000020


	//----- nvinfo : EIATTR_FRAME_SIZE
	.align		4
.L_1543:
        /*22ec*/ 	.byte	0x04, 0x11
        /*22ee*/ 	.short	(.L_1545 - .L_1544)
	.align		4
.L_1544:
        /*22f0*/ 	.word	index@(_ZN2at6native29vectorized_elementwise_kernelILi4EZNS0_50_GLOBAL__N__2680c7bb_12_PowKernel_cu_7dd49032_317029pow_tensor_scalar_kernel_implIddEEvRNS_18TensorIteratorBaseET0_EUldE0_St5arrayIPcLm2EEEEviS6_T1_)
        /*22f4*/ 	.word	0x00000000


	//----- nvinfo : EIATTR_REGCOUNT
	.align		4
.L_1545:
        /*22f8*/ 	.byte	0x04, 0x2f
        /*22fa*/ 	.short	(.L_1547 - .L_1546)
	.align		4
.L_1546:
        /*22fc*/ 	.word	index@(_ZN2at6native29vectorized_elementwise_kernelILi2EZNS0_50_GLOBAL__N__2680c7bb_12_PowKernel_cu_7dd49032_317029pow_tensor_scalar_kernel_implIddEEvRNS_18TensorIteratorBaseET0_EUldE0_St5arrayIPcLm2EEEEviS6_T1_)
        /*2300*/ 	.word	0x00000020


	//----- nvinfo : EIATTR_FRAME_SIZE
	.align		4
.L_1547:
        /*2304*/ 	.byte	0x04, 0x11
        /*2306*/ 	.short	(.L_1549 - .L_1548)
	.align		4
.L_1548:
        /*2308*/ 	.word	index@(_ZN2at6native29vectorized_elementwise_kernelILi2EZNS0_50_GLOBAL__N__2680c7bb_12_PowKernel_cu_7dd49032_317029pow_tensor_scalar_kernel_implIddEEvRNS_18TensorIteratorBaseET0_EUldE0_St5arrayIPcLm2EEEEviS6_T1_)
        /*230c*/ 	.word	0x00000000


	//----- nvinfo : EIATTR_REGCOUNT
	.align		4
.L_1549:
        /*2310*/ 	.byte	0x04, 0x2f
        /*2312*/ 	.short	(.L_1551 - .L_1550)
	.align		4
.L_1550:
        /*2314*/ 	.word	index@(_ZN2at6native27unrolled_elementwise_kernelIZNS0_50_GLOBAL__N__2680c7bb_12_PowKernel_cu_7dd49032_317029pow_tensor_scalar_kernel_implIddEEvRNS_18TensorIteratorBaseET0_EUldE0_St5arrayIPcLm2EELi4E23TrivialOffsetCalculatorILi1EjESC_NS0_6memory15LoadWithoutCastENSD_16StoreWithoutCastEEEviT_S6_T2_T3_T4_T5_)
        /*2318*/ 	.word	0x00000016


	//----- nvinfo : EIATTR_FRAME_SIZE
	.align		4
.L_1551:
        /*231c*/ 	.byte	0x04, 0x11
        /*231e*/ 	.short	(.L_1553 - .L_1552)
	.align		4
.L_1552:
        /*2320*/ 	.word	index@(_ZN2at6native27unrolled_elementwise_kernelIZNS0_50_GLOBAL__N__2680c7bb_12_PowKernel_cu_7dd49032_317029pow_tensor_scalar_kernel_implIddEEvRNS_18TensorIteratorBaseET0_EUldE0_St5arrayIPcLm2EELi4E23TrivialOffsetCalculatorILi1EjESC_NS0_6memory15LoadWithoutCastENSD_16StoreWithoutCastEEEviT_S6_T2_T3_T4_T5_)
        /*2324*/ 	.word	0x00000000


	//----- nvinfo : EIATTR_REGCOUNT
	.align		4
.L_1553:
        /*2328*/ 	.byte	0x04, 0x2f
        /*232a*/ 	.short	(.L_1555 - .L_1554)
	.align		4
.L_1554:
        /*232c*/ 	.word	index@(_ZN2at6native18elementwise_kernelILi128ELi2EZNS0_22gpu_kernel_impl_nocastIZNS0_50_GLOBAL__N__2680c7bb_12_PowKernel_cu_7dd49032_317029pow_tensor_scalar_kernel_implIddEEvRNS_18TensorIteratorBaseET0_EUldE0_EEvS6_RKT_EUliE_EEviT1_)
        /*2330*/ 	.word	0x00000014


	//----- nvinfo : EIATTR_FRAME_SIZE
	.align		4
.L_1555:
        /*2334*/ 	.byte	0x04, 0x11
        /*2336*/ 	.short	(.L_1557 - .L_1556)
	.align		4
.L_1556:
        /*2338*/ 	.word	index@(_ZN2at6native18elementwise_kernelILi128ELi2EZNS0_22gpu_kernel_impl_nocastIZNS0_50_GLOBAL__N__2680c7bb_12_PowKernel_cu_7dd49032_317029pow_tensor_scalar_kernel_implIddEEvRNS_18TensorIteratorBaseET0_EUldE0_EEvS6_RKT_EUliE_EEviT1_)
        /*233c*/ 	.word	0x00000000


	//----- nvinfo : EIATTR_REGCOUNT
	.align		4
.L_1557:
        /*2340*/ 	.byte	0x04, 0x2f
        /*2342*/ 	.short	(.L_1559 - .L_1558)
	.align		4
.L_1558:
        /*2344*/ 	.word	index@(_ZN2at6native27unrolled_elementwise_kernelIZNS0_50_GLOBAL__N__2680c7bb_12_PowKernel_cu_7dd49032_317029pow_tensor_scalar_kernel_implIddEEvRNS_18TensorIteratorBaseET0_EUldE0_St5arrayIPcLm2EELi4E23TrivialOffsetCalculatorILi1EjESC_NS0_6memory12LoadWithCastILi1EEENSD_13StoreWithCastILi1EEEEEviT_S6_T2_T3_T4_T5_)
        /*2348*/ 	.word	0x00000022


	//----- nvinfo : EIATTR_FRAME_SIZE
	.align		4
.L_1559:
        /*234c*/ 	.byte	0x04, 0x11
        /*234e*/ 	.short	(.L_1561 - .L_1560)
	.align		4
.L_1560:
        /*2350*/ 	.word	index@(_ZN2at6native27unrolled_elementwise_kernelIZNS0_50_GLOBAL__N__2680c7bb_12_PowKernel_cu_7dd49032_317029pow_tensor_scalar_kernel_implIddEEvRNS_18TensorIteratorBaseET0_EUldE0_St5arrayIPcLm2EELi4E23TrivialOffsetCalculatorILi1EjESC_NS0_6memory12LoadWithCastILi1EEENSD_13StoreWithCastILi1EEEEEviT_S6_T2_T3_T4_T5_)
        /*2354*/ 	.word	0x00000000


	//----- nvinfo : EIATTR_REGCOUNT
	.align		4
.L_1561:
        /*2358*/ 	.byte	0x04, 0x2f
        /*235a*/ 	.short	(.L_1563 - .L_1562)
	.align		4
.L_1562:
        /*235c*/ 	.word	index@(_ZN2at6native18elementwise_kernelILi128ELi4EZNS0_15gpu_kernel_implIZNS0_50_GLOBAL__N__2680c7bb_12_PowKernel_cu_7dd49032_317029pow_tensor_scalar_kernel_implIddEEvRNS_18TensorIteratorBaseET0_EUldE0_EEvS6_RKT_EUliE_EEviT1_)
        /*2360*/ 	.word	0x00000018


	//----- nvinfo : EIATTR_FRAME_SIZE
	.align		4
.L_1563:
        /*2364*/ 	.byte	0x04, 0x11
        /*2366*/ 	.short	(.L_1565 - .L_1564)
	.align		4
.L_1564:
        /*2368*/ 	.word	index@(_ZN2at6native18elementwise_kernelILi128ELi4EZNS0_15gpu_kernel_implIZNS0_50_GLOBAL__N__2680c7bb_12_PowKernel_cu_7dd49032_317029pow_tensor_scalar_kernel_implIddEEvRNS_18TensorIteratorBaseET0_EUldE0_EEvS6_RKT_EUliE_EEviT1_)
        /*236c*/ 	.word	0x00000000


	//----- nvinfo : EIATTR_REGCOUNT
	.align		4
.L_1565:
        /*2370*/ 	.byte	0x04, 0x2f
        /*2372*/ 	.short	(.L_1567 - .L_1566)
	.align		4
.L_1566:
        /*2374*/ 	.word	index@(_ZN2at6native29vectorized_elementwise_kernelILi8EZNS0_50_GLOBAL__N__2680c7bb_12_PowKernel_cu_7dd49032_317029pow_tensor_scalar_kernel_implIddEEvRNS_18TensorIteratorBaseET0_EUldE1_St5arrayIPcLm2EEEEviS6_T1_)
        /*2378*/ 	.word	0x00000004


	//----- nvinfo : EIATTR_FRAME_SIZE
	.align		4
.L_1567:
        /*237c*/ 	.byte	0x04, 0x11
        /*237e*/ 	.short	(.L_1569 - .L_1568)
	.align		4
.L_1568:
        /*2380*/ 	.word	index@(_ZN2at6native29vectorized_elementwise_kernelILi8EZNS0_50_GLOBAL__N__2680c7bb_12_PowKernel_cu_7dd49032_317029pow_tensor_scalar_kernel_implIddEEvRNS_18TensorIteratorBaseET0_EUldE1_St5arrayIPcLm2EEEEviS6_T1_)
        /*2384*/ 	.word	0x00000000


	//----- nvinfo : EIATTR_REGCOUNT
	.align		4
.L_1569:
        /*2388*/ 	.byte	0x04, 0x2f
        /*238a*/ 	.short	(.L_1571 - .L_1570)
	.align		4
.L_1570:
        /*238c*/ 	.word	index@(_ZN2at6native29vectorized_elementwise_kernelILi4EZNS0_50_GLOBAL__N__2680c7bb_12_PowKernel_cu_7dd49032_317029pow_tensor_scalar_kernel_implIddEEvRNS_18TensorIteratorBaseET0_EUldE1_St5arrayIPcLm2EEEEviS6_T1_)
        /*2390*/ 	.word	0x00000026


	//----- nvinfo : EIATTR_FRAME_SIZE
	.align		4
.L_1571:
        /*2394*/ 	.byte	0x04, 0x11
        /*2396*/ 	.short	(.L_1573 - .L_1572)
	.align		4
.L_1572:
        /*2398*/ 	.word	index@($__internal_23_$__cuda_sm20_dblrcp_rn_slowpath_v3)
        /*239c*/ 	.word	0x00000000


	//----- nvinfo : EIATTR_FRAME_SIZE
	.align		4
.L_1573:
        /*23a0*/ 	.byte	0x04, 0x11
        /*23a2*/ 	.short	(.L_1575 - .L_1574)
	.align		4
.L_1574:
        /*23a4*/ 	.word	index@(_ZN2at6native29vectorized_elementwise_kernelILi4EZNS0_50_GLOBAL__N__2680c7bb_12_PowKernel_cu_7dd49032_317029pow_tensor_scalar_kernel_implIddEEvRNS_18TensorIteratorBaseET0_EUldE1_St5arrayIPcLm2EEEEviS6_T1_)
        /*23a8*/ 	.word	0x00000000


	//----- nvinfo : EIATTR_REGCOUNT
	.align		4
.L_1575:
        /*23ac*/ 	.byte	0x04, 0x2f
        /*23ae*/ 	.short	(.L_1577 - .L_1576)
	.align		4
.L_1576:
        /*23b0*/ 	.word	index@(_ZN2at6native29vectorized_elementwise_kernelILi2EZNS0_50_GLOBAL__N__2680c7bb_12_PowKernel_cu_7dd49032_317029pow_tensor_scalar_kernel_implIddEEvRNS_18TensorIteratorBaseET0_EUldE1_St5arrayIPcLm2EEEEviS6_T1_)
        /*23b4*/ 	.word	0x00000026


	//----- nvinfo : EIATTR_FRAME_SIZE
	.align		4
.L_1577:
        /*23b8*/ 	.byte	0x04, 0x11
        /*23ba*/ 	.short	(.L_1579 - .L_1578)
	.align		4
.L_1578:
        /*23bc*/ 	.word	index@($__internal_22_$__cuda_sm20_dblrcp_rn_slowpath_v3)
        /*23c0*/ 	.word	0x00000000


	//----- nvinfo : EIATTR_FRAME_SIZE
	.align		4
.L_1579:
        /*23c4*/ 	.byte	0x04, 0x11
        /*23c6*/ 	.short	(.L_1581 - .L_1580)
	.align		4
.L_1580:
        /*23c8*/ 	.word	index@(_ZN2at6native29vectorized_elementwise_kernelILi2EZNS0_50_GLOBAL__N__2680c7bb_12_PowKernel_cu_7dd49032_317029pow_tensor_scalar_kernel_implIddEEvRNS_18TensorIteratorBaseET0_EUldE1_St5arrayIPcLm2EEEEviS6_T1_)
        /*23cc*/ 	.word	0x00000000


	//----- nvinfo : EIATTR_REGCOUNT
	.align		4
.L_1581:
        /*23d0*/ 	.byte	0x04, 0x2f
        /*23d2*/ 	.short	(.L_1583 - .L_1582)
	.align		4
.L_1582:
        /*23d4*/ 	.word	index@(_ZN2at6native27unrolled_elementwise_kernelIZNS0_50_GLOBAL__N__2680c7bb_12_PowKernel_cu_7dd49032_317029pow_tensor_scalar_kernel_implIddEEvRNS_18TensorIteratorBaseET0_EUldE1_St5arrayIPcLm2EELi4E23TrivialOffsetCalculatorILi1EjESC_NS0_6memory15LoadWithoutCastENSD_16StoreWithoutCastEEEviT_S6_T2_T3_T4_T5_)
        /*23d8*/ 	.word	0x00000018


	//----- nvinfo : EIATTR_FRAME_SIZE
	.align		4
.L_1583:
        /*23dc*/ 	.byte	0x04, 0x11
        /*23de*/ 	.short	(.L_1585 - .L_1584)
	.align		4
.L_1584:
        /*23e0*/ 	.word	index@($__internal_21_$__cuda_sm20_dblrcp_rn_slowpath_v3)
        /*23e4*/ 	.word	0x00000000


	//----- nvinfo : EIATTR_FRAME_SIZE
	.align		4
.L_1585:
        /*23e8*/ 	.byte	0x04, 0x11
        /*23ea*/ 	.short	(.L_1587 - .L_1586)
	.align		4
.L_1586:
        /*23ec*/ 	.word	index@(_ZN2at6native27unrolled_elementwise_kernelIZNS0_50_GLOBAL__N__2680c7bb_12_PowKernel_cu_7dd49032_317029pow_tensor_scalar_kernel_implIddEEvRNS_18TensorIteratorBaseET0_EUldE1_St5arrayIPcLm2EELi4E23TrivialOffsetCalculatorILi1EjESC_NS0_6memory15LoadWithoutCastENSD_16StoreWithoutCastEEEviT_S6_T2_T3_T4_T5_)
        /*23f0*/ 	.word	0x00000000


	//----- nvinfo : EIATTR_REGCOUNT
	.align		4
.L_1587:
        /*23f4*/ 	.byte	0x04, 0x2f
        /*23f6*/ 	.short	(.L_1589 - .L_1588)
	.align		4
.L_1588:
        /*23f8*/ 	.word	index@(_ZN2at6native18elementwise_kernelILi128ELi2EZNS0_22gpu_kernel_impl_nocastIZNS0_50_GLOBAL__N__2680c7bb_12_PowKernel_cu_7dd49032_317029pow_tensor_scalar_kernel_implIddEEvRNS_18TensorIteratorBaseET0_EUldE1_EEvS6_RKT_EUliE_EEviT1_)
        /*23fc*/ 	.word	0x00000014


	//----- nvinfo : EIATTR_FRAME_SIZE
	.align		4
.L_1589:
        /*2400*/ 	.byte	0x04, 0x11
        /*2402*/ 	.short	(.L_1591 - .L_1590)
	.align		4
.L_1590:
        /*2404*/ 	.word	index@($__internal_20_$__cuda_sm20_dblrcp_rn_slowpath_v3)
        /*2408*/ 	.word	0x00000000


	//----- nvinfo : EIATTR_FRAME_SIZE
	.align		4
.L_1591:
        /*240c*/ 	.byte	0x04, 0x11
        /*240e*/ 	.short	(.L_1593 - .L_1592)
	.align		4
.L_1592:
        /*2410*/ 	.word	index@(_ZN2at6native18elementwise_kernelILi128ELi2EZNS0_22gpu_kernel_impl_nocastIZNS0_50_GLOBAL__N__2680c7bb_12_PowKernel_cu_7dd49032_317029pow_tensor_scalar_kernel_implIddEEvRNS_18TensorIteratorBaseET0_EUldE1_EEvS6_RKT_EUliE_EEviT1_)
        /*2414*/ 	.word	0x00000000


	//----- nvinfo : EIATTR_REGCOUNT
	.align		4
.L_1593:
        /*2418*/ 	.byte	0x04, 0x2f
        /*241a*/ 	.short	(.L_1595 - .L_1594)
	.align		4
.L_1594:
        /*241c*/ 	.word	index@(_ZN2at6native27unrolled_elementwise_kernelIZNS0_50_GLOBAL__N__2680c7bb_12_PowKernel_cu_7dd49032_317029pow_tensor_scalar_kernel_implIddEEvRNS_18TensorIteratorBaseET0_EUldE1_St5arrayIPcLm2EELi4E23TrivialOffsetCalculatorILi1EjESC_NS0_6memory12LoadWithCastILi1EEENSD_13StoreWithCastILi1EEEEEviT_S6_T2_T3_T4_T5_)
        /*2420*/ 	.word	0x00000022


	//----- nvinfo : EIATTR_FRAME_SIZE
	.align		4
.L_1595:
        /*2424*/ 	.byte	0x04, 0x11
        /*2426*/ 	.short	(.L_1597 - .L_1596)
	.align		4
.L_1596:
        /*2428*/ 	.word	index@($__internal_19_$__cuda_sm20_dblrcp_rn_slowpath_v3)
        /*242c*/ 	.word	0x00000000


	//----- nvinfo : EIATTR_FRAME_SIZE
	.align		4
.L_1597:
        /*2430*/ 	.byte	0x04, 0x11
        /*2432*/ 	.short	(.L_1599 - .L_1598)
	.align		4
.L_1598:
        /*2434*/ 	.word	index@(_ZN2at6native27unrolled_elementwise_kernelIZNS0_50_GLOBAL__N__2680c7bb_12_PowKernel_cu_7dd49032_317029pow_tensor_scalar_kernel_implIddEEvRNS_18TensorIteratorBaseET0_EUldE1_St5arrayIPcLm2EELi4E23TrivialOffsetCalculatorILi1EjESC_NS0_6memory12LoadWithCastILi1EEENSD_13StoreWithCastILi1EEEEEviT_S6_T2_T3_T4_T5_)
        /*2438*/ 	.word	0x00000000


	//----- nvinfo : EIATTR_REGCOUNT
	.align		4
.L_1599:
        /*243c*/ 	.byte	0x04, 0x2f
        /*243e*/ 	.short	(.L_1601 - .L_1600)
	.align		4
.L_1600:
        /*2440*/ 	.word	index@(_ZN2at6native18elementwise_kernelILi128ELi4EZNS0_15gpu_kernel_implIZNS0_50_GLOBAL__N__2680c7bb_12_PowKernel_cu_7dd49032_317029pow_tensor_scalar_kernel_implIddEEvRNS_18TensorIteratorBaseET0_EUldE1_EEvS6_RKT_EUliE_EEviT1_)
        /*2444*/ 	.word	0x00000018


	//----- nvinfo : EIATTR_FRAME_SIZE
	.align		4
.L_1601:
        /*2448*/ 	.byte	0x04, 0x11
        /*244a*/ 	.short	(.L_1603 - .L_1602)
	.align		4
.L_1602:
        /*244c*/ 	.word	index@($__internal_18_$__cuda_sm20_dblrcp_rn_slowpath_v3)
        /*2450*/ 	.word	0x00000000


	//----- nvinfo : EIATTR_FRAME_SIZE
	.align		4
.L_1603:
        /*2454*/ 	.byte	0x04, 0x11
        /*2456*/ 	.short	(.L_1605 - .L_1604)
	.align		4
.L_1604:
        /*2458*/ 	.word	index@(_ZN2at6native18elementwise_kernelILi128ELi4EZNS0_15gpu_kernel_implIZNS0_50_GLOBAL__N__2680c7bb_12_PowKernel_cu_7dd49032_317029pow_tensor_scalar_kernel_implIddEEvRNS_18TensorIteratorBaseET0_EUldE1_EEvS6_RKT_EUliE_EEviT1_)
        /*245c*/ 	.word	0x00000000


	//----- nvinfo : EIATTR_REGCOUNT
	.align		4
.L_1605:
        /*2460*/ 	.byte	0x04, 0x2f
        /*2462*/ 	.short	(.L_1607 - .L_1606)
	.align		4
.L_1606:
        /*2464*/ 	.word	index@(_ZN2at6native29vectorized_elementwise_kernelILi8EZNS0_50_GLOBAL__N__2680c7bb_12_PowKernel_cu_7dd49032_317029pow_tensor_scalar_kernel_implIddEEvRNS_18TensorIteratorBaseET0_EUldE2_St5arrayIPcLm2EEEEviS6_T1_)
        /*2468*/ 	.word	0x00000004


	//----- nvinfo : EIATTR_FRAME_SIZE
	.align		4
.L_1607:
        /*246c*/ 	.byte	0x04, 0x11
        /*246e*/ 	.short	(.L_1609 - .L_1608)
	.align		4
.L_1608:
        /*2470*/ 	.word	index@(_ZN2at6native29vectorized_elementwise_kernelILi8EZNS0_50_GLOBAL__N__2680c7bb_12_PowKernel_cu_7dd49032_317029pow_tensor_scalar_kernel_implIddEEvRNS_18TensorIteratorBaseET0_EUldE2_St5arrayIPcLm2EEEEviS6_T1_)
        /*2474*/ 	.word	0x00000000


	//----- nvinfo : EIATTR_REGCOUNT
	.align		4
.L_1609:
        /*2478*/ 	.byte	0x04, 0x2f
        /*247a*/ 	.short	(.L_1611 - .L_1610)
	.align		4
.L_1610:
        /*247c*/ 	.word	index@(_ZN2at6native29vectorized_elementwise_kernelILi4EZNS0_50_GLOBAL__N__2680c7bb_12_PowKernel_cu_7dd49032_317029pow_tensor_scalar_kernel_implIddEEvRNS_18TensorIteratorBaseET0_EUldE2_St5arrayIPcLm2EEEEviS6_T1_)
        /*2480*/ 	.word	0x0000003a


	//----- nvinfo : EIATTR_FRAME_SIZE
	.align		4
.L_1611:
        /*2484*/ 	.byte	0x04, 0x11
        /*2486*/ 	.short	(.L_1613 - .L_1612)
	.align		4
.L_1612:
        /*2488*/ 	.word	index@($_ZN2at6native29vectorized_elementwise_kernelILi4EZNS0_50_GLOBAL__N__2680c7bb_12_PowKernel_cu_7dd49032_317029pow_tensor_scalar_kernel_implIddEEvRNS_18TensorIteratorBaseET0_EUldE2_St5arrayIPcLm2EEEEviS6_T1_$__internal_accurate_pow)
        /*248c*/ 	.word	0x00000000


	//----- nvinfo : EIATTR_FRAME_SIZE
	.align		4
.L_1613:
        /*2490*/ 	.byte	0x04, 0x11
        /*2492*/ 	.short	(.L_1615 - .L_1614)
	.align		4
.L_1614:
        /*2494*/ 	.word	index@(_ZN2at6native29vectorized_elementwise_kernelILi4EZNS0_50_GLOBAL__N__2680c7bb_12_PowKernel_cu_7dd49032_317029pow_tensor_scalar_kernel_implIddEEvRNS_18TensorIteratorBaseET0_EUldE2_St5arrayIPcLm2EEEEviS6_T1_)
        /*2498*/ 	.word	0x00000000


	//----- nvinfo : EIATTR_REGCOUNT
	.align		4
.L_1615:
        /*249c*/ 	.byte	0x04, 0x2f
        /*249e*/ 	.short	(.L_1617 - .L_1616)
	.align		4
.L_1616:
        /*24a0*/ 	.word	index@(_ZN2at6native29vectorized_elementwise_kernelILi2EZNS0_50_GLOBAL__N__2680c7bb_12_PowKernel_cu_7dd49032_317029pow_tensor_scalar_kernel_implIddEEvRNS_18TensorIteratorBaseET0_EUldE2_St5arrayIPcLm2EEEEviS6_T1_)
        /*24a4*/ 	.word	0x0000003a


	//----- nvinfo : EIATTR_FRAME_SIZE
	.align		4
.L_1617:
        /*24a8*/ 	.byte	0x04, 0x11
        /*24aa*/ 	.short	(.L_1619 - .L_1618)
	.align		4
.L_1618:
        /*24ac*/ 	.word	index@($_ZN2at6native29vectorized_elementwise_kernelILi2EZNS0_50_GLOBAL__N__2680c7bb_12_PowKernel_cu_7dd49032_317029pow_tensor_scalar_kernel_implIddEEvRNS_18TensorIteratorBaseET0_EUldE2_St5arrayIPcLm2EEEEviS6_T1_$__internal_accurate_pow)
        /*24b0*/ 	.word	0x00000000


	//----- nvinfo : EIATTR_FRAME_SIZE
	.align		4
.L_1619:
        /*24b4*/ 	.byte	0x04, 0x11
        /*24b6*/ 	.short	(.L_1621 - .L_1620)
	.align		4
.L_1620:
        /*24b8*/ 	.word	index@(_ZN2at6native29vectorized_elementwise_kernelILi2EZNS0_50_GLOBAL__N__2680c7bb_12_PowKernel_cu_7dd49032_317029pow_tensor_scalar_kernel_implIddEEvRNS_18TensorIteratorBaseET0_EUldE2_St5arrayIPcLm2EEEEviS6_T1_)
        /*24bc*/ 	.word	0x00000000


	//----- nvinfo : EIATTR_REGCOUNT
	.align		4
.L_1621:
        /*24c0*/ 	.byte	0x04, 0x2f
        /*24c2*/ 	.short	(.L_1623 - .L_1622)
	.align		4
.L_1622:
        /*24c4*/ 	.word	index@(_ZN2at6native27unrolled_elementwise_kernelIZNS0_50_GLOBAL__N__2680c7bb_12_PowKernel_cu_7dd49032_317029pow_tensor_scalar_kernel_implIddEEvRNS_18TensorIteratorBaseET0_EUldE2_St5arrayIPcLm2EELi4E23TrivialOffsetCalculatorILi1EjESC_NS0_6memory15LoadWithoutCastENSD_16StoreWithoutCastEEEviT_S6_T2_T3_T4_T5_)
        /*24c8*/ 	.word	0x00000024


	//----- nvinfo : EIATTR_FRAME_SIZE
	.align		4
.L_1623:
        /*24cc*/ 	.byte	0x04, 0x11
        /*24ce*/ 	.short	(.L_1625 - .L_1624)
	.align		4
.L_1624:
        /*24d0*/ 	.word	index@($_ZN2at6native27unrolled_elementwise_kernelIZNS0_50_GLOBAL__N__2680c7bb_12_PowKernel_cu_7dd49032_317029pow_tensor_scalar_kernel_implIddEEvRNS_18TensorIteratorBaseET0_EUldE2_St5arrayIPcLm2EELi4E23TrivialOffsetCalculatorILi1EjESC_NS0_6memory15LoadWithoutCastENSD_16StoreWithoutCastEEEviT_S6_T2_T3_T4_T5_$__internal_accurate_pow)
        /*24d4*/ 	.word	0x00000000


	//----- nvinfo : EIATTR_FRAME_SIZE
	.align		4
.L_1625:
        /*24d8*/ 	.byte	0x04, 0x11
        /*24da*/ 	.short	(.L_1627 - .L_1626)
	.align		4
.L_1626:
        /*24dc*/ 	.word	index@(_ZN2at6native27unrolled_elementwise_kernelIZNS0_50_GLOBAL__N__2680c7bb_12_PowKernel_cu_7dd49032_317029pow_tensor_scalar_kernel_implIddEEvRNS_18TensorIteratorBaseET0_EUldE2_St5arrayIPcLm2EELi4E23TrivialOffsetCalculatorILi1EjESC_NS0_6memory15LoadWithoutCastENSD_16StoreWithoutCastEEEviT_S6_T2_T3_T4_T5_)
        /*24e0*/ 	.word	0x00000000


	//----- nvinfo : EIATTR_REGCOUNT
	.align		4
.L_1627:
        /*24e4*/ 	.byte	0x04, 0x2f
        /*24e6*/ 	.short	(.L_1629 - .L_1628)
	.align		4
.L_1628:
        /*24e8*/ 	.word	index@(_ZN2at6native18elementwise_kernelILi128ELi2EZNS0_22gpu_kernel_impl_nocastIZNS0_50_GLOBAL__N__2680c7bb_12_PowKernel_cu_7dd49032_317029pow_tensor_scalar_kernel_implIddEEvRNS_18TensorIteratorBaseET0_EUldE2_EEvS6_RKT_EUliE_EEviT1_)
        /*24ec*/ 	.word	0x00000024


	//----- nvinfo : EIATTR_FRAME_SIZE
	.align		4
.L_1629:
        /*24f0*/ 	.byte	0x04, 0x11
        /*24f2*/ 	.short	(.L_1631 - .L_1630)
	.align		4
.L_1630:
        /*24f4*/ 	.word	index@($_ZN2at6native18elementwise_kernelILi128ELi2EZNS0_22gpu_kernel_impl_nocastIZNS0_50_GLOBAL__N__2680c7bb_12_PowKernel_cu_7dd49032_317029pow_tensor_scalar_kernel_implIddEEvRNS_18TensorIteratorBaseET0_EUldE2_EEvS6_RKT_EUliE_EEviT1_$__internal_accurate_pow)
        /*24f8*/ 	.word	0x00000000


	//----- nvinfo : EIATTR_FRAME_SIZE
	.align		4
.L_1631:
        /*24fc*/ 	.byte	0x04, 0x11
        /*24fe*/ 	.short	(.L_1633 - .L_1632)
	.align		4
.L_1632:
        /*2500*/ 	.word	index@(_ZN2at6native18elementwise_kernelILi128ELi2EZNS0_22gpu_kernel_impl_nocastIZNS0_50_GLOBAL__N__2680c7bb_12_PowKernel_cu_7dd49032_317029pow_tensor_scalar_kernel_implIddEEvRNS_18TensorIteratorBaseET0_EUldE2_EEvS6_RKT_EUliE_EEviT1_)
        /*2504*/ 	.word	0x00000000


	//----- nvinfo : EIATTR_REGCOUNT
	.align		4
.L_1633:
        /*2508*/ 	.byte	0x04, 0x2f
        /*250a*/ 	.short	(.L_1635 - .L_1634)
	.align		4
.L_1634:
        /*250c*/ 	.word	index@(_ZN2at6native27unrolled_elementwise_kernelIZNS0_50_GLOBAL__N__2680c7bb_12_PowKernel_cu_7dd49032_317029pow_tensor_scalar_kernel_implIddEEvRNS_18TensorIteratorBaseET0_EUldE2_St5arrayIPcLm2EELi4E23TrivialOffsetCalculatorILi1EjESC_NS0_6memory12LoadWithCastILi1EEENSD_13StoreWithCastILi1EEEEEviT_S6_T2_T3_T4_T5_)
        /*2510*/ 	.word	0x0000002d


	//----- nvinfo : EIATTR_FRAME_SIZE
	.align		4
.L_1635:
        /*2514*/ 	.byte	0x04, 0x11
        /*2516*/ 	.short	(.L_1637 - .L_1636)
	.align		4
.L_1636:
        /*2518*/ 	.word	index@($_ZN2at6native27unrolled_elementwise_kernelIZNS0_50_GLOBAL__N__2680c7bb_12_PowKernel_cu_7dd49032_317029pow_tensor_scalar_kernel_implIddEEvRNS_18TensorIteratorBaseET0_EUldE2_St5arrayIPcLm2EELi4E23TrivialOffsetCalculatorILi1EjESC_NS0_6memory12LoadWithCastILi1EEENSD_13StoreWithCastILi1EEEEEviT_S6_T2_T3_T4_T5_$__internal_accurate_pow)
        /*251c*/ 	.word	0x00000000


	//----- nvinfo : EIATTR_FRAME_SIZE
	.align		4
.L_1637:
        /*2520*/ 	.byte	0x04, 0x11
        /*2522*/ 	.short	(.L_1639 - .L_1638)
	.align		4
.L_1638:
        /*2524*/ 	.word	index@(_ZN2at6native27unrolled_elementwise_kernelIZNS0_50_GLOBAL__N__2680c7bb_12_PowKernel_cu_7dd49032_317029pow_tensor_scalar_kernel_implIddEEvRNS_18TensorIteratorBaseET0_EUldE2_St5arrayIPcLm2EELi4E23TrivialOffsetCalculatorILi1EjESC_NS0_6memory12LoadWithCastILi1EEENSD_13StoreWithCastILi1EEEEEviT_S6_T2_T3_T4_T5_)
        /*2528*/ 	.word	0x00000000


	//----- nvinfo : EIATTR_REGCOUNT
	.align		4
.L_1639:
        /*252c*/ 	.byte	0x04, 0x2f
        /*252e*/ 	.short	(.L_1641 - .L_1640)
	.align		4
.L_1640:
        /*2530*/ 	.word	index@(_ZN2at6native18elementwise_kernelILi128ELi4EZNS0_15gpu_kernel_implIZNS0_50_GLOBAL__N__2680c7bb_12_PowKernel_cu_7dd49032_317029pow_tensor_scalar_kernel_implIddEEvRNS_18TensorIteratorBaseET0_EUldE2_EEvS6_RKT_EUliE_EEviT1_)
        /*2534*/ 	.word	0x00000026


	//----- nvinfo : EIATTR_FRAME_SIZE
	.align		4
.L_1641:
        /*2538*/ 	.byte	0x04, 0x11
        /*253a*/ 	.short	(.L_1643 - .L_1642)
	.align		4
.L_1642:
        /*253c*/ 	.word	index@($_ZN2at6native18elementwise_kernelILi128ELi4EZNS0_15gpu_kernel_implIZNS0_50_GLOBAL__N__2680c7bb_12_PowKernel_cu_7dd49032_317029pow_tensor_scalar_kernel_implIddEEvRNS_18TensorIteratorBaseET0_EUldE2_EEvS6_RKT_EUliE_EEviT1_$__internal_accurate_pow)
        /*2540*/ 	.word	0x00000000


	//----- nvinfo : EIATTR_FRAME_SIZE
	.align		4
.L_1643:
        /*2544*/ 	.byte	0x04, 0x11
        /*2546*/ 	.short	(.L_1645 - .L_1644)
	.align		4
.L_1644:
        /*2548*/ 	.word	index@(_ZN2at6native18elementwise_kernelILi128ELi4EZNS0_15gpu_kernel_implIZNS0_50_GLOBAL__N__2680c7bb_12_PowKernel_cu_7dd49032_317029pow_tensor_scalar_kernel_implIddEEvRNS_18TensorIteratorBaseET0_EUldE2_EEvS6_RKT_EUliE_EEviT1_)
        /*254c*/ 	.word	0x00000000


	//----- nvinfo : EIATTR_REGCOUNT
	.align		4
.L_1645:
        /*2550*/ 	.byte	0x04, 0x2f
        /*2552*/ 	.short	(.L_1647 - .L_1646)
	.align		4
.L_1646:
        /*2554*/ 	.word	index@(_ZN2at6native29vectorized_elementwise_kernelILi8EZNS0_50_GLOBAL__N__2680c7bb_12_PowKernel_cu_7dd49032_317029pow_tensor_scalar_kernel_implIffEEvRNS_18TensorIteratorBaseET0_EUlfE_St5arrayIPcLm2EEEEviS6_T1_)
        /*2558*/ 	.word	0x00000004


	//----- nvinfo : EIATTR_FRAME_SIZE
	.align		4
.L_1647:
        /*255c*/ 	.byte	0x04, 0x11
        /*255e*/ 	.short	(.L_1649 - .L_1648)
	.align		4
.L_1648:
        /*2560*/ 	.word	index@(_ZN2at6native29vectorized_elementwise_kernelILi8EZNS0_50_GLOBAL__N__2680c7bb_12_PowKernel_cu_7dd49032_317029pow_tensor_scalar_kernel_implIffEEvRNS_18TensorIteratorBaseET0_EUlfE_St5arrayIPcLm2EEEEviS6_T1_)
        /*2564*/ 	.word	0x00000000


	//----- nvinfo : EIATTR_REGCOUNT
	.align		4
.L_1649:
        /*2568*/ 	.byte	0x04, 0x2f
        /*256a*/ 	.short	(.L_1651 - .L_1650)
	.align		4
.L_1650:
        /*256c*/ 	.word	index@(_ZN2at6native29vectorized_elementwise_kernelILi4EZNS0_50_GLOBAL__N__2680c7bb_12_PowKernel_cu_7dd49032_317029pow_tensor_scalar_kernel_implIffEEvRNS_18TensorIteratorBaseET0_EUlfE_St5arrayIPcLm2EEEEviS6_T1_)
        /*2570*/ 	.word	0x00000020


	//----- nvinfo : EIATTR_FRAME_SIZE
	.align		4
.L_1651:
        /*2574*/ 	.byte	0x04, 0x11
        /*2576*/ 	.short	(.L_1653 - .L_1652)
	.align		4
.L_1652:
        /*2578*/ 	.word	index@(_ZN2at6native29vectorized_elementwise_kernelILi4EZNS0_50_GLOBAL__N__2680c7bb_12_PowKernel_cu_7dd49032_317029pow_tensor_scalar_kernel_implIffEEvRNS_18TensorIteratorBaseET0_EUlfE_St5arrayIPcLm2EEEEviS6_T1_)
        /*257c*/ 	.word	0x00000000


	//----- nvinfo : EIATTR_REGCOUNT
	.align		4
.L_1653:
        /*2580*/ 	.byte	0x04, 0x2f
        /*2582*/ 	.short	(.L_1655 - .L_1654)
	.align		4
.L_1654:
        /*2584*/ 	.word	index@(_ZN2at6native29vectorized_elementwise_kernelILi2EZNS0_50_GLOBAL__N__2680c7bb_12_PowKernel_cu_7dd49032_317029pow_tensor_scalar_kernel_implIffEEvRNS_18TensorIteratorBaseET0_EUlfE_St5arrayIPcLm2EEEEviS6_T1_)
        /*2588*/ 	.word	0x00000020


	//----- nvinfo : EIATTR_FRAME_SIZE
	.align		4
.L_1655:
        /*258c*/ 	.byte	0x04, 0x11
        /*258e*/ 	.short	(.L_1657 - .L_1656)
	.align		4
.L_1656:
        /*2590*/ 	.word	index@(_ZN2at6native29vectorized_elementwise_kernelILi2EZNS0_50_GLOBAL__N__2680c7bb_12_PowKernel_cu_7dd49032_317029pow_tensor_scalar_kernel_implIffEEvRNS_18TensorIteratorBaseET0_EUlfE_St5arrayIPcLm2EEEEviS6_T1_)
        /*2594*/ 	.word	0x00000000


	//----- nvinfo : EIATTR_REGCOUNT
	.align		4
.L_1657:
        /*2598*/ 	.byte	0x04, 0x2f
        /*259a*/ 	.short	(.L_1659 - .L_1658)
	.align		4
.L_1658:
        /*259c*/ 	.word	index@(_ZN2at6native27unrolled_elementwise_kernelIZNS0_50_GLOBAL__N__2680c7bb_12_PowKernel_cu_7dd49032_317029pow_tensor_scalar_kernel_implIffEEvRNS_18TensorIteratorBaseET0_EUlfE_St5arrayIPcLm2EELi4E23TrivialOffsetCalculatorILi1EjESC_NS0_6memory15LoadWithoutCastENSD_16StoreWithoutCastEEEviT_S6_T2_T3_T4_T5_)
        /*25a0*/ 	.word	0x00000016


	//----- nvinfo : EIATTR_FRAME_SIZE
	.align		4
.L_1659:
        /*25a4*/ 	.byte	0x04, 0x11
        /*25a6*/ 	.short	(.L_1661 - .L_1660)
	.align		4
.L_1660:
        /*25a8*/ 	.word	index@(_ZN2at6native27unrolled_elementwise_kernelIZNS0_50_GLOBAL__N__2680c7bb_12_PowKernel_cu_7dd49032_317029pow_tensor_scalar_kernel_implIffEEvRNS_18TensorIteratorBaseET0_EUlfE_St5arrayIPcLm2EELi4E23TrivialOffsetCalculatorILi1EjESC_NS0_6memory15LoadWithoutCastENSD_16StoreWithoutCastEEEviT_S6_T2_T3_T4_T5_)
        /*25ac*/ 	.word	0x00000000


	//----- nvinfo : EIATTR_REGCOUNT
	.align		4
.L_1661:
        /*25b0*/ 	.byte	0x04, 0x2f
        /*25b2*/ 	.short	(.L_1663 - .L_1662)
	.align		4
.L_1662:
        /*25b4*/ 	.word	index@(_ZN2at6native18elementwise_kernelILi128ELi2EZNS0_22gpu_kernel_impl_nocastIZNS0_50_GLOBAL__N__2680c7bb_12_PowKernel_cu_7dd49032_317029pow_tensor_scalar_kernel_implIffEEvRNS_18TensorIteratorBaseET0_EUlfE_EEvS6_RKT_EUliE_EEviT1_)
        /*25b8*/ 	.word	0x00000014


	//----- nvinfo : EIATTR_FRAME_SIZE
	.align		4
.L_1663:
        /*25bc*/ 	.byte	0x04, 0x11
        /*25be*/ 	.short	(.L_1665 - .L_1664)
	.align		4
.L_1664:
        /*25c0*/ 	.word	index@(_ZN2at6native18elementwise_kernelILi128ELi2EZNS0_22gpu_kernel_impl_nocastIZNS0_50_GLOBAL__N__2680c7bb_12_PowKernel_cu_7dd49032_317029pow_tensor_scalar_kernel_implIffEEvRNS_18TensorIteratorBaseET0_EUlfE_EEvS6_RKT_EUliE_EEviT1_)
        /*25c4*/ 	.word	0x00000000


	//----- nvinfo : EIATTR_REGCOUNT
	.align		4
.L_1665:
        /*25c8*/ 	.byte	0x04, 0x2f
        /*25ca*/ 	.short	(.L_1667 - .L_1666)
	.align		4
.L_1666:
        /*25cc*/ 	.word	index@(_ZN2at6native27unrolled_elementwise_kernelIZNS0_50_GLOBAL__N__2680c7bb_12_PowKernel_cu_7dd49032_317029pow_tensor_scalar_kernel_implIffEEvRNS_18TensorIteratorBaseET0_EUlfE_St5arrayIPcLm2EELi4E23TrivialOffsetCalculatorILi1EjESC_NS0_6memory12LoadWithCastILi1EEENSD_13StoreWithCastILi1EEEEEviT_S6_T2_T3_T4_T5_)
        /*25d0*/ 	.word	0x0000001c


	//----- nvinfo : EIATTR_FRAME_SIZE
	.align		4
.L_1667:
        /*25d4*/ 	.byte	0x04, 0x11
        /*25d6*/ 	.short	(.L_1669 - .L_1668)
	.align		4
.L_1668:
        /*25d8*/ 	.word	index@(_ZN2at6native27unrolled_elementwise_kernelIZNS0_50_GLOBAL__N__2680c7bb_12_PowKernel_cu_7dd49032_317029pow_tensor_scalar_kernel_implIffEEvRNS_18TensorIteratorBaseET0_EUlfE_St5arrayIPcLm2EELi4E23TrivialOffsetCalculatorILi1EjESC_NS0_6memory12LoadWithCastILi1EEENSD_13StoreWithCastILi1EEEEEviT_S6_T2_T3_T4_T5_)
        /*25dc*/ 	.word	0x00000000


	//----- nvinfo : EIATTR_REGCOUNT
	.align		4
.L_1669:
        /*25e0*/ 	.byte	0x04, 0x2f
        /*25e2*/ 	.short	(.L_1671 - .L_1670)
	.align		4
.L_1670:
        /*25e4*/ 	.word	index@(_ZN2at6native18elementwise_kernelILi128ELi4EZNS0_15gpu_kernel_implIZNS0_50_GLOBAL__N__2680c7bb_12_PowKernel_cu_7dd49032_317029pow_tensor_scalar_kernel_implIffEEvRNS_18TensorIteratorBaseET0_EUlfE_EEvS6_RKT_EUliE_EEviT1_)
        /*25e8*/ 	.word	0x00000018


	//----- nvinfo : EIATTR_FRAME_SIZE
	.align		4
.L_1671:
        /*25ec*/ 	.byte	0x04, 0x11
        /*25ee*/ 	.short	(.L_1673 - .L_1672)
	.align		4
.L_1672:
        /*25f0*/ 	.word	index@(_ZN2at6native18elementwise_kernelILi128ELi4EZNS0_15gpu_kernel_implIZNS0_50_GLOBAL__N__2680c7bb_12_PowKernel_cu_7dd49032_317029pow_tensor_scalar_kernel_implIffEEvRNS_18TensorIteratorBaseET0_EUlfE_EEvS6_RKT_EUliE_EEviT1_)
        /*25f4*/ 	.word	0x00000000


	//----- nvinfo : EIATTR_REGCOUNT
	.align		4
.L_1673:
        /*25f8*/ 	.byte	0x04, 0x2f
        /*25fa*/ 	.short	(.L_1675 - .L_1674)
	.align		4
.L_1674:
        /*25fc*/ 	.word	index@(_ZN2at6native29vectorized_elementwise_kernelILi8EZNS0_50_GLOBAL__N__2680c7bb_12_PowKernel_cu_7dd49032_317029pow_tensor_scalar_kernel_implIffEEvRNS_18TensorIteratorBaseET0_EUlfE0_St5arrayIPcLm2EEEEviS6_T1_)
        /*2600*/ 	.word	0x00000004


	//----- nvinfo : EIATTR_FRAME_SIZE
	.align		4
.L_1675:
        /*2604*/ 	.byte	0x04, 0x11
        /*2606*/ 	.short	(.L_1677 - .L_1676)
	.align		4
.L_1676:
        /*2608*/ 	.word	index@(_ZN2at6native29vectorized_elementwise_kernelILi8EZNS0_50_GLOBAL__N__2680c7bb_12_PowKernel_cu_7dd49032_317029pow_tensor_scalar_kernel_implIffEEvRNS_18TensorIteratorBaseET0_EUlfE0_St5arrayIPcLm2EEEEviS6_T1_)
        /*260c*/ 	.word	0x00000000


	//----- nvinfo : EIATTR_REGCOUNT
	.align		4
.L_1677:
        /*2610*/ 	.byte	0x04, 0x2f
        /*2612*/ 	.short	(.L_1679 - .L_1678)
	.align		4
.L_1678:
        /*2614*/ 	.word	index@(_ZN2at6native29vectorized_elementwise_kernelILi4EZNS0_50_GLOBAL__N__2680c7bb_12_PowKernel_cu_7dd49032_317029pow_tensor_scalar_kernel_implIffEEvRNS_18TensorIteratorBaseET0_EUlfE0_St5arrayIPcLm2EEEEviS6_T1_)
        /*2618*/ 	.word	0x00000020


	//----- nvinfo : EIATTR_FRAME_SIZE
	.align		4
.L_1679:
        /*261c*/ 	.byte	0x04, 0x11
        /*261e*/ 	.short	(.L_1681 - .L_1680)
	.align		4
.L_1680:
        /*2620*/ 	.word	index@(_ZN2at6native29vectorized_elementwise_kernelILi4EZNS0_50_GLOBAL__N__2680c7bb_12_PowKernel_cu_7dd49032_317029pow_tensor_scalar_kernel_implIffEEvRNS_18TensorIteratorBaseET0_EUlfE0_St5arrayIPcLm2EEEEviS6_T1_)
        /*2624*/ 	.word	0x00000000


	//----- nvinfo : EIATTR_REGCOUNT
	.align		4
.L_1681:
        /*2628*/ 	.byte	0x04, 0x2f
        /*262a*/ 	.short	(.L_1683 - .L_1682)
	.align		4
.L_1682:
        /*262c*/ 	.word	index@(_ZN2at6native29vectorized_elementwise_kernelILi2EZNS0_50_GLOBAL__N__2680c7bb_12_PowKernel_cu_7dd49032_317029pow_tensor_scalar_kernel_implIffEEvRNS_18TensorIteratorBaseET0_EUlfE0_St5arrayIPcLm2EEEEviS6_T1_)
        /*2630*/ 	.word	0x00000020


	//----- nvinfo : EIATTR_FRAME_SIZE
	.align		4
.L_1683:
        /*2634*/ 	.byte	0x04, 0x11
        /*2636*/ 	.short	(.L_1685 - .L_1684)
	.align		4
.L_1684:
        /*2638*/ 	.word	index@(_ZN2at6native29vectorized_elementwise_kernelILi2EZNS0_50_GLOBAL__N__2680c7bb_12_PowKernel_cu_7dd49032_317029pow_tensor_scalar_kernel_implIffEEvRNS_18TensorIteratorBaseET0_EUlfE0_St5arrayIPcLm2EEEEviS6_T1_)
        /*263c*/ 	.word	0x00000000


	//----- nvinfo : EIATTR_REGCOUNT
	.align		4
.L_1685:
        /*2640*/ 	.byte	0x04, 0x2f
        /*2642*/ 	.short	(.L_1687 - .L_1686)
	.align		4
.L_1686:
        /*2644*/ 	.word	index@(_ZN2at6native27unrolled_elementwise_kernelIZNS0_50_GLOBAL__N__2680c7bb_12_PowKernel_cu_7dd49032_317029pow_tensor_scalar_kernel_implIffEEvRNS_18TensorIteratorBaseET0_EUlfE0_St5arrayIPcLm2EELi4E23TrivialOffsetCalculatorILi1EjESC_NS0_6memory15LoadWithoutCastENSD_16StoreWithoutCastEEEviT_S6_T2_T3_T4_T5_)
        /*2648*/ 	.word	0x00000016


	//----- nvinfo : EIATTR_FRAME_SIZE
	.align		4
.L_1687:
        /*264c*/ 	.byte	0x04, 0x11
        /*264e*/ 	.short	(.L_1689 - .L_1688)
	.align		4
.L_1688:
        /*2650*/ 	.word	index@(_ZN2at6native27unrolled_elementwise_kernelIZNS0_50_GLOBAL__N__2680c7bb_12_PowKernel_cu_7dd49032_317029pow_tensor_scalar_kernel_implIffEEvRNS_18TensorIteratorBaseET0_EUlfE0_St5arrayIPcLm2EELi4E23TrivialOffsetCalculatorILi1EjESC_NS0_6memory15LoadWithoutCastENSD_16StoreWithoutCastEEEviT_S6_T2_T3_T4_T5_)
        /*2654*/ 	.word	0x00000000


	//----- nvinfo : EIATTR_REGCOUNT
	.align		4
.L_1689:
        /*2658*/ 	.byte	0x04, 0x2f
        /*265a*/ 	.short	(.L_1691 - .L_1690)
	.align		4
.L_1690:
        /*265c*/ 	.word	index@(_ZN2at6native18elementwise_kernelILi128ELi2EZNS0_22gpu_kernel_impl_nocastIZNS0_50_GLOBAL__N__2680c7bb_12_PowKernel_cu_7dd49032_317029pow_tensor_scalar_kernel_implIffEEvRNS_18TensorIteratorBaseET0_EUlfE0_EEvS6_RKT_EUliE_EEviT1_)
        /*2660*/ 	.word	0x00000014


	//----- nvinfo : EIATTR_FRAME_SIZE
	.align		4
.L_1691:
        /*2664*/ 	.byte	0x04, 0x11
        /*2666*/ 	.short	(.L_1693 - .L_1692)
	.align		4
.L_1692:
        /*2668*/ 	.word	index@(_ZN2at6native18elementwise_kernelILi128ELi2EZNS0_22gpu_kernel_impl_nocastIZNS0_50_GLOBAL__N__2680c7bb_12_PowKernel_cu_7dd49032_317029pow_tensor_scalar_kernel_implIffEEvRNS_18TensorIteratorBaseET0_EUlfE0_EEvS6_RKT_EUliE_EEviT1_)
        /*266c*/ 	.word	0x00000000


	//----- nvinfo : EIATTR_REGCOUNT
	.align		4
.L_1693:
        /*2670*/ 	.byte	0x04, 0x2f
        /*2672*/ 	.short	(.L_1695 - .L_1694)
	.align		4
.L_1694:
        /*2674*/ 	.word	index@(_ZN2at6native27unrolled_elementwise_kernelIZNS0_50_GLOBAL__N__2680c7bb_12_PowKernel_cu_7dd49032_317029pow_tensor_scalar_kernel_implIffEEvRNS_18TensorIteratorBaseET0_EUlfE0_St5arrayIPcLm2EELi4E23TrivialOffsetCalculatorILi1EjESC_NS0_6memory12LoadWithCastILi1EEENSD_13StoreWithCastILi1EEEEEviT_S6_T2_T3_T4_T5_)
        /*2678*/ 	.word	0x0000001c


	//----- nvinfo : EIATTR_FRAME_SIZE
	.align		4
.L_1695:
        /*267c*/ 	.byte	0x04, 0x11
        /*267e*/ 	.short	(.L_1697 - .L_1696)
	.align		4
.L_1696:
        /*2680*/ 	.word	index@(_ZN2at6native27unrolled_elementwise_kernelIZNS0_50_GLOBAL__N__2680c7bb_12_PowKernel_cu_7dd49032_317029pow_tensor_scalar_kernel_implIffEEvRNS_18TensorIteratorBaseET0_EUlfE0_St5arrayIPcLm2EELi4E23TrivialOffsetCalculatorILi1EjESC_NS0_6memory12LoadWithCastILi1EEENSD_13StoreWithCastILi1EEEEEviT_S6_T2_T3_T4_T5_)
        /*2684*/ 	.word	0x00000000


	//----- nvinfo : EIATTR_REGCOUNT
	.align		4
.L_1697:
        /*2688*/ 	.byte	0x04, 0x2f
        /*268a*/ 	.short	(.L_1699 - .L_1698)
	.align		4
.L_1698:
        /*268c*/ 	.word	index@(_ZN2at6native18elementwise_kernelILi128ELi4EZNS0_15gpu_kernel_implIZNS0_50_GLOBAL__N__2680c7bb_12_PowKernel_cu_7dd49032_317029pow_tensor_scalar_kernel_implIffEEvRNS_18TensorIteratorBaseET0_EUlfE0_EEvS6_RKT_EUliE_EEviT1_)
        /*2690*/ 	.word	0x00000018


	//----- nvinfo : EIATTR_FRAME_SIZE
	.align		4
.L_1699:
        /*2694*/ 	.byte	0x04, 0x11
        /*2696*/ 	.short	(.L_1701 - .L_1700)
	.align		4
.L_1700:
        /*2698*/ 	.word	index@(_ZN2at6native18elementwise_kernelILi128ELi4EZNS0_15gpu_kernel_implIZNS0_50_GLOBAL__N__2680c7bb_12_PowKernel_cu_7dd49032_317029pow_tensor_scalar_kernel_implIffEEvRNS_18TensorIteratorBaseET0_EUlfE0_EEvS6_RKT_EUliE_EEviT1_)
        /*269c*/ 	.word	0x00000000


	//----- nvinfo : EIATTR_REGCOUNT
	.align		4
.L_1701:
        /*26a0*/ 	.byte	0x04, 0x2f
        /*26a2*/ 	.short	(.L_1703 - .L_1702)
	.align		4
.L_1702:
        /*26a4*/ 	.word	index@(_ZN2at6native29vectorized_elementwise_kernelILi8EZNS0_50_GLOBAL__N__2680c7bb_12_PowKernel_cu_7dd49032_317029pow_tensor_scalar_kernel_implIffEEvRNS_18TensorIteratorBaseET0_EUlfE1_St5arrayIPcLm2EEEEviS6_T1_)
        /*26a8*/ 	.word	0x00000004


	//----- nvinfo : EIATTR_FRAME_SIZE
	.align		4
.L_1703:
        /*26ac*/ 	.byte	0x04, 0x11
        /*26ae*/ 	.short	(.L_1705 - .L_1704)
	.align		4
.L_1704:
        /*26b0*/ 	.word	index@(_ZN2at6native29vectorized_elementwise_kernelILi8EZNS0_50_GLOBAL__N__2680c7bb_12_PowKernel_cu_7dd49032_317029pow_tensor_scalar_kernel_implIffEEvRNS_18TensorIteratorBaseET0_EUlfE1_St5arrayIPcLm2EEEEviS6_T1_)
        /*26b4*/ 	.word	0x00000000


	//----- nvinfo : EIATTR_REGCOUNT
	.align		4
.L_1705:
        /*26b8*/ 	.byte	0x04, 0x2f
        /*26ba*/ 	.short	(.L_1707 - .L_1706)
	.align		4
.L_1706:
        /*26bc*/ 	.word	index@(_ZN2at6native29vectorized_elementwise_kernelILi4EZNS0_50_GLOBAL__N__2680c7bb_12_PowKernel_cu_7dd49032_317029pow_tensor_scalar_kernel_implIffEEvRNS_18TensorIteratorBaseET0_EUlfE1_St5arrayIPcLm2EEEEviS6_T1_)
        /*26c0*/ 	.word	0x00000020


	//----- nvinfo : EIATTR_FRAME_SIZE
	.align		4
.L_1707:
        /*26c4*/ 	.byte	0x04, 0x11
        /*26c6*/ 	.short	(.L_1709 - .L_1708)
	.align		4
.L_1708:
        /*26c8*/ 	.word	index@($__internal_17_$__cuda_sm20_dblrcp_rn_slowpath_v3)
        /*26cc*/ 	.word	0x00000000


	//----- nvinfo : EIATTR_FRAME_SIZE
	.align		4
.L_1709:
        /*26d0*/ 	.byte	0x04, 0x11
        /*26d2*/ 	.short	(.L_1711 - .L_1710)
	.align		4
.L_1710:
        /*26d4*/ 	.word	index@(_ZN2at6native29vectorized_elementwise_kernelILi4EZNS0_50_GLOBAL__N__2680c7bb_12_PowKernel_cu_7dd49032_317029pow_tensor_scalar_kernel_implIffEEvRNS_18TensorIteratorBaseET0_EUlfE1_St5arrayIPcLm2EEEEviS6_T1_)
        /*26d8*/ 	.word	0x00000000


	//----- nvinfo : EIATTR_REGCOUNT
	.align		4
.L_1711:
        /*26dc*/ 	.byte	0x04, 0x2f
        /*26de*/ 	.short	(.L_1713 - .L_1712)
	.align		4
.L_1712:
        /*26e0*/ 	.word	index@(_ZN2at6native29vectorized_elementwise_kernelILi2EZNS0_50_GLOBAL__N__2680c7bb_12_PowKernel_cu_7dd49032_317029pow_tensor_scalar_kernel_implIffEEvRNS_18TensorIteratorBaseET0_EUlfE1_St5arrayIPcLm2EEEEviS6_T1_)
        /*26e4*/ 	.word	0x00000020


	//----- nvinfo : EIATTR_FRAME_SIZE
	.align		4
.L_1713:
        /*26e8*/ 	.byte	0x04, 0x11
        /*26ea*/ 	.short	(.L_1715 - .L_1714)
	.align		4
.L_1714:
        /*26ec*/ 	.word	index@($__internal_16_$__cuda_sm20_dblrcp_rn_slowpath_v3)
        /*26f0*/ 	.word	0x00000000


	//----- nvinfo : EIATTR_FRAME_SIZE
	.align		4
.L_1715:
        /*26f4*/ 	.byte	0x04, 0x11
        /*26f6*/ 	.short	(.L_1717 - .L_1716)
	.align		4
.L_1716:
        /*26f8*/ 	.word	index@(_ZN2at6native29vectorized_elementwise_kernelILi2EZNS0_50_GLOBAL__N__2680c7bb_12_PowKernel_cu_7dd49032_317029pow_tensor_scalar_kernel_implIffEEvRNS_18TensorIteratorBaseET0_EUlfE1_St5arrayIPcLm2EEEEviS6_T1_)
        /*26fc*/ 	.word	0x00000000


	//----- nvinfo : EIATTR_REGCOUNT
	.align		4
.L_1717:
        /*2700*/ 	.byte	0x04, 0x2f
        /*2702*/ 	.short	(.L_1719 - .L_1718)
	.align		4
.L_1718:
        /*2704*/ 	.word	index@(_ZN2at6native27unrolled_elementwise_kernelIZNS0_50_GLOBAL__N__2680c7bb_12_PowKernel_cu_7dd49032_317029pow_tensor_scalar_kernel_implIffEEvRNS_18TensorIteratorBaseET0_EUlfE1_St5arrayIPcLm2EELi4E23TrivialOffsetCalculatorILi1EjESC_NS0_6memory15LoadWithoutCastENSD_16StoreWithoutCastEEEviT_S6_T2_T3_T4_T5_)
        /*2708*/ 	.word	0x00000018


	//----- nvinfo : EIATTR_FRAME_SIZE
	.align		4
.L_1719:
        /*270c*/ 	.byte	0x04, 0x11
        /*270e*/ 	.short	(.L_1721 - .L_1720)
	.align		4
.L_1720:
        /*2710*/ 	.word	index@($__internal_15_$__cuda_sm20_dblrcp_rn_slowpath_v3)
        /*2714*/ 	.word	0x00000000


	//----- nvinfo : EIATTR_FRAME_SIZE
	.align		4
.L_1721:
        /*2718*/ 	.byte	0x04, 0x11
        /*271a*/ 	.short	(.L_1723 - .L_1722)
	.align		4
.L_1722:
        /*271c*/ 	.word	index@(_ZN2at6native27unrolled_elementwise_kernelIZNS0_50_GLOBAL__N__2680c7bb_12_PowKernel_cu_7dd49032_317029pow_tensor_scalar_kernel_implIffEEvRNS_18TensorIteratorBaseET0_EUlfE1_St5arrayIPcLm2EELi4E23TrivialOffsetCalculatorILi1EjESC_NS0_6memory15LoadWithoutCastENSD_16StoreWithoutCastEEEviT_S6_T2_T3_T4_T5_)
        /*2720*/ 	.word	0x00000000


	//----- nvinfo : EIATTR_REGCOUNT
	.align		4
.L_1723:
        /*2724*/ 	.byte	0x04, 0x2f
        /*2726*/ 	.short	(.L_1725 - .L_1724)
	.align		4
.L_1724:
        /*2728*/ 	.word	index@(_ZN2at6native18elementwise_kernelILi128ELi2EZNS0_22gpu_kernel_impl_nocastIZNS0_50_GLOBAL__N__2680c7bb_12_PowKernel_cu_7dd49032_317029pow_tensor_scalar_kernel_implIffEEvRNS_18TensorIteratorBaseET0_EUlfE1_EEvS6_RKT_EUliE_EEviT1_)
        /*272c*/ 	.word	0x00000014


	//----- nvinfo : EIATTR_FRAME_SIZE
	.align		4
.L_1725:
        /*2730*/ 	.byte	0x04, 0x11
        /*2732*/ 	.short	(.L_1727 - .L_1726)
	.align		4
.L_1726:
        /*2734*/ 	.word	index@($__internal_14_$__cuda_sm20_dblrcp_rn_slowpath_v3)
        /*2738*/ 	.word	0x00000000


	//----- nvinfo : EIATTR_FRAME_SIZE
	.align		4
.L_1727:
        /*273c*/ 	.byte	0x04, 0x11
        /*273e*/ 	.short	(.L_1729 - .L_1728)
	.align		4
.L_1728:
        /*2740*/ 	.word	index@(_ZN2at6native18elementwise_kernelILi128ELi2EZNS0_22gpu_kernel_impl_nocastIZNS0_50_GLOBAL__N__2680c7bb_12_PowKernel_cu_7dd49032_317029pow_tensor_scalar_kernel_implIffEEvRNS_18TensorIteratorBaseET0_EUlfE1_EEvS6_RKT_EUliE_EEviT1_)
        /*2744*/ 	.word	0x00000000


	//----- nvinfo : EIATTR_REGCOUNT
	.align		4
.L_1729:
        /*2748*/ 	.byte	0x04, 0x2f
        /*274a*/ 	.short	(.L_1731 - .L_1730)
	.align		4
.L_1730:
        /*274c*/ 	.word	index@(_ZN2at6native27unrolled_elementwise_kernelIZNS0_50_GLOBAL__N__2680c7bb_12_PowKernel_cu_7dd49032_317029pow_tensor_scalar_kernel_implIffEEvRNS_18TensorIteratorBaseET0_EUlfE1_St5arrayIPcLm2EELi4E23TrivialOffsetCalculatorILi1EjESC_NS0_6memory12LoadWithCastILi1EEENSD_13StoreWithCastILi1EEEEEviT_S6_T2_T3_T4_T5_)
        /*2750*/ 	.word	0x0000001d


	//----- nvinfo : EIATTR_FRAME_SIZE
	.align		4
.L_1731:
        /*2754*/ 	.byte	0x04, 0x11
        /*2756*/ 	.short	(.L_1733 - .L_1732)
	.align		4
.L_1732:
        /*2758*/ 	.word	index@($__internal_13_$__cuda_sm20_dblrcp_rn_slowpath_v3)
        /*275c*/ 	.word	0x00000000


	//----- nvinfo : EIATTR_FRAME_SIZE
	.align		4
.L_1733:
        /*2760*/ 	.byte	0x04, 0x11
        /*2762*/ 	.short	(.L_1735 - .L_1734)
	.align		4
.L_1734:
        /*2764*/ 	.word	index@(_ZN2at6native27unrolled_elementwise_kernelIZNS0_50_GLOBAL__N__2680c7bb_12_PowKernel_cu_7dd49032_317029pow_tensor_scalar_kernel_implIffEEvRNS_18TensorIteratorBaseET0_EUlfE1_St5arrayIPcLm2EELi4E23TrivialOffsetCalculatorILi1EjESC_NS0_6memory12LoadWithCastILi1EEENSD_13StoreWithCastILi1EEEEEviT_S6_T2_T3_T4_T5_)
        /*2768*/ 	.word	0x00000000


	//----- nvinfo : EIATTR_REGCOUNT
	.align		4
.L_1735:
        /*276c*/ 	.byte	0x04, 0x2f
        /*276e*/ 	.short	(.L_1737 - .L_1736)
	.align		4
.L_1736:
        /*2770*/ 	.word	index@(_ZN2at6native18elementwise_kernelILi128ELi4EZNS0_15gpu_kernel_implIZNS0_50_GLOBAL__N__2680c7bb_12_PowKernel_cu_7dd49032_317029pow_tensor_scalar_kernel_implIffEEvRNS_18TensorIteratorBaseET0_EUlfE1_EEvS6_RKT_EUliE_EEviT1_)
        /*2774*/ 	.word	0x00000018


	//----- nvinfo : EIATTR_FRAME_SIZE
	.align		4
.L_1737:
        /*2778*/ 	.byte	0x04, 0x11
        /*277a*/ 	.short	(.L_1739 - .L_1738)
	.align		4
.L_1738:
        /*277c*/ 	.word	index@($__internal_12_$__cuda_sm20_dblrcp_rn_slowpath_v3)
        /*2780*/ 	.word	0x00000000


	//----- nvinfo : EIATTR_FRAME_SIZE
	.align		4
.L_1739:
        /*2784*/ 	.byte	0x04, 0x11
        /*2786*/ 	.short	(.L_1741 - .L_1740)
	.align		4
.L_1740:
        /*2788*/ 	.word	index@(_ZN2at6native18elementwise_kernelILi128ELi4EZNS0_15gpu_kernel_implIZNS0_50_GLOBAL__N__2680c7bb_12_PowKernel_cu_7dd49032_317029pow_tensor_scalar_kernel_implIffEEvRNS_18TensorIteratorBaseET0_EUlfE1_EEvS6_RKT_EUliE_EEviT1_)
        /*278c*/ 	.word	0x00000000


	//----- nvinfo : EIATTR_REGCOUNT
	.align		4
.L_1741:
        /*2790*/ 	.byte	0x04, 0x2f
        /*2792*/ 	.short	(.L_1743 - .L_1742)
	.align		4
.L_1742:
        /*2794*/ 	.word	index@(_ZN2at6native29vectorized_elementwise_kernelILi8EZNS0_50_GLOBAL__N__2680c7bb_12_PowKernel_cu_7dd49032_317029pow_tensor_scalar_kernel_implIffEEvRNS_18TensorIteratorBaseET0_EUlfE2_St5arrayIPcLm2EEEEviS6_T1_)
        /*2798*/ 	.word	0x00000004


	//----- nvinfo : EIATTR_FRAME_SIZE
	.align		4
.L_1743:
        /*279c*/ 	.byte	0x04, 0x11
        /*279e*/ 	.short	(.L_1745 - .L_1744)
	.align		4
.L_1744:
        /*27a0*/ 	.word	index@(_ZN2at6native29vectorized_elementwise_kernelILi8EZNS0_50_GLOBAL__N__2680c7bb_12_PowKernel_cu_7dd49032_317029pow_tensor_scalar_kernel_implIffEEvRNS_18TensorIteratorBaseET0_EUlfE2_St5arrayIPcLm2EEEEviS6_T1_)
        /*27a4*/ 	.word	0x00000000


	//----- nvinfo : EIATTR_REGCOUNT
	.align		4
.L_1745:
        /*27a8*/ 	.byte	0x04, 0x2f
        /*27aa*/ 	.short	(.L_1747 - .L_1746)
	.align		4
.L_1746:
        /*27ac*/ 	.word	index@(_ZN2at6native29vectorized_elementwise_kernelILi4EZNS0_50_GLOBAL__N__2680c7bb_12_PowKernel_cu_7dd49032_317029pow_tensor_scalar_kernel_implIffEEvRNS_18TensorIteratorBaseET0_EUlfE2_St5arrayIPcLm2EEEEviS6_T1_)
        /*27b0*/ 	.word	0x00000020


	//----- nvinfo : EIATTR_FRAME_SIZE
	.align		4
.L_1747:
        /*27b4*/ 	.byte	0x04, 0x11
        /*27b6*/ 	.short	(.L_1749 - .L_1748)
	.align		4
.L_1748:
        /*27b8*/ 	.word	index@(_ZN2at6native29vectorized_elementwise_kernelILi4EZNS0_50_GLOBAL__N__2680c7bb_12_PowKernel_cu_7dd49032_317029pow_tensor_scalar_kernel_implIffEEvRNS_18TensorIteratorBaseET0_EUlfE2_St5arrayIPcLm2EEEEviS6_T1_)
        /*27bc*/ 	.word	0x00000000


	//----- nvinfo : EIATTR_REGCOUNT
	.align		4
.L_1749:
        /*27c0*/ 	.byte	0x04, 0x2f
        /*27c2*/ 	.short	(.L_1751 - .L_1750)
	.align		4
.L_1750:
        /*27c4*/ 	.word	index@(_ZN2at6native29vectorized_elementwise_kernelILi2EZNS0_50_GLOBAL__N__2680c7bb_12_PowKernel_cu_7dd49032_317029pow_tensor_scalar_kernel_implIffEEvRNS_18TensorIteratorBaseET0_EUlfE2_St5arrayIPcLm2EEEEviS6_T1_)
        /*27c8*/ 	.word	0x00000020


	//----- nvinfo : EIATTR_FRAME_SIZE
	.align		4
.L_1751:
        /*27cc*/ 	.byte	0x04, 0x11
        /*27ce*/ 	.short	(.L_1753 - .L_1752)
	.align		4
.L_1752:
        /*27d0*/ 	.word	index@(_ZN2at6native29vectorized_elementwise_kernelILi2EZNS0_50_GLOBAL__N__2680c7bb_12_PowKernel_cu_7dd49032_317029pow_tensor_scalar_kernel_implIffEEvRNS_18TensorIteratorBaseET0_EUlfE2_St5arrayIPcLm2EEEEviS6_T1_)
        /*27d4*/ 	.word	0x00000000


	//----- nvinfo : EIATTR_REGCOUNT
	.align		4
.L_1753:
        /*27d8*/ 	.byte	0x04, 0x2f
        /*27da*/ 	.short	(.L_1755 - .L_1754)
	.align		4
.L_1754:
        /*27dc*/ 	.word	index@(_ZN2at6native27unrolled_elementwise_kernelIZNS0_50_GLOBAL__N__2680c7bb_12_PowKernel_cu_7dd49032_317029pow_tensor_scalar_kernel_implIffEEvRNS_18TensorIteratorBaseET0_EUlfE2_St5arrayIPcLm2EELi4E23TrivialOffsetCalculatorILi1EjESC_NS0_6memory15LoadWithoutCastENSD_16StoreWithoutCastEEEviT_S6_T2_T3_T4_T5_)
        /*27e0*/ 	.word	0x00000017


	//----- nvinfo : EIATTR_FRAME_SIZE
	.align		4
.L_1755:
        /*27e4*/ 	.byte	0x04, 0x11
        /*27e6*/ 	.short	(.L_1757 - .L_1756)
	.align		4
.L_1756:
        /*27e8*/ 	.word	index@(_ZN2at6native27unrolled_elementwise_kernelIZNS0_50_GLOBAL__N__2680c7bb_12_PowKernel_cu_7dd49032_317029pow_tensor_scalar_kernel_implIffEEvRNS_18TensorIteratorBaseET0_EUlfE2_St5arrayIPcLm2EELi4E23TrivialOffsetCalculatorILi1EjESC_NS0_6memory15LoadWithoutCastENSD_16StoreWithoutCastEEEviT_S6_T2_T3_T4_T5_)
        /*27ec*/ 	.word	0x00000000


	//----- nvinfo : EIATTR_REGCOUNT
	.align		4
.L_1757:
        /*27f0*/ 	.byte	0x04, 0x2f
        /*27f2*/ 	.short	(.L_1759 - .L_1758)
	.align		4
.L_1758:
        /*27f4*/ 	.word	index@(_ZN2at6native18elementwise_kernelILi128ELi2EZNS0_22gpu_kernel_impl_nocastIZNS0_50_GLOBAL__N__2680c7bb_12_PowKernel_cu_7dd49032_317029pow_tensor_scalar_kernel_implIffEEvRNS_18TensorIteratorBaseET0_EUlfE2_EEvS6_RKT_EUliE_EEviT1_)
        /*27f8*/ 	.word	0x00000014


	//----- nvinfo : EIATTR_FRAME_SIZE
	.align		4
.L_1759:
        /*27fc*/ 	.byte	0x04, 0x11
        /*27fe*/ 	.short	(.L_1761 - .L_1760)
	.align		4
.L_1760:
        /*2800*/ 	.word	index@(_ZN2at6native18elementwise_kernelILi128ELi2EZNS0_22gpu_kernel_impl_nocastIZNS0_50_GLOBAL__N__2680c7bb_12_PowKernel_cu_7dd49032_317029pow_tensor_scalar_kernel_implIffEEvRNS_18TensorIteratorBaseET0_EUlfE2_EEvS6_RKT_EUliE_EEviT1_)
        /*2804*/ 	.word	0x00000000


	//----- nvinfo : EIATTR_REGCOUNT
	.align		4
.L_1761:
        /*2808*/ 	.byte	0x04, 0x2f
        /*280a*/ 	.short	(.L_1763 - .L_1762)
	.align		4
.L_1762:
        /*280c*/ 	.word	index@(_ZN2at6native27unrolled_elementwise_kernelIZNS0_50_GLOBAL__N__2680c7bb_12_PowKernel_cu_7dd49032_317029pow_tensor_scalar_kernel_implIffEEvRNS_18TensorIteratorBaseET0_EUlfE2_St5arrayIPcLm2EELi4E23TrivialOffsetCalculatorILi1EjESC_NS0_6memory12LoadWithCastILi1EEENSD_13StoreWithCastILi1EEEEEviT_S6_T2_T3_T4_T5_)
        /*2810*/ 	.word	0x0000001d


	//----- nvinfo : EIATTR_FRAME_SIZE
	.align		4
.L_1763:
        /*2814*/ 	.byte	0x04, 0x11
        /*2816*/ 	.short	(.L_1765 - .L_1764)
	.align		4
.L_1764:
        /*2818*/ 	.word	index@(_ZN2at6native27unrolled_elementwise_kernelIZNS0_50_GLOBAL__N__2680c7bb_12_PowKernel_cu_7dd49032_317029pow_tensor_scalar_kernel_implIffEEvRNS_18TensorIteratorBaseET0_EUlfE2_St5arrayIPcLm2EELi4E23TrivialOffsetCalculatorILi1EjESC_NS0_6memory12LoadWithCastILi1EEENSD_13StoreWithCastILi1EEEEEviT_S6_T2_T3_T4_T5_)
        /*281c*/ 	.word	0x00000000


	//----- nvinfo : EIATTR_REGCOUNT
	.align		4
.L_1765:
        /*2820*/ 	.byte	0x04, 0x2f
        /*2822*/ 	.short	(.L_1767 - .L_1766)
	.align		4
.L_1766:
        /*2824*/ 	.word	index@(_ZN2at6native18elementwise_kernelILi128ELi4EZNS0_15gpu_kernel_implIZNS0_50_GLOBAL__N__2680c7bb_12_PowKernel_cu_7dd49032_317029pow_tensor_scalar_kernel_implIffEEvRNS_18TensorIteratorBaseET0_EUlfE2_EEvS6_RKT_EUliE_EEviT1_)
        /*2828*/ 	.word	0x00000018


	//----- nvinfo : EIATTR_FRAME_SIZE
	.align		4
.L_1767:
        /*282c*/ 	.byte	0x04, 0x11
        /*282e*/ 	.short	(.L_1769 - .L_1768)
	.align		4
.L_1768:
        /*2830*/ 	.word	index@(_ZN2at6native18elementwise_kernelILi128ELi4EZNS0_15gpu_kernel_implIZNS0_50_GLOBAL__N__2680c7bb_12_PowKernel_cu_7dd49032_317029pow_tensor_scalar_kernel_implIffEEvRNS_18TensorIteratorBaseET0_EUlfE2_EEvS6_RKT_EUliE_EEviT1_)
        /*2834*/ 	.word	0x00000000


	//----- nvinfo : EIATTR_REGCOUNT
	.align		4
.L_1769:
        /*2838*/ 	.byte	0x04, 0x2f
        /*283a*/ 	.short	(.L_1771 - .L_1770)
	.align		4
.L_1770:
        /*283c*/ 	.word	index@(_ZN2at6native29vectorized_elementwise_kernelILi8EZNS0_50_GLOBAL__N__2680c7bb_12_PowKernel_cu_7dd49032_317029pow_tensor_scalar_kernel_implIN3c104HalfES5_EEvRNS_18TensorIteratorBaseET0_EUlS5_E_St5arrayIPcLm2EEEEviS8_T1_)
        /*2840*/ 	.word	0x00000004


	//----- nvinfo : EIATTR_FRAME_SIZE
	.align		4
.L_1771:
        /*2844*/ 	.byte	0x04, 0x11
        /*2846*/ 	.short	(.L_1773 - .L_1772)
	.align		4
.L_1772:
        /*2848*/ 	.word	index@(_ZN2at6native29vectorized_elementwise_kernelILi8EZNS0_50_GLOBAL__N__2680c7bb_12_PowKernel_cu_7dd49032_317029pow_tensor_scalar_kernel_implIN3c104HalfES5_EEvRNS_18TensorIteratorBaseET0_EUlS5_E_St5arrayIPcLm2EEEEviS8_T1_)
        /*284c*/ 	.word	0x00000000


	//----- nvinfo : EIATTR_REGCOUNT
	.align		4
.L_1773:
        /*2850*/ 	.byte	0x04, 0x2f
        /*2852*/ 	.short	(.L_1775 - .L_1774)
	.align		4
.L_1774:
        /*2854*/ 	.word	index@(_ZN2at6native29vectorized_elementwise_kernelILi4EZNS0_50_GLOBAL__N__2680c7bb_12_PowKernel_cu_7dd49032_317029pow_tensor_scalar_kernel_implIN3c104HalfES5_EEvRNS_18TensorIteratorBaseET0_EUlS5_E_St5arrayIPcLm2EEEEviS8_T1_)
        /*2858*/ 	.word	0x00000020


	//----- nvinfo : EIATTR_FRAME_SIZE
	.align		4
.L_1775:
        /*285c*/ 	.byte	0x04, 0x11
        /*285e*/ 	.short	(.L_1777 - .L_1776)
	.align		4
.L_1776:
        /*2860*/ 	.word	index@(_ZN2at6native29vectorized_elementwise_kernelILi4EZNS0_50_GLOBAL__N__2680c7bb_12_PowKernel_cu_7dd49032_317029pow_tensor_scalar_kernel_implIN3c104HalfES5_EEvRNS_18TensorIteratorBaseET0_EUlS5_E_St5arrayIPcLm2EEEEviS8_T1_)
        /*2864*/ 	.word	0x00000000


	//----- nvinfo : EIATTR_REGCOUNT
	.align		4
.L_1777:
        /*2868*/ 	.byte	0x04, 0x2f
        /*286a*/ 	.short	(.L_1779 - .L_1778)
	.align		4
.L_1778:
        /*286c*/ 	.word	index@(_ZN2at6native29vectorized_elementwise_kernelILi2EZNS0_50_GLOBAL__N__2680c7bb_12_PowKernel_cu_7dd49032_317029pow_tensor_scalar_kernel_implIN3c104HalfES5_EEvRNS_18TensorIteratorBaseET0_EUlS5_E_St5arrayIPcLm2EEEEviS8_T1_)
        /*2870*/ 	.word	0x00000020


	//----- nvinfo : EIATTR_FRAME_SIZE
	.align		4
.L_1779:
        /*2874*/ 	.byte	0x04, 0x11
        /*2876*/ 	.short	(.L_1781 - .L_1780)
	.align		4
.L_1780:
        /*2878*/ 	.word	index@(_ZN2at6native29vectorized_elementwise_kernelILi2EZNS0_50_GLOBAL__N__2680c7bb_12_PowKernel_cu_7dd49032_317029pow_tensor_scalar_kernel_implIN3c104HalfES5_EEvRNS_18TensorIteratorBaseET0_EUlS5_E_St5arrayIPcLm2EEEEviS8_T1_)
        /*287c*/ 	.word	0x00000000


	//----- nvinfo : EIATTR_REGCOUNT
	.align		4
.L_1781:
        /*2880*/ 	.byte	0x04, 0x2f
        /*2882*/ 	.short	(.L_1783 - .L_1782)
	.align		4
.L_1782:
        /*2884*/ 	.word	index@(_ZN2at6native27unrolled_elementwise_kernelIZNS0_50_GLOBAL__N__2680c7bb_12_PowKernel_cu_7dd49032_317029pow_tensor_scalar_kernel_implIN3c104HalfES5_EEvRNS_18TensorIteratorBaseET0_EUlS5_E_St5arrayIPcLm2EELi4E23TrivialOffsetCalculatorILi1EjESE_NS0_6memory15LoadWithoutCastENSF_16StoreWithoutCastEEEviT_S8_T2_T3_T4_T5_)
        /*2888*/ 	.word	0x00000017


	//----- nvinfo : EIATTR_FRAME_SIZE
	.align		4
.L_1783:
        /*288c*/ 	.byte	0x04, 0x11
        /*288e*/ 	.short	(.L_1785 - .L_1784)
	.align		4
.L_1784:
        /*2890*/ 	.word	index@(_ZN2at6native27unrolled_elementwise_kernelIZNS0_50_GLOBAL__N__2680c7bb_12_PowKernel_cu_7dd49032_317029pow_tensor_scalar_kernel_implIN3c104HalfES5_EEvRNS_18TensorIteratorBaseET0_EUlS5_E_St5arrayIPcLm2EELi4E23TrivialOffsetCalculatorILi1EjESE_NS0_6memory15LoadWithoutCastENSF_16StoreWithoutCastEEEviT_S8_T2_T3_T4_T5_)
        /*2894*/ 	.word	0x00000000


	//----- nvinfo : EIATTR_REGCOUNT
	.align		4
.L_1785:
        /*2898*/ 	.byte	0x04, 0x2f
        /*289a*/ 	.short	(.L_1787 - .L_1786)
	.align		4
.L_1786:
        /*289c*/ 	.word	index@(_ZN2at6native18elementwise_kernelILi128ELi4EZNS0_22gpu_kernel_impl_nocastIZNS0_50_GLOBAL__N__2680c7bb_12_PowKernel_cu_7dd49032_317029pow_tensor_scalar_kernel_implIN3c104HalfES6_EEvRNS_18TensorIteratorBaseET0_EUlS6_E_EEvS8_RKT_EUliE_EEviT1_)
        /*28a0*/ 	.word	0x00000014


	//----- nvinfo : EIATTR_FRAME_SIZE
	.align		4
.L_1787:
        /*28a4*/ 	.byte	0x04, 0x11
        /*28a6*/ 	.short	(.L_1789 - .L_1788)
	.align		4
.L_1788:
        /*28a8*/ 	.word	index@(_ZN2at6native18elementwise_kernelILi128ELi4EZNS0_22gpu_kernel_impl_nocastIZNS0_50_GLOBAL__N__2680c7bb_12_PowKernel_cu_7dd49032_317029pow_tensor_scalar_kernel_implIN3c104HalfES6_EEvRNS_18TensorIteratorBaseET0_EUlS6_E_EEvS8_RKT_EUliE_EEviT1_)
        /*28ac*/ 	.word	0x00000000


	//----- nvinfo : EIATTR_REGCOUNT
	.align		4
.L_1789:
        /*28b0*/ 	.byte	0x04, 0x2f
        /*28b2*/ 	.short	(.L_1791 - .L_1790)
	.align		4
.L_1790:
        /*28b4*/ 	.word	index@(_ZN2at6native27unrolled_elementwise_kernelIZNS0_50_GLOBAL__N__2680c7bb_12_PowKernel_cu_7dd49032_317029pow_tensor_scalar_kernel_implIN3c104HalfES5_EEvRNS_18TensorIteratorBaseET0_EUlS5_E_St5arrayIPcLm2EELi4E23TrivialOffsetCalculatorILi1EjESE_NS0_6memory12LoadWithCastILi1EEENSF_13StoreWithCastILi1EEEEEviT_S8_T2_T3_T4_T5_)
        /*28b8*/ 	.word	0x0000001c


	//----- nvinfo : EIATTR_FRAME_SIZE
	.align		4
.L_1791:
        /*28bc*/ 	.byte	0x04, 0x11
        /*28be*/ 	.short	(.L_1793 - .L_1792)
	.align		4
.L_1792:
        /*28c0*/ 	.word	index@(_ZN2at6native27unrolled_elementwise_kernelIZNS0_50_GLOBAL__N__2680c7bb_12_PowKernel_cu_7dd49032_317029pow_tensor_scalar_kernel_implIN3c104HalfES5_EEvRNS_18TensorIteratorBaseET0_EUlS5_E_St5arrayIPcLm2EELi4E23TrivialOffsetCalculatorILi1EjESE_NS0_6memory12LoadWithCastILi1EEENSF_13StoreWithCastILi1EEEEEviT_S8_T2_T3_T4_T5_)
        /*28c4*/ 	.word	0x00000000


	//----- nvinfo : EIATTR_REGCOUNT
	.align		4
.L_1793:
        /*28c8*/ 	.byte	0x04, 0x2f
        /*28ca*/ 	.short	(.L_1795 - .L_1794)
	.align		4
.L_1794:
        /*28cc*/ 	.word	index@(_ZN2at6native18elementwise_kernelILi128ELi4EZNS0_15gpu_kernel_implIZNS0_50_GLOBAL__N__2680c7bb_12_PowKernel_cu_7dd49032_317029pow_tensor_scalar_kernel_implIN3c104HalfES6_EEvRNS_18TensorIteratorBaseET0_EUlS6_E_EEvS8_RKT_EUliE_EEviT1_)
        /*28d0*/ 	.word	0x00000018


	//----- nvinfo : EIATTR_FRAME_SIZE
	.align		4
.L_1795:
        /*28d4*/ 	.byte	0x04, 0x11
        /*28d6*/ 	.short	(.L_1797 - .L_1796)
	.align		4
.L_1796:
        /*28d8*/ 	.word	index@(_ZN2at6native18elementwise_kernelILi128ELi4EZNS0_15gpu_kernel_implIZNS0_50_GLOBAL__N__2680c7bb_12_PowKernel_cu_7dd49032_317029pow_tensor_scalar_kernel_implIN3c104HalfES6_EEvRNS_18TensorIteratorBaseET0_EUlS6_E_EEvS8_RKT_EUliE_EEviT1_)
        /*28dc*/ 	.word	0x00000000


	//----- nvinfo : EIATTR_REGCOUNT
	.align		4
.L_1797:
        /*28e0*/ 	.byte	0x04, 0x2f
        /*28e2*/ 	.short	(.L_1799 - .L_1798)
	.align		4
.L_1798:
        /*28e4*/ 	.word	index@(_ZN2at6native29vectorized_elementwise_kernelILi8EZNS0_50_GLOBAL__N__2680c7bb_12_PowKernel_cu_7dd49032_317029pow_tensor_scalar_kernel_implIN3c104HalfES5_EEvRNS_18TensorIteratorBaseET0_EUlS5_E0_St5arrayIPcLm2EEEEviS8_T1_)
        /*28e8*/ 	.word	0x00000004


	//----- nvinfo : EIATTR_FRAME_SIZE
	.align		4
.L_1799:
        /*28ec*/ 	.byte	0x04, 0x11
        /*28ee*/ 	.short	(.L_1801 - .L_1800)
	.align		4
.L_1800:
        /*28f0*/ 	.word	index@(_ZN2at6native29vectorized_elementwise_kernelILi8EZNS0_50_GLOBAL__N__2680c7bb_12_PowKernel_cu_7dd49032_317029pow_tensor_scalar_kernel_implIN3c104HalfES5_EEvRNS_18TensorIteratorBaseET0_EUlS5_E0_St5arrayIPcLm2EEEEviS8_T1_)
        /*28f4*/ 	.word	0x00000000


	//----- nvinfo : EIATTR_REGCOUNT
	.align		4
.L_1801:
        /*28f8*/ 	.byte	0x04, 0x2f
        /*28fa*/ 	.short	(.L_1803 - .L_1802)
	.align		4
.L_1802:
        /*28fc*/ 	.word	index@(_ZN2at6native29vectorized_elementwise_kernelILi4EZNS0_50_GLOBAL__N__2680c7bb_12_PowKernel_cu_7dd49032_317029pow_tensor_scalar_kernel_implIN3c104HalfES5_EEvRNS_18TensorIteratorBaseET0_EUlS5_E0_St5arrayIPcLm2EEEEviS8_T1_)
        /*2900*/ 	.word	0x00000020


	//----- nvinfo : EIATTR_FRAME_SIZE
	.align		4
.L_1803:
        /*2904*/ 	.byte	0x04, 0x11
        /*2906*/ 	.short	(.L_1805 - .L_1804)
	.align		4
.L_1804:
        /*2908*/ 	.word	index@(_ZN2at6native29vectorized_elementwise_kernelILi4EZNS0_50_GLOBAL__N__2680c7bb_12_PowKernel_cu_7dd49032_317029pow_tensor_scalar_kernel_implIN3c104HalfES5_EEvRNS_18TensorIteratorBaseET0_EUlS5_E0_St5arrayIPcLm2EEEEviS8_T1_)
        /*290c*/ 	.word	0x00000000


	//----- nvinfo : EIATTR_REGCOUNT
	.align		4
.L_1805:
        /*2910*/ 	.byte	0x04, 0x2f
        /*2912*/ 	.short	(.L_1807 - .L_1806)
	.align		4
.L_1806:
        /*2914*/ 	.word	index@(_ZN2at6native29vectorized_elementwise_kernelILi2EZNS0_50_GLOBAL__N__2680c7bb_12_PowKernel_cu_7dd49032_317029pow_tensor_scalar_kernel_implIN3c104HalfES5_EEvRNS_18TensorIteratorBaseET0_EUlS5_E0_St5arrayIPcLm2EEEEviS8_T1_)
        /*2918*/ 	.word	0x00000020


	//----- nvinfo : EIATTR_FRAME_SIZE
	.align		4
.L_1807:
        /*291c*/ 	.byte	0x04, 0x11
        /*291e*/ 	.short	(.L_1809 - .L_1808)
	.align		4
.L_1808:
        /*2920*/ 	.word	index@(_ZN2at6native29vectorized_elementwise_kernelILi2EZNS0_50_GLOBAL__N__2680c7bb_12_PowKernel_cu_7dd49032_317029pow_tensor_scalar_kernel_implIN3c104HalfES5_EEvRNS_18TensorIteratorBaseET0_EUlS5_E0_St5arrayIPcLm2EEEEviS8_T1_)
        /*2924*/ 	.word	0x00000000


	//----- nvinfo : EIATTR_REGCOUNT
	.align		4
.L_1809:
        /*2928*/ 	.byte	0x04, 0x2f
        /*292a*/ 	.short	(.L_1811 - .L_1810)
	.align		4
.L_1810:
        /*292c*/ 	.word	index@(_ZN2at6native27unrolled_elementwise_kernelIZNS0_50_GLOBAL__N__2680c7bb_12_PowKernel_cu_7dd49032_317029pow_tensor_scalar_kernel_implIN3c104HalfES5_EEvRNS_18TensorIteratorBaseET0_EUlS5_E0_St5arrayIPcLm2EELi4E23TrivialOffsetCalculatorILi1EjESE_NS0_6memory15LoadWithoutCastENSF_16StoreWithoutCastEEEviT_S8_T2_T3_T4_T5_)
        /*2930*/ 	.word	0x00000016


	//----- nvinfo : EIATTR_FRAME_SIZE
	.align		4
.L_1811:
        /*2934*/ 	.byte	0x04, 0x11
        /*2936*/ 	.short	(.L_1813 - .L_1812)
	.align		4
.L_1812:
        /*2938*/ 	.word	index@(_ZN2at6native27unrolled_elementwise_kernelIZNS0_50_GLOBAL__N__2680c7bb_12_PowKernel_cu_7dd49032_317029pow_tensor_scalar_kernel_implIN3c104HalfES5_EEvRNS_18TensorIteratorBaseET0_EUlS5_E0_St5arrayIPcLm2EELi4E23TrivialOffsetCalculatorILi1EjESE_NS0_6memory15LoadWithoutCastENSF_16StoreWithoutCastEEEviT_S8_T2_T3_T4_T5_)
        /*293c*/ 	.word	0x00000000


	//----- nvinfo : EIATTR_REGCOUNT
	.align		4
.L_1813:
        /*2940*/ 	.byte	0x04, 0x2f
        /*2942*/ 	.short	(.L_1815 - .L_1814)
	.align		4
.L_1814:
        /*2944*/ 	.word	index@(_ZN2at6native18elementwise_kernelILi128ELi4EZNS0_22gpu_kernel_impl_nocastIZNS0_50_GLOBAL__N__2680c7bb_12_PowKernel_cu_7dd49032_317029pow_tensor_scalar_kernel_implIN3c104HalfES6_EEvRNS_18TensorIteratorBaseET0_EUlS6_E0_EEvS8_RKT_EUliE_EEviT1_)
        /*2948*/ 	.word	0x00000014


	//----- nvinfo : EIATTR_FRAME_SIZE
	.align		4
.L_1815:
        /*294c*/ 	.byte	0x04, 0x11
        /*294e*/ 	.short	(.L_1817 - .L_1816)
	.align		4
.L_1816:
        /*2950*/ 	.word	index@(_ZN2at6native18elementwise_kernelILi128ELi4EZNS0_22gpu_kernel_impl_nocastIZNS0_50_GLOBAL__N__2680c7bb_12_PowKernel_cu_7dd49032_317029pow_tensor_scalar_kernel_implIN3c104HalfES6_EEvRNS_18TensorIteratorBaseET0_EUlS6_E0_EEvS8_RKT_EUliE_EEviT1_)
        /*2954*/ 	.word	0x00000000


	//----- nvinfo : EIATTR_REGCOUNT
	.align		4
.L_1817:
        /*2958*/ 	.byte	0x04, 0x2f
        /*295a*/ 	.short	(.L_1819 - .L_1818)
	.align		4
.L_1818:
        /*295c*/ 	.word	index@(_ZN2at6native27unrolled_elementwise_kernelIZNS0_50_GLOBAL__N__2680c7bb_12_PowKernel_cu_7dd49032_317029pow_tensor_scalar_kernel_implIN3c104HalfES5_EEvRNS_18TensorIteratorBaseET0_EUlS5_E0_St5arrayIPcLm2EELi4E23TrivialOffsetCalculatorILi1EjESE_NS0_6memory12LoadWithCastILi1EEENSF_13StoreWithCastILi1EEEEEviT_S8_T2_T3_T4_T5_)
        /*2960*/ 	.word	0x0000001c


	//----- nvinfo : EIATTR_FRAME_SIZE
	.align		4
.L_1819:
        /*2964*/ 	.byte	0x04, 0x11
        /*2966*/ 	.short	(.L_1821 - .L_1820)
	.align		4
.L_1820:
        /*2968*/ 	.word	index@(_ZN2at6native27unrolled_elementwise_kernelIZNS0_50_GLOBAL__N__2680c7bb_12_PowKernel_cu_7dd49032_317029pow_tensor_scalar_kernel_implIN3c104HalfES5_EEvRNS_18TensorIteratorBaseET0_EUlS5_E0_St5arrayIPcLm2EELi4E23TrivialOffsetCalculatorILi1EjESE_NS0_6memory12LoadWithCastILi1EEENSF_13StoreWithCastILi1EEEEEviT_S8_T2_T3_T4_T5_)
        /*296c*/ 	.word	0x00000000


	//----- nvinfo : EIATTR_REGCOUNT
	.align		4
.L_1821:
        /*2970*/ 	.byte	0x04, 0x2f
        /*2972*/ 	.short	(.L_1823 - .L_1822)
	.align		4
.L_1822:
        /*2974*/ 	.word	index@(_ZN2at6native18elementwise_kernelILi128ELi4EZNS0_15gpu_kernel_implIZNS0_50_GLOBAL__N__2680c7bb_12_PowKernel_cu_7dd49032_317029pow_tensor_scalar_kernel_implIN3c104HalfES6_EEvRNS_18TensorIteratorBaseET0_EUlS6_E0_EEvS8_RKT_EUliE_EEviT1_)
        /*2978*/ 	.word	0x00000018


	//----- nvinfo : EIATTR_FRAME_SIZE
	.align		4
.L_1823:
        /*297c*/ 	.byte	0x04, 0x11
        /*297e*/ 	.short	(.L_1825 - .L_1824)
	.align		4
.L_1824:
        /*2980*/ 	.word	index@(_ZN2at6native18elementwise_kernelILi128ELi4EZNS0_15gpu_kernel_implIZNS0_50_GLOBAL__N__2680c7bb_12_PowKernel_cu_7dd49032_317029pow_tensor_scalar_kernel_implIN3c104HalfES6_EEvRNS_18TensorIteratorBaseET0_EUlS6_E0_EEvS8_RKT_EUliE_EEviT1_)
        /*2984*/ 	.word	0x00000000


	//----- nvinfo : EIATTR_REGCOUNT
	.align		4
.L_1825:
        /*2988*/ 	.byte	0x04, 0x2f
        /*298a*/ 	.short	(.L_1827 - .L_1826)
	.align		4
.L_1826:
        /*298c*/ 	.word	index@(_ZN2at6native29vectorized_elementwise_kernelILi8EZNS0_50_GLOBAL__N__2680c7bb_12_PowKernel_cu_7dd49032_317029pow_tensor_scalar_kernel_implIN3c104HalfES5_EEvRNS_18TensorIteratorBaseET0_EUlS5_E1_St5arrayIPcLm2EEEEviS8_T1_)
        /*2990*/ 	.word	0x00000004


	//----- nvinfo : EIATTR_FRAME_SIZE
	.align		4
.L_1827:
        /*2994*/ 	.byte	0x04, 0x11
        /*2996*/ 	.short	(.L_1829 - .L_1828)
	.align		4
.L_1828:
        /*2998*/ 	.word	index@(_ZN2at6native29vectorized_elementwise_kernelILi8EZNS0_50_GLOBAL__N__2680c7bb_12_PowKernel_cu_7dd49032_317029pow_tensor_scalar_kernel_implIN3c104HalfES5_EEvRNS_18TensorIteratorBaseET0_EUlS5_E1_St5arrayIPcLm2EEEEviS8_T1_)
        /*299c*/ 	.word	0x00000000


	//----- nvinfo : EIATTR_REGCOUNT
	.align		4
.L_1829:
        /*29a0*/ 	.byte	0x04, 0x2f
        /*29a2*/ 	.short	(.L_1831 - .L_1830)
	.align		4
.L_1830:
        /*29a4*/ 	.word	index@(_ZN2at6native29vectorized_elementwise_kernelILi4EZNS0_50_GLOBAL__N__2680c7bb_12_PowKernel_cu_7dd49032_317029pow_tensor_scalar_kernel_implIN3c104HalfES5_EEvRNS_18TensorIteratorBaseET0_EUlS5_E1_St5arrayIPcLm2EEEEviS8_T1_)
        /*29a8*/ 	.word	0x00000020


	//----- nvinfo : EIATTR_FRAME_SIZE
	.align		4
.L_1831:
        /*29ac*/ 	.byte	0x04, 0x11
        /*29ae*/ 	.short	(.L_1833 - .L_1832)
	.align		4
.L_1832:
        /*29b0*/ 	.word	index@($__internal_11_$__cuda_sm20_dblrcp_rn_slowpath_v3)
        /*29b4*/ 	.word	0x00000000


	//----- nvinfo : EIATTR_FRAME_SIZE
	.align		4
.L_1833:
        /*29b8*/ 	.byte	0x04, 0x11
        /*29ba*/ 	.short	(.L_1835 - .L_1834)
	.align		4
.L_1834:
        /*29bc*/ 	.word	index@(_ZN2at6native29vectorized_elementwise_kernelILi4EZNS0_50_GLOBAL__N__2680c7bb_12_PowKernel_cu_7dd49032_317029pow_tensor_scalar_kernel_implIN3c104HalfES5_EEvRNS_18TensorIteratorBaseET0_EUlS5_E1_St5arrayIPcLm2EEEEviS8_T1_)
        /*29c0*/ 	.word	0x00000000


	//----- nvinfo : EIATTR_REGCOUNT
	.align		4
.L_1835:
        /*29c4*/ 	.byte	0x04, 0x2f
        /*29c6*/ 	.short	(.L_1837 - .L_1836)
	.align		4
.L_1836:
        /*29c8*/ 	.word	index@(_ZN2at6native29vectorized_elementwise_kernelILi2EZNS0_50_GLOBAL__N__2680c7bb_12_PowKernel_cu_7dd49032_317029pow_tensor_scalar_kernel_implIN3c104HalfES5_EEvRNS_18TensorIteratorBaseET0_EUlS5_E1_St5arrayIPcLm2EEEEviS8_T1_)
        /*29cc*/ 	.word	0x00000020


	//----- nvinfo : EIATTR_FRAME_SIZE
	.align		4
.L_1837:
        /*29d0*/ 	.byte	0x04, 0x11
        /*29d2*/ 	.short	(.L_1839 - .L_1838)
	.align		4
.L_1838:
        /*29d4*/ 	.word	index@($__internal_10_$__cuda_sm20_dblrcp_rn_slowpath_v3)
        /*29d8*/ 	.word	0x00000000


	//----- nvinfo : EIATTR_FRAME_SIZE
	.align		4
.L_1839:
        /*29dc*/ 	.byte	0x04, 0x11
        /*29de*/ 	.short	(.L_1841 - .L_1840)
	.align		4
.L_1840:
        /*29e0*/ 	.word	index@(_ZN2at6native29vectorized_elementwise_kernelILi2EZNS0_50_GLOBAL__N__2680c7bb_12_PowKernel_cu_7dd49032_317029pow_tensor_scalar_kernel_implIN3c104HalfES5_EEvRNS_18TensorIteratorBaseET0_EUlS5_E1_St5arrayIPcLm2EEEEviS8_T1_)
        /*29e4*/ 	.word	0x00000000


	//----- nvinfo : EIATTR_REGCOUNT
	.align		4
.L_1841:
        /*29e8*/ 	.byte	0x04, 0x2f
        /*29ea*/ 	.short	(.L_1843 - .L_1842)
	.align		4
.L_1842:
        /*29ec*/ 	.word	index@(_ZN2at6native27unrolled_elementwise_kernelIZNS0_50_GLOBAL__N__2680c7bb_12_PowKernel_cu_7dd49032_317029pow_tensor_scalar_kernel_implIN3c104HalfES5_EEvRNS_18TensorIteratorBaseET0_EUlS5_E1_St5arrayIPcLm2EELi4E23TrivialOffsetCalculatorILi1EjESE_NS0_6memory15LoadWithoutCastENSF_16StoreWithoutCastEEEviT_S8_T2_T3_T4_T5_)
        /*29f0*/ 	.word	0x00000018


	//----- nvinfo : EIATTR_FRAME_SIZE
	.align		4
.L_1843:
        /*29f4*/ 	.byte	0x04, 0x11
        /*29f6*/ 	.short	(.L_1845 - .L_1844)
	.align		4
.L_1844:
        /*29f8*/ 	.word	index@($__internal_9_$__cuda_sm20_dblrcp_rn_slowpath_v3)
        /*29fc*/ 	.word	0x00000000


	//----- nvinfo : EIATTR_FRAME_SIZE
	.align		4
.L_1845:
        /*2a00*/ 	.byte	0x04, 0x11
        /*2a02*/ 	.short	(.L_1847 - .L_1846)
	.align		4
.L_1846:
        /*2a04*/ 	.word	index@(_ZN2at6native27unrolled_elementwise_kernelIZNS0_50_GLOBAL__N__2680c7bb_12_PowKernel_cu_7dd49032_317029pow_tensor_scalar_kernel_implIN3c104HalfES5_EEvRNS_18TensorIteratorBaseET0_EUlS5_E1_St5arrayIPcLm2EELi4E23TrivialOffsetCalculatorILi1EjESE_NS0_6memory15LoadWithoutCastENSF_16StoreWithoutCastEEEviT_S8_T2_T3_T4_T5_)
        /*2a08*/ 	.word	0x00000000


	//----- nvinfo : EIATTR_REGCOUNT
	.align		4
.L_1847:
        /*2a0c*/ 	.byte	0x04, 0x2f
        /*2a0e*/ 	.short	(.L_1849 - .L_1848)
	.align		4
.L_1848:
        /*2a10*/ 	.word	index@(_ZN2at6native18elementwise_kernelILi128ELi4EZNS0_22gpu_kernel_impl_nocastIZNS0_50_GLOBAL__N__2680c7bb_12_PowKernel_cu_7dd49032_317029pow_tensor_scalar_kernel_implIN3c104HalfES6_EEvRNS_18TensorIteratorBaseET0_EUlS6_E1_EEvS8_RKT_EUliE_EEviT1_)
        /*2a14*/ 	.word	0x00000014


	//----- nvinfo : EIATTR_FRAME_SIZE
	.align		4
.L_1849:
        /*2a18*/ 	.byte	0x04, 0x11
        /*2a1a*/ 	.short	(.L_1851 - .L_1850)
	.align		4
.L_1850:
        /*2a1c*/ 	.word	index@($__internal_8_$__cuda_sm20_dblrcp_rn_slowpath_v3)
        /*2a20*/ 	.word	0x00000000


	//----- nvinfo : EIATTR_FRAME_SIZE
	.align		4
.L_1851:
        /*2a24*/ 	.byte	0x04, 0x11
        /*2a26*/ 	.short	(.L_1853 - .L_1852)
	.align		4
.L_1852:
        /*2a28*/ 	.word	index@(_ZN2at6native18elementwise_kernelILi128ELi4EZNS0_22gpu_kernel_impl_nocastIZNS0_50_GLOBAL__N__2680c7bb_12_PowKernel_cu_7dd49032_317029pow_tensor_scalar_kernel_implIN3c104HalfES6_EEvRNS_18TensorIteratorBaseET0_EUlS6_E1_EEvS8_RKT_EUliE_EEviT1_)
        /*2a2c*/ 	.word	0x00000000


	//----- nvinfo : EIATTR_REGCOUNT
	.align		4
.L_1853:
        /*2a30*/ 	.byte	0x04, 0x2f
        /*2a32*/ 	.short	(.L_1855 - .L_1854)
	.align		4
.L_1854:
        /*2a34*/ 	.word	index@(_ZN2at6native27unrolled_elementwise_kernelIZNS0_50_GLOBAL__N__2680c7bb_12_PowKernel_cu_7dd49032_317029pow_tensor_scalar_kernel_implIN3c104HalfES5_EEvRNS_18TensorIteratorBaseET0_EUlS5_E1_St5arrayIPcLm2EELi4E23TrivialOffsetCalculatorILi1EjESE_NS0_6memory12LoadWithCastILi1EEENSF_13StoreWithCastILi1EEEEEviT_S8_T2_T3_T4_T5_)
        /*2a38*/ 	.word	0x0000001c


	//----- nvinfo : EIATTR_FRAME_SIZE
	.align		4
.L_1855:
        /*2a3c*/ 	.byte	0x04, 0x11
        /*2a3e*/ 	.short	(.L_1857 - .L_1856)
	.align		4
.L_1856:
        /*2a40*/ 	.word	index@($__internal_7_$__cuda_sm20_dblrcp_rn_slowpath_v3)
        /*2a44*/ 	.word	0x00000000


	//----- nvinfo : EIATTR_FRAME_SIZE
	.align		4
.L_1857:
        /*2a48*/ 	.byte	0x04, 0x11
        /*2a4a*/ 	.short	(.L_1859 - .L_1858)
	.align		4
.L_1858:
        /*2a4c*/ 	.word	index@(_ZN2at6native27unrolled_elementwise_kernelIZNS0_50_GLOBAL__N__2680c7bb_12_PowKernel_cu_7dd49032_317029pow_tensor_scalar_kernel_implIN3c104HalfES5_EEvRNS_18TensorIteratorBaseET0_EUlS5_E1_St5arrayIPcLm2EELi4E23TrivialOffsetCalculatorILi1EjESE_NS0_6memory12LoadWithCastILi1EEENSF_13StoreWithCastILi1EEEEEviT_S8_T2_T3_T4_T5_)
        /*2a50*/ 	.word	0x00000000


	//----- nvinfo : EIATTR_REGCOUNT
	.align		4
.L_1859:
        /*2a54*/ 	.byte	0x04, 0x2f
        /*2a56*/ 	.short	(.L_1861 - .L_1860)
	.align		4
.L_1860:
        /*2a58*/ 	.word	index@(_ZN2at6native18elementwise_kernelILi128ELi4EZNS0_15gpu_kernel_implIZNS0_50_GLOBAL__N__2680c7bb_12_PowKernel_cu_7dd49032_317029pow_tensor_scalar_kernel_implIN3c104HalfES6_EEvRNS_18TensorIteratorBaseET0_EUlS6_E1_EEvS8_RKT_EUliE_EEviT1_)
        /*2a5c*/ 	.word	0x00000018


	//----- nvinfo : EIATTR_FRAME_SIZE
	.align		4
.L_1861:
        /*2a60*/ 	.byte	0x04, 0x11
        /*2a62*/ 	.short	(.L_1863 - .L_1862)
	.align		4
.L_1862:
        /*2a64*/ 	.word	index@($__internal_6_$__cuda_sm20_dblrcp_rn_slowpath_v3)
        /*2a68*/ 	.word	0x00000000


	//----- nvinfo : EIATTR_FRAME_SIZE
	.align		4
.L_1863:
        /*2a6c*/ 	.byte	0x04, 0x11
        /*2a6e*/ 	.short	(.L_1865 - .L_1864)
	.align		4
.L_1864:
        /*2a70*/ 	.word	index@(_ZN2at6native18elementwise_kernelILi128ELi4EZNS0_15gpu_kernel_implIZNS0_50_GLOBAL__N__2680c7bb_12_PowKernel_cu_7dd49032_317029pow_tensor_scalar_kernel_implIN3c104HalfES6_EEvRNS_18TensorIteratorBaseET0_EUlS6_E1_EEvS8_RKT_EUliE_EEviT1_)
        /*2a74*/ 	.word	0x00000000


	//----- nvinfo : EIATTR_REGCOUNT
	.align		4
.L_1865:
        /*2a78*/ 	.byte	0x04, 0x2f
        /*2a7a*/ 	.short	(.L_1867 - .L_1866)
	.align		4
.L_1866:
        /*2a7c*/ 	.word	index@(_ZN2at6native29vectorized_elementwise_kernelILi8EZNS0_50_GLOBAL__N__2680c7bb_12_PowKernel_cu_7dd49032_317029pow_tensor_scalar_kernel_implIN3c104HalfES5_EEvRNS_18TensorIteratorBaseET0_EUlS5_E2_St5arrayIPcLm2EEEEviS8_T1_)
        /*2a80*/ 	.word	0x00000004


	//----- nvinfo : EIATTR_FRAME_SIZE
	.align		4
.L_1867:
        /*2a84*/ 	.byte	0x04, 0x11
        /*2a86*/ 	.short	(.L_1869 - .L_1868)
	.align		4
.L_1868:
        /*2a88*/ 	.word	index@(_ZN2at6native29vectorized_elementwise_kernelILi8EZNS0_50_GLOBAL__N__2680c7bb_12_PowKernel_cu_7dd49032_317029pow_tensor_scalar_kernel_implIN3c104HalfES5_EEvRNS_18TensorIteratorBaseET0_EUlS5_E2_St5arrayIPcLm2EEEEviS8_T1_)
        /*2a8c*/ 	.word	0x00000000


	//----- nvinfo : EIATTR_REGCOUNT
	.align		4
.L_1869:
        /*2a90*/ 	.byte	0x04, 0x2f
        /*2a92*/ 	.short	(.L_1871 - .L_1870)
	.align		4
.L_1870:
        /*2a94*/ 	.word	index@(_ZN2at6native29vectorized_elementwise_kernelILi4EZNS0_50_GLOBAL__N__2680c7bb_12_PowKernel_cu_7dd49032_317029pow_tensor_scalar_kernel_implIN3c104HalfES5_EEvRNS_18TensorIteratorBaseET0_EUlS5_E2_St5arrayIPcLm2EEEEviS8_T1_)
        /*2a98*/ 	.word	0x00000020


	//----- nvinfo : EIATTR_FRAME_SIZE
	.align		4
.L_1871:
        /*2a9c*/ 	.byte	0x04, 0x11
        /*2a9e*/ 	.short	(.L_1873 - .L_1872)
	.align		4
.L_1872:
        /*2aa0*/ 	.word	index@(_ZN2at6native29vectorized_elementwise_kernelILi4EZNS0_50_GLOBAL__N__2680c7bb_12_PowKernel_cu_7dd49032_317029pow_tensor_scalar_kernel_implIN3c104HalfES5_EEvRNS_18TensorIteratorBaseET0_EUlS5_E2_St5arrayIPcLm2EEEEviS8_T1_)
        /*2aa4*/ 	.word	0x00000000


	//----- nvinfo : EIATTR_REGCOUNT
	.align		4
.L_1873:
        /*2aa8*/ 	.byte	0x04, 0x2f
        /*2aaa*/ 	.short	(.L_1875 - .L_1874)
	.align		4
.L_1874:
        /*2aac*/ 	.word	index@(_ZN2at6native29vectorized_elementwise_kernelILi2EZNS0_50_GLOBAL__N__2680c7bb_12_PowKernel_cu_7dd49032_317029pow_tensor_scalar_kernel_implIN3c104HalfES5_EEvRNS_18TensorIteratorBaseET0_EUlS5_E2_St5arrayIPcLm2EEEEviS8_T1_)
        /*2ab0*/ 	.word	0x00000020


	//----- nvinfo : EIATTR_FRAME_SIZE
	.align		4
.L_1875:
        /*2ab4*/ 	.byte	0x04, 0x11
        /*2ab6*/ 	.short	(.L_1877 - .L_1876)
	.align		4
.L_1876:
        /*2ab8*/ 	.word	index@(_ZN2at6native29vectorized_elementwise_kernelILi2EZNS0_50_GLOBAL__N__2680c7bb_12_PowKernel_cu_7dd49032_317029pow_tensor_scalar_kernel_implIN3c104HalfES5_EEvRNS_18TensorIteratorBaseET0_EUlS5_E2_St5arrayIPcLm2EEEEviS8_T1_)
        /*2abc*/ 	.word	0x00000000


	//----- nvinfo : EIATTR_REGCOUNT
	.align		4
.L_1877:
        /*2ac0*/ 	.byte	0x04, 0x2f
        /*2ac2*/ 	.short	(.L_1879 - .L_1878)
	.align		4
.L_1878:
        /*2ac4*/ 	.word	index@(_ZN2at6native27unrolled_elementwise_kernelIZNS0_50_GLOBAL__N__2680c7bb_12_PowKernel_cu_7dd49032_317029pow_tensor_scalar_kernel_implIN3c104HalfES5_EEvRNS_18TensorIteratorBaseET0_EUlS5_E2_St5arrayIPcLm2EELi4E23TrivialOffsetCalculatorILi1EjESE_NS0_6memory15LoadWithoutCastENSF_16StoreWithoutCastEEEviT_S8_T2_T3_T4_T5_)
        /*2ac8*/ 	.word	0x00000016


	//----- nvinfo : EIATTR_FRAME_SIZE
	.align		4
.L_1879:
        /*2acc*/ 	.byte	0x04, 0x11
        /*2ace*/ 	.short	(.L_1881 - .L_1880)
	.align		4
.L_1880:
        /*2ad0*/ 	.word	index@(_ZN2at6native27unrolled_elementwise_kernelIZNS0_50_GLOBAL__N__2680c7bb_12_PowKernel_cu_7dd49032_317029pow_tensor_scalar_kernel_implIN3c104HalfES5_EEvRNS_18TensorIteratorBaseET0_EUlS5_E2_St5arrayIPcLm2EELi4E23TrivialOffsetCalculatorILi1EjESE_NS0_6memory15LoadWithoutCastENSF_16StoreWithoutCastEEEviT_S8_T2_T3_T4_T5_)
        /*2ad4*/ 	.word	0x00000000


	//----- nvinfo : EIATTR_REGCOUNT
	.align		4
.L_1881:
        /*2ad8*/ 	.byte	0x04, 0x2f
        /*2ada*/ 	.short	(.L_1883 - .L_1882)
	.align		4
.L_1882:
        /*2adc*/ 	.word	index@(_ZN2at6native18elementwise_kernelILi128ELi4EZNS0_22gpu_kernel_impl_nocastIZNS0_50_GLOBAL__N__2680c7bb_12_PowKernel_cu_7dd49032_317029pow_tensor_scalar_kernel_implIN3c104HalfES6_EEvRNS_18TensorIteratorBaseET0_EUlS6_E2_EEvS8_RKT_EUliE_EEviT1_)
        /*2ae0*/ 	.word	0x00000014


	//----- nvinfo : EIATTR_FRAME_SIZE
	.align		4
.L_1883:
        /*2ae4*/ 	.byte	0x04, 0x11
        /*2ae6*/ 	.short	(.L_1885 - .L_1884)
	.align		4
.L_1884:
        /*2ae8*/ 	.word	index@(_ZN2at6native18elementwise_kernelILi128ELi4EZNS0_22gpu_kernel_impl_nocastIZNS0_50_GLOBAL__N__2680c7bb_12_PowKernel_cu_7dd49032_317029pow_tensor_scalar_kernel_implIN3c104HalfES6_EEvRNS_18TensorIteratorBaseET0_EUlS6_E2_EEvS8_RKT_EUliE_EEviT1_)
        /*2aec*/ 	.word	0x00000000


	//----- nvinfo : EIATTR_REGCOUNT
	.align		4
.L_1885:
        /*2af0*/ 	.byte	0x04, 0x2f
        /*2af2*/ 	.short	(.L_1887 - .L_1886)
	.align		4
.L_1886:
        /*2af4*/ 	.word	index@(_ZN2at6native27unrolled_elementwise_kernelIZNS0_50_GLOBAL__N__2680c7bb_12_PowKernel_cu_7dd49032_317029pow_tensor_scalar_kernel_implIN3c104HalfES5_EEvRNS_18TensorIteratorBaseET0_EUlS5_E2_St5arrayIPcLm2EELi4E23TrivialOffsetCalculatorILi1EjESE_NS0_6memory12LoadWithCastILi1EEENSF_13StoreWithCastILi1EEEEEviT_S8_T2_T3_T4_T5_)
        /*2af8*/ 	.word	0x0000001c


	//----- nvinfo : EIATTR_FRAME_SIZE
	.align		4
.L_1887:
        /*2afc*/ 	.byte	0x04, 0x11
        /*2afe*/ 	.short	(.L_1889 - .L_1888)
	.align		4
.L_1888:
        /*2b00*/ 	.word	index@(_ZN2at6native27unrolled_elementwise_kernelIZNS0_50_GLOBAL__N__2680c7bb_12_PowKernel_cu_7dd49032_317029pow_tensor_scalar_kernel_implIN3c104HalfES5_EEvRNS_18TensorIteratorBaseET0_EUlS5_E2_St5arrayIPcLm2EELi4E23TrivialOffsetCalculatorILi1EjESE_NS0_6memory12LoadWithCastILi1EEENSF_13StoreWithCastILi1EEEEEviT_S8_T2_T3_T4_T5_)
        /*2b04*/ 	.word	0x00000000


	//----- nvinfo : EIATTR_REGCOUNT
	.align		4
.L_1889:
        /*2b08*/ 	.byte	0x04, 0x2f
        /*2b0a*/ 	.short	(.L_1891 - .L_1890)
	.align		4
.L_1890:
        /*2b0c*/ 	.word	index@(_ZN2at6native18elementwise_kernelILi128ELi4EZNS0_15gpu_kernel_implIZNS0_50_GLOBAL__N__2680c7bb_12_PowKernel_cu_7dd49032_317029pow_tensor_scalar_kernel_implIN3c104HalfES6_EEvRNS_18TensorIteratorBaseET0_EUlS6_E2_EEvS8_RKT_EUliE_EEviT1_)
        /*2b10*/ 	.word	0x00000018


	//----- nvinfo : EIATTR_FRAME_SIZE
	.align		4
.L_1891:
        /*2b14*/ 	.byte	0x04, 0x11
        /*2b16*/ 	.short	(.L_1893 - .L_1892)
	.align		4
.L_1892:
        /*2b18*/ 	.word	index@(_ZN2at6native18elementwise_kernelILi128ELi4EZNS0_15gpu_kernel_implIZNS0_50_GLOBAL__N__2680c7bb_12_PowKernel_cu_7dd49032_317029pow_tensor_scalar_kernel_implIN3c104HalfES6_EEvRNS_18TensorIteratorBaseET0_EUlS6_E2_EEvS8_RKT_EUliE_EEviT1_)
        /*2b1c*/ 	.word	0x00000000


	//----- nvinfo : EIATTR_REGCOUNT
	.align		4
.L_1893:
        /*2b20*/ 	.byte	0x04, 0x2f
        /*2b22*/ 	.short	(.L_1895 - .L_1894)
	.align		4
.L_1894:
        /*2b24*/ 	.word	index@(_ZN2at6native29vectorized_elementwise_kernelILi8EZNS0_50_GLOBAL__N__2680c7bb_12_PowKernel_cu_7dd49032_317029pow_tensor_scalar_kernel_implIN3c108BFloat16ES5_EEvRNS_18TensorIteratorBaseET0_EUlS5_E_St5arrayIPcLm2EEEEviS8_T1_)
        /*2b28*/ 	.word	0x00000004


	//----- nvinfo : EIATTR_FRAME_SIZE
	.align		4
.L_1895:
        /*2b2c*/ 	.byte	0x04, 0x11
        /*2b2e*/ 	.short	(.L_1897 - .L_1896)
	.align		4
.L_1896:
        /*2b30*/ 	.word	index@(_ZN2at6native29vectorized_elementwise_kernelILi8EZNS0_50_GLOBAL__N__2680c7bb_12_PowKernel_cu_7dd49032_317029pow_tensor_scalar_kernel_implIN3c108BFloat16ES5_EEvRNS_18TensorIteratorBaseET0_EUlS5_E_St5arrayIPcLm2EEEEviS8_T1_)
        /*2b34*/ 	.word	0x00000000


	//----- nvinfo : EIATTR_REGCOUNT
	.align		4
.L_1897:
        /*2b38*/ 	.byte	0x04, 0x2f
        /*2b3a*/ 	.short	(.L_1899 - .L_1898)
	.align		4
.L_1898:
        /*2b3c*/ 	.word	index@(_ZN2at6native29vectorized_elementwise_kernelILi4EZNS0_50_GLOBAL__N__2680c7bb_12_PowKernel_cu_7dd49032_317029pow_tensor_scalar_kernel_implIN3c108BFloat16ES5_EEvRNS_18TensorIteratorBaseET0_EUlS5_E_St5arrayIPcLm2EEEEviS8_T1_)
        /*2b40*/ 	.word	0x00000020


	//----- nvinfo : EIATTR_FRAME_SIZE
	.align		4
.L_1899:
        /*2b44*/ 	.byte	0x04, 0x11
        /*2b46*/ 	.short	(.L_1901 - .L_1900)
	.align		4
.L_1900:
        /*2b48*/ 	.word	index@(_ZN2at6native29vectorized_elementwise_kernelILi4EZNS0_50_GLOBAL__N__2680c7bb_12_PowKernel_cu_7dd49032_317029pow_tensor_scalar_kernel_implIN3c108BFloat16ES5_EEvRNS_18TensorIteratorBaseET0_EUlS5_E_St5arrayIPcLm2EEEEviS8_T1_)
        /*2b4c*/ 	.word	0x00000000


	//----- nvinfo : EIATTR_REGCOUNT
	.align		4
.L_1901:
        /*2b50*/ 	.byte	0x04, 0x2f
        /*2b52*/ 	.short	(.L_1903 - .L_1902)
	.align		4
.L_1902:
        /*2b54*/ 	.word	index@(_ZN2at6native29vectorized_elementwise_kernelILi2EZNS0_50_GLOBAL__N__2680c7bb_12_PowKernel_cu_7dd49032_317029pow_tensor_scalar_kernel_implIN3c108BFloat16ES5_EEvRNS_18TensorIteratorBaseET0_EUlS5_E_St5arrayIPcLm2EEEEviS8_T1_)
        /*2b58*/ 	.word	0x00000020


	//----- nvinfo : EIATTR_FRAME_SIZE
	.align		4
.L_1903:
        /*2b5c*/ 	.byte	0x04, 0x11
        /*2b5e*/ 	.short	(.L_1905 - .L_1904)
	.align		4
.L_1904:
        /*2b60*/ 	.word	index@(_ZN2at6native29vectorized_elementwise_kernelILi2EZNS0_50_GLOBAL__N__2680c7bb_12_PowKernel_cu_7dd49032_317029pow_tensor_scalar_kernel_implIN3c108BFloat16ES5_EEvRNS_18TensorIteratorBaseET0_EUlS5_E_St5arrayIPcLm2EEEEviS8_T1_)
        /*2b64*/ 	.word	0x00000000


	//----- nvinfo : EIATTR_REGCOUNT
	.align		4
.L_1905:
        /*2b68*/ 	.byte	0x04, 0x2f
        /*2b6a*/ 	.short	(.L_1907 - .L_1906)
	.align		4
.L_1906:
        /*2b6c*/ 	.word	index@(_ZN2at6native27unrolled_elementwise_kernelIZNS0_50_GLOBAL__N__2680c7bb_12_PowKernel_cu_7dd49032_317029pow_tensor_scalar_kernel_implIN3c108BFloat16ES5_EEvRNS_18TensorIteratorBaseET0_EUlS5_E_St5arrayIPcLm2EELi4E23TrivialOffsetCalculatorILi1EjESE_NS0_6memory15LoadWithoutCastENSF_16StoreWithoutCastEEEviT_S8_T2_T3_T4_T5_)
        /*2b70*/ 	.word	0x00000017


	//----- nvinfo : EIATTR_FRAME_SIZE
	.align		4
.L_1907:
        /*2b74*/ 	.byte	0x04, 0x11
        /*2b76*/ 	.short	(.L_1909 - .L_1908)
	.align		4
.L_1908:
        /*2b78*/ 	.word	index@(_ZN2at6native27unrolled_elementwise_kernelIZNS0_50_GLOBAL__N__2680c7bb_12_PowKernel_cu_7dd49032_317029pow_tensor_scalar_kernel_implIN3c108BFloat16ES5_EEvRNS_18TensorIteratorBaseET0_EUlS5_E_St5arrayIPcLm2EELi4E23TrivialOffsetCalculatorILi1EjESE_NS0_6memory15LoadWithoutCastENSF_16StoreWithoutCastEEEviT_S8_T2_T3_T4_T5_)
        /*2b7c*/ 	.word	0x00000000


	//----- nvinfo : EIATTR_REGCOUNT
	.align		4
.L_1909:
        /*2b80*/ 	.byte	0x04, 0x2f
        /*2b82*/ 	.short	(.L_1911 - .L_1910)
	.align		4
.L_1910:
        /*2b84*/ 	.word	index@(_ZN2at6native18elementwise_kernelILi128ELi4EZNS0_22gpu_kernel_impl_nocastIZNS0_50_GLOBAL__N__2680c7bb_12_PowKernel_cu_7dd49032_317029pow_tensor_scalar_kernel_implIN3c108BFloat16ES6_EEvRNS_18TensorIteratorBaseET0_EUlS6_E_EEvS8_RKT_EUliE_EEviT1_)
        /*2b88*/ 	.word	0x00000014


	//----- nvinfo : EIATTR_FRAME_SIZE
	.align		4
.L_1911:
        /*2b8c*/ 	.byte	0x04, 0x11
        /*2b8e*/ 	.short	(.L_1913 - .L_1912)
	.align		4
.L_1912:
        /*2b90*/ 	.word	index@(_ZN2at6native18elementwise_kernelILi128ELi4EZNS0_22gpu_kernel_impl_nocastIZNS0_50_GLOBAL__N__2680c7bb_12_PowKernel_cu_7dd49032_317029pow_tensor_scalar_kernel_implIN3c108BFloat16ES6_EEvRNS_18TensorIteratorBaseET0_EUlS6_E_EEvS8_RKT_EUliE_EEviT1_)
        /*2b94*/ 	.word	0x00000000


	//----- nvinfo : EIATTR_REGCOUNT
	.align		4
.L_1913:
        /*2b98*/ 	.byte	0x04, 0x2f
        /*2b9a*/ 	.short	(.L_1915 - .L_1914)
	.align		4
.L_1914:
        /*2b9c*/ 	.word	index@(_ZN2at6native27unrolled_elementwise_kernelIZNS0_50_GLOBAL__N__2680c7bb_12_PowKernel_cu_7dd49032_317029pow_tensor_scalar_kernel_implIN3c108BFloat16ES5_EEvRNS_18TensorIteratorBaseET0_EUlS5_E_St5arrayIPcLm2EELi4E23TrivialOffsetCalculatorILi1EjESE_NS0_6memory12LoadWithCastILi1EEENSF_13StoreWithCastILi1EEEEEviT_S8_T2_T3_T4_T5_)
        /*2ba0*/ 	.word	0x0000001c


	//----- nvinfo : EIATTR_FRAME_SIZE
	.align		4
.L_1915:
        /*2ba4*/ 	.byte	0x04, 0x11
        /*2ba6*/ 	.short	(.L_1917 - .L_1916)
	.align		4
.L_1916:
        /*2ba8*/ 	.word	index@(_ZN2at6native27unrolled_elementwise_kernelIZNS0_50_GLOBAL__N__2680c7bb_12_PowKernel_cu_7dd49032_317029pow_tensor_scalar_kernel_implIN3c108BFloat16ES5_EEvRNS_18TensorIteratorBaseET0_EUlS5_E_St5arrayIPcLm2EELi4E23TrivialOffsetCalculatorILi1EjESE_NS0_6memory12LoadWithCastILi1EEENSF_13StoreWithCastILi1EEEEEviT_S8_T2_T3_T4_T5_)
        /*2bac*/ 	.word	0x00000000


	//----- nvinfo : EIATTR_REGCOUNT
	.align		4
.L_1917:
        /*2bb0*/ 	.byte	0x04, 0x2f
        /*2bb2*/ 	.short	(.L_1919 - .L_1918)
	.align		4
.L_1918:
        /*2bb4*/ 	.word	index@(_ZN2at6native18elementwise_kernelILi128ELi4EZNS0_15gpu_kernel_implIZNS0_50_GLOBAL__N__2680c7bb_12_PowKernel_cu_7dd49032_317029pow_tensor_scalar_kernel_implIN3c108BFloat16ES6_EEvRNS_18TensorIteratorBaseET0_EUlS6_E_EEvS8_RKT_EUliE_EEviT1_)
        /*2bb8*/ 	.word	0x00000018


	//----- nvinfo : EIATTR_FRAME_SIZE
	.align		4
.L_1919:
        /*2bbc*/ 	.byte	0x04, 0x11
        /*2bbe*/ 	.short	(.L_1921 - .L_1920)
	.align		4
.L_1920:
        /*2bc0*/ 	.word	index@(_ZN2at6native18elementwise_kernelILi128ELi4EZNS0_15gpu_kernel_implIZNS0_50_GLOBAL__N__2680c7bb_12_PowKernel_cu_7dd49032_317029pow_tensor_scalar_kernel_implIN3c108BFloat16ES6_EEvRNS_18TensorIteratorBaseET0_EUlS6_E_EEvS8_RKT_EUliE_EEviT1_)
        /*2bc4*/ 	.word	0x00000000


	//----- nvinfo : EIATTR_REGCOUNT
	.align		4
.L_1921:
        /*2bc8*/ 	.byte	0x04, 0x2f
        /*2bca*/ 	.short	(.L_1923 - .L_1922)
	.align		4
.L_1922:
        /*2bcc*/ 	.word	index@(_ZN2at6native29vectorized_elementwise_kernelILi8EZNS0_50_GLOBAL__N__2680c7bb_12_PowKernel_cu_7dd49032_317029pow_tensor_scalar_kernel_implIN3c108BFloat16ES5_EEvRNS_18TensorIteratorBaseET0_EUlS5_E0_St5arrayIPcLm2EEEEviS8_T1_)
        /*2bd0*/ 	.word	0x00000004


	//----- nvinfo : EIATTR_FRAME_SIZE
	.align		4
.L_1923:
        /*2bd4*/ 	.byte	0x04, 0x11
        /*2bd6*/ 	.short	(.L_1925 - .L_1924)
	.align		4
.L_1924:
        /*2bd8*/ 	.word	index@(_ZN2at6native29vectorized_elementwise_kernelILi8EZNS0_50_GLOBAL__N__2680c7bb_12_PowKernel_cu_7dd49032_317029pow_tensor_scalar_kernel_implIN3c108BFloat16ES5_EEvRNS_18TensorIteratorBaseET0_EUlS5_E0_St5arrayIPcLm2EEEEviS8_T1_)
        /*2bdc*/ 	.word	0x00000000


	//----- nvinfo : EIATTR_REGCOUNT
	.align		4
.L_1925:
        /*2be0*/ 	.byte	0x04, 0x2f
        /*2be2*/ 	.short	(.L_1927 - .L_1926)
	.align		4
.L_1926:
        /*2be4*/ 	.word	index@(_ZN2at6native29vectorized_elementwise_kernelILi4EZNS0_50_GLOBAL__N__2680c7bb_12_PowKernel_cu_7dd49032_317029pow_tensor_scalar_kernel_implIN3c108BFloat16ES5_EEvRNS_18TensorIteratorBaseET0_EUlS5_E0_St5arrayIPcLm2EEEEviS8_T1_)
        /*2be8*/ 	.word	0x00000020


	//----- nvinfo : EIATTR_FRAME_SIZE
	.align		4
.L_1927:
        /*2bec*/ 	.byte	0x04, 0x11
        /*2bee*/ 	.short	(.L_1929 - .L_1928)
	.align		4
.L_1928:
        /*2bf0*/ 	.word	index@(_ZN2at6native29vectorized_elementwise_kernelILi4EZNS0_50_GLOBAL__N__2680c7bb_12_PowKernel_cu_7dd49032_317029pow_tensor_scalar_kernel_implIN3c108BFloat16ES5_EEvRNS_18TensorIteratorBaseET0_EUlS5_E0_St5arrayIPcLm2EEEEviS8_T1_)
        /*2bf4*/ 	.word	0x00000000


	//----- nvinfo : EIATTR_REGCOUNT
	.align		4
.L_1929:
        /*2bf8*/ 	.byte	0x04, 0x2f
        /*2bfa*/ 	.short	(.L_1931 - .L_1930)
	.align		4
.L_1930:
        /*2bfc*/ 	.word	index@(_ZN2at6native29vectorized_elementwise_kernelILi2EZNS0_50_GLOBAL__N__2680c7bb_12_PowKernel_cu_7dd49032_317029pow_tensor_scalar_kernel_implIN3c108BFloat16ES5_EEvRNS_18TensorIteratorBaseET0_EUlS5_E0_St5arrayIPcLm2EEEEviS8_T1_)
        /*2c00*/ 	.word	0x00000020


	//----- nvinfo : EIATTR_FRAME_SIZE
	.align		4
.L_1931:
        /*2c04*/ 	.byte	0x04, 0x11
        /*2c06*/ 	.short	(.L_1933 - .L_1932)
	.align		4
.L_1932:
        /*2c08*/ 	.word	index@(_ZN2at6native29vectorized_elementwise_kernelILi2EZNS0_50_GLOBAL__N__2680c7bb_12_PowKernel_cu_7dd49032_317029pow_tensor_scalar_kernel_implIN3c108BFloat16ES5_EEvRNS_18TensorIteratorBaseET0_EUlS5_E0_St5arrayIPcLm2EEEEviS8_T1_)
        /*2c0c*/ 	.word	0x00000000


	//----- nvinfo : EIATTR_REGCOUNT
	.align		4
.L_1933:
        /*2c10*/ 	.byte	0x04, 0x2f
        /*2c12*/ 	.short	(.L_1935 - .L_1934)
	.align		4
.L_1934:
        /*2c14*/ 	.word	index@(_ZN2at6native27unrolled_elementwise_kernelIZNS0_50_GLOBAL__N__2680c7bb_12_PowKernel_cu_7dd49032_317029pow_tensor_scalar_kernel_implIN3c108BFloat16ES5_EEvRNS_18TensorIteratorBaseET0_EUlS5_E0_St5arrayIPcLm2EELi4E23TrivialOffsetCalculatorILi1EjESE_NS0_6memory15LoadWithoutCastENSF_16StoreWithoutCastEEEviT_S8_T2_T3_T4_T5_)
        /*2c18*/ 	.word	0x00000016


	//----- nvinfo : EIATTR_FRAME_SIZE
	.align		4
.L_1935:
        /*2c1c*/ 	.byte	0x04, 0x11
        /*2c1e*/ 	.short	(.L_1937 - .L_1936)
	.align		4
.L_1936:
        /*2c20*/ 	.word	index@(_ZN2at6native27unrolled_elementwise_kernelIZNS0_50_GLOBAL__N__2680c7bb_12_PowKernel_cu_7dd49032_317029pow_tensor_scalar_kernel_implIN3c108BFloat16ES5_EEvRNS_18TensorIteratorBaseET0_EUlS5_E0_St5arrayIPcLm2EELi4E23TrivialOffsetCalculatorILi1EjESE_NS0_6memory15LoadWithoutCastENSF_16StoreWithoutCastEEEviT_S8_T2_T3_T4_T5_)
        /*2c24*/ 	.word	0x00000000


	//----- nvinfo : EIATTR_REGCOUNT
	.align		4
.L_1937:
        /*2c28*/ 	.byte	0x04, 0x2f
        /*2c2a*/ 	.short	(.L_1939 - .L_1938)
	.align		4
.L_1938:
        /*2c2c*/ 	.word	index@(_ZN2at6native18elementwise_kernelILi128ELi4EZNS0_22gpu_kernel_impl_nocastIZNS0_50_GLOBAL__N__2680c7bb_12_PowKernel_cu_7dd49032_317029pow_tensor_scalar_kernel_implIN3c108BFloat16ES6_EEvRNS_18TensorIteratorBaseET0_EUlS6_E0_EEvS8_RKT_EUliE_EEviT1_)
        /*2c30*/ 	.word	0x00000014


	//----- nvinfo : EIATTR_FRAME_SIZE
	.align		4
.L_1939:
        /*2c34*/ 	.byte	0x04, 0x11
        /*2c36*/ 	.short	(.L_1941 - .L_1940)
	.align		4
.L_1940:
        /*2c38*/ 	.word	index@(_ZN2at6native18elementwise_kernelILi128ELi4EZNS0_22gpu_kernel_impl_nocastIZNS0_50_GLOBAL__N__2680c7bb_12_PowKernel_cu_7dd49032_317029pow_tensor_scalar_kernel_implIN3c108BFloat16ES6_EEvRNS_18TensorIteratorBaseET0_EUlS6_E0_EEvS8_RKT_EUliE_EEviT1_)
        /*2c3c*/ 	.word	0x00000000


	//----- nvinfo : EIATTR_REGCOUNT
	.align		4
.L_1941:
        /*2c40*/ 	.byte	0x04, 0x2f
        /*2c42*/ 	.short	(.L_1943 - .L_1942)
	.align		4
.L_1942:
        /*2c44*/ 	.word	index@(_ZN2at6native27unrolled_elementwise_kernelIZNS0_50_GLOBAL__N__2680c7bb_12_PowKernel_cu_7dd49032_317029pow_tensor_scalar_kernel_implIN3c108BFloat16ES5_EEvRNS_18TensorIteratorBaseET0_EUlS5_E0_St5arrayIPcLm2EELi4E23TrivialOffsetCalculatorILi1EjESE_NS0_6memory12LoadWithCastILi1EEENSF_13StoreWithCastILi1EEEEEviT_S8_T2_T3_T4_T5_)
        /*2c48*/ 	.word	0x0000001c


	//----- nvinfo : EIATTR_FRAME_SIZE
	.align		4
.L_1943:
        /*2c4c*/ 	.byte	0x04, 0x11
        /*2c4e*/ 	.short	(.L_1945 - .L_1944)
	.align		4
.L_1944:
        /*2c50*/ 	.word	index@(_ZN2at6native27unrolled_elementwise_kernelIZNS0_50_GLOBAL__N__2680c7bb_12_PowKernel_cu_7dd49032_317029pow_tensor_scalar_kernel_implIN3c108BFloat16ES5_EEvRNS_18TensorIteratorBaseET0_EUlS5_E0_St5arrayIPcLm2EELi4E23TrivialOffsetCalculatorILi1EjESE_NS0_6memory12LoadWithCastILi1EEENSF_13StoreWithCastILi1EEEEEviT_S8_T2_T3_T4_T5_)
        /*2c54*/ 	.word	0x00000000


	//----- nvinfo : EIATTR_REGCOUNT
	.align		4
.L_1945:
        /*2c58*/ 	.byte	0x04, 0x2f
        /*2c5a*/ 	.short	(.L_1947 - .L_1946)
	.align		4
.L_1946:
        /*2c5c*/ 	.word	index@(_ZN2at6native18elementwise_kernelILi128ELi4EZNS0_15gpu_kernel_implIZNS0_50_GLOBAL__N__2680c7bb_12_PowKernel_cu_7dd49032_317029pow_tensor_scalar_kernel_implIN3c108BFloat16ES6_EEvRNS_18TensorIteratorBaseET0_EUlS6_E0_EEvS8_RKT_EUliE_EEviT1_)
        /*2c60*/ 	.word	0x00000018


	//----- nvinfo : EIATTR_FRAME_SIZE
	.align		4
.L_1947:
        /*2c64*/ 	.byte	0x04, 0x11
        /*2c66*/ 	.short	(.L_1949 - .L_1948)
	.align		4
.L_1948:
        /*2c68*/ 	.word	index@(_ZN2at6native18elementwise_kernelILi128ELi4EZNS0_15gpu_kernel_implIZNS0_50_GLOBAL__N__2680c7bb_12_PowKernel_cu_7dd49032_317029pow_tensor_scalar_kernel_implIN3c108BFloat16ES6_EEvRNS_18TensorIteratorBaseET0_EUlS6_E0_EEvS8_RKT_EUliE_EEviT1_)
        /*2c6c*/ 	.word	0x00000000


	//----- nvinfo : EIATTR_REGCOUNT
	.align		4
.L_1949:
        /*2c70*/ 	.byte	0x04, 0x2f
        /*2c72*/ 	.short	(.L_1951 - .L_1950)
	.align		4
.L_1950:
        /*2c74*/ 	.word	index@(_ZN2at6native29vectorized_elementwise_kernelILi8EZNS0_50_GLOBAL__N__2680c7bb_12_PowKernel_cu_7dd49032_317029pow_tensor_scalar_kernel_implIN3c108BFloat16ES5_EEvRNS_18TensorIteratorBaseET0_EUlS5_E1_St5arrayIPcLm2EEEEviS8_T1_)
        /*2c78*/ 	.word	0x00000004


	//----- nvinfo : EIATTR_FRAME_SIZE
	.align		4
.L_1951:
        /*2c7c*/ 	.byte	0x04, 0x11
        /*2c7e*/ 	.short	(.L_1953 - .L_1952)
	.align		4
.L_1952:
        /*2c80*/ 	.word	index@(_ZN2at6native29vectorized_elementwise_kernelILi8EZNS0_50_GLOBAL__N__2680c7bb_12_PowKernel_cu_7dd49032_317029pow_tensor_scalar_kernel_implIN3c108BFloat16ES5_EEvRNS_18TensorIteratorBaseET0_EUlS5_E1_St5arrayIPcLm2EEEEviS8_T1_)
        /*2c84*/ 	.word	0x00000000


	//----- nvinfo : EIATTR_REGCOUNT
	.align		4
.L_1953:
        /*2c88*/ 	.byte	0x04, 0x2f
        /*2c8a*/ 	.short	(.L_1955 - .L_1954)
	.align		4
.L_1954:
        /*2c8c*/ 	.word	index@(_ZN2at6native29vectorized_elementwise_kernelILi4EZNS0_50_GLOBAL__N__2680c7bb_12_PowKernel_cu_7dd49032_317029pow_tensor_scalar_kernel_implIN3c108BFloat16ES5_EEvRNS_18TensorIteratorBaseET0_EUlS5_E1_St5arrayIPcLm2EEEEviS8_T1_)
        /*2c90*/ 	.word	0x00000020


	//----- nvinfo : EIATTR_FRAME_SIZE
	.align		4
.L_1955:
        /*2c94*/ 	.byte	0x04, 0x11
        /*2c96*/ 	.short	(.L_1957 - .L_1956)
	.align		4
.L_1956:
        /*2c98*/ 	.word	index@($__internal_5_$__cuda_sm20_dblrcp_rn_slowpath_v3)
        /*2c9c*/ 	.word	0x00000000


	//----- nvinfo : EIATTR_FRAME_SIZE
	.align		4
.L_1957:
        /*2ca0*/ 	.byte	0x04, 0x11
        /*2ca2*/ 	.short	(.L_1959 - .L_1958)
	.align		4
.L_1958:
        /*2ca4*/ 	.word	index@(_ZN2at6native29vectorized_elementwise_kernelILi4EZNS0_50_GLOBAL__N__2680c7bb_12_PowKernel_cu_7dd49032_317029pow_tensor_scalar_kernel_implIN3c108BFloat16ES5_EEvRNS_18TensorIteratorBaseET0_EUlS5_E1_St5arrayIPcLm2EEEEviS8_T1_)
        /*2ca8*/ 	.word	0x00000000


	//----- nvinfo : EIATTR_REGCOUNT
	.align		4
.L_1959:
        /*2cac*/ 	.byte	0x04, 0x2f
        /*2cae*/ 	.short	(.L_1961 - .L_1960)
	.align		4
.L_1960:
        /*2cb0*/ 	.word	index@(_ZN2at6native29vectorized_elementwise_kernelILi2EZNS0_50_GLOBAL__N__2680c7bb_12_PowKernel_cu_7dd49032_317029pow_tensor_scalar_kernel_implIN3c108BFloat16ES5_EEvRNS_18TensorIteratorBaseET0_EUlS5_E1_St5arrayIPcLm2EEEEviS8_T1_)
        /*2cb4*/ 	.word	0x00000020


	//----- nvinfo : EIATTR_FRAME_SIZE
	.align		4
.L_1961:
        /*2cb8*/ 	.byte	0x04, 0x11
        /*2cba*/ 	.short	(.L_1963 - .L_1962)
	.align		4
.L_1962:
        /*2cbc*/ 	.word	index@($__internal_4_$__cuda_sm20_dblrcp_rn_slowpath_v3)
        /*2cc0*/ 	.word	0x00000000


	//----- nvinfo : EIATTR_FRAME_SIZE
	.align		4
.L_1963:
        /*2cc4*/ 	.byte	0x04, 0x11
        /*2cc6*/ 	.short	(.L_1965 - .L_1964)
	.align		4
.L_1964:
        /*2cc8*/ 	.word	index@(_ZN2at6native29vectorized_elementwise_kernelILi2EZNS0_50_GLOBAL__N__2680c7bb_12_PowKernel_cu_7dd49032_317029pow_tensor_scalar_kernel_implIN3c108BFloat16ES5_EEvRNS_18TensorIteratorBaseET0_EUlS5_E1_St5arrayIPcLm2EEEEviS8_T1_)
        /*2ccc*/ 	.word	0x00000000


	//----- nvinfo : EIATTR_REGCOUNT
	.align		4
.L_1965:
        /*2cd0*/ 	.byte	0x04, 0x2f
        /*2cd2*/ 	.short	(.L_1967 - .L_1966)
	.align		4
.L_1966:
        /*2cd4*/ 	.word	index@(_ZN2at6native27unrolled_elementwise_kernelIZNS0_50_GLOBAL__N__2680c7bb_12_PowKernel_cu_7dd49032_317029pow_tensor_scalar_kernel_implIN3c108BFloat16ES5_EEvRNS_18TensorIteratorBaseET0_EUlS5_E1_St5arrayIPcLm2EELi4E23TrivialOffsetCalculatorILi1EjESE_NS0_6memory15LoadWithoutCastENSF_16StoreWithoutCastEEEviT_S8_T2_T3_T4_T5_)
        /*2cd8*/ 	.word	0x00000018


	//----- nvinfo : EIATTR_FRAME_SIZE
	.align		4
.L_1967:
        /*2cdc*/ 	.byte	0x04, 0x11
        /*2cde*/ 	.short	(.L_1969 - .L_1968)
	.align		4
.L_1968:
        /*2ce0*/ 	.word	index@($__internal_3_$__cuda_sm20_dblrcp_rn_slowpath_v3)
        /*2ce4*/ 	.word	0x00000000


	//----- nvinfo : EIATTR_FRAME_SIZE
	.align		4
.L_1969:
        /*2ce8*/ 	.byte	0x04, 0x11
        /*2cea*/ 	.short	(.L_1971 - .L_1970)
	.align		4
.L_1970:
        /*2cec*/ 	.word	index@(_ZN2at6native27unrolled_elementwise_kernelIZNS0_50_GLOBAL__N__2680c7bb_12_PowKernel_cu_7dd49032_317029pow_tensor_scalar_kernel_implIN3c108BFloat16ES5_EEvRNS_18TensorIteratorBaseET0_EUlS5_E1_St5arrayIPcLm2EELi4E23TrivialOffsetCalculatorILi1EjESE_NS0_6memory15LoadWithoutCastENSF_16StoreWithoutCastEEEviT_S8_T2_T3_T4_T5_)
        /*2cf0*/ 	.word	0x00000000


	//----- nvinfo : EIATTR_REGCOUNT
	.align		4
.L_1971:
        /*2cf4*/ 	.byte	0x04, 0x2f
        /*2cf6*/ 	.short	(.L_1973 - .L_1972)
	.align		4
.L_1972:
        /*2cf8*/ 	.word	index@(_ZN2at6native18elementwise_kernelILi128ELi4EZNS0_22gpu_kernel_impl_nocastIZNS0_50_GLOBAL__N__2680c7bb_12_PowKernel_cu_7dd49032_317029pow_tensor_scalar_kernel_implIN3c108BFloat16ES6_EEvRNS_18TensorIteratorBaseET0_EUlS6_E1_EEvS8_RKT_EUliE_EEviT1_)
        /*2cfc*/ 	.word	0x00000014


	//----- nvinfo : EIATTR_FRAME_SIZE
	.align		4
.L_1973:
        /*2d00*/ 	.byte	0x04, 0x11
        /*2d02*/ 	.short	(.L_1975 - .L_1974)
	.align		4
.L_1974:
        /*2d04*/ 	.word	index@($__internal_2_$__cuda_sm20_dblrcp_rn_slowpath_v3)
        /*2d08*/ 	.word	0x00000000


	//----- nvinfo : EIATTR_FRAME_SIZE
	.align		4
.L_1975:
        /*2d0c*/ 	.byte	0x04, 0x11
        /*2d0e*/ 	.short	(.L_1977 - .L_1976)
	.align		4
.L_1976:
        /*2d10*/ 	.word	index@(_ZN2at6native18elementwise_kernelILi128ELi4EZNS0_22gpu_kernel_impl_nocastIZNS0_50_GLOBAL__N__2680c7bb_12_PowKernel_cu_7dd49032_317029pow_tensor_scalar_kernel_implIN3c108BFloat16ES6_EEvRNS_18TensorIteratorBaseET0_EUlS6_E1_EEvS8_RKT_EUliE_EEviT1_)
        /*2d14*/ 	.word	0x00000000


	//----- nvinfo : EIATTR_REGCOUNT
	.align		4
.L_1977:
        /*2d18*/ 	.byte	0x04, 0x2f
        /*2d1a*/ 	.short	(.L_1979 - .L_1978)
	.align		4
.L_1978:
        /*2d1c*/ 	.word	index@(_ZN2at6native27unrolled_elementwise_kernelIZNS0_50_GLOBAL__N__2680c7bb_12_PowKernel_cu_7dd49032_317029pow_tensor_scalar_kernel_implIN3c108BFloat16ES5_EEvRNS_18TensorIteratorBaseET0_EUlS5_E1_St5arrayIPcLm2EELi4E23TrivialOffsetCalculatorILi1EjESE_NS0_6memory12LoadWithCastILi1EEENSF_13StoreWithCastILi1EEEEEviT_S8_T2_T3_T4_T5_)
        /*2d20*/ 	.word	0x0000001c


	//----- nvinfo : EIATTR_FRAME_SIZE
	.align		4
.L_1979:
        /*2d24*/ 	.byte	0x04, 0x11
        /*2d26*/ 	.short	(.L_1981 - .L_1980)
	.align		4
.L_1980:
        /*2d28*/ 	.word	index@($__internal_1_$__cuda_sm20_dblrcp_rn_slowpath_v3)
        /*2d2c*/ 	.word	0x00000000


	//----- nvinfo : EIATTR_FRAME_SIZE
	.align		4
.L_1981:
        /*2d30*/ 	.byte	0x04, 0x11
        /*2d32*/ 	.short	(.L_1983 - .L_1982)
	.align		4
.L_1982:
        /*2d34*/ 	.word	index@(_ZN2at6native27unrolled_elementwise_kernelIZNS0_50_GLOBAL__N__2680c7bb_12_PowKernel_cu_7dd49032_317029pow_tensor_scalar_kernel_implIN3c108BFloat16ES5_EEvRNS_18TensorIteratorBaseET0_EUlS5_E1_St5arrayIPcLm2EELi4E23TrivialOffsetCalculatorILi1EjESE_NS0_6memory12LoadWithCastILi1EEENSF_13StoreWithCastILi1EEEEEviT_S8_T2_T3_T4_T5_)
        /*2d38*/ 	.word	0x00000000


	//----- nvinfo : EIATTR_REGCOUNT
	.align		4
.L_1983:
        /*2d3c*/ 	.byte	0x04, 0x2f
        /*2d3e*/ 	.short	(.L_1985 - .L_1984)
	.align		4
.L_1984:
        /*2d40*/ 	.word	index@(_ZN2at6native18elementwise_kernelILi128ELi4EZNS0_15gpu_kernel_implIZNS0_50_GLOBAL__N__2680c7bb_12_PowKernel_cu_7dd49032_317029pow_tensor_scalar_kernel_implIN3c108BFloat16ES6_EEvRNS_18TensorIteratorBaseET0_EUlS6_E1_EEvS8_RKT_EUliE_EEviT1_)
        /*2d44*/ 	.word	0x00000018


	//----- nvinfo : EIATTR_FRAME_SIZE
	.align		4
.L_1985:
        /*2d48*/ 	.byte	0x04, 0x11
        /*2d4a*/ 	.short	(.L_1987 - .L_1986)
	.align		4
.L_1986:
        /*2d4c*/ 	.word	index@($__internal_0_$__cuda_sm20_dblrcp_rn_slowpath_v3)
        /*2d50*/ 	.word	0x00000000


	//----- nvinfo : EIATTR_FRAME_SIZE
	.align		4
.L_1987:
        /*2d54*/ 	.byte	0x04, 0x11
        /*2d56*/ 	.short	(.L_1989 - .L_1988)
	.align		4
.L_1988:
        /*2d58*/ 	.word	index@(_ZN2at6native18elementwise_kernelILi128ELi4EZNS0_15gpu_kernel_implIZNS0_50_GLOBAL__N__2680c7bb_12_PowKernel_cu_7dd49032_317029pow_tensor_scalar_kernel_implIN3c108BFloat16ES6_EEvRNS_18TensorIteratorBaseET0_EUlS6_E1_EEvS8_RKT_EUliE_EEviT1_)
        /*2d5c*/ 	.word	0x00000000


	//----- nvinfo : EIATTR_REGCOUNT
	.align		4
.L_1989:
        /*2d60*/ 	.byte	0x04, 0x2f
        /*2d62*/ 	.short	(.L_1991 - .L_1990)
	.align		4
.L_1990:
        /*2d64*/ 	.word	index@(_ZN2at6native29vectorized_elementwise_kernelILi8EZNS0_50_GLOBAL__N__2680c7bb_12_PowKernel_cu_7dd49032_317029pow_tensor_scalar_kernel_implIN3c108BFloat16ES5_EEvRNS_18TensorIteratorBaseET0_EUlS5_E2_St5arrayIPcLm2EEEEviS8_T1_)
        /*2d68*/ 	.word	0x00000004


	//----- nvinfo : EIATTR_FRAME_SIZE
	.align		4
.L_1991:
        /*2d6c*/ 	.byte	0x04, 0x11
        /*2d6e*/ 	.short	(.L_1993 - .L_1992)
	.align		4
.L_1992:
        /*2d70*/ 	.word	index@(_ZN2at6native29vectorized_elementwise_kernelILi8EZNS0_50_GLOBAL__N__2680c7bb_12_PowKernel_cu_7dd49032_317029pow_tensor_scalar_kernel_implIN3c108BFloat16ES5_EEvRNS_18TensorIteratorBaseET0_EUlS5_E2_St5arrayIPcLm2EEEEviS8_T1_)
        /*2d74*/ 	.word	0x00000000


	//----- nvinfo : EIATTR_REGCOUNT
	.align		4
.L_1993:
        /*2d78*/ 	.byte	0x04, 0x2f
        /*2d7a*/ 	.short	(.L_1995 - .L_1994)
	.align		4
.L_1994:
        /*2d7c*/ 	.word	index@(_ZN2at6native29vectorized_elementwise_kernelILi4EZNS0_50_GLOBAL__N__2680c7bb_12_PowKernel_cu_7dd49032_317029pow_tensor_scalar_kernel_implIN3c108BFloat16ES5_EEvRNS_18TensorIteratorBaseET0_EUlS5_E2_St5arrayIPcLm2EEEEviS8_T1_)
        /*2d80*/ 	.word	0x00000020


	//----- nvinfo : EIATTR_FRAME_SIZE
	.align		4
.L_1995:
        /*2d84*/ 	.byte	0x04, 0x11
        /*2d86*/ 	.short	(.L_1997 - .L_1996)
	.align		4
.L_1996:
        /*2d88*/ 	.word	index@(_ZN2at6native29vectorized_elementwise_kernelILi4EZNS0_50_GLOBAL__N__2680c7bb_12_PowKernel_cu_7dd49032_317029pow_tensor_scalar_kernel_implIN3c108BFloat16ES5_EEvRNS_18TensorIteratorBaseET0_EUlS5_E2_St5arrayIPcLm2EEEEviS8_T1_)
        /*2d8c*/ 	.word	0x00000000


	//----- nvinfo : EIATTR_REGCOUNT
	.align		4
.L_1997:
        /*2d90*/ 	.byte	0x04, 0x2f
        /*2d92*/ 	.short	(.L_1999 - .L_1998)
	.align		4
.L_1998:
        /*2d94*/ 	.word	index@(_ZN2at6native29vectorized_elementwise_kernelILi2EZNS0_50_GLOBAL__N__2680c7bb_12_PowKernel_cu_7dd49032_317029pow_tensor_scalar_kernel_implIN3c108BFloat16ES5_EEvRNS_18TensorIteratorBaseET0_EUlS5_E2_St5arrayIPcLm2EEEEviS8_T1_)
        /*2d98*/ 	.word	0x00000020


	//----- nvinfo : EIATTR_FRAME_SIZE
	.align		4
.L_1999:
        /*2d9c*/ 	.byte	0x04, 0x11
        /*2d9e*/ 	.short	(.L_2001 - .L_2000)
	.align		4
.L_2000:
        /*2da0*/ 	.word	index@(_ZN2at6native29vectorized_elementwise_kernelILi2EZNS0_50_GLOBAL__N__2680c7bb_12_PowKernel_cu_7dd49032_317029pow_tensor_scalar_kernel_implIN3c108BFloat16ES5_EEvRNS_18TensorIteratorBaseET0_EUlS5_E2_St5arrayIPcLm2EEEEviS8_T1_)
        /*2da4*/ 	.word	0x00000000


	//----- nvinfo : EIATTR_REGCOUNT
	.align		4
.L_2001:
        /*2da8*/ 	.byte	0x04, 0x2f
        /*2daa*/ 	.short	(.L_2003 - .L_2002)
	.align		4
.L_2002:
        /*2dac*/ 	.word	index@(_ZN2at6native27unrolled_elementwise_kernelIZNS0_50_GLOBAL__N__2680c7bb_12_PowKernel_cu_7dd49032_317029pow_tensor_scalar_kernel_implIN3c108BFloat16ES5_EEvRNS_18TensorIteratorBaseET0_EUlS5_E2_St5arrayIPcLm2EELi4E23TrivialOffsetCalculatorILi1EjESE_NS0_6memory15LoadWithoutCastENSF_16StoreWithoutCastEEEviT_S8_T2_T3_T4_T5_)
        /*2db0*/ 	.word	0x00000017


	//----- nvinfo : EIATTR_FRAME_SIZE
	.align		4
.L_2003:
        /*2db4*/ 	.byte	0x04, 0x11
        /*2db6*/ 	.short	(.L_2005 - .L_2004)
	.align		4
.L_2004:
        /*2db8*/ 	.word	index@(_ZN2at6native27unrolled_elementwise_kernelIZNS0_50_GLOBAL__N__2680c7bb_12_PowKernel_cu_7dd49032_317029pow_tensor_scalar_kernel_implIN3c108BFloat16ES5_EEvRNS_18TensorIteratorBaseET0_EUlS5_E2_St5arrayIPcLm2EELi4E23TrivialOffsetCalculatorILi1EjESE_NS0_6memory15LoadWithoutCastENSF_16StoreWithoutCastEEEviT_S8_T2_T3_T4_T5_)
        /*2dbc*/ 	.word	0x00000000


	//----- nvinfo : EIATTR_REGCOUNT
	.align		4
.L_2005:
        /*2dc0*/ 	.byte	0x04, 0x2f
        /*2dc2*/ 	.short	(.L_2007 - .L_2006)
	.align		4
.L_2006:
        /*2dc4*/ 	.word	index@(_ZN2at6native18elementwise_kernelILi128ELi4EZNS0_22gpu_kernel_impl_nocastIZNS0_50_GLOBAL__N__2680c7bb_12_PowKernel_cu_7dd49032_317029pow_tensor_scalar_kernel_implIN3c108BFloat16ES6_EEvRNS_18TensorIteratorBaseET0_EUlS6_E2_EEvS8_RKT_EUliE_EEviT1_)
        /*2dc8*/ 	.word	0x00000014


	//----- nvinfo : EIATTR_FRAME_SIZE
	.align		4
.L_2007:
        /*2dcc*/ 	.byte	0x04, 0x11
        /*2dce*/ 	.short	(.L_2009 - .L_2008)
	.align		4
.L_2008:
        /*2dd0*/ 	.word	index@(_ZN2at6native18elementwise_kernelILi128ELi4EZNS0_22gpu_kernel_impl_nocastIZNS0_50_GLOBAL__N__2680c7bb_12_PowKernel_cu_7dd49032_317029pow_tensor_scalar_kernel_implIN3c108BFloat16ES6_EEvRNS_18TensorIteratorBaseET0_EUlS6_E2_EEvS8_RKT_EUliE_EEviT1_)
        /*2dd4*/ 	.word	0x00000000


	//----- nvinfo : EIATTR_REGCOUNT
	.align		4
.L_2009:
        /*2dd8*/ 	.byte	0x04, 0x2f
        /*2dda*/ 	.short	(.L_2011 - .L_2010)
	.align		4
.L_2010:
        /*2ddc*/ 	.word	index@(_ZN2at6native27unrolled_elementwise_kernelIZNS0_50_GLOBAL__N__2680c7bb_12_PowKernel_cu_7dd49032_317029pow_tensor_scalar_kernel_implIN3c108BFloat16ES5_EEvRNS_18TensorIteratorBaseET0_EUlS5_E2_St5arrayIPcLm2EELi4E23TrivialOffsetCalculatorILi1EjESE_NS0_6memory12LoadWithCastILi1EEENSF_13StoreWithCastILi1EEEEEviT_S8_T2_T3_T4_T5_)
        /*2de0*/ 	.word	0x0000001c


	//----- nvinfo : EIATTR_FRAME_SIZE
	.align		4
.L_2011:
        /*2de4*/ 	.byte	0x04, 0x11
        /*2de6*/ 	.short	(.L_2013 - .L_2012)
	.align		4
.L_2012:
        /*2de8*/ 	.word	index@(_ZN2at6native27unrolled_elementwise_kernelIZNS0_50_GLOBAL__N__2680c7bb_12_PowKernel_cu_7dd49032_317029pow_tensor_scalar_kernel_implIN3c108BFloat16ES5_EEvRNS_18TensorIteratorBaseET0_EUlS5_E2_St5arrayIPcLm2EELi4E23TrivialOffsetCalculatorILi1EjESE_NS0_6memory12LoadWithCastILi1EEENSF_13StoreWithCastILi1EEEEEviT_S8_T2_T3_T4_T5_)
        /*2dec*/ 	.word	0x00000000


	//----- nvinfo : EIATTR_REGCOUNT
	.align		4
.L_2013:
        /*2df0*/ 	.byte	0x04, 0x2f
        /*2df2*/ 	.short	(.L_2015 - .L_2014)
	.align		4
.L_2014:
        /*2df4*/ 	.word	index@(_ZN2at6native18elementwise_kernelILi128ELi4EZNS0_15gpu_kernel_implIZNS0_50_GLOBAL__N__2680c7bb_12_PowKernel_cu_7dd49032_317029pow_tensor_scalar_kernel_implIN3c108BFloat16ES6_EEvRNS_18TensorIteratorBaseET0_EUlS6_E2_EEvS8_RKT_EUliE_EEviT1_)
        /*2df8*/ 	.word	0x00000018


	//----- nvinfo : EIATTR_FRAME_SIZE
	.align		4
.L_2015:
        /*2dfc*/ 	.byte	0x04, 0x11
        /*2dfe*/ 	.short	(.L_2017 - .L_2016)
	.align		4
.L_2016:
        /*2e00*/ 	.word	index@(_ZN2at6native18elementwise_kernelILi128ELi4EZNS0_15gpu_kernel_implIZNS0_50_GLOBAL__N__2680c7bb_12_PowKernel_cu_7dd49032_317029pow_tensor_scalar_kernel_implIN3c108BFloat16ES6_EEvRNS_18TensorIteratorBaseET0_EUlS6_E2_EEvS8_RKT_EUliE_EEviT1_)
        /*2e04*/ 	.word	0x00000000


	//----- nvinfo : EIATTR_MIN_STACK_SIZE
	.align		4
.L_2017:
        /*2e08*/ 	.byte	0x04, 0x12
        /*2e0a*/ 	.short	(.L_2019 - .L_2018)
	.align		4
.L_2018:
        /*2e0c*/ 	.word	index@(_ZN2at6native18elementwise_kernelILi128ELi4EZNS0_15gpu_kernel_implIZNS0_50_GLOBAL__N__2680c7bb_12_PowKernel_cu_7dd49032_317029pow_tensor_scalar_kernel_implIN3c108BFloat16ES6_EEvRNS_18TensorIteratorBaseET0_EUlS6_E2_EEvS8_RKT_EUliE_EEviT1_)
        /*2e10*/ 	.word	0x00000000


	//----- nvinfo : EIATTR_MIN_STACK_SIZE
	.align		4
.L_2019:
        /*2e14*/ 	.byte	0x04, 0x12
        /*2e16*/ 	.short	(.L_2021 - .L_2020)
	.align		4
.L_2020:
        /*2e18*/ 	.word	index@(_ZN2at6native27unrolled_elementwise_kernelIZNS0_50_GLOBAL__N__2680c7bb_12_PowKernel_cu_7dd49032_317029pow_tensor_scalar_kernel_implIN3c108BFloat16ES5_EEvRNS_18TensorIteratorBaseET0_EUlS5_E2_St5arrayIPcLm2EELi4E23TrivialOffsetCalculatorILi1EjESE_NS0_6memory12LoadWithCastILi1EEENSF_13StoreWithCastILi1EEEEEviT_S8_T2_T3_T4_T5_)
        /*2e1c*/ 	.word	0x00000000


	//----- nvinfo : EIATTR_MIN_STACK_SIZE
	.align		4
.L_2021:
        /*2e20*/ 	.byte	0x04, 0x12
        /*2e22*/ 	.short	(.L_2023 - .L_2022)
	.align		4
.L_2022:
        /*2e24*/ 	.word	index@(_ZN2at6native18elementwise_kernelILi128ELi4EZNS0_22gpu_kernel_impl_nocastIZNS0_50_GLOBAL__N__2680c7bb_12_PowKernel_cu_7dd49032_317029pow_tensor_scalar_kernel_implIN3c108BFloat16ES6_EEvRNS_18TensorIteratorBaseET0_EUlS6_E2_EEvS8_RKT_EUliE_EEviT1_)
        /*2e28*/ 	.word	0x00000000


	//----- nvinfo : EIATTR_MIN_STACK_SIZE
	.align		4
.L_2023:
        /*2e2c*/ 	.byte	0x04, 0x12
        /*2e2e*/ 	.short	(.L_2025 - .L_2024)
	.align		4
.L_2024:
        /*2e30*/ 	.word	index@(_ZN2at6native27unrolled_elementwise_kernelIZNS0_50_GLOBAL__N__2680c7bb_12_PowKernel_cu_7dd49032_317029pow_tensor_scalar_kernel_implIN3c108BFloat16ES5_EEvRNS_18TensorIteratorBaseET0_EUlS5_E2_St5arrayIPcLm2EELi4E23TrivialOffsetCalculatorILi1EjESE_NS0_6memory15LoadWithoutCastENSF_16StoreWithoutCastEEEviT_S8_T2_T3_T4_T5_)
        /*2e34*/ 	.word	0x00000000


	//----- nvinfo : EIATTR_MIN_STACK_SIZE
	.align		4
.L_2025:
        /*2e38*/ 	.byte	0x04, 0x12
        /*2e3a*/ 	.short	(.L_2027 - .L_2026)
	.align		4
.L_2026:
        /*2e3c*/ 	.word	index@(_ZN2at6native29vectorized_elementwise_kernelILi2EZNS0_50_GLOBAL__N__2680c7bb_12_PowKernel_cu_7dd49032_317029pow_tensor_scalar_kernel_implIN3c108BFloat16ES5_EEvRNS_18TensorIteratorBaseET0_EUlS5_E2_St5arrayIPcLm2EEEEviS8_T1_)
        /*2e40*/ 	.word	0x00000000


	//----- nvinfo : EIATTR_MIN_STACK_SIZE
	.align		4
.L_2027:
        /*2e44*/ 	.byte	0x04, 0x12
        /*2e46*/ 	.short	(.L_2029 - .L_2028)
	.align		4
.L_2028:
        /*2e48*/ 	.word	index@(_ZN2at6native29vectorized_elementwise_kernelILi4EZNS0_50_GLOBAL__N__2680c7bb_12_PowKernel_cu_7dd49032_317029pow_tensor_scalar_kernel_implIN3c108BFloat16ES5_EEvRNS_18TensorIteratorBaseET0_EUlS5_E2_St5arrayIPcLm2EEEEviS8_T1_)
        /*2e4c*/ 	.word	0x00000000


	//----- nvinfo : EIATTR_MIN_STACK_SIZE
	.align		4
.L_2029:
        /*2e50*/ 	.byte	0x04, 0x12
        /*2e52*/ 	.short	(.L_2031 - .L_2030)
	.align		4
.L_2030:
        /*2e54*/ 	.word	index@(_ZN2at6native29vectorized_elementwise_kernelILi8EZNS0_50_GLOBAL__N__2680c7bb_12_PowKernel_cu_7dd49032_317029pow_tensor_scalar_kernel_implIN3c108BFloat16ES5_EEvRNS_18TensorIteratorBaseET0_EUlS5_E2_St5arrayIPcLm2EEEEviS8_T1_)
        /*2e58*/ 	.word	0x00000000


	//----- nvinfo : EIATTR_MIN_STACK_SIZE
	.align		4
.L_2031:
        /*2e5c*/ 	.byte	0x04, 0x12
        /*2e5e*/ 	.short	(.L_2033 - .L_2032)
	.align		4
.L_2032:
        /*2e60*/ 	.word	index@(_ZN2at6native18elementwise_kernelILi128ELi4EZNS0_15gpu_kernel_implIZNS0_50_GLOBAL__N__2680c7bb_12_PowKernel_cu_7dd49032_317029pow_tensor_scalar_kernel_implIN3c108BFloat16ES6_EEvRNS_18TensorIteratorBaseET0_EUlS6_E1_EEvS8_RKT_EUliE_EEviT1_)
        /*2e64*/ 	.word	0x00000000


	//----- nvinfo : EIATTR_MIN_STACK_SIZE
	.align		4
.L_2033:
        /*2e68*/ 	.byte	0x04, 0x12
        /*2e6a*/ 	.short	(.L_2035 - .L_2034)
	.align		4
.L_2034:
        /*2e6c*/ 	.word	index@(_ZN2at6native27unrolled_elementwise_kernelIZNS0_50_GLOBAL__N__2680c7bb_12_PowKernel_cu_7dd49032_317029pow_tensor_scalar_kernel_implIN3c108BFloat16ES5_EEvRNS_18TensorIteratorBaseET0_EUlS5_E1_St5arrayIPcLm2EELi4E23TrivialOffsetCalculatorILi1EjESE_NS0_6memory12LoadWithCastILi1EEENSF_13StoreWithCastILi1EEEEEviT_S8_T2_T3_T4_T5_)
        /*2e70*/ 	.word	0x00000000


	//----- nvinfo : EIATTR_MIN_STACK_SIZE
	.align		4
.L_2035:
        /*2e74*/ 	.byte	0x04, 0x12
        /*2e76*/ 	.short	(.L_2037 - .L_2036)
	.align		4
.L_2036:
        /*2e78*/ 	.word	index@(_ZN2at6native18elementwise_kernelILi128ELi4EZNS0_22gpu_kernel_impl_nocastIZNS0_50_GLOBAL__N__2680c7bb_12_PowKernel_cu_7dd49032_317029pow_tensor_scalar_kernel_implIN3c108BFloat16ES6_EEvRNS_18TensorIteratorBaseET0_EUlS6_E1_EEvS8_RKT_EUliE_EEviT1_)
        /*2e7c*/ 	.word	0x00000000


	//----- nvinfo : EIATTR_MIN_STACK_SIZE
	.align		4
.L_2037:
        /*2e80*/ 	.byte	0x04, 0x12
        /*2e82*/ 	.short	(.L_2039 - .L_2038)
	.align		4
.L_2038:
        /*2e84*/ 	.word	index@(_ZN2at6native27unrolled_elementwise_kernelIZNS0_50_GLOBAL__N__2680c7bb_12_PowKernel_cu_7dd49032_317029pow_tensor_scalar_kernel_implIN3c108BFloat16ES5_EEvRNS_18TensorIteratorBaseET0_EUlS5_E1_St5arrayIPcLm2EELi4E23TrivialOffsetCalculatorILi1EjESE_NS0_6memory15LoadWithoutCastENSF_16StoreWithoutCastEEEviT_S8_T2_T3_T4_T5_)
        /*2e88*/ 	.word	0x00000000


	//----- nvinfo : EIATTR_MIN_STACK_SIZE
	.align		4
.L_2039:
        /*2e8c*/ 	.byte	0x04, 0x12
        /*2e8e*/ 	.short	(.L_2041 - .L_2040)
	.align		4
.L_2040:
        /*2e90*/ 	.word	index@(_ZN2at6native29vectorized_elementwise_kernelILi2EZNS0_50_GLOBAL__N__2680c7bb_12_PowKernel_cu_7dd49032_317029pow_tensor_scalar_kernel_implIN3c108BFloat16ES5_EEvRNS_18TensorIteratorBaseET0_EUlS5_E1_St5arrayIPcLm2EEEEviS8_T1_)
        /*2e94*/ 	.word	0x00000000


	//----- nvinfo : EIATTR_MIN_STACK_SIZE
	.align		4
.L_2041:
        /*2e98*/ 	.byte	0x04, 0x12
        /*2e9a*/ 	.short	(.L_2043 - .L_2042)
	.align		4
.L_2042:
        /*2e9c*/ 	.word	index@(_ZN2at6native29vectorized_elementwise_kernelILi4EZNS0_50_GLOBAL__N__2680c7bb_12_PowKernel_cu_7dd49032_317029pow_tensor_scalar_kernel_implIN3c108BFloat16ES5_EEvRNS_18TensorIteratorBaseET0_EUlS5_E1_St5arrayIPcLm2EEEEviS8_T1_)
        /*2ea0*/ 	.word	0x00000000


	//----- nvinfo : EIATTR_MIN_STACK_SIZE
	.align		4
.L_2043:
        /*2ea4*/ 	.byte	0x04, 0x12
        /*2ea6*/ 	.short	(.L_2045 - .L_2044)
	.align		4
.L_2044:
        /*2ea8*/ 	.word	index@(_ZN2at6native29vectorized_elementwise_kernelILi8EZNS0_50_GLOBAL__N__2680c7bb_12_PowKernel_cu_7dd49032_317029pow_tensor_scalar_kernel_implIN3c108BFloat16ES5_EEvRNS_18TensorIteratorBaseET0_EUlS5_E1_St5arrayIPcLm2EEEEviS8_T1_)
        /*2eac*/ 	.word	0x00000000


	//----- nvinfo : EIATTR_MIN_STACK_SIZE
	.align		4
.L_2045:
        /*2eb0*/ 	.byte	0x04, 0x12
        /*2eb2*/ 	.short	(.L_2047 - .L_2046)
	.align		4
.L_2046:
        /*2eb4*/ 	.word	index@(_ZN2at6native18elementwise_kernelILi128ELi4EZNS0_15gpu_kernel_implIZNS0_50_GLOBAL__N__2680c7bb_12_PowKernel_cu_7dd49032_317029pow_tensor_scalar_kernel_implIN3c108BFloat16ES6_EEvRNS_18TensorIteratorBaseET0_EUlS6_E0_EEvS8_RKT_EUliE_EEviT1_)
        /*2eb8*/ 	.word	0x00000000


	//----- nvinfo : EIATTR_MIN_STACK_SIZE
	.align		4
.L_2047:
        /*2ebc*/ 	.byte	0x04, 0x12
        /*2ebe*/ 	.short	(.L_2049 - .L_2048)
	.align		4
.L_2048:
        /*2ec0*/ 	.word	index@(_ZN2at6native27unrolled_elementwise_kernelIZNS0_50_GLOBAL__N__2680c7bb_12_PowKernel_cu_7dd49032_317029pow_tensor_scalar_kernel_implIN3c108BFloat16ES5_EEvRNS_18TensorIteratorBaseET0_EUlS5_E0_St5arrayIPcLm2EELi4E23TrivialOffsetCalculatorILi1EjESE_NS0_6memory12LoadWithCastILi1EEENSF_13StoreWithCastILi1EEEEEviT_S8_T2_T3_T4_T5_)
        /*2ec4*/ 	.word	0x00000000


	//----- nvinfo : EIATTR_MIN_STACK_SIZE
	.align		4
.L_2049:
        /*2ec8*/ 	.byte	0x04, 0x12
        /*2eca*/ 	.short	(.L_2051 - .L_2050)
	.align		4
.L_2050:
        /*2ecc*/ 	.word	index@(_ZN2at6native18elementwise_kernelILi128ELi4EZNS0_22gpu_kernel_impl_nocastIZNS0_50_GLOBAL__N__2680c7bb_12_PowKernel_cu_7dd49032_317029pow_tensor_scalar_kernel_implIN3c108BFloat16ES6_EEvRNS_18TensorIteratorBaseET0_EUlS6_E0_EEvS8_RKT_EUliE_EEviT1_)
        /*2ed0*/ 	.word	0x00000000


	//----- nvinfo : EIATTR_MIN_STACK_SIZE
	.align		4
.L_2051:
        /*2ed4*/ 	.byte	0x04, 0x12
        /*2ed6*/ 	.short	(.L_2053 - .L_2052)
	.align		4
.L_2052:
        /*2ed8*/ 	.word	index@(_ZN2at6native27unrolled_elementwise_kernelIZNS0_50_GLOBAL__N__2680c7bb_12_PowKernel_cu_7dd49032_317029pow_tensor_scalar_kernel_implIN3c108BFloat16ES5_EEvRNS_18TensorIteratorBaseET0_EUlS5_E0_St5arrayIPcLm2EELi4E23TrivialOffsetCalculatorILi1EjESE_NS0_6memory15LoadWithoutCastENSF_16StoreWithoutCastEEEviT_S8_T2_T3_T4_T5_)
        /*2edc*/ 	.word	0x00000000


	//----- nvinfo : EIATTR_MIN_STACK_SIZE
	.align		4
.L_2053:
        /*2ee0*/ 	.byte	0x04, 0x12
        /*2ee2*/ 	.short	(.L_2055 - .L_2054)
	.align		4
.L_2054:
        /*2ee4*/ 	.word	index@(_ZN2at6native29vectorized_elementwise_kernelILi2EZNS0_50_GLOBAL__N__2680c7bb_12_PowKernel_cu_7dd49032_317029pow_tensor_scalar_kernel_implIN3c108BFloat16ES5_EEvRNS_18TensorIteratorBaseET0_EUlS5_E0_St5arrayIPcLm2EEEEviS8_T1_)
        /*2ee8*/ 	.word	0x00000000


	//----- nvinfo : EIATTR_MIN_STACK_SIZE
	.align		4
.L_2055:
        /*2eec*/ 	.byte	0x04, 0x12
        /*2eee*/ 	.short	(.L_2057 - .L_2056)
	.align		4
.L_2056:
        /*2ef0*/ 	.word	index@(_ZN2at6native29vectorized_elementwise_kernelILi4EZNS0_50_GLOBAL__N__2680c7bb_12_PowKernel_cu_7dd49032_317029pow_tensor_scalar_kernel_implIN3c108BFloat16ES5_EEvRNS_18TensorIteratorBaseET0_EUlS5_E0_St5arrayIPcLm2EEEEviS8_T1_)
        /*2ef4*/ 	.word	0x00000000


	//----- nvinfo : EIATTR_MIN_STACK_SIZE
	.align		4
.L_2057:
        /*2ef8*/ 	.byte	0x04, 0x12
        /*2efa*/ 	.short	(.L_2059 - .L_2058)
	.align		4
.L_2058:
        /*2efc*/ 	.word	index@(_ZN2at6native29vectorized_elementwise_kernelILi8EZNS0_50_GLOBAL__N__2680c7bb_12_PowKernel_cu_7dd49032_317029pow_tensor_scalar_kernel_implIN3c108BFloat16ES5_EEvRNS_18TensorIteratorBaseET0_EUlS5_E0_St5arrayIPcLm2EEEEviS8_T1_)
        /*2f00*/ 	.word	0x00000000


	//----- nvinfo : EIATTR_MIN_STACK_SIZE
	.align		4
.L_2059:
        /*2f04*/ 	.byte	0x04, 0x12
        /*2f06*/ 	.short	(.L_2061 - .L_2060)
	.align		4
.L_2060:
        /*2f08*/ 	.word	index@(_ZN2at6native18elementwise_kernelILi128ELi4EZNS0_15gpu_kernel_implIZNS0_50_GLOBAL__N__2680c7bb_12_PowKernel_cu_7dd49032_317029pow_tensor_scalar_kernel_implIN3c108BFloat16ES6_EEvRNS_18TensorIteratorBaseET0_EUlS6_E_EEvS8_RKT_EUliE_EEviT1_)
        /*2f0c*/ 	.word	0x00000000


	//----- nvinfo : EIATTR_MIN_STACK_SIZE
	.align		4
.L_2061:
        /*2f10*/ 	.byte	0x04, 0x12
        /*2f12*/ 	.short	(.L_2063 - .L_2062)
	.align		4
.L_2062:
        /*2f14*/ 	.word	index@(_ZN2at6native27unrolled_elementwise_kernelIZNS0_50_GLOBAL__N__2680c7bb_12_PowKernel_cu_7dd49032_317029pow_tensor_scalar_kernel_implIN3c108BFloat16ES5_EEvRNS_18TensorIteratorBaseET0_EUlS5_E_St5arrayIPcLm2EELi4E23TrivialOffsetCalculatorILi1EjESE_NS0_6memory12LoadWithCastILi1EEENSF_13StoreWithCastILi1EEEEEviT_S8_T2_T3_T4_T5_)
        /*2f18*/ 	.word	0x00000000


	//----- nvinfo : EIATTR_MIN_STACK_SIZE
	.align		4
.L_2063:
        /*2f1c*/ 	.byte	0x04, 0x12
        /*2f1e*/ 	.short	(.L_2065 - .L_2064)
	.align		4
.L_2064:
        /*2f20*/ 	.word	index@(_ZN2at6native18elementwise_kernelILi128ELi4EZNS0_22gpu_kernel_impl_nocastIZNS0_50_GLOBAL__N__2680c7bb_12_PowKernel_cu_7dd49032_317029pow_tensor_scalar_kernel_implIN3c108BFloat16ES6_EEvRNS_18TensorIteratorBaseET0_EUlS6_E_EEvS8_RKT_EUliE_EEviT1_)
        /*2f24*/ 	.word	0x00000000


	//----- nvinfo : EIATTR_MIN_STACK_SIZE
	.align		4
.L_2065:
        /*2f28*/ 	.byte	0x04, 0x12
        /*2f2a*/ 	.short	(.L_2067 - .L_2066)
	.align		4
.L_2066:
        /*2f2c*/ 	.word	index@(_ZN2at6native27unrolled_elementwise_kernelIZNS0_50_GLOBAL__N__2680c7bb_12_PowKernel_cu_7dd49032_317029pow_tensor_scalar_kernel_implIN3c108BFloat16ES5_EEvRNS_18TensorIteratorBaseET0_EUlS5_E_St5arrayIPcLm2EELi4E23TrivialOffsetCalculatorILi1EjESE_NS0_6memory15LoadWithoutCastENSF_16StoreWithoutCastEEEviT_S8_T2_T3_T4_T5_)
        /*2f30*/ 	.word	0x00000000


	//----- nvinfo : EIATTR_MIN_STACK_SIZE
	.align		4
.L_2067:
        /*2f34*/ 	.byte	0x04, 0x12
        /*2f36*/ 	.short	(.L_2069 - .L_2068)
	.align		4
.L_2068:
        /*2f38*/ 	.word	index@(_ZN2at6native29vectorized_elementwise_kernelILi2EZNS0_50_GLOBAL__N__2680c7bb_12_PowKernel_cu_7dd49032_317029pow_tensor_scalar_kernel_implIN3c108BFloat16ES5_EEvRNS_18TensorIteratorBaseET0_EUlS5_E_St5arrayIPcLm2EEEEviS8_T1_)
        /*2f3c*/ 	.word	0x00000000


	//----- nvinfo : EIATTR_MIN_STACK_SIZE
	.align		4
.L_2069:
        /*2f40*/ 	.byte	0x04, 0x12
        /*2f42*/ 	.short	(.L_2071 - .L_2070)
	.align		4
.L_2070:
        /*2f44*/ 	.word	index@(_ZN2at6native29vectorized_elementwise_kernelILi4EZNS0_50_GLOBAL__N__2680c7bb_12_PowKernel_cu_7dd49032_317029pow_tensor_scalar_kernel_implIN3c108BFloat16ES5_EEvRNS_18TensorIteratorBaseET0_EUlS5_E_St5arrayIPcLm2EEEEviS8_T1_)
        /*2f48*/ 	.word	0x00000000


	//----- nvinfo : EIATTR_MIN_STACK_SIZE
	.align		4
.L_2071:
        /*2f4c*/ 	.byte	0x04, 0x12
        /*2f4e*/ 	.short	(.L_2073 - .L_2072)
	.align		4
.L_2072:
        /*2f50*/ 	.word	index@(_ZN2at6native29vectorized_elementwise_kernelILi8EZNS0_50_GLOBAL__N__2680c7bb_12_PowKernel_cu_7dd49032_317029pow_tensor_scalar_kernel_implIN3c108BFloat16ES5_EEvRNS_18TensorIteratorBaseET0_EUlS5_E_St5arrayIPcLm2EEEEviS8_T1_)
        /*2f54*/ 	.word	0x00000000


	//----- nvinfo : EIATTR_MIN_STACK_SIZE
	.align		4
.L_2073:
        /*2f58*/ 	.byte	0x04, 0x12
        /*2f5a*/ 	.short	(.L_2075 - .L_2074)
	.align		4
.L_2074:
        /*2f5c*/ 	.word	index@(_ZN2at6native18elementwise_kernelILi128ELi4EZNS0_15gpu_kernel_implIZNS0_50_GLOBAL__N__2680c7bb_12_PowKernel_cu_7dd49032_317029pow_tensor_scalar_kernel_implIN3c104HalfES6_EEvRNS_18TensorIteratorBaseET0_EUlS6_E2_EEvS8_RKT_EUliE_EEviT1_)
        /*2f60*/ 	.word	0x00000000


	//----- nvinfo : EIATTR_MIN_STACK_SIZE
	.align		4
.L_2075:
        /*2f64*/ 	.byte	0x04, 0x12
        /*2f66*/ 	.short	(.L_2077 - .L_2076)
	.align		4
.L_2076:
        /*2f68*/ 	.word	index@(_ZN2at6native27unrolled_elementwise_kernelIZNS0_50_GLOBAL__N__2680c7bb_12_PowKernel_cu_7dd49032_317029pow_tensor_scalar_kernel_implIN3c104HalfES5_EEvRNS_18TensorIteratorBaseET0_EUlS5_E2_St5arrayIPcLm2EELi4E23TrivialOffsetCalculatorILi1EjESE_NS0_6memory12LoadWithCastILi1EEENSF_13StoreWithCastILi1EEEEEviT_S8_T2_T3_T4_T5_)
        /*2f6c*/ 	.word	0x00000000


	//----- nvinfo : EIATTR_MIN_STACK_SIZE
	.align		4
.L_2077:
        /*2f70*/ 	.byte	0x04, 0x12
        /*2f72*/ 	.short	(.L_2079 - .L_2078)
	.align		4
.L_2078:
        /*2f74*/ 	.word	index@(_ZN2at6native18elementwise_kernelILi128ELi4EZNS0_22gpu_kernel_impl_nocastIZNS0_50_GLOBAL__N__2680c7bb_12_PowKernel_cu_7dd49032_317029pow_tensor_scalar_kernel_implIN3c104HalfES6_EEvRNS_18TensorIteratorBaseET0_EUlS6_E2_EEvS8_RKT_EUliE_EEviT1_)
        /*2f78*/ 	.word	0x00000000


	//----- nvinfo : EIATTR_MIN_STACK_SIZE
	.align		4
.L_2079:
        /*2f7c*/ 	.byte	0x04, 0x12
        /*2f7e*/ 	.short	(.L_2081 - .L_2080)
	.align		4
.L_2080:
        /*2f80*/ 	.word	index@(_ZN2at6native27unrolled_elementwise_kernelIZNS0_50_GLOBAL__N__2680c7bb_12_PowKernel_cu_7dd49032_317029pow_tensor_scalar_kernel_implIN3c104HalfES5_EEvRNS_18TensorIteratorBaseET0_EUlS5_E2_St5arrayIPcLm2EELi4E23TrivialOffsetCalculatorILi1EjESE_NS0_6memory15LoadWithoutCastENSF_16StoreWithoutCastEEEviT_S8_T2_T3_T4_T5_)
        /*2f84*/ 	.word	0x00000000


	//----- nvinfo : EIATTR_MIN_STACK_SIZE
	.align		4
.L_2081:
        /*2f88*/ 	.byte	0x04, 0x12
        /*2f8a*/ 	.short	(.L_2083 - .L_2082)
	.align		4
.L_2082:
        /*2f8c*/ 	.word	index@(_ZN2at6native29vectorized_elementwise_kernelILi2EZNS0_50_GLOBAL__N__2680c7bb_12_PowKernel_cu_7dd49032_317029pow_tensor_scalar_kernel_implIN3c104HalfES5_EEvRNS_18TensorIteratorBaseET0_EUlS5_E2_St5arrayIPcLm2EEEEviS8_T1_)
        /*2f90*/ 	.word	0x00000000


	//----- nvinfo : EIATTR_MIN_STACK_SIZE
	.align		4
.L_2083:
        /*2f94*/ 	.byte	0x04, 0x12
        /*2f96*/ 	.short	(.L_2085 - .L_2084)
	.align		4
.L_2084:
        /*2f98*/ 	.word	index@(_ZN2at6native29vectorized_elementwise_kernelILi4EZNS0_50_GLOBAL__N__2680c7bb_12_PowKernel_cu_7dd49032_317029pow_tensor_scalar_kernel_implIN3c104HalfES5_EEvRNS_18TensorIteratorBaseET0_EUlS5_E2_St5arrayIPcLm2EEEEviS8_T1_)
        /*2f9c*/ 	.word	0x00000000


	//----- nvinfo : EIATTR_MIN_STACK_SIZE
	.align		4
.L_2085:
        /*2fa0*/ 	.byte	0x04, 0x12
        /*2fa2*/ 	.short	(.L_2087 - .L_2086)
	.align		4
.L_2086:
        /*2fa4*/ 	.word	index@(_ZN2at6native29vectorized_elementwise_kernelILi8EZNS0_50_GLOBAL__N__2680c7bb_12_PowKernel_cu_7dd49032_317029pow_tensor_scalar_kernel_implIN3c104HalfES5_EEvRNS_18TensorIteratorBaseET0_EUlS5_E2_St5arrayIPcLm2EEEEviS8_T1_)
        /*2fa8*/ 	.word	0x00000000


	//----- nvinfo : EIATTR_MIN_STACK_SIZE
	.align		4
.L_2087:
        /*2fac*/ 	.byte	0x04, 0x12
        /*2fae*/ 	.short	(.L_2089 - .L_2088)
	.align		4
.L_2088:
        /*2fb0*/ 	.word	index@(_ZN2at6native18elementwise_kernelILi128ELi4EZNS0_15gpu_kernel_implIZNS0_50_GLOBAL__N__2680c7bb_12_PowKernel_cu_7dd49032_317029pow_tensor_scalar_kernel_implIN3c104HalfES6_EEvRNS_18TensorIteratorBaseET0_EUlS6_E1_EEvS8_RKT_EUliE_EEviT1_)
        /*2fb4*/ 	.word	0x00000000


	//----- nvinfo : EIATTR_MIN_STACK_SIZE
	.align		4
.L_2089:
        /*2fb8*/ 	.byte	0x04, 0x12
        /*2fba*/ 	.short	(.L_2091 - .L_2090)
	.align		4
.L_2090:
        /*2fbc*/ 	.word	index@(_ZN2at6native27unrolled_elementwise_kernelIZNS0_50_GLOBAL__N__2680c7bb_12_PowKernel_cu_7dd49032_317029pow_tensor_scalar_kernel_implIN3c104HalfES5_EEvRNS_18TensorIteratorBaseET0_EUlS5_E1_St5arrayIPcLm2EELi4E23TrivialOffsetCalculatorILi1EjESE_NS0_6memory12LoadWithCastILi1EEENSF_13StoreWithCastILi1EEEEEviT_S8_T2_T3_T4_T5_)
        /*2fc0*/ 	.word	0x00000000


	//----- nvinfo : EIATTR_MIN_STACK_SIZE
	.align		4
.L_2091:
        /*2fc4*/ 	.byte	0x04, 0x12
        /*2fc6*/ 	.short	(.L_2093 - .L_2092)
	.align		4
.L_2092:
        /*2fc8*/ 	.word	index@(_ZN2at6native18elementwise_kernelILi128ELi4EZNS0_22gpu_kernel_impl_nocastIZNS0_50_GLOBAL__N__2680c7bb_12_PowKernel_cu_7dd49032_317029pow_tensor_scalar_kernel_implIN3c104HalfES6_EEvRNS_18TensorIteratorBaseET0_EUlS6_E1_EEvS8_RKT_EUliE_EEviT1_)
        /*2fcc*/ 	.word	0x00000000


	//----- nvinfo : EIATTR_MIN_STACK_SIZE
	.align		4
.L_2093:
        /*2fd0*/ 	.byte	0x04, 0x12
        /*2fd2*/ 	.short	(.L_2095 - .L_2094)
	.align		4
.L_2094:
        /*2fd4*/ 	.word	index@(_ZN2at6native27unrolled_elementwise_kernelIZNS0_50_GLOBAL__N__2680c7bb_12_PowKernel_cu_7dd49032_317029pow_tensor_scalar_kernel_implIN3c104HalfES5_EEvRNS_18TensorIteratorBaseET0_EUlS5_E1_St5arrayIPcLm2EELi4E23TrivialOffsetCalculatorILi1EjESE_NS0_6memory15LoadWithoutCastENSF_16StoreWithoutCastEEEviT_S8_T2_T3_T4_T5_)
        /*2fd8*/ 	.word	0x00000000


	//----- nvinfo : EIATTR_MIN_STACK_SIZE
	.align		4
.L_2095:
        /*2fdc*/ 	.byte	0x04, 0x12
        /*2fde*/ 	.short	(.L_2097 - .L_2096)
	.align		4
.L_2096:
        /*2fe0*/ 	.word	index@(_ZN2at6native29vectorized_elementwise_kernelILi2EZNS0_50_GLOBAL__N__2680c7bb_12_PowKernel_cu_7dd49032_317029pow_tensor_scalar_kernel_implIN3c104HalfES5_EEvRNS_18TensorIteratorBaseET0_EUlS5_E1_St5arrayIPcLm2EEEEviS8_T1_)
        /*2fe4*/ 	.word	0x00000000


	//----- nvinfo : EIATTR_MIN_STACK_SIZE
	.align		4
.L_2097:
        /*2fe8*/ 	.byte	0x04, 0x12
        /*2fea*/ 	.short	(.L_2099 - .L_2098)
	.align		4
.L_2098:
        /*2fec*/ 	.word	index@(_ZN2at6native29vectorized_elementwise_kernelILi4EZNS0_50_GLOBAL__N__2680c7bb_12_PowKernel_cu_7dd49032_317029pow_tensor_scalar_kernel_implIN3c104HalfES5_EEvRNS_18TensorIteratorBaseET0_EUlS5_E1_St5arrayIPcLm2EEEEviS8_T1_)
        /*2ff0*/ 	.word	0x00000000


	//----- nvinfo : EIATTR_MIN_STACK_SIZE
	.align		4
.L_2099:
        /*2ff4*/ 	.byte	0x04, 0x12
        /*2ff6*/ 	.short	(.L_2101 - .L_2100)
	.align		4
.L_2100:
        /*2ff8*/ 	.word	index@(_ZN2at6native29vectorized_elementwise_kernelILi8EZNS0_50_GLOBAL__N__2680c7bb_12_PowKernel_cu_7dd49032_317029pow_tensor_scalar_kernel_implIN3c104HalfES5_EEvRNS_18TensorIteratorBaseET0_EUlS5_E1_St5arrayIPcLm2EEEEviS8_T1_)
        /*2ffc*/ 	.word	0x00000000


	//----- nvinfo : EIATTR_MIN_STACK_SIZE
	.align		4
.L_2101:
        /*3000*/ 	.byte	0x04, 0x12
        /*3002*/ 	.short	(.L_2103 - .L_2102)
	.align		4
.L_2102:
        /*3004*/ 	.word	index@(_ZN2at6native18elementwise_kernelILi128ELi4EZNS0_15gpu_kernel_implIZNS0_50_GLOBAL__N__2680c7bb_12_PowKernel_cu_7dd49032_317029pow_tensor_scalar_kernel_implIN3c104HalfES6_EEvRNS_18TensorIteratorBaseET0_EUlS6_E0_EEvS8_RKT_EUliE_EEviT1_)
        /*3008*/ 	.word	0x00000000


	//----- nvinfo : EIATTR_MIN_STACK_SIZE
	.align		4
.L_2103:
        /*300c*/ 	.byte	0x04, 0x12
        /*300e*/ 	.short	(.L_2105 - .L_2104)
	.align		4
.L_2104:
        /*3010*/ 	.word	index@(_ZN2at6native27unrolled_elementwise_kernelIZNS0_50_GLOBAL__N__2680c7bb_12_PowKernel_cu_7dd49032_317029pow_tensor_scalar_kernel_implIN3c104HalfES5_EEvRNS_18TensorIteratorBaseET0_EUlS5_E0_St5arrayIPcLm2EELi4E23TrivialOffsetCalculatorILi1EjESE_NS0_6memory12LoadWithCastILi1EEENSF_13StoreWithCastILi1EEEEEviT_S8_T2_T3_T4_T5_)
        /*3014*/ 	.word	0x00000000


	//----- nvinfo : EIATTR_MIN_STACK_SIZE
	.align		4
.L_2105:
        /*3018*/ 	.byte	0x04, 0x12
        /*301a*/ 	.short	(.L_2107 - .L_2106)
	.align		4
.L_2106:
        /*301c*/ 	.word	index@(_ZN2at6native18elementwise_kernelILi128ELi4EZNS0_22gpu_kernel_impl_nocastIZNS0_50_GLOBAL__N__2680c7bb_12_PowKernel_cu_7dd49032_317029pow_tensor_scalar_kernel_implIN3c104HalfES6_EEvRNS_18TensorIteratorBaseET0_EUlS6_E0_EEvS8_RKT_EUliE_EEviT1_)
        /*3020*/ 	.word	0x00000000


	//----- nvinfo : EIATTR_MIN_STACK_SIZE
	.align		4
.L_2107:
        /*3024*/ 	.byte	0x04, 0x12
        /*3026*/ 	.short	(.L_2109 - .L_2108)
	.align		4
.L_2108:
        /*3028*/ 	.word	index@(_ZN2at6native27unrolled_elementwise_kernelIZNS0_50_GLOBAL__N__2680c7bb_12_PowKernel_cu_7dd49032_317029pow_tensor_scalar_kernel_implIN3c104HalfES5_EEvRNS_18TensorIteratorBaseET0_EUlS5_E0_St5arrayIPcLm2EELi4E23TrivialOffsetCalculatorILi1EjESE_NS0_6memory15LoadWithoutCastENSF_16StoreWithoutCastEEEviT_S8_T2_T3_T4_T5_)
        /*302c*/ 	.word	0x00000000


	//----- nvinfo : EIATTR_MIN_STACK_SIZE
	.align		4
.L_2109:
        /*3030*/ 	.byte	0x04, 0x12
        /*3032*/ 	.short	(.L_2111 - .L_2110)
	.align		4
.L_2110:
        /*3034*/ 	.word	index@(_ZN2at6native29vectorized_elementwise_kernelILi2EZNS0_50_GLOBAL__N__2680c7bb_12_PowKernel_cu_7dd49032_317029pow_tensor_scalar_kernel_implIN3c104HalfES5_EEvRNS_18TensorIteratorBaseET0_EUlS5_E0_St5arrayIPcLm2EEEEviS8_T1_)
        /*3038*/ 	.word	0x00000000


	//----- nvinfo : EIATTR_MIN_STACK_SIZE
	.align		4
.L_2111:
        /*303c*/ 	.byte	0x04, 0x12
        /*303e*/ 	.short	(.L_2113 - .L_2112)
	.align		4
.L_2112:
        /*3040*/ 	.word	index@(_ZN2at6native29vectorized_elementwise_kernelILi4EZNS0_50_GLOBAL__N__2680c7bb_12_PowKernel_cu_7dd49032_317029pow_tensor_scalar_kernel_implIN3c104HalfES5_EEvRNS_18TensorIteratorBaseET0_EUlS5_E0_St5arrayIPcLm2EEEEviS8_T1_)
        /*3044*/ 	.word	0x00000000


	//----- nvinfo : EIATTR_MIN_STACK_SIZE
	.align		4
.L_2113:
        /*3048*/ 	.byte	0x04, 0x12
        /*304a*/ 	.short	(.L_2115 - .L_2114)
	.align		4
.L_2114:
        /*304c*/ 	.word	index@(_ZN2at6native29vectorized_elementwise_kernelILi8EZNS0_50_GLOBAL__N__2680c7bb_12_PowKernel_cu_7dd49032_317029pow_tensor_scalar_kernel_implIN3c104HalfES5_EEvRNS_18TensorIteratorBaseET0_EUlS5_E0_St5arrayIPcLm2EEEEviS8_T1_)
        /*3050*/ 	.word	0x00000000


	//----- nvinfo : EIATTR_MIN_STACK_SIZE
	.align		4
.L_2115:
        /*3054*/ 	.byte	0x04, 0x12
        /*3056*/ 	.short	(.L_2117 - .L_2116)
	.align		4
.L_2116:
        /*3058*/ 	.word	index@(_ZN2at6native18elementwise_kernelILi128ELi4EZNS0_15gpu_kernel_implIZNS0_50_GLOBAL__N__2680c7bb_12_PowKernel_cu_7dd49032_317029pow_tensor_scalar_kernel_implIN3c104HalfES6_EEvRNS_18TensorIteratorBaseET0_EUlS6_E_EEvS8_RKT_EUliE_EEviT1_)
        /*305c*/ 	.word	0x00000000


	//----- nvinfo : EIATTR_MIN_STACK_SIZE
	.align		4
.L_2117:
        /*3060*/ 	.byte	0x04, 0x12
        /*3062*/ 	.short	(.L_2119 - .L_2118)
	.align		4
.L_2118:
        /*3064*/ 	.word	index@(_ZN2at6native27unrolled_elementwise_kernelIZNS0_50_GLOBAL__N__2680c7bb_12_PowKernel_cu_7dd49032_317029pow_tensor_scalar_kernel_implIN3c104HalfES5_EEvRNS_18TensorIteratorBaseET0_EUlS5_E_St5arrayIPcLm2EELi4E23TrivialOffsetCalculatorILi1EjESE_NS0_6memory12LoadWithCastILi1EEENSF_13StoreWithCastILi1EEEEEviT_S8_T2_T3_T4_T5_)
        /*3068*/ 	.word	0x00000000


	//----- nvinfo : EIATTR_MIN_STACK_SIZE
	.align		4
.L_2119:
        /*306c*/ 	.byte	0x04, 0x12
        /*306e*/ 	.short	(.L_2121 - .L_2120)
	.align		4
.L_2120:
        /*3070*/ 	.word	index@(_ZN2at6native18elementwise_kernelILi128ELi4EZNS0_22gpu_kernel_impl_nocastIZNS0_50_GLOBAL__N__2680c7bb_12_PowKernel_cu_7dd49032_317029pow_tensor_scalar_kernel_implIN3c104HalfES6_EEvRNS_18TensorIteratorBaseET0_EUlS6_E_EEvS8_RKT_EUliE_EEviT1_)
        /*3074*/ 	.word	0x00000000


	//----- nvinfo : EIATTR_MIN_STACK_SIZE
	.align		4
.L_2121:
        /*3078*/ 	.byte	0x04, 0x12
        /*307a*/ 	.short	(.L_2123 - .L_2122)
	.align		4
.L_2122:
        /*307c*/ 	.word	index@(_ZN2at6native27unrolled_elementwise_kernelIZNS0_50_GLOBAL__N__2680c7bb_12_PowKernel_cu_7dd49032_317029pow_tensor_scalar_kernel_implIN3c104HalfES5_EEvRNS_18TensorIteratorBaseET0_EUlS5_E_St5arrayIPcLm2EELi4E23TrivialOffsetCalculatorILi1EjESE_NS0_6memory15LoadWithoutCastENSF_16StoreWithoutCastEEEviT_S8_T2_T3_T4_T5_)
        /*3080*/ 	.word	0x00000000


	//----- nvinfo : EIATTR_MIN_STACK_SIZE
	.align		4
.L_2123:
        /*3084*/ 	.byte	0x04, 0x12
        /*3086*/ 	.short	(.L_2125 - .L_2124)
	.align		4
.L_2124:
        /*3088*/ 	.word	index@(_ZN2at6native29vectorized_elementwise_kernelILi2EZNS0_50_GLOBAL__N__2680c7bb_12_PowKernel_cu_7dd49032_317029pow_tensor_scalar_kernel_implIN3c104HalfES5_EEvRNS_18TensorIteratorBaseET0_EUlS5_E_St5arrayIPcLm2EEEEviS8_T1_)
        /*308c*/ 	.word	0x00000000


	//----- nvinfo : EIATTR_MIN_STACK_SIZE
	.align		4
.L_2125:
        /*3090*/ 	.byte	0x04, 0x12
        /*3092*/ 	.short	(.L_2127 - .L_2126)
	.align		4
.L_2126:
        /*3094*/ 	.word	index@(_ZN2at6native29vectorized_elementwise_kernelILi4EZNS0_50_GLOBAL__N__2680c7bb_12_PowKernel_cu_7dd49032_317029pow_tensor_scalar_kernel_implIN3c104HalfES5_EEvRNS_18TensorIteratorBaseET0_EUlS5_E_St5arrayIPcLm2EEEEviS8_T1_)
        /*3098*/ 	.word	0x00000000


	//----- nvinfo : EIATTR_MIN_STACK_SIZE
	.align		4
.L_2127:
        /*309c*/ 	.byte	0x04, 0x12
        /*309e*/ 	.short	(.L_2129 - .L_2128)
	.align		4
.L_2128:
        /*30a0*/ 	.word	index@(_ZN2at6native29vectorized_elementwise_kernelILi8EZNS0_50_GLOBAL__N__2680c7bb_12_PowKernel_cu_7dd49032_317029pow_tensor_scalar_kernel_implIN3c104HalfES5_EEvRNS_18TensorIteratorBaseET0_EUlS5_E_St5arrayIPcLm2EEEEviS8_T1_)
        /*30a4*/ 	.word	0x00000000


	//----- nvinfo : EIATTR_MIN_STACK_SIZE
	.align		4
.L_2129:
        /*30a8*/ 	.byte	0x04, 0x12
        /*30aa*/ 	.short	(.L_2131 - .L_2130)
	.align		4
.L_2130:
        /*30ac*/ 	.word	index@(_ZN2at6native18elementwise_kernelILi128ELi4EZNS0_15gpu_kernel_implIZNS0_50_GLOBAL__N__2680c7bb_12_PowKernel_cu_7dd49032_317029pow_tensor_scalar_kernel_implIffEEvRNS_18TensorIteratorBaseET0_EUlfE2_EEvS6_RKT_EUliE_EEviT1_)
        /*30b0*/ 	.word	0x00000000


	//----- nvinfo : EIATTR_MIN_STACK_SIZE
	.align		4
.L_2131:
        /*30b4*/ 	.byte	0x04, 0x12
        /*30b6*/ 	.short	(.L_2133 - .L_2132)
	.align		4
.L_2132:
        /*30b8*/ 	.word	index@(_ZN2at6native27unrolled_elementwise_kernelIZNS0_50_GLOBAL__N__2680c7bb_12_PowKernel_cu_7dd49032_317029pow_tensor_scalar_kernel_implIffEEvRNS_18TensorIteratorBaseET0_EUlfE2_St5arrayIPcLm2EELi4E23TrivialOffsetCalculatorILi1EjESC_NS0_6memory12LoadWithCastILi1EEENSD_13StoreWithCastILi1EEEEEviT_S6_T2_T3_T4_T5_)
        /*30bc*/ 	.word	0x00000000


	//----- nvinfo : EIATTR_MIN_STACK_SIZE
	.align		4
.L_2133:
        /*30c0*/ 	.byte	0x04, 0x12
        /*30c2*/ 	.short	(.L_2135 - .L_2134)
	.align		4
.L_2134:
        /*30c4*/ 	.word	index@(_ZN2at6native18elementwise_kernelILi128ELi2EZNS0_22gpu_kernel_impl_nocastIZNS0_50_GLOBAL__N__2680c7bb_12_PowKernel_cu_7dd49032_317029pow_tensor_scalar_kernel_implIffEEvRNS_18TensorIteratorBaseET0_EUlfE2_EEvS6_RKT_EUliE_EEviT1_)
        /*30c8*/ 	.word	0x00000000


	//----- nvinfo : EIATTR_MIN_STACK_SIZE
	.align		4
.L_2135:
        /*30cc*/ 	.byte	0x04, 0x12
        /*30ce*/ 	.short	(.L_2137 - .L_2136)
	.align		4
.L_2136:
        /*30d0*/ 	.word	index@(_ZN2at6native27unrolled_elementwise_kernelIZNS0_50_GLOBAL__N__2680c7bb_12_PowKernel_cu_7dd49032_317029pow_tensor_scalar_kernel_implIffEEvRNS_18TensorIteratorBaseET0_EUlfE2_St5arrayIPcLm2EELi4E23TrivialOffsetCalculatorILi1EjESC_NS0_6memory15LoadWithoutCastENSD_16StoreWithoutCastEEEviT_S6_T2_T3_T4_T5_)
        /*30d4*/ 	.word	0x00000000


	//----- nvinfo : EIATTR_MIN_STACK_SIZE
	.align		4
.L_2137:
        /*30d8*/ 	.byte	0x04, 0x12
        /*30da*/ 	.short	(.L_2139 - .L_2138)
	.align		4
.L_2138:
        /*30dc*/ 	.word	index@(_ZN2at6native29vectorized_elementwise_kernelILi2EZNS0_50_GLOBAL__N__2680c7bb_12_PowKernel_cu_7dd49032_317029pow_tensor_scalar_kernel_implIffEEvRNS_18TensorIteratorBaseET0_EUlfE2_St5arrayIPcLm2EEEEviS6_T1_)
        /*30e0*/ 	.word	0x00000000


	//----- nvinfo : EIATTR_MIN_STACK_SIZE
	.align		4
.L_2139:
        /*30e4*/ 	.byte	0x04, 0x12
        /*30e6*/ 	.short	(.L_2141 - .L_2140)
	.align		4
.L_2140:
        /*30e8*/ 	.word	index@(_ZN2at6native29vectorized_elementwise_kernelILi4EZNS0_50_GLOBAL__N__2680c7bb_12_PowKernel_cu_7dd49032_317029pow_tensor_scalar_kernel_implIffEEvRNS_18TensorIteratorBaseET0_EUlfE2_St5arrayIPcLm2EEEEviS6_T1_)
        /*30ec*/ 	.word	0x00000000


	//----- nvinfo : EIATTR_MIN_STACK_SIZE
	.align		4
.L_2141:
        /*30f0*/ 	.byte	0x04, 0x12
        /*30f2*/ 	.short	(.L_2143 - .L_2142)
	.align		4
.L_2142:
        /*30f4*/ 	.word	index@(_ZN2at6native29vectorized_elementwise_kernelILi8EZNS0_50_GLOBAL__N__2680c7bb_12_PowKernel_cu_7dd49032_317029pow_tensor_scalar_kernel_implIffEEvRNS_18TensorIteratorBaseET0_EUlfE2_St5arrayIPcLm2EEEEviS6_T1_)
        /*30f8*/ 	.word	0x00000000


	//----- nvinfo : EIATTR_MIN_STACK_SIZE
	.align		4
.L_2143:
        /*30fc*/ 	.byte	0x04, 0x12
        /*30fe*/ 	.short	(.L_2145 - .L_2144)
	.align		4
.L_2144:
        /*3100*/ 	.word	index@(_ZN2at6native18elementwise_kernelILi128ELi4EZNS0_15gpu_kernel_implIZNS0_50_GLOBAL__N__2680c7bb_12_PowKernel_cu_7dd49032_317029pow_tensor_scalar_kernel_implIffEEvRNS_18TensorIteratorBaseET0_EUlfE1_EEvS6_RKT_EUliE_EEviT1_)
        /*3104*/ 	.word	0x00000000


	//----- nvinfo : EIATTR_MIN_STACK_SIZE
	.align		4
.L_2145:
        /*3108*/ 	.byte	0x04, 0x12
        /*310a*/ 	.short	(.L_2147 - .L_2146)
	.align		4
.L_2146:
        /*310c*/ 	.word	index@(_ZN2at6native27unrolled_elementwise_kernelIZNS0_50_GLOBAL__N__2680c7bb_12_PowKernel_cu_7dd49032_317029pow_tensor_scalar_kernel_implIffEEvRNS_18TensorIteratorBaseET0_EUlfE1_St5arrayIPcLm2EELi4E23TrivialOffsetCalculatorILi1EjESC_NS0_6memory12LoadWithCastILi1EEENSD_13StoreWithCastILi1EEEEEviT_S6_T2_T3_T4_T5_)
        /*3110*/ 	.word	0x00000000


	//----- nvinfo : EIATTR_MIN_STACK_SIZE
	.align		4
.L_2147:
        /*3114*/ 	.byte	0x04, 0x12
        /*3116*/ 	.short	(.L_2149 - .L_2148)
	.align		4
.L_2148:
        /*3118*/ 	.word	index@(_ZN2at6native18elementwise_kernelILi128ELi2EZNS0_22gpu_kernel_impl_nocastIZNS0_50_GLOBAL__N__2680c7bb_12_PowKernel_cu_7dd49032_317029pow_tensor_scalar_kernel_implIffEEvRNS_18TensorIteratorBaseET0_EUlfE1_EEvS6_RKT_EUliE_EEviT1_)
        /*311c*/ 	.word	0x00000000


	//----- nvinfo : EIATTR_MIN_STACK_SIZE
	.align		4
.L_2149:
        /*3120*/ 	.byte	0x04, 0x12
        /*3122*/ 	.short	(.L_2151 - .L_2150)
	.align		4
.L_2150:
        /*3124*/ 	.word	index@(_ZN2at6native27unrolled_elementwise_kernelIZNS0_50_GLOBAL__N__2680c7bb_12_PowKernel_cu_7dd49032_317029pow_tensor_scalar_kernel_implIffEEvRNS_18TensorIteratorBaseET0_EUlfE1_St5arrayIPcLm2EELi4E23TrivialOffsetCalculatorILi1EjESC_NS0_6memory15LoadWithoutCastENSD_16StoreWithoutCastEEEviT_S6_T2_T3_T4_T5_)
        /*3128*/ 	.word	0x00000000


	//----- nvinfo : EIATTR_MIN_STACK_SIZE
	.align		4
.L_2151:
        /*312c*/ 	.byte	0x04, 0x12
        /*312e*/ 	.short	(.L_2153 - .L_2152)
	.align		4
.L_2152:
        /*3130*/ 	.word	index@(_ZN2at6native29vectorized_elementwise_kernelILi2EZNS0_50_GLOBAL__N__2680c7bb_12_PowKernel_cu_7dd49032_317029pow_tensor_scalar_kernel_implIffEEvRNS_18TensorIteratorBaseET0_EUlfE1_St5arrayIPcLm2EEEEviS6_T1_)
        /*3134*/ 	.word	0x00000000


	//----- nvinfo : EIATTR_MIN_STACK_SIZE
	.align		4
.L_2153:
        /*3138*/ 	.byte	0x04, 0x12
        /*313a*/ 	.short	(.L_2155 - .L_2154)
	.align		4
.L_2154:
        /*313c*/ 	.word	index@(_ZN2at6native29vectorized_elementwise_kernelILi4EZNS0_50_GLOBAL__N__2680c7bb_12_PowKernel_cu_7dd49032_317029pow_tensor_scalar_kernel_implIffEEvRNS_18TensorIteratorBaseET0_EUlfE1_St5arrayIPcLm2EEEEviS6_T1_)
        /*3140*/ 	.word	0x00000000


	//----- nvinfo : EIATTR_MIN_STACK_SIZE
	.align		4
.L_2155:
        /*3144*/ 	.byte	0x04, 0x12
        /*3146*/ 	.short	(.L_2157 - .L_2156)
	.align		4
.L_2156:
        /*3148*/ 	.word	index@(_ZN2at6native29vectorized_elementwise_kernelILi8EZNS0_50_GLOBAL__N__2680c7bb_12_PowKernel_cu_7dd49032_317029pow_tensor_scalar_kernel_implIffEEvRNS_18TensorIteratorBaseET0_EUlfE1_St5arrayIPcLm2EEEEviS6_T1_)
        /*314c*/ 	.word	0x00000000


	//----- nvinfo : EIATTR_MIN_STACK_SIZE
	.align		4
.L_2157:
        /*3150*/ 	.byte	0x04, 0x12
        /*3152*/ 	.short	(.L_2159 - .L_2158)
	.align		4
.L_2158:
        /*3154*/ 	.word	index@(_ZN2at6native18elementwise_kernelILi128ELi4EZNS0_15gpu_kernel_implIZNS0_50_GLOBAL__N__2680c7bb_12_PowKernel_cu_7dd49032_317029pow_tensor_scalar_kernel_implIffEEvRNS_18TensorIteratorBaseET0_EUlfE0_EEvS6_RKT_EUliE_EEviT1_)
        /*3158*/ 	.word	0x00000000


	//----- nvinfo : EIATTR_MIN_STACK_SIZE
	.align		4
.L_2159:
        /*315c*/ 	.byte	0x04, 0x12
        /*315e*/ 	.short	(.L_2161 - .L_2160)
	.align		4
.L_2160:
        /*3160*/ 	.word	index@(_ZN2at6native27unrolled_elementwise_kernelIZNS0_50_GLOBAL__N__2680c7bb_12_PowKernel_cu_7dd49032_317029pow_tensor_scalar_kernel_implIffEEvRNS_18TensorIteratorBaseET0_EUlfE0_St5arrayIPcLm2EELi4E23TrivialOffsetCalculatorILi1EjESC_NS0_6memory12LoadWithCastILi1EEENSD_13StoreWithCastILi1EEEEEviT_S6_T2_T3_T4_T5_)
        /*3164*/ 	.word	0x00000000


	//----- nvinfo : EIATTR_MIN_STACK_SIZE
	.align		4
.L_2161:
        /*3168*/ 	.byte	0x04, 0x12
        /*316a*/ 	.short	(.L_2163 - .L_2162)
	.align		4
.L_2162:
        /*316c*/ 	.word	index@(_ZN2at6native18elementwise_kernelILi128ELi2EZNS0_22gpu_kernel_impl_nocastIZNS0_50_GLOBAL__N__2680c7bb_12_PowKernel_cu_7dd49032_317029pow_tensor_scalar_kernel_implIffEEvRNS_18TensorIteratorBaseET0_EUlfE0_EEvS6_RKT_EUliE_EEviT1_)
        /*3170*/ 	.word	0x00000000


	//----- nvinfo : EIATTR_MIN_STACK_SIZE
	.align		4
.L_2163:
        /*3174*/ 	.byte	0x04, 0x12
        /*3176*/ 	.short	(.L_2165 - .L_2164)
	.align		4
.L_2164:
        /*3178*/ 	.word	index@(_ZN2at6native27unrolled_elementwise_kernelIZNS0_50_GLOBAL__N__2680c7bb_12_PowKernel_cu_7dd49032_317029pow_tensor_scalar_kernel_implIffEEvRNS_18TensorIteratorBaseET0_EUlfE0_St5arrayIPcLm2EELi4E23TrivialOffsetCalculatorILi1EjESC_NS0_6memory15LoadWithoutCastENSD_16StoreWithoutCastEEEviT_S6_T2_T3_T4_T5_)
        /*317c*/ 	.word	0x00000000


	//----- nvinfo : EIATTR_MIN_STACK_SIZE
	.align		4
.L_2165:
        /*3180*/ 	.byte	0x04, 0x12
        /*3182*/ 	.short	(.L_2167 - .L_2166)
	.align		4
.L_2166:
        /*3184*/ 	.word	index@(_ZN2at6native29vectorized_elementwise_kernelILi2EZNS0_50_GLOBAL__N__2680c7bb_12_PowKernel_cu_7dd49032_317029pow_tensor_scalar_kernel_implIffEEvRNS_18TensorIteratorBaseET0_EUlfE0_St5arrayIPcLm2EEEEviS6_T1_)
        /*3188*/ 	.word	0x00000000


	//----- nvinfo : EIATTR_MIN_STACK_SIZE
	.align		4
.L_2167:
        /*318c*/ 	.byte	0x04, 0x12
        /*318e*/ 	.short	(.L_2169 - .L_2168)
	.align		4
.L_2168:
        /*3190*/ 	.word	index@(_ZN2at6native29vectorized_elementwise_kernelILi4EZNS0_50_GLOBAL__N__2680c7bb_12_PowKernel_cu_7dd49032_317029pow_tensor_scalar_kernel_implIffEEvRNS_18TensorIteratorBaseET0_EUlfE0_St5arrayIPcLm2EEEEviS6_T1_)
        /*3194*/ 	.word	0x00000000


	//----- nvinfo : EIATTR_MIN_STACK_SIZE
	.align		4
.L_2169:
        /*3198*/ 	.byte	0x04, 0x12
        /*319a*/ 	.short	(.L_2171 - .L_2170)
	.align		4
.L_2170:
        /*319c*/ 	.word	index@(_ZN2at6native29vectorized_elementwise_kernelILi8EZNS0_50_GLOBAL__N__2680c7bb_12_PowKernel_cu_7dd49032_317029pow_tensor_scalar_kernel_implIffEEvRNS_18TensorIteratorBaseET0_EUlfE0_St5arrayIPcLm2EEEEviS6_T1_)
        /*31a0*/ 	.word	0x00000000


	//----- nvinfo : EIATTR_MIN_STACK_SIZE
	.align		4
.L_2171:
        /*31a4*/ 	.byte	0x04, 0x12
        /*31a6*/ 	.short	(.L_2173 - .L_2172)
	.align		4
.L_2172:
        /*31a8*/ 	.word	index@(_ZN2at6native18elementwise_kernelILi128ELi4EZNS0_15gpu_kernel_implIZNS0_50_GLOBAL__N__2680c7bb_12_PowKernel_cu_7dd49032_317029pow_tensor_scalar_kernel_implIffEEvRNS_18TensorIteratorBaseET0_EUlfE_EEvS6_RKT_EUliE_EEviT1_)
        /*31ac*/ 	.word	0x00000000


	//----- nvinfo : EIATTR_MIN_STACK_SIZE
	.align		4
.L_2173:
        /*31b0*/ 	.byte	0x04, 0x12
        /*31b2*/ 	.short	(.L_2175 - .L_2174)
	.align		4
.L_2174:
        /*31b4*/ 	.word	index@(_ZN2at6native27unrolled_elementwise_kernelIZNS0_50_GLOBAL__N__2680c7bb_12_PowKernel_cu_7dd49032_317029pow_tensor_scalar_kernel_implIffEEvRNS_18TensorIteratorBaseET0_EUlfE_St5arrayIPcLm2EELi4E23TrivialOffsetCalculatorILi1EjESC_NS0_6memory12LoadWithCastILi1EEENSD_13StoreWithCastILi1EEEEEviT_S6_T2_T3_T4_T5_)
        /*31b8*/ 	.word	0x00000000


	//----- nvinfo : EIATTR_MIN_STACK_SIZE
	.align		4
.L_2175:
        /*31bc*/ 	.byte	0x04, 0x12
        /*31be*/ 	.short	(.L_2177 - .L_2176)
	.align		4
.L_2176:
        /*31c0*/ 	.word	index@(_ZN2at6native18elementwise_kernelILi128ELi2EZNS0_22gpu_kernel_impl_nocastIZNS0_50_GLOBAL__N__2680c7bb_12_PowKernel_cu_7dd49032_317029pow_tensor_scalar_kernel_implIffEEvRNS_18TensorIteratorBaseET0_EUlfE_EEvS6_RKT_EUliE_EEviT1_)
        /*31c4*/ 	.word	0x00000000


	//----- nvinfo : EIATTR_MIN_STACK_SIZE
	.align		4
.L_2177:
        /*31c8*/ 	.byte	0x04, 0x12
        /*31ca*/ 	.short	(.L_2179 - .L_2178)
	.align		4
.L_2178:
        /*31cc*/ 	.word	index@(_ZN2at6native27unrolled_elementwise_kernelIZNS0_50_GLOBAL__N__2680c7bb_12_PowKernel_cu_7dd49032_317029pow_tensor_scalar_kernel_implIffEEvRNS_18TensorIteratorBaseET0_EUlfE_St5arrayIPcLm2EELi4E23TrivialOffsetCalculatorILi1EjESC_NS0_6memory15LoadWithoutCastENSD_16StoreWithoutCastEEEviT_S6_T2_T3_T4_T5_)
        /*31d0*/ 	.word	0x00000000


	//----- nvinfo : EIATTR_MIN_STACK_SIZE
	.align		4
.L_2179:
        /*31d4*/ 	.byte	0x04, 0x12
        /*31d6*/ 	.short	(.L_2181 - .L_2180)
	.align		4
.L_2180:
        /*31d8*/ 	.word	index@(_ZN2at6native29vectorized_elementwise_kernelILi2EZNS0_50_GLOBAL__N__2680c7bb_12_PowKernel_cu_7dd49032_317029pow_tensor_scalar_kernel_implIffEEvRNS_18TensorIteratorBaseET0_EUlfE_St5arrayIPcLm2EEEEviS6_T1_)
        /*31dc*/ 	.word	0x00000000


	//----- nvinfo : EIATTR_MIN_STACK_SIZE
	.align		4
.L_2181:
        /*31e0*/ 	.byte	0x04, 0x12
        /*31e2*/ 	.short	(.L_2183 - .L_2182)
	.align		4
.L_2182:
        /*31e4*/ 	.word	index@(_ZN2at6native29vectorized_elementwise_kernelILi4EZNS0_50_GLOBAL__N__2680c7bb_12_PowKernel_cu_7dd49032_317029pow_tensor_scalar_kernel_implIffEEvRNS_18TensorIteratorBaseET0_EUlfE_St5arrayIPcLm2EEEEviS6_T1_)
        /*31e8*/ 	.word	0x00000000


	//----- nvinfo : EIATTR_MIN_STACK_SIZE
	.align		4
.L_2183:
        /*31ec*/ 	.byte	0x04, 0x12
        /*31ee*/ 	.short	(.L_2185 - .L_2184)
	.align		4
.L_2184:
        /*31f0*/ 	.word	index@(_ZN2at6native29vectorized_elementwise_kernelILi8EZNS0_50_GLOBAL__N__2680c7bb_12_PowKernel_cu_7dd49032_317029pow_tensor_scalar_kernel_implIffEEvRNS_18TensorIteratorBaseET0_EUlfE_St5arrayIPcLm2EEEEviS6_T1_)
        /*31f4*/ 	.word	0x00000000


	//----- nvinfo : EIATTR_MIN_STACK_SIZE
	.align		4
.L_2185:
        /*31f8*/ 	.byte	0x04, 0x12
        /*31fa*/ 	.short	(.L_2187 - .L_2186)
	.align		4
.L_2186:
        /*31fc*/ 	.word	index@(_ZN2at6native18elementwise_kernelILi128ELi4EZNS0_15gpu_kernel_implIZNS0_50_GLOBAL__N__2680c7bb_12_PowKernel_cu_7dd49032_317029pow_tensor_scalar_kernel_implIddEEvRNS_18TensorIteratorBaseET0_EUldE2_EEvS6_RKT_EUliE_EEviT1_)
        /*3200*/ 	.word	0x00000000


	//----- nvinfo : EIATTR_MIN_STACK_SIZE
	.align		4
.L_2187:
        /*3204*/ 	.byte	0x04, 0x12
        /*3206*/ 	.short	(.L_2189 - .L_2188)
	.align		4
.L_2188:
        /*3208*/ 	.word	index@(_ZN2at6native27unrolled_elementwise_kernelIZNS0_50_GLOBAL__N__2680c7bb_12_PowKernel_cu_7dd49032_317029pow_tensor_scalar_kernel_implIddEEvRNS_18TensorIteratorBaseET0_EUldE2_St5arrayIPcLm2EELi4E23TrivialOffsetCalculatorILi1EjESC_NS0_6memory12LoadWithCastILi1EEENSD_13StoreWithCastILi1EEEEEviT_S6_T2_T3_T4_T5_)
        /*320c*/ 	.word	0x00000000


	//----- nvinfo : EIATTR_MIN_STACK_SIZE
	.align		4
.L_2189:
        /*3210*/ 	.byte	0x04, 0x12
        /*3212*/ 	.short	(.L_2191 - .L_2190)
	.align		4
.L_2190:
        /*3214*/ 	.word	index@(_ZN2at6native18elementwise_kernelILi128ELi2EZNS0_22gpu_kernel_impl_nocastIZNS0_50_GLOBAL__N__2680c7bb_12_PowKernel_cu_7dd49032_317029pow_tensor_scalar_kernel_implIddEEvRNS_18TensorIteratorBaseET0_EUldE2_EEvS6_RKT_EUliE_EEviT1_)
        /*3218*/ 	.word	0x00000000


	//----- nvinfo : EIATTR_MIN_STACK_SIZE
	.align		4
.L_2191:
        /*321c*/ 	.byte	0x04, 0x12
        /*321e*/ 	.short	(.L_2193 - .L_2192)
	.align		4
.L_2192:
        /*3220*/ 	.word	index@(_ZN2at6native27unrolled_elementwise_kernelIZNS0_50_GLOBAL__N__2680c7bb_12_PowKernel_cu_7dd49032_317029pow_tensor_scalar_kernel_implIddEEvRNS_18TensorIteratorBaseET0_EUldE2_St5arrayIPcLm2EELi4E23TrivialOffsetCalculatorILi1EjESC_NS0_6memory15LoadWithoutCastENSD_16StoreWithoutCastEEEviT_S6_T2_T3_T4_T5_)
        /*3224*/ 	.word	0x00000000


	//----- nvinfo : EIATTR_MIN_STACK_SIZE
	.align		4
.L_2193:
        /*3228*/ 	.byte	0x04, 0x12
        /*322a*/ 	.short	(.L_2195 - .L_2194)
	.align		4
.L_2194:
        /*322c*/ 	.word	index@(_ZN2at6native29vectorized_elementwise_kernelILi2EZNS0_50_GLOBAL__N__2680c7bb_12_PowKernel_cu_7dd49032_317029pow_tensor_scalar_kernel_implIddEEvRNS_18TensorIteratorBaseET0_EUldE2_St5arrayIPcLm2EEEEviS6_T1_)
        /*3230*/ 	.word	0x00000000


	//----- nvinfo : EIATTR_MIN_STACK_SIZE
	.align		4
.L_2195:
        /*3234*/ 	.byte	0x04, 0x12
        /*3236*/ 	.short	(.L_2197 - .L_2196)
	.align		4
.L_2196:
        /*3238*/ 	.word	index@(_ZN2at6native29vectorized_elementwise_kernelILi4EZNS0_50_GLOBAL__N__2680c7bb_12_PowKernel_cu_7dd49032_317029pow_tensor_scalar_kernel_implIddEEvRNS_18TensorIteratorBaseET0_EUldE2_St5arrayIPcLm2EEEEviS6_T1_)
        /*323c*/ 	.word	0x00000000


	//----- nvinfo : EIATTR_MIN_STACK_SIZE
	.align		4
.L_2197:
        /*3240*/ 	.byte	0x04, 0x12
        /*3242*/ 	.short	(.L_2199 - .L_2198)
	.align		4
.L_2198:
        /*3244*/ 	.word	index@(_ZN2at6native29vectorized_elementwise_kernelILi8EZNS0_50_GLOBAL__N__2680c7bb_12_PowKernel_cu_7dd49032_317029pow_tensor_scalar_kernel_implIddEEvRNS_18TensorIteratorBaseET0_EUldE2_St5arrayIPcLm2EEEEviS6_T1_)
        /*3248*/ 	.word	0x00000000


	//----- nvinfo : EIATTR_MIN_STACK_SIZE
	.align		4
.L_2199:
        /*324c*/ 	.byte	0x04, 0x12
        /*324e*/ 	.short	(.L_2201 - .L_2200)
	.align		4
.L_2200:
        /*3250*/ 	.word	index@(_ZN2at6native18elementwise_kernelILi128ELi4EZNS0_15gpu_kernel_implIZNS0_50_GLOBAL__N__2680c7bb_12_PowKernel_cu_7dd49032_317029pow_tensor_scalar_kernel_implIddEEvRNS_18TensorIteratorBaseET0_EUldE1_EEvS6_RKT_EUliE_EEviT1_)
        /*3254*/ 	.word	0x00000000


	//----- nvinfo : EIATTR_MIN_STACK_SIZE
	.align		4
.L_2201:
        /*3258*/ 	.byte	0x04, 0x12
        /*325a*/ 	.short	(.L_2203 - .L_2202)
	.align		4
.L_2202:
        /*325c*/ 	.word	index@(_ZN2at6native27unrolled_elementwise_kernelIZNS0_50_GLOBAL__N__2680c7bb_12_PowKernel_cu_7dd49032_317029pow_tensor_scalar_kernel_implIddEEvRNS_18TensorIteratorBaseET0_EUldE1_St5arrayIPcLm2EELi4E23TrivialOffsetCalculatorILi1EjESC_NS0_6memory12LoadWithCastILi1EEENSD_13StoreWithCastILi1EEEEEviT_S6_T2_T3_T4_T5_)
        /*3260*/ 	.word	0x00000000


	//----- nvinfo : EIATTR_MIN_STACK_SIZE
	.align		4
.L_2203:
        /*3264*/ 	.byte	0x04, 0x12
        /*3266*/ 	.short	(.L_2205 - .L_2204)
	.align		4
.L_2204:
        /*3268*/ 	.word	index@(_ZN2at6native18elementwise_kernelILi128ELi2EZNS0_22gpu_kernel_impl_nocastIZNS0_50_GLOBAL__N__2680c7bb_12_PowKernel_cu_7dd49032_317029pow_tensor_scalar_kernel_implIddEEvRNS_18TensorIteratorBaseET0_EUldE1_EEvS6_RKT_EUliE_EEviT1_)
        /*326c*/ 	.word	0x00000000


	//----- nvinfo : EIATTR_MIN_STACK_SIZE
	.align		4
.L_2205:
        /*3270*/ 	.byte	0x04, 0x12
        /*3272*/ 	.short	(.L_2207 - .L_2206)
	.align		4
.L_2206:
        /*3274*/ 	.word	index@(_ZN2at6native27unrolled_elementwise_kernelIZNS0_50_GLOBAL__N__2680c7bb_12_PowKernel_cu_7dd49032_317029pow_tensor_scalar_kernel_implIddEEvRNS_18TensorIteratorBaseET0_EUldE1_St5arrayIPcLm2EELi4E23TrivialOffsetCalculatorILi1EjESC_NS0_6memory15LoadWithoutCastENSD_16StoreWithoutCastEEEviT_S6_T2_T3_T4_T5_)
        /*3278*/ 	.word	0x00000000


	//----- nvinfo : EIATTR_MIN_STACK_SIZE
	.align		4
.L_2207:
        /*327c*/ 	.byte	0x04, 0x12
        /*327e*/ 	.short	(.L_2209 - .L_2208)
	.align		4
.L_2208:
        /*3280*/ 	.word	index@(_ZN2at6native29vectorized_elementwise_kernelILi2EZNS0_50_GLOBAL__N__2680c7bb_12_PowKernel_cu_7dd49032_317029pow_tensor_scalar_kernel_implIddEEvRNS_18TensorIteratorBaseET0_EUldE1_St5arrayIPcLm2EEEEviS6_T1_)
        /*3284*/ 	.word	0x00000000


	//----- nvinfo : EIATTR_MIN_STACK_SIZE
	.align		4
.L_2209:
        /*3288*/ 	.byte	0x04, 0x12
        /*328a*/ 	.short	(.L_2211 - .L_2210)
	.align		4
.L_2210:
        /*328c*/ 	.word	index@(_ZN2at6native29vectorized_elementwise_kernelILi4EZNS0_50_GLOBAL__N__2680c7bb_12_PowKernel_cu_7dd49032_317029pow_tensor_scalar_kernel_implIddEEvRNS_18TensorIteratorBaseET0_EUldE1_St5arrayIPcLm2EEEEviS6_T1_)
        /*3290*/ 	.word	0x00000000


	//----- nvinfo : EIATTR_MIN_STACK_SIZE
	.align		4
.L_2211:
        /*3294*/ 	.byte	0x04, 0x12
        /*3296*/ 	.short	(.L_2213 - .L_2212)
	.align		4
.L_2212:
        /*3298*/ 	.word	index@(_ZN2at6native29vectorized_elementwise_kernelILi8EZNS0_50_GLOBAL__N__2680c7bb_12_PowKernel_cu_7dd49032_317029pow_tensor_scalar_kernel_implIddEEvRNS_18TensorIteratorBaseET0_EUldE1_St5arrayIPcLm2EEEEviS6_T1_)
        /*329c*/ 	.word	0x00000000


	//----- nvinfo : EIATTR_MIN_STACK_SIZE
	.align		4
.L_2213:
        /*32a0*/ 	.byte	0x04, 0x12
        /*32a2*/ 	.short	(.L_2215 - .L_2214)
	.align		4
.L_2214:
        /*32a4*/ 	.word	index@(_ZN2at6native18elementwise_kernelILi128ELi4EZNS0_15gpu_kernel_implIZNS0_50_GLOBAL__N__2680c7bb_12_PowKernel_cu_7dd49032_317029pow_tensor_scalar_kernel_implIddEEvRNS_18TensorIteratorBaseET0_EUldE0_EEvS6_RKT_EUliE_EEviT1_)
        /*32a8*/ 	.word	0x00000000


	//----- nvinfo : EIATTR_MIN_STACK_SIZE
	.align		4
.L_2215:
        /*32ac*/ 	.byte	0x04, 0x12
        /*32ae*/ 	.short	(.L_2217 - .L_2216)
	.align		4
.L_2216:
        /*32b0*/ 	.word	index@(_ZN2at6native27unrolled_elementwise_kernelIZNS0_50_GLOBAL__N__2680c7bb_12_PowKernel_cu_7dd49032_317029pow_tensor_scalar_kernel_implIddEEvRNS_18TensorIteratorBaseET0_EUldE0_St5arrayIPcLm2EELi4E23TrivialOffsetCalculatorILi1EjESC_NS0_6memory12LoadWithCastILi1EEENSD_13StoreWithCastILi1EEEEEviT_S6_T2_T3_T4_T5_)
        /*32b4*/ 	.word	0x00000000


	//----- nvinfo : EIATTR_MIN_STACK_SIZE
	.align		4
.L_2217:
        /*32b8*/ 	.byte	0x04, 0x12
        /*32ba*/ 	.short	(.L_2219 - .L_2218)
	.align		4
.L_2218:
        /*32bc*/ 	.word	index@(_ZN2at6native18elementwise_kernelILi128ELi2EZNS0_22gpu_kernel_impl_nocastIZNS0_50_GLOBAL__N__2680c7bb_12_PowKernel_cu_7dd49032_317029pow_tensor_scalar_kernel_implIddEEvRNS_18TensorIteratorBaseET0_EUldE0_EEvS6_RKT_EUliE_EEviT1_)
        /*32c0*/ 	.word	0x00000000


	//----- nvinfo : EIATTR_MIN_STACK_SIZE
	.align		4
.L_2219:
        /*32c4*/ 	.byte	0x04, 0x12
        /*32c6*/ 	.short	(.L_2221 - .L_2220)
	.align		4
.L_2220:
        /*32c8*/ 	.word	index@(_ZN2at6native27unrolled_elementwise_kernelIZNS0_50_GLOBAL__N__2680c7bb_12_PowKernel_cu_7dd49032_317029pow_tensor_scalar_kernel_implIddEEvRNS_18TensorIteratorBaseET0_EUldE0_St5arrayIPcLm2EELi4E23TrivialOffsetCalculatorILi1EjESC_NS0_6memory15LoadWithoutCastENSD_16StoreWithoutCastEEEviT_S6_T2_T3_T4_T5_)
        /*32cc*/ 	.word	0x00000000


	//----- nvinfo : EIATTR_MIN_STACK_SIZE
	.align		4
.L_2221:
        /*32d0*/ 	.byte	0x04, 0x12
        /*32d2*/ 	.short	(.L_2223 - .L_2222)
	.align		4
.L_2222:
        /*32d4*/ 	.word	index@(_ZN2at6native29vectorized_elementwise_kernelILi2EZNS0_50_GLOBAL__N__2680c7bb_12_PowKernel_cu_7dd49032_317029pow_tensor_scalar_kernel_implIddEEvRNS_18TensorIteratorBaseET0_EUldE0_St5arrayIPcLm2EEEEviS6_T1_)
        /*32d8*/ 	.word	0x00000000


	//----- nvinfo : EIATTR_MIN_STACK_SIZE
	.align		4
.L_2223:
        /*32dc*/ 	.byte	0x04, 0x12
        /*32de*/ 	.short	(.L_2225 - .L_2224)
	.align		4
.L_2224:
        /*32e0*/ 	.word	index@(_ZN2at6native29vectorized_elementwise_kernelILi4EZNS0_50_GLOBAL__N__2680c7bb_12_PowKernel_cu_7dd49032_317029pow_tensor_scalar_kernel_implIddEEvRNS_18TensorIteratorBaseET0_EUldE0_St5arrayIPcLm2EEEEviS6_T1_)
        /*32e4*/ 	.word	0x00000000


	//----- nvinfo : EIATTR_MIN_STACK_SIZE
	.align		4
.L_2225:
        /*32e8*/ 	.byte	0x04, 0x12
        /*32ea*/ 	.short	(.L_2227 - .L_2226)
	.align		4
.L_2226:
        /*32ec*/ 	.word	index@(_ZN2at6native29vectorized_elementwise_kernelILi8EZNS0_50_GLOBAL__N__2680c7bb_12_PowKernel_cu_7dd49032_317029pow_tensor_scalar_kernel_implIddEEvRNS_18TensorIteratorBaseET0_EUldE0_St5arrayIPcLm2EEEEviS6_T1_)
        /*32f0*/ 	.word	0x00000000


	//----- nvinfo : EIATTR_MIN_STACK_SIZE
	.align		4
.L_2227:
        /*32f4*/ 	.byte	0x04, 0x12
        /*32f6*/ 	.short	(.L_2229 - .L_2228)
	.align		4
.L_2228:
        /*32f8*/ 	.word	index@(_ZN2at6native18elementwise_kernelILi128ELi4EZNS0_15gpu_kernel_implIZNS0_50_GLOBAL__N__2680c7bb_12_PowKernel_cu_7dd49032_317029pow_tensor_scalar_kernel_implIddEEvRNS_18TensorIteratorBaseET0_EUldE_EEvS6_RKT_EUliE_EEviT1_)
        /*32fc*/ 	.word	0x00000000


	//----- nvinfo : EIATTR_MIN_STACK_SIZE
	.align		4
.L_2229:
        /*3300*/ 	.byte	0x04, 0x12
        /*3302*/ 	.short	(.L_2231 - .L_2230)
	.align		4
.L_2230:
        /*3304*/ 	.word	index@(_ZN2at6native27unrolled_elementwise_kernelIZNS0_50_GLOBAL__N__2680c7bb_12_PowKernel_cu_7dd49032_317029pow_tensor_scalar_kernel_implIddEEvRNS_18TensorIteratorBaseET0_EUldE_St5arrayIPcLm2EELi4E23TrivialOffsetCalculatorILi1EjESC_NS0_6memory12LoadWithCastILi1EEENSD_13StoreWithCastILi1EEEEEviT_S6_T2_T3_T4_T5_)
        /*3308*/ 	.word	0x00000000


	//----- nvinfo : EIATTR_MIN_STACK_SIZE
	.align		4
.L_2231:
        /*330c*/ 	.byte	0x04, 0x12
        /*330e*/ 	.short	(.L_2233 - .L_2232)
	.align		4
.L_2232:
        /*3310*/ 	.word	index@(_ZN2at6native18elementwise_kernelILi128ELi2EZNS0_22gpu_kernel_impl_nocastIZNS0_50_GLOBAL__N__2680c7bb_12_PowKernel_cu_7dd49032_317029pow_tensor_scalar_kernel_implIddEEvRNS_18TensorIteratorBaseET0_EUldE_EEvS6_RKT_EUliE_EEviT1_)
        /*3314*/ 	.word	0x00000000


	//----- nvinfo : EIATTR_MIN_STACK_SIZE
	.align		4
.L_2233:
        /*3318*/ 	.byte	0x04, 0x12
        /*331a*/ 	.short	(.L_2235 - .L_2234)
	.align		4
.L_2234:
        /*331c*/ 	.word	index@(_ZN2at6native27unrolled_elementwise_kernelIZNS0_50_GLOBAL__N__2680c7bb_12_PowKernel_cu_7dd49032_317029pow_tensor_scalar_kernel_implIddEEvRNS_18TensorIteratorBaseET0_EUldE_St5arrayIPcLm2EELi4E23TrivialOffsetCalculatorILi1EjESC_NS0_6memory15LoadWithoutCastENSD_16StoreWithoutCastEEEviT_S6_T2_T3_T4_T5_)
        /*3320*/ 	.word	0x00000000


	//----- nvinfo : EIATTR_MIN_STACK_SIZE
	.align		4
.L_2235:
        /*3324*/ 	.byte	0x04, 0x12
        /*3326*/ 	.short	(.L_2237 - .L_2236)
	.align		4
.L_2236:
        /*3328*/ 	.word	index@(_ZN2at6native29vectorized_elementwise_kernelILi2EZNS0_50_GLOBAL__N__2680c7bb_12_PowKernel_cu_7dd49032_317029pow_tensor_scalar_kernel_implIddEEvRNS_18TensorIteratorBaseET0_EUldE_St5arrayIPcLm2EEEEviS6_T1_)
        /*332c*/ 	.word	0x00000000


	//----- nvinfo : EIATTR_MIN_STACK_SIZE
	.align		4
.L_2237:
        /*3330*/ 	.byte	0x04, 0x12
        /*3332*/ 	.short	(.L_2239 - .L_2238)
	.align		4
.L_2238:
        /*3334*/ 	.word	index@(_ZN2at6native29vectorized_elementwise_kernelILi4EZNS0_50_GLOBAL__N__2680c7bb_12_PowKernel_cu_7dd49032_317029pow_tensor_scalar_kernel_implIddEEvRNS_18TensorIteratorBaseET0_EUldE_St5arrayIPcLm2EEEEviS6_T1_)
        /*3338*/ 	.word	0x00000000


	//----- nvinfo : EIATTR_MIN_STACK_SIZE
	.align		4
.L_2239:
        /*333c*/ 	.byte	0x04, 0x12
        /*333e*/ 	.short	(.L_2241 - .L_2240)
	.align		4
.L_2240:
        /*3340*/ 	.word	index@(_ZN2at6native29vectorized_elementwise_kernelILi8EZNS0_50_GLOBAL__N__2680c7bb_12_PowKernel_cu_7dd49032_317029pow_tensor_scalar_kernel_implIddEEvRNS_18TensorIteratorBaseET0_EUldE_St5arrayIPcLm2EEEEviS6_T1_)
        /*3344*/ 	.word	0x00000000


	//----- nvinfo : EIATTR_MIN_STACK_SIZE
	.align		4
.L_2241:
        /*3348*/ 	.byte	0x04, 0x12
        /*334a*/ 	.short	(.L_2243 - .L_2242)
	.align		4
.L_2242:
        /*334c*/ 	.word	index@(_ZN2at6native18elementwise_kernelILi128ELi4EZNS0_15gpu_kernel_implIZNS0_50_GLOBAL__N__2680c7bb_12_PowKernel_cu_7dd49032_317029pow_tensor_scalar_kernel_implIssEEvRNS_18TensorIteratorBaseET0_EUlsE2_EEvS6_RKT_EUliE_EEviT1_)
        /*3350*/ 	.word	0x00000000


	//----- nvinfo : EIATTR_MIN_STACK_SIZE
	.align		4
.L_2243:
        /*3354*/ 	.byte	0x04, 0x12
        /*3356*/ 	.short	(.L_2245 - .L_2244)
	.align		4
.L_2244:
        /*3358*/ 	.word	index@(_ZN2at6native27unrolled_elementwise_kernelIZNS0_50_GLOBAL__N__2680c7bb_12_PowKernel_cu_7dd49032_317029pow_tensor_scalar_kernel_implIssEEvRNS_18TensorIteratorBaseET0_EUlsE2_St5arrayIPcLm2EELi4E23TrivialOffsetCalculatorILi1EjESC_NS0_6memory12LoadWithCastILi1EEENSD_13StoreWithCastILi1EEEEEviT_S6_T2_T3_T4_T5_)
        /*335c*/ 	.word	0x00000000


	//----- nvinfo : EIATTR_MIN_STACK_SIZE
	.align		4
.L_2245:
        /*3360*/ 	.byte	0x04, 0x12
        /*3362*/ 	.short	(.L_2247 - .L_2246)
	.align		4
.L_2246:
        /*3364*/ 	.word	index@(_ZN2at6native18elementwise_kernelILi128ELi4EZNS0_22gpu_kernel_impl_nocastIZNS0_50_GLOBAL__N__2680c7bb_12_PowKernel_cu_7dd49032_317029pow_tensor_scalar_kernel_implIssEEvRNS_18TensorIteratorBaseET0_EUlsE2_EEvS6_RKT_EUliE_EEviT1_)
        /*3368*/ 	.word	0x00000000


	//----- nvinfo : EIATTR_MIN_STACK_SIZE
	.align		4
.L_2247:
        /*336c*/ 	.byte	0x04, 0x12
        /*336e*/ 	.short	(.L_2249 - .L_2248)
	.align		4
.L_2248:
        /*3370*/ 	.word	index@(_ZN2at6native27unrolled_elementwise_kernelIZNS0_50_GLOBAL__N__2680c7bb_12_PowKernel_cu_7dd49032_317029pow_tensor_scalar_kernel_implIssEEvRNS_18TensorIteratorBaseET0_EUlsE2_St5arrayIPcLm2EELi4E23TrivialOffsetCalculatorILi1EjESC_NS0_6memory15LoadWithoutCastENSD_16StoreWithoutCastEEEviT_S6_T2_T3_T4_T5_)
        /*3374*/ 	.word	0x00000000


	//----- nvinfo : EIATTR_MIN_STACK_SIZE
	.align		4
.L_2249:
        /*3378*/ 	.byte	0x04, 0x12
        /*337a*/ 	.short	(.L_2251 - .L_2250)
	.align		4
.L_2250:
        /*337c*/ 	.word	index@(_ZN2at6native29vectorized_elementwise_kernelILi2EZNS0_50_GLOBAL__N__2680c7bb_12_PowKernel_cu_7dd49032_317029pow_tensor_scalar_kernel_implIssEEvRNS_18TensorIteratorBaseET0_EUlsE2_St5arrayIPcLm2EEEEviS6_T1_)
        /*3380*/ 	.word	0x00000000


	//----- nvinfo : EIATTR_MIN_STACK_SIZE
	.align		4
.L_2251:
        /*3384*/ 	.byte	0x04, 0x12
        /*3386*/ 	.short	(.L_2253 - .L_2252)
	.align		4
.L_2252:
        /*3388*/ 	.word	index@(_ZN2at6native29vectorized_elementwise_kernelILi4EZNS0_50_GLOBAL__N__2680c7bb_12_PowKernel_cu_7dd49032_317029pow_tensor_scalar_kernel_implIssEEvRNS_18TensorIteratorBaseET0_EUlsE2_St5arrayIPcLm2EEEEviS6_T1_)
        /*338c*/ 	.word	0x00000000


	//----- nvinfo : EIATTR_MIN_STACK_SIZE
	.align		4
.L_2253:
        /*3390*/ 	.byte	0x04, 0x12
        /*3392*/ 	.short	(.L_2255 - .L_2254)
	.align		4
.L_2254:
        /*3394*/ 	.word	index@(_ZN2at6native29vectorized_elementwise_kernelILi8EZNS0_50_GLOBAL__N__2680c7bb_12_PowKernel_cu_7dd49032_317029pow_tensor_scalar_kernel_implIssEEvRNS_18TensorIteratorBaseET0_EUlsE2_St5arrayIPcLm2EEEEviS6_T1_)
        /*3398*/ 	.word	0x00000000


	//----- nvinfo : EIATTR_MIN_STACK_SIZE
	.align		4
.L_2255:
        /*339c*/ 	.byte	0x04, 0x12
        /*339e*/ 	.short	(.L_2257 - .L_2256)
	.align		4
.L_2256:
        /*33a0*/ 	.word	index@(_ZN2at6native18elementwise_kernelILi128ELi4EZNS0_15gpu_kernel_implIZNS0_50_GLOBAL__N__2680c7bb_12_PowKernel_cu_7dd49032_317029pow_tensor_scalar_kernel_implIssEEvRNS_18TensorIteratorBaseET0_EUlsE1_EEvS6_RKT_EUliE_EEviT1_)
        /*33a4*/ 	.word	0x00000000


	//----- nvinfo : EIATTR_MIN_STACK_SIZE
	.align		4
.L_2257:
        /*33a8*/ 	.byte	0x04, 0x12
        /*33aa*/ 	.short	(.L_2259 - .L_2258)
	.align		4
.L_2258:
        /*33ac*/ 	.word	index@(_ZN2at6native27unrolled_elementwise_kernelIZNS0_50_GLOBAL__N__2680c7bb_12_PowKernel_cu_7dd49032_317029pow_tensor_scalar_kernel_implIssEEvRNS_18TensorIteratorBaseET0_EUlsE1_St5arrayIPcLm2EELi4E23TrivialOffsetCalculatorILi1EjESC_NS0_6memory12LoadWithCastILi1EEENSD_13StoreWithCastILi1EEEEEviT_S6_T2_T3_T4_T5_)
        /*33b0*/ 	.word	0x00000000


	//----- nvinfo : EIATTR_MIN_STACK_SIZE
	.align		4
.L_2259:
        /*33b4*/ 	.byte	0x04, 0x12
        /*33b6*/ 	.short	(.L_2261 - .L_2260)
	.align		4
.L_2260:
        /*33b8*/ 	.word	index@(_ZN2at6native18elementwise_kernelILi128ELi4EZNS0_22gpu_kernel_impl_nocastIZNS0_50_GLOBAL__N__2680c7bb_12_PowKernel_cu_7dd49032_317029pow_tensor_scalar_kernel_implIssEEvRNS_18TensorIteratorBaseET0_EUlsE1_EEvS6_RKT_EUliE_EEviT1_)
        /*33bc*/ 	.word	0x00000000


	//----- nvinfo : EIATTR_MIN_STACK_SIZE
	.align		4
.L_2261:
        /*33c0*/ 	.byte	0x04, 0x12
        /*33c2*/ 	.short	(.L_2263 - .L_2262)
	.align		4
.L_2262:
        /*33c4*/ 	.word	index@(_ZN2at6native27unrolled_elementwise_kernelIZNS0_50_GLOBAL__N__2680c7bb_12_PowKernel_cu_7dd49032_317029pow_tensor_scalar_kernel_implIssEEvRNS_18TensorIteratorBaseET0_EUlsE1_St5arrayIPcLm2EELi4E23TrivialOffsetCalculatorILi1EjESC_NS0_6memory15LoadWithoutCastENSD_16StoreWithoutCastEEEviT_S6_T2_T3_T4_T5_)
        /*33c8*/ 	.word	0x00000000


	//----- nvinfo : EIATTR_MIN_STACK_SIZE
	.align		4
.L_2263:
        /*33cc*/ 	.byte	0x04, 0x12
        /*33ce*/ 	.short	(.L_2265 - .L_2264)
	.align		4
.L_2264:
        /*33d0*/ 	.word	index@(_ZN2at6native29vectorized_elementwise_kernelILi2EZNS0_50_GLOBAL__N__2680c7bb_12_PowKernel_cu_7dd49032_317029pow_tensor_scalar_kernel_implIssEEvRNS_18TensorIteratorBaseET0_EUlsE1_St5arrayIPcLm2EEEEviS6_T1_)
        /*33d4*/ 	.word	0x00000000


	//----- nvinfo : EIATTR_MIN_STACK_SIZE
	.align		4
.L_2265:
        /*33d8*/ 	.byte	0x04, 0x12
        /*33da*/ 	.short	(.L_2267 - .L_2266)
	.align		4
.L_2266:
        /*33dc*/ 	.word	index@(_ZN2at6native29vectorized_elementwise_kernelILi4EZNS0_50_GLOBAL__N__2680c7bb_12_PowKernel_cu_7dd49032_317029pow_tensor_scalar_kernel_implIssEEvRNS_18TensorIteratorBaseET0_EUlsE1_St5arrayIPcLm2EEEEviS6_T1_)
        /*33e0*/ 	.word	0x00000000


	//----- nvinfo : EIATTR_MIN_STACK_SIZE
	.align		4
.L_2267:
        /*33e4*/ 	.byte	0x04, 0x12
        /*33e6*/ 	.short	(.L_2269 - .L_2268)
	.align		4
.L_2268:
        /*33e8*/ 	.word	index@(_ZN2at6native29vectorized_elementwise_kernelILi8EZNS0_50_GLOBAL__N__2680c7bb_12_PowKernel_cu_7dd49032_317029pow_tensor_scalar_kernel_implIssEEvRNS_18TensorIteratorBaseET0_EUlsE1_St5arrayIPcLm2EEEEviS6_T1_)
        /*33ec*/ 	.word	0x00000000


	//----- nvinfo : EIATTR_MIN_STACK_SIZE
	.align		4
.L_2269:
        /*33f0*/ 	.byte	0x04, 0x12
        /*33f2*/ 	.short	(.L_2271 - .L_2270)
	.align		4
.L_2270:
        /*33f4*/ 	.word	index@(_ZN2at6native18elementwise_kernelILi128ELi4EZNS0_15gpu_kernel_implIZNS0_50_GLOBAL__N__2680c7bb_12_PowKernel_cu_7dd49032_317029pow_tensor_scalar_kernel_implIssEEvRNS_18TensorIteratorBaseET0_EUlsE0_EEvS6_RKT_EUliE_EEviT1_)
        /*33f8*/ 	.word	0x00000000


	//----- nvinfo : EIATTR_MIN_STACK_SIZE
	.align		4
.L_2271:
        /*33fc*/ 	.byte	0x04, 0x12
        /*33fe*/ 	.short	(.L_2273 - .L_2272)
	.align		4
.L_2272:
        /*3400*/ 	.word	index@(_ZN2at6native27unrolled_elementwise_kernelIZNS0_50_GLOBAL__N__2680c7bb_12_PowKernel_cu_7dd49032_317029pow_tensor_scalar_kernel_implIssEEvRNS_18TensorIteratorBaseET0_EUlsE0_St5arrayIPcLm2EELi4E23TrivialOffsetCalculatorILi1EjESC_NS0_6memory12LoadWithCastILi1EEENSD_13StoreWithCastILi1EEEEEviT_S6_T2_T3_T4_T5_)
        /*3404*/ 	.word	0x00000000


	//----- nvinfo : EIATTR_MIN_STACK_SIZE
	.align		4
.L_2273:
        /*3408*/ 	.byte	0x04, 0x12
        /*340a*/ 	.short	(.L_2275 - .L_2274)
	.align		4
.L_2274:
        /*340c*/ 	.word	index@(_ZN2at6native18elementwise_kernelILi128ELi4EZNS0_22gpu_kernel_impl_nocastIZNS0_50_GLOBAL__N__2680c7bb_12_PowKernel_cu_7dd49032_317029pow_tensor_scalar_kernel_implIssEEvRNS_18TensorIteratorBaseET0_EUlsE0_EEvS6_RKT_EUliE_EEviT1_)
        /*3410*/ 	.word	0x00000000


	//----- nvinfo : EIATTR_MIN_STACK_SIZE
	.align		4
.L_2275:
        /*3414*/ 	.byte	0x04, 0x12
        /*3416*/ 	.short	(.L_2277 - .L_2276)
	.align		4
.L_2276:
        /*3418*/ 	.word	index@(_ZN2at6native27unrolled_elementwise_kernelIZNS0_50_GLOBAL__N__2680c7bb_12_PowKernel_cu_7dd49032_317029pow_tensor_scalar_kernel_implIssEEvRNS_18TensorIteratorBaseET0_EUlsE0_St5arrayIPcLm2EELi4E23TrivialOffsetCalculatorILi1EjESC_NS0_6memory15LoadWithoutCastENSD_16StoreWithoutCastEEEviT_S6_T2_T3_T4_T5_)
        /*341c*/ 	.word	0x00000000


	//----- nvinfo : EIATTR_MIN_STACK_SIZE
	.align		4
.L_2277:
        /*3420*/ 	.byte	0x04, 0x12
        /*3422*/ 	.short	(.L_2279 - .L_2278)
	.align		4
.L_2278:
        /*3424*/ 	.word	index@(_ZN2at6native29vectorized_elementwise_kernelILi2EZNS0_50_GLOBAL__N__2680c7bb_12_PowKernel_cu_7dd49032_317029pow_tensor_scalar_kernel_implIssEEvRNS_18TensorIteratorBaseET0_EUlsE0_St5arrayIPcLm2EEEEviS6_T1_)
        /*3428*/ 	.word	0x00000000


	//----- nvinfo : EIATTR_MIN_STACK_SIZE
	.align		4
.L_2279:
        /*342c*/ 	.byte	0x04, 0x12
        /*342e*/ 	.short	(.L_2281 - .L_2280)
	.align		4
.L_2280:
        /*3430*/ 	.word	index@(_ZN2at6native29vectorized_elementwise_kernelILi4EZNS0_50_GLOBAL__N__2680c7bb_12_PowKernel_cu_7dd49032_317029pow_tensor_scalar_kernel_implIssEEvRNS_18TensorIteratorBaseET0_EUlsE0_St5arrayIPcLm2EEEEviS6_T1_)
        /*3434*/ 	.word	0x00000000


	//----- nvinfo : EIATTR_MIN_STACK_SIZE
	.align		4
.L_2281:
        /*3438*/ 	.byte	0x04, 0x12
        /*343a*/ 	.short	(.L_2283 - .L_2282)
	.align		4
.L_2282:
        /*343c*/ 	.word	index@(_ZN2at6native29vectorized_elementwise_kernelILi8EZNS0_50_GLOBAL__N__2680c7bb_12_PowKernel_cu_7dd49032_317029pow_tensor_scalar_kernel_implIssEEvRNS_18TensorIteratorBaseET0_EUlsE0_St5arrayIPcLm2EEEEviS6_T1_)
        /*3440*/ 	.word	0x00000000


	//----- nvinfo : EIATTR_MIN_STACK_SIZE
	.align		4
.L_2283:
        /*3444*/ 	.byte	0x04, 0x12
        /*3446*/ 	.short	(.L_2285 - .L_2284)
	.align		4
.L_2284:
        /*3448*/ 	.word	index@(_ZN2at6native18elementwise_kernelILi128ELi4EZNS0_15gpu_kernel_implIZNS0_50_GLOBAL__N__2680c7bb_12_PowKernel_cu_7dd49032_317029pow_tensor_scalar_kernel_implIssEEvRNS_18TensorIteratorBaseET0_EUlsE_EEvS6_RKT_EUliE_EEviT1_)
        /*344c*/ 	.word	0x00000000


	//----- nvinfo : EIATTR_MIN_STACK_SIZE
	.align		4
.L_2285:
        /*3450*/ 	.byte	0x04, 0x12
        /*3452*/ 	.short	(.L_2287 - .L_2286)
	.align		4
.L_2286:
        /*3454*/ 	.word	index@(_ZN2at6native27unrolled_elementwise_kernelIZNS0_50_GLOBAL__N__2680c7bb_12_PowKernel_cu_7dd49032_317029pow_tensor_scalar_kernel_implIssEEvRNS_18TensorIteratorBaseET0_EUlsE_St5arrayIPcLm2EELi4E23TrivialOffsetCalculatorILi1EjESC_NS0_6memory12LoadWithCastILi1EEENSD_13StoreWithCastILi1EEEEEviT_S6_T2_T3_T4_T5_)
        /*3458*/ 	.word	0x00000000


	//----- nvinfo : EIATTR_MIN_STACK_SIZE
	.align		4
.L_2287:
        /*345c*/ 	.byte	0x04, 0x12
        /*345e*/ 	.short	(.L_2289 - .L_2288)
	.align		4
.L_2288:
        /*3460*/ 	.word	index@(_ZN2at6native18elementwise_kernelILi128ELi4EZNS0_22gpu_kernel_impl_nocastIZNS0_50_GLOBAL__N__2680c7bb_12_PowKernel_cu_7dd49032_317029pow_tensor_scalar_kernel_implIssEEvRNS_18TensorIteratorBaseET0_EUlsE_EEvS6_RKT_EUliE_EEviT1_)
        /*3464*/ 	.word	0x00000000


	//----- nvinfo : EIATTR_MIN_STACK_SIZE
	.align		4
.L_2289:
        /*3468*/ 	.byte	0x04, 0x12
        /*346a*/ 	.short	(.L_2291 - .L_2290)
	.align		4
.L_2290:
        /*346c*/ 	.word	index@(_ZN2at6native27unrolled_elementwise_kernelIZNS0_50_GLOBAL__N__2680c7bb_12_PowKernel_cu_7dd49032_317029pow_tensor_scalar_kernel_implIssEEvRNS_18TensorIteratorBaseET0_EUlsE_St5arrayIPcLm2EELi4E23TrivialOffsetCalculatorILi1EjESC_NS0_6memory15LoadWithoutCastENSD_16StoreWithoutCastEEEviT_S6_T2_T3_T4_T5_)
        /*3470*/ 	.word	0x00000000


	//----- nvinfo : EIATTR_MIN_STACK_SIZE
	.align		4
.L_2291:
        /*3474*/ 	.byte	0x04, 0x12
        /*3476*/ 	.short	(.L_2293 - .L_2292)
	.align		4
.L_2292:
        /*3478*/ 	.word	index@(_ZN2at6native29vectorized_elementwise_kernelILi2EZNS0_50_GLOBAL__N__2680c7bb_12_PowKernel_cu_7dd49032_317029pow_tensor_scalar_kernel_implIssEEvRNS_18TensorIteratorBaseET0_EUlsE_St5arrayIPcLm2EEEEviS6_T1_)
        /*347c*/ 	.word	0x00000000


	//----- nvinfo : EIATTR_MIN_STACK_SIZE
	.align		4
.L_2293:
        /*3480*/ 	.byte	0x04, 0x12
        /*3482*/ 	.short	(.L_2295 - .L_2294)
	.align		4
.L_2294:
        /*3484*/ 	.word	index@(_ZN2at6native29vectorized_elementwise_kernelILi4EZNS0_50_GLOBAL__N__2680c7bb_12_PowKernel_cu_7dd49032_317029pow_tensor_scalar_kernel_implIssEEvRNS_18TensorIteratorBaseET0_EUlsE_St5arrayIPcLm2EEEEviS6_T1_)
        /*3488*/ 	.word	0x00000000


	//----- nvinfo : EIATTR_MIN_STACK_SIZE
	.align		4
.L_2295:
        /*348c*/ 	.byte	0x04, 0x12
        /*348e*/ 	.short	(.L_2297 - .L_2296)
	.align		4
.L_2296:
        /*3490*/ 	.word	index@(_ZN2at6native29vectorized_elementwise_kernelILi8EZNS0_50_GLOBAL__N__2680c7bb_12_PowKernel_cu_7dd49032_317029pow_tensor_scalar_kernel_implIssEEvRNS_18TensorIteratorBaseET0_EUlsE_St5arrayIPcLm2EEEEviS6_T1_)
        /*3494*/ 	.word	0x00000000


	//----- nvinfo : EIATTR_MIN_STACK_SIZE
	.align		4
.L_2297:
        /*3498*/ 	.byte	0x04, 0x12
        /*349a*/ 	.short	(.L_2299 - .L_2298)
	.align		4
.L_2298:
        /*349c*/ 	.word	index@(_ZN2at6native18elementwise_kernelILi128ELi4EZNS0_15gpu_kernel_implIZNS0_50_GLOBAL__N__2680c7bb_12_PowKernel_cu_7dd49032_317029pow_tensor_scalar_kernel_implIllEEvRNS_18TensorIteratorBaseET0_EUllE2_EEvS6_RKT_EUliE_EEviT1_)
        /*34a0*/ 	.word	0x00000000


	//----- nvinfo : EIATTR_MIN_STACK_SIZE
	.align		4
.L_2299:
        /*34a4*/ 	.byte	0x04, 0x12
        /*34a6*/ 	.short	(.L_2301 - .L_2300)
	.align		4
.L_2300:
        /*34a8*/ 	.word	index@(_ZN2at6native27unrolled_elementwise_kernelIZNS0_50_GLOBAL__N__2680c7bb_12_PowKernel_cu_7dd49032_317029pow_tensor_scalar_kernel_implIllEEvRNS_18TensorIteratorBaseET0_EUllE2_St5arrayIPcLm2EELi4E23TrivialOffsetCalculatorILi1EjESC_NS0_6memory12LoadWithCastILi1EEENSD_13StoreWithCastILi1EEEEEviT_S6_T2_T3_T4_T5_)
        /*34ac*/ 	.word	0x00000000


	//----- nvinfo : EIATTR_MIN_STACK_SIZE
	.align		4
.L_2301:
        /*34b0*/ 	.byte	0x04, 0x12
        /*34b2*/ 	.short	(.L_2303 - .L_2302)
	.align		4
.L_2302:
        /*34b4*/ 	.word	index@(_ZN2at6native18elementwise_kernelILi128ELi2EZNS0_22gpu_kernel_impl_nocastIZNS0_50_GLOBAL__N__2680c7bb_12_PowKernel_cu_7dd49032_317029pow_tensor_scalar_kernel_implIllEEvRNS_18TensorIteratorBaseET0_EUllE2_EEvS6_RKT_EUliE_EEviT1_)
        /*34b8*/ 	.word	0x00000000


	//----- nvinfo : EIATTR_MIN_STACK_SIZE
	.align		4
.L_2303:
        /*34bc*/ 	.byte	0x04, 0x12
        /*34be*/ 	.short	(.L_2305 - .L_2304)
	.align		4
.L_2304:
        /*34c0*/ 	.word	index@(_ZN2at6native27unrolled_elementwise_kernelIZNS0_50_GLOBAL__N__2680c7bb_12_PowKernel_cu_7dd49032_317029pow_tensor_scalar_kernel_implIllEEvRNS_18TensorIteratorBaseET0_EUllE2_St5arrayIPcLm2EELi4E23TrivialOffsetCalculatorILi1EjESC_NS0_6memory15LoadWithoutCastENSD_16StoreWithoutCastEEEviT_S6_T2_T3_T4_T5_)
        /*34c4*/ 	.word	0x00000000


	//----- nvinfo : EIATTR_MIN_STACK_SIZE
	.align		4
.L_2305:
        /*34c8*/ 	.byte	0x04, 0x12
        /*34ca*/ 	.short	(.L_2307 - .L_2306)
	.align		4
.L_2306:
        /*34cc*/ 	.word	index@(_ZN2at6native29vectorized_elementwise_kernelILi2EZNS0_50_GLOBAL__N__2680c7bb_12_PowKernel_cu_7dd49032_317029pow_tensor_scalar_kernel_implIllEEvRNS_18TensorIteratorBaseET0_EUllE2_St5arrayIPcLm2EEEEviS6_T1_)
        /*34d0*/ 	.word	0x00000000


	//----- nvinfo : EIATTR_MIN_STACK_SIZE
	.align		4
.L_2307:
        /*34d4*/ 	.byte	0x04, 0x12
        /*34d6*/ 	.short	(.L_2309 - .L_2308)
	.align		4
.L_2308:
        /*34d8*/ 	.word	index@(_ZN2at6native29vectorized_elementwise_kernelILi4EZNS0_50_GLOBAL__N__2680c7bb_12_PowKernel_cu_7dd49032_317029pow_tensor_scalar_kernel_implIllEEvRNS_18TensorIteratorBaseET0_EUllE2_St5arrayIPcLm2EEEEviS6_T1_)
        /*34dc*/ 	.word	0x00000000


	//----- nvinfo : EIATTR_MIN_STACK_SIZE
	.align		4
.L_2309:
        /*34e0*/ 	.byte	0x04, 0x12
        /*34e2*/ 	.short	(.L_2311 - .L_2310)
	.align		4
.L_2310:
        /*34e4*/ 	.word	index@(_ZN2at6native29vectorized_elementwise_kernelILi8EZNS0_50_GLOBAL__N__2680c7bb_12_PowKernel_cu_7dd49032_317029pow_tensor_scalar_kernel_implIllEEvRNS_18TensorIteratorBaseET0_EUllE2_St5arrayIPcLm2EEEEviS6_T1_)
        /*34e8*/ 	.word	0x00000000


	//----- nvinfo : EIATTR_MIN_STACK_SIZE
	.align		4
.L_2311:
        /*34ec*/ 	.byte	0x04, 0x12
        /*34ee*/ 	.short	(.L_2313 - .L_2312)
	.align		4
.L_2312:
        /*34f0*/ 	.word	index@(_ZN2at6native18elementwise_kernelILi128ELi4EZNS0_15gpu_kernel_implIZNS0_50_GLOBAL__N__2680c7bb_12_PowKernel_cu_7dd49032_317029pow_tensor_scalar_kernel_implIllEEvRNS_18TensorIteratorBaseET0_EUllE1_EEvS6_RKT_EUliE_EEviT1_)
        /*34f4*/ 	.word	0x00000000


	//----- nvinfo : EIATTR_MIN_STACK_SIZE
	.align		4
.L_2313:
        /*34f8*/ 	.byte	0x04, 0x12
        /*34fa*/ 	.short	(.L_2315 - .L_2314)
	.align		4
.L_2314:
        /*34fc*/ 	.word	index@(_ZN2at6native27unrolled_elementwise_kernelIZNS0_50_GLOBAL__N__2680c7bb_12_PowKernel_cu_7dd49032_317029pow_tensor_scalar_kernel_implIllEEvRNS_18TensorIteratorBaseET0_EUllE1_St5arrayIPcLm2EELi4E23TrivialOffsetCalculatorILi1EjESC_NS0_6memory12LoadWithCastILi1EEENSD_13StoreWithCastILi1EEEEEviT_S6_T2_T3_T4_T5_)
        /*3500*/ 	.word	0x00000000


	//----- nvinfo : EIATTR_MIN_STACK_SIZE
	.align		4
.L_2315:
        /*3504*/ 	.byte	0x04, 0x12
        /*3506*/ 	.short	(.L_2317 - .L_2316)
	.align		4
.L_2316:
        /*3508*/ 	.word	index@(_ZN2at6native18elementwise_kernelILi128ELi2EZNS0_22gpu_kernel_impl_nocastIZNS0_50_GLOBAL__N__2680c7bb_12_PowKernel_cu_7dd49032_317029pow_tensor_scalar_kernel_implIllEEvRNS_18TensorIteratorBaseET0_EUllE1_EEvS6_RKT_EUliE_EEviT1_)
        /*350c*/ 	.word	0x00000000


	//----- nvinfo : EIATTR_MIN_STACK_SIZE
	.align		4
.L_2317:
        /*3510*/ 	.byte	0x04, 0x12
        /*3512*/ 	.short	(.L_2319 - .L_2318)
	.align		4
.L_2318:
        /*3514*/ 	.word	index@(_ZN2at6native27unrolled_elementwise_kernelIZNS0_50_GLOBAL__N__2680c7bb_12_PowKernel_cu_7dd49032_317029pow_tensor_scalar_kernel_implIllEEvRNS_18TensorIteratorBaseET0_EUllE1_St5arrayIPcLm2EELi4E23TrivialOffsetCalculatorILi1EjESC_NS0_6memory15LoadWithoutCastENSD_16StoreWithoutCastEEEviT_S6_T2_T3_T4_T5_)
        /*3518*/ 	.word	0x00000000


	//----- nvinfo : EIATTR_MIN_STACK_SIZE
	.align		4
.L_2319:
        /*351c*/ 	.byte	0x04, 0x12
        /*351e*/ 	.short	(.L_2321 - .L_2320)
	.align		4
.L_2320:
        /*3520*/ 	.word	index@(_ZN2at6native29vectorized_elementwise_kernelILi2EZNS0_50_GLOBAL__N__2680c7bb_12_PowKernel_cu_7dd49032_317029pow_tensor_scalar_kernel_implIllEEvRNS_18TensorIteratorBaseET0_EUllE1_St5arrayIPcLm2EEEEviS6_T1_)
        /*3524*/ 	.word	0x00000000


	//----- nvinfo : EIATTR_MIN_STACK_SIZE
	.align		4
.L_2321:
        /*3528*/ 	.byte	0x04, 0x12
        /*352a*/ 	.short	(.L_2323 - .L_2322)
	.align		4
.L_2322:
        /*352c*/ 	.word	index@(_ZN2at6native29vectorized_elementwise_kernelILi4EZNS0_50_GLOBAL__N__2680c7bb_12_PowKernel_cu_7dd49032_317029pow_tensor_scalar_kernel_implIllEEvRNS_18TensorIteratorBaseET0_EUllE1_St5arrayIPcLm2EEEEviS6_T1_)
        /*3530*/ 	.word	0x00000000


	//----- nvinfo : EIATTR_MIN_STACK_SIZE
	.align		4
.L_2323:
        /*3534*/ 	.byte	0x04, 0x12
        /*3536*/ 	.short	(.L_2325 - .L_2324)
	.align		4
.L_2324:
        /*3538*/ 	.word	index@(_ZN2at6native29vectorized_elementwise_kernelILi8EZNS0_50_GLOBAL__N__2680c7bb_12_PowKernel_cu_7dd49032_317029pow_tensor_scalar_kernel_implIllEEvRNS_18TensorIteratorBaseET0_EUllE1_St5arrayIPcLm2EEEEviS6_T1_)
        /*353c*/ 	.word	0x00000000


	//----- nvinfo : EIATTR_MIN_STACK_SIZE
	.align		4
.L_2325:
        /*3540*/ 	.byte	0x04, 0x12
        /*3542*/ 	.short	(.L_2327 - .L_2326)
	.align		4
.L_2326:
        /*3544*/ 	.word	index@(_ZN2at6native18elementwise_kernelILi128ELi4EZNS0_15gpu_kernel_implIZNS0_50_GLOBAL__N__2680c7bb_12_PowKernel_cu_7dd49032_317029pow_tensor_scalar_kernel_implIllEEvRNS_18TensorIteratorBaseET0_EUllE0_EEvS6_RKT_EUliE_EEviT1_)
        /*3548*/ 	.word	0x00000000


	//----- nvinfo : EIATTR_MIN_STACK_SIZE
	.align		4
.L_2327:
        /*354c*/ 	.byte	0x04, 0x12
        /*354e*/ 	.short	(.L_2329 - .L_2328)
	.align		4
.L_2328:
        /*3550*/ 	.word	index@(_ZN2at6native27unrolled_elementwise_kernelIZNS0_50_GLOBAL__N__2680c7bb_12_PowKernel_cu_7dd49032_317029pow_tensor_scalar_kernel_implIllEEvRNS_18TensorIteratorBaseET0_EUllE0_St5arrayIPcLm2EELi4E23TrivialOffsetCalculatorILi1EjESC_NS0_6memory12LoadWithCastILi1EEENSD_13StoreWithCastILi1EEEEEviT_S6_T2_T3_T4_T5_)
        /*3554*/ 	.word	0x00000000


	//----- nvinfo : EIATTR_MIN_STACK_SIZE
	.align		4
.L_2329:
        /*3558*/ 	.byte	0x04, 0x12
        /*355a*/ 	.short	(.L_2331 - .L_2330)
	.align		4
.L_2330:
        /*355c*/ 	.word	index@(_ZN2at6native18elementwise_kernelILi128ELi2EZNS0_22gpu_kernel_impl_nocastIZNS0_50_GLOBAL__N__2680c7bb_12_PowKernel_cu_7dd49032_317029pow_tensor_scalar_kernel_implIllEEvRNS_18TensorIteratorBaseET0_EUllE0_EEvS6_RKT_EUliE_EEviT1_)
        /*3560*/ 	.word	0x00000000


	//----- nvinfo : EIATTR_MIN_STACK_SIZE
	.align		4
.L_2331:
        /*3564*/ 	.byte	0x04, 0x12
        /*3566*/ 	.short	(.L_2333 - .L_2332)
	.align		4
.L_2332:
        /*3568*/ 	.word	index@(_ZN2at6native27unrolled_elementwise_kernelIZNS0_50_GLOBAL__N__2680c7bb_12_PowKernel_cu_7dd49032_317029pow_tensor_scalar_kernel_implIllEEvRNS_18TensorIteratorBaseET0_EUllE0_St5arrayIPcLm2EELi4E23TrivialOffsetCalculatorILi1EjESC_NS0_6memory15LoadWithoutCastENSD_16StoreWithoutCastEEEviT_S6_T2_T3_T4_T5_)
        /*356c*/ 	.word	0x00000000


	//----- nvinfo : EIATTR_MIN_STACK_SIZE
	.align		4
.L_2333:
        /*3570*/ 	.byte	0x04, 0x12
        /*3572*/ 	.short	(.L_2335 - .L_2334)
	.align		4
.L_2334:
        /*3574*/ 	.word	index@(_ZN2at6native29vectorized_elementwise_kernelILi2EZNS0_50_GLOBAL__N__2680c7bb_12_PowKernel_cu_7dd49032_317029pow_tensor_scalar_kernel_implIllEEvRNS_18TensorIteratorBaseET0_EUllE0_St5arrayIPcLm2EEEEviS6_T1_)
        /*3578*/ 	.word	0x00000000


	//----- nvinfo : EIATTR_MIN_STACK_SIZE
	.align		4
.L_2335:
        /*357c*/ 	.byte	0x04, 0x12
        /*357e*/ 	.short	(.L_2337 - .L_2336)
	.align		4
.L_2336:
        /*3580*/ 	.word	index@(_ZN2at6native29vectorized_elementwise_kernelILi4EZNS0_50_GLOBAL__N__2680c7bb_12_PowKernel_cu_7dd49032_317029pow_tensor_scalar_kernel_implIllEEvRNS_18TensorIteratorBaseET0_EUllE0_St5arrayIPcLm2EEEEviS6_T1_)
        /*3584*/ 	.word	0x00000000


	//----- nvinfo : EIATTR_MIN_STACK_SIZE
	.align		4
.L_2337:
        /*3588*/ 	.byte	0x04, 0x12
        /*358a*/ 	.short	(.L_2339 - .L_2338)
	.align		4
.L_2338:
        /*358c*/ 	.word	index@(_ZN2at6native29vectorized_elementwise_kernelILi8EZNS0_50_GLOBAL__N__2680c7bb_12_PowKernel_cu_7dd49032_317029pow_tensor_scalar_kernel_implIllEEvRNS_18TensorIteratorBaseET0_EUllE0_St5arrayIPcLm2EEEEviS6_T1_)
        /*3590*/ 	.word	0x00000000


	//----- nvinfo : EIATTR_MIN_STACK_SIZE
	.align		4
.L_2339:
        /*3594*/ 	.byte	0x04, 0x12
        /*3596*/ 	.short	(.L_2341 - .L_2340)
	.align		4
.L_2340:
        /*3598*/ 	.word	index@(_ZN2at6native18elementwise_kernelILi128ELi4EZNS0_15gpu_kernel_implIZNS0_50_GLOBAL__N__2680c7bb_12_PowKernel_cu_7dd49032_317029pow_tensor_scalar_kernel_implIllEEvRNS_18TensorIteratorBaseET0_EUllE_EEvS6_RKT_EUliE_EEviT1_)
        /*359c*/ 	.word	0x00000000


	//----- nvinfo : EIATTR_MIN_STACK_SIZE
	.align		4
.L_2341:
        /*35a0*/ 	.byte	0x04, 0x12
        /*35a2*/ 	.short	(.L_2343 - .L_2342)
	.align		4
.L_2342:
        /*35a4*/ 	.word	index@(_ZN2at6native27unrolled_elementwise_kernelIZNS0_50_GLOBAL__N__2680c7bb_12_PowKernel_cu_7dd49032_317029pow_tensor_scalar_kernel_implIllEEvRNS_18TensorIteratorBaseET0_EUllE_St5arrayIPcLm2EELi4E23TrivialOffsetCalculatorILi1EjESC_NS0_6memory12LoadWithCastILi1EEENSD_13StoreWithCastILi1EEEEEviT_S6_T2_T3_T4_T5_)
        /*35a8*/ 	.word	0x00000000


	//----- nvinfo : EIATTR_MIN_STACK_SIZE
	.align		4
.L_2343:
        /*35ac*/ 	.byte	0x04, 0x12
        /*35ae*/ 	.short	(.L_2345 - .L_2344)
	.align		4
.L_2344:
        /*35b0*/ 	.word	index@(_ZN2at6native18elementwise_kernelILi128ELi2EZNS0_22gpu_kernel_impl_nocastIZNS0_50_GLOBAL__N__2680c7bb_12_PowKernel_cu_7dd49032_317029pow_tensor_scalar_kernel_implIllEEvRNS_18TensorIteratorBaseET0_EUllE_EEvS6_RKT_EUliE_EEviT1_)
        /*35b4*/ 	.word	0x00000000


	//----- nvinfo : EIATTR_MIN_STACK_SIZE
	.align		4
.L_2345:
        /*35b8*/ 	.byte	0x04, 0x12
        /*35ba*/ 	.short	(.L_2347 - .L_2346)
	.align		4
.L_2346:
        /*35bc*/ 	.word	index@(_ZN2at6native27unrolled_elementwise_kernelIZNS0_50_GLOBAL__N__2680c7bb_12_PowKernel_cu_7dd49032_317029pow_tensor_scalar_kernel_implIllEEvRNS_18TensorIteratorBaseET0_EUllE_St5arrayIPcLm2EELi4E23TrivialOffsetCalculatorILi1EjESC_NS0_6memory15LoadWithoutCastENSD_16StoreWithoutCastEEEviT_S6_T2_T3_T4_T5_)
        /*35c0*/ 	.word	0x00000000


	//----- nvinfo : EIATTR_MIN_STACK_SIZE
	.align		4
.L_2347:
        /*35c4*/ 	.byte	0x04, 0x12
        /*35c6*/ 	.short	(.L_2349 - .L_2348)
	.align		4
.L_2348:
        /*35c8*/ 	.word	index@(_ZN2at6native29vectorized_elementwise_kernelILi2EZNS0_50_GLOBAL__N__2680c7bb_12_PowKernel_cu_7dd49032_317029pow_tensor_scalar_kernel_implIllEEvRNS_18TensorIteratorBaseET0_EUllE_St5arrayIPcLm2EEEEviS6_T1_)
        /*35cc*/ 	.word	0x00000000


	//----- nvinfo : EIATTR_MIN_STACK_SIZE
	.align		4
.L_2349:
        /*35d0*/ 	.byte	0x04, 0x12
        /*35d2*/ 	.short	(.L_2351 - .L_2350)
	.align		4
.L_2350:
        /*35d4*/ 	.word	index@(_ZN2at6native29vectorized_elementwise_kernelILi4EZNS0_50_GLOBAL__N__2680c7bb_12_PowKernel_cu_7dd49032_317029pow_tensor_scalar_kernel_implIllEEvRNS_18TensorIteratorBaseET0_EUllE_St5arrayIPcLm2EEEEviS6_T1_)
        /*35d8*/ 	.word	0x00000000


	//----- nvinfo : EIATTR_MIN_STACK_SIZE
	.align		4
.L_2351:
        /*35dc*/ 	.byte	0x04, 0x12
        /*35de*/ 	.short	(.L_2353 - .L_2352)
	.align		4
.L_2352:
        /*35e0*/ 	.word	index@(_ZN2at6native29vectorized_elementwise_kernelILi8EZNS0_50_GLOBAL__N__2680c7bb_12_PowKernel_cu_7dd49032_317029pow_tensor_scalar_kernel_implIllEEvRNS_18TensorIteratorBaseET0_EUllE_St5arrayIPcLm2EEEEviS6_T1_)
        /*35e4*/ 	.word	0x00000000


	//----- nvinfo : EIATTR_MIN_STACK_SIZE
	.align		4
.L_2353:
        /*35e8*/ 	.byte	0x04, 0x12
        /*35ea*/ 	.short	(.L_2355 - .L_2354)
	.align		4
.L_2354:
        /*35ec*/ 	.word	index@(_ZN2at6native18elementwise_kernelILi128ELi4EZNS0_15gpu_kernel_implIZNS0_50_GLOBAL__N__2680c7bb_12_PowKernel_cu_7dd49032_317029pow_tensor_scalar_kernel_implIiiEEvRNS_18TensorIteratorBaseET0_EUliE2_EEvS6_RKT_EUliE_EEviT1_)
        /*35f0*/ 	.word	0x00000000


	//----- nvinfo : EIATTR_MIN_STACK_SIZE
	.align		4
.L_2355:
        /*35f4*/ 	.byte	0x04, 0x12
        /*35f6*/ 	.short	(.L_2357 - .L_2356)
	.align		4
.L_2356:
        /*35f8*/ 	.word	index@(_ZN2at6native27unrolled_elementwise_kernelIZNS0_50_GLOBAL__N__2680c7bb_12_PowKernel_cu_7dd49032_317029pow_tensor_scalar_kernel_implIiiEEvRNS_18TensorIteratorBaseET0_EUliE2_St5arrayIPcLm2EELi4E23TrivialOffsetCalculatorILi1EjESC_NS0_6memory12LoadWithCastILi1EEENSD_13StoreWithCastILi1EEEEEviT_S6_T2_T3_T4_T5_)
        /*35fc*/ 	.word	0x00000000


	//----- nvinfo : EIATTR_MIN_STACK_SIZE
	.align		4
.L_2357:
        /*3600*/ 	.byte	0x04, 0x12
        /*3602*/ 	.short	(.L_2359 - .L_2358)
	.align		4
.L_2358:
        /*3604*/ 	.word	index@(_ZN2at6native18elementwise_kernelILi128ELi2EZNS0_22gpu_kernel_impl_nocastIZNS0_50_GLOBAL__N__2680c7bb_12_PowKernel_cu_7dd49032_317029pow_tensor_scalar_kernel_implIiiEEvRNS_18TensorIteratorBaseET0_EUliE2_EEvS6_RKT_EUliE_EEviT1_)
        /*3608*/ 	.word	0x00000000


	//----- nvinfo : EIATTR_MIN_STACK_SIZE
	.align		4
.L_2359:
        /*360c*/ 	.byte	0x04, 0x12
        /*360e*/ 	.short	(.L_2361 - .L_2360)
	.align		4
.L_2360:
        /*3610*/ 	.word	index@(_ZN2at6native27unrolled_elementwise_kernelIZNS0_50_GLOBAL__N__2680c7bb_12_PowKernel_cu_7dd49032_317029pow_tensor_scalar_kernel_implIiiEEvRNS_18TensorIteratorBaseET0_EUliE2_St5arrayIPcLm2EELi4E23TrivialOffsetCalculatorILi1EjESC_NS0_6memory15LoadWithoutCastENSD_16StoreWithoutCastEEEviT_S6_T2_T3_T4_T5_)
        /*3614*/ 	.word	0x00000000


	//----- nvinfo : EIATTR_MIN_STACK_SIZE
	.align		4
.L_2361:
        /*3618*/ 	.byte	0x04, 0x12
        /*361a*/ 	.short	(.L_2363 - .L_2362)
	.align		4
.L_2362:
        /*361c*/ 	.word	index@(_ZN2at6native29vectorized_elementwise_kernelILi2EZNS0_50_GLOBAL__N__2680c7bb_12_PowKernel_cu_7dd49032_317029pow_tensor_scalar_kernel_implIiiEEvRNS_18TensorIteratorBaseET0_EUliE2_St5arrayIPcLm2EEEEviS6_T1_)
        /*3620*/ 	.word	0x00000000


	//----- nvinfo : EIATTR_MIN_STACK_SIZE
	.align		4
.L_2363:
        /*3624*/ 	.byte	0x04, 0x12
        /*3626*/ 	.short	(.L_2365 - .L_2364)
	.align		4
.L_2364:
        /*3628*/ 	.word	index@(_ZN2at6native29vectorized_elementwise_kernelILi4EZNS0_50_GLOBAL__N__2680c7bb_12_PowKernel_cu_7dd49032_317029pow_tensor_scalar_kernel_implIiiEEvRNS_18TensorIteratorBaseET0_EUliE2_St5arrayIPcLm2EEEEviS6_T1_)
        /*362c*/ 	.word	0x00000000


	//----- nvinfo : EIATTR_MIN_STACK_SIZE
	.align		4
.L_2365:
        /*3630*/ 	.byte	0x04, 0x12
        /*3632*/ 	.short	(.L_2367 - .L_2366)
	.align		4
.L_2366:
        /*3634*/ 	.word	index@(_ZN2at6native29vectorized_elementwise_kernelILi8EZNS0_50_GLOBAL__N__2680c7bb_12_PowKernel_cu_7dd49032_317029pow_tensor_scalar_kernel_implIiiEEvRNS_18TensorIteratorBaseET0_EUliE2_St5arrayIPcLm2EEEEviS6_T1_)
        /*3638*/ 	.word	0x00000000


	//----- nvinfo : EIATTR_MIN_STACK_SIZE
	.align		4
.L_2367:
        /*363c*/ 	.byte	0x04, 0x12
        /*363e*/ 	.short	(.L_2369 - .L_2368)
	.align		4
.L_2368:
        /*3640*/ 	.word	index@(_ZN2at6native18elementwise_kernelILi128ELi4EZNS0_15gpu_kernel_implIZNS0_50_GLOBAL__N__2680c7bb_12_PowKernel_cu_7dd49032_317029pow_tensor_scalar_kernel_implIiiEEvRNS_18TensorIteratorBaseET0_EUliE1_EEvS6_RKT_EUliE_EEviT1_)
        /*3644*/ 	.word	0x00000000


	//----- nvinfo : EIATTR_MIN_STACK_SIZE
	.align		4
.L_2369:
        /*3648*/ 	.byte	0x04, 0x12
        /*364a*/ 	.short	(.L_2371 - .L_2370)
	.align		4
.L_2370:
        /*364c*/ 	.word	index@(_ZN2at6native27unrolled_elementwise_kernelIZNS0_50_GLOBAL__N__2680c7bb_12_PowKernel_cu_7dd49032_317029pow_tensor_scalar_kernel_implIiiEEvRNS_18TensorIteratorBaseET0_EUliE1_St5arrayIPcLm2EELi4E23TrivialOffsetCalculatorILi1EjESC_NS0_6memory12LoadWithCastILi1EEENSD_13StoreWithCastILi1EEEEEviT_S6_T2_T3_T4_T5_)
        /*3650*/ 	.word	0x00000000


	//----- nvinfo : EIATTR_MIN_STACK_SIZE
	.align		4
.L_2371:
        /*3654*/ 	.byte	0x04, 0x12
        /*3656*/ 	.short	(.L_2373 - .L_2372)
	.align		4
.L_2372:
        /*3658*/ 	.word	index@(_ZN2at6native18elementwise_kernelILi128ELi2EZNS0_22gpu_kernel_impl_nocastIZNS0_50_GLOBAL__N__2680c7bb_12_PowKernel_cu_7dd49032_317029pow_tensor_scalar_kernel_implIiiEEvRNS_18TensorIteratorBaseET0_EUliE1_EEvS6_RKT_EUliE_EEviT1_)
        /*365c*/ 	.word	0x00000000


	//----- nvinfo : EIATTR_MIN_STACK_SIZE
	.align		4
.L_2373:
        /*3660*/ 	.byte	0x04, 0x12
        /*3662*/ 	.short	(.L_2375 - .L_2374)
	.align		4
.L_2374:
        /*3664*/ 	.word	index@(_ZN2at6native27unrolled_elementwise_kernelIZNS0_50_GLOBAL__N__2680c7bb_12_PowKernel_cu_7dd49032_317029pow_tensor_scalar_kernel_implIiiEEvRNS_18TensorIteratorBaseET0_EUliE1_St5arrayIPcLm2EELi4E23TrivialOffsetCalculatorILi1EjESC_NS0_6memory15LoadWithoutCastENSD_16StoreWithoutCastEEEviT_S6_T2_T3_T4_T5_)
        /*3668*/ 	.word	0x00000000


	//----- nvinfo : EIATTR_MIN_STACK_SIZE
	.align		4
.L_2375:
        /*366c*/ 	.byte	0x04, 0x12
        /*366e*/ 	.short	(.L_2377 - .L_2376)
	.align		4
.L_2376:
        /*3670*/ 	.word	index@(_ZN2at6native29vectorized_elementwise_kernelILi2EZNS0_50_GLOBAL__N__2680c7bb_12_PowKernel_cu_7dd49032_317029pow_tensor_scalar_kernel_implIiiEEvRNS_18TensorIteratorBaseET0_EUliE1_St5arrayIPcLm2EEEEviS6_T1_)
        /*3674*/ 	.word	0x00000000


	//----- nvinfo : EIATTR_MIN_STACK_SIZE
	.align		4
.L_2377:
        /*3678*/ 	.byte	0x04, 0x12
        /*367a*/ 	.short	(.L_2379 - .L_2378)
	.align		4
.L_2378:
        /*367c*/ 	.word	index@(_ZN2at6native29vectorized_elementwise_kernelILi4EZNS0_50_GLOBAL__N__2680c7bb_12_PowKernel_cu_7dd49032_317029pow_tensor_scalar_kernel_implIiiEEvRNS_18TensorIteratorBaseET0_EUliE1_St5arrayIPcLm2EEEEviS6_T1_)
        /*3680*/ 	.word	0x00000000


	//----- nvinfo : EIATTR_MIN_STACK_SIZE
	.align		4
.L_2379:
        /*3684*/ 	.byte	0x04, 0x12
        /*3686*/ 	.short	(.L_2381 - .L_2380)
	.align		4
.L_2380:
        /*3688*/ 	.word	index@(_ZN2at6native29vectorized_elementwise_kernelILi8EZNS0_50_GLOBAL__N__2680c7bb_12_PowKernel_cu_7dd49032_317029pow_tensor_scalar_kernel_implIiiEEvRNS_18TensorIteratorBaseET0_EUliE1_St5arrayIPcLm2EEEEviS6_T1_)
        /*368c*/ 	.word	0x00000000


	//----- nvinfo : EIATTR_MIN_STACK_SIZE
	.align		4
.L_2381:
        /*3690*/ 	.byte	0x04, 0x12
        /*3692*/ 	.short	(.L_2383 - .L_2382)
	.align		4
.L_2382:
        /*3694*/ 	.word	index@(_ZN2at6native18elementwise_kernelILi128ELi4EZNS0_15gpu_kernel_implIZNS0_50_GLOBAL__N__2680c7bb_12_PowKernel_cu_7dd49032_317029pow_tensor_scalar_kernel_implIiiEEvRNS_18TensorIteratorBaseET0_EUliE0_EEvS6_RKT_EUliE_EEviT1_)
        /*3698*/ 	.word	0x00000000


	//----- nvinfo : EIATTR_MIN_STACK_SIZE
	.align		4
.L_2383:
        /*369c*/ 	.byte	0x04, 0x12
        /*369e*/ 	.short	(.L_2385 - .L_2384)
	.align		4
.L_2384:
        /*36a0*/ 	.word	index@(_ZN2at6native27unrolled_elementwise_kernelIZNS0_50_GLOBAL__N__2680c7bb_12_PowKernel_cu_7dd49032_317029pow_tensor_scalar_kernel_implIiiEEvRNS_18TensorIteratorBaseET0_EUliE0_St5arrayIPcLm2EELi4E23TrivialOffsetCalculatorILi1EjESC_NS0_6memory12LoadWithCastILi1EEENSD_13StoreWithCastILi1EEEEEviT_S6_T2_T3_T4_T5_)
        /*36a4*/ 	.word	0x00000000


	//----- nvinfo : EIATTR_MIN_STACK_SIZE
	.align		4
.L_2385:
        /*36a8*/ 	.byte	0x04, 0x12
        /*36aa*/ 	.short	(.L_2387 - .L_2386)
	.align		4
.L_2386:
        /*36ac*/ 	.word	index@(_ZN2at6native18elementwise_kernelILi128ELi2EZNS0_22gpu_kernel_impl_nocastIZNS0_50_GLOBAL__N__2680c7bb_12_PowKernel_cu_7dd49032_317029pow_tensor_scalar_kernel_implIiiEEvRNS_18TensorIteratorBaseET0_EUliE0_EEvS6_RKT_EUliE_EEviT1_)
        /*36b0*/ 	.word	0x00000000


	//----- nvinfo : EIATTR_MIN_STACK_SIZE
	.align		4
.L_2387:
        /*36b4*/ 	.byte	0x04, 0x12
        /*36b6*/ 	.short	(.L_2389 - .L_2388)
	.align		4
.L_2388:
        /*36b8*/ 	.word	index@(_ZN2at6native27unrolled_elementwise_kernelIZNS0_50_GLOBAL__N__2680c7bb_12_PowKernel_cu_7dd49032_317029pow_tensor_scalar_kernel_implIiiEEvRNS_18TensorIteratorBaseET0_EUliE0_St5arrayIPcLm2EELi4E23TrivialOffsetCalculatorILi1EjESC_NS0_6memory15LoadWithoutCastENSD_16StoreWithoutCastEEEviT_S6_T2_T3_T4_T5_)
        /*36bc*/ 	.word	0x00000000


	//----- nvinfo : EIATTR_MIN_STACK_SIZE
	.align		4
.L_2389:
        /*36c0*/ 	.byte	0x04, 0x12
        /*36c2*/ 	.short	(.L_2391 - .L_2390)
	.align		4
.L_2390:
        /*36c4*/ 	.word	index@(_ZN2at6native29vectorized_elementwise_kernelILi2EZNS0_50_GLOBAL__N__2680c7bb_12_PowKernel_cu_7dd49032_317029pow_tensor_scalar_kernel_implIiiEEvRNS_18TensorIteratorBaseET0_EUliE0_St5arrayIPcLm2EEEEviS6_T1_)
        /*36c8*/ 	.word	0x00000000


	//----- nvinfo : EIATTR_MIN_STACK_SIZE
	.align		4
.L_2391:
        /*36cc*/ 	.byte	0x04, 0x12
        /*36ce*/ 	.short	(.L_2393 - .L_2392)
	.align		4
.L_2392:
        /*36d0*/ 	.word	index@(_ZN2at6native29vectorized_elementwise_kernelILi4EZNS0_50_GLOBAL__N__2680c7bb_12_PowKernel_cu_7dd49032_317029pow_tensor_scalar_kernel_implIiiEEvRNS_18TensorIteratorBaseET0_EUliE0_St5arrayIPcLm2EEEEviS6_T1_)
        /*36d4*/ 	.word	0x00000000


	//----- nvinfo : EIATTR_MIN_STACK_SIZE
	.align		4
.L_2393:
        /*36d8*/ 	.byte	0x04, 0x12
        /*36da*/ 	.short	(.L_2395 - .L_2394)
	.align		4
.L_2394:
        /*36dc*/ 	.word	index@(_ZN2at6native29vectorized_elementwise_kernelILi8EZNS0_50_GLOBAL__N__2680c7bb_12_PowKernel_cu_7dd49032_317029pow_tensor_scalar_kernel_implIiiEEvRNS_18TensorIteratorBaseET0_EUliE0_St5arrayIPcLm2EEEEviS6_T1_)
        /*36e0*/ 	.word	0x00000000


	//----- nvinfo : EIATTR_MIN_STACK_SIZE
	.align		4
.L_2395:
        /*36e4*/ 	.byte	0x04, 0x12
        /*36e6*/ 	.short	(.L_2397 - .L_2396)
	.align		4
.L_2396:
        /*36e8*/ 	.word	index@(_ZN2at6native18elementwise_kernelILi128ELi4EZNS0_15gpu_kernel_implIZNS0_50_GLOBAL__N__2680c7bb_12_PowKernel_cu_7dd49032_317029pow_tensor_scalar_kernel_implIiiEEvRNS_18TensorIteratorBaseET0_EUliE_EEvS6_RKT_EUliE_EEviT1_)
        /*36ec*/ 	.word	0x00000000


	//----- nvinfo : EIATTR_MIN_STACK_SIZE
	.align		4
.L_2397:
        /*36f0*/ 	.byte	0x04, 0x12
        /*36f2*/ 	.short	(.L_2399 - .L_2398)
	.align		4
.L_2398:
        /*36f4*/ 	.word	index@(_ZN2at6native27unrolled_elementwise_kernelIZNS0_50_GLOBAL__N__2680c7bb_12_PowKernel_cu_7dd49032_317029pow_tensor_scalar_kernel_implIiiEEvRNS_18TensorIteratorBaseET0_EUliE_St5arrayIPcLm2EELi4E23TrivialOffsetCalculatorILi1EjESC_NS0_6memory12LoadWithCastILi1EEENSD_13StoreWithCastILi1EEEEEviT_S6_T2_T3_T4_T5_)
        /*36f8*/ 	.word	0x00000000


	//----- nvinfo : EIATTR_MIN_STACK_SIZE
	.align		4
.L_2399:
        /*36fc*/ 	.byte	0x04, 0x12
        /*36fe*/ 	.short	(.L_2401 - .L_2400)
	.align		4
.L_2400:
        /*3700*/ 	.word	index@(_ZN2at6native18elementwise_kernelILi128ELi2EZNS0_22gpu_kernel_impl_nocastIZNS0_50_GLOBAL__N__2680c7bb_12_PowKernel_cu_7dd49032_317029pow_tensor_scalar_kernel_implIiiEEvRNS_18TensorIteratorBaseET0_EUliE_EEvS6_RKT_EUliE_EEviT1_)
        /*3704*/ 	.word	0x00000000


	//----- nvinfo : EIATTR_MIN_STACK_SIZE
	.align		4
.L_2401:
        /*3708*/ 	.byte	0x04, 0x12
        /*370a*/ 	.short	(.L_2403 - .L_2402)
	.align		4
.L_2402:
        /*370c*/ 	.word	index@(_ZN2at6native27unrolled_elementwise_kernelIZNS0_50_GLOBAL__N__2680c7bb_12_PowKernel_cu_7dd49032_317029pow_tensor_scalar_kernel_implIiiEEvRNS_18TensorIteratorBaseET0_EUliE_St5arrayIPcLm2EELi4E23TrivialOffsetCalculatorILi1EjESC_NS0_6memory15LoadWithoutCastENSD_16StoreWithoutCastEEEviT_S6_T2_T3_T4_T5_)
        /*3710*/ 	.word	0x00000000


	//----- nvinfo : EIATTR_MIN_STACK_SIZE
	.align		4
.L_2403:
        /*3714*/ 	.byte	0x04, 0x12
        /*3716*/ 	.short	(.L_2405 - .L_2404)
	.align		4
.L_2404:
        /*3718*/ 	.word	index@(_ZN2at6native29vectorized_elementwise_kernelILi2EZNS0_50_GLOBAL__N__2680c7bb_12_PowKernel_cu_7dd49032_317029pow_tensor_scalar_kernel_implIiiEEvRNS_18TensorIteratorBaseET0_EUliE_St5arrayIPcLm2EEEEviS6_T1_)
        /*371c*/ 	.word	0x00000000


	//----- nvinfo : EIATTR_MIN_STACK_SIZE
	.align		4
.L_2405:
        /*3720*/ 	.byte	0x04, 0x12
        /*3722*/ 	.short	(.L_2407 - .L_2406)
	.align		4
.L_2406:
        /*3724*/ 	.word	index@(_ZN2at6native29vectorized_elementwise_kernelILi4EZNS0_50_GLOBAL__N__2680c7bb_12_PowKernel_cu_7dd49032_317029pow_tensor_scalar_kernel_implIiiEEvRNS_18TensorIteratorBaseET0_EUliE_St5arrayIPcLm2EEEEviS6_T1_)
        /*3728*/ 	.word	0x00000000


	//----- nvinfo : EIATTR_MIN_STACK_SIZE
	.align		4
.L_2407:
        /*372c*/ 	.byte	0x04, 0x12
        /*372e*/ 	.short	(.L_2409 - .L_2408)
	.align		4
.L_2408:
        /*3730*/ 	.word	index@(_ZN2at6native29vectorized_elementwise_kernelILi8EZNS0_50_GLOBAL__N__2680c7bb_12_PowKernel_cu_7dd49032_317029pow_tensor_scalar_kernel_implIiiEEvRNS_18TensorIteratorBaseET0_EUliE_St5arrayIPcLm2EEEEviS6_T1_)
        /*3734*/ 	.word	0x00000000


	//----- nvinfo : EIATTR_MIN_STACK_SIZE
	.align		4
.L_2409:
        /*3738*/ 	.byte	0x04, 0x12
        /*373a*/ 	.short	(.L_2411 - .L_2410)
	.align		4
.L_2410:
        /*373c*/ 	.word	index@(_ZN2at6native18elementwise_kernelILi128ELi4EZNS0_15gpu_kernel_implIZNS0_50_GLOBAL__N__2680c7bb_12_PowKernel_cu_7dd49032_317029pow_tensor_scalar_kernel_implIaaEEvRNS_18TensorIteratorBaseET0_EUlaE2_EEvS6_RKT_EUliE_EEviT1_)
        /*3740*/ 	.word	0x00000000


	//----- nvinfo : EIATTR_MIN_STACK_SIZE
	.align		4
.L_2411:
        /*3744*/ 	.byte	0x04, 0x12
        /*3746*/ 	.short	(.L_2413 - .L_2412)
	.align		4
.L_2412:
        /*3748*/ 	.word	index@(_ZN2at6native27unrolled_elementwise_kernelIZNS0_50_GLOBAL__N__2680c7bb_12_PowKernel_cu_7dd49032_317029pow_tensor_scalar_kernel_implIaaEEvRNS_18TensorIteratorBaseET0_EUlaE2_St5arrayIPcLm2EELi4E23TrivialOffsetCalculatorILi1EjESC_NS0_6memory12LoadWithCastILi1EEENSD_13StoreWithCastILi1EEEEEviT_S6_T2_T3_T4_T5_)
        /*374c*/ 	.word	0x00000000


	//----- nvinfo : EIATTR_MIN_STACK_SIZE
	.align		4
.L_2413:
        /*3750*/ 	.byte	0x04, 0x12
        /*3752*/ 	.short	(.L_2415 - .L_2414)
	.align		4
.L_2414:
        /*3754*/ 	.word	index@(_ZN2at6native18elementwise_kernelILi128ELi4EZNS0_22gpu_kernel_impl_nocastIZNS0_50_GLOBAL__N__2680c7bb_12_PowKernel_cu_7dd49032_317029pow_tensor_scalar_kernel_implIaaEEvRNS_18TensorIteratorBaseET0_EUlaE2_EEvS6_RKT_EUliE_EEviT1_)
        /*3758*/ 	.word	0x00000000


	//----- nvinfo : EIATTR_MIN_STACK_SIZE
	.align		4
.L_2415:
        /*375c*/ 	.byte	0x04, 0x12
        /*375e*/ 	.short	(.L_2417 - .L_2416)
	.align		4
.L_2416:
        /*3760*/ 	.word	index@(_ZN2at6native27unrolled_elementwise_kernelIZNS0_50_GLOBAL__N__2680c7bb_12_PowKernel_cu_7dd49032_317029pow_tensor_scalar_kernel_implIaaEEvRNS_18TensorIteratorBaseET0_EUlaE2_St5arrayIPcLm2EELi4E23TrivialOffsetCalculatorILi1EjESC_NS0_6memory15LoadWithoutCastENSD_16StoreWithoutCastEEEviT_S6_T2_T3_T4_T5_)
        /*3764*/ 	.word	0x00000000


	//----- nvinfo : EIATTR_MIN_STACK_SIZE
	.align		4
.L_2417:
        /*3768*/ 	.byte	0x04, 0x12
        /*376a*/ 	.short	(.L_2419 - .L_2418)
	.align		4
.L_2418:
        /*376c*/ 	.word	index@(_ZN2at6native29vectorized_elementwise_kernelILi2EZNS0_50_GLOBAL__N__2680c7bb_12_PowKernel_cu_7dd49032_317029pow_tensor_scalar_kernel_implIaaEEvRNS_18TensorIteratorBaseET0_EUlaE2_St5arrayIPcLm2EEEEviS6_T1_)
        /*3770*/ 	.word	0x00000000


	//----- nvinfo : EIATTR_MIN_STACK_SIZE
	.align		4
.L_2419:
        /*3774*/ 	.byte	0x04, 0x12
        /*3776*/ 	.short	(.L_2421 - .L_2420)
	.align		4
.L_2420:
        /*3778*/ 	.word	index@(_ZN2at6native29vectorized_elementwise_kernelILi4EZNS0_50_GLOBAL__N__2680c7bb_12_PowKernel_cu_7dd49032_317029pow_tensor_scalar_kernel_implIaaEEvRNS_18TensorIteratorBaseET0_EUlaE2_St5arrayIPcLm2EEEEviS6_T1_)
        /*377c*/ 	.word	0x00000000


	//----- nvinfo : EIATTR_MIN_STACK_SIZE
	.align		4
.L_2421:
        /*3780*/ 	.byte	0x04, 0x12
        /*3782*/ 	.short	(.L_2423 - .L_2422)
	.align		4
.L_2422:
        /*3784*/ 	.word	index@(_ZN2at6native29vectorized_elementwise_kernelILi8EZNS0_50_GLOBAL__N__2680c7bb_12_PowKernel_cu_7dd49032_317029pow_tensor_scalar_kernel_implIaaEEvRNS_18TensorIteratorBaseET0_EUlaE2_St5arrayIPcLm2EEEEviS6_T1_)
        /*3788*/ 	.word	0x00000000


	//----- nvinfo : EIATTR_MIN_STACK_SIZE
	.align		4
.L_2423:
        /*378c*/ 	.byte	0x04, 0x12
        /*378e*/ 	.short	(.L_2425 - .L_2424)
	.align		4
.L_2424:
        /*3790*/ 	.word	index@(_ZN2at6native18elementwise_kernelILi128ELi4EZNS0_15gpu_kernel_implIZNS0_50_GLOBAL__N__2680c7bb_12_PowKernel_cu_7dd49032_317029pow_tensor_scalar_kernel_implIaaEEvRNS_18TensorIteratorBaseET0_EUlaE1_EEvS6_RKT_EUliE_EEviT1_)
        /*3794*/ 	.word	0x00000000


	//----- nvinfo : EIATTR_MIN_STACK_SIZE
	.align		4
.L_2425:
        /*3798*/ 	.byte	0x04, 0x12
        /*379a*/ 	.short	(.L_2427 - .L_2426)
	.align		4
.L_2426:
        /*379c*/ 	.word	index@(_ZN2at6native27unrolled_elementwise_kernelIZNS0_50_GLOBAL__N__2680c7bb_12_PowKernel_cu_7dd49032_317029pow_tensor_scalar_kernel_implIaaEEvRNS_18TensorIteratorBaseET0_EUlaE1_St5arrayIPcLm2EELi4E23TrivialOffsetCalculatorILi1EjESC_NS0_6memory12LoadWithCastILi1EEENSD_13StoreWithCastILi1EEEEEviT_S6_T2_T3_T4_T5_)
        /*37a0*/ 	.word	0x00000000


	//----- nvinfo : EIATTR_MIN_STACK_SIZE
	.align		4
.L_2427:
        /*37a4*/ 	.byte	0x04, 0x12
        /*37a6*/ 	.short	(.L_2429 - .L_2428)
	.align		4
.L_2428:
        /*37a8*/ 	.word	index@(_ZN2at6native18elementwise_kernelILi128ELi4EZNS0_22gpu_kernel_impl_nocastIZNS0_50_GLOBAL__N__2680c7bb_12_PowKernel_cu_7dd49032_317029pow_tensor_scalar_kernel_implIaaEEvRNS_18TensorIteratorBaseET0_EUlaE1_EEvS6_RKT_EUliE_EEviT1_)
        /*37ac*/ 	.word	0x00000000


	//----- nvinfo : EIATTR_MIN_STACK_SIZE
	.align		4
.L_2429:
        /*37b0*/ 	.byte	0x04, 0x12
        /*37b2*/ 	.short	(.L_2431 - .L_2430)
	.align		4
.L_2430:
        /*37b4*/ 	.word	index@(_ZN2at6native27unrolled_elementwise_kernelIZNS0_50_GLOBAL__N__2680c7bb_12_PowKernel_cu_7dd49032_317029pow_tensor_scalar_kernel_implIaaEEvRNS_18TensorIteratorBaseET0_EUlaE1_St5arrayIPcLm2EELi4E23TrivialOffsetCalculatorILi1EjESC_NS0_6memory15LoadWithoutCastENSD_16StoreWithoutCastEEEviT_S6_T2_T3_T4_T5_)
        /*37b8*/ 	.word	0x00000000


	//----- nvinfo : EIATTR_MIN_STACK_SIZE
	.align		4
.L_2431:
        /*37bc*/ 	.byte	0x04, 0x12
        /*37be*/ 	.short	(.L_2433 - .L_2432)
	.align		4
.L_2432:
        /*37c0*/ 	.word	index@(_ZN2at6native29vectorized_elementwise_kernelILi2EZNS0_50_GLOBAL__N__2680c7bb_12_PowKernel_cu_7dd49032_317029pow_tensor_scalar_kernel_implIaaEEvRNS_18TensorIteratorBaseET0_EUlaE1_St5arrayIPcLm2EEEEviS6_T1_)
        /*37c4*/ 	.word	0x00000000


	//----- nvinfo : EIATTR_MIN_STACK_SIZE
	.align		4
.L_2433:
        /*37c8*/ 	.byte	0x04, 0x12
        /*37ca*/ 	.short	(.L_2435 - .L_2434)
	.align		4
.L_2434:
        /*37cc*/ 	.word	index@(_ZN2at6native29vectorized_elementwise_kernelILi4EZNS0_50_GLOBAL__N__2680c7bb_12_PowKernel_cu_7dd49032_317029pow_tensor_scalar_kernel_implIaaEEvRNS_18TensorIteratorBaseET0_EUlaE1_St5arrayIPcLm2EEEEviS6_T1_)
        /*37d0*/ 	.word	0x00000000


	//----- nvinfo : EIATTR_MIN_STACK_SIZE
	.align		4
.L_2435:
        /*37d4*/ 	.byte	0x04, 0x12
        /*37d6*/ 	.short	(.L_2437 - .L_2436)
	.align		4
.L_2436:
        /*37d8*/ 	.word	index@(_ZN2at6native29vectorized_elementwise_kernelILi8EZNS0_50_GLOBAL__N__2680c7bb_12_PowKernel_cu_7dd49032_317029pow_tensor_scalar_kernel_implIaaEEvRNS_18TensorIteratorBaseET0_EUlaE1_St5arrayIPcLm2EEEEviS6_T1_)
        /*37dc*/ 	.word	0x00000000


	//----- nvinfo : EIATTR_MIN_STACK_SIZE
	.align		4
.L_2437:
        /*37e0*/ 	.byte	0x04, 0x12
        /*37e2*/ 	.short	(.L_2439 - .L_2438)
	.align		4
.L_2438:
        /*37e4*/ 	.word	index@(_ZN2at6native18elementwise_kernelILi128ELi4EZNS0_15gpu_kernel_implIZNS0_50_GLOBAL__N__2680c7bb_12_PowKernel_cu_7dd49032_317029pow_tensor_scalar_kernel_implIaaEEvRNS_18TensorIteratorBaseET0_EUlaE0_EEvS6_RKT_EUliE_EEviT1_)
        /*37e8*/ 	.word	0x00000000


	//----- nvinfo : EIATTR_MIN_STACK_SIZE
	.align		4
.L_2439:
        /*37ec*/ 	.byte	0x04, 0x12
        /*37ee*/ 	.short	(.L_2441 - .L_2440)
	.align		4
.L_2440:
        /*37f0*/ 	.word	index@(_ZN2at6native27unrolled_elementwise_kernelIZNS0_50_GLOBAL__N__2680c7bb_12_PowKernel_cu_7dd49032_317029pow_tensor_scalar_kernel_implIaaEEvRNS_18TensorIteratorBaseET0_EUlaE0_St5arrayIPcLm2EELi4E23TrivialOffsetCalculatorILi1EjESC_NS0_6memory12LoadWithCastILi1EEENSD_13StoreWithCastILi1EEEEEviT_S6_T2_T3_T4_T5_)
        /*37f4*/ 	.word	0x00000000


	//----- nvinfo : EIATTR_MIN_STACK_SIZE
	.align		4
.L_2441:
        /*37f8*/ 	.byte	0x04, 0x12
        /*37fa*/ 	.short	(.L_2443 - .L_2442)
	.align		4
.L_2442:
        /*37fc*/ 	.word	index@(_ZN2at6native18elementwise_kernelILi128ELi4EZNS0_22gpu_kernel_impl_nocastIZNS0_50_GLOBAL__N__2680c7bb_12_PowKernel_cu_7dd49032_317029pow_tensor_scalar_kernel_implIaaEEvRNS_18TensorIteratorBaseET0_EUlaE0_EEvS6_RKT_EUliE_EEviT1_)
        /*3800*/ 	.word	0x00000000


	//----- nvinfo : EIATTR_MIN_STACK_SIZE
	.align		4
.L_2443:
        /*3804*/ 	.byte	0x04, 0x12
        /*3806*/ 	.short	(.L_2445 - .L_2444)
	.align		4
.L_2444:
        /*3808*/ 	.word	index@(_ZN2at6native27unrolled_elementwise_kernelIZNS0_50_GLOBAL__N__2680c7bb_12_PowKernel_cu_7dd49032_317029pow_tensor_scalar_kernel_implIaaEEvRNS_18TensorIteratorBaseET0_EUlaE0_St5arrayIPcLm2EELi4E23TrivialOffsetCalculatorILi1EjESC_NS0_6memory15LoadWithoutCastENSD_16StoreWithoutCastEEEviT_S6_T2_T3_T4_T5_)
        /*380c*/ 	.word	0x00000000


	//----- nvinfo : EIATTR_MIN_STACK_SIZE
	.align		4
.L_2445:
        /*3810*/ 	.byte	0x04, 0x12
        /*3812*/ 	.short	(.L_2447 - .L_2446)
	.align		4
.L_2446:
        /*3814*/ 	.word	index@(_ZN2at6native29vectorized_elementwise_kernelILi2EZNS0_50_GLOBAL__N__2680c7bb_12_PowKernel_cu_7dd49032_317029pow_tensor_scalar_kernel_implIaaEEvRNS_18TensorIteratorBaseET0_EUlaE0_St5arrayIPcLm2EEEEviS6_T1_)
        /*3818*/ 	.word	0x00000000


	//----- nvinfo : EIATTR_MIN_STACK_SIZE
	.align		4
.L_2447:
        /*381c*/ 	.byte	0x04, 0x12
        /*381e*/ 	.short	(.L_2449 - .L_2448)
	.align		4
.L_2448:
        /*3820*/ 	.word	index@(_ZN2at6native29vectorized_elementwise_kernelILi4EZNS0_50_GLOBAL__N__2680c7bb_12_PowKernel_cu_7dd49032_317029pow_tensor_scalar_kernel_implIaaEEvRNS_18TensorIteratorBaseET0_EUlaE0_St5arrayIPcLm2EEEEviS6_T1_)
        /*3824*/ 	.word	0x00000000


	//----- nvinfo : EIATTR_MIN_STACK_SIZE
	.align		4
.L_2449:
        /*3828*/ 	.byte	0x04, 0x12
        /*382a*/ 	.short	(.L_2451 - .L_2450)
	.align		4
.L_2450:
        /*382c*/ 	.word	index@(_ZN2at6native29vectorized_elementwise_kernelILi8EZNS0_50_GLOBAL__N__2680c7bb_12_PowKernel_cu_7dd49032_317029pow_tensor_scalar_kernel_implIaaEEvRNS_18TensorIteratorBaseET0_EUlaE0_St5arrayIPcLm2EEEEviS6_T1_)
        /*3830*/ 	.word	0x00000000


	//----- nvinfo : EIATTR_MIN_STACK_SIZE
	.align		4
.L_2451:
        /*3834*/ 	.byte	0x04, 0x12
        /*3836*/ 	.short	(.L_2453 - .L_2452)
	.align		4
.L_2452:
        /*3838*/ 	.word	index@(_ZN2at6native18elementwise_kernelILi128ELi4EZNS0_15gpu_kernel_implIZNS0_50_GLOBAL__N__2680c7bb_12_PowKernel_cu_7dd49032_317029pow_tensor_scalar_kernel_implIaaEEvRNS_18TensorIteratorBaseET0_EUlaE_EEvS6_RKT_EUliE_EEviT1_)
        /*383c*/ 	.word	0x00000000


	//----- nvinfo : EIATTR_MIN_STACK_SIZE
	.align		4
.L_2453:
        /*3840*/ 	.byte	0x04, 0x12
        /*3842*/ 	.short	(.L_2455 - .L_2454)
	.align		4
.L_2454:
        /*3844*/ 	.word	index@(_ZN2at6native27unrolled_elementwise_kernelIZNS0_50_GLOBAL__N__2680c7bb_12_PowKernel_cu_7dd49032_317029pow_tensor_scalar_kernel_implIaaEEvRNS_18TensorIteratorBaseET0_EUlaE_St5arrayIPcLm2EELi4E23TrivialOffsetCalculatorILi1EjESC_NS0_6memory12LoadWithCastILi1EEENSD_13StoreWithCastILi1EEEEEviT_S6_T2_T3_T4_T5_)
        /*3848*/ 	.word	0x00000000


	//----- nvinfo : EIATTR_MIN_STACK_SIZE
	.align		4
.L_2455:
        /*384c*/ 	.byte	0x04, 0x12
        /*384e*/ 	.short	(.L_2457 - .L_2456)
	.align		4
.L_2456:
        /*3850*/ 	.word	index@(_ZN2at6native18elementwise_kernelILi128ELi4EZNS0_22gpu_kernel_impl_nocastIZNS0_50_GLOBAL__N__2680c7bb_12_PowKernel_cu_7dd49032_317029pow_tensor_scalar_kernel_implIaaEEvRNS_18TensorIteratorBaseET0_EUlaE_EEvS6_RKT_EUliE_EEviT1_)
        /*3854*/ 	.word	0x00000000


	//----- nvinfo : EIATTR_MIN_STACK_SIZE
	.align		4
.L_2457:
        /*3858*/ 	.byte	0x04, 0x12
        /*385a*/ 	.short	(.L_2459 - .L_2458)
	.align		4
.L_2458:
        /*385c*/ 	.word	index@(_ZN2at6native27unrolled_elementwise_kernelIZNS0_50_GLOBAL__N__2680c7bb_12_PowKernel_cu_7dd49032_317029pow_tensor_scalar_kernel_implIaaEEvRNS_18TensorIteratorBaseET0_EUlaE_St5arrayIPcLm2EELi4E23TrivialOffsetCalculatorILi1EjESC_NS0_6memory15LoadWithoutCastENSD_16StoreWithoutCastEEEviT_S6_T2_T3_T4_T5_)
        /*3860*/ 	.word	0x00000000


	//----- nvinfo : EIATTR_MIN_STACK_SIZE
	.align		4
.L_2459:
        /*3864*/ 	.byte	0x04, 0x12
        /*3866*/ 	.short	(.L_2461 - .L_2460)
	.align		4
.L_2460:
        /*3868*/ 	.word	index@(_ZN2at6native29vectorized_elementwise_kernelILi2EZNS0_50_GLOBAL__N__2680c7bb_12_PowKernel_cu_7dd49032_317029pow_tensor_scalar_kernel_implIaaEEvRNS_18TensorIteratorBaseET0_EUlaE_St5arrayIPcLm2EEEEviS6_T1_)
        /*386c*/ 	.word	0x00000000


	//----- nvinfo : EIATTR_MIN_STACK_SIZE
	.align		4
.L_2461:
        /*3870*/ 	.byte	0x04, 0x12
        /*3872*/ 	.short	(.L_2463 - .L_2462)
	.align		4
.L_2462:
        /*3874*/ 	.word	index@(_ZN2at6native29vectorized_elementwise_kernelILi4EZNS0_50_GLOBAL__N__2680c7bb_12_PowKernel_cu_7dd49032_317029pow_tensor_scalar_kernel_implIaaEEvRNS_18TensorIteratorBaseET0_EUlaE_St5arrayIPcLm2EEEEviS6_T1_)
        /*3878*/ 	.word	0x00000000


	//----- nvinfo : EIATTR_MIN_STACK_SIZE
	.align		4
.L_2463:
        /*387c*/ 	.byte	0x04, 0x12
        /*387e*/ 	.short	(.L_2465 - .L_2464)
	.align		4
.L_2464:
        /*3880*/ 	.word	index@(_ZN2at6native29vectorized_elementwise_kernelILi8EZNS0_50_GLOBAL__N__2680c7bb_12_PowKernel_cu_7dd49032_317029pow_tensor_scalar_kernel_implIaaEEvRNS_18TensorIteratorBaseET0_EUlaE_St5arrayIPcLm2EEEEviS6_T1_)
        /*3884*/ 	.word	0x00000000


	//----- nvinfo : EIATTR_MIN_STACK_SIZE
	.align		4
.L_2465:
        /*3888*/ 	.byte	0x04, 0x12
        /*388a*/ 	.short	(.L_2467 - .L_2466)
	.align		4
.L_2466:
        /*388c*/ 	.word	index@(_ZN2at6native18elementwise_kernelILi128ELi4EZNS0_15gpu_kernel_implIZNS0_50_GLOBAL__N__2680c7bb_12_PowKernel_cu_7dd49032_317029pow_tensor_scalar_kernel_implIhhEEvRNS_18TensorIteratorBaseET0_EUlhE2_EEvS6_RKT_EUliE_EEviT1_)
        /*3890*/ 	.word	0x00000000


	//----- nvinfo : EIATTR_MIN_STACK_SIZE
	.align		4
.L_2467:
        /*3894*/ 	.byte	0x04, 0x12
        /*3896*/ 	.short	(.L_2469 - .L_2468)
	.align		4
.L_2468:
        /*3898*/ 	.word	index@(_ZN2at6native27unrolled_elementwise_kernelIZNS0_50_GLOBAL__N__2680c7bb_12_PowKernel_cu_7dd49032_317029pow_tensor_scalar_kernel_implIhhEEvRNS_18TensorIteratorBaseET0_EUlhE2_St5arrayIPcLm2EELi4E23TrivialOffsetCalculatorILi1EjESC_NS0_6memory12LoadWithCastILi1EEENSD_13StoreWithCastILi1EEEEEviT_S6_T2_T3_T4_T5_)
        /*389c*/ 	.word	0x00000000


	//----- nvinfo : EIATTR_MIN_STACK_SIZE
	.align		4
.L_2469:
        /*38a0*/ 	.byte	0x04, 0x12
        /*38a2*/ 	.short	(.L_2471 - .L_2470)
	.align		4
.L_2470:
        /*38a4*/ 	.word	index@(_ZN2at6native18elementwise_kernelILi128ELi4EZNS0_22gpu_kernel_impl_nocastIZNS0_50_GLOBAL__N__2680c7bb_12_PowKernel_cu_7dd49032_317029pow_tensor_scalar_kernel_implIhhEEvRNS_18TensorIteratorBaseET0_EUlhE2_EEvS6_RKT_EUliE_EEviT1_)
        /*38a8*/ 	.word	0x00000000


	//----- nvinfo : EIATTR_MIN_STACK_SIZE
	.align		4
.L_2471:
        /*38ac*/ 	.byte	0x04, 0x12
        /*38ae*/ 	.short	(.L_2473 - .L_2472)
	.align		4
.L_2472:
        /*38b0*/ 	.word	index@(_ZN2at6native27unrolled_elementwise_kernelIZNS0_50_GLOBAL__N__2680c7bb_12_PowKernel_cu_7dd49032_317029pow_tensor_scalar_kernel_implIhhEEvRNS_18TensorIteratorBaseET0_EUlhE2_St5arrayIPcLm2EELi4E23TrivialOffsetCalculatorILi1EjESC_NS0_6memory15LoadWithoutCastENSD_16StoreWithoutCastEEEviT_S6_T2_T3_T4_T5_)
        /*38b4*/ 	.word	0x00000000


	//----- nvinfo : EIATTR_MIN_STACK_SIZE
	.align		4
.L_2473:
        /*38b8*/ 	.byte	0x04, 0x12
        /*38ba*/ 	.short	(.L_2475 - .L_2474)
	.align		4
.L_2474:
        /*38bc*/ 	.word	index@(_ZN2at6native29vectorized_elementwise_kernelILi2EZNS0_50_GLOBAL__N__2680c7bb_12_PowKernel_cu_7dd49032_317029pow_tensor_scalar_kernel_implIhhEEvRNS_18TensorIteratorBaseET0_EUlhE2_St5arrayIPcLm2EEEEviS6_T1_)
        /*38c0*/ 	.word	0x00000000


	//----- nvinfo : EIATTR_MIN_STACK_SIZE
	.align		4
.L_2475:
        /*38c4*/ 	.byte	0x04, 0x12
        /*38c6*/ 	.short	(.L_2477 - .L_2476)
	.align		4
.L_2476:
        /*38c8*/ 	.word	index@(_ZN2at6native29vectorized_elementwise_kernelILi4EZNS0_50_GLOBAL__N__2680c7bb_12_PowKernel_cu_7dd49032_317029pow_tensor_scalar_kernel_implIhhEEvRNS_18TensorIteratorBaseET0_EUlhE2_St5arrayIPcLm2EEEEviS6_T1_)
        /*38cc*/ 	.word	0x00000000


	//----- nvinfo : EIATTR_MIN_STACK_SIZE
	.align		4
.L_2477:
        /*38d0*/ 	.byte	0x04, 0x12
        /*38d2*/ 	.short	(.L_2479 - .L_2478)
	.align		4
.L_2478:
        /*38d4*/ 	.word	index@(_ZN2at6native29vectorized_elementwise_kernelILi8EZNS0_50_GLOBAL__N__2680c7bb_12_PowKernel_cu_7dd49032_317029pow_tensor_scalar_kernel_implIhhEEvRNS_18TensorIteratorBaseET0_EUlhE2_St5arrayIPcLm2EEEEviS6_T1_)
        /*38d8*/ 	.word	0x00000000


	//----- nvinfo : EIATTR_MIN_STACK_SIZE
	.align		4
.L_2479:
        /*38dc*/ 	.byte	0x04, 0x12
        /*38de*/ 	.short	(.L_2481 - .L_2480)
	.align		4
.L_2480:
        /*38e0*/ 	.word	index@(_ZN2at6native18elementwise_kernelILi128ELi4EZNS0_15gpu_kernel_implIZNS0_50_GLOBAL__N__2680c7bb_12_PowKernel_cu_7dd49032_317029pow_tensor_scalar_kernel_implIhhEEvRNS_18TensorIteratorBaseET0_EUlhE1_EEvS6_RKT_EUliE_EEviT1_)
        /*38e4*/ 	.word	0x00000000


	//----- nvinfo : EIATTR_MIN_STACK_SIZE
	.align		4
.L_2481:
        /*38e8*/ 	.byte	0x04, 0x12
        /*38ea*/ 	.short	(.L_2483 - .L_2482)
	.align		4
.L_2482:
        /*38ec*/ 	.word	index@(_ZN2at6native27unrolled_elementwise_kernelIZNS0_50_GLOBAL__N__2680c7bb_12_PowKernel_cu_7dd49032_317029pow_tensor_scalar_kernel_implIhhEEvRNS_18TensorIteratorBaseET0_EUlhE1_St5arrayIPcLm2EELi4E23TrivialOffsetCalculatorILi1EjESC_NS0_6memory12LoadWithCastILi1EEENSD_13StoreWithCastILi1EEEEEviT_S6_T2_T3_T4_T5_)
        /*38f0*/ 	.word	0x00000000


	//----- nvinfo : EIATTR_MIN_STACK_SIZE
	.align		4
.L_2483:
        /*38f4*/ 	.byte	0x04, 0x12
        /*38f6*/ 	.short	(.L_2485 - .L_2484)
	.align		4
.L_2484:
        /*38f8*/ 	.word	index@(_ZN2at6native18elementwise_kernelILi128ELi4EZNS0_22gpu_kernel_impl_nocastIZNS0_50_GLOBAL__N__2680c7bb_12_PowKernel_cu_7dd49032_317029pow_tensor_scalar_kernel_implIhhEEvRNS_18TensorIteratorBaseET0_EUlhE1_EEvS6_RKT_EUliE_EEviT1_)
        /*38fc*/ 	.word	0x00000000


	//----- nvinfo : EIATTR_MIN_STACK_SIZE
	.align		4
.L_2485:
        /*3900*/ 	.byte	0x04, 0x12
        /*3902*/ 	.short	(.L_2487 - .L_2486)
	.align		4
.L_2486:
        /*3904*/ 	.word	index@(_ZN2at6native27unrolled_elementwise_kernelIZNS0_50_GLOBAL__N__2680c7bb_12_PowKernel_cu_7dd49032_317029pow_tensor_scalar_kernel_implIhhEEvRNS_18TensorIteratorBaseET0_EUlhE1_St5arrayIPcLm2EELi4E23TrivialOffsetCalculatorILi1EjESC_NS0_6memory15LoadWithoutCastENSD_16StoreWithoutCastEEEviT_S6_T2_T3_T4_T5_)
        /*3908*/ 	.word	0x00000000


	//----- nvinfo : EIATTR_MIN_STACK_SIZE
	.align		4
.L_2487:
        /*390c*/ 	.byte	0x04, 0x12
        /*390e*/ 	.short	(.L_2489 - .L_2488)
	.align		4
.L_2488:
        /*3910*/ 	.word	index@(_ZN2at6native29vectorized_elementwise_kernelILi2EZNS0_50_GLOBAL__N__2680c7bb_12_PowKernel_cu_7dd49032_317029pow_tensor_scalar_kernel_implIhhEEvRNS_18TensorIteratorBaseET0_EUlhE1_St5arrayIPcLm2EEEEviS6_T1_)
        /*3914*/ 	.word	0x00000000


	//----- nvinfo : EIATTR_MIN_STACK_SIZE
	.align		4
.L_2489:
        /*3918*/ 	.byte	0x04, 0x12
        /*391a*/ 	.short	(.L_2491 - .L_2490)
	.align		4
.L_2490:
        /*391c*/ 	.word	index@(_ZN2at6native29vectorized_elementwise_kernelILi4EZNS0_50_GLOBAL__N__2680c7bb_12_PowKernel_cu_7dd49032_317029pow_tensor_scalar_kernel_implIhhEEvRNS_18TensorIteratorBaseET0_EUlhE1_St5arrayIPcLm2EEEEviS6_T1_)
        /*3920*/ 	.word	0x00000000


	//----- nvinfo : EIATTR_MIN_STACK_SIZE
	.align		4
.L_2491:
        /*3924*/ 	.byte	0x04, 0x12
        /*3926*/ 	.short	(.L_2493 - .L_2492)
	.align		4
.L_2492:
        /*3928*/ 	.word	index@(_ZN2at6native29vectorized_elementwise_kernelILi8EZNS0_50_GLOBAL__N__2680c7bb_12_PowKernel_cu_7dd49032_317029pow_tensor_scalar_kernel_implIhhEEvRNS_18TensorIteratorBaseET0_EUlhE1_St5arrayIPcLm2EEEEviS6_T1_)
        /*392c*/ 	.word	0x00000000


	//----- nvinfo : EIATTR_MIN_STACK_SIZE
	.align		4
.L_2493:
        /*3930*/ 	.byte	0x04, 0x12
        /*3932*/ 	.short	(.L_2495 - .L_2494)
	.align		4
.L_2494:
        /*3934*/ 	.word	index@(_ZN2at6native18elementwise_kernelILi128ELi4EZNS0_15gpu_kernel_implIZNS0_50_GLOBAL__N__2680c7bb_12_PowKernel_cu_7dd49032_317029pow_tensor_scalar_kernel_implIhhEEvRNS_18TensorIteratorBaseET0_EUlhE0_EEvS6_RKT_EUliE_EEviT1_)
        /*3938*/ 	.word	0x00000000


	//----- nvinfo : EIATTR_MIN_STACK_SIZE
	.align		4
.L_2495:
        /*393c*/ 	.byte	0x04, 0x12
        /*393e*/ 	.short	(.L_2497 - .L_2496)
	.align		4
.L_2496:
        /*3940*/ 	.word	index@(_ZN2at6native27unrolled_elementwise_kernelIZNS0_50_GLOBAL__N__2680c7bb_12_PowKernel_cu_7dd49032_317029pow_tensor_scalar_kernel_implIhhEEvRNS_18TensorIteratorBaseET0_EUlhE0_St5arrayIPcLm2EELi4E23TrivialOffsetCalculatorILi1EjESC_NS0_6memory12LoadWithCastILi1EEENSD_13StoreWithCastILi1EEEEEviT_S6_T2_T3_T4_T5_)
        /*3944*/ 	.word	0x00000000


	//----- nvinfo : EIATTR_MIN_STACK_SIZE
	.align		4
.L_2497:
        /*3948*/ 	.byte	0x04, 0x12
        /*394a*/ 	.short	(.L_2499 - .L_2498)
	.align		4
.L_2498:
        /*394c*/ 	.word	index@(_ZN2at6native18elementwise_kernelILi128ELi4EZNS0_22gpu_kernel_impl_nocastIZNS0_50_GLOBAL__N__2680c7bb_12_PowKernel_cu_7dd49032_317029pow_tensor_scalar_kernel_implIhhEEvRNS_18TensorIteratorBaseET0_EUlhE0_EEvS6_RKT_EUliE_EEviT1_)
        /*3950*/ 	.word	0x00000000


	//----- nvinfo : EIATTR_MIN_STACK_SIZE
	.align		4
.L_2499:
        /*3954*/ 	.byte	0x04, 0x12
        /*3956*/ 	.short	(.L_2501 - .L_2500)
	.align		4
.L_2500:
        /*3958*/ 	.word	index@(_ZN2at6native27unrolled_elementwise_kernelIZNS0_50_GLOBAL__N__2680c7bb_12_PowKernel_cu_7dd49032_317029pow_tensor_scalar_kernel_implIhhEEvRNS_18TensorIteratorBaseET0_EUlhE0_St5arrayIPcLm2EELi4E23TrivialOffsetCalculatorILi1EjESC_NS0_6memory15LoadWithoutCastENSD_16StoreWithoutCastEEEviT_S6_T2_T3_T4_T5_)
        /*395c*/ 	.word	0x00000000


	//----- nvinfo : EIATTR_MIN_STACK_SIZE
	.align		4
.L_2501:
        /*3960*/ 	.byte	0x04, 0x12
        /*3962*/ 	.short	(.L_2503 - .L_2502)
	.align		4
.L_2502:
        /*3964*/ 	.word	index@(_ZN2at6native29vectorized_elementwise_kernelILi2EZNS0_50_GLOBAL__N__2680c7bb_12_PowKernel_cu_7dd49032_317029pow_tensor_scalar_kernel_implIhhEEvRNS_18TensorIteratorBaseET0_EUlhE0_St5arrayIPcLm2EEEEviS6_T1_)
        /*3968*/ 	.word	0x00000000


	//----- nvinfo : EIATTR_MIN_STACK_SIZE
	.align		4
.L_2503:
        /*396c*/ 	.byte	0x04, 0x12
        /*396e*/ 	.short	(.L_2505 - .L_2504)
	.align		4
.L_2504:
        /*3970*/ 	.word	index@(_ZN2at6native29vectorized_elementwise_kernelILi4EZNS0_50_GLOBAL__N__2680c7bb_12_PowKernel_cu_7dd49032_317029pow_tensor_scalar_kernel_implIhhEEvRNS_18TensorIteratorBaseET0_EUlhE0_St5arrayIPcLm2EEEEviS6_T1_)
        /*3974*/ 	.word	0x00000000


	//----- nvinfo : EIATTR_MIN_STACK_SIZE
	.align		4
.L_2505:
        /*3978*/ 	.byte	0x04, 0x12
        /*397a*/ 	.short	(.L_2507 - .L_2506)
	.align		4
.L_2506:
        /*397c*/ 	.word	index@(_ZN2at6native29vectorized_elementwise_kernelILi8EZNS0_50_GLOBAL__N__2680c7bb_12_PowKernel_cu_7dd49032_317029pow_tensor_scalar_kernel_implIhhEEvRNS_18TensorIteratorBaseET0_EUlhE0_St5arrayIPcLm2EEEEviS6_T1_)
        /*3980*/ 	.word	0x00000000


	//----- nvinfo : EIATTR_MIN_STACK_SIZE
	.align		4
.L_2507:
        /*3984*/ 	.byte	0x04, 0x12
        /*3986*/ 	.short	(.L_2509 - .L_2508)
	.align		4
.L_2508:
        /*3988*/ 	.word	index@(_ZN2at6native18elementwise_kernelILi128ELi4EZNS0_15gpu_kernel_implIZNS0_50_GLOBAL__N__2680c7bb_12_PowKernel_cu_7dd49032_317029pow_tensor_scalar_kernel_implIhhEEvRNS_18TensorIteratorBaseET0_EUlhE_EEvS6_RKT_EUliE_EEviT1_)
        /*398c*/ 	.word	0x00000000


	//----- nvinfo : EIATTR_MIN_STACK_SIZE
	.align		4
.L_2509:
        /*3990*/ 	.byte	0x04, 0x12
        /*3992*/ 	.short	(.L_2511 - .L_2510)
	.align		4
.L_2510:
        /*3994*/ 	.word	index@(_ZN2at6native27unrolled_elementwise_kernelIZNS0_50_GLOBAL__N__2680c7bb_12_PowKernel_cu_7dd49032_317029pow_tensor_scalar_kernel_implIhhEEvRNS_18TensorIteratorBaseET0_EUlhE_St5arrayIPcLm2EELi4E23TrivialOffsetCalculatorILi1EjESC_NS0_6memory12LoadWithCastILi1EEENSD_13StoreWithCastILi1EEEEEviT_S6_T2_T3_T4_T5_)
        /*3998*/ 	.word	0x00000000


	//----- nvinfo : EIATTR_MIN_STACK_SIZE
	.align		4
.L_2511:
        /*399c*/ 	.byte	0x04, 0x12
        /*399e*/ 	.short	(.L_2513 - .L_2512)
	.align		4
.L_2512:
        /*39a0*/ 	.word	index@(_ZN2at6native18elementwise_kernelILi128ELi4EZNS0_22gpu_kernel_impl_nocastIZNS0_50_GLOBAL__N__2680c7bb_12_PowKernel_cu_7dd49032_317029pow_tensor_scalar_kernel_implIhhEEvRNS_18TensorIteratorBaseET0_EUlhE_EEvS6_RKT_EUliE_EEviT1_)
        /*39a4*/ 	.word	0x00000000


	//----- nvinfo : EIATTR_MIN_STACK_SIZE
	.align		4
.L_2513:
        /*39a8*/ 	.byte	0x04, 0x12
        /*39aa*/ 	.short	(.L_2515 - .L_2514)
	.align		4
.L_2514:
        /*39ac*/ 	.word	index@(_ZN2at6native27unrolled_elementwise_kernelIZNS0_50_GLOBAL__N__2680c7bb_12_PowKernel_cu_7dd49032_317029pow_tensor_scalar_kernel_implIhhEEvRNS_18TensorIteratorBaseET0_EUlhE_St5arrayIPcLm2EELi4E23TrivialOffsetCalculatorILi1EjESC_NS0_6memory15LoadWithoutCastENSD_16StoreWithoutCastEEEviT_S6_T2_T3_T4_T5_)
        /*39b0*/ 	.word	0x00000000


	//----- nvinfo : EIATTR_MIN_STACK_SIZE
	.align		4
.L_2515:
        /*39b4*/ 	.byte	0x04, 0x12
        /*39b6*/ 	.short	(.L_2517 - .L_2516)
	.align		4
.L_2516:
        /*39b8*/ 	.word	index@(_ZN2at6native29vectorized_elementwise_kernelILi2EZNS0_50_GLOBAL__N__2680c7bb_12_PowKernel_cu_7dd49032_317029pow_tensor_scalar_kernel_implIhhEEvRNS_18TensorIteratorBaseET0_EUlhE_St5arrayIPcLm2EEEEviS6_T1_)
        /*39bc*/ 	.word	0x00000000


	//----- nvinfo : EIATTR_MIN_STACK_SIZE
	.align		4
.L_2517:
        /*39c0*/ 	.byte	0x04, 0x12
        /*39c2*/ 	.short	(.L_2519 - .L_2518)
	.align		4
.L_2518:
        /*39c4*/ 	.word	index@(_ZN2at6native29vectorized_elementwise_kernelILi4EZNS0_50_GLOBAL__N__2680c7bb_12_PowKernel_cu_7dd49032_317029pow_tensor_scalar_kernel_implIhhEEvRNS_18TensorIteratorBaseET0_EUlhE_St5arrayIPcLm2EEEEviS6_T1_)
        /*39c8*/ 	.word	0x00000000


	//----- nvinfo : EIATTR_MIN_STACK_SIZE
	.align		4
.L_2519:
        /*39cc*/ 	.byte	0x04, 0x12
        /*39ce*/ 	.short	(.L_2521 - .L_2520)
	.align		4
.L_2520:
        /*39d0*/ 	.word	index@(_ZN2at6native29vectorized_elementwise_kernelILi8EZNS0_50_GLOBAL__N__2680c7bb_12_PowKernel_cu_7dd49032_317029pow_tensor_scalar_kernel_implIhhEEvRNS_18TensorIteratorBaseET0_EUlhE_St5arrayIPcLm2EEEEviS6_T1_)
        /*39d4*/ 	.word	0x00000000


	//----- nvinfo : EIATTR_MIN_STACK_SIZE
	.align		4
.L_2521:
        /*39d8*/ 	.byte	0x04, 0x12
        /*39da*/ 	.short	(.L_2523 - .L_2522)
	.align		4
.L_2522:
        /*39dc*/ 	.word	index@(_ZN2at6native18elementwise_kernelILi128ELi4EZNS0_15gpu_kernel_implIZZZNS0_50_GLOBAL__N__2680c7bb_12_PowKernel_cu_7dd49032_317024pow_tensor_scalar_kernelERNS_18TensorIteratorBaseERKN3c106ScalarEENKUlvE_clEvENKUlvE0_clEvEUlNS6_7complexIfEEE0_EEvS5_RKT_EUliE_EEviT1_)
        /*39e0*/ 	.word	0x00000000


	//----- nvinfo : EIATTR_MIN_STACK_SIZE
	.align		4
.L_2523:
        /*39e4*/ 	.byte	0x04, 0x12
        /*39e6*/ 	.short	(.L_2525 - .L_2524)
	.align		4
.L_2524:
        /*39e8*/ 	.word	index@(_ZN2at6native27unrolled_elementwise_kernelIZZZNS0_50_GLOBAL__N__2680c7bb_12_PowKernel_cu_7dd49032_317024pow_tensor_scalar_kernelERNS_18TensorIteratorBaseERKN3c106ScalarEENKUlvE_clEvENKUlvE0_clEvEUlNS5_7complexIfEEE0_St5arrayIPcLm2EELi4E23TrivialOffsetCalculatorILi1EjESI_NS0_6memory12LoadWithCastILi1EEENSJ_13StoreWithCastILi1EEEEEviT_T0_T2_T3_T4_T5_)
        /*39ec*/ 	.word	0x00000000


	//----- nvinfo : EIATTR_MIN_STACK_SIZE
	.align		4
.L_2525:
        /*39f0*/ 	.byte	0x04, 0x12
        /*39f2*/ 	.short	(.L_2527 - .L_2526)
	.align		4
.L_2526:
        /*39f4*/ 	.word	index@(_ZN2at6native18elementwise_kernelILi128ELi2EZNS0_22gpu_kernel_impl_nocastIZZZNS0_50_GLOBAL__N__2680c7bb_12_PowKernel_cu_7dd49032_317024pow_tensor_scalar_kernelERNS_18TensorIteratorBaseERKN3c106ScalarEENKUlvE_clEvENKUlvE0_clEvEUlNS6_7complexIfEEE0_EEvS5_RKT_EUliE_EEviT1_)
        /*39f8*/ 	.word	0x00000000


	//----- nvinfo : EIATTR_MIN_STACK_SIZE
	.align		4
.L_2527:
        /*39fc*/ 	.byte	0x04, 0x12
        /*39fe*/ 	.short	(.L_2529 - .L_2528)
	.align		4
.L_2528:
        /*3a00*/ 	.word	index@(_ZN2at6native27unrolled_elementwise_kernelIZZZNS0_50_GLOBAL__N__2680c7bb_12_PowKernel_cu_7dd49032_317024pow_tensor_scalar_kernelERNS_18TensorIteratorBaseERKN3c106ScalarEENKUlvE_clEvENKUlvE0_clEvEUlNS5_7complexIfEEE0_St5arrayIPcLm2EELi4E23TrivialOffsetCalculatorILi1EjESI_NS0_6memory15LoadWithoutCastENSJ_16StoreWithoutCastEEEviT_T0_T2_T3_T4_T5_)
        /*3a04*/ 	.word	0x00000000


	//----- nvinfo : EIATTR_MIN_STACK_SIZE
	.align		4
.L_2529:
        /*3a08*/ 	.byte	0x04, 0x12
        /*3a0a*/ 	.short	(.L_2531 - .L_2530)
	.align		4
.L_2530:
        /*3a0c*/ 	.word	index@(_ZN2at6native29vectorized_elementwise_kernelILi2EZZZNS0_50_GLOBAL__N__2680c7bb_12_PowKernel_cu_7dd49032_317024pow_tensor_scalar_kernelERNS_18TensorIteratorBaseERKN3c106ScalarEENKUlvE_clEvENKUlvE0_clEvEUlNS5_7complexIfEEE0_St5arrayIPcLm2EEEEviT0_T1_)
        /*3a10*/ 	.word	0x00000000


	//----- nvinfo : EIATTR_MIN_STACK_SIZE
	.align		4
.L_2531:
        /*3a14*/ 	.byte	0x04, 0x12
        /*3a16*/ 	.short	(.L_2533 - .L_2532)
	.align		4
.L_2532:
        /*3a18*/ 	.word	index@(_ZN2at6native29vectorized_elementwise_kernelILi4EZZZNS0_50_GLOBAL__N__2680c7bb_12_PowKernel_cu_7dd49032_317024pow_tensor_scalar_kernelERNS_18TensorIteratorBaseERKN3c106ScalarEENKUlvE_clEvENKUlvE0_clEvEUlNS5_7complexIfEEE0_St5arrayIPcLm2EEEEviT0_T1_)
        /*3a1c*/ 	.word	0x00000000


	//----- nvinfo : EIATTR_MIN_STACK_SIZE
	.align		4
.L_2533:
        /*3a20*/ 	.byte	0x04, 0x12
        /*3a22*/ 	.short	(.L_2535 - .L_2534)
	.align		4
.L_2534:
        /*3a24*/ 	.word	index@(_ZN2at6native29vectorized_elementwise_kernelILi8EZZZNS0_50_GLOBAL__N__2680c7bb_12_PowKernel_cu_7dd49032_317024pow_tensor_scalar_kernelERNS_18TensorIteratorBaseERKN3c106ScalarEENKUlvE_clEvENKUlvE0_clEvEUlNS5_7complexIfEEE0_St5arrayIPcLm2EEEEviT0_T1_)
        /*3a28*/ 	.word	0x00000000


	//----- nvinfo : EIATTR_MIN_STACK_SIZE
	.align		4
.L_2535:
        /*3a2c*/ 	.byte	0x04, 0x12
        /*3a2e*/ 	.short	(.L_2537 - .L_2536)
	.align		4
.L_2536:
        /*3a30*/ 	.word	index@(_ZN2at6native18elementwise_kernelILi128ELi4EZNS0_15gpu_kernel_implIZZZNS0_50_GLOBAL__N__2680c7bb_12_PowKernel_cu_7dd49032_317024pow_tensor_scalar_kernelERNS_18TensorIteratorBaseERKN3c106ScalarEENKUlvE_clEvENKUlvE0_clEvEUlNS6_7complexIfEEE_EEvS5_RKT_EUliE_EEviT1_)
        /*3a34*/ 	.word	0x00000000


	//----- nvinfo : EIATTR_MIN_STACK_SIZE
	.align		4
.L_2537:
        /*3a38*/ 	.byte	0x04, 0x12
        /*3a3a*/ 	.short	(.L_2539 - .L_2538)
	.align		4
.L_2538:
        /*3a3c*/ 	.word	index@(_ZN2at6native27unrolled_elementwise_kernelIZZZNS0_50_GLOBAL__N__2680c7bb_12_PowKernel_cu_7dd49032_317024pow_tensor_scalar_kernelERNS_18TensorIteratorBaseERKN3c106ScalarEENKUlvE_clEvENKUlvE0_clEvEUlNS5_7complexIfEEE_St5arrayIPcLm2EELi4E23TrivialOffsetCalculatorILi1EjESI_NS0_6memory12LoadWithCastILi1EEENSJ_13StoreWithCastILi1EEEEEviT_T0_T2_T3_T4_T5_)
        /*3a40*/ 	.word	0x00000000


	//----- nvinfo : EIATTR_MIN_STACK_SIZE
	.align		4
.L_2539:
        /*3a44*/ 	.byte	0x04, 0x12
        /*3a46*/ 	.short	(.L_2541 - .L_2540)
	.align		4
.L_2540:
        /*3a48*/ 	.word	index@(_ZN2at6native18elementwise_kernelILi128ELi2EZNS0_22gpu_kernel_impl_nocastIZZZNS0_50_GLOBAL__N__2680c7bb_12_PowKernel_cu_7dd49032_317024pow_tensor_scalar_kernelERNS_18TensorIteratorBaseERKN3c106ScalarEENKUlvE_clEvENKUlvE0_clEvEUlNS6_7complexIfEEE_EEvS5_RKT_EUliE_EEviT1_)
        /*3a4c*/ 	.word	0x00000000


	//----- nvinfo : EIATTR_MIN_STACK_SIZE
	.align		4
.L_2541:
        /*3a50*/ 	.byte	0x04, 0x12
        /*3a52*/ 	.short	(.L_2543 - .L_2542)
	.align		4
.L_2542:
        /*3a54*/ 	.word	index@(_ZN2at6native27unrolled_elementwise_kernelIZZZNS0_50_GLOBAL__N__2680c7bb_12_PowKernel_cu_7dd49032_317024pow_tensor_scalar_kernelERNS_18TensorIteratorBaseERKN3c106ScalarEENKUlvE_clEvENKUlvE0_clEvEUlNS5_7complexIfEEE_St5arrayIPcLm2EELi4E23TrivialOffsetCalculatorILi1EjESI_NS0_6memory15LoadWithoutCastENSJ_16StoreWithoutCastEEEviT_T0_T2_T3_T4_T5_)
        /*3a58*/ 	.word	0x00000000


	//----- nvinfo : EIATTR_MIN_STACK_SIZE
	.align		4
.L_2543:
        /*3a5c*/ 	.byte	0x04, 0x12
        /*3a5e*/ 	.short	(.L_2545 - .L_2544)
	.align		4
.L_2544:
        /*3a60*/ 	.word	index@(_ZN2at6native29vectorized_elementwise_kernelILi2EZZZNS0_50_GLOBAL__N__2680c7bb_12_PowKernel_cu_7dd49032_317024pow_tensor_scalar_kernelERNS_18TensorIteratorBaseERKN3c106ScalarEENKUlvE_clEvENKUlvE0_clEvEUlNS5_7complexIfEEE_St5arrayIPcLm2EEEEviT0_T1_)
        /*3a64*/ 	.word	0x00000000


	//----- nvinfo : EIATTR_MIN_STACK_SIZE
	.align		4
.L_2545:
        /*3a68*/ 	.byte	0x04, 0x12
        /*3a6a*/ 	.short	(.L_2547 - .L_2546)
	.align		4
.L_2546:
        /*3a6c*/ 	.word	index@(_ZN2at6native29vectorized_elementwise_kernelILi4EZZZNS0_50_GLOBAL__N__2680c7bb_12_PowKernel_cu_7dd49032_317024pow_tensor_scalar_kernelERNS_18TensorIteratorBaseERKN3c106ScalarEENKUlvE_clEvENKUlvE0_clEvEUlNS5_7complexIfEEE_St5arrayIPcLm2EEEEviT0_T1_)
        /*3a70*/ 	.word	0x00000000


	//----- nvinfo : EIATTR_MIN_STACK_SIZE
	.align		4
.L_2547:
        /*3a74*/ 	.byte	0x04, 0x12
        /*3a76*/ 	.short	(.L_2549 - .L_2548)
	.align		4
.L_2548:
        /*3a78*/ 	.word	index@(_ZN2at6native29vectorized_elementwise_kernelILi8EZZZNS0_50_GLOBAL__N__2680c7bb_12_PowKernel_cu_7dd49032_317024pow_tensor_scalar_kernelERNS_18TensorIteratorBaseERKN3c106ScalarEENKUlvE_clEvENKUlvE0_clEvEUlNS5_7complexIfEEE_St5arrayIPcLm2EEEEviT0_T1_)
        /*3a7c*/ 	.word	0x00000000


	//----- nvinfo : EIATTR_MIN_STACK_SIZE
	.align		4
.L_2549:
        /*3a80*/ 	.byte	0x04, 0x12
        /*3a82*/ 	.short	(.L_2551 - .L_2550)
	.align		4
.L_2550:
        /*3a84*/ 	.word	index@(_ZN2at6native18elementwise_kernelILi128ELi4EZNS0_15gpu_kernel_implIZZZNS0_50_GLOBAL__N__2680c7bb_12_PowKernel_cu_7dd49032_317024pow_tensor_scalar_kernelERNS_18TensorIteratorBaseERKN3c106ScalarEENKUlvE_clEvENKUlvE_clEvEUlNS6_7complexIdEEE0_EEvS5_RKT_EUliE_EEviT1_)
        /*3a88*/ 	.word	0x00000028


	//----- nvinfo : EIATTR_MIN_STACK_SIZE
	.align		4
.L_2551:
        /*3a8c*/ 	.byte	0x04, 0x12
        /*3a8e*/ 	.short	(.L_2553 - .L_2552)
	.align		4
.L_2552:
        /*3a90*/ 	.word	index@(_ZN2at6native27unrolled_elementwise_kernelIZZZNS0_50_GLOBAL__N__2680c7bb_12_PowKernel_cu_7dd49032_317024pow_tensor_scalar_kernelERNS_18TensorIteratorBaseERKN3c106ScalarEENKUlvE_clEvENKUlvE_clEvEUlNS5_7complexIdEEE0_St5arrayIPcLm2EELi4E23TrivialOffsetCalculatorILi1EjESI_NS0_6memory12LoadWithCastILi1EEENSJ_13StoreWithCastILi1EEEEEviT_T0_T2_T3_T4_T5_)
        /*3a94*/ 	.word	0x00000028


	//----- nvinfo : EIATTR_MIN_STACK_SIZE
	.align		4
.L_2553:
        /*3a98*/ 	.byte	0x04, 0x12
        /*3a9a*/ 	.short	(.L_2555 - .L_2554)
	.align		4
.L_2554:
        /*3a9c*/ 	.word	index@(_ZN2at6native18elementwise_kernelILi128ELi2EZNS0_22gpu_kernel_impl_nocastIZZZNS0_50_GLOBAL__N__2680c7bb_12_PowKernel_cu_7dd49032_317024pow_tensor_scalar_kernelERNS_18TensorIteratorBaseERKN3c106ScalarEENKUlvE_clEvENKUlvE_clEvEUlNS6_7complexIdEEE0_EEvS5_RKT_EUliE_EEviT1_)
        /*3aa0*/ 	.word	0x00000028


	//----- nvinfo : EIATTR_MIN_STACK_SIZE
	.align		4
.L_2555:
        /*3aa4*/ 	.byte	0x04, 0x12
        /*3aa6*/ 	.short	(.L_2557 - .L_2556)
	.align		4
.L_2556:
        /*3aa8*/ 	.word	index@(_ZN2at6native27unrolled_elementwise_kernelIZZZNS0_50_GLOBAL__N__2680c7bb_12_PowKernel_cu_7dd49032_317024pow_tensor_scalar_kernelERNS_18TensorIteratorBaseERKN3c106ScalarEENKUlvE_clEvENKUlvE_clEvEUlNS5_7complexIdEEE0_St5arrayIPcLm2EELi4E23TrivialOffsetCalculatorILi1EjESI_NS0_6memory15LoadWithoutCastENSJ_16StoreWithoutCastEEEviT_T0_T2_T3_T4_T5_)
        /*3aac*/ 	.word	0x00000028


	//----- nvinfo : EIATTR_MIN_STACK_SIZE
	.align		4
.L_2557:
        /*3ab0*/ 	.byte	0x04, 0x12
        /*3ab2*/ 	.short	(.L_2559 - .L_2558)
	.align		4
.L_2558:
        /*3ab4*/ 	.word	index@(_ZN2at6native29vectorized_elementwise_kernelILi2EZZZNS0_50_GLOBAL__N__2680c7bb_12_PowKernel_cu_7dd49032_317024pow_tensor_scalar_kernelERNS_18TensorIteratorBaseERKN3c106ScalarEENKUlvE_clEvENKUlvE_clEvEUlNS5_7complexIdEEE0_St5arrayIPcLm2EEEEviT0_T1_)
        /*3ab8*/ 	.word	0x00000028


	//----- nvinfo : EIATTR_MIN_STACK_SIZE
	.align		4
.L_2559:
        /*3abc*/ 	.byte	0x04, 0x12
        /*3abe*/ 	.short	(.L_2561 - .L_2560)
	.align		4
.L_2560:
        /*3ac0*/ 	.word	index@(_ZN2at6native29vectorized_elementwise_kernelILi4EZZZNS0_50_GLOBAL__N__2680c7bb_12_PowKernel_cu_7dd49032_317024pow_tensor_scalar_kernelERNS_18TensorIteratorBaseERKN3c106ScalarEENKUlvE_clEvENKUlvE_clEvEUlNS5_7complexIdEEE0_St5arrayIPcLm2EEEEviT0_T1_)
        /*3ac4*/ 	.word	0x00000028


	//----- nvinfo : EIATTR_MIN_STACK_SIZE
	.align		4
.L_2561:
        /*3ac8*/ 	.byte	0x04, 0x12
        /*3aca*/ 	.short	(.L_2563 - .L_2562)
	.align		4
.L_2562:
        /*3acc*/ 	.word	index@(_ZN2at6native29vectorized_elementwise_kernelILi8EZZZNS0_50_GLOBAL__N__2680c7bb_12_PowKernel_cu_7dd49032_317024pow_tensor_scalar_kernelERNS_18TensorIteratorBaseERKN3c106ScalarEENKUlvE_clEvENKUlvE_clEvEUlNS5_7complexIdEEE0_St5arrayIPcLm2EEEEviT0_T1_)
        /*3ad0*/ 	.word	0x00000000


	//----- nvinfo : EIATTR_MIN_STACK_SIZE
	.align		4
.L_2563:
        /*3ad4*/ 	.byte	0x04, 0x12
        /*3ad6*/ 	.short	(.L_2565 - .L_2564)
	.align		4
.L_2564:
        /*3ad8*/ 	.word	index@(_ZN2at6native18elementwise_kernelILi128ELi4EZNS0_15gpu_kernel_implIZZZNS0_50_GLOBAL__N__2680c7bb_12_PowKernel_cu_7dd49032_317024pow_tensor_scalar_kernelERNS_18TensorIteratorBaseERKN3c106ScalarEENKUlvE_clEvENKUlvE_clEvEUlNS6_7complexIdEEE_EEvS5_RKT_EUliE_EEviT1_)
        /*3adc*/ 	.word	0x00000000


	//----- nvinfo : EIATTR_MIN_STACK_SIZE
	.align		4
.L_2565:
        /*3ae0*/ 	.byte	0x04, 0x12
        /*3ae2*/ 	.short	(.L_2567 - .L_2566)
	.align		4
.L_2566:
        /*3ae4*/ 	.word	index@(_ZN2at6native27unrolled_elementwise_kernelIZZZNS0_50_GLOBAL__N__2680c7bb_12_PowKernel_cu_7dd49032_317024pow_tensor_scalar_kernelERNS_18TensorIteratorBaseERKN3c106ScalarEENKUlvE_clEvENKUlvE_clEvEUlNS5_7complexIdEEE_St5arrayIPcLm2EELi4E23TrivialOffsetCalculatorILi1EjESI_NS0_6memory12LoadWithCastILi1EEENSJ_13StoreWithCastILi1EEEEEviT_T0_T2_T3_T4_T5_)
        /*3ae8*/ 	.word	0x00000000


	//----- nvinfo : EIATTR_MIN_STACK_SIZE
	.align		4
.L_2567:
        /*3aec*/ 	.byte	0x04, 0x12
        /*3aee*/ 	.short	(.L_2569 - .L_2568)
	.align		4
.L_2568:
        /*3af0*/ 	.word	index@(_ZN2at6native18elementwise_kernelILi128ELi2EZNS0_22gpu_kernel_impl_nocastIZZZNS0_50_GLOBAL__N__2680c7bb_12_PowKernel_cu_7dd49032_317024pow_tensor_scalar_kernelERNS_18TensorIteratorBaseERKN3c106ScalarEENKUlvE_clEvENKUlvE_clEvEUlNS6_7complexIdEEE_EEvS5_RKT_EUliE_EEviT1_)
        /*3af4*/ 	.word	0x00000000


	//----- nvinfo : EIATTR_MIN_STACK_SIZE
	.align		4
.L_2569:
        /*3af8*/ 	.byte	0x04, 0x12
        /*3afa*/ 	.short	(.L_2571 - .L_2570)
	.align		4
.L_2570:
        /*3afc*/ 	.word	index@(_ZN2at6native27unrolled_elementwise_kernelIZZZNS0_50_GLOBAL__N__2680c7bb_12_PowKernel_cu_7dd49032_317024pow_tensor_scalar_kernelERNS_18TensorIteratorBaseERKN3c106ScalarEENKUlvE_clEvENKUlvE_clEvEUlNS5_7complexIdEEE_St5arrayIPcLm2EELi4E23TrivialOffsetCalculatorILi1EjESI_NS0_6memory15LoadWithoutCastENSJ_16StoreWithoutCastEEEviT_T0_T2_T3_T4_T5_)
        /*3b00*/ 	.word	0x00000000


	//----- nvinfo : EIATTR_MIN_STACK_SIZE
	.align		4
.L_2571:
        /*3b04*/ 	.byte	0x04, 0x12
        /*3b06*/ 	.short	(.L_2573 - .L_2572)
	.align		4
.L_2572:
        /*3b08*/ 	.word	index@(_ZN2at6native29vectorized_elementwise_kernelILi2EZZZNS0_50_GLOBAL__N__2680c7bb_12_PowKernel_cu_7dd49032_317024pow_tensor_scalar_kernelERNS_18TensorIteratorBaseERKN3c106ScalarEENKUlvE_clEvENKUlvE_clEvEUlNS5_7complexIdEEE_St5arrayIPcLm2EEEEviT0_T1_)
        /*3b0c*/ 	.word	0x00000000


	//----- nvinfo : EIATTR_MIN_STACK_SIZE
	.align		4
.L_2573:
        /*3b10*/ 	.byte	0x04, 0x12
        /*3b12*/ 	.short	(.L_2575 - .L_2574)
	.align		4
.L_2574:
        /*3b14*/ 	.word	index@(_ZN2at6native29vectorized_elementwise_kernelILi4EZZZNS0_50_GLOBAL__N__2680c7bb_12_PowKernel_cu_7dd49032_317024pow_tensor_scalar_kernelERNS_18TensorIteratorBaseERKN3c106ScalarEENKUlvE_clEvENKUlvE_clEvEUlNS5_7complexIdEEE_St5arrayIPcLm2EEEEviT0_T1_)
        /*3b18*/ 	.word	0x00000000


	//----- nvinfo : EIATTR_MIN_STACK_SIZE
	.align		4
.L_2575:
        /*3b1c*/ 	.byte	0x04, 0x12
        /*3b1e*/ 	.short	(.L_2577 - .L_2576)
	.align		4
.L_2576:
        /*3b20*/ 	.word	index@(_ZN2at6native29vectorized_elementwise_kernelILi8EZZZNS0_50_GLOBAL__N__2680c7bb_12_PowKernel_cu_7dd49032_317024pow_tensor_scalar_kernelERNS_18TensorIteratorBaseERKN3c106ScalarEENKUlvE_clEvENKUlvE_clEvEUlNS5_7complexIdEEE_St5arrayIPcLm2EEEEviT0_T1_)
        /*3b24*/ 	.word	0x00000000


	//----- nvinfo : EIATTR_MIN_STACK_SIZE
	.align		4
.L_2577:
        /*3b28*/ 	.byte	0x04, 0x12
        /*3b2a*/ 	.short	(.L_2579 - .L_2578)
	.align		4
.L_2578:
        /*3b2c*/ 	.word	index@(_ZN2at6native18elementwise_kernelILi128ELi4EZNS0_15gpu_kernel_implIZZZNS0_50_GLOBAL__N__2680c7bb_12_PowKernel_cu_7dd49032_317024pow_tensor_tensor_kernelERNS_18TensorIteratorBaseEENKUlvE_clEvENKUlvE9_clEvEUlN3c108BFloat16ES9_E_EEvS5_RKT_EUliE_EEviT1_)
        /*3b30*/ 	.word	0x00000000


	//----- nvinfo : EIATTR_MIN_STACK_SIZE
	.align		4
.L_2579:
        /*3b34*/ 	.byte	0x04, 0x12
        /*3b36*/ 	.short	(.L_2581 - .L_2580)
	.align		4
.L_2580:
        /*3b38*/ 	.word	index@(_ZN2at6native27unrolled_elementwise_kernelIZZZNS0_50_GLOBAL__N__2680c7bb_12_PowKernel_cu_7dd49032_317024pow_tensor_tensor_kernelERNS_18TensorIteratorBaseEENKUlvE_clEvENKUlvE9_clEvEUlN3c108BFloat16ES8_E_St5arrayIPcLm3EELi4E23TrivialOffsetCalculatorILi2EjESD_ILi1EjENS0_6memory12LoadWithCastILi2EEENSG_13StoreWithCastILi1EEEEEviT_T0_T2_T3_T4_T5_)
        /*3b3c*/ 	.word	0x00000000


	//----- nvinfo : EIATTR_MIN_STACK_SIZE
	.align		4
.L_2581:
        /*3b40*/ 	.byte	0x04, 0x12
        /*3b42*/ 	.short	(.L_2583 - .L_2582)
	.align		4
.L_2582:
        /*3b44*/ 	.word	index@(_ZN2at6native18elementwise_kernelILi128ELi4EZNS0_22gpu_kernel_impl_nocastIZZZNS0_50_GLOBAL__N__2680c7bb_12_PowKernel_cu_7dd49032_317024pow_tensor_tensor_kernelERNS_18TensorIteratorBaseEENKUlvE_clEvENKUlvE9_clEvEUlN3c108BFloat16ES9_E_EEvS5_RKT_EUliE_EEviT1_)
        /*3b48*/ 	.word	0x00000000


	//----- nvinfo : EIATTR_MIN_STACK_SIZE
	.align		4
.L_2583:
        /*3b4c*/ 	.byte	0x04, 0x12
        /*3b4e*/ 	.short	(.L_2585 - .L_2584)
	.align		4
.L_2584:
        /*3b50*/ 	.word	index@(_ZN2at6native27unrolled_elementwise_kernelIZZZNS0_50_GLOBAL__N__2680c7bb_12_PowKernel_cu_7dd49032_317024pow_tensor_tensor_kernelERNS_18TensorIteratorBaseEENKUlvE_clEvENKUlvE9_clEvEUlN3c108BFloat16ES8_E_St5arrayIPcLm3EELi4E23TrivialOffsetCalculatorILi2EjESD_ILi1EjENS0_6memory15LoadWithoutCastENSG_16StoreWithoutCastEEEviT_T0_T2_T3_T4_T5_)
        /*3b54*/ 	.word	0x00000000


	//----- nvinfo : EIATTR_MIN_STACK_SIZE
	.align		4
.L_2585:
        /*3b58*/ 	.byte	0x04, 0x12
        /*3b5a*/ 	.short	(.L_2587 - .L_2586)
	.align		4
.L_2586:
        /*3b5c*/ 	.word	index@(_ZN2at6native29vectorized_elementwise_kernelILi2EZZZNS0_50_GLOBAL__N__2680c7bb_12_PowKernel_cu_7dd49032_317024pow_tensor_tensor_kernelERNS_18TensorIteratorBaseEENKUlvE_clEvENKUlvE9_clEvEUlN3c108BFloat16ES8_E_St5arrayIPcLm3EEEEviT0_T1_)
        /*3b60*/ 	.word	0x00000000


	//----- nvinfo : EIATTR_MIN_STACK_SIZE
	.align		4
.L_2587:
        /*3b64*/ 	.byte	0x04, 0x12
        /*3b66*/ 	.short	(.L_2589 - .L_2588)
	.align		4
.L_2588:
        /*3b68*/ 	.word	index@(_ZN2at6native29vectorized_elementwise_kernelILi4EZZZNS0_50_GLOBAL__N__2680c7bb_12_PowKernel_cu_7dd49032_317024pow_tensor_tensor_kernelERNS_18TensorIteratorBaseEENKUlvE_clEvENKUlvE9_clEvEUlN3c108BFloat16ES8_E_St5arrayIPcLm3EEEEviT0_T1_)
        /*3b6c*/ 	.word	0x00000000


	//----- nvinfo : EIATTR_MIN_STACK_SIZE
	.align		4
.L_2589:
        /*3b70*/ 	.byte	0x04, 0x12
        /*3b72*/ 	.short	(.L_2591 - .L_2590)
	.align		4
.L_2590:
        /*3b74*/ 	.word	index@(_ZN2at6native29vectorized_elementwise_kernelILi8EZZZNS0_50_GLOBAL__N__2680c7bb_12_PowKernel_cu_7dd49032_317024pow_tensor_tensor_kernelERNS_18TensorIteratorBaseEENKUlvE_clEvENKUlvE9_clEvEUlN3c108BFloat16ES8_E_St5arrayIPcLm3EEEEviT0_T1_)
        /*3b78*/ 	.word	0x00000000


	//----- nvinfo : EIATTR_MIN_STACK_SIZE
	.align		4
.L_2591:
        /*3b7c*/ 	.byte	0x04, 0x12
        /*3b7e*/ 	.short	(.L_2593 - .L_2592)
	.align		4
.L_2592:
        /*3b80*/ 	.word	index@(_ZN2at6native18elementwise_kernelILi128ELi4EZNS0_15gpu_kernel_implIZNS0_50_GLOBAL__N__2680c7bb_12_PowKernel_cu_7dd49032_317022pow_scalar_tensor_implIN3c108BFloat16EEEvRNS_18TensorIteratorBaseET_EUlS6_E_EEvS8_RKS9_EUliE_EEviT1_)
        /*3b84*/ 	.word	0x00000000


	//----- nvinfo : EIATTR_MIN_STACK_SIZE
	.align		4
.L_2593:
        /*3b88*/ 	.byte	0x04, 0x12
        /*3b8a*/ 	.short	(.L_2595 - .L_2594)
	.align		4
.L_2594:
        /*3b8c*/ 	.word	index@(_ZN2at6native27unrolled_elementwise_kernelIZNS0_50_GLOBAL__N__2680c7bb_12_PowKernel_cu_7dd49032_317022pow_scalar_tensor_implIN3c108BFloat16EEEvRNS_18TensorIteratorBaseET_EUlS5_E_St5arrayIPcLm2EELi4E23TrivialOffsetCalculatorILi1EjESE_NS0_6memory12LoadWithCastILi1EEENSF_13StoreWithCastILi1EEEEEviS8_T0_T2_T3_T4_T5_)
        /*3b90*/ 	.word	0x00000000


	//----- nvinfo : EIATTR_MIN_STACK_SIZE
	.align		4
.L_2595:
        /*3b94*/ 	.byte	0x04, 0x12
        /*3b96*/ 	.short	(.L_2597 - .L_2596)
	.align		4
.L_2596:
        /*3b98*/ 	.word	index@(_ZN2at6native18elementwise_kernelILi128ELi4EZNS0_22gpu_kernel_impl_nocastIZNS0_50_GLOBAL__N__2680c7bb_12_PowKernel_cu_7dd49032_317022pow_scalar_tensor_implIN3c108BFloat16EEEvRNS_18TensorIteratorBaseET_EUlS6_E_EEvS8_RKS9_EUliE_EEviT1_)
        /*3b9c*/ 	.word	0x00000000


	//----- nvinfo : EIATTR_MIN_STACK_SIZE
	.align		4
.L_2597:
        /*3ba0*/ 	.byte	0x04, 0x12
        /*3ba2*/ 	.short	(.L_2599 - .L_2598)
	.align		4
.L_2598:
        /*3ba4*/ 	.word	index@(_ZN2at6native27unrolled_elementwise_kernelIZNS0_50_GLOBAL__N__2680c7bb_12_PowKernel_cu_7dd49032_317022pow_scalar_tensor_implIN3c108BFloat16EEEvRNS_18TensorIteratorBaseET_EUlS5_E_St5arrayIPcLm2EELi4E23TrivialOffsetCalculatorILi1EjESE_NS0_6memory15LoadWithoutCastENSF_16StoreWithoutCastEEEviS8_T0_T2_T3_T4_T5_)
        /*3ba8*/ 	.word	0x00000000


	//----- nvinfo : EIATTR_MIN_STACK_SIZE
	.align		4
.L_2599:
        /*3bac*/ 	.byte	0x04, 0x12
        /*3bae*/ 	.short	(.L_2601 - .L_2600)
	.align		4
.L_2600:
        /*3bb0*/ 	.word	index@(_ZN2at6native29vectorized_elementwise_kernelILi2EZNS0_50_GLOBAL__N__2680c7bb_12_PowKernel_cu_7dd49032_317022pow_scalar_tensor_implIN3c108BFloat16EEEvRNS_18TensorIteratorBaseET_EUlS5_E_St5arrayIPcLm2EEEEviT0_T1_)
        /*3bb4*/ 	.word	0x00000000


	//----- nvinfo : EIATTR_MIN_STACK_SIZE
	.align		4
.L_2601:
        /*3bb8*/ 	.byte	0x04, 0x12
        /*3bba*/ 	.short	(.L_2603 - .L_2602)
	.align		4
.L_2602:
        /*3bbc*/ 	.word	index@(_ZN2at6native29vectorized_elementwise_kernelILi4EZNS0_50_GLOBAL__N__2680c7bb_12_PowKernel_cu_7dd49032_317022pow_scalar_tensor_implIN3c108BFloat16EEEvRNS_18TensorIteratorBaseET_EUlS5_E_St5arrayIPcLm2EEEEviT0_T1_)
        /*3bc0*/ 	.word	0x00000000


	//----- nvinfo : EIATTR_MIN_STACK_SIZE
	.align		4
.L_2603:
        /*3bc4*/ 	.byte	0x04, 0x12
        /*3bc6*/ 	.short	(.L_2605 - .L_2604)
	.align		4
.L_2604:
        /*3bc8*/ 	.word	index@(_ZN2at6native29vectorized_elementwise_kernelILi8EZNS0_50_GLOBAL__N__2680c7bb_12_PowKernel_cu_7dd49032_317022pow_scalar_tensor_implIN3c108BFloat16EEEvRNS_18TensorIteratorBaseET_EUlS5_E_St5arrayIPcLm2EEEEviT0_T1_)
        /*3bcc*/ 	.word	0x00000000


	//----- nvinfo : EIATTR_MIN_STACK_SIZE
	.align		4
.L_2605:
        /*3bd0*/ 	.byte	0x04, 0x12
        /*3bd2*/ 	.short	(.L_2607 - .L_2606)
	.align		4
.L_2606:
        /*3bd4*/ 	.word	index@(_ZN2at6native18elementwise_kernelILi128ELi4EZNS0_15gpu_kernel_implIZZZNS0_50_GLOBAL__N__2680c7bb_12_PowKernel_cu_7dd49032_317024pow_tensor_tensor_kernelERNS_18TensorIteratorBaseEENKUlvE_clEvENKUlvE8_clEvEUlN3c104HalfES9_E_EEvS5_RKT_EUliE_EEviT1_)
        /*3bd8*/ 	.word	0x00000000


	//----- nvinfo : EIATTR_MIN_STACK_SIZE
	.align		4
.L_2607:
        /*3bdc*/ 	.byte	0x04, 0x12
        /*3bde*/ 	.short	(.L_2609 - .L_2608)
	.align		4
.L_2608:
        /*3be0*/ 	.word	index@(_ZN2at6native27unrolled_elementwise_kernelIZZZNS0_50_GLOBAL__N__2680c7bb_12_PowKernel_cu_7dd49032_317024pow_tensor_tensor_kernelERNS_18TensorIteratorBaseEENKUlvE_clEvENKUlvE8_clEvEUlN3c104HalfES8_E_St5arrayIPcLm3EELi4E23TrivialOffsetCalculatorILi2EjESD_ILi1EjENS0_6memory12LoadWithCastILi2EEENSG_13StoreWithCastILi1EEEEEviT_T0_T2_T3_T4_T5_)
        /*3be4*/ 	.word	0x00000000


	//----- nvinfo : EIATTR_MIN_STACK_SIZE
	.align		4
.L_2609:
        /*3be8*/ 	.byte	0x04, 0x12
        /*3bea*/ 	.short	(.L_2611 - .L_2610)
	.align		4
.L_2610:
        /*3bec*/ 	.word	index@(_ZN2at6native18elementwise_kernelILi128ELi4EZNS0_22gpu_kernel_impl_nocastIZZZNS0_50_GLOBAL__N__2680c7bb_12_PowKernel_cu_7dd49032_317024pow_tensor_tensor_kernelERNS_18TensorIteratorBaseEENKUlvE_clEvENKUlvE8_clEvEUlN3c104HalfES9_E_EEvS5_RKT_EUliE_EEviT1_)
        /*3bf0*/ 	.word	0x00000000


	//----- nvinfo : EIATTR_MIN_STACK_SIZE
	.align		4
.L_2611:
        /*3bf4*/ 	.byte	0x04, 0x12
        /*3bf6*/ 	.short	(.L_2613 - .L_2612)
	.align		4
.L_2612:
        /*3bf8*/ 	.word	index@(_ZN2at6native27unrolled_elementwise_kernelIZZZNS0_50_GLOBAL__N__2680c7bb_12_PowKernel_cu_7dd49032_317024pow_tensor_tensor_kernelERNS_18TensorIteratorBaseEENKUlvE_clEvENKUlvE8_clEvEUlN3c104HalfES8_E_St5arrayIPcLm3EELi4E23TrivialOffsetCalculatorILi2EjESD_ILi1EjENS0_6memory15LoadWithoutCastENSG_16StoreWithoutCastEEEviT_T0_T2_T3_T4_T5_)
        /*3bfc*/ 	.word	0x00000000


	//----- nvinfo : EIATTR_MIN_STACK_SIZE
	.align		4
.L_2613:
        /*3c00*/ 	.byte	0x04, 0x12
        /*3c02*/ 	.short	(.L_2615 - .L_2614)
	.align		4
.L_2614:
        /*3c04*/ 	.word	index@(_ZN2at6native29vectorized_elementwise_kernelILi2EZZZNS0_50_GLOBAL__N__2680c7bb_12_PowKernel_cu_7dd49032_317024pow_tensor_tensor_kernelERNS_18TensorIteratorBaseEENKUlvE_clEvENKUlvE8_clEvEUlN3c104HalfES8_E_St5arrayIPcLm3EEEEviT0_T1_)
        /*3c08*/ 	.word	0x00000000


	//----- nvinfo : EIATTR_MIN_STACK_SIZE
	.align		4
.L_2615:
        /*3c0c*/ 	.byte	0x04, 0x12
        /*3c0e*/ 	.short	(.L_2617 - .L_2616)
	.align		4
.L_2616:
        /*3c10*/ 	.word	index@(_ZN2at6native29vectorized_elementwise_kernelILi4EZZZNS0_50_GLOBAL__N__2680c7bb_12_PowKernel_cu_7dd49032_317024pow_tensor_tensor_kernelERNS_18TensorIteratorBaseEENKUlvE_clEvENKUlvE8_clEvEUlN3c104HalfES8_E_St5arrayIPcLm3EEEEviT0_T1_)
        /*3c14*/ 	.word	0x00000000


	//----- nvinfo : EIATTR_MIN_STACK_SIZE
	.align		4
.L_2617:
        /*3c18*/ 	.byte	0x04, 0x12
        /*3c1a*/ 	.short	(.L_2619 - .L_2618)
	.align		4
.L_2618:
        /*3c1c*/ 	.word	index@(_ZN2at6native29vectorized_elementwise_kernelILi8EZZZNS0_50_GLOBAL__N__2680c7bb_12_PowKernel_cu_7dd49032_317024pow_tensor_tensor_kernelERNS_18TensorIteratorBaseEENKUlvE_clEvENKUlvE8_clEvEUlN3c104HalfES8_E_St5arrayIPcLm3EEEEviT0_T1_)
        /*3c20*/ 	.word	0x00000000


	//----- nvinfo : EIATTR_MIN_STACK_SIZE
	.align		4
.L_2619:
        /*3c24*/ 	.byte	0x04, 0x12
        /*3c26*/ 	.short	(.L_2621 - .L_2620)
	.align		4
.L_2620:
        /*3c28*/ 	.word	index@(_ZN2at6native18elementwise_kernelILi128ELi4EZNS0_15gpu_kernel_implIZNS0_50_GLOBAL__N__2680c7bb_12_PowKernel_cu_7dd49032_317022pow_scalar_tensor_implIN3c104HalfEEEvRNS_18TensorIteratorBaseET_EUlS6_E_EEvS8_RKS9_EUliE_EEviT1_)
        /*3c2c*/ 	.word	0x00000000


	//----- nvinfo : EIATTR_MIN_STACK_SIZE
	.align		4
.L_2621:
        /*3c30*/ 	.byte	0x04, 0x12
        /*3c32*/ 	.short	(.L_2623 - .L_2622)
	.align		4
.L_2622:
        /*3c34*/ 	.word	index@(_ZN2at6native27unrolled_elementwise_kernelIZNS0_50_GLOBAL__N__2680c7bb_12_PowKernel_cu_7dd49032_317022pow_scalar_tensor_implIN3c104HalfEEEvRNS_18TensorIteratorBaseET_EUlS5_E_St5arrayIPcLm2EELi4E23TrivialOffsetCalculatorILi1EjESE_NS0_6memory12LoadWithCastILi1EEENSF_13StoreWithCastILi1EEEEEviS8_T0_T2_T3_T4_T5_)
        /*3c38*/ 	.word	0x00000000


	//----- nvinfo : EIATTR_MIN_STACK_SIZE
	.align		4
.L_2623:
        /*3c3c*/ 	.byte	0x04, 0x12
        /*3c3e*/ 	.short	(.L_2625 - .L_2624)
	.align		4
.L_2624:
        /*3c40*/ 	.word	index@(_ZN2at6native18elementwise_kernelILi128ELi4EZNS0_22gpu_kernel_impl_nocastIZNS0_50_GLOBAL__N__2680c7bb_12_PowKernel_cu_7dd49032_317022pow_scalar_tensor_implIN3c104HalfEEEvRNS_18TensorIteratorBaseET_EUlS6_E_EEvS8_RKS9_EUliE_EEviT1_)
        /*3c44*/ 	.word	0x00000000


	//----- nvinfo : EIATTR_MIN_STACK_SIZE
	.align		4
.L_2625:
        /*3c48*/ 	.byte	0x04, 0x12
        /*3c4a*/ 	.short	(.L_2627 - .L_2626)
	.align		4
.L_2626:
        /*3c4c*/ 	.word	index@(_ZN2at6native27unrolled_elementwise_kernelIZNS0_50_GLOBAL__N__2680c7bb_12_PowKernel_cu_7dd49032_317022pow_scalar_tensor_implIN3c104HalfEEEvRNS_18TensorIteratorBaseET_EUlS5_E_St5arrayIPcLm2EELi4E23TrivialOffsetCalculatorILi1EjESE_NS0_6memory15LoadWithoutCastENSF_16StoreWithoutCastEEEviS8_T0_T2_T3_T4_T5_)
        /*3c50*/ 	.word	0x00000000


	//----- nvinfo : EIATTR_MIN_STACK_SIZE
	.align		4
.L_2627:
        /*3c54*/ 	.byte	0x04, 0x12
        /*3c56*/ 	.short	(.L_2629 - .L_2628)
	.align		4
.L_2628:
        /*3c58*/ 	.word	index@(_ZN2at6native29vectorized_elementwise_kernelILi2EZNS0_50_GLOBAL__N__2680c7bb_12_PowKernel_cu_7dd49032_317022pow_scalar_tensor_implIN3c104HalfEEEvRNS_18TensorIteratorBaseET_EUlS5_E_St5arrayIPcLm2EEEEviT0_T1_)
        /*3c5c*/ 	.word	0x00000000


	//----- nvinfo : EIATTR_MIN_STACK_SIZE
	.align		4
.L_2629:
        /*3c60*/ 	.byte	0x04, 0x12
        /*3c62*/ 	.short	(.L_2631 - .L_2630)
	.align		4
.L_2630:
        /*3c64*/ 	.word	index@(_ZN2at6native29vectorized_elementwise_kernelILi4EZNS0_50_GLOBAL__N__2680c7bb_12_PowKernel_cu_7dd49032_317022pow_scalar_tensor_implIN3c104HalfEEEvRNS_18TensorIteratorBaseET_EUlS5_E_St5arrayIPcLm2EEEEviT0_T1_)
        /*3c68*/ 	.word	0x00000000


	//----- nvinfo : EIATTR_MIN_STACK_SIZE
	.align		4
.L_2631:
        /*3c6c*/ 	.byte	0x04, 0x12
        /*3c6e*/ 	.short	(.L_2633 - .L_2632)
	.align		4
.L_2632:
        /*3c70*/ 	.word	index@(_ZN2at6native29vectorized_elementwise_kernelILi8EZNS0_50_GLOBAL__N__2680c7bb_12_PowKernel_cu_7dd49032_317022pow_scalar_tensor_implIN3c104HalfEEEvRNS_18TensorIteratorBaseET_EUlS5_E_St5arrayIPcLm2EEEEviT0_T1_)
        /*3c74*/ 	.word	0x00000000


	//----- nvinfo : EIATTR_MIN_STACK_SIZE
	.align		4
.L_2633:
        /*3c78*/ 	.byte	0x04, 0x12
        /*3c7a*/ 	.short	(.L_2635 - .L_2634)
	.align		4
.L_2634:
        /*3c7c*/ 	.word	index@(_ZN2at6native18elementwise_kernelILi128ELi4EZNS0_15gpu_kernel_implIZZZNS0_50_GLOBAL__N__2680c7bb_12_PowKernel_cu_7dd49032_317024pow_tensor_tensor_kernelERNS_18TensorIteratorBaseEENKUlvE_clEvENKUlvE7_clEvEUlN3c107complexIfEESA_E_EEvS5_RKT_EUliE_EEviT1_)
        /*3c80*/ 	.word	0x00000000


	//----- nvinfo : EIATTR_MIN_STACK_SIZE
	.align		4
.L_2635:
        /*3c84*/ 	.byte	0x04, 0x12
        /*3c86*/ 	.short	(.L_2637 - .L_2636)
	.align		4
.L_2636:
        /*3c88*/ 	.word	index@(_ZN2at6native27unrolled_elementwise_kernelIZZZNS0_50_GLOBAL__N__2680c7bb_12_PowKernel_cu_7dd49032_317024pow_tensor_tensor_kernelERNS_18TensorIteratorBaseEENKUlvE_clEvENKUlvE7_clEvEUlN3c107complexIfEES9_E_St5arrayIPcLm3EELi4E23TrivialOffsetCalculatorILi2EjESE_ILi1EjENS0_6memory12LoadWithCastILi2EEENSH_13StoreWithCastILi1EEEEEviT_T0_T2_T3_T4_T5_)
        /*3c8c*/ 	.word	0x00000000


	//----- nvinfo : EIATTR_MIN_STACK_SIZE
	.align		4
.L_2637:
        /*3c90*/ 	.byte	0x04, 0x12
        /*3c92*/ 	.short	(.L_2639 - .L_2638)
	.align		4
.L_2638:
        /*3c94*/ 	.word	index@(_ZN2at6native18elementwise_kernelILi128ELi2EZNS0_22gpu_kernel_impl_nocastIZZZNS0_50_GLOBAL__N__2680c7bb_12_PowKernel_cu_7dd49032_317024pow_tensor_tensor_kernelERNS_18TensorIteratorBaseEENKUlvE_clEvENKUlvE7_clEvEUlN3c107complexIfEESA_E_EEvS5_RKT_EUliE_EEviT1_)
        /*3c98*/ 	.word	0x00000000


	//----- nvinfo : EIATTR_MIN_STACK_SIZE
	.align		4
.L_2639:
        /*3c9c*/ 	.byte	0x04, 0x12
        /*3c9e*/ 	.short	(.L_2641 - .L_2640)
	.align		4
.L_2640:
        /*3ca0*/ 	.word	index@(_ZN2at6native27unrolled_elementwise_kernelIZZZNS0_50_GLOBAL__N__2680c7bb_12_PowKernel_cu_7dd49032_317024pow_tensor_tensor_kernelERNS_18TensorIteratorBaseEENKUlvE_clEvENKUlvE7_clEvEUlN3c107complexIfEES9_E_St5arrayIPcLm3EELi4E23TrivialOffsetCalculatorILi2EjESE_ILi1EjENS0_6memory15LoadWithoutCastENSH_16StoreWithoutCastEEEviT_T0_T2_T3_T4_T5_)
        /*3ca4*/ 	.word	0x00000000


	//----- nvinfo : EIATTR_MIN_STACK_SIZE
	.align		4
.L_2641:
        /*3ca8*/ 	.byte	0x04, 0x12
        /*3caa*/ 	.short	(.L_2643 - .L_2642)
	.align		4
.L_2642:
        /*3cac*/ 	.word	index@(_ZN2at6native29vectorized_elementwise_kernelILi2EZZZNS0_50_GLOBAL__N__2680c7bb_12_PowKernel_cu_7dd49032_317024pow_tensor_tensor_kernelERNS_18TensorIteratorBaseEENKUlvE_clEvENKUlvE7_clEvEUlN3c107complexIfEES9_E_St5arrayIPcLm3EEEEviT0_T1_)
        /*3cb0*/ 	.word	0x00000000


	//----- nvinfo : EIATTR_MIN_STACK_SIZE
	.align		4
.L_2643:
        /*3cb4*/ 	.byte	0x04, 0x12
        /*3cb6*/ 	.short	(.L_2645 - .L_2644)
	.align		4
.L_2644:
        /*3cb8*/ 	.word	index@(_ZN2at6native29vectorized_elementwise_kernelILi4EZZZNS0_50_GLOBAL__N__2680c7bb_12_PowKernel_cu_7dd49032_317024pow_tensor_tensor_kernelERNS_18TensorIteratorBaseEENKUlvE_clEvENKUlvE7_clEvEUlN3c107complexIfEES9_E_St5arrayIPcLm3EEEEviT0_T1_)
        /*3cbc*/ 	.word	0x00000000


	//----- nvinfo : EIATTR_MIN_STACK_SIZE
	.align		4
.L_2645:
        /*3cc0*/ 	.byte	0x04, 0x12
        /*3cc2*/ 	.short	(.L_2647 - .L_2646)
	.align		4
.L_2646:
        /*3cc4*/ 	.word	index@(_ZN2at6native29vectorized_elementwise_kernelILi8EZZZNS0_50_GLOBAL__N__2680c7bb_12_PowKernel_cu_7dd49032_317024pow_tensor_tensor_kernelERNS_18TensorIteratorBaseEENKUlvE_clEvENKUlvE7_clEvEUlN3c107complexIfEES9_E_St5arrayIPcLm3EEEEviT0_T1_)
        /*3cc8*/ 	.word	0x00000000


	//----- nvinfo : EIATTR_MIN_STACK_SIZE
	.align		4
.L_2647:
        /*3ccc*/ 	.byte	0x04, 0x12
        /*3cce*/ 	.short	(.L_2649 - .L_2648)
	.align		4
.L_2648:
        /*3cd0*/ 	.word	index@(_ZN2at6native18elementwise_kernelILi128ELi4EZNS0_15gpu_kernel_implIZNS0_50_GLOBAL__N__2680c7bb_12_PowKernel_cu_7dd49032_317022pow_scalar_tensor_implIfEEvRNS_18TensorIteratorBaseEN3c107complexIT_EEEUlNS8_IfEEE_EEvS6_RKS9_EUliE_EEviT1_)
        /*3cd4*/ 	.word	0x00000000


	//----- nvinfo : EIATTR_MIN_STACK_SIZE
	.align		4
.L_2649:
        /*3cd8*/ 	.byte	0x04, 0x12
        /*3cda*/ 	.short	(.L_2651 - .L_2650)
	.align		4
.L_2650:
        /*3cdc*/ 	.word	index@(_ZN2at6native27unrolled_elementwise_kernelIZNS0_50_GLOBAL__N__2680c7bb_12_PowKernel_cu_7dd49032_317022pow_scalar_tensor_implIfEEvRNS_18TensorIteratorBaseEN3c107complexIT_EEEUlNS7_IfEEE_St5arrayIPcLm2EELi4E23TrivialOffsetCalculatorILi1EjESG_NS0_6memory12LoadWithCastILi1EEENSH_13StoreWithCastILi1EEEEEviS8_T0_T2_T3_T4_T5_)
        /*3ce0*/ 	.word	0x00000000


	//----- nvinfo : EIATTR_MIN_STACK_SIZE
	.align		4
.L_2651:
        /*3ce4*/ 	.byte	0x04, 0x12
        /*3ce6*/ 	.short	(.L_2653 - .L_2652)
	.align		4
.L_2652:
        /*3ce8*/ 	.word	index@(_ZN2at6native18elementwise_kernelILi128ELi2EZNS0_22gpu_kernel_impl_nocastIZNS0_50_GLOBAL__N__2680c7bb_12_PowKernel_cu_7dd49032_317022pow_scalar_tensor_implIfEEvRNS_18TensorIteratorBaseEN3c107complexIT_EEEUlNS8_IfEEE_EEvS6_RKS9_EUliE_EEviT1_)
        /*3cec*/ 	.word	0x00000000


	//----- nvinfo : EIATTR_MIN_STACK_SIZE
	.align		4
.L_2653:
        /*3cf0*/ 	.byte	0x04, 0x12
        /*3cf2*/ 	.short	(.L_2655 - .L_2654)
	.align		4
.L_2654:
        /*3cf4*/ 	.word	index@(_ZN2at6native27unrolled_elementwise_kernelIZNS0_50_GLOBAL__N__2680c7bb_12_PowKernel_cu_7dd49032_317022pow_scalar_tensor_implIfEEvRNS_18TensorIteratorBaseEN3c107complexIT_EEEUlNS7_IfEEE_St5arrayIPcLm2EELi4E23TrivialOffsetCalculatorILi1EjESG_NS0_6memory15LoadWithoutCastENSH_16StoreWithoutCastEEEviS8_T0_T2_T3_T4_T5_)
        /*3cf8*/ 	.word	0x00000000


	//----- nvinfo : EIATTR_MIN_STACK_SIZE
	.align		4
.L_2655:
        /*3cfc*/ 	.byte	0x04, 0x12
        /*3cfe*/ 	.short	(.L_2657 - .L_2656)
	.align		4
.L_2656:
        /*3d00*/ 	.word	index@(_ZN2at6native29vectorized_elementwise_kernelILi2EZNS0_50_GLOBAL__N__2680c7bb_12_PowKernel_cu_7dd49032_317022pow_scalar_tensor_implIfEEvRNS_18TensorIteratorBaseEN3c107complexIT_EEEUlNS7_IfEEE_St5arrayIPcLm2EEEEviT0_T1_)
        /*3d04*/ 	.word	0x00000000


	//----- nvinfo : EIATTR_MIN_STACK_SIZE
	.align		4
.L_2657:
        /*3d08*/ 	.byte	0x04, 0x12
        /*3d0a*/ 	.short	(.L_2659 - .L_2658)
	.align		4
.L_2658:
        /*3d0c*/ 	.word	index@(_ZN2at6native29vectorized_elementwise_kernelILi4EZNS0_50_GLOBAL__N__2680c7bb_12_PowKernel_cu_7dd49032_317022pow_scalar_tensor_implIfEEvRNS_18TensorIteratorBaseEN3c107complexIT_EEEUlNS7_IfEEE_St5arrayIPcLm2EEEEviT0_T1_)
        /*3d10*/ 	.word	0x00000000


	//----- nvinfo : EIATTR_MIN_STACK_SIZE
	.align		4
.L_2659:
        /*3d14*/ 	.byte	0x04, 0x12
        /*3d16*/ 	.short	(.L_2661 - .L_2660)
	.align		4
.L_2660:
        /*3d18*/ 	.word	index@(_ZN2at6native29vectorized_elementwise_kernelILi8EZNS0_50_GLOBAL__N__2680c7bb_12_PowKernel_cu_7dd49032_317022pow_scalar_tensor_implIfEEvRNS_18TensorIteratorBaseEN3c107complexIT_EEEUlNS7_IfEEE_St5arrayIPcLm2EEEEviT0_T1_)
        /*3d1c*/ 	.word	0x00000000


	//----- nvinfo : EIATTR_MIN_STACK_SIZE
	.align		4
.L_2661:
        /*3d20*/ 	.byte	0x04, 0x12
        /*3d22*/ 	.short	(.L_2663 - .L_2662)
	.align		4
.L_2662:
        /*3d24*/ 	.word	index@(_ZN2at6native18elementwise_kernelILi128ELi4EZNS0_15gpu_kernel_implIZZZNS0_50_GLOBAL__N__2680c7bb_12_PowKernel_cu_7dd49032_317024pow_tensor_tensor_kernelERNS_18TensorIteratorBaseEENKUlvE_clEvENKUlvE6_clEvEUlN3c107complexIdEESA_E_EEvS5_RKT_EUliE_EEviT1_)
        /*3d28*/ 	.word	0x00000028


	//----- nvinfo : EIATTR_MIN_STACK_SIZE
	.align		4
.L_2663:
        /*3d2c*/ 	.byte	0x04, 0x12
        /*3d2e*/ 	.short	(.L_2665 - .L_2664)
	.align		4
.L_2664:
        /*3d30*/ 	.word	index@(_ZN2at6native27unrolled_elementwise_kernelIZZZNS0_50_GLOBAL__N__2680c7bb_12_PowKernel_cu_7dd49032_317024pow_tensor_tensor_kernelERNS_18TensorIteratorBaseEENKUlvE_clEvENKUlvE6_clEvEUlN3c107complexIdEES9_E_St5arrayIPcLm3EELi4E23TrivialOffsetCalculatorILi2EjESE_ILi1EjENS0_6memory12LoadWithCastILi2EEENSH_13StoreWithCastILi1EEEEEviT_T0_T2_T3_T4_T5_)
        /*3d34*/ 	.word	0x00000028


	//----- nvinfo : EIATTR_MIN_STACK_SIZE
	.align		4
.L_2665:
        /*3d38*/ 	.byte	0x04, 0x12
        /*3d3a*/ 	.short	(.L_2667 - .L_2666)
	.align		4
.L_2666:
        /*3d3c*/ 	.word	index@(_ZN2at6native18elementwise_kernelILi128ELi2EZNS0_22gpu_kernel_impl_nocastIZZZNS0_50_GLOBAL__N__2680c7bb_12_PowKernel_cu_7dd49032_317024pow_tensor_tensor_kernelERNS_18TensorIteratorBaseEENKUlvE_clEvENKUlvE6_clEvEUlN3c107complexIdEESA_E_EEvS5_RKT_EUliE_EEviT1_)
        /*3d40*/ 	.word	0x00000028


	//----- nvinfo : EIATTR_MIN_STACK_SIZE
	.align		4
.L_2667:
        /*3d44*/ 	.byte	0x04, 0x12
        /*3d46*/ 	.short	(.L_2669 - .L_2668)
	.align		4
.L_2668:
        /*3d48*/ 	.word	index@(_ZN2at6native27unrolled_elementwise_kernelIZZZNS0_50_GLOBAL__N__2680c7bb_12_PowKernel_cu_7dd49032_317024pow_tensor_tensor_kernelERNS_18TensorIteratorBaseEENKUlvE_clEvENKUlvE6_clEvEUlN3c107complexIdEES9_E_St5arrayIPcLm3EELi4E23TrivialOffsetCalculatorILi2EjESE_ILi1EjENS0_6memory15LoadWithoutCastENSH_16StoreWithoutCastEEEviT_T0_T2_T3_T4_T5_)
        /*3d4c*/ 	.word	0x00000028


	//----- nvinfo : EIATTR_MIN_STACK_SIZE
	.align		4
.L_2669:
        /*3d50*/ 	.byte	0x04, 0x12
        /*3d52*/ 	.short	(.L_2671 - .L_2670)
	.align		4
.L_2670:
        /*3d54*/ 	.word	index@(_ZN2at6native29vectorized_elementwise_kernelILi2EZZZNS0_50_GLOBAL__N__2680c7bb_12_PowKernel_cu_7dd49032_317024pow_tensor_tensor_kernelERNS_18TensorIteratorBaseEENKUlvE_clEvENKUlvE6_clEvEUlN3c107complexIdEES9_E_St5arrayIPcLm3EEEEviT0_T1_)
        /*3d58*/ 	.word	0x00000028


	//----- nvinfo : EIATTR_MIN_STACK_SIZE
	.align		4
.L_2671:
        /*3d5c*/ 	.byte	0x04, 0x12
        /*3d5e*/ 	.short	(.L_2673 - .L_2672)
	.align		4
.L_2672:
        /*3d60*/ 	.word	index@(_ZN2at6native29vectorized_elementwise_kernelILi4EZZZNS0_50_GLOBAL__N__2680c7bb_12_PowKernel_cu_7dd49032_317024pow_tensor_tensor_kernelERNS_18TensorIteratorBaseEENKUlvE_clEvENKUlvE6_clEvEUlN3c107complexIdEES9_E_St5arrayIPcLm3EEEEviT0_T1_)
        /*3d64*/ 	.word	0x00000028


	//----- nvinfo : EIATTR_MIN_STACK_SIZE
	.align		4
.L_2673:
        /*3d68*/ 	.byte	0x04, 0x12
        /*3d6a*/ 	.short	(.L_2675 - .L_2674)
	.align		4
.L_2674:
        /*3d6c*/ 	.word	index@(_ZN2at6native29vectorized_elementwise_kernelILi8EZZZNS0_50_GLOBAL__N__2680c7bb_12_PowKernel_cu_7dd49032_317024pow_tensor_tensor_kernelERNS_18TensorIteratorBaseEENKUlvE_clEvENKUlvE6_clEvEUlN3c107complexIdEES9_E_St5arrayIPcLm3EEEEviT0_T1_)
        /*3d70*/ 	.word	0x00000000


	//----- nvinfo : EIATTR_MIN_STACK_SIZE
	.align		4
.L_2675:
        /*3d74*/ 	.byte	0x04, 0x12
        /*3d76*/ 	.short	(.L_2677 - .L_2676)
	.align		4
.L_2676:
        /*3d78*/ 	.word	index@(_ZN2at6native18elementwise_kernelILi128ELi4EZNS0_15gpu_kernel_implIZNS0_50_GLOBAL__N__2680c7bb_12_PowKernel_cu_7dd49032_317022pow_scalar_tensor_implIdEEvRNS_18TensorIteratorBaseEN3c107complexIT_EEEUlNS8_IdEEE_EEvS6_RKS9_EUliE_EEviT1_)
        /*3d7c*/ 	.word	0x00000028


	//----- nvinfo : EIATTR_MIN_STACK_SIZE
	.align		4
.L_2677:
        /*3d80*/ 	.byte	0x04, 0x12
        /*3d82*/ 	.short	(.L_2679 - .L_2678)
	.align		4
.L_2678:
        /*3d84*/ 	.word	index@(_ZN2at6native27unrolled_elementwise_kernelIZNS0_50_GLOBAL__N__2680c7bb_12_PowKernel_cu_7dd49032_317022pow_scalar_tensor_implIdEEvRNS_18TensorIteratorBaseEN3c107complexIT_EEEUlNS7_IdEEE_St5arrayIPcLm2EELi4E23TrivialOffsetCalculatorILi1EjESG_NS0_6memory12LoadWithCastILi1EEENSH_13StoreWithCastILi1EEEEEviS8_T0_T2_T3_T4_T5_)
        /*3d88*/ 	.word	0x00000028


	//----- nvinfo : EIATTR_MIN_STACK_SIZE
	.align		4
.L_2679:
        /*3d8c*/ 	.byte	0x04, 0x12
        /*3d8e*/ 	.short	(.L_2681 - .L_2680)
	.align		4
.L_2680:
        /*3d90*/ 	.word	index@(_ZN2at6native18elementwise_kernelILi128ELi2EZNS0_22gpu_kernel_impl_nocastIZNS0_50_GLOBAL__N__2680c7bb_12_PowKernel_cu_7dd49032_317022pow_scalar_tensor_implIdEEvRNS_18TensorIteratorBaseEN3c107complexIT_EEEUlNS8_IdEEE_EEvS6_RKS9_EUliE_EEviT1_)
        /*3d94*/ 	.word	0x00000028


	//----- nvinfo : EIATTR_MIN_STACK_SIZE
	.align		4
.L_2681:
        /*3d98*/ 	.byte	0x04, 0x12
        /*3d9a*/ 	.short	(.L_2683 - .L_2682)
	.align		4
.L_2682:
        /*3d9c*/ 	.word	index@(_ZN2at6native27unrolled_elementwise_kernelIZNS0_50_GLOBAL__N__2680c7bb_12_PowKernel_cu_7dd49032_317022pow_scalar_tensor_implIdEEvRNS_18TensorIteratorBaseEN3c107complexIT_EEEUlNS7_IdEEE_St5arrayIPcLm2EELi4E23TrivialOffsetCalculatorILi1EjESG_NS0_6memory15LoadWithoutCastENSH_16StoreWithoutCastEEEviS8_T0_T2_T3_T4_T5_)
        /*3da0*/ 	.word	0x00000028


	//----- nvinfo : EIATTR_MIN_STACK_SIZE
	.align		4
.L_2683:
        /*3da4*/ 	.byte	0x04, 0x12
        /*3da6*/ 	.short	(.L_2685 - .L_2684)
	.align		4
.L_2684:
        /*3da8*/ 	.word	index@(_ZN2at6native29vectorized_elementwise_kernelILi2EZNS0_50_GLOBAL__N__2680c7bb_12_PowKernel_cu_7dd49032_317022pow_scalar_tensor_implIdEEvRNS_18TensorIteratorBaseEN3c107complexIT_EEEUlNS7_IdEEE_St5arrayIPcLm2EEEEviT0_T1_)
        /*3dac*/ 	.word	0x00000028


	//----- nvinfo : EIATTR_MIN_STACK_SIZE
	.align		4
.L_2685:
        /*3db0*/ 	.byte	0x04, 0x12
        /*3db2*/ 	.short	(.L_2687 - .L_2686)
	.align		4
.L_2686:
        /*3db4*/ 	.word	index@(_ZN2at6native29vectorized_elementwise_kernelILi4EZNS0_50_GLOBAL__N__2680c7bb_12_PowKernel_cu_7dd49032_317022pow_scalar_tensor_implIdEEvRNS_18TensorIteratorBaseEN3c107complexIT_EEEUlNS7_IdEEE_St5arrayIPcLm2EEEEviT0_T1_)
        /*3db8*/ 	.word	0x00000028


	//----- nvinfo : EIATTR_MIN_STACK_SIZE
	.align		4
.L_2687:
        /*3dbc*/ 	.byte	0x04, 0x12
        /*3dbe*/ 	.short	(.L_2689 - .L_2688)
	.align		4
.L_2688:
        /*3dc0*/ 	.word	index@(_ZN2at6native29vectorized_elementwise_kernelILi8EZNS0_50_GLOBAL__N__2680c7bb_12_PowKernel_cu_7dd49032_317022pow_scalar_tensor_implIdEEvRNS_18TensorIteratorBaseEN3c107complexIT_EEEUlNS7_IdEEE_St5arrayIPcLm2EEEEviT0_T1_)
        /*3dc4*/ 	.word	0x00000000


	//----- nvinfo : EIATTR_MIN_STACK_SIZE
	.align		4
.L_2689:
        /*3dc8*/ 	.byte	0x04, 0x12
        /*3dca*/ 	.short	(.L_2691 - .L_2690)
	.align		4
.L_2690:
        /*3dcc*/ 	.word	index@(_ZN2at6native18elementwise_kernelILi128ELi4EZNS0_15gpu_kernel_implIZZZNS0_50_GLOBAL__N__2680c7bb_12_PowKernel_cu_7dd49032_317024pow_tensor_tensor_kernelERNS_18TensorIteratorBaseEENKUlvE_clEvENKUlvE5_clEvEUlffE_EEvS5_RKT_EUliE_EEviT1_)
        /*3dd0*/ 	.word	0x00000000


	//----- nvinfo : EIATTR_MIN_STACK_SIZE
	.align		4
.L_2691:
        /*3dd4*/ 	.byte	0x04, 0x12
        /*3dd6*/ 	.short	(.L_2693 - .L_2692)
	.align		4
.L_2692:
        /*3dd8*/ 	.word	index@(_ZN2at6native27unrolled_elementwise_kernelIZZZNS0_50_GLOBAL__N__2680c7bb_12_PowKernel_cu_7dd49032_317024pow_tensor_tensor_kernelERNS_18TensorIteratorBaseEENKUlvE_clEvENKUlvE5_clEvEUlffE_St5arrayIPcLm3EELi4E23TrivialOffsetCalculatorILi2EjESB_ILi1EjENS0_6memory12LoadWithCastILi2EEENSE_13StoreWithCastILi1EEEEEviT_T0_T2_T3_T4_T5_)
        /*3ddc*/ 	.word	0x00000000


	//----- nvinfo : EIATTR_MIN_STACK_SIZE
	.align		4
.L_2693:
        /*3de0*/ 	.byte	0x04, 0x12
        /*3de2*/ 	.short	(.L_2695 - .L_2694)
	.align		4
.L_2694:
        /*3de4*/ 	.word	index@(_ZN2at6native18elementwise_kernelILi128ELi2EZNS0_22gpu_kernel_impl_nocastIZZZNS0_50_GLOBAL__N__2680c7bb_12_PowKernel_cu_7dd49032_317024pow_tensor_tensor_kernelERNS_18TensorIteratorBaseEENKUlvE_clEvENKUlvE5_clEvEUlffE_EEvS5_RKT_EUliE_EEviT1_)
        /*3de8*/ 	.word	0x00000000


	//----- nvinfo : EIATTR_MIN_STACK_SIZE
	.align		4
.L_2695:
        /*3dec*/ 	.byte	0x04, 0x12
        /*3dee*/ 	.short	(.L_2697 - .L_2696)
	.align		4
.L_2696:
        /*3df0*/ 	.word	index@(_ZN2at6native27unrolled_elementwise_kernelIZZZNS0_50_GLOBAL__N__2680c7bb_12_PowKernel_cu_7dd49032_317024pow_tensor_tensor_kernelERNS_18TensorIteratorBaseEENKUlvE_clEvENKUlvE5_clEvEUlffE_St5arrayIPcLm3EELi4E23TrivialOffsetCalculatorILi2EjESB_ILi1EjENS0_6memory15LoadWithoutCastENSE_16StoreWithoutCastEEEviT_T0_T2_T3_T4_T5_)
        /*3df4*/ 	.word	0x00000000


	//----- nvinfo : EIATTR_MIN_STACK_SIZE
	.align		4
.L_2697:
        /*3df8*/ 	.byte	0x04, 0x12
        /*3dfa*/ 	.short	(.L_2699 - .L_2698)
	.align		4
.L_2698:
        /*3dfc*/ 	.word	index@(_ZN2at6native29vectorized_elementwise_kernelILi2EZZZNS0_50_GLOBAL__N__2680c7bb_12_PowKernel_cu_7dd49032_317024pow_tensor_tensor_kernelERNS_18TensorIteratorBaseEENKUlvE_clEvENKUlvE5_clEvEUlffE_St5arrayIPcLm3EEEEviT0_T1_)
        /*3e00*/ 	.word	0x00000000


	//----- nvinfo : EIATTR_MIN_STACK_SIZE
	.align		4
.L_2699:
        /*3e04*/ 	.byte	0x04, 0x12
        /*3e06*/ 	.short	(.L_2701 - .L_2700)
	.align		4
.L_2700:
        /*3e08*/ 	.word	index@(_ZN2at6native29vectorized_elementwise_kernelILi4EZZZNS0_50_GLOBAL__N__2680c7bb_12_PowKernel_cu_7dd49032_317024pow_tensor_tensor_kernelERNS_18TensorIteratorBaseEENKUlvE_clEvENKUlvE5_clEvEUlffE_St5arrayIPcLm3EEEEviT0_T1_)
        /*3e0c*/ 	.word	0x00000000


	//----- nvinfo : EIATTR_MIN_STACK_SIZE
	.align		4
.L_2701:
        /*3e10*/ 	.byte	0x04, 0x12
        /*3e12*/ 	.short	(.L_2703 - .L_2702)
	.align		4
.L_2702:
        /*3e14*/ 	.word	index@(_ZN2at6native29vectorized_elementwise_kernelILi8EZZZNS0_50_GLOBAL__N__2680c7bb_12_PowKernel_cu_7dd49032_317024pow_tensor_tensor_kernelERNS_18TensorIteratorBaseEENKUlvE_clEvENKUlvE5_clEvEUlffE_St5arrayIPcLm3EEEEviT0_T1_)
        /*3e18*/ 	.word	0x00000000


	//----- nvinfo : EIATTR_MIN_STACK_SIZE
	.align		4
.L_2703:
        /*3e1c*/ 	.byte	0x04, 0x12
        /*3e1e*/ 	.short	(.L_2705 - .L_2704)
	.align		4
.L_2704:
        /*3e20*/ 	.word	index@(_ZN2at6native18elementwise_kernelILi128ELi4EZNS0_15gpu_kernel_implIZNS0_50_GLOBAL__N__2680c7bb_12_PowKernel_cu_7dd49032_317022pow_scalar_tensor_implIfEEvRNS_18TensorIteratorBaseET_EUlfE_EEvS6_RKS7_EUliE_EEviT1_)
        /*3e24*/ 	.word	0x00000000


	//----- nvinfo : EIATTR_MIN_STACK_SIZE
	.align		4
.L_2705:
        /*3e28*/ 	.byte	0x04, 0x12
        /*3e2a*/ 	.short	(.L_2707 - .L_2706)
	.align		4
.L_2706:
        /*3e2c*/ 	.word	index@(_ZN2at6native27unrolled_elementwise_kernelIZNS0_50_GLOBAL__N__2680c7bb_12_PowKernel_cu_7dd49032_317022pow_scalar_tensor_implIfEEvRNS_18TensorIteratorBaseET_EUlfE_St5arrayIPcLm2EELi4E23TrivialOffsetCalculatorILi1EjESC_NS0_6memory12LoadWithCastILi1EEENSD_13StoreWithCastILi1EEEEEviS6_T0_T2_T3_T4_T5_)
        /*3e30*/ 	.word	0x00000000


	//----- nvinfo : EIATTR_MIN_STACK_SIZE
	.align		4
.L_2707:
        /*3e34*/ 	.byte	0x04, 0x12
        /*3e36*/ 	.short	(.L_2709 - .L_2708)
	.align		4
.L_2708:
        /*3e38*/ 	.word	index@(_ZN2at6native18elementwise_kernelILi128ELi2EZNS0_22gpu_kernel_impl_nocastIZNS0_50_GLOBAL__N__2680c7bb_12_PowKernel_cu_7dd49032_317022pow_scalar_tensor_implIfEEvRNS_18TensorIteratorBaseET_EUlfE_EEvS6_RKS7_EUliE_EEviT1_)
        /*3e3c*/ 	.word	0x00000000


	//----- nvinfo : EIATTR_MIN_STACK_SIZE
	.align		4
.L_2709:
        /*3e40*/ 	.byte	0x04, 0x12
        /*3e42*/ 	.short	(.L_2711 - .L_2710)
	.align		4
.L_2710:
        /*3e44*/ 	.word	index@(_ZN2at6native27unrolled_elementwise_kernelIZNS0_50_GLOBAL__N__2680c7bb_12_PowKernel_cu_7dd49032_317022pow_scalar_tensor_implIfEEvRNS_18TensorIteratorBaseET_EUlfE_St5arrayIPcLm2EELi4E23TrivialOffsetCalculatorILi1EjESC_NS0_6memory15LoadWithoutCastENSD_16StoreWithoutCastEEEviS6_T0_T2_T3_T4_T5_)
        /*3e48*/ 	.word	0x00000000


	//----- nvinfo : EIATTR_MIN_STACK_SIZE
	.align		4
.L_2711:
        /*3e4c*/ 	.byte	0x04, 0x12
        /*3e4e*/ 	.short	(.L_2713 - .L_2712)
	.align		4
.L_2712:
        /*3e50*/ 	.word	index@(_ZN2at6native29vectorized_elementwise_kernelILi2EZNS0_50_GLOBAL__N__2680c7bb_12_PowKernel_cu_7dd49032_317022pow_scalar_tensor_implIfEEvRNS_18TensorIteratorBaseET_EUlfE_St5arrayIPcLm2EEEEviT0_T1_)
        /*3e54*/ 	.word	0x00000000


	//----- nvinfo : EIATTR_MIN_STACK_SIZE
	.align		4
.L_2713:
        /*3e58*/ 	.byte	0x04, 0x12
        /*3e5a*/ 	.short	(.L_2715 - .L_2714)
	.align		4
.L_2714:
        /*3e5c*/ 	.word	index@(_ZN2at6native29vectorized_elementwise_kernelILi4EZNS0_50_GLOBAL__N__2680c7bb_12_PowKernel_cu_7dd49032_317022pow_scalar_tensor_implIfEEvRNS_18TensorIteratorBaseET_EUlfE_St5arrayIPcLm2EEEEviT0_T1_)
        /*3e60*/ 	.word	0x00000000


	//----- nvinfo : EIATTR_MIN_STACK_SIZE
	.align		4
.L_2715:
        /*3e64*/ 	.byte	0x04, 0x12
        /*3e66*/ 	.short	(.L_2717 - .L_2716)
	.align		4
.L_2716:
        /*3e68*/ 	.word	index@(_ZN2at6native29vectorized_elementwise_kernelILi8EZNS0_50_GLOBAL__N__2680c7bb_12_PowKernel_cu_7dd49032_317022pow_scalar_tensor_implIfEEvRNS_18TensorIteratorBaseET_EUlfE_St5arrayIPcLm2EEEEviT0_T1_)
        /*3e6c*/ 	.word	0x00000000


	//----- nvinfo : EIATTR_MIN_STACK_SIZE
	.align		4
.L_2717:
        /*3e70*/ 	.byte	0x04, 0x12
        /*3e72*/ 	.short	(.L_2719 - .L_2718)
	.align		4
.L_2718:
        /*3e74*/ 	.word	index@(_ZN2at6native18elementwise_kernelILi128ELi4EZNS0_15gpu_kernel_implIZZZNS0_50_GLOBAL__N__2680c7bb_12_PowKernel_cu_7dd49032_317024pow_tensor_tensor_kernelERNS_18TensorIteratorBaseEENKUlvE_clEvENKUlvE4_clEvEUlddE_EEvS5_RKT_EUliE_EEviT1_)
        /*3e78*/ 	.word	0x00000000


	//----- nvinfo : EIATTR_MIN_STACK_SIZE
	.align		4
.L_2719:
        /*3e7c*/ 	.byte	0x04, 0x12
        /*3e7e*/ 	.short	(.L_2721 - .L_2720)
	.align		4
.L_2720:
        /*3e80*/ 	.word	index@(_ZN2at6native27unrolled_elementwise_kernelIZZZNS0_50_GLOBAL__N__2680c7bb_12_PowKernel_cu_7dd49032_317024pow_tensor_tensor_kernelERNS_18TensorIteratorBaseEENKUlvE_clEvENKUlvE4_clEvEUlddE_St5arrayIPcLm3EELi4E23TrivialOffsetCalculatorILi2EjESB_ILi1EjENS0_6memory12LoadWithCastILi2EEENSE_13StoreWithCastILi1EEEEEviT_T0_T2_T3_T4_T5_)
        /*3e84*/ 	.word	0x00000000


	//----- nvinfo : EIATTR_MIN_STACK_SIZE
	.align		4
.L_2721:
        /*3e88*/ 	.byte	0x04, 0x12
        /*3e8a*/ 	.short	(.L_2723 - .L_2722)
	.align		4
.L_2722:
        /*3e8c*/ 	.word	index@(_ZN2at6native18elementwise_kernelILi128ELi2EZNS0_22gpu_kernel_impl_nocastIZZZNS0_50_GLOBAL__N__2680c7bb_12_PowKernel_cu_7dd49032_317024pow_tensor_tensor_kernelERNS_18TensorIteratorBaseEENKUlvE_clEvENKUlvE4_clEvEUlddE_EEvS5_RKT_EUliE_EEviT1_)
        /*3e90*/ 	.word	0x00000000


	//----- nvinfo : EIATTR_MIN_STACK_SIZE
	.align		4
.L_2723:
        /*3e94*/ 	.byte	0x04, 0x12
        /*3e96*/ 	.short	(.L_2725 - .L_2724)
	.align		4
.L_2724:
        /*3e98*/ 	.word	index@(_ZN2at6native27unrolled_elementwise_kernelIZZZNS0_50_GLOBAL__N__2680c7bb_12_PowKernel_cu_7dd49032_317024pow_tensor_tensor_kernelERNS_18TensorIteratorBaseEENKUlvE_clEvENKUlvE4_clEvEUlddE_St5arrayIPcLm3EELi4E23TrivialOffsetCalculatorILi2EjESB_ILi1EjENS0_6memory15LoadWithoutCastENSE_16StoreWithoutCastEEEviT_T0_T2_T3_T4_T5_)
        /*3e9c*/ 	.word	0x00000000


	//----- nvinfo : EIATTR_MIN_STACK_SIZE
	.align		4
.L_2725:
        /*3ea0*/ 	.byte	0x04, 0x12
        /*3ea2*/ 	.short	(.L_2727 - .L_2726)
	.align		4
.L_2726:
        /*3ea4*/ 	.word	index@(_ZN2at6native29vectorized_elementwise_kernelILi2EZZZNS0_50_GLOBAL__N__2680c7bb_12_PowKernel_cu_7dd49032_317024pow_tensor_tensor_kernelERNS_18TensorIteratorBaseEENKUlvE_clEvENKUlvE4_clEvEUlddE_St5arrayIPcLm3EEEEviT0_T1_)
        /*3ea8*/ 	.word	0x00000000


	//----- nvinfo : EIATTR_MIN_STACK_SIZE
	.align		4
.L_2727:
        /*3eac*/ 	.byte	0x04, 0x12
        /*3eae*/ 	.short	(.L_2729 - .L_2728)
	.align		4
.L_2728:
        /*3eb0*/ 	.word	index@(_ZN2at6native29vectorized_elementwise_kernelILi4EZZZNS0_50_GLOBAL__N__2680c7bb_12_PowKernel_cu_7dd49032_317024pow_tensor_tensor_kernelERNS_18TensorIteratorBaseEENKUlvE_clEvENKUlvE4_clEvEUlddE_St5arrayIPcLm3EEEEviT0_T1_)
        /*3eb4*/ 	.word	0x00000000


	//----- nvinfo : EIATTR_MIN_STACK_SIZE
	.align		4
.L_2729:
        /*3eb8*/ 	.byte	0x04, 0x12
        /*3eba*/ 	.short	(.L_2731 - .L_2730)
	.align		4
.L_2730:
        /*3ebc*/ 	.word	index@(_ZN2at6native29vectorized_elementwise_kernelILi8EZZZNS0_50_GLOBAL__N__2680c7bb_12_PowKernel_cu_7dd49032_317024pow_tensor_tensor_kernelERNS_18TensorIteratorBaseEENKUlvE_clEvENKUlvE4_clEvEUlddE_St5arrayIPcLm3EEEEviT0_T1_)
        /*3ec0*/ 	.word	0x00000000


	//----- nvinfo : EIATTR_MIN_STACK_SIZE
	.align		4
.L_2731:
        /*3ec4*/ 	.byte	0x04, 0x12
        /*3ec6*/ 	.short	(.L_2733 - .L_2732)
	.align		4
.L_2732:
        /*3ec8*/ 	.word	index@(_ZN2at6native18elementwise_kernelILi128ELi4EZNS0_15gpu_kernel_implIZNS0_50_GLOBAL__N__2680c7bb_12_PowKernel_cu_7dd49032_317022pow_scalar_tensor_implIdEEvRNS_18TensorIteratorBaseET_EUldE_EEvS6_RKS7_EUliE_EEviT1_)
        /*3ecc*/ 	.word	0x00000000


	//----- nvinfo : EIATTR_MIN_STACK_SIZE
	.align		4
.L_2733:
        /*3ed0*/ 	.byte	0x04, 0x12
        /*3ed2*/ 	.short	(.L_2735 - .L_2734)
	.align		4
.L_2734:
        /*3ed4*/ 	.word	index@(_ZN2at6native27unrolled_elementwise_kernelIZNS0_50_GLOBAL__N__2680c7bb_12_PowKernel_cu_7dd49032_317022pow_scalar_tensor_implIdEEvRNS_18TensorIteratorBaseET_EUldE_St5arrayIPcLm2EELi4E23TrivialOffsetCalculatorILi1EjESC_NS0_6memory12LoadWithCastILi1EEENSD_13StoreWithCastILi1EEEEEviS6_T0_T2_T3_T4_T5_)
        /*3ed8*/ 	.word	0x00000000


	//----- nvinfo : EIATTR_MIN_STACK_SIZE
	.align		4
.L_2735:
        /*3edc*/ 	.byte	0x04, 0x12
        /*3ede*/ 	.short	(.L_2737 - .L_2736)
	.align		4
.L_2736:
        /*3ee0*/ 	.word	index@(_ZN2at6native18elementwise_kernelILi128ELi2EZNS0_22gpu_kernel_impl_nocastIZNS0_50_GLOBAL__N__2680c7bb_12_PowKernel_cu_7dd49032_317022pow_scalar_tensor_implIdEEvRNS_18TensorIteratorBaseET_EUldE_EEvS6_RKS7_EUliE_EEviT1_)
        /*3ee4*/ 	.word	0x00000000


	//----- nvinfo : EIATTR_MIN_STACK_SIZE
	.align		4
.L_2737:
        /*3ee8*/ 	.byte	0x04, 0x12
        /*3eea*/ 	.short	(.L_2739 - .L_2738)
	.align		4
.L_2738:
        /*3eec*/ 	.word	index@(_ZN2at6native27unrolled_elementwise_kernelIZNS0_50_GLOBAL__N__2680c7bb_12_PowKernel_cu_7dd49032_317022pow_scalar_tensor_implIdEEvRNS_18TensorIteratorBaseET_EUldE_St5arrayIPcLm2EELi4E23TrivialOffsetCalculatorILi1EjESC_NS0_6memory15LoadWithoutCastENSD_16StoreWithoutCastEEEviS6_T0_T2_T3_T4_T5_)
        /*3ef0*/ 	.word	0x00000000


	//----- nvinfo : EIATTR_MIN_STACK_SIZE
	.align		4
.L_2739:
        /*3ef4*/ 	.byte	0x04, 0x12
        /*3ef6*/ 	.short	(.L_2741 - .L_2740)
	.align		4
.L_2740:
        /*3ef8*/ 	.word	index@(_ZN2at6native29vectorized_elementwise_kernelILi2EZNS0_50_GLOBAL__N__2680c7bb_12_PowKernel_cu_7dd49032_317022pow_scalar_tensor_implIdEEvRNS_18TensorIteratorBaseET_EUldE_St5arrayIPcLm2EEEEviT0_T1_)
        /*3efc*/ 	.word	0x00000000


	//----- nvinfo : EIATTR_MIN_STACK_SIZE
	.align		4
.L_2741:
        /*3f00*/ 	.byte	0x04, 0x12
        /*3f02*/ 	.short	(.L_2743 - .L_2742)
	.align		4
.L_2742:
        /*3f04*/ 	.word	index@(_ZN2at6native29vectorized_elementwise_kernelILi4EZNS0_50_GLOBAL__N__2680c7bb_12_PowKernel_cu_7dd49032_317022pow_scalar_tensor_implIdEEvRNS_18TensorIteratorBaseET_EUldE_St5arrayIPcLm2EEEEviT0_T1_)
        /*3f08*/ 	.word	0x00000000


	//----- nvinfo : EIATTR_MIN_STACK_SIZE
	.align		4
.L_2743:
        /*3f0c*/ 	.byte	0x04, 0x12
        /*3f0e*/ 	.short	(.L_2745 - .L_2744)
	.align		4
.L_2744:
        /*3f10*/ 	.word	index@(_ZN2at6native29vectorized_elementwise_kernelILi8EZNS0_50_GLOBAL__N__2680c7bb_12_PowKernel_cu_7dd49032_317022pow_scalar_tensor_implIdEEvRNS_18TensorIteratorBaseET_EUldE_St5arrayIPcLm2EEEEviT0_T1_)
        /*3f14*/ 	.word	0x00000000


	//----- nvinfo : EIATTR_MIN_STACK_SIZE
	.align		4
.L_2745:
        /*3f18*/ 	.byte	0x04, 0x12
        /*3f1a*/ 	.short	(.L_2747 - .L_2746)
	.align		4
.L_2746:
        /*3f1c*/ 	.word	index@(_ZN2at6native18elementwise_kernelILi128ELi4EZNS0_15gpu_kernel_implIZZZNS0_50_GLOBAL__N__2680c7bb_12_PowKernel_cu_7dd49032_317024pow_tensor_tensor_kernelERNS_18TensorIteratorBaseEENKUlvE_clEvENKUlvE3_clEvEUlssE_EEvS5_RKT_EUliE_EEviT1_)
        /*3f20*/ 	.word	0x00000000


	//----- nvinfo : EIATTR_MIN_STACK_SIZE
	.align		4
.L_2747:
        /*3f24*/ 	.byte	0x04, 0x12
        /*3f26*/ 	.short	(.L_2749 - .L_2748)
	.align		4
.L_2748:
        /*3f28*/ 	.word	index@(_ZN2at6native27unrolled_elementwise_kernelIZZZNS0_50_GLOBAL__N__2680c7bb_12_PowKernel_cu_7dd49032_317024pow_tensor_tensor_kernelERNS_18TensorIteratorBaseEENKUlvE_clEvENKUlvE3_clEvEUlssE_St5arrayIPcLm3EELi4E23TrivialOffsetCalculatorILi2EjESB_ILi1EjENS0_6memory12LoadWithCastILi2EEENSE_13StoreWithCastILi1EEEEEviT_T0_T2_T3_T4_T5_)
        /*3f2c*/ 	.word	0x00000000


	//----- nvinfo : EIATTR_MIN_STACK_SIZE
	.align		4
.L_2749:
        /*3f30*/ 	.byte	0x04, 0x12
        /*3f32*/ 	.short	(.L_2751 - .L_2750)
	.align		4
.L_2750:
        /*3f34*/ 	.word	index@(_ZN2at6native18elementwise_kernelILi128ELi4EZNS0_22gpu_kernel_impl_nocastIZZZNS0_50_GLOBAL__N__2680c7bb_12_PowKernel_cu_7dd49032_317024pow_tensor_tensor_kernelERNS_18TensorIteratorBaseEENKUlvE_clEvENKUlvE3_clEvEUlssE_EEvS5_RKT_EUliE_EEviT1_)
        /*3f38*/ 	.word	0x00000000


	//----- nvinfo : EIATTR_MIN_STACK_SIZE
	.align		4
.L_2751:
        /*3f3c*/ 	.byte	0x04, 0x12
        /*3f3e*/ 	.short	(.L_2753 - .L_2752)
	.align		4
.L_2752:
        /*3f40*/ 	.word	index@(_ZN2at6native27unrolled_elementwise_kernelIZZZNS0_50_GLOBAL__N__2680c7bb_12_PowKernel_cu_7dd49032_317024pow_tensor_tensor_kernelERNS_18TensorIteratorBaseEENKUlvE_clEvENKUlvE3_clEvEUlssE_St5arrayIPcLm3EELi4E23TrivialOffsetCalculatorILi2EjESB_ILi1EjENS0_6memory15LoadWithoutCastENSE_16StoreWithoutCastEEEviT_T0_T2_T3_T4_T5_)
        /*3f44*/ 	.word	0x00000000


	//----- nvinfo : EIATTR_MIN_STACK_SIZE
	.align		4
.L_2753:
        /*3f48*/ 	.byte	0x04, 0x12
        /*3f4a*/ 	.short	(.L_2755 - .L_2754)
	.align		4
.L_2754:
        /*3f4c*/ 	.word	index@(_ZN2at6native29vectorized_elementwise_kernelILi2EZZZNS0_50_GLOBAL__N__2680c7bb_12_PowKernel_cu_7dd49032_317024pow_tensor_tensor_kernelERNS_18TensorIteratorBaseEENKUlvE_clEvENKUlvE3_clEvEUlssE_St5arrayIPcLm3EEEEviT0_T1_)
        /*3f50*/ 	.word	0x00000000


	//----- nvinfo : EIATTR_MIN_STACK_SIZE
	.align		4
.L_2755:
        /*3f54*/ 	.byte	0x04, 0x12
        /*3f56*/ 	.short	(.L_2757 - .L_2756)
	.align		4
.L_2756:
        /*3f58*/ 	.word	index@(_ZN2at6native29vectorized_elementwise_kernelILi4EZZZNS0_50_GLOBAL__N__2680c7bb_12_PowKernel_cu_7dd49032_317024pow_tensor_tensor_kernelERNS_18TensorIteratorBaseEENKUlvE_clEvENKUlvE3_clEvEUlssE_St5arrayIPcLm3EEEEviT0_T1_)
        /*3f5c*/ 	.word	0x00000000


	//----- nvinfo : EIATTR_MIN_STACK_SIZE
	.align		4
.L_2757:
        /*3f60*/ 	.byte	0x04, 0x12
        /*3f62*/ 	.short	(.L_2759 - .L_2758)
	.align		4
.L_2758:
        /*3f64*/ 	.word	index@(_ZN2at6native29vectorized_elementwise_kernelILi8EZZZNS0_50_GLOBAL__N__2680c7bb_12_PowKernel_cu_7dd49032_317024pow_tensor_tensor_kernelERNS_18TensorIteratorBaseEENKUlvE_clEvENKUlvE3_clEvEUlssE_St5arrayIPcLm3EEEEviT0_T1_)
        /*3f68*/ 	.word	0x00000000


	//----- nvinfo : EIATTR_MIN_STACK_SIZE
	.align		4
.L_2759:
        /*3f6c*/ 	.byte	0x04, 0x12
        /*3f6e*/ 	.short	(.L_2761 - .L_2760)
	.align		4
.L_2760:
        /*3f70*/ 	.word	index@(_ZN2at6native18elementwise_kernelILi128ELi4EZNS0_15gpu_kernel_implIZNS0_50_GLOBAL__N__2680c7bb_12_PowKernel_cu_7dd49032_317022pow_scalar_tensor_implIsEEvRNS_18TensorIteratorBaseET_EUlsE_EEvS6_RKS7_EUliE_EEviT1_)
        /*3f74*/ 	.word	0x00000000


	//----- nvinfo : EIATTR_MIN_STACK_SIZE
	.align		4
.L_2761:
        /*3f78*/ 	.byte	0x04, 0x12
        /*3f7a*/ 	.short	(.L_2763 - .L_2762)
	.align		4
.L_2762:
        /*3f7c*/ 	.word	index@(_ZN2at6native27unrolled_elementwise_kernelIZNS0_50_GLOBAL__N__2680c7bb_12_PowKernel_cu_7dd49032_317022pow_scalar_tensor_implIsEEvRNS_18TensorIteratorBaseET_EUlsE_St5arrayIPcLm2EELi4E23TrivialOffsetCalculatorILi1EjESC_NS0_6memory12LoadWithCastILi1EEENSD_13StoreWithCastILi1EEEEEviS6_T0_T2_T3_T4_T5_)
        /*3f80*/ 	.word	0x00000000


	//----- nvinfo : EIATTR_MIN_STACK_SIZE
	.align		4
.L_2763:
        /*3f84*/ 	.byte	0x04, 0x12
        /*3f86*/ 	.short	(.L_2765 - .L_2764)
	.align		4
.L_2764:
        /*3f88*/ 	.word	index@(_ZN2at6native18elementwise_kernelILi128ELi4EZNS0_22gpu_kernel_impl_nocastIZNS0_50_GLOBAL__N__2680c7bb_12_PowKernel_cu_7dd49032_317022pow_scalar_tensor_implIsEEvRNS_18TensorIteratorBaseET_EUlsE_EEvS6_RKS7_EUliE_EEviT1_)
        /*3f8c*/ 	.word	0x00000000


	//----- nvinfo : EIATTR_MIN_STACK_SIZE
	.align		4
.L_2765:
        /*3f90*/ 	.byte	0x04, 0x12
        /*3f92*/ 	.short	(.L_2767 - .L_2766)
	.align		4
.L_2766:
        /*3f94*/ 	.word	index@(_ZN2at6native27unrolled_elementwise_kernelIZNS0_50_GLOBAL__N__2680c7bb_12_PowKernel_cu_7dd49032_317022pow_scalar_tensor_implIsEEvRNS_18TensorIteratorBaseET_EUlsE_St5arrayIPcLm2EELi4E23TrivialOffsetCalculatorILi1EjESC_NS0_6memory15LoadWithoutCastENSD_16StoreWithoutCastEEEviS6_T0_T2_T3_T4_T5_)
        /*3f98*/ 	.word	0x00000000


	//----- nvinfo : EIATTR_MIN_STACK_SIZE
	.align		4
.L_2767:
        /*3f9c*/ 	.byte	0x04, 0x12
        /*3f9e*/ 	.short	(.L_2769 - .L_2768)
	.align		4
.L_2768:
        /*3fa0*/ 	.word	index@(_ZN2at6native29vectorized_elementwise_kernelILi2EZNS0_50_GLOBAL__N__2680c7bb_12_PowKernel_cu_7dd49032_317022pow_scalar_tensor_implIsEEvRNS_18TensorIteratorBaseET_EUlsE_St5arrayIPcLm2EEEEviT0_T1_)
        /*3fa4*/ 	.word	0x00000000


	//----- nvinfo : EIATTR_MIN_STACK_SIZE
	.align		4
.L_2769:
        /*3fa8*/ 	.byte	0x04, 0x12
        /*3faa*/ 	.short	(.L_2771 - .L_2770)
	.align		4
.L_2770:
        /*3fac*/ 	.word	index@(_ZN2at6native29vectorized_elementwise_kernelILi4EZNS0_50_GLOBAL__N__2680c7bb_12_PowKernel_cu_7dd49032_317022pow_scalar_tensor_implIsEEvRNS_18TensorIteratorBaseET_EUlsE_St5arrayIPcLm2EEEEviT0_T1_)
        /*3fb0*/ 	.word	0x00000000


	//----- nvinfo : EIATTR_MIN_STACK_SIZE
	.align		4
.L_2771:
        /*3fb4*/ 	.byte	0x04, 0x12
        /*3fb6*/ 	.short	(.L_2773 - .L_2772)
	.align		4
.L_2772:
        /*3fb8*/ 	.word	index@(_ZN2at6native29vectorized_elementwise_kernelILi8EZNS0_50_GLOBAL__N__2680c7bb_12_PowKernel_cu_7dd49032_317022pow_scalar_tensor_implIsEEvRNS_18TensorIteratorBaseET_EUlsE_St5arrayIPcLm2EEEEviT0_T1_)
        /*3fbc*/ 	.word	0x00000000


	//----- nvinfo : EIATTR_MIN_STACK_SIZE
	.align		4
.L_2773:
        /*3fc0*/ 	.byte	0x04, 0x12
        /*3fc2*/ 	.short	(.L_2775 - .L_2774)
	.align		4
.L_2774:
        /*3fc4*/ 	.word	index@(_ZN2at6native18elementwise_kernelILi128ELi4EZNS0_15gpu_kernel_implIZZZNS0_50_GLOBAL__N__2680c7bb_12_PowKernel_cu_7dd49032_317024pow_tensor_tensor_kernelERNS_18TensorIteratorBaseEENKUlvE_clEvENKUlvE2_clEvEUlllE_EEvS5_RKT_EUliE_EEviT1_)
        /*3fc8*/ 	.word	0x00000000


	//----- nvinfo : EIATTR_MIN_STACK_SIZE
	.align		4
.L_2775:
        /*3fcc*/ 	.byte	0x04, 0x12
        /*3fce*/ 	.short	(.L_2777 - .L_2776)
	.align		4
.L_2776:
        /*3fd0*/ 	.word	index@(_ZN2at6native27unrolled_elementwise_kernelIZZZNS0_50_GLOBAL__N__2680c7bb_12_PowKernel_cu_7dd49032_317024pow_tensor_tensor_kernelERNS_18TensorIteratorBaseEENKUlvE_clEvENKUlvE2_clEvEUlllE_St5arrayIPcLm3EELi4E23TrivialOffsetCalculatorILi2EjESB_ILi1EjENS0_6memory12LoadWithCastILi2EEENSE_13StoreWithCastILi1EEEEEviT_T0_T2_T3_T4_T5_)
        /*3fd4*/ 	.word	0x00000000


	//----- nvinfo : EIATTR_MIN_STACK_SIZE
	.align		4
.L_2777:
        /*3fd8*/ 	.byte	0x04, 0x12
        /*3fda*/ 	.short	(.L_2779 - .L_2778)
	.align		4
.L_2778:
        /*3fdc*/ 	.word	index@(_ZN2at6native18elementwise_kernelILi128ELi2EZNS0_22gpu_kernel_impl_nocastIZZZNS0_50_GLOBAL__N__2680c7bb_12_PowKernel_cu_7dd49032_317024pow_tensor_tensor_kernelERNS_18TensorIteratorBaseEENKUlvE_clEvENKUlvE2_clEvEUlllE_EEvS5_RKT_EUliE_EEviT1_)
        /*3fe0*/ 	.word	0x00000000


	//----- nvinfo : EIATTR_MIN_STACK_SIZE
	.align		4
.L_2779:
        /*3fe4*/ 	.byte	0x04, 0x12
        /*3fe6*/ 	.short	(.L_2781 - .L_2780)
	.align		4
.L_2780:
        /*3fe8*/ 	.word	index@(_ZN2at6native27unrolled_elementwise_kernelIZZZNS0_50_GLOBAL__N__2680c7bb_12_PowKernel_cu_7dd49032_317024pow_tensor_tensor_kernelERNS_18TensorIteratorBaseEENKUlvE_clEvENKUlvE2_clEvEUlllE_St5arrayIPcLm3EELi4E23TrivialOffsetCalculatorILi2EjESB_ILi1EjENS0_6memory15LoadWithoutCastENSE_16StoreWithoutCastEEEviT_T0_T2_T3_T4_T5_)
        /*3fec*/ 	.word	0x00000000


	//----- nvinfo : EIATTR_MIN_STACK_SIZE
	.align		4
.L_2781:
        /*3ff0*/ 	.byte	0x04, 0x12
        /*3ff2*/ 	.short	(.L_2783 - .L_2782)
	.align		4
.L_2782:
        /*3ff4*/ 	.word	index@(_ZN2at6native29vectorized_elementwise_kernelILi2EZZZNS0_50_GLOBAL__N__2680c7bb_12_PowKernel_cu_7dd49032_317024pow_tensor_tensor_kernelERNS_18TensorIteratorBaseEENKUlvE_clEvENKUlvE2_clEvEUlllE_St5arrayIPcLm3EEEEviT0_T1_)
        /*3ff8*/ 	.word	0x00000000


	//----- nvinfo : EIATTR_MIN_STACK_SIZE
	.align		4
.L_2783:
        /*3ffc*/ 	.byte	0x04, 0x12
        /*3ffe*/ 	.short	(.L_2785 - .L_2784)
	.align		4
.L_2784:
        /*4000*/ 	.word	index@(_ZN2at6native29vectorized_elementwise_kernelILi4EZZZNS0_50_GLOBAL__N__2680c7bb_12_PowKernel_cu_7dd49032_317024pow_tensor_tensor_kernelERNS_18TensorIteratorBaseEENKUlvE_clEvENKUlvE2_clEvEUlllE_St5arrayIPcLm3EEEEviT0_T1_)
        /*4004*/ 	.word	0x00000000


	//----- nvinfo : EIATTR_MIN_STACK_SIZE
	.align		4
.L_2785:
        /*4008*/ 	.byte	0x04, 0x12
        /*400a*/ 	.short	(.L_2787 - .L_2786)
	.align		4
.L_2786:
        /*400c*/ 	.word	index@(_ZN2at6native29vectorized_elementwise_kernelILi8EZZZNS0_50_GLOBAL__N__2680c7bb_12_PowKernel_cu_7dd49032_317024pow_tensor_tensor_kernelERNS_18TensorIteratorBaseEENKUlvE_clEvENKUlvE2_clEvEUlllE_St5arrayIPcLm3EEEEviT0_T1_)
        /*4010*/ 	.word	0x00000000


	//----- nvinfo : EIATTR_MIN_STACK_SIZE
	.align		4
.L_2787:
        /*4014*/ 	.byte	0x04, 0x12
        /*4016*/ 	.short	(.L_2789 - .L_2788)
	.align		4
.L_2788:
        /*4018*/ 	.word	index@(_ZN2at6native18elementwise_kernelILi128ELi4EZNS0_15gpu_kernel_implIZNS0_50_GLOBAL__N__2680c7bb_12_PowKernel_cu_7dd49032_317022pow_scalar_tensor_implIlEEvRNS_18TensorIteratorBaseET_EUllE_EEvS6_RKS7_EUliE_EEviT1_)
        /*401c*/ 	.word	0x00000000


	//----- nvinfo : EIATTR_MIN_STACK_SIZE
	.align		4
.L_2789:
        /*4020*/ 	.byte	0x04, 0x12
        /*4022*/ 	.short	(.L_2791 - .L_2790)
	.align		4
.L_2790:
        /*4024*/ 	.word	index@(_ZN2at6native27unrolled_elementwise_kernelIZNS0_50_GLOBAL__N__2680c7bb_12_PowKernel_cu_7dd49032_317022pow_scalar_tensor_implIlEEvRNS_18TensorIteratorBaseET_EUllE_St5arrayIPcLm2EELi4E23TrivialOffsetCalculatorILi1EjESC_NS0_6memory12LoadWithCastILi1EEENSD_13StoreWithCastILi1EEEEEviS6_T0_T2_T3_T4_T5_)
        /*4028*/ 	.word	0x00000000


	//----- nvinfo : EIATTR_MIN_STACK_SIZE
	.align		4
.L_2791:
        /*402c*/ 	.byte	0x04, 0x12
        /*402e*/ 	.short	(.L_2793 - .L_2792)
	.align		4
.L_2792:
        /*4030*/ 	.word	index@(_ZN2at6native18elementwise_kernelILi128ELi2EZNS0_22gpu_kernel_impl_nocastIZNS0_50_GLOBAL__N__2680c7bb_12_PowKernel_cu_7dd49032_317022pow_scalar_tensor_implIlEEvRNS_18TensorIteratorBaseET_EUllE_EEvS6_RKS7_EUliE_EEviT1_)
        /*4034*/ 	.word	0x00000000


	//----- nvinfo : EIATTR_MIN_STACK_SIZE
	.align		4
.L_2793:
        /*4038*/ 	.byte	0x04, 0x12
        /*403a*/ 	.short	(.L_2795 - .L_2794)
	.align		4
.L_2794:
        /*403c*/ 	.word	index@(_ZN2at6native27unrolled_elementwise_kernelIZNS0_50_GLOBAL__N__2680c7bb_12_PowKernel_cu_7dd49032_317022pow_scalar_tensor_implIlEEvRNS_18TensorIteratorBaseET_EUllE_St5arrayIPcLm2EELi4E23TrivialOffsetCalculatorILi1EjESC_NS0_6memory15LoadWithoutCastENSD_16StoreWithoutCastEEEviS6_T0_T2_T3_T4_T5_)
        /*4040*/ 	.word	0x00000000


	//----- nvinfo : EIATTR_MIN_STACK_SIZE
	.align		4
.L_2795:
        /*4044*/ 	.byte	0x04, 0x12
        /*4046*/ 	.short	(.L_2797 - .L_2796)
	.align		4
.L_2796:
        /*4048*/ 	.word	index@(_ZN2at6native29vectorized_elementwise_kernelILi2EZNS0_50_GLOBAL__N__2680c7bb_12_PowKernel_cu_7dd49032_317022pow_scalar_tensor_implIlEEvRNS_18TensorIteratorBaseET_EUllE_St5arrayIPcLm2EEEEviT0_T1_)
        /*404c*/ 	.word	0x00000000


	//----- nvinfo : EIATTR_MIN_STACK_SIZE
	.align		4
.L_2797:
        /*4050*/ 	.byte	0x04, 0x12
        /*4052*/ 	.short	(.L_2799 - .L_2798)
	.align		4
.L_2798:
        /*4054*/ 	.word	index@(_ZN2at6native29vectorized_elementwise_kernelILi4EZNS0_50_GLOBAL__N__2680c7bb_12_PowKernel_cu_7dd49032_317022pow_scalar_tensor_implIlEEvRNS_18TensorIteratorBaseET_EUllE_St5arrayIPcLm2EEEEviT0_T1_)
        /*4058*/ 	.word	0x00000000


	//----- nvinfo : EIATTR_MIN_STACK_SIZE
	.align		4
.L_2799:
        /*405c*/ 	.byte	0x04, 0x12
        /*405e*/ 	.short	(.L_2801 - .L_2800)
	.align		4
.L_2800:
        /*4060*/ 	.word	index@(_ZN2at6native29vectorized_elementwise_kernelILi8EZNS0_50_GLOBAL__N__2680c7bb_12_PowKernel_cu_7dd49032_317022pow_scalar_tensor_implIlEEvRNS_18TensorIteratorBaseET_EUllE_St5arrayIPcLm2EEEEviT0_T1_)
        /*4064*/ 	.word	0x00000000


	//----- nvinfo : EIATTR_MIN_STACK_SIZE
	.align		4
.L_2801:
        /*4068*/ 	.byte	0x04, 0x12
        /*406a*/ 	.short	(.L_2803 - .L_2802)
	.align		4
.L_2802:
        /*406c*/ 	.word	index@(_ZN2at6native18elementwise_kernelILi128ELi4EZNS0_15gpu_kernel_implIZZZNS0_50_GLOBAL__N__2680c7bb_12_PowKernel_cu_7dd49032_317024pow_tensor_tensor_kernelERNS_18TensorIteratorBaseEENKUlvE_clEvENKUlvE1_clEvEUliiE_EEvS5_RKT_EUliE_EEviT1_)
        /*4070*/ 	.word	0x00000000


	//----- nvinfo : EIATTR_MIN_STACK_SIZE
	.align		4
.L_2803:
        /*4074*/ 	.byte	0x04, 0x12
        /*4076*/ 	.short	(.L_2805 - .L_2804)
	.align		4
.L_2804:
        /*4078*/ 	.word	index@(_ZN2at6native27unrolled_elementwise_kernelIZZZNS0_50_GLOBAL__N__2680c7bb_12_PowKernel_cu_7dd49032_317024pow_tensor_tensor_kernelERNS_18TensorIteratorBaseEENKUlvE_clEvENKUlvE1_clEvEUliiE_St5arrayIPcLm3EELi4E23TrivialOffsetCalculatorILi2EjESB_ILi1EjENS0_6memory12LoadWithCastILi2EEENSE_13StoreWithCastILi1EEEEEviT_T0_T2_T3_T4_T5_)
        /*407c*/ 	.word	0x00000000


	//----- nvinfo : EIATTR_MIN_STACK_SIZE
	.align		4
.L_2805:
        /*4080*/ 	.byte	0x04, 0x12
        /*4082*/ 	.short	(.L_2807 - .L_2806)
	.align		4
.L_2806:
        /*4084*/ 	.word	index@(_ZN2at6native18elementwise_kernelILi128ELi2EZNS0_22gpu_kernel_impl_nocastIZZZNS0_50_GLOBAL__N__2680c7bb_12_PowKernel_cu_7dd49032_317024pow_tensor_tensor_kernelERNS_18TensorIteratorBaseEENKUlvE_clEvENKUlvE1_clEvEUliiE_EEvS5_RKT_EUliE_EEviT1_)
        /*4088*/ 	.word	0x00000000


	//----- nvinfo : EIATTR_MIN_STACK_SIZE
	.align		4
.L_2807:
        /*408c*/ 	.byte	0x04, 0x12
        /*408e*/ 	.short	(.L_2809 - .L_2808)
	.align		4
.L_2808:
        /*4090*/ 	.word	index@(_ZN2at6native27unrolled_elementwise_kernelIZZZNS0_50_GLOBAL__N__2680c7bb_12_PowKernel_cu_7dd49032_317024pow_tensor_tensor_kernelERNS_18TensorIteratorBaseEENKUlvE_clEvENKUlvE1_clEvEUliiE_St5arrayIPcLm3EELi4E23TrivialOffsetCalculatorILi2EjESB_ILi1EjENS0_6memory15LoadWithoutCastENSE_16StoreWithoutCastEEEviT_T0_T2_T3_T4_T5_)
        /*4094*/ 	.word	0x00000000


	//----- nvinfo : EIATTR_MIN_STACK_SIZE
	.align		4
.L_2809:
        /*4098*/ 	.byte	0x04, 0x12
        /*409a*/ 	.short	(.L_2811 - .L_2810)
	.align		4
.L_2810:
        /*409c*/ 	.word	index@(_ZN2at6native29vectorized_elementwise_kernelILi2EZZZNS0_50_GLOBAL__N__2680c7bb_12_PowKernel_cu_7dd49032_317024pow_tensor_tensor_kernelERNS_18TensorIteratorBaseEENKUlvE_clEvENKUlvE1_clEvEUliiE_St5arrayIPcLm3EEEEviT0_T1_)
        /*40a0*/ 	.word	0x00000000


	//----- nvinfo : EIATTR_MIN_STACK_SIZE
	.align		4
.L_2811:
        /*40a4*/ 	.byte	0x04, 0x12
        /*40a6*/ 	.short	(.L_2813 - .L_2812)
	.align		4
.L_2812:
        /*40a8*/ 	.word	index@(_ZN2at6native29vectorized_elementwise_kernelILi4EZZZNS0_50_GLOBAL__N__2680c7bb_12_PowKernel_cu_7dd49032_317024pow_tensor_tensor_kernelERNS_18TensorIteratorBaseEENKUlvE_clEvENKUlvE1_clEvEUliiE_St5arrayIPcLm3EEEEviT0_T1_)
        /*40ac*/ 	.word	0x00000000


	//----- nvinfo : EIATTR_MIN_STACK_SIZE
	.align		4
.L_2813:
        /*40b0*/ 	.byte	0x04, 0x12
        /*40b2*/ 	.short	(.L_2815 - .L_2814)
	.align		4
.L_2814:
        /*40b4*/ 	.word	index@(_ZN2at6native29vectorized_elementwise_kernelILi8EZZZNS0_50_GLOBAL__N__2680c7bb_12_PowKernel_cu_7dd49032_317024pow_tensor_tensor_kernelERNS_18TensorIteratorBaseEENKUlvE_clEvENKUlvE1_clEvEUliiE_St5arrayIPcLm3EEEEviT0_T1_)
        /*40b8*/ 	.word	0x00000000


	//----- nvinfo : EIATTR_MIN_STACK_SIZE
	.align		4
.L_2815:
        /*40bc*/ 	.byte	0x04, 0x12
        /*40be*/ 	.short	(.L_2817 - .L_2816)
	.align		4
.L_2816:
        /*40c0*/ 	.word	index@(_ZN2at6native18elementwise_kernelILi128ELi4EZNS0_15gpu_kernel_implIZNS0_50_GLOBAL__N__2680c7bb_12_PowKernel_cu_7dd49032_317022pow_scalar_tensor_implIiEEvRNS_18TensorIteratorBaseET_EUliE_EEvS6_RKS7_EUliE_EEviT1_)
        /*40c4*/ 	.word	0x00000000


	//----- nvinfo : EIATTR_MIN_STACK_SIZE
	.align		4
.L_2817:
        /*40c8*/ 	.byte	0x04, 0x12
        /*40ca*/ 	.short	(.L_2819 - .L_2818)
	.align		4
.L_2818:
        /*40cc*/ 	.word	index@(_ZN2at6native27unrolled_elementwise_kernelIZNS0_50_GLOBAL__N__2680c7bb_12_PowKernel_cu_7dd49032_317022pow_scalar_tensor_implIiEEvRNS_18TensorIteratorBaseET_EUliE_St5arrayIPcLm2EELi4E23TrivialOffsetCalculatorILi1EjESC_NS0_6memory12LoadWithCastILi1EEENSD_13StoreWithCastILi1EEEEEviS6_T0_T2_T3_T4_T5_)
        /*40d0*/ 	.word	0x00000000


	//----- nvinfo : EIATTR_MIN_STACK_SIZE
	.align		4
.L_2819:
        /*40d4*/ 	.byte	0x04, 0x12
        /*40d6*/ 	.short	(.L_2821 - .L_2820)
	.align		4
.L_2820:
        /*40d8*/ 	.word	index@(_ZN2at6native18elementwise_kernelILi128ELi2EZNS0_22gpu_kernel_impl_nocastIZNS0_50_GLOBAL__N__2680c7bb_12_PowKernel_cu_7dd49032_317022pow_scalar_tensor_implIiEEvRNS_18TensorIteratorBaseET_EUliE_EEvS6_RKS7_EUliE_EEviT1_)
        /*40dc*/ 	.word	0x00000000


	//----- nvinfo : EIATTR_MIN_STACK_SIZE
	.align		4
.L_2821:
        /*40e0*/ 	.byte	0x04, 0x12
        /*40e2*/ 	.short	(.L_2823 - .L_2822)
	.align		4
.L_2822:
        /*40e4*/ 	.word	index@(_ZN2at6native27unrolled_elementwise_kernelIZNS0_50_GLOBAL__N__2680c7bb_12_PowKernel_cu_7dd49032_317022pow_scalar_tensor_implIiEEvRNS_18TensorIteratorBaseET_EUliE_St5arrayIPcLm2EELi4E23TrivialOffsetCalculatorILi1EjESC_NS0_6memory15LoadWithoutCastENSD_16StoreWithoutCastEEEviS6_T0_T2_T3_T4_T5_)
        /*40e8*/ 	.word	0x00000000


	//----- nvinfo : EIATTR_MIN_STACK_SIZE
	.align		4
.L_2823:
        /*40ec*/ 	.byte	0x04, 0x12
        /*40ee*/ 	.short	(.L_2825 - .L_2824)
	.align		4
.L_2824:
        /*40f0*/ 	.word	index@(_ZN2at6native29vectorized_elementwise_kernelILi2EZNS0_50_GLOBAL__N__2680c7bb_12_PowKernel_cu_7dd49032_317022pow_scalar_tensor_implIiEEvRNS_18TensorIteratorBaseET_EUliE_St5arrayIPcLm2EEEEviT0_T1_)
        /*40f4*/ 	.word	0x00000000


	//----- nvinfo : EIATTR_MIN_STACK_SIZE
	.align		4
.L_2825:
        /*40f8*/ 	.byte	0x04, 0x12
        /*40fa*/ 	.short	(.L_2827 - .L_2826)
	.align		4
.L_2826:
        /*40fc*/ 	.word	index@(_ZN2at6native29vectorized_elementwise_kernelILi4EZNS0_50_GLOBAL__N__2680c7bb_12_PowKernel_cu_7dd49032_317022pow_scalar_tensor_implIiEEvRNS_18TensorIteratorBaseET_EUliE_St5arrayIPcLm2EEEEviT0_T1_)
        /*4100*/ 	.word	0x00000000


	//----- nvinfo : EIATTR_MIN_STACK_SIZE
	.align		4
.L_2827:
        /*4104*/ 	.byte	0x04, 0x12
        /*4106*/ 	.short	(.L_2829 - .L_2828)
	.align		4
.L_2828:
        /*4108*/ 	.word	index@(_ZN2at6native29vectorized_elementwise_kernelILi8EZNS0_50_GLOBAL__N__2680c7bb_12_PowKernel_cu_7dd49032_317022pow_scalar_tensor_implIiEEvRNS_18TensorIteratorBaseET_EUliE_St5arrayIPcLm2EEEEviT0_T1_)
        /*410c*/ 	.word	0x00000000


	//----- nvinfo : EIATTR_MIN_STACK_SIZE
	.align		4
.L_2829:
        /*4110*/ 	.byte	0x04, 0x12
        /*4112*/ 	.short	(.L_2831 - .L_2830)
	.align		4
.L_2830:
        /*4114*/ 	.word	index@(_ZN2at6native18elementwise_kernelILi128ELi4EZNS0_15gpu_kernel_implIZZZNS0_50_GLOBAL__N__2680c7bb_12_PowKernel_cu_7dd49032_317024pow_tensor_tensor_kernelERNS_18TensorIteratorBaseEENKUlvE_clEvENKUlvE0_clEvEUlaaE_EEvS5_RKT_EUliE_EEviT1_)
        /*4118*/ 	.word	0x00000000


	//----- nvinfo : EIATTR_MIN_STACK_SIZE
	.align		4
.L_2831:
        /*411c*/ 	.byte	0x04, 0x12
        /*411e*/ 	.short	(.L_2833 - .L_2832)
	.align		4
.L_2832:
        /*4120*/ 	.word	index@(_ZN2at6native27unrolled_elementwise_kernelIZZZNS0_50_GLOBAL__N__2680c7bb_12_PowKernel_cu_7dd49032_317024pow_tensor_tensor_kernelERNS_18TensorIteratorBaseEENKUlvE_clEvENKUlvE0_clEvEUlaaE_St5arrayIPcLm3EELi4E23TrivialOffsetCalculatorILi2EjESB_ILi1EjENS0_6memory12LoadWithCastILi2EEENSE_13StoreWithCastILi1EEEEEviT_T0_T2_T3_T4_T5_)
        /*4124*/ 	.word	0x00000000


	//----- nvinfo : EIATTR_MIN_STACK_SIZE
	.align		4
.L_2833:
        /*4128*/ 	.byte	0x04, 0x12
        /*412a*/ 	.short	(.L_2835 - .L_2834)
	.align		4
.L_2834:
        /*412c*/ 	.word	index@(_ZN2at6native18elementwise_kernelILi128ELi4EZNS0_22gpu_kernel_impl_nocastIZZZNS0_50_GLOBAL__N__2680c7bb_12_PowKernel_cu_7dd49032_317024pow_tensor_tensor_kernelERNS_18TensorIteratorBaseEENKUlvE_clEvENKUlvE0_clEvEUlaaE_EEvS5_RKT_EUliE_EEviT1_)
        /*4130*/ 	.word	0x00000000


	//----- nvinfo : EIATTR_MIN_STACK_SIZE
	.align		4
.L_2835:
        /*4134*/ 	.byte	0x04, 0x12
        /*4136*/ 	.short	(.L_2837 - .L_2836)
	.align		4
.L_2836:
        /*4138*/ 	.word	index@(_ZN2at6native27unrolled_elementwise_kernelIZZZNS0_50_GLOBAL__N__2680c7bb_12_PowKernel_cu_7dd49032_317024pow_tensor_tensor_kernelERNS_18TensorIteratorBaseEENKUlvE_clEvENKUlvE0_clEvEUlaaE_St5arrayIPcLm3EELi4E23TrivialOffsetCalculatorILi2EjESB_ILi1EjENS0_6memory15LoadWithoutCastENSE_16StoreWithoutCastEEEviT_T0_T2_T3_T4_T5_)
        /*413c*/ 	.word	0x00000000


	//----- nvinfo : EIATTR_MIN_STACK_SIZE
	.align		4
.L_2837:
        /*4140*/ 	.byte	0x04, 0x12
        /*4142*/ 	.short	(.L_2839 - .L_2838)
	.align		4
.L_2838:
        /*4144*/ 	.word	index@(_ZN2at6native29vectorized_elementwise_kernelILi2EZZZNS0_50_GLOBAL__N__2680c7bb_12_PowKernel_cu_7dd49032_317024pow_tensor_tensor_kernelERNS_18TensorIteratorBaseEENKUlvE_clEvENKUlvE0_clEvEUlaaE_St5arrayIPcLm3EEEEviT0_T1_)
        /*4148*/ 	.word	0x00000000


	//----- nvinfo : EIATTR_MIN_STACK_SIZE
	.align		4
.L_2839:
        /*414c*/ 	.byte	0x04, 0x12
        /*414e*/ 	.short	(.L_2841 - .L_2840)
	.align		4
.L_2840:
        /*4150*/ 	.word	index@(_ZN2at6native29vectorized_elementwise_kernelILi4EZZZNS0_50_GLOBAL__N__2680c7bb_12_PowKernel_cu_7dd49032_317024pow_tensor_tensor_kernelERNS_18TensorIteratorBaseEENKUlvE_clEvENKUlvE0_clEvEUlaaE_St5arrayIPcLm3EEEEviT0_T1_)
        /*4154*/ 	.word	0x00000000


	//----- nvinfo : EIATTR_MIN_STACK_SIZE
	.align		4
.L_2841:
        /*4158*/ 	.byte	0x04, 0x12
        /*415a*/ 	.short	(.L_2843 - .L_2842)
	.align		4
.L_2842:
        /*415c*/ 	.word	index@(_ZN2at6native29vectorized_elementwise_kernelILi8EZZZNS0_50_GLOBAL__N__2680c7bb_12_PowKernel_cu_7dd49032_317024pow_tensor_tensor_kernelERNS_18TensorIteratorBaseEENKUlvE_clEvENKUlvE0_clEvEUlaaE_St5arrayIPcLm3EEEEviT0_T1_)
        /*4160*/ 	.word	0x00000000


	//----- nvinfo : EIATTR_MIN_STACK_SIZE
	.align		4
.L_2843:
        /*4164*/ 	.byte	0x04, 0x12
        /*4166*/ 	.short	(.L_2845 - .L_2844)
	.align		4
.L_2844:
        /*4168*/ 	.word	index@(_ZN2at6native18elementwise_kernelILi128ELi4EZNS0_15gpu_kernel_implIZNS0_50_GLOBAL__N__2680c7bb_12_PowKernel_cu_7dd49032_317022pow_scalar_tensor_implIaEEvRNS_18TensorIteratorBaseET_EUlaE_EEvS6_RKS7_EUliE_EEviT1_)
        /*416c*/ 	.word	0x00000000


	//----- nvinfo : EIATTR_MIN_STACK_SIZE
	.align		4
.L_2845:
        /*4170*/ 	.byte	0x04, 0x12
        /*4172*/ 	.short	(.L_2847 - .L_2846)
	.align		4
.L_2846:
        /*4174*/ 	.word	index@(_ZN2at6native27unrolled_elementwise_kernelIZNS0_50_GLOBAL__N__2680c7bb_12_PowKernel_cu_7dd49032_317022pow_scalar_tensor_implIaEEvRNS_18TensorIteratorBaseET_EUlaE_St5arrayIPcLm2EELi4E23TrivialOffsetCalculatorILi1EjESC_NS0_6memory12LoadWithCastILi1EEENSD_13StoreWithCastILi1EEEEEviS6_T0_T2_T3_T4_T5_)
        /*4178*/ 	.word	0x00000000


	//----- nvinfo : EIATTR_MIN_STACK_SIZE
	.align		4
.L_2847:
        /*417c*/ 	.byte	0x04, 0x12
        /*417e*/ 	.short	(.L_2849 - .L_2848)
	.align		4
.L_2848:
        /*4180*/ 	.word	index@(_ZN2at6native18elementwise_kernelILi128ELi4EZNS0_22gpu_kernel_impl_nocastIZNS0_50_GLOBAL__N__2680c7bb_12_PowKernel_cu_7dd49032_317022pow_scalar_tensor_implIaEEvRNS_18TensorIteratorBaseET_EUlaE_EEvS6_RKS7_EUliE_EEviT1_)
        /*4184*/ 	.word	0x00000000


	//----- nvinfo : EIATTR_MIN_STACK_SIZE
	.align		4
.L_2849:
        /*4188*/ 	.byte	0x04, 0x12
        /*418a*/ 	.short	(.L_2851 - .L_2850)
	.align		4
.L_2850:
        /*418c*/ 	.word	index@(_ZN2at6native27unrolled_elementwise_kernelIZNS0_50_GLOBAL__N__2680c7bb_12_PowKernel_cu_7dd49032_317022pow_scalar_tensor_implIaEEvRNS_18TensorIteratorBaseET_EUlaE_St5arrayIPcLm2EELi4E23TrivialOffsetCalculatorILi1EjESC_NS0_6memory15LoadWithoutCastENSD_16StoreWithoutCastEEEviS6_T0_T2_T3_T4_T5_)
        /*4190*/ 	.word	0x00000000


	//----- nvinfo : EIATTR_MIN_STACK_SIZE
	.align		4
.L_2851:
        /*4194*/ 	.byte	0x04, 0x12
        /*4196*/ 	.short	(.L_2853 - .L_2852)
	.align		4
.L_2852:
        /*4198*/ 	.word	index@(_ZN2at6native29vectorized_elementwise_kernelILi2EZNS0_50_GLOBAL__N__2680c7bb_12_PowKernel_cu_7dd49032_317022pow_scalar_tensor_implIaEEvRNS_18TensorIteratorBaseET_EUlaE_St5arrayIPcLm2EEEEviT0_T1_)
        /*419c*/ 	.word	0x00000000


	//----- nvinfo : EIATTR_MIN_STACK_SIZE
	.align		4
.L_2853:
        /*41a0*/ 	.byte	0x04, 0x12
        /*41a2*/ 	.short	(.L_2855 - .L_2854)
	.align		4
.L_2854:
        /*41a4*/ 	.word	index@(_ZN2at6native29vectorized_elementwise_kernelILi4EZNS0_50_GLOBAL__N__2680c7bb_12_PowKernel_cu_7dd49032_317022pow_scalar_tensor_implIaEEvRNS_18TensorIteratorBaseET_EUlaE_St5arrayIPcLm2EEEEviT0_T1_)
        /*41a8*/ 	.word	0x00000000


	//----- nvinfo : EIATTR_MIN_STACK_SIZE
	.align		4
.L_2855:
        /*41ac*/ 	.byte	0x04, 0x12
        /*41ae*/ 	.short	(.L_2857 - .L_2856)
	.align		4
.L_2856:
        /*41b0*/ 	.word	index@(_ZN2at6native29vectorized_elementwise_kernelILi8EZNS0_50_GLOBAL__N__2680c7bb_12_PowKernel_cu_7dd49032_317022pow_scalar_tensor_implIaEEvRNS_18TensorIteratorBaseET_EUlaE_St5arrayIPcLm2EEEEviT0_T1_)
        /*41b4*/ 	.word	0x00000000


	//----- nvinfo : EIATTR_MIN_STACK_SIZE
	.align		4
.L_2857:
        /*41b8*/ 	.byte	0x04, 0x12
        /*41ba*/ 	.short	(.L_2859 - .L_2858)
	.align		4
.L_2858:
        /*41bc*/ 	.word	index@(_ZN2at6native18elementwise_kernelILi128ELi4EZNS0_15gpu_kernel_implIZZZNS0_50_GLOBAL__N__2680c7bb_12_PowKernel_cu_7dd49032_317024pow_tensor_tensor_kernelERNS_18TensorIteratorBaseEENKUlvE_clEvENKUlvE_clEvEUlhhE_EEvS5_RKT_EUliE_EEviT1_)
        /*41c0*/ 	.word	0x00000000


	//----- nvinfo : EIATTR_MIN_STACK_SIZE
	.align		4
.L_2859:
        /*41c4*/ 	.byte	0x04, 0x12
        /*41c6*/ 	.short	(.L_2861 - .L_2860)
	.align		4
.L_2860:
        /*41c8*/ 	.word	index@(_ZN2at6native27unrolled_elementwise_kernelIZZZNS0_50_GLOBAL__N__2680c7bb_12_PowKernel_cu_7dd49032_317024pow_tensor_tensor_kernelERNS_18TensorIteratorBaseEENKUlvE_clEvENKUlvE_clEvEUlhhE_St5arrayIPcLm3EELi4E23TrivialOffsetCalculatorILi2EjESB_ILi1EjENS0_6memory12LoadWithCastILi2EEENSE_13StoreWithCastILi1EEEEEviT_T0_T2_T3_T4_T5_)
        /*41cc*/ 	.word	0x00000000


	//----- nvinfo : EIATTR_MIN_STACK_SIZE
	.align		4
.L_2861:
        /*41d0*/ 	.byte	0x04, 0x12
        /*41d2*/ 	.short	(.L_2863 - .L_2862)
	.align		4
.L_2862:
        /*41d4*/ 	.word	index@(_ZN2at6native18elementwise_kernelILi128ELi4EZNS0_22gpu_kernel_impl_nocastIZZZNS0_50_GLOBAL__N__2680c7bb_12_PowKernel_cu_7dd49032_317024pow_tensor_tensor_kernelERNS_18TensorIteratorBaseEENKUlvE_clEvENKUlvE_clEvEUlhhE_EEvS5_RKT_EUliE_EEviT1_)
        /*41d8*/ 	.word	0x00000000


	//----- nvinfo : EIATTR_MIN_STACK_SIZE
	.align		4
.L_2863:
        /*41dc*/ 	.byte	0x04, 0x12
        /*41de*/ 	.short	(.L_2865 - .L_2864)
	.align		4
.L_2864:
        /*41e0*/ 	.word	index@(_ZN2at6native27unrolled_elementwise_kernelIZZZNS0_50_GLOBAL__N__2680c7bb_12_PowKernel_cu_7dd49032_317024pow_tensor_tensor_kernelERNS_18TensorIteratorBaseEENKUlvE_clEvENKUlvE_clEvEUlhhE_St5arrayIPcLm3EELi4E23TrivialOffsetCalculatorILi2EjESB_ILi1EjENS0_6memory15LoadWithoutCastENSE_16StoreWithoutCastEEEviT_T0_T2_T3_T4_T5_)
        /*41e4*/ 	.word	0x00000000


	//----- nvinfo : EIATTR_MIN_STACK_SIZE
	.align		4
.L_2865:
        /*41e8*/ 	.byte	0x04, 0x12
        /*41ea*/ 	.short	(.L_2867 - .L_2866)
	.align		4
.L_2866:
        /*41ec*/ 	.word	index@(_ZN2at6native29vectorized_elementwise_kernelILi2EZZZNS0_50_GLOBAL__N__2680c7bb_12_PowKernel_cu_7dd49032_317024pow_tensor_tensor_kernelERNS_18TensorIteratorBaseEENKUlvE_clEvENKUlvE_clEvEUlhhE_St5arrayIPcLm3EEEEviT0_T1_)
        /*41f0*/ 	.word	0x00000000


	//----- nvinfo : EIATTR_MIN_STACK_SIZE
	.align		4
.L_2867:
        /*41f4*/ 	.byte	0x04, 0x12
        /*41f6*/ 	.short	(.L_2869 - .L_2868)
	.align		4
.L_2868:
        /*41f8*/ 	.word	index@(_ZN2at6native29vectorized_elementwise_kernelILi4EZZZNS0_50_GLOBAL__N__2680c7bb_12_PowKernel_cu_7dd49032_317024pow_tensor_tensor_kernelERNS_18TensorIteratorBaseEENKUlvE_clEvENKUlvE_clEvEUlhhE_St5arrayIPcLm3EEEEviT0_T1_)
        /*41fc*/ 	.word	0x00000000


	//----- nvinfo : EIATTR_MIN_STACK_SIZE
	.align		4
.L_2869:
        /*4200*/ 	.byte	0x04, 0x12
        /*4202*/ 	.short	(.L_2871 - .L_2870)
	.align		4
.L_2870:
        /*4204*/ 	.word	index@(_ZN2at6native29vectorized_elementwise_kernelILi8EZZZNS0_50_GLOBAL__N__2680c7bb_12_PowKernel_cu_7dd49032_317024pow_tensor_tensor_kernelERNS_18TensorIteratorBaseEENKUlvE_clEvENKUlvE_clEvEUlhhE_St5arrayIPcLm3EEEEviT0_T1_)
        /*4208*/ 	.word	0x00000000


	//----- nvinfo : EIATTR_MIN_STACK_SIZE
	.align		4
.L_2871:
        /*420c*/ 	.byte	0x04, 0x12
        /*420e*/ 	.short	(.L_2873 - .L_2872)
	.align		4
.L_2872:
        /*4210*/ 	.word	index@(_ZN2at6native18elementwise_kernelILi128ELi4EZNS0_15gpu_kernel_implIZNS0_50_GLOBAL__N__2680c7bb_12_PowKernel_cu_7dd49032_317022pow_scalar_tensor_implIhEEvRNS_18TensorIteratorBaseET_EUlhE_EEvS6_RKS7_EUliE_EEviT1_)
        /*4214*/ 	.word	0x00000000


	//----- nvinfo : EIATTR_MIN_STACK_SIZE
	.align		4
.L_2873:
        /*4218*/ 	.byte	0x04, 0x12
        /*421a*/ 	.short	(.L_2875 - .L_2874)
	.align		4
.L_2874:
        /*421c*/ 	.word	index@(_ZN2at6native27unrolled_elementwise_kernelIZNS0_50_GLOBAL__N__2680c7bb_12_PowKernel_cu_7dd49032_317022pow_scalar_tensor_implIhEEvRNS_18TensorIteratorBaseET_EUlhE_St5arrayIPcLm2EELi4E23TrivialOffsetCalculatorILi1EjESC_NS0_6memory12LoadWithCastILi1EEENSD_13StoreWithCastILi1EEEEEviS6_T0_T2_T3_T4_T5_)
        /*4220*/ 	.word	0x00000000


	//----- nvinfo : EIATTR_MIN_STACK_SIZE
	.align		4
.L_2875:
        /*4224*/ 	.byte	0x04, 0x12
        /*4226*/ 	.short	(.L_2877 - .L_2876)
	.align		4
.L_2876:
        /*4228*/ 	.word	index@(_ZN2at6native18elementwise_kernelILi128ELi4EZNS0_22gpu_kernel_impl_nocastIZNS0_50_GLOBAL__N__2680c7bb_12_PowKernel_cu_7dd49032_317022pow_scalar_tensor_implIhEEvRNS_18TensorIteratorBaseET_EUlhE_EEvS6_RKS7_EUliE_EEviT1_)
        /*422c*/ 	.word	0x00000000


	//----- nvinfo : EIATTR_MIN_STACK_SIZE
	.align		4
.L_2877:
        /*4230*/ 	.byte	0x04, 0x12
        /*4232*/ 	.short	(.L_2879 - .L_2878)
	.align		4
.L_2878:
        /*4234*/ 	.word	index@(_ZN2at6native27unrolled_elementwise_kernelIZNS0_50_GLOBAL__N__2680c7bb_12_PowKernel_cu_7dd49032_317022pow_scalar_tensor_implIhEEvRNS_18TensorIteratorBaseET_EUlhE_St5arrayIPcLm2EELi4E23TrivialOffsetCalculatorILi1EjESC_NS0_6memory15LoadWithoutCastENSD_16StoreWithoutCastEEEviS6_T0_T2_T3_T4_T5_)
        /*4238*/ 	.word	0x00000000


	//----- nvinfo : EIATTR_MIN_STACK_SIZE
	.align		4
.L_2879:
        /*423c*/ 	.byte	0x04, 0x12
        /*423e*/ 	.short	(.L_2881 - .L_2880)
	.align		4
.L_2880:
        /*4240*/ 	.word	index@(_ZN2at6native29vectorized_elementwise_kernelILi2EZNS0_50_GLOBAL__N__2680c7bb_12_PowKernel_cu_7dd49032_317022pow_scalar_tensor_implIhEEvRNS_18TensorIteratorBaseET_EUlhE_St5arrayIPcLm2EEEEviT0_T1_)
        /*4244*/ 	.word	0x00000000


	//----- nvinfo : EIATTR_MIN_STACK_SIZE
	.align		4
.L_2881:
        /*4248*/ 	.byte	0x04, 0x12
        /*424a*/ 	.short	(.L_2883 - .L_2882)
	.align		4
.L_2882:
        /*424c*/ 	.word	index@(_ZN2at6native29vectorized_elementwise_kernelILi4EZNS0_50_GLOBAL__N__2680c7bb_12_PowKernel_cu_7dd49032_317022pow_scalar_tensor_implIhEEvRNS_18TensorIteratorBaseET_EUlhE_St5arrayIPcLm2EEEEviT0_T1_)
        /*4250*/ 	.word	0x00000000


	//----- nvinfo : EIATTR_MIN_STACK_SIZE
	.align		4
.L_2883:
        /*4254*/ 	.byte	0x04, 0x12
        /*4256*/ 	.short	(.L_2885 - .L_2884)
	.align		4
.L_2884:
        /*4258*/ 	.word	index@(_ZN2at6native29vectorized_elementwise_kernelILi8EZNS0_50_GLOBAL__N__2680c7bb_12_PowKernel_cu_7dd49032_317022pow_scalar_tensor_implIhEEvRNS_18TensorIteratorBaseET_EUlhE_St5arrayIPcLm2EEEEviT0_T1_)
        /*425c*/ 	.word	0x00000000
.L_2885:


//--------------------- .nv.compat                --------------------------
	.section	.nv.compat,"",@"SHT_CUDA_COMPAT_INFO"
	.align	4
        /*0000*/ 	.byte	0x02, 0x09, 0x01, 0x00, 0x02, 0x02, 0x01, 0x00, 0x02, 0x05, 0x05, 0x00, 0x03, 0x07, 0x01, 0x01
        /*0010*/ 	.byte	0x02, 0x03, 0x00, 0x00, 0x02, 0x06, 0x01, 0x00, 0x04, 0x0b, 0x08, 0x00, 0x00, 0x00, 0x00, 0x00
        /*0020*/ 	.byte	0x00, 0x00, 0x00, 0x00


//--------------------- .nv.info._ZN2at6native18elementwise_kernelILi128ELi4EZNS0_15gpu_kernel_implIZNS0_50_GLOBAL__N__2680c7bb_12_PowKernel_cu_7dd49032_317029pow_tensor_scalar_kernel_implIN3c108BFloat16ES6_EEvRNS_18TensorIteratorBaseET0_EUlS6_E2_EEvS8_RKT_EUliE_EEviT1_ --------------------------
	.section	.nv.info._ZN2at6native18elementwise_kernelILi128ELi4EZNS0_15gpu_kernel_implIZNS0_50_GLOBAL__N__2680c7bb_12_PowKernel_cu_7dd49032_317029pow_tensor_scalar_kernel_implIN3c108BFloat16ES6_EEvRNS_18TensorIteratorBaseET0_EUlS6_E2_EEvS8_RKT_EUliE_EEviT1_,"",@"SHT_CUDA_INFO"
	.sectionflags	@""
	.align	4


	//----- nvinfo : EIATTR_CUDA_API_VERSION
	.align		4
        /*0000*/ 	.byte	0x04, 0x37
        /*0002*/ 	.short	(.L_2887 - .L_2886)
.L_2886:
        /*0004*/ 	.word	0x00000082


	//----- nvinfo : EIATTR_KPARAM_INFO
	.align		4
.L_2887:
        /*0008*/ 	.byte	0x04, 0x17
        /*000a*/ 	.short	(.L_2889 - .L_2888)
.L_2888:
        /*000c*/ 	.word	0x00000000
        /*0010*/ 	.short	0x0001
        /*0012*/ 	.short	0x0008
        /*0014*/ 	.byte	0x00, 0xf0, 0xa1, 0x08


	//----- nvinfo : EIATTR_KPARAM_INFO
	.align		4
.L_2889:
        /*0018*/ 	.byte	0x04, 0x17
        /*001a*/ 	.short	(.L_2891 - .L_2890)
.L_2890:
        /*001c*/ 	.word	0x00000000
        /*0020*/ 	.short	0x0000
        /*0022*/ 	.short	0x0000
        /*0024*/ 	.byte	0x00, 0xf0, 0x11, 0x00


	//----- nvinfo : EIATTR_SPARSE_MMA_MASK
	.align		4
.L_2891:
        /*0028*/ 	.byte	0x03, 0x50
        /*002a*/ 	.short	0x0000


	//----- nvinfo : EIATTR_MAXREG_COUNT
	.align		4
        /*002c*/ 	.byte	0x03, 0x1b
        /*002e*/ 	.short	0x0080


	//----- nvinfo : EIATTR_EXTERNS
	.align		4
        /*0030*/ 	.byte	0x04, 0x0f
        /*0032*/ 	.short	(.L_2893 - .L_2892)


	//   ....[0]....
	.align		4
.L_2892:
        /*0034*/ 	.word	index@(__assertfail)


	//----- nvinfo : EIATTR_MERCURY_ISA_VERSION
	.align		4
.L_2893:
        /*0038*/ 	.byte	0x03, 0x5f
        /*003a*/ 	.short	0x0101


	//----- nvinfo : EIATTR_VRC_CTA_INIT_COUNT
	.align		4
        /*003c*/ 	.byte	0x02, 0x4a
	.zero		1
	.zero		1


	//----- nvinfo : EIATTR_SYSCALL_OFFSETS
	.align		4
        /*0040*/ 	.byte	0x04, 0x46
        /*0042*/ 	.short	(.L_2895 - .L_2894)


	//   ....[0]....
.L_2894:
        /*0044*/ 	.word	0x000022a0


	//   ....[1]....
        /*0048*/ 	.word	0x000031e0


	//   ....[2]....
        /*004c*/ 	.word	0x00005610


	//   ....[3]....
        /*0050*/ 	.word	0x000063a0


	//   ....[4]....
        /*0054*/ 	.word	0x000088c0


	//   ....[5]....
        /*0058*/ 	.word	0x00009650


	//   ....[6]....
        /*005c*/ 	.word	0x0000bb80


	//   ....[7]....
        /*0060*/ 	.word	0x0000c8e0


	//----- nvinfo : EIATTR_EXIT_INSTR_OFFSETS
	.align		4
.L_2895:
        /*0064*/ 	.byte	0x04, 0x1c
        /*0066*/ 	.short	(.L_2897 - .L_2896)


	//   ....[0]....
.L_2896:
        /*0068*/ 	.word	0x00009910


	//   ....[1]....
        /*006c*/ 	.word	0x0000bd60


	//   ....[2]....
        /*0070*/ 	.word	0x0000bda0


	//   ....[3]....
        /*0074*/ 	.word	0x0000be40


	//   ....[4]....
        /*0078*/ 	.word	0x0000be80


	//   ....[5]....
        /*007c*/ 	.word	0x0000bec0


	//   ....[6]....
        /*0080*/ 	.word	0x0000bf50


	//   ....[7]....
        /*0084*/ 	.word	0x0000bf90


	//   ....[8]....
        /*0088*/ 	.word	0x0000c030


	//   ....[9]....
        /*008c*/ 	.word	0x0000c080


	//   ....[10]....
        /*0090*/ 	.word	0x0000c0d0


	//   ....[11]....
        /*0094*/ 	.word	0x0000c1b0


	//   ....[12]....
        /*0098*/ 	.word	0x0000c320


	//   ....[13]....
        /*009c*/ 	.word	0x0000c490


	//   ....[14]....
        /*00a0*/ 	.word	0x0000c5f0


	//   ....[15]....
        /*00a4*/ 	.word	0x0000c630


	//   ....[16]....
        /*00a8*/ 	.word	0x0000c670


	//   ....[17]....
        /*00ac*/ 	.word	0x0000c720


	//   ....[18]....
        /*00b0*/ 	.word	0x0000c780


	//   ....[19]....
        /*00b4*/ 	.word	0x0000c8f0


	//   ....[20]....
        /*00b8*/ 	.word	0x0000ca00


	//   ....[21]....
        /*00bc*/ 	.word	0x0000cb40


	//   ....[22]....
        /*00c0*/ 	.word	0x0000cb60


	//----- nvinfo : EIATTR_MAX_THREADS
	.align		4
.L_2897:
        /*00c4*/ 	.byte	0x04, 0x05
        /*00c6*/ 	.short	(.L_2899 - .L_2898)
.L_2898:
        /*00c8*/ 	.word	0x00000080
        /*00cc*/ 	.word	0x00000001
        /*00d0*/ 	.word	0x00000001


	//----- nvinfo : EIATTR_CRS_STACK_SIZE
	.align		4
.L_2899:
        /*00d4*/ 	.byte	0x04, 0x1e
        /*00d6*/ 	.short	(.L_2901 - .L_2900)
.L_2900:
        /*00d8*/ 	.word	0x00000000


	//----- nvinfo : EIATTR_CBANK_PARAM_SIZE
	.align		4
.L_2901:
        /*00dc*/ 	.byte	0x03, 0x19
        /*00de*/ 	.short	0x0230


	//----- nvinfo : EIATTR_PARAM_CBANK
	.align		4
        /*00e0*/ 	.byte	0x04, 0x0a
        /*00e2*/ 	.short	(.L_2903 - .L_2902)
	.align		4
.L_2902:
        /*00e4*/ 	.word	index@(.nv.constant0._ZN2at6native18elementwise_kernelILi128ELi4EZNS0_15gpu_kernel_implIZNS0_50_GLOBAL__N__2680c7bb_12_PowKernel_cu_7dd49032_317029pow_tensor_scalar_kernel_implIN3c108BFloat16ES6_EEvRNS_18TensorIteratorBaseET0_EUlS6_E2_EEvS8_RKT_EUliE_EEviT1_)
        /*00e8*/ 	.short	0x0380
        /*00ea*/ 	.short	0x0230


	//----- nvinfo : EIATTR_SW_WAR
	.align		4
.L_2903:
        /*00ec*/ 	.byte	0x04, 0x36
        /*00ee*/ 	.short	(.L_2905 - .L_2904)
.L_2904:
        /*00f0*/ 	.word	0x00000008
.L_2905:


//--------------------- .nv.info._ZN2at6native27unrolled_elementwise_kernelIZNS0_50_GLOBAL__N__2680c7bb_12_PowKernel_cu_7dd49032_317029pow_tensor_scalar_kernel_implIN3c108BFloat16ES5_EEvRNS_18TensorIteratorBaseET0_EUlS5_E2_St5arrayIPcLm2EELi4E23TrivialOffsetCalculatorILi1EjESE_NS0_6memory12LoadWithCastILi1EEENSF_13StoreWithCastILi1EEEEEviT_S8_T2_T3_T4_T5_ --------------------------
	.section	.nv.info._ZN2at6native27unrolled_elementwise_kernelIZNS0_50_GLOBAL__N__2680c7bb_12_PowKernel_cu_7dd49032_317029pow_tensor_scalar_kernel_implIN3c108BFloat16ES5_EEvRNS_18TensorIteratorBaseET0_EUlS5_E2_St5arrayIPcLm2EELi4E23TrivialOffsetCalculatorILi1EjESE_NS0_6memory12LoadWithCastILi1EEENSF_13StoreWithCastILi1EEEEEviT_S8_T2_T3_T4_T5_,"",@"SHT_CUDA_INFO"
	.sectionflags	@""
	.align	4


	//----- nvinfo : EIATTR_CUDA_API_VERSION
	.align		4
        /*0000*/ 	.byte	0x04, 0x37
        /*0002*/ 	.short	(.L_2907 - .L_2906)
.L_2906:
        /*0004*/ 	.word	0x00000082


	//----- nvinfo : EIATTR_KPARAM_INFO
	.align		4
.L_2907:
        /*0008*/ 	.byte	0x04, 0x17
        /*000a*/ 	.short	(.L_2909 - .L_2908)
.L_2908:
        /*000c*/ 	.word	0x00000000
        /*0010*/ 	.short	0x0006
        /*0012*/ 	.short	0x0034
        /*0014*/ 	.byte	0x00, 0xf0, 0x21, 0x00


	//----- nvinfo : EIATTR_KPARAM_INFO
	.align		4
.L_2909:
        /*0018*/ 	.byte	0x04, 0x17
        /*001a*/ 	.short	(.L_2911 - .L_2910)
.L_2910:
        /*001c*/ 	.word	0x00000000
        /*0020*/ 	.short	0x0005
        /*0022*/ 	.short	0x002c
        /*0024*/ 	.byte	0x00, 0xf0, 0x21, 0x00


	//----- nvinfo : EIATTR_KPARAM_INFO
	.align		4
.L_2911:
        /*0028*/ 	.byte	0x04, 0x17
        /*002a*/ 	.short	(.L_2913 - .L_2912)
.L_2912:
        /*002c*/ 	.word	0x00000000
        /*0030*/ 	.short	0x0004
        /*0032*/ 	.short	0x0029
        /*0034*/ 	.byte	0x00, 0xf0, 0x05, 0x00


	//----- nvinfo : EIATTR_KPARAM_INFO
	.align		4
.L_2913:
        /*0038*/ 	.byte	0x04, 0x17
        /*003a*/ 	.short	(.L_2915 - .L_2914)
.L_2914:
        /*003c*/ 	.word	0x00000000
        /*0040*/ 	.short	0x0003
        /*0042*/ 	.short	0x0028
        /*0044*/ 	.byte	0x00, 0xf0, 0x05, 0x00


	//----- nvinfo : EIATTR_KPARAM_INFO
	.align		4
.L_2915:
        /*0048*/ 	.byte	0x04, 0x17
        /*004a*/ 	.short	(.L_2917 - .L_2916)
.L_2916:
        /*004c*/ 	.word	0x00000000
        /*0050*/ 	.short	0x0002
        /*0052*/ 	.short	0x0018
        /*0054*/ 	.byte	0x00, 0xf0, 0x41, 0x00


	//----- nvinfo : EIATTR_KPARAM_INFO
	.align		4
.L_2917:
        /*0058*/ 	.byte	0x04, 0x17
        /*005a*/ 	.short	(.L_2919 - .L_2918)
.L_2918:
        /*005c*/ 	.word	0x00000000
        /*0060*/ 	.short	0x0001
        /*0062*/ 	.short	0x0008
        /*0064*/ 	.byte	0x00, 0xf0, 0x41, 0x00


	//----- nvinfo : EIATTR_KPARAM_INFO
	.align		4
.L_2919:
        /*0068*/ 	.byte	0x04, 0x17
        /*006a*/ 	.short	(.L_2921 - .L_2920)
.L_2920:
        /*006c*/ 	.word	0x00000000
        /*0070*/ 	.short	0x0000
        /*0072*/ 	.short	0x0000
        /*0074*/ 	.byte	0x00, 0xf0, 0x11, 0x00


	//----- nvinfo : EIATTR_SPARSE_MMA_MASK
	.align		4
.L_2921:
        /*0078*/ 	.byte	0x03, 0x50
        /*007a*/ 	.short	0x0000


	//----- nvinfo : EIATTR_MAXREG_COUNT
	.align		4
        /*007c*/ 	.byte	0x03, 0x1b
        /*007e*/ 	.short	0x00ff


	//----- nvinfo : EIATTR_EXTERNS
	.align		4
        /*0080*/ 	.byte	0x04, 0x0f
        /*0082*/ 	.short	(.L_2923 - .L_2922)


	//   ....[0]....
	.align		4
.L_2922:
        /*0084*/ 	.word	index@(__assertfail)


	//----- nvinfo : EIATTR_MERCURY_ISA_VERSION
	.align		4
.L_2923:
        /*0088*/ 	.byte	0x03, 0x5f
        /*008a*/ 	.short	0x0101


	//----- nvinfo : EIATTR_VRC_CTA_INIT_COUNT
	.align		4
        /*008c*/ 	.byte	0x02, 0x4a
	.zero		1
	.zero		1


	//----- nvinfo : EIATTR_SYSCALL_OFFSETS
	.align		4
        /*0090*/ 	.byte	0x04, 0x46
        /*0092*/ 	.short	(.L_2925 - .L_2924)


	//   ....[0]....
.L_2924:
        /*0094*/ 	.word	0x00001080


	//   ....[1]....
        /*0098*/ 	.word	0x000022e0


	//   ....[2]....
        /*009c*/ 	.word	0x00003480


	//   ....[3]....
        /*00a0*/ 	.word	0x00004610


	//   ....[4]....
        /*00a4*/ 	.word	0x00005800


	//   ....[5]....
        /*00a8*/ 	.word	0x000066e0


	//   ....[6]....
        /*00ac*/ 	.word	0x00007660


	//   ....[7]....
        /*00b0*/ 	.word	0x000085e0


	//----- nvinfo : EIATTR_EXIT_INSTR_OFFSETS
	.align		4
.L_2925:
        /*00b4*/ 	.byte	0x04, 0x1c
        /*00b6*/ 	.short	(.L_2927 - .L_2926)


	//   ....[0]....
.L_2926:
        /*00b8*/ 	.word	0x00007910


	//   ....[1]....
        /*00bc*/ 	.word	0x00007a60


	//   ....[2]....
        /*00c0*/ 	.word	0x00007aa0


	//   ....[3]....
        /*00c4*/ 	.word	0x00007b40


	//   ....[4]....
        /*00c8*/ 	.word	0x00007b80


	//   ....[5]....
        /*00cc*/ 	.word	0x00007bc0


	//   ....[6]....
        /*00d0*/ 	.word	0x00007c50


	//   ....[7]....
        /*00d4*/ 	.word	0x00007c90


	//   ....[8]....
        /*00d8*/ 	.word	0x00007d30


	//   ....[9]....
        /*00dc*/ 	.word	0x00007d80


	//   ....[10]....
        /*00e0*/ 	.word	0x00007dd0


	//   ....[11]....
        /*00e4*/ 	.word	0x00007eb0


	//   ....[12]....
        /*00e8*/ 	.word	0x00008020


	//   ....[13]....
        /*00ec*/ 	.word	0x00008190


	//   ....[14]....
        /*00f0*/ 	.word	0x000082f0


	//   ....[15]....
        /*00f4*/ 	.word	0x00008330


	//   ....[16]....
        /*00f8*/ 	.word	0x00008370


	//   ....[17]....
        /*00fc*/ 	.word	0x00008420


	//   ....[18]....
        /*0100*/ 	.word	0x00008480


	//   ....[19]....
        /*0104*/ 	.word	0x000085f0


	//   ....[20]....
        /*0108*/ 	.word	0x00008700


	//   ....[21]....
        /*010c*/ 	.word	0x00008840


	//   ....[22]....
        /*0110*/ 	.word	0x00008860


	//----- nvinfo : EIATTR_MAX_THREADS
	.align		4
.L_2927:
        /*0114*/ 	.byte	0x04, 0x05
        /*0116*/ 	.short	(.L_2929 - .L_2928)
.L_2928:
        /*0118*/ 	.word	0x00000080
        /*011c*/ 	.word	0x00000001
        /*0120*/ 	.word	0x00000001


	//----- nvinfo : EIATTR_CRS_STACK_SIZE
	.align		4
.L_2929:
        /*0124*/ 	.byte	0x04, 0x1e
        /*0126*/ 	.short	(.L_2931 - .L_2930)
.L_2930:
        /*0128*/ 	.word	0x00000000


	//----- nvinfo : EIATTR_CBANK_PARAM_SIZE
	.align		4
.L_2931:
        /*012c*/ 	.byte	0x03, 0x19
        /*012e*/ 	.short	0x003c


	//----- nvinfo : EIATTR_PARAM_CBANK
	.align		4
        /*0130*/ 	.byte	0x04, 0x0a
        /*0132*/ 	.short	(.L_2933 - .L_2932)
	.align		4
.L_2932:
        /*0134*/ 	.word	index@(.nv.constant0._ZN2at6native27unrolled_elementwise_kernelIZNS0_50_GLOBAL__N__2680c7bb_12_PowKernel_cu_7dd49032_317029pow_tensor_scalar_kernel_implIN3c108BFloat16ES5_EEvRNS_18TensorIteratorBaseET0_EUlS5_E2_St5arrayIPcLm2EELi4E23TrivialOffsetCalculatorILi1EjESE_NS0_6memory12LoadWithCastILi1EEENSF_13StoreWithCastILi1EEEEEviT_S8_T2_T3_T4_T5_)
        /*0138*/ 	.short	0x0380
        /*013a*/ 	.short	0x003c


	//----- nvinfo : EIATTR_SW_WAR
	.align		4
.L_2933:
        /*013c*/ 	.byte	0x04, 0x36
        /*013e*/ 	.short	(.L_2935 - .L_2934)
.L_2934:
        /*0140*/ 	.word	0x00000008
.L_2935:


//--------------------- .nv.info._ZN2at6native18elementwise_kernelILi128ELi4EZNS0_22gpu_kernel_impl_nocastIZNS0_50_GLOBAL__N__2680c7bb_12_PowKernel_cu_7dd49032_317029pow_tensor_scalar_kernel_implIN3c108BFloat16ES6_EEvRNS_18TensorIteratorBaseET0_EUlS6_E2_EEvS8_RKT_EUliE_EEviT1_ --------------------------
	.section	.nv.info._ZN2at6native18elementwise_kernelILi128ELi4EZNS0_22gpu_kernel_impl_nocastIZNS0_50_GLOBAL__N__2680c7bb_12_PowKernel_cu_7dd49032_317029pow_tensor_scalar_kernel_implIN3c108BFloat16ES6_EEvRNS_18TensorIteratorBaseET0_EUlS6_E2_EEvS8_RKT_EUliE_EEviT1_,"",@"SHT_CUDA_INFO"
	.sectionflags	@""
	.align	4


	//----- nvinfo : EIATTR_CUDA_API_VERSION
	.align		4
        /*0000*/ 	.byte	0x04, 0x37
        /*0002*/ 	.short	(.L_2937 - .L_2936)
.L_2936:
        /*0004*/ 	.word	0x00000082


	//----- nvinfo : EIATTR_KPARAM_INFO
	.align		4
.L_2937:
        /*0008*/ 	.byte	0x04, 0x17
        /*000a*/ 	.short	(.L_2939 - .L_2938)
.L_2938:
        /*000c*/ 	.word	0x00000000
        /*0010*/ 	.short	0x0001
        /*0012*/ 	.short	0x0008
        /*0014*/ 	.byte	0x00, 0xf0, 0x81, 0x08


	//----- nvinfo : EIATTR_KPARAM_INFO
	.align		4
.L_2939:
        /*0018*/ 	.byte	0x04, 0x17
        /*001a*/ 	.short	(.L_2941 - .L_2940)
.L_2940:
        /*001c*/ 	.word	0x00000000
        /*0020*/ 	.short	0x0000
        /*0022*/ 	.short	0x0000
        /*0024*/ 	.byte	0x00, 0xf0, 0x11, 0x00


	//----- nvinfo : EIATTR_SPARSE_MMA_MASK
	.align		4
.L_2941:
        /*0028*/ 	.byte	0x03, 0x50
        /*002a*/ 	.short	0x0000


	//----- nvinfo : EIATTR_MAXREG_COUNT
	.align		4
        /*002c*/ 	.byte	0x03, 0x1b
        /*002e*/ 	.short	0x0080


	//----- nvinfo : EIATTR_MERCURY_ISA_VERSION
	.align		4
        /*0030*/ 	.byte	0x03, 0x5f
        /*0032*/ 	.short	0x0101


	//----- nvinfo : EIATTR_VRC_CTA_INIT_COUNT
	.align		4
        /*0034*/ 	.byte	0x02, 0x4a
	.zero		1
	.zero		1


	//----- nvinfo : EIATTR_EXIT_INSTR_OFFSETS
	.align		4
        /*0038*/ 	.byte	0x04, 0x1c
        /*003a*/ 	.short	(.L_2943 - .L_2942)


	//   ....[0]....
.L_2942:
        /*003c*/ 	.word	0x000003a0


	//   ....[1]....
        /*0040*/ 	.word	0x00000450


	//   ....[2]....
        /*0044*/ 	.word	0x00004000


	//   ....[3]....
        /*0048*/ 	.word	0x00005380


	//----- nvinfo : EIATTR_MAX_THREADS
	.align		4
.L_2943:
        /*004c*/ 	.byte	0x04, 0x05
        /*004e*/ 	.short	(.L_2945 - .L_2944)
.L_2944:
        /*0050*/ 	.word	0x00000080
        /*0054*/ 	.word	0x00000001
        /*0058*/ 	.word	0x00000001


	//----- nvinfo : EIATTR_CRS_STACK_SIZE
	.align		4
.L_2945:
        /*005c*/ 	.byte	0x04, 0x1e
        /*005e*/ 	.short	(.L_2947 - .L_2946)
.L_2946:
        /*0060*/ 	.word	0x00000000


	//----- nvinfo : EIATTR_CBANK_PARAM_SIZE
	.align		4
.L_2947:
        /*0064*/ 	.byte	0x03, 0x19
        /*0066*/ 	.short	0x0228


	//----- nvinfo : EIATTR_PARAM_CBANK
	.align		4
        /*0068*/ 	.byte	0x04, 0x0a
        /*006a*/ 	.short	(.L_2949 - .L_2948)
	.align		4
.L_2948:
        /*006c*/ 	.word	index@(.nv.constant0._ZN2at6native18elementwise_kernelILi128ELi4EZNS0_22gpu_kernel_impl_nocastIZNS0_50_GLOBAL__N__2680c7bb_12_PowKernel_cu_7dd49032_317029pow_tensor_scalar_kernel_implIN3c108BFloat16ES6_EEvRNS_18TensorIteratorBaseET0_EUlS6_E2_EEvS8_RKT_EUliE_EEviT1_)
        /*0070*/ 	.short	0x0380
        /*0072*/ 	.short	0x0228


	//----- nvinfo : EIATTR_SW_WAR
	.align		4
.L_2949:
        /*0074*/ 	.byte	0x04, 0x36
        /*0076*/ 	.short	(.L_2951 - .L_2950)
.L_2950:
        /*0078*/ 	.word	0x00000008
.L_2951:


//--------------------- .nv.info._ZN2at6native27unrolled_elementwise_kernelIZNS0_50_GLOBAL__N__2680c7bb_12_PowKernel_cu_7dd49032_317029pow_tensor_scalar_kernel_implIN3c108BFloat16ES5_EEvRNS_18TensorIteratorBaseET0_EUlS5_E2_St5arrayIPcLm2EELi4E23TrivialOffsetCalculatorILi1EjESE_NS0_6memory15LoadWithoutCastENSF_16StoreWithoutCastEEEviT_S8_T2_T3_T4_T5_ --------------------------
	.section	.nv.info._ZN2at6native27unrolled_elementwise_kernelIZNS0_50_GLOBAL__N__2680c7bb_12_PowKernel_cu_7dd49032_317029pow_tensor_scalar_kernel_implIN3c108BFloat16ES5_EEvRNS_18TensorIteratorBaseET0_EUlS5_E2_St5arrayIPcLm2EELi4E23TrivialOffsetCalculatorILi1EjESE_NS0_6memory15LoadWithoutCastENSF_16StoreWithoutCastEEEviT_S8_T2_T3_T4_T5_,"",@"SHT_CUDA_INFO"
	.sectionflags	@""
	.align	4


	//----- nvinfo : EIATTR_CUDA_API_VERSION
	.align		4
        /*0000*/ 	.byte	0x04, 0x37
        /*0002*/ 	.short	(.L_2953 - .L_2952)
.L_2952:
        /*0004*/ 	.word	0x00000082


	//----- nvinfo : EIATTR_KPARAM_INFO
	.align		4
.L_2953:
        /*0008*/ 	.byte	0x04, 0x17
        /*000a*/ 	.short	(.L_2955 - .L_2954)
.L_2954:
        /*000c*/ 	.word	0x00000000
        /*0010*/ 	.short	0x0006
        /*0012*/ 	.short	0x002b
        /*0014*/ 	.byte	0x00, 0xf0, 0x05, 0x00


	//----- nvinfo : EIATTR_KPARAM_INFO
	.align		4
.L_2955:
        /*0018*/ 	.byte	0x04, 0x17
        /*001a*/ 	.short	(.L_2957 - .L_2956)
.L_2956:
        /*001c*/ 	.word	0x00000000
        /*0020*/ 	.short	0x0005
        /*0022*/ 	.short	0x002a
        /*0024*/ 	.byte	0x00, 0xf0, 0x05, 0x00


	//----- nvinfo : EIATTR_KPARAM_INFO
	.align		4
.L_2957:
        /*0028*/ 	.byte	0x04, 0x17
        /*002a*/ 	.short	(.L_2959 - .L_2958)
.L_2958:
        /*002c*/ 	.word	0x00000000
        /*0030*/ 	.short	0x0004
        /*0032*/ 	.short	0x0029
        /*0034*/ 	.byte	0x00, 0xf0, 0x05, 0x00


	//----- nvinfo : EIATTR_KPARAM_INFO
	.align		4
.L_2959:
        /*0038*/ 	.byte	0x04, 0x17
        /*003a*/ 	.short	(.L_2961 - .L_2960)
.L_2960:
        /*003c*/ 	.word	0x00000000
        /*0040*/ 	.short	0x0003
        /*0042*/ 	.short	0x0028
        /*0044*/ 	.byte	0x00, 0xf0, 0x05, 0x00


	//----- nvinfo : EIATTR_KPARAM_INFO
	.align		4
.L_2961:
        /*0048*/ 	.byte	0x04, 0x17
        /*004a*/ 	.short	(.L_2963 - .L_2962)
.L_2962:
        /*004c*/ 	.word	0x00000000
        /*0050*/ 	.short	0x0002
        /*0052*/ 	.short	0x0018
        /*0054*/ 	.byte	0x00, 0xf0, 0x41, 0x00


	//----- nvinfo : EIATTR_KPARAM_INFO
	.align		4
.L_2963:
        /*0058*/ 	.byte	0x04, 0x17
        /*005a*/ 	.short	(.L_2965 - .L_2964)
.L_2964:
        /*005c*/ 	.word	0x00000000
        /*0060*/ 	.short	0x0001
        /*0062*/ 	.short	0x0008
        /*0064*/ 	.byte	0x00, 0xf0, 0x41, 0x00


	//----- nvinfo : EIATTR_KPARAM_INFO
	.align		4
.L_2965:
        /*0068*/ 	.byte	0x04, 0x17
        /*006a*/ 	.short	(.L_2967 - .L_2966)
.L_2966:
        /*006c*/ 	.word	0x00000000
        /*0070*/ 	.short	0x0000
        /*0072*/ 	.short	0x0000
        /*0074*/ 	.byte	0x00, 0xf0, 0x11, 0x00


	//----- nvinfo : EIATTR_SPARSE_MMA_MASK
	.align		4
.L_2967:
        /*0078*/ 	.byte	0x03, 0x50
        /*007a*/ 	.short	0x0000


	//----- nvinfo : EIATTR_MAXREG_COUNT
	.align		4
        /*007c*/ 	.byte	0x03, 0x1b
        /*007e*/ 	.short	0x00ff


	//----- nvinfo : EIATTR_MERCURY_ISA_VERSION
	.align		4
        /*0080*/ 	.byte	0x03, 0x5f
        /*0082*/ 	.short	0x0101


	//----- nvinfo : EIATTR_VRC_CTA_INIT_COUNT
	.align		4
        /*0084*/ 	.byte	0x02, 0x4a
	.zero		1
	.zero		1


	//----- nvinfo : EIATTR_EXIT_INSTR_OFFSETS
	.align		4
        /*0088*/ 	.byte	0x04, 0x1c
        /*008a*/ 	.short	(.L_2969 - .L_2968)


	//   ....[0]....
.L_2968:
        /*008c*/ 	.word	0x00000540


	//   ....[1]....
        /*0090*/ 	.word	0x000005c0


	//----- nvinfo : EIATTR_MAX_THREADS
	.align		4
.L_2969:
        /*0094*/ 	.byte	0x04, 0x05
        /*0096*/ 	.short	(.L_2971 - .L_2970)
.L_2970:
        /*0098*/ 	.word	0x00000080
        /*009c*/ 	.word	0x00000001
        /*00a0*/ 	.word	0x00000001


	//----- nvinfo : EIATTR_CRS_STACK_SIZE
	.align		4
.L_2971:
        /*00a4*/ 	.byte	0x04, 0x1e
        /*00a6*/ 	.short	(.L_2973 - .L_2972)
.L_2972:
        /*00a8*/ 	.word	0x00000000


	//----- nvinfo : EIATTR_CBANK_PARAM_SIZE
	.align		4
.L_2973:
        /*00ac*/ 	.byte	0x03, 0x19
        /*00ae*/ 	.short	0x002c


	//----- nvinfo : EIATTR_PARAM_CBANK
	.align		4
        /*00b0*/ 	.byte	0x04, 0x0a
        /*00b2*/ 	.short	(.L_2975 - .L_2974)
	.align		4
.L_2974:
        /*00b4*/ 	.word	index@(.nv.constant0._ZN2at6native27unrolled_elementwise_kernelIZNS0_50_GLOBAL__N__2680c7bb_12_PowKernel_cu_7dd49032_317029pow_tensor_scalar_kernel_implIN3c108BFloat16ES5_EEvRNS_18TensorIteratorBaseET0_EUlS5_E2_St5arrayIPcLm2EELi4E23TrivialOffsetCalculatorILi1EjESE_NS0_6memory15LoadWithoutCastENSF_16StoreWithoutCastEEEviT_S8_T2_T3_T4_T5_)
        /*00b8*/ 	.short	0x0380
        /*00ba*/ 	.short	0x002c


	//----- nvinfo : EIATTR_SW_WAR
	.align		4
.L_2975:
        /*00bc*/ 	.byte	0x04, 0x36
        /*00be*/ 	.short	(.L_2977 - .L_2976)
.L_2976:
        /*00c0*/ 	.word	0x00000008
.L_2977:


//--------------------- .nv.info._ZN2at6native29vectorized_elementwise_kernelILi2EZNS0_50_GLOBAL__N__2680c7bb_12_PowKernel_cu_7dd49032_317029pow_tensor_scalar_kernel_implIN3c108BFloat16ES5_EEvRNS_18TensorIteratorBaseET0_EUlS5_E2_St5arrayIPcLm2EEEEviS8_T1_ --------------------------
	.section	.nv.info._ZN2at6native29vectorized_elementwise_kernelILi2EZNS0_50_GLOBAL__N__2680c7bb_12_PowKernel_cu_7dd49032_317029pow_tensor_scalar_kernel_implIN3c108BFloat16ES5_EEvRNS_18TensorIteratorBaseET0_EUlS5_E2_St5arrayIPcLm2EEEEviS8_T1_,"",@"SHT_CUDA_INFO"
	.sectionflags	@""
	.align	4


	//----- nvinfo : EIATTR_CUDA_API_VERSION
	.align		4
        /*0000*/ 	.byte	0x04, 0x37
        /*0002*/ 	.short	(.L_2979 - .L_2978)
.L_2978:
        /*0004*/ 	.word	0x00000082


	//----- nvinfo : EIATTR_KPARAM_INFO
	.align		4
.L_2979:
        /*0008*/ 	.byte	0x04, 0x17
        /*000a*/ 	.short	(.L_2981 - .L_2980)
.L_2980:
        /*000c*/ 	.word	0x00000000
        /*0010*/ 	.short	0x0002
        /*0012*/ 	.short	0x0018
        /*0014*/ 	.byte	0x00, 0xf0, 0x41, 0x00


	//----- nvinfo : EIATTR_KPARAM_INFO
	.align		4
.L_2981:
        /*0018*/ 	.byte	0x04, 0x17
        /*001a*/ 	.short	(.L_2983 - .L_2982)
.L_2982:
        /*001c*/ 	.word	0x00000000
        /*0020*/ 	.short	0x0001
        /*0022*/ 	.short	0x0008
        /*0024*/ 	.byte	0x00, 0xf0, 0x41, 0x00


	//----- nvinfo : EIATTR_KPARAM_INFO
	.align		4
.L_2983:
        /*0028*/ 	.byte	0x04, 0x17
        /*002a*/ 	.short	(.L_2985 - .L_2984)
.L_2984:
        /*002c*/ 	.word	0x00000000
        /*0030*/ 	.short	0x0000
        /*0032*/ 	.short	0x0000
        /*0034*/ 	.byte	0x00, 0xf0, 0x11, 0x00


	//----- nvinfo : EIATTR_SPARSE_MMA_MASK
	.align		4
.L_2985:
        /*0038*/ 	.byte	0x03, 0x50
        /*003a*/ 	.short	0x0000


	//----- nvinfo : EIATTR_MAXREG_COUNT
	.align		4
        /*003c*/ 	.byte	0x03, 0x1b
        /*003e*/ 	.short	0x00ff


	//----- nvinfo : EIATTR_MERCURY_ISA_VERSION
	.align		4
        /*0040*/ 	.byte	0x03, 0x5f
        /*0042*/ 	.short	0x0101


	//----- nvinfo : EIATTR_VRC_CTA_INIT_COUNT
	.align		4
        /*0044*/ 	.byte	0x02, 0x4a
	.zero		1
	.zero		1


	//----- nvinfo : EIATTR_EXIT_INSTR_OFFSETS
	.align		4
        /*0048*/ 	.byte	0x04, 0x1c
        /*004a*/ 	.short	(.L_2987 - .L_2986)


	//   ....[0]....
.L_2986:
        /*004c*/ 	.word	0x00000b60


	//   ....[1]....
        /*0050*/ 	.word	0x00000bb0


	//   ....[2]....
        /*0054*/ 	.word	0x00000f40


	//----- nvinfo : EIATTR_MAX_THREADS
	.align		4
.L_2987:
        /*0058*/ 	.byte	0x04, 0x05
        /*005a*/ 	.short	(.L_2989 - .L_2988)
.L_2988:
        /*005c*/ 	.word	0x00000080
        /*0060*/ 	.word	0x00000001
        /*0064*/ 	.word	0x00000001


	//----- nvinfo : EIATTR_CRS_STACK_SIZE
	.align		4
.L_2989:
        /*0068*/ 	.byte	0x04, 0x1e
        /*006a*/ 	.short	(.L_2991 - .L_2990)
.L_2990:
        /*006c*/ 	.word	0x00000000


	//----- nvinfo : EIATTR_CBANK_PARAM_SIZE
	.align		4
.L_2991:
        /*0070*/ 	.byte	0x03, 0x19
        /*0072*/ 	.short	0x0028


	//----- nvinfo : EIATTR_PARAM_CBANK
	.align		4
        /*0074*/ 	.byte	0x04, 0x0a
        /*0076*/ 	.short	(.L_2993 - .L_2992)
	.align		4
.L_2992:
        /*0078*/ 	.word	index@(.nv.constant0._ZN2at6native29vectorized_elementwise_kernelILi2EZNS0_50_GLOBAL__N__2680c7bb_12_PowKernel_cu_7dd49032_317029pow_tensor_scalar_kernel_implIN3c108BFloat16ES5_EEvRNS_18TensorIteratorBaseET0_EUlS5_E2_St5arrayIPcLm2EEEEviS8_T1_)
        /*007c*/ 	.short	0x0380
        /*007e*/ 	.short	0x0028


	//----- nvinfo : EIATTR_SW_WAR
	.align		4
.L_2993:
        /*0080*/ 	.byte	0x04, 0x36
        /*0082*/ 	.short	(.L_2995 - .L_2994)
.L_2994:
        /*0084*/ 	.word	0x00000008
.L_2995:


//--------------------- .nv.info._ZN2at6native29vectorized_elementwise_kernelILi4EZNS0_50_GLOBAL__N__2680c7bb_12_PowKernel_cu_7dd49032_317029pow_tensor_scalar_kernel_implIN3c108BFloat16ES5_EEvRNS_18TensorIteratorBaseET0_EUlS5_E2_St5arrayIPcLm2EEEEviS8_T1_ --------------------------
	.section	.nv.info._ZN2at6native29vectorized_elementwise_kernelILi4EZNS0_50_GLOBAL__N__2680c7bb_12_PowKernel_cu_7dd49032_317029pow_tensor_scalar_kernel_implIN3c108BFloat16ES5_EEvRNS_18TensorIteratorBaseET0_EUlS5_E2_St5arrayIPcLm2EEEEviS8_T1_,"",@"SHT_CUDA_INFO"
	.sectionflags	@""
	.align	4


	//----- nvinfo : EIATTR_CUDA_API_VERSION
	.align		4
        /*0000*/ 	.byte	0x04, 0x37
        /*0002*/ 	.short	(.L_2997 - .L_2996)
.L_2996:
        /*0004*/ 	.word	0x00000082


	//----- nvinfo : EIATTR_KPARAM_INFO
	.align		4
.L_2997:
        /*0008*/ 	.byte	0x04, 0x17
        /*000a*/ 	.short	(.L_2999 - .L_2998)
.L_2998:
        /*000c*/ 	.word	0x00000000
        /*0010*/ 	.short	0x0002
        /*0012*/ 	.short	0x0018
        /*0014*/ 	.byte	0x00, 0xf0, 0x41, 0x00


	//----- nvinfo : EIATTR_KPARAM_INFO
	.align		4
.L_2999:
        /*0018*/ 	.byte	0x04, 0x17
        /*001a*/ 	.short	(.L_3001 - .L_3000)
.L_3000:
        /*001c*/ 	.word	0x00000000
        /*0020*/ 	.short	0x0001
        /*0022*/ 	.short	0x0008
        /*0024*/ 	.byte	0x00, 0xf0, 0x41, 0x00


	//----- nvinfo : EIATTR_KPARAM_INFO
	.align		4
.L_3001:
        /*0028*/ 	.byte	0x04, 0x17
        /*002a*/ 	.short	(.L_3003 - .L_3002)
.L_3002:
        /*002c*/ 	.word	0x00000000
        /*0030*/ 	.short	0x0000
        /*0032*/ 	.short	0x0000
        /*0034*/ 	.byte	0x00, 0xf0, 0x11, 0x00


	//----- nvinfo : EIATTR_SPARSE_MMA_MASK
	.align		4
.L_3003:
        /*0038*/ 	.byte	0x03, 0x50
        /*003a*/ 	.short	0x0000


	//----- nvinfo : EIATTR_MAXREG_COUNT
	.align		4
        /*003c*/ 	.byte	0x03, 0x1b
        /*003e*/ 	.short	0x00ff


	//----- nvinfo : EIATTR_MERCURY_ISA_VERSION
	.align		4
        /*0040*/ 	.byte	0x03, 0x5f
        /*0042*/ 	.short	0x0101


	//----- nvinfo : EIATTR_VRC_CTA_INIT_COUNT
	.align		4
        /*0044*/ 	.byte	0x02, 0x4a
	.zero		1
	.zero		1


	//----- nvinfo : EIATTR_EXIT_INSTR_OFFSETS
	.align		4
        /*0048*/ 	.byte	0x04, 0x1c
        /*004a*/ 	.short	(.L_3005 - .L_3004)


	//   ....[0]....
.L_3004:
        /*004c*/ 	.word	0x00000b60


	//   ....[1]....
        /*0050*/ 	.word	0x00000bb0


	//   ....[2]....
        /*0054*/ 	.word	0x00000f00


	//----- nvinfo : EIATTR_MAX_THREADS
	.align		4
.L_3005:
        /*0058*/ 	.byte	0x04, 0x05
        /*005a*/ 	.short	(.L_3007 - .L_3006)
.L_3006:
        /*005c*/ 	.word	0x00000080
        /*0060*/ 	.word	0x00000001
        /*0064*/ 	.word	0x00000001


	//----- nvinfo : EIATTR_CRS_STACK_SIZE
	.align		4
.L_3007:
        /*0068*/ 	.byte	0x04, 0x1e
        /*006a*/ 	.short	(.L_3009 - .L_3008)
.L_3008:
        /*006c*/ 	.word	0x00000000


	//----- nvinfo : EIATTR_CBANK_PARAM_SIZE
	.align		4
.L_3009:
        /*0070*/ 	.byte	0x03, 0x19
        /*0072*/ 	.short	0x0028


	//----- nvinfo : EIATTR_PARAM_CBANK
	.align		4
        /*0074*/ 	.byte	0x04, 0x0a
        /*0076*/ 	.short	(.L_3011 - .L_3010)
	.align		4
.L_3010:
        /*0078*/ 	.word	index@(.nv.constant0._ZN2at6native29vectorized_elementwise_kernelILi4EZNS0_50_GLOBAL__N__2680c7bb_12_PowKernel_cu_7dd49032_317029pow_tensor_scalar_kernel_implIN3c108BFloat16ES5_EEvRNS_18TensorIteratorBaseET0_EUlS5_E2_St5arrayIPcLm2EEEEviS8_T1_)
        /*007c*/ 	.short	0x0380
        /*007e*/ 	.short	0x0028


	//----- nvinfo : EIATTR_SW_WAR
	.align		4
.L_3011:
        /*0080*/ 	.byte	0x04, 0x36
        /*0082*/ 	.short	(.L_3013 - .L_3012)
.L_3012:
        /*0084*/ 	.word	0x00000008
.L_3013:


//--------------------- .nv.info._ZN2at6native29vectorized_elementwise_kernelILi8EZNS0_50_GLOBAL__N__2680c7bb_12_PowKernel_cu_7dd49032_317029pow_tensor_scalar_kernel_implIN3c108BFloat16ES5_EEvRNS_18TensorIteratorBaseET0_EUlS5_E2_St5arrayIPcLm2EEEEviS8_T1_ --------------------------
	.section	.nv.info._ZN2at6native29vectorized_elementwise_kernelILi8EZNS0_50_GLOBAL__N__2680c7bb_12_PowKernel_cu_7dd49032_317029pow_tensor_scalar_kernel_implIN3c108BFloat16ES5_EEvRNS_18TensorIteratorBaseET0_EUlS5_E2_St5arrayIPcLm2EEEEviS8_T1_,"",@"SHT_CUDA_INFO"
	.sectionflags	@""
	.align	4


	//----- nvinfo : EIATTR_CUDA_API_VERSION
	.align		4
        /*0000*/ 	.byte	0x04, 0x37
        /*0002*/ 	.short	(.L_3015 - .L_3014)
.L_3014:
        /*0004*/ 	.word	0x00000082


	//----- nvinfo : EIATTR_KPARAM_INFO
	.align		4
.L_3015:
        /*0008*/ 	.byte	0x04, 0x17
        /*000a*/ 	.short	(.L_3017 - .L_3016)
.L_3016:
        /*000c*/ 	.word	0x00000000
        /*0010*/ 	.short	0x0002
        /*0012*/ 	.short	0x0018
        /*0014*/ 	.byte	0x00, 0xf0, 0x41, 0x00


	//----- nvinfo : EIATTR_KPARAM_INFO
	.align		4
.L_3017:
        /*0018*/ 	.byte	0x04, 0x17
        /*001a*/ 	.short	(.L_3019 - .L_3018)
.L_3018:
        /*001c*/ 	.word	0x00000000
        /*0020*/ 	.short	0x0001
        /*0022*/ 	.short	0x0008
        /*0024*/ 	.byte	0x00, 0xf0, 0x41, 0x00


	//----- nvinfo : EIATTR_KPARAM_INFO
	.align		4
.L_3019:
        /*0028*/ 	.byte	0x04, 0x17
        /*002a*/ 	.short	(.L_3021 - .L_3020)
.L_3020:
        /*002c*/ 	.word	0x00000000
        /*0030*/ 	.short	0x0000
        /*0032*/ 	.short	0x0000
        /*0034*/ 	.byte	0x00, 0xf0, 0x11, 0x00


	//----- nvinfo : EIATTR_SPARSE_MMA_MASK
	.align		4
.L_3021:
        /*0038*/ 	.byte	0x03, 0x50
        /*003a*/ 	.short	0x0000


	//----- nvinfo : EIATTR_MAXREG_COUNT
	.align		4
        /*003c*/ 	.byte	0x03, 0x1b
        /*003e*/ 	.short	0x00ff


	//----- nvinfo : EIATTR_MERCURY_ISA_VERSION
	.align		4
        /*0040*/ 	.byte	0x03, 0x5f
        /*0042*/ 	.short	0x0101


	//----- nvinfo : EIATTR_VRC_CTA_INIT_COUNT
	.align		4
        /*0044*/ 	.byte	0x02, 0x4a
	.zero		1
	.zero		1


	//----- nvinfo : EIATTR_EXIT_INSTR_OFFSETS
	.align		4
        /*0048*/ 	.byte	0x04, 0x1c
        /*004a*/ 	.short	(.L_3023 - .L_3022)


	//   ....[0]....
.L_3022:
        /*004c*/ 	.word	0x00000010


	//----- nvinfo : EIATTR_MAX_THREADS
	.align		4
.L_3023:
        /*0050*/ 	.byte	0x04, 0x05
        /*0052*/ 	.short	(.L_3025 - .L_3024)
.L_3024:
        /*0054*/ 	.word	0x00000080
        /*0058*/ 	.word	0x00000001
        /*005c*/ 	.word	0x00000001


	//----- nvinfo : EIATTR_CBANK_PARAM_SIZE
	.align		4
.L_3025:
        /*0060*/ 	.byte	0x03, 0x19
        /*0062*/ 	.short	0x0028


	//----- nvinfo : EIATTR_PARAM_CBANK
	.align		4
        /*0064*/ 	.byte	0x04, 0x0a
        /*0066*/ 	.short	(.L_3027 - .L_3026)
	.align		4
.L_3026:
        /*0068*/ 	.word	index@(.nv.constant0._ZN2at6native29vectorized_elementwise_kernelILi8EZNS0_50_GLOBAL__N__2680c7bb_12_PowKernel_cu_7dd49032_317029pow_tensor_scalar_kernel_implIN3c108BFloat16ES5_EEvRNS_18TensorIteratorBaseET0_EUlS5_E2_St5arrayIPcLm2EEEEviS8_T1_)
        /*006c*/ 	.short	0x0380
        /*006e*/ 	.short	0x0028


	//----- nvinfo : EIATTR_SW_WAR
	.align		4
.L_3027:
        /*0070*/ 	.byte	0x04, 0x36
        /*0072*/ 	.short	(.L_3029 - .L_3028)
.L_3028:
        /*0074*/ 	.word	0x00000008
.L_3029:


//--------------------- .nv.info._ZN2at6native18elementwise_kernelILi128ELi4EZNS0_15gpu_kernel_implIZNS0_50_GLOBAL__N__2680c7bb_12_PowKernel_cu_7dd49032_317029pow_tensor_scalar_kernel_implIN3c108BFloat16ES6_EEvRNS_18TensorIteratorBaseET0_EUlS6_E1_EEvS8_RKT_EUliE_EEviT1_ --------------------------
	.section	.nv.info._ZN2at6native18elementwise_kernelILi128ELi4EZNS0_15gpu_kernel_implIZNS0_50_GLOBAL__N__2680c7bb_12_PowKernel_cu_7dd49032_317029pow_tensor_scalar_kernel_implIN3c108BFloat16ES6_EEvRNS_18TensorIteratorBaseET0_EUlS6_E1_EEvS8_RKT_EUliE_EEviT1_,"",@"SHT_CUDA_INFO"
	.sectionflags	@""
	.align	4


	//----- nvinfo : EIATTR_CUDA_API_VERSION
	.align		4
        /*0000*/ 	.byte	0x04, 0x37
        /*0002*/ 	.short	(.L_3031 - .L_3030)
.L_3030:
        /*0004*/ 	.word	0x00000082


	//----- nvinfo : EIATTR_KPARAM_INFO
	.align		4
.L_3031:
        /*0008*/ 	.byte	0x04, 0x17
        /*000a*/ 	.short	(.L_3033 - .L_3032)
.L_3032:
        /*000c*/ 	.word	0x00000000
        /*0010*/ 	.short	0x0001
        /*0012*/ 	.short	0x0008
        /*0014*/ 	.byte	0x00, 0xf0, 0x81, 0x08


	//----- nvinfo : EIATTR_KPARAM_INFO
	.align		4
.L_3033:
        /*0018*/ 	.byte	0x04, 0x17
        /*001a*/ 	.short	(.L_3035 - .L_3034)
.L_3034:
        /*001c*/ 	.word	0x00000000
        /*0020*/ 	.short	0x0000
        /*0022*/ 	.short	0x0000
        /*0024*/ 	.byte	0x00, 0xf0, 0x11, 0x00


	//----- nvinfo : EIATTR_SPARSE_MMA_MASK
	.align		4
.L_3035:
        /*0028*/ 	.byte	0x03, 0x50
        /*002a*/ 	.short	0x0000


	//----- nvinfo : EIATTR_MAXREG_COUNT
	.align		4
        /*002c*/ 	.byte	0x03, 0x1b
        /*002e*/ 	.short	0x0080


	//----- nvinfo : EIATTR_EXTERNS
	.align		4
        /*0030*/ 	.byte	0x04, 0x0f
        /*0032*/ 	.short	(.L_3037 - .L_3036)


	//   ....[0]....
	.align		4
.L_3036:
        /*0034*/ 	.word	index@(__assertfail)


	//----- nvinfo : EIATTR_MERCURY_ISA_VERSION
	.align		4
.L_3037:
        /*0038*/ 	.byte	0x03, 0x5f
        /*003a*/ 	.short	0x0101


	//----- nvinfo : EIATTR_VRC_CTA_INIT_COUNT
	.align		4
        /*003c*/ 	.byte	0x02, 0x4a
	.zero		1
	.zero		1


	//----- nvinfo : EIATTR_SYSCALL_OFFSETS
	.align		4
        /*0040*/ 	.byte	0x04, 0x46
        /*0042*/ 	.short	(.L_3039 - .L_3038)


	//   ....[0]....
.L_3038:
        /*0044*/ 	.word	0x00002290


	//   ....[1]....
        /*0048*/ 	.word	0x00003480


	//   ....[2]....
        /*004c*/ 	.word	0x000058b0


	//   ....[3]....
        /*0050*/ 	.word	0x000068f0


	//   ....[4]....
        /*0054*/ 	.word	0x00008e10


	//   ....[5]....
        /*0058*/ 	.word	0x00009e50


	//   ....[6]....
        /*005c*/ 	.word	0x0000c380


	//   ....[7]....
        /*0060*/ 	.word	0x0000d3e0


	//----- nvinfo : EIATTR_EXIT_INSTR_OFFSETS
	.align		4
.L_3039:
        /*0064*/ 	.byte	0x04, 0x1c
        /*0066*/ 	.short	(.L_3041 - .L_3040)


	//   ....[0]....
.L_3040:
        /*0068*/ 	.word	0x0000a110


	//   ....[1]....
        /*006c*/ 	.word	0x0000c860


	//   ....[2]....
        /*0070*/ 	.word	0x0000c8a0


	//   ....[3]....
        /*0074*/ 	.word	0x0000c940


	//   ....[4]....
        /*0078*/ 	.word	0x0000c980


	//   ....[5]....
        /*007c*/ 	.word	0x0000c9c0


	//   ....[6]....
        /*0080*/ 	.word	0x0000ca50


	//   ....[7]....
        /*0084*/ 	.word	0x0000ca90


	//   ....[8]....
        /*0088*/ 	.word	0x0000cb30


	//   ....[9]....
        /*008c*/ 	.word	0x0000cb80


	//   ....[10]....
        /*0090*/ 	.word	0x0000cbd0


	//   ....[11]....
        /*0094*/ 	.word	0x0000ccb0


	//   ....[12]....
        /*0098*/ 	.word	0x0000ce20


	//   ....[13]....
        /*009c*/ 	.word	0x0000cf90


	//   ....[14]....
        /*00a0*/ 	.word	0x0000d0f0


	//   ....[15]....
        /*00a4*/ 	.word	0x0000d130


	//   ....[16]....
        /*00a8*/ 	.word	0x0000d170


	//   ....[17]....
        /*00ac*/ 	.word	0x0000d220


	//   ....[18]....
        /*00b0*/ 	.word	0x0000d280


	//   ....[19]....
        /*00b4*/ 	.word	0x0000d3f0


	//   ....[20]....
        /*00b8*/ 	.word	0x0000d500


	//   ....[21]....
        /*00bc*/ 	.word	0x0000d640


	//   ....[22]....
        /*00c0*/ 	.word	0x0000d660


	//----- nvinfo : EIATTR_MAX_THREADS
	.align		4
.L_3041:
        /*00c4*/ 	.byte	0x04, 0x05
        /*00c6*/ 	.short	(.L_3043 - .L_3042)
.L_3042:
        /*00c8*/ 	.word	0x00000080
        /*00cc*/ 	.word	0x00000001
        /*00d0*/ 	.word	0x00000001


	//----- nvinfo : EIATTR_CRS_STACK_SIZE
	.align		4
.L_3043:
        /*00d4*/ 	.byte	0x04, 0x1e
        /*00d6*/ 	.short	(.L_3045 - .L_3044)
.L_3044:
        /*00d8*/ 	.word	0x00000000


	//----- nvinfo : EIATTR_CBANK_PARAM_SIZE
	.align		4
.L_3045:
        /*00dc*/ 	.byte	0x03, 0x19
        /*00de*/ 	.short	0x0228


	//----- nvinfo : EIATTR_PARAM_CBANK
	.align		4
        /*00e0*/ 	.byte	0x04, 0x0a
        /*00e2*/ 	.short	(.L_3047 - .L_3046)
	.align		4
.L_3046:
        /*00e4*/ 	.word	index@(.nv.constant0._ZN2at6native18elementwise_kernelILi128ELi4EZNS0_15gpu_kernel_implIZNS0_50_GLOBAL__N__2680c7bb_12_PowKernel_cu_7dd49032_317029pow_tensor_scalar_kernel_implIN3c108BFloat16ES6_EEvRNS_18TensorIteratorBaseET0_EUlS6_E1_EEvS8_RKT_EUliE_EEviT1_)
        /*00e8*/ 	.short	0x0380
        /*00ea*/ 	.short	0x0228


	//----- nvinfo : EIATTR_SW_WAR
	.align		4
.L_3047:
        /*00ec*/ 	.byte	0x04, 0x36
        /*00ee*/ 	.short	(.L_3049 - .L_3048)
.L_3048:
        /*00f0*/ 	.word	0x00000008
.L_3049:


//--------------------- .nv.info._ZN2at6native27unrolled_elementwise_kernelIZNS0_50_GLOBAL__N__2680c7bb_12_PowKernel_cu_7dd49032_317029pow_tensor_scalar_kernel_implIN3c108BFloat16ES5_EEvRNS_18TensorIteratorBaseET0_EUlS5_E1_St5arrayIPcLm2EELi4E23TrivialOffsetCalculatorILi1EjESE_NS0_6memory12LoadWithCastILi1EEENSF_13StoreWithCastILi1EEEEEviT_S8_T2_T3_T4_T5_ --------------------------
	.section	.nv.info._ZN2at6native27unrolled_elementwise_kernelIZNS0_50_GLOBAL__N__2680c7bb_12_PowKernel_cu_7dd49032_317029pow_tensor_scalar_kernel_implIN3c108BFloat16ES5_EEvRNS_18TensorIteratorBaseET0_EUlS5_E1_St5arrayIPcLm2EELi4E23TrivialOffsetCalculatorILi1EjESE_NS0_6memory12LoadWithCastILi1EEENSF_13StoreWithCastILi1EEEEEviT_S8_T2_T3_T4_T5_,"",@"SHT_CUDA_INFO"
	.sectionflags	@""
	.align	4


	//----- nvinfo : EIATTR_CUDA_API_VERSION
	.align		4
        /*0000*/ 	.byte	0x04, 0x37
        /*0002*/ 	.short	(.L_3051 - .L_3050)
.L_3050:
        /*0004*/ 	.word	0x00000082


	//----- nvinfo : EIATTR_KPARAM_INFO
	.align		4
.L_3051:
        /*0008*/ 	.byte	0x04, 0x17
        /*000a*/ 	.short	(.L_3053 - .L_3052)
.L_3052:
        /*000c*/ 	.word	0x00000000
        /*0010*/ 	.short	0x0006
        /*0012*/ 	.short	0x002c
        /*0014*/ 	.byte	0x00, 0xf0, 0x21, 0x00


	//----- nvinfo : EIATTR_KPARAM_INFO
	.align		4
.L_3053:
        /*0018*/ 	.byte	0x04, 0x17
        /*001a*/ 	.short	(.L_3055 - .L_3054)
.L_3054:
        /*001c*/ 	.word	0x00000000
        /*0020*/ 	.short	0x0005
        /*0022*/ 	.short	0x0024
        /*0024*/ 	.byte	0x00, 0xf0, 0x21, 0x00


	//----- nvinfo : EIATTR_KPARAM_INFO
	.align		4
.L_3055:
        /*0028*/ 	.byte	0x04, 0x17
        /*002a*/ 	.short	(.L_3057 - .L_3056)
.L_3056:
        /*002c*/ 	.word	0x00000000
        /*0030*/ 	.short	0x0004
        /*0032*/ 	.short	0x0021
        /*0034*/ 	.byte	0x00, 0xf0, 0x05, 0x00


	//----- nvinfo : EIATTR_KPARAM_INFO
	.align		4
.L_3057:
        /*0038*/ 	.byte	0x04, 0x17
        /*003a*/ 	.short	(.L_3059 - .L_3058)
.L_3058:
        /*003c*/ 	.word	0x00000000
        /*0040*/ 	.short	0x0003
        /*0042*/ 	.short	0x0020
        /*0044*/ 	.byte	0x00, 0xf0, 0x05, 0x00


	//----- nvinfo : EIATTR_KPARAM_INFO
	.align		4
.L_3059:
        /*0048*/ 	.byte	0x04, 0x17
        /*004a*/ 	.short	(.L_3061 - .L_3060)
.L_3060:
        /*004c*/ 	.word	0x00000000
        /*0050*/ 	.short	0x0002
        /*0052*/ 	.short	0x0010
        /*0054*/ 	.byte	0x00, 0xf0, 0x41, 0x00


	//----- nvinfo : EIATTR_KPARAM_INFO
	.align		4
.L_3061:
        /*0058*/ 	.byte	0x04, 0x17
        /*005a*/ 	.short	(.L_3063 - .L_3062)
.L_3062:
        /*005c*/ 	.word	0x00000000
        /*0060*/ 	.short	0x0001
        /*0062*/ 	.short	0x0008
        /*0064*/ 	.byte	0x00, 0xf0, 0x21, 0x00


	//----- nvinfo : EIATTR_KPARAM_INFO
	.align		4
.L_3063:
        /*0068*/ 	.byte	0x04, 0x17
        /*006a*/ 	.short	(.L_3065 - .L_3064)
.L_3064:
        /*006c*/ 	.word	0x00000000
        /*0070*/ 	.short	0x0000
        /*0072*/ 	.short	0x0000
        /*0074*/ 	.byte	0x00, 0xf0, 0x11, 0x00


	//----- nvinfo : EIATTR_SPARSE_MMA_MASK
	.align		4
.L_3065:
        /*0078*/ 	.byte	0x03, 0x50
        /*007a*/ 	.short	0x0000


	//----- nvinfo : EIATTR_MAXREG_COUNT
	.align		4
        /*007c*/ 	.byte	0x03, 0x1b
        /*007e*/ 	.short	0x00ff


	//----- nvinfo : EIATTR_EXTERNS
	.align		4
        /*0080*/ 	.byte	0x04, 0x0f
        /*0082*/ 	.short	(.L_3067 - .L_3066)


	//   ....[0]....
	.align		4
.L_3066:
        /*0084*/ 	.word	index@(__assertfail)


	//----- nvinfo : EIATTR_MERCURY_ISA_VERSION
	.align		4
.L_3067:
        /*0088*/ 	.byte	0x03, 0x5f
        /*008a*/ 	.short	0x0101


	//----- nvinfo : EIATTR_VRC_CTA_INIT_COUNT
	.align		4
        /*008c*/ 	.byte	0x02, 0x4a
	.zero		1
	.zero		1


	//----- nvinfo : EIATTR_SYSCALL_OFFSETS
	.align		4
        /*0090*/ 	.byte	0x04, 0x46
        /*0092*/ 	.short	(.L_3069 - .L_3068)


	//   ....[0]....
.L_3068:
        /*0094*/ 	.word	0x00001080


	//   ....[1]....
        /*0098*/ 	.word	0x000022e0


	//   ....[2]....
        /*009c*/ 	.word	0x00003480


	//   ....[3]....
        /*00a0*/ 	.word	0x00004610


	//   ....[4]....
        /*00a4*/ 	.word	0x000063d0


	//   ....[5]....
        /*00a8*/ 	.word	0x000072a0


	//   ....[6]....
        /*00ac*/ 	.word	0x00008240


	//   ....[7]....
        /*00b0*/ 	.word	0x000091c0


	//----- nvinfo : EIATTR_EXIT_INSTR_OFFSETS
	.align		4
.L_3069:
        /*00b4*/ 	.byte	0x04, 0x1c
        /*00b6*/ 	.short	(.L_3071 - .L_3070)


	//   ....[0]....
.L_3070:
        /*00b8*/ 	.word	0x000084f0


	//   ....[1]....
        /*00bc*/ 	.word	0x00008640


	//   ....[2]....
        /*00c0*/ 	.word	0x00008680


	//   ....[3]....
        /*00c4*/ 	.word	0x00008720


	//   ....[4]....
        /*00c8*/ 	.word	0x00008760


	//   ....[5]....
        /*00cc*/ 	.word	0x000087a0


	//   ....[6]....
        /*00d0*/ 	.word	0x00008830


	//   ....[7]....
        /*00d4*/ 	.word	0x00008870


	//   ....[8]....
        /*00d8*/ 	.word	0x00008910


	//   ....[9]....
        /*00dc*/ 	.word	0x00008960


	//   ....[10]....
        /*00e0*/ 	.word	0x000089b0


	//   ....[11]....
        /*00e4*/ 	.word	0x00008a90


	//   ....[12]....
        /*00e8*/ 	.word	0x00008c00


	//   ....[13]....
        /*00ec*/ 	.word	0x00008d70


	//   ....[14]....
        /*00f0*/ 	.word	0x00008ed0


	//   ....[15]....
        /*00f4*/ 	.word	0x00008f10


	//   ....[16]....
        /*00f8*/ 	.word	0x00008f50


	//   ....[17]....
        /*00fc*/ 	.word	0x00009000


	//   ....[18]....
        /*0100*/ 	.word	0x00009060


	//   ....[19]....
        /*0104*/ 	.word	0x000091d0


	//   ....[20]....
        /*0108*/ 	.word	0x000092e0


	//   ....[21]....
        /*010c*/ 	.word	0x00009420


	//   ....[22]....
        /*0110*/ 	.word	0x00009440


	//----- nvinfo : EIATTR_MAX_THREADS
	.align		4
.L_3071:
        /*0114*/ 	.byte	0x04, 0x05
        /*0116*/ 	.short	(.L_3073 - .L_3072)
.L_3072:
        /*0118*/ 	.word	0x00000080
        /*011c*/ 	.word	0x00000001
        /*0120*/ 	.word	0x00000001


	//----- nvinfo : EIATTR_CRS_STACK_SIZE
	.align		4
.L_3073:
        /*0124*/ 	.byte	0x04, 0x1e
        /*0126*/ 	.short	(.L_3075 - .L_3074)
.L_3074:
        /*0128*/ 	.word	0x00000000


	//----- nvinfo : EIATTR_CBANK_PARAM_SIZE
	.align		4
.L_3075:
        /*012c*/ 	.byte	0x03, 0x19
        /*012e*/ 	.short	0x0034


	//----- nvinfo : EIATTR_PARAM_CBANK
	.align		4
        /*0130*/ 	.byte	0x04, 0x0a
        /*0132*/ 	.short	(.L_3077 - .L_3076)
	.align		4
.L_3076:
        /*0134*/ 	.word	index@(.nv.constant0._ZN2at6native27unrolled_elementwise_kernelIZNS0_50_GLOBAL__N__2680c7bb_12_PowKernel_cu_7dd49032_317029pow_tensor_scalar_kernel_implIN3c108BFloat16ES5_EEvRNS_18TensorIteratorBaseET0_EUlS5_E1_St5arrayIPcLm2EELi4E23TrivialOffsetCalculatorILi1EjESE_NS0_6memory12LoadWithCastILi1EEENSF_13StoreWithCastILi1EEEEEviT_S8_T2_T3_T4_T5_)
        /*0138*/ 	.short	0x0380
        /*013a*/ 	.short	0x0034


	//----- nvinfo : EIATTR_SW_WAR
	.align		4
.L_3077:
        /*013c*/ 	.byte	0x04, 0x36
        /*013e*/ 	.short	(.L_3079 - .L_3078)
.L_3078:
        /*0140*/ 	.word	0x00000008
.L_3079:


//--------------------- .nv.info._ZN2at6native18elementwise_kernelILi128ELi4EZNS0_22gpu_kernel_impl_nocastIZNS0_50_GLOBAL__N__2680c7bb_12_PowKernel_cu_7dd49032_317029pow_tensor_scalar_kernel_implIN3c108BFloat16ES6_EEvRNS_18TensorIteratorBaseET0_EUlS6_E1_EEvS8_RKT_EUliE_EEviT1_ --------------------------
	.section	.nv.info._ZN2at6native18elementwise_kernelILi128ELi4EZNS0_22gpu_kernel_impl_nocastIZNS0_50_GLOBAL__N__2680c7bb_12_PowKernel_cu_7dd49032_317029pow_tensor_scalar_kernel_implIN3c108BFloat16ES6_EEvRNS_18TensorIteratorBaseET0_EUlS6_E1_EEvS8_RKT_EUliE_EEviT1_,"",@"SHT_CUDA_INFO"
	.sectionflags	@""
	.align	4


	//----- nvinfo : EIATTR_CUDA_API_VERSION
	.align		4
        /*0000*/ 	.byte	0x04, 0x37
        /*0002*/ 	.short	(.L_3081 - .L_3080)
.L_3080:
        /*0004*/ 	.word	0x00000082


	//----- nvinfo : EIATTR_KPARAM_INFO
	.align		4
.L_3081:
        /*0008*/ 	.byte	0x04, 0x17
        /*000a*/ 	.short	(.L_3083 - .L_3082)
.L_3082:
        /*000c*/ 	.word	0x00000000
        /*0010*/ 	.short	0x0001
        /*0012*/ 	.short	0x0008
        /*0014*/ 	.byte	0x00, 0xf0, 0x61, 0x08


	//----- nvinfo : EIATTR_KPARAM_INFO
	.align		4
.L_3083:
        /*0018*/ 	.byte	0x04, 0x17
        /*001a*/ 	.short	(.L_3085 - .L_3084)
.L_3084:
        /*001c*/ 	.word	0x00000000
        /*0020*/ 	.short	0x0000
        /*0022*/ 	.short	0x0000
        /*0024*/ 	.byte	0x00, 0xf0, 0x11, 0x00


	//----- nvinfo : EIATTR_SPARSE_MMA_MASK
	.align		4
.L_3085:
        /*0028*/ 	.byte	0x03, 0x50
        /*002a*/ 	.short	0x0000


	//----- nvinfo : EIATTR_MAXREG_COUNT
	.align		4
        /*002c*/ 	.byte	0x03, 0x1b
        /*002e*/ 	.short	0x0080


	//----- nvinfo : EIATTR_MERCURY_ISA_VERSION
	.align		4
        /*0030*/ 	.byte	0x03, 0x5f
        /*0032*/ 	.short	0x0101


	//----- nvinfo : EIATTR_VRC_CTA_INIT_COUNT
	.align		4
        /*0034*/ 	.byte	0x02, 0x4a
	.zero		1
	.zero		1


	//----- nvinfo : EIATTR_EXIT_INSTR_OFFSETS
	.align		4
        /*0038*/ 	.byte	0x04, 0x1c
        /*003a*/ 	.short	(.L_3087 - .L_3086)


	//   ....[0]....
.L_3086:
        /*003c*/ 	.word	0x00000c20


	//   ....[1]....
        /*0040*/ 	.word	0x00000fa0


	//   ....[2]....
        /*0044*/ 	.word	0x00005440


	//   ....[3]....
        /*0048*/ 	.word	0x00006aa0


	//----- nvinfo : EIATTR_MAX_THREADS
	.align		4
.L_3087:
        /*004c*/ 	.byte	0x04, 0x05
        /*004e*/ 	.short	(.L_3089 - .L_3088)
.L_3088:
        /*0050*/ 	.word	0x00000080
        /*0054*/ 	.word	0x00000001
        /*0058*/ 	.word	0x00000001


	//----- nvinfo : EIATTR_CRS_STACK_SIZE
	.align		4
.L_3089:
        /*005c*/ 	.byte	0x04, 0x1e
        /*005e*/ 	.short	(.L_3091 - .L_3090)
.L_3090:
        /*0060*/ 	.word	0x00000000


	//----- nvinfo : EIATTR_CBANK_PARAM_SIZE
	.align		4
.L_3091:
        /*0064*/ 	.byte	0x03, 0x19
        /*0066*/ 	.short	0x0220


	//----- nvinfo : EIATTR_PARAM_CBANK
	.align		4
        /*0068*/ 	.byte	0x04, 0x0a
        /*006a*/ 	.short	(.L_3093 - .L_3092)
	.align		4
.L_3092:
        /*006c*/ 	.word	index@(.nv.constant0._ZN2at6native18elementwise_kernelILi128ELi4EZNS0_22gpu_kernel_impl_nocastIZNS0_50_GLOBAL__N__2680c7bb_12_PowKernel_cu_7dd49032_317029pow_tensor_scalar_kernel_implIN3c108BFloat16ES6_EEvRNS_18TensorIteratorBaseET0_EUlS6_E1_EEvS8_RKT_EUliE_EEviT1_)
        /*0070*/ 	.short	0x0380
        /*0072*/ 	.short	0x0220


	//----- nvinfo : EIATTR_SW_WAR
	.align		4
.L_3093:
        /*0074*/ 	.byte	0x04, 0x36
        /*0076*/ 	.short	(.L_3095 - .L_3094)
.L_3094:
        /*0078*/ 	.word	0x00000008
.L_3095:


//--------------------- .nv.info._ZN2at6native27unrolled_elementwise_kernelIZNS0_50_GLOBAL__N__2680c7bb_12_PowKernel_cu_7dd49032_317029pow_tensor_scalar_kernel_implIN3c108BFloat16ES5_EEvRNS_18TensorIteratorBaseET0_EUlS5_E1_St5arrayIPcLm2EELi4E23TrivialOffsetCalculatorILi1EjESE_NS0_6memory15LoadWithoutCastENSF_16StoreWithoutCastEEEviT_S8_T2_T3_T4_T5_ --------------------------
	.section	.nv.info._ZN2at6native27unrolled_elementwise_kernelIZNS0_50_GLOBAL__N__2680c7bb_12_PowKernel_cu_7dd49032_317029pow_tensor_scalar_kernel_implIN3c108BFloat16ES5_EEvRNS_18TensorIteratorBaseET0_EUlS5_E1_St5arrayIPcLm2EELi4E23TrivialOffsetCalculatorILi1EjESE_NS0_6memory15LoadWithoutCastENSF_16StoreWithoutCastEEEviT_S8_T2_T3_T4_T5_,"",@"SHT_CUDA_INFO"
	.sectionflags	@""
	.align	4


	//----- nvinfo : EIATTR_CUDA_API_VERSION
	.align		4
        /*0000*/ 	.byte	0x04, 0x37
        /*0002*/ 	.short	(.L_3097 - .L_3096)
.L_3096:
        /*0004*/ 	.word	0x00000082


	//----- nvinfo : EIATTR_KPARAM_INFO
	.align		4
.L_3097:
        /*0008*/ 	.byte	0x04, 0x17
        /*000a*/ 	.short	(.L_3099 - .L_3098)
.L_3098:
        /*000c*/ 	.word	0x00000000
        /*0010*/ 	.short	0x0006
        /*0012*/ 	.short	0x0023
        /*0014*/ 	.byte	0x00, 0xf0, 0x05, 0x00


	//----- nvinfo : EIATTR_KPARAM_INFO
	.align		4
.L_3099:
        /*0018*/ 	.byte	0x04, 0x17
        /*001a*/ 	.short	(.L_3101 - .L_3100)
.L_3100:
        /*001c*/ 	.word	0x00000000
        /*0020*/ 	.short	0x0005
        /*0022*/ 	.short	0x0022
        /*0024*/ 	.byte	0x00, 0xf0, 0x05, 0x00


	//----- nvinfo : EIATTR_KPARAM_INFO
	.align		4
.L_3101:
        /*0028*/ 	.byte	0x04, 0x17
        /*002a*/ 	.short	(.L_3103 - .L_3102)
.L_3102:
        /*002c*/ 	.word	0x00000000
        /*0030*/ 	.short	0x0004
        /*0032*/ 	.short	0x0021
        /*0034*/ 	.byte	0x00, 0xf0, 0x05, 0x00


	//----- nvinfo : EIATTR_KPARAM_INFO
	.align		4
.L_3103:
        /*0038*/ 	.byte	0x04, 0x17
        /*003a*/ 	.short	(.L_3105 - .L_3104)
.L_3104:
        /*003c*/ 	.word	0x00000000
        /*0040*/ 	.short	0x0003
        /*0042*/ 	.short	0x0020
        /*0044*/ 	.byte	0x00, 0xf0, 0x05, 0x00


	//----- nvinfo : EIATTR_KPARAM_INFO
	.align		4
.L_3105:
        /*0048*/ 	.byte	0x04, 0x17
        /*004a*/ 	.short	(.L_3107 - .L_3106)
.L_3106:
        /*004c*/ 	.word	0x00000000
        /*0050*/ 	.short	0x0002
        /*0052*/ 	.short	0x0010
        /*0054*/ 	.byte	0x00, 0xf0, 0x41, 0x00


	//----- nvinfo : EIATTR_KPARAM_INFO
	.align		4
.L_3107:
        /*0058*/ 	.byte	0x04, 0x17
        /*005a*/ 	.short	(.L_3109 - .L_3108)
.L_3108:
        /*005c*/ 	.word	0x00000000
        /*0060*/ 	.short	0x0001
        /*0062*/ 	.short	0x0008
        /*0064*/ 	.byte	0x00, 0xf0, 0x21, 0x00


	//----- nvinfo : EIATTR_KPARAM_INFO
	.align		4
.L_3109:
        /*0068*/ 	.byte	0x04, 0x17
        /*006a*/ 	.short	(.L_3111 - .L_3110)
.L_3110:
        /*006c*/ 	.word	0x00000000
        /*0070*/ 	.short	0x0000
        /*0072*/ 	.short	0x0000
        /*0074*/ 	.byte	0x00, 0xf0, 0x11, 0x00


	//----- nvinfo : EIATTR_SPARSE_MMA_MASK
	.align		4
.L_3111:
        /*0078*/ 	.byte	0x03, 0x50
        /*007a*/ 	.short	0x0000


	//----- nvinfo : EIATTR_MAXREG_COUNT
	.align		4
        /*007c*/ 	.byte	0x03, 0x1b
        /*007e*/ 	.short	0x00ff


	//----- nvinfo : EIATTR_MERCURY_ISA_VERSION
	.align		4
        /*0080*/ 	.byte	0x03, 0x5f
        /*0082*/ 	.short	0x0101


	//----- nvinfo : EIATTR_VRC_CTA_INIT_COUNT
	.align		4
        /*0084*/ 	.byte	0x02, 0x4a
	.zero		1
	.zero		1


	//----- nvinfo : EIATTR_EXIT_INSTR_OFFSETS
	.align		4
        /*0088*/ 	.byte	0x04, 0x1c
        /*008a*/ 	.short	(.L_3113 - .L_3112)


	//   ....[0]....
.L_3112:
        /*008c*/ 	.word	0x00001180


	//   ....[1]....
        /*0090*/ 	.word	0x000011d0


	//----- nvinfo : EIATTR_MAX_THREADS
	.align		4
.L_3113:
        /*0094*/ 	.byte	0x04, 0x05
        /*0096*/ 	.short	(.L_3115 - .L_3114)
.L_3114:
        /*0098*/ 	.word	0x00000080
        /*009c*/ 	.word	0x00000001
        /*00a0*/ 	.word	0x00000001


	//----- nvinfo : EIATTR_CRS_STACK_SIZE
	.align		4
.L_3115:
        /*00a4*/ 	.byte	0x04, 0x1e
        /*00a6*/ 	.short	(.L_3117 - .L_3116)
.L_3116:
        /*00a8*/ 	.word	0x00000000


	//----- nvinfo : EIATTR_CBANK_PARAM_SIZE
	.align		4
.L_3117:
        /*00ac*/ 	.byte	0x03, 0x19
        /*00ae*/ 	.short	0x0024


	//----- nvinfo : EIATTR_PARAM_CBANK
	.align		4
        /*00b0*/ 	.byte	0x04, 0x0a
        /*00b2*/ 	.short	(.L_3119 - .L_3118)
	.align		4
.L_3118:
        /*00b4*/ 	.word	index@(.nv.constant0._ZN2at6native27unrolled_elementwise_kernelIZNS0_50_GLOBAL__N__2680c7bb_12_PowKernel_cu_7dd49032_317029pow_tensor_scalar_kernel_implIN3c108BFloat16ES5_EEvRNS_18TensorIteratorBaseET0_EUlS5_E1_St5arrayIPcLm2EELi4E23TrivialOffsetCalculatorILi1EjESE_NS0_6memory15LoadWithoutCastENSF_16StoreWithoutCastEEEviT_S8_T2_T3_T4_T5_)
        /*00b8*/ 	.short	0x0380
        /*00ba*/ 	.short	0x0024


	//----- nvinfo : EIATTR_SW_WAR
	.align		4
.L_3119:
        /*00bc*/ 	.byte	0x04, 0x36
        /*00be*/ 	.short	(.L_3121 - .L_3120)
.L_3120:
        /*00c0*/ 	.word	0x00000008
.L_3121:


//--------------------- .nv.info._ZN2at6native29vectorized_elementwise_kernelILi2EZNS0_50_GLOBAL__N__2680c7bb_12_PowKernel_cu_7dd49032_317029pow_tensor_scalar_kernel_implIN3c108BFloat16ES5_EEvRNS_18TensorIteratorBaseET0_EUlS5_E1_St5arrayIPcLm2EEEEviS8_T1_ --------------------------
	.section	.nv.info._ZN2at6native29vectorized_elementwise_kernelILi2EZNS0_50_GLOBAL__N__2680c7bb_12_PowKernel_cu_7dd49032_317029pow_tensor_scalar_kernel_implIN3c108BFloat16ES5_EEvRNS_18TensorIteratorBaseET0_EUlS5_E1_St5arrayIPcLm2EEEEviS8_T1_,"",@"SHT_CUDA_INFO"
	.sectionflags	@""
	.align	4


	//----- nvinfo : EIATTR_CUDA_API_VERSION
	.align		4
        /*0000*/ 	.byte	0x04, 0x37
        /*0002*/ 	.short	(.L_3123 - .L_3122)
.L_3122:
        /*0004*/ 	.word	0x00000082


	//----- nvinfo : EIATTR_KPARAM_INFO
	.align		4
.L_3123:
        /*0008*/ 	.byte	0x04, 0x17
        /*000a*/ 	.short	(.L_3125 - .L_3124)
.L_3124:
        /*000c*/ 	.word	0x00000000
        /*0010*/ 	.short	0x0002
        /*0012*/ 	.short	0x0010
        /*0014*/ 	.byte	0x00, 0xf0, 0x41, 0x00


	//----- nvinfo : EIATTR_KPARAM_INFO
	.align		4
.L_3125:
        /*0018*/ 	.byte	0x04, 0x17
        /*001a*/ 	.short	(.L_3127 - .L_3126)
.L_3126:
        /*001c*/ 	.word	0x00000000
        /*0020*/ 	.short	0x0001
        /*0022*/ 	.short	0x0008
        /*0024*/ 	.byte	0x00, 0xf0, 0x21, 0x00


	//----- nvinfo : EIATTR_KPARAM_INFO
	.align		4
.L_3127:
        /*0028*/ 	.byte	0x04, 0x17
        /*002a*/ 	.short	(.L_3129 - .L_3128)
.L_3128:
        /*002c*/ 	.word	0x00000000
        /*0030*/ 	.short	0x0000
        /*0032*/ 	.short	0x0000
        /*0034*/ 	.byte	0x00, 0xf0, 0x11, 0x00


	//----- nvinfo : EIATTR_SPARSE_MMA_MASK
	.align		4
.L_3129:
        /*0038*/ 	.byte	0x03, 0x50
        /*003a*/ 	.short	0x0000


	//----- nvinfo : EIATTR_MAXREG_COUNT
	.align		4
        /*003c*/ 	.byte	0x03, 0x1b
        /*003e*/ 	.short	0x00ff


	//----- nvinfo : EIATTR_MERCURY_ISA_VERSION
	.align		4
        /*0040*/ 	.byte	0x03, 0x5f
        /*0042*/ 	.short	0x0101


	//----- nvinfo : EIATTR_VRC_CTA_INIT_COUNT
	.align		4
        /*0044*/ 	.byte	0x02, 0x4a
	.zero		1
	.zero		1


	//----- nvinfo : EIATTR_EXIT_INSTR_OFFSETS
	.align		4
        /*0048*/ 	.byte	0x04, 0x1c
        /*004a*/ 	.short	(.L_3131 - .L_3130)


	//   ....[0]....
.L_3130:
        /*004c*/ 	.word	0x000022f0


	//   ....[1]....
        /*0050*/ 	.word	0x00002340


	//   ....[2]....
        /*0054*/ 	.word	0x00003eb0


	//----- nvinfo : EIATTR_MAX_THREADS
	.align		4
.L_3131:
        /*0058*/ 	.byte	0x04, 0x05
        /*005a*/ 	.short	(.L_3133 - .L_3132)
.L_3132:
        /*005c*/ 	.word	0x00000080
        /*0060*/ 	.word	0x00000001
        /*0064*/ 	.word	0x00000001


	//----- nvinfo : EIATTR_CRS_STACK_SIZE
	.align		4
.L_3133:
        /*0068*/ 	.byte	0x04, 0x1e
        /*006a*/ 	.short	(.L_3135 - .L_3134)
.L_3134:
        /*006c*/ 	.word	0x00000000


	//----- nvinfo : EIATTR_CBANK_PARAM_SIZE
	.align		4
.L_3135:
        /*0070*/ 	.byte	0x03, 0x19
        /*0072*/ 	.short	0x0020


	//----- nvinfo : EIATTR_PARAM_CBANK
	.align		4
        /*0074*/ 	.byte	0x04, 0x0a
        /*0076*/ 	.short	(.L_3137 - .L_3136)
	.align		4
.L_3136:
        /*0078*/ 	.word	index@(.nv.constant0._ZN2at6native29vectorized_elementwise_kernelILi2EZNS0_50_GLOBAL__N__2680c7bb_12_PowKernel_cu_7dd49032_317029pow_tensor_scalar_kernel_implIN3c108BFloat16ES5_EEvRNS_18TensorIteratorBaseET0_EUlS5_E1_St5arrayIPcLm2EEEEviS8_T1_)
        /*007c*/ 	.short	0x0380
        /*007e*/ 	.short	0x0020


	//----- nvinfo : EIATTR_SW_WAR
	.align		4
.L_3137:
        /*0080*/ 	.byte	0x04, 0x36
        /*0082*/ 	.short	(.L_3139 - .L_3138)
.L_3138:
        /*0084*/ 	.word	0x00000008
.L_3139:


//--------------------- .nv.info._ZN2at6native29vectorized_elementwise_kernelILi4EZNS0_50_GLOBAL__N__2680c7bb_12_PowKernel_cu_7dd49032_317029pow_tensor_scalar_kernel_implIN3c108BFloat16ES5_EEvRNS_18TensorIteratorBaseET0_EUlS5_E1_St5arrayIPcLm2EEEEviS8_T1_ --------------------------
	.section	.nv.info._ZN2at6native29vectorized_elementwise_kernelILi4EZNS0_50_GLOBAL__N__2680c7bb_12_PowKernel_cu_7dd49032_317029pow_tensor_scalar_kernel_implIN3c108BFloat16ES5_EEvRNS_18TensorIteratorBaseET0_EUlS5_E1_St5arrayIPcLm2EEEEviS8_T1_,"",@"SHT_CUDA_INFO"
	.sectionflags	@""
	.align	4


	//----- nvinfo : EIATTR_CUDA_API_VERSION
	.align		4
        /*0000*/ 	.byte	0x04, 0x37
        /*0002*/ 	.short	(.L_3141 - .L_3140)
.L_3140:
        /*0004*/ 	.word	0x00000082


	//----- nvinfo : EIATTR_KPARAM_INFO
	.align		4
.L_3141:
        /*0008*/ 	.byte	0x04, 0x17
        /*000a*/ 	.short	(.L_3143 - .L_3142)
.L_3142:
        /*000c*/ 	.word	0x00000000
        /*0010*/ 	.short	0x0002
        /*0012*/ 	.short	0x0010
        /*0014*/ 	.byte	0x00, 0xf0, 0x41, 0x00


	//----- nvinfo : EIATTR_KPARAM_INFO
	.align		4
.L_3143:
        /*0018*/ 	.byte	0x04, 0x17
        /*001a*/ 	.short	(.L_3145 - .L_3144)
.L_3144:
        /*001c*/ 	.word	0x00000000
        /*0020*/ 	.short	0x0001
        /*0022*/ 	.short	0x0008
        /*0024*/ 	.byte	0x00, 0xf0, 0x21, 0x00


	//----- nvinfo : EIATTR_KPARAM_INFO
	.align		4
.L_3145:
        /*0028*/ 	.byte	0x04, 0x17
        /*002a*/ 	.short	(.L_3147 - .L_3146)
.L_3146:
        /*002c*/ 	.word	0x00000000
        /*0030*/ 	.short	0x0000
        /*0032*/ 	.short	0x0000
        /*0034*/ 	.byte	0x00, 0xf0, 0x11, 0x00


	//----- nvinfo : EIATTR_SPARSE_MMA_MASK
	.align		4
.L_3147:
        /*0038*/ 	.byte	0x03, 0x50
        /*003a*/ 	.short	0x0000


	//----- nvinfo : EIATTR_MAXREG_COUNT
	.align		4
        /*003c*/ 	.byte	0x03, 0x1b
        /*003e*/ 	.short	0x00ff


	//----- nvinfo : EIATTR_MERCURY_ISA_VERSION
	.align		4
        /*0040*/ 	.byte	0x03, 0x5f
        /*0042*/ 	.short	0x0101


	//----- nvinfo : EIATTR_VRC_CTA_INIT_COUNT
	.align		4
        /*0044*/ 	.byte	0x02, 0x4a
	.zero		1
	.zero		1


	//----- nvinfo : EIATTR_EXIT_INSTR_OFFSETS
	.align		4
        /*0048*/ 	.byte	0x04, 0x1c
        /*004a*/ 	.short	(.L_3149 - .L_3148)


	//   ....[0]....
.L_3148:
        /*004c*/ 	.word	0x000022f0


	//   ....[1]....
        /*0050*/ 	.word	0x00002340


	//   ....[2]....
        /*0054*/ 	.word	0x00003e70


	//----- nvinfo : EIATTR_MAX_THREADS
	.align		4
.L_3149:
        /*0058*/ 	.byte	0x04, 0x05
        /*005a*/ 	.short	(.L_3151 - .L_3150)
.L_3150:
        /*005c*/ 	.word	0x00000080
        /*0060*/ 	.word	0x00000001
        /*0064*/ 	.word	0x00000001


	//----- nvinfo : EIATTR_CRS_STACK_SIZE
	.align		4
.L_3151:
        /*0068*/ 	.byte	0x04, 0x1e
        /*006a*/ 	.short	(.L_3153 - .L_3152)
.L_3152:
        /*006c*/ 	.word	0x00000000


	//----- nvinfo : EIATTR_CBANK_PARAM_SIZE
	.align		4
.L_3153:
        /*0070*/ 	.byte	0x03, 0x19
        /*0072*/ 	.short	0x0020


	//----- nvinfo : EIATTR_PARAM_CBANK
	.align		4
        /*0074*/ 	.byte	0x04, 0x0a
        /*0076*/ 	.short	(.L_3155 - .L_3154)
	.align		4
.L_3154:
        /*0078*/ 	.word	index@(.nv.constant0._ZN2at6native29vectorized_elementwise_kernelILi4EZNS0_50_GLOBAL__N__2680c7bb_12_PowKernel_cu_7dd49032_317029pow_tensor_scalar_kernel_implIN3c108BFloat16ES5_EEvRNS_18TensorIteratorBaseET0_EUlS5_E1_St5arrayIPcLm2EEEEviS8_T1_)
        /*007c*/ 	.short	0x0380
        /*007e*/ 	.short	0x0020


	//----- nvinfo : EIATTR_SW_WAR
	.align		4
.L_3155:
        /*0080*/ 	.byte	0x04, 0x36
        /*0082*/ 	.short	(.L_3157 - .L_3156)
.L_3156:
        /*0084*/ 	.word	0x00000008
.L_3157:


//--------------------- .nv.info._ZN2at6native29vectorized_elementwise_kernelILi8EZNS0_50_GLOBAL__N__2680c7bb_12_PowKernel_cu_7dd49032_317029pow_tensor_scalar_kernel_implIN3c108BFloat16ES5_EEvRNS_18TensorIteratorBaseET0_EUlS5_E1_St5arrayIPcLm2EEEEviS8_T1_ --------------------------
	.section	.nv.info._ZN2at6native29vectorized_elementwise_kernelILi8EZNS0_50_GLOBAL__N__2680c7bb_12_PowKernel_cu_7dd49032_317029pow_tensor_scalar_kernel_implIN3c108BFloat16ES5_EEvRNS_18TensorIteratorBaseET0_EUlS5_E1_St5arrayIPcLm2EEEEviS8_T1_,"",@"SHT_CUDA_INFO"
	.sectionflags	@""
	.align	4


	//----- nvinfo : EIATTR_CUDA_API_VERSION
	.align		4
        /*0000*/ 	.byte	0x04, 0x37
        /*0002*/ 	.short	(.L_3159 - .L_3158)
.L_3158:
        /*0004*/ 	.word	0x00000082


	//----- nvinfo : EIATTR_KPARAM_INFO
	.align		4
.L_3159:
        /*0008*/ 	.byte	0x04, 0x17
        /*000a*/ 	.short	(.L_3161 - .L_3160)
.L_3160:
        /*000c*/ 	.word	0x00000000
        /*0010*/ 	.short	0x0002
        /*0012*/ 	.short	0x0010
        /*0014*/ 	.byte	0x00, 0xf0, 0x41, 0x00


	//----- nvinfo : EIATTR_KPARAM_INFO
	.align		4
.L_3161:
        /*0018*/ 	.byte	0x04, 0x17
        /*001a*/ 	.short	(.L_3163 - .L_3162)
.L_3162:
        /*001c*/ 	.word	0x00000000
        /*0020*/ 	.short	0x0001
        /*0022*/ 	.short	0x0008
        /*0024*/ 	.byte	0x00, 0xf0, 0x21, 0x00


	//----- nvinfo : EIATTR_KPARAM_INFO
	.align		4
.L_3163:
        /*0028*/ 	.byte	0x04, 0x17
        /*002a*/ 	.short	(.L_3165 - .L_3164)
.L_3164:
        /*002c*/ 	.word	0x00000000
        /*0030*/ 	.short	0x0000
        /*0032*/ 	.short	0x0000
        /*0034*/ 	.byte	0x00, 0xf0, 0x11, 0x00


	//----- nvinfo : EIATTR_SPARSE_MMA_MASK
	.align		4
.L_3165:
        /*0038*/ 	.byte	0x03, 0x50
        /*003a*/ 	.short	0x0000


	//----- nvinfo : EIATTR_MAXREG_COUNT
	.align		4
        /*003c*/ 	.byte	0x03, 0x1b
        /*003e*/ 	.short	0x00ff


	//----- nvinfo : EIATTR_MERCURY_ISA_VERSION
	.align		4
        /*0040*/ 	.byte	0x03, 0x5f
        /*0042*/ 	.short	0x0101


	//----- nvinfo : EIATTR_VRC_CTA_INIT_COUNT
	.align		4
        /*0044*/ 	.byte	0x02, 0x4a
	.zero		1
	.zero		1


	//----- nvinfo : EIATTR_EXIT_INSTR_OFFSETS
	.align		4
        /*0048*/ 	.byte	0x04, 0x1c
        /*004a*/ 	.short	(.L_3167 - .L_3166)


	//   ....[0]....
.L_3166:
        /*004c*/ 	.word	0x00000010


	//----- nvinfo : EIATTR_MAX_THREADS
	.align		4
.L_3167:
        /*0050*/ 	.byte	0x04, 0x05
        /*0052*/ 	.short	(.L_3169 - .L_3168)
.L_3168:
        /*0054*/ 	.word	0x00000080
        /*0058*/ 	.word	0x00000001
        /*005c*/ 	.word	0x00000001


	//----- nvinfo : EIATTR_CBANK_PARAM_SIZE
	.align		4
.L_3169:
        /*0060*/ 	.byte	0x03, 0x19
        /*0062*/ 	.short	0x0020


	//----- nvinfo : EIATTR_PARAM_CBANK
	.align		4
        /*0064*/ 	.byte	0x04, 0x0a
        /*0066*/ 	.short	(.L_3171 - .L_3170)
	.align		4
.L_3170:
        /*0068*/ 	.word	index@(.nv.constant0._ZN2at6native29vectorized_elementwise_kernelILi8EZNS0_50_GLOBAL__N__2680c7bb_12_PowKernel_cu_7dd49032_317029pow_tensor_scalar_kernel_implIN3c108BFloat16ES5_EEvRNS_18TensorIteratorBaseET0_EUlS5_E1_St5arrayIPcLm2EEEEviS8_T1_)
        /*006c*/ 	.short	0x0380
        /*006e*/ 	.short	0x0020


	//----- nvinfo : EIATTR_SW_WAR
	.align		4
.L_3171:
        /*0070*/ 	.byte	0x04, 0x36
        /*0072*/ 	.short	(.L_3173 - .L_3172)
.L_3172:
        /*0074*/ 	.word	0x00000008
.L_3173:


//--------------------- .nv.info._ZN2at6native18elementwise_kernelILi128ELi4EZNS0_15gpu_kernel_implIZNS0_50_GLOBAL__N__2680c7bb_12_PowKernel_cu_7dd49032_317029pow_tensor_scalar_kernel_implIN3c108BFloat16ES6_EEvRNS_18TensorIteratorBaseET0_EUlS6_E0_EEvS8_RKT_EUliE_EEviT1_ --------------------------
	.section	.nv.info._ZN2at6native18elementwise_kernelILi128ELi4EZNS0_15gpu_kernel_implIZNS0_50_GLOBAL__N__2680c7bb_12_PowKernel_cu_7dd49032_317029pow_tensor_scalar_kernel_implIN3c108BFloat16ES6_EEvRNS_18TensorIteratorBaseET0_EUlS6_E0_EEvS8_RKT_EUliE_EEviT1_,"",@"SHT_CUDA_INFO"
	.sectionflags	@""
	.align	4


	//----- nvinfo : EIATTR_CUDA_API_VERSION
	.align		4
        /*0000*/ 	.byte	0x04, 0x37
        /*0002*/ 	.short	(.L_3175 - .L_3174)
.L_3174:
        /*0004*/ 	.word	0x00000082


	//----- nvinfo : EIATTR_KPARAM_INFO
	.align		4
.L_3175:
        /*0008*/ 	.byte	0x04, 0x17
        /*000a*/ 	.short	(.L_3177 - .L_3176)
.L_3176:
        /*000c*/ 	.word	0x00000000
        /*0010*/ 	.short	0x0001
        /*0012*/ 	.short	0x0008
        /*0014*/ 	.byte	0x00, 0xf0, 0x81, 0x08


	//----- nvinfo : EIATTR_KPARAM_INFO
	.align		4
.L_3177:
        /*0018*/ 	.byte	0x04, 0x17
        /*001a*/ 	.short	(.L_3179 - .L_3178)
.L_3178:
        /*001c*/ 	.word	0x00000000
        /*0020*/ 	.short	0x0000
        /*0022*/ 	.short	0x0000
        /*0024*/ 	.byte	0x00, 0xf0, 0x11, 0x00


	//----- nvinfo : EIATTR_SPARSE_MMA_MASK
	.align		4
.L_3179:
        /*0028*/ 	.byte	0x03, 0x50
        /*002a*/ 	.short	0x0000


	//----- nvinfo : EIATTR_MAXREG_COUNT
	.align		4
        /*002c*/ 	.byte	0x03, 0x1b
        /*002e*/ 	.short	0x0080


	//----- nvinfo : EIATTR_EXTERNS
	.align		4
        /*0030*/ 	.byte	0x04, 0x0f
        /*0032*/ 	.short	(.L_3181 - .L_3180)


	//   ....[0]....
	.align		4
.L_3180:
        /*0034*/ 	.word	index@(__assertfail)


	//----- nvinfo : EIATTR_MERCURY_ISA_VERSION
	.align		4
.L_3181:
        /*0038*/ 	.byte	0x03, 0x5f
        /*003a*/ 	.short	0x0101


	//----- nvinfo : EIATTR_VRC_CTA_INIT_COUNT
	.align		4
        /*003c*/ 	.byte	0x02, 0x4a
	.zero		1
	.zero		1


	//----- nvinfo : EIATTR_SYSCALL_OFFSETS
	.align		4
        /*0040*/ 	.byte	0x04, 0x46
        /*0042*/ 	.short	(.L_3183 - .L_3182)


	//   ....[0]....
.L_3182:
        /*0044*/ 	.word	0x00002290


	//   ....[1]....
        /*0048*/ 	.word	0x000031d0


	//   ....[2]....
        /*004c*/ 	.word	0x00005600


	//   ....[3]....
        /*0050*/ 	.word	0x00006390


	//   ....[4]....
        /*0054*/ 	.word	0x000088b0


	//   ....[5]....
        /*0058*/ 	.word	0x00009640


	//   ....[6]....
        /*005c*/ 	.word	0x0000bb70


	//   ....[7]....
        /*0060*/ 	.word	0x0000c8d0


	//----- nvinfo : EIATTR_EXIT_INSTR_OFFSETS
	.align		4
.L_3183:
        /*0064*/ 	.byte	0x04, 0x1c
        /*0066*/ 	.short	(.L_3185 - .L_3184)


	//   ....[0]....
.L_3184:
        /*0068*/ 	.word	0x00009900


	//   ....[1]....
        /*006c*/ 	.word	0x0000bd50


	//   ....[2]....
        /*0070*/ 	.word	0x0000bd90


	//   ....[3]....
        /*0074*/ 	.word	0x0000be30


	//   ....[4]....
        /*0078*/ 	.word	0x0000be70


	//   ....[5]....
        /*007c*/ 	.word	0x0000beb0


	//   ....[6]....
        /*0080*/ 	.word	0x0000bf40


	//   ....[7]....
        /*0084*/ 	.word	0x0000bf80


	//   ....[8]....
        /*0088*/ 	.word	0x0000c020


	//   ....[9]....
        /*008c*/ 	.word	0x0000c070


	//   ....[10]....
        /*0090*/ 	.word	0x0000c0c0


	//   ....[11]....
        /*0094*/ 	.word	0x0000c1a0


	//   ....[12]....
        /*0098*/ 	.word	0x0000c310


	//   ....[13]....
        /*009c*/ 	.word	0x0000c480


	//   ....[14]....
        /*00a0*/ 	.word	0x0000c5e0


	//   ....[15]....
        /*00a4*/ 	.word	0x0000c620


	//   ....[16]....
        /*00a8*/ 	.word	0x0000c660


	//   ....[17]....
        /*00ac*/ 	.word	0x0000c710


	//   ....[18]....
        /*00b0*/ 	.word	0x0000c770


	//   ....[19]....
        /*00b4*/ 	.word	0x0000c8e0


	//   ....[20]....
        /*00b8*/ 	.word	0x0000c9f0


	//   ....[21]....
        /*00bc*/ 	.word	0x0000cb30


	//   ....[22]....
        /*00c0*/ 	.word	0x0000cb50


	//----- nvinfo : EIATTR_MAX_THREADS
	.align		4
.L_3185:
        /*00c4*/ 	.byte	0x04, 0x05
        /*00c6*/ 	.short	(.L_3187 - .L_3186)
.L_3186:
        /*00c8*/ 	.word	0x00000080
        /*00cc*/ 	.word	0x00000001
        /*00d0*/ 	.word	0x00000001


	//----- nvinfo : EIATTR_CRS_STACK_SIZE
	.align		4
.L_3187:
        /*00d4*/ 	.byte	0x04, 0x1e
        /*00d6*/ 	.short	(.L_3189 - .L_3188)
.L_3188:
        /*00d8*/ 	.word	0x00000000


	//----- nvinfo : EIATTR_CBANK_PARAM_SIZE
	.align		4
.L_3189:
        /*00dc*/ 	.byte	0x03, 0x19
        /*00de*/ 	.short	0x0228


	//----- nvinfo : EIATTR_PARAM_CBANK
	.align		4
        /*00e0*/ 	.byte	0x04, 0x0a
        /*00e2*/ 	.short	(.L_3191 - .L_3190)
	.align		4
.L_3190:
        /*00e4*/ 	.word	index@(.nv.constant0._ZN2at6native18elementwise_kernelILi128ELi4EZNS0_15gpu_kernel_implIZNS0_50_GLOBAL__N__2680c7bb_12_PowKernel_cu_7dd49032_317029pow_tensor_scalar_kernel_implIN3c108BFloat16ES6_EEvRNS_18TensorIteratorBaseET0_EUlS6_E0_EEvS8_RKT_EUliE_EEviT1_)
        /*00e8*/ 	.short	0x0380
        /*00ea*/ 	.short	0x0228


	//----- nvinfo : EIATTR_SW_WAR
	.align		4
.L_3191:
        /*00ec*/ 	.byte	0x04, 0x36
        /*00ee*/ 	.short	(.L_3193 - .L_3192)
.L_3192:
        /*00f0*/ 	.word	0x00000008
.L_3193:


//--------------------- .nv.info._ZN2at6native27unrolled_elementwise_kernelIZNS0_50_GLOBAL__N__2680c7bb_12_PowKernel_cu_7dd49032_317029pow_tensor_scalar_kernel_implIN3c108BFloat16ES5_EEvRNS_18TensorIteratorBaseET0_EUlS5_E0_St5arrayIPcLm2EELi4E23TrivialOffsetCalculatorILi1EjESE_NS0_6memory12LoadWithCastILi1EEENSF_13StoreWithCastILi1EEEEEviT_S8_T2_T3_T4_T5_ --------------------------
	.section	.nv.info._ZN2at6native27unrolled_elementwise_kernelIZNS0_50_GLOBAL__N__2680c7bb_12_PowKernel_cu_7dd49032_317029pow_tensor_scalar_kernel_implIN3c108BFloat16ES5_EEvRNS_18TensorIteratorBaseET0_EUlS5_E0_St5arrayIPcLm2EELi4E23TrivialOffsetCalculatorILi1EjESE_NS0_6memory12LoadWithCastILi1EEENSF_13StoreWithCastILi1EEEEEviT_S8_T2_T3_T4_T5_,"",@"SHT_CUDA_INFO"
	.sectionflags	@""
	.align	4


	//----- nvinfo : EIATTR_CUDA_API_VERSION
	.align		4
        /*0000*/ 	.byte	0x04, 0x37
        /*0002*/ 	.short	(.L_3195 - .L_3194)
.L_3194:
        /*0004*/ 	.word	0x00000082


	//----- nvinfo : EIATTR_KPARAM_INFO
	.align		4
.L_3195:
        /*0008*/ 	.byte	0x04, 0x17
        /*000a*/ 	.short	(.L_3197 - .L_3196)
.L_3196:
        /*000c*/ 	.word	0x00000000
        /*0010*/ 	.short	0x0006
        /*0012*/ 	.short	0x002c
        /*0014*/ 	.byte	0x00, 0xf0, 0x21, 0x00


	//----- nvinfo : EIATTR_KPARAM_INFO
	.align		4
.L_3197:
        /*0018*/ 	.byte	0x04, 0x17
        /*001a*/ 	.short	(.L_3199 - .L_3198)
.L_3198:
        /*001c*/ 	.word	0x00000000
        /*0020*/ 	.short	0x0005
        /*0022*/ 	.short	0x0024
        /*0024*/ 	.byte	0x00, 0xf0, 0x21, 0x00


	//----- nvinfo : EIATTR_KPARAM_INFO
	.align		4
.L_3199:
        /*0028*/ 	.byte	0x04, 0x17
        /*002a*/ 	.short	(.L_3201 - .L_3200)
.L_3200:
        /*002c*/ 	.word	0x00000000
        /*0030*/ 	.short	0x0004
        /*0032*/ 	.short	0x0021
        /*0034*/ 	.byte	0x00, 0xf0, 0x05, 0x00


	//----- nvinfo : EIATTR_KPARAM_INFO
	.align		4
.L_3201:
        /*0038*/ 	.byte	0x04, 0x17
        /*003a*/ 	.short	(.L_3203 - .L_3202)
.L_3202:
        /*003c*/ 	.word	0x00000000
        /*0040*/ 	.short	0x0003
        /*0042*/ 	.short	0x0020
        /*0044*/ 	.byte	0x00, 0xf0, 0x05, 0x00


	//----- nvinfo : EIATTR_KPARAM_INFO
	.align		4
.L_3203:
        /*0048*/ 	.byte	0x04, 0x17
        /*004a*/ 	.short	(.L_3205 - .L_3204)
.L_3204:
        /*004c*/ 	.word	0x00000000
        /*0050*/ 	.short	0x0002
        /*0052*/ 	.short	0x0010
        /*0054*/ 	.byte	0x00, 0xf0, 0x41, 0x00


	//----- nvinfo : EIATTR_KPARAM_INFO
	.align		4
.L_3205:
        /*0058*/ 	.byte	0x04, 0x17
        /*005a*/ 	.short	(.L_3207 - .L_3206)
.L_3206:
        /*005c*/ 	.word	0x00000000
        /*0060*/ 	.short	0x0001
        /*0062*/ 	.short	0x0008
        /*0064*/ 	.byte	0x00, 0xf0, 0x21, 0x00


	//----- nvinfo : EIATTR_KPARAM_INFO
	.align		4
.L_3207:
        /*0068*/ 	.byte	0x04, 0x17
        /*006a*/ 	.short	(.L_3209 - .L_3208)
.L_3208:
        /*006c*/ 	.word	0x00000000
        /*0070*/ 	.short	0x0000
        /*0072*/ 	.short	0x0000
        /*0074*/ 	.byte	0x00, 0xf0, 0x11, 0x00


	//----- nvinfo : EIATTR_SPARSE_MMA_MASK
	.align		4
.L_3209:
        /*0078*/ 	.byte	0x03, 0x50
        /*007a*/ 	.short	0x0000


	//----- nvinfo : EIATTR_MAXREG_COUNT
	.align		4
        /*007c*/ 	.byte	0x03, 0x1b
        /*007e*/ 	.short	0x00ff


	//----- nvinfo : EIATTR_EXTERNS
	.align		4
        /*0080*/ 	.byte	0x04, 0x0f
        /*0082*/ 	.short	(.L_3211 - .L_3210)


	//   ....[0]....
	.align		4
.L_3210:
        /*0084*/ 	.word	index@(__assertfail)


	//----- nvinfo : EIATTR_MERCURY_ISA_VERSION
	.align		4
.L_3211:
        /*0088*/ 	.byte	0x03, 0x5f
        /*008a*/ 	.short	0x0101


	//----- nvinfo : EIATTR_VRC_CTA_INIT_COUNT
	.align		4
        /*008c*/ 	.byte	0x02, 0x4a
	.zero		1
	.zero		1


	//----- nvinfo : EIATTR_SYSCALL_OFFSETS
	.align		4
        /*0090*/ 	.byte	0x04, 0x46
        /*0092*/ 	.short	(.L_3213 - .L_3212)


	//   ....[0]....
.L_3212:
        /*0094*/ 	.word	0x00001080


	//   ....[1]....
        /*0098*/ 	.word	0x000022e0


	//   ....[2]....
        /*009c*/ 	.word	0x00003480


	//   ....[3]....
        /*00a0*/ 	.word	0x00004530


	//   ....[4]....
        /*00a4*/ 	.word	0x000056f0


	//   ....[5]....
        /*00a8*/ 	.word	0x000065d0


	//   ....[6]....
        /*00ac*/ 	.word	0x00007550


	//   ....[7]....
        /*00b0*/ 	.word	0x000084d0


	//----- nvinfo : EIATTR_EXIT_INSTR_OFFSETS
	.align		4
.L_3213:
        /*00b4*/ 	.byte	0x04, 0x1c
        /*00b6*/ 	.short	(.L_3215 - .L_3214)


	//   ....[0]....
.L_3214:
        /*00b8*/ 	.word	0x00007800


	//   ....[1]....
        /*00bc*/ 	.word	0x00007950


	//   ....[2]....
        /*00c0*/ 	.word	0x00007990


	//   ....[3]....
        /*00c4*/ 	.word	0x00007a30


	//   ....[4]....
        /*00c8*/ 	.word	0x00007a70


	//   ....[5]....
        /*00cc*/ 	.word	0x00007ab0


	//   ....[6]....
        /*00d0*/ 	.word	0x00007b40


	//   ....[7]....
        /*00d4*/ 	.word	0x00007b80


	//   ....[8]....
        /*00d8*/ 	.word	0x00007c20


	//   ....[9]....
        /*00dc*/ 	.word	0x00007c70


	//   ....[10]....
        /*00e0*/ 	.word	0x00007cc0


	//   ....[11]....
        /*00e4*/ 	.word	0x00007da0


	//   ....[12]....
        /*00e8*/ 	.word	0x00007f10


	//   ....[13]....
        /*00ec*/ 	.word	0x00008080


	//   ....[14]....
        /*00f0*/ 	.word	0x000081e0


	//   ....[15]....
        /*00f4*/ 	.word	0x00008220


	//   ....[16]....
        /*00f8*/ 	.word	0x00008260


	//   ....[17]....
        /*00fc*/ 	.word	0x00008310


	//   ....[18]....
        /*0100*/ 	.word	0x00008370


	//   ....[19]....
        /*0104*/ 	.word	0x000084e0


	//   ....[20]....
        /*0108*/ 	.word	0x000085f0


	//   ....[21]....
        /*010c*/ 	.word	0x00008730


	//   ....[22]....
        /*0110*/ 	.word	0x00008750


	//----- nvinfo : EIATTR_MAX_THREADS
	.align		4
.L_3215:
        /*0114*/ 	.byte	0x04, 0x05
        /*0116*/ 	.short	(.L_3217 - .L_3216)
.L_3216:
        /*0118*/ 	.word	0x00000080
        /*011c*/ 	.word	0x00000001
        /*0120*/ 	.word	0x00000001


	//----- nvinfo : EIATTR_CRS_STACK_SIZE
	.align		4
.L_3217:
        /*0124*/ 	.byte	0x04, 0x1e
        /*0126*/ 	.short	(.L_3219 - .L_3218)
.L_3218:
        /*0128*/ 	.word	0x00000000


	//----- nvinfo : EIATTR_CBANK_PARAM_SIZE
	.align		4
.L_3219:
        /*012c*/ 	.byte	0x03, 0x19
        /*012e*/ 	.short	0x0034


	//----- nvinfo : EIATTR_PARAM_CBANK
	.align		4
        /*0130*/ 	.byte	0x04, 0x0a
        /*0132*/ 	.short	(.L_3221 - .L_3220)
	.align		4
.L_3220:
        /*0134*/ 	.word	index@(.nv.constant0._ZN2at6native27unrolled_elementwise_kernelIZNS0_50_GLOBAL__N__2680c7bb_12_PowKernel_cu_7dd49032_317029pow_tensor_scalar_kernel_implIN3c108BFloat16ES5_EEvRNS_18TensorIteratorBaseET0_EUlS5_E0_St5arrayIPcLm2EELi4E23TrivialOffsetCalculatorILi1EjESE_NS0_6memory12LoadWithCastILi1EEENSF_13StoreWithCastILi1EEEEEviT_S8_T2_T3_T4_T5_)
        /*0138*/ 	.short	0x0380
        /*013a*/ 	.short	0x0034


	//----- nvinfo : EIATTR_SW_WAR
	.align		4
.L_3221:
        /*013c*/ 	.byte	0x04, 0x36
        /*013e*/ 	.short	(.L_3223 - .L_3222)
.L_3222:
        /*0140*/ 	.word	0x00000008
.L_3223:


//--------------------- .nv.info._ZN2at6native18elementwise_kernelILi128ELi4EZNS0_22gpu_kernel_impl_nocastIZNS0_50_GLOBAL__N__2680c7bb_12_PowKernel_cu_7dd49032_317029pow_tensor_scalar_kernel_implIN3c108BFloat16ES6_EEvRNS_18TensorIteratorBaseET0_EUlS6_E0_EEvS8_RKT_EUliE_EEviT1_ --------------------------
	.section	.nv.info._ZN2at6native18elementwise_kernelILi128ELi4EZNS0_22gpu_kernel_impl_nocastIZNS0_50_GLOBAL__N__2680c7bb_12_PowKernel_cu_7dd49032_317029pow_tensor_scalar_kernel_implIN3c108BFloat16ES6_EEvRNS_18TensorIteratorBaseET0_EUlS6_E0_EEvS8_RKT_EUliE_EEviT1_,"",@"SHT_CUDA_INFO"
	.sectionflags	@""
	.align	4


	//----- nvinfo : EIATTR_CUDA_API_VERSION
	.align		4
        /*0000*/ 	.byte	0x04, 0x37
        /*0002*/ 	.short	(.L_3225 - .L_3224)
.L_3224:
        /*0004*/ 	.word	0x00000082


	//----- nvinfo : EIATTR_KPARAM_INFO
	.align		4
.L_3225:
        /*0008*/ 	.byte	0x04, 0x17
        /*000a*/ 	.short	(.L_3227 - .L_3226)
.L_3226:
        /*000c*/ 	.word	0x00000000
        /*0010*/ 	.short	0x0001
        /*0012*/ 	.short	0x0008
        /*0014*/ 	.byte	0x00, 0xf0, 0x61, 0x08


	//----- nvinfo : EIATTR_KPARAM_INFO
	.align		4
.L_3227:
        /*0018*/ 	.byte	0x04, 0x17
        /*001a*/ 	.short	(.L_3229 - .L_3228)
.L_3228:
        /*001c*/ 	.word	0x00000000
        /*0020*/ 	.short	0x0000
        /*0022*/ 	.short	0x0000
        /*0024*/ 	.byte	0x00, 0xf0, 0x11, 0x00


	//----- nvinfo : EIATTR_SPARSE_MMA_MASK
	.align		4
.L_3229:
        /*0028*/ 	.byte	0x03, 0x50
        /*002a*/ 	.short	0x0000


	//----- nvinfo : EIATTR_MAXREG_COUNT
	.align		4
        /*002c*/ 	.byte	0x03, 0x1b
        /*002e*/ 	.short	0x0080


	//----- nvinfo : EIATTR_MERCURY_ISA_VERSION
	.align		4
        /*0030*/ 	.byte	0x03, 0x5f
        /*0032*/ 	.short	0x0101


	//----- nvinfo : EIATTR_VRC_CTA_INIT_COUNT
	.align		4
        /*0034*/ 	.byte	0x02, 0x4a
	.zero		1
	.zero		1


	//----- nvinfo : EIATTR_EXIT_INSTR_OFFSETS
	.align		4
        /*0038*/ 	.byte	0x04, 0x1c
        /*003a*/ 	.short	(.L_3231 - .L_3230)


	//   ....[0]....
.L_3230:
        /*003c*/ 	.word	0x00000390


	//   ....[1]....
        /*0040*/ 	.word	0x00000440


	//   ....[2]....
        /*0044*/ 	.word	0x00003ff0


	//   ....[3]....
        /*0048*/ 	.word	0x00005370


	//----- nvinfo : EIATTR_MAX_THREADS
	.align		4
.L_3231:
        /*004c*/ 	.byte	0x04, 0x05
        /*004e*/ 	.short	(.L_3233 - .L_3232)
.L_3232:
        /*0050*/ 	.word	0x00000080
        /*0054*/ 	.word	0x00000001
        /*0058*/ 	.word	0x00000001


	//----- nvinfo : EIATTR_CRS_STACK_SIZE
	.align		4
.L_3233:
        /*005c*/ 	.byte	0x04, 0x1e
        /*005e*/ 	.short	(.L_3235 - .L_3234)
.L_3234:
        /*0060*/ 	.word	0x00000000


	//----- nvinfo : EIATTR_CBANK_PARAM_SIZE
	.align		4
.L_3235:
        /*0064*/ 	.byte	0x03, 0x19
        /*0066*/ 	.short	0x0220


	//----- nvinfo : EIATTR_PARAM_CBANK
	.align		4
        /*0068*/ 	.byte	0x04, 0x0a
        /*006a*/ 	.short	(.L_3237 - .L_3236)
	.align		4
.L_3236:
        /*006c*/ 	.word	index@(.nv.constant0._ZN2at6native18elementwise_kernelILi128ELi4EZNS0_22gpu_kernel_impl_nocastIZNS0_50_GLOBAL__N__2680c7bb_12_PowKernel_cu_7dd49032_317029pow_tensor_scalar_kernel_implIN3c108BFloat16ES6_EEvRNS_18TensorIteratorBaseET0_EUlS6_E0_EEvS8_RKT_EUliE_EEviT1_)
        /*0070*/ 	.short	0x0380
        /*0072*/ 	.short	0x0220


	//----- nvinfo : EIATTR_SW_WAR
	.align		4
.L_3237:
        /*0074*/ 	.byte	0x04, 0x36
        /*0076*/ 	.short	(.L_3239 - .L_3238)
.L_3238:
        /*0078*/ 	.word	0x00000008
.L_3239:


//--------------------- .nv.info._ZN2at6native27unrolled_elementwise_kernelIZNS0_50_GLOBAL__N__2680c7bb_12_PowKernel_cu_7dd49032_317029pow_tensor_scalar_kernel_implIN3c108BFloat16ES5_EEvRNS_18TensorIteratorBaseET0_EUlS5_E0_St5arrayIPcLm2EELi4E23TrivialOffsetCalculatorILi1EjESE_NS0_6memory15LoadWithoutCastENSF_16StoreWithoutCastEEEviT_S8_T2_T3_T4_T5_ --------------------------
	.section	.nv.info._ZN2at6native27unrolled_elementwise_kernelIZNS0_50_GLOBAL__N__2680c7bb_12_PowKernel_cu_7dd49032_317029pow_tensor_scalar_kernel_implIN3c108BFloat16ES5_EEvRNS_18TensorIteratorBaseET0_EUlS5_E0_St5arrayIPcLm2EELi4E23TrivialOffsetCalculatorILi1EjESE_NS0_6memory15LoadWithoutCastENSF_16StoreWithoutCastEEEviT_S8_T2_T3_T4_T5_,"",@"SHT_CUDA_INFO"
	.sectionflags	@""
	.align	4


	//----- nvinfo : EIATTR_CUDA_API_VERSION
	.align		4
        /*0000*/ 	.byte	0x04, 0x37
        /*0002*/ 	.short	(.L_3241 - .L_3240)
.L_3240:
        /*0004*/ 	.word	0x00000082


	//----- nvinfo : EIATTR_KPARAM_INFO
	.align		4
.L_3241:
        /*0008*/ 	.byte	0x04, 0x17
        /*000a*/ 	.short	(.L_3243 - .L_3242)
.L_3242:
        /*000c*/ 	.word	0x00000000
        /*0010*/ 	.short	0x0006
        /*0012*/ 	.short	0x0023
        /*0014*/ 	.byte	0x00, 0xf0, 0x05, 0x00


	//----- nvinfo : EIATTR_KPARAM_INFO
	.align		4
.L_3243:
        /*0018*/ 	.byte	0x04, 0x17
        /*001a*/ 	.short	(.L_3245 - .L_3244)
.L_3244:
        /*001c*/ 	.word	0x00000000
        /*0020*/ 	.short	0x0005
        /*0022*/ 	.short	0x0022
        /*0024*/ 	.byte	0x00, 0xf0, 0x05, 0x00


	//----- nvinfo : EIATTR_KPARAM_INFO
	.align		4
.L_3245:
        /*0028*/ 	.byte	0x04, 0x17
        /*002a*/ 	.short	(.L_3247 - .L_3246)
.L_3246:
        /*002c*/ 	.word	0x00000000
        /*0030*/ 	.short	0x0004
        /*0032*/ 	.short	0x0021
        /*0034*/ 	.byte	0x00, 0xf0, 0x05, 0x00


	//----- nvinfo : EIATTR_KPARAM_INFO
	.align		4
.L_3247:
        /*0038*/ 	.byte	0x04, 0x17
        /*003a*/ 	.short	(.L_3249 - .L_3248)
.L_3248:
        /*003c*/ 	.word	0x00000000
        /*0040*/ 	.short	0x0003
        /*0042*/ 	.short	0x0020
        /*0044*/ 	.byte	0x00, 0xf0, 0x05, 0x00


	//----- nvinfo : EIATTR_KPARAM_INFO
	.align		4
.L_3249:
        /*0048*/ 	.byte	0x04, 0x17
        /*004a*/ 	.short	(.L_3251 - .L_3250)
.L_3250:
        /*004c*/ 	.word	0x00000000
        /*0050*/ 	.short	0x0002
        /*0052*/ 	.short	0x0010
        /*0054*/ 	.byte	0x00, 0xf0, 0x41, 0x00


	//----- nvinfo : EIATTR_KPARAM_INFO
	.align		4
.L_3251:
        /*0058*/ 	.byte	0x04, 0x17
        /*005a*/ 	.short	(.L_3253 - .L_3252)
.L_3252:
        /*005c*/ 	.word	0x00000000
        /*0060*/ 	.short	0x0001
        /*0062*/ 	.short	0x0008
        /*0064*/ 	.byte	0x00, 0xf0, 0x21, 0x00


	//----- nvinfo : EIATTR_KPARAM_INFO
	.align		4
.L_3253:
        /*0068*/ 	.byte	0x04, 0x17
        /*006a*/ 	.short	(.L_3255 - .L_3254)
.L_3254:
        /*006c*/ 	.word	0x00000000
        /*0070*/ 	.short	0x0000
        /*0072*/ 	.short	0x0000
        /*0074*/ 	.byte	0x00, 0xf0, 0x11, 0x00


	//----- nvinfo : EIATTR_SPARSE_MMA_MASK
	.align		4
.L_3255:
        /*0078*/ 	.byte	0x03, 0x50
        /*007a*/ 	.short	0x0000


	//----- nvinfo : EIATTR_MAXREG_COUNT
	.align		4
        /*007c*/ 	.byte	0x03, 0x1b
        /*007e*/ 	.short	0x00ff


	//----- nvinfo : EIATTR_MERCURY_ISA_VERSION
	.align		4
        /*0080*/ 	.byte	0x03, 0x5f
        /*0082*/ 	.short	0x0101


	//----- nvinfo : EIATTR_VRC_CTA_INIT_COUNT
	.align		4
        /*0084*/ 	.byte	0x02, 0x4a
	.zero		1
	.zero		1


	//----- nvinfo : EIATTR_EXIT_INSTR_OFFSETS
	.align		4
        /*0088*/ 	.byte	0x04, 0x1c
        /*008a*/ 	.short	(.L_3257 - .L_3256)


	//   ....[0]....
.L_3256:
        /*008c*/ 	.word	0x00000520


	//   ....[1]....
        /*0090*/ 	.word	0x000005b0


	//----- nvinfo : EIATTR_MAX_THREADS
	.align		4
.L_3257:
        /*0094*/ 	.byte	0x04, 0x05
        /*0096*/ 	.short	(.L_3259 - .L_3258)
.L_3258:
        /*0098*/ 	.word	0x00000080
        /*009c*/ 	.word	0x00000001
        /*00a0*/ 	.word	0x00000001


	//----- nvinfo : EIATTR_CRS_STACK_SIZE
	.align		4
.L_3259:
        /*00a4*/ 	.byte	0x04, 0x1e
        /*00a6*/ 	.short	(.L_3261 - .L_3260)
.L_3260:
        /*00a8*/ 	.word	0x00000000


	//----- nvinfo : EIATTR_CBANK_PARAM_SIZE
	.align		4
.L_3261:
        /*00ac*/ 	.byte	0x03, 0x19
        /*00ae*/ 	.short	0x0024


	//----- nvinfo : EIATTR_PARAM_CBANK
	.align		4
        /*00b0*/ 	.byte	0x04, 0x0a
        /*00b2*/ 	.short	(.L_3263 - .L_3262)
	.align		4
.L_3262:
        /*00b4*/ 	.word	index@(.nv.constant0._ZN2at6native27unrolled_elementwise_kernelIZNS0_50_GLOBAL__N__2680c7bb_12_PowKernel_cu_7dd49032_317029pow_tensor_scalar_kernel_implIN3c108BFloat16ES5_EEvRNS_18TensorIteratorBaseET0_EUlS5_E0_St5arrayIPcLm2EELi4E23TrivialOffsetCalculatorILi1EjESE_NS0_6memory15LoadWithoutCastENSF_16StoreWithoutCastEEEviT_S8_T2_T3_T4_T5_)
        /*00b8*/ 	.short	0x0380
        /*00ba*/ 	.short	0x0024


	//----- nvinfo : EIATTR_SW_WAR
	.align		4
.L_3263:
        /*00bc*/ 	.byte	0x04, 0x36
        /*00be*/ 	.short	(.L_3265 - .L_3264)
.L_3264:
        /*00c0*/ 	.word	0x00000008
.L_3265:


//--------------------- .nv.info._ZN2at6native29vectorized_elementwise_kernelILi2EZNS0_50_GLOBAL__N__2680c7bb_12_PowKernel_cu_7dd49032_317029pow_tensor_scalar_kernel_implIN3c108BFloat16ES5_EEvRNS_18TensorIteratorBaseET0_EUlS5_E0_St5arrayIPcLm2EEEEviS8_T1_ --------------------------
	.section	.nv.info._ZN2at6native29vectorized_elementwise_kernelILi2EZNS0_50_GLOBAL__N__2680c7bb_12_PowKernel_cu_7dd49032_317029pow_tensor_scalar_kernel_implIN3c108BFloat16ES5_EEvRNS_18TensorIteratorBaseET0_EUlS5_E0_St5arrayIPcLm2EEEEviS8_T1_,"",@"SHT_CUDA_INFO"
	.sectionflags	@""
	.align	4


	//----- nvinfo : EIATTR_CUDA_API_VERSION
	.align		4
        /*0000*/ 	.byte	0x04, 0x37
        /*0002*/ 	.short	(.L_3267 - .L_3266)
.L_3266:
        /*0004*/ 	.word	0x00000082


	//----- nvinfo : EIATTR_KPARAM_INFO
	.align		4
.L_3267:
        /*0008*/ 	.byte	0x04, 0x17
        /*000a*/ 	.short	(.L_3269 - .L_3268)
.L_3268:
        /*000c*/ 	.word	0x00000000
        /*0010*/ 	.short	0x0002
        /*0012*/ 	.short	0x0010
        /*0014*/ 	.byte	0x00, 0xf0, 0x41, 0x00


	//----- nvinfo : EIATTR_KPARAM_INFO
	.align		4
.L_3269:
        /*0018*/ 	.byte	0x04, 0x17
        /*001a*/ 	.short	(.L_3271 - .L_3270)
.L_3270:
        /*001c*/ 	.word	0x00000000
        /*0020*/ 	.short	0x0001
        /*0022*/ 	.short	0x0008
        /*0024*/ 	.byte	0x00, 0xf0, 0x21, 0x00


	//----- nvinfo : EIATTR_KPARAM_INFO
	.align		4
.L_3271:
        /*0028*/ 	.byte	0x04, 0x17
        /*002a*/ 	.short	(.L_3273 - .L_3272)
.L_3272:
        /*002c*/ 	.word	0x00000000
        /*0030*/ 	.short	0x0000
        /*0032*/ 	.short	0x0000
        /*0034*/ 	.byte	0x00, 0xf0, 0x11, 0x00


	//----- nvinfo : EIATTR_SPARSE_MMA_MASK
	.align		4
.L_3273:
        /*0038*/ 	.byte	0x03, 0x50
        /*003a*/ 	.short	0x0000


	//----- nvinfo : EIATTR_MAXREG_COUNT
	.align		4
        /*003c*/ 	.byte	0x03, 0x1b
        /*003e*/ 	.short	0x00ff


	//----- nvinfo : EIATTR_MERCURY_ISA_VERSION
	.align		4
        /*0040*/ 	.byte	0x03, 0x5f
        /*0042*/ 	.short	0x0101


	//----- nvinfo : EIATTR_VRC_CTA_INIT_COUNT
	.align		4
        /*0044*/ 	.byte	0x02, 0x4a
	.zero		1
	.zero		1


	//----- nvinfo : EIATTR_EXIT_INSTR_OFFSETS
	.align		4
        /*0048*/ 	.byte	0x04, 0x1c
        /*004a*/ 	.short	(.L_3275 - .L_3274)


	//   ....[0]....
.L_3274:
        /*004c*/ 	.word	0x00000b50


	//   ....[1]....
        /*0050*/ 	.word	0x00000ba0


	//   ....[2]....
        /*0054*/ 	.word	0x00000fa0


	//----- nvinfo : EIATTR_MAX_THREADS
	.align		4
.L_3275:
        /*0058*/ 	.byte	0x04, 0x05
        /*005a*/ 	.short	(.L_3277 - .L_3276)
.L_3276:
        /*005c*/ 	.word	0x00000080
        /*0060*/ 	.word	0x00000001
        /*0064*/ 	.word	0x00000001


	//----- nvinfo : EIATTR_CRS_STACK_SIZE
	.align		4
.L_3277:
        /*0068*/ 	.byte	0x04, 0x1e
        /*006a*/ 	.short	(.L_3279 - .L_3278)
.L_3278:
        /*006c*/ 	.word	0x00000000


	//----- nvinfo : EIATTR_CBANK_PARAM_SIZE
	.align		4
.L_3279:
        /*0070*/ 	.byte	0x03, 0x19
        /*0072*/ 	.short	0x0020


	//----- nvinfo : EIATTR_PARAM_CBANK
	.align		4
        /*0074*/ 	.byte	0x04, 0x0a
        /*0076*/ 	.short	(.L_3281 - .L_3280)
	.align		4
.L_3280:
        /*0078*/ 	.word	index@(.nv.constant0._ZN2at6native29vectorized_elementwise_kernelILi2EZNS0_50_GLOBAL__N__2680c7bb_12_PowKernel_cu_7dd49032_317029pow_tensor_scalar_kernel_implIN3c108BFloat16ES5_EEvRNS_18TensorIteratorBaseET0_EUlS5_E0_St5arrayIPcLm2EEEEviS8_T1_)
        /*007c*/ 	.short	0x0380
        /*007e*/ 	.short	0x0020


	//----- nvinfo : EIATTR_SW_WAR
	.align		4
.L_3281:
        /*0080*/ 	.byte	0x04, 0x36
        /*0082*/ 	.short	(.L_3283 - .L_3282)
.L_3282:
        /*0084*/ 	.word	0x00000008
.L_3283:


//--------------------- .nv.info._ZN2at6native29vectorized_elementwise_kernelILi4EZNS0_50_GLOBAL__N__2680c7bb_12_PowKernel_cu_7dd49032_317029pow_tensor_scalar_kernel_implIN3c108BFloat16ES5_EEvRNS_18TensorIteratorBaseET0_EUlS5_E0_St5arrayIPcLm2EEEEviS8_T1_ --------------------------
	.section	.nv.info._ZN2at6native29vectorized_elementwise_kernelILi4EZNS0_50_GLOBAL__N__2680c7bb_12_PowKernel_cu_7dd49032_317029pow_tensor_scalar_kernel_implIN3c108BFloat16ES5_EEvRNS_18TensorIteratorBaseET0_EUlS5_E0_St5arrayIPcLm2EEEEviS8_T1_,"",@"SHT_CUDA_INFO"
	.sectionflags	@""
	.align	4


	//----- nvinfo : EIATTR_CUDA_API_VERSION
	.align		4
        /*0000*/ 	.byte	0x04, 0x37
        /*0002*/ 	.short	(.L_3285 - .L_3284)
.L_3284:
        /*0004*/ 	.word	0x00000082


	//----- nvinfo : EIATTR_KPARAM_INFO
	.align		4
.L_3285:
        /*0008*/ 	.byte	0x04, 0x17
        /*000a*/ 	.short	(.L_3287 - .L_3286)
.L_3286:
        /*000c*/ 	.word	0x00000000
        /*0010*/ 	.short	0x0002
        /*0012*/ 	.short	0x0010
        /*0014*/ 	.byte	0x00, 0xf0, 0x41, 0x00


	//----- nvinfo : EIATTR_KPARAM_INFO
	.align		4
.L_3287:
        /*0018*/ 	.byte	0x04, 0x17
        /*001a*/ 	.short	(.L_3289 - .L_3288)
.L_3288:
        /*001c*/ 	.word	0x00000000
        /*0020*/ 	.short	0x0001
        /*0022*/ 	.short	0x0008
        /*0024*/ 	.byte	0x00, 0xf0, 0x21, 0x00


	//----- nvinfo : EIATTR_KPARAM_INFO
	.align		4
.L_3289:
        /*0028*/ 	.byte	0x04, 0x17
        /*002a*/ 	.short	(.L_3291 - .L_3290)
.L_3290:
        /*002c*/ 	.word	0x00000000
        /*0030*/ 	.short	0x0000
        /*0032*/ 	.short	0x0000
        /*0034*/ 	.byte	0x00, 0xf0, 0x11, 0x00


	//----- nvinfo : EIATTR_SPARSE_MMA_MASK
	.align		4
.L_3291:
        /*0038*/ 	.byte	0x03, 0x50
        /*003a*/ 	.short	0x0000


	//----- nvinfo : EIATTR_MAXREG_COUNT
	.align		4
        /*003c*/ 	.byte	0x03, 0x1b
        /*003e*/ 	.short	0x00ff


	//----- nvinfo : EIATTR_MERCURY_ISA_VERSION
	.align		4
        /*0040*/ 	.byte	0x03, 0x5f
        /*0042*/ 	.short	0x0101


	//----- nvinfo : EIATTR_VRC_CTA_INIT_COUNT
	.align		4
        /*0044*/ 	.byte	0x02, 0x4a
	.zero		1
	.zero		1


	//----- nvinfo : EIATTR_EXIT_INSTR_OFFSETS
	.align		4
        /*0048*/ 	.byte	0x04, 0x1c
        /*004a*/ 	.short	(.L_3293 - .L_3292)


	//   ....[0]....
.L_3292:
        /*004c*/ 	.word	0x00000b50


	//   ....[1]....
        /*0050*/ 	.word	0x00000ba0


	//   ....[2]....
        /*0054*/ 	.word	0x00000f60


	//----- nvinfo : EIATTR_MAX_THREADS
	.align		4
.L_3293:
        /*0058*/ 	.byte	0x04, 0x05
        /*005a*/ 	.short	(.L_3295 - .L_3294)
.L_3294:
        /*005c*/ 	.word	0x00000080
        /*0060*/ 	.word	0x00000001
        /*0064*/ 	.word	0x00000001


	//----- nvinfo : EIATTR_CRS_STACK_SIZE
	.align		4
.L_3295:
        /*0068*/ 	.byte	0x04, 0x1e
        /*006a*/ 	.short	(.L_3297 - .L_3296)
.L_3296:
        /*006c*/ 	.word	0x00000000


	//----- nvinfo : EIATTR_CBANK_PARAM_SIZE
	.align		4
.L_3297:
        /*0070*/ 	.byte	0x03, 0x19
        /*0072*/ 	.short	0x0020


	//----- nvinfo : EIATTR_PARAM_CBANK
	.align		4
        /*0074*/ 	.byte	0x04, 0x0a
        /*0076*/ 	.short	(.L_3299 - .L_3298)
	.align		4
.L_3298:
        /*0078*/ 	.word	index@(.nv.constant0._ZN2at6native29vectorized_elementwise_kernelILi4EZNS0_50_GLOBAL__N__2680c7bb_12_PowKernel_cu_7dd49032_317029pow_tensor_scalar_kernel_implIN3c108BFloat16ES5_EEvRNS_18TensorIteratorBaseET0_EUlS5_E0_St5arrayIPcLm2EEEEviS8_T1_)
        /*007c*/ 	.short	0x0380
        /*007e*/ 	.short	0x0020


	//----- nvinfo : EIATTR_SW_WAR
	.align		4
.L_3299:
        /*0080*/ 	.byte	0x04, 0x36
        /*0082*/ 	.short	(.L_3301 - .L_3300)
.L_3300:
        /*0084*/ 	.word	0x00000008
.L_3301:


//--------------------- .nv.info._ZN2at6native29vectorized_elementwise_kernelILi8EZNS0_50_GLOBAL__N__2680c7bb_12_PowKernel_cu_7dd49032_317029pow_tensor_scalar_kernel_implIN3c108BFloat16ES5_EEvRNS_18TensorIteratorBaseET0_EUlS5_E0_St5arrayIPcLm2EEEEviS8_T1_ --------------------------
	.section	.nv.info._ZN2at6native29vectorized_elementwise_kernelILi8EZNS0_50_GLOBAL__N__2680c7bb_12_PowKernel_cu_7dd49032_317029pow_tensor_scalar_kernel_implIN3c108BFloat16ES5_EEvRNS_18TensorIteratorBaseET0_EUlS5_E0_St5arrayIPcLm2EEEEviS8_T1_,"",@"SHT_CUDA_INFO"
	.sectionflags	@""
	.align	4


	//----- nvinfo : EIATTR_CUDA_API_VERSION
	.align		4
        /*0000*/ 	.byte	0x04, 0x37
        /*0002*/ 	.short	(.L_3303 - .L_3302)
.L_3302:
        /*0004*/ 	.word	0x00000082


	//----- nvinfo : EIATTR_KPARAM_INFO
	.align		4
.L_3303:
        /*0008*/ 	.byte	0x04, 0x17
        /*000a*/ 	.short	(.L_3305 - .L_3304)
.L_3304:
        /*000c*/ 	.word	0x00000000
        /*0010*/ 	.short	0x0002
        /*0012*/ 	.short	0x0010
        /*0014*/ 	.byte	0x00, 0xf0, 0x41, 0x00


	//----- nvinfo : EIATTR_KPARAM_INFO
	.align		4
.L_3305:
        /*0018*/ 	.byte	0x04, 0x17
        /*001a*/ 	.short	(.L_3307 - .L_3306)
.L_3306:
        /*001c*/ 	.word	0x00000000
        /*0020*/ 	.short	0x0001
        /*0022*/ 	.short	0x0008
        /*0024*/ 	.byte	0x00, 0xf0, 0x21, 0x00


	//----- nvinfo : EIATTR_KPARAM_INFO
	.align		4
.L_3307:
        /*0028*/ 	.byte	0x04, 0x17
        /*002a*/ 	.short	(.L_3309 - .L_3308)
.L_3308:
        /*002c*/ 	.word	0x00000000
        /*0030*/ 	.short	0x0000
        /*0032*/ 	.short	0x0000
        /*0034*/ 	.byte	0x00, 0xf0, 0x11, 0x00


	//----- nvinfo : EIATTR_SPARSE_MMA_MASK
	.align		4
.L_3309:
        /*0038*/ 	.byte	0x03, 0x50
        /*003a*/ 	.short	0x0000


	//----- nvinfo : EIATTR_MAXREG_COUNT
	.align		4
        /*003c*/ 	.byte	0x03, 0x1b
        /*003e*/ 	.short	0x00ff


	//----- nvinfo : EIATTR_MERCURY_ISA_VERSION
	.align		4
        /*0040*/ 	.byte	0x03, 0x5f
        /*0042*/ 	.short	0x0101


	//----- nvinfo : EIATTR_VRC_CTA_INIT_COUNT
	.align		4
        /*0044*/ 	.byte	0x02, 0x4a
	.zero		1
	.zero		1


	//----- nvinfo : EIATTR_EXIT_INSTR_OFFSETS
	.align		4
        /*0048*/ 	.byte	0x04, 0x1c
        /*004a*/ 	.short	(.L_3311 - .L_3310)


	//   ....[0]....
.L_3310:
        /*004c*/ 	.word	0x00000010


	//----- nvinfo : EIATTR_MAX_THREADS
	.align		4
.L_3311:
        /*0050*/ 	.byte	0x04, 0x05
        /*0052*/ 	.short	(.L_3313 - .L_3312)
.L_3312:
        /*0054*/ 	.word	0x00000080
        /*0058*/ 	.word	0x00000001
        /*005c*/ 	.word	0x00000001


	//----- nvinfo : EIATTR_CBANK_PARAM_SIZE
	.align		4
.L_3313:
        /*0060*/ 	.byte	0x03, 0x19
        /*0062*/ 	.short	0x0020


	//----- nvinfo : EIATTR_PARAM_CBANK
	.align		4
        /*0064*/ 	.byte	0x04, 0x0a
        /*0066*/ 	.short	(.L_3315 - .L_3314)
	.align		4
.L_3314:
        /*0068*/ 	.word	index@(.nv.constant0._ZN2at6native29vectorized_elementwise_kernelILi8EZNS0_50_GLOBAL__N__2680c7bb_12_PowKernel_cu_7dd49032_317029pow_tensor_scalar_kernel_implIN3c108BFloat16ES5_EEvRNS_18TensorIteratorBaseET0_EUlS5_E0_St5arrayIPcLm2EEEEviS8_T1_)
        /*006c*/ 	.short	0x0380
        /*006e*/ 	.short	0x0020


	//----- nvinfo : EIATTR_SW_WAR
	.align		4
.L_3315:
        /*0070*/ 	.byte	0x04, 0x36
        /*0072*/ 	.short	(.L_3317 - .L_3316)
.L_3316:
        /*0074*/ 	.word	0x00000008
.L_3317:


//--------------------- .nv.info._ZN2at6native18elementwise_kernelILi128ELi4EZNS0_15gpu_kernel_implIZNS0_50_GLOBAL__N__2680c7bb_12_PowKernel_cu_7dd49032_317029pow_tensor_scalar_kernel_implIN3c108BFloat16ES6_EEvRNS_18TensorIteratorBaseET0_EUlS6_E_EEvS8_RKT_EUliE_EEviT1_ --------------------------
	.section	.nv.info._ZN2at6native18elementwise_kernelILi128ELi4EZNS0_15gpu_kernel_implIZNS0_50_GLOBAL__N__2680c7bb_12_PowKernel_cu_7dd49032_317029pow_tensor_scalar_kernel_implIN3c108BFloat16ES6_EEvRNS_18TensorIteratorBaseET0_EUlS6_E_EEvS8_RKT_EUliE_EEviT1_,"",@"SHT_CUDA_INFO"
	.sectionflags	@""
	.align	4


	//----- nvinfo : EIATTR_CUDA_API_VERSION
	.align		4
        /*0000*/ 	.byte	0x04, 0x37
        /*0002*/ 	.short	(.L_3319 - .L_3318)
.L_3318:
        /*0004*/ 	.word	0x00000082


	//----- nvinfo : EIATTR_KPARAM_INFO
	.align		4
.L_3319:
        /*0008*/ 	.byte	0x04, 0x17
        /*000a*/ 	.short	(.L_3321 - .L_3320)
.L_3320:
        /*000c*/ 	.word	0x00000000
        /*0010*/ 	.short	0x0001
        /*0012*/ 	.short	0x0008
        /*0014*/ 	.byte	0x00, 0xf0, 0x81, 0x08


	//----- nvinfo : EIATTR_KPARAM_INFO
	.align		4
.L_3321:
        /*0018*/ 	.byte	0x04, 0x17
        /*001a*/ 	.short	(.L_3323 - .L_3322)
.L_3322:
        /*001c*/ 	.word	0x00000000
        /*0020*/ 	.short	0x0000
        /*0022*/ 	.short	0x0000
        /*0024*/ 	.byte	0x00, 0xf0, 0x11, 0x00


	//----- nvinfo : EIATTR_SPARSE_MMA_MASK
	.align		4
.L_3323:
        /*0028*/ 	.byte	0x03, 0x50
        /*002a*/ 	.short	0x0000


	//----- nvinfo : EIATTR_MAXREG_COUNT
	.align		4
        /*002c*/ 	.byte	0x03, 0x1b
        /*002e*/ 	.short	0x0080


	//----- nvinfo : EIATTR_EXTERNS
	.align		4
        /*0030*/ 	.byte	0x04, 0x0f
        /*0032*/ 	.short	(.L_3325 - .L_3324)


	//   ....[0]....
	.align		4
.L_3324:
        /*0034*/ 	.word	index@(__assertfail)


	//----- nvinfo : EIATTR_MERCURY_ISA_VERSION
	.align		4
.L_3325:
        /*0038*/ 	.byte	0x03, 0x5f
        /*003a*/ 	.short	0x0101


	//----- nvinfo : EIATTR_VRC_CTA_INIT_COUNT
	.align		4
        /*003c*/ 	.byte	0x02, 0x4a
	.zero		1
	.zero		1


	//----- nvinfo : EIATTR_SYSCALL_OFFSETS
	.align		4
        /*0040*/ 	.byte	0x04, 0x46
        /*0042*/ 	.short	(.L_3327 - .L_3326)


	//   ....[0]....
.L_3326:
        /*0044*/ 	.word	0x00002290


	//   ....[1]....
        /*0048*/ 	.word	0x000031a0


	//   ....[2]....
        /*004c*/ 	.word	0x000055d0


	//   ....[3]....
        /*0050*/ 	.word	0x00006330


	//   ....[4]....
        /*0054*/ 	.word	0x00008850


	//   ....[5]....
        /*0058*/ 	.word	0x000095b0


	//   ....[6]....
        /*005c*/ 	.word	0x0000bae0


	//   ....[7]....
        /*0060*/ 	.word	0x0000c810


	//----- nvinfo : EIATTR_EXIT_INSTR_OFFSETS
	.align		4
.L_3327:
        /*0064*/ 	.byte	0x04, 0x1c
        /*0066*/ 	.short	(.L_3329 - .L_3328)


	//   ....[0]....
.L_3328:
        /*0068*/ 	.word	0x00009870


	//   ....[1]....
        /*006c*/ 	.word	0x0000bc90


	//   ....[2]....
        /*0070*/ 	.word	0x0000bcd0


	//   ....[3]....
        /*0074*/ 	.word	0x0000bd70


	//   ....[4]....
        /*0078*/ 	.word	0x0000bdb0


	//   ....[5]....
        /*007c*/ 	.word	0x0000bdf0


	//   ....[6]....
        /*0080*/ 	.word	0x0000be80


	//   ....[7]....
        /*0084*/ 	.word	0x0000bec0


	//   ....[8]....
        /*0088*/ 	.word	0x0000bf60


	//   ....[9]....
        /*008c*/ 	.word	0x0000bfb0


	//   ....[10]....
        /*0090*/ 	.word	0x0000c000


	//   ....[11]....
        /*0094*/ 	.word	0x0000c0e0


	//   ....[12]....
        /*0098*/ 	.word	0x0000c250


	//   ....[13]....
        /*009c*/ 	.word	0x0000c3c0


	//   ....[14]....
        /*00a0*/ 	.word	0x0000c520


	//   ....[15]....
        /*00a4*/ 	.word	0x0000c560


	//   ....[16]....
        /*00a8*/ 	.word	0x0000c5a0


	//   ....[17]....
        /*00ac*/ 	.word	0x0000c650


	//   ....[18]....
        /*00b0*/ 	.word	0x0000c6b0


	//   ....[19]....
        /*00b4*/ 	.word	0x0000c820


	//   ....[20]....
        /*00b8*/ 	.word	0x0000c930


	//   ....[21]....
        /*00bc*/ 	.word	0x0000ca70


	//   ....[22]....
        /*00c0*/ 	.word	0x0000ca90


	//----- nvinfo : EIATTR_MAX_THREADS
	.align		4
.L_3329:
        /*00c4*/ 	.byte	0x04, 0x05
        /*00c6*/ 	.short	(.L_3331 - .L_3330)
.L_3330:
        /*00c8*/ 	.word	0x00000080
        /*00cc*/ 	.word	0x00000001
        /*00d0*/ 	.word	0x00000001


	//----- nvinfo : EIATTR_CRS_STACK_SIZE
	.align		4
.L_3331:
        /*00d4*/ 	.byte	0x04, 0x1e
        /*00d6*/ 	.short	(.L_3333 - .L_3332)
.L_3332:
        /*00d8*/ 	.word	0x00000000


	//----- nvinfo : EIATTR_CBANK_PARAM_SIZE
	.align		4
.L_3333:
        /*00dc*/ 	.byte	0x03, 0x19
        /*00de*/ 	.short	0x0228


	//----- nvinfo : EIATTR_PARAM_CBANK
	.align		4
        /*00e0*/ 	.byte	0x04, 0x0a
        /*00e2*/ 	.short	(.L_3335 - .L_3334)
	.align		4
.L_3334:
        /*00e4*/ 	.word	index@(.nv.constant0._ZN2at6native18elementwise_kernelILi128ELi4EZNS0_15gpu_kernel_implIZNS0_50_GLOBAL__N__2680c7bb_12_PowKernel_cu_7dd49032_317029pow_tensor_scalar_kernel_implIN3c108BFloat16ES6_EEvRNS_18TensorIteratorBaseET0_EUlS6_E_EEvS8_RKT_EUliE_EEviT1_)
        /*00e8*/ 	.short	0x0380
        /*00ea*/ 	.short	0x0228


	//----- nvinfo : EIATTR_SW_WAR
	.align		4
.L_3335:
        /*00ec*/ 	.byte	0x04, 0x36
        /*00ee*/ 	.short	(.L_3337 - .L_3336)
.L_3336:
        /*00f0*/ 	.word	0x00000008
.L_3337:


//--------------------- .nv.info._ZN2at6native27unrolled_elementwise_kernelIZNS0_50_GLOBAL__N__2680c7bb_12_PowKernel_cu_7dd49032_317029pow_tensor_scalar_kernel_implIN3c108BFloat16ES5_EEvRNS_18TensorIteratorBaseET0_EUlS5_E_St5arrayIPcLm2EELi4E23TrivialOffsetCalculatorILi1EjESE_NS0_6memory12LoadWithCastILi1EEENSF_13StoreWithCastILi1EEEEEviT_S8_T2_T3_T4_T5_ --------------------------
	.section	.nv.info._ZN2at6native27unrolled_elementwise_kernelIZNS0_50_GLOBAL__N__2680c7bb_12_PowKernel_cu_7dd49032_317029pow_tensor_scalar_kernel_implIN3c108BFloat16ES5_EEvRNS_18TensorIteratorBaseET0_EUlS5_E_St5arrayIPcLm2EELi4E23TrivialOffsetCalculatorILi1EjESE_NS0_6memory12LoadWithCastILi1EEENSF_13StoreWithCastILi1EEEEEviT_S8_T2_T3_T4_T5_,"",@"SHT_CUDA_INFO"
	.sectionflags	@""
	.align	4


	//----- nvinfo : EIATTR_CUDA_API_VERSION
	.align		4
        /*0000*/ 	.byte	0x04, 0x37
        /*0002*/ 	.short	(.L_3339 - .L_3338)
.L_3338:
        /*0004*/ 	.word	0x00000082


	//----- nvinfo : EIATTR_KPARAM_INFO
	.align		4
.L_3339:
        /*0008*/ 	.byte	0x04, 0x17
        /*000a*/ 	.short	(.L_3341 - .L_3340)
.L_3340:
        /*000c*/ 	.word	0x00000000
        /*0010*/ 	.short	0x0006
        /*0012*/ 	.short	0x002c
        /*0014*/ 	.byte	0x00, 0xf0, 0x21, 0x00


	//----- nvinfo : EIATTR_KPARAM_INFO
	.align		4
.L_3341:
        /*0018*/ 	.byte	0x04, 0x17
        /*001a*/ 	.short	(.L_3343 - .L_3342)
.L_3342:
        /*001c*/ 	.word	0x00000000
        /*0020*/ 	.short	0x0005
        /*0022*/ 	.short	0x0024
        /*0024*/ 	.byte	0x00, 0xf0, 0x21, 0x00


	//----- nvinfo : EIATTR_KPARAM_INFO
	.align		4
.L_3343:
        /*0028*/ 	.byte	0x04, 0x17
        /*002a*/ 	.short	(.L_3345 - .L_3344)
.L_3344:
        /*002c*/ 	.word	0x00000000
        /*0030*/ 	.short	0x0004
        /*0032*/ 	.short	0x0021
        /*0034*/ 	.byte	0x00, 0xf0, 0x05, 0x00


	//----- nvinfo : EIATTR_KPARAM_INFO
	.align		4
.L_3345:
        /*0038*/ 	.byte	0x04, 0x17
        /*003a*/ 	.short	(.L_3347 - .L_3346)
.L_3346:
        /*003c*/ 	.word	0x00000000
        /*0040*/ 	.short	0x0003
        /*0042*/ 	.short	0x0020
        /*0044*/ 	.byte	0x00, 0xf0, 0x05, 0x00


	//----- nvinfo : EIATTR_KPARAM_INFO
	.align		4
.L_3347:
        /*0048*/ 	.byte	0x04, 0x17
        /*004a*/ 	.short	(.L_3349 - .L_3348)
.L_3348:
        /*004c*/ 	.word	0x00000000
        /*0050*/ 	.short	0x0002
        /*0052*/ 	.short	0x0010
        /*0054*/ 	.byte	0x00, 0xf0, 0x41, 0x00


	//----- nvinfo : EIATTR_KPARAM_INFO
	.align		4
.L_3349:
        /*0058*/ 	.byte	0x04, 0x17
        /*005a*/ 	.short	(.L_3351 - .L_3350)
.L_3350:
        /*005c*/ 	.word	0x00000000
        /*0060*/ 	.short	0x0001
        /*0062*/ 	.short	0x0008
        /*0064*/ 	.byte	0x00, 0xf0, 0x21, 0x00


	//----- nvinfo : EIATTR_KPARAM_INFO
	.align		4
.L_3351:
        /*0068*/ 	.byte	0x04, 0x17
        /*006a*/ 	.short	(.L_3353 - .L_3352)
.L_3352:
        /*006c*/ 	.word	0x00000000
        /*0070*/ 	.short	0x0000
        /*0072*/ 	.short	0x0000
        /*0074*/ 	.byte	0x00, 0xf0, 0x11, 0x00


	//----- nvinfo : EIATTR_SPARSE_MMA_MASK
	.align		4
.L_3353:
        /*0078*/ 	.byte	0x03, 0x50
        /*007a*/ 	.short	0x0000


	//----- nvinfo : EIATTR_MAXREG_COUNT
	.align		4
        /*007c*/ 	.byte	0x03, 0x1b
        /*007e*/ 	.short	0x00ff


	//----- nvinfo : EIATTR_EXTERNS
	.align		4
        /*0080*/ 	.byte	0x04, 0x0f
        /*0082*/ 	.short	(.L_3355 - .L_3354)


	//   ....[0]....
	.align		4
.L_3354:
        /*0084*/ 	.word	index@(__assertfail)


	//----- nvinfo : EIATTR_MERCURY_ISA_VERSION
	.align		4
.L_3355:
        /*0088*/ 	.byte	0x03, 0x5f
        /*008a*/ 	.short	0x0101


	//----- nvinfo : EIATTR_VRC_CTA_INIT_COUNT
	.align		4
        /*008c*/ 	.byte	0x02, 0x4a
	.zero		1
	.zero		1


	//----- nvinfo : EIATTR_SYSCALL_OFFSETS
	.align		4
        /*0090*/ 	.byte	0x04, 0x46
        /*0092*/ 	.short	(.L_3357 - .L_3356)


	//   ....[0]....
.L_3356:
        /*0094*/ 	.word	0x00001080


	//   ....[1]....
        /*0098*/ 	.word	0x000022e0


	//   ....[2]....
        /*009c*/ 	.word	0x00003480


	//   ....[3]....
        /*00a0*/ 	.word	0x00004530


	//   ....[4]....
        /*00a4*/ 	.word	0x00005630


	//   ....[5]....
        /*00a8*/ 	.word	0x00006510


	//   ....[6]....
        /*00ac*/ 	.word	0x00007490


	//   ....[7]....
        /*00b0*/ 	.word	0x00008410


	//----- nvinfo : EIATTR_EXIT_INSTR_OFFSETS
	.align		4
.L_3357:
        /*00b4*/ 	.byte	0x04, 0x1c
        /*00b6*/ 	.short	(.L_3359 - .L_3358)


	//   ....[0]....
.L_3358:
        /*00b8*/ 	.word	0x00007740


	//   ....[1]....
        /*00bc*/ 	.word	0x00007890


	//   ....[2]....
        /*00c0*/ 	.word	0x000078d0


	//   ....[3]....
        /*00c4*/ 	.word	0x00007970


	//   ....[4]....
        /*00c8*/ 	.word	0x000079b0


	//   ....[5]....
        /*00cc*/ 	.word	0x000079f0


	//   ....[6]....
        /*00d0*/ 	.word	0x00007a80


	//   ....[7]....
        /*00d4*/ 	.word	0x00007ac0


	//   ....[8]....
        /*00d8*/ 	.word	0x00007b60


	//   ....[9]....
        /*00dc*/ 	.word	0x00007bb0


	//   ....[10]....
        /*00e0*/ 	.word	0x00007c00


	//   ....[11]....
        /*00e4*/ 	.word	0x00007ce0


	//   ....[12]....
        /*00e8*/ 	.word	0x00007e50


	//   ....[13]....
        /*00ec*/ 	.word	0x00007fc0


	//   ....[14]....
        /*00f0*/ 	.word	0x00008120


	//   ....[15]....
        /*00f4*/ 	.word	0x00008160


	//   ....[16]....
        /*00f8*/ 	.word	0x000081a0


	//   ....[17]....
        /*00fc*/ 	.word	0x00008250


	//   ....[18]....
        /*0100*/ 	.word	0x000082b0


	//   ....[19]....
        /*0104*/ 	.word	0x00008420


	//   ....[20]....
        /*0108*/ 	.word	0x00008530


	//   ....[21]....
        /*010c*/ 	.word	0x00008670


	//   ....[22]....
        /*0110*/ 	.word	0x00008690


	//----- nvinfo : EIATTR_MAX_THREADS
	.align		4
.L_3359:
        /*0114*/ 	.byte	0x04, 0x05
        /*0116*/ 	.short	(.L_3361 - .L_3360)
.L_3360:
        /*0118*/ 	.word	0x00000080
        /*011c*/ 	.word	0x00000001
        /*0120*/ 	.word	0x00000001


	//----- nvinfo : EIATTR_CRS_STACK_SIZE
	.align		4
.L_3361:
        /*0124*/ 	.byte	0x04, 0x1e
        /*0126*/ 	.short	(.L_3363 - .L_3362)
.L_3362:
        /*0128*/ 	.word	0x00000000


	//----- nvinfo : EIATTR_CBANK_PARAM_SIZE
	.align		4
.L_3363:
        /*012c*/ 	.byte	0x03, 0x19
        /*012e*/ 	.short	0x0034


	//----- nvinfo : EIATTR_PARAM_CBANK
	.align		4
        /*0130*/ 	.byte	0x04, 0x0a
        /*0132*/ 	.short	(.L_3365 - .L_3364)
	.align		4
.L_3364:
        /*0134*/ 	.word	index@(.nv.constant0._ZN2at6native27unrolled_elementwise_kernelIZNS0_50_GLOBAL__N__2680c7bb_12_PowKernel_cu_7dd49032_317029pow_tensor_scalar_kernel_implIN3c108BFloat16ES5_EEvRNS_18TensorIteratorBaseET0_EUlS5_E_St5arrayIPcLm2EELi4E23TrivialOffsetCalculatorILi1EjESE_NS0_6memory12LoadWithCastILi1EEENSF_13StoreWithCastILi1EEEEEviT_S8_T2_T3_T4_T5_)
        /*0138*/ 	.short	0x0380
        /*013a*/ 	.short	0x0034


	//----- nvinfo : EIATTR_SW_WAR
	.align		4
.L_3365:
        /*013c*/ 	.byte	0x04, 0x36
        /*013e*/ 	.short	(.L_3367 - .L_3366)
.L_3366:
        /*0140*/ 	.word	0x00000008
.L_3367:


//--------------------- .nv.info._ZN2at6native18elementwise_kernelILi128ELi4EZNS0_22gpu_kernel_impl_nocastIZNS0_50_GLOBAL__N__2680c7bb_12_PowKernel_cu_7dd49032_317029pow_tensor_scalar_kernel_implIN3c108BFloat16ES6_EEvRNS_18TensorIteratorBaseET0_EUlS6_E_EEvS8_RKT_EUliE_EEviT1_ --------------------------
	.section	.nv.info._ZN2at6native18elementwise_kernelILi128ELi4EZNS0_22gpu_kernel_impl_nocastIZNS0_50_GLOBAL__N__2680c7bb_12_PowKernel_cu_7dd49032_317029pow_tensor_scalar_kernel_implIN3c108BFloat16ES6_EEvRNS_18TensorIteratorBaseET0_EUlS6_E_EEvS8_RKT_EUliE_EEviT1_,"",@"SHT_CUDA_INFO"
	.sectionflags	@""
	.align	4


	//----- nvinfo : EIATTR_CUDA_API_VERSION
	.align		4
        /*0000*/ 	.byte	0x04, 0x37
        /*0002*/ 	.short	(.L_3369 - .L_3368)
.L_3368:
        /*0004*/ 	.word	0x00000082


	//----- nvinfo : EIATTR_KPARAM_INFO
	.align		4
.L_3369:
        /*0008*/ 	.byte	0x04, 0x17
        /*000a*/ 	.short	(.L_3371 - .L_3370)
.L_3370:
        /*000c*/ 	.word	0x00000000
        /*0010*/ 	.short	0x0001
        /*0012*/ 	.short	0x0008
        /*0014*/ 	.byte	0x00, 0xf0, 0x61, 0x08


	//----- nvinfo : EIATTR_KPARAM_INFO
	.align		4
.L_3371:
        /*0018*/ 	.byte	0x04, 0x17
        /*001a*/ 	.short	(.L_3373 - .L_3372)
.L_3372:
        /*001c*/ 	.word	0x00000000
        /*0020*/ 	.short	0x0000
        /*0022*/ 	.short	0x0000
        /*0024*/ 	.byte	0x00, 0xf0, 0x11, 0x00


	//----- nvinfo : EIATTR_SPARSE_MMA_MASK
	.align		4
.L_3373:
        /*0028*/ 	.byte	0x03, 0x50
        /*002a*/ 	.short	0x0000


	//----- nvinfo : EIATTR_MAXREG_COUNT
	.align		4
        /*002c*/ 	.byte	0x03, 0x1b
        /*002e*/ 	.short	0x0080


	//----- nvinfo : EIATTR_MERCURY_ISA_VERSION
	.align		4
        /*0030*/ 	.byte	0x03, 0x5f
        /*0032*/ 	.short	0x0101


	//----- nvinfo : EIATTR_VRC_CTA_INIT_COUNT
	.align		4
        /*0034*/ 	.byte	0x02, 0x4a
	.zero		1
	.zero		1


	//----- nvinfo : EIATTR_EXIT_INSTR_OFFSETS
	.align		4
        /*0038*/ 	.byte	0x04, 0x1c
        /*003a*/ 	.short	(.L_3375 - .L_3374)


	//   ....[0]....
.L_3374:
        /*003c*/ 	.word	0x00000300


	//   ....[1]....
        /*0040*/ 	.word	0x00000380


	//   ....[2]....
        /*0044*/ 	.word	0x00003ea0


	//   ....[3]....
        /*0048*/ 	.word	0x000051f0


	//----- nvinfo : EIATTR_MAX_THREADS
	.align		4
.L_3375:
        /*004c*/ 	.byte	0x04, 0x05
        /*004e*/ 	.short	(.L_3377 - .L_3376)
.L_3376:
        /*0050*/ 	.word	0x00000080
        /*0054*/ 	.word	0x00000001
        /*0058*/ 	.word	0x00000001


	//----- nvinfo : EIATTR_CRS_STACK_SIZE
	.align		4
.L_3377:
        /*005c*/ 	.byte	0x04, 0x1e
        /*005e*/ 	.short	(.L_3379 - .L_3378)
.L_3378:
        /*0060*/ 	.word	0x00000000


	//----- nvinfo : EIATTR_CBANK_PARAM_SIZE
	.align		4
.L_3379:
        /*0064*/ 	.byte	0x03, 0x19
        /*0066*/ 	.short	0x0220


	//----- nvinfo : EIATTR_PARAM_CBANK
	.align		4
        /*0068*/ 	.byte	0x04, 0x0a
        /*006a*/ 	.short	(.L_3381 - .L_3380)
	.align		4
.L_3380:
        /*006c*/ 	.word	index@(.nv.constant0._ZN2at6native18elementwise_kernelILi128ELi4EZNS0_22gpu_kernel_impl_nocastIZNS0_50_GLOBAL__N__2680c7bb_12_PowKernel_cu_7dd49032_317029pow_tensor_scalar_kernel_implIN3c108BFloat16ES6_EEvRNS_18TensorIteratorBaseET0_EUlS6_E_EEvS8_RKT_EUliE_EEviT1_)
        /*0070*/ 	.short	0x0380
        /*0072*/ 	.short	0x0220


	//----- nvinfo : EIATTR_SW_WAR
	.align		4
.L_3381:
        /*0074*/ 	.byte	0x04, 0x36
        /*0076*/ 	.short	(.L_3383 - .L_3382)
.L_3382:
        /*0078*/ 	.word	0x00000008
.L_3383:


//--------------------- .nv.info._ZN2at6native27unrolled_elementwise_kernelIZNS0_50_GLOBAL__N__2680c7bb_12_PowKernel_cu_7dd49032_317029pow_tensor_scalar_kernel_implIN3c108BFloat16ES5_EEvRNS_18TensorIteratorBaseET0_EUlS5_E_St5arrayIPcLm2EELi4E23TrivialOffsetCalculatorILi1EjESE_NS0_6memory15LoadWithoutCastENSF_16StoreWithoutCastEEEviT_S8_T2_T3_T4_T5_ --------------------------
	.section	.nv.info._ZN2at6native27unrolled_elementwise_kernelIZNS0_50_GLOBAL__N__2680c7bb_12_PowKernel_cu_7dd49032_317029pow_tensor_scalar_kernel_implIN3c108BFloat16ES5_EEvRNS_18TensorIteratorBaseET0_EUlS5_E_St5arrayIPcLm2EELi4E23TrivialOffsetCalculatorILi1EjESE_NS0_6memory15LoadWithoutCastENSF_16StoreWithoutCastEEEviT_S8_T2_T3_T4_T5_,"",@"SHT_CUDA_INFO"
	.sectionflags	@""
	.align	4


	//----- nvinfo : EIATTR_CUDA_API_VERSION
	.align		4
        /*0000*/ 	.byte	0x04, 0x37
        /*0002*/ 	.short	(.L_3385 - .L_3384)
.L_3384:
        /*0004*/ 	.word	0x00000082


	//----- nvinfo : EIATTR_KPARAM_INFO
	.align		4
.L_3385:
        /*0008*/ 	.byte	0x04, 0x17
        /*000a*/ 	.short	(.L_3387 - .L_3386)
.L_3386:
        /*000c*/ 	.word	0x00000000
        /*0010*/ 	.short	0x0006
        /*0012*/ 	.short	0x0023
        /*0014*/ 	.byte	0x00, 0xf0, 0x05, 0x00


	//----- nvinfo : EIATTR_KPARAM_INFO
	.align		4
.L_3387:
        /*0018*/ 	.byte	0x04, 0x17
        /*001a*/ 	.short	(.L_3389 - .L_3388)
.L_3388:
        /*001c*/ 	.word	0x00000000
        /*0020*/ 	.short	0x0005
        /*0022*/ 	.short	0x0022
        /*0024*/ 	.byte	0x00, 0xf0, 0x05, 0x00


	//----- nvinfo : EIATTR_KPARAM_INFO
	.align		4
.L_3389:
        /*0028*/ 	.byte	0x04, 0x17
        /*002a*/ 	.short	(.L_3391 - .L_3390)
.L_3390:
        /*002c*/ 	.word	0x00000000
        /*0030*/ 	.short	0x0004
        /*0032*/ 	.short	0x0021
        /*0034*/ 	.byte	0x00, 0xf0, 0x05, 0x00


	//----- nvinfo : EIATTR_KPARAM_INFO
	.align		4
.L_3391:
        /*0038*/ 	.byte	0x04, 0x17
        /*003a*/ 	.short	(.L_3393 - .L_3392)
.L_3392:
        /*003c*/ 	.word	0x00000000
        /*0040*/ 	.short	0x0003
        /*0042*/ 	.short	0x0020
        /*0044*/ 	.byte	0x00, 0xf0, 0x05, 0x00


	//----- nvinfo : EIATTR_KPARAM_INFO
	.align		4
.L_3393:
        /*0048*/ 	.byte	0x04, 0x17
        /*004a*/ 	.short	(.L_3395 - .L_3394)
.L_3394:
        /*004c*/ 	.word	0x00000000
        /*0050*/ 	.short	0x0002
        /*0052*/ 	.short	0x0010
        /*0054*/ 	.byte	0x00, 0xf0, 0x41, 0x00


	//----- nvinfo : EIATTR_KPARAM_INFO
	.align		4
.L_3395:
        /*0058*/ 	.byte	0x04, 0x17
        /*005a*/ 	.short	(.L_3397 - .L_3396)
.L_3396:
        /*005c*/ 	.word	0x00000000
        /*0060*/ 	.short	0x0001
        /*0062*/ 	.short	0x0008
        /*0064*/ 	.byte	0x00, 0xf0, 0x21, 0x00


	//----- nvinfo : EIATTR_KPARAM_INFO
	.align		4
.L_3397:
        /*0068*/ 	.byte	0x04, 0x17
        /*006a*/ 	.short	(.L_3399 - .L_3398)
.L_3398:
        /*006c*/ 	.word	0x00000000
        /*0070*/ 	.short	0x0000
        /*0072*/ 	.short	0x0000
        /*0074*/ 	.byte	0x00, 0xf0, 0x11, 0x00


	//----- nvinfo : EIATTR_SPARSE_MMA_MASK
	.align		4
.L_3399:
        /*0078*/ 	.byte	0x03, 0x50
        /*007a*/ 	.short	0x0000


	//----- nvinfo : EIATTR_MAXREG_COUNT
	.align		4
        /*007c*/ 	.byte	0x03, 0x1b
        /*007e*/ 	.short	0x00ff


	//----- nvinfo : EIATTR_MERCURY_ISA_VERSION
	.align		4
        /*0080*/ 	.byte	0x03, 0x5f
        /*0082*/ 	.short	0x0101


	//----- nvinfo : EIATTR_VRC_CTA_INIT_COUNT
	.align		4
        /*0084*/ 	.byte	0x02, 0x4a
	.zero		1
	.zero		1


	//----- nvinfo : EIATTR_EXIT_INSTR_OFFSETS
	.align		4
        /*0088*/ 	.byte	0x04, 0x1c
        /*008a*/ 	.short	(.L_3401 - .L_3400)


	//   ....[0]....
.L_3400:
        /*008c*/ 	.word	0x00000460


	//   ....[1]....
        /*0090*/ 	.word	0x000004f0


	//----- nvinfo : EIATTR_MAX_THREADS
	.align		4
.L_3401:
        /*0094*/ 	.byte	0x04, 0x05
        /*0096*/ 	.short	(.L_3403 - .L_3402)
.L_3402:
        /*0098*/ 	.word	0x00000080
        /*009c*/ 	.word	0x00000001
        /*00a0*/ 	.word	0x00000001


	//----- nvinfo : EIATTR_CRS_STACK_SIZE
	.align		4
.L_3403:
        /*00a4*/ 	.byte	0x04, 0x1e
        /*00a6*/ 	.short	(.L_3405 - .L_3404)
.L_3404:
        /*00a8*/ 	.word	0x00000000


	//----- nvinfo : EIATTR_CBANK_PARAM_SIZE
	.align		4
.L_3405:
        /*00ac*/ 	.byte	0x03, 0x19
        /*00ae*/ 	.short	0x0024


	//----- nvinfo : EIATTR_PARAM_CBANK
	.align		4
        /*00b0*/ 	.byte	0x04, 0x0a
        /*00b2*/ 	.short	(.L_3407 - .L_3406)
	.align		4
.L_3406:
        /*00b4*/ 	.word	index@(.nv.constant0._ZN2at6native27unrolled_elementwise_kernelIZNS0_50_GLOBAL__N__2680c7bb_12_PowKernel_cu_7dd49032_317029pow_tensor_scalar_kernel_implIN3c108BFloat16ES5_EEvRNS_18TensorIteratorBaseET0_EUlS5_E_St5arrayIPcLm2EELi4E23TrivialOffsetCalculatorILi1EjESE_NS0_6memory15LoadWithoutCastENSF_16StoreWithoutCastEEEviT_S8_T2_T3_T4_T5_)
        /*00b8*/ 	.short	0x0380
        /*00ba*/ 	.short	0x0024


	//----- nvinfo : EIATTR_SW_WAR
	.align		4
.L_3407:
        /*00bc*/ 	.byte	0x04, 0x36
        /*00be*/ 	.short	(.L_3409 - .L_3408)
.L_3408:
        /*00c0*/ 	.word	0x00000008
.L_3409:


//--------------------- .nv.info._ZN2at6native29vectorized_elementwise_kernelILi2EZNS0_50_GLOBAL__N__2680c7bb_12_PowKernel_cu_7dd49032_317029pow_tensor_scalar_kernel_implIN3c108BFloat16ES5_EEvRNS_18TensorIteratorBaseET0_EUlS5_E_St5arrayIPcLm2EEEEviS8_T1_ --------------------------
	.section	.nv.info._ZN2at6native29vectorized_elementwise_kernelILi2EZNS0_50_GLOBAL__N__2680c7bb_12_PowKernel_cu_7dd49032_317029pow_tensor_scalar_kernel_implIN3c108BFloat16ES5_EEvRNS_18TensorIteratorBaseET0_EUlS5_E_St5arrayIPcLm2EEEEviS8_T1_,"",@"SHT_CUDA_INFO"
	.sectionflags	@""
	.align	4


	//----- nvinfo : EIATTR_CUDA_API_VERSION
	.align		4
        /*0000*/ 	.byte	0x04, 0x37
        /*0002*/ 	.short	(.L_3411 - .L_3410)
.L_3410:
        /*0004*/ 	.word	0x00000082


	//----- nvinfo : EIATTR_KPARAM_INFO
	.align		4
.L_3411:
        /*0008*/ 	.byte	0x04, 0x17
        /*000a*/ 	.short	(.L_3413 - .L_3412)
.L_3412:
        /*000c*/ 	.word	0x00000000
        /*0010*/ 	.short	0x0002
        /*0012*/ 	.short	0x0010
        /*0014*/ 	.byte	0x00, 0xf0, 0x41, 0x00


	//----- nvinfo : EIATTR_KPARAM_INFO
	.align		4
.L_3413:
        /*0018*/ 	.byte	0x04, 0x17
        /*001a*/ 	.short	(.L_3415 - .L_3414)
.L_3414:
        /*001c*/ 	.word	0x00000000
        /*0020*/ 	.short	0x0001
        /*0022*/ 	.short	0x0008
        /*0024*/ 	.byte	0x00, 0xf0, 0x21, 0x00


	//----- nvinfo : EIATTR_KPARAM_INFO
	.align		4
.L_3415:
        /*0028*/ 	.byte	0x04, 0x17
        /*002a*/ 	.short	(.L_3417 - .L_3416)
.L_3416:
        /*002c*/ 	.word	0x00000000
        /*0030*/ 	.short	0x0000
        /*0032*/ 	.short	0x0000
        /*0034*/ 	.byte	0x00, 0xf0, 0x11, 0x00


	//----- nvinfo : EIATTR_SPARSE_MMA_MASK
	.align		4
.L_3417:
        /*0038*/ 	.byte	0x03, 0x50
        /*003a*/ 	.short	0x0000


	//----- nvinfo : EIATTR_MAXREG_COUNT
	.align		4
        /*003c*/ 	.byte	0x03, 0x1b
        /*003e*/ 	.short	0x00ff


	//----- nvinfo : EIATTR_MERCURY_ISA_VERSION
	.align		4
        /*0040*/ 	.byte	0x03, 0x5f
        /*0042*/ 	.short	0x0101


	//----- nvinfo : EIATTR_VRC_CTA_INIT_COUNT
	.align		4
        /*0044*/ 	.byte	0x02, 0x4a
	.zero		1
	.zero		1


	//----- nvinfo : EIATTR_EXIT_INSTR_OFFSETS
	.align		4
        /*0048*/ 	.byte	0x04, 0x1c
        /*004a*/ 	.short	(.L_3419 - .L_3418)


	//   ....[0]....
.L_3418:
        /*004c*/ 	.word	0x000009d0


	//   ....[1]....
        /*0050*/ 	.word	0x00000a20


	//   ....[2]....
        /*0054*/ 	.word	0x00000ca0


	//----- nvinfo : EIATTR_MAX_THREADS
	.align		4
.L_3419:
        /*0058*/ 	.byte	0x04, 0x05
        /*005a*/ 	.short	(.L_3421 - .L_3420)
.L_3420:
        /*005c*/ 	.word	0x00000080
        /*0060*/ 	.word	0x00000001
        /*0064*/ 	.word	0x00000001


	//----- nvinfo : EIATTR_CRS_STACK_SIZE
	.align		4
.L_3421:
        /*0068*/ 	.byte	0x04, 0x1e
        /*006a*/ 	.short	(.L_3423 - .L_3422)
.L_3422:
        /*006c*/ 	.word	0x00000000


	//----- nvinfo : EIATTR_CBANK_PARAM_SIZE
	.align		4
.L_3423:
        /*0070*/ 	.byte	0x03, 0x19
        /*0072*/ 	.short	0x0020


	//----- nvinfo : EIATTR_PARAM_CBANK
	.align		4
        /*0074*/ 	.byte	0x04, 0x0a
        /*0076*/ 	.short	(.L_3425 - .L_3424)
	.align		4
.L_3424:
        /*0078*/ 	.word	index@(.nv.constant0._ZN2at6native29vectorized_elementwise_kernelILi2EZNS0_50_GLOBAL__N__2680c7bb_12_PowKernel_cu_7dd49032_317029pow_tensor_scalar_kernel_implIN3c108BFloat16ES5_EEvRNS_18TensorIteratorBaseET0_EUlS5_E_St5arrayIPcLm2EEEEviS8_T1_)
        /*007c*/ 	.short	0x0380
        /*007e*/ 	.short	0x0020


	//----- nvinfo : EIATTR_SW_WAR
	.align		4
.L_3425:
        /*0080*/ 	.byte	0x04, 0x36
        /*0082*/ 	.short	(.L_3427 - .L_3426)
.L_3426:
        /*0084*/ 	.word	0x00000008
.L_3427:


//--------------------- .nv.info._ZN2at6native29vectorized_elementwise_kernelILi4EZNS0_50_GLOBAL__N__2680c7bb_12_PowKernel_cu_7dd49032_317029pow_tensor_scalar_kernel_implIN3c108BFloat16ES5_EEvRNS_18TensorIteratorBaseET0_EUlS5_E_St5arrayIPcLm2EEEEviS8_T1_ --------------------------
	.section	.nv.info._ZN2at6native29vectorized_elementwise_kernelILi4EZNS0_50_GLOBAL__N__2680c7bb_12_PowKernel_cu_7dd49032_317029pow_tensor_scalar_kernel_implIN3c108BFloat16ES5_EEvRNS_18TensorIteratorBaseET0_EUlS5_E_St5arrayIPcLm2EEEEviS8_T1_,"",@"SHT_CUDA_INFO"
	.sectionflags	@""
	.align	4


	//----- nvinfo : EIATTR_CUDA_API_VERSION
	.align		4
        /*0000*/ 	.byte	0x04, 0x37
        /*0002*/ 	.short	(.L_3429 - .L_3428)
.L_3428:
        /*0004*/ 	.word	0x00000082


	//----- nvinfo : EIATTR_KPARAM_INFO
	.align		4
.L_3429:
        /*0008*/ 	.byte	0x04, 0x17
        /*000a*/ 	.short	(.L_3431 - .L_3430)
.L_3430:
        /*000c*/ 	.word	0x00000000
        /*0010*/ 	.short	0x0002
        /*0012*/ 	.short	0x0010
        /*0014*/ 	.byte	0x00, 0xf0, 0x41, 0x00


	//----- nvinfo : EIATTR_KPARAM_INFO
	.align		4
.L_3431:
        /*0018*/ 	.byte	0x04, 0x17
        /*001a*/ 	.short	(.L_3433 - .L_3432)
.L_3432:
        /*001c*/ 	.word	0x00000000
        /*0020*/ 	.short	0x0001
        /*0022*/ 	.short	0x0008
        /*0024*/ 	.byte	0x00, 0xf0, 0x21, 0x00


	//----- nvinfo : EIATTR_KPARAM_INFO
	.align		4
.L_3433:
        /*0028*/ 	.byte	0x04, 0x17
        /*002a*/ 	.short	(.L_3435 - .L_3434)
.L_3434:
        /*002c*/ 	.word	0x00000000
        /*0030*/ 	.short	0x0000
        /*0032*/ 	.short	0x0000
        /*0034*/ 	.byte	0x00, 0xf0, 0x11, 0x00


	//----- nvinfo : EIATTR_SPARSE_MMA_MASK
	.align		4
.L_3435:
        /*0038*/ 	.byte	0x03, 0x50
        /*003a*/ 	.short	0x0000


	//----- nvinfo : EIATTR_MAXREG_COUNT
	.align		4
        /*003c*/ 	.byte	0x03, 0x1b
        /*003e*/ 	.short	0x00ff


	//----- nvinfo : EIATTR_MERCURY_ISA_VERSION
	.align		4
        /*0040*/ 	.byte	0x03, 0x5f
        /*0042*/ 	.short	0x0101


	//----- nvinfo : EIATTR_VRC_CTA_INIT_COUNT
	.align		4
        /*0044*/ 	.byte	0x02, 0x4a
	.zero		1
	.zero		1


	//----- nvinfo : EIATTR_EXIT_INSTR_OFFSETS
	.align		4
        /*0048*/ 	.byte	0x04, 0x1c
        /*004a*/ 	.short	(.L_3437 - .L_3436)


	//   ....[0]....
.L_3436:
        /*004c*/ 	.word	0x000009d0


	//   ....[1]....
        /*0050*/ 	.word	0x00000a20


	//   ....[2]....
        /*0054*/ 	.word	0x00000c60


	//----- nvinfo : EIATTR_MAX_THREADS
	.align		4
.L_3437:
        /*0058*/ 	.byte	0x04, 0x05
        /*005a*/ 	.short	(.L_3439 - .L_3438)
.L_3438:
        /*005c*/ 	.word	0x00000080
        /*0060*/ 	.word	0x00000001
        /*0064*/ 	.word	0x00000001


	//----- nvinfo : EIATTR_CRS_STACK_SIZE
	.align		4
.L_3439:
        /*0068*/ 	.byte	0x04, 0x1e
        /*006a*/ 	.short	(.L_3441 - .L_3440)
.L_3440:
        /*006c*/ 	.word	0x00000000


	//----- nvinfo : EIATTR_CBANK_PARAM_SIZE
	.align		4
.L_3441:
        /*0070*/ 	.byte	0x03, 0x19
        /*0072*/ 	.short	0x0020


	//----- nvinfo : EIATTR_PARAM_CBANK
	.align		4
        /*0074*/ 	.byte	0x04, 0x0a
        /*0076*/ 	.short	(.L_3443 - .L_3442)
	.align		4
.L_3442:
        /*0078*/ 	.word	index@(.nv.constant0._ZN2at6native29vectorized_elementwise_kernelILi4EZNS0_50_GLOBAL__N__2680c7bb_12_PowKernel_cu_7dd49032_317029pow_tensor_scalar_kernel_implIN3c108BFloat16ES5_EEvRNS_18TensorIteratorBaseET0_EUlS5_E_St5arrayIPcLm2EEEEviS8_T1_)
        /*007c*/ 	.short	0x0380
        /*007e*/ 	.short	0x0020


	//----- nvinfo : EIATTR_SW_WAR
	.align		4
.L_3443:
        /*0080*/ 	.byte	0x04, 0x36
        /*0082*/ 	.short	(.L_3445 - .L_3444)
.L_3444:
        /*0084*/ 	.word	0x00000008
.L_3445:


//--------------------- .nv.info._ZN2at6native29vectorized_elementwise_kernelILi8EZNS0_50_GLOBAL__N__2680c7bb_12_PowKernel_cu_7dd49032_317029pow_tensor_scalar_kernel_implIN3c108BFloat16ES5_EEvRNS_18TensorIteratorBaseET0_EUlS5_E_St5arrayIPcLm2EEEEviS8_T1_ --------------------------
	.section	.nv.info._ZN2at6native29vectorized_elementwise_kernelILi8EZNS0_50_GLOBAL__N__2680c7bb_12_PowKernel_cu_7dd49032_317029pow_tensor_scalar_kernel_implIN3c108BFloat16ES5_EEvRNS_18TensorIteratorBaseET0_EUlS5_E_St5arrayIPcLm2EEEEviS8_T1_,"",@"SHT_CUDA_INFO"
	.sectionflags	@""
	.align	4


	//----- nvinfo : EIATTR_CUDA_API_VERSION
	.align		4
        /*0000*/ 	.byte	0x04, 0x37
        /*0002*/ 	.short	(.L_3447 - .L_3446)
.L_3446:
        /*0004*/ 	.word	0x00000082


	//----- nvinfo : EIATTR_KPARAM_INFO
	.align		4
.L_3447:
        /*0008*/ 	.byte	0x04, 0x17
        /*000a*/ 	.short	(.L_3449 - .L_3448)
.L_3448:
        /*000c*/ 	.word	0x00000000
        /*0010*/ 	.short	0x0002
        /*0012*/ 	.short	0x0010
        /*0014*/ 	.byte	0x00, 0xf0, 0x41, 0x00


	//----- nvinfo : EIATTR_KPARAM_INFO
	.align		4
.L_3449:
        /*0018*/ 	.byte	0x04, 0x17
        /*001a*/ 	.short	(.L_3451 - .L_3450)
.L_3450:
        /*001c*/ 	.word	0x00000000
        /*0020*/ 	.short	0x0001
        /*0022*/ 	.short	0x0008
        /*0024*/ 	.byte	0x00, 0xf0, 0x21, 0x00


	//----- nvinfo : EIATTR_KPARAM_INFO
	.align		4
.L_3451:
        /*0028*/ 	.byte	0x04, 0x17
        /*002a*/ 	.short	(.L_3453 - .L_3452)
.L_3452:
        /*002c*/ 	.word	0x00000000
        /*0030*/ 	.short	0x0000
        /*0032*/ 	.short	0x0000
        /*0034*/ 	.byte	0x00, 0xf0, 0x11, 0x00


	//----- nvinfo : EIATTR_SPARSE_MMA_MASK
	.align		4
.L_3453:
        /*0038*/ 	.byte	0x03, 0x50
        /*003a*/ 	.short	0x0000


	//----- nvinfo : EIATTR_MAXREG_COUNT
	.align		4
        /*003c*/ 	.byte	0x03, 0x1b
        /*003e*/ 	.short	0x00ff


	//----- nvinfo : EIATTR_MERCURY_ISA_VERSION
	.align		4
        /*0040*/ 	.byte	0x03, 0x5f
        /*0042*/ 	.short	0x0101


	//----- nvinfo : EIATTR_VRC_CTA_INIT_COUNT
	.align		4
        /*0044*/ 	.byte	0x02, 0x4a
	.zero		1
	.zero		1


	//----- nvinfo : EIATTR_EXIT_INSTR_OFFSETS
	.align		4
        /*0048*/ 	.byte	0x04, 0x1c
        /*004a*/ 	.short	(.L_3455 - .L_3454)


	//   ....[0]....
.L_3454:
        /*004c*/ 	.word	0x00000010


	//----- nvinfo : EIATTR_MAX_THREADS
	.align		4
.L_3455:
        /*0050*/ 	.byte	0x04, 0x05
        /*0052*/ 	.short	(.L_3457 - .L_3456)
.L_3456:
        /*0054*/ 	.word	0x00000080
        /*0058*/ 	.word	0x00000001
        /*005c*/ 	.word	0x00000001


	//----- nvinfo : EIATTR_CBANK_PARAM_SIZE
	.align		4
.L_3457:
        /*0060*/ 	.byte	0x03, 0x19
        /*0062*/ 	.short	0x0020


	//----- nvinfo : EIATTR_PARAM_CBANK
	.align		4
        /*0064*/ 	.byte	0x04, 0x0a
        /*0066*/ 	.short	(.L_3459 - .L_3458)
	.align		4
.L_3458:
        /*0068*/ 	.word	index@(.nv.constant0._ZN2at6native29vectorized_elementwise_kernelILi8EZNS0_50_GLOBAL__N__2680c7bb_12_PowKernel_cu_7dd49032_317029pow_tensor_scalar_kernel_implIN3c108BFloat16ES5_EEvRNS_18TensorIteratorBaseET0_EUlS5_E_St5arrayIPcLm2EEEEviS8_T1_)
        /*006c*/ 	.short	0x0380
        /*006e*/ 	.short	0x0020


	//----- nvinfo : EIATTR_SW_WAR
	.align		4
.L_3459:
        /*0070*/ 	.byte	0x04, 0x36
        /*0072*/ 	.short	(.L_3461 - .L_3460)
.L_3460:
        /*0074*/ 	.word	0x00000008
.L_3461:


//--------------------- .nv.info._ZN2at6native18elementwise_kernelILi128ELi4EZNS0_15gpu_kernel_implIZNS0_50_GLOBAL__N__2680c7bb_12_PowKernel_cu_7dd49032_317029pow_tensor_scalar_kernel_implIN3c104HalfES6_EEvRNS_18TensorIteratorBaseET0_EUlS6_E2_EEvS8_RKT_EUliE_EEviT1_ --------------------------
	.section	.nv.info._ZN2at6native18elementwise_kernelILi128ELi4EZNS0_15gpu_kernel_implIZNS0_50_GLOBAL__N__2680c7bb_12_PowKernel_cu_7dd49032_317029pow_tensor_scalar_kernel_implIN3c104HalfES6_EEvRNS_18TensorIteratorBaseET0_EUlS6_E2_EEvS8_RKT_EUliE_EEviT1_,"",@"SHT_CUDA_INFO"
	.sectionflags	@""
	.align	4


	//----- nvinfo : EIATTR_CUDA_API_VERSION
	.align		4
        /*0000*/ 	.byte	0x04, 0x37
        /*0002*/ 	.short	(.L_3463 - .L_3462)
.L_3462:
        /*0004*/ 	.word	0x00000082


	//----- nvinfo : EIATTR_KPARAM_INFO
	.align		4
.L_3463:
        /*0008*/ 	.byte	0x04, 0x17
        /*000a*/ 	.short	(.L_3465 - .L_3464)
.L_3464:
        /*000c*/ 	.word	0x00000000
        /*0010*/ 	.short	0x0001
        /*0012*/ 	.short	0x0008
        /*0014*/ 	.byte	0x00, 0xf0, 0xa1, 0x08


	//----- nvinfo : EIATTR_KPARAM_INFO
	.align		4
.L_3465:
        /*0018*/ 	.byte	0x04, 0x17
        /*001a*/ 	.short	(.L_3467 - .L_3466)
.L_3466:
        /*001c*/ 	.word	0x00000000
        /*0020*/ 	.short	0x0000
        /*0022*/ 	.short	0x0000
        /*0024*/ 	.byte	0x00, 0xf0, 0x11, 0x00


	//----- nvinfo : EIATTR_SPARSE_MMA_MASK
	.align		4
.L_3467:
        /*0028*/ 	.byte	0x03, 0x50
        /*002a*/ 	.short	0x0000


	//----- nvinfo : EIATTR_MAXREG_COUNT
	.align		4
        /*002c*/ 	.byte	0x03, 0x1b
        /*002e*/ 	.short	0x0080


	//----- nvinfo : EIATTR_EXTERNS
	.align		4
        /*0030*/ 	.byte	0x04, 0x0f
        /*0032*/ 	.short	(.L_3469 - .L_3468)


	//   ....[0]....
	.align		4
.L_3468:
        /*0034*/ 	.word	index@(__assertfail)


	//----- nvinfo : EIATTR_MERCURY_ISA_VERSION
	.align		4
.L_3469:
        /*0038*/ 	.byte	0x03, 0x5f
        /*003a*/ 	.short	0x0101


	//----- nvinfo : EIATTR_VRC_CTA_INIT_COUNT
	.align		4
        /*003c*/ 	.byte	0x02, 0x4a
	.zero		1
	.zero		1


	//----- nvinfo : EIATTR_SYSCALL_OFFSETS
	.align		4
        /*0040*/ 	.byte	0x04, 0x46
        /*0042*/ 	.short	(.L_3471 - .L_3470)


	//   ....[0]....
.L_3470:
        /*0044*/ 	.word	0x00002270


	//   ....[1]....
        /*0048*/ 	.word	0x000031c0


	//   ....[2]....
        /*004c*/ 	.word	0x000055d0


	//   ....[3]....
        /*0050*/ 	.word	0x00006350


	//   ....[4]....
        /*0054*/ 	.word	0x00008870


	//   ....[5]....
        /*0058*/ 	.word	0x000095f0


	//   ....[6]....
        /*005c*/ 	.word	0x0000bb20


	//   ....[7]....
        /*0060*/ 	.word	0x0000c870


	//----- nvinfo : EIATTR_EXIT_INSTR_OFFSETS
	.align		4
.L_3471:
        /*0064*/ 	.byte	0x04, 0x1c
        /*0066*/ 	.short	(.L_3473 - .L_3472)


	//   ....[0]....
.L_3472:
        /*0068*/ 	.word	0x000098d0


	//   ....[1]....
        /*006c*/ 	.word	0x0000bd10


	//   ....[2]....
        /*0070*/ 	.word	0x0000bd50


	//   ....[3]....
        /*0074*/ 	.word	0x0000bdf0


	//   ....[4]....
        /*0078*/ 	.word	0x0000be30


	//   ....[5]....
        /*007c*/ 	.word	0x0000be70


	//   ....[6]....
        /*0080*/ 	.word	0x0000bf00


	//   ....[7]....
        /*0084*/ 	.word	0x0000bf20


	//   ....[8]....
        /*0088*/ 	.word	0x0000bfc0


	//   ....[9]....
        /*008c*/ 	.word	0x0000c010


	//   ....[10]....
        /*0090*/ 	.word	0x0000c060


	//   ....[11]....
        /*0094*/ 	.word	0x0000c140


	//   ....[12]....
        /*0098*/ 	.word	0x0000c2b0


	//   ....[13]....
        /*009c*/ 	.word	0x0000c420


	//   ....[14]....
        /*00a0*/ 	.word	0x0000c580


	//   ....[15]....
        /*00a4*/ 	.word	0x0000c5c0


	//   ....[16]....
        /*00a8*/ 	.word	0x0000c600


	//   ....[17]....
        /*00ac*/ 	.word	0x0000c6b0


	//   ....[18]....
        /*00b0*/ 	.word	0x0000c710


	//   ....[19]....
        /*00b4*/ 	.word	0x0000c880


	//   ....[20]....
        /*00b8*/ 	.word	0x0000c990


	//   ....[21]....
        /*00bc*/ 	.word	0x0000cad0


	//   ....[22]....
        /*00c0*/ 	.word	0x0000cb10


	//----- nvinfo : EIATTR_MAX_THREADS
	.align		4
.L_3473:
        /*00c4*/ 	.byte	0x04, 0x05
        /*00c6*/ 	.short	(.L_3475 - .L_3474)
.L_3474:
        /*00c8*/ 	.word	0x00000080
        /*00cc*/ 	.word	0x00000001
        /*00d0*/ 	.word	0x00000001


	//----- nvinfo : EIATTR_CRS_STACK_SIZE
	.align		4
.L_3475:
        /*00d4*/ 	.byte	0x04, 0x1e
        /*00d6*/ 	.short	(.L_3477 - .L_3476)
.L_3476:
        /*00d8*/ 	.word	0x00000000


	//----- nvinfo : EIATTR_CBANK_PARAM_SIZE
	.align		4
.L_3477:
        /*00dc*/ 	.byte	0x03, 0x19
        /*00de*/ 	.short	0x0230


	//----- nvinfo : EIATTR_PARAM_CBANK
	.align		4
        /*00e0*/ 	.byte	0x04, 0x0a
        /*00e2*/ 	.short	(.L_3479 - .L_3478)
	.align		4
.L_3478:
        /*00e4*/ 	.word	index@(.nv.constant0._ZN2at6native18elementwise_kernelILi128ELi4EZNS0_15gpu_kernel_implIZNS0_50_GLOBAL__N__2680c7bb_12_PowKernel_cu_7dd49032_317029pow_tensor_scalar_kernel_implIN3c104HalfES6_EEvRNS_18TensorIteratorBaseET0_EUlS6_E2_EEvS8_RKT_EUliE_EEviT1_)
        /*00e8*/ 	.short	0x0380
        /*00ea*/ 	.short	0x0230


	//----- nvinfo : EIATTR_SW_WAR
	.align		4
.L_3479:
        /*00ec*/ 	.byte	0x04, 0x36
        /*00ee*/ 	.short	(.L_3481 - .L_3480)
.L_3480:
        /*00f0*/ 	.word	0x00000008
.L_3481:


//--------------------- .nv.info._ZN2at6native27unrolled_elementwise_kernelIZNS0_50_GLOBAL__N__2680c7bb_12_PowKernel_cu_7dd49032_317029pow_tensor_scalar_kernel_implIN3c104HalfES5_EEvRNS_18TensorIteratorBaseET0_EUlS5_E2_St5arrayIPcLm2EELi4E23TrivialOffsetCalculatorILi1EjESE_NS0_6memory12LoadWithCastILi1EEENSF_13StoreWithCastILi1EEEEEviT_S8_T2_T3_T4_T5_ --------------------------
	.section	.nv.info._ZN2at6native27unrolled_elementwise_kernelIZNS0_50_GLOBAL__N__2680c7bb_12_PowKernel_cu_7dd49032_317029pow_tensor_scalar_kernel_implIN3c104HalfES5_EEvRNS_18TensorIteratorBaseET0_EUlS5_E2_St5arrayIPcLm2EELi4E23TrivialOffsetCalculatorILi1EjESE_NS0_6memory12LoadWithCastILi1EEENSF_13StoreWithCastILi1EEEEEviT_S8_T2_T3_T4_T5_,"",@"SHT_CUDA_INFO"
	.sectionflags	@""
	.align	4


	//----- nvinfo : EIATTR_CUDA_API_VERSION
	.align		4
        /*0000*/ 	.byte	0x04, 0x37
        /*0002*/ 	.short	(.L_3483 - .L_3482)
.L_3482:
        /*0004*/ 	.word	0x00000082


	//----- nvinfo : EIATTR_KPARAM_INFO
	.align		4
.L_3483:
        /*0008*/ 	.byte	0x04, 0x17
        /*000a*/ 	.short	(.L_3485 - .L_3484)
.L_3484:
        /*000c*/ 	.word	0x00000000
        /*0010*/ 	.short	0x0006
        /*0012*/ 	.short	0x0034
        /*0014*/ 	.byte	0x00, 0xf0, 0x21, 0x00


	//----- nvinfo : EIATTR_KPARAM_INFO
	.align		4
.L_3485:
        /*0018*/ 	.byte	0x04, 0x17
        /*001a*/ 	.short	(.L_3487 - .L_3486)
.L_3486:
        /*001c*/ 	.word	0x00000000
        /*0020*/ 	.short	0x0005
        /*0022*/ 	.short	0x002c
        /*0024*/ 	.byte	0x00, 0xf0, 0x21, 0x00


	//----- nvinfo : EIATTR_KPARAM_INFO
	.align		4
.L_3487:
        /*0028*/ 	.byte	0x04, 0x17
        /*002a*/ 	.short	(.L_3489 - .L_3488)
.L_3488:
        /*002c*/ 	.word	0x00000000
        /*0030*/ 	.short	0x0004
        /*0032*/ 	.short	0x0029
        /*0034*/ 	.byte	0x00, 0xf0, 0x05, 0x00


	//----- nvinfo : EIATTR_KPARAM_INFO
	.align		4
.L_3489:
        /*0038*/ 	.byte	0x04, 0x17
        /*003a*/ 	.short	(.L_3491 - .L_3490)
.L_3490:
        /*003c*/ 	.word	0x00000000
        /*0040*/ 	.short	0x0003
        /*0042*/ 	.short	0x0028
        /*0044*/ 	.byte	0x00, 0xf0, 0x05, 0x00


	//----- nvinfo : EIATTR_KPARAM_INFO
	.align		4
.L_3491:
        /*0048*/ 	.byte	0x04, 0x17
        /*004a*/ 	.short	(.L_3493 - .L_3492)
.L_3492:
        /*004c*/ 	.word	0x00000000
        /*0050*/ 	.short	0x0002
        /*0052*/ 	.short	0x0018
        /*0054*/ 	.byte	0x00, 0xf0, 0x41, 0x00


	//----- nvinfo : EIATTR_KPARAM_INFO
	.align		4
.L_3493:
        /*0058*/ 	.byte	0x04, 0x17
        /*005a*/ 	.short	(.L_3495 - .L_3494)
.L_3494:
        /*005c*/ 	.word	0x00000000
        /*0060*/ 	.short	0x0001
        /*0062*/ 	.short	0x0008
        /*0064*/ 	.byte	0x00, 0xf0, 0x41, 0x00


	//----- nvinfo : EIATTR_KPARAM_INFO
	.align		4
.L_3495:
        /*0068*/ 	.byte	0x04, 0x17
        /*006a*/ 	.short	(.L_3497 - .L_3496)
.L_3496:
        /*006c*/ 	.word	0x00000000
        /*0070*/ 	.short	0x0000
        /*0072*/ 	.short	0x0000
        /*0074*/ 	.byte	0x00, 0xf0, 0x11, 0x00


	//----- nvinfo : EIATTR_SPARSE_MMA_MASK
	.align		4
.L_3497:
        /*0078*/ 	.byte	0x03, 0x50
        /*007a*/ 	.short	0x0000


	//----- nvinfo : EIATTR_MAXREG_COUNT
	.align		4
        /*007c*/ 	.byte	0x03, 0x1b
        /*007e*/ 	.short	0x00ff


	//----- nvinfo : EIATTR_EXTERNS
	.align		4
        /*0080*/ 	.byte	0x04, 0x0f
        /*0082*/ 	.short	(.L_3499 - .L_3498)


	//   ....[0]....
	.align		4
.L_3498:
        /*0084*/ 	.word	index@(__assertfail)


	//----- nvinfo : EIATTR_MERCURY_ISA_VERSION
	.align		4
.L_3499:
        /*0088*/ 	.byte	0x03, 0x5f
        /*008a*/ 	.short	0x0101


	//----- nvinfo : EIATTR_VRC_CTA_INIT_COUNT
	.align		4
        /*008c*/ 	.byte	0x02, 0x4a
	.zero		1
	.zero		1


	//----- nvinfo : EIATTR_SYSCALL_OFFSETS
	.align		4
        /*0090*/ 	.byte	0x04, 0x46
        /*0092*/ 	.short	(.L_3501 - .L_3500)


	//   ....[0]....
.L_3500:
        /*0094*/ 	.word	0x00001040


	//   ....[1]....
        /*0098*/ 	.word	0x00002260


	//   ....[2]....
        /*009c*/ 	.word	0x000033c0


	//   ....[3]....
        /*00a0*/ 	.word	0x00004440


	//   ....[4]....
        /*00a4*/ 	.word	0x00005640


	//   ....[5]....
        /*00a8*/ 	.word	0x00006500


	//   ....[6]....
        /*00ac*/ 	.word	0x00007480


	//   ....[7]....
        /*00b0*/ 	.word	0x00008400


	//----- nvinfo : EIATTR_EXIT_INSTR_OFFSETS
	.align		4
.L_3501:
        /*00b4*/ 	.byte	0x04, 0x1c
        /*00b6*/ 	.short	(.L_3503 - .L_3502)


	//   ....[0]....
.L_3502:
        /*00b8*/ 	.word	0x00007750


	//   ....[1]....
        /*00bc*/ 	.word	0x000078a0


	//   ....[2]....
        /*00c0*/ 	.word	0x000078e0


	//   ....[3]....
        /*00c4*/ 	.word	0x00007980


	//   ....[4]....
        /*00c8*/ 	.word	0x000079c0


	//   ....[5]....
        /*00cc*/ 	.word	0x00007a00


	//   ....[6]....
        /*00d0*/ 	.word	0x00007a90


	//   ....[7]....
        /*00d4*/ 	.word	0x00007ab0


	//   ....[8]....
        /*00d8*/ 	.word	0x00007b50


	//   ....[9]....
        /*00dc*/ 	.word	0x00007ba0


	//   ....[10]....
        /*00e0*/ 	.word	0x00007bf0


	//   ....[11]....
        /*00e4*/ 	.word	0x00007cd0


	//   ....[12]....
        /*00e8*/ 	.word	0x00007e40


	//   ....[13]....
        /*00ec*/ 	.word	0x00007fb0


	//   ....[14]....
        /*00f0*/ 	.word	0x00008110


	//   ....[15]....
        /*00f4*/ 	.word	0x00008150


	//   ....[16]....
        /*00f8*/ 	.word	0x00008190


	//   ....[17]....
        /*00fc*/ 	.word	0x00008240


	//   ....[18]....
        /*0100*/ 	.word	0x000082a0


	//   ....[19]....
        /*0104*/ 	.word	0x00008410


	//   ....[20]....
        /*0108*/ 	.word	0x00008520


	//   ....[21]....
        /*010c*/ 	.word	0x00008660


	//   ....[22]....
        /*0110*/ 	.word	0x000086a0


	//----- nvinfo : EIATTR_MAX_THREADS
	.align		4
.L_3503:
        /*0114*/ 	.byte	0x04, 0x05
        /*0116*/ 	.short	(.L_3505 - .L_3504)
.L_3504:
        /*0118*/ 	.word	0x00000080
        /*011c*/ 	.word	0x00000001
        /*0120*/ 	.word	0x00000001


	//----- nvinfo : EIATTR_CRS_STACK_SIZE
	.align		4
.L_3505:
        /*0124*/ 	.byte	0x04, 0x1e
        /*0126*/ 	.short	(.L_3507 - .L_3506)
.L_3506:
        /*0128*/ 	.word	0x00000000


	//----- nvinfo : EIATTR_CBANK_PARAM_SIZE
	.align		4
.L_3507:
        /*012c*/ 	.byte	0x03, 0x19
        /*012e*/ 	.short	0x003c


	//----- nvinfo : EIATTR_PARAM_CBANK
	.align		4
        /*0130*/ 	.byte	0x04, 0x0a
        /*0132*/ 	.short	(.L_3509 - .L_3508)
	.align		4
.L_3508:
        /*0134*/ 	.word	index@(.nv.constant0._ZN2at6native27unrolled_elementwise_kernelIZNS0_50_GLOBAL__N__2680c7bb_12_PowKernel_cu_7dd49032_317029pow_tensor_scalar_kernel_implIN3c104HalfES5_EEvRNS_18TensorIteratorBaseET0_EUlS5_E2_St5arrayIPcLm2EELi4E23TrivialOffsetCalculatorILi1EjESE_NS0_6memory12LoadWithCastILi1EEENSF_13StoreWithCastILi1EEEEEviT_S8_T2_T3_T4_T5_)
        /*0138*/ 	.short	0x0380
        /*013a*/ 	.short	0x003c


	//----- nvinfo : EIATTR_SW_WAR
	.align		4
.L_3509:
        /*013c*/ 	.byte	0x04, 0x36
        /*013e*/ 	.short	(.L_3511 - .L_3510)
.L_3510:
        /*0140*/ 	.word	0x00000008
.L_3511:


//--------------------- .nv.info._ZN2at6native18elementwise_kernelILi128ELi4EZNS0_22gpu_kernel_impl_nocastIZNS0_50_GLOBAL__N__2680c7bb_12_PowKernel_cu_7dd49032_317029pow_tensor_scalar_kernel_implIN3c104HalfES6_EEvRNS_18TensorIteratorBaseET0_EUlS6_E2_EEvS8_RKT_EUliE_EEviT1_ --------------------------
	.section	.nv.info._ZN2at6native18elementwise_kernelILi128ELi4EZNS0_22gpu_kernel_impl_nocastIZNS0_50_GLOBAL__N__2680c7bb_12_PowKernel_cu_7dd49032_317029pow_tensor_scalar_kernel_implIN3c104HalfES6_EEvRNS_18TensorIteratorBaseET0_EUlS6_E2_EEvS8_RKT_EUliE_EEviT1_,"",@"SHT_CUDA_INFO"
	.sectionflags	@""
	.align	4


	//----- nvinfo : EIATTR_CUDA_API_VERSION
	.align		4
        /*0000*/ 	.byte	0x04, 0x37
        /*0002*/ 	.short	(.L_3513 - .L_3512)
.L_3512:
        /*0004*/ 	.word	0x00000082


	//----- nvinfo : EIATTR_KPARAM_INFO
	.align		4
.L_3513:
        /*0008*/ 	.byte	0x04, 0x17
        /*000a*/ 	.short	(.L_3515 - .L_3514)
.L_3514:
        /*000c*/ 	.word	0x00000000
        /*0010*/ 	.short	0x0001
        /*0012*/ 	.short	0x0008
        /*0014*/ 	.byte	0x00, 0xf0, 0x81, 0x08


	//----- nvinfo : EIATTR_KPARAM_INFO
	.align		4
.L_3515:
        /*0018*/ 	.byte	0x04, 0x17
        /*001a*/ 	.short	(.L_3517 - .L_3516)
.L_3516:
        /*001c*/ 	.word	0x00000000
        /*0020*/ 	.short	0x0000
        /*0022*/ 	.short	0x0000
        /*0024*/ 	.byte	0x00, 0xf0, 0x11, 0x00


	//----- nvinfo : EIATTR_SPARSE_MMA_MASK
	.align		4
.L_3517:
        /*0028*/ 	.byte	0x03, 0x50
        /*002a*/ 	.short	0x0000


	//----- nvinfo : EIATTR_MAXREG_COUNT
	.align		4
        /*002c*/ 	.byte	0x03, 0x1b
        /*002e*/ 	.short	0x0080


	//----- nvinfo : EIATTR_MERCURY_ISA_VERSION
	.align		4
        /*0030*/ 	.byte	0x03, 0x5f
        /*0032*/ 	.short	0x0101


	//----- nvinfo : EIATTR_VRC_CTA_INIT_COUNT
	.align		4
        /*0034*/ 	.byte	0x02, 0x4a
	.zero		1
	.zero		1


	//----- nvinfo : EIATTR_EXIT_INSTR_OFFSETS
	.align		4
        /*0038*/ 	.byte	0x04, 0x1c
        /*003a*/ 	.short	(.L_3519 - .L_3518)


	//   ....[0]....
.L_3518:
        /*003c*/ 	.word	0x000003c0


	//   ....[1]....
        /*0040*/ 	.word	0x00000480


	//   ....[2]....
        /*0044*/ 	.word	0x00004060


	//   ....[3]....
        /*0048*/ 	.word	0x000053f0


	//----- nvinfo : EIATTR_MAX_THREADS
	.align		4
.L_3519:
        /*004c*/ 	.byte	0x04, 0x05
        /*004e*/ 	.short	(.L_3521 - .L_3520)
.L_3520:
        /*0050*/ 	.word	0x00000080
        /*0054*/ 	.word	0x00000001
        /*0058*/ 	.word	0x00000001


	//----- nvinfo : EIATTR_CRS_STACK_SIZE
	.align		4
.L_3521:
        /*005c*/ 	.byte	0x04, 0x1e
        /*005e*/ 	.short	(.L_3523 - .L_3522)
.L_3522:
        /*0060*/ 	.word	0x00000000


	//----- nvinfo : EIATTR_CBANK_PARAM_SIZE
	.align		4
.L_3523:
        /*0064*/ 	.byte	0x03, 0x19
        /*0066*/ 	.short	0x0228


	//----- nvinfo : EIATTR_PARAM_CBANK
	.align		4
        /*0068*/ 	.byte	0x04, 0x0a
        /*006a*/ 	.short	(.L_3525 - .L_3524)
	.align		4
.L_3524:
        /*006c*/ 	.word	index@(.nv.constant0._ZN2at6native18elementwise_kernelILi128ELi4EZNS0_22gpu_kernel_impl_nocastIZNS0_50_GLOBAL__N__2680c7bb_12_PowKernel_cu_7dd49032_317029pow_tensor_scalar_kernel_implIN3c104HalfES6_EEvRNS_18TensorIteratorBaseET0_EUlS6_E2_EEvS8_RKT_EUliE_EEviT1_)
        /*0070*/ 	.short	0x0380
        /*0072*/ 	.short	0x0228


	//----- nvinfo : EIATTR_SW_WAR
	.align		4
.L_3525:
        /*0074*/ 	.byte	0x04, 0x36
        /*0076*/ 	.short	(.L_3527 - .L_3526)
.L_3526:
        /*0078*/ 	.word	0x00000008
.L_3527:


//--------------------- .nv.info._ZN2at6native27unrolled_elementwise_kernelIZNS0_50_GLOBAL__N__2680c7bb_12_PowKernel_cu_7dd49032_317029pow_tensor_scalar_kernel_implIN3c104HalfES5_EEvRNS_18TensorIteratorBaseET0_EUlS5_E2_St5arrayIPcLm2EELi4E23TrivialOffsetCalculatorILi1EjESE_NS0_6memory15LoadWithoutCastENSF_16StoreWithoutCastEEEviT_S8_T2_T3_T4_T5_ --------------------------
	.section	.nv.info._ZN2at6native27unrolled_elementwise_kernelIZNS0_50_GLOBAL__N__2680c7bb_12_PowKernel_cu_7dd49032_317029pow_tensor_scalar_kernel_implIN3c104HalfES5_EEvRNS_18TensorIteratorBaseET0_EUlS5_E2_St5arrayIPcLm2EELi4E23TrivialOffsetCalculatorILi1EjESE_NS0_6memory15LoadWithoutCastENSF_16StoreWithoutCastEEEviT_S8_T2_T3_T4_T5_,"",@"SHT_CUDA_INFO"
	.sectionflags	@""
	.align	4


	//----- nvinfo : EIATTR_CUDA_API_VERSION
	.align		4
        /*0000*/ 	.byte	0x04, 0x37
        /*0002*/ 	.short	(.L_3529 - .L_3528)
.L_3528:
        /*0004*/ 	.word	0x00000082


	//----- nvinfo : EIATTR_KPARAM_INFO
	.align		4
.L_3529:
        /*0008*/ 	.byte	0x04, 0x17
        /*000a*/ 	.short	(.L_3531 - .L_3530)
.L_3530:
        /*000c*/ 	.word	0x00000000
        /*0010*/ 	.short	0x0006
        /*0012*/ 	.short	0x002b
        /*0014*/ 	.byte	0x00, 0xf0, 0x05, 0x00


	//----- nvinfo : EIATTR_KPARAM_INFO
	.align		4
.L_3531:
        /*0018*/ 	.byte	0x04, 0x17
        /*001a*/ 	.short	(.L_3533 - .L_3532)
.L_3532:
        /*001c*/ 	.word	0x00000000
        /*0020*/ 	.short	0x0005
        /*0022*/ 	.short	0x002a
        /*0024*/ 	.byte	0x00, 0xf0, 0x05, 0x00


	//----- nvinfo : EIATTR_KPARAM_INFO
	.align		4
.L_3533:
        /*0028*/ 	.byte	0x04, 0x17
        /*002a*/ 	.short	(.L_3535 - .L_3534)
.L_3534:
        /*002c*/ 	.word	0x00000000
        /*0030*/ 	.short	0x0004
        /*0032*/ 	.short	0x0029
        /*0034*/ 	.byte	0x00, 0xf0, 0x05, 0x00


	//----- nvinfo : EIATTR_KPARAM_INFO
	.align		4
.L_3535:
        /*0038*/ 	.byte	0x04, 0x17
        /*003a*/ 	.short	(.L_3537 - .L_3536)
.L_3536:
        /*003c*/ 	.word	0x00000000
        /*0040*/ 	.short	0x0003
        /*0042*/ 	.short	0x0028
        /*0044*/ 	.byte	0x00, 0xf0, 0x05, 0x00


	//----- nvinfo : EIATTR_KPARAM_INFO
	.align		4
.L_3537:
        /*0048*/ 	.byte	0x04, 0x17
        /*004a*/ 	.short	(.L_3539 - .L_3538)
.L_3538:
        /*004c*/ 	.word	0x00000000
        /*0050*/ 	.short	0x0002
        /*0052*/ 	.short	0x0018
        /*0054*/ 	.byte	0x00, 0xf0, 0x41, 0x00


	//----- nvinfo : EIATTR_KPARAM_INFO
	.align		4
.L_3539:
        /*0058*/ 	.byte	0x04, 0x17
        /*005a*/ 	.short	(.L_3541 - .L_3540)
.L_3540:
        /*005c*/ 	.word	0x00000000
        /*0060*/ 	.short	0x0001
        /*0062*/ 	.short	0x0008
        /*0064*/ 	.byte	0x00, 0xf0, 0x41, 0x00


	//----- nvinfo : EIATTR_KPARAM_INFO
	.align		4
.L_3541:
        /*0068*/ 	.byte	0x04, 0x17
        /*006a*/ 	.short	(.L_3543 - .L_3542)
.L_3542:
        /*006c*/ 	.word	0x00000000
        /*0070*/ 	.short	0x0000
        /*0072*/ 	.short	0x0000
        /*0074*/ 	.byte	0x00, 0xf0, 0x11, 0x00


	//----- nvinfo : EIATTR_SPARSE_MMA_MASK
	.align		4
.L_3543:
        /*0078*/ 	.byte	0x03, 0x50
        /*007a*/ 	.short	0x0000


	//----- nvinfo : EIATTR_MAXREG_COUNT
	.align		4
        /*007c*/ 	.byte	0x03, 0x1b
        /*007e*/ 	.short	0x00ff


	//----- nvinfo : EIATTR_MERCURY_ISA_VERSION
	.align		4
        /*0080*/ 	.byte	0x03, 0x5f
        /*0082*/ 	.short	0x0101


	//----- nvinfo : EIATTR_VRC_CTA_INIT_COUNT
	.align		4
        /*0084*/ 	.byte	0x02, 0x4a
	.zero		1
	.zero		1


	//----- nvinfo : EIATTR_EXIT_INSTR_OFFSETS
	.align		4
        /*0088*/ 	.byte	0x04, 0x1c
        /*008a*/ 	.short	(.L_3545 - .L_3544)


	//   ....[0]....
.L_3544:
        /*008c*/ 	.word	0x00000580


	//   ....[1]....
        /*0090*/ 	.word	0x00000600


	//----- nvinfo : EIATTR_MAX_THREADS
	.align		4
.L_3545:
        /*0094*/ 	.byte	0x04, 0x05
        /*0096*/ 	.short	(.L_3547 - .L_3546)
.L_3546:
        /*0098*/ 	.word	0x00000080
        /*009c*/ 	.word	0x00000001
        /*00a0*/ 	.word	0x00000001


	//----- nvinfo : EIATTR_CRS_STACK_SIZE
	.align		4
.L_3547:
        /*00a4*/ 	.byte	0x04, 0x1e
        /*00a6*/ 	.short	(.L_3549 - .L_3548)
.L_3548:
        /*00a8*/ 	.word	0x00000000


	//----- nvinfo : EIATTR_CBANK_PARAM_SIZE
	.align		4
.L_3549:
        /*00ac*/ 	.byte	0x03, 0x19
        /*00ae*/ 	.short	0x002c


	//----- nvinfo : EIATTR_PARAM_CBANK
	.align		4
        /*00b0*/ 	.byte	0x04, 0x0a
        /*00b2*/ 	.short	(.L_3551 - .L_3550)
	.align		4
.L_3550:
        /*00b4*/ 	.word	index@(.nv.constant0._ZN2at6native27unrolled_elementwise_kernelIZNS0_50_GLOBAL__N__2680c7bb_12_PowKernel_cu_7dd49032_317029pow_tensor_scalar_kernel_implIN3c104HalfES5_EEvRNS_18TensorIteratorBaseET0_EUlS5_E2_St5arrayIPcLm2EELi4E23TrivialOffsetCalculatorILi1EjESE_NS0_6memory15LoadWithoutCastENSF_16StoreWithoutCastEEEviT_S8_T2_T3_T4_T5_)
        /*00b8*/ 	.short	0x0380
        /*00ba*/ 	.short	0x002c


	//----- nvinfo : EIATTR_SW_WAR
	.align		4
.L_3551:
        /*00bc*/ 	.byte	0x04, 0x36
        /*00be*/ 	.short	(.L_3553 - .L_3552)
.L_3552:
        /*00c0*/ 	.word	0x00000008
.L_3553:


//--------------------- .nv.info._ZN2at6native29vectorized_elementwise_kernelILi2EZNS0_50_GLOBAL__N__2680c7bb_12_PowKernel_cu_7dd49032_317029pow_tensor_scalar_kernel_implIN3c104HalfES5_EEvRNS_18TensorIteratorBaseET0_EUlS5_E2_St5arrayIPcLm2EEEEviS8_T1_ --------------------------
	.section	.nv.info._ZN2at6native29vectorized_elementwise_kernelILi2EZNS0_50_GLOBAL__N__2680c7bb_12_PowKernel_cu_7dd49032_317029pow_tensor_scalar_kernel_implIN3c104HalfES5_EEvRNS_18TensorIteratorBaseET0_EUlS5_E2_St5arrayIPcLm2EEEEviS8_T1_,"",@"SHT_CUDA_INFO"
	.sectionflags	@""
	.align	4


	//----- nvinfo : EIATTR_CUDA_API_VERSION
	.align		4
        /*0000*/ 	.byte	0x04, 0x37
        /*0002*/ 	.short	(.L_3555 - .L_3554)
.L_3554:
        /*0004*/ 	.word	0x00000082


	//----- nvinfo : EIATTR_KPARAM_INFO
	.align		4
.L_3555:
        /*0008*/ 	.byte	0x04, 0x17
        /*000a*/ 	.short	(.L_3557 - .L_3556)
.L_3556:
        /*000c*/ 	.word	0x00000000
        /*0010*/ 	.short	0x0002
        /*0012*/ 	.short	0x0018
        /*0014*/ 	.byte	0x00, 0xf0, 0x41, 0x00


	//----- nvinfo : EIATTR_KPARAM_INFO
	.align		4
.L_3557:
        /*0018*/ 	.byte	0x04, 0x17
        /*001a*/ 	.short	(.L_3559 - .L_3558)
.L_3558:
        /*001c*/ 	.word	0x00000000
        /*0020*/ 	.short	0x0001
        /*0022*/ 	.short	0x0008
        /*0024*/ 	.byte	0x00, 0xf0, 0x41, 0x00


	//----- nvinfo : EIATTR_KPARAM_INFO
	.align		4
.L_3559:
        /*0028*/ 	.byte	0x04, 0x17
        /*002a*/ 	.short	(.L_3561 - .L_3560)
.L_3560:
        /*002c*/ 	.word	0x00000000
        /*0030*/ 	.short	0x0000
        /*0032*/ 	.short	0x0000
        /*0034*/ 	.byte	0x00, 0xf0, 0x11, 0x00


	//----- nvinfo : EIATTR_SPARSE_MMA_MASK
	.align		4
.L_3561:
        /*0038*/ 	.byte	0x03, 0x50
        /*003a*/ 	.short	0x0000


	//----- nvinfo : EIATTR_MAXREG_COUNT
	.align		4
        /*003c*/ 	.byte	0x03, 0x1b
        /*003e*/ 	.short	0x00ff


	//----- nvinfo : EIATTR_MERCURY_ISA_VERSION
	.align		4
        /*0040*/ 	.byte	0x03, 0x5f
        /*0042*/ 	.short	0x0101


	//----- nvinfo : EIATTR_VRC_CTA_INIT_COUNT
	.align		4
        /*0044*/ 	.byte	0x02, 0x4a
	.zero		1
	.zero		1


	//----- nvinfo : EIATTR_EXIT_INSTR_OFFSETS
	.align		4
        /*0048*/ 	.byte	0x04, 0x1c
        /*004a*/ 	.short	(.L_3563 - .L_3562)


	//   ....[0]....
.L_3562:
        /*004c*/ 	.word	0x00000bd0


	//   ....[1]....
        /*0050*/ 	.word	0x00000c20


	//   ....[2]....
        /*0054*/ 	.word	0x00000f80


	//----- nvinfo : EIATTR_MAX_THREADS
	.align		4
.L_3563:
        /*0058*/ 	.byte	0x04, 0x05
        /*005a*/ 	.short	(.L_3565 - .L_3564)
.L_3564:
        /*005c*/ 	.word	0x00000080
        /*0060*/ 	.word	0x00000001
        /*0064*/ 	.word	0x00000001


	//----- nvinfo : EIATTR_CRS_STACK_SIZE
	.align		4
.L_3565:
        /*0068*/ 	.byte	0x04, 0x1e
        /*006a*/ 	.short	(.L_3567 - .L_3566)
.L_3566:
        /*006c*/ 	.word	0x00000000


	//----- nvinfo : EIATTR_CBANK_PARAM_SIZE
	.align		4
.L_3567:
        /*0070*/ 	.byte	0x03, 0x19
        /*0072*/ 	.short	0x0028


	//----- nvinfo : EIATTR_PARAM_CBANK
	.align		4
        /*0074*/ 	.byte	0x04, 0x0a
        /*0076*/ 	.short	(.L_3569 - .L_3568)
	.align		4
.L_3568:
        /*0078*/ 	.word	index@(.nv.constant0._ZN2at6native29vectorized_elementwise_kernelILi2EZNS0_50_GLOBAL__N__2680c7bb_12_PowKernel_cu_7dd49032_317029pow_tensor_scalar_kernel_implIN3c104HalfES5_EEvRNS_18TensorIteratorBaseET0_EUlS5_E2_St5arrayIPcLm2EEEEviS8_T1_)
        /*007c*/ 	.short	0x0380
        /*007e*/ 	.short	0x0028


	//----- nvinfo : EIATTR_SW_WAR
	.align		4
.L_3569:
        /*0080*/ 	.byte	0x04, 0x36
        /*0082*/ 	.short	(.L_3571 - .L_3570)
.L_3570:
        /*0084*/ 	.word	0x00000008
.L_3571:


//--------------------- .nv.info._ZN2at6native29vectorized_elementwise_kernelILi4EZNS0_50_GLOBAL__N__2680c7bb_12_PowKernel_cu_7dd49032_317029pow_tensor_scalar_kernel_implIN3c104HalfES5_EEvRNS_18TensorIteratorBaseET0_EUlS5_E2_St5arrayIPcLm2EEEEviS8_T1_ --------------------------
	.section	.nv.info._ZN2at6native29vectorized_elementwise_kernelILi4EZNS0_50_GLOBAL__N__2680c7bb_12_PowKernel_cu_7dd49032_317029pow_tensor_scalar_kernel_implIN3c104HalfES5_EEvRNS_18TensorIteratorBaseET0_EUlS5_E2_St5arrayIPcLm2EEEEviS8_T1_,"",@"SHT_CUDA_INFO"
	.sectionflags	@""
	.align	4


	//----- nvinfo : EIATTR_CUDA_API_VERSION
	.align		4
        /*0000*/ 	.byte	0x04, 0x37
        /*0002*/ 	.short	(.L_3573 - .L_3572)
.L_3572:
        /*0004*/ 	.word	0x00000082


	//----- nvinfo : EIATTR_KPARAM_INFO
	.align		4
.L_3573:
        /*0008*/ 	.byte	0x04, 0x17
        /*000a*/ 	.short	(.L_3575 - .L_3574)
.L_3574:
        /*000c*/ 	.word	0x00000000
        /*0010*/ 	.short	0x0002
        /*0012*/ 	.short	0x0018
        /*0014*/ 	.byte	0x00, 0xf0, 0x41, 0x00


	//----- nvinfo : EIATTR_KPARAM_INFO
	.align		4
.L_3575:
        /*0018*/ 	.byte	0x04, 0x17
        /*001a*/ 	.short	(.L_3577 - .L_3576)
.L_3576:
        /*001c*/ 	.word	0x00000000
        /*0020*/ 	.short	0x0001
        /*0022*/ 	.short	0x0008
        /*0024*/ 	.byte	0x00, 0xf0, 0x41, 0x00


	//----- nvinfo : EIATTR_KPARAM_INFO
	.align		4
.L_3577:
        /*0028*/ 	.byte	0x04, 0x17
        /*002a*/ 	.short	(.L_3579 - .L_3578)
.L_3578:
        /*002c*/ 	.word	0x00000000
        /*0030*/ 	.short	0x0000
        /*0032*/ 	.short	0x0000
        /*0034*/ 	.byte	0x00, 0xf0, 0x11, 0x00


	//----- nvinfo : EIATTR_SPARSE_MMA_MASK
	.align		4
.L_3579:
        /*0038*/ 	.byte	0x03, 0x50
        /*003a*/ 	.short	0x0000


	//----- nvinfo : EIATTR_MAXREG_COUNT
	.align		4
        /*003c*/ 	.byte	0x03, 0x1b
        /*003e*/ 	.short	0x00ff


	//----- nvinfo : EIATTR_MERCURY_ISA_VERSION
	.align		4
        /*0040*/ 	.byte	0x03, 0x5f
        /*0042*/ 	.short	0x0101


	//----- nvinfo : EIATTR_VRC_CTA_INIT_COUNT
	.align		4
        /*0044*/ 	.byte	0x02, 0x4a
	.zero		1
	.zero		1


	//----- nvinfo : EIATTR_EXIT_INSTR_OFFSETS
	.align		4
        /*0048*/ 	.byte	0x04, 0x1c
        /*004a*/ 	.short	(.L_3581 - .L_3580)


	//   ....[0]....
.L_3580:
        /*004c*/ 	.word	0x00000bd0


	//   ....[1]....
        /*0050*/ 	.word	0x00000c20


	//   ....[2]....
        /*0054*/ 	.word	0x00000f40


	//----- nvinfo : EIATTR_MAX_THREADS
	.align		4
.L_3581:
        /*0058*/ 	.byte	0x04, 0x05
        /*005a*/ 	.short	(.L_3583 - .L_3582)
.L_3582:
        /*005c*/ 	.word	0x00000080
        /*0060*/ 	.word	0x00000001
        /*0064*/ 	.word	0x00000001


	//----- nvinfo : EIATTR_CRS_STACK_SIZE
	.align		4
.L_3583:
        /*0068*/ 	.byte	0x04, 0x1e
        /*006a*/ 	.short	(.L_3585 - .L_3584)
.L_3584:
        /*006c*/ 	.word	0x00000000


	//----- nvinfo : EIATTR_CBANK_PARAM_SIZE
	.align		4
.L_3585:
        /*0070*/ 	.byte	0x03, 0x19
        /*0072*/ 	.short	0x0028


	//----- nvinfo : EIATTR_PARAM_CBANK
	.align		4
        /*0074*/ 	.byte	0x04, 0x0a
        /*0076*/ 	.short	(.L_3587 - .L_3586)
	.align		4
.L_3586:
        /*0078*/ 	.word	index@(.nv.constant0._ZN2at6native29vectorized_elementwise_kernelILi4EZNS0_50_GLOBAL__N__2680c7bb_12_PowKernel_cu_7dd49032_317029pow_tensor_scalar_kernel_implIN3c104HalfES5_EEvRNS_18TensorIteratorBaseET0_EUlS5_E2_St5arrayIPcLm2EEEEviS8_T1_)
        /*007c*/ 	.short	0x0380
        /*007e*/ 	.short	0x0028


	//----- nvinfo : EIATTR_SW_WAR
	.align		4
.L_3587:
        /*0080*/ 	.byte	0x04, 0x36
        /*0082*/ 	.short	(.L_3589 - .L_3588)
.L_3588:
        /*0084*/ 	.word	0x00000008
.L_3589:


//--------------------- .nv.info._ZN2at6native29vectorized_elementwise_kernelILi8EZNS0_50_GLOBAL__N__2680c7bb_12_PowKernel_cu_7dd49032_317029pow_tensor_scalar_kernel_implIN3c104HalfES5_EEvRNS_18TensorIteratorBaseET0_EUlS5_E2_St5arrayIPcLm2EEEEviS8_T1_ --------------------------
	.section	.nv.info._ZN2at6native29vectorized_elementwise_kernelILi8EZNS0_50_GLOBAL__N__2680c7bb_12_PowKernel_cu_7dd49032_317029pow_tensor_scalar_kernel_implIN3c104HalfES5_EEvRNS_18TensorIteratorBaseET0_EUlS5_E2_St5arrayIPcLm2EEEEviS8_T1_,"",@"SHT_CUDA_INFO"
	.sectionflags	@""
	.align	4


	//----- nvinfo : EIATTR_CUDA_API_VERSION
	.align		4
        /*0000*/ 	.byte	0x04, 0x37
        /*0002*/ 	.short	(.L_3591 - .L_3590)
.L_3590:
        /*0004*/ 	.word	0x00000082


	//----- nvinfo : EIATTR_KPARAM_INFO
	.align		4
.L_3591:
        /*0008*/ 	.byte	0x04, 0x17
        /*000a*/ 	.short	(.L_3593 - .L_3592)
.L_3592:
        /*000c*/ 	.word	0x00000000
        /*0010*/ 	.short	0x0002
        /*0012*/ 	.short	0x0018
        /*0014*/ 	.byte	0x00, 0xf0, 0x41, 0x00


	//----- nvinfo : EIATTR_KPARAM_INFO
	.align		4
.L_3593:
        /*0018*/ 	.byte	0x04, 0x17
        /*001a*/ 	.short	(.L_3595 - .L_3594)
.L_3594:
        /*001c*/ 	.word	0x00000000
        /*0020*/ 	.short	0x0001
        /*0022*/ 	.short	0x0008
        /*0024*/ 	.byte	0x00, 0xf0, 0x41, 0x00


	//----- nvinfo : EIATTR_KPARAM_INFO
	.align		4
.L_3595:
        /*0028*/ 	.byte	0x04, 0x17
        /*002a*/ 	.short	(.L_3597 - .L_3596)
.L_3596:
        /*002c*/ 	.word	0x00000000
        /*0030*/ 	.short	0x0000
        /*0032*/ 	.short	0x0000
        /*0034*/ 	.byte	0x00, 0xf0, 0x11, 0x00


	//----- nvinfo : EIATTR_SPARSE_MMA_MASK
	.align		4
.L_3597:
        /*0038*/ 	.byte	0x03, 0x50
        /*003a*/ 	.short	0x0000


	//----- nvinfo : EIATTR_MAXREG_COUNT
	.align		4
        /*003c*/ 	.byte	0x03, 0x1b
        /*003e*/ 	.short	0x00ff


	//----- nvinfo : EIATTR_MERCURY_ISA_VERSION
	.align		4
        /*0040*/ 	.byte	0x03, 0x5f
        /*0042*/ 	.short	0x0101


	//----- nvinfo : EIATTR_VRC_CTA_INIT_COUNT
	.align		4
        /*0044*/ 	.byte	0x02, 0x4a
	.zero		1
	.zero		1


	//----- nvinfo : EIATTR_EXIT_INSTR_OFFSETS
	.align		4
        /*0048*/ 	.byte	0x04, 0x1c
        /*004a*/ 	.short	(.L_3599 - .L_3598)


	//   ....[0]....
.L_3598:
        /*004c*/ 	.word	0x00000010


	//----- nvinfo : EIATTR_MAX_THREADS
	.align		4
.L_3599:
        /*0050*/ 	.byte	0x04, 0x05
        /*0052*/ 	.short	(.L_3601 - .L_3600)
.L_3600:
        /*0054*/ 	.word	0x00000080
        /*0058*/ 	.word	0x00000001
        /*005c*/ 	.word	0x00000001


	//----- nvinfo : EIATTR_CBANK_PARAM_SIZE
	.align		4
.L_3601:
        /*0060*/ 	.byte	0x03, 0x19
        /*0062*/ 	.short	0x0028


	//----- nvinfo : EIATTR_PARAM_CBANK
	.align		4
        /*0064*/ 	.byte	0x04, 0x0a
        /*0066*/ 	.short	(.L_3603 - .L_3602)
	.align		4
.L_3602:
        /*0068*/ 	.word	index@(.nv.constant0._ZN2at6native29vectorized_elementwise_kernelILi8EZNS0_50_GLOBAL__N__2680c7bb_12_PowKernel_cu_7dd49032_317029pow_tensor_scalar_kernel_implIN3c104HalfES5_EEvRNS_18TensorIteratorBaseET0_EUlS5_E2_St5arrayIPcLm2EEEEviS8_T1_)
        /*006c*/ 	.short	0x0380
        /*006e*/ 	.short	0x0028


	//----- nvinfo : EIATTR_SW_WAR
	.align		4
.L_3603:
        /*0070*/ 	.byte	0x04, 0x36
        /*0072*/ 	.short	(.L_3605 - .L_3604)
.L_3604:
        /*0074*/ 	.word	0x00000008
.L_3605:


//--------------------- .nv.info._ZN2at6native18elementwise_kernelILi128ELi4EZNS0_15gpu_kernel_implIZNS0_50_GLOBAL__N__2680c7bb_12_PowKernel_cu_7dd49032_317029pow_tensor_scalar_kernel_implIN3c104HalfES6_EEvRNS_18TensorIteratorBaseET0_EUlS6_E1_EEvS8_RKT_EUliE_EEviT1_ --------------------------
	.section	.nv.info._ZN2at6native18elementwise_kernelILi128ELi4EZNS0_15gpu_kernel_implIZNS0_50_GLOBAL__N__2680c7bb_12_PowKernel_cu_7dd49032_317029pow_tensor_scalar_kernel_implIN3c104HalfES6_EEvRNS_18TensorIteratorBaseET0_EUlS6_E1_EEvS8_RKT_EUliE_EEviT1_,"",@"SHT_CUDA_INFO"
	.sectionflags	@""
	.align	4


	//----- nvinfo : EIATTR_CUDA_API_VERSION
	.align		4
        /*0000*/ 	.byte	0x04, 0x37
        /*0002*/ 	.short	(.L_3607 - .L_3606)
.L_3606:
        /*0004*/ 	.word	0x00000082


	//----- nvinfo : EIATTR_KPARAM_INFO
	.align		4
.L_3607:
        /*0008*/ 	.byte	0x04, 0x17
        /*000a*/ 	.short	(.L_3609 - .L_3608)
.L_3608:
        /*000c*/ 	.word	0x00000000
        /*0010*/ 	.short	0x0001
        /*0012*/ 	.short	0x0008
        /*0014*/ 	.byte	0x00, 0xf0, 0x81, 0x08


	//----- nvinfo : EIATTR_KPARAM_INFO
	.align		4
.L_3609:
        /*0018*/ 	.byte	0x04, 0x17
        /*001a*/ 	.short	(.L_3611 - .L_3610)
.L_3610:
        /*001c*/ 	.word	0x00000000
        /*0020*/ 	.short	0x0000
        /*0022*/ 	.short	0x0000
        /*0024*/ 	.byte	0x00, 0xf0, 0x11, 0x00


	//----- nvinfo : EIATTR_SPARSE_MMA_MASK
	.align		4
.L_3611:
        /*0028*/ 	.byte	0x03, 0x50
        /*002a*/ 	.short	0x0000


	//----- nvinfo : EIATTR_MAXREG_COUNT
	.align		4
        /*002c*/ 	.byte	0x03, 0x1b
        /*002e*/ 	.short	0x0080


	//----- nvinfo : EIATTR_EXTERNS
	.align		4
        /*0030*/ 	.byte	0x04, 0x0f
        /*0032*/ 	.short	(.L_3613 - .L_3612)


	//   ....[0]....
	.align		4
.L_3612:
        /*0034*/ 	.word	index@(__assertfail)


	//----- nvinfo : EIATTR_MERCURY_ISA_VERSION
	.align		4
.L_3613:
        /*0038*/ 	.byte	0x03, 0x5f
        /*003a*/ 	.short	0x0101


	//----- nvinfo : EIATTR_VRC_CTA_INIT_COUNT
	.align		4
        /*003c*/ 	.byte	0x02, 0x4a
	.zero		1
	.zero		1


	//----- nvinfo : EIATTR_SYSCALL_OFFSETS
	.align		4
        /*0040*/ 	.byte	0x04, 0x46
        /*0042*/ 	.short	(.L_3615 - .L_3614)


	//   ....[0]....
.L_3614:
        /*0044*/ 	.word	0x00002270


	//   ....[1]....
        /*0048*/ 	.word	0x00003460


	//   ....[2]....
        /*004c*/ 	.word	0x00005870


	//   ....[3]....
        /*0050*/ 	.word	0x00006890


	//   ....[4]....
        /*0054*/ 	.word	0x00008db0


	//   ....[5]....
        /*0058*/ 	.word	0x00009dd0


	//   ....[6]....
        /*005c*/ 	.word	0x0000c300


	//   ....[7]....
        /*0060*/ 	.word	0x0000d340


	//----- nvinfo : EIATTR_EXIT_INSTR_OFFSETS
	.align		4
.L_3615:
        /*0064*/ 	.byte	0x04, 0x1c
        /*0066*/ 	.short	(.L_3617 - .L_3616)


	//   ....[0]....
.L_3616:
        /*0068*/ 	.word	0x0000a0b0


	//   ....[1]....
        /*006c*/ 	.word	0x0000c7e0


	//   ....[2]....
        /*0070*/ 	.word	0x0000c820


	//   ....[3]....
        /*0074*/ 	.word	0x0000c8c0


	//   ....[4]....
        /*0078*/ 	.word	0x0000c900


	//   ....[5]....
        /*007c*/ 	.word	0x0000c940


	//   ....[6]....
        /*0080*/ 	.word	0x0000c9d0


	//   ....[7]....
        /*0084*/ 	.word	0x0000c9f0


	//   ....[8]....
        /*0088*/ 	.word	0x0000ca90


	//   ....[9]....
        /*008c*/ 	.word	0x0000cae0


	//   ....[10]....
        /*0090*/ 	.word	0x0000cb30


	//   ....[11]....
        /*0094*/ 	.word	0x0000cc10


	//   ....[12]....
        /*0098*/ 	.word	0x0000cd80


	//   ....[13]....
        /*009c*/ 	.word	0x0000cef0


	//   ....[14]....
        /*00a0*/ 	.word	0x0000d050


	//   ....[15]....
        /*00a4*/ 	.word	0x0000d090


	//   ....[16]....
        /*00a8*/ 	.word	0x0000d0d0


	//   ....[17]....
        /*00ac*/ 	.word	0x0000d180


	//   ....[18]....
        /*00b0*/ 	.word	0x0000d1e0


	//   ....[19]....
        /*00b4*/ 	.word	0x0000d350


	//   ....[20]....
        /*00b8*/ 	.word	0x0000d460


	//   ....[21]....
        /*00bc*/ 	.word	0x0000d5a0


	//   ....[22]....
        /*00c0*/ 	.word	0x0000d5e0


	//----- nvinfo : EIATTR_MAX_THREADS
	.align		4
.L_3617:
        /*00c4*/ 	.byte	0x04, 0x05
        /*00c6*/ 	.short	(.L_3619 - .L_3618)
.L_3618:
        /*00c8*/ 	.word	0x00000080
        /*00cc*/ 	.word	0x00000001
        /*00d0*/ 	.word	0x00000001


	//----- nvinfo : EIATTR_CRS_STACK_SIZE
	.align		4
.L_3619:
        /*00d4*/ 	.byte	0x04, 0x1e
        /*00d6*/ 	.short	(.L_3621 - .L_3620)
.L_3620:
        /*00d8*/ 	.word	0x00000000


	//----- nvinfo : EIATTR_CBANK_PARAM_SIZE
	.align		4
.L_3621:
        /*00dc*/ 	.byte	0x03, 0x19
        /*00de*/ 	.short	0x0228


	//----- nvinfo : EIATTR_PARAM_CBANK
	.align		4
        /*00e0*/ 	.byte	0x04, 0x0a
        /*00e2*/ 	.short	(.L_3623 - .L_3622)
	.align		4
.L_3622:
        /*00e4*/ 	.word	index@(.nv.constant0._ZN2at6native18elementwise_kernelILi128ELi4EZNS0_15gpu_kernel_implIZNS0_50_GLOBAL__N__2680c7bb_12_PowKernel_cu_7dd49032_317029pow_tensor_scalar_kernel_implIN3c104HalfES6_EEvRNS_18TensorIteratorBaseET0_EUlS6_E1_EEvS8_RKT_EUliE_EEviT1_)
        /*00e8*/ 	.short	0x0380
        /*00ea*/ 	.short	0x0228


	//----- nvinfo : EIATTR_SW_WAR
	.align		4
.L_3623:
        /*00ec*/ 	.byte	0x04, 0x36
        /*00ee*/ 	.short	(.L_3625 - .L_3624)
.L_3624:
        /*00f0*/ 	.word	0x00000008
.L_3625:


//--------------------- .nv.info._ZN2at6native27unrolled_elementwise_kernelIZNS0_50_GLOBAL__N__2680c7bb_12_PowKernel_cu_7dd49032_317029pow_tensor_scalar_kernel_implIN3c104HalfES5_EEvRNS_18TensorIteratorBaseET0_EUlS5_E1_St5arrayIPcLm2EELi4E23TrivialOffsetCalculatorILi1EjESE_NS0_6memory12LoadWithCastILi1EEENSF_13StoreWithCastILi1EEEEEviT_S8_T2_T3_T4_T5_ --------------------------
	.section	.nv.info._ZN2at6native27unrolled_elementwise_kernelIZNS0_50_GLOBAL__N__2680c7bb_12_PowKernel_cu_7dd49032_317029pow_tensor_scalar_kernel_implIN3c104HalfES5_EEvRNS_18TensorIteratorBaseET0_EUlS5_E1_St5arrayIPcLm2EELi4E23TrivialOffsetCalculatorILi1EjESE_NS0_6memory12LoadWithCastILi1EEENSF_13StoreWithCastILi1EEEEEviT_S8_T2_T3_T4_T5_,"",@"SHT_CUDA_INFO"
	.sectionflags	@""
	.align	4


	//----- nvinfo : EIATTR_CUDA_API_VERSION
	.align		4
        /*0000*/ 	.byte	0x04, 0x37
        /*0002*/ 	.short	(.L_3627 - .L_3626)
.L_3626:
        /*0004*/ 	.word	0x00000082


	//----- nvinfo : EIATTR_KPARAM_INFO
	.align		4
.L_3627:
        /*0008*/ 	.byte	0x04, 0x17
        /*000a*/ 	.short	(.L_3629 - .L_3628)
.L_3628:
        /*000c*/ 	.word	0x00000000
        /*0010*/ 	.short	0x0006
        /*0012*/ 	.short	0x002c
        /*0014*/ 	.byte	0x00, 0xf0, 0x21, 0x00


	//----- nvinfo : EIATTR_KPARAM_INFO
	.align		4
.L_3629:
        /*0018*/ 	.byte	0x04, 0x17
        /*001a*/ 	.short	(.L_3631 - .L_3630)
.L_3630:
        /*001c*/ 	.word	0x00000000
        /*0020*/ 	.short	0x0005
        /*0022*/ 	.short	0x0024
        /*0024*/ 	.byte	0x00, 0xf0, 0x21, 0x00


	//----- nvinfo : EIATTR_KPARAM_INFO
	.align		4
.L_3631:
        /*0028*/ 	.byte	0x04, 0x17
        /*002a*/ 	.short	(.L_3633 - .L_3632)
.L_3632:
        /*002c*/ 	.word	0x00000000
        /*0030*/ 	.short	0x0004
        /*0032*/ 	.short	0x0021
        /*0034*/ 	.byte	0x00, 0xf0, 0x05, 0x00


	//----- nvinfo : EIATTR_KPARAM_INFO
	.align		4
.L_3633:
        /*0038*/ 	.byte	0x04, 0x17
        /*003a*/ 	.short	(.L_3635 - .L_3634)
.L_3634:
        /*003c*/ 	.word	0x00000000
        /*0040*/ 	.short	0x0003
        /*0042*/ 	.short	0x0020
        /*0044*/ 	.byte	0x00, 0xf0, 0x05, 0x00


	//----- nvinfo : EIATTR_KPARAM_INFO
	.align		4
.L_3635:
        /*0048*/ 	.byte	0x04, 0x17
        /*004a*/ 	.short	(.L_3637 - .L_3636)
.L_3636:
        /*004c*/ 	.word	0x00000000
        /*0050*/ 	.short	0x0002
        /*0052*/ 	.short	0x0010
        /*0054*/ 	.byte	0x00, 0xf0, 0x41, 0x00


	//----- nvinfo : EIATTR_KPARAM_INFO
	.align		4
.L_3637:
        /*0058*/ 	.byte	0x04, 0x17
        /*005a*/ 	.short	(.L_3639 - .L_3638)
.L_3638:
        /*005c*/ 	.word	0x00000000
        /*0060*/ 	.short	0x0001
        /*0062*/ 	.short	0x0008
        /*0064*/ 	.byte	0x00, 0xf0, 0x21, 0x00


	//----- nvinfo : EIATTR_KPARAM_INFO
	.align		4
.L_3639:
        /*0068*/ 	.byte	0x04, 0x17
        /*006a*/ 	.short	(.L_3641 - .L_3640)
.L_3640:
        /*006c*/ 	.word	0x00000000
        /*0070*/ 	.short	0x0000
        /*0072*/ 	.short	0x0000
        /*0074*/ 	.byte	0x00, 0xf0, 0x11, 0x00


	//----- nvinfo : EIATTR_SPARSE_MMA_MASK
	.align		4
.L_3641:
        /*0078*/ 	.byte	0x03, 0x50
        /*007a*/ 	.short	0x0000


	//----- nvinfo : EIATTR_MAXREG_COUNT
	.align		4
        /*007c*/ 	.byte	0x03, 0x1b
        /*007e*/ 	.short	0x00ff


	//----- nvinfo : EIATTR_EXTERNS
	.align		4
        /*0080*/ 	.byte	0x04, 0x0f
        /*0082*/ 	.short	(.L_3643 - .L_3642)


	//   ....[0]....
	.align		4
.L_3642:
        /*0084*/ 	.word	index@(__assertfail)


	//----- nvinfo : EIATTR_MERCURY_ISA_VERSION
	.align		4
.L_3643:
        /*0088*/ 	.byte	0x03, 0x5f
        /*008a*/ 	.short	0x0101


	//----- nvinfo : EIATTR_VRC_CTA_INIT_COUNT
	.align		4
        /*008c*/ 	.byte	0x02, 0x4a
	.zero		1
	.zero		1


	//----- nvinfo : EIATTR_SYSCALL_OFFSETS
	.align		4
        /*0090*/ 	.byte	0x04, 0x46
        /*0092*/ 	.short	(.L_3645 - .L_3644)


	//   ....[0]....
.L_3644:
        /*0094*/ 	.word	0x00001040


	//   ....[1]....
        /*0098*/ 	.word	0x00002260


	//   ....[2]....
        /*009c*/ 	.word	0x000033c0


	//   ....[3]....
        /*00a0*/ 	.word	0x00004520


	//   ....[4]....
        /*00a4*/ 	.word	0x000062e0


	//   ....[5]....
        /*00a8*/ 	.word	0x00007190


	//   ....[6]....
        /*00ac*/ 	.word	0x00008130


	//   ....[7]....
        /*00b0*/ 	.word	0x000090b0


	//----- nvinfo : EIATTR_EXIT_INSTR_OFFSETS
	.align		4
.L_3645:
        /*00b4*/ 	.byte	0x04, 0x1c
        /*00b6*/ 	.short	(.L_3647 - .L_3646)


	//   ....[0]....
.L_3646:
        /*00b8*/ 	.word	0x00008400


	//   ....[1]....
        /*00bc*/ 	.word	0x00008550


	//   ....[2]....
        /*00c0*/ 	.word	0x00008590


	//   ....[3]....
        /*00c4*/ 	.word	0x00008630


	//   ....[4]....
        /*00c8*/ 	.word	0x00008670


	//   ....[5]....
        /*00cc*/ 	.word	0x000086b0


	//   ....[6]....
        /*00d0*/ 	.word	0x00008740


	//   ....[7]....
        /*00d4*/ 	.word	0x00008760


	//   ....[8]....
        /*00d8*/ 	.word	0x00008800


	//   ....[9]....
        /*00dc*/ 	.word	0x00008850


	//   ....[10]....
        /*00e0*/ 	.word	0x000088a0


	//   ....[11]....
        /*00e4*/ 	.word	0x00008980


	//   ....[12]....
        /*00e8*/ 	.word	0x00008af0


	//   ....[13]....
        /*00ec*/ 	.word	0x00008c60


	//   ....[14]....
        /*00f0*/ 	.word	0x00008dc0


	//   ....[15]....
        /*00f4*/ 	.word	0x00008e00


	//   ....[16]....
        /*00f8*/ 	.word	0x00008e40


	//   ....[17]....
        /*00fc*/ 	.word	0x00008ef0


	//   ....[18]....
        /*0100*/ 	.word	0x00008f50


	//   ....[19]....
        /*0104*/ 	.word	0x000090c0


	//   ....[20]....
        /*0108*/ 	.word	0x000091d0


	//   ....[21]....
        /*010c*/ 	.word	0x00009310


	//   ....[22]....
        /*0110*/ 	.word	0x00009350


	//----- nvinfo : EIATTR_MAX_THREADS
	.align		4
.L_3647:
        /*0114*/ 	.byte	0x04, 0x05
        /*0116*/ 	.short	(.L_3649 - .L_3648)
.L_3648:
        /*0118*/ 	.word	0x00000080
        /*011c*/ 	.word	0x00000001
        /*0120*/ 	.word	0x00000001


	//----- nvinfo : EIATTR_CRS_STACK_SIZE
	.align		4
.L_3649:
        /*0124*/ 	.byte	0x04, 0x1e
        /*0126*/ 	.short	(.L_3651 - .L_3650)
.L_3650:
        /*0128*/ 	.word	0x00000000


	//----- nvinfo : EIATTR_CBANK_PARAM_SIZE
	.align		4
.L_3651:
        /*012c*/ 	.byte	0x03, 0x19
        /*012e*/ 	.short	0x0034


	//----- nvinfo : EIATTR_PARAM_CBANK
	.align		4
        /*0130*/ 	.byte	0x04, 0x0a
        /*0132*/ 	.short	(.L_3653 - .L_3652)
	.align		4
.L_3652:
        /*0134*/ 	.word	index@(.nv.constant0._ZN2at6native27unrolled_elementwise_kernelIZNS0_50_GLOBAL__N__2680c7bb_12_PowKernel_cu_7dd49032_317029pow_tensor_scalar_kernel_implIN3c104HalfES5_EEvRNS_18TensorIteratorBaseET0_EUlS5_E1_St5arrayIPcLm2EELi4E23TrivialOffsetCalculatorILi1EjESE_NS0_6memory12LoadWithCastILi1EEENSF_13StoreWithCastILi1EEEEEviT_S8_T2_T3_T4_T5_)
        /*0138*/ 	.short	0x0380
        /*013a*/ 	.short	0x0034


	//----- nvinfo : EIATTR_SW_WAR
	.align		4
.L_3653:
        /*013c*/ 	.byte	0x04, 0x36
        /*013e*/ 	.short	(.L_3655 - .L_3654)
.L_3654:
        /*0140*/ 	.word	0x00000008
.L_3655:


//--------------------- .nv.info._ZN2at6native18elementwise_kernelILi128ELi4EZNS0_22gpu_kernel_impl_nocastIZNS0_50_GLOBAL__N__2680c7bb_12_PowKernel_cu_7dd49032_317029pow_tensor_scalar_kernel_implIN3c104HalfES6_EEvRNS_18TensorIteratorBaseET0_EUlS6_E1_EEvS8_RKT_EUliE_EEviT1_ --------------------------
	.section	.nv.info._ZN2at6native18elementwise_kernelILi128ELi4EZNS0_22gpu_kernel_impl_nocastIZNS0_50_GLOBAL__N__2680c7bb_12_PowKernel_cu_7dd49032_317029pow_tensor_scalar_kernel_implIN3c104HalfES6_EEvRNS_18TensorIteratorBaseET0_EUlS6_E1_EEvS8_RKT_EUliE_EEviT1_,"",@"SHT_CUDA_INFO"
	.sectionflags	@""
	.align	4


	//----- nvinfo : EIATTR_CUDA_API_VERSION
	.align		4
        /*0000*/ 	.byte	0x04, 0x37
        /*0002*/ 	.short	(.L_3657 - .L_3656)
.L_3656:
        /*0004*/ 	.word	0x00000082


	//----- nvinfo : EIATTR_KPARAM_INFO
	.align		4
.L_3657:
        /*0008*/ 	.byte	0x04, 0x17
        /*000a*/ 	.short	(.L_3659 - .L_3658)
.L_3658:
        /*000c*/ 	.word	0x00000000
        /*0010*/ 	.short	0x0001
        /*0012*/ 	.short	0x0008
        /*0014*/ 	.byte	0x00, 0xf0, 0x61, 0x08


	//----- nvinfo : EIATTR_KPARAM_INFO
	.align		4
.L_3659:
        /*0018*/ 	.byte	0x04, 0x17
        /*001a*/ 	.short	(.L_3661 - .L_3660)
.L_3660:
        /*001c*/ 	.word	0x00000000
        /*0020*/ 	.short	0x0000
        /*0022*/ 	.short	0x0000
        /*0024*/ 	.byte	0x00, 0xf0, 0x11, 0x00


	//----- nvinfo : EIATTR_SPARSE_MMA_MASK
	.align		4
.L_3661:
        /*0028*/ 	.byte	0x03, 0x50
        /*002a*/ 	.short	0x0000


	//----- nvinfo : EIATTR_MAXREG_COUNT
	.align		4
        /*002c*/ 	.byte	0x03, 0x1b
        /*002e*/ 	.short	0x0080


	//----- nvinfo : EIATTR_MERCURY_ISA_VERSION
	.align		4
        /*0030*/ 	.byte	0x03, 0x5f
        /*0032*/ 	.short	0x0101


	//----- nvinfo : EIATTR_VRC_CTA_INIT_COUNT
	.align		4
        /*0034*/ 	.byte	0x02, 0x4a
	.zero		1
	.zero		1


	//----- nvinfo : EIATTR_EXIT_INSTR_OFFSETS
	.align		4
        /*0038*/ 	.byte	0x04, 0x1c
        /*003a*/ 	.short	(.L_3663 - .L_3662)


	//   ....[0]....
.L_3662:
        /*003c*/ 	.word	0x00000c20


	//   ....[1]....
        /*0040*/ 	.word	0x00000fa0


	//   ....[2]....
        /*0044*/ 	.word	0x00005440


	//   ....[3]....
        /*0048*/ 	.word	0x00006aa0


	//----- nvinfo : EIATTR_MAX_THREADS
	.align		4
.L_3663:
        /*004c*/ 	.byte	0x04, 0x05
        /*004e*/ 	.short	(.L_3665 - .L_3664)
.L_3664:
        /*0050*/ 	.word	0x00000080
        /*0054*/ 	.word	0x00000001
        /*0058*/ 	.word	0x00000001


	//----- nvinfo : EIATTR_CRS_STACK_SIZE
	.align		4
.L_3665:
        /*005c*/ 	.byte	0x04, 0x1e
        /*005e*/ 	.short	(.L_3667 - .L_3666)
.L_3666:
        /*0060*/ 	.word	0x00000000


	//----- nvinfo : EIATTR_CBANK_PARAM_SIZE
	.align		4
.L_3667:
        /*0064*/ 	.byte	0x03, 0x19
        /*0066*/ 	.short	0x0220


	//----- nvinfo : EIATTR_PARAM_CBANK
	.align		4
        /*0068*/ 	.byte	0x04, 0x0a
        /*006a*/ 	.short	(.L_3669 - .L_3668)
	.align		4
.L_3668:
        /*006c*/ 	.word	index@(.nv.constant0._ZN2at6native18elementwise_kernelILi128ELi4EZNS0_22gpu_kernel_impl_nocastIZNS0_50_GLOBAL__N__2680c7bb_12_PowKernel_cu_7dd49032_317029pow_tensor_scalar_kernel_implIN3c104HalfES6_EEvRNS_18TensorIteratorBaseET0_EUlS6_E1_EEvS8_RKT_EUliE_EEviT1_)
        /*0070*/ 	.short	0x0380
        /*0072*/ 	.short	0x0220


	//----- nvinfo : EIATTR_SW_WAR
	.align		4
.L_3669:
        /*0074*/ 	.byte	0x04, 0x36
        /*0076*/ 	.short	(.L_3671 - .L_3670)
.L_3670:
        /*0078*/ 	.word	0x00000008
.L_3671:


//--------------------- .nv.info._ZN2at6native27unrolled_elementwise_kernelIZNS0_50_GLOBAL__N__2680c7bb_12_PowKernel_cu_7dd49032_317029pow_tensor_scalar_kernel_implIN3c104HalfES5_EEvRNS_18TensorIteratorBaseET0_EUlS5_E1_St5arrayIPcLm2EELi4E23TrivialOffsetCalculatorILi1EjESE_NS0_6memory15LoadWithoutCastENSF_16StoreWithoutCastEEEviT_S8_T2_T3_T4_T5_ --------------------------
	.section	.nv.info._ZN2at6native27unrolled_elementwise_kernelIZNS0_50_GLOBAL__N__2680c7bb_12_PowKernel_cu_7dd49032_317029pow_tensor_scalar_kernel_implIN3c104HalfES5_EEvRNS_18TensorIteratorBaseET0_EUlS5_E1_St5arrayIPcLm2EELi4E23TrivialOffsetCalculatorILi1EjESE_NS0_6memory15LoadWithoutCastENSF_16StoreWithoutCastEEEviT_S8_T2_T3_T4_T5_,"",@"SHT_CUDA_INFO"
	.sectionflags	@""
	.align	4


	//----- nvinfo : EIATTR_CUDA_API_VERSION
	.align		4
        /*0000*/ 	.byte	0x04, 0x37
        /*0002*/ 	.short	(.L_3673 - .L_3672)
.L_3672:
        /*0004*/ 	.word	0x00000082


	//----- nvinfo : EIATTR_KPARAM_INFO
	.align		4
.L_3673:
        /*0008*/ 	.byte	0x04, 0x17
        /*000a*/ 	.short	(.L_3675 - .L_3674)
.L_3674:
        /*000c*/ 	.word	0x00000000
        /*0010*/ 	.short	0x0006
        /*0012*/ 	.short	0x0023
        /*0014*/ 	.byte	0x00, 0xf0, 0x05, 0x00


	//----- nvinfo : EIATTR_KPARAM_INFO
	.align		4
.L_3675:
        /*0018*/ 	.byte	0x04, 0x17
        /*001a*/ 	.short	(.L_3677 - .L_3676)
.L_3676:
        /*001c*/ 	.word	0x00000000
        /*0020*/ 	.short	0x0005
        /*0022*/ 	.short	0x0022
        /*0024*/ 	.byte	0x00, 0xf0, 0x05, 0x00


	//----- nvinfo : EIATTR_KPARAM_INFO
	.align		4
.L_3677:
        /*0028*/ 	.byte	0x04, 0x17
        /*002a*/ 	.short	(.L_3679 - .L_3678)
.L_3678:
        /*002c*/ 	.word	0x00000000
        /*0030*/ 	.short	0x0004
        /*0032*/ 	.short	0x0021
        /*0034*/ 	.byte	0x00, 0xf0, 0x05, 0x00


	//----- nvinfo : EIATTR_KPARAM_INFO
	.align		4
.L_3679:
        /*0038*/ 	.byte	0x04, 0x17
        /*003a*/ 	.short	(.L_3681 - .L_3680)
.L_3680:
        /*003c*/ 	.word	0x00000000
        /*0040*/ 	.short	0x0003
        /*0042*/ 	.short	0x0020
        /*0044*/ 	.byte	0x00, 0xf0, 0x05, 0x00


	//----- nvinfo : EIATTR_KPARAM_INFO
	.align		4
.L_3681:
        /*0048*/ 	.byte	0x04, 0x17
        /*004a*/ 	.short	(.L_3683 - .L_3682)
.L_3682:
        /*004c*/ 	.word	0x00000000
        /*0050*/ 	.short	0x0002
        /*0052*/ 	.short	0x0010
        /*0054*/ 	.byte	0x00, 0xf0, 0x41, 0x00


	//----- nvinfo : EIATTR_KPARAM_INFO
	.align		4
.L_3683:
        /*0058*/ 	.byte	0x04, 0x17
        /*005a*/ 	.short	(.L_3685 - .L_3684)
.L_3684:
        /*005c*/ 	.word	0x00000000
        /*0060*/ 	.short	0x0001
        /*0062*/ 	.short	0x0008
        /*0064*/ 	.byte	0x00, 0xf0, 0x21, 0x00


	//----- nvinfo : EIATTR_KPARAM_INFO
	.align		4
.L_3685:
        /*0068*/ 	.byte	0x04, 0x17
        /*006a*/ 	.short	(.L_3687 - .L_3686)
.L_3686:
        /*006c*/ 	.word	0x00000000
        /*0070*/ 	.short	0x0000
        /*0072*/ 	.short	0x0000
        /*0074*/ 	.byte	0x00, 0xf0, 0x11, 0x00


	//----- nvinfo : EIATTR_SPARSE_MMA_MASK
	.align		4
.L_3687:
        /*0078*/ 	.byte	0x03, 0x50
        /*007a*/ 	.short	0x0000


	//----- nvinfo : EIATTR_MAXREG_COUNT
	.align		4
        /*007c*/ 	.byte	0x03, 0x1b
        /*007e*/ 	.short	0x00ff


	//----- nvinfo : EIATTR_MERCURY_ISA_VERSION
	.align		4
        /*0080*/ 	.byte	0x03, 0x5f
        /*0082*/ 	.short	0x0101


	//----- nvinfo : EIATTR_VRC_CTA_INIT_COUNT
	.align		4
        /*0084*/ 	.byte	0x02, 0x4a
	.zero		1
	.zero		1


	//----- nvinfo : EIATTR_EXIT_INSTR_OFFSETS
	.align		4
        /*0088*/ 	.byte	0x04, 0x1c
        /*008a*/ 	.short	(.L_3689 - .L_3688)


	//   ....[0]....
.L_3688:
        /*008c*/ 	.word	0x00001180


	//   ....[1]....
        /*0090*/ 	.word	0x000011d0


	//----- nvinfo : EIATTR_MAX_THREADS
	.align		4
.L_3689:
        /*0094*/ 	.byte	0x04, 0x05
        /*0096*/ 	.short	(.L_3691 - .L_3690)
.L_3690:
        /*0098*/ 	.word	0x00000080
        /*009c*/ 	.word	0x00000001
        /*00a0*/ 	.word	0x00000001


	//----- nvinfo : EIATTR_CRS_STACK_SIZE
	.align		4
.L_3691:
        /*00a4*/ 	.byte	0x04, 0x1e
        /*00a6*/ 	.short	(.L_3693 - .L_3692)
.L_3692:
        /*00a8*/ 	.word	0x00000000


	//----- nvinfo : EIATTR_CBANK_PARAM_SIZE
	.align		4
.L_3693:
        /*00ac*/ 	.byte	0x03, 0x19
        /*00ae*/ 	.short	0x0024


	//----- nvinfo : EIATTR_PARAM_CBANK
	.align		4
        /*00b0*/ 	.byte	0x04, 0x0a
        /*00b2*/ 	.short	(.L_3695 - .L_3694)
	.align		4
.L_3694:
        /*00b4*/ 	.word	index@(.nv.constant0._ZN2at6native27unrolled_elementwise_kernelIZNS0_50_GLOBAL__N__2680c7bb_12_PowKernel_cu_7dd49032_317029pow_tensor_scalar_kernel_implIN3c104HalfES5_EEvRNS_18TensorIteratorBaseET0_EUlS5_E1_St5arrayIPcLm2EELi4E23TrivialOffsetCalculatorILi1EjESE_NS0_6memory15LoadWithoutCastENSF_16StoreWithoutCastEEEviT_S8_T2_T3_T4_T5_)
        /*00b8*/ 	.short	0x0380
        /*00ba*/ 	.short	0x0024


	//----- nvinfo : EIATTR_SW_WAR
	.align		4
.L_3695:
        /*00bc*/ 	.byte	0x04, 0x36
        /*00be*/ 	.short	(.L_3697 - .L_3696)
.L_3696:
        /*00c0*/ 	.word	0x00000008
.L_3697:


//--------------------- .nv.info._ZN2at6native29vectorized_elementwise_kernelILi2EZNS0_50_GLOBAL__N__2680c7bb_12_PowKernel_cu_7dd49032_317029pow_tensor_scalar_kernel_implIN3c104HalfES5_EEvRNS_18TensorIteratorBaseET0_EUlS5_E1_St5arrayIPcLm2EEEEviS8_T1_ --------------------------
	.section	.nv.info._ZN2at6native29vectorized_elementwise_kernelILi2EZNS0_50_GLOBAL__N__2680c7bb_12_PowKernel_cu_7dd49032_317029pow_tensor_scalar_kernel_implIN3c104HalfES5_EEvRNS_18TensorIteratorBaseET0_EUlS5_E1_St5arrayIPcLm2EEEEviS8_T1_,"",@"SHT_CUDA_INFO"
	.sectionflags	@""
	.align	4


	//----- nvinfo : EIATTR_CUDA_API_VERSION
	.align		4
        /*0000*/ 	.byte	0x04, 0x37
        /*0002*/ 	.short	(.L_3699 - .L_3698)
.L_3698:
        /*0004*/ 	.word	0x00000082


	//----- nvinfo : EIATTR_KPARAM_INFO
	.align		4
.L_3699:
        /*0008*/ 	.byte	0x04, 0x17
        /*000a*/ 	.short	(.L_3701 - .L_3700)
.L_3700:
        /*000c*/ 	.word	0x00000000
        /*0010*/ 	.short	0x0002
        /*0012*/ 	.short	0x0010
        /*0014*/ 	.byte	0x00, 0xf0, 0x41, 0x00


	//----- nvinfo : EIATTR_KPARAM_INFO
	.align		4
.L_3701:
        /*0018*/ 	.byte	0x04, 0x17
        /*001a*/ 	.short	(.L_3703 - .L_3702)
.L_3702:
        /*001c*/ 	.word	0x00000000
        /*0020*/ 	.short	0x0001
        /*0022*/ 	.short	0x0008
        /*0024*/ 	.byte	0x00, 0xf0, 0x21, 0x00


	//----- nvinfo : EIATTR_KPARAM_INFO
	.align		4
.L_3703:
        /*0028*/ 	.byte	0x04, 0x17
        /*002a*/ 	.short	(.L_3705 - .L_3704)
.L_3704:
        /*002c*/ 	.word	0x00000000
        /*0030*/ 	.short	0x0000
        /*0032*/ 	.short	0x0000
        /*0034*/ 	.byte	0x00, 0xf0, 0x11, 0x00


	//----- nvinfo : EIATTR_SPARSE_MMA_MASK
	.align		4
.L_3705:
        /*0038*/ 	.byte	0x03, 0x50
        /*003a*/ 	.short	0x0000


	//----- nvinfo : EIATTR_MAXREG_COUNT
	.align		4
        /*003c*/ 	.byte	0x03, 0x1b
        /*003e*/ 	.short	0x00ff


	//----- nvinfo : EIATTR_MERCURY_ISA_VERSION
	.align		4
        /*0040*/ 	.byte	0x03, 0x5f
        /*0042*/ 	.short	0x0101


	//----- nvinfo : EIATTR_VRC_CTA_INIT_COUNT
	.align		4
        /*0044*/ 	.byte	0x02, 0x4a
	.zero		1
	.zero		1


	//----- nvinfo : EIATTR_EXIT_INSTR_OFFSETS
	.align		4
        /*0048*/ 	.byte	0x04, 0x1c
        /*004a*/ 	.short	(.L_3707 - .L_3706)


	//   ....[0]....
.L_3706:
        /*004c*/ 	.word	0x000022f0


	//   ....[1]....
        /*0050*/ 	.word	0x00002340


	//   ....[2]....
        /*0054*/ 	.word	0x00003e50


	//----- nvinfo : EIATTR_MAX_THREADS
	.align		4
.L_3707:
        /*0058*/ 	.byte	0x04, 0x05
        /*005a*/ 	.short	(.L_3709 - .L_3708)
.L_3708:
        /*005c*/ 	.word	0x00000080
        /*0060*/ 	.word	0x00000001
        /*0064*/ 	.word	0x00000001


	//----- nvinfo : EIATTR_CRS_STACK_SIZE
	.align		4
.L_3709:
        /*0068*/ 	.byte	0x04, 0x1e
        /*006a*/ 	.short	(.L_3711 - .L_3710)
.L_3710:
        /*006c*/ 	.word	0x00000000


	//----- nvinfo : EIATTR_CBANK_PARAM_SIZE
	.align		4
.L_3711:
        /*0070*/ 	.byte	0x03, 0x19
        /*0072*/ 	.short	0x0020


	//----- nvinfo : EIATTR_PARAM_CBANK
	.align		4
        /*0074*/ 	.byte	0x04, 0x0a
        /*0076*/ 	.short	(.L_3713 - .L_3712)
	.align		4
.L_3712:
        /*0078*/ 	.word	index@(.nv.constant0._ZN2at6native29vectorized_elementwise_kernelILi2EZNS0_50_GLOBAL__N__2680c7bb_12_PowKernel_cu_7dd49032_317029pow_tensor_scalar_kernel_implIN3c104HalfES5_EEvRNS_18TensorIteratorBaseET0_EUlS5_E1_St5arrayIPcLm2EEEEviS8_T1_)
        /*007c*/ 	.short	0x0380
        /*007e*/ 	.short	0x0020


	//----- nvinfo : EIATTR_SW_WAR
	.align		4
.L_3713:
        /*0080*/ 	.byte	0x04, 0x36
        /*0082*/ 	.short	(.L_3715 - .L_3714)
.L_3714:
        /*0084*/ 	.word	0x00000008
.L_3715:


//--------------------- .nv.info._ZN2at6native29vectorized_elementwise_kernelILi4EZNS0_50_GLOBAL__N__2680c7bb_12_PowKernel_cu_7dd49032_317029pow_tensor_scalar_kernel_implIN3c104HalfES5_EEvRNS_18TensorIteratorBaseET0_EUlS5_E1_St5arrayIPcLm2EEEEviS8_T1_ --------------------------
	.section	.nv.info._ZN2at6native29vectorized_elementwise_kernelILi4EZNS0_50_GLOBAL__N__2680c7bb_12_PowKernel_cu_7dd49032_317029pow_tensor_scalar_kernel_implIN3c104HalfES5_EEvRNS_18TensorIteratorBaseET0_EUlS5_E1_St5arrayIPcLm2EEEEviS8_T1_,"",@"SHT_CUDA_INFO"
	.sectionflags	@""
	.align	4


	//----- nvinfo : EIATTR_CUDA_API_VERSION
	.align		4
        /*0000*/ 	.byte	0x04, 0x37
        /*0002*/ 	.short	(.L_3717 - .L_3716)
.L_3716:
        /*0004*/ 	.word	0x00000082


	//----- nvinfo : EIATTR_KPARAM_INFO
	.align		4
.L_3717:
        /*0008*/ 	.byte	0x04, 0x17
        /*000a*/ 	.short	(.L_3719 - .L_3718)
.L_3718:
        /*000c*/ 	.word	0x00000000
        /*0010*/ 	.short	0x0002
        /*0012*/ 	.short	0x0010
        /*0014*/ 	.byte	0x00, 0xf0, 0x41, 0x00


	//----- nvinfo : EIATTR_KPARAM_INFO
	.align		4
.L_3719:
        /*0018*/ 	.byte	0x04, 0x17
        /*001a*/ 	.short	(.L_3721 - .L_3720)
.L_3720:
        /*001c*/ 	.word	0x00000000
        /*0020*/ 	.short	0x0001
        /*0022*/ 	.short	0x0008
        /*0024*/ 	.byte	0x00, 0xf0, 0x21, 0x00


	//----- nvinfo : EIATTR_KPARAM_INFO
	.align		4
.L_3721:
        /*0028*/ 	.byte	0x04, 0x17
        /*002a*/ 	.short	(.L_3723 - .L_3722)
.L_3722:
        /*002c*/ 	.word	0x00000000
        /*0030*/ 	.short	0x0000
        /*0032*/ 	.short	0x0000
        /*0034*/ 	.byte	0x00, 0xf0, 0x11, 0x00


	//----- nvinfo : EIATTR_SPARSE_MMA_MASK
	.align		4
.L_3723:
        /*0038*/ 	.byte	0x03, 0x50
        /*003a*/ 	.short	0x0000


	//----- nvinfo : EIATTR_MAXREG_COUNT
	.align		4
        /*003c*/ 	.byte	0x03, 0x1b
        /*003e*/ 	.short	0x00ff


	//----- nvinfo : EIATTR_MERCURY_ISA_VERSION
	.align		4
        /*0040*/ 	.byte	0x03, 0x5f
        /*0042*/ 	.short	0x0101


	//----- nvinfo : EIATTR_VRC_CTA_INIT_COUNT
	.align		4
        /*0044*/ 	.byte	0x02, 0x4a
	.zero		1
	.zero		1


	//----- nvinfo : EIATTR_EXIT_INSTR_OFFSETS
	.align		4
        /*0048*/ 	.byte	0x04, 0x1c
        /*004a*/ 	.short	(.L_3725 - .L_3724)


	//   ....[0]....
.L_3724:
        /*004c*/ 	.word	0x000022f0


	//   ....[1]....
        /*0050*/ 	.word	0x00002340


	//   ....[2]....
        /*0054*/ 	.word	0x00003e10


	//----- nvinfo : EIATTR_MAX_THREADS
	.align		4
.L_3725:
        /*0058*/ 	.byte	0x04, 0x05
        /*005a*/ 	.short	(.L_3727 - .L_3726)
.L_3726:
        /*005c*/ 	.word	0x00000080
        /*0060*/ 	.word	0x00000001
        /*0064*/ 	.word	0x00000001


	//----- nvinfo : EIATTR_CRS_STACK_SIZE
	.align		4
.L_3727:
        /*0068*/ 	.byte	0x04, 0x1e
        /*006a*/ 	.short	(.L_3729 - .L_3728)
.L_3728:
        /*006c*/ 	.word	0x00000000


	//----- nvinfo : EIATTR_CBANK_PARAM_SIZE
	.align		4
.L_3729:
        /*0070*/ 	.byte	0x03, 0x19
        /*0072*/ 	.short	0x0020


	//----- nvinfo : EIATTR_PARAM_CBANK
	.align		4
        /*0074*/ 	.byte	0x04, 0x0a
        /*0076*/ 	.short	(.L_3731 - .L_3730)
	.align		4
.L_3730:
        /*0078*/ 	.word	index@(.nv.constant0._ZN2at6native29vectorized_elementwise_kernelILi4EZNS0_50_GLOBAL__N__2680c7bb_12_PowKernel_cu_7dd49032_317029pow_tensor_scalar_kernel_implIN3c104HalfES5_EEvRNS_18TensorIteratorBaseET0_EUlS5_E1_St5arrayIPcLm2EEEEviS8_T1_)
        /*007c*/ 	.short	0x0380
        /*007e*/ 	.short	0x0020


	//----- nvinfo : EIATTR_SW_WAR
	.align		4
.L_3731:
        /*0080*/ 	.byte	0x04, 0x36
        /*0082*/ 	.short	(.L_3733 - .L_3732)
.L_3732:
        /*0084*/ 	.word	0x00000008
.L_3733:


//--------------------- .nv.info._ZN2at6native29vectorized_elementwise_kernelILi8EZNS0_50_GLOBAL__N__2680c7bb_12_PowKernel_cu_7dd49032_317029pow_tensor_scalar_kernel_implIN3c104HalfES5_EEvRNS_18TensorIteratorBaseET0_EUlS5_E1_St5arrayIPcLm2EEEEviS8_T1_ --------------------------
	.section	.nv.info._ZN2at6native29vectorized_elementwise_kernelILi8EZNS0_50_GLOBAL__N__2680c7bb_12_PowKernel_cu_7dd49032_317029pow_tensor_scalar_kernel_implIN3c104HalfES5_EEvRNS_18TensorIteratorBaseET0_EUlS5_E1_St5arrayIPcLm2EEEEviS8_T1_,"",@"SHT_CUDA_INFO"
	.sectionflags	@""
	.align	4


	//----- nvinfo : EIATTR_CUDA_API_VERSION
	.align		4
        /*0000*/ 	.byte	0x04, 0x37
        /*0002*/ 	.short	(.L_3735 - .L_3734)
.L_3734:
        /*0004*/ 	.word	0x00000082


	//----- nvinfo : EIATTR_KPARAM_INFO
	.align		4
.L_3735:
        /*0008*/ 	.byte	0x04, 0x17
        /*000a*/ 	.short	(.L_3737 - .L_3736)
.L_3736:
        /*000c*/ 	.word	0x00000000
        /*0010*/ 	.short	0x0002
        /*0012*/ 	.short	0x0010
        /*0014*/ 	.byte	0x00, 0xf0, 0x41, 0x00


	//----- nvinfo : EIATTR_KPARAM_INFO
	.align		4
.L_3737:
        /*0018*/ 	.byte	0x04, 0x17
        /*001a*/ 	.short	(.L_3739 - .L_3738)
.L_3738:
        /*001c*/ 	.word	0x00000000
        /*0020*/ 	.short	0x0001
        /*0022*/ 	.short	0x0008
        /*0024*/ 	.byte	0x00, 0xf0, 0x21, 0x00


	//----- nvinfo : EIATTR_KPARAM_INFO
	.align		4
.L_3739:
        /*0028*/ 	.byte	0x04, 0x17
        /*002a*/ 	.short	(.L_3741 - .L_3740)
.L_3740:
        /*002c*/ 	.word	0x00000000
        /*0030*/ 	.short	0x0000
        /*0032*/ 	.short	0x0000
        /*0034*/ 	.byte	0x00, 0xf0, 0x11, 0x00


	//----- nvinfo : EIATTR_SPARSE_MMA_MASK
	.align		4
.L_3741:
        /*0038*/ 	.byte	0x03, 0x50
        /*003a*/ 	.short	0x0000


	//----- nvinfo : EIATTR_MAXREG_COUNT
	.align		4
        /*003c*/ 	.byte	0x03, 0x1b
        /*003e*/ 	.short	0x00ff


	//----- nvinfo : EIATTR_MERCURY_ISA_VERSION
	.align		4
        /*0040*/ 	.byte	0x03, 0x5f
        /*0042*/ 	.short	0x0101


	//----- nvinfo : EIATTR_VRC_CTA_INIT_COUNT
	.align		4
        /*0044*/ 	.byte	0x02, 0x4a
	.zero		1
	.zero		1


	//----- nvinfo : EIATTR_EXIT_INSTR_OFFSETS
	.align		4
        /*0048*/ 	.byte	0x04, 0x1c
        /*004a*/ 	.short	(.L_3743 - .L_3742)


	//   ....[0]....
.L_3742:
        /*004c*/ 	.word	0x00000010


	//----- nvinfo : EIATTR_MAX_THREADS
	.align		4
.L_3743:
        /*0050*/ 	.byte	0x04, 0x05
        /*0052*/ 	.short	(.L_3745 - .L_3744)
.L_3744:
        /*0054*/ 	.word	0x00000080
        /*0058*/ 	.word	0x00000001
        /*005c*/ 	.word	0x00000001


	//----- nvinfo : EIATTR_CBANK_PARAM_SIZE
	.align		4
.L_3745:
        /*0060*/ 	.byte	0x03, 0x19
        /*0062*/ 	.short	0x0020


	//----- nvinfo : EIATTR_PARAM_CBANK
	.align		4
        /*0064*/ 	.byte	0x04, 0x0a
        /*0066*/ 	.short	(.L_3747 - .L_3746)
	.align		4
.L_3746:
        /*0068*/ 	.word	index@(.nv.constant0._ZN2at6native29vectorized_elementwise_kernelILi8EZNS0_50_GLOBAL__N__2680c7bb_12_PowKernel_cu_7dd49032_317029pow_tensor_scalar_kernel_implIN3c104HalfES5_EEvRNS_18TensorIteratorBaseET0_EUlS5_E1_St5arrayIPcLm2EEEEviS8_T1_)
        /*006c*/ 	.short	0x0380
        /*006e*/ 	.short	0x0020


	//----- nvinfo : EIATTR_SW_WAR
	.align		4
.L_3747:
        /*0070*/ 	.byte	0x04, 0x36
        /*0072*/ 	.short	(.L_3749 - .L_3748)
.L_3748:
        /*0074*/ 	.word	0x00000008
.L_3749:


//--------------------- .nv.info._ZN2at6native18elementwise_kernelILi128ELi4EZNS0_15gpu_kernel_implIZNS0_50_GLOBAL__N__2680c7bb_12_PowKernel_cu_7dd49032_317029pow_tensor_scalar_kernel_implIN3c104HalfES6_EEvRNS_18TensorIteratorBaseET0_EUlS6_E0_EEvS8_RKT_EUliE_EEviT1_ --------------------------
	.section	.nv.info._ZN2at6native18elementwise_kernelILi128ELi4EZNS0_15gpu_kernel_implIZNS0_50_GLOBAL__N__2680c7bb_12_PowKernel_cu_7dd49032_317029pow_tensor_scalar_kernel_implIN3c104HalfES6_EEvRNS_18TensorIteratorBaseET0_EUlS6_E0_EEvS8_RKT_EUliE_EEviT1_,"",@"SHT_CUDA_INFO"
	.sectionflags	@""
	.align	4


	//----- nvinfo : EIATTR_CUDA_API_VERSION
	.align		4
        /*0000*/ 	.byte	0x04, 0x37
        /*0002*/ 	.short	(.L_3751 - .L_3750)
.L_3750:
        /*0004*/ 	.word	0x00000082


	//----- nvinfo : EIATTR_KPARAM_INFO
	.align		4
.L_3751:
        /*0008*/ 	.byte	0x04, 0x17
        /*000a*/ 	.short	(.L_3753 - .L_3752)
.L_3752:
        /*000c*/ 	.word	0x00000000
        /*0010*/ 	.short	0x0001
        /*0012*/ 	.short	0x0008
        /*0014*/ 	.byte	0x00, 0xf0, 0x81, 0x08


	//----- nvinfo : EIATTR_KPARAM_INFO
	.align		4
.L_3753:
        /*0018*/ 	.byte	0x04, 0x17
        /*001a*/ 	.short	(.L_3755 - .L_3754)
.L_3754:
        /*001c*/ 	.word	0x00000000
        /*0020*/ 	.short	0x0000
        /*0022*/ 	.short	0x0000
        /*0024*/ 	.byte	0x00, 0xf0, 0x11, 0x00


	//----- nvinfo : EIATTR_SPARSE_MMA_MASK
	.align		4
.L_3755:
        /*0028*/ 	.byte	0x03, 0x50
        /*002a*/ 	.short	0x0000


	//----- nvinfo : EIATTR_MAXREG_COUNT
	.align		4
        /*002c*/ 	.byte	0x03, 0x1b
        /*002e*/ 	.short	0x0080


	//----- nvinfo : EIATTR_EXTERNS
	.align		4
        /*0030*/ 	.byte	0x04, 0x0f
        /*0032*/ 	.short	(.L_3757 - .L_3756)


	//   ....[0]....
	.align		4
.L_3756:
        /*0034*/ 	.word	index@(__assertfail)


	//----- nvinfo : EIATTR_MERCURY_ISA_VERSION
	.align		4
.L_3757:
        /*0038*/ 	.byte	0x03, 0x5f
        /*003a*/ 	.short	0x0101


	//----- nvinfo : EIATTR_VRC_CTA_INIT_COUNT
	.align		4
        /*003c*/ 	.byte	0x02, 0x4a
	.zero		1
	.zero		1


	//----- nvinfo : EIATTR_SYSCALL_OFFSETS
	.align		4
        /*0040*/ 	.byte	0x04, 0x46
        /*0042*/ 	.short	(.L_3759 - .L_3758)


	//   ....[0]....
.L_3758:
        /*0044*/ 	.word	0x00002270


	//   ....[1]....
        /*0048*/ 	.word	0x000031b0


	//   ....[2]....
        /*004c*/ 	.word	0x000055c0


	//   ....[3]....
        /*0050*/ 	.word	0x00006330


	//   ....[4]....
        /*0054*/ 	.word	0x00008850


	//   ....[5]....
        /*0058*/ 	.word	0x000095c0


	//   ....[6]....
        /*005c*/ 	.word	0x0000baf0


	//   ....[7]....
        /*0060*/ 	.word	0x0000c830


	//----- nvinfo : EIATTR_EXIT_INSTR_OFFSETS
	.align		4
.L_3759:
        /*0064*/ 	.byte	0x04, 0x1c
        /*0066*/ 	.short	(.L_3761 - .L_3760)


	//   ....[0]....
.L_3760:
        /*0068*/ 	.word	0x000098a0


	//   ....[1]....
        /*006c*/ 	.word	0x0000bcd0


	//   ....[2]....
        /*0070*/ 	.word	0x0000bd10


	//   ....[3]....
        /*0074*/ 	.word	0x0000bdb0


	//   ....[4]....
        /*0078*/ 	.word	0x0000bdf0


	//   ....[5]....
        /*007c*/ 	.word	0x0000be30


	//   ....[6]....
        /*0080*/ 	.word	0x0000bec0


	//   ....[7]....
        /*0084*/ 	.word	0x0000bee0


	//   ....[8]....
        /*0088*/ 	.word	0x0000bf80


	//   ....[9]....
        /*008c*/ 	.word	0x0000bfd0


	//   ....[10]....
        /*0090*/ 	.word	0x0000c020


	//   ....[11]....
        /*0094*/ 	.word	0x0000c100


	//   ....[12]....
        /*0098*/ 	.word	0x0000c270


	//   ....[13]....
        /*009c*/ 	.word	0x0000c3e0


	//   ....[14]....
        /*00a0*/ 	.word	0x0000c540


	//   ....[15]....
        /*00a4*/ 	.word	0x0000c580


	//   ....[16]....
        /*00a8*/ 	.word	0x0000c5c0


	//   ....[17]....
        /*00ac*/ 	.word	0x0000c670


	//   ....[18]....
        /*00b0*/ 	.word	0x0000c6d0


	//   ....[19]....
        /*00b4*/ 	.word	0x0000c840


	//   ....[20]....
        /*00b8*/ 	.word	0x0000c950


	//   ....[21]....
        /*00bc*/ 	.word	0x0000ca90


	//   ....[22]....
        /*00c0*/ 	.word	0x0000cad0


	//----- nvinfo : EIATTR_MAX_THREADS
	.align		4
.L_3761:
        /*00c4*/ 	.byte	0x04, 0x05
        /*00c6*/ 	.short	(.L_3763 - .L_3762)
.L_3762:
        /*00c8*/ 	.word	0x00000080
        /*00cc*/ 	.word	0x00000001
        /*00d0*/ 	.word	0x00000001


	//----- nvinfo : EIATTR_CRS_STACK_SIZE
	.align		4
.L_3763:
        /*00d4*/ 	.byte	0x04, 0x1e
        /*00d6*/ 	.short	(.L_3765 - .L_3764)
.L_3764:
        /*00d8*/ 	.word	0x00000000


	//----- nvinfo : EIATTR_CBANK_PARAM_SIZE
	.align		4
.L_3765:
        /*00dc*/ 	.byte	0x03, 0x19
        /*00de*/ 	.short	0x0228


	//----- nvinfo : EIATTR_PARAM_CBANK
	.align		4
        /*00e0*/ 	.byte	0x04, 0x0a
        /*00e2*/ 	.short	(.L_3767 - .L_3766)
	.align		4
.L_3766:
        /*00e4*/ 	.word	index@(.nv.constant0._ZN2at6native18elementwise_kernelILi128ELi4EZNS0_15gpu_kernel_implIZNS0_50_GLOBAL__N__2680c7bb_12_PowKernel_cu_7dd49032_317029pow_tensor_scalar_kernel_implIN3c104HalfES6_EEvRNS_18TensorIteratorBaseET0_EUlS6_E0_EEvS8_RKT_EUliE_EEviT1_)
        /*00e8*/ 	.short	0x0380
        /*00ea*/ 	.short	0x0228


	//----- nvinfo : EIATTR_SW_WAR
	.align		4
.L_3767:
        /*00ec*/ 	.byte	0x04, 0x36
        /*00ee*/ 	.short	(.L_3769 - .L_3768)
.L_3768:
        /*00f0*/ 	.word	0x00000008
.L_3769:


//--------------------- .nv.info._ZN2at6native27unrolled_elementwise_kernelIZNS0_50_GLOBAL__N__2680c7bb_12_PowKernel_cu_7dd49032_317029pow_tensor_scalar_kernel_implIN3c104HalfES5_EEvRNS_18TensorIteratorBaseET0_EUlS5_E0_St5arrayIPcLm2EELi4E23TrivialOffsetCalculatorILi1EjESE_NS0_6memory12LoadWithCastILi1EEENSF_13StoreWithCastILi1EEEEEviT_S8_T2_T3_T4_T5_ --------------------------
	.section	.nv.info._ZN2at6native27unrolled_elementwise_kernelIZNS0_50_GLOBAL__N__2680c7bb_12_PowKernel_cu_7dd49032_317029pow_tensor_scalar_kernel_implIN3c104HalfES5_EEvRNS_18TensorIteratorBaseET0_EUlS5_E0_St5arrayIPcLm2EELi4E23TrivialOffsetCalculatorILi1EjESE_NS0_6memory12LoadWithCastILi1EEENSF_13StoreWithCastILi1EEEEEviT_S8_T2_T3_T4_T5_,"",@"SHT_CUDA_INFO"
	.sectionflags	@""
	.align	4


	//----- nvinfo : EIATTR_CUDA_API_VERSION
	.align		4
        /*0000*/ 	.byte	0x04, 0x37
        /*0002*/ 	.short	(.L_3771 - .L_3770)
.L_3770:
        /*0004*/ 	.word	0x00000082


	//----- nvinfo : EIATTR_KPARAM_INFO
	.align		4
.L_3771:
        /*0008*/ 	.byte	0x04, 0x17
        /*000a*/ 	.short	(.L_3773 - .L_3772)
.L_3772:
        /*000c*/ 	.word	0x00000000
        /*0010*/ 	.short	0x0006
        /*0012*/ 	.short	0x002c
        /*0014*/ 	.byte	0x00, 0xf0, 0x21, 0x00


	//----- nvinfo : EIATTR_KPARAM_INFO
	.align		4
.L_3773:
        /*0018*/ 	.byte	0x04, 0x17
        /*001a*/ 	.short	(.L_3775 - .L_3774)
.L_3774:
        /*001c*/ 	.word	0x00000000
        /*0020*/ 	.short	0x0005
        /*0022*/ 	.short	0x0024
        /*0024*/ 	.byte	0x00, 0xf0, 0x21, 0x00


	//----- nvinfo : EIATTR_KPARAM_INFO
	.align		4
.L_3775:
        /*0028*/ 	.byte	0x04, 0x17
        /*002a*/ 	.short	(.L_3777 - .L_3776)
.L_3776:
        /*002c*/ 	.word	0x00000000
        /*0030*/ 	.short	0x0004
        /*0032*/ 	.short	0x0021
        /*0034*/ 	.byte	0x00, 0xf0, 0x05, 0x00


	//----- nvinfo : EIATTR_KPARAM_INFO
	.align		4
.L_3777:
        /*0038*/ 	.byte	0x04, 0x17
        /*003a*/ 	.short	(.L_3779 - .L_3778)
.L_3778:
        /*003c*/ 	.word	0x00000000
        /*0040*/ 	.short	0x0003
        /*0042*/ 	.short	0x0020
        /*0044*/ 	.byte	0x00, 0xf0, 0x05, 0x00


	//----- nvinfo : EIATTR_KPARAM_INFO
	.align		4
.L_3779:
        /*0048*/ 	.byte	0x04, 0x17
        /*004a*/ 	.short	(.L_3781 - .L_3780)
.L_3780:
        /*004c*/ 	.word	0x00000000
        /*0050*/ 	.short	0x0002
        /*0052*/ 	.short	0x0010
        /*0054*/ 	.byte	0x00, 0xf0, 0x41, 0x00


	//----- nvinfo : EIATTR_KPARAM_INFO
	.align		4
.L_3781:
        /*0058*/ 	.byte	0x04, 0x17
        /*005a*/ 	.short	(.L_3783 - .L_3782)
.L_3782:
        /*005c*/ 	.word	0x00000000
        /*0060*/ 	.short	0x0001
        /*0062*/ 	.short	0x0008
        /*0064*/ 	.byte	0x00, 0xf0, 0x21, 0x00


	//----- nvinfo : EIATTR_KPARAM_INFO
	.align		4
.L_3783:
        /*0068*/ 	.byte	0x04, 0x17
        /*006a*/ 	.short	(.L_3785 - .L_3784)
.L_3784:
        /*006c*/ 	.word	0x00000000
        /*0070*/ 	.short	0x0000
        /*0072*/ 	.short	0x0000
        /*0074*/ 	.byte	0x00, 0xf0, 0x11, 0x00


	//----- nvinfo : EIATTR_SPARSE_MMA_MASK
	.align		4
.L_3785:
        /*0078*/ 	.byte	0x03, 0x50
        /*007a*/ 	.short	0x0000


	//----- nvinfo : EIATTR_MAXREG_COUNT
	.align		4
        /*007c*/ 	.byte	0x03, 0x1b
        /*007e*/ 	.short	0x00ff


	//----- nvinfo : EIATTR_EXTERNS
	.align		4
        /*0080*/ 	.byte	0x04, 0x0f
        /*0082*/ 	.short	(.L_3787 - .L_3786)


	//   ....[0]....
	.align		4
.L_3786:
        /*0084*/ 	.word	index@(__assertfail)


	//----- nvinfo : EIATTR_MERCURY_ISA_VERSION
	.align		4
.L_3787:
        /*0088*/ 	.byte	0x03, 0x5f
        /*008a*/ 	.short	0x0101


	//----- nvinfo : EIATTR_VRC_CTA_INIT_COUNT
	.align		4
        /*008c*/ 	.byte	0x02, 0x4a
	.zero		1
	.zero		1


	//----- nvinfo : EIATTR_SYSCALL_OFFSETS
	.align		4
        /*0090*/ 	.byte	0x04, 0x46
        /*0092*/ 	.short	(.L_3789 - .L_3788)


	//   ....[0]....
.L_3788:
        /*0094*/ 	.word	0x00001040


	//   ....[1]....
        /*0098*/ 	.word	0x00002260


	//   ....[2]....
        /*009c*/ 	.word	0x000033c0


	//   ....[3]....
        /*00a0*/ 	.word	0x00004440


	//   ....[4]....
        /*00a4*/ 	.word	0x00005600


	//   ....[5]....
        /*00a8*/ 	.word	0x000064c0


	//   ....[6]....
        /*00ac*/ 	.word	0x00007440


	//   ....[7]....
        /*00b0*/ 	.word	0x000083c0


	//----- nvinfo : EIATTR_EXIT_INSTR_OFFSETS
	.align		4
.L_3789:
        /*00b4*/ 	.byte	0x04, 0x1c
        /*00b6*/ 	.short	(.L_3791 - .L_3790)


	//   ....[0]....
.L_3790:
        /*00b8*/ 	.word	0x00007710


	//   ....[1]....
        /*00bc*/ 	.word	0x00007860


	//   ....[2]....
        /*00c0*/ 	.word	0x000078a0


	//   ....[3]....
        /*00c4*/ 	.word	0x00007940


	//   ....[4]....
        /*00c8*/ 	.word	0x00007980


	//   ....[5]....
        /*00cc*/ 	.word	0x000079c0


	//   ....[6]....
        /*00d0*/ 	.word	0x00007a50


	//   ....[7]....
        /*00d4*/ 	.word	0x00007a70


	//   ....[8]....
        /*00d8*/ 	.word	0x00007b10


	//   ....[9]....
        /*00dc*/ 	.word	0x00007b60


	//   ....[10]....
        /*00e0*/ 	.word	0x00007bb0


	//   ....[11]....
        /*00e4*/ 	.word	0x00007c90


	//   ....[12]....
        /*00e8*/ 	.word	0x00007e00


	//   ....[13]....
        /*00ec*/ 	.word	0x00007f70


	//   ....[14]....
        /*00f0*/ 	.word	0x000080d0


	//   ....[15]....
        /*00f4*/ 	.word	0x00008110


	//   ....[16]....
        /*00f8*/ 	.word	0x00008150


	//   ....[17]....
        /*00fc*/ 	.word	0x00008200


	//   ....[18]....
        /*0100*/ 	.word	0x00008260


	//   ....[19]....
        /*0104*/ 	.word	0x000083d0


	//   ....[20]....
        /*0108*/ 	.word	0x000084e0


	//   ....[21]....
        /*010c*/ 	.word	0x00008620


	//   ....[22]....
        /*0110*/ 	.word	0x00008660


	//----- nvinfo : EIATTR_MAX_THREADS
	.align		4
.L_3791:
        /*0114*/ 	.byte	0x04, 0x05
        /*0116*/ 	.short	(.L_3793 - .L_3792)
.L_3792:
        /*0118*/ 	.word	0x00000080
        /*011c*/ 	.word	0x00000001
        /*0120*/ 	.word	0x00000001


	//----- nvinfo : EIATTR_CRS_STACK_SIZE
	.align		4
.L_3793:
        /*0124*/ 	.byte	0x04, 0x1e
        /*0126*/ 	.short	(.L_3795 - .L_3794)
.L_3794:
        /*0128*/ 	.word	0x00000000


	//----- nvinfo : EIATTR_CBANK_PARAM_SIZE
	.align		4
.L_3795:
        /*012c*/ 	.byte	0x03, 0x19
        /*012e*/ 	.short	0x0034


	//----- nvinfo : EIATTR_PARAM_CBANK
	.align		4
        /*0130*/ 	.byte	0x04, 0x0a
        /*0132*/ 	.short	(.L_3797 - .L_3796)
	.align		4
.L_3796:
        /*0134*/ 	.word	index@(.nv.constant0._ZN2at6native27unrolled_elementwise_kernelIZNS0_50_GLOBAL__N__2680c7bb_12_PowKernel_cu_7dd49032_317029pow_tensor_scalar_kernel_implIN3c104HalfES5_EEvRNS_18TensorIteratorBaseET0_EUlS5_E0_St5arrayIPcLm2EELi4E23TrivialOffsetCalculatorILi1EjESE_NS0_6memory12LoadWithCastILi1EEENSF_13StoreWithCastILi1EEEEEviT_S8_T2_T3_T4_T5_)
        /*0138*/ 	.short	0x0380
        /*013a*/ 	.short	0x0034


	//----- nvinfo : EIATTR_SW_WAR
	.align		4
.L_3797:
        /*013c*/ 	.byte	0x04, 0x36
        /*013e*/ 	.short	(.L_3799 - .L_3798)
.L_3798:
        /*0140*/ 	.word	0x00000008
.L_3799:


//--------------------- .nv.info._ZN2at6native18elementwise_kernelILi128ELi4EZNS0_22gpu_kernel_impl_nocastIZNS0_50_GLOBAL__N__2680c7bb_12_PowKernel_cu_7dd49032_317029pow_tensor_scalar_kernel_implIN3c104HalfES6_EEvRNS_18TensorIteratorBaseET0_EUlS6_E0_EEvS8_RKT_EUliE_EEviT1_ --------------------------
	.section	.nv.info._ZN2at6native18elementwise_kernelILi128ELi4EZNS0_22gpu_kernel_impl_nocastIZNS0_50_GLOBAL__N__2680c7bb_12_PowKernel_cu_7dd49032_317029pow_tensor_scalar_kernel_implIN3c104HalfES6_EEvRNS_18TensorIteratorBaseET0_EUlS6_E0_EEvS8_RKT_EUliE_EEviT1_,"",@"SHT_CUDA_INFO"
	.sectionflags	@""
	.align	4


	//----- nvinfo : EIATTR_CUDA_API_VERSION
	.align		4
        /*0000*/ 	.byte	0x04, 0x37
        /*0002*/ 	.short	(.L_3801 - .L_3800)
.L_3800:
        /*0004*/ 	.word	0x00000082


	//----- nvinfo : EIATTR_KPARAM_INFO
	.align		4
.L_3801:
        /*0008*/ 	.byte	0x04, 0x17
        /*000a*/ 	.short	(.L_3803 - .L_3802)
.L_3802:
        /*000c*/ 	.word	0x00000000
        /*0010*/ 	.short	0x0001
        /*0012*/ 	.short	0x0008
        /*0014*/ 	.byte	0x00, 0xf0, 0x61, 0x08


	//----- nvinfo : EIATTR_KPARAM_INFO
	.align		4
.L_3803:
        /*0018*/ 	.byte	0x04, 0x17
        /*001a*/ 	.short	(.L_3805 - .L_3804)
.L_3804:
        /*001c*/ 	.word	0x00000000
        /*0020*/ 	.short	0x0000
        /*0022*/ 	.short	0x0000
        /*0024*/ 	.byte	0x00, 0xf0, 0x11, 0x00


	//----- nvinfo : EIATTR_SPARSE_MMA_MASK
	.align		4
.L_3805:
        /*0028*/ 	.byte	0x03, 0x50
        /*002a*/ 	.short	0x0000


	//----- nvinfo : EIATTR_MAXREG_COUNT
	.align		4
        /*002c*/ 	.byte	0x03, 0x1b
        /*002e*/ 	.short	0x0080


	//----- nvinfo : EIATTR_MERCURY_ISA_VERSION
	.align		4
        /*0030*/ 	.byte	0x03, 0x5f
        /*0032*/ 	.short	0x0101


	//----- nvinfo : EIATTR_VRC_CTA_INIT_COUNT
	.align		4
        /*0034*/ 	.byte	0x02, 0x4a
	.zero		1
	.zero		1


	//----- nvinfo : EIATTR_EXIT_INSTR_OFFSETS
	.align		4
        /*0038*/ 	.byte	0x04, 0x1c
        /*003a*/ 	.short	(.L_3807 - .L_3806)


	//   ....[0]....
.L_3806:
        /*003c*/ 	.word	0x00000390


	//   ....[1]....
        /*0040*/ 	.word	0x00000440


	//   ....[2]....
        /*0044*/ 	.word	0x00003ff0


	//   ....[3]....
        /*0048*/ 	.word	0x00005370


	//----- nvinfo : EIATTR_MAX_THREADS
	.align		4
.L_3807:
        /*004c*/ 	.byte	0x04, 0x05
        /*004e*/ 	.short	(.L_3809 - .L_3808)
.L_3808:
        /*0050*/ 	.word	0x00000080
        /*0054*/ 	.word	0x00000001
        /*0058*/ 	.word	0x00000001


	//----- nvinfo : EIATTR_CRS_STACK_SIZE
	.align		4
.L_3809:
        /*005c*/ 	.byte	0x04, 0x1e
        /*005e*/ 	.short	(.L_3811 - .L_3810)
.L_3810:
        /*0060*/ 	.word	0x00000000


	//----- nvinfo : EIATTR_CBANK_PARAM_SIZE
	.align		4
.L_3811:
        /*0064*/ 	.byte	0x03, 0x19
        /*0066*/ 	.short	0x0220


	//----- nvinfo : EIATTR_PARAM_CBANK
	.align		4
        /*0068*/ 	.byte	0x04, 0x0a
        /*006a*/ 	.short	(.L_3813 - .L_3812)
	.align		4
.L_3812:
        /*006c*/ 	.word	index@(.nv.constant0._ZN2at6native18elementwise_kernelILi128ELi4EZNS0_22gpu_kernel_impl_nocastIZNS0_50_GLOBAL__N__2680c7bb_12_PowKernel_cu_7dd49032_317029pow_tensor_scalar_kernel_implIN3c104HalfES6_EEvRNS_18TensorIteratorBaseET0_EUlS6_E0_EEvS8_RKT_EUliE_EEviT1_)
        /*0070*/ 	.short	0x0380
        /*0072*/ 	.short	0x0220


	//----- nvinfo : EIATTR_SW_WAR
	.align		4
.L_3813:
        /*0074*/ 	.byte	0x04, 0x36
        /*0076*/ 	.short	(.L_3815 - .L_3814)
.L_3814:
        /*0078*/ 	.word	0x00000008
.L_3815:


//--------------------- .nv.info._ZN2at6native27unrolled_elementwise_kernelIZNS0_50_GLOBAL__N__2680c7bb_12_PowKernel_cu_7dd49032_317029pow_tensor_scalar_kernel_implIN3c104HalfES5_EEvRNS_18TensorIteratorBaseET0_EUlS5_E0_St5arrayIPcLm2EELi4E23TrivialOffsetCalculatorILi1EjESE_NS0_6memory15LoadWithoutCastENSF_16StoreWithoutCastEEEviT_S8_T2_T3_T4_T5_ --------------------------
	.section	.nv.info._ZN2at6native27unrolled_elementwise_kernelIZNS0_50_GLOBAL__N__2680c7bb_12_PowKernel_cu_7dd49032_317029pow_tensor_scalar_kernel_implIN3c104HalfES5_EEvRNS_18TensorIteratorBaseET0_EUlS5_E0_St5arrayIPcLm2EELi4E23TrivialOffsetCalculatorILi1EjESE_NS0_6memory15LoadWithoutCastENSF_16StoreWithoutCastEEEviT_S8_T2_T3_T4_T5_,"",@"SHT_CUDA_INFO"
	.sectionflags	@""
	.align	4


	//----- nvinfo : EIATTR_CUDA_API_VERSION
	.align		4
        /*0000*/ 	.byte	0x04, 0x37
        /*0002*/ 	.short	(.L_3817 - .L_3816)
.L_3816:
        /*0004*/ 	.word	0x00000082


	//----- nvinfo : EIATTR_KPARAM_INFO
	.align		4
.L_3817:
        /*0008*/ 	.byte	0x04, 0x17
        /*000a*/ 	.short	(.L_3819 - .L_3818)
.L_3818:
        /*000c*/ 	.word	0x00000000
        /*0010*/ 	.short	0x0006
        /*0012*/ 	.short	0x0023
        /*0014*/ 	.byte	0x00, 0xf0, 0x05, 0x00


	//----- nvinfo : EIATTR_KPARAM_INFO
	.align		4
.L_3819:
        /*0018*/ 	.byte	0x04, 0x17
        /*001a*/ 	.short	(.L_3821 - .L_3820)
.L_3820:
        /*001c*/ 	.word	0x00000000
        /*0020*/ 	.short	0x0005
        /*0022*/ 	.short	0x0022
        /*0024*/ 	.byte	0x00, 0xf0, 0x05, 0x00


	//----- nvinfo : EIATTR_KPARAM_INFO
	.align		4
.L_3821:
        /*0028*/ 	.byte	0x04, 0x17
        /*002a*/ 	.short	(.L_3823 - .L_3822)
.L_3822:
        /*002c*/ 	.word	0x00000000
        /*0030*/ 	.short	0x0004
        /*0032*/ 	.short	0x0021
        /*0034*/ 	.byte	0x00, 0xf0, 0x05, 0x00


	//----- nvinfo : EIATTR_KPARAM_INFO
	.align		4
.L_3823:
        /*0038*/ 	.byte	0x04, 0x17
        /*003a*/ 	.short	(.L_3825 - .L_3824)
.L_3824:
        /*003c*/ 	.word	0x00000000
        /*0040*/ 	.short	0x0003
        /*0042*/ 	.short	0x0020
        /*0044*/ 	.byte	0x00, 0xf0, 0x05, 0x00


	//----- nvinfo : EIATTR_KPARAM_INFO
	.align		4
.L_3825:
        /*0048*/ 	.byte	0x04, 0x17
        /*004a*/ 	.short	(.L_3827 - .L_3826)
.L_3826:
        /*004c*/ 	.word	0x00000000
        /*0050*/ 	.short	0x0002
        /*0052*/ 	.short	0x0010
        /*0054*/ 	.byte	0x00, 0xf0, 0x41, 0x00


	//----- nvinfo : EIATTR_KPARAM_INFO
	.align		4
.L_3827:
        /*0058*/ 	.byte	0x04, 0x17
        /*005a*/ 	.short	(.L_3829 - .L_3828)
.L_3828:
        /*005c*/ 	.word	0x00000000
        /*0060*/ 	.short	0x0001
        /*0062*/ 	.short	0x0008
        /*0064*/ 	.byte	0x00, 0xf0, 0x21, 0x00


	//----- nvinfo : EIATTR_KPARAM_INFO
	.align		4
.L_3829:
        /*0068*/ 	.byte	0x04, 0x17
        /*006a*/ 	.short	(.L_3831 - .L_3830)
.L_3830:
        /*006c*/ 	.word	0x00000000
        /*0070*/ 	.short	0x0000
        /*0072*/ 	.short	0x0000
        /*0074*/ 	.byte	0x00, 0xf0, 0x11, 0x00


	//----- nvinfo : EIATTR_SPARSE_MMA_MASK
	.align		4
.L_3831:
        /*0078*/ 	.byte	0x03, 0x50
        /*007a*/ 	.short	0x0000


	//----- nvinfo : EIATTR_MAXREG_COUNT
	.align		4
        /*007c*/ 	.byte	0x03, 0x1b
        /*007e*/ 	.short	0x00ff


	//----- nvinfo : EIATTR_MERCURY_ISA_VERSION
	.align		4
        /*0080*/ 	.byte	0x03, 0x5f
        /*0082*/ 	.short	0x0101


	//----- nvinfo : EIATTR_VRC_CTA_INIT_COUNT
	.align		4
        /*0084*/ 	.byte	0x02, 0x4a
	.zero		1
	.zero		1


	//----- nvinfo : EIATTR_EXIT_INSTR_OFFSETS
	.align		4
        /*0088*/ 	.byte	0x04, 0x1c
        /*008a*/ 	.short	(.L_3833 - .L_3832)


	//   ....[0]....
.L_3832:
        /*008c*/ 	.word	0x00000510


	//   ....[1]....
        /*0090*/ 	.word	0x000005a0


	//----- nvinfo : EIATTR_MAX_THREADS
	.align		4
.L_3833:
        /*0094*/ 	.byte	0x04, 0x05
        /*0096*/ 	.short	(.L_3835 - .L_3834)
.L_3834:
        /*0098*/ 	.word	0x00000080
        /*009c*/ 	.word	0x00000001
        /*00a0*/ 	.word	0x00000001


	//----- nvinfo : EIATTR_CRS_STACK_SIZE
	.align		4
.L_3835:
        /*00a4*/ 	.byte	0x04, 0x1e
        /*00a6*/ 	.short	(.L_3837 - .L_3836)
.L_3836:
        /*00a8*/ 	.word	0x00000000


	//----- nvinfo : EIATTR_CBANK_PARAM_SIZE
	.align		4
.L_3837:
        /*00ac*/ 	.byte	0x03, 0x19
        /*00ae*/ 	.short	0x0024


	//----- nvinfo : EIATTR_PARAM_CBANK
	.align		4
        /*00b0*/ 	.byte	0x04, 0x0a
        /*00b2*/ 	.short	(.L_3839 - .L_3838)
	.align		4
.L_3838:
        /*00b4*/ 	.word	index@(.nv.constant0._ZN2at6native27unrolled_elementwise_kernelIZNS0_50_GLOBAL__N__2680c7bb_12_PowKernel_cu_7dd49032_317029pow_tensor_scalar_kernel_implIN3c104HalfES5_EEvRNS_18TensorIteratorBaseET0_EUlS5_E0_St5arrayIPcLm2EELi4E23TrivialOffsetCalculatorILi1EjESE_NS0_6memory15LoadWithoutCastENSF_16StoreWithoutCastEEEviT_S8_T2_T3_T4_T5_)
        /*00b8*/ 	.short	0x0380
        /*00ba*/ 	.short	0x0024


	//----- nvinfo : EIATTR_SW_WAR
	.align		4
.L_3839:
        /*00bc*/ 	.byte	0x04, 0x36
        /*00be*/ 	.short	(.L_3841 - .L_3840)
.L_3840:
        /*00c0*/ 	.word	0x00000008
.L_3841:


//--------------------- .nv.info._ZN2at6native29vectorized_elementwise_kernelILi2EZNS0_50_GLOBAL__N__2680c7bb_12_PowKernel_cu_7dd49032_317029pow_tensor_scalar_kernel_implIN3c104HalfES5_EEvRNS_18TensorIteratorBaseET0_EUlS5_E0_St5arrayIPcLm2EEEEviS8_T1_ --------------------------
	.section	.nv.info._ZN2at6native29vectorized_elementwise_kernelILi2EZNS0_50_GLOBAL__N__2680c7bb_12_PowKernel_cu_7dd49032_317029pow_tensor_scalar_kernel_implIN3c104HalfES5_EEvRNS_18TensorIteratorBaseET0_EUlS5_E0_St5arrayIPcLm2EEEEviS8_T1_,"",@"SHT_CUDA_INFO"
	.sectionflags	@""
	.align	4


	//----- nvinfo : EIATTR_CUDA_API_VERSION
	.align		4
        /*0000*/ 	.byte	0x04, 0x37
        /*0002*/ 	.short	(.L_3843 - .L_3842)
.L_3842:
        /*0004*/ 	.word	0x00000082


	//----- nvinfo : EIATTR_KPARAM_INFO
	.align		4
.L_3843:
        /*0008*/ 	.byte	0x04, 0x17
        /*000a*/ 	.short	(.L_3845 - .L_3844)
.L_3844:
        /*000c*/ 	.word	0x00000000
        /*0010*/ 	.short	0x0002
        /*0012*/ 	.short	0x0010
        /*0014*/ 	.byte	0x00, 0xf0, 0x41, 0x00


	//----- nvinfo : EIATTR_KPARAM_INFO
	.align		4
.L_3845:
        /*0018*/ 	.byte	0x04, 0x17
        /*001a*/ 	.short	(.L_3847 - .L_3846)
.L_3846:
        /*001c*/ 	.word	0x00000000
        /*0020*/ 	.short	0x0001
        /*0022*/ 	.short	0x0008
        /*0024*/ 	.byte	0x00, 0xf0, 0x21, 0x00


	//----- nvinfo : EIATTR_KPARAM_INFO
	.align		4
.L_3847:
        /*0028*/ 	.byte	0x04, 0x17
        /*002a*/ 	.short	(.L_3849 - .L_3848)
.L_3848:
        /*002c*/ 	.word	0x00000000
        /*0030*/ 	.short	0x0000
        /*0032*/ 	.short	0x0000
        /*0034*/ 	.byte	0x00, 0xf0, 0x11, 0x00


	//----- nvinfo : EIATTR_SPARSE_MMA_MASK
	.align		4
.L_3849:
        /*0038*/ 	.byte	0x03, 0x50
        /*003a*/ 	.short	0x0000


	//----- nvinfo : EIATTR_MAXREG_COUNT
	.align		4
        /*003c*/ 	.byte	0x03, 0x1b
        /*003e*/ 	.short	0x00ff


	//----- nvinfo : EIATTR_MERCURY_ISA_VERSION
	.align		4
        /*0040*/ 	.byte	0x03, 0x5f
        /*0042*/ 	.short	0x0101


	//----- nvinfo : EIATTR_VRC_CTA_INIT_COUNT
	.align		4
        /*0044*/ 	.byte	0x02, 0x4a
	.zero		1
	.zero		1


	//----- nvinfo : EIATTR_EXIT_INSTR_OFFSETS
	.align		4
        /*0048*/ 	.byte	0x04, 0x1c
        /*004a*/ 	.short	(.L_3851 - .L_3850)


	//   ....[0]....
.L_3850:
        /*004c*/ 	.word	0x00000b50


	//   ....[1]....
        /*0050*/ 	.word	0x00000ba0


	//   ....[2]....
        /*0054*/ 	.word	0x00000f60


	//----- nvinfo : EIATTR_MAX_THREADS
	.align		4
.L_3851:
        /*0058*/ 	.byte	0x04, 0x05
        /*005a*/ 	.short	(.L_3853 - .L_3852)
.L_3852:
        /*005c*/ 	.word	0x00000080
        /*0060*/ 	.word	0x00000001
        /*0064*/ 	.word	0x00000001


	//----- nvinfo : EIATTR_CRS_STACK_SIZE
	.align		4
.L_3853:
        /*0068*/ 	.byte	0x04, 0x1e
        /*006a*/ 	.short	(.L_3855 - .L_3854)
.L_3854:
        /*006c*/ 	.word	0x00000000


	//----- nvinfo : EIATTR_CBANK_PARAM_SIZE
	.align		4
.L_3855:
        /*0070*/ 	.byte	0x03, 0x19
        /*0072*/ 	.short	0x0020


	//----- nvinfo : EIATTR_PARAM_CBANK
	.align		4
        /*0074*/ 	.byte	0x04, 0x0a
        /*0076*/ 	.short	(.L_3857 - .L_3856)
	.align		4
.L_3856:
        /*0078*/ 	.word	index@(.nv.constant0._ZN2at6native29vectorized_elementwise_kernelILi2EZNS0_50_GLOBAL__N__2680c7bb_12_PowKernel_cu_7dd49032_317029pow_tensor_scalar_kernel_implIN3c104HalfES5_EEvRNS_18TensorIteratorBaseET0_EUlS5_E0_St5arrayIPcLm2EEEEviS8_T1_)
        /*007c*/ 	.short	0x0380
        /*007e*/ 	.short	0x0020


	//----- nvinfo : EIATTR_SW_WAR
	.align		4
.L_3857:
        /*0080*/ 	.byte	0x04, 0x36
        /*0082*/ 	.short	(.L_3859 - .L_3858)
.L_3858:
        /*0084*/ 	.word	0x00000008
.L_3859:


//--------------------- .nv.info._ZN2at6native29vectorized_elementwise_kernelILi4EZNS0_50_GLOBAL__N__2680c7bb_12_PowKernel_cu_7dd49032_317029pow_tensor_scalar_kernel_implIN3c104HalfES5_EEvRNS_18TensorIteratorBaseET0_EUlS5_E0_St5arrayIPcLm2EEEEviS8_T1_ --------------------------
	.section	.nv.info._ZN2at6native29vectorized_elementwise_kernelILi4EZNS0_50_GLOBAL__N__2680c7bb_12_PowKernel_cu_7dd49032_317029pow_tensor_scalar_kernel_implIN3c104HalfES5_EEvRNS_18TensorIteratorBaseET0_EUlS5_E0_St5arrayIPcLm2EEEEviS8_T1_,"",@"SHT_CUDA_INFO"
	.sectionflags	@""
	.align	4


	//----- nvinfo : EIATTR_CUDA_API_VERSION
	.align		4
        /*0000*/ 	.byte	0x04, 0x37
        /*0002*/ 	.short	(.L_3861 - .L_3860)
.L_3860:
        /*0004*/ 	.word	0x00000082


	//----- nvinfo : EIATTR_KPARAM_INFO
	.align		4
.L_3861:
        /*0008*/ 	.byte	0x04, 0x17
        /*000a*/ 	.short	(.L_3863 - .L_3862)
.L_3862:
        /*000c*/ 	.word	0x00000000
        /*0010*/ 	.short	0x0002
        /*0012*/ 	.short	0x0010
        /*0014*/ 	.byte	0x00, 0xf0, 0x41, 0x00


	//----- nvinfo : EIATTR_KPARAM_INFO
	.align		4
.L_3863:
        /*0018*/ 	.byte	0x04, 0x17
        /*001a*/ 	.short	(.L_3865 - .L_3864)
.L_3864:
        /*001c*/ 	.word	0x00000000
        /*0020*/ 	.short	0x0001
        /*0022*/ 	.short	0x0008
        /*0024*/ 	.byte	0x00, 0xf0, 0x21, 0x00


	//----- nvinfo : EIATTR_KPARAM_INFO
	.align		4
.L_3865:
        /*0028*/ 	.byte	0x04, 0x17
        /*002a*/ 	.short	(.L_3867 - .L_3866)
.L_3866:
        /*002c*/ 	.word	0x00000000
        /*0030*/ 	.short	0x0000
        /*0032*/ 	.short	0x0000
        /*0034*/ 	.byte	0x00, 0xf0, 0x11, 0x00


	//----- nvinfo : EIATTR_SPARSE_MMA_MASK
	.align		4
.L_3867:
        /*0038*/ 	.byte	0x03, 0x50
        /*003a*/ 	.short	0x0000


	//----- nvinfo : EIATTR_MAXREG_COUNT
	.align		4
        /*003c*/ 	.byte	0x03, 0x1b
        /*003e*/ 	.short	0x00ff


	//----- nvinfo : EIATTR_MERCURY_ISA_VERSION
	.align		4
        /*0040*/ 	.byte	0x03, 0x5f
        /*0042*/ 	.short	0x0101


	//----- nvinfo : EIATTR_VRC_CTA_INIT_COUNT
	.align		4
        /*0044*/ 	.byte	0x02, 0x4a
	.zero		1
	.zero		1


	//----- nvinfo : EIATTR_EXIT_INSTR_OFFSETS
	.align		4
        /*0048*/ 	.byte	0x04, 0x1c
        /*004a*/ 	.short	(.L_3869 - .L_3868)


	//   ....[0]....
.L_3868:
        /*004c*/ 	.word	0x00000b50


	//   ....[1]....
        /*0050*/ 	.word	0x00000ba0


	//   ....[2]....
        /*0054*/ 	.word	0x00000f20


	//----- nvinfo : EIATTR_MAX_THREADS
	.align		4
.L_3869:
        /*0058*/ 	.byte	0x04, 0x05
        /*005a*/ 	.short	(.L_3871 - .L_3870)
.L_3870:
        /*005c*/ 	.word	0x00000080
        /*0060*/ 	.word	0x00000001
        /*0064*/ 	.word	0x00000001


	//----- nvinfo : EIATTR_CRS_STACK_SIZE
	.align		4
.L_3871:
        /*0068*/ 	.byte	0x04, 0x1e
        /*006a*/ 	.short	(.L_3873 - .L_3872)
.L_3872:
        /*006c*/ 	.word	0x00000000


	//----- nvinfo : EIATTR_CBANK_PARAM_SIZE
	.align		4
.L_3873:
        /*0070*/ 	.byte	0x03, 0x19
        /*0072*/ 	.short	0x0020


	//----- nvinfo : EIATTR_PARAM_CBANK
	.align		4
        /*0074*/ 	.byte	0x04, 0x0a
        /*0076*/ 	.short	(.L_3875 - .L_3874)
	.align		4
.L_3874:
        /*0078*/ 	.word	index@(.nv.constant0._ZN2at6native29vectorized_elementwise_kernelILi4EZNS0_50_GLOBAL__N__2680c7bb_12_PowKernel_cu_7dd49032_317029pow_tensor_scalar_kernel_implIN3c104HalfES5_EEvRNS_18TensorIteratorBaseET0_EUlS5_E0_St5arrayIPcLm2EEEEviS8_T1_)
        /*007c*/ 	.short	0x0380
        /*007e*/ 	.short	0x0020


	//----- nvinfo : EIATTR_SW_WAR
	.align		4
.L_3875:
        /*0080*/ 	.byte	0x04, 0x36
        /*0082*/ 	.short	(.L_3877 - .L_3876)
.L_3876:
        /*0084*/ 	.word	0x00000008
.L_3877:


//--------------------- .nv.info._ZN2at6native29vectorized_elementwise_kernelILi8EZNS0_50_GLOBAL__N__2680c7bb_12_PowKernel_cu_7dd49032_317029pow_tensor_scalar_kernel_implIN3c104HalfES5_EEvRNS_18TensorIteratorBaseET0_EUlS5_E0_St5arrayIPcLm2EEEEviS8_T1_ --------------------------
	.section	.nv.info._ZN2at6native29vectorized_elementwise_kernelILi8EZNS0_50_GLOBAL__N__2680c7bb_12_PowKernel_cu_7dd49032_317029pow_tensor_scalar_kernel_implIN3c104HalfES5_EEvRNS_18TensorIteratorBaseET0_EUlS5_E0_St5arrayIPcLm2EEEEviS8_T1_,"",@"SHT_CUDA_INFO"
	.sectionflags	@""
	.align	4


	//----- nvinfo : EIATTR_CUDA_API_VERSION
	.align		4
        /*0000*/ 	.byte	0x04, 0x37
        /*0002*/ 	.short	(.L_3879 - .L_3878)
.L_3878:
        /*0004*/ 	.word	0x00000082


	//----- nvinfo : EIATTR_KPARAM_INFO
	.align		4
.L_3879:
        /*0008*/ 	.byte	0x04, 0x17
        /*000a*/ 	.short	(.L_3881 - .L_3880)
.L_3880:
        /*000c*/ 	.word	0x00000000
        /*0010*/ 	.short	0x0002
        /*0012*/ 	.short	0x0010
        /*0014*/ 	.byte	0x00, 0xf0, 0x41, 0x00


	//----- nvinfo : EIATTR_KPARAM_INFO
	.align		4
.L_3881:
        /*0018*/ 	.byte	0x04, 0x17
        /*001a*/ 	.short	(.L_3883 - .L_3882)
.L_3882:
        /*001c*/ 	.word	0x00000000
        /*0020*/ 	.short	0x0001
        /*0022*/ 	.short	0x0008
        /*0024*/ 	.byte	0x00, 0xf0, 0x21, 0x00


	//----- nvinfo : EIATTR_KPARAM_INFO
	.align		4
.L_3883:
        /*0028*/ 	.byte	0x04, 0x17
        /*002a*/ 	.short	(.L_3885 - .L_3884)
.L_3884:
        /*002c*/ 	.word	0x00000000
        /*0030*/ 	.short	0x0000
        /*0032*/ 	.short	0x0000
        /*0034*/ 	.byte	0x00, 0xf0, 0x11, 0x00


	//----- nvinfo : EIATTR_SPARSE_MMA_MASK
	.align		4
.L_3885:
        /*0038*/ 	.byte	0x03, 0x50
        /*003a*/ 	.short	0x0000


	//----- nvinfo : EIATTR_MAXREG_COUNT
	.align		4
        /*003c*/ 	.byte	0x03, 0x1b
        /*003e*/ 	.short	0x00ff


	//----- nvinfo : EIATTR_MERCURY_ISA_VERSION
	.align		4
        /*0040*/ 	.byte	0x03, 0x5f
        /*0042*/ 	.short	0x0101


	//----- nvinfo : EIATTR_VRC_CTA_INIT_COUNT
	.align		4
        /*0044*/ 	.byte	0x02, 0x4a
	.zero		1
	.zero		1


	//----- nvinfo : EIATTR_EXIT_INSTR_OFFSETS
	.align		4
        /*0048*/ 	.byte	0x04, 0x1c
        /*004a*/ 	.short	(.L_3887 - .L_3886)


	//   ....[0]....
.L_3886:
        /*004c*/ 	.word	0x00000010


	//----- nvinfo : EIATTR_MAX_THREADS
	.align		4
.L_3887:
        /*0050*/ 	.byte	0x04, 0x05
        /*0052*/ 	.short	(.L_3889 - .L_3888)
.L_3888:
        /*0054*/ 	.word	0x00000080
        /*0058*/ 	.word	0x00000001
        /*005c*/ 	.word	0x00000001


	//----- nvinfo : EIATTR_CBANK_PARAM_SIZE
	.align		4
.L_3889:
        /*0060*/ 	.byte	0x03, 0x19
        /*0062*/ 	.short	0x0020


	//----- nvinfo : EIATTR_PARAM_CBANK
	.align		4
        /*0064*/ 	.byte	0x04, 0x0a
        /*0066*/ 	.short	(.L_3891 - .L_3890)
	.align		4
.L_3890:
        /*0068*/ 	.word	index@(.nv.constant0._ZN2at6native29vectorized_elementwise_kernelILi8EZNS0_50_GLOBAL__N__2680c7bb_12_PowKernel_cu_7dd49032_317029pow_tensor_scalar_kernel_implIN3c104HalfES5_EEvRNS_18TensorIteratorBaseET0_EUlS5_E0_St5arrayIPcLm2EEEEviS8_T1_)
        /*006c*/ 	.short	0x0380
        /*006e*/ 	.short	0x0020


	//----- nvinfo : EIATTR_SW_WAR
	.align		4
.L_3891:
        /*0070*/ 	.byte	0x04, 0x36
        /*0072*/ 	.short	(.L_3893 - .L_3892)
.L_3892:
        /*0074*/ 	.word	0x00000008
.L_3893:


//--------------------- .nv.info._ZN2at6native18elementwise_kernelILi128ELi4EZNS0_15gpu_kernel_implIZNS0_50_GLOBAL__N__2680c7bb_12_PowKernel_cu_7dd49032_317029pow_tensor_scalar_kernel_implIN3c104HalfES6_EEvRNS_18TensorIteratorBaseET0_EUlS6_E_EEvS8_RKT_EUliE_EEviT1_ --------------------------
	.section	.nv.info._ZN2at6native18elementwise_kernelILi128ELi4EZNS0_15gpu_kernel_implIZNS0_50_GLOBAL__N__2680c7bb_12_PowKernel_cu_7dd49032_317029pow_tensor_scalar_kernel_implIN3c104HalfES6_EEvRNS_18TensorIteratorBaseET0_EUlS6_E_EEvS8_RKT_EUliE_EEviT1_,"",@"SHT_CUDA_INFO"
	.sectionflags	@""
	.align	4


	//----- nvinfo : EIATTR_CUDA_API_VERSION
	.align		4
        /*0000*/ 	.byte	0x04, 0x37
        /*0002*/ 	.short	(.L_3895 - .L_3894)
.L_3894:
        /*0004*/ 	.word	0x00000082


	//----- nvinfo : EIATTR_KPARAM_INFO
	.align		4
.L_3895:
        /*0008*/ 	.byte	0x04, 0x17
        /*000a*/ 	.short	(.L_3897 - .L_3896)
.L_3896:
        /*000c*/ 	.word	0x00000000
        /*0010*/ 	.short	0x0001
        /*0012*/ 	.short	0x0008
        /*0014*/ 	.byte	0x00, 0xf0, 0x81, 0x08


	//----- nvinfo : EIATTR_KPARAM_INFO
	.align		4
.L_3897:
        /*0018*/ 	.byte	0x04, 0x17
        /*001a*/ 	.short	(.L_3899 - .L_3898)
.L_3898:
        /*001c*/ 	.word	0x00000000
        /*0020*/ 	.short	0x0000
        /*0022*/ 	.short	0x0000
        /*0024*/ 	.byte	0x00, 0xf0, 0x11, 0x00


	//----- nvinfo : EIATTR_SPARSE_MMA_MASK
	.align		4
.L_3899:
        /*0028*/ 	.byte	0x03, 0x50
        /*002a*/ 	.short	0x0000


	//----- nvinfo : EIATTR_MAXREG_COUNT
	.align		4
        /*002c*/ 	.byte	0x03, 0x1b
        /*002e*/ 	.short	0x0080


	//----- nvinfo : EIATTR_EXTERNS
	.align		4
        /*0030*/ 	.byte	0x04, 0x0f
        /*0032*/ 	.short	(.L_3901 - .L_3900)


	//   ....[0]....
	.align		4
.L_3900:
        /*0034*/ 	.word	index@(__assertfail)


	//----- nvinfo : EIATTR_MERCURY_ISA_VERSION
	.align		4
.L_3901:
        /*0038*/ 	.byte	0x03, 0x5f
        /*003a*/ 	.short	0x0101


	//----- nvinfo : EIATTR_VRC_CTA_INIT_COUNT
	.align		4
        /*003c*/ 	.byte	0x02, 0x4a
	.zero		1
	.zero		1


	//----- nvinfo : EIATTR_SYSCALL_OFFSETS
	.align		4
        /*0040*/ 	.byte	0x04, 0x46
        /*0042*/ 	.short	(.L_3903 - .L_3902)


	//   ....[0]....
.L_3902:
        /*0044*/ 	.word	0x00002270


	//   ....[1]....
        /*0048*/ 	.word	0x00003180


	//   ....[2]....
        /*004c*/ 	.word	0x00005590


	//   ....[3]....
        /*0050*/ 	.word	0x000062d0


	//   ....[4]....
        /*0054*/ 	.word	0x000087f0


	//   ....[5]....
        /*0058*/ 	.word	0x00009530


	//   ....[6]....
        /*005c*/ 	.word	0x0000ba60


	//   ....[7]....
        /*0060*/ 	.word	0x0000c770


	//----- nvinfo : EIATTR_EXIT_INSTR_OFFSETS
	.align		4
.L_3903:
        /*0064*/ 	.byte	0x04, 0x1c
        /*0066*/ 	.short	(.L_3905 - .L_3904)


	//   ....[0]....
.L_3904:
        /*0068*/ 	.word	0x00009810


	//   ....[1]....
        /*006c*/ 	.word	0x0000bc10


	//   ....[2]....
        /*0070*/ 	.word	0x0000bc50


	//   ....[3]....
        /*0074*/ 	.word	0x0000bcf0


	//   ....[4]....
        /*0078*/ 	.word	0x0000bd30


	//   ....[5]....
        /*007c*/ 	.word	0x0000bd70


	//   ....[6]....
        /*0080*/ 	.word	0x0000be00


	//   ....[7]....
        /*0084*/ 	.word	0x0000be20


	//   ....[8]....
        /*0088*/ 	.word	0x0000bec0


	//   ....[9]....
        /*008c*/ 	.word	0x0000bf10


	//   ....[10]....
        /*0090*/ 	.word	0x0000bf60


	//   ....[11]....
        /*0094*/ 	.word	0x0000c040


	//   ....[12]....
        /*0098*/ 	.word	0x0000c1b0


	//   ....[13]....
        /*009c*/ 	.word	0x0000c320


	//   ....[14]....
        /*00a0*/ 	.word	0x0000c480


	//   ....[15]....
        /*00a4*/ 	.word	0x0000c4c0


	//   ....[16]....
        /*00a8*/ 	.word	0x0000c500


	//   ....[17]....
        /*00ac*/ 	.word	0x0000c5b0


	//   ....[18]....
        /*00b0*/ 	.word	0x0000c610


	//   ....[19]....
        /*00b4*/ 	.word	0x0000c780


	//   ....[20]....
        /*00b8*/ 	.word	0x0000c890


	//   ....[21]....
        /*00bc*/ 	.word	0x0000c9d0


	//   ....[22]....
        /*00c0*/ 	.word	0x0000ca10


	//----- nvinfo : EIATTR_MAX_THREADS
	.align		4
.L_3905:
        /*00c4*/ 	.byte	0x04, 0x05
        /*00c6*/ 	.short	(.L_3907 - .L_3906)
.L_3906:
        /*00c8*/ 	.word	0x00000080
        /*00cc*/ 	.word	0x00000001
        /*00d0*/ 	.word	0x00000001


	//----- nvinfo : EIATTR_CRS_STACK_SIZE
	.align		4
.L_3907:
        /*00d4*/ 	.byte	0x04, 0x1e
        /*00d6*/ 	.short	(.L_3909 - .L_3908)
.L_3908:
        /*00d8*/ 	.word	0x00000000


	//----- nvinfo : EIATTR_CBANK_PARAM_SIZE
	.align		4
.L_3909:
        /*00dc*/ 	.byte	0x03, 0x19
        /*00de*/ 	.short	0x0228


	//----- nvinfo : EIATTR_PARAM_CBANK
	.align		4
        /*00e0*/ 	.byte	0x04, 0x0a
        /*00e2*/ 	.short	(.L_3911 - .L_3910)
	.align		4
.L_3910:
        /*00e4*/ 	.word	index@(.nv.constant0._ZN2at6native18elementwise_kernelILi128ELi4EZNS0_15gpu_kernel_implIZNS0_50_GLOBAL__N__2680c7bb_12_PowKernel_cu_7dd49032_317029pow_tensor_scalar_kernel_implIN3c104HalfES6_EEvRNS_18TensorIteratorBaseET0_EUlS6_E_EEvS8_RKT_EUliE_EEviT1_)
        /*00e8*/ 	.short	0x0380
        /*00ea*/ 	.short	0x0228


	//----- nvinfo : EIATTR_SW_WAR
	.align		4
.L_3911:
        /*00ec*/ 	.byte	0x04, 0x36
        /*00ee*/ 	.short	(.L_3913 - .L_3912)
.L_3912:
        /*00f0*/ 	.word	0x00000008
.L_3913:


//--------------------- .nv.info._ZN2at6native27unrolled_elementwise_kernelIZNS0_50_GLOBAL__N__2680c7bb_12_PowKernel_cu_7dd49032_317029pow_tensor_scalar_kernel_implIN3c104HalfES5_EEvRNS_18TensorIteratorBaseET0_EUlS5_E_St5arrayIPcLm2EELi4E23TrivialOffsetCalculatorILi1EjESE_NS0_6memory12LoadWithCastILi1EEENSF_13StoreWithCastILi1EEEEEviT_S8_T2_T3_T4_T5_ --------------------------
	.section	.nv.info._ZN2at6native27unrolled_elementwise_kernelIZNS0_50_GLOBAL__N__2680c7bb_12_PowKernel_cu_7dd49032_317029pow_tensor_scalar_kernel_implIN3c104HalfES5_EEvRNS_18TensorIteratorBaseET0_EUlS5_E_St5arrayIPcLm2EELi4E23TrivialOffsetCalculatorILi1EjESE_NS0_6memory12LoadWithCastILi1EEENSF_13StoreWithCastILi1EEEEEviT_S8_T2_T3_T4_T5_,"",@"SHT_CUDA_INFO"
	.sectionflags	@""
	.align	4


	//----- nvinfo : EIATTR_CUDA_API_VERSION
	.align		4
        /*0000*/ 	.byte	0x04, 0x37
        /*0002*/ 	.short	(.L_3915 - .L_3914)
.L_3914:
        /*0004*/ 	.word	0x00000082


	//----- nvinfo : EIATTR_KPARAM_INFO
	.align		4
.L_3915:
        /*0008*/ 	.byte	0x04, 0x17
        /*000a*/ 	.short	(.L_3917 - .L_3916)
.L_3916:
        /*000c*/ 	.word	0x00000000
        /*0010*/ 	.short	0x0006
        /*0012*/ 	.short	0x002c
        /*0014*/ 	.byte	0x00, 0xf0, 0x21, 0x00


	//----- nvinfo : EIATTR_KPARAM_INFO
	.align		4
.L_3917:
        /*0018*/ 	.byte	0x04, 0x17
        /*001a*/ 	.short	(.L_3919 - .L_3918)
.L_3918:
        /*001c*/ 	.word	0x00000000
        /*0020*/ 	.short	0x0005
        /*0022*/ 	.short	0x0024
        /*0024*/ 	.byte	0x00, 0xf0, 0x21, 0x00


	//----- nvinfo : EIATTR_KPARAM_INFO
	.align		4
.L_3919:
        /*0028*/ 	.byte	0x04, 0x17
        /*002a*/ 	.short	(.L_3921 - .L_3920)
.L_3920:
        /*002c*/ 	.word	0x00000000
        /*0030*/ 	.short	0x0004
        /*0032*/ 	.short	0x0021
        /*0034*/ 	.byte	0x00, 0xf0, 0x05, 0x00


	//----- nvinfo : EIATTR_KPARAM_INFO
	.align		4
.L_3921:
        /*0038*/ 	.byte	0x04, 0x17
        /*003a*/ 	.short	(.L_3923 - .L_3922)
.L_3922:
        /*003c*/ 	.word	0x00000000
        /*0040*/ 	.short	0x0003
        /*0042*/ 	.short	0x0020
        /*0044*/ 	.byte	0x00, 0xf0, 0x05, 0x00


	//----- nvinfo : EIATTR_KPARAM_INFO
	.align		4
.L_3923:
        /*0048*/ 	.byte	0x04, 0x17
        /*004a*/ 	.short	(.L_3925 - .L_3924)
.L_3924:
        /*004c*/ 	.word	0x00000000
        /*0050*/ 	.short	0x0002
        /*0052*/ 	.short	0x0010
        /*0054*/ 	.byte	0x00, 0xf0, 0x41, 0x00


	//----- nvinfo : EIATTR_KPARAM_INFO
	.align		4
.L_3925:
        /*0058*/ 	.byte	0x04, 0x17
        /*005a*/ 	.short	(.L_3927 - .L_3926)
.L_3926:
        /*005c*/ 	.word	0x00000000
        /*0060*/ 	.short	0x0001
        /*0062*/ 	.short	0x0008
        /*0064*/ 	.byte	0x00, 0xf0, 0x21, 0x00


	//----- nvinfo : EIATTR_KPARAM_INFO
	.align		4
.L_3927:
        /*0068*/ 	.byte	0x04, 0x17
        /*006a*/ 	.short	(.L_3929 - .L_3928)
.L_3928:
        /*006c*/ 	.word	0x00000000
        /*0070*/ 	.short	0x0000
        /*0072*/ 	.short	0x0000
        /*0074*/ 	.byte	0x00, 0xf0, 0x11, 0x00


	//----- nvinfo : EIATTR_SPARSE_MMA_MASK
	.align		4
.L_3929:
        /*0078*/ 	.byte	0x03, 0x50
        /*007a*/ 	.short	0x0000


	//----- nvinfo : EIATTR_MAXREG_COUNT
	.align		4
        /*007c*/ 	.byte	0x03, 0x1b
        /*007e*/ 	.short	0x00ff


	//----- nvinfo : EIATTR_EXTERNS
	.align		4
        /*0080*/ 	.byte	0x04, 0x0f
        /*0082*/ 	.short	(.L_3931 - .L_3930)


	//   ....[0]....
	.align		4
.L_3930:
        /*0084*/ 	.word	index@(__assertfail)


	//----- nvinfo : EIATTR_MERCURY_ISA_VERSION
	.align		4
.L_3931:
        /*0088*/ 	.byte	0x03, 0x5f
        /*008a*/ 	.short	0x0101


	//----- nvinfo : EIATTR_VRC_CTA_INIT_COUNT
	.align		4
        /*008c*/ 	.byte	0x02, 0x4a
	.zero		1
	.zero		1


	//----- nvinfo : EIATTR_SYSCALL_OFFSETS
	.align		4
        /*0090*/ 	.byte	0x04, 0x46
        /*0092*/ 	.short	(.L_3933 - .L_3932)


	//   ....[0]....
.L_3932:
        /*0094*/ 	.word	0x00001040


	//   ....[1]....
        /*0098*/ 	.word	0x00002260


	//   ....[2]....
        /*009c*/ 	.word	0x000033c0


	//   ....[3]....
        /*00a0*/ 	.word	0x00004440


	//   ....[4]....
        /*00a4*/ 	.word	0x00005540


	//   ....[5]....
        /*00a8*/ 	.word	0x00006400


	//   ....[6]....
        /*00ac*/ 	.word	0x00007380


	//   ....[7]....
        /*00b0*/ 	.word	0x00008300


	//----- nvinfo : EIATTR_EXIT_INSTR_OFFSETS
	.align		4
.L_3933:
        /*00b4*/ 	.byte	0x04, 0x1c
        /*00b6*/ 	.short	(.L_3935 - .L_3934)


	//   ....[0]....
.L_3934:
        /*00b8*/ 	.word	0x00007650


	//   ....[1]....
        /*00bc*/ 	.word	0x000077a0


	//   ....[2]....
        /*00c0*/ 	.word	0x000077e0


	//   ....[3]....
        /*00c4*/ 	.word	0x00007880


	//   ....[4]....
        /*00c8*/ 	.word	0x000078c0


	//   ....[5]....
        /*00cc*/ 	.word	0x00007900


	//   ....[6]....
        /*00d0*/ 	.word	0x00007990


	//   ....[7]....
        /*00d4*/ 	.word	0x000079b0


	//   ....[8]....
        /*00d8*/ 	.word	0x00007a50


	//   ....[9]....
        /*00dc*/ 	.word	0x00007aa0


	//   ....[10]....
        /*00e0*/ 	.word	0x00007af0


	//   ....[11]....
        /*00e4*/ 	.word	0x00007bd0


	//   ....[12]....
        /*00e8*/ 	.word	0x00007d40


	//   ....[13]....
        /*00ec*/ 	.word	0x00007eb0


	//   ....[14]....
        /*00f0*/ 	.word	0x00008010


	//   ....[15]....
        /*00f4*/ 	.word	0x00008050


	//   ....[16]....
        /*00f8*/ 	.word	0x00008090


	//   ....[17]....
        /*00fc*/ 	.word	0x00008140


	//   ....[18]....
        /*0100*/ 	.word	0x000081a0


	//   ....[19]....
        /*0104*/ 	.word	0x00008310


	//   ....[20]....
        /*0108*/ 	.word	0x00008420


	//   ....[21]....
        /*010c*/ 	.word	0x00008560


	//   ....[22]....
        /*0110*/ 	.word	0x000085a0


	//----- nvinfo : EIATTR_MAX_THREADS
	.align		4
.L_3935:
        /*0114*/ 	.byte	0x04, 0x05
        /*0116*/ 	.short	(.L_3937 - .L_3936)
.L_3936:
        /*0118*/ 	.word	0x00000080
        /*011c*/ 	.word	0x00000001
        /*0120*/ 	.word	0x00000001


	//----- nvinfo : EIATTR_CRS_STACK_SIZE
	.align		4
.L_3937:
        /*0124*/ 	.byte	0x04, 0x1e
        /*0126*/ 	.short	(.L_3939 - .L_3938)
.L_3938:
        /*0128*/ 	.word	0x00000000


	//----- nvinfo : EIATTR_CBANK_PARAM_SIZE
	.align		4
.L_3939:
        /*012c*/ 	.byte	0x03, 0x19
        /*012e*/ 	.short	0x0034


	//----- nvinfo : EIATTR_PARAM_CBANK
	.align		4
        /*0130*/ 	.byte	0x04, 0x0a
        /*0132*/ 	.short	(.L_3941 - .L_3940)
	.align		4
.L_3940:
        /*0134*/ 	.word	index@(.nv.constant0._ZN2at6native27unrolled_elementwise_kernelIZNS0_50_GLOBAL__N__2680c7bb_12_PowKernel_cu_7dd49032_317029pow_tensor_scalar_kernel_implIN3c104HalfES5_EEvRNS_18TensorIteratorBaseET0_EUlS5_E_St5arrayIPcLm2EELi4E23TrivialOffsetCalculatorILi1EjESE_NS0_6memory12LoadWithCastILi1EEENSF_13StoreWithCastILi1EEEEEviT_S8_T2_T3_T4_T5_)
        /*0138*/ 	.short	0x0380
        /*013a*/ 	.short	0x0034


	//----- nvinfo : EIATTR_SW_WAR
	.align		4
.L_3941:
        /*013c*/ 	.byte	0x04, 0x36
        /*013e*/ 	.short	(.L_3943 - .L_3942)
.L_3942:
        /*0140*/ 	.word	0x00000008
.L_3943:


//--------------------- .nv.info._ZN2at6native18elementwise_kernelILi128ELi4EZNS0_22gpu_kernel_impl_nocastIZNS0_50_GLOBAL__N__2680c7bb_12_PowKernel_cu_7dd49032_317029pow_tensor_scalar_kernel_implIN3c104HalfES6_EEvRNS_18TensorIteratorBaseET0_EUlS6_E_EEvS8_RKT_EUliE_EEviT1_ --------------------------
	.section	.nv.info._ZN2at6native18elementwise_kernelILi128ELi4EZNS0_22gpu_kernel_impl_nocastIZNS0_50_GLOBAL__N__2680c7bb_12_PowKernel_cu_7dd49032_317029pow_tensor_scalar_kernel_implIN3c104HalfES6_EEvRNS_18TensorIteratorBaseET0_EUlS6_E_EEvS8_RKT_EUliE_EEviT1_,"",@"SHT_CUDA_INFO"
	.sectionflags	@""
	.align	4


	//----- nvinfo : EIATTR_CUDA_API_VERSION
	.align		4
        /*0000*/ 	.byte	0x04, 0x37
        /*0002*/ 	.short	(.L_3945 - .L_3944)
.L_3944:
        /*0004*/ 	.word	0x00000082


	//----- nvinfo : EIATTR_KPARAM_INFO
	.align		4
.L_3945:
        /*0008*/ 	.byte	0x04, 0x17
        /*000a*/ 	.short	(.L_3947 - .L_3946)
.L_3946:
        /*000c*/ 	.word	0x00000000
        /*0010*/ 	.short	0x0001
        /*0012*/ 	.short	0x0008
        /*0014*/ 	.byte	0x00, 0xf0, 0x61, 0x08


	//----- nvinfo : EIATTR_KPARAM_INFO
	.align		4
.L_3947:
        /*0018*/ 	.byte	0x04, 0x17
        /*001a*/ 	.short	(.L_3949 - .L_3948)
.L_3948:
        /*001c*/ 	.word	0x00000000
        /*0020*/ 	.short	0x0000
        /*0022*/ 	.short	0x0000
        /*0024*/ 	.byte	0x00, 0xf0, 0x11, 0x00


	//----- nvinfo : EIATTR_SPARSE_MMA_MASK
	.align		4
.L_3949:
        /*0028*/ 	.byte	0x03, 0x50
        /*002a*/ 	.short	0x0000


	//----- nvinfo : EIATTR_MAXREG_COUNT
	.align		4
        /*002c*/ 	.byte	0x03, 0x1b
        /*002e*/ 	.short	0x0080


	//----- nvinfo : EIATTR_MERCURY_ISA_VERSION
	.align		4
        /*0030*/ 	.byte	0x03, 0x5f
        /*0032*/ 	.short	0x0101


	//----- nvinfo : EIATTR_VRC_CTA_INIT_COUNT
	.align		4
        /*0034*/ 	.byte	0x02, 0x4a
	.zero		1
	.zero		1


	//----- nvinfo : EIATTR_EXIT_INSTR_OFFSETS
	.align		4
        /*0038*/ 	.byte	0x04, 0x1c
        /*003a*/ 	.short	(.L_3951 - .L_3950)


	//   ....[0]....
.L_3950:
        /*003c*/ 	.word	0x00000300


	//   ....[1]....
        /*0040*/ 	.word	0x00000380


	//   ....[2]....
        /*0044*/ 	.word	0x00003ea0


	//   ....[3]....
        /*0048*/ 	.word	0x000051f0


	//----- nvinfo : EIATTR_MAX_THREADS
	.align		4
.L_3951:
        /*004c*/ 	.byte	0x04, 0x05
        /*004e*/ 	.short	(.L_3953 - .L_3952)
.L_3952:
        /*0050*/ 	.word	0x00000080
        /*0054*/ 	.word	0x00000001
        /*0058*/ 	.word	0x00000001


	//----- nvinfo : EIATTR_CRS_STACK_SIZE
	.align		4
.L_3953:
        /*005c*/ 	.byte	0x04, 0x1e
        /*005e*/ 	.short	(.L_3955 - .L_3954)
.L_3954:
        /*0060*/ 	.word	0x00000000


	//----- nvinfo : EIATTR_CBANK_PARAM_SIZE
	.align		4
.L_3955:
        /*0064*/ 	.byte	0x03, 0x19
        /*0066*/ 	.short	0x0220


	//----- nvinfo : EIATTR_PARAM_CBANK
	.align		4
        /*0068*/ 	.byte	0x04, 0x0a
        /*006a*/ 	.short	(.L_3957 - .L_3956)
	.align		4
.L_3956:
        /*006c*/ 	.word	index@(.nv.constant0._ZN2at6native18elementwise_kernelILi128ELi4EZNS0_22gpu_kernel_impl_nocastIZNS0_50_GLOBAL__N__2680c7bb_12_PowKernel_cu_7dd49032_317029pow_tensor_scalar_kernel_implIN3c104HalfES6_EEvRNS_18TensorIteratorBaseET0_EUlS6_E_EEvS8_RKT_EUliE_EEviT1_)
        /*0070*/ 	.short	0x0380
        /*0072*/ 	.short	0x0220


	//----- nvinfo : EIATTR_SW_WAR
	.align		4
.L_3957:
        /*0074*/ 	.byte	0x04, 0x36
        /*0076*/ 	.short	(.L_3959 - .L_3958)
.L_3958:
        /*0078*/ 	.word	0x00000008
.L_3959:


//--------------------- .nv.info._ZN2at6native27unrolled_elementwise_kernelIZNS0_50_GLOBAL__N__2680c7bb_12_PowKernel_cu_7dd49032_317029pow_tensor_scalar_kernel_implIN3c104HalfES5_EEvRNS_18TensorIteratorBaseET0_EUlS5_E_St5arrayIPcLm2EELi4E23TrivialOffsetCalculatorILi1EjESE_NS0_6memory15LoadWithoutCastENSF_16StoreWithoutCastEEEviT_S8_T2_T3_T4_T5_ --------------------------
	.section	.nv.info._ZN2at6native27unrolled_elementwise_kernelIZNS0_50_GLOBAL__N__2680c7bb_12_PowKernel_cu_7dd49032_317029pow_tensor_scalar_kernel_implIN3c104HalfES5_EEvRNS_18TensorIteratorBaseET0_EUlS5_E_St5arrayIPcLm2EELi4E23TrivialOffsetCalculatorILi1EjESE_NS0_6memory15LoadWithoutCastENSF_16StoreWithoutCastEEEviT_S8_T2_T3_T4_T5_,"",@"SHT_CUDA_INFO"
	.sectionflags	@""
	.align	4


	//----- nvinfo : EIATTR_CUDA_API_VERSION
	.align		4
        /*0000*/ 	.byte	0x04, 0x37
        /*0002*/ 	.short	(.L_3961 - .L_3960)
.L_3960:
        /*0004*/ 	.word	0x00000082


	//----- nvinfo : EIATTR_KPARAM_INFO
	.align		4
.L_3961:
        /*0008*/ 	.byte	0x04, 0x17
        /*000a*/ 	.short	(.L_3963 - .L_3962)
.L_3962:
        /*000c*/ 	.word	0x00000000
        /*0010*/ 	.short	0x0006
        /*0012*/ 	.short	0x0023
        /*0014*/ 	.byte	0x00, 0xf0, 0x05, 0x00


	//----- nvinfo : EIATTR_KPARAM_INFO
	.align		4
.L_3963:
        /*0018*/ 	.byte	0x04, 0x17
        /*001a*/ 	.short	(.L_3965 - .L_3964)
.L_3964:
        /*001c*/ 	.word	0x00000000
        /*0020*/ 	.short	0x0005
        /*0022*/ 	.short	0x0022
        /*0024*/ 	.byte	0x00, 0xf0, 0x05, 0x00


	//----- nvinfo : EIATTR_KPARAM_INFO
	.align		4
.L_3965:
        /*0028*/ 	.byte	0x04, 0x17
        /*002a*/ 	.short	(.L_3967 - .L_3966)
.L_3966:
        /*002c*/ 	.word	0x00000000
        /*0030*/ 	.short	0x0004
        /*0032*/ 	.short	0x0021
        /*0034*/ 	.byte	0x00, 0xf0, 0x05, 0x00


	//----- nvinfo : EIATTR_KPARAM_INFO
	.align		4
.L_3967:
        /*0038*/ 	.byte	0x04, 0x17
        /*003a*/ 	.short	(.L_3969 - .L_3968)
.L_3968:
        /*003c*/ 	.word	0x00000000
        /*0040*/ 	.short	0x0003
        /*0042*/ 	.short	0x0020
        /*0044*/ 	.byte	0x00, 0xf0, 0x05, 0x00


	//----- nvinfo : EIATTR_KPARAM_INFO
	.align		4
.L_3969:
        /*0048*/ 	.byte	0x04, 0x17
        /*004a*/ 	.short	(.L_3971 - .L_3970)
.L_3970:
        /*004c*/ 	.word	0x00000000
        /*0050*/ 	.short	0x0002
        /*0052*/ 	.short	0x0010
        /*0054*/ 	.byte	0x00, 0xf0, 0x41, 0x00


	//----- nvinfo : EIATTR_KPARAM_INFO
	.align		4
.L_3971:
        /*0058*/ 	.byte	0x04, 0x17
        /*005a*/ 	.short	(.L_3973 - .L_3972)
.L_3972:
        /*005c*/ 	.word	0x00000000
        /*0060*/ 	.short	0x0001
        /*0062*/ 	.short	0x0008
        /*0064*/ 	.byte	0x00, 0xf0, 0x21, 0x00


	//----- nvinfo : EIATTR_KPARAM_INFO
	.align		4
.L_3973:
        /*0068*/ 	.byte	0x04, 0x17
        /*006a*/ 	.short	(.L_3975 - .L_3974)
.L_3974:
        /*006c*/ 	.word	0x00000000
        /*0070*/ 	.short	0x0000
        /*0072*/ 	.short	0x0000
        /*0074*/ 	.byte	0x00, 0xf0, 0x11, 0x00


	//----- nvinfo : EIATTR_SPARSE_MMA_MASK
	.align		4
.L_3975:
        /*0078*/ 	.byte	0x03, 0x50
        /*007a*/ 	.short	0x0000


	//----- nvinfo : EIATTR_MAXREG_COUNT
	.align		4
        /*007c*/ 	.byte	0x03, 0x1b
        /*007e*/ 	.short	0x00ff


	//----- nvinfo : EIATTR_MERCURY_ISA_VERSION
	.align		4
        /*0080*/ 	.byte	0x03, 0x5f
        /*0082*/ 	.short	0x0101


	//----- nvinfo : EIATTR_VRC_CTA_INIT_COUNT
	.align		4
        /*0084*/ 	.byte	0x02, 0x4a
	.zero		1
	.zero		1


	//----- nvinfo : EIATTR_EXIT_INSTR_OFFSETS
	.align		4
        /*0088*/ 	.byte	0x04, 0x1c
        /*008a*/ 	.short	(.L_3977 - .L_3976)


	//   ....[0]....
.L_3976:
        /*008c*/ 	.word	0x00000460


	//   ....[1]....
        /*0090*/ 	.word	0x000004f0


	//----- nvinfo : EIATTR_MAX_THREADS
	.align		4
.L_3977:
        /*0094*/ 	.byte	0x04, 0x05
        /*0096*/ 	.short	(.L_3979 - .L_3978)
.L_3978:
        /*0098*/ 	.word	0x00000080
        /*009c*/ 	.word	0x00000001
        /*00a0*/ 	.word	0x00000001


	//----- nvinfo : EIATTR_CRS_STACK_SIZE
	.align		4
.L_3979:
        /*00a4*/ 	.byte	0x04, 0x1e
        /*00a6*/ 	.short	(.L_3981 - .L_3980)
.L_3980:
        /*00a8*/ 	.word	0x00000000


	//----- nvinfo : EIATTR_CBANK_PARAM_SIZE
	.align		4
.L_3981:
        /*00ac*/ 	.byte	0x03, 0x19
        /*00ae*/ 	.short	0x0024


	//----- nvinfo : EIATTR_PARAM_CBANK
	.align		4
        /*00b0*/ 	.byte	0x04, 0x0a
        /*00b2*/ 	.short	(.L_3983 - .L_3982)
	.align		4
.L_3982:
        /*00b4*/ 	.word	index@(.nv.constant0._ZN2at6native27unrolled_elementwise_kernelIZNS0_50_GLOBAL__N__2680c7bb_12_PowKernel_cu_7dd49032_317029pow_tensor_scalar_kernel_implIN3c104HalfES5_EEvRNS_18TensorIteratorBaseET0_EUlS5_E_St5arrayIPcLm2EELi4E23TrivialOffsetCalculatorILi1EjESE_NS0_6memory15LoadWithoutCastENSF_16StoreWithoutCastEEEviT_S8_T2_T3_T4_T5_)
        /*00b8*/ 	.short	0x0380
        /*00ba*/ 	.short	0x0024


	//----- nvinfo : EIATTR_SW_WAR
	.align		4
.L_3983:
        /*00bc*/ 	.byte	0x04, 0x36
        /*00be*/ 	.short	(.L_3985 - .L_3984)
.L_3984:
        /*00c0*/ 	.word	0x00000008
.L_3985:


//--------------------- .nv.info._ZN2at6native29vectorized_elementwise_kernelILi2EZNS0_50_GLOBAL__N__2680c7bb_12_PowKernel_cu_7dd49032_317029pow_tensor_scalar_kernel_implIN3c104HalfES5_EEvRNS_18TensorIteratorBaseET0_EUlS5_E_St5arrayIPcLm2EEEEviS8_T1_ --------------------------
	.section	.nv.info._ZN2at6native29vectorized_elementwise_kernelILi2EZNS0_50_GLOBAL__N__2680c7bb_12_PowKernel_cu_7dd49032_317029pow_tensor_scalar_kernel_implIN3c104HalfES5_EEvRNS_18TensorIteratorBaseET0_EUlS5_E_St5arrayIPcLm2EEEEviS8_T1_,"",@"SHT_CUDA_INFO"
	.sectionflags	@""
	.align	4


	//----- nvinfo : EIATTR_CUDA_API_VERSION
	.align		4
        /*0000*/ 	.byte	0x04, 0x37
        /*0002*/ 	.short	(.L_3987 - .L_3986)
.L_3986:
        /*0004*/ 	.word	0x00000082


	//----- nvinfo : EIATTR_KPARAM_INFO
	.align		4
.L_3987:
        /*0008*/ 	.byte	0x04, 0x17
        /*000a*/ 	.short	(.L_3989 - .L_3988)
.L_3988:
        /*000c*/ 	.word	0x00000000
        /*0010*/ 	.short	0x0002
        /*0012*/ 	.short	0x0010
        /*0014*/ 	.byte	0x00, 0xf0, 0x41, 0x00


	//----- nvinfo : EIATTR_KPARAM_INFO
	.align		4
.L_3989:
        /*0018*/ 	.byte	0x04, 0x17
        /*001a*/ 	.short	(.L_3991 - .L_3990)
.L_3990:
        /*001c*/ 	.word	0x00000000
        /*0020*/ 	.short	0x0001
        /*0022*/ 	.short	0x0008
        /*0024*/ 	.byte	0x00, 0xf0, 0x21, 0x00


	//----- nvinfo : EIATTR_KPARAM_INFO
	.align		4
.L_3991:
        /*0028*/ 	.byte	0x04, 0x17
        /*002a*/ 	.short	(.L_3993 - .L_3992)
.L_3992:
        /*002c*/ 	.word	0x00000000
        /*0030*/ 	.short	0x0000
        /*0032*/ 	.short	0x0000
        /*0034*/ 	.byte	0x00, 0xf0, 0x11, 0x00


	//----- nvinfo : EIATTR_SPARSE_MMA_MASK
	.align		4
.L_3993:
        /*0038*/ 	.byte	0x03, 0x50
        /*003a*/ 	.short	0x0000


	//----- nvinfo : EIATTR_MAXREG_COUNT
	.align		4
        /*003c*/ 	.byte	0x03, 0x1b
        /*003e*/ 	.short	0x00ff


	//----- nvinfo : EIATTR_MERCURY_ISA_VERSION
	.align		4
        /*0040*/ 	.byte	0x03, 0x5f
        /*0042*/ 	.short	0x0101


	//----- nvinfo : EIATTR_VRC_CTA_INIT_COUNT
	.align		4
        /*0044*/ 	.byte	0x02, 0x4a
	.zero		1
	.zero		1


	//----- nvinfo : EIATTR_EXIT_INSTR_OFFSETS
	.align		4
        /*0048*/ 	.byte	0x04, 0x1c
        /*004a*/ 	.short	(.L_3995 - .L_3994)


	//   ....[0]....
.L_3994:
        /*004c*/ 	.word	0x000009d0


	//   ....[1]....
        /*0050*/ 	.word	0x00000a20


	//   ....[2]....
        /*0054*/ 	.word	0x00000c60


	//----- nvinfo : EIATTR_MAX_THREADS
	.align		4
.L_3995:
        /*0058*/ 	.byte	0x04, 0x05
        /*005a*/ 	.short	(.L_3997 - .L_3996)
.L_3996:
        /*005c*/ 	.word	0x00000080
        /*0060*/ 	.word	0x00000001
        /*0064*/ 	.word	0x00000001


	//----- nvinfo : EIATTR_CRS_STACK_SIZE
	.align		4
.L_3997:
        /*0068*/ 	.byte	0x04, 0x1e
        /*006a*/ 	.short	(.L_3999 - .L_3998)
.L_3998:
        /*006c*/ 	.word	0x00000000


	//----- nvinfo : EIATTR_CBANK_PARAM_SIZE
	.align		4
.L_3999:
        /*0070*/ 	.byte	0x03, 0x19
        /*0072*/ 	.short	0x0020


	//----- nvinfo : EIATTR_PARAM_CBANK
	.align		4
        /*0074*/ 	.byte	0x04, 0x0a
        /*0076*/ 	.short	(.L_4001 - .L_4000)
	.align		4
.L_4000:
        /*0078*/ 	.word	index@(.nv.constant0._ZN2at6native29vectorized_elementwise_kernelILi2EZNS0_50_GLOBAL__N__2680c7bb_12_PowKernel_cu_7dd49032_317029pow_tensor_scalar_kernel_implIN3c104HalfES5_EEvRNS_18TensorIteratorBaseET0_EUlS5_E_St5arrayIPcLm2EEEEviS8_T1_)
        /*007c*/ 	.short	0x0380
        /*007e*/ 	.short	0x0020


	//----- nvinfo : EIATTR_SW_WAR
	.align		4
.L_4001:
        /*0080*/ 	.byte	0x04, 0x36
        /*0082*/ 	.short	(.L_4003 - .L_4002)
.L_4002:
        /*0084*/ 	.word	0x00000008
.L_4003:


//--------------------- .nv.info._ZN2at6native29vectorized_elementwise_kernelILi4EZNS0_50_GLOBAL__N__2680c7bb_12_PowKernel_cu_7dd49032_317029pow_tensor_scalar_kernel_implIN3c104HalfES5_EEvRNS_18TensorIteratorBaseET0_EUlS5_E_St5arrayIPcLm2EEEEviS8_T1_ --------------------------
	.section	.nv.info._ZN2at6native29vectorized_elementwise_kernelILi4EZNS0_50_GLOBAL__N__2680c7bb_12_PowKernel_cu_7dd49032_317029pow_tensor_scalar_kernel_implIN3c104HalfES5_EEvRNS_18TensorIteratorBaseET0_EUlS5_E_St5arrayIPcLm2EEEEviS8_T1_,"",@"SHT_CUDA_INFO"
	.sectionflags	@""
	.align	4


	//----- nvinfo : EIATTR_CUDA_API_VERSION
	.align		4
        /*0000*/ 	.byte	0x04, 0x37
        /*0002*/ 	.short	(.L_4005 - .L_4004)
.L_4004:
        /*0004*/ 	.word	0x00000082


	//----- nvinfo : EIATTR_KPARAM_INFO
	.align		4
.L_4005:
        /*0008*/ 	.byte	0x04, 0x17
        /*000a*/ 	.short	(.L_4007 - .L_4006)
.L_4006:
        /*000c*/ 	.word	0x00000000
        /*0010*/ 	.short	0x0002
        /*0012*/ 	.short	0x0010
        /*0014*/ 	.byte	0x00, 0xf0, 0x41, 0x00


	//----- nvinfo : EIATTR_KPARAM_INFO
	.align		4
.L_4007:
        /*0018*/ 	.byte	0x04, 0x17
        /*001a*/ 	.short	(.L_4009 - .L_4008)
.L_4008:
        /*001c*/ 	.word	0x00000000
        /*0020*/ 	.short	0x0001
        /*0022*/ 	.short	0x0008
        /*0024*/ 	.byte	0x00, 0xf0, 0x21, 0x00


	//----- nvinfo : EIATTR_KPARAM_INFO
	.align		4
.L_4009:
        /*0028*/ 	.byte	0x04, 0x17
        /*002a*/ 	.short	(.L_4011 - .L_4010)
.L_4010:
        /*002c*/ 	.word	0x00000000
        /*0030*/ 	.short	0x0000
        /*0032*/ 	.short	0x0000
        /*0034*/ 	.byte	0x00, 0xf0, 0x11, 0x00


	//----- nvinfo : EIATTR_SPARSE_MMA_MASK
	.align		4
.L_4011:
        /*0038*/ 	.byte	0x03, 0x50
        /*003a*/ 	.short	0x0000


	//----- nvinfo : EIATTR_MAXREG_COUNT
	.align		4
        /*003c*/ 	.byte	0x03, 0x1b
        /*003e*/ 	.short	0x00ff


	//----- nvinfo : EIATTR_MERCURY_ISA_VERSION
	.align		4
        /*0040*/ 	.byte	0x03, 0x5f
        /*0042*/ 	.short	0x0101


	//----- nvinfo : EIATTR_VRC_CTA_INIT_COUNT
	.align		4
        /*0044*/ 	.byte	0x02, 0x4a
	.zero		1
	.zero		1


	//----- nvinfo : EIATTR_EXIT_INSTR_OFFSETS
	.align		4
        /*0048*/ 	.byte	0x04, 0x1c
        /*004a*/ 	.short	(.L_4013 - .L_4012)


	//   ....[0]....
.L_4012:
        /*004c*/ 	.word	0x000009d0


	//   ....[1]....
        /*0050*/ 	.word	0x00000a20


	//   ....[2]....
        /*0054*/ 	.word	0x00000c20


	//----- nvinfo : EIATTR_MAX_THREADS
	.align		4
.L_4013:
        /*0058*/ 	.byte	0x04, 0x05
        /*005a*/ 	.short	(.L_4015 - .L_4014)
.L_4014:
        /*005c*/ 	.word	0x00000080
        /*0060*/ 	.word	0x00000001
        /*0064*/ 	.word	0x00000001


	//----- nvinfo : EIATTR_CRS_STACK_SIZE
	.align		4
.L_4015:
        /*0068*/ 	.byte	0x04, 0x1e
        /*006a*/ 	.short	(.L_4017 - .L_4016)
.L_4016:
        /*006c*/ 	.word	0x00000000


	//----- nvinfo : EIATTR_CBANK_PARAM_SIZE
	.align		4
.L_4017:
        /*0070*/ 	.byte	0x03, 0x19
        /*0072*/ 	.short	0x0020


	//----- nvinfo : EIATTR_PARAM_CBANK
	.align		4
        /*0074*/ 	.byte	0x04, 0x0a
        /*0076*/ 	.short	(.L_4019 - .L_4018)
	.align		4
.L_4018:
        /*0078*/ 	.word	index@(.nv.constant0._ZN2at6native29vectorized_elementwise_kernelILi4EZNS0_50_GLOBAL__N__2680c7bb_12_PowKernel_cu_7dd49032_317029pow_tensor_scalar_kernel_implIN3c104HalfES5_EEvRNS_18TensorIteratorBaseET0_EUlS5_E_St5arrayIPcLm2EEEEviS8_T1_)
        /*007c*/ 	.short	0x0380
        /*007e*/ 	.short	0x0020


	//----- nvinfo : EIATTR_SW_WAR
	.align		4
.L_4019:
        /*0080*/ 	.byte	0x04, 0x36
        /*0082*/ 	.short	(.L_4021 - .L_4020)
.L_4020:
        /*0084*/ 	.word	0x00000008
.L_4021:


//--------------------- .nv.info._ZN2at6native29vectorized_elementwise_kernelILi8EZNS0_50_GLOBAL__N__2680c7bb_12_PowKernel_cu_7dd49032_317029pow_tensor_scalar_kernel_implIN3c104HalfES5_EEvRNS_18TensorIteratorBaseET0_EUlS5_E_St5arrayIPcLm2EEEEviS8_T1_ --------------------------
	.section	.nv.info._ZN2at6native29vectorized_elementwise_kernelILi8EZNS0_50_GLOBAL__N__2680c7bb_12_PowKernel_cu_7dd49032_317029pow_tensor_scalar_kernel_implIN3c104HalfES5_EEvRNS_18TensorIteratorBaseET0_EUlS5_E_St5arrayIPcLm2EEEEviS8_T1_,"",@"SHT_CUDA_INFO"
	.sectionflags	@""
	.align	4


	//----- nvinfo : EIATTR_CUDA_API_VERSION
	.align		4
        /*0000*/ 	.byte	0x04, 0x37
        /*0002*/ 	.short	(.L_4023 - .L_4022)
.L_4022:
        /*0004*/ 	.word	0x00000082


	//----- nvinfo : EIATTR_KPARAM_INFO
	.align		4
.L_4023:
        /*0008*/ 	.byte	0x04, 0x17
        /*000a*/ 	.short	(.L_4025 - .L_4024)
.L_4024:
        /*000c*/ 	.word	0x00000000
        /*0010*/ 	.short	0x0002
        /*0012*/ 	.short	0x0010
        /*0014*/ 	.byte	0x00, 0xf0, 0x41, 0x00


	//----- nvinfo : EIATTR_KPARAM_INFO
	.align		4
.L_4025:
        /*0018*/ 	.byte	0x04, 0x17
        /*001a*/ 	.short	(.L_4027 - .L_4026)
.L_4026:
        /*001c*/ 	.word	0x00000000
        /*0020*/ 	.short	0x0001
        /*0022*/ 	.short	0x0008
        /*0024*/ 	.byte	0x00, 0xf0, 0x21, 0x00


	//----- nvinfo : EIATTR_KPARAM_INFO
	.align		4
.L_4027:
        /*0028*/ 	.byte	0x04, 0x17
        /*002a*/ 	.short	(.L_4029 - .L_4028)
.L_4028:
        /*002c*/ 	.word	0x00000000
        /*0030*/ 	.short	0x0000
        /*0032*/ 	.short	0x0000
        /*0034*/ 	.byte	0x00, 0xf0, 0x11, 0x00


	//----- nvinfo : EIATTR_SPARSE_MMA_MASK
	.align		4
.L_4029:
        /*0038*/ 	.byte	0x03, 0x50
        /*003a*/ 	.short	0x0000


	//----- nvinfo : EIATTR_MAXREG_COUNT
	.align		4
        /*003c*/ 	.byte	0x03, 0x1b
        /*003e*/ 	.short	0x00ff


	//----- nvinfo : EIATTR_MERCURY_ISA_VERSION
	.align		4
        /*0040*/ 	.byte	0x03, 0x5f
        /*0042*/ 	.short	0x0101


	//----- nvinfo : EIATTR_VRC_CTA_INIT_COUNT
	.align		4
        /*0044*/ 	.byte	0x02, 0x4a
	.zero		1
	.zero		1


	//----- nvinfo : EIATTR_EXIT_INSTR_OFFSETS
	.align		4
        /*0048*/ 	.byte	0x04, 0x1c
        /*004a*/ 	.short	(.L_4031 - .L_4030)


	//   ....[0]....
.L_4030:
        /*004c*/ 	.word	0x00000010


	//----- nvinfo : EIATTR_MAX_THREADS
	.align		4
.L_4031:
        /*0050*/ 	.byte	0x04, 0x05
        /*0052*/ 	.short	(.L_4033 - .L_4032)
.L_4032:
        /*0054*/ 	.word	0x00000080
        /*0058*/ 	.word	0x00000001
        /*005c*/ 	.word	0x00000001


	//----- nvinfo : EIATTR_CBANK_PARAM_SIZE
	.align		4
.L_4033:
        /*0060*/ 	.byte	0x03, 0x19
        /*0062*/ 	.short	0x0020


	//----- nvinfo : EIATTR_PARAM_CBANK
	.align		4
        /*0064*/ 	.byte	0x04, 0x0a
        /*0066*/ 	.short	(.L_4035 - .L_4034)
	.align		4
.L_4034:
        /*0068*/ 	.word	index@(.nv.constant0._ZN2at6native29vectorized_elementwise_kernelILi8EZNS0_50_GLOBAL__N__2680c7bb_12_PowKernel_cu_7dd49032_317029pow_tensor_scalar_kernel_implIN3c104HalfES5_EEvRNS_18TensorIteratorBaseET0_EUlS5_E_St5arrayIPcLm2EEEEviS8_T1_)
        /*006c*/ 	.short	0x0380
        /*006e*/ 	.short	0x0020


	//----- nvinfo : EIATTR_SW_WAR
	.align		4
.L_4035:
        /*0070*/ 	.byte	0x04, 0x36
        /*0072*/ 	.short	(.L_4037 - .L_4036)
.L_4036:
        /*0074*/ 	.word	0x00000008
.L_4037:


//--------------------- .nv.info._ZN2at6native18elementwise_kernelILi128ELi4EZNS0_15gpu_kernel_implIZNS0_50_GLOBAL__N__2680c7bb_12_PowKernel_cu_7dd49032_317029pow_tensor_scalar_kernel_implIffEEvRNS_18TensorIteratorBaseET0_EUlfE2_EEvS6_RKT_EUliE_EEviT1_ --------------------------
	.section	.nv.info._ZN2at6native18elementwise_kernelILi128ELi4EZNS0_15gpu_kernel_implIZNS0_50_GLOBAL__N__2680c7bb_12_PowKernel_cu_7dd49032_317029pow_tensor_scalar_kernel_implIffEEvRNS_18TensorIteratorBaseET0_EUlfE2_EEvS6_RKT_EUliE_EEviT1_,"",@"SHT_CUDA_INFO"
	.sectionflags	@""
	.align	4


	//----- nvinfo : EIATTR_CUDA_API_VERSION
	.align		4
        /*0000*/ 	.byte	0x04, 0x37
        /*0002*/ 	.short	(.L_4039 - .L_4038)
.L_4038:
        /*0004*/ 	.word	0x00000082


	//----- nvinfo : EIATTR_KPARAM_INFO
	.align		4
.L_4039:
        /*0008*/ 	.byte	0x04, 0x17
        /*000a*/ 	.short	(.L_4041 - .L_4040)
.L_4040:
        /*000c*/ 	.word	0x00000000
        /*0010*/ 	.short	0x0001
        /*0012*/ 	.short	0x0008
        /*0014*/ 	.byte	0x00, 0xf0, 0xa1, 0x08


	//----- nvinfo : EIATTR_KPARAM_INFO
	.align		4
.L_4041:
        /*0018*/ 	.byte	0x04, 0x17
        /*001a*/ 	.short	(.L_4043 - .L_4042)
.L_4042:
        /*001c*/ 	.word	0x00000000
        /*0020*/ 	.short	0x0000
        /*0022*/ 	.short	0x0000
        /*0024*/ 	.byte	0x00, 0xf0, 0x11, 0x00


	//----- nvinfo : EIATTR_SPARSE_MMA_MASK
	.align		4
.L_4043:
        /*0028*/ 	.byte	0x03, 0x50
        /*002a*/ 	.short	0x0000


	//----- nvinfo : EIATTR_MAXREG_COUNT
	.align		4
        /*002c*/ 	.byte	0x03, 0x1b
        /*002e*/ 	.short	0x0080


	//----- nvinfo : EIATTR_EXTERNS
	.align		4
        /*0030*/ 	.byte	0x04, 0x0f
        /*0032*/ 	.short	(.L_4045 - .L_4044)


	//   ....[0]....
	.align		4
.L_4044:
        /*0034*/ 	.word	index@(__assertfail)


	//----- nvinfo : EIATTR_MERCURY_ISA_VERSION
	.align		4
.L_4045:
        /*0038*/ 	.byte	0x03, 0x5f
        /*003a*/ 	.short	0x0101


	//----- nvinfo : EIATTR_VRC_CTA_INIT_COUNT
	.align		4
        /*003c*/ 	.byte	0x02, 0x4a
	.zero		1
	.zero		1


	//----- nvinfo : EIATTR_SYSCALL_OFFSETS
	.align		4
        /*0040*/ 	.byte	0x04, 0x46
        /*0042*/ 	.short	(.L_4047 - .L_4046)


	//   ....[0]....
.L_4046:
        /*0044*/ 	.word	0x00002150


	//   ....[1]....
        /*0048*/ 	.word	0x00002f40


	//   ....[2]....
        /*004c*/ 	.word	0x000051d0


	//   ....[3]....
        /*0050*/ 	.word	0x00005e20


	//   ....[4]....
        /*0054*/ 	.word	0x000081c0


	//   ....[5]....
        /*0058*/ 	.word	0x00008e10


	//   ....[6]....
        /*005c*/ 	.word	0x0000b1c0


	//   ....[7]....
        /*0060*/ 	.word	0x0000bde0


	//----- nvinfo : EIATTR_EXIT_INSTR_OFFSETS
	.align		4
.L_4047:
        /*0064*/ 	.byte	0x04, 0x1c
        /*0066*/ 	.short	(.L_4049 - .L_4048)


	//   ....[0]....
.L_4048:
        /*0068*/ 	.word	0x000090c0


	//   ....[1]....
        /*006c*/ 	.word	0x0000b360


	//   ....[2]....
        /*0070*/ 	.word	0x0000b3a0


	//   ....[3]....
        /*0074*/ 	.word	0x0000b430


	//   ....[4]....
        /*0078*/ 	.word	0x0000b460


	//   ....[5]....
        /*007c*/ 	.word	0x0000b490


	//   ....[6]....
        /*0080*/ 	.word	0x0000b510


	//   ....[7]....
        /*0084*/ 	.word	0x0000b540


	//   ....[8]....
        /*0088*/ 	.word	0x0000b5d0


	//   ....[9]....
        /*008c*/ 	.word	0x0000b610


	//   ....[10]....
        /*0090*/ 	.word	0x0000b650


	//   ....[11]....
        /*0094*/ 	.word	0x0000b720


	//   ....[12]....
        /*0098*/ 	.word	0x0000b880


	//   ....[13]....
        /*009c*/ 	.word	0x0000b9e0


	//   ....[14]....
        /*00a0*/ 	.word	0x0000bb30


	//   ....[15]....
        /*00a4*/ 	.word	0x0000bb60


	//   ....[16]....
        /*00a8*/ 	.word	0x0000bb90


	//   ....[17]....
        /*00ac*/ 	.word	0x0000bc30


	//   ....[18]....
        /*00b0*/ 	.word	0x0000bc80


	//   ....[19]....
        /*00b4*/ 	.word	0x0000bdf0


	//   ....[20]....
        /*00b8*/ 	.word	0x0000bef0


	//   ....[21]....
        /*00bc*/ 	.word	0x0000c020


	//   ....[22]....
        /*00c0*/ 	.word	0x0000c050


	//----- nvinfo : EIATTR_MAX_THREADS
	.align		4
.L_4049:
        /*00c4*/ 	.byte	0x04, 0x05
        /*00c6*/ 	.short	(.L_4051 - .L_4050)
.L_4050:
        /*00c8*/ 	.word	0x00000080
        /*00cc*/ 	.word	0x00000001
        /*00d0*/ 	.word	0x00000001


	//----- nvinfo : EIATTR_CRS_STACK_SIZE
	.align		4
.L_4051:
        /*00d4*/ 	.byte	0x04, 0x1e
        /*00d6*/ 	.short	(.L_4053 - .L_4052)
.L_4052:
        /*00d8*/ 	.word	0x00000000


	//----- nvinfo : EIATTR_CBANK_PARAM_SIZE
	.align		4
.L_4053:
        /*00dc*/ 	.byte	0x03, 0x19
        /*00de*/ 	.short	0x0230


	//----- nvinfo : EIATTR_PARAM_CBANK
	.align		4
        /*00e0*/ 	.byte	0x04, 0x0a
        /*00e2*/ 	.short	(.L_4055 - .L_4054)
	.align		4
.L_4054:
        /*00e4*/ 	.word	index@(.nv.constant0._ZN2at6native18elementwise_kernelILi128ELi4EZNS0_15gpu_kernel_implIZNS0_50_GLOBAL__N__2680c7bb_12_PowKernel_cu_7dd49032_317029pow_tensor_scalar_kernel_implIffEEvRNS_18TensorIteratorBaseET0_EUlfE2_EEvS6_RKT_EUliE_EEviT1_)
        /*00e8*/ 	.short	0x0380
        /*00ea*/ 	.short	0x0230


	//----- nvinfo : EIATTR_SW_WAR
	.align		4
.L_4055:
        /*00ec*/ 	.byte	0x04, 0x36
        /*00ee*/ 	.short	(.L_4057 - .L_4056)
.L_4056:
        /*00f0*/ 	.word	0x00000008
.L_4057:


//--------------------- .nv.info._ZN2at6native27unrolled_elementwise_kernelIZNS0_50_GLOBAL__N__2680c7bb_12_PowKernel_cu_7dd49032_317029pow_tensor_scalar_kernel_implIffEEvRNS_18TensorIteratorBaseET0_EUlfE2_St5arrayIPcLm2EELi4E23TrivialOffsetCalculatorILi1EjESC_NS0_6memory12LoadWithCastILi1EEENSD_13StoreWithCastILi1EEEEEviT_S6_T2_T3_T4_T5_ --------------------------
	.section	.nv.info._ZN2at6native27unrolled_elementwise_kernelIZNS0_50_GLOBAL__N__2680c7bb_12_PowKernel_cu_7dd49032_317029pow_tensor_scalar_kernel_implIffEEvRNS_18TensorIteratorBaseET0_EUlfE2_St5arrayIPcLm2EELi4E23TrivialOffsetCalculatorILi1EjESC_NS0_6memory12LoadWithCastILi1EEENSD_13StoreWithCastILi1EEEEEviT_S6_T2_T3_T4_T5_,"",@"SHT_CUDA_INFO"
	.sectionflags	@""
	.align	4


	//----- nvinfo : EIATTR_CUDA_API_VERSION
	.align		4
        /*0000*/ 	.byte	0x04, 0x37
        /*0002*/ 	.short	(.L_4059 - .L_4058)
.L_4058:
        /*0004*/ 	.word	0x00000082


	//----- nvinfo : EIATTR_KPARAM_INFO
	.align		4
.L_4059:
        /*0008*/ 	.byte	0x04, 0x17
        /*000a*/ 	.short	(.L_4061 - .L_4060)
.L_4060:
        /*000c*/ 	.word	0x00000000
        /*0010*/ 	.short	0x0006
        /*0012*/ 	.short	0x0034
        /*0014*/ 	.byte	0x00, 0xf0, 0x21, 0x00


	//----- nvinfo : EIATTR_KPARAM_INFO
	.align		4
.L_4061:
        /*0018*/ 	.byte	0x04, 0x17
        /*001a*/ 	.short	(.L_4063 - .L_4062)
.L_4062:
        /*001c*/ 	.word	0x00000000
        /*0020*/ 	.short	0x0005
        /*0022*/ 	.short	0x002c
        /*0024*/ 	.byte	0x00, 0xf0, 0x21, 0x00


	//----- nvinfo : EIATTR_KPARAM_INFO
	.align		4
.L_4063:
        /*0028*/ 	.byte	0x04, 0x17
        /*002a*/ 	.short	(.L_4065 - .L_4064)
.L_4064:
        /*002c*/ 	.word	0x00000000
        /*0030*/ 	.short	0x0004
        /*0032*/ 	.short	0x0029
        /*0034*/ 	.byte	0x00, 0xf0, 0x05, 0x00


	//----- nvinfo : EIATTR_KPARAM_INFO
	.align		4
.L_4065:
        /*0038*/ 	.byte	0x04, 0x17
        /*003a*/ 	.short	(.L_4067 - .L_4066)
.L_4066:
        /*003c*/ 	.word	0x00000000
        /*0040*/ 	.short	0x0003
        /*0042*/ 	.short	0x0028
        /*0044*/ 	.byte	0x00, 0xf0, 0x05, 0x00


	//----- nvinfo : EIATTR_KPARAM_INFO
	.align		4
.L_4067:
        /*0048*/ 	.byte	0x04, 0x17
        /*004a*/ 	.short	(.L_4069 - .L_4068)
.L_4068:
        /*004c*/ 	.word	0x00000000
        /*0050*/ 	.short	0x0002
        /*0052*/ 	.short	0x0018
        /*0054*/ 	.byte	0x00, 0xf0, 0x41, 0x00


	//----- nvinfo : EIATTR_KPARAM_INFO
	.align		4
.L_4069:
        /*0058*/ 	.byte	0x04, 0x17
        /*005a*/ 	.short	(.L_4071 - .L_4070)
.L_4070:
        /*005c*/ 	.word	0x00000000
        /*0060*/ 	.short	0x0001
        /*0062*/ 	.short	0x0008
        /*0064*/ 	.byte	0x00, 0xf0, 0x41, 0x00


	//----- nvinfo : EIATTR_KPARAM_INFO
	.align		4
.L_4071:
        /*0068*/ 	.byte	0x04, 0x17
        /*006a*/ 	.short	(.L_4073 - .L_4072)
.L_4072:
        /*006c*/ 	.word	0x00000000
        /*0070*/ 	.short	0x0000
        /*0072*/ 	.short	0x0000
        /*0074*/ 	.byte	0x00, 0xf0, 0x11, 0x00


	//----- nvinfo : EIATTR_SPARSE_MMA_MASK
	.align		4
.L_4073:
        /*0078*/ 	.byte	0x03, 0x50
        /*007a*/ 	.short	0x0000


	//----- nvinfo : EIATTR_MAXREG_COUNT
	.align		4
        /*007c*/ 	.byte	0x03, 0x1b
        /*007e*/ 	.short	0x00ff


	//----- nvinfo : EIATTR_EXTERNS
	.align		4
        /*0080*/ 	.byte	0x04, 0x0f
        /*0082*/ 	.short	(.L_4075 - .L_4074)


	//   ....[0]....
	.align		4
.L_4074:
        /*0084*/ 	.word	index@(__assertfail)


	//----- nvinfo : EIATTR_MERCURY_ISA_VERSION
	.align		4
.L_4075:
        /*0088*/ 	.byte	0x03, 0x5f
        /*008a*/ 	.short	0x0101


	//----- nvinfo : EIATTR_VRC_CTA_INIT_COUNT
	.align		4
        /*008c*/ 	.byte	0x02, 0x4a
	.zero		1
	.zero		1


	//----- nvinfo : EIATTR_SYSCALL_OFFSETS
	.align		4
        /*0090*/ 	.byte	0x04, 0x46
        /*0092*/ 	.short	(.L_4077 - .L_4076)


	//   ....[0]....
.L_4076:
        /*0094*/ 	.word	0x00000e60


	//   ....[1]....
        /*0098*/ 	.word	0x00001de0


	//   ....[2]....
        /*009c*/ 	.word	0x00002cf0


	//   ....[3]....
        /*00a0*/ 	.word	0x00003bc0


	//   ....[4]....
        /*00a4*/ 	.word	0x00004be0


	//   ....[5]....
        /*00a8*/ 	.word	0x00005980


	//   ....[6]....
        /*00ac*/ 	.word	0x000067e0


	//   ....[7]....
        /*00b0*/ 	.word	0x00007640


	//----- nvinfo : EIATTR_EXIT_INSTR_OFFSETS
	.align		4
.L_4077:
        /*00b4*/ 	.byte	0x04, 0x1c
        /*00b6*/ 	.short	(.L_4079 - .L_4078)


	//   ....[0]....
.L_4078:
        /*00b8*/ 	.word	0x00006a80


	//   ....[1]....
        /*00bc*/ 	.word	0x00006bc0


	//   ....[2]....
        /*00c0*/ 	.word	0x00006c00


	//   ....[3]....
        /*00c4*/ 	.word	0x00006c90


	//   ....[4]....
        /*00c8*/ 	.word	0x00006cc0


	//   ....[5]....
        /*00cc*/ 	.word	0x00006cf0


	//   ....[6]....
        /*00d0*/ 	.word	0x00006d70


	//   ....[7]....
        /*00d4*/ 	.word	0x00006da0


	//   ....[8]....
        /*00d8*/ 	.word	0x00006e30


	//   ....[9]....
        /*00dc*/ 	.word	0x00006e70


	//   ....[10]....
        /*00e0*/ 	.word	0x00006eb0


	//   ....[11]....
        /*00e4*/ 	.word	0x00006f80


	//   ....[12]....
        /*00e8*/ 	.word	0x000070e0


	//   ....[13]....
        /*00ec*/ 	.word	0x00007240


	//   ....[14]....
        /*00f0*/ 	.word	0x00007390


	//   ....[15]....
        /*00f4*/ 	.word	0x000073c0


	//   ....[16]....
        /*00f8*/ 	.word	0x000073f0


	//   ....[17]....
        /*00fc*/ 	.word	0x00007490


	//   ....[18]....
        /*0100*/ 	.word	0x000074e0


	//   ....[19]....
        /*0104*/ 	.word	0x00007650


	//   ....[20]....
        /*0108*/ 	.word	0x00007750


	//   ....[21]....
        /*010c*/ 	.word	0x00007880


	//   ....[22]....
        /*0110*/ 	.word	0x000078b0


	//----- nvinfo : EIATTR_MAX_THREADS
	.align		4
.L_4079:
        /*0114*/ 	.byte	0x04, 0x05
        /*0116*/ 	.short	(.L_4081 - .L_4080)
.L_4080:
        /*0118*/ 	.word	0x00000080
        /*011c*/ 	.word	0x00000001
        /*0120*/ 	.word	0x00000001


	//----- nvinfo : EIATTR_CRS_STACK_SIZE
	.align		4
.L_4081:
        /*0124*/ 	.byte	0x04, 0x1e
        /*0126*/ 	.short	(.L_4083 - .L_4082)
.L_4082:
        /*0128*/ 	.word	0x00000000


	//----- nvinfo : EIATTR_CBANK_PARAM_SIZE
	.align		4
.L_4083:
        /*012c*/ 	.byte	0x03, 0x19
        /*012e*/ 	.short	0x003c


	//----- nvinfo : EIATTR_PARAM_CBANK
	.align		4
        /*0130*/ 	.byte	0x04, 0x0a
        /*0132*/ 	.short	(.L_4085 - .L_4084)
	.align		4
.L_4084:
        /*0134*/ 	.word	index@(.nv.constant0._ZN2at6native27unrolled_elementwise_kernelIZNS0_50_GLOBAL__N__2680c7bb_12_PowKernel_cu_7dd49032_317029pow_tensor_scalar_kernel_implIffEEvRNS_18TensorIteratorBaseET0_EUlfE2_St5arrayIPcLm2EELi4E23TrivialOffsetCalculatorILi1EjESC_NS0_6memory12LoadWithCastILi1EEENSD_13StoreWithCastILi1EEEEEviT_S6_T2_T3_T4_T5_)
        /*0138*/ 	.short	0x0380
        /*013a*/ 	.short	0x003c


	//----- nvinfo : EIATTR_SW_WAR
	.align		4
.L_4085:
        /*013c*/ 	.byte	0x04, 0x36
        /*013e*/ 	.short	(.L_4087 - .L_4086)
.L_4086:
        /*0140*/ 	.word	0x00000008
.L_4087:


//--------------------- .nv.info._ZN2at6native18elementwise_kernelILi128ELi2EZNS0_22gpu_kernel_impl_nocastIZNS0_50_GLOBAL__N__2680c7bb_12_PowKernel_cu_7dd49032_317029pow_tensor_scalar_kernel_implIffEEvRNS_18TensorIteratorBaseET0_EUlfE2_EEvS6_RKT_EUliE_EEviT1_ --------------------------
	.section	.nv.info._ZN2at6native18elementwise_kernelILi128ELi2EZNS0_22gpu_kernel_impl_nocastIZNS0_50_GLOBAL__N__2680c7bb_12_PowKernel_cu_7dd49032_317029pow_tensor_scalar_kernel_implIffEEvRNS_18TensorIteratorBaseET0_EUlfE2_EEvS6_RKT_EUliE_EEviT1_,"",@"SHT_CUDA_INFO"
	.sectionflags	@""
	.align	4


	//----- nvinfo : EIATTR_CUDA_API_VERSION
	.align		4
        /*0000*/ 	.byte	0x04, 0x37
        /*0002*/ 	.short	(.L_4089 - .L_4088)
.L_4088:
        /*0004*/ 	.word	0x00000082


	//----- nvinfo : EIATTR_KPARAM_INFO
	.align		4
.L_4089:
        /*0008*/ 	.byte	0x04, 0x17
        /*000a*/ 	.short	(.L_4091 - .L_4090)
.L_4090:
        /*000c*/ 	.word	0x00000000
        /*0010*/ 	.short	0x0001
        /*0012*/ 	.short	0x0008
        /*0014*/ 	.byte	0x00, 0xf0, 0x81, 0x08


	//----- nvinfo : EIATTR_KPARAM_INFO
	.align		4
.L_4091:
        /*0018*/ 	.byte	0x04, 0x17
        /*001a*/ 	.short	(.L_4093 - .L_4092)
.L_4092:
        /*001c*/ 	.word	0x00000000
        /*0020*/ 	.short	0x0000
        /*0022*/ 	.short	0x0000
        /*0024*/ 	.byte	0x00, 0xf0, 0x11, 0x00


	//----- nvinfo : EIATTR_SPARSE_MMA_MASK
	.align		4
.L_4093:
        /*0028*/ 	.byte	0x03, 0x50
        /*002a*/ 	.short	0x0000


	//----- nvinfo : EIATTR_MAXREG_COUNT
	.align		4
        /*002c*/ 	.byte	0x03, 0x1b
        /*002e*/ 	.short	0x0080


	//----- nvinfo : EIATTR_MERCURY_ISA_VERSION
	.align		4
        /*0030*/ 	.byte	0x03, 0x5f
        /*0032*/ 	.short	0x0101


	//----- nvinfo : EIATTR_VRC_CTA_INIT_COUNT
	.align		4
        /*0034*/ 	.byte	0x02, 0x4a
	.zero		1
	.zero		1


	//----- nvinfo : EIATTR_EXIT_INSTR_OFFSETS
	.align		4
        /*0038*/ 	.byte	0x04, 0x1c
        /*003a*/ 	.short	(.L_4095 - .L_4094)


	//   ....[0]....
.L_4094:
        /*003c*/ 	.word	0x00000180


	//   ....[1]....
        /*0040*/ 	.word	0x00000210


	//   ....[2]....
        /*0044*/ 	.word	0x00001610


	//   ....[3]....
        /*0048*/ 	.word	0x00002970


	//----- nvinfo : EIATTR_MAX_THREADS
	.align		4
.L_4095:
        /*004c*/ 	.byte	0x04, 0x05
        /*004e*/ 	.short	(.L_4097 - .L_4096)
.L_4096:
        /*0050*/ 	.word	0x00000080
        /*0054*/ 	.word	0x00000001
        /*0058*/ 	.word	0x00000001


	//----- nvinfo : EIATTR_CRS_STACK_SIZE
	.align		4
.L_4097:
        /*005c*/ 	.byte	0x04, 0x1e
        /*005e*/ 	.short	(.L_4099 - .L_4098)
.L_4098:
        /*0060*/ 	.word	0x00000000


	//----- nvinfo : EIATTR_CBANK_PARAM_SIZE
	.align		4
.L_4099:
        /*0064*/ 	.byte	0x03, 0x19
        /*0066*/ 	.short	0x0228


	//----- nvinfo : EIATTR_PARAM_CBANK
	.align		4
        /*0068*/ 	.byte	0x04, 0x0a
        /*006a*/ 	.short	(.L_4101 - .L_4100)
	.align		4
.L_4100:
        /*006c*/ 	.word	index@(.nv.constant0._ZN2at6native18elementwise_kernelILi128ELi2EZNS0_22gpu_kernel_impl_nocastIZNS0_50_GLOBAL__N__2680c7bb_12_PowKernel_cu_7dd49032_317029pow_tensor_scalar_kernel_implIffEEvRNS_18TensorIteratorBaseET0_EUlfE2_EEvS6_RKT_EUliE_EEviT1_)
        /*0070*/ 	.short	0x0380
        /*0072*/ 	.short	0x0228


	//----- nvinfo : EIATTR_SW_WAR
	.align		4
.L_4101:
        /*0074*/ 	.byte	0x04, 0x36
        /*0076*/ 	.short	(.L_4103 - .L_4102)
.L_4102:
        /*0078*/ 	.word	0x00000008
.L_4103:


//--------------------- .nv.info._ZN2at6native27unrolled_elementwise_kernelIZNS0_50_GLOBAL__N__2680c7bb_12_PowKernel_cu_7dd49032_317029pow_tensor_scalar_kernel_implIffEEvRNS_18TensorIteratorBaseET0_EUlfE2_St5arrayIPcLm2EELi4E23TrivialOffsetCalculatorILi1EjESC_NS0_6memory15LoadWithoutCastENSD_16StoreWithoutCastEEEviT_S6_T2_T3_T4_T5_ --------------------------
	.section	.nv.info._ZN2at6native27unrolled_elementwise_kernelIZNS0_50_GLOBAL__N__2680c7bb_12_PowKernel_cu_7dd49032_317029pow_tensor_scalar_kernel_implIffEEvRNS_18TensorIteratorBaseET0_EUlfE2_St5arrayIPcLm2EELi4E23TrivialOffsetCalculatorILi1EjESC_NS0_6memory15LoadWithoutCastENSD_16StoreWithoutCastEEEviT_S6_T2_T3_T4_T5_,"",@"SHT_CUDA_INFO"
	.sectionflags	@""
	.align	4


	//----- nvinfo : EIATTR_CUDA_API_VERSION
	.align		4
        /*0000*/ 	.byte	0x04, 0x37
        /*0002*/ 	.short	(.L_4105 - .L_4104)
.L_4104:
        /*0004*/ 	.word	0x00000082


	//----- nvinfo : EIATTR_KPARAM_INFO
	.align		4
.L_4105:
        /*0008*/ 	.byte	0x04, 0x17
        /*000a*/ 	.short	(.L_4107 - .L_4106)
.L_4106:
        /*000c*/ 	.word	0x00000000
        /*0010*/ 	.short	0x0006
        /*0012*/ 	.short	0x002b
        /*0014*/ 	.byte	0x00, 0xf0, 0x05, 0x00


	//----- nvinfo : EIATTR_KPARAM_INFO
	.align		4
.L_4107:
        /*0018*/ 	.byte	0x04, 0x17
        /*001a*/ 	.short	(.L_4109 - .L_4108)
.L_4108:
        /*001c*/ 	.word	0x00000000
        /*0020*/ 	.short	0x0005
        /*0022*/ 	.short	0x002a
        /*0024*/ 	.byte	0x00, 0xf0, 0x05, 0x00


	//----- nvinfo : EIATTR_KPARAM_INFO
	.align		4
.L_4109:
        /*0028*/ 	.byte	0x04, 0x17
        /*002a*/ 	.short	(.L_4111 - .L_4110)
.L_4110:
        /*002c*/ 	.word	0x00000000
        /*0030*/ 	.short	0x0004
        /*0032*/ 	.short	0x0029
        /*0034*/ 	.byte	0x00, 0xf0, 0x05, 0x00


	//----- nvinfo : EIATTR_KPARAM_INFO
	.align		4
.L_4111:
        /*0038*/ 	.byte	0x04, 0x17
        /*003a*/ 	.short	(.L_4113 - .L_4112)
.L_4112:
        /*003c*/ 	.word	0x00000000
        /*0040*/ 	.short	0x0003
        /*0042*/ 	.short	0x0028
        /*0044*/ 	.byte	0x00, 0xf0, 0x05, 0x00


	//----- nvinfo : EIATTR_KPARAM_INFO
	.align		4
.L_4113:
        /*0048*/ 	.byte	0x04, 0x17
        /*004a*/ 	.short	(.L_4115 - .L_4114)
.L_4114:
        /*004c*/ 	.word	0x00000000
        /*0050*/ 	.short	0x0002
        /*0052*/ 	.short	0x0018
        /*0054*/ 	.byte	0x00, 0xf0, 0x41, 0x00


	//----- nvinfo : EIATTR_KPARAM_INFO
	.align		4
.L_4115:
        /*0058*/ 	.byte	0x04, 0x17
        /*005a*/ 	.short	(.L_4117 - .L_4116)
.L_4116:
        /*005c*/ 	.word	0x00000000
        /*0060*/ 	.short	0x0001
        /*0062*/ 	.short	0x0008
        /*0064*/ 	.byte	0x00, 0xf0, 0x41, 0x00


	//----- nvinfo : EIATTR_KPARAM_INFO
	.align		4
.L_4117:
        /*0068*/ 	.byte	0x04, 0x17
        /*006a*/ 	.short	(.L_4119 - .L_4118)
.L_4118:
        /*006c*/ 	.word	0x00000000
        /*0070*/ 	.short	0x0000
        /*0072*/ 	.short	0x0000
        /*0074*/ 	.byte	0x00, 0xf0, 0x11, 0x00


	//----- nvinfo : EIATTR_SPARSE_MMA_MASK
	.align		4
.L_4119:
        /*0078*/ 	.byte	0x03, 0x50
        /*007a*/ 	.short	0x0000


	//----- nvinfo : EIATTR_MAXREG_COUNT
	.align		4
        /*007c*/ 	.byte	0x03, 0x1b
        /*007e*/ 	.short	0x00ff


	//----- nvinfo : EIATTR_MERCURY_ISA_VERSION
	.align		4
        /*0080*/ 	.byte	0x03, 0x5f
        /*0082*/ 	.short	0x0101


	//----- nvinfo : EIATTR_VRC_CTA_INIT_COUNT
	.align		4
        /*0084*/ 	.byte	0x02, 0x4a
	.zero		1
	.zero		1


	//----- nvinfo : EIATTR_EXIT_INSTR_OFFSETS
	.align		4
        /*0088*/ 	.byte	0x04, 0x1c
        /*008a*/ 	.short	(.L_4121 - .L_4120)


	//   ....[0]....
.L_4120:
        /*008c*/ 	.word	0x000004a0


	//   ....[1]....
        /*0090*/ 	.word	0x00000510


	//----- nvinfo : EIATTR_MAX_THREADS
	.align		4
.L_4121:
        /*0094*/ 	.byte	0x04, 0x05
        /*0096*/ 	.short	(.L_4123 - .L_4122)
.L_4122:
        /*0098*/ 	.word	0x00000080
        /*009c*/ 	.word	0x00000001
        /*00a0*/ 	.word	0x00000001


	//----- nvinfo : EIATTR_CRS_STACK_SIZE
	.align		4
.L_4123:
        /*00a4*/ 	.byte	0x04, 0x1e
        /*00a6*/ 	.short	(.L_4125 - .L_4124)
.L_4124:
        /*00a8*/ 	.word	0x00000000


	//----- nvinfo : EIATTR_CBANK_PARAM_SIZE
	.align		4
.L_4125:
        /*00ac*/ 	.byte	0x03, 0x19
        /*00ae*/ 	.short	0x002c


	//----- nvinfo : EIATTR_PARAM_CBANK
	.align		4
        /*00b0*/ 	.byte	0x04, 0x0a
        /*00b2*/ 	.short	(.L_4127 - .L_4126)
	.align		4
.L_4126:
        /*00b4*/ 	.word	index@(.nv.constant0._ZN2at6native27unrolled_elementwise_kernelIZNS0_50_GLOBAL__N__2680c7bb_12_PowKernel_cu_7dd49032_317029pow_tensor_scalar_kernel_implIffEEvRNS_18TensorIteratorBaseET0_EUlfE2_St5arrayIPcLm2EELi4E23TrivialOffsetCalculatorILi1EjESC_NS0_6memory15LoadWithoutCastENSD_16StoreWithoutCastEEEviT_S6_T2_T3_T4_T5_)
        /*00b8*/ 	.short	0x0380
        /*00ba*/ 	.short	0x002c


	//----- nvinfo : EIATTR_SW_WAR
	.align		4
.L_4127:
        /*00bc*/ 	.byte	0x04, 0x36
        /*00be*/ 	.short	(.L_4129 - .L_4128)
.L_4128:
        /*00c0*/ 	.word	0x00000008
.L_4129:


//--------------------- .nv.info._ZN2at6native29vectorized_elementwise_kernelILi2EZNS0_50_GLOBAL__N__2680c7bb_12_PowKernel_cu_7dd49032_317029pow_tensor_scalar_kernel_implIffEEvRNS_18TensorIteratorBaseET0_EUlfE2_St5arrayIPcLm2EEEEviS6_T1_ --------------------------
	.section	.nv.info._ZN2at6native29vectorized_elementwise_kernelILi2EZNS0_50_GLOBAL__N__2680c7bb_12_PowKernel_cu_7dd49032_317029pow_tensor_scalar_kernel_implIffEEvRNS_18TensorIteratorBaseET0_EUlfE2_St5arrayIPcLm2EEEEviS6_T1_,"",@"SHT_CUDA_INFO"
	.sectionflags	@""
	.align	4


	//----- nvinfo : EIATTR_CUDA_API_VERSION
	.align		4
        /*0000*/ 	.byte	0x04, 0x37
        /*0002*/ 	.short	(.L_4131 - .L_4130)
.L_4130:
        /*0004*/ 	.word	0x00000082


	//----- nvinfo : EIATTR_KPARAM_INFO
	.align		4
.L_4131:
        /*0008*/ 	.byte	0x04, 0x17
        /*000a*/ 	.short	(.L_4133 - .L_4132)
.L_4132:
        /*000c*/ 	.word	0x00000000
        /*0010*/ 	.short	0x0002
        /*0012*/ 	.short	0x0018
        /*0014*/ 	.byte	0x00, 0xf0, 0x41, 0x00


	//----- nvinfo : EIATTR_KPARAM_INFO
	.align		4
.L_4133:
        /*0018*/ 	.byte	0x04, 0x17
        /*001a*/ 	.short	(.L_4135 - .L_4134)
.L_4134:
        /*001c*/ 	.word	0x00000000
        /*0020*/ 	.short	0x0001
        /*0022*/ 	.short	0x0008
        /*0024*/ 	.byte	0x00, 0xf0, 0x41, 0x00


	//----- nvinfo : EIATTR_KPARAM_INFO
	.align		4
.L_4135:
        /*0028*/ 	.byte	0x04, 0x17
        /*002a*/ 	.short	(.L_4137 - .L_4136)
.L_4136:
        /*002c*/ 	.word	0x00000000
        /*0030*/ 	.short	0x0000
        /*0032*/ 	.short	0x0000
        /*0034*/ 	.byte	0x00, 0xf0, 0x11, 0x00


	//----- nvinfo : EIATTR_SPARSE_MMA_MASK
	.align		4
.L_4137:
        /*0038*/ 	.byte	0x03, 0x50
        /*003a*/ 	.short	0x0000


	//----- nvinfo : EIATTR_MAXREG_COUNT
	.align		4
        /*003c*/ 	.byte	0x03, 0x1b
        /*003e*/ 	.short	0x00ff


	//----- nvinfo : EIATTR_MERCURY_ISA_VERSION
	.align		4
        /*0040*/ 	.byte	0x03, 0x5f
        /*0042*/ 	.short	0x0101


	//----- nvinfo : EIATTR_VRC_CTA_INIT_COUNT
	.align		4
        /*0044*/ 	.byte	0x02, 0x4a
	.zero		1
	.zero		1


	//----- nvinfo : EIATTR_EXIT_INSTR_OFFSETS
	.align		4
        /*0048*/ 	.byte	0x04, 0x1c
        /*004a*/ 	.short	(.L_4139 - .L_4138)


	//   ....[0]....
.L_4138:
        /*004c*/ 	.word	0x00000a40


	//   ....[1]....
        /*0050*/ 	.word	0x00000a90


	//   ....[2]....
        /*0054*/ 	.word	0x00000d20


	//----- nvinfo : EIATTR_MAX_THREADS
	.align		4
.L_4139:
        /*0058*/ 	.byte	0x04, 0x05
        /*005a*/ 	.short	(.L_4141 - .L_4140)
.L_4140:
        /*005c*/ 	.word	0x00000080
        /*0060*/ 	.word	0x00000001
        /*0064*/ 	.word	0x00000001


	//----- nvinfo : EIATTR_CRS_STACK_SIZE
	.align		4
.L_4141:
        /*0068*/ 	.byte	0x04, 0x1e
        /*006a*/ 	.short	(.L_4143 - .L_4142)
.L_4142:
        /*006c*/ 	.word	0x00000000


	//----- nvinfo : EIATTR_CBANK_PARAM_SIZE
	.align		4
.L_4143:
        /*0070*/ 	.byte	0x03, 0x19
        /*0072*/ 	.short	0x0028


	//----- nvinfo : EIATTR_PARAM_CBANK
	.align		4
        /*0074*/ 	.byte	0x04, 0x0a
        /*0076*/ 	.short	(.L_4145 - .L_4144)
	.align		4
.L_4144:
        /*0078*/ 	.word	index@(.nv.constant0._ZN2at6native29vectorized_elementwise_kernelILi2EZNS0_50_GLOBAL__N__2680c7bb_12_PowKernel_cu_7dd49032_317029pow_tensor_scalar_kernel_implIffEEvRNS_18TensorIteratorBaseET0_EUlfE2_St5arrayIPcLm2EEEEviS6_T1_)
        /*007c*/ 	.short	0x0380
        /*007e*/ 	.short	0x0028


	//----- nvinfo : EIATTR_SW_WAR
	.align		4
.L_4145:
        /*0080*/ 	.byte	0x04, 0x36
        /*0082*/ 	.short	(.L_4147 - .L_4146)
.L_4146:
        /*0084*/ 	.word	0x00000008
.L_4147:


//--------------------- .nv.info._ZN2at6native29vectorized_elementwise_kernelILi4EZNS0_50_GLOBAL__N__2680c7bb_12_PowKernel_cu_7dd49032_317029pow_tensor_scalar_kernel_implIffEEvRNS_18TensorIteratorBaseET0_EUlfE2_St5arrayIPcLm2EEEEviS6_T1_ --------------------------
	.section	.nv.info._ZN2at6native29vectorized_elementwise_kernelILi4EZNS0_50_GLOBAL__N__2680c7bb_12_PowKernel_cu_7dd49032_317029pow_tensor_scalar_kernel_implIffEEvRNS_18TensorIteratorBaseET0_EUlfE2_St5arrayIPcLm2EEEEviS6_T1_,"",@"SHT_CUDA_INFO"
	.sectionflags	@""
	.align	4


	//----- nvinfo : EIATTR_CUDA_API_VERSION
	.align		4
        /*0000*/ 	.byte	0x04, 0x37
        /*0002*/ 	.short	(.L_4149 - .L_4148)
.L_4148:
        /*0004*/ 	.word	0x00000082


	//----- nvinfo : EIATTR_KPARAM_INFO
	.align		4
.L_4149:
        /*0008*/ 	.byte	0x04, 0x17
        /*000a*/ 	.short	(.L_4151 - .L_4150)
.L_4150:
        /*000c*/ 	.word	0x00000000
        /*0010*/ 	.short	0x0002
        /*0012*/ 	.short	0x0018
        /*0014*/ 	.byte	0x00, 0xf0, 0x41, 0x00


	//----- nvinfo : EIATTR_KPARAM_INFO
	.align		4
.L_4151:
        /*0018*/ 	.byte	0x04, 0x17
        /*001a*/ 	.short	(.L_4153 - .L_4152)
.L_4152:
        /*001c*/ 	.word	0x00000000
        /*0020*/ 	.short	0x0001
        /*0022*/ 	.short	0x0008
        /*0024*/ 	.byte	0x00, 0xf0, 0x41, 0x00


	//----- nvinfo : EIATTR_KPARAM_INFO
	.align		4
.L_4153:
        /*0028*/ 	.byte	0x04, 0x17
        /*002a*/ 	.short	(.L_4155 - .L_4154)
.L_4154:
        /*002c*/ 	.word	0x00000000
        /*0030*/ 	.short	0x0000
        /*0032*/ 	.short	0x0000
        /*0034*/ 	.byte	0x00, 0xf0, 0x11, 0x00


	//----- nvinfo : EIATTR_SPARSE_MMA_MASK
	.align		4
.L_4155:
        /*0038*/ 	.byte	0x03, 0x50
        /*003a*/ 	.short	0x0000


	//----- nvinfo : EIATTR_MAXREG_COUNT
	.align		4
        /*003c*/ 	.byte	0x03, 0x1b
        /*003e*/ 	.short	0x00ff


	//----- nvinfo : EIATTR_MERCURY_ISA_VERSION
	.align		4
        /*0040*/ 	.byte	0x03, 0x5f
        /*0042*/ 	.short	0x0101


	//----- nvinfo : EIATTR_VRC_CTA_INIT_COUNT
	.align		4
        /*0044*/ 	.byte	0x02, 0x4a
	.zero		1
	.zero		1


	//----- nvinfo : EIATTR_EXIT_INSTR_OFFSETS
	.align		4
        /*0048*/ 	.byte	0x04, 0x1c
        /*004a*/ 	.short	(.L_4157 - .L_4156)


	//   ....[0]....
.L_4156:
        /*004c*/ 	.word	0x00000a40


	//   ....[1]....
        /*0050*/ 	.word	0x00000a90


	//   ....[2]....
        /*0054*/ 	.word	0x00000ce0


	//----- nvinfo : EIATTR_MAX_THREADS
	.align		4
.L_4157:
        /*0058*/ 	.byte	0x04, 0x05
        /*005a*/ 	.short	(.L_4159 - .L_4158)
.L_4158:
        /*005c*/ 	.word	0x00000080
        /*0060*/ 	.word	0x00000001
        /*0064*/ 	.word	0x00000001


	//----- nvinfo : EIATTR_CRS_STACK_SIZE
	.align		4
.L_4159:
        /*0068*/ 	.byte	0x04, 0x1e
        /*006a*/ 	.short	(.L_4161 - .L_4160)
.L_4160:
        /*006c*/ 	.word	0x00000000


	//----- nvinfo : EIATTR_CBANK_PARAM_SIZE
	.align		4
.L_4161:
        /*0070*/ 	.byte	0x03, 0x19
        /*0072*/ 	.short	0x0028


	//----- nvinfo : EIATTR_PARAM_CBANK
	.align		4
        /*0074*/ 	.byte	0x04, 0x0a
        /*0076*/ 	.short	(.L_4163 - .L_4162)
	.align		4
.L_4162:
        /*0078*/ 	.word	index@(.nv.constant0._ZN2at6native29vectorized_elementwise_kernelILi4EZNS0_50_GLOBAL__N__2680c7bb_12_PowKernel_cu_7dd49032_317029pow_tensor_scalar_kernel_implIffEEvRNS_18TensorIteratorBaseET0_EUlfE2_St5arrayIPcLm2EEEEviS6_T1_)
        /*007c*/ 	.short	0x0380
        /*007e*/ 	.short	0x0028


	//----- nvinfo : EIATTR_SW_WAR
	.align		4
.L_4163:
        /*0080*/ 	.byte	0x04, 0x36
        /*0082*/ 	.short	(.L_4165 - .L_4164)
.L_4164:
        /*0084*/ 	.word	0x00000008
.L_4165:


//--------------------- .nv.info._ZN2at6native29vectorized_elementwise_kernelILi8EZNS0_50_GLOBAL__N__2680c7bb_12_PowKernel_cu_7dd49032_317029pow_tensor_scalar_kernel_implIffEEvRNS_18TensorIteratorBaseET0_EUlfE2_St5arrayIPcLm2EEEEviS6_T1_ --------------------------
	.section	.nv.info._ZN2at6native29vectorized_elementwise_kernelILi8EZNS0_50_GLOBAL__N__2680c7bb_12_PowKernel_cu_7dd49032_317029pow_tensor_scalar_kernel_implIffEEvRNS_18TensorIteratorBaseET0_EUlfE2_St5arrayIPcLm2EEEEviS6_T1_,"",@"SHT_CUDA_INFO"
	.sectionflags	@""
	.align	4


	//----- nvinfo : EIATTR_CUDA_API_VERSION
	.align		4
        /*0000*/ 	.byte	0x04, 0x37
        /*0002*/ 	.short	(.L_4167 - .L_4166)
.L_4166:
        /*0004*/ 	.word	0x00000082


	//----- nvinfo : EIATTR_KPARAM_INFO
	.align		4
.L_4167:
        /*0008*/ 	.byte	0x04, 0x17
        /*000a*/ 	.short	(.L_4169 - .L_4168)
.L_4168:
        /*000c*/ 	.word	0x00000000
        /*0010*/ 	.short	0x0002
        /*0012*/ 	.short	0x0018
        /*0014*/ 	.byte	0x00, 0xf0, 0x41, 0x00


	//----- nvinfo : EIATTR_KPARAM_INFO
	.align		4
.L_4169:
        /*0018*/ 	.byte	0x04, 0x17
        /*001a*/ 	.short	(.L_4171 - .L_4170)
.L_4170:
        /*001c*/ 	.word	0x00000000
        /*0020*/ 	.short	0x0001
        /*0022*/ 	.short	0x0008
        /*0024*/ 	.byte	0x00, 0xf0, 0x41, 0x00


	//----- nvinfo : EIATTR_KPARAM_INFO
	.align		4
.L_4171:
        /*0028*/ 	.byte	0x04, 0x17
        /*002a*/ 	.short	(.L_4173 - .L_4172)
.L_4172:
        /*002c*/ 	.word	0x00000000
        /*0030*/ 	.short	0x0000
        /*0032*/ 	.short	0x0000
        /*0034*/ 	.byte	0x00, 0xf0, 0x11, 0x00


	//----- nvinfo : EIATTR_SPARSE_MMA_MASK
	.align		4
.L_4173:
        /*0038*/ 	.byte	0x03, 0x50
        /*003a*/ 	.short	0x0000


	//----- nvinfo : EIATTR_MAXREG_COUNT
	.align		4
        /*003c*/ 	.byte	0x03, 0x1b
        /*003e*/ 	.short	0x00ff


	//----- nvinfo : EIATTR_MERCURY_ISA_VERSION
	.align		4
        /*0040*/ 	.byte	0x03, 0x5f
        /*0042*/ 	.short	0x0101


	//----- nvinfo : EIATTR_VRC_CTA_INIT_COUNT
	.align		4
        /*0044*/ 	.byte	0x02, 0x4a
	.zero		1
	.zero		1


	//----- nvinfo : EIATTR_EXIT_INSTR_OFFSETS
	.align		4
        /*0048*/ 	.byte	0x04, 0x1c
        /*004a*/ 	.short	(.L_4175 - .L_4174)


	//   ....[0]....
.L_4174:
        /*004c*/ 	.word	0x00000010


	//----- nvinfo : EIATTR_MAX_THREADS
	.align		4
.L_4175:
        /*0050*/ 	.byte	0x04, 0x05
        /*0052*/ 	.short	(.L_4177 - .L_4176)
.L_4176:
        /*0054*/ 	.word	0x00000080
        /*0058*/ 	.word	0x00000001
        /*005c*/ 	.word	0x00000001


	//----- nvinfo : EIATTR_CBANK_PARAM_SIZE
	.align		4
.L_4177:
        /*0060*/ 	.byte	0x03, 0x19
        /*0062*/ 	.short	0x0028


	//----- nvinfo : EIATTR_PARAM_CBANK
	.align		4
        /*0064*/ 	.byte	0x04, 0x0a
        /*0066*/ 	.short	(.L_4179 - .L_4178)
	.align		4
.L_4178:
        /*0068*/ 	.word	index@(.nv.constant0._ZN2at6native29vectorized_elementwise_kernelILi8EZNS0_50_GLOBAL__N__2680c7bb_12_PowKernel_cu_7dd49032_317029pow_tensor_scalar_kernel_implIffEEvRNS_18TensorIteratorBaseET0_EUlfE2_St5arrayIPcLm2EEEEviS6_T1_)
        /*006c*/ 	.short	0x0380
        /*006e*/ 	.short	0x0028


	//----- nvinfo : EIATTR_SW_WAR
	.align		4
.L_4179:
        /*0070*/ 	.byte	0x04, 0x36
        /*0072*/ 	.short	(.L_4181 - .L_4180)
.L_4180:
        /*0074*/ 	.word	0x00000008
.L_4181:


//--------------------- .nv.info._ZN2at6native18elementwise_kernelILi128ELi4EZNS0_15gpu_kernel_implIZNS0_50_GLOBAL__N__2680c7bb_12_PowKernel_cu_7dd49032_317029pow_tensor_scalar_kernel_implIffEEvRNS_18TensorIteratorBaseET0_EUlfE1_EEvS6_RKT_EUliE_EEviT1_ --------------------------
	.section	.nv.info._ZN2at6native18elementwise_kernelILi128ELi4EZNS0_15gpu_kernel_implIZNS0_50_GLOBAL__N__2680c7bb_12_PowKernel_cu_7dd49032_317029pow_tensor_scalar_kernel_implIffEEvRNS_18TensorIteratorBaseET0_EUlfE1_EEvS6_RKT_EUliE_EEviT1_,"",@"SHT_CUDA_INFO"
	.sectionflags	@""
	.align	4


	//----- nvinfo : EIATTR_CUDA_API_VERSION
	.align		4
        /*0000*/ 	.byte	0x04, 0x37
        /*0002*/ 	.short	(.L_4183 - .L_4182)
.L_4182:
        /*0004*/ 	.word	0x00000082


	//----- nvinfo : EIATTR_KPARAM_INFO
	.align		4
.L_4183:
        /*0008*/ 	.byte	0x04, 0x17
        /*000a*/ 	.short	(.L_4185 - .L_4184)
.L_4184:
        /*000c*/ 	.word	0x00000000
        /*0010*/ 	.short	0x0001
        /*0012*/ 	.short	0x0008
        /*0014*/ 	.byte	0x00, 0xf0, 0x81, 0x08


	//----- nvinfo : EIATTR_KPARAM_INFO
	.align		4
.L_4185:
        /*0018*/ 	.byte	0x04, 0x17
        /*001a*/ 	.short	(.L_4187 - .L_4186)
.L_4186:
        /*001c*/ 	.word	0x00000000
        /*0020*/ 	.short	0x0000
        /*0022*/ 	.short	0x0000
        /*0024*/ 	.byte	0x00, 0xf0, 0x11, 0x00


	//----- nvinfo : EIATTR_SPARSE_MMA_MASK
	.align		4
.L_4187:
        /*0028*/ 	.byte	0x03, 0x50
        /*002a*/ 	.short	0x0000


	//----- nvinfo : EIATTR_MAXREG_COUNT
	.align		4
        /*002c*/ 	.byte	0x03, 0x1b
        /*002e*/ 	.short	0x0080


	//----- nvinfo : EIATTR_EXTERNS
	.align		4
        /*0030*/ 	.byte	0x04, 0x0f
        /*0032*/ 	.short	(.L_4189 - .L_4188)


	//   ....[0]....
	.align		4
.L_4188:
        /*0034*/ 	.word	index@(__assertfail)


	//----- nvinfo : EIATTR_MERCURY_ISA_VERSION
	.align		4
.L_4189:
        /*0038*/ 	.byte	0x03, 0x5f
        /*003a*/ 	.short	0x0101


	//----- nvinfo : EIATTR_VRC_CTA_INIT_COUNT
	.align		4
        /*003c*/ 	.byte	0x02, 0x4a
	.zero		1
	.zero		1


	//----- nvinfo : EIATTR_SYSCALL_OFFSETS
	.align		4
        /*0040*/ 	.byte	0x04, 0x46
        /*0042*/ 	.short	(.L_4191 - .L_4190)


	//   ....[0]....
.L_4190:
        /*0044*/ 	.word	0x00002150


	//   ....[1]....
        /*0048*/ 	.word	0x000031c0


	//   ....[2]....
        /*004c*/ 	.word	0x00005450


	//   ....[3]....
        /*0050*/ 	.word	0x00006320


	//   ....[4]....
        /*0054*/ 	.word	0x000086c0


	//   ....[5]....
        /*0058*/ 	.word	0x00009590


	//   ....[6]....
        /*005c*/ 	.word	0x0000b940


	//   ....[7]....
        /*0060*/ 	.word	0x0000c830


	//----- nvinfo : EIATTR_EXIT_INSTR_OFFSETS
	.align		4
.L_4191:
        /*0064*/ 	.byte	0x04, 0x1c
        /*0066*/ 	.short	(.L_4193 - .L_4192)


	//   ....[0]....
.L_4192:
        /*0068*/ 	.word	0x00009840


	//   ....[1]....
        /*006c*/ 	.word	0x0000bdb0


	//   ....[2]....
        /*0070*/ 	.word	0x0000bdf0


	//   ....[3]....
        /*0074*/ 	.word	0x0000be80


	//   ....[4]....
        /*0078*/ 	.word	0x0000beb0


	//   ....[5]....
        /*007c*/ 	.word	0x0000bee0


	//   ....[6]....
        /*0080*/ 	.word	0x0000bf60


	//   ....[7]....
        /*0084*/ 	.word	0x0000bf90


	//   ....[8]....
        /*0088*/ 	.word	0x0000c020


	//   ....[9]....
        /*008c*/ 	.word	0x0000c060


	//   ....[10]....
        /*0090*/ 	.word	0x0000c0a0


	//   ....[11]....
        /*0094*/ 	.word	0x0000c170


	//   ....[12]....
        /*0098*/ 	.word	0x0000c2d0


	//   ....[13]....
        /*009c*/ 	.word	0x0000c430


	//   ....[14]....
        /*00a0*/ 	.word	0x0000c580


	//   ....[15]....
        /*00a4*/ 	.word	0x0000c5b0


	//   ....[16]....
        /*00a8*/ 	.word	0x0000c5e0


	//   ....[17]....
        /*00ac*/ 	.word	0x0000c680


	//   ....[18]....
        /*00b0*/ 	.word	0x0000c6d0


	//   ....[19]....
        /*00b4*/ 	.word	0x0000c840


	//   ....[20]....
        /*00b8*/ 	.word	0x0000c940


	//   ....[21]....
        /*00bc*/ 	.word	0x0000ca70


	//   ....[22]....
        /*00c0*/ 	.word	0x0000caa0


	//----- nvinfo : EIATTR_MAX_THREADS
	.align		4
.L_4193:
        /*00c4*/ 	.byte	0x04, 0x05
        /*00c6*/ 	.short	(.L_4195 - .L_4194)
.L_4194:
        /*00c8*/ 	.word	0x00000080
        /*00cc*/ 	.word	0x00000001
        /*00d0*/ 	.word	0x00000001


	//----- nvinfo : EIATTR_CRS_STACK_SIZE
	.align		4
.L_4195:
        /*00d4*/ 	.byte	0x04, 0x1e
        /*00d6*/ 	.short	(.L_4197 - .L_4196)
.L_4196:
        /*00d8*/ 	.word	0x00000000


	//----- nvinfo : EIATTR_CBANK_PARAM_SIZE
	.align		4
.L_4197:
        /*00dc*/ 	.byte	0x03, 0x19
        /*00de*/ 	.short	0x0228


	//----- nvinfo : EIATTR_PARAM_CBANK
	.align		4
        /*00e0*/ 	.byte	0x04, 0x0a
        /*00e2*/ 	.short	(.L_4199 - .L_4198)
	.align		4
.L_4198:
        /*00e4*/ 	.word	index@(.nv.constant0._ZN2at6native18elementwise_kernelILi128ELi4EZNS0_15gpu_kernel_implIZNS0_50_GLOBAL__N__2680c7bb_12_PowKernel_cu_7dd49032_317029pow_tensor_scalar_kernel_implIffEEvRNS_18TensorIteratorBaseET0_EUlfE1_EEvS6_RKT_EUliE_EEviT1_)
        /*00e8*/ 	.short	0x0380
        /*00ea*/ 	.short	0x0228


	//----- nvinfo : EIATTR_SW_WAR
	.align		4
.L_4199:
        /*00ec*/ 	.byte	0x04, 0x36
        /*00ee*/ 	.short	(.L_4201 - .L_4200)
.L_4200:
        /*00f0*/ 	.word	0x00000008
.L_4201:


//--------------------- .nv.info._ZN2at6native27unrolled_elementwise_kernelIZNS0_50_GLOBAL__N__2680c7bb_12_PowKernel_cu_7dd49032_317029pow_tensor_scalar_kernel_implIffEEvRNS_18TensorIteratorBaseET0_EUlfE1_St5arrayIPcLm2EELi4E23TrivialOffsetCalculatorILi1EjESC_NS0_6memory12LoadWithCastILi1EEENSD_13StoreWithCastILi1EEEEEviT_S6_T2_T3_T4_T5_ --------------------------
	.section	.nv.info._ZN2at6native27unrolled_elementwise_kernelIZNS0_50_GLOBAL__N__2680c7bb_12_PowKernel_cu_7dd49032_317029pow_tensor_scalar_kernel_implIffEEvRNS_18TensorIteratorBaseET0_EUlfE1_St5arrayIPcLm2EELi4E23TrivialOffsetCalculatorILi1EjESC_NS0_6memory12LoadWithCastILi1EEENSD_13StoreWithCastILi1EEEEEviT_S6_T2_T3_T4_T5_,"",@"SHT_CUDA_INFO"
	.sectionflags	@""
	.align	4


	//----- nvinfo : EIATTR_CUDA_API_VERSION
	.align		4
        /*0000*/ 	.byte	0x04, 0x37
        /*0002*/ 	.short	(.L_4203 - .L_4202)
.L_4202:
        /*0004*/ 	.word	0x00000082


	//----- nvinfo : EIATTR_KPARAM_INFO
	.align		4
.L_4203:
        /*0008*/ 	.byte	0x04, 0x17
        /*000a*/ 	.short	(.L_4205 - .L_4204)
.L_4204:
        /*000c*/ 	.word	0x00000000
        /*0010*/ 	.short	0x0006
        /*0012*/ 	.short	0x002c
        /*0014*/ 	.byte	0x00, 0xf0, 0x21, 0x00


	//----- nvinfo : EIATTR_KPARAM_INFO
	.align		4
.L_4205:
        /*0018*/ 	.byte	0x04, 0x17
        /*001a*/ 	.short	(.L_4207 - .L_4206)
.L_4206:
        /*001c*/ 	.word	0x00000000
        /*0020*/ 	.short	0x0005
        /*0022*/ 	.short	0x0024
        /*0024*/ 	.byte	0x00, 0xf0, 0x21, 0x00


	//----- nvinfo : EIATTR_KPARAM_INFO
	.align		4
.L_4207:
        /*0028*/ 	.byte	0x04, 0x17
        /*002a*/ 	.short	(.L_4209 - .L_4208)
.L_4208:
        /*002c*/ 	.word	0x00000000
        /*0030*/ 	.short	0x0004
        /*0032*/ 	.short	0x0021
        /*0034*/ 	.byte	0x00, 0xf0, 0x05, 0x00


	//----- nvinfo : EIATTR_KPARAM_INFO
	.align		4
.L_4209:
        /*0038*/ 	.byte	0x04, 0x17
        /*003a*/ 	.short	(.L_4211 - .L_4210)
.L_4210:
        /*003c*/ 	.word	0x00000000
        /*0040*/ 	.short	0x0003
        /*0042*/ 	.short	0x0020
        /*0044*/ 	.byte	0x00, 0xf0, 0x05, 0x00


	//----- nvinfo : EIATTR_KPARAM_INFO
	.align		4
.L_4211:
        /*0048*/ 	.byte	0x04, 0x17
        /*004a*/ 	.short	(.L_4213 - .L_4212)
.L_4212:
        /*004c*/ 	.word	0x00000000
        /*0050*/ 	.short	0x0002
        /*0052*/ 	.short	0x0010
        /*0054*/ 	.byte	0x00, 0xf0, 0x41, 0x00


	//----- nvinfo : EIATTR_KPARAM_INFO
	.align		4
.L_4213:
        /*0058*/ 	.byte	0x04, 0x17
        /*005a*/ 	.short	(.L_4215 - .L_4214)
.L_4214:
        /*005c*/ 	.word	0x00000000
        /*0060*/ 	.short	0x0001
        /*0062*/ 	.short	0x0008
        /*0064*/ 	.byte	0x00, 0xf0, 0x21, 0x00


	//----- nvinfo : EIATTR_KPARAM_INFO
	.align		4
.L_4215:
        /*0068*/ 	.byte	0x04, 0x17
        /*006a*/ 	.short	(.L_4217 - .L_4216)
.L_4216:
        /*006c*/ 	.word	0x00000000
        /*0070*/ 	.short	0x0000
        /*0072*/ 	.short	0x0000
        /*0074*/ 	.byte	0x00, 0xf0, 0x11, 0x00


	//----- nvinfo : EIATTR_SPARSE_MMA_MASK
	.align		4
.L_4217:
        /*0078*/ 	.byte	0x03, 0x50
        /*007a*/ 	.short	0x0000


	//----- nvinfo : EIATTR_MAXREG_COUNT
	.align		4
        /*007c*/ 	.byte	0x03, 0x1b
        /*007e*/ 	.short	0x00ff


	//----- nvinfo : EIATTR_EXTERNS
	.align		4
        /*0080*/ 	.byte	0x04, 0x0f
        /*0082*/ 	.short	(.L_4219 - .L_4218)


	//   ....[0]....
	.align		4
.L_4218:
        /*0084*/ 	.word	index@(__assertfail)


	//----- nvinfo : EIATTR_MERCURY_ISA_VERSION
	.align		4
.L_4219:
        /*0088*/ 	.byte	0x03, 0x5f
        /*008a*/ 	.short	0x0101


	//----- nvinfo : EIATTR_VRC_CTA_INIT_COUNT
	.align		4
        /*008c*/ 	.byte	0x02, 0x4a
	.zero		1
	.zero		1


	//----- nvinfo : EIATTR_SYSCALL_OFFSETS
	.align		4
        /*0090*/ 	.byte	0x04, 0x46
        /*0092*/ 	.short	(.L_4221 - .L_4220)


	//   ....[0]....
.L_4220:
        /*0094*/ 	.word	0x00000e60


	//   ....[1]....
        /*0098*/ 	.word	0x00001df0


	//   ....[2]....
        /*009c*/ 	.word	0x00002cf0


	//   ....[3]....
        /*00a0*/ 	.word	0x00003bd0


	//   ....[4]....
        /*00a4*/ 	.word	0x00005750


	//   ....[5]....
        /*00a8*/ 	.word	0x000064e0


	//   ....[6]....
        /*00ac*/ 	.word	0x00007360


	//   ....[7]....
        /*00b0*/ 	.word	0x000081c0


	//----- nvinfo : EIATTR_EXIT_INSTR_OFFSETS
	.align		4
.L_4221:
        /*00b4*/ 	.byte	0x04, 0x1c
        /*00b6*/ 	.short	(.L_4223 - .L_4222)


	//   ....[0]....
.L_4222:
        /*00b8*/ 	.word	0x00007600


	//   ....[1]....
        /*00bc*/ 	.word	0x00007740


	//   ....[2]....
        /*00c0*/ 	.word	0x00007780


	//   ....[3]....
        /*00c4*/ 	.word	0x00007810


	//   ....[4]....
        /*00c8*/ 	.word	0x00007840


	//   ....[5]....
        /*00cc*/ 	.word	0x00007870


	//   ....[6]....
        /*00d0*/ 	.word	0x000078f0


	//   ....[7]....
        /*00d4*/ 	.word	0x00007920


	//   ....[8]....
        /*00d8*/ 	.word	0x000079b0


	//   ....[9]....
        /*00dc*/ 	.word	0x000079f0


	//   ....[10]....
        /*00e0*/ 	.word	0x00007a30


	//   ....[11]....
        /*00e4*/ 	.word	0x00007b00


	//   ....[12]....
        /*00e8*/ 	.word	0x00007c60


	//   ....[13]....
        /*00ec*/ 	.word	0x00007dc0


	//   ....[14]....
        /*00f0*/ 	.word	0x00007f10


	//   ....[15]....
        /*00f4*/ 	.word	0x00007f40


	//   ....[16]....
        /*00f8*/ 	.word	0x00007f70


	//   ....[17]....
        /*00fc*/ 	.word	0x00008010


	//   ....[18]....
        /*0100*/ 	.word	0x00008060


	//   ....[19]....
        /*0104*/ 	.word	0x000081d0


	//   ....[20]....
        /*0108*/ 	.word	0x000082d0


	//   ....[21]....
        /*010c*/ 	.word	0x00008400


	//   ....[22]....
        /*0110*/ 	.word	0x00008430


	//----- nvinfo : EIATTR_MAX_THREADS
	.align		4
.L_4223:
        /*0114*/ 	.byte	0x04, 0x05
        /*0116*/ 	.short	(.L_4225 - .L_4224)
.L_4224:
        /*0118*/ 	.word	0x00000080
        /*011c*/ 	.word	0x00000001
        /*0120*/ 	.word	0x00000001


	//----- nvinfo : EIATTR_CRS_STACK_SIZE
	.align		4
.L_4225:
        /*0124*/ 	.byte	0x04, 0x1e
        /*0126*/ 	.short	(.L_4227 - .L_4226)
.L_4226:
        /*0128*/ 	.word	0x00000000


	//----- nvinfo : EIATTR_CBANK_PARAM_SIZE
	.align		4
.L_4227:
        /*012c*/ 	.byte	0x03, 0x19
        /*012e*/ 	.short	0x0034


	//----- nvinfo : EIATTR_PARAM_CBANK
	.align		4
        /*0130*/ 	.byte	0x04, 0x0a
        /*0132*/ 	.short	(.L_4229 - .L_4228)
	.align		4
.L_4228:
        /*0134*/ 	.word	index@(.nv.constant0._ZN2at6native27unrolled_elementwise_kernelIZNS0_50_GLOBAL__N__2680c7bb_12_PowKernel_cu_7dd49032_317029pow_tensor_scalar_kernel_implIffEEvRNS_18TensorIteratorBaseET0_EUlfE1_St5arrayIPcLm2EELi4E23TrivialOffsetCalculatorILi1EjESC_NS0_6memory12LoadWithCastILi1EEENSD_13StoreWithCastILi1EEEEEviT_S6_T2_T3_T4_T5_)
        /*0138*/ 	.short	0x0380
        /*013a*/ 	.short	0x0034


	//----- nvinfo : EIATTR_SW_WAR
	.align		4
.L_4229:
        /*013c*/ 	.byte	0x04, 0x36
        /*013e*/ 	.short	(.L_4231 - .L_4230)
.L_4230:
        /*0140*/ 	.word	0x00000008
.L_4231:


//--------------------- .nv.info._ZN2at6native18elementwise_kernelILi128ELi2EZNS0_22gpu_kernel_impl_nocastIZNS0_50_GLOBAL__N__2680c7bb_12_PowKernel_cu_7dd49032_317029pow_tensor_scalar_kernel_implIffEEvRNS_18TensorIteratorBaseET0_EUlfE1_EEvS6_RKT_EUliE_EEviT1_ --------------------------
	.section	.nv.info._ZN2at6native18elementwise_kernelILi128ELi2EZNS0_22gpu_kernel_impl_nocastIZNS0_50_GLOBAL__N__2680c7bb_12_PowKernel_cu_7dd49032_317029pow_tensor_scalar_kernel_implIffEEvRNS_18TensorIteratorBaseET0_EUlfE1_EEvS6_RKT_EUliE_EEviT1_,"",@"SHT_CUDA_INFO"
	.sectionflags	@""
	.align	4


	//----- nvinfo : EIATTR_CUDA_API_VERSION
	.align		4
        /*0000*/ 	.byte	0x04, 0x37
        /*0002*/ 	.short	(.L_4233 - .L_4232)
.L_4232:
        /*0004*/ 	.word	0x00000082


	//----- nvinfo : EIATTR_KPARAM_INFO
	.align		4
.L_4233:
        /*0008*/ 	.byte	0x04, 0x17
        /*000a*/ 	.short	(.L_4235 - .L_4234)
.L_4234:
        /*000c*/ 	.word	0x00000000
        /*0010*/ 	.short	0x0001
        /*0012*/ 	.short	0x0008
        /*0014*/ 	.byte	0x00, 0xf0, 0x61, 0x08


	//----- nvinfo : EIATTR_KPARAM_INFO
	.align		4
.L_4235:
        /*0018*/ 	.byte	0x04, 0x17
        /*001a*/ 	.short	(.L_4237 - .L_4236)
.L_4236:
        /*001c*/ 	.word	0x00000000
        /*0020*/ 	.short	0x0000
        /*0022*/ 	.short	0x0000
        /*0024*/ 	.byte	0x00, 0xf0, 0x11, 0x00


	//----- nvinfo : EIATTR_SPARSE_MMA_MASK
	.align		4
.L_4237:
        /*0028*/ 	.byte	0x03, 0x50
        /*002a*/ 	.short	0x0000


	//----- nvinfo : EIATTR_MAXREG_COUNT
	.align		4
        /*002c*/ 	.byte	0x03, 0x1b
        /*002e*/ 	.short	0x0080


	//----- nvinfo : EIATTR_MERCURY_ISA_VERSION
	.align		4
        /*0030*/ 	.byte	0x03, 0x5f
        /*0032*/ 	.short	0x0101


	//----- nvinfo : EIATTR_VRC_CTA_INIT_COUNT
	.align		4
        /*0034*/ 	.byte	0x02, 0x4a
	.zero		1
	.zero		1


	//----- nvinfo : EIATTR_EXIT_INSTR_OFFSETS
	.align		4
        /*0038*/ 	.byte	0x04, 0x1c
        /*003a*/ 	.short	(.L_4239 - .L_4238)


	//   ....[0]....
.L_4238:
        /*003c*/ 	.word	0x00000430


	//   ....[1]....
        /*0040*/ 	.word	0x00000750


	//   ....[2]....
        /*0044*/ 	.word	0x00001e30


	//   ....[3]....
        /*0048*/ 	.word	0x00003430


	//----- nvinfo : EIATTR_MAX_THREADS
	.align		4
.L_4239:
        /*004c*/ 	.byte	0x04, 0x05
        /*004e*/ 	.short	(.L_4241 - .L_4240)
.L_4240:
        /*0050*/ 	.word	0x00000080
        /*0054*/ 	.word	0x00000001
        /*0058*/ 	.word	0x00000001


	//----- nvinfo : EIATTR_CRS_STACK_SIZE
	.align		4
.L_4241:
        /*005c*/ 	.byte	0x04, 0x1e
        /*005e*/ 	.short	(.L_4243 - .L_4242)
.L_4242:
        /*0060*/ 	.word	0x00000000


	//----- nvinfo : EIATTR_CBANK_PARAM_SIZE
	.align		4
.L_4243:
        /*0064*/ 	.byte	0x03, 0x19
        /*0066*/ 	.short	0x0220


	//----- nvinfo : EIATTR_PARAM_CBANK
	.align		4
        /*0068*/ 	.byte	0x04, 0x0a
        /*006a*/ 	.short	(.L_4245 - .L_4244)
	.align		4
.L_4244:
        /*006c*/ 	.word	index@(.nv.constant0._ZN2at6native18elementwise_kernelILi128ELi2EZNS0_22gpu_kernel_impl_nocastIZNS0_50_GLOBAL__N__2680c7bb_12_PowKernel_cu_7dd49032_317029pow_tensor_scalar_kernel_implIffEEvRNS_18TensorIteratorBaseET0_EUlfE1_EEvS6_RKT_EUliE_EEviT1_)
        /*0070*/ 	.short	0x0380
        /*0072*/ 	.short	0x0220


	//----- nvinfo : EIATTR_SW_WAR
	.align		4
.L_4245:
        /*0074*/ 	.byte	0x04, 0x36
        /*0076*/ 	.short	(.L_4247 - .L_4246)
.L_4246:
        /*0078*/ 	.word	0x00000008
.L_4247:


//--------------------- .nv.info._ZN2at6native27unrolled_elementwise_kernelIZNS0_50_GLOBAL__N__2680c7bb_12_PowKernel_cu_7dd49032_317029pow_tensor_scalar_kernel_implIffEEvRNS_18TensorIteratorBaseET0_EUlfE1_St5arrayIPcLm2EELi4E23TrivialOffsetCalculatorILi1EjESC_NS0_6memory15LoadWithoutCastENSD_16StoreWithoutCastEEEviT_S6_T2_T3_T4_T5_ --------------------------
	.section	.nv.info._ZN2at6native27unrolled_elementwise_kernelIZNS0_50_GLOBAL__N__2680c7bb_12_PowKernel_cu_7dd49032_317029pow_tensor_scalar_kernel_implIffEEvRNS_18TensorIteratorBaseET0_EUlfE1_St5arrayIPcLm2EELi4E23TrivialOffsetCalculatorILi1EjESC_NS0_6memory15LoadWithoutCastENSD_16StoreWithoutCastEEEviT_S6_T2_T3_T4_T5_,"",@"SHT_CUDA_INFO"
	.sectionflags	@""
	.align	4


	//----- nvinfo : EIATTR_CUDA_API_VERSION
	.align		4
        /*0000*/ 	.byte	0x04, 0x37
        /*0002*/ 	.short	(.L_4249 - .L_4248)
.L_4248:
        /*0004*/ 	.word	0x00000082


	//----- nvinfo : EIATTR_KPARAM_INFO
	.align		4
.L_4249:
        /*0008*/ 	.byte	0x04, 0x17
        /*000a*/ 	.short	(.L_4251 - .L_4250)
.L_4250:
        /*000c*/ 	.word	0x00000000
        /*0010*/ 	.short	0x0006
        /*0012*/ 	.short	0x0023
        /*0014*/ 	.byte	0x00, 0xf0, 0x05, 0x00


	//----- nvinfo : EIATTR_KPARAM_INFO
	.align		4
.L_4251:
        /*0018*/ 	.byte	0x04, 0x17
        /*001a*/ 	.short	(.L_4253 - .L_4252)
.L_4252:
        /*001c*/ 	.word	0x00000000
        /*0020*/ 	.short	0x0005
        /*0022*/ 	.short	0x0022
        /*0024*/ 	.byte	0x00, 0xf0, 0x05, 0x00


	//----- nvinfo : EIATTR_KPARAM_INFO
	.align		4
.L_4253:
        /*0028*/ 	.byte	0x04, 0x17
        /*002a*/ 	.short	(.L_4255 - .L_4254)
.L_4254:
        /*002c*/ 	.word	0x00000000
        /*0030*/ 	.short	0x0004
        /*0032*/ 	.short	0x0021
        /*0034*/ 	.byte	0x00, 0xf0, 0x05, 0x00


	//----- nvinfo : EIATTR_KPARAM_INFO
	.align		4
.L_4255:
        /*0038*/ 	.byte	0x04, 0x17
        /*003a*/ 	.short	(.L_4257 - .L_4256)
.L_4256:
        /*003c*/ 	.word	0x00000000
        /*0040*/ 	.short	0x0003
        /*0042*/ 	.short	0x0020
        /*0044*/ 	.byte	0x00, 0xf0, 0x05, 0x00


	//----- nvinfo : EIATTR_KPARAM_INFO
	.align		4
.L_4257:
        /*0048*/ 	.byte	0x04, 0x17
        /*004a*/ 	.short	(.L_4259 - .L_4258)
.L_4258:
        /*004c*/ 	.word	0x00000000
        /*0050*/ 	.short	0x0002
        /*0052*/ 	.short	0x0010
        /*0054*/ 	.byte	0x00, 0xf0, 0x41, 0x00


	//----- nvinfo : EIATTR_KPARAM_INFO
	.align		4
.L_4259:
        /*0058*/ 	.byte	0x04, 0x17
        /*005a*/ 	.short	(.L_4261 - .L_4260)
.L_4260:
        /*005c*/ 	.word	0x00000000
        /*0060*/ 	.short	0x0001
        /*0062*/ 	.short	0x0008
        /*0064*/ 	.byte	0x00, 0xf0, 0x21, 0x00


	//----- nvinfo : EIATTR_KPARAM_INFO
	.align		4
.L_4261:
        /*0068*/ 	.byte	0x04, 0x17
        /*006a*/ 	.short	(.L_4263 - .L_4262)
.L_4262:
        /*006c*/ 	.word	0x00000000
        /*0070*/ 	.short	0x0000
        /*0072*/ 	.short	0x0000
        /*0074*/ 	.byte	0x00, 0xf0, 0x11, 0x00


	//----- nvinfo : EIATTR_SPARSE_MMA_MASK
	.align		4
.L_4263:
        /*0078*/ 	.byte	0x03, 0x50
        /*007a*/ 	.short	0x0000


	//----- nvinfo : EIATTR_MAXREG_COUNT
	.align		4
        /*007c*/ 	.byte	0x03, 0x1b
        /*007e*/ 	.short	0x00ff


	//----- nvinfo : EIATTR_MERCURY_ISA_VERSION
	.align		4
        /*0080*/ 	.byte	0x03, 0x5f
        /*0082*/ 	.short	0x0101


	//----- nvinfo : EIATTR_VRC_CTA_INIT_COUNT
	.align		4
        /*0084*/ 	.byte	0x02, 0x4a
	.zero		1
	.zero		1


	//----- nvinfo : EIATTR_EXIT_INSTR_OFFSETS
	.align		4
        /*0088*/ 	.byte	0x04, 0x1c
        /*008a*/ 	.short	(.L_4265 - .L_4264)


	//   ....[0]....
.L_4264:
        /*008c*/ 	.word	0x00001040


	//   ....[1]....
        /*0090*/ 	.word	0x00001090


	//----- nvinfo : EIATTR_MAX_THREADS
	.align		4
.L_4265:
        /*0094*/ 	.byte	0x04, 0x05
        /*0096*/ 	.short	(.L_4267 - .L_4266)
.L_4266:
        /*0098*/ 	.word	0x00000080
        /*009c*/ 	.word	0x00000001
        /*00a0*/ 	.word	0x00000001


	//----- nvinfo : EIATTR_CRS_STACK_SIZE
	.align		4
.L_4267:
        /*00a4*/ 	.byte	0x04, 0x1e
        /*00a6*/ 	.short	(.L_4269 - .L_4268)
.L_4268:
        /*00a8*/ 	.word	0x00000000


	//----- nvinfo : EIATTR_CBANK_PARAM_SIZE
	.align		4
.L_4269:
        /*00ac*/ 	.byte	0x03, 0x19
        /*00ae*/ 	.short	0x0024


	//----- nvinfo : EIATTR_PARAM_CBANK
	.align		4
        /*00b0*/ 	.byte	0x04, 0x0a
        /*00b2*/ 	.short	(.L_4271 - .L_4270)
	.align		4
.L_4270:
        /*00b4*/ 	.word	index@(.nv.constant0._ZN2at6native27unrolled_elementwise_kernelIZNS0_50_GLOBAL__N__2680c7bb_12_PowKernel_cu_7dd49032_317029pow_tensor_scalar_kernel_implIffEEvRNS_18TensorIteratorBaseET0_EUlfE1_St5arrayIPcLm2EELi4E23TrivialOffsetCalculatorILi1EjESC_NS0_6memory15LoadWithoutCastENSD_16StoreWithoutCastEEEviT_S6_T2_T3_T4_T5_)
        /*00b8*/ 	.short	0x0380
        /*00ba*/ 	.short	0x0024


	//----- nvinfo : EIATTR_SW_WAR
	.align		4
.L_4271:
        /*00bc*/ 	.byte	0x04, 0x36
        /*00be*/ 	.short	(.L_4273 - .L_4272)
.L_4272:
        /*00c0*/ 	.word	0x00000008
.L_4273:


//--------------------- .nv.info._ZN2at6native29vectorized_elementwise_kernelILi2EZNS0_50_GLOBAL__N__2680c7bb_12_PowKernel_cu_7dd49032_317029pow_tensor_scalar_kernel_implIffEEvRNS_18TensorIteratorBaseET0_EUlfE1_St5arrayIPcLm2EEEEviS6_T1_ --------------------------
	.section	.nv.info._ZN2at6native29vectorized_elementwise_kernelILi2EZNS0_50_GLOBAL__N__2680c7bb_12_PowKernel_cu_7dd49032_317029pow_tensor_scalar_kernel_implIffEEvRNS_18TensorIteratorBaseET0_EUlfE1_St5arrayIPcLm2EEEEviS6_T1_,"",@"SHT_CUDA_INFO"
	.sectionflags	@""
	.align	4


	//----- nvinfo : EIATTR_CUDA_API_VERSION
	.align		4
        /*0000*/ 	.byte	0x04, 0x37
        /*0002*/ 	.short	(.L_4275 - .L_4274)
.L_4274:
        /*0004*/ 	.word	0x00000082


	//----- nvinfo : EIATTR_KPARAM_INFO
	.align		4
.L_4275:
        /*0008*/ 	.byte	0x04, 0x17
        /*000a*/ 	.short	(.L_4277 - .L_4276)
.L_4276:
        /*000c*/ 	.word	0x00000000
        /*0010*/ 	.short	0x0002
        /*0012*/ 	.short	0x0010
        /*0014*/ 	.byte	0x00, 0xf0, 0x41, 0x00


	//----- nvinfo : EIATTR_KPARAM_INFO
	.align		4
.L_4277:
        /*0018*/ 	.byte	0x04, 0x17
        /*001a*/ 	.short	(.L_4279 - .L_4278)
.L_4278:
        /*001c*/ 	.word	0x00000000
        /*0020*/ 	.short	0x0001
        /*0022*/ 	.short	0x0008
        /*0024*/ 	.byte	0x00, 0xf0, 0x21, 0x00


	//----- nvinfo : EIATTR_KPARAM_INFO
	.align		4
.L_4279:
        /*0028*/ 	.byte	0x04, 0x17
        /*002a*/ 	.short	(.L_4281 - .L_4280)
.L_4280:
        /*002c*/ 	.word	0x00000000
        /*0030*/ 	.short	0x0000
        /*0032*/ 	.short	0x0000
        /*0034*/ 	.byte	0x00, 0xf0, 0x11, 0x00


	//----- nvinfo : EIATTR_SPARSE_MMA_MASK
	.align		4
.L_4281:
        /*0038*/ 	.byte	0x03, 0x50
        /*003a*/ 	.short	0x0000


	//----- nvinfo : EIATTR_MAXREG_COUNT
	.align		4
        /*003c*/ 	.byte	0x03, 0x1b
        /*003e*/ 	.short	0x00ff


	//----- nvinfo : EIATTR_MERCURY_ISA_VERSION
	.align		4
        /*0040*/ 	.byte	0x03, 0x5f
        /*0042*/ 	.short	0x0101


	//----- nvinfo : EIATTR_VRC_CTA_INIT_COUNT
	.align		4
        /*0044*/ 	.byte	0x02, 0x4a
	.zero		1
	.zero		1


	//----- nvinfo : EIATTR_EXIT_INSTR_OFFSETS
	.align		4
        /*0048*/ 	.byte	0x04, 0x1c
        /*004a*/ 	.short	(.L_4283 - .L_4282)


	//   ....[0]....
.L_4282:
        /*004c*/ 	.word	0x00002040


	//   ....[1]....
        /*0050*/ 	.word	0x00002090


	//   ....[2]....
        /*0054*/ 	.word	0x000039d0


	//----- nvinfo : EIATTR_MAX_THREADS
	.align		4
.L_4283:
        /*0058*/ 	.byte	0x04, 0x05
        /*005a*/ 	.short	(.L_4285 - .L_4284)
.L_4284:
        /*005c*/ 	.word	0x00000080
        /*0060*/ 	.word	0x00000001
        /*0064*/ 	.word	0x00000001


	//----- nvinfo : EIATTR_CRS_STACK_SIZE
	.align		4
.L_4285:
        /*0068*/ 	.byte	0x04, 0x1e
        /*006a*/ 	.short	(.L_4287 - .L_4286)
.L_4286:
        /*006c*/ 	.word	0x00000000


	//----- nvinfo : EIATTR_CBANK_PARAM_SIZE
	.align		4
.L_4287:
        /*0070*/ 	.byte	0x03, 0x19
        /*0072*/ 	.short	0x0020


	//----- nvinfo : EIATTR_PARAM_CBANK
	.align		4
        /*0074*/ 	.byte	0x04, 0x0a
        /*0076*/ 	.short	(.L_4289 - .L_4288)
	.align		4
.L_4288:
        /*0078*/ 	.word	index@(.nv.constant0._ZN2at6native29vectorized_elementwise_kernelILi2EZNS0_50_GLOBAL__N__2680c7bb_12_PowKernel_cu_7dd49032_317029pow_tensor_scalar_kernel_implIffEEvRNS_18TensorIteratorBaseET0_EUlfE1_St5arrayIPcLm2EEEEviS6_T1_)
        /*007c*/ 	.short	0x0380
        /*007e*/ 	.short	0x0020


	//----- nvinfo : EIATTR_SW_WAR
	.align		4
.L_4289:
        /*0080*/ 	.byte	0x04, 0x36
        /*0082*/ 	.short	(.L_4291 - .L_4290)
.L_4290:
        /*0084*/ 	.word	0x00000008
.L_4291:


//--------------------- .nv.info._ZN2at6native29vectorized_elementwise_kernelILi4EZNS0_50_GLOBAL__N__2680c7bb_12_PowKernel_cu_7dd49032_317029pow_tensor_scalar_kernel_implIffEEvRNS_18TensorIteratorBaseET0_EUlfE1_St5arrayIPcLm2EEEEviS6_T1_ --------------------------
	.section	.nv.info._ZN2at6native29vectorized_elementwise_kernelILi4EZNS0_50_GLOBAL__N__2680c7bb_12_PowKernel_cu_7dd49032_317029pow_tensor_scalar_kernel_implIffEEvRNS_18TensorIteratorBaseET0_EUlfE1_St5arrayIPcLm2EEEEviS6_T1_,"",@"SHT_CUDA_INFO"
	.sectionflags	@""
	.align	4


	//----- nvinfo : EIATTR_CUDA_API_VERSION
	.align		4
        /*0000*/ 	.byte	0x04, 0x37
        /*0002*/ 	.short	(.L_4293 - .L_4292)
.L_4292:
        /*0004*/ 	.word	0x00000082


	//----- nvinfo : EIATTR_KPARAM_INFO
	.align		4
.L_4293:
        /*0008*/ 	.byte	0x04, 0x17
        /*000a*/ 	.short	(.L_4295 - .L_4294)
.L_4294:
        /*000c*/ 	.word	0x00000000
        /*0010*/ 	.short	0x0002
        /*0012*/ 	.short	0x0010
        /*0014*/ 	.byte	0x00, 0xf0, 0x41, 0x00


	//----- nvinfo : EIATTR_KPARAM_INFO
	.align		4
.L_4295:
        /*0018*/ 	.byte	0x04, 0x17
        /*001a*/ 	.short	(.L_4297 - .L_4296)
.L_4296:
        /*001c*/ 	.word	0x00000000
        /*0020*/ 	.short	0x0001
        /*0022*/ 	.short	0x0008
        /*0024*/ 	.byte	0x00, 0xf0, 0x21, 0x00


	//----- nvinfo : EIATTR_KPARAM_INFO
	.align		4
.L_4297:
        /*0028*/ 	.byte	0x04, 0x17
        /*002a*/ 	.short	(.L_4299 - .L_4298)
.L_4298:
        /*002c*/ 	.word	0x00000000
        /*0030*/ 	.short	0x0000
        /*0032*/ 	.short	0x0000
        /*0034*/ 	.byte	0x00, 0xf0, 0x11, 0x00


	//----- nvinfo : EIATTR_SPARSE_MMA_MASK
	.align		4
.L_4299:
        /*0038*/ 	.byte	0x03, 0x50
        /*003a*/ 	.short	0x0000


	//----- nvinfo : EIATTR_MAXREG_COUNT
	.align		4
        /*003c*/ 	.byte	0x03, 0x1b
        /*003e*/ 	.short	0x00ff


	//----- nvinfo : EIATTR_MERCURY_ISA_VERSION
	.align		4
        /*0040*/ 	.byte	0x03, 0x5f
        /*0042*/ 	.short	0x0101


	//----- nvinfo : EIATTR_VRC_CTA_INIT_COUNT
	.align		4
        /*0044*/ 	.byte	0x02, 0x4a
	.zero		1
	.zero		1


	//----- nvinfo : EIATTR_EXIT_INSTR_OFFSETS
	.align		4
        /*0048*/ 	.byte	0x04, 0x1c
        /*004a*/ 	.short	(.L_4301 - .L_4300)


	//   ....[0]....
.L_4300:
        /*004c*/ 	.word	0x00002040


	//   ....[1]....
        /*0050*/ 	.word	0x00002090


	//   ....[2]....
        /*0054*/ 	.word	0x00003990


	//----- nvinfo : EIATTR_MAX_THREADS
	.align		4
.L_4301:
        /*0058*/ 	.byte	0x04, 0x05
        /*005a*/ 	.short	(.L_4303 - .L_4302)
.L_4302:
        /*005c*/ 	.word	0x00000080
        /*0060*/ 	.word	0x00000001
        /*0064*/ 	.word	0x00000001


	//----- nvinfo : EIATTR_CRS_STACK_SIZE
	.align		4
.L_4303:
        /*0068*/ 	.byte	0x04, 0x1e
        /*006a*/ 	.short	(.L_4305 - .L_4304)
.L_4304:
        /*006c*/ 	.word	0x00000000


	//----- nvinfo : EIATTR_CBANK_PARAM_SIZE
	.align		4
.L_4305:
        /*0070*/ 	.byte	0x03, 0x19
        /*0072*/ 	.short	0x0020


	//----- nvinfo : EIATTR_PARAM_CBANK
	.align		4
        /*0074*/ 	.byte	0x04, 0x0a
        /*0076*/ 	.short	(.L_4307 - .L_4306)
	.align		4
.L_4306:
        /*0078*/ 	.word	index@(.nv.constant0._ZN2at6native29vectorized_elementwise_kernelILi4EZNS0_50_GLOBAL__N__2680c7bb_12_PowKernel_cu_7dd49032_317029pow_tensor_scalar_kernel_implIffEEvRNS_18TensorIteratorBaseET0_EUlfE1_St5arrayIPcLm2EEEEviS6_T1_)
        /*007c*/ 	.short	0x0380
        /*007e*/ 	.short	0x0020


	//----- nvinfo : EIATTR_SW_WAR
	.align		4
.L_4307:
        /*0080*/ 	.byte	0x04, 0x36
        /*0082*/ 	.short	(.L_4309 - .L_4308)
.L_4308:
        /*0084*/ 	.word	0x00000008
.L_4309:


//--------------------- .nv.info._ZN2at6native29vectorized_elementwise_kernelILi8EZNS0_50_GLOBAL__N__2680c7bb_12_PowKernel_cu_7dd49032_317029pow_tensor_scalar_kernel_implIffEEvRNS_18TensorIteratorBaseET0_EUlfE1_St5arrayIPcLm2EEEEviS6_T1_ --------------------------
	.section	.nv.info._ZN2at6native29vectorized_elementwise_kernelILi8EZNS0_50_GLOBAL__N__2680c7bb_12_PowKernel_cu_7dd49032_317029pow_tensor_scalar_kernel_implIffEEvRNS_18TensorIteratorBaseET0_EUlfE1_St5arrayIPcLm2EEEEviS6_T1_,"",@"SHT_CUDA_INFO"
	.sectionflags	@""
	.align	4


	//----- nvinfo : EIATTR_CUDA_API_VERSION
	.align		4
        /*0000*/ 	.byte	0x04, 0x37
        /*0002*/ 	.short	(.L_4311 - .L_4310)
.L_4310:
        /*0004*/ 	.word	0x00000082


	//----- nvinfo : EIATTR_KPARAM_INFO
	.align		4
.L_4311:
        /*0008*/ 	.byte	0x04, 0x17
        /*000a*/ 	.short	(.L_4313 - .L_4312)
.L_4312:
        /*000c*/ 	.word	0x00000000
        /*0010*/ 	.short	0x0002
        /*0012*/ 	.short	0x0010
        /*0014*/ 	.byte	0x00, 0xf0, 0x41, 0x00


	//----- nvinfo : EIATTR_KPARAM_INFO
	.align		4
.L_4313:
        /*0018*/ 	.byte	0x04, 0x17
        /*001a*/ 	.short	(.L_4315 - .L_4314)
.L_4314:
        /*001c*/ 	.word	0x00000000
        /*0020*/ 	.short	0x0001
        /*0022*/ 	.short	0x0008
        /*0024*/ 	.byte	0x00, 0xf0, 0x21, 0x00


	//----- nvinfo : EIATTR_KPARAM_INFO
	.align		4
.L_4315:
        /*0028*/ 	.byte	0x04, 0x17
        /*002a*/ 	.short	(.L_4317 - .L_4316)
.L_4316:
        /*002c*/ 	.word	0x00000000
        /*0030*/ 	.short	0x0000
        /*0032*/ 	.short	0x0000
        /*0034*/ 	.byte	0x00, 0xf0, 0x11, 0x00


	//----- nvinfo : EIATTR_SPARSE_MMA_MASK
	.align		4
.L_4317:
        /*0038*/ 	.byte	0x03, 0x50
        /*003a*/ 	.short	0x0000


	//----- nvinfo : EIATTR_MAXREG_COUNT
	.align		4
        /*003c*/ 	.byte	0x03, 0x1b
        /*003e*/ 	.short	0x00ff


	//----- nvinfo : EIATTR_MERCURY_ISA_VERSION
	.align		4
        /*0040*/ 	.byte	0x03, 0x5f
        /*0042*/ 	.short	0x0101


	//----- nvinfo : EIATTR_VRC_CTA_INIT_COUNT
	.align		4
        /*0044*/ 	.byte	0x02, 0x4a
	.zero		1
	.zero		1


	//----- nvinfo : EIATTR_EXIT_INSTR_OFFSETS
	.align		4
        /*0048*/ 	.byte	0x04, 0x1c
        /*004a*/ 	.short	(.L_4319 - .L_4318)


	//   ....[0]....
.L_4318:
        /*004c*/ 	.word	0x00000010


	//----- nvinfo : EIATTR_MAX_THREADS
	.align		4
.L_4319:
        /*0050*/ 	.byte	0x04, 0x05
        /*0052*/ 	.short	(.L_4321 - .L_4320)
.L_4320:
        /*0054*/ 	.word	0x00000080
        /*0058*/ 	.word	0x00000001
        /*005c*/ 	.word	0x00000001


	//----- nvinfo : EIATTR_CBANK_PARAM_SIZE
	.align		4
.L_4321:
        /*0060*/ 	.byte	0x03, 0x19
        /*0062*/ 	.short	0x0020


	//----- nvinfo : EIATTR_PARAM_CBANK
	.align		4
        /*0064*/ 	.byte	0x04, 0x0a
        /*0066*/ 	.short	(.L_4323 - .L_4322)
	.align		4
.L_4322:
        /*0068*/ 	.word	index@(.nv.constant0._ZN2at6native29vectorized_elementwise_kernelILi8EZNS0_50_GLOBAL__N__2680c7bb_12_PowKernel_cu_7dd49032_317029pow_tensor_scalar_kernel_implIffEEvRNS_18TensorIteratorBaseET0_EUlfE1_St5arrayIPcLm2EEEEviS6_T1_)
        /*006c*/ 	.short	0x0380
        /*006e*/ 	.short	0x0020


	//----- nvinfo : EIATTR_SW_WAR
	.align		4
.L_4323:
        /*0070*/ 	.byte	0x04, 0x36
        /*0072*/ 	.short	(.L_4325 - .L_4324)
.L_4324:
        /*0074*/ 	.word	0x00000008
.L_4325:


//--------------------- .nv.info._ZN2at6native18elementwise_kernelILi128ELi4EZNS0_15gpu_kernel_implIZNS0_50_GLOBAL__N__2680c7bb_12_PowKernel_cu_7dd49032_317029pow_tensor_scalar_kernel_implIffEEvRNS_18TensorIteratorBaseET0_EUlfE0_EEvS6_RKT_EUliE_EEviT1_ --------------------------
	.section	.nv.info._ZN2at6native18elementwise_kernelILi128ELi4EZNS0_15gpu_kernel_implIZNS0_50_GLOBAL__N__2680c7bb_12_PowKernel_cu_7dd49032_317029pow_tensor_scalar_kernel_implIffEEvRNS_18TensorIteratorBaseET0_EUlfE0_EEvS6_RKT_EUliE_EEviT1_,"",@"SHT_CUDA_INFO"
	.sectionflags	@""
	.align	4


	//----- nvinfo : EIATTR_CUDA_API_VERSION
	.align		4
        /*0000*/ 	.byte	0x04, 0x37
        /*0002*/ 	.short	(.L_4327 - .L_4326)
.L_4326:
        /*0004*/ 	.word	0x00000082


	//----- nvinfo : EIATTR_KPARAM_INFO
	.align		4
.L_4327:
        /*0008*/ 	.byte	0x04, 0x17
        /*000a*/ 	.short	(.L_4329 - .L_4328)
.L_4328:
        /*000c*/ 	.word	0x00000000
        /*0010*/ 	.short	0x0001
        /*0012*/ 	.short	0x0008
        /*0014*/ 	.byte	0x00, 0xf0, 0x81, 0x08


	//----- nvinfo : EIATTR_KPARAM_INFO
	.align		4
.L_4329:
        /*0018*/ 	.byte	0x04, 0x17
        /*001a*/ 	.short	(.L_4331 - .L_4330)
.L_4330:
        /*001c*/ 	.word	0x00000000
        /*0020*/ 	.short	0x0000
        /*0022*/ 	.short	0x0000
        /*0024*/ 	.byte	0x00, 0xf0, 0x11, 0x00


	//----- nvinfo : EIATTR_SPARSE_MMA_MASK
	.align		4
.L_4331:
        /*0028*/ 	.byte	0x03, 0x50
        /*002a*/ 	.short	0x0000


	//----- nvinfo : EIATTR_MAXREG_COUNT
	.align		4
        /*002c*/ 	.byte	0x03, 0x1b
        /*002e*/ 	.short	0x0080


	//----- nvinfo : EIATTR_EXTERNS
	.align		4
        /*0030*/ 	.byte	0x04, 0x0f
        /*0032*/ 	.short	(.L_4333 - .L_4332)


	//   ....[0]....
	.align		4
.L_4332:
        /*0034*/ 	.word	index@(__assertfail)


	//----- nvinfo : EIATTR_MERCURY_ISA_VERSION
	.align		4
.L_4333:
        /*0038*/ 	.byte	0x03, 0x5f
        /*003a*/ 	.short	0x0101


	//----- nvinfo : EIATTR_VRC_CTA_INIT_COUNT
	.align		4
        /*003c*/ 	.byte	0x02, 0x4a
	.zero		1
	.zero		1


	//----- nvinfo : EIATTR_SYSCALL_OFFSETS
	.align		4
        /*0040*/ 	.byte	0x04, 0x46
        /*0042*/ 	.short	(.L_4335 - .L_4334)


	//   ....[0]....
.L_4334:
        /*0044*/ 	.word	0x00002150


	//   ....[1]....
        /*0048*/ 	.word	0x00002f20


	//   ....[2]....
        /*004c*/ 	.word	0x000051b0


	//   ....[3]....
        /*0050*/ 	.word	0x00005de0


	//   ....[4]....
        /*0054*/ 	.word	0x00008180


	//   ....[5]....
        /*0058*/ 	.word	0x00008db0


	//   ....[6]....
        /*005c*/ 	.word	0x0000b160


	//   ....[7]....
        /*0060*/ 	.word	0x0000bd60


	//----- nvinfo : EIATTR_EXIT_INSTR_OFFSETS
	.align		4
.L_4335:
        /*0064*/ 	.byte	0x04, 0x1c
        /*0066*/ 	.short	(.L_4337 - .L_4336)


	//   ....[0]....
.L_4336:
        /*0068*/ 	.word	0x00009060


	//   ....[1]....
        /*006c*/ 	.word	0x0000b2e0


	//   ....[2]....
        /*0070*/ 	.word	0x0000b320


	//   ....[3]....
        /*0074*/ 	.word	0x0000b3b0


	//   ....[4]....
        /*0078*/ 	.word	0x0000b3e0


	//   ....[5]....
        /*007c*/ 	.word	0x0000b410


	//   ....[6]....
        /*0080*/ 	.word	0x0000b490


	//   ....[7]....
        /*0084*/ 	.word	0x0000b4c0


	//   ....[8]....
        /*0088*/ 	.word	0x0000b550


	//   ....[9]....
        /*008c*/ 	.word	0x0000b590


	//   ....[10]....
        /*0090*/ 	.word	0x0000b5d0


	//   ....[11]....
        /*0094*/ 	.word	0x0000b6a0


	//   ....[12]....
        /*0098*/ 	.word	0x0000b800


	//   ....[13]....
        /*009c*/ 	.word	0x0000b960


	//   ....[14]....
        /*00a0*/ 	.word	0x0000bab0


	//   ....[15]....
        /*00a4*/ 	.word	0x0000bae0


	//   ....[16]....
        /*00a8*/ 	.word	0x0000bb10


	//   ....[17]....
        /*00ac*/ 	.word	0x0000bbb0


	//   ....[18]....
        /*00b0*/ 	.word	0x0000bc00


	//   ....[19]....
        /*00b4*/ 	.word	0x0000bd70


	//   ....[20]....
        /*00b8*/ 	.word	0x0000be70


	//   ....[21]....
        /*00bc*/ 	.word	0x0000bfa0


	//   ....[22]....
        /*00c0*/ 	.word	0x0000bfd0


	//----- nvinfo : EIATTR_MAX_THREADS
	.align		4
.L_4337:
        /*00c4*/ 	.byte	0x04, 0x05
        /*00c6*/ 	.short	(.L_4339 - .L_4338)
.L_4338:
        /*00c8*/ 	.word	0x00000080
        /*00cc*/ 	.word	0x00000001
        /*00d0*/ 	.word	0x00000001


	//----- nvinfo : EIATTR_CRS_STACK_SIZE
	.align		4
.L_4339:
        /*00d4*/ 	.byte	0x04, 0x1e
        /*00d6*/ 	.short	(.L_4341 - .L_4340)
.L_4340:
        /*00d8*/ 	.word	0x00000000


	//----- nvinfo : EIATTR_CBANK_PARAM_SIZE
	.align		4
.L_4341:
        /*00dc*/ 	.byte	0x03, 0x19
        /*00de*/ 	.short	0x0228


	//----- nvinfo : EIATTR_PARAM_CBANK
	.align		4
        /*00e0*/ 	.byte	0x04, 0x0a
        /*00e2*/ 	.short	(.L_4343 - .L_4342)
	.align		4
.L_4342:
        /*00e4*/ 	.word	index@(.nv.constant0._ZN2at6native18elementwise_kernelILi128ELi4EZNS0_15gpu_kernel_implIZNS0_50_GLOBAL__N__2680c7bb_12_PowKernel_cu_7dd49032_317029pow_tensor_scalar_kernel_implIffEEvRNS_18TensorIteratorBaseET0_EUlfE0_EEvS6_RKT_EUliE_EEviT1_)
        /*00e8*/ 	.short	0x0380
        /*00ea*/ 	.short	0x0228


	//----- nvinfo : EIATTR_SW_WAR
	.align		4
.L_4343:
        /*00ec*/ 	.byte	0x04, 0x36
        /*00ee*/ 	.short	(.L_4345 - .L_4344)
.L_4344:
        /*00f0*/ 	.word	0x00000008
.L_4345:


//--------------------- .nv.info._ZN2at6native27unrolled_elementwise_kernelIZNS0_50_GLOBAL__N__2680c7bb_12_PowKernel_cu_7dd49032_317029pow_tensor_scalar_kernel_implIffEEvRNS_18TensorIteratorBaseET0_EUlfE0_St5arrayIPcLm2EELi4E23TrivialOffsetCalculatorILi1EjESC_NS0_6memory12LoadWithCastILi1EEENSD_13StoreWithCastILi1EEEEEviT_S6_T2_T3_T4_T5_ --------------------------
	.section	.nv.info._ZN2at6native27unrolled_elementwise_kernelIZNS0_50_GLOBAL__N__2680c7bb_12_PowKernel_cu_7dd49032_317029pow_tensor_scalar_kernel_implIffEEvRNS_18TensorIteratorBaseET0_EUlfE0_St5arrayIPcLm2EELi4E23TrivialOffsetCalculatorILi1EjESC_NS0_6memory12LoadWithCastILi1EEENSD_13StoreWithCastILi1EEEEEviT_S6_T2_T3_T4_T5_,"",@"SHT_CUDA_INFO"
	.sectionflags	@""
	.align	4


	//----- nvinfo : EIATTR_CUDA_API_VERSION
	.align		4
        /*0000*/ 	.byte	0x04, 0x37
        /*0002*/ 	.short	(.L_4347 - .L_4346)
.L_4346:
        /*0004*/ 	.word	0x00000082


	//----- nvinfo : EIATTR_KPARAM_INFO
	.align		4
.L_4347:
        /*0008*/ 	.byte	0x04, 0x17
        /*000a*/ 	.short	(.L_4349 - .L_4348)
.L_4348:
        /*000c*/ 	.word	0x00000000
        /*0010*/ 	.short	0x0006
        /*0012*/ 	.short	0x002c
        /*0014*/ 	.byte	0x00, 0xf0, 0x21, 0x00


	//----- nvinfo : EIATTR_KPARAM_INFO
	.align		4
.L_4349:
        /*0018*/ 	.byte	0x04, 0x17
        /*001a*/ 	.short	(.L_4351 - .L_4350)
.L_4350:
        /*001c*/ 	.word	0x00000000
        /*0020*/ 	.short	0x0005
        /*0022*/ 	.short	0x0024
        /*0024*/ 	.byte	0x00, 0xf0, 0x21, 0x00


	//----- nvinfo : EIATTR_KPARAM_INFO
	.align		4
.L_4351:
        /*0028*/ 	.byte	0x04, 0x17
        /*002a*/ 	.short	(.L_4353 - .L_4352)
.L_4352:
        /*002c*/ 	.word	0x00000000
        /*0030*/ 	.short	0x0004
        /*0032*/ 	.short	0x0021
        /*0034*/ 	.byte	0x00, 0xf0, 0x05, 0x00


	//----- nvinfo : EIATTR_KPARAM_INFO
	.align		4
.L_4353:
        /*0038*/ 	.byte	0x04, 0x17
        /*003a*/ 	.short	(.L_4355 - .L_4354)
.L_4354:
        /*003c*/ 	.word	0x00000000
        /*0040*/ 	.short	0x0003
        /*0042*/ 	.short	0x0020
        /*0044*/ 	.byte	0x00, 0xf0, 0x05, 0x00


	//----- nvinfo : EIATTR_KPARAM_INFO
	.align		4
.L_4355:
        /*0048*/ 	.byte	0x04, 0x17
        /*004a*/ 	.short	(.L_4357 - .L_4356)
.L_4356:
        /*004c*/ 	.word	0x00000000
        /*0050*/ 	.short	0x0002
        /*0052*/ 	.short	0x0010
        /*0054*/ 	.byte	0x00, 0xf0, 0x41, 0x00


	//----- nvinfo : EIATTR_KPARAM_INFO
	.align		4
.L_4357:
        /*0058*/ 	.byte	0x04, 0x17
        /*005a*/ 	.short	(.L_4359 - .L_4358)
.L_4358:
        /*005c*/ 	.word	0x00000000
        /*0060*/ 	.short	0x0001
        /*0062*/ 	.short	0x0008
        /*0064*/ 	.byte	0x00, 0xf0, 0x21, 0x00


	//----- nvinfo : EIATTR_KPARAM_INFO
	.align		4
.L_4359:
        /*0068*/ 	.byte	0x04, 0x17
        /*006a*/ 	.short	(.L_4361 - .L_4360)
.L_4360:
        /*006c*/ 	.word	0x00000000
        /*0070*/ 	.short	0x0000
        /*0072*/ 	.short	0x0000
        /*0074*/ 	.byte	0x00, 0xf0, 0x11, 0x00


	//----- nvinfo : EIATTR_SPARSE_MMA_MASK
	.align		4
.L_4361:
        /*0078*/ 	.byte	0x03, 0x50
        /*007a*/ 	.short	0x0000


	//----- nvinfo : EIATTR_MAXREG_COUNT
	.align		4
        /*007c*/ 	.byte	0x03, 0x1b
        /*007e*/ 	.short	0x00ff


	//----- nvinfo : EIATTR_EXTERNS
	.align		4
        /*0080*/ 	.byte	0x04, 0x0f
        /*0082*/ 	.short	(.L_4363 - .L_4362)


	//   ....[0]....
	.align		4
.L_4362:
        /*0084*/ 	.word	index@(__assertfail)


	//----- nvinfo : EIATTR_MERCURY_ISA_VERSION
	.align		4
.L_4363:
        /*0088*/ 	.byte	0x03, 0x5f
        /*008a*/ 	.short	0x0101


	//----- nvinfo : EIATTR_VRC_CTA_INIT_COUNT
	.align		4
        /*008c*/ 	.byte	0x02, 0x4a
	.zero		1
	.zero		1


	//----- nvinfo : EIATTR_SYSCALL_OFFSETS
	.align		4
        /*0090*/ 	.byte	0x04, 0x46
        /*0092*/ 	.short	(.L_4365 - .L_4364)


	//   ....[0]....
.L_4364:
        /*0094*/ 	.word	0x00000e60


	//   ....[1]....
        /*0098*/ 	.word	0x00001de0


	//   ....[2]....
        /*009c*/ 	.word	0x00002cf0


	//   ....[3]....
        /*00a0*/ 	.word	0x00003bd0


	//   ....[4]....
        /*00a4*/ 	.word	0x00004a10


	//   ....[5]....
        /*00a8*/ 	.word	0x00005760


	//   ....[6]....
        /*00ac*/ 	.word	0x000065e0


	//   ....[7]....
        /*00b0*/ 	.word	0x00007440


	//----- nvinfo : EIATTR_EXIT_INSTR_OFFSETS
	.align		4
.L_4365:
        /*00b4*/ 	.byte	0x04, 0x1c
        /*00b6*/ 	.short	(.L_4367 - .L_4366)


	//   ....[0]....
.L_4366:
        /*00b8*/ 	.word	0x00006880


	//   ....[1]....
        /*00bc*/ 	.word	0x000069c0


	//   ....[2]....
        /*00c0*/ 	.word	0x00006a00


	//   ....[3]....
        /*00c4*/ 	.word	0x00006a90


	//   ....[4]....
        /*00c8*/ 	.word	0x00006ac0


	//   ....[5]....
        /*00cc*/ 	.word	0x00006af0


	//   ....[6]....
        /*00d0*/ 	.word	0x00006b70


	//   ....[7]....
        /*00d4*/ 	.word	0x00006ba0


	//   ....[8]....
        /*00d8*/ 	.word	0x00006c30


	//   ....[9]....
        /*00dc*/ 	.word	0x00006c70


	//   ....[10]....
        /*00e0*/ 	.word	0x00006cb0


	//   ....[11]....
        /*00e4*/ 	.word	0x00006d80


	//   ....[12]....
        /*00e8*/ 	.word	0x00006ee0


	//   ....[13]....
        /*00ec*/ 	.word	0x00007040


	//   ....[14]....
        /*00f0*/ 	.word	0x00007190


	//   ....[15]....
        /*00f4*/ 	.word	0x000071c0


	//   ....[16]....
        /*00f8*/ 	.word	0x000071f0


	//   ....[17]....
        /*00fc*/ 	.word	0x00007290


	//   ....[18]....
        /*0100*/ 	.word	0x000072e0


	//   ....[19]....
        /*0104*/ 	.word	0x00007450


	//   ....[20]....
        /*0108*/ 	.word	0x00007550


	//   ....[21]....
        /*010c*/ 	.word	0x00007680


	//   ....[22]....
        /*0110*/ 	.word	0x000076b0


	//----- nvinfo : EIATTR_MAX_THREADS
	.align		4
.L_4367:
        /*0114*/ 	.byte	0x04, 0x05
        /*0116*/ 	.short	(.L_4369 - .L_4368)
.L_4368:
        /*0118*/ 	.word	0x00000080
        /*011c*/ 	.word	0x00000001
        /*0120*/ 	.word	0x00000001


	//----- nvinfo : EIATTR_CRS_STACK_SIZE
	.align		4
.L_4369:
        /*0124*/ 	.byte	0x04, 0x1e
        /*0126*/ 	.short	(.L_4371 - .L_4370)
.L_4370:
        /*0128*/ 	.word	0x00000000


	//----- nvinfo : EIATTR_CBANK_PARAM_SIZE
	.align		4
.L_4371:
        /*012c*/ 	.byte	0x03, 0x19
        /*012e*/ 	.short	0x0034


	//----- nvinfo : EIATTR_PARAM_CBANK
	.align		4
        /*0130*/ 	.byte	0x04, 0x0a
        /*0132*/ 	.short	(.L_4373 - .L_4372)
	.align		4
.L_4372:
        /*0134*/ 	.word	index@(.nv.constant0._ZN2at6native27unrolled_elementwise_kernelIZNS0_50_GLOBAL__N__2680c7bb_12_PowKernel_cu_7dd49032_317029pow_tensor_scalar_kernel_implIffEEvRNS_18TensorIteratorBaseET0_EUlfE0_St5arrayIPcLm2EELi4E23TrivialOffsetCalculatorILi1EjESC_NS0_6memory12LoadWithCastILi1EEENSD_13StoreWithCastILi1EEEEEviT_S6_T2_T3_T4_T5_)
        /*0138*/ 	.short	0x0380
        /*013a*/ 	.short	0x0034


	//----- nvinfo : EIATTR_SW_WAR
	.align		4
.L_4373:
        /*013c*/ 	.byte	0x04, 0x36
        /*013e*/ 	.short	(.L_4375 - .L_4374)
.L_4374:
        /*0140*/ 	.word	0x00000008
.L_4375:


//--------------------- .nv.info._ZN2at6native18elementwise_kernelILi128ELi2EZNS0_22gpu_kernel_impl_nocastIZNS0_50_GLOBAL__N__2680c7bb_12_PowKernel_cu_7dd49032_317029pow_tensor_scalar_kernel_implIffEEvRNS_18TensorIteratorBaseET0_EUlfE0_EEvS6_RKT_EUliE_EEviT1_ --------------------------
	.section	.nv.info._ZN2at6native18elementwise_kernelILi128ELi2EZNS0_22gpu_kernel_impl_nocastIZNS0_50_GLOBAL__N__2680c7bb_12_PowKernel_cu_7dd49032_317029pow_tensor_scalar_kernel_implIffEEvRNS_18TensorIteratorBaseET0_EUlfE0_EEvS6_RKT_EUliE_EEviT1_,"",@"SHT_CUDA_INFO"
	.sectionflags	@""
	.align	4


	//----- nvinfo : EIATTR_CUDA_API_VERSION
	.align		4
        /*0000*/ 	.byte	0x04, 0x37
        /*0002*/ 	.short	(.L_4377 - .L_4376)
.L_4376:
        /*0004*/ 	.word	0x00000082


	//----- nvinfo : EIATTR_KPARAM_INFO
	.align		4
.L_4377:
        /*0008*/ 	.byte	0x04, 0x17
        /*000a*/ 	.short	(.L_4379 - .L_4378)
.L_4378:
        /*000c*/ 	.word	0x00000000
        /*0010*/ 	.short	0x0001
        /*0012*/ 	.short	0x0008
        /*0014*/ 	.byte	0x00, 0xf0, 0x61, 0x08


	//----- nvinfo : EIATTR_KPARAM_INFO
	.align		4
.L_4379:
        /*0018*/ 	.byte	0x04, 0x17
        /*001a*/ 	.short	(.L_4381 - .L_4380)
.L_4380:
        /*001c*/ 	.word	0x00000000
        /*0020*/ 	.short	0x0000
        /*0022*/ 	.short	0x0000
        /*0024*/ 	.byte	0x00, 0xf0, 0x11, 0x00


	//----- nvinfo : EIATTR_SPARSE_MMA_MASK
	.align		4
.L_4381:
        /*0028*/ 	.byte	0x03, 0x50
        /*002a*/ 	.short	0x0000


	//----- nvinfo : EIATTR_MAXREG_COUNT
	.align		4
        /*002c*/ 	.byte	0x03, 0x1b
        /*002e*/ 	.short	0x0080


	//----- nvinfo : EIATTR_MERCURY_ISA_VERSION
	.align		4
        /*0030*/ 	.byte	0x03, 0x5f
        /*0032*/ 	.short	0x0101


	//----- nvinfo : EIATTR_VRC_CTA_INIT_COUNT
	.align		4
        /*0034*/ 	.byte	0x02, 0x4a
	.zero		1
	.zero		1


	//----- nvinfo : EIATTR_EXIT_INSTR_OFFSETS
	.align		4
        /*0038*/ 	.byte	0x04, 0x1c
        /*003a*/ 	.short	(.L_4383 - .L_4382)


	//   ....[0]....
.L_4382:
        /*003c*/ 	.word	0x00000160


	//   ....[1]....
        /*0040*/ 	.word	0x000001d0


	//   ....[2]....
        /*0044*/ 	.word	0x000015b0


	//   ....[3]....
        /*0048*/ 	.word	0x000028f0


	//----- nvinfo : EIATTR_MAX_THREADS
	.align		4
.L_4383:
        /*004c*/ 	.byte	0x04, 0x05
        /*004e*/ 	.short	(.L_4385 - .L_4384)
.L_4384:
        /*0050*/ 	.word	0x00000080
        /*0054*/ 	.word	0x00000001
        /*0058*/ 	.word	0x00000001


	//----- nvinfo : EIATTR_CRS_STACK_SIZE
	.align		4
.L_4385:
        /*005c*/ 	.byte	0x04, 0x1e
        /*005e*/ 	.short	(.L_4387 - .L_4386)
.L_4386:
        /*0060*/ 	.word	0x00000000


	//----- nvinfo : EIATTR_CBANK_PARAM_SIZE
	.align		4
.L_4387:
        /*0064*/ 	.byte	0x03, 0x19
        /*0066*/ 	.short	0x0220


	//----- nvinfo : EIATTR_PARAM_CBANK
	.align		4
        /*0068*/ 	.byte	0x04, 0x0a
        /*006a*/ 	.short	(.L_4389 - .L_4388)
	.align		4
.L_4388:
        /*006c*/ 	.word	index@(.nv.constant0._ZN2at6native18elementwise_kernelILi128ELi2EZNS0_22gpu_kernel_impl_nocastIZNS0_50_GLOBAL__N__2680c7bb_12_PowKernel_cu_7dd49032_317029pow_tensor_scalar_kernel_implIffEEvRNS_18TensorIteratorBaseET0_EUlfE0_EEvS6_RKT_EUliE_EEviT1_)
        /*0070*/ 	.short	0x0380
        /*0072*/ 	.short	0x0220


	//----- nvinfo : EIATTR_SW_WAR
	.align		4
.L_4389:
        /*0074*/ 	.byte	0x04, 0x36
        /*0076*/ 	.short	(.L_4391 - .L_4390)
.L_4390:
        /*0078*/ 	.word	0x00000008
.L_4391:


//--------------------- .nv.info._ZN2at6native27unrolled_elementwise_kernelIZNS0_50_GLOBAL__N__2680c7bb_12_PowKernel_cu_7dd49032_317029pow_tensor_scalar_kernel_implIffEEvRNS_18TensorIteratorBaseET0_EUlfE0_St5arrayIPcLm2EELi4E23TrivialOffsetCalculatorILi1EjESC_NS0_6memory15LoadWithoutCastENSD_16StoreWithoutCastEEEviT_S6_T2_T3_T4_T5_ --------------------------
	.section	.nv.info._ZN2at6native27unrolled_elementwise_kernelIZNS0_50_GLOBAL__N__2680c7bb_12_PowKernel_cu_7dd49032_317029pow_tensor_scalar_kernel_implIffEEvRNS_18TensorIteratorBaseET0_EUlfE0_St5arrayIPcLm2EELi4E23TrivialOffsetCalculatorILi1EjESC_NS0_6memory15LoadWithoutCastENSD_16StoreWithoutCastEEEviT_S6_T2_T3_T4_T5_,"",@"SHT_CUDA_INFO"
	.sectionflags	@""
	.align	4


	//----- nvinfo : EIATTR_CUDA_API_VERSION
	.align		4
        /*0000*/ 	.byte	0x04, 0x37
        /*0002*/ 	.short	(.L_4393 - .L_4392)
.L_4392:
        /*0004*/ 	.word	0x00000082


	//----- nvinfo : EIATTR_KPARAM_INFO
	.align		4
.L_4393:
        /*0008*/ 	.byte	0x04, 0x17
        /*000a*/ 	.short	(.L_4395 - .L_4394)
.L_4394:
        /*000c*/ 	.word	0x00000000
        /*0010*/ 	.short	0x0006
        /*0012*/ 	.short	0x0023
        /*0014*/ 	.byte	0x00, 0xf0, 0x05, 0x00


	//----- nvinfo : EIATTR_KPARAM_INFO
	.align		4
.L_4395:
        /*0018*/ 	.byte	0x04, 0x17
        /*001a*/ 	.short	(.L_4397 - .L_4396)
.L_4396:
        /*001c*/ 	.word	0x00000000
        /*0020*/ 	.short	0x0005
        /*0022*/ 	.short	0x0022
        /*0024*/ 	.byte	0x00, 0xf0, 0x05, 0x00


	//----- nvinfo : EIATTR_KPARAM_INFO
	.align		4
.L_4397:
        /*0028*/ 	.byte	0x04, 0x17
        /*002a*/ 	.short	(.L_4399 - .L_4398)
.L_4398:
        /*002c*/ 	.word	0x00000000
        /*0030*/ 	.short	0x0004
        /*0032*/ 	.short	0x0021
        /*0034*/ 	.byte	0x00, 0xf0, 0x05, 0x00


	//----- nvinfo : EIATTR_KPARAM_INFO
	.align		4
.L_4399:
        /*0038*/ 	.byte	0x04, 0x17
        /*003a*/ 	.short	(.L_4401 - .L_4400)
.L_4400:
        /*003c*/ 	.word	0x00000000
        /*0040*/ 	.short	0x0003
        /*0042*/ 	.short	0x0020
        /*0044*/ 	.byte	0x00, 0xf0, 0x05, 0x00


	//----- nvinfo : EIATTR_KPARAM_INFO
	.align		4
.L_4401:
        /*0048*/ 	.byte	0x04, 0x17
        /*004a*/ 	.short	(.L_4403 - .L_4402)
.L_4402:
        /*004c*/ 	.word	0x00000000
        /*0050*/ 	.short	0x0002
        /*0052*/ 	.short	0x0010
        /*0054*/ 	.byte	0x00, 0xf0, 0x41, 0x00


	//----- nvinfo : EIATTR_KPARAM_INFO
	.align		4
.L_4403:
        /*0058*/ 	.byte	0x04, 0x17
        /*005a*/ 	.short	(.L_4405 - .L_4404)
.L_4404:
        /*005c*/ 	.word	0x00000000
        /*0060*/ 	.short	0x0001
        /*0062*/ 	.short	0x0008
        /*0064*/ 	.byte	0x00, 0xf0, 0x21, 0x00


	//----- nvinfo : EIATTR_KPARAM_INFO
	.align		4
.L_4405:
        /*0068*/ 	.byte	0x04, 0x17
        /*006a*/ 	.short	(.L_4407 - .L_4406)
.L_4406:
        /*006c*/ 	.word	0x00000000
        /*0070*/ 	.short	0x0000
        /*0072*/ 	.short	0x0000
        /*0074*/ 	.byte	0x00, 0xf0, 0x11, 0x00


	//----- nvinfo : EIATTR_SPARSE_MMA_MASK
	.align		4
.L_4407:
        /*0078*/ 	.byte	0x03, 0x50
        /*007a*/ 	.short	0x0000


	//----- nvinfo : EIATTR_MAXREG_COUNT
	.align		4
        /*007c*/ 	.byte	0x03, 0x1b
        /*007e*/ 	.short	0x00ff


	//----- nvinfo : EIATTR_MERCURY_ISA_VERSION
	.align		4
        /*0080*/ 	.byte	0x03, 0x5f
        /*0082*/ 	.short	0x0101


	//----- nvinfo : EIATTR_VRC_CTA_INIT_COUNT
	.align		4
        /*0084*/ 	.byte	0x02, 0x4a
	.zero		1
	.zero		1


	//----- nvinfo : EIATTR_EXIT_INSTR_OFFSETS
	.align		4
        /*0088*/ 	.byte	0x04, 0x1c
        /*008a*/ 	.short	(.L_4409 - .L_4408)


	//   ....[0]....
.L_4408:
        /*008c*/ 	.word	0x00000420


	//   ....[1]....
        /*0090*/ 	.word	0x00000490


	//----- nvinfo : EIATTR_MAX_THREADS
	.align		4
.L_4409:
        /*0094*/ 	.byte	0x04, 0x05
        /*0096*/ 	.short	(.L_4411 - .L_4410)
.L_4410:
        /*0098*/ 	.word	0x00000080
        /*009c*/ 	.word	0x00000001
        /*00a0*/ 	.word	0x00000001


	//----- nvinfo : EIATTR_CRS_STACK_SIZE
	.align		4
.L_4411:
        /*00a4*/ 	.byte	0x04, 0x1e
        /*00a6*/ 	.short	(.L_4413 - .L_4412)
.L_4412:
        /*00a8*/ 	.word	0x00000000


	//----- nvinfo : EIATTR_CBANK_PARAM_SIZE
	.align		4
.L_4413:
        /*00ac*/ 	.byte	0x03, 0x19
        /*00ae*/ 	.short	0x0024


	//----- nvinfo : EIATTR_PARAM_CBANK
	.align		4
        /*00b0*/ 	.byte	0x04, 0x0a
        /*00b2*/ 	.short	(.L_4415 - .L_4414)
	.align		4
.L_4414:
        /*00b4*/ 	.word	index@(.nv.constant0._ZN2at6native27unrolled_elementwise_kernelIZNS0_50_GLOBAL__N__2680c7bb_12_PowKernel_cu_7dd49032_317029pow_tensor_scalar_kernel_implIffEEvRNS_18TensorIteratorBaseET0_EUlfE0_St5arrayIPcLm2EELi4E23TrivialOffsetCalculatorILi1EjESC_NS0_6memory15LoadWithoutCastENSD_16StoreWithoutCastEEEviT_S6_T2_T3_T4_T5_)
        /*00b8*/ 	.short	0x0380
        /*00ba*/ 	.short	0x0024


	//----- nvinfo : EIATTR_SW_WAR
	.align		4
.L_4415:
        /*00bc*/ 	.byte	0x04, 0x36
        /*00be*/ 	.short	(.L_4417 - .L_4416)
.L_4416:
        /*00c0*/ 	.word	0x00000008
.L_4417:


//--------------------- .nv.info._ZN2at6native29vectorized_elementwise_kernelILi2EZNS0_50_GLOBAL__N__2680c7bb_12_PowKernel_cu_7dd49032_317029pow_tensor_scalar_kernel_implIffEEvRNS_18TensorIteratorBaseET0_EUlfE0_St5arrayIPcLm2EEEEviS6_T1_ --------------------------
	.section	.nv.info._ZN2at6native29vectorized_elementwise_kernelILi2EZNS0_50_GLOBAL__N__2680c7bb_12_PowKernel_cu_7dd49032_317029pow_tensor_scalar_kernel_implIffEEvRNS_18TensorIteratorBaseET0_EUlfE0_St5arrayIPcLm2EEEEviS6_T1_,"",@"SHT_CUDA_INFO"
	.sectionflags	@""
	.align	4


	//----- nvinfo : EIATTR_CUDA_API_VERSION
	.align		4
        /*0000*/ 	.byte	0x04, 0x37
        /*0002*/ 	.short	(.L_4419 - .L_4418)
.L_4418:
        /*0004*/ 	.word	0x00000082


	//----- nvinfo : EIATTR_KPARAM_INFO
	.align		4
.L_4419:
        /*0008*/ 	.byte	0x04, 0x17
        /*000a*/ 	.short	(.L_4421 - .L_4420)
.L_4420:
        /*000c*/ 	.word	0x00000000
        /*0010*/ 	.short	0x0002
        /*0012*/ 	.short	0x0010
        /*0014*/ 	.byte	0x00, 0xf0, 0x41, 0x00


	//----- nvinfo : EIATTR_KPARAM_INFO
	.align		4
.L_4421:
        /*0018*/ 	.byte	0x04, 0x17
        /*001a*/ 	.short	(.L_4423 - .L_4422)
.L_4422:
        /*001c*/ 	.word	0x00000000
        /*0020*/ 	.short	0x0001
        /*0022*/ 	.short	0x0008
        /*0024*/ 	.byte	0x00, 0xf0, 0x21, 0x00


	//----- nvinfo : EIATTR_KPARAM_INFO
	.align		4
.L_4423:
        /*0028*/ 	.byte	0x04, 0x17
        /*002a*/ 	.short	(.L_4425 - .L_4424)
.L_4424:
        /*002c*/ 	.word	0x00000000
        /*0030*/ 	.short	0x0000
        /*0032*/ 	.short	0x0000
        /*0034*/ 	.byte	0x00, 0xf0, 0x11, 0x00


	//----- nvinfo : EIATTR_SPARSE_MMA_MASK
	.align		4
.L_4425:
        /*0038*/ 	.byte	0x03, 0x50
        /*003a*/ 	.short	0x0000


	//----- nvinfo : EIATTR_MAXREG_COUNT
	.align		4
        /*003c*/ 	.byte	0x03, 0x1b
        /*003e*/ 	.short	0x00ff


	//----- nvinfo : EIATTR_MERCURY_ISA_VERSION
	.align		4
        /*0040*/ 	.byte	0x03, 0x5f
        /*0042*/ 	.short	0x0101


	//----- nvinfo : EIATTR_VRC_CTA_INIT_COUNT
	.align		4
        /*0044*/ 	.byte	0x02, 0x4a
	.zero		1
	.zero		1


	//----- nvinfo : EIATTR_EXIT_INSTR_OFFSETS
	.align		4
        /*0048*/ 	.byte	0x04, 0x1c
        /*004a*/ 	.short	(.L_4427 - .L_4426)


	//   ....[0]....
.L_4426:
        /*004c*/ 	.word	0x00000850


	//   ....[1]....
        /*0050*/ 	.word	0x000008c0


	//   ....[2]....
        /*0054*/ 	.word	0x00000ac0


	//----- nvinfo : EIATTR_MAX_THREADS
	.align		4
.L_4427:
        /*0058*/ 	.byte	0x04, 0x05
        /*005a*/ 	.short	(.L_4429 - .L_4428)
.L_4428:
        /*005c*/ 	.word	0x00000080
        /*0060*/ 	.word	0x00000001
        /*0064*/ 	.word	0x00000001


	//----- nvinfo : EIATTR_CRS_STACK_SIZE
	.align		4
.L_4429:
        /*0068*/ 	.byte	0x04, 0x1e
        /*006a*/ 	.short	(.L_4431 - .L_4430)
.L_4430:
        /*006c*/ 	.word	0x00000000


	//----- nvinfo : EIATTR_CBANK_PARAM_SIZE
	.align		4
.L_4431:
        /*0070*/ 	.byte	0x03, 0x19
        /*0072*/ 	.short	0x0020


	//----- nvinfo : EIATTR_PARAM_CBANK
	.align		4
        /*0074*/ 	.byte	0x04, 0x0a
        /*0076*/ 	.short	(.L_4433 - .L_4432)
	.align		4
.L_4432:
        /*0078*/ 	.word	index@(.nv.constant0._ZN2at6native29vectorized_elementwise_kernelILi2EZNS0_50_GLOBAL__N__2680c7bb_12_PowKernel_cu_7dd49032_317029pow_tensor_scalar_kernel_implIffEEvRNS_18TensorIteratorBaseET0_EUlfE0_St5arrayIPcLm2EEEEviS6_T1_)
        /*007c*/ 	.short	0x0380
        /*007e*/ 	.short	0x0020


	//----- nvinfo : EIATTR_SW_WAR
	.align		4
.L_4433:
        /*0080*/ 	.byte	0x04, 0x36
        /*0082*/ 	.short	(.L_4435 - .L_4434)
.L_4434:
        /*0084*/ 	.word	0x00000008
.L_4435:


//--------------------- .nv.info._ZN2at6native29vectorized_elementwise_kernelILi4EZNS0_50_GLOBAL__N__2680c7bb_12_PowKernel_cu_7dd49032_317029pow_tensor_scalar_kernel_implIffEEvRNS_18TensorIteratorBaseET0_EUlfE0_St5arrayIPcLm2EEEEviS6_T1_ --------------------------
	.section	.nv.info._ZN2at6native29vectorized_elementwise_kernelILi4EZNS0_50_GLOBAL__N__2680c7bb_12_PowKernel_cu_7dd49032_317029pow_tensor_scalar_kernel_implIffEEvRNS_18TensorIteratorBaseET0_EUlfE0_St5arrayIPcLm2EEEEviS6_T1_,"",@"SHT_CUDA_INFO"
	.sectionflags	@""
	.align	4


	//----- nvinfo : EIATTR_CUDA_API_VERSION
	.align		4
        /*0000*/ 	.byte	0x04, 0x37
        /*0002*/ 	.short	(.L_4437 - .L_4436)
.L_4436:
        /*0004*/ 	.word	0x00000082


	//----- nvinfo : EIATTR_KPARAM_INFO
	.align		4
.L_4437:
        /*0008*/ 	.byte	0x04, 0x17
        /*000a*/ 	.short	(.L_4439 - .L_4438)
.L_4438:
        /*000c*/ 	.word	0x00000000
        /*0010*/ 	.short	0x0002
        /*0012*/ 	.short	0x0010
        /*0014*/ 	.byte	0x00, 0xf0, 0x41, 0x00


	//----- nvinfo : EIATTR_KPARAM_INFO
	.align		4
.L_4439:
        /*0018*/ 	.byte	0x04, 0x17
        /*001a*/ 	.short	(.L_4441 - .L_4440)
.L_4440:
        /*001c*/ 	.word	0x00000000
        /*0020*/ 	.short	0x0001
        /*0022*/ 	.short	0x0008
        /*0024*/ 	.byte	0x00, 0xf0, 0x21, 0x00


	//----- nvinfo : EIATTR_KPARAM_INFO
	.align		4
.L_4441:
        /*0028*/ 	.byte	0x04, 0x17
        /*002a*/ 	.short	(.L_4443 - .L_4442)
.L_4442:
        /*002c*/ 	.word	0x00000000
        /*0030*/ 	.short	0x0000
        /*0032*/ 	.short	0x0000
        /*0034*/ 	.byte	0x00, 0xf0, 0x11, 0x00


	//----- nvinfo : EIATTR_SPARSE_MMA_MASK
	.align		4
.L_4443:
        /*0038*/ 	.byte	0x03, 0x50
        /*003a*/ 	.short	0x0000


	//----- nvinfo : EIATTR_MAXREG_COUNT
	.align		4
        /*003c*/ 	.byte	0x03, 0x1b
        /*003e*/ 	.short	0x00ff


	//----- nvinfo : EIATTR_MERCURY_ISA_VERSION
	.align		4
        /*0040*/ 	.byte	0x03, 0x5f
        /*0042*/ 	.short	0x0101


	//----- nvinfo : EIATTR_VRC_CTA_INIT_COUNT
	.align		4
        /*0044*/ 	.byte	0x02, 0x4a
	.zero		1
	.zero		1


	//----- nvinfo : EIATTR_EXIT_INSTR_OFFSETS
	.align		4
        /*0048*/ 	.byte	0x04, 0x1c
        /*004a*/ 	.short	(.L_4445 - .L_4444)


	//   ....[0]....
.L_4444:
        /*004c*/ 	.word	0x00000850


	//   ....[1]....
        /*0050*/ 	.word	0x000008c0


	//   ....[2]....
        /*0054*/ 	.word	0x00000a80


	//----- nvinfo : EIATTR_MAX_THREADS
	.align		4
.L_4445:
        /*0058*/ 	.byte	0x04, 0x05
        /*005a*/ 	.short	(.L_4447 - .L_4446)
.L_4446:
        /*005c*/ 	.word	0x00000080
        /*0060*/ 	.word	0x00000001
        /*0064*/ 	.word	0x00000001


	//----- nvinfo : EIATTR_CRS_STACK_SIZE
	.align		4
.L_4447:
        /*0068*/ 	.byte	0x04, 0x1e
        /*006a*/ 	.short	(.L_4449 - .L_4448)
.L_4448:
        /*006c*/ 	.word	0x00000000


	//----- nvinfo : EIATTR_CBANK_PARAM_SIZE
	.align		4
.L_4449:
        /*0070*/ 	.byte	0x03, 0x19
        /*0072*/ 	.short	0x0020


	//----- nvinfo : EIATTR_PARAM_CBANK
	.align		4
        /*0074*/ 	.byte	0x04, 0x0a
        /*0076*/ 	.short	(.L_4451 - .L_4450)
	.align		4
.L_4450:
        /*0078*/ 	.word	index@(.nv.constant0._ZN2at6native29vectorized_elementwise_kernelILi4EZNS0_50_GLOBAL__N__2680c7bb_12_PowKernel_cu_7dd49032_317029pow_tensor_scalar_kernel_implIffEEvRNS_18TensorIteratorBaseET0_EUlfE0_St5arrayIPcLm2EEEEviS6_T1_)
        /*007c*/ 	.short	0x0380
        /*007e*/ 	.short	0x0020


	//----- nvinfo : EIATTR_SW_WAR
	.align		4
.L_4451:
        /*0080*/ 	.byte	0x04, 0x36
        /*0082*/ 	.short	(.L_4453 - .L_4452)
.L_4452:
        /*0084*/ 	.word	0x00000008
.L_4453:


//--------------------- .nv.info._ZN2at6native29vectorized_elementwise_kernelILi8EZNS0_50_GLOBAL__N__2680c7bb_12_PowKernel_cu_7dd49032_317029pow_tensor_scalar_kernel_implIffEEvRNS_18TensorIteratorBaseET0_EUlfE0_St5arrayIPcLm2EEEEviS6_T1_ --------------------------
	.section	.nv.info._ZN2at6native29vectorized_elementwise_kernelILi8EZNS0_50_GLOBAL__N__2680c7bb_12_PowKernel_cu_7dd49032_317029pow_tensor_scalar_kernel_implIffEEvRNS_18TensorIteratorBaseET0_EUlfE0_St5arrayIPcLm2EEEEviS6_T1_,"",@"SHT_CUDA_INFO"
	.sectionflags	@""
	.align	4


	//----- nvinfo : EIATTR_CUDA_API_VERSION
	.align		4
        /*0000*/ 	.byte	0x04, 0x37
        /*0002*/ 	.short	(.L_4455 - .L_4454)
.L_4454:
        /*0004*/ 	.word	0x00000082


	//----- nvinfo : EIATTR_KPARAM_INFO
	.align		4
.L_4455:
        /*0008*/ 	.byte	0x04, 0x17
        /*000a*/ 	.short	(.L_4457 - .L_4456)
.L_4456:
        /*000c*/ 	.word	0x00000000
        /*0010*/ 	.short	0x0002
        /*0012*/ 	.short	0x0010
        /*0014*/ 	.byte	0x00, 0xf0, 0x41, 0x00


	//----- nvinfo : EIATTR_KPARAM_INFO
	.align		4
.L_4457:
        /*0018*/ 	.byte	0x04, 0x17
        /*001a*/ 	.short	(.L_4459 - .L_4458)
.L_4458:
        /*001c*/ 	.word	0x00000000
        /*0020*/ 	.short	0x0001
        /*0022*/ 	.short	0x0008
        /*0024*/ 	.byte	0x00, 0xf0, 0x21, 0x00


	//----- nvinfo : EIATTR_KPARAM_INFO
	.align		4
.L_4459:
        /*0028*/ 	.byte	0x04, 0x17
        /*002a*/ 	.short	(.L_4461 - .L_4460)
.L_4460:
        /*002c*/ 	.word	0x00000000
        /*0030*/ 	.short	0x0000
        /*0032*/ 	.short	0x0000
        /*0034*/ 	.byte	0x00, 0xf0, 0x11, 0x00


	//----- nvinfo : EIATTR_SPARSE_MMA_MASK
	.align		4
.L_4461:
        /*0038*/ 	.byte	0x03, 0x50
        /*003a*/ 	.short	0x0000


	//----- nvinfo : EIATTR_MAXREG_COUNT
	.align		4
        /*003c*/ 	.byte	0x03, 0x1b
        /*003e*/ 	.short	0x00ff


	//----- nvinfo : EIATTR_MERCURY_ISA_VERSION
	.align		4
        /*0040*/ 	.byte	0x03, 0x5f
        /*0042*/ 	.short	0x0101


	//----- nvinfo : EIATTR_VRC_CTA_INIT_COUNT
	.align		4
        /*0044*/ 	.byte	0x02, 0x4a
	.zero		1
	.zero		1


	//----- nvinfo : EIATTR_EXIT_INSTR_OFFSETS
	.align		4
        /*0048*/ 	.byte	0x04, 0x1c
        /*004a*/ 	.short	(.L_4463 - .L_4462)


	//   ....[0]....
.L_4462:
        /*004c*/ 	.word	0x00000010


	//----- nvinfo : EIATTR_MAX_THREADS
	.align		4
.L_4463:
        /*0050*/ 	.byte	0x04, 0x05
        /*0052*/ 	.short	(.L_4465 - .L_4464)
.L_4464:
        /*0054*/ 	.word	0x00000080
        /*0058*/ 	.word	0x00000001
        /*005c*/ 	.word	0x00000001


	//----- nvinfo : EIATTR_CBANK_PARAM_SIZE
	.align		4
.L_4465:
        /*0060*/ 	.byte	0x03, 0x19
        /*0062*/ 	.short	0x0020


	//----- nvinfo : EIATTR_PARAM_CBANK
	.align		4
        /*0064*/ 	.byte	0x04, 0x0a
        /*0066*/ 	.short	(.L_4467 - .L_4466)
	.align		4
.L_4466:
        /*0068*/ 	.word	index@(.nv.constant0._ZN2at6native29vectorized_elementwise_kernelILi8EZNS0_50_GLOBAL__N__2680c7bb_12_PowKernel_cu_7dd49032_317029pow_tensor_scalar_kernel_implIffEEvRNS_18TensorIteratorBaseET0_EUlfE0_St5arrayIPcLm2EEEEviS6_T1_)
        /*006c*/ 	.short	0x0380
        /*006e*/ 	.short	0x0020


	//----- nvinfo : EIATTR_SW_WAR
	.align		4
.L_4467:
        /*0070*/ 	.byte	0x04, 0x36
        /*0072*/ 	.short	(.L_4469 - .L_4468)
.L_4468:
        /*0074*/ 	.word	0x00000008
.L_4469:


//--------------------- .nv.info._ZN2at6native18elementwise_kernelILi128ELi4EZNS0_15gpu_kernel_implIZNS0_50_GLOBAL__N__2680c7bb_12_PowKernel_cu_7dd49032_317029pow_tensor_scalar_kernel_implIffEEvRNS_18TensorIteratorBaseET0_EUlfE_EEvS6_RKT_EUliE_EEviT1_ --------------------------
	.section	.nv.info._ZN2at6native18elementwise_kernelILi128ELi4EZNS0_15gpu_kernel_implIZNS0_50_GLOBAL__N__2680c7bb_12_PowKernel_cu_7dd49032_317029pow_tensor_scalar_kernel_implIffEEvRNS_18TensorIteratorBaseET0_EUlfE_EEvS6_RKT_EUliE_EEviT1_,"",@"SHT_CUDA_INFO"
	.sectionflags	@""
	.align	4


	//----- nvinfo : EIATTR_CUDA_API_VERSION
	.align		4
        /*0000*/ 	.byte	0x04, 0x37
        /*0002*/ 	.short	(.L_4471 - .L_4470)
.L_4470:
        /*0004*/ 	.word	0x00000082


	//----- nvinfo : EIATTR_KPARAM_INFO
	.align		4
.L_4471:
        /*0008*/ 	.byte	0x04, 0x17
        /*000a*/ 	.short	(.L_4473 - .L_4472)
.L_4472:
        /*000c*/ 	.word	0x00000000
        /*0010*/ 	.short	0x0001
        /*0012*/ 	.short	0x0008
        /*0014*/ 	.byte	0x00, 0xf0, 0x81, 0x08


	//----- nvinfo : EIATTR_KPARAM_INFO
	.align		4
.L_4473:
        /*0018*/ 	.byte	0x04, 0x17
        /*001a*/ 	.short	(.L_4475 - .L_4474)
.L_4474:
        /*001c*/ 	.word	0x00000000
        /*0020*/ 	.short	0x0000
        /*0022*/ 	.short	0x0000
        /*0024*/ 	.byte	0x00, 0xf0, 0x11, 0x00


	//----- nvinfo : EIATTR_SPARSE_MMA_MASK
	.align		4
.L_4475:
        /*0028*/ 	.byte	0x03, 0x50
        /*002a*/ 	.short	0x0000


	//----- nvinfo : EIATTR_MAXREG_COUNT
	.align		4
        /*002c*/ 	.byte	0x03, 0x1b
        /*002e*/ 	.short	0x0080


	//----- nvinfo : EIATTR_EXTERNS
	.align		4
        /*0030*/ 	.byte	0x04, 0x0f
        /*0032*/ 	.short	(.L_4477 - .L_4476)


	//   ....[0]....
	.align		4
.L_4476:
        /*0034*/ 	.word	index@(__assertfail)


	//----- nvinfo : EIATTR_MERCURY_ISA_VERSION
	.align		4
.L_4477:
        /*0038*/ 	.byte	0x03, 0x5f
        /*003a*/ 	.short	0x0101


	//----- nvinfo : EIATTR_VRC_CTA_INIT_COUNT
	.align		4
        /*003c*/ 	.byte	0x02, 0x4a
	.zero		1
	.zero		1


	//----- nvinfo : EIATTR_SYSCALL_OFFSETS
	.align		4
        /*0040*/ 	.byte	0x04, 0x46
        /*0042*/ 	.short	(.L_4479 - .L_4478)


	//   ....[0]....
.L_4478:
        /*0044*/ 	.word	0x00002150


	//   ....[1]....
        /*0048*/ 	.word	0x00002f10


	//   ....[2]....
        /*004c*/ 	.word	0x000051a0


	//   ....[3]....
        /*0050*/ 	.word	0x00005dc0


	//   ....[4]....
        /*0054*/ 	.word	0x00008160


	//   ....[5]....
        /*0058*/ 	.word	0x00008d80


	//   ....[6]....
        /*005c*/ 	.word	0x0000b130


	//   ....[7]....
        /*0060*/ 	.word	0x0000bd20


	//----- nvinfo : EIATTR_EXIT_INSTR_OFFSETS
	.align		4
.L_4479:
        /*0064*/ 	.byte	0x04, 0x1c
        /*0066*/ 	.short	(.L_4481 - .L_4480)


	//   ....[0]....
.L_4480:
        /*0068*/ 	.word	0x00009030


	//   ....[1]....
        /*006c*/ 	.word	0x0000b2a0


	//   ....[2]....
        /*0070*/ 	.word	0x0000b2e0


	//   ....[3]....
        /*0074*/ 	.word	0x0000b370


	//   ....[4]....
        /*0078*/ 	.word	0x0000b3a0


	//   ....[5]....
        /*007c*/ 	.word	0x0000b3d0


	//   ....[6]....
        /*0080*/ 	.word	0x0000b450


	//   ....[7]....
        /*0084*/ 	.word	0x0000b480


	//   ....[8]....
        /*0088*/ 	.word	0x0000b510


	//   ....[9]....
        /*008c*/ 	.word	0x0000b550


	//   ....[10]....
        /*0090*/ 	.word	0x0000b590


	//   ....[11]....
        /*0094*/ 	.word	0x0000b660


	//   ....[12]....
        /*0098*/ 	.word	0x0000b7c0


	//   ....[13]....
        /*009c*/ 	.word	0x0000b920


	//   ....[14]....
        /*00a0*/ 	.word	0x0000ba70


	//   ....[15]....
        /*00a4*/ 	.word	0x0000baa0


	//   ....[16]....
        /*00a8*/ 	.word	0x0000bad0


	//   ....[17]....
        /*00ac*/ 	.word	0x0000bb70


	//   ....[18]....
        /*00b0*/ 	.word	0x0000bbc0


	//   ....[19]....
        /*00b4*/ 	.word	0x0000bd30


	//   ....[20]....
        /*00b8*/ 	.word	0x0000be30


	//   ....[21]....
        /*00bc*/ 	.word	0x0000bf60


	//   ....[22]....
        /*00c0*/ 	.word	0x0000bf90


	//----- nvinfo : EIATTR_MAX_THREADS
	.align		4
.L_4481:
        /*00c4*/ 	.byte	0x04, 0x05
        /*00c6*/ 	.short	(.L_4483 - .L_4482)
.L_4482:
        /*00c8*/ 	.word	0x00000080
        /*00cc*/ 	.word	0x00000001
        /*00d0*/ 	.word	0x00000001


	//----- nvinfo : EIATTR_CRS_STACK_SIZE
	.align		4
.L_4483:
        /*00d4*/ 	.byte	0x04, 0x1e
        /*00d6*/ 	.short	(.L_4485 - .L_4484)
.L_4484:
        /*00d8*/ 	.word	0x00000000


	//----- nvinfo : EIATTR_CBANK_PARAM_SIZE
	.align		4
.L_4485:
        /*00dc*/ 	.byte	0x03, 0x19
        /*00de*/ 	.short	0x0228


	//----- nvinfo : EIATTR_PARAM_CBANK
	.align		4
        /*00e0*/ 	.byte	0x04, 0x0a
        /*00e2*/ 	.short	(.L_4487 - .L_4486)
	.align		4
.L_4486:
        /*00e4*/ 	.word	index@(.nv.constant0._ZN2at6native18elementwise_kernelILi128ELi4EZNS0_15gpu_kernel_implIZNS0_50_GLOBAL__N__2680c7bb_12_PowKernel_cu_7dd49032_317029pow_tensor_scalar_kernel_implIffEEvRNS_18TensorIteratorBaseET0_EUlfE_EEvS6_RKT_EUliE_EEviT1_)
        /*00e8*/ 	.short	0x0380
        /*00ea*/ 	.short	0x0228


	//----- nvinfo : EIATTR_SW_WAR
	.align		4
.L_4487:
        /*00ec*/ 	.byte	0x04, 0x36
        /*00ee*/ 	.short	(.L_4489 - .L_4488)
.L_4488:
        /*00f0*/ 	.word	0x00000008
.L_4489:


//--------------------- .nv.info._ZN2at6native27unrolled_elementwise_kernelIZNS0_50_GLOBAL__N__2680c7bb_12_PowKernel_cu_7dd49032_317029pow_tensor_scalar_kernel_implIffEEvRNS_18TensorIteratorBaseET0_EUlfE_St5arrayIPcLm2EELi4E23TrivialOffsetCalculatorILi1EjESC_NS0_6memory12LoadWithCastILi1EEENSD_13StoreWithCastILi1EEEEEviT_S6_T2_T3_T4_T5_ --------------------------
	.section	.nv.info._ZN2at6native27unrolled_elementwise_kernelIZNS0_50_GLOBAL__N__2680c7bb_12_PowKernel_cu_7dd49032_317029pow_tensor_scalar_kernel_implIffEEvRNS_18TensorIteratorBaseET0_EUlfE_St5arrayIPcLm2EELi4E23TrivialOffsetCalculatorILi1EjESC_NS0_6memory12LoadWithCastILi1EEENSD_13StoreWithCastILi1EEEEEviT_S6_T2_T3_T4_T5_,"",@"SHT_CUDA_INFO"
	.sectionflags	@""
	.align	4


	//----- nvinfo : EIATTR_CUDA_API_VERSION
	.align		4
        /*0000*/ 	.byte	0x04, 0x37
        /*0002*/ 	.short	(.L_4491 - .L_4490)
.L_4490:
        /*0004*/ 	.word	0x00000082


	//----- nvinfo : EIATTR_KPARAM_INFO
	.align		4
.L_4491:
        /*0008*/ 	.byte	0x04, 0x17
        /*000a*/ 	.short	(.L_4493 - .L_4492)
.L_4492:
        /*000c*/ 	.word	0x00000000
        /*0010*/ 	.short	0x0006
        /*0012*/ 	.short	0x002c
        /*0014*/ 	.byte	0x00, 0xf0, 0x21, 0x00


	//----- nvinfo : EIATTR_KPARAM_INFO
	.align		4
.L_4493:
        /*0018*/ 	.byte	0x04, 0x17
        /*001a*/ 	.short	(.L_4495 - .L_4494)
.L_4494:
        /*001c*/ 	.word	0x00000000
        /*0020*/ 	.short	0x0005
        /*0022*/ 	.short	0x0024
        /*0024*/ 	.byte	0x00, 0xf0, 0x21, 0x00


	//----- nvinfo : EIATTR_KPARAM_INFO
	.align		4
.L_4495:
        /*0028*/ 	.byte	0x04, 0x17
        /*002a*/ 	.short	(.L_4497 - .L_4496)
.L_4496:
        /*002c*/ 	.word	0x00000000
        /*0030*/ 	.short	0x0004
        /*0032*/ 	.short	0x0021
        /*0034*/ 	.byte	0x00, 0xf0, 0x05, 0x00


	//----- nvinfo : EIATTR_KPARAM_INFO
	.align		4
.L_4497:
        /*0038*/ 	.byte	0x04, 0x17
        /*003a*/ 	.short	(.L_4499 - .L_4498)
.L_4498:
        /*003c*/ 	.word	0x00000000
        /*0040*/ 	.short	0x0003
        /*0042*/ 	.short	0x0020
        /*0044*/ 	.byte	0x00, 0xf0, 0x05, 0x00


	//----- nvinfo : EIATTR_KPARAM_INFO
	.align		4
.L_4499:
        /*0048*/ 	.byte	0x04, 0x17
        /*004a*/ 	.short	(.L_4501 - .L_4500)
.L_4500:
        /*004c*/ 	.word	0x00000000
        /*0050*/ 	.short	0x0002
        /*0052*/ 	.short	0x0010
        /*0054*/ 	.byte	0x00, 0xf0, 0x41, 0x00


	//----- nvinfo : EIATTR_KPARAM_INFO
	.align		4
.L_4501:
        /*0058*/ 	.byte	0x04, 0x17
        /*005a*/ 	.short	(.L_4503 - .L_4502)
.L_4502:
        /*005c*/ 	.word	0x00000000
        /*0060*/ 	.short	0x0001
        /*0062*/ 	.short	0x0008
        /*0064*/ 	.byte	0x00, 0xf0, 0x21, 0x00


	//----- nvinfo : EIATTR_KPARAM_INFO
	.align		4
.L_4503:
        /*0068*/ 	.byte	0x04, 0x17
        /*006a*/ 	.short	(.L_4505 - .L_4504)
.L_4504:
        /*006c*/ 	.word	0x00000000
        /*0070*/ 	.short	0x0000
        /*0072*/ 	.short	0x0000
        /*0074*/ 	.byte	0x00, 0xf0, 0x11, 0x00


	//----- nvinfo : EIATTR_SPARSE_MMA_MASK
	.align		4
.L_4505:
        /*0078*/ 	.byte	0x03, 0x50
        /*007a*/ 	.short	0x0000


	//----- nvinfo : EIATTR_MAXREG_COUNT
	.align		4
        /*007c*/ 	.byte	0x03, 0x1b
        /*007e*/ 	.short	0x00ff


	//----- nvinfo : EIATTR_EXTERNS
	.align		4
        /*0080*/ 	.byte	0x04, 0x0f
        /*0082*/ 	.short	(.L_4507 - .L_4506)


	//   ....[0]....
	.align		4
.L_4506:
        /*0084*/ 	.word	index@(__assertfail)


	//----- nvinfo : EIATTR_MERCURY_ISA_VERSION
	.align		4
.L_4507:
        /*0088*/ 	.byte	0x03, 0x5f
        /*008a*/ 	.short	0x0101


	//----- nvinfo : EIATTR_VRC_CTA_INIT_COUNT
	.align		4
        /*008c*/ 	.byte	0x02, 0x4a
	.zero		1
	.zero		1


	//----- nvinfo : EIATTR_SYSCALL_OFFSETS
	.align		4
        /*0090*/ 	.byte	0x04, 0x46
        /*0092*/ 	.short	(.L_4509 - .L_4508)


	//   ....[0]....
.L_4508:
        /*0094*/ 	.word	0x00000e60


	//   ....[1]....
        /*0098*/ 	.word	0x00001de0


	//   ....[2]....
        /*009c*/ 	.word	0x00002cf0


	//   ....[3]....
        /*00a0*/ 	.word	0x00003bd0


	//   ....[4]....
        /*00a4*/ 	.word	0x000049d0


	//   ....[5]....
        /*00a8*/ 	.word	0x00005720


	//   ....[6]....
        /*00ac*/ 	.word	0x000065a0


	//   ....[7]....
        /*00b0*/ 	.word	0x00007400


	//----- nvinfo : EIATTR_EXIT_INSTR_OFFSETS
	.align		4
.L_4509:
        /*00b4*/ 	.byte	0x04, 0x1c
        /*00b6*/ 	.short	(.L_4511 - .L_4510)


	//   ....[0]....
.L_4510:
        /*00b8*/ 	.word	0x00006840


	//   ....[1]....
        /*00bc*/ 	.word	0x00006980


	//   ....[2]....
        /*00c0*/ 	.word	0x000069c0


	//   ....[3]....
        /*00c4*/ 	.word	0x00006a50


	//   ....[4]....
        /*00c8*/ 	.word	0x00006a80


	//   ....[5]....
        /*00cc*/ 	.word	0x00006ab0


	//   ....[6]....
        /*00d0*/ 	.word	0x00006b30


	//   ....[7]....
        /*00d4*/ 	.word	0x00006b60


	//   ....[8]....
        /*00d8*/ 	.word	0x00006bf0


	//   ....[9]....
        /*00dc*/ 	.word	0x00006c30


	//   ....[10]....
        /*00e0*/ 	.word	0x00006c70


	//   ....[11]....
        /*00e4*/ 	.word	0x00006d40


	//   ....[12]....
        /*00e8*/ 	.word	0x00006ea0


	//   ....[13]....
        /*00ec*/ 	.word	0x00007000


	//   ....[14]....
        /*00f0*/ 	.word	0x00007150


	//   ....[15]....
        /*00f4*/ 	.word	0x00007180


	//   ....[16]....
        /*00f8*/ 	.word	0x000071b0


	//   ....[17]....
        /*00fc*/ 	.word	0x00007250


	//   ....[18]....
        /*0100*/ 	.word	0x000072a0


	//   ....[19]....
        /*0104*/ 	.word	0x00007410


	//   ....[20]....
        /*0108*/ 	.word	0x00007510


	//   ....[21]....
        /*010c*/ 	.word	0x00007640


	//   ....[22]....
        /*0110*/ 	.word	0x00007670


	//----- nvinfo : EIATTR_MAX_THREADS
	.align		4
.L_4511:
        /*0114*/ 	.byte	0x04, 0x05
        /*0116*/ 	.short	(.L_4513 - .L_4512)
.L_4512:
        /*0118*/ 	.word	0x00000080
        /*011c*/ 	.word	0x00000001
        /*0120*/ 	.word	0x00000001


	//----- nvinfo : EIATTR_CRS_STACK_SIZE
	.align		4
.L_4513:
        /*0124*/ 	.byte	0x04, 0x1e
        /*0126*/ 	.short	(.L_4515 - .L_4514)
.L_4514:
        /*0128*/ 	.word	0x00000000


	//----- nvinfo : EIATTR_CBANK_PARAM_SIZE
	.align		4
.L_4515:
        /*012c*/ 	.byte	0x03, 0x19
        /*012e*/ 	.short	0x0034


	//----- nvinfo : EIATTR_PARAM_CBANK
	.align		4
        /*0130*/ 	.byte	0x04, 0x0a
        /*0132*/ 	.short	(.L_4517 - .L_4516)
	.align		4
.L_4516:
        /*0134*/ 	.word	index@(.nv.constant0._ZN2at6native27unrolled_elementwise_kernelIZNS0_50_GLOBAL__N__2680c7bb_12_PowKernel_cu_7dd49032_317029pow_tensor_scalar_kernel_implIffEEvRNS_18TensorIteratorBaseET0_EUlfE_St5arrayIPcLm2EELi4E23TrivialOffsetCalculatorILi1EjESC_NS0_6memory12LoadWithCastILi1EEENSD_13StoreWithCastILi1EEEEEviT_S6_T2_T3_T4_T5_)
        /*0138*/ 	.short	0x0380
        /*013a*/ 	.short	0x0034


	//----- nvinfo : EIATTR_SW_WAR
	.align		4
.L_4517:
        /*013c*/ 	.byte	0x04, 0x36
        /*013e*/ 	.short	(.L_4519 - .L_4518)
.L_4518:
        /*0140*/ 	.word	0x00000008
.L_4519:


//--------------------- .nv.info._ZN2at6native18elementwise_kernelILi128ELi2EZNS0_22gpu_kernel_impl_nocastIZNS0_50_GLOBAL__N__2680c7bb_12_PowKernel_cu_7dd49032_317029pow_tensor_scalar_kernel_implIffEEvRNS_18TensorIteratorBaseET0_EUlfE_EEvS6_RKT_EUliE_EEviT1_ --------------------------
	.section	.nv.info._ZN2at6native18elementwise_kernelILi128ELi2EZNS0_22gpu_kernel_impl_nocastIZNS0_50_GLOBAL__N__2680c7bb_12_PowKernel_cu_7dd49032_317029pow_tensor_scalar_kernel_implIffEEvRNS_18TensorIteratorBaseET0_EUlfE_EEvS6_RKT_EUliE_EEviT1_,"",@"SHT_CUDA_INFO"
	.sectionflags	@""
	.align	4


	//----- nvinfo : EIATTR_CUDA_API_VERSION
	.align		4
        /*0000*/ 	.byte	0x04, 0x37
        /*0002*/ 	.short	(.L_4521 - .L_4520)
.L_4520:
        /*0004*/ 	.word	0x00000082


	//----- nvinfo : EIATTR_KPARAM_INFO
	.align		4
.L_4521:
        /*0008*/ 	.byte	0x04, 0x17
        /*000a*/ 	.short	(.L_4523 - .L_4522)
.L_4522:
        /*000c*/ 	.word	0x00000000
        /*0010*/ 	.short	0x0001
        /*0012*/ 	.short	0x0008
        /*0014*/ 	.byte	0x00, 0xf0, 0x61, 0x08


	//----- nvinfo : EIATTR_KPARAM_INFO
	.align		4
.L_4523:
        /*0018*/ 	.byte	0x04, 0x17
        /*001a*/ 	.short	(.L_4525 - .L_4524)
.L_4524:
        /*001c*/ 	.word	0x00000000
        /*0020*/ 	.short	0x0000
        /*0022*/ 	.short	0x0000
        /*0024*/ 	.byte	0x00, 0xf0, 0x11, 0x00


	//----- nvinfo : EIATTR_SPARSE_MMA_MASK
	.align		4
.L_4525:
        /*0028*/ 	.byte	0x03, 0x50
        /*002a*/ 	.short	0x0000


	//----- nvinfo : EIATTR_MAXREG_COUNT
	.align		4
        /*002c*/ 	.byte	0x03, 0x1b
        /*002e*/ 	.short	0x0080


	//----- nvinfo : EIATTR_MERCURY_ISA_VERSION
	.align		4
        /*0030*/ 	.byte	0x03, 0x5f
        /*0032*/ 	.short	0x0101


	//----- nvinfo : EIATTR_VRC_CTA_INIT_COUNT
	.align		4
        /*0034*/ 	.byte	0x02, 0x4a
	.zero		1
	.zero		1


	//----- nvinfo : EIATTR_EXIT_INSTR_OFFSETS
	.align		4
        /*0038*/ 	.byte	0x04, 0x1c
        /*003a*/ 	.short	(.L_4527 - .L_4526)


	//   ....[0]....
.L_4526:
        /*003c*/ 	.word	0x00000150


	//   ....[1]....
        /*0040*/ 	.word	0x000001b0


	//   ....[2]....
        /*0044*/ 	.word	0x00001580


	//   ....[3]....
        /*0048*/ 	.word	0x000028b0


	//----- nvinfo : EIATTR_MAX_THREADS
	.align		4
.L_4527:
        /*004c*/ 	.byte	0x04, 0x05
        /*004e*/ 	.short	(.L_4529 - .L_4528)
.L_4528:
        /*0050*/ 	.word	0x00000080
        /*0054*/ 	.word	0x00000001
        /*0058*/ 	.word	0x00000001


	//----- nvinfo : EIATTR_CRS_STACK_SIZE
	.align		4
.L_4529:
        /*005c*/ 	.byte	0x04, 0x1e
        /*005e*/ 	.short	(.L_4531 - .L_4530)
.L_4530:
        /*0060*/ 	.word	0x00000000


	//----- nvinfo : EIATTR_CBANK_PARAM_SIZE
	.align		4
.L_4531:
        /*0064*/ 	.byte	0x03, 0x19
        /*0066*/ 	.short	0x0220


	//----- nvinfo : EIATTR_PARAM_CBANK
	.align		4
        /*0068*/ 	.byte	0x04, 0x0a
        /*006a*/ 	.short	(.L_4533 - .L_4532)
	.align		4
.L_4532:
        /*006c*/ 	.word	index@(.nv.constant0._ZN2at6native18elementwise_kernelILi128ELi2EZNS0_22gpu_kernel_impl_nocastIZNS0_50_GLOBAL__N__2680c7bb_12_PowKernel_cu_7dd49032_317029pow_tensor_scalar_kernel_implIffEEvRNS_18TensorIteratorBaseET0_EUlfE_EEvS6_RKT_EUliE_EEviT1_)
        /*0070*/ 	.short	0x0380
        /*0072*/ 	.short	0x0220


	//----- nvinfo : EIATTR_SW_WAR
	.align		4
.L_4533:
        /*0074*/ 	.byte	0x04, 0x36
        /*0076*/ 	.short	(.L_4535 - .L_4534)
.L_4534:
        /*0078*/ 	.word	0x00000008
.L_4535:


//--------------------- .nv.info._ZN2at6native27unrolled_elementwise_kernelIZNS0_50_GLOBAL__N__2680c7bb_12_PowKernel_cu_7dd49032_317029pow_tensor_scalar_kernel_implIffEEvRNS_18TensorIteratorBaseET0_EUlfE_St5arrayIPcLm2EELi4E23TrivialOffsetCalculatorILi1EjESC_NS0_6memory15LoadWithoutCastENSD_16StoreWithoutCastEEEviT_S6_T2_T3_T4_T5_ --------------------------
	.section	.nv.info._ZN2at6native27unrolled_elementwise_kernelIZNS0_50_GLOBAL__N__2680c7bb_12_PowKernel_cu_7dd49032_317029pow_tensor_scalar_kernel_implIffEEvRNS_18TensorIteratorBaseET0_EUlfE_St5arrayIPcLm2EELi4E23TrivialOffsetCalculatorILi1EjESC_NS0_6memory15LoadWithoutCastENSD_16StoreWithoutCastEEEviT_S6_T2_T3_T4_T5_,"",@"SHT_CUDA_INFO"
	.sectionflags	@""
	.align	4


	//----- nvinfo : EIATTR_CUDA_API_VERSION
	.align		4
        /*0000*/ 	.byte	0x04, 0x37
        /*0002*/ 	.short	(.L_4537 - .L_4536)
.L_4536:
        /*0004*/ 	.word	0x00000082


	//----- nvinfo : EIATTR_KPARAM_INFO
	.align		4
.L_4537:
        /*0008*/ 	.byte	0x04, 0x17
        /*000a*/ 	.short	(.L_4539 - .L_4538)
.L_4538:
        /*000c*/ 	.word	0x00000000
        /*0010*/ 	.short	0x0006
        /*0012*/ 	.short	0x0023
        /*0014*/ 	.byte	0x00, 0xf0, 0x05, 0x00


	//----- nvinfo : EIATTR_KPARAM_INFO
	.align		4
.L_4539:
        /*0018*/ 	.byte	0x04, 0x17
        /*001a*/ 	.short	(.L_4541 - .L_4540)
.L_4540:
        /*001c*/ 	.word	0x00000000
        /*0020*/ 	.short	0x0005
        /*0022*/ 	.short	0x0022
        /*0024*/ 	.byte	0x00, 0xf0, 0x05, 0x00


	//----- nvinfo : EIATTR_KPARAM_INFO
	.align		4
.L_4541:
        /*0028*/ 	.byte	0x04, 0x17
        /*002a*/ 	.short	(.L_4543 - .L_4542)
.L_4542:
        /*002c*/ 	.word	0x00000000
        /*0030*/ 	.short	0x0004
        /*0032*/ 	.short	0x0021
        /*0034*/ 	.byte	0x00, 0xf0, 0x05, 0x00


	//----- nvinfo : EIATTR_KPARAM_INFO
	.align		4
.L_4543:
        /*0038*/ 	.byte	0x04, 0x17
        /*003a*/ 	.short	(.L_4545 - .L_4544)
.L_4544:
        /*003c*/ 	.word	0x00000000
        /*0040*/ 	.short	0x0003
        /*0042*/ 	.short	0x0020
        /*0044*/ 	.byte	0x00, 0xf0, 0x05, 0x00


	//----- nvinfo : EIATTR_KPARAM_INFO
	.align		4
.L_4545:
        /*0048*/ 	.byte	0x04, 0x17
        /*004a*/ 	.short	(.L_4547 - .L_4546)
.L_4546:
        /*004c*/ 	.word	0x00000000
        /*0050*/ 	.short	0x0002
        /*0052*/ 	.short	0x0010
        /*0054*/ 	.byte	0x00, 0xf0, 0x41, 0x00


	//----- nvinfo : EIATTR_KPARAM_INFO
	.align		4
.L_4547:
        /*0058*/ 	.byte	0x04, 0x17
        /*005a*/ 	.short	(.L_4549 - .L_4548)
.L_4548:
        /*005c*/ 	.word	0x00000000
        /*0060*/ 	.short	0x0001
        /*0062*/ 	.short	0x0008
        /*0064*/ 	.byte	0x00, 0xf0, 0x21, 0x00


	//----- nvinfo : EIATTR_KPARAM_INFO
	.align		4
.L_4549:
        /*0068*/ 	.byte	0x04, 0x17
        /*006a*/ 	.short	(.L_4551 - .L_4550)
.L_4550:
        /*006c*/ 	.word	0x00000000
        /*0070*/ 	.short	0x0000
        /*0072*/ 	.short	0x0000
        /*0074*/ 	.byte	0x00, 0xf0, 0x11, 0x00


	//----- nvinfo : EIATTR_SPARSE_MMA_MASK
	.align		4
.L_4551:
        /*0078*/ 	.byte	0x03, 0x50
        /*007a*/ 	.short	0x0000


	//----- nvinfo : EIATTR_MAXREG_COUNT
	.align		4
        /*007c*/ 	.byte	0x03, 0x1b
        /*007e*/ 	.short	0x00ff


	//----- nvinfo : EIATTR_MERCURY_ISA_VERSION
	.align		4
        /*0080*/ 	.byte	0x03, 0x5f
        /*0082*/ 	.short	0x0101


	//----- nvinfo : EIATTR_VRC_CTA_INIT_COUNT
	.align		4
        /*0084*/ 	.byte	0x02, 0x4a
	.zero		1
	.zero		1


	//----- nvinfo : EIATTR_EXIT_INSTR_OFFSETS
	.align		4
        /*0088*/ 	.byte	0x04, 0x1c
        /*008a*/ 	.short	(.L_4553 - .L_4552)


	//   ....[0]....
.L_4552:
        /*008c*/ 	.word	0x000003f0


	//   ....[1]....
        /*0090*/ 	.word	0x00000450


	//----- nvinfo : EIATTR_MAX_THREADS
	.align		4
.L_4553:
        /*0094*/ 	.byte	0x04, 0x05
        /*0096*/ 	.short	(.L_4555 - .L_4554)
.L_4554:
        /*0098*/ 	.word	0x00000080
        /*009c*/ 	.word	0x00000001
        /*00a0*/ 	.word	0x00000001


	//----- nvinfo : EIATTR_CRS_STACK_SIZE
	.align		4
.L_4555:
        /*00a4*/ 	.byte	0x04, 0x1e
        /*00a6*/ 	.short	(.L_4557 - .L_4556)
.L_4556:
        /*00a8*/ 	.word	0x00000000


	//----- nvinfo : EIATTR_CBANK_PARAM_SIZE
	.align		4
.L_4557:
        /*00ac*/ 	.byte	0x03, 0x19
        /*00ae*/ 	.short	0x0024


	//----- nvinfo : EIATTR_PARAM_CBANK
	.align		4
        /*00b0*/ 	.byte	0x04, 0x0a
        /*00b2*/ 	.short	(.L_4559 - .L_4558)
	.align		4
.L_4558:
        /*00b4*/ 	.word	index@(.nv.constant0._ZN2at6native27unrolled_elementwise_kernelIZNS0_50_GLOBAL__N__2680c7bb_12_PowKernel_cu_7dd49032_317029pow_tensor_scalar_kernel_implIffEEvRNS_18TensorIteratorBaseET0_EUlfE_St5arrayIPcLm2EELi4E23TrivialOffsetCalculatorILi1EjESC_NS0_6memory15LoadWithoutCastENSD_16StoreWithoutCastEEEviT_S6_T2_T3_T4_T5_)
        /*00b8*/ 	.short	0x0380
        /*00ba*/ 	.short	0x0024


	//----- nvinfo : EIATTR_SW_WAR
	.align		4
.L_4559:
        /*00bc*/ 	.byte	0x04, 0x36
        /*00be*/ 	.short	(.L_4561 - .L_4560)
.L_4560:
        /*00c0*/ 	.word	0x00000008
.L_4561:


//--------------------- .nv.info._ZN2at6native29vectorized_elementwise_kernelILi2EZNS0_50_GLOBAL__N__2680c7bb_12_PowKernel_cu_7dd49032_317029pow_tensor_scalar_kernel_implIffEEvRNS_18TensorIteratorBaseET0_EUlfE_St5arrayIPcLm2EEEEviS6_T1_ --------------------------
	.section	.nv.info._ZN2at6native29vectorized_elementwise_kernelILi2EZNS0_50_GLOBAL__N__2680c7bb_12_PowKernel_cu_7dd49032_317029pow_tensor_scalar_kernel_implIffEEvRNS_18TensorIteratorBaseET0_EUlfE_St5arrayIPcLm2EEEEviS6_T1_,"",@"SHT_CUDA_INFO"
	.sectionflags	@""
	.align	4


	//----- nvinfo : EIATTR_CUDA_API_VERSION
	.align		4
        /*0000*/ 	.byte	0x04, 0x37
        /*0002*/ 	.short	(.L_4563 - .L_4562)
.L_4562:
        /*0004*/ 	.word	0x00000082


	//----- nvinfo : EIATTR_KPARAM_INFO
	.align		4
.L_4563:
        /*0008*/ 	.byte	0x04, 0x17
        /*000a*/ 	.short	(.L_4565 - .L_4564)
.L_4564:
        /*000c*/ 	.word	0x00000000
        /*0010*/ 	.short	0x0002
        /*0012*/ 	.short	0x0010
        /*0014*/ 	.byte	0x00, 0xf0, 0x41, 0x00


	//----- nvinfo : EIATTR_KPARAM_INFO
	.align		4
.L_4565:
        /*0018*/ 	.byte	0x04, 0x17
        /*001a*/ 	.short	(.L_4567 - .L_4566)
.L_4566:
        /*001c*/ 	.word	0x00000000
        /*0020*/ 	.short	0x0001
        /*0022*/ 	.short	0x0008
        /*0024*/ 	.byte	0x00, 0xf0, 0x21, 0x00


	//----- nvinfo : EIATTR_KPARAM_INFO
	.align		4
.L_4567:
        /*0028*/ 	.byte	0x04, 0x17
        /*002a*/ 	.short	(.L_4569 - .L_4568)
.L_4568:
        /*002c*/ 	.word	0x00000000
        /*0030*/ 	.short	0x0000
        /*0032*/ 	.short	0x0000
        /*0034*/ 	.byte	0x00, 0xf0, 0x11, 0x00


	//----- nvinfo : EIATTR_SPARSE_MMA_MASK
	.align		4
.L_4569:
        /*0038*/ 	.byte	0x03, 0x50
        /*003a*/ 	.short	0x0000


	//----- nvinfo : EIATTR_MAXREG_COUNT
	.align		4
        /*003c*/ 	.byte	0x03, 0x1b
        /*003e*/ 	.short	0x00ff


	//----- nvinfo : EIATTR_MERCURY_ISA_VERSION
	.align		4
        /*0040*/ 	.byte	0x03, 0x5f
        /*0042*/ 	.short	0x0101


	//----- nvinfo : EIATTR_VRC_CTA_INIT_COUNT
	.align		4
        /*0044*/ 	.byte	0x02, 0x4a
	.zero		1
	.zero		1


	//----- nvinfo : EIATTR_EXIT_INSTR_OFFSETS
	.align		4
        /*0048*/ 	.byte	0x04, 0x1c
        /*004a*/ 	.short	(.L_4571 - .L_4570)


	//   ....[0]....
.L_4570:
        /*004c*/ 	.word	0x000007e0


	//   ....[1]....
        /*0050*/ 	.word	0x00000840


	//   ....[2]....
        /*0054*/ 	.word	0x000009c0


	//----- nvinfo : EIATTR_MAX_THREADS
	.align		4
.L_4571:
        /*0058*/ 	.byte	0x04, 0x05
        /*005a*/ 	.short	(.L_4573 - .L_4572)
.L_4572:
        /*005c*/ 	.word	0x00000080
        /*0060*/ 	.word	0x00000001
        /*0064*/ 	.word	0x00000001


	//----- nvinfo : EIATTR_CRS_STACK_SIZE
	.align		4
.L_4573:
        /*0068*/ 	.byte	0x04, 0x1e
        /*006a*/ 	.short	(.L_4575 - .L_4574)
.L_4574:
        /*006c*/ 	.word	0x00000000


	//----- nvinfo : EIATTR_CBANK_PARAM_SIZE
	.align		4
.L_4575:
        /*0070*/ 	.byte	0x03, 0x19
        /*0072*/ 	.short	0x0020


	//----- nvinfo : EIATTR_PARAM_CBANK
	.align		4
        /*0074*/ 	.byte	0x04, 0x0a
        /*0076*/ 	.short	(.L_4577 - .L_4576)
	.align		4
.L_4576:
        /*0078*/ 	.word	index@(.nv.constant0._ZN2at6native29vectorized_elementwise_kernelILi2EZNS0_50_GLOBAL__N__2680c7bb_12_PowKernel_cu_7dd49032_317029pow_tensor_scalar_kernel_implIffEEvRNS_18TensorIteratorBaseET0_EUlfE_St5arrayIPcLm2EEEEviS6_T1_)
        /*007c*/ 	.short	0x0380
        /*007e*/ 	.short	0x0020


	//----- nvinfo : EIATTR_SW_WAR
	.align		4
.L_4577:
        /*0080*/ 	.byte	0x04, 0x36
        /*0082*/ 	.short	(.L_4579 - .L_4578)
.L_4578:
        /*0084*/ 	.word	0x00000008
.L_4579:


//--------------------- .nv.info._ZN2at6native29vectorized_elementwise_kernelILi4EZNS0_50_GLOBAL__N__2680c7bb_12_PowKernel_cu_7dd49032_317029pow_tensor_scalar_kernel_implIffEEvRNS_18TensorIteratorBaseET0_EUlfE_St5arrayIPcLm2EEEEviS6_T1_ --------------------------
	.section	.nv.info._ZN2at6native29vectorized_elementwise_kernelILi4EZNS0_50_GLOBAL__N__2680c7bb_12_PowKernel_cu_7dd49032_317029pow_tensor_scalar_kernel_implIffEEvRNS_18TensorIteratorBaseET0_EUlfE_St5arrayIPcLm2EEEEviS6_T1_,"",@"SHT_CUDA_INFO"
	.sectionflags	@""
	.align	4


	//----- nvinfo : EIATTR_CUDA_API_VERSION
	.align		4
        /*0000*/ 	.byte	0x04, 0x37
        /*0002*/ 	.short	(.L_4581 - .L_4580)
.L_4580:
        /*0004*/ 	.word	0x00000082


	//----- nvinfo : EIATTR_KPARAM_INFO
	.align		4
.L_4581:
        /*0008*/ 	.byte	0x04, 0x17
        /*000a*/ 	.short	(.L_4583 - .L_4582)
.L_4582:
        /*000c*/ 	.word	0x00000000
        /*0010*/ 	.short	0x0002
        /*0012*/ 	.short	0x0010
        /*0014*/ 	.byte	0x00, 0xf0, 0x41, 0x00


	//----- nvinfo : EIATTR_KPARAM_INFO
	.align		4
.L_4583:
        /*0018*/ 	.byte	0x04, 0x17
        /*001a*/ 	.short	(.L_4585 - .L_4584)
.L_4584:
        /*001c*/ 	.word	0x00000000
        /*0020*/ 	.short	0x0001
        /*0022*/ 	.short	0x0008
        /*0024*/ 	.byte	0x00, 0xf0, 0x21, 0x00


	//----- nvinfo : EIATTR_KPARAM_INFO
	.align		4
.L_4585:
        /*0028*/ 	.byte	0x04, 0x17
        /*002a*/ 	.short	(.L_4587 - .L_4586)
.L_4586:
        /*002c*/ 	.word	0x00000000
        /*0030*/ 	.short	0x0000
        /*0032*/ 	.short	0x0000
        /*0034*/ 	.byte	0x00, 0xf0, 0x11, 0x00


	//----- nvinfo : EIATTR_SPARSE_MMA_MASK
	.align		4
.L_4587:
        /*0038*/ 	.byte	0x03, 0x50
        /*003a*/ 	.short	0x0000


	//----- nvinfo : EIATTR_MAXREG_COUNT
	.align		4
        /*003c*/ 	.byte	0x03, 0x1b
        /*003e*/ 	.short	0x00ff


	//----- nvinfo : EIATTR_MERCURY_ISA_VERSION
	.align		4
        /*0040*/ 	.byte	0x03, 0x5f
        /*0042*/ 	.short	0x0101


	//----- nvinfo : EIATTR_VRC_CTA_INIT_COUNT
	.align		4
        /*0044*/ 	.byte	0x02, 0x4a
	.zero		1
	.zero		1


	//----- nvinfo : EIATTR_EXIT_INSTR_OFFSETS
	.align		4
        /*0048*/ 	.byte	0x04, 0x1c
        /*004a*/ 	.short	(.L_4589 - .L_4588)


	//   ....[0]....
.L_4588:
        /*004c*/ 	.word	0x000007e0


	//   ....[1]....
        /*0050*/ 	.word	0x00000840


	//   ....[2]....
        /*0054*/ 	.word	0x00000980


	//----- nvinfo : EIATTR_MAX_THREADS
	.align		4
.L_4589:
        /*0058*/ 	.byte	0x04, 0x05
        /*005a*/ 	.short	(.L_4591 - .L_4590)
.L_4590:
        /*005c*/ 	.word	0x00000080
        /*0060*/ 	.word	0x00000001
        /*0064*/ 	.word	0x00000001


	//----- nvinfo : EIATTR_CRS_STACK_SIZE
	.align		4
.L_4591:
        /*0068*/ 	.byte	0x04, 0x1e
        /*006a*/ 	.short	(.L_4593 - .L_4592)
.L_4592:
        /*006c*/ 	.word	0x00000000


	//----- nvinfo : EIATTR_CBANK_PARAM_SIZE
	.align		4
.L_4593:
        /*0070*/ 	.byte	0x03, 0x19
        /*0072*/ 	.short	0x0020


	//----- nvinfo : EIATTR_PARAM_CBANK
	.align		4
        /*0074*/ 	.byte	0x04, 0x0a
        /*0076*/ 	.short	(.L_4595 - .L_4594)
	.align		4
.L_4594:
        /*0078*/ 	.word	index@(.nv.constant0._ZN2at6native29vectorized_elementwise_kernelILi4EZNS0_50_GLOBAL__N__2680c7bb_12_PowKernel_cu_7dd49032_317029pow_tensor_scalar_kernel_implIffEEvRNS_18TensorIteratorBaseET0_EUlfE_St5arrayIPcLm2EEEEviS6_T1_)
        /*007c*/ 	.short	0x0380
        /*007e*/ 	.short	0x0020


	//----- nvinfo : EIATTR_SW_WAR
	.align		4
.L_4595:
        /*0080*/ 	.byte	0x04, 0x36
        /*0082*/ 	.short	(.L_4597 - .L_4596)
.L_4596:
        /*0084*/ 	.word	0x00000008
.L_4597:


//--------------------- .nv.info._ZN2at6native29vectorized_elementwise_kernelILi8EZNS0_50_GLOBAL__N__2680c7bb_12_PowKernel_cu_7dd49032_317029pow_tensor_scalar_kernel_implIffEEvRNS_18TensorIteratorBaseET0_EUlfE_St5arrayIPcLm2EEEEviS6_T1_ --------------------------
	.section	.nv.info._ZN2at6native29vectorized_elementwise_kernelILi8EZNS0_50_GLOBAL__N__2680c7bb_12_PowKernel_cu_7dd49032_317029pow_tensor_scalar_kernel_implIffEEvRNS_18TensorIteratorBaseET0_EUlfE_St5arrayIPcLm2EEEEviS6_T1_,"",@"SHT_CUDA_INFO"
	.sectionflags	@""
	.align	4


	//----- nvinfo : EIATTR_CUDA_API_VERSION
	.align		4
        /*0000*/ 	.byte	0x04, 0x37
        /*0002*/ 	.short	(.L_4599 - .L_4598)
.L_4598:
        /*0004*/ 	.word	0x00000082


	//----- nvinfo : EIATTR_KPARAM_INFO
	.align		4
.L_4599:
        /*0008*/ 	.byte	0x04, 0x17
        /*000a*/ 	.short	(.L_4601 - .L_4600)
.L_4600:
        /*000c*/ 	.word	0x00000000
        /*0010*/ 	.short	0x0002
        /*0012*/ 	.short	0x0010
        /*0014*/ 	.byte	0x00, 0xf0, 0x41, 0x00


	//----- nvinfo : EIATTR_KPARAM_INFO
	.align		4
.L_4601:
        /*0018*/ 	.byte	0x04, 0x17
        /*001a*/ 	.short	(.L_4603 - .L_4602)
.L_4602:
        /*001c*/ 	.word	0x00000000
        /*0020*/ 	.short	0x0001
        /*0022*/ 	.short	0x0008
        /*0024*/ 	.byte	0x00, 0xf0, 0x21, 0x00


	//----- nvinfo : EIATTR_KPARAM_INFO
	.align		4
.L_4603:
        /*0028*/ 	.byte	0x04, 0x17
        /*002a*/ 	.short	(.L_4605 - .L_4604)
.L_4604:
        /*002c*/ 	.word	0x00000000
        /*0030*/ 	.short	0x0000
        /*0032*/ 	.short	0x0000
        /*0034*/ 	.byte	0x00, 0xf0, 0x11, 0x00


	//----- nvinfo : EIATTR_SPARSE_MMA_MASK
	.align		4
.L_4605:
        /*0038*/ 	.byte	0x03, 0x50
        /*003a*/ 	.short	0x0000


	//----- nvinfo : EIATTR_MAXREG_COUNT
	.align		4
        /*003c*/ 	.byte	0x03, 0x1b
        /*003e*/ 	.short	0x00ff


	//----- nvinfo : EIATTR_MERCURY_ISA_VERSION
	.align		4
        /*0040*/ 	.byte	0x03, 0x5f
        /*0042*/ 	.short	0x0101


	//----- nvinfo : EIATTR_VRC_CTA_INIT_COUNT
	.align		4
        /*0044*/ 	.byte	0x02, 0x4a
	.zero		1
	.zero		1


	//----- nvinfo : EIATTR_EXIT_INSTR_OFFSETS
	.align		4
        /*0048*/ 	.byte	0x04, 0x1c
        /*004a*/ 	.short	(.L_4607 - .L_4606)


	//   ....[0]....
.L_4606:
        /*004c*/ 	.word	0x00000010


	//----- nvinfo : EIATTR_MAX_THREADS
	.align		4
.L_4607:
        /*0050*/ 	.byte	0x04, 0x05
        /*0052*/ 	.short	(.L_4609 - .L_4608)
.L_4608:
        /*0054*/ 	.word	0x00000080
        /*0058*/ 	.word	0x00000001
        /*005c*/ 	.word	0x00000001


	//----- nvinfo : EIATTR_CBANK_PARAM_SIZE
	.align		4
.L_4609:
        /*0060*/ 	.byte	0x03, 0x19
        /*0062*/ 	.short	0x0020


	//----- nvinfo : EIATTR_PARAM_CBANK
	.align		4
        /*0064*/ 	.byte	0x04, 0x0a
        /*0066*/ 	.short	(.L_4611 - .L_4610)
	.align		4
.L_4610:
        /*0068*/ 	.word	index@(.nv.constant0._ZN2at6native29vectorized_elementwise_kernelILi8EZNS0_50_GLOBAL__N__2680c7bb_12_PowKernel_cu_7dd49032_317029pow_tensor_scalar_kernel_implIffEEvRNS_18TensorIteratorBaseET0_EUlfE_St5arrayIPcLm2EEEEviS6_T1_)
        /*006c*/ 	.short	0x0380
        /*006e*/ 	.short	0x0020


	//----- nvinfo : EIATTR_SW_WAR
	.align		4
.L_4611:
        /*0070*/ 	.byte	0x04, 0x36
        /*0072*/ 	.short	(.L_4613 - .L_4612)
.L_4612:
        /*0074*/ 	.word	0x00000008
.L_4613:


//--------------------- .nv.info._ZN2at6native18elementwise_kernelILi128ELi4EZNS0_15gpu_kernel_implIZNS0_50_GLOBAL__N__2680c7bb_12_PowKernel_cu_7dd49032_317029pow_tensor_scalar_kernel_implIddEEvRNS_18TensorIteratorBaseET0_EUldE2_EEvS6_RKT_EUliE_EEviT1_ --------------------------
	.section	.nv.info._ZN2at6native18elementwise_kernelILi128ELi4EZNS0_15gpu_kernel_implIZNS0_50_GLOBAL__N__2680c7bb_12_PowKernel_cu_7dd49032_317029pow_tensor_scalar_kernel_implIddEEvRNS_18TensorIteratorBaseET0_EUldE2_EEvS6_RKT_EUliE_EEviT1_,"",@"SHT_CUDA_INFO"
	.sectionflags	@""
	.align	4


	//----- nvinfo : EIATTR_CUDA_API_VERSION
	.align		4
        /*0000*/ 	.byte	0x04, 0x37
        /*0002*/ 	.short	(.L_4615 - .L_4614)
.L_4614:
        /*0004*/ 	.word	0x00000082


	//----- nvinfo : EIATTR_KPARAM_INFO
	.align		4
.L_4615:
        /*0008*/ 	.byte	0x04, 0x17
        /*000a*/ 	.short	(.L_4617 - .L_4616)
.L_4616:
        /*000c*/ 	.word	0x00000000
        /*0010*/ 	.short	0x0001
        /*0012*/ 	.short	0x0008
        /*0014*/ 	.byte	0x00, 0xf0, 0xa1, 0x08


	//----- nvinfo : EIATTR_KPARAM_INFO
	.align		4
.L_4617:
        /*0018*/ 	.byte	0x04, 0x17
        /*001a*/ 	.short	(.L_4619 - .L_4618)
.L_4618:
        /*001c*/ 	.word	0x00000000
        /*0020*/ 	.short	0x0000
        /*0022*/ 	.short	0x0000
        /*0024*/ 	.byte	0x00, 0xf0, 0x11, 0x00


	//----- nvinfo : EIATTR_SPARSE_MMA_MASK
	.align		4
.L_4619:
        /*0028*/ 	.byte	0x03, 0x50
        /*002a*/ 	.short	0x0000


	//----- nvinfo : EIATTR_MAXREG_COUNT
	.align		4
        /*002c*/ 	.byte	0x03, 0x1b
        /*002e*/ 	.short	0x0080


	//----- nvinfo : EIATTR_EXTERNS
	.align		4
        /*0030*/ 	.byte	0x04, 0x0f
        /*0032*/ 	.short	(.L_4621 - .L_4620)


	//   ....[0]....
	.align		4
.L_4620:
        /*0034*/ 	.word	index@(__assertfail)


	//----- nvinfo : EIATTR_MERCURY_ISA_VERSION
	.align		4
.L_4621:
        /*0038*/ 	.byte	0x03, 0x5f
        /*003a*/ 	.short	0x0101


	//----- nvinfo : EIATTR_VRC_CTA_INIT_COUNT
	.align		4
        /*003c*/ 	.byte	0x02, 0x4a
	.zero		1
	.zero		1


	//----- nvinfo : EIATTR_SYSCALL_OFFSETS
	.align		4
        /*0040*/ 	.byte	0x04, 0x46
        /*0042*/ 	.short	(.L_4623 - .L_4622)


	//   ....[0]....
.L_4622:
        /*0044*/ 	.word	0x00002310


	//   ....[1]....
        /*0048*/ 	.word	0x00003ac0


	//   ....[2]....
        /*004c*/ 	.word	0x00005e70


	//   ....[3]....
        /*0050*/ 	.word	0x00007340


	//   ....[4]....
        /*0054*/ 	.word	0x00009920


	//   ....[5]....
        /*0058*/ 	.word	0x0000adf0


	//   ....[6]....
        /*005c*/ 	.word	0x0000d3e0


	//   ....[7]....
        /*0060*/ 	.word	0x0000e880


	//----- nvinfo : EIATTR_EXIT_INSTR_OFFSETS
	.align		4
.L_4623:
        /*0064*/ 	.byte	0x04, 0x1c
        /*0066*/ 	.short	(.L_4625 - .L_4624)


	//   ....[0]....
.L_4624:
        /*0068*/ 	.word	0x0000b250


	//   ....[1]....
        /*006c*/ 	.word	0x0000da50


	//   ....[2]....
        /*0070*/ 	.word	0x0000da90


	//   ....[3]....
        /*0074*/ 	.word	0x0000db20


	//   ....[4]....
        /*0078*/ 	.word	0x0000db50


	//   ....[5]....
        /*007c*/ 	.word	0x0000db80


	//   ....[6]....
        /*0080*/ 	.word	0x0000dc90


	//   ....[7]....
        /*0084*/ 	.word	0x0000dd50


	//   ....[8]....
        /*0088*/ 	.word	0x0000de70


	//   ....[9]....
        /*008c*/ 	.word	0x0000df40


	//   ....[10]....
        /*0090*/ 	.word	0x0000df60


	//   ....[11]....
        /*0094*/ 	.word	0x0000e030


	//   ....[12]....
        /*0098*/ 	.word	0x0000e220


	//   ....[13]....
        /*009c*/ 	.word	0x0000e410


	//   ....[14]....
        /*00a0*/ 	.word	0x0000e5f0


	//   ....[15]....
        /*00a4*/ 	.word	0x0000e620


	//   ....[16]....
        /*00a8*/ 	.word	0x0000e650


	//   ....[17]....
        /*00ac*/ 	.word	0x0000e6f0


	//   ....[18]....
        /*00b0*/ 	.word	0x0000e720


	//   ....[19]....
        /*00b4*/ 	.word	0x0000e890


	//   ....[20]....
        /*00b8*/ 	.word	0x0000ea20


	//   ....[21]....
        /*00bc*/ 	.word	0x0000ebe0


	//   ....[22]....
        /*00c0*/ 	.word	0x0000eca0


	//----- nvinfo : EIATTR_MAX_THREADS
	.align		4
.L_4625:
        /*00c4*/ 	.byte	0x04, 0x05
        /*00c6*/ 	.short	(.L_4627 - .L_4626)
.L_4626:
        /*00c8*/ 	.word	0x00000080
        /*00cc*/ 	.word	0x00000001
        /*00d0*/ 	.word	0x00000001


	//----- nvinfo : EIATTR_CRS_STACK_SIZE
	.align		4
.L_4627:
        /*00d4*/ 	.byte	0x04, 0x1e
        /*00d6*/ 	.short	(.L_4629 - .L_4628)
.L_4628:
        /*00d8*/ 	.word	0x00000000


	//----- nvinfo : EIATTR_CBANK_PARAM_SIZE
	.align		4
.L_4629:
        /*00dc*/ 	.byte	0x03, 0x19
        /*00de*/ 	.short	0x0230


	//----- nvinfo : EIATTR_PARAM_CBANK
	.align		4
        /*00e0*/ 	.byte	0x04, 0x0a
        /*00e2*/ 	.short	(.L_4631 - .L_4630)
	.align		4
.L_4630:
        /*00e4*/ 	.word	index@(.nv.constant0._ZN2at6native18elementwise_kernelILi128ELi4EZNS0_15gpu_kernel_implIZNS0_50_GLOBAL__N__2680c7bb_12_PowKernel_cu_7dd49032_317029pow_tensor_scalar_kernel_implIddEEvRNS_18TensorIteratorBaseET0_EUldE2_EEvS6_RKT_EUliE_EEviT1_)
        /*00e8*/ 	.short	0x0380
        /*00ea*/ 	.short	0x0230


	//----- nvinfo : EIATTR_SW_WAR
	.align		4
.L_4631:
        /*00ec*/ 	.byte	0x04, 0x36
        /*00ee*/ 	.short	(.L_4633 - .L_4632)
.L_4632:
        /*00f0*/ 	.word	0x00000008
.L_4633:


//--------------------- .nv.info._ZN2at6native27unrolled_elementwise_kernelIZNS0_50_GLOBAL__N__2680c7bb_12_PowKernel_cu_7dd49032_317029pow_tensor_scalar_kernel_implIddEEvRNS_18TensorIteratorBaseET0_EUldE2_St5arrayIPcLm2EELi4E23TrivialOffsetCalculatorILi1EjESC_NS0_6memory12LoadWithCastILi1EEENSD_13StoreWithCastILi1EEEEEviT_S6_T2_T3_T4_T5_ --------------------------
	.section	.nv.info._ZN2at6native27unrolled_elementwise_kernelIZNS0_50_GLOBAL__N__2680c7bb_12_PowKernel_cu_7dd49032_317029pow_tensor_scalar_kernel_implIddEEvRNS_18TensorIteratorBaseET0_EUldE2_St5arrayIPcLm2EELi4E23TrivialOffsetCalculatorILi1EjESC_NS0_6memory12LoadWithCastILi1EEENSD_13StoreWithCastILi1EEEEEviT_S6_T2_T3_T4_T5_,"",@"SHT_CUDA_INFO"
	.sectionflags	@""
	.align	4


	//----- nvinfo : EIATTR_CUDA_API_VERSION
	.align		4
        /*0000*/ 	.byte	0x04, 0x37
        /*0002*/ 	.short	(.L_4635 - .L_4634)
.L_4634:
        /*0004*/ 	.word	0x00000082


	//----- nvinfo : EIATTR_KPARAM_INFO
	.align		4
.L_4635:
        /*0008*/ 	.byte	0x04, 0x17
        /*000a*/ 	.short	(.L_4637 - .L_4636)
.L_4636:
        /*000c*/ 	.word	0x00000000
        /*0010*/ 	.short	0x0006
        /*0012*/ 	.short	0x0034
        /*0014*/ 	.byte	0x00, 0xf0, 0x21, 0x00


	//----- nvinfo : EIATTR_KPARAM_INFO
	.align		4
.L_4637:
        /*0018*/ 	.byte	0x04, 0x17
        /*001a*/ 	.short	(.L_4639 - .L_4638)
.L_4638:
        /*001c*/ 	.word	0x00000000
        /*0020*/ 	.short	0x0005
        /*0022*/ 	.short	0x002c
        /*0024*/ 	.byte	0x00, 0xf0, 0x21, 0x00


	//----- nvinfo : EIATTR_KPARAM_INFO
	.align		4
.L_4639:
        /*0028*/ 	.byte	0x04, 0x17
        /*002a*/ 	.short	(.L_4641 - .L_4640)
.L_4640:
        /*002c*/ 	.word	0x00000000
        /*0030*/ 	.short	0x0004
        /*0032*/ 	.short	0x0029
        /*0034*/ 	.byte	0x00, 0xf0, 0x05, 0x00


	//----- nvinfo : EIATTR_KPARAM_INFO
	.align		4
.L_4641:
        /*0038*/ 	.byte	0x04, 0x17
        /*003a*/ 	.short	(.L_4643 - .L_4642)
.L_4642:
        /*003c*/ 	.word	0x00000000
        /*0040*/ 	.short	0x0003
        /*0042*/ 	.short	0x0028
        /*0044*/ 	.byte	0x00, 0xf0, 0x05, 0x00


	//----- nvinfo : EIATTR_KPARAM_INFO
	.align		4
.L_4643:
        /*0048*/ 	.byte	0x04, 0x17
        /*004a*/ 	.short	(.L_4645 - .L_4644)
.L_4644:
        /*004c*/ 	.word	0x00000000
        /*0050*/ 	.short	0x0002
        /*0052*/ 	.short	0x0018
        /*0054*/ 	.byte	0x00, 0xf0, 0x41, 0x00


	//----- nvinfo : EIATTR_KPARAM_INFO
	.align		4
.L_4645:
        /*0058*/ 	.byte	0x04, 0x17
        /*005a*/ 	.short	(.L_4647 - .L_4646)
.L_4646:
        /*005c*/ 	.word	0x00000000
        /*0060*/ 	.short	0x0001
        /*0062*/ 	.short	0x0008
        /*0064*/ 	.byte	0x00, 0xf0, 0x41, 0x00


	//----- nvinfo : EIATTR_KPARAM_INFO
	.align		4
.L_4647:
        /*0068*/ 	.byte	0x04, 0x17
        /*006a*/ 	.short	(.L_4649 - .L_4648)
.L_4648:
        /*006c*/ 	.word	0x00000000
        /*0070*/ 	.short	0x0000
        /*0072*/ 	.short	0x0000
        /*0074*/ 	.byte	0x00, 0xf0, 0x11, 0x00


	//----- nvinfo : EIATTR_SPARSE_MMA_MASK
	.align		4
.L_4649:
        /*0078*/ 	.byte	0x03, 0x50
        /*007a*/ 	.short	0x0000


	//----- nvinfo : EIATTR_MAXREG_COUNT
	.align		4
        /*007c*/ 	.byte	0x03, 0x1b
        /*007e*/ 	.short	0x00ff


	//----- nvinfo : EIATTR_EXTERNS
	.align		4
        /*0080*/ 	.byte	0x04, 0x0f
        /*0082*/ 	.short	(.L_4651 - .L_4650)


	//   ....[0]....
	.align		4
.L_4650:
        /*0084*/ 	.word	index@(__assertfail)


	//----- nvinfo : EIATTR_MERCURY_ISA_VERSION
	.align		4
.L_4651:
        /*0088*/ 	.byte	0x03, 0x5f
        /*008a*/ 	.short	0x0101


	//----- nvinfo : EIATTR_VRC_CTA_INIT_COUNT
	.align		4
        /*008c*/ 	.byte	0x02, 0x4a
	.zero		1
	.zero		1


	//----- nvinfo : EIATTR_SYSCALL_OFFSETS
	.align		4
        /*0090*/ 	.byte	0x04, 0x46
        /*0092*/ 	.short	(.L_4653 - .L_4652)


	//   ....[0]....
.L_4652:
        /*0094*/ 	.word	0x00000e90


	//   ....[1]....
        /*0098*/ 	.word	0x00001ed0


	//   ....[2]....
        /*009c*/ 	.word	0x00002e50


	//   ....[3]....
        /*00a0*/ 	.word	0x00003da0


	//   ....[4]....
        /*00a4*/ 	.word	0x00006730


	//   ....[5]....
        /*00a8*/ 	.word	0x00007900


	//   ....[6]....
        /*00ac*/ 	.word	0x00008ce0


	//   ....[7]....
        /*00b0*/ 	.word	0x0000a0a0


	//----- nvinfo : EIATTR_EXIT_INSTR_OFFSETS
	.align		4
.L_4653:
        /*00b4*/ 	.byte	0x04, 0x1c
        /*00b6*/ 	.short	(.L_4655 - .L_4654)


	//   ....[0]....
.L_4654:
        /*00b8*/ 	.word	0x00009130


	//   ....[1]....
        /*00bc*/ 	.word	0x00009270


	//   ....[2]....
        /*00c0*/ 	.word	0x000092b0


	//   ....[3]....
        /*00c4*/ 	.word	0x00009340


	//   ....[4]....
        /*00c8*/ 	.word	0x00009370


	//   ....[5]....
        /*00cc*/ 	.word	0x000093a0


	//   ....[6]....
        /*00d0*/ 	.word	0x000094b0


	//   ....[7]....
        /*00d4*/ 	.word	0x00009570


	//   ....[8]....
        /*00d8*/ 	.word	0x00009690


	//   ....[9]....
        /*00dc*/ 	.word	0x00009760


	//   ....[10]....
        /*00e0*/ 	.word	0x00009780


	//   ....[11]....
        /*00e4*/ 	.word	0x00009850


	//   ....[12]....
        /*00e8*/ 	.word	0x00009a40


	//   ....[13]....
        /*00ec*/ 	.word	0x00009c30


	//   ....[14]....
        /*00f0*/ 	.word	0x00009e10


	//   ....[15]....
        /*00f4*/ 	.word	0x00009e40


	//   ....[16]....
        /*00f8*/ 	.word	0x00009e70


	//   ....[17]....
        /*00fc*/ 	.word	0x00009f10


	//   ....[18]....
        /*0100*/ 	.word	0x00009f40


	//   ....[19]....
        /*0104*/ 	.word	0x0000a0b0


	//   ....[20]....
        /*0108*/ 	.word	0x0000a240


	//   ....[21]....
        /*010c*/ 	.word	0x0000a400


	//   ....[22]....
        /*0110*/ 	.word	0x0000a4c0


	//----- nvinfo : EIATTR_MAX_THREADS
	.align		4
.L_4655:
        /*0114*/ 	.byte	0x04, 0x05
        /*0116*/ 	.short	(.L_4657 - .L_4656)
.L_4656:
        /*0118*/ 	.word	0x00000080
        /*011c*/ 	.word	0x00000001
        /*0120*/ 	.word	0x00000001


	//----- nvinfo : EIATTR_CRS_STACK_SIZE
	.align		4
.L_4657:
        /*0124*/ 	.byte	0x04, 0x1e
        /*0126*/ 	.short	(.L_4659 - .L_4658)
.L_4658:
        /*0128*/ 	.word	0x00000000


	//----- nvinfo : EIATTR_CBANK_PARAM_SIZE
	.align		4
.L_4659:
        /*012c*/ 	.byte	0x03, 0x19
        /*012e*/ 	.short	0x003c


	//----- nvinfo : EIATTR_PARAM_CBANK
	.align		4
        /*0130*/ 	.byte	0x04, 0x0a
        /*0132*/ 	.short	(.L_4661 - .L_4660)
	.align		4
.L_4660:
        /*0134*/ 	.word	index@(.nv.constant0._ZN2at6native27unrolled_elementwise_kernelIZNS0_50_GLOBAL__N__2680c7bb_12_PowKernel_cu_7dd49032_317029pow_tensor_scalar_kernel_implIddEEvRNS_18TensorIteratorBaseET0_EUldE2_St5arrayIPcLm2EELi4E23TrivialOffsetCalculatorILi1EjESC_NS0_6memory12LoadWithCastILi1EEENSD_13StoreWithCastILi1EEEEEviT_S6_T2_T3_T4_T5_)
        /*0138*/ 	.short	0x0380
        /*013a*/ 	.short	0x003c


	//----- nvinfo : EIATTR_SW_WAR
	.align		4
.L_4661:
        /*013c*/ 	.byte	0x04, 0x36
        /*013e*/ 	.short	(.L_4663 - .L_4662)
.L_4662:
        /*0140*/ 	.word	0x00000008
.L_4663:


//--------------------- .nv.info._ZN2at6native18elementwise_kernelILi128ELi2EZNS0_22gpu_kernel_impl_nocastIZNS0_50_GLOBAL__N__2680c7bb_12_PowKernel_cu_7dd49032_317029pow_tensor_scalar_kernel_implIddEEvRNS_18TensorIteratorBaseET0_EUldE2_EEvS6_RKT_EUliE_EEviT1_ --------------------------
	.section	.nv.info._ZN2at6native18elementwise_kernelILi128ELi2EZNS0_22gpu_kernel_impl_nocastIZNS0_50_GLOBAL__N__2680c7bb_12_PowKernel_cu_7dd49032_317029pow_tensor_scalar_kernel_implIddEEvRNS_18TensorIteratorBaseET0_EUldE2_EEvS6_RKT_EUliE_EEviT1_,"",@"SHT_CUDA_INFO"
	.sectionflags	@""
	.align	4


	//----- nvinfo : EIATTR_CUDA_API_VERSION
	.align		4
        /*0000*/ 	.byte	0x04, 0x37
        /*0002*/ 	.short	(.L_4665 - .L_4664)
.L_4664:
        /*0004*/ 	.word	0x00000082


	//----- nvinfo : EIATTR_KPARAM_INFO
	.align		4
.L_4665:
        /*0008*/ 	.byte	0x04, 0x17
        /*000a*/ 	.short	(.L_4667 - .L_4666)
.L_4666:
        /*000c*/ 	.word	0x00000000
        /*0010*/ 	.short	0x0001
        /*0012*/ 	.short	0x0008
        /*0014*/ 	.byte	0x00, 0xf0, 0x81, 0x08


	//----- nvinfo : EIATTR_KPARAM_INFO
	.align		4
.L_4667:
        /*0018*/ 	.byte	0x04, 0x17
        /*001a*/ 	.short	(.L_4669 - .L_4668)
.L_4668:
        /*001c*/ 	.word	0x00000000
        /*0020*/ 	.short	0x0000
        /*0022*/ 	.short	0x0000
        /*0024*/ 	.byte	0x00, 0xf0, 0x11, 0x00


	//----- nvinfo : EIATTR_SPARSE_MMA_MASK
	.align		4
.L_4669:
        /*0028*/ 	.byte	0x03, 0x50
        /*002a*/ 	.short	0x0000


	//----- nvinfo : EIATTR_MAXREG_COUNT
	.align		4
        /*002c*/ 	.byte	0x03, 0x1b
        /*002e*/ 	.short	0x0080


	//----- nvinfo : EIATTR_MERCURY_ISA_VERSION
	.align		4
        /*0030*/ 	.byte	0x03, 0x5f
        /*0032*/ 	.short	0x0101


	//----- nvinfo : EIATTR_VRC_CTA_INIT_COUNT
	.align		4
        /*0034*/ 	.byte	0x02, 0x4a
	.zero		1
	.zero		1


	//----- nvinfo : EIATTR_EXIT_INSTR_OFFSETS
	.align		4
        /*0038*/ 	.byte	0x04, 0x1c
        /*003a*/ 	.short	(.L_4671 - .L_4670)


	//   ....[0]....
.L_4670:
        /*003c*/ 	.word	0x00001b10


	//   ....[1]....
        /*0040*/ 	.word	0x00003390


	//----- nvinfo : EIATTR_MAX_THREADS
	.align		4
.L_4671:
        /*0044*/ 	.byte	0x04, 0x05
        /*0046*/ 	.short	(.L_4673 - .L_4672)
.L_4672:
        /*0048*/ 	.word	0x00000080
        /*004c*/ 	.word	0x00000001
        /*0050*/ 	.word	0x00000001


	//----- nvinfo : EIATTR_CRS_STACK_SIZE
	.align		4
.L_4673:
        /*0054*/ 	.byte	0x04, 0x1e
        /*0056*/ 	.short	(.L_4675 - .L_4674)
.L_4674:
        /*0058*/ 	.word	0x00000000


	//----- nvinfo : EIATTR_CBANK_PARAM_SIZE
	.align		4
.L_4675:
        /*005c*/ 	.byte	0x03, 0x19
        /*005e*/ 	.short	0x0228


	//----- nvinfo : EIATTR_PARAM_CBANK
	.align		4
        /*0060*/ 	.byte	0x04, 0x0a
        /*0062*/ 	.short	(.L_4677 - .L_4676)
	.align		4
.L_4676:
        /*0064*/ 	.word	index@(.nv.constant0._ZN2at6native18elementwise_kernelILi128ELi2EZNS0_22gpu_kernel_impl_nocastIZNS0_50_GLOBAL__N__2680c7bb_12_PowKernel_cu_7dd49032_317029pow_tensor_scalar_kernel_implIddEEvRNS_18TensorIteratorBaseET0_EUldE2_EEvS6_RKT_EUliE_EEviT1_)
        /*0068*/ 	.short	0x0380
        /*006a*/ 	.short	0x0228


	//----- nvinfo : EIATTR_SW_WAR
	.align		4
.L_4677:
        /*006c*/ 	.byte	0x04, 0x36
        /*006e*/ 	.short	(.L_4679 - .L_4678)
.L_4678:
        /*0070*/ 	.word	0x00000008
.L_4679:


//--------------------- .nv.info._ZN2at6native27unrolled_elementwise_kernelIZNS0_50_GLOBAL__N__2680c7bb_12_PowKernel_cu_7dd49032_317029pow_tensor_scalar_kernel_implIddEEvRNS_18TensorIteratorBaseET0_EUldE2_St5arrayIPcLm2EELi4E23TrivialOffsetCalculatorILi1EjESC_NS0_6memory15LoadWithoutCastENSD_16StoreWithoutCastEEEviT_S6_T2_T3_T4_T5_ --------------------------
	.section	.nv.info._ZN2at6native27unrolled_elementwise_kernelIZNS0_50_GLOBAL__N__2680c7bb_12_PowKernel_cu_7dd49032_317029pow_tensor_scalar_kernel_implIddEEvRNS_18TensorIteratorBaseET0_EUldE2_St5arrayIPcLm2EELi4E23TrivialOffsetCalculatorILi1EjESC_NS0_6memory15LoadWithoutCastENSD_16StoreWithoutCastEEEviT_S6_T2_T3_T4_T5_,"",@"SHT_CUDA_INFO"
	.sectionflags	@""
	.align	4


	//----- nvinfo : EIATTR_CUDA_API_VERSION
	.align		4
        /*0000*/ 	.byte	0x04, 0x37
        /*0002*/ 	.short	(.L_4681 - .L_4680)
.L_4680:
        /*0004*/ 	.word	0x00000082


	//----- nvinfo : EIATTR_KPARAM_INFO
	.align		4
.L_4681:
        /*0008*/ 	.byte	0x04, 0x17
        /*000a*/ 	.short	(.L_4683 - .L_4682)
.L_4682:
        /*000c*/ 	.word	0x00000000
        /*0010*/ 	.short	0x0006
        /*0012*/ 	.short	0x002b
        /*0014*/ 	.byte	0x00, 0xf0, 0x05, 0x00


	//----- nvinfo : EIATTR_KPARAM_INFO
	.align		4
.L_4683:
        /*0018*/ 	.byte	0x04, 0x17
        /*001a*/ 	.short	(.L_4685 - .L_4684)
.L_4684:
        /*001c*/ 	.word	0x00000000
        /*0020*/ 	.short	0x0005
        /*0022*/ 	.short	0x002a
        /*0024*/ 	.byte	0x00, 0xf0, 0x05, 0x00


	//----- nvinfo : EIATTR_KPARAM_INFO
	.align		4
.L_4685:
        /*0028*/ 	.byte	0x04, 0x17
        /*002a*/ 	.short	(.L_4687 - .L_4686)
.L_4686:
        /*002c*/ 	.word	0x00000000
        /*0030*/ 	.short	0x0004
        /*0032*/ 	.short	0x0029
        /*0034*/ 	.byte	0x00, 0xf0, 0x05, 0x00


	//----- nvinfo : EIATTR_KPARAM_INFO
	.align		4
.L_4687:
        /*0038*/ 	.byte	0x04, 0x17
        /*003a*/ 	.short	(.L_4689 - .L_4688)
.L_4688:
        /*003c*/ 	.word	0x00000000
        /*0040*/ 	.short	0x0003
        /*0042*/ 	.short	0x0028
        /*0044*/ 	.byte	0x00, 0xf0, 0x05, 0x00


	//----- nvinfo : EIATTR_KPARAM_INFO
	.align		4
.L_4689:
        /*0048*/ 	.byte	0x04, 0x17
        /*004a*/ 	.short	(.L_4691 - .L_4690)
.L_4690:
        /*004c*/ 	.word	0x00000000
        /*0050*/ 	.short	0x0002
        /*0052*/ 	.short	0x0018
        /*0054*/ 	.byte	0x00, 0xf0, 0x41, 0x00


	//----- nvinfo : EIATTR_KPARAM_INFO
	.align		4
.L_4691:
        /*0058*/ 	.byte	0x04, 0x17
        /*005a*/ 	.short	(.L_4693 - .L_4692)
.L_4692:
        /*005c*/ 	.word	0x00000000
        /*0060*/ 	.short	0x0001
        /*0062*/ 	.short	0x0008
        /*0064*/ 	.byte	0x00, 0xf0, 0x41, 0x00


	//----- nvinfo : EIATTR_KPARAM_INFO
	.align		4
.L_4693:
        /*0068*/ 	.byte	0x04, 0x17
        /*006a*/ 	.short	(.L_4695 - .L_4694)
.L_4694:
        /*006c*/ 	.word	0x00000000
        /*0070*/ 	.short	0x0000
        /*0072*/ 	.short	0x0000
        /*0074*/ 	.byte	0x00, 0xf0, 0x11, 0x00


	//----- nvinfo : EIATTR_SPARSE_MMA_MASK
	.align		4
.L_4695:
        /*0078*/ 	.byte	0x03, 0x50
        /*007a*/ 	.short	0x0000


	//----- nvinfo : EIATTR_MAXREG_COUNT
	.align		4
        /*007c*/ 	.byte	0x03, 0x1b
        /*007e*/ 	.short	0x00ff


	//----- nvinfo : EIATTR_MERCURY_ISA_VERSION
	.align		4
        /*0080*/ 	.byte	0x03, 0x5f
        /*0082*/ 	.short	0x0101


	//----- nvinfo : EIATTR_VRC_CTA_INIT_COUNT
	.align		4
        /*0084*/ 	.byte	0x02, 0x4a
	.zero		1
	.zero		1


	//----- nvinfo : EIATTR_EXIT_INSTR_OFFSETS
	.align		4
        /*0088*/ 	.byte	0x04, 0x1c
        /*008a*/ 	.short	(.L_4697 - .L_4696)


	//   ....[0]....
.L_4696:
        /*008c*/ 	.word	0x00001a50


	//   ....[1]....
        /*0090*/ 	.word	0x00001ab0


	//----- nvinfo : EIATTR_MAX_THREADS
	.align		4
.L_4697:
        /*0094*/ 	.byte	0x04, 0x05
        /*0096*/ 	.short	(.L_4699 - .L_4698)
.L_4698:
        /*0098*/ 	.word	0x00000080
        /*009c*/ 	.word	0x00000001
        /*00a0*/ 	.word	0x00000001


	//----- nvinfo : EIATTR_CRS_STACK_SIZE
	.align		4
.L_4699:
        /*00a4*/ 	.byte	0x04, 0x1e
        /*00a6*/ 	.short	(.L_4701 - .L_4700)
.L_4700:
        /*00a8*/ 	.word	0x00000000


	//----- nvinfo : EIATTR_CBANK_PARAM_SIZE
	.align		4
.L_4701:
        /*00ac*/ 	.byte	0x03, 0x19
        /*00ae*/ 	.short	0x002c


	//----- nvinfo : EIATTR_PARAM_CBANK
	.align		4
        /*00b0*/ 	.byte	0x04, 0x0a
        /*00b2*/ 	.short	(.L_4703 - .L_4702)
	.align		4
.L_4702:
        /*00b4*/ 	.word	index@(.nv.constant0._ZN2at6native27unrolled_elementwise_kernelIZNS0_50_GLOBAL__N__2680c7bb_12_PowKernel_cu_7dd49032_317029pow_tensor_scalar_kernel_implIddEEvRNS_18TensorIteratorBaseET0_EUldE2_St5arrayIPcLm2EELi4E23TrivialOffsetCalculatorILi1EjESC_NS0_6memory15LoadWithoutCastENSD_16StoreWithoutCastEEEviT_S6_T2_T3_T4_T5_)
        /*00b8*/ 	.short	0x0380
        /*00ba*/ 	.short	0x002c


	//----- nvinfo : EIATTR_SW_WAR
	.align		4
.L_4703:
        /*00bc*/ 	.byte	0x04, 0x36
        /*00be*/ 	.short	(.L_4705 - .L_4704)
.L_4704:
        /*00c0*/ 	.word	0x00000008
.L_4705:


//--------------------- .nv.info._ZN2at6native29vectorized_elementwise_kernelILi2EZNS0_50_GLOBAL__N__2680c7bb_12_PowKernel_cu_7dd49032_317029pow_tensor_scalar_kernel_implIddEEvRNS_18TensorIteratorBaseET0_EUldE2_St5arrayIPcLm2EEEEviS6_T1_ --------------------------
	.section	.nv.info._ZN2at6native29vectorized_elementwise_kernelILi2EZNS0_50_GLOBAL__N__2680c7bb_12_PowKernel_cu_7dd49032_317029pow_tensor_scalar_kernel_implIddEEvRNS_18TensorIteratorBaseET0_EUldE2_St5arrayIPcLm2EEEEviS6_T1_,"",@"SHT_CUDA_INFO"
	.sectionflags	@""
	.align	4


	//----- nvinfo : EIATTR_CUDA_API_VERSION
	.align		4
        /*0000*/ 	.byte	0x04, 0x37
        /*0002*/ 	.short	(.L_4707 - .L_4706)
.L_4706:
        /*0004*/ 	.word	0x00000082


	//----- nvinfo : EIATTR_KPARAM_INFO
	.align		4
.L_4707:
        /*0008*/ 	.byte	0x04, 0x17
        /*000a*/ 	.short	(.L_4709 - .L_4708)
.L_4708:
        /*000c*/ 	.word	0x00000000
        /*0010*/ 	.short	0x0002
        /*0012*/ 	.short	0x0018
        /*0014*/ 	.byte	0x00, 0xf0, 0x41, 0x00


	//----- nvinfo : EIATTR_KPARAM_INFO
	.align		4
.L_4709:
        /*0018*/ 	.byte	0x04, 0x17
        /*001a*/ 	.short	(.L_4711 - .L_4710)
.L_4710:
        /*001c*/ 	.word	0x00000000
        /*0020*/ 	.short	0x0001
        /*0022*/ 	.short	0x0008
        /*0024*/ 	.byte	0x00, 0xf0, 0x41, 0x00


	//----- nvinfo : EIATTR_KPARAM_INFO
	.align		4
.L_4711:
        /*0028*/ 	.byte	0x04, 0x17
        /*002a*/ 	.short	(.L_4713 - .L_4712)
.L_4712:
        /*002c*/ 	.word	0x00000000
        /*0030*/ 	.short	0x0000
        /*0032*/ 	.short	0x0000
        /*0034*/ 	.byte	0x00, 0xf0, 0x11, 0x00


	//----- nvinfo : EIATTR_SPARSE_MMA_MASK
	.align		4
.L_4713:
        /*0038*/ 	.byte	0x03, 0x50
        /*003a*/ 	.short	0x0000


	//----- nvinfo : EIATTR_MAXREG_COUNT
	.align		4
        /*003c*/ 	.byte	0x03, 0x1b
        /*003e*/ 	.short	0x00ff


	//----- nvinfo : EIATTR_MERCURY_ISA_VERSION
	.align		4
        /*0040*/ 	.byte	0x03, 0x5f
        /*0042*/ 	.short	0x0101


	//----- nvinfo : EIATTR_VRC_CTA_INIT_COUNT
	.align		4
        /*0044*/ 	.byte	0x02, 0x4a
	.zero		1
	.zero		1


	//----- nvinfo : EIATTR_EXIT_INSTR_OFFSETS
	.align		4
        /*0048*/ 	.byte	0x04, 0x1c
        /*004a*/ 	.short	(.L_4715 - .L_4714)


	//   ....[0]....
.L_4714:
        /*004c*/ 	.word	0x000031d0


	//   ....[1]....
        /*0050*/ 	.word	0x00003230


	//   ....[2]....
        /*0054*/ 	.word	0x00005bf0


	//----- nvinfo : EIATTR_MAX_THREADS
	.align		4
.L_4715:
        /*0058*/ 	.byte	0x04, 0x05
        /*005a*/ 	.short	(.L_4717 - .L_4716)
.L_4716:
        /*005c*/ 	.word	0x00000080
        /*0060*/ 	.word	0x00000001
        /*0064*/ 	.word	0x00000001


	//----- nvinfo : EIATTR_CRS_STACK_SIZE
	.align		4
.L_4717:
        /*0068*/ 	.byte	0x04, 0x1e
        /*006a*/ 	.short	(.L_4719 - .L_4718)
.L_4718:
        /*006c*/ 	.word	0x00000000


	//----- nvinfo : EIATTR_CBANK_PARAM_SIZE
	.align		4
.L_4719:
        /*0070*/ 	.byte	0x03, 0x19
        /*0072*/ 	.short	0x0028


	//----- nvinfo : EIATTR_PARAM_CBANK
	.align		4
        /*0074*/ 	.byte	0x04, 0x0a
        /*0076*/ 	.short	(.L_4721 - .L_4720)
	.align		4
.L_4720:
        /*0078*/ 	.word	index@(.nv.constant0._ZN2at6native29vectorized_elementwise_kernelILi2EZNS0_50_GLOBAL__N__2680c7bb_12_PowKernel_cu_7dd49032_317029pow_tensor_scalar_kernel_implIddEEvRNS_18TensorIteratorBaseET0_EUldE2_St5arrayIPcLm2EEEEviS6_T1_)
        /*007c*/ 	.short	0x0380
        /*007e*/ 	.short	0x0028


	//----- nvinfo : EIATTR_SW_WAR
	.align		4
.L_4721:
        /*0080*/ 	.byte	0x04, 0x36
        /*0082*/ 	.short	(.L_4723 - .L_4722)
.L_4722:
        /*0084*/ 	.word	0x00000008
.L_4723:


//--------------------- .nv.info._ZN2at6native29vectorized_elementwise_kernelILi4EZNS0_50_GLOBAL__N__2680c7bb_12_PowKernel_cu_7dd49032_317029pow_tensor_scalar_kernel_implIddEEvRNS_18TensorIteratorBaseET0_EUldE2_St5arrayIPcLm2EEEEviS6_T1_ --------------------------
	.section	.nv.info._ZN2at6native29vectorized_elementwise_kernelILi4EZNS0_50_GLOBAL__N__2680c7bb_12_PowKernel_cu_7dd49032_317029pow_tensor_scalar_kernel_implIddEEvRNS_18TensorIteratorBaseET0_EUldE2_St5arrayIPcLm2EEEEviS6_T1_,"",@"SHT_CUDA_INFO"
	.sectionflags	@""
	.align	4


	//----- nvinfo : EIATTR_CUDA_API_VERSION
	.align		4
        /*0000*/ 	.byte	0x04, 0x37
        /*0002*/ 	.short	(.L_4725 - .L_4724)
.L_4724:
        /*0004*/ 	.word	0x00000082


	//----- nvinfo : EIATTR_KPARAM_INFO
	.align		4
.L_4725:
        /*0008*/ 	.byte	0x04, 0x17
        /*000a*/ 	.short	(.L_4727 - .L_4726)
.L_4726:
        /*000c*/ 	.word	0x00000000
        /*0010*/ 	.short	0x0002
        /*0012*/ 	.short	0x0018
        /*0014*/ 	.byte	0x00, 0xf0, 0x41, 0x00


	//----- nvinfo : EIATTR_KPARAM_INFO
	.align		4
.L_4727:
        /*0018*/ 	.byte	0x04, 0x17
        /*001a*/ 	.short	(.L_4729 - .L_4728)
.L_4728:
        /*001c*/ 	.word	0x00000000
        /*0020*/ 	.short	0x0001
        /*0022*/ 	.short	0x0008
        /*0024*/ 	.byte	0x00, 0xf0, 0x41, 0x00


	//----- nvinfo : EIATTR_KPARAM_INFO
	.align		4
.L_4729:
        /*0028*/ 	.byte	0x04, 0x17
        /*002a*/ 	.short	(.L_4731 - .L_4730)
.L_4730:
        /*002c*/ 	.word	0x00000000
        /*0030*/ 	.short	0x0000
        /*0032*/ 	.short	0x0000
        /*0034*/ 	.byte	0x00, 0xf0, 0x11, 0x00


	//----- nvinfo : EIATTR_SPARSE_MMA_MASK
	.align		4
.L_4731:
        /*0038*/ 	.byte	0x03, 0x50
        /*003a*/ 	.short	0x0000


	//----- nvinfo : EIATTR_MAXREG_COUNT
	.align		4
        /*003c*/ 	.byte	0x03, 0x1b
        /*003e*/ 	.short	0x00ff


	//----- nvinfo : EIATTR_MERCURY_ISA_VERSION
	.align		4
        /*0040*/ 	.byte	0x03, 0x5f
        /*0042*/ 	.short	0x0101


	//----- nvinfo : EIATTR_VRC_CTA_INIT_COUNT
	.align		4
        /*0044*/ 	.byte	0x02, 0x4a
	.zero		1
	.zero		1


	//----- nvinfo : EIATTR_EXIT_INSTR_OFFSETS
	.align		4
        /*0048*/ 	.byte	0x04, 0x1c
        /*004a*/ 	.short	(.L_4733 - .L_4732)


	//   ....[0]....
.L_4732:
        /*004c*/ 	.word	0x000031d0


	//   ....[1]....
        /*0050*/ 	.word	0x00003230


	//   ....[2]....
        /*0054*/ 	.word	0x00005b90


	//----- nvinfo : EIATTR_MAX_THREADS
	.align		4
.L_4733:
        /*0058*/ 	.byte	0x04, 0x05
        /*005a*/ 	.short	(.L_4735 - .L_4734)
.L_4734:
        /*005c*/ 	.word	0x00000080
        /*0060*/ 	.word	0x00000001
        /*0064*/ 	.word	0x00000001


	//----- nvinfo : EIATTR_CRS_STACK_SIZE
	.align		4
.L_4735:
        /*0068*/ 	.byte	0x04, 0x1e
        /*006a*/ 	.short	(.L_4737 - .L_4736)
.L_4736:
        /*006c*/ 	.word	0x00000000


	//----- nvinfo : EIATTR_CBANK_PARAM_SIZE
	.align		4
.L_4737:
        /*0070*/ 	.byte	0x03, 0x19
        /*0072*/ 	.short	0x0028


	//----- nvinfo : EIATTR_PARAM_CBANK
	.align		4
        /*0074*/ 	.byte	0x04, 0x0a
        /*0076*/ 	.short	(.L_4739 - .L_4738)
	.align		4
.L_4738:
        /*0078*/ 	.word	index@(.nv.constant0._ZN2at6native29vectorized_elementwise_kernelILi4EZNS0_50_GLOBAL__N__2680c7bb_12_PowKernel_cu_7dd49032_317029pow_tensor_scalar_kernel_implIddEEvRNS_18TensorIteratorBaseET0_EUldE2_St5arrayIPcLm2EEEEviS6_T1_)
        /*007c*/ 	.short	0x0380
        /*007e*/ 	.short	0x0028


	//----- nvinfo : EIATTR_SW_WAR
	.align		4
.L_4739:
        /*0080*/ 	.byte	0x04, 0x36
        /*0082*/ 	.short	(.L_4741 - .L_4740)
.L_4740:
        /*0084*/ 	.word	0x00000008
.L_4741:


//--------------------- .nv.info._ZN2at6native29vectorized_elementwise_kernelILi8EZNS0_50_GLOBAL__N__2680c7bb_12_PowKernel_cu_7dd49032_317029pow_tensor_scalar_kernel_implIddEEvRNS_18TensorIteratorBaseET0_EUldE2_St5arrayIPcLm2EEEEviS6_T1_ --------------------------
	.section	.nv.info._ZN2at6native29vectorized_elementwise_kernelILi8EZNS0_50_GLOBAL__N__2680c7bb_12_PowKernel_cu_7dd49032_317029pow_tensor_scalar_kernel_implIddEEvRNS_18TensorIteratorBaseET0_EUldE2_St5arrayIPcLm2EEEEviS6_T1_,"",@"SHT_CUDA_INFO"
	.sectionflags	@""
	.align	4


	//----- nvinfo : EIATTR_CUDA_API_VERSION
	.align		4
        /*0000*/ 	.byte	0x04, 0x37
        /*0002*/ 	.short	(.L_4743 - .L_4742)
.L_4742:
        /*0004*/ 	.word	0x00000082


	//----- nvinfo : EIATTR_KPARAM_INFO
	.align		4
.L_4743:
        /*0008*/ 	.byte	0x04, 0x17
        /*000a*/ 	.short	(.L_4745 - .L_4744)
.L_4744:
        /*000c*/ 	.word	0x00000000
        /*0010*/ 	.short	0x0002
        /*0012*/ 	.short	0x0018
        /*0014*/ 	.byte	0x00, 0xf0, 0x41, 0x00


	//----- nvinfo : EIATTR_KPARAM_INFO
	.align		4
.L_4745:
        /*0018*/ 	.byte	0x04, 0x17
        /*001a*/ 	.short	(.L_4747 - .L_4746)
.L_4746:
        /*001c*/ 	.word	0x00000000
        /*0020*/ 	.short	0x0001
        /*0022*/ 	.short	0x0008
        /*0024*/ 	.byte	0x00, 0xf0, 0x41, 0x00


	//----- nvinfo : EIATTR_KPARAM_INFO
	.align		4
.L_4747:
        /*0028*/ 	.byte	0x04, 0x17
        /*002a*/ 	.short	(.L_4749 - .L_4748)
.L_4748:
        /*002c*/ 	.word	0x00000000
        /*0030*/ 	.short	0x0000
        /*0032*/ 	.short	0x0000
        /*0034*/ 	.byte	0x00, 0xf0, 0x11, 0x00


	//----- nvinfo : EIATTR_SPARSE_MMA_MASK
	.align		4
.L_4749:
        /*0038*/ 	.byte	0x03, 0x50
        /*003a*/ 	.short	0x0000


	//----- nvinfo : EIATTR_MAXREG_COUNT
	.align		4
        /*003c*/ 	.byte	0x03, 0x1b
        /*003e*/ 	.short	0x00ff


	//----- nvinfo : EIATTR_MERCURY_ISA_VERSION
	.align		4
        /*0040*/ 	.byte	0x03, 0x5f
        /*0042*/ 	.short	0x0101


	//----- nvinfo : EIATTR_VRC_CTA_INIT_COUNT
	.align		4
        /*0044*/ 	.byte	0x02, 0x4a
	.zero		1
	.zero		1


	//----- nvinfo : EIATTR_EXIT_INSTR_OFFSETS
	.align		4
        /*0048*/ 	.byte	0x04, 0x1c
        /*004a*/ 	.short	(.L_4751 - .L_4750)


	//   ....[0]....
.L_4750:
        /*004c*/ 	.word	0x00000010


	//----- nvinfo : EIATTR_MAX_THREADS
	.align		4
.L_4751:
        /*0050*/ 	.byte	0x04, 0x05
        /*0052*/ 	.short	(.L_4753 - .L_4752)
.L_4752:
        /*0054*/ 	.word	0x00000080
        /*0058*/ 	.word	0x00000001
        /*005c*/ 	.word	0x00000001


	//----- nvinfo : EIATTR_CBANK_PARAM_SIZE
	.align		4
.L_4753:
        /*0060*/ 	.byte	0x03, 0x19
        /*0062*/ 	.short	0x0028


	//----- nvinfo : EIATTR_PARAM_CBANK
	.align		4
        /*0064*/ 	.byte	0x04, 0x0a
        /*0066*/ 	.short	(.L_4755 - .L_4754)
	.align		4
.L_4754:
        /*0068*/ 	.word	index@(.nv.constant0._ZN2at6native29vectorized_elementwise_kernelILi8EZNS0_50_GLOBAL__N__2680c7bb_12_PowKernel_cu_7dd49032_317029pow_tensor_scalar_kernel_implIddEEvRNS_18TensorIteratorBaseET0_EUldE2_St5arrayIPcLm2EEEEviS6_T1_)
        /*006c*/ 	.short	0x0380
        /*006e*/ 	.short	0x0028


	//----- nvinfo : EIATTR_SW_WAR
	.align		4
.L_4755:
        /*0070*/ 	.byte	0x04, 0x36
        /*0072*/ 	.short	(.L_4757 - .L_4756)
.L_4756:
        /*0074*/ 	.word	0x00000008
.L_4757:


//--------------------- .nv.info._ZN2at6native18elementwise_kernelILi128ELi4EZNS0_15gpu_kernel_implIZNS0_50_GLOBAL__N__2680c7bb_12_PowKernel_cu_7dd49032_317029pow_tensor_scalar_kernel_implIddEEvRNS_18TensorIteratorBaseET0_EUldE1_EEvS6_RKT_EUliE_EEviT1_ --------------------------
	.section	.nv.info._ZN2at6native18elementwise_kernelILi128ELi4EZNS0_15gpu_kernel_implIZNS0_50_GLOBAL__N__2680c7bb_12_PowKernel_cu_7dd49032_317029pow_tensor_scalar_kernel_implIddEEvRNS_18TensorIteratorBaseET0_EUldE1_EEvS6_RKT_EUliE_EEviT1_,"",@"SHT_CUDA_INFO"
	.sectionflags	@""
	.align	4


	//----- nvinfo : EIATTR_CUDA_API_VERSION
	.align		4
        /*0000*/ 	.byte	0x04, 0x37
        /*0002*/ 	.short	(.L_4759 - .L_4758)
.L_4758:
        /*0004*/ 	.word	0x00000082


	//----- nvinfo : EIATTR_KPARAM_INFO
	.align		4
.L_4759:
        /*0008*/ 	.byte	0x04, 0x17
        /*000a*/ 	.short	(.L_4761 - .L_4760)
.L_4760:
        /*000c*/ 	.word	0x00000000
        /*0010*/ 	.short	0x0001
        /*0012*/ 	.short	0x0008
        /*0014*/ 	.byte	0x00, 0xf0, 0x81, 0x08


	//----- nvinfo : EIATTR_KPARAM_INFO
	.align		4
.L_4761:
        /*0018*/ 	.byte	0x04, 0x17
        /*001a*/ 	.short	(.L_4763 - .L_4762)
.L_4762:
        /*001c*/ 	.word	0x00000000
        /*0020*/ 	.short	0x0000
        /*0022*/ 	.short	0x0000
        /*0024*/ 	.byte	0x00, 0xf0, 0x11, 0x00


	//----- nvinfo : EIATTR_SPARSE_MMA_MASK
	.align		4
.L_4763:
        /*0028*/ 	.byte	0x03, 0x50
        /*002a*/ 	.short	0x0000


	//----- nvinfo : EIATTR_MAXREG_COUNT
	.align		4
        /*002c*/ 	.byte	0x03, 0x1b
        /*002e*/ 	.short	0x0080


	//----- nvinfo : EIATTR_EXTERNS
	.align		4
        /*0030*/ 	.byte	0x04, 0x0f
        /*0032*/ 	.short	(.L_4765 - .L_4764)


	//   ....[0]....
	.align		4
.L_4764:
        /*0034*/ 	.word	index@(__assertfail)


	//----- nvinfo : EIATTR_MERCURY_ISA_VERSION
	.align		4
.L_4765:
        /*0038*/ 	.byte	0x03, 0x5f
        /*003a*/ 	.short	0x0101


	//----- nvinfo : EIATTR_VRC_CTA_INIT_COUNT
	.align		4
        /*003c*/ 	.byte	0x02, 0x4a
	.zero		1
	.zero		1


	//----- nvinfo : EIATTR_SYSCALL_OFFSETS
	.align		4
        /*0040*/ 	.byte	0x04, 0x46
        /*0042*/ 	.short	(.L_4767 - .L_4766)


	//   ....[0]....
.L_4766:
        /*0044*/ 	.word	0x00002180


	//   ....[1]....
        /*0048*/ 	.word	0x00003680


	//   ....[2]....
        /*004c*/ 	.word	0x00005a10


	//   ....[3]....
        /*0050*/ 	.word	0x00006c10


	//   ....[4]....
        /*0054*/ 	.word	0x000091d0


	//   ....[5]....
        /*0058*/ 	.word	0x0000a3d0


	//   ....[6]....
        /*005c*/ 	.word	0x0000c9a0


	//   ....[7]....
        /*0060*/ 	.word	0x0000dba0


	//----- nvinfo : EIATTR_EXIT_INSTR_OFFSETS
	.align		4
.L_4767:
        /*0064*/ 	.byte	0x04, 0x1c
        /*0066*/ 	.short	(.L_4769 - .L_4768)


	//   ....[0]....
.L_4768:
        /*0068*/ 	.word	0x0000a830


	//   ....[1]....
        /*006c*/ 	.word	0x0000cd70


	//   ....[2]....
        /*0070*/ 	.word	0x0000cdb0


	//   ....[3]....
        /*0074*/ 	.word	0x0000ce40


	//   ....[4]....
        /*0078*/ 	.word	0x0000ce70


	//   ....[5]....
        /*007c*/ 	.word	0x0000cea0


	//   ....[6]....
        /*0080*/ 	.word	0x0000cfb0


	//   ....[7]....
        /*0084*/ 	.word	0x0000d070


	//   ....[8]....
        /*0088*/ 	.word	0x0000d190


	//   ....[9]....
        /*008c*/ 	.word	0x0000d260


	//   ....[10]....
        /*0090*/ 	.word	0x0000d280


	//   ....[11]....
        /*0094*/ 	.word	0x0000d350


	//   ....[12]....
        /*0098*/ 	.word	0x0000d540


	//   ....[13]....
        /*009c*/ 	.word	0x0000d730


	//   ....[14]....
        /*00a0*/ 	.word	0x0000d910


	//   ....[15]....
        /*00a4*/ 	.word	0x0000d940


	//   ....[16]....
        /*00a8*/ 	.word	0x0000d970


	//   ....[17]....
        /*00ac*/ 	.word	0x0000da10


	//   ....[18]....
        /*00b0*/ 	.word	0x0000da40


	//   ....[19]....
        /*00b4*/ 	.word	0x0000dbb0


	//   ....[20]....
        /*00b8*/ 	.word	0x0000dd40


	//   ....[21]....
        /*00bc*/ 	.word	0x0000df00


	//   ....[22]....
        /*00c0*/ 	.word	0x0000dfc0


	//----- nvinfo : EIATTR_MAX_THREADS
	.align		4
.L_4769:
        /*00c4*/ 	.byte	0x04, 0x05
        /*00c6*/ 	.short	(.L_4771 - .L_4770)
.L_4770:
        /*00c8*/ 	.word	0x00000080
        /*00cc*/ 	.word	0x00000001
        /*00d0*/ 	.word	0x00000001


	//----- nvinfo : EIATTR_CRS_STACK_SIZE
	.align		4
.L_4771:
        /*00d4*/ 	.byte	0x04, 0x1e
        /*00d6*/ 	.short	(.L_4773 - .L_4772)
.L_4772:
        /*00d8*/ 	.word	0x00000000


	//----- nvinfo : EIATTR_CBANK_PARAM_SIZE
	.align		4
.L_4773:
        /*00dc*/ 	.byte	0x03, 0x19
        /*00de*/ 	.short	0x0228


	//----- nvinfo : EIATTR_PARAM_CBANK
	.align		4
        /*00e0*/ 	.byte	0x04, 0x0a
        /*00e2*/ 	.short	(.L_4775 - .L_4774)
	.align		4
.L_4774:
        /*00e4*/ 	.word	index@(.nv.constant0._ZN2at6native18elementwise_kernelILi128ELi4EZNS0_15gpu_kernel_implIZNS0_50_GLOBAL__N__2680c7bb_12_PowKernel_cu_7dd49032_317029pow_tensor_scalar_kernel_implIddEEvRNS_18TensorIteratorBaseET0_EUldE1_EEvS6_RKT_EUliE_EEviT1_)
        /*00e8*/ 	.short	0x0380
        /*00ea*/ 	.short	0x0228


	//----- nvinfo : EIATTR_SW_WAR
	.align		4
.L_4775:
        /*00ec*/ 	.byte	0x04, 0x36
        /*00ee*/ 	.short	(.L_4777 - .L_4776)
.L_4776:
        /*00f0*/ 	.word	0x00000008
.L_4777:


//--------------------- .nv.info._ZN2at6native27unrolled_elementwise_kernelIZNS0_50_GLOBAL__N__2680c7bb_12_PowKernel_cu_7dd49032_317029pow_tensor_scalar_kernel_implIddEEvRNS_18TensorIteratorBaseET0_EUldE1_St5arrayIPcLm2EELi4E23TrivialOffsetCalculatorILi1EjESC_NS0_6memory12LoadWithCastILi1EEENSD_13StoreWithCastILi1EEEEEviT_S6_T2_T3_T4_T5_ --------------------------
	.section	.nv.info._ZN2at6native27unrolled_elementwise_kernelIZNS0_50_GLOBAL__N__2680c7bb_12_PowKernel_cu_7dd49032_317029pow_tensor_scalar_kernel_implIddEEvRNS_18TensorIteratorBaseET0_EUldE1_St5arrayIPcLm2EELi4E23TrivialOffsetCalculatorILi1EjESC_NS0_6memory12LoadWithCastILi1EEENSD_13StoreWithCastILi1EEEEEviT_S6_T2_T3_T4_T5_,"",@"SHT_CUDA_INFO"
	.sectionflags	@""
	.align	4


	//----- nvinfo : EIATTR_CUDA_API_VERSION
	.align		4
        /*0000*/ 	.byte	0x04, 0x37
        /*0002*/ 	.short	(.L_4779 - .L_4778)
.L_4778:
        /*0004*/ 	.word	0x00000082


	//----- nvinfo : EIATTR_KPARAM_INFO
	.align		4
.L_4779:
        /*0008*/ 	.byte	0x04, 0x17
        /*000a*/ 	.short	(.L_4781 - .L_4780)
.L_4780:
        /*000c*/ 	.word	0x00000000
        /*0010*/ 	.short	0x0006
        /*0012*/ 	.short	0x002c
        /*0014*/ 	.byte	0x00, 0xf0, 0x21, 0x00


	//----- nvinfo : EIATTR_KPARAM_INFO
	.align		4
.L_4781:
        /*0018*/ 	.byte	0x04, 0x17
        /*001a*/ 	.short	(.L_4783 - .L_4782)
.L_4782:
        /*001c*/ 	.word	0x00000000
        /*0020*/ 	.short	0x0005
        /*0022*/ 	.short	0x0024
        /*0024*/ 	.byte	0x00, 0xf0, 0x21, 0x00


	//----- nvinfo : EIATTR_KPARAM_INFO
	.align		4
.L_4783:
        /*0028*/ 	.byte	0x04, 0x17
        /*002a*/ 	.short	(.L_4785 - .L_4784)
.L_4784:
        /*002c*/ 	.word	0x00000000
        /*0030*/ 	.short	0x0004
        /*0032*/ 	.short	0x0021
        /*0034*/ 	.byte	0x00, 0xf0, 0x05, 0x00


	//----- nvinfo : EIATTR_KPARAM_INFO
	.align		4
.L_4785:
        /*0038*/ 	.byte	0x04, 0x17
        /*003a*/ 	.short	(.L_4787 - .L_4786)
.L_4786:
        /*003c*/ 	.word	0x00000000
        /*0040*/ 	.short	0x0003
        /*0042*/ 	.short	0x0020
        /*0044*/ 	.byte	0x00, 0xf0, 0x05, 0x00


	//----- nvinfo : EIATTR_KPARAM_INFO
	.align		4
.L_4787:
        /*0048*/ 	.byte	0x04, 0x17
        /*004a*/ 	.short	(.L_4789 - .L_4788)
.L_4788:
        /*004c*/ 	.word	0x00000000
        /*0050*/ 	.short	0x0002
        /*0052*/ 	.short	0x0010
        /*0054*/ 	.byte	0x00, 0xf0, 0x41, 0x00


	//----- nvinfo : EIATTR_KPARAM_INFO
	.align		4
.L_4789:
        /*0058*/ 	.byte	0x04, 0x17
        /*005a*/ 	.short	(.L_4791 - .L_4790)
.L_4790:
        /*005c*/ 	.word	0x00000000
        /*0060*/ 	.short	0x0001
        /*0062*/ 	.short	0x0008
        /*0064*/ 	.byte	0x00, 0xf0, 0x21, 0x00


	//----- nvinfo : EIATTR_KPARAM_INFO
	.align		4
.L_4791:
        /*0068*/ 	.byte	0x04, 0x17
        /*006a*/ 	.short	(.L_4793 - .L_4792)
.L_4792:
        /*006c*/ 	.word	0x00000000
        /*0070*/ 	.short	0x0000
        /*0072*/ 	.short	0x0000
        /*0074*/ 	.byte	0x00, 0xf0, 0x11, 0x00


	//----- nvinfo : EIATTR_SPARSE_MMA_MASK
	.align		4
.L_4793:
        /*0078*/ 	.byte	0x03, 0x50
        /*007a*/ 	.short	0x0000


	//----- nvinfo : EIATTR_MAXREG_COUNT
	.align		4
        /*007c*/ 	.byte	0x03, 0x1b
        /*007e*/ 	.short	0x00ff


	//----- nvinfo : EIATTR_EXTERNS
	.align		4
        /*0080*/ 	.byte	0x04, 0x0f
        /*0082*/ 	.short	(.L_4795 - .L_4794)


	//   ....[0]....
	.align		4
.L_4794:
        /*0084*/ 	.word	index@(__assertfail)


	//----- nvinfo : EIATTR_MERCURY_ISA_VERSION
	.align		4
.L_4795:
        /*0088*/ 	.byte	0x03, 0x5f
        /*008a*/ 	.short	0x0101


	//----- nvinfo : EIATTR_VRC_CTA_INIT_COUNT
	.align		4
        /*008c*/ 	.byte	0x02, 0x4a
	.zero		1
	.zero		1


	//----- nvinfo : EIATTR_SYSCALL_OFFSETS
	.align		4
        /*0090*/ 	.byte	0x04, 0x46
        /*0092*/ 	.short	(.L_4797 - .L_4796)


	//   ....[0]....
.L_4796:
        /*0094*/ 	.word	0x00000e80


	//   ....[1]....
        /*0098*/ 	.word	0x00001ec0


	//   ....[2]....
        /*009c*/ 	.word	0x00002e40


	//   ....[3]....
        /*00a0*/ 	.word	0x00003d80


	//   ....[4]....
        /*00a4*/ 	.word	0x00005b10


	//   ....[5]....
        /*00a8*/ 	.word	0x00006ce0


	//   ....[6]....
        /*00ac*/ 	.word	0x000080c0


	//   ....[7]....
        /*00b0*/ 	.word	0x00009480


	//----- nvinfo : EIATTR_EXIT_INSTR_OFFSETS
	.align		4
.L_4797:
        /*00b4*/ 	.byte	0x04, 0x1c
        /*00b6*/ 	.short	(.L_4799 - .L_4798)


	//   ....[0]....
.L_4798:
        /*00b8*/ 	.word	0x00008510


	//   ....[1]....
        /*00bc*/ 	.word	0x00008650


	//   ....[2]....
        /*00c0*/ 	.word	0x00008690


	//   ....[3]....
        /*00c4*/ 	.word	0x00008720


	//   ....[4]....
        /*00c8*/ 	.word	0x00008750


	//   ....[5]....
        /*00cc*/ 	.word	0x00008780


	//   ....[6]....
        /*00d0*/ 	.word	0x00008890


	//   ....[7]....
        /*00d4*/ 	.word	0x00008950


	//   ....[8]....
        /*00d8*/ 	.word	0x00008a70


	//   ....[9]....
        /*00dc*/ 	.word	0x00008b40


	//   ....[10]....
        /*00e0*/ 	.word	0x00008b60


	//   ....[11]....
        /*00e4*/ 	.word	0x00008c30


	//   ....[12]....
        /*00e8*/ 	.word	0x00008e20


	//   ....[13]....
        /*00ec*/ 	.word	0x00009010


	//   ....[14]....
        /*00f0*/ 	.word	0x000091f0


	//   ....[15]....
        /*00f4*/ 	.word	0x00009220


	//   ....[16]....
        /*00f8*/ 	.word	0x00009250


	//   ....[17]....
        /*00fc*/ 	.word	0x000092f0


	//   ....[18]....
        /*0100*/ 	.word	0x00009320


	//   ....[19]....
        /*0104*/ 	.word	0x00009490


	//   ....[20]....
        /*0108*/ 	.word	0x00009620


	//   ....[21]....
        /*010c*/ 	.word	0x000097e0


	//   ....[22]....
        /*0110*/ 	.word	0x000098a0


	//----- nvinfo : EIATTR_MAX_THREADS
	.align		4
.L_4799:
        /*0114*/ 	.byte	0x04, 0x05
        /*0116*/ 	.short	(.L_4801 - .L_4800)
.L_4800:
        /*0118*/ 	.word	0x00000080
        /*011c*/ 	.word	0x00000001
        /*0120*/ 	.word	0x00000001


	//----- nvinfo : EIATTR_CRS_STACK_SIZE
	.align		4
.L_4801:
        /*0124*/ 	.byte	0x04, 0x1e
        /*0126*/ 	.short	(.L_4803 - .L_4802)
.L_4802:
        /*0128*/ 	.word	0x00000000


	//----- nvinfo : EIATTR_CBANK_PARAM_SIZE
	.align		4
.L_4803:
        /*012c*/ 	.byte	0x03, 0x19
        /*012e*/ 	.short	0x0034


	//----- nvinfo : EIATTR_PARAM_CBANK
	.align		4
        /*0130*/ 	.byte	0x04, 0x0a
        /*0132*/ 	.short	(.L_4805 - .L_4804)
	.align		4
.L_4804:
        /*0134*/ 	.word	index@(.nv.constant0._ZN2at6native27unrolled_elementwise_kernelIZNS0_50_GLOBAL__N__2680c7bb_12_PowKernel_cu_7dd49032_317029pow_tensor_scalar_kernel_implIddEEvRNS_18TensorIteratorBaseET0_EUldE1_St5arrayIPcLm2EELi4E23TrivialOffsetCalculatorILi1EjESC_NS0_6memory12LoadWithCastILi1EEENSD_13StoreWithCastILi1EEEEEviT_S6_T2_T3_T4_T5_)
        /*0138*/ 	.short	0x0380
        /*013a*/ 	.short	0x0034


	//----- nvinfo : EIATTR_SW_WAR
	.align		4
.L_4805:
        /*013c*/ 	.byte	0x04, 0x36
        /*013e*/ 	.short	(.L_4807 - .L_4806)
.L_4806:
        /*0140*/ 	.word	0x00000008
.L_4807:


//--------------------- .nv.info._ZN2at6native18elementwise_kernelILi128ELi2EZNS0_22gpu_kernel_impl_nocastIZNS0_50_GLOBAL__N__2680c7bb_12_PowKernel_cu_7dd49032_317029pow_tensor_scalar_kernel_implIddEEvRNS_18TensorIteratorBaseET0_EUldE1_EEvS6_RKT_EUliE_EEviT1_ --------------------------
	.section	.nv.info._ZN2at6native18elementwise_kernelILi128ELi2EZNS0_22gpu_kernel_impl_nocastIZNS0_50_GLOBAL__N__2680c7bb_12_PowKernel_cu_7dd49032_317029pow_tensor_scalar_kernel_implIddEEvRNS_18TensorIteratorBaseET0_EUldE1_EEvS6_RKT_EUliE_EEviT1_,"",@"SHT_CUDA_INFO"
	.sectionflags	@""
	.align	4


	//----- nvinfo : EIATTR_CUDA_API_VERSION
	.align		4
        /*0000*/ 	.byte	0x04, 0x37
        /*0002*/ 	.short	(.L_4809 - .L_4808)
.L_4808:
        /*0004*/ 	.word	0x00000082


	//----- nvinfo : EIATTR_KPARAM_INFO
	.align		4
.L_4809:
        /*0008*/ 	.byte	0x04, 0x17
        /*000a*/ 	.short	(.L_4811 - .L_4810)
.L_4810:
        /*000c*/ 	.word	0x00000000
        /*0010*/ 	.short	0x0001
        /*0012*/ 	.short	0x0008
        /*0014*/ 	.byte	0x00, 0xf0, 0x61, 0x08


	//----- nvinfo : EIATTR_KPARAM_INFO
	.align		4
.L_4811:
        /*0018*/ 	.byte	0x04, 0x17
        /*001a*/ 	.short	(.L_4813 - .L_4812)
.L_4812:
        /*001c*/ 	.word	0x00000000
        /*0020*/ 	.short	0x0000
        /*0022*/ 	.short	0x0000
        /*0024*/ 	.byte	0x00, 0xf0, 0x11, 0x00


	//----- nvinfo : EIATTR_SPARSE_MMA_MASK
	.align		4
.L_4813:
        /*0028*/ 	.byte	0x03, 0x50
        /*002a*/ 	.short	0x0000


	//----- nvinfo : EIATTR_MAXREG_COUNT
	.align		4
        /*002c*/ 	.byte	0x03, 0x1b
        /*002e*/ 	.short	0x0080


	//----- nvinfo : EIATTR_MERCURY_ISA_VERSION
	.align		4
        /*0030*/ 	.byte	0x03, 0x5f
        /*0032*/ 	.short	0x0101


	//----- nvinfo : EIATTR_VRC_CTA_INIT_COUNT
	.align		4
        /*0034*/ 	.byte	0x02, 0x4a
	.zero		1
	.zero		1


	//----- nvinfo : EIATTR_EXIT_INSTR_OFFSETS
	.align		4
        /*0038*/ 	.byte	0x04, 0x1c
        /*003a*/ 	.short	(.L_4815 - .L_4814)


	//   ....[0]....
.L_4814:
        /*003c*/ 	.word	0x00000390


	//   ....[1]....
        /*0040*/ 	.word	0x00000610


	//   ....[2]....
        /*0044*/ 	.word	0x00001c50


	//   ....[3]....
        /*0048*/ 	.word	0x000031b0


	//----- nvinfo : EIATTR_MAX_THREADS
	.align		4
.L_4815:
        /*004c*/ 	.byte	0x04, 0x05
        /*004e*/ 	.short	(.L_4817 - .L_4816)
.L_4816:
        /*0050*/ 	.word	0x00000080
        /*0054*/ 	.word	0x00000001
        /*0058*/ 	.word	0x00000001


	//----- nvinfo : EIATTR_CRS_STACK_SIZE
	.align		4
.L_4817:
        /*005c*/ 	.byte	0x04, 0x1e
        /*005e*/ 	.short	(.L_4819 - .L_4818)
.L_4818:
        /*0060*/ 	.word	0x00000000


	//----- nvinfo : EIATTR_CBANK_PARAM_SIZE
	.align		4
.L_4819:
        /*0064*/ 	.byte	0x03, 0x19
        /*0066*/ 	.short	0x0220


	//----- nvinfo : EIATTR_PARAM_CBANK
	.align		4
        /*0068*/ 	.byte	0x04, 0x0a
        /*006a*/ 	.short	(.L_4821 - .L_4820)
	.align		4
.L_4820:
        /*006c*/ 	.word	index@(.nv.constant0._ZN2at6native18elementwise_kernelILi128ELi2EZNS0_22gpu_kernel_impl_nocastIZNS0_50_GLOBAL__N__2680c7bb_12_PowKernel_cu_7dd49032_317029pow_tensor_scalar_kernel_implIddEEvRNS_18TensorIteratorBaseET0_EUldE1_EEvS6_RKT_EUliE_EEviT1_)
        /*0070*/ 	.short	0x0380
        /*0072*/ 	.short	0x0220


	//----- nvinfo : EIATTR_SW_WAR
	.align		4
.L_4821:
        /*0074*/ 	.byte	0x04, 0x36
        /*0076*/ 	.short	(.L_4823 - .L_4822)
.L_4822:
        /*0078*/ 	.word	0x00000008
.L_4823:


//--------------------- .nv.info._ZN2at6native27unrolled_elementwise_kernelIZNS0_50_GLOBAL__N__2680c7bb_12_PowKernel_cu_7dd49032_317029pow_tensor_scalar_kernel_implIddEEvRNS_18TensorIteratorBaseET0_EUldE1_St5arrayIPcLm2EELi4E23TrivialOffsetCalculatorILi1EjESC_NS0_6memory15LoadWithoutCastENSD_16StoreWithoutCastEEEviT_S6_T2_T3_T4_T5_ --------------------------
	.section	.nv.info._ZN2at6native27unrolled_elementwise_kernelIZNS0_50_GLOBAL__N__2680c7bb_12_PowKernel_cu_7dd49032_317029pow_tensor_scalar_kernel_implIddEEvRNS_18TensorIteratorBaseET0_EUldE1_St5arrayIPcLm2EELi4E23TrivialOffsetCalculatorILi1EjESC_NS0_6memory15LoadWithoutCastENSD_16StoreWithoutCastEEEviT_S6_T2_T3_T4_T5_,"",@"SHT_CUDA_INFO"
	.sectionflags	@""
	.align	4


	//----- nvinfo : EIATTR_CUDA_API_VERSION
	.align		4
        /*0000*/ 	.byte	0x04, 0x37
        /*0002*/ 	.short	(.L_4825 - .L_4824)
.L_4824:
        /*0004*/ 	.word	0x00000082


	//----- nvinfo : EIATTR_KPARAM_INFO
	.align		4
.L_4825:
        /*0008*/ 	.byte	0x04, 0x17
        /*000a*/ 	.short	(.L_4827 - .L_4826)
.L_4826:
        /*000c*/ 	.word	0x00000000
        /*0010*/ 	.short	0x0006
        /*0012*/ 	.short	0x0023
        /*0014*/ 	.byte	0x00, 0xf0, 0x05, 0x00


	//----- nvinfo : EIATTR_KPARAM_INFO
	.align		4
.L_4827:
        /*0018*/ 	.byte	0x04, 0x17
        /*001a*/ 	.short	(.L_4829 - .L_4828)
.L_4828:
        /*001c*/ 	.word	0x00000000
        /*0020*/ 	.short	0x0005
        /*0022*/ 	.short	0x0022
        /*0024*/ 	.byte	0x00, 0xf0, 0x05, 0x00


	//----- nvinfo : EIATTR_KPARAM_INFO
	.align		4
.L_4829:
        /*0028*/ 	.byte	0x04, 0x17
        /*002a*/ 	.short	(.L_4831 - .L_4830)
.L_4830:
        /*002c*/ 	.word	0x00000000
        /*0030*/ 	.short	0x0004
        /*0032*/ 	.short	0x0021
        /*0034*/ 	.byte	0x00, 0xf0, 0x05, 0x00


	//----- nvinfo : EIATTR_KPARAM_INFO
	.align		4
.L_4831:
        /*0038*/ 	.byte	0x04, 0x17
        /*003a*/ 	.short	(.L_4833 - .L_4832)
.L_4832:
        /*003c*/ 	.word	0x00000000
        /*0040*/ 	.short	0x0003
        /*0042*/ 	.short	0x0020
        /*0044*/ 	.byte	0x00, 0xf0, 0x05, 0x00


	//----- nvinfo : EIATTR_KPARAM_INFO
	.align		4
.L_4833:
        /*0048*/ 	.byte	0x04, 0x17
        /*004a*/ 	.short	(.L_4835 - .L_4834)
.L_4834:
        /*004c*/ 	.word	0x00000000
        /*0050*/ 	.short	0x0002
        /*0052*/ 	.short	0x0010
        /*0054*/ 	.byte	0x00, 0xf0, 0x41, 0x00


	//----- nvinfo : EIATTR_KPARAM_INFO
	.align		4
.L_4835:
        /*0058*/ 	.byte	0x04, 0x17
        /*005a*/ 	.short	(.L_4837 - .L_4836)
.L_4836:
        /*005c*/ 	.word	0x00000000
        /*0060*/ 	.short	0x0001
        /*0062*/ 	.short	0x0008
        /*0064*/ 	.byte	0x00, 0xf0, 0x21, 0x00


	//----- nvinfo : EIATTR_KPARAM_INFO
	.align		4
.L_4837:
        /*0068*/ 	.byte	0x04, 0x17
        /*006a*/ 	.short	(.L_4839 - .L_4838)
.L_4838:
        /*006c*/ 	.word	0x00000000
        /*0070*/ 	.short	0x0000
        /*0072*/ 	.short	0x0000
        /*0074*/ 	.byte	0x00, 0xf0, 0x11, 0x00


	//----- nvinfo : EIATTR_SPARSE_MMA_MASK
	.align		4
.L_4839:
        /*0078*/ 	.byte	0x03, 0x50
        /*007a*/ 	.short	0x0000


	//----- nvinfo : EIATTR_MAXREG_COUNT
	.align		4
        /*007c*/ 	.byte	0x03, 0x1b
        /*007e*/ 	.short	0x00ff


	//----- nvinfo : EIATTR_MERCURY_ISA_VERSION
	.align		4
        /*0080*/ 	.byte	0x03, 0x5f
        /*0082*/ 	.short	0x0101


	//----- nvinfo : EIATTR_VRC_CTA_INIT_COUNT
	.align		4
        /*0084*/ 	.byte	0x02, 0x4a
	.zero		1
	.zero		1


	//----- nvinfo : EIATTR_EXIT_INSTR_OFFSETS
	.align		4
        /*0088*/ 	.byte	0x04, 0x1c
        /*008a*/ 	.short	(.L_4841 - .L_4840)


	//   ....[0]....
.L_4840:
        /*008c*/ 	.word	0x00000de0


	//   ....[1]....
        /*0090*/ 	.word	0x00000e30


	//----- nvinfo : EIATTR_MAX_THREADS
	.align		4
.L_4841:
        /*0094*/ 	.byte	0x04, 0x05
        /*0096*/ 	.short	(.L_4843 - .L_4842)
.L_4842:
        /*0098*/ 	.word	0x00000080
        /*009c*/ 	.word	0x00000001
        /*00a0*/ 	.word	0x00000001


	//----- nvinfo : EIATTR_CRS_STACK_SIZE
	.align		4
.L_4843:
        /*00a4*/ 	.byte	0x04, 0x1e
        /*00a6*/ 	.short	(.L_4845 - .L_4844)
.L_4844:
        /*00a8*/ 	.word	0x00000000


	//----- nvinfo : EIATTR_CBANK_PARAM_SIZE
	.align		4
.L_4845:
        /*00ac*/ 	.byte	0x03, 0x19
        /*00ae*/ 	.short	0x0024


	//----- nvinfo : EIATTR_PARAM_CBANK
	.align		4
        /*00b0*/ 	.byte	0x04, 0x0a
        /*00b2*/ 	.short	(.L_4847 - .L_4846)
	.align		4
.L_4846:
        /*00b4*/ 	.word	index@(.nv.constant0._ZN2at6native27unrolled_elementwise_kernelIZNS0_50_GLOBAL__N__2680c7bb_12_PowKernel_cu_7dd49032_317029pow_tensor_scalar_kernel_implIddEEvRNS_18TensorIteratorBaseET0_EUldE1_St5arrayIPcLm2EELi4E23TrivialOffsetCalculatorILi1EjESC_NS0_6memory15LoadWithoutCastENSD_16StoreWithoutCastEEEviT_S6_T2_T3_T4_T5_)
        /*00b8*/ 	.short	0x0380
        /*00ba*/ 	.short	0x0024


	//----- nvinfo : EIATTR_SW_WAR
	.align		4
.L_4847:
        /*00bc*/ 	.byte	0x04, 0x36
        /*00be*/ 	.short	(.L_4849 - .L_4848)
.L_4848:
        /*00c0*/ 	.word	0x00000008
.L_4849:


//--------------------- .nv.info._ZN2at6native29vectorized_elementwise_kernelILi2EZNS0_50_GLOBAL__N__2680c7bb_12_PowKernel_cu_7dd49032_317029pow_tensor_scalar_kernel_implIddEEvRNS_18TensorIteratorBaseET0_EUldE1_St5arrayIPcLm2EEEEviS6_T1_ --------------------------
	.section	.nv.info._ZN2at6native29vectorized_elementwise_kernelILi2EZNS0_50_GLOBAL__N__2680c7bb_12_PowKernel_cu_7dd49032_317029pow_tensor_scalar_kernel_implIddEEvRNS_18TensorIteratorBaseET0_EUldE1_St5arrayIPcLm2EEEEviS6_T1_,"",@"SHT_CUDA_INFO"
	.sectionflags	@""
	.align	4


	//----- nvinfo : EIATTR_CUDA_API_VERSION
	.align		4
        /*0000*/ 	.byte	0x04, 0x37
        /*0002*/ 	.short	(.L_4851 - .L_4850)
.L_4850:
        /*0004*/ 	.word	0x00000082


	//----- nvinfo : EIATTR_KPARAM_INFO
	.align		4
.L_4851:
        /*0008*/ 	.byte	0x04, 0x17
        /*000a*/ 	.short	(.L_4853 - .L_4852)
.L_4852:
        /*000c*/ 	.word	0x00000000
        /*0010*/ 	.short	0x0002
        /*0012*/ 	.short	0x0010
        /*0014*/ 	.byte	0x00, 0xf0, 0x41, 0x00


	//----- nvinfo : EIATTR_KPARAM_INFO
	.align		4
.L_4853:
        /*0018*/ 	.byte	0x04, 0x17
        /*001a*/ 	.short	(.L_4855 - .L_4854)
.L_4854:
        /*001c*/ 	.word	0x00000000
        /*0020*/ 	.short	0x0001
        /*0022*/ 	.short	0x0008
        /*0024*/ 	.byte	0x00, 0xf0, 0x21, 0x00


	//----- nvinfo : EIATTR_KPARAM_INFO
	.align		4
.L_4855:
        /*0028*/ 	.byte	0x04, 0x17
        /*002a*/ 	.short	(.L_4857 - .L_4856)
.L_4856:
        /*002c*/ 	.word	0x00000000
        /*0030*/ 	.short	0x0000
        /*0032*/ 	.short	0x0000
        /*0034*/ 	.byte	0x00, 0xf0, 0x11, 0x00


	//----- nvinfo : EIATTR_SPARSE_MMA_MASK
	.align		4
.L_4857:
        /*0038*/ 	.byte	0x03, 0x50
        /*003a*/ 	.short	0x0000


	//----- nvinfo : EIATTR_MAXREG_COUNT
	.align		4
        /*003c*/ 	.byte	0x03, 0x1b
        /*003e*/ 	.short	0x00ff


	//----- nvinfo : EIATTR_MERCURY_ISA_VERSION
	.align		4
        /*0040*/ 	.byte	0x03, 0x5f
        /*0042*/ 	.short	0x0101


	//----- nvinfo : EIATTR_VRC_CTA_INIT_COUNT
	.align		4
        /*0044*/ 	.byte	0x02, 0x4a
	.zero		1
	.zero		1


	//----- nvinfo : EIATTR_EXIT_INSTR_OFFSETS
	.align		4
        /*0048*/ 	.byte	0x04, 0x1c
        /*004a*/ 	.short	(.L_4859 - .L_4858)


	//   ....[0]....
.L_4858:
        /*004c*/ 	.word	0x00001b70


	//   ....[1]....
        /*0050*/ 	.word	0x00001bc0


	//   ....[2]....
        /*0054*/ 	.word	0x00002f60


	//----- nvinfo : EIATTR_MAX_THREADS
	.align		4
.L_4859:
        /*0058*/ 	.byte	0x04, 0x05
        /*005a*/ 	.short	(.L_4861 - .L_4860)
.L_4860:
        /*005c*/ 	.word	0x00000080
        /*0060*/ 	.word	0x00000001
        /*0064*/ 	.word	0x00000001


	//----- nvinfo : EIATTR_CRS_STACK_SIZE
	.align		4
.L_4861:
        /*0068*/ 	.byte	0x04, 0x1e
        /*006a*/ 	.short	(.L_4863 - .L_4862)
.L_4862:
        /*006c*/ 	.word	0x00000000


	//----- nvinfo : EIATTR_CBANK_PARAM_SIZE
	.align		4
.L_4863:
        /*0070*/ 	.byte	0x03, 0x19
        /*0072*/ 	.short	0x0020


	//----- nvinfo : EIATTR_PARAM_CBANK
	.align		4
        /*0074*/ 	.byte	0x04, 0x0a
        /*0076*/ 	.short	(.L_4865 - .L_4864)
	.align		4
.L_4864:
        /*0078*/ 	.word	index@(.nv.constant0._ZN2at6native29vectorized_elementwise_kernelILi2EZNS0_50_GLOBAL__N__2680c7bb_12_PowKernel_cu_7dd49032_317029pow_tensor_scalar_kernel_implIddEEvRNS_18TensorIteratorBaseET0_EUldE1_St5arrayIPcLm2EEEEviS6_T1_)
        /*007c*/ 	.short	0x0380
        /*007e*/ 	.short	0x0020


	//----- nvinfo : EIATTR_SW_WAR
	.align		4
.L_4865:
        /*0080*/ 	.byte	0x04, 0x36
        /*0082*/ 	.short	(.L_4867 - .L_4866)
.L_4866:
        /*0084*/ 	.word	0x00000008
.L_4867:


//--------------------- .nv.info._ZN2at6native29vectorized_elementwise_kernelILi4EZNS0_50_GLOBAL__N__2680c7bb_12_PowKernel_cu_7dd49032_317029pow_tensor_scalar_kernel_implIddEEvRNS_18TensorIteratorBaseET0_EUldE1_St5arrayIPcLm2EEEEviS6_T1_ --------------------------
	.section	.nv.info._ZN2at6native29vectorized_elementwise_kernelILi4EZNS0_50_GLOBAL__N__2680c7bb_12_PowKernel_cu_7dd49032_317029pow_tensor_scalar_kernel_implIddEEvRNS_18TensorIteratorBaseET0_EUldE1_St5arrayIPcLm2EEEEviS6_T1_,"",@"SHT_CUDA_INFO"
	.sectionflags	@""
	.align	4


	//----- nvinfo : EIATTR_CUDA_API_VERSION
	.align		4
        /*0000*/ 	.byte	0x04, 0x37
        /*0002*/ 	.short	(.L_4869 - .L_4868)
.L_4868:
        /*0004*/ 	.word	0x00000082


	//----- nvinfo : EIATTR_KPARAM_INFO
	.align		4
.L_4869:
        /*0008*/ 	.byte	0x04, 0x17
        /*000a*/ 	.short	(.L_4871 - .L_4870)
.L_4870:
        /*000c*/ 	.word	0x00000000
        /*0010*/ 	.short	0x0002
        /*0012*/ 	.short	0x0010
        /*0014*/ 	.byte	0x00, 0xf0, 0x41, 0x00


	//----- nvinfo : EIATTR_KPARAM_INFO
	.align		4
.L_4871:
        /*0018*/ 	.byte	0x04, 0x17
        /*001a*/ 	.short	(.L_4873 - .L_4872)
.L_4872:
        /*001c*/ 	.word	0x00000000
        /*0020*/ 	.short	0x0001
        /*0022*/ 	.short	0x0008
        /*0024*/ 	.byte	0x00, 0xf0, 0x21, 0x00


	//----- nvinfo : EIATTR_KPARAM_INFO
	.align		4
.L_4873:
        /*0028*/ 	.byte	0x04, 0x17
        /*002a*/ 	.short	(.L_4875 - .L_4874)
.L_4874:
        /*002c*/ 	.word	0x00000000
        /*0030*/ 	.short	0x0000
        /*0032*/ 	.short	0x0000
        /*0034*/ 	.byte	0x00, 0xf0, 0x11, 0x00


	//----- nvinfo : EIATTR_SPARSE_MMA_MASK
	.align		4
.L_4875:
        /*0038*/ 	.byte	0x03, 0x50
        /*003a*/ 	.short	0x0000


	//----- nvinfo : EIATTR_MAXREG_COUNT
	.align		4
        /*003c*/ 	.byte	0x03, 0x1b
        /*003e*/ 	.short	0x00ff


	//----- nvinfo : EIATTR_MERCURY_ISA_VERSION
	.align		4
        /*0040*/ 	.byte	0x03, 0x5f
        /*0042*/ 	.short	0x0101


	//----- nvinfo : EIATTR_VRC_CTA_INIT_COUNT
	.align		4
        /*0044*/ 	.byte	0x02, 0x4a
	.zero		1
	.zero		1


	//----- nvinfo : EIATTR_EXIT_INSTR_OFFSETS
	.align		4
        /*0048*/ 	.byte	0x04, 0x1c
        /*004a*/ 	.short	(.L_4877 - .L_4876)


	//   ....[0]....
.L_4876:
        /*004c*/ 	.word	0x00001b70


	//   ....[1]....
        /*0050*/ 	.word	0x00001bc0


	//   ....[2]....
        /*0054*/ 	.word	0x00002f00


	//----- nvinfo : EIATTR_MAX_THREADS
	.align		4
.L_4877:
        /*0058*/ 	.byte	0x04, 0x05
        /*005a*/ 	.short	(.L_4879 - .L_4878)
.L_4878:
        /*005c*/ 	.word	0x00000080
        /*0060*/ 	.word	0x00000001
        /*0064*/ 	.word	0x00000001


	//----- nvinfo : EIATTR_CRS_STACK_SIZE
	.align		4
.L_4879:
        /*0068*/ 	.byte	0x04, 0x1e
        /*006a*/ 	.short	(.L_4881 - .L_4880)
.L_4880:
        /*006c*/ 	.word	0x00000000


	//----- nvinfo : EIATTR_CBANK_PARAM_SIZE
	.align		4
.L_4881:
        /*0070*/ 	.byte	0x03, 0x19
        /*0072*/ 	.short	0x0020


	//----- nvinfo : EIATTR_PARAM_CBANK
	.align		4
        /*0074*/ 	.byte	0x04, 0x0a
        /*0076*/ 	.short	(.L_4883 - .L_4882)
	.align		4
.L_4882:
        /*0078*/ 	.word	index@(.nv.constant0._ZN2at6native29vectorized_elementwise_kernelILi4EZNS0_50_GLOBAL__N__2680c7bb_12_PowKernel_cu_7dd49032_317029pow_tensor_scalar_kernel_implIddEEvRNS_18TensorIteratorBaseET0_EUldE1_St5arrayIPcLm2EEEEviS6_T1_)
        /*007c*/ 	.short	0x0380
        /*007e*/ 	.short	0x0020


	//----- nvinfo : EIATTR_SW_WAR
	.align		4
.L_4883:
        /*0080*/ 	.byte	0x04, 0x36
        /*0082*/ 	.short	(.L_4885 - .L_4884)
.L_4884:
        /*0084*/ 	.word	0x00000008
.L_4885:


//--------------------- .nv.info._ZN2at6native29vectorized_elementwise_kernelILi8EZNS0_50_GLOBAL__N__2680c7bb_12_PowKernel_cu_7dd49032_317029pow_tensor_scalar_kernel_implIddEEvRNS_18TensorIteratorBaseET0_EUldE1_St5arrayIPcLm2EEEEviS6_T1_ --------------------------
	.section	.nv.info._ZN2at6native29vectorized_elementwise_kernelILi8EZNS0_50_GLOBAL__N__2680c7bb_12_PowKernel_cu_7dd49032_317029pow_tensor_scalar_kernel_implIddEEvRNS_18TensorIteratorBaseET0_EUldE1_St5arrayIPcLm2EEEEviS6_T1_,"",@"SHT_CUDA_INFO"
	.sectionflags	@""
	.align	4


	//----- nvinfo : EIATTR_CUDA_API_VERSION
	.align		4
        /*0000*/ 	.byte	0x04, 0x37
        /*0002*/ 	.short	(.L_4887 - .L_4886)
.L_4886:
        /*0004*/ 	.word	0x00000082


	//----- nvinfo : EIATTR_KPARAM_INFO
	.align		4
.L_4887:
        /*0008*/ 	.byte	0x04, 0x17
        /*000a*/ 	.short	(.L_4889 - .L_4888)
.L_4888:
        /*000c*/ 	.word	0x00000000
        /*0010*/ 	.short	0x0002
        /*0012*/ 	.short	0x0010
        /*0014*/ 	.byte	0x00, 0xf0, 0x41, 0x00


	//----- nvinfo : EIATTR_KPARAM_INFO
	.align		4
.L_4889:
        /*0018*/ 	.byte	0x04, 0x17
        /*001a*/ 	.short	(.L_4891 - .L_4890)
.L_4890:
        /*001c*/ 	.word	0x00000000
        /*0020*/ 	.short	0x0001
        /*0022*/ 	.short	0x0008
        /*0024*/ 	.byte	0x00, 0xf0, 0x21, 0x00


	//----- nvinfo : EIATTR_KPARAM_INFO
	.align		4
.L_4891:
        /*0028*/ 	.byte	0x04, 0x17
        /*002a*/ 	.short	(.L_4893 - .L_4892)
.L_4892:
        /*002c*/ 	.word	0x00000000
        /*0030*/ 	.short	0x0000
        /*0032*/ 	.short	0x0000
        /*0034*/ 	.byte	0x00, 0xf0, 0x11, 0x00


	//----- nvinfo : EIATTR_SPARSE_MMA_MASK
	.align		4
.L_4893:
        /*0038*/ 	.byte	0x03, 0x50
        /*003a*/ 	.short	0x0000


	//----- nvinfo : EIATTR_MAXREG_COUNT
	.align		4
        /*003c*/ 	.byte	0x03, 0x1b
        /*003e*/ 	.short	0x00ff


	//----- nvinfo : EIATTR_MERCURY_ISA_VERSION
	.align		4
        /*0040*/ 	.byte	0x03, 0x5f
        /*0042*/ 	.short	0x0101


	//----- nvinfo : EIATTR_VRC_CTA_INIT_COUNT
	.align		4
        /*0044*/ 	.byte	0x02, 0x4a
	.zero		1
	.zero		1


	//----- nvinfo : EIATTR_EXIT_INSTR_OFFSETS
	.align		4
        /*0048*/ 	.byte	0x04, 0x1c
        /*004a*/ 	.short	(.L_4895 - .L_4894)


	//   ....[0]....
.L_4894:
        /*004c*/ 	.word	0x00000010


	//----- nvinfo : EIATTR_MAX_THREADS
	.align		4
.L_4895:
        /*0050*/ 	.byte	0x04, 0x05
        /*0052*/ 	.short	(.L_4897 - .L_4896)
.L_4896:
        /*0054*/ 	.word	0x00000080
        /*0058*/ 	.word	0x00000001
        /*005c*/ 	.word	0x00000001


	//----- nvinfo : EIATTR_CBANK_PARAM_SIZE
	.align		4
.L_4897:
        /*0060*/ 	.byte	0x03, 0x19
        /*0062*/ 	.short	0x0020


	//----- nvinfo : EIATTR_PARAM_CBANK
	.align		4
        /*0064*/ 	.byte	0x04, 0x0a
        /*0066*/ 	.short	(.L_4899 - .L_4898)
	.align		4
.L_4898:
        /*0068*/ 	.word	index@(.nv.constant0._ZN2at6native29vectorized_elementwise_kernelILi8EZNS0_50_GLOBAL__N__2680c7bb_12_PowKernel_cu_7dd49032_317029pow_tensor_scalar_kernel_implIddEEvRNS_18TensorIteratorBaseET0_EUldE1_St5arrayIPcLm2EEEEviS6_T1_)
        /*006c*/ 	.short	0x0380
        /*006e*/ 	.short	0x0020


	//----- nvinfo : EIATTR_SW_WAR
	.align		4
.L_4899:
        /*0070*/ 	.byte	0x04, 0x36
        /*0072*/ 	.short	(.L_4901 - .L_4900)
.L_4900:
        /*0074*/ 	.word	0x00000008
.L_4901:


//--------------------- .nv.info._ZN2at6native18elementwise_kernelILi128ELi4EZNS0_15gpu_kernel_implIZNS0_50_GLOBAL__N__2680c7bb_12_PowKernel_cu_7dd49032_317029pow_tensor_scalar_kernel_implIddEEvRNS_18TensorIteratorBaseET0_EUldE0_EEvS6_RKT_EUliE_EEviT1_ --------------------------
	.section	.nv.info._ZN2at6native18elementwise_kernelILi128ELi4EZNS0_15gpu_kernel_implIZNS0_50_GLOBAL__N__2680c7bb_12_PowKernel_cu_7dd49032_317029pow_tensor_scalar_kernel_implIddEEvRNS_18TensorIteratorBaseET0_EUldE0_EEvS6_RKT_EUliE_EEviT1_,"",@"SHT_CUDA_INFO"
	.sectionflags	@""
	.align	4


	//----- nvinfo : EIATTR_CUDA_API_VERSION
	.align		4
        /*0000*/ 	.byte	0x04, 0x37
        /*0002*/ 	.short	(.L_4903 - .L_4902)
.L_4902:
        /*0004*/ 	.word	0x00000082


	//----- nvinfo : EIATTR_KPARAM_INFO
	.align		4
.L_4903:
        /*0008*/ 	.byte	0x04, 0x17
        /*000a*/ 	.short	(.L_4905 - .L_4904)
.L_4904:
        /*000c*/ 	.word	0x00000000
        /*0010*/ 	.short	0x0001
        /*0012*/ 	.short	0x0008
        /*0014*/ 	.byte	0x00, 0xf0, 0x81, 0x08


	//----- nvinfo : EIATTR_KPARAM_INFO
	.align		4
.L_4905:
        /*0018*/ 	.byte	0x04, 0x17
        /*001a*/ 	.short	(.L_4907 - .L_4906)
.L_4906:
        /*001c*/ 	.word	0x00000000
        /*0020*/ 	.short	0x0000
        /*0022*/ 	.short	0x0000
        /*0024*/ 	.byte	0x00, 0xf0, 0x11, 0x00


	//----- nvinfo : EIATTR_SPARSE_MMA_MASK
	.align		4
.L_4907:
        /*0028*/ 	.byte	0x03, 0x50
        /*002a*/ 	.short	0x0000


	//----- nvinfo : EIATTR_MAXREG_COUNT
	.align		4
        /*002c*/ 	.byte	0x03, 0x1b
        /*002e*/ 	.short	0x0080


	//----- nvinfo : EIATTR_EXTERNS
	.align		4
        /*0030*/ 	.byte	0x04, 0x0f
        /*0032*/ 	.short	(.L_4909 - .L_4908)


	//   ....[0]....
	.align		4
.L_4908:
        /*0034*/ 	.word	index@(__assertfail)


	//----- nvinfo : EIATTR_MERCURY_ISA_VERSION
	.align		4
.L_4909:
        /*0038*/ 	.byte	0x03, 0x5f
        /*003a*/ 	.short	0x0101


	//----- nvinfo : EIATTR_VRC_CTA_INIT_COUNT
	.align		4
        /*003c*/ 	.byte	0x02, 0x4a
	.zero		1
	.zero		1


	//----- nvinfo : EIATTR_SYSCALL_OFFSETS
	.align		4
        /*0040*/ 	.byte	0x04, 0x46
        /*0042*/ 	.short	(.L_4911 - .L_4910)


	//   ....[0]....
.L_4910:
        /*0044*/ 	.word	0x00002180


	//   ....[1]....
        /*0048*/ 	.word	0x00003490


	//   ....[2]....
        /*004c*/ 	.word	0x00005820


	//   ....[3]....
        /*0050*/ 	.word	0x00006830


	//   ....[4]....
        /*0054*/ 	.word	0x00008df0


	//   ....[5]....
        /*0058*/ 	.word	0x00009e00


	//   ....[6]....
        /*005c*/ 	.word	0x0000c3d0


	//   ....[7]....
        /*0060*/ 	.word	0x0000d3c0


	//----- nvinfo : EIATTR_EXIT_INSTR_OFFSETS
	.align		4
.L_4911:
        /*0064*/ 	.byte	0x04, 0x1c
        /*0066*/ 	.short	(.L_4913 - .L_4912)


	//   ....[0]....
.L_4912:
        /*0068*/ 	.word	0x0000a260


	//   ....[1]....
        /*006c*/ 	.word	0x0000c590


	//   ....[2]....
        /*0070*/ 	.word	0x0000c5d0


	//   ....[3]....
        /*0074*/ 	.word	0x0000c660


	//   ....[4]....
        /*0078*/ 	.word	0x0000c690


	//   ....[5]....
        /*007c*/ 	.word	0x0000c6c0


	//   ....[6]....
        /*0080*/ 	.word	0x0000c7d0


	//   ....[7]....
        /*0084*/ 	.word	0x0000c890


	//   ....[8]....
        /*0088*/ 	.word	0x0000c9b0


	//   ....[9]....
        /*008c*/ 	.word	0x0000ca80


	//   ....[10]....
        /*0090*/ 	.word	0x0000caa0


	//   ....[11]....
        /*0094*/ 	.word	0x0000cb70


	//   ....[12]....
        /*0098*/ 	.word	0x0000cd60


	//   ....[13]....
        /*009c*/ 	.word	0x0000cf50


	//   ....[14]....
        /*00a0*/ 	.word	0x0000d130


	//   ....[15]....
        /*00a4*/ 	.word	0x0000d160


	//   ....[16]....
        /*00a8*/ 	.word	0x0000d190


	//   ....[17]....
        /*00ac*/ 	.word	0x0000d230


	//   ....[18]....
        /*00b0*/ 	.word	0x0000d260


	//   ....[19]....
        /*00b4*/ 	.word	0x0000d3d0


	//   ....[20]....
        /*00b8*/ 	.word	0x0000d560


	//   ....[21]....
        /*00bc*/ 	.word	0x0000d720


	//   ....[22]....
        /*00c0*/ 	.word	0x0000d7e0


	//----- nvinfo : EIATTR_MAX_THREADS
	.align		4
.L_4913:
        /*00c4*/ 	.byte	0x04, 0x05
        /*00c6*/ 	.short	(.L_4915 - .L_4914)
.L_4914:
        /*00c8*/ 	.word	0x00000080
        /*00cc*/ 	.word	0x00000001
        /*00d0*/ 	.word	0x00000001


	//----- nvinfo : EIATTR_CRS_STACK_SIZE
	.align		4
.L_4915:
        /*00d4*/ 	.byte	0x04, 0x1e
        /*00d6*/ 	.short	(.L_4917 - .L_4916)
.L_4916:
        /*00d8*/ 	.word	0x00000000


	//----- nvinfo : EIATTR_CBANK_PARAM_SIZE
	.align		4
.L_4917:
        /*00dc*/ 	.byte	0x03, 0x19
        /*00de*/ 	.short	0x0228


	//----- nvinfo : EIATTR_PARAM_CBANK
	.align		4
        /*00e0*/ 	.byte	0x04, 0x0a
        /*00e2*/ 	.short	(.L_4919 - .L_4918)
	.align		4
.L_4918:
        /*00e4*/ 	.word	index@(.nv.constant0._ZN2at6native18elementwise_kernelILi128ELi4EZNS0_15gpu_kernel_implIZNS0_50_GLOBAL__N__2680c7bb_12_PowKernel_cu_7dd49032_317029pow_tensor_scalar_kernel_implIddEEvRNS_18TensorIteratorBaseET0_EUldE0_EEvS6_RKT_EUliE_EEviT1_)
        /*00e8*/ 	.short	0x0380
        /*00ea*/ 	.short	0x0228


	//----- nvinfo : EIATTR_SW_WAR
	.align		4
.L_4919:
        /*00ec*/ 	.byte	0x04, 0x36
        /*00ee*/ 	.short	(.L_4921 - .L_4920)
.L_4920:
        /*00f0*/ 	.word	0x00000008
.L_4921:


//--------------------- .nv.info._ZN2at6native27unrolled_elementwise_kernelIZNS0_50_GLOBAL__N__2680c7bb_12_PowKernel_cu_7dd49032_317029pow_tensor_scalar_kernel_implIddEEvRNS_18TensorIteratorBaseET0_EUldE0_St5arrayIPcLm2EELi4E23TrivialOffsetCalculatorILi1EjESC_NS0_6memory12LoadWithCastILi1EEENSD_13StoreWithCastILi1EEEEEviT_S6_T2_T3_T4_T5_ --------------------------
	.section	.nv.info._ZN2at6native27unrolled_elementwise_kernelIZNS0_50_GLOBAL__N__2680c7bb_12_PowKernel_cu_7dd49032_317029pow_tensor_scalar_kernel_implIddEEvRNS_18TensorIteratorBaseET0_EUldE0_St5arrayIPcLm2EELi4E23TrivialOffsetCalculatorILi1EjESC_NS0_6memory12LoadWithCastILi1EEENSD_13StoreWithCastILi1EEEEEviT_S6_T2_T3_T4_T5_,"",@"SHT_CUDA_INFO"
	.sectionflags	@""
	.align	4


	//----- nvinfo : EIATTR_CUDA_API_VERSION
	.align		4
        /*0000*/ 	.byte	0x04, 0x37
        /*0002*/ 	.short	(.L_4923 - .L_4922)
.L_4922:
        /*0004*/ 	.word	0x00000082


	//----- nvinfo : EIATTR_KPARAM_INFO
	.align		4
.L_4923:
        /*0008*/ 	.byte	0x04, 0x17
        /*000a*/ 	.short	(.L_4925 - .L_4924)
.L_4924:
        /*000c*/ 	.word	0x00000000
        /*0010*/ 	.short	0x0006
        /*0012*/ 	.short	0x002c
        /*0014*/ 	.byte	0x00, 0xf0, 0x21, 0x00


	//----- nvinfo : EIATTR_KPARAM_INFO
	.align		4
.L_4925:
        /*0018*/ 	.byte	0x04, 0x17
        /*001a*/ 	.short	(.L_4927 - .L_4926)
.L_4926:
        /*001c*/ 	.word	0x00000000
        /*0020*/ 	.short	0x0005
        /*0022*/ 	.short	0x0024
        /*0024*/ 	.byte	0x00, 0xf0, 0x21, 0x00


	//----- nvinfo : EIATTR_KPARAM_INFO
	.align		4
.L_4927:
        /*0028*/ 	.byte	0x04, 0x17
        /*002a*/ 	.short	(.L_4929 - .L_4928)
.L_4928:
        /*002c*/ 	.word	0x00000000
        /*0030*/ 	.short	0x0004
        /*0032*/ 	.short	0x0021
        /*0034*/ 	.byte	0x00, 0xf0, 0x05, 0x00


	//----- nvinfo : EIATTR_KPARAM_INFO
	.align		4
.L_4929:
        /*0038*/ 	.byte	0x04, 0x17
        /*003a*/ 	.short	(.L_4931 - .L_4930)
.L_4930:
        /*003c*/ 	.word	0x00000000
        /*0040*/ 	.short	0x0003
        /*0042*/ 	.short	0x0020
        /*0044*/ 	.byte	0x00, 0xf0, 0x05, 0x00


	//----- nvinfo : EIATTR_KPARAM_INFO
	.align		4
.L_4931:
        /*0048*/ 	.byte	0x04, 0x17
        /*004a*/ 	.short	(.L_4933 - .L_4932)
.L_4932:
        /*004c*/ 	.word	0x00000000
        /*0050*/ 	.short	0x0002
        /*0052*/ 	.short	0x0010
        /*0054*/ 	.byte	0x00, 0xf0, 0x41, 0x00


	//----- nvinfo : EIATTR_KPARAM_INFO
	.align		4
.L_4933:
        /*0058*/ 	.byte	0x04, 0x17
        /*005a*/ 	.short	(.L_4935 - .L_4934)
.L_4934:
        /*005c*/ 	.word	0x00000000
        /*0060*/ 	.short	0x0001
        /*0062*/ 	.short	0x0008
        /*0064*/ 	.byte	0x00, 0xf0, 0x21, 0x00


	//----- nvinfo : EIATTR_KPARAM_INFO
	.align		4
.L_4935:
        /*0068*/ 	.byte	0x04, 0x17
        /*006a*/ 	.short	(.L_4937 - .L_4936)
.L_4936:
        /*006c*/ 	.word	0x00000000
        /*0070*/ 	.short	0x0000
        /*0072*/ 	.short	0x0000
        /*0074*/ 	.byte	0x00, 0xf0, 0x11, 0x00


	//----- nvinfo : EIATTR_SPARSE_MMA_MASK
	.align		4
.L_4937:
        /*0078*/ 	.byte	0x03, 0x50
        /*007a*/ 	.short	0x0000


	//----- nvinfo : EIATTR_MAXREG_COUNT
	.align		4
        /*007c*/ 	.byte	0x03, 0x1b
        /*007e*/ 	.short	0x00ff


	//----- nvinfo : EIATTR_EXTERNS
	.align		4
        /*0080*/ 	.byte	0x04, 0x0f
        /*0082*/ 	.short	(.L_4939 - .L_4938)


	//   ....[0]....
	.align		4
.L_4938:
        /*0084*/ 	.word	index@(__assertfail)


	//----- nvinfo : EIATTR_MERCURY_ISA_VERSION
	.align		4
.L_4939:
        /*0088*/ 	.byte	0x03, 0x5f
        /*008a*/ 	.short	0x0101


	//----- nvinfo : EIATTR_VRC_CTA_INIT_COUNT
	.align		4
        /*008c*/ 	.byte	0x02, 0x4a
	.zero		1
	.zero		1


	//----- nvinfo : EIATTR_SYSCALL_OFFSETS
	.align		4
        /*0090*/ 	.byte	0x04, 0x46
        /*0092*/ 	.short	(.L_4941 - .L_4940)


	//   ....[0]....
.L_4940:
        /*0094*/ 	.word	0x00000e80


	//   ....[1]....
        /*0098*/ 	.word	0x00001ec0


	//   ....[2]....
        /*009c*/ 	.word	0x00002e40


	//   ....[3]....
        /*00a0*/ 	.word	0x00003d80


	//   ....[4]....
        /*00a4*/ 	.word	0x00005220


	//   ....[5]....
        /*00a8*/ 	.word	0x000063b0


	//   ....[6]....
        /*00ac*/ 	.word	0x00007790


	//   ....[7]....
        /*00b0*/ 	.word	0x00008b50


	//----- nvinfo : EIATTR_EXIT_INSTR_OFFSETS
	.align		4
.L_4941:
        /*00b4*/ 	.byte	0x04, 0x1c
        /*00b6*/ 	.short	(.L_4943 - .L_4942)


	//   ....[0]....
.L_4942:
        /*00b8*/ 	.word	0x00007be0


	//   ....[1]....
        /*00bc*/ 	.word	0x00007d20


	//   ....[2]....
        /*00c0*/ 	.word	0x00007d60


	//   ....[3]....
        /*00c4*/ 	.word	0x00007df0


	//   ....[4]....
        /*00c8*/ 	.word	0x00007e20


	//   ....[5]....
        /*00cc*/ 	.word	0x00007e50


	//   ....[6]....
        /*00d0*/ 	.word	0x00007f60


	//   ....[7]....
        /*00d4*/ 	.word	0x00008020


	//   ....[8]....
        /*00d8*/ 	.word	0x00008140


	//   ....[9]....
        /*00dc*/ 	.word	0x00008210


	//   ....[10]....
        /*00e0*/ 	.word	0x00008230


	//   ....[11]....
        /*00e4*/ 	.word	0x00008300


	//   ....[12]....
        /*00e8*/ 	.word	0x000084f0


	//   ....[13]....
        /*00ec*/ 	.word	0x000086e0


	//   ....[14]....
        /*00f0*/ 	.word	0x000088c0


	//   ....[15]....
        /*00f4*/ 	.word	0x000088f0


	//   ....[16]....
        /*00f8*/ 	.word	0x00008920


	//   ....[17]....
        /*00fc*/ 	.word	0x000089c0


	//   ....[18]....
        /*0100*/ 	.word	0x000089f0


	//   ....[19]....
        /*0104*/ 	.word	0x00008b60


	//   ....[20]....
        /*0108*/ 	.word	0x00008cf0


	//   ....[21]....
        /*010c*/ 	.word	0x00008eb0


	//   ....[22]....
        /*0110*/ 	.word	0x00008f70


	//----- nvinfo : EIATTR_MAX_THREADS
	.align		4
.L_4943:
        /*0114*/ 	.byte	0x04, 0x05
        /*0116*/ 	.short	(.L_4945 - .L_4944)
.L_4944:
        /*0118*/ 	.word	0x00000080
        /*011c*/ 	.word	0x00000001
        /*0120*/ 	.word	0x00000001


	//----- nvinfo : EIATTR_CRS_STACK_SIZE
	.align		4
.L_4945:
        /*0124*/ 	.byte	0x04, 0x1e
        /*0126*/ 	.short	(.L_4947 - .L_4946)
.L_4946:
        /*0128*/ 	.word	0x00000000


	//----- nvinfo : EIATTR_CBANK_PARAM_SIZE
	.align		4
.L_4947:
        /*012c*/ 	.byte	0x03, 0x19
        /*012e*/ 	.short	0x0034


	//----- nvinfo : EIATTR_PARAM_CBANK
	.align		4
        /*0130*/ 	.byte	0x04, 0x0a
        /*0132*/ 	.short	(.L_4949 - .L_4948)
	.align		4
.L_4948:
        /*0134*/ 	.word	index@(.nv.constant0._ZN2at6native27unrolled_elementwise_kernelIZNS0_50_GLOBAL__N__2680c7bb_12_PowKernel_cu_7dd49032_317029pow_tensor_scalar_kernel_implIddEEvRNS_18TensorIteratorBaseET0_EUldE0_St5arrayIPcLm2EELi4E23TrivialOffsetCalculatorILi1EjESC_NS0_6memory12LoadWithCastILi1EEENSD_13StoreWithCastILi1EEEEEviT_S6_T2_T3_T4_T5_)
        /*0138*/ 	.short	0x0380
        /*013a*/ 	.short	0x0034


	//----- nvinfo : EIATTR_SW_WAR
	.align		4
.L_4949:
        /*013c*/ 	.byte	0x04, 0x36
        /*013e*/ 	.short	(.L_4951 - .L_4950)
.L_4950:
        /*0140*/ 	.word	0x00000008
.L_4951:


//--------------------- .nv.info._ZN2at6native18elementwise_kernelILi128ELi2EZNS0_22gpu_kernel_impl_nocastIZNS0_50_GLOBAL__N__2680c7bb_12_PowKernel_cu_7dd49032_317029pow_tensor_scalar_kernel_implIddEEvRNS_18TensorIteratorBaseET0_EUldE0_EEvS6_RKT_EUliE_EEviT1_ --------------------------
	.section	.nv.info._ZN2at6native18elementwise_kernelILi128ELi2EZNS0_22gpu_kernel_impl_nocastIZNS0_50_GLOBAL__N__2680c7bb_12_PowKernel_cu_7dd49032_317029pow_tensor_scalar_kernel_implIddEEvRNS_18TensorIteratorBaseET0_EUldE0_EEvS6_RKT_EUliE_EEviT1_,"",@"SHT_CUDA_INFO"
	.sectionflags	@""
	.align	4


	//----- nvinfo : EIATTR_CUDA_API_VERSION
	.align		4
        /*0000*/ 	.byte	0x04, 0x37
        /*0002*/ 	.short	(.L_4953 - .L_4952)
.L_4952:
        /*0004*/ 	.word	0x00000082


	//----- nvinfo : EIATTR_KPARAM_INFO
	.align		4
.L_4953:
        /*0008*/ 	.byte	0x04, 0x17
        /*000a*/ 	.short	(.L_4955 - .L_4954)
.L_4954:
        /*000c*/ 	.word	0x00000000
        /*0010*/ 	.short	0x0001
        /*0012*/ 	.short	0x0008
        /*0014*/ 	.byte	0x00, 0xf0, 0x61, 0x08


	//----- nvinfo : EIATTR_KPARAM_INFO
	.align		4
.L_4955:
        /*0018*/ 	.byte	0x04, 0x17
        /*001a*/ 	.short	(.L_4957 - .L_4956)
.L_4956:
        /*001c*/ 	.word	0x00000000
        /*0020*/ 	.short	0x0000
        /*0022*/ 	.short	0x0000
        /*0024*/ 	.byte	0x00, 0xf0, 0x11, 0x00


	//----- nvinfo : EIATTR_SPARSE_MMA_MASK
	.align		4
.L_4957:
        /*0028*/ 	.byte	0x03, 0x50
        /*002a*/ 	.short	0x0000


	//----- nvinfo : EIATTR_MAXREG_COUNT
	.align		4
        /*002c*/ 	.byte	0x03, 0x1b
        /*002e*/ 	.short	0x0080


	//----- nvinfo : EIATTR_MERCURY_ISA_VERSION
	.align		4
        /*0030*/ 	.byte	0x03, 0x5f
        /*0032*/ 	.short	0x0101


	//----- nvinfo : EIATTR_VRC_CTA_INIT_COUNT
	.align		4
        /*0034*/ 	.byte	0x02, 0x4a
	.zero		1
	.zero		1


	//----- nvinfo : EIATTR_EXIT_INSTR_OFFSETS
	.align		4
        /*0038*/ 	.byte	0x04, 0x1c
        /*003a*/ 	.short	(.L_4959 - .L_4958)


	//   ....[0]....
.L_4958:
        /*003c*/ 	.word	0x000001a0


	//   ....[1]....
        /*0040*/ 	.word	0x00000250


	//   ....[2]....
        /*0044*/ 	.word	0x00001670


	//   ....[3]....
        /*0048*/ 	.word	0x000029f0


	//----- nvinfo : EIATTR_MAX_THREADS
	.align		4
.L_4959:
        /*004c*/ 	.byte	0x04, 0x05
        /*004e*/ 	.short	(.L_4961 - .L_4960)
.L_4960:
        /*0050*/ 	.word	0x00000080
        /*0054*/ 	.word	0x00000001
        /*0058*/ 	.word	0x00000001


	//----- nvinfo : EIATTR_CRS_STACK_SIZE
	.align		4
.L_4961:
        /*005c*/ 	.byte	0x04, 0x1e
        /*005e*/ 	.short	(.L_4963 - .L_4962)
.L_4962:
        /*0060*/ 	.word	0x00000000


	//----- nvinfo : EIATTR_CBANK_PARAM_SIZE
	.align		4
.L_4963:
        /*0064*/ 	.byte	0x03, 0x19
        /*0066*/ 	.short	0x0220


	//----- nvinfo : EIATTR_PARAM_CBANK
	.align		4
        /*0068*/ 	.byte	0x04, 0x0a
        /*006a*/ 	.short	(.L_4965 - .L_4964)
	.align		4
.L_4964:
        /*006c*/ 	.word	index@(.nv.constant0._ZN2at6native18elementwise_kernelILi128ELi2EZNS0_22gpu_kernel_impl_nocastIZNS0_50_GLOBAL__N__2680c7bb_12_PowKernel_cu_7dd49032_317029pow_tensor_scalar_kernel_implIddEEvRNS_18TensorIteratorBaseET0_EUldE0_EEvS6_RKT_EUliE_EEviT1_)
        /*0070*/ 	.short	0x0380
        /*0072*/ 	.short	0x0220


	//----- nvinfo : EIATTR_SW_WAR
	.align		4
.L_4965:
        /*0074*/ 	.byte	0x04, 0x36
        /*0076*/ 	.short	(.L_4967 - .L_4966)
.L_4966:
        /*0078*/ 	.word	0x00000008
.L_4967:


//--------------------- .nv.info._ZN2at6native27unrolled_elementwise_kernelIZNS0_50_GLOBAL__N__2680c7bb_12_PowKernel_cu_7dd49032_317029pow_tensor_scalar_kernel_implIddEEvRNS_18TensorIteratorBaseET0_EUldE0_St5arrayIPcLm2EELi4E23TrivialOffsetCalculatorILi1EjESC_NS0_6memory15LoadWithoutCastENSD_16StoreWithoutCastEEEviT_S6_T2_T3_T4_T5_ --------------------------
	.section	.nv.info._ZN2at6native27unrolled_elementwise_kernelIZNS0_50_GLOBAL__N__2680c7bb_12_PowKernel_cu_7dd49032_317029pow_tensor_scalar_kernel_implIddEEvRNS_18TensorIteratorBaseET0_EUldE0_St5arrayIPcLm2EELi4E23TrivialOffsetCalculatorILi1EjESC_NS0_6memory15LoadWithoutCastENSD_16StoreWithoutCastEEEviT_S6_T2_T3_T4_T5_,"",@"SHT_CUDA_INFO"
	.sectionflags	@""
	.align	4


	//----- nvinfo : EIATTR_CUDA_API_VERSION
	.align		4
        /*0000*/ 	.byte	0x04, 0x37
        /*0002*/ 	.short	(.L_4969 - .L_4968)
.L_4968:
        /*0004*/ 	.word	0x00000082


	//----- nvinfo : EIATTR_KPARAM_INFO
	.align		4
.L_4969:
        /*0008*/ 	.byte	0x04, 0x17
        /*000a*/ 	.short	(.L_4971 - .L_4970)
.L_4970:
        /*000c*/ 	.word	0x00000000
        /*0010*/ 	.short	0x0006
        /*0012*/ 	.short	0x0023
        /*0014*/ 	.byte	0x00, 0xf0, 0x05, 0x00


	//----- nvinfo : EIATTR_KPARAM_INFO
	.align		4
.L_4971:
        /*0018*/ 	.byte	0x04, 0x17
        /*001a*/ 	.short	(.L_4973 - .L_4972)
.L_4972:
        /*001c*/ 	.word	0x00000000
        /*0020*/ 	.short	0x0005
        /*0022*/ 	.short	0x0022
        /*0024*/ 	.byte	0x00, 0xf0, 0x05, 0x00


	//----- nvinfo : EIATTR_KPARAM_INFO
	.align		4
.L_4973:
        /*0028*/ 	.byte	0x04, 0x17
        /*002a*/ 	.short	(.L_4975 - .L_4974)
.L_4974:
        /*002c*/ 	.word	0x00000000
        /*0030*/ 	.short	0x0004
        /*0032*/ 	.short	0x0021
        /*0034*/ 	.byte	0x00, 0xf0, 0x05, 0x00


	//----- nvinfo : EIATTR_KPARAM_INFO
	.align		4
.L_4975:
        /*0038*/ 	.byte	0x04, 0x17
        /*003a*/ 	.short	(.L_4977 - .L_4976)
.L_4976:
        /*003c*/ 	.word	0x00000000
        /*0040*/ 	.short	0x0003
        /*0042*/ 	.short	0x0020
        /*0044*/ 	.byte	0x00, 0xf0, 0x05, 0x00


	//----- nvinfo : EIATTR_KPARAM_INFO
	.align		4
.L_4977:
        /*0048*/ 	.byte	0x04, 0x17
        /*004a*/ 	.short	(.L_4979 - .L_4978)
.L_4978:
        /*004c*/ 	.word	0x00000000
        /*0050*/ 	.short	0x0002
        /*0052*/ 	.short	0x0010
        /*0054*/ 	.byte	0x00, 0xf0, 0x41, 0x00


	//----- nvinfo : EIATTR_KPARAM_INFO
	.align		4
.L_4979:
        /*0058*/ 	.byte	0x04, 0x17
        /*005a*/ 	.short	(.L_4981 - .L_4980)
.L_4980:
        /*005c*/ 	.word	0x00000000
        /*0060*/ 	.short	0x0001
        /*0062*/ 	.short	0x0008
        /*0064*/ 	.byte	0x00, 0xf0, 0x21, 0x00


	//----- nvinfo : EIATTR_KPARAM_INFO
	.align		4
.L_4981:
        /*0068*/ 	.byte	0x04, 0x17
        /*006a*/ 	.short	(.L_4983 - .L_4982)
.L_4982:
        /*006c*/ 	.word	0x00000000
        /*0070*/ 	.short	0x0000
        /*0072*/ 	.short	0x0000
        /*0074*/ 	.byte	0x00, 0xf0, 0x11, 0x00


	//----- nvinfo : EIATTR_SPARSE_MMA_MASK
	.align		4
.L_4983:
        /*0078*/ 	.byte	0x03, 0x50
        /*007a*/ 	.short	0x0000


	//----- nvinfo : EIATTR_MAXREG_COUNT
	.align		4
        /*007c*/ 	.byte	0x03, 0x1b
        /*007e*/ 	.short	0x00ff


	//----- nvinfo : EIATTR_MERCURY_ISA_VERSION
	.align		4
        /*0080*/ 	.byte	0x03, 0x5f
        /*0082*/ 	.short	0x0101


	//----- nvinfo : EIATTR_VRC_CTA_INIT_COUNT
	.align		4
        /*0084*/ 	.byte	0x02, 0x4a
	.zero		1
	.zero		1


	//----- nvinfo : EIATTR_EXIT_INSTR_OFFSETS
	.align		4
        /*0088*/ 	.byte	0x04, 0x1c
        /*008a*/ 	.short	(.L_4985 - .L_4984)


	//   ....[0]....
.L_4984:
        /*008c*/ 	.word	0x000004d0


	//   ....[1]....
        /*0090*/ 	.word	0x00000570


	//----- nvinfo : EIATTR_MAX_THREADS
	.align		4
.L_4985:
        /*0094*/ 	.byte	0x04, 0x05
        /*0096*/ 	.short	(.L_4987 - .L_4986)
.L_4986:
        /*0098*/ 	.word	0x00000080
        /*009c*/ 	.word	0x00000001
        /*00a0*/ 	.word	0x00000001


	//----- nvinfo : EIATTR_CRS_STACK_SIZE
	.align		4
.L_4987:
        /*00a4*/ 	.byte	0x04, 0x1e
        /*00a6*/ 	.short	(.L_4989 - .L_4988)
.L_4988:
        /*00a8*/ 	.word	0x00000000


	//----- nvinfo : EIATTR_CBANK_PARAM_SIZE
	.align		4
.L_4989:
        /*00ac*/ 	.byte	0x03, 0x19
        /*00ae*/ 	.short	0x0024


	//----- nvinfo : EIATTR_PARAM_CBANK
	.align		4
        /*00b0*/ 	.byte	0x04, 0x0a
        /*00b2*/ 	.short	(.L_4991 - .L_4990)
	.align		4
.L_4990:
        /*00b4*/ 	.word	index@(.nv.constant0._ZN2at6native27unrolled_elementwise_kernelIZNS0_50_GLOBAL__N__2680c7bb_12_PowKernel_cu_7dd49032_317029pow_tensor_scalar_kernel_implIddEEvRNS_18TensorIteratorBaseET0_EUldE0_St5arrayIPcLm2EELi4E23TrivialOffsetCalculatorILi1EjESC_NS0_6memory15LoadWithoutCastENSD_16StoreWithoutCastEEEviT_S6_T2_T3_T4_T5_)
        /*00b8*/ 	.short	0x0380
        /*00ba*/ 	.short	0x0024


	//----- nvinfo : EIATTR_SW_WAR
	.align		4
.L_4991:
        /*00bc*/ 	.byte	0x04, 0x36
        /*00be*/ 	.short	(.L_4993 - .L_4992)
.L_4992:
        /*00c0*/ 	.word	0x00000008
.L_4993:


//--------------------- .nv.info._ZN2at6native29vectorized_elementwise_kernelILi2EZNS0_50_GLOBAL__N__2680c7bb_12_PowKernel_cu_7dd49032_317029pow_tensor_scalar_kernel_implIddEEvRNS_18TensorIteratorBaseET0_EUldE0_St5arrayIPcLm2EEEEviS6_T1_ --------------------------
	.section	.nv.info._ZN2at6native29vectorized_elementwise_kernelILi2EZNS0_50_GLOBAL__N__2680c7bb_12_PowKernel_cu_7dd49032_317029pow_tensor_scalar_kernel_implIddEEvRNS_18TensorIteratorBaseET0_EUldE0_St5arrayIPcLm2EEEEviS6_T1_,"",@"SHT_CUDA_INFO"
	.sectionflags	@""
	.align	4


	//----- nvinfo : EIATTR_CUDA_API_VERSION
	.align		4
        /*0000*/ 	.byte	0x04, 0x37
        /*0002*/ 	.short	(.L_4995 - .L_4994)
.L_4994:
        /*0004*/ 	.word	0x00000082


	//----- nvinfo : EIATTR_KPARAM_INFO
	.align		4
.L_4995:
        /*0008*/ 	.byte	0x04, 0x17
        /*000a*/ 	.short	(.L_4997 - .L_4996)
.L_4996:
        /*000c*/ 	.word	0x00000000
        /*0010*/ 	.short	0x0002
        /*0012*/ 	.short	0x0010
        /*0014*/ 	.byte	0x00, 0xf0, 0x41, 0x00


	//----- nvinfo : EIATTR_KPARAM_INFO
	.align		4
.L_4997:
        /*0018*/ 	.byte	0x04, 0x17
        /*001a*/ 	.short	(.L_4999 - .L_4998)
.L_4998:
        /*001c*/ 	.word	0x00000000
        /*0020*/ 	.short	0x0001
        /*0022*/ 	.short	0x0008
        /*0024*/ 	.byte	0x00, 0xf0, 0x21, 0x00


	//----- nvinfo : EIATTR_KPARAM_INFO
	.align		4
.L_4999:
        /*0028*/ 	.byte	0x04, 0x17
        /*002a*/ 	.short	(.L_5001 - .L_5000)
.L_5000:
        /*002c*/ 	.word	0x00000000
        /*0030*/ 	.short	0x0000
        /*0032*/ 	.short	0x0000
        /*0034*/ 	.byte	0x00, 0xf0, 0x11, 0x00


	//----- nvinfo : EIATTR_SPARSE_MMA_MASK
	.align		4
.L_5001:
        /*0038*/ 	.byte	0x03, 0x50
        /*003a*/ 	.short	0x0000


	//----- nvinfo : EIATTR_MAXREG_COUNT
	.align		4
        /*003c*/ 	.byte	0x03, 0x1b
        /*003e*/ 	.short	0x00ff


	//----- nvinfo : EIATTR_MERCURY_ISA_VERSION
	.align		4
        /*0040*/ 	.byte	0x03, 0x5f
        /*0042*/ 	.short	0x0101


	//----- nvinfo : EIATTR_VRC_CTA_INIT_COUNT
	.align		4
        /*0044*/ 	.byte	0x02, 0x4a
	.zero		1
	.zero		1


	//----- nvinfo : EIATTR_EXIT_INSTR_OFFSETS
	.align		4
        /*0048*/ 	.byte	0x04, 0x1c
        /*004a*/ 	.short	(.L_5003 - .L_5002)


	//   ....[0]....
.L_5002:
        /*004c*/ 	.word	0x000009c0


	//   ....[1]....
        /*0050*/ 	.word	0x00000a60


	//   ....[2]....
        /*0054*/ 	.word	0x00001010


	//----- nvinfo : EIATTR_MAX_THREADS
	.align		4
.L_5003:
        /*0058*/ 	.byte	0x04, 0x05
        /*005a*/ 	.short	(.L_5005 - .L_5004)
.L_5004:
        /*005c*/ 	.word	0x00000080
        /*0060*/ 	.word	0x00000001
        /*0064*/ 	.word	0x00000001


	//----- nvinfo : EIATTR_CRS_STACK_SIZE
	.align		4
.L_5005:
        /*0068*/ 	.byte	0x04, 0x1e
        /*006a*/ 	.short	(.L_5007 - .L_5006)
.L_5006:
        /*006c*/ 	.word	0x00000000


	//----- nvinfo : EIATTR_CBANK_PARAM_SIZE
	.align		4
.L_5007:
        /*0070*/ 	.byte	0x03, 0x19
        /*0072*/ 	.short	0x0020


	//----- nvinfo : EIATTR_PARAM_CBANK
	.align		4
        /*0074*/ 	.byte	0x04, 0x0a
        /*0076*/ 	.short	(.L_5009 - .L_5008)
	.align		4
.L_5008:
        /*0078*/ 	.word	index@(.nv.constant0._ZN2at6native29vectorized_elementwise_kernelILi2EZNS0_50_GLOBAL__N__2680c7bb_12_PowKernel_cu_7dd49032_317029pow_tensor_scalar_kernel_implIddEEvRNS_18TensorIteratorBaseET0_EUldE0_St5arrayIPcLm2EEEEviS6_T1_)
        /*007c*/ 	.short	0x0380
        /*007e*/ 	.short	0x0020


	//----- nvinfo : EIATTR_SW_WAR
	.align		4
.L_5009:
        /*0080*/ 	.byte	0x04, 0x36
        /*0082*/ 	.short	(.L_5011 - .L_5010)
.L_5010:
        /*0084*/ 	.word	0x00000008
.L_5011:


//--------------------- .nv.info._ZN2at6native29vectorized_elementwise_kernelILi4EZNS0_50_GLOBAL__N__2680c7bb_12_PowKernel_cu_7dd49032_317029pow_tensor_scalar_kernel_implIddEEvRNS_18TensorIteratorBaseET0_EUldE0_St5arrayIPcLm2EEEEviS6_T1_ --------------------------
	.section	.nv.info._ZN2at6native29vectorized_elementwise_kernelILi4EZNS0_50_GLOBAL__N__2680c7bb_12_PowKernel_cu_7dd49032_317029pow_tensor_scalar_kernel_implIddEEvRNS_18TensorIteratorBaseET0_EUldE0_St5arrayIPcLm2EEEEviS6_T1_,"",@"SHT_CUDA_INFO"
	.sectionflags	@""
	.align	4


	//----- nvinfo : EIATTR_CUDA_API_VERSION
	.align		4
        /*0000*/ 	.byte	0x04, 0x37
        /*0002*/ 	.short	(.L_5013 - .L_5012)
.L_5012:
        /*0004*/ 	.word	0x00000082


	//----- nvinfo : EIATTR_KPARAM_INFO
	.align		4
.L_5013:
        /*0008*/ 	.byte	0x04, 0x17
        /*000a*/ 	.short	(.L_5015 - .L_5014)
.L_5014:
        /*000c*/ 	.word	0x00000000
        /*0010*/ 	.short	0x0002
        /*0012*/ 	.short	0x0010
        /*0014*/ 	.byte	0x00, 0xf0, 0x41, 0x00


	//----- nvinfo : EIATTR_KPARAM_INFO
	.align		4
.L_5015:
        /*0018*/ 	.byte	0x04, 0x17
        /*001a*/ 	.short	(.L_5017 - .L_5016)
.L_5016:
        /*001c*/ 	.word	0x00000000
        /*0020*/ 	.short	0x0001
        /*0022*/ 	.short	0x0008
        /*0024*/ 	.byte	0x00, 0xf0, 0x21, 0x00


	//----- nvinfo : EIATTR_KPARAM_INFO
	.align		4
.L_5017:
        /*0028*/ 	.byte	0x04, 0x17
        /*002a*/ 	.short	(.L_5019 - .L_5018)
.L_5018:
        /*002c*/ 	.word	0x00000000
        /*0030*/ 	.short	0x0000
        /*0032*/ 	.short	0x0000
        /*0034*/ 	.byte	0x00, 0xf0, 0x11, 0x00


	//----- nvinfo : EIATTR_SPARSE_MMA_MASK
	.align		4
.L_5019:
        /*0038*/ 	.byte	0x03, 0x50
        /*003a*/ 	.short	0x0000


	//----- nvinfo : EIATTR_MAXREG_COUNT
	.align		4
        /*003c*/ 	.byte	0x03, 0x1b
        /*003e*/ 	.short	0x00ff


	//----- nvinfo : EIATTR_MERCURY_ISA_VERSION
	.align		4
        /*0040*/ 	.byte	0x03, 0x5f
        /*0042*/ 	.short	0x0101


	//----- nvinfo : EIATTR_VRC_CTA_INIT_COUNT
	.align		4
        /*0044*/ 	.byte	0x02, 0x4a
	.zero		1
	.zero		1


	//----- nvinfo : EIATTR_EXIT_INSTR_OFFSETS
	.align		4
        /*0048*/ 	.byte	0x04, 0x1c
        /*004a*/ 	.short	(.L_5021 - .L_5020)


	//   ....[0]....
.L_5020:
        /*004c*/ 	.word	0x000009c0


	//   ....[1]....
        /*0050*/ 	.word	0x00000a60


	//   ....[2]....
        /*0054*/ 	.word	0x00000fd0


	//----- nvinfo : EIATTR_MAX_THREADS
	.align		4
.L_5021:
        /*0058*/ 	.byte	0x04, 0x05
        /*005a*/ 	.short	(.L_5023 - .L_5022)
.L_5022:
        /*005c*/ 	.word	0x00000080
        /*0060*/ 	.word	0x00000001
        /*0064*/ 	.word	0x00000001


	//----- nvinfo : EIATTR_CRS_STACK_SIZE
	.align		4
.L_5023:
        /*0068*/ 	.byte	0x04, 0x1e
        /*006a*/ 	.short	(.L_5025 - .L_5024)
.L_5024:
        /*006c*/ 	.word	0x00000000


	//----- nvinfo : EIATTR_CBANK_PARAM_SIZE
	.align		4
.L_5025:
        /*0070*/ 	.byte	0x03, 0x19
        /*0072*/ 	.short	0x0020


	//----- nvinfo : EIATTR_PARAM_CBANK
	.align		4
        /*0074*/ 	.byte	0x04, 0x0a
        /*0076*/ 	.short	(.L_5027 - .L_5026)
	.align		4
.L_5026:
        /*0078*/ 	.word	index@(.nv.constant0._ZN2at6native29vectorized_elementwise_kernelILi4EZNS0_50_GLOBAL__N__2680c7bb_12_PowKernel_cu_7dd49032_317029pow_tensor_scalar_kernel_implIddEEvRNS_18TensorIteratorBaseET0_EUldE0_St5arrayIPcLm2EEEEviS6_T1_)
        /*007c*/ 	.short	0x0380
        /*007e*/ 	.short	0x0020


	//----- nvinfo : EIATTR_SW_WAR
	.align		4
.L_5027:
        /*0080*/ 	.byte	0x04, 0x36
        /*0082*/ 	.short	(.L_5029 - .L_5028)
.L_5028:
        /*0084*/ 	.word	0x00000008
.L_5029:


//--------------------- .nv.info._ZN2at6native29vectorized_elementwise_kernelILi8EZNS0_50_GLOBAL__N__2680c7bb_12_PowKernel_cu_7dd49032_317029pow_tensor_scalar_kernel_implIddEEvRNS_18TensorIteratorBaseET0_EUldE0_St5arrayIPcLm2EEEEviS6_T1_ --------------------------
	.section	.nv.info._ZN2at6native29vectorized_elementwise_kernelILi8EZNS0_50_GLOBAL__N__2680c7bb_12_PowKernel_cu_7dd49032_317029pow_tensor_scalar_kernel_implIddEEvRNS_18TensorIteratorBaseET0_EUldE0_St5arrayIPcLm2EEEEviS6_T1_,"",@"SHT_CUDA_INFO"
	.sectionflags	@""
	.align	4


	//----- nvinfo : EIATTR_CUDA_API_VERSION
	.align		4
        /*0000*/ 	.byte	0x04, 0x37
        /*0002*/ 	.short	(.L_5031 - .L_5030)
.L_5030:
        /*0004*/ 	.word	0x00000082


	//----- nvinfo : EIATTR_KPARAM_INFO
	.align		4
.L_5031:
        /*0008*/ 	.byte	0x04, 0x17
        /*000a*/ 	.short	(.L_5033 - .L_5032)
.L_5032:
        /*000c*/ 	.word	0x00000000
        /*0010*/ 	.short	0x0002
        /*0012*/ 	.short	0x0010
        /*0014*/ 	.byte	0x00, 0xf0, 0x41, 0x00


	//----- nvinfo : EIATTR_KPARAM_INFO
	.align		4
.L_5033:
        /*0018*/ 	.byte	0x04, 0x17
        /*001a*/ 	.short	(.L_5035 - .L_5034)
.L_5034:
        /*001c*/ 	.word	0x00000000
        /*0020*/ 	.short	0x0001
        /*0022*/ 	.short	0x0008
        /*0024*/ 	.byte	0x00, 0xf0, 0x21, 0x00


	//----- nvinfo : EIATTR_KPARAM_INFO
	.align		4
.L_5035:
        /*0028*/ 	.byte	0x04, 0x17
        /*002a*/ 	.short	(.L_5037 - .L_5036)
.L_5036:
        /*002c*/ 	.word	0x00000000
        /*0030*/ 	.short	0x0000
        /*0032*/ 	.short	0x0000
        /*0034*/ 	.byte	0x00, 0xf0, 0x11, 0x00


	//----- nvinfo : EIATTR_SPARSE_MMA_MASK
	.align		4
.L_5037:
        /*0038*/ 	.byte	0x03, 0x50
        /*003a*/ 	.short	0x0000


	//----- nvinfo : EIATTR_MAXREG_COUNT
	.align		4
        /*003c*/ 	.byte	0x03, 0x1b
        /*003e*/ 	.short	0x00ff


	//----- nvinfo : EIATTR_MERCURY_ISA_VERSION
	.align		4
        /*0040*/ 	.byte	0x03, 0x5f
        /*0042*/ 	.short	0x0101


	//----- nvinfo : EIATTR_VRC_CTA_INIT_COUNT
	.align		4
        /*0044*/ 	.byte	0x02, 0x4a
	.zero		1
	.zero		1


	//----- nvinfo : EIATTR_EXIT_INSTR_OFFSETS
	.align		4
        /*0048*/ 	.byte	0x04, 0x1c
        /*004a*/ 	.short	(.L_5039 - .L_5038)


	//   ....[0]....
.L_5038:
        /*004c*/ 	.word	0x00000010


	//----- nvinfo : EIATTR_MAX_THREADS
	.align		4
.L_5039:
        /*0050*/ 	.byte	0x04, 0x05
        /*0052*/ 	.short	(.L_5041 - .L_5040)
.L_5040:
        /*0054*/ 	.word	0x00000080
        /*0058*/ 	.word	0x00000001
        /*005c*/ 	.word	0x00000001


	//----- nvinfo : EIATTR_CBANK_PARAM_SIZE
	.align		4
.L_5041:
        /*0060*/ 	.byte	0x03, 0x19
        /*0062*/ 	.short	0x0020


	//----- nvinfo : EIATTR_PARAM_CBANK
	.align		4
        /*0064*/ 	.byte	0x04, 0x0a
        /*0066*/ 	.short	(.L_5043 - .L_5042)
	.align		4
.L_5042:
        /*0068*/ 	.word	index@(.nv.constant0._ZN2at6native29vectorized_elementwise_kernelILi8EZNS0_50_GLOBAL__N__2680c7bb_12_PowKernel_cu_7dd49032_317029pow_tensor_scalar_kernel_implIddEEvRNS_18TensorIteratorBaseET0_EUldE0_St5arrayIPcLm2EEEEviS6_T1_)
        /*006c*/ 	.short	0x0380
        /*006e*/ 	.short	0x0020


	//----- nvinfo : EIATTR_SW_WAR
	.align		4
.L_5043:
        /*0070*/ 	.byte	0x04, 0x36
        /*0072*/ 	.short	(.L_5045 - .L_5044)
.L_5044:
        /*0074*/ 	.word	0x00000008
.L_5045:


//--------------------- .nv.info._ZN2at6native18elementwise_kernelILi128ELi4EZNS0_15gpu_kernel_implIZNS0_50_GLOBAL__N__2680c7bb_12_PowKernel_cu_7dd49032_317029pow_tensor_scalar_kernel_implIddEEvRNS_18TensorIteratorBaseET0_EUldE_EEvS6_RKT_EUliE_EEviT1_ --------------------------
	.section	.nv.info._ZN2at6native18elementwise_kernelILi128ELi4EZNS0_15gpu_kernel_implIZNS0_50_GLOBAL__N__2680c7bb_12_PowKernel_cu_7dd49032_317029pow_tensor_scalar_kernel_implIddEEvRNS_18TensorIteratorBaseET0_EUldE_EEvS6_RKT_EUliE_EEviT1_,"",@"SHT_CUDA_INFO"
	.sectionflags	@""
	.align	4


	//----- nvinfo : EIATTR_CUDA_API_VERSION
	.align		4
        /*0000*/ 	.byte	0x04, 0x37
        /*0002*/ 	.short	(.L_5047 - .L_5046)
.L_5046:
        /*0004*/ 	.word	0x00000082


	//----- nvinfo : EIATTR_KPARAM_INFO
	.align		4
.L_5047:
        /*0008*/ 	.byte	0x04, 0x17
        /*000a*/ 	.short	(.L_5049 - .L_5048)
.L_5048:
        /*000c*/ 	.word	0x00000000
        /*0010*/ 	.short	0x0001
        /*0012*/ 	.short	0x0008
        /*0014*/ 	.byte	0x00, 0xf0, 0x81, 0x08


	//----- nvinfo : EIATTR_KPARAM_INFO
	.align		4
.L_5049:
        /*0018*/ 	.byte	0x04, 0x17
        /*001a*/ 	.short	(.L_5051 - .L_5050)
.L_5050:
        /*001c*/ 	.word	0x00000000
        /*0020*/ 	.short	0x0000
        /*0022*/ 	.short	0x0000
        /*0024*/ 	.byte	0x00, 0xf0, 0x11, 0x00


	//----- nvinfo : EIATTR_SPARSE_MMA_MASK
	.align		4
.L_5051:
        /*0028*/ 	.byte	0x03, 0x50
        /*002a*/ 	.short	0x0000


	//----- nvinfo : EIATTR_MAXREG_COUNT
	.align		4
        /*002c*/ 	.byte	0x03, 0x1b
        /*002e*/ 	.short	0x0080


	//----- nvinfo : EIATTR_EXTERNS
	.align		4
        /*0030*/ 	.byte	0x04, 0x0f
        /*0032*/ 	.short	(.L_5053 - .L_5052)


	//   ....[0]....
	.align		4
.L_5052:
        /*0034*/ 	.word	index@(__assertfail)


	//----- nvinfo : EIATTR_MERCURY_ISA_VERSION
	.align		4
.L_5053:
        /*0038*/ 	.byte	0x03, 0x5f
        /*003a*/ 	.short	0x0101


	//----- nvinfo : EIATTR_VRC_CTA_INIT_COUNT
	.align		4
        /*003c*/ 	.byte	0x02, 0x4a
	.zero		1
	.zero		1


	//----- nvinfo : EIATTR_SYSCALL_OFFSETS
	.align		4
        /*0040*/ 	.byte	0x04, 0x46
        /*0042*/ 	.short	(.L_5055 - .L_5054)


	//   ....[0]....
.L_5054:
        /*0044*/ 	.word	0x00002180


	//   ....[1]....
        /*0048*/ 	.word	0x00003450


	//   ....[2]....
        /*004c*/ 	.word	0x000057e0


	//   ....[3]....
        /*0050*/ 	.word	0x000067b0


	//   ....[4]....
        /*0054*/ 	.word	0x00008d70


	//   ....[5]....
        /*0058*/ 	.word	0x00009d40


	//   ....[6]....
        /*005c*/ 	.word	0x0000c310


	//   ....[7]....
        /*0060*/ 	.word	0x0000d2b0


	//----- nvinfo : EIATTR_EXIT_INSTR_OFFSETS
	.align		4
.L_5055:
        /*0064*/ 	.byte	0x04, 0x1c
        /*0066*/ 	.short	(.L_5057 - .L_5056)


	//   ....[0]....
.L_5056:
        /*0068*/ 	.word	0x0000a1a0


	//   ....[1]....
        /*006c*/ 	.word	0x0000c480


	//   ....[2]....
        /*0070*/ 	.word	0x0000c4c0


	//   ....[3]....
        /*0074*/ 	.word	0x0000c550


	//   ....[4]....
        /*0078*/ 	.word	0x0000c580


	//   ....[5]....
        /*007c*/ 	.word	0x0000c5b0


	//   ....[6]....
        /*0080*/ 	.word	0x0000c6c0


	//   ....[7]....
        /*0084*/ 	.word	0x0000c780


	//   ....[8]....
        /*0088*/ 	.word	0x0000c8a0


	//   ....[9]....
        /*008c*/ 	.word	0x0000c970


	//   ....[10]....
        /*0090*/ 	.word	0x0000c990


	//   ....[11]....
        /*0094*/ 	.word	0x0000ca60


	//   ....[12]....
        /*0098*/ 	.word	0x0000cc50


	//   ....[13]....
        /*009c*/ 	.word	0x0000ce40


	//   ....[14]....
        /*00a0*/ 	.word	0x0000d020


	//   ....[15]....
        /*00a4*/ 	.word	0x0000d050


	//   ....[16]....
        /*00a8*/ 	.word	0x0000d080


	//   ....[17]....
        /*00ac*/ 	.word	0x0000d120


	//   ....[18]....
        /*00b0*/ 	.word	0x0000d150


	//   ....[19]....
        /*00b4*/ 	.word	0x0000d2c0


	//   ....[20]....
        /*00b8*/ 	.word	0x0000d450


	//   ....[21]....
        /*00bc*/ 	.word	0x0000d610


	//   ....[22]....
        /*00c0*/ 	.word	0x0000d6d0


	//----- nvinfo : EIATTR_MAX_THREADS
	.align		4
.L_5057:
        /*00c4*/ 	.byte	0x04, 0x05
        /*00c6*/ 	.short	(.L_5059 - .L_5058)
.L_5058:
        /*00c8*/ 	.word	0x00000080
        /*00cc*/ 	.word	0x00000001
        /*00d0*/ 	.word	0x00000001


	//----- nvinfo : EIATTR_CRS_STACK_SIZE
	.align		4
.L_5059:
        /*00d4*/ 	.byte	0x04, 0x1e
        /*00d6*/ 	.short	(.L_5061 - .L_5060)
.L_5060:
        /*00d8*/ 	.word	0x00000000


	//----- nvinfo : EIATTR_CBANK_PARAM_SIZE
	.align		4
.L_5061:
        /*00dc*/ 	.byte	0x03, 0x19
        /*00de*/ 	.short	0x0228


	//----- nvinfo : EIATTR_PARAM_CBANK
	.align		4
        /*00e0*/ 	.byte	0x04, 0x0a
        /*00e2*/ 	.short	(.L_5063 - .L_5062)
	.align		4
.L_5062:
        /*00e4*/ 	.word	index@(.nv.constant0._ZN2at6native18elementwise_kernelILi128ELi4EZNS0_15gpu_kernel_implIZNS0_50_GLOBAL__N__2680c7bb_12_PowKernel_cu_7dd49032_317029pow_tensor_scalar_kernel_implIddEEvRNS_18TensorIteratorBaseET0_EUldE_EEvS6_RKT_EUliE_EEviT1_)
        /*00e8*/ 	.short	0x0380
        /*00ea*/ 	.short	0x0228


	//----- nvinfo : EIATTR_SW_WAR
	.align		4
.L_5063:
        /*00ec*/ 	.byte	0x04, 0x36
        /*00ee*/ 	.short	(.L_5065 - .L_5064)
.L_5064:
        /*00f0*/ 	.word	0x00000008
.L_5065:


//--------------------- .nv.info._ZN2at6native27unrolled_elementwise_kernelIZNS0_50_GLOBAL__N__2680c7bb_12_PowKernel_cu_7dd49032_317029pow_tensor_scalar_kernel_implIddEEvRNS_18TensorIteratorBaseET0_EUldE_St5arrayIPcLm2EELi4E23TrivialOffsetCalculatorILi1EjESC_NS0_6memory12LoadWithCastILi1EEENSD_13StoreWithCastILi1EEEEEviT_S6_T2_T3_T4_T5_ --------------------------
	.section	.nv.info._ZN2at6native27unrolled_elementwise_kernelIZNS0_50_GLOBAL__N__2680c7bb_12_PowKernel_cu_7dd49032_317029pow_tensor_scalar_kernel_implIddEEvRNS_18TensorIteratorBaseET0_EUldE_St5arrayIPcLm2EELi4E23TrivialOffsetCalculatorILi1EjESC_NS0_6memory12LoadWithCastILi1EEENSD_13StoreWithCastILi1EEEEEviT_S6_T2_T3_T4_T5_,"",@"SHT_CUDA_INFO"
	.sectionflags	@""
	.align	4


	//----- nvinfo : EIATTR_CUDA_API_VERSION
	.align		4
        /*0000*/ 	.byte	0x04, 0x37
        /*0002*/ 	.short	(.L_5067 - .L_5066)
.L_5066:
        /*0004*/ 	.word	0x00000082


	//----- nvinfo : EIATTR_KPARAM_INFO
	.align		4
.L_5067:
        /*0008*/ 	.byte	0x04, 0x17
        /*000a*/ 	.short	(.L_5069 - .L_5068)
.L_5068:
        /*000c*/ 	.word	0x00000000
        /*0010*/ 	.short	0x0006
        /*0012*/ 	.short	0x002c
        /*0014*/ 	.byte	0x00, 0xf0, 0x21, 0x00


	//----- nvinfo : EIATTR_KPARAM_INFO
	.align		4
.L_5069:
        /*0018*/ 	.byte	0x04, 0x17
        /*001a*/ 	.short	(.L_5071 - .L_5070)
.L_5070:
        /*001c*/ 	.word	0x00000000
        /*0020*/ 	.short	0x0005
        /*0022*/ 	.short	0x0024
        /*0024*/ 	.byte	0x00, 0xf0, 0x21, 0x00


	//----- nvinfo : EIATTR_KPARAM_INFO
	.align		4
.L_5071:
        /*0028*/ 	.byte	0x04, 0x17
        /*002a*/ 	.short	(.L_5073 - .L_5072)
.L_5072:
        /*002c*/ 	.word	0x00000000
        /*0030*/ 	.short	0x0004
        /*0032*/ 	.short	0x0021
        /*0034*/ 	.byte	0x00, 0xf0, 0x05, 0x00


	//----- nvinfo : EIATTR_KPARAM_INFO
	.align		4
.L_5073:
        /*0038*/ 	.byte	0x04, 0x17
        /*003a*/ 	.short	(.L_5075 - .L_5074)
.L_5074:
        /*003c*/ 	.word	0x00000000
        /*0040*/ 	.short	0x0003
        /*0042*/ 	.short	0x0020
        /*0044*/ 	.byte	0x00, 0xf0, 0x05, 0x00


	//----- nvinfo : EIATTR_KPARAM_INFO
	.align		4
.L_5075:
        /*0048*/ 	.byte	0x04, 0x17
        /*004a*/ 	.short	(.L_5077 - .L_5076)
.L_5076:
        /*004c*/ 	.word	0x00000000
        /*0050*/ 	.short	0x0002
        /*0052*/ 	.short	0x0010
        /*0054*/ 	.byte	0x00, 0xf0, 0x41, 0x00


	//----- nvinfo : EIATTR_KPARAM_INFO
	.align		4
.L_5077:
        /*0058*/ 	.byte	0x04, 0x17
        /*005a*/ 	.short	(.L_5079 - .L_5078)
.L_5078:
        /*005c*/ 	.word	0x00000000
        /*0060*/ 	.short	0x0001
        /*0062*/ 	.short	0x0008
        /*0064*/ 	.byte	0x00, 0xf0, 0x21, 0x00


	//----- nvinfo : EIATTR_KPARAM_INFO
	.align		4
.L_5079:
        /*0068*/ 	.byte	0x04, 0x17
        /*006a*/ 	.short	(.L_5081 - .L_5080)
.L_5080:
        /*006c*/ 	.word	0x00000000
        /*0070*/ 	.short	0x0000
        /*0072*/ 	.short	0x0000
        /*0074*/ 	.byte	0x00, 0xf0, 0x11, 0x00


	//----- nvinfo : EIATTR_SPARSE_MMA_MASK
	.align		4
.L_5081:
        /*0078*/ 	.byte	0x03, 0x50
        /*007a*/ 	.short	0x0000


	//----- nvinfo : EIATTR_MAXREG_COUNT
	.align		4
        /*007c*/ 	.byte	0x03, 0x1b
        /*007e*/ 	.short	0x00ff


	//----- nvinfo : EIATTR_EXTERNS
	.align		4
        /*0080*/ 	.byte	0x04, 0x0f
        /*0082*/ 	.short	(.L_5083 - .L_5082)


	//   ....[0]....
	.align		4
.L_5082:
        /*0084*/ 	.word	index@(__assertfail)


	//----- nvinfo : EIATTR_MERCURY_ISA_VERSION
	.align		4
.L_5083:
        /*0088*/ 	.byte	0x03, 0x5f
        /*008a*/ 	.short	0x0101


	//----- nvinfo : EIATTR_VRC_CTA_INIT_COUNT
	.align		4
        /*008c*/ 	.byte	0x02, 0x4a
	.zero		1
	.zero		1


	//----- nvinfo : EIATTR_SYSCALL_OFFSETS
	.align		4
        /*0090*/ 	.byte	0x04, 0x46
        /*0092*/ 	.short	(.L_5085 - .L_5084)


	//   ....[0]....
.L_5084:
        /*0094*/ 	.word	0x00000e80


	//   ....[1]....
        /*0098*/ 	.word	0x00001ec0


	//   ....[2]....
        /*009c*/ 	.word	0x00002e40


	//   ....[3]....
        /*00a0*/ 	.word	0x00003d80


	//   ....[4]....
        /*00a4*/ 	.word	0x000050f0


	//   ....[5]....
        /*00a8*/ 	.word	0x00006280


	//   ....[6]....
        /*00ac*/ 	.word	0x00007660


	//   ....[7]....
        /*00b0*/ 	.word	0x00008a20


	//----- nvinfo : EIATTR_EXIT_INSTR_OFFSETS
	.align		4
.L_5085:
        /*00b4*/ 	.byte	0x04, 0x1c
        /*00b6*/ 	.short	(.L_5087 - .L_5086)


	//   ....[0]....
.L_5086:
        /*00b8*/ 	.word	0x00007ab0


	//   ....[1]....
        /*00bc*/ 	.word	0x00007bf0


	//   ....[2]....
        /*00c0*/ 	.word	0x00007c30


	//   ....[3]....
        /*00c4*/ 	.word	0x00007cc0


	//   ....[4]....
        /*00c8*/ 	.word	0x00007cf0


	//   ....[5]....
        /*00cc*/ 	.word	0x00007d20


	//   ....[6]....
        /*00d0*/ 	.word	0x00007e30


	//   ....[7]....
        /*00d4*/ 	.word	0x00007ef0


	//   ....[8]....
        /*00d8*/ 	.word	0x00008010


	//   ....[9]....
        /*00dc*/ 	.word	0x000080e0


	//   ....[10]....
        /*00e0*/ 	.word	0x00008100


	//   ....[11]....
        /*00e4*/ 	.word	0x000081d0


	//   ....[12]....
        /*00e8*/ 	.word	0x000083c0


	//   ....[13]....
        /*00ec*/ 	.word	0x000085b0


	//   ....[14]....
        /*00f0*/ 	.word	0x00008790


	//   ....[15]....
        /*00f4*/ 	.word	0x000087c0


	//   ....[16]....
        /*00f8*/ 	.word	0x000087f0


	//   ....[17]....
        /*00fc*/ 	.word	0x00008890


	//   ....[18]....
        /*0100*/ 	.word	0x000088c0


	//   ....[19]....
        /*0104*/ 	.word	0x00008a30


	//   ....[20]....
        /*0108*/ 	.word	0x00008bc0


	//   ....[21]....
        /*010c*/ 	.word	0x00008d80


	//   ....[22]....
        /*0110*/ 	.word	0x00008e40


	//----- nvinfo : EIATTR_MAX_THREADS
	.align		4
.L_5087:
        /*0114*/ 	.byte	0x04, 0x05
        /*0116*/ 	.short	(.L_5089 - .L_5088)
.L_5088:
        /*0118*/ 	.word	0x00000080
        /*011c*/ 	.word	0x00000001
        /*0120*/ 	.word	0x00000001


	//----- nvinfo : EIATTR_CRS_STACK_SIZE
	.align		4
.L_5089:
        /*0124*/ 	.byte	0x04, 0x1e
        /*0126*/ 	.short	(.L_5091 - .L_5090)
.L_5090:
        /*0128*/ 	.word	0x00000000


	//----- nvinfo : EIATTR_CBANK_PARAM_SIZE
	.align		4
.L_5091:
        /*012c*/ 	.byte	0x03, 0x19
        /*012e*/ 	.short	0x0034


	//----- nvinfo : EIATTR_PARAM_CBANK
	.align		4
        /*0130*/ 	.byte	0x04, 0x0a
        /*0132*/ 	.short	(.L_5093 - .L_5092)
	.align		4
.L_5092:
        /*0134*/ 	.word	index@(.nv.constant0._ZN2at6native27unrolled_elementwise_kernelIZNS0_50_GLOBAL__N__2680c7bb_12_PowKernel_cu_7dd49032_317029pow_tensor_scalar_kernel_implIddEEvRNS_18TensorIteratorBaseET0_EUldE_St5arrayIPcLm2EELi4E23TrivialOffsetCalculatorILi1EjESC_NS0_6memory12LoadWithCastILi1EEENSD_13StoreWithCastILi1EEEEEviT_S6_T2_T3_T4_T5_)
        /*0138*/ 	.short	0x0380
        /*013a*/ 	.short	0x0034


	//----- nvinfo : EIATTR_SW_WAR
	.align		4
.L_5093:
        /*013c*/ 	.byte	0x04, 0x36
        /*013e*/ 	.short	(.L_5095 - .L_5094)
.L_5094:
        /*0140*/ 	.word	0x00000008
.L_5095:


//--------------------- .nv.info._ZN2at6native18elementwise_kernelILi128ELi2EZNS0_22gpu_kernel_impl_nocastIZNS0_50_GLOBAL__N__2680c7bb_12_PowKernel_cu_7dd49032_317029pow_tensor_scalar_kernel_implIddEEvRNS_18TensorIteratorBaseET0_EUldE_EEvS6_RKT_EUliE_EEviT1_ --------------------------
	.section	.nv.info._ZN2at6native18elementwise_kernelILi128ELi2EZNS0_22gpu_kernel_impl_nocastIZNS0_50_GLOBAL__N__2680c7bb_12_PowKernel_cu_7dd49032_317029pow_tensor_scalar_kernel_implIddEEvRNS_18TensorIteratorBaseET0_EUldE_EEvS6_RKT_EUliE_EEviT1_,"",@"SHT_CUDA_INFO"
	.sectionflags	@""
	.align	4


	//----- nvinfo : EIATTR_CUDA_API_VERSION
	.align		4
        /*0000*/ 	.byte	0x04, 0x37
        /*0002*/ 	.short	(.L_5097 - .L_5096)
.L_5096:
        /*0004*/ 	.word	0x00000082


	//----- nvinfo : EIATTR_KPARAM_INFO
	.align		4
.L_5097:
        /*0008*/ 	.byte	0x04, 0x17
        /*000a*/ 	.short	(.L_5099 - .L_5098)
.L_5098:
        /*000c*/ 	.word	0x00000000
        /*0010*/ 	.short	0x0001
        /*0012*/ 	.short	0x0008
        /*0014*/ 	.byte	0x00, 0xf0, 0x61, 0x08


	//----- nvinfo : EIATTR_KPARAM_INFO
	.align		4
.L_5099:
        /*0018*/ 	.byte	0x04, 0x17
        /*001a*/ 	.short	(.L_5101 - .L_5100)
.L_5100:
        /*001c*/ 	.word	0x00000000
        /*0020*/ 	.short	0x0000
        /*0022*/ 	.short	0x0000
        /*0024*/ 	.byte	0x00, 0xf0, 0x11, 0x00


	//----- nvinfo : EIATTR_SPARSE_MMA_MASK
	.align		4
.L_5101:
        /*0028*/ 	.byte	0x03, 0x50
        /*002a*/ 	.short	0x0000


	//----- nvinfo : EIATTR_MAXREG_COUNT
	.align		4
        /*002c*/ 	.byte	0x03, 0x1b
        /*002e*/ 	.short	0x0080


	//----- nvinfo : EIATTR_MERCURY_ISA_VERSION
	.align		4
        /*0030*/ 	.byte	0x03, 0x5f
        /*0032*/ 	.short	0x0101


	//----- nvinfo : EIATTR_VRC_CTA_INIT_COUNT
	.align		4
        /*0034*/ 	.byte	0x02, 0x4a
	.zero		1
	.zero		1


	//----- nvinfo : EIATTR_EXIT_INSTR_OFFSETS
	.align		4
        /*0038*/ 	.byte	0x04, 0x1c
        /*003a*/ 	.short	(.L_5103 - .L_5102)


	//   ....[0]....
.L_5102:
        /*003c*/ 	.word	0x00000150


	//   ....[1]....
        /*0040*/ 	.word	0x000001b0


	//   ....[2]....
        /*0044*/ 	.word	0x00001580


	//   ....[3]....
        /*0048*/ 	.word	0x000028b0


	//----- nvinfo : EIATTR_MAX_THREADS
	.align		4
.L_5103:
        /*004c*/ 	.byte	0x04, 0x05
        /*004e*/ 	.short	(.L_5105 - .L_5104)
.L_5104:
        /*0050*/ 	.word	0x00000080
        /*0054*/ 	.word	0x00000001
        /*0058*/ 	.word	0x00000001


	//----- nvinfo : EIATTR_CRS_STACK_SIZE
	.align		4
.L_5105:
        /*005c*/ 	.byte	0x04, 0x1e
        /*005e*/ 	.short	(.L_5107 - .L_5106)
.L_5106:
        /*0060*/ 	.word	0x00000000


	//----- nvinfo : EIATTR_CBANK_PARAM_SIZE
	.align		4
.L_5107:
        /*0064*/ 	.byte	0x03, 0x19
        /*0066*/ 	.short	0x0220


	//----- nvinfo : EIATTR_PARAM_CBANK
	.align		4
        /*0068*/ 	.byte	0x04, 0x0a
        /*006a*/ 	.short	(.L_5109 - .L_5108)
	.align		4
.L_5108:
        /*006c*/ 	.word	index@(.nv.constant0._ZN2at6native18elementwise_kernelILi128ELi2EZNS0_22gpu_kernel_impl_nocastIZNS0_50_GLOBAL__N__2680c7bb_12_PowKernel_cu_7dd49032_317029pow_tensor_scalar_kernel_implIddEEvRNS_18TensorIteratorBaseET0_EUldE_EEvS6_RKT_EUliE_EEviT1_)
        /*0070*/ 	.short	0x0380
        /*0072*/ 	.short	0x0220


	//----- nvinfo : EIATTR_SW_WAR
	.align		4
.L_5109:
        /*0074*/ 	.byte	0x04, 0x36
        /*0076*/ 	.short	(.L_5111 - .L_5110)
.L_5110:
        /*0078*/ 	.word	0x00000008
.L_5111:


//--------------------- .nv.info._ZN2at6native27unrolled_elementwise_kernelIZNS0_50_GLOBAL__N__2680c7bb_12_PowKernel_cu_7dd49032_317029pow_tensor_scalar_kernel_implIddEEvRNS_18TensorIteratorBaseET0_EUldE_St5arrayIPcLm2EELi4E23TrivialOffsetCalculatorILi1EjESC_NS0_6memory15LoadWithoutCastENSD_16StoreWithoutCastEEEviT_S6_T2_T3_T4_T5_ --------------------------
	.section	.nv.info._ZN2at6native27unrolled_elementwise_kernelIZNS0_50_GLOBAL__N__2680c7bb_12_PowKernel_cu_7dd49032_317029pow_tensor_scalar_kernel_implIddEEvRNS_18TensorIteratorBaseET0_EUldE_St5arrayIPcLm2EELi4E23TrivialOffsetCalculatorILi1EjESC_NS0_6memory15LoadWithoutCastENSD_16StoreWithoutCastEEEviT_S6_T2_T3_T4_T5_,"",@"SHT_CUDA_INFO"
	.sectionflags	@""
	.align	4


	//----- nvinfo : EIATTR_CUDA_API_VERSION
	.align		4
        /*0000*/ 	.byte	0x04, 0x37
        /*0002*/ 	.short	(.L_5113 - .L_5112)
.L_5112:
        /*0004*/ 	.word	0x00000082


	//----- nvinfo : EIATTR_KPARAM_INFO
	.align		4
.L_5113:
        /*0008*/ 	.byte	0x04, 0x17
        /*000a*/ 	.short	(.L_5115 - .L_5114)
.L_5114:
        /*000c*/ 	.word	0x00000000
        /*0010*/ 	.short	0x0006
        /*0012*/ 	.short	0x0023
        /*0014*/ 	.byte	0x00, 0xf0, 0x05, 0x00


	//----- nvinfo : EIATTR_KPARAM_INFO
	.align		4
.L_5115:
        /*0018*/ 	.byte	0x04, 0x17
        /*001a*/ 	.short	(.L_5117 - .L_5116)
.L_5116:
        /*001c*/ 	.word	0x00000000
        /*0020*/ 	.short	0x0005
        /*0022*/ 	.short	0x0022
        /*0024*/ 	.byte	0x00, 0xf0, 0x05, 0x00


	//----- nvinfo : EIATTR_KPARAM_INFO
	.align		4
.L_5117:
        /*0028*/ 	.byte	0x04, 0x17
        /*002a*/ 	.short	(.L_5119 - .L_5118)
.L_5118:
        /*002c*/ 	.word	0x00000000
        /*0030*/ 	.short	0x0004
        /*0032*/ 	.short	0x0021
        /*0034*/ 	.byte	0x00, 0xf0, 0x05, 0x00


	//----- nvinfo : EIATTR_KPARAM_INFO
	.align		4
.L_5119:
        /*0038*/ 	.byte	0x04, 0x17
        /*003a*/ 	.short	(.L_5121 - .L_5120)
.L_5120:
        /*003c*/ 	.word	0x00000000
        /*0040*/ 	.short	0x0003
        /*0042*/ 	.short	0x0020
        /*0044*/ 	.byte	0x00, 0xf0, 0x05, 0x00


	//----- nvinfo : EIATTR_KPARAM_INFO
	.align		4
.L_5121:
        /*0048*/ 	.byte	0x04, 0x17
        /*004a*/ 	.short	(.L_5123 - .L_5122)
.L_5122:
        /*004c*/ 	.word	0x00000000
        /*0050*/ 	.short	0x0002
        /*0052*/ 	.short	0x0010
        /*0054*/ 	.byte	0x00, 0xf0, 0x41, 0x00


	//----- nvinfo : EIATTR_KPARAM_INFO
	.align		4
.L_5123:
        /*0058*/ 	.byte	0x04, 0x17
        /*005a*/ 	.short	(.L_5125 - .L_5124)
.L_5124:
        /*005c*/ 	.word	0x00000000
        /*0060*/ 	.short	0x0001
        /*0062*/ 	.short	0x0008
        /*0064*/ 	.byte	0x00, 0xf0, 0x21, 0x00


	//----- nvinfo : EIATTR_KPARAM_INFO
	.align		4
.L_5125:
        /*0068*/ 	.byte	0x04, 0x17
        /*006a*/ 	.short	(.L_5127 - .L_5126)
.L_5126:
        /*006c*/ 	.word	0x00000000
        /*0070*/ 	.short	0x0000
        /*0072*/ 	.short	0x0000
        /*0074*/ 	.byte	0x00, 0xf0, 0x11, 0x00


	//----- nvinfo : EIATTR_SPARSE_MMA_MASK
	.align		4
.L_5127:
        /*0078*/ 	.byte	0x03, 0x50
        /*007a*/ 	.short	0x0000


	//----- nvinfo : EIATTR_MAXREG_COUNT
	.align		4
        /*007c*/ 	.byte	0x03, 0x1b
        /*007e*/ 	.short	0x00ff


	//----- nvinfo : EIATTR_MERCURY_ISA_VERSION
	.align		4
        /*0080*/ 	.byte	0x03, 0x5f
        /*0082*/ 	.short	0x0101


	//----- nvinfo : EIATTR_VRC_CTA_INIT_COUNT
	.align		4
        /*0084*/ 	.byte	0x02, 0x4a
	.zero		1
	.zero		1


	//----- nvinfo : EIATTR_EXIT_INSTR_OFFSETS
	.align		4
        /*0088*/ 	.byte	0x04, 0x1c
        /*008a*/ 	.short	(.L_5129 - .L_5128)


	//   ....[0]....
.L_5128:
        /*008c*/ 	.word	0x00000400


	//   ....[1]....
        /*0090*/ 	.word	0x00000460


	//----- nvinfo : EIATTR_MAX_THREADS
	.align		4
.L_5129:
        /*0094*/ 	.byte	0x04, 0x05
        /*0096*/ 	.short	(.L_5131 - .L_5130)
.L_5130:
        /*0098*/ 	.word	0x00000080
        /*009c*/ 	.word	0x00000001
        /*00a0*/ 	.word	0x00000001


	//----- nvinfo : EIATTR_CRS_STACK_SIZE
	.align		4
.L_5131:
        /*00a4*/ 	.byte	0x04, 0x1e
        /*00a6*/ 	.short	(.L_5133 - .L_5132)
.L_5132:
        /*00a8*/ 	.word	0x00000000


	//----- nvinfo : EIATTR_CBANK_PARAM_SIZE
	.align		4
.L_5133:
        /*00ac*/ 	.byte	0x03, 0x19
        /*00ae*/ 	.short	0x0024


	//----- nvinfo : EIATTR_PARAM_CBANK
	.align		4
        /*00b0*/ 	.byte	0x04, 0x0a
        /*00b2*/ 	.short	(.L_5135 - .L_5134)
	.align		4
.L_5134:
        /*00b4*/ 	.word	index@(.nv.constant0._ZN2at6native27unrolled_elementwise_kernelIZNS0_50_GLOBAL__N__2680c7bb_12_PowKernel_cu_7dd49032_317029pow_tensor_scalar_kernel_implIddEEvRNS_18TensorIteratorBaseET0_EUldE_St5arrayIPcLm2EELi4E23TrivialOffsetCalculatorILi1EjESC_NS0_6memory15LoadWithoutCastENSD_16StoreWithoutCastEEEviT_S6_T2_T3_T4_T5_)
        /*00b8*/ 	.short	0x0380
        /*00ba*/ 	.short	0x0024


	//----- nvinfo : EIATTR_SW_WAR
	.align		4
.L_5135:
        /*00bc*/ 	.byte	0x04, 0x36
        /*00be*/ 	.short	(.L_5137 - .L_5136)
.L_5136:
        /*00c0*/ 	.word	0x00000008
.L_5137:


//--------------------- .nv.info._ZN2at6native29vectorized_elementwise_kernelILi2EZNS0_50_GLOBAL__N__2680c7bb_12_PowKernel_cu_7dd49032_317029pow_tensor_scalar_kernel_implIddEEvRNS_18TensorIteratorBaseET0_EUldE_St5arrayIPcLm2EEEEviS6_T1_ --------------------------
	.section	.nv.info._ZN2at6native29vectorized_elementwise_kernelILi2EZNS0_50_GLOBAL__N__2680c7bb_12_PowKernel_cu_7dd49032_317029pow_tensor_scalar_kernel_implIddEEvRNS_18TensorIteratorBaseET0_EUldE_St5arrayIPcLm2EEEEviS6_T1_,"",@"SHT_CUDA_INFO"
	.sectionflags	@""
	.align	4


	//----- nvinfo : EIATTR_CUDA_API_VERSION
	.align		4
        /*0000*/ 	.byte	0x04, 0x37
        /*0002*/ 	.short	(.L_5139 - .L_5138)
.L_5138:
        /*0004*/ 	.word	0x00000082


	//----- nvinfo : EIATTR_KPARAM_INFO
	.align		4
.L_5139:
        /*0008*/ 	.byte	0x04, 0x17
        /*000a*/ 	.short	(.L_5141 - .L_5140)
.L_5140:
        /*000c*/ 	.word	0x00000000
        /*0010*/ 	.short	0x0002
        /*0012*/ 	.short	0x0010
        /*0014*/ 	.byte	0x00, 0xf0, 0x41, 0x00


	//----- nvinfo : EIATTR_KPARAM_INFO
	.align		4
.L_5141:
        /*0018*/ 	.byte	0x04, 0x17
        /*001a*/ 	.short	(.L_5143 - .L_5142)
.L_5142:
        /*001c*/ 	.word	0x00000000
        /*0020*/ 	.short	0x0001
        /*0022*/ 	.short	0x0008
        /*0024*/ 	.byte	0x00, 0xf0, 0x21, 0x00


	//----- nvinfo : EIATTR_KPARAM_INFO
	.align		4
.L_5143:
        /*0028*/ 	.byte	0x04, 0x17
        /*002a*/ 	.short	(.L_5145 - .L_5144)
.L_5144:
        /*002c*/ 	.word	0x00000000
        /*0030*/ 	.short	0x0000
        /*0032*/ 	.short	0x0000
        /*0034*/ 	.byte	0x00, 0xf0, 0x11, 0x00


	//----- nvinfo : EIATTR_SPARSE_MMA_MASK
	.align		4
.L_5145:
        /*0038*/ 	.byte	0x03, 0x50
        /*003a*/ 	.short	0x0000


	//----- nvinfo : EIATTR_MAXREG_COUNT
	.align		4
        /*003c*/ 	.byte	0x03, 0x1b
        /*003e*/ 	.short	0x00ff


	//----- nvinfo : EIATTR_MERCURY_ISA_VERSION
	.align		4
        /*0040*/ 	.byte	0x03, 0x5f
        /*0042*/ 	.short	0x0101


	//----- nvinfo : EIATTR_VRC_CTA_INIT_COUNT
	.align		4
        /*0044*/ 	.byte	0x02, 0x4a
	.zero		1
	.zero		1


	//----- nvinfo : EIATTR_EXIT_INSTR_OFFSETS
	.align		4
        /*0048*/ 	.byte	0x04, 0x1c
        /*004a*/ 	.short	(.L_5147 - .L_5146)


	//   ....[0]....
.L_5146:
        /*004c*/ 	.word	0x000007f0


	//   ....[1]....
        /*0050*/ 	.word	0x00000850


	//   ....[2]....
        /*0054*/ 	.word	0x00000b90


	//----- nvinfo : EIATTR_MAX_THREADS
	.align		4
.L_5147:
        /*0058*/ 	.byte	0x04, 0x05
        /*005a*/ 	.short	(.L_5149 - .L_5148)
.L_5148:
        /*005c*/ 	.word	0x00000080
        /*0060*/ 	.word	0x00000001
        /*0064*/ 	.word	0x00000001


	//----- nvinfo : EIATTR_CRS_STACK_SIZE
	.align		4
.L_5149:
        /*0068*/ 	.byte	0x04, 0x1e
        /*006a*/ 	.short	(.L_5151 - .L_5150)
.L_5150:
        /*006c*/ 	.word	0x00000000


	//----- nvinfo : EIATTR_CBANK_PARAM_SIZE
	.align		4
.L_5151:
        /*0070*/ 	.byte	0x03, 0x19
        /*0072*/ 	.short	0x0020


	//----- nvinfo : EIATTR_PARAM_CBANK
	.align		4
        /*0074*/ 	.byte	0x04, 0x0a
        /*0076*/ 	.short	(.L_5153 - .L_5152)
	.align		4
.L_5152:
        /*0078*/ 	.word	index@(.nv.constant0._ZN2at6native29vectorized_elementwise_kernelILi2EZNS0_50_GLOBAL__N__2680c7bb_12_PowKernel_cu_7dd49032_317029pow_tensor_scalar_kernel_implIddEEvRNS_18TensorIteratorBaseET0_EUldE_St5arrayIPcLm2EEEEviS6_T1_)
        /*007c*/ 	.short	0x0380
        /*007e*/ 	.short	0x0020


	//----- nvinfo : EIATTR_SW_WAR
	.align		4
.L_5153:
        /*0080*/ 	.byte	0x04, 0x36
        /*0082*/ 	.short	(.L_5155 - .L_5154)
.L_5154:
        /*0084*/ 	.word	0x00000008
.L_5155:


//--------------------- .nv.info._ZN2at6native29vectorized_elementwise_kernelILi4EZNS0_50_GLOBAL__N__2680c7bb_12_PowKernel_cu_7dd49032_317029pow_tensor_scalar_kernel_implIddEEvRNS_18TensorIteratorBaseET0_EUldE_St5arrayIPcLm2EEEEviS6_T1_ --------------------------
	.section	.nv.info._ZN2at6native29vectorized_elementwise_kernelILi4EZNS0_50_GLOBAL__N__2680c7bb_12_PowKernel_cu_7dd49032_317029pow_tensor_scalar_kernel_implIddEEvRNS_18TensorIteratorBaseET0_EUldE_St5arrayIPcLm2EEEEviS6_T1_,"",@"SHT_CUDA_INFO"
	.sectionflags	@""
	.align	4


	//----- nvinfo : EIATTR_CUDA_API_VERSION
	.align		4
        /*0000*/ 	.byte	0x04, 0x37
        /*0002*/ 	.short	(.L_5157 - .L_5156)
.L_5156:
        /*0004*/ 	.word	0x00000082


	//----- nvinfo : EIATTR_KPARAM_INFO
	.align		4
.L_5157:
        /*0008*/ 	.byte	0x04, 0x17
        /*000a*/ 	.short	(.L_5159 - .L_5158)
.L_5158:
        /*000c*/ 	.word	0x00000000
        /*0010*/ 	.short	0x0002
        /*0012*/ 	.short	0x0010
        /*0014*/ 	.byte	0x00, 0xf0, 0x41, 0x00


	//----- nvinfo : EIATTR_KPARAM_INFO
	.align		4
.L_5159:
        /*0018*/ 	.byte	0x04, 0x17
        /*001a*/ 	.short	(.L_5161 - .L_5160)
.L_5160:
        /*001c*/ 	.word	0x00000000
        /*0020*/ 	.short	0x0001
        /*0022*/ 	.short	0x0008
        /*0024*/ 	.byte	0x00, 0xf0, 0x21, 0x00


	//----- nvinfo : EIATTR_KPARAM_INFO
	.align		4
.L_5161:
        /*0028*/ 	.byte	0x04, 0x17
        /*002a*/ 	.short	(.L_5163 - .L_5162)
.L_5162:
        /*002c*/ 	.word	0x00000000
        /*0030*/ 	.short	0x0000
        /*0032*/ 	.short	0x0000
        /*0034*/ 	.byte	0x00, 0xf0, 0x11, 0x00


	//----- nvinfo : EIATTR_SPARSE_MMA_MASK
	.align		4
.L_5163:
        /*0038*/ 	.byte	0x03, 0x50
        /*003a*/ 	.short	0x0000


	//----- nvinfo : EIATTR_MAXREG_COUNT
	.align		4
        /*003c*/ 	.byte	0x03, 0x1b
        /*003e*/ 	.short	0x00ff


	//----- nvinfo : EIATTR_MERCURY_ISA_VERSION
	.align		4
        /*0040*/ 	.byte	0x03, 0x5f
        /*0042*/ 	.short	0x0101


	//----- nvinfo : EIATTR_VRC_CTA_INIT_COUNT
	.align		4
        /*0044*/ 	.byte	0x02, 0x4a
	.zero		1
	.zero		1


	//----- nvinfo : EIATTR_EXIT_INSTR_OFFSETS
	.align		4
        /*0048*/ 	.byte	0x04, 0x1c
        /*004a*/ 	.short	(.L_5165 - .L_5164)


	//   ....[0]....
.L_5164:
        /*004c*/ 	.word	0x000007f0


	//   ....[1]....
        /*0050*/ 	.word	0x00000850


	//   ....[2]....
        /*0054*/ 	.word	0x00000b50


	//----- nvinfo : EIATTR_MAX_THREADS
	.align		4
.L_5165:
        /*0058*/ 	.byte	0x04, 0x05
        /*005a*/ 	.short	(.L_5167 - .L_5166)
.L_5166:
        /*005c*/ 	.word	0x00000080
        /*0060*/ 	.word	0x00000001
        /*0064*/ 	.word	0x00000001


	//----- nvinfo : EIATTR_CRS_STACK_SIZE
	.align		4
.L_5167:
        /*0068*/ 	.byte	0x04, 0x1e
        /*006a*/ 	.short	(.L_5169 - .L_5168)
.L_5168:
        /*006c*/ 	.word	0x00000000


	//----- nvinfo : EIATTR_CBANK_PARAM_SIZE
	.align		4
.L_5169:
        /*0070*/ 	.byte	0x03, 0x19
        /*0072*/ 	.short	0x0020


	//----- nvinfo : EIATTR_PARAM_CBANK
	.align		4
        /*0074*/ 	.byte	0x04, 0x0a
        /*0076*/ 	.short	(.L_5171 - .L_5170)
	.align		4
.L_5170:
        /*0078*/ 	.word	index@(.nv.constant0._ZN2at6native29vectorized_elementwise_kernelILi4EZNS0_50_GLOBAL__N__2680c7bb_12_PowKernel_cu_7dd49032_317029pow_tensor_scalar_kernel_implIddEEvRNS_18TensorIteratorBaseET0_EUldE_St5arrayIPcLm2EEEEviS6_T1_)
        /*007c*/ 	.short	0x0380
        /*007e*/ 	.short	0x0020


	//----- nvinfo : EIATTR_SW_WAR
	.align		4
.L_5171:
        /*0080*/ 	.byte	0x04, 0x36
        /*0082*/ 	.short	(.L_5173 - .L_5172)
.L_5172:
        /*0084*/ 	.word	0x00000008
.L_5173:


//--------------------- .nv.info._ZN2at6native29vectorized_elementwise_kernelILi8EZNS0_50_GLOBAL__N__2680c7bb_12_PowKernel_cu_7dd49032_317029pow_tensor_scalar_kernel_implIddEEvRNS_18TensorIteratorBaseET0_EUldE_St5arrayIPcLm2EEEEviS6_T1_ --------------------------
	.section	.nv.info._ZN2at6native29vectorized_elementwise_kernelILi8EZNS0_50_GLOBAL__N__2680c7bb_12_PowKernel_cu_7dd49032_317029pow_tensor_scalar_kernel_implIddEEvRNS_18TensorIteratorBaseET0_EUldE_St5arrayIPcLm2EEEEviS6_T1_,"",@"SHT_CUDA_INFO"
	.sectionflags	@""
	.align	4


	//----- nvinfo : EIATTR_CUDA_API_VERSION
	.align		4
        /*0000*/ 	.byte	0x04, 0x37
        /*0002*/ 	.short	(.L_5175 - .L_5174)
.L_5174:
        /*0004*/ 	.word	0x00000082


	//----- nvinfo : EIATTR_KPARAM_INFO
	.align		4
.L_5175:
        /*0008*/ 	.byte	0x04, 0x17
        /*000a*/ 	.short	(.L_5177 - .L_5176)
.L_5176:
        /*000c*/ 	.word	0x00000000
        /*0010*/ 	.short	0x0002
        /*0012*/ 	.short	0x0010
        /*0014*/ 	.byte	0x00, 0xf0, 0x41, 0x00


	//----- nvinfo : EIATTR_KPARAM_INFO
	.align		4
.L_5177:
        /*0018*/ 	.byte	0x04, 0x17
        /*001a*/ 	.short	(.L_5179 - .L_5178)
.L_5178:
        /*001c*/ 	.word	0x00000000
        /*0020*/ 	.short	0x0001
        /*0022*/ 	.short	0x0008
        /*0024*/ 	.byte	0x00, 0xf0, 0x21, 0x00


	//----- nvinfo : EIATTR_KPARAM_INFO
	.align		4
.L_5179:
        /*0028*/ 	.byte	0x04, 0x17
        /*002a*/ 	.short	(.L_5181 - .L_5180)
.L_5180:
        /*002c*/ 	.word	0x00000000
        /*0030*/ 	.short	0x0000
        /*0032*/ 	.short	0x0000
        /*0034*/ 	.byte	0x00, 0xf0, 0x11, 0x00


	//----- nvinfo : EIATTR_SPARSE_MMA_MASK
	.align		4
.L_5181:
        /*0038*/ 	.byte	0x03, 0x50
        /*003a*/ 	.short	0x0000


	//----- nvinfo : EIATTR_MAXREG_COUNT
	.align		4
        /*003c*/ 	.byte	0x03, 0x1b
        /*003e*/ 	.short	0x00ff


	//----- nvinfo : EIATTR_MERCURY_ISA_VERSION
	.align		4
        /*0040*/ 	.byte	0x03, 0x5f
        /*0042*/ 	.short	0x0101


	//----- nvinfo : EIATTR_VRC_CTA_INIT_COUNT
	.align		4
        /*0044*/ 	.byte	0x02, 0x4a
	.zero		1
	.zero		1


	//----- nvinfo : EIATTR_EXIT_INSTR_OFFSETS
	.align		4
        /*0048*/ 	.byte	0x04, 0x1c
        /*004a*/ 	.short	(.L_5183 - .L_5182)


	//   ....[0]....
.L_5182:
        /*004c*/ 	.word	0x00000010


	//----- nvinfo : EIATTR_MAX_THREADS
	.align		4
.L_5183:
        /*0050*/ 	.byte	0x04, 0x05
        /*0052*/ 	.short	(.L_5185 - .L_5184)
.L_5184:
        /*0054*/ 	.word	0x00000080
        /*0058*/ 	.word	0x00000001
        /*005c*/ 	.word	0x00000001


	//----- nvinfo : EIATTR_CBANK_PARAM_SIZE
	.align		4
.L_5185:
        /*0060*/ 	.byte	0x03, 0x19
        /*0062*/ 	.short	0x0020


	//----- nvinfo : EIATTR_PARAM_CBANK
	.align		4
        /*0064*/ 	.byte	0x04, 0x0a
        /*0066*/ 	.short	(.L_5187 - .L_5186)
	.align		4
.L_5186:
        /*0068*/ 	.word	index@(.nv.constant0._ZN2at6native29vectorized_elementwise_kernelILi8EZNS0_50_GLOBAL__N__2680c7bb_12_PowKernel_cu_7dd49032_317029pow_tensor_scalar_kernel_implIddEEvRNS_18TensorIteratorBaseET0_EUldE_St5arrayIPcLm2EEEEviS6_T1_)
        /*006c*/ 	.short	0x0380
        /*006e*/ 	.short	0x0020


	//----- nvinfo : EIATTR_SW_WAR
	.align		4
.L_5187:
        /*0070*/ 	.byte	0x04, 0x36
        /*0072*/ 	.short	(.L_5189 - .L_5188)
.L_5188:
        /*0074*/ 	.word	0x00000008
.L_5189:


//--------------------- .nv.info._ZN2at6native18elementwise_kernelILi128ELi4EZNS0_15gpu_kernel_implIZNS0_50_GLOBAL__N__2680c7bb_12_PowKernel_cu_7dd49032_317029pow_tensor_scalar_kernel_implIssEEvRNS_18TensorIteratorBaseET0_EUlsE2_EEvS6_RKT_EUliE_EEviT1_ --------------------------
	.section	.nv.info._ZN2at6native18elementwise_kernelILi128ELi4EZNS0_15gpu_kernel_implIZNS0_50_GLOBAL__N__2680c7bb_12_PowKernel_cu_7dd49032_317029pow_tensor_scalar_kernel_implIssEEvRNS_18TensorIteratorBaseET0_EUlsE2_EEvS6_RKT_EUliE_EEviT1_,"",@"SHT_CUDA_INFO"
	.sectionflags	@""
	.align	4


	//----- nvinfo : EIATTR_CUDA_API_VERSION
	.align		4
        /*0000*/ 	.byte	0x04, 0x37
        /*0002*/ 	.short	(.L_5191 - .L_5190)
.L_5190:
        /*0004*/ 	.word	0x00000082


	//----- nvinfo : EIATTR_KPARAM_INFO
	.align		4
.L_5191:
        /*0008*/ 	.byte	0x04, 0x17
        /*000a*/ 	.short	(.L_5193 - .L_5192)
.L_5192:
        /*000c*/ 	.word	0x00000000
        /*0010*/ 	.short	0x0001
        /*0012*/ 	.short	0x0008
        /*0014*/ 	.byte	0x00, 0xf0, 0xa1, 0x08


	//----- nvinfo : EIATTR_KPARAM_INFO
	.align		4
.L_5193:
        /*0018*/ 	.byte	0x04, 0x17
        /*001a*/ 	.short	(.L_5195 - .L_5194)
.L_5194:
        /*001c*/ 	.word	0x00000000
        /*0020*/ 	.short	0x0000
        /*0022*/ 	.short	0x0000
        /*0024*/ 	.byte	0x00, 0xf0, 0x11, 0x00


	//----- nvinfo : EIATTR_SPARSE_MMA_MASK
	.align		4
.L_5195:
        /*0028*/ 	.byte	0x03, 0x50
        /*002a*/ 	.short	0x0000


	//----- nvinfo : EIATTR_MAXREG_COUNT
	.align		4
        /*002c*/ 	.byte	0x03, 0x1b
        /*002e*/ 	.short	0x0080


	//----- nvinfo : EIATTR_EXTERNS
	.align		4
        /*0030*/ 	.byte	0x04, 0x0f
        /*0032*/ 	.short	(.L_5197 - .L_5196)


	//   ....[0]....
	.align		4
.L_5196:
        /*0034*/ 	.word	index@(__assertfail)


	//----- nvinfo : EIATTR_MERCURY_ISA_VERSION
	.align		4
.L_5197:
        /*0038*/ 	.byte	0x03, 0x5f
        /*003a*/ 	.short	0x0101


	//----- nvinfo : EIATTR_VRC_CTA_INIT_COUNT
	.align		4
        /*003c*/ 	.byte	0x02, 0x4a
	.zero		1
	.zero		1


	//----- nvinfo : EIATTR_SYSCALL_OFFSETS
	.align		4
        /*0040*/ 	.byte	0x04, 0x46
        /*0042*/ 	.short	(.L_5199 - .L_5198)


	//   ....[0]....
.L_5198:
        /*0044*/ 	.word	0x00002170


	//   ....[1]....
        /*0048*/ 	.word	0x00003290


	//   ....[2]....
        /*004c*/ 	.word	0x00005570


	//   ....[3]....
        /*0050*/ 	.word	0x000064c0


	//   ....[4]....
        /*0054*/ 	.word	0x000088a0


	//   ....[5]....
        /*0058*/ 	.word	0x000097f0


	//   ....[6]....
        /*005c*/ 	.word	0x0000bbe0


	//   ....[7]....
        /*0060*/ 	.word	0x0000cae0


	//----- nvinfo : EIATTR_EXIT_INSTR_OFFSETS
	.align		4
.L_5199:
        /*0064*/ 	.byte	0x04, 0x1c
        /*0066*/ 	.short	(.L_5201 - .L_5200)


	//   ....[0]....
.L_5200:
        /*0068*/ 	.word	0x00009ad0


	//   ....[1]....
        /*006c*/ 	.word	0x0000bff0


	//   ....[2]....
        /*0070*/ 	.word	0x0000c010


	//   ....[3]....
        /*0074*/ 	.word	0x0000c0c0


	//   ....[4]....
        /*0078*/ 	.word	0x0000c0f0


	//   ....[5]....
        /*007c*/ 	.word	0x0000c110


	//   ....[6]....
        /*0080*/ 	.word	0x0000c1a0


	//   ....[7]....
        /*0084*/ 	.word	0x0000c1e0


	//   ....[8]....
        /*0088*/ 	.word	0x0000c280


	//   ....[9]....
        /*008c*/ 	.word	0x0000c2d0


	//   ....[10]....
        /*0090*/ 	.word	0x0000c300


	//   ....[11]....
        /*0094*/ 	.word	0x0000c3c0


	//   ....[12]....
        /*0098*/ 	.word	0x0000c530


	//   ....[13]....
        /*009c*/ 	.word	0x0000c6a0


	//   ....[14]....
        /*00a0*/ 	.word	0x0000c810


	//   ....[15]....
        /*00a4*/ 	.word	0x0000c860


	//   ....[16]....
        /*00a8*/ 	.word	0x0000c890


	//   ....[17]....
        /*00ac*/ 	.word	0x0000c940


	//   ....[18]....
        /*00b0*/ 	.word	0x0000c980


	//   ....[19]....
        /*00b4*/ 	.word	0x0000caf0


	//   ....[20]....
        /*00b8*/ 	.word	0x0000cc00


	//   ....[21]....
        /*00bc*/ 	.word	0x0000cd40


	//   ....[22]....
        /*00c0*/ 	.word	0x0000cd80


	//----- nvinfo : EIATTR_MAX_THREADS
	.align		4
.L_5201:
        /*00c4*/ 	.byte	0x04, 0x05
        /*00c6*/ 	.short	(.L_5203 - .L_5202)
.L_5202:
        /*00c8*/ 	.word	0x00000080
        /*00cc*/ 	.word	0x00000001
        /*00d0*/ 	.word	0x00000001


	//----- nvinfo : EIATTR_CRS_STACK_SIZE
	.align		4
.L_5203:
        /*00d4*/ 	.byte	0x04, 0x1e
        /*00d6*/ 	.short	(.L_5205 - .L_5204)
.L_5204:
        /*00d8*/ 	.word	0x00000000


	//----- nvinfo : EIATTR_CBANK_PARAM_SIZE
	.align		4
.L_5205:
        /*00dc*/ 	.byte	0x03, 0x19
        /*00de*/ 	.short	0x0230


	//----- nvinfo : EIATTR_PARAM_CBANK
	.align		4
        /*00e0*/ 	.byte	0x04, 0x0a
        /*00e2*/ 	.short	(.L_5207 - .L_5206)
	.align		4
.L_5206:
        /*00e4*/ 	.word	index@(.nv.constant0._ZN2at6native18elementwise_kernelILi128ELi4EZNS0_15gpu_kernel_implIZNS0_50_GLOBAL__N__2680c7bb_12_PowKernel_cu_7dd49032_317029pow_tensor_scalar_kernel_implIssEEvRNS_18TensorIteratorBaseET0_EUlsE2_EEvS6_RKT_EUliE_EEviT1_)
        /*00e8*/ 	.short	0x0380
        /*00ea*/ 	.short	0x0230


	//----- nvinfo : EIATTR_SW_WAR
	.align		4
.L_5207:
        /*00ec*/ 	.byte	0x04, 0x36
        /*00ee*/ 	.short	(.L_5209 - .L_5208)
.L_5208:
        /*00f0*/ 	.word	0x00000008
.L_5209:


//--------------------- .nv.info._ZN2at6native27unrolled_elementwise_kernelIZNS0_50_GLOBAL__N__2680c7bb_12_PowKernel_cu_7dd49032_317029pow_tensor_scalar_kernel_implIssEEvRNS_18TensorIteratorBaseET0_EUlsE2_St5arrayIPcLm2EELi4E23TrivialOffsetCalculatorILi1EjESC_NS0_6memory12LoadWithCastILi1EEENSD_13StoreWithCastILi1EEEEEviT_S6_T2_T3_T4_T5_ --------------------------
	.section	.nv.info._ZN2at6native27unrolled_elementwise_kernelIZNS0_50_GLOBAL__N__2680c7bb_12_PowKernel_cu_7dd49032_317029pow_tensor_scalar_kernel_implIssEEvRNS_18TensorIteratorBaseET0_EUlsE2_St5arrayIPcLm2EELi4E23TrivialOffsetCalculatorILi1EjESC_NS0_6memory12LoadWithCastILi1EEENSD_13StoreWithCastILi1EEEEEviT_S6_T2_T3_T4_T5_,"",@"SHT_CUDA_INFO"
	.sectionflags	@""
	.align	4


	//----- nvinfo : EIATTR_CUDA_API_VERSION
	.align		4
        /*0000*/ 	.byte	0x04, 0x37
        /*0002*/ 	.short	(.L_5211 - .L_5210)
.L_5210:
        /*0004*/ 	.word	0x00000082


	//----- nvinfo : EIATTR_KPARAM_INFO
	.align		4
.L_5211:
        /*0008*/ 	.byte	0x04, 0x17
        /*000a*/ 	.short	(.L_5213 - .L_5212)
.L_5212:
        /*000c*/ 	.word	0x00000000
        /*0010*/ 	.short	0x0006
        /*0012*/ 	.short	0x0034
        /*0014*/ 	.byte	0x00, 0xf0, 0x21, 0x00


	//----- nvinfo : EIATTR_KPARAM_INFO
	.align		4
.L_5213:
        /*0018*/ 	.byte	0x04, 0x17
        /*001a*/ 	.short	(.L_5215 - .L_5214)
.L_5214:
        /*001c*/ 	.word	0x00000000
        /*0020*/ 	.short	0x0005
        /*0022*/ 	.short	0x002c
        /*0024*/ 	.byte	0x00, 0xf0, 0x21, 0x00


	//----- nvinfo : EIATTR_KPARAM_INFO
	.align		4
.L_5215:
        /*0028*/ 	.byte	0x04, 0x17
        /*002a*/ 	.short	(.L_5217 - .L_5216)
.L_5216:
        /*002c*/ 	.word	0x00000000
        /*0030*/ 	.short	0x0004
        /*0032*/ 	.short	0x0029
        /*0034*/ 	.byte	0x00, 0xf0, 0x05, 0x00


	//----- nvinfo : EIATTR_KPARAM_INFO
	.align		4
.L_5217:
        /*0038*/ 	.byte	0x04, 0x17
        /*003a*/ 	.short	(.L_5219 - .L_5218)
.L_5218:
        /*003c*/ 	.word	0x00000000
        /*0040*/ 	.short	0x0003
        /*0042*/ 	.short	0x0028
        /*0044*/ 	.byte	0x00, 0xf0, 0x05, 0x00


	//----- nvinfo : EIATTR_KPARAM_INFO
	.align		4
.L_5219:
        /*0048*/ 	.byte	0x04, 0x17
        /*004a*/ 	.short	(.L_5221 - .L_5220)
.L_5220:
        /*004c*/ 	.word	0x00000000
        /*0050*/ 	.short	0x0002
        /*0052*/ 	.short	0x0018
        /*0054*/ 	.byte	0x00, 0xf0, 0x41, 0x00


	//----- nvinfo : EIATTR_KPARAM_INFO
	.align		4
.L_5221:
        /*0058*/ 	.byte	0x04, 0x17
        /*005a*/ 	.short	(.L_5223 - .L_5222)
.L_5222:
        /*005c*/ 	.word	0x00000000
        /*0060*/ 	.short	0x0001
        /*0062*/ 	.short	0x0008
        /*0064*/ 	.byte	0x00, 0xf0, 0x41, 0x00


	//----- nvinfo : EIATTR_KPARAM_INFO
	.align		4
.L_5223:
        /*0068*/ 	.byte	0x04, 0x17
        /*006a*/ 	.short	(.L_5225 - .L_5224)
.L_5224:
        /*006c*/ 	.word	0x00000000
        /*0070*/ 	.short	0x0000
        /*0072*/ 	.short	0x0000
        /*0074*/ 	.byte	0x00, 0xf0, 0x11, 0x00


	//----- nvinfo : EIATTR_SPARSE_MMA_MASK
	.align		4
.L_5225:
        /*0078*/ 	.byte	0x03, 0x50
        /*007a*/ 	.short	0x0000


	//----- nvinfo : EIATTR_MAXREG_COUNT
	.align		4
        /*007c*/ 	.byte	0x03, 0x1b
        /*007e*/ 	.short	0x00ff


	//----- nvinfo : EIATTR_EXTERNS
	.align		4
        /*0080*/ 	.byte	0x04, 0x0f
        /*0082*/ 	.short	(.L_5227 - .L_5226)


	//   ....[0]....
	.align		4
.L_5226:
        /*0084*/ 	.word	index@(__assertfail)


	//----- nvinfo : EIATTR_MERCURY_ISA_VERSION
	.align		4
.L_5227:
        /*0088*/ 	.byte	0x03, 0x5f
        /*008a*/ 	.short	0x0101


	//----- nvinfo : EIATTR_VRC_CTA_INIT_COUNT
	.align		4
        /*008c*/ 	.byte	0x02, 0x4a
	.zero		1
	.zero		1


	//----- nvinfo : EIATTR_SYSCALL_OFFSETS
	.align		4
        /*0090*/ 	.byte	0x04, 0x46
        /*0092*/ 	.short	(.L_5229 - .L_5228)


	//   ....[0]....
.L_5228:
        /*0094*/ 	.word	0x00000e50


	//   ....[1]....
        /*0098*/ 	.word	0x00001e00


	//   ....[2]....
        /*009c*/ 	.word	0x00002cf0


	//   ....[3]....
        /*00a0*/ 	.word	0x00003be0


	//   ....[4]....
        /*00a4*/ 	.word	0x00005230


	//   ....[5]....
        /*00a8*/ 	.word	0x00005fe0


	//   ....[6]....
        /*00ac*/ 	.word	0x00006ec0


	//   ....[7]....
        /*00b0*/ 	.word	0x00007d80


	//----- nvinfo : EIATTR_EXIT_INSTR_OFFSETS
	.align		4
.L_5229:
        /*00b4*/ 	.byte	0x04, 0x1c
        /*00b6*/ 	.short	(.L_5231 - .L_5230)


	//   ....[0]....
.L_5230:
        /*00b8*/ 	.word	0x00007190


	//   ....[1]....
        /*00bc*/ 	.word	0x000072c0


	//   ....[2]....
        /*00c0*/ 	.word	0x000072e0


	//   ....[3]....
        /*00c4*/ 	.word	0x00007380


	//   ....[4]....
        /*00c8*/ 	.word	0x000073b0


	//   ....[5]....
        /*00cc*/ 	.word	0x000073d0


	//   ....[6]....
        /*00d0*/ 	.word	0x00007460


	//   ....[7]....
        /*00d4*/ 	.word	0x000074a0


	//   ....[8]....
        /*00d8*/ 	.word	0x00007540


	//   ....[9]....
        /*00dc*/ 	.word	0x00007590


	//   ....[10]....
        /*00e0*/ 	.word	0x000075c0


	//   ....[11]....
        /*00e4*/ 	.word	0x00007680


	//   ....[12]....
        /*00e8*/ 	.word	0x000077f0


	//   ....[13]....
        /*00ec*/ 	.word	0x00007960


	//   ....[14]....
        /*00f0*/ 	.word	0x00007ac0


	//   ....[15]....
        /*00f4*/ 	.word	0x00007b00


	//   ....[16]....
        /*00f8*/ 	.word	0x00007b30


	//   ....[17]....
        /*00fc*/ 	.word	0x00007be0


	//   ....[18]....
        /*0100*/ 	.word	0x00007c20


	//   ....[19]....
        /*0104*/ 	.word	0x00007d90


	//   ....[20]....
        /*0108*/ 	.word	0x00007ea0


	//   ....[21]....
        /*010c*/ 	.word	0x00007fe0


	//   ....[22]....
        /*0110*/ 	.word	0x00008020


	//----- nvinfo : EIATTR_MAX_THREADS
	.align		4
.L_5231:
        /*0114*/ 	.byte	0x04, 0x05
        /*0116*/ 	.short	(.L_5233 - .L_5232)
.L_5232:
        /*0118*/ 	.word	0x00000080
        /*011c*/ 	.word	0x00000001
        /*0120*/ 	.word	0x00000001


	//----- nvinfo : EIATTR_CRS_STACK_SIZE
	.align		4
.L_5233:
        /*0124*/ 	.byte	0x04, 0x1e
        /*0126*/ 	.short	(.L_5235 - .L_5234)
.L_5234:
        /*0128*/ 	.word	0x00000000


	//----- nvinfo : EIATTR_CBANK_PARAM_SIZE
	.align		4
.L_5235:
        /*012c*/ 	.byte	0x03, 0x19
        /*012e*/ 	.short	0x003c


	//----- nvinfo : EIATTR_PARAM_CBANK
	.align		4
        /*0130*/ 	.byte	0x04, 0x0a
        /*0132*/ 	.short	(.L_5237 - .L_5236)
	.align		4
.L_5236:
        /*0134*/ 	.word	index@(.nv.constant0._ZN2at6native27unrolled_elementwise_kernelIZNS0_50_GLOBAL__N__2680c7bb_12_PowKernel_cu_7dd49032_317029pow_tensor_scalar_kernel_implIssEEvRNS_18TensorIteratorBaseET0_EUlsE2_St5arrayIPcLm2EELi4E23TrivialOffsetCalculatorILi1EjESC_NS0_6memory12LoadWithCastILi1EEENSD_13StoreWithCastILi1EEEEEviT_S6_T2_T3_T4_T5_)
        /*0138*/ 	.short	0x0380
        /*013a*/ 	.short	0x003c


	//----- nvinfo : EIATTR_SW_WAR
	.align		4
.L_5237:
        /*013c*/ 	.byte	0x04, 0x36
        /*013e*/ 	.short	(.L_5239 - .L_5238)
.L_5238:
        /*0140*/ 	.word	0x00000008
.L_5239:


//--------------------- .nv.info._ZN2at6native18elementwise_kernelILi128ELi4EZNS0_22gpu_kernel_impl_nocastIZNS0_50_GLOBAL__N__2680c7bb_12_PowKernel_cu_7dd49032_317029pow_tensor_scalar_kernel_implIssEEvRNS_18TensorIteratorBaseET0_EUlsE2_EEvS6_RKT_EUliE_EEviT1_ --------------------------
	.section	.nv.info._ZN2at6native18elementwise_kernelILi128ELi4EZNS0_22gpu_kernel_impl_nocastIZNS0_50_GLOBAL__N__2680c7bb_12_PowKernel_cu_7dd49032_317029pow_tensor_scalar_kernel_implIssEEvRNS_18TensorIteratorBaseET0_EUlsE2_EEvS6_RKT_EUliE_EEviT1_,"",@"SHT_CUDA_INFO"
	.sectionflags	@""
	.align	4


	//----- nvinfo : EIATTR_CUDA_API_VERSION
	.align		4
        /*0000*/ 	.byte	0x04, 0x37
        /*0002*/ 	.short	(.L_5241 - .L_5240)
.L_5240:
        /*0004*/ 	.word	0x00000082


	//----- nvinfo : EIATTR_KPARAM_INFO
	.align		4
.L_5241:
        /*0008*/ 	.byte	0x04, 0x17
        /*000a*/ 	.short	(.L_5243 - .L_5242)
.L_5242:
        /*000c*/ 	.word	0x00000000
        /*0010*/ 	.short	0x0001
        /*0012*/ 	.short	0x0008
        /*0014*/ 	.byte	0x00, 0xf0, 0x81, 0x08


	//----- nvinfo : EIATTR_KPARAM_INFO
	.align		4
.L_5243:
        /*0018*/ 	.byte	0x04, 0x17
        /*001a*/ 	.short	(.L_5245 - .L_5244)
.L_5244:
        /*001c*/ 	.word	0x00000000
        /*0020*/ 	.short	0x0000
        /*0022*/ 	.short	0x0000
        /*0024*/ 	.byte	0x00, 0xf0, 0x11, 0x00


	//----- nvinfo : EIATTR_SPARSE_MMA_MASK
	.align		4
.L_5245:
        /*0028*/ 	.byte	0x03, 0x50
        /*002a*/ 	.short	0x0000


	//----- nvinfo : EIATTR_MAXREG_COUNT
	.align		4
        /*002c*/ 	.byte	0x03, 0x1b
        /*002e*/ 	.short	0x0080


	//----- nvinfo : EIATTR_MERCURY_ISA_VERSION
	.align		4
        /*0030*/ 	.byte	0x03, 0x5f
        /*0032*/ 	.short	0x0101


	//----- nvinfo : EIATTR_VRC_CTA_INIT_COUNT
	.align		4
        /*0034*/ 	.byte	0x02, 0x4a
	.zero		1
	.zero		1


	//----- nvinfo : EIATTR_EXIT_INSTR_OFFSETS
	.align		4
        /*0038*/ 	.byte	0x04, 0x1c
        /*003a*/ 	.short	(.L_5247 - .L_5246)


	//   ....[0]....
.L_5246:
        /*003c*/ 	.word	0x00000460


	//   ....[1]....
        /*0040*/ 	.word	0x00000520


	//   ....[2]....
        /*0044*/ 	.word	0x00000570


	//   ....[3]....
        /*0048*/ 	.word	0x000005b0


	//   ....[4]....
        /*004c*/ 	.word	0x00000a60


	//   ....[5]....
        /*0050*/ 	.word	0x00000b80


	//   ....[6]....
        /*0054*/ 	.word	0x00004830


	//   ....[7]....
        /*0058*/ 	.word	0x00005be0


	//   ....[8]....
        /*005c*/ 	.word	0x000091a0


	//   ....[9]....
        /*0060*/ 	.word	0x0000a320


	//   ....[10]....
        /*0064*/ 	.word	0x0000e090


	//   ....[11]....
        /*0068*/ 	.word	0x0000f480


	//----- nvinfo : EIATTR_MAX_THREADS
	.align		4
.L_5247:
        /*006c*/ 	.byte	0x04, 0x05
        /*006e*/ 	.short	(.L_5249 - .L_5248)
.L_5248:
        /*0070*/ 	.word	0x00000080
        /*0074*/ 	.word	0x00000001
        /*0078*/ 	.word	0x00000001


	//----- nvinfo : EIATTR_CRS_STACK_SIZE
	.align		4
.L_5249:
        /*007c*/ 	.byte	0x04, 0x1e
        /*007e*/ 	.short	(.L_5251 - .L_5250)
.L_5250:
        /*0080*/ 	.word	0x00000000


	//----- nvinfo : EIATTR_CBANK_PARAM_SIZE
	.align		4
.L_5251:
        /*0084*/ 	.byte	0x03, 0x19
        /*0086*/ 	.short	0x0228


	//----- nvinfo : EIATTR_PARAM_CBANK
	.align		4
        /*0088*/ 	.byte	0x04, 0x0a
        /*008a*/ 	.short	(.L_5253 - .L_5252)
	.align		4
.L_5252:
        /*008c*/ 	.word	index@(.nv.constant0._ZN2at6native18elementwise_kernelILi128ELi4EZNS0_22gpu_kernel_impl_nocastIZNS0_50_GLOBAL__N__2680c7bb_12_PowKernel_cu_7dd49032_317029pow_tensor_scalar_kernel_implIssEEvRNS_18TensorIteratorBaseET0_EUlsE2_EEvS6_RKT_EUliE_EEviT1_)
        /*0090*/ 	.short	0x0380
        /*0092*/ 	.short	0x0228


	//----- nvinfo : EIATTR_SW_WAR
	.align		4
.L_5253:
        /*0094*/ 	.byte	0x04, 0x36
        /*0096*/ 	.short	(.L_5255 - .L_5254)
.L_5254:
        /*0098*/ 	.word	0x00000008
.L_5255:


//--------------------- .nv.info._ZN2at6native27unrolled_elementwise_kernelIZNS0_50_GLOBAL__N__2680c7bb_12_PowKernel_cu_7dd49032_317029pow_tensor_scalar_kernel_implIssEEvRNS_18TensorIteratorBaseET0_EUlsE2_St5arrayIPcLm2EELi4E23TrivialOffsetCalculatorILi1EjESC_NS0_6memory15LoadWithoutCastENSD_16StoreWithoutCastEEEviT_S6_T2_T3_T4_T5_ --------------------------
	.section	.nv.info._ZN2at6native27unrolled_elementwise_kernelIZNS0_50_GLOBAL__N__2680c7bb_12_PowKernel_cu_7dd49032_317029pow_tensor_scalar_kernel_implIssEEvRNS_18TensorIteratorBaseET0_EUlsE2_St5arrayIPcLm2EELi4E23TrivialOffsetCalculatorILi1EjESC_NS0_6memory15LoadWithoutCastENSD_16StoreWithoutCastEEEviT_S6_T2_T3_T4_T5_,"",@"SHT_CUDA_INFO"
	.sectionflags	@""
	.align	4


	//----- nvinfo : EIATTR_CUDA_API_VERSION
	.align		4
        /*0000*/ 	.byte	0x04, 0x37
        /*0002*/ 	.short	(.L_5257 - .L_5256)
.L_5256:
        /*0004*/ 	.word	0x00000082


	//----- nvinfo : EIATTR_KPARAM_INFO
	.align		4
.L_5257:
        /*0008*/ 	.byte	0x04, 0x17
        /*000a*/ 	.short	(.L_5259 - .L_5258)
.L_5258:
        /*000c*/ 	.word	0x00000000
        /*0010*/ 	.short	0x0006
        /*0012*/ 	.short	0x002b
        /*0014*/ 	.byte	0x00, 0xf0, 0x05, 0x00


	//----- nvinfo : EIATTR_KPARAM_INFO
	.align		4
.L_5259:
        /*0018*/ 	.byte	0x04, 0x17
        /*001a*/ 	.short	(.L_5261 - .L_5260)
.L_5260:
        /*001c*/ 	.word	0x00000000
        /*0020*/ 	.short	0x0005
        /*0022*/ 	.short	0x002a
        /*0024*/ 	.byte	0x00, 0xf0, 0x05, 0x00


	//----- nvinfo : EIATTR_KPARAM_INFO
	.align		4
.L_5261:
        /*0028*/ 	.byte	0x04, 0x17
        /*002a*/ 	.short	(.L_5263 - .L_5262)
.L_5262:
        /*002c*/ 	.word	0x00000000
        /*0030*/ 	.short	0x0004
        /*0032*/ 	.short	0x0029
        /*0034*/ 	.byte	0x00, 0xf0, 0x05, 0x00


	//----- nvinfo : EIATTR_KPARAM_INFO
	.align		4
.L_5263:
        /*0038*/ 	.byte	0x04, 0x17
        /*003a*/ 	.short	(.L_5265 - .L_5264)
.L_5264:
        /*003c*/ 	.word	0x00000000
        /*0040*/ 	.short	0x0003
        /*0042*/ 	.short	0x0028
        /*0044*/ 	.byte	0x00, 0xf0, 0x05, 0x00


	//----- nvinfo : EIATTR_KPARAM_INFO
	.align		4
.L_5265:
        /*0048*/ 	.byte	0x04, 0x17
        /*004a*/ 	.short	(.L_5267 - .L_5266)
.L_5266:
        /*004c*/ 	.word	0x00000000
        /*0050*/ 	.short	0x0002
        /*0052*/ 	.short	0x0018
        /*0054*/ 	.byte	0x00, 0xf0, 0x41, 0x00


	//----- nvinfo : EIATTR_KPARAM_INFO
	.align		4
.L_5267:
        /*0058*/ 	.byte	0x04, 0x17
        /*005a*/ 	.short	(.L_5269 - .L_5268)
.L_5268:
        /*005c*/ 	.word	0x00000000
        /*0060*/ 	.short	0x0001
        /*0062*/ 	.short	0x0008
        /*0064*/ 	.byte	0x00, 0xf0, 0x41, 0x00


	//----- nvinfo : EIATTR_KPARAM_INFO
	.align		4
.L_5269:
        /*0068*/ 	.byte	0x04, 0x17
        /*006a*/ 	.short	(.L_5271 - .L_5270)
.L_5270:
        /*006c*/ 	.word	0x00000000
        /*0070*/ 	.short	0x0000
        /*0072*/ 	.short	0x0000
        /*0074*/ 	.byte	0x00, 0xf0, 0x11, 0x00


	//----- nvinfo : EIATTR_SPARSE_MMA_MASK
	.align		4
.L_5271:
        /*0078*/ 	.byte	0x03, 0x50
        /*007a*/ 	.short	0x0000


	//----- nvinfo : EIATTR_MAXREG_COUNT
	.align		4
        /*007c*/ 	.byte	0x03, 0x1b
        /*007e*/ 	.short	0x00ff


	//----- nvinfo : EIATTR_MERCURY_ISA_VERSION
	.align		4
        /*0080*/ 	.byte	0x03, 0x5f
        /*0082*/ 	.short	0x0101


	//----- nvinfo : EIATTR_VRC_CTA_INIT_COUNT
	.align		4
        /*0084*/ 	.byte	0x02, 0x4a
	.zero		1
	.zero		1


	//----- nvinfo : EIATTR_EXIT_INSTR_OFFSETS
	.align		4
        /*0088*/ 	.byte	0x04, 0x1c
        /*008a*/ 	.short	(.L_5273 - .L_5272)


	//   ....[0]....
.L_5272:
        /*008c*/ 	.word	0x00000c60


	//   ....[1]....
        /*0090*/ 	.word	0x00000cb0


	//----- nvinfo : EIATTR_MAX_THREADS
	.align		4
.L_5273:
        /*0094*/ 	.byte	0x04, 0x05
        /*0096*/ 	.short	(.L_5275 - .L_5274)
.L_5274:
        /*0098*/ 	.word	0x00000080
        /*009c*/ 	.word	0x00000001
        /*00a0*/ 	.word	0x00000001


	//----- nvinfo : EIATTR_CRS_STACK_SIZE
	.align		4
.L_5275:
        /*00a4*/ 	.byte	0x04, 0x1e
        /*00a6*/ 	.short	(.L_5277 - .L_5276)
.L_5276:
        /*00a8*/ 	.word	0x00000000


	//----- nvinfo : EIATTR_CBANK_PARAM_SIZE
	.align		4
.L_5277:
        /*00ac*/ 	.byte	0x03, 0x19
        /*00ae*/ 	.short	0x002c


	//----- nvinfo : EIATTR_PARAM_CBANK
	.align		4
        /*00b0*/ 	.byte	0x04, 0x0a
        /*00b2*/ 	.short	(.L_5279 - .L_5278)
	.align		4
.L_5278:
        /*00b4*/ 	.word	index@(.nv.constant0._ZN2at6native27unrolled_elementwise_kernelIZNS0_50_GLOBAL__N__2680c7bb_12_PowKernel_cu_7dd49032_317029pow_tensor_scalar_kernel_implIssEEvRNS_18TensorIteratorBaseET0_EUlsE2_St5arrayIPcLm2EELi4E23TrivialOffsetCalculatorILi1EjESC_NS0_6memory15LoadWithoutCastENSD_16StoreWithoutCastEEEviT_S6_T2_T3_T4_T5_)
        /*00b8*/ 	.short	0x0380
        /*00ba*/ 	.short	0x002c


	//----- nvinfo : EIATTR_SW_WAR
	.align		4
.L_5279:
        /*00bc*/ 	.byte	0x04, 0x36
        /*00be*/ 	.short	(.L_5281 - .L_5280)
.L_5280:
        /*00c0*/ 	.word	0x00000008
.L_5281:


//--------------------- .nv.info._ZN2at6native29vectorized_elementwise_kernelILi2EZNS0_50_GLOBAL__N__2680c7bb_12_PowKernel_cu_7dd49032_317029pow_tensor_scalar_kernel_implIssEEvRNS_18TensorIteratorBaseET0_EUlsE2_St5arrayIPcLm2EEEEviS6_T1_ --------------------------
	.section	.nv.info._ZN2at6native29vectorized_elementwise_kernelILi2EZNS0_50_GLOBAL__N__2680c7bb_12_PowKernel_cu_7dd49032_317029pow_tensor_scalar_kernel_implIssEEvRNS_18TensorIteratorBaseET0_EUlsE2_St5arrayIPcLm2EEEEviS6_T1_,"",@"SHT_CUDA_INFO"
	.sectionflags	@""
	.align	4


	//----- nvinfo : EIATTR_CUDA_API_VERSION
	.align		4
        /*0000*/ 	.byte	0x04, 0x37
        /*0002*/ 	.short	(.L_5283 - .L_5282)
.L_5282:
        /*0004*/ 	.word	0x00000082


	//----- nvinfo : EIATTR_KPARAM_INFO
	.align		4
.L_5283:
        /*0008*/ 	.byte	0x04, 0x17
        /*000a*/ 	.short	(.L_5285 - .L_5284)
.L_5284:
        /*000c*/ 	.word	0x00000000
        /*0010*/ 	.short	0x0002
        /*0012*/ 	.short	0x0018
        /*0014*/ 	.byte	0x00, 0xf0, 0x41, 0x00


	//----- nvinfo : EIATTR_KPARAM_INFO
	.align		4
.L_5285:
        /*0018*/ 	.byte	0x04, 0x17
        /*001a*/ 	.short	(.L_5287 - .L_5286)
.L_5286:
        /*001c*/ 	.word	0x00000000
        /*0020*/ 	.short	0x0001
        /*0022*/ 	.short	0x0008
        /*0024*/ 	.byte	0x00, 0xf0, 0x41, 0x00


	//----- nvinfo : EIATTR_KPARAM_INFO
	.align		4
.L_5287:
        /*0028*/ 	.byte	0x04, 0x17
        /*002a*/ 	.short	(.L_5289 - .L_5288)
.L_5288:
        /*002c*/ 	.word	0x00000000
        /*0030*/ 	.short	0x0000
        /*0032*/ 	.short	0x0000
        /*0034*/ 	.byte	0x00, 0xf0, 0x11, 0x00


	//----- nvinfo : EIATTR_SPARSE_MMA_MASK
	.align		4
.L_5289:
        /*0038*/ 	.byte	0x03, 0x50
        /*003a*/ 	.short	0x0000


	//----- nvinfo : EIATTR_MAXREG_COUNT
	.align		4
        /*003c*/ 	.byte	0x03, 0x1b
        /*003e*/ 	.short	0x00ff


	//----- nvinfo : EIATTR_MERCURY_ISA_VERSION
	.align		4
        /*0040*/ 	.byte	0x03, 0x5f
        /*0042*/ 	.short	0x0101


	//----- nvinfo : EIATTR_VRC_CTA_INIT_COUNT
	.align		4
        /*0044*/ 	.byte	0x02, 0x4a
	.zero		1
	.zero		1


	//----- nvinfo : EIATTR_EXIT_INSTR_OFFSETS
	.align		4
        /*0048*/ 	.byte	0x04, 0x1c
        /*004a*/ 	.short	(.L_5291 - .L_5290)


	//   ....[0]....
.L_5290:
        /*004c*/ 	.word	0x00001810


	//   ....[1]....
        /*0050*/ 	.word	0x00001860


	//   ....[2]....
        /*0054*/ 	.word	0x00002800


	//----- nvinfo : EIATTR_MAX_THREADS
	.align		4
.L_5291:
        /*0058*/ 	.byte	0x04, 0x05
        /*005a*/ 	.short	(.L_5293 - .L_5292)
.L_5292:
        /*005c*/ 	.word	0x00000080
        /*0060*/ 	.word	0x00000001
        /*0064*/ 	.word	0x00000001


	//----- nvinfo : EIATTR_CRS_STACK_SIZE
	.align		4
.L_5293:
        /*0068*/ 	.byte	0x04, 0x1e
        /*006a*/ 	.short	(.L_5295 - .L_5294)
.L_5294:
        /*006c*/ 	.word	0x00000000


	//----- nvinfo : EIATTR_CBANK_PARAM_SIZE
	.align		4
.L_5295:
        /*0070*/ 	.byte	0x03, 0x19
        /*0072*/ 	.short	0x0028


	//----- nvinfo : EIATTR_PARAM_CBANK
	.align		4
        /*0074*/ 	.byte	0x04, 0x0a
        /*0076*/ 	.short	(.L_5297 - .L_5296)
	.align		4
.L_5296:
        /*0078*/ 	.word	index@(.nv.constant0._ZN2at6native29vectorized_elementwise_kernelILi2EZNS0_50_GLOBAL__N__2680c7bb_12_PowKernel_cu_7dd49032_317029pow_tensor_scalar_kernel_implIssEEvRNS_18TensorIteratorBaseET0_EUlsE2_St5arrayIPcLm2EEEEviS6_T1_)
        /*007c*/ 	.short	0x0380
        /*007e*/ 	.short	0x0028


	//----- nvinfo : EIATTR_SW_WAR
	.align		4
.L_5297:
        /*0080*/ 	.byte	0x04, 0x36
        /*0082*/ 	.short	(.L_5299 - .L_5298)
.L_5298:
        /*0084*/ 	.word	0x00000008
.L_5299:


//--------------------- .nv.info._ZN2at6native29vectorized_elementwise_kernelILi4EZNS0_50_GLOBAL__N__2680c7bb_12_PowKernel_cu_7dd49032_317029pow_tensor_scalar_kernel_implIssEEvRNS_18TensorIteratorBaseET0_EUlsE2_St5arrayIPcLm2EEEEviS6_T1_ --------------------------
	.section	.nv.info._ZN2at6native29vectorized_elementwise_kernelILi4EZNS0_50_GLOBAL__N__2680c7bb_12_PowKernel_cu_7dd49032_317029pow_tensor_scalar_kernel_implIssEEvRNS_18TensorIteratorBaseET0_EUlsE2_St5arrayIPcLm2EEEEviS6_T1_,"",@"SHT_CUDA_INFO"
	.sectionflags	@""
	.align	4


	//----- nvinfo : EIATTR_CUDA_API_VERSION
	.align		4
        /*0000*/ 	.byte	0x04, 0x37
        /*0002*/ 	.short	(.L_5301 - .L_5300)
.L_5300:
        /*0004*/ 	.word	0x00000082


	//----- nvinfo : EIATTR_KPARAM_INFO
	.align		4
.L_5301:
        /*0008*/ 	.byte	0x04, 0x17
        /*000a*/ 	.short	(.L_5303 - .L_5302)
.L_5302:
        /*000c*/ 	.word	0x00000000
        /*0010*/ 	.short	0x0002
        /*0012*/ 	.short	0x0018
        /*0014*/ 	.byte	0x00, 0xf0, 0x41, 0x00


	//----- nvinfo : EIATTR_KPARAM_INFO
	.align		4
.L_5303:
        /*0018*/ 	.byte	0x04, 0x17
        /*001a*/ 	.short	(.L_5305 - .L_5304)
.L_5304:
        /*001c*/ 	.word	0x00000000
        /*0020*/ 	.short	0x0001
        /*0022*/ 	.short	0x0008
        /*0024*/ 	.byte	0x00, 0xf0, 0x41, 0x00


	//----- nvinfo : EIATTR_KPARAM_INFO
	.align		4
.L_5305:
        /*0028*/ 	.byte	0x04, 0x17
        /*002a*/ 	.short	(.L_5307 - .L_5306)
.L_5306:
        /*002c*/ 	.word	0x00000000
        /*0030*/ 	.short	0x0000
        /*0032*/ 	.short	0x0000
        /*0034*/ 	.byte	0x00, 0xf0, 0x11, 0x00


	//----- nvinfo : EIATTR_SPARSE_MMA_MASK
	.align		4
.L_5307:
        /*0038*/ 	.byte	0x03, 0x50
        /*003a*/ 	.short	0x0000


	//----- nvinfo : EIATTR_MAXREG_COUNT
	.align		4
        /*003c*/ 	.byte	0x03, 0x1b
        /*003e*/ 	.short	0x00ff


	//----- nvinfo : EIATTR_MERCURY_ISA_VERSION
	.align		4
        /*0040*/ 	.byte	0x03, 0x5f
        /*0042*/ 	.short	0x0101


	//----- nvinfo : EIATTR_VRC_CTA_INIT_COUNT
	.align		4
        /*0044*/ 	.byte	0x02, 0x4a
	.zero		1
	.zero		1


	//----- nvinfo : EIATTR_EXIT_INSTR_OFFSETS
	.align		4
        /*0048*/ 	.byte	0x04, 0x1c
        /*004a*/ 	.short	(.L_5309 - .L_5308)


	//   ....[0]....
.L_5308:
        /*004c*/ 	.word	0x00001810


	//   ....[1]....
        /*0050*/ 	.word	0x00001860


	//   ....[2]....
        /*0054*/ 	.word	0x000027c0


	//----- nvinfo : EIATTR_MAX_THREADS
	.align		4
.L_5309:
        /*0058*/ 	.byte	0x04, 0x05
        /*005a*/ 	.short	(.L_5311 - .L_5310)
.L_5310:
        /*005c*/ 	.word	0x00000080
        /*0060*/ 	.word	0x00000001
        /*0064*/ 	.word	0x00000001


	//----- nvinfo : EIATTR_CRS_STACK_SIZE
	.align		4
.L_5311:
        /*0068*/ 	.byte	0x04, 0x1e
        /*006a*/ 	.short	(.L_5313 - .L_5312)
.L_5312:
        /*006c*/ 	.word	0x00000000


	//----- nvinfo : EIATTR_CBANK_PARAM_SIZE
	.align		4
.L_5313:
        /*0070*/ 	.byte	0x03, 0x19
        /*0072*/ 	.short	0x0028


	//----- nvinfo : EIATTR_PARAM_CBANK
	.align		4
        /*0074*/ 	.byte	0x04, 0x0a
        /*0076*/ 	.short	(.L_5315 - .L_5314)
	.align		4
.L_5314:
        /*0078*/ 	.word	index@(.nv.constant0._ZN2at6native29vectorized_elementwise_kernelILi4EZNS0_50_GLOBAL__N__2680c7bb_12_PowKernel_cu_7dd49032_317029pow_tensor_scalar_kernel_implIssEEvRNS_18TensorIteratorBaseET0_EUlsE2_St5arrayIPcLm2EEEEviS6_T1_)
        /*007c*/ 	.short	0x0380
        /*007e*/ 	.short	0x0028


	//----- nvinfo : EIATTR_SW_WAR
	.align		4
.L_5315:
        /*0080*/ 	.byte	0x04, 0x36
        /*0082*/ 	.short	(.L_5317 - .L_5316)
.L_5316:
        /*0084*/ 	.word	0x00000008
.L_5317:


//--------------------- .nv.info._ZN2at6native29vectorized_elementwise_kernelILi8EZNS0_50_GLOBAL__N__2680c7bb_12_PowKernel_cu_7dd49032_317029pow_tensor_scalar_kernel_implIssEEvRNS_18TensorIteratorBaseET0_EUlsE2_St5arrayIPcLm2EEEEviS6_T1_ --------------------------
	.section	.nv.info._ZN2at6native29vectorized_elementwise_kernelILi8EZNS0_50_GLOBAL__N__2680c7bb_12_PowKernel_cu_7dd49032_317029pow_tensor_scalar_kernel_implIssEEvRNS_18TensorIteratorBaseET0_EUlsE2_St5arrayIPcLm2EEEEviS6_T1_,"",@"SHT_CUDA_INFO"
	.sectionflags	@""
	.align	4


	//----- nvinfo : EIATTR_CUDA_API_VERSION
	.align		4
        /*0000*/ 	.byte	0x04, 0x37
        /*0002*/ 	.short	(.L_5319 - .L_5318)
.L_5318:
        /*0004*/ 	.word	0x00000082


	//----- nvinfo : EIATTR_KPARAM_INFO
	.align		4
.L_5319:
        /*0008*/ 	.byte	0x04, 0x17
        /*000a*/ 	.short	(.L_5321 - .L_5320)
.L_5320:
        /*000c*/ 	.word	0x00000000
        /*0010*/ 	.short	0x0002
        /*0012*/ 	.short	0x0018
        /*0014*/ 	.byte	0x00, 0xf0, 0x41, 0x00


	//----- nvinfo : EIATTR_KPARAM_INFO
	.align		4
.L_5321:
        /*0018*/ 	.byte	0x04, 0x17
        /*001a*/ 	.short	(.L_5323 - .L_5322)
.L_5322:
        /*001c*/ 	.word	0x00000000
        /*0020*/ 	.short	0x0001
        /*0022*/ 	.short	0x0008
        /*0024*/ 	.byte	0x00, 0xf0, 0x41, 0x00


	//----- nvinfo : EIATTR_KPARAM_INFO
	.align		4
.L_5323:
        /*0028*/ 	.byte	0x04, 0x17
        /*002a*/ 	.short	(.L_5325 - .L_5324)
.L_5324:
        /*002c*/ 	.word	0x00000000
        /*0030*/ 	.short	0x0000
        /*0032*/ 	.short	0x0000
        /*0034*/ 	.byte	0x00, 0xf0, 0x11, 0x00


	//----- nvinfo : EIATTR_SPARSE_MMA_MASK
	.align		4
.L_5325:
        /*0038*/ 	.byte	0x03, 0x50
        /*003a*/ 	.short	0x0000


	//----- nvinfo : EIATTR_MAXREG_COUNT
	.align		4
        /*003c*/ 	.byte	0x03, 0x1b
        /*003e*/ 	.short	0x00ff


	//----- nvinfo : EIATTR_MERCURY_ISA_VERSION
	.align		4
        /*0040*/ 	.byte	0x03, 0x5f
        /*0042*/ 	.short	0x0101


	//----- nvinfo : EIATTR_VRC_CTA_INIT_COUNT
	.align		4
        /*0044*/ 	.byte	0x02, 0x4a
	.zero		1
	.zero		1


	//----- nvinfo : EIATTR_EXIT_INSTR_OFFSETS
	.align		4
        /*0048*/ 	.byte	0x04, 0x1c
        /*004a*/ 	.short	(.L_5327 - .L_5326)


	//   ....[0]....
.L_5326:
        /*004c*/ 	.word	0x00000010


	//----- nvinfo : EIATTR_MAX_THREADS
	.align		4
.L_5327:
        /*0050*/ 	.byte	0x04, 0x05
        /*0052*/ 	.short	(.L_5329 - .L_5328)
.L_5328:
        /*0054*/ 	.word	0x00000080
        /*0058*/ 	.word	0x00000001
        /*005c*/ 	.word	0x00000001


	//----- nvinfo : EIATTR_CBANK_PARAM_SIZE
	.align		4
.L_5329:
        /*0060*/ 	.byte	0x03, 0x19
        /*0062*/ 	.short	0x0028


	//----- nvinfo : EIATTR_PARAM_CBANK
	.align		4
        /*0064*/ 	.byte	0x04, 0x0a
        /*0066*/ 	.short	(.L_5331 - .L_5330)
	.align		4
.L_5330:
        /*0068*/ 	.word	index@(.nv.constant0._ZN2at6native29vectorized_elementwise_kernelILi8EZNS0_50_GLOBAL__N__2680c7bb_12_PowKernel_cu_7dd49032_317029pow_tensor_scalar_kernel_implIssEEvRNS_18TensorIteratorBaseET0_EUlsE2_St5arrayIPcLm2EEEEviS6_T1_)
        /*006c*/ 	.short	0x0380
        /*006e*/ 	.short	0x0028


	//----- nvinfo : EIATTR_SW_WAR
	.align		4
.L_5331:
        /*0070*/ 	.byte	0x04, 0x36
        /*0072*/ 	.short	(.L_5333 - .L_5332)
.L_5332:
        /*0074*/ 	.word	0x00000008
.L_5333:


//--------------------- .nv.info._ZN2at6native18elementwise_kernelILi128ELi4EZNS0_15gpu_kernel_implIZNS0_50_GLOBAL__N__2680c7bb_12_PowKernel_cu_7dd49032_317029pow_tensor_scalar_kernel_implIssEEvRNS_18TensorIteratorBaseET0_EUlsE1_EEvS6_RKT_EUliE_EEviT1_ --------------------------
	.section	.nv.info._ZN2at6native18elementwise_kernelILi128ELi4EZNS0_15gpu_kernel_implIZNS0_50_GLOBAL__N__2680c7bb_12_PowKernel_cu_7dd49032_317029pow_tensor_scalar_kernel_implIssEEvRNS_18TensorIteratorBaseET0_EUlsE1_EEvS6_RKT_EUliE_EEviT1_,"",@"SHT_CUDA_INFO"
	.sectionflags	@""
	.align	4


	//----- nvinfo : EIATTR_CUDA_API_VERSION
	.align		4
        /*0000*/ 	.byte	0x04, 0x37
        /*0002*/ 	.short	(.L_5335 - .L_5334)
.L_5334:
        /*0004*/ 	.word	0x00000082


	//----- nvinfo : EIATTR_KPARAM_INFO
	.align		4
.L_5335:
        /*0008*/ 	.byte	0x04, 0x17
        /*000a*/ 	.short	(.L_5337 - .L_5336)
.L_5336:
        /*000c*/ 	.word	0x00000000
        /*0010*/ 	.short	0x0001
        /*0012*/ 	.short	0x0008
        /*0014*/ 	.byte	0x00, 0xf0, 0x81, 0x08


	//----- nvinfo : EIATTR_KPARAM_INFO
	.align		4
.L_5337:
        /*0018*/ 	.byte	0x04, 0x17
        /*001a*/ 	.short	(.L_5339 - .L_5338)
.L_5338:
        /*001c*/ 	.word	0x00000000
        /*0020*/ 	.short	0x0000
        /*0022*/ 	.short	0x0000
        /*0024*/ 	.byte	0x00, 0xf0, 0x11, 0x00


	//----- nvinfo : EIATTR_SPARSE_MMA_MASK
	.align		4
.L_5339:
        /*0028*/ 	.byte	0x03, 0x50
        /*002a*/ 	.short	0x0000


	//----- nvinfo : EIATTR_MAXREG_COUNT
	.align		4
        /*002c*/ 	.byte	0x03, 0x1b
        /*002e*/ 	.short	0x0080


	//----- nvinfo : EIATTR_EXTERNS
	.align		4
        /*0030*/ 	.byte	0x04, 0x0f
        /*0032*/ 	.short	(.L_5341 - .L_5340)


	//   ....[0]....
	.align		4
.L_5340:
        /*0034*/ 	.word	index@(__assertfail)


	//----- nvinfo : EIATTR_MERCURY_ISA_VERSION
	.align		4
.L_5341:
        /*0038*/ 	.byte	0x03, 0x5f
        /*003a*/ 	.short	0x0101


	//----- nvinfo : EIATTR_VRC_CTA_INIT_COUNT
	.align		4
        /*003c*/ 	.byte	0x02, 0x4a
	.zero		1
	.zero		1


	//----- nvinfo : EIATTR_SYSCALL_OFFSETS
	.align		4
        /*0040*/ 	.byte	0x04, 0x46
        /*0042*/ 	.short	(.L_5343 - .L_5342)


	//   ....[0]....
.L_5342:
        /*0044*/ 	.word	0x00002120


	//   ....[1]....
        /*0048*/ 	.word	0x00003170


	//   ....[2]....
        /*004c*/ 	.word	0x00005430


	//   ....[3]....
        /*0050*/ 	.word	0x00006290


	//   ....[4]....
        /*0054*/ 	.word	0x00008670


	//   ....[5]....
        /*0058*/ 	.word	0x000094d0


	//   ....[6]....
        /*005c*/ 	.word	0x0000b8c0


	//   ....[7]....
        /*0060*/ 	.word	0x0000c740


	//----- nvinfo : EIATTR_EXIT_INSTR_OFFSETS
	.align		4
.L_5343:
        /*0064*/ 	.byte	0x04, 0x1c
        /*0066*/ 	.short	(.L_5345 - .L_5344)


	//   ....[0]....
.L_5344:
        /*0068*/ 	.word	0x000097b0


	//   ....[1]....
        /*006c*/ 	.word	0x0000bc80


	//   ....[2]....
        /*0070*/ 	.word	0x0000bca0


	//   ....[3]....
        /*0074*/ 	.word	0x0000bd40


	//   ....[4]....
        /*0078*/ 	.word	0x0000bd70


	//   ....[5]....
        /*007c*/ 	.word	0x0000bd90


	//   ....[6]....
        /*0080*/ 	.word	0x0000be20


	//   ....[7]....
        /*0084*/ 	.word	0x0000be60


	//   ....[8]....
        /*0088*/ 	.word	0x0000bf00


	//   ....[9]....
        /*008c*/ 	.word	0x0000bf50


	//   ....[10]....
        /*0090*/ 	.word	0x0000bf80


	//   ....[11]....
        /*0094*/ 	.word	0x0000c040


	//   ....[12]....
        /*0098*/ 	.word	0x0000c1b0


	//   ....[13]....
        /*009c*/ 	.word	0x0000c320


	//   ....[14]....
        /*00a0*/ 	.word	0x0000c480


	//   ....[15]....
        /*00a4*/ 	.word	0x0000c4c0


	//   ....[16]....
        /*00a8*/ 	.word	0x0000c4f0


	//   ....[17]....
        /*00ac*/ 	.word	0x0000c5a0


	//   ....[18]....
        /*00b0*/ 	.word	0x0000c5e0


	//   ....[19]....
        /*00b4*/ 	.word	0x0000c750


	//   ....[20]....
        /*00b8*/ 	.word	0x0000c860


	//   ....[21]....
        /*00bc*/ 	.word	0x0000c9a0


	//   ....[22]....
        /*00c0*/ 	.word	0x0000c9e0


	//----- nvinfo : EIATTR_MAX_THREADS
	.align		4
.L_5345:
        /*00c4*/ 	.byte	0x04, 0x05
        /*00c6*/ 	.short	(.L_5347 - .L_5346)
.L_5346:
        /*00c8*/ 	.word	0x00000080
        /*00cc*/ 	.word	0x00000001
        /*00d0*/ 	.word	0x00000001


	//----- nvinfo : EIATTR_CRS_STACK_SIZE
	.align		4
.L_5347:
        /*00d4*/ 	.byte	0x04, 0x1e
        /*00d6*/ 	.short	(.L_5349 - .L_5348)
.L_5348:
        /*00d8*/ 	.word	0x00000000


	//----- nvinfo : EIATTR_CBANK_PARAM_SIZE
	.align		4
.L_5349:
        /*00dc*/ 	.byte	0x03, 0x19
        /*00de*/ 	.short	0x0228


	//----- nvinfo : EIATTR_PARAM_CBANK
	.align		4
        /*00e0*/ 	.byte	0x04, 0x0a
        /*00e2*/ 	.short	(.L_5351 - .L_5350)
	.align		4
.L_5350:
        /*00e4*/ 	.word	index@(.nv.constant0._ZN2at6native18elementwise_kernelILi128ELi4EZNS0_15gpu_kernel_implIZNS0_50_GLOBAL__N__2680c7bb_12_PowKernel_cu_7dd49032_317029pow_tensor_scalar_kernel_implIssEEvRNS_18TensorIteratorBaseET0_EUlsE1_EEvS6_RKT_EUliE_EEviT1_)
        /*00e8*/ 	.short	0x0380
        /*00ea*/ 	.short	0x0228


	//----- nvinfo : EIATTR_SW_WAR
	.align		4
.L_5351:
        /*00ec*/ 	.byte	0x04, 0x36
        /*00ee*/ 	.short	(.L_5353 - .L_5352)
.L_5352:
        /*00f0*/ 	.word	0x00000008
.L_5353:


//--------------------- .nv.info._ZN2at6native27unrolled_elementwise_kernelIZNS0_50_GLOBAL__N__2680c7bb_12_PowKernel_cu_7dd49032_317029pow_tensor_scalar_kernel_implIssEEvRNS_18TensorIteratorBaseET0_EUlsE1_St5arrayIPcLm2EELi4E23TrivialOffsetCalculatorILi1EjESC_NS0_6memory12LoadWithCastILi1EEENSD_13StoreWithCastILi1EEEEEviT_S6_T2_T3_T4_T5_ --------------------------
	.section	.nv.info._ZN2at6native27unrolled_elementwise_kernelIZNS0_50_GLOBAL__N__2680c7bb_12_PowKernel_cu_7dd49032_317029pow_tensor_scalar_kernel_implIssEEvRNS_18TensorIteratorBaseET0_EUlsE1_St5arrayIPcLm2EELi4E23TrivialOffsetCalculatorILi1EjESC_NS0_6memory12LoadWithCastILi1EEENSD_13StoreWithCastILi1EEEEEviT_S6_T2_T3_T4_T5_,"",@"SHT_CUDA_INFO"
	.sectionflags	@""
	.align	4


	//----- nvinfo : EIATTR_CUDA_API_VERSION
	.align		4
        /*0000*/ 	.byte	0x04, 0x37
        /*0002*/ 	.short	(.L_5355 - .L_5354)
.L_5354:
        /*0004*/ 	.word	0x00000082


	//----- nvinfo : EIATTR_KPARAM_INFO
	.align		4
.L_5355:
        /*0008*/ 	.byte	0x04, 0x17
        /*000a*/ 	.short	(.L_5357 - .L_5356)
.L_5356:
        /*000c*/ 	.word	0x00000000
        /*0010*/ 	.short	0x0006
        /*0012*/ 	.short	0x002c
        /*0014*/ 	.byte	0x00, 0xf0, 0x21, 0x00


	//----- nvinfo : EIATTR_KPARAM_INFO
	.align		4
.L_5357:
        /*0018*/ 	.byte	0x04, 0x17
        /*001a*/ 	.short	(.L_5359 - .L_5358)
.L_5358:
        /*001c*/ 	.word	0x00000000
        /*0020*/ 	.short	0x0005
        /*0022*/ 	.short	0x0024
        /*0024*/ 	.byte	0x00, 0xf0, 0x21, 0x00


	//----- nvinfo : EIATTR_KPARAM_INFO
	.align		4
.L_5359:
        /*0028*/ 	.byte	0x04, 0x17
        /*002a*/ 	.short	(.L_5361 - .L_5360)
.L_5360:
        /*002c*/ 	.word	0x00000000
        /*0030*/ 	.short	0x0004
        /*0032*/ 	.short	0x0021
        /*0034*/ 	.byte	0x00, 0xf0, 0x05, 0x00


	//----- nvinfo : EIATTR_KPARAM_INFO
	.align		4
.L_5361:
        /*0038*/ 	.byte	0x04, 0x17
        /*003a*/ 	.short	(.L_5363 - .L_5362)
.L_5362:
        /*003c*/ 	.word	0x00000000
        /*0040*/ 	.short	0x0003
        /*0042*/ 	.short	0x0020
        /*0044*/ 	.byte	0x00, 0xf0, 0x05, 0x00


	//----- nvinfo : EIATTR_KPARAM_INFO
	.align		4
.L_5363:
        /*0048*/ 	.byte	0x04, 0x17
        /*004a*/ 	.short	(.L_5365 - .L_5364)
.L_5364:
        /*004c*/ 	.word	0x00000000
        /*0050*/ 	.short	0x0002
        /*0052*/ 	.short	0x0010
        /*0054*/ 	.byte	0x00, 0xf0, 0x41, 0x00


	//----- nvinfo : EIATTR_KPARAM_INFO
	.align		4
.L_5365:
        /*0058*/ 	.byte	0x04, 0x17
        /*005a*/ 	.short	(.L_5367 - .L_5366)
.L_5366:
        /*005c*/ 	.word	0x00000000
        /*0060*/ 	.short	0x0001
        /*0062*/ 	.short	0x0008
        /*0064*/ 	.byte	0x00, 0xf0, 0x21, 0x00


	//----- nvinfo : EIATTR_KPARAM_INFO
	.align		4
.L_5367:
        /*0068*/ 	.byte	0x04, 0x17
        /*006a*/ 	.short	(.L_5369 - .L_5368)
.L_5368:
        /*006c*/ 	.word	0x00000000
        /*0070*/ 	.short	0x0000
        /*0072*/ 	.short	0x0000
        /*0074*/ 	.byte	0x00, 0xf0, 0x11, 0x00


	//----- nvinfo : EIATTR_SPARSE_MMA_MASK
	.align		4
.L_5369:
        /*0078*/ 	.byte	0x03, 0x50
        /*007a*/ 	.short	0x0000


	//----- nvinfo : EIATTR_MAXREG_COUNT
	.align		4
        /*007c*/ 	.byte	0x03, 0x1b
        /*007e*/ 	.short	0x00ff


	//----- nvinfo : EIATTR_EXTERNS
	.align		4
        /*0080*/ 	.byte	0x04, 0x0f
        /*0082*/ 	.short	(.L_5371 - .L_5370)


	//   ....[0]....
	.align		4
.L_5370:
        /*0084*/ 	.word	index@(__assertfail)


	//----- nvinfo : EIATTR_MERCURY_ISA_VERSION
	.align		4
.L_5371:
        /*0088*/ 	.byte	0x03, 0x5f
        /*008a*/ 	.short	0x0101


	//----- nvinfo : EIATTR_VRC_CTA_INIT_COUNT
	.align		4
        /*008c*/ 	.byte	0x02, 0x4a
	.zero		1
	.zero		1


	//----- nvinfo : EIATTR_SYSCALL_OFFSETS
	.align		4
        /*0090*/ 	.byte	0x04, 0x46
        /*0092*/ 	.short	(.L_5373 - .L_5372)


	//   ....[0]....
.L_5372:
        /*0094*/ 	.word	0x00000e30


	//   ....[1]....
        /*0098*/ 	.word	0x00001df0


	//   ....[2]....
        /*009c*/ 	.word	0x00002cf0


	//   ....[3]....
        /*00a0*/ 	.word	0x00003bf0


	//   ....[4]....
        /*00a4*/ 	.word	0x000055a0


	//   ....[5]....
        /*00a8*/ 	.word	0x00006390


	//   ....[6]....
        /*00ac*/ 	.word	0x00007270


	//   ....[7]....
        /*00b0*/ 	.word	0x00008130


	//----- nvinfo : EIATTR_EXIT_INSTR_OFFSETS
	.align		4
.L_5373:
        /*00b4*/ 	.byte	0x04, 0x1c
        /*00b6*/ 	.short	(.L_5375 - .L_5374)


	//   ....[0]....
.L_5374:
        /*00b8*/ 	.word	0x00007540


	//   ....[1]....
        /*00bc*/ 	.word	0x00007670


	//   ....[2]....
        /*00c0*/ 	.word	0x00007690


	//   ....[3]....
        /*00c4*/ 	.word	0x00007730


	//   ....[4]....
        /*00c8*/ 	.word	0x00007760


	//   ....[5]....
        /*00cc*/ 	.word	0x00007780


	//   ....[6]....
        /*00d0*/ 	.word	0x00007810


	//   ....[7]....
        /*00d4*/ 	.word	0x00007850


	//   ....[8]....
        /*00d8*/ 	.word	0x000078f0


	//   ....[9]....
        /*00dc*/ 	.word	0x00007940


	//   ....[10]....
        /*00e0*/ 	.word	0x00007970


	//   ....[11]....
        /*00e4*/ 	.word	0x00007a30


	//   ....[12]....
        /*00e8*/ 	.word	0x00007ba0


	//   ....[13]....
        /*00ec*/ 	.word	0x00007d10


	//   ....[14]....
        /*00f0*/ 	.word	0x00007e70


	//   ....[15]....
        /*00f4*/ 	.word	0x00007eb0


	//   ....[16]....
        /*00f8*/ 	.word	0x00007ee0


	//   ....[17]....
        /*00fc*/ 	.word	0x00007f90


	//   ....[18]....
        /*0100*/ 	.word	0x00007fd0


	//   ....[19]....
        /*0104*/ 	.word	0x00008140


	//   ....[20]....
        /*0108*/ 	.word	0x00008250


	//   ....[21]....
        /*010c*/ 	.word	0x00008390


	//   ....[22]....
        /*0110*/ 	.word	0x000083d0


	//----- nvinfo : EIATTR_MAX_THREADS
	.align		4
.L_5375:
        /*0114*/ 	.byte	0x04, 0x05
        /*0116*/ 	.short	(.L_5377 - .L_5376)
.L_5376:
        /*0118*/ 	.word	0x00000080
        /*011c*/ 	.word	0x00000001
        /*0120*/ 	.word	0x00000001


	//----- nvinfo : EIATTR_CRS_STACK_SIZE
	.align		4
.L_5377:
        /*0124*/ 	.byte	0x04, 0x1e
        /*0126*/ 	.short	(.L_5379 - .L_5378)
.L_5378:
        /*0128*/ 	.word	0x00000000


	//----- nvinfo : EIATTR_CBANK_PARAM_SIZE
	.align		4
.L_5379:
        /*012c*/ 	.byte	0x03, 0x19
        /*012e*/ 	.short	0x0034


	//----- nvinfo : EIATTR_PARAM_CBANK
	.align		4
        /*0130*/ 	.byte	0x04, 0x0a
        /*0132*/ 	.short	(.L_5381 - .L_5380)
	.align		4
.L_5380:
        /*0134*/ 	.word	index@(.nv.constant0._ZN2at6native27unrolled_elementwise_kernelIZNS0_50_GLOBAL__N__2680c7bb_12_PowKernel_cu_7dd49032_317029pow_tensor_scalar_kernel_implIssEEvRNS_18TensorIteratorBaseET0_EUlsE1_St5arrayIPcLm2EELi4E23TrivialOffsetCalculatorILi1EjESC_NS0_6memory12LoadWithCastILi1EEENSD_13StoreWithCastILi1EEEEEviT_S6_T2_T3_T4_T5_)
        /*0138*/ 	.short	0x0380
        /*013a*/ 	.short	0x0034


	//----- nvinfo : EIATTR_SW_WAR
	.align		4
.L_5381:
        /*013c*/ 	.byte	0x04, 0x36
        /*013e*/ 	.short	(.L_5383 - .L_5382)
.L_5382:
        /*0140*/ 	.word	0x00000008
.L_5383:


//--------------------- .nv.info._ZN2at6native18elementwise_kernelILi128ELi4EZNS0_22gpu_kernel_impl_nocastIZNS0_50_GLOBAL__N__2680c7bb_12_PowKernel_cu_7dd49032_317029pow_tensor_scalar_kernel_implIssEEvRNS_18TensorIteratorBaseET0_EUlsE1_EEvS6_RKT_EUliE_EEviT1_ --------------------------
	.section	.nv.info._ZN2at6native18elementwise_kernelILi128ELi4EZNS0_22gpu_kernel_impl_nocastIZNS0_50_GLOBAL__N__2680c7bb_12_PowKernel_cu_7dd49032_317029pow_tensor_scalar_kernel_implIssEEvRNS_18TensorIteratorBaseET0_EUlsE1_EEvS6_RKT_EUliE_EEviT1_,"",@"SHT_CUDA_INFO"
	.sectionflags	@""
	.align	4


	//----- nvinfo : EIATTR_CUDA_API_VERSION
	.align		4
        /*0000*/ 	.byte	0x04, 0x37
        /*0002*/ 	.short	(.L_5385 - .L_5384)
.L_5384:
        /*0004*/ 	.word	0x00000082


	//----- nvinfo : EIATTR_KPARAM_INFO
	.align		4
.L_5385:
        /*0008*/ 	.byte	0x04, 0x17
        /*000a*/ 	.short	(.L_5387 - .L_5386)
.L_5386:
        /*000c*/ 	.word	0x00000000
        /*0010*/ 	.short	0x0001
        /*0012*/ 	.short	0x0008
        /*0014*/ 	.byte	0x00, 0xf0, 0x61, 0x08


	//----- nvinfo : EIATTR_KPARAM_INFO
	.align		4
.L_5387:
        /*0018*/ 	.byte	0x04, 0x17
        /*001a*/ 	.short	(.L_5389 - .L_5388)
.L_5388:
        /*001c*/ 	.word	0x00000000
        /*0020*/ 	.short	0x0000
        /*0022*/ 	.short	0x0000
        /*0024*/ 	.byte	0x00, 0xf0, 0x11, 0x00


	//----- nvinfo : EIATTR_SPARSE_MMA_MASK
	.align		4
.L_5389:
        /*0028*/ 	.byte	0x03, 0x50
        /*002a*/ 	.short	0x0000


	//----- nvinfo : EIATTR_MAXREG_COUNT
	.align		4
        /*002c*/ 	.byte	0x03, 0x1b
        /*002e*/ 	.short	0x0080


	//----- nvinfo : EIATTR_MERCURY_ISA_VERSION
	.align		4
        /*0030*/ 	.byte	0x03, 0x5f
        /*0032*/ 	.short	0x0101


	//----- nvinfo : EIATTR_VRC_CTA_INIT_COUNT
	.align		4
        /*0034*/ 	.byte	0x02, 0x4a
	.zero		1
	.zero		1


	//----- nvinfo : EIATTR_EXIT_INSTR_OFFSETS
	.align		4
        /*0038*/ 	.byte	0x04, 0x1c
        /*003a*/ 	.short	(.L_5391 - .L_5390)


	//   ....[0]....
.L_5390:
        /*003c*/ 	.word	0x000009c0


	//   ....[1]....
        /*0040*/ 	.word	0x00000c80


	//   ....[2]....
        /*0044*/ 	.word	0x00004ee0


	//   ....[3]....
        /*0048*/ 	.word	0x000064a0


	//----- nvinfo : EIATTR_MAX_THREADS
	.align		4
.L_5391:
        /*004c*/ 	.byte	0x04, 0x05
        /*004e*/ 	.short	(.L_5393 - .L_5392)
.L_5392:
        /*0050*/ 	.word	0x00000080
        /*0054*/ 	.word	0x00000001
        /*0058*/ 	.word	0x00000001


	//----- nvinfo : EIATTR_CRS_STACK_SIZE
	.align		4
.L_5393:
        /*005c*/ 	.byte	0x04, 0x1e
        /*005e*/ 	.short	(.L_5395 - .L_5394)
.L_5394:
        /*0060*/ 	.word	0x00000000


	//----- nvinfo : EIATTR_CBANK_PARAM_SIZE
	.align		4
.L_5395:
        /*0064*/ 	.byte	0x03, 0x19
        /*0066*/ 	.short	0x0220


	//----- nvinfo : EIATTR_PARAM_CBANK
	.align		4
        /*0068*/ 	.byte	0x04, 0x0a
        /*006a*/ 	.short	(.L_5397 - .L_5396)
	.align		4
.L_5396:
        /*006c*/ 	.word	index@(.nv.constant0._ZN2at6native18elementwise_kernelILi128ELi4EZNS0_22gpu_kernel_impl_nocastIZNS0_50_GLOBAL__N__2680c7bb_12_PowKernel_cu_7dd49032_317029pow_tensor_scalar_kernel_implIssEEvRNS_18TensorIteratorBaseET0_EUlsE1_EEvS6_RKT_EUliE_EEviT1_)
        /*0070*/ 	.short	0x0380
        /*0072*/ 	.short	0x0220


	//----- nvinfo : EIATTR_SW_WAR
	.align		4
.L_5397:
        /*0074*/ 	.byte	0x04, 0x36
        /*0076*/ 	.short	(.L_5399 - .L_5398)
.L_5398:
        /*0078*/ 	.word	0x00000008
.L_5399:


//--------------------- .nv.info._ZN2at6native27unrolled_elementwise_kernelIZNS0_50_GLOBAL__N__2680c7bb_12_PowKernel_cu_7dd49032_317029pow_tensor_scalar_kernel_implIssEEvRNS_18TensorIteratorBaseET0_EUlsE1_St5arrayIPcLm2EELi4E23TrivialOffsetCalculatorILi1EjESC_NS0_6memory15LoadWithoutCastENSD_16StoreWithoutCastEEEviT_S6_T2_T3_T4_T5_ --------------------------
	.section	.nv.info._ZN2at6native27unrolled_elementwise_kernelIZNS0_50_GLOBAL__N__2680c7bb_12_PowKernel_cu_7dd49032_317029pow_tensor_scalar_kernel_implIssEEvRNS_18TensorIteratorBaseET0_EUlsE1_St5arrayIPcLm2EELi4E23TrivialOffsetCalculatorILi1EjESC_NS0_6memory15LoadWithoutCastENSD_16StoreWithoutCastEEEviT_S6_T2_T3_T4_T5_,"",@"SHT_CUDA_INFO"
	.sectionflags	@""
	.align	4


	//----- nvinfo : EIATTR_CUDA_API_VERSION
	.align		4
        /*0000*/ 	.byte	0x04, 0x37
        /*0002*/ 	.short	(.L_5401 - .L_5400)
.L_5400:
        /*0004*/ 	.word	0x00000082


	//----- nvinfo : EIATTR_KPARAM_INFO
	.align		4
.L_5401:
        /*0008*/ 	.byte	0x04, 0x17
        /*000a*/ 	.short	(.L_5403 - .L_5402)
.L_5402:
        /*000c*/ 	.word	0x00000000
        /*0010*/ 	.short	0x0006
        /*0012*/ 	.short	0x0023
        /*0014*/ 	.byte	0x00, 0xf0, 0x05, 0x00


	//----- nvinfo : EIATTR_KPARAM_INFO
	.align		4
.L_5403:
        /*0018*/ 	.byte	0x04, 0x17
        /*001a*/ 	.short	(.L_5405 - .L_5404)
.L_5404:
        /*001c*/ 	.word	0x00000000
        /*0020*/ 	.short	0x0005
        /*0022*/ 	.short	0x0022
        /*0024*/ 	.byte	0x00, 0xf0, 0x05, 0x00


	//----- nvinfo : EIATTR_KPARAM_INFO
	.align		4
.L_5405:
        /*0028*/ 	.byte	0x04, 0x17
        /*002a*/ 	.short	(.L_5407 - .L_5406)
.L_5406:
        /*002c*/ 	.word	0x00000000
        /*0030*/ 	.short	0x0004
        /*0032*/ 	.short	0x0021
        /*0034*/ 	.byte	0x00, 0xf0, 0x05, 0x00


	//----- nvinfo : EIATTR_KPARAM_INFO
	.align		4
.L_5407:
        /*0038*/ 	.byte	0x04, 0x17
        /*003a*/ 	.short	(.L_5409 - .L_5408)
.L_5408:
        /*003c*/ 	.word	0x00000000
        /*0040*/ 	.short	0x0003
        /*0042*/ 	.short	0x0020
        /*0044*/ 	.byte	0x00, 0xf0, 0x05, 0x00


	//----- nvinfo : EIATTR_KPARAM_INFO
	.align		4
.L_5409:
        /*0048*/ 	.byte	0x04, 0x17
        /*004a*/ 	.short	(.L_5411 - .L_5410)
.L_5410:
        /*004c*/ 	.word	0x00000000
        /*0050*/ 	.short	0x0002
        /*0052*/ 	.short	0x0010
        /*0054*/ 	.byte	0x00, 0xf0, 0x41, 0x00


	//----- nvinfo : EIATTR_KPARAM_INFO
	.align		4
.L_5411:
        /*0058*/ 	.byte	0x04, 0x17
        /*005a*/ 	.short	(.L_5413 - .L_5412)
.L_5412:
        /*005c*/ 	.word	0x00000000
        /*0060*/ 	.short	0x0001
        /*0062*/ 	.short	0x0008
        /*0064*/ 	.byte	0x00, 0xf0, 0x21, 0x00


	//----- nvinfo : EIATTR_KPARAM_INFO
	.align		4
.L_5413:
        /*0068*/ 	.byte	0x04, 0x17
        /*006a*/ 	.short	(.L_5415 - .L_5414)
.L_5414:
        /*006c*/ 	.word	0x00000000
        /*0070*/ 	.short	0x0000
        /*0072*/ 	.short	0x0000
        /*0074*/ 	.byte	0x00, 0xf0, 0x11, 0x00


	//----- nvinfo : EIATTR_SPARSE_MMA_MASK
	.align		4
.L_5415:
        /*0078*/ 	.byte	0x03, 0x50
        /*007a*/ 	.short	0x0000


	//----- nvinfo : EIATTR_MAXREG_COUNT
	.align		4
        /*007c*/ 	.byte	0x03, 0x1b
        /*007e*/ 	.short	0x00ff


	//----- nvinfo : EIATTR_MERCURY_ISA_VERSION
	.align		4
        /*0080*/ 	.byte	0x03, 0x5f
        /*0082*/ 	.short	0x0101


	//----- nvinfo : EIATTR_VRC_CTA_INIT_COUNT
	.align		4
        /*0084*/ 	.byte	0x02, 0x4a
	.zero		1
	.zero		1


	//----- nvinfo : EIATTR_EXIT_INSTR_OFFSETS
	.align		4
        /*0088*/ 	.byte	0x04, 0x1c
        /*008a*/ 	.short	(.L_5417 - .L_5416)


	//   ....[0]....
.L_5416:
        /*008c*/ 	.word	0x00000e80


	//   ....[1]....
        /*0090*/ 	.word	0x00000ed0


	//----- nvinfo : EIATTR_MAX_THREADS
	.align		4
.L_5417:
        /*0094*/ 	.byte	0x04, 0x05
        /*0096*/ 	.short	(.L_5419 - .L_5418)
.L_5418:
        /*0098*/ 	.word	0x00000080
        /*009c*/ 	.word	0x00000001
        /*00a0*/ 	.word	0x00000001


	//----- nvinfo : EIATTR_CRS_STACK_SIZE
	.align		4
.L_5419:
        /*00a4*/ 	.byte	0x04, 0x1e
        /*00a6*/ 	.short	(.L_5421 - .L_5420)
.L_5420:
        /*00a8*/ 	.word	0x00000000


	//----- nvinfo : EIATTR_CBANK_PARAM_SIZE
	.align		4
.L_5421:
        /*00ac*/ 	.byte	0x03, 0x19
        /*00ae*/ 	.short	0x0024


	//----- nvinfo : EIATTR_PARAM_CBANK
	.align		4
        /*00b0*/ 	.byte	0x04, 0x0a
        /*00b2*/ 	.short	(.L_5423 - .L_5422)
	.align		4
.L_5422:
        /*00b4*/ 	.word	index@(.nv.constant0._ZN2at6native27unrolled_elementwise_kernelIZNS0_50_GLOBAL__N__2680c7bb_12_PowKernel_cu_7dd49032_317029pow_tensor_scalar_kernel_implIssEEvRNS_18TensorIteratorBaseET0_EUlsE1_St5arrayIPcLm2EELi4E23TrivialOffsetCalculatorILi1EjESC_NS0_6memory15LoadWithoutCastENSD_16StoreWithoutCastEEEviT_S6_T2_T3_T4_T5_)
        /*00b8*/ 	.short	0x0380
        /*00ba*/ 	.short	0x0024


	//----- nvinfo : EIATTR_SW_WAR
	.align		4
.L_5423:
        /*00bc*/ 	.byte	0x04, 0x36
        /*00be*/ 	.short	(.L_5425 - .L_5424)
.L_5424:
        /*00c0*/ 	.word	0x00000008
.L_5425:


//--------------------- .nv.info._ZN2at6native29vectorized_elementwise_kernelILi2EZNS0_50_GLOBAL__N__2680c7bb_12_PowKernel_cu_7dd49032_317029pow_tensor_scalar_kernel_implIssEEvRNS_18TensorIteratorBaseET0_EUlsE1_St5arrayIPcLm2EEEEviS6_T1_ --------------------------
	.section	.nv.info._ZN2at6native29vectorized_elementwise_kernelILi2EZNS0_50_GLOBAL__N__2680c7bb_12_PowKernel_cu_7dd49032_317029pow_tensor_scalar_kernel_implIssEEvRNS_18TensorIteratorBaseET0_EUlsE1_St5arrayIPcLm2EEEEviS6_T1_,"",@"SHT_CUDA_INFO"
	.sectionflags	@""
	.align	4


	//----- nvinfo : EIATTR_CUDA_API_VERSION
	.align		4
        /*0000*/ 	.byte	0x04, 0x37
        /*0002*/ 	.short	(.L_5427 - .L_5426)
.L_5426:
        /*0004*/ 	.word	0x00000082


	//----- nvinfo : EIATTR_KPARAM_INFO
	.align		4
.L_5427:
        /*0008*/ 	.byte	0x04, 0x17
        /*000a*/ 	.short	(.L_5429 - .L_5428)
.L_5428:
        /*000c*/ 	.word	0x00000000
        /*0010*/ 	.short	0x0002
        /*0012*/ 	.short	0x0010
        /*0014*/ 	.byte	0x00, 0xf0, 0x41, 0x00


	//----- nvinfo : EIATTR_KPARAM_INFO
	.align		4
.L_5429:
        /*0018*/ 	.byte	0x04, 0x17
        /*001a*/ 	.short	(.L_5431 - .L_5430)
.L_5430:
        /*001c*/ 	.word	0x00000000
        /*0020*/ 	.short	0x0001
        /*0022*/ 	.short	0x0008
        /*0024*/ 	.byte	0x00, 0xf0, 0x21, 0x00


	//----- nvinfo : EIATTR_KPARAM_INFO
	.align		4
.L_5431:
        /*0028*/ 	.byte	0x04, 0x17
        /*002a*/ 	.short	(.L_5433 - .L_5432)
.L_5432:
        /*002c*/ 	.word	0x00000000
        /*0030*/ 	.short	0x0000
        /*0032*/ 	.short	0x0000
        /*0034*/ 	.byte	0x00, 0xf0, 0x11, 0x00


	//----- nvinfo : EIATTR_SPARSE_MMA_MASK
	.align		4
.L_5433:
        /*0038*/ 	.byte	0x03, 0x50
        /*003a*/ 	.short	0x0000


	//----- nvinfo : EIATTR_MAXREG_COUNT
	.align		4
        /*003c*/ 	.byte	0x03, 0x1b
        /*003e*/ 	.short	0x00ff


	//----- nvinfo : EIATTR_MERCURY_ISA_VERSION
	.align		4
        /*0040*/ 	.byte	0x03, 0x5f
        /*0042*/ 	.short	0x0101


	//----- nvinfo : EIATTR_VRC_CTA_INIT_COUNT
	.align		4
        /*0044*/ 	.byte	0x02, 0x4a
	.zero		1
	.zero		1


	//----- nvinfo : EIATTR_EXIT_INSTR_OFFSETS
	.align		4
        /*0048*/ 	.byte	0x04, 0x1c
        /*004a*/ 	.short	(.L_5435 - .L_5434)


	//   ....[0]....
.L_5434:
        /*004c*/ 	.word	0x00001c50


	//   ....[1]....
        /*0050*/ 	.word	0x00001ca0


	//   ....[2]....
        /*0054*/ 	.word	0x00003270


	//----- nvinfo : EIATTR_MAX_THREADS
	.align		4
.L_5435:
        /*0058*/ 	.byte	0x04, 0x05
        /*005a*/ 	.short	(.L_5437 - .L_5436)
.L_5436:
        /*005c*/ 	.word	0x00000080
        /*0060*/ 	.word	0x00000001
        /*0064*/ 	.word	0x00000001


	//----- nvinfo : EIATTR_CRS_STACK_SIZE
	.align		4
.L_5437:
        /*0068*/ 	.byte	0x04, 0x1e
        /*006a*/ 	.short	(.L_5439 - .L_5438)
.L_5438:
        /*006c*/ 	.word	0x00000000


	//----- nvinfo : EIATTR_CBANK_PARAM_SIZE
	.align		4
.L_5439:
        /*0070*/ 	.byte	0x03, 0x19
        /*0072*/ 	.short	0x0020


	//----- nvinfo : EIATTR_PARAM_CBANK
	.align		4
        /*0074*/ 	.byte	0x04, 0x0a
        /*0076*/ 	.short	(.L_5441 - .L_5440)
	.align		4
.L_5440:
        /*0078*/ 	.word	index@(.nv.constant0._ZN2at6native29vectorized_elementwise_kernelILi2EZNS0_50_GLOBAL__N__2680c7bb_12_PowKernel_cu_7dd49032_317029pow_tensor_scalar_kernel_implIssEEvRNS_18TensorIteratorBaseET0_EUlsE1_St5arrayIPcLm2EEEEviS6_T1_)
        /*007c*/ 	.short	0x0380
        /*007e*/ 	.short	0x0020


	//----- nvinfo : EIATTR_SW_WAR
	.align		4
.L_5441:
        /*0080*/ 	.byte	0x04, 0x36
        /*0082*/ 	.short	(.L_5443 - .L_5442)
.L_5442:
        /*0084*/ 	.word	0x00000008
.L_5443:


//--------------------- .nv.info._ZN2at6native29vectorized_elementwise_kernelILi4EZNS0_50_GLOBAL__N__2680c7bb_12_PowKernel_cu_7dd49032_317029pow_tensor_scalar_kernel_implIssEEvRNS_18TensorIteratorBaseET0_EUlsE1_St5arrayIPcLm2EEEEviS6_T1_ --------------------------
	.section	.nv.info._ZN2at6native29vectorized_elementwise_kernelILi4EZNS0_50_GLOBAL__N__2680c7bb_12_PowKernel_cu_7dd49032_317029pow_tensor_scalar_kernel_implIssEEvRNS_18TensorIteratorBaseET0_EUlsE1_St5arrayIPcLm2EEEEviS6_T1_,"",@"SHT_CUDA_INFO"
	.sectionflags	@""
	.align	4


	//----- nvinfo : EIATTR_CUDA_API_VERSION
	.align		4
        /*0000*/ 	.byte	0x04, 0x37
        /*0002*/ 	.short	(.L_5445 - .L_5444)
.L_5444:
        /*0004*/ 	.word	0x00000082


	//----- nvinfo : EIATTR_KPARAM_INFO
	.align		4
.L_5445:
        /*0008*/ 	.byte	0x04, 0x17
        /*000a*/ 	.short	(.L_5447 - .L_5446)
.L_5446:
        /*000c*/ 	.word	0x00000000
        /*0010*/ 	.short	0x0002
        /*0012*/ 	.short	0x0010
        /*0014*/ 	.byte	0x00, 0xf0, 0x41, 0x00


	//----- nvinfo : EIATTR_KPARAM_INFO
	.align		4
.L_5447:
        /*0018*/ 	.byte	0x04, 0x17
        /*001a*/ 	.short	(.L_5449 - .L_5448)
.L_5448:
        /*001c*/ 	.word	0x00000000
        /*0020*/ 	.short	0x0001
        /*0022*/ 	.short	0x0008
        /*0024*/ 	.byte	0x00, 0xf0, 0x21, 0x00


	//----- nvinfo : EIATTR_KPARAM_INFO
	.align		4
.L_5449:
        /*0028*/ 	.byte	0x04, 0x17
        /*002a*/ 	.short	(.L_5451 - .L_5450)
.L_5450:
        /*002c*/ 	.word	0x00000000
        /*0030*/ 	.short	0x0000
        /*0032*/ 	.short	0x0000
        /*0034*/ 	.byte	0x00, 0xf0, 0x11, 0x00


	//----- nvinfo : EIATTR_SPARSE_MMA_MASK
	.align		4
.L_5451:
        /*0038*/ 	.byte	0x03, 0x50
        /*003a*/ 	.short	0x0000


	//----- nvinfo : EIATTR_MAXREG_COUNT
	.align		4
        /*003c*/ 	.byte	0x03, 0x1b
        /*003e*/ 	.short	0x00ff


	//----- nvinfo : EIATTR_MERCURY_ISA_VERSION
	.align		4
        /*0040*/ 	.byte	0x03, 0x5f
        /*0042*/ 	.short	0x0101


	//----- nvinfo : EIATTR_VRC_CTA_INIT_COUNT
	.align		4
        /*0044*/ 	.byte	0x02, 0x4a
	.zero		1
	.zero		1


	//----- nvinfo : EIATTR_EXIT_INSTR_OFFSETS
	.align		4
        /*0048*/ 	.byte	0x04, 0x1c
        /*004a*/ 	.short	(.L_5453 - .L_5452)


	//   ....[0]....
.L_5452:
        /*004c*/ 	.word	0x00001c50


	//   ....[1]....
        /*0050*/ 	.word	0x00001ca0


	//   ....[2]....
        /*0054*/ 	.word	0x00003220


	//----- nvinfo : EIATTR_MAX_THREADS
	.align		4
.L_5453:
        /*0058*/ 	.byte	0x04, 0x05
        /*005a*/ 	.short	(.L_5455 - .L_5454)
.L_5454:
        /*005c*/ 	.word	0x00000080
        /*0060*/ 	.word	0x00000001
        /*0064*/ 	.word	0x00000001


	//----- nvinfo : EIATTR_CRS_STACK_SIZE
	.align		4
.L_5455:
        /*0068*/ 	.byte	0x04, 0x1e
        /*006a*/ 	.short	(.L_5457 - .L_5456)
.L_5456:
        /*006c*/ 	.word	0x00000000


	//----- nvinfo : EIATTR_CBANK_PARAM_SIZE
	.align		4
.L_5457:
        /*0070*/ 	.byte	0x03, 0x19
        /*0072*/ 	.short	0x0020


	//----- nvinfo : EIATTR_PARAM_CBANK
	.align		4
        /*0074*/ 	.byte	0x04, 0x0a
        /*0076*/ 	.short	(.L_5459 - .L_5458)
	.align		4
.L_5458:
        /*0078*/ 	.word	index@(.nv.constant0._ZN2at6native29vectorized_elementwise_kernelILi4EZNS0_50_GLOBAL__N__2680c7bb_12_PowKernel_cu_7dd49032_317029pow_tensor_scalar_kernel_implIssEEvRNS_18TensorIteratorBaseET0_EUlsE1_St5arrayIPcLm2EEEEviS6_T1_)
        /*007c*/ 	.short	0x0380
        /*007e*/ 	.short	0x0020


	//----- nvinfo : EIATTR_SW_WAR
	.align		4
.L_5459:
        /*0080*/ 	.byte	0x04, 0x36
        /*0082*/ 	.short	(.L_5461 - .L_5460)
.L_5460:
        /*0084*/ 	.word	0x00000008
.L_5461:


//--------------------- .nv.info._ZN2at6native29vectorized_elementwise_kernelILi8EZNS0_50_GLOBAL__N__2680c7bb_12_PowKernel_cu_7dd49032_317029pow_tensor_scalar_kernel_implIssEEvRNS_18TensorIteratorBaseET0_EUlsE1_St5arrayIPcLm2EEEEviS6_T1_ --------------------------
	.section	.nv.info._ZN2at6native29vectorized_elementwise_kernelILi8EZNS0_50_GLOBAL__N__2680c7bb_12_PowKernel_cu_7dd49032_317029pow_tensor_scalar_kernel_implIssEEvRNS_18TensorIteratorBaseET0_EUlsE1_St5arrayIPcLm2EEEEviS6_T1_,"",@"SHT_CUDA_INFO"
	.sectionflags	@""
	.align	4


	//----- nvinfo : EIATTR_CUDA_API_VERSION
	.align		4
        /*0000*/ 	.byte	0x04, 0x37
        /*0002*/ 	.short	(.L_5463 - .L_5462)
.L_5462:
        /*0004*/ 	.word	0x00000082


	//----- nvinfo : EIATTR_KPARAM_INFO
	.align		4
.L_5463:
        /*0008*/ 	.byte	0x04, 0x17
        /*000a*/ 	.short	(.L_5465 - .L_5464)
.L_5464:
        /*000c*/ 	.word	0x00000000
        /*0010*/ 	.short	0x0002
        /*0012*/ 	.short	0x0010
        /*0014*/ 	.byte	0x00, 0xf0, 0x41, 0x00


	//----- nvinfo : EIATTR_KPARAM_INFO
	.align		4
.L_5465:
        /*0018*/ 	.byte	0x04, 0x17
        /*001a*/ 	.short	(.L_5467 - .L_5466)
.L_5466:
        /*001c*/ 	.word	0x00000000
        /*0020*/ 	.short	0x0001
        /*0022*/ 	.short	0x0008
        /*0024*/ 	.byte	0x00, 0xf0, 0x21, 0x00


	//----- nvinfo : EIATTR_KPARAM_INFO
	.align		4
.L_5467:
        /*0028*/ 	.byte	0x04, 0x17
        /*002a*/ 	.short	(.L_5469 - .L_5468)
.L_5468:
        /*002c*/ 	.word	0x00000000
        /*0030*/ 	.short	0x0000
        /*0032*/ 	.short	0x0000
        /*0034*/ 	.byte	0x00, 0xf0, 0x11, 0x00


	//----- nvinfo : EIATTR_SPARSE_MMA_MASK
	.align		4
.L_5469:
        /*0038*/ 	.byte	0x03, 0x50
        /*003a*/ 	.short	0x0000


	//----- nvinfo : EIATTR_MAXREG_COUNT
	.align		4
        /*003c*/ 	.byte	0x03, 0x1b
        /*003e*/ 	.short	0x00ff


	//----- nvinfo : EIATTR_MERCURY_ISA_VERSION
	.align		4
        /*0040*/ 	.byte	0x03, 0x5f
        /*0042*/ 	.short	0x0101


	//----- nvinfo : EIATTR_VRC_CTA_INIT_COUNT
	.align		4
        /*0044*/ 	.byte	0x02, 0x4a
	.zero		1
	.zero		1


	//----- nvinfo : EIATTR_EXIT_INSTR_OFFSETS
	.align		4
        /*0048*/ 	.byte	0x04, 0x1c
        /*004a*/ 	.short	(.L_5471 - .L_5470)


	//   ....[0]....
.L_5470:
        /*004c*/ 	.word	0x00000010


	//----- nvinfo : EIATTR_MAX_THREADS
	.align		4
.L_5471:
        /*0050*/ 	.byte	0x04, 0x05
        /*0052*/ 	.short	(.L_5473 - .L_5472)
.L_5472:
        /*0054*/ 	.word	0x00000080
        /*0058*/ 	.word	0x00000001
        /*005c*/ 	.word	0x00000001


	//----- nvinfo : EIATTR_CBANK_PARAM_SIZE
	.align		4
.L_5473:
        /*0060*/ 	.byte	0x03, 0x19
        /*0062*/ 	.short	0x0020


	//----- nvinfo : EIATTR_PARAM_CBANK
	.align		4
        /*0064*/ 	.byte	0x04, 0x0a
        /*0066*/ 	.short	(.L_5475 - .L_5474)
	.align		4
.L_5474:
        /*0068*/ 	.word	index@(.nv.constant0._ZN2at6native29vectorized_elementwise_kernelILi8EZNS0_50_GLOBAL__N__2680c7bb_12_PowKernel_cu_7dd49032_317029pow_tensor_scalar_kernel_implIssEEvRNS_18TensorIteratorBaseET0_EUlsE1_St5arrayIPcLm2EEEEviS6_T1_)
        /*006c*/ 	.short	0x0380
        /*006e*/ 	.short	0x0020


	//----- nvinfo : EIATTR_SW_WAR
	.align		4
.L_5475:
        /*0070*/ 	.byte	0x04, 0x36
        /*0072*/ 	.short	(.L_5477 - .L_5476)
.L_5476:
        /*0074*/ 	.word	0x00000008
.L_5477:


//--------------------- .nv.info._ZN2at6native18elementwise_kernelILi128ELi4EZNS0_15gpu_kernel_implIZNS0_50_GLOBAL__N__2680c7bb_12_PowKernel_cu_7dd49032_317029pow_tensor_scalar_kernel_implIssEEvRNS_18TensorIteratorBaseET0_EUlsE0_EEvS6_RKT_EUliE_EEviT1_ --------------------------
	.section	.nv.info._ZN2at6native18elementwise_kernelILi128ELi4EZNS0_15gpu_kernel_implIZNS0_50_GLOBAL__N__2680c7bb_12_PowKernel_cu_7dd49032_317029pow_tensor_scalar_kernel_implIssEEvRNS_18TensorIteratorBaseET0_EUlsE0_EEvS6_RKT_EUliE_EEviT1_,"",@"SHT_CUDA_INFO"
	.sectionflags	@""
	.align	4


	//----- nvinfo : EIATTR_CUDA_API_VERSION
	.align		4
        /*0000*/ 	.byte	0x04, 0x37
        /*0002*/ 	.short	(.L_5479 - .L_5478)
.L_5478:
        /*0004*/ 	.word	0x00000082


	//----- nvinfo : EIATTR_KPARAM_INFO
	.align		4
.L_5479:
        /*0008*/ 	.byte	0x04, 0x17
        /*000a*/ 	.short	(.L_5481 - .L_5480)
.L_5480:
        /*000c*/ 	.word	0x00000000
        /*0010*/ 	.short	0x0001
        /*0012*/ 	.short	0x0008
        /*0014*/ 	.byte	0x00, 0xf0, 0x81, 0x08


	//----- nvinfo : EIATTR_KPARAM_INFO
	.align		4
.L_5481:
        /*0018*/ 	.byte	0x04, 0x17
        /*001a*/ 	.short	(.L_5483 - .L_5482)
.L_5482:
        /*001c*/ 	.word	0x00000000
        /*0020*/ 	.short	0x0000
        /*0022*/ 	.short	0x0000
        /*0024*/ 	.byte	0x00, 0xf0, 0x11, 0x00


	//----- nvinfo : EIATTR_SPARSE_MMA_MASK
	.align		4
.L_5483:
        /*0028*/ 	.byte	0x03, 0x50
        /*002a*/ 	.short	0x0000


	//----- nvinfo : EIATTR_MAXREG_COUNT
	.align		4
        /*002c*/ 	.byte	0x03, 0x1b
        /*002e*/ 	.short	0x0080


	//----- nvinfo : EIATTR_EXTERNS
	.align		4
        /*0030*/ 	.byte	0x04, 0x0f
        /*0032*/ 	.short	(.L_5485 - .L_5484)


	//   ....[0]....
	.align		4
.L_5484:
        /*0034*/ 	.word	index@(__assertfail)


	//----- nvinfo : EIATTR_MERCURY_ISA_VERSION
	.align		4
.L_5485:
        /*0038*/ 	.byte	0x03, 0x5f
        /*003a*/ 	.short	0x0101


	//----- nvinfo : EIATTR_VRC_CTA_INIT_COUNT
	.align		4
        /*003c*/ 	.byte	0x02, 0x4a
	.zero		1
	.zero		1


	//----- nvinfo : EIATTR_SYSCALL_OFFSETS
	.align		4
        /*0040*/ 	.byte	0x04, 0x46
        /*0042*/ 	.short	(.L_5487 - .L_5486)


	//   ....[0]....
.L_5486:
        /*0044*/ 	.word	0x00002120


	//   ....[1]....
        /*0048*/ 	.word	0x00002f60


	//   ....[2]....
        /*004c*/ 	.word	0x00005220


	//   ....[3]....
        /*0050*/ 	.word	0x00005e70


	//   ....[4]....
        /*0054*/ 	.word	0x00008250


	//   ....[5]....
        /*0058*/ 	.word	0x00008ea0


	//   ....[6]....
        /*005c*/ 	.word	0x0000b290


	//   ....[7]....
        /*0060*/ 	.word	0x0000beb0


	//----- nvinfo : EIATTR_EXIT_INSTR_OFFSETS
	.align		4
.L_5487:
        /*0064*/ 	.byte	0x04, 0x1c
        /*0066*/ 	.short	(.L_5489 - .L_5488)


	//   ....[0]....
.L_5488:
        /*0068*/ 	.word	0x00009180


	//   ....[1]....
        /*006c*/ 	.word	0x0000b3f0


	//   ....[2]....
        /*0070*/ 	.word	0x0000b410


	//   ....[3]....
        /*0074*/ 	.word	0x0000b4b0


	//   ....[4]....
        /*0078*/ 	.word	0x0000b4e0


	//   ....[5]....
        /*007c*/ 	.word	0x0000b500


	//   ....[6]....
        /*0080*/ 	.word	0x0000b590


	//   ....[7]....
        /*0084*/ 	.word	0x0000b5d0


	//   ....[8]....
        /*0088*/ 	.word	0x0000b670


	//   ....[9]....
        /*008c*/ 	.word	0x0000b6c0


	//   ....[10]....
        /*0090*/ 	.word	0x0000b6f0


	//   ....[11]....
        /*0094*/ 	.word	0x0000b7b0


	//   ....[12]....
        /*0098*/ 	.word	0x0000b920


	//   ....[13]....
        /*009c*/ 	.word	0x0000ba90


	//   ....[14]....
        /*00a0*/ 	.word	0x0000bbf0


	//   ....[15]....
        /*00a4*/ 	.word	0x0000bc30


	//   ....[16]....
        /*00a8*/ 	.word	0x0000bc60


	//   ....[17]....
        /*00ac*/ 	.word	0x0000bd10


	//   ....[18]....
        /*00b0*/ 	.word	0x0000bd50


	//   ....[19]....
        /*00b4*/ 	.word	0x0000bec0


	//   ....[20]....
        /*00b8*/ 	.word	0x0000bfd0


	//   ....[21]....
        /*00bc*/ 	.word	0x0000c110


	//   ....[22]....
        /*00c0*/ 	.word	0x0000c150


	//----- nvinfo : EIATTR_MAX_THREADS
	.align		4
.L_5489:
        /*00c4*/ 	.byte	0x04, 0x05
        /*00c6*/ 	.short	(.L_5491 - .L_5490)
.L_5490:
        /*00c8*/ 	.word	0x00000080
        /*00cc*/ 	.word	0x00000001
        /*00d0*/ 	.word	0x00000001


	//----- nvinfo : EIATTR_CRS_STACK_SIZE
	.align		4
.L_5491:
        /*00d4*/ 	.byte	0x04, 0x1e
        /*00d6*/ 	.short	(.L_5493 - .L_5492)
.L_5492:
        /*00d8*/ 	.word	0x00000000


	//----- nvinfo : EIATTR_CBANK_PARAM_SIZE
	.align		4
.L_5493:
        /*00dc*/ 	.byte	0x03, 0x19
        /*00de*/ 	.short	0x0228


	//----- nvinfo : EIATTR_PARAM_CBANK
	.align		4
        /*00e0*/ 	.byte	0x04, 0x0a
        /*00e2*/ 	.short	(.L_5495 - .L_5494)
	.align		4
.L_5494:
        /*00e4*/ 	.word	index@(.nv.constant0._ZN2at6native18elementwise_kernelILi128ELi4EZNS0_15gpu_kernel_implIZNS0_50_GLOBAL__N__2680c7bb_12_PowKernel_cu_7dd49032_317029pow_tensor_scalar_kernel_implIssEEvRNS_18TensorIteratorBaseET0_EUlsE0_EEvS6_RKT_EUliE_EEviT1_)
        /*00e8*/ 	.short	0x0380
        /*00ea*/ 	.short	0x0228


	//----- nvinfo : EIATTR_SW_WAR
	.align		4
.L_5495:
        /*00ec*/ 	.byte	0x04, 0x36
        /*00ee*/ 	.short	(.L_5497 - .L_5496)
.L_5496:
        /*00f0*/ 	.word	0x00000008
.L_5497:


//--------------------- .nv.info._ZN2at6native27unrolled_elementwise_kernelIZNS0_50_GLOBAL__N__2680c7bb_12_PowKernel_cu_7dd49032_317029pow_tensor_scalar_kernel_implIssEEvRNS_18TensorIteratorBaseET0_EUlsE0_St5arrayIPcLm2EELi4E23TrivialOffsetCalculatorILi1EjESC_NS0_6memory12LoadWithCastILi1EEENSD_13StoreWithCastILi1EEEEEviT_S6_T2_T3_T4_T5_ --------------------------
	.section	.nv.info._ZN2at6native27unrolled_elementwise_kernelIZNS0_50_GLOBAL__N__2680c7bb_12_PowKernel_cu_7dd49032_317029pow_tensor_scalar_kernel_implIssEEvRNS_18TensorIteratorBaseET0_EUlsE0_St5arrayIPcLm2EELi4E23TrivialOffsetCalculatorILi1EjESC_NS0_6memory12LoadWithCastILi1EEENSD_13StoreWithCastILi1EEEEEviT_S6_T2_T3_T4_T5_,"",@"SHT_CUDA_INFO"
	.sectionflags	@""
	.align	4


	//----- nvinfo : EIATTR_CUDA_API_VERSION
	.align		4
        /*0000*/ 	.byte	0x04, 0x37
        /*0002*/ 	.short	(.L_5499 - .L_5498)
.L_5498:
        /*0004*/ 	.word	0x00000082


	//----- nvinfo : EIATTR_KPARAM_INFO
	.align		4
.L_5499:
        /*0008*/ 	.byte	0x04, 0x17
        /*000a*/ 	.short	(.L_5501 - .L_5500)
.L_5500:
        /*000c*/ 	.word	0x00000000
        /*0010*/ 	.short	0x0006
        /*0012*/ 	.short	0x002c
        /*0014*/ 	.byte	0x00, 0xf0, 0x21, 0x00


	//----- nvinfo : EIATTR_KPARAM_INFO
	.align		4
.L_5501:
        /*0018*/ 	.byte	0x04, 0x17
        /*001a*/ 	.short	(.L_5503 - .L_5502)
.L_5502:
        /*001c*/ 	.word	0x00000000
        /*0020*/ 	.short	0x0005
        /*0022*/ 	.short	0x0024
        /*0024*/ 	.byte	0x00, 0xf0, 0x21, 0x00


	//----- nvinfo : EIATTR_KPARAM_INFO
	.align		4
.L_5503:
        /*0028*/ 	.byte	0x04, 0x17
        /*002a*/ 	.short	(.L_5505 - .L_5504)
.L_5504:
        /*002c*/ 	.word	0x00000000
        /*0030*/ 	.short	0x0004
        /*0032*/ 	.short	0x0021
        /*0034*/ 	.byte	0x00, 0xf0, 0x05, 0x00


	//----- nvinfo : EIATTR_KPARAM_INFO
	.align		4
.L_5505:
        /*0038*/ 	.byte	0x04, 0x17
        /*003a*/ 	.short	(.L_5507 - .L_5506)
.L_5506:
        /*003c*/ 	.word	0x00000000
        /*0040*/ 	.short	0x0003
        /*0042*/ 	.short	0x0020
        /*0044*/ 	.byte	0x00, 0xf0, 0x05, 0x00


	//----- nvinfo : EIATTR_KPARAM_INFO
	.align		4
.L_5507:
        /*0048*/ 	.byte	0x04, 0x17
        /*004a*/ 	.short	(.L_5509 - .L_5508)
.L_5508:
        /*004c*/ 	.word	0x00000000
        /*0050*/ 	.short	0x0002
        /*0052*/ 	.short	0x0010
        /*0054*/ 	.byte	0x00, 0xf0, 0x41, 0x00


	//----- nvinfo : EIATTR_KPARAM_INFO
	.align		4
.L_5509:
        /*0058*/ 	.byte	0x04, 0x17
        /*005a*/ 	.short	(.L_5511 - .L_5510)
.L_5510:
        /*005c*/ 	.word	0x00000000
        /*0060*/ 	.short	0x0001
        /*0062*/ 	.short	0x0008
        /*0064*/ 	.byte	0x00, 0xf0, 0x21, 0x00


	//----- nvinfo : EIATTR_KPARAM_INFO
	.align		4
.L_5511:
        /*0068*/ 	.byte	0x04, 0x17
        /*006a*/ 	.short	(.L_5513 - .L_5512)
.L_5512:
        /*006c*/ 	.word	0x00000000
        /*0070*/ 	.short	0x0000
        /*0072*/ 	.short	0x0000
        /*0074*/ 	.byte	0x00, 0xf0, 0x11, 0x00


	//----- nvinfo : EIATTR_SPARSE_MMA_MASK
	.align		4
.L_5513:
        /*0078*/ 	.byte	0x03, 0x50
        /*007a*/ 	.short	0x0000


	//----- nvinfo : EIATTR_MAXREG_COUNT
	.align		4
        /*007c*/ 	.byte	0x03, 0x1b
        /*007e*/ 	.short	0x00ff


	//----- nvinfo : EIATTR_EXTERNS
	.align		4
        /*0080*/ 	.byte	0x04, 0x0f
        /*0082*/ 	.short	(.L_5515 - .L_5514)


	//   ....[0]....
	.align		4
.L_5514:
        /*0084*/ 	.word	index@(__assertfail)


	//----- nvinfo : EIATTR_MERCURY_ISA_VERSION
	.align		4
.L_5515:
        /*0088*/ 	.byte	0x03, 0x5f
        /*008a*/ 	.short	0x0101


	//----- nvinfo : EIATTR_VRC_CTA_INIT_COUNT
	.align		4
        /*008c*/ 	.byte	0x02, 0x4a
	.zero		1
	.zero		1


	//----- nvinfo : EIATTR_SYSCALL_OFFSETS
	.align		4
        /*0090*/ 	.byte	0x04, 0x46
        /*0092*/ 	.short	(.L_5517 - .L_5516)


	//   ....[0]....
.L_5516:
        /*0094*/ 	.word	0x00000e30


	//   ....[1]....
        /*0098*/ 	.word	0x00001de0


	//   ....[2]....
        /*009c*/ 	.word	0x00002cd0


	//   ....[3]....
        /*00a0*/ 	.word	0x00003bc0


	//   ....[4]....
        /*00a4*/ 	.word	0x00004b00


	//   ....[5]....
        /*00a8*/ 	.word	0x000058c0


	//   ....[6]....
        /*00ac*/ 	.word	0x000067a0


	//   ....[7]....
        /*00b0*/ 	.word	0x00007660


	//----- nvinfo : EIATTR_EXIT_INSTR_OFFSETS
	.align		4
.L_5517:
        /*00b4*/ 	.byte	0x04, 0x1c
        /*00b6*/ 	.short	(.L_5519 - .L_5518)


	//   ....[0]....
.L_5518:
        /*00b8*/ 	.word	0x00006a70


	//   ....[1]....
        /*00bc*/ 	.word	0x00006ba0


	//   ....[2]....
        /*00c0*/ 	.word	0x00006bc0


	//   ....[3]....
        /*00c4*/ 	.word	0x00006c60


	//   ....[4]....
        /*00c8*/ 	.word	0x00006c90


	//   ....[5]....
        /*00cc*/ 	.word	0x00006cb0


	//   ....[6]....
        /*00d0*/ 	.word	0x00006d40


	//   ....[7]....
        /*00d4*/ 	.word	0x00006d80


	//   ....[8]....
        /*00d8*/ 	.word	0x00006e20


	//   ....[9]....
        /*00dc*/ 	.word	0x00006e70


	//   ....[10]....
        /*00e0*/ 	.word	0x00006ea0


	//   ....[11]....
        /*00e4*/ 	.word	0x00006f60


	//   ....[12]....
        /*00e8*/ 	.word	0x000070d0


	//   ....[13]....
        /*00ec*/ 	.word	0x00007240


	//   ....[14]....
        /*00f0*/ 	.word	0x000073a0


	//   ....[15]....
        /*00f4*/ 	.word	0x000073e0


	//   ....[16]....
        /*00f8*/ 	.word	0x00007410


	//   ....[17]....
        /*00fc*/ 	.word	0x000074c0


	//   ....[18]....
        /*0100*/ 	.word	0x00007500


	//   ....[19]....
        /*0104*/ 	.word	0x00007670


	//   ....[20]....
        /*0108*/ 	.word	0x00007780


	//   ....[21]....
        /*010c*/ 	.word	0x000078c0


	//   ....[22]....
        /*0110*/ 	.word	0x00007900


	//----- nvinfo : EIATTR_MAX_THREADS
	.align		4
.L_5519:
        /*0114*/ 	.byte	0x04, 0x05
        /*0116*/ 	.short	(.L_5521 - .L_5520)
.L_5520:
        /*0118*/ 	.word	0x00000080
        /*011c*/ 	.word	0x00000001
        /*0120*/ 	.word	0x00000001


	//----- nvinfo : EIATTR_CRS_STACK_SIZE
	.align		4
.L_5521:
        /*0124*/ 	.byte	0x04, 0x1e
        /*0126*/ 	.short	(.L_5523 - .L_5522)
.L_5522:
        /*0128*/ 	.word	0x00000000


	//----- nvinfo : EIATTR_CBANK_PARAM_SIZE
	.align		4
.L_5523:
        /*012c*/ 	.byte	0x03, 0x19
        /*012e*/ 	.short	0x0034


	//----- nvinfo : EIATTR_PARAM_CBANK
	.align		4
        /*0130*/ 	.byte	0x04, 0x0a
        /*0132*/ 	.short	(.L_5525 - .L_5524)
	.align		4
.L_5524:
        /*0134*/ 	.word	index@(.nv.constant0._ZN2at6native27unrolled_elementwise_kernelIZNS0_50_GLOBAL__N__2680c7bb_12_PowKernel_cu_7dd49032_317029pow_tensor_scalar_kernel_implIssEEvRNS_18TensorIteratorBaseET0_EUlsE0_St5arrayIPcLm2EELi4E23TrivialOffsetCalculatorILi1EjESC_NS0_6memory12LoadWithCastILi1EEENSD_13StoreWithCastILi1EEEEEviT_S6_T2_T3_T4_T5_)
        /*0138*/ 	.short	0x0380
        /*013a*/ 	.short	0x0034


	//----- nvinfo : EIATTR_SW_WAR
	.align		4
.L_5525:
        /*013c*/ 	.byte	0x04, 0x36
        /*013e*/ 	.short	(.L_5527 - .L_5526)
.L_5526:
        /*0140*/ 	.word	0x00000008
.L_5527:


//--------------------- .nv.info._ZN2at6native18elementwise_kernelILi128ELi4EZNS0_22gpu_kernel_impl_nocastIZNS0_50_GLOBAL__N__2680c7bb_12_PowKernel_cu_7dd49032_317029pow_tensor_scalar_kernel_implIssEEvRNS_18TensorIteratorBaseET0_EUlsE0_EEvS6_RKT_EUliE_EEviT1_ --------------------------
	.section	.nv.info._ZN2at6native18elementwise_kernelILi128ELi4EZNS0_22gpu_kernel_impl_nocastIZNS0_50_GLOBAL__N__2680c7bb_12_PowKernel_cu_7dd49032_317029pow_tensor_scalar_kernel_implIssEEvRNS_18TensorIteratorBaseET0_EUlsE0_EEvS6_RKT_EUliE_EEviT1_,"",@"SHT_CUDA_INFO"
	.sectionflags	@""
	.align	4


	//----- nvinfo : EIATTR_CUDA_API_VERSION
	.align		4
        /*0000*/ 	.byte	0x04, 0x37
        /*0002*/ 	.short	(.L_5529 - .L_5528)
.L_5528:
        /*0004*/ 	.word	0x00000082


	//----- nvinfo : EIATTR_KPARAM_INFO
	.align		4
.L_5529:
        /*0008*/ 	.byte	0x04, 0x17
        /*000a*/ 	.short	(.L_5531 - .L_5530)
.L_5530:
        /*000c*/ 	.word	0x00000000
        /*0010*/ 	.short	0x0001
        /*0012*/ 	.short	0x0008
        /*0014*/ 	.byte	0x00, 0xf0, 0x61, 0x08


	//----- nvinfo : EIATTR_KPARAM_INFO
	.align		4
.L_5531:
        /*0018*/ 	.byte	0x04, 0x17
        /*001a*/ 	.short	(.L_5533 - .L_5532)
.L_5532:
        /*001c*/ 	.word	0x00000000
        /*0020*/ 	.short	0x0000
        /*0022*/ 	.short	0x0000
        /*0024*/ 	.byte	0x00, 0xf0, 0x11, 0x00


	//----- nvinfo : EIATTR_SPARSE_MMA_MASK
	.align		4
.L_5533:
        /*0028*/ 	.byte	0x03, 0x50
        /*002a*/ 	.short	0x0000


	//----- nvinfo : EIATTR_MAXREG_COUNT
	.align		4
        /*002c*/ 	.byte	0x03, 0x1b
        /*002e*/ 	.short	0x0080


	//----- nvinfo : EIATTR_MERCURY_ISA_VERSION
	.align		4
        /*0030*/ 	.byte	0x03, 0x5f
        /*0032*/ 	.short	0x0101


	//----- nvinfo : EIATTR_VRC_CTA_INIT_COUNT
	.align		4
        /*0034*/ 	.byte	0x02, 0x4a
	.zero		1
	.zero		1


	//----- nvinfo : EIATTR_EXIT_INSTR_OFFSETS
	.align		4
        /*0038*/ 	.byte	0x04, 0x1c
        /*003a*/ 	.short	(.L_5535 - .L_5534)


	//   ....[0]....
.L_5534:
        /*003c*/ 	.word	0x00000330


	//   ....[1]....
        /*0040*/ 	.word	0x000003c0


	//   ....[2]....
        /*0044*/ 	.word	0x00003f10


	//   ....[3]....
        /*0048*/ 	.word	0x00005270


	//----- nvinfo : EIATTR_MAX_THREADS
	.align		4
.L_5535:
        /*004c*/ 	.byte	0x04, 0x05
        /*004e*/ 	.short	(.L_5537 - .L_5536)
.L_5536:
        /*0050*/ 	.word	0x00000080
        /*0054*/ 	.word	0x00000001
        /*0058*/ 	.word	0x00000001


	//----- nvinfo : EIATTR_CRS_STACK_SIZE
	.align		4
.L_5537:
        /*005c*/ 	.byte	0x04, 0x1e
        /*005e*/ 	.short	(.L_5539 - .L_5538)
.L_5538:
        /*0060*/ 	.word	0x00000000


	//----- nvinfo : EIATTR_CBANK_PARAM_SIZE
	.align		4
.L_5539:
        /*0064*/ 	.byte	0x03, 0x19
        /*0066*/ 	.short	0x0220


	//----- nvinfo : EIATTR_PARAM_CBANK
	.align		4
        /*0068*/ 	.byte	0x04, 0x0a
        /*006a*/ 	.short	(.L_5541 - .L_5540)
	.align		4
.L_5540:
        /*006c*/ 	.word	index@(.nv.constant0._ZN2at6native18elementwise_kernelILi128ELi4EZNS0_22gpu_kernel_impl_nocastIZNS0_50_GLOBAL__N__2680c7bb_12_PowKernel_cu_7dd49032_317029pow_tensor_scalar_kernel_implIssEEvRNS_18TensorIteratorBaseET0_EUlsE0_EEvS6_RKT_EUliE_EEviT1_)
        /*0070*/ 	.short	0x0380
        /*0072*/ 	.short	0x0220


	//----- nvinfo : EIATTR_SW_WAR
	.align		4
.L_5541:
        /*0074*/ 	.byte	0x04, 0x36
        /*0076*/ 	.short	(.L_5543 - .L_5542)
.L_5542:
        /*0078*/ 	.word	0x00000008
.L_5543:


//--------------------- .nv.info._ZN2at6native27unrolled_elementwise_kernelIZNS0_50_GLOBAL__N__2680c7bb_12_PowKernel_cu_7dd49032_317029pow_tensor_scalar_kernel_implIssEEvRNS_18TensorIteratorBaseET0_EUlsE0_St5arrayIPcLm2EELi4E23TrivialOffsetCalculatorILi1EjESC_NS0_6memory15LoadWithoutCastENSD_16StoreWithoutCastEEEviT_S6_T2_T3_T4_T5_ --------------------------
	.section	.nv.info._ZN2at6native27unrolled_elementwise_kernelIZNS0_50_GLOBAL__N__2680c7bb_12_PowKernel_cu_7dd49032_317029pow_tensor_scalar_kernel_implIssEEvRNS_18TensorIteratorBaseET0_EUlsE0_St5arrayIPcLm2EELi4E23TrivialOffsetCalculatorILi1EjESC_NS0_6memory15LoadWithoutCastENSD_16StoreWithoutCastEEEviT_S6_T2_T3_T4_T5_,"",@"SHT_CUDA_INFO"
	.sectionflags	@""
	.align	4


	//----- nvinfo : EIATTR_CUDA_API_VERSION
	.align		4
        /*0000*/ 	.byte	0x04, 0x37
        /*0002*/ 	.short	(.L_5545 - .L_5544)
.L_5544:
        /*0004*/ 	.word	0x00000082


	//----- nvinfo : EIATTR_KPARAM_INFO
	.align		4
.L_5545:
        /*0008*/ 	.byte	0x04, 0x17
        /*000a*/ 	.short	(.L_5547 - .L_5546)
.L_5546:
        /*000c*/ 	.word	0x00000000
        /*0010*/ 	.short	0x0006
        /*0012*/ 	.short	0x0023
        /*0014*/ 	.byte	0x00, 0xf0, 0x05, 0x00


	//----- nvinfo : EIATTR_KPARAM_INFO
	.align		4
.L_5547:
        /*0018*/ 	.byte	0x04, 0x17
        /*001a*/ 	.short	(.L_5549 - .L_5548)
.L_5548:
        /*001c*/ 	.word	0x00000000
        /*0020*/ 	.short	0x0005
        /*0022*/ 	.short	0x0022
        /*0024*/ 	.byte	0x00, 0xf0, 0x05, 0x00


	//----- nvinfo : EIATTR_KPARAM_INFO
	.align		4
.L_5549:
        /*0028*/ 	.byte	0x04, 0x17
        /*002a*/ 	.short	(.L_5551 - .L_5550)
.L_5550:
        /*002c*/ 	.word	0x00000000
        /*0030*/ 	.short	0x0004
        /*0032*/ 	.short	0x0021
        /*0034*/ 	.byte	0x00, 0xf0, 0x05, 0x00


	//----- nvinfo : EIATTR_KPARAM_INFO
	.align		4
.L_5551:
        /*0038*/ 	.byte	0x04, 0x17
        /*003a*/ 	.short	(.L_5553 - .L_5552)
.L_5552:
        /*003c*/ 	.word	0x00000000
        /*0040*/ 	.short	0x0003
        /*0042*/ 	.short	0x0020
        /*0044*/ 	.byte	0x00, 0xf0, 0x05, 0x00


	//----- nvinfo : EIATTR_KPARAM_INFO
	.align		4
.L_5553:
        /*0048*/ 	.byte	0x04, 0x17
        /*004a*/ 	.short	(.L_5555 - .L_5554)
.L_5554:
        /*004c*/ 	.word	0x00000000
        /*0050*/ 	.short	0x0002
        /*0052*/ 	.short	0x0010
        /*0054*/ 	.byte	0x00, 0xf0, 0x41, 0x00


	//----- nvinfo : EIATTR_KPARAM_INFO
	.align		4
.L_5555:
        /*0058*/ 	.byte	0x04, 0x17
        /*005a*/ 	.short	(.L_5557 - .L_5556)
.L_5556:
        /*005c*/ 	.word	0x00000000
        /*0060*/ 	.short	0x0001
        /*0062*/ 	.short	0x0008
        /*0064*/ 	.byte	0x00, 0xf0, 0x21, 0x00


	//----- nvinfo : EIATTR_KPARAM_INFO
	.align		4
.L_5557:
        /*0068*/ 	.byte	0x04, 0x17
        /*006a*/ 	.short	(.L_5559 - .L_5558)
.L_5558:
        /*006c*/ 	.word	0x00000000
        /*0070*/ 	.short	0x0000
        /*0072*/ 	.short	0x0000
        /*0074*/ 	.byte	0x00, 0xf0, 0x11, 0x00


	//----- nvinfo : EIATTR_SPARSE_MMA_MASK
	.align		4
.L_5559:
        /*0078*/ 	.byte	0x03, 0x50
        /*007a*/ 	.short	0x0000


	//----- nvinfo : EIATTR_MAXREG_COUNT
	.align		4
        /*007c*/ 	.byte	0x03, 0x1b
        /*007e*/ 	.short	0x00ff


	//----- nvinfo : EIATTR_MERCURY_ISA_VERSION
	.align		4
        /*0080*/ 	.byte	0x03, 0x5f
        /*0082*/ 	.short	0x0101


	//----- nvinfo : EIATTR_VRC_CTA_INIT_COUNT
	.align		4
        /*0084*/ 	.byte	0x02, 0x4a
	.zero		1
	.zero		1


	//----- nvinfo : EIATTR_EXIT_INSTR_OFFSETS
	.align		4
        /*0088*/ 	.byte	0x04, 0x1c
        /*008a*/ 	.short	(.L_5561 - .L_5560)


	//   ....[0]....
.L_5560:
        /*008c*/ 	.word	0x000004b0


	//   ....[1]....
        /*0090*/ 	.word	0x00000540


	//----- nvinfo : EIATTR_MAX_THREADS
	.align		4
.L_5561:
        /*0094*/ 	.byte	0x04, 0x05
        /*0096*/ 	.short	(.L_5563 - .L_5562)
.L_5562:
        /*0098*/ 	.word	0x00000080
        /*009c*/ 	.word	0x00000001
        /*00a0*/ 	.word	0x00000001


	//----- nvinfo : EIATTR_CRS_STACK_SIZE
	.align		4
.L_5563:
        /*00a4*/ 	.byte	0x04, 0x1e
        /*00a6*/ 	.short	(.L_5565 - .L_5564)
.L_5564:
        /*00a8*/ 	.word	0x00000000


	//----- nvinfo : EIATTR_CBANK_PARAM_SIZE
	.align		4
.L_5565:
        /*00ac*/ 	.byte	0x03, 0x19
        /*00ae*/ 	.short	0x0024


	//----- nvinfo : EIATTR_PARAM_CBANK
	.align		4
        /*00b0*/ 	.byte	0x04, 0x0a
        /*00b2*/ 	.short	(.L_5567 - .L_5566)
	.align		4
.L_5566:
        /*00b4*/ 	.word	index@(.nv.constant0._ZN2at6native27unrolled_elementwise_kernelIZNS0_50_GLOBAL__N__2680c7bb_12_PowKernel_cu_7dd49032_317029pow_tensor_scalar_kernel_implIssEEvRNS_18TensorIteratorBaseET0_EUlsE0_St5arrayIPcLm2EELi4E23TrivialOffsetCalculatorILi1EjESC_NS0_6memory15LoadWithoutCastENSD_16StoreWithoutCastEEEviT_S6_T2_T3_T4_T5_)
        /*00b8*/ 	.short	0x0380
        /*00ba*/ 	.short	0x0024


	//----- nvinfo : EIATTR_SW_WAR
	.align		4
.L_5567:
        /*00bc*/ 	.byte	0x04, 0x36
        /*00be*/ 	.short	(.L_5569 - .L_5568)
.L_5568:
        /*00c0*/ 	.word	0x00000008
.L_5569:


//--------------------- .nv.info._ZN2at6native29vectorized_elementwise_kernelILi2EZNS0_50_GLOBAL__N__2680c7bb_12_PowKernel_cu_7dd49032_317029pow_tensor_scalar_kernel_implIssEEvRNS_18TensorIteratorBaseET0_EUlsE0_St5arrayIPcLm2EEEEviS6_T1_ --------------------------
	.section	.nv.info._ZN2at6native29vectorized_elementwise_kernelILi2EZNS0_50_GLOBAL__N__2680c7bb_12_PowKernel_cu_7dd49032_317029pow_tensor_scalar_kernel_implIssEEvRNS_18TensorIteratorBaseET0_EUlsE0_St5arrayIPcLm2EEEEviS6_T1_,"",@"SHT_CUDA_INFO"
	.sectionflags	@""
	.align	4


	//----- nvinfo : EIATTR_CUDA_API_VERSION
	.align		4
        /*0000*/ 	.byte	0x04, 0x37
        /*0002*/ 	.short	(.L_5571 - .L_5570)
.L_5570:
        /*0004*/ 	.word	0x00000082


	//----- nvinfo : EIATTR_KPARAM_INFO
	.align		4
.L_5571:
        /*0008*/ 	.byte	0x04, 0x17
        /*000a*/ 	.short	(.L_5573 - .L_5572)
.L_5572:
        /*000c*/ 	.word	0x00000000
        /*0010*/ 	.short	0x0002
        /*0012*/ 	.short	0x0010
        /*0014*/ 	.byte	0x00, 0xf0, 0x41, 0x00


	//----- nvinfo : EIATTR_KPARAM_INFO
	.align		4
.L_5573:
        /*0018*/ 	.byte	0x04, 0x17
        /*001a*/ 	.short	(.L_5575 - .L_5574)
.L_5574:
        /*001c*/ 	.word	0x00000000
        /*0020*/ 	.short	0x0001
        /*0022*/ 	.short	0x0008
        /*0024*/ 	.byte	0x00, 0xf0, 0x21, 0x00


	//----- nvinfo : EIATTR_KPARAM_INFO
	.align		4
.L_5575:
        /*0028*/ 	.byte	0x04, 0x17
        /*002a*/ 	.short	(.L_5577 - .L_5576)
.L_5576:
        /*002c*/ 	.word	0x00000000
        /*0030*/ 	.short	0x0000
        /*0032*/ 	.short	0x0000
        /*0034*/ 	.byte	0x00, 0xf0, 0x11, 0x00


	//----- nvinfo : EIATTR_SPARSE_MMA_MASK
	.align		4
.L_5577:
        /*0038*/ 	.byte	0x03, 0x50
        /*003a*/ 	.short	0x0000


	//----- nvinfo : EIATTR_MAXREG_COUNT
	.align		4
        /*003c*/ 	.byte	0x03, 0x1b
        /*003e*/ 	.short	0x00ff


	//----- nvinfo : EIATTR_MERCURY_ISA_VERSION
	.align		4
        /*0040*/ 	.byte	0x03, 0x5f
        /*0042*/ 	.short	0x0101


	//----- nvinfo : EIATTR_VRC_CTA_INIT_COUNT
	.align		4
        /*0044*/ 	.byte	0x02, 0x4a
	.zero		1
	.zero		1


	//----- nvinfo : EIATTR_EXIT_INSTR_OFFSETS
	.align		4
        /*0048*/ 	.byte	0x04, 0x1c
        /*004a*/ 	.short	(.L_5579 - .L_5578)


	//   ....[0]....
.L_5578:
        /*004c*/ 	.word	0x00000960


	//   ....[1]....
        /*0050*/ 	.word	0x00000a00


	//   ....[2]....
        /*0054*/ 	.word	0x00000d60


	//----- nvinfo : EIATTR_MAX_THREADS
	.align		4
.L_5579:
        /*0058*/ 	.byte	0x04, 0x05
        /*005a*/ 	.short	(.L_5581 - .L_5580)
.L_5580:
        /*005c*/ 	.word	0x00000080
        /*0060*/ 	.word	0x00000001
        /*0064*/ 	.word	0x00000001


	//----- nvinfo : EIATTR_CRS_STACK_SIZE
	.align		4
.L_5581:
        /*0068*/ 	.byte	0x04, 0x1e
        /*006a*/ 	.short	(.L_5583 - .L_5582)
.L_5582:
        /*006c*/ 	.word	0x00000000


	//----- nvinfo : EIATTR_CBANK_PARAM_SIZE
	.align		4
.L_5583:
        /*0070*/ 	.byte	0x03, 0x19
        /*0072*/ 	.short	0x0020


	//----- nvinfo : EIATTR_PARAM_CBANK
	.align		4
        /*0074*/ 	.byte	0x04, 0x0a
        /*0076*/ 	.short	(.L_5585 - .L_5584)
	.align		4
.L_5584:
        /*0078*/ 	.word	index@(.nv.constant0._ZN2at6native29vectorized_elementwise_kernelILi2EZNS0_50_GLOBAL__N__2680c7bb_12_PowKernel_cu_7dd49032_317029pow_tensor_scalar_kernel_implIssEEvRNS_18TensorIteratorBaseET0_EUlsE0_St5arrayIPcLm2EEEEviS6_T1_)
        /*007c*/ 	.short	0x0380
        /*007e*/ 	.short	0x0020


	//----- nvinfo : EIATTR_SW_WAR
	.align		4
.L_5585:
        /*0080*/ 	.byte	0x04, 0x36
        /*0082*/ 	.short	(.L_5587 - .L_5586)
.L_5586:
        /*0084*/ 	.word	0x00000008
.L_5587:


//--------------------- .nv.info._ZN2at6native29vectorized_elementwise_kernelILi4EZNS0_50_GLOBAL__N__2680c7bb_12_PowKernel_cu_7dd49032_317029pow_tensor_scalar_kernel_implIssEEvRNS_18TensorIteratorBaseET0_EUlsE0_St5arrayIPcLm2EEEEviS6_T1_ --------------------------
	.section	.nv.info._ZN2at6native29vectorized_elementwise_kernelILi4EZNS0_50_GLOBAL__N__2680c7bb_12_PowKernel_cu_7dd49032_317029pow_tensor_scalar_kernel_implIssEEvRNS_18TensorIteratorBaseET0_EUlsE0_St5arrayIPcLm2EEEEviS6_T1_,"",@"SHT_CUDA_INFO"
	.sectionflags	@""
	.align	4


	//----- nvinfo : EIATTR_CUDA_API_VERSION
	.align		4
        /*0000*/ 	.byte	0x04, 0x37
        /*0002*/ 	.short	(.L_5589 - .L_5588)
.L_5588:
        /*0004*/ 	.word	0x00000082


	//----- nvinfo : EIATTR_KPARAM_INFO
	.align		4
.L_5589:
        /*0008*/ 	.byte	0x04, 0x17
        /*000a*/ 	.short	(.L_5591 - .L_5590)
.L_5590:
        /*000c*/ 	.word	0x00000000
        /*0010*/ 	.short	0x0002
        /*0012*/ 	.short	0x0010
        /*0014*/ 	.byte	0x00, 0xf0, 0x41, 0x00


	//----- nvinfo : EIATTR_KPARAM_INFO
	.align		4
.L_5591:
        /*0018*/ 	.byte	0x04, 0x17
        /*001a*/ 	.short	(.L_5593 - .L_5592)
.L_5592:
        /*001c*/ 	.word	0x00000000
        /*0020*/ 	.short	0x0001
        /*0022*/ 	.short	0x0008
        /*0024*/ 	.byte	0x00, 0xf0, 0x21, 0x00


	//----- nvinfo : EIATTR_KPARAM_INFO
	.align		4
.L_5593:
        /*0028*/ 	.byte	0x04, 0x17
        /*002a*/ 	.short	(.L_5595 - .L_5594)
.L_5594:
        /*002c*/ 	.word	0x00000000
        /*0030*/ 	.short	0x0000
        /*0032*/ 	.short	0x0000
        /*0034*/ 	.byte	0x00, 0xf0, 0x11, 0x00


	//----- nvinfo : EIATTR_SPARSE_MMA_MASK
	.align		4
.L_5595:
        /*0038*/ 	.byte	0x03, 0x50
        /*003a*/ 	.short	0x0000


	//----- nvinfo : EIATTR_MAXREG_COUNT
	.align		4
        /*003c*/ 	.byte	0x03, 0x1b
        /*003e*/ 	.short	0x00ff


	//----- nvinfo : EIATTR_MERCURY_ISA_VERSION
	.align		4
        /*0040*/ 	.byte	0x03, 0x5f
        /*0042*/ 	.short	0x0101


	//----- nvinfo : EIATTR_VRC_CTA_INIT_COUNT
	.align		4
        /*0044*/ 	.byte	0x02, 0x4a
	.zero		1
	.zero		1


	//----- nvinfo : EIATTR_EXIT_INSTR_OFFSETS
	.align		4
        /*0048*/ 	.byte	0x04, 0x1c
        /*004a*/ 	.short	(.L_5597 - .L_5596)


	//   ....[0]....
.L_5596:
        /*004c*/ 	.word	0x00000960


	//   ....[1]....
        /*0050*/ 	.word	0x00000a00


	//   ....[2]....
        /*0054*/ 	.word	0x00000d70


	//----- nvinfo : EIATTR_MAX_THREADS
	.align		4
.L_5597:
        /*0058*/ 	.byte	0x04, 0x05
        /*005a*/ 	.short	(.L_5599 - .L_5598)
.L_5598:
        /*005c*/ 	.word	0x00000080
        /*0060*/ 	.word	0x00000001
        /*0064*/ 	.word	0x00000001


	//----- nvinfo : EIATTR_CRS_STACK_SIZE
	.align		4
.L_5599:
        /*0068*/ 	.byte	0x04, 0x1e
        /*006a*/ 	.short	(.L_5601 - .L_5600)
.L_5600:
        /*006c*/ 	.word	0x00000000


	//----- nvinfo : EIATTR_CBANK_PARAM_SIZE
	.align		4
.L_5601:
        /*0070*/ 	.byte	0x03, 0x19
        /*0072*/ 	.short	0x0020


	//----- nvinfo : EIATTR_PARAM_CBANK
	.align		4
        /*0074*/ 	.byte	0x04, 0x0a
        /*0076*/ 	.short	(.L_5603 - .L_5602)
	.align		4
.L_5602:
        /*0078*/ 	.word	index@(.nv.constant0._ZN2at6native29vectorized_elementwise_kernelILi4EZNS0_50_GLOBAL__N__2680c7bb_12_PowKernel_cu_7dd49032_317029pow_tensor_scalar_kernel_implIssEEvRNS_18TensorIteratorBaseET0_EUlsE0_St5arrayIPcLm2EEEEviS6_T1_)
        /*007c*/ 	.short	0x0380
        /*007e*/ 	.short	0x0020


	//----- nvinfo : EIATTR_SW_WAR
	.align		4
.L_5603:
        /*0080*/ 	.byte	0x04, 0x36
        /*0082*/ 	.short	(.L_5605 - .L_5604)
.L_5604:
        /*0084*/ 	.word	0x00000008
.L_5605:


//--------------------- .nv.info._ZN2at6native29vectorized_elementwise_kernelILi8EZNS0_50_GLOBAL__N__2680c7bb_12_PowKernel_cu_7dd49032_317029pow_tensor_scalar_kernel_implIssEEvRNS_18TensorIteratorBaseET0_EUlsE0_St5arrayIPcLm2EEEEviS6_T1_ --------------------------
	.section	.nv.info._ZN2at6native29vectorized_elementwise_kernelILi8EZNS0_50_GLOBAL__N__2680c7bb_12_PowKernel_cu_7dd49032_317029pow_tensor_scalar_kernel_implIssEEvRNS_18TensorIteratorBaseET0_EUlsE0_St5arrayIPcLm2EEEEviS6_T1_,"",@"SHT_CUDA_INFO"
	.sectionflags	@""
	.align	4


	//----- nvinfo : EIATTR_CUDA_API_VERSION
	.align		4
        /*0000*/ 	.byte	0x04, 0x37
        /*0002*/ 	.short	(.L_5607 - .L_5606)
.L_5606:
        /*0004*/ 	.word	0x00000082


	//----- nvinfo : EIATTR_KPARAM_INFO
	.align		4
.L_5607:
        /*0008*/ 	.byte	0x04, 0x17
        /*000a*/ 	.short	(.L_5609 - .L_5608)
.L_5608:
        /*000c*/ 	.word	0x00000000
        /*0010*/ 	.short	0x0002
        /*0012*/ 	.short	0x0010
        /*0014*/ 	.byte	0x00, 0xf0, 0x41, 0x00


	//----- nvinfo : EIATTR_KPARAM_INFO
	.align		4
.L_5609:
        /*0018*/ 	.byte	0x04, 0x17
        /*001a*/ 	.short	(.L_5611 - .L_5610)
.L_5610:
        /*001c*/ 	.word	0x00000000
        /*0020*/ 	.short	0x0001
        /*0022*/ 	.short	0x0008
        /*0024*/ 	.byte	0x00, 0xf0, 0x21, 0x00


	//----- nvinfo : EIATTR_KPARAM_INFO
	.align		4
.L_5611:
        /*0028*/ 	.byte	0x04, 0x17
        /*002a*/ 	.short	(.L_5613 - .L_5612)
.L_5612:
        /*002c*/ 	.word	0x00000000
        /*0030*/ 	.short	0x0000
        /*0032*/ 	.short	0x0000
        /*0034*/ 	.byte	0x00, 0xf0, 0x11, 0x00


	//----- nvinfo : EIATTR_SPARSE_MMA_MASK
	.align		4
.L_5613:
        /*0038*/ 	.byte	0x03, 0x50
        /*003a*/ 	.short	0x0000


	//----- nvinfo : EIATTR_MAXREG_COUNT
	.align		4
        /*003c*/ 	.byte	0x03, 0x1b
        /*003e*/ 	.short	0x00ff


	//----- nvinfo : EIATTR_MERCURY_ISA_VERSION
	.align		4
        /*0040*/ 	.byte	0x03, 0x5f
        /*0042*/ 	.short	0x0101


	//----- nvinfo : EIATTR_VRC_CTA_INIT_COUNT
	.align		4
        /*0044*/ 	.byte	0x02, 0x4a
	.zero		1
	.zero		1


	//----- nvinfo : EIATTR_EXIT_INSTR_OFFSETS
	.align		4
        /*0048*/ 	.byte	0x04, 0x1c
        /*004a*/ 	.short	(.L_5615 - .L_5614)


	//   ....[0]....
.L_5614:
        /*004c*/ 	.word	0x00000010


	//----- nvinfo : EIATTR_MAX_THREADS
	.align		4
.L_5615:
        /*0050*/ 	.byte	0x04, 0x05
        /*0052*/ 	.short	(.L_5617 - .L_5616)
.L_5616:
        /*0054*/ 	.word	0x00000080
        /*0058*/ 	.word	0x00000001
        /*005c*/ 	.word	0x00000001


	//----- nvinfo : EIATTR_CBANK_PARAM_SIZE
	.align		4
.L_5617:
        /*0060*/ 	.byte	0x03, 0x19
        /*0062*/ 	.short	0x0020


	//----- nvinfo : EIATTR_PARAM_CBANK
	.align		4
        /*0064*/ 	.byte	0x04, 0x0a
        /*0066*/ 	.short	(.L_5619 - .L_5618)
	.align		4
.L_5618:
        /*0068*/ 	.word	index@(.nv.constant0._ZN2at6native29vectorized_elementwise_kernelILi8EZNS0_50_GLOBAL__N__2680c7bb_12_PowKernel_cu_7dd49032_317029pow_tensor_scalar_kernel_implIssEEvRNS_18TensorIteratorBaseET0_EUlsE0_St5arrayIPcLm2EEEEviS6_T1_)
        /*006c*/ 	.short	0x0380
        /*006e*/ 	.short	0x0020


	//----- nvinfo : EIATTR_SW_WAR
	.align		4
.L_5619:
        /*0070*/ 	.byte	0x04, 0x36
        /*0072*/ 	.short	(.L_5621 - .L_5620)
.L_5620:
        /*0074*/ 	.word	0x00000008
.L_5621:


//--------------------- .nv.info._ZN2at6native18elementwise_kernelILi128ELi4EZNS0_15gpu_kernel_implIZNS0_50_GLOBAL__N__2680c7bb_12_PowKernel_cu_7dd49032_317029pow_tensor_scalar_kernel_implIssEEvRNS_18TensorIteratorBaseET0_EUlsE_EEvS6_RKT_EUliE_EEviT1_ --------------------------
	.section	.nv.info._ZN2at6native18elementwise_kernelILi128ELi4EZNS0_15gpu_kernel_implIZNS0_50_GLOBAL__N__2680c7bb_12_PowKernel_cu_7dd49032_317029pow_tensor_scalar_kernel_implIssEEvRNS_18TensorIteratorBaseET0_EUlsE_EEvS6_RKT_EUliE_EEviT1_,"",@"SHT_CUDA_INFO"
	.sectionflags	@""
	.align	4


	//----- nvinfo : EIATTR_CUDA_API_VERSION
	.align		4
        /*0000*/ 	.byte	0x04, 0x37
        /*0002*/ 	.short	(.L_5623 - .L_5622)
.L_5622:
        /*0004*/ 	.word	0x00000082


	//----- nvinfo : EIATTR_KPARAM_INFO
	.align		4
.L_5623:
        /*0008*/ 	.byte	0x04, 0x17
        /*000a*/ 	.short	(.L_5625 - .L_5624)
.L_5624:
        /*000c*/ 	.word	0x00000000
        /*0010*/ 	.short	0x0001
        /*0012*/ 	.short	0x0008
        /*0014*/ 	.byte	0x00, 0xf0, 0x81, 0x08


	//----- nvinfo : EIATTR_KPARAM_INFO
	.align		4
.L_5625:
        /*0018*/ 	.byte	0x04, 0x17
        /*001a*/ 	.short	(.L_5627 - .L_5626)
.L_5626:
        /*001c*/ 	.word	0x00000000
        /*0020*/ 	.short	0x0000
        /*0022*/ 	.short	0x0000
        /*0024*/ 	.byte	0x00, 0xf0, 0x11, 0x00


	//----- nvinfo : EIATTR_SPARSE_MMA_MASK
	.align		4
.L_5627:
        /*0028*/ 	.byte	0x03, 0x50
        /*002a*/ 	.short	0x0000


	//----- nvinfo : EIATTR_MAXREG_COUNT
	.align		4
        /*002c*/ 	.byte	0x03, 0x1b
        /*002e*/ 	.short	0x0080


	//----- nvinfo : EIATTR_EXTERNS
	.align		4
        /*0030*/ 	.byte	0x04, 0x0f
        /*0032*/ 	.short	(.L_5629 - .L_5628)


	//   ....[0]....
	.align		4
.L_5628:
        /*0034*/ 	.word	index@(__assertfail)


	//----- nvinfo : EIATTR_MERCURY_ISA_VERSION
	.align		4
.L_5629:
        /*0038*/ 	.byte	0x03, 0x5f
        /*003a*/ 	.short	0x0101


	//----- nvinfo : EIATTR_VRC_CTA_INIT_COUNT
	.align		4
        /*003c*/ 	.byte	0x02, 0x4a
	.zero		1
	.zero		1


	//----- nvinfo : EIATTR_SYSCALL_OFFSETS
	.align		4
        /*0040*/ 	.byte	0x04, 0x46
        /*0042*/ 	.short	(.L_5631 - .L_5630)


	//   ....[0]....
.L_5630:
        /*0044*/ 	.word	0x00002120


	//   ....[1]....
        /*0048*/ 	.word	0x00002f40


	//   ....[2]....
        /*004c*/ 	.word	0x00005200


	//   ....[3]....
        /*0050*/ 	.word	0x00005e30


	//   ....[4]....
        /*0054*/ 	.word	0x00008210


	//   ....[5]....
        /*0058*/ 	.word	0x00008e40


	//   ....[6]....
        /*005c*/ 	.word	0x0000b230


	//   ....[7]....
        /*0060*/ 	.word	0x0000be30


	//----- nvinfo : EIATTR_EXIT_INSTR_OFFSETS
	.align		4
.L_5631:
        /*0064*/ 	.byte	0x04, 0x1c
        /*0066*/ 	.short	(.L_5633 - .L_5632)


	//   ....[0]....
.L_5632:
        /*0068*/ 	.word	0x00009120


	//   ....[1]....
        /*006c*/ 	.word	0x0000b370


	//   ....[2]....
        /*0070*/ 	.word	0x0000b390


	//   ....[3]....
        /*0074*/ 	.word	0x0000b430


	//   ....[4]....
        /*0078*/ 	.word	0x0000b460


	//   ....[5]....
        /*007c*/ 	.word	0x0000b480


	//   ....[6]....
        /*0080*/ 	.word	0x0000b510


	//   ....[7]....
        /*0084*/ 	.word	0x0000b550


	//   ....[8]....
        /*0088*/ 	.word	0x0000b5f0


	//   ....[9]....
        /*008c*/ 	.word	0x0000b640


	//   ....[10]....
        /*0090*/ 	.word	0x0000b670


	//   ....[11]....
        /*0094*/ 	.word	0x0000b730


	//   ....[12]....
        /*0098*/ 	.word	0x0000b8a0


	//   ....[13]....
        /*009c*/ 	.word	0x0000ba10


	//   ....[14]....
        /*00a0*/ 	.word	0x0000bb70


	//   ....[15]....
        /*00a4*/ 	.word	0x0000bbb0


	//   ....[16]....
        /*00a8*/ 	.word	0x0000bbe0


	//   ....[17]....
        /*00ac*/ 	.word	0x0000bc90


	//   ....[18]....
        /*00b0*/ 	.word	0x0000bcd0


	//   ....[19]....
        /*00b4*/ 	.word	0x0000be40


	//   ....[20]....
        /*00b8*/ 	.word	0x0000bf50


	//   ....[21]....
        /*00bc*/ 	.word	0x0000c090


	//   ....[22]....
        /*00c0*/ 	.word	0x0000c0d0


	//----- nvinfo : EIATTR_MAX_THREADS
	.align		4
.L_5633:
        /*00c4*/ 	.byte	0x04, 0x05
        /*00c6*/ 	.short	(.L_5635 - .L_5634)
.L_5634:
        /*00c8*/ 	.word	0x00000080
        /*00cc*/ 	.word	0x00000001
        /*00d0*/ 	.word	0x00000001


	//----- nvinfo : EIATTR_CRS_STACK_SIZE
	.align		4
.L_5635:
        /*00d4*/ 	.byte	0x04, 0x1e
        /*00d6*/ 	.short	(.L_5637 - .L_5636)
.L_5636:
        /*00d8*/ 	.word	0x00000000


	//----- nvinfo : EIATTR_CBANK_PARAM_SIZE
	.align		4
.L_5637:
        /*00dc*/ 	.byte	0x03, 0x19
        /*00de*/ 	.short	0x0228


	//----- nvinfo : EIATTR_PARAM_CBANK
	.align		4
        /*00e0*/ 	.byte	0x04, 0x0a
        /*00e2*/ 	.short	(.L_5639 - .L_5638)
	.align		4
.L_5638:
        /*00e4*/ 	.word	index@(.nv.constant0._ZN2at6native18elementwise_kernelILi128ELi4EZNS0_15gpu_kernel_implIZNS0_50_GLOBAL__N__2680c7bb_12_PowKernel_cu_7dd49032_317029pow_tensor_scalar_kernel_implIssEEvRNS_18TensorIteratorBaseET0_EUlsE_EEvS6_RKT_EUliE_EEviT1_)
        /*00e8*/ 	.short	0x0380
        /*00ea*/ 	.short	0x0228


	//----- nvinfo : EIATTR_SW_WAR
	.align		4
.L_5639:
        /*00ec*/ 	.byte	0x04, 0x36
        /*00ee*/ 	.short	(.L_5641 - .L_5640)
.L_5640:
        /*00f0*/ 	.word	0x00000008
.L_5641:


//--------------------- .nv.info._ZN2at6native27unrolled_elementwise_kernelIZNS0_50_GLOBAL__N__2680c7bb_12_PowKernel_cu_7dd49032_317029pow_tensor_scalar_kernel_implIssEEvRNS_18TensorIteratorBaseET0_EUlsE_St5arrayIPcLm2EELi4E23TrivialOffsetCalculatorILi1EjESC_NS0_6memory12LoadWithCastILi1EEENSD_13StoreWithCastILi1EEEEEviT_S6_T2_T3_T4_T5_ --------------------------
	.section	.nv.info._ZN2at6native27unrolled_elementwise_kernelIZNS0_50_GLOBAL__N__2680c7bb_12_PowKernel_cu_7dd49032_317029pow_tensor_scalar_kernel_implIssEEvRNS_18TensorIteratorBaseET0_EUlsE_St5arrayIPcLm2EELi4E23TrivialOffsetCalculatorILi1EjESC_NS0_6memory12LoadWithCastILi1EEENSD_13StoreWithCastILi1EEEEEviT_S6_T2_T3_T4_T5_,"",@"SHT_CUDA_INFO"
	.sectionflags	@""
	.align	4


	//----- nvinfo : EIATTR_CUDA_API_VERSION
	.align		4
        /*0000*/ 	.byte	0x04, 0x37
        /*0002*/ 	.short	(.L_5643 - .L_5642)
.L_5642:
        /*0004*/ 	.word	0x00000082


	//----- nvinfo : EIATTR_KPARAM_INFO
	.align		4
.L_5643:
        /*0008*/ 	.byte	0x04, 0x17
        /*000a*/ 	.short	(.L_5645 - .L_5644)
.L_5644:
        /*000c*/ 	.word	0x00000000
        /*0010*/ 	.short	0x0006
        /*0012*/ 	.short	0x002c
        /*0014*/ 	.byte	0x00, 0xf0, 0x21, 0x00


	//----- nvinfo : EIATTR_KPARAM_INFO
	.align		4
.L_5645:
        /*0018*/ 	.byte	0x04, 0x17
        /*001a*/ 	.short	(.L_5647 - .L_5646)
.L_5646:
        /*001c*/ 	.word	0x00000000
        /*0020*/ 	.short	0x0005
        /*0022*/ 	.short	0x0024
        /*0024*/ 	.byte	0x00, 0xf0, 0x21, 0x00


	//----- nvinfo : EIATTR_KPARAM_INFO
	.align		4
.L_5647:
        /*0028*/ 	.byte	0x04, 0x17
        /*002a*/ 	.short	(.L_5649 - .L_5648)
.L_5648:
        /*002c*/ 	.word	0x00000000
        /*0030*/ 	.short	0x0004
        /*0032*/ 	.short	0x0021
        /*0034*/ 	.byte	0x00, 0xf0, 0x05, 0x00


	//----- nvinfo : EIATTR_KPARAM_INFO
	.align		4
.L_5649:
        /*0038*/ 	.byte	0x04, 0x17
        /*003a*/ 	.short	(.L_5651 - .L_5650)
.L_5650:
        /*003c*/ 	.word	0x00000000
        /*0040*/ 	.short	0x0003
        /*0042*/ 	.short	0x0020
        /*0044*/ 	.byte	0x00, 0xf0, 0x05, 0x00


	//----- nvinfo : EIATTR_KPARAM_INFO
	.align		4
.L_5651:
        /*0048*/ 	.byte	0x04, 0x17
        /*004a*/ 	.short	(.L_5653 - .L_5652)
.L_5652:
        /*004c*/ 	.word	0x00000000
        /*0050*/ 	.short	0x0002
        /*0052*/ 	.short	0x0010
        /*0054*/ 	.byte	0x00, 0xf0, 0x41, 0x00


	//----- nvinfo : EIATTR_KPARAM_INFO
	.align		4
.L_5653:
        /*0058*/ 	.byte	0x04, 0x17
        /*005a*/ 	.short	(.L_5655 - .L_5654)
.L_5654:
        /*005c*/ 	.word	0x00000000
        /*0060*/ 	.short	0x0001
        /*0062*/ 	.short	0x0008
        /*0064*/ 	.byte	0x00, 0xf0, 0x21, 0x00


	//----- nvinfo : EIATTR_KPARAM_INFO
	.align		4
.L_5655:
        /*0068*/ 	.byte	0x04, 0x17
        /*006a*/ 	.short	(.L_5657 - .L_5656)
.L_5656:
        /*006c*/ 	.word	0x00000000
        /*0070*/ 	.short	0x0000
        /*0072*/ 	.short	0x0000
        /*0074*/ 	.byte	0x00, 0xf0, 0x11, 0x00


	//----- nvinfo : EIATTR_SPARSE_MMA_MASK
	.align		4
.L_5657:
        /*0078*/ 	.byte	0x03, 0x50
        /*007a*/ 	.short	0x0000


	//----- nvinfo : EIATTR_MAXREG_COUNT
	.align		4
        /*007c*/ 	.byte	0x03, 0x1b
        /*007e*/ 	.short	0x00ff


	//----- nvinfo : EIATTR_EXTERNS
	.align		4
        /*0080*/ 	.byte	0x04, 0x0f
        /*0082*/ 	.short	(.L_5659 - .L_5658)


	//   ....[0]....
	.align		4
.L_5658:
        /*0084*/ 	.word	index@(__assertfail)


	//----- nvinfo : EIATTR_MERCURY_ISA_VERSION
	.align		4
.L_5659:
        /*0088*/ 	.byte	0x03, 0x5f
        /*008a*/ 	.short	0x0101


	//----- nvinfo : EIATTR_VRC_CTA_INIT_COUNT
	.align		4
        /*008c*/ 	.byte	0x02, 0x4a
	.zero		1
	.zero		1


	//----- nvinfo : EIATTR_SYSCALL_OFFSETS
	.align		4
        /*0090*/ 	.byte	0x04, 0x46
        /*0092*/ 	.short	(.L_5661 - .L_5660)


	//   ....[0]....
.L_5660:
        /*0094*/ 	.word	0x00000e30


	//   ....[1]....
        /*0098*/ 	.word	0x00001de0


	//   ....[2]....
        /*009c*/ 	.word	0x00002cd0


	//   ....[3]....
        /*00a0*/ 	.word	0x00003bc0


	//   ....[4]....
        /*00a4*/ 	.word	0x00004a50


	//   ....[5]....
        /*00a8*/ 	.word	0x00005810


	//   ....[6]....
        /*00ac*/ 	.word	0x000066f0


	//   ....[7]....
        /*00b0*/ 	.word	0x000075b0


	//----- nvinfo : EIATTR_EXIT_INSTR_OFFSETS
	.align		4
.L_5661:
        /*00b4*/ 	.byte	0x04, 0x1c
        /*00b6*/ 	.short	(.L_5663 - .L_5662)


	//   ....[0]....
.L_5662:
        /*00b8*/ 	.word	0x000069c0


	//   ....[1]....
        /*00bc*/ 	.word	0x00006af0


	//   ....[2]....
        /*00c0*/ 	.word	0x00006b10


	//   ....[3]....
        /*00c4*/ 	.word	0x00006bb0


	//   ....[4]....
        /*00c8*/ 	.word	0x00006be0


	//   ....[5]....
        /*00cc*/ 	.word	0x00006c00


	//   ....[6]....
        /*00d0*/ 	.word	0x00006c90


	//   ....[7]....
        /*00d4*/ 	.word	0x00006cd0


	//   ....[8]....
        /*00d8*/ 	.word	0x00006d70


	//   ....[9]....
        /*00dc*/ 	.word	0x00006dc0


	//   ....[10]....
        /*00e0*/ 	.word	0x00006df0


	//   ....[11]....
        /*00e4*/ 	.word	0x00006eb0


	//   ....[12]....
        /*00e8*/ 	.word	0x00007020


	//   ....[13]....
        /*00ec*/ 	.word	0x00007190


	//   ....[14]....
        /*00f0*/ 	.word	0x000072f0


	//   ....[15]....
        /*00f4*/ 	.word	0x00007330


	//   ....[16]....
        /*00f8*/ 	.word	0x00007360


	//   ....[17]....
        /*00fc*/ 	.word	0x00007410


	//   ....[18]....
        /*0100*/ 	.word	0x00007450


	//   ....[19]....
        /*0104*/ 	.word	0x000075c0


	//   ....[20]....
        /*0108*/ 	.word	0x000076d0


	//   ....[21]....
        /*010c*/ 	.word	0x00007810


	//   ....[22]....
        /*0110*/ 	.word	0x00007850


	//----- nvinfo : EIATTR_MAX_THREADS
	.align		4
.L_5663:
        /*0114*/ 	.byte	0x04, 0x05
        /*0116*/ 	.short	(.L_5665 - .L_5664)
.L_5664:
        /*0118*/ 	.word	0x00000080
        /*011c*/ 	.word	0x00000001
        /*0120*/ 	.word	0x00000001


	//----- nvinfo : EIATTR_CRS_STACK_SIZE
	.align		4
.L_5665:
        /*0124*/ 	.byte	0x04, 0x1e
        /*0126*/ 	.short	(.L_5667 - .L_5666)
.L_5666:
        /*0128*/ 	.word	0x00000000


	//----- nvinfo : EIATTR_CBANK_PARAM_SIZE
	.align		4
.L_5667:
        /*012c*/ 	.byte	0x03, 0x19
        /*012e*/ 	.short	0x0034


	//----- nvinfo : EIATTR_PARAM_CBANK
	.align		4
        /*0130*/ 	.byte	0x04, 0x0a
        /*0132*/ 	.short	(.L_5669 - .L_5668)
	.align		4
.L_5668:
        /*0134*/ 	.word	index@(.nv.constant0._ZN2at6native27unrolled_elementwise_kernelIZNS0_50_GLOBAL__N__2680c7bb_12_PowKernel_cu_7dd49032_317029pow_tensor_scalar_kernel_implIssEEvRNS_18TensorIteratorBaseET0_EUlsE_St5arrayIPcLm2EELi4E23TrivialOffsetCalculatorILi1EjESC_NS0_6memory12LoadWithCastILi1EEENSD_13StoreWithCastILi1EEEEEviT_S6_T2_T3_T4_T5_)
        /*0138*/ 	.short	0x0380
        /*013a*/ 	.short	0x0034


	//----- nvinfo : EIATTR_SW_WAR
	.align		4
.L_5669:
        /*013c*/ 	.byte	0x04, 0x36
        /*013e*/ 	.short	(.L_5671 - .L_5670)
.L_5670:
        /*0140*/ 	.word	0x00000008
.L_5671:


//--------------------- .nv.info._ZN2at6native18elementwise_kernelILi128ELi4EZNS0_22gpu_kernel_impl_nocastIZNS0_50_GLOBAL__N__2680c7bb_12_PowKernel_cu_7dd49032_317029pow_tensor_scalar_kernel_implIssEEvRNS_18TensorIteratorBaseET0_EUlsE_EEvS6_RKT_EUliE_EEviT1_ --------------------------
	.section	.nv.info._ZN2at6native18elementwise_kernelILi128ELi4EZNS0_22gpu_kernel_impl_nocastIZNS0_50_GLOBAL__N__2680c7bb_12_PowKernel_cu_7dd49032_317029pow_tensor_scalar_kernel_implIssEEvRNS_18TensorIteratorBaseET0_EUlsE_EEvS6_RKT_EUliE_EEviT1_,"",@"SHT_CUDA_INFO"
	.sectionflags	@""
	.align	4


	//----- nvinfo : EIATTR_CUDA_API_VERSION
	.align		4
        /*0000*/ 	.byte	0x04, 0x37
        /*0002*/ 	.short	(.L_5673 - .L_5672)
.L_5672:
        /*0004*/ 	.word	0x00000082


	//----- nvinfo : EIATTR_KPARAM_INFO
	.align		4
.L_5673:
        /*0008*/ 	.byte	0x04, 0x17
        /*000a*/ 	.short	(.L_5675 - .L_5674)
.L_5674:
        /*000c*/ 	.word	0x00000000
        /*0010*/ 	.short	0x0001
        /*0012*/ 	.short	0x0008
        /*0014*/ 	.byte	0x00, 0xf0, 0x61, 0x08


	//----- nvinfo : EIATTR_KPARAM_INFO
	.align		4
.L_5675:
        /*0018*/ 	.byte	0x04, 0x17
        /*001a*/ 	.short	(.L_5677 - .L_5676)
.L_5676:
        /*001c*/ 	.word	0x00000000
        /*0020*/ 	.short	0x0000
        /*0022*/ 	.short	0x0000
        /*0024*/ 	.byte	0x00, 0xf0, 0x11, 0x00


	//----- nvinfo : EIATTR_SPARSE_MMA_MASK
	.align		4
.L_5677:
        /*0028*/ 	.byte	0x03, 0x50
        /*002a*/ 	.short	0x0000


	//----- nvinfo : EIATTR_MAXREG_COUNT
	.align		4
        /*002c*/ 	.byte	0x03, 0x1b
        /*002e*/ 	.short	0x0080


	//----- nvinfo : EIATTR_MERCURY_ISA_VERSION
	.align		4
        /*0030*/ 	.byte	0x03, 0x5f
        /*0032*/ 	.short	0x0101


	//----- nvinfo : EIATTR_VRC_CTA_INIT_COUNT
	.align		4
        /*0034*/ 	.byte	0x02, 0x4a
	.zero		1
	.zero		1


	//----- nvinfo : EIATTR_EXIT_INSTR_OFFSETS
	.align		4
        /*0038*/ 	.byte	0x04, 0x1c
        /*003a*/ 	.short	(.L_5679 - .L_5678)


	//   ....[0]....
.L_5678:
        /*003c*/ 	.word	0x000002d0


	//   ....[1]....
        /*0040*/ 	.word	0x00000340


	//   ....[2]....
        /*0044*/ 	.word	0x00003e30


	//   ....[3]....
        /*0048*/ 	.word	0x00005170


	//----- nvinfo : EIATTR_MAX_THREADS
	.align		4
.L_5679:
        /*004c*/ 	.byte	0x04, 0x05
        /*004e*/ 	.short	(.L_5681 - .L_5680)
.L_5680:
        /*0050*/ 	.word	0x00000080
        /*0054*/ 	.word	0x00000001
        /*0058*/ 	.word	0x00000001


	//----- nvinfo : EIATTR_CRS_STACK_SIZE
	.align		4
.L_5681:
        /*005c*/ 	.byte	0x04, 0x1e
        /*005e*/ 	.short	(.L_5683 - .L_5682)
.L_5682:
        /*0060*/ 	.word	0x00000000


	//----- nvinfo : EIATTR_CBANK_PARAM_SIZE
	.align		4
.L_5683:
        /*0064*/ 	.byte	0x03, 0x19
        /*0066*/ 	.short	0x0220


	//----- nvinfo : EIATTR_PARAM_CBANK
	.align		4
        /*0068*/ 	.byte	0x04, 0x0a
        /*006a*/ 	.short	(.L_5685 - .L_5684)
	.align		4
.L_5684:
        /*006c*/ 	.word	index@(.nv.constant0._ZN2at6native18elementwise_kernelILi128ELi4EZNS0_22gpu_kernel_impl_nocastIZNS0_50_GLOBAL__N__2680c7bb_12_PowKernel_cu_7dd49032_317029pow_tensor_scalar_kernel_implIssEEvRNS_18TensorIteratorBaseET0_EUlsE_EEvS6_RKT_EUliE_EEviT1_)
        /*0070*/ 	.short	0x0380
        /*0072*/ 	.short	0x0220


	//----- nvinfo : EIATTR_SW_WAR
	.align		4
.L_5685:
        /*0074*/ 	.byte	0x04, 0x36
        /*0076*/ 	.short	(.L_5687 - .L_5686)
.L_5686:
        /*0078*/ 	.word	0x00000008
.L_5687:


//--------------------- .nv.info._ZN2at6native27unrolled_elementwise_kernelIZNS0_50_GLOBAL__N__2680c7bb_12_PowKernel_cu_7dd49032_317029pow_tensor_scalar_kernel_implIssEEvRNS_18TensorIteratorBaseET0_EUlsE_St5arrayIPcLm2EELi4E23TrivialOffsetCalculatorILi1EjESC_NS0_6memory15LoadWithoutCastENSD_16StoreWithoutCastEEEviT_S6_T2_T3_T4_T5_ --------------------------
	.section	.nv.info._ZN2at6native27unrolled_elementwise_kernelIZNS0_50_GLOBAL__N__2680c7bb_12_PowKernel_cu_7dd49032_317029pow_tensor_scalar_kernel_implIssEEvRNS_18TensorIteratorBaseET0_EUlsE_St5arrayIPcLm2EELi4E23TrivialOffsetCalculatorILi1EjESC_NS0_6memory15LoadWithoutCastENSD_16StoreWithoutCastEEEviT_S6_T2_T3_T4_T5_,"",@"SHT_CUDA_INFO"
	.sectionflags	@""
	.align	4


	//----- nvinfo : EIATTR_CUDA_API_VERSION
	.align		4
        /*0000*/ 	.byte	0x04, 0x37
        /*0002*/ 	.short	(.L_5689 - .L_5688)
.L_5688:
        /*0004*/ 	.word	0x00000082


	//----- nvinfo : EIATTR_KPARAM_INFO
	.align		4
.L_5689:
        /*0008*/ 	.byte	0x04, 0x17
        /*000a*/ 	.short	(.L_5691 - .L_5690)
.L_5690:
        /*000c*/ 	.word	0x00000000
        /*0010*/ 	.short	0x0006
        /*0012*/ 	.short	0x0023
        /*0014*/ 	.byte	0x00, 0xf0, 0x05, 0x00


	//----- nvinfo : EIATTR_KPARAM_INFO
	.align		4
.L_5691:
        /*0018*/ 	.byte	0x04, 0x17
        /*001a*/ 	.short	(.L_5693 - .L_5692)
.L_5692:
        /*001c*/ 	.word	0x00000000
        /*0020*/ 	.short	0x0005
        /*0022*/ 	.short	0x0022
        /*0024*/ 	.byte	0x00, 0xf0, 0x05, 0x00


	//----- nvinfo : EIATTR_KPARAM_INFO
	.align		4
.L_5693:
        /*0028*/ 	.byte	0x04, 0x17
        /*002a*/ 	.short	(.L_5695 - .L_5694)
.L_5694:
        /*002c*/ 	.word	0x00000000
        /*0030*/ 	.short	0x0004
        /*0032*/ 	.short	0x0021
        /*0034*/ 	.byte	0x00, 0xf0, 0x05, 0x00


	//----- nvinfo : EIATTR_KPARAM_INFO
	.align		4
.L_5695:
        /*0038*/ 	.byte	0x04, 0x17
        /*003a*/ 	.short	(.L_5697 - .L_5696)
.L_5696:
        /*003c*/ 	.word	0x00000000
        /*0040*/ 	.short	0x0003
        /*0042*/ 	.short	0x0020
        /*0044*/ 	.byte	0x00, 0xf0, 0x05, 0x00


	//----- nvinfo : EIATTR_KPARAM_INFO
	.align		4
.L_5697:
        /*0048*/ 	.byte	0x04, 0x17
        /*004a*/ 	.short	(.L_5699 - .L_5698)
.L_5698:
        /*004c*/ 	.word	0x00000000
        /*0050*/ 	.short	0x0002
        /*0052*/ 	.short	0x0010
        /*0054*/ 	.byte	0x00, 0xf0, 0x41, 0x00


	//----- nvinfo : EIATTR_KPARAM_INFO
	.align		4
.L_5699:
        /*0058*/ 	.byte	0x04, 0x17
        /*005a*/ 	.short	(.L_5701 - .L_5700)
.L_5700:
        /*005c*/ 	.word	0x00000000
        /*0060*/ 	.short	0x0001
        /*0062*/ 	.short	0x0008
        /*0064*/ 	.byte	0x00, 0xf0, 0x21, 0x00


	//----- nvinfo : EIATTR_KPARAM_INFO
	.align		4
.L_5701:
        /*0068*/ 	.byte	0x04, 0x17
        /*006a*/ 	.short	(.L_5703 - .L_5702)
.L_5702:
        /*006c*/ 	.word	0x00000000
        /*0070*/ 	.short	0x0000
        /*0072*/ 	.short	0x0000
        /*0074*/ 	.byte	0x00, 0xf0, 0x11, 0x00


	//----- nvinfo : EIATTR_SPARSE_MMA_MASK
	.align		4
.L_5703:
        /*0078*/ 	.byte	0x03, 0x50
        /*007a*/ 	.short	0x0000


	//----- nvinfo : EIATTR_MAXREG_COUNT
	.align		4
        /*007c*/ 	.byte	0x03, 0x1b
        /*007e*/ 	.short	0x00ff


	//----- nvinfo : EIATTR_MERCURY_ISA_VERSION
	.align		4
        /*0080*/ 	.byte	0x03, 0x5f
        /*0082*/ 	.short	0x0101


	//----- nvinfo : EIATTR_VRC_CTA_INIT_COUNT
	.align		4
        /*0084*/ 	.byte	0x02, 0x4a
	.zero		1
	.zero		1


	//----- nvinfo : EIATTR_EXIT_INSTR_OFFSETS
	.align		4
        /*0088*/ 	.byte	0x04, 0x1c
        /*008a*/ 	.short	(.L_5705 - .L_5704)


	//   ....[0]....
.L_5704:
        /*008c*/ 	.word	0x00000430


	//   ....[1]....
        /*0090*/ 	.word	0x000004a0


	//----- nvinfo : EIATTR_MAX_THREADS
	.align		4
.L_5705:
        /*0094*/ 	.byte	0x04, 0x05
        /*0096*/ 	.short	(.L_5707 - .L_5706)
.L_5706:
        /*0098*/ 	.word	0x00000080
        /*009c*/ 	.word	0x00000001
        /*00a0*/ 	.word	0x00000001


	//----- nvinfo : EIATTR_CRS_STACK_SIZE
	.align		4
.L_5707:
        /*00a4*/ 	.byte	0x04, 0x1e
        /*00a6*/ 	.short	(.L_5709 - .L_5708)
.L_5708:
        /*00a8*/ 	.word	0x00000000


	//----- nvinfo : EIATTR_CBANK_PARAM_SIZE
	.align		4
.L_5709:
        /*00ac*/ 	.byte	0x03, 0x19
        /*00ae*/ 	.short	0x0024


	//----- nvinfo : EIATTR_PARAM_CBANK
	.align		4
        /*00b0*/ 	.byte	0x04, 0x0a
        /*00b2*/ 	.short	(.L_5711 - .L_5710)
	.align		4
.L_5710:
        /*00b4*/ 	.word	index@(.nv.constant0._ZN2at6native27unrolled_elementwise_kernelIZNS0_50_GLOBAL__N__2680c7bb_12_PowKernel_cu_7dd49032_317029pow_tensor_scalar_kernel_implIssEEvRNS_18TensorIteratorBaseET0_EUlsE_St5arrayIPcLm2EELi4E23TrivialOffsetCalculatorILi1EjESC_NS0_6memory15LoadWithoutCastENSD_16StoreWithoutCastEEEviT_S6_T2_T3_T4_T5_)
        /*00b8*/ 	.short	0x0380
        /*00ba*/ 	.short	0x0024


	//----- nvinfo : EIATTR_SW_WAR
	.align		4
.L_5711:
        /*00bc*/ 	.byte	0x04, 0x36
        /*00be*/ 	.short	(.L_5713 - .L_5712)
.L_5712:
        /*00c0*/ 	.word	0x00000008
.L_5713:


//--------------------- .nv.info._ZN2at6native29vectorized_elementwise_kernelILi2EZNS0_50_GLOBAL__N__2680c7bb_12_PowKernel_cu_7dd49032_317029pow_tensor_scalar_kernel_implIssEEvRNS_18TensorIteratorBaseET0_EUlsE_St5arrayIPcLm2EEEEviS6_T1_ --------------------------
	.section	.nv.info._ZN2at6native29vectorized_elementwise_kernelILi2EZNS0_50_GLOBAL__N__2680c7bb_12_PowKernel_cu_7dd49032_317029pow_tensor_scalar_kernel_implIssEEvRNS_18TensorIteratorBaseET0_EUlsE_St5arrayIPcLm2EEEEviS6_T1_,"",@"SHT_CUDA_INFO"
	.sectionflags	@""
	.align	4


	//----- nvinfo : EIATTR_CUDA_API_VERSION
	.align		4
        /*0000*/ 	.byte	0x04, 0x37
        /*0002*/ 	.short	(.L_5715 - .L_5714)
.L_5714:
        /*0004*/ 	.word	0x00000082


	//----- nvinfo : EIATTR_KPARAM_INFO
	.align		4
.L_5715:
        /*0008*/ 	.byte	0x04, 0x17
        /*000a*/ 	.short	(.L_5717 - .L_5716)
.L_5716:
        /*000c*/ 	.word	0x00000000
        /*0010*/ 	.short	0x0002
        /*0012*/ 	.short	0x0010
        /*0014*/ 	.byte	0x00, 0xf0, 0x41, 0x00


	//----- nvinfo : EIATTR_KPARAM_INFO
	.align		4
.L_5717:
        /*0018*/ 	.byte	0x04, 0x17
        /*001a*/ 	.short	(.L_5719 - .L_5718)
.L_5718:
        /*001c*/ 	.word	0x00000000
        /*0020*/ 	.short	0x0001
        /*0022*/ 	.short	0x0008
        /*0024*/ 	.byte	0x00, 0xf0, 0x21, 0x00


	//----- nvinfo : EIATTR_KPARAM_INFO
	.align		4
.L_5719:
        /*0028*/ 	.byte	0x04, 0x17
        /*002a*/ 	.short	(.L_5721 - .L_5720)
.L_5720:
        /*002c*/ 	.word	0x00000000
        /*0030*/ 	.short	0x0000
        /*0032*/ 	.short	0x0000
        /*0034*/ 	.byte	0x00, 0xf0, 0x11, 0x00


	//----- nvinfo : EIATTR_SPARSE_MMA_MASK
	.align		4
.L_5721:
        /*0038*/ 	.byte	0x03, 0x50
        /*003a*/ 	.short	0x0000


	//----- nvinfo : EIATTR_MAXREG_COUNT
	.align		4
        /*003c*/ 	.byte	0x03, 0x1b
        /*003e*/ 	.short	0x00ff


	//----- nvinfo : EIATTR_MERCURY_ISA_VERSION
	.align		4
        /*0040*/ 	.byte	0x03, 0x5f
        /*0042*/ 	.short	0x0101


	//----- nvinfo : EIATTR_VRC_CTA_INIT_COUNT
	.align		4
        /*0044*/ 	.byte	0x02, 0x4a
	.zero		1
	.zero		1


	//----- nvinfo : EIATTR_EXIT_INSTR_OFFSETS
	.align		4
        /*0048*/ 	.byte	0x04, 0x1c
        /*004a*/ 	.short	(.L_5723 - .L_5722)


	//   ....[0]....
.L_5722:
        /*004c*/ 	.word	0x00000860


	//   ....[1]....
        /*0050*/ 	.word	0x000008d0


	//   ....[2]....
        /*0054*/ 	.word	0x00000b80


	//----- nvinfo : EIATTR_MAX_THREADS
	.align		4
.L_5723:
        /*0058*/ 	.byte	0x04, 0x05
        /*005a*/ 	.short	(.L_5725 - .L_5724)
.L_5724:
        /*005c*/ 	.word	0x00000080
        /*0060*/ 	.word	0x00000001
        /*0064*/ 	.word	0x00000001


	//----- nvinfo : EIATTR_CRS_STACK_SIZE
	.align		4
.L_5725:
        /*0068*/ 	.byte	0x04, 0x1e
        /*006a*/ 	.short	(.L_5727 - .L_5726)
.L_5726:
        /*006c*/ 	.word	0x00000000


	//----- nvinfo : EIATTR_CBANK_PARAM_SIZE
	.align		4
.L_5727:
        /*0070*/ 	.byte	0x03, 0x19
        /*0072*/ 	.short	0x0020


	//----- nvinfo : EIATTR_PARAM_CBANK
	.align		4
        /*0074*/ 	.byte	0x04, 0x0a
        /*0076*/ 	.short	(.L_5729 - .L_5728)
	.align		4
.L_5728:
        /*0078*/ 	.word	index@(.nv.constant0._ZN2at6native29vectorized_elementwise_kernelILi2EZNS0_50_GLOBAL__N__2680c7bb_12_PowKernel_cu_7dd49032_317029pow_tensor_scalar_kernel_implIssEEvRNS_18TensorIteratorBaseET0_EUlsE_St5arrayIPcLm2EEEEviS6_T1_)
        /*007c*/ 	.short	0x0380
        /*007e*/ 	.short	0x0020


	//----- nvinfo : EIATTR_SW_WAR
	.align		4
.L_5729:
        /*0080*/ 	.byte	0x04, 0x36
        /*0082*/ 	.short	(.L_5731 - .L_5730)
.L_5730:
        /*0084*/ 	.word	0x00000008
.L_5731:


//--------------------- .nv.info._ZN2at6native29vectorized_elementwise_kernelILi4EZNS0_50_GLOBAL__N__2680c7bb_12_PowKernel_cu_7dd49032_317029pow_tensor_scalar_kernel_implIssEEvRNS_18TensorIteratorBaseET0_EUlsE_St5arrayIPcLm2EEEEviS6_T1_ --------------------------
	.section	.nv.info._ZN2at6native29vectorized_elementwise_kernelILi4EZNS0_50_GLOBAL__N__2680c7bb_12_PowKernel_cu_7dd49032_317029pow_tensor_scalar_kernel_implIssEEvRNS_18TensorIteratorBaseET0_EUlsE_St5arrayIPcLm2EEEEviS6_T1_,"",@"SHT_CUDA_INFO"
	.sectionflags	@""
	.align	4


	//----- nvinfo : EIATTR_CUDA_API_VERSION
	.align		4
        /*0000*/ 	.byte	0x04, 0x37
        /*0002*/ 	.short	(.L_5733 - .L_5732)
.L_5732:
        /*0004*/ 	.word	0x00000082


	//----- nvinfo : EIATTR_KPARAM_INFO
	.align		4
.L_5733:
        /*0008*/ 	.byte	0x04, 0x17
        /*000a*/ 	.short	(.L_5735 - .L_5734)
.L_5734:
        /*000c*/ 	.word	0x00000000
        /*0010*/ 	.short	0x0002
        /*0012*/ 	.short	0x0010
        /*0014*/ 	.byte	0x00, 0xf0, 0x41, 0x00


	//----- nvinfo : EIATTR_KPARAM_INFO
	.align		4
.L_5735:
        /*0018*/ 	.byte	0x04, 0x17
        /*001a*/ 	.short	(.L_5737 - .L_5736)
.L_5736:
        /*001c*/ 	.word	0x00000000
        /*0020*/ 	.short	0x0001
        /*0022*/ 	.short	0x0008
        /*0024*/ 	.byte	0x00, 0xf0, 0x21, 0x00


	//----- nvinfo : EIATTR_KPARAM_INFO
	.align		4
.L_5737:
        /*0028*/ 	.byte	0x04, 0x17
        /*002a*/ 	.short	(.L_5739 - .L_5738)
.L_5738:
        /*002c*/ 	.word	0x00000000
        /*0030*/ 	.short	0x0000
        /*0032*/ 	.short	0x0000
        /*0034*/ 	.byte	0x00, 0xf0, 0x11, 0x00


	//----- nvinfo : EIATTR_SPARSE_MMA_MASK
	.align		4
.L_5739:
        /*0038*/ 	.byte	0x03, 0x50
        /*003a*/ 	.short	0x0000


	//----- nvinfo : EIATTR_MAXREG_COUNT
	.align		4
        /*003c*/ 	.byte	0x03, 0x1b
        /*003e*/ 	.short	0x00ff


	//----- nvinfo : EIATTR_MERCURY_ISA_VERSION
	.align		4
        /*0040*/ 	.byte	0x03, 0x5f
        /*0042*/ 	.short	0x0101


	//----- nvinfo : EIATTR_VRC_CTA_INIT_COUNT
	.align		4
        /*0044*/ 	.byte	0x02, 0x4a
	.zero		1
	.zero		1


	//----- nvinfo : EIATTR_EXIT_INSTR_OFFSETS
	.align		4
        /*0048*/ 	.byte	0x04, 0x1c
        /*004a*/ 	.short	(.L_5741 - .L_5740)


	//   ....[0]....
.L_5740:
        /*004c*/ 	.word	0x00000860


	//   ....[1]....
        /*0050*/ 	.word	0x000008d0


	//   ....[2]....
        /*0054*/ 	.word	0x00000b20


	//----- nvinfo : EIATTR_MAX_THREADS
	.align		4
.L_5741:
        /*0058*/ 	.byte	0x04, 0x05
        /*005a*/ 	.short	(.L_5743 - .L_5742)
.L_5742:
        /*005c*/ 	.word	0x00000080
        /*0060*/ 	.word	0x00000001
        /*0064*/ 	.word	0x00000001


	//----- nvinfo : EIATTR_CRS_STACK_SIZE
	.align		4
.L_5743:
        /*0068*/ 	.byte	0x04, 0x1e
        /*006a*/ 	.short	(.L_5745 - .L_5744)
.L_5744:
        /*006c*/ 	.word	0x00000000


	//----- nvinfo : EIATTR_CBANK_PARAM_SIZE
	.align		4
.L_5745:
        /*0070*/ 	.byte	0x03, 0x19
        /*0072*/ 	.short	0x0020


	//----- nvinfo : EIATTR_PARAM_CBANK
	.align		4
        /*0074*/ 	.byte	0x04, 0x0a
        /*0076*/ 	.short	(.L_5747 - .L_5746)
	.align		4
.L_5746:
        /*0078*/ 	.word	index@(.nv.constant0._ZN2at6native29vectorized_elementwise_kernelILi4EZNS0_50_GLOBAL__N__2680c7bb_12_PowKernel_cu_7dd49032_317029pow_tensor_scalar_kernel_implIssEEvRNS_18TensorIteratorBaseET0_EUlsE_St5arrayIPcLm2EEEEviS6_T1_)
        /*007c*/ 	.short	0x0380
        /*007e*/ 	.short	0x0020


	//----- nvinfo : EIATTR_SW_WAR
	.align		4
.L_5747:
        /*0080*/ 	.byte	0x04, 0x36
        /*0082*/ 	.short	(.L_5749 - .L_5748)
.L_5748:
        /*0084*/ 	.word	0x00000008
.L_5749:


//--------------------- .nv.info._ZN2at6native29vectorized_elementwise_kernelILi8EZNS0_50_GLOBAL__N__2680c7bb_12_PowKernel_cu_7dd49032_317029pow_tensor_scalar_kernel_implIssEEvRNS_18TensorIteratorBaseET0_EUlsE_St5arrayIPcLm2EEEEviS6_T1_ --------------------------
	.section	.nv.info._ZN2at6native29vectorized_elementwise_kernelILi8EZNS0_50_GLOBAL__N__2680c7bb_12_PowKernel_cu_7dd49032_317029pow_tensor_scalar_kernel_implIssEEvRNS_18TensorIteratorBaseET0_EUlsE_St5arrayIPcLm2EEEEviS6_T1_,"",@"SHT_CUDA_INFO"
	.sectionflags	@""
	.align	4


	//----- nvinfo : EIATTR_CUDA_API_VERSION
	.align		4
        /*0000*/ 	.byte	0x04, 0x37
        /*0002*/ 	.short	(.L_5751 - .L_5750)
.L_5750:
        /*0004*/ 	.word	0x00000082


	//----- nvinfo : EIATTR_KPARAM_INFO
	.align		4
.L_5751:
        /*0008*/ 	.byte	0x04, 0x17
        /*000a*/ 	.short	(.L_5753 - .L_5752)
.L_5752:
        /*000c*/ 	.word	0x00000000
        /*0010*/ 	.short	0x0002
        /*0012*/ 	.short	0x0010
        /*0014*/ 	.byte	0x00, 0xf0, 0x41, 0x00


	//----- nvinfo : EIATTR_KPARAM_INFO
	.align		4
.L_5753:
        /*0018*/ 	.byte	0x04, 0x17
        /*001a*/ 	.short	(.L_5755 - .L_5754)
.L_5754:
        /*001c*/ 	.word	0x00000000
        /*0020*/ 	.short	0x0001
        /*0022*/ 	.short	0x0008
        /*0024*/ 	.byte	0x00, 0xf0, 0x21, 0x00


	//----- nvinfo : EIATTR_KPARAM_INFO
	.align		4
.L_5755:
        /*0028*/ 	.byte	0x04, 0x17
        /*002a*/ 	.short	(.L_5757 - .L_5756)
.L_5756:
        /*002c*/ 	.word	0x00000000
        /*0030*/ 	.short	0x0000
        /*0032*/ 	.short	0x0000
        /*0034*/ 	.byte	0x00, 0xf0, 0x11, 0x00


	//----- nvinfo : EIATTR_SPARSE_MMA_MASK
	.align		4
.L_5757:
        /*0038*/ 	.byte	0x03, 0x50
        /*003a*/ 	.short	0x0000


	//----- nvinfo : EIATTR_MAXREG_COUNT
	.align		4
        /*003c*/ 	.byte	0x03, 0x1b
        /*003e*/ 	.short	0x00ff


	//----- nvinfo : EIATTR_MERCURY_ISA_VERSION
	.align		4
        /*0040*/ 	.byte	0x03, 0x5f
        /*0042*/ 	.short	0x0101


	//----- nvinfo : EIATTR_VRC_CTA_INIT_COUNT
	.align		4
        /*0044*/ 	.byte	0x02, 0x4a
	.zero		1
	.zero		1


	//----- nvinfo : EIATTR_EXIT_INSTR_OFFSETS
	.align		4
        /*0048*/ 	.byte	0x04, 0x1c
        /*004a*/ 	.short	(.L_5759 - .L_5758)


	//   ....[0]....
.L_5758:
        /*004c*/ 	.word	0x00000010


	//----- nvinfo : EIATTR_MAX_THREADS
	.align		4
.L_5759:
        /*0050*/ 	.byte	0x04, 0x05
        /*0052*/ 	.short	(.L_5761 - .L_5760)
.L_5760:
        /*0054*/ 	.word	0x00000080
        /*0058*/ 	.word	0x00000001
        /*005c*/ 	.word	0x00000001


	//----- nvinfo : EIATTR_CBANK_PARAM_SIZE
	.align		4
.L_5761:
        /*0060*/ 	.byte	0x03, 0x19
        /*0062*/ 	.short	0x0020


	//----- nvinfo : EIATTR_PARAM_CBANK
	.align		4
        /*0064*/ 	.byte	0x04, 0x0a
        /*0066*/ 	.short	(.L_5763 - .L_5762)
	.align		4
.L_5762:
        /*0068*/ 	.word	index@(.nv.constant0._ZN2at6native29vectorized_elementwise_kernelILi8EZNS0_50_GLOBAL__N__2680c7bb_12_PowKernel_cu_7dd49032_317029pow_tensor_scalar_kernel_implIssEEvRNS_18TensorIteratorBaseET0_EUlsE_St5arrayIPcLm2EEEEviS6_T1_)
        /*006c*/ 	.short	0x0380
        /*006e*/ 	.short	0x0020


	//----- nvinfo : EIATTR_SW_WAR
	.align		4
.L_5763:
        /*0070*/ 	.byte	0x04, 0x36
        /*0072*/ 	.short	(.L_5765 - .L_5764)
.L_5764:
        /*0074*/ 	.word	0x00000008
.L_5765:


//--------------------- .nv.info._ZN2at6native18elementwise_kernelILi128ELi4EZNS0_15gpu_kernel_implIZNS0_50_GLOBAL__N__2680c7bb_12_PowKernel_cu_7dd49032_317029pow_tensor_scalar_kernel_implIllEEvRNS_18TensorIteratorBaseET0_EUllE2_EEvS6_RKT_EUliE_EEviT1_ --------------------------
	.section	.nv.info._ZN2at6native18elementwise_kernelILi128ELi4EZNS0_15gpu_kernel_implIZNS0_50_GLOBAL__N__2680c7bb_12_PowKernel_cu_7dd49032_317029pow_tensor_scalar_kernel_implIllEEvRNS_18TensorIteratorBaseET0_EUllE2_EEvS6_RKT_EUliE_EEviT1_,"",@"SHT_CUDA_INFO"
	.sectionflags	@""
	.align	4


	//----- nvinfo : EIATTR_CUDA_API_VERSION
	.align		4
        /*0000*/ 	.byte	0x04, 0x37
        /*0002*/ 	.short	(.L_5767 - .L_5766)
.L_5766:
        /*0004*/ 	.word	0x00000082


	//----- nvinfo : EIATTR_KPARAM_INFO
	.align		4
.L_5767:
        /*0008*/ 	.byte	0x04, 0x17
        /*000a*/ 	.short	(.L_5769 - .L_5768)
.L_5768:
        /*000c*/ 	.word	0x00000000
        /*0010*/ 	.short	0x0001
        /*0012*/ 	.short	0x0008
        /*0014*/ 	.byte	0x00, 0xf0, 0xa1, 0x08


	//----- nvinfo : EIATTR_KPARAM_INFO
	.align		4
.L_5769:
        /*0018*/ 	.byte	0x04, 0x17
        /*001a*/ 	.short	(.L_5771 - .L_5770)
.L_5770:
        /*001c*/ 	.word	0x00000000
        /*0020*/ 	.short	0x0000
        /*0022*/ 	.short	0x0000
        /*0024*/ 	.byte	0x00, 0xf0, 0x11, 0x00


	//----- nvinfo : EIATTR_SPARSE_MMA_MASK
	.align		4
.L_5771:
        /*0028*/ 	.byte	0x03, 0x50
        /*002a*/ 	.short	0x0000


	//----- nvinfo : EIATTR_MAXREG_COUNT
	.align		4
        /*002c*/ 	.byte	0x03, 0x1b
        /*002e*/ 	.short	0x0080


	//----- nvinfo : EIATTR_EXTERNS
	.align		4
        /*0030*/ 	.byte	0x04, 0x0f
        /*0032*/ 	.short	(.L_5773 - .L_5772)


	//   ....[0]....
	.align		4
.L_5772:
        /*0034*/ 	.word	index@(__assertfail)


	//----- nvinfo : EIATTR_MERCURY_ISA_VERSION
	.align		4
.L_5773:
        /*0038*/ 	.byte	0x03, 0x5f
        /*003a*/ 	.short	0x0101


	//----- nvinfo : EIATTR_VRC_CTA_INIT_COUNT
	.align		4
        /*003c*/ 	.byte	0x02, 0x4a
	.zero		1
	.zero		1


	//----- nvinfo : EIATTR_SYSCALL_OFFSETS
	.align		4
        /*0040*/ 	.byte	0x04, 0x46
        /*0042*/ 	.short	(.L_5775 - .L_5774)


	//   ....[0]....
.L_5774:
        /*0044*/ 	.word	0x00002180


	//   ....[1]....
        /*0048*/ 	.word	0x000032a0


	//   ....[2]....
        /*004c*/ 	.word	0x00005520


	//   ....[3]....
        /*0050*/ 	.word	0x000064d0


	//   ....[4]....
        /*0054*/ 	.word	0x00008890


	//   ....[5]....
        /*0058*/ 	.word	0x00009840


	//   ....[6]....
        /*005c*/ 	.word	0x0000bc10


	//   ....[7]....
        /*0060*/ 	.word	0x0000cbb0


	//----- nvinfo : EIATTR_EXIT_INSTR_OFFSETS
	.align		4
.L_5775:
        /*0064*/ 	.byte	0x04, 0x1c
        /*0066*/ 	.short	(.L_5777 - .L_5776)


	//   ....[0]....
.L_5776:
        /*0068*/ 	.word	0x00009b20


	//   ....[1]....
        /*006c*/ 	.word	0x0000c140


	//   ....[2]....
        /*0070*/ 	.word	0x0000c160


	//   ....[3]....
        /*0074*/ 	.word	0x0000c1e0


	//   ....[4]....
        /*0078*/ 	.word	0x0000c200


	//   ....[5]....
        /*007c*/ 	.word	0x0000c220


	//   ....[6]....
        /*0080*/ 	.word	0x0000c2b0


	//   ....[7]....
        /*0084*/ 	.word	0x0000c2f0


	//   ....[8]....
        /*0088*/ 	.word	0x0000c390


	//   ....[9]....
        /*008c*/ 	.word	0x0000c3e0


	//   ....[10]....
        /*0090*/ 	.word	0x0000c410


	//   ....[11]....
        /*0094*/ 	.word	0x0000c4d0


	//   ....[12]....
        /*0098*/ 	.word	0x0000c640


	//   ....[13]....
        /*009c*/ 	.word	0x0000c7b0


	//   ....[14]....
        /*00a0*/ 	.word	0x0000c920


	//   ....[15]....
        /*00a4*/ 	.word	0x0000c940


	//   ....[16]....
        /*00a8*/ 	.word	0x0000c960


	//   ....[17]....
        /*00ac*/ 	.word	0x0000ca10


	//   ....[18]....
        /*00b0*/ 	.word	0x0000ca50


	//   ....[19]....
        /*00b4*/ 	.word	0x0000cbc0


	//   ....[20]....
        /*00b8*/ 	.word	0x0000ccd0


	//   ....[21]....
        /*00bc*/ 	.word	0x0000ce10


	//   ....[22]....
        /*00c0*/ 	.word	0x0000ce50


	//----- nvinfo : EIATTR_MAX_THREADS
	.align		4
.L_5777:
        /*00c4*/ 	.byte	0x04, 0x05
        /*00c6*/ 	.short	(.L_5779 - .L_5778)
.L_5778:
        /*00c8*/ 	.word	0x00000080
        /*00cc*/ 	.word	0x00000001
        /*00d0*/ 	.word	0x00000001


	//----- nvinfo : EIATTR_CRS_STACK_SIZE
	.align		4
.L_5779:
        /*00d4*/ 	.byte	0x04, 0x1e
        /*00d6*/ 	.short	(.L_5781 - .L_5780)
.L_5780:
        /*00d8*/ 	.word	0x00000000


	//----- nvinfo : EIATTR_CBANK_PARAM_SIZE
	.align		4
.L_5781:
        /*00dc*/ 	.byte	0x03, 0x19
        /*00de*/ 	.short	0x0230


	//----- nvinfo : EIATTR_PARAM_CBANK
	.align		4
        /*00e0*/ 	.byte	0x04, 0x0a
        /*00e2*/ 	.short	(.L_5783 - .L_5782)
	.align		4
.L_5782:
        /*00e4*/ 	.word	index@(.nv.constant0._ZN2at6native18elementwise_kernelILi128ELi4EZNS0_15gpu_kernel_implIZNS0_50_GLOBAL__N__2680c7bb_12_PowKernel_cu_7dd49032_317029pow_tensor_scalar_kernel_implIllEEvRNS_18TensorIteratorBaseET0_EUllE2_EEvS6_RKT_EUliE_EEviT1_)
        /*00e8*/ 	.short	0x0380
        /*00ea*/ 	.short	0x0230


	//----- nvinfo : EIATTR_SW_WAR
	.align		4
.L_5783:
        /*00ec*/ 	.byte	0x04, 0x36
        /*00ee*/ 	.short	(.L_5785 - .L_5784)
.L_5784:
        /*00f0*/ 	.word	0x00000008
.L_5785:


//--------------------- .nv.info._ZN2at6native27unrolled_elementwise_kernelIZNS0_50_GLOBAL__N__2680c7bb_12_PowKernel_cu_7dd49032_317029pow_tensor_scalar_kernel_implIllEEvRNS_18TensorIteratorBaseET0_EUllE2_St5arrayIPcLm2EELi4E23TrivialOffsetCalculatorILi1EjESC_NS0_6memory12LoadWithCastILi1EEENSD_13StoreWithCastILi1EEEEEviT_S6_T2_T3_T4_T5_ --------------------------
	.section	.nv.info._ZN2at6native27unrolled_elementwise_kernelIZNS0_50_GLOBAL__N__2680c7bb_12_PowKernel_cu_7dd49032_317029pow_tensor_scalar_kernel_implIllEEvRNS_18TensorIteratorBaseET0_EUllE2_St5arrayIPcLm2EELi4E23TrivialOffsetCalculatorILi1EjESC_NS0_6memory12LoadWithCastILi1EEENSD_13StoreWithCastILi1EEEEEviT_S6_T2_T3_T4_T5_,"",@"SHT_CUDA_INFO"
	.sectionflags	@""
	.align	4


	//----- nvinfo : EIATTR_CUDA_API_VERSION
	.align		4
        /*0000*/ 	.byte	0x04, 0x37
        /*0002*/ 	.short	(.L_5787 - .L_5786)
.L_5786:
        /*0004*/ 	.word	0x00000082


	//----- nvinfo : EIATTR_KPARAM_INFO
	.align		4
.L_5787:
        /*0008*/ 	.byte	0x04, 0x17
        /*000a*/ 	.short	(.L_5789 - .L_5788)
.L_5788:
        /*000c*/ 	.word	0x00000000
        /*0010*/ 	.short	0x0006
        /*0012*/ 	.short	0x0034
        /*0014*/ 	.byte	0x00, 0xf0, 0x21, 0x00


	//----- nvinfo : EIATTR_KPARAM_INFO
	.align		4
.L_5789:
        /*0018*/ 	.byte	0x04, 0x17
        /*001a*/ 	.short	(.L_5791 - .L_5790)
.L_5790:
        /*001c*/ 	.word	0x00000000
        /*0020*/ 	.short	0x0005
        /*0022*/ 	.short	0x002c
        /*0024*/ 	.byte	0x00, 0xf0, 0x21, 0x00


	//----- nvinfo : EIATTR_KPARAM_INFO
	.align		4
.L_5791:
        /*0028*/ 	.byte	0x04, 0x17
        /*002a*/ 	.short	(.L_5793 - .L_5792)
.L_5792:
        /*002c*/ 	.word	0x00000000
        /*0030*/ 	.short	0x0004
        /*0032*/ 	.short	0x0029
        /*0034*/ 	.byte	0x00, 0xf0, 0x05, 0x00


	//----- nvinfo : EIATTR_KPARAM_INFO
	.align		4
.L_5793:
        /*0038*/ 	.byte	0x04, 0x17
        /*003a*/ 	.short	(.L_5795 - .L_5794)
.L_5794:
        /*003c*/ 	.word	0x00000000
        /*0040*/ 	.short	0x0003
        /*0042*/ 	.short	0x0028
        /*0044*/ 	.byte	0x00, 0xf0, 0x05, 0x00


	//----- nvinfo : EIATTR_KPARAM_INFO
	.align		4
.L_5795:
        /*0048*/ 	.byte	0x04, 0x17
        /*004a*/ 	.short	(.L_5797 - .L_5796)
.L_5796:
        /*004c*/ 	.word	0x00000000
        /*0050*/ 	.short	0x0002
        /*0052*/ 	.short	0x0018
        /*0054*/ 	.byte	0x00, 0xf0, 0x41, 0x00


	//----- nvinfo : EIATTR_KPARAM_INFO
	.align		4
.L_5797:
        /*0058*/ 	.byte	0x04, 0x17
        /*005a*/ 	.short	(.L_5799 - .L_5798)
.L_5798:
        /*005c*/ 	.word	0x00000000
        /*0060*/ 	.short	0x0001
        /*0062*/ 	.short	0x0008
        /*0064*/ 	.byte	0x00, 0xf0, 0x41, 0x00


	//----- nvinfo : EIATTR_KPARAM_INFO
	.align		4
.L_5799:
        /*0068*/ 	.byte	0x04, 0x17
        /*006a*/ 	.short	(.L_5801 - .L_5800)
.L_5800:
        /*006c*/ 	.word	0x00000000
        /*0070*/ 	.short	0x0000
        /*0072*/ 	.short	0x0000
        /*0074*/ 	.byte	0x00, 0xf0, 0x11, 0x00


	//----- nvinfo : EIATTR_SPARSE_MMA_MASK
	.align		4
.L_5801:
        /*0078*/ 	.byte	0x03, 0x50
        /*007a*/ 	.short	0x0000


	//----- nvinfo : EIATTR_MAXREG_COUNT
	.align		4
        /*007c*/ 	.byte	0x03, 0x1b
        /*007e*/ 	.short	0x00ff


	//----- nvinfo : EIATTR_EXTERNS
	.align		4
        /*0080*/ 	.byte	0x04, 0x0f
        /*0082*/ 	.short	(.L_5803 - .L_5802)


	//   ....[0]....
	.align		4
.L_5802:
        /*0084*/ 	.word	index@(__assertfail)


	//----- nvinfo : EIATTR_MERCURY_ISA_VERSION
	.align		4
.L_5803:
        /*0088*/ 	.byte	0x03, 0x5f
        /*008a*/ 	.short	0x0101


	//----- nvinfo : EIATTR_VRC_CTA_INIT_COUNT
	.align		4
        /*008c*/ 	.byte	0x02, 0x4a
	.zero		1
	.zero		1


	//----- nvinfo : EIATTR_SYSCALL_OFFSETS
	.align		4
        /*0090*/ 	.byte	0x04, 0x46
        /*0092*/ 	.short	(.L_5805 - .L_5804)


	//   ....[0]....
.L_5804:
        /*0094*/ 	.word	0x00000e40


	//   ....[1]....
        /*0098*/ 	.word	0x00001dc0


	//   ....[2]....
        /*009c*/ 	.word	0x00002c90


	//   ....[3]....
        /*00a0*/ 	.word	0x00003b70


	//   ....[4]....
        /*00a4*/ 	.word	0x00005630


	//   ....[5]....
        /*00a8*/ 	.word	0x00006350


	//   ....[6]....
        /*00ac*/ 	.word	0x000071d0


	//   ....[7]....
        /*00b0*/ 	.word	0x00008040


	//----- nvinfo : EIATTR_EXIT_INSTR_OFFSETS
	.align		4
.L_5805:
        /*00b4*/ 	.byte	0x04, 0x1c
        /*00b6*/ 	.short	(.L_5807 - .L_5806)


	//   ....[0]....
.L_5806:
        /*00b8*/ 	.word	0x000074a0


	//   ....[1]....
        /*00bc*/ 	.word	0x000075e0


	//   ....[2]....
        /*00c0*/ 	.word	0x00007600


	//   ....[3]....
        /*00c4*/ 	.word	0x00007680


	//   ....[4]....
        /*00c8*/ 	.word	0x000076a0


	//   ....[5]....
        /*00cc*/ 	.word	0x000076c0


	//   ....[6]....
        /*00d0*/ 	.word	0x00007750


	//   ....[7]....
        /*00d4*/ 	.word	0x00007790


	//   ....[8]....
        /*00d8*/ 	.word	0x00007830


	//   ....[9]....
        /*00dc*/ 	.word	0x00007880


	//   ....[10]....
        /*00e0*/ 	.word	0x000078b0


	//   ....[11]....
        /*00e4*/ 	.word	0x00007970


	//   ....[12]....
        /*00e8*/ 	.word	0x00007ae0


	//   ....[13]....
        /*00ec*/ 	.word	0x00007c50


	//   ....[14]....
        /*00f0*/ 	.word	0x00007db0


	//   ....[15]....
        /*00f4*/ 	.word	0x00007dd0


	//   ....[16]....
        /*00f8*/ 	.word	0x00007df0


	//   ....[17]....
        /*00fc*/ 	.word	0x00007ea0


	//   ....[18]....
        /*0100*/ 	.word	0x00007ee0


	//   ....[19]....
        /*0104*/ 	.word	0x00008050


	//   ....[20]....
        /*0108*/ 	.word	0x00008160


	//   ....[21]....
        /*010c*/ 	.word	0x000082a0


	//   ....[22]....
        /*0110*/ 	.word	0x000082e0


	//----- nvinfo : EIATTR_MAX_THREADS
	.align		4
.L_5807:
        /*0114*/ 	.byte	0x04, 0x05
        /*0116*/ 	.short	(.L_5809 - .L_5808)
.L_5808:
        /*0118*/ 	.word	0x00000080
        /*011c*/ 	.word	0x00000001
        /*0120*/ 	.word	0x00000001


	//----- nvinfo : EIATTR_CRS_STACK_SIZE
	.align		4
.L_5809:
        /*0124*/ 	.byte	0x04, 0x1e
        /*0126*/ 	.short	(.L_5811 - .L_5810)
.L_5810:
        /*0128*/ 	.word	0x00000000


	//----- nvinfo : EIATTR_CBANK_PARAM_SIZE
	.align		4
.L_5811:
        /*012c*/ 	.byte	0x03, 0x19
        /*012e*/ 	.short	0x003c


	//----- nvinfo : EIATTR_PARAM_CBANK
	.align		4
        /*0130*/ 	.byte	0x04, 0x0a
        /*0132*/ 	.short	(.L_5813 - .L_5812)
	.align		4
.L_5812:
        /*0134*/ 	.word	index@(.nv.constant0._ZN2at6native27unrolled_elementwise_kernelIZNS0_50_GLOBAL__N__2680c7bb_12_PowKernel_cu_7dd49032_317029pow_tensor_scalar_kernel_implIllEEvRNS_18TensorIteratorBaseET0_EUllE2_St5arrayIPcLm2EELi4E23TrivialOffsetCalculatorILi1EjESC_NS0_6memory12LoadWithCastILi1EEENSD_13StoreWithCastILi1EEEEEviT_S6_T2_T3_T4_T5_)
        /*0138*/ 	.short	0x0380
        /*013a*/ 	.short	0x003c


	//----- nvinfo : EIATTR_SW_WAR
	.align		4
.L_5813:
        /*013c*/ 	.byte	0x04, 0x36
        /*013e*/ 	.short	(.L_5815 - .L_5814)
.L_5814:
        /*0140*/ 	.word	0x00000008
.L_5815:


//--------------------- .nv.info._ZN2at6native18elementwise_kernelILi128ELi2EZNS0_22gpu_kernel_impl_nocastIZNS0_50_GLOBAL__N__2680c7bb_12_PowKernel_cu_7dd49032_317029pow_tensor_scalar_kernel_implIllEEvRNS_18TensorIteratorBaseET0_EUllE2_EEvS6_RKT_EUliE_EEviT1_ --------------------------
	.section	.nv.info._ZN2at6native18elementwise_kernelILi128ELi2EZNS0_22gpu_kernel_impl_nocastIZNS0_50_GLOBAL__N__2680c7bb_12_PowKernel_cu_7dd49032_317029pow_tensor_scalar_kernel_implIllEEvRNS_18TensorIteratorBaseET0_EUllE2_EEvS6_RKT_EUliE_EEviT1_,"",@"SHT_CUDA_INFO"
	.sectionflags	@""
	.align	4


	//----- nvinfo : EIATTR_CUDA_API_VERSION
	.align		4
        /*0000*/ 	.byte	0x04, 0x37
        /*0002*/ 	.short	(.L_5817 - .L_5816)
.L_5816:
        /*0004*/ 	.word	0x00000082


	//----- nvinfo : EIATTR_KPARAM_INFO
	.align		4
.L_5817:
        /*0008*/ 	.byte	0x04, 0x17
        /*000a*/ 	.short	(.L_5819 - .L_5818)
.L_5818:
        /*000c*/ 	.word	0x00000000
        /*0010*/ 	.short	0x0001
        /*0012*/ 	.short	0x0008
        /*0014*/ 	.byte	0x00, 0xf0, 0x81, 0x08


	//----- nvinfo : EIATTR_KPARAM_INFO
	.align		4
.L_5819:
        /*0018*/ 	.byte	0x04, 0x17
        /*001a*/ 	.short	(.L_5821 - .L_5820)
.L_5820:
        /*001c*/ 	.word	0x00000000
        /*0020*/ 	.short	0x0000
        /*0022*/ 	.short	0x0000
        /*0024*/ 	.byte	0x00, 0xf0, 0x11, 0x00


	//----- nvinfo : EIATTR_SPARSE_MMA_MASK
	.align		4
.L_5821:
        /*0028*/ 	.byte	0x03, 0x50
        /*002a*/ 	.short	0x0000


	//----- nvinfo : EIATTR_MAXREG_COUNT
	.align		4
        /*002c*/ 	.byte	0x03, 0x1b
        /*002e*/ 	.short	0x0080


	//----- nvinfo : EIATTR_MERCURY_ISA_VERSION
	.align		4
        /*0030*/ 	.byte	0x03, 0x5f
        /*0032*/ 	.short	0x0101


	//----- nvinfo : EIATTR_VRC_CTA_INIT_COUNT
	.align		4
        /*0034*/ 	.byte	0x02, 0x4a
	.zero		1
	.zero		1


	//----- nvinfo : EIATTR_EXIT_INSTR_OFFSETS
	.align		4
        /*0038*/ 	.byte	0x04, 0x1c
        /*003a*/ 	.short	(.L_5823 - .L_5822)


	//   ....[0]....
.L_5822:
        /*003c*/ 	.word	0x000002a0


	//   ....[1]....
        /*0040*/ 	.word	0x00000370


	//   ....[2]....
        /*0044*/ 	.word	0x000003d0


	//   ....[3]....
        /*0048*/ 	.word	0x00000420


	//   ....[4]....
        /*004c*/ 	.word	0x00000690


	//   ....[5]....
        /*0050*/ 	.word	0x00000850


	//   ....[6]....
        /*0054*/ 	.word	0x00001cf0


	//   ....[7]....
        /*0058*/ 	.word	0x000030c0


	//   ....[8]....
        /*005c*/ 	.word	0x00004300


	//   ....[9]....
        /*0060*/ 	.word	0x00005480


	//   ....[10]....
        /*0064*/ 	.word	0x000069f0


	//   ....[11]....
        /*0068*/ 	.word	0x00007e80


	//----- nvinfo : EIATTR_MAX_THREADS
	.align		4
.L_5823:
        /*006c*/ 	.byte	0x04, 0x05
        /*006e*/ 	.short	(.L_5825 - .L_5824)
.L_5824:
        /*0070*/ 	.word	0x00000080
        /*0074*/ 	.word	0x00000001
        /*0078*/ 	.word	0x00000001


	//----- nvinfo : EIATTR_CRS_STACK_SIZE
	.align		4
.L_5825:
        /*007c*/ 	.byte	0x04, 0x1e
        /*007e*/ 	.short	(.L_5827 - .L_5826)
.L_5826:
        /*0080*/ 	.word	0x00000000


	//----- nvinfo : EIATTR_CBANK_PARAM_SIZE
	.align		4
.L_5827:
        /*0084*/ 	.byte	0x03, 0x19
        /*0086*/ 	.short	0x0228


	//----- nvinfo : EIATTR_PARAM_CBANK
	.align		4
        /*0088*/ 	.byte	0x04, 0x0a
        /*008a*/ 	.short	(.L_5829 - .L_5828)
	.align		4
.L_5828:
        /*008c*/ 	.word	index@(.nv.constant0._ZN2at6native18elementwise_kernelILi128ELi2EZNS0_22gpu_kernel_impl_nocastIZNS0_50_GLOBAL__N__2680c7bb_12_PowKernel_cu_7dd49032_317029pow_tensor_scalar_kernel_implIllEEvRNS_18TensorIteratorBaseET0_EUllE2_EEvS6_RKT_EUliE_EEviT1_)
        /*0090*/ 	.short	0x0380
        /*0092*/ 	.short	0x0228


	//----- nvinfo : EIATTR_SW_WAR
	.align		4
.L_5829:
        /*0094*/ 	.byte	0x04, 0x36
        /*0096*/ 	.short	(.L_5831 - .L_5830)
.L_5830:
        /*0098*/ 	.word	0x00000008
.L_5831:


//--------------------- .nv.info._ZN2at6native27unrolled_elementwise_kernelIZNS0_50_GLOBAL__N__2680c7bb_12_PowKernel_cu_7dd49032_317029pow_tensor_scalar_kernel_implIllEEvRNS_18TensorIteratorBaseET0_EUllE2_St5arrayIPcLm2EELi4E23TrivialOffsetCalculatorILi1EjESC_NS0_6memory15LoadWithoutCastENSD_16StoreWithoutCastEEEviT_S6_T2_T3_T4_T5_ --------------------------
	.section	.nv.info._ZN2at6native27unrolled_elementwise_kernelIZNS0_50_GLOBAL__N__2680c7bb_12_PowKernel_cu_7dd49032_317029pow_tensor_scalar_kernel_implIllEEvRNS_18TensorIteratorBaseET0_EUllE2_St5arrayIPcLm2EELi4E23TrivialOffsetCalculatorILi1EjESC_NS0_6memory15LoadWithoutCastENSD_16StoreWithoutCastEEEviT_S6_T2_T3_T4_T5_,"",@"SHT_CUDA_INFO"
	.sectionflags	@""
	.align	4


	//----- nvinfo : EIATTR_CUDA_API_VERSION
	.align		4
        /*0000*/ 	.byte	0x04, 0x37
        /*0002*/ 	.short	(.L_5833 - .L_5832)
.L_5832:
        /*0004*/ 	.word	0x00000082


	//----- nvinfo : EIATTR_KPARAM_INFO
	.align		4
.L_5833:
        /*0008*/ 	.byte	0x04, 0x17
        /*000a*/ 	.short	(.L_5835 - .L_5834)
.L_5834:
        /*000c*/ 	.word	0x00000000
        /*0010*/ 	.short	0x0006
        /*0012*/ 	.short	0x002b
        /*0014*/ 	.byte	0x00, 0xf0, 0x05, 0x00


	//----- nvinfo : EIATTR_KPARAM_INFO
	.align		4
.L_5835:
        /*0018*/ 	.byte	0x04, 0x17
        /*001a*/ 	.short	(.L_5837 - .L_5836)
.L_5836:
        /*001c*/ 	.word	0x00000000
        /*0020*/ 	.short	0x0005
        /*0022*/ 	.short	0x002a
        /*0024*/ 	.byte	0x00, 0xf0, 0x05, 0x00


	//----- nvinfo : EIATTR_KPARAM_INFO
	.align		4
.L_5837:
        /*0028*/ 	.byte	0x04, 0x17
        /*002a*/ 	.short	(.L_5839 - .L_5838)
.L_5838:
        /*002c*/ 	.word	0x00000000
        /*0030*/ 	.short	0x0004
        /*0032*/ 	.short	0x0029
        /*0034*/ 	.byte	0x00, 0xf0, 0x05, 0x00


	//----- nvinfo : EIATTR_KPARAM_INFO
	.align		4
.L_5839:
        /*0038*/ 	.byte	0x04, 0x17
        /*003a*/ 	.short	(.L_5841 - .L_5840)
.L_5840:
        /*003c*/ 	.word	0x00000000
        /*0040*/ 	.short	0x0003
        /*0042*/ 	.short	0x0028
        /*0044*/ 	.byte	0x00, 0xf0, 0x05, 0x00


	//----- nvinfo : EIATTR_KPARAM_INFO
	.align		4
.L_5841:
        /*0048*/ 	.byte	0x04, 0x17
        /*004a*/ 	.short	(.L_5843 - .L_5842)
.L_5842:
        /*004c*/ 	.word	0x00000000
        /*0050*/ 	.short	0x0002
        /*0052*/ 	.short	0x0018
        /*0054*/ 	.byte	0x00, 0xf0, 0x41, 0x00


	//----- nvinfo : EIATTR_KPARAM_INFO
	.align		4
.L_5843:
        /*0058*/ 	.byte	0x04, 0x17
        /*005a*/ 	.short	(.L_5845 - .L_5844)
.L_5844:
        /*005c*/ 	.word	0x00000000
        /*0060*/ 	.short	0x0001
        /*0062*/ 	.short	0x0008
        /*0064*/ 	.byte	0x00, 0xf0, 0x41, 0x00


	//----- nvinfo : EIATTR_KPARAM_INFO
	.align		4
.L_5845:
        /*0068*/ 	.byte	0x04, 0x17
        /*006a*/ 	.short	(.L_5847 - .L_5846)
.L_5846:
        /*006c*/ 	.word	0x00000000
        /*0070*/ 	.short	0x0000
        /*0072*/ 	.short	0x0000
        /*0074*/ 	.byte	0x00, 0xf0, 0x11, 0x00


	//----- nvinfo : EIATTR_SPARSE_MMA_MASK
	.align		4
.L_5847:
        /*0078*/ 	.byte	0x03, 0x50
        /*007a*/ 	.short	0x0000


	//----- nvinfo : EIATTR_MAXREG_COUNT
	.align		4
        /*007c*/ 	.byte	0x03, 0x1b
        /*007e*/ 	.short	0x00ff


	//----- nvinfo : EIATTR_MERCURY_ISA_VERSION
	.align		4
        /*0080*/ 	.byte	0x03, 0x5f
        /*0082*/ 	.short	0x0101


	//----- nvinfo : EIATTR_VRC_CTA_INIT_COUNT
	.align		4
        /*0084*/ 	.byte	0x02, 0x4a
	.zero		1
	.zero		1


	//----- nvinfo : EIATTR_EXIT_INSTR_OFFSETS
	.align		4
        /*0088*/ 	.byte	0x04, 0x1c
        /*008a*/ 	.short	(.L_5849 - .L_5848)


	//   ....[0]....
.L_5848:
        /*008c*/ 	.word	0x00001120


	//   ....[1]....
        /*0090*/ 	.word	0x00001180


	//----- nvinfo : EIATTR_MAX_THREADS
	.align		4
.L_5849:
        /*0094*/ 	.byte	0x04, 0x05
        /*0096*/ 	.short	(.L_5851 - .L_5850)
.L_5850:
        /*0098*/ 	.word	0x00000080
        /*009c*/ 	.word	0x00000001
        /*00a0*/ 	.word	0x00000001


	//----- nvinfo : EIATTR_CRS_STACK_SIZE
	.align		4
.L_5851:
        /*00a4*/ 	.byte	0x04, 0x1e
        /*00a6*/ 	.short	(.L_5853 - .L_5852)
.L_5852:
        /*00a8*/ 	.word	0x00000000


	//----- nvinfo : EIATTR_CBANK_PARAM_SIZE
	.align		4
.L_5853:
        /*00ac*/ 	.byte	0x03, 0x19
        /*00ae*/ 	.short	0x002c


	//----- nvinfo : EIATTR_PARAM_CBANK
	.align		4
        /*00b0*/ 	.byte	0x04, 0x0a
        /*00b2*/ 	.short	(.L_5855 - .L_5854)
	.align		4
.L_5854:
        /*00b4*/ 	.word	index@(.nv.constant0._ZN2at6native27unrolled_elementwise_kernelIZNS0_50_GLOBAL__N__2680c7bb_12_PowKernel_cu_7dd49032_317029pow_tensor_scalar_kernel_implIllEEvRNS_18TensorIteratorBaseET0_EUllE2_St5arrayIPcLm2EELi4E23TrivialOffsetCalculatorILi1EjESC_NS0_6memory15LoadWithoutCastENSD_16StoreWithoutCastEEEviT_S6_T2_T3_T4_T5_)
        /*00b8*/ 	.short	0x0380
        /*00ba*/ 	.short	0x002c


	//----- nvinfo : EIATTR_SW_WAR
	.align		4
.L_5855:
        /*00bc*/ 	.byte	0x04, 0x36
        /*00be*/ 	.short	(.L_5857 - .L_5856)
.L_5856:
        /*00c0*/ 	.word	0x00000008
.L_5857:


//--------------------- .nv.info._ZN2at6native29vectorized_elementwise_kernelILi2EZNS0_50_GLOBAL__N__2680c7bb_12_PowKernel_cu_7dd49032_317029pow_tensor_scalar_kernel_implIllEEvRNS_18TensorIteratorBaseET0_EUllE2_St5arrayIPcLm2EEEEviS6_T1_ --------------------------
	.section	.nv.info._ZN2at6native29vectorized_elementwise_kernelILi2EZNS0_50_GLOBAL__N__2680c7bb_12_PowKernel_cu_7dd49032_317029pow_tensor_scalar_kernel_implIllEEvRNS_18TensorIteratorBaseET0_EUllE2_St5arrayIPcLm2EEEEviS6_T1_,"",@"SHT_CUDA_INFO"
	.sectionflags	@""
	.align	4


	//----- nvinfo : EIATTR_CUDA_API_VERSION
	.align		4
        /*0000*/ 	.byte	0x04, 0x37
        /*0002*/ 	.short	(.L_5859 - .L_5858)
.L_5858:
        /*0004*/ 	.word	0x00000082


	//----- nvinfo : EIATTR_KPARAM_INFO
	.align		4
.L_5859:
        /*0008*/ 	.byte	0x04, 0x17
        /*000a*/ 	.short	(.L_5861 - .L_5860)
.L_5860:
        /*000c*/ 	.word	0x00000000
        /*0010*/ 	.short	0x0002
        /*0012*/ 	.short	0x0018
        /*0014*/ 	.byte	0x00, 0xf0, 0x41, 0x00


	//----- nvinfo : EIATTR_KPARAM_INFO
	.align		4
.L_5861:
        /*0018*/ 	.byte	0x04, 0x17
        /*001a*/ 	.short	(.L_5863 - .L_5862)
.L_5862:
        /*001c*/ 	.word	0x00000000
        /*0020*/ 	.short	0x0001
        /*0022*/ 	.short	0x0008
        /*0024*/ 	.byte	0x00, 0xf0, 0x41, 0x00


	//----- nvinfo : EIATTR_KPARAM_INFO
	.align		4
.L_5863:
        /*0028*/ 	.byte	0x04, 0x17
        /*002a*/ 	.short	(.L_5865 - .L_5864)
.L_5864:
        /*002c*/ 	.word	0x00000000
        /*0030*/ 	.short	0x0000
        /*0032*/ 	.short	0x0000
        /*0034*/ 	.byte	0x00, 0xf0, 0x11, 0x00


	//----- nvinfo : EIATTR_SPARSE_MMA_MASK
	.align		4
.L_5865:
        /*0038*/ 	.byte	0x03, 0x50
        /*003a*/ 	.short	0x0000


	//----- nvinfo : EIATTR_MAXREG_COUNT
	.align		4
        /*003c*/ 	.byte	0x03, 0x1b
        /*003e*/ 	.short	0x00ff


	//----- nvinfo : EIATTR_MERCURY_ISA_VERSION
	.align		4
        /*0040*/ 	.byte	0x03, 0x5f
        /*0042*/ 	.short	0x0101


	//----- nvinfo : EIATTR_VRC_CTA_INIT_COUNT
	.align		4
        /*0044*/ 	.byte	0x02, 0x4a
	.zero		1
	.zero		1


	//----- nvinfo : EIATTR_EXIT_INSTR_OFFSETS
	.align		4
        /*0048*/ 	.byte	0x04, 0x1c
        /*004a*/ 	.short	(.L_5867 - .L_5866)


	//   ....[0]....
.L_5866:
        /*004c*/ 	.word	0x00001fb0


	//   ....[1]....
        /*0050*/ 	.word	0x00002000


	//   ....[2]....
        /*0054*/ 	.word	0x000037b0


	//----- nvinfo : EIATTR_MAX_THREADS
	.align		4
.L_5867:
        /*0058*/ 	.byte	0x04, 0x05
        /*005a*/ 	.short	(.L_5869 - .L_5868)
.L_5868:
        /*005c*/ 	.word	0x00000080
        /*0060*/ 	.word	0x00000001
        /*0064*/ 	.word	0x00000001


	//----- nvinfo : EIATTR_CRS_STACK_SIZE
	.align		4
.L_5869:
        /*0068*/ 	.byte	0x04, 0x1e
        /*006a*/ 	.short	(.L_5871 - .L_5870)
.L_5870:
        /*006c*/ 	.word	0x00000000


	//----- nvinfo : EIATTR_CBANK_PARAM_SIZE
	.align		4
.L_5871:
        /*0070*/ 	.byte	0x03, 0x19
        /*0072*/ 	.short	0x0028


	//----- nvinfo : EIATTR_PARAM_CBANK
	.align		4
        /*0074*/ 	.byte	0x04, 0x0a
        /*0076*/ 	.short	(.L_5873 - .L_5872)
	.align		4
.L_5872:
        /*0078*/ 	.word	index@(.nv.constant0._ZN2at6native29vectorized_elementwise_kernelILi2EZNS0_50_GLOBAL__N__2680c7bb_12_PowKernel_cu_7dd49032_317029pow_tensor_scalar_kernel_implIllEEvRNS_18TensorIteratorBaseET0_EUllE2_St5arrayIPcLm2EEEEviS6_T1_)
        /*007c*/ 	.short	0x0380
        /*007e*/ 	.short	0x0028


	//----- nvinfo : EIATTR_SW_WAR
	.align		4
.L_5873:
        /*0080*/ 	.byte	0x04, 0x36
        /*0082*/ 	.short	(.L_5875 - .L_5874)
.L_5874:
        /*0084*/ 	.word	0x00000008
.L_5875:


//--------------------- .nv.info._ZN2at6native29vectorized_elementwise_kernelILi4EZNS0_50_GLOBAL__N__2680c7bb_12_PowKernel_cu_7dd49032_317029pow_tensor_scalar_kernel_implIllEEvRNS_18TensorIteratorBaseET0_EUllE2_St5arrayIPcLm2EEEEviS6_T1_ --------------------------
	.section	.nv.info._ZN2at6native29vectorized_elementwise_kernelILi4EZNS0_50_GLOBAL__N__2680c7bb_12_PowKernel_cu_7dd49032_317029pow_tensor_scalar_kernel_implIllEEvRNS_18TensorIteratorBaseET0_EUllE2_St5arrayIPcLm2EEEEviS6_T1_,"",@"SHT_CUDA_INFO"
	.sectionflags	@""
	.align	4


	//----- nvinfo : EIATTR_CUDA_API_VERSION
	.align		4
        /*0000*/ 	.byte	0x04, 0x37
        /*0002*/ 	.short	(.L_5877 - .L_5876)
.L_5876:
        /*0004*/ 	.word	0x00000082


	//----- nvinfo : EIATTR_KPARAM_INFO
	.align		4
.L_5877:
        /*0008*/ 	.byte	0x04, 0x17
        /*000a*/ 	.short	(.L_5879 - .L_5878)
.L_5878:
        /*000c*/ 	.word	0x00000000
        /*0010*/ 	.short	0x0002
        /*0012*/ 	.short	0x0018
        /*0014*/ 	.byte	0x00, 0xf0, 0x41, 0x00


	//----- nvinfo : EIATTR_KPARAM_INFO
	.align		4
.L_5879:
        /*0018*/ 	.byte	0x04, 0x17
        /*001a*/ 	.short	(.L_5881 - .L_5880)
.L_5880:
        /*001c*/ 	.word	0x00000000
        /*0020*/ 	.short	0x0001
        /*0022*/ 	.short	0x0008
        /*0024*/ 	.byte	0x00, 0xf0, 0x41, 0x00


	//----- nvinfo : EIATTR_KPARAM_INFO
	.align		4
.L_5881:
        /*0028*/ 	.byte	0x04, 0x17
        /*002a*/ 	.short	(.L_5883 - .L_5882)
.L_5882:
        /*002c*/ 	.word	0x00000000
        /*0030*/ 	.short	0x0000
        /*0032*/ 	.short	0x0000
        /*0034*/ 	.byte	0x00, 0xf0, 0x11, 0x00


	//----- nvinfo : EIATTR_SPARSE_MMA_MASK
	.align		4
.L_5883:
        /*0038*/ 	.byte	0x03, 0x50
        /*003a*/ 	.short	0x0000


	//----- nvinfo : EIATTR_MAXREG_COUNT
	.align		4
        /*003c*/ 	.byte	0x03, 0x1b
        /*003e*/ 	.short	0x00ff


	//----- nvinfo : EIATTR_MERCURY_ISA_VERSION
	.align		4
        /*0040*/ 	.byte	0x03, 0x5f
        /*0042*/ 	.short	0x0101


	//----- nvinfo : EIATTR_VRC_CTA_INIT_COUNT
	.align		4
        /*0044*/ 	.byte	0x02, 0x4a
	.zero		1
	.zero		1


	//----- nvinfo : EIATTR_EXIT_INSTR_OFFSETS
	.align		4
        /*0048*/ 	.byte	0x04, 0x1c
        /*004a*/ 	.short	(.L_5885 - .L_5884)


	//   ....[0]....
.L_5884:
        /*004c*/ 	.word	0x00001fb0


	//   ....[1]....
        /*0050*/ 	.word	0x00002000


	//   ....[2]....
        /*0054*/ 	.word	0x00003770


	//----- nvinfo : EIATTR_MAX_THREADS
	.align		4
.L_5885:
        /*0058*/ 	.byte	0x04, 0x05
        /*005a*/ 	.short	(.L_5887 - .L_5886)
.L_5886:
        /*005c*/ 	.word	0x00000080
        /*0060*/ 	.word	0x00000001
        /*0064*/ 	.word	0x00000001


	//----- nvinfo : EIATTR_CRS_STACK_SIZE
	.align		4
.L_5887:
        /*0068*/ 	.byte	0x04, 0x1e
        /*006a*/ 	.short	(.L_5889 - .L_5888)
.L_5888:
        /*006c*/ 	.word	0x00000000


	//----- nvinfo : EIATTR_CBANK_PARAM_SIZE
	.align		4
.L_5889:
        /*0070*/ 	.byte	0x03, 0x19
        /*0072*/ 	.short	0x0028


	//----- nvinfo : EIATTR_PARAM_CBANK
	.align		4
        /*0074*/ 	.byte	0x04, 0x0a
        /*0076*/ 	.short	(.L_5891 - .L_5890)
	.align		4
.L_5890:
        /*0078*/ 	.word	index@(.nv.constant0._ZN2at6native29vectorized_elementwise_kernelILi4EZNS0_50_GLOBAL__N__2680c7bb_12_PowKernel_cu_7dd49032_317029pow_tensor_scalar_kernel_implIllEEvRNS_18TensorIteratorBaseET0_EUllE2_St5arrayIPcLm2EEEEviS6_T1_)
        /*007c*/ 	.short	0x0380
        /*007e*/ 	.short	0x0028


	//----- nvinfo : EIATTR_SW_WAR
	.align		4
.L_5891:
        /*0080*/ 	.byte	0x04, 0x36
        /*0082*/ 	.short	(.L_5893 - .L_5892)
.L_5892:
        /*0084*/ 	.word	0x00000008
.L_5893:


//--------------------- .nv.info._ZN2at6native29vectorized_elementwise_kernelILi8EZNS0_50_GLOBAL__N__2680c7bb_12_PowKernel_cu_7dd49032_317029pow_tensor_scalar_kernel_implIllEEvRNS_18TensorIteratorBaseET0_EUllE2_St5arrayIPcLm2EEEEviS6_T1_ --------------------------
	.section	.nv.info._ZN2at6native29vectorized_elementwise_kernelILi8EZNS0_50_GLOBAL__N__2680c7bb_12_PowKernel_cu_7dd49032_317029pow_tensor_scalar_kernel_implIllEEvRNS_18TensorIteratorBaseET0_EUllE2_St5arrayIPcLm2EEEEviS6_T1_,"",@"SHT_CUDA_INFO"
	.sectionflags	@""
	.align	4


	//----- nvinfo : EIATTR_CUDA_API_VERSION
	.align		4
        /*0000*/ 	.byte	0x04, 0x37
        /*0002*/ 	.short	(.L_5895 - .L_5894)
.L_5894:
        /*0004*/ 	.word	0x00000082


	//----- nvinfo : EIATTR_KPARAM_INFO
	.align		4
.L_5895:
        /*0008*/ 	.byte	0x04, 0x17
        /*000a*/ 	.short	(.L_5897 - .L_5896)
.L_5896:
        /*000c*/ 	.word	0x00000000
        /*0010*/ 	.short	0x0002
        /*0012*/ 	.short	0x0018
        /*0014*/ 	.byte	0x00, 0xf0, 0x41, 0x00


	//----- nvinfo : EIATTR_KPARAM_INFO
	.align		4
.L_5897:
        /*0018*/ 	.byte	0x04, 0x17
        /*001a*/ 	.short	(.L_5899 - .L_5898)
.L_5898:
        /*001c*/ 	.word	0x00000000
        /*0020*/ 	.short	0x0001
        /*0022*/ 	.short	0x0008
        /*0024*/ 	.byte	0x00, 0xf0, 0x41, 0x00


	//----- nvinfo : EIATTR_KPARAM_INFO
	.align		4
.L_5899:
        /*0028*/ 	.byte	0x04, 0x17
        /*002a*/ 	.short	(.L_5901 - .L_5900)
.L_5900:
        /*002c*/ 	.word	0x00000000
        /*0030*/ 	.short	0x0000
        /*0032*/ 	.short	0x0000
        /*0034*/ 	.byte	0x00, 0xf0, 0x11, 0x00


	//----- nvinfo : EIATTR_SPARSE_MMA_MASK
	.align		4
.L_5901:
        /*0038*/ 	.byte	0x03, 0x50
        /*003a*/ 	.short	0x0000


	//----- nvinfo : EIATTR_MAXREG_COUNT
	.align		4
        /*003c*/ 	.byte	0x03, 0x1b
        /*003e*/ 	.short	0x00ff


	//----- nvinfo : EIATTR_MERCURY_ISA_VERSION
	.align		4
        /*0040*/ 	.byte	0x03, 0x5f
        /*0042*/ 	.short	0x0101


	//----- nvinfo : EIATTR_VRC_CTA_INIT_COUNT
	.align		4
        /*0044*/ 	.byte	0x02, 0x4a
	.zero		1
	.zero		1


	//----- nvinfo : EIATTR_EXIT_INSTR_OFFSETS
	.align		4
        /*0048*/ 	.byte	0x04, 0x1c
        /*004a*/ 	.short	(.L_5903 - .L_5902)


	//   ....[0]....
.L_5902:
        /*004c*/ 	.word	0x00000010


	//----- nvinfo : EIATTR_MAX_THREADS
	.align		4
.L_5903:
        /*0050*/ 	.byte	0x04, 0x05
        /*0052*/ 	.short	(.L_5905 - .L_5904)
.L_5904:
        /*0054*/ 	.word	0x00000080
        /*0058*/ 	.word	0x00000001
        /*005c*/ 	.word	0x00000001


	//----- nvinfo : EIATTR_CBANK_PARAM_SIZE
	.align		4
.L_5905:
        /*0060*/ 	.byte	0x03, 0x19
        /*0062*/ 	.short	0x0028


	//----- nvinfo : EIATTR_PARAM_CBANK
	.align		4
        /*0064*/ 	.byte	0x04, 0x0a
        /*0066*/ 	.short	(.L_5907 - .L_5906)
	.align		4
.L_5906:
        /*0068*/ 	.word	index@(.nv.constant0._ZN2at6native29vectorized_elementwise_kernelILi8EZNS0_50_GLOBAL__N__2680c7bb_12_PowKernel_cu_7dd49032_317029pow_tensor_scalar_kernel_implIllEEvRNS_18TensorIteratorBaseET0_EUllE2_St5arrayIPcLm2EEEEviS6_T1_)
        /*006c*/ 	.short	0x0380
        /*006e*/ 	.short	0x0028


	//----- nvinfo : EIATTR_SW_WAR
	.align		4
.L_5907:
        /*0070*/ 	.byte	0x04, 0x36
        /*0072*/ 	.short	(.L_5909 - .L_5908)
.L_5908:
        /*0074*/ 	.word	0x00000008
.L_5909:


//--------------------- .nv.info._ZN2at6native18elementwise_kernelILi128ELi4EZNS0_15gpu_kernel_implIZNS0_50_GLOBAL__N__2680c7bb_12_PowKernel_cu_7dd49032_317029pow_tensor_scalar_kernel_implIllEEvRNS_18TensorIteratorBaseET0_EUllE1_EEvS6_RKT_EUliE_EEviT1_ --------------------------
	.section	.nv.info._ZN2at6native18elementwise_kernelILi128ELi4EZNS0_15gpu_kernel_implIZNS0_50_GLOBAL__N__2680c7bb_12_PowKernel_cu_7dd49032_317029pow_tensor_scalar_kernel_implIllEEvRNS_18TensorIteratorBaseET0_EUllE1_EEvS6_RKT_EUliE_EEviT1_,"",@"SHT_CUDA_INFO"
	.sectionflags	@""
	.align	4


	//----- nvinfo : EIATTR_CUDA_API_VERSION
	.align		4
        /*0000*/ 	.byte	0x04, 0x37
        /*0002*/ 	.short	(.L_5911 - .L_5910)
.L_5910:
        /*0004*/ 	.word	0x00000082


	//----- nvinfo : EIATTR_KPARAM_INFO
	.align		4
.L_5911:
        /*0008*/ 	.byte	0x04, 0x17
        /*000a*/ 	.short	(.L_5913 - .L_5912)
.L_5912:
        /*000c*/ 	.word	0x00000000
        /*0010*/ 	.short	0x0001
        /*0012*/ 	.short	0x0008
        /*0014*/ 	.byte	0x00, 0xf0, 0x81, 0x08


	//----- nvinfo : EIATTR_KPARAM_INFO
	.align		4
.L_5913:
        /*0018*/ 	.byte	0x04, 0x17
        /*001a*/ 	.short	(.L_5915 - .L_5914)
.L_5914:
        /*001c*/ 	.word	0x00000000
        /*0020*/ 	.short	0x0000
        /*0022*/ 	.short	0x0000
        /*0024*/ 	.byte	0x00, 0xf0, 0x11, 0x00


	//----- nvinfo : EIATTR_SPARSE_MMA_MASK
	.align		4
.L_5915:
        /*0028*/ 	.byte	0x03, 0x50
        /*002a*/ 	.short	0x0000


	//----- nvinfo : EIATTR_MAXREG_COUNT
	.align		4
        /*002c*/ 	.byte	0x03, 0x1b
        /*002e*/ 	.short	0x0080


	//----- nvinfo : EIATTR_EXTERNS
	.align		4
        /*0030*/ 	.byte	0x04, 0x0f
        /*0032*/ 	.short	(.L_5917 - .L_5916)


	//   ....[0]....
	.align		4
.L_5916:
        /*0034*/ 	.word	index@(__assertfail)


	//----- nvinfo : EIATTR_MERCURY_ISA_VERSION
	.align		4
.L_5917:
        /*0038*/ 	.byte	0x03, 0x5f
        /*003a*/ 	.short	0x0101


	//----- nvinfo : EIATTR_VRC_CTA_INIT_COUNT
	.align		4
        /*003c*/ 	.byte	0x02, 0x4a
	.zero		1
	.zero		1


	//----- nvinfo : EIATTR_SYSCALL_OFFSETS
	.align		4
        /*0040*/ 	.byte	0x04, 0x46
        /*0042*/ 	.short	(.L_5919 - .L_5918)


	//   ....[0]....
.L_5918:
        /*0044*/ 	.word	0x00002110


	//   ....[1]....
        /*0048*/ 	.word	0x00003160


	//   ....[2]....
        /*004c*/ 	.word	0x000053d0


	//   ....[3]....
        /*0050*/ 	.word	0x00006210


	//   ....[4]....
        /*0054*/ 	.word	0x000085d0


	//   ....[5]....
        /*0058*/ 	.word	0x00009410


	//   ....[6]....
        /*005c*/ 	.word	0x0000b7e0


	//   ....[7]....
        /*0060*/ 	.word	0x0000c640


	//----- nvinfo : EIATTR_EXIT_INSTR_OFFSETS
	.align		4
.L_5919:
        /*0064*/ 	.byte	0x04, 0x1c
        /*0066*/ 	.short	(.L_5921 - .L_5920)


	//   ....[0]....
.L_5920:
        /*0068*/ 	.word	0x000096f0


	//   ....[1]....
        /*006c*/ 	.word	0x0000bbe0


	//   ....[2]....
        /*0070*/ 	.word	0x0000bc00


	//   ....[3]....
        /*0074*/ 	.word	0x0000bc80


	//   ....[4]....
        /*0078*/ 	.word	0x0000bca0


	//   ....[5]....
        /*007c*/ 	.word	0x0000bcc0


	//   ....[6]....
        /*0080*/ 	.word	0x0000bd50


	//   ....[7]....
        /*0084*/ 	.word	0x0000bd90


	//   ....[8]....
        /*0088*/ 	.word	0x0000be30


	//   ....[9]....
        /*008c*/ 	.word	0x0000be80


	//   ....[10]....
        /*0090*/ 	.word	0x0000beb0


	//   ....[11]....
        /*0094*/ 	.word	0x0000bf70


	//   ....[12]....
        /*0098*/ 	.word	0x0000c0e0


	//   ....[13]....
        /*009c*/ 	.word	0x0000c250


	//   ....[14]....
        /*00a0*/ 	.word	0x0000c3b0


	//   ....[15]....
        /*00a4*/ 	.word	0x0000c3d0


	//   ....[16]....
        /*00a8*/ 	.word	0x0000c3f0


	//   ....[17]....
        /*00ac*/ 	.word	0x0000c4a0


	//   ....[18]....
        /*00b0*/ 	.word	0x0000c4e0


	//   ....[19]....
        /*00b4*/ 	.word	0x0000c650


	//   ....[20]....
        /*00b8*/ 	.word	0x0000c760


	//   ....[21]....
        /*00bc*/ 	.word	0x0000c8a0


	//   ....[22]....
        /*00c0*/ 	.word	0x0000c8e0


	//----- nvinfo : EIATTR_MAX_THREADS
	.align		4
.L_5921:
        /*00c4*/ 	.byte	0x04, 0x05
        /*00c6*/ 	.short	(.L_5923 - .L_5922)
.L_5922:
        /*00c8*/ 	.word	0x00000080
        /*00cc*/ 	.word	0x00000001
        /*00d0*/ 	.word	0x00000001


	//----- nvinfo : EIATTR_CRS_STACK_SIZE
	.align		4
.L_5923:
        /*00d4*/ 	.byte	0x04, 0x1e
        /*00d6*/ 	.short	(.L_5925 - .L_5924)
.L_5924:
        /*00d8*/ 	.word	0x00000000


	//----- nvinfo : EIATTR_CBANK_PARAM_SIZE
	.align		4
.L_5925:
        /*00dc*/ 	.byte	0x03, 0x19
        /*00de*/ 	.short	0x0228


	//----- nvinfo : EIATTR_PARAM_CBANK
	.align		4
        /*00e0*/ 	.byte	0x04, 0x0a
        /*00e2*/ 	.short	(.L_5927 - .L_5926)
	.align		4
.L_5926:
        /*00e4*/ 	.word	index@(.nv.constant0._ZN2at6native18elementwise_kernelILi128ELi4EZNS0_15gpu_kernel_implIZNS0_50_GLOBAL__N__2680c7bb_12_PowKernel_cu_7dd49032_317029pow_tensor_scalar_kernel_implIllEEvRNS_18TensorIteratorBaseET0_EUllE1_EEvS6_RKT_EUliE_EEviT1_)
        /*00e8*/ 	.short	0x0380
        /*00ea*/ 	.short	0x0228


	//----- nvinfo : EIATTR_SW_WAR
	.align		4
.L_5927:
        /*00ec*/ 	.byte	0x04, 0x36
        /*00ee*/ 	.short	(.L_5929 - .L_5928)
.L_5928:
        /*00f0*/ 	.word	0x00000008
.L_5929:


//--------------------- .nv.info._ZN2at6native27unrolled_elementwise_kernelIZNS0_50_GLOBAL__N__2680c7bb_12_PowKernel_cu_7dd49032_317029pow_tensor_scalar_kernel_implIllEEvRNS_18TensorIteratorBaseET0_EUllE1_St5arrayIPcLm2EELi4E23TrivialOffsetCalculatorILi1EjESC_NS0_6memory12LoadWithCastILi1EEENSD_13StoreWithCastILi1EEEEEviT_S6_T2_T3_T4_T5_ --------------------------
	.section	.nv.info._ZN2at6native27unrolled_elementwise_kernelIZNS0_50_GLOBAL__N__2680c7bb_12_PowKernel_cu_7dd49032_317029pow_tensor_scalar_kernel_implIllEEvRNS_18TensorIteratorBaseET0_EUllE1_St5arrayIPcLm2EELi4E23TrivialOffsetCalculatorILi1EjESC_NS0_6memory12LoadWithCastILi1EEENSD_13StoreWithCastILi1EEEEEviT_S6_T2_T3_T4_T5_,"",@"SHT_CUDA_INFO"
	.sectionflags	@""
	.align	4


	//----- nvinfo : EIATTR_CUDA_API_VERSION
	.align		4
        /*0000*/ 	.byte	0x04, 0x37
        /*0002*/ 	.short	(.L_5931 - .L_5930)
.L_5930:
        /*0004*/ 	.word	0x00000082


	//----- nvinfo : EIATTR_KPARAM_INFO
	.align		4
.L_5931:
        /*0008*/ 	.byte	0x04, 0x17
        /*000a*/ 	.short	(.L_5933 - .L_5932)
.L_5932:
        /*000c*/ 	.word	0x00000000
        /*0010*/ 	.short	0x0006
        /*0012*/ 	.short	0x002c
        /*0014*/ 	.byte	0x00, 0xf0, 0x21, 0x00


	//----- nvinfo : EIATTR_KPARAM_INFO
	.align		4
.L_5933:
        /*0018*/ 	.byte	0x04, 0x17
        /*001a*/ 	.short	(.L_5935 - .L_5934)
.L_5934:
        /*001c*/ 	.word	0x00000000
        /*0020*/ 	.short	0x0005
        /*0022*/ 	.short	0x0024
        /*0024*/ 	.byte	0x00, 0xf0, 0x21, 0x00


	//----- nvinfo : EIATTR_KPARAM_INFO
	.align		4
.L_5935:
        /*0028*/ 	.byte	0x04, 0x17
        /*002a*/ 	.short	(.L_5937 - .L_5936)
.L_5936:
        /*002c*/ 	.word	0x00000000
        /*0030*/ 	.short	0x0004
        /*0032*/ 	.short	0x0021
        /*0034*/ 	.byte	0x00, 0xf0, 0x05, 0x00


	//----- nvinfo : EIATTR_KPARAM_INFO
	.align		4
.L_5937:
        /*0038*/ 	.byte	0x04, 0x17
        /*003a*/ 	.short	(.L_5939 - .L_5938)
.L_5938:
        /*003c*/ 	.word	0x00000000
        /*0040*/ 	.short	0x0003
        /*0042*/ 	.short	0x0020
        /*0044*/ 	.byte	0x00, 0xf0, 0x05, 0x00


	//----- nvinfo : EIATTR_KPARAM_INFO
	.align		4
.L_5939:
        /*0048*/ 	.byte	0x04, 0x17
        /*004a*/ 	.short	(.L_5941 - .L_5940)
.L_5940:
        /*004c*/ 	.word	0x00000000
        /*0050*/ 	.short	0x0002
        /*0052*/ 	.short	0x0010
        /*0054*/ 	.byte	0x00, 0xf0, 0x41, 0x00


	//----- nvinfo : EIATTR_KPARAM_INFO
	.align		4
.L_5941:
        /*0058*/ 	.byte	0x04, 0x17
        /*005a*/ 	.short	(.L_5943 - .L_5942)
.L_5942:
        /*005c*/ 	.word	0x00000000
        /*0060*/ 	.short	0x0001
        /*0062*/ 	.short	0x0008
        /*0064*/ 	.byte	0x00, 0xf0, 0x21, 0x00


	//----- nvinfo : EIATTR_KPARAM_INFO
	.align		4
.L_5943:
        /*0068*/ 	.byte	0x04, 0x17
        /*006a*/ 	.short	(.L_5945 - .L_5944)
.L_5944:
        /*006c*/ 	.word	0x00000000
        /*0070*/ 	.short	0x0000
        /*0072*/ 	.short	0x0000
        /*0074*/ 	.byte	0x00, 0xf0, 0x11, 0x00


	//----- nvinfo : EIATTR_SPARSE_MMA_MASK
	.align		4
.L_5945:
        /*0078*/ 	.byte	0x03, 0x50
        /*007a*/ 	.short	0x0000


	//----- nvinfo : EIATTR_MAXREG_COUNT
	.align		4
        /*007c*/ 	.byte	0x03, 0x1b
        /*007e*/ 	.short	0x00ff


	//----- nvinfo : EIATTR_EXTERNS
	.align		4
        /*0080*/ 	.byte	0x04, 0x0f
        /*0082*/ 	.short	(.L_5947 - .L_5946)


	//   ....[0]....
	.align		4
.L_5946:
        /*0084*/ 	.word	index@(__assertfail)


	//----- nvinfo : EIATTR_MERCURY_ISA_VERSION
	.align		4
.L_5947:
        /*0088*/ 	.byte	0x03, 0x5f
        /*008a*/ 	.short	0x0101


	//----- nvinfo : EIATTR_VRC_CTA_INIT_COUNT
	.align		4
        /*008c*/ 	.byte	0x02, 0x4a
	.zero		1
	.zero		1


	//----- nvinfo : EIATTR_SYSCALL_OFFSETS
	.align		4
        /*0090*/ 	.byte	0x04, 0x46
        /*0092*/ 	.short	(.L_5949 - .L_5948)


	//   ....[0]....
.L_5948:
        /*0094*/ 	.word	0x00000e20


	//   ....[1]....
        /*0098*/ 	.word	0x00001db0


	//   ....[2]....
        /*009c*/ 	.word	0x00002c90


	//   ....[3]....
        /*00a0*/ 	.word	0x00003b70


	//   ....[4]....
        /*00a4*/ 	.word	0x000055d0


	//   ....[5]....
        /*00a8*/ 	.word	0x00006320


	//   ....[6]....
        /*00ac*/ 	.word	0x000071a0


	//   ....[7]....
        /*00b0*/ 	.word	0x00008000


	//----- nvinfo : EIATTR_EXIT_INSTR_OFFSETS
	.align		4
.L_5949:
        /*00b4*/ 	.byte	0x04, 0x1c
        /*00b6*/ 	.short	(.L_5951 - .L_5950)


	//   ....[0]....
.L_5950:
        /*00b8*/ 	.word	0x00007470


	//   ....[1]....
        /*00bc*/ 	.word	0x000075a0


	//   ....[2]....
        /*00c0*/ 	.word	0x000075c0


	//   ....[3]....
        /*00c4*/ 	.word	0x00007640


	//   ....[4]....
        /*00c8*/ 	.word	0x00007660


	//   ....[5]....
        /*00cc*/ 	.word	0x00007680


	//   ....[6]....
        /*00d0*/ 	.word	0x00007710


	//   ....[7]....
        /*00d4*/ 	.word	0x00007750


	//   ....[8]....
        /*00d8*/ 	.word	0x000077f0


	//   ....[9]....
        /*00dc*/ 	.word	0x00007840


	//   ....[10]....
        /*00e0*/ 	.word	0x00007870


	//   ....[11]....
        /*00e4*/ 	.word	0x00007930


	//   ....[12]....
        /*00e8*/ 	.word	0x00007aa0


	//   ....[13]....
        /*00ec*/ 	.word	0x00007c10


	//   ....[14]....
        /*00f0*/ 	.word	0x00007d70


	//   ....[15]....
        /*00f4*/ 	.word	0x00007d90


	//   ....[16]....
        /*00f8*/ 	.word	0x00007db0


	//   ....[17]....
        /*00fc*/ 	.word	0x00007e60


	//   ....[18]....
        /*0100*/ 	.word	0x00007ea0


	//   ....[19]....
        /*0104*/ 	.word	0x00008010


	//   ....[20]....
        /*0108*/ 	.word	0x00008120


	//   ....[21]....
        /*010c*/ 	.word	0x00008260


	//   ....[22]....
        /*0110*/ 	.word	0x000082a0


	//----- nvinfo : EIATTR_MAX_THREADS
	.align		4
.L_5951:
        /*0114*/ 	.byte	0x04, 0x05
        /*0116*/ 	.short	(.L_5953 - .L_5952)
.L_5952:
        /*0118*/ 	.word	0x00000080
        /*011c*/ 	.word	0x00000001
        /*0120*/ 	.word	0x00000001


	//----- nvinfo : EIATTR_CRS_STACK_SIZE
	.align		4
.L_5953:
        /*0124*/ 	.byte	0x04, 0x1e
        /*0126*/ 	.short	(.L_5955 - .L_5954)
.L_5954:
        /*0128*/ 	.word	0x00000000


	//----- nvinfo : EIATTR_CBANK_PARAM_SIZE
	.align		4
.L_5955:
        /*012c*/ 	.byte	0x03, 0x19
        /*012e*/ 	.short	0x0034


	//----- nvinfo : EIATTR_PARAM_CBANK
	.align		4
        /*0130*/ 	.byte	0x04, 0x0a
        /*0132*/ 	.short	(.L_5957 - .L_5956)
	.align		4
.L_5956:
        /*0134*/ 	.word	index@(.nv.constant0._ZN2at6native27unrolled_elementwise_kernelIZNS0_50_GLOBAL__N__2680c7bb_12_PowKernel_cu_7dd49032_317029pow_tensor_scalar_kernel_implIllEEvRNS_18TensorIteratorBaseET0_EUllE1_St5arrayIPcLm2EELi4E23TrivialOffsetCalculatorILi1EjESC_NS0_6memory12LoadWithCastILi1EEENSD_13StoreWithCastILi1EEEEEviT_S6_T2_T3_T4_T5_)
        /*0138*/ 	.short	0x0380
        /*013a*/ 	.short	0x0034


	//----- nvinfo : EIATTR_SW_WAR
	.align		4
.L_5957:
        /*013c*/ 	.byte	0x04, 0x36
        /*013e*/ 	.short	(.L_5959 - .L_5958)
.L_5958:
        /*0140*/ 	.word	0x00000008
.L_5959:


//--------------------- .nv.info._ZN2at6native18elementwise_kernelILi128ELi2EZNS0_22gpu_kernel_impl_nocastIZNS0_50_GLOBAL__N__2680c7bb_12_PowKernel_cu_7dd49032_317029pow_tensor_scalar_kernel_implIllEEvRNS_18TensorIteratorBaseET0_EUllE1_EEvS6_RKT_EUliE_EEviT1_ --------------------------
	.section	.nv.info._ZN2at6native18elementwise_kernelILi128ELi2EZNS0_22gpu_kernel_impl_nocastIZNS0_50_GLOBAL__N__2680c7bb_12_PowKernel_cu_7dd49032_317029pow_tensor_scalar_kernel_implIllEEvRNS_18TensorIteratorBaseET0_EUllE1_EEvS6_RKT_EUliE_EEviT1_,"",@"SHT_CUDA_INFO"
	.sectionflags	@""
	.align	4


	//----- nvinfo : EIATTR_CUDA_API_VERSION
	.align		4
        /*0000*/ 	.byte	0x04, 0x37
        /*0002*/ 	.short	(.L_5961 - .L_5960)
.L_5960:
        /*0004*/ 	.word	0x00000082


	//----- nvinfo : EIATTR_KPARAM_INFO
	.align		4
.L_5961:
        /*0008*/ 	.byte	0x04, 0x17
        /*000a*/ 	.short	(.L_5963 - .L_5962)
.L_5962:
        /*000c*/ 	.word	0x00000000
        /*0010*/ 	.short	0x0001
        /*0012*/ 	.short	0x0008
        /*0014*/ 	.byte	0x00, 0xf0, 0x61, 0x08


	//----- nvinfo : EIATTR_KPARAM_INFO
	.align		4
.L_5963:
        /*0018*/ 	.byte	0x04, 0x17
        /*001a*/ 	.short	(.L_5965 - .L_5964)
.L_5964:
        /*001c*/ 	.word	0x00000000
        /*0020*/ 	.short	0x0000
        /*0022*/ 	.short	0x0000
        /*0024*/ 	.byte	0x00, 0xf0, 0x11, 0x00


	//----- nvinfo : EIATTR_SPARSE_MMA_MASK
	.align		4
.L_5965:
        /*0028*/ 	.byte	0x03, 0x50
        /*002a*/ 	.short	0x0000


	//----- nvinfo : EIATTR_MAXREG_COUNT
	.align		4
        /*002c*/ 	.byte	0x03, 0x1b
        /*002e*/ 	.short	0x0080


	//----- nvinfo : EIATTR_MERCURY_ISA_VERSION
	.align		4
        /*0030*/ 	.byte	0x03, 0x5f
        /*0032*/ 	.short	0x0101


	//----- nvinfo : EIATTR_VRC_CTA_INIT_COUNT
	.align		4
        /*0034*/ 	.byte	0x02, 0x4a
	.zero		1
	.zero		1


	//----- nvinfo : EIATTR_EXIT_INSTR_OFFSETS
	.align		4
        /*0038*/ 	.byte	0x04, 0x1c
        /*003a*/ 	.short	(.L_5967 - .L_5966)


	//   ....[0]....
.L_5966:
        /*003c*/ 	.word	0x000003e0


	//   ....[1]....
        /*0040*/ 	.word	0x000006c0


	//   ....[2]....
        /*0044*/ 	.word	0x00001d60


	//   ....[3]....
        /*0048*/ 	.word	0x00003320


	//----- nvinfo : EIATTR_MAX_THREADS
	.align		4
.L_5967:
        /*004c*/ 	.byte	0x04, 0x05
        /*004e*/ 	.short	(.L_5969 - .L_5968)
.L_5968:
        /*0050*/ 	.word	0x00000080
        /*0054*/ 	.word	0x00000001
        /*0058*/ 	.word	0x00000001


	//----- nvinfo : EIATTR_CRS_STACK_SIZE
	.align		4
.L_5969:
        /*005c*/ 	.byte	0x04, 0x1e
        /*005e*/ 	.short	(.L_5971 - .L_5970)
.L_5970:
        /*0060*/ 	.word	0x00000000


	//----- nvinfo : EIATTR_CBANK_PARAM_SIZE
	.align		4
.L_5971:
        /*0064*/ 	.byte	0x03, 0x19
        /*0066*/ 	.short	0x0220


	//----- nvinfo : EIATTR_PARAM_CBANK
	.align		4
        /*0068*/ 	.byte	0x04, 0x0a
        /*006a*/ 	.short	(.L_5973 - .L_5972)
	.align		4
.L_5972:
        /*006c*/ 	.word	index@(.nv.constant0._ZN2at6native18elementwise_kernelILi128ELi2EZNS0_22gpu_kernel_impl_nocastIZNS0_50_GLOBAL__N__2680c7bb_12_PowKernel_cu_7dd49032_317029pow_tensor_scalar_kernel_implIllEEvRNS_18TensorIteratorBaseET0_EUllE1_EEvS6_RKT_EUliE_EEviT1_)
        /*0070*/ 	.short	0x0380
        /*0072*/ 	.short	0x0220


	//----- nvinfo : EIATTR_SW_WAR
	.align		4
.L_5973:
        /*0074*/ 	.byte	0x04, 0x36
        /*0076*/ 	.short	(.L_5975 - .L_5974)
.L_5974:
        /*0078*/ 	.word	0x00000008
.L_5975:


//--------------------- .nv.info._ZN2at6native27unrolled_elementwise_kernelIZNS0_50_GLOBAL__N__2680c7bb_12_PowKernel_cu_7dd49032_317029pow_tensor_scalar_kernel_implIllEEvRNS_18TensorIteratorBaseET0_EUllE1_St5arrayIPcLm2EELi4E23TrivialOffsetCalculatorILi1EjESC_NS0_6memory15LoadWithoutCastENSD_16StoreWithoutCastEEEviT_S6_T2_T3_T4_T5_ --------------------------
	.section	.nv.info._ZN2at6native27unrolled_elementwise_kernelIZNS0_50_GLOBAL__N__2680c7bb_12_PowKernel_cu_7dd49032_317029pow_tensor_scalar_kernel_implIllEEvRNS_18TensorIteratorBaseET0_EUllE1_St5arrayIPcLm2EELi4E23TrivialOffsetCalculatorILi1EjESC_NS0_6memory15LoadWithoutCastENSD_16StoreWithoutCastEEEviT_S6_T2_T3_T4_T5_,"",@"SHT_CUDA_INFO"
	.sectionflags	@""
	.align	4


	//----- nvinfo : EIATTR_CUDA_API_VERSION
	.align		4
        /*0000*/ 	.byte	0x04, 0x37
        /*0002*/ 	.short	(.L_5977 - .L_5976)
.L_5976:
        /*0004*/ 	.word	0x00000082


	//----- nvinfo : EIATTR_KPARAM_INFO
	.align		4
.L_5977:
        /*0008*/ 	.byte	0x04, 0x17
        /*000a*/ 	.short	(.L_5979 - .L_5978)
.L_5978:
        /*000c*/ 	.word	0x00000000
        /*0010*/ 	.short	0x0006
        /*0012*/ 	.short	0x0023
        /*0014*/ 	.byte	0x00, 0xf0, 0x05, 0x00


	//----- nvinfo : EIATTR_KPARAM_INFO
	.align		4
.L_5979:
        /*0018*/ 	.byte	0x04, 0x17
        /*001a*/ 	.short	(.L_5981 - .L_5980)
.L_5980:
        /*001c*/ 	.word	0x00000000
        /*0020*/ 	.short	0x0005
        /*0022*/ 	.short	0x0022
        /*0024*/ 	.byte	0x00, 0xf0, 0x05, 0x00


	//----- nvinfo : EIATTR_KPARAM_INFO
	.align		4
.L_5981:
        /*0028*/ 	.byte	0x04, 0x17
        /*002a*/ 	.short	(.L_5983 - .L_5982)
.L_5982:
        /*002c*/ 	.word	0x00000000
        /*0030*/ 	.short	0x0004
        /*0032*/ 	.short	0x0021
        /*0034*/ 	.byte	0x00, 0xf0, 0x05, 0x00


	//----- nvinfo : EIATTR_KPARAM_INFO
	.align		4
.L_5983:
        /*0038*/ 	.byte	0x04, 0x17
        /*003a*/ 	.short	(.L_5985 - .L_5984)
.L_5984:
        /*003c*/ 	.word	0x00000000
        /*0040*/ 	.short	0x0003
        /*0042*/ 	.short	0x0020
        /*0044*/ 	.byte	0x00, 0xf0, 0x05, 0x00


	//----- nvinfo : EIATTR_KPARAM_INFO
	.align		4
.L_5985:
        /*0048*/ 	.byte	0x04, 0x17
        /*004a*/ 	.short	(.L_5987 - .L_5986)
.L_5986:
        /*004c*/ 	.word	0x00000000
        /*0050*/ 	.short	0x0002
        /*0052*/ 	.short	0x0010
        /*0054*/ 	.byte	0x00, 0xf0, 0x41, 0x00


	//----- nvinfo : EIATTR_KPARAM_INFO
	.align		4
.L_5987:
        /*0058*/ 	.byte	0x04, 0x17
        /*005a*/ 	.short	(.L_5989 - .L_5988)
.L_5988:
        /*005c*/ 	.word	0x00000000
        /*0060*/ 	.short	0x0001
        /*0062*/ 	.short	0x0008
        /*0064*/ 	.byte	0x00, 0xf0, 0x21, 0x00


	//----- nvinfo : EIATTR_KPARAM_INFO
	.align		4
.L_5989:
        /*0068*/ 	.byte	0x04, 0x17
        /*006a*/ 	.short	(.L_5991 - .L_5990)
.L_5990:
        /*006c*/ 	.word	0x00000000
        /*0070*/ 	.short	0x0000
        /*0072*/ 	.short	0x0000
        /*0074*/ 	.byte	0x00, 0xf0, 0x11, 0x00


	//----- nvinfo : EIATTR_SPARSE_MMA_MASK
	.align		4
.L_5991:
        /*0078*/ 	.byte	0x03, 0x50
        /*007a*/ 	.short	0x0000


	//----- nvinfo : EIATTR_MAXREG_COUNT
	.align		4
        /*007c*/ 	.byte	0x03, 0x1b
        /*007e*/ 	.short	0x00ff


	//----- nvinfo : EIATTR_MERCURY_ISA_VERSION
	.align		4
        /*0080*/ 	.byte	0x03, 0x5f
        /*0082*/ 	.short	0x0101


	//----- nvinfo : EIATTR_VRC_CTA_INIT_COUNT
	.align		4
        /*0084*/ 	.byte	0x02, 0x4a
	.zero		1
	.zero		1


	//----- nvinfo : EIATTR_EXIT_INSTR_OFFSETS
	.align		4
        /*0088*/ 	.byte	0x04, 0x1c
        /*008a*/ 	.short	(.L_5993 - .L_5992)


	//   ....[0]....
.L_5992:
        /*008c*/ 	.word	0x00000f90


	//   ....[1]....
        /*0090*/ 	.word	0x00000fe0


	//----- nvinfo : EIATTR_MAX_THREADS
	.align		4
.L_5993:
        /*0094*/ 	.byte	0x04, 0x05
        /*0096*/ 	.short	(.L_5995 - .L_5994)
.L_5994:
        /*0098*/ 	.word	0x00000080
        /*009c*/ 	.word	0x00000001
        /*00a0*/ 	.word	0x00000001


	//----- nvinfo : EIATTR_CRS_STACK_SIZE
	.align		4
.L_5995:
        /*00a4*/ 	.byte	0x04, 0x1e
        /*00a6*/ 	.short	(.L_5997 - .L_5996)
.L_5996:
        /*00a8*/ 	.word	0x00000000


	//----- nvinfo : EIATTR_CBANK_PARAM_SIZE
	.align		4
.L_5997:
        /*00ac*/ 	.byte	0x03, 0x19
        /*00ae*/ 	.short	0x0024


	//----- nvinfo : EIATTR_PARAM_CBANK
	.align		4
        /*00b0*/ 	.byte	0x04, 0x0a
        /*00b2*/ 	.short	(.L_5999 - .L_5998)
	.align		4
.L_5998:
        /*00b4*/ 	.word	index@(.nv.constant0._ZN2at6native27unrolled_elementwise_kernelIZNS0_50_GLOBAL__N__2680c7bb_12_PowKernel_cu_7dd49032_317029pow_tensor_scalar_kernel_implIllEEvRNS_18TensorIteratorBaseET0_EUllE1_St5arrayIPcLm2EELi4E23TrivialOffsetCalculatorILi1EjESC_NS0_6memory15LoadWithoutCastENSD_16StoreWithoutCastEEEviT_S6_T2_T3_T4_T5_)
        /*00b8*/ 	.short	0x0380
        /*00ba*/ 	.short	0x0024


	//----- nvinfo : EIATTR_SW_WAR
	.align		4
.L_5999:
        /*00bc*/ 	.byte	0x04, 0x36
        /*00be*/ 	.short	(.L_6001 - .L_6000)
.L_6000:
        /*00c0*/ 	.word	0x00000008
.L_6001:


//--------------------- .nv.info._ZN2at6native29vectorized_elementwise_kernelILi2EZNS0_50_GLOBAL__N__2680c7bb_12_PowKernel_cu_7dd49032_317029pow_tensor_scalar_kernel_implIllEEvRNS_18TensorIteratorBaseET0_EUllE1_St5arrayIPcLm2EEEEviS6_T1_ --------------------------
	.section	.nv.info._ZN2at6native29vectorized_elementwise_kernelILi2EZNS0_50_GLOBAL__N__2680c7bb_12_PowKernel_cu_7dd49032_317029pow_tensor_scalar_kernel_implIllEEvRNS_18TensorIteratorBaseET0_EUllE1_St5arrayIPcLm2EEEEviS6_T1_,"",@"SHT_CUDA_INFO"
	.sectionflags	@""
	.align	4


	//----- nvinfo : EIATTR_CUDA_API_VERSION
	.align		4
        /*0000*/ 	.byte	0x04, 0x37
        /*0002*/ 	.short	(.L_6003 - .L_6002)
.L_6002:
        /*0004*/ 	.word	0x00000082


	//----- nvinfo : EIATTR_KPARAM_INFO
	.align		4
.L_6003:
        /*0008*/ 	.byte	0x04, 0x17
        /*000a*/ 	.short	(.L_6005 - .L_6004)
.L_6004:
        /*000c*/ 	.word	0x00000000
        /*0010*/ 	.short	0x0002
        /*0012*/ 	.short	0x0010
        /*0014*/ 	.byte	0x00, 0xf0, 0x41, 0x00


	//----- nvinfo : EIATTR_KPARAM_INFO
	.align		4
.L_6005:
        /*0018*/ 	.byte	0x04, 0x17
        /*001a*/ 	.short	(.L_6007 - .L_6006)
.L_6006:
        /*001c*/ 	.word	0x00000000
        /*0020*/ 	.short	0x0001
        /*0022*/ 	.short	0x0008
        /*0024*/ 	.byte	0x00, 0xf0, 0x21, 0x00


	//----- nvinfo : EIATTR_KPARAM_INFO
	.align		4
.L_6007:
        /*0028*/ 	.byte	0x04, 0x17
        /*002a*/ 	.short	(.L_6009 - .L_6008)
.L_6008:
        /*002c*/ 	.word	0x00000000
        /*0030*/ 	.short	0x0000
        /*0032*/ 	.short	0x0000
        /*0034*/ 	.byte	0x00, 0xf0, 0x11, 0x00


	//----- nvinfo : EIATTR_SPARSE_MMA_MASK
	.align		4
.L_6009:
        /*0038*/ 	.byte	0x03, 0x50
        /*003a*/ 	.short	0x0000


	//----- nvinfo : EIATTR_MAXREG_COUNT
	.align		4
        /*003c*/ 	.byte	0x03, 0x1b
        /*003e*/ 	.short	0x00ff


	//----- nvinfo : EIATTR_MERCURY_ISA_VERSION
	.align		4
        /*0040*/ 	.byte	0x03, 0x5f
        /*0042*/ 	.short	0x0101


	//----- nvinfo : EIATTR_VRC_CTA_INIT_COUNT
	.align		4
        /*0044*/ 	.byte	0x02, 0x4a
	.zero		1
	.zero		1


	//----- nvinfo : EIATTR_EXIT_INSTR_OFFSETS
	.align		4
        /*0048*/ 	.byte	0x04, 0x1c
        /*004a*/ 	.short	(.L_6011 - .L_6010)


	//   ....[0]....
.L_6010:
        /*004c*/ 	.word	0x00001f00


	//   ....[1]....
        /*0050*/ 	.word	0x00001f50


	//   ....[2]....
        /*0054*/ 	.word	0x00003700


	//----- nvinfo : EIATTR_MAX_THREADS
	.align		4
.L_6011:
        /*0058*/ 	.byte	0x04, 0x05
        /*005a*/ 	.short	(.L_6013 - .L_6012)
.L_6012:
        /*005c*/ 	.word	0x00000080
        /*0060*/ 	.word	0x00000001
        /*0064*/ 	.word	0x00000001


	//----- nvinfo : EIATTR_CRS_STACK_SIZE
	.align		4
.L_6013:
        /*0068*/ 	.byte	0x04, 0x1e
        /*006a*/ 	.short	(.L_6015 - .L_6014)
.L_6014:
        /*006c*/ 	.word	0x00000000


	//----- nvinfo : EIATTR_CBANK_PARAM_SIZE
	.align		4
.L_6015:
        /*0070*/ 	.byte	0x03, 0x19
        /*0072*/ 	.short	0x0020


	//----- nvinfo : EIATTR_PARAM_CBANK
	.align		4
        /*0074*/ 	.byte	0x04, 0x0a
        /*0076*/ 	.short	(.L_6017 - .L_6016)
	.align		4
.L_6016:
        /*0078*/ 	.word	index@(.nv.constant0._ZN2at6native29vectorized_elementwise_kernelILi2EZNS0_50_GLOBAL__N__2680c7bb_12_PowKernel_cu_7dd49032_317029pow_tensor_scalar_kernel_implIllEEvRNS_18TensorIteratorBaseET0_EUllE1_St5arrayIPcLm2EEEEviS6_T1_)
        /*007c*/ 	.short	0x0380
        /*007e*/ 	.short	0x0020


	//----- nvinfo : EIATTR_SW_WAR
	.align		4
.L_6017:
        /*0080*/ 	.byte	0x04, 0x36
        /*0082*/ 	.short	(.L_6019 - .L_6018)
.L_6018:
        /*0084*/ 	.word	0x00000008
.L_6019:


//--------------------- .nv.info._ZN2at6native29vectorized_elementwise_kernelILi4EZNS0_50_GLOBAL__N__2680c7bb_12_PowKernel_cu_7dd49032_317029pow_tensor_scalar_kernel_implIllEEvRNS_18TensorIteratorBaseET0_EUllE1_St5arrayIPcLm2EEEEviS6_T1_ --------------------------
	.section	.nv.info._ZN2at6native29vectorized_elementwise_kernelILi4EZNS0_50_GLOBAL__N__2680c7bb_12_PowKernel_cu_7dd49032_317029pow_tensor_scalar_kernel_implIllEEvRNS_18TensorIteratorBaseET0_EUllE1_St5arrayIPcLm2EEEEviS6_T1_,"",@"SHT_CUDA_INFO"
	.sectionflags	@""
	.align	4


	//----- nvinfo : EIATTR_CUDA_API_VERSION
	.align		4
        /*0000*/ 	.byte	0x04, 0x37
        /*0002*/ 	.short	(.L_6021 - .L_6020)
.L_6020:
        /*0004*/ 	.word	0x00000082


	//----- nvinfo : EIATTR_KPARAM_INFO
	.align		4
.L_6021:
        /*0008*/ 	.byte	0x04, 0x17
        /*000a*/ 	.short	(.L_6023 - .L_6022)
.L_6022:
        /*000c*/ 	.word	0x00000000
        /*0010*/ 	.short	0x0002
        /*0012*/ 	.short	0x0010
        /*0014*/ 	.byte	0x00, 0xf0, 0x41, 0x00


	//----- nvinfo : EIATTR_KPARAM_INFO
	.align		4
.L_6023:
        /*0018*/ 	.byte	0x04, 0x17
        /*001a*/ 	.short	(.L_6025 - .L_6024)
.L_6024:
        /*001c*/ 	.word	0x00000000
        /*0020*/ 	.short	0x0001
        /*0022*/ 	.short	0x0008
        /*0024*/ 	.byte	0x00, 0xf0, 0x21, 0x00


	//----- nvinfo : EIATTR_KPARAM_INFO
	.align		4
.L_6025:
        /*0028*/ 	.byte	0x04, 0x17
        /*002a*/ 	.short	(.L_6027 - .L_6026)
.L_6026:
        /*002c*/ 	.word	0x00000000
        /*0030*/ 	.short	0x0000
        /*0032*/ 	.short	0x0000
        /*0034*/ 	.byte	0x00, 0xf0, 0x11, 0x00


	//----- nvinfo : EIATTR_SPARSE_MMA_MASK
	.align		4
.L_6027:
        /*0038*/ 	.byte	0x03, 0x50
        /*003a*/ 	.short	0x0000


	//----- nvinfo : EIATTR_MAXREG_COUNT
	.align		4
        /*003c*/ 	.byte	0x03, 0x1b
        /*003e*/ 	.short	0x00ff


	//----- nvinfo : EIATTR_MERCURY_ISA_VERSION
	.align		4
        /*0040*/ 	.byte	0x03, 0x5f
        /*0042*/ 	.short	0x0101


	//----- nvinfo : EIATTR_VRC_CTA_INIT_COUNT
	.align		4
        /*0044*/ 	.byte	0x02, 0x4a
	.zero		1
	.zero		1


	//----- nvinfo : EIATTR_EXIT_INSTR_OFFSETS
	.align		4
        /*0048*/ 	.byte	0x04, 0x1c
        /*004a*/ 	.short	(.L_6029 - .L_6028)


	//   ....[0]....
.L_6028:
        /*004c*/ 	.word	0x00001f00


	//   ....[1]....
        /*0050*/ 	.word	0x00001f50


	//   ....[2]....
        /*0054*/ 	.word	0x000036c0


	//----- nvinfo : EIATTR_MAX_THREADS
	.align		4
.L_6029:
        /*0058*/ 	.byte	0x04, 0x05
        /*005a*/ 	.short	(.L_6031 - .L_6030)
.L_6030:
        /*005c*/ 	.word	0x00000080
        /*0060*/ 	.word	0x00000001
        /*0064*/ 	.word	0x00000001


	//----- nvinfo : EIATTR_CRS_STACK_SIZE
	.align		4
.L_6031:
        /*0068*/ 	.byte	0x04, 0x1e
        /*006a*/ 	.short	(.L_6033 - .L_6032)
.L_6032:
        /*006c*/ 	.word	0x00000000


	//----- nvinfo : EIATTR_CBANK_PARAM_SIZE
	.align		4
.L_6033:
        /*0070*/ 	.byte	0x03, 0x19
        /*0072*/ 	.short	0x0020


	//----- nvinfo : EIATTR_PARAM_CBANK
	.align		4
        /*0074*/ 	.byte	0x04, 0x0a
        /*0076*/ 	.short	(.L_6035 - .L_6034)
	.align		4
.L_6034:
        /*0078*/ 	.word	index@(.nv.constant0._ZN2at6native29vectorized_elementwise_kernelILi4EZNS0_50_GLOBAL__N__2680c7bb_12_PowKernel_cu_7dd49032_317029pow_tensor_scalar_kernel_implIllEEvRNS_18TensorIteratorBaseET0_EUllE1_St5arrayIPcLm2EEEEviS6_T1_)
        /*007c*/ 	.short	0x0380
        /*007e*/ 	.short	0x0020


	//----- nvinfo : EIATTR_SW_WAR
	.align		4
.L_6035:
        /*0080*/ 	.byte	0x04, 0x36
        /*0082*/ 	.short	(.L_6037 - .L_6036)
.L_6036:
        /*0084*/ 	.word	0x00000008
.L_6037:


//--------------------- .nv.info._ZN2at6native29vectorized_elementwise_kernelILi8EZNS0_50_GLOBAL__N__2680c7bb_12_PowKernel_cu_7dd49032_317029pow_tensor_scalar_kernel_implIllEEvRNS_18TensorIteratorBaseET0_EUllE1_St5arrayIPcLm2EEEEviS6_T1_ --------------------------
	.section	.nv.info._ZN2at6native29vectorized_elementwise_kernelILi8EZNS0_50_GLOBAL__N__2680c7bb_12_PowKernel_cu_7dd49032_317029pow_tensor_scalar_kernel_implIllEEvRNS_18TensorIteratorBaseET0_EUllE1_St5arrayIPcLm2EEEEviS6_T1_,"",@"SHT_CUDA_INFO"
	.sectionflags	@""
	.align	4


	//----- nvinfo : EIATTR_CUDA_API_VERSION
	.align		4
        /*0000*/ 	.byte	0x04, 0x37
        /*0002*/ 	.short	(.L_6039 - .L_6038)
.L_6038:
        /*0004*/ 	.word	0x00000082


	//----- nvinfo : EIATTR_KPARAM_INFO
	.align		4
.L_6039:
        /*0008*/ 	.byte	0x04, 0x17
        /*000a*/ 	.short	(.L_6041 - .L_6040)
.L_6040:
        /*000c*/ 	.word	0x00000000
        /*0010*/ 	.short	0x0002
        /*0012*/ 	.short	0x0010
        /*0014*/ 	.byte	0x00, 0xf0, 0x41, 0x00


	//----- nvinfo : EIATTR_KPARAM_INFO
	.align		4
.L_6041:
        /*0018*/ 	.byte	0x04, 0x17
        /*001a*/ 	.short	(.L_6043 - .L_6042)
.L_6042:
        /*001c*/ 	.word	0x00000000
        /*0020*/ 	.short	0x0001
        /*0022*/ 	.short	0x0008
        /*0024*/ 	.byte	0x00, 0xf0, 0x21, 0x00


	//----- nvinfo : EIATTR_KPARAM_INFO
	.align		4
.L_6043:
        /*0028*/ 	.byte	0x04, 0x17
        /*002a*/ 	.short	(.L_6045 - .L_6044)
.L_6044:
        /*002c*/ 	.word	0x00000000
        /*0030*/ 	.short	0x0000
        /*0032*/ 	.short	0x0000
        /*0034*/ 	.byte	0x00, 0xf0, 0x11, 0x00


	//----- nvinfo : EIATTR_SPARSE_MMA_MASK
	.align		4
.L_6045:
        /*0038*/ 	.byte	0x03, 0x50
        /*003a*/ 	.short	0x0000


	//----- nvinfo : EIATTR_MAXREG_COUNT
	.align		4
        /*003c*/ 	.byte	0x03, 0x1b
        /*003e*/ 	.short	0x00ff


	//----- nvinfo : EIATTR_MERCURY_ISA_VERSION
	.align		4
        /*0040*/ 	.byte	0x03, 0x5f
        /*0042*/ 	.short	0x0101


	//----- nvinfo : EIATTR_VRC_CTA_INIT_COUNT
	.align		4
        /*0044*/ 	.byte	0x02, 0x4a
	.zero		1
	.zero		1


	//----- nvinfo : EIATTR_EXIT_INSTR_OFFSETS
	.align		4
        /*0048*/ 	.byte	0x04, 0x1c
        /*004a*/ 	.short	(.L_6047 - .L_6046)


	//   ....[0]....
.L_6046:
        /*004c*/ 	.word	0x00000010


	//----- nvinfo : EIATTR_MAX_THREADS
	.align		4
.L_6047:
        /*0050*/ 	.byte	0x04, 0x05
        /*0052*/ 	.short	(.L_6049 - .L_6048)
.L_6048:
        /*0054*/ 	.word	0x00000080
        /*0058*/ 	.word	0x00000001
        /*005c*/ 	.word	0x00000001


	//----- nvinfo : EIATTR_CBANK_PARAM_SIZE
	.align		4
.L_6049:
        /*0060*/ 	.byte	0x03, 0x19
        /*0062*/ 	.short	0x0020


	//----- nvinfo : EIATTR_PARAM_CBANK
	.align		4
        /*0064*/ 	.byte	0x04, 0x0a
        /*0066*/ 	.short	(.L_6051 - .L_6050)
	.align		4
.L_6050:
        /*0068*/ 	.word	index@(.nv.constant0._ZN2at6native29vectorized_elementwise_kernelILi8EZNS0_50_GLOBAL__N__2680c7bb_12_PowKernel_cu_7dd49032_317029pow_tensor_scalar_kernel_implIllEEvRNS_18TensorIteratorBaseET0_EUllE1_St5arrayIPcLm2EEEEviS6_T1_)
        /*006c*/ 	.short	0x0380
        /*006e*/ 	.short	0x0020


	//----- nvinfo : EIATTR_SW_WAR
	.align		4
.L_6051:
        /*0070*/ 	.byte	0x04, 0x36
        /*0072*/ 	.short	(.L_6053 - .L_6052)
.L_6052:
        /*0074*/ 	.word	0x00000008
.L_6053:


//--------------------- .nv.info._ZN2at6native18elementwise_kernelILi128ELi4EZNS0_15gpu_kernel_implIZNS0_50_GLOBAL__N__2680c7bb_12_PowKernel_cu_7dd49032_317029pow_tensor_scalar_kernel_implIllEEvRNS_18TensorIteratorBaseET0_EUllE0_EEvS6_RKT_EUliE_EEviT1_ --------------------------
	.section	.nv.info._ZN2at6native18elementwise_kernelILi128ELi4EZNS0_15gpu_kernel_implIZNS0_50_GLOBAL__N__2680c7bb_12_PowKernel_cu_7dd49032_317029pow_tensor_scalar_kernel_implIllEEvRNS_18TensorIteratorBaseET0_EUllE0_EEvS6_RKT_EUliE_EEviT1_,"",@"SHT_CUDA_INFO"
	.sectionflags	@""
	.align	4


	//----- nvinfo : EIATTR_CUDA_API_VERSION
	.align		4
        /*0000*/ 	.byte	0x04, 0x37
        /*0002*/ 	.short	(.L_6055 - .L_6054)
.L_6054:
        /*0004*/ 	.word	0x00000082


	//----- nvinfo : EIATTR_KPARAM_INFO
	.align		4
.L_6055:
        /*0008*/ 	.byte	0x04, 0x17
        /*000a*/ 	.short	(.L_6057 - .L_6056)
.L_6056:
        /*000c*/ 	.word	0x00000000
        /*0010*/ 	.short	0x0001
        /*0012*/ 	.short	0x0008
        /*0014*/ 	.byte	0x00, 0xf0, 0x81, 0x08


	//----- nvinfo : EIATTR_KPARAM_INFO
	.align		4
.L_6057:
        /*0018*/ 	.byte	0x04, 0x17
        /*001a*/ 	.short	(.L_6059 - .L_6058)
.L_6058:
        /*001c*/ 	.word	0x00000000
        /*0020*/ 	.short	0x0000
        /*0022*/ 	.short	0x0000
        /*0024*/ 	.byte	0x00, 0xf0, 0x11, 0x00


	//----- nvinfo : EIATTR_SPARSE_MMA_MASK
	.align		4
.L_6059:
        /*0028*/ 	.byte	0x03, 0x50
        /*002a*/ 	.short	0x0000


	//----- nvinfo : EIATTR_MAXREG_COUNT
	.align		4
        /*002c*/ 	.byte	0x03, 0x1b
        /*002e*/ 	.short	0x0080


	//----- nvinfo : EIATTR_EXTERNS
	.align		4
        /*0030*/ 	.byte	0x04, 0x0f
        /*0032*/ 	.short	(.L_6061 - .L_6060)


	//   ....[0]....
	.align		4
.L_6060:
        /*0034*/ 	.word	index@(__assertfail)


	//----- nvinfo : EIATTR_MERCURY_ISA_VERSION
	.align		4
.L_6061:
        /*0038*/ 	.byte	0x03, 0x5f
        /*003a*/ 	.short	0x0101


	//----- nvinfo : EIATTR_VRC_CTA_INIT_COUNT
	.align		4
        /*003c*/ 	.byte	0x02, 0x4a
	.zero		1
	.zero		1


	//----- nvinfo : EIATTR_SYSCALL_OFFSETS
	.align		4
        /*0040*/ 	.byte	0x04, 0x46
        /*0042*/ 	.short	(.L_6063 - .L_6062)


	//   ....[0]....
.L_6062:
        /*0044*/ 	.word	0x00002110


	//   ....[1]....
        /*0048*/ 	.word	0x00002f70


	//   ....[2]....
        /*004c*/ 	.word	0x000051f0


	//   ....[3]....
        /*0050*/ 	.word	0x00005e50


	//   ....[4]....
        /*0054*/ 	.word	0x00008210


	//   ....[5]....
        /*0058*/ 	.word	0x00008e70


	//   ....[6]....
        /*005c*/ 	.word	0x0000b240


	//   ....[7]....
        /*0060*/ 	.word	0x0000be70


	//----- nvinfo : EIATTR_EXIT_INSTR_OFFSETS
	.align		4
.L_6063:
        /*0064*/ 	.byte	0x04, 0x1c
        /*0066*/ 	.short	(.L_6065 - .L_6064)


	//   ....[0]....
.L_6064:
        /*0068*/ 	.word	0x00009150


	//   ....[1]....
        /*006c*/ 	.word	0x0000b400


	//   ....[2]....
        /*0070*/ 	.word	0x0000b420


	//   ....[3]....
        /*0074*/ 	.word	0x0000b4a0


	//   ....[4]....
        /*0078*/ 	.word	0x0000b4c0


	//   ....[5]....
        /*007c*/ 	.word	0x0000b4e0


	//   ....[6]....
        /*0080*/ 	.word	0x0000b570


	//   ....[7]....
        /*0084*/ 	.word	0x0000b5b0


	//   ....[8]....
        /*0088*/ 	.word	0x0000b650


	//   ....[9]....
        /*008c*/ 	.word	0x0000b6a0


	//   ....[10]....
        /*0090*/ 	.word	0x0000b6d0


	//   ....[11]....
        /*0094*/ 	.word	0x0000b790


	//   ....[12]....
        /*0098*/ 	.word	0x0000b900


	//   ....[13]....
        /*009c*/ 	.word	0x0000ba70


	//   ....[14]....
        /*00a0*/ 	.word	0x0000bbe0


	//   ....[15]....
        /*00a4*/ 	.word	0x0000bc00


	//   ....[16]....
        /*00a8*/ 	.word	0x0000bc20


	//   ....[17]....
        /*00ac*/ 	.word	0x0000bcd0


	//   ....[18]....
        /*00b0*/ 	.word	0x0000bd10


	//   ....[19]....
        /*00b4*/ 	.word	0x0000be80


	//   ....[20]....
        /*00b8*/ 	.word	0x0000bf90


	//   ....[21]....
        /*00bc*/ 	.word	0x0000c0d0


	//   ....[22]....
        /*00c0*/ 	.word	0x0000c110


	//----- nvinfo : EIATTR_MAX_THREADS
	.align		4
.L_6065:
        /*00c4*/ 	.byte	0x04, 0x05
        /*00c6*/ 	.short	(.L_6067 - .L_6066)
.L_6066:
        /*00c8*/ 	.word	0x00000080
        /*00cc*/ 	.word	0x00000001
        /*00d0*/ 	.word	0x00000001


	//----- nvinfo : EIATTR_CRS_STACK_SIZE
	.align		4
.L_6067:
        /*00d4*/ 	.byte	0x04, 0x1e
        /*00d6*/ 	.short	(.L_6069 - .L_6068)
.L_6068:
        /*00d8*/ 	.word	0x00000000


	//----- nvinfo : EIATTR_CBANK_PARAM_SIZE
	.align		4
.L_6069:
        /*00dc*/ 	.byte	0x03, 0x19
        /*00de*/ 	.short	0x0228


	//----- nvinfo : EIATTR_PARAM_CBANK
	.align		4
        /*00e0*/ 	.byte	0x04, 0x0a
        /*00e2*/ 	.short	(.L_6071 - .L_6070)
	.align		4
.L_6070:
        /*00e4*/ 	.word	index@(.nv.constant0._ZN2at6native18elementwise_kernelILi128ELi4EZNS0_15gpu_kernel_implIZNS0_50_GLOBAL__N__2680c7bb_12_PowKernel_cu_7dd49032_317029pow_tensor_scalar_kernel_implIllEEvRNS_18TensorIteratorBaseET0_EUllE0_EEvS6_RKT_EUliE_EEviT1_)
        /*00e8*/ 	.short	0x0380
        /*00ea*/ 	.short	0x0228


	//----- nvinfo : EIATTR_SW_WAR
	.align		4
.L_6071:
        /*00ec*/ 	.byte	0x04, 0x36
        /*00ee*/ 	.short	(.L_6073 - .L_6072)
.L_6072:
        /*00f0*/ 	.word	0x00000008
.L_6073:


//--------------------- .nv.info._ZN2at6native27unrolled_elementwise_kernelIZNS0_50_GLOBAL__N__2680c7bb_12_PowKernel_cu_7dd49032_317029pow_tensor_scalar_kernel_implIllEEvRNS_18TensorIteratorBaseET0_EUllE0_St5arrayIPcLm2EELi4E23TrivialOffsetCalculatorILi1EjESC_NS0_6memory12LoadWithCastILi1EEENSD_13StoreWithCastILi1EEEEEviT_S6_T2_T3_T4_T5_ --------------------------
	.section	.nv.info._ZN2at6native27unrolled_elementwise_kernelIZNS0_50_GLOBAL__N__2680c7bb_12_PowKernel_cu_7dd49032_317029pow_tensor_scalar_kernel_implIllEEvRNS_18TensorIteratorBaseET0_EUllE0_St5arrayIPcLm2EELi4E23TrivialOffsetCalculatorILi1EjESC_NS0_6memory12LoadWithCastILi1EEENSD_13StoreWithCastILi1EEEEEviT_S6_T2_T3_T4_T5_,"",@"SHT_CUDA_INFO"
	.sectionflags	@""
	.align	4


	//----- nvinfo : EIATTR_CUDA_API_VERSION
	.align		4
        /*0000*/ 	.byte	0x04, 0x37
        /*0002*/ 	.short	(.L_6075 - .L_6074)
.L_6074:
        /*0004*/ 	.word	0x00000082


	//----- nvinfo : EIATTR_KPARAM_INFO
	.align		4
.L_6075:
        /*0008*/ 	.byte	0x04, 0x17
        /*000a*/ 	.short	(.L_6077 - .L_6076)
.L_6076:
        /*000c*/ 	.word	0x00000000
        /*0010*/ 	.short	0x0006
        /*0012*/ 	.short	0x002c
        /*0014*/ 	.byte	0x00, 0xf0, 0x21, 0x00


	//----- nvinfo : EIATTR_KPARAM_INFO
	.align		4
.L_6077:
        /*0018*/ 	.byte	0x04, 0x17
        /*001a*/ 	.short	(.L_6079 - .L_6078)
.L_6078:
        /*001c*/ 	.word	0x00000000
        /*0020*/ 	.short	0x0005
        /*0022*/ 	.short	0x0024
        /*0024*/ 	.byte	0x00, 0xf0, 0x21, 0x00


	//----- nvinfo : EIATTR_KPARAM_INFO
	.align		4
.L_6079:
        /*0028*/ 	.byte	0x04, 0x17
        /*002a*/ 	.short	(.L_6081 - .L_6080)
.L_6080:
        /*002c*/ 	.word	0x00000000
        /*0030*/ 	.short	0x0004
        /*0032*/ 	.short	0x0021
        /*0034*/ 	.byte	0x00, 0xf0, 0x05, 0x00


	//----- nvinfo : EIATTR_KPARAM_INFO
	.align		4
.L_6081:
        /*0038*/ 	.byte	0x04, 0x17
        /*003a*/ 	.short	(.L_6083 - .L_6082)
.L_6082:
        /*003c*/ 	.word	0x00000000
        /*0040*/ 	.short	0x0003
        /*0042*/ 	.short	0x0020
        /*0044*/ 	.byte	0x00, 0xf0, 0x05, 0x00


	//----- nvinfo : EIATTR_KPARAM_INFO
	.align		4
.L_6083:
        /*0048*/ 	.byte	0x04, 0x17
        /*004a*/ 	.short	(.L_6085 - .L_6084)
.L_6084:
        /*004c*/ 	.word	0x00000000
        /*0050*/ 	.short	0x0002
        /*0052*/ 	.short	0x0010
        /*0054*/ 	.byte	0x00, 0xf0, 0x41, 0x00


	//----- nvinfo : EIATTR_KPARAM_INFO
	.align		4
.L_6085:
        /*0058*/ 	.byte	0x04, 0x17
        /*005a*/ 	.short	(.L_6087 - .L_6086)
.L_6086:
        /*005c*/ 	.word	0x00000000
        /*0060*/ 	.short	0x0001
        /*0062*/ 	.short	0x0008
        /*0064*/ 	.byte	0x00, 0xf0, 0x21, 0x00


	//----- nvinfo : EIATTR_KPARAM_INFO
	.align		4
.L_6087:
        /*0068*/ 	.byte	0x04, 0x17
        /*006a*/ 	.short	(.L_6089 - .L_6088)
.L_6088:
        /*006c*/ 	.word	0x00000000
        /*0070*/ 	.short	0x0000
        /*0072*/ 	.short	0x0000
        /*0074*/ 	.byte	0x00, 0xf0, 0x11, 0x00


	//----- nvinfo : EIATTR_SPARSE_MMA_MASK
	.align		4
.L_6089:
        /*0078*/ 	.byte	0x03, 0x50
        /*007a*/ 	.short	0x0000


	//----- nvinfo : EIATTR_MAXREG_COUNT
	.align		4
        /*007c*/ 	.byte	0x03, 0x1b
        /*007e*/ 	.short	0x00ff


	//----- nvinfo : EIATTR_EXTERNS
	.align		4
        /*0080*/ 	.byte	0x04, 0x0f
        /*0082*/ 	.short	(.L_6091 - .L_6090)


	//   ....[0]....
	.align		4
.L_6090:
        /*0084*/ 	.word	index@(__assertfail)


	//----- nvinfo : EIATTR_MERCURY_ISA_VERSION
	.align		4
.L_6091:
        /*0088*/ 	.byte	0x03, 0x5f
        /*008a*/ 	.short	0x0101


	//----- nvinfo : EIATTR_VRC_CTA_INIT_COUNT
	.align		4
        /*008c*/ 	.byte	0x02, 0x4a
	.zero		1
	.zero		1


	//----- nvinfo : EIATTR_SYSCALL_OFFSETS
	.align		4
        /*0090*/ 	.byte	0x04, 0x46
        /*0092*/ 	.short	(.L_6093 - .L_6092)


	//   ....[0]....
.L_6092:
        /*0094*/ 	.word	0x00000e10


	//   ....[1]....
        /*0098*/ 	.word	0x00001d90


	//   ....[2]....
        /*009c*/ 	.word	0x00002c60


	//   ....[3]....
        /*00a0*/ 	.word	0x00003b30


	//   ....[4]....
        /*00a4*/ 	.word	0x00004b30


	//   ....[5]....
        /*00a8*/ 	.word	0x00005840


	//   ....[6]....
        /*00ac*/ 	.word	0x000066c0


	//   ....[7]....
        /*00b0*/ 	.word	0x00007520


	//----- nvinfo : EIATTR_EXIT_INSTR_OFFSETS
	.align		4
.L_6093:
        /*00b4*/ 	.byte	0x04, 0x1c
        /*00b6*/ 	.short	(.L_6095 - .L_6094)


	//   ....[0]....
.L_6094:
        /*00b8*/ 	.word	0x00006990


	//   ....[1]....
        /*00bc*/ 	.word	0x00006ac0


	//   ....[2]....
        /*00c0*/ 	.word	0x00006ae0


	//   ....[3]....
        /*00c4*/ 	.word	0x00006b60


	//   ....[4]....
        /*00c8*/ 	.word	0x00006b80


	//   ....[5]....
        /*00cc*/ 	.word	0x00006ba0


	//   ....[6]....
        /*00d0*/ 	.word	0x00006c30


	//   ....[7]....
        /*00d4*/ 	.word	0x00006c70


	//   ....[8]....
        /*00d8*/ 	.word	0x00006d10


	//   ....[9]....
        /*00dc*/ 	.word	0x00006d60


	//   ....[10]....
        /*00e0*/ 	.word	0x00006d90


	//   ....[11]....
        /*00e4*/ 	.word	0x00006e50


	//   ....[12]....
        /*00e8*/ 	.word	0x00006fc0


	//   ....[13]....
        /*00ec*/ 	.word	0x00007130


	//   ....[14]....
        /*00f0*/ 	.word	0x00007290


	//   ....[15]....
        /*00f4*/ 	.word	0x000072b0


	//   ....[16]....
        /*00f8*/ 	.word	0x000072d0


	//   ....[17]....
        /*00fc*/ 	.word	0x00007380


	//   ....[18]....
        /*0100*/ 	.word	0x000073c0


	//   ....[19]....
        /*0104*/ 	.word	0x00007530


	//   ....[20]....
        /*0108*/ 	.word	0x00007640


	//   ....[21]....
        /*010c*/ 	.word	0x00007780


	//   ....[22]....
        /*0110*/ 	.word	0x000077c0


	//----- nvinfo : EIATTR_MAX_THREADS
	.align		4
.L_6095:
        /*0114*/ 	.byte	0x04, 0x05
        /*0116*/ 	.short	(.L_6097 - .L_6096)
.L_6096:
        /*0118*/ 	.word	0x00000080
        /*011c*/ 	.word	0x00000001
        /*0120*/ 	.word	0x00000001


	//----- nvinfo : EIATTR_CRS_STACK_SIZE
	.align		4
.L_6097:
        /*0124*/ 	.byte	0x04, 0x1e
        /*0126*/ 	.short	(.L_6099 - .L_6098)
.L_6098:
        /*0128*/ 	.word	0x00000000


	//----- nvinfo : EIATTR_CBANK_PARAM_SIZE
	.align		4
.L_6099:
        /*012c*/ 	.byte	0x03, 0x19
        /*012e*/ 	.short	0x0034


	//----- nvinfo : EIATTR_PARAM_CBANK
	.align		4
        /*0130*/ 	.byte	0x04, 0x0a
        /*0132*/ 	.short	(.L_6101 - .L_6100)
	.align		4
.L_6100:
        /*0134*/ 	.word	index@(.nv.constant0._ZN2at6native27unrolled_elementwise_kernelIZNS0_50_GLOBAL__N__2680c7bb_12_PowKernel_cu_7dd49032_317029pow_tensor_scalar_kernel_implIllEEvRNS_18TensorIteratorBaseET0_EUllE0_St5arrayIPcLm2EELi4E23TrivialOffsetCalculatorILi1EjESC_NS0_6memory12LoadWithCastILi1EEENSD_13StoreWithCastILi1EEEEEviT_S6_T2_T3_T4_T5_)
        /*0138*/ 	.short	0x0380
        /*013a*/ 	.short	0x0034


	//----- nvinfo : EIATTR_SW_WAR
	.align		4
.L_6101:
        /*013c*/ 	.byte	0x04, 0x36
        /*013e*/ 	.short	(.L_6103 - .L_6102)
.L_6102:
        /*0140*/ 	.word	0x00000008
.L_6103:


//--------------------- .nv.info._ZN2at6native18elementwise_kernelILi128ELi2EZNS0_22gpu_kernel_impl_nocastIZNS0_50_GLOBAL__N__2680c7bb_12_PowKernel_cu_7dd49032_317029pow_tensor_scalar_kernel_implIllEEvRNS_18TensorIteratorBaseET0_EUllE0_EEvS6_RKT_EUliE_EEviT1_ --------------------------
	.section	.nv.info._ZN2at6native18elementwise_kernelILi128ELi2EZNS0_22gpu_kernel_impl_nocastIZNS0_50_GLOBAL__N__2680c7bb_12_PowKernel_cu_7dd49032_317029pow_tensor_scalar_kernel_implIllEEvRNS_18TensorIteratorBaseET0_EUllE0_EEvS6_RKT_EUliE_EEviT1_,"",@"SHT_CUDA_INFO"
	.sectionflags	@""
	.align	4


	//----- nvinfo : EIATTR_CUDA_API_VERSION
	.align		4
        /*0000*/ 	.byte	0x04, 0x37
        /*0002*/ 	.short	(.L_6105 - .L_6104)
.L_6104:
        /*0004*/ 	.word	0x00000082


	//----- nvinfo : EIATTR_KPARAM_INFO
	.align		4
.L_6105:
        /*0008*/ 	.byte	0x04, 0x17
        /*000a*/ 	.short	(.L_6107 - .L_6106)
.L_6106:
        /*000c*/ 	.word	0x00000000
        /*0010*/ 	.short	0x0001
        /*0012*/ 	.short	0x0008
        /*0014*/ 	.byte	0x00, 0xf0, 0x61, 0x08


	//----- nvinfo : EIATTR_KPARAM_INFO
	.align		4
.L_6107:
        /*0018*/ 	.byte	0x04, 0x17
        /*001a*/ 	.short	(.L_6109 - .L_6108)
.L_6108:
        /*001c*/ 	.word	0x00000000
        /*0020*/ 	.short	0x0000
        /*0022*/ 	.short	0x0000
        /*0024*/ 	.byte	0x00, 0xf0, 0x11, 0x00


	//----- nvinfo : EIATTR_SPARSE_MMA_MASK
	.align		4
.L_6109:
        /*0028*/ 	.byte	0x03, 0x50
        /*002a*/ 	.short	0x0000


	//----- nvinfo : EIATTR_MAXREG_COUNT
	.align		4
        /*002c*/ 	.byte	0x03, 0x1b
        /*002e*/ 	.short	0x0080


	//----- nvinfo : EIATTR_MERCURY_ISA_VERSION
	.align		4
        /*0030*/ 	.byte	0x03, 0x5f
        /*0032*/ 	.short	0x0101


	//----- nvinfo : EIATTR_VRC_CTA_INIT_COUNT
	.align		4
        /*0034*/ 	.byte	0x02, 0x4a
	.zero		1
	.zero		1


	//----- nvinfo : EIATTR_EXIT_INSTR_OFFSETS
	.align		4
        /*0038*/ 	.byte	0x04, 0x1c
        /*003a*/ 	.short	(.L_6111 - .L_6110)


	//   ....[0]....
.L_6110:
        /*003c*/ 	.word	0x000001c0


	//   ....[1]....
        /*0040*/ 	.word	0x00000290


	//   ....[2]....
        /*0044*/ 	.word	0x000016d0


	//   ....[3]....
        /*0048*/ 	.word	0x00002a70


	//----- nvinfo : EIATTR_MAX_THREADS
	.align		4
.L_6111:
        /*004c*/ 	.byte	0x04, 0x05
        /*004e*/ 	.short	(.L_6113 - .L_6112)
.L_6112:
        /*0050*/ 	.word	0x00000080
        /*0054*/ 	.word	0x00000001
        /*0058*/ 	.word	0x00000001


	//----- nvinfo : EIATTR_CRS_STACK_SIZE
	.align		4
.L_6113:
        /*005c*/ 	.byte	0x04, 0x1e
        /*005e*/ 	.short	(.L_6115 - .L_6114)
.L_6114:
        /*0060*/ 	.word	0x00000000


	//----- nvinfo : EIATTR_CBANK_PARAM_SIZE
	.align		4
.L_6115:
        /*0064*/ 	.byte	0x03, 0x19
        /*0066*/ 	.short	0x0220


	//----- nvinfo : EIATTR_PARAM_CBANK
	.align		4
        /*0068*/ 	.byte	0x04, 0x0a
        /*006a*/ 	.short	(.L_6117 - .L_6116)
	.align		4
.L_6116:
        /*006c*/ 	.word	index@(.nv.constant0._ZN2at6native18elementwise_kernelILi128ELi2EZNS0_22gpu_kernel_impl_nocastIZNS0_50_GLOBAL__N__2680c7bb_12_PowKernel_cu_7dd49032_317029pow_tensor_scalar_kernel_implIllEEvRNS_18TensorIteratorBaseET0_EUllE0_EEvS6_RKT_EUliE_EEviT1_)
        /*0070*/ 	.short	0x0380
        /*0072*/ 	.short	0x0220


	//----- nvinfo : EIATTR_SW_WAR
	.align		4
.L_6117:
        /*0074*/ 	.byte	0x04, 0x36
        /*0076*/ 	.short	(.L_6119 - .L_6118)
.L_6118:
        /*0078*/ 	.word	0x00000008
.L_6119:


//--------------------- .nv.info._ZN2at6native27unrolled_elementwise_kernelIZNS0_50_GLOBAL__N__2680c7bb_12_PowKernel_cu_7dd49032_317029pow_tensor_scalar_kernel_implIllEEvRNS_18TensorIteratorBaseET0_EUllE0_St5arrayIPcLm2EELi4E23TrivialOffsetCalculatorILi1EjESC_NS0_6memory15LoadWithoutCastENSD_16StoreWithoutCastEEEviT_S6_T2_T3_T4_T5_ --------------------------
	.section	.nv.info._ZN2at6native27unrolled_elementwise_kernelIZNS0_50_GLOBAL__N__2680c7bb_12_PowKernel_cu_7dd49032_317029pow_tensor_scalar_kernel_implIllEEvRNS_18TensorIteratorBaseET0_EUllE0_St5arrayIPcLm2EELi4E23TrivialOffsetCalculatorILi1EjESC_NS0_6memory15LoadWithoutCastENSD_16StoreWithoutCastEEEviT_S6_T2_T3_T4_T5_,"",@"SHT_CUDA_INFO"
	.sectionflags	@""
	.align	4


	//----- nvinfo : EIATTR_CUDA_API_VERSION
	.align		4
        /*0000*/ 	.byte	0x04, 0x37
        /*0002*/ 	.short	(.L_6121 - .L_6120)
.L_6120:
        /*0004*/ 	.word	0x00000082


	//----- nvinfo : EIATTR_KPARAM_INFO
	.align		4
.L_6121:
        /*0008*/ 	.byte	0x04, 0x17
        /*000a*/ 	.short	(.L_6123 - .L_6122)
.L_6122:
        /*000c*/ 	.word	0x00000000
        /*0010*/ 	.short	0x0006
        /*0012*/ 	.short	0x0023
        /*0014*/ 	.byte	0x00, 0xf0, 0x05, 0x00


	//----- nvinfo : EIATTR_KPARAM_INFO
	.align		4
.L_6123:
        /*0018*/ 	.byte	0x04, 0x17
        /*001a*/ 	.short	(.L_6125 - .L_6124)
.L_6124:
        /*001c*/ 	.word	0x00000000
        /*0020*/ 	.short	0x0005
        /*0022*/ 	.short	0x0022
        /*0024*/ 	.byte	0x00, 0xf0, 0x05, 0x00


	//----- nvinfo : EIATTR_KPARAM_INFO
	.align		4
.L_6125:
        /*0028*/ 	.byte	0x04, 0x17
        /*002a*/ 	.short	(.L_6127 - .L_6126)
.L_6126:
        /*002c*/ 	.word	0x00000000
        /*0030*/ 	.short	0x0004
        /*0032*/ 	.short	0x0021
        /*0034*/ 	.byte	0x00, 0xf0, 0x05, 0x00


	//----- nvinfo : EIATTR_KPARAM_INFO
	.align		4
.L_6127:
        /*0038*/ 	.byte	0x04, 0x17
        /*003a*/ 	.short	(.L_6129 - .L_6128)
.L_6128:
        /*003c*/ 	.word	0x00000000
        /*0040*/ 	.short	0x0003
        /*0042*/ 	.short	0x0020
        /*0044*/ 	.byte	0x00, 0xf0, 0x05, 0x00


	//----- nvinfo : EIATTR_KPARAM_INFO
	.align		4
.L_6129:
        /*0048*/ 	.byte	0x04, 0x17
        /*004a*/ 	.short	(.L_6131 - .L_6130)
.L_6130:
        /*004c*/ 	.word	0x00000000
        /*0050*/ 	.short	0x0002
        /*0052*/ 	.short	0x0010
        /*0054*/ 	.byte	0x00, 0xf0, 0x41, 0x00


	//----- nvinfo : EIATTR_KPARAM_INFO
	.align		4
.L_6131:
        /*0058*/ 	.byte	0x04, 0x17
        /*005a*/ 	.short	(.L_6133 - .L_6132)
.L_6132:
        /*005c*/ 	.word	0x00000000
        /*0060*/ 	.short	0x0001
        /*0062*/ 	.short	0x0008
        /*0064*/ 	.byte	0x00, 0xf0, 0x21, 0x00


	//----- nvinfo : EIATTR_KPARAM_INFO
	.align		4
.L_6133:
        /*0068*/ 	.byte	0x04, 0x17
        /*006a*/ 	.short	(.L_6135 - .L_6134)
.L_6134:
        /*006c*/ 	.word	0x00000000
        /*0070*/ 	.short	0x0000
        /*0072*/ 	.short	0x0000
        /*0074*/ 	.byte	0x00, 0xf0, 0x11, 0x00


	//----- nvinfo : EIATTR_SPARSE_MMA_MASK
	.align		4
.L_6135:
        /*0078*/ 	.byte	0x03, 0x50
        /*007a*/ 	.short	0x0000


	//----- nvinfo : EIATTR_MAXREG_COUNT
	.align		4
        /*007c*/ 	.byte	0x03, 0x1b
        /*007e*/ 	.short	0x00ff


	//----- nvinfo : EIATTR_MERCURY_ISA_VERSION
	.align		4
        /*0080*/ 	.byte	0x03, 0x5f
        /*0082*/ 	.short	0x0101


	//----- nvinfo : EIATTR_VRC_CTA_INIT_COUNT
	.align		4
        /*0084*/ 	.byte	0x02, 0x4a
	.zero		1
	.zero		1


	//----- nvinfo : EIATTR_EXIT_INSTR_OFFSETS
	.align		4
        /*0088*/ 	.byte	0x04, 0x1c
        /*008a*/ 	.short	(.L_6137 - .L_6136)


	//   ....[0]....
.L_6136:
        /*008c*/ 	.word	0x00000580


	//   ....[1]....
        /*0090*/ 	.word	0x00000650


	//----- nvinfo : EIATTR_MAX_THREADS
	.align		4
.L_6137:
        /*0094*/ 	.byte	0x04, 0x05
        /*0096*/ 	.short	(.L_6139 - .L_6138)
.L_6138:
        /*0098*/ 	.word	0x00000080
        /*009c*/ 	.word	0x00000001
        /*00a0*/ 	.word	0x00000001


	//----- nvinfo : EIATTR_CRS_STACK_SIZE
	.align		4
.L_6139:
        /*00a4*/ 	.byte	0x04, 0x1e
        /*00a6*/ 	.short	(.L_6141 - .L_6140)
.L_6140:
        /*00a8*/ 	.word	0x00000000


	//----- nvinfo : EIATTR_CBANK_PARAM_SIZE
	.align		4
.L_6141:
        /*00ac*/ 	.byte	0x03, 0x19
        /*00ae*/ 	.short	0x0024


	//----- nvinfo : EIATTR_PARAM_CBANK
	.align		4
        /*00b0*/ 	.byte	0x04, 0x0a
        /*00b2*/ 	.short	(.L_6143 - .L_6142)
	.align		4
.L_6142:
        /*00b4*/ 	.word	index@(.nv.constant0._ZN2at6native27unrolled_elementwise_kernelIZNS0_50_GLOBAL__N__2680c7bb_12_PowKernel_cu_7dd49032_317029pow_tensor_scalar_kernel_implIllEEvRNS_18TensorIteratorBaseET0_EUllE0_St5arrayIPcLm2EELi4E23TrivialOffsetCalculatorILi1EjESC_NS0_6memory15LoadWithoutCastENSD_16StoreWithoutCastEEEviT_S6_T2_T3_T4_T5_)
        /*00b8*/ 	.short	0x0380
        /*00ba*/ 	.short	0x0024


	//----- nvinfo : EIATTR_SW_WAR
	.align		4
.L_6143:
        /*00bc*/ 	.byte	0x04, 0x36
        /*00be*/ 	.short	(.L_6145 - .L_6144)
.L_6144:
        /*00c0*/ 	.word	0x00000008
.L_6145:


//--------------------- .nv.info._ZN2at6native29vectorized_elementwise_kernelILi2EZNS0_50_GLOBAL__N__2680c7bb_12_PowKernel_cu_7dd49032_317029pow_tensor_scalar_kernel_implIllEEvRNS_18TensorIteratorBaseET0_EUllE0_St5arrayIPcLm2EEEEviS6_T1_ --------------------------
	.section	.nv.info._ZN2at6native29vectorized_elementwise_kernelILi2EZNS0_50_GLOBAL__N__2680c7bb_12_PowKernel_cu_7dd49032_317029pow_tensor_scalar_kernel_implIllEEvRNS_18TensorIteratorBaseET0_EUllE0_St5arrayIPcLm2EEEEviS6_T1_,"",@"SHT_CUDA_INFO"
	.sectionflags	@""
	.align	4


	//----- nvinfo : EIATTR_CUDA_API_VERSION
	.align		4
        /*0000*/ 	.byte	0x04, 0x37
        /*0002*/ 	.short	(.L_6147 - .L_6146)
.L_6146:
        /*0004*/ 	.word	0x00000082


	//----- nvinfo : EIATTR_KPARAM_INFO
	.align		4
.L_6147:
        /*0008*/ 	.byte	0x04, 0x17
        /*000a*/ 	.short	(.L_6149 - .L_6148)
.L_6148:
        /*000c*/ 	.word	0x00000000
        /*0010*/ 	.short	0x0002
        /*0012*/ 	.short	0x0010
        /*0014*/ 	.byte	0x00, 0xf0, 0x41, 0x00


	//----- nvinfo : EIATTR_KPARAM_INFO
	.align		4
.L_6149:
        /*0018*/ 	.byte	0x04, 0x17
        /*001a*/ 	.short	(.L_6151 - .L_6150)
.L_6150:
        /*001c*/ 	.word	0x00000000
        /*0020*/ 	.short	0x0001
        /*0022*/ 	.short	0x0008
        /*0024*/ 	.byte	0x00, 0xf0, 0x21, 0x00


	//----- nvinfo : EIATTR_KPARAM_INFO
	.align		4
.L_6151:
        /*0028*/ 	.byte	0x04, 0x17
        /*002a*/ 	.short	(.L_6153 - .L_6152)
.L_6152:
        /*002c*/ 	.word	0x00000000
        /*0030*/ 	.short	0x0000
        /*0032*/ 	.short	0x0000
        /*0034*/ 	.byte	0x00, 0xf0, 0x11, 0x00


	//----- nvinfo : EIATTR_SPARSE_MMA_MASK
	.align		4
.L_6153:
        /*0038*/ 	.byte	0x03, 0x50
        /*003a*/ 	.short	0x0000


	//----- nvinfo : EIATTR_MAXREG_COUNT
	.align		4
        /*003c*/ 	.byte	0x03, 0x1b
        /*003e*/ 	.short	0x00ff


	//----- nvinfo : EIATTR_MERCURY_ISA_VERSION
	.align		4
        /*0040*/ 	.byte	0x03, 0x5f
        /*0042*/ 	.short	0x0101


	//----- nvinfo : EIATTR_VRC_CTA_INIT_COUNT
	.align		4
        /*0044*/ 	.byte	0x02, 0x4a
	.zero		1
	.zero		1


	//----- nvinfo : EIATTR_EXIT_INSTR_OFFSETS
	.align		4
        /*0048*/ 	.byte	0x04, 0x1c
        /*004a*/ 	.short	(.L_6155 - .L_6154)


	//   ....[0]....
.L_6154:
        /*004c*/ 	.word	0x00000b20


	//   ....[1]....
        /*0050*/ 	.word	0x00000bf0


	//   ....[2]....
        /*0054*/ 	.word	0x00001160


	//----- nvinfo : EIATTR_MAX_THREADS
	.align		4
.L_6155:
        /*0058*/ 	.byte	0x04, 0x05
        /*005a*/ 	.short	(.L_6157 - .L_6156)
.L_6156:
        /*005c*/ 	.word	0x00000080
        /*0060*/ 	.word	0x00000001
        /*0064*/ 	.word	0x00000001


	//----- nvinfo : EIATTR_CRS_STACK_SIZE
	.align		4
.L_6157:
        /*0068*/ 	.byte	0x04, 0x1e
        /*006a*/ 	.short	(.L_6159 - .L_6158)
.L_6158:
        /*006c*/ 	.word	0x00000000


	//----- nvinfo : EIATTR_CBANK_PARAM_SIZE
	.align		4
.L_6159:
        /*0070*/ 	.byte	0x03, 0x19
        /*0072*/ 	.short	0x0020


	//----- nvinfo : EIATTR_PARAM_CBANK
	.align		4
        /*0074*/ 	.byte	0x04, 0x0a
        /*0076*/ 	.short	(.L_6161 - .L_6160)
	.align		4
.L_6160:
        /*0078*/ 	.word	index@(.nv.constant0._ZN2at6native29vectorized_elementwise_kernelILi2EZNS0_50_GLOBAL__N__2680c7bb_12_PowKernel_cu_7dd49032_317029pow_tensor_scalar_kernel_implIllEEvRNS_18TensorIteratorBaseET0_EUllE0_St5arrayIPcLm2EEEEviS6_T1_)
        /*007c*/ 	.short	0x0380
        /*007e*/ 	.short	0x0020


	//----- nvinfo : EIATTR_SW_WAR
	.align		4
.L_6161:
        /*0080*/ 	.byte	0x04, 0x36
        /*0082*/ 	.short	(.L_6163 - .L_6162)
.L_6162:
        /*0084*/ 	.word	0x00000008
.L_6163:


//--------------------- .nv.info._ZN2at6native29vectorized_elementwise_kernelILi4EZNS0_50_GLOBAL__N__2680c7bb_12_PowKernel_cu_7dd49032_317029pow_tensor_scalar_kernel_implIllEEvRNS_18TensorIteratorBaseET0_EUllE0_St5arrayIPcLm2EEEEviS6_T1_ --------------------------
	.section	.nv.info._ZN2at6native29vectorized_elementwise_kernelILi4EZNS0_50_GLOBAL__N__2680c7bb_12_PowKernel_cu_7dd49032_317029pow_tensor_scalar_kernel_implIllEEvRNS_18TensorIteratorBaseET0_EUllE0_St5arrayIPcLm2EEEEviS6_T1_,"",@"SHT_CUDA_INFO"
	.sectionflags	@""
	.align	4


	//----- nvinfo : EIATTR_CUDA_API_VERSION
	.align		4
        /*0000*/ 	.byte	0x04, 0x37
        /*0002*/ 	.short	(.L_6165 - .L_6164)
.L_6164:
        /*0004*/ 	.word	0x00000082


	//----- nvinfo : EIATTR_KPARAM_INFO
	.align		4
.L_6165:
        /*0008*/ 	.byte	0x04, 0x17
        /*000a*/ 	.short	(.L_6167 - .L_6166)
.L_6166:
        /*000c*/ 	.word	0x00000000
        /*0010*/ 	.short	0x0002
        /*0012*/ 	.short	0x0010
        /*0014*/ 	.byte	0x00, 0xf0, 0x41, 0x00


	//----- nvinfo : EIATTR_KPARAM_INFO
	.align		4
.L_6167:
        /*0018*/ 	.byte	0x04, 0x17
        /*001a*/ 	.short	(.L_6169 - .L_6168)
.L_6168:
        /*001c*/ 	.word	0x00000000
        /*0020*/ 	.short	0x0001
        /*0022*/ 	.short	0x0008
        /*0024*/ 	.byte	0x00, 0xf0, 0x21, 0x00


	//----- nvinfo : EIATTR_KPARAM_INFO
	.align		4
.L_6169:
        /*0028*/ 	.byte	0x04, 0x17
        /*002a*/ 	.short	(.L_6171 - .L_6170)
.L_6170:
        /*002c*/ 	.word	0x00000000
        /*0030*/ 	.short	0x0000
        /*0032*/ 	.short	0x0000
        /*0034*/ 	.byte	0x00, 0xf0, 0x11, 0x00


	//----- nvinfo : EIATTR_SPARSE_MMA_MASK
	.align		4
.L_6171:
        /*0038*/ 	.byte	0x03, 0x50
        /*003a*/ 	.short	0x0000


	//----- nvinfo : EIATTR_MAXREG_COUNT
	.align		4
        /*003c*/ 	.byte	0x03, 0x1b
        /*003e*/ 	.short	0x00ff


	//----- nvinfo : EIATTR_MERCURY_ISA_VERSION
	.align		4
        /*0040*/ 	.byte	0x03, 0x5f
        /*0042*/ 	.short	0x0101


	//----- nvinfo : EIATTR_VRC_CTA_INIT_COUNT
	.align		4
        /*0044*/ 	.byte	0x02, 0x4a
	.zero		1
	.zero		1


	//----- nvinfo : EIATTR_EXIT_INSTR_OFFSETS
	.align		4
        /*0048*/ 	.byte	0x04, 0x1c
        /*004a*/ 	.short	(.L_6173 - .L_6172)


	//   ....[0]....
.L_6172:
        /*004c*/ 	.word	0x00000b20


	//   ....[1]....
        /*0050*/ 	.word	0x00000bf0


	//   ....[2]....
        /*0054*/ 	.word	0x000010f0


	//----- nvinfo : EIATTR_MAX_THREADS
	.align		4
.L_6173:
        /*0058*/ 	.byte	0x04, 0x05
        /*005a*/ 	.short	(.L_6175 - .L_6174)
.L_6174:
        /*005c*/ 	.word	0x00000080
        /*0060*/ 	.word	0x00000001
        /*0064*/ 	.word	0x00000001


	//----- nvinfo : EIATTR_CRS_STACK_SIZE
	.align		4
.L_6175:
        /*0068*/ 	.byte	0x04, 0x1e
        /*006a*/ 	.short	(.L_6177 - .L_6176)
.L_6176:
        /*006c*/ 	.word	0x00000000


	//----- nvinfo : EIATTR_CBANK_PARAM_SIZE
	.align		4
.L_6177:
        /*0070*/ 	.byte	0x03, 0x19
        /*0072*/ 	.short	0x0020


	//----- nvinfo : EIATTR_PARAM_CBANK
	.align		4
        /*0074*/ 	.byte	0x04, 0x0a
        /*0076*/ 	.short	(.L_6179 - .L_6178)
	.align		4
.L_6178:
        /*0078*/ 	.word	index@(.nv.constant0._ZN2at6native29vectorized_elementwise_kernelILi4EZNS0_50_GLOBAL__N__2680c7bb_12_PowKernel_cu_7dd49032_317029pow_tensor_scalar_kernel_implIllEEvRNS_18TensorIteratorBaseET0_EUllE0_St5arrayIPcLm2EEEEviS6_T1_)
        /*007c*/ 	.short	0x0380
        /*007e*/ 	.short	0x0020


	//----- nvinfo : EIATTR_SW_WAR
	.align		4
.L_6179:
        /*0080*/ 	.byte	0x04, 0x36
        /*0082*/ 	.short	(.L_6181 - .L_6180)
.L_6180:
        /*0084*/ 	.word	0x00000008
.L_6181:


//--------------------- .nv.info._ZN2at6native29vectorized_elementwise_kernelILi8EZNS0_50_GLOBAL__N__2680c7bb_12_PowKernel_cu_7dd49032_317029pow_tensor_scalar_kernel_implIllEEvRNS_18TensorIteratorBaseET0_EUllE0_St5arrayIPcLm2EEEEviS6_T1_ --------------------------
	.section	.nv.info._ZN2at6native29vectorized_elementwise_kernelILi8EZNS0_50_GLOBAL__N__2680c7bb_12_PowKernel_cu_7dd49032_317029pow_tensor_scalar_kernel_implIllEEvRNS_18TensorIteratorBaseET0_EUllE0_St5arrayIPcLm2EEEEviS6_T1_,"",@"SHT_CUDA_INFO"
	.sectionflags	@""
	.align	4


	//----- nvinfo : EIATTR_CUDA_API_VERSION
	.align		4
        /*0000*/ 	.byte	0x04, 0x37
        /*0002*/ 	.short	(.L_6183 - .L_6182)
.L_6182:
        /*0004*/ 	.word	0x00000082


	//----- nvinfo : EIATTR_KPARAM_INFO
	.align		4
.L_6183:
        /*0008*/ 	.byte	0x04, 0x17
        /*000a*/ 	.short	(.L_6185 - .L_6184)
.L_6184:
        /*000c*/ 	.word	0x00000000
        /*0010*/ 	.short	0x0002
        /*0012*/ 	.short	0x0010
        /*0014*/ 	.byte	0x00, 0xf0, 0x41, 0x00


	//----- nvinfo : EIATTR_KPARAM_INFO
	.align		4
.L_6185:
        /*0018*/ 	.byte	0x04, 0x17
        /*001a*/ 	.short	(.L_6187 - .L_6186)
.L_6186:
        /*001c*/ 	.word	0x00000000
        /*0020*/ 	.short	0x0001
        /*0022*/ 	.short	0x0008
        /*0024*/ 	.byte	0x00, 0xf0, 0x21, 0x00


	//----- nvinfo : EIATTR_KPARAM_INFO
	.align		4
.L_6187:
        /*0028*/ 	.byte	0x04, 0x17
        /*002a*/ 	.short	(.L_6189 - .L_6188)
.L_6188:
        /*002c*/ 	.word	0x00000000
        /*0030*/ 	.short	0x0000
        /*0032*/ 	.short	0x0000
        /*0034*/ 	.byte	0x00, 0xf0, 0x11, 0x00


	//----- nvinfo : EIATTR_SPARSE_MMA_MASK
	.align		4
.L_6189:
        /*0038*/ 	.byte	0x03, 0x50
        /*003a*/ 	.short	0x0000


	//----- nvinfo : EIATTR_MAXREG_COUNT
	.align		4
        /*003c*/ 	.byte	0x03, 0x1b
        /*003e*/ 	.short	0x00ff


	//----- nvinfo : EIATTR_MERCURY_ISA_VERSION
	.align		4
        /*0040*/ 	.byte	0x03, 0x5f
        /*0042*/ 	.short	0x0101


	//----- nvinfo : EIATTR_VRC_CTA_INIT_COUNT
	.align		4
        /*0044*/ 	.byte	0x02, 0x4a
	.zero		1
	.zero		1


	//----- nvinfo : EIATTR_EXIT_INSTR_OFFSETS
	.align		4
        /*0048*/ 	.byte	0x04, 0x1c
        /*004a*/ 	.short	(.L_6191 - .L_6190)


	//   ....[0]....
.L_6190:
        /*004c*/ 	.word	0x00000010


	//----- nvinfo : EIATTR_MAX_THREADS
	.align		4
.L_6191:
        /*0050*/ 	.byte	0x04, 0x05
        /*0052*/ 	.short	(.L_6193 - .L_6192)
.L_6192:
        /*0054*/ 	.word	0x00000080
        /*0058*/ 	.word	0x00000001
        /*005c*/ 	.word	0x00000001


	//----- nvinfo : EIATTR_CBANK_PARAM_SIZE
	.align		4
.L_6193:
        /*0060*/ 	.byte	0x03, 0x19
        /*0062*/ 	.short	0x0020


	//----- nvinfo : EIATTR_PARAM_CBANK
	.align		4
        /*0064*/ 	.byte	0x04, 0x0a
        /*0066*/ 	.short	(.L_6195 - .L_6194)
	.align		4
.L_6194:
        /*0068*/ 	.word	index@(.nv.constant0._ZN2at6native29vectorized_elementwise_kernelILi8EZNS0_50_GLOBAL__N__2680c7bb_12_PowKernel_cu_7dd49032_317029pow_tensor_scalar_kernel_implIllEEvRNS_18TensorIteratorBaseET0_EUllE0_St5arrayIPcLm2EEEEviS6_T1_)
        /*006c*/ 	.short	0x0380
        /*006e*/ 	.short	0x0020


	//----- nvinfo : EIATTR_SW_WAR
	.align		4
.L_6195:
        /*0070*/ 	.byte	0x04, 0x36
        /*0072*/ 	.short	(.L_6197 - .L_6196)
.L_6196:
        /*0074*/ 	.word	0x00000008
.L_6197:


//--------------------- .nv.info._ZN2at6native18elementwise_kernelILi128ELi4EZNS0_15gpu_kernel_implIZNS0_50_GLOBAL__N__2680c7bb_12_PowKernel_cu_7dd49032_317029pow_tensor_scalar_kernel_implIllEEvRNS_18TensorIteratorBaseET0_EUllE_EEvS6_RKT_EUliE_EEviT1_ --------------------------
	.section	.nv.info._ZN2at6native18elementwise_kernelILi128ELi4EZNS0_15gpu_kernel_implIZNS0_50_GLOBAL__N__2680c7bb_12_PowKernel_cu_7dd49032_317029pow_tensor_scalar_kernel_implIllEEvRNS_18TensorIteratorBaseET0_EUllE_EEvS6_RKT_EUliE_EEviT1_,"",@"SHT_CUDA_INFO"
	.sectionflags	@""
	.align	4


	//----- nvinfo : EIATTR_CUDA_API_VERSION
	.align		4
        /*0000*/ 	.byte	0x04, 0x37
        /*0002*/ 	.short	(.L_6199 - .L_6198)
.L_6198:
        /*0004*/ 	.word	0x00000082


	//----- nvinfo : EIATTR_KPARAM_INFO
	.align		4
.L_6199:
        /*0008*/ 	.byte	0x04, 0x17
        /*000a*/ 	.short	(.L_6201 - .L_6200)
.L_6200:
        /*000c*/ 	.word	0x00000000
        /*0010*/ 	.short	0x0001
        /*0012*/ 	.short	0x0008
        /*0014*/ 	.byte	0x00, 0xf0, 0x81, 0x08


	//----- nvinfo : EIATTR_KPARAM_INFO
	.align		4
.L_6201:
        /*0018*/ 	.byte	0x04, 0x17
        /*001a*/ 	.short	(.L_6203 - .L_6202)
.L_6202:
        /*001c*/ 	.word	0x00000000
        /*0020*/ 	.short	0x0000
        /*0022*/ 	.short	0x0000
        /*0024*/ 	.byte	0x00, 0xf0, 0x11, 0x00


	//----- nvinfo : EIATTR_SPARSE_MMA_MASK
	.align		4
.L_6203:
        /*0028*/ 	.byte	0x03, 0x50
        /*002a*/ 	.short	0x0000


	//----- nvinfo : EIATTR_MAXREG_COUNT
	.align		4
        /*002c*/ 	.byte	0x03, 0x1b
        /*002e*/ 	.short	0x0080


	//----- nvinfo : EIATTR_EXTERNS
	.align		4
        /*0030*/ 	.byte	0x04, 0x0f
        /*0032*/ 	.short	(.L_6205 - .L_6204)


	//   ....[0]....
	.align		4
.L_6204:
        /*0034*/ 	.word	index@(__assertfail)


	//----- nvinfo : EIATTR_MERCURY_ISA_VERSION
	.align		4
.L_6205:
        /*0038*/ 	.byte	0x03, 0x5f
        /*003a*/ 	.short	0x0101


	//----- nvinfo : EIATTR_VRC_CTA_INIT_COUNT
	.align		4
        /*003c*/ 	.byte	0x02, 0x4a
	.zero		1
	.zero		1


	//----- nvinfo : EIATTR_SYSCALL_OFFSETS
	.align		4
        /*0040*/ 	.byte	0x04, 0x46
        /*0042*/ 	.short	(.L_6207 - .L_6206)


	//   ....[0]....
.L_6206:
        /*0044*/ 	.word	0x00002110


	//   ....[1]....
        /*0048*/ 	.word	0x00002e80


	//   ....[2]....
        /*004c*/ 	.word	0x000050f0


	//   ....[3]....
        /*0050*/ 	.word	0x00005ca0


	//   ....[4]....
        /*0054*/ 	.word	0x00008010


	//   ....[5]....
        /*0058*/ 	.word	0x00008bc0


	//   ....[6]....
        /*005c*/ 	.word	0x0000af40


	//   ....[7]....
        /*0060*/ 	.word	0x0000bab0


	//----- nvinfo : EIATTR_EXIT_INSTR_OFFSETS
	.align		4
.L_6207:
        /*0064*/ 	.byte	0x04, 0x1c
        /*0066*/ 	.short	(.L_6209 - .L_6208)


	//   ....[0]....
.L_6208:
        /*0068*/ 	.word	0x00008e50


	//   ....[1]....
        /*006c*/ 	.word	0x0000b0c0


	//   ....[2]....
        /*0070*/ 	.word	0x0000b0e0


	//   ....[3]....
        /*0074*/ 	.word	0x0000b160


	//   ....[4]....
        /*0078*/ 	.word	0x0000b180


	//   ....[5]....
        /*007c*/ 	.word	0x0000b1a0


	//   ....[6]....
        /*0080*/ 	.word	0x0000b230


	//   ....[7]....
        /*0084*/ 	.word	0x0000b270


	//   ....[8]....
        /*0088*/ 	.word	0x0000b310


	//   ....[9]....
        /*008c*/ 	.word	0x0000b360


	//   ....[10]....
        /*0090*/ 	.word	0x0000b390


	//   ....[11]....
        /*0094*/ 	.word	0x0000b450


	//   ....[12]....
        /*0098*/ 	.word	0x0000b590


	//   ....[13]....
        /*009c*/ 	.word	0x0000b6d0


	//   ....[14]....
        /*00a0*/ 	.word	0x0000b820


	//   ....[15]....
        /*00a4*/ 	.word	0x0000b840


	//   ....[16]....
        /*00a8*/ 	.word	0x0000b860


	//   ....[17]....
        /*00ac*/ 	.word	0x0000b910


	//   ....[18]....
        /*00b0*/ 	.word	0x0000b950


	//   ....[19]....
        /*00b4*/ 	.word	0x0000bac0


	//   ....[20]....
        /*00b8*/ 	.word	0x0000bba0


	//   ....[21]....
        /*00bc*/ 	.word	0x0000bc40


	//   ....[22]....
        /*00c0*/ 	.word	0x0000bc70


	//   ....[23]....
        /*00c4*/ 	.word	0x0000bcc0


	//   ....[24]....
        /*00c8*/ 	.word	0x0000bd00


	//----- nvinfo : EIATTR_MAX_THREADS
	.align		4
.L_6209:
        /*00cc*/ 	.byte	0x04, 0x05
        /*00ce*/ 	.short	(.L_6211 - .L_6210)
.L_6210:
        /*00d0*/ 	.word	0x00000080
        /*00d4*/ 	.word	0x00000001
        /*00d8*/ 	.word	0x00000001


	//----- nvinfo : EIATTR_CRS_STACK_SIZE
	.align		4
.L_6211:
        /*00dc*/ 	.byte	0x04, 0x1e
        /*00de*/ 	.short	(.L_6213 - .L_6212)
.L_6212:
        /*00e0*/ 	.word	0x00000000


	//----- nvinfo : EIATTR_CBANK_PARAM_SIZE
	.align		4
.L_6213:
        /*00e4*/ 	.byte	0x03, 0x19
        /*00e6*/ 	.short	0x0228


	//----- nvinfo : EIATTR_PARAM_CBANK
	.align		4
        /*00e8*/ 	.byte	0x04, 0x0a
        /*00ea*/ 	.short	(.L_6215 - .L_6214)
	.align		4
.L_6214:
        /*00ec*/ 	.word	index@(.nv.constant0._ZN2at6native18elementwise_kernelILi128ELi4EZNS0_15gpu_kernel_implIZNS0_50_GLOBAL__N__2680c7bb_12_PowKernel_cu_7dd49032_317029pow_tensor_scalar_kernel_implIllEEvRNS_18TensorIteratorBaseET0_EUllE_EEvS6_RKT_EUliE_EEviT1_)
        /*00f0*/ 	.short	0x0380
        /*00f2*/ 	.short	0x0228


	//----- nvinfo : EIATTR_SW_WAR
	.align		4
.L_6215:
        /*00f4*/ 	.byte	0x04, 0x36
        /*00f6*/ 	.short	(.L_6217 - .L_6216)
.L_6216:
        /*00f8*/ 	.word	0x00000008
.L_6217:


//--------------------- .nv.info._ZN2at6native27unrolled_elementwise_kernelIZNS0_50_GLOBAL__N__2680c7bb_12_PowKernel_cu_7dd49032_317029pow_tensor_scalar_kernel_implIllEEvRNS_18TensorIteratorBaseET0_EUllE_St5arrayIPcLm2EELi4E23TrivialOffsetCalculatorILi1EjESC_NS0_6memory12LoadWithCastILi1EEENSD_13StoreWithCastILi1EEEEEviT_S6_T2_T3_T4_T5_ --------------------------
	.section	.nv.info._ZN2at6native27unrolled_elementwise_kernelIZNS0_50_GLOBAL__N__2680c7bb_12_PowKernel_cu_7dd49032_317029pow_tensor_scalar_kernel_implIllEEvRNS_18TensorIteratorBaseET0_EUllE_St5arrayIPcLm2EELi4E23TrivialOffsetCalculatorILi1EjESC_NS0_6memory12LoadWithCastILi1EEENSD_13StoreWithCastILi1EEEEEviT_S6_T2_T3_T4_T5_,"",@"SHT_CUDA_INFO"
	.sectionflags	@""
	.align	4


	//----- nvinfo : EIATTR_CUDA_API_VERSION
	.align		4
        /*0000*/ 	.byte	0x04, 0x37
        /*0002*/ 	.short	(.L_6219 - .L_6218)
.L_6218:
        /*0004*/ 	.word	0x00000082


	//----- nvinfo : EIATTR_KPARAM_INFO
	.align		4
.L_6219:
        /*0008*/ 	.byte	0x04, 0x17
        /*000a*/ 	.short	(.L_6221 - .L_6220)
.L_6220:
        /*000c*/ 	.word	0x00000000
        /*0010*/ 	.short	0x0006
        /*0012*/ 	.short	0x002c
        /*0014*/ 	.byte	0x00, 0xf0, 0x21, 0x00


	//----- nvinfo : EIATTR_KPARAM_INFO
	.align		4
.L_6221:
        /*0018*/ 	.byte	0x04, 0x17
        /*001a*/ 	.short	(.L_6223 - .L_6222)
.L_6222:
        /*001c*/ 	.word	0x00000000
        /*0020*/ 	.short	0x0005
        /*0022*/ 	.short	0x0024
        /*0024*/ 	.byte	0x00, 0xf0, 0x21, 0x00


	//----- nvinfo : EIATTR_KPARAM_INFO
	.align		4
.L_6223:
        /*0028*/ 	.byte	0x04, 0x17
        /*002a*/ 	.short	(.L_6225 - .L_6224)
.L_6224:
        /*002c*/ 	.word	0x00000000
        /*0030*/ 	.short	0x0004
        /*0032*/ 	.short	0x0021
        /*0034*/ 	.byte	0x00, 0xf0, 0x05, 0x00


	//----- nvinfo : EIATTR_KPARAM_INFO
	.align		4
.L_6225:
        /*0038*/ 	.byte	0x04, 0x17
        /*003a*/ 	.short	(.L_6227 - .L_6226)
.L_6226:
        /*003c*/ 	.word	0x00000000
        /*0040*/ 	.short	0x0003
        /*0042*/ 	.short	0x0020
        /*0044*/ 	.byte	0x00, 0xf0, 0x05, 0x00


	//----- nvinfo : EIATTR_KPARAM_INFO
	.align		4
.L_6227:
        /*0048*/ 	.byte	0x04, 0x17
        /*004a*/ 	.short	(.L_6229 - .L_6228)
.L_6228:
        /*004c*/ 	.word	0x00000000
        /*0050*/ 	.short	0x0002
        /*0052*/ 	.short	0x0010
        /*0054*/ 	.byte	0x00, 0xf0, 0x41, 0x00


	//----- nvinfo : EIATTR_KPARAM_INFO
	.align		4
.L_6229:
        /*0058*/ 	.byte	0x04, 0x17
        /*005a*/ 	.short	(.L_6231 - .L_6230)
.L_6230:
        /*005c*/ 	.word	0x00000000
        /*0060*/ 	.short	0x0001
        /*0062*/ 	.short	0x0008
        /*0064*/ 	.byte	0x00, 0xf0, 0x21, 0x00


	//----- nvinfo : EIATTR_KPARAM_INFO
	.align		4
.L_6231:
        /*0068*/ 	.byte	0x04, 0x17
        /*006a*/ 	.short	(.L_6233 - .L_6232)
.L_6232:
        /*006c*/ 	.word	0x00000000
        /*0070*/ 	.short	0x0000
        /*0072*/ 	.short	0x0000
        /*0074*/ 	.byte	0x00, 0xf0, 0x11, 0x00


	//----- nvinfo : EIATTR_SPARSE_MMA_MASK
	.align		4
.L_6233:
        /*0078*/ 	.byte	0x03, 0x50
        /*007a*/ 	.short	0x0000


	//----- nvinfo : EIATTR_MAXREG_COUNT
	.align		4
        /*007c*/ 	.byte	0x03, 0x1b
        /*007e*/ 	.short	0x00ff


	//----- nvinfo : EIATTR_EXTERNS
	.align		4
        /*0080*/ 	.byte	0x04, 0x0f
        /*0082*/ 	.short	(.L_6235 - .L_6234)


	//   ....[0]....
	.align		4
.L_6234:
        /*0084*/ 	.word	index@(__assertfail)


	//----- nvinfo : EIATTR_MERCURY_ISA_VERSION
	.align		4
.L_6235:
        /*0088*/ 	.byte	0x03, 0x5f
        /*008a*/ 	.short	0x0101


	//----- nvinfo : EIATTR_VRC_CTA_INIT_COUNT
	.align		4
        /*008c*/ 	.byte	0x02, 0x4a
	.zero		1
	.zero		1


	//----- nvinfo : EIATTR_SYSCALL_OFFSETS
	.align		4
        /*0090*/ 	.byte	0x04, 0x46
        /*0092*/ 	.short	(.L_6237 - .L_6236)


	//   ....[0]....
.L_6236:
        /*0094*/ 	.word	0x00000e10


	//   ....[1]....
        /*0098*/ 	.word	0x00001d90


	//   ....[2]....
        /*009c*/ 	.word	0x00002c60


	//   ....[3]....
        /*00a0*/ 	.word	0x00003b30


	//   ....[4]....
        /*00a4*/ 	.word	0x00004980


	//   ....[5]....
        /*00a8*/ 	.word	0x00005630


	//   ....[6]....
        /*00ac*/ 	.word	0x00006400


	//   ....[7]....
        /*00b0*/ 	.word	0x000071a0


	//----- nvinfo : EIATTR_EXIT_INSTR_OFFSETS
	.align		4
.L_6237:
        /*00b4*/ 	.byte	0x04, 0x1c
        /*00b6*/ 	.short	(.L_6239 - .L_6238)


	//   ....[0]....
.L_6238:
        /*00b8*/ 	.word	0x00006680


	//   ....[1]....
        /*00bc*/ 	.word	0x000067b0


	//   ....[2]....
        /*00c0*/ 	.word	0x000067d0


	//   ....[3]....
        /*00c4*/ 	.word	0x00006850


	//   ....[4]....
        /*00c8*/ 	.word	0x00006870


	//   ....[5]....
        /*00cc*/ 	.word	0x00006890


	//   ....[6]....
        /*00d0*/ 	.word	0x00006920


	//   ....[7]....
        /*00d4*/ 	.word	0x00006960


	//   ....[8]....
        /*00d8*/ 	.word	0x00006a00


	//   ....[9]....
        /*00dc*/ 	.word	0x00006a50


	//   ....[10]....
        /*00e0*/ 	.word	0x00006a80


	//   ....[11]....
        /*00e4*/ 	.word	0x00006b40


	//   ....[12]....
        /*00e8*/ 	.word	0x00006c80


	//   ....[13]....
        /*00ec*/ 	.word	0x00006dc0


	//   ....[14]....
        /*00f0*/ 	.word	0x00006f10


	//   ....[15]....
        /*00f4*/ 	.word	0x00006f30


	//   ....[16]....
        /*00f8*/ 	.word	0x00006f50


	//   ....[17]....
        /*00fc*/ 	.word	0x00007000


	//   ....[18]....
        /*0100*/ 	.word	0x00007040


	//   ....[19]....
        /*0104*/ 	.word	0x000071b0


	//   ....[20]....
        /*0108*/ 	.word	0x00007290


	//   ....[21]....
        /*010c*/ 	.word	0x00007330


	//   ....[22]....
        /*0110*/ 	.word	0x00007360


	//   ....[23]....
        /*0114*/ 	.word	0x000073b0


	//   ....[24]....
        /*0118*/ 	.word	0x000073f0


	//----- nvinfo : EIATTR_MAX_THREADS
	.align		4
.L_6239:
        /*011c*/ 	.byte	0x04, 0x05
        /*011e*/ 	.short	(.L_6241 - .L_6240)
.L_6240:
        /*0120*/ 	.word	0x00000080
        /*0124*/ 	.word	0x00000001
        /*0128*/ 	.word	0x00000001


	//----- nvinfo : EIATTR_CRS_STACK_SIZE
	.align		4
.L_6241:
        /*012c*/ 	.byte	0x04, 0x1e
        /*012e*/ 	.short	(.L_6243 - .L_6242)
.L_6242:
        /*0130*/ 	.word	0x00000000


	//----- nvinfo : EIATTR_CBANK_PARAM_SIZE
	.align		4
.L_6243:
        /*0134*/ 	.byte	0x03, 0x19
        /*0136*/ 	.short	0x0034


	//----- nvinfo : EIATTR_PARAM_CBANK
	.align		4
        /*0138*/ 	.byte	0x04, 0x0a
        /*013a*/ 	.short	(.L_6245 - .L_6244)
	.align		4
.L_6244:
        /*013c*/ 	.word	index@(.nv.constant0._ZN2at6native27unrolled_elementwise_kernelIZNS0_50_GLOBAL__N__2680c7bb_12_PowKernel_cu_7dd49032_317029pow_tensor_scalar_kernel_implIllEEvRNS_18TensorIteratorBaseET0_EUllE_St5arrayIPcLm2EELi4E23TrivialOffsetCalculatorILi1EjESC_NS0_6memory12LoadWithCastILi1EEENSD_13StoreWithCastILi1EEEEEviT_S6_T2_T3_T4_T5_)
        /*0140*/ 	.short	0x0380
        /*0142*/ 	.short	0x0034


	//----- nvinfo : EIATTR_SW_WAR
	.align		4
.L_6245:
        /*0144*/ 	.byte	0x04, 0x36
        /*0146*/ 	.short	(.L_6247 - .L_6246)
.L_6246:
        /*0148*/ 	.word	0x00000008
.L_6247:


//--------------------- .nv.info._ZN2at6native18elementwise_kernelILi128ELi2EZNS0_22gpu_kernel_impl_nocastIZNS0_50_GLOBAL__N__2680c7bb_12_PowKernel_cu_7dd49032_317029pow_tensor_scalar_kernel_implIllEEvRNS_18TensorIteratorBaseET0_EUllE_EEvS6_RKT_EUliE_EEviT1_ --------------------------
	.section	.nv.info._ZN2at6native18elementwise_kernelILi128ELi2EZNS0_22gpu_kernel_impl_nocastIZNS0_50_GLOBAL__N__2680c7bb_12_PowKernel_cu_7dd49032_317029pow_tensor_scalar_kernel_implIllEEvRNS_18TensorIteratorBaseET0_EUllE_EEvS6_RKT_EUliE_EEviT1_,"",@"SHT_CUDA_INFO"
	.sectionflags	@""
	.align	4


	//----- nvinfo : EIATTR_CUDA_API_VERSION
	.align		4
        /*0000*/ 	.byte	0x04, 0x37
        /*0002*/ 	.short	(.L_6249 - .L_6248)
.L_6248:
        /*0004*/ 	.word	0x00000082


	//----- nvinfo : EIATTR_KPARAM_INFO
	.align		4
.L_6249:
        /*0008*/ 	.byte	0x04, 0x17
        /*000a*/ 	.short	(.L_6251 - .L_6250)
.L_6250:
        /*000c*/ 	.word	0x00000000
        /*0010*/ 	.short	0x0001
        /*0012*/ 	.short	0x0008
        /*0014*/ 	.byte	0x00, 0xf0, 0x61, 0x08


	//----- nvinfo : EIATTR_KPARAM_INFO
	.align		4
.L_6251:
        /*0018*/ 	.byte	0x04, 0x17
        /*001a*/ 	.short	(.L_6253 - .L_6252)
.L_6252:
        /*001c*/ 	.word	0x00000000
        /*0020*/ 	.short	0x0000
        /*0022*/ 	.short	0x0000
        /*0024*/ 	.byte	0x00, 0xf0, 0x11, 0x00


	//----- nvinfo : EIATTR_SPARSE_MMA_MASK
	.align		4
.L_6253:
        /*0028*/ 	.byte	0x03, 0x50
        /*002a*/ 	.short	0x0000


	//----- nvinfo : EIATTR_MAXREG_COUNT
	.align		4
        /*002c*/ 	.byte	0x03, 0x1b
        /*002e*/ 	.short	0x0080


	//----- nvinfo : EIATTR_MERCURY_ISA_VERSION
	.align		4
        /*0030*/ 	.byte	0x03, 0x5f
        /*0032*/ 	.short	0x0101


	//----- nvinfo : EIATTR_VRC_CTA_INIT_COUNT
	.align		4
        /*0034*/ 	.byte	0x02, 0x4a
	.zero		1
	.zero		1


	//----- nvinfo : EIATTR_EXIT_INSTR_OFFSETS
	.align		4
        /*0038*/ 	.byte	0x04, 0x1c
        /*003a*/ 	.short	(.L_6255 - .L_6254)


	//   ....[0]....
.L_6254:
        /*003c*/ 	.word	0x00000180


	//   ....[1]....
        /*0040*/ 	.word	0x00000210


	//   ....[2]....
        /*0044*/ 	.word	0x00001610


	//   ....[3]....
        /*0048*/ 	.word	0x00002970


	//----- nvinfo : EIATTR_MAX_THREADS
	.align		4
.L_6255:
        /*004c*/ 	.byte	0x04, 0x05
        /*004e*/ 	.short	(.L_6257 - .L_6256)
.L_6256:
        /*0050*/ 	.word	0x00000080
        /*0054*/ 	.word	0x00000001
        /*0058*/ 	.word	0x00000001


	//----- nvinfo : EIATTR_CRS_STACK_SIZE
	.align		4
.L_6257:
        /*005c*/ 	.byte	0x04, 0x1e
        /*005e*/ 	.short	(.L_6259 - .L_6258)
.L_6258:
        /*0060*/ 	.word	0x00000000


	//----- nvinfo : EIATTR_CBANK_PARAM_SIZE
	.align		4
.L_6259:
        /*0064*/ 	.byte	0x03, 0x19
        /*0066*/ 	.short	0x0220


	//----- nvinfo : EIATTR_PARAM_CBANK
	.align		4
        /*0068*/ 	.byte	0x04, 0x0a
        /*006a*/ 	.short	(.L_6261 - .L_6260)
	.align		4
.L_6260:
        /*006c*/ 	.word	index@(.nv.constant0._ZN2at6native18elementwise_kernelILi128ELi2EZNS0_22gpu_kernel_impl_nocastIZNS0_50_GLOBAL__N__2680c7bb_12_PowKernel_cu_7dd49032_317029pow_tensor_scalar_kernel_implIllEEvRNS_18TensorIteratorBaseET0_EUllE_EEvS6_RKT_EUliE_EEviT1_)
        /*0070*/ 	.short	0x0380
        /*0072*/ 	.short	0x0220


	//----- nvinfo : EIATTR_SW_WAR
	.align		4
.L_6261:
        /*0074*/ 	.byte	0x04, 0x36
        /*0076*/ 	.short	(.L_6263 - .L_6262)
.L_6262:
        /*0078*/ 	.word	0x00000008
.L_6263:


//--------------------- .nv.info._ZN2at6native27unrolled_elementwise_kernelIZNS0_50_GLOBAL__N__2680c7bb_12_PowKernel_cu_7dd49032_317029pow_tensor_scalar_kernel_implIllEEvRNS_18TensorIteratorBaseET0_EUllE_St5arrayIPcLm2EELi4E23TrivialOffsetCalculatorILi1EjESC_NS0_6memory15LoadWithoutCastENSD_16StoreWithoutCastEEEviT_S6_T2_T3_T4_T5_ --------------------------
	.section	.nv.info._ZN2at6native27unrolled_elementwise_kernelIZNS0_50_GLOBAL__N__2680c7bb_12_PowKernel_cu_7dd49032_317029pow_tensor_scalar_kernel_implIllEEvRNS_18TensorIteratorBaseET0_EUllE_St5arrayIPcLm2EELi4E23TrivialOffsetCalculatorILi1EjESC_NS0_6memory15LoadWithoutCastENSD_16StoreWithoutCastEEEviT_S6_T2_T3_T4_T5_,"",@"SHT_CUDA_INFO"
	.sectionflags	@""
	.align	4


	//----- nvinfo : EIATTR_CUDA_API_VERSION
	.align		4
        /*0000*/ 	.byte	0x04, 0x37
        /*0002*/ 	.short	(.L_6265 - .L_6264)
.L_6264:
        /*0004*/ 	.word	0x00000082


	//----- nvinfo : EIATTR_KPARAM_INFO
	.align		4
.L_6265:
        /*0008*/ 	.byte	0x04, 0x17
        /*000a*/ 	.short	(.L_6267 - .L_6266)
.L_6266:
        /*000c*/ 	.word	0x00000000
        /*0010*/ 	.short	0x0006
        /*0012*/ 	.short	0x0023
        /*0014*/ 	.byte	0x00, 0xf0, 0x05, 0x00


	//----- nvinfo : EIATTR_KPARAM_INFO
	.align		4
.L_6267:
        /*0018*/ 	.byte	0x04, 0x17
        /*001a*/ 	.short	(.L_6269 - .L_6268)
.L_6268:
        /*001c*/ 	.word	0x00000000
        /*0020*/ 	.short	0x0005
        /*0022*/ 	.short	0x0022
        /*0024*/ 	.byte	0x00, 0xf0, 0x05, 0x00


	//----- nvinfo : EIATTR_KPARAM_INFO
	.align		4
.L_6269:
        /*0028*/ 	.byte	0x04, 0x17
        /*002a*/ 	.short	(.L_6271 - .L_6270)
.L_6270:
        /*002c*/ 	.word	0x00000000
        /*0030*/ 	.short	0x0004
        /*0032*/ 	.short	0x0021
        /*0034*/ 	.byte	0x00, 0xf0, 0x05, 0x00


	//----- nvinfo : EIATTR_KPARAM_INFO
	.align		4
.L_6271:
        /*0038*/ 	.byte	0x04, 0x17
        /*003a*/ 	.short	(.L_6273 - .L_6272)
.L_6272:
        /*003c*/ 	.word	0x00000000
        /*0040*/ 	.short	0x0003
        /*0042*/ 	.short	0x0020
        /*0044*/ 	.byte	0x00, 0xf0, 0x05, 0x00


	//----- nvinfo : EIATTR_KPARAM_INFO
	.align		4
.L_6273:
        /*0048*/ 	.byte	0x04, 0x17
        /*004a*/ 	.short	(.L_6275 - .L_6274)
.L_6274:
        /*004c*/ 	.word	0x00000000
        /*0050*/ 	.short	0x0002
        /*0052*/ 	.short	0x0010
        /*0054*/ 	.byte	0x00, 0xf0, 0x41, 0x00


	//----- nvinfo : EIATTR_KPARAM_INFO
	.align		4
.L_6275:
        /*0058*/ 	.byte	0x04, 0x17
        /*005a*/ 	.short	(.L_6277 - .L_6276)
.L_6276:
        /*005c*/ 	.word	0x00000000
        /*0060*/ 	.short	0x0001
        /*0062*/ 	.short	0x0008
        /*0064*/ 	.byte	0x00, 0xf0, 0x21, 0x00


	//----- nvinfo : EIATTR_KPARAM_INFO
	.align		4
.L_6277:
        /*0068*/ 	.byte	0x04, 0x17
        /*006a*/ 	.short	(.L_6279 - .L_6278)
.L_6278:
        /*006c*/ 	.word	0x00000000
        /*0070*/ 	.short	0x0000
        /*0072*/ 	.short	0x0000
        /*0074*/ 	.byte	0x00, 0xf0, 0x11, 0x00


	//----- nvinfo : EIATTR_SPARSE_MMA_MASK
	.align		4
.L_6279:
        /*0078*/ 	.byte	0x03, 0x50
        /*007a*/ 	.short	0x0000


	//----- nvinfo : EIATTR_MAXREG_COUNT
	.align		4
        /*007c*/ 	.byte	0x03, 0x1b
        /*007e*/ 	.short	0x00ff


	//----- nvinfo : EIATTR_MERCURY_ISA_VERSION
	.align		4
        /*0080*/ 	.byte	0x03, 0x5f
        /*0082*/ 	.short	0x0101


	//----- nvinfo : EIATTR_VRC_CTA_INIT_COUNT
	.align		4
        /*0084*/ 	.byte	0x02, 0x4a
	.zero		1
	.zero		1


	//----- nvinfo : EIATTR_EXIT_INSTR_OFFSETS
	.align		4
        /*0088*/ 	.byte	0x04, 0x1c
        /*008a*/ 	.short	(.L_6281 - .L_6280)


	//   ....[0]....
.L_6280:
        /*008c*/ 	.word	0x000004b0


	//   ....[1]....
        /*0090*/ 	.word	0x00000540


	//----- nvinfo : EIATTR_MAX_THREADS
	.align		4
.L_6281:
        /*0094*/ 	.byte	0x04, 0x05
        /*0096*/ 	.short	(.L_6283 - .L_6282)
.L_6282:
        /*0098*/ 	.word	0x00000080
        /*009c*/ 	.word	0x00000001
        /*00a0*/ 	.word	0x00000001


	//----- nvinfo : EIATTR_CRS_STACK_SIZE
	.align		4
.L_6283:
        /*00a4*/ 	.byte	0x04, 0x1e
        /*00a6*/ 	.short	(.L_6285 - .L_6284)
.L_6284:
        /*00a8*/ 	.word	0x00000000


	//----- nvinfo : EIATTR_CBANK_PARAM_SIZE
	.align		4
.L_6285:
        /*00ac*/ 	.byte	0x03, 0x19
        /*00ae*/ 	.short	0x0024


	//----- nvinfo : EIATTR_PARAM_CBANK
	.align		4
        /*00b0*/ 	.byte	0x04, 0x0a
        /*00b2*/ 	.short	(.L_6287 - .L_6286)
	.align		4
.L_6286:
        /*00b4*/ 	.word	index@(.nv.constant0._ZN2at6native27unrolled_elementwise_kernelIZNS0_50_GLOBAL__N__2680c7bb_12_PowKernel_cu_7dd49032_317029pow_tensor_scalar_kernel_implIllEEvRNS_18TensorIteratorBaseET0_EUllE_St5arrayIPcLm2EELi4E23TrivialOffsetCalculatorILi1EjESC_NS0_6memory15LoadWithoutCastENSD_16StoreWithoutCastEEEviT_S6_T2_T3_T4_T5_)
        /*00b8*/ 	.short	0x0380
        /*00ba*/ 	.short	0x0024


	//----- nvinfo : EIATTR_SW_WAR
	.align		4
.L_6287:
        /*00bc*/ 	.byte	0x04, 0x36
        /*00be*/ 	.short	(.L_6289 - .L_6288)
.L_6288:
        /*00c0*/ 	.word	0x00000008
.L_6289:


//--------------------- .nv.info._ZN2at6native29vectorized_elementwise_kernelILi2EZNS0_50_GLOBAL__N__2680c7bb_12_PowKernel_cu_7dd49032_317029pow_tensor_scalar_kernel_implIllEEvRNS_18TensorIteratorBaseET0_EUllE_St5arrayIPcLm2EEEEviS6_T1_ --------------------------
	.section	.nv.info._ZN2at6native29vectorized_elementwise_kernelILi2EZNS0_50_GLOBAL__N__2680c7bb_12_PowKernel_cu_7dd49032_317029pow_tensor_scalar_kernel_implIllEEvRNS_18TensorIteratorBaseET0_EUllE_St5arrayIPcLm2EEEEviS6_T1_,"",@"SHT_CUDA_INFO"
	.sectionflags	@""
	.align	4


	//----- nvinfo : EIATTR_CUDA_API_VERSION
	.align		4
        /*0000*/ 	.byte	0x04, 0x37
        /*0002*/ 	.short	(.L_6291 - .L_6290)
.L_6290:
        /*0004*/ 	.word	0x00000082


	//----- nvinfo : EIATTR_KPARAM_INFO
	.align		4
.L_6291:
        /*0008*/ 	.byte	0x04, 0x17
        /*000a*/ 	.short	(.L_6293 - .L_6292)
.L_6292:
        /*000c*/ 	.word	0x00000000
        /*0010*/ 	.short	0x0002
        /*0012*/ 	.short	0x0010
        /*0014*/ 	.byte	0x00, 0xf0, 0x41, 0x00


	//----- nvinfo : EIATTR_KPARAM_INFO
	.align		4
.L_6293:
        /*0018*/ 	.byte	0x04, 0x17
        /*001a*/ 	.short	(.L_6295 - .L_6294)
.L_6294:
        /*001c*/ 	.word	0x00000000
        /*0020*/ 	.short	0x0001
        /*0022*/ 	.short	0x0008
        /*0024*/ 	.byte	0x00, 0xf0, 0x21, 0x00


	//----- nvinfo : EIATTR_KPARAM_INFO
	.align		4
.L_6295:
        /*0028*/ 	.byte	0x04, 0x17
        /*002a*/ 	.short	(.L_6297 - .L_6296)
.L_6296:
        /*002c*/ 	.word	0x00000000
        /*0030*/ 	.short	0x0000
        /*0032*/ 	.short	0x0000
        /*0034*/ 	.byte	0x00, 0xf0, 0x11, 0x00


	//----- nvinfo : EIATTR_SPARSE_MMA_MASK
	.align		4
.L_6297:
        /*0038*/ 	.byte	0x03, 0x50
        /*003a*/ 	.short	0x0000


	//----- nvinfo : EIATTR_MAXREG_COUNT
	.align		4
        /*003c*/ 	.byte	0x03, 0x1b
        /*003e*/ 	.short	0x00ff


	//----- nvinfo : EIATTR_MERCURY_ISA_VERSION
	.align		4
        /*0040*/ 	.byte	0x03, 0x5f
        /*0042*/ 	.short	0x0101


	//----- nvinfo : EIATTR_VRC_CTA_INIT_COUNT
	.align		4
        /*0044*/ 	.byte	0x02, 0x4a
	.zero		1
	.zero		1


	//----- nvinfo : EIATTR_EXIT_INSTR_OFFSETS
	.align		4
        /*0048*/ 	.byte	0x04, 0x1c
        /*004a*/ 	.short	(.L_6299 - .L_6298)


	//   ....[0]....
.L_6298:
        /*004c*/ 	.word	0x00000960


	//   ....[1]....
        /*0050*/ 	.word	0x000009f0


	//   ....[2]....
        /*0054*/ 	.word	0x00000d40


	//----- nvinfo : EIATTR_MAX_THREADS
	.align		4
.L_6299:
        /*0058*/ 	.byte	0x04, 0x05
        /*005a*/ 	.short	(.L_6301 - .L_6300)
.L_6300:
        /*005c*/ 	.word	0x00000080
        /*0060*/ 	.word	0x00000001
        /*0064*/ 	.word	0x00000001


	//----- nvinfo : EIATTR_CRS_STACK_SIZE
	.align		4
.L_6301:
        /*0068*/ 	.byte	0x04, 0x1e
        /*006a*/ 	.short	(.L_6303 - .L_6302)
.L_6302:
        /*006c*/ 	.word	0x00000000


	//----- nvinfo : EIATTR_CBANK_PARAM_SIZE
	.align		4
.L_6303:
        /*0070*/ 	.byte	0x03, 0x19
        /*0072*/ 	.short	0x0020


	//----- nvinfo : EIATTR_PARAM_CBANK
	.align		4
        /*0074*/ 	.byte	0x04, 0x0a
        /*0076*/ 	.short	(.L_6305 - .L_6304)
	.align		4
.L_6304:
        /*0078*/ 	.word	index@(.nv.constant0._ZN2at6native29vectorized_elementwise_kernelILi2EZNS0_50_GLOBAL__N__2680c7bb_12_PowKernel_cu_7dd49032_317029pow_tensor_scalar_kernel_implIllEEvRNS_18TensorIteratorBaseET0_EUllE_St5arrayIPcLm2EEEEviS6_T1_)
        /*007c*/ 	.short	0x0380
        /*007e*/ 	.short	0x0020


	//----- nvinfo : EIATTR_SW_WAR
	.align		4
.L_6305:
        /*0080*/ 	.byte	0x04, 0x36
        /*0082*/ 	.short	(.L_6307 - .L_6306)
.L_6306:
        /*0084*/ 	.word	0x00000008
.L_6307:


//--------------------- .nv.info._ZN2at6native29vectorized_elementwise_kernelILi4EZNS0_50_GLOBAL__N__2680c7bb_12_PowKernel_cu_7dd49032_317029pow_tensor_scalar_kernel_implIllEEvRNS_18TensorIteratorBaseET0_EUllE_St5arrayIPcLm2EEEEviS6_T1_ --------------------------
	.section	.nv.info._ZN2at6native29vectorized_elementwise_kernelILi4EZNS0_50_GLOBAL__N__2680c7bb_12_PowKernel_cu_7dd49032_317029pow_tensor_scalar_kernel_implIllEEvRNS_18TensorIteratorBaseET0_EUllE_St5arrayIPcLm2EEEEviS6_T1_,"",@"SHT_CUDA_INFO"
	.sectionflags	@""
	.align	4


	//----- nvinfo : EIATTR_CUDA_API_VERSION
	.align		4
        /*0000*/ 	.byte	0x04, 0x37
        /*0002*/ 	.short	(.L_6309 - .L_6308)
.L_6308:
        /*0004*/ 	.word	0x00000082


	//----- nvinfo : EIATTR_KPARAM_INFO
	.align		4
.L_6309:
        /*0008*/ 	.byte	0x04, 0x17
        /*000a*/ 	.short	(.L_6311 - .L_6310)
.L_6310:
        /*000c*/ 	.word	0x00000000
        /*0010*/ 	.short	0x0002
        /*0012*/ 	.short	0x0010
        /*0014*/ 	.byte	0x00, 0xf0, 0x41, 0x00


	//----- nvinfo : EIATTR_KPARAM_INFO
	.align		4
.L_6311:
        /*0018*/ 	.byte	0x04, 0x17
        /*001a*/ 	.short	(.L_6313 - .L_6312)
.L_6312:
        /*001c*/ 	.word	0x00000000
        /*0020*/ 	.short	0x0001
        /*0022*/ 	.short	0x0008
        /*0024*/ 	.byte	0x00, 0xf0, 0x21, 0x00


	//----- nvinfo : EIATTR_KPARAM_INFO
	.align		4
.L_6313:
        /*0028*/ 	.byte	0x04, 0x17
        /*002a*/ 	.short	(.L_6315 - .L_6314)
.L_6314:
        /*002c*/ 	.word	0x00000000
        /*0030*/ 	.short	0x0000
        /*0032*/ 	.short	0x0000
        /*0034*/ 	.byte	0x00, 0xf0, 0x11, 0x00


	//----- nvinfo : EIATTR_SPARSE_MMA_MASK
	.align		4
.L_6315:
        /*0038*/ 	.byte	0x03, 0x50
        /*003a*/ 	.short	0x0000


	//----- nvinfo : EIATTR_MAXREG_COUNT
	.align		4
        /*003c*/ 	.byte	0x03, 0x1b
        /*003e*/ 	.short	0x00ff


	//----- nvinfo : EIATTR_MERCURY_ISA_VERSION
	.align		4
        /*0040*/ 	.byte	0x03, 0x5f
        /*0042*/ 	.short	0x0101


	//----- nvinfo : EIATTR_VRC_CTA_INIT_COUNT
	.align		4
        /*0044*/ 	.byte	0x02, 0x4a
	.zero		1
	.zero		1


	//----- nvinfo : EIATTR_EXIT_INSTR_OFFSETS
	.align		4
        /*0048*/ 	.byte	0x04, 0x1c
        /*004a*/ 	.short	(.L_6317 - .L_6316)


	//   ....[0]....
.L_6316:
        /*004c*/ 	.word	0x00000960


	//   ....[1]....
        /*0050*/ 	.word	0x000009f0


	//   ....[2]....
        /*0054*/ 	.word	0x00000d00


	//----- nvinfo : EIATTR_MAX_THREADS
	.align		4
.L_6317:
        /*0058*/ 	.byte	0x04, 0x05
        /*005a*/ 	.short	(.L_6319 - .L_6318)
.L_6318:
        /*005c*/ 	.word	0x00000080
        /*0060*/ 	.word	0x00000001
        /*0064*/ 	.word	0x00000001


	//----- nvinfo : EIATTR_CRS_STACK_SIZE
	.align		4
.L_6319:
        /*0068*/ 	.byte	0x04, 0x1e
        /*006a*/ 	.short	(.L_6321 - .L_6320)
.L_6320:
        /*006c*/ 	.word	0x00000000


	//----- nvinfo : EIATTR_CBANK_PARAM_SIZE
	.align		4
.L_6321:
        /*0070*/ 	.byte	0x03, 0x19
        /*0072*/ 	.short	0x0020


	//----- nvinfo : EIATTR_PARAM_CBANK
	.align		4
        /*0074*/ 	.byte	0x04, 0x0a
        /*0076*/ 	.short	(.L_6323 - .L_6322)
	.align		4
.L_6322:
        /*0078*/ 	.word	index@(.nv.constant0._ZN2at6native29vectorized_elementwise_kernelILi4EZNS0_50_GLOBAL__N__2680c7bb_12_PowKernel_cu_7dd49032_317029pow_tensor_scalar_kernel_implIllEEvRNS_18TensorIteratorBaseET0_EUllE_St5arrayIPcLm2EEEEviS6_T1_)
        /*007c*/ 	.short	0x0380
        /*007e*/ 	.short	0x0020


	//----- nvinfo : EIATTR_SW_WAR
	.align		4
.L_6323:
        /*0080*/ 	.byte	0x04, 0x36
        /*0082*/ 	.short	(.L_6325 - .L_6324)
.L_6324:
        /*0084*/ 	.word	0x00000008
.L_6325:


//--------------------- .nv.info._ZN2at6native29vectorized_elementwise_kernelILi8EZNS0_50_GLOBAL__N__2680c7bb_12_PowKernel_cu_7dd49032_317029pow_tensor_scalar_kernel_implIllEEvRNS_18TensorIteratorBaseET0_EUllE_St5arrayIPcLm2EEEEviS6_T1_ --------------------------
	.section	.nv.info._ZN2at6native29vectorized_elementwise_kernelILi8EZNS0_50_GLOBAL__N__2680c7bb_12_PowKernel_cu_7dd49032_317029pow_tensor_scalar_kernel_implIllEEvRNS_18TensorIteratorBaseET0_EUllE_St5arrayIPcLm2EEEEviS6_T1_,"",@"SHT_CUDA_INFO"
	.sectionflags	@""
	.align	4


	//----- nvinfo : EIATTR_CUDA_API_VERSION
	.align		4
        /*0000*/ 	.byte	0x04, 0x37
        /*0002*/ 	.short	(.L_6327 - .L_6326)
.L_6326:
        /*0004*/ 	.word	0x00000082


	//----- nvinfo : EIATTR_KPARAM_INFO
	.align		4
.L_6327:
        /*0008*/ 	.byte	0x04, 0x17
        /*000a*/ 	.short	(.L_6329 - .L_6328)
.L_6328:
        /*000c*/ 	.word	0x00000000
        /*0010*/ 	.short	0x0002
        /*0012*/ 	.short	0x0010
        /*0014*/ 	.byte	0x00, 0xf0, 0x41, 0x00


	//----- nvinfo : EIATTR_KPARAM_INFO
	.align		4
.L_6329:
        /*0018*/ 	.byte	0x04, 0x17
        /*001a*/ 	.short	(.L_6331 - .L_6330)
.L_6330:
        /*001c*/ 	.word	0x00000000
        /*0020*/ 	.short	0x0001
        /*0022*/ 	.short	0x0008
        /*0024*/ 	.byte	0x00, 0xf0, 0x21, 0x00


	//----- nvinfo : EIATTR_KPARAM_INFO
	.align		4
.L_6331:
        /*0028*/ 	.byte	0x04, 0x17
        /*002a*/ 	.short	(.L_6333 - .L_6332)
.L_6332:
        /*002c*/ 	.word	0x00000000
        /*0030*/ 	.short	0x0000
        /*0032*/ 	.short	0x0000
        /*0034*/ 	.byte	0x00, 0xf0, 0x11, 0x00


	//----- nvinfo : EIATTR_SPARSE_MMA_MASK
	.align		4
.L_6333:
        /*0038*/ 	.byte	0x03, 0x50
        /*003a*/ 	.short	0x0000


	//----- nvinfo : EIATTR_MAXREG_COUNT
	.align		4
        /*003c*/ 	.byte	0x03, 0x1b
        /*003e*/ 	.short	0x00ff


	//----- nvinfo : EIATTR_MERCURY_ISA_VERSION
	.align		4
        /*0040*/ 	.byte	0x03, 0x5f
        /*0042*/ 	.short	0x0101


	//----- nvinfo : EIATTR_VRC_CTA_INIT_COUNT
	.align		4
        /*0044*/ 	.byte	0x02, 0x4a
	.zero		1
	.zero		1


	//----- nvinfo : EIATTR_EXIT_INSTR_OFFSETS
	.align		4
        /*0048*/ 	.byte	0x04, 0x1c
        /*004a*/ 	.short	(.L_6335 - .L_6334)


	//   ....[0]....
.L_6334:
        /*004c*/ 	.word	0x00000010


	//----- nvinfo : EIATTR_MAX_THREADS
	.align		4
.L_6335:
        /*0050*/ 	.byte	0x04, 0x05
        /*0052*/ 	.short	(.L_6337 - .L_6336)
.L_6336:
        /*0054*/ 	.word	0x00000080
        /*0058*/ 	.word	0x00000001
        /*005c*/ 	.word	0x00000001


	//----- nvinfo : EIATTR_CBANK_PARAM_SIZE
	.align		4
.L_6337:
        /*0060*/ 	.byte	0x03, 0x19
        /*0062*/ 	.short	0x0020


	//----- nvinfo : EIATTR_PARAM_CBANK
	.align		4
        /*0064*/ 	.byte	0x04, 0x0a
        /*0066*/ 	.short	(.L_6339 - .L_6338)
	.align		4
.L_6338:
        /*0068*/ 	.word	index@(.nv.constant0._ZN2at6native29vectorized_elementwise_kernelILi8EZNS0_50_GLOBAL__N__2680c7bb_12_PowKernel_cu_7dd49032_317029pow_tensor_scalar_kernel_implIllEEvRNS_18TensorIteratorBaseET0_EUllE_St5arrayIPcLm2EEEEviS6_T1_)
        /*006c*/ 	.short	0x0380
        /*006e*/ 	.short	0x0020


	//----- nvinfo : EIATTR_SW_WAR
	.align		4
.L_6339:
        /*0070*/ 	.byte	0x04, 0x36
        /*0072*/ 	.short	(.L_6341 - .L_6340)
.L_6340:
        /*0074*/ 	.word	0x00000008
.L_6341:


//--------------------- .nv.info._ZN2at6native18elementwise_kernelILi128ELi4EZNS0_15gpu_kernel_implIZNS0_50_GLOBAL__N__2680c7bb_12_PowKernel_cu_7dd49032_317029pow_tensor_scalar_kernel_implIiiEEvRNS_18TensorIteratorBaseET0_EUliE2_EEvS6_RKT_EUliE_EEviT1_ --------------------------
	.section	.nv.info._ZN2at6native18elementwise_kernelILi128ELi4EZNS0_15gpu_kernel_implIZNS0_50_GLOBAL__N__2680c7bb_12_PowKernel_cu_7dd49032_317029pow_tensor_scalar_kernel_implIiiEEvRNS_18TensorIteratorBaseET0_EUliE2_EEvS6_RKT_EUliE_EEviT1_,"",@"SHT_CUDA_INFO"
	.sectionflags	@""
	.align	4


	//----- nvinfo : EIATTR_CUDA_API_VERSION
	.align		4
        /*0000*/ 	.byte	0x04, 0x37
        /*0002*/ 	.short	(.L_6343 - .L_6342)
.L_6342:
        /*0004*/ 	.word	0x00000082


	//----- nvinfo : EIATTR_KPARAM_INFO
	.align		4
.L_6343:
        /*0008*/ 	.byte	0x04, 0x17
        /*000a*/ 	.short	(.L_6345 - .L_6344)
.L_6344:
        /*000c*/ 	.word	0x00000000
        /*0010*/ 	.short	0x0001
        /*0012*/ 	.short	0x0008
        /*0014*/ 	.byte	0x00, 0xf0, 0xa1, 0x08


	//----- nvinfo : EIATTR_KPARAM_INFO
	.align		4
.L_6345:
        /*0018*/ 	.byte	0x04, 0x17
        /*001a*/ 	.short	(.L_6347 - .L_6346)
.L_6346:
        /*001c*/ 	.word	0x00000000
        /*0020*/ 	.short	0x0000
        /*0022*/ 	.short	0x0000
        /*0024*/ 	.byte	0x00, 0xf0, 0x11, 0x00


	//----- nvinfo : EIATTR_SPARSE_MMA_MASK
	.align		4
.L_6347:
        /*0028*/ 	.byte	0x03, 0x50
        /*002a*/ 	.short	0x0000


	//----- nvinfo : EIATTR_MAXREG_COUNT
	.align		4
        /*002c*/ 	.byte	0x03, 0x1b
        /*002e*/ 	.short	0x0080


	//----- nvinfo : EIATTR_EXTERNS
	.align		4
        /*0030*/ 	.byte	0x04, 0x0f
        /*0032*/ 	.short	(.L_6349 - .L_6348)


	//   ....[0]....
	.align		4
.L_6348:
        /*0034*/ 	.word	index@(__assertfail)


	//----- nvinfo : EIATTR_MERCURY_ISA_VERSION
	.align		4
.L_6349:
        /*0038*/ 	.byte	0x03, 0x5f
        /*003a*/ 	.short	0x0101


	//----- nvinfo : EIATTR_VRC_CTA_INIT_COUNT
	.align		4
        /*003c*/ 	.byte	0x02, 0x4a
	.zero		1
	.zero		1


	//----- nvinfo : EIATTR_SYSCALL_OFFSETS
	.align		4
        /*0040*/ 	.byte	0x04, 0x46
        /*0042*/ 	.short	(.L_6351 - .L_6350)


	//   ....[0]....
.L_6350:
        /*0044*/ 	.word	0x00002100


	//   ....[1]....
        /*0048*/ 	.word	0x00003080


	//   ....[2]....
        /*004c*/ 	.word	0x000052a0


	//   ....[3]....
        /*0050*/ 	.word	0x00006060


	//   ....[4]....
        /*0054*/ 	.word	0x000083c0


	//   ....[5]....
        /*0058*/ 	.word	0x00009180


	//   ....[6]....
        /*005c*/ 	.word	0x0000b4f0


	//   ....[7]....
        /*0060*/ 	.word	0x0000c290


	//----- nvinfo : EIATTR_EXIT_INSTR_OFFSETS
	.align		4
.L_6351:
        /*0064*/ 	.byte	0x04, 0x1c
        /*0066*/ 	.short	(.L_6353 - .L_6352)


	//   ....[0]....
.L_6352:
        /*0068*/ 	.word	0x00009460


	//   ....[1]....
        /*006c*/ 	.word	0x0000b820


	//   ....[2]....
        /*0070*/ 	.word	0x0000b840


	//   ....[3]....
        /*0074*/ 	.word	0x0000b8d0


	//   ....[4]....
        /*0078*/ 	.word	0x0000b8f0


	//   ....[5]....
        /*007c*/ 	.word	0x0000b910


	//   ....[6]....
        /*0080*/ 	.word	0x0000b9a0


	//   ....[7]....
        /*0084*/ 	.word	0x0000b9e0


	//   ....[8]....
        /*0088*/ 	.word	0x0000ba80


	//   ....[9]....
        /*008c*/ 	.word	0x0000bad0


	//   ....[10]....
        /*0090*/ 	.word	0x0000bb00


	//   ....[11]....
        /*0094*/ 	.word	0x0000bbc0


	//   ....[12]....
        /*0098*/ 	.word	0x0000bd30


	//   ....[13]....
        /*009c*/ 	.word	0x0000bea0


	//   ....[14]....
        /*00a0*/ 	.word	0x0000c000


	//   ....[15]....
        /*00a4*/ 	.word	0x0000c030


	//   ....[16]....
        /*00a8*/ 	.word	0x0000c050


	//   ....[17]....
        /*00ac*/ 	.word	0x0000c0f0


	//   ....[18]....
        /*00b0*/ 	.word	0x0000c130


	//   ....[19]....
        /*00b4*/ 	.word	0x0000c2a0


	//   ....[20]....
        /*00b8*/ 	.word	0x0000c3b0


	//   ....[21]....
        /*00bc*/ 	.word	0x0000c4f0


	//   ....[22]....
        /*00c0*/ 	.word	0x0000c530


	//----- nvinfo : EIATTR_MAX_THREADS
	.align		4
.L_6353:
        /*00c4*/ 	.byte	0x04, 0x05
        /*00c6*/ 	.short	(.L_6355 - .L_6354)
.L_6354:
        /*00c8*/ 	.word	0x00000080
        /*00cc*/ 	.word	0x00000001
        /*00d0*/ 	.word	0x00000001


	//----- nvinfo : EIATTR_CRS_STACK_SIZE
	.align		4
.L_6355:
        /*00d4*/ 	.byte	0x04, 0x1e
        /*00d6*/ 	.short	(.L_6357 - .L_6356)
.L_6356:
        /*00d8*/ 	.word	0x00000000


	//----- nvinfo : EIATTR_CBANK_PARAM_SIZE
	.align		4
.L_6357:
        /*00dc*/ 	.byte	0x03, 0x19
        /*00de*/ 	.short	0x0230


	//----- nvinfo : EIATTR_PARAM_CBANK
	.align		4
        /*00e0*/ 	.byte	0x04, 0x0a
        /*00e2*/ 	.short	(.L_6359 - .L_6358)
	.align		4
.L_6358:
        /*00e4*/ 	.word	index@(.nv.constant0._ZN2at6native18elementwise_kernelILi128ELi4EZNS0_15gpu_kernel_implIZNS0_50_GLOBAL__N__2680c7bb_12_PowKernel_cu_7dd49032_317029pow_tensor_scalar_kernel_implIiiEEvRNS_18TensorIteratorBaseET0_EUliE2_EEvS6_RKT_EUliE_EEviT1_)
        /*00e8*/ 	.short	0x0380
        /*00ea*/ 	.short	0x0230


	//----- nvinfo : EIATTR_SW_WAR
	.align		4
.L_6359:
        /*00ec*/ 	.byte	0x04, 0x36
        /*00ee*/ 	.short	(.L_6361 - .L_6360)
.L_6360:
        /*00f0*/ 	.word	0x00000008
.L_6361:


//--------------------- .nv.info._ZN2at6native27unrolled_elementwise_kernelIZNS0_50_GLOBAL__N__2680c7bb_12_PowKernel_cu_7dd49032_317029pow_tensor_scalar_kernel_implIiiEEvRNS_18TensorIteratorBaseET0_EUliE2_St5arrayIPcLm2EELi4E23TrivialOffsetCalculatorILi1EjESC_NS0_6memory12LoadWithCastILi1EEENSD_13StoreWithCastILi1EEEEEviT_S6_T2_T3_T4_T5_ --------------------------
	.section	.nv.info._ZN2at6native27unrolled_elementwise_kernelIZNS0_50_GLOBAL__N__2680c7bb_12_PowKernel_cu_7dd49032_317029pow_tensor_scalar_kernel_implIiiEEvRNS_18TensorIteratorBaseET0_EUliE2_St5arrayIPcLm2EELi4E23TrivialOffsetCalculatorILi1EjESC_NS0_6memory12LoadWithCastILi1EEENSD_13StoreWithCastILi1EEEEEviT_S6_T2_T3_T4_T5_,"",@"SHT_CUDA_INFO"
	.sectionflags	@""
	.align	4


	//----- nvinfo : EIATTR_CUDA_API_VERSION
	.align		4
        /*0000*/ 	.byte	0x04, 0x37
        /*0002*/ 	.short	(.L_6363 - .L_6362)
.L_6362:
        /*0004*/ 	.word	0x00000082


	//----- nvinfo : EIATTR_KPARAM_INFO
	.align		4
.L_6363:
        /*0008*/ 	.byte	0x04, 0x17
        /*000a*/ 	.short	(.L_6365 - .L_6364)
.L_6364:
        /*000c*/ 	.word	0x00000000
        /*0010*/ 	.short	0x0006
        /*0012*/ 	.short	0x0034
        /*0014*/ 	.byte	0x00, 0xf0, 0x21, 0x00


	//----- nvinfo : EIATTR_KPARAM_INFO
	.align		4
.L_6365:
        /*0018*/ 	.byte	0x04, 0x17
        /*001a*/ 	.short	(.L_6367 - .L_6366)
.L_6366:
        /*001c*/ 	.word	0x00000000
        /*0020*/ 	.short	0x0005
        /*0022*/ 	.short	0x002c
        /*0024*/ 	.byte	0x00, 0xf0, 0x21, 0x00


	//----- nvinfo : EIATTR_KPARAM_INFO
	.align		4
.L_6367:
        /*0028*/ 	.byte	0x04, 0x17
        /*002a*/ 	.short	(.L_6369 - .L_6368)
.L_6368:
        /*002c*/ 	.word	0x00000000
        /*0030*/ 	.short	0x0004
        /*0032*/ 	.short	0x0029
        /*0034*/ 	.byte	0x00, 0xf0, 0x05, 0x00


	//----- nvinfo : EIATTR_KPARAM_INFO
	.align		4
.L_6369:
        /*0038*/ 	.byte	0x04, 0x17
        /*003a*/ 	.short	(.L_6371 - .L_6370)
.L_6370:
        /*003c*/ 	.word	0x00000000
        /*0040*/ 	.short	0x0003
        /*0042*/ 	.short	0x0028
        /*0044*/ 	.byte	0x00, 0xf0, 0x05, 0x00


	//----- nvinfo : EIATTR_KPARAM_INFO
	.align		4
.L_6371:
        /*0048*/ 	.byte	0x04, 0x17
        /*004a*/ 	.short	(.L_6373 - .L_6372)
.L_6372:
        /*004c*/ 	.word	0x00000000
        /*0050*/ 	.short	0x0002
        /*0052*/ 	.short	0x0018
        /*0054*/ 	.byte	0x00, 0xf0, 0x41, 0x00


	//----- nvinfo : EIATTR_KPARAM_INFO
	.align		4
.L_6373:
        /*0058*/ 	.byte	0x04, 0x17
        /*005a*/ 	.short	(.L_6375 - .L_6374)
.L_6374:
        /*005c*/ 	.word	0x00000000
        /*0060*/ 	.short	0x0001
        /*0062*/ 	.short	0x0008
        /*0064*/ 	.byte	0x00, 0xf0, 0x41, 0x00


	//----- nvinfo : EIATTR_KPARAM_INFO
	.align		4
.L_6375:
        /*0068*/ 	.byte	0x04, 0x17
        /*006a*/ 	.short	(.L_6377 - .L_6376)
.L_6376:
        /*006c*/ 	.word	0x00000000
        /*0070*/ 	.short	0x0000
        /*0072*/ 	.short	0x0000
        /*0074*/ 	.byte	0x00, 0xf0, 0x11, 0x00


	//----- nvinfo : EIATTR_SPARSE_MMA_MASK
	.align		4
.L_6377:
        /*0078*/ 	.byte	0x03, 0x50
        /*007a*/ 	.short	0x0000


	//----- nvinfo : EIATTR_MAXREG_COUNT
	.align		4
        /*007c*/ 	.byte	0x03, 0x1b
        /*007e*/ 	.short	0x00ff


	//----- nvinfo : EIATTR_EXTERNS
	.align		4
        /*0080*/ 	.byte	0x04, 0x0f
        /*0082*/ 	.short	(.L_6379 - .L_6378)


	//   ....[0]....
	.align		4
.L_6378:
        /*0084*/ 	.word	index@(__assertfail)


	//----- nvinfo : EIATTR_MERCURY_ISA_VERSION
	.align		4
.L_6379:
        /*0088*/ 	.byte	0x03, 0x5f
        /*008a*/ 	.short	0x0101


	//----- nvinfo : EIATTR_VRC_CTA_INIT_COUNT
	.align		4
        /*008c*/ 	.byte	0x02, 0x4a
	.zero		1
	.zero		1


	//----- nvinfo : EIATTR_SYSCALL_OFFSETS
	.align		4
        /*0090*/ 	.byte	0x04, 0x46
        /*0092*/ 	.short	(.L_6381 - .L_6380)


	//   ....[0]....
.L_6380:
        /*0094*/ 	.word	0x00000de0


	//   ....[1]....
        /*0098*/ 	.word	0x00001d00


	//   ....[2]....
        /*009c*/ 	.word	0x00002b70


	//   ....[3]....
        /*00a0*/ 	.word	0x000039e0


	//   ....[4]....
        /*00a4*/ 	.word	0x00004ed0


	//   ....[5]....
        /*00a8*/ 	.word	0x00005c10


	//   ....[6]....
        /*00ac*/ 	.word	0x00006aa0


	//   ....[7]....
        /*00b0*/ 	.word	0x00007910


	//----- nvinfo : EIATTR_EXIT_INSTR_OFFSETS
	.align		4
.L_6381:
        /*00b4*/ 	.byte	0x04, 0x1c
        /*00b6*/ 	.short	(.L_6383 - .L_6382)


	//   ....[0]....
.L_6382:
        /*00b8*/ 	.word	0x00006d70


	//   ....[1]....
        /*00bc*/ 	.word	0x00006ea0


	//   ....[2]....
        /*00c0*/ 	.word	0x00006ec0


	//   ....[3]....
        /*00c4*/ 	.word	0x00006f50


	//   ....[4]....
        /*00c8*/ 	.word	0x00006f70


	//   ....[5]....
        /*00cc*/ 	.word	0x00006f90


	//   ....[6]....
        /*00d0*/ 	.word	0x00007020


	//   ....[7]....
        /*00d4*/ 	.word	0x00007060


	//   ....[8]....
        /*00d8*/ 	.word	0x00007100


	//   ....[9]....
        /*00dc*/ 	.word	0x00007150


	//   ....[10]....
        /*00e0*/ 	.word	0x00007180


	//   ....[11]....
        /*00e4*/ 	.word	0x00007240


	//   ....[12]....
        /*00e8*/ 	.word	0x000073b0


	//   ....[13]....
        /*00ec*/ 	.word	0x00007520


	//   ....[14]....
        /*00f0*/ 	.word	0x00007680


	//   ....[15]....
        /*00f4*/ 	.word	0x000076b0


	//   ....[16]....
        /*00f8*/ 	.word	0x000076d0


	//   ....[17]....
        /*00fc*/ 	.word	0x00007770


	//   ....[18]....
        /*0100*/ 	.word	0x000077b0


	//   ....[19]....
        /*0104*/ 	.word	0x00007920


	//   ....[20]....
        /*0108*/ 	.word	0x00007a30


	//   ....[21]....
        /*010c*/ 	.word	0x00007b70


	//   ....[22]....
        /*0110*/ 	.word	0x00007bb0


	//----- nvinfo : EIATTR_MAX_THREADS
	.align		4
.L_6383:
        /*0114*/ 	.byte	0x04, 0x05
        /*0116*/ 	.short	(.L_6385 - .L_6384)
.L_6384:
        /*0118*/ 	.word	0x00000080
        /*011c*/ 	.word	0x00000001
        /*0120*/ 	.word	0x00000001


	//----- nvinfo : EIATTR_CRS_STACK_SIZE
	.align		4
.L_6385:
        /*0124*/ 	.byte	0x04, 0x1e
        /*0126*/ 	.short	(.L_6387 - .L_6386)
.L_6386:
        /*0128*/ 	.word	0x00000000


	//----- nvinfo : EIATTR_CBANK_PARAM_SIZE
	.align		4
.L_6387:
        /*012c*/ 	.byte	0x03, 0x19
        /*012e*/ 	.short	0x003c


	//----- nvinfo : EIATTR_PARAM_CBANK
	.align		4
        /*0130*/ 	.byte	0x04, 0x0a
        /*0132*/ 	.short	(.L_6389 - .L_6388)
	.align		4
.L_6388:
        /*0134*/ 	.word	index@(.nv.constant0._ZN2at6native27unrolled_elementwise_kernelIZNS0_50_GLOBAL__N__2680c7bb_12_PowKernel_cu_7dd49032_317029pow_tensor_scalar_kernel_implIiiEEvRNS_18TensorIteratorBaseET0_EUliE2_St5arrayIPcLm2EELi4E23TrivialOffsetCalculatorILi1EjESC_NS0_6memory12LoadWithCastILi1EEENSD_13StoreWithCastILi1EEEEEviT_S6_T2_T3_T4_T5_)
        /*0138*/ 	.short	0x0380
        /*013a*/ 	.short	0x003c


	//----- nvinfo : EIATTR_SW_WAR
	.align		4
.L_6389:
        /*013c*/ 	.byte	0x04, 0x36
        /*013e*/ 	.short	(.L_6391 - .L_6390)
.L_6390:
        /*0140*/ 	.word	0x00000008
.L_6391:


//--------------------- .nv.info._ZN2at6native18elementwise_kernelILi128ELi2EZNS0_22gpu_kernel_impl_nocastIZNS0_50_GLOBAL__N__2680c7bb_12_PowKernel_cu_7dd49032_317029pow_tensor_scalar_kernel_implIiiEEvRNS_18TensorIteratorBaseET0_EUliE2_EEvS6_RKT_EUliE_EEviT1_ --------------------------
	.section	.nv.info._ZN2at6native18elementwise_kernelILi128ELi2EZNS0_22gpu_kernel_impl_nocastIZNS0_50_GLOBAL__N__2680c7bb_12_PowKernel_cu_7dd49032_317029pow_tensor_scalar_kernel_implIiiEEvRNS_18TensorIteratorBaseET0_EUliE2_EEvS6_RKT_EUliE_EEviT1_,"",@"SHT_CUDA_INFO"
	.sectionflags	@""
	.align	4


	//----- nvinfo : EIATTR_CUDA_API_VERSION
	.align		4
        /*0000*/ 	.byte	0x04, 0x37
        /*0002*/ 	.short	(.L_6393 - .L_6392)
.L_6392:
        /*0004*/ 	.word	0x00000082


	//----- nvinfo : EIATTR_KPARAM_INFO
	.align		4
.L_6393:
        /*0008*/ 	.byte	0x04, 0x17
        /*000a*/ 	.short	(.L_6395 - .L_6394)
.L_6394:
        /*000c*/ 	.word	0x00000000
        /*0010*/ 	.short	0x0001
        /*0012*/ 	.short	0x0008
        /*0014*/ 	.byte	0x00, 0xf0, 0x81, 0x08


	//----- nvinfo : EIATTR_KPARAM_INFO
	.align		4
.L_6395:
        /*0018*/ 	.byte	0x04, 0x17
        /*001a*/ 	.short	(.L_6397 - .L_6396)
.L_6396:
        /*001c*/ 	.word	0x00000000
        /*0020*/ 	.short	0x0000
        /*0022*/ 	.short	0x0000
        /*0024*/ 	.byte	0x00, 0xf0, 0x11, 0x00


	//----- nvinfo : EIATTR_SPARSE_MMA_MASK
	.align		4
.L_6397:
        /*0028*/ 	.byte	0x03, 0x50
        /*002a*/ 	.short	0x0000


	//----- nvinfo : EIATTR_MAXREG_COUNT
	.align		4
        /*002c*/ 	.byte	0x03, 0x1b
        /*002e*/ 	.short	0x0080


	//----- nvinfo : EIATTR_MERCURY_ISA_VERSION
	.align		4
        /*0030*/ 	.byte	0x03, 0x5f
        /*0032*/ 	.short	0x0101


	//----- nvinfo : EIATTR_VRC_CTA_INIT_COUNT
	.align		4
        /*0034*/ 	.byte	0x02, 0x4a
	.zero		1
	.zero		1


	//----- nvinfo : EIATTR_EXIT_INSTR_OFFSETS
	.align		4
        /*0038*/ 	.byte	0x04, 0x1c
        /*003a*/ 	.short	(.L_6399 - .L_6398)


	//   ....[0]....
.L_6398:
        /*003c*/ 	.word	0x00000220


	//   ....[1]....
        /*0040*/ 	.word	0x000002c0


	//   ....[2]....
        /*0044*/ 	.word	0x00000310


	//   ....[3]....
        /*0048*/ 	.word	0x00000350


	//   ....[4]....
        /*004c*/ 	.word	0x000004b0


	//   ....[5]....
        /*0050*/ 	.word	0x00000590


	//   ....[6]....
        /*0054*/ 	.word	0x000019f0


	//   ....[7]....
        /*0058*/ 	.word	0x00002d80


	//   ....[8]....
        /*005c*/ 	.word	0x00003fb0


	//   ....[9]....
        /*0060*/ 	.word	0x00005130


	//   ....[10]....
        /*0064*/ 	.word	0x00006590


	//   ....[11]....
        /*0068*/ 	.word	0x00007940


	//----- nvinfo : EIATTR_MAX_THREADS
	.align		4
.L_6399:
        /*006c*/ 	.byte	0x04, 0x05
        /*006e*/ 	.short	(.L_6401 - .L_6400)
.L_6400:
        /*0070*/ 	.word	0x00000080
        /*0074*/ 	.word	0x00000001
        /*0078*/ 	.word	0x00000001


	//----- nvinfo : EIATTR_CRS_STACK_SIZE
	.align		4
.L_6401:
        /*007c*/ 	.byte	0x04, 0x1e
        /*007e*/ 	.short	(.L_6403 - .L_6402)
.L_6402:
        /*0080*/ 	.word	0x00000000


	//----- nvinfo : EIATTR_CBANK_PARAM_SIZE
	.align		4
.L_6403:
        /*0084*/ 	.byte	0x03, 0x19
        /*0086*/ 	.short	0x0228


	//----- nvinfo : EIATTR_PARAM_CBANK
	.align		4
        /*0088*/ 	.byte	0x04, 0x0a
        /*008a*/ 	.short	(.L_6405 - .L_6404)
	.align		4
.L_6404:
        /*008c*/ 	.word	index@(.nv.constant0._ZN2at6native18elementwise_kernelILi128ELi2EZNS0_22gpu_kernel_impl_nocastIZNS0_50_GLOBAL__N__2680c7bb_12_PowKernel_cu_7dd49032_317029pow_tensor_scalar_kernel_implIiiEEvRNS_18TensorIteratorBaseET0_EUliE2_EEvS6_RKT_EUliE_EEviT1_)
        /*0090*/ 	.short	0x0380
        /*0092*/ 	.short	0x0228


	//----- nvinfo : EIATTR_SW_WAR
	.align		4
.L_6405:
        /*0094*/ 	.byte	0x04, 0x36
        /*0096*/ 	.short	(.L_6407 - .L_6406)
.L_6406:
        /*0098*/ 	.word	0x00000008
.L_6407:


//--------------------- .nv.info._ZN2at6native27unrolled_elementwise_kernelIZNS0_50_GLOBAL__N__2680c7bb_12_PowKernel_cu_7dd49032_317029pow_tensor_scalar_kernel_implIiiEEvRNS_18TensorIteratorBaseET0_EUliE2_St5arrayIPcLm2EELi4E23TrivialOffsetCalculatorILi1EjESC_NS0_6memory15LoadWithoutCastENSD_16StoreWithoutCastEEEviT_S6_T2_T3_T4_T5_ --------------------------
	.section	.nv.info._ZN2at6native27unrolled_elementwise_kernelIZNS0_50_GLOBAL__N__2680c7bb_12_PowKernel_cu_7dd49032_317029pow_tensor_scalar_kernel_implIiiEEvRNS_18TensorIteratorBaseET0_EUliE2_St5arrayIPcLm2EELi4E23TrivialOffsetCalculatorILi1EjESC_NS0_6memory15LoadWithoutCastENSD_16StoreWithoutCastEEEviT_S6_T2_T3_T4_T5_,"",@"SHT_CUDA_INFO"
	.sectionflags	@""
	.align	4


	//----- nvinfo : EIATTR_CUDA_API_VERSION
	.align		4
        /*0000*/ 	.byte	0x04, 0x37
        /*0002*/ 	.short	(.L_6409 - .L_6408)
.L_6408:
        /*0004*/ 	.word	0x00000082


	//----- nvinfo : EIATTR_KPARAM_INFO
	.align		4
.L_6409:
        /*0008*/ 	.byte	0x04, 0x17
        /*000a*/ 	.short	(.L_6411 - .L_6410)
.L_6410:
        /*000c*/ 	.word	0x00000000
        /*0010*/ 	.short	0x0006
        /*0012*/ 	.short	0x002b
        /*0014*/ 	.byte	0x00, 0xf0, 0x05, 0x00


	//----- nvinfo : EIATTR_KPARAM_INFO
	.align		4
.L_6411:
        /*0018*/ 	.byte	0x04, 0x17
        /*001a*/ 	.short	(.L_6413 - .L_6412)
.L_6412:
        /*001c*/ 	.word	0x00000000
        /*0020*/ 	.short	0x0005
        /*0022*/ 	.short	0x002a
        /*0024*/ 	.byte	0x00, 0xf0, 0x05, 0x00


	//----- nvinfo : EIATTR_KPARAM_INFO
	.align		4
.L_6413:
        /*0028*/ 	.byte	0x04, 0x17
        /*002a*/ 	.short	(.L_6415 - .L_6414)
.L_6414:
        /*002c*/ 	.word	0x00000000
        /*0030*/ 	.short	0x0004
        /*0032*/ 	.short	0x0029
        /*0034*/ 	.byte	0x00, 0xf0, 0x05, 0x00


	//----- nvinfo : EIATTR_KPARAM_INFO
	.align		4
.L_6415:
        /*0038*/ 	.byte	0x04, 0x17
        /*003a*/ 	.short	(.L_6417 - .L_6416)
.L_6416:
        /*003c*/ 	.word	0x00000000
        /*0040*/ 	.short	0x0003
        /*0042*/ 	.short	0x0028
        /*0044*/ 	.byte	0x00, 0xf0, 0x05, 0x00


	//----- nvinfo : EIATTR_KPARAM_INFO
	.align		4
.L_6417:
        /*0048*/ 	.byte	0x04, 0x17
        /*004a*/ 	.short	(.L_6419 - .L_6418)
.L_6418:
        /*004c*/ 	.word	0x00000000
        /*0050*/ 	.short	0x0002
        /*0052*/ 	.short	0x0018
        /*0054*/ 	.byte	0x00, 0xf0, 0x41, 0x00


	//----- nvinfo : EIATTR_KPARAM_INFO
	.align		4
.L_6419:
        /*0058*/ 	.byte	0x04, 0x17
        /*005a*/ 	.short	(.L_6421 - .L_6420)
.L_6420:
        /*005c*/ 	.word	0x00000000
        /*0060*/ 	.short	0x0001
        /*0062*/ 	.short	0x0008
        /*0064*/ 	.byte	0x00, 0xf0, 0x41, 0x00


	//----- nvinfo : EIATTR_KPARAM_INFO
	.align		4
.L_6421:
        /*0068*/ 	.byte	0x04, 0x17
        /*006a*/ 	.short	(.L_6423 - .L_6422)
.L_6422:
        /*006c*/ 	.word	0x00000000
        /*0070*/ 	.short	0x0000
        /*0072*/ 	.short	0x0000
        /*0074*/ 	.byte	0x00, 0xf0, 0x11, 0x00


	//----- nvinfo : EIATTR_SPARSE_MMA_MASK
	.align		4
.L_6423:
        /*0078*/ 	.byte	0x03, 0x50
        /*007a*/ 	.short	0x0000


	//----- nvinfo : EIATTR_MAXREG_COUNT
	.align		4
        /*007c*/ 	.byte	0x03, 0x1b
        /*007e*/ 	.short	0x00ff


	//----- nvinfo : EIATTR_MERCURY_ISA_VERSION
	.align		4
        /*0080*/ 	.byte	0x03, 0x5f
        /*0082*/ 	.short	0x0101


	//----- nvinfo : EIATTR_VRC_CTA_INIT_COUNT
	.align		4
        /*0084*/ 	.byte	0x02, 0x4a
	.zero		1
	.zero		1


	//----- nvinfo : EIATTR_EXIT_INSTR_OFFSETS
	.align		4
        /*0088*/ 	.byte	0x04, 0x1c
        /*008a*/ 	.short	(.L_6425 - .L_6424)


	//   ....[0]....
.L_6424:
        /*008c*/ 	.word	0x00000af0


	//   ....[1]....
        /*0090*/ 	.word	0x00000b40


	//----- nvinfo : EIATTR_MAX_THREADS
	.align		4
.L_6425:
        /*0094*/ 	.byte	0x04, 0x05
        /*0096*/ 	.short	(.L_6427 - .L_6426)
.L_6426:
        /*0098*/ 	.word	0x00000080
        /*009c*/ 	.word	0x00000001
        /*00a0*/ 	.word	0x00000001


	//----- nvinfo : EIATTR_CRS_STACK_SIZE
	.align		4
.L_6427:
        /*00a4*/ 	.byte	0x04, 0x1e
        /*00a6*/ 	.short	(.L_6429 - .L_6428)
.L_6428:
        /*00a8*/ 	.word	0x00000000


	//----- nvinfo : EIATTR_CBANK_PARAM_SIZE
	.align		4
.L_6429:
        /*00ac*/ 	.byte	0x03, 0x19
        /*00ae*/ 	.short	0x002c


	//----- nvinfo : EIATTR_PARAM_CBANK
	.align		4
        /*00b0*/ 	.byte	0x04, 0x0a
        /*00b2*/ 	.short	(.L_6431 - .L_6430)
	.align		4
.L_6430:
        /*00b4*/ 	.word	index@(.nv.constant0._ZN2at6native27unrolled_elementwise_kernelIZNS0_50_GLOBAL__N__2680c7bb_12_PowKernel_cu_7dd49032_317029pow_tensor_scalar_kernel_implIiiEEvRNS_18TensorIteratorBaseET0_EUliE2_St5arrayIPcLm2EELi4E23TrivialOffsetCalculatorILi1EjESC_NS0_6memory15LoadWithoutCastENSD_16StoreWithoutCastEEEviT_S6_T2_T3_T4_T5_)
        /*00b8*/ 	.short	0x0380
        /*00ba*/ 	.short	0x002c


	//----- nvinfo : EIATTR_SW_WAR
	.align		4
.L_6431:
        /*00bc*/ 	.byte	0x04, 0x36
        /*00be*/ 	.short	(.L_6433 - .L_6432)
.L_6432:
        /*00c0*/ 	.word	0x00000008
.L_6433:


//--------------------- .nv.info._ZN2at6native29vectorized_elementwise_kernelILi2EZNS0_50_GLOBAL__N__2680c7bb_12_PowKernel_cu_7dd49032_317029pow_tensor_scalar_kernel_implIiiEEvRNS_18TensorIteratorBaseET0_EUliE2_St5arrayIPcLm2EEEEviS6_T1_ --------------------------
	.section	.nv.info._ZN2at6native29vectorized_elementwise_kernelILi2EZNS0_50_GLOBAL__N__2680c7bb_12_PowKernel_cu_7dd49032_317029pow_tensor_scalar_kernel_implIiiEEvRNS_18TensorIteratorBaseET0_EUliE2_St5arrayIPcLm2EEEEviS6_T1_,"",@"SHT_CUDA_INFO"
	.sectionflags	@""
	.align	4


	//----- nvinfo : EIATTR_CUDA_API_VERSION
	.align		4
        /*0000*/ 	.byte	0x04, 0x37
        /*0002*/ 	.short	(.L_6435 - .L_6434)
.L_6434:
        /*0004*/ 	.word	0x00000082


	//----- nvinfo : EIATTR_KPARAM_INFO
	.align		4
.L_6435:
        /*0008*/ 	.byte	0x04, 0x17
        /*000a*/ 	.short	(.L_6437 - .L_6436)
.L_6436:
        /*000c*/ 	.word	0x00000000
        /*0010*/ 	.short	0x0002
        /*0012*/ 	.short	0x0018
        /*0014*/ 	.byte	0x00, 0xf0, 0x41, 0x00


	//----- nvinfo : EIATTR_KPARAM_INFO
	.align		4
.L_6437:
        /*0018*/ 	.byte	0x04, 0x17
        /*001a*/ 	.short	(.L_6439 - .L_6438)
.L_6438:
        /*001c*/ 	.word	0x00000000
        /*0020*/ 	.short	0x0001
        /*0022*/ 	.short	0x0008
        /*0024*/ 	.byte	0x00, 0xf0, 0x41, 0x00


	//----- nvinfo : EIATTR_KPARAM_INFO
	.align		4
.L_6439:
        /*0028*/ 	.byte	0x04, 0x17
        /*002a*/ 	.short	(.L_6441 - .L_6440)
.L_6440:
        /*002c*/ 	.word	0x00000000
        /*0030*/ 	.short	0x0000
        /*0032*/ 	.short	0x0000
        /*0034*/ 	.byte	0x00, 0xf0, 0x11, 0x00


	//----- nvinfo : EIATTR_SPARSE_MMA_MASK
	.align		4
.L_6441:
        /*0038*/ 	.byte	0x03, 0x50
        /*003a*/ 	.short	0x0000


	//----- nvinfo : EIATTR_MAXREG_COUNT
	.align		4
        /*003c*/ 	.byte	0x03, 0x1b
        /*003e*/ 	.short	0x00ff


	//----- nvinfo : EIATTR_MERCURY_ISA_VERSION
	.align		4
        /*0040*/ 	.byte	0x03, 0x5f
        /*0042*/ 	.short	0x0101


	//----- nvinfo : EIATTR_VRC_CTA_INIT_COUNT
	.align		4
        /*0044*/ 	.byte	0x02, 0x4a
	.zero		1
	.zero		1


	//----- nvinfo : EIATTR_EXIT_INSTR_OFFSETS
	.align		4
        /*0048*/ 	.byte	0x04, 0x1c
        /*004a*/ 	.short	(.L_6443 - .L_6442)


	//   ....[0]....
.L_6442:
        /*004c*/ 	.word	0x00001580


	//   ....[1]....
        /*0050*/ 	.word	0x000015d0


	//   ....[2]....
        /*0054*/ 	.word	0x000021b0


	//----- nvinfo : EIATTR_MAX_THREADS
	.align		4
.L_6443:
        /*0058*/ 	.byte	0x04, 0x05
        /*005a*/ 	.short	(.L_6445 - .L_6444)
.L_6444:
        /*005c*/ 	.word	0x00000080
        /*0060*/ 	.word	0x00000001
        /*0064*/ 	.word	0x00000001


	//----- nvinfo : EIATTR_CRS_STACK_SIZE
	.align		4
.L_6445:
        /*0068*/ 	.byte	0x04, 0x1e
        /*006a*/ 	.short	(.L_6447 - .L_6446)
.L_6446:
        /*006c*/ 	.word	0x00000000


	//----- nvinfo : EIATTR_CBANK_PARAM_SIZE
	.align		4
.L_6447:
        /*0070*/ 	.byte	0x03, 0x19
        /*0072*/ 	.short	0x0028


	//----- nvinfo : EIATTR_PARAM_CBANK
	.align		4
        /*0074*/ 	.byte	0x04, 0x0a
        /*0076*/ 	.short	(.L_6449 - .L_6448)
	.align		4
.L_6448:
        /*0078*/ 	.word	index@(.nv.constant0._ZN2at6native29vectorized_elementwise_kernelILi2EZNS0_50_GLOBAL__N__2680c7bb_12_PowKernel_cu_7dd49032_317029pow_tensor_scalar_kernel_implIiiEEvRNS_18TensorIteratorBaseET0_EUliE2_St5arrayIPcLm2EEEEviS6_T1_)
        /*007c*/ 	.short	0x0380
        /*007e*/ 	.short	0x0028


	//----- nvinfo : EIATTR_SW_WAR
	.align		4
.L_6449:
        /*0080*/ 	.byte	0x04, 0x36
        /*0082*/ 	.short	(.L_6451 - .L_6450)
.L_6450:
        /*0084*/ 	.word	0x00000008
.L_6451:


//--------------------- .nv.info._ZN2at6native29vectorized_elementwise_kernelILi4EZNS0_50_GLOBAL__N__2680c7bb_12_PowKernel_cu_7dd49032_317029pow_tensor_scalar_kernel_implIiiEEvRNS_18TensorIteratorBaseET0_EUliE2_St5arrayIPcLm2EEEEviS6_T1_ --------------------------
	.section	.nv.info._ZN2at6native29vectorized_elementwise_kernelILi4EZNS0_50_GLOBAL__N__2680c7bb_12_PowKernel_cu_7dd49032_317029pow_tensor_scalar_kernel_implIiiEEvRNS_18TensorIteratorBaseET0_EUliE2_St5arrayIPcLm2EEEEviS6_T1_,"",@"SHT_CUDA_INFO"
	.sectionflags	@""
	.align	4


	//----- nvinfo : EIATTR_CUDA_API_VERSION
	.align		4
        /*0000*/ 	.byte	0x04, 0x37
        /*0002*/ 	.short	(.L_6453 - .L_6452)
.L_6452:
        /*0004*/ 	.word	0x00000082


	//----- nvinfo : EIATTR_KPARAM_INFO
	.align		4
.L_6453:
        /*0008*/ 	.byte	0x04, 0x17
        /*000a*/ 	.short	(.L_6455 - .L_6454)
.L_6454:
        /*000c*/ 	.word	0x00000000
        /*0010*/ 	.short	0x0002
        /*0012*/ 	.short	0x0018
        /*0014*/ 	.byte	0x00, 0xf0, 0x41, 0x00


	//----- nvinfo : EIATTR_KPARAM_INFO
	.align		4
.L_6455:
        /*0018*/ 	.byte	0x04, 0x17
        /*001a*/ 	.short	(.L_6457 - .L_6456)
.L_6456:
        /*001c*/ 	.word	0x00000000
        /*0020*/ 	.short	0x0001
        /*0022*/ 	.short	0x0008
        /*0024*/ 	.byte	0x00, 0xf0, 0x41, 0x00


	//----- nvinfo : EIATTR_KPARAM_INFO
	.align		4
.L_6457:
        /*0028*/ 	.byte	0x04, 0x17
        /*002a*/ 	.short	(.L_6459 - .L_6458)
.L_6458:
        /*002c*/ 	.word	0x00000000
        /*0030*/ 	.short	0x0000
        /*0032*/ 	.short	0x0000
        /*0034*/ 	.byte	0x00, 0xf0, 0x11, 0x00


	//----- nvinfo : EIATTR_SPARSE_MMA_MASK
	.align		4
.L_6459:
        /*0038*/ 	.byte	0x03, 0x50
        /*003a*/ 	.short	0x0000


	//----- nvinfo : EIATTR_MAXREG_COUNT
	.align		4
        /*003c*/ 	.byte	0x03, 0x1b
        /*003e*/ 	.short	0x00ff


	//----- nvinfo : EIATTR_MERCURY_ISA_VERSION
	.align		4
        /*0040*/ 	.byte	0x03, 0x5f
        /*0042*/ 	.short	0x0101


	//----- nvinfo : EIATTR_VRC_CTA_INIT_COUNT
	.align		4
        /*0044*/ 	.byte	0x02, 0x4a
	.zero		1
	.zero		1


	//----- nvinfo : EIATTR_EXIT_INSTR_OFFSETS
	.align		4
        /*0048*/ 	.byte	0x04, 0x1c
        /*004a*/ 	.short	(.L_6461 - .L_6460)


	//   ....[0]....
.L_6460:
        /*004c*/ 	.word	0x00001580


	//   ....[1]....
        /*0050*/ 	.word	0x000015d0


	//   ....[2]....
        /*0054*/ 	.word	0x00002170


	//----- nvinfo : EIATTR_MAX_THREADS
	.align		4
.L_6461:
        /*0058*/ 	.byte	0x04, 0x05
        /*005a*/ 	.short	(.L_6463 - .L_6462)
.L_6462:
        /*005c*/ 	.word	0x00000080
        /*0060*/ 	.word	0x00000001
        /*0064*/ 	.word	0x00000001


	//----- nvinfo : EIATTR_CRS_STACK_SIZE
	.align		4
.L_6463:
        /*0068*/ 	.byte	0x04, 0x1e
        /*006a*/ 	.short	(.L_6465 - .L_6464)
.L_6464:
        /*006c*/ 	.word	0x00000000


	//----- nvinfo : EIATTR_CBANK_PARAM_SIZE
	.align		4
.L_6465:
        /*0070*/ 	.byte	0x03, 0x19
        /*0072*/ 	.short	0x0028


	//----- nvinfo : EIATTR_PARAM_CBANK
	.align		4
        /*0074*/ 	.byte	0x04, 0x0a
        /*0076*/ 	.short	(.L_6467 - .L_6466)
	.align		4
.L_6466:
        /*0078*/ 	.word	index@(.nv.constant0._ZN2at6native29vectorized_elementwise_kernelILi4EZNS0_50_GLOBAL__N__2680c7bb_12_PowKernel_cu_7dd49032_317029pow_tensor_scalar_kernel_implIiiEEvRNS_18TensorIteratorBaseET0_EUliE2_St5arrayIPcLm2EEEEviS6_T1_)
        /*007c*/ 	.short	0x0380
        /*007e*/ 	.short	0x0028


	//----- nvinfo : EIATTR_SW_WAR
	.align		4
.L_6467:
        /*0080*/ 	.byte	0x04, 0x36
        /*0082*/ 	.short	(.L_6469 - .L_6468)
.L_6468:
        /*0084*/ 	.word	0x00000008
.L_6469:


//--------------------- .nv.info._ZN2at6native29vectorized_elementwise_kernelILi8EZNS0_50_GLOBAL__N__2680c7bb_12_PowKernel_cu_7dd49032_317029pow_tensor_scalar_kernel_implIiiEEvRNS_18TensorIteratorBaseET0_EUliE2_St5arrayIPcLm2EEEEviS6_T1_ --------------------------
	.section	.nv.info._ZN2at6native29vectorized_elementwise_kernelILi8EZNS0_50_GLOBAL__N__2680c7bb_12_PowKernel_cu_7dd49032_317029pow_tensor_scalar_kernel_implIiiEEvRNS_18TensorIteratorBaseET0_EUliE2_St5arrayIPcLm2EEEEviS6_T1_,"",@"SHT_CUDA_INFO"
	.sectionflags	@""
	.align	4


	//----- nvinfo : EIATTR_CUDA_API_VERSION
	.align		4
        /*0000*/ 	.byte	0x04, 0x37
        /*0002*/ 	.short	(.L_6471 - .L_6470)
.L_6470:
        /*0004*/ 	.word	0x00000082


	//----- nvinfo : EIATTR_KPARAM_INFO
	.align		4
.L_6471:
        /*0008*/ 	.byte	0x04, 0x17
        /*000a*/ 	.short	(.L_6473 - .L_6472)
.L_6472:
        /*000c*/ 	.word	0x00000000
        /*0010*/ 	.short	0x0002
        /*0012*/ 	.short	0x0018
        /*0014*/ 	.byte	0x00, 0xf0, 0x41, 0x00


	//----- nvinfo : EIATTR_KPARAM_INFO
	.align		4
.L_6473:
        /*0018*/ 	.byte	0x04, 0x17
        /*001a*/ 	.short	(.L_6475 - .L_6474)
.L_6474:
        /*001c*/ 	.word	0x00000000
        /*0020*/ 	.short	0x0001
        /*0022*/ 	.short	0x0008
        /*0024*/ 	.byte	0x00, 0xf0, 0x41, 0x00


	//----- nvinfo : EIATTR_KPARAM_INFO
	.align		4
.L_6475:
        /*0028*/ 	.byte	0x04, 0x17
        /*002a*/ 	.short	(.L_6477 - .L_6476)
.L_6476:
        /*002c*/ 	.word	0x00000000
        /*0030*/ 	.short	0x0000
        /*0032*/ 	.short	0x0000
        /*0034*/ 	.byte	0x00, 0xf0, 0x11, 0x00


	//----- nvinfo : EIATTR_SPARSE_MMA_MASK
	.align		4
.L_6477:
        /*0038*/ 	.byte	0x03, 0x50
        /*003a*/ 	.short	0x0000


	//----- nvinfo : EIATTR_MAXREG_COUNT
	.align		4
        /*003c*/ 	.byte	0x03, 0x1b
        /*003e*/ 	.short	0x00ff


	//----- nvinfo : EIATTR_MERCURY_ISA_VERSION
	.align		4
        /*0040*/ 	.byte	0x03, 0x5f
        /*0042*/ 	.short	0x0101


	//----- nvinfo : EIATTR_VRC_CTA_INIT_COUNT
	.align		4
        /*0044*/ 	.byte	0x02, 0x4a
	.zero		1
	.zero		1


	//----- nvinfo : EIATTR_EXIT_INSTR_OFFSETS
	.align		4
        /*0048*/ 	.byte	0x04, 0x1c
        /*004a*/ 	.short	(.L_6479 - .L_6478)


	//   ....[0]....
.L_6478:
        /*004c*/ 	.word	0x00000010


	//----- nvinfo : EIATTR_MAX_THREADS
	.align		4
.L_6479:
        /*0050*/ 	.byte	0x04, 0x05
        /*0052*/ 	.short	(.L_6481 - .L_6480)
.L_6480:
        /*0054*/ 	.word	0x00000080
        /*0058*/ 	.word	0x00000001
        /*005c*/ 	.word	0x00000001


	//----- nvinfo : EIATTR_CBANK_PARAM_SIZE
	.align		4
.L_6481:
        /*0060*/ 	.byte	0x03, 0x19
        /*0062*/ 	.short	0x0028


	//----- nvinfo : EIATTR_PARAM_CBANK
	.align		4
        /*0064*/ 	.byte	0x04, 0x0a
        /*0066*/ 	.short	(.L_6483 - .L_6482)
	.align		4
.L_6482:
        /*0068*/ 	.word	index@(.nv.constant0._ZN2at6native29vectorized_elementwise_kernelILi8EZNS0_50_GLOBAL__N__2680c7bb_12_PowKernel_cu_7dd49032_317029pow_tensor_scalar_kernel_implIiiEEvRNS_18TensorIteratorBaseET0_EUliE2_St5arrayIPcLm2EEEEviS6_T1_)
        /*006c*/ 	.short	0x0380
        /*006e*/ 	.short	0x0028


	//----- nvinfo : EIATTR_SW_WAR
	.align		4
.L_6483:
        /*0070*/ 	.byte	0x04, 0x36
        /*0072*/ 	.short	(.L_6485 - .L_6484)
.L_6484:
        /*0074*/ 	.word	0x00000008
.L_6485:


//--------------------- .nv.info._ZN2at6native18elementwise_kernelILi128ELi4EZNS0_15gpu_kernel_implIZNS0_50_GLOBAL__N__2680c7bb_12_PowKernel_cu_7dd49032_317029pow_tensor_scalar_kernel_implIiiEEvRNS_18TensorIteratorBaseET0_EUliE1_EEvS6_RKT_EUliE_EEviT1_ --------------------------
	.section	.nv.info._ZN2at6native18elementwise_kernelILi128ELi4EZNS0_15gpu_kernel_implIZNS0_50_GLOBAL__N__2680c7bb_12_PowKernel_cu_7dd49032_317029pow_tensor_scalar_kernel_implIiiEEvRNS_18TensorIteratorBaseET0_EUliE1_EEvS6_RKT_EUliE_EEviT1_,"",@"SHT_CUDA_INFO"
	.sectionflags	@""
	.align	4


	//----- nvinfo : EIATTR_CUDA_API_VERSION
	.align		4
        /*0000*/ 	.byte	0x04, 0x37
        /*0002*/ 	.short	(.L_6487 - .L_6486)
.L_6486:
        /*0004*/ 	.word	0x00000082


	//----- nvinfo : EIATTR_KPARAM_INFO
	.align		4
.L_6487:
        /*0008*/ 	.byte	0x04, 0x17
        /*000a*/ 	.short	(.L_6489 - .L_6488)
.L_6488:
        /*000c*/ 	.word	0x00000000
        /*0010*/ 	.short	0x0001
        /*0012*/ 	.short	0x0008
        /*0014*/ 	.byte	0x00, 0xf0, 0x81, 0x08


	//----- nvinfo : EIATTR_KPARAM_INFO
	.align		4
.L_6489:
        /*0018*/ 	.byte	0x04, 0x17
        /*001a*/ 	.short	(.L_6491 - .L_6490)
.L_6490:
        /*001c*/ 	.word	0x00000000
        /*0020*/ 	.short	0x0000
        /*0022*/ 	.short	0x0000
        /*0024*/ 	.byte	0x00, 0xf0, 0x11, 0x00


	//----- nvinfo : EIATTR_SPARSE_MMA_MASK
	.align		4
.L_6491:
        /*0028*/ 	.byte	0x03, 0x50
        /*002a*/ 	.short	0x0000


	//----- nvinfo : EIATTR_MAXREG_COUNT
	.align		4
        /*002c*/ 	.byte	0x03, 0x1b
        /*002e*/ 	.short	0x0080


	//----- nvinfo : EIATTR_EXTERNS
	.align		4
        /*0030*/ 	.byte	0x04, 0x0f
        /*0032*/ 	.short	(.L_6493 - .L_6492)


	//   ....[0]....
	.align		4
.L_6492:
        /*0034*/ 	.word	index@(__assertfail)


	//----- nvinfo : EIATTR_MERCURY_ISA_VERSION
	.align		4
.L_6493:
        /*0038*/ 	.byte	0x03, 0x5f
        /*003a*/ 	.short	0x0101


	//----- nvinfo : EIATTR_VRC_CTA_INIT_COUNT
	.align		4
        /*003c*/ 	.byte	0x02, 0x4a
	.zero		1
	.zero		1


	//----- nvinfo : EIATTR_SYSCALL_OFFSETS
	.align		4
        /*0040*/ 	.byte	0x04, 0x46
        /*0042*/ 	.short	(.L_6495 - .L_6494)


	//   ....[0]....
.L_6494:
        /*0044*/ 	.word	0x000020b0


	//   ....[1]....
        /*0048*/ 	.word	0x000030b0


	//   ....[2]....
        /*004c*/ 	.word	0x000052d0


	//   ....[3]....
        /*0050*/ 	.word	0x000060d0


	//   ....[4]....
        /*0054*/ 	.word	0x00008430


	//   ....[5]....
        /*0058*/ 	.word	0x00009230


	//   ....[6]....
        /*005c*/ 	.word	0x0000b5a0


	//   ....[7]....
        /*0060*/ 	.word	0x0000c3c0


	//----- nvinfo : EIATTR_EXIT_INSTR_OFFSETS
	.align		4
.L_6495:
        /*0064*/ 	.byte	0x04, 0x1c
        /*0066*/ 	.short	(.L_6497 - .L_6496)


	//   ....[0]....
.L_6496:
        /*0068*/ 	.word	0x00009510


	//   ....[1]....
        /*006c*/ 	.word	0x0000b950


	//   ....[2]....
        /*0070*/ 	.word	0x0000b970


	//   ....[3]....
        /*0074*/ 	.word	0x0000ba00


	//   ....[4]....
        /*0078*/ 	.word	0x0000ba20


	//   ....[5]....
        /*007c*/ 	.word	0x0000ba40


	//   ....[6]....
        /*0080*/ 	.word	0x0000bad0


	//   ....[7]....
        /*0084*/ 	.word	0x0000bb10


	//   ....[8]....
        /*0088*/ 	.word	0x0000bbb0


	//   ....[9]....
        /*008c*/ 	.word	0x0000bc00


	//   ....[10]....
        /*0090*/ 	.word	0x0000bc30


	//   ....[11]....
        /*0094*/ 	.word	0x0000bcf0


	//   ....[12]....
        /*0098*/ 	.word	0x0000be60


	//   ....[13]....
        /*009c*/ 	.word	0x0000bfd0


	//   ....[14]....
        /*00a0*/ 	.word	0x0000c130


	//   ....[15]....
        /*00a4*/ 	.word	0x0000c160


	//   ....[16]....
        /*00a8*/ 	.word	0x0000c180


	//   ....[17]....
        /*00ac*/ 	.word	0x0000c220


	//   ....[18]....
        /*00b0*/ 	.word	0x0000c260


	//   ....[19]....
        /*00b4*/ 	.word	0x0000c3d0


	//   ....[20]....
        /*00b8*/ 	.word	0x0000c4e0


	//   ....[21]....
        /*00bc*/ 	.word	0x0000c620


	//   ....[22]....
        /*00c0*/ 	.word	0x0000c660


	//----- nvinfo : EIATTR_MAX_THREADS
	.align		4
.L_6497:
        /*00c4*/ 	.byte	0x04, 0x05
        /*00c6*/ 	.short	(.L_6499 - .L_6498)
.L_6498:
        /*00c8*/ 	.word	0x00000080
        /*00cc*/ 	.word	0x00000001
        /*00d0*/ 	.word	0x00000001


	//----- nvinfo : EIATTR_CRS_STACK_SIZE
	.align		4
.L_6499:
        /*00d4*/ 	.byte	0x04, 0x1e
        /*00d6*/ 	.short	(.L_6501 - .L_6500)
.L_6500:
        /*00d8*/ 	.word	0x00000000


	//----- nvinfo : EIATTR_CBANK_PARAM_SIZE
	.align		4
.L_6501:
        /*00dc*/ 	.byte	0x03, 0x19
        /*00de*/ 	.short	0x0228


	//----- nvinfo : EIATTR_PARAM_CBANK
	.align		4
        /*00e0*/ 	.byte	0x04, 0x0a
        /*00e2*/ 	.short	(.L_6503 - .L_6502)
	.align		4
.L_6502:
        /*00e4*/ 	.word	index@(.nv.constant0._ZN2at6native18elementwise_kernelILi128ELi4EZNS0_15gpu_kernel_implIZNS0_50_GLOBAL__N__2680c7bb_12_PowKernel_cu_7dd49032_317029pow_tensor_scalar_kernel_implIiiEEvRNS_18TensorIteratorBaseET0_EUliE1_EEvS6_RKT_EUliE_EEviT1_)
        /*00e8*/ 	.short	0x0380
        /*00ea*/ 	.short	0x0228


	//----- nvinfo : EIATTR_SW_WAR
	.align		4
.L_6503:
        /*00ec*/ 	.byte	0x04, 0x36
        /*00ee*/ 	.short	(.L_6505 - .L_6504)
.L_6504:
        /*00f0*/ 	.word	0x00000008
.L_6505:


//--------------------- .nv.info._ZN2at6native27unrolled_elementwise_kernelIZNS0_50_GLOBAL__N__2680c7bb_12_PowKernel_cu_7dd49032_317029pow_tensor_scalar_kernel_implIiiEEvRNS_18TensorIteratorBaseET0_EUliE1_St5arrayIPcLm2EELi4E23TrivialOffsetCalculatorILi1EjESC_NS0_6memory12LoadWithCastILi1EEENSD_13StoreWithCastILi1EEEEEviT_S6_T2_T3_T4_T5_ --------------------------
	.section	.nv.info._ZN2at6native27unrolled_elementwise_kernelIZNS0_50_GLOBAL__N__2680c7bb_12_PowKernel_cu_7dd49032_317029pow_tensor_scalar_kernel_implIiiEEvRNS_18TensorIteratorBaseET0_EUliE1_St5arrayIPcLm2EELi4E23TrivialOffsetCalculatorILi1EjESC_NS0_6memory12LoadWithCastILi1EEENSD_13StoreWithCastILi1EEEEEviT_S6_T2_T3_T4_T5_,"",@"SHT_CUDA_INFO"
	.sectionflags	@""
	.align	4


	//----- nvinfo : EIATTR_CUDA_API_VERSION
	.align		4
        /*0000*/ 	.byte	0x04, 0x37
        /*0002*/ 	.short	(.L_6507 - .L_6506)
.L_6506:
        /*0004*/ 	.word	0x00000082


	//----- nvinfo : EIATTR_KPARAM_INFO
	.align		4
.L_6507:
        /*0008*/ 	.byte	0x04, 0x17
        /*000a*/ 	.short	(.L_6509 - .L_6508)
.L_6508:
        /*000c*/ 	.word	0x00000000
        /*0010*/ 	.short	0x0006
        /*0012*/ 	.short	0x002c
        /*0014*/ 	.byte	0x00, 0xf0, 0x21, 0x00


	//----- nvinfo : EIATTR_KPARAM_INFO
	.align		4
.L_6509:
        /*0018*/ 	.byte	0x04, 0x17
        /*001a*/ 	.short	(.L_6511 - .L_6510)
.L_6510:
        /*001c*/ 	.word	0x00000000
        /*0020*/ 	.short	0x0005
        /*0022*/ 	.short	0x0024
        /*0024*/ 	.byte	0x00, 0xf0, 0x21, 0x00


	//----- nvinfo : EIATTR_KPARAM_INFO
	.align		4
.L_6511:
        /*0028*/ 	.byte	0x04, 0x17
        /*002a*/ 	.short	(.L_6513 - .L_6512)
.L_6512:
        /*002c*/ 	.word	0x00000000
        /*0030*/ 	.short	0x0004
        /*0032*/ 	.short	0x0021
        /*0034*/ 	.byte	0x00, 0xf0, 0x05, 0x00


	//----- nvinfo : EIATTR_KPARAM_INFO
	.align		4
.L_6513:
        /*0038*/ 	.byte	0x04, 0x17
        /*003a*/ 	.short	(.L_6515 - .L_6514)
.L_6514:
        /*003c*/ 	.word	0x00000000
        /*0040*/ 	.short	0x0003
        /*0042*/ 	.short	0x0020
        /*0044*/ 	.byte	0x00, 0xf0, 0x05, 0x00


	//----- nvinfo : EIATTR_KPARAM_INFO
	.align		4
.L_6515:
        /*0048*/ 	.byte	0x04, 0x17
        /*004a*/ 	.short	(.L_6517 - .L_6516)
.L_6516:
        /*004c*/ 	.word	0x00000000
        /*0050*/ 	.short	0x0002
        /*0052*/ 	.short	0x0010
        /*0054*/ 	.byte	0x00, 0xf0, 0x41, 0x00


	//----- nvinfo : EIATTR_KPARAM_INFO
	.align		4
.L_6517:
        /*0058*/ 	.byte	0x04, 0x17
        /*005a*/ 	.short	(.L_6519 - .L_6518)
.L_6518:
        /*005c*/ 	.word	0x00000000
        /*0060*/ 	.short	0x0001
        /*0062*/ 	.short	0x0008
        /*0064*/ 	.byte	0x00, 0xf0, 0x21, 0x00


	//----- nvinfo : EIATTR_KPARAM_INFO
	.align		4
.L_6519:
        /*0068*/ 	.byte	0x04, 0x17
        /*006a*/ 	.short	(.L_6521 - .L_6520)
.L_6520:
        /*006c*/ 	.word	0x00000000
        /*0070*/ 	.short	0x0000
        /*0072*/ 	.short	0x0000
        /*0074*/ 	.byte	0x00, 0xf0, 0x11, 0x00


	//----- nvinfo : EIATTR_SPARSE_MMA_MASK
	.align		4
.L_6521:
        /*0078*/ 	.byte	0x03, 0x50
        /*007a*/ 	.short	0x0000


	//----- nvinfo : EIATTR_MAXREG_COUNT
	.align		4
        /*007c*/ 	.byte	0x03, 0x1b
        /*007e*/ 	.short	0x00ff


	//----- nvinfo : EIATTR_EXTERNS
	.align		4
        /*0080*/ 	.byte	0x04, 0x0f
        /*0082*/ 	.short	(.L_6523 - .L_6522)


	//   ....[0]....
	.align		4
.L_6522:
        /*0084*/ 	.word	index@(__assertfail)


	//----- nvinfo : EIATTR_MERCURY_ISA_VERSION
	.align		4
.L_6523:
        /*0088*/ 	.byte	0x03, 0x5f
        /*008a*/ 	.short	0x0101


	//----- nvinfo : EIATTR_VRC_CTA_INIT_COUNT
	.align		4
        /*008c*/ 	.byte	0x02, 0x4a
	.zero		1
	.zero		1


	//----- nvinfo : EIATTR_SYSCALL_OFFSETS
	.align		4
        /*0090*/ 	.byte	0x04, 0x46
        /*0092*/ 	.short	(.L_6525 - .L_6524)


	//   ....[0]....
.L_6524:
        /*0094*/ 	.word	0x00000dc0


	//   ....[1]....
        /*0098*/ 	.word	0x00001ce0


	//   ....[2]....
        /*009c*/ 	.word	0x00002b50


	//   ....[3]....
        /*00a0*/ 	.word	0x000039c0


	//   ....[4]....
        /*00a4*/ 	.word	0x00005340


	//   ....[5]....
        /*00a8*/ 	.word	0x000060c0


	//   ....[6]....
        /*00ac*/ 	.word	0x00006f50


	//   ....[7]....
        /*00b0*/ 	.word	0x00007dc0


	//----- nvinfo : EIATTR_EXIT_INSTR_OFFSETS
	.align		4
.L_6525:
        /*00b4*/ 	.byte	0x04, 0x1c
        /*00b6*/ 	.short	(.L_6527 - .L_6526)


	//   ....[0]....
.L_6526:
        /*00b8*/ 	.word	0x00007220


	//   ....[1]....
        /*00bc*/ 	.word	0x00007350


	//   ....[2]....
        /*00c0*/ 	.word	0x00007370


	//   ....[3]....
        /*00c4*/ 	.word	0x00007400


	//   ....[4]....
        /*00c8*/ 	.word	0x00007420


	//   ....[5]....
        /*00cc*/ 	.word	0x00007440


	//   ....[6]....
        /*00d0*/ 	.word	0x000074d0


	//   ....[7]....
        /*00d4*/ 	.word	0x00007510


	//   ....[8]....
        /*00d8*/ 	.word	0x000075b0


	//   ....[9]....
        /*00dc*/ 	.word	0x00007600


	//   ....[10]....
        /*00e0*/ 	.word	0x00007630


	//   ....[11]....
        /*00e4*/ 	.word	0x000076f0


	//   ....[12]....
        /*00e8*/ 	.word	0x00007860


	//   ....[13]....
        /*00ec*/ 	.word	0x000079d0


	//   ....[14]....
        /*00f0*/ 	.word	0x00007b30


	//   ....[15]....
        /*00f4*/ 	.word	0x00007b60


	//   ....[16]....
        /*00f8*/ 	.word	0x00007b80


	//   ....[17]....
        /*00fc*/ 	.word	0x00007c20


	//   ....[18]....
        /*0100*/ 	.word	0x00007c60


	//   ....[19]....
        /*0104*/ 	.word	0x00007dd0


	//   ....[20]....
        /*0108*/ 	.word	0x00007ee0


	//   ....[21]....
        /*010c*/ 	.word	0x00008020


	//   ....[22]....
        /*0110*/ 	.word	0x00008060


	//----- nvinfo : EIATTR_MAX_THREADS
	.align		4
.L_6527:
        /*0114*/ 	.byte	0x04, 0x05
        /*0116*/ 	.short	(.L_6529 - .L_6528)
.L_6528:
        /*0118*/ 	.word	0x00000080
        /*011c*/ 	.word	0x00000001
        /*0120*/ 	.word	0x00000001


	//----- nvinfo : EIATTR_CRS_STACK_SIZE
	.align		4
.L_6529:
        /*0124*/ 	.byte	0x04, 0x1e
        /*0126*/ 	.short	(.L_6531 - .L_6530)
.L_6530:
        /*0128*/ 	.word	0x00000000


	//----- nvinfo : EIATTR_CBANK_PARAM_SIZE
	.align		4
.L_6531:
        /*012c*/ 	.byte	0x03, 0x19
        /*012e*/ 	.short	0x0034


	//----- nvinfo : EIATTR_PARAM_CBANK
	.align		4
        /*0130*/ 	.byte	0x04, 0x0a
        /*0132*/ 	.short	(.L_6533 - .L_6532)
	.align		4
.L_6532:
        /*0134*/ 	.word	index@(.nv.constant0._ZN2at6native27unrolled_elementwise_kernelIZNS0_50_GLOBAL__N__2680c7bb_12_PowKernel_cu_7dd49032_317029pow_tensor_scalar_kernel_implIiiEEvRNS_18TensorIteratorBaseET0_EUliE1_St5arrayIPcLm2EELi4E23TrivialOffsetCalculatorILi1EjESC_NS0_6memory12LoadWithCastILi1EEENSD_13StoreWithCastILi1EEEEEviT_S6_T2_T3_T4_T5_)
        /*0138*/ 	.short	0x0380
        /*013a*/ 	.short	0x0034


	//----- nvinfo : EIATTR_SW_WAR
	.align		4
.L_6533:
        /*013c*/ 	.byte	0x04, 0x36
        /*013e*/ 	.short	(.L_6535 - .L_6534)
.L_6534:
        /*0140*/ 	.word	0x00000008
.L_6535:


//--------------------- .nv.info._ZN2at6native18elementwise_kernelILi128ELi2EZNS0_22gpu_kernel_impl_nocastIZNS0_50_GLOBAL__N__2680c7bb_12_PowKernel_cu_7dd49032_317029pow_tensor_scalar_kernel_implIiiEEvRNS_18TensorIteratorBaseET0_EUliE1_EEvS6_RKT_EUliE_EEviT1_ --------------------------
	.section	.nv.info._ZN2at6native18elementwise_kernelILi128ELi2EZNS0_22gpu_kernel_impl_nocastIZNS0_50_GLOBAL__N__2680c7bb_12_PowKernel_cu_7dd49032_317029pow_tensor_scalar_kernel_implIiiEEvRNS_18TensorIteratorBaseET0_EUliE1_EEvS6_RKT_EUliE_EEviT1_,"",@"SHT_CUDA_INFO"
	.sectionflags	@""
	.align	4


	//----- nvinfo : EIATTR_CUDA_API_VERSION
	.align		4
        /*0000*/ 	.byte	0x04, 0x37
        /*0002*/ 	.short	(.L_6537 - .L_6536)
.L_6536:
        /*0004*/ 	.word	0x00000082


	//----- nvinfo : EIATTR_KPARAM_INFO
	.align		4
.L_6537:
        /*0008*/ 	.byte	0x04, 0x17
        /*000a*/ 	.short	(.L_6539 - .L_6538)
.L_6538:
        /*000c*/ 	.word	0x00000000
        /*0010*/ 	.short	0x0001
        /*0012*/ 	.short	0x0008
        /*0014*/ 	.byte	0x00, 0xf0, 0x61, 0x08


	//----- nvinfo : EIATTR_KPARAM_INFO
	.align		4
.L_6539:
        /*0018*/ 	.byte	0x04, 0x17
        /*001a*/ 	.short	(.L_6541 - .L_6540)
.L_6540:
        /*001c*/ 	.word	0x00000000
        /*0020*/ 	.short	0x0000
        /*0022*/ 	.short	0x0000
        /*0024*/ 	.byte	0x00, 0xf0, 0x11, 0x00


	//----- nvinfo : EIATTR_SPARSE_MMA_MASK
	.align		4
.L_6541:
        /*0028*/ 	.byte	0x03, 0x50
        /*002a*/ 	.short	0x0000


	//----- nvinfo : EIATTR_MAXREG_COUNT
	.align		4
        /*002c*/ 	.byte	0x03, 0x1b
        /*002e*/ 	.short	0x0080


	//----- nvinfo : EIATTR_MERCURY_ISA_VERSION
	.align		4
        /*0030*/ 	.byte	0x03, 0x5f
        /*0032*/ 	.short	0x0101


	//----- nvinfo : EIATTR_VRC_CTA_INIT_COUNT
	.align		4
        /*0034*/ 	.byte	0x02, 0x4a
	.zero		1
	.zero		1


	//----- nvinfo : EIATTR_EXIT_INSTR_OFFSETS
	.align		4
        /*0038*/ 	.byte	0x04, 0x1c
        /*003a*/ 	.short	(.L_6543 - .L_6542)


	//   ....[0]....
.L_6542:
        /*003c*/ 	.word	0x000003b0


	//   ....[1]....
        /*0040*/ 	.word	0x00000650


	//   ....[2]....
        /*0044*/ 	.word	0x00001cb0


	//   ....[3]....
        /*0048*/ 	.word	0x00003230


	//----- nvinfo : EIATTR_MAX_THREADS
	.align		4
.L_6543:
        /*004c*/ 	.byte	0x04, 0x05
        /*004e*/ 	.short	(.L_6545 - .L_6544)
.L_6544:
        /*0050*/ 	.word	0x00000080
        /*0054*/ 	.word	0x00000001
        /*0058*/ 	.word	0x00000001


	//----- nvinfo : EIATTR_CRS_STACK_SIZE
	.align		4
.L_6545:
        /*005c*/ 	.byte	0x04, 0x1e
        /*005e*/ 	.short	(.L_6547 - .L_6546)
.L_6546:
        /*0060*/ 	.word	0x00000000


	//----- nvinfo : EIATTR_CBANK_PARAM_SIZE
	.align		4
.L_6547:
        /*0064*/ 	.byte	0x03, 0x19
        /*0066*/ 	.short	0x0220


	//----- nvinfo : EIATTR_PARAM_CBANK
	.align		4
        /*0068*/ 	.byte	0x04, 0x0a
        /*006a*/ 	.short	(.L_6549 - .L_6548)
	.align		4
.L_6548:
        /*006c*/ 	.word	index@(.nv.constant0._ZN2at6native18elementwise_kernelILi128ELi2EZNS0_22gpu_kernel_impl_nocastIZNS0_50_GLOBAL__N__2680c7bb_12_PowKernel_cu_7dd49032_317029pow_tensor_scalar_kernel_implIiiEEvRNS_18TensorIteratorBaseET0_EUliE1_EEvS6_RKT_EUliE_EEviT1_)
        /*0070*/ 	.short	0x0380
        /*0072*/ 	.short	0x0220


	//----- nvinfo : EIATTR_SW_WAR
	.align		4
.L_6549:
        /*0074*/ 	.byte	0x04, 0x36
        /*0076*/ 	.short	(.L_6551 - .L_6550)
.L_6550:
        /*0078*/ 	.word	0x00000008
.L_6551:


//--------------------- .nv.info._ZN2at6native27unrolled_elementwise_kernelIZNS0_50_GLOBAL__N__2680c7bb_12_PowKernel_cu_7dd49032_317029pow_tensor_scalar_kernel_implIiiEEvRNS_18TensorIteratorBaseET0_EUliE1_St5arrayIPcLm2EELi4E23TrivialOffsetCalculatorILi1EjESC_NS0_6memory15LoadWithoutCastENSD_16StoreWithoutCastEEEviT_S6_T2_T3_T4_T5_ --------------------------
	.section	.nv.info._ZN2at6native27unrolled_elementwise_kernelIZNS0_50_GLOBAL__N__2680c7bb_12_PowKernel_cu_7dd49032_317029pow_tensor_scalar_kernel_implIiiEEvRNS_18TensorIteratorBaseET0_EUliE1_St5arrayIPcLm2EELi4E23TrivialOffsetCalculatorILi1EjESC_NS0_6memory15LoadWithoutCastENSD_16StoreWithoutCastEEEviT_S6_T2_T3_T4_T5_,"",@"SHT_CUDA_INFO"
	.sectionflags	@""
	.align	4


	//----- nvinfo : EIATTR_CUDA_API_VERSION
	.align		4
        /*0000*/ 	.byte	0x04, 0x37
        /*0002*/ 	.short	(.L_6553 - .L_6552)
.L_6552:
        /*0004*/ 	.word	0x00000082


	//----- nvinfo : EIATTR_KPARAM_INFO
	.align		4
.L_6553:
        /*0008*/ 	.byte	0x04, 0x17
        /*000a*/ 	.short	(.L_6555 - .L_6554)
.L_6554:
        /*000c*/ 	.word	0x00000000
        /*0010*/ 	.short	0x0006
        /*0012*/ 	.short	0x0023
        /*0014*/ 	.byte	0x00, 0xf0, 0x05, 0x00


	//----- nvinfo : EIATTR_KPARAM_INFO
	.align		4
.L_6555:
        /*0018*/ 	.byte	0x04, 0x17
        /*001a*/ 	.short	(.L_6557 - .L_6556)
.L_6556:
        /*001c*/ 	.word	0x00000000
        /*0020*/ 	.short	0x0005
        /*0022*/ 	.short	0x0022
        /*0024*/ 	.byte	0x00, 0xf0, 0x05, 0x00


	//----- nvinfo : EIATTR_KPARAM_INFO
	.align		4
.L_6557:
        /*0028*/ 	.byte	0x04, 0x17
        /*002a*/ 	.short	(.L_6559 - .L_6558)
.L_6558:
        /*002c*/ 	.word	0x00000000
        /*0030*/ 	.short	0x0004
        /*0032*/ 	.short	0x0021
        /*0034*/ 	.byte	0x00, 0xf0, 0x05, 0x00


	//----- nvinfo : EIATTR_KPARAM_INFO
	.align		4
.L_6559:
        /*0038*/ 	.byte	0x04, 0x17
        /*003a*/ 	.short	(.L_6561 - .L_6560)
.L_6560:
        /*003c*/ 	.word	0x00000000
        /*0040*/ 	.short	0x0003
        /*0042*/ 	.short	0x0020
        /*0044*/ 	.byte	0x00, 0xf0, 0x05, 0x00


	//----- nvinfo : EIATTR_KPARAM_INFO
	.align		4
.L_6561:
        /*0048*/ 	.byte	0x04, 0x17
        /*004a*/ 	.short	(.L_6563 - .L_6562)
.L_6562:
        /*004c*/ 	.word	0x00000000
        /*0050*/ 	.short	0x0002
        /*0052*/ 	.short	0x0010
        /*0054*/ 	.byte	0x00, 0xf0, 0x41, 0x00


	//----- nvinfo : EIATTR_KPARAM_INFO
	.align		4
.L_6563:
        /*0058*/ 	.byte	0x04, 0x17
        /*005a*/ 	.short	(.L_6565 - .L_6564)
.L_6564:
        /*005c*/ 	.word	0x00000000
        /*0060*/ 	.short	0x0001
        /*0062*/ 	.short	0x0008
        /*0064*/ 	.byte	0x00, 0xf0, 0x21, 0x00


	//----- nvinfo : EIATTR_KPARAM_INFO
	.align		4
.L_6565:
        /*0068*/ 	.byte	0x04, 0x17
        /*006a*/ 	.short	(.L_6567 - .L_6566)
.L_6566:
        /*006c*/ 	.word	0x00000000
        /*0070*/ 	.short	0x0000
        /*0072*/ 	.short	0x0000
        /*0074*/ 	.byte	0x00, 0xf0, 0x11, 0x00


	//----- nvinfo : EIATTR_SPARSE_MMA_MASK
	.align		4
.L_6567:
        /*0078*/ 	.byte	0x03, 0x50
        /*007a*/ 	.short	0x0000


	//----- nvinfo : EIATTR_MAXREG_COUNT
	.align		4
        /*007c*/ 	.byte	0x03, 0x1b
        /*007e*/ 	.short	0x00ff


	//----- nvinfo : EIATTR_MERCURY_ISA_VERSION
	.align		4
        /*0080*/ 	.byte	0x03, 0x5f
        /*0082*/ 	.short	0x0101


	//----- nvinfo : EIATTR_VRC_CTA_INIT_COUNT
	.align		4
        /*0084*/ 	.byte	0x02, 0x4a
	.zero		1
	.zero		1


	//----- nvinfo : EIATTR_EXIT_INSTR_OFFSETS
	.align		4
        /*0088*/ 	.byte	0x04, 0x1c
        /*008a*/ 	.short	(.L_6569 - .L_6568)


	//   ....[0]....
.L_6568:
        /*008c*/ 	.word	0x00000e80


	//   ....[1]....
        /*0090*/ 	.word	0x00000ed0


	//----- nvinfo : EIATTR_MAX_THREADS
	.align		4
.L_6569:
        /*0094*/ 	.byte	0x04, 0x05
        /*0096*/ 	.short	(.L_6571 - .L_6570)
.L_6570:
        /*0098*/ 	.word	0x00000080
        /*009c*/ 	.word	0x00000001
        /*00a0*/ 	.word	0x00000001


	//----- nvinfo : EIATTR_CRS_STACK_SIZE
	.align		4
.L_6571:
        /*00a4*/ 	.byte	0x04, 0x1e
        /*00a6*/ 	.short	(.L_6573 - .L_6572)
.L_6572:
        /*00a8*/ 	.word	0x00000000


	//----- nvinfo : EIATTR_CBANK_PARAM_SIZE
	.align		4
.L_6573:
        /*00ac*/ 	.byte	0x03, 0x19
        /*00ae*/ 	.short	0x0024


	//----- nvinfo : EIATTR_PARAM_CBANK
	.align		4
        /*00b0*/ 	.byte	0x04, 0x0a
        /*00b2*/ 	.short	(.L_6575 - .L_6574)
	.align		4
.L_6574:
        /*00b4*/ 	.word	index@(.nv.constant0._ZN2at6native27unrolled_elementwise_kernelIZNS0_50_GLOBAL__N__2680c7bb_12_PowKernel_cu_7dd49032_317029pow_tensor_scalar_kernel_implIiiEEvRNS_18TensorIteratorBaseET0_EUliE1_St5arrayIPcLm2EELi4E23TrivialOffsetCalculatorILi1EjESC_NS0_6memory15LoadWithoutCastENSD_16StoreWithoutCastEEEviT_S6_T2_T3_T4_T5_)
        /*00b8*/ 	.short	0x0380
        /*00ba*/ 	.short	0x0024


	//----- nvinfo : EIATTR_SW_WAR
	.align		4
.L_6575:
        /*00bc*/ 	.byte	0x04, 0x36
        /*00be*/ 	.short	(.L_6577 - .L_6576)
.L_6576:
        /*00c0*/ 	.word	0x00000008
.L_6577:


//--------------------- .nv.info._ZN2at6native29vectorized_elementwise_kernelILi2EZNS0_50_GLOBAL__N__2680c7bb_12_PowKernel_cu_7dd49032_317029pow_tensor_scalar_kernel_implIiiEEvRNS_18TensorIteratorBaseET0_EUliE1_St5arrayIPcLm2EEEEviS6_T1_ --------------------------
	.section	.nv.info._ZN2at6native29vectorized_elementwise_kernelILi2EZNS0_50_GLOBAL__N__2680c7bb_12_PowKernel_cu_7dd49032_317029pow_tensor_scalar_kernel_implIiiEEvRNS_18TensorIteratorBaseET0_EUliE1_St5arrayIPcLm2EEEEviS6_T1_,"",@"SHT_CUDA_INFO"
	.sectionflags	@""
	.align	4


	//----- nvinfo : EIATTR_CUDA_API_VERSION
	.align		4
        /*0000*/ 	.byte	0x04, 0x37
        /*0002*/ 	.short	(.L_6579 - .L_6578)
.L_6578:
        /*0004*/ 	.word	0x00000082


	//----- nvinfo : EIATTR_KPARAM_INFO
	.align		4
.L_6579:
        /*0008*/ 	.byte	0x04, 0x17
        /*000a*/ 	.short	(.L_6581 - .L_6580)
.L_6580:
        /*000c*/ 	.word	0x00000000
        /*0010*/ 	.short	0x0002
        /*0012*/ 	.short	0x0010
        /*0014*/ 	.byte	0x00, 0xf0, 0x41, 0x00


	//----- nvinfo : EIATTR_KPARAM_INFO
	.align		4
.L_6581:
        /*0018*/ 	.byte	0x04, 0x17
        /*001a*/ 	.short	(.L_6583 - .L_6582)
.L_6582:
        /*001c*/ 	.word	0x00000000
        /*0020*/ 	.short	0x0001
        /*0022*/ 	.short	0x0008
        /*0024*/ 	.byte	0x00, 0xf0, 0x21, 0x00


	//----- nvinfo : EIATTR_KPARAM_INFO
	.align		4
.L_6583:
        /*0028*/ 	.byte	0x04, 0x17
        /*002a*/ 	.short	(.L_6585 - .L_6584)
.L_6584:
        /*002c*/ 	.word	0x00000000
        /*0030*/ 	.short	0x0000
        /*0032*/ 	.short	0x0000
        /*0034*/ 	.byte	0x00, 0xf0, 0x11, 0x00


	//----- nvinfo : EIATTR_SPARSE_MMA_MASK
	.align		4
.L_6585:
        /*0038*/ 	.byte	0x03, 0x50
        /*003a*/ 	.short	0x0000


	//----- nvinfo : EIATTR_MAXREG_COUNT
	.align		4
        /*003c*/ 	.byte	0x03, 0x1b
        /*003e*/ 	.short	0x00ff


	//----- nvinfo : EIATTR_MERCURY_ISA_VERSION
	.align		4
        /*0040*/ 	.byte	0x03, 0x5f
        /*0042*/ 	.short	0x0101


	//----- nvinfo : EIATTR_VRC_CTA_INIT_COUNT
	.align		4
        /*0044*/ 	.byte	0x02, 0x4a
	.zero		1
	.zero		1


	//----- nvinfo : EIATTR_EXIT_INSTR_OFFSETS
	.align		4
        /*0048*/ 	.byte	0x04, 0x1c
        /*004a*/ 	.short	(.L_6587 - .L_6586)


	//   ....[0]....
.L_6586:
        /*004c*/ 	.word	0x00001c40


	//   ....[1]....
        /*0050*/ 	.word	0x00001c90


	//   ....[2]....
        /*0054*/ 	.word	0x000031d0


	//----- nvinfo : EIATTR_MAX_THREADS
	.align		4
.L_6587:
        /*0058*/ 	.byte	0x04, 0x05
        /*005a*/ 	.short	(.L_6589 - .L_6588)
.L_6588:
        /*005c*/ 	.word	0x00000080
        /*0060*/ 	.word	0x00000001
        /*0064*/ 	.word	0x00000001


	//----- nvinfo : EIATTR_CRS_STACK_SIZE
	.align		4
.L_6589:
        /*0068*/ 	.byte	0x04, 0x1e
        /*006a*/ 	.short	(.L_6591 - .L_6590)
.L_6590:
        /*006c*/ 	.word	0x00000000


	//----- nvinfo : EIATTR_CBANK_PARAM_SIZE
	.align		4
.L_6591:
        /*0070*/ 	.byte	0x03, 0x19
        /*0072*/ 	.short	0x0020


	//----- nvinfo : EIATTR_PARAM_CBANK
	.align		4
        /*0074*/ 	.byte	0x04, 0x0a
        /*0076*/ 	.short	(.L_6593 - .L_6592)
	.align		4
.L_6592:
        /*0078*/ 	.word	index@(.nv.constant0._ZN2at6native29vectorized_elementwise_kernelILi2EZNS0_50_GLOBAL__N__2680c7bb_12_PowKernel_cu_7dd49032_317029pow_tensor_scalar_kernel_implIiiEEvRNS_18TensorIteratorBaseET0_EUliE1_St5arrayIPcLm2EEEEviS6_T1_)
        /*007c*/ 	.short	0x0380
        /*007e*/ 	.short	0x0020


	//----- nvinfo : EIATTR_SW_WAR
	.align		4
.L_6593:
        /*0080*/ 	.byte	0x04, 0x36
        /*0082*/ 	.short	(.L_6595 - .L_6594)
.L_6594:
        /*0084*/ 	.word	0x00000008
.L_6595:


//--------------------- .nv.info._ZN2at6native29vectorized_elementwise_kernelILi4EZNS0_50_GLOBAL__N__2680c7bb_12_PowKernel_cu_7dd49032_317029pow_tensor_scalar_kernel_implIiiEEvRNS_18TensorIteratorBaseET0_EUliE1_St5arrayIPcLm2EEEEviS6_T1_ --------------------------
	.section	.nv.info._ZN2at6native29vectorized_elementwise_kernelILi4EZNS0_50_GLOBAL__N__2680c7bb_12_PowKernel_cu_7dd49032_317029pow_tensor_scalar_kernel_implIiiEEvRNS_18TensorIteratorBaseET0_EUliE1_St5arrayIPcLm2EEEEviS6_T1_,"",@"SHT_CUDA_INFO"
	.sectionflags	@""
	.align	4


	//----- nvinfo : EIATTR_CUDA_API_VERSION
	.align		4
        /*0000*/ 	.byte	0x04, 0x37
        /*0002*/ 	.short	(.L_6597 - .L_6596)
.L_6596:
        /*0004*/ 	.word	0x00000082


	//----- nvinfo : EIATTR_KPARAM_INFO
	.align		4
.L_6597:
        /*0008*/ 	.byte	0x04, 0x17
        /*000a*/ 	.short	(.L_6599 - .L_6598)
.L_6598:
        /*000c*/ 	.word	0x00000000
        /*0010*/ 	.short	0x0002
        /*0012*/ 	.short	0x0010
        /*0014*/ 	.byte	0x00, 0xf0, 0x41, 0x00


	//----- nvinfo : EIATTR_KPARAM_INFO
	.align		4
.L_6599:
        /*0018*/ 	.byte	0x04, 0x17
        /*001a*/ 	.short	(.L_6601 - .L_6600)
.L_6600:
        /*001c*/ 	.word	0x00000000
        /*0020*/ 	.short	0x0001
        /*0022*/ 	.short	0x0008
        /*0024*/ 	.byte	0x00, 0xf0, 0x21, 0x00


	//----- nvinfo : EIATTR_KPARAM_INFO
	.align		4
.L_6601:
        /*0028*/ 	.byte	0x04, 0x17
        /*002a*/ 	.short	(.L_6603 - .L_6602)
.L_6602:
        /*002c*/ 	.word	0x00000000
        /*0030*/ 	.short	0x0000
        /*0032*/ 	.short	0x0000
        /*0034*/ 	.byte	0x00, 0xf0, 0x11, 0x00


	//----- nvinfo : EIATTR_SPARSE_MMA_MASK
	.align		4
.L_6603:
        /*0038*/ 	.byte	0x03, 0x50
        /*003a*/ 	.short	0x0000


	//----- nvinfo : EIATTR_MAXREG_COUNT
	.align		4
        /*003c*/ 	.byte	0x03, 0x1b
        /*003e*/ 	.short	0x00ff


	//----- nvinfo : EIATTR_MERCURY_ISA_VERSION
	.align		4
        /*0040*/ 	.byte	0x03, 0x5f
        /*0042*/ 	.short	0x0101


	//----- nvinfo : EIATTR_VRC_CTA_INIT_COUNT
	.align		4
        /*0044*/ 	.byte	0x02, 0x4a
	.zero		1
	.zero		1


	//----- nvinfo : EIATTR_EXIT_INSTR_OFFSETS
	.align		4
        /*0048*/ 	.byte	0x04, 0x1c
        /*004a*/ 	.short	(.L_6605 - .L_6604)


	//   ....[0]....
.L_6604:
        /*004c*/ 	.word	0x00001c40


	//   ....[1]....
        /*0050*/ 	.word	0x00001c90


	//   ....[2]....
        /*0054*/ 	.word	0x00003190


	//----- nvinfo : EIATTR_MAX_THREADS
	.align		4
.L_6605:
        /*0058*/ 	.byte	0x04, 0x05
        /*005a*/ 	.short	(.L_6607 - .L_6606)
.L_6606:
        /*005c*/ 	.word	0x00000080
        /*0060*/ 	.word	0x00000001
        /*0064*/ 	.word	0x00000001


	//----- nvinfo : EIATTR_CRS_STACK_SIZE
	.align		4
.L_6607:
        /*0068*/ 	.byte	0x04, 0x1e
        /*006a*/ 	.short	(.L_6609 - .L_6608)
.L_6608:
        /*006c*/ 	.word	0x00000000


	//----- nvinfo : EIATTR_CBANK_PARAM_SIZE
	.align		4
.L_6609:
        /*0070*/ 	.byte	0x03, 0x19
        /*0072*/ 	.short	0x0020


	//----- nvinfo : EIATTR_PARAM_CBANK
	.align		4
        /*0074*/ 	.byte	0x04, 0x0a
        /*0076*/ 	.short	(.L_6611 - .L_6610)
	.align		4
.L_6610:
        /*0078*/ 	.word	index@(.nv.constant0._ZN2at6native29vectorized_elementwise_kernelILi4EZNS0_50_GLOBAL__N__2680c7bb_12_PowKernel_cu_7dd49032_317029pow_tensor_scalar_kernel_implIiiEEvRNS_18TensorIteratorBaseET0_EUliE1_St5arrayIPcLm2EEEEviS6_T1_)
        /*007c*/ 	.short	0x0380
        /*007e*/ 	.short	0x0020


	//----- nvinfo : EIATTR_SW_WAR
	.align		4
.L_6611:
        /*0080*/ 	.byte	0x04, 0x36
        /*0082*/ 	.short	(.L_6613 - .L_6612)
.L_6612:
        /*0084*/ 	.word	0x00000008
.L_6613:


//--------------------- .nv.info._ZN2at6native29vectorized_elementwise_kernelILi8EZNS0_50_GLOBAL__N__2680c7bb_12_PowKernel_cu_7dd49032_317029pow_tensor_scalar_kernel_implIiiEEvRNS_18TensorIteratorBaseET0_EUliE1_St5arrayIPcLm2EEEEviS6_T1_ --------------------------
	.section	.nv.info._ZN2at6native29vectorized_elementwise_kernelILi8EZNS0_50_GLOBAL__N__2680c7bb_12_PowKernel_cu_7dd49032_317029pow_tensor_scalar_kernel_implIiiEEvRNS_18TensorIteratorBaseET0_EUliE1_St5arrayIPcLm2EEEEviS6_T1_,"",@"SHT_CUDA_INFO"
	.sectionflags	@""
	.align	4


	//----- nvinfo : EIATTR_CUDA_API_VERSION
	.align		4
        /*0000*/ 	.byte	0x04, 0x37
        /*0002*/ 	.short	(.L_6615 - .L_6614)
.L_6614:
        /*0004*/ 	.word	0x00000082


	//----- nvinfo : EIATTR_KPARAM_INFO
	.align		4
.L_6615:
        /*0008*/ 	.byte	0x04, 0x17
        /*000a*/ 	.short	(.L_6617 - .L_6616)
.L_6616:
        /*000c*/ 	.word	0x00000000
        /*0010*/ 	.short	0x0002
        /*0012*/ 	.short	0x0010
        /*0014*/ 	.byte	0x00, 0xf0, 0x41, 0x00


	//----- nvinfo : EIATTR_KPARAM_INFO
	.align		4
.L_6617:
        /*0018*/ 	.byte	0x04, 0x17
        /*001a*/ 	.short	(.L_6619 - .L_6618)
.L_6618:
        /*001c*/ 	.word	0x00000000
        /*0020*/ 	.short	0x0001
        /*0022*/ 	.short	0x0008
        /*0024*/ 	.byte	0x00, 0xf0, 0x21, 0x00


	//----- nvinfo : EIATTR_KPARAM_INFO
	.align		4
.L_6619:
        /*0028*/ 	.byte	0x04, 0x17
        /*002a*/ 	.short	(.L_6621 - .L_6620)
.L_6620:
        /*002c*/ 	.word	0x00000000
        /*0030*/ 	.short	0x0000
        /*0032*/ 	.short	0x0000
        /*0034*/ 	.byte	0x00, 0xf0, 0x11, 0x00


	//----- nvinfo : EIATTR_SPARSE_MMA_MASK
	.align		4
.L_6621:
        /*0038*/ 	.byte	0x03, 0x50
        /*003a*/ 	.short	0x0000


	//----- nvinfo : EIATTR_MAXREG_COUNT
	.align		4
        /*003c*/ 	.byte	0x03, 0x1b
        /*003e*/ 	.short	0x00ff


	//----- nvinfo : EIATTR_MERCURY_ISA_VERSION
	.align		4
        /*0040*/ 	.byte	0x03, 0x5f
        /*0042*/ 	.short	0x0101


	//----- nvinfo : EIATTR_VRC_CTA_INIT_COUNT
	.align		4
        /*0044*/ 	.byte	0x02, 0x4a
	.zero		1
	.zero		1


	//----- nvinfo : EIATTR_EXIT_INSTR_OFFSETS
	.align		4
        /*0048*/ 	.byte	0x04, 0x1c
        /*004a*/ 	.short	(.L_6623 - .L_6622)


	//   ....[0]....
.L_6622:
        /*004c*/ 	.word	0x00000010


	//----- nvinfo : EIATTR_MAX_THREADS
	.align		4
.L_6623:
        /*0050*/ 	.byte	0x04, 0x05
        /*0052*/ 	.short	(.L_6625 - .L_6624)
.L_6624:
        /*0054*/ 	.word	0x00000080
        /*0058*/ 	.word	0x00000001
        /*005c*/ 	.word	0x00000001


	//----- nvinfo : EIATTR_CBANK_PARAM_SIZE
	.align		4
.L_6625:
        /*0060*/ 	.byte	0x03, 0x19
        /*0062*/ 	.short	0x0020


	//----- nvinfo : EIATTR_PARAM_CBANK
	.align		4
        /*0064*/ 	.byte	0x04, 0x0a
        /*0066*/ 	.short	(.L_6627 - .L_6626)
	.align		4
.L_6626:
        /*0068*/ 	.word	index@(.nv.constant0._ZN2at6native29vectorized_elementwise_kernelILi8EZNS0_50_GLOBAL__N__2680c7bb_12_PowKernel_cu_7dd49032_317029pow_tensor_scalar_kernel_implIiiEEvRNS_18TensorIteratorBaseET0_EUliE1_St5arrayIPcLm2EEEEviS6_T1_)
        /*006c*/ 	.short	0x0380
        /*006e*/ 	.short	0x0020


	//----- nvinfo : EIATTR_SW_WAR
	.align		4
.L_6627:
        /*0070*/ 	.byte	0x04, 0x36
        /*0072*/ 	.short	(.L_6629 - .L_6628)
.L_6628:
        /*0074*/ 	.word	0x00000008
.L_6629:


//--------------------- .nv.info._ZN2at6native18elementwise_kernelILi128ELi4EZNS0_15gpu_kernel_implIZNS0_50_GLOBAL__N__2680c7bb_12_PowKernel_cu_7dd49032_317029pow_tensor_scalar_kernel_implIiiEEvRNS_18TensorIteratorBaseET0_EUliE0_EEvS6_RKT_EUliE_EEviT1_ --------------------------
	.section	.nv.info._ZN2at6native18elementwise_kernelILi128ELi4EZNS0_15gpu_kernel_implIZNS0_50_GLOBAL__N__2680c7bb_12_PowKernel_cu_7dd49032_317029pow_tensor_scalar_kernel_implIiiEEvRNS_18TensorIteratorBaseET0_EUliE0_EEvS6_RKT_EUliE_EEviT1_,"",@"SHT_CUDA_INFO"
	.sectionflags	@""
	.align	4


	//----- nvinfo : EIATTR_CUDA_API_VERSION
	.align		4
        /*0000*/ 	.byte	0x04, 0x37
        /*0002*/ 	.short	(.L_6631 - .L_6630)
.L_6630:
        /*0004*/ 	.word	0x00000082


	//----- nvinfo : EIATTR_KPARAM_INFO
	.align		4
.L_6631:
        /*0008*/ 	.byte	0x04, 0x17
        /*000a*/ 	.short	(.L_6633 - .L_6632)
.L_6632:
        /*000c*/ 	.word	0x00000000
        /*0010*/ 	.short	0x0001
        /*0012*/ 	.short	0x0008
        /*0014*/ 	.byte	0x00, 0xf0, 0x81, 0x08


	//----- nvinfo : EIATTR_KPARAM_INFO
	.align		4
.L_6633:
        /*0018*/ 	.byte	0x04, 0x17
        /*001a*/ 	.short	(.L_6635 - .L_6634)
.L_6634:
        /*001c*/ 	.word	0x00000000
        /*0020*/ 	.short	0x0000
        /*0022*/ 	.short	0x0000
        /*0024*/ 	.byte	0x00, 0xf0, 0x11, 0x00


	//----- nvinfo : EIATTR_SPARSE_MMA_MASK
	.align		4
.L_6635:
        /*0028*/ 	.byte	0x03, 0x50
        /*002a*/ 	.short	0x0000


	//----- nvinfo : EIATTR_MAXREG_COUNT
	.align		4
        /*002c*/ 	.byte	0x03, 0x1b
        /*002e*/ 	.short	0x0080


	//----- nvinfo : EIATTR_EXTERNS
	.align		4
        /*0030*/ 	.byte	0x04, 0x0f
        /*0032*/ 	.short	(.L_6637 - .L_6636)


	//   ....[0]....
	.align		4
.L_6636:
        /*0034*/ 	.word	index@(__assertfail)


	//----- nvinfo : EIATTR_MERCURY_ISA_VERSION
	.align		4
.L_6637:
        /*0038*/ 	.byte	0x03, 0x5f
        /*003a*/ 	.short	0x0101


	//----- nvinfo : EIATTR_VRC_CTA_INIT_COUNT
	.align		4
        /*003c*/ 	.byte	0x02, 0x4a
	.zero		1
	.zero		1


	//----- nvinfo : EIATTR_SYSCALL_OFFSETS
	.align		4
        /*0040*/ 	.byte	0x04, 0x46
        /*0042*/ 	.short	(.L_6639 - .L_6638)


	//   ....[0]....
.L_6638:
        /*0044*/ 	.word	0x000020b0


	//   ....[1]....
        /*0048*/ 	.word	0x00002e90


	//   ....[2]....
        /*004c*/ 	.word	0x000050b0


	//   ....[3]....
        /*0050*/ 	.word	0x00005c90


	//   ....[4]....
        /*0054*/ 	.word	0x00007ff0


	//   ....[5]....
        /*0058*/ 	.word	0x00008bd0


	//   ....[6]....
        /*005c*/ 	.word	0x0000af40


	//   ....[7]....
        /*0060*/ 	.word	0x0000baf0


	//----- nvinfo : EIATTR_EXIT_INSTR_OFFSETS
	.align		4
.L_6639:
        /*0064*/ 	.byte	0x04, 0x1c
        /*0066*/ 	.short	(.L_6641 - .L_6640)


	//   ....[0]....
.L_6640:
        /*0068*/ 	.word	0x00008eb0


	//   ....[1]....
        /*006c*/ 	.word	0x0000b080


	//   ....[2]....
        /*0070*/ 	.word	0x0000b0a0


	//   ....[3]....
        /*0074*/ 	.word	0x0000b130


	//   ....[4]....
        /*0078*/ 	.word	0x0000b150


	//   ....[5]....
        /*007c*/ 	.word	0x0000b170


	//   ....[6]....
        /*0080*/ 	.word	0x0000b200


	//   ....[7]....
        /*0084*/ 	.word	0x0000b240


	//   ....[8]....
        /*0088*/ 	.word	0x0000b2e0


	//   ....[9]....
        /*008c*/ 	.word	0x0000b330


	//   ....[10]....
        /*0090*/ 	.word	0x0000b360


	//   ....[11]....
        /*0094*/ 	.word	0x0000b420


	//   ....[12]....
        /*0098*/ 	.word	0x0000b590


	//   ....[13]....
        /*009c*/ 	.word	0x0000b700


	//   ....[14]....
        /*00a0*/ 	.word	0x0000b860


	//   ....[15]....
        /*00a4*/ 	.word	0x0000b890


	//   ....[16]....
        /*00a8*/ 	.word	0x0000b8b0


	//   ....[17]....
        /*00ac*/ 	.word	0x0000b950


	//   ....[18]....
        /*00b0*/ 	.word	0x0000b990


	//   ....[19]....
        /*00b4*/ 	.word	0x0000bb00


	//   ....[20]....
        /*00b8*/ 	.word	0x0000bc10


	//   ....[21]....
        /*00bc*/ 	.word	0x0000bd50


	//   ....[22]....
        /*00c0*/ 	.word	0x0000bd90


	//----- nvinfo : EIATTR_MAX_THREADS
	.align		4
.L_6641:
        /*00c4*/ 	.byte	0x04, 0x05
        /*00c6*/ 	.short	(.L_6643 - .L_6642)
.L_6642:
        /*00c8*/ 	.word	0x00000080
        /*00cc*/ 	.word	0x00000001
        /*00d0*/ 	.word	0x00000001


	//----- nvinfo : EIATTR_CRS_STACK_SIZE
	.align		4
.L_6643:
        /*00d4*/ 	.byte	0x04, 0x1e
        /*00d6*/ 	.short	(.L_6645 - .L_6644)
.L_6644:
        /*00d8*/ 	.word	0x00000000


	//----- nvinfo : EIATTR_CBANK_PARAM_SIZE
	.align		4
.L_6645:
        /*00dc*/ 	.byte	0x03, 0x19
        /*00de*/ 	.short	0x0228


	//----- nvinfo : EIATTR_PARAM_CBANK
	.align		4
        /*00e0*/ 	.byte	0x04, 0x0a
        /*00e2*/ 	.short	(.L_6647 - .L_6646)
	.align		4
.L_6646:
        /*00e4*/ 	.word	index@(.nv.constant0._ZN2at6native18elementwise_kernelILi128ELi4EZNS0_15gpu_kernel_implIZNS0_50_GLOBAL__N__2680c7bb_12_PowKernel_cu_7dd49032_317029pow_tensor_scalar_kernel_implIiiEEvRNS_18TensorIteratorBaseET0_EUliE0_EEvS6_RKT_EUliE_EEviT1_)
        /*00e8*/ 	.short	0x0380
        /*00ea*/ 	.short	0x0228


	//----- nvinfo : EIATTR_SW_WAR
	.align		4
.L_6647:
        /*00ec*/ 	.byte	0x04, 0x36
        /*00ee*/ 	.short	(.L_6649 - .L_6648)
.L_6648:
        /*00f0*/ 	.word	0x00000008
.L_6649:


//--------------------- .nv.info._ZN2at6native27unrolled_elementwise_kernelIZNS0_50_GLOBAL__N__2680c7bb_12_PowKernel_cu_7dd49032_317029pow_tensor_scalar_kernel_implIiiEEvRNS_18TensorIteratorBaseET0_EUliE0_St5arrayIPcLm2EELi4E23TrivialOffsetCalculatorILi1EjESC_NS0_6memory12LoadWithCastILi1EEENSD_13StoreWithCastILi1EEEEEviT_S6_T2_T3_T4_T5_ --------------------------
	.section	.nv.info._ZN2at6native27unrolled_elementwise_kernelIZNS0_50_GLOBAL__N__2680c7bb_12_PowKernel_cu_7dd49032_317029pow_tensor_scalar_kernel_implIiiEEvRNS_18TensorIteratorBaseET0_EUliE0_St5arrayIPcLm2EELi4E23TrivialOffsetCalculatorILi1EjESC_NS0_6memory12LoadWithCastILi1EEENSD_13StoreWithCastILi1EEEEEviT_S6_T2_T3_T4_T5_,"",@"SHT_CUDA_INFO"
	.sectionflags	@""
	.align	4


	//----- nvinfo : EIATTR_CUDA_API_VERSION
	.align		4
        /*0000*/ 	.byte	0x04, 0x37
        /*0002*/ 	.short	(.L_6651 - .L_6650)
.L_6650:
        /*0004*/ 	.word	0x00000082


	//----- nvinfo : EIATTR_KPARAM_INFO
	.align		4
.L_6651:
        /*0008*/ 	.byte	0x04, 0x17
        /*000a*/ 	.short	(.L_6653 - .L_6652)
.L_6652:
        /*000c*/ 	.word	0x00000000
        /*0010*/ 	.short	0x0006
        /*0012*/ 	.short	0x002c
        /*0014*/ 	.byte	0x00, 0xf0, 0x21, 0x00


	//----- nvinfo : EIATTR_KPARAM_INFO
	.align		4
.L_6653:
        /*0018*/ 	.byte	0x04, 0x17
        /*001a*/ 	.short	(.L_6655 - .L_6654)
.L_6654:
        /*001c*/ 	.word	0x00000000
        /*0020*/ 	.short	0x0005
        /*0022*/ 	.short	0x0024
        /*0024*/ 	.byte	0x00, 0xf0, 0x21, 0x00


	//----- nvinfo : EIATTR_KPARAM_INFO
	.align		4
.L_6655:
        /*0028*/ 	.byte	0x04, 0x17
        /*002a*/ 	.short	(.L_6657 - .L_6656)
.L_6656:
        /*002c*/ 	.word	0x00000000
        /*0030*/ 	.short	0x0004
        /*0032*/ 	.short	0x0021
        /*0034*/ 	.byte	0x00, 0xf0, 0x05, 0x00


	//----- nvinfo : EIATTR_KPARAM_INFO
	.align		4
.L_6657:
        /*0038*/ 	.byte	0x04, 0x17
        /*003a*/ 	.short	(.L_6659 - .L_6658)
.L_6658:
        /*003c*/ 	.word	0x00000000
        /*0040*/ 	.short	0x0003
        /*0042*/ 	.short	0x0020
        /*0044*/ 	.byte	0x00, 0xf0, 0x05, 0x00


	//----- nvinfo : EIATTR_KPARAM_INFO
	.align		4
.L_6659:
        /*0048*/ 	.byte	0x04, 0x17
        /*004a*/ 	.short	(.L_6661 - .L_6660)
.L_6660:
        /*004c*/ 	.word	0x00000000
        /*0050*/ 	.short	0x0002
        /*0052*/ 	.short	0x0010
        /*0054*/ 	.byte	0x00, 0xf0, 0x41, 0x00


	//----- nvinfo : EIATTR_KPARAM_INFO
	.align		4
.L_6661:
        /*0058*/ 	.byte	0x04, 0x17
        /*005a*/ 	.short	(.L_6663 - .L_6662)
.L_6662:
        /*005c*/ 	.word	0x00000000
        /*0060*/ 	.short	0x0001
        /*0062*/ 	.short	0x0008
        /*0064*/ 	.byte	0x00, 0xf0, 0x21, 0x00


	//----- nvinfo : EIATTR_KPARAM_INFO
	.align		4
.L_6663:
        /*0068*/ 	.byte	0x04, 0x17
        /*006a*/ 	.short	(.L_6665 - .L_6664)
.L_6664:
        /*006c*/ 	.word	0x00000000
        /*0070*/ 	.short	0x0000
        /*0072*/ 	.short	0x0000
        /*0074*/ 	.byte	0x00, 0xf0, 0x11, 0x00


	//----- nvinfo : EIATTR_SPARSE_MMA_MASK
	.align		4
.L_6665:
        /*0078*/ 	.byte	0x03, 0x50
        /*007a*/ 	.short	0x0000


	//----- nvinfo : EIATTR_MAXREG_COUNT
	.align		4
        /*007c*/ 	.byte	0x03, 0x1b
        /*007e*/ 	.short	0x00ff


	//----- nvinfo : EIATTR_EXTERNS
	.align		4
        /*0080*/ 	.byte	0x04, 0x0f
        /*0082*/ 	.short	(.L_6667 - .L_6666)


	//   ....[0]....
	.align		4
.L_6666:
        /*0084*/ 	.word	index@(__assertfail)


	//----- nvinfo : EIATTR_MERCURY_ISA_VERSION
	.align		4
.L_6667:
        /*0088*/ 	.byte	0x03, 0x5f
        /*008a*/ 	.short	0x0101


	//----- nvinfo : EIATTR_VRC_CTA_INIT_COUNT
	.align		4
        /*008c*/ 	.byte	0x02, 0x4a
	.zero		1
	.zero		1


	//----- nvinfo : EIATTR_SYSCALL_OFFSETS
	.align		4
        /*0090*/ 	.byte	0x04, 0x46
        /*0092*/ 	.short	(.L_6669 - .L_6668)


	//   ....[0]....
.L_6668:
        /*0094*/ 	.word	0x00000dc0


	//   ....[1]....
        /*0098*/ 	.word	0x00001ce0


	//   ....[2]....
        /*009c*/ 	.word	0x00002b50


	//   ....[3]....
        /*00a0*/ 	.word	0x000039c0


	//   ....[4]....
        /*00a4*/ 	.word	0x000047f0


	//   ....[5]....
        /*00a8*/ 	.word	0x00005520


	//   ....[6]....
        /*00ac*/ 	.word	0x000063b0


	//   ....[7]....
        /*00b0*/ 	.word	0x00007220


	//----- nvinfo : EIATTR_EXIT_INSTR_OFFSETS
	.align		4
.L_6669:
        /*00b4*/ 	.byte	0x04, 0x1c
        /*00b6*/ 	.short	(.L_6671 - .L_6670)


	//   ....[0]....
.L_6670:
        /*00b8*/ 	.word	0x00006680


	//   ....[1]....
        /*00bc*/ 	.word	0x000067b0


	//   ....[2]....
        /*00c0*/ 	.word	0x000067d0


	//   ....[3]....
        /*00c4*/ 	.word	0x00006860


	//   ....[4]....
        /*00c8*/ 	.word	0x00006880


	//   ....[5]....
        /*00cc*/ 	.word	0x000068a0


	//   ....[6]....
        /*00d0*/ 	.word	0x00006930


	//   ....[7]....
        /*00d4*/ 	.word	0x00006970


	//   ....[8]....
        /*00d8*/ 	.word	0x00006a10


	//   ....[9]....
        /*00dc*/ 	.word	0x00006a60


	//   ....[10]....
        /*00e0*/ 	.word	0x00006a90


	//   ....[11]....
        /*00e4*/ 	.word	0x00006b50


	//   ....[12]....
        /*00e8*/ 	.word	0x00006cc0


	//   ....[13]....
        /*00ec*/ 	.word	0x00006e30


	//   ....[14]....
        /*00f0*/ 	.word	0x00006f90


	//   ....[15]....
        /*00f4*/ 	.word	0x00006fc0


	//   ....[16]....
        /*00f8*/ 	.word	0x00006fe0


	//   ....[17]....
        /*00fc*/ 	.word	0x00007080


	//   ....[18]....
        /*0100*/ 	.word	0x000070c0


	//   ....[19]....
        /*0104*/ 	.word	0x00007230


	//   ....[20]....
        /*0108*/ 	.word	0x00007340


	//   ....[21]....
        /*010c*/ 	.word	0x00007480


	//   ....[22]....
        /*0110*/ 	.word	0x000074c0


	//----- nvinfo : EIATTR_MAX_THREADS
	.align		4
.L_6671:
        /*0114*/ 	.byte	0x04, 0x05
        /*0116*/ 	.short	(.L_6673 - .L_6672)
.L_6672:
        /*0118*/ 	.word	0x00000080
        /*011c*/ 	.word	0x00000001
        /*0120*/ 	.word	0x00000001


	//----- nvinfo : EIATTR_CRS_STACK_SIZE
	.align		4
.L_6673:
        /*0124*/ 	.byte	0x04, 0x1e
        /*0126*/ 	.short	(.L_6675 - .L_6674)
.L_6674:
        /*0128*/ 	.word	0x00000000


	//----- nvinfo : EIATTR_CBANK_PARAM_SIZE
	.align		4
.L_6675:
        /*012c*/ 	.byte	0x03, 0x19
        /*012e*/ 	.short	0x0034


	//----- nvinfo : EIATTR_PARAM_CBANK
	.align		4
        /*0130*/ 	.byte	0x04, 0x0a
        /*0132*/ 	.short	(.L_6677 - .L_6676)
	.align		4
.L_6676:
        /*0134*/ 	.word	index@(.nv.constant0._ZN2at6native27unrolled_elementwise_kernelIZNS0_50_GLOBAL__N__2680c7bb_12_PowKernel_cu_7dd49032_317029pow_tensor_scalar_kernel_implIiiEEvRNS_18TensorIteratorBaseET0_EUliE0_St5arrayIPcLm2EELi4E23TrivialOffsetCalculatorILi1EjESC_NS0_6memory12LoadWithCastILi1EEENSD_13StoreWithCastILi1EEEEEviT_S6_T2_T3_T4_T5_)
        /*0138*/ 	.short	0x0380
        /*013a*/ 	.short	0x0034


	//----- nvinfo : EIATTR_SW_WAR
	.align		4
.L_6677:
        /*013c*/ 	.byte	0x04, 0x36
        /*013e*/ 	.short	(.L_6679 - .L_6678)
.L_6678:
        /*0140*/ 	.word	0x00000008
.L_6679:


//--------------------- .nv.info._ZN2at6native18elementwise_kernelILi128ELi2EZNS0_22gpu_kernel_impl_nocastIZNS0_50_GLOBAL__N__2680c7bb_12_PowKernel_cu_7dd49032_317029pow_tensor_scalar_kernel_implIiiEEvRNS_18TensorIteratorBaseET0_EUliE0_EEvS6_RKT_EUliE_EEviT1_ --------------------------
	.section	.nv.info._ZN2at6native18elementwise_kernelILi128ELi2EZNS0_22gpu_kernel_impl_nocastIZNS0_50_GLOBAL__N__2680c7bb_12_PowKernel_cu_7dd49032_317029pow_tensor_scalar_kernel_implIiiEEvRNS_18TensorIteratorBaseET0_EUliE0_EEvS6_RKT_EUliE_EEviT1_,"",@"SHT_CUDA_INFO"
	.sectionflags	@""
	.align	4


	//----- nvinfo : EIATTR_CUDA_API_VERSION
	.align		4
        /*0000*/ 	.byte	0x04, 0x37
        /*0002*/ 	.short	(.L_6681 - .L_6680)
.L_6680:
        /*0004*/ 	.word	0x00000082


	//----- nvinfo : EIATTR_KPARAM_INFO
	.align		4
.L_6681:
        /*0008*/ 	.byte	0x04, 0x17
        /*000a*/ 	.short	(.L_6683 - .L_6682)
.L_6682:
        /*000c*/ 	.word	0x00000000
        /*0010*/ 	.short	0x0001
        /*0012*/ 	.short	0x0008
        /*0014*/ 	.byte	0x00, 0xf0, 0x61, 0x08


	//----- nvinfo : EIATTR_KPARAM_INFO
	.align		4
.L_6683:
        /*0018*/ 	.byte	0x04, 0x17
        /*001a*/ 	.short	(.L_6685 - .L_6684)
.L_6684:
        /*001c*/ 	.word	0x00000000
        /*0020*/ 	.short	0x0000
        /*0022*/ 	.short	0x0000
        /*0024*/ 	.byte	0x00, 0xf0, 0x11, 0x00


	//----- nvinfo : EIATTR_SPARSE_MMA_MASK
	.align		4
.L_6685:
        /*0028*/ 	.byte	0x03, 0x50
        /*002a*/ 	.short	0x0000


	//----- nvinfo : EIATTR_MAXREG_COUNT
	.align		4
        /*002c*/ 	.byte	0x03, 0x1b
        /*002e*/ 	.short	0x0080


	//----- nvinfo : EIATTR_MERCURY_ISA_VERSION
	.align		4
        /*0030*/ 	.byte	0x03, 0x5f
        /*0032*/ 	.short	0x0101


	//----- nvinfo : EIATTR_VRC_CTA_INIT_COUNT
	.align		4
        /*0034*/ 	.byte	0x02, 0x4a
	.zero		1
	.zero		1


	//----- nvinfo : EIATTR_EXIT_INSTR_OFFSETS
	.align		4
        /*0038*/ 	.byte	0x04, 0x1c
        /*003a*/ 	.short	(.L_6687 - .L_6686)


	//   ....[0]....
.L_6686:
        /*003c*/ 	.word	0x00000160


	//   ....[1]....
        /*0040*/ 	.word	0x000001d0


	//   ....[2]....
        /*0044*/ 	.word	0x000015b0


	//   ....[3]....
        /*0048*/ 	.word	0x000028f0


	//----- nvinfo : EIATTR_MAX_THREADS
	.align		4
.L_6687:
        /*004c*/ 	.byte	0x04, 0x05
        /*004e*/ 	.short	(.L_6689 - .L_6688)
.L_6688:
        /*0050*/ 	.word	0x00000080
        /*0054*/ 	.word	0x00000001
        /*0058*/ 	.word	0x00000001


	//----- nvinfo : EIATTR_CRS_STACK_SIZE
	.align		4
.L_6689:
        /*005c*/ 	.byte	0x04, 0x1e
        /*005e*/ 	.short	(.L_6691 - .L_6690)
.L_6690:
        /*0060*/ 	.word	0x00000000


	//----- nvinfo : EIATTR_CBANK_PARAM_SIZE
	.align		4
.L_6691:
        /*0064*/ 	.byte	0x03, 0x19
        /*0066*/ 	.short	0x0220


	//----- nvinfo : EIATTR_PARAM_CBANK
	.align		4
        /*0068*/ 	.byte	0x04, 0x0a
        /*006a*/ 	.short	(.L_6693 - .L_6692)
	.align		4
.L_6692:
        /*006c*/ 	.word	index@(.nv.constant0._ZN2at6native18elementwise_kernelILi128ELi2EZNS0_22gpu_kernel_impl_nocastIZNS0_50_GLOBAL__N__2680c7bb_12_PowKernel_cu_7dd49032_317029pow_tensor_scalar_kernel_implIiiEEvRNS_18TensorIteratorBaseET0_EUliE0_EEvS6_RKT_EUliE_EEviT1_)
        /*0070*/ 	.short	0x0380
        /*0072*/ 	.short	0x0220


	//----- nvinfo : EIATTR_SW_WAR
	.align		4
.L_6693:
        /*0074*/ 	.byte	0x04, 0x36
        /*0076*/ 	.short	(.L_6695 - .L_6694)
.L_6694:
        /*0078*/ 	.word	0x00000008
.L_6695:


//--------------------- .nv.info._ZN2at6native27unrolled_elementwise_kernelIZNS0_50_GLOBAL__N__2680c7bb_12_PowKernel_cu_7dd49032_317029pow_tensor_scalar_kernel_implIiiEEvRNS_18TensorIteratorBaseET0_EUliE0_St5arrayIPcLm2EELi4E23TrivialOffsetCalculatorILi1EjESC_NS0_6memory15LoadWithoutCastENSD_16StoreWithoutCastEEEviT_S6_T2_T3_T4_T5_ --------------------------
	.section	.nv.info._ZN2at6native27unrolled_elementwise_kernelIZNS0_50_GLOBAL__N__2680c7bb_12_PowKernel_cu_7dd49032_317029pow_tensor_scalar_kernel_implIiiEEvRNS_18TensorIteratorBaseET0_EUliE0_St5arrayIPcLm2EELi4E23TrivialOffsetCalculatorILi1EjESC_NS0_6memory15LoadWithoutCastENSD_16StoreWithoutCastEEEviT_S6_T2_T3_T4_T5_,"",@"SHT_CUDA_INFO"
	.sectionflags	@""
	.align	4


	//----- nvinfo : EIATTR_CUDA_API_VERSION
	.align		4
        /*0000*/ 	.byte	0x04, 0x37
        /*0002*/ 	.short	(.L_6697 - .L_6696)
.L_6696:
        /*0004*/ 	.word	0x00000082


	//----- nvinfo : EIATTR_KPARAM_INFO
	.align		4
.L_6697:
        /*0008*/ 	.byte	0x04, 0x17
        /*000a*/ 	.short	(.L_6699 - .L_6698)
.L_6698:
        /*000c*/ 	.word	0x00000000
        /*0010*/ 	.short	0x0006
        /*0012*/ 	.short	0x0023
        /*0014*/ 	.byte	0x00, 0xf0, 0x05, 0x00


	//----- nvinfo : EIATTR_KPARAM_INFO
	.align		4
.L_6699:
        /*0018*/ 	.byte	0x04, 0x17
        /*001a*/ 	.short	(.L_6701 - .L_6700)
.L_6700:
        /*001c*/ 	.word	0x00000000
        /*0020*/ 	.short	0x0005
        /*0022*/ 	.short	0x0022
        /*0024*/ 	.byte	0x00, 0xf0, 0x05, 0x00


	//----- nvinfo : EIATTR_KPARAM_INFO
	.align		4
.L_6701:
        /*0028*/ 	.byte	0x04, 0x17
        /*002a*/ 	.short	(.L_6703 - .L_6702)
.L_6702:
        /*002c*/ 	.word	0x00000000
        /*0030*/ 	.short	0x0004
        /*0032*/ 	.short	0x0021
        /*0034*/ 	.byte	0x00, 0xf0, 0x05, 0x00


	//----- nvinfo : EIATTR_KPARAM_INFO
	.align		4
.L_6703:
        /*0038*/ 	.byte	0x04, 0x17
        /*003a*/ 	.short	(.L_6705 - .L_6704)
.L_6704:
        /*003c*/ 	.word	0x00000000
        /*0040*/ 	.short	0x0003
        /*0042*/ 	.short	0x0020
        /*0044*/ 	.byte	0x00, 0xf0, 0x05, 0x00


	//----- nvinfo : EIATTR_KPARAM_INFO
	.align		4
.L_6705:
        /*0048*/ 	.byte	0x04, 0x17
        /*004a*/ 	.short	(.L_6707 - .L_6706)
.L_6706:
        /*004c*/ 	.word	0x00000000
        /*0050*/ 	.short	0x0002
        /*0052*/ 	.short	0x0010
        /*0054*/ 	.byte	0x00, 0xf0, 0x41, 0x00


	//----- nvinfo : EIATTR_KPARAM_INFO
	.align		4
.L_6707:
        /*0058*/ 	.byte	0x04, 0x17
        /*005a*/ 	.short	(.L_6709 - .L_6708)
.L_6708:
        /*005c*/ 	.word	0x00000000
        /*0060*/ 	.short	0x0001
        /*0062*/ 	.short	0x0008
        /*0064*/ 	.byte	0x00, 0xf0, 0x21, 0x00


	//----- nvinfo : EIATTR_KPARAM_INFO
	.align		4
.L_6709:
        /*0068*/ 	.byte	0x04, 0x17
        /*006a*/ 	.short	(.L_6711 - .L_6710)
.L_6710:
        /*006c*/ 	.word	0x00000000
        /*0070*/ 	.short	0x0000
        /*0072*/ 	.short	0x0000
        /*0074*/ 	.byte	0x00, 0xf0, 0x11, 0x00


	//----- nvinfo : EIATTR_SPARSE_MMA_MASK
	.align		4
.L_6711:
        /*0078*/ 	.byte	0x03, 0x50
        /*007a*/ 	.short	0x0000


	//----- nvinfo : EIATTR_MAXREG_COUNT
	.align		4
        /*007c*/ 	.byte	0x03, 0x1b
        /*007e*/ 	.short	0x00ff


	//----- nvinfo : EIATTR_MERCURY_ISA_VERSION
	.align		4
        /*0080*/ 	.byte	0x03, 0x5f
        /*0082*/ 	.short	0x0101


	//----- nvinfo : EIATTR_VRC_CTA_INIT_COUNT
	.align		4
        /*0084*/ 	.byte	0x02, 0x4a
	.zero		1
	.zero		1


	//----- nvinfo : EIATTR_EXIT_INSTR_OFFSETS
	.align		4
        /*0088*/ 	.byte	0x04, 0x1c
        /*008a*/ 	.short	(.L_6713 - .L_6712)


	//   ....[0]....
.L_6712:
        /*008c*/ 	.word	0x00000420


	//   ....[1]....
        /*0090*/ 	.word	0x00000490


	//----- nvinfo : EIATTR_MAX_THREADS
	.align		4
.L_6713:
        /*0094*/ 	.byte	0x04, 0x05
        /*0096*/ 	.short	(.L_6715 - .L_6714)
.L_6714:
        /*0098*/ 	.word	0x00000080
        /*009c*/ 	.word	0x00000001
        /*00a0*/ 	.word	0x00000001


	//----- nvinfo : EIATTR_CRS_STACK_SIZE
	.align		4
.L_6715:
        /*00a4*/ 	.byte	0x04, 0x1e
        /*00a6*/ 	.short	(.L_6717 - .L_6716)
.L_6716:
        /*00a8*/ 	.word	0x00000000


	//----- nvinfo : EIATTR_CBANK_PARAM_SIZE
	.align		4
.L_6717:
        /*00ac*/ 	.byte	0x03, 0x19
        /*00ae*/ 	.short	0x0024


	//----- nvinfo : EIATTR_PARAM_CBANK
	.align		4
        /*00b0*/ 	.byte	0x04, 0x0a
        /*00b2*/ 	.short	(.L_6719 - .L_6718)
	.align		4
.L_6718:
        /*00b4*/ 	.word	index@(.nv.constant0._ZN2at6native27unrolled_elementwise_kernelIZNS0_50_GLOBAL__N__2680c7bb_12_PowKernel_cu_7dd49032_317029pow_tensor_scalar_kernel_implIiiEEvRNS_18TensorIteratorBaseET0_EUliE0_St5arrayIPcLm2EELi4E23TrivialOffsetCalculatorILi1EjESC_NS0_6memory15LoadWithoutCastENSD_16StoreWithoutCastEEEviT_S6_T2_T3_T4_T5_)
        /*00b8*/ 	.short	0x0380
        /*00ba*/ 	.short	0x0024


	//----- nvinfo : EIATTR_SW_WAR
	.align		4
.L_6719:
        /*00bc*/ 	.byte	0x04, 0x36
        /*00be*/ 	.short	(.L_6721 - .L_6720)
.L_6720:
        /*00c0*/ 	.word	0x00000008
.L_6721:


//--------------------- .nv.info._ZN2at6native29vectorized_elementwise_kernelILi2EZNS0_50_GLOBAL__N__2680c7bb_12_PowKernel_cu_7dd49032_317029pow_tensor_scalar_kernel_implIiiEEvRNS_18TensorIteratorBaseET0_EUliE0_St5arrayIPcLm2EEEEviS6_T1_ --------------------------
	.section	.nv.info._ZN2at6native29vectorized_elementwise_kernelILi2EZNS0_50_GLOBAL__N__2680c7bb_12_PowKernel_cu_7dd49032_317029pow_tensor_scalar_kernel_implIiiEEvRNS_18TensorIteratorBaseET0_EUliE0_St5arrayIPcLm2EEEEviS6_T1_,"",@"SHT_CUDA_INFO"
	.sectionflags	@""
	.align	4


	//----- nvinfo : EIATTR_CUDA_API_VERSION
	.align		4
        /*0000*/ 	.byte	0x04, 0x37
        /*0002*/ 	.short	(.L_6723 - .L_6722)
.L_6722:
        /*0004*/ 	.word	0x00000082


	//----- nvinfo : EIATTR_KPARAM_INFO
	.align		4
.L_6723:
        /*0008*/ 	.byte	0x04, 0x17
        /*000a*/ 	.short	(.L_6725 - .L_6724)
.L_6724:
        /*000c*/ 	.word	0x00000000
        /*0010*/ 	.short	0x0002
        /*0012*/ 	.short	0x0010
        /*0014*/ 	.byte	0x00, 0xf0, 0x41, 0x00


	//----- nvinfo : EIATTR_KPARAM_INFO
	.align		4
.L_6725:
        /*0018*/ 	.byte	0x04, 0x17
        /*001a*/ 	.short	(.L_6727 - .L_6726)
.L_6726:
        /*001c*/ 	.word	0x00000000
        /*0020*/ 	.short	0x0001
        /*0022*/ 	.short	0x0008
        /*0024*/ 	.byte	0x00, 0xf0, 0x21, 0x00


	//----- nvinfo : EIATTR_KPARAM_INFO
	.align		4
.L_6727:
        /*0028*/ 	.byte	0x04, 0x17
        /*002a*/ 	.short	(.L_6729 - .L_6728)
.L_6728:
        /*002c*/ 	.word	0x00000000
        /*0030*/ 	.short	0x0000
        /*0032*/ 	.short	0x0000
        /*0034*/ 	.byte	0x00, 0xf0, 0x11, 0x00


	//----- nvinfo : EIATTR_SPARSE_MMA_MASK
	.align		4
.L_6729:
        /*0038*/ 	.byte	0x03, 0x50
        /*003a*/ 	.short	0x0000


	//----- nvinfo : EIATTR_MAXREG_COUNT
	.align		4
        /*003c*/ 	.byte	0x03, 0x1b
        /*003e*/ 	.short	0x00ff


	//----- nvinfo : EIATTR_MERCURY_ISA_VERSION
	.align		4
        /*0040*/ 	.byte	0x03, 0x5f
        /*0042*/ 	.short	0x0101


	//----- nvinfo : EIATTR_VRC_CTA_INIT_COUNT
	.align		4
        /*0044*/ 	.byte	0x02, 0x4a
	.zero		1
	.zero		1


	//----- nvinfo : EIATTR_EXIT_INSTR_OFFSETS
	.align		4
        /*0048*/ 	.byte	0x04, 0x1c
        /*004a*/ 	.short	(.L_6731 - .L_6730)


	//   ....[0]....
.L_6730:
        /*004c*/ 	.word	0x00000850


	//   ....[1]....
        /*0050*/ 	.word	0x000008c0


	//   ....[2]....
        /*0054*/ 	.word	0x00000ac0


	//----- nvinfo : EIATTR_MAX_THREADS
	.align		4
.L_6731:
        /*0058*/ 	.byte	0x04, 0x05
        /*005a*/ 	.short	(.L_6733 - .L_6732)
.L_6732:
        /*005c*/ 	.word	0x00000080
        /*0060*/ 	.word	0x00000001
        /*0064*/ 	.word	0x00000001


	//----- nvinfo : EIATTR_CRS_STACK_SIZE
	.align		4
.L_6733:
        /*0068*/ 	.byte	0x04, 0x1e
        /*006a*/ 	.short	(.L_6735 - .L_6734)
.L_6734:
        /*006c*/ 	.word	0x00000000


	//----- nvinfo : EIATTR_CBANK_PARAM_SIZE
	.align		4
.L_6735:
        /*0070*/ 	.byte	0x03, 0x19
        /*0072*/ 	.short	0x0020


	//----- nvinfo : EIATTR_PARAM_CBANK
	.align		4
        /*0074*/ 	.byte	0x04, 0x0a
        /*0076*/ 	.short	(.L_6737 - .L_6736)
	.align		4
.L_6736:
        /*0078*/ 	.word	index@(.nv.constant0._ZN2at6native29vectorized_elementwise_kernelILi2EZNS0_50_GLOBAL__N__2680c7bb_12_PowKernel_cu_7dd49032_317029pow_tensor_scalar_kernel_implIiiEEvRNS_18TensorIteratorBaseET0_EUliE0_St5arrayIPcLm2EEEEviS6_T1_)
        /*007c*/ 	.short	0x0380
        /*007e*/ 	.short	0x0020


	//----- nvinfo : EIATTR_SW_WAR
	.align		4
.L_6737:
        /*0080*/ 	.byte	0x04, 0x36
        /*0082*/ 	.short	(.L_6739 - .L_6738)
.L_6738:
        /*0084*/ 	.word	0x00000008
.L_6739:


//--------------------- .nv.info._ZN2at6native29vectorized_elementwise_kernelILi4EZNS0_50_GLOBAL__N__2680c7bb_12_PowKernel_cu_7dd49032_317029pow_tensor_scalar_kernel_implIiiEEvRNS_18TensorIteratorBaseET0_EUliE0_St5arrayIPcLm2EEEEviS6_T1_ --------------------------
	.section	.nv.info._ZN2at6native29vectorized_elementwise_kernelILi4EZNS0_50_GLOBAL__N__2680c7bb_12_PowKernel_cu_7dd49032_317029pow_tensor_scalar_kernel_implIiiEEvRNS_18TensorIteratorBaseET0_EUliE0_St5arrayIPcLm2EEEEviS6_T1_,"",@"SHT_CUDA_INFO"
	.sectionflags	@""
	.align	4


	//----- nvinfo : EIATTR_CUDA_API_VERSION
	.align		4
        /*0000*/ 	.byte	0x04, 0x37
        /*0002*/ 	.short	(.L_6741 - .L_6740)
.L_6740:
        /*0004*/ 	.word	0x00000082


	//----- nvinfo : EIATTR_KPARAM_INFO
	.align		4
.L_6741:
        /*0008*/ 	.byte	0x04, 0x17
        /*000a*/ 	.short	(.L_6743 - .L_6742)
.L_6742:
        /*000c*/ 	.word	0x00000000
        /*0010*/ 	.short	0x0002
        /*0012*/ 	.short	0x0010
        /*0014*/ 	.byte	0x00, 0xf0, 0x41, 0x00


	//----- nvinfo : EIATTR_KPARAM_INFO
	.align		4
.L_6743:
        /*0018*/ 	.byte	0x04, 0x17
        /*001a*/ 	.short	(.L_6745 - .L_6744)
.L_6744:
        /*001c*/ 	.word	0x00000000
        /*0020*/ 	.short	0x0001
        /*0022*/ 	.short	0x0008
        /*0024*/ 	.byte	0x00, 0xf0, 0x21, 0x00


	//----- nvinfo : EIATTR_KPARAM_INFO
	.align		4
.L_6745:
        /*0028*/ 	.byte	0x04, 0x17
        /*002a*/ 	.short	(.L_6747 - .L_6746)
.L_6746:
        /*002c*/ 	.word	0x00000000
        /*0030*/ 	.short	0x0000
        /*0032*/ 	.short	0x0000
        /*0034*/ 	.byte	0x00, 0xf0, 0x11, 0x00


	//----- nvinfo : EIATTR_SPARSE_MMA_MASK
	.align		4
.L_6747:
        /*0038*/ 	.byte	0x03, 0x50
        /*003a*/ 	.short	0x0000


	//----- nvinfo : EIATTR_MAXREG_COUNT
	.align		4
        /*003c*/ 	.byte	0x03, 0x1b
        /*003e*/ 	.short	0x00ff


	//----- nvinfo : EIATTR_MERCURY_ISA_VERSION
	.align		4
        /*0040*/ 	.byte	0x03, 0x5f
        /*0042*/ 	.short	0x0101


	//----- nvinfo : EIATTR_VRC_CTA_INIT_COUNT
	.align		4
        /*0044*/ 	.byte	0x02, 0x4a
	.zero		1
	.zero		1


	//----- nvinfo : EIATTR_EXIT_INSTR_OFFSETS
	.align		4
        /*0048*/ 	.byte	0x04, 0x1c
        /*004a*/ 	.short	(.L_6749 - .L_6748)


	//   ....[0]....
.L_6748:
        /*004c*/ 	.word	0x00000850


	//   ....[1]....
        /*0050*/ 	.word	0x000008c0


	//   ....[2]....
        /*0054*/ 	.word	0x00000a80


	//----- nvinfo : EIATTR_MAX_THREADS
	.align		4
.L_6749:
        /*0058*/ 	.byte	0x04, 0x05
        /*005a*/ 	.short	(.L_6751 - .L_6750)
.L_6750:
        /*005c*/ 	.word	0x00000080
        /*0060*/ 	.word	0x00000001
        /*0064*/ 	.word	0x00000001


	//----- nvinfo : EIATTR_CRS_STACK_SIZE
	.align		4
.L_6751:
        /*0068*/ 	.byte	0x04, 0x1e
        /*006a*/ 	.short	(.L_6753 - .L_6752)
.L_6752:
        /*006c*/ 	.word	0x00000000


	//----- nvinfo : EIATTR_CBANK_PARAM_SIZE
	.align		4
.L_6753:
        /*0070*/ 	.byte	0x03, 0x19
        /*0072*/ 	.short	0x0020


	//----- nvinfo : EIATTR_PARAM_CBANK
	.align		4
        /*0074*/ 	.byte	0x04, 0x0a
        /*0076*/ 	.short	(.L_6755 - .L_6754)
	.align		4
.L_6754:
        /*0078*/ 	.word	index@(.nv.constant0._ZN2at6native29vectorized_elementwise_kernelILi4EZNS0_50_GLOBAL__N__2680c7bb_12_PowKernel_cu_7dd49032_317029pow_tensor_scalar_kernel_implIiiEEvRNS_18TensorIteratorBaseET0_EUliE0_St5arrayIPcLm2EEEEviS6_T1_)
        /*007c*/ 	.short	0x0380
        /*007e*/ 	.short	0x0020


	//----- nvinfo : EIATTR_SW_WAR
	.align		4
.L_6755:
        /*0080*/ 	.byte	0x04, 0x36
        /*0082*/ 	.short	(.L_6757 - .L_6756)
.L_6756:
        /*0084*/ 	.word	0x00000008
.L_6757:


//--------------------- .nv.info._ZN2at6native29vectorized_elementwise_kernelILi8EZNS0_50_GLOBAL__N__2680c7bb_12_PowKernel_cu_7dd49032_317029pow_tensor_scalar_kernel_implIiiEEvRNS_18TensorIteratorBaseET0_EUliE0_St5arrayIPcLm2EEEEviS6_T1_ --------------------------
	.section	.nv.info._ZN2at6native29vectorized_elementwise_kernelILi8EZNS0_50_GLOBAL__N__2680c7bb_12_PowKernel_cu_7dd49032_317029pow_tensor_scalar_kernel_implIiiEEvRNS_18TensorIteratorBaseET0_EUliE0_St5arrayIPcLm2EEEEviS6_T1_,"",@"SHT_CUDA_INFO"
	.sectionflags	@""
	.align	4


	//----- nvinfo : EIATTR_CUDA_API_VERSION
	.align		4
        /*0000*/ 	.byte	0x04, 0x37
        /*0002*/ 	.short	(.L_6759 - .L_6758)
.L_6758:
        /*0004*/ 	.word	0x00000082


	//----- nvinfo : EIATTR_KPARAM_INFO
	.align		4
.L_6759:
        /*0008*/ 	.byte	0x04, 0x17
        /*000a*/ 	.short	(.L_6761 - .L_6760)
.L_6760:
        /*000c*/ 	.word	0x00000000
        /*0010*/ 	.short	0x0002
        /*0012*/ 	.short	0x0010
        /*0014*/ 	.byte	0x00, 0xf0, 0x41, 0x00


	//----- nvinfo : EIATTR_KPARAM_INFO
	.align		4
.L_6761:
        /*0018*/ 	.byte	0x04, 0x17
        /*001a*/ 	.short	(.L_6763 - .L_6762)
.L_6762:
        /*001c*/ 	.word	0x00000000
        /*0020*/ 	.short	0x0001
        /*0022*/ 	.short	0x0008
        /*0024*/ 	.byte	0x00, 0xf0, 0x21, 0x00


	//----- nvinfo : EIATTR_KPARAM_INFO
	.align		4
.L_6763:
        /*0028*/ 	.byte	0x04, 0x17
        /*002a*/ 	.short	(.L_6765 - .L_6764)
.L_6764:
        /*002c*/ 	.word	0x00000000
        /*0030*/ 	.short	0x0000
        /*0032*/ 	.short	0x0000
        /*0034*/ 	.byte	0x00, 0xf0, 0x11, 0x00


	//----- nvinfo : EIATTR_SPARSE_MMA_MASK
	.align		4
.L_6765:
        /*0038*/ 	.byte	0x03, 0x50
        /*003a*/ 	.short	0x0000


	//----- nvinfo : EIATTR_MAXREG_COUNT
	.align		4
        /*003c*/ 	.byte	0x03, 0x1b
        /*003e*/ 	.short	0x00ff


	//----- nvinfo : EIATTR_MERCURY_ISA_VERSION
	.align		4
        /*0040*/ 	.byte	0x03, 0x5f
        /*0042*/ 	.short	0x0101


	//----- nvinfo : EIATTR_VRC_CTA_INIT_COUNT
	.align		4
        /*0044*/ 	.byte	0x02, 0x4a
	.zero		1
	.zero		1


	//----- nvinfo : EIATTR_EXIT_INSTR_OFFSETS
	.align		4
        /*0048*/ 	.byte	0x04, 0x1c
        /*004a*/ 	.short	(.L_6767 - .L_6766)


	//   ....[0]....
.L_6766:
        /*004c*/ 	.word	0x00000010


	//----- nvinfo : EIATTR_MAX_THREADS
	.align		4
.L_6767:
        /*0050*/ 	.byte	0x04, 0x05
        /*0052*/ 	.short	(.L_6769 - .L_6768)
.L_6768:
        /*0054*/ 	.word	0x00000080
        /*0058*/ 	.word	0x00000001
        /*005c*/ 	.word	0x00000001


	//----- nvinfo : EIATTR_CBANK_PARAM_SIZE
	.align		4
.L_6769:
        /*0060*/ 	.byte	0x03, 0x19
        /*0062*/ 	.short	0x0020


	//----- nvinfo : EIATTR_PARAM_CBANK
	.align		4
        /*0064*/ 	.byte	0x04, 0x0a
        /*0066*/ 	.short	(.L_6771 - .L_6770)
	.align		4
.L_6770:
        /*0068*/ 	.word	index@(.nv.constant0._ZN2at6native29vectorized_elementwise_kernelILi8EZNS0_50_GLOBAL__N__2680c7bb_12_PowKernel_cu_7dd49032_317029pow_tensor_scalar_kernel_implIiiEEvRNS_18TensorIteratorBaseET0_EUliE0_St5arrayIPcLm2EEEEviS6_T1_)
        /*006c*/ 	.short	0x0380
        /*006e*/ 	.short	0x0020


	//----- nvinfo : EIATTR_SW_WAR
	.align		4
.L_6771:
        /*0070*/ 	.byte	0x04, 0x36
        /*0072*/ 	.short	(.L_6773 - .L_6772)
.L_6772:
        /*0074*/ 	.word	0x00000008
.L_6773:


//--------------------- .nv.info._ZN2at6native18elementwise_kernelILi128ELi4EZNS0_15gpu_kernel_implIZNS0_50_GLOBAL__N__2680c7bb_12_PowKernel_cu_7dd49032_317029pow_tensor_scalar_kernel_implIiiEEvRNS_18TensorIteratorBaseET0_EUliE_EEvS6_RKT_EUliE_EEviT1_ --------------------------
	.section	.nv.info._ZN2at6native18elementwise_kernelILi128ELi4EZNS0_15gpu_kernel_implIZNS0_50_GLOBAL__N__2680c7bb_12_PowKernel_cu_7dd49032_317029pow_tensor_scalar_kernel_implIiiEEvRNS_18TensorIteratorBaseET0_EUliE_EEvS6_RKT_EUliE_EEviT1_,"",@"SHT_CUDA_INFO"
	.sectionflags	@""
	.align	4


	//----- nvinfo : EIATTR_CUDA_API_VERSION
	.align		4
        /*0000*/ 	.byte	0x04, 0x37
        /*0002*/ 	.short	(.L_6775 - .L_6774)
.L_6774:
        /*0004*/ 	.word	0x00000082


	//----- nvinfo : EIATTR_KPARAM_INFO
	.align		4
.L_6775:
        /*0008*/ 	.byte	0x04, 0x17
        /*000a*/ 	.short	(.L_6777 - .L_6776)
.L_6776:
        /*000c*/ 	.word	0x00000000
        /*0010*/ 	.short	0x0001
        /*0012*/ 	.short	0x0008
        /*0014*/ 	.byte	0x00, 0xf0, 0x81, 0x08


	//----- nvinfo : EIATTR_KPARAM_INFO
	.align		4
.L_6777:
        /*0018*/ 	.byte	0x04, 0x17
        /*001a*/ 	.short	(.L_6779 - .L_6778)
.L_6778:
        /*001c*/ 	.word	0x00000000
        /*0020*/ 	.short	0x0000
        /*0022*/ 	.short	0x0000
        /*0024*/ 	.byte	0x00, 0xf0, 0x11, 0x00


	//----- nvinfo : EIATTR_SPARSE_MMA_MASK
	.align		4
.L_6779:
        /*0028*/ 	.byte	0x03, 0x50
        /*002a*/ 	.short	0x0000


	//----- nvinfo : EIATTR_MAXREG_COUNT
	.align		4
        /*002c*/ 	.byte	0x03, 0x1b
        /*002e*/ 	.short	0x0080


	//----- nvinfo : EIATTR_EXTERNS
	.align		4
        /*0030*/ 	.byte	0x04, 0x0f
        /*0032*/ 	.short	(.L_6781 - .L_6780)


	//   ....[0]....
	.align		4
.L_6780:
        /*0034*/ 	.word	index@(__assertfail)


	//----- nvinfo : EIATTR_MERCURY_ISA_VERSION
	.align		4
.L_6781:
        /*0038*/ 	.byte	0x03, 0x5f
        /*003a*/ 	.short	0x0101


	//----- nvinfo : EIATTR_VRC_CTA_INIT_COUNT
	.align		4
        /*003c*/ 	.byte	0x02, 0x4a
	.zero		1
	.zero		1


	//----- nvinfo : EIATTR_SYSCALL_OFFSETS
	.align		4
        /*0040*/ 	.byte	0x04, 0x46
        /*0042*/ 	.short	(.L_6783 - .L_6782)


	//   ....[0]....
.L_6782:
        /*0044*/ 	.word	0x000020b0


	//   ....[1]....
        /*0048*/ 	.word	0x00002dd0


	//   ....[2]....
        /*004c*/ 	.word	0x00004ff0


	//   ....[3]....
        /*0050*/ 	.word	0x00005b60


	//   ....[4]....
        /*0054*/ 	.word	0x00007e70


	//   ....[5]....
        /*0058*/ 	.word	0x000089e0


	//   ....[6]....
        /*005c*/ 	.word	0x0000ad00


	//   ....[7]....
        /*0060*/ 	.word	0x0000b830


	//----- nvinfo : EIATTR_EXIT_INSTR_OFFSETS
	.align		4
.L_6783:
        /*0064*/ 	.byte	0x04, 0x1c
        /*0066*/ 	.short	(.L_6785 - .L_6784)


	//   ....[0]....
.L_6784:
        /*0068*/ 	.word	0x00008c70


	//   ....[1]....
        /*006c*/ 	.word	0x0000ae30


	//   ....[2]....
        /*0070*/ 	.word	0x0000ae50


	//   ....[3]....
        /*0074*/ 	.word	0x0000aee0


	//   ....[4]....
        /*0078*/ 	.word	0x0000af00


	//   ....[5]....
        /*007c*/ 	.word	0x0000af20


	//   ....[6]....
        /*0080*/ 	.word	0x0000afb0


	//   ....[7]....
        /*0084*/ 	.word	0x0000aff0


	//   ....[8]....
        /*0088*/ 	.word	0x0000b090


	//   ....[9]....
        /*008c*/ 	.word	0x0000b0e0


	//   ....[10]....
        /*0090*/ 	.word	0x0000b110


	//   ....[11]....
        /*0094*/ 	.word	0x0000b1d0


	//   ....[12]....
        /*0098*/ 	.word	0x0000b310


	//   ....[13]....
        /*009c*/ 	.word	0x0000b450


	//   ....[14]....
        /*00a0*/ 	.word	0x0000b5a0


	//   ....[15]....
        /*00a4*/ 	.word	0x0000b5d0


	//   ....[16]....
        /*00a8*/ 	.word	0x0000b5f0


	//   ....[17]....
        /*00ac*/ 	.word	0x0000b690


	//   ....[18]....
        /*00b0*/ 	.word	0x0000b6d0


	//   ....[19]....
        /*00b4*/ 	.word	0x0000b840


	//   ....[20]....
        /*00b8*/ 	.word	0x0000b920


	//   ....[21]....
        /*00bc*/ 	.word	0x0000b9c0


	//   ....[22]....
        /*00c0*/ 	.word	0x0000b9f0


	//   ....[23]....
        /*00c4*/ 	.word	0x0000ba40


	//   ....[24]....
        /*00c8*/ 	.word	0x0000ba80


	//----- nvinfo : EIATTR_MAX_THREADS
	.align		4
.L_6785:
        /*00cc*/ 	.byte	0x04, 0x05
        /*00ce*/ 	.short	(.L_6787 - .L_6786)
.L_6786:
        /*00d0*/ 	.word	0x00000080
        /*00d4*/ 	.word	0x00000001
        /*00d8*/ 	.word	0x00000001


	//----- nvinfo : EIATTR_CRS_STACK_SIZE
	.align		4
.L_6787:
        /*00dc*/ 	.byte	0x04, 0x1e
        /*00de*/ 	.short	(.L_6789 - .L_6788)
.L_6788:
        /*00e0*/ 	.word	0x00000000


	//----- nvinfo : EIATTR_CBANK_PARAM_SIZE
	.align		4
.L_6789:
        /*00e4*/ 	.byte	0x03, 0x19
        /*00e6*/ 	.short	0x0228


	//----- nvinfo : EIATTR_PARAM_CBANK
	.align		4
        /*00e8*/ 	.byte	0x04, 0x0a
        /*00ea*/ 	.short	(.L_6791 - .L_6790)
	.align		4
.L_6790:
        /*00ec*/ 	.word	index@(.nv.constant0._ZN2at6native18elementwise_kernelILi128ELi4EZNS0_15gpu_kernel_implIZNS0_50_GLOBAL__N__2680c7bb_12_PowKernel_cu_7dd49032_317029pow_tensor_scalar_kernel_implIiiEEvRNS_18TensorIteratorBaseET0_EUliE_EEvS6_RKT_EUliE_EEviT1_)
        /*00f0*/ 	.short	0x0380
        /*00f2*/ 	.short	0x0228


	//----- nvinfo : EIATTR_SW_WAR
	.align		4
.L_6791:
        /*00f4*/ 	.byte	0x04, 0x36
        /*00f6*/ 	.short	(.L_6793 - .L_6792)
.L_6792:
        /*00f8*/ 	.word	0x00000008
.L_6793:


//--------------------- .nv.info._ZN2at6native27unrolled_elementwise_kernelIZNS0_50_GLOBAL__N__2680c7bb_12_PowKernel_cu_7dd49032_317029pow_tensor_scalar_kernel_implIiiEEvRNS_18TensorIteratorBaseET0_EUliE_St5arrayIPcLm2EELi4E23TrivialOffsetCalculatorILi1EjESC_NS0_6memory12LoadWithCastILi1EEENSD_13StoreWithCastILi1EEEEEviT_S6_T2_T3_T4_T5_ --------------------------
	.section	.nv.info._ZN2at6native27unrolled_elementwise_kernelIZNS0_50_GLOBAL__N__2680c7bb_12_PowKernel_cu_7dd49032_317029pow_tensor_scalar_kernel_implIiiEEvRNS_18TensorIteratorBaseET0_EUliE_St5arrayIPcLm2EELi4E23TrivialOffsetCalculatorILi1EjESC_NS0_6memory12LoadWithCastILi1EEENSD_13StoreWithCastILi1EEEEEviT_S6_T2_T3_T4_T5_,"",@"SHT_CUDA_INFO"
	.sectionflags	@""
	.align	4


	//----- nvinfo : EIATTR_CUDA_API_VERSION
	.align		4
        /*0000*/ 	.byte	0x04, 0x37
        /*0002*/ 	.short	(.L_6795 - .L_6794)
.L_6794:
        /*0004*/ 	.word	0x00000082


	//----- nvinfo : EIATTR_KPARAM_INFO
	.align		4
.L_6795:
        /*0008*/ 	.byte	0x04, 0x17
        /*000a*/ 	.short	(.L_6797 - .L_6796)
.L_6796:
        /*000c*/ 	.word	0x00000000
        /*0010*/ 	.short	0x0006
        /*0012*/ 	.short	0x002c
        /*0014*/ 	.byte	0x00, 0xf0, 0x21, 0x00


	//----- nvinfo : EIATTR_KPARAM_INFO
	.align		4
.L_6797:
        /*0018*/ 	.byte	0x04, 0x17
        /*001a*/ 	.short	(.L_6799 - .L_6798)
.L_6798:
        /*001c*/ 	.word	0x00000000
        /*0020*/ 	.short	0x0005
        /*0022*/ 	.short	0x0024
        /*0024*/ 	.byte	0x00, 0xf0, 0x21, 0x00


	//----- nvinfo : EIATTR_KPARAM_INFO
	.align		4
.L_6799:
        /*0028*/ 	.byte	0x04, 0x17
        /*002a*/ 	.short	(.L_6801 - .L_6800)
.L_6800:
        /*002c*/ 	.word	0x00000000
        /*0030*/ 	.short	0x0004
        /*0032*/ 	.short	0x0021
        /*0034*/ 	.byte	0x00, 0xf0, 0x05, 0x00


	//----- nvinfo : EIATTR_KPARAM_INFO
	.align		4
.L_6801:
        /*0038*/ 	.byte	0x04, 0x17
        /*003a*/ 	.short	(.L_6803 - .L_6802)
.L_6802:
        /*003c*/ 	.word	0x00000000
        /*0040*/ 	.short	0x0003
        /*0042*/ 	.short	0x0020
        /*0044*/ 	.byte	0x00, 0xf0, 0x05, 0x00


	//----- nvinfo : EIATTR_KPARAM_INFO
	.align		4
.L_6803:
        /*0048*/ 	.byte	0x04, 0x17
        /*004a*/ 	.short	(.L_6805 - .L_6804)
.L_6804:
        /*004c*/ 	.word	0x00000000
        /*0050*/ 	.short	0x0002
        /*0052*/ 	.short	0x0010
        /*0054*/ 	.byte	0x00, 0xf0, 0x41, 0x00


	//----- nvinfo : EIATTR_KPARAM_INFO
	.align		4
.L_6805:
        /*0058*/ 	.byte	0x04, 0x17
        /*005a*/ 	.short	(.L_6807 - .L_6806)
.L_6806:
        /*005c*/ 	.word	0x00000000
        /*0060*/ 	.short	0x0001
        /*0062*/ 	.short	0x0008
        /*0064*/ 	.byte	0x00, 0xf0, 0x21, 0x00


	//----- nvinfo : EIATTR_KPARAM_INFO
	.align		4
.L_6807:
        /*0068*/ 	.byte	0x04, 0x17
        /*006a*/ 	.short	(.L_6809 - .L_6808)
.L_6808:
        /*006c*/ 	.word	0x00000000
        /*0070*/ 	.short	0x0000
        /*0072*/ 	.short	0x0000
        /*0074*/ 	.byte	0x00, 0xf0, 0x11, 0x00


	//----- nvinfo : EIATTR_SPARSE_MMA_MASK
	.align		4
.L_6809:
        /*0078*/ 	.byte	0x03, 0x50
        /*007a*/ 	.short	0x0000


	//----- nvinfo : EIATTR_MAXREG_COUNT
	.align		4
        /*007c*/ 	.byte	0x03, 0x1b
        /*007e*/ 	.short	0x00ff


	//----- nvinfo : EIATTR_EXTERNS
	.align		4
        /*0080*/ 	.byte	0x04, 0x0f
        /*0082*/ 	.short	(.L_6811 - .L_6810)


	//   ....[0]....
	.align		4
.L_6810:
        /*0084*/ 	.word	index@(__assertfail)


	//----- nvinfo : EIATTR_MERCURY_ISA_VERSION
	.align		4
.L_6811:
        /*0088*/ 	.byte	0x03, 0x5f
        /*008a*/ 	.short	0x0101


	//----- nvinfo : EIATTR_VRC_CTA_INIT_COUNT
	.align		4
        /*008c*/ 	.byte	0x02, 0x4a
	.zero		1
	.zero		1


	//----- nvinfo : EIATTR_SYSCALL_OFFSETS
	.align		4
        /*0090*/ 	.byte	0x04, 0x46
        /*0092*/ 	.short	(.L_6813 - .L_6812)


	//   ....[0]....
.L_6812:
        /*0094*/ 	.word	0x00000dc0


	//   ....[1]....
        /*0098*/ 	.word	0x00001ce0


	//   ....[2]....
        /*009c*/ 	.word	0x00002b50


	//   ....[3]....
        /*00a0*/ 	.word	0x000039c0


	//   ....[4]....
        /*00a4*/ 	.word	0x00004700


	//   ....[5]....
        /*00a8*/ 	.word	0x000053d0


	//   ....[6]....
        /*00ac*/ 	.word	0x000061b0


	//   ....[7]....
        /*00b0*/ 	.word	0x00006f60


	//----- nvinfo : EIATTR_EXIT_INSTR_OFFSETS
	.align		4
.L_6813:
        /*00b4*/ 	.byte	0x04, 0x1c
        /*00b6*/ 	.short	(.L_6815 - .L_6814)


	//   ....[0]....
.L_6814:
        /*00b8*/ 	.word	0x00006430


	//   ....[1]....
        /*00bc*/ 	.word	0x00006560


	//   ....[2]....
        /*00c0*/ 	.word	0x00006580


	//   ....[3]....
        /*00c4*/ 	.word	0x00006610


	//   ....[4]....
        /*00c8*/ 	.word	0x00006630


	//   ....[5]....
        /*00cc*/ 	.word	0x00006650


	//   ....[6]....
        /*00d0*/ 	.word	0x000066e0


	//   ....[7]....
        /*00d4*/ 	.word	0x00006720


	//   ....[8]....
        /*00d8*/ 	.word	0x000067c0


	//   ....[9]....
        /*00dc*/ 	.word	0x00006810


	//   ....[10]....
        /*00e0*/ 	.word	0x00006840


	//   ....[11]....
        /*00e4*/ 	.word	0x00006900


	//   ....[12]....
        /*00e8*/ 	.word	0x00006a40


	//   ....[13]....
        /*00ec*/ 	.word	0x00006b80


	//   ....[14]....
        /*00f0*/ 	.word	0x00006cd0


	//   ....[15]....
        /*00f4*/ 	.word	0x00006d00


	//   ....[16]....
        /*00f8*/ 	.word	0x00006d20


	//   ....[17]....
        /*00fc*/ 	.word	0x00006dc0


	//   ....[18]....
        /*0100*/ 	.word	0x00006e00


	//   ....[19]....
        /*0104*/ 	.word	0x00006f70


	//   ....[20]....
        /*0108*/ 	.word	0x00007050


	//   ....[21]....
        /*010c*/ 	.word	0x000070f0


	//   ....[22]....
        /*0110*/ 	.word	0x00007120


	//   ....[23]....
        /*0114*/ 	.word	0x00007170


	//   ....[24]....
        /*0118*/ 	.word	0x000071b0


	//----- nvinfo : EIATTR_MAX_THREADS
	.align		4
.L_6815:
        /*011c*/ 	.byte	0x04, 0x05
        /*011e*/ 	.short	(.L_6817 - .L_6816)
.L_6816:
        /*0120*/ 	.word	0x00000080
        /*0124*/ 	.word	0x00000001
        /*0128*/ 	.word	0x00000001


	//----- nvinfo : EIATTR_CRS_STACK_SIZE
	.align		4
.L_6817:
        /*012c*/ 	.byte	0x04, 0x1e
        /*012e*/ 	.short	(.L_6819 - .L_6818)
.L_6818:
        /*0130*/ 	.word	0x00000000


	//----- nvinfo : EIATTR_CBANK_PARAM_SIZE
	.align		4
.L_6819:
        /*0134*/ 	.byte	0x03, 0x19
        /*0136*/ 	.short	0x0034


	//----- nvinfo : EIATTR_PARAM_CBANK
	.align		4
        /*0138*/ 	.byte	0x04, 0x0a
        /*013a*/ 	.short	(.L_6821 - .L_6820)
	.align		4
.L_6820:
        /*013c*/ 	.word	index@(.nv.constant0._ZN2at6native27unrolled_elementwise_kernelIZNS0_50_GLOBAL__N__2680c7bb_12_PowKernel_cu_7dd49032_317029pow_tensor_scalar_kernel_implIiiEEvRNS_18TensorIteratorBaseET0_EUliE_St5arrayIPcLm2EELi4E23TrivialOffsetCalculatorILi1EjESC_NS0_6memory12LoadWithCastILi1EEENSD_13StoreWithCastILi1EEEEEviT_S6_T2_T3_T4_T5_)
        /*0140*/ 	.short	0x0380
        /*0142*/ 	.short	0x0034


	//----- nvinfo : EIATTR_SW_WAR
	.align		4
.L_6821:
        /*0144*/ 	.byte	0x04, 0x36
        /*0146*/ 	.short	(.L_6823 - .L_6822)
.L_6822:
        /*0148*/ 	.word	0x00000008
.L_6823:


//--------------------- .nv.info._ZN2at6native18elementwise_kernelILi128ELi2EZNS0_22gpu_kernel_impl_nocastIZNS0_50_GLOBAL__N__2680c7bb_12_PowKernel_cu_7dd49032_317029pow_tensor_scalar_kernel_implIiiEEvRNS_18TensorIteratorBaseET0_EUliE_EEvS6_RKT_EUliE_EEviT1_ --------------------------
	.section	.nv.info._ZN2at6native18elementwise_kernelILi128ELi2EZNS0_22gpu_kernel_impl_nocastIZNS0_50_GLOBAL__N__2680c7bb_12_PowKernel_cu_7dd49032_317029pow_tensor_scalar_kernel_implIiiEEvRNS_18TensorIteratorBaseET0_EUliE_EEvS6_RKT_EUliE_EEviT1_,"",@"SHT_CUDA_INFO"
	.sectionflags	@""
	.align	4


	//----- nvinfo : EIATTR_CUDA_API_VERSION
	.align		4
        /*0000*/ 	.byte	0x04, 0x37
        /*0002*/ 	.short	(.L_6825 - .L_6824)
.L_6824:
        /*0004*/ 	.word	0x00000082


	//----- nvinfo : EIATTR_KPARAM_INFO
	.align		4
.L_6825:
        /*0008*/ 	.byte	0x04, 0x17
        /*000a*/ 	.short	(.L_6827 - .L_6826)
.L_6826:
        /*000c*/ 	.word	0x00000000
        /*0010*/ 	.short	0x0001
        /*0012*/ 	.short	0x0008
        /*0014*/ 	.byte	0x00, 0xf0, 0x61, 0x08


	//----- nvinfo : EIATTR_KPARAM_INFO
	.align		4
.L_6827:
        /*0018*/ 	.byte	0x04, 0x17
        /*001a*/ 	.short	(.L_6829 - .L_6828)
.L_6828:
        /*001c*/ 	.word	0x00000000
        /*0020*/ 	.short	0x0000
        /*0022*/ 	.short	0x0000
        /*0024*/ 	.byte	0x00, 0xf0, 0x11, 0x00


	//----- nvinfo : EIATTR_SPARSE_MMA_MASK
	.align		4
.L_6829:
        /*0028*/ 	.byte	0x03, 0x50
        /*002a*/ 	.short	0x0000


	//----- nvinfo : EIATTR_MAXREG_COUNT
	.align		4
        /*002c*/ 	.byte	0x03, 0x1b
        /*002e*/ 	.short	0x0080


	//----- nvinfo : EIATTR_MERCURY_ISA_VERSION
	.align		4
        /*0030*/ 	.byte	0x03, 0x5f
        /*0032*/ 	.short	0x0101


	//----- nvinfo : EIATTR_VRC_CTA_INIT_COUNT
	.align		4
        /*0034*/ 	.byte	0x02, 0x4a
	.zero		1
	.zero		1


	//----- nvinfo : EIATTR_EXIT_INSTR_OFFSETS
	.align		4
        /*0038*/ 	.byte	0x04, 0x1c
        /*003a*/ 	.short	(.L_6831 - .L_6830)


	//   ....[0]....
.L_6830:
        /*003c*/ 	.word	0x00000150


	//   ....[1]....
        /*0040*/ 	.word	0x000001b0


	//   ....[2]....
        /*0044*/ 	.word	0x00001580


	//   ....[3]....
        /*0048*/ 	.word	0x000028b0


	//----- nvinfo : EIATTR_MAX_THREADS
	.align		4
.L_6831:
        /*004c*/ 	.byte	0x04, 0x05
        /*004e*/ 	.short	(.L_6833 - .L_6832)
.L_6832:
        /*0050*/ 	.word	0x00000080
        /*0054*/ 	.word	0x00000001
        /*0058*/ 	.word	0x00000001


	//----- nvinfo : EIATTR_CRS_STACK_SIZE
	.align		4
.L_6833:
        /*005c*/ 	.byte	0x04, 0x1e
        /*005e*/ 	.short	(.L_6835 - .L_6834)
.L_6834:
        /*0060*/ 	.word	0x00000000


	//----- nvinfo : EIATTR_CBANK_PARAM_SIZE
	.align		4
.L_6835:
        /*0064*/ 	.byte	0x03, 0x19
        /*0066*/ 	.short	0x0220


	//----- nvinfo : EIATTR_PARAM_CBANK
	.align		4
        /*0068*/ 	.byte	0x04, 0x0a
        /*006a*/ 	.short	(.L_6837 - .L_6836)
	.align		4
.L_6836:
        /*006c*/ 	.word	index@(.nv.constant0._ZN2at6native18elementwise_kernelILi128ELi2EZNS0_22gpu_kernel_impl_nocastIZNS0_50_GLOBAL__N__2680c7bb_12_PowKernel_cu_7dd49032_317029pow_tensor_scalar_kernel_implIiiEEvRNS_18TensorIteratorBaseET0_EUliE_EEvS6_RKT_EUliE_EEviT1_)
        /*0070*/ 	.short	0x0380
        /*0072*/ 	.short	0x0220


	//----- nvinfo : EIATTR_SW_WAR
	.align		4
.L_6837:
        /*0074*/ 	.byte	0x04, 0x36
        /*0076*/ 	.short	(.L_6839 - .L_6838)
.L_6838:
        /*0078*/ 	.word	0x00000008
.L_6839:


//--------------------- .nv.info._ZN2at6native27unrolled_elementwise_kernelIZNS0_50_GLOBAL__N__2680c7bb_12_PowKernel_cu_7dd49032_317029pow_tensor_scalar_kernel_implIiiEEvRNS_18TensorIteratorBaseET0_EUliE_St5arrayIPcLm2EELi4E23TrivialOffsetCalculatorILi1EjESC_NS0_6memory15LoadWithoutCastENSD_16StoreWithoutCastEEEviT_S6_T2_T3_T4_T5_ --------------------------
	.section	.nv.info._ZN2at6native27unrolled_elementwise_kernelIZNS0_50_GLOBAL__N__2680c7bb_12_PowKernel_cu_7dd49032_317029pow_tensor_scalar_kernel_implIiiEEvRNS_18TensorIteratorBaseET0_EUliE_St5arrayIPcLm2EELi4E23TrivialOffsetCalculatorILi1EjESC_NS0_6memory15LoadWithoutCastENSD_16StoreWithoutCastEEEviT_S6_T2_T3_T4_T5_,"",@"SHT_CUDA_INFO"
	.sectionflags	@""
	.align	4


	//----- nvinfo : EIATTR_CUDA_API_VERSION
	.align		4
        /*0000*/ 	.byte	0x04, 0x37
        /*0002*/ 	.short	(.L_6841 - .L_6840)
.L_6840:
        /*0004*/ 	.word	0x00000082


	//----- nvinfo : EIATTR_KPARAM_INFO
	.align		4
.L_6841:
        /*0008*/ 	.byte	0x04, 0x17
        /*000a*/ 	.short	(.L_6843 - .L_6842)
.L_6842:
        /*000c*/ 	.word	0x00000000
        /*0010*/ 	.short	0x0006
        /*0012*/ 	.short	0x0023
        /*0014*/ 	.byte	0x00, 0xf0, 0x05, 0x00


	//----- nvinfo : EIATTR_KPARAM_INFO
	.align		4
.L_6843:
        /*0018*/ 	.byte	0x04, 0x17
        /*001a*/ 	.short	(.L_6845 - .L_6844)
.L_6844:
        /*001c*/ 	.word	0x00000000
        /*0020*/ 	.short	0x0005
        /*0022*/ 	.short	0x0022
        /*0024*/ 	.byte	0x00, 0xf0, 0x05, 0x00


	//----- nvinfo : EIATTR_KPARAM_INFO
	.align		4
.L_6845:
        /*0028*/ 	.byte	0x04, 0x17
        /*002a*/ 	.short	(.L_6847 - .L_6846)
.L_6846:
        /*002c*/ 	.word	0x00000000
        /*0030*/ 	.short	0x0004
        /*0032*/ 	.short	0x0021
        /*0034*/ 	.byte	0x00, 0xf0, 0x05, 0x00


	//----- nvinfo : EIATTR_KPARAM_INFO
	.align		4
.L_6847:
        /*0038*/ 	.byte	0x04, 0x17
        /*003a*/ 	.short	(.L_6849 - .L_6848)
.L_6848:
        /*003c*/ 	.word	0x00000000
        /*0040*/ 	.short	0x0003
        /*0042*/ 	.short	0x0020
        /*0044*/ 	.byte	0x00, 0xf0, 0x05, 0x00


	//----- nvinfo : EIATTR_KPARAM_INFO
	.align		4
.L_6849:
        /*0048*/ 	.byte	0x04, 0x17
        /*004a*/ 	.short	(.L_6851 - .L_6850)
.L_6850:
        /*004c*/ 	.word	0x00000000
        /*0050*/ 	.short	0x0002
        /*0052*/ 	.short	0x0010
        /*0054*/ 	.byte	0x00, 0xf0, 0x41, 0x00


	//----- nvinfo : EIATTR_KPARAM_INFO
	.align		4
.L_6851:
        /*0058*/ 	.byte	0x04, 0x17
        /*005a*/ 	.short	(.L_6853 - .L_6852)
.L_6852:
        /*005c*/ 	.word	0x00000000
        /*0060*/ 	.short	0x0001
        /*0062*/ 	.short	0x0008
        /*0064*/ 	.byte	0x00, 0xf0, 0x21, 0x00


	//----- nvinfo : EIATTR_KPARAM_INFO
	.align		4
.L_6853:
        /*0068*/ 	.byte	0x04, 0x17
        /*006a*/ 	.short	(.L_6855 - .L_6854)
.L_6854:
        /*006c*/ 	.word	0x00000000
        /*0070*/ 	.short	0x0000
        /*0072*/ 	.short	0x0000
        /*0074*/ 	.byte	0x00, 0xf0, 0x11, 0x00


	//----- nvinfo : EIATTR_SPARSE_MMA_MASK
	.align		4
.L_6855:
        /*0078*/ 	.byte	0x03, 0x50
        /*007a*/ 	.short	0x0000


	//----- nvinfo : EIATTR_MAXREG_COUNT
	.align		4
        /*007c*/ 	.byte	0x03, 0x1b
        /*007e*/ 	.short	0x00ff


	//----- nvinfo : EIATTR_MERCURY_ISA_VERSION
	.align		4
        /*0080*/ 	.byte	0x03, 0x5f
        /*0082*/ 	.short	0x0101


	//----- nvinfo : EIATTR_VRC_CTA_INIT_COUNT
	.align		4
        /*0084*/ 	.byte	0x02, 0x4a
	.zero		1
	.zero		1


	//----- nvinfo : EIATTR_EXIT_INSTR_OFFSETS
	.align		4
        /*0088*/ 	.byte	0x04, 0x1c
        /*008a*/ 	.short	(.L_6857 - .L_6856)


	//   ....[0]....
.L_6856:
        /*008c*/ 	.word	0x000003f0


	//   ....[1]....
        /*0090*/ 	.word	0x00000450


	//----- nvinfo : EIATTR_MAX_THREADS
	.align		4
.L_6857:
        /*0094*/ 	.byte	0x04, 0x05
        /*0096*/ 	.short	(.L_6859 - .L_6858)
.L_6858:
        /*0098*/ 	.word	0x00000080
        /*009c*/ 	.word	0x00000001
        /*00a0*/ 	.word	0x00000001


	//----- nvinfo : EIATTR_CRS_STACK_SIZE
	.align		4
.L_6859:
        /*00a4*/ 	.byte	0x04, 0x1e
        /*00a6*/ 	.short	(.L_6861 - .L_6860)
.L_6860:
        /*00a8*/ 	.word	0x00000000


	//----- nvinfo : EIATTR_CBANK_PARAM_SIZE
	.align		4
.L_6861:
        /*00ac*/ 	.byte	0x03, 0x19
        /*00ae*/ 	.short	0x0024


	//----- nvinfo : EIATTR_PARAM_CBANK
	.align		4
        /*00b0*/ 	.byte	0x04, 0x0a
        /*00b2*/ 	.short	(.L_6863 - .L_6862)
	.align		4
.L_6862:
        /*00b4*/ 	.word	index@(.nv.constant0._ZN2at6native27unrolled_elementwise_kernelIZNS0_50_GLOBAL__N__2680c7bb_12_PowKernel_cu_7dd49032_317029pow_tensor_scalar_kernel_implIiiEEvRNS_18TensorIteratorBaseET0_EUliE_St5arrayIPcLm2EELi4E23TrivialOffsetCalculatorILi1EjESC_NS0_6memory15LoadWithoutCastENSD_16StoreWithoutCastEEEviT_S6_T2_T3_T4_T5_)
        /*00b8*/ 	.short	0x0380
        /*00ba*/ 	.short	0x0024


	//----- nvinfo : EIATTR_SW_WAR
	.align		4
.L_6863:
        /*00bc*/ 	.byte	0x04, 0x36
        /*00be*/ 	.short	(.L_6865 - .L_6864)
.L_6864:
        /*00c0*/ 	.word	0x00000008
.L_6865:


//--------------------- .nv.info._ZN2at6native29vectorized_elementwise_kernelILi2EZNS0_50_GLOBAL__N__2680c7bb_12_PowKernel_cu_7dd49032_317029pow_tensor_scalar_kernel_implIiiEEvRNS_18TensorIteratorBaseET0_EUliE_St5arrayIPcLm2EEEEviS6_T1_ --------------------------
	.section	.nv.info._ZN2at6native29vectorized_elementwise_kernelILi2EZNS0_50_GLOBAL__N__2680c7bb_12_PowKernel_cu_7dd49032_317029pow_tensor_scalar_kernel_implIiiEEvRNS_18TensorIteratorBaseET0_EUliE_St5arrayIPcLm2EEEEviS6_T1_,"",@"SHT_CUDA_INFO"
	.sectionflags	@""
	.align	4


	//----- nvinfo : EIATTR_CUDA_API_VERSION
	.align		4
        /*0000*/ 	.byte	0x04, 0x37
        /*0002*/ 	.short	(.L_6867 - .L_6866)
.L_6866:
        /*0004*/ 	.word	0x00000082


	//----- nvinfo : EIATTR_KPARAM_INFO
	.align		4
.L_6867:
        /*0008*/ 	.byte	0x04, 0x17
        /*000a*/ 	.short	(.L_6869 - .L_6868)
.L_6868:
        /*000c*/ 	.word	0x00000000
        /*0010*/ 	.short	0x0002
        /*0012*/ 	.short	0x0010
        /*0014*/ 	.byte	0x00, 0xf0, 0x41, 0x00


	//----- nvinfo : EIATTR_KPARAM_INFO
	.align		4
.L_6869:
        /*0018*/ 	.byte	0x04, 0x17
        /*001a*/ 	.short	(.L_6871 - .L_6870)
.L_6870:
        /*001c*/ 	.word	0x00000000
        /*0020*/ 	.short	0x0001
        /*0022*/ 	.short	0x0008
        /*0024*/ 	.byte	0x00, 0xf0, 0x21, 0x00


	//----- nvinfo : EIATTR_KPARAM_INFO
	.align		4
.L_6871:
        /*0028*/ 	.byte	0x04, 0x17
        /*002a*/ 	.short	(.L_6873 - .L_6872)
.L_6872:
        /*002c*/ 	.word	0x00000000
        /*0030*/ 	.short	0x0000
        /*0032*/ 	.short	0x0000
        /*0034*/ 	.byte	0x00, 0xf0, 0x11, 0x00


	//----- nvinfo : EIATTR_SPARSE_MMA_MASK
	.align		4
.L_6873:
        /*0038*/ 	.byte	0x03, 0x50
        /*003a*/ 	.short	0x0000


	//----- nvinfo : EIATTR_MAXREG_COUNT
	.align		4
        /*003c*/ 	.byte	0x03, 0x1b
        /*003e*/ 	.short	0x00ff


	//----- nvinfo : EIATTR_MERCURY_ISA_VERSION
	.align		4
        /*0040*/ 	.byte	0x03, 0x5f
        /*0042*/ 	.short	0x0101


	//----- nvinfo : EIATTR_VRC_CTA_INIT_COUNT
	.align		4
        /*0044*/ 	.byte	0x02, 0x4a
	.zero		1
	.zero		1


	//----- nvinfo : EIATTR_EXIT_INSTR_OFFSETS
	.align		4
        /*0048*/ 	.byte	0x04, 0x1c
        /*004a*/ 	.short	(.L_6875 - .L_6874)


	//   ....[0]....
.L_6874:
        /*004c*/ 	.word	0x000007e0


	//   ....[1]....
        /*0050*/ 	.word	0x00000840


	//   ....[2]....
        /*0054*/ 	.word	0x000009c0


	//----- nvinfo : EIATTR_MAX_THREADS
	.align		4
.L_6875:
        /*0058*/ 	.byte	0x04, 0x05
        /*005a*/ 	.short	(.L_6877 - .L_6876)
.L_6876:
        /*005c*/ 	.word	0x00000080
        /*0060*/ 	.word	0x00000001
        /*0064*/ 	.word	0x00000001


	//----- nvinfo : EIATTR_CRS_STACK_SIZE
	.align		4
.L_6877:
        /*0068*/ 	.byte	0x04, 0x1e
        /*006a*/ 	.short	(.L_6879 - .L_6878)
.L_6878:
        /*006c*/ 	.word	0x00000000


	//----- nvinfo : EIATTR_CBANK_PARAM_SIZE
	.align		4
.L_6879:
        /*0070*/ 	.byte	0x03, 0x19
        /*0072*/ 	.short	0x0020


	//----- nvinfo : EIATTR_PARAM_CBANK
	.align		4
        /*0074*/ 	.byte	0x04, 0x0a
        /*0076*/ 	.short	(.L_6881 - .L_6880)
	.align		4
.L_6880:
        /*0078*/ 	.word	index@(.nv.constant0._ZN2at6native29vectorized_elementwise_kernelILi2EZNS0_50_GLOBAL__N__2680c7bb_12_PowKernel_cu_7dd49032_317029pow_tensor_scalar_kernel_implIiiEEvRNS_18TensorIteratorBaseET0_EUliE_St5arrayIPcLm2EEEEviS6_T1_)
        /*007c*/ 	.short	0x0380
        /*007e*/ 	.short	0x0020


	//----- nvinfo : EIATTR_SW_WAR
	.align		4
.L_6881:
        /*0080*/ 	.byte	0x04, 0x36
        /*0082*/ 	.short	(.L_6883 - .L_6882)
.L_6882:
        /*0084*/ 	.word	0x00000008
.L_6883:


//--------------------- .nv.info._ZN2at6native29vectorized_elementwise_kernelILi4EZNS0_50_GLOBAL__N__2680c7bb_12_PowKernel_cu_7dd49032_317029pow_tensor_scalar_kernel_implIiiEEvRNS_18TensorIteratorBaseET0_EUliE_St5arrayIPcLm2EEEEviS6_T1_ --------------------------
	.section	.nv.info._ZN2at6native29vectorized_elementwise_kernelILi4EZNS0_50_GLOBAL__N__2680c7bb_12_PowKernel_cu_7dd49032_317029pow_tensor_scalar_kernel_implIiiEEvRNS_18TensorIteratorBaseET0_EUliE_St5arrayIPcLm2EEEEviS6_T1_,"",@"SHT_CUDA_INFO"
	.sectionflags	@""
	.align	4


	//----- nvinfo : EIATTR_CUDA_API_VERSION
	.align		4
        /*0000*/ 	.byte	0x04, 0x37
        /*0002*/ 	.short	(.L_6885 - .L_6884)
.L_6884:
        /*0004*/ 	.word	0x00000082


	//----- nvinfo : EIATTR_KPARAM_INFO
	.align		4
.L_6885:
        /*0008*/ 	.byte	0x04, 0x17
        /*000a*/ 	.short	(.L_6887 - .L_6886)
.L_6886:
        /*000c*/ 	.word	0x00000000
        /*0010*/ 	.short	0x0002
        /*0012*/ 	.short	0x0010
        /*0014*/ 	.byte	0x00, 0xf0, 0x41, 0x00


	//----- nvinfo : EIATTR_KPARAM_INFO
	.align		4
.L_6887:
        /*0018*/ 	.byte	0x04, 0x17
        /*001a*/ 	.short	(.L_6889 - .L_6888)
.L_6888:
        /*001c*/ 	.word	0x00000000
        /*0020*/ 	.short	0x0001
        /*0022*/ 	.short	0x0008
        /*0024*/ 	.byte	0x00, 0xf0, 0x21, 0x00


	//----- nvinfo : EIATTR_KPARAM_INFO
	.align		4
.L_6889:
        /*0028*/ 	.byte	0x04, 0x17
        /*002a*/ 	.short	(.L_6891 - .L_6890)
.L_6890:
        /*002c*/ 	.word	0x00000000
        /*0030*/ 	.short	0x0000
        /*0032*/ 	.short	0x0000
        /*0034*/ 	.byte	0x00, 0xf0, 0x11, 0x00


	//----- nvinfo : EIATTR_SPARSE_MMA_MASK
	.align		4
.L_6891:
        /*0038*/ 	.byte	0x03, 0x50
        /*003a*/ 	.short	0x0000


	//----- nvinfo : EIATTR_MAXREG_COUNT
	.align		4
        /*003c*/ 	.byte	0x03, 0x1b
        /*003e*/ 	.short	0x00ff


	//----- nvinfo : EIATTR_MERCURY_ISA_VERSION
	.align		4
        /*0040*/ 	.byte	0x03, 0x5f
        /*0042*/ 	.short	0x0101


	//----- nvinfo : EIATTR_VRC_CTA_INIT_COUNT
	.align		4
        /*0044*/ 	.byte	0x02, 0x4a
	.zero		1
	.zero		1


	//----- nvinfo : EIATTR_EXIT_INSTR_OFFSETS
	.align		4
        /*0048*/ 	.byte	0x04, 0x1c
        /*004a*/ 	.short	(.L_6893 - .L_6892)


	//   ....[0]....
.L_6892:
        /*004c*/ 	.word	0x000007e0


	//   ....[1]....
        /*0050*/ 	.word	0x00000840


	//   ....[2]....
        /*0054*/ 	.word	0x00000980


	//----- nvinfo : EIATTR_MAX_THREADS
	.align		4
.L_6893:
        /*0058*/ 	.byte	0x04, 0x05
        /*005a*/ 	.short	(.L_6895 - .L_6894)
.L_6894:
        /*005c*/ 	.word	0x00000080
        /*0060*/ 	.word	0x00000001
        /*0064*/ 	.word	0x00000001


	//----- nvinfo : EIATTR_CRS_STACK_SIZE
	.align		4
.L_6895:
        /*0068*/ 	.byte	0x04, 0x1e
        /*006a*/ 	.short	(.L_6897 - .L_6896)
.L_6896:
        /*006c*/ 	.word	0x00000000


	//----- nvinfo : EIATTR_CBANK_PARAM_SIZE
	.align		4
.L_6897:
        /*0070*/ 	.byte	0x03, 0x19
        /*0072*/ 	.short	0x0020


	//----- nvinfo : EIATTR_PARAM_CBANK
	.align		4
        /*0074*/ 	.byte	0x04, 0x0a
        /*0076*/ 	.short	(.L_6899 - .L_6898)
	.align		4
.L_6898:
        /*0078*/ 	.word	index@(.nv.constant0._ZN2at6native29vectorized_elementwise_kernelILi4EZNS0_50_GLOBAL__N__2680c7bb_12_PowKernel_cu_7dd49032_317029pow_tensor_scalar_kernel_implIiiEEvRNS_18TensorIteratorBaseET0_EUliE_St5arrayIPcLm2EEEEviS6_T1_)
        /*007c*/ 	.short	0x0380
        /*007e*/ 	.short	0x0020


	//----- nvinfo : EIATTR_SW_WAR
	.align		4
.L_6899:
        /*0080*/ 	.byte	0x04, 0x36
        /*0082*/ 	.short	(.L_6901 - .L_6900)
.L_6900:
        /*0084*/ 	.word	0x00000008
.L_6901:


//--------------------- .nv.info._ZN2at6native29vectorized_elementwise_kernelILi8EZNS0_50_GLOBAL__N__2680c7bb_12_PowKernel_cu_7dd49032_317029pow_tensor_scalar_kernel_implIiiEEvRNS_18TensorIteratorBaseET0_EUliE_St5arrayIPcLm2EEEEviS6_T1_ --------------------------
	.section	.nv.info._ZN2at6native29vectorized_elementwise_kernelILi8EZNS0_50_GLOBAL__N__2680c7bb_12_PowKernel_cu_7dd49032_317029pow_tensor_scalar_kernel_implIiiEEvRNS_18TensorIteratorBaseET0_EUliE_St5arrayIPcLm2EEEEviS6_T1_,"",@"SHT_CUDA_INFO"
	.sectionflags	@""
	.align	4


	//----- nvinfo : EIATTR_CUDA_API_VERSION
	.align		4
        /*0000*/ 	.byte	0x04, 0x37
        /*0002*/ 	.short	(.L_6903 - .L_6902)
.L_6902:
        /*0004*/ 	.word	0x00000082


	//----- nvinfo : EIATTR_KPARAM_INFO
	.align		4
.L_6903:
        /*0008*/ 	.byte	0x04, 0x17
        /*000a*/ 	.short	(.L_6905 - .L_6904)
.L_6904:
        /*000c*/ 	.word	0x00000000
        /*0010*/ 	.short	0x0002
        /*0012*/ 	.short	0x0010
        /*0014*/ 	.byte	0x00, 0xf0, 0x41, 0x00


	//----- nvinfo : EIATTR_KPARAM_INFO
	.align		4
.L_6905:
        /*0018*/ 	.byte	0x04, 0x17
        /*001a*/ 	.short	(.L_6907 - .L_6906)
.L_6906:
        /*001c*/ 	.word	0x00000000
        /*0020*/ 	.short	0x0001
        /*0022*/ 	.short	0x0008
        /*0024*/ 	.byte	0x00, 0xf0, 0x21, 0x00


	//----- nvinfo : EIATTR_KPARAM_INFO
	.align		4
.L_6907:
        /*0028*/ 	.byte	0x04, 0x17
        /*002a*/ 	.short	(.L_6909 - .L_6908)
.L_6908:
        /*002c*/ 	.word	0x00000000
        /*0030*/ 	.short	0x0000
        /*0032*/ 	.short	0x0000
        /*0034*/ 	.byte	0x00, 0xf0, 0x11, 0x00


	//----- nvinfo : EIATTR_SPARSE_MMA_MASK
	.align		4
.L_6909:
        /*0038*/ 	.byte	0x03, 0x50
        /*003a*/ 	.short	0x0000


	//----- nvinfo : EIATTR_MAXREG_COUNT
	.align		4
        /*003c*/ 	.byte	0x03, 0x1b
        /*003e*/ 	.short	0x00ff


	//----- nvinfo : EIATTR_MERCURY_ISA_VERSION
	.align		4
        /*0040*/ 	.byte	0x03, 0x5f
        /*0042*/ 	.short	0x0101


	//----- nvinfo : EIATTR_VRC_CTA_INIT_COUNT
	.align		4
        /*0044*/ 	.byte	0x02, 0x4a
	.zero		1
	.zero		1


	//----- nvinfo : EIATTR_EXIT_INSTR_OFFSETS
	.align		4
        /*0048*/ 	.byte	0x04, 0x1c
        /*004a*/ 	.short	(.L_6911 - .L_6910)


	//   ....[0]....
.L_6910:
        /*004c*/ 	.word	0x00000010


	//----- nvinfo : EIATTR_MAX_THREADS
	.align		4
.L_6911:
        /*0050*/ 	.byte	0x04, 0x05
        /*0052*/ 	.short	(.L_6913 - .L_6912)
.L_6912:
        /*0054*/ 	.word	0x00000080
        /*0058*/ 	.word	0x00000001
        /*005c*/ 	.word	0x00000001


	//----- nvinfo : EIATTR_CBANK_PARAM_SIZE
	.align		4
.L_6913:
        /*0060*/ 	.byte	0x03, 0x19
        /*0062*/ 	.short	0x0020


	//----- nvinfo : EIATTR_PARAM_CBANK
	.align		4
        /*0064*/ 	.byte	0x04, 0x0a
        /*0066*/ 	.short	(.L_6915 - .L_6914)
	.align		4
.L_6914:
        /*0068*/ 	.word	index@(.nv.constant0._ZN2at6native29vectorized_elementwise_kernelILi8EZNS0_50_GLOBAL__N__2680c7bb_12_PowKernel_cu_7dd49032_317029pow_tensor_scalar_kernel_implIiiEEvRNS_18TensorIteratorBaseET0_EUliE_St5arrayIPcLm2EEEEviS6_T1_)
        /*006c*/ 	.short	0x0380
        /*006e*/ 	.short	0x0020


	//----- nvinfo : EIATTR_SW_WAR
	.align		4
.L_6915:
        /*0070*/ 	.byte	0x04, 0x36
        /*0072*/ 	.short	(.L_6917 - .L_6916)
.L_6916:
        /*0074*/ 	.word	0x00000008
.L_6917:


//--------------------- .nv.info._ZN2at6native18elementwise_kernelILi128ELi4EZNS0_15gpu_kernel_implIZNS0_50_GLOBAL__N__2680c7bb_12_PowKernel_cu_7dd49032_317029pow_tensor_scalar_kernel_implIaaEEvRNS_18TensorIteratorBaseET0_EUlaE2_EEvS6_RKT_EUliE_EEviT1_ --------------------------
	.section	.nv.info._ZN2at6native18elementwise_kernelILi128ELi4EZNS0_15gpu_kernel_implIZNS0_50_GLOBAL__N__2680c7bb_12_PowKernel_cu_7dd49032_317029pow_tensor_scalar_kernel_implIaaEEvRNS_18TensorIteratorBaseET0_EUlaE2_EEvS6_RKT_EUliE_EEviT1_,"",@"SHT_CUDA_INFO"
	.sectionflags	@""
	.align	4


	//----- nvinfo : EIATTR_CUDA_API_VERSION
	.align		4
        /*0000*/ 	.byte	0x04, 0x37
        /*0002*/ 	.short	(.L_6919 - .L_6918)
.L_6918:
        /*0004*/ 	.word	0x00000082


	//----- nvinfo : EIATTR_KPARAM_INFO
	.align		4
.L_6919:
        /*0008*/ 	.byte	0x04, 0x17
        /*000a*/ 	.short	(.L_6921 - .L_6920)
.L_6920:
        /*000c*/ 	.word	0x00000000
        /*0010*/ 	.short	0x0001
        /*0012*/ 	.short	0x0008
        /*0014*/ 	.byte	0x00, 0xf0, 0xa1, 0x08


	//----- nvinfo : EIATTR_KPARAM_INFO
	.align		4
.L_6921:
        /*0018*/ 	.byte	0x04, 0x17
        /*001a*/ 	.short	(.L_6923 - .L_6922)
.L_6922:
        /*001c*/ 	.word	0x00000000
        /*0020*/ 	.short	0x0000
        /*0022*/ 	.short	0x0000
        /*0024*/ 	.byte	0x00, 0xf0, 0x11, 0x00


	//----- nvinfo : EIATTR_SPARSE_MMA_MASK
	.align		4
.L_6923:
        /*0028*/ 	.byte	0x03, 0x50
        /*002a*/ 	.short	0x0000


	//----- nvinfo : EIATTR_MAXREG_COUNT
	.align		4
        /*002c*/ 	.byte	0x03, 0x1b
        /*002e*/ 	.short	0x0080


	//----- nvinfo : EIATTR_EXTERNS
	.align		4
        /*0030*/ 	.byte	0x04, 0x0f
        /*0032*/ 	.short	(.L_6925 - .L_6924)


	//   ....[0]....
	.align		4
.L_6924:
        /*0034*/ 	.word	index@(__assertfail)


	//----- nvinfo : EIATTR_MERCURY_ISA_VERSION
	.align		4
.L_6925:
        /*0038*/ 	.byte	0x03, 0x5f
        /*003a*/ 	.short	0x0101


	//----- nvinfo : EIATTR_VRC_CTA_INIT_COUNT
	.align		4
        /*003c*/ 	.byte	0x02, 0x4a
	.zero		1
	.zero		1


	//----- nvinfo : EIATTR_SYSCALL_OFFSETS
	.align		4
        /*0040*/ 	.byte	0x04, 0x46
        /*0042*/ 	.short	(.L_6927 - .L_6926)


	//   ....[0]....
.L_6926:
        /*0044*/ 	.word	0x00002190


	//   ....[1]....
        /*0048*/ 	.word	0x00003300


	//   ....[2]....
        /*004c*/ 	.word	0x00005600


	//   ....[3]....
        /*0050*/ 	.word	0x000065c0


	//   ....[4]....
        /*0054*/ 	.word	0x000089a0


	//   ....[5]....
        /*0058*/ 	.word	0x00009960


	//   ....[6]....
        /*005c*/ 	.word	0x0000bd50


	//   ....[7]....
        /*0060*/ 	.word	0x0000cce0


	//----- nvinfo : EIATTR_EXIT_INSTR_OFFSETS
	.align		4
.L_6927:
        /*0064*/ 	.byte	0x04, 0x1c
        /*0066*/ 	.short	(.L_6929 - .L_6928)


	//   ....[0]....
.L_6928:
        /*0068*/ 	.word	0x00009c40


	//   ....[1]....
        /*006c*/ 	.word	0x0000c140


	//   ....[2]....
        /*0070*/ 	.word	0x0000c160


	//   ....[3]....
        /*0074*/ 	.word	0x0000c220


	//   ....[4]....
        /*0078*/ 	.word	0x0000c260


	//   ....[5]....
        /*007c*/ 	.word	0x0000c2a0


	//   ....[6]....
        /*0080*/ 	.word	0x0000c330


	//   ....[7]....
        /*0084*/ 	.word	0x0000c370


	//   ....[8]....
        /*0088*/ 	.word	0x0000c410


	//   ....[9]....
        /*008c*/ 	.word	0x0000c460


	//   ....[10]....
        /*0090*/ 	.word	0x0000c4b0


	//   ....[11]....
        /*0094*/ 	.word	0x0000c590


	//   ....[12]....
        /*0098*/ 	.word	0x0000c700


	//   ....[13]....
        /*009c*/ 	.word	0x0000c870


	//   ....[14]....
        /*00a0*/ 	.word	0x0000c9e0


	//   ....[15]....
        /*00a4*/ 	.word	0x0000ca40


	//   ....[16]....
        /*00a8*/ 	.word	0x0000ca80


	//   ....[17]....
        /*00ac*/ 	.word	0x0000cb20


	//   ....[18]....
        /*00b0*/ 	.word	0x0000cb80


	//   ....[19]....
        /*00b4*/ 	.word	0x0000ccf0


	//   ....[20]....
        /*00b8*/ 	.word	0x0000ce00


	//   ....[21]....
        /*00bc*/ 	.word	0x0000cf40


	//   ....[22]....
        /*00c0*/ 	.word	0x0000cf80


	//----- nvinfo : EIATTR_MAX_THREADS
	.align		4
.L_6929:
        /*00c4*/ 	.byte	0x04, 0x05
        /*00c6*/ 	.short	(.L_6931 - .L_6930)
.L_6930:
        /*00c8*/ 	.word	0x00000080
        /*00cc*/ 	.word	0x00000001
        /*00d0*/ 	.word	0x00000001


	//----- nvinfo : EIATTR_CRS_STACK_SIZE
	.align		4
.L_6931:
        /*00d4*/ 	.byte	0x04, 0x1e
        /*00d6*/ 	.short	(.L_6933 - .L_6932)
.L_6932:
        /*00d8*/ 	.word	0x00000000


	//----- nvinfo : EIATTR_CBANK_PARAM_SIZE
	.align		4
.L_6933:
        /*00dc*/ 	.byte	0x03, 0x19
        /*00de*/ 	.short	0x0230


	//----- nvinfo : EIATTR_PARAM_CBANK
	.align		4
        /*00e0*/ 	.byte	0x04, 0x0a
        /*00e2*/ 	.short	(.L_6935 - .L_6934)
	.align		4
.L_6934:
        /*00e4*/ 	.word	index@(.nv.constant0._ZN2at6native18elementwise_kernelILi128ELi4EZNS0_15gpu_kernel_implIZNS0_50_GLOBAL__N__2680c7bb_12_PowKernel_cu_7dd49032_317029pow_tensor_scalar_kernel_implIaaEEvRNS_18TensorIteratorBaseET0_EUlaE2_EEvS6_RKT_EUliE_EEviT1_)
        /*00e8*/ 	.short	0x0380
        /*00ea*/ 	.short	0x0230


	//----- nvinfo : EIATTR_SW_WAR
	.align		4
.L_6935:
        /*00ec*/ 	.byte	0x04, 0x36
        /*00ee*/ 	.short	(.L_6937 - .L_6936)
.L_6936:
        /*00f0*/ 	.word	0x00000008
.L_6937:


//--------------------- .nv.info._ZN2at6native27unrolled_elementwise_kernelIZNS0_50_GLOBAL__N__2680c7bb_12_PowKernel_cu_7dd49032_317029pow_tensor_scalar_kernel_implIaaEEvRNS_18TensorIteratorBaseET0_EUlaE2_St5arrayIPcLm2EELi4E23TrivialOffsetCalculatorILi1EjESC_NS0_6memory12LoadWithCastILi1EEENSD_13StoreWithCastILi1EEEEEviT_S6_T2_T3_T4_T5_ --------------------------
	.section	.nv.info._ZN2at6native27unrolled_elementwise_kernelIZNS0_50_GLOBAL__N__2680c7bb_12_PowKernel_cu_7dd49032_317029pow_tensor_scalar_kernel_implIaaEEvRNS_18TensorIteratorBaseET0_EUlaE2_St5arrayIPcLm2EELi4E23TrivialOffsetCalculatorILi1EjESC_NS0_6memory12LoadWithCastILi1EEENSD_13StoreWithCastILi1EEEEEviT_S6_T2_T3_T4_T5_,"",@"SHT_CUDA_INFO"
	.sectionflags	@""
	.align	4


	//----- nvinfo : EIATTR_CUDA_API_VERSION
	.align		4
        /*0000*/ 	.byte	0x04, 0x37
        /*0002*/ 	.short	(.L_6939 - .L_6938)
.L_6938:
        /*0004*/ 	.word	0x00000082


	//----- nvinfo : EIATTR_KPARAM_INFO
	.align		4
.L_6939:
        /*0008*/ 	.byte	0x04, 0x17
        /*000a*/ 	.short	(.L_6941 - .L_6940)
.L_6940:
        /*000c*/ 	.word	0x00000000
        /*0010*/ 	.short	0x0006
        /*0012*/ 	.short	0x0034
        /*0014*/ 	.byte	0x00, 0xf0, 0x21, 0x00


	//----- nvinfo : EIATTR_KPARAM_INFO
	.align		4
.L_6941:
        /*0018*/ 	.byte	0x04, 0x17
        /*001a*/ 	.short	(.L_6943 - .L_6942)
.L_6942:
        /*001c*/ 	.word	0x00000000
        /*0020*/ 	.short	0x0005
        /*0022*/ 	.short	0x002c
        /*0024*/ 	.byte	0x00, 0xf0, 0x21, 0x00


	//----- nvinfo : EIATTR_KPARAM_INFO
	.align		4
.L_6943:
        /*0028*/ 	.byte	0x04, 0x17
        /*002a*/ 	.short	(.L_6945 - .L_6944)
.L_6944:
        /*002c*/ 	.word	0x00000000
        /*0030*/ 	.short	0x0004
        /*0032*/ 	.short	0x0029
        /*0034*/ 	.byte	0x00, 0xf0, 0x05, 0x00


	//----- nvinfo : EIATTR_KPARAM_INFO
	.align		4
.L_6945:
        /*0038*/ 	.byte	0x04, 0x17
        /*003a*/ 	.short	(.L_6947 - .L_6946)
.L_6946:
        /*003c*/ 	.word	0x00000000
        /*0040*/ 	.short	0x0003
        /*0042*/ 	.short	0x0028
        /*0044*/ 	.byte	0x00, 0xf0, 0x05, 0x00


	//----- nvinfo : EIATTR_KPARAM_INFO
	.align		4
.L_6947:
        /*0048*/ 	.byte	0x04, 0x17
        /*004a*/ 	.short	(.L_6949 - .L_6948)
.L_6948:
        /*004c*/ 	.word	0x00000000
        /*0050*/ 	.short	0x0002
        /*0052*/ 	.short	0x0018
        /*0054*/ 	.byte	0x00, 0xf0, 0x41, 0x00


	//----- nvinfo : EIATTR_KPARAM_INFO
	.align		4
.L_6949:
        /*0058*/ 	.byte	0x04, 0x17
        /*005a*/ 	.short	(.L_6951 - .L_6950)
.L_6950:
        /*005c*/ 	.word	0x00000000
        /*0060*/ 	.short	0x0001
        /*0062*/ 	.short	0x0008
        /*0064*/ 	.byte	0x00, 0xf0, 0x41, 0x00


	//----- nvinfo : EIATTR_KPARAM_INFO
	.align		4
.L_6951:
        /*0068*/ 	.byte	0x04, 0x17
        /*006a*/ 	.short	(.L_6953 - .L_6952)
.L_6952:
        /*006c*/ 	.word	0x00000000
        /*0070*/ 	.short	0x0000
        /*0072*/ 	.short	0x0000
        /*0074*/ 	.byte	0x00, 0xf0, 0x11, 0x00


	//----- nvinfo : EIATTR_SPARSE_MMA_MASK
	.align		4
.L_6953:
        /*0078*/ 	.byte	0x03, 0x50
        /*007a*/ 	.short	0x0000


	//----- nvinfo : EIATTR_MAXREG_COUNT
	.align		4
        /*007c*/ 	.byte	0x03, 0x1b
        /*007e*/ 	.short	0x00ff


	//----- nvinfo : EIATTR_EXTERNS
	.align		4
        /*0080*/ 	.byte	0x04, 0x0f
        /*0082*/ 	.short	(.L_6955 - .L_6954)


	//   ....[0]....
	.align		4
.L_6954:
        /*0084*/ 	.word	index@(__assertfail)


	//----- nvinfo : EIATTR_MERCURY_ISA_VERSION
	.align		4
.L_6955:
        /*0088*/ 	.byte	0x03, 0x5f
        /*008a*/ 	.short	0x0101


	//----- nvinfo : EIATTR_VRC_CTA_INIT_COUNT
	.align		4
        /*008c*/ 	.byte	0x02, 0x4a
	.zero		1
	.zero		1


	//----- nvinfo : EIATTR_SYSCALL_OFFSETS
	.align		4
        /*0090*/ 	.byte	0x04, 0x46
        /*0092*/ 	.short	(.L_6957 - .L_6956)


	//   ....[0]....
.L_6956:
        /*0094*/ 	.word	0x00000e70


	//   ....[1]....
        /*0098*/ 	.word	0x00001e20


	//   ....[2]....
        /*009c*/ 	.word	0x00002d10


	//   ....[3]....
        /*00a0*/ 	.word	0x00003c00


	//   ....[4]....
        /*00a4*/ 	.word	0x000052d0


	//   ....[5]....
        /*00a8*/ 	.word	0x00006180


	//   ....[6]....
        /*00ac*/ 	.word	0x00007130


	//   ....[7]....
        /*00b0*/ 	.word	0x000080c0


	//----- nvinfo : EIATTR_EXIT_INSTR_OFFSETS
	.align		4
.L_6957:
        /*00b4*/ 	.byte	0x04, 0x1c
        /*00b6*/ 	.short	(.L_6959 - .L_6958)


	//   ....[0]....
.L_6958:
        /*00b8*/ 	.word	0x00007400


	//   ....[1]....
        /*00bc*/ 	.word	0x00007530


	//   ....[2]....
        /*00c0*/ 	.word	0x00007550


	//   ....[3]....
        /*00c4*/ 	.word	0x00007610


	//   ....[4]....
        /*00c8*/ 	.word	0x00007650


	//   ....[5]....
        /*00cc*/ 	.word	0x00007690


	//   ....[6]....
        /*00d0*/ 	.word	0x00007720


	//   ....[7]....
        /*00d4*/ 	.word	0x00007760


	//   ....[8]....
        /*00d8*/ 	.word	0x00007800


	//   ....[9]....
        /*00dc*/ 	.word	0x00007850


	//   ....[10]....
        /*00e0*/ 	.word	0x000078a0


	//   ....[11]....
        /*00e4*/ 	.word	0x00007980


	//   ....[12]....
        /*00e8*/ 	.word	0x00007af0


	//   ....[13]....
        /*00ec*/ 	.word	0x00007c60


	//   ....[14]....
        /*00f0*/ 	.word	0x00007dc0


	//   ....[15]....
        /*00f4*/ 	.word	0x00007e20


	//   ....[16]....
        /*00f8*/ 	.word	0x00007e60


	//   ....[17]....
        /*00fc*/ 	.word	0x00007f00


	//   ....[18]....
        /*0100*/ 	.word	0x00007f60


	//   ....[19]....
        /*0104*/ 	.word	0x000080d0


	//   ....[20]....
        /*0108*/ 	.word	0x000081e0


	//   ....[21]....
        /*010c*/ 	.word	0x00008320


	//   ....[22]....
        /*0110*/ 	.word	0x00008360


	//----- nvinfo : EIATTR_MAX_THREADS
	.align		4
.L_6959:
        /*0114*/ 	.byte	0x04, 0x05
        /*0116*/ 	.short	(.L_6961 - .L_6960)
.L_6960:
        /*0118*/ 	.word	0x00000080
        /*011c*/ 	.word	0x00000001
        /*0120*/ 	.word	0x00000001


	//----- nvinfo : EIATTR_CRS_STACK_SIZE
	.align		4
.L_6961:
        /*0124*/ 	.byte	0x04, 0x1e
        /*0126*/ 	.short	(.L_6963 - .L_6962)
.L_6962:
        /*0128*/ 	.word	0x00000000


	//----- nvinfo : EIATTR_CBANK_PARAM_SIZE
	.align		4
.L_6963:
        /*012c*/ 	.byte	0x03, 0x19
        /*012e*/ 	.short	0x003c


	//----- nvinfo : EIATTR_PARAM_CBANK
	.align		4
        /*0130*/ 	.byte	0x04, 0x0a
        /*0132*/ 	.short	(.L_6965 - .L_6964)
	.align		4
.L_6964:
        /*0134*/ 	.word	index@(.nv.constant0._ZN2at6native27unrolled_elementwise_kernelIZNS0_50_GLOBAL__N__2680c7bb_12_PowKernel_cu_7dd49032_317029pow_tensor_scalar_kernel_implIaaEEvRNS_18TensorIteratorBaseET0_EUlaE2_St5arrayIPcLm2EELi4E23TrivialOffsetCalculatorILi1EjESC_NS0_6memory12LoadWithCastILi1EEENSD_13StoreWithCastILi1EEEEEviT_S6_T2_T3_T4_T5_)
        /*0138*/ 	.short	0x0380
        /*013a*/ 	.short	0x003c


	//----- nvinfo : EIATTR_SW_WAR
	.align		4
.L_6965:
        /*013c*/ 	.byte	0x04, 0x36
        /*013e*/ 	.short	(.L_6967 - .L_6966)
.L_6966:
        /*0140*/ 	.word	0x00000008
.L_6967:


//--------------------- .nv.info._ZN2at6native18elementwise_kernelILi128ELi4EZNS0_22gpu_kernel_impl_nocastIZNS0_50_GLOBAL__N__2680c7bb_12_PowKernel_cu_7dd49032_317029pow_tensor_scalar_kernel_implIaaEEvRNS_18TensorIteratorBaseET0_EUlaE2_EEvS6_RKT_EUliE_EEviT1_ --------------------------
	.section	.nv.info._ZN2at6native18elementwise_kernelILi128ELi4EZNS0_22gpu_kernel_impl_nocastIZNS0_50_GLOBAL__N__2680c7bb_12_PowKernel_cu_7dd49032_317029pow_tensor_scalar_kernel_implIaaEEvRNS_18TensorIteratorBaseET0_EUlaE2_EEvS6_RKT_EUliE_EEviT1_,"",@"SHT_CUDA_INFO"
	.sectionflags	@""
	.align	4


	//----- nvinfo : EIATTR_CUDA_API_VERSION
	.align		4
        /*0000*/ 	.byte	0x04, 0x37
        /*0002*/ 	.short	(.L_6969 - .L_6968)
.L_6968:
        /*0004*/ 	.word	0x00000082


	//----- nvinfo : EIATTR_KPARAM_INFO
	.align		4
.L_6969:
        /*0008*/ 	.byte	0x04, 0x17
        /*000a*/ 	.short	(.L_6971 - .L_6970)
.L_6970:
        /*000c*/ 	.word	0x00000000
        /*0010*/ 	.short	0x0001
        /*0012*/ 	.short	0x0008
        /*0014*/ 	.byte	0x00, 0xf0, 0x81, 0x08


	//----- nvinfo : EIATTR_KPARAM_INFO
	.align		4
.L_6971:
        /*0018*/ 	.byte	0x04, 0x17
        /*001a*/ 	.short	(.L_6973 - .L_6972)
.L_6972:
        /*001c*/ 	.word	0x00000000
        /*0020*/ 	.short	0x0000
        /*0022*/ 	.short	0x0000
        /*0024*/ 	.byte	0x00, 0xf0, 0x11, 0x00


	//----- nvinfo : EIATTR_SPARSE_MMA_MASK
	.align		4
.L_6973:
        /*0028*/ 	.byte	0x03, 0x50
        /*002a*/ 	.short	0x0000


	//----- nvinfo : EIATTR_MAXREG_COUNT
	.align		4
        /*002c*/ 	.byte	0x03, 0x1b
        /*002e*/ 	.short	0x0080


	//----- nvinfo : EIATTR_MERCURY_ISA_VERSION
	.align		4
        /*0030*/ 	.byte	0x03, 0x5f
        /*0032*/ 	.short	0x0101


	//----- nvinfo : EIATTR_VRC_CTA_INIT_COUNT
	.align		4
        /*0034*/ 	.byte	0x02, 0x4a
	.zero		1
	.zero		1


	//----- nvinfo : EIATTR_EXIT_INSTR_OFFSETS
	.align		4
        /*0038*/ 	.byte	0x04, 0x1c
        /*003a*/ 	.short	(.L_6975 - .L_6974)


	//   ....[0]....
.L_6974:
        /*003c*/ 	.word	0x00000440


	//   ....[1]....
        /*0040*/ 	.word	0x000004f0


	//   ....[2]....
        /*0044*/ 	.word	0x00000540


	//   ....[3]....
        /*0048*/ 	.word	0x00000580


	//   ....[4]....
        /*004c*/ 	.word	0x00000a30


	//   ....[5]....
        /*0050*/ 	.word	0x00000b50


	//   ....[6]....
        /*0054*/ 	.word	0x000047f0


	//   ....[7]....
        /*0058*/ 	.word	0x00005b90


	//   ....[8]....
        /*005c*/ 	.word	0x00009150


	//   ....[9]....
        /*0060*/ 	.word	0x0000a2d0


	//   ....[10]....
        /*0064*/ 	.word	0x0000e040


	//   ....[11]....
        /*0068*/ 	.word	0x0000f430


	//----- nvinfo : EIATTR_MAX_THREADS
	.align		4
.L_6975:
        /*006c*/ 	.byte	0x04, 0x05
        /*006e*/ 	.short	(.L_6977 - .L_6976)
.L_6976:
        /*0070*/ 	.word	0x00000080
        /*0074*/ 	.word	0x00000001
        /*0078*/ 	.word	0x00000001


	//----- nvinfo : EIATTR_CRS_STACK_SIZE
	.align		4
.L_6977:
        /*007c*/ 	.byte	0x04, 0x1e
        /*007e*/ 	.short	(.L_6979 - .L_6978)
.L_6978:
        /*0080*/ 	.word	0x00000000


	//----- nvinfo : EIATTR_CBANK_PARAM_SIZE
	.align		4
.L_6979:
        /*0084*/ 	.byte	0x03, 0x19
        /*0086*/ 	.short	0x0228


	//----- nvinfo : EIATTR_PARAM_CBANK
	.align		4
        /*0088*/ 	.byte	0x04, 0x0a
        /*008a*/ 	.short	(.L_6981 - .L_6980)
	.align		4
.L_6980:
        /*008c*/ 	.word	index@(.nv.constant0._ZN2at6native18elementwise_kernelILi128ELi4EZNS0_22gpu_kernel_impl_nocastIZNS0_50_GLOBAL__N__2680c7bb_12_PowKernel_cu_7dd49032_317029pow_tensor_scalar_kernel_implIaaEEvRNS_18TensorIteratorBaseET0_EUlaE2_EEvS6_RKT_EUliE_EEviT1_)
        /*0090*/ 	.short	0x0380
        /*0092*/ 	.short	0x0228


	//----- nvinfo : EIATTR_SW_WAR
	.align		4
.L_6981:
        /*0094*/ 	.byte	0x04, 0x36
        /*0096*/ 	.short	(.L_6983 - .L_6982)
.L_6982:
        /*0098*/ 	.word	0x00000008
.L_6983:


//--------------------- .nv.info._ZN2at6native27unrolled_elementwise_kernelIZNS0_50_GLOBAL__N__2680c7bb_12_PowKernel_cu_7dd49032_317029pow_tensor_scalar_kernel_implIaaEEvRNS_18TensorIteratorBaseET0_EUlaE2_St5arrayIPcLm2EELi4E23TrivialOffsetCalculatorILi1EjESC_NS0_6memory15LoadWithoutCastENSD_16StoreWithoutCastEEEviT_S6_T2_T3_T4_T5_ --------------------------
	.section	.nv.info._ZN2at6native27unrolled_elementwise_kernelIZNS0_50_GLOBAL__N__2680c7bb_12_PowKernel_cu_7dd49032_317029pow_tensor_scalar_kernel_implIaaEEvRNS_18TensorIteratorBaseET0_EUlaE2_St5arrayIPcLm2EELi4E23TrivialOffsetCalculatorILi1EjESC_NS0_6memory15LoadWithoutCastENSD_16StoreWithoutCastEEEviT_S6_T2_T3_T4_T5_,"",@"SHT_CUDA_INFO"
	.sectionflags	@""
	.align	4


	//----- nvinfo : EIATTR_CUDA_API_VERSION
	.align		4
        /*0000*/ 	.byte	0x04, 0x37
        /*0002*/ 	.short	(.L_6985 - .L_6984)
.L_6984:
        /*0004*/ 	.word	0x00000082


	//----- nvinfo : EIATTR_KPARAM_INFO
	.align		4
.L_6985:
        /*0008*/ 	.byte	0x04, 0x17
        /*000a*/ 	.short	(.L_6987 - .L_6986)
.L_6986:
        /*000c*/ 	.word	0x00000000
        /*0010*/ 	.short	0x0006
        /*0012*/ 	.short	0x002b
        /*0014*/ 	.byte	0x00, 0xf0, 0x05, 0x00


	//----- nvinfo : EIATTR_KPARAM_INFO
	.align		4
.L_6987:
        /*0018*/ 	.byte	0x04, 0x17
        /*001a*/ 	.short	(.L_6989 - .L_6988)
.L_6988:
        /*001c*/ 	.word	0x00000000
        /*0020*/ 	.short	0x0005
        /*0022*/ 	.short	0x002a
        /*0024*/ 	.byte	0x00, 0xf0, 0x05, 0x00


	//----- nvinfo : EIATTR_KPARAM_INFO
	.align		4
.L_6989:
        /*0028*/ 	.byte	0x04, 0x17
        /*002a*/ 	.short	(.L_6991 - .L_6990)
.L_6990:
        /*002c*/ 	.word	0x00000000
        /*0030*/ 	.short	0x0004
        /*0032*/ 	.short	0x0029
        /*0034*/ 	.byte	0x00, 0xf0, 0x05, 0x00


	//----- nvinfo : EIATTR_KPARAM_INFO
	.align		4
.L_6991:
        /*0038*/ 	.byte	0x04, 0x17
        /*003a*/ 	.short	(.L_6993 - .L_6992)
.L_6992:
        /*003c*/ 	.word	0x00000000
        /*0040*/ 	.short	0x0003
        /*0042*/ 	.short	0x0028
        /*0044*/ 	.byte	0x00, 0xf0, 0x05, 0x00


	//----- nvinfo : EIATTR_KPARAM_INFO
	.align		4
.L_6993:
        /*0048*/ 	.byte	0x04, 0x17
        /*004a*/ 	.short	(.L_6995 - .L_6994)
.L_6994:
        /*004c*/ 	.word	0x00000000
        /*0050*/ 	.short	0x0002
        /*0052*/ 	.short	0x0018
        /*0054*/ 	.byte	0x00, 0xf0, 0x41, 0x00


	//----- nvinfo : EIATTR_KPARAM_INFO
	.align		4
.L_6995:
        /*0058*/ 	.byte	0x04, 0x17
        /*005a*/ 	.short	(.L_6997 - .L_6996)
.L_6996:
        /*005c*/ 	.word	0x00000000
        /*0060*/ 	.short	0x0001
        /*0062*/ 	.short	0x0008
        /*0064*/ 	.byte	0x00, 0xf0, 0x41, 0x00


	//----- nvinfo : EIATTR_KPARAM_INFO
	.align		4
.L_6997:
        /*0068*/ 	.byte	0x04, 0x17
        /*006a*/ 	.short	(.L_6999 - .L_6998)
.L_6998:
        /*006c*/ 	.word	0x00000000
        /*0070*/ 	.short	0x0000
        /*0072*/ 	.short	0x0000
        /*0074*/ 	.byte	0x00, 0xf0, 0x11, 0x00


	//----- nvinfo : EIATTR_SPARSE_MMA_MASK
	.align		4
.L_6999:
        /*0078*/ 	.byte	0x03, 0x50
        /*007a*/ 	.short	0x0000


	//----- nvinfo : EIATTR_MAXREG_COUNT
	.align		4
        /*007c*/ 	.byte	0x03, 0x1b
        /*007e*/ 	.short	0x00ff


	//----- nvinfo : EIATTR_MERCURY_ISA_VERSION
	.align		4
        /*0080*/ 	.byte	0x03, 0x5f
        /*0082*/ 	.short	0x0101


	//----- nvinfo : EIATTR_VRC_CTA_INIT_COUNT
	.align		4
        /*0084*/ 	.byte	0x02, 0x4a
	.zero		1
	.zero		1


	//----- nvinfo : EIATTR_EXIT_INSTR_OFFSETS
	.align		4
        /*0088*/ 	.byte	0x04, 0x1c
        /*008a*/ 	.short	(.L_7001 - .L_7000)


	//   ....[0]....
.L_7000:
        /*008c*/ 	.word	0x00000ce0


	//   ....[1]....
        /*0090*/ 	.word	0x00000d40


	//----- nvinfo : EIATTR_MAX_THREADS
	.align		4
.L_7001:
        /*0094*/ 	.byte	0x04, 0x05
        /*0096*/ 	.short	(.L_7003 - .L_7002)
.L_7002:
        /*0098*/ 	.word	0x00000080
        /*009c*/ 	.word	0x00000001
        /*00a0*/ 	.word	0x00000001


	//----- nvinfo : EIATTR_CRS_STACK_SIZE
	.align		4
.L_7003:
        /*00a4*/ 	.byte	0x04, 0x1e
        /*00a6*/ 	.short	(.L_7005 - .L_7004)
.L_7004:
        /*00a8*/ 	.word	0x00000000


	//----- nvinfo : EIATTR_CBANK_PARAM_SIZE
	.align		4
.L_7005:
        /*00ac*/ 	.byte	0x03, 0x19
        /*00ae*/ 	.short	0x002c


	//----- nvinfo : EIATTR_PARAM_CBANK
	.align		4
        /*00b0*/ 	.byte	0x04, 0x0a
        /*00b2*/ 	.short	(.L_7007 - .L_7006)
	.align		4
.L_7006:
        /*00b4*/ 	.word	index@(.nv.constant0._ZN2at6native27unrolled_elementwise_kernelIZNS0_50_GLOBAL__N__2680c7bb_12_PowKernel_cu_7dd49032_317029pow_tensor_scalar_kernel_implIaaEEvRNS_18TensorIteratorBaseET0_EUlaE2_St5arrayIPcLm2EELi4E23TrivialOffsetCalculatorILi1EjESC_NS0_6memory15LoadWithoutCastENSD_16StoreWithoutCastEEEviT_S6_T2_T3_T4_T5_)
        /*00b8*/ 	.short	0x0380
        /*00ba*/ 	.short	0x002c


	//----- nvinfo : EIATTR_SW_WAR
	.align		4
.L_7007:
        /*00bc*/ 	.byte	0x04, 0x36
        /*00be*/ 	.short	(.L_7009 - .L_7008)
.L_7008:
        /*00c0*/ 	.word	0x00000008
.L_7009:


//--------------------- .nv.info._ZN2at6native29vectorized_elementwise_kernelILi2EZNS0_50_GLOBAL__N__2680c7bb_12_PowKernel_cu_7dd49032_317029pow_tensor_scalar_kernel_implIaaEEvRNS_18TensorIteratorBaseET0_EUlaE2_St5arrayIPcLm2EEEEviS6_T1_ --------------------------
	.section	.nv.info._ZN2at6native29vectorized_elementwise_kernelILi2EZNS0_50_GLOBAL__N__2680c7bb_12_PowKernel_cu_7dd49032_317029pow_tensor_scalar_kernel_implIaaEEvRNS_18TensorIteratorBaseET0_EUlaE2_St5arrayIPcLm2EEEEviS6_T1_,"",@"SHT_CUDA_INFO"
	.sectionflags	@""
	.align	4


	//----- nvinfo : EIATTR_CUDA_API_VERSION
	.align		4
        /*0000*/ 	.byte	0x04, 0x37
        /*0002*/ 	.short	(.L_7011 - .L_7010)
.L_7010:
        /*0004*/ 	.word	0x00000082


	//----- nvinfo : EIATTR_KPARAM_INFO
	.align		4
.L_7011:
        /*0008*/ 	.byte	0x04, 0x17
        /*000a*/ 	.short	(.L_7013 - .L_7012)
.L_7012:
        /*000c*/ 	.word	0x00000000
        /*0010*/ 	.short	0x0002
        /*0012*/ 	.short	0x0018
        /*0014*/ 	.byte	0x00, 0xf0, 0x41, 0x00


	//----- nvinfo : EIATTR_KPARAM_INFO
	.align		4
.L_7013:
        /*0018*/ 	.byte	0x04, 0x17
        /*001a*/ 	.short	(.L_7015 - .L_7014)
.L_7014:
        /*001c*/ 	.word	0x00000000
        /*0020*/ 	.short	0x0001
        /*0022*/ 	.short	0x0008
        /*0024*/ 	.byte	0x00, 0xf0, 0x41, 0x00


	//----- nvinfo : EIATTR_KPARAM_INFO
	.align		4
.L_7015:
        /*0028*/ 	.byte	0x04, 0x17
        /*002a*/ 	.short	(.L_7017 - .L_7016)
.L_7016:
        /*002c*/ 	.word	0x00000000
        /*0030*/ 	.short	0x0000
        /*0032*/ 	.short	0x0000
        /*0034*/ 	.byte	0x00, 0xf0, 0x11, 0x00


	//----- nvinfo : EIATTR_SPARSE_MMA_MASK
	.align		4
.L_7017:
        /*0038*/ 	.byte	0x03, 0x50
        /*003a*/ 	.short	0x0000


	//----- nvinfo : EIATTR_MAXREG_COUNT
	.align		4
        /*003c*/ 	.byte	0x03, 0x1b
        /*003e*/ 	.short	0x00ff


	//----- nvinfo : EIATTR_MERCURY_ISA_VERSION
	.align		4
        /*0040*/ 	.byte	0x03, 0x5f
        /*0042*/ 	.short	0x0101


	//----- nvinfo : EIATTR_VRC_CTA_INIT_COUNT
	.align		4
        /*0044*/ 	.byte	0x02, 0x4a
	.zero		1
	.zero		1


	//----- nvinfo : EIATTR_EXIT_INSTR_OFFSETS
	.align		4
        /*0048*/ 	.byte	0x04, 0x1c
        /*004a*/ 	.short	(.L_7019 - .L_7018)


	//   ....[0]....
.L_7018:
        /*004c*/ 	.word	0x00001910


	//   ....[1]....
        /*0050*/ 	.word	0x00001970


	//   ....[2]....
        /*0054*/ 	.word	0x000028d0


	//----- nvinfo : EIATTR_MAX_THREADS
	.align		4
.L_7019:
        /*0058*/ 	.byte	0x04, 0x05
        /*005a*/ 	.short	(.L_7021 - .L_7020)
.L_7020:
        /*005c*/ 	.word	0x00000080
        /*0060*/ 	.word	0x00000001
        /*0064*/ 	.word	0x00000001


	//----- nvinfo : EIATTR_CRS_STACK_SIZE
	.align		4
.L_7021:
        /*0068*/ 	.byte	0x04, 0x1e
        /*006a*/ 	.short	(.L_7023 - .L_7022)
.L_7022:
        /*006c*/ 	.word	0x00000000


	//----- nvinfo : EIATTR_CBANK_PARAM_SIZE
	.align		4
.L_7023:
        /*0070*/ 	.byte	0x03, 0x19
        /*0072*/ 	.short	0x0028


	//----- nvinfo : EIATTR_PARAM_CBANK
	.align		4
        /*0074*/ 	.byte	0x04, 0x0a
        /*0076*/ 	.short	(.L_7025 - .L_7024)
	.align		4
.L_7024:
        /*0078*/ 	.word	index@(.nv.constant0._ZN2at6native29vectorized_elementwise_kernelILi2EZNS0_50_GLOBAL__N__2680c7bb_12_PowKernel_cu_7dd49032_317029pow_tensor_scalar_kernel_implIaaEEvRNS_18TensorIteratorBaseET0_EUlaE2_St5arrayIPcLm2EEEEviS6_T1_)
        /*007c*/ 	.short	0x0380
        /*007e*/ 	.short	0x0028


	//----- nvinfo : EIATTR_SW_WAR
	.align		4
.L_7025:
        /*0080*/ 	.byte	0x04, 0x36
        /*0082*/ 	.short	(.L_7027 - .L_7026)
.L_7026:
        /*0084*/ 	.word	0x00000008
.L_7027:


//--------------------- .nv.info._ZN2at6native29vectorized_elementwise_kernelILi4EZNS0_50_GLOBAL__N__2680c7bb_12_PowKernel_cu_7dd49032_317029pow_tensor_scalar_kernel_implIaaEEvRNS_18TensorIteratorBaseET0_EUlaE2_St5arrayIPcLm2EEEEviS6_T1_ --------------------------
	.section	.nv.info._ZN2at6native29vectorized_elementwise_kernelILi4EZNS0_50_GLOBAL__N__2680c7bb_12_PowKernel_cu_7dd49032_317029pow_tensor_scalar_kernel_implIaaEEvRNS_18TensorIteratorBaseET0_EUlaE2_St5arrayIPcLm2EEEEviS6_T1_,"",@"SHT_CUDA_INFO"
	.sectionflags	@""
	.align	4


	//----- nvinfo : EIATTR_CUDA_API_VERSION
	.align		4
        /*0000*/ 	.byte	0x04, 0x37
        /*0002*/ 	.short	(.L_7029 - .L_7028)
.L_7028:
        /*0004*/ 	.word	0x00000082


	//----- nvinfo : EIATTR_KPARAM_INFO
	.align		4
.L_7029:
        /*0008*/ 	.byte	0x04, 0x17
        /*000a*/ 	.short	(.L_7031 - .L_7030)
.L_7030:
        /*000c*/ 	.word	0x00000000
        /*0010*/ 	.short	0x0002
        /*0012*/ 	.short	0x0018
        /*0014*/ 	.byte	0x00, 0xf0, 0x41, 0x00


	//----- nvinfo : EIATTR_KPARAM_INFO
	.align		4
.L_7031:
        /*0018*/ 	.byte	0x04, 0x17
        /*001a*/ 	.short	(.L_7033 - .L_7032)
.L_7032:
        /*001c*/ 	.word	0x00000000
        /*0020*/ 	.short	0x0001
        /*0022*/ 	.short	0x0008
        /*0024*/ 	.byte	0x00, 0xf0, 0x41, 0x00


	//----- nvinfo : EIATTR_KPARAM_INFO
	.align		4
.L_7033:
        /*0028*/ 	.byte	0x04, 0x17
        /*002a*/ 	.short	(.L_7035 - .L_7034)
.L_7034:
        /*002c*/ 	.word	0x00000000
        /*0030*/ 	.short	0x0000
        /*0032*/ 	.short	0x0000
        /*0034*/ 	.byte	0x00, 0xf0, 0x11, 0x00


	//----- nvinfo : EIATTR_SPARSE_MMA_MASK
	.align		4
.L_7035:
        /*0038*/ 	.byte	0x03, 0x50
        /*003a*/ 	.short	0x0000


	//----- nvinfo : EIATTR_MAXREG_COUNT
	.align		4
        /*003c*/ 	.byte	0x03, 0x1b
        /*003e*/ 	.short	0x00ff


	//----- nvinfo : EIATTR_MERCURY_ISA_VERSION
	.align		4
        /*0040*/ 	.byte	0x03, 0x5f
        /*0042*/ 	.short	0x0101


	//----- nvinfo : EIATTR_VRC_CTA_INIT_COUNT
	.align		4
        /*0044*/ 	.byte	0x02, 0x4a
	.zero		1
	.zero		1


	//----- nvinfo : EIATTR_EXIT_INSTR_OFFSETS
	.align		4
        /*0048*/ 	.byte	0x04, 0x1c
        /*004a*/ 	.short	(.L_7037 - .L_7036)


	//   ....[0]....
.L_7036:
        /*004c*/ 	.word	0x00001910


	//   ....[1]....
        /*0050*/ 	.word	0x00001970


	//   ....[2]....
        /*0054*/ 	.word	0x00002940


	//----- nvinfo : EIATTR_MAX_THREADS
	.align		4
.L_7037:
        /*0058*/ 	.byte	0x04, 0x05
        /*005a*/ 	.short	(.L_7039 - .L_7038)
.L_7038:
        /*005c*/ 	.word	0x00000080
        /*0060*/ 	.word	0x00000001
        /*0064*/ 	.word	0x00000001


	//----- nvinfo : EIATTR_CRS_STACK_SIZE
	.align		4
.L_7039:
        /*0068*/ 	.byte	0x04, 0x1e
        /*006a*/ 	.short	(.L_7041 - .L_7040)
.L_7040:
        /*006c*/ 	.word	0x00000000


	//----- nvinfo : EIATTR_CBANK_PARAM_SIZE
	.align		4
.L_7041:
        /*0070*/ 	.byte	0x03, 0x19
        /*0072*/ 	.short	0x0028


	//----- nvinfo : EIATTR_PARAM_CBANK
	.align		4
        /*0074*/ 	.byte	0x04, 0x0a
        /*0076*/ 	.short	(.L_7043 - .L_7042)
	.align		4
.L_7042:
        /*0078*/ 	.word	index@(.nv.constant0._ZN2at6native29vectorized_elementwise_kernelILi4EZNS0_50_GLOBAL__N__2680c7bb_12_PowKernel_cu_7dd49032_317029pow_tensor_scalar_kernel_implIaaEEvRNS_18TensorIteratorBaseET0_EUlaE2_St5arrayIPcLm2EEEEviS6_T1_)
        /*007c*/ 	.short	0x0380
        /*007e*/ 	.short	0x0028


	//----- nvinfo : EIATTR_SW_WAR
	.align		4
.L_7043:
        /*0080*/ 	.byte	0x04, 0x36
        /*0082*/ 	.short	(.L_7045 - .L_7044)
.L_7044:
        /*0084*/ 	.word	0x00000008
.L_7045:


//--------------------- .nv.info._ZN2at6native29vectorized_elementwise_kernelILi8EZNS0_50_GLOBAL__N__2680c7bb_12_PowKernel_cu_7dd49032_317029pow_tensor_scalar_kernel_implIaaEEvRNS_18TensorIteratorBaseET0_EUlaE2_St5arrayIPcLm2EEEEviS6_T1_ --------------------------
	.section	.nv.info._ZN2at6native29vectorized_elementwise_kernelILi8EZNS0_50_GLOBAL__N__2680c7bb_12_PowKernel_cu_7dd49032_317029pow_tensor_scalar_kernel_implIaaEEvRNS_18TensorIteratorBaseET0_EUlaE2_St5arrayIPcLm2EEEEviS6_T1_,"",@"SHT_CUDA_INFO"
	.sectionflags	@""
	.align	4


	//----- nvinfo : EIATTR_CUDA_API_VERSION
	.align		4
        /*0000*/ 	.byte	0x04, 0x37
        /*0002*/ 	.short	(.L_7047 - .L_7046)
.L_7046:
        /*0004*/ 	.word	0x00000082


	//----- nvinfo : EIATTR_KPARAM_INFO
	.align		4
.L_7047:
        /*0008*/ 	.byte	0x04, 0x17
        /*000a*/ 	.short	(.L_7049 - .L_7048)
.L_7048:
        /*000c*/ 	.word	0x00000000
        /*0010*/ 	.short	0x0002
        /*0012*/ 	.short	0x0018
        /*0014*/ 	.byte	0x00, 0xf0, 0x41, 0x00


	//----- nvinfo : EIATTR_KPARAM_INFO
	.align		4
.L_7049:
        /*0018*/ 	.byte	0x04, 0x17
        /*001a*/ 	.short	(.L_7051 - .L_7050)
.L_7050:
        /*001c*/ 	.word	0x00000000
        /*0020*/ 	.short	0x0001
        /*0022*/ 	.short	0x0008
        /*0024*/ 	.byte	0x00, 0xf0, 0x41, 0x00


	//----- nvinfo : EIATTR_KPARAM_INFO
	.align		4
.L_7051:
        /*0028*/ 	.byte	0x04, 0x17
        /*002a*/ 	.short	(.L_7053 - .L_7052)
.L_7052:
        /*002c*/ 	.word	0x00000000
        /*0030*/ 	.short	0x0000
        /*0032*/ 	.short	0x0000
        /*0034*/ 	.byte	0x00, 0xf0, 0x11, 0x00


	//----- nvinfo : EIATTR_SPARSE_MMA_MASK
	.align		4
.L_7053:
        /*0038*/ 	.byte	0x03, 0x50
        /*003a*/ 	.short	0x0000


	//----- nvinfo : EIATTR_MAXREG_COUNT
	.align		4
        /*003c*/ 	.byte	0x03, 0x1b
        /*003e*/ 	.short	0x00ff


	//----- nvinfo : EIATTR_MERCURY_ISA_VERSION
	.align		4
        /*0040*/ 	.byte	0x03, 0x5f
        /*0042*/ 	.short	0x0101


	//----- nvinfo : EIATTR_VRC_CTA_INIT_COUNT
	.align		4
        /*0044*/ 	.byte	0x02, 0x4a
	.zero		1
	.zero		1


	//----- nvinfo : EIATTR_EXIT_INSTR_OFFSETS
	.align		4
        /*0048*/ 	.byte	0x04, 0x1c
        /*004a*/ 	.short	(.L_7055 - .L_7054)


	//   ....[0]....
.L_7054:
        /*004c*/ 	.word	0x00000010


	//----- nvinfo : EIATTR_MAX_THREADS
	.align		4
.L_7055:
        /*0050*/ 	.byte	0x04, 0x05
        /*0052*/ 	.short	(.L_7057 - .L_7056)
.L_7056:
        /*0054*/ 	.word	0x00000080
        /*0058*/ 	.word	0x00000001
        /*005c*/ 	.word	0x00000001


	//----- nvinfo : EIATTR_CBANK_PARAM_SIZE
	.align		4
.L_7057:
        /*0060*/ 	.byte	0x03, 0x19
        /*0062*/ 	.short	0x0028


	//----- nvinfo : EIATTR_PARAM_CBANK
	.align		4
        /*0064*/ 	.byte	0x04, 0x0a
        /*0066*/ 	.short	(.L_7059 - .L_7058)
	.align		4
.L_7058:
        /*0068*/ 	.word	index@(.nv.constant0._ZN2at6native29vectorized_elementwise_kernelILi8EZNS0_50_GLOBAL__N__2680c7bb_12_PowKernel_cu_7dd49032_317029pow_tensor_scalar_kernel_implIaaEEvRNS_18TensorIteratorBaseET0_EUlaE2_St5arrayIPcLm2EEEEviS6_T1_)
        /*006c*/ 	.short	0x0380
        /*006e*/ 	.short	0x0028


	//----- nvinfo : EIATTR_SW_WAR
	.align		4
.L_7059:
        /*0070*/ 	.byte	0x04, 0x36
        /*0072*/ 	.short	(.L_7061 - .L_7060)
.L_7060:
        /*0074*/ 	.word	0x00000008
.L_7061:


//--------------------- .nv.info._ZN2at6native18elementwise_kernelILi128ELi4EZNS0_15gpu_kernel_implIZNS0_50_GLOBAL__N__2680c7bb_12_PowKernel_cu_7dd49032_317029pow_tensor_scalar_kernel_implIaaEEvRNS_18TensorIteratorBaseET0_EUlaE1_EEvS6_RKT_EUliE_EEviT1_ --------------------------
	.section	.nv.info._ZN2at6native18elementwise_kernelILi128ELi4EZNS0_15gpu_kernel_implIZNS0_50_GLOBAL__N__2680c7bb_12_PowKernel_cu_7dd49032_317029pow_tensor_scalar_kernel_implIaaEEvRNS_18TensorIteratorBaseET0_EUlaE1_EEvS6_RKT_EUliE_EEviT1_,"",@"SHT_CUDA_INFO"
	.sectionflags	@""
	.align	4


	//----- nvinfo : EIATTR_CUDA_API_VERSION
	.align		4
        /*0000*/ 	.byte	0x04, 0x37
        /*0002*/ 	.short	(.L_7063 - .L_7062)
.L_7062:
        /*0004*/ 	.word	0x00000082


	//----- nvinfo : EIATTR_KPARAM_INFO
	.align		4
.L_7063:
        /*0008*/ 	.byte	0x04, 0x17
        /*000a*/ 	.short	(.L_7065 - .L_7064)
.L_7064:
        /*000c*/ 	.word	0x00000000
        /*0010*/ 	.short	0x0001
        /*0012*/ 	.short	0x0008
        /*0014*/ 	.byte	0x00, 0xf0, 0x81, 0x08


	//----- nvinfo : EIATTR_KPARAM_INFO
	.align		4
.L_7065:
        /*0018*/ 	.byte	0x04, 0x17
        /*001a*/ 	.short	(.L_7067 - .L_7066)
.L_7066:
        /*001c*/ 	.word	0x00000000
        /*0020*/ 	.short	0x0000
        /*0022*/ 	.short	0x0000
        /*0024*/ 	.byte	0x00, 0xf0, 0x11, 0x00


	//----- nvinfo : EIATTR_SPARSE_MMA_MASK
	.align		4
.L_7067:
        /*0028*/ 	.byte	0x03, 0x50
        /*002a*/ 	.short	0x0000


	//----- nvinfo : EIATTR_MAXREG_COUNT
	.align		4
        /*002c*/ 	.byte	0x03, 0x1b
        /*002e*/ 	.short	0x0080


	//----- nvinfo : EIATTR_EXTERNS
	.align		4
        /*0030*/ 	.byte	0x04, 0x0f
        /*0032*/ 	.short	(.L_7069 - .L_7068)


	//   ....[0]....
	.align		4
.L_7068:
        /*0034*/ 	.word	index@(__assertfail)


	//----- nvinfo : EIATTR_MERCURY_ISA_VERSION
	.align		4
.L_7069:
        /*0038*/ 	.byte	0x03, 0x5f
        /*003a*/ 	.short	0x0101


	//----- nvinfo : EIATTR_VRC_CTA_INIT_COUNT
	.align		4
        /*003c*/ 	.byte	0x02, 0x4a
	.zero		1
	.zero		1


	//----- nvinfo : EIATTR_SYSCALL_OFFSETS
	.align		4
        /*0040*/ 	.byte	0x04, 0x46
        /*0042*/ 	.short	(.L_7071 - .L_7070)


	//   ....[0]....
.L_7070:
        /*0044*/ 	.word	0x00002120


	//   ....[1]....
        /*0048*/ 	.word	0x00003200


	//   ....[2]....
        /*004c*/ 	.word	0x000054e0


	//   ....[3]....
        /*0050*/ 	.word	0x000063f0


	//   ....[4]....
        /*0054*/ 	.word	0x000087d0


	//   ....[5]....
        /*0058*/ 	.word	0x000096e0


	//   ....[6]....
        /*005c*/ 	.word	0x0000bad0


	//   ....[7]....
        /*0060*/ 	.word	0x0000ca00


	//----- nvinfo : EIATTR_EXIT_INSTR_OFFSETS
	.align		4
.L_7071:
        /*0064*/ 	.byte	0x04, 0x1c
        /*0066*/ 	.short	(.L_7073 - .L_7072)


	//   ....[0]....
.L_7072:
        /*0068*/ 	.word	0x000099c0


	//   ....[1]....
        /*006c*/ 	.word	0x0000be90


	//   ....[2]....
        /*0070*/ 	.word	0x0000beb0


	//   ....[3]....
        /*0074*/ 	.word	0x0000bf70


	//   ....[4]....
        /*0078*/ 	.word	0x0000bfa0


	//   ....[5]....
        /*007c*/ 	.word	0x0000bfe0


	//   ....[6]....
        /*0080*/ 	.word	0x0000c070


	//   ....[7]....
        /*0084*/ 	.word	0x0000c0b0


	//   ....[8]....
        /*0088*/ 	.word	0x0000c150


	//   ....[9]....
        /*008c*/ 	.word	0x0000c1a0


	//   ....[10]....
        /*0090*/ 	.word	0x0000c1f0


	//   ....[11]....
        /*0094*/ 	.word	0x0000c2d0


	//   ....[12]....
        /*0098*/ 	.word	0x0000c440


	//   ....[13]....
        /*009c*/ 	.word	0x0000c5b0


	//   ....[14]....
        /*00a0*/ 	.word	0x0000c710


	//   ....[15]....
        /*00a4*/ 	.word	0x0000c770


	//   ....[16]....
        /*00a8*/ 	.word	0x0000c7a0


	//   ....[17]....
        /*00ac*/ 	.word	0x0000c840


	//   ....[18]....
        /*00b0*/ 	.word	0x0000c8a0


	//   ....[19]....
        /*00b4*/ 	.word	0x0000ca10


	//   ....[20]....
        /*00b8*/ 	.word	0x0000cb20


	//   ....[21]....
        /*00bc*/ 	.word	0x0000cc60


	//   ....[22]....
        /*00c0*/ 	.word	0x0000cca0


	//----- nvinfo : EIATTR_MAX_THREADS
	.align		4
.L_7073:
        /*00c4*/ 	.byte	0x04, 0x05
        /*00c6*/ 	.short	(.L_7075 - .L_7074)
.L_7074:
        /*00c8*/ 	.word	0x00000080
        /*00cc*/ 	.word	0x00000001
        /*00d0*/ 	.word	0x00000001


	//----- nvinfo : EIATTR_CRS_STACK_SIZE
	.align		4
.L_7075:
        /*00d4*/ 	.byte	0x04, 0x1e
        /*00d6*/ 	.short	(.L_7077 - .L_7076)
.L_7076:
        /*00d8*/ 	.word	0x00000000


	//----- nvinfo : EIATTR_CBANK_PARAM_SIZE
	.align		4
.L_7077:
        /*00dc*/ 	.byte	0x03, 0x19
        /*00de*/ 	.short	0x0228


	//----- nvinfo : EIATTR_PARAM_CBANK
	.align		4
        /*00e0*/ 	.byte	0x04, 0x0a
        /*00e2*/ 	.short	(.L_7079 - .L_7078)
	.align		4
.L_7078:
        /*00e4*/ 	.word	index@(.nv.constant0._ZN2at6native18elementwise_kernelILi128ELi4EZNS0_15gpu_kernel_implIZNS0_50_GLOBAL__N__2680c7bb_12_PowKernel_cu_7dd49032_317029pow_tensor_scalar_kernel_implIaaEEvRNS_18TensorIteratorBaseET0_EUlaE1_EEvS6_RKT_EUliE_EEviT1_)
        /*00e8*/ 	.short	0x0380
        /*00ea*/ 	.short	0x0228


	//----- nvinfo : EIATTR_SW_WAR
	.align		4
.L_7079:
        /*00ec*/ 	.byte	0x04, 0x36
        /*00ee*/ 	.short	(.L_7081 - .L_7080)
.L_7080:
        /*00f0*/ 	.word	0x00000008
.L_7081:


//--------------------- .nv.info._ZN2at6native27unrolled_elementwise_kernelIZNS0_50_GLOBAL__N__2680c7bb_12_PowKernel_cu_7dd49032_317029pow_tensor_scalar_kernel_implIaaEEvRNS_18TensorIteratorBaseET0_EUlaE1_St5arrayIPcLm2EELi4E23TrivialOffsetCalculatorILi1EjESC_NS0_6memory12LoadWithCastILi1EEENSD_13StoreWithCastILi1EEEEEviT_S6_T2_T3_T4_T5_ --------------------------
	.section	.nv.info._ZN2at6native27unrolled_elementwise_kernelIZNS0_50_GLOBAL__N__2680c7bb_12_PowKernel_cu_7dd49032_317029pow_tensor_scalar_kernel_implIaaEEvRNS_18TensorIteratorBaseET0_EUlaE1_St5arrayIPcLm2EELi4E23TrivialOffsetCalculatorILi1EjESC_NS0_6memory12LoadWithCastILi1EEENSD_13StoreWithCastILi1EEEEEviT_S6_T2_T3_T4_T5_,"",@"SHT_CUDA_INFO"
	.sectionflags	@""
	.align	4


	//----- nvinfo : EIATTR_CUDA_API_VERSION
	.align		4
        /*0000*/ 	.byte	0x04, 0x37
        /*0002*/ 	.short	(.L_7083 - .L_7082)
.L_7082:
        /*0004*/ 	.word	0x00000082


	//----- nvinfo : EIATTR_KPARAM_INFO
	.align		4
.L_7083:
        /*0008*/ 	.byte	0x04, 0x17
        /*000a*/ 	.short	(.L_7085 - .L_7084)
.L_7084:
        /*000c*/ 	.word	0x00000000
        /*0010*/ 	.short	0x0006
        /*0012*/ 	.short	0x002c
        /*0014*/ 	.byte	0x00, 0xf0, 0x21, 0x00


	//----- nvinfo : EIATTR_KPARAM_INFO
	.align		4
.L_7085:
        /*0018*/ 	.byte	0x04, 0x17
        /*001a*/ 	.short	(.L_7087 - .L_7086)
.L_7086:
        /*001c*/ 	.word	0x00000000
        /*0020*/ 	.short	0x0005
        /*0022*/ 	.short	0x0024
        /*0024*/ 	.byte	0x00, 0xf0, 0x21, 0x00


	//----- nvinfo : EIATTR_KPARAM_INFO
	.align		4
.L_7087:
        /*0028*/ 	.byte	0x04, 0x17
        /*002a*/ 	.short	(.L_7089 - .L_7088)
.L_7088:
        /*002c*/ 	.word	0x00000000
        /*0030*/ 	.short	0x0004
        /*0032*/ 	.short	0x0021
        /*0034*/ 	.byte	0x00, 0xf0, 0x05, 0x00


	//----- nvinfo : EIATTR_KPARAM_INFO
	.align		4
.L_7089:
        /*0038*/ 	.byte	0x04, 0x17
        /*003a*/ 	.short	(.L_7091 - .L_7090)
.L_7090:
        /*003c*/ 	.word	0x00000000
        /*0040*/ 	.short	0x0003
        /*0042*/ 	.short	0x0020
        /*0044*/ 	.byte	0x00, 0xf0, 0x05, 0x00


	//----- nvinfo : EIATTR_KPARAM_INFO
	.align		4
.L_7091:
        /*0048*/ 	.byte	0x04, 0x17
        /*004a*/ 	.short	(.L_7093 - .L_7092)
.L_7092:
        /*004c*/ 	.word	0x00000000
        /*0050*/ 	.short	0x0002
        /*0052*/ 	.short	0x0010
        /*0054*/ 	.byte	0x00, 0xf0, 0x41, 0x00


	//----- nvinfo : EIATTR_KPARAM_INFO
	.align		4
.L_7093:
        /*0058*/ 	.byte	0x04, 0x17
        /*005a*/ 	.short	(.L_7095 - .L_7094)
.L_7094:
        /*005c*/ 	.word	0x00000000
        /*0060*/ 	.short	0x0001
        /*0062*/ 	.short	0x0008
        /*0064*/ 	.byte	0x00, 0xf0, 0x21, 0x00


	//----- nvinfo : EIATTR_KPARAM_INFO
	.align		4
.L_7095:
        /*0068*/ 	.byte	0x04, 0x17
        /*006a*/ 	.short	(.L_7097 - .L_7096)
.L_7096:
        /*006c*/ 	.word	0x00000000
        /*0070*/ 	.short	0x0000
        /*0072*/ 	.short	0x0000
        /*0074*/ 	.byte	0x00, 0xf0, 0x11, 0x00


	//----- nvinfo : EIATTR_SPARSE_MMA_MASK
	.align		4
.L_7097:
        /*0078*/ 	.byte	0x03, 0x50
        /*007a*/ 	.short	0x0000


	//----- nvinfo : EIATTR_MAXREG_COUNT
	.align		4
        /*007c*/ 	.byte	0x03, 0x1b
        /*007e*/ 	.short	0x00ff


	//----- nvinfo : EIATTR_EXTERNS
	.align		4
        /*0080*/ 	.byte	0x04, 0x0f
        /*0082*/ 	.short	(.L_7099 - .L_7098)


	//   ....[0]....
	.align		4
.L_7098:
        /*0084*/ 	.word	index@(__assertfail)


	//----- nvinfo : EIATTR_MERCURY_ISA_VERSION
	.align		4
.L_7099:
        /*0088*/ 	.byte	0x03, 0x5f
        /*008a*/ 	.short	0x0101


	//----- nvinfo : EIATTR_VRC_CTA_INIT_COUNT
	.align		4
        /*008c*/ 	.byte	0x02, 0x4a
	.zero		1
	.zero		1


	//----- nvinfo : EIATTR_SYSCALL_OFFSETS
	.align		4
        /*0090*/ 	.byte	0x04, 0x46
        /*0092*/ 	.short	(.L_7101 - .L_7100)


	//   ....[0]....
.L_7100:
        /*0094*/ 	.word	0x00000e30


	//   ....[1]....
        /*0098*/ 	.word	0x00001e00


	//   ....[2]....
        /*009c*/ 	.word	0x00002d10


	//   ....[3]....
        /*00a0*/ 	.word	0x00003c20


	//   ....[4]....
        /*00a4*/ 	.word	0x00005670


	//   ....[5]....
        /*00a8*/ 	.word	0x00006560


	//   ....[6]....
        /*00ac*/ 	.word	0x00007510


	//   ....[7]....
        /*00b0*/ 	.word	0x000084a0


	//----- nvinfo : EIATTR_EXIT_INSTR_OFFSETS
	.align		4
.L_7101:
        /*00b4*/ 	.byte	0x04, 0x1c
        /*00b6*/ 	.short	(.L_7103 - .L_7102)


	//   ....[0]....
.L_7102:
        /*00b8*/ 	.word	0x000077e0


	//   ....[1]....
        /*00bc*/ 	.word	0x00007910


	//   ....[2]....
        /*00c0*/ 	.word	0x00007930


	//   ....[3]....
        /*00c4*/ 	.word	0x000079f0


	//   ....[4]....
        /*00c8*/ 	.word	0x00007a30


	//   ....[5]....
        /*00cc*/ 	.word	0x00007a70


	//   ....[6]....
        /*00d0*/ 	.word	0x00007b00


	//   ....[7]....
        /*00d4*/ 	.word	0x00007b40


	//   ....[8]....
        /*00d8*/ 	.word	0x00007be0


	//   ....[9]....
        /*00dc*/ 	.word	0x00007c30


	//   ....[10]....
        /*00e0*/ 	.word	0x00007c80


	//   ....[11]....
        /*00e4*/ 	.word	0x00007d60


	//   ....[12]....
        /*00e8*/ 	.word	0x00007ed0


	//   ....[13]....
        /*00ec*/ 	.word	0x00008040


	//   ....[14]....
        /*00f0*/ 	.word	0x000081a0


	//   ....[15]....
        /*00f4*/ 	.word	0x00008200


	//   ....[16]....
        /*00f8*/ 	.word	0x00008240


	//   ....[17]....
        /*00fc*/ 	.word	0x000082e0


	//   ....[18]....
        /*0100*/ 	.word	0x00008340


	//   ....[19]....
        /*0104*/ 	.word	0x000084b0


	//   ....[20]....
        /*0108*/ 	.word	0x000085c0


	//   ....[21]....
        /*010c*/ 	.word	0x00008700


	//   ....[22]....
        /*0110*/ 	.word	0x00008740


	//----- nvinfo : EIATTR_MAX_THREADS
	.align		4
.L_7103:
        /*0114*/ 	.byte	0x04, 0x05
        /*0116*/ 	.short	(.L_7105 - .L_7104)
.L_7104:
        /*0118*/ 	.word	0x00000080
        /*011c*/ 	.word	0x00000001
        /*0120*/ 	.word	0x00000001


	//----- nvinfo : EIATTR_CRS_STACK_SIZE
	.align		4
.L_7105:
        /*0124*/ 	.byte	0x04, 0x1e
        /*0126*/ 	.short	(.L_7107 - .L_7106)
.L_7106:
        /*0128*/ 	.word	0x00000000


	//----- nvinfo : EIATTR_CBANK_PARAM_SIZE
	.align		4
.L_7107:
        /*012c*/ 	.byte	0x03, 0x19
        /*012e*/ 	.short	0x0034


	//----- nvinfo : EIATTR_PARAM_CBANK
	.align		4
        /*0130*/ 	.byte	0x04, 0x0a
        /*0132*/ 	.short	(.L_7109 - .L_7108)
	.align		4
.L_7108:
        /*0134*/ 	.word	index@(.nv.constant0._ZN2at6native27unrolled_elementwise_kernelIZNS0_50_GLOBAL__N__2680c7bb_12_PowKernel_cu_7dd49032_317029pow_tensor_scalar_kernel_implIaaEEvRNS_18TensorIteratorBaseET0_EUlaE1_St5arrayIPcLm2EELi4E23TrivialOffsetCalculatorILi1EjESC_NS0_6memory12LoadWithCastILi1EEENSD_13StoreWithCastILi1EEEEEviT_S6_T2_T3_T4_T5_)
        /*0138*/ 	.short	0x0380
        /*013a*/ 	.short	0x0034


	//----- nvinfo : EIATTR_SW_WAR
	.align		4
.L_7109:
        /*013c*/ 	.byte	0x04, 0x36
        /*013e*/ 	.short	(.L_7111 - .L_7110)
.L_7110:
        /*0140*/ 	.word	0x00000008
.L_7111:


//--------------------- .nv.info._ZN2at6native18elementwise_kernelILi128ELi4EZNS0_22gpu_kernel_impl_nocastIZNS0_50_GLOBAL__N__2680c7bb_12_PowKernel_cu_7dd49032_317029pow_tensor_scalar_kernel_implIaaEEvRNS_18TensorIteratorBaseET0_EUlaE1_EEvS6_RKT_EUliE_EEviT1_ --------------------------
	.section	.nv.info._ZN2at6native18elementwise_kernelILi128ELi4EZNS0_22gpu_kernel_impl_nocastIZNS0_50_GLOBAL__N__2680c7bb_12_PowKernel_cu_7dd49032_317029pow_tensor_scalar_kernel_implIaaEEvRNS_18TensorIteratorBaseET0_EUlaE1_EEvS6_RKT_EUliE_EEviT1_,"",@"SHT_CUDA_INFO"
	.sectionflags	@""
	.align	4


	//----- nvinfo : EIATTR_CUDA_API_VERSION
	.align		4
        /*0000*/ 	.byte	0x04, 0x37
        /*0002*/ 	.short	(.L_7113 - .L_7112)
.L_7112:
        /*0004*/ 	.word	0x00000082


	//----- nvinfo : EIATTR_KPARAM_INFO
	.align		4
.L_7113:
        /*0008*/ 	.byte	0x04, 0x17
        /*000a*/ 	.short	(.L_7115 - .L_7114)
.L_7114:
        /*000c*/ 	.word	0x00000000
        /*0010*/ 	.short	0x0001
        /*0012*/ 	.short	0x0008
        /*0014*/ 	.byte	0x00, 0xf0, 0x61, 0x08


	//----- nvinfo : EIATTR_KPARAM_INFO
	.align		4
.L_7115:
        /*0018*/ 	.byte	0x04, 0x17
        /*001a*/ 	.short	(.L_7117 - .L_7116)
.L_7116:
        /*001c*/ 	.word	0x00000000
        /*0020*/ 	.short	0x0000
        /*0022*/ 	.short	0x0000
        /*0024*/ 	.byte	0x00, 0xf0, 0x11, 0x00


	//----- nvinfo : EIATTR_SPARSE_MMA_MASK
	.align		4
.L_7117:
        /*0028*/ 	.byte	0x03, 0x50
        /*002a*/ 	.short	0x0000


	//----- nvinfo : EIATTR_MAXREG_COUNT
	.align		4
        /*002c*/ 	.byte	0x03, 0x1b
        /*002e*/ 	.short	0x0080


	//----- nvinfo : EIATTR_MERCURY_ISA_VERSION
	.align		4
        /*0030*/ 	.byte	0x03, 0x5f
        /*0032*/ 	.short	0x0101


	//----- nvinfo : EIATTR_VRC_CTA_INIT_COUNT
	.align		4
        /*0034*/ 	.byte	0x02, 0x4a
	.zero		1
	.zero		1


	//----- nvinfo : EIATTR_EXIT_INSTR_OFFSETS
	.align		4
        /*0038*/ 	.byte	0x04, 0x1c
        /*003a*/ 	.short	(.L_7119 - .L_7118)


	//   ....[0]....
.L_7118:
        /*003c*/ 	.word	0x00000990


	//   ....[1]....
        /*0040*/ 	.word	0x00000c40


	//   ....[2]....
        /*0044*/ 	.word	0x00004e70


	//   ....[3]....
        /*0048*/ 	.word	0x00006420


	//----- nvinfo : EIATTR_MAX_THREADS
	.align		4
.L_7119:
        /*004c*/ 	.byte	0x04, 0x05
        /*004e*/ 	.short	(.L_7121 - .L_7120)
.L_7120:
        /*0050*/ 	.word	0x00000080
        /*0054*/ 	.word	0x00000001
        /*0058*/ 	.word	0x00000001


	//----- nvinfo : EIATTR_CRS_STACK_SIZE
	.align		4
.L_7121:
        /*005c*/ 	.byte	0x04, 0x1e
        /*005e*/ 	.short	(.L_7123 - .L_7122)
.L_7122:
        /*0060*/ 	.word	0x00000000


	//----- nvinfo : EIATTR_CBANK_PARAM_SIZE
	.align		4
.L_7123:
        /*0064*/ 	.byte	0x03, 0x19
        /*0066*/ 	.short	0x0220


	//----- nvinfo : EIATTR_PARAM_CBANK
	.align		4
        /*0068*/ 	.byte	0x04, 0x0a
        /*006a*/ 	.short	(.L_7125 - .L_7124)
	.align		4
.L_7124:
        /*006c*/ 	.word	index@(.nv.constant0._ZN2at6native18elementwise_kernelILi128ELi4EZNS0_22gpu_kernel_impl_nocastIZNS0_50_GLOBAL__N__2680c7bb_12_PowKernel_cu_7dd49032_317029pow_tensor_scalar_kernel_implIaaEEvRNS_18TensorIteratorBaseET0_EUlaE1_EEvS6_RKT_EUliE_EEviT1_)
        /*0070*/ 	.short	0x0380
        /*0072*/ 	.short	0x0220


	//----- nvinfo : EIATTR_SW_WAR
	.align		4
.L_7125:
        /*0074*/ 	.byte	0x04, 0x36
        /*0076*/ 	.short	(.L_7127 - .L_7126)
.L_7126:
        /*0078*/ 	.word	0x00000008
.L_7127:


//--------------------- .nv.info._ZN2at6native27unrolled_elementwise_kernelIZNS0_50_GLOBAL__N__2680c7bb_12_PowKernel_cu_7dd49032_317029pow_tensor_scalar_kernel_implIaaEEvRNS_18TensorIteratorBaseET0_EUlaE1_St5arrayIPcLm2EELi4E23TrivialOffsetCalculatorILi1EjESC_NS0_6memory15LoadWithoutCastENSD_16StoreWithoutCastEEEviT_S6_T2_T3_T4_T5_ --------------------------
	.section	.nv.info._ZN2at6native27unrolled_elementwise_kernelIZNS0_50_GLOBAL__N__2680c7bb_12_PowKernel_cu_7dd49032_317029pow_tensor_scalar_kernel_implIaaEEvRNS_18TensorIteratorBaseET0_EUlaE1_St5arrayIPcLm2EELi4E23TrivialOffsetCalculatorILi1EjESC_NS0_6memory15LoadWithoutCastENSD_16StoreWithoutCastEEEviT_S6_T2_T3_T4_T5_,"",@"SHT_CUDA_INFO"
	.sectionflags	@""
	.align	4


	//----- nvinfo : EIATTR_CUDA_API_VERSION
	.align		4
        /*0000*/ 	.byte	0x04, 0x37
        /*0002*/ 	.short	(.L_7129 - .L_7128)
.L_7128:
        /*0004*/ 	.word	0x00000082


	//----- nvinfo : EIATTR_KPARAM_INFO
	.align		4
.L_7129:
        /*0008*/ 	.byte	0x04, 0x17
        /*000a*/ 	.short	(.L_7131 - .L_7130)
.L_7130:
        /*000c*/ 	.word	0x00000000
        /*0010*/ 	.short	0x0006
        /*0012*/ 	.short	0x0023
        /*0014*/ 	.byte	0x00, 0xf0, 0x05, 0x00


	//----- nvinfo : EIATTR_KPARAM_INFO
	.align		4
.L_7131:
        /*0018*/ 	.byte	0x04, 0x17
        /*001a*/ 	.short	(.L_7133 - .L_7132)
.L_7132:
        /*001c*/ 	.word	0x00000000
        /*0020*/ 	.short	0x0005
        /*0022*/ 	.short	0x0022
        /*0024*/ 	.byte	0x00, 0xf0, 0x05, 0x00


	//----- nvinfo : EIATTR_KPARAM_INFO
	.align		4
.L_7133:
        /*0028*/ 	.byte	0x04, 0x17
        /*002a*/ 	.short	(.L_7135 - .L_7134)
.L_7134:
        /*002c*/ 	.word	0x00000000
        /*0030*/ 	.short	0x0004
        /*0032*/ 	.short	0x0021
        /*0034*/ 	.byte	0x00, 0xf0, 0x05, 0x00


	//----- nvinfo : EIATTR_KPARAM_INFO
	.align		4
.L_7135:
        /*0038*/ 	.byte	0x04, 0x17
        /*003a*/ 	.short	(.L_7137 - .L_7136)
.L_7136:
        /*003c*/ 	.word	0x00000000
        /*0040*/ 	.short	0x0003
        /*0042*/ 	.short	0x0020
        /*0044*/ 	.byte	0x00, 0xf0, 0x05, 0x00


	//----- nvinfo : EIATTR_KPARAM_INFO
	.align		4
.L_7137:
        /*0048*/ 	.byte	0x04, 0x17
        /*004a*/ 	.short	(.L_7139 - .L_7138)
.L_7138:
        /*004c*/ 	.word	0x00000000
        /*0050*/ 	.short	0x0002
        /*0052*/ 	.short	0x0010
        /*0054*/ 	.byte	0x00, 0xf0, 0x41, 0x00


	//----- nvinfo : EIATTR_KPARAM_INFO
	.align		4
.L_7139:
        /*0058*/ 	.byte	0x04, 0x17
        /*005a*/ 	.short	(.L_7141 - .L_7140)
.L_7140:
        /*005c*/ 	.word	0x00000000
        /*0060*/ 	.short	0x0001
        /*0062*/ 	.short	0x0008
        /*0064*/ 	.byte	0x00, 0xf0, 0x21, 0x00


	//----- nvinfo : EIATTR_KPARAM_INFO
	.align		4
.L_7141:
        /*0068*/ 	.byte	0x04, 0x17
        /*006a*/ 	.short	(.L_7143 - .L_7142)
.L_7142:
        /*006c*/ 	.word	0x00000000
        /*0070*/ 	.short	0x0000
        /*0072*/ 	.short	0x0000
        /*0074*/ 	.byte	0x00, 0xf0, 0x11, 0x00


	//----- nvinfo : EIATTR_SPARSE_MMA_MASK
	.align		4
.L_7143:
        /*0078*/ 	.byte	0x03, 0x50
        /*007a*/ 	.short	0x0000


	//----- nvinfo : EIATTR_MAXREG_COUNT
	.align		4
        /*007c*/ 	.byte	0x03, 0x1b
        /*007e*/ 	.short	0x00ff


	//----- nvinfo : EIATTR_MERCURY_ISA_VERSION
	.align		4
        /*0080*/ 	.byte	0x03, 0x5f
        /*0082*/ 	.short	0x0101


	//----- nvinfo : EIATTR_VRC_CTA_INIT_COUNT
	.align		4
        /*0084*/ 	.byte	0x02, 0x4a
	.zero		1
	.zero		1


	//----- nvinfo : EIATTR_EXIT_INSTR_OFFSETS
	.align		4
        /*0088*/ 	.byte	0x04, 0x1c
        /*008a*/ 	.short	(.L_7145 - .L_7144)


	//   ....[0]....
.L_7144:
        /*008c*/ 	.word	0x00000ec0


	//   ....[1]....
        /*0090*/ 	.word	0x00000f20


	//----- nvinfo : EIATTR_MAX_THREADS
	.align		4
.L_7145:
        /*0094*/ 	.byte	0x04, 0x05
        /*0096*/ 	.short	(.L_7147 - .L_7146)
.L_7146:
        /*0098*/ 	.word	0x00000080
        /*009c*/ 	.word	0x00000001
        /*00a0*/ 	.word	0x00000001


	//----- nvinfo : EIATTR_CRS_STACK_SIZE
	.align		4
.L_7147:
        /*00a4*/ 	.byte	0x04, 0x1e
        /*00a6*/ 	.short	(.L_7149 - .L_7148)
.L_7148:
        /*00a8*/ 	.word	0x00000000


	//----- nvinfo : EIATTR_CBANK_PARAM_SIZE
	.align		4
.L_7149:
        /*00ac*/ 	.byte	0x03, 0x19
        /*00ae*/ 	.short	0x0024


	//----- nvinfo : EIATTR_PARAM_CBANK
	.align		4
        /*00b0*/ 	.byte	0x04, 0x0a
        /*00b2*/ 	.short	(.L_7151 - .L_7150)
	.align		4
.L_7150:
        /*00b4*/ 	.word	index@(.nv.constant0._ZN2at6native27unrolled_elementwise_kernelIZNS0_50_GLOBAL__N__2680c7bb_12_PowKernel_cu_7dd49032_317029pow_tensor_scalar_kernel_implIaaEEvRNS_18TensorIteratorBaseET0_EUlaE1_St5arrayIPcLm2EELi4E23TrivialOffsetCalculatorILi1EjESC_NS0_6memory15LoadWithoutCastENSD_16StoreWithoutCastEEEviT_S6_T2_T3_T4_T5_)
        /*00b8*/ 	.short	0x0380
        /*00ba*/ 	.short	0x0024


	//----- nvinfo : EIATTR_SW_WAR
	.align		4
.L_7151:
        /*00bc*/ 	.byte	0x04, 0x36
        /*00be*/ 	.short	(.L_7153 - .L_7152)
.L_7152:
        /*00c0*/ 	.word	0x00000008
.L_7153:


//--------------------- .nv.info._ZN2at6native29vectorized_elementwise_kernelILi2EZNS0_50_GLOBAL__N__2680c7bb_12_PowKernel_cu_7dd49032_317029pow_tensor_scalar_kernel_implIaaEEvRNS_18TensorIteratorBaseET0_EUlaE1_St5arrayIPcLm2EEEEviS6_T1_ --------------------------
	.section	.nv.info._ZN2at6native29vectorized_elementwise_kernelILi2EZNS0_50_GLOBAL__N__2680c7bb_12_PowKernel_cu_7dd49032_317029pow_tensor_scalar_kernel_implIaaEEvRNS_18TensorIteratorBaseET0_EUlaE1_St5arrayIPcLm2EEEEviS6_T1_,"",@"SHT_CUDA_INFO"
	.sectionflags	@""
	.align	4


	//----- nvinfo : EIATTR_CUDA_API_VERSION
	.align		4
        /*0000*/ 	.byte	0x04, 0x37
        /*0002*/ 	.short	(.L_7155 - .L_7154)
.L_7154:
        /*0004*/ 	.word	0x00000082


	//----- nvinfo : EIATTR_KPARAM_INFO
	.align		4
.L_7155:
        /*0008*/ 	.byte	0x04, 0x17
        /*000a*/ 	.short	(.L_7157 - .L_7156)
.L_7156:
        /*000c*/ 	.word	0x00000000
        /*0010*/ 	.short	0x0002
        /*0012*/ 	.short	0x0010
        /*0014*/ 	.byte	0x00, 0xf0, 0x41, 0x00


	//----- nvinfo : EIATTR_KPARAM_INFO
	.align		4
.L_7157:
        /*0018*/ 	.byte	0x04, 0x17
        /*001a*/ 	.short	(.L_7159 - .L_7158)
.L_7158:
        /*001c*/ 	.word	0x00000000
        /*0020*/ 	.short	0x0001
        /*0022*/ 	.short	0x0008
        /*0024*/ 	.byte	0x00, 0xf0, 0x21, 0x00


	//----- nvinfo : EIATTR_KPARAM_INFO
	.align		4
.L_7159:
        /*0028*/ 	.byte	0x04, 0x17
        /*002a*/ 	.short	(.L_7161 - .L_7160)
.L_7160:
        /*002c*/ 	.word	0x00000000
        /*0030*/ 	.short	0x0000
        /*0032*/ 	.short	0x0000
        /*0034*/ 	.byte	0x00, 0xf0, 0x11, 0x00


	//----- nvinfo : EIATTR_SPARSE_MMA_MASK
	.align		4
.L_7161:
        /*0038*/ 	.byte	0x03, 0x50
        /*003a*/ 	.short	0x0000


	//----- nvinfo : EIATTR_MAXREG_COUNT
	.align		4
        /*003c*/ 	.byte	0x03, 0x1b
        /*003e*/ 	.short	0x00ff


	//----- nvinfo : EIATTR_MERCURY_ISA_VERSION
	.align		4
        /*0040*/ 	.byte	0x03, 0x5f
        /*0042*/ 	.short	0x0101


	//----- nvinfo : EIATTR_VRC_CTA_INIT_COUNT
	.align		4
        /*0044*/ 	.byte	0x02, 0x4a
	.zero		1
	.zero		1


	//----- nvinfo : EIATTR_EXIT_INSTR_OFFSETS
	.align		4
        /*0048*/ 	.byte	0x04, 0x1c
        /*004a*/ 	.short	(.L_7163 - .L_7162)


	//   ....[0]....
.L_7162:
        /*004c*/ 	.word	0x00001d50


	//   ....[1]....
        /*0050*/ 	.word	0x00001db0


	//   ....[2]....
        /*0054*/ 	.word	0x000033f0


	//----- nvinfo : EIATTR_MAX_THREADS
	.align		4
.L_7163:
        /*0058*/ 	.byte	0x04, 0x05
        /*005a*/ 	.short	(.L_7165 - .L_7164)
.L_7164:
        /*005c*/ 	.word	0x00000080
        /*0060*/ 	.word	0x00000001
        /*0064*/ 	.word	0x00000001


	//----- nvinfo : EIATTR_CRS_STACK_SIZE
	.align		4
.L_7165:
        /*0068*/ 	.byte	0x04, 0x1e
        /*006a*/ 	.short	(.L_7167 - .L_7166)
.L_7166:
        /*006c*/ 	.word	0x00000000


	//----- nvinfo : EIATTR_CBANK_PARAM_SIZE
	.align		4
.L_7167:
        /*0070*/ 	.byte	0x03, 0x19
        /*0072*/ 	.short	0x0020


	//----- nvinfo : EIATTR_PARAM_CBANK
	.align		4
        /*0074*/ 	.byte	0x04, 0x0a
        /*0076*/ 	.short	(.L_7169 - .L_7168)
	.align		4
.L_7168:
        /*0078*/ 	.word	index@(.nv.constant0._ZN2at6native29vectorized_elementwise_kernelILi2EZNS0_50_GLOBAL__N__2680c7bb_12_PowKernel_cu_7dd49032_317029pow_tensor_scalar_kernel_implIaaEEvRNS_18TensorIteratorBaseET0_EUlaE1_St5arrayIPcLm2EEEEviS6_T1_)
        /*007c*/ 	.short	0x0380
        /*007e*/ 	.short	0x0020


	//----- nvinfo : EIATTR_SW_WAR
	.align		4
.L_7169:
        /*0080*/ 	.byte	0x04, 0x36
        /*0082*/ 	.short	(.L_7171 - .L_7170)
.L_7170:
        /*0084*/ 	.word	0x00000008
.L_7171:


//--------------------- .nv.info._ZN2at6native29vectorized_elementwise_kernelILi4EZNS0_50_GLOBAL__N__2680c7bb_12_PowKernel_cu_7dd49032_317029pow_tensor_scalar_kernel_implIaaEEvRNS_18TensorIteratorBaseET0_EUlaE1_St5arrayIPcLm2EEEEviS6_T1_ --------------------------
	.section	.nv.info._ZN2at6native29vectorized_elementwise_kernelILi4EZNS0_50_GLOBAL__N__2680c7bb_12_PowKernel_cu_7dd49032_317029pow_tensor_scalar_kernel_implIaaEEvRNS_18TensorIteratorBaseET0_EUlaE1_St5arrayIPcLm2EEEEviS6_T1_,"",@"SHT_CUDA_INFO"
	.sectionflags	@""
	.align	4


	//----- nvinfo : EIATTR_CUDA_API_VERSION
	.align		4
        /*0000*/ 	.byte	0x04, 0x37
        /*0002*/ 	.short	(.L_7173 - .L_7172)
.L_7172:
        /*0004*/ 	.word	0x00000082


	//----- nvinfo : EIATTR_KPARAM_INFO
	.align		4
.L_7173:
        /*0008*/ 	.byte	0x04, 0x17
        /*000a*/ 	.short	(.L_7175 - .L_7174)
.L_7174:
        /*000c*/ 	.word	0x00000000
        /*0010*/ 	.short	0x0002
        /*0012*/ 	.short	0x0010
        /*0014*/ 	.byte	0x00, 0xf0, 0x41, 0x00


	//----- nvinfo : EIATTR_KPARAM_INFO
	.align		4
.L_7175:
        /*0018*/ 	.byte	0x04, 0x17
        /*001a*/ 	.short	(.L_7177 - .L_7176)
.L_7176:
        /*001c*/ 	.word	0x00000000
        /*0020*/ 	.short	0x0001
        /*0022*/ 	.short	0x0008
        /*0024*/ 	.byte	0x00, 0xf0, 0x21, 0x00


	//----- nvinfo : EIATTR_KPARAM_INFO
	.align		4
.L_7177:
        /*0028*/ 	.byte	0x04, 0x17
        /*002a*/ 	.short	(.L_7179 - .L_7178)
.L_7178:
        /*002c*/ 	.word	0x00000000
        /*0030*/ 	.short	0x0000
        /*0032*/ 	.short	0x0000
        /*0034*/ 	.byte	0x00, 0xf0, 0x11, 0x00


	//----- nvinfo : EIATTR_SPARSE_MMA_MASK
	.align		4
.L_7179:
        /*0038*/ 	.byte	0x03, 0x50
        /*003a*/ 	.short	0x0000


	//----- nvinfo : EIATTR_MAXREG_COUNT
	.align		4
        /*003c*/ 	.byte	0x03, 0x1b
        /*003e*/ 	.short	0x00ff


	//----- nvinfo : EIATTR_MERCURY_ISA_VERSION
	.align		4
        /*0040*/ 	.byte	0x03, 0x5f
        /*0042*/ 	.short	0x0101


	//----- nvinfo : EIATTR_VRC_CTA_INIT_COUNT
	.align		4
        /*0044*/ 	.byte	0x02, 0x4a
	.zero		1
	.zero		1


	//----- nvinfo : EIATTR_EXIT_INSTR_OFFSETS
	.align		4
        /*0048*/ 	.byte	0x04, 0x1c
        /*004a*/ 	.short	(.L_7181 - .L_7180)


	//   ....[0]....
.L_7180:
        /*004c*/ 	.word	0x00001d50


	//   ....[1]....
        /*0050*/ 	.word	0x00001db0


	//   ....[2]....
        /*0054*/ 	.word	0x00003420


	//----- nvinfo : EIATTR_MAX_THREADS
	.align		4
.L_7181:
        /*0058*/ 	.byte	0x04, 0x05
        /*005a*/ 	.short	(.L_7183 - .L_7182)
.L_7182:
        /*005c*/ 	.word	0x00000080
        /*0060*/ 	.word	0x00000001
        /*0064*/ 	.word	0x00000001


	//----- nvinfo : EIATTR_CRS_STACK_SIZE
	.align		4
.L_7183:
        /*0068*/ 	.byte	0x04, 0x1e
        /*006a*/ 	.short	(.L_7185 - .L_7184)
.L_7184:
        /*006c*/ 	.word	0x00000000


	//----- nvinfo : EIATTR_CBANK_PARAM_SIZE
	.align		4
.L_7185:
        /*0070*/ 	.byte	0x03, 0x19
        /*0072*/ 	.short	0x0020


	//----- nvinfo : EIATTR_PARAM_CBANK
	.align		4
        /*0074*/ 	.byte	0x04, 0x0a
        /*0076*/ 	.short	(.L_7187 - .L_7186)
	.align		4
.L_7186:
        /*0078*/ 	.word	index@(.nv.constant0._ZN2at6native29vectorized_elementwise_kernelILi4EZNS0_50_GLOBAL__N__2680c7bb_12_PowKernel_cu_7dd49032_317029pow_tensor_scalar_kernel_implIaaEEvRNS_18TensorIteratorBaseET0_EUlaE1_St5arrayIPcLm2EEEEviS6_T1_)
        /*007c*/ 	.short	0x0380
        /*007e*/ 	.short	0x0020


	//----- nvinfo : EIATTR_SW_WAR
	.align		4
.L_7187:
        /*0080*/ 	.byte	0x04, 0x36
        /*0082*/ 	.short	(.L_7189 - .L_7188)
.L_7188:
        /*0084*/ 	.word	0x00000008
.L_7189:


//--------------------- .nv.info._ZN2at6native29vectorized_elementwise_kernelILi8EZNS0_50_GLOBAL__N__2680c7bb_12_PowKernel_cu_7dd49032_317029pow_tensor_scalar_kernel_implIaaEEvRNS_18TensorIteratorBaseET0_EUlaE1_St5arrayIPcLm2EEEEviS6_T1_ --------------------------
	.section	.nv.info._ZN2at6native29vectorized_elementwise_kernelILi8EZNS0_50_GLOBAL__N__2680c7bb_12_PowKernel_cu_7dd49032_317029pow_tensor_scalar_kernel_implIaaEEvRNS_18TensorIteratorBaseET0_EUlaE1_St5arrayIPcLm2EEEEviS6_T1_,"",@"SHT_CUDA_INFO"
	.sectionflags	@""
	.align	4


	//----- nvinfo : EIATTR_CUDA_API_VERSION
	.align		4
        /*0000*/ 	.byte	0x04, 0x37
        /*0002*/ 	.short	(.L_7191 - .L_7190)
.L_7190:
        /*0004*/ 	.word	0x00000082


	//----- nvinfo : EIATTR_KPARAM_INFO
	.align		4
.L_7191:
        /*0008*/ 	.byte	0x04, 0x17
        /*000a*/ 	.short	(.L_7193 - .L_7192)
.L_7192:
        /*000c*/ 	.word	0x00000000
        /*0010*/ 	.short	0x0002
        /*0012*/ 	.short	0x0010
        /*0014*/ 	.byte	0x00, 0xf0, 0x41, 0x00


	//----- nvinfo : EIATTR_KPARAM_INFO
	.align		4
.L_7193:
        /*0018*/ 	.byte	0x04, 0x17
        /*001a*/ 	.short	(.L_7195 - .L_7194)
.L_7194:
        /*001c*/ 	.word	0x00000000
        /*0020*/ 	.short	0x0001
        /*0022*/ 	.short	0x0008
        /*0024*/ 	.byte	0x00, 0xf0, 0x21, 0x00


	//----- nvinfo : EIATTR_KPARAM_INFO
	.align		4
.L_7195:
        /*0028*/ 	.byte	0x04, 0x17
        /*002a*/ 	.short	(.L_7197 - .L_7196)
.L_7196:
        /*002c*/ 	.word	0x00000000
        /*0030*/ 	.short	0x0000
        /*0032*/ 	.short	0x0000
        /*0034*/ 	.byte	0x00, 0xf0, 0x11, 0x00


	//----- nvinfo : EIATTR_SPARSE_MMA_MASK
	.align		4
.L_7197:
        /*0038*/ 	.byte	0x03, 0x50
        /*003a*/ 	.short	0x0000


	//----- nvinfo : EIATTR_MAXREG_COUNT
	.align		4
        /*003c*/ 	.byte	0x03, 0x1b
        /*003e*/ 	.short	0x00ff


	//----- nvinfo : EIATTR_MERCURY_ISA_VERSION
	.align		4
        /*0040*/ 	.byte	0x03, 0x5f
        /*0042*/ 	.short	0x0101


	//----- nvinfo : EIATTR_VRC_CTA_INIT_COUNT
	.align		4
        /*0044*/ 	.byte	0x02, 0x4a
	.zero		1
	.zero		1


	//----- nvinfo : EIATTR_EXIT_INSTR_OFFSETS
	.align		4
        /*0048*/ 	.byte	0x04, 0x1c
        /*004a*/ 	.short	(.L_7199 - .L_7198)


	//   ....[0]....
.L_7198:
        /*004c*/ 	.word	0x00000010


	//----- nvinfo : EIATTR_MAX_THREADS
	.align		4
.L_7199:
        /*0050*/ 	.byte	0x04, 0x05
        /*0052*/ 	.short	(.L_7201 - .L_7200)
.L_7200:
        /*0054*/ 	.word	0x00000080
        /*0058*/ 	.word	0x00000001
        /*005c*/ 	.word	0x00000001


	//----- nvinfo : EIATTR_CBANK_PARAM_SIZE
	.align		4
.L_7201:
        /*0060*/ 	.byte	0x03, 0x19
        /*0062*/ 	.short	0x0020


	//----- nvinfo : EIATTR_PARAM_CBANK
	.align		4
        /*0064*/ 	.byte	0x04, 0x0a
        /*0066*/ 	.short	(.L_7203 - .L_7202)
	.align		4
.L_7202:
        /*0068*/ 	.word	index@(.nv.constant0._ZN2at6native29vectorized_elementwise_kernelILi8EZNS0_50_GLOBAL__N__2680c7bb_12_PowKernel_cu_7dd49032_317029pow_tensor_scalar_kernel_implIaaEEvRNS_18TensorIteratorBaseET0_EUlaE1_St5arrayIPcLm2EEEEviS6_T1_)
        /*006c*/ 	.short	0x0380
        /*006e*/ 	.short	0x0020


	//----- nvinfo : EIATTR_SW_WAR
	.align		4
.L_7203:
        /*0070*/ 	.byte	0x04, 0x36
        /*0072*/ 	.short	(.L_7205 - .L_7204)
.L_7204:
        /*0074*/ 	.word	0x00000008
.L_7205:


//--------------------- .nv.info._ZN2at6native18elementwise_kernelILi128ELi4EZNS0_15gpu_kernel_implIZNS0_50_GLOBAL__N__2680c7bb_12_PowKernel_cu_7dd49032_317029pow_tensor_scalar_kernel_implIaaEEvRNS_18TensorIteratorBaseET0_EUlaE0_EEvS6_RKT_EUliE_EEviT1_ --------------------------
	.section	.nv.info._ZN2at6native18elementwise_kernelILi128ELi4EZNS0_15gpu_kernel_implIZNS0_50_GLOBAL__N__2680c7bb_12_PowKernel_cu_7dd49032_317029pow_tensor_scalar_kernel_implIaaEEvRNS_18TensorIteratorBaseET0_EUlaE0_EEvS6_RKT_EUliE_EEviT1_,"",@"SHT_CUDA_INFO"
	.sectionflags	@""
	.align	4


	//----- nvinfo : EIATTR_CUDA_API_VERSION
	.align		4
        /*0000*/ 	.byte	0x04, 0x37
        /*0002*/ 	.short	(.L_7207 - .L_7206)
.L_7206:
        /*0004*/ 	.word	0x00000082


	//----- nvinfo : EIATTR_KPARAM_INFO
	.align		4
.L_7207:
        /*0008*/ 	.byte	0x04, 0x17
        /*000a*/ 	.short	(.L_7209 - .L_7208)
.L_7208:
        /*000c*/ 	.word	0x00000000
        /*0010*/ 	.short	0x0001
        /*0012*/ 	.short	0x0008
        /*0014*/ 	.byte	0x00, 0xf0, 0x81, 0x08


	//----- nvinfo : EIATTR_KPARAM_INFO
	.align		4
.L_7209:
        /*0018*/ 	.byte	0x04, 0x17
        /*001a*/ 	.short	(.L_7211 - .L_7210)
.L_7210:
        /*001c*/ 	.word	0x00000000
        /*0020*/ 	.short	0x0000
        /*0022*/ 	.short	0x0000
        /*0024*/ 	.byte	0x00, 0xf0, 0x11, 0x00


	//----- nvinfo : EIATTR_SPARSE_MMA_MASK
	.align		4
.L_7211:
        /*0028*/ 	.byte	0x03, 0x50
        /*002a*/ 	.short	0x0000


	//----- nvinfo : EIATTR_MAXREG_COUNT
	.align		4
        /*002c*/ 	.byte	0x03, 0x1b
        /*002e*/ 	.short	0x0080


	//----- nvinfo : EIATTR_EXTERNS
	.align		4
        /*0030*/ 	.byte	0x04, 0x0f
        /*0032*/ 	.short	(.L_7213 - .L_7212)


	//   ....[0]....
	.align		4
.L_7212:
        /*0034*/ 	.word	index@(__assertfail)


	//----- nvinfo : EIATTR_MERCURY_ISA_VERSION
	.align		4
.L_7213:
        /*0038*/ 	.byte	0x03, 0x5f
        /*003a*/ 	.short	0x0101


	//----- nvinfo : EIATTR_VRC_CTA_INIT_COUNT
	.align		4
        /*003c*/ 	.byte	0x02, 0x4a
	.zero		1
	.zero		1


	//----- nvinfo : EIATTR_SYSCALL_OFFSETS
	.align		4
        /*0040*/ 	.byte	0x04, 0x46
        /*0042*/ 	.short	(.L_7215 - .L_7214)


	//   ....[0]....
.L_7214:
        /*0044*/ 	.word	0x00002120


	//   ....[1]....
        /*0048*/ 	.word	0x00003000


	//   ....[2]....
        /*004c*/ 	.word	0x000052f0


	//   ....[3]....
        /*0050*/ 	.word	0x00006010


	//   ....[4]....
        /*0054*/ 	.word	0x000083f0


	//   ....[5]....
        /*0058*/ 	.word	0x00009110


	//   ....[6]....
        /*005c*/ 	.word	0x0000b500


	//   ....[7]....
        /*0060*/ 	.word	0x0000c1f0


	//----- nvinfo : EIATTR_EXIT_INSTR_OFFSETS
	.align		4
.L_7215:
        /*0064*/ 	.byte	0x04, 0x1c
        /*0066*/ 	.short	(.L_7217 - .L_7216)


	//   ....[0]....
.L_7216:
        /*0068*/ 	.word	0x000093f0


	//   ....[1]....
        /*006c*/ 	.word	0x0000b660


	//   ....[2]....
        /*0070*/ 	.word	0x0000b680


	//   ....[3]....
        /*0074*/ 	.word	0x0000b740


	//   ....[4]....
        /*0078*/ 	.word	0x0000b780


	//   ....[5]....
        /*007c*/ 	.word	0x0000b7c0


	//   ....[6]....
        /*0080*/ 	.word	0x0000b850


	//   ....[7]....
        /*0084*/ 	.word	0x0000b890


	//   ....[8]....
        /*0088*/ 	.word	0x0000b930


	//   ....[9]....
        /*008c*/ 	.word	0x0000b980


	//   ....[10]....
        /*0090*/ 	.word	0x0000b9d0


	//   ....[11]....
        /*0094*/ 	.word	0x0000bab0


	//   ....[12]....
        /*0098*/ 	.word	0x0000bc20


	//   ....[13]....
        /*009c*/ 	.word	0x0000bd90


	//   ....[14]....
        /*00a0*/ 	.word	0x0000bef0


	//   ....[15]....
        /*00a4*/ 	.word	0x0000bf50


	//   ....[16]....
        /*00a8*/ 	.word	0x0000bf90


	//   ....[17]....
        /*00ac*/ 	.word	0x0000c030


	//   ....[18]....
        /*00b0*/ 	.word	0x0000c090


	//   ....[19]....
        /*00b4*/ 	.word	0x0000c200


	//   ....[20]....
        /*00b8*/ 	.word	0x0000c310


	//   ....[21]....
        /*00bc*/ 	.word	0x0000c450


	//   ....[22]....
        /*00c0*/ 	.word	0x0000c490


	//----- nvinfo : EIATTR_MAX_THREADS
	.align		4
.L_7217:
        /*00c4*/ 	.byte	0x04, 0x05
        /*00c6*/ 	.short	(.L_7219 - .L_7218)
.L_7218:
        /*00c8*/ 	.word	0x00000080
        /*00cc*/ 	.word	0x00000001
        /*00d0*/ 	.word	0x00000001


	//----- nvinfo : EIATTR_CRS_STACK_SIZE
	.align		4
.L_7219:
        /*00d4*/ 	.byte	0x04, 0x1e
        /*00d6*/ 	.short	(.L_7221 - .L_7220)
.L_7220:
        /*00d8*/ 	.word	0x00000000


	//----- nvinfo : EIATTR_CBANK_PARAM_SIZE
	.align		4
.L_7221:
        /*00dc*/ 	.byte	0x03, 0x19
        /*00de*/ 	.short	0x0228


	//----- nvinfo : EIATTR_PARAM_CBANK
	.align		4
        /*00e0*/ 	.byte	0x04, 0x0a
        /*00e2*/ 	.short	(.L_7223 - .L_7222)
	.align		4
.L_7222:
        /*00e4*/ 	.word	index@(.nv.constant0._ZN2at6native18elementwise_kernelILi128ELi4EZNS0_15gpu_kernel_implIZNS0_50_GLOBAL__N__2680c7bb_12_PowKernel_cu_7dd49032_317029pow_tensor_scalar_kernel_implIaaEEvRNS_18TensorIteratorBaseET0_EUlaE0_EEvS6_RKT_EUliE_EEviT1_)
        /*00e8*/ 	.short	0x0380
        /*00ea*/ 	.short	0x0228


	//----- nvinfo : EIATTR_SW_WAR
	.align		4
.L_7223:
        /*00ec*/ 	.byte	0x04, 0x36
        /*00ee*/ 	.short	(.L_7225 - .L_7224)
.L_7224:
        /*00f0*/ 	.word	0x00000008
.L_7225:


//--------------------- .nv.info._ZN2at6native27unrolled_elementwise_kernelIZNS0_50_GLOBAL__N__2680c7bb_12_PowKernel_cu_7dd49032_317029pow_tensor_scalar_kernel_implIaaEEvRNS_18TensorIteratorBaseET0_EUlaE0_St5arrayIPcLm2EELi4E23TrivialOffsetCalculatorILi1EjESC_NS0_6memory12LoadWithCastILi1EEENSD_13StoreWithCastILi1EEEEEviT_S6_T2_T3_T4_T5_ --------------------------
	.section	.nv.info._ZN2at6native27unrolled_elementwise_kernelIZNS0_50_GLOBAL__N__2680c7bb_12_PowKernel_cu_7dd49032_317029pow_tensor_scalar_kernel_implIaaEEvRNS_18TensorIteratorBaseET0_EUlaE0_St5arrayIPcLm2EELi4E23TrivialOffsetCalculatorILi1EjESC_NS0_6memory12LoadWithCastILi1EEENSD_13StoreWithCastILi1EEEEEviT_S6_T2_T3_T4_T5_,"",@"SHT_CUDA_INFO"
	.sectionflags	@""
	.align	4


	//----- nvinfo : EIATTR_CUDA_API_VERSION
	.align		4
        /*0000*/ 	.byte	0x04, 0x37
        /*0002*/ 	.short	(.L_7227 - .L_7226)
.L_7226:
        /*0004*/ 	.word	0x00000082


	//----- nvinfo : EIATTR_KPARAM_INFO
	.align		4
.L_7227:
        /*0008*/ 	.byte	0x04, 0x17
        /*000a*/ 	.short	(.L_7229 - .L_7228)
.L_7228:
        /*000c*/ 	.word	0x00000000
        /*0010*/ 	.short	0x0006
        /*0012*/ 	.short	0x002c
        /*0014*/ 	.byte	0x00, 0xf0, 0x21, 0x00


	//----- nvinfo : EIATTR_KPARAM_INFO
	.align		4
.L_7229:
        /*0018*/ 	.byte	0x04, 0x17
        /*001a*/ 	.short	(.L_7231 - .L_7230)
.L_7230:
        /*001c*/ 	.word	0x00000000
        /*0020*/ 	.short	0x0005
        /*0022*/ 	.short	0x0024
        /*0024*/ 	.byte	0x00, 0xf0, 0x21, 0x00


	//----- nvinfo : EIATTR_KPARAM_INFO
	.align		4
.L_7231:
        /*0028*/ 	.byte	0x04, 0x17
        /*002a*/ 	.short	(.L_7233 - .L_7232)
.L_7232:
        /*002c*/ 	.word	0x00000000
        /*0030*/ 	.short	0x0004
        /*0032*/ 	.short	0x0021
        /*0034*/ 	.byte	0x00, 0xf0, 0x05, 0x00


	//----- nvinfo : EIATTR_KPARAM_INFO
	.align		4
.L_7233:
        /*0038*/ 	.byte	0x04, 0x17
        /*003a*/ 	.short	(.L_7235 - .L_7234)
.L_7234:
        /*003c*/ 	.word	0x00000000
        /*0040*/ 	.short	0x0003
        /*0042*/ 	.short	0x0020
        /*0044*/ 	.byte	0x00, 0xf0, 0x05, 0x00


	//----- nvinfo : EIATTR_KPARAM_INFO
	.align		4
.L_7235:
        /*0048*/ 	.byte	0x04, 0x17
        /*004a*/ 	.short	(.L_7237 - .L_7236)
.L_7236:
        /*004c*/ 	.word	0x00000000
        /*0050*/ 	.short	0x0002
        /*0052*/ 	.short	0x0010
        /*0054*/ 	.byte	0x00, 0xf0, 0x41, 0x00


	//----- nvinfo : EIATTR_KPARAM_INFO
	.align		4
.L_7237:
        /*0058*/ 	.byte	0x04, 0x17
        /*005a*/ 	.short	(.L_7239 - .L_7238)
.L_7238:
        /*005c*/ 	.word	0x00000000
        /*0060*/ 	.short	0x0001
        /*0062*/ 	.short	0x0008
        /*0064*/ 	.byte	0x00, 0xf0, 0x21, 0x00


	//----- nvinfo : EIATTR_KPARAM_INFO
	.align		4
.L_7239:
        /*0068*/ 	.byte	0x04, 0x17
        /*006a*/ 	.short	(.L_7241 - .L_7240)
.L_7240:
        /*006c*/ 	.word	0x00000000
        /*0070*/ 	.short	0x0000
        /*0072*/ 	.short	0x0000
        /*0074*/ 	.byte	0x00, 0xf0, 0x11, 0x00


	//----- nvinfo : EIATTR_SPARSE_MMA_MASK
	.align		4
.L_7241:
        /*0078*/ 	.byte	0x03, 0x50
        /*007a*/ 	.short	0x0000


	//----- nvinfo : EIATTR_MAXREG_COUNT
	.align		4
        /*007c*/ 	.byte	0x03, 0x1b
        /*007e*/ 	.short	0x00ff


	//----- nvinfo : EIATTR_EXTERNS
	.align		4
        /*0080*/ 	.byte	0x04, 0x0f
        /*0082*/ 	.short	(.L_7243 - .L_7242)


	//   ....[0]....
	.align		4
.L_7242:
        /*0084*/ 	.word	index@(__assertfail)


	//----- nvinfo : EIATTR_MERCURY_ISA_VERSION
	.align		4
.L_7243:
        /*0088*/ 	.byte	0x03, 0x5f
        /*008a*/ 	.short	0x0101


	//----- nvinfo : EIATTR_VRC_CTA_INIT_COUNT
	.align		4
        /*008c*/ 	.byte	0x02, 0x4a
	.zero		1
	.zero		1


	//----- nvinfo : EIATTR_SYSCALL_OFFSETS
	.align		4
        /*0090*/ 	.byte	0x04, 0x46
        /*0092*/ 	.short	(.L_7245 - .L_7244)


	//   ....[0]....
.L_7244:
        /*0094*/ 	.word	0x00000e30


	//   ....[1]....
        /*0098*/ 	.word	0x00001de0


	//   ....[2]....
        /*009c*/ 	.word	0x00002cd0


	//   ....[3]....
        /*00a0*/ 	.word	0x00003bc0


	//   ....[4]....
        /*00a4*/ 	.word	0x00004ba0


	//   ....[5]....
        /*00a8*/ 	.word	0x00005a50


	//   ....[6]....
        /*00ac*/ 	.word	0x00006a00


	//   ....[7]....
        /*00b0*/ 	.word	0x00007990


	//----- nvinfo : EIATTR_EXIT_INSTR_OFFSETS
	.align		4
.L_7245:
        /*00b4*/ 	.byte	0x04, 0x1c
        /*00b6*/ 	.short	(.L_7247 - .L_7246)


	//   ....[0]....
.L_7246:
        /*00b8*/ 	.word	0x00006cd0


	//   ....[1]....
        /*00bc*/ 	.word	0x00006e00


	//   ....[2]....
        /*00c0*/ 	.word	0x00006e20


	//   ....[3]....
        /*00c4*/ 	.word	0x00006ee0


	//   ....[4]....
        /*00c8*/ 	.word	0x00006f20


	//   ....[5]....
        /*00cc*/ 	.word	0x00006f60


	//   ....[6]....
        /*00d0*/ 	.word	0x00006ff0


	//   ....[7]....
        /*00d4*/ 	.word	0x00007030


	//   ....[8]....
        /*00d8*/ 	.word	0x000070d0


	//   ....[9]....
        /*00dc*/ 	.word	0x00007120


	//   ....[10]....
        /*00e0*/ 	.word	0x00007170


	//   ....[11]....
        /*00e4*/ 	.word	0x00007250


	//   ....[12]....
        /*00e8*/ 	.word	0x000073c0


	//   ....[13]....
        /*00ec*/ 	.word	0x00007530


	//   ....[14]....
        /*00f0*/ 	.word	0x00007690


	//   ....[15]....
        /*00f4*/ 	.word	0x000076f0


	//   ....[16]....
        /*00f8*/ 	.word	0x00007730


	//   ....[17]....
        /*00fc*/ 	.word	0x000077d0


	//   ....[18]....
        /*0100*/ 	.word	0x00007830


	//   ....[19]....
        /*0104*/ 	.word	0x000079a0


	//   ....[20]....
        /*0108*/ 	.word	0x00007ab0


	//   ....[21]....
        /*010c*/ 	.word	0x00007bf0


	//   ....[22]....
        /*0110*/ 	.word	0x00007c30


	//----- nvinfo : EIATTR_MAX_THREADS
	.align		4
.L_7247:
        /*0114*/ 	.byte	0x04, 0x05
        /*0116*/ 	.short	(.L_7249 - .L_7248)
.L_7248:
        /*0118*/ 	.word	0x00000080
        /*011c*/ 	.word	0x00000001
        /*0120*/ 	.word	0x00000001


	//----- nvinfo : EIATTR_CRS_STACK_SIZE
	.align		4
.L_7249:
        /*0124*/ 	.byte	0x04, 0x1e
        /*0126*/ 	.short	(.L_7251 - .L_7250)
.L_7250:
        /*0128*/ 	.word	0x00000000


	//----- nvinfo : EIATTR_CBANK_PARAM_SIZE
	.align		4
.L_7251:
        /*012c*/ 	.byte	0x03, 0x19
        /*012e*/ 	.short	0x0034


	//----- nvinfo : EIATTR_PARAM_CBANK
	.align		4
        /*0130*/ 	.byte	0x04, 0x0a
        /*0132*/ 	.short	(.L_7253 - .L_7252)
	.align		4
.L_7252:
        /*0134*/ 	.word	index@(.nv.constant0._ZN2at6native27unrolled_elementwise_kernelIZNS0_50_GLOBAL__N__2680c7bb_12_PowKernel_cu_7dd49032_317029pow_tensor_scalar_kernel_implIaaEEvRNS_18TensorIteratorBaseET0_EUlaE0_St5arrayIPcLm2EELi4E23TrivialOffsetCalculatorILi1EjESC_NS0_6memory12LoadWithCastILi1EEENSD_13StoreWithCastILi1EEEEEviT_S6_T2_T3_T4_T5_)
        /*0138*/ 	.short	0x0380
        /*013a*/ 	.short	0x0034


	//----- nvinfo : EIATTR_SW_WAR
	.align		4
.L_7253:
        /*013c*/ 	.byte	0x04, 0x36
        /*013e*/ 	.short	(.L_7255 - .L_7254)
.L_7254:
        /*0140*/ 	.word	0x00000008
.L_7255:


//--------------------- .nv.info._ZN2at6native18elementwise_kernelILi128ELi4EZNS0_22gpu_kernel_impl_nocastIZNS0_50_GLOBAL__N__2680c7bb_12_PowKernel_cu_7dd49032_317029pow_tensor_scalar_kernel_implIaaEEvRNS_18TensorIteratorBaseET0_EUlaE0_EEvS6_RKT_EUliE_EEviT1_ --------------------------
	.section	.nv.info._ZN2at6native18elementwise_kernelILi128ELi4EZNS0_22gpu_kernel_impl_nocastIZNS0_50_GLOBAL__N__2680c7bb_12_PowKernel_cu_7dd49032_317029pow_tensor_scalar_kernel_implIaaEEvRNS_18TensorIteratorBaseET0_EUlaE0_EEvS6_RKT_EUliE_EEviT1_,"",@"SHT_CUDA_INFO"
	.sectionflags	@""
	.align	4


	//----- nvinfo : EIATTR_CUDA_API_VERSION
	.align		4
        /*0000*/ 	.byte	0x04, 0x37
        /*0002*/ 	.short	(.L_7257 - .L_7256)
.L_7256:
        /*0004*/ 	.word	0x00000082


	//----- nvinfo : EIATTR_KPARAM_INFO
	.align		4
.L_7257:
        /*0008*/ 	.byte	0x04, 0x17
        /*000a*/ 	.short	(.L_7259 - .L_7258)
.L_7258:
        /*000c*/ 	.word	0x00000000
        /*0010*/ 	.short	0x0001
        /*0012*/ 	.short	0x0008
        /*0014*/ 	.byte	0x00, 0xf0, 0x61, 0x08


	//----- nvinfo : EIATTR_KPARAM_INFO
	.align		4
.L_7259:
        /*0018*/ 	.byte	0x04, 0x17
        /*001a*/ 	.short	(.L_7261 - .L_7260)
.L_7260:
        /*001c*/ 	.word	0x00000000
        /*0020*/ 	.short	0x0000
        /*0022*/ 	.short	0x0000
        /*0024*/ 	.byte	0x00, 0xf0, 0x11, 0x00


	//----- nvinfo : EIATTR_SPARSE_MMA_MASK
	.align		4
.L_7261:
        /*0028*/ 	.byte	0x03, 0x50
        /*002a*/ 	.short	0x0000


	//----- nvinfo : EIATTR_MAXREG_COUNT
	.align		4
        /*002c*/ 	.byte	0x03, 0x1b
        /*002e*/ 	.short	0x0080


	//----- nvinfo : EIATTR_MERCURY_ISA_VERSION
	.align		4
        /*0030*/ 	.byte	0x03, 0x5f
        /*0032*/ 	.short	0x0101


	//----- nvinfo : EIATTR_VRC_CTA_INIT_COUNT
	.align		4
        /*0034*/ 	.byte	0x02, 0x4a
	.zero		1
	.zero		1


	//----- nvinfo : EIATTR_EXIT_INSTR_OFFSETS
	.align		4
        /*0038*/ 	.byte	0x04, 0x1c
        /*003a*/ 	.short	(.L_7263 - .L_7262)


	//   ....[0]....
.L_7262:
        /*003c*/ 	.word	0x00000300


	//   ....[1]....
        /*0040*/ 	.word	0x00000380


	//   ....[2]....
        /*0044*/ 	.word	0x00003ea0


	//   ....[3]....
        /*0048*/ 	.word	0x000051f0


	//----- nvinfo : EIATTR_MAX_THREADS
	.align		4
.L_7263:
        /*004c*/ 	.byte	0x04, 0x05
        /*004e*/ 	.short	(.L_7265 - .L_7264)
.L_7264:
        /*0050*/ 	.word	0x00000080
        /*0054*/ 	.word	0x00000001
        /*0058*/ 	.word	0x00000001


	//----- nvinfo : EIATTR_CRS_STACK_SIZE
	.align		4
.L_7265:
        /*005c*/ 	.byte	0x04, 0x1e
        /*005e*/ 	.short	(.L_7267 - .L_7266)
.L_7266:
        /*0060*/ 	.word	0x00000000


	//----- nvinfo : EIATTR_CBANK_PARAM_SIZE
	.align		4
.L_7267:
        /*0064*/ 	.byte	0x03, 0x19
        /*0066*/ 	.short	0x0220


	//----- nvinfo : EIATTR_PARAM_CBANK
	.align		4
        /*0068*/ 	.byte	0x04, 0x0a
        /*006a*/ 	.short	(.L_7269 - .L_7268)
	.align		4
.L_7268:
        /*006c*/ 	.word	index@(.nv.constant0._ZN2at6native18elementwise_kernelILi128ELi4EZNS0_22gpu_kernel_impl_nocastIZNS0_50_GLOBAL__N__2680c7bb_12_PowKernel_cu_7dd49032_317029pow_tensor_scalar_kernel_implIaaEEvRNS_18TensorIteratorBaseET0_EUlaE0_EEvS6_RKT_EUliE_EEviT1_)
        /*0070*/ 	.short	0x0380
        /*0072*/ 	.short	0x0220


	//----- nvinfo : EIATTR_SW_WAR
	.align		4
.L_7269:
        /*0074*/ 	.byte	0x04, 0x36
        /*0076*/ 	.short	(.L_7271 - .L_7270)
.L_7270:
        /*0078*/ 	.word	0x00000008
.L_7271:


//--------------------- .nv.info._ZN2at6native27unrolled_elementwise_kernelIZNS0_50_GLOBAL__N__2680c7bb_12_PowKernel_cu_7dd49032_317029pow_tensor_scalar_kernel_implIaaEEvRNS_18TensorIteratorBaseET0_EUlaE0_St5arrayIPcLm2EELi4E23TrivialOffsetCalculatorILi1EjESC_NS0_6memory15LoadWithoutCastENSD_16StoreWithoutCastEEEviT_S6_T2_T3_T4_T5_ --------------------------
	.section	.nv.info._ZN2at6native27unrolled_elementwise_kernelIZNS0_50_GLOBAL__N__2680c7bb_12_PowKernel_cu_7dd49032_317029pow_tensor_scalar_kernel_implIaaEEvRNS_18TensorIteratorBaseET0_EUlaE0_St5arrayIPcLm2EELi4E23TrivialOffsetCalculatorILi1EjESC_NS0_6memory15LoadWithoutCastENSD_16StoreWithoutCastEEEviT_S6_T2_T3_T4_T5_,"",@"SHT_CUDA_INFO"
	.sectionflags	@""
	.align	4


	//----- nvinfo : EIATTR_CUDA_API_VERSION
	.align		4
        /*0000*/ 	.byte	0x04, 0x37
        /*0002*/ 	.short	(.L_7273 - .L_7272)
.L_7272:
        /*0004*/ 	.word	0x00000082


	//----- nvinfo : EIATTR_KPARAM_INFO
	.align		4
.L_7273:
        /*0008*/ 	.byte	0x04, 0x17
        /*000a*/ 	.short	(.L_7275 - .L_7274)
.L_7274:
        /*000c*/ 	.word	0x00000000
        /*0010*/ 	.short	0x0006
        /*0012*/ 	.short	0x0023
        /*0014*/ 	.byte	0x00, 0xf0, 0x05, 0x00


	//----- nvinfo : EIATTR_KPARAM_INFO
	.align		4
.L_7275:
        /*0018*/ 	.byte	0x04, 0x17
        /*001a*/ 	.short	(.L_7277 - .L_7276)
.L_7276:
        /*001c*/ 	.word	0x00000000
        /*0020*/ 	.short	0x0005
        /*0022*/ 	.short	0x0022
        /*0024*/ 	.byte	0x00, 0xf0, 0x05, 0x00


	//----- nvinfo : EIATTR_KPARAM_INFO
	.align		4
.L_7277:
        /*0028*/ 	.byte	0x04, 0x17
        /*002a*/ 	.short	(.L_7279 - .L_7278)
.L_7278:
        /*002c*/ 	.word	0x00000000
        /*0030*/ 	.short	0x0004
        /*0032*/ 	.short	0x0021
        /*0034*/ 	.byte	0x00, 0xf0, 0x05, 0x00


	//----- nvinfo : EIATTR_KPARAM_INFO
	.align		4
.L_7279:
        /*0038*/ 	.byte	0x04, 0x17
        /*003a*/ 	.short	(.L_7281 - .L_7280)
.L_7280:
        /*003c*/ 	.word	0x00000000
        /*0040*/ 	.short	0x0003
        /*0042*/ 	.short	0x0020
        /*0044*/ 	.byte	0x00, 0xf0, 0x05, 0x00


	//----- nvinfo : EIATTR_KPARAM_INFO
	.align		4
.L_7281:
        /*0048*/ 	.byte	0x04, 0x17
        /*004a*/ 	.short	(.L_7283 - .L_7282)
.L_7282:
        /*004c*/ 	.word	0x00000000
        /*0050*/ 	.short	0x0002
        /*0052*/ 	.short	0x0010
        /*0054*/ 	.byte	0x00, 0xf0, 0x41, 0x00


	//----- nvinfo : EIATTR_KPARAM_INFO
	.align		4
.L_7283:
        /*0058*/ 	.byte	0x04, 0x17
        /*005a*/ 	.short	(.L_7285 - .L_7284)
.L_7284:
        /*005c*/ 	.word	0x00000000
        /*0060*/ 	.short	0x0001
        /*0062*/ 	.short	0x0008
        /*0064*/ 	.byte	0x00, 0xf0, 0x21, 0x00


	//----- nvinfo : EIATTR_KPARAM_INFO
	.align		4
.L_7285:
        /*0068*/ 	.byte	0x04, 0x17
        /*006a*/ 	.short	(.L_7287 - .L_7286)
.L_7286:
        /*006c*/ 	.word	0x00000000
        /*0070*/ 	.short	0x0000
        /*0072*/ 	.short	0x0000
        /*0074*/ 	.byte	0x00, 0xf0, 0x11, 0x00


	//----- nvinfo : EIATTR_SPARSE_MMA_MASK
	.align		4
.L_7287:
        /*0078*/ 	.byte	0x03, 0x50
        /*007a*/ 	.short	0x0000


	//----- nvinfo : EIATTR_MAXREG_COUNT
	.align		4
        /*007c*/ 	.byte	0x03, 0x1b
        /*007e*/ 	.short	0x00ff


	//----- nvinfo : EIATTR_MERCURY_ISA_VERSION
	.align		4
        /*0080*/ 	.byte	0x03, 0x5f
        /*0082*/ 	.short	0x0101


	//----- nvinfo : EIATTR_VRC_CTA_INIT_COUNT
	.align		4
        /*0084*/ 	.byte	0x02, 0x4a
	.zero		1
	.zero		1


	//----- nvinfo : EIATTR_EXIT_INSTR_OFFSETS
	.align		4
        /*0088*/ 	.byte	0x04, 0x1c
        /*008a*/ 	.short	(.L_7289 - .L_7288)


	//   ....[0]....
.L_7288:
        /*008c*/ 	.word	0x00000520


	//   ....[1]....
        /*0090*/ 	.word	0x000005c0


	//----- nvinfo : EIATTR_MAX_THREADS
	.align		4
.L_7289:
        /*0094*/ 	.byte	0x04, 0x05
        /*0096*/ 	.short	(.L_7291 - .L_7290)
.L_7290:
        /*0098*/ 	.word	0x00000080
        /*009c*/ 	.word	0x00000001
        /*00a0*/ 	.word	0x00000001


	//----- nvinfo : EIATTR_CRS_STACK_SIZE
	.align		4
.L_7291:
        /*00a4*/ 	.byte	0x04, 0x1e
        /*00a6*/ 	.short	(.L_7293 - .L_7292)
.L_7292:
        /*00a8*/ 	.word	0x00000000


	//----- nvinfo : EIATTR_CBANK_PARAM_SIZE
	.align		4
.L_7293:
        /*00ac*/ 	.byte	0x03, 0x19
        /*00ae*/ 	.short	0x0024


	//----- nvinfo : EIATTR_PARAM_CBANK
	.align		4
        /*00b0*/ 	.byte	0x04, 0x0a
        /*00b2*/ 	.short	(.L_7295 - .L_7294)
	.align		4
.L_7294:
        /*00b4*/ 	.word	index@(.nv.constant0._ZN2at6native27unrolled_elementwise_kernelIZNS0_50_GLOBAL__N__2680c7bb_12_PowKernel_cu_7dd49032_317029pow_tensor_scalar_kernel_implIaaEEvRNS_18TensorIteratorBaseET0_EUlaE0_St5arrayIPcLm2EELi4E23TrivialOffsetCalculatorILi1EjESC_NS0_6memory15LoadWithoutCastENSD_16StoreWithoutCastEEEviT_S6_T2_T3_T4_T5_)
        /*00b8*/ 	.short	0x0380
        /*00ba*/ 	.short	0x0024


	//----- nvinfo : EIATTR_SW_WAR
	.align		4
.L_7295:
        /*00bc*/ 	.byte	0x04, 0x36
        /*00be*/ 	.short	(.L_7297 - .L_7296)
.L_7296:
        /*00c0*/ 	.word	0x00000008
.L_7297:


//--------------------- .nv.info._ZN2at6native29vectorized_elementwise_kernelILi2EZNS0_50_GLOBAL__N__2680c7bb_12_PowKernel_cu_7dd49032_317029pow_tensor_scalar_kernel_implIaaEEvRNS_18TensorIteratorBaseET0_EUlaE0_St5arrayIPcLm2EEEEviS6_T1_ --------------------------
	.section	.nv.info._ZN2at6native29vectorized_elementwise_kernelILi2EZNS0_50_GLOBAL__N__2680c7bb_12_PowKernel_cu_7dd49032_317029pow_tensor_scalar_kernel_implIaaEEvRNS_18TensorIteratorBaseET0_EUlaE0_St5arrayIPcLm2EEEEviS6_T1_,"",@"SHT_CUDA_INFO"
	.sectionflags	@""
	.align	4


	//----- nvinfo : EIATTR_CUDA_API_VERSION
	.align		4
        /*0000*/ 	.byte	0x04, 0x37
        /*0002*/ 	.short	(.L_7299 - .L_7298)
.L_7298:
        /*0004*/ 	.word	0x00000082


	//----- nvinfo : EIATTR_KPARAM_INFO
	.align		4
.L_7299:
        /*0008*/ 	.byte	0x04, 0x17
        /*000a*/ 	.short	(.L_7301 - .L_7300)
.L_7300:
        /*000c*/ 	.word	0x00000000
        /*0010*/ 	.short	0x0002
        /*0012*/ 	.short	0x0010
        /*0014*/ 	.byte	0x00, 0xf0, 0x41, 0x00


	//----- nvinfo : EIATTR_KPARAM_INFO
	.align		4
.L_7301:
        /*0018*/ 	.byte	0x04, 0x17
        /*001a*/ 	.short	(.L_7303 - .L_7302)
.L_7302:
        /*001c*/ 	.word	0x00000000
        /*0020*/ 	.short	0x0001
        /*0022*/ 	.short	0x0008
        /*0024*/ 	.byte	0x00, 0xf0, 0x21, 0x00


	//----- nvinfo : EIATTR_KPARAM_INFO
	.align		4
.L_7303:
        /*0028*/ 	.byte	0x04, 0x17
        /*002a*/ 	.short	(.L_7305 - .L_7304)
.L_7304:
        /*002c*/ 	.word	0x00000000
        /*0030*/ 	.short	0x0000
        /*0032*/ 	.short	0x0000
        /*0034*/ 	.byte	0x00, 0xf0, 0x11, 0x00


	//----- nvinfo : EIATTR_SPARSE_MMA_MASK
	.align		4
.L_7305:
        /*0038*/ 	.byte	0x03, 0x50
        /*003a*/ 	.short	0x0000


	//----- nvinfo : EIATTR_MAXREG_COUNT
	.align		4
        /*003c*/ 	.byte	0x03, 0x1b
        /*003e*/ 	.short	0x00ff


	//----- nvinfo : EIATTR_MERCURY_ISA_VERSION
	.align		4
        /*0040*/ 	.byte	0x03, 0x5f
        /*0042*/ 	.short	0x0101


	//----- nvinfo : EIATTR_VRC_CTA_INIT_COUNT
	.align		4
        /*0044*/ 	.byte	0x02, 0x4a
	.zero		1
	.zero		1


	//----- nvinfo : EIATTR_EXIT_INSTR_OFFSETS
	.align		4
        /*0048*/ 	.byte	0x04, 0x1c
        /*004a*/ 	.short	(.L_7307 - .L_7306)


	//   ....[0]....
.L_7306:
        /*004c*/ 	.word	0x00000a50


	//   ....[1]....
        /*0050*/ 	.word	0x00000b00


	//   ....[2]....
        /*0054*/ 	.word	0x00000eb0


	//----- nvinfo : EIATTR_MAX_THREADS
	.align		4
.L_7307:
        /*0058*/ 	.byte	0x04, 0x05
        /*005a*/ 	.short	(.L_7309 - .L_7308)
.L_7308:
        /*005c*/ 	.word	0x00000080
        /*0060*/ 	.word	0x00000001
        /*0064*/ 	.word	0x00000001


	//----- nvinfo : EIATTR_CRS_STACK_SIZE
	.align		4
.L_7309:
        /*0068*/ 	.byte	0x04, 0x1e
        /*006a*/ 	.short	(.L_7311 - .L_7310)
.L_7310:
        /*006c*/ 	.word	0x00000000


	//----- nvinfo : EIATTR_CBANK_PARAM_SIZE
	.align		4
.L_7311:
        /*0070*/ 	.byte	0x03, 0x19
        /*0072*/ 	.short	0x0020


	//----- nvinfo : EIATTR_PARAM_CBANK
	.align		4
        /*0074*/ 	.byte	0x04, 0x0a
        /*0076*/ 	.short	(.L_7313 - .L_7312)
	.align		4
.L_7312:
        /*0078*/ 	.word	index@(.nv.constant0._ZN2at6native29vectorized_elementwise_kernelILi2EZNS0_50_GLOBAL__N__2680c7bb_12_PowKernel_cu_7dd49032_317029pow_tensor_scalar_kernel_implIaaEEvRNS_18TensorIteratorBaseET0_EUlaE0_St5arrayIPcLm2EEEEviS6_T1_)
        /*007c*/ 	.short	0x0380
        /*007e*/ 	.short	0x0020


	//----- nvinfo : EIATTR_SW_WAR
	.align		4
.L_7313:
        /*0080*/ 	.byte	0x04, 0x36
        /*0082*/ 	.short	(.L_7315 - .L_7314)
.L_7314:
        /*0084*/ 	.word	0x00000008
.L_7315:


//--------------------- .nv.info._ZN2at6native29vectorized_elementwise_kernelILi4EZNS0_50_GLOBAL__N__2680c7bb_12_PowKernel_cu_7dd49032_317029pow_tensor_scalar_kernel_implIaaEEvRNS_18TensorIteratorBaseET0_EUlaE0_St5arrayIPcLm2EEEEviS6_T1_ --------------------------
	.section	.nv.info._ZN2at6native29vectorized_elementwise_kernelILi4EZNS0_50_GLOBAL__N__2680c7bb_12_PowKernel_cu_7dd49032_317029pow_tensor_scalar_kernel_implIaaEEvRNS_18TensorIteratorBaseET0_EUlaE0_St5arrayIPcLm2EEEEviS6_T1_,"",@"SHT_CUDA_INFO"
	.sectionflags	@""
	.align	4


	//----- nvinfo : EIATTR_CUDA_API_VERSION
	.align		4
        /*0000*/ 	.byte	0x04, 0x37
        /*0002*/ 	.short	(.L_7317 - .L_7316)
.L_7316:
        /*0004*/ 	.word	0x00000082


	//----- nvinfo : EIATTR_KPARAM_INFO
	.align		4
.L_7317:
        /*0008*/ 	.byte	0x04, 0x17
        /*000a*/ 	.short	(.L_7319 - .L_7318)
.L_7318:
        /*000c*/ 	.word	0x00000000
        /*0010*/ 	.short	0x0002
        /*0012*/ 	.short	0x0010
        /*0014*/ 	.byte	0x00, 0xf0, 0x41, 0x00


	//----- nvinfo : EIATTR_KPARAM_INFO
	.align		4
.L_7319:
        /*0018*/ 	.byte	0x04, 0x17
        /*001a*/ 	.short	(.L_7321 - .L_7320)
.L_7320:
        /*001c*/ 	.word	0x00000000
        /*0020*/ 	.short	0x0001
        /*0022*/ 	.short	0x0008
        /*0024*/ 	.byte	0x00, 0xf0, 0x21, 0x00


	//----- nvinfo : EIATTR_KPARAM_INFO
	.align		4
.L_7321:
        /*0028*/ 	.byte	0x04, 0x17
        /*002a*/ 	.short	(.L_7323 - .L_7322)
.L_7322:
        /*002c*/ 	.word	0x00000000
        /*0030*/ 	.short	0x0000
        /*0032*/ 	.short	0x0000
        /*0034*/ 	.byte	0x00, 0xf0, 0x11, 0x00


	//----- nvinfo : EIATTR_SPARSE_MMA_MASK
	.align		4
.L_7323:
        /*0038*/ 	.byte	0x03, 0x50
        /*003a*/ 	.short	0x0000


	//----- nvinfo : EIATTR_MAXREG_COUNT
	.align		4
        /*003c*/ 	.byte	0x03, 0x1b
        /*003e*/ 	.short	0x00ff


	//----- nvinfo : EIATTR_MERCURY_ISA_VERSION
	.align		4
        /*0040*/ 	.byte	0x03, 0x5f
        /*0042*/ 	.short	0x0101


	//----- nvinfo : EIATTR_VRC_CTA_INIT_COUNT
	.align		4
        /*0044*/ 	.byte	0x02, 0x4a
	.zero		1
	.zero		1


	//----- nvinfo : EIATTR_EXIT_INSTR_OFFSETS
	.align		4
        /*0048*/ 	.byte	0x04, 0x1c
        /*004a*/ 	.short	(.L_7325 - .L_7324)


	//   ....[0]....
.L_7324:
        /*004c*/ 	.word	0x00000a50


	//   ....[1]....
        /*0050*/ 	.word	0x00000b00


	//   ....[2]....
        /*0054*/ 	.word	0x00000f40


	//----- nvinfo : EIATTR_MAX_THREADS
	.align		4
.L_7325:
        /*0058*/ 	.byte	0x04, 0x05
        /*005a*/ 	.short	(.L_7327 - .L_7326)
.L_7326:
        /*005c*/ 	.word	0x00000080
        /*0060*/ 	.word	0x00000001
        /*0064*/ 	.word	0x00000001


	//----- nvinfo : EIATTR_CRS_STACK_SIZE
	.align		4
.L_7327:
        /*0068*/ 	.byte	0x04, 0x1e
        /*006a*/ 	.short	(.L_7329 - .L_7328)
.L_7328:
        /*006c*/ 	.word	0x00000000


	//----- nvinfo : EIATTR_CBANK_PARAM_SIZE
	.align		4
.L_7329:
        /*0070*/ 	.byte	0x03, 0x19
        /*0072*/ 	.short	0x0020


	//----- nvinfo : EIATTR_PARAM_CBANK
	.align		4
        /*0074*/ 	.byte	0x04, 0x0a
        /*0076*/ 	.short	(.L_7331 - .L_7330)
	.align		4
.L_7330:
        /*0078*/ 	.word	index@(.nv.constant0._ZN2at6native29vectorized_elementwise_kernelILi4EZNS0_50_GLOBAL__N__2680c7bb_12_PowKernel_cu_7dd49032_317029pow_tensor_scalar_kernel_implIaaEEvRNS_18TensorIteratorBaseET0_EUlaE0_St5arrayIPcLm2EEEEviS6_T1_)
        /*007c*/ 	.short	0x0380
        /*007e*/ 	.short	0x0020


	//----- nvinfo : EIATTR_SW_WAR
	.align		4
.L_7331:
        /*0080*/ 	.byte	0x04, 0x36
        /*0082*/ 	.short	(.L_7333 - .L_7332)
.L_7332:
        /*0084*/ 	.word	0x00000008
.L_7333:


//--------------------- .nv.info._ZN2at6native29vectorized_elementwise_kernelILi8EZNS0_50_GLOBAL__N__2680c7bb_12_PowKernel_cu_7dd49032_317029pow_tensor_scalar_kernel_implIaaEEvRNS_18TensorIteratorBaseET0_EUlaE0_St5arrayIPcLm2EEEEviS6_T1_ --------------------------
	.section	.nv.info._ZN2at6native29vectorized_elementwise_kernelILi8EZNS0_50_GLOBAL__N__2680c7bb_12_PowKernel_cu_7dd49032_317029pow_tensor_scalar_kernel_implIaaEEvRNS_18TensorIteratorBaseET0_EUlaE0_St5arrayIPcLm2EEEEviS6_T1_,"",@"SHT_CUDA_INFO"
	.sectionflags	@""
	.align	4


	//----- nvinfo : EIATTR_CUDA_API_VERSION
	.align		4
        /*0000*/ 	.byte	0x04, 0x37
        /*0002*/ 	.short	(.L_7335 - .L_7334)
.L_7334:
        /*0004*/ 	.word	0x00000082


	//----- nvinfo : EIATTR_KPARAM_INFO
	.align		4
.L_7335:
        /*0008*/ 	.byte	0x04, 0x17
        /*000a*/ 	.short	(.L_7337 - .L_7336)
.L_7336:
        /*000c*/ 	.word	0x00000000
        /*0010*/ 	.short	0x0002
        /*0012*/ 	.short	0x0010
        /*0014*/ 	.byte	0x00, 0xf0, 0x41, 0x00


	//----- nvinfo : EIATTR_KPARAM_INFO
	.align		4
.L_7337:
        /*0018*/ 	.byte	0x04, 0x17
        /*001a*/ 	.short	(.L_7339 - .L_7338)
.L_7338:
        /*001c*/ 	.word	0x00000000
        /*0020*/ 	.short	0x0001
        /*0022*/ 	.short	0x0008
        /*0024*/ 	.byte	0x00, 0xf0, 0x21, 0x00


	//----- nvinfo : EIATTR_KPARAM_INFO
	.align		4
.L_7339:
        /*0028*/ 	.byte	0x04, 0x17
        /*002a*/ 	.short	(.L_7341 - .L_7340)
.L_7340:
        /*002c*/ 	.word	0x00000000
        /*0030*/ 	.short	0x0000
        /*0032*/ 	.short	0x0000
        /*0034*/ 	.byte	0x00, 0xf0, 0x11, 0x00


	//----- nvinfo : EIATTR_SPARSE_MMA_MASK
	.align		4
.L_7341:
        /*0038*/ 	.byte	0x03, 0x50
        /*003a*/ 	.short	0x0000


	//----- nvinfo : EIATTR_MAXREG_COUNT
	.align		4
        /*003c*/ 	.byte	0x03, 0x1b
        /*003e*/ 	.short	0x00ff


	//----- nvinfo : EIATTR_MERCURY_ISA_VERSION
	.align		4
        /*0040*/ 	.byte	0x03, 0x5f
        /*0042*/ 	.short	0x0101


	//----- nvinfo : EIATTR_VRC_CTA_INIT_COUNT
	.align		4
        /*0044*/ 	.byte	0x02, 0x4a
	.zero		1
	.zero		1


	//----- nvinfo : EIATTR_EXIT_INSTR_OFFSETS
	.align		4
        /*0048*/ 	.byte	0x04, 0x1c
        /*004a*/ 	.short	(.L_7343 - .L_7342)


	//   ....[0]....
.L_7342:
        /*004c*/ 	.word	0x00000010


	//----- nvinfo : EIATTR_MAX_THREADS
	.align		4
.L_7343:
        /*0050*/ 	.byte	0x04, 0x05
        /*0052*/ 	.short	(.L_7345 - .L_7344)
.L_7344:
        /*0054*/ 	.word	0x00000080
        /*0058*/ 	.word	0x00000001
        /*005c*/ 	.word	0x00000001


	//----- nvinfo : EIATTR_CBANK_PARAM_SIZE
	.align		4
.L_7345:
        /*0060*/ 	.byte	0x03, 0x19
        /*0062*/ 	.short	0x0020


	//----- nvinfo : EIATTR_PARAM_CBANK
	.align		4
        /*0064*/ 	.byte	0x04, 0x0a
        /*0066*/ 	.short	(.L_7347 - .L_7346)
	.align		4
.L_7346:
        /*0068*/ 	.word	index@(.nv.constant0._ZN2at6native29vectorized_elementwise_kernelILi8EZNS0_50_GLOBAL__N__2680c7bb_12_PowKernel_cu_7dd49032_317029pow_tensor_scalar_kernel_implIaaEEvRNS_18TensorIteratorBaseET0_EUlaE0_St5arrayIPcLm2EEEEviS6_T1_)
        /*006c*/ 	.short	0x0380
        /*006e*/ 	.short	0x0020


	//----- nvinfo : EIATTR_SW_WAR
	.align		4
.L_7347:
        /*0070*/ 	.byte	0x04, 0x36
        /*0072*/ 	.short	(.L_7349 - .L_7348)
.L_7348:
        /*0074*/ 	.word	0x00000008
.L_7349:


//--------------------- .nv.info._ZN2at6native18elementwise_kernelILi128ELi4EZNS0_15gpu_kernel_implIZNS0_50_GLOBAL__N__2680c7bb_12_PowKernel_cu_7dd49032_317029pow_tensor_scalar_kernel_implIaaEEvRNS_18TensorIteratorBaseET0_EUlaE_EEvS6_RKT_EUliE_EEviT1_ --------------------------
	.section	.nv.info._ZN2at6native18elementwise_kernelILi128ELi4EZNS0_15gpu_kernel_implIZNS0_50_GLOBAL__N__2680c7bb_12_PowKernel_cu_7dd49032_317029pow_tensor_scalar_kernel_implIaaEEvRNS_18TensorIteratorBaseET0_EUlaE_EEvS6_RKT_EUliE_EEviT1_,"",@"SHT_CUDA_INFO"
	.sectionflags	@""
	.align	4


	//----- nvinfo : EIATTR_CUDA_API_VERSION
	.align		4
        /*0000*/ 	.byte	0x04, 0x37
        /*0002*/ 	.short	(.L_7351 - .L_7350)
.L_7350:
        /*0004*/ 	.word	0x00000082


	//----- nvinfo : EIATTR_KPARAM_INFO
	.align		4
.L_7351:
        /*0008*/ 	.byte	0x04, 0x17
        /*000a*/ 	.short	(.L_7353 - .L_7352)
.L_7352:
        /*000c*/ 	.word	0x00000000
        /*0010*/ 	.short	0x0001
        /*0012*/ 	.short	0x0008
        /*0014*/ 	.byte	0x00, 0xf0, 0x81, 0x08


	//----- nvinfo : EIATTR_KPARAM_INFO
	.align		4
.L_7353:
        /*0018*/ 	.byte	0x04, 0x17
        /*001a*/ 	.short	(.L_7355 - .L_7354)
.L_7354:
        /*001c*/ 	.word	0x00000000
        /*0020*/ 	.short	0x0000
        /*0022*/ 	.short	0x0000
        /*0024*/ 	.byte	0x00, 0xf0, 0x11, 0x00


	//----- nvinfo : EIATTR_SPARSE_MMA_MASK
	.align		4
.L_7355:
        /*0028*/ 	.byte	0x03, 0x50
        /*002a*/ 	.short	0x0000


	//----- nvinfo : EIATTR_MAXREG_COUNT
	.align		4
        /*002c*/ 	.byte	0x03, 0x1b
        /*002e*/ 	.short	0x0080


	//----- nvinfo : EIATTR_EXTERNS
	.align		4
        /*0030*/ 	.byte	0x04, 0x0f
        /*0032*/ 	.short	(.L_7357 - .L_7356)


	//   ....[0]....
	.align		4
.L_7356:
        /*0034*/ 	.word	index@(__assertfail)


	//----- nvinfo : EIATTR_MERCURY_ISA_VERSION
	.align		4
.L_7357:
        /*0038*/ 	.byte	0x03, 0x5f
        /*003a*/ 	.short	0x0101


	//----- nvinfo : EIATTR_VRC_CTA_INIT_COUNT
	.align		4
        /*003c*/ 	.byte	0x02, 0x4a
	.zero		1
	.zero		1


	//----- nvinfo : EIATTR_SYSCALL_OFFSETS
	.align		4
        /*0040*/ 	.byte	0x04, 0x46
        /*0042*/ 	.short	(.L_7359 - .L_7358)


	//   ....[0]....
.L_7358:
        /*0044*/ 	.word	0x00002120


	//   ....[1]....
        /*0048*/ 	.word	0x00002fe0


	//   ....[2]....
        /*004c*/ 	.word	0x000052d0


	//   ....[3]....
        /*0050*/ 	.word	0x00005fd0


	//   ....[4]....
        /*0054*/ 	.word	0x000083b0


	//   ....[5]....
        /*0058*/ 	.word	0x000090b0


	//   ....[6]....
        /*005c*/ 	.word	0x0000b4a0


	//   ....[7]....
        /*0060*/ 	.word	0x0000c170


	//----- nvinfo : EIATTR_EXIT_INSTR_OFFSETS
	.align		4
.L_7359:
        /*0064*/ 	.byte	0x04, 0x1c
        /*0066*/ 	.short	(.L_7361 - .L_7360)


	//   ....[0]....
.L_7360:
        /*0068*/ 	.word	0x00009390


	//   ....[1]....
        /*006c*/ 	.word	0x0000b5e0


	//   ....[2]....
        /*0070*/ 	.word	0x0000b600


	//   ....[3]....
        /*0074*/ 	.word	0x0000b6c0


	//   ....[4]....
        /*0078*/ 	.word	0x0000b700


	//   ....[5]....
        /*007c*/ 	.word	0x0000b740


	//   ....[6]....
        /*0080*/ 	.word	0x0000b7d0


	//   ....[7]....
        /*0084*/ 	.word	0x0000b810


	//   ....[8]....
        /*0088*/ 	.word	0x0000b8b0


	//   ....[9]....
        /*008c*/ 	.word	0x0000b900


	//   ....[10]....
        /*0090*/ 	.word	0x0000b950


	//   ....[11]....
        /*0094*/ 	.word	0x0000ba30


	//   ....[12]....
        /*0098*/ 	.word	0x0000bba0


	//   ....[13]....
        /*009c*/ 	.word	0x0000bd10


	//   ....[14]....
        /*00a0*/ 	.word	0x0000be70


	//   ....[15]....
        /*00a4*/ 	.word	0x0000bed0


	//   ....[16]....
        /*00a8*/ 	.word	0x0000bf10


	//   ....[17]....
        /*00ac*/ 	.word	0x0000bfb0


	//   ....[18]....
        /*00b0*/ 	.word	0x0000c010


	//   ....[19]....
        /*00b4*/ 	.word	0x0000c180


	//   ....[20]....
        /*00b8*/ 	.word	0x0000c290


	//   ....[21]....
        /*00bc*/ 	.word	0x0000c3d0


	//   ....[22]....
        /*00c0*/ 	.word	0x0000c410


	//----- nvinfo : EIATTR_MAX_THREADS
	.align		4
.L_7361:
        /*00c4*/ 	.byte	0x04, 0x05
        /*00c6*/ 	.short	(.L_7363 - .L_7362)
.L_7362:
        /*00c8*/ 	.word	0x00000080
        /*00cc*/ 	.word	0x00000001
        /*00d0*/ 	.word	0x00000001


	//----- nvinfo : EIATTR_CRS_STACK_SIZE
	.align		4
.L_7363:
        /*00d4*/ 	.byte	0x04, 0x1e
        /*00d6*/ 	.short	(.L_7365 - .L_7364)
.L_7364:
        /*00d8*/ 	.word	0x00000000


	//----- nvinfo : EIATTR_CBANK_PARAM_SIZE
	.align		4
.L_7365:
        /*00dc*/ 	.byte	0x03, 0x19
        /*00de*/ 	.short	0x0228


	//----- nvinfo : EIATTR_PARAM_CBANK
	.align		4
        /*00e0*/ 	.byte	0x04, 0x0a
        /*00e2*/ 	.short	(.L_7367 - .L_7366)
	.align		4
.L_7366:
        /*00e4*/ 	.word	index@(.nv.constant0._ZN2at6native18elementwise_kernelILi128ELi4EZNS0_15gpu_kernel_implIZNS0_50_GLOBAL__N__2680c7bb_12_PowKernel_cu_7dd49032_317029pow_tensor_scalar_kernel_implIaaEEvRNS_18TensorIteratorBaseET0_EUlaE_EEvS6_RKT_EUliE_EEviT1_)
        /*00e8*/ 	.short	0x0380
        /*00ea*/ 	.short	0x0228


	//----- nvinfo : EIATTR_SW_WAR
	.align		4
.L_7367:
        /*00ec*/ 	.byte	0x04, 0x36
        /*00ee*/ 	.short	(.L_7369 - .L_7368)
.L_7368:
        /*00f0*/ 	.word	0x00000008
.L_7369:


//--------------------- .nv.info._ZN2at6native27unrolled_elementwise_kernelIZNS0_50_GLOBAL__N__2680c7bb_12_PowKernel_cu_7dd49032_317029pow_tensor_scalar_kernel_implIaaEEvRNS_18TensorIteratorBaseET0_EUlaE_St5arrayIPcLm2EELi4E23TrivialOffsetCalculatorILi1EjESC_NS0_6memory12LoadWithCastILi1EEENSD_13StoreWithCastILi1EEEEEviT_S6_T2_T3_T4_T5_ --------------------------
	.section	.nv.info._ZN2at6native27unrolled_elementwise_kernelIZNS0_50_GLOBAL__N__2680c7bb_12_PowKernel_cu_7dd49032_317029pow_tensor_scalar_kernel_implIaaEEvRNS_18TensorIteratorBaseET0_EUlaE_St5arrayIPcLm2EELi4E23TrivialOffsetCalculatorILi1EjESC_NS0_6memory12LoadWithCastILi1EEENSD_13StoreWithCastILi1EEEEEviT_S6_T2_T3_T4_T5_,"",@"SHT_CUDA_INFO"
	.sectionflags	@""
	.align	4


	//----- nvinfo : EIATTR_CUDA_API_VERSION
	.align		4
        /*0000*/ 	.byte	0x04, 0x37
        /*0002*/ 	.short	(.L_7371 - .L_7370)
.L_7370:
        /*0004*/ 	.word	0x00000082


	//----- nvinfo : EIATTR_KPARAM_INFO
	.align		4
.L_7371:
        /*0008*/ 	.byte	0x04, 0x17
        /*000a*/ 	.short	(.L_7373 - .L_7372)
.L_7372:
        /*000c*/ 	.word	0x00000000
        /*0010*/ 	.short	0x0006
        /*0012*/ 	.short	0x002c
        /*0014*/ 	.byte	0x00, 0xf0, 0x21, 0x00


	//----- nvinfo : EIATTR_KPARAM_INFO
	.align		4
.L_7373:
        /*0018*/ 	.byte	0x04, 0x17
        /*001a*/ 	.short	(.L_7375 - .L_7374)
.L_7374:
        /*001c*/ 	.word	0x00000000
        /*0020*/ 	.short	0x0005
        /*0022*/ 	.short	0x0024
        /*0024*/ 	.byte	0x00, 0xf0, 0x21, 0x00


	//----- nvinfo : EIATTR_KPARAM_INFO
	.align		4
.L_7375:
        /*0028*/ 	.byte	0x04, 0x17
        /*002a*/ 	.short	(.L_7377 - .L_7376)
.L_7376:
        /*002c*/ 	.word	0x00000000
        /*0030*/ 	.short	0x0004
        /*0032*/ 	.short	0x0021
        /*0034*/ 	.byte	0x00, 0xf0, 0x05, 0x00


	//----- nvinfo : EIATTR_KPARAM_INFO
	.align		4
.L_7377:
        /*0038*/ 	.byte	0x04, 0x17
        /*003a*/ 	.short	(.L_7379 - .L_7378)
.L_7378:
        /*003c*/ 	.word	0x00000000
        /*0040*/ 	.short	0x0003
        /*0042*/ 	.short	0x0020
        /*0044*/ 	.byte	0x00, 0xf0, 0x05, 0x00


	//----- nvinfo : EIATTR_KPARAM_INFO
	.align		4
.L_7379:
        /*0048*/ 	.byte	0x04, 0x17
        /*004a*/ 	.short	(.L_7381 - .L_7380)
.L_7380:
        /*004c*/ 	.word	0x00000000
        /*0050*/ 	.short	0x0002
        /*0052*/ 	.short	0x0010
        /*0054*/ 	.byte	0x00, 0xf0, 0x41, 0x00


	//----- nvinfo : EIATTR_KPARAM_INFO
	.align		4
.L_7381:
        /*0058*/ 	.byte	0x04, 0x17
        /*005a*/ 	.short	(.L_7383 - .L_7382)
.L_7382:
        /*005c*/ 	.word	0x00000000
        /*0060*/ 	.short	0x0001
        /*0062*/ 	.short	0x0008
        /*0064*/ 	.byte	0x00, 0xf0, 0x21, 0x00


	//----- nvinfo : EIATTR_KPARAM_INFO
	.align		4
.L_7383:
        /*0068*/ 	.byte	0x04, 0x17
        /*006a*/ 	.short	(.L_7385 - .L_7384)
.L_7384:
        /*006c*/ 	.word	0x00000000
        /*0070*/ 	.short	0x0000
        /*0072*/ 	.short	0x0000
        /*0074*/ 	.byte	0x00, 0xf0, 0x11, 0x00


	//----- nvinfo : EIATTR_SPARSE_MMA_MASK
	.align		4
.L_7385:
        /*0078*/ 	.byte	0x03, 0x50
        /*007a*/ 	.short	0x0000


	//----- nvinfo : EIATTR_MAXREG_COUNT
	.align		4
        /*007c*/ 	.byte	0x03, 0x1b
        /*007e*/ 	.short	0x00ff


	//----- nvinfo : EIATTR_EXTERNS
	.align		4
        /*0080*/ 	.byte	0x04, 0x0f
        /*0082*/ 	.short	(.L_7387 - .L_7386)


	//   ....[0]....
	.align		4
.L_7386:
        /*0084*/ 	.word	index@(__assertfail)


	//----- nvinfo : EIATTR_MERCURY_ISA_VERSION
	.align		4
.L_7387:
        /*0088*/ 	.byte	0x03, 0x5f
        /*008a*/ 	.short	0x0101


	//----- nvinfo : EIATTR_VRC_CTA_INIT_COUNT
	.align		4
        /*008c*/ 	.byte	0x02, 0x4a
	.zero		1
	.zero		1


	//----- nvinfo : EIATTR_SYSCALL_OFFSETS
	.align		4
        /*0090*/ 	.byte	0x04, 0x46
        /*0092*/ 	.short	(.L_7389 - .L_7388)


	//   ....[0]....
.L_7388:
        /*0094*/ 	.word	0x00000e30


	//   ....[1]....
        /*0098*/ 	.word	0x00001de0


	//   ....[2]....
        /*009c*/ 	.word	0x00002cd0


	//   ....[3]....
        /*00a0*/ 	.word	0x00003bc0


	//   ....[4]....
        /*00a4*/ 	.word	0x00004ae0


	//   ....[5]....
        /*00a8*/ 	.word	0x00005990


	//   ....[6]....
        /*00ac*/ 	.word	0x00006940


	//   ....[7]....
        /*00b0*/ 	.word	0x000078d0


	//----- nvinfo : EIATTR_EXIT_INSTR_OFFSETS
	.align		4
.L_7389:
        /*00b4*/ 	.byte	0x04, 0x1c
        /*00b6*/ 	.short	(.L_7391 - .L_7390)


	//   ....[0]....
.L_7390:
        /*00b8*/ 	.word	0x00006c10


	//   ....[1]....
        /*00bc*/ 	.word	0x00006d40


	//   ....[2]....
        /*00c0*/ 	.word	0x00006d60


	//   ....[3]....
        /*00c4*/ 	.word	0x00006e20


	//   ....[4]....
        /*00c8*/ 	.word	0x00006e60


	//   ....[5]....
        /*00cc*/ 	.word	0x00006ea0


	//   ....[6]....
        /*00d0*/ 	.word	0x00006f30


	//   ....[7]....
        /*00d4*/ 	.word	0x00006f70


	//   ....[8]....
        /*00d8*/ 	.word	0x00007010


	//   ....[9]....
        /*00dc*/ 	.word	0x00007060


	//   ....[10]....
        /*00e0*/ 	.word	0x000070b0


	//   ....[11]....
        /*00e4*/ 	.word	0x00007190


	//   ....[12]....
        /*00e8*/ 	.word	0x00007300


	//   ....[13]....
        /*00ec*/ 	.word	0x00007470


	//   ....[14]....
        /*00f0*/ 	.word	0x000075d0


	//   ....[15]....
        /*00f4*/ 	.word	0x00007630


	//   ....[16]....
        /*00f8*/ 	.word	0x00007670


	//   ....[17]....
        /*00fc*/ 	.word	0x00007710


	//   ....[18]....
        /*0100*/ 	.word	0x00007770


	//   ....[19]....
        /*0104*/ 	.word	0x000078e0


	//   ....[20]....
        /*0108*/ 	.word	0x000079f0


	//   ....[21]....
        /*010c*/ 	.word	0x00007b30


	//   ....[22]....
        /*0110*/ 	.word	0x00007b70


	//----- nvinfo : EIATTR_MAX_THREADS
	.align		4
.L_7391:
        /*0114*/ 	.byte	0x04, 0x05
        /*0116*/ 	.short	(.L_7393 - .L_7392)
.L_7392:
        /*0118*/ 	.word	0x00000080
        /*011c*/ 	.word	0x00000001
        /*0120*/ 	.word	0x00000001


	//----- nvinfo : EIATTR_CRS_STACK_SIZE
	.align		4
.L_7393:
        /*0124*/ 	.byte	0x04, 0x1e
        /*0126*/ 	.short	(.L_7395 - .L_7394)
.L_7394:
        /*0128*/ 	.word	0x00000000


	//----- nvinfo : EIATTR_CBANK_PARAM_SIZE
	.align		4
.L_7395:
        /*012c*/ 	.byte	0x03, 0x19
        /*012e*/ 	.short	0x0034


	//----- nvinfo : EIATTR_PARAM_CBANK
	.align		4
        /*0130*/ 	.byte	0x04, 0x0a
        /*0132*/ 	.short	(.L_7397 - .L_7396)
	.align		4
.L_7396:
        /*0134*/ 	.word	index@(.nv.constant0._ZN2at6native27unrolled_elementwise_kernelIZNS0_50_GLOBAL__N__2680c7bb_12_PowKernel_cu_7dd49032_317029pow_tensor_scalar_kernel_implIaaEEvRNS_18TensorIteratorBaseET0_EUlaE_St5arrayIPcLm2EELi4E23TrivialOffsetCalculatorILi1EjESC_NS0_6memory12LoadWithCastILi1EEENSD_13StoreWithCastILi1EEEEEviT_S6_T2_T3_T4_T5_)
        /*0138*/ 	.short	0x0380
        /*013a*/ 	.short	0x0034


	//----- nvinfo : EIATTR_SW_WAR
	.align		4
.L_7397:
        /*013c*/ 	.byte	0x04, 0x36
        /*013e*/ 	.short	(.L_7399 - .L_7398)
.L_7398:
        /*0140*/ 	.word	0x00000008
.L_7399:


//--------------------- .nv.info._ZN2at6native18elementwise_kernelILi128ELi4EZNS0_22gpu_kernel_impl_nocastIZNS0_50_GLOBAL__N__2680c7bb_12_PowKernel_cu_7dd49032_317029pow_tensor_scalar_kernel_implIaaEEvRNS_18TensorIteratorBaseET0_EUlaE_EEvS6_RKT_EUliE_EEviT1_ --------------------------
	.section	.nv.info._ZN2at6native18elementwise_kernelILi128ELi4EZNS0_22gpu_kernel_impl_nocastIZNS0_50_GLOBAL__N__2680c7bb_12_PowKernel_cu_7dd49032_317029pow_tensor_scalar_kernel_implIaaEEvRNS_18TensorIteratorBaseET0_EUlaE_EEvS6_RKT_EUliE_EEviT1_,"",@"SHT_CUDA_INFO"
	.sectionflags	@""
	.align	4


	//----- nvinfo : EIATTR_CUDA_API_VERSION
	.align		4
        /*0000*/ 	.byte	0x04, 0x37
        /*0002*/ 	.short	(.L_7401 - .L_7400)
.L_7400:
        /*0004*/ 	.word	0x00000082


	//----- nvinfo : EIATTR_KPARAM_INFO
	.align		4
.L_7401:
        /*0008*/ 	.byte	0x04, 0x17
        /*000a*/ 	.short	(.L_7403 - .L_7402)
.L_7402:
        /*000c*/ 	.word	0x00000000
        /*0010*/ 	.short	0x0001
        /*0012*/ 	.short	0x0008
        /*0014*/ 	.byte	0x00, 0xf0, 0x61, 0x08


	//----- nvinfo : EIATTR_KPARAM_INFO
	.align		4
.L_7403:
        /*0018*/ 	.byte	0x04, 0x17
        /*001a*/ 	.short	(.L_7405 - .L_7404)
.L_7404:
        /*001c*/ 	.word	0x00000000
        /*0020*/ 	.short	0x0000
        /*0022*/ 	.short	0x0000
        /*0024*/ 	.byte	0x00, 0xf0, 0x11, 0x00


	//----- nvinfo : EIATTR_SPARSE_MMA_MASK
	.align		4
.L_7405:
        /*0028*/ 	.byte	0x03, 0x50
        /*002a*/ 	.short	0x0000


	//----- nvinfo : EIATTR_MAXREG_COUNT
	.align		4
        /*002c*/ 	.byte	0x03, 0x1b
        /*002e*/ 	.short	0x0080


	//----- nvinfo : EIATTR_MERCURY_ISA_VERSION
	.align		4
        /*0030*/ 	.byte	0x03, 0x5f
        /*0032*/ 	.short	0x0101


	//----- nvinfo : EIATTR_VRC_CTA_INIT_COUNT
	.align		4
        /*0034*/ 	.byte	0x02, 0x4a
	.zero		1
	.zero		1


	//----- nvinfo : EIATTR_EXIT_INSTR_OFFSETS
	.align		4
        /*0038*/ 	.byte	0x04, 0x1c
        /*003a*/ 	.short	(.L_7407 - .L_7406)


	//   ....[0]....
.L_7406:
        /*003c*/ 	.word	0x000002a0


	//   ....[1]....
        /*0040*/ 	.word	0x00000300


	//   ....[2]....
        /*0044*/ 	.word	0x00003dc0


	//   ....[3]....
        /*0048*/ 	.word	0x000050f0


	//----- nvinfo : EIATTR_MAX_THREADS
	.align		4
.L_7407:
        /*004c*/ 	.byte	0x04, 0x05
        /*004e*/ 	.short	(.L_7409 - .L_7408)
.L_7408:
        /*0050*/ 	.word	0x00000080
        /*0054*/ 	.word	0x00000001
        /*0058*/ 	.word	0x00000001


	//----- nvinfo : EIATTR_CRS_STACK_SIZE
	.align		4
.L_7409:
        /*005c*/ 	.byte	0x04, 0x1e
        /*005e*/ 	.short	(.L_7411 - .L_7410)
.L_7410:
        /*0060*/ 	.word	0x00000000


	//----- nvinfo : EIATTR_CBANK_PARAM_SIZE
	.align		4
.L_7411:
        /*0064*/ 	.byte	0x03, 0x19
        /*0066*/ 	.short	0x0220


	//----- nvinfo : EIATTR_PARAM_CBANK
	.align		4
        /*0068*/ 	.byte	0x04, 0x0a
        /*006a*/ 	.short	(.L_7413 - .L_7412)
	.align		4
.L_7412:
        /*006c*/ 	.word	index@(.nv.constant0._ZN2at6native18elementwise_kernelILi128ELi4EZNS0_22gpu_kernel_impl_nocastIZNS0_50_GLOBAL__N__2680c7bb_12_PowKernel_cu_7dd49032_317029pow_tensor_scalar_kernel_implIaaEEvRNS_18TensorIteratorBaseET0_EUlaE_EEvS6_RKT_EUliE_EEviT1_)
        /*0070*/ 	.short	0x0380
        /*0072*/ 	.short	0x0220


	//----- nvinfo : EIATTR_SW_WAR
	.align		4
.L_7413:
        /*0074*/ 	.byte	0x04, 0x36
        /*0076*/ 	.short	(.L_7415 - .L_7414)
.L_7414:
        /*0078*/ 	.word	0x00000008
.L_7415:


//--------------------- .nv.info._ZN2at6native27unrolled_elementwise_kernelIZNS0_50_GLOBAL__N__2680c7bb_12_PowKernel_cu_7dd49032_317029pow_tensor_scalar_kernel_implIaaEEvRNS_18TensorIteratorBaseET0_EUlaE_St5arrayIPcLm2EELi4E23TrivialOffsetCalculatorILi1EjESC_NS0_6memory15LoadWithoutCastENSD_16StoreWithoutCastEEEviT_S6_T2_T3_T4_T5_ --------------------------
	.section	.nv.info._ZN2at6native27unrolled_elementwise_kernelIZNS0_50_GLOBAL__N__2680c7bb_12_PowKernel_cu_7dd49032_317029pow_tensor_scalar_kernel_implIaaEEvRNS_18TensorIteratorBaseET0_EUlaE_St5arrayIPcLm2EELi4E23TrivialOffsetCalculatorILi1EjESC_NS0_6memory15LoadWithoutCastENSD_16StoreWithoutCastEEEviT_S6_T2_T3_T4_T5_,"",@"SHT_CUDA_INFO"
	.sectionflags	@""
	.align	4


	//----- nvinfo : EIATTR_CUDA_API_VERSION
	.align		4
        /*0000*/ 	.byte	0x04, 0x37
        /*0002*/ 	.short	(.L_7417 - .L_7416)
.L_7416:
        /*0004*/ 	.word	0x00000082


	//----- nvinfo : EIATTR_KPARAM_INFO
	.align		4
.L_7417:
        /*0008*/ 	.byte	0x04, 0x17
        /*000a*/ 	.short	(.L_7419 - .L_7418)
.L_7418:
        /*000c*/ 	.word	0x00000000
        /*0010*/ 	.short	0x0006
        /*0012*/ 	.short	0x0023
        /*0014*/ 	.byte	0x00, 0xf0, 0x05, 0x00


	//----- nvinfo : EIATTR_KPARAM_INFO
	.align		4
.L_7419:
        /*0018*/ 	.byte	0x04, 0x17
        /*001a*/ 	.short	(.L_7421 - .L_7420)
.L_7420:
        /*001c*/ 	.word	0x00000000
        /*0020*/ 	.short	0x0005
        /*0022*/ 	.short	0x0022
        /*0024*/ 	.byte	0x00, 0xf0, 0x05, 0x00


	//----- nvinfo : EIATTR_KPARAM_INFO
	.align		4
.L_7421:
        /*0028*/ 	.byte	0x04, 0x17
        /*002a*/ 	.short	(.L_7423 - .L_7422)
.L_7422:
        /*002c*/ 	.word	0x00000000
        /*0030*/ 	.short	0x0004
        /*0032*/ 	.short	0x0021
        /*0034*/ 	.byte	0x00, 0xf0, 0x05, 0x00


	//----- nvinfo : EIATTR_KPARAM_INFO
	.align		4
.L_7423:
        /*0038*/ 	.byte	0x04, 0x17
        /*003a*/ 	.short	(.L_7425 - .L_7424)
.L_7424:
        /*003c*/ 	.word	0x00000000
        /*0040*/ 	.short	0x0003
        /*0042*/ 	.short	0x0020
        /*0044*/ 	.byte	0x00, 0xf0, 0x05, 0x00


	//----- nvinfo : EIATTR_KPARAM_INFO
	.align		4
.L_7425:
        /*0048*/ 	.byte	0x04, 0x17
        /*004a*/ 	.short	(.L_7427 - .L_7426)
.L_7426:
        /*004c*/ 	.word	0x00000000
        /*0050*/ 	.short	0x0002
        /*0052*/ 	.short	0x0010
        /*0054*/ 	.byte	0x00, 0xf0, 0x41, 0x00


	//----- nvinfo : EIATTR_KPARAM_INFO
	.align		4
.L_7427:
        /*0058*/ 	.byte	0x04, 0x17
        /*005a*/ 	.short	(.L_7429 - .L_7428)
.L_7428:
        /*005c*/ 	.word	0x00000000
        /*0060*/ 	.short	0x0001
        /*0062*/ 	.short	0x0008
        /*0064*/ 	.byte	0x00, 0xf0, 0x21, 0x00


	//----- nvinfo : EIATTR_KPARAM_INFO
	.align		4
.L_7429:
        /*0068*/ 	.byte	0x04, 0x17
        /*006a*/ 	.short	(.L_7431 - .L_7430)
.L_7430:
        /*006c*/ 	.word	0x00000000
        /*0070*/ 	.short	0x0000
        /*0072*/ 	.short	0x0000
        /*0074*/ 	.byte	0x00, 0xf0, 0x11, 0x00


	//----- nvinfo : EIATTR_SPARSE_MMA_MASK
	.align		4
.L_7431:
        /*0078*/ 	.byte	0x03, 0x50
        /*007a*/ 	.short	0x0000


	//----- nvinfo : EIATTR_MAXREG_COUNT
	.align		4
        /*007c*/ 	.byte	0x03, 0x1b
        /*007e*/ 	.short	0x00ff


	//----- nvinfo : EIATTR_MERCURY_ISA_VERSION
	.align		4
        /*0080*/ 	.byte	0x03, 0x5f
        /*0082*/ 	.short	0x0101


	//----- nvinfo : EIATTR_VRC_CTA_INIT_COUNT
	.align		4
        /*0084*/ 	.byte	0x02, 0x4a
	.zero		1
	.zero		1


	//----- nvinfo : EIATTR_EXIT_INSTR_OFFSETS
	.align		4
        /*0088*/ 	.byte	0x04, 0x1c
        /*008a*/ 	.short	(.L_7433 - .L_7432)


	//   ....[0]....
.L_7432:
        /*008c*/ 	.word	0x000004c0


	//   ....[1]....
        /*0090*/ 	.word	0x00000540


	//----- nvinfo : EIATTR_MAX_THREADS
	.align		4
.L_7433:
        /*0094*/ 	.byte	0x04, 0x05
        /*0096*/ 	.short	(.L_7435 - .L_7434)
.L_7434:
        /*0098*/ 	.word	0x00000080
        /*009c*/ 	.word	0x00000001
        /*00a0*/ 	.word	0x00000001


	//----- nvinfo : EIATTR_CRS_STACK_SIZE
	.align		4
.L_7435:
        /*00a4*/ 	.byte	0x04, 0x1e
        /*00a6*/ 	.short	(.L_7437 - .L_7436)
.L_7436:
        /*00a8*/ 	.word	0x00000000


	//----- nvinfo : EIATTR_CBANK_PARAM_SIZE
	.align		4
.L_7437:
        /*00ac*/ 	.byte	0x03, 0x19
        /*00ae*/ 	.short	0x0024


	//----- nvinfo : EIATTR_PARAM_CBANK
	.align		4
        /*00b0*/ 	.byte	0x04, 0x0a
        /*00b2*/ 	.short	(.L_7439 - .L_7438)
	.align		4
.L_7438:
        /*00b4*/ 	.word	index@(.nv.constant0._ZN2at6native27unrolled_elementwise_kernelIZNS0_50_GLOBAL__N__2680c7bb_12_PowKernel_cu_7dd49032_317029pow_tensor_scalar_kernel_implIaaEEvRNS_18TensorIteratorBaseET0_EUlaE_St5arrayIPcLm2EELi4E23TrivialOffsetCalculatorILi1EjESC_NS0_6memory15LoadWithoutCastENSD_16StoreWithoutCastEEEviT_S6_T2_T3_T4_T5_)
        /*00b8*/ 	.short	0x0380
        /*00ba*/ 	.short	0x0024


	//----- nvinfo : EIATTR_SW_WAR
	.align		4
.L_7439:
        /*00bc*/ 	.byte	0x04, 0x36
        /*00be*/ 	.short	(.L_7441 - .L_7440)
.L_7440:
        /*00c0*/ 	.word	0x00000008
.L_7441:


//--------------------- .nv.info._ZN2at6native29vectorized_elementwise_kernelILi2EZNS0_50_GLOBAL__N__2680c7bb_12_PowKernel_cu_7dd49032_317029pow_tensor_scalar_kernel_implIaaEEvRNS_18TensorIteratorBaseET0_EUlaE_St5arrayIPcLm2EEEEviS6_T1_ --------------------------
	.section	.nv.info._ZN2at6native29vectorized_elementwise_kernelILi2EZNS0_50_GLOBAL__N__2680c7bb_12_PowKernel_cu_7dd49032_317029pow_tensor_scalar_kernel_implIaaEEvRNS_18TensorIteratorBaseET0_EUlaE_St5arrayIPcLm2EEEEviS6_T1_,"",@"SHT_CUDA_INFO"
	.sectionflags	@""
	.align	4


	//----- nvinfo : EIATTR_CUDA_API_VERSION
	.align		4
        /*0000*/ 	.byte	0x04, 0x37
        /*0002*/ 	.short	(.L_7443 - .L_7442)
.L_7442:
        /*0004*/ 	.word	0x00000082


	//----- nvinfo : EIATTR_KPARAM_INFO
	.align		4
.L_7443:
        /*0008*/ 	.byte	0x04, 0x17
        /*000a*/ 	.short	(.L_7445 - .L_7444)
.L_7444:
        /*000c*/ 	.word	0x00000000
        /*0010*/ 	.short	0x0002
        /*0012*/ 	.short	0x0010
        /*0014*/ 	.byte	0x00, 0xf0, 0x41, 0x00


	//----- nvinfo : EIATTR_KPARAM_INFO
	.align		4
.L_7445:
        /*0018*/ 	.byte	0x04, 0x17
        /*001a*/ 	.short	(.L_7447 - .L_7446)
.L_7446:
        /*001c*/ 	.word	0x00000000
        /*0020*/ 	.short	0x0001
        /*0022*/ 	.short	0x0008
        /*0024*/ 	.byte	0x00, 0xf0, 0x21, 0x00


	//----- nvinfo : EIATTR_KPARAM_INFO
	.align		4
.L_7447:
        /*0028*/ 	.byte	0x04, 0x17
        /*002a*/ 	.short	(.L_7449 - .L_7448)
.L_7448:
        /*002c*/ 	.word	0x00000000
        /*0030*/ 	.short	0x0000
        /*0032*/ 	.short	0x0000
        /*0034*/ 	.byte	0x00, 0xf0, 0x11, 0x00


	//----- nvinfo : EIATTR_SPARSE_MMA_MASK
	.align		4
.L_7449:
        /*0038*/ 	.byte	0x03, 0x50
        /*003a*/ 	.short	0x0000


	//----- nvinfo : EIATTR_MAXREG_COUNT
	.align		4
        /*003c*/ 	.byte	0x03, 0x1b
        /*003e*/ 	.short	0x00ff


	//----- nvinfo : EIATTR_MERCURY_ISA_VERSION
	.align		4
        /*0040*/ 	.byte	0x03, 0x5f
        /*0042*/ 	.short	0x0101


	//----- nvinfo : EIATTR_VRC_CTA_INIT_COUNT
	.align		4
        /*0044*/ 	.byte	0x02, 0x4a
	.zero		1
	.zero		1


	//----- nvinfo : EIATTR_EXIT_INSTR_OFFSETS
	.align		4
        /*0048*/ 	.byte	0x04, 0x1c
        /*004a*/ 	.short	(.L_7451 - .L_7450)


	//   ....[0]....
.L_7450:
        /*004c*/ 	.word	0x00000970


	//   ....[1]....
        /*0050*/ 	.word	0x000009f0


	//   ....[2]....
        /*0054*/ 	.word	0x00000cc0


	//----- nvinfo : EIATTR_MAX_THREADS
	.align		4
.L_7451:
        /*0058*/ 	.byte	0x04, 0x05
        /*005a*/ 	.short	(.L_7453 - .L_7452)
.L_7452:
        /*005c*/ 	.word	0x00000080
        /*0060*/ 	.word	0x00000001
        /*0064*/ 	.word	0x00000001


	//----- nvinfo : EIATTR_CRS_STACK_SIZE
	.align		4
.L_7453:
        /*0068*/ 	.byte	0x04, 0x1e
        /*006a*/ 	.short	(.L_7455 - .L_7454)
.L_7454:
        /*006c*/ 	.word	0x00000000


	//----- nvinfo : EIATTR_CBANK_PARAM_SIZE
	.align		4
.L_7455:
        /*0070*/ 	.byte	0x03, 0x19
        /*0072*/ 	.short	0x0020


	//----- nvinfo : EIATTR_PARAM_CBANK
	.align		4
        /*0074*/ 	.byte	0x04, 0x0a
        /*0076*/ 	.short	(.L_7457 - .L_7456)
	.align		4
.L_7456:
        /*0078*/ 	.word	index@(.nv.constant0._ZN2at6native29vectorized_elementwise_kernelILi2EZNS0_50_GLOBAL__N__2680c7bb_12_PowKernel_cu_7dd49032_317029pow_tensor_scalar_kernel_implIaaEEvRNS_18TensorIteratorBaseET0_EUlaE_St5arrayIPcLm2EEEEviS6_T1_)
        /*007c*/ 	.short	0x0380
        /*007e*/ 	.short	0x0020


	//----- nvinfo : EIATTR_SW_WAR
	.align		4
.L_7457:
        /*0080*/ 	.byte	0x04, 0x36
        /*0082*/ 	.short	(.L_7459 - .L_7458)
.L_7458:
        /*0084*/ 	.word	0x00000008
.L_7459:


//--------------------- .nv.info._ZN2at6native29vectorized_elementwise_kernelILi4EZNS0_50_GLOBAL__N__2680c7bb_12_PowKernel_cu_7dd49032_317029pow_tensor_scalar_kernel_implIaaEEvRNS_18TensorIteratorBaseET0_EUlaE_St5arrayIPcLm2EEEEviS6_T1_ --------------------------
	.section	.nv.info._ZN2at6native29vectorized_elementwise_kernelILi4EZNS0_50_GLOBAL__N__2680c7bb_12_PowKernel_cu_7dd49032_317029pow_tensor_scalar_kernel_implIaaEEvRNS_18TensorIteratorBaseET0_EUlaE_St5arrayIPcLm2EEEEviS6_T1_,"",@"SHT_CUDA_INFO"
	.sectionflags	@""
	.align	4


	//----- nvinfo : EIATTR_CUDA_API_VERSION
	.align		4
        /*0000*/ 	.byte	0x04, 0x37
        /*0002*/ 	.short	(.L_7461 - .L_7460)
.L_7460:
        /*0004*/ 	.word	0x00000082


	//----- nvinfo : EIATTR_KPARAM_INFO
	.align		4
.L_7461:
        /*0008*/ 	.byte	0x04, 0x17
        /*000a*/ 	.short	(.L_7463 - .L_7462)
.L_7462:
        /*000c*/ 	.word	0x00000000
        /*0010*/ 	.short	0x0002
        /*0012*/ 	.short	0x0010
        /*0014*/ 	.byte	0x00, 0xf0, 0x41, 0x00


	//----- nvinfo : EIATTR_KPARAM_INFO
	.align		4
.L_7463:
        /*0018*/ 	.byte	0x04, 0x17
        /*001a*/ 	.short	(.L_7465 - .L_7464)
.L_7464:
        /*001c*/ 	.word	0x00000000
        /*0020*/ 	.short	0x0001
        /*0022*/ 	.short	0x0008
        /*0024*/ 	.byte	0x00, 0xf0, 0x21, 0x00


	//----- nvinfo : EIATTR_KPARAM_INFO
	.align		4
.L_7465:
        /*0028*/ 	.byte	0x04, 0x17
        /*002a*/ 	.short	(.L_7467 - .L_7466)
.L_7466:
        /*002c*/ 	.word	0x00000000
        /*0030*/ 	.short	0x0000
        /*0032*/ 	.short	0x0000
        /*0034*/ 	.byte	0x00, 0xf0, 0x11, 0x00


	//----- nvinfo : EIATTR_SPARSE_MMA_MASK
	.align		4
.L_7467:
        /*0038*/ 	.byte	0x03, 0x50
        /*003a*/ 	.short	0x0000


	//----- nvinfo : EIATTR_MAXREG_COUNT
	.align		4
        /*003c*/ 	.byte	0x03, 0x1b
        /*003e*/ 	.short	0x00ff


	//----- nvinfo : EIATTR_MERCURY_ISA_VERSION
	.align		4
        /*0040*/ 	.byte	0x03, 0x5f
        /*0042*/ 	.short	0x0101


	//----- nvinfo : EIATTR_VRC_CTA_INIT_COUNT
	.align		4
        /*0044*/ 	.byte	0x02, 0x4a
	.zero		1
	.zero		1


	//----- nvinfo : EIATTR_EXIT_INSTR_OFFSETS
	.align		4
        /*0048*/ 	.byte	0x04, 0x1c
        /*004a*/ 	.short	(.L_7469 - .L_7468)


	//   ....[0]....
.L_7468:
        /*004c*/ 	.word	0x00000970


	//   ....[1]....
        /*0050*/ 	.word	0x000009f0


	//   ....[2]....
        /*0054*/ 	.word	0x00000d40


	//----- nvinfo : EIATTR_MAX_THREADS
	.align		4
.L_7469:
        /*0058*/ 	.byte	0x04, 0x05
        /*005a*/ 	.short	(.L_7471 - .L_7470)
.L_7470:
        /*005c*/ 	.word	0x00000080
        /*0060*/ 	.word	0x00000001
        /*0064*/ 	.word	0x00000001


	//----- nvinfo : EIATTR_CRS_STACK_SIZE
	.align		4
.L_7471:
        /*0068*/ 	.byte	0x04, 0x1e
        /*006a*/ 	.short	(.L_7473 - .L_7472)
.L_7472:
        /*006c*/ 	.word	0x00000000


	//----- nvinfo : EIATTR_CBANK_PARAM_SIZE
	.align		4
.L_7473:
        /*0070*/ 	.byte	0x03, 0x19
        /*0072*/ 	.short	0x0020


	//----- nvinfo : EIATTR_PARAM_CBANK
	.align		4
        /*0074*/ 	.byte	0x04, 0x0a
        /*0076*/ 	.short	(.L_7475 - .L_7474)
	.align		4
.L_7474:
        /*0078*/ 	.word	index@(.nv.constant0._ZN2at6native29vectorized_elementwise_kernelILi4EZNS0_50_GLOBAL__N__2680c7bb_12_PowKernel_cu_7dd49032_317029pow_tensor_scalar_kernel_implIaaEEvRNS_18TensorIteratorBaseET0_EUlaE_St5arrayIPcLm2EEEEviS6_T1_)
        /*007c*/ 	.short	0x0380
        /*007e*/ 	.short	0x0020


	//----- nvinfo : EIATTR_SW_WAR
	.align		4
.L_7475:
        /*0080*/ 	.byte	0x04, 0x36
        /*0082*/ 	.short	(.L_7477 - .L_7476)
.L_7476:
        /*0084*/ 	.word	0x00000008
.L_7477:


//--------------------- .nv.info._ZN2at6native29vectorized_elementwise_kernelILi8EZNS0_50_GLOBAL__N__2680c7bb_12_PowKernel_cu_7dd49032_317029pow_tensor_scalar_kernel_implIaaEEvRNS_18TensorIteratorBaseET0_EUlaE_St5arrayIPcLm2EEEEviS6_T1_ --------------------------
	.section	.nv.info._ZN2at6native29vectorized_elementwise_kernelILi8EZNS0_50_GLOBAL__N__2680c7bb_12_PowKernel_cu_7dd49032_317029pow_tensor_scalar_kernel_implIaaEEvRNS_18TensorIteratorBaseET0_EUlaE_St5arrayIPcLm2EEEEviS6_T1_,"",@"SHT_CUDA_INFO"
	.sectionflags	@""
	.align	4


	//----- nvinfo : EIATTR_CUDA_API_VERSION
	.align		4
        /*0000*/ 	.byte	0x04, 0x37
        /*0002*/ 	.short	(.L_7479 - .L_7478)
.L_7478:
        /*0004*/ 	.word	0x00000082


	//----- nvinfo : EIATTR_KPARAM_INFO
	.align		4
.L_7479:
        /*0008*/ 	.byte	0x04, 0x17
        /*000a*/ 	.short	(.L_7481 - .L_7480)
.L_7480:
        /*000c*/ 	.word	0x00000000
        /*0010*/ 	.short	0x0002
        /*0012*/ 	.short	0x0010
        /*0014*/ 	.byte	0x00, 0xf0, 0x41, 0x00


	//----- nvinfo : EIATTR_KPARAM_INFO
	.align		4
.L_7481:
        /*0018*/ 	.byte	0x04, 0x17
        /*001a*/ 	.short	(.L_7483 - .L_7482)
.L_7482:
        /*001c*/ 	.word	0x00000000
        /*0020*/ 	.short	0x0001
        /*0022*/ 	.short	0x0008
        /*0024*/ 	.byte	0x00, 0xf0, 0x21, 0x00


	//----- nvinfo : EIATTR_KPARAM_INFO
	.align		4
.L_7483:
        /*0028*/ 	.byte	0x04, 0x17
        /*002a*/ 	.short	(.L_7485 - .L_7484)
.L_7484:
        /*002c*/ 	.word	0x00000000
        /*0030*/ 	.short	0x0000
        /*0032*/ 	.short	0x0000
        /*0034*/ 	.byte	0x00, 0xf0, 0x11, 0x00


	//----- nvinfo : EIATTR_SPARSE_MMA_MASK
	.align		4
.L_7485:
        /*0038*/ 	.byte	0x03, 0x50
        /*003a*/ 	.short	0x0000


	//----- nvinfo : EIATTR_MAXREG_COUNT
	.align		4
        /*003c*/ 	.byte	0x03, 0x1b
        /*003e*/ 	.short	0x00ff


	//----- nvinfo : EIATTR_MERCURY_ISA_VERSION
	.align		4
        /*0040*/ 	.byte	0x03, 0x5f
        /*0042*/ 	.short	0x0101


	//----- nvinfo : EIATTR_VRC_CTA_INIT_COUNT
	.align		4
        /*0044*/ 	.byte	0x02, 0x4a
	.zero		1
	.zero		1


	//----- nvinfo : EIATTR_EXIT_INSTR_OFFSETS
	.align		4
        /*0048*/ 	.byte	0x04, 0x1c
        /*004a*/ 	.short	(.L_7487 - .L_7486)


	//   ....[0]....
.L_7486:
        /*004c*/ 	.word	0x00000010


	//----- nvinfo : EIATTR_MAX_THREADS
	.align		4
.L_7487:
        /*0050*/ 	.byte	0x04, 0x05
        /*0052*/ 	.short	(.L_7489 - .L_7488)
.L_7488:
        /*0054*/ 	.word	0x00000080
        /*0058*/ 	.word	0x00000001
        /*005c*/ 	.word	0x00000001


	//----- nvinfo : EIATTR_CBANK_PARAM_SIZE
	.align		4
.L_7489:
        /*0060*/ 	.byte	0x03, 0x19
        /*0062*/ 	.short	0x0020


	//----- nvinfo : EIATTR_PARAM_CBANK
	.align		4
        /*0064*/ 	.byte	0x04, 0x0a
        /*0066*/ 	.short	(.L_7491 - .L_7490)
	.align		4
.L_7490:
        /*0068*/ 	.word	index@(.nv.constant0._ZN2at6native29vectorized_elementwise_kernelILi8EZNS0_50_GLOBAL__N__2680c7bb_12_PowKernel_cu_7dd49032_317029pow_tensor_scalar_kernel_implIaaEEvRNS_18TensorIteratorBaseET0_EUlaE_St5arrayIPcLm2EEEEviS6_T1_)
        /*006c*/ 	.short	0x0380
        /*006e*/ 	.short	0x0020


	//----- nvinfo : EIATTR_SW_WAR
	.align		4
.L_7491:
        /*0070*/ 	.byte	0x04, 0x36
        /*0072*/ 	.short	(.L_7493 - .L_7492)
.L_7492:
        /*0074*/ 	.word	0x00000008
.L_7493:


//--------------------- .nv.info._ZN2at6native18elementwise_kernelILi128ELi4EZNS0_15gpu_kernel_implIZNS0_50_GLOBAL__N__2680c7bb_12_PowKernel_cu_7dd49032_317029pow_tensor_scalar_kernel_implIhhEEvRNS_18TensorIteratorBaseET0_EUlhE2_EEvS6_RKT_EUliE_EEviT1_ --------------------------
	.section	.nv.info._ZN2at6native18elementwise_kernelILi128ELi4EZNS0_15gpu_kernel_implIZNS0_50_GLOBAL__N__2680c7bb_12_PowKernel_cu_7dd49032_317029pow_tensor_scalar_kernel_implIhhEEvRNS_18TensorIteratorBaseET0_EUlhE2_EEvS6_RKT_EUliE_EEviT1_,"",@"SHT_CUDA_INFO"
	.sectionflags	@""
	.align	4


	//----- nvinfo : EIATTR_CUDA_API_VERSION
	.align		4
        /*0000*/ 	.byte	0x04, 0x37
        /*0002*/ 	.short	(.L_7495 - .L_7494)
.L_7494:
        /*0004*/ 	.word	0x00000082


	//----- nvinfo : EIATTR_KPARAM_INFO
	.align		4
.L_7495:
        /*0008*/ 	.byte	0x04, 0x17
        /*000a*/ 	.short	(.L_7497 - .L_7496)
.L_7496:
        /*000c*/ 	.word	0x00000000
        /*0010*/ 	.short	0x0001
        /*0012*/ 	.short	0x0008
        /*0014*/ 	.byte	0x00, 0xf0, 0xa1, 0x08


	//----- nvinfo : EIATTR_KPARAM_INFO
	.align		4
.L_7497:
        /*0018*/ 	.byte	0x04, 0x17
        /*001a*/ 	.short	(.L_7499 - .L_7498)
.L_7498:
        /*001c*/ 	.word	0x00000000
        /*0020*/ 	.short	0x0000
        /*0022*/ 	.short	0x0000
        /*0024*/ 	.byte	0x00, 0xf0, 0x11, 0x00


	//----- nvinfo : EIATTR_SPARSE_MMA_MASK
	.align		4
.L_7499:
        /*0028*/ 	.byte	0x03, 0x50
        /*002a*/ 	.short	0x0000


	//----- nvinfo : EIATTR_MAXREG_COUNT
	.align		4
        /*002c*/ 	.byte	0x03, 0x1b
        /*002e*/ 	.short	0x0080


	//----- nvinfo : EIATTR_EXTERNS
	.align		4
        /*0030*/ 	.byte	0x04, 0x0f
        /*0032*/ 	.short	(.L_7501 - .L_7500)


	//   ....[0]....
	.align		4
.L_7500:
        /*0034*/ 	.word	index@(__assertfail)


	//----- nvinfo : EIATTR_MERCURY_ISA_VERSION
	.align		4
.L_7501:
        /*0038*/ 	.byte	0x03, 0x5f
        /*003a*/ 	.short	0x0101


	//----- nvinfo : EIATTR_VRC_CTA_INIT_COUNT
	.align		4
        /*003c*/ 	.byte	0x02, 0x4a
	.zero		1
	.zero		1


	//----- nvinfo : EIATTR_SYSCALL_OFFSETS
	.align		4
        /*0040*/ 	.byte	0x04, 0x46
        /*0042*/ 	.short	(.L_7503 - .L_7502)


	//   ....[0]....
.L_7502:
        /*0044*/ 	.word	0x00002180


	//   ....[1]....
        /*0048*/ 	.word	0x000030d0


	//   ....[2]....
        /*004c*/ 	.word	0x000053f0


	//   ....[3]....
        /*0050*/ 	.word	0x00006190


	//   ....[4]....
        /*0054*/ 	.word	0x00008590


	//   ....[5]....
        /*0058*/ 	.word	0x00009330


	//   ....[6]....
        /*005c*/ 	.word	0x0000b740


	//   ....[7]....
        /*0060*/ 	.word	0x0000c490


	//----- nvinfo : EIATTR_EXIT_INSTR_OFFSETS
	.align		4
.L_7503:
        /*0064*/ 	.byte	0x04, 0x1c
        /*0066*/ 	.short	(.L_7505 - .L_7504)


	//   ....[0]....
.L_7504:
        /*0068*/ 	.word	0x000095f0


	//   ....[1]....
        /*006c*/ 	.word	0x0000b990


	//   ....[2]....
        /*0070*/ 	.word	0x0000b9b0


	//   ....[3]....
        /*0074*/ 	.word	0x0000ba50


	//   ....[4]....
        /*0078*/ 	.word	0x0000ba80


	//   ....[5]....
        /*007c*/ 	.word	0x0000bab0


	//   ....[6]....
        /*0080*/ 	.word	0x0000bb50


	//   ....[7]....
        /*0084*/ 	.word	0x0000bba0


	//   ....[8]....
        /*0088*/ 	.word	0x0000bc50


	//   ....[9]....
        /*008c*/ 	.word	0x0000bcb0


	//   ....[10]....
        /*0090*/ 	.word	0x0000bcf0


	//   ....[11]....
        /*0094*/ 	.word	0x0000bdc0


	//   ....[12]....
        /*0098*/ 	.word	0x0000bf10


	//   ....[13]....
        /*009c*/ 	.word	0x0000c060


	//   ....[14]....
        /*00a0*/ 	.word	0x0000c1d0


	//   ....[15]....
        /*00a4*/ 	.word	0x0000c210


	//   ....[16]....
        /*00a8*/ 	.word	0x0000c240


	//   ....[17]....
        /*00ac*/ 	.word	0x0000c2e0


	//   ....[18]....
        /*00b0*/ 	.word	0x0000c330


	//   ....[19]....
        /*00b4*/ 	.word	0x0000c4a0


	//   ....[20]....
        /*00b8*/ 	.word	0x0000c590


	//   ....[21]....
        /*00bc*/ 	.word	0x0000c640


	//   ....[22]....
        /*00c0*/ 	.word	0x0000c670


	//   ....[23]....
        /*00c4*/ 	.word	0x0000c6c0


	//   ....[24]....
        /*00c8*/ 	.word	0x0000c710


	//----- nvinfo : EIATTR_MAX_THREADS
	.align		4
.L_7505:
        /*00cc*/ 	.byte	0x04, 0x05
        /*00ce*/ 	.short	(.L_7507 - .L_7506)
.L_7506:
        /*00d0*/ 	.word	0x00000080
        /*00d4*/ 	.word	0x00000001
        /*00d8*/ 	.word	0x00000001


	//----- nvinfo : EIATTR_CRS_STACK_SIZE
	.align		4
.L_7507:
        /*00dc*/ 	.byte	0x04, 0x1e
        /*00de*/ 	.short	(.L_7509 - .L_7508)
.L_7508:
        /*00e0*/ 	.word	0x00000000


	//----- nvinfo : EIATTR_CBANK_PARAM_SIZE
	.align		4
.L_7509:
        /*00e4*/ 	.byte	0x03, 0x19
        /*00e6*/ 	.short	0x0230


	//----- nvinfo : EIATTR_PARAM_CBANK
	.align		4
        /*00e8*/ 	.byte	0x04, 0x0a
        /*00ea*/ 	.short	(.L_7511 - .L_7510)
	.align		4
.L_7510:
        /*00ec*/ 	.word	index@(.nv.constant0._ZN2at6native18elementwise_kernelILi128ELi4EZNS0_15gpu_kernel_implIZNS0_50_GLOBAL__N__2680c7bb_12_PowKernel_cu_7dd49032_317029pow_tensor_scalar_kernel_implIhhEEvRNS_18TensorIteratorBaseET0_EUlhE2_EEvS6_RKT_EUliE_EEviT1_)
        /*00f0*/ 	.short	0x0380
        /*00f2*/ 	.short	0x0230


	//----- nvinfo : EIATTR_SW_WAR
	.align		4
.L_7511:
        /*00f4*/ 	.byte	0x04, 0x36
        /*00f6*/ 	.short	(.L_7513 - .L_7512)
.L_7512:
        /*00f8*/ 	.word	0x00000008
.L_7513:


//--------------------- .nv.info._ZN2at6native27unrolled_elementwise_kernelIZNS0_50_GLOBAL__N__2680c7bb_12_PowKernel_cu_7dd49032_317029pow_tensor_scalar_kernel_implIhhEEvRNS_18TensorIteratorBaseET0_EUlhE2_St5arrayIPcLm2EELi4E23TrivialOffsetCalculatorILi1EjESC_NS0_6memory12LoadWithCastILi1EEENSD_13StoreWithCastILi1EEEEEviT_S6_T2_T3_T4_T5_ --------------------------
	.section	.nv.info._ZN2at6native27unrolled_elementwise_kernelIZNS0_50_GLOBAL__N__2680c7bb_12_PowKernel_cu_7dd49032_317029pow_tensor_scalar_kernel_implIhhEEvRNS_18TensorIteratorBaseET0_EUlhE2_St5arrayIPcLm2EELi4E23TrivialOffsetCalculatorILi1EjESC_NS0_6memory12LoadWithCastILi1EEENSD_13StoreWithCastILi1EEEEEviT_S6_T2_T3_T4_T5_,"",@"SHT_CUDA_INFO"
	.sectionflags	@""
	.align	4


	//----- nvinfo : EIATTR_CUDA_API_VERSION
	.align		4
        /*0000*/ 	.byte	0x04, 0x37
        /*0002*/ 	.short	(.L_7515 - .L_7514)
.L_7514:
        /*0004*/ 	.word	0x00000082


	//----- nvinfo : EIATTR_KPARAM_INFO
	.align		4
.L_7515:
        /*0008*/ 	.byte	0x04, 0x17
        /*000a*/ 	.short	(.L_7517 - .L_7516)
.L_7516:
        /*000c*/ 	.word	0x00000000
        /*0010*/ 	.short	0x0006
        /*0012*/ 	.short	0x0034
        /*0014*/ 	.byte	0x00, 0xf0, 0x21, 0x00


	//----- nvinfo : EIATTR_KPARAM_INFO
	.align		4
.L_7517:
        /*0018*/ 	.byte	0x04, 0x17
        /*001a*/ 	.short	(.L_7519 - .L_7518)
.L_7518:
        /*001c*/ 	.word	0x00000000
        /*0020*/ 	.short	0x0005
        /*0022*/ 	.short	0x002c
        /*0024*/ 	.byte	0x00, 0xf0, 0x21, 0x00


	//----- nvinfo : EIATTR_KPARAM_INFO
	.align		4
.L_7519:
        /*0028*/ 	.byte	0x04, 0x17
        /*002a*/ 	.short	(.L_7521 - .L_7520)
.L_7520:
        /*002c*/ 	.word	0x00000000
        /*0030*/ 	.short	0x0004
        /*0032*/ 	.short	0x0029
        /*0034*/ 	.byte	0x00, 0xf0, 0x05, 0x00


	//----- nvinfo : EIATTR_KPARAM_INFO
	.align		4
.L_7521:
        /*0038*/ 	.byte	0x04, 0x17
        /*003a*/ 	.short	(.L_7523 - .L_7522)
.L_7522:
        /*003c*/ 	.word	0x00000000
        /*0040*/ 	.short	0x0003
        /*0042*/ 	.short	0x0028
        /*0044*/ 	.byte	0x00, 0xf0, 0x05, 0x00


	//----- nvinfo : EIATTR_KPARAM_INFO
	.align		4
.L_7523:
        /*0048*/ 	.byte	0x04, 0x17
        /*004a*/ 	.short	(.L_7525 - .L_7524)
.L_7524:
        /*004c*/ 	.word	0x00000000
        /*0050*/ 	.short	0x0002
        /*0052*/ 	.short	0x0018
        /*0054*/ 	.byte	0x00, 0xf0, 0x41, 0x00


	//----- nvinfo : EIATTR_KPARAM_INFO
	.align		4
.L_7525:
        /*0058*/ 	.byte	0x04, 0x17
        /*005a*/ 	.short	(.L_7527 - .L_7526)
.L_7526:
        /*005c*/ 	.word	0x00000000
        /*0060*/ 	.short	0x0001
        /*0062*/ 	.short	0x0008
        /*0064*/ 	.byte	0x00, 0xf0, 0x41, 0x00


	//----- nvinfo : EIATTR_KPARAM_INFO
	.align		4
.L_7527:
        /*0068*/ 	.byte	0x04, 0x17
        /*006a*/ 	.short	(.L_7529 - .L_7528)
.L_7528:
        /*006c*/ 	.word	0x00000000
        /*0070*/ 	.short	0x0000
        /*0072*/ 	.short	0x0000
        /*0074*/ 	.byte	0x00, 0xf0, 0x11, 0x00


	//----- nvinfo : EIATTR_SPARSE_MMA_MASK
	.align		4
.L_7529:
        /*0078*/ 	.byte	0x03, 0x50
        /*007a*/ 	.short	0x0000


	//----- nvinfo : EIATTR_MAXREG_COUNT
	.align		4
        /*007c*/ 	.byte	0x03, 0x1b
        /*007e*/ 	.short	0x00ff


	//----- nvinfo : EIATTR_EXTERNS
	.align		4
        /*0080*/ 	.byte	0x04, 0x0f
        /*0082*/ 	.short	(.L_7531 - .L_7530)


	//   ....[0]....
	.align		4
.L_7530:
        /*0084*/ 	.word	index@(__assertfail)


	//----- nvinfo : EIATTR_MERCURY_ISA_VERSION
	.align		4
.L_7531:
        /*0088*/ 	.byte	0x03, 0x5f
        /*008a*/ 	.short	0x0101


	//----- nvinfo : EIATTR_VRC_CTA_INIT_COUNT
	.align		4
        /*008c*/ 	.byte	0x02, 0x4a
	.zero		1
	.zero		1


	//----- nvinfo : EIATTR_SYSCALL_OFFSETS
	.align		4
        /*0090*/ 	.byte	0x04, 0x46
        /*0092*/ 	.short	(.L_7533 - .L_7532)


	//   ....[0]....
.L_7532:
        /*0094*/ 	.word	0x00000e90


	//   ....[1]....
        /*0098*/ 	.word	0x00001e80


	//   ....[2]....
        /*009c*/ 	.word	0x00002db0


	//   ....[3]....
        /*00a0*/ 	.word	0x00003ce0


	//   ....[4]....
        /*00a4*/ 	.word	0x00004fd0


	//   ....[5]....
        /*00a8*/ 	.word	0x00005de0


	//   ....[6]....
        /*00ac*/ 	.word	0x00006ce0


	//   ....[7]....
        /*00b0*/ 	.word	0x00007bb0


	//----- nvinfo : EIATTR_EXIT_INSTR_OFFSETS
	.align		4
.L_7533:
        /*00b4*/ 	.byte	0x04, 0x1c
        /*00b6*/ 	.short	(.L_7535 - .L_7534)


	//   ....[0]....
.L_7534:
        /*00b8*/ 	.word	0x00006f90


	//   ....[1]....
        /*00bc*/ 	.word	0x000070c0


	//   ....[2]....
        /*00c0*/ 	.word	0x000070e0


	//   ....[3]....
        /*00c4*/ 	.word	0x00007180


	//   ....[4]....
        /*00c8*/ 	.word	0x000071b0


	//   ....[5]....
        /*00cc*/ 	.word	0x000071e0


	//   ....[6]....
        /*00d0*/ 	.word	0x00007280


	//   ....[7]....
        /*00d4*/ 	.word	0x000072d0


	//   ....[8]....
        /*00d8*/ 	.word	0x00007380


	//   ....[9]....
        /*00dc*/ 	.word	0x000073e0


	//   ....[10]....
        /*00e0*/ 	.word	0x00007420


	//   ....[11]....
        /*00e4*/ 	.word	0x000074f0


	//   ....[12]....
        /*00e8*/ 	.word	0x00007640


	//   ....[13]....
        /*00ec*/ 	.word	0x00007790


	//   ....[14]....
        /*00f0*/ 	.word	0x000078f0


	//   ....[15]....
        /*00f4*/ 	.word	0x00007930


	//   ....[16]....
        /*00f8*/ 	.word	0x00007960


	//   ....[17]....
        /*00fc*/ 	.word	0x00007a00


	//   ....[18]....
        /*0100*/ 	.word	0x00007a50


	//   ....[19]....
        /*0104*/ 	.word	0x00007bc0


	//   ....[20]....
        /*0108*/ 	.word	0x00007cb0


	//   ....[21]....
        /*010c*/ 	.word	0x00007d60


	//   ....[22]....
        /*0110*/ 	.word	0x00007d90


	//   ....[23]....
        /*0114*/ 	.word	0x00007de0


	//   ....[24]....
        /*0118*/ 	.word	0x00007e30


	//----- nvinfo : EIATTR_MAX_THREADS
	.align		4
.L_7535:
        /*011c*/ 	.byte	0x04, 0x05
        /*011e*/ 	.short	(.L_7537 - .L_7536)
.L_7536:
        /*0120*/ 	.word	0x00000080
        /*0124*/ 	.word	0x00000001
        /*0128*/ 	.word	0x00000001


	//----- nvinfo : EIATTR_CRS_STACK_SIZE
	.align		4
.L_7537:
        /*012c*/ 	.byte	0x04, 0x1e
        /*012e*/ 	.short	(.L_7539 - .L_7538)
.L_7538:
        /*0130*/ 	.word	0x00000000


	//----- nvinfo : EIATTR_CBANK_PARAM_SIZE
	.align		4
.L_7539:
        /*0134*/ 	.byte	0x03, 0x19
        /*0136*/ 	.short	0x003c


	//----- nvinfo : EIATTR_PARAM_CBANK
	.align		4
        /*0138*/ 	.byte	0x04, 0x0a
        /*013a*/ 	.short	(.L_7541 - .L_7540)
	.align		4
.L_7540:
        /*013c*/ 	.word	index@(.nv.constant0._ZN2at6native27unrolled_elementwise_kernelIZNS0_50_GLOBAL__N__2680c7bb_12_PowKernel_cu_7dd49032_317029pow_tensor_scalar_kernel_implIhhEEvRNS_18TensorIteratorBaseET0_EUlhE2_St5arrayIPcLm2EELi4E23TrivialOffsetCalculatorILi1EjESC_NS0_6memory12LoadWithCastILi1EEENSD_13StoreWithCastILi1EEEEEviT_S6_T2_T3_T4_T5_)
        /*0140*/ 	.short	0x0380
        /*0142*/ 	.short	0x003c


	//----- nvinfo : EIATTR_SW_WAR
	.align		4
.L_7541:
        /*0144*/ 	.byte	0x04, 0x36
        /*0146*/ 	.short	(.L_7543 - .L_7542)
.L_7542:
        /*0148*/ 	.word	0x00000008
.L_7543:


//--------------------- .nv.info._ZN2at6native18elementwise_kernelILi128ELi4EZNS0_22gpu_kernel_impl_nocastIZNS0_50_GLOBAL__N__2680c7bb_12_PowKernel_cu_7dd49032_317029pow_tensor_scalar_kernel_implIhhEEvRNS_18TensorIteratorBaseET0_EUlhE2_EEvS6_RKT_EUliE_EEviT1_ --------------------------
	.section	.nv.info._ZN2at6native18elementwise_kernelILi128ELi4EZNS0_22gpu_kernel_impl_nocastIZNS0_50_GLOBAL__N__2680c7bb_12_PowKernel_cu_7dd49032_317029pow_tensor_scalar_kernel_implIhhEEvRNS_18TensorIteratorBaseET0_EUlhE2_EEvS6_RKT_EUliE_EEviT1_,"",@"SHT_CUDA_INFO"
	.sectionflags	@""
	.align	4


	//----- nvinfo : EIATTR_CUDA_API_VERSION
	.align		4
        /*0000*/ 	.byte	0x04, 0x37
        /*0002*/ 	.short	(.L_7545 - .L_7544)
.L_7544:
        /*0004*/ 	.word	0x00000082


	//----- nvinfo : EIATTR_KPARAM_INFO
	.align		4
.L_7545:
        /*0008*/ 	.byte	0x04, 0x17
        /*000a*/ 	.short	(.L_7547 - .L_7546)
.L_7546:
        /*000c*/ 	.word	0x00000000
        /*0010*/ 	.short	0x0001
        /*0012*/ 	.short	0x0008
        /*0014*/ 	.byte	0x00, 0xf0, 0x81, 0x08


	//----- nvinfo : EIATTR_KPARAM_INFO
	.align		4
.L_7547:
        /*0018*/ 	.byte	0x04, 0x17
        /*001a*/ 	.short	(.L_7549 - .L_7548)
.L_7548:
        /*001c*/ 	.word	0x00000000
        /*0020*/ 	.short	0x0000
        /*0022*/ 	.short	0x0000
        /*0024*/ 	.byte	0x00, 0xf0, 0x11, 0x00


	//----- nvinfo : EIATTR_SPARSE_MMA_MASK
	.align		4
.L_7549:
        /*0028*/ 	.byte	0x03, 0x50
        /*002a*/ 	.short	0x0000


	//----- nvinfo : EIATTR_MAXREG_COUNT
	.align		4
        /*002c*/ 	.byte	0x03, 0x1b
        /*002e*/ 	.short	0x0080


	//----- nvinfo : EIATTR_MERCURY_ISA_VERSION
	.align		4
        /*0030*/ 	.byte	0x03, 0x5f
        /*0032*/ 	.short	0x0101


	//----- nvinfo : EIATTR_VRC_CTA_INIT_COUNT
	.align		4
        /*0034*/ 	.byte	0x02, 0x4a
	.zero		1
	.zero		1


	//----- nvinfo : EIATTR_EXIT_INSTR_OFFSETS
	.align		4
        /*0038*/ 	.byte	0x04, 0x1c
        /*003a*/ 	.short	(.L_7551 - .L_7550)


	//   ....[0]....
.L_7550:
        /*003c*/ 	.word	0x00000100


	//   ....[1]....
        /*0040*/ 	.word	0x00000140


	//   ....[2]....
        /*0044*/ 	.word	0x000005f0


	//   ....[3]....
        /*0048*/ 	.word	0x00000710


	//   ....[4]....
        /*004c*/ 	.word	0x00003cf0


	//   ....[5]....
        /*0050*/ 	.word	0x00004e70


	//   ....[6]....
        /*0054*/ 	.word	0x00008be0


	//   ....[7]....
        /*0058*/ 	.word	0x00009fd0


	//----- nvinfo : EIATTR_MAX_THREADS
	.align		4
.L_7551:
        /*005c*/ 	.byte	0x04, 0x05
        /*005e*/ 	.short	(.L_7553 - .L_7552)
.L_7552:
        /*0060*/ 	.word	0x00000080
        /*0064*/ 	.word	0x00000001
        /*0068*/ 	.word	0x00000001


	//----- nvinfo : EIATTR_CRS_STACK_SIZE
	.align		4
.L_7553:
        /*006c*/ 	.byte	0x04, 0x1e
        /*006e*/ 	.short	(.L_7555 - .L_7554)
.L_7554:
        /*0070*/ 	.word	0x00000000


	//----- nvinfo : EIATTR_CBANK_PARAM_SIZE
	.align		4
.L_7555:
        /*0074*/ 	.byte	0x03, 0x19
        /*0076*/ 	.short	0x0228


	//----- nvinfo : EIATTR_PARAM_CBANK
	.align		4
        /*0078*/ 	.byte	0x04, 0x0a
        /*007a*/ 	.short	(.L_7557 - .L_7556)
	.align		4
.L_7556:
        /*007c*/ 	.word	index@(.nv.constant0._ZN2at6native18elementwise_kernelILi128ELi4EZNS0_22gpu_kernel_impl_nocastIZNS0_50_GLOBAL__N__2680c7bb_12_PowKernel_cu_7dd49032_317029pow_tensor_scalar_kernel_implIhhEEvRNS_18TensorIteratorBaseET0_EUlhE2_EEvS6_RKT_EUliE_EEviT1_)
        /*0080*/ 	.short	0x0380
        /*0082*/ 	.short	0x0228


	//----- nvinfo : EIATTR_SW_WAR
	.align		4
.L_7557:
        /*0084*/ 	.byte	0x04, 0x36
        /*0086*/ 	.short	(.L_7559 - .L_7558)
.L_7558:
        /*0088*/ 	.word	0x00000008
.L_7559:


//--------------------- .nv.info._ZN2at6native27unrolled_elementwise_kernelIZNS0_50_GLOBAL__N__2680c7bb_12_PowKernel_cu_7dd49032_317029pow_tensor_scalar_kernel_implIhhEEvRNS_18TensorIteratorBaseET0_EUlhE2_St5arrayIPcLm2EELi4E23TrivialOffsetCalculatorILi1EjESC_NS0_6memory15LoadWithoutCastENSD_16StoreWithoutCastEEEviT_S6_T2_T3_T4_T5_ --------------------------
	.section	.nv.info._ZN2at6native27unrolled_elementwise_kernelIZNS0_50_GLOBAL__N__2680c7bb_12_PowKernel_cu_7dd49032_317029pow_tensor_scalar_kernel_implIhhEEvRNS_18TensorIteratorBaseET0_EUlhE2_St5arrayIPcLm2EELi4E23TrivialOffsetCalculatorILi1EjESC_NS0_6memory15LoadWithoutCastENSD_16StoreWithoutCastEEEviT_S6_T2_T3_T4_T5_,"",@"SHT_CUDA_INFO"
	.sectionflags	@""
	.align	4


	//----- nvinfo : EIATTR_CUDA_API_VERSION
	.align		4
        /*0000*/ 	.byte	0x04, 0x37
        /*0002*/ 	.short	(.L_7561 - .L_7560)
.L_7560:
        /*0004*/ 	.word	0x00000082


	//----- nvinfo : EIATTR_KPARAM_INFO
	.align		4
.L_7561:
        /*0008*/ 	.byte	0x04, 0x17
        /*000a*/ 	.short	(.L_7563 - .L_7562)
.L_7562:
        /*000c*/ 	.word	0x00000000
        /*0010*/ 	.short	0x0006
        /*0012*/ 	.short	0x002b
        /*0014*/ 	.byte	0x00, 0xf0, 0x05, 0x00


	//----- nvinfo : EIATTR_KPARAM_INFO
	.align		4
.L_7563:
        /*0018*/ 	.byte	0x04, 0x17
        /*001a*/ 	.short	(.L_7565 - .L_7564)
.L_7564:
        /*001c*/ 	.word	0x00000000
        /*0020*/ 	.short	0x0005
        /*0022*/ 	.short	0x002a
        /*0024*/ 	.byte	0x00, 0xf0, 0x05, 0x00


	//----- nvinfo : EIATTR_KPARAM_INFO
	.align		4
.L_7565:
        /*0028*/ 	.byte	0x04, 0x17
        /*002a*/ 	.short	(.L_7567 - .L_7566)
.L_7566:
        /*002c*/ 	.word	0x00000000
        /*0030*/ 	.short	0x0004
        /*0032*/ 	.short	0x0029
        /*0034*/ 	.byte	0x00, 0xf0, 0x05, 0x00


	//----- nvinfo : EIATTR_KPARAM_INFO
	.align		4
.L_7567:
        /*0038*/ 	.byte	0x04, 0x17
        /*003a*/ 	.short	(.L_7569 - .L_7568)
.L_7568:
        /*003c*/ 	.word	0x00000000
        /*0040*/ 	.short	0x0003
        /*0042*/ 	.short	0x0028
        /*0044*/ 	.byte	0x00, 0xf0, 0x05, 0x00


	//----- nvinfo : EIATTR_KPARAM_INFO
	.align		4
.L_7569:
        /*0048*/ 	.byte	0x04, 0x17
        /*004a*/ 	.short	(.L_7571 - .L_7570)
.L_7570:
        /*004c*/ 	.word	0x00000000
        /*0050*/ 	.short	0x0002
        /*0052*/ 	.short	0x0018
        /*0054*/ 	.byte	0x00, 0xf0, 0x41, 0x00


	//----- nvinfo : EIATTR_KPARAM_INFO
	.align		4
.L_7571:
        /*0058*/ 	.byte	0x04, 0x17
        /*005a*/ 	.short	(.L_7573 - .L_7572)
.L_7572:
        /*005c*/ 	.word	0x00000000
        /*0060*/ 	.short	0x0001
        /*0062*/ 	.short	0x0008
        /*0064*/ 	.byte	0x00, 0xf0, 0x41, 0x00


	//----- nvinfo : EIATTR_KPARAM_INFO
	.align		4
.L_7573:
        /*0068*/ 	.byte	0x04, 0x17
        /*006a*/ 	.short	(.L_7575 - .L_7574)
.L_7574:
        /*006c*/ 	.word	0x00000000
        /*0070*/ 	.short	0x0000
        /*0072*/ 	.short	0x0000
        /*0074*/ 	.byte	0x00, 0xf0, 0x11, 0x00


	//----- nvinfo : EIATTR_SPARSE_MMA_MASK
	.align		4
.L_7575:
        /*0078*/ 	.byte	0x03, 0x50
        /*007a*/ 	.short	0x0000


	//----- nvinfo : EIATTR_MAXREG_COUNT
	.align		4
        /*007c*/ 	.byte	0x03, 0x1b
        /*007e*/ 	.short	0x00ff


	//----- nvinfo : EIATTR_MERCURY_ISA_VERSION
	.align		4
        /*0080*/ 	.byte	0x03, 0x5f
        /*0082*/ 	.short	0x0101


	//----- nvinfo : EIATTR_VRC_CTA_INIT_COUNT
	.align		4
        /*0084*/ 	.byte	0x02, 0x4a
	.zero		1
	.zero		1


	//----- nvinfo : EIATTR_EXIT_INSTR_OFFSETS
	.align		4
        /*0088*/ 	.byte	0x04, 0x1c
        /*008a*/ 	.short	(.L_7577 - .L_7576)


	//   ....[0]....
.L_7576:
        /*008c*/ 	.word	0x000009a0


	//   ....[1]....
        /*0090*/ 	.word	0x00000a00


	//----- nvinfo : EIATTR_MAX_THREADS
	.align		4
.L_7577:
        /*0094*/ 	.byte	0x04, 0x05
        /*0096*/ 	.short	(.L_7579 - .L_7578)
.L_7578:
        /*0098*/ 	.word	0x00000080
        /*009c*/ 	.word	0x00000001
        /*00a0*/ 	.word	0x00000001


	//----- nvinfo : EIATTR_CRS_STACK_SIZE
	.align		4
.L_7579:
        /*00a4*/ 	.byte	0x04, 0x1e
        /*00a6*/ 	.short	(.L_7581 - .L_7580)
.L_7580:
        /*00a8*/ 	.word	0x00000000


	//----- nvinfo : EIATTR_CBANK_PARAM_SIZE
	.align		4
.L_7581:
        /*00ac*/ 	.byte	0x03, 0x19
        /*00ae*/ 	.short	0x002c


	//----- nvinfo : EIATTR_PARAM_CBANK
	.align		4
        /*00b0*/ 	.byte	0x04, 0x0a
        /*00b2*/ 	.short	(.L_7583 - .L_7582)
	.align		4
.L_7582:
        /*00b4*/ 	.word	index@(.nv.constant0._ZN2at6native27unrolled_elementwise_kernelIZNS0_50_GLOBAL__N__2680c7bb_12_PowKernel_cu_7dd49032_317029pow_tensor_scalar_kernel_implIhhEEvRNS_18TensorIteratorBaseET0_EUlhE2_St5arrayIPcLm2EELi4E23TrivialOffsetCalculatorILi1EjESC_NS0_6memory15LoadWithoutCastENSD_16StoreWithoutCastEEEviT_S6_T2_T3_T4_T5_)
        /*00b8*/ 	.short	0x0380
        /*00ba*/ 	.short	0x002c


	//----- nvinfo : EIATTR_SW_WAR
	.align		4
.L_7583:
        /*00bc*/ 	.byte	0x04, 0x36
        /*00be*/ 	.short	(.L_7585 - .L_7584)
.L_7584:
        /*00c0*/ 	.word	0x00000008
.L_7585:


//--------------------- .nv.info._ZN2at6native29vectorized_elementwise_kernelILi2EZNS0_50_GLOBAL__N__2680c7bb_12_PowKernel_cu_7dd49032_317029pow_tensor_scalar_kernel_implIhhEEvRNS_18TensorIteratorBaseET0_EUlhE2_St5arrayIPcLm2EEEEviS6_T1_ --------------------------
	.section	.nv.info._ZN2at6native29vectorized_elementwise_kernelILi2EZNS0_50_GLOBAL__N__2680c7bb_12_PowKernel_cu_7dd49032_317029pow_tensor_scalar_kernel_implIhhEEvRNS_18TensorIteratorBaseET0_EUlhE2_St5arrayIPcLm2EEEEviS6_T1_,"",@"SHT_CUDA_INFO"
	.sectionflags	@""
	.align	4


	//----- nvinfo : EIATTR_CUDA_API_VERSION
	.align		4
        /*0000*/ 	.byte	0x04, 0x37
        /*0002*/ 	.short	(.L_7587 - .L_7586)
.L_7586:
        /*0004*/ 	.word	0x00000082


	//----- nvinfo : EIATTR_KPARAM_INFO
	.align		4
.L_7587:
        /*0008*/ 	.byte	0x04, 0x17
        /*000a*/ 	.short	(.L_7589 - .L_7588)
.L_7588:
        /*000c*/ 	.word	0x00000000
        /*0010*/ 	.short	0x0002
        /*0012*/ 	.short	0x0018
        /*0014*/ 	.byte	0x00, 0xf0, 0x41, 0x00


	//----- nvinfo : EIATTR_KPARAM_INFO
	.align		4
.L_7589:
        /*0018*/ 	.byte	0x04, 0x17
        /*001a*/ 	.short	(.L_7591 - .L_7590)
.L_7590:
        /*001c*/ 	.word	0x00000000
        /*0020*/ 	.short	0x0001
        /*0022*/ 	.short	0x0008
        /*0024*/ 	.byte	0x00, 0xf0, 0x41, 0x00


	//----- nvinfo : EIATTR_KPARAM_INFO
	.align		4
.L_7591:
        /*0028*/ 	.byte	0x04, 0x17
        /*002a*/ 	.short	(.L_7593 - .L_7592)
.L_7592:
        /*002c*/ 	.word	0x00000000
        /*0030*/ 	.short	0x0000
        /*0032*/ 	.short	0x0000
        /*0034*/ 	.byte	0x00, 0xf0, 0x11, 0x00


	//----- nvinfo : EIATTR_SPARSE_MMA_MASK
	.align		4
.L_7593:
        /*0038*/ 	.byte	0x03, 0x50
        /*003a*/ 	.short	0x0000


	//----- nvinfo : EIATTR_MAXREG_COUNT
	.align		4
        /*003c*/ 	.byte	0x03, 0x1b
        /*003e*/ 	.short	0x00ff


	//----- nvinfo : EIATTR_MERCURY_ISA_VERSION
	.align		4
        /*0040*/ 	.byte	0x03, 0x5f
        /*0042*/ 	.short	0x0101


	//----- nvinfo : EIATTR_VRC_CTA_INIT_COUNT
	.align		4
        /*0044*/ 	.byte	0x02, 0x4a
	.zero		1
	.zero		1


	//----- nvinfo : EIATTR_EXIT_INSTR_OFFSETS
	.align		4
        /*0048*/ 	.byte	0x04, 0x1c
        /*004a*/ 	.short	(.L_7595 - .L_7594)


	//   ....[0]....
.L_7594:
        /*004c*/ 	.word	0x000012f0


	//   ....[1]....
        /*0050*/ 	.word	0x00001350


	//   ....[2]....
        /*0054*/ 	.word	0x00001d50


	//----- nvinfo : EIATTR_MAX_THREADS
	.align		4
.L_7595:
        /*0058*/ 	.byte	0x04, 0x05
        /*005a*/ 	.short	(.L_7597 - .L_7596)
.L_7596:
        /*005c*/ 	.word	0x00000080
        /*0060*/ 	.word	0x00000001
        /*0064*/ 	.word	0x00000001


	//----- nvinfo : EIATTR_CRS_STACK_SIZE
	.align		4
.L_7597:
        /*0068*/ 	.byte	0x04, 0x1e
        /*006a*/ 	.short	(.L_7599 - .L_7598)
.L_7598:
        /*006c*/ 	.word	0x00000000


	//----- nvinfo : EIATTR_CBANK_PARAM_SIZE
	.align		4
.L_7599:
        /*0070*/ 	.byte	0x03, 0x19
        /*0072*/ 	.short	0x0028


	//----- nvinfo : EIATTR_PARAM_CBANK
	.align		4
        /*0074*/ 	.byte	0x04, 0x0a
        /*0076*/ 	.short	(.L_7601 - .L_7600)
	.align		4
.L_7600:
        /*0078*/ 	.word	index@(.nv.constant0._ZN2at6native29vectorized_elementwise_kernelILi2EZNS0_50_GLOBAL__N__2680c7bb_12_PowKernel_cu_7dd49032_317029pow_tensor_scalar_kernel_implIhhEEvRNS_18TensorIteratorBaseET0_EUlhE2_St5arrayIPcLm2EEEEviS6_T1_)
        /*007c*/ 	.short	0x0380
        /*007e*/ 	.short	0x0028


	//----- nvinfo : EIATTR_SW_WAR
	.align		4
.L_7601:
        /*0080*/ 	.byte	0x04, 0x36
        /*0082*/ 	.short	(.L_7603 - .L_7602)
.L_7602:
        /*0084*/ 	.word	0x00000008
.L_7603:


//--------------------- .nv.info._ZN2at6native29vectorized_elementwise_kernelILi4EZNS0_50_GLOBAL__N__2680c7bb_12_PowKernel_cu_7dd49032_317029pow_tensor_scalar_kernel_implIhhEEvRNS_18TensorIteratorBaseET0_EUlhE2_St5arrayIPcLm2EEEEviS6_T1_ --------------------------
	.section	.nv.info._ZN2at6native29vectorized_elementwise_kernelILi4EZNS0_50_GLOBAL__N__2680c7bb_12_PowKernel_cu_7dd49032_317029pow_tensor_scalar_kernel_implIhhEEvRNS_18TensorIteratorBaseET0_EUlhE2_St5arrayIPcLm2EEEEviS6_T1_,"",@"SHT_CUDA_INFO"
	.sectionflags	@""
	.align	4


	//----- nvinfo : EIATTR_CUDA_API_VERSION
	.align		4
        /*0000*/ 	.byte	0x04, 0x37
        /*0002*/ 	.short	(.L_7605 - .L_7604)
.L_7604:
        /*0004*/ 	.word	0x00000082


	//----- nvinfo : EIATTR_KPARAM_INFO
	.align		4
.L_7605:
        /*0008*/ 	.byte	0x04, 0x17
        /*000a*/ 	.short	(.L_7607 - .L_7606)
.L_7606:
        /*000c*/ 	.word	0x00000000
        /*0010*/ 	.short	0x0002
        /*0012*/ 	.short	0x0018
        /*0014*/ 	.byte	0x00, 0xf0, 0x41, 0x00


	//----- nvinfo : EIATTR_KPARAM_INFO
	.align		4
.L_7607:
        /*0018*/ 	.byte	0x04, 0x17
        /*001a*/ 	.short	(.L_7609 - .L_7608)
.L_7608:
        /*001c*/ 	.word	0x00000000
        /*0020*/ 	.short	0x0001
        /*0022*/ 	.short	0x0008
        /*0024*/ 	.byte	0x00, 0xf0, 0x41, 0x00


	//----- nvinfo : EIATTR_KPARAM_INFO
	.align		4
.L_7609:
        /*0028*/ 	.byte	0x04, 0x17
        /*002a*/ 	.short	(.L_7611 - .L_7610)
.L_7610:
        /*002c*/ 	.word	0x00000000
        /*0030*/ 	.short	0x0000
        /*0032*/ 	.short	0x0000
        /*0034*/ 	.byte	0x00, 0xf0, 0x11, 0x00


	//----- nvinfo : EIATTR_SPARSE_MMA_MASK
	.align		4
.L_7611:
        /*0038*/ 	.byte	0x03, 0x50
        /*003a*/ 	.short	0x0000


	//----- nvinfo : EIATTR_MAXREG_COUNT
	.align		4
        /*003c*/ 	.byte	0x03, 0x1b
        /*003e*/ 	.short	0x00ff


	//----- nvinfo : EIATTR_MERCURY_ISA_VERSION
	.align		4
        /*0040*/ 	.byte	0x03, 0x5f
        /*0042*/ 	.short	0x0101


	//----- nvinfo : EIATTR_VRC_CTA_INIT_COUNT
	.align		4
        /*0044*/ 	.byte	0x02, 0x4a
	.zero		1
	.zero		1


	//----- nvinfo : EIATTR_EXIT_INSTR_OFFSETS
	.align		4
        /*0048*/ 	.byte	0x04, 0x1c
        /*004a*/ 	.short	(.L_7613 - .L_7612)


	//   ....[0]....
.L_7612:
        /*004c*/ 	.word	0x000012f0


	//   ....[1]....
        /*0050*/ 	.word	0x00001350


	//   ....[2]....
        /*0054*/ 	.word	0x00001db0


	//----- nvinfo : EIATTR_MAX_THREADS
	.align		4
.L_7613:
        /*0058*/ 	.byte	0x04, 0x05
        /*005a*/ 	.short	(.L_7615 - .L_7614)
.L_7614:
        /*005c*/ 	.word	0x00000080
        /*0060*/ 	.word	0x00000001
        /*0064*/ 	.word	0x00000001


	//----- nvinfo : EIATTR_CRS_STACK_SIZE
	.align		4
.L_7615:
        /*0068*/ 	.byte	0x04, 0x1e
        /*006a*/ 	.short	(.L_7617 - .L_7616)
.L_7616:
        /*006c*/ 	.word	0x00000000


	//----- nvinfo : EIATTR_CBANK_PARAM_SIZE
	.align		4
.L_7617:
        /*0070*/ 	.byte	0x03, 0x19
        /*0072*/ 	.short	0x0028


	//----- nvinfo : EIATTR_PARAM_CBANK
	.align		4
        /*0074*/ 	.byte	0x04, 0x0a
        /*0076*/ 	.short	(.L_7619 - .L_7618)
	.align		4
.L_7618:
        /*0078*/ 	.word	index@(.nv.constant0._ZN2at6native29vectorized_elementwise_kernelILi4EZNS0_50_GLOBAL__N__2680c7bb_12_PowKernel_cu_7dd49032_317029pow_tensor_scalar_kernel_implIhhEEvRNS_18TensorIteratorBaseET0_EUlhE2_St5arrayIPcLm2EEEEviS6_T1_)
        /*007c*/ 	.short	0x0380
        /*007e*/ 	.short	0x0028


	//----- nvinfo : EIATTR_SW_WAR
	.align		4
.L_7619:
        /*0080*/ 	.byte	0x04, 0x36
        /*0082*/ 	.short	(.L_7621 - .L_7620)
.L_7620:
        /*0084*/ 	.word	0x00000008
.L_7621:


//--------------------- .nv.info._ZN2at6native29vectorized_elementwise_kernelILi8EZNS0_50_GLOBAL__N__2680c7bb_12_PowKernel_cu_7dd49032_317029pow_tensor_scalar_kernel_implIhhEEvRNS_18TensorIteratorBaseET0_EUlhE2_St5arrayIPcLm2EEEEviS6_T1_ --------------------------
	.section	.nv.info._ZN2at6native29vectorized_elementwise_kernelILi8EZNS0_50_GLOBAL__N__2680c7bb_12_PowKernel_cu_7dd49032_317029pow_tensor_scalar_kernel_implIhhEEvRNS_18TensorIteratorBaseET0_EUlhE2_St5arrayIPcLm2EEEEviS6_T1_,"",@"SHT_CUDA_INFO"
	.sectionflags	@""
	.align	4


	//----- nvinfo : EIATTR_CUDA_API_VERSION
	.align		4
        /*0000*/ 	.byte	0x04, 0x37
        /*0002*/ 	.short	(.L_7623 - .L_7622)
.L_7622:
        /*0004*/ 	.word	0x00000082


	//----- nvinfo : EIATTR_KPARAM_INFO
	.align		4
.L_7623:
        /*0008*/ 	.byte	0x04, 0x17
        /*000a*/ 	.short	(.L_7625 - .L_7624)
.L_7624:
        /*000c*/ 	.word	0x00000000
        /*0010*/ 	.short	0x0002
        /*0012*/ 	.short	0x0018
        /*0014*/ 	.byte	0x00, 0xf0, 0x41, 0x00


	//----- nvinfo : EIATTR_KPARAM_INFO
	.align		4
.L_7625:
        /*0018*/ 	.byte	0x04, 0x17
        /*001a*/ 	.short	(.L_7627 - .L_7626)
.L_7626:
        /*001c*/ 	.word	0x00000000
        /*0020*/ 	.short	0x0001
        /*0022*/ 	.short	0x0008
        /*0024*/ 	.byte	0x00, 0xf0, 0x41, 0x00


	//----- nvinfo : EIATTR_KPARAM_INFO
	.align		4
.L_7627:
        /*0028*/ 	.byte	0x04, 0x17
        /*002a*/ 	.short	(.L_7629 - .L_7628)
.L_7628:
        /*002c*/ 	.word	0x00000000
        /*0030*/ 	.short	0x0000
        /*0032*/ 	.short	0x0000
        /*0034*/ 	.byte	0x00, 0xf0, 0x11, 0x00


	//----- nvinfo : EIATTR_SPARSE_MMA_MASK
	.align		4
.L_7629:
        /*0038*/ 	.byte	0x03, 0x50
        /*003a*/ 	.short	0x0000


	//----- nvinfo : EIATTR_MAXREG_COUNT
	.align		4
        /*003c*/ 	.byte	0x03, 0x1b
        /*003e*/ 	.short	0x00ff


	//----- nvinfo : EIATTR_MERCURY_ISA_VERSION
	.align		4
        /*0040*/ 	.byte	0x03, 0x5f
        /*0042*/ 	.short	0x0101


	//----- nvinfo : EIATTR_VRC_CTA_INIT_COUNT
	.align		4
        /*0044*/ 	.byte	0x02, 0x4a
	.zero		1
	.zero		1


	//----- nvinfo : EIATTR_EXIT_INSTR_OFFSETS
	.align		4
        /*0048*/ 	.byte	0x04, 0x1c
        /*004a*/ 	.short	(.L_7631 - .L_7630)


	//   ....[0]....
.L_7630:
        /*004c*/ 	.word	0x00000010


	//----- nvinfo : EIATTR_MAX_THREADS
	.align		4
.L_7631:
        /*0050*/ 	.byte	0x04, 0x05
        /*0052*/ 	.short	(.L_7633 - .L_7632)
.L_7632:
        /*0054*/ 	.word	0x00000080
        /*0058*/ 	.word	0x00000001
        /*005c*/ 	.word	0x00000001


	//----- nvinfo : EIATTR_CBANK_PARAM_SIZE
	.align		4
.L_7633:
        /*0060*/ 	.byte	0x03, 0x19
        /*0062*/ 	.short	0x0028


	//----- nvinfo : EIATTR_PARAM_CBANK
	.align		4
        /*0064*/ 	.byte	0x04, 0x0a
        /*0066*/ 	.short	(.L_7635 - .L_7634)
	.align		4
.L_7634:
        /*0068*/ 	.word	index@(.nv.constant0._ZN2at6native29vectorized_elementwise_kernelILi8EZNS0_50_GLOBAL__N__2680c7bb_12_PowKernel_cu_7dd49032_317029pow_tensor_scalar_kernel_implIhhEEvRNS_18TensorIteratorBaseET0_EUlhE2_St5arrayIPcLm2EEEEviS6_T1_)
        /*006c*/ 	.short	0x0380
        /*006e*/ 	.short	0x0028


	//----- nvinfo : EIATTR_SW_WAR
	.align		4
.L_7635:
        /*0070*/ 	.byte	0x04, 0x36
        /*0072*/ 	.short	(.L_7637 - .L_7636)
.L_7636:
        /*0074*/ 	.word	0x00000008
.L_7637:


//--------------------- .nv.info._ZN2at6native18elementwise_kernelILi128ELi4EZNS0_15gpu_kernel_implIZNS0_50_GLOBAL__N__2680c7bb_12_PowKernel_cu_7dd49032_317029pow_tensor_scalar_kernel_implIhhEEvRNS_18TensorIteratorBaseET0_EUlhE1_EEvS6_RKT_EUliE_EEviT1_ --------------------------
	.section	.nv.info._ZN2at6native18elementwise_kernelILi128ELi4EZNS0_15gpu_kernel_implIZNS0_50_GLOBAL__N__2680c7bb_12_PowKernel_cu_7dd49032_317029pow_tensor_scalar_kernel_implIhhEEvRNS_18TensorIteratorBaseET0_EUlhE1_EEvS6_RKT_EUliE_EEviT1_,"",@"SHT_CUDA_INFO"
	.sectionflags	@""
	.align	4


	//----- nvinfo : EIATTR_CUDA_API_VERSION
	.align		4
        /*0000*/ 	.byte	0x04, 0x37
        /*0002*/ 	.short	(.L_7639 - .L_7638)
.L_7638:
        /*0004*/ 	.word	0x00000082


	//----- nvinfo : EIATTR_KPARAM_INFO
	.align		4
.L_7639:
        /*0008*/ 	.byte	0x04, 0x17
        /*000a*/ 	.short	(.L_7641 - .L_7640)
.L_7640:
        /*000c*/ 	.word	0x00000000
        /*0010*/ 	.short	0x0001
        /*0012*/ 	.short	0x0008
        /*0014*/ 	.byte	0x00, 0xf0, 0x81, 0x08


	//----- nvinfo : EIATTR_KPARAM_INFO
	.align		4
.L_7641:
        /*0018*/ 	.byte	0x04, 0x17
        /*001a*/ 	.short	(.L_7643 - .L_7642)
.L_7642:
        /*001c*/ 	.word	0x00000000
        /*0020*/ 	.short	0x0000
        /*0022*/ 	.short	0x0000
        /*0024*/ 	.byte	0x00, 0xf0, 0x11, 0x00


	//----- nvinfo : EIATTR_SPARSE_MMA_MASK
	.align		4
.L_7643:
        /*0028*/ 	.byte	0x03, 0x50
        /*002a*/ 	.short	0x0000


	//----- nvinfo : EIATTR_MAXREG_COUNT
	.align		4
        /*002c*/ 	.byte	0x03, 0x1b
        /*002e*/ 	.short	0x0080


	//----- nvinfo : EIATTR_EXTERNS
	.align		4
        /*0030*/ 	.byte	0x04, 0x0f
        /*0032*/ 	.short	(.L_7645 - .L_7644)


	//   ....[0]....
	.align		4
.L_7644:
        /*0034*/ 	.word	index@(__assertfail)


	//----- nvinfo : EIATTR_MERCURY_ISA_VERSION
	.align		4
.L_7645:
        /*0038*/ 	.byte	0x03, 0x5f
        /*003a*/ 	.short	0x0101


	//----- nvinfo : EIATTR_VRC_CTA_INIT_COUNT
	.align		4
        /*003c*/ 	.byte	0x02, 0x4a
	.zero		1
	.zero		1


	//----- nvinfo : EIATTR_SYSCALL_OFFSETS
	.align		4
        /*0040*/ 	.byte	0x04, 0x46
        /*0042*/ 	.short	(.L_7647 - .L_7646)


	//   ....[0]....
.L_7646:
        /*0044*/ 	.word	0x00002160


	//   ....[1]....
        /*0048*/ 	.word	0x000031c0


	//   ....[2]....
        /*004c*/ 	.word	0x000054e0


	//   ....[3]....
        /*0050*/ 	.word	0x00006390


	//   ....[4]....
        /*0054*/ 	.word	0x00008790


	//   ....[5]....
        /*0058*/ 	.word	0x00009640


	//   ....[6]....
        /*005c*/ 	.word	0x0000ba50


	//   ....[7]....
        /*0060*/ 	.word	0x0000c910


	//----- nvinfo : EIATTR_EXIT_INSTR_OFFSETS
	.align		4
.L_7647:
        /*0064*/ 	.byte	0x04, 0x1c
        /*0066*/ 	.short	(.L_7649 - .L_7648)


	//   ....[0]....
.L_7648:
        /*0068*/ 	.word	0x00009900


	//   ....[1]....
        /*006c*/ 	.word	0x0000be10


	//   ....[2]....
        /*0070*/ 	.word	0x0000be30


	//   ....[3]....
        /*0074*/ 	.word	0x0000bed0


	//   ....[4]....
        /*0078*/ 	.word	0x0000bf00


	//   ....[5]....
        /*007c*/ 	.word	0x0000bf30


	//   ....[6]....
        /*0080*/ 	.word	0x0000bfd0


	//   ....[7]....
        /*0084*/ 	.word	0x0000c020


	//   ....[8]....
        /*0088*/ 	.word	0x0000c0d0


	//   ....[9]....
        /*008c*/ 	.word	0x0000c130


	//   ....[10]....
        /*0090*/ 	.word	0x0000c170


	//   ....[11]....
        /*0094*/ 	.word	0x0000c240


	//   ....[12]....
        /*0098*/ 	.word	0x0000c390


	//   ....[13]....
        /*009c*/ 	.word	0x0000c4e0


	//   ....[14]....
        /*00a0*/ 	.word	0x0000c650


	//   ....[15]....
        /*00a4*/ 	.word	0x0000c690


	//   ....[16]....
        /*00a8*/ 	.word	0x0000c6c0


	//   ....[17]....
        /*00ac*/ 	.word	0x0000c760


	//   ....[18]....
        /*00b0*/ 	.word	0x0000c7b0


	//   ....[19]....
        /*00b4*/ 	.word	0x0000c920


	//   ....[20]....
        /*00b8*/ 	.word	0x0000ca10


	//   ....[21]....
        /*00bc*/ 	.word	0x0000cac0


	//   ....[22]....
        /*00c0*/ 	.word	0x0000caf0


	//   ....[23]....
        /*00c4*/ 	.word	0x0000cb40


	//   ....[24]....
        /*00c8*/ 	.word	0x0000cb90


	//----- nvinfo : EIATTR_MAX_THREADS
	.align		4
.L_7649:
        /*00cc*/ 	.byte	0x04, 0x05
        /*00ce*/ 	.short	(.L_7651 - .L_7650)
.L_7650:
        /*00d0*/ 	.word	0x00000080
        /*00d4*/ 	.word	0x00000001
        /*00d8*/ 	.word	0x00000001


	//----- nvinfo : EIATTR_CRS_STACK_SIZE
	.align		4
.L_7651:
        /*00dc*/ 	.byte	0x04, 0x1e
        /*00de*/ 	.short	(.L_7653 - .L_7652)
.L_7652:
        /*00e0*/ 	.word	0x00000000


	//----- nvinfo : EIATTR_CBANK_PARAM_SIZE
	.align		4
.L_7653:
        /*00e4*/ 	.byte	0x03, 0x19
        /*00e6*/ 	.short	0x0228


	//----- nvinfo : EIATTR_PARAM_CBANK
	.align		4
        /*00e8*/ 	.byte	0x04, 0x0a
        /*00ea*/ 	.short	(.L_7655 - .L_7654)
	.align		4
.L_7654:
        /*00ec*/ 	.word	index@(.nv.constant0._ZN2at6native18elementwise_kernelILi128ELi4EZNS0_15gpu_kernel_implIZNS0_50_GLOBAL__N__2680c7bb_12_PowKernel_cu_7dd49032_317029pow_tensor_scalar_kernel_implIhhEEvRNS_18TensorIteratorBaseET0_EUlhE1_EEvS6_RKT_EUliE_EEviT1_)
        /*00f0*/ 	.short	0x0380
        /*00f2*/ 	.short	0x0228


	//----- nvinfo : EIATTR_SW_WAR
	.align		4
.L_7655:
        /*00f4*/ 	.byte	0x04, 0x36
        /*00f6*/ 	.short	(.L_7657 - .L_7656)
.L_7656:
        /*00f8*/ 	.word	0x00000008
.L_7657:


//--------------------- .nv.info._ZN2at6native27unrolled_elementwise_kernelIZNS0_50_GLOBAL__N__2680c7bb_12_PowKernel_cu_7dd49032_317029pow_tensor_scalar_kernel_implIhhEEvRNS_18TensorIteratorBaseET0_EUlhE1_St5arrayIPcLm2EELi4E23TrivialOffsetCalculatorILi1EjESC_NS0_6memory12LoadWithCastILi1EEENSD_13StoreWithCastILi1EEEEEviT_S6_T2_T3_T4_T5_ --------------------------
	.section	.nv.info._ZN2at6native27unrolled_elementwise_kernelIZNS0_50_GLOBAL__N__2680c7bb_12_PowKernel_cu_7dd49032_317029pow_tensor_scalar_kernel_implIhhEEvRNS_18TensorIteratorBaseET0_EUlhE1_St5arrayIPcLm2EELi4E23TrivialOffsetCalculatorILi1EjESC_NS0_6memory12LoadWithCastILi1EEENSD_13StoreWithCastILi1EEEEEviT_S6_T2_T3_T4_T5_,"",@"SHT_CUDA_INFO"
	.sectionflags	@""
	.align	4


	//----- nvinfo : EIATTR_CUDA_API_VERSION
	.align		4
        /*0000*/ 	.byte	0x04, 0x37
        /*0002*/ 	.short	(.L_7659 - .L_7658)
.L_7658:
        /*0004*/ 	.word	0x00000082


	//----- nvinfo : EIATTR_KPARAM_INFO
	.align		4
.L_7659:
        /*0008*/ 	.byte	0x04, 0x17
        /*000a*/ 	.short	(.L_7661 - .L_7660)
.L_7660:
        /*000c*/ 	.word	0x00000000
        /*0010*/ 	.short	0x0006
        /*0012*/ 	.short	0x002c
        /*0014*/ 	.byte	0x00, 0xf0, 0x21, 0x00


	//----- nvinfo : EIATTR_KPARAM_INFO
	.align		4
.L_7661:
        /*0018*/ 	.byte	0x04, 0x17
        /*001a*/ 	.short	(.L_7663 - .L_7662)
.L_7662:
        /*001c*/ 	.word	0x00000000
        /*0020*/ 	.short	0x0005
        /*0022*/ 	.short	0x0024
        /*0024*/ 	.byte	0x00, 0xf0, 0x21, 0x00


	//----- nvinfo : EIATTR_KPARAM_INFO
	.align		4
.L_7663:
        /*0028*/ 	.byte	0x04, 0x17
        /*002a*/ 	.short	(.L_7665 - .L_7664)
.L_7664:
        /*002c*/ 	.word	0x00000000
        /*0030*/ 	.short	0x0004
        /*0032*/ 	.short	0x0021
        /*0034*/ 	.byte	0x00, 0xf0, 0x05, 0x00


	//----- nvinfo : EIATTR_KPARAM_INFO
	.align		4
.L_7665:
        /*0038*/ 	.byte	0x04, 0x17
        /*003a*/ 	.short	(.L_7667 - .L_7666)
.L_7666:
        /*003c*/ 	.word	0x00000000
        /*0040*/ 	.short	0x0003
        /*0042*/ 	.short	0x0020
        /*0044*/ 	.byte	0x00, 0xf0, 0x05, 0x00


	//----- nvinfo : EIATTR_KPARAM_INFO
	.align		4
.L_7667:
        /*0048*/ 	.byte	0x04, 0x17
        /*004a*/ 	.short	(.L_7669 - .L_7668)
.L_7668:
        /*004c*/ 	.word	0x00000000
        /*0050*/ 	.short	0x0002
        /*0052*/ 	.short	0x0010
        /*0054*/ 	.byte	0x00, 0xf0, 0x41, 0x00


	//----- nvinfo : EIATTR_KPARAM_INFO
	.align		4
.L_7669:
        /*0058*/ 	.byte	0x04, 0x17
        /*005a*/ 	.short	(.L_7671 - .L_7670)
.L_7670:
        /*005c*/ 	.word	0x00000000
        /*0060*/ 	.short	0x0001
        /*0062*/ 	.short	0x0008
        /*0064*/ 	.byte	0x00, 0xf0, 0x21, 0x00


	//----- nvinfo : EIATTR_KPARAM_INFO
	.align		4
.L_7671:
        /*0068*/ 	.byte	0x04, 0x17
        /*006a*/ 	.short	(.L_7673 - .L_7672)
.L_7672:
        /*006c*/ 	.word	0x00000000
        /*0070*/ 	.short	0x0000
        /*0072*/ 	.short	0x0000
        /*0074*/ 	.byte	0x00, 0xf0, 0x11, 0x00


	//----- nvinfo : EIATTR_SPARSE_MMA_MASK
	.align		4
.L_7673:
        /*0078*/ 	.byte	0x03, 0x50
        /*007a*/ 	.short	0x0000


	//----- nvinfo : EIATTR_MAXREG_COUNT
	.align		4
        /*007c*/ 	.byte	0x03, 0x1b
        /*007e*/ 	.short	0x00ff


	//----- nvinfo : EIATTR_EXTERNS
	.align		4
        /*0080*/ 	.byte	0x04, 0x0f
        /*0082*/ 	.short	(.L_7675 - .L_7674)


	//   ....[0]....
	.align		4
.L_7674:
        /*0084*/ 	.word	index@(__assertfail)


	//----- nvinfo : EIATTR_MERCURY_ISA_VERSION
	.align		4
.L_7675:
        /*0088*/ 	.byte	0x03, 0x5f
        /*008a*/ 	.short	0x0101


	//----- nvinfo : EIATTR_VRC_CTA_INIT_COUNT
	.align		4
        /*008c*/ 	.byte	0x02, 0x4a
	.zero		1
	.zero		1


	//----- nvinfo : EIATTR_SYSCALL_OFFSETS
	.align		4
        /*0090*/ 	.byte	0x04, 0x46
        /*0092*/ 	.short	(.L_7677 - .L_7676)


	//   ....[0]....
.L_7676:
        /*0094*/ 	.word	0x00000e70


	//   ....[1]....
        /*0098*/ 	.word	0x00001e70


	//   ....[2]....
        /*009c*/ 	.word	0x00002db0


	//   ....[3]....
        /*00a0*/ 	.word	0x00003cf0


	//   ....[4]....
        /*00a4*/ 	.word	0x000056c0


	//   ....[5]....
        /*00a8*/ 	.word	0x00006500


	//   ....[6]....
        /*00ac*/ 	.word	0x00007400


	//   ....[7]....
        /*00b0*/ 	.word	0x000082d0


	//----- nvinfo : EIATTR_EXIT_INSTR_OFFSETS
	.align		4
.L_7677:
        /*00b4*/ 	.byte	0x04, 0x1c
        /*00b6*/ 	.short	(.L_7679 - .L_7678)


	//   ....[0]....
.L_7678:
        /*00b8*/ 	.word	0x000076b0


	//   ....[1]....
        /*00bc*/ 	.word	0x000077e0


	//   ....[2]....
        /*00c0*/ 	.word	0x00007800


	//   ....[3]....
        /*00c4*/ 	.word	0x000078a0


	//   ....[4]....
        /*00c8*/ 	.word	0x000078d0


	//   ....[5]....
        /*00cc*/ 	.word	0x00007900


	//   ....[6]....
        /*00d0*/ 	.word	0x000079a0


	//   ....[7]....
        /*00d4*/ 	.word	0x000079f0


	//   ....[8]....
        /*00d8*/ 	.word	0x00007aa0


	//   ....[9]....
        /*00dc*/ 	.word	0x00007b00


	//   ....[10]....
        /*00e0*/ 	.word	0x00007b40


	//   ....[11]....
        /*00e4*/ 	.word	0x00007c10


	//   ....[12]....
        /*00e8*/ 	.word	0x00007d60


	//   ....[13]....
        /*00ec*/ 	.word	0x00007eb0


	//   ....[14]....
        /*00f0*/ 	.word	0x00008010


	//   ....[15]....
        /*00f4*/ 	.word	0x00008050


	//   ....[16]....
        /*00f8*/ 	.word	0x00008080


	//   ....[17]....
        /*00fc*/ 	.word	0x00008120


	//   ....[18]....
        /*0100*/ 	.word	0x00008170


	//   ....[19]....
        /*0104*/ 	.word	0x000082e0


	//   ....[20]....
        /*0108*/ 	.word	0x000083d0


	//   ....[21]....
        /*010c*/ 	.word	0x00008480


	//   ....[22]....
        /*0110*/ 	.word	0x000084b0


	//   ....[23]....
        /*0114*/ 	.word	0x00008500


	//   ....[24]....
        /*0118*/ 	.word	0x00008550


	//----- nvinfo : EIATTR_MAX_THREADS
	.align		4
.L_7679:
        /*011c*/ 	.byte	0x04, 0x05
        /*011e*/ 	.short	(.L_7681 - .L_7680)
.L_7680:
        /*0120*/ 	.word	0x00000080
        /*0124*/ 	.word	0x00000001
        /*0128*/ 	.word	0x00000001


	//----- nvinfo : EIATTR_CRS_STACK_SIZE
	.align		4
.L_7681:
        /*012c*/ 	.byte	0x04, 0x1e
        /*012e*/ 	.short	(.L_7683 - .L_7682)
.L_7682:
        /*0130*/ 	.word	0x00000000


	//----- nvinfo : EIATTR_CBANK_PARAM_SIZE
	.align		4
.L_7683:
        /*0134*/ 	.byte	0x03, 0x19
        /*0136*/ 	.short	0x0034


	//----- nvinfo : EIATTR_PARAM_CBANK
	.align		4
        /*0138*/ 	.byte	0x04, 0x0a
        /*013a*/ 	.short	(.L_7685 - .L_7684)
	.align		4
.L_7684:
        /*013c*/ 	.word	index@(.nv.constant0._ZN2at6native27unrolled_elementwise_kernelIZNS0_50_GLOBAL__N__2680c7bb_12_PowKernel_cu_7dd49032_317029pow_tensor_scalar_kernel_implIhhEEvRNS_18TensorIteratorBaseET0_EUlhE1_St5arrayIPcLm2EELi4E23TrivialOffsetCalculatorILi1EjESC_NS0_6memory12LoadWithCastILi1EEENSD_13StoreWithCastILi1EEEEEviT_S6_T2_T3_T4_T5_)
        /*0140*/ 	.short	0x0380
        /*0142*/ 	.short	0x0034


	//----- nvinfo : EIATTR_SW_WAR
	.align		4
.L_7685:
        /*0144*/ 	.byte	0x04, 0x36
        /*0146*/ 	.short	(.L_7687 - .L_7686)
.L_7686:
        /*0148*/ 	.word	0x00000008
.L_7687:


//--------------------- .nv.info._ZN2at6native18elementwise_kernelILi128ELi4EZNS0_22gpu_kernel_impl_nocastIZNS0_50_GLOBAL__N__2680c7bb_12_PowKernel_cu_7dd49032_317029pow_tensor_scalar_kernel_implIhhEEvRNS_18TensorIteratorBaseET0_EUlhE1_EEvS6_RKT_EUliE_EEviT1_ --------------------------
	.section	.nv.info._ZN2at6native18elementwise_kernelILi128ELi4EZNS0_22gpu_kernel_impl_nocastIZNS0_50_GLOBAL__N__2680c7bb_12_PowKernel_cu_7dd49032_317029pow_tensor_scalar_kernel_implIhhEEvRNS_18TensorIteratorBaseET0_EUlhE1_EEvS6_RKT_EUliE_EEviT1_,"",@"SHT_CUDA_INFO"
	.sectionflags	@""
	.align	4


	//----- nvinfo : EIATTR_CUDA_API_VERSION
	.align		4
        /*0000*/ 	.byte	0x04, 0x37
        /*0002*/ 	.short	(.L_7689 - .L_7688)
.L_7688:
        /*0004*/ 	.word	0x00000082


	//----- nvinfo : EIATTR_KPARAM_INFO
	.align		4
.L_7689:
        /*0008*/ 	.byte	0x04, 0x17
        /*000a*/ 	.short	(.L_7691 - .L_7690)
.L_7690:
        /*000c*/ 	.word	0x00000000
        /*0010*/ 	.short	0x0001
        /*0012*/ 	.short	0x0008
        /*0014*/ 	.byte	0x00, 0xf0, 0x61, 0x08


	//----- nvinfo : EIATTR_KPARAM_INFO
	.align		4
.L_7691:
        /*0018*/ 	.byte	0x04, 0x17
        /*001a*/ 	.short	(.L_7693 - .L_7692)
.L_7692:
        /*001c*/ 	.word	0x00000000
        /*0020*/ 	.short	0x0000
        /*0022*/ 	.short	0x0000
        /*0024*/ 	.byte	0x00, 0xf0, 0x11, 0x00


	//----- nvinfo : EIATTR_SPARSE_MMA_MASK
	.align		4
.L_7693:
        /*0028*/ 	.byte	0x03, 0x50
        /*002a*/ 	.short	0x0000


	//----- nvinfo : EIATTR_MAXREG_COUNT
	.align		4
        /*002c*/ 	.byte	0x03, 0x1b
        /*002e*/ 	.short	0x0080


	//----- nvinfo : EIATTR_MERCURY_ISA_VERSION
	.align		4
        /*0030*/ 	.byte	0x03, 0x5f
        /*0032*/ 	.short	0x0101


	//----- nvinfo : EIATTR_VRC_CTA_INIT_COUNT
	.align		4
        /*0034*/ 	.byte	0x02, 0x4a
	.zero		1
	.zero		1


	//----- nvinfo : EIATTR_EXIT_INSTR_OFFSETS
	.align		4
        /*0038*/ 	.byte	0x04, 0x1c
        /*003a*/ 	.short	(.L_7695 - .L_7694)


	//   ....[0]....
.L_7694:
        /*003c*/ 	.word	0x00000990


	//   ....[1]....
        /*0040*/ 	.word	0x00000c40


	//   ....[2]....
        /*0044*/ 	.word	0x00004e70


	//   ....[3]....
        /*0048*/ 	.word	0x00006420


	//----- nvinfo : EIATTR_MAX_THREADS
	.align		4
.L_7695:
        /*004c*/ 	.byte	0x04, 0x05
        /*004e*/ 	.short	(.L_7697 - .L_7696)
.L_7696:
        /*0050*/ 	.word	0x00000080
        /*0054*/ 	.word	0x00000001
        /*0058*/ 	.word	0x00000001


	//----- nvinfo : EIATTR_CRS_STACK_SIZE
	.align		4
.L_7697:
        /*005c*/ 	.byte	0x04, 0x1e
        /*005e*/ 	.short	(.L_7699 - .L_7698)
.L_7698:
        /*0060*/ 	.word	0x00000000


	//----- nvinfo : EIATTR_CBANK_PARAM_SIZE
	.align		4
.L_7699:
        /*0064*/ 	.byte	0x03, 0x19
        /*0066*/ 	.short	0x0220


	//----- nvinfo : EIATTR_PARAM_CBANK
	.align		4
        /*0068*/ 	.byte	0x04, 0x0a
        /*006a*/ 	.short	(.L_7701 - .L_7700)
	.align		4
.L_7700:
        /*006c*/ 	.word	index@(.nv.constant0._ZN2at6native18elementwise_kernelILi128ELi4EZNS0_22gpu_kernel_impl_nocastIZNS0_50_GLOBAL__N__2680c7bb_12_PowKernel_cu_7dd49032_317029pow_tensor_scalar_kernel_implIhhEEvRNS_18TensorIteratorBaseET0_EUlhE1_EEvS6_RKT_EUliE_EEviT1_)
        /*0070*/ 	.short	0x0380
        /*0072*/ 	.short	0x0220


	//----- nvinfo : EIATTR_SW_WAR
	.align		4
.L_7701:
        /*0074*/ 	.byte	0x04, 0x36
        /*0076*/ 	.short	(.L_7703 - .L_7702)
.L_7702:
        /*0078*/ 	.word	0x00000008
.L_7703:


//--------------------- .nv.info._ZN2at6native27unrolled_elementwise_kernelIZNS0_50_GLOBAL__N__2680c7bb_12_PowKernel_cu_7dd49032_317029pow_tensor_scalar_kernel_implIhhEEvRNS_18TensorIteratorBaseET0_EUlhE1_St5arrayIPcLm2EELi4E23TrivialOffsetCalculatorILi1EjESC_NS0_6memory15LoadWithoutCastENSD_16StoreWithoutCastEEEviT_S6_T2_T3_T4_T5_ --------------------------
	.section	.nv.info._ZN2at6native27unrolled_elementwise_kernelIZNS0_50_GLOBAL__N__2680c7bb_12_PowKernel_cu_7dd49032_317029pow_tensor_scalar_kernel_implIhhEEvRNS_18TensorIteratorBaseET0_EUlhE1_St5arrayIPcLm2EELi4E23TrivialOffsetCalculatorILi1EjESC_NS0_6memory15LoadWithoutCastENSD_16StoreWithoutCastEEEviT_S6_T2_T3_T4_T5_,"",@"SHT_CUDA_INFO"
	.sectionflags	@""
	.align	4


	//----- nvinfo : EIATTR_CUDA_API_VERSION
	.align		4
        /*0000*/ 	.byte	0x04, 0x37
        /*0002*/ 	.short	(.L_7705 - .L_7704)
.L_7704:
        /*0004*/ 	.word	0x00000082


	//----- nvinfo : EIATTR_KPARAM_INFO
	.align		4
.L_7705:
        /*0008*/ 	.byte	0x04, 0x17
        /*000a*/ 	.short	(.L_7707 - .L_7706)
.L_7706:
        /*000c*/ 	.word	0x00000000
        /*0010*/ 	.short	0x0006
        /*0012*/ 	.short	0x0023
        /*0014*/ 	.byte	0x00, 0xf0, 0x05, 0x00


	//----- nvinfo : EIATTR_KPARAM_INFO
	.align		4
.L_7707:
        /*0018*/ 	.byte	0x04, 0x17
        /*001a*/ 	.short	(.L_7709 - .L_7708)
.L_7708:
        /*001c*/ 	.word	0x00000000
        /*0020*/ 	.short	0x0005
        /*0022*/ 	.short	0x0022
        /*0024*/ 	.byte	0x00, 0xf0, 0x05, 0x00


	//----- nvinfo : EIATTR_KPARAM_INFO
	.align		4
.L_7709:
        /*0028*/ 	.byte	0x04, 0x17
        /*002a*/ 	.short	(.L_7711 - .L_7710)
.L_7710:
        /*002c*/ 	.word	0x00000000
        /*0030*/ 	.short	0x0004
        /*0032*/ 	.short	0x0021
        /*0034*/ 	.byte	0x00, 0xf0, 0x05, 0x00


	//----- nvinfo : EIATTR_KPARAM_INFO
	.align		4
.L_7711:
        /*0038*/ 	.byte	0x04, 0x17
        /*003a*/ 	.short	(.L_7713 - .L_7712)
.L_7712:
        /*003c*/ 	.word	0x00000000
        /*0040*/ 	.short	0x0003
        /*0042*/ 	.short	0x0020
        /*0044*/ 	.byte	0x00, 0xf0, 0x05, 0x00


	//----- nvinfo : EIATTR_KPARAM_INFO
	.align		4
.L_7713:
        /*0048*/ 	.byte	0x04, 0x17
        /*004a*/ 	.short	(.L_7715 - .L_7714)
.L_7714:
        /*004c*/ 	.word	0x00000000
        /*0050*/ 	.short	0x0002
        /*0052*/ 	.short	0x0010
        /*0054*/ 	.byte	0x00, 0xf0, 0x41, 0x00


	//----- nvinfo : EIATTR_KPARAM_INFO
	.align		4
.L_7715:
        /*0058*/ 	.byte	0x04, 0x17
        /*005a*/ 	.short	(.L_7717 - .L_7716)
.L_7716:
        /*005c*/ 	.word	0x00000000
        /*0060*/ 	.short	0x0001
        /*0062*/ 	.short	0x0008
        /*0064*/ 	.byte	0x00, 0xf0, 0x21, 0x00


	//----- nvinfo : EIATTR_KPARAM_INFO
	.align		4
.L_7717:
        /*0068*/ 	.byte	0x04, 0x17
        /*006a*/ 	.short	(.L_7719 - .L_7718)
.L_7718:
        /*006c*/ 	.word	0x00000000
        /*0070*/ 	.short	0x0000
        /*0072*/ 	.short	0x0000
        /*0074*/ 	.byte	0x00, 0xf0, 0x11, 0x00


	//----- nvinfo : EIATTR_SPARSE_MMA_MASK
	.align		4
.L_7719:
        /*0078*/ 	.byte	0x03, 0x50
        /*007a*/ 	.short	0x0000


	//----- nvinfo : EIATTR_MAXREG_COUNT
	.align		4
        /*007c*/ 	.byte	0x03, 0x1b
        /*007e*/ 	.short	0x00ff


	//----- nvinfo : EIATTR_MERCURY_ISA_VERSION
	.align		4
        /*0080*/ 	.byte	0x03, 0x5f
        /*0082*/ 	.short	0x0101


	//----- nvinfo : EIATTR_VRC_CTA_INIT_COUNT
	.align		4
        /*0084*/ 	.byte	0x02, 0x4a
	.zero		1
	.zero		1


	//----- nvinfo : EIATTR_EXIT_INSTR_OFFSETS
	.align		4
        /*0088*/ 	.byte	0x04, 0x1c
        /*008a*/ 	.short	(.L_7721 - .L_7720)


	//   ....[0]....
.L_7720:
        /*008c*/ 	.word	0x00000ec0


	//   ....[1]....
        /*0090*/ 	.word	0x00000f20


	//----- nvinfo : EIATTR_MAX_THREADS
	.align		4
.L_7721:
        /*0094*/ 	.byte	0x04, 0x05
        /*0096*/ 	.short	(.L_7723 - .L_7722)
.L_7722:
        /*0098*/ 	.word	0x00000080
        /*009c*/ 	.word	0x00000001
        /*00a0*/ 	.word	0x00000001


	//----- nvinfo : EIATTR_CRS_STACK_SIZE
	.align		4
.L_7723:
        /*00a4*/ 	.byte	0x04, 0x1e
        /*00a6*/ 	.short	(.L_7725 - .L_7724)
.L_7724:
        /*00a8*/ 	.word	0x00000000


	//----- nvinfo : EIATTR_CBANK_PARAM_SIZE
	.align		4
.L_7725:
        /*00ac*/ 	.byte	0x03, 0x19
        /*00ae*/ 	.short	0x0024


	//----- nvinfo : EIATTR_PARAM_CBANK
	.align		4
        /*00b0*/ 	.byte	0x04, 0x0a
        /*00b2*/ 	.short	(.L_7727 - .L_7726)
	.align		4
.L_7726:
        /*00b4*/ 	.word	index@(.nv.constant0._ZN2at6native27unrolled_elementwise_kernelIZNS0_50_GLOBAL__N__2680c7bb_12_PowKernel_cu_7dd49032_317029pow_tensor_scalar_kernel_implIhhEEvRNS_18TensorIteratorBaseET0_EUlhE1_St5arrayIPcLm2EELi4E23TrivialOffsetCalculatorILi1EjESC_NS0_6memory15LoadWithoutCastENSD_16StoreWithoutCastEEEviT_S6_T2_T3_T4_T5_)
        /*00b8*/ 	.short	0x0380
        /*00ba*/ 	.short	0x0024


	//----- nvinfo : EIATTR_SW_WAR
	.align		4
.L_7727:
        /*00bc*/ 	.byte	0x04, 0x36
        /*00be*/ 	.short	(.L_7729 - .L_7728)
.L_7728:
        /*00c0*/ 	.word	0x00000008
.L_7729:


//--------------------- .nv.info._ZN2at6native29vectorized_elementwise_kernelILi2EZNS0_50_GLOBAL__N__2680c7bb_12_PowKernel_cu_7dd49032_317029pow_tensor_scalar_kernel_implIhhEEvRNS_18TensorIteratorBaseET0_EUlhE1_St5arrayIPcLm2EEEEviS6_T1_ --------------------------
	.section	.nv.info._ZN2at6native29vectorized_elementwise_kernelILi2EZNS0_50_GLOBAL__N__2680c7bb_12_PowKernel_cu_7dd49032_317029pow_tensor_scalar_kernel_implIhhEEvRNS_18TensorIteratorBaseET0_EUlhE1_St5arrayIPcLm2EEEEviS6_T1_,"",@"SHT_CUDA_INFO"
	.sectionflags	@""
	.align	4


	//----- nvinfo : EIATTR_CUDA_API_VERSION
	.align		4
        /*0000*/ 	.byte	0x04, 0x37
        /*0002*/ 	.short	(.L_7731 - .L_7730)
.L_7730:
        /*0004*/ 	.word	0x00000082


	//----- nvinfo : EIATTR_KPARAM_INFO
	.align		4
.L_7731:
        /*0008*/ 	.byte	0x04, 0x17
        /*000a*/ 	.short	(.L_7733 - .L_7732)
.L_7732:
        /*000c*/ 	.word	0x00000000
        /*0010*/ 	.short	0x0002
        /*0012*/ 	.short	0x0010
        /*0014*/ 	.byte	0x00, 0xf0, 0x41, 0x00


	//----- nvinfo : EIATTR_KPARAM_INFO
	.align		4
.L_7733:
        /*0018*/ 	.byte	0x04, 0x17
        /*001a*/ 	.short	(.L_7735 - .L_7734)
.L_7734:
        /*001c*/ 	.word	0x00000000
        /*0020*/ 	.short	0x0001
        /*0022*/ 	.short	0x0008
        /*0024*/ 	.byte	0x00, 0xf0, 0x21, 0x00


	//----- nvinfo : EIATTR_KPARAM_INFO
	.align		4
.L_7735:
        /*0028*/ 	.byte	0x04, 0x17
        /*002a*/ 	.short	(.L_7737 - .L_7736)
.L_7736:
        /*002c*/ 	.word	0x00000000
        /*0030*/ 	.short	0x0000
        /*0032*/ 	.short	0x0000
        /*0034*/ 	.byte	0x00, 0xf0, 0x11, 0x00


	//----- nvinfo : EIATTR_SPARSE_MMA_MASK
	.align		4
.L_7737:
        /*0038*/ 	.byte	0x03, 0x50
        /*003a*/ 	.short	0x0000


	//----- nvinfo : EIATTR_MAXREG_COUNT
	.align		4
        /*003c*/ 	.byte	0x03, 0x1b
        /*003e*/ 	.short	0x00ff


	//----- nvinfo : EIATTR_MERCURY_ISA_VERSION
	.align		4
        /*0040*/ 	.byte	0x03, 0x5f
        /*0042*/ 	.short	0x0101


	//----- nvinfo : EIATTR_VRC_CTA_INIT_COUNT
	.align		4
        /*0044*/ 	.byte	0x02, 0x4a
	.zero		1
	.zero		1


	//----- nvinfo : EIATTR_EXIT_INSTR_OFFSETS
	.align		4
        /*0048*/ 	.byte	0x04, 0x1c
        /*004a*/ 	.short	(.L_7739 - .L_7738)


	//   ....[0]....
.L_7738:
        /*004c*/ 	.word	0x00001d50


	//   ....[1]....
        /*0050*/ 	.word	0x00001db0


	//   ....[2]....
        /*0054*/ 	.word	0x000033f0


	//----- nvinfo : EIATTR_MAX_THREADS
	.align		4
.L_7739:
        /*0058*/ 	.byte	0x04, 0x05
        /*005a*/ 	.short	(.L_7741 - .L_7740)
.L_7740:
        /*005c*/ 	.word	0x00000080
        /*0060*/ 	.word	0x00000001
        /*0064*/ 	.word	0x00000001


	//----- nvinfo : EIATTR_CRS_STACK_SIZE
	.align		4
.L_7741:
        /*0068*/ 	.byte	0x04, 0x1e
        /*006a*/ 	.short	(.L_7743 - .L_7742)
.L_7742:
        /*006c*/ 	.word	0x00000000


	//----- nvinfo : EIATTR_CBANK_PARAM_SIZE
	.align		4
.L_7743:
        /*0070*/ 	.byte	0x03, 0x19
        /*0072*/ 	.short	0x0020


	//----- nvinfo : EIATTR_PARAM_CBANK
	.align		4
        /*0074*/ 	.byte	0x04, 0x0a
        /*0076*/ 	.short	(.L_7745 - .L_7744)
	.align		4
.L_7744:
        /*0078*/ 	.word	index@(.nv.constant0._ZN2at6native29vectorized_elementwise_kernelILi2EZNS0_50_GLOBAL__N__2680c7bb_12_PowKernel_cu_7dd49032_317029pow_tensor_scalar_kernel_implIhhEEvRNS_18TensorIteratorBaseET0_EUlhE1_St5arrayIPcLm2EEEEviS6_T1_)
        /*007c*/ 	.short	0x0380
        /*007e*/ 	.short	0x0020


	//----- nvinfo : EIATTR_SW_WAR
	.align		4
.L_7745:
        /*0080*/ 	.byte	0x04, 0x36
        /*0082*/ 	.short	(.L_7747 - .L_7746)
.L_7746:
        /*0084*/ 	.word	0x00000008
.L_7747:


//--------------------- .nv.info._ZN2at6native29vectorized_elementwise_kernelILi4EZNS0_50_GLOBAL__N__2680c7bb_12_PowKernel_cu_7dd49032_317029pow_tensor_scalar_kernel_implIhhEEvRNS_18TensorIteratorBaseET0_EUlhE1_St5arrayIPcLm2EEEEviS6_T1_ --------------------------
	.section	.nv.info._ZN2at6native29vectorized_elementwise_kernelILi4EZNS0_50_GLOBAL__N__2680c7bb_12_PowKernel_cu_7dd49032_317029pow_tensor_scalar_kernel_implIhhEEvRNS_18TensorIteratorBaseET0_EUlhE1_St5arrayIPcLm2EEEEviS6_T1_,"",@"SHT_CUDA_INFO"
	.sectionflags	@""
	.align	4


	//----- nvinfo : EIATTR_CUDA_API_VERSION
	.align		4
        /*0000*/ 	.byte	0x04, 0x37
        /*0002*/ 	.short	(.L_7749 - .L_7748)
.L_7748:
        /*0004*/ 	.word	0x00000082


	//----- nvinfo : EIATTR_KPARAM_INFO
	.align		4
.L_7749:
        /*0008*/ 	.byte	0x04, 0x17
        /*000a*/ 	.short	(.L_7751 - .L_7750)
.L_7750:
        /*000c*/ 	.word	0x00000000
        /*0010*/ 	.short	0x0002
        /*0012*/ 	.short	0x0010
        /*0014*/ 	.byte	0x00, 0xf0, 0x41, 0x00


	//----- nvinfo : EIATTR_KPARAM_INFO
	.align		4
.L_7751:
        /*0018*/ 	.byte	0x04, 0x17
        /*001a*/ 	.short	(.L_7753 - .L_7752)
.L_7752:
        /*001c*/ 	.word	0x00000000
        /*0020*/ 	.short	0x0001
        /*0022*/ 	.short	0x0008
        /*0024*/ 	.byte	0x00, 0xf0, 0x21, 0x00


	//----- nvinfo : EIATTR_KPARAM_INFO
	.align		4
.L_7753:
        /*0028*/ 	.byte	0x04, 0x17
        /*002a*/ 	.short	(.L_7755 - .L_7754)
.L_7754:
        /*002c*/ 	.word	0x00000000
        /*0030*/ 	.short	0x0000
        /*0032*/ 	.short	0x0000
        /*0034*/ 	.byte	0x00, 0xf0, 0x11, 0x00


	//----- nvinfo : EIATTR_SPARSE_MMA_MASK
	.align		4
.L_7755:
        /*0038*/ 	.byte	0x03, 0x50
        /*003a*/ 	.short	0x0000


	//----- nvinfo : EIATTR_MAXREG_COUNT
	.align		4
        /*003c*/ 	.byte	0x03, 0x1b
        /*003e*/ 	.short	0x00ff


	//----- nvinfo : EIATTR_MERCURY_ISA_VERSION
	.align		4
        /*0040*/ 	.byte	0x03, 0x5f
        /*0042*/ 	.short	0x0101


	//----- nvinfo : EIATTR_VRC_CTA_INIT_COUNT
	.align		4
        /*0044*/ 	.byte	0x02, 0x4a
	.zero		1
	.zero		1


	//----- nvinfo : EIATTR_EXIT_INSTR_OFFSETS
	.align		4
        /*0048*/ 	.byte	0x04, 0x1c
        /*004a*/ 	.short	(.L_7757 - .L_7756)


	//   ....[0]....
.L_7756:
        /*004c*/ 	.word	0x00001d50


	//   ....[1]....
        /*0050*/ 	.word	0x00001db0


	//   ....[2]....
        /*0054*/ 	.word	0x000033e0


	//----- nvinfo : EIATTR_MAX_THREADS
	.align		4
.L_7757:
        /*0058*/ 	.byte	0x04, 0x05
        /*005a*/ 	.short	(.L_7759 - .L_7758)
.L_7758:
        /*005c*/ 	.word	0x00000080
        /*0060*/ 	.word	0x00000001
        /*0064*/ 	.word	0x00000001


	//----- nvinfo : EIATTR_CRS_STACK_SIZE
	.align		4
.L_7759:
        /*0068*/ 	.byte	0x04, 0x1e
        /*006a*/ 	.short	(.L_7761 - .L_7760)
.L_7760:
        /*006c*/ 	.word	0x00000000


	//----- nvinfo : EIATTR_CBANK_PARAM_SIZE
	.align		4
.L_7761:
        /*0070*/ 	.byte	0x03, 0x19
        /*0072*/ 	.short	0x0020


	//----- nvinfo : EIATTR_PARAM_CBANK
	.align		4
        /*0074*/ 	.byte	0x04, 0x0a
        /*0076*/ 	.short	(.L_7763 - .L_7762)
	.align		4
.L_7762:
        /*0078*/ 	.word	index@(.nv.constant0._ZN2at6native29vectorized_elementwise_kernelILi4EZNS0_50_GLOBAL__N__2680c7bb_12_PowKernel_cu_7dd49032_317029pow_tensor_scalar_kernel_implIhhEEvRNS_18TensorIteratorBaseET0_EUlhE1_St5arrayIPcLm2EEEEviS6_T1_)
        /*007c*/ 	.short	0x0380
        /*007e*/ 	.short	0x0020


	//----- nvinfo : EIATTR_SW_WAR
	.align		4
.L_7763:
        /*0080*/ 	.byte	0x04, 0x36
        /*0082*/ 	.short	(.L_7765 - .L_7764)
.L_7764:
        /*0084*/ 	.word	0x00000008
.L_7765:


//--------------------- .nv.info._ZN2at6native29vectorized_elementwise_kernelILi8EZNS0_50_GLOBAL__N__2680c7bb_12_PowKernel_cu_7dd49032_317029pow_tensor_scalar_kernel_implIhhEEvRNS_18TensorIteratorBaseET0_EUlhE1_St5arrayIPcLm2EEEEviS6_T1_ --------------------------
	.section	.nv.info._ZN2at6native29vectorized_elementwise_kernelILi8EZNS0_50_GLOBAL__N__2680c7bb_12_PowKernel_cu_7dd49032_317029pow_tensor_scalar_kernel_implIhhEEvRNS_18TensorIteratorBaseET0_EUlhE1_St5arrayIPcLm2EEEEviS6_T1_,"",@"SHT_CUDA_INFO"
	.sectionflags	@""
	.align	4


	//----- nvinfo : EIATTR_CUDA_API_VERSION
	.align		4
        /*0000*/ 	.byte	0x04, 0x37
        /*0002*/ 	.short	(.L_7767 - .L_7766)
.L_7766:
        /*0004*/ 	.word	0x00000082


	//----- nvinfo : EIATTR_KPARAM_INFO
	.align		4
.L_7767:
        /*0008*/ 	.byte	0x04, 0x17
        /*000a*/ 	.short	(.L_7769 - .L_7768)
.L_7768:
        /*000c*/ 	.word	0x00000000
        /*0010*/ 	.short	0x0002
        /*0012*/ 	.short	0x0010
        /*0014*/ 	.byte	0x00, 0xf0, 0x41, 0x00


	//----- nvinfo : EIATTR_KPARAM_INFO
	.align		4
.L_7769:
        /*0018*/ 	.byte	0x04, 0x17
        /*001a*/ 	.short	(.L_7771 - .L_7770)
.L_7770:
        /*001c*/ 	.word	0x00000000
        /*0020*/ 	.short	0x0001
        /*0022*/ 	.short	0x0008
        /*0024*/ 	.byte	0x00, 0xf0, 0x21, 0x00


	//----- nvinfo : EIATTR_KPARAM_INFO
	.align		4
.L_7771:
        /*0028*/ 	.byte	0x04, 0x17
        /*002a*/ 	.short	(.L_7773 - .L_7772)
.L_7772:
        /*002c*/ 	.word	0x00000000
        /*0030*/ 	.short	0x0000
        /*0032*/ 	.short	0x0000
        /*0034*/ 	.byte	0x00, 0xf0, 0x11, 0x00


	//----- nvinfo : EIATTR_SPARSE_MMA_MASK
	.align		4
.L_7773:
        /*0038*/ 	.byte	0x03, 0x50
        /*003a*/ 	.short	0x0000


	//----- nvinfo : EIATTR_MAXREG_COUNT
	.align		4
        /*003c*/ 	.byte	0x03, 0x1b
        /*003e*/ 	.short	0x00ff


	//----- nvinfo : EIATTR_MERCURY_ISA_VERSION
	.align		4
        /*0040*/ 	.byte	0x03, 0x5f
        /*0042*/ 	.short	0x0101


	//----- nvinfo : EIATTR_VRC_CTA_INIT_COUNT
	.align		4
        /*0044*/ 	.byte	0x02, 0x4a
	.zero		1
	.zero		1


	//----- nvinfo : EIATTR_EXIT_INSTR_OFFSETS
	.align		4
        /*0048*/ 	.byte	0x04, 0x1c
        /*004a*/ 	.short	(.L_7775 - .L_7774)


	//   ....[0]....
.L_7774:
        /*004c*/ 	.word	0x00000010


	//----- nvinfo : EIATTR_MAX_THREADS
	.align		4
.L_7775:
        /*0050*/ 	.byte	0x04, 0x05
        /*0052*/ 	.short	(.L_7777 - .L_7776)
.L_7776:
        /*0054*/ 	.word	0x00000080
        /*0058*/ 	.word	0x00000001
        /*005c*/ 	.word	0x00000001


	//----- nvinfo : EIATTR_CBANK_PARAM_SIZE
	.align		4
.L_7777:
        /*0060*/ 	.byte	0x03, 0x19
        /*0062*/ 	.short	0x0020


	//----- nvinfo : EIATTR_PARAM_CBANK
	.align		4
        /*0064*/ 	.byte	0x04, 0x0a
        /*0066*/ 	.short	(.L_7779 - .L_7778)
	.align		4
.L_7778:
        /*0068*/ 	.word	index@(.nv.constant0._ZN2at6native29vectorized_elementwise_kernelILi8EZNS0_50_GLOBAL__N__2680c7bb_12_PowKernel_cu_7dd49032_317029pow_tensor_scalar_kernel_implIhhEEvRNS_18TensorIteratorBaseET0_EUlhE1_St5arrayIPcLm2EEEEviS6_T1_)
        /*006c*/ 	.short	0x0380
        /*006e*/ 	.short	0x0020


	//----- nvinfo : EIATTR_SW_WAR
	.align		4
.L_7779:
        /*0070*/ 	.byte	0x04, 0x36
        /*0072*/ 	.short	(.L_7781 - .L_7780)
.L_7780:
        /*0074*/ 	.word	0x00000008
.L_7781:


//--------------------- .nv.info._ZN2at6native18elementwise_kernelILi128ELi4EZNS0_15gpu_kernel_implIZNS0_50_GLOBAL__N__2680c7bb_12_PowKernel_cu_7dd49032_317029pow_tensor_scalar_kernel_implIhhEEvRNS_18TensorIteratorBaseET0_EUlhE0_EEvS6_RKT_EUliE_EEviT1_ --------------------------
	.section	.nv.info._ZN2at6native18elementwise_kernelILi128ELi4EZNS0_15gpu_kernel_implIZNS0_50_GLOBAL__N__2680c7bb_12_PowKernel_cu_7dd49032_317029pow_tensor_scalar_kernel_implIhhEEvRNS_18TensorIteratorBaseET0_EUlhE0_EEvS6_RKT_EUliE_EEviT1_,"",@"SHT_CUDA_INFO"
	.sectionflags	@""
	.align	4


	//----- nvinfo : EIATTR_CUDA_API_VERSION
	.align		4
        /*0000*/ 	.byte	0x04, 0x37
        /*0002*/ 	.short	(.L_7783 - .L_7782)
.L_7782:
        /*0004*/ 	.word	0x00000082


	//----- nvinfo : EIATTR_KPARAM_INFO
	.align		4
.L_7783:
        /*0008*/ 	.byte	0x04, 0x17
        /*000a*/ 	.short	(.L_7785 - .L_7784)
.L_7784:
        /*000c*/ 	.word	0x00000000
        /*0010*/ 	.short	0x0001
        /*0012*/ 	.short	0x0008
        /*0014*/ 	.byte	0x00, 0xf0, 0x81, 0x08


	//----- nvinfo : EIATTR_KPARAM_INFO
	.align		4
.L_7785:
        /*0018*/ 	.byte	0x04, 0x17
        /*001a*/ 	.short	(.L_7787 - .L_7786)
.L_7786:
        /*001c*/ 	.word	0x00000000
        /*0020*/ 	.short	0x0000
        /*0022*/ 	.short	0x0000
        /*0024*/ 	.byte	0x00, 0xf0, 0x11, 0x00


	//----- nvinfo : EIATTR_SPARSE_MMA_MASK
	.align		4
.L_7787:
        /*0028*/ 	.byte	0x03, 0x50
        /*002a*/ 	.short	0x0000


	//----- nvinfo : EIATTR_MAXREG_COUNT
	.align		4
        /*002c*/ 	.byte	0x03, 0x1b
        /*002e*/ 	.short	0x0080


	//----- nvinfo : EIATTR_EXTERNS
	.align		4
        /*0030*/ 	.byte	0x04, 0x0f
        /*0032*/ 	.short	(.L_7789 - .L_7788)


	//   ....[0]....
	.align		4
.L_7788:
        /*0034*/ 	.word	index@(__assertfail)


	//----- nvinfo : EIATTR_MERCURY_ISA_VERSION
	.align		4
.L_7789:
        /*0038*/ 	.byte	0x03, 0x5f
        /*003a*/ 	.short	0x0101


	//----- nvinfo : EIATTR_VRC_CTA_INIT_COUNT
	.align		4
        /*003c*/ 	.byte	0x02, 0x4a
	.zero		1
	.zero		1


	//----- nvinfo : EIATTR_SYSCALL_OFFSETS
	.align		4
        /*0040*/ 	.byte	0x04, 0x46
        /*0042*/ 	.short	(.L_7791 - .L_7790)


	//   ....[0]....
.L_7790:
        /*0044*/ 	.word	0x00002160


	//   ....[1]....
        /*0048*/ 	.word	0x00002fb0


	//   ....[2]....
        /*004c*/ 	.word	0x000052d0


	//   ....[3]....
        /*0050*/ 	.word	0x00005f70


	//   ....[4]....
        /*0054*/ 	.word	0x00008370


	//   ....[5]....
        /*0058*/ 	.word	0x00009010


	//   ....[6]....
        /*005c*/ 	.word	0x0000b420


	//   ....[7]....
        /*0060*/ 	.word	0x0000c080


	//----- nvinfo : EIATTR_EXIT_INSTR_OFFSETS
	.align		4
.L_7791:
        /*0064*/ 	.byte	0x04, 0x1c
        /*0066*/ 	.short	(.L_7793 - .L_7792)


	//   ....[0]....
.L_7792:
        /*0068*/ 	.word	0x000092d0


	//   ....[1]....
        /*006c*/ 	.word	0x0000b580


	//   ....[2]....
        /*0070*/ 	.word	0x0000b5a0


	//   ....[3]....
        /*0074*/ 	.word	0x0000b640


	//   ....[4]....
        /*0078*/ 	.word	0x0000b670


	//   ....[5]....
        /*007c*/ 	.word	0x0000b6a0


	//   ....[6]....
        /*0080*/ 	.word	0x0000b740


	//   ....[7]....
        /*0084*/ 	.word	0x0000b790


	//   ....[8]....
        /*0088*/ 	.word	0x0000b840


	//   ....[9]....
        /*008c*/ 	.word	0x0000b8a0


	//   ....[10]....
        /*0090*/ 	.word	0x0000b8e0


	//   ....[11]....
        /*0094*/ 	.word	0x0000b9b0


	//   ....[12]....
        /*0098*/ 	.word	0x0000bb00


	//   ....[13]....
        /*009c*/ 	.word	0x0000bc50


	//   ....[14]....
        /*00a0*/ 	.word	0x0000bdc0


	//   ....[15]....
        /*00a4*/ 	.word	0x0000be00


	//   ....[16]....
        /*00a8*/ 	.word	0x0000be30


	//   ....[17]....
        /*00ac*/ 	.word	0x0000bed0


	//   ....[18]....
        /*00b0*/ 	.word	0x0000bf20


	//   ....[19]....
        /*00b4*/ 	.word	0x0000c090


	//   ....[20]....
        /*00b8*/ 	.word	0x0000c180


	//   ....[21]....
        /*00bc*/ 	.word	0x0000c230


	//   ....[22]....
        /*00c0*/ 	.word	0x0000c260


	//   ....[23]....
        /*00c4*/ 	.word	0x0000c2b0


	//   ....[24]....
        /*00c8*/ 	.word	0x0000c300


	//----- nvinfo : EIATTR_MAX_THREADS
	.align		4
.L_7793:
        /*00cc*/ 	.byte	0x04, 0x05
        /*00ce*/ 	.short	(.L_7795 - .L_7794)
.L_7794:
        /*00d0*/ 	.word	0x00000080
        /*00d4*/ 	.word	0x00000001
        /*00d8*/ 	.word	0x00000001


	//----- nvinfo : EIATTR_CRS_STACK_SIZE
	.align		4
.L_7795:
        /*00dc*/ 	.byte	0x04, 0x1e
        /*00de*/ 	.short	(.L_7797 - .L_7796)
.L_7796:
        /*00e0*/ 	.word	0x00000000


	//----- nvinfo : EIATTR_CBANK_PARAM_SIZE
	.align		4
.L_7797:
        /*00e4*/ 	.byte	0x03, 0x19
        /*00e6*/ 	.short	0x0228


	//----- nvinfo : EIATTR_PARAM_CBANK
	.align		4
        /*00e8*/ 	.byte	0x04, 0x0a
        /*00ea*/ 	.short	(.L_7799 - .L_7798)
	.align		4
.L_7798:
        /*00ec*/ 	.word	index@(.nv.constant0._ZN2at6native18elementwise_kernelILi128ELi4EZNS0_15gpu_kernel_implIZNS0_50_GLOBAL__N__2680c7bb_12_PowKernel_cu_7dd49032_317029pow_tensor_scalar_kernel_implIhhEEvRNS_18TensorIteratorBaseET0_EUlhE0_EEvS6_RKT_EUliE_EEviT1_)
        /*00f0*/ 	.short	0x0380
        /*00f2*/ 	.short	0x0228


	//----- nvinfo : EIATTR_SW_WAR
	.align		4
.L_7799:
        /*00f4*/ 	.byte	0x04, 0x36
        /*00f6*/ 	.short	(.L_7801 - .L_7800)
.L_7800:
        /*00f8*/ 	.word	0x00000008
.L_7801:


//--------------------- .nv.info._ZN2at6native27unrolled_elementwise_kernelIZNS0_50_GLOBAL__N__2680c7bb_12_PowKernel_cu_7dd49032_317029pow_tensor_scalar_kernel_implIhhEEvRNS_18TensorIteratorBaseET0_EUlhE0_St5arrayIPcLm2EELi4E23TrivialOffsetCalculatorILi1EjESC_NS0_6memory12LoadWithCastILi1EEENSD_13StoreWithCastILi1EEEEEviT_S6_T2_T3_T4_T5_ --------------------------
	.section	.nv.info._ZN2at6native27unrolled_elementwise_kernelIZNS0_50_GLOBAL__N__2680c7bb_12_PowKernel_cu_7dd49032_317029pow_tensor_scalar_kernel_implIhhEEvRNS_18TensorIteratorBaseET0_EUlhE0_St5arrayIPcLm2EELi4E23TrivialOffsetCalculatorILi1EjESC_NS0_6memory12LoadWithCastILi1EEENSD_13StoreWithCastILi1EEEEEviT_S6_T2_T3_T4_T5_,"",@"SHT_CUDA_INFO"
	.sectionflags	@""
	.align	4


	//----- nvinfo : EIATTR_CUDA_API_VERSION
	.align		4
        /*0000*/ 	.byte	0x04, 0x37
        /*0002*/ 	.short	(.L_7803 - .L_7802)
.L_7802:
        /*0004*/ 	.word	0x00000082


	//----- nvinfo : EIATTR_KPARAM_INFO
	.align		4
.L_7803:
        /*0008*/ 	.byte	0x04, 0x17
        /*000a*/ 	.short	(.L_7805 - .L_7804)
.L_7804:
        /*000c*/ 	.word	0x00000000
        /*0010*/ 	.short	0x0006
        /*0012*/ 	.short	0x002c
        /*0014*/ 	.byte	0x00, 0xf0, 0x21, 0x00


	//----- nvinfo : EIATTR_KPARAM_INFO
	.align		4
.L_7805:
        /*0018*/ 	.byte	0x04, 0x17
        /*001a*/ 	.short	(.L_7807 - .L_7806)
.L_7806:
        /*001c*/ 	.word	0x00000000
        /*0020*/ 	.short	0x0005
        /*0022*/ 	.short	0x0024
        /*0024*/ 	.byte	0x00, 0xf0, 0x21, 0x00


	//----- nvinfo : EIATTR_KPARAM_INFO
	.align		4
.L_7807:
        /*0028*/ 	.byte	0x04, 0x17
        /*002a*/ 	.short	(.L_7809 - .L_7808)
.L_7808:
        /*002c*/ 	.word	0x00000000
        /*0030*/ 	.short	0x0004
        /*0032*/ 	.short	0x0021
        /*0034*/ 	.byte	0x00, 0xf0, 0x05, 0x00


	//----- nvinfo : EIATTR_KPARAM_INFO
	.align		4
.L_7809:
        /*0038*/ 	.byte	0x04, 0x17
        /*003a*/ 	.short	(.L_7811 - .L_7810)
.L_7810:
        /*003c*/ 	.word	0x00000000
        /*0040*/ 	.short	0x0003
        /*0042*/ 	.short	0x0020
        /*0044*/ 	.byte	0x00, 0xf0, 0x05, 0x00


	//----- nvinfo : EIATTR_KPARAM_INFO
	.align		4
.L_7811:
        /*0048*/ 	.byte	0x04, 0x17
        /*004a*/ 	.short	(.L_7813 - .L_7812)
.L_7812:
        /*004c*/ 	.word	0x00000000
        /*0050*/ 	.short	0x0002
        /*0052*/ 	.short	0x0010
        /*0054*/ 	.byte	0x00, 0xf0, 0x41, 0x00


	//----- nvinfo : EIATTR_KPARAM_INFO
	.align		4
.L_7813:
        /*0058*/ 	.byte	0x04, 0x17
        /*005a*/ 	.short	(.L_7815 - .L_7814)
.L_7814:
        /*005c*/ 	.word	0x00000000
        /*0060*/ 	.short	0x0001
        /*0062*/ 	.short	0x0008
        /*0064*/ 	.byte	0x00, 0xf0, 0x21, 0x00


	//----- nvinfo : EIATTR_KPARAM_INFO
	.align		4
.L_7815:
        /*0068*/ 	.byte	0x04, 0x17
        /*006a*/ 	.short	(.L_7817 - .L_7816)
.L_7816:
        /*006c*/ 	.word	0x00000000
        /*0070*/ 	.short	0x0000
        /*0072*/ 	.short	0x0000
        /*0074*/ 	.byte	0x00, 0xf0, 0x11, 0x00


	//----- nvinfo : EIATTR_SPARSE_MMA_MASK
	.align		4
.L_7817:
        /*0078*/ 	.byte	0x03, 0x50
        /*007a*/ 	.short	0x0000


	//----- nvinfo : EIATTR_MAXREG_COUNT
	.align		4
        /*007c*/ 	.byte	0x03, 0x1b
        /*007e*/ 	.short	0x00ff


	//----- nvinfo : EIATTR_EXTERNS
	.align		4
        /*0080*/ 	.byte	0x04, 0x0f
        /*0082*/ 	.short	(.L_7819 - .L_7818)


	//   ....[0]....
	.align		4
.L_7818:
        /*0084*/ 	.word	index@(__assertfail)


	//----- nvinfo : EIATTR_MERCURY_ISA_VERSION
	.align		4
.L_7819:
        /*0088*/ 	.byte	0x03, 0x5f
        /*008a*/ 	.short	0x0101


	//----- nvinfo : EIATTR_VRC_CTA_INIT_COUNT
	.align		4
        /*008c*/ 	.byte	0x02, 0x4a
	.zero		1
	.zero		1


	//----- nvinfo : EIATTR_SYSCALL_OFFSETS
	.align		4
        /*0090*/ 	.byte	0x04, 0x46
        /*0092*/ 	.short	(.L_7821 - .L_7820)


	//   ....[0]....
.L_7820:
        /*0094*/ 	.word	0x00000e70


	//   ....[1]....
        /*0098*/ 	.word	0x00001e60


	//   ....[2]....
        /*009c*/ 	.word	0x00002d90


	//   ....[3]....
        /*00a0*/ 	.word	0x00003cc0


	//   ....[4]....
        /*00a4*/ 	.word	0x00004c10


	//   ....[5]....
        /*00a8*/ 	.word	0x00005a10


	//   ....[6]....
        /*00ac*/ 	.word	0x00006910


	//   ....[7]....
        /*00b0*/ 	.word	0x000077e0


	//----- nvinfo : EIATTR_EXIT_INSTR_OFFSETS
	.align		4
.L_7821:
        /*00b4*/ 	.byte	0x04, 0x1c
        /*00b6*/ 	.short	(.L_7823 - .L_7822)


	//   ....[0]....
.L_7822:
        /*00b8*/ 	.word	0x00006bc0


	//   ....[1]....
        /*00bc*/ 	.word	0x00006cf0


	//   ....[2]....
        /*00c0*/ 	.word	0x00006d10


	//   ....[3]....
        /*00c4*/ 	.word	0x00006db0


	//   ....[4]....
        /*00c8*/ 	.word	0x00006de0


	//   ....[5]....
        /*00cc*/ 	.word	0x00006e10


	//   ....[6]....
        /*00d0*/ 	.word	0x00006eb0


	//   ....[7]....
        /*00d4*/ 	.word	0x00006f00


	//   ....[8]....
        /*00d8*/ 	.word	0x00006fb0


	//   ....[9]....
        /*00dc*/ 	.word	0x00007010


	//   ....[10]....
        /*00e0*/ 	.word	0x00007050


	//   ....[11]....
        /*00e4*/ 	.word	0x00007120


	//   ....[12]....
        /*00e8*/ 	.word	0x00007270


	//   ....[13]....
        /*00ec*/ 	.word	0x000073c0


	//   ....[14]....
        /*00f0*/ 	.word	0x00007520


	//   ....[15]....
        /*00f4*/ 	.word	0x00007560


	//   ....[16]....
        /*00f8*/ 	.word	0x00007590


	//   ....[17]....
        /*00fc*/ 	.word	0x00007630


	//   ....[18]....
        /*0100*/ 	.word	0x00007680


	//   ....[19]....
        /*0104*/ 	.word	0x000077f0


	//   ....[20]....
        /*0108*/ 	.word	0x000078e0


	//   ....[21]....
        /*010c*/ 	.word	0x00007990


	//   ....[22]....
        /*0110*/ 	.word	0x000079c0


	//   ....[23]....
        /*0114*/ 	.word	0x00007a10


	//   ....[24]....
        /*0118*/ 	.word	0x00007a60


	//----- nvinfo : EIATTR_MAX_THREADS
	.align		4
.L_7823:
        /*011c*/ 	.byte	0x04, 0x05
        /*011e*/ 	.short	(.L_7825 - .L_7824)
.L_7824:
        /*0120*/ 	.word	0x00000080
        /*0124*/ 	.word	0x00000001
        /*0128*/ 	.word	0x00000001


	//----- nvinfo : EIATTR_CRS_STACK_SIZE
	.align		4
.L_7825:
        /*012c*/ 	.byte	0x04, 0x1e
        /*012e*/ 	.short	(.L_7827 - .L_7826)
.L_7826:
        /*0130*/ 	.word	0x00000000


	//----- nvinfo : EIATTR_CBANK_PARAM_SIZE
	.align		4
.L_7827:
        /*0134*/ 	.byte	0x03, 0x19
        /*0136*/ 	.short	0x0034


	//----- nvinfo : EIATTR_PARAM_CBANK
	.align		4
        /*0138*/ 	.byte	0x04, 0x0a
        /*013a*/ 	.short	(.L_7829 - .L_7828)
	.align		4
.L_7828:
        /*013c*/ 	.word	index@(.nv.constant0._ZN2at6native27unrolled_elementwise_kernelIZNS0_50_GLOBAL__N__2680c7bb_12_PowKernel_cu_7dd49032_317029pow_tensor_scalar_kernel_implIhhEEvRNS_18TensorIteratorBaseET0_EUlhE0_St5arrayIPcLm2EELi4E23TrivialOffsetCalculatorILi1EjESC_NS0_6memory12LoadWithCastILi1EEENSD_13StoreWithCastILi1EEEEEviT_S6_T2_T3_T4_T5_)
        /*0140*/ 	.short	0x0380
        /*0142*/ 	.short	0x0034


	//----- nvinfo : EIATTR_SW_WAR
	.align		4
.L_7829:
        /*0144*/ 	.byte	0x04, 0x36
        /*0146*/ 	.short	(.L_7831 - .L_7830)
.L_7830:
        /*0148*/ 	.word	0x00000008
.L_7831:


//--------------------- .nv.info._ZN2at6native18elementwise_kernelILi128ELi4EZNS0_22gpu_kernel_impl_nocastIZNS0_50_GLOBAL__N__2680c7bb_12_PowKernel_cu_7dd49032_317029pow_tensor_scalar_kernel_implIhhEEvRNS_18TensorIteratorBaseET0_EUlhE0_EEvS6_RKT_EUliE_EEviT1_ --------------------------
	.section	.nv.info._ZN2at6native18elementwise_kernelILi128ELi4EZNS0_22gpu_kernel_impl_nocastIZNS0_50_GLOBAL__N__2680c7bb_12_PowKernel_cu_7dd49032_317029pow_tensor_scalar_kernel_implIhhEEvRNS_18TensorIteratorBaseET0_EUlhE0_EEvS6_RKT_EUliE_EEviT1_,"",@"SHT_CUDA_INFO"
	.sectionflags	@""
	.align	4


	//----- nvinfo : EIATTR_CUDA_API_VERSION
	.align		4
        /*0000*/ 	.byte	0x04, 0x37
        /*0002*/ 	.short	(.L_7833 - .L_7832)
.L_7832:
        /*0004*/ 	.word	0x00000082


	//----- nvinfo : EIATTR_KPARAM_INFO
	.align		4
.L_7833:
        /*0008*/ 	.byte	0x04, 0x17
        /*000a*/ 	.short	(.L_7835 - .L_7834)
.L_7834:
        /*000c*/ 	.word	0x00000000
        /*0010*/ 	.short	0x0001
        /*0012*/ 	.short	0x0008
        /*0014*/ 	.byte	0x00, 0xf0, 0x61, 0x08


	//----- nvinfo : EIATTR_KPARAM_INFO
	.align		4
.L_7835:
        /*0018*/ 	.byte	0x04, 0x17
        /*001a*/ 	.short	(.L_7837 - .L_7836)
.L_7836:
        /*001c*/ 	.word	0x00000000
        /*0020*/ 	.short	0x0000
        /*0022*/ 	.short	0x0000
        /*0024*/ 	.byte	0x00, 0xf0, 0x11, 0x00


	//----- nvinfo : EIATTR_SPARSE_MMA_MASK
	.align		4
.L_7837:
        /*0028*/ 	.byte	0x03, 0x50
        /*002a*/ 	.short	0x0000


	//----- nvinfo : EIATTR_MAXREG_COUNT
	.align		4
        /*002c*/ 	.byte	0x03, 0x1b
        /*002e*/ 	.short	0x0080


	//----- nvinfo : EIATTR_MERCURY_ISA_VERSION
	.align		4
        /*0030*/ 	.byte	0x03, 0x5f
        /*0032*/ 	.short	0x0101


	//----- nvinfo : EIATTR_VRC_CTA_INIT_COUNT
	.align		4
        /*0034*/ 	.byte	0x02, 0x4a
	.zero		1
	.zero		1


	//----- nvinfo : EIATTR_EXIT_INSTR_OFFSETS
	.align		4
        /*0038*/ 	.byte	0x04, 0x1c
        /*003a*/ 	.short	(.L_7839 - .L_7838)


	//   ....[0]....
.L_7838:
        /*003c*/ 	.word	0x00000300


	//   ....[1]....
        /*0040*/ 	.word	0x00000380


	//   ....[2]....
        /*0044*/ 	.word	0x00003ea0


	//   ....[3]....
        /*0048*/ 	.word	0x000051f0


	//----- nvinfo : EIATTR_MAX_THREADS
	.align		4
.L_7839:
        /*004c*/ 	.byte	0x04, 0x05
        /*004e*/ 	.short	(.L_7841 - .L_7840)
.L_7840:
        /*0050*/ 	.word	0x00000080
        /*0054*/ 	.word	0x00000001
        /*0058*/ 	.word	0x00000001


	//----- nvinfo : EIATTR_CRS_STACK_SIZE
	.align		4
.L_7841:
        /*005c*/ 	.byte	0x04, 0x1e
        /*005e*/ 	.short	(.L_7843 - .L_7842)
.L_7842:
        /*0060*/ 	.word	0x00000000


	//----- nvinfo : EIATTR_CBANK_PARAM_SIZE
	.align		4
.L_7843:
        /*0064*/ 	.byte	0x03, 0x19
        /*0066*/ 	.short	0x0220


	//----- nvinfo : EIATTR_PARAM_CBANK
	.align		4
        /*0068*/ 	.byte	0x04, 0x0a
        /*006a*/ 	.short	(.L_7845 - .L_7844)
	.align		4
.L_7844:
        /*006c*/ 	.word	index@(.nv.constant0._ZN2at6native18elementwise_kernelILi128ELi4EZNS0_22gpu_kernel_impl_nocastIZNS0_50_GLOBAL__N__2680c7bb_12_PowKernel_cu_7dd49032_317029pow_tensor_scalar_kernel_implIhhEEvRNS_18TensorIteratorBaseET0_EUlhE0_EEvS6_RKT_EUliE_EEviT1_)
        /*0070*/ 	.short	0x0380
        /*0072*/ 	.short	0x0220


	//----- nvinfo : EIATTR_SW_WAR
	.align		4
.L_7845:
        /*0074*/ 	.byte	0x04, 0x36
        /*0076*/ 	.short	(.L_7847 - .L_7846)
.L_7846:
        /*0078*/ 	.word	0x00000008
.L_7847:


//--------------------- .nv.info._ZN2at6native27unrolled_elementwise_kernelIZNS0_50_GLOBAL__N__2680c7bb_12_PowKernel_cu_7dd49032_317029pow_tensor_scalar_kernel_implIhhEEvRNS_18TensorIteratorBaseET0_EUlhE0_St5arrayIPcLm2EELi4E23TrivialOffsetCalculatorILi1EjESC_NS0_6memory15LoadWithoutCastENSD_16StoreWithoutCastEEEviT_S6_T2_T3_T4_T5_ --------------------------
	.section	.nv.info._ZN2at6native27unrolled_elementwise_kernelIZNS0_50_GLOBAL__N__2680c7bb_12_PowKernel_cu_7dd49032_317029pow_tensor_scalar_kernel_implIhhEEvRNS_18TensorIteratorBaseET0_EUlhE0_St5arrayIPcLm2EELi4E23TrivialOffsetCalculatorILi1EjESC_NS0_6memory15LoadWithoutCastENSD_16StoreWithoutCastEEEviT_S6_T2_T3_T4_T5_,"",@"SHT_CUDA_INFO"
	.sectionflags	@""
	.align	4


	//----- nvinfo : EIATTR_CUDA_API_VERSION
	.align		4
        /*0000*/ 	.byte	0x04, 0x37
        /*0002*/ 	.short	(.L_7849 - .L_7848)
.L_7848:
        /*0004*/ 	.word	0x00000082


	//----- nvinfo : EIATTR_KPARAM_INFO
	.align		4
.L_7849:
        /*0008*/ 	.byte	0x04, 0x17
        /*000a*/ 	.short	(.L_7851 - .L_7850)
.L_7850:
        /*000c*/ 	.word	0x00000000
        /*0010*/ 	.short	0x0006
        /*0012*/ 	.short	0x0023
        /*0014*/ 	.byte	0x00, 0xf0, 0x05, 0x00


	//----- nvinfo : EIATTR_KPARAM_INFO
	.align		4
.L_7851:
        /*0018*/ 	.byte	0x04, 0x17
        /*001a*/ 	.short	(.L_7853 - .L_7852)
.L_7852:
        /*001c*/ 	.word	0x00000000
        /*0020*/ 	.short	0x0005
        /*0022*/ 	.short	0x0022
        /*0024*/ 	.byte	0x00, 0xf0, 0x05, 0x00


	//----- nvinfo : EIATTR_KPARAM_INFO
	.align		4
.L_7853:
        /*0028*/ 	.byte	0x04, 0x17
        /*002a*/ 	.short	(.L_7855 - .L_7854)
.L_7854:
        /*002c*/ 	.word	0x00000000
        /*0030*/ 	.short	0x0004
        /*0032*/ 	.short	0x0021
        /*0034*/ 	.byte	0x00, 0xf0, 0x05, 0x00


	//----- nvinfo : EIATTR_KPARAM_INFO
	.align		4
.L_7855:
        /*0038*/ 	.byte	0x04, 0x17
        /*003a*/ 	.short	(.L_7857 - .L_7856)
.L_7856:
        /*003c*/ 	.word	0x00000000
        /*0040*/ 	.short	0x0003
        /*0042*/ 	.short	0x0020
        /*0044*/ 	.byte	0x00, 0xf0, 0x05, 0x00


	//----- nvinfo : EIATTR_KPARAM_INFO
	.align		4
.L_7857:
        /*0048*/ 	.byte	0x04, 0x17
        /*004a*/ 	.short	(.L_7859 - .L_7858)
.L_7858:
        /*004c*/ 	.word	0x00000000
        /*0050*/ 	.short	0x0002
        /*0052*/ 	.short	0x0010
        /*0054*/ 	.byte	0x00, 0xf0, 0x41, 0x00


	//----- nvinfo : EIATTR_KPARAM_INFO
	.align		4
.L_7859:
        /*0058*/ 	.byte	0x04, 0x17
        /*005a*/ 	.short	(.L_7861 - .L_7860)
.L_7860:
        /*005c*/ 	.word	0x00000000
        /*0060*/ 	.short	0x0001
        /*0062*/ 	.short	0x0008
        /*0064*/ 	.byte	0x00, 0xf0, 0x21, 0x00


	//----- nvinfo : EIATTR_KPARAM_INFO
	.align		4
.L_7861:
        /*0068*/ 	.byte	0x04, 0x17
        /*006a*/ 	.short	(.L_7863 - .L_7862)
.L_7862:
        /*006c*/ 	.word	0x00000000
        /*0070*/ 	.short	0x0000
        /*0072*/ 	.short	0x0000
        /*0074*/ 	.byte	0x00, 0xf0, 0x11, 0x00


	//----- nvinfo : EIATTR_SPARSE_MMA_MASK
	.align		4
.L_7863:
        /*0078*/ 	.byte	0x03, 0x50
        /*007a*/ 	.short	0x0000


	//----- nvinfo : EIATTR_MAXREG_COUNT
	.align		4
        /*007c*/ 	.byte	0x03, 0x1b
        /*007e*/ 	.short	0x00ff


	//----- nvinfo : EIATTR_MERCURY_ISA_VERSION
	.align		4
        /*0080*/ 	.byte	0x03, 0x5f
        /*0082*/ 	.short	0x0101


	//----- nvinfo : EIATTR_VRC_CTA_INIT_COUNT
	.align		4
        /*0084*/ 	.byte	0x02, 0x4a
	.zero		1
	.zero		1


	//----- nvinfo : EIATTR_EXIT_INSTR_OFFSETS
	.align		4
        /*0088*/ 	.byte	0x04, 0x1c
        /*008a*/ 	.short	(.L_7865 - .L_7864)


	//   ....[0]....
.L_7864:
        /*008c*/ 	.word	0x00000520


	//   ....[1]....
        /*0090*/ 	.word	0x000005c0


	//----- nvinfo : EIATTR_MAX_THREADS
	.align		4
.L_7865:
        /*0094*/ 	.byte	0x04, 0x05
        /*0096*/ 	.short	(.L_7867 - .L_7866)
.L_7866:
        /*0098*/ 	.word	0x00000080
        /*009c*/ 	.word	0x00000001
        /*00a0*/ 	.word	0x00000001


	//----- nvinfo : EIATTR_CRS_STACK_SIZE
	.align		4
.L_7867:
        /*00a4*/ 	.byte	0x04, 0x1e
        /*00a6*/ 	.short	(.L_7869 - .L_7868)
.L_7868:
        /*00a8*/ 	.word	0x00000000


	//----- nvinfo : EIATTR_CBANK_PARAM_SIZE
	.align		4
.L_7869:
        /*00ac*/ 	.byte	0x03, 0x19
        /*00ae*/ 	.short	0x0024


	//----- nvinfo : EIATTR_PARAM_CBANK
	.align		4
        /*00b0*/ 	.byte	0x04, 0x0a
        /*00b2*/ 	.short	(.L_7871 - .L_7870)
	.align		4
.L_7870:
        /*00b4*/ 	.word	index@(.nv.constant0._ZN2at6native27unrolled_elementwise_kernelIZNS0_50_GLOBAL__N__2680c7bb_12_PowKernel_cu_7dd49032_317029pow_tensor_scalar_kernel_implIhhEEvRNS_18TensorIteratorBaseET0_EUlhE0_St5arrayIPcLm2EELi4E23TrivialOffsetCalculatorILi1EjESC_NS0_6memory15LoadWithoutCastENSD_16StoreWithoutCastEEEviT_S6_T2_T3_T4_T5_)
        /*00b8*/ 	.short	0x0380
        /*00ba*/ 	.short	0x0024


	//----- nvinfo : EIATTR_SW_WAR
	.align		4
.L_7871:
        /*00bc*/ 	.byte	0x04, 0x36
        /*00be*/ 	.short	(.L_7873 - .L_7872)
.L_7872:
        /*00c0*/ 	.word	0x00000008
.L_7873:


//--------------------- .nv.info._ZN2at6native29vectorized_elementwise_kernelILi2EZNS0_50_GLOBAL__N__2680c7bb_12_PowKernel_cu_7dd49032_317029pow_tensor_scalar_kernel_implIhhEEvRNS_18TensorIteratorBaseET0_EUlhE0_St5arrayIPcLm2EEEEviS6_T1_ --------------------------
	.section	.nv.info._ZN2at6native29vectorized_elementwise_kernelILi2EZNS0_50_GLOBAL__N__2680c7bb_12_PowKernel_cu_7dd49032_317029pow_tensor_scalar_kernel_implIhhEEvRNS_18TensorIteratorBaseET0_EUlhE0_St5arrayIPcLm2EEEEviS6_T1_,"",@"SHT_CUDA_INFO"
	.sectionflags	@""
	.align	4


	//----- nvinfo : EIATTR_CUDA_API_VERSION
	.align		4
        /*0000*/ 	.byte	0x04, 0x37
        /*0002*/ 	.short	(.L_7875 - .L_7874)
.L_7874:
        /*0004*/ 	.word	0x00000082


	//----- nvinfo : EIATTR_KPARAM_INFO
	.align		4
.L_7875:
        /*0008*/ 	.byte	0x04, 0x17
        /*000a*/ 	.short	(.L_7877 - .L_7876)
.L_7876:
        /*000c*/ 	.word	0x00000000
        /*0010*/ 	.short	0x0002
        /*0012*/ 	.short	0x0010
        /*0014*/ 	.byte	0x00, 0xf0, 0x41, 0x00


	//----- nvinfo : EIATTR_KPARAM_INFO
	.align		4
.L_7877:
        /*0018*/ 	.byte	0x04, 0x17
        /*001a*/ 	.short	(.L_7879 - .L_7878)
.L_7878:
        /*001c*/ 	.word	0x00000000
        /*0020*/ 	.short	0x0001
        /*0022*/ 	.short	0x0008
        /*0024*/ 	.byte	0x00, 0xf0, 0x21, 0x00


	//----- nvinfo : EIATTR_KPARAM_INFO
	.align		4
.L_7879:
        /*0028*/ 	.byte	0x04, 0x17
        /*002a*/ 	.short	(.L_7881 - .L_7880)
.L_7880:
        /*002c*/ 	.word	0x00000000
        /*0030*/ 	.short	0x0000
        /*0032*/ 	.short	0x0000
        /*0034*/ 	.byte	0x00, 0xf0, 0x11, 0x00


	//----- nvinfo : EIATTR_SPARSE_MMA_MASK
	.align		4
.L_7881:
        /*0038*/ 	.byte	0x03, 0x50
        /*003a*/ 	.short	0x0000


	//----- nvinfo : EIATTR_MAXREG_COUNT
	.align		4
        /*003c*/ 	.byte	0x03, 0x1b
        /*003e*/ 	.short	0x00ff


	//----- nvinfo : EIATTR_MERCURY_ISA_VERSION
	.align		4
        /*0040*/ 	.byte	0x03, 0x5f
        /*0042*/ 	.short	0x0101


	//----- nvinfo : EIATTR_VRC_CTA_INIT_COUNT
	.align		4
        /*0044*/ 	.byte	0x02, 0x4a
	.zero		1
	.zero		1


	//----- nvinfo : EIATTR_EXIT_INSTR_OFFSETS
	.align		4
        /*0048*/ 	.byte	0x04, 0x1c
        /*004a*/ 	.short	(.L_7883 - .L_7882)


	//   ....[0]....
.L_7882:
        /*004c*/ 	.word	0x00000a50


	//   ....[1]....
        /*0050*/ 	.word	0x00000b00


	//   ....[2]....
        /*0054*/ 	.word	0x00000eb0


	//----- nvinfo : EIATTR_MAX_THREADS
	.align		4
.L_7883:
        /*0058*/ 	.byte	0x04, 0x05
        /*005a*/ 	.short	(.L_7885 - .L_7884)
.L_7884:
        /*005c*/ 	.word	0x00000080
        /*0060*/ 	.word	0x00000001
        /*0064*/ 	.word	0x00000001


	//----- nvinfo : EIATTR_CRS_STACK_SIZE
	.align		4
.L_7885:
        /*0068*/ 	.byte	0x04, 0x1e
        /*006a*/ 	.short	(.L_7887 - .L_7886)
.L_7886:
        /*006c*/ 	.word	0x00000000


	//----- nvinfo : EIATTR_CBANK_PARAM_SIZE
	.align		4
.L_7887:
        /*0070*/ 	.byte	0x03, 0x19
        /*0072*/ 	.short	0x0020


	//----- nvinfo : EIATTR_PARAM_CBANK
	.align		4
        /*0074*/ 	.byte	0x04, 0x0a
        /*0076*/ 	.short	(.L_7889 - .L_7888)
	.align		4
.L_7888:
        /*0078*/ 	.word	index@(.nv.constant0._ZN2at6native29vectorized_elementwise_kernelILi2EZNS0_50_GLOBAL__N__2680c7bb_12_PowKernel_cu_7dd49032_317029pow_tensor_scalar_kernel_implIhhEEvRNS_18TensorIteratorBaseET0_EUlhE0_St5arrayIPcLm2EEEEviS6_T1_)
        /*007c*/ 	.short	0x0380
        /*007e*/ 	.short	0x0020


	//----- nvinfo : EIATTR_SW_WAR
	.align		4
.L_7889:
        /*0080*/ 	.byte	0x04, 0x36
        /*0082*/ 	.short	(.L_7891 - .L_7890)
.L_7890:
        /*0084*/ 	.word	0x00000008
.L_7891:


//--------------------- .nv.info._ZN2at6native29vectorized_elementwise_kernelILi4EZNS0_50_GLOBAL__N__2680c7bb_12_PowKernel_cu_7dd49032_317029pow_tensor_scalar_kernel_implIhhEEvRNS_18TensorIteratorBaseET0_EUlhE0_St5arrayIPcLm2EEEEviS6_T1_ --------------------------
	.section	.nv.info._ZN2at6native29vectorized_elementwise_kernelILi4EZNS0_50_GLOBAL__N__2680c7bb_12_PowKernel_cu_7dd49032_317029pow_tensor_scalar_kernel_implIhhEEvRNS_18TensorIteratorBaseET0_EUlhE0_St5arrayIPcLm2EEEEviS6_T1_,"",@"SHT_CUDA_INFO"
	.sectionflags	@""
	.align	4


	//----- nvinfo : EIATTR_CUDA_API_VERSION
	.align		4
        /*0000*/ 	.byte	0x04, 0x37
        /*0002*/ 	.short	(.L_7893 - .L_7892)
.L_7892:
        /*0004*/ 	.word	0x00000082


	//----- nvinfo : EIATTR_KPARAM_INFO
	.align		4
.L_7893:
        /*0008*/ 	.byte	0x04, 0x17
        /*000a*/ 	.short	(.L_7895 - .L_7894)
.L_7894:
        /*000c*/ 	.word	0x00000000
        /*0010*/ 	.short	0x0002
        /*0012*/ 	.short	0x0010
        /*0014*/ 	.byte	0x00, 0xf0, 0x41, 0x00


	//----- nvinfo : EIATTR_KPARAM_INFO
	.align		4
.L_7895:
        /*0018*/ 	.byte	0x04, 0x17
        /*001a*/ 	.short	(.L_7897 - .L_7896)
.L_7896:
        /*001c*/ 	.word	0x00000000
        /*0020*/ 	.short	0x0001
        /*0022*/ 	.short	0x0008
        /*0024*/ 	.byte	0x00, 0xf0, 0x21, 0x00


	//----- nvinfo : EIATTR_KPARAM_INFO
	.align		4
.L_7897:
        /*0028*/ 	.byte	0x04, 0x17
        /*002a*/ 	.short	(.L_7899 - .L_7898)
.L_7898:
        /*002c*/ 	.word	0x00000000
        /*0030*/ 	.short	0x0000
        /*0032*/ 	.short	0x0000
        /*0034*/ 	.byte	0x00, 0xf0, 0x11, 0x00


	//----- nvinfo : EIATTR_SPARSE_MMA_MASK
	.align		4
.L_7899:
        /*0038*/ 	.byte	0x03, 0x50
        /*003a*/ 	.short	0x0000


	//----- nvinfo : EIATTR_MAXREG_COUNT
	.align		4
        /*003c*/ 	.byte	0x03, 0x1b
        /*003e*/ 	.short	0x00ff


	//----- nvinfo : EIATTR_MERCURY_ISA_VERSION
	.align		4
        /*0040*/ 	.byte	0x03, 0x5f
        /*0042*/ 	.short	0x0101


	//----- nvinfo : EIATTR_VRC_CTA_INIT_COUNT
	.align		4
        /*0044*/ 	.byte	0x02, 0x4a
	.zero		1
	.zero		1


	//----- nvinfo : EIATTR_EXIT_INSTR_OFFSETS
	.align		4
        /*0048*/ 	.byte	0x04, 0x1c
        /*004a*/ 	.short	(.L_7901 - .L_7900)


	//   ....[0]....
.L_7900:
        /*004c*/ 	.word	0x00000a50


	//   ....[1]....
        /*0050*/ 	.word	0x00000b00


	//   ....[2]....
        /*0054*/ 	.word	0x00000f40


	//----- nvinfo : EIATTR_MAX_THREADS
	.align		4
.L_7901:
        /*0058*/ 	.byte	0x04, 0x05
        /*005a*/ 	.short	(.L_7903 - .L_7902)
.L_7902:
        /*005c*/ 	.word	0x00000080
        /*0060*/ 	.word	0x00000001
        /*0064*/ 	.word	0x00000001


	//----- nvinfo : EIATTR_CRS_STACK_SIZE
	.align		4
.L_7903:
        /*0068*/ 	.byte	0x04, 0x1e
        /*006a*/ 	.short	(.L_7905 - .L_7904)
.L_7904:
        /*006c*/ 	.word	0x00000000


	//----- nvinfo : EIATTR_CBANK_PARAM_SIZE
	.align		4
.L_7905:
        /*0070*/ 	.byte	0x03, 0x19
        /*0072*/ 	.short	0x0020


	//----- nvinfo : EIATTR_PARAM_CBANK
	.align		4
        /*0074*/ 	.byte	0x04, 0x0a
        /*0076*/ 	.short	(.L_7907 - .L_7906)
	.align		4
.L_7906:
        /*0078*/ 	.word	index@(.nv.constant0._ZN2at6native29vectorized_elementwise_kernelILi4EZNS0_50_GLOBAL__N__2680c7bb_12_PowKernel_cu_7dd49032_317029pow_tensor_scalar_kernel_implIhhEEvRNS_18TensorIteratorBaseET0_EUlhE0_St5arrayIPcLm2EEEEviS6_T1_)
        /*007c*/ 	.short	0x0380
        /*007e*/ 	.short	0x0020


	//----- nvinfo : EIATTR_SW_WAR
	.align		4
.L_7907:
        /*0080*/ 	.byte	0x04, 0x36
        /*0082*/ 	.short	(.L_7909 - .L_7908)
.L_7908:
        /*0084*/ 	.word	0x00000008
.L_7909:


//--------------------- .nv.info._ZN2at6native29vectorized_elementwise_kernelILi8EZNS0_50_GLOBAL__N__2680c7bb_12_PowKernel_cu_7dd49032_317029pow_tensor_scalar_kernel_implIhhEEvRNS_18TensorIteratorBaseET0_EUlhE0_St5arrayIPcLm2EEEEviS6_T1_ --------------------------
	.section	.nv.info._ZN2at6native29vectorized_elementwise_kernelILi8EZNS0_50_GLOBAL__N__2680c7bb_12_PowKernel_cu_7dd49032_317029pow_tensor_scalar_kernel_implIhhEEvRNS_18TensorIteratorBaseET0_EUlhE0_St5arrayIPcLm2EEEEviS6_T1_,"",@"SHT_CUDA_INFO"
	.sectionflags	@""
	.align	4


	//----- nvinfo : EIATTR_CUDA_API_VERSION
	.align		4
        /*0000*/ 	.byte	0x04, 0x37
        /*0002*/ 	.short	(.L_7911 - .L_7910)
.L_7910:
        /*0004*/ 	.word	0x00000082


	//----- nvinfo : EIATTR_KPARAM_INFO
	.align		4
.L_7911:
        /*0008*/ 	.byte	0x04, 0x17
        /*000a*/ 	.short	(.L_7913 - .L_7912)
.L_7912:
        /*000c*/ 	.word	0x00000000
        /*0010*/ 	.short	0x0002
        /*0012*/ 	.short	0x0010
        /*0014*/ 	.byte	0x00, 0xf0, 0x41, 0x00


	//----- nvinfo : EIATTR_KPARAM_INFO
	.align		4
.L_7913:
        /*0018*/ 	.byte	0x04, 0x17
        /*001a*/ 	.short	(.L_7915 - .L_7914)
.L_7914:
        /*001c*/ 	.word	0x00000000
        /*0020*/ 	.short	0x0001
        /*0022*/ 	.short	0x0008
        /*0024*/ 	.byte	0x00, 0xf0, 0x21, 0x00


	//----- nvinfo : EIATTR_KPARAM_INFO
	.align		4
.L_7915:
        /*0028*/ 	.byte	0x04, 0x17
        /*002a*/ 	.short	(.L_7917 - .L_7916)
.L_7916:
        /*002c*/ 	.word	0x00000000
        /*0030*/ 	.short	0x0000
        /*0032*/ 	.short	0x0000
        /*0034*/ 	.byte	0x00, 0xf0, 0x11, 0x00


	//----- nvinfo : EIATTR_SPARSE_MMA_MASK
	.align		4
.L_7917:
        /*0038*/ 	.byte	0x03, 0x50
        /*003a*/ 	.short	0x0000


	//----- nvinfo : EIATTR_MAXREG_COUNT
	.align		4
        /*003c*/ 	.byte	0x03, 0x1b
        /*003e*/ 	.short	0x00ff


	//----- nvinfo : EIATTR_MERCURY_ISA_VERSION
	.align		4
        /*0040*/ 	.byte	0x03, 0x5f
        /*0042*/ 	.short	0x0101


	//----- nvinfo : EIATTR_VRC_CTA_INIT_COUNT
	.align		4
        /*0044*/ 	.byte	0x02, 0x4a
	.zero		1
	.zero		1


	//----- nvinfo : EIATTR_EXIT_INSTR_OFFSETS
	.align		4
        /*0048*/ 	.byte	0x04, 0x1c
        /*004a*/ 	.short	(.L_7919 - .L_7918)


	//   ....[0]....
.L_7918:
        /*004c*/ 	.word	0x00000010


	//----- nvinfo : EIATTR_MAX_THREADS
	.align		4
.L_7919:
        /*0050*/ 	.byte	0x04, 0x05
        /*0052*/ 	.short	(.L_7921 - .L_7920)
.L_7920:
        /*0054*/ 	.word	0x00000080
        /*0058*/ 	.word	0x00000001
        /*005c*/ 	.word	0x00000001


	//----- nvinfo : EIATTR_CBANK_PARAM_SIZE
	.align		4
.L_7921:
        /*0060*/ 	.byte	0x03, 0x19
        /*0062*/ 	.short	0x0020


	//----- nvinfo : EIATTR_PARAM_CBANK
	.align		4
        /*0064*/ 	.byte	0x04, 0x0a
        /*0066*/ 	.short	(.L_7923 - .L_7922)
	.align		4
.L_7922:
        /*0068*/ 	.word	index@(.nv.constant0._ZN2at6native29vectorized_elementwise_kernelILi8EZNS0_50_GLOBAL__N__2680c7bb_12_PowKernel_cu_7dd49032_317029pow_tensor_scalar_kernel_implIhhEEvRNS_18TensorIteratorBaseET0_EUlhE0_St5arrayIPcLm2EEEEviS6_T1_)
        /*006c*/ 	.short	0x0380
        /*006e*/ 	.short	0x0020


	//----- nvinfo : EIATTR_SW_WAR
	.align		4
.L_7923:
        /*0070*/ 	.byte	0x04, 0x36
        /*0072*/ 	.short	(.L_7925 - .L_7924)
.L_7924:
        /*0074*/ 	.word	0x00000008
.L_7925:


//--------------------- .nv.info._ZN2at6native18elementwise_kernelILi128ELi4EZNS0_15gpu_kernel_implIZNS0_50_GLOBAL__N__2680c7bb_12_PowKernel_cu_7dd49032_317029pow_tensor_scalar_kernel_implIhhEEvRNS_18TensorIteratorBaseET0_EUlhE_EEvS6_RKT_EUliE_EEviT1_ --------------------------
	.section	.nv.info._ZN2at6native18elementwise_kernelILi128ELi4EZNS0_15gpu_kernel_implIZNS0_50_GLOBAL__N__2680c7bb_12_PowKernel_cu_7dd49032_317029pow_tensor_scalar_kernel_implIhhEEvRNS_18TensorIteratorBaseET0_EUlhE_EEvS6_RKT_EUliE_EEviT1_,"",@"SHT_CUDA_INFO"
	.sectionflags	@""
	.align	4


	//----- nvinfo : EIATTR_CUDA_API_VERSION
	.align		4
        /*0000*/ 	.byte	0x04, 0x37
        /*0002*/ 	.short	(.L_7927 - .L_7926)
.L_7926:
        /*0004*/ 	.word	0x00000082


	//----- nvinfo : EIATTR_KPARAM_INFO
	.align		4
.L_7927:
        /*0008*/ 	.byte	0x04, 0x17
        /*000a*/ 	.short	(.L_7929 - .L_7928)
.L_7928:
        /*000c*/ 	.word	0x00000000
        /*0010*/ 	.short	0x0001
        /*0012*/ 	.short	0x0008
        /*0014*/ 	.byte	0x00, 0xf0, 0x81, 0x08


	//----- nvinfo : EIATTR_KPARAM_INFO
	.align		4
.L_7929:
        /*0018*/ 	.byte	0x04, 0x17
        /*001a*/ 	.short	(.L_7931 - .L_7930)
.L_7930:
        /*001c*/ 	.word	0x00000000
        /*0020*/ 	.short	0x0000
        /*0022*/ 	.short	0x0000
        /*0024*/ 	.byte	0x00, 0xf0, 0x11, 0x00


	//----- nvinfo : EIATTR_SPARSE_MMA_MASK
	.align		4
.L_7931:
        /*0028*/ 	.byte	0x03, 0x50
        /*002a*/ 	.short	0x0000


	//----- nvinfo : EIATTR_MAXREG_COUNT
	.align		4
        /*002c*/ 	.byte	0x03, 0x1b
        /*002e*/ 	.short	0x0080


	//----- nvinfo : EIATTR_EXTERNS
	.align		4
        /*0030*/ 	.byte	0x04, 0x0f
        /*0032*/ 	.short	(.L_7933 - .L_7932)


	//   ....[0]....
	.align		4
.L_7932:
        /*0034*/ 	.word	index@(__assertfail)


	//----- nvinfo : EIATTR_MERCURY_ISA_VERSION
	.align		4
.L_7933:
        /*0038*/ 	.byte	0x03, 0x5f
        /*003a*/ 	.short	0x0101


	//----- nvinfo : EIATTR_VRC_CTA_INIT_COUNT
	.align		4
        /*003c*/ 	.byte	0x02, 0x4a
	.zero		1
	.zero		1


	//----- nvinfo : EIATTR_SYSCALL_OFFSETS
	.align		4
        /*0040*/ 	.byte	0x04, 0x46
        /*0042*/ 	.short	(.L_7935 - .L_7934)


	//   ....[0]....
.L_7934:
        /*0044*/ 	.word	0x00002160


	//   ....[1]....
        /*0048*/ 	.word	0x00002f90


	//   ....[2]....
        /*004c*/ 	.word	0x000052b0


	//   ....[3]....
        /*0050*/ 	.word	0x00005f30


	//   ....[4]....
        /*0054*/ 	.word	0x00008330


	//   ....[5]....
        /*0058*/ 	.word	0x00008fb0


	//   ....[6]....
        /*005c*/ 	.word	0x0000b3c0


	//   ....[7]....
        /*0060*/ 	.word	0x0000c000


	//----- nvinfo : EIATTR_EXIT_INSTR_OFFSETS
	.align		4
.L_7935:
        /*0064*/ 	.byte	0x04, 0x1c
        /*0066*/ 	.short	(.L_7937 - .L_7936)


	//   ....[0]....
.L_7936:
        /*0068*/ 	.word	0x00009270


	//   ....[1]....
        /*006c*/ 	.word	0x0000b500


	//   ....[2]....
        /*0070*/ 	.word	0x0000b520


	//   ....[3]....
        /*0074*/ 	.word	0x0000b5c0


	//   ....[4]....
        /*0078*/ 	.word	0x0000b5f0


	//   ....[5]....
        /*007c*/ 	.word	0x0000b620


	//   ....[6]....
        /*0080*/ 	.word	0x0000b6c0


	//   ....[7]....
        /*0084*/ 	.word	0x0000b710


	//   ....[8]....
        /*0088*/ 	.word	0x0000b7c0


	//   ....[9]....
        /*008c*/ 	.word	0x0000b820


	//   ....[10]....
        /*0090*/ 	.word	0x0000b860


	//   ....[11]....
        /*0094*/ 	.word	0x0000b930


	//   ....[12]....
        /*0098*/ 	.word	0x0000ba80


	//   ....[13]....
        /*009c*/ 	.word	0x0000bbd0


	//   ....[14]....
        /*00a0*/ 	.word	0x0000bd40


	//   ....[15]....
        /*00a4*/ 	.word	0x0000bd80


	//   ....[16]....
        /*00a8*/ 	.word	0x0000bdb0


	//   ....[17]....
        /*00ac*/ 	.word	0x0000be50


	//   ....[18]....
        /*00b0*/ 	.word	0x0000bea0


	//   ....[19]....
        /*00b4*/ 	.word	0x0000c010


	//   ....[20]....
        /*00b8*/ 	.word	0x0000c100


	//   ....[21]....
        /*00bc*/ 	.word	0x0000c1b0


	//   ....[22]....
        /*00c0*/ 	.word	0x0000c1e0


	//   ....[23]....
        /*00c4*/ 	.word	0x0000c230


	//   ....[24]....
        /*00c8*/ 	.word	0x0000c280


	//----- nvinfo : EIATTR_MAX_THREADS
	.align		4
.L_7937:
        /*00cc*/ 	.byte	0x04, 0x05
        /*00ce*/ 	.short	(.L_7939 - .L_7938)
.L_7938:
        /*00d0*/ 	.word	0x00000080
        /*00d4*/ 	.word	0x00000001
        /*00d8*/ 	.word	0x00000001


	//----- nvinfo : EIATTR_CRS_STACK_SIZE
	.align		4
.L_7939:
        /*00dc*/ 	.byte	0x04, 0x1e
        /*00de*/ 	.short	(.L_7941 - .L_7940)
.L_7940:
        /*00e0*/ 	.word	0x00000000


	//----- nvinfo : EIATTR_CBANK_PARAM_SIZE
	.align		4
.L_7941:
        /*00e4*/ 	.byte	0x03, 0x19
        /*00e6*/ 	.short	0x0228


	//----- nvinfo : EIATTR_PARAM_CBANK
	.align		4
        /*00e8*/ 	.byte	0x04, 0x0a
        /*00ea*/ 	.short	(.L_7943 - .L_7942)
	.align		4
.L_7942:
        /*00ec*/ 	.word	index@(.nv.constant0._ZN2at6native18elementwise_kernelILi128ELi4EZNS0_15gpu_kernel_implIZNS0_50_GLOBAL__N__2680c7bb_12_PowKernel_cu_7dd49032_317029pow_tensor_scalar_kernel_implIhhEEvRNS_18TensorIteratorBaseET0_EUlhE_EEvS6_RKT_EUliE_EEviT1_)
        /*00f0*/ 	.short	0x0380
        /*00f2*/ 	.short	0x0228


	//----- nvinfo : EIATTR_SW_WAR
	.align		4
.L_7943:
        /*00f4*/ 	.byte	0x04, 0x36
        /*00f6*/ 	.short	(.L_7945 - .L_7944)
.L_7944:
        /*00f8*/ 	.word	0x00000008
.L_7945:


//--------------------- .nv.info._ZN2at6native27unrolled_elementwise_kernelIZNS0_50_GLOBAL__N__2680c7bb_12_PowKernel_cu_7dd49032_317029pow_tensor_scalar_kernel_implIhhEEvRNS_18TensorIteratorBaseET0_EUlhE_St5arrayIPcLm2EELi4E23TrivialOffsetCalculatorILi1EjESC_NS0_6memory12LoadWithCastILi1EEENSD_13StoreWithCastILi1EEEEEviT_S6_T2_T3_T4_T5_ --------------------------
	.section	.nv.info._ZN2at6native27unrolled_elementwise_kernelIZNS0_50_GLOBAL__N__2680c7bb_12_PowKernel_cu_7dd49032_317029pow_tensor_scalar_kernel_implIhhEEvRNS_18TensorIteratorBaseET0_EUlhE_St5arrayIPcLm2EELi4E23TrivialOffsetCalculatorILi1EjESC_NS0_6memory12LoadWithCastILi1EEENSD_13StoreWithCastILi1EEEEEviT_S6_T2_T3_T4_T5_,"",@"SHT_CUDA_INFO"
	.sectionflags	@""
	.align	4


	//----- nvinfo : EIATTR_CUDA_API_VERSION
	.align		4
        /*0000*/ 	.byte	0x04, 0x37
        /*0002*/ 	.short	(.L_7947 - .L_7946)
.L_7946:
        /*0004*/ 	.word	0x00000082


	//----- nvinfo : EIATTR_KPARAM_INFO
	.align		4
.L_7947:
        /*0008*/ 	.byte	0x04, 0x17
        /*000a*/ 	.short	(.L_7949 - .L_7948)
.L_7948:
        /*000c*/ 	.word	0x00000000
        /*0010*/ 	.short	0x0006
        /*0012*/ 	.short	0x002c
        /*0014*/ 	.byte	0x00, 0xf0, 0x21, 0x00


	//----- nvinfo : EIATTR_KPARAM_INFO
	.align		4
.L_7949:
        /*0018*/ 	.byte	0x04, 0x17
        /*001a*/ 	.short	(.L_7951 - .L_7950)
.L_7950:
        /*001c*/ 	.word	0x00000000
        /*0020*/ 	.short	0x0005
        /*0022*/ 	.short	0x0024
        /*0024*/ 	.byte	0x00, 0xf0, 0x21, 0x00


	//----- nvinfo : EIATTR_KPARAM_INFO
	.align		4
.L_7951:
        /*0028*/ 	.byte	0x04, 0x17
        /*002a*/ 	.short	(.L_7953 - .L_7952)
.L_7952:
        /*002c*/ 	.word	0x00000000
        /*0030*/ 	.short	0x0004
        /*0032*/ 	.short	0x0021
        /*0034*/ 	.byte	0x00, 0xf0, 0x05, 0x00


	//----- nvinfo : EIATTR_KPARAM_INFO
	.align		4
.L_7953:
        /*0038*/ 	.byte	0x04, 0x17
        /*003a*/ 	.short	(.L_7955 - .L_7954)
.L_7954:
        /*003c*/ 	.word	0x00000000
        /*0040*/ 	.short	0x0003
        /*0042*/ 	.short	0x0020
        /*0044*/ 	.byte	0x00, 0xf0, 0x05, 0x00


	//----- nvinfo : EIATTR_KPARAM_INFO
	.align		4
.L_7955:
        /*0048*/ 	.byte	0x04, 0x17
        /*004a*/ 	.short	(.L_7957 - .L_7956)
.L_7956:
        /*004c*/ 	.word	0x00000000
        /*0050*/ 	.short	0x0002
        /*0052*/ 	.short	0x0010
        /*0054*/ 	.byte	0x00, 0xf0, 0x41, 0x00


	//----- nvinfo : EIATTR_KPARAM_INFO
	.align		4
.L_7957:
        /*0058*/ 	.byte	0x04, 0x17
        /*005a*/ 	.short	(.L_7959 - .L_7958)
.L_7958:
        /*005c*/ 	.word	0x00000000
        /*0060*/ 	.short	0x0001
        /*0062*/ 	.short	0x0008
        /*0064*/ 	.byte	0x00, 0xf0, 0x21, 0x00


	//----- nvinfo : EIATTR_KPARAM_INFO
	.align		4
.L_7959:
        /*0068*/ 	.byte	0x04, 0x17
        /*006a*/ 	.short	(.L_7961 - .L_7960)
.L_7960:
        /*006c*/ 	.word	0x00000000
        /*0070*/ 	.short	0x0000
        /*0072*/ 	.short	0x0000
        /*0074*/ 	.byte	0x00, 0xf0, 0x11, 0x00


	//----- nvinfo : EIATTR_SPARSE_MMA_MASK
	.align		4
.L_7961:
        /*0078*/ 	.byte	0x03, 0x50
        /*007a*/ 	.short	0x0000


	//----- nvinfo : EIATTR_MAXREG_COUNT
	.align		4
        /*007c*/ 	.byte	0x03, 0x1b
        /*007e*/ 	.short	0x00ff


	//----- nvinfo : EIATTR_EXTERNS
	.align		4
        /*0080*/ 	.byte	0x04, 0x0f
        /*0082*/ 	.short	(.L_7963 - .L_7962)


	//   ....[0]....
	.align		4
.L_7962:
        /*0084*/ 	.word	index@(__assertfail)


	//----- nvinfo : EIATTR_MERCURY_ISA_VERSION
	.align		4
.L_7963:
        /*0088*/ 	.byte	0x03, 0x5f
        /*008a*/ 	.short	0x0101


	//----- nvinfo : EIATTR_VRC_CTA_INIT_COUNT
	.align		4
        /*008c*/ 	.byte	0x02, 0x4a
	.zero		1
	.zero		1


	//----- nvinfo : EIATTR_SYSCALL_OFFSETS
	.align		4
        /*0090*/ 	.byte	0x04, 0x46
        /*0092*/ 	.short	(.L_7965 - .L_7964)


	//   ....[0]....
.L_7964:
        /*0094*/ 	.word	0x00000e70


	//   ....[1]....
        /*0098*/ 	.word	0x00001e60


	//   ....[2]....
        /*009c*/ 	.word	0x00002d90


	//   ....[3]....
        /*00a0*/ 	.word	0x00003cc0


	//   ....[4]....
        /*00a4*/ 	.word	0x00004b50


	//   ....[5]....
        /*00a8*/ 	.word	0x00005940


	//   ....[6]....
        /*00ac*/ 	.word	0x00006840


	//   ....[7]....
        /*00b0*/ 	.word	0x00007710


	//----- nvinfo : EIATTR_EXIT_INSTR_OFFSETS
	.align		4
.L_7965:
        /*00b4*/ 	.byte	0x04, 0x1c
        /*00b6*/ 	.short	(.L_7967 - .L_7966)


	//   ....[0]....
.L_7966:
        /*00b8*/ 	.word	0x00006af0


	//   ....[1]....
        /*00bc*/ 	.word	0x00006c20


	//   ....[2]....
        /*00c0*/ 	.word	0x00006c40


	//   ....[3]....
        /*00c4*/ 	.word	0x00006ce0


	//   ....[4]....
        /*00c8*/ 	.word	0x00006d10


	//   ....[5]....
        /*00cc*/ 	.word	0x00006d40


	//   ....[6]....
        /*00d0*/ 	.word	0x00006de0


	//   ....[7]....
        /*00d4*/ 	.word	0x00006e30


	//   ....[8]....
        /*00d8*/ 	.word	0x00006ee0


	//   ....[9]....
        /*00dc*/ 	.word	0x00006f40


	//   ....[10]....
        /*00e0*/ 	.word	0x00006f80


	//   ....[11]....
        /*00e4*/ 	.word	0x00007050


	//   ....[12]....
        /*00e8*/ 	.word	0x000071a0


	//   ....[13]....
        /*00ec*/ 	.word	0x000072f0


	//   ....[14]....
        /*00f0*/ 	.word	0x00007450


	//   ....[15]....
        /*00f4*/ 	.word	0x00007490


	//   ....[16]....
        /*00f8*/ 	.word	0x000074c0


	//   ....[17]....
        /*00fc*/ 	.word	0x00007560


	//   ....[18]....
        /*0100*/ 	.word	0x000075b0


	//   ....[19]....
        /*0104*/ 	.word	0x00007720


	//   ....[20]....
        /*0108*/ 	.word	0x00007810


	//   ....[21]....
        /*010c*/ 	.word	0x000078c0


	//   ....[22]....
        /*0110*/ 	.word	0x000078f0


	//   ....[23]....
        /*0114*/ 	.word	0x00007940


	//   ....[24]....
        /*0118*/ 	.word	0x00007990


	//----- nvinfo : EIATTR_MAX_THREADS
	.align		4
.L_7967:
        /*011c*/ 	.byte	0x04, 0x05
        /*011e*/ 	.short	(.L_7969 - .L_7968)
.L_7968:
        /*0120*/ 	.word	0x00000080
        /*0124*/ 	.word	0x00000001
        /*0128*/ 	.word	0x00000001


	//----- nvinfo : EIATTR_CRS_STACK_SIZE
	.align		4
.L_7969:
        /*012c*/ 	.byte	0x04, 0x1e
        /*012e*/ 	.short	(.L_7971 - .L_7970)
.L_7970:
        /*0130*/ 	.word	0x00000000


	//----- nvinfo : EIATTR_CBANK_PARAM_SIZE
	.align		4
.L_7971:
        /*0134*/ 	.byte	0x03, 0x19
        /*0136*/ 	.short	0x0034


	//----- nvinfo : EIATTR_PARAM_CBANK
	.align		4
        /*0138*/ 	.byte	0x04, 0x0a
        /*013a*/ 	.short	(.L_7973 - .L_7972)
	.align		4
.L_7972:
        /*013c*/ 	.word	index@(.nv.constant0._ZN2at6native27unrolled_elementwise_kernelIZNS0_50_GLOBAL__N__2680c7bb_12_PowKernel_cu_7dd49032_317029pow_tensor_scalar_kernel_implIhhEEvRNS_18TensorIteratorBaseET0_EUlhE_St5arrayIPcLm2EELi4E23TrivialOffsetCalculatorILi1EjESC_NS0_6memory12LoadWithCastILi1EEENSD_13StoreWithCastILi1EEEEEviT_S6_T2_T3_T4_T5_)
        /*0140*/ 	.short	0x0380
        /*0142*/ 	.short	0x0034


	//----- nvinfo : EIATTR_SW_WAR
	.align		4
.L_7973:
        /*0144*/ 	.byte	0x04, 0x36
        /*0146*/ 	.short	(.L_7975 - .L_7974)
.L_7974:
        /*0148*/ 	.word	0x00000008
.L_7975:


//--------------------- .nv.info._ZN2at6native18elementwise_kernelILi128ELi4EZNS0_22gpu_kernel_impl_nocastIZNS0_50_GLOBAL__N__2680c7bb_12_PowKernel_cu_7dd49032_317029pow_tensor_scalar_kernel_implIhhEEvRNS_18TensorIteratorBaseET0_EUlhE_EEvS6_RKT_EUliE_EEviT1_ --------------------------
	.section	.nv.info._ZN2at6native18elementwise_kernelILi128ELi4EZNS0_22gpu_kernel_impl_nocastIZNS0_50_GLOBAL__N__2680c7bb_12_PowKernel_cu_7dd49032_317029pow_tensor_scalar_kernel_implIhhEEvRNS_18TensorIteratorBaseET0_EUlhE_EEvS6_RKT_EUliE_EEviT1_,"",@"SHT_CUDA_INFO"
	.sectionflags	@""
	.align	4


	//----- nvinfo : EIATTR_CUDA_API_VERSION
	.align		4
        /*0000*/ 	.byte	0x04, 0x37
        /*0002*/ 	.short	(.L_7977 - .L_7976)
.L_7976:
        /*0004*/ 	.word	0x00000082


	//----- nvinfo : EIATTR_KPARAM_INFO
	.align		4
.L_7977:
        /*0008*/ 	.byte	0x04, 0x17
        /*000a*/ 	.short	(.L_7979 - .L_7978)
.L_7978:
        /*000c*/ 	.word	0x00000000
        /*0010*/ 	.short	0x0001
        /*0012*/ 	.short	0x0008
        /*0014*/ 	.byte	0x00, 0xf0, 0x61, 0x08


	//----- nvinfo : EIATTR_KPARAM_INFO
	.align		4
.L_7979:
        /*0018*/ 	.byte	0x04, 0x17
        /*001a*/ 	.short	(.L_7981 - .L_7980)
.L_7980:
        /*001c*/ 	.word	0x00000000
        /*0020*/ 	.short	0x0000
        /*0022*/ 	.short	0x0000
        /*0024*/ 	.byte	0x00, 0xf0, 0x11, 0x00


	//----- nvinfo : EIATTR_SPARSE_MMA_MASK
	.align		4
.L_7981:
        /*0028*/ 	.byte	0x03, 0x50
        /*002a*/ 	.short	0x0000


	//----- nvinfo : EIATTR_MAXREG_COUNT
	.align		4
        /*002c*/ 	.byte	0x03, 0x1b
        /*002e*/ 	.short	0x0080


	//----- nvinfo : EIATTR_MERCURY_ISA_VERSION
	.align		4
        /*0030*/ 	.byte	0x03, 0x5f
        /*0032*/ 	.short	0x0101


	//----- nvinfo : EIATTR_VRC_CTA_INIT_COUNT
	.align		4
        /*0034*/ 	.byte	0x02, 0x4a
	.zero		1
	.zero		1


	//----- nvinfo : EIATTR_EXIT_INSTR_OFFSETS
	.align		4
        /*0038*/ 	.byte	0x04, 0x1c
        /*003a*/ 	.short	(.L_7983 - .L_7982)


	//   ....[0]....
.L_7982:
        /*003c*/ 	.word	0x000002a0


	//   ....[1]....
        /*0040*/ 	.word	0x00000300


	//   ....[2]....
        /*0044*/ 	.word	0x00003dc0


	//   ....[3]....
        /*0048*/ 	.word	0x000050f0


	//----- nvinfo : EIATTR_MAX_THREADS
	.align		4
.L_7983:
        /*004c*/ 	.byte	0x04, 0x05
        /*004e*/ 	.short	(.L_7985 - .L_7984)
.L_7984:
        /*0050*/ 	.word	0x00000080
        /*0054*/ 	.word	0x00000001
        /*0058*/ 	.word	0x00000001


	//----- nvinfo : EIATTR_CRS_STACK_SIZE
	.align		4
.L_7985:
        /*005c*/ 	.byte	0x04, 0x1e
        /*005e*/ 	.short	(.L_7987 - .L_7986)
.L_7986:
        /*0060*/ 	.word	0x00000000


	//----- nvinfo : EIATTR_CBANK_PARAM_SIZE
	.align		4
.L_7987:
        /*0064*/ 	.byte	0x03, 0x19
        /*0066*/ 	.short	0x0220


	//----- nvinfo : EIATTR_PARAM_CBANK
	.align		4
        /*0068*/ 	.byte	0x04, 0x0a
        /*006a*/ 	.short	(.L_7989 - .L_7988)
	.align		4
.L_7988:
        /*006c*/ 	.word	index@(.nv.constant0._ZN2at6native18elementwise_kernelILi128ELi4EZNS0_22gpu_kernel_impl_nocastIZNS0_50_GLOBAL__N__2680c7bb_12_PowKernel_cu_7dd49032_317029pow_tensor_scalar_kernel_implIhhEEvRNS_18TensorIteratorBaseET0_EUlhE_EEvS6_RKT_EUliE_EEviT1_)
        /*0070*/ 	.short	0x0380
        /*0072*/ 	.short	0x0220


	//----- nvinfo : EIATTR_SW_WAR
	.align		4
.L_7989:
        /*0074*/ 	.byte	0x04, 0x36
        /*0076*/ 	.short	(.L_7991 - .L_7990)
.L_7990:
        /*0078*/ 	.word	0x00000008
.L_7991:


//--------------------- .nv.info._ZN2at6native27unrolled_elementwise_kernelIZNS0_50_GLOBAL__N__2680c7bb_12_PowKernel_cu_7dd49032_317029pow_tensor_scalar_kernel_implIhhEEvRNS_18TensorIteratorBaseET0_EUlhE_St5arrayIPcLm2EELi4E23TrivialOffsetCalculatorILi1EjESC_NS0_6memory15LoadWithoutCastENSD_16StoreWithoutCastEEEviT_S6_T2_T3_T4_T5_ --------------------------
	.section	.nv.info._ZN2at6native27unrolled_elementwise_kernelIZNS0_50_GLOBAL__N__2680c7bb_12_PowKernel_cu_7dd49032_317029pow_tensor_scalar_kernel_implIhhEEvRNS_18TensorIteratorBaseET0_EUlhE_St5arrayIPcLm2EELi4E23TrivialOffsetCalculatorILi1EjESC_NS0_6memory15LoadWithoutCastENSD_16StoreWithoutCastEEEviT_S6_T2_T3_T4_T5_,"",@"SHT_CUDA_INFO"
	.sectionflags	@""
	.align	4


	//----- nvinfo : EIATTR_CUDA_API_VERSION
	.align		4
        /*0000*/ 	.byte	0x04, 0x37
        /*0002*/ 	.short	(.L_7993 - .L_7992)
.L_7992:
        /*0004*/ 	.word	0x00000082


	//----- nvinfo : EIATTR_KPARAM_INFO
	.align		4
.L_7993:
        /*0008*/ 	.byte	0x04, 0x17
        /*000a*/ 	.short	(.L_7995 - .L_7994)
.L_7994:
        /*000c*/ 	.word	0x00000000
        /*0010*/ 	.short	0x0006
        /*0012*/ 	.short	0x0023
        /*0014*/ 	.byte	0x00, 0xf0, 0x05, 0x00


	//----- nvinfo : EIATTR_KPARAM_INFO
	.align		4
.L_7995:
        /*0018*/ 	.byte	0x04, 0x17
        /*001a*/ 	.short	(.L_7997 - .L_7996)
.L_7996:
        /*001c*/ 	.word	0x00000000
        /*0020*/ 	.short	0x0005
        /*0022*/ 	.short	0x0022
        /*0024*/ 	.byte	0x00, 0xf0, 0x05, 0x00


	//----- nvinfo : EIATTR_KPARAM_INFO
	.align		4
.L_7997:
        /*0028*/ 	.byte	0x04, 0x17
        /*002a*/ 	.short	(.L_7999 - .L_7998)
.L_7998:
        /*002c*/ 	.word	0x00000000
        /*0030*/ 	.short	0x0004
        /*0032*/ 	.short	0x0021
        /*0034*/ 	.byte	0x00, 0xf0, 0x05, 0x00


	//----- nvinfo : EIATTR_KPARAM_INFO
	.align		4
.L_7999:
        /*0038*/ 	.byte	0x04, 0x17
        /*003a*/ 	.short	(.L_8001 - .L_8000)
.L_8000:
        /*003c*/ 	.word	0x00000000
        /*0040*/ 	.short	0x0003
        /*0042*/ 	.short	0x0020
        /*0044*/ 	.byte	0x00, 0xf0, 0x05, 0x00


	//----- nvinfo : EIATTR_KPARAM_INFO
	.align		4
.L_8001:
        /*0048*/ 	.byte	0x04, 0x17
        /*004a*/ 	.short	(.L_8003 - .L_8002)
.L_8002:
        /*004c*/ 	.word	0x00000000
        /*0050*/ 	.short	0x0002
        /*0052*/ 	.short	0x0010
        /*0054*/ 	.byte	0x00, 0xf0, 0x41, 0x00


	//----- nvinfo : EIATTR_KPARAM_INFO
	.align		4
.L_8003:
        /*0058*/ 	.byte	0x04, 0x17
        /*005a*/ 	.short	(.L_8005 - .L_8004)
.L_8004:
        /*005c*/ 	.word	0x00000000
        /*0060*/ 	.short	0x0001
        /*0062*/ 	.short	0x0008
        /*0064*/ 	.byte	0x00, 0xf0, 0x21, 0x00


	//----- nvinfo : EIATTR_KPARAM_INFO
	.align		4
.L_8005:
        /*0068*/ 	.byte	0x04, 0x17
        /*006a*/ 	.short	(.L_8007 - .L_8006)
.L_8006:
        /*006c*/ 	.word	0x00000000
        /*0070*/ 	.short	0x0000
        /*0072*/ 	.short	0x0000
        /*0074*/ 	.byte	0x00, 0xf0, 0x11, 0x00


	//----- nvinfo : EIATTR_SPARSE_MMA_MASK
	.align		4
.L_8007:
        /*0078*/ 	.byte	0x03, 0x50
        /*007a*/ 	.short	0x0000


	//----- nvinfo : EIATTR_MAXREG_COUNT
	.align		4
        /*007c*/ 	.byte	0x03, 0x1b
        /*007e*/ 	.short	0x00ff


	//----- nvinfo : EIATTR_MERCURY_ISA_VERSION
	.align		4
        /*0080*/ 	.byte	0x03, 0x5f
        /*0082*/ 	.short	0x0101


	//----- nvinfo : EIATTR_VRC_CTA_INIT_COUNT
	.align		4
        /*0084*/ 	.byte	0x02, 0x4a
	.zero		1
	.zero		1


	//----- nvinfo : EIATTR_EXIT_INSTR_OFFSETS
	.align		4
        /*0088*/ 	.byte	0x04, 0x1c
        /*008a*/ 	.short	(.L_8009 - .L_8008)


	//   ....[0]....
.L_8008:
        /*008c*/ 	.word	0x000004c0


	//   ....[1]....
        /*0090*/ 	.word	0x00000540


	//----- nvinfo : EIATTR_MAX_THREADS
	.align		4
.L_8009:
        /*0094*/ 	.byte	0x04, 0x05
        /*0096*/ 	.short	(.L_8011 - .L_8010)
.L_8010:
        /*0098*/ 	.word	0x00000080
        /*009c*/ 	.word	0x00000001
        /*00a0*/ 	.word	0x00000001


	//----- nvinfo : EIATTR_CRS_STACK_SIZE
	.align		4
.L_8011:
        /*00a4*/ 	.byte	0x04, 0x1e
        /*00a6*/ 	.short	(.L_8013 - .L_8012)
.L_8012:
        /*00a8*/ 	.word	0x00000000


	//----- nvinfo : EIATTR_CBANK_PARAM_SIZE
	.align		4
.L_8013:
        /*00ac*/ 	.byte	0x03, 0x19
        /*00ae*/ 	.short	0x0024


	//----- nvinfo : EIATTR_PARAM_CBANK
	.align		4
        /*00b0*/ 	.byte	0x04, 0x0a
        /*00b2*/ 	.short	(.L_8015 - .L_8014)
	.align		4
.L_8014:
        /*00b4*/ 	.word	index@(.nv.constant0._ZN2at6native27unrolled_elementwise_kernelIZNS0_50_GLOBAL__N__2680c7bb_12_PowKernel_cu_7dd49032_317029pow_tensor_scalar_kernel_implIhhEEvRNS_18TensorIteratorBaseET0_EUlhE_St5arrayIPcLm2EELi4E23TrivialOffsetCalculatorILi1EjESC_NS0_6memory15LoadWithoutCastENSD_16StoreWithoutCastEEEviT_S6_T2_T3_T4_T5_)
        /*00b8*/ 	.short	0x0380
        /*00ba*/ 	.short	0x0024


	//----- nvinfo : EIATTR_SW_WAR
	.align		4
.L_8015:
        /*00bc*/ 	.byte	0x04, 0x36
        /*00be*/ 	.short	(.L_8017 - .L_8016)
.L_8016:
        /*00c0*/ 	.word	0x00000008
.L_8017:


//--------------------- .nv.info._ZN2at6native29vectorized_elementwise_kernelILi2EZNS0_50_GLOBAL__N__2680c7bb_12_PowKernel_cu_7dd49032_317029pow_tensor_scalar_kernel_implIhhEEvRNS_18TensorIteratorBaseET0_EUlhE_St5arrayIPcLm2EEEEviS6_T1_ --------------------------
	.section	.nv.info._ZN2at6native29vectorized_elementwise_kernelILi2EZNS0_50_GLOBAL__N__2680c7bb_12_PowKernel_cu_7dd49032_317029pow_tensor_scalar_kernel_implIhhEEvRNS_18TensorIteratorBaseET0_EUlhE_St5arrayIPcLm2EEEEviS6_T1_,"",@"SHT_CUDA_INFO"
	.sectionflags	@""
	.align	4


	//----- nvinfo : EIATTR_CUDA_API_VERSION
	.align		4
        /*0000*/ 	.byte	0x04, 0x37
        /*0002*/ 	.short	(.L_8019 - .L_8018)
.L_8018:
        /*0004*/ 	.word	0x00000082


	//----- nvinfo : EIATTR_KPARAM_INFO
	.align		4
.L_8019:
        /*0008*/ 	.byte	0x04, 0x17
        /*000a*/ 	.short	(.L_8021 - .L_8020)
.L_8020:
        /*000c*/ 	.word	0x00000000
        /*0010*/ 	.short	0x0002
        /*0012*/ 	.short	0x0010
        /*0014*/ 	.byte	0x00, 0xf0, 0x41, 0x00


	//----- nvinfo : EIATTR_KPARAM_INFO
	.align		4
.L_8021:
        /*0018*/ 	.byte	0x04, 0x17
        /*001a*/ 	.short	(.L_8023 - .L_8022)
.L_8022:
        /*001c*/ 	.word	0x00000000
        /*0020*/ 	.short	0x0001
        /*0022*/ 	.short	0x0008
        /*0024*/ 	.byte	0x00, 0xf0, 0x21, 0x00


	//----- nvinfo : EIATTR_KPARAM_INFO
	.align		4
.L_8023:
        /*0028*/ 	.byte	0x04, 0x17
        /*002a*/ 	.short	(.L_8025 - .L_8024)
.L_8024:
        /*002c*/ 	.word	0x00000000
        /*0030*/ 	.short	0x0000
        /*0032*/ 	.short	0x0000
        /*0034*/ 	.byte	0x00, 0xf0, 0x11, 0x00


	//----- nvinfo : EIATTR_SPARSE_MMA_MASK
	.align		4
.L_8025:
        /*0038*/ 	.byte	0x03, 0x50
        /*003a*/ 	.short	0x0000


	//----- nvinfo : EIATTR_MAXREG_COUNT
	.align		4
        /*003c*/ 	.byte	0x03, 0x1b
        /*003e*/ 	.short	0x00ff


	//----- nvinfo : EIATTR_MERCURY_ISA_VERSION
	.align		4
        /*0040*/ 	.byte	0x03, 0x5f
        /*0042*/ 	.short	0x0101


	//----- nvinfo : EIATTR_VRC_CTA_INIT_COUNT
	.align		4
        /*0044*/ 	.byte	0x02, 0x4a
	.zero		1
	.zero		1


	//----- nvinfo : EIATTR_EXIT_INSTR_OFFSETS
	.align		4
        /*0048*/ 	.byte	0x04, 0x1c
        /*004a*/ 	.short	(.L_8027 - .L_8026)


	//   ....[0]....
.L_8026:
        /*004c*/ 	.word	0x00000970


	//   ....[1]....
        /*0050*/ 	.word	0x000009f0


	//   ....[2]....
        /*0054*/ 	.word	0x00000cc0


	//----- nvinfo : EIATTR_MAX_THREADS
	.align		4
.L_8027:
        /*0058*/ 	.byte	0x04, 0x05
        /*005a*/ 	.short	(.L_8029 - .L_8028)
.L_8028:
        /*005c*/ 	.word	0x00000080
        /*0060*/ 	.word	0x00000001
        /*0064*/ 	.word	0x00000001


	//----- nvinfo : EIATTR_CRS_STACK_SIZE
	.align		4
.L_8029:
        /*0068*/ 	.byte	0x04, 0x1e
        /*006a*/ 	.short	(.L_8031 - .L_8030)
.L_8030:
        /*006c*/ 	.word	0x00000000


	//----- nvinfo : EIATTR_CBANK_PARAM_SIZE
	.align		4
.L_8031:
        /*0070*/ 	.byte	0x03, 0x19
        /*0072*/ 	.short	0x0020


	//----- nvinfo : EIATTR_PARAM_CBANK
	.align		4
        /*0074*/ 	.byte	0x04, 0x0a
        /*0076*/ 	.short	(.L_8033 - .L_8032)
	.align		4
.L_8032:
        /*0078*/ 	.word	index@(.nv.constant0._ZN2at6native29vectorized_elementwise_kernelILi2EZNS0_50_GLOBAL__N__2680c7bb_12_PowKernel_cu_7dd49032_317029pow_tensor_scalar_kernel_implIhhEEvRNS_18TensorIteratorBaseET0_EUlhE_St5arrayIPcLm2EEEEviS6_T1_)
        /*007c*/ 	.short	0x0380
        /*007e*/ 	.short	0x0020


	//----- nvinfo : EIATTR_SW_WAR
	.align		4
.L_8033:
        /*0080*/ 	.byte	0x04, 0x36
        /*0082*/ 	.short	(.L_8035 - .L_8034)
.L_8034:
        /*0084*/ 	.word	0x00000008
.L_8035:


//--------------------- .nv.info._ZN2at6native29vectorized_elementwise_kernelILi4EZNS0_50_GLOBAL__N__2680c7bb_12_PowKernel_cu_7dd49032_317029pow_tensor_scalar_kernel_implIhhEEvRNS_18TensorIteratorBaseET0_EUlhE_St5arrayIPcLm2EEEEviS6_T1_ --------------------------
	.section	.nv.info._ZN2at6native29vectorized_elementwise_kernelILi4EZNS0_50_GLOBAL__N__2680c7bb_12_PowKernel_cu_7dd49032_317029pow_tensor_scalar_kernel_implIhhEEvRNS_18TensorIteratorBaseET0_EUlhE_St5arrayIPcLm2EEEEviS6_T1_,"",@"SHT_CUDA_INFO"
	.sectionflags	@""
	.align	4


	//----- nvinfo : EIATTR_CUDA_API_VERSION
	.align		4
        /*0000*/ 	.byte	0x04, 0x37
        /*0002*/ 	.short	(.L_8037 - .L_8036)
.L_8036:
        /*0004*/ 	.word	0x00000082


	//----- nvinfo : EIATTR_KPARAM_INFO
	.align		4
.L_8037:
        /*0008*/ 	.byte	0x04, 0x17
        /*000a*/ 	.short	(.L_8039 - .L_8038)
.L_8038:
        /*000c*/ 	.word	0x00000000
        /*0010*/ 	.short	0x0002
        /*0012*/ 	.short	0x0010
        /*0014*/ 	.byte	0x00, 0xf0, 0x41, 0x00


	//----- nvinfo : EIATTR_KPARAM_INFO
	.align		4
.L_8039:
        /*0018*/ 	.byte	0x04, 0x17
        /*001a*/ 	.short	(.L_8041 - .L_8040)
.L_8040:
        /*001c*/ 	.word	0x00000000
        /*0020*/ 	.short	0x0001
        /*0022*/ 	.short	0x0008
        /*0024*/ 	.byte	0x00, 0xf0, 0x21, 0x00


	//----- nvinfo : EIATTR_KPARAM_INFO
	.align		4
.L_8041:
        /*0028*/ 	.byte	0x04, 0x17
        /*002a*/ 	.short	(.L_8043 - .L_8042)
.L_8042:
        /*002c*/ 	.word	0x00000000
        /*0030*/ 	.short	0x0000
        /*0032*/ 	.short	0x0000
        /*0034*/ 	.byte	0x00, 0xf0, 0x11, 0x00


	//----- nvinfo : EIATTR_SPARSE_MMA_MASK
	.align		4
.L_8043:
        /*0038*/ 	.byte	0x03, 0x50
        /*003a*/ 	.short	0x0000


	//----- nvinfo : EIATTR_MAXREG_COUNT
	.align		4
        /*003c*/ 	.byte	0x03, 0x1b
        /*003e*/ 	.short	0x00ff


	//----- nvinfo : EIATTR_MERCURY_ISA_VERSION
	.align		4
        /*0040*/ 	.byte	0x03, 0x5f
        /*0042*/ 	.short	0x0101


	//----- nvinfo : EIATTR_VRC_CTA_INIT_COUNT
	.align		4
        /*0044*/ 	.byte	0x02, 0x4a
	.zero		1
	.zero		1


	//----- nvinfo : EIATTR_EXIT_INSTR_OFFSETS
	.align		4
        /*0048*/ 	.byte	0x04, 0x1c
        /*004a*/ 	.short	(.L_8045 - .L_8044)


	//   ....[0]....
.L_8044:
        /*004c*/ 	.word	0x00000970


	//   ....[1]....
        /*0050*/ 	.word	0x000009f0


	//   ....[2]....
        /*0054*/ 	.word	0x00000d40


	//----- nvinfo : EIATTR_MAX_THREADS
	.align		4
.L_8045:
        /*0058*/ 	.byte	0x04, 0x05
        /*005a*/ 	.short	(.L_8047 - .L_8046)
.L_8046:
        /*005c*/ 	.word	0x00000080
        /*0060*/ 	.word	0x00000001
        /*0064*/ 	.word	0x00000001


	//----- nvinfo : EIATTR_CRS_STACK_SIZE
	.align		4
.L_8047:
        /*0068*/ 	.byte	0x04, 0x1e
        /*006a*/ 	.short	(.L_8049 - .L_8048)
.L_8048:
        /*006c*/ 	.word	0x00000000


	//----- nvinfo : EIATTR_CBANK_PARAM_SIZE
	.align		4
.L_8049:
        /*0070*/ 	.byte	0x03, 0x19
        /*0072*/ 	.short	0x0020


	//----- nvinfo : EIATTR_PARAM_CBANK
	.align		4
        /*0074*/ 	.byte	0x04, 0x0a
        /*0076*/ 	.short	(.L_8051 - .L_8050)
	.align		4
.L_8050:
        /*0078*/ 	.word	index@(.nv.constant0._ZN2at6native29vectorized_elementwise_kernelILi4EZNS0_50_GLOBAL__N__2680c7bb_12_PowKernel_cu_7dd49032_317029pow_tensor_scalar_kernel_implIhhEEvRNS_18TensorIteratorBaseET0_EUlhE_St5arrayIPcLm2EEEEviS6_T1_)
        /*007c*/ 	.short	0x0380
        /*007e*/ 	.short	0x0020


	//----- nvinfo : EIATTR_SW_WAR
	.align		4
.L_8051:
        /*0080*/ 	.byte	0x04, 0x36
        /*0082*/ 	.short	(.L_8053 - .L_8052)
.L_8052:
        /*0084*/ 	.word	0x00000008
.L_8053:


//--------------------- .nv.info._ZN2at6native29vectorized_elementwise_kernelILi8EZNS0_50_GLOBAL__N__2680c7bb_12_PowKernel_cu_7dd49032_317029pow_tensor_scalar_kernel_implIhhEEvRNS_18TensorIteratorBaseET0_EUlhE_St5arrayIPcLm2EEEEviS6_T1_ --------------------------
	.section	.nv.info._ZN2at6native29vectorized_elementwise_kernelILi8EZNS0_50_GLOBAL__N__2680c7bb_12_PowKernel_cu_7dd49032_317029pow_tensor_scalar_kernel_implIhhEEvRNS_18TensorIteratorBaseET0_EUlhE_St5arrayIPcLm2EEEEviS6_T1_,"",@"SHT_CUDA_INFO"
	.sectionflags	@""
	.align	4


	//----- nvinfo : EIATTR_CUDA_API_VERSION
	.align		4
        /*0000*/ 	.byte	0x04, 0x37
        /*0002*/ 	.short	(.L_8055 - .L_8054)
.L_8054:
        /*0004*/ 	.word	0x00000082


	//----- nvinfo : EIATTR_KPARAM_INFO
	.align		4
.L_8055:
        /*0008*/ 	.byte	0x04, 0x17
        /*000a*/ 	.short	(.L_8057 - .L_8056)
.L_8056:
        /*000c*/ 	.word	0x00000000
        /*0010*/ 	.short	0x0002
        /*0012*/ 	.short	0x0010
        /*0014*/ 	.byte	0x00, 0xf0, 0x41, 0x00


	//----- nvinfo : EIATTR_KPARAM_INFO
	.align		4
.L_8057:
        /*0018*/ 	.byte	0x04, 0x17
        /*001a*/ 	.short	(.L_8059 - .L_8058)
.L_8058:
        /*001c*/ 	.word	0x00000000
        /*0020*/ 	.short	0x0001
        /*0022*/ 	.short	0x0008
        /*0024*/ 	.byte	0x00, 0xf0, 0x21, 0x00


	//----- nvinfo : EIATTR_KPARAM_INFO
	.align		4
.L_8059:
        /*0028*/ 	.byte	0x04, 0x17
        /*002a*/ 	.short	(.L_8061 - .L_8060)
.L_8060:
        /*002c*/ 	.word	0x00000000
        /*0030*/ 	.short	0x0000
        /*0032*/ 	.short	0x0000
        /*0034*/ 	.byte	0x00, 0xf0, 0x11, 0x00


	//----- nvinfo : EIATTR_SPARSE_MMA_MASK
	.align		4
.L_8061:
        /*0038*/ 	.byte	0x03, 0x50
        /*003a*/ 	.short	0x0000


	//----- nvinfo : EIATTR_MAXREG_COUNT
	.align		4
        /*003c*/ 	.byte	0x03, 0x1b
        /*003e*/ 	.short	0x00ff


	//----- nvinfo : EIATTR_MERCURY_ISA_VERSION
	.align		4
        /*0040*/ 	.byte	0x03, 0x5f
        /*0042*/ 	.short	0x0101


	//----- nvinfo : EIATTR_VRC_CTA_INIT_COUNT
	.align		4
        /*0044*/ 	.byte	0x02, 0x4a
	.zero		1
	.zero		1


	//----- nvinfo : EIATTR_EXIT_INSTR_OFFSETS
	.align		4
        /*0048*/ 	.byte	0x04, 0x1c
        /*004a*/ 	.short	(.L_8063 - .L_8062)


	//   ....[0]....
.L_8062:
        /*004c*/ 	.word	0x00000010


	//----- nvinfo : EIATTR_MAX_THREADS
	.align		4
.L_8063:
        /*0050*/ 	.byte	0x04, 0x05
        /*0052*/ 	.short	(.L_8065 - .L_8064)
.L_8064:
        /*0054*/ 	.word	0x00000080
        /*0058*/ 	.word	0x00000001
        /*005c*/ 	.word	0x00000001


	//----- nvinfo : EIATTR_CBANK_PARAM_SIZE
	.align		4
.L_8065:
        /*0060*/ 	.byte	0x03, 0x19
        /*0062*/ 	.short	0x0020


	//----- nvinfo : EIATTR_PARAM_CBANK
	.align		4
        /*0064*/ 	.byte	0x04, 0x0a
        /*0066*/ 	.short	(.L_8067 - .L_8066)
	.align		4
.L_8066:
        /*0068*/ 	.word	index@(.nv.constant0._ZN2at6native29vectorized_elementwise_kernelILi8EZNS0_50_GLOBAL__N__2680c7bb_12_PowKernel_cu_7dd49032_317029pow_tensor_scalar_kernel_implIhhEEvRNS_18TensorIteratorBaseET0_EUlhE_St5arrayIPcLm2EEEEviS6_T1_)
        /*006c*/ 	.short	0x0380
        /*006e*/ 	.short	0x0020


	//----- nvinfo : EIATTR_SW_WAR
	.align		4
.L_8067:
        /*0070*/ 	.byte	0x04, 0x36
        /*0072*/ 	.short	(.L_8069 - .L_8068)
.L_8068:
        /*0074*/ 	.word	0x00000008
.L_8069:


//--------------------- .nv.info._ZN2at6native18elementwise_kernelILi128ELi4EZNS0_15gpu_kernel_implIZZZNS0_50_GLOBAL__N__2680c7bb_12_PowKernel_cu_7dd49032_317024pow_tensor_scalar_kernelERNS_18TensorIteratorBaseERKN3c106ScalarEENKUlvE_clEvENKUlvE0_clEvEUlNS6_7complexIfEEE0_EEvS5_RKT_EUliE_EEviT1_ --------------------------
	.section	.nv.info._ZN2at6native18elementwise_kernelILi128ELi4EZNS0_15gpu_kernel_implIZZZNS0_50_GLOBAL__N__2680c7bb_12_PowKernel_cu_7dd49032_317024pow_tensor_scalar_kernelERNS_18TensorIteratorBaseERKN3c106ScalarEENKUlvE_clEvENKUlvE0_clEvEUlNS6_7complexIfEEE0_EEvS5_RKT_EUliE_EEviT1_,"",@"SHT_CUDA_INFO"
	.sectionflags	@""
	.align	4


	//----- nvinfo : EIATTR_CUDA_API_VERSION
	.align		4
        /*0000*/ 	.byte	0x04, 0x37
        /*0002*/ 	.short	(.L_8071 - .L_8070)
.L_8070:
        /*0004*/ 	.word	0x00000082


	//----- nvinfo : EIATTR_KPARAM_INFO
	.align		4
.L_8071:
        /*0008*/ 	.byte	0x04, 0x17
        /*000a*/ 	.short	(.L_8073 - .L_8072)
.L_8072:
        /*000c*/ 	.word	0x00000000
        /*0010*/ 	.short	0x0001
        /*0012*/ 	.short	0x0008
        /*0014*/ 	.byte	0x00, 0xf0, 0xa1, 0x08


	//----- nvinfo : EIATTR_KPARAM_INFO
	.align		4
.L_8073:
        /*0018*/ 	.byte	0x04, 0x17
        /*001a*/ 	.short	(.L_8075 - .L_8074)
.L_8074:
        /*001c*/ 	.word	0x00000000
        /*0020*/ 	.short	0x0000
        /*0022*/ 	.short	0x0000
        /*0024*/ 	.byte	0x00, 0xf0, 0x11, 0x00


	//----- nvinfo : EIATTR_SPARSE_MMA_MASK
	.align		4
.L_8075:
        /*0028*/ 	.byte	0x03, 0x50
        /*002a*/ 	.short	0x0000


	//----- nvinfo : EIATTR_MAXREG_COUNT
	.align		4
        /*002c*/ 	.byte	0x03, 0x1b
        /*002e*/ 	.short	0x0080


	//----- nvinfo : EIATTR_EXTERNS
	.align		4
        /*0030*/ 	.byte	0x04, 0x0f
        /*0032*/ 	.short	(.L_8077 - .L_8076)


	//   ....[0]....
	.align		4
.L_8076:
        /*0034*/ 	.word	index@(__assertfail)


	//----- nvinfo : EIATTR_MERCURY_ISA_VERSION
	.align		4
.L_8077:
        /*0038*/ 	.byte	0x03, 0x5f
        /*003a*/ 	.short	0x0101


	//----- nvinfo : EIATTR_VRC_CTA_INIT_COUNT
	.align		4
        /*003c*/ 	.byte	0x02, 0x4a
	.zero		1
	.zero		1


	//----- nvinfo : EIATTR_SYSCALL_OFFSETS
	.align		4
        /*0040*/ 	.byte	0x04, 0x46
        /*0042*/ 	.short	(.L_8079 - .L_8078)


	//   ....[0]....
.L_8078:
        /*0044*/ 	.word	0x000022e0


	//   ....[1]....
        /*0048*/ 	.word	0x00005b00


	//   ....[2]....
        /*004c*/ 	.word	0x00007f30


	//   ....[3]....
        /*0050*/ 	.word	0x0000b5e0


	//   ....[4]....
        /*0054*/ 	.word	0x0000db20


	//   ....[5]....
        /*0058*/ 	.word	0x000111d0


	//   ....[6]....
        /*005c*/ 	.word	0x00013720


	//   ....[7]....
        /*0060*/ 	.word	0x00016da0


	//----- nvinfo : EIATTR_EXIT_INSTR_OFFSETS
	.align		4
.L_8079:
        /*0064*/ 	.byte	0x04, 0x1c
        /*0066*/ 	.short	(.L_8081 - .L_8080)


	//   ....[0]....
.L_8080:
        /*0068*/ 	.word	0x00011480


	//   ....[1]....
        /*006c*/ 	.word	0x000162d0


	//   ....[2]....
        /*0070*/ 	.word	0x00016310


	//   ....[3]....
        /*0074*/ 	.word	0x000163a0


	//   ....[4]....
        /*0078*/ 	.word	0x000163d0


	//   ....[5]....
        /*007c*/ 	.word	0x00016400


	//   ....[6]....
        /*0080*/ 	.word	0x00016480


	//   ....[7]....
        /*0084*/ 	.word	0x000164b0


	//   ....[8]....
        /*0088*/ 	.word	0x00016530


	//   ....[9]....
        /*008c*/ 	.word	0x00016560


	//   ....[10]....
        /*0090*/ 	.word	0x000165a0


	//   ....[11]....
        /*0094*/ 	.word	0x00016670


	//   ....[12]....
        /*0098*/ 	.word	0x000167d0


	//   ....[13]....
        /*009c*/ 	.word	0x00016930


	//   ....[14]....
        /*00a0*/ 	.word	0x00016a80


	//   ....[15]....
        /*00a4*/ 	.word	0x00016ab0


	//   ....[16]....
        /*00a8*/ 	.word	0x00016ae0


	//   ....[17]....
        /*00ac*/ 	.word	0x00016ba0


	//   ....[18]....
        /*00b0*/ 	.word	0x00016c40


	//   ....[19]....
        /*00b4*/ 	.word	0x00016db0


	//   ....[20]....
        /*00b8*/ 	.word	0x00016eb0


	//   ....[21]....
        /*00bc*/ 	.word	0x00016fe0


	//   ....[22]....
        /*00c0*/ 	.word	0x00017010


	//----- nvinfo : EIATTR_MAX_THREADS
	.align		4
.L_8081:
        /*00c4*/ 	.byte	0x04, 0x05
        /*00c6*/ 	.short	(.L_8083 - .L_8082)
.L_8082:
        /*00c8*/ 	.word	0x00000080
        /*00cc*/ 	.word	0x00000001
        /*00d0*/ 	.word	0x00000001


	//----- nvinfo : EIATTR_CRS_STACK_SIZE
	.align		4
.L_8083:
        /*00d4*/ 	.byte	0x04, 0x1e
        /*00d6*/ 	.short	(.L_8085 - .L_8084)
.L_8084:
        /*00d8*/ 	.word	0x00000000


	//----- nvinfo : EIATTR_CBANK_PARAM_SIZE
	.align		4
.L_8085:
        /*00dc*/ 	.byte	0x03, 0x19
        /*00de*/ 	.short	0x0230


	//----- nvinfo : EIATTR_PARAM_CBANK
	.align		4
        /*00e0*/ 	.byte	0x04, 0x0a
        /*00e2*/ 	.short	(.L_8087 - .L_8086)
	.align		4
.L_8086:
        /*00e4*/ 	.word	index@(.nv.constant0._ZN2at6native18elementwise_kernelILi128ELi4EZNS0_15gpu_kernel_implIZZZNS0_50_GLOBAL__N__2680c7bb_12_PowKernel_cu_7dd49032_317024pow_tensor_scalar_kernelERNS_18TensorIteratorBaseERKN3c106ScalarEENKUlvE_clEvENKUlvE0_clEvEUlNS6_7complexIfEEE0_EEvS5_RKT_EUliE_EEviT1_)
        /*00e8*/ 	.short	0x0380
        /*00ea*/ 	.short	0x0230


	//----- nvinfo : EIATTR_SW_WAR
	.align		4
.L_8087:
        /*00ec*/ 	.byte	0x04, 0x36
        /*00ee*/ 	.short	(.L_8089 - .L_8088)
.L_8088:
        /*00f0*/ 	.word	0x00000008
.L_8089:


//--------------------- .nv.info._ZN2at6native27unrolled_elementwise_kernelIZZZNS0_50_GLOBAL__N__2680c7bb_12_PowKernel_cu_7dd49032_317024pow_tensor_scalar_kernelERNS_18TensorIteratorBaseERKN3c106ScalarEENKUlvE_clEvENKUlvE0_clEvEUlNS5_7complexIfEEE0_St5arrayIPcLm2EELi4E23TrivialOffsetCalculatorILi1EjESI_NS0_6memory12LoadWithCastILi1EEENSJ_13StoreWithCastILi1EEEEEviT_T0_T2_T3_T4_T5_ --------------------------
	.section	.nv.info._ZN2at6native27unrolled_elementwise_kernelIZZZNS0_50_GLOBAL__N__2680c7bb_12_PowKernel_cu_7dd49032_317024pow_tensor_scalar_kernelERNS_18TensorIteratorBaseERKN3c106ScalarEENKUlvE_clEvENKUlvE0_clEvEUlNS5_7complexIfEEE0_St5arrayIPcLm2EELi4E23TrivialOffsetCalculatorILi1EjESI_NS0_6memory12LoadWithCastILi1EEENSJ_13StoreWithCastILi1EEEEEviT_T0_T2_T3_T4_T5_,"",@"SHT_CUDA_INFO"
	.sectionflags	@""
	.align	4


	//----- nvinfo : EIATTR_CUDA_API_VERSION
	.align		4
        /*0000*/ 	.byte	0x04, 0x37
        /*0002*/ 	.short	(.L_8091 - .L_8090)
.L_8090:
        /*0004*/ 	.word	0x00000082


	//----- nvinfo : EIATTR_KPARAM_INFO
	.align		4
.L_8091:
        /*0008*/ 	.byte	0x04, 0x17
        /*000a*/ 	.short	(.L_8093 - .L_8092)
.L_8092:
        /*000c*/ 	.word	0x00000000
        /*0010*/ 	.short	0x0006
        /*0012*/ 	.short	0x0034
        /*0014*/ 	.byte	0x00, 0xf0, 0x21, 0x00


	//----- nvinfo : EIATTR_KPARAM_INFO
	.align		4
.L_8093:
        /*0018*/ 	.byte	0x04, 0x17
        /*001a*/ 	.short	(.L_8095 - .L_8094)
.L_8094:
        /*001c*/ 	.word	0x00000000
        /*0020*/ 	.short	0x0005
        /*0022*/ 	.short	0x002c
        /*0024*/ 	.byte	0x00, 0xf0, 0x21, 0x00


	//----- nvinfo : EIATTR_KPARAM_INFO
	.align		4
.L_8095:
        /*0028*/ 	.byte	0x04, 0x17
        /*002a*/ 	.short	(.L_8097 - .L_8096)
.L_8096:
        /*002c*/ 	.word	0x00000000
        /*0030*/ 	.short	0x0004
        /*0032*/ 	.short	0x0029
        /*0034*/ 	.byte	0x00, 0xf0, 0x05, 0x00


	//----- nvinfo : EIATTR_KPARAM_INFO
	.align		4
.L_8097:
        /*0038*/ 	.byte	0x04, 0x17
        /*003a*/ 	.short	(.L_8099 - .L_8098)
.L_8098:
        /*003c*/ 	.word	0x00000000
        /*0040*/ 	.short	0x0003
        /*0042*/ 	.short	0x0028
        /*0044*/ 	.byte	0x00, 0xf0, 0x05, 0x00


	//----- nvinfo : EIATTR_KPARAM_INFO
	.align		4
.L_8099:
        /*0048*/ 	.byte	0x04, 0x17
        /*004a*/ 	.short	(.L_8101 - .L_8100)
.L_8100:
        /*004c*/ 	.word	0x00000000
        /*0050*/ 	.short	0x0002
        /*0052*/ 	.short	0x0018
        /*0054*/ 	.byte	0x00, 0xf0, 0x41, 0x00


	//----- nvinfo : EIATTR_KPARAM_INFO
	.align		4
.L_8101:
        /*0058*/ 	.byte	0x04, 0x17
        /*005a*/ 	.short	(.L_8103 - .L_8102)
.L_8102:
        /*005c*/ 	.word	0x00000000
        /*0060*/ 	.short	0x0001
        /*0062*/ 	.short	0x0008
        /*0064*/ 	.byte	0x00, 0xf0, 0x41, 0x00


	//----- nvinfo : EIATTR_KPARAM_INFO
	.align		4
.L_8103:
        /*0068*/ 	.byte	0x04, 0x17
        /*006a*/ 	.short	(.L_8105 - .L_8104)
.L_8104:
        /*006c*/ 	.word	0x00000000
        /*0070*/ 	.short	0x0000
        /*0072*/ 	.short	0x0000
        /*0074*/ 	.byte	0x00, 0xf0, 0x11, 0x00


	//----- nvinfo : EIATTR_SPARSE_MMA_MASK
	.align		4
.L_8105:
        /*0078*/ 	.byte	0x03, 0x50
        /*007a*/ 	.short	0x0000


	//----- nvinfo : EIATTR_MAXREG_COUNT
	.align		4
        /*007c*/ 	.byte	0x03, 0x1b
        /*007e*/ 	.short	0x00ff


	//----- nvinfo : EIATTR_EXTERNS
	.align		4
        /*0080*/ 	.byte	0x04, 0x0f
        /*0082*/ 	.short	(.L_8107 - .L_8106)


	//   ....[0]....
	.align		4
.L_8106:
        /*0084*/ 	.word	index@(__assertfail)


	//----- nvinfo : EIATTR_MERCURY_ISA_VERSION
	.align		4
.L_8107:
        /*0088*/ 	.byte	0x03, 0x5f
        /*008a*/ 	.short	0x0101


	//----- nvinfo : EIATTR_VRC_CTA_INIT_COUNT
	.align		4
        /*008c*/ 	.byte	0x02, 0x4a
	.zero		1
	.zero		1


	//----- nvinfo : EIATTR_SYSCALL_OFFSETS
	.align		4
        /*0090*/ 	.byte	0x04, 0x46
        /*0092*/ 	.short	(.L_8109 - .L_8108)


	//   ....[0]....
.L_8108:
        /*0094*/ 	.word	0x00000ff0


	//   ....[1]....
        /*0098*/ 	.word	0x00002150


	//   ....[2]....
        /*009c*/ 	.word	0x00003220


	//   ....[3]....
        /*00a0*/ 	.word	0x00004200


	//   ....[4]....
        /*00a4*/ 	.word	0x0000f180


	//   ....[5]....
        /*00a8*/ 	.word	0x0000ff60


	//   ....[6]....
        /*00ac*/ 	.word	0x00010e30


	//   ....[7]....
        /*00b0*/ 	.word	0x00011ce0


	//----- nvinfo : EIATTR_EXIT_INSTR_OFFSETS
	.align		4
.L_8109:
        /*00b4*/ 	.byte	0x04, 0x1c
        /*00b6*/ 	.short	(.L_8111 - .L_8110)


	//   ....[0]....
.L_8110:
        /*00b8*/ 	.word	0x000110d0


	//   ....[1]....
        /*00bc*/ 	.word	0x00011210


	//   ....[2]....
        /*00c0*/ 	.word	0x00011250


	//   ....[3]....
        /*00c4*/ 	.word	0x000112e0


	//   ....[4]....
        /*00c8*/ 	.word	0x00011310


	//   ....[5]....
        /*00cc*/ 	.word	0x00011340


	//   ....[6]....
        /*00d0*/ 	.word	0x000113c0


	//   ....[7]....
        /*00d4*/ 	.word	0x000113f0


	//   ....[8]....
        /*00d8*/ 	.word	0x00011470


	//   ....[9]....
        /*00dc*/ 	.word	0x000114a0


	//   ....[10]....
        /*00e0*/ 	.word	0x000114e0


	//   ....[11]....
        /*00e4*/ 	.word	0x000115b0


	//   ....[12]....
        /*00e8*/ 	.word	0x00011710


	//   ....[13]....
        /*00ec*/ 	.word	0x00011870


	//   ....[14]....
        /*00f0*/ 	.word	0x000119c0


	//   ....[15]....
        /*00f4*/ 	.word	0x000119f0


	//   ....[16]....
        /*00f8*/ 	.word	0x00011a20


	//   ....[17]....
        /*00fc*/ 	.word	0x00011ae0


	//   ....[18]....
        /*0100*/ 	.word	0x00011b80


	//   ....[19]....
        /*0104*/ 	.word	0x00011cf0


	//   ....[20]....
        /*0108*/ 	.word	0x00011df0


	//   ....[21]....
        /*010c*/ 	.word	0x00011f20


	//   ....[22]....
        /*0110*/ 	.word	0x00011f50


	//----- nvinfo : EIATTR_MAX_THREADS
	.align		4
.L_8111:
        /*0114*/ 	.byte	0x04, 0x05
        /*0116*/ 	.short	(.L_8113 - .L_8112)
.L_8112:
        /*0118*/ 	.word	0x00000080
        /*011c*/ 	.word	0x00000001
        /*0120*/ 	.word	0x00000001


	//----- nvinfo : EIATTR_CRS_STACK_SIZE
	.align		4
.L_8113:
        /*0124*/ 	.byte	0x04, 0x1e
        /*0126*/ 	.short	(.L_8115 - .L_8114)
.L_8114:
        /*0128*/ 	.word	0x00000000


	//----- nvinfo : EIATTR_CBANK_PARAM_SIZE
	.align		4
.L_8115:
        /*012c*/ 	.byte	0x03, 0x19
        /*012e*/ 	.short	0x003c


	//----- nvinfo : EIATTR_PARAM_CBANK
	.align		4
        /*0130*/ 	.byte	0x04, 0x0a
        /*0132*/ 	.short	(.L_8117 - .L_8116)
	.align		4
.L_8116:
        /*0134*/ 	.word	index@(.nv.constant0._ZN2at6native27unrolled_elementwise_kernelIZZZNS0_50_GLOBAL__N__2680c7bb_12_PowKernel_cu_7dd49032_317024pow_tensor_scalar_kernelERNS_18TensorIteratorBaseERKN3c106ScalarEENKUlvE_clEvENKUlvE0_clEvEUlNS5_7complexIfEEE0_St5arrayIPcLm2EELi4E23TrivialOffsetCalculatorILi1EjESI_NS0_6memory12LoadWithCastILi1EEENSJ_13StoreWithCastILi1EEEEEviT_T0_T2_T3_T4_T5_)
        /*0138*/ 	.short	0x0380
        /*013a*/ 	.short	0x003c


	//----- nvinfo : EIATTR_SW_WAR
	.align		4
.L_8117:
        /*013c*/ 	.byte	0x04, 0x36
        /*013e*/ 	.short	(.L_8119 - .L_8118)
.L_8118:
        /*0140*/ 	.word	0x00000008
.L_8119:


//--------------------- .nv.info._ZN2at6native18elementwise_kernelILi128ELi2EZNS0_22gpu_kernel_impl_nocastIZZZNS0_50_GLOBAL__N__2680c7bb_12_PowKernel_cu_7dd49032_317024pow_tensor_scalar_kernelERNS_18TensorIteratorBaseERKN3c106ScalarEENKUlvE_clEvENKUlvE0_clEvEUlNS6_7complexIfEEE0_EEvS5_RKT_EUliE_EEviT1_ --------------------------
	.section	.nv.info._ZN2at6native18elementwise_kernelILi128ELi2EZNS0_22gpu_kernel_impl_nocastIZZZNS0_50_GLOBAL__N__2680c7bb_12_PowKernel_cu_7dd49032_317024pow_tensor_scalar_kernelERNS_18TensorIteratorBaseERKN3c106ScalarEENKUlvE_clEvENKUlvE0_clEvEUlNS6_7complexIfEEE0_EEvS5_RKT_EUliE_EEviT1_,"",@"SHT_CUDA_INFO"
	.sectionflags	@""
	.align	4


	//----- nvinfo : EIATTR_CUDA_API_VERSION
	.align		4
        /*0000*/ 	.byte	0x04, 0x37
        /*0002*/ 	.short	(.L_8121 - .L_8120)
.L_8120:
        /*0004*/ 	.word	0x00000082


	//----- nvinfo : EIATTR_KPARAM_INFO
	.align		4
.L_8121:
        /*0008*/ 	.byte	0x04, 0x17
        /*000a*/ 	.short	(.L_8123 - .L_8122)
.L_8122:
        /*000c*/ 	.word	0x00000000
        /*0010*/ 	.short	0x0001
        /*0012*/ 	.short	0x0008
        /*0014*/ 	.byte	0x00, 0xf0, 0x81, 0x08


	//----- nvinfo : EIATTR_KPARAM_INFO
	.align		4
.L_8123:
        /*0018*/ 	.byte	0x04, 0x17
        /*001a*/ 	.short	(.L_8125 - .L_8124)
.L_8124:
        /*001c*/ 	.word	0x00000000
        /*0020*/ 	.short	0x0000
        /*0022*/ 	.short	0x0000
        /*0024*/ 	.byte	0x00, 0xf0, 0x11, 0x00


	//----- nvinfo : EIATTR_SPARSE_MMA_MASK
	.align		4
.L_8125:
        /*0028*/ 	.byte	0x03, 0x50
        /*002a*/ 	.short	0x0000


	//----- nvinfo : EIATTR_MAXREG_COUNT
	.align		4
        /*002c*/ 	.byte	0x03, 0x1b
        /*002e*/ 	.short	0x0080


	//----- nvinfo : EIATTR_MERCURY_ISA_VERSION
	.align		4
        /*0030*/ 	.byte	0x03, 0x5f
        /*0032*/ 	.short	0x0101


	//----- nvinfo : EIATTR_VRC_CTA_INIT_COUNT
	.align		4
        /*0034*/ 	.byte	0x02, 0x4a
	.zero		1
	.zero		1


	//----- nvinfo : EIATTR_EXIT_INSTR_OFFSETS
	.align		4
        /*0038*/ 	.byte	0x04, 0x1c
        /*003a*/ 	.short	(.L_8127 - .L_8126)


	//   ....[0]....
.L_8126:
        /*003c*/ 	.word	0x00003e90


	//   ....[1]....
        /*0040*/ 	.word	0x00007cb0


	//----- nvinfo : EIATTR_MAX_THREADS
	.align		4
.L_8127:
        /*0044*/ 	.byte	0x04, 0x05
        /*0046*/ 	.short	(.L_8129 - .L_8128)
.L_8128:
        /*0048*/ 	.word	0x00000080
        /*004c*/ 	.word	0x00000001
        /*0050*/ 	.word	0x00000001


	//----- nvinfo : EIATTR_CRS_STACK_SIZE
	.align		4
.L_8129:
        /*0054*/ 	.byte	0x04, 0x1e
        /*0056*/ 	.short	(.L_8131 - .L_8130)
.L_8130:
        /*0058*/ 	.word	0x00000000


	//----- nvinfo : EIATTR_CBANK_PARAM_SIZE
	.align		4
.L_8131:
        /*005c*/ 	.byte	0x03, 0x19
        /*005e*/ 	.short	0x0228


	//----- nvinfo : EIATTR_PARAM_CBANK
	.align		4
        /*0060*/ 	.byte	0x04, 0x0a
        /*0062*/ 	.short	(.L_8133 - .L_8132)
	.align		4
.L_8132:
        /*0064*/ 	.word	index@(.nv.constant0._ZN2at6native18elementwise_kernelILi128ELi2EZNS0_22gpu_kernel_impl_nocastIZZZNS0_50_GLOBAL__N__2680c7bb_12_PowKernel_cu_7dd49032_317024pow_tensor_scalar_kernelERNS_18TensorIteratorBaseERKN3c106ScalarEENKUlvE_clEvENKUlvE0_clEvEUlNS6_7complexIfEEE0_EEvS5_RKT_EUliE_EEviT1_)
        /*0068*/ 	.short	0x0380
        /*006a*/ 	.short	0x0228


	//----- nvinfo : EIATTR_SW_WAR
	.align		4
.L_8133:
        /*006c*/ 	.byte	0x04, 0x36
        /*006e*/ 	.short	(.L_8135 - .L_8134)
.L_8134:
        /*0070*/ 	.word	0x00000008
.L_8135:


//--------------------- .nv.info._ZN2at6native27unrolled_elementwise_kernelIZZZNS0_50_GLOBAL__N__2680c7bb_12_PowKernel_cu_7dd49032_317024pow_tensor_scalar_kernelERNS_18TensorIteratorBaseERKN3c106ScalarEENKUlvE_clEvENKUlvE0_clEvEUlNS5_7complexIfEEE0_St5arrayIPcLm2EELi4E23TrivialOffsetCalculatorILi1EjESI_NS0_6memory15LoadWithoutCastENSJ_16StoreWithoutCastEEEviT_T0_T2_T3_T4_T5_ --------------------------
	.section	.nv.info._ZN2at6native27unrolled_elementwise_kernelIZZZNS0_50_GLOBAL__N__2680c7bb_12_PowKernel_cu_7dd49032_317024pow_tensor_scalar_kernelERNS_18TensorIteratorBaseERKN3c106ScalarEENKUlvE_clEvENKUlvE0_clEvEUlNS5_7complexIfEEE0_St5arrayIPcLm2EELi4E23TrivialOffsetCalculatorILi1EjESI_NS0_6memory15LoadWithoutCastENSJ_16StoreWithoutCastEEEviT_T0_T2_T3_T4_T5_,"",@"SHT_CUDA_INFO"
	.sectionflags	@""
	.align	4


	//----- nvinfo : EIATTR_CUDA_API_VERSION
	.align		4
        /*0000*/ 	.byte	0x04, 0x37
        /*0002*/ 	.short	(.L_8137 - .L_8136)
.L_8136:
        /*0004*/ 	.word	0x00000082


	//----- nvinfo : EIATTR_KPARAM_INFO
	.align		4
.L_8137:
        /*0008*/ 	.byte	0x04, 0x17
        /*000a*/ 	.short	(.L_8139 - .L_8138)
.L_8138:
        /*000c*/ 	.word	0x00000000
        /*0010*/ 	.short	0x0006
        /*0012*/ 	.short	0x002b
        /*0014*/ 	.byte	0x00, 0xf0, 0x05, 0x00


	//----- nvinfo : EIATTR_KPARAM_INFO
	.align		4
.L_8139:
        /*0018*/ 	.byte	0x04, 0x17
        /*001a*/ 	.short	(.L_8141 - .L_8140)
.L_8140:
        /*001c*/ 	.word	0x00000000
        /*0020*/ 	.short	0x0005
        /*0022*/ 	.short	0x002a
        /*0024*/ 	.byte	0x00, 0xf0, 0x05, 0x00


	//----- nvinfo : EIATTR_KPARAM_INFO
	.align		4
.L_8141:
        /*0028*/ 	.byte	0x04, 0x17
        /*002a*/ 	.short	(.L_8143 - .L_8142)
.L_8142:
        /*002c*/ 	.word	0x00000000
        /*0030*/ 	.short	0x0004
        /*0032*/ 	.short	0x0029
        /*0034*/ 	.byte	0x00, 0xf0, 0x05, 0x00


	//----- nvinfo : EIATTR_KPARAM_INFO
	.align		4
.L_8143:
        /*0038*/ 	.byte	0x04, 0x17
        /*003a*/ 	.short	(.L_8145 - .L_8144)
.L_8144:
        /*003c*/ 	.word	0x00000000
        /*0040*/ 	.short	0x0003
        /*0042*/ 	.short	0x0028
        /*0044*/ 	.byte	0x00, 0xf0, 0x05, 0x00


	//----- nvinfo : EIATTR_KPARAM_INFO
	.align		4
.L_8145:
        /*0048*/ 	.byte	0x04, 0x17
        /*004a*/ 	.short	(.L_8147 - .L_8146)
.L_8146:
        /*004c*/ 	.word	0x00000000
        /*0050*/ 	.short	0x0002
        /*0052*/ 	.short	0x0018
        /*0054*/ 	.byte	0x00, 0xf0, 0x41, 0x00


	//----- nvinfo : EIATTR_KPARAM_INFO
	.align		4
.L_8147:
        /*0058*/ 	.byte	0x04, 0x17
        /*005a*/ 	.short	(.L_8149 - .L_8148)
.L_8148:
        /*005c*/ 	.word	0x00000000
        /*0060*/ 	.short	0x0001
        /*0062*/ 	.short	0x0008
        /*0064*/ 	.byte	0x00, 0xf0, 0x41, 0x00


	//----- nvinfo : EIATTR_KPARAM_INFO
	.align		4
.L_8149:
        /*0068*/ 	.byte	0x04, 0x17
        /*006a*/ 	.short	(.L_8151 - .L_8150)
.L_8150:
        /*006c*/ 	.word	0x00000000
        /*0070*/ 	.short	0x0000
        /*0072*/ 	.short	0x0000
        /*0074*/ 	.byte	0x00, 0xf0, 0x11, 0x00


	//----- nvinfo : EIATTR_SPARSE_MMA_MASK
	.align		4
.L_8151:
        /*0078*/ 	.byte	0x03, 0x50
        /*007a*/ 	.short	0x0000


	//----- nvinfo : EIATTR_MAXREG_COUNT
	.align		4
        /*007c*/ 	.byte	0x03, 0x1b
        /*007e*/ 	.short	0x00ff


	//----- nvinfo : EIATTR_MERCURY_ISA_VERSION
	.align		4
        /*0080*/ 	.byte	0x03, 0x5f
        /*0082*/ 	.short	0x0101


	//----- nvinfo : EIATTR_VRC_CTA_INIT_COUNT
	.align		4
        /*0084*/ 	.byte	0x02, 0x4a
	.zero		1
	.zero		1


	//----- nvinfo : EIATTR_EXIT_INSTR_OFFSETS
	.align		4
        /*0088*/ 	.byte	0x04, 0x1c
        /*008a*/ 	.short	(.L_8153 - .L_8152)


	//   ....[0]....
.L_8152:
        /*008c*/ 	.word	0x0000a5f0


	//   ....[1]....
        /*0090*/ 	.word	0x0000a650


	//----- nvinfo : EIATTR_MAX_THREADS
	.align		4
.L_8153:
        /*0094*/ 	.byte	0x04, 0x05
        /*0096*/ 	.short	(.L_8155 - .L_8154)
.L_8154:
        /*0098*/ 	.word	0x00000080
        /*009c*/ 	.word	0x00000001
        /*00a0*/ 	.word	0x00000001


	//----- nvinfo : EIATTR_CRS_STACK_SIZE
	.align		4
.L_8155:
        /*00a4*/ 	.byte	0x04, 0x1e
        /*00a6*/ 	.short	(.L_8157 - .L_8156)
.L_8156:
        /*00a8*/ 	.word	0x00000000


	//----- nvinfo : EIATTR_CBANK_PARAM_SIZE
	.align		4
.L_8157:
        /*00ac*/ 	.byte	0x03, 0x19
        /*00ae*/ 	.short	0x002c


	//----- nvinfo : EIATTR_PARAM_CBANK
	.align		4
        /*00b0*/ 	.byte	0x04, 0x0a
        /*00b2*/ 	.short	(.L_8159 - .L_8158)
	.align		4
.L_8158:
        /*00b4*/ 	.word	index@(.nv.constant0._ZN2at6native27unrolled_elementwise_kernelIZZZNS0_50_GLOBAL__N__2680c7bb_12_PowKernel_cu_7dd49032_317024pow_tensor_scalar_kernelERNS_18TensorIteratorBaseERKN3c106ScalarEENKUlvE_clEvENKUlvE0_clEvEUlNS5_7complexIfEEE0_St5arrayIPcLm2EELi4E23TrivialOffsetCalculatorILi1EjESI_NS0_6memory15LoadWithoutCastENSJ_16StoreWithoutCastEEEviT_T0_T2_T3_T4_T5_)
        /*00b8*/ 	.short	0x0380
        /*00ba*/ 	.short	0x002c


	//----- nvinfo : EIATTR_SW_WAR
	.align		4
.L_8159:
        /*00bc*/ 	.byte	0x04, 0x36
        /*00be*/ 	.short	(.L_8161 - .L_8160)
.L_8160:
        /*00c0*/ 	.word	0x00000008
.L_8161:


//--------------------- .nv.info._ZN2at6native29vectorized_elementwise_kernelILi2EZZZNS0_50_GLOBAL__N__2680c7bb_12_PowKernel_cu_7dd49032_317024pow_tensor_scalar_kernelERNS_18TensorIteratorBaseERKN3c106ScalarEENKUlvE_clEvENKUlvE0_clEvEUlNS5_7complexIfEEE0_St5arrayIPcLm2EEEEviT0_T1_ --------------------------
	.section	.nv.info._ZN2at6native29vectorized_elementwise_kernelILi2EZZZNS0_50_GLOBAL__N__2680c7bb_12_PowKernel_cu_7dd49032_317024pow_tensor_scalar_kernelERNS_18TensorIteratorBaseERKN3c106ScalarEENKUlvE_clEvENKUlvE0_clEvEUlNS5_7complexIfEEE0_St5arrayIPcLm2EEEEviT0_T1_,"",@"SHT_CUDA_INFO"
	.sectionflags	@""
	.align	4


	//----- nvinfo : EIATTR_CUDA_API_VERSION
	.align		4
        /*0000*/ 	.byte	0x04, 0x37
        /*0002*/ 	.short	(.L_8163 - .L_8162)
.L_8162:
        /*0004*/ 	.word	0x00000082


	//----- nvinfo : EIATTR_KPARAM_INFO
	.align		4
.L_8163:
        /*0008*/ 	.byte	0x04, 0x17
        /*000a*/ 	.short	(.L_8165 - .L_8164)
.L_8164:
        /*000c*/ 	.word	0x00000000
        /*0010*/ 	.short	0x0002
        /*0012*/ 	.short	0x0018
        /*0014*/ 	.byte	0x00, 0xf0, 0x41, 0x00


	//----- nvinfo : EIATTR_KPARAM_INFO
	.align		4
.L_8165:
        /*0018*/ 	.byte	0x04, 0x17
        /*001a*/ 	.short	(.L_8167 - .L_8166)
.L_8166:
        /*001c*/ 	.word	0x00000000
        /*0020*/ 	.short	0x0001
        /*0022*/ 	.short	0x0008
        /*0024*/ 	.byte	0x00, 0xf0, 0x41, 0x00


	//----- nvinfo : EIATTR_KPARAM_INFO
	.align		4
.L_8167:
        /*0028*/ 	.byte	0x04, 0x17
        /*002a*/ 	.short	(.L_8169 - .L_8168)
.L_8168:
        /*002c*/ 	.word	0x00000000
        /*0030*/ 	.short	0x0000
        /*0032*/ 	.short	0x0000
        /*0034*/ 	.byte	0x00, 0xf0, 0x11, 0x00


	//----- nvinfo : EIATTR_SPARSE_MMA_MASK
	.align		4
.L_8169:
        /*0038*/ 	.byte	0x03, 0x50
        /*003a*/ 	.short	0x0000


	//----- nvinfo : EIATTR_MAXREG_COUNT
	.align		4
        /*003c*/ 	.byte	0x03, 0x1b
        /*003e*/ 	.short	0x00ff


	//----- nvinfo : EIATTR_MERCURY_ISA_VERSION
	.align		4
        /*0040*/ 	.byte	0x03, 0x5f
        /*0042*/ 	.short	0x0101


	//----- nvinfo : EIATTR_VRC_CTA_INIT_COUNT
	.align		4
        /*0044*/ 	.byte	0x02, 0x4a
	.zero		1
	.zero		1


	//----- nvinfo : EIATTR_EXIT_INSTR_OFFSETS
	.align		4
        /*0048*/ 	.byte	0x04, 0x1c
        /*004a*/ 	.short	(.L_8171 - .L_8170)


	//   ....[0]....
.L_8170:
        /*004c*/ 	.word	0x00014ab0


	//   ....[1]....
        /*0050*/ 	.word	0x00014b00


	//   ....[2]....
        /*0054*/ 	.word	0x00029280


	//----- nvinfo : EIATTR_MAX_THREADS
	.align		4
.L_8171:
        /*0058*/ 	.byte	0x04, 0x05
        /*005a*/ 	.short	(.L_8173 - .L_8172)
.L_8172:
        /*005c*/ 	.word	0x00000080
        /*0060*/ 	.word	0x00000001
        /*0064*/ 	.word	0x00000001


	//----- nvinfo : EIATTR_CRS_STACK_SIZE
	.align		4
.L_8173:
        /*0068*/ 	.byte	0x04, 0x1e
        /*006a*/ 	.short	(.L_8175 - .L_8174)
.L_8174:
        /*006c*/ 	.word	0x00000000


	//----- nvinfo : EIATTR_CBANK_PARAM_SIZE
	.align		4
.L_8175:
        /*0070*/ 	.byte	0x03, 0x19
        /*0072*/ 	.short	0x0028


	//----- nvinfo : EIATTR_PARAM_CBANK
	.align		4
        /*0074*/ 	.byte	0x04, 0x0a
        /*0076*/ 	.short	(.L_8177 - .L_8176)
	.align		4
.L_8176:
        /*0078*/ 	.word	index@(.nv.constant0._ZN2at6native29vectorized_elementwise_kernelILi2EZZZNS0_50_GLOBAL__N__2680c7bb_12_PowKernel_cu_7dd49032_317024pow_tensor_scalar_kernelERNS_18TensorIteratorBaseERKN3c106ScalarEENKUlvE_clEvENKUlvE0_clEvEUlNS5_7complexIfEEE0_St5arrayIPcLm2EEEEviT0_T1_)
        /*007c*/ 	.short	0x0380
        /*007e*/ 	.short	0x0028


	//----- nvinfo : EIATTR_SW_WAR
	.align		4
.L_8177:
        /*0080*/ 	.byte	0x04, 0x36
        /*0082*/ 	.short	(.L_8179 - .L_8178)
.L_8178:
        /*0084*/ 	.word	0x00000008
.L_8179:


//--------------------- .nv.info._ZN2at6native29vectorized_elementwise_kernelILi4EZZZNS0_50_GLOBAL__N__2680c7bb_12_PowKernel_cu_7dd49032_317024pow_tensor_scalar_kernelERNS_18TensorIteratorBaseERKN3c106ScalarEENKUlvE_clEvENKUlvE0_clEvEUlNS5_7complexIfEEE0_St5arrayIPcLm2EEEEviT0_T1_ --------------------------
	.section	.nv.info._ZN2at6native29vectorized_elementwise_kernelILi4EZZZNS0_50_GLOBAL__N__2680c7bb_12_PowKernel_cu_7dd49032_317024pow_tensor_scalar_kernelERNS_18TensorIteratorBaseERKN3c106ScalarEENKUlvE_clEvENKUlvE0_clEvEUlNS5_7complexIfEEE0_St5arrayIPcLm2EEEEviT0_T1_,"",@"SHT_CUDA_INFO"
	.sectionflags	@""
	.align	4


	//----- nvinfo : EIATTR_CUDA_API_VERSION
	.align		4
        /*0000*/ 	.byte	0x04, 0x37
        /*0002*/ 	.short	(.L_8181 - .L_8180)
.L_8180:
        /*0004*/ 	.word	0x00000082


	//----- nvinfo : EIATTR_KPARAM_INFO
	.align		4
.L_8181:
        /*0008*/ 	.byte	0x04, 0x17
        /*000a*/ 	.short	(.L_8183 - .L_8182)
.L_8182:
        /*000c*/ 	.word	0x00000000
        /*0010*/ 	.short	0x0002
        /*0012*/ 	.short	0x0018
        /*0014*/ 	.byte	0x00, 0xf0, 0x41, 0x00


	//----- nvinfo : EIATTR_KPARAM_INFO
	.align		4
.L_8183:
        /*0018*/ 	.byte	0x04, 0x17
        /*001a*/ 	.short	(.L_8185 - .L_8184)
.L_8184:
        /*001c*/ 	.word	0x00000000
        /*0020*/ 	.short	0x0001
        /*0022*/ 	.short	0x0008
        /*0024*/ 	.byte	0x00, 0xf0, 0x41, 0x00


	//----- nvinfo : EIATTR_KPARAM_INFO
	.align		4
.L_8185:
        /*0028*/ 	.byte	0x04, 0x17
        /*002a*/ 	.short	(.L_8187 - .L_8186)
.L_8186:
        /*002c*/ 	.word	0x00000000
        /*0030*/ 	.short	0x0000
        /*0032*/ 	.short	0x0000
        /*0034*/ 	.byte	0x00, 0xf0, 0x11, 0x00


	//----- nvinfo : EIATTR_SPARSE_MMA_MASK
	.align		4
.L_8187:
        /*0038*/ 	.byte	0x03, 0x50
        /*003a*/ 	.short	0x0000


	//----- nvinfo : EIATTR_MAXREG_COUNT
	.align		4
        /*003c*/ 	.byte	0x03, 0x1b
        /*003e*/ 	.short	0x00ff


	//----- nvinfo : EIATTR_MERCURY_ISA_VERSION
	.align		4
        /*0040*/ 	.byte	0x03, 0x5f
        /*0042*/ 	.short	0x0101


	//----- nvinfo : EIATTR_VRC_CTA_INIT_COUNT
	.align		4
        /*0044*/ 	.byte	0x02, 0x4a
	.zero		1
	.zero		1


	//----- nvinfo : EIATTR_EXIT_INSTR_OFFSETS
	.align		4
        /*0048*/ 	.byte	0x04, 0x1c
        /*004a*/ 	.short	(.L_8189 - .L_8188)


	//   ....[0]....
.L_8188:
        /*004c*/ 	.word	0x00014b50


	//   ....[1]....
        /*0050*/ 	.word	0x00014ba0


	//   ....[2]....
        /*0054*/ 	.word	0x00029360


	//----- nvinfo : EIATTR_MAX_THREADS
	.align		4
.L_8189:
        /*0058*/ 	.byte	0x04, 0x05
        /*005a*/ 	.short	(.L_8191 - .L_8190)
.L_8190:
        /*005c*/ 	.word	0x00000080
        /*0060*/ 	.word	0x00000001
        /*0064*/ 	.word	0x00000001


	//----- nvinfo : EIATTR_CRS_STACK_SIZE
	.align		4
.L_8191:
        /*0068*/ 	.byte	0x04, 0x1e
        /*006a*/ 	.short	(.L_8193 - .L_8192)
.L_8192:
        /*006c*/ 	.word	0x00000000


	//----- nvinfo : EIATTR_CBANK_PARAM_SIZE
	.align		4
.L_8193:
        /*0070*/ 	.byte	0x03, 0x19
        /*0072*/ 	.short	0x0028


	//----- nvinfo : EIATTR_PARAM_CBANK
	.align		4
        /*0074*/ 	.byte	0x04, 0x0a
        /*0076*/ 	.short	(.L_8195 - .L_8194)
	.align		4
.L_8194:
        /*0078*/ 	.word	index@(.nv.constant0._ZN2at6native29vectorized_elementwise_kernelILi4EZZZNS0_50_GLOBAL__N__2680c7bb_12_PowKernel_cu_7dd49032_317024pow_tensor_scalar_kernelERNS_18TensorIteratorBaseERKN3c106ScalarEENKUlvE_clEvENKUlvE0_clEvEUlNS5_7complexIfEEE0_St5arrayIPcLm2EEEEviT0_T1_)
        /*007c*/ 	.short	0x0380
        /*007e*/ 	.short	0x0028


	//----- nvinfo : EIATTR_SW_WAR
	.align		4
.L_8195:
        /*0080*/ 	.byte	0x04, 0x36
        /*0082*/ 	.short	(.L_8197 - .L_8196)
.L_8196:
        /*0084*/ 	.word	0x00000008
.L_8197:


//--------------------- .nv.info._ZN2at6native29vectorized_elementwise_kernelILi8EZZZNS0_50_GLOBAL__N__2680c7bb_12_PowKernel_cu_7dd49032_317024pow_tensor_scalar_kernelERNS_18TensorIteratorBaseERKN3c106ScalarEENKUlvE_clEvENKUlvE0_clEvEUlNS5_7complexIfEEE0_St5arrayIPcLm2EEEEviT0_T1_ --------------------------
	.section	.nv.info._ZN2at6native29vectorized_elementwise_kernelILi8EZZZNS0_50_GLOBAL__N__2680c7bb_12_PowKernel_cu_7dd49032_317024pow_tensor_scalar_kernelERNS_18TensorIteratorBaseERKN3c106ScalarEENKUlvE_clEvENKUlvE0_clEvEUlNS5_7complexIfEEE0_St5arrayIPcLm2EEEEviT0_T1_,"",@"SHT_CUDA_INFO"
	.sectionflags	@""
	.align	4


	//----- nvinfo : EIATTR_CUDA_API_VERSION
	.align		4
        /*0000*/ 	.byte	0x04, 0x37
        /*0002*/ 	.short	(.L_8199 - .L_8198)
.L_8198:
        /*0004*/ 	.word	0x00000082


	//----- nvinfo : EIATTR_KPARAM_INFO
	.align		4
.L_8199:
        /*0008*/ 	.byte	0x04, 0x17
        /*000a*/ 	.short	(.L_8201 - .L_8200)
.L_8200:
        /*000c*/ 	.word	0x00000000
        /*0010*/ 	.short	0x0002
        /*0012*/ 	.short	0x0018
        /*0014*/ 	.byte	0x00, 0xf0, 0x41, 0x00


	//----- nvinfo : EIATTR_KPARAM_INFO
	.align		4
.L_8201:
        /*0018*/ 	.byte	0x04, 0x17
        /*001a*/ 	.short	(.L_8203 - .L_8202)
.L_8202:
        /*001c*/ 	.word	0x00000000
        /*0020*/ 	.short	0x0001
        /*0022*/ 	.short	0x0008
        /*0024*/ 	.byte	0x00, 0xf0, 0x41, 0x00


	//----- nvinfo : EIATTR_KPARAM_INFO
	.align		4
.L_8203:
        /*0028*/ 	.byte	0x04, 0x17
        /*002a*/ 	.short	(.L_8205 - .L_8204)
.L_8204:
        /*002c*/ 	.word	0x00000000
        /*0030*/ 	.short	0x0000
        /*0032*/ 	.short	0x0000
        /*0034*/ 	.byte	0x00, 0xf0, 0x11, 0x00


	//----- nvinfo : EIATTR_SPARSE_MMA_MASK
	.align		4
.L_8205:
        /*0038*/ 	.byte	0x03, 0x50
        /*003a*/ 	.short	0x0000


	//----- nvinfo : EIATTR_MAXREG_COUNT
	.align		4
        /*003c*/ 	.byte	0x03, 0x1b
        /*003e*/ 	.short	0x00ff


	//----- nvinfo : EIATTR_MERCURY_ISA_VERSION
	.align		4
        /*0040*/ 	.byte	0x03, 0x5f
        /*0042*/ 	.short	0x0101


	//----- nvinfo : EIATTR_VRC_CTA_INIT_COUNT
	.align		4
        /*0044*/ 	.byte	0x02, 0x4a
	.zero		1
	.zero		1


	//----- nvinfo : EIATTR_EXIT_INSTR_OFFSETS
	.align		4
        /*0048*/ 	.byte	0x04, 0x1c
        /*004a*/ 	.short	(.L_8207 - .L_8206)


	//   ....[0]....
.L_8206:
        /*004c*/ 	.word	0x00000010


	//----- nvinfo : EIATTR_MAX_THREADS
	.align		4
.L_8207:
        /*0050*/ 	.byte	0x04, 0x05
        /*0052*/ 	.short	(.L_8209 - .L_8208)
.L_8208:
        /*0054*/ 	.word	0x00000080
        /*0058*/ 	.word	0x00000001
        /*005c*/ 	.word	0x00000001


	//----- nvinfo : EIATTR_CBANK_PARAM_SIZE
	.align		4
.L_8209:
        /*0060*/ 	.byte	0x03, 0x19
        /*0062*/ 	.short	0x0028


	//----- nvinfo : EIATTR_PARAM_CBANK
	.align		4
        /*0064*/ 	.byte	0x04, 0x0a
        /*0066*/ 	.short	(.L_8211 - .L_8210)
	.align		4
.L_8210:
        /*0068*/ 	.word	index@(.nv.constant0._ZN2at6native29vectorized_elementwise_kernelILi8EZZZNS0_50_GLOBAL__N__2680c7bb_12_PowKernel_cu_7dd49032_317024pow_tensor_scalar_kernelERNS_18TensorIteratorBaseERKN3c106ScalarEENKUlvE_clEvENKUlvE0_clEvEUlNS5_7complexIfEEE0_St5arrayIPcLm2EEEEviT0_T1_)
        /*006c*/ 	.short	0x0380
        /*006e*/ 	.short	0x0028


	//----- nvinfo : EIATTR_SW_WAR
	.align		4
.L_8211:
        /*0070*/ 	.byte	0x04, 0x36
        /*0072*/ 	.short	(.L_8213 - .L_8212)
.L_8212:
        /*0074*/ 	.word	0x00000008
.L_8213:


//--------------------- .nv.info._ZN2at6native18elementwise_kernelILi128ELi4EZNS0_15gpu_kernel_implIZZZNS0_50_GLOBAL__N__2680c7bb_12_PowKernel_cu_7dd49032_317024pow_tensor_scalar_kernelERNS_18TensorIteratorBaseERKN3c106ScalarEENKUlvE_clEvENKUlvE0_clEvEUlNS6_7complexIfEEE_EEvS5_RKT_EUliE_EEviT1_ --------------------------
	.section	.nv.info._ZN2at6native18elementwise_kernelILi128ELi4EZNS0_15gpu_kernel_implIZZZNS0_50_GLOBAL__N__2680c7bb_12_PowKernel_cu_7dd49032_317024pow_tensor_scalar_kernelERNS_18TensorIteratorBaseERKN3c106ScalarEENKUlvE_clEvENKUlvE0_clEvEUlNS6_7complexIfEEE_EEvS5_RKT_EUliE_EEviT1_,"",@"SHT_CUDA_INFO"
	.sectionflags	@""
	.align	4


	//----- nvinfo : EIATTR_CUDA_API_VERSION
	.align		4
        /*0000*/ 	.byte	0x04, 0x37
        /*0002*/ 	.short	(.L_8215 - .L_8214)
.L_8214:
        /*0004*/ 	.word	0x00000082


	//----- nvinfo : EIATTR_KPARAM_INFO
	.align		4
.L_8215:
        /*0008*/ 	.byte	0x04, 0x17
        /*000a*/ 	.short	(.L_8217 - .L_8216)
.L_8216:
        /*000c*/ 	.word	0x00000000
        /*0010*/ 	.short	0x0001
        /*0012*/ 	.short	0x0008
        /*0014*/ 	.byte	0x00, 0xf0, 0x81, 0x08


	//----- nvinfo : EIATTR_KPARAM_INFO
	.align		4
.L_8217:
        /*0018*/ 	.byte	0x04, 0x17
        /*001a*/ 	.short	(.L_8219 - .L_8218)
.L_8218:
        /*001c*/ 	.word	0x00000000
        /*0020*/ 	.short	0x0000
        /*0022*/ 	.short	0x0000
        /*0024*/ 	.byte	0x00, 0xf0, 0x11, 0x00


	//----- nvinfo : EIATTR_SPARSE_MMA_MASK
	.align		4
.L_8219:
        /*0028*/ 	.byte	0x03, 0x50
        /*002a*/ 	.short	0x0000


	//----- nvinfo : EIATTR_MAXREG_COUNT
	.align		4
        /*002c*/ 	.byte	0x03, 0x1b
        /*002e*/ 	.short	0x0080


	//----- nvinfo : EIATTR_EXTERNS
	.align		4
        /*0030*/ 	.byte	0x04, 0x0f
        /*0032*/ 	.short	(.L_8221 - .L_8220)


	//   ....[0]....
	.align		4
.L_8220:
        /*0034*/ 	.word	index@(__assertfail)


	//----- nvinfo : EIATTR_MERCURY_ISA_VERSION
	.align		4
.L_8221:
        /*0038*/ 	.byte	0x03, 0x5f
        /*003a*/ 	.short	0x0101


	//----- nvinfo : EIATTR_VRC_CTA_INIT_COUNT
	.align		4
        /*003c*/ 	.byte	0x02, 0x4a
	.zero		1
	.zero		1


	//----- nvinfo : EIATTR_SYSCALL_OFFSETS
	.align		4
        /*0040*/ 	.byte	0x04, 0x46
        /*0042*/ 	.short	(.L_8223 - .L_8222)


	//   ....[0]....
.L_8222:
        /*0044*/ 	.word	0x000022e0


	//   ....[1]....
        /*0048*/ 	.word	0x00003150


	//   ....[2]....
        /*004c*/ 	.word	0x00005580


	//   ....[3]....
        /*0050*/ 	.word	0x00006240


	//   ....[4]....
        /*0054*/ 	.word	0x00008780


	//   ....[5]....
        /*0058*/ 	.word	0x00009440


	//   ....[6]....
        /*005c*/ 	.word	0x0000b990


	//   ....[7]....
        /*0060*/ 	.word	0x0000c620


	//----- nvinfo : EIATTR_EXIT_INSTR_OFFSETS
	.align		4
.L_8223:
        /*0064*/ 	.byte	0x04, 0x1c
        /*0066*/ 	.short	(.L_8225 - .L_8224)


	//   ....[0]....
.L_8224:
        /*0068*/ 	.word	0x000096f0


	//   ....[1]....
        /*006c*/ 	.word	0x0000bb50


	//   ....[2]....
        /*0070*/ 	.word	0x0000bb90


	//   ....[3]....
        /*0074*/ 	.word	0x0000bc20


	//   ....[4]....
        /*0078*/ 	.word	0x0000bc50


	//   ....[5]....
        /*007c*/ 	.word	0x0000bc80


	//   ....[6]....
        /*0080*/ 	.word	0x0000bd00


	//   ....[7]....
        /*0084*/ 	.word	0x0000bd30


	//   ....[8]....
        /*0088*/ 	.word	0x0000bdb0


	//   ....[9]....
        /*008c*/ 	.word	0x0000bde0


	//   ....[10]....
        /*0090*/ 	.word	0x0000be20


	//   ....[11]....
        /*0094*/ 	.word	0x0000bef0


	//   ....[12]....
        /*0098*/ 	.word	0x0000c050


	//   ....[13]....
        /*009c*/ 	.word	0x0000c1b0


	//   ....[14]....
        /*00a0*/ 	.word	0x0000c300


	//   ....[15]....
        /*00a4*/ 	.word	0x0000c330


	//   ....[16]....
        /*00a8*/ 	.word	0x0000c360


	//   ....[17]....
        /*00ac*/ 	.word	0x0000c420


	//   ....[18]....
        /*00b0*/ 	.word	0x0000c4c0


	//   ....[19]....
        /*00b4*/ 	.word	0x0000c630


	//   ....[20]....
        /*00b8*/ 	.word	0x0000c730


	//   ....[21]....
        /*00bc*/ 	.word	0x0000c860


	//   ....[22]....
        /*00c0*/ 	.word	0x0000c890


	//----- nvinfo : EIATTR_MAX_THREADS
	.align		4
.L_8225:
        /*00c4*/ 	.byte	0x04, 0x05
        /*00c6*/ 	.short	(.L_8227 - .L_8226)
.L_8226:
        /*00c8*/ 	.word	0x00000080
        /*00cc*/ 	.word	0x00000001
        /*00d0*/ 	.word	0x00000001


	//----- nvinfo : EIATTR_CRS_STACK_SIZE
	.align		4
.L_8227:
        /*00d4*/ 	.byte	0x04, 0x1e
        /*00d6*/ 	.short	(.L_8229 - .L_8228)
.L_8228:
        /*00d8*/ 	.word	0x00000000


	//----- nvinfo : EIATTR_CBANK_PARAM_SIZE
	.align		4
.L_8229:
        /*00dc*/ 	.byte	0x03, 0x19
        /*00de*/ 	.short	0x0228


	//----- nvinfo : EIATTR_PARAM_CBANK
	.align		4
        /*00e0*/ 	.byte	0x04, 0x0a
        /*00e2*/ 	.short	(.L_8231 - .L_8230)
	.align		4
.L_8230:
        /*00e4*/ 	.word	index@(.nv.constant0._ZN2at6native18elementwise_kernelILi128ELi4EZNS0_15gpu_kernel_implIZZZNS0_50_GLOBAL__N__2680c7bb_12_PowKernel_cu_7dd49032_317024pow_tensor_scalar_kernelERNS_18TensorIteratorBaseERKN3c106ScalarEENKUlvE_clEvENKUlvE0_clEvEUlNS6_7complexIfEEE_EEvS5_RKT_EUliE_EEviT1_)
        /*00e8*/ 	.short	0x0380
        /*00ea*/ 	.short	0x0228


	//----- nvinfo : EIATTR_SW_WAR
	.align		4
.L_8231:
        /*00ec*/ 	.byte	0x04, 0x36
        /*00ee*/ 	.short	(.L_8233 - .L_8232)
.L_8232:
        /*00f0*/ 	.word	0x00000008
.L_8233:


//--------------------- .nv.info._ZN2at6native27unrolled_elementwise_kernelIZZZNS0_50_GLOBAL__N__2680c7bb_12_PowKernel_cu_7dd49032_317024pow_tensor_scalar_kernelERNS_18TensorIteratorBaseERKN3c106ScalarEENKUlvE_clEvENKUlvE0_clEvEUlNS5_7complexIfEEE_St5arrayIPcLm2EELi4E23TrivialOffsetCalculatorILi1EjESI_NS0_6memory12LoadWithCastILi1EEENSJ_13StoreWithCastILi1EEEEEviT_T0_T2_T3_T4_T5_ --------------------------
	.section	.nv.info._ZN2at6native27unrolled_elementwise_kernelIZZZNS0_50_GLOBAL__N__2680c7bb_12_PowKernel_cu_7dd49032_317024pow_tensor_scalar_kernelERNS_18TensorIteratorBaseERKN3c106ScalarEENKUlvE_clEvENKUlvE0_clEvEUlNS5_7complexIfEEE_St5arrayIPcLm2EELi4E23TrivialOffsetCalculatorILi1EjESI_NS0_6memory12LoadWithCastILi1EEENSJ_13StoreWithCastILi1EEEEEviT_T0_T2_T3_T4_T5_,"",@"SHT_CUDA_INFO"
	.sectionflags	@""
	.align	4


	//----- nvinfo : EIATTR_CUDA_API_VERSION
	.align		4
        /*0000*/ 	.byte	0x04, 0x37
        /*0002*/ 	.short	(.L_8235 - .L_8234)
.L_8234:
        /*0004*/ 	.word	0x00000082


	//----- nvinfo : EIATTR_KPARAM_INFO
	.align		4
.L_8235:
        /*0008*/ 	.byte	0x04, 0x17
        /*000a*/ 	.short	(.L_8237 - .L_8236)
.L_8236:
        /*000c*/ 	.word	0x00000000
        /*0010*/ 	.short	0x0006
        /*0012*/ 	.short	0x002c
        /*0014*/ 	.byte	0x00, 0xf0, 0x21, 0x00


	//----- nvinfo : EIATTR_KPARAM_INFO
	.align		4
.L_8237:
        /*0018*/ 	.byte	0x04, 0x17
        /*001a*/ 	.short	(.L_8239 - .L_8238)
.L_8238:
        /*001c*/ 	.word	0x00000000
        /*0020*/ 	.short	0x0005
        /*0022*/ 	.short	0x0024
        /*0024*/ 	.byte	0x00, 0xf0, 0x21, 0x00


	//----- nvinfo : EIATTR_KPARAM_INFO
	.align		4
.L_8239:
        /*0028*/ 	.byte	0x04, 0x17
        /*002a*/ 	.short	(.L_8241 - .L_8240)
.L_8240:
        /*002c*/ 	.word	0x00000000
        /*0030*/ 	.short	0x0004
        /*0032*/ 	.short	0x0021
        /*0034*/ 	.byte	0x00, 0xf0, 0x05, 0x00


	//----- nvinfo : EIATTR_KPARAM_INFO
	.align		4
.L_8241:
        /*0038*/ 	.byte	0x04, 0x17
        /*003a*/ 	.short	(.L_8243 - .L_8242)
.L_8242:
        /*003c*/ 	.word	0x00000000
        /*0040*/ 	.short	0x0003
        /*0042*/ 	.short	0x0020
        /*0044*/ 	.byte	0x00, 0xf0, 0x05, 0x00


	//----- nvinfo : EIATTR_KPARAM_INFO
	.align		4
.L_8243:
        /*0048*/ 	.byte	0x04, 0x17
        /*004a*/ 	.short	(.L_8245 - .L_8244)
.L_8244:
        /*004c*/ 	.word	0x00000000
        /*0050*/ 	.short	0x0002
        /*0052*/ 	.short	0x0010
        /*0054*/ 	.byte	0x00, 0xf0, 0x41, 0x00


	//----- nvinfo : EIATTR_KPARAM_INFO
	.align		4
.L_8245:
        /*0058*/ 	.byte	0x04, 0x17
        /*005a*/ 	.short	(.L_8247 - .L_8246)
.L_8246:
        /*005c*/ 	.word	0x00000000
        /*0060*/ 	.short	0x0001
        /*0062*/ 	.short	0x0008
        /*0064*/ 	.byte	0x00, 0xf0, 0x21, 0x00


	//----- nvinfo : EIATTR_KPARAM_INFO
	.align		4
.L_8247:
        /*0068*/ 	.byte	0x04, 0x17
        /*006a*/ 	.short	(.L_8249 - .L_8248)
.L_8248:
        /*006c*/ 	.word	0x00000000
        /*0070*/ 	.short	0x0000
        /*0072*/ 	.short	0x0000
        /*0074*/ 	.byte	0x00, 0xf0, 0x11, 0x00


	//----- nvinfo : EIATTR_SPARSE_MMA_MASK
	.align		4
.L_8249:
        /*0078*/ 	.byte	0x03, 0x50
        /*007a*/ 	.short	0x0000


	//----- nvinfo : EIATTR_MAXREG_COUNT
	.align		4
        /*007c*/ 	.byte	0x03, 0x1b
        /*007e*/ 	.short	0x00ff


	//----- nvinfo : EIATTR_EXTERNS
	.align		4
        /*0080*/ 	.byte	0x04, 0x0f
        /*0082*/ 	.short	(.L_8251 - .L_8250)


	//   ....[0]....
	.align		4
.L_8250:
        /*0084*/ 	.word	index@(__assertfail)


	//----- nvinfo : EIATTR_MERCURY_ISA_VERSION
	.align		4
.L_8251:
        /*0088*/ 	.byte	0x03, 0x5f
        /*008a*/ 	.short	0x0101


	//----- nvinfo : EIATTR_VRC_CTA_INIT_COUNT
	.align		4
        /*008c*/ 	.byte	0x02, 0x4a
	.zero		1
	.zero		1


	//----- nvinfo : EIATTR_SYSCALL_OFFSETS
	.align		4
        /*0090*/ 	.byte	0x04, 0x46
        /*0092*/ 	.short	(.L_8253 - .L_8252)


	//   ....[0]....
.L_8252:
        /*0094*/ 	.word	0x00000fe0


	//   ....[1]....
        /*0098*/ 	.word	0x00002130


	//   ....[2]....
        /*009c*/ 	.word	0x000031f0


	//   ....[3]....
        /*00a0*/ 	.word	0x000041c0


	//   ....[4]....
        /*00a4*/ 	.word	0x00005290


	//   ....[5]....
        /*00a8*/ 	.word	0x000060b0


	//   ....[6]....
        /*00ac*/ 	.word	0x00006f60


	//   ....[7]....
        /*00b0*/ 	.word	0x00007e30


	//----- nvinfo : EIATTR_EXIT_INSTR_OFFSETS
	.align		4
.L_8253:
        /*00b4*/ 	.byte	0x04, 0x1c
        /*00b6*/ 	.short	(.L_8255 - .L_8254)


	//   ....[0]....
.L_8254:
        /*00b8*/ 	.word	0x00007200


	//   ....[1]....
        /*00bc*/ 	.word	0x00007360


	//   ....[2]....
        /*00c0*/ 	.word	0x000073a0


	//   ....[3]....
        /*00c4*/ 	.word	0x00007430


	//   ....[4]....
        /*00c8*/ 	.word	0x00007460


	//   ....[5]....
        /*00cc*/ 	.word	0x00007490


	//   ....[6]....
        /*00d0*/ 	.word	0x00007510


	//   ....[7]....
        /*00d4*/ 	.word	0x00007540


	//   ....[8]....
        /*00d8*/ 	.word	0x000075c0


	//   ....[9]....
        /*00dc*/ 	.word	0x000075f0


	//   ....[10]....
        /*00e0*/ 	.word	0x00007630


	//   ....[11]....
        /*00e4*/ 	.word	0x00007700


	//   ....[12]....
        /*00e8*/ 	.word	0x00007860


	//   ....[13]....
        /*00ec*/ 	.word	0x000079c0


	//   ....[14]....
        /*00f0*/ 	.word	0x00007b10


	//   ....[15]....
        /*00f4*/ 	.word	0x00007b40


	//   ....[16]....
        /*00f8*/ 	.word	0x00007b70


	//   ....[17]....
        /*00fc*/ 	.word	0x00007c30


	//   ....[18]....
        /*0100*/ 	.word	0x00007cd0


	//   ....[19]....
        /*0104*/ 	.word	0x00007e40


	//   ....[20]....
        /*0108*/ 	.word	0x00007f40


	//   ....[21]....
        /*010c*/ 	.word	0x00008070


	//   ....[22]....
        /*0110*/ 	.word	0x000080a0


	//----- nvinfo : EIATTR_MAX_THREADS
	.align		4
.L_8255:
        /*0114*/ 	.byte	0x04, 0x05
        /*0116*/ 	.short	(.L_8257 - .L_8256)
.L_8256:
        /*0118*/ 	.word	0x00000080
        /*011c*/ 	.word	0x00000001
        /*0120*/ 	.word	0x00000001


	//----- nvinfo : EIATTR_CRS_STACK_SIZE
	.align		4
.L_8257:
        /*0124*/ 	.byte	0x04, 0x1e
        /*0126*/ 	.short	(.L_8259 - .L_8258)
.L_8258:
        /*0128*/ 	.word	0x00000000


	//----- nvinfo : EIATTR_CBANK_PARAM_SIZE
	.align		4
.L_8259:
        /*012c*/ 	.byte	0x03, 0x19
        /*012e*/ 	.short	0x0034


	//----- nvinfo : EIATTR_PARAM_CBANK
	.align		4
        /*0130*/ 	.byte	0x04, 0x0a
        /*0132*/ 	.short	(.L_8261 - .L_8260)
	.align		4
.L_8260:
        /*0134*/ 	.word	index@(.nv.constant0._ZN2at6native27unrolled_elementwise_kernelIZZZNS0_50_GLOBAL__N__2680c7bb_12_PowKernel_cu_7dd49032_317024pow_tensor_scalar_kernelERNS_18TensorIteratorBaseERKN3c106ScalarEENKUlvE_clEvENKUlvE0_clEvEUlNS5_7complexIfEEE_St5arrayIPcLm2EELi4E23TrivialOffsetCalculatorILi1EjESI_NS0_6memory12LoadWithCastILi1EEENSJ_13StoreWithCastILi1EEEEEviT_T0_T2_T3_T4_T5_)
        /*0138*/ 	.short	0x0380
        /*013a*/ 	.short	0x0034


	//----- nvinfo : EIATTR_SW_WAR
	.align		4
.L_8261:
        /*013c*/ 	.byte	0x04, 0x36
        /*013e*/ 	.short	(.L_8263 - .L_8262)
.L_8262:
        /*0140*/ 	.word	0x00000008
.L_8263:


//--------------------- .nv.info._ZN2at6native18elementwise_kernelILi128ELi2EZNS0_22gpu_kernel_impl_nocastIZZZNS0_50_GLOBAL__N__2680c7bb_12_PowKernel_cu_7dd49032_317024pow_tensor_scalar_kernelERNS_18TensorIteratorBaseERKN3c106ScalarEENKUlvE_clEvENKUlvE0_clEvEUlNS6_7complexIfEEE_EEvS5_RKT_EUliE_EEviT1_ --------------------------
	.section	.nv.info._ZN2at6native18elementwise_kernelILi128ELi2EZNS0_22gpu_kernel_impl_nocastIZZZNS0_50_GLOBAL__N__2680c7bb_12_PowKernel_cu_7dd49032_317024pow_tensor_scalar_kernelERNS_18TensorIteratorBaseERKN3c106ScalarEENKUlvE_clEvENKUlvE0_clEvEUlNS6_7complexIfEEE_EEvS5_RKT_EUliE_EEviT1_,"",@"SHT_CUDA_INFO"
	.sectionflags	@""
	.align	4


	//----- nvinfo : EIATTR_CUDA_API_VERSION
	.align		4
        /*0000*/ 	.byte	0x04, 0x37
        /*0002*/ 	.short	(.L_8265 - .L_8264)
.L_8264:
        /*0004*/ 	.word	0x00000082


	//----- nvinfo : EIATTR_KPARAM_INFO
	.align		4
.L_8265:
        /*0008*/ 	.byte	0x04, 0x17
        /*000a*/ 	.short	(.L_8267 - .L_8266)
.L_8266:
        /*000c*/ 	.word	0x00000000
        /*0010*/ 	.short	0x0001
        /*0012*/ 	.short	0x0008
        /*0014*/ 	.byte	0x00, 0xf0, 0x61, 0x08


	//----- nvinfo : EIATTR_KPARAM_INFO
	.align		4
.L_8267:
        /*0018*/ 	.byte	0x04, 0x17
        /*001a*/ 	.short	(.L_8269 - .L_8268)
.L_8268:
        /*001c*/ 	.word	0x00000000
        /*0020*/ 	.short	0x0000
        /*0022*/ 	.short	0x0000
        /*0024*/ 	.byte	0x00, 0xf0, 0x11, 0x00


	//----- nvinfo : EIATTR_SPARSE_MMA_MASK
	.align		4
.L_8269:
        /*0028*/ 	.byte	0x03, 0x50
        /*002a*/ 	.short	0x0000


	//----- nvinfo : EIATTR_MAXREG_COUNT
	.align		4
        /*002c*/ 	.byte	0x03, 0x1b
        /*002e*/ 	.short	0x0080


	//----- nvinfo : EIATTR_MERCURY_ISA_VERSION
	.align		4
        /*0030*/ 	.byte	0x03, 0x5f
        /*0032*/ 	.short	0x0101


	//----- nvinfo : EIATTR_VRC_CTA_INIT_COUNT
	.align		4
        /*0034*/ 	.byte	0x02, 0x4a
	.zero		1
	.zero		1


	//----- nvinfo : EIATTR_EXIT_INSTR_OFFSETS
	.align		4
        /*0038*/ 	.byte	0x04, 0x1c
        /*003a*/ 	.short	(.L_8271 - .L_8270)


	//   ....[0]....
.L_8270:
        /*003c*/ 	.word	0x00000180


	//   ....[1]....
        /*0040*/ 	.word	0x00000210


	//   ....[2]....
        /*0044*/ 	.word	0x00001610


	//   ....[3]....
        /*0048*/ 	.word	0x00002970


	//----- nvinfo : EIATTR_MAX_THREADS
	.align		4
.L_8271:
        /*004c*/ 	.byte	0x04, 0x05
        /*004e*/ 	.short	(.L_8273 - .L_8272)
.L_8272:
        /*0050*/ 	.word	0x00000080
        /*0054*/ 	.word	0x00000001
        /*0058*/ 	.word	0x00000001


	//----- nvinfo : EIATTR_CRS_STACK_SIZE
	.align		4
.L_8273:
        /*005c*/ 	.byte	0x04, 0x1e
        /*005e*/ 	.short	(.L_8275 - .L_8274)
.L_8274:
        /*0060*/ 	.word	0x00000000


	//----- nvinfo : EIATTR_CBANK_PARAM_SIZE
	.align		4
.L_8275:
        /*0064*/ 	.byte	0x03, 0x19
        /*0066*/ 	.short	0x0220


	//----- nvinfo : EIATTR_PARAM_CBANK
	.align		4
        /*0068*/ 	.byte	0x04, 0x0a
        /*006a*/ 	.short	(.L_8277 - .L_8276)
	.align		4
.L_8276:
        /*006c*/ 	.word	index@(.nv.constant0._ZN2at6native18elementwise_kernelILi128ELi2EZNS0_22gpu_kernel_impl_nocastIZZZNS0_50_GLOBAL__N__2680c7bb_12_PowKernel_cu_7dd49032_317024pow_tensor_scalar_kernelERNS_18TensorIteratorBaseERKN3c106ScalarEENKUlvE_clEvENKUlvE0_clEvEUlNS6_7complexIfEEE_EEvS5_RKT_EUliE_EEviT1_)
        /*0070*/ 	.short	0x0380
        /*0072*/ 	.short	0x0220


	//----- nvinfo : EIATTR_SW_WAR
	.align		4
.L_8277:
        /*0074*/ 	.byte	0x04, 0x36
        /*0076*/ 	.short	(.L_8279 - .L_8278)
.L_8278:
        /*0078*/ 	.word	0x00000008
.L_8279:


//--------------------- .nv.info._ZN2at6native27unrolled_elementwise_kernelIZZZNS0_50_GLOBAL__N__2680c7bb_12_PowKernel_cu_7dd49032_317024pow_tensor_scalar_kernelERNS_18TensorIteratorBaseERKN3c106ScalarEENKUlvE_clEvENKUlvE0_clEvEUlNS5_7complexIfEEE_St5arrayIPcLm2EELi4E23TrivialOffsetCalculatorILi1EjESI_NS0_6memory15LoadWithoutCastENSJ_16StoreWithoutCastEEEviT_T0_T2_T3_T4_T5_ --------------------------
	.section	.nv.info._ZN2at6native27unrolled_elementwise_kernelIZZZNS0_50_GLOBAL__N__2680c7bb_12_PowKernel_cu_7dd49032_317024pow_tensor_scalar_kernelERNS_18TensorIteratorBaseERKN3c106ScalarEENKUlvE_clEvENKUlvE0_clEvEUlNS5_7complexIfEEE_St5arrayIPcLm2EELi4E23TrivialOffsetCalculatorILi1EjESI_NS0_6memory15LoadWithoutCastENSJ_16StoreWithoutCastEEEviT_T0_T2_T3_T4_T5_,"",@"SHT_CUDA_INFO"
	.sectionflags	@""
	.align	4


	//----- nvinfo : EIATTR_CUDA_API_VERSION
	.align		4
        /*0000*/ 	.byte	0x04, 0x37
        /*0002*/ 	.short	(.L_8281 - .L_8280)
.L_8280:
        /*0004*/ 	.word	0x00000082


	//----- nvinfo : EIATTR_KPARAM_INFO
	.align		4
.L_8281:
        /*0008*/ 	.byte	0x04, 0x17
        /*000a*/ 	.short	(.L_8283 - .L_8282)
.L_8282:
        /*000c*/ 	.word	0x00000000
        /*0010*/ 	.short	0x0006
        /*0012*/ 	.short	0x0023
        /*0014*/ 	.byte	0x00, 0xf0, 0x05, 0x00


	//----- nvinfo : EIATTR_KPARAM_INFO
	.align		4
.L_8283:
        /*0018*/ 	.byte	0x04, 0x17
        /*001a*/ 	.short	(.L_8285 - .L_8284)
.L_8284:
        /*001c*/ 	.word	0x00000000
        /*0020*/ 	.short	0x0005
        /*0022*/ 	.short	0x0022
        /*0024*/ 	.byte	0x00, 0xf0, 0x05, 0x00


	//----- nvinfo : EIATTR_KPARAM_INFO
	.align		4
.L_8285:
        /*0028*/ 	.byte	0x04, 0x17
        /*002a*/ 	.short	(.L_8287 - .L_8286)
.L_8286:
        /*002c*/ 	.word	0x00000000
        /*0030*/ 	.short	0x0004
        /*0032*/ 	.short	0x0021
        /*0034*/ 	.byte	0x00, 0xf0, 0x05, 0x00


	//----- nvinfo : EIATTR_KPARAM_INFO
	.align		4
.L_8287:
        /*0038*/ 	.byte	0x04, 0x17
        /*003a*/ 	.short	(.L_8289 - .L_8288)
.L_8288:
        /*003c*/ 	.word	0x00000000
        /*0040*/ 	.short	0x0003
        /*0042*/ 	.short	0x0020
        /*0044*/ 	.byte	0x00, 0xf0, 0x05, 0x00


	//----- nvinfo : EIATTR_KPARAM_INFO
	.align		4
.L_8289:
        /*0048*/ 	.byte	0x04, 0x17
        /*004a*/ 	.short	(.L_8291 - .L_8290)
.L_8290:
        /*004c*/ 	.word	0x00000000
        /*0050*/ 	.short	0x0002
        /*0052*/ 	.short	0x0010
        /*0054*/ 	.byte	0x00, 0xf0, 0x41, 0x00


	//----- nvinfo : EIATTR_KPARAM_INFO
	.align		4
.L_8291:
        /*0058*/ 	.byte	0x04, 0x17
        /*005a*/ 	.short	(.L_8293 - .L_8292)
.L_8292:
        /*005c*/ 	.word	0x00000000
        /*0060*/ 	.short	0x0001
        /*0062*/ 	.short	0x0008
        /*0064*/ 	.byte	0x00, 0xf0, 0x21, 0x00


	//----- nvinfo : EIATTR_KPARAM_INFO
	.align		4
.L_8293:
        /*0068*/ 	.byte	0x04, 0x17
        /*006a*/ 	.short	(.L_8295 - .L_8294)
.L_8294:
        /*006c*/ 	.word	0x00000000
        /*0070*/ 	.short	0x0000
        /*0072*/ 	.short	0x0000
        /*0074*/ 	.byte	0x00, 0xf0, 0x11, 0x00


	//----- nvinfo : EIATTR_SPARSE_MMA_MASK
	.align		4
.L_8295:
        /*0078*/ 	.byte	0x03, 0x50
        /*007a*/ 	.short	0x0000


	//----- nvinfo : EIATTR_MAXREG_COUNT
	.align		4
        /*007c*/ 	.byte	0x03, 0x1b
        /*007e*/ 	.short	0x00ff


	//----- nvinfo : EIATTR_MERCURY_ISA_VERSION
	.align		4
        /*0080*/ 	.byte	0x03, 0x5f
        /*0082*/ 	.short	0x0101


	//----- nvinfo : EIATTR_VRC_CTA_INIT_COUNT
	.align		4
        /*0084*/ 	.byte	0x02, 0x4a
	.zero		1
	.zero		1


	//----- nvinfo : EIATTR_EXIT_INSTR_OFFSETS
	.align		4
        /*0088*/ 	.byte	0x04, 0x1c
        /*008a*/ 	.short	(.L_8297 - .L_8296)


	//   ....[0]....
.L_8296:
        /*008c*/ 	.word	0x000004b0


	//   ....[1]....
        /*0090*/ 	.word	0x00000560


	//----- nvinfo : EIATTR_MAX_THREADS
	.align		4
.L_8297:
        /*0094*/ 	.byte	0x04, 0x05
        /*0096*/ 	.short	(.L_8299 - .L_8298)
.L_8298:
        /*0098*/ 	.word	0x00000080
        /*009c*/ 	.word	0x00000001
        /*00a0*/ 	.word	0x00000001


	//----- nvinfo : EIATTR_CRS_STACK_SIZE
	.align		4
.L_8299:
        /*00a4*/ 	.byte	0x04, 0x1e
        /*00a6*/ 	.short	(.L_8301 - .L_8300)
.L_8300:
        /*00a8*/ 	.word	0x00000000


	//----- nvinfo : EIATTR_CBANK_PARAM_SIZE
	.align		4
.L_8301:
        /*00ac*/ 	.byte	0x03, 0x19
        /*00ae*/ 	.short	0x0024


	//----- nvinfo : EIATTR_PARAM_CBANK
	.align		4
        /*00b0*/ 	.byte	0x04, 0x0a
        /*00b2*/ 	.short	(.L_8303 - .L_8302)
	.align		4
.L_8302:
        /*00b4*/ 	.word	index@(.nv.constant0._ZN2at6native27unrolled_elementwise_kernelIZZZNS0_50_GLOBAL__N__2680c7bb_12_PowKernel_cu_7dd49032_317024pow_tensor_scalar_kernelERNS_18TensorIteratorBaseERKN3c106ScalarEENKUlvE_clEvENKUlvE0_clEvEUlNS5_7complexIfEEE_St5arrayIPcLm2EELi4E23TrivialOffsetCalculatorILi1EjESI_NS0_6memory15LoadWithoutCastENSJ_16StoreWithoutCastEEEviT_T0_T2_T3_T4_T5_)
        /*00b8*/ 	.short	0x0380
        /*00ba*/ 	.short	0x0024


	//----- nvinfo : EIATTR_SW_WAR
	.align		4
.L_8303:
        /*00bc*/ 	.byte	0x04, 0x36
        /*00be*/ 	.short	(.L_8305 - .L_8304)
.L_8304:
        /*00c0*/ 	.word	0x00000008
.L_8305:


//--------------------- .nv.info._ZN2at6native29vectorized_elementwise_kernelILi2EZZZNS0_50_GLOBAL__N__2680c7bb_12_PowKernel_cu_7dd49032_317024pow_tensor_scalar_kernelERNS_18TensorIteratorBaseERKN3c106ScalarEENKUlvE_clEvENKUlvE0_clEvEUlNS5_7complexIfEEE_St5arrayIPcLm2EEEEviT0_T1_ --------------------------
	.section	.nv.info._ZN2at6native29vectorized_elementwise_kernelILi2EZZZNS0_50_GLOBAL__N__2680c7bb_12_PowKernel_cu_7dd49032_317024pow_tensor_scalar_kernelERNS_18TensorIteratorBaseERKN3c106ScalarEENKUlvE_clEvENKUlvE0_clEvEUlNS5_7complexIfEEE_St5arrayIPcLm2EEEEviT0_T1_,"",@"SHT_CUDA_INFO"
	.sectionflags	@""
	.align	4


	//----- nvinfo : EIATTR_CUDA_API_VERSION
	.align		4
        /*0000*/ 	.byte	0x04, 0x37
        /*0002*/ 	.short	(.L_8307 - .L_8306)
.L_8306:
        /*0004*/ 	.word	0x00000082


	//----- nvinfo : EIATTR_KPARAM_INFO
	.align		4
.L_8307:
        /*0008*/ 	.byte	0x04, 0x17
        /*000a*/ 	.short	(.L_8309 - .L_8308)
.L_8308:
        /*000c*/ 	.word	0x00000000
        /*0010*/ 	.short	0x0002
        /*0012*/ 	.short	0x0010
        /*0014*/ 	.byte	0x00, 0xf0, 0x41, 0x00


	//----- nvinfo : EIATTR_KPARAM_INFO
	.align		4
.L_8309:
        /*0018*/ 	.byte	0x04, 0x17
        /*001a*/ 	.short	(.L_8311 - .L_8310)
.L_8310:
        /*001c*/ 	.word	0x00000000
        /*0020*/ 	.short	0x0001
        /*0022*/ 	.short	0x0008
        /*0024*/ 	.byte	0x00, 0xf0, 0x21, 0x00


	//----- nvinfo : EIATTR_KPARAM_INFO
	.align		4
.L_8311:
        /*0028*/ 	.byte	0x04, 0x17
        /*002a*/ 	.short	(.L_8313 - .L_8312)
.L_8312:
        /*002c*/ 	.word	0x00000000
        /*0030*/ 	.short	0x0000
        /*0032*/ 	.short	0x0000
        /*0034*/ 	.byte	0x00, 0xf0, 0x11, 0x00


	//----- nvinfo : EIATTR_SPARSE_MMA_MASK
	.align		4
.L_8313:
        /*0038*/ 	.byte	0x03, 0x50
        /*003a*/ 	.short	0x0000


	//----- nvinfo : EIATTR_MAXREG_COUNT
	.align		4
        /*003c*/ 	.byte	0x03, 0x1b
        /*003e*/ 	.short	0x00ff


	//----- nvinfo : EIATTR_MERCURY_ISA_VERSION
	.align		4
        /*0040*/ 	.byte	0x03, 0x5f
        /*0042*/ 	.short	0x0101


	//----- nvinfo : EIATTR_VRC_CTA_INIT_COUNT
	.align		4
        /*0044*/ 	.byte	0x02, 0x4a
	.zero		1
	.zero		1


	//----- nvinfo : EIATTR_EXIT_INSTR_OFFSETS
	.align		4
        /*0048*/ 	.byte	0x04, 0x1c
        /*004a*/ 	.short	(.L_8315 - .L_8314)


	//   ....[0]....
.L_8314:
        /*004c*/ 	.word	0x00000ad0


	//   ....[1]....
        /*0050*/ 	.word	0x00000b20


	//   ....[2]....
        /*0054*/ 	.word	0x00000e20


	//----- nvinfo : EIATTR_MAX_THREADS
	.align		4
.L_8315:
        /*0058*/ 	.byte	0x04, 0x05
        /*005a*/ 	.short	(.L_8317 - .L_8316)
.L_8316:
        /*005c*/ 	.word	0x00000080
        /*0060*/ 	.word	0x00000001
        /*0064*/ 	.word	0x00000001


	//----- nvinfo : EIATTR_CRS_STACK_SIZE
	.align		4
.L_8317:
        /*0068*/ 	.byte	0x04, 0x1e
        /*006a*/ 	.short	(.L_8319 - .L_8318)
.L_8318:
        /*006c*/ 	.word	0x00000000


	//----- nvinfo : EIATTR_CBANK_PARAM_SIZE
	.align		4
.L_8319:
        /*0070*/ 	.byte	0x03, 0x19
        /*0072*/ 	.short	0x0020


	//----- nvinfo : EIATTR_PARAM_CBANK
	.align		4
        /*0074*/ 	.byte	0x04, 0x0a
        /*0076*/ 	.short	(.L_8321 - .L_8320)
	.align		4
.L_8320:
        /*0078*/ 	.word	index@(.nv.constant0._ZN2at6native29vectorized_elementwise_kernelILi2EZZZNS0_50_GLOBAL__N__2680c7bb_12_PowKernel_cu_7dd49032_317024pow_tensor_scalar_kernelERNS_18TensorIteratorBaseERKN3c106ScalarEENKUlvE_clEvENKUlvE0_clEvEUlNS5_7complexIfEEE_St5arrayIPcLm2EEEEviT0_T1_)
        /*007c*/ 	.short	0x0380
        /*007e*/ 	.short	0x0020


	//----- nvinfo : EIATTR_SW_WAR
	.align		4
.L_8321:
        /*0080*/ 	.byte	0x04, 0x36
        /*0082*/ 	.short	(.L_8323 - .L_8322)
.L_8322:
        /*0084*/ 	.word	0x00000008
.L_8323:


//--------------------- .nv.info._ZN2at6native29vectorized_elementwise_kernelILi4EZZZNS0_50_GLOBAL__N__2680c7bb_12_PowKernel_cu_7dd49032_317024pow_tensor_scalar_kernelERNS_18TensorIteratorBaseERKN3c106ScalarEENKUlvE_clEvENKUlvE0_clEvEUlNS5_7complexIfEEE_St5arrayIPcLm2EEEEviT0_T1_ --------------------------
	.section	.nv.info._ZN2at6native29vectorized_elementwise_kernelILi4EZZZNS0_50_GLOBAL__N__2680c7bb_12_PowKernel_cu_7dd49032_317024pow_tensor_scalar_kernelERNS_18TensorIteratorBaseERKN3c106ScalarEENKUlvE_clEvENKUlvE0_clEvEUlNS5_7complexIfEEE_St5arrayIPcLm2EEEEviT0_T1_,"",@"SHT_CUDA_INFO"
	.sectionflags	@""
	.align	4


	//----- nvinfo : EIATTR_CUDA_API_VERSION
	.align		4
        /*0000*/ 	.byte	0x04, 0x37
        /*0002*/ 	.short	(.L_8325 - .L_8324)
.L_8324:
        /*0004*/ 	.word	0x00000082


	//----- nvinfo : EIATTR_KPARAM_INFO
	.align		4
.L_8325:
        /*0008*/ 	.byte	0x04, 0x17
        /*000a*/ 	.short	(.L_8327 - .L_8326)
.L_8326:
        /*000c*/ 	.word	0x00000000
        /*0010*/ 	.short	0x0002
        /*0012*/ 	.short	0x0010
        /*0014*/ 	.byte	0x00, 0xf0, 0x41, 0x00


	//----- nvinfo : EIATTR_KPARAM_INFO
	.align		4
.L_8327:
        /*0018*/ 	.byte	0x04, 0x17
        /*001a*/ 	.short	(.L_8329 - .L_8328)
.L_8328:
        /*001c*/ 	.word	0x00000000
        /*0020*/ 	.short	0x0001
        /*0022*/ 	.short	0x0008
        /*0024*/ 	.byte	0x00, 0xf0, 0x21, 0x00


	//----- nvinfo : EIATTR_KPARAM_INFO
	.align		4
.L_8329:
        /*0028*/ 	.byte	0x04, 0x17
        /*002a*/ 	.short	(.L_8331 - .L_8330)
.L_8330:
        /*002c*/ 	.word	0x00000000
        /*0030*/ 	.short	0x0000
        /*0032*/ 	.short	0x0000
        /*0034*/ 	.byte	0x00, 0xf0, 0x11, 0x00


	//----- nvinfo : EIATTR_SPARSE_MMA_MASK
	.align		4
.L_8331:
        /*0038*/ 	.byte	0x03, 0x50
        /*003a*/ 	.short	0x0000


	//----- nvinfo : EIATTR_MAXREG_COUNT
	.align		4
        /*003c*/ 	.byte	0x03, 0x1b
        /*003e*/ 	.short	0x00ff


	//----- nvinfo : EIATTR_MERCURY_ISA_VERSION
	.align		4
        /*0040*/ 	.byte	0x03, 0x5f
        /*0042*/ 	.short	0x0101


	//----- nvinfo : EIATTR_VRC_CTA_INIT_COUNT
	.align		4
        /*0044*/ 	.byte	0x02, 0x4a
	.zero		1
	.zero		1


	//----- nvinfo : EIATTR_EXIT_INSTR_OFFSETS
	.align		4
        /*0048*/ 	.byte	0x04, 0x1c
        /*004a*/ 	.short	(.L_8333 - .L_8332)


	//   ....[0]....
.L_8332:
        /*004c*/ 	.word	0x00000ad0


	//   ....[1]....
        /*0050*/ 	.word	0x00000b20


	//   ....[2]....
        /*0054*/ 	.word	0x00000de0


	//----- nvinfo : EIATTR_MAX_THREADS
	.align		4
.L_8333:
        /*0058*/ 	.byte	0x04, 0x05
        /*005a*/ 	.short	(.L_8335 - .L_8334)
.L_8334:
        /*005c*/ 	.word	0x00000080
        /*0060*/ 	.word	0x00000001
        /*0064*/ 	.word	0x00000001


	//----- nvinfo : EIATTR_CRS_STACK_SIZE
	.align		4
.L_8335:
        /*0068*/ 	.byte	0x04, 0x1e
        /*006a*/ 	.short	(.L_8337 - .L_8336)
.L_8336:
        /*006c*/ 	.word	0x00000000


	//----- nvinfo : EIATTR_CBANK_PARAM_SIZE
	.align		4
.L_8337:
        /*0070*/ 	.byte	0x03, 0x19
        /*0072*/ 	.short	0x0020


	//----- nvinfo : EIATTR_PARAM_CBANK
	.align		4
        /*0074*/ 	.byte	0x04, 0x0a
        /*0076*/ 	.short	(.L_8339 - .L_8338)
	.align		4
.L_8338:
        /*0078*/ 	.word	index@(.nv.constant0._ZN2at6native29vectorized_elementwise_kernelILi4EZZZNS0_50_GLOBAL__N__2680c7bb_12_PowKernel_cu_7dd49032_317024pow_tensor_scalar_kernelERNS_18TensorIteratorBaseERKN3c106ScalarEENKUlvE_clEvENKUlvE0_clEvEUlNS5_7complexIfEEE_St5arrayIPcLm2EEEEviT0_T1_)
        /*007c*/ 	.short	0x0380
        /*007e*/ 	.short	0x0020


	//----- nvinfo : EIATTR_SW_WAR
	.align		4
.L_8339:
        /*0080*/ 	.byte	0x04, 0x36
        /*0082*/ 	.short	(.L_8341 - .L_8340)
.L_8340:
        /*0084*/ 	.word	0x00000008
.L_8341:


//--------------------- .nv.info._ZN2at6native29vectorized_elementwise_kernelILi8EZZZNS0_50_GLOBAL__N__2680c7bb_12_PowKernel_cu_7dd49032_317024pow_tensor_scalar_kernelERNS_18TensorIteratorBaseERKN3c106ScalarEENKUlvE_clEvENKUlvE0_clEvEUlNS5_7complexIfEEE_St5arrayIPcLm2EEEEviT0_T1_ --------------------------
	.section	.nv.info._ZN2at6native29vectorized_elementwise_kernelILi8EZZZNS0_50_GLOBAL__N__2680c7bb_12_PowKernel_cu_7dd49032_317024pow_tensor_scalar_kernelERNS_18TensorIteratorBaseERKN3c106ScalarEENKUlvE_clEvENKUlvE0_clEvEUlNS5_7complexIfEEE_St5arrayIPcLm2EEEEviT0_T1_,"",@"SHT_CUDA_INFO"
	.sectionflags	@""
	.align	4


	//----- nvinfo : EIATTR_CUDA_API_VERSION
	.align		4
        /*0000*/ 	.byte	0x04, 0x37
        /*0002*/ 	.short	(.L_8343 - .L_8342)
.L_8342:
        /*0004*/ 	.word	0x00000082


	//----- nvinfo : EIATTR_KPARAM_INFO
	.align		4
.L_8343:
        /*0008*/ 	.byte	0x04, 0x17
        /*000a*/ 	.short	(.L_8345 - .L_8344)
.L_8344:
        /*000c*/ 	.word	0x00000000
        /*0010*/ 	.short	0x0002
        /*0012*/ 	.short	0x0010
        /*0014*/ 	.byte	0x00, 0xf0, 0x41, 0x00


	//----- nvinfo : EIATTR_KPARAM_INFO
	.align		4
.L_8345:
        /*0018*/ 	.byte	0x04, 0x17
        /*001a*/ 	.short	(.L_8347 - .L_8346)
.L_8346:
        /*001c*/ 	.word	0x00000000
        /*0020*/ 	.short	0x0001
        /*0022*/ 	.short	0x0008
        /*0024*/ 	.byte	0x00, 0xf0, 0x21, 0x00


	//----- nvinfo : EIATTR_KPARAM_INFO
	.align		4
.L_8347:
        /*0028*/ 	.byte	0x04, 0x17
        /*002a*/ 	.short	(.L_8349 - .L_8348)
.L_8348:
        /*002c*/ 	.word	0x00000000
        /*0030*/ 	.short	0x0000
        /*0032*/ 	.short	0x0000
        /*0034*/ 	.byte	0x00, 0xf0, 0x11, 0x00


	//----- nvinfo : EIATTR_SPARSE_MMA_MASK
	.align		4
.L_8349:
        /*0038*/ 	.byte	0x03, 0x50
        /*003a*/ 	.short	0x0000


	//----- nvinfo : EIATTR_MAXREG_COUNT
	.align		4
        /*003c*/ 	.byte	0x03, 0x1b
        /*003e*/ 	.short	0x00ff


	//----- nvinfo : EIATTR_MERCURY_ISA_VERSION
	.align		4
        /*0040*/ 	.byte	0x03, 0x5f
        /*0042*/ 	.short	0x0101


	//----- nvinfo : EIATTR_VRC_CTA_INIT_COUNT
	.align		4
        /*0044*/ 	.byte	0x02, 0x4a
	.zero		1
	.zero		1


	//----- nvinfo : EIATTR_EXIT_INSTR_OFFSETS
	.align		4
        /*0048*/ 	.byte	0x04, 0x1c
        /*004a*/ 	.short	(.L_8351 - .L_8350)


	//   ....[0]....
.L_8350:
        /*004c*/ 	.word	0x00000010


	//----- nvinfo : EIATTR_MAX_THREADS
	.align		4
.L_8351:
        /*0050*/ 	.byte	0x04, 0x05
        /*0052*/ 	.short	(.L_8353 - .L_8352)
.L_8352:
        /*0054*/ 	.word	0x00000080
        /*0058*/ 	.word	0x00000001
        /*005c*/ 	.word	0x00000001


	//----- nvinfo : EIATTR_CBANK_PARAM_SIZE
	.align		4
.L_8353:
        /*0060*/ 	.byte	0x03, 0x19
        /*0062*/ 	.short	0x0020


	//----- nvinfo : EIATTR_PARAM_CBANK
	.align		4
        /*0064*/ 	.byte	0x04, 0x0a
        /*0066*/ 	.short	(.L_8355 - .L_8354)
	.align		4
.L_8354:
        /*0068*/ 	.word	index@(.nv.constant0._ZN2at6native29vectorized_elementwise_kernelILi8EZZZNS0_50_GLOBAL__N__2680c7bb_12_PowKernel_cu_7dd49032_317024pow_tensor_scalar_kernelERNS_18TensorIteratorBaseERKN3c106ScalarEENKUlvE_clEvENKUlvE0_clEvEUlNS5_7complexIfEEE_St5arrayIPcLm2EEEEviT0_T1_)
        /*006c*/ 	.short	0x0380
        /*006e*/ 	.short	0x0020


	//----- nvinfo : EIATTR_SW_WAR
	.align		4
.L_8355:
        /*0070*/ 	.byte	0x04, 0x36
        /*0072*/ 	.short	(.L_8357 - .L_8356)
.L_8356:
        /*0074*/ 	.word	0x00000008
.L_8357:


//--------------------- .nv.info._ZN2at6native18elementwise_kernelILi128ELi4EZNS0_15gpu_kernel_implIZZZNS0_50_GLOBAL__N__2680c7bb_12_PowKernel_cu_7dd49032_317024pow_tensor_scalar_kernelERNS_18TensorIteratorBaseERKN3c106ScalarEENKUlvE_clEvENKUlvE_clEvEUlNS6_7complexIdEEE0_EEvS5_RKT_EUliE_EEviT1_ --------------------------
	.section	.nv.info._ZN2at6native18elementwise_kernelILi128ELi4EZNS0_15gpu_kernel_implIZZZNS0_50_GLOBAL__N__2680c7bb_12_PowKernel_cu_7dd49032_317024pow_tensor_scalar_kernelERNS_18TensorIteratorBaseERKN3c106ScalarEENKUlvE_clEvENKUlvE_clEvEUlNS6_7complexIdEEE0_EEvS5_RKT_EUliE_EEviT1_,"",@"SHT_CUDA_INFO"
	.sectionflags	@""
	.align	4


	//----- nvinfo : EIATTR_CUDA_API_VERSION
	.align		4
        /*0000*/ 	.byte	0x04, 0x37
        /*0002*/ 	.short	(.L_8359 - .L_8358)
.L_8358:
        /*0004*/ 	.word	0x00000082


	//----- nvinfo : EIATTR_KPARAM_INFO
	.align		4
.L_8359:
        /*0008*/ 	.byte	0x04, 0x17
        /*000a*/ 	.short	(.L_8361 - .L_8360)
.L_8360:
        /*000c*/ 	.word	0x00000000
        /*0010*/ 	.short	0x0001
        /*0012*/ 	.short	0x0010
        /*0014*/ 	.byte	0x00, 0xf0, 0x01, 0x09


	//----- nvinfo : EIATTR_KPARAM_INFO
	.align		4
.L_8361:
        /*0018*/ 	.byte	0x04, 0x17
        /*001a*/ 	.short	(.L_8363 - .L_8362)
.L_8362:
        /*001c*/ 	.word	0x00000000
        /*0020*/ 	.short	0x0000
        /*0022*/ 	.short	0x0000
        /*0024*/ 	.byte	0x00, 0xf0, 0x11, 0x00


	//----- nvinfo : EIATTR_SPARSE_MMA_MASK
	.align		4
.L_8363:
        /*0028*/ 	.byte	0x03, 0x50
        /*002a*/ 	.short	0x0000


	//----- nvinfo : EIATTR_MAXREG_COUNT
	.align		4
        /*002c*/ 	.byte	0x03, 0x1b
        /*002e*/ 	.short	0x0080


	//----- nvinfo : EIATTR_EXTERNS
	.align		4
        /*0030*/ 	.byte	0x04, 0x0f
        /*0032*/ 	.short	(.L_8365 - .L_8364)


	//   ....[0]....
	.align		4
.L_8364:
        /*0034*/ 	.word	index@(__assertfail)


	//----- nvinfo : EIATTR_MERCURY_ISA_VERSION
	.align		4
.L_8365:
        /*0038*/ 	.byte	0x03, 0x5f
        /*003a*/ 	.short	0x0101


	//----- nvinfo : EIATTR_VRC_CTA_INIT_COUNT
	.align		4
        /*003c*/ 	.byte	0x02, 0x4a
	.zero		1
	.zero		1


	//----- nvinfo : EIATTR_SYSCALL_OFFSETS
	.align		4
        /*0040*/ 	.byte	0x04, 0x46
        /*0042*/ 	.short	(.L_8367 - .L_8366)


	//   ....[0]....
.L_8366:
        /*0044*/ 	.word	0x00002370


	//   ....[1]....
        /*0048*/ 	.word	0x00019580


	//   ....[2]....
        /*004c*/ 	.word	0x0001bb00


	//   ....[3]....
        /*0050*/ 	.word	0x00032860


	//   ....[4]....
        /*0054*/ 	.word	0x00035010


	//   ....[5]....
        /*0058*/ 	.word	0x0004bd90


	//   ....[6]....
        /*005c*/ 	.word	0x0004e560


	//   ....[7]....
        /*0060*/ 	.word	0x000652c0


	//----- nvinfo : EIATTR_EXIT_INSTR_OFFSETS
	.align		4
.L_8367:
        /*0064*/ 	.byte	0x04, 0x1c
        /*0066*/ 	.short	(.L_8369 - .L_8368)


	//   ....[0]....
.L_8368:
        /*0068*/ 	.word	0x0004c1f0


	//   ....[1]....
        /*006c*/ 	.word	0x00064320


	//   ....[2]....
        /*0070*/ 	.word	0x00064350


	//   ....[3]....
        /*0074*/ 	.word	0x000643e0


	//   ....[4]....
        /*0078*/ 	.word	0x00064410


	//   ....[5]....
        /*007c*/ 	.word	0x00064440


	//   ....[6]....
        /*0080*/ 	.word	0x00064550


	//   ....[7]....
        /*0084*/ 	.word	0x00064610


	//   ....[8]....
        /*0088*/ 	.word	0x000647d0


	//   ....[9]....
        /*008c*/ 	.word	0x00064940


	//   ....[10]....
        /*0090*/ 	.word	0x00064960


	//   ....[11]....
        /*0094*/ 	.word	0x00064a30


	//   ....[12]....
        /*0098*/ 	.word	0x00064c20


	//   ....[13]....
        /*009c*/ 	.word	0x00064e10


	//   ....[14]....
        /*00a0*/ 	.word	0x00064ff0


	//   ....[15]....
        /*00a4*/ 	.word	0x00065020


	//   ....[16]....
        /*00a8*/ 	.word	0x00065050


	//   ....[17]....
        /*00ac*/ 	.word	0x00065140


	//   ....[18]....
        /*00b0*/ 	.word	0x00065160


	//   ....[19]....
        /*00b4*/ 	.word	0x000652d0


	//   ....[20]....
        /*00b8*/ 	.word	0x00065460


	//   ....[21]....
        /*00bc*/ 	.word	0x00065620


	//   ....[22]....
        /*00c0*/ 	.word	0x000656e0


	//----- nvinfo : EIATTR_MAX_THREADS
	.align		4
.L_8369:
        /*00c4*/ 	.byte	0x04, 0x05
        /*00c6*/ 	.short	(.L_8371 - .L_8370)
.L_8370:
        /*00c8*/ 	.word	0x00000080
        /*00cc*/ 	.word	0x00000001
        /*00d0*/ 	.word	0x00000001


	//----- nvinfo : EIATTR_CRS_STACK_SIZE
	.align		4
.L_8371:
        /*00d4*/ 	.byte	0x04, 0x1e
        /*00d6*/ 	.short	(.L_8373 - .L_8372)
.L_8372:
        /*00d8*/ 	.word	0x00000000


	//----- nvinfo : EIATTR_CBANK_PARAM_SIZE
	.align		4
.L_8373:
        /*00dc*/ 	.byte	0x03, 0x19
        /*00de*/ 	.short	0x0250


	//----- nvinfo : EIATTR_PARAM_CBANK
	.align		4
        /*00e0*/ 	.byte	0x04, 0x0a
        /*00e2*/ 	.short	(.L_8375 - .L_8374)
	.align		4
.L_8374:
        /*00e4*/ 	.word	index@(.nv.constant0._ZN2at6native18elementwise_kernelILi128ELi4EZNS0_15gpu_kernel_implIZZZNS0_50_GLOBAL__N__2680c7bb_12_PowKernel_cu_7dd49032_317024pow_tensor_scalar_kernelERNS_18TensorIteratorBaseERKN3c106ScalarEENKUlvE_clEvENKUlvE_clEvEUlNS6_7complexIdEEE0_EEvS5_RKT_EUliE_EEviT1_)
        /*00e8*/ 	.short	0x0380
        /*00ea*/ 	.short	0x0250


	//----- nvinfo : EIATTR_SW_WAR
	.align		4
.L_8375:
        /*00ec*/ 	.byte	0x04, 0x36
        /*00ee*/ 	.short	(.L_8377 - .L_8376)
.L_8376:
        /*00f0*/ 	.word	0x00000008
.L_8377:


//--------------------- .nv.info._ZN2at6native27unrolled_elementwise_kernelIZZZNS0_50_GLOBAL__N__2680c7bb_12_PowKernel_cu_7dd49032_317024pow_tensor_scalar_kernelERNS_18TensorIteratorBaseERKN3c106ScalarEENKUlvE_clEvENKUlvE_clEvEUlNS5_7complexIdEEE0_St5arrayIPcLm2EELi4E23TrivialOffsetCalculatorILi1EjESI_NS0_6memory12LoadWithCastILi1EEENSJ_13StoreWithCastILi1EEEEEviT_T0_T2_T3_T4_T5_ --------------------------
	.section	.nv.info._ZN2at6native27unrolled_elementwise_kernelIZZZNS0_50_GLOBAL__N__2680c7bb_12_PowKernel_cu_7dd49032_317024pow_tensor_scalar_kernelERNS_18TensorIteratorBaseERKN3c106ScalarEENKUlvE_clEvENKUlvE_clEvEUlNS5_7complexIdEEE0_St5arrayIPcLm2EELi4E23TrivialOffsetCalculatorILi1EjESI_NS0_6memory12LoadWithCastILi1EEENSJ_13StoreWithCastILi1EEEEEviT_T0_T2_T3_T4_T5_,"",@"SHT_CUDA_INFO"
	.sectionflags	@""
	.align	4


	//----- nvinfo : EIATTR_CUDA_API_VERSION
	.align		4
        /*0000*/ 	.byte	0x04, 0x37
        /*0002*/ 	.short	(.L_8379 - .L_8378)
.L_8378:
        /*0004*/ 	.word	0x00000082


	//----- nvinfo : EIATTR_KPARAM_INFO
	.align		4
.L_8379:
        /*0008*/ 	.byte	0x04, 0x17
        /*000a*/ 	.short	(.L_8381 - .L_8380)
.L_8380:
        /*000c*/ 	.word	0x00000000
        /*0010*/ 	.short	0x0006
        /*0012*/ 	.short	0x004c
        /*0014*/ 	.byte	0x00, 0xf0, 0x21, 0x00


	//----- nvinfo : EIATTR_KPARAM_INFO
	.align		4
.L_8381:
        /*0018*/ 	.byte	0x04, 0x17
        /*001a*/ 	.short	(.L_8383 - .L_8382)
.L_8382:
        /*001c*/ 	.word	0x00000000
        /*0020*/ 	.short	0x0005
        /*0022*/ 	.short	0x0044
        /*0024*/ 	.byte	0x00, 0xf0, 0x21, 0x00


	//----- nvinfo : EIATTR_KPARAM_INFO
	.align		4
.L_8383:
        /*0028*/ 	.byte	0x04, 0x17
        /*002a*/ 	.short	(.L_8385 - .L_8384)
.L_8384:
        /*002c*/ 	.word	0x00000000
        /*0030*/ 	.short	0x0004
        /*0032*/ 	.short	0x0041
        /*0034*/ 	.byte	0x00, 0xf0, 0x05, 0x00


	//----- nvinfo : EIATTR_KPARAM_INFO
	.align		4
.L_8385:
        /*0038*/ 	.byte	0x04, 0x17
        /*003a*/ 	.short	(.L_8387 - .L_8386)
.L_8386:
        /*003c*/ 	.word	0x00000000
        /*0040*/ 	.short	0x0003
        /*0042*/ 	.short	0x0040
        /*0044*/ 	.byte	0x00, 0xf0, 0x05, 0x00


	//----- nvinfo : EIATTR_KPARAM_INFO
	.align		4
.L_8387:
        /*0048*/ 	.byte	0x04, 0x17
        /*004a*/ 	.short	(.L_8389 - .L_8388)
.L_8388:
        /*004c*/ 	.word	0x00000000
        /*0050*/ 	.short	0x0002
        /*0052*/ 	.short	0x0030
        /*0054*/ 	.byte	0x00, 0xf0, 0x41, 0x00


	//----- nvinfo : EIATTR_KPARAM_INFO
	.align		4
.L_8389:
        /*0058*/ 	.byte	0x04, 0x17
        /*005a*/ 	.short	(.L_8391 - .L_8390)
.L_8390:
        /*005c*/ 	.word	0x00000000
        /*0060*/ 	.short	0x0001
        /*0062*/ 	.short	0x0010
        /*0064*/ 	.byte	0x00, 0xf0, 0x81, 0x00


	//----- nvinfo : EIATTR_KPARAM_INFO
	.align		4
.L_8391:
        /*0068*/ 	.byte	0x04, 0x17
        /*006a*/ 	.short	(.L_8393 - .L_8392)
.L_8392:
        /*006c*/ 	.word	0x00000000
        /*0070*/ 	.short	0x0000
        /*0072*/ 	.short	0x0000
        /*0074*/ 	.byte	0x00, 0xf0, 0x11, 0x00


	//----- nvinfo : EIATTR_SPARSE_MMA_MASK
	.align		4
.L_8393:
        /*0078*/ 	.byte	0x03, 0x50
        /*007a*/ 	.short	0x0000


	//----- nvinfo : EIATTR_MAXREG_COUNT
	.align		4
        /*007c*/ 	.byte	0x03, 0x1b
        /*007e*/ 	.short	0x00ff


	//----- nvinfo : EIATTR_EXTERNS
	.align		4
        /*0080*/ 	.byte	0x04, 0x0f
        /*0082*/ 	.short	(.L_8395 - .L_8394)


	//   ....[0]....
	.align		4
.L_8394:
        /*0084*/ 	.word	index@(__assertfail)


	//----- nvinfo : EIATTR_MERCURY_ISA_VERSION
	.align		4
.L_8395:
        /*0088*/ 	.byte	0x03, 0x5f
        /*008a*/ 	.short	0x0101


	//----- nvinfo : EIATTR_VRC_CTA_INIT_COUNT
	.align		4
        /*008c*/ 	.byte	0x02, 0x4a
	.zero		1
	.zero		1


	//----- nvinfo : EIATTR_SYSCALL_OFFSETS
	.align		4
        /*0090*/ 	.byte	0x04, 0x46
        /*0092*/ 	.short	(.L_8397 - .L_8396)


	//   ....[0]....
.L_8396:
        /*0094*/ 	.word	0x00001070


	//   ....[1]....
        /*0098*/ 	.word	0x000022d0


	//   ....[2]....
        /*009c*/ 	.word	0x00003460


	//   ....[3]....
        /*00a0*/ 	.word	0x000044e0


	//   ....[4]....
        /*00a4*/ 	.word	0x0005c9a0


	//   ....[5]....
        /*00a8*/ 	.word	0x0005dd00


	//   ....[6]....
        /*00ac*/ 	.word	0x0005f270


	//   ....[7]....
        /*00b0*/ 	.word	0x000607c0


	//----- nvinfo : EIATTR_EXIT_INSTR_OFFSETS
	.align		4
.L_8397:
        /*00b4*/ 	.byte	0x04, 0x1c
        /*00b6*/ 	.short	(.L_8399 - .L_8398)


	//   ....[0]....
.L_8398:
        /*00b8*/ 	.word	0x0005f6c0


	//   ....[1]....
        /*00bc*/ 	.word	0x0005f810


	//   ....[2]....
        /*00c0*/ 	.word	0x0005f850


	//   ....[3]....
        /*00c4*/ 	.word	0x0005f8e0


	//   ....[4]....
        /*00c8*/ 	.word	0x0005f910


	//   ....[5]....
        /*00cc*/ 	.word	0x0005f940


	//   ....[6]....
        /*00d0*/ 	.word	0x0005fa50


	//   ....[7]....
        /*00d4*/ 	.word	0x0005fb10


	//   ....[8]....
        /*00d8*/ 	.word	0x0005fcd0


	//   ....[9]....
        /*00dc*/ 	.word	0x0005fe40


	//   ....[10]....
        /*00e0*/ 	.word	0x0005fe60


	//   ....[11]....
        /*00e4*/ 	.word	0x0005ff30


	//   ....[12]....
        /*00e8*/ 	.word	0x00060120


	//   ....[13]....
        /*00ec*/ 	.word	0x00060310


	//   ....[14]....
        /*00f0*/ 	.word	0x000604f0


	//   ....[15]....
        /*00f4*/ 	.word	0x00060520


	//   ....[16]....
        /*00f8*/ 	.word	0x00060550


	//   ....[17]....
        /*00fc*/ 	.word	0x00060640


	//   ....[18]....
        /*0100*/ 	.word	0x00060660


	//   ....[19]....
        /*0104*/ 	.word	0x000607d0


	//   ....[20]....
        /*0108*/ 	.word	0x00060960


	//   ....[21]....
        /*010c*/ 	.word	0x00060b20


	//   ....[22]....
        /*0110*/ 	.word	0x00060be0


	//----- nvinfo : EIATTR_MAX_THREADS
	.align		4
.L_8399:
        /*0114*/ 	.byte	0x04, 0x05
        /*0116*/ 	.short	(.L_8401 - .L_8400)
.L_8400:
        /*0118*/ 	.word	0x00000080
        /*011c*/ 	.word	0x00000001
        /*0120*/ 	.word	0x00000001


	//----- nvinfo : EIATTR_CRS_STACK_SIZE
	.align		4
.L_8401:
        /*0124*/ 	.byte	0x04, 0x1e
        /*0126*/ 	.short	(.L_8403 - .L_8402)
.L_8402:
        /*0128*/ 	.word	0x00000000


	//----- nvinfo : EIATTR_CBANK_PARAM_SIZE
	.align		4
.L_8403:
        /*012c*/ 	.byte	0x03, 0x19
        /*012e*/ 	.short	0x0054


	//----- nvinfo : EIATTR_PARAM_CBANK
	.align		4
        /*0130*/ 	.byte	0x04, 0x0a
        /*0132*/ 	.short	(.L_8405 - .L_8404)
	.align		4
.L_8404:
        /*0134*/ 	.word	index@(.nv.constant0._ZN2at6native27unrolled_elementwise_kernelIZZZNS0_50_GLOBAL__N__2680c7bb_12_PowKernel_cu_7dd49032_317024pow_tensor_scalar_kernelERNS_18TensorIteratorBaseERKN3c106ScalarEENKUlvE_clEvENKUlvE_clEvEUlNS5_7complexIdEEE0_St5arrayIPcLm2EELi4E23TrivialOffsetCalculatorILi1EjESI_NS0_6memory12LoadWithCastILi1EEENSJ_13StoreWithCastILi1EEEEEviT_T0_T2_T3_T4_T5_)
        /*0138*/ 	.short	0x0380
        /*013a*/ 	.short	0x0054


	//----- nvinfo : EIATTR_SW_WAR
	.align		4
.L_8405:
        /*013c*/ 	.byte	0x04, 0x36
        /*013e*/ 	.short	(.L_8407 - .L_8406)
.L_8406:
        /*0140*/ 	.word	0x00000008
.L_8407:


//--------------------- .nv.info._ZN2at6native18elementwise_kernelILi128ELi2EZNS0_22gpu_kernel_impl_nocastIZZZNS0_50_GLOBAL__N__2680c7bb_12_PowKernel_cu_7dd49032_317024pow_tensor_scalar_kernelERNS_18TensorIteratorBaseERKN3c106ScalarEENKUlvE_clEvENKUlvE_clEvEUlNS6_7complexIdEEE0_EEvS5_RKT_EUliE_EEviT1_ --------------------------
	.section	.nv.info._ZN2at6native18elementwise_kernelILi128ELi2EZNS0_22gpu_kernel_impl_nocastIZZZNS0_50_GLOBAL__N__2680c7bb_12_PowKernel_cu_7dd49032_317024pow_tensor_scalar_kernelERNS_18TensorIteratorBaseERKN3c106ScalarEENKUlvE_clEvENKUlvE_clEvEUlNS6_7complexIdEEE0_EEvS5_RKT_EUliE_EEviT1_,"",@"SHT_CUDA_INFO"
	.sectionflags	@""
	.align	4


	//----- nvinfo : EIATTR_CUDA_API_VERSION
	.align		4
        /*0000*/ 	.byte	0x04, 0x37
        /*0002*/ 	.short	(.L_8409 - .L_8408)
.L_8408:
        /*0004*/ 	.word	0x00000082


	//----- nvinfo : EIATTR_KPARAM_INFO
	.align		4
.L_8409:
        /*0008*/ 	.byte	0x04, 0x17
        /*000a*/ 	.short	(.L_8411 - .L_8410)
.L_8410:
        /*000c*/ 	.word	0x00000000
        /*0010*/ 	.short	0x0001
        /*0012*/ 	.short	0x0010
        /*0014*/ 	.byte	0x00, 0xf0, 0x01, 0x09


	//----- nvinfo : EIATTR_KPARAM_INFO
	.align		4
.L_8411:
        /*0018*/ 	.byte	0x04, 0x17
        /*001a*/ 	.short	(.L_8413 - .L_8412)
.L_8412:
        /*001c*/ 	.word	0x00000000
        /*0020*/ 	.short	0x0000
        /*0022*/ 	.short	0x0000
        /*0024*/ 	.byte	0x00, 0xf0, 0x11, 0x00


	//----- nvinfo : EIATTR_SPARSE_MMA_MASK
	.align		4
.L_8413:
        /*0028*/ 	.byte	0x03, 0x50
        /*002a*/ 	.short	0x0000


	//----- nvinfo : EIATTR_MAXREG_COUNT
	.align		4
        /*002c*/ 	.byte	0x03, 0x1b
        /*002e*/ 	.short	0x0080


	//----- nvinfo : EIATTR_MERCURY_ISA_VERSION
	.align		4
        /*0030*/ 	.byte	0x03, 0x5f
        /*0032*/ 	.short	0x0101


	//----- nvinfo : EIATTR_VRC_CTA_INIT_COUNT
	.align		4
        /*0034*/ 	.byte	0x02, 0x4a
	.zero		1
	.zero		1


	//----- nvinfo : EIATTR_EXIT_INSTR_OFFSETS
	.align		4
        /*0038*/ 	.byte	0x04, 0x1c
        /*003a*/ 	.short	(.L_8415 - .L_8414)


	//   ....[0]....
.L_8414:
        /*003c*/ 	.word	0x000170a0


	//   ....[1]....
        /*0040*/ 	.word	0x0002de70


	//----- nvinfo : EIATTR_MAX_THREADS
	.align		4
.L_8415:
        /*0044*/ 	.byte	0x04, 0x05
        /*0046*/ 	.short	(.L_8417 - .L_8416)
.L_8416:
        /*0048*/ 	.word	0x00000080
        /*004c*/ 	.word	0x00000001
        /*0050*/ 	.word	0x00000001


	//----- nvinfo : EIATTR_CRS_STACK_SIZE
	.align		4
.L_8417:
        /*0054*/ 	.byte	0x04, 0x1e
        /*0056*/ 	.short	(.L_8419 - .L_8418)
.L_8418:
        /*0058*/ 	.word	0x00000000


	//----- nvinfo : EIATTR_CBANK_PARAM_SIZE
	.align		4
.L_8419:
        /*005c*/ 	.byte	0x03, 0x19
        /*005e*/ 	.short	0x0250


	//----- nvinfo : EIATTR_PARAM_CBANK
	.align		4
        /*0060*/ 	.byte	0x04, 0x0a
        /*0062*/ 	.short	(.L_8421 - .L_8420)
	.align		4
.L_8420:
        /*0064*/ 	.word	index@(.nv.constant0._ZN2at6native18elementwise_kernelILi128ELi2EZNS0_22gpu_kernel_impl_nocastIZZZNS0_50_GLOBAL__N__2680c7bb_12_PowKernel_cu_7dd49032_317024pow_tensor_scalar_kernelERNS_18TensorIteratorBaseERKN3c106ScalarEENKUlvE_clEvENKUlvE_clEvEUlNS6_7complexIdEEE0_EEvS5_RKT_EUliE_EEviT1_)
        /*0068*/ 	.short	0x0380
        /*006a*/ 	.short	0x0250


	//----- nvinfo : EIATTR_SW_WAR
	.align		4
.L_8421:
        /*006c*/ 	.byte	0x04, 0x36
        /*006e*/ 	.short	(.L_8423 - .L_8422)
.L_8422:
        /*0070*/ 	.word	0x00000008
.L_8423:


//--------------------- .nv.info._ZN2at6native27unrolled_elementwise_kernelIZZZNS0_50_GLOBAL__N__2680c7bb_12_PowKernel_cu_7dd49032_317024pow_tensor_scalar_kernelERNS_18TensorIteratorBaseERKN3c106ScalarEENKUlvE_clEvENKUlvE_clEvEUlNS5_7complexIdEEE0_St5arrayIPcLm2EELi4E23TrivialOffsetCalculatorILi1EjESI_NS0_6memory15LoadWithoutCastENSJ_16StoreWithoutCastEEEviT_T0_T2_T3_T4_T5_ --------------------------
	.section	.nv.info._ZN2at6native27unrolled_elementwise_kernelIZZZNS0_50_GLOBAL__N__2680c7bb_12_PowKernel_cu_7dd49032_317024pow_tensor_scalar_kernelERNS_18TensorIteratorBaseERKN3c106ScalarEENKUlvE_clEvENKUlvE_clEvEUlNS5_7complexIdEEE0_St5arrayIPcLm2EELi4E23TrivialOffsetCalculatorILi1EjESI_NS0_6memory15LoadWithoutCastENSJ_16StoreWithoutCastEEEviT_T0_T2_T3_T4_T5_,"",@"SHT_CUDA_INFO"
	.sectionflags	@""
	.align	4


	//----- nvinfo : EIATTR_CUDA_API_VERSION
	.align		4
        /*0000*/ 	.byte	0x04, 0x37
        /*0002*/ 	.short	(.L_8425 - .L_8424)
.L_8424:
        /*0004*/ 	.word	0x00000082


	//----- nvinfo : EIATTR_KPARAM_INFO
	.align		4
.L_8425:
        /*0008*/ 	.byte	0x04, 0x17
        /*000a*/ 	.short	(.L_8427 - .L_8426)
.L_8426:
        /*000c*/ 	.word	0x00000000
        /*0010*/ 	.short	0x0006
        /*0012*/ 	.short	0x0043
        /*0014*/ 	.byte	0x00, 0xf0, 0x05, 0x00


	//----- nvinfo : EIATTR_KPARAM_INFO
	.align		4
.L_8427:
        /*0018*/ 	.byte	0x04, 0x17
        /*001a*/ 	.short	(.L_8429 - .L_8428)
.L_8428:
        /*001c*/ 	.word	0x00000000
        /*0020*/ 	.short	0x0005
        /*0022*/ 	.short	0x0042
        /*0024*/ 	.byte	0x00, 0xf0, 0x05, 0x00


	//----- nvinfo : EIATTR_KPARAM_INFO
	.align		4
.L_8429:
        /*0028*/ 	.byte	0x04, 0x17
        /*002a*/ 	.short	(.L_8431 - .L_8430)
.L_8430:
        /*002c*/ 	.word	0x00000000
        /*0030*/ 	.short	0x0004
        /*0032*/ 	.short	0x0041
        /*0034*/ 	.byte	0x00, 0xf0, 0x05, 0x00


	//----- nvinfo : EIATTR_KPARAM_INFO
	.align		4
.L_8431:
        /*0038*/ 	.byte	0x04, 0x17
        /*003a*/ 	.short	(.L_8433 - .L_8432)
.L_8432:
        /*003c*/ 	.word	0x00000000
        /*0040*/ 	.short	0x0003
        /*0042*/ 	.short	0x0040
        /*0044*/ 	.byte	0x00, 0xf0, 0x05, 0x00


	//----- nvinfo : EIATTR_KPARAM_INFO
	.align		4
.L_8433:
        /*0048*/ 	.byte	0x04, 0x17
        /*004a*/ 	.short	(.L_8435 - .L_8434)
.L_8434:
        /*004c*/ 	.word	0x00000000
        /*0050*/ 	.short	0x0002
        /*0052*/ 	.short	0x0030
        /*0054*/ 	.byte	0x00, 0xf0, 0x41, 0x00


	//----- nvinfo : EIATTR_KPARAM_INFO
	.align		4
.L_8435:
        /*0058*/ 	.byte	0x04, 0x17
        /*005a*/ 	.short	(.L_8437 - .L_8436)
.L_8436:
        /*005c*/ 	.word	0x00000000
        /*0060*/ 	.short	0x0001
        /*0062*/ 	.short	0x0010
        /*0064*/ 	.byte	0x00, 0xf0, 0x81, 0x00


	//----- nvinfo : EIATTR_KPARAM_INFO
	.align		4
.L_8437:
        /*0068*/ 	.byte	0x04, 0x17
        /*006a*/ 	.short	(.L_8439 - .L_8438)
.L_8438:
        /*006c*/ 	.word	0x00000000
        /*0070*/ 	.short	0x0000
        /*0072*/ 	.short	0x0000
        /*0074*/ 	.byte	0x00, 0xf0, 0x11, 0x00


	//----- nvinfo : EIATTR_SPARSE_MMA_MASK
	.align		4
.L_8439:
        /*0078*/ 	.byte	0x03, 0x50
        /*007a*/ 	.short	0x0000


	//----- nvinfo : EIATTR_MAXREG_COUNT
	.align		4
        /*007c*/ 	.byte	0x03, 0x1b
        /*007e*/ 	.short	0x00ff


	//----- nvinfo : EIATTR_MERCURY_ISA_VERSION
	.align		4
        /*0080*/ 	.byte	0x03, 0x5f
        /*0082*/ 	.short	0x0101


	//----- nvinfo : EIATTR_VRC_CTA_INIT_COUNT
	.align		4
        /*0084*/ 	.byte	0x02, 0x4a
	.zero		1
	.zero		1


	//----- nvinfo : EIATTR_EXIT_INSTR_OFFSETS
	.align		4
        /*0088*/ 	.byte	0x04, 0x1c
        /*008a*/ 	.short	(.L_8441 - .L_8440)


	//   ....[0]....
.L_8440:
        /*008c*/ 	.word	0x000576b0


	//   ....[1]....
        /*0090*/ 	.word	0x00057710


	//----- nvinfo : EIATTR_MAX_THREADS
	.align		4
.L_8441:
        /*0094*/ 	.byte	0x04, 0x05
        /*0096*/ 	.short	(.L_8443 - .L_8442)
.L_8442:
        /*0098*/ 	.word	0x00000080
        /*009c*/ 	.word	0x00000001
        /*00a0*/ 	.word	0x00000001


	//----- nvinfo : EIATTR_CRS_STACK_SIZE
	.align		4
.L_8443:
        /*00a4*/ 	.byte	0x04, 0x1e
        /*00a6*/ 	.short	(.L_8445 - .L_8444)
.L_8444:
        /*00a8*/ 	.word	0x00000000


	//----- nvinfo : EIATTR_CBANK_PARAM_SIZE
	.align		4
.L_8445:
        /*00ac*/ 	.byte	0x03, 0x19
        /*00ae*/ 	.short	0x0044


	//----- nvinfo : EIATTR_PARAM_CBANK
	.align		4
        /*00b0*/ 	.byte	0x04, 0x0a
        /*00b2*/ 	.short	(.L_8447 - .L_8446)
	.align		4
.L_8446:
        /*00b4*/ 	.word	index@(.nv.constant0._ZN2at6native27unrolled_elementwise_kernelIZZZNS0_50_GLOBAL__N__2680c7bb_12_PowKernel_cu_7dd49032_317024pow_tensor_scalar_kernelERNS_18TensorIteratorBaseERKN3c106ScalarEENKUlvE_clEvENKUlvE_clEvEUlNS5_7complexIdEEE0_St5arrayIPcLm2EELi4E23TrivialOffsetCalculatorILi1EjESI_NS0_6memory15LoadWithoutCastENSJ_16StoreWithoutCastEEEviT_T0_T2_T3_T4_T5_)
        /*00b8*/ 	.short	0x0380
        /*00ba*/ 	.short	0x0044


	//----- nvinfo : EIATTR_SW_WAR
	.align		4
.L_8447:
        /*00bc*/ 	.byte	0x04, 0x36
        /*00be*/ 	.short	(.L_8449 - .L_8448)
.L_8448:
        /*00c0*/ 	.word	0x00000008
.L_8449:


//--------------------- .nv.info._ZN2at6native29vectorized_elementwise_kernelILi2EZZZNS0_50_GLOBAL__N__2680c7bb_12_PowKernel_cu_7dd49032_317024pow_tensor_scalar_kernelERNS_18TensorIteratorBaseERKN3c106ScalarEENKUlvE_clEvENKUlvE_clEvEUlNS5_7complexIdEEE0_St5arrayIPcLm2EEEEviT0_T1_ --------------------------
	.section	.nv.info._ZN2at6native29vectorized_elementwise_kernelILi2EZZZNS0_50_GLOBAL__N__2680c7bb_12_PowKernel_cu_7dd49032_317024pow_tensor_scalar_kernelERNS_18TensorIteratorBaseERKN3c106ScalarEENKUlvE_clEvENKUlvE_clEvEUlNS5_7complexIdEEE0_St5arrayIPcLm2EEEEviT0_T1_,"",@"SHT_CUDA_INFO"
	.sectionflags	@""
	.align	4


	//----- nvinfo : EIATTR_CUDA_API_VERSION
	.align		4
        /*0000*/ 	.byte	0x04, 0x37
        /*0002*/ 	.short	(.L_8451 - .L_8450)
.L_8450:
        /*0004*/ 	.word	0x00000082


	//----- nvinfo : EIATTR_KPARAM_INFO
	.align		4
.L_8451:
        /*0008*/ 	.byte	0x04, 0x17
        /*000a*/ 	.short	(.L_8453 - .L_8452)
.L_8452:
        /*000c*/ 	.word	0x00000000
        /*0010*/ 	.short	0x0002
        /*0012*/ 	.short	0x0030
        /*0014*/ 	.byte	0x00, 0xf0, 0x41, 0x00


	//----- nvinfo : EIATTR_KPARAM_INFO
	.align		4
.L_8453:
        /*0018*/ 	.byte	0x04, 0x17
        /*001a*/ 	.short	(.L_8455 - .L_8454)
.L_8454:
        /*001c*/ 	.word	0x00000000
        /*0020*/ 	.short	0x0001
        /*0022*/ 	.short	0x0010
        /*0024*/ 	.byte	0x00, 0xf0, 0x81, 0x00


	//----- nvinfo : EIATTR_KPARAM_INFO
	.align		4
.L_8455:
        /*0028*/ 	.byte	0x04, 0x17
        /*002a*/ 	.short	(.L_8457 - .L_8456)
.L_8456:
        /*002c*/ 	.word	0x00000000
        /*0030*/ 	.short	0x0000
        /*0032*/ 	.short	0x0000
        /*0034*/ 	.byte	0x00, 0xf0, 0x11, 0x00


	//----- nvinfo : EIATTR_SPARSE_MMA_MASK
	.align		4
.L_8457:
        /*0038*/ 	.byte	0x03, 0x50
        /*003a*/ 	.short	0x0000


	//----- nvinfo : EIATTR_MAXREG_COUNT
	.align		4
        /*003c*/ 	.byte	0x03, 0x1b
        /*003e*/ 	.short	0x00ff


	//----- nvinfo : EIATTR_MERCURY_ISA_VERSION
	.align		4
        /*0040*/ 	.byte	0x03, 0x5f
        /*0042*/ 	.short	0x0101


	//----- nvinfo : EIATTR_VRC_CTA_INIT_COUNT
	.align		4
        /*0044*/ 	.byte	0x02, 0x4a
	.zero		1
	.zero		1


	//----- nvinfo : EIATTR_EXIT_INSTR_OFFSETS
	.align		4
        /*0048*/ 	.byte	0x04, 0x1c
        /*004a*/ 	.short	(.L_8459 - .L_8458)


	//   ....[0]....
.L_8458:
        /*004c*/ 	.word	0x000aebe0


	//   ....[1]....
        /*0050*/ 	.word	0x000aec30


	//   ....[2]....
        /*0054*/ 	.word	0x0015cae0


	//----- nvinfo : EIATTR_MAX_THREADS
	.align		4
.L_8459:
        /*0058*/ 	.byte	0x04, 0x05
        /*005a*/ 	.short	(.L_8461 - .L_8460)
.L_8460:
        /*005c*/ 	.word	0x00000080
        /*0060*/ 	.word	0x00000001
        /*0064*/ 	.word	0x00000001


	//----- nvinfo : EIATTR_CRS_STACK_SIZE
	.align		4
.L_8461:
        /*0068*/ 	.byte	0x04, 0x1e
        /*006a*/ 	.short	(.L_8463 - .L_8462)
.L_8462:
        /*006c*/ 	.word	0x00000000


	//----- nvinfo : EIATTR_CBANK_PARAM_SIZE
	.align		4
.L_8463:
        /*0070*/ 	.byte	0x03, 0x19
        /*0072*/ 	.short	0x0040


	//----- nvinfo : EIATTR_PARAM_CBANK
	.align		4
        /*0074*/ 	.byte	0x04, 0x0a
        /*0076*/ 	.short	(.L_8465 - .L_8464)
	.align		4
.L_8464:
        /*0078*/ 	.word	index@(.nv.constant0._ZN2at6native29vectorized_elementwise_kernelILi2EZZZNS0_50_GLOBAL__N__2680c7bb_12_PowKernel_cu_7dd49032_317024pow_tensor_scalar_kernelERNS_18TensorIteratorBaseERKN3c106ScalarEENKUlvE_clEvENKUlvE_clEvEUlNS5_7complexIdEEE0_St5arrayIPcLm2EEEEviT0_T1_)
        /*007c*/ 	.short	0x0380
        /*007e*/ 	.short	0x0040


	//----- nvinfo : EIATTR_SW_WAR
	.align		4
.L_8465:
        /*0080*/ 	.byte	0x04, 0x36
        /*0082*/ 	.short	(.L_8467 - .L_8466)
.L_8466:
        /*0084*/ 	.word	0x00000008
.L_8467:


//--------------------- .nv.info._ZN2at6native29vectorized_elementwise_kernelILi4EZZZNS0_50_GLOBAL__N__2680c7bb_12_PowKernel_cu_7dd49032_317024pow_tensor_scalar_kernelERNS_18TensorIteratorBaseERKN3c106ScalarEENKUlvE_clEvENKUlvE_clEvEUlNS5_7complexIdEEE0_St5arrayIPcLm2EEEEviT0_T1_ --------------------------
	.section	.nv.info._ZN2at6native29vectorized_elementwise_kernelILi4EZZZNS0_50_GLOBAL__N__2680c7bb_12_PowKernel_cu_7dd49032_317024pow_tensor_scalar_kernelERNS_18TensorIteratorBaseERKN3c106ScalarEENKUlvE_clEvENKUlvE_clEvEUlNS5_7complexIdEEE0_St5arrayIPcLm2EEEEviT0_T1_,"",@"SHT_CUDA_INFO"
	.sectionflags	@""
	.align	4


	//----- nvinfo : EIATTR_CUDA_API_VERSION
	.align		4
        /*0000*/ 	.byte	0x04, 0x37
        /*0002*/ 	.short	(.L_8469 - .L_8468)
.L_8468:
        /*0004*/ 	.word	0x00000082


	//----- nvinfo : EIATTR_KPARAM_INFO
	.align		4
.L_8469:
        /*0008*/ 	.byte	0x04, 0x17
        /*000a*/ 	.short	(.L_8471 - .L_8470)
.L_8470:
        /*000c*/ 	.word	0x00000000
        /*0010*/ 	.short	0x0002
        /*0012*/ 	.short	0x0030
        /*0014*/ 	.byte	0x00, 0xf0, 0x41, 0x00


	//----- nvinfo : EIATTR_KPARAM_INFO
	.align		4
.L_8471:
        /*0018*/ 	.byte	0x04, 0x17
        /*001a*/ 	.short	(.L_8473 - .L_8472)
.L_8472:
        /*001c*/ 	.word	0x00000000
        /*0020*/ 	.short	0x0001
        /*0022*/ 	.short	0x0010
        /*0024*/ 	.byte	0x00, 0xf0, 0x81, 0x00


	//----- nvinfo : EIATTR_KPARAM_INFO
	.align		4
.L_8473:
        /*0028*/ 	.byte	0x04, 0x17
        /*002a*/ 	.short	(.L_8475 - .L_8474)
.L_8474:
        /*002c*/ 	.word	0x00000000
        /*0030*/ 	.short	0x0000
        /*0032*/ 	.short	0x0000
        /*0034*/ 	.byte	0x00, 0xf0, 0x11, 0x00


	//----- nvinfo : EIATTR_SPARSE_MMA_MASK
	.align		4
.L_8475:
        /*0038*/ 	.byte	0x03, 0x50
        /*003a*/ 	.short	0x0000


	//----- nvinfo : EIATTR_MAXREG_COUNT
	.align		4
        /*003c*/ 	.byte	0x03, 0x1b
        /*003e*/ 	.short	0x00ff


	//----- nvinfo : EIATTR_MERCURY_ISA_VERSION
	.align		4
        /*0040*/ 	.byte	0x03, 0x5f
        /*0042*/ 	.short	0x0101


	//----- nvinfo : EIATTR_VRC_CTA_INIT_COUNT
	.align		4
        /*0044*/ 	.byte	0x02, 0x4a
	.zero		1
	.zero		1


	//----- nvinfo : EIATTR_EXIT_INSTR_OFFSETS
	.align		4
        /*0048*/ 	.byte	0x04, 0x1c
        /*004a*/ 	.short	(.L_8477 - .L_8476)


	//   ....[0]....
.L_8476:
        /*004c*/ 	.word	0x000ae9e0


	//   ....[1]....
        /*0050*/ 	.word	0x000aea30


	//   ....[2]....
        /*0054*/ 	.word	0x0015c860


	//----- nvinfo : EIATTR_MAX_THREADS
	.align		4
.L_8477:
        /*0058*/ 	.byte	0x04, 0x05
        /*005a*/ 	.short	(.L_8479 - .L_8478)
.L_8478:
        /*005c*/ 	.word	0x00000080
        /*0060*/ 	.word	0x00000001
        /*0064*/ 	.word	0x00000001


	//----- nvinfo : EIATTR_CRS_STACK_SIZE
	.align		4
.L_8479:
        /*0068*/ 	.byte	0x04, 0x1e
        /*006a*/ 	.short	(.L_8481 - .L_8480)
.L_8480:
        /*006c*/ 	.word	0x00000000


	//----- nvinfo : EIATTR_CBANK_PARAM_SIZE
	.align		4
.L_8481:
        /*0070*/ 	.byte	0x03, 0x19
        /*0072*/ 	.short	0x0040


	//----- nvinfo : EIATTR_PARAM_CBANK
	.align		4
        /*0074*/ 	.byte	0x04, 0x0a
        /*0076*/ 	.short	(.L_8483 - .L_8482)
	.align		4
.L_8482:
        /*0078*/ 	.word	index@(.nv.constant0._ZN2at6native29vectorized_elementwise_kernelILi4EZZZNS0_50_GLOBAL__N__2680c7bb_12_PowKernel_cu_7dd49032_317024pow_tensor_scalar_kernelERNS_18TensorIteratorBaseERKN3c106ScalarEENKUlvE_clEvENKUlvE_clEvEUlNS5_7complexIdEEE0_St5arrayIPcLm2EEEEviT0_T1_)
        /*007c*/ 	.short	0x0380
        /*007e*/ 	.short	0x0040


	//----- nvinfo : EIATTR_SW_WAR
	.align		4
.L_8483:
        /*0080*/ 	.byte	0x04, 0x36
        /*0082*/ 	.short	(.L_8485 - .L_8484)
.L_8484:
        /*0084*/ 	.word	0x00000008
.L_8485:


//--------------------- .nv.info._ZN2at6native29vectorized_elementwise_kernelILi8EZZZNS0_50_GLOBAL__N__2680c7bb_12_PowKernel_cu_7dd49032_317024pow_tensor_scalar_kernelERNS_18TensorIteratorBaseERKN3c106ScalarEENKUlvE_clEvENKUlvE_clEvEUlNS5_7complexIdEEE0_St5arrayIPcLm2EEEEviT0_T1_ --------------------------
	.section	.nv.info._ZN2at6native29vectorized_elementwise_kernelILi8EZZZNS0_50_GLOBAL__N__2680c7bb_12_PowKernel_cu_7dd49032_317024pow_tensor_scalar_kernelERNS_18TensorIteratorBaseERKN3c106ScalarEENKUlvE_clEvENKUlvE_clEvEUlNS5_7complexIdEEE0_St5arrayIPcLm2EEEEviT0_T1_,"",@"SHT_CUDA_INFO"
	.sectionflags	@""
	.align	4


	//----- nvinfo : EIATTR_CUDA_API_VERSION
	.align		4
        /*0000*/ 	.byte	0x04, 0x37
        /*0002*/ 	.short	(.L_8487 - .L_8486)
.L_8486:
        /*0004*/ 	.word	0x00000082


	//----- nvinfo : EIATTR_KPARAM_INFO
	.align		4
.L_8487:
        /*0008*/ 	.byte	0x04, 0x17
        /*000a*/ 	.short	(.L_8489 - .L_8488)
.L_8488:
        /*000c*/ 	.word	0x00000000
        /*0010*/ 	.short	0x0002
        /*0012*/ 	.short	0x0030
        /*0014*/ 	.byte	0x00, 0xf0, 0x41, 0x00


	//----- nvinfo : EIATTR_KPARAM_INFO
	.align		4
.L_8489:
        /*0018*/ 	.byte	0x04, 0x17
        /*001a*/ 	.short	(.L_8491 - .L_8490)
.L_8490:
        /*001c*/ 	.word	0x00000000
        /*0020*/ 	.short	0x0001
        /*0022*/ 	.short	0x0010
        /*0024*/ 	.byte	0x00, 0xf0, 0x81, 0x00


	//----- nvinfo : EIATTR_KPARAM_INFO
	.align		4
.L_8491:
        /*0028*/ 	.byte	0x04, 0x17
        /*002a*/ 	.short	(.L_8493 - .L_8492)
.L_8492:
        /*002c*/ 	.word	0x00000000
        /*0030*/ 	.short	0x0000
        /*0032*/ 	.short	0x0000
        /*0034*/ 	.byte	0x00, 0xf0, 0x11, 0x00


	//----- nvinfo : EIATTR_SPARSE_MMA_MASK
	.align		4
.L_8493:
        /*0038*/ 	.byte	0x03, 0x50
        /*003a*/ 	.short	0x0000


	//----- nvinfo : EIATTR_MAXREG_COUNT
	.align		4
        /*003c*/ 	.byte	0x03, 0x1b
        /*003e*/ 	.short	0x00ff


	//----- nvinfo : EIATTR_MERCURY_ISA_VERSION
	.align		4
        /*0040*/ 	.byte	0x03, 0x5f
        /*0042*/ 	.short	0x0101


	//----- nvinfo : EIATTR_VRC_CTA_INIT_COUNT
	.align		4
        /*0044*/ 	.byte	0x02, 0x4a
	.zero		1
	.zero		1


	//----- nvinfo : EIATTR_EXIT_INSTR_OFFSETS
	.align		4
        /*0048*/ 	.byte	0x04, 0x1c
        /*004a*/ 	.short	(.L_8495 - .L_8494)


	//   ....[0]....
.L_8494:
        /*004c*/ 	.word	0x00000010


	//----- nvinfo : EIATTR_MAX_THREADS
	.align		4
.L_8495:
        /*0050*/ 	.byte	0x04, 0x05
        /*0052*/ 	.short	(.L_8497 - .L_8496)
.L_8496:
        /*0054*/ 	.word	0x00000080
        /*0058*/ 	.word	0x00000001
        /*005c*/ 	.word	0x00000001


	//----- nvinfo : EIATTR_CBANK_PARAM_SIZE
	.align		4
.L_8497:
        /*0060*/ 	.byte	0x03, 0x19
        /*0062*/ 	.short	0x0040


	//----- nvinfo : EIATTR_PARAM_CBANK
	.align		4
        /*0064*/ 	.byte	0x04, 0x0a
        /*0066*/ 	.short	(.L_8499 - .L_8498)
	.align		4
.L_8498:
        /*0068*/ 	.word	index@(.nv.constant0._ZN2at6native29vectorized_elementwise_kernelILi8EZZZNS0_50_GLOBAL__N__2680c7bb_12_PowKernel_cu_7dd49032_317024pow_tensor_scalar_kernelERNS_18TensorIteratorBaseERKN3c106ScalarEENKUlvE_clEvENKUlvE_clEvEUlNS5_7complexIdEEE0_St5arrayIPcLm2EEEEviT0_T1_)
        /*006c*/ 	.short	0x0380
        /*006e*/ 	.short	0x0040


	//----- nvinfo : EIATTR_SW_WAR
	.align		4
.L_8499:
        /*0070*/ 	.byte	0x04, 0x36
        /*0072*/ 	.short	(.L_8501 - .L_8500)
.L_8500:
        /*0074*/ 	.word	0x00000008
.L_8501:


//--------------------- .nv.info._ZN2at6native18elementwise_kernelILi128ELi4EZNS0_15gpu_kernel_implIZZZNS0_50_GLOBAL__N__2680c7bb_12_PowKernel_cu_7dd49032_317024pow_tensor_scalar_kernelERNS_18TensorIteratorBaseERKN3c106ScalarEENKUlvE_clEvENKUlvE_clEvEUlNS6_7complexIdEEE_EEvS5_RKT_EUliE_EEviT1_ --------------------------
	.section	.nv.info._ZN2at6native18elementwise_kernelILi128ELi4EZNS0_15gpu_kernel_implIZZZNS0_50_GLOBAL__N__2680c7bb_12_PowKernel_cu_7dd49032_317024pow_tensor_scalar_kernelERNS_18TensorIteratorBaseERKN3c106ScalarEENKUlvE_clEvENKUlvE_clEvEUlNS6_7complexIdEEE_EEvS5_RKT_EUliE_EEviT1_,"",@"SHT_CUDA_INFO"
	.sectionflags	@""
	.align	4


	//----- nvinfo : EIATTR_CUDA_API_VERSION
	.align		4
        /*0000*/ 	.byte	0x04, 0x37
        /*0002*/ 	.short	(.L_8503 - .L_8502)
.L_8502:
        /*0004*/ 	.word	0x00000082


	//----- nvinfo : EIATTR_KPARAM_INFO
	.align		4
.L_8503:
        /*0008*/ 	.byte	0x04, 0x17
        /*000a*/ 	.short	(.L_8505 - .L_8504)
.L_8504:
        /*000c*/ 	.word	0x00000000
        /*0010*/ 	.short	0x0001
        /*0012*/ 	.short	0x0008
        /*0014*/ 	.byte	0x00, 0xf0, 0x81, 0x08


	//----- nvinfo : EIATTR_KPARAM_INFO
	.align		4
.L_8505:
        /*0018*/ 	.byte	0x04, 0x17
        /*001a*/ 	.short	(.L_8507 - .L_8506)
.L_8506:
        /*001c*/ 	.word	0x00000000
        /*0020*/ 	.short	0x0000
        /*0022*/ 	.short	0x0000
        /*0024*/ 	.byte	0x00, 0xf0, 0x11, 0x00


	//----- nvinfo : EIATTR_SPARSE_MMA_MASK
	.align		4
.L_8507:
        /*0028*/ 	.byte	0x03, 0x50
        /*002a*/ 	.short	0x0000


	//----- nvinfo : EIATTR_MAXREG_COUNT
	.align		4
        /*002c*/ 	.byte	0x03, 0x1b
        /*002e*/ 	.short	0x0080


	//----- nvinfo : EIATTR_EXTERNS
	.align		4
        /*0030*/ 	.byte	0x04, 0x0f
        /*0032*/ 	.short	(.L_8509 - .L_8508)


	//   ....[0]....
	.align		4
.L_8508:
        /*0034*/ 	.word	index@(__assertfail)


	//----- nvinfo : EIATTR_MERCURY_ISA_VERSION
	.align		4
.L_8509:
        /*0038*/ 	.byte	0x03, 0x5f
        /*003a*/ 	.short	0x0101


	//----- nvinfo : EIATTR_VRC_CTA_INIT_COUNT
	.align		4
        /*003c*/ 	.byte	0x02, 0x4a
	.zero		1
	.zero		1


	//----- nvinfo : EIATTR_SYSCALL_OFFSETS
	.align		4
        /*0040*/ 	.byte	0x04, 0x46
        /*0042*/ 	.short	(.L_8511 - .L_8510)


	//   ....[0]....
.L_8510:
        /*0044*/ 	.word	0x00002340


	//   ....[1]....
        /*0048*/ 	.word	0x000038a0


	//   ....[2]....
        /*004c*/ 	.word	0x00005e00


	//   ....[3]....
        /*0050*/ 	.word	0x00007050


	//   ....[4]....
        /*0054*/ 	.word	0x000097e0


	//   ....[5]....
        /*0058*/ 	.word	0x0000aa30


	//   ....[6]....
        /*005c*/ 	.word	0x0000d1d0


	//   ....[7]....
        /*0060*/ 	.word	0x0000e410


	//----- nvinfo : EIATTR_EXIT_INSTR_OFFSETS
	.align		4
.L_8511:
        /*0064*/ 	.byte	0x04, 0x1c
        /*0066*/ 	.short	(.L_8513 - .L_8512)


	//   ....[0]....
.L_8512:
        /*0068*/ 	.word	0x0000ae90


	//   ....[1]....
        /*006c*/ 	.word	0x0000d460


	//   ....[2]....
        /*0070*/ 	.word	0x0000d4a0


	//   ....[3]....
        /*0074*/ 	.word	0x0000d530


	//   ....[4]....
        /*0078*/ 	.word	0x0000d560


	//   ....[5]....
        /*007c*/ 	.word	0x0000d590


	//   ....[6]....
        /*0080*/ 	.word	0x0000d6a0


	//   ....[7]....
        /*0084*/ 	.word	0x0000d760


	//   ....[8]....
        /*0088*/ 	.word	0x0000d920


	//   ....[9]....
        /*008c*/ 	.word	0x0000da90


	//   ....[10]....
        /*0090*/ 	.word	0x0000dab0


	//   ....[11]....
        /*0094*/ 	.word	0x0000db80


	//   ....[12]....
        /*0098*/ 	.word	0x0000dd70


	//   ....[13]....
        /*009c*/ 	.word	0x0000df60


	//   ....[14]....
        /*00a0*/ 	.word	0x0000e140


	//   ....[15]....
        /*00a4*/ 	.word	0x0000e170


	//   ....[16]....
        /*00a8*/ 	.word	0x0000e1a0


	//   ....[17]....
        /*00ac*/ 	.word	0x0000e290


	//   ....[18]....
        /*00b0*/ 	.word	0x0000e2b0


	//   ....[19]....
        /*00b4*/ 	.word	0x0000e420


	//   ....[20]....
        /*00b8*/ 	.word	0x0000e5b0


	//   ....[21]....
        /*00bc*/ 	.word	0x0000e770


	//   ....[22]....
        /*00c0*/ 	.word	0x0000e830


	//----- nvinfo : EIATTR_MAX_THREADS
	.align		4
.L_8513:
        /*00c4*/ 	.byte	0x04, 0x05
        /*00c6*/ 	.short	(.L_8515 - .L_8514)
.L_8514:
        /*00c8*/ 	.word	0x00000080
        /*00cc*/ 	.word	0x00000001
        /*00d0*/ 	.word	0x00000001


	//----- nvinfo : EIATTR_CRS_STACK_SIZE
	.align		4
.L_8515:
        /*00d4*/ 	.byte	0x04, 0x1e
        /*00d6*/ 	.short	(.L_8517 - .L_8516)
.L_8516:
        /*00d8*/ 	.word	0x00000000


	//----- nvinfo : EIATTR_CBANK_PARAM_SIZE
	.align		4
.L_8517:
        /*00dc*/ 	.byte	0x03, 0x19
        /*00de*/ 	.short	0x0228


	//----- nvinfo : EIATTR_PARAM_CBANK
	.align		4
        /*00e0*/ 	.byte	0x04, 0x0a
        /*00e2*/ 	.short	(.L_8519 - .L_8518)
	.align		4
.L_8518:
        /*00e4*/ 	.word	index@(.nv.constant0._ZN2at6native18elementwise_kernelILi128ELi4EZNS0_15gpu_kernel_implIZZZNS0_50_GLOBAL__N__2680c7bb_12_PowKernel_cu_7dd49032_317024pow_tensor_scalar_kernelERNS_18TensorIteratorBaseERKN3c106ScalarEENKUlvE_clEvENKUlvE_clEvEUlNS6_7complexIdEEE_EEvS5_RKT_EUliE_EEviT1_)
        /*00e8*/ 	.short	0x0380
        /*00ea*/ 	.short	0x0228


	//----- nvinfo : EIATTR_SW_WAR
	.align		4
.L_8519:
        /*00ec*/ 	.byte	0x04, 0x36
        /*00ee*/ 	.short	(.L_8521 - .L_8520)
.L_8520:
        /*00f0*/ 	.word	0x00000008
.L_8521:


//--------------------- .nv.info._ZN2at6native27unrolled_elementwise_kernelIZZZNS0_50_GLOBAL__N__2680c7bb_12_PowKernel_cu_7dd49032_317024pow_tensor_scalar_kernelERNS_18TensorIteratorBaseERKN3c106ScalarEENKUlvE_clEvENKUlvE_clEvEUlNS5_7complexIdEEE_St5arrayIPcLm2EELi4E23TrivialOffsetCalculatorILi1EjESI_NS0_6memory12LoadWithCastILi1EEENSJ_13StoreWithCastILi1EEEEEviT_T0_T2_T3_T4_T5_ --------------------------
	.section	.nv.info._ZN2at6native27unrolled_elementwise_kernelIZZZNS0_50_GLOBAL__N__2680c7bb_12_PowKernel_cu_7dd49032_317024pow_tensor_scalar_kernelERNS_18TensorIteratorBaseERKN3c106ScalarEENKUlvE_clEvENKUlvE_clEvEUlNS5_7complexIdEEE_St5arrayIPcLm2EELi4E23TrivialOffsetCalculatorILi1EjESI_NS0_6memory12LoadWithCastILi1EEENSJ_13StoreWithCastILi1EEEEEviT_T0_T2_T3_T4_T5_,"",@"SHT_CUDA_INFO"
	.sectionflags	@""
	.align	4


	//----- nvinfo : EIATTR_CUDA_API_VERSION
	.align		4
        /*0000*/ 	.byte	0x04, 0x37
        /*0002*/ 	.short	(.L_8523 - .L_8522)
.L_8522:
        /*0004*/ 	.word	0x00000082


	//----- nvinfo : EIATTR_KPARAM_INFO
	.align		4
.L_8523:
        /*0008*/ 	.byte	0x04, 0x17
        /*000a*/ 	.short	(.L_8525 - .L_8524)
.L_8524:
        /*000c*/ 	.word	0x00000000
        /*0010*/ 	.short	0x0006
        /*0012*/ 	.short	0x002c
        /*0014*/ 	.byte	0x00, 0xf0, 0x21, 0x00


	//----- nvinfo : EIATTR_KPARAM_INFO
	.align		4
.L_8525:
        /*0018*/ 	.byte	0x04, 0x17
        /*001a*/ 	.short	(.L_8527 - .L_8526)
.L_8526:
        /*001c*/ 	.word	0x00000000
        /*0020*/ 	.short	0x0005
        /*0022*/ 	.short	0x0024
        /*0024*/ 	.byte	0x00, 0xf0, 0x21, 0x00


	//----- nvinfo : EIATTR_KPARAM_INFO
	.align		4
.L_8527:
        /*0028*/ 	.byte	0x04, 0x17
        /*002a*/ 	.short	(.L_8529 - .L_8528)
.L_8528:
        /*002c*/ 	.word	0x00000000
        /*0030*/ 	.short	0x0004
        /*0032*/ 	.short	0x0021
        /*0034*/ 	.byte	0x00, 0xf0, 0x05, 0x00


	//----- nvinfo : EIATTR_KPARAM_INFO
	.align		4
.L_8529:
        /*0038*/ 	.byte	0x04, 0x17
        /*003a*/ 	.short	(.L_8531 - .L_8530)
.L_8530:
        /*003c*/ 	.word	0x00000000
        /*0040*/ 	.short	0x0003
        /*0042*/ 	.short	0x0020
        /*0044*/ 	.byte	0x00, 0xf0, 0x05, 0x00


	//----- nvinfo : EIATTR_KPARAM_INFO
	.align		4
.L_8531:
        /*0048*/ 	.byte	0x04, 0x17
        /*004a*/ 	.short	(.L_8533 - .L_8532)
.L_8532:
        /*004c*/ 	.word	0x00000000
        /*0050*/ 	.short	0x0002
        /*0052*/ 	.short	0x0010
        /*0054*/ 	.byte	0x00, 0xf0, 0x41, 0x00


	//----- nvinfo : EIATTR_KPARAM_INFO
	.align		4
.L_8533:
        /*0058*/ 	.byte	0x04, 0x17
        /*005a*/ 	.short	(.L_8535 - .L_8534)
.L_8534:
        /*005c*/ 	.word	0x00000000
        /*0060*/ 	.short	0x0001
        /*0062*/ 	.short	0x0008
        /*0064*/ 	.byte	0x00, 0xf0, 0x21, 0x00


	//----- nvinfo : EIATTR_KPARAM_INFO
	.align		4
.L_8535:
        /*0068*/ 	.byte	0x04, 0x17
        /*006a*/ 	.short	(.L_8537 - .L_8536)
.L_8536:
        /*006c*/ 	.word	0x00000000
        /*0070*/ 	.short	0x0000
        /*0072*/ 	.short	0x0000
        /*0074*/ 	.byte	0x00, 0xf0, 0x11, 0x00


	//----- nvinfo : EIATTR_SPARSE_MMA_MASK
	.align		4
.L_8537:
        /*0078*/ 	.byte	0x03, 0x50
        /*007a*/ 	.short	0x0000


	//----- nvinfo : EIATTR_MAXREG_COUNT
	.align		4
        /*007c*/ 	.byte	0x03, 0x1b
        /*007e*/ 	.short	0x00ff


	//----- nvinfo : EIATTR_EXTERNS
	.align		4
        /*0080*/ 	.byte	0x04, 0x0f
        /*0082*/ 	.short	(.L_8539 - .L_8538)


	//   ....[0]....
	.align		4
.L_8538:
        /*0084*/ 	.word	index@(__assertfail)


	//----- nvinfo : EIATTR_MERCURY_ISA_VERSION
	.align		4
.L_8539:
        /*0088*/ 	.byte	0x03, 0x5f
        /*008a*/ 	.short	0x0101


	//----- nvinfo : EIATTR_VRC_CTA_INIT_COUNT
	.align		4
        /*008c*/ 	.byte	0x02, 0x4a
	.zero		1
	.zero		1


	//----- nvinfo : EIATTR_SYSCALL_OFFSETS
	.align		4
        /*0090*/ 	.byte	0x04, 0x46
        /*0092*/ 	.short	(.L_8541 - .L_8540)


	//   ....[0]....
.L_8540:
        /*0094*/ 	.word	0x00001060


	//   ....[1]....
        /*0098*/ 	.word	0x000022c0


	//   ....[2]....
        /*009c*/ 	.word	0x00003450


	//   ....[3]....
        /*00a0*/ 	.word	0x000044d0


	//   ....[4]....
        /*00a4*/ 	.word	0x00005f40


	//   ....[5]....
        /*00a8*/ 	.word	0x000072a0


	//   ....[6]....
        /*00ac*/ 	.word	0x000087e0


	//   ....[7]....
        /*00b0*/ 	.word	0x00009d20


	//----- nvinfo : EIATTR_EXIT_INSTR_OFFSETS
	.align		4
.L_8541:
        /*00b4*/ 	.byte	0x04, 0x1c
        /*00b6*/ 	.short	(.L_8543 - .L_8542)


	//   ....[0]....
.L_8542:
        /*00b8*/ 	.word	0x00008c30


	//   ....[1]....
        /*00bc*/ 	.word	0x00008d70


	//   ....[2]....
        /*00c0*/ 	.word	0x00008db0


	//   ....[3]....
        /*00c4*/ 	.word	0x00008e40


	//   ....[4]....
        /*00c8*/ 	.word	0x00008e70


	//   ....[5]....
        /*00cc*/ 	.word	0x00008ea0


	//   ....[6]....
        /*00d0*/ 	.word	0x00008fb0


	//   ....[7]....
        /*00d4*/ 	.word	0x00009070


	//   ....[8]....
        /*00d8*/ 	.word	0x00009230


	//   ....[9]....
        /*00dc*/ 	.word	0x000093a0


	//   ....[10]....
        /*00e0*/ 	.word	0x000093c0


	//   ....[11]....
        /*00e4*/ 	.word	0x00009490


	//   ....[12]....
        /*00e8*/ 	.word	0x00009680


	//   ....[13]....
        /*00ec*/ 	.word	0x00009870


	//   ....[14]....
        /*00f0*/ 	.word	0x00009a50


	//   ....[15]....
        /*00f4*/ 	.word	0x00009a80


	//   ....[16]....
        /*00f8*/ 	.word	0x00009ab0


	//   ....[17]....
        /*00fc*/ 	.word	0x00009ba0


	//   ....[18]....
        /*0100*/ 	.word	0x00009bc0


	//   ....[19]....
        /*0104*/ 	.word	0x00009d30


	//   ....[20]....
        /*0108*/ 	.word	0x00009ec0


	//   ....[21]....
        /*010c*/ 	.word	0x0000a080


	//   ....[22]....
        /*0110*/ 	.word	0x0000a140


	//----- nvinfo : EIATTR_MAX_THREADS
	.align		4
.L_8543:
        /*0114*/ 	.byte	0x04, 0x05
        /*0116*/ 	.short	(.L_8545 - .L_8544)
.L_8544:
        /*0118*/ 	.word	0x00000080
        /*011c*/ 	.word	0x00000001
        /*0120*/ 	.word	0x00000001


	//----- nvinfo : EIATTR_CRS_STACK_SIZE
	.align		4
.L_8545:
        /*0124*/ 	.byte	0x04, 0x1e
        /*0126*/ 	.short	(.L_8547 - .L_8546)
.L_8546:
        /*0128*/ 	.word	0x00000000


	//----- nvinfo : EIATTR_CBANK_PARAM_SIZE
	.align		4
.L_8547:
        /*012c*/ 	.byte	0x03, 0x19
        /*012e*/ 	.short	0x0034


	//----- nvinfo : EIATTR_PARAM_CBANK
	.align		4
        /*0130*/ 	.byte	0x04, 0x0a
        /*0132*/ 	.short	(.L_8549 - .L_8548)
	.align		4
.L_8548:
        /*0134*/ 	.word	index@(.nv.constant0._ZN2at6native27unrolled_elementwise_kernelIZZZNS0_50_GLOBAL__N__2680c7bb_12_PowKernel_cu_7dd49032_317024pow_tensor_scalar_kernelERNS_18TensorIteratorBaseERKN3c106ScalarEENKUlvE_clEvENKUlvE_clEvEUlNS5_7complexIdEEE_St5arrayIPcLm2EELi4E23TrivialOffsetCalculatorILi1EjESI_NS0_6memory12LoadWithCastILi1EEENSJ_13StoreWithCastILi1EEEEEviT_T0_T2_T3_T4_T5_)
        /*0138*/ 	.short	0x0380
        /*013a*/ 	.short	0x0034


	//----- nvinfo : EIATTR_SW_WAR
	.align		4
.L_8549:
        /*013c*/ 	.byte	0x04, 0x36
        /*013e*/ 	.short	(.L_8551 - .L_8550)
.L_8550:
        /*0140*/ 	.word	0x00000008
.L_8551:


//--------------------- .nv.info._ZN2at6native18elementwise_kernelILi128ELi2EZNS0_22gpu_kernel_impl_nocastIZZZNS0_50_GLOBAL__N__2680c7bb_12_PowKernel_cu_7dd49032_317024pow_tensor_scalar_kernelERNS_18TensorIteratorBaseERKN3c106ScalarEENKUlvE_clEvENKUlvE_clEvEUlNS6_7complexIdEEE_EEvS5_RKT_EUliE_EEviT1_ --------------------------
	.section	.nv.info._ZN2at6native18elementwise_kernelILi128ELi2EZNS0_22gpu_kernel_impl_nocastIZZZNS0_50_GLOBAL__N__2680c7bb_12_PowKernel_cu_7dd49032_317024pow_tensor_scalar_kernelERNS_18TensorIteratorBaseERKN3c106ScalarEENKUlvE_clEvENKUlvE_clEvEUlNS6_7complexIdEEE_EEvS5_RKT_EUliE_EEviT1_,"",@"SHT_CUDA_INFO"
	.sectionflags	@""
	.align	4


	//----- nvinfo : EIATTR_CUDA_API_VERSION
	.align		4
        /*0000*/ 	.byte	0x04, 0x37
        /*0002*/ 	.short	(.L_8553 - .L_8552)
.L_8552:
        /*0004*/ 	.word	0x00000082


	//----- nvinfo : EIATTR_KPARAM_INFO
	.align		4
.L_8553:
        /*0008*/ 	.byte	0x04, 0x17
        /*000a*/ 	.short	(.L_8555 - .L_8554)
.L_8554:
        /*000c*/ 	.word	0x00000000
        /*0010*/ 	.short	0x0001
        /*0012*/ 	.short	0x0008
        /*0014*/ 	.byte	0x00, 0xf0, 0x61, 0x08


	//----- nvinfo : EIATTR_KPARAM_INFO
	.align		4
.L_8555:
        /*0018*/ 	.byte	0x04, 0x17
        /*001a*/ 	.short	(.L_8557 - .L_8556)
.L_8556:
        /*001c*/ 	.word	0x00000000
        /*0020*/ 	.short	0x0000
        /*0022*/ 	.short	0x0000
        /*0024*/ 	.byte	0x00, 0xf0, 0x11, 0x00


	//----- nvinfo : EIATTR_SPARSE_MMA_MASK
	.align		4
.L_8557:
        /*0028*/ 	.byte	0x03, 0x50
        /*002a*/ 	.short	0x0000


	//----- nvinfo : EIATTR_MAXREG_COUNT
	.align		4
        /*002c*/ 	.byte	0x03, 0x1b
        /*002e*/ 	.short	0x0080


	//----- nvinfo : EIATTR_MERCURY_ISA_VERSION
	.align		4
        /*0030*/ 	.byte	0x03, 0x5f
        /*0032*/ 	.short	0x0101


	//----- nvinfo : EIATTR_VRC_CTA_INIT_COUNT
	.align		4
        /*0034*/ 	.byte	0x02, 0x4a
	.zero		1
	.zero		1


	//----- nvinfo : EIATTR_EXIT_INSTR_OFFSETS
	.align		4
        /*0038*/ 	.byte	0x04, 0x1c
        /*003a*/ 	.short	(.L_8559 - .L_8558)


	//   ....[0]....
.L_8558:
        /*003c*/ 	.word	0x00000240


	//   ....[1]....
        /*0040*/ 	.word	0x00000390


	//   ....[2]....
        /*0044*/ 	.word	0x00001850


	//   ....[3]....
        /*0048*/ 	.word	0x00002c70


	//----- nvinfo : EIATTR_MAX_THREADS
	.align		4
.L_8559:
        /*004c*/ 	.byte	0x04, 0x05
        /*004e*/ 	.short	(.L_8561 - .L_8560)
.L_8560:
        /*0050*/ 	.word	0x00000080
        /*0054*/ 	.word	0x00000001
        /*0058*/ 	.word	0x00000001


	//----- nvinfo : EIATTR_CRS_STACK_SIZE
	.align		4
.L_8561:
        /*005c*/ 	.byte	0x04, 0x1e
        /*005e*/ 	.short	(.L_8563 - .L_8562)
.L_8562:
        /*0060*/ 	.word	0x00000000


	//----- nvinfo : EIATTR_CBANK_PARAM_SIZE
	.align		4
.L_8563:
        /*0064*/ 	.byte	0x03, 0x19
        /*0066*/ 	.short	0x0220


	//----- nvinfo : EIATTR_PARAM_CBANK
	.align		4
        /*0068*/ 	.byte	0x04, 0x0a
        /*006a*/ 	.short	(.L_8565 - .L_8564)
	.align		4
.L_8564:
        /*006c*/ 	.word	index@(.nv.constant0._ZN2at6native18elementwise_kernelILi128ELi2EZNS0_22gpu_kernel_impl_nocastIZZZNS0_50_GLOBAL__N__2680c7bb_12_PowKernel_cu_7dd49032_317024pow_tensor_scalar_kernelERNS_18TensorIteratorBaseERKN3c106ScalarEENKUlvE_clEvENKUlvE_clEvEUlNS6_7complexIdEEE_EEvS5_RKT_EUliE_EEviT1_)
        /*0070*/ 	.short	0x0380
        /*0072*/ 	.short	0x0220


	//----- nvinfo : EIATTR_SW_WAR
	.align		4
.L_8565:
        /*0074*/ 	.byte	0x04, 0x36
        /*0076*/ 	.short	(.L_8567 - .L_8566)
.L_8566:
        /*0078*/ 	.word	0x00000008
.L_8567:


//--------------------- .nv.info._ZN2at6native27unrolled_elementwise_kernelIZZZNS0_50_GLOBAL__N__2680c7bb_12_PowKernel_cu_7dd49032_317024pow_tensor_scalar_kernelERNS_18TensorIteratorBaseERKN3c106ScalarEENKUlvE_clEvENKUlvE_clEvEUlNS5_7complexIdEEE_St5arrayIPcLm2EELi4E23TrivialOffsetCalculatorILi1EjESI_NS0_6memory15LoadWithoutCastENSJ_16StoreWithoutCastEEEviT_T0_T2_T3_T4_T5_ --------------------------
	.section	.nv.info._ZN2at6native27unrolled_elementwise_kernelIZZZNS0_50_GLOBAL__N__2680c7bb_12_PowKernel_cu_7dd49032_317024pow_tensor_scalar_kernelERNS_18TensorIteratorBaseERKN3c106ScalarEENKUlvE_clEvENKUlvE_clEvEUlNS5_7complexIdEEE_St5arrayIPcLm2EELi4E23TrivialOffsetCalculatorILi1EjESI_NS0_6memory15LoadWithoutCastENSJ_16StoreWithoutCastEEEviT_T0_T2_T3_T4_T5_,"",@"SHT_CUDA_INFO"
	.sectionflags	@""
	.align	4


	//----- nvinfo : EIATTR_CUDA_API_VERSION
	.align		4
        /*0000*/ 	.byte	0x04, 0x37
        /*0002*/ 	.short	(.L_8569 - .L_8568)
.L_8568:
        /*0004*/ 	.word	0x00000082


	//----- nvinfo : EIATTR_KPARAM_INFO
	.align		4
.L_8569:
        /*0008*/ 	.byte	0x04, 0x17
        /*000a*/ 	.short	(.L_8571 - .L_8570)
.L_8570:
        /*000c*/ 	.word	0x00000000
        /*0010*/ 	.short	0x0006
        /*0012*/ 	.short	0x0023
        /*0014*/ 	.byte	0x00, 0xf0, 0x05, 0x00


	//----- nvinfo : EIATTR_KPARAM_INFO
	.align		4
.L_8571:
        /*0018*/ 	.byte	0x04, 0x17
        /*001a*/ 	.short	(.L_8573 - .L_8572)
.L_8572:
        /*001c*/ 	.word	0x00000000
        /*0020*/ 	.short	0x0005
        /*0022*/ 	.short	0x0022
        /*0024*/ 	.byte	0x00, 0xf0, 0x05, 0x00


	//----- nvinfo : EIATTR_KPARAM_INFO
	.align		4
.L_8573:
        /*0028*/ 	.byte	0x04, 0x17
        /*002a*/ 	.short	(.L_8575 - .L_8574)
.L_8574:
        /*002c*/ 	.word	0x00000000
        /*0030*/ 	.short	0x0004
        /*0032*/ 	.short	0x0021
        /*0034*/ 	.byte	0x00, 0xf0, 0x05, 0x00


	//----- nvinfo : EIATTR_KPARAM_INFO
	.align		4
.L_8575:
        /*0038*/ 	.byte	0x04, 0x17
        /*003a*/ 	.short	(.L_8577 - .L_8576)
.L_8576:
        /*003c*/ 	.word	0x00000000
        /*0040*/ 	.short	0x0003
        /*0042*/ 	.short	0x0020
        /*0044*/ 	.byte	0x00, 0xf0, 0x05, 0x00


	//----- nvinfo : EIATTR_KPARAM_INFO
	.align		4
.L_8577:
        /*0048*/ 	.byte	0x04, 0x17
        /*004a*/ 	.short	(.L_8579 - .L_8578)
.L_8578:
        /*004c*/ 	.word	0x00000000
        /*0050*/ 	.short	0x0002
        /*0052*/ 	.short	0x0010
        /*0054*/ 	.byte	0x00, 0xf0, 0x41, 0x00


	//----- nvinfo : EIATTR_KPARAM_INFO
	.align		4
.L_8579:
        /*0058*/ 	.byte	0x04, 0x17
        /*005a*/ 	.short	(.L_8581 - .L_8580)
.L_8580:
        /*005c*/ 	.word	0x00000000
        /*0060*/ 	.short	0x0001
        /*0062*/ 	.short	0x0008
        /*0064*/ 	.byte	0x00, 0xf0, 0x21, 0x00


	//----- nvinfo : EIATTR_KPARAM_INFO
	.align		4
.L_8581:
        /*0068*/ 	.byte	0x04, 0x17
        /*006a*/ 	.short	(.L_8583 - .L_8582)
.L_8582:
        /*006c*/ 	.word	0x00000000
        /*0070*/ 	.short	0x0000
        /*0072*/ 	.short	0x0000
        /*0074*/ 	.byte	0x00, 0xf0, 0x11, 0x00


	//----- nvinfo : EIATTR_SPARSE_MMA_MASK
	.align		4
.L_8583:
        /*0078*/ 	.byte	0x03, 0x50
        /*007a*/ 	.short	0x0000


	//----- nvinfo : EIATTR_MAXREG_COUNT
	.align		4
        /*007c*/ 	.byte	0x03, 0x1b
        /*007e*/ 	.short	0x00ff


	//----- nvinfo : EIATTR_MERCURY_ISA_VERSION
	.align		4
        /*0080*/ 	.byte	0x03, 0x5f
        /*0082*/ 	.short	0x0101


	//----- nvinfo : EIATTR_VRC_CTA_INIT_COUNT
	.align		4
        /*0084*/ 	.byte	0x02, 0x4a
	.zero		1
	.zero		1


	//----- nvinfo : EIATTR_EXIT_INSTR_OFFSETS
	.align		4
        /*0088*/ 	.byte	0x04, 0x1c
        /*008a*/ 	.short	(.L_8585 - .L_8584)


	//   ....[0]....
.L_8584:
        /*008c*/ 	.word	0x000008d0


	//   ....[1]....
        /*0090*/ 	.word	0x00000940


	//----- nvinfo : EIATTR_MAX_THREADS
	.align		4
.L_8585:
        /*0094*/ 	.byte	0x04, 0x05
        /*0096*/ 	.short	(.L_8587 - .L_8586)
.L_8586:
        /*0098*/ 	.word	0x00000080
        /*009c*/ 	.word	0x00000001
        /*00a0*/ 	.word	0x00000001


	//----- nvinfo : EIATTR_CRS_STACK_SIZE
	.align		4
.L_8587:
        /*00a4*/ 	.byte	0x04, 0x1e
        /*00a6*/ 	.short	(.L_8589 - .L_8588)
.L_8588:
        /*00a8*/ 	.word	0x00000000


	//----- nvinfo : EIATTR_CBANK_PARAM_SIZE
	.align		4
.L_8589:
        /*00ac*/ 	.byte	0x03, 0x19
        /*00ae*/ 	.short	0x0024


	//----- nvinfo : EIATTR_PARAM_CBANK
	.align		4
        /*00b0*/ 	.byte	0x04, 0x0a
        /*00b2*/ 	.short	(.L_8591 - .L_8590)
	.align		4
.L_8590:
        /*00b4*/ 	.word	index@(.nv.constant0._ZN2at6native27unrolled_elementwise_kernelIZZZNS0_50_GLOBAL__N__2680c7bb_12_PowKernel_cu_7dd49032_317024pow_tensor_scalar_kernelERNS_18TensorIteratorBaseERKN3c106ScalarEENKUlvE_clEvENKUlvE_clEvEUlNS5_7complexIdEEE_St5arrayIPcLm2EELi4E23TrivialOffsetCalculatorILi1EjESI_NS0_6memory15LoadWithoutCastENSJ_16StoreWithoutCastEEEviT_T0_T2_T3_T4_T5_)
        /*00b8*/ 	.short	0x0380
        /*00ba*/ 	.short	0x0024


	//----- nvinfo : EIATTR_SW_WAR
	.align		4
.L_8591:
        /*00bc*/ 	.byte	0x04, 0x36
        /*00be*/ 	.short	(.L_8593 - .L_8592)
.L_8592:
        /*00c0*/ 	.word	0x00000008
.L_8593:


//--------------------- .nv.info._ZN2at6native29vectorized_elementwise_kernelILi2EZZZNS0_50_GLOBAL__N__2680c7bb_12_PowKernel_cu_7dd49032_317024pow_tensor_scalar_kernelERNS_18TensorIteratorBaseERKN3c106ScalarEENKUlvE_clEvENKUlvE_clEvEUlNS5_7complexIdEEE_St5arrayIPcLm2EEEEviT0_T1_ --------------------------
	.section	.nv.info._ZN2at6native29vectorized_elementwise_kernelILi2EZZZNS0_50_GLOBAL__N__2680c7bb_12_PowKernel_cu_7dd49032_317024pow_tensor_scalar_kernelERNS_18TensorIteratorBaseERKN3c106ScalarEENKUlvE_clEvENKUlvE_clEvEUlNS5_7complexIdEEE_St5arrayIPcLm2EEEEviT0_T1_,"",@"SHT_CUDA_INFO"
	.sectionflags	@""
	.align	4


	//----- nvinfo : EIATTR_CUDA_API_VERSION
	.align		4
        /*0000*/ 	.byte	0x04, 0x37
        /*0002*/ 	.short	(.L_8595 - .L_8594)
.L_8594:
        /*0004*/ 	.word	0x00000082


	//----- nvinfo : EIATTR_KPARAM_INFO
	.align		4
.L_8595:
        /*0008*/ 	.byte	0x04, 0x17
        /*000a*/ 	.short	(.L_8597 - .L_8596)
.L_8596:
        /*000c*/ 	.word	0x00000000
        /*0010*/ 	.short	0x0002
        /*0012*/ 	.short	0x0010
        /*0014*/ 	.byte	0x00, 0xf0, 0x41, 0x00


	//----- nvinfo : EIATTR_KPARAM_INFO
	.align		4
.L_8597:
        /*0018*/ 	.byte	0x04, 0x17
        /*001a*/ 	.short	(.L_8599 - .L_8598)
.L_8598:
        /*001c*/ 	.word	0x00000000
        /*0020*/ 	.short	0x0001
        /*0022*/ 	.short	0x0008
        /*0024*/ 	.byte	0x00, 0xf0, 0x21, 0x00


	//----- nvinfo : EIATTR_KPARAM_INFO
	.align		4
.L_8599:
        /*0028*/ 	.byte	0x04, 0x17
        /*002a*/ 	.short	(.L_8601 - .L_8600)
.L_8600:
        /*002c*/ 	.word	0x00000000
        /*0030*/ 	.short	0x0000
        /*0032*/ 	.short	0x0000
        /*0034*/ 	.byte	0x00, 0xf0, 0x11, 0x00


	//----- nvinfo : EIATTR_SPARSE_MMA_MASK
	.align		4
.L_8601:
        /*0038*/ 	.byte	0x03, 0x50
        /*003a*/ 	.short	0x0000


	//----- nvinfo : EIATTR_MAXREG_COUNT
	.align		4
        /*003c*/ 	.byte	0x03, 0x1b
        /*003e*/ 	.short	0x00ff


	//----- nvinfo : EIATTR_MERCURY_ISA_VERSION
	.align		4
        /*0040*/ 	.byte	0x03, 0x5f
        /*0042*/ 	.short	0x0101


	//----- nvinfo : EIATTR_VRC_CTA_INIT_COUNT
	.align		4
        /*0044*/ 	.byte	0x02, 0x4a
	.zero		1
	.zero		1


	//----- nvinfo : EIATTR_EXIT_INSTR_OFFSETS
	.align		4
        /*0048*/ 	.byte	0x04, 0x1c
        /*004a*/ 	.short	(.L_8603 - .L_8602)


	//   ....[0]....
.L_8602:
        /*004c*/ 	.word	0x00001320


	//   ....[1]....
        /*0050*/ 	.word	0x00001370


	//   ....[2]....
        /*0054*/ 	.word	0x00001e20


	//----- nvinfo : EIATTR_MAX_THREADS
	.align		4
.L_8603:
        /*0058*/ 	.byte	0x04, 0x05
        /*005a*/ 	.short	(.L_8605 - .L_8604)
.L_8604:
        /*005c*/ 	.word	0x00000080
        /*0060*/ 	.word	0x00000001
        /*0064*/ 	.word	0x00000001


	//----- nvinfo : EIATTR_CRS_STACK_SIZE
	.align		4
.L_8605:
        /*0068*/ 	.byte	0x04, 0x1e
        /*006a*/ 	.short	(.L_8607 - .L_8606)
.L_8606:
        /*006c*/ 	.word	0x00000000


	//----- nvinfo : EIATTR_CBANK_PARAM_SIZE
	.align		4
.L_8607:
        /*0070*/ 	.byte	0x03, 0x19
        /*0072*/ 	.short	0x0020


	//----- nvinfo : EIATTR_PARAM_CBANK
	.align		4
        /*0074*/ 	.byte	0x04, 0x0a
        /*0076*/ 	.short	(.L_8609 - .L_8608)
	.align		4
.L_8608:
        /*0078*/ 	.word	index@(.nv.constant0._ZN2at6native29vectorized_elementwise_kernelILi2EZZZNS0_50_GLOBAL__N__2680c7bb_12_PowKernel_cu_7dd49032_317024pow_tensor_scalar_kernelERNS_18TensorIteratorBaseERKN3c106ScalarEENKUlvE_clEvENKUlvE_clEvEUlNS5_7complexIdEEE_St5arrayIPcLm2EEEEviT0_T1_)
        /*007c*/ 	.short	0x0380
        /*007e*/ 	.short	0x0020


	//----- nvinfo : EIATTR_SW_WAR
	.align		4
.L_8609:
        /*0080*/ 	.byte	0x04, 0x36
        /*0082*/ 	.short	(.L_8611 - .L_8610)
.L_8610:
        /*0084*/ 	.word	0x00000008
.L_8611:


//--------------------- .nv.info._ZN2at6native29vectorized_elementwise_kernelILi4EZZZNS0_50_GLOBAL__N__2680c7bb_12_PowKernel_cu_7dd49032_317024pow_tensor_scalar_kernelERNS_18TensorIteratorBaseERKN3c106ScalarEENKUlvE_clEvENKUlvE_clEvEUlNS5_7complexIdEEE_St5arrayIPcLm2EEEEviT0_T1_ --------------------------
	.section	.nv.info._ZN2at6native29vectorized_elementwise_kernelILi4EZZZNS0_50_GLOBAL__N__2680c7bb_12_PowKernel_cu_7dd49032_317024pow_tensor_scalar_kernelERNS_18TensorIteratorBaseERKN3c106ScalarEENKUlvE_clEvENKUlvE_clEvEUlNS5_7complexIdEEE_St5arrayIPcLm2EEEEviT0_T1_,"",@"SHT_CUDA_INFO"
	.sectionflags	@""
	.align	4


	//----- nvinfo : EIATTR_CUDA_API_VERSION
	.align		4
        /*0000*/ 	.byte	0x04, 0x37
        /*0002*/ 	.short	(.L_8613 - .L_8612)
.L_8612:
        /*0004*/ 	.word	0x00000082


	//----- nvinfo : EIATTR_KPARAM_INFO
	.align		4
.L_8613:
        /*0008*/ 	.byte	0x04, 0x17
        /*000a*/ 	.short	(.L_8615 - .L_8614)
.L_8614:
        /*000c*/ 	.word	0x00000000
        /*0010*/ 	.short	0x0002
        /*0012*/ 	.short	0x0010
        /*0014*/ 	.byte	0x00, 0xf0, 0x41, 0x00


	//----- nvinfo : EIATTR_KPARAM_INFO
	.align		4
.L_8615:
        /*0018*/ 	.byte	0x04, 0x17
        /*001a*/ 	.short	(.L_8617 - .L_8616)
.L_8616:
        /*001c*/ 	.word	0x00000000
        /*0020*/ 	.short	0x0001
        /*0022*/ 	.short	0x0008
        /*0024*/ 	.byte	0x00, 0xf0, 0x21, 0x00


	//----- nvinfo : EIATTR_KPARAM_INFO
	.align		4
.L_8617:
        /*0028*/ 	.byte	0x04, 0x17
        /*002a*/ 	.short	(.L_8619 - .L_8618)
.L_8618:
        /*002c*/ 	.word	0x00000000
        /*0030*/ 	.short	0x0000
        /*0032*/ 	.short	0x0000
        /*0034*/ 	.byte	0x00, 0xf0, 0x11, 0x00


	//----- nvinfo : EIATTR_SPARSE_MMA_MASK
	.align		4
.L_8619:
        /*0038*/ 	.byte	0x03, 0x50
        /*003a*/ 	.short	0x0000


	//----- nvinfo : EIATTR_MAXREG_COUNT
	.align		4
        /*003c*/ 	.byte	0x03, 0x1b
        /*003e*/ 	.short	0x00ff


	//----- nvinfo : EIATTR_MERCURY_ISA_VERSION
	.align		4
        /*0040*/ 	.byte	0x03, 0x5f
        /*0042*/ 	.short	0x0101


	//----- nvinfo : EIATTR_VRC_CTA_INIT_COUNT
	.align		4
        /*0044*/ 	.byte	0x02, 0x4a
	.zero		1
	.zero		1


	//----- nvinfo : EIATTR_EXIT_INSTR_OFFSETS
	.align		4
        /*0048*/ 	.byte	0x04, 0x1c
        /*004a*/ 	.short	(.L_8621 - .L_8620)


	//   ....[0]....
.L_8620:
        /*004c*/ 	.word	0x00001320


	//   ....[1]....
        /*0050*/ 	.word	0x00001370


	//   ....[2]....
        /*0054*/ 	.word	0x00001e20


	//----- nvinfo : EIATTR_MAX_THREADS
	.align		4
.L_8621:
        /*0058*/ 	.byte	0x04, 0x05
        /*005a*/ 	.short	(.L_8623 - .L_8622)
.L_8622:
        /*005c*/ 	.word	0x00000080
        /*0060*/ 	.word	0x00000001
        /*0064*/ 	.word	0x00000001


	//----- nvinfo : EIATTR_CRS_STACK_SIZE
	.align		4
.L_8623:
        /*0068*/ 	.byte	0x04, 0x1e
        /*006a*/ 	.short	(.L_8625 - .L_8624)
.L_8624:
        /*006c*/ 	.word	0x00000000


	//----- nvinfo : EIATTR_CBANK_PARAM_SIZE
	.align		4
.L_8625:
        /*0070*/ 	.byte	0x03, 0x19
        /*0072*/ 	.short	0x0020


	//----- nvinfo : EIATTR_PARAM_CBANK
	.align		4
        /*0074*/ 	.byte	0x04, 0x0a
        /*0076*/ 	.short	(.L_8627 - .L_8626)
	.align		4
.L_8626:
        /*0078*/ 	.word	index@(.nv.constant0._ZN2at6native29vectorized_elementwise_kernelILi4EZZZNS0_50_GLOBAL__N__2680c7bb_12_PowKernel_cu_7dd49032_317024pow_tensor_scalar_kernelERNS_18TensorIteratorBaseERKN3c106ScalarEENKUlvE_clEvENKUlvE_clEvEUlNS5_7complexIdEEE_St5arrayIPcLm2EEEEviT0_T1_)
        /*007c*/ 	.short	0x0380
        /*007e*/ 	.short	0x0020


	//----- nvinfo : EIATTR_SW_WAR
	.align		4
.L_8627:
        /*0080*/ 	.byte	0x04, 0x36
        /*0082*/ 	.short	(.L_8629 - .L_8628)
.L_8628:
        /*0084*/ 	.word	0x00000008
.L_8629:


//--------------------- .nv.info._ZN2at6native29vectorized_elementwise_kernelILi8EZZZNS0_50_GLOBAL__N__2680c7bb_12_PowKernel_cu_7dd49032_317024pow_tensor_scalar_kernelERNS_18TensorIteratorBaseERKN3c106ScalarEENKUlvE_clEvENKUlvE_clEvEUlNS5_7complexIdEEE_St5arrayIPcLm2EEEEviT0_T1_ --------------------------
	.section	.nv.info._ZN2at6native29vectorized_elementwise_kernelILi8EZZZNS0_50_GLOBAL__N__2680c7bb_12_PowKernel_cu_7dd49032_317024pow_tensor_scalar_kernelERNS_18TensorIteratorBaseERKN3c106ScalarEENKUlvE_clEvENKUlvE_clEvEUlNS5_7complexIdEEE_St5arrayIPcLm2EEEEviT0_T1_,"",@"SHT_CUDA_INFO"
	.sectionflags	@""
	.align	4


	//----- nvinfo : EIATTR_CUDA_API_VERSION
	.align		4
        /*0000*/ 	.byte	0x04, 0x37
        /*0002*/ 	.short	(.L_8631 - .L_8630)
.L_8630:
        /*0004*/ 	.word	0x00000082


	//----- nvinfo : EIATTR_KPARAM_INFO
	.align		4
.L_8631:
        /*0008*/ 	.byte	0x04, 0x17
        /*000a*/ 	.short	(.L_8633 - .L_8632)
.L_8632:
        /*000c*/ 	.word	0x00000000
        /*0010*/ 	.short	0x0002
        /*0012*/ 	.short	0x0010
        /*0014*/ 	.byte	0x00, 0xf0, 0x41, 0x00


	//----- nvinfo : EIATTR_KPARAM_INFO
	.align		4
.L_8633:
        /*0018*/ 	.byte	0x04, 0x17
        /*001a*/ 	.short	(.L_8635 - .L_8634)
.L_8634:
        /*001c*/ 	.word	0x00000000
        /*0020*/ 	.short	0x0001
        /*0022*/ 	.short	0x0008
        /*0024*/ 	.byte	0x00, 0xf0, 0x21, 0x00


	//----- nvinfo : EIATTR_KPARAM_INFO
	.align		4
.L_8635:
        /*0028*/ 	.byte	0x04, 0x17
        /*002a*/ 	.short	(.L_8637 - .L_8636)
.L_8636:
        /*002c*/ 	.word	0x00000000
        /*0030*/ 	.short	0x0000
        /*0032*/ 	.short	0x0000
        /*0034*/ 	.byte	0x00, 0xf0, 0x11, 0x00


	//----- nvinfo : EIATTR_SPARSE_MMA_MASK
	.align		4
.L_8637:
        /*0038*/ 	.byte	0x03, 0x50
        /*003a*/ 	.short	0x0000


	//----- nvinfo : EIATTR_MAXREG_COUNT
	.align		4
        /*003c*/ 	.byte	0x03, 0x1b
        /*003e*/ 	.short	0x00ff


	//----- nvinfo : EIATTR_MERCURY_ISA_VERSION
	.align		4
        /*0040*/ 	.byte	0x03, 0x5f
        /*0042*/ 	.short	0x0101


	//----- nvinfo : EIATTR_VRC_CTA_INIT_COUNT
	.align		4
        /*0044*/ 	.byte	0x02, 0x4a
	.zero		1
	.zero		1


	//----- nvinfo : EIATTR_EXIT_INSTR_OFFSETS
	.align		4
        /*0048*/ 	.byte	0x04, 0x1c
        /*004a*/ 	.short	(.L_8639 - .L_8638)


	//   ....[0]....
.L_8638:
        /*004c*/ 	.word	0x00000010


	//----- nvinfo : EIATTR_MAX_THREADS
	.align		4
.L_8639:
        /*0050*/ 	.byte	0x04, 0x05
        /*0052*/ 	.short	(.L_8641 - .L_8640)
.L_8640:
        /*0054*/ 	.word	0x00000080
        /*0058*/ 	.word	0x00000001
        /*005c*/ 	.word	0x00000001


	//----- nvinfo : EIATTR_CBANK_PARAM_SIZE
	.align		4
.L_8641:
        /*0060*/ 	.byte	0x03, 0x19
        /*0062*/ 	.short	0x0020


	//----- nvinfo : EIATTR_PARAM_CBANK
	.align		4
        /*0064*/ 	.byte	0x04, 0x0a
        /*0066*/ 	.short	(.L_8643 - .L_8642)
	.align		4
.L_8642:
        /*0068*/ 	.word	index@(.nv.constant0._ZN2at6native29vectorized_elementwise_kernelILi8EZZZNS0_50_GLOBAL__N__2680c7bb_12_PowKernel_cu_7dd49032_317024pow_tensor_scalar_kernelERNS_18TensorIteratorBaseERKN3c106ScalarEENKUlvE_clEvENKUlvE_clEvEUlNS5_7complexIdEEE_St5arrayIPcLm2EEEEviT0_T1_)
        /*006c*/ 	.short	0x0380
        /*006e*/ 	.short	0x0020


	//----- nvinfo : EIATTR_SW_WAR
	.align		4
.L_8643:
        /*0070*/ 	.byte	0x04, 0x36
        /*0072*/ 	.short	(.L_8645 - .L_8644)
.L_8644:
        /*0074*/ 	.word	0x00000008
.L_8645:


//--------------------- .nv.info._ZN2at6native18elementwise_kernelILi128ELi4EZNS0_15gpu_kernel_implIZZZNS0_50_GLOBAL__N__2680c7bb_12_PowKernel_cu_7dd49032_317024pow_tensor_tensor_kernelERNS_18TensorIteratorBaseEENKUlvE_clEvENKUlvE9_clEvEUlN3c108BFloat16ES9_E_EEvS5_RKT_EUliE_EEviT1_ --------------------------
	.section	.nv.info._ZN2at6native18elementwise_kernelILi128ELi4EZNS0_15gpu_kernel_implIZZZNS0_50_GLOBAL__N__2680c7bb_12_PowKernel_cu_7dd49032_317024pow_tensor_tensor_kernelERNS_18TensorIteratorBaseEENKUlvE_clEvENKUlvE9_clEvEUlN3c108BFloat16ES9_E_EEvS5_RKT_EUliE_EEviT1_,"",@"SHT_CUDA_INFO"
	.sectionflags	@""
	.align	4


	//----- nvinfo : EIATTR_CUDA_API_VERSION
	.align		4
        /*0000*/ 	.byte	0x04, 0x37
        /*0002*/ 	.short	(.L_8647 - .L_8646)
.L_8646:
        /*0004*/ 	.word	0x00000082


	//----- nvinfo : EIATTR_KPARAM_INFO
	.align		4
.L_8647:
        /*0008*/ 	.byte	0x04, 0x17
        /*000a*/ 	.short	(.L_8649 - .L_8648)
.L_8648:
        /*000c*/ 	.word	0x00000000
        /*0010*/ 	.short	0x0001
        /*0012*/ 	.short	0x0008
        /*0014*/ 	.byte	0x00, 0xf0, 0x41, 0x0a


	//----- nvinfo : EIATTR_KPARAM_INFO
	.align		4
.L_8649:
        /*0018*/ 	.byte	0x04, 0x17
        /*001a*/ 	.short	(.L_8651 - .L_8650)
.L_8650:
        /*001c*/ 	.word	0x00000000
        /*0020*/ 	.short	0x0000
        /*0022*/ 	.short	0x0000
        /*0024*/ 	.byte	0x00, 0xf0, 0x11, 0x00


	//----- nvinfo : EIATTR_SPARSE_MMA_MASK
	.align		4
.L_8651:
        /*0028*/ 	.byte	0x03, 0x50
        /*002a*/ 	.short	0x0000


	//----- nvinfo : EIATTR_MAXREG_COUNT
	.align		4
        /*002c*/ 	.byte	0x03, 0x1b
        /*002e*/ 	.short	0x0080


	//----- nvinfo : EIATTR_EXTERNS
	.align		4
        /*0030*/ 	.byte	0x04, 0x0f
        /*0032*/ 	.short	(.L_8653 - .L_8652)


	//   ....[0]....
	.align		4
.L_8652:
        /*0034*/ 	.word	index@(__assertfail)


	//----- nvinfo : EIATTR_MERCURY_ISA_VERSION
	.align		4
.L_8653:
        /*0038*/ 	.byte	0x03, 0x5f
        /*003a*/ 	.short	0x0101


	//----- nvinfo : EIATTR_VRC_CTA_INIT_COUNT
	.align		4
        /*003c*/ 	.byte	0x02, 0x4a
	.zero		1
	.zero		1


	//----- nvinfo : EIATTR_SYSCALL_OFFSETS
	.align		4
        /*0040*/ 	.byte	0x04, 0x46
        /*0042*/ 	.short	(.L_8655 - .L_8654)


	//   ....[0]....
.L_8654:
        /*0044*/ 	.word	0x000026c0


	//   ....[1]....
        /*0048*/ 	.word	0x000036e0


	//   ....[2]....
        /*004c*/ 	.word	0x00004620


	//   ....[3]....
        /*0050*/ 	.word	0x00006e70


	//   ....[4]....
        /*0054*/ 	.word	0x00007e80


	//   ....[5]....
        /*0058*/ 	.word	0x00008c10


	//   ....[6]....
        /*005c*/ 	.word	0x0000b550


	//   ....[7]....
        /*0060*/ 	.word	0x0000c560


	//   ....[8]....
        /*0064*/ 	.word	0x0000d2f0


	//   ....[9]....
        /*0068*/ 	.word	0x0000fc50


	//   ....[10]....
        /*006c*/ 	.word	0x00010c60


	//   ....[11]....
        /*0070*/ 	.word	0x000119c0


	//----- nvinfo : EIATTR_EXIT_INSTR_OFFSETS
	.align		4
.L_8655:
        /*0074*/ 	.byte	0x04, 0x1c
        /*0076*/ 	.short	(.L_8657 - .L_8656)


	//   ....[0]....
.L_8656:
        /*0078*/ 	.word	0x0000d5b0


	//   ....[1]....
        /*007c*/ 	.word	0x00010e40


	//   ....[2]....
        /*0080*/ 	.word	0x00010e80


	//   ....[3]....
        /*0084*/ 	.word	0x00010f20


	//   ....[4]....
        /*0088*/ 	.word	0x00010f60


	//   ....[5]....
        /*008c*/ 	.word	0x00010fa0


	//   ....[6]....
        /*0090*/ 	.word	0x00011030


	//   ....[7]....
        /*0094*/ 	.word	0x00011070


	//   ....[8]....
        /*0098*/ 	.word	0x00011110


	//   ....[9]....
        /*009c*/ 	.word	0x00011160


	//   ....[10]....
        /*00a0*/ 	.word	0x000111b0


	//   ....[11]....
        /*00a4*/ 	.word	0x00011290


	//   ....[12]....
        /*00a8*/ 	.word	0x00011400


	//   ....[13]....
        /*00ac*/ 	.word	0x00011570


	//   ....[14]....
        /*00b0*/ 	.word	0x000116d0


	//   ....[15]....
        /*00b4*/ 	.word	0x00011710


	//   ....[16]....
        /*00b8*/ 	.word	0x00011750


	//   ....[17]....
        /*00bc*/ 	.word	0x00011800


	//   ....[18]....
        /*00c0*/ 	.word	0x00011860


	//   ....[19]....
        /*00c4*/ 	.word	0x000119d0


	//   ....[20]....
        /*00c8*/ 	.word	0x00011ae0


	//   ....[21]....
        /*00cc*/ 	.word	0x00011c20


	//   ....[22]....
        /*00d0*/ 	.word	0x00011c40


	//----- nvinfo : EIATTR_MAX_THREADS
	.align		4
.L_8657:
        /*00d4*/ 	.byte	0x04, 0x05
        /*00d6*/ 	.short	(.L_8659 - .L_8658)
.L_8658:
        /*00d8*/ 	.word	0x00000080
        /*00dc*/ 	.word	0x00000001
        /*00e0*/ 	.word	0x00000001


	//----- nvinfo : EIATTR_CRS_STACK_SIZE
	.align		4
.L_8659:
        /*00e4*/ 	.byte	0x04, 0x1e
        /*00e6*/ 	.short	(.L_8661 - .L_8660)
.L_8660:
        /*00e8*/ 	.word	0x00000000


	//----- nvinfo : EIATTR_CBANK_PARAM_SIZE
	.align		4
.L_8661:
        /*00ec*/ 	.byte	0x03, 0x19
        /*00ee*/ 	.short	0x0298


	//----- nvinfo : EIATTR_PARAM_CBANK
	.align		4
        /*00f0*/ 	.byte	0x04, 0x0a
        /*00f2*/ 	.short	(.L_8663 - .L_8662)
	.align		4
.L_8662:
        /*00f4*/ 	.word	index@(.nv.constant0._ZN2at6native18elementwise_kernelILi128ELi4EZNS0_15gpu_kernel_implIZZZNS0_50_GLOBAL__N__2680c7bb_12_PowKernel_cu_7dd49032_317024pow_tensor_tensor_kernelERNS_18TensorIteratorBaseEENKUlvE_clEvENKUlvE9_clEvEUlN3c108BFloat16ES9_E_EEvS5_RKT_EUliE_EEviT1_)
        /*00f8*/ 	.short	0x0380
        /*00fa*/ 	.short	0x0298


	//----- nvinfo : EIATTR_SW_WAR
	.align		4
.L_8663:
        /*00fc*/ 	.byte	0x04, 0x36
        /*00fe*/ 	.short	(.L_8665 - .L_8664)
.L_8664:
        /*0100*/ 	.word	0x00000008
.L_8665:


//--------------------- .nv.info._ZN2at6native27unrolled_elementwise_kernelIZZZNS0_50_GLOBAL__N__2680c7bb_12_PowKernel_cu_7dd49032_317024pow_tensor_tensor_kernelERNS_18TensorIteratorBaseEENKUlvE_clEvENKUlvE9_clEvEUlN3c108BFloat16ES8_E_St5arrayIPcLm3EELi4E23TrivialOffsetCalculatorILi2EjESD_ILi1EjENS0_6memory12LoadWithCastILi2EEENSG_13StoreWithCastILi1EEEEEviT_T0_T2_T3_T4_T5_ --------------------------
	.section	.nv.info._ZN2at6native27unrolled_elementwise_kernelIZZZNS0_50_GLOBAL__N__2680c7bb_12_PowKernel_cu_7dd49032_317024pow_tensor_tensor_kernelERNS_18TensorIteratorBaseEENKUlvE_clEvENKUlvE9_clEvEUlN3c108BFloat16ES8_E_St5arrayIPcLm3EELi4E23TrivialOffsetCalculatorILi2EjESD_ILi1EjENS0_6memory12LoadWithCastILi2EEENSG_13StoreWithCastILi1EEEEEviT_T0_T2_T3_T4_T5_,"",@"SHT_CUDA_INFO"
	.sectionflags	@""
	.align	4


	//----- nvinfo : EIATTR_CUDA_API_VERSION
	.align		4
        /*0000*/ 	.byte	0x04, 0x37
        /*0002*/ 	.short	(.L_8667 - .L_8666)
.L_8666:
        /*0004*/ 	.word	0x00000082


	//----- nvinfo : EIATTR_KPARAM_INFO
	.align		4
.L_8667:
        /*0008*/ 	.byte	0x04, 0x17
        /*000a*/ 	.short	(.L_8669 - .L_8668)
.L_8668:
        /*000c*/ 	.word	0x00000000
        /*0010*/ 	.short	0x0006
        /*0012*/ 	.short	0x0038
        /*0014*/ 	.byte	0x00, 0xf0, 0x21, 0x00


	//----- nvinfo : EIATTR_KPARAM_INFO
	.align		4
.L_8669:
        /*0018*/ 	.byte	0x04, 0x17
        /*001a*/ 	.short	(.L_8671 - .L_8670)
.L_8670:
        /*001c*/ 	.word	0x00000000
        /*0020*/ 	.short	0x0005
        /*0022*/ 	.short	0x002c
        /*0024*/ 	.byte	0x00, 0xf0, 0x31, 0x00


	//----- nvinfo : EIATTR_KPARAM_INFO
	.align		4
.L_8671:
        /*0028*/ 	.byte	0x04, 0x17
        /*002a*/ 	.short	(.L_8673 - .L_8672)
.L_8672:
        /*002c*/ 	.word	0x00000000
        /*0030*/ 	.short	0x0004
        /*0032*/ 	.short	0x0029
        /*0034*/ 	.byte	0x00, 0xf0, 0x05, 0x00


	//----- nvinfo : EIATTR_KPARAM_INFO
	.align		4
.L_8673:
        /*0038*/ 	.byte	0x04, 0x17
        /*003a*/ 	.short	(.L_8675 - .L_8674)
.L_8674:
        /*003c*/ 	.word	0x00000000
        /*0040*/ 	.short	0x0003
        /*0042*/ 	.short	0x0028
        /*0044*/ 	.byte	0x00, 0xf0, 0x05, 0x00


	//----- nvinfo : EIATTR_KPARAM_INFO
	.align		4
.L_8675:
        /*0048*/ 	.byte	0x04, 0x17
        /*004a*/ 	.short	(.L_8677 - .L_8676)
.L_8676:
        /*004c*/ 	.word	0x00000000
        /*0050*/ 	.short	0x0002
        /*0052*/ 	.short	0x0010
        /*0054*/ 	.byte	0x00, 0xf0, 0x61, 0x00


	//----- nvinfo : EIATTR_KPARAM_INFO
	.align		4
.L_8677:
        /*0058*/ 	.byte	0x04, 0x17
        /*005a*/ 	.short	(.L_8679 - .L_8678)
.L_8678:
        /*005c*/ 	.word	0x00000000
        /*0060*/ 	.short	0x0001
        /*0062*/ 	.short	0x0008
        /*0064*/ 	.byte	0x00, 0xf0, 0x21, 0x00


	//----- nvinfo : EIATTR_KPARAM_INFO
	.align		4
.L_8679:
        /*0068*/ 	.byte	0x04, 0x17
        /*006a*/ 	.short	(.L_8681 - .L_8680)
.L_8680:
        /*006c*/ 	.word	0x00000000
        /*0070*/ 	.short	0x0000
        /*0072*/ 	.short	0x0000
        /*0074*/ 	.byte	0x00, 0xf0, 0x11, 0x00


	//----- nvinfo : EIATTR_SPARSE_MMA_MASK
	.align		4
.L_8681:
        /*0078*/ 	.byte	0x03, 0x50
        /*007a*/ 	.short	0x0000


	//----- nvinfo : EIATTR_MAXREG_COUNT
	.align		4
        /*007c*/ 	.byte	0x03, 0x1b
        /*007e*/ 	.short	0x00ff


	//----- nvinfo : EIATTR_EXTERNS
	.align		4
        /*0080*/ 	.byte	0x04, 0x0f
        /*0082*/ 	.short	(.L_8683 - .L_8682)


	//   ....[0]....
	.align		4
.L_8682:
        /*0084*/ 	.word	index@(__assertfail)


	//----- nvinfo : EIATTR_MERCURY_ISA_VERSION
	.align		4
.L_8683:
        /*0088*/ 	.byte	0x03, 0x5f
        /*008a*/ 	.short	0x0101


	//----- nvinfo : EIATTR_VRC_CTA_INIT_COUNT
	.align		4
        /*008c*/ 	.byte	0x02, 0x4a
	.zero		1
	.zero		1


	//----- nvinfo : EIATTR_SYSCALL_OFFSETS
	.align		4
        /*0090*/ 	.byte	0x04, 0x46
        /*0092*/ 	.short	(.L_8685 - .L_8684)


	//   ....[0]....
.L_8684:
        /*0094*/ 	.word	0x000010a0


	//   ....[1]....
        /*0098*/ 	.word	0x000021d0


	//   ....[2]....
        /*009c*/ 	.word	0x00003440


	//   ....[3]....
        /*00a0*/ 	.word	0x00004570


	//   ....[4]....
        /*00a4*/ 	.word	0x00005720


	//   ....[5]....
        /*00a8*/ 	.word	0x00006860


	//   ....[6]....
        /*00ac*/ 	.word	0x00007a10


	//   ....[7]....
        /*00b0*/ 	.word	0x00008a60


	//   ....[8]....
        /*00b4*/ 	.word	0x00009c20


	//   ....[9]....
        /*00b8*/ 	.word	0x0000ab00


	//   ....[10]....
        /*00bc*/ 	.word	0x0000ba80


	//   ....[11]....
        /*00c0*/ 	.word	0x0000ca00


	//----- nvinfo : EIATTR_EXIT_INSTR_OFFSETS
	.align		4
.L_8685:
        /*00c4*/ 	.byte	0x04, 0x1c
        /*00c6*/ 	.short	(.L_8687 - .L_8686)


	//   ....[0]....
.L_8686:
        /*00c8*/ 	.word	0x0000bd30


	//   ....[1]....
        /*00cc*/ 	.word	0x0000be80


	//   ....[2]....
        /*00d0*/ 	.word	0x0000bec0


	//   ....[3]....
        /*00d4*/ 	.word	0x0000bf60


	//   ....[4]....
        /*00d8*/ 	.word	0x0000bfa0


	//   ....[5]....
        /*00dc*/ 	.word	0x0000bfe0


	//   ....[6]....
        /*00e0*/ 	.word	0x0000c070


	//   ....[7]....
        /*00e4*/ 	.word	0x0000c0b0


	//   ....[8]....
        /*00e8*/ 	.word	0x0000c150


	//   ....[9]....
        /*00ec*/ 	.word	0x0000c1a0


	//   ....[10]....
        /*00f0*/ 	.word	0x0000c1f0


	//   ....[11]....
        /*00f4*/ 	.word	0x0000c2d0


	//   ....[12]....
        /*00f8*/ 	.word	0x0000c440


	//   ....[13]....
        /*00fc*/ 	.word	0x0000c5b0


	//   ....[14]....
        /*0100*/ 	.word	0x0000c710


	//   ....[15]....
        /*0104*/ 	.word	0x0000c750


	//   ....[16]....
        /*0108*/ 	.word	0x0000c790


	//   ....[17]....
        /*010c*/ 	.word	0x0000c840


	//   ....[18]....
        /*0110*/ 	.word	0x0000c8a0


	//   ....[19]....
        /*0114*/ 	.word	0x0000ca10


	//   ....[20]....
        /*0118*/ 	.word	0x0000cb20


	//   ....[21]....
        /*011c*/ 	.word	0x0000cc60


	//   ....[22]....
        /*0120*/ 	.word	0x0000cc80


	//----- nvinfo : EIATTR_MAX_THREADS
	.align		4
.L_8687:
        /*0124*/ 	.byte	0x04, 0x05
        /*0126*/ 	.short	(.L_8689 - .L_8688)
.L_8688:
        /*0128*/ 	.word	0x00000080
        /*012c*/ 	.word	0x00000001
        /*0130*/ 	.word	0x00000001


	//----- nvinfo : EIATTR_CRS_STACK_SIZE
	.align		4
.L_8689:
        /*0134*/ 	.byte	0x04, 0x1e
        /*0136*/ 	.short	(.L_8691 - .L_8690)
.L_8690:
        /*0138*/ 	.word	0x00000000


	//----- nvinfo : EIATTR_CBANK_PARAM_SIZE
	.align		4
.L_8691:
        /*013c*/ 	.byte	0x03, 0x19
        /*013e*/ 	.short	0x0040


	//----- nvinfo : EIATTR_PARAM_CBANK
	.align		4
        /*0140*/ 	.byte	0x04, 0x0a
        /*0142*/ 	.short	(.L_8693 - .L_8692)
	.align		4
.L_8692:
        /*0144*/ 	.word	index@(.nv.constant0._ZN2at6native27unrolled_elementwise_kernelIZZZNS0_50_GLOBAL__N__2680c7bb_12_PowKernel_cu_7dd49032_317024pow_tensor_tensor_kernelERNS_18TensorIteratorBaseEENKUlvE_clEvENKUlvE9_clEvEUlN3c108BFloat16ES8_E_St5arrayIPcLm3EELi4E23TrivialOffsetCalculatorILi2EjESD_ILi1EjENS0_6memory12LoadWithCastILi2EEENSG_13StoreWithCastILi1EEEEEviT_T0_T2_T3_T4_T5_)
        /*0148*/ 	.short	0x0380
        /*014a*/ 	.short	0x0040


	//----- nvinfo : EIATTR_SW_WAR
	.align		4
.L_8693:
        /*014c*/ 	.byte	0x04, 0x36
        /*014e*/ 	.short	(.L_8695 - .L_8694)
.L_8694:
        /*0150*/ 	.word	0x00000008
.L_8695:


//--------------------- .nv.info._ZN2at6native18elementwise_kernelILi128ELi4EZNS0_22gpu_kernel_impl_nocastIZZZNS0_50_GLOBAL__N__2680c7bb_12_PowKernel_cu_7dd49032_317024pow_tensor_tensor_kernelERNS_18TensorIteratorBaseEENKUlvE_clEvENKUlvE9_clEvEUlN3c108BFloat16ES9_E_EEvS5_RKT_EUliE_EEviT1_ --------------------------
	.section	.nv.info._ZN2at6native18elementwise_kernelILi128ELi4EZNS0_22gpu_kernel_impl_nocastIZZZNS0_50_GLOBAL__N__2680c7bb_12_PowKernel_cu_7dd49032_317024pow_tensor_tensor_kernelERNS_18TensorIteratorBaseEENKUlvE_clEvENKUlvE9_clEvEUlN3c108BFloat16ES9_E_EEvS5_RKT_EUliE_EEviT1_,"",@"SHT_CUDA_INFO"
	.sectionflags	@""
	.align	4


	//----- nvinfo : EIATTR_CUDA_API_VERSION
	.align		4
        /*0000*/ 	.byte	0x04, 0x37
        /*0002*/ 	.short	(.L_8697 - .L_8696)
.L_8696:
        /*0004*/ 	.word	0x00000082


	//----- nvinfo : EIATTR_KPARAM_INFO
	.align		4
.L_8697:
        /*0008*/ 	.byte	0x04, 0x17
        /*000a*/ 	.short	(.L_8699 - .L_8698)
.L_8698:
        /*000c*/ 	.word	0x00000000
        /*0010*/ 	.short	0x0001
        /*0012*/ 	.short	0x0008
        /*0014*/ 	.byte	0x00, 0xf0, 0x21, 0x0a


	//----- nvinfo : EIATTR_KPARAM_INFO
	.align		4
.L_8699:
        /*0018*/ 	.byte	0x04, 0x17
        /*001a*/ 	.short	(.L_8701 - .L_8700)
.L_8700:
        /*001c*/ 	.word	0x00000000
        /*0020*/ 	.short	0x0000
        /*0022*/ 	.short	0x0000
        /*0024*/ 	.byte	0x00, 0xf0, 0x11, 0x00


	//----- nvinfo : EIATTR_SPARSE_MMA_MASK
	.align		4
.L_8701:
        /*0028*/ 	.byte	0x03, 0x50
        /*002a*/ 	.short	0x0000


	//----- nvinfo : EIATTR_MAXREG_COUNT
	.align		4
        /*002c*/ 	.byte	0x03, 0x1b
        /*002e*/ 	.short	0x0080


	//----- nvinfo : EIATTR_MERCURY_ISA_VERSION
	.align		4
        /*0030*/ 	.byte	0x03, 0x5f
        /*0032*/ 	.short	0x0101


	//----- nvinfo : EIATTR_VRC_CTA_INIT_COUNT
	.align		4
        /*0034*/ 	.byte	0x02, 0x4a
	.zero		1
	.zero		1


	//----- nvinfo : EIATTR_EXIT_INSTR_OFFSETS
	.align		4
        /*0038*/ 	.byte	0x04, 0x1c
        /*003a*/ 	.short	(.L_8703 - .L_8702)


	//   ....[0]....
.L_8702:
        /*003c*/ 	.word	0x000003f0


	//   ....[1]....
        /*0040*/ 	.word	0x000004c0


	//   ....[2]....
        /*0044*/ 	.word	0x00004a90


	//   ....[3]....
        /*0048*/ 	.word	0x00006170


	//----- nvinfo : EIATTR_MAX_THREADS
	.align		4
.L_8703:
        /*004c*/ 	.byte	0x04, 0x05
        /*004e*/ 	.short	(.L_8705 - .L_8704)
.L_8704:
        /*0050*/ 	.word	0x00000080
        /*0054*/ 	.word	0x00000001
        /*0058*/ 	.word	0x00000001


	//----- nvinfo : EIATTR_CRS_STACK_SIZE
	.align		4
.L_8705:
        /*005c*/ 	.byte	0x04, 0x1e
        /*005e*/ 	.short	(.L_8707 - .L_8706)
.L_8706:
        /*0060*/ 	.word	0x00000000


	//----- nvinfo : EIATTR_CBANK_PARAM_SIZE
	.align		4
.L_8707:
        /*0064*/ 	.byte	0x03, 0x19
        /*0066*/ 	.short	0x0290


	//----- nvinfo : EIATTR_PARAM_CBANK
	.align		4
        /*0068*/ 	.byte	0x04, 0x0a
        /*006a*/ 	.short	(.L_8709 - .L_8708)
	.align		4
.L_8708:
        /*006c*/ 	.word	index@(.nv.constant0._ZN2at6native18elementwise_kernelILi128ELi4EZNS0_22gpu_kernel_impl_nocastIZZZNS0_50_GLOBAL__N__2680c7bb_12_PowKernel_cu_7dd49032_317024pow_tensor_tensor_kernelERNS_18TensorIteratorBaseEENKUlvE_clEvENKUlvE9_clEvEUlN3c108BFloat16ES9_E_EEvS5_RKT_EUliE_EEviT1_)
        /*0070*/ 	.short	0x0380
        /*0072*/ 	.short	0x0290


	//----- nvinfo : EIATTR_SW_WAR
	.align		4
.L_8709:
        /*0074*/ 	.byte	0x04, 0x36
        /*0076*/ 	.short	(.L_8711 - .L_8710)
.L_8710:
        /*0078*/ 	.word	0x00000008
.L_8711:


//--------------------- .nv.info._ZN2at6native27unrolled_elementwise_kernelIZZZNS0_50_GLOBAL__N__2680c7bb_12_PowKernel_cu_7dd49032_317024pow_tensor_tensor_kernelERNS_18TensorIteratorBaseEENKUlvE_clEvENKUlvE9_clEvEUlN3c108BFloat16ES8_E_St5arrayIPcLm3EELi4E23TrivialOffsetCalculatorILi2EjESD_ILi1EjENS0_6memory15LoadWithoutCastENSG_16StoreWithoutCastEEEviT_T0_T2_T3_T4_T5_ --------------------------
	.section	.nv.info._ZN2at6native27unrolled_elementwise_kernelIZZZNS0_50_GLOBAL__N__2680c7bb_12_PowKernel_cu_7dd49032_317024pow_tensor_tensor_kernelERNS_18TensorIteratorBaseEENKUlvE_clEvENKUlvE9_clEvEUlN3c108BFloat16ES8_E_St5arrayIPcLm3EELi4E23TrivialOffsetCalculatorILi2EjESD_ILi1EjENS0_6memory15LoadWithoutCastENSG_16StoreWithoutCastEEEviT_T0_T2_T3_T4_T5_,"",@"SHT_CUDA_INFO"
	.sectionflags	@""
	.align	4


	//----- nvinfo : EIATTR_CUDA_API_VERSION
	.align		4
        /*0000*/ 	.byte	0x04, 0x37
        /*0002*/ 	.short	(.L_8713 - .L_8712)
.L_8712:
        /*0004*/ 	.word	0x00000082


	//----- nvinfo : EIATTR_KPARAM_INFO
	.align		4
.L_8713:
        /*0008*/ 	.byte	0x04, 0x17
        /*000a*/ 	.short	(.L_8715 - .L_8714)
.L_8714:
        /*000c*/ 	.word	0x00000000
        /*0010*/ 	.short	0x0006
        /*0012*/ 	.short	0x002b
        /*0014*/ 	.byte	0x00, 0xf0, 0x05, 0x00


	//----- nvinfo : EIATTR_KPARAM_INFO
	.align		4
.L_8715:
        /*0018*/ 	.byte	0x04, 0x17
        /*001a*/ 	.short	(.L_8717 - .L_8716)
.L_8716:
        /*001c*/ 	.word	0x00000000
        /*0020*/ 	.short	0x0005
        /*0022*/ 	.short	0x002a
        /*0024*/ 	.byte	0x00, 0xf0, 0x05, 0x00


	//----- nvinfo : EIATTR_KPARAM_INFO
	.align		4
.L_8717:
        /*0028*/ 	.byte	0x04, 0x17
        /*002a*/ 	.short	(.L_8719 - .L_8718)
.L_8718:
        /*002c*/ 	.word	0x00000000
        /*0030*/ 	.short	0x0004
        /*0032*/ 	.short	0x0029
        /*0034*/ 	.byte	0x00, 0xf0, 0x05, 0x00


	//----- nvinfo : EIATTR_KPARAM_INFO
	.align		4
.L_8719:
        /*0038*/ 	.byte	0x04, 0x17
        /*003a*/ 	.short	(.L_8721 - .L_8720)
.L_8720:
        /*003c*/ 	.word	0x00000000
        /*0040*/ 	.short	0x0003
        /*0042*/ 	.short	0x0028
        /*0044*/ 	.byte	0x00, 0xf0, 0x05, 0x00


	//----- nvinfo : EIATTR_KPARAM_INFO
	.align		4
.L_8721:
        /*0048*/ 	.byte	0x04, 0x17
        /*004a*/ 	.short	(.L_8723 - .L_8722)
.L_8722:
        /*004c*/ 	.word	0x00000000
        /*0050*/ 	.short	0x0002
        /*0052*/ 	.short	0x0010
        /*0054*/ 	.byte	0x00, 0xf0, 0x61, 0x00


	//----- nvinfo : EIATTR_KPARAM_INFO
	.align		4
.L_8723:
        /*0058*/ 	.byte	0x04, 0x17
        /*005a*/ 	.short	(.L_8725 - .L_8724)
.L_8724:
        /*005c*/ 	.word	0x00000000
        /*0060*/ 	.short	0x0001
        /*0062*/ 	.short	0x0008
        /*0064*/ 	.byte	0x00, 0xf0, 0x21, 0x00


	//----- nvinfo : EIATTR_KPARAM_INFO
	.align		4
.L_8725:
        /*0068*/ 	.byte	0x04, 0x17
        /*006a*/ 	.short	(.L_8727 - .L_8726)
.L_8726:
        /*006c*/ 	.word	0x00000000
        /*0070*/ 	.short	0x0000
        /*0072*/ 	.short	0x0000
        /*0074*/ 	.byte	0x00, 0xf0, 0x11, 0x00


	//----- nvinfo : EIATTR_SPARSE_MMA_MASK
	.align		4
.L_8727:
        /*0078*/ 	.byte	0x03, 0x50
        /*007a*/ 	.short	0x0000


	//----- nvinfo : EIATTR_MAXREG_COUNT
	.align		4
        /*007c*/ 	.byte	0x03, 0x1b
        /*007e*/ 	.short	0x00ff


	//----- nvinfo : EIATTR_MERCURY_ISA_VERSION
	.align		4
        /*0080*/ 	.byte	0x03, 0x5f
        /*0082*/ 	.short	0x0101


	//----- nvinfo : EIATTR_VRC_CTA_INIT_COUNT
	.align		4
        /*0084*/ 	.byte	0x02, 0x4a
	.zero		1
	.zero		1


	//----- nvinfo : EIATTR_EXIT_INSTR_OFFSETS
	.align		4
        /*0088*/ 	.byte	0x04, 0x1c
        /*008a*/ 	.short	(.L_8729 - .L_8728)


	//   ....[0]....
.L_8728:
        /*008c*/ 	.word	0x00000630


	//   ....[1]....
        /*0090*/ 	.word	0x000006b0


	//----- nvinfo : EIATTR_MAX_THREADS
	.align		4
.L_8729:
        /*0094*/ 	.byte	0x04, 0x05
        /*0096*/ 	.short	(.L_8731 - .L_8730)
.L_8730:
        /*0098*/ 	.word	0x00000080
        /*009c*/ 	.word	0x00000001
        /*00a0*/ 	.word	0x00000001


	//----- nvinfo : EIATTR_CRS_STACK_SIZE
	.align		4
.L_8731:
        /*00a4*/ 	.byte	0x04, 0x1e
        /*00a6*/ 	.short	(.L_8733 - .L_8732)
.L_8732:
        /*00a8*/ 	.word	0x00000000


	//----- nvinfo : EIATTR_CBANK_PARAM_SIZE
	.align		4
.L_8733:
        /*00ac*/ 	.byte	0x03, 0x19
        /*00ae*/ 	.short	0x002c


	//----- nvinfo : EIATTR_PARAM_CBANK
	.align		4
        /*00b0*/ 	.byte	0x04, 0x0a
        /*00b2*/ 	.short	(.L_8735 - .L_8734)
	.align		4
.L_8734:
        /*00b4*/ 	.word	index@(.nv.constant0._ZN2at6native27unrolled_elementwise_kernelIZZZNS0_50_GLOBAL__N__2680c7bb_12_PowKernel_cu_7dd49032_317024pow_tensor_tensor_kernelERNS_18TensorIteratorBaseEENKUlvE_clEvENKUlvE9_clEvEUlN3c108BFloat16ES8_E_St5arrayIPcLm3EELi4E23TrivialOffsetCalculatorILi2EjESD_ILi1EjENS0_6memory15LoadWithoutCastENSG_16StoreWithoutCastEEEviT_T0_T2_T3_T4_T5_)
        /*00b8*/ 	.short	0x0380
        /*00ba*/ 	.short	0x002c


	//----- nvinfo : EIATTR_SW_WAR
	.align		4
.L_8735:
        /*00bc*/ 	.byte	0x04, 0x36
        /*00be*/ 	.short	(.L_8737 - .L_8736)
.L_8736:
        /*00c0*/ 	.word	0x00000008
.L_8737:


//--------------------- .nv.info._ZN2at6native29vectorized_elementwise_kernelILi2EZZZNS0_50_GLOBAL__N__2680c7bb_12_PowKernel_cu_7dd49032_317024pow_tensor_tensor_kernelERNS_18TensorIteratorBaseEENKUlvE_clEvENKUlvE9_clEvEUlN3c108BFloat16ES8_E_St5arrayIPcLm3EEEEviT0_T1_ --------------------------
	.section	.nv.info._ZN2at6native29vectorized_elementwise_kernelILi2EZZZNS0_50_GLOBAL__N__2680c7bb_12_PowKernel_cu_7dd49032_317024pow_tensor_tensor_kernelERNS_18TensorIteratorBaseEENKUlvE_clEvENKUlvE9_clEvEUlN3c108BFloat16ES8_E_St5arrayIPcLm3EEEEviT0_T1_,"",@"SHT_CUDA_INFO"
	.sectionflags	@""
	.align	4


	//----- nvinfo : EIATTR_CUDA_API_VERSION
	.align		4
        /*0000*/ 	.byte	0x04, 0x37
        /*0002*/ 	.short	(.L_8739 - .L_8738)
.L_8738:
        /*0004*/ 	.word	0x00000082


	//----- nvinfo : EIATTR_KPARAM_INFO
	.align		4
.L_8739:
        /*0008*/ 	.byte	0x04, 0x17
        /*000a*/ 	.short	(.L_8741 - .L_8740)
.L_8740:
        /*000c*/ 	.word	0x00000000
        /*0010*/ 	.short	0x0002
        /*0012*/ 	.short	0x0010
        /*0014*/ 	.byte	0x00, 0xf0, 0x61, 0x00


	//----- nvinfo : EIATTR_KPARAM_INFO
	.align		4
.L_8741:
        /*0018*/ 	.byte	0x04, 0x17
        /*001a*/ 	.short	(.L_8743 - .L_8742)
.L_8742:
        /*001c*/ 	.word	0x00000000
        /*0020*/ 	.short	0x0001
        /*0022*/ 	.short	0x0008
        /*0024*/ 	.byte	0x00, 0xf0, 0x21, 0x00


	//----- nvinfo : EIATTR_KPARAM_INFO
	.align		4
.L_8743:
        /*0028*/ 	.byte	0x04, 0x17
        /*002a*/ 	.short	(.L_8745 - .L_8744)
.L_8744:
        /*002c*/ 	.word	0x00000000
        /*0030*/ 	.short	0x0000
        /*0032*/ 	.short	0x0000
        /*0034*/ 	.byte	0x00, 0xf0, 0x11, 0x00


	//----- nvinfo : EIATTR_SPARSE_MMA_MASK
	.align		4
.L_8745:
        /*0038*/ 	.byte	0x03, 0x50
        /*003a*/ 	.short	0x0000


	//----- nvinfo : EIATTR_MAXREG_COUNT
	.align		4
        /*003c*/ 	.byte	0x03, 0x1b
        /*003e*/ 	.short	0x00ff


	//----- nvinfo : EIATTR_MERCURY_ISA_VERSION
	.align		4
        /*0040*/ 	.byte	0x03, 0x5f
        /*0042*/ 	.short	0x0101


	//----- nvinfo : EIATTR_VRC_CTA_INIT_COUNT
	.align		4
        /*0044*/ 	.byte	0x02, 0x4a
	.zero		1
	.zero		1


	//----- nvinfo : EIATTR_EXIT_INSTR_OFFSETS
	.align		4
        /*0048*/ 	.byte	0x04, 0x1c
        /*004a*/ 	.short	(.L_8747 - .L_8746)


	//   ....[0]....
.L_8746:
        /*004c*/ 	.word	0x00000d50


	//   ....[1]....
        /*0050*/ 	.word	0x00000da0


	//   ....[2]....
        /*0054*/ 	.word	0x00001250


	//----- nvinfo : EIATTR_MAX_THREADS
	.align		4
.L_8747:
        /*0058*/ 	.byte	0x04, 0x05
        /*005a*/ 	.short	(.L_8749 - .L_8748)
.L_8748:
        /*005c*/ 	.word	0x00000080
        /*0060*/ 	.word	0x00000001
        /*0064*/ 	.word	0x00000001


	//----- nvinfo : EIATTR_CRS_STACK_SIZE
	.align		4
.L_8749:
        /*0068*/ 	.byte	0x04, 0x1e
        /*006a*/ 	.short	(.L_8751 - .L_8750)
.L_8750:
        /*006c*/ 	.word	0x00000000


	//----- nvinfo : EIATTR_CBANK_PARAM_SIZE
	.align		4
.L_8751:
        /*0070*/ 	.byte	0x03, 0x19
        /*0072*/ 	.short	0x0028


	//----- nvinfo : EIATTR_PARAM_CBANK
	.align		4
        /*0074*/ 	.byte	0x04, 0x0a
        /*0076*/ 	.short	(.L_8753 - .L_8752)
	.align		4
.L_8752:
        /*0078*/ 	.word	index@(.nv.constant0._ZN2at6native29vectorized_elementwise_kernelILi2EZZZNS0_50_GLOBAL__N__2680c7bb_12_PowKernel_cu_7dd49032_317024pow_tensor_tensor_kernelERNS_18TensorIteratorBaseEENKUlvE_clEvENKUlvE9_clEvEUlN3c108BFloat16ES8_E_St5arrayIPcLm3EEEEviT0_T1_)
        /*007c*/ 	.short	0x0380
        /*007e*/ 	.short	0x0028


	//----- nvinfo : EIATTR_SW_WAR
	.align		4
.L_8753:
        /*0080*/ 	.byte	0x04, 0x36
        /*0082*/ 	.short	(.L_8755 - .L_8754)
.L_8754:
        /*0084*/ 	.word	0x00000008
.L_8755:


//--------------------- .nv.info._ZN2at6native29vectorized_elementwise_kernelILi4EZZZNS0_50_GLOBAL__N__2680c7bb_12_PowKernel_cu_7dd49032_317024pow_tensor_tensor_kernelERNS_18TensorIteratorBaseEENKUlvE_clEvENKUlvE9_clEvEUlN3c108BFloat16ES8_E_St5arrayIPcLm3EEEEviT0_T1_ --------------------------
	.section	.nv.info._ZN2at6native29vectorized_elementwise_kernelILi4EZZZNS0_50_GLOBAL__N__2680c7bb_12_PowKernel_cu_7dd49032_317024pow_tensor_tensor_kernelERNS_18TensorIteratorBaseEENKUlvE_clEvENKUlvE9_clEvEUlN3c108BFloat16ES8_E_St5arrayIPcLm3EEEEviT0_T1_,"",@"SHT_CUDA_INFO"
	.sectionflags	@""
	.align	4


	//----- nvinfo : EIATTR_CUDA_API_VERSION
	.align		4
        /*0000*/ 	.byte	0x04, 0x37
        /*0002*/ 	.short	(.L_8757 - .L_8756)
.L_8756:
        /*0004*/ 	.word	0x00000082


	//----- nvinfo : EIATTR_KPARAM_INFO
	.align		4
.L_8757:
        /*0008*/ 	.byte	0x04, 0x17
        /*000a*/ 	.short	(.L_8759 - .L_8758)
.L_8758:
        /*000c*/ 	.word	0x00000000
        /*0010*/ 	.short	0x0002
        /*0012*/ 	.short	0x0010
        /*0014*/ 	.byte	0x00, 0xf0, 0x61, 0x00


	//----- nvinfo : EIATTR_KPARAM_INFO
	.align		4
.L_8759:
        /*0018*/ 	.byte	0x04, 0x17
        /*001a*/ 	.short	(.L_8761 - .L_8760)
.L_8760:
        /*001c*/ 	.word	0x00000000
        /*0020*/ 	.short	0x0001
        /*0022*/ 	.short	0x0008
        /*0024*/ 	.byte	0x00, 0xf0, 0x21, 0x00


	//----- nvinfo : EIATTR_KPARAM_INFO
	.align		4
.L_8761:
        /*0028*/ 	.byte	0x04, 0x17
        /*002a*/ 	.short	(.L_8763 - .L_8762)
.L_8762:
        /*002c*/ 	.word	0x00000000
        /*0030*/ 	.short	0x0000
        /*0032*/ 	.short	0x0000
        /*0034*/ 	.byte	0x00, 0xf0, 0x11, 0x00


	//----- nvinfo : EIATTR_SPARSE_MMA_MASK
	.align		4
.L_8763:
        /*0038*/ 	.byte	0x03, 0x50
        /*003a*/ 	.short	0x0000


	//----- nvinfo : EIATTR_MAXREG_COUNT
	.align		4
        /*003c*/ 	.byte	0x03, 0x1b
        /*003e*/ 	.short	0x00ff


	//----- nvinfo : EIATTR_MERCURY_ISA_VERSION
	.align		4
        /*0040*/ 	.byte	0x03, 0x5f
        /*0042*/ 	.short	0x0101


	//----- nvinfo : EIATTR_VRC_CTA_INIT_COUNT
	.align		4
        /*0044*/ 	.byte	0x02, 0x4a
	.zero		1
	.zero		1


	//----- nvinfo : EIATTR_EXIT_INSTR_OFFSETS
	.align		4
        /*0048*/ 	.byte	0x04, 0x1c
        /*004a*/ 	.short	(.L_8765 - .L_8764)


	//   ....[0]....
.L_8764:
        /*004c*/ 	.word	0x00000d50


	//   ....[1]....
        /*0050*/ 	.word	0x00000da0


	//   ....[2]....
        /*0054*/ 	.word	0x000011f0


	//----- nvinfo : EIATTR_MAX_THREADS
	.align		4
.L_8765:
        /*0058*/ 	.byte	0x04, 0x05
        /*005a*/ 	.short	(.L_8767 - .L_8766)
.L_8766:
        /*005c*/ 	.word	0x00000080
        /*0060*/ 	.word	0x00000001
        /*0064*/ 	.word	0x00000001


	//----- nvinfo : EIATTR_CRS_STACK_SIZE
	.align		4
.L_8767:
        /*0068*/ 	.byte	0x04, 0x1e
        /*006a*/ 	.short	(.L_8769 - .L_8768)
.L_8768:
        /*006c*/ 	.word	0x00000000


	//----- nvinfo : EIATTR_CBANK_PARAM_SIZE
	.align		4
.L_8769:
        /*0070*/ 	.byte	0x03, 0x19
        /*0072*/ 	.short	0x0028


	//----- nvinfo : EIATTR_PARAM_CBANK
	.align		4
        /*0074*/ 	.byte	0x04, 0x0a
        /*0076*/ 	.short	(.L_8771 - .L_8770)
	.align		4
.L_8770:
        /*0078*/ 	.word	index@(.nv.constant0._ZN2at6native29vectorized_elementwise_kernelILi4EZZZNS0_50_GLOBAL__N__2680c7bb_12_PowKernel_cu_7dd49032_317024pow_tensor_tensor_kernelERNS_18TensorIteratorBaseEENKUlvE_clEvENKUlvE9_clEvEUlN3c108BFloat16ES8_E_St5arrayIPcLm3EEEEviT0_T1_)
        /*007c*/ 	.short	0x0380
        /*007e*/ 	.short	0x0028


	//----- nvinfo : EIATTR_SW_WAR
	.align		4
.L_8771:
        /*0080*/ 	.byte	0x04, 0x36
        /*0082*/ 	.short	(.L_8773 - .L_8772)
.L_8772:
        /*0084*/ 	.word	0x00000008
.L_8773:


//--------------------- .nv.info._ZN2at6native29vectorized_elementwise_kernelILi8EZZZNS0_50_GLOBAL__N__2680c7bb_12_PowKernel_cu_7dd49032_317024pow_tensor_tensor_kernelERNS_18TensorIteratorBaseEENKUlvE_clEvENKUlvE9_clEvEUlN3c108BFloat16ES8_E_St5arrayIPcLm3EEEEviT0_T1_ --------------------------
	.section	.nv.info._ZN2at6native29vectorized_elementwise_kernelILi8EZZZNS0_50_GLOBAL__N__2680c7bb_12_PowKernel_cu_7dd49032_317024pow_tensor_tensor_kernelERNS_18TensorIteratorBaseEENKUlvE_clEvENKUlvE9_clEvEUlN3c108BFloat16ES8_E_St5arrayIPcLm3EEEEviT0_T1_,"",@"SHT_CUDA_INFO"
	.sectionflags	@""
	.align	4


	//----- nvinfo : EIATTR_CUDA_API_VERSION
	.align		4
        /*0000*/ 	.byte	0x04, 0x37
        /*0002*/ 	.short	(.L_8775 - .L_8774)
.L_8774:
        /*0004*/ 	.word	0x00000082


	//----- nvinfo : EIATTR_KPARAM_INFO
	.align		4
.L_8775:
        /*0008*/ 	.byte	0x04, 0x17
        /*000a*/ 	.short	(.L_8777 - .L_8776)
.L_8776:
        /*000c*/ 	.word	0x00000000
        /*0010*/ 	.short	0x0002
        /*0012*/ 	.short	0x0010
        /*0014*/ 	.byte	0x00, 0xf0, 0x61, 0x00


	//----- nvinfo : EIATTR_KPARAM_INFO
	.align		4
.L_8777:
        /*0018*/ 	.byte	0x04, 0x17
        /*001a*/ 	.short	(.L_8779 - .L_8778)
.L_8778:
        /*001c*/ 	.word	0x00000000
        /*0020*/ 	.short	0x0001
        /*0022*/ 	.short	0x0008
        /*0024*/ 	.byte	0x00, 0xf0, 0x21, 0x00


	//----- nvinfo : EIATTR_KPARAM_INFO
	.align		4
.L_8779:
        /*0028*/ 	.byte	0x04, 0x17
        /*002a*/ 	.short	(.L_8781 - .L_8780)
.L_8780:
        /*002c*/ 	.word	0x00000000
        /*0030*/ 	.short	0x0000
        /*0032*/ 	.short	0x0000
        /*0034*/ 	.byte	0x00, 0xf0, 0x11, 0x00


	//----- nvinfo : EIATTR_SPARSE_MMA_MASK
	.align		4
.L_8781:
        /*0038*/ 	.byte	0x03, 0x50
        /*003a*/ 	.short	0x0000


	//----- nvinfo : EIATTR_MAXREG_COUNT
	.align		4
        /*003c*/ 	.byte	0x03, 0x1b
        /*003e*/ 	.short	0x00ff


	//----- nvinfo : EIATTR_MERCURY_ISA_VERSION
	.align		4
        /*0040*/ 	.byte	0x03, 0x5f
        /*0042*/ 	.short	0x0101


	//----- nvinfo : EIATTR_VRC_CTA_INIT_COUNT
	.align		4
        /*0044*/ 	.byte	0x02, 0x4a
	.zero		1
	.zero		1


	//----- nvinfo : EIATTR_EXIT_INSTR_OFFSETS
	.align		4
        /*0048*/ 	.byte	0x04, 0x1c
        /*004a*/ 	.short	(.L_8783 - .L_8782)


	//   ....[0]....
.L_8782:
        /*004c*/ 	.word	0x00000010


	//----- nvinfo : EIATTR_MAX_THREADS
	.align		4
.L_8783:
        /*0050*/ 	.byte	0x04, 0x05
        /*0052*/ 	.short	(.L_8785 - .L_8784)
.L_8784:
        /*0054*/ 	.word	0x00000080
        /*0058*/ 	.word	0x00000001
        /*005c*/ 	.word	0x00000001


	//----- nvinfo : EIATTR_CBANK_PARAM_SIZE
	.align		4
.L_8785:
        /*0060*/ 	.byte	0x03, 0x19
        /*0062*/ 	.short	0x0028


	//----- nvinfo : EIATTR_PARAM_CBANK
	.align		4
        /*0064*/ 	.byte	0x04, 0x0a
        /*0066*/ 	.short	(.L_8787 - .L_8786)
	.align		4
.L_8786:
        /*0068*/ 	.word	index@(.nv.constant0._ZN2at6native29vectorized_elementwise_kernelILi8EZZZNS0_50_GLOBAL__N__2680c7bb_12_PowKernel_cu_7dd49032_317024pow_tensor_tensor_kernelERNS_18TensorIteratorBaseEENKUlvE_clEvENKUlvE9_clEvEUlN3c108BFloat16ES8_E_St5arrayIPcLm3EEEEviT0_T1_)
        /*006c*/ 	.short	0x0380
        /*006e*/ 	.short	0x0028


	//----- nvinfo : EIATTR_SW_WAR
	.align		4
.L_8787:
        /*0070*/ 	.byte	0x04, 0x36
        /*0072*/ 	.short	(.L_8789 - .L_8788)
.L_8788:
        /*0074*/ 	.word	0x00000008
.L_8789:


//--------------------- .nv.info._ZN2at6native18elementwise_kernelILi128ELi4EZNS0_15gpu_kernel_implIZNS0_50_GLOBAL__N__2680c7bb_12_PowKernel_cu_7dd49032_317022pow_scalar_tensor_implIN3c108BFloat16EEEvRNS_18TensorIteratorBaseET_EUlS6_E_EEvS8_RKS9_EUliE_EEviT1_ --------------------------
	.section	.nv.info._ZN2at6native18elementwise_kernelILi128ELi4EZNS0_15gpu_kernel_implIZNS0_50_GLOBAL__N__2680c7bb_12_PowKernel_cu_7dd49032_317022pow_scalar_tensor_implIN3c108BFloat16EEEvRNS_18TensorIteratorBaseET_EUlS6_E_EEvS8_RKS9_EUliE_EEviT1_,"",@"SHT_CUDA_INFO"
	.sectionflags	@""
	.align	4


	//----- nvinfo : EIATTR_CUDA_API_VERSION
	.align		4
        /*0000*/ 	.byte	0x04, 0x37
        /*0002*/ 	.short	(.L_8791 - .L_8790)
.L_8790:
        /*0004*/ 	.word	0x00000082


	//----- nvinfo : EIATTR_KPARAM_INFO
	.align		4
.L_8791:
        /*0008*/ 	.byte	0x04, 0x17
        /*000a*/ 	.short	(.L_8793 - .L_8792)
.L_8792:
        /*000c*/ 	.word	0x00000000
        /*0010*/ 	.short	0x0001
        /*0012*/ 	.short	0x0008
        /*0014*/ 	.byte	0x00, 0xf0, 0xa1, 0x08


	//----- nvinfo : EIATTR_KPARAM_INFO
	.align		4
.L_8793:
        /*0018*/ 	.byte	0x04, 0x17
        /*001a*/ 	.short	(.L_8795 - .L_8794)
.L_8794:
        /*001c*/ 	.word	0x00000000
        /*0020*/ 	.short	0x0000
        /*0022*/ 	.short	0x0000
        /*0024*/ 	.byte	0x00, 0xf0, 0x11, 0x00


	//----- nvinfo : EIATTR_SPARSE_MMA_MASK
	.align		4
.L_8795:
        /*0028*/ 	.byte	0x03, 0x50
        /*002a*/ 	.short	0x0000


	//----- nvinfo : EIATTR_MAXREG_COUNT
	.align		4
        /*002c*/ 	.byte	0x03, 0x1b
        /*002e*/ 	.short	0x0080


	//----- nvinfo : EIATTR_EXTERNS
	.align		4
        /*0030*/ 	.byte	0x04, 0x0f
        /*0032*/ 	.short	(.L_8797 - .L_8796)


	//   ....[0]....
	.align		4
.L_8796:
        /*0034*/ 	.word	index@(__assertfail)


	//----- nvinfo : EIATTR_MERCURY_ISA_VERSION
	.align		4
.L_8797:
        /*0038*/ 	.byte	0x03, 0x5f
        /*003a*/ 	.short	0x0101


	//----- nvinfo : EIATTR_VRC_CTA_INIT_COUNT
	.align		4
        /*003c*/ 	.byte	0x02, 0x4a
	.zero		1
	.zero		1


	//----- nvinfo : EIATTR_SYSCALL_OFFSETS
	.align		4
        /*0040*/ 	.byte	0x04, 0x46
        /*0042*/ 	.short	(.L_8799 - .L_8798)


	//   ....[0]....
.L_8798:
        /*0044*/ 	.word	0x000022a0


	//   ....[1]....
        /*0048*/ 	.word	0x000031e0


	//   ....[2]....
        /*004c*/ 	.word	0x00005610


	//   ....[3]....
        /*0050*/ 	.word	0x000063a0


	//   ....[4]....
        /*0054*/ 	.word	0x000088c0


	//   ....[5]....
        /*0058*/ 	.word	0x00009650


	//   ....[6]....
        /*005c*/ 	.word	0x0000bb80


	//   ....[7]....
        /*0060*/ 	.word	0x0000c8e0


	//----- nvinfo : EIATTR_EXIT_INSTR_OFFSETS
	.align		4
.L_8799:
        /*0064*/ 	.byte	0x04, 0x1c
        /*0066*/ 	.short	(.L_8801 - .L_8800)


	//   ....[0]....
.L_8800:
        /*0068*/ 	.word	0x00009910


	//   ....[1]....
        /*006c*/ 	.word	0x0000bd60


	//   ....[2]....
        /*0070*/ 	.word	0x0000bda0


	//   ....[3]....
        /*0074*/ 	.word	0x0000be40


	//   ....[4]....
        /*0078*/ 	.word	0x0000be80


	//   ....[5]....
        /*007c*/ 	.word	0x0000bec0


	//   ....[6]....
        /*0080*/ 	.word	0x0000bf50


	//   ....[7]....
        /*0084*/ 	.word	0x0000bf90


	//   ....[8]....
        /*0088*/ 	.word	0x0000c030


	//   ....[9]....
        /*008c*/ 	.word	0x0000c080


	//   ....[10]....
        /*0090*/ 	.word	0x0000c0d0


	//   ....[11]....
        /*0094*/ 	.word	0x0000c1b0


	//   ....[12]....
        /*0098*/ 	.word	0x0000c320


	//   ....[13]....
        /*009c*/ 	.word	0x0000c490


	//   ....[14]....
        /*00a0*/ 	.word	0x0000c5f0


	//   ....[15]....
        /*00a4*/ 	.word	0x0000c630


	//   ....[16]....
        /*00a8*/ 	.word	0x0000c670


	//   ....[17]....
        /*00ac*/ 	.word	0x0000c720


	//   ....[18]....
        /*00b0*/ 	.word	0x0000c780


	//   ....[19]....
        /*00b4*/ 	.word	0x0000c8f0


	//   ....[20]....
        /*00b8*/ 	.word	0x0000ca00


	//   ....[21]....
        /*00bc*/ 	.word	0x0000cb40


	//   ....[22]....
        /*00c0*/ 	.word	0x0000cb60


	//----- nvinfo : EIATTR_MAX_THREADS
	.align		4
.L_8801:
        /*00c4*/ 	.byte	0x04, 0x05
        /*00c6*/ 	.short	(.L_8803 - .L_8802)
.L_8802:
        /*00c8*/ 	.word	0x00000080
        /*00cc*/ 	.word	0x00000001
        /*00d0*/ 	.word	0x00000001


	//----- nvinfo : EIATTR_CRS_STACK_SIZE
	.align		4
.L_8803:
        /*00d4*/ 	.byte	0x04, 0x1e
        /*00d6*/ 	.short	(.L_8805 - .L_8804)
.L_8804:
        /*00d8*/ 	.word	0x00000000


	//----- nvinfo : EIATTR_CBANK_PARAM_SIZE
	.align		4
.L_8805:
        /*00dc*/ 	.byte	0x03, 0x19
        /*00de*/ 	.short	0x0230


	//----- nvinfo : EIATTR_PARAM_CBANK
	.align		4
        /*00e0*/ 	.byte	0x04, 0x0a
        /*00e2*/ 	.short	(.L_8807 - .L_8806)
	.align		4
.L_8806:
        /*00e4*/ 	.word	index@(.nv.constant0._ZN2at6native18elementwise_kernelILi128ELi4EZNS0_15gpu_kernel_implIZNS0_50_GLOBAL__N__2680c7bb_12_PowKernel_cu_7dd49032_317022pow_scalar_tensor_implIN3c108BFloat16EEEvRNS_18TensorIteratorBaseET_EUlS6_E_EEvS8_RKS9_EUliE_EEviT1_)
        /*00e8*/ 	.short	0x0380
        /*00ea*/ 	.short	0x0230


	//----- nvinfo : EIATTR_SW_WAR
	.align		4
.L_8807:
        /*00ec*/ 	.byte	0x04, 0x36
        /*00ee*/ 	.short	(.L_8809 - .L_8808)
.L_8808:
        /*00f0*/ 	.word	0x00000008
.L_8809:


//--------------------- .nv.info._ZN2at6native27unrolled_elementwise_kernelIZNS0_50_GLOBAL__N__2680c7bb_12_PowKernel_cu_7dd49032_317022pow_scalar_tensor_implIN3c108BFloat16EEEvRNS_18TensorIteratorBaseET_EUlS5_E_St5arrayIPcLm2EELi4E23TrivialOffsetCalculatorILi1EjESE_NS0_6memory12LoadWithCastILi1EEENSF_13StoreWithCastILi1EEEEEviS8_T0_T2_T3_T4_T5_ --------------------------
	.section	.nv.info._ZN2at6native27unrolled_elementwise_kernelIZNS0_50_GLOBAL__N__2680c7bb_12_PowKernel_cu_7dd49032_317022pow_scalar_tensor_implIN3c108BFloat16EEEvRNS_18TensorIteratorBaseET_EUlS5_E_St5arrayIPcLm2EELi4E23TrivialOffsetCalculatorILi1EjESE_NS0_6memory12LoadWithCastILi1EEENSF_13StoreWithCastILi1EEEEEviS8_T0_T2_T3_T4_T5_,"",@"SHT_CUDA_INFO"
	.sectionflags	@""
	.align	4


	//----- nvinfo : EIATTR_CUDA_API_VERSION
	.align		4
        /*0000*/ 	.byte	0x04, 0x37
        /*0002*/ 	.short	(.L_8811 - .L_8810)
.L_8810:
        /*0004*/ 	.word	0x00000082


	//----- nvinfo : EIATTR_KPARAM_INFO
	.align		4
.L_8811:
        /*0008*/ 	.byte	0x04, 0x17
        /*000a*/ 	.short	(.L_8813 - .L_8812)
.L_8812:
        /*000c*/ 	.word	0x00000000
        /*0010*/ 	.short	0x0006
        /*0012*/ 	.short	0x0034
        /*0014*/ 	.byte	0x00, 0xf0, 0x21, 0x00


	//----- nvinfo : EIATTR_KPARAM_INFO
	.align		4
.L_8813:
        /*0018*/ 	.byte	0x04, 0x17
        /*001a*/ 	.short	(.L_8815 - .L_8814)
.L_8814:
        /*001c*/ 	.word	0x00000000
        /*0020*/ 	.short	0x0005
        /*0022*/ 	.short	0x002c
        /*0024*/ 	.byte	0x00, 0xf0, 0x21, 0x00


	//----- nvinfo : EIATTR_KPARAM_INFO
	.align		4
.L_8815:
        /*0028*/ 	.byte	0x04, 0x17
        /*002a*/ 	.short	(.L_8817 - .L_8816)
.L_8816:
        /*002c*/ 	.word	0x00000000
        /*0030*/ 	.short	0x0004
        /*0032*/ 	.short	0x0029
        /*0034*/ 	.byte	0x00, 0xf0, 0x05, 0x00


	//----- nvinfo : EIATTR_KPARAM_INFO
	.align		4
.L_8817:
        /*0038*/ 	.byte	0x04, 0x17
        /*003a*/ 	.short	(.L_8819 - .L_8818)
.L_8818:
        /*003c*/ 	.word	0x00000000
        /*0040*/ 	.short	0x0003
        /*0042*/ 	.short	0x0028
        /*0044*/ 	.byte	0x00, 0xf0, 0x05, 0x00


	//----- nvinfo : EIATTR_KPARAM_INFO
	.align		4
.L_8819:
        /*0048*/ 	.byte	0x04, 0x17
        /*004a*/ 	.short	(.L_8821 - .L_8820)
.L_8820:
        /*004c*/ 	.word	0x00000000
        /*0050*/ 	.short	0x0002
        /*0052*/ 	.short	0x0018
        /*0054*/ 	.byte	0x00, 0xf0, 0x41, 0x00


	//----- nvinfo : EIATTR_KPARAM_INFO
	.align		4
.L_8821:
        /*0058*/ 	.byte	0x04, 0x17
        /*005a*/ 	.short	(.L_8823 - .L_8822)
.L_8822:
        /*005c*/ 	.word	0x00000000
        /*0060*/ 	.short	0x0001
        /*0062*/ 	.short	0x0008
        /*0064*/ 	.byte	0x00, 0xf0, 0x41, 0x00


	//----- nvinfo : EIATTR_KPARAM_INFO
	.align		4
.L_8823:
        /*0068*/ 	.byte	0x04, 0x17
        /*006a*/ 	.short	(.L_8825 - .L_8824)
.L_8824:
        /*006c*/ 	.word	0x00000000
        /*0070*/ 	.short	0x0000
        /*0072*/ 	.short	0x0000
        /*0074*/ 	.byte	0x00, 0xf0, 0x11, 0x00


	//----- nvinfo : EIATTR_SPARSE_MMA_MASK
	.align		4
.L_8825:
        /*0078*/ 	.byte	0x03, 0x50
        /*007a*/ 	.short	0x0000


	//----- nvinfo : EIATTR_MAXREG_COUNT
	.align		4
        /*007c*/ 	.byte	0x03, 0x1b
        /*007e*/ 	.short	0x00ff


	//----- nvinfo : EIATTR_EXTERNS
	.align		4
        /*0080*/ 	.byte	0x04, 0x0f
        /*0082*/ 	.short	(.L_8827 - .L_8826)


	//   ....[0]....
	.align		4
.L_8826:
        /*0084*/ 	.word	index@(__assertfail)


	//----- nvinfo : EIATTR_MERCURY_ISA_VERSION
	.align		4
.L_8827:
        /*0088*/ 	.byte	0x03, 0x5f
        /*008a*/ 	.short	0x0101


	//----- nvinfo : EIATTR_VRC_CTA_INIT_COUNT
	.align		4
        /*008c*/ 	.byte	0x02, 0x4a
	.zero		1
	.zero		1


	//----- nvinfo : EIATTR_SYSCALL_OFFSETS
	.align		4
        /*0090*/ 	.byte	0x04, 0x46
        /*0092*/ 	.short	(.L_8829 - .L_8828)


	//   ....[0]....
.L_8828:
        /*0094*/ 	.word	0x00001080


	//   ....[1]....
        /*0098*/ 	.word	0x000022e0


	//   ....[2]....
        /*009c*/ 	.word	0x00003480


	//   ....[3]....
        /*00a0*/ 	.word	0x00004530


	//   ....[4]....
        /*00a4*/ 	.word	0x00005700


	//   ....[5]....
        /*00a8*/ 	.word	0x000065e0


	//   ....[6]....
        /*00ac*/ 	.word	0x00007560


	//   ....[7]....
        /*00b0*/ 	.word	0x000084e0


	//----- nvinfo : EIATTR_EXIT_INSTR_OFFSETS
	.align		4
.L_8829:
        /*00b4*/ 	.byte	0x04, 0x1c
        /*00b6*/ 	.short	(.L_8831 - .L_8830)


	//   ....[0]....
.L_8830:
        /*00b8*/ 	.word	0x00007810


	//   ....[1]....
        /*00bc*/ 	.word	0x00007960


	//   ....[2]....
        /*00c0*/ 	.word	0x000079a0


	//   ....[3]....
        /*00c4*/ 	.word	0x00007a40


	//   ....[4]....
        /*00c8*/ 	.word	0x00007a80


	//   ....[5]....
        /*00cc*/ 	.word	0x00007ac0


	//   ....[6]....
        /*00d0*/ 	.word	0x00007b50


	//   ....[7]....
        /*00d4*/ 	.word	0x00007b90


	//   ....[8]....
        /*00d8*/ 	.word	0x00007c30


	//   ....[9]....
        /*00dc*/ 	.word	0x00007c80


	//   ....[10]....
        /*00e0*/ 	.word	0x00007cd0


	//   ....[11]....
        /*00e4*/ 	.word	0x00007db0


	//   ....[12]....
        /*00e8*/ 	.word	0x00007f20


	//   ....[13]....
        /*00ec*/ 	.word	0x00008090


	//   ....[14]....
        /*00f0*/ 	.word	0x000081f0


	//   ....[15]....
        /*00f4*/ 	.word	0x00008230


	//   ....[16]....
        /*00f8*/ 	.word	0x00008270


	//   ....[17]....
        /*00fc*/ 	.word	0x00008320


	//   ....[18]....
        /*0100*/ 	.word	0x00008380


	//   ....[19]....
        /*0104*/ 	.word	0x000084f0


	//   ....[20]....
        /*0108*/ 	.word	0x00008600


	//   ....[21]....
        /*010c*/ 	.word	0x00008740


	//   ....[22]....
        /*0110*/ 	.word	0x00008760


	//----- nvinfo : EIATTR_MAX_THREADS
	.align		4
.L_8831:
        /*0114*/ 	.byte	0x04, 0x05
        /*0116*/ 	.short	(.L_8833 - .L_8832)
.L_8832:
        /*0118*/ 	.word	0x00000080
        /*011c*/ 	.word	0x00000001
        /*0120*/ 	.word	0x00000001


	//----- nvinfo : EIATTR_CRS_STACK_SIZE
	.align		4
.L_8833:
        /*0124*/ 	.byte	0x04, 0x1e
        /*0126*/ 	.short	(.L_8835 - .L_8834)
.L_8834:
        /*0128*/ 	.word	0x00000000


	//----- nvinfo : EIATTR_CBANK_PARAM_SIZE
	.align		4
.L_8835:
        /*012c*/ 	.byte	0x03, 0x19
        /*012e*/ 	.short	0x003c


	//----- nvinfo : EIATTR_PARAM_CBANK
	.align		4
        /*0130*/ 	.byte	0x04, 0x0a
        /*0132*/ 	.short	(.L_8837 - .L_8836)
	.align		4
.L_8836:
        /*0134*/ 	.word	index@(.nv.constant0._ZN2at6native27unrolled_elementwise_kernelIZNS0_50_GLOBAL__N__2680c7bb_12_PowKernel_cu_7dd49032_317022pow_scalar_tensor_implIN3c108BFloat16EEEvRNS_18TensorIteratorBaseET_EUlS5_E_St5arrayIPcLm2EELi4E23TrivialOffsetCalculatorILi1EjESE_NS0_6memory12LoadWithCastILi1EEENSF_13StoreWithCastILi1EEEEEviS8_T0_T2_T3_T4_T5_)
        /*0138*/ 	.short	0x0380
        /*013a*/ 	.short	0x003c


	//----- nvinfo : EIATTR_SW_WAR
	.align		4
.L_8837:
        /*013c*/ 	.byte	0x04, 0x36
        /*013e*/ 	.short	(.L_8839 - .L_8838)
.L_8838:
        /*0140*/ 	.word	0x00000008
.L_8839:


//--------------------- .nv.info._ZN2at6native18elementwise_kernelILi128ELi4EZNS0_22gpu_kernel_impl_nocastIZNS0_50_GLOBAL__N__2680c7bb_12_PowKernel_cu_7dd49032_317022pow_scalar_tensor_implIN3c108BFloat16EEEvRNS_18TensorIteratorBaseET_EUlS6_E_EEvS8_RKS9_EUliE_EEviT1_ --------------------------
	.section	.nv.info._ZN2at6native18elementwise_kernelILi128ELi4EZNS0_22gpu_kernel_impl_nocastIZNS0_50_GLOBAL__N__2680c7bb_12_PowKernel_cu_7dd49032_317022pow_scalar_tensor_implIN3c108BFloat16EEEvRNS_18TensorIteratorBaseET_EUlS6_E_EEvS8_RKS9_EUliE_EEviT1_,"",@"SHT_CUDA_INFO"
	.sectionflags	@""
	.align	4


	//----- nvinfo : EIATTR_CUDA_API_VERSION
	.align		4
        /*0000*/ 	.byte	0x04, 0x37
        /*0002*/ 	.short	(.L_8841 - .L_8840)
.L_8840:
        /*0004*/ 	.word	0x00000082


	//----- nvinfo : EIATTR_KPARAM_INFO
	.align		4
.L_8841:
        /*0008*/ 	.byte	0x04, 0x17
        /*000a*/ 	.short	(.L_8843 - .L_8842)
.L_8842:
        /*000c*/ 	.word	0x00000000
        /*0010*/ 	.short	0x0001
        /*0012*/ 	.short	0x0008
        /*0014*/ 	.byte	0x00, 0xf0, 0x81, 0x08


	//----- nvinfo : EIATTR_KPARAM_INFO
	.align		4
.L_8843:
        /*0018*/ 	.byte	0x04, 0x17
        /*001a*/ 	.short	(.L_8845 - .L_8844)
.L_8844:
        /*001c*/ 	.word	0x00000000
        /*0020*/ 	.short	0x0000
        /*0022*/ 	.short	0x0000
        /*0024*/ 	.byte	0x00, 0xf0, 0x11, 0x00


	//----- nvinfo : EIATTR_SPARSE_MMA_MASK
	.align		4
.L_8845:
        /*0028*/ 	.byte	0x03, 0x50
        /*002a*/ 	.short	0x0000


	//----- nvinfo : EIATTR_MAXREG_COUNT
	.align		4
        /*002c*/ 	.byte	0x03, 0x1b
        /*002e*/ 	.short	0x0080


	//----- nvinfo : EIATTR_MERCURY_ISA_VERSION
	.align		4
        /*0030*/ 	.byte	0x03, 0x5f
        /*0032*/ 	.short	0x0101


	//----- nvinfo : EIATTR_VRC_CTA_INIT_COUNT
	.align		4
        /*0034*/ 	.byte	0x02, 0x4a
	.zero		1
	.zero		1


	//----- nvinfo : EIATTR_EXIT_INSTR_OFFSETS
	.align		4
        /*0038*/ 	.byte	0x04, 0x1c
        /*003a*/ 	.short	(.L_8847 - .L_8846)


	//   ....[0]....
.L_8846:
        /*003c*/ 	.word	0x000003a0


	//   ....[1]....
        /*0040*/ 	.word	0x00000450


	//   ....[2]....
        /*0044*/ 	.word	0x00004000


	//   ....[3]....
        /*0048*/ 	.word	0x00005380


	//----- nvinfo : EIATTR_MAX_THREADS
	.align		4
.L_8847:
        /*004c*/ 	.byte	0x04, 0x05
        /*004e*/ 	.short	(.L_8849 - .L_8848)
.L_8848:
        /*0050*/ 	.word	0x00000080
        /*0054*/ 	.word	0x00000001
        /*0058*/ 	.word	0x00000001


	//----- nvinfo : EIATTR_CRS_STACK_SIZE
	.align		4
.L_8849:
        /*005c*/ 	.byte	0x04, 0x1e
        /*005e*/ 	.short	(.L_8851 - .L_8850)
.L_8850:
        /*0060*/ 	.word	0x00000000


	//----- nvinfo : EIATTR_CBANK_PARAM_SIZE
	.align		4
.L_8851:
        /*0064*/ 	.byte	0x03, 0x19
        /*0066*/ 	.short	0x0228


	//----- nvinfo : EIATTR_PARAM_CBANK
	.align		4
        /*0068*/ 	.byte	0x04, 0x0a
        /*006a*/ 	.short	(.L_8853 - .L_8852)
	.align		4
.L_8852:
        /*006c*/ 	.word	index@(.nv.constant0._ZN2at6native18elementwise_kernelILi128ELi4EZNS0_22gpu_kernel_impl_nocastIZNS0_50_GLOBAL__N__2680c7bb_12_PowKernel_cu_7dd49032_317022pow_scalar_tensor_implIN3c108BFloat16EEEvRNS_18TensorIteratorBaseET_EUlS6_E_EEvS8_RKS9_EUliE_EEviT1_)
        /*0070*/ 	.short	0x0380
        /*0072*/ 	.short	0x0228


	//----- nvinfo : EIATTR_SW_WAR
	.align		4
.L_8853:
        /*0074*/ 	.byte	0x04, 0x36
        /*0076*/ 	.short	(.L_8855 - .L_8854)
.L_8854:
        /*0078*/ 	.word	0x00000008
.L_8855:


//--------------------- .nv.info._ZN2at6native27unrolled_elementwise_kernelIZNS0_50_GLOBAL__N__2680c7bb_12_PowKernel_cu_7dd49032_317022pow_scalar_tensor_implIN3c108BFloat16EEEvRNS_18TensorIteratorBaseET_EUlS5_E_St5arrayIPcLm2EELi4E23TrivialOffsetCalculatorILi1EjESE_NS0_6memory15LoadWithoutCastENSF_16StoreWithoutCastEEEviS8_T0_T2_T3_T4_T5_ --------------------------
	.section	.nv.info._ZN2at6native27unrolled_elementwise_kernelIZNS0_50_GLOBAL__N__2680c7bb_12_PowKernel_cu_7dd49032_317022pow_scalar_tensor_implIN3c108BFloat16EEEvRNS_18TensorIteratorBaseET_EUlS5_E_St5arrayIPcLm2EELi4E23TrivialOffsetCalculatorILi1EjESE_NS0_6memory15LoadWithoutCastENSF_16StoreWithoutCastEEEviS8_T0_T2_T3_T4_T5_,"",@"SHT_CUDA_INFO"
	.sectionflags	@""
	.align	4


	//----- nvinfo : EIATTR_CUDA_API_VERSION
	.align		4
        /*0000*/ 	.byte	0x04, 0x37
        /*0002*/ 	.short	(.L_8857 - .L_8856)
.L_8856:
        /*0004*/ 	.word	0x00000082


	//----- nvinfo : EIATTR_KPARAM_INFO
	.align		4
.L_8857:
        /*0008*/ 	.byte	0x04, 0x17
        /*000a*/ 	.short	(.L_8859 - .L_8858)
.L_8858:
        /*000c*/ 	.word	0x00000000
        /*0010*/ 	.short	0x0006
        /*0012*/ 	.short	0x002b
        /*0014*/ 	.byte	0x00, 0xf0, 0x05, 0x00


	//----- nvinfo : EIATTR_KPARAM_INFO
	.align		4
.L_8859:
        /*0018*/ 	.byte	0x04, 0x17
        /*001a*/ 	.short	(.L_8861 - .L_8860)
.L_8860:
        /*001c*/ 	.word	0x00000000
        /*0020*/ 	.short	0x0005
        /*0022*/ 	.short	0x002a
        /*0024*/ 	.byte	0x00, 0xf0, 0x05, 0x00


	//----- nvinfo : EIATTR_KPARAM_INFO
	.align		4
.L_8861:
        /*0028*/ 	.byte	0x04, 0x17
        /*002a*/ 	.short	(.L_8863 - .L_8862)
.L_8862:
        /*002c*/ 	.word	0x00000000
        /*0030*/ 	.short	0x0004
        /*0032*/ 	.short	0x0029
        /*0034*/ 	.byte	0x00, 0xf0, 0x05, 0x00


	//----- nvinfo : EIATTR_KPARAM_INFO
	.align		4
.L_8863:
        /*0038*/ 	.byte	0x04, 0x17
        /*003a*/ 	.short	(.L_8865 - .L_8864)
.L_8864:
        /*003c*/ 	.word	0x00000000
        /*0040*/ 	.short	0x0003
        /*0042*/ 	.short	0x0028
        /*0044*/ 	.byte	0x00, 0xf0, 0x05, 0x00


	//----- nvinfo : EIATTR_KPARAM_INFO
	.align		4
.L_8865:
        /*0048*/ 	.byte	0x04, 0x17
        /*004a*/ 	.short	(.L_8867 - .L_8866)
.L_8866:
        /*004c*/ 	.word	0x00000000
        /*0050*/ 	.short	0x0002
        /*0052*/ 	.short	0x0018
        /*0054*/ 	.byte	0x00, 0xf0, 0x41, 0x00


	//----- nvinfo : EIATTR_KPARAM_INFO
	.align		4
.L_8867:
        /*0058*/ 	.byte	0x04, 0x17
        /*005a*/ 	.short	(.L_8869 - .L_8868)
.L_8868:
        /*005c*/ 	.word	0x00000000
        /*0060*/ 	.short	0x0001
        /*0062*/ 	.short	0x0008
        /*0064*/ 	.byte	0x00, 0xf0, 0x41, 0x00


	//----- nvinfo : EIATTR_KPARAM_INFO
	.align		4
.L_8869:
        /*0068*/ 	.byte	0x04, 0x17
        /*006a*/ 	.short	(.L_8871 - .L_8870)
.L_8870:
        /*006c*/ 	.word	0x00000000
        /*0070*/ 	.short	0x0000
        /*0072*/ 	.short	0x0000
        /*0074*/ 	.byte	0x00, 0xf0, 0x11, 0x00


	//----- nvinfo : EIATTR_SPARSE_MMA_MASK
	.align		4
.L_8871:
        /*0078*/ 	.byte	0x03, 0x50
        /*007a*/ 	.short	0x0000


	//----- nvinfo : EIATTR_MAXREG_COUNT
	.align		4
        /*007c*/ 	.byte	0x03, 0x1b
        /*007e*/ 	.short	0x00ff


	//----- nvinfo : EIATTR_MERCURY_ISA_VERSION
	.align		4
        /*0080*/ 	.byte	0x03, 0x5f
        /*0082*/ 	.short	0x0101


	//----- nvinfo : EIATTR_VRC_CTA_INIT_COUNT
	.align		4
        /*0084*/ 	.byte	0x02, 0x4a
	.zero		1
	.zero		1


	//----- nvinfo : EIATTR_EXIT_INSTR_OFFSETS
	.align		4
        /*0088*/ 	.byte	0x04, 0x1c
        /*008a*/ 	.short	(.L_8873 - .L_8872)


	//   ....[0]....
.L_8872:
        /*008c*/ 	.word	0x00000550


	//   ....[1]....
        /*0090*/ 	.word	0x000005d0


	//----- nvinfo : EIATTR_MAX_THREADS
	.align		4
.L_8873:
        /*0094*/ 	.byte	0x04, 0x05
        /*0096*/ 	.short	(.L_8875 - .L_8874)
.L_8874:
        /*0098*/ 	.word	0x00000080
        /*009c*/ 	.word	0x00000001
        /*00a0*/ 	.word	0x00000001


	//----- nvinfo : EIATTR_CRS_STACK_SIZE
	.align		4
.L_8875:
        /*00a4*/ 	.byte	0x04, 0x1e
        /*00a6*/ 	.short	(.L_8877 - .L_8876)
.L_8876:
        /*00a8*/ 	.word	0x00000000


	//----- nvinfo : EIATTR_CBANK_PARAM_SIZE
	.align		4
.L_8877:
        /*00ac*/ 	.byte	0x03, 0x19
        /*00ae*/ 	.short	0x002c


	//----- nvinfo : EIATTR_PARAM_CBANK
	.align		4
        /*00b0*/ 	.byte	0x04, 0x0a
        /*00b2*/ 	.short	(.L_8879 - .L_8878)
	.align		4
.L_8878:
        /*00b4*/ 	.word	index@(.nv.constant0._ZN2at6native27unrolled_elementwise_kernelIZNS0_50_GLOBAL__N__2680c7bb_12_PowKernel_cu_7dd49032_317022pow_scalar_tensor_implIN3c108BFloat16EEEvRNS_18TensorIteratorBaseET_EUlS5_E_St5arrayIPcLm2EELi4E23TrivialOffsetCalculatorILi1EjESE_NS0_6memory15LoadWithoutCastENSF_16StoreWithoutCastEEEviS8_T0_T2_T3_T4_T5_)
        /*00b8*/ 	.short	0x0380
        /*00ba*/ 	.short	0x002c


	//----- nvinfo : EIATTR_SW_WAR
	.align		4
.L_8879:
        /*00bc*/ 	.byte	0x04, 0x36
        /*00be*/ 	.short	(.L_8881 - .L_8880)
.L_8880:
        /*00c0*/ 	.word	0x00000008
.L_8881:


//--------------------- .nv.info._ZN2at6native29vectorized_elementwise_kernelILi2EZNS0_50_GLOBAL__N__2680c7bb_12_PowKernel_cu_7dd49032_317022pow_scalar_tensor_implIN3c108BFloat16EEEvRNS_18TensorIteratorBaseET_EUlS5_E_St5arrayIPcLm2EEEEviT0_T1_ --------------------------
	.section	.nv.info._ZN2at6native29vectorized_elementwise_kernelILi2EZNS0_50_GLOBAL__N__2680c7bb_12_PowKernel_cu_7dd49032_317022pow_scalar_tensor_implIN3c108BFloat16EEEvRNS_18TensorIteratorBaseET_EUlS5_E_St5arrayIPcLm2EEEEviT0_T1_,"",@"SHT_CUDA_INFO"
	.sectionflags	@""
	.align	4


	//----- nvinfo : EIATTR_CUDA_API_VERSION
	.align		4
        /*0000*/ 	.byte	0x04, 0x37
        /*0002*/ 	.short	(.L_8883 - .L_8882)
.L_8882:
        /*0004*/ 	.word	0x00000082


	//----- nvinfo : EIATTR_KPARAM_INFO
	.align		4
.L_8883:
        /*0008*/ 	.byte	0x04, 0x17
        /*000a*/ 	.short	(.L_8885 - .L_8884)
.L_8884:
        /*000c*/ 	.word	0x00000000
        /*0010*/ 	.short	0x0002
        /*0012*/ 	.short	0x0018
        /*0014*/ 	.byte	0x00, 0xf0, 0x41, 0x00


	//----- nvinfo : EIATTR_KPARAM_INFO
	.align		4
.L_8885:
        /*0018*/ 	.byte	0x04, 0x17
        /*001a*/ 	.short	(.L_8887 - .L_8886)
.L_8886:
        /*001c*/ 	.word	0x00000000
        /*0020*/ 	.short	0x0001
        /*0022*/ 	.short	0x0008
        /*0024*/ 	.byte	0x00, 0xf0, 0x41, 0x00


	//----- nvinfo : EIATTR_KPARAM_INFO
	.align		4
.L_8887:
        /*0028*/ 	.byte	0x04, 0x17
        /*002a*/ 	.short	(.L_8889 - .L_8888)
.L_8888:
        /*002c*/ 	.word	0x00000000
        /*0030*/ 	.short	0x0000
        /*0032*/ 	.short	0x0000
        /*0034*/ 	.byte	0x00, 0xf0, 0x11, 0x00


	//----- nvinfo : EIATTR_SPARSE_MMA_MASK
	.align		4
.L_8889:
        /*0038*/ 	.byte	0x03, 0x50
        /*003a*/ 	.short	0x0000


	//----- nvinfo : EIATTR_MAXREG_COUNT
	.align		4
        /*003c*/ 	.byte	0x03, 0x1b
        /*003e*/ 	.short	0x00ff


	//----- nvinfo : EIATTR_MERCURY_ISA_VERSION
	.align		4
        /*0040*/ 	.byte	0x03, 0x5f
        /*0042*/ 	.short	0x0101


	//----- nvinfo : EIATTR_VRC_CTA_INIT_COUNT
	.align		4
        /*0044*/ 	.byte	0x02, 0x4a
	.zero		1
	.zero		1


	//----- nvinfo : EIATTR_EXIT_INSTR_OFFSETS
	.align		4
        /*0048*/ 	.byte	0x04, 0x1c
        /*004a*/ 	.short	(.L_8891 - .L_8890)


	//   ....[0]....
.L_8890:
        /*004c*/ 	.word	0x00000b60


	//   ....[1]....
        /*0050*/ 	.word	0x00000bb0


	//   ....[2]....
        /*0054*/ 	.word	0x00000ed0


	//----- nvinfo : EIATTR_MAX_THREADS
	.align		4
.L_8891:
        /*0058*/ 	.byte	0x04, 0x05
        /*005a*/ 	.short	(.L_8893 - .L_8892)
.L_8892:
        /*005c*/ 	.word	0x00000080
        /*0060*/ 	.word	0x00000001
        /*0064*/ 	.word	0x00000001


	//----- nvinfo : EIATTR_CRS_STACK_SIZE
	.align		4
.L_8893:
        /*0068*/ 	.byte	0x04, 0x1e
        /*006a*/ 	.short	(.L_8895 - .L_8894)
.L_8894:
        /*006c*/ 	.word	0x00000000


	//----- nvinfo : EIATTR_CBANK_PARAM_SIZE
	.align		4
.L_8895:
        /*0070*/ 	.byte	0x03, 0x19
        /*0072*/ 	.short	0x0028


	//----- nvinfo : EIATTR_PARAM_CBANK
	.align		4
        /*0074*/ 	.byte	0x04, 0x0a
        /*0076*/ 	.short	(.L_8897 - .L_8896)
	.align		4
.L_8896:
        /*0078*/ 	.word	index@(.nv.constant0._ZN2at6native29vectorized_elementwise_kernelILi2EZNS0_50_GLOBAL__N__2680c7bb_12_PowKernel_cu_7dd49032_317022pow_scalar_tensor_implIN3c108BFloat16EEEvRNS_18TensorIteratorBaseET_EUlS5_E_St5arrayIPcLm2EEEEviT0_T1_)
        /*007c*/ 	.short	0x0380
        /*007e*/ 	.short	0x0028


	//----- nvinfo : EIATTR_SW_WAR
	.align		4
.L_8897:
        /*0080*/ 	.byte	0x04, 0x36
        /*0082*/ 	.short	(.L_8899 - .L_8898)
.L_8898:
        /*0084*/ 	.word	0x00000008
.L_8899:


//--------------------- .nv.info._ZN2at6native29vectorized_elementwise_kernelILi4EZNS0_50_GLOBAL__N__2680c7bb_12_PowKernel_cu_7dd49032_317022pow_scalar_tensor_implIN3c108BFloat16EEEvRNS_18TensorIteratorBaseET_EUlS5_E_St5arrayIPcLm2EEEEviT0_T1_ --------------------------
	.section	.nv.info._ZN2at6native29vectorized_elementwise_kernelILi4EZNS0_50_GLOBAL__N__2680c7bb_12_PowKernel_cu_7dd49032_317022pow_scalar_tensor_implIN3c108BFloat16EEEvRNS_18TensorIteratorBaseET_EUlS5_E_St5arrayIPcLm2EEEEviT0_T1_,"",@"SHT_CUDA_INFO"
	.sectionflags	@""
	.align	4


	//----- nvinfo : EIATTR_CUDA_API_VERSION
	.align		4
        /*0000*/ 	.byte	0x04, 0x37
        /*0002*/ 	.short	(.L_8901 - .L_8900)
.L_8900:
        /*0004*/ 	.word	0x00000082


	//----- nvinfo : EIATTR_KPARAM_INFO
	.align		4
.L_8901:
        /*0008*/ 	.byte	0x04, 0x17
        /*000a*/ 	.short	(.L_8903 - .L_8902)
.L_8902:
        /*000c*/ 	.word	0x00000000
        /*0010*/ 	.short	0x0002
        /*0012*/ 	.short	0x0018
        /*0014*/ 	.byte	0x00, 0xf0, 0x41, 0x00


	//----- nvinfo : EIATTR_KPARAM_INFO
	.align		4
.L_8903:
        /*0018*/ 	.byte	0x04, 0x17
        /*001a*/ 	.short	(.L_8905 - .L_8904)
.L_8904:
        /*001c*/ 	.word	0x00000000
        /*0020*/ 	.short	0x0001
        /*0022*/ 	.short	0x0008
        /*0024*/ 	.byte	0x00, 0xf0, 0x41, 0x00


	//----- nvinfo : EIATTR_KPARAM_INFO
	.align		4
.L_8905:
        /*0028*/ 	.byte	0x04, 0x17
        /*002a*/ 	.short	(.L_8907 - .L_8906)
.L_8906:
        /*002c*/ 	.word	0x00000000
        /*0030*/ 	.short	0x0000
        /*0032*/ 	.short	0x0000
        /*0034*/ 	.byte	0x00, 0xf0, 0x11, 0x00


	//----- nvinfo : EIATTR_SPARSE_MMA_MASK
	.align		4
.L_8907:
        /*0038*/ 	.byte	0x03, 0x50
        /*003a*/ 	.short	0x0000


	//----- nvinfo : EIATTR_MAXREG_COUNT
	.align		4
        /*003c*/ 	.byte	0x03, 0x1b
        /*003e*/ 	.short	0x00ff


	//----- nvinfo : EIATTR_MERCURY_ISA_VERSION
	.align		4
        /*0040*/ 	.byte	0x03, 0x5f
        /*0042*/ 	.short	0x0101


	//----- nvinfo : EIATTR_VRC_CTA_INIT_COUNT
	.align		4
        /*0044*/ 	.byte	0x02, 0x4a
	.zero		1
	.zero		1


	//----- nvinfo : EIATTR_EXIT_INSTR_OFFSETS
	.align		4
        /*0048*/ 	.byte	0x04, 0x1c
        /*004a*/ 	.short	(.L_8909 - .L_8908)


	//   ....[0]....
.L_8908:
        /*004c*/ 	.word	0x00000b60


	//   ....[1]....
        /*0050*/ 	.word	0x00000bb0


	//   ....[2]....
        /*0054*/ 	.word	0x00000e90


	//----- nvinfo : EIATTR_MAX_THREADS
	.align		4
.L_8909:
        /*0058*/ 	.byte	0x04, 0x05
        /*005a*/ 	.short	(.L_8911 - .L_8910)
.L_8910:
        /*005c*/ 	.word	0x00000080
        /*0060*/ 	.word	0x00000001
        /*0064*/ 	.word	0x00000001


	//----- nvinfo : EIATTR_CRS_STACK_SIZE
	.align		4
.L_8911:
        /*0068*/ 	.byte	0x04, 0x1e
        /*006a*/ 	.short	(.L_8913 - .L_8912)
.L_8912:
        /*006c*/ 	.word	0x00000000


	//----- nvinfo : EIATTR_CBANK_PARAM_SIZE
	.align		4
.L_8913:
        /*0070*/ 	.byte	0x03, 0x19
        /*0072*/ 	.short	0x0028


	//----- nvinfo : EIATTR_PARAM_CBANK
	.align		4
        /*0074*/ 	.byte	0x04, 0x0a
        /*0076*/ 	.short	(.L_8915 - .L_8914)
	.align		4
.L_8914:
        /*0078*/ 	.word	index@(.nv.constant0._ZN2at6native29vectorized_elementwise_kernelILi4EZNS0_50_GLOBAL__N__2680c7bb_12_PowKernel_cu_7dd49032_317022pow_scalar_tensor_implIN3c108BFloat16EEEvRNS_18TensorIteratorBaseET_EUlS5_E_St5arrayIPcLm2EEEEviT0_T1_)
        /*007c*/ 	.short	0x0380
        /*007e*/ 	.short	0x0028


	//----- nvinfo : EIATTR_SW_WAR
	.align		4
.L_8915:
        /*0080*/ 	.byte	0x04, 0x36
        /*0082*/ 	.short	(.L_8917 - .L_8916)
.L_8916:
        /*0084*/ 	.word	0x00000008
.L_8917:


//--------------------- .nv.info._ZN2at6native29vectorized_elementwise_kernelILi8EZNS0_50_GLOBAL__N__2680c7bb_12_PowKernel_cu_7dd49032_317022pow_scalar_tensor_implIN3c108BFloat16EEEvRNS_18TensorIteratorBaseET_EUlS5_E_St5arrayIPcLm2EEEEviT0_T1_ --------------------------
	.section	.nv.info._ZN2at6native29vectorized_elementwise_kernelILi8EZNS0_50_GLOBAL__N__2680c7bb_12_PowKernel_cu_7dd49032_317022pow_scalar_tensor_implIN3c108BFloat16EEEvRNS_18TensorIteratorBaseET_EUlS5_E_St5arrayIPcLm2EEEEviT0_T1_,"",@"SHT_CUDA_INFO"
	.sectionflags	@""
	.align	4


	//----- nvinfo : EIATTR_CUDA_API_VERSION
	.align		4
        /*0000*/ 	.byte	0x04, 0x37
        /*0002*/ 	.short	(.L_8919 - .L_8918)
.L_8918:
        /*0004*/ 	.word	0x00000082


	//----- nvinfo : EIATTR_KPARAM_INFO
	.align		4
.L_8919:
        /*0008*/ 	.byte	0x04, 0x17
        /*000a*/ 	.short	(.L_8921 - .L_8920)
.L_8920:
        /*000c*/ 	.word	0x00000000
        /*0010*/ 	.short	0x0002
        /*0012*/ 	.short	0x0018
        /*0014*/ 	.byte	0x00, 0xf0, 0x41, 0x00


	//----- nvinfo : EIATTR_KPARAM_INFO
	.align		4
.L_8921:
        /*0018*/ 	.byte	0x04, 0x17
        /*001a*/ 	.short	(.L_8923 - .L_8922)
.L_8922:
        /*001c*/ 	.word	0x00000000
        /*0020*/ 	.short	0x0001
        /*0022*/ 	.short	0x0008
        /*0024*/ 	.byte	0x00, 0xf0, 0x41, 0x00


	//----- nvinfo : EIATTR_KPARAM_INFO
	.align		4
.L_8923:
        /*0028*/ 	.byte	0x04, 0x17
        /*002a*/ 	.short	(.L_8925 - .L_8924)
.L_8924:
        /*002c*/ 	.word	0x00000000
        /*0030*/ 	.short	0x0000
        /*0032*/ 	.short	0x0000
        /*0034*/ 	.byte	0x00, 0xf0, 0x11, 0x00


	//----- nvinfo : EIATTR_SPARSE_MMA_MASK
	.align		4
.L_8925:
        /*0038*/ 	.byte	0x03, 0x50
        /*003a*/ 	.short	0x0000


	//----- nvinfo : EIATTR_MAXREG_COUNT
	.align		4
        /*003c*/ 	.byte	0x03, 0x1b
        /*003e*/ 	.short	0x00ff


	//----- nvinfo : EIATTR_MERCURY_ISA_VERSION
	.align		4
        /*0040*/ 	.byte	0x03, 0x5f
        /*0042*/ 	.short	0x0101


	//----- nvinfo : EIATTR_VRC_CTA_INIT_COUNT
	.align		4
        /*0044*/ 	.byte	0x02, 0x4a
	.zero		1
	.zero		1


	//----- nvinfo : EIATTR_EXIT_INSTR_OFFSETS
	.align		4
        /*0048*/ 	.byte	0x04, 0x1c
        /*004a*/ 	.short	(.L_8927 - .L_8926)


	//   ....[0]....
.L_8926:
        /*004c*/ 	.word	0x00000010


	//----- nvinfo : EIATTR_MAX_THREADS
	.align		4
.L_8927:
        /*0050*/ 	.byte	0x04, 0x05
        /*0052*/ 	.short	(.L_8929 - .L_8928)
.L_8928:
        /*0054*/ 	.word	0x00000080
        /*0058*/ 	.word	0x00000001
        /*005c*/ 	.word	0x00000001


	//----- nvinfo : EIATTR_CBANK_PARAM_SIZE
	.align		4
.L_8929:
        /*0060*/ 	.byte	0x03, 0x19
        /*0062*/ 	.short	0x0028


	//----- nvinfo : EIATTR_PARAM_CBANK
	.align		4
        /*0064*/ 	.byte	0x04, 0x0a
        /*0066*/ 	.short	(.L_8931 - .L_8930)
	.align		4
.L_8930:
        /*0068*/ 	.word	index@(.nv.constant0._ZN2at6native29vectorized_elementwise_kernelILi8EZNS0_50_GLOBAL__N__2680c7bb_12_PowKernel_cu_7dd49032_317022pow_scalar_tensor_implIN3c108BFloat16EEEvRNS_18TensorIteratorBaseET_EUlS5_E_St5arrayIPcLm2EEEEviT0_T1_)
        /*006c*/ 	.short	0x0380
        /*006e*/ 	.short	0x0028


	//----- nvinfo : EIATTR_SW_WAR
	.align		4
.L_8931:
        /*0070*/ 	.byte	0x04, 0x36
        /*0072*/ 	.short	(.L_8933 - .L_8932)
.L_8932:
        /*0074*/ 	.word	0x00000008
.L_8933:


//--------------------- .nv.info._ZN2at6native18elementwise_kernelILi128ELi4EZNS0_15gpu_kernel_implIZZZNS0_50_GLOBAL__N__2680c7bb_12_PowKernel_cu_7dd49032_317024pow_tensor_tensor_kernelERNS_18TensorIteratorBaseEENKUlvE_clEvENKUlvE8_clEvEUlN3c104HalfES9_E_EEvS5_RKT_EUliE_EEviT1_ --------------------------
	.section	.nv.info._ZN2at6native18elementwise_kernelILi128ELi4EZNS0_15gpu_kernel_implIZZZNS0_50_GLOBAL__N__2680c7bb_12_PowKernel_cu_7dd49032_317024pow_tensor_tensor_kernelERNS_18TensorIteratorBaseEENKUlvE_clEvENKUlvE8_clEvEUlN3c104HalfES9_E_EEvS5_RKT_EUliE_EEviT1_,"",@"SHT_CUDA_INFO"
	.sectionflags	@""
	.align	4


	//----- nvinfo : EIATTR_CUDA_API_VERSION
	.align		4
        /*0000*/ 	.byte	0x04, 0x37
        /*0002*/ 	.short	(.L_8935 - .L_8934)
.L_8934:
        /*0004*/ 	.word	0x00000082


	//----- nvinfo : EIATTR_KPARAM_INFO
	.align		4
.L_8935:
        /*0008*/ 	.byte	0x04, 0x17
        /*000a*/ 	.short	(.L_8937 - .L_8936)
.L_8936:
        /*000c*/ 	.word	0x00000000
        /*0010*/ 	.short	0x0001
        /*0012*/ 	.short	0x0008
        /*0014*/ 	.byte	0x00, 0xf0, 0x41, 0x0a


	//----- nvinfo : EIATTR_KPARAM_INFO
	.align		4
.L_8937:
        /*0018*/ 	.byte	0x04, 0x17
        /*001a*/ 	.short	(.L_8939 - .L_8938)
.L_8938:
        /*001c*/ 	.word	0x00000000
        /*0020*/ 	.short	0x0000
        /*0022*/ 	.short	0x0000
        /*0024*/ 	.byte	0x00, 0xf0, 0x11, 0x00


	//----- nvinfo : EIATTR_SPARSE_MMA_MASK
	.align		4
.L_8939:
        /*0028*/ 	.byte	0x03, 0x50
        /*002a*/ 	.short	0x0000


	//----- nvinfo : EIATTR_MAXREG_COUNT
	.align		4
        /*002c*/ 	.byte	0x03, 0x1b
        /*002e*/ 	.short	0x0080


	//----- nvinfo : EIATTR_EXTERNS
	.align		4
        /*0030*/ 	.byte	0x04, 0x0f
        /*0032*/ 	.short	(.L_8941 - .L_8940)


	//   ....[0]....
	.align		4
.L_8940:
        /*0034*/ 	.word	index@(__assertfail)


	//----- nvinfo : EIATTR_MERCURY_ISA_VERSION
	.align		4
.L_8941:
        /*0038*/ 	.byte	0x03, 0x5f
        /*003a*/ 	.short	0x0101


	//----- nvinfo : EIATTR_VRC_CTA_INIT_COUNT
	.align		4
        /*003c*/ 	.byte	0x02, 0x4a
	.zero		1
	.zero		1


	//----- nvinfo : EIATTR_SYSCALL_OFFSETS
	.align		4
        /*0040*/ 	.byte	0x04, 0x46
        /*0042*/ 	.short	(.L_8943 - .L_8942)


	//   ....[0]....
.L_8942:
        /*0044*/ 	.word	0x00002690


	//   ....[1]....
        /*0048*/ 	.word	0x00003690


	//   ....[2]....
        /*004c*/ 	.word	0x000045d0


	//   ....[3]....
        /*0050*/ 	.word	0x00006df0


	//   ....[4]....
        /*0054*/ 	.word	0x00007de0


	//   ....[5]....
        /*0058*/ 	.word	0x00008b50


	//   ....[6]....
        /*005c*/ 	.word	0x0000b480


	//   ....[7]....
        /*0060*/ 	.word	0x0000c470


	//   ....[8]....
        /*0064*/ 	.word	0x0000d1e0


	//   ....[9]....
        /*0068*/ 	.word	0x0000fb30


	//   ....[10]....
        /*006c*/ 	.word	0x00010b20


	//   ....[11]....
        /*0070*/ 	.word	0x00011860


	//----- nvinfo : EIATTR_EXIT_INSTR_OFFSETS
	.align		4
.L_8943:
        /*0074*/ 	.byte	0x04, 0x1c
        /*0076*/ 	.short	(.L_8945 - .L_8944)


	//   ....[0]....
.L_8944:
        /*0078*/ 	.word	0x0000d4c0


	//   ....[1]....
        /*007c*/ 	.word	0x00010d00


	//   ....[2]....
        /*0080*/ 	.word	0x00010d40


	//   ....[3]....
        /*0084*/ 	.word	0x00010de0


	//   ....[4]....
        /*0088*/ 	.word	0x00010e20


	//   ....[5]....
        /*008c*/ 	.word	0x00010e60


	//   ....[6]....
        /*0090*/ 	.word	0x00010ef0


	//   ....[7]....
        /*0094*/ 	.word	0x00010f10


	//   ....[8]....
        /*0098*/ 	.word	0x00010fb0


	//   ....[9]....
        /*009c*/ 	.word	0x00011000


	//   ....[10]....
        /*00a0*/ 	.word	0x00011050


	//   ....[11]....
        /*00a4*/ 	.word	0x00011130


	//   ....[12]....
        /*00a8*/ 	.word	0x000112a0


	//   ....[13]....
        /*00ac*/ 	.word	0x00011410


	//   ....[14]....
        /*00b0*/ 	.word	0x00011570


	//   ....[15]....
        /*00b4*/ 	.word	0x000115b0


	//   ....[16]....
        /*00b8*/ 	.word	0x000115f0


	//   ....[17]....
        /*00bc*/ 	.word	0x000116a0


	//   ....[18]....
        /*00c0*/ 	.word	0x00011700


	//   ....[19]....
        /*00c4*/ 	.word	0x00011870


	//   ....[20]....
        /*00c8*/ 	.word	0x00011980


	//   ....[21]....
        /*00cc*/ 	.word	0x00011ac0


	//   ....[22]....
        /*00d0*/ 	.word	0x00011b00


	//----- nvinfo : EIATTR_MAX_THREADS
	.align		4
.L_8945:
        /*00d4*/ 	.byte	0x04, 0x05
        /*00d6*/ 	.short	(.L_8947 - .L_8946)
.L_8946:
        /*00d8*/ 	.word	0x00000080
        /*00dc*/ 	.word	0x00000001
        /*00e0*/ 	.word	0x00000001


	//----- nvinfo : EIATTR_CRS_STACK_SIZE
	.align		4
.L_8947:
        /*00e4*/ 	.byte	0x04, 0x1e
        /*00e6*/ 	.short	(.L_8949 - .L_8948)
.L_8948:
        /*00e8*/ 	.word	0x00000000


	//----- nvinfo : EIATTR_CBANK_PARAM_SIZE
	.align		4
.L_8949:
        /*00ec*/ 	.byte	0x03, 0x19
        /*00ee*/ 	.short	0x0298


	//----- nvinfo : EIATTR_PARAM_CBANK
	.align		4
        /*00f0*/ 	.byte	0x04, 0x0a
        /*00f2*/ 	.short	(.L_8951 - .L_8950)
	.align		4
.L_8950:
        /*00f4*/ 	.word	index@(.nv.constant0._ZN2at6native18elementwise_kernelILi128ELi4EZNS0_15gpu_kernel_implIZZZNS0_50_GLOBAL__N__2680c7bb_12_PowKernel_cu_7dd49032_317024pow_tensor_tensor_kernelERNS_18TensorIteratorBaseEENKUlvE_clEvENKUlvE8_clEvEUlN3c104HalfES9_E_EEvS5_RKT_EUliE_EEviT1_)
        /*00f8*/ 	.short	0x0380
        /*00fa*/ 	.short	0x0298


	//----- nvinfo : EIATTR_SW_WAR
	.align		4
.L_8951:
        /*00fc*/ 	.byte	0x04, 0x36
        /*00fe*/ 	.short	(.L_8953 - .L_8952)
.L_8952:
        /*0100*/ 	.word	0x00000008
.L_8953:


//--------------------- .nv.info._ZN2at6native27unrolled_elementwise_kernelIZZZNS0_50_GLOBAL__N__2680c7bb_12_PowKernel_cu_7dd49032_317024pow_tensor_tensor_kernelERNS_18TensorIteratorBaseEENKUlvE_clEvENKUlvE8_clEvEUlN3c104HalfES8_E_St5arrayIPcLm3EELi4E23TrivialOffsetCalculatorILi2EjESD_ILi1EjENS0_6memory12LoadWithCastILi2EEENSG_13StoreWithCastILi1EEEEEviT_T0_T2_T3_T4_T5_ --------------------------
	.section	.nv.info._ZN2at6native27unrolled_elementwise_kernelIZZZNS0_50_GLOBAL__N__2680c7bb_12_PowKernel_cu_7dd49032_317024pow_tensor_tensor_kernelERNS_18TensorIteratorBaseEENKUlvE_clEvENKUlvE8_clEvEUlN3c104HalfES8_E_St5arrayIPcLm3EELi4E23TrivialOffsetCalculatorILi2EjESD_ILi1EjENS0_6memory12LoadWithCastILi2EEENSG_13StoreWithCastILi1EEEEEviT_T0_T2_T3_T4_T5_,"",@"SHT_CUDA_INFO"
	.sectionflags	@""
	.align	4


	//----- nvinfo : EIATTR_CUDA_API_VERSION
	.align		4
        /*0000*/ 	.byte	0x04, 0x37
        /*0002*/ 	.short	(.L_8955 - .L_8954)
.L_8954:
        /*0004*/ 	.word	0x00000082


	//----- nvinfo : EIATTR_KPARAM_INFO
	.align		4
.L_8955:
        /*0008*/ 	.byte	0x04, 0x17
        /*000a*/ 	.short	(.L_8957 - .L_8956)
.L_8956:
        /*000c*/ 	.word	0x00000000
        /*0010*/ 	.short	0x0006
        /*0012*/ 	.short	0x0038
        /*0014*/ 	.byte	0x00, 0xf0, 0x21, 0x00


	//----- nvinfo : EIATTR_KPARAM_INFO
	.align		4
.L_8957:
        /*0018*/ 	.byte	0x04, 0x17
        /*001a*/ 	.short	(.L_8959 - .L_8958)
.L_8958:
        /*001c*/ 	.word	0x00000000
        /*0020*/ 	.short	0x0005
        /*0022*/ 	.short	0x002c
        /*0024*/ 	.byte	0x00, 0xf0, 0x31, 0x00


	//----- nvinfo : EIATTR_KPARAM_INFO
	.align		4
.L_8959:
        /*0028*/ 	.byte	0x04, 0x17
        /*002a*/ 	.short	(.L_8961 - .L_8960)
.L_8960:
        /*002c*/ 	.word	0x00000000
        /*0030*/ 	.short	0x0004
        /*0032*/ 	.short	0x0029
        /*0034*/ 	.byte	0x00, 0xf0, 0x05, 0x00


	//----- nvinfo : EIATTR_KPARAM_INFO
	.align		4
.L_8961:
        /*0038*/ 	.byte	0x04, 0x17
        /*003a*/ 	.short	(.L_8963 - .L_8962)
.L_8962:
        /*003c*/ 	.word	0x00000000
        /*0040*/ 	.short	0x0003
        /*0042*/ 	.short	0x0028
        /*0044*/ 	.byte	0x00, 0xf0, 0x05, 0x00


	//----- nvinfo : EIATTR_KPARAM_INFO
	.align		4
.L_8963:
        /*0048*/ 	.byte	0x04, 0x17
        /*004a*/ 	.short	(.L_8965 - .L_8964)
.L_8964:
        /*004c*/ 	.word	0x00000000
        /*0050*/ 	.short	0x0002
        /*0052*/ 	.short	0x0010
        /*0054*/ 	.byte	0x00, 0xf0, 0x61, 0x00


	//----- nvinfo : EIATTR_KPARAM_INFO
	.align		4
.L_8965:
        /*0058*/ 	.byte	0x04, 0x17
        /*005a*/ 	.short	(.L_8967 - .L_8966)
.L_8966:
        /*005c*/ 	.word	0x00000000
        /*0060*/ 	.short	0x0001
        /*0062*/ 	.short	0x0008
        /*0064*/ 	.byte	0x00, 0xf0, 0x21, 0x00


	//----- nvinfo : EIATTR_KPARAM_INFO
	.align		4
.L_8967:
        /*0068*/ 	.byte	0x04, 0x17
        /*006a*/ 	.short	(.L_8969 - .L_8968)
.L_8968:
        /*006c*/ 	.word	0x00000000
        /*0070*/ 	.short	0x0000
        /*0072*/ 	.short	0x0000
        /*0074*/ 	.byte	0x00, 0xf0, 0x11, 0x00


	//----- nvinfo : EIATTR_SPARSE_MMA_MASK
	.align		4
.L_8969:
        /*0078*/ 	.byte	0x03, 0x50
        /*007a*/ 	.short	0x0000


	//----- nvinfo : EIATTR_MAXREG_COUNT
	.align		4
        /*007c*/ 	.byte	0x03, 0x1b
        /*007e*/ 	.short	0x00ff


	//----- nvinfo : EIATTR_EXTERNS
	.align		4
        /*0080*/ 	.byte	0x04, 0x0f
        /*0082*/ 	.short	(.L_8971 - .L_8970)


	//   ....[0]....
	.align		4
.L_8970:
        /*0084*/ 	.word	index@(__assertfail)


	//----- nvinfo : EIATTR_MERCURY_ISA_VERSION
	.align		4
.L_8971:
        /*0088*/ 	.byte	0x03, 0x5f
        /*008a*/ 	.short	0x0101


	//----- nvinfo : EIATTR_VRC_CTA_INIT_COUNT
	.align		4
        /*008c*/ 	.byte	0x02, 0x4a
	.zero		1
	.zero		1


	//----- nvinfo : EIATTR_SYSCALL_OFFSETS
	.align		4
        /*0090*/ 	.byte	0x04, 0x46
        /*0092*/ 	.short	(.L_8973 - .L_8972)


	//   ....[0]....
.L_8972:
        /*0094*/ 	.word	0x00001060


	//   ....[1]....
        /*0098*/ 	.word	0x00002150


	//   ....[2]....
        /*009c*/ 	.word	0x00003380


	//   ....[3]....
        /*00a0*/ 	.word	0x00004470


	//   ....[4]....
        /*00a4*/ 	.word	0x000055f0


	//   ....[5]....
        /*00a8*/ 	.word	0x000066f0


	//   ....[6]....
        /*00ac*/ 	.word	0x00007860


	//   ....[7]....
        /*00b0*/ 	.word	0x00008890


	//   ....[8]....
        /*00b4*/ 	.word	0x00009a50


	//   ....[9]....
        /*00b8*/ 	.word	0x0000a910


	//   ....[10]....
        /*00bc*/ 	.word	0x0000b890


	//   ....[11]....
        /*00c0*/ 	.word	0x0000c810


	//----- nvinfo : EIATTR_EXIT_INSTR_OFFSETS
	.align		4
.L_8973:
        /*00c4*/ 	.byte	0x04, 0x1c
        /*00c6*/ 	.short	(.L_8975 - .L_8974)


	//   ....[0]....
.L_8974:
        /*00c8*/ 	.word	0x0000bb60


	//   ....[1]....
        /*00cc*/ 	.word	0x0000bcb0


	//   ....[2]....
        /*00d0*/ 	.word	0x0000bcf0


	//   ....[3]....
        /*00d4*/ 	.word	0x0000bd90


	//   ....[4]....
        /*00d8*/ 	.word	0x0000bdd0


	//   ....[5]....
        /*00dc*/ 	.word	0x0000be10


	//   ....[6]....
        /*00e0*/ 	.word	0x0000bea0


	//   ....[7]....
        /*00e4*/ 	.word	0x0000bec0


	//   ....[8]....
        /*00e8*/ 	.word	0x0000bf60


	//   ....[9]....
        /*00ec*/ 	.word	0x0000bfb0


	//   ....[10]....
        /*00f0*/ 	.word	0x0000c000


	//   ....[11]....
        /*00f4*/ 	.word	0x0000c0e0


	//   ....[12]....
        /*00f8*/ 	.word	0x0000c250


	//   ....[13]....
        /*00fc*/ 	.word	0x0000c3c0


	//   ....[14]....
        /*0100*/ 	.word	0x0000c520


	//   ....[15]....
        /*0104*/ 	.word	0x0000c560


	//   ....[16]....
        /*0108*/ 	.word	0x0000c5a0


	//   ....[17]....
        /*010c*/ 	.word	0x0000c650


	//   ....[18]....
        /*0110*/ 	.word	0x0000c6b0


	//   ....[19]....
        /*0114*/ 	.word	0x0000c820


	//   ....[20]....
        /*0118*/ 	.word	0x0000c930


	//   ....[21]....
        /*011c*/ 	.word	0x0000ca70


	//   ....[22]....
        /*0120*/ 	.word	0x0000cab0


	//----- nvinfo : EIATTR_MAX_THREADS
	.align		4
.L_8975:
        /*0124*/ 	.byte	0x04, 0x05
        /*0126*/ 	.short	(.L_8977 - .L_8976)
.L_8976:
        /*0128*/ 	.word	0x00000080
        /*012c*/ 	.word	0x00000001
        /*0130*/ 	.word	0x00000001


	//----- nvinfo : EIATTR_CRS_STACK_SIZE
	.align		4
.L_8977:
        /*0134*/ 	.byte	0x04, 0x1e
        /*0136*/ 	.short	(.L_8979 - .L_8978)
.L_8978:
        /*0138*/ 	.word	0x00000000


	//----- nvinfo : EIATTR_CBANK_PARAM_SIZE
	.align		4
.L_8979:
        /*013c*/ 	.byte	0x03, 0x19
        /*013e*/ 	.short	0x0040


	//----- nvinfo : EIATTR_PARAM_CBANK
	.align		4
        /*0140*/ 	.byte	0x04, 0x0a
        /*0142*/ 	.short	(.L_8981 - .L_8980)
	.align		4
.L_8980:
        /*0144*/ 	.word	index@(.nv.constant0._ZN2at6native27unrolled_elementwise_kernelIZZZNS0_50_GLOBAL__N__2680c7bb_12_PowKernel_cu_7dd49032_317024pow_tensor_tensor_kernelERNS_18TensorIteratorBaseEENKUlvE_clEvENKUlvE8_clEvEUlN3c104HalfES8_E_St5arrayIPcLm3EELi4E23TrivialOffsetCalculatorILi2EjESD_ILi1EjENS0_6memory12LoadWithCastILi2EEENSG_13StoreWithCastILi1EEEEEviT_T0_T2_T3_T4_T5_)
        /*0148*/ 	.short	0x0380
        /*014a*/ 	.short	0x0040


	//----- nvinfo : EIATTR_SW_WAR
	.align		4
.L_8981:
        /*014c*/ 	.byte	0x04, 0x36
        /*014e*/ 	.short	(.L_8983 - .L_8982)
.L_8982:
        /*0150*/ 	.word	0x00000008
.L_8983:


//--------------------- .nv.info._ZN2at6native18elementwise_kernelILi128ELi4EZNS0_22gpu_kernel_impl_nocastIZZZNS0_50_GLOBAL__N__2680c7bb_12_PowKernel_cu_7dd49032_317024pow_tensor_tensor_kernelERNS_18TensorIteratorBaseEENKUlvE_clEvENKUlvE8_clEvEUlN3c104HalfES9_E_EEvS5_RKT_EUliE_EEviT1_ --------------------------
	.section	.nv.info._ZN2at6native18elementwise_kernelILi128ELi4EZNS0_22gpu_kernel_impl_nocastIZZZNS0_50_GLOBAL__N__2680c7bb_12_PowKernel_cu_7dd49032_317024pow_tensor_tensor_kernelERNS_18TensorIteratorBaseEENKUlvE_clEvENKUlvE8_clEvEUlN3c104HalfES9_E_EEvS5_RKT_EUliE_EEviT1_,"",@"SHT_CUDA_INFO"
	.sectionflags	@""
	.align	4


	//----- nvinfo : EIATTR_CUDA_API_VERSION
	.align		4
        /*0000*/ 	.byte	0x04, 0x37
        /*0002*/ 	.short	(.L_8985 - .L_8984)
.L_8984:
        /*0004*/ 	.word	0x00000082


	//----- nvinfo : EIATTR_KPARAM_INFO
	.align		4
.L_8985:
        /*0008*/ 	.byte	0x04, 0x17
        /*000a*/ 	.short	(.L_8987 - .L_8986)
.L_8986:
        /*000c*/ 	.word	0x00000000
        /*0010*/ 	.short	0x0001
        /*0012*/ 	.short	0x0008
        /*0014*/ 	.byte	0x00, 0xf0, 0x21, 0x0a


	//----- nvinfo : EIATTR_KPARAM_INFO
	.align		4
.L_8987:
        /*0018*/ 	.byte	0x04, 0x17
        /*001a*/ 	.short	(.L_8989 - .L_8988)
.L_8988:
        /*001c*/ 	.word	0x00000000
        /*0020*/ 	.short	0x0000
        /*0022*/ 	.short	0x0000
        /*0024*/ 	.byte	0x00, 0xf0, 0x11, 0x00


	//----- nvinfo : EIATTR_SPARSE_MMA_MASK
	.align		4
.L_8989:
        /*0028*/ 	.byte	0x03, 0x50
        /*002a*/ 	.short	0x0000


	//----- nvinfo : EIATTR_MAXREG_COUNT
	.align		4
        /*002c*/ 	.byte	0x03, 0x1b
        /*002e*/ 	.short	0x0080


	//----- nvinfo : EIATTR_MERCURY_ISA_VERSION
	.align		4
        /*0030*/ 	.byte	0x03, 0x5f
        /*0032*/ 	.short	0x0101


	//----- nvinfo : EIATTR_VRC_CTA_INIT_COUNT
	.align		4
        /*0034*/ 	.byte	0x02, 0x4a
	.zero		1
	.zero		1


	//----- nvinfo : EIATTR_EXIT_INSTR_OFFSETS
	.align		4
        /*0038*/ 	.byte	0x04, 0x1c
        /*003a*/ 	.short	(.L_8991 - .L_8990)


	//   ....[0]....
.L_8990:
        /*003c*/ 	.word	0x000003f0


	//   ....[1]....
        /*0040*/ 	.word	0x000004c0


	//   ....[2]....
        /*0044*/ 	.word	0x00004a90


	//   ....[3]....
        /*0048*/ 	.word	0x00006170


	//----- nvinfo : EIATTR_MAX_THREADS
	.align		4
.L_8991:
        /*004c*/ 	.byte	0x04, 0x05
        /*004e*/ 	.short	(.L_8993 - .L_8992)
.L_8992:
        /*0050*/ 	.word	0x00000080
        /*0054*/ 	.word	0x00000001
        /*0058*/ 	.word	0x00000001


	//----- nvinfo : EIATTR_CRS_STACK_SIZE
	.align		4
.L_8993:
        /*005c*/ 	.byte	0x04, 0x1e
        /*005e*/ 	.short	(.L_8995 - .L_8994)
.L_8994:
        /*0060*/ 	.word	0x00000000


	//----- nvinfo : EIATTR_CBANK_PARAM_SIZE
	.align		4
.L_8995:
        /*0064*/ 	.byte	0x03, 0x19
        /*0066*/ 	.short	0x0290


	//----- nvinfo : EIATTR_PARAM_CBANK
	.align		4
        /*0068*/ 	.byte	0x04, 0x0a
        /*006a*/ 	.short	(.L_8997 - .L_8996)
	.align		4
.L_8996:
        /*006c*/ 	.word	index@(.nv.constant0._ZN2at6native18elementwise_kernelILi128ELi4EZNS0_22gpu_kernel_impl_nocastIZZZNS0_50_GLOBAL__N__2680c7bb_12_PowKernel_cu_7dd49032_317024pow_tensor_tensor_kernelERNS_18TensorIteratorBaseEENKUlvE_clEvENKUlvE8_clEvEUlN3c104HalfES9_E_EEvS5_RKT_EUliE_EEviT1_)
        /*0070*/ 	.short	0x0380
        /*0072*/ 	.short	0x0290


	//----- nvinfo : EIATTR_SW_WAR
	.align		4
.L_8997:
        /*0074*/ 	.byte	0x04, 0x36
        /*0076*/ 	.short	(.L_8999 - .L_8998)
.L_8998:
        /*0078*/ 	.word	0x00000008
.L_8999:


//--------------------- .nv.info._ZN2at6native27unrolled_elementwise_kernelIZZZNS0_50_GLOBAL__N__2680c7bb_12_PowKernel_cu_7dd49032_317024pow_tensor_tensor_kernelERNS_18TensorIteratorBaseEENKUlvE_clEvENKUlvE8_clEvEUlN3c104HalfES8_E_St5arrayIPcLm3EELi4E23TrivialOffsetCalculatorILi2EjESD_ILi1EjENS0_6memory15LoadWithoutCastENSG_16StoreWithoutCastEEEviT_T0_T2_T3_T4_T5_ --------------------------
	.section	.nv.info._ZN2at6native27unrolled_elementwise_kernelIZZZNS0_50_GLOBAL__N__2680c7bb_12_PowKernel_cu_7dd49032_317024pow_tensor_tensor_kernelERNS_18TensorIteratorBaseEENKUlvE_clEvENKUlvE8_clEvEUlN3c104HalfES8_E_St5arrayIPcLm3EELi4E23TrivialOffsetCalculatorILi2EjESD_ILi1EjENS0_6memory15LoadWithoutCastENSG_16StoreWithoutCastEEEviT_T0_T2_T3_T4_T5_,"",@"SHT_CUDA_INFO"
	.sectionflags	@""
	.align	4


	//----- nvinfo : EIATTR_CUDA_API_VERSION
	.align		4
        /*0000*/ 	.byte	0x04, 0x37
        /*0002*/ 	.short	(.L_9001 - .L_9000)
.L_9000:
        /*0004*/ 	.word	0x00000082


	//----- nvinfo : EIATTR_KPARAM_INFO
	.align		4
.L_9001:
        /*0008*/ 	.byte	0x04, 0x17
        /*000a*/ 	.short	(.L_9003 - .L_9002)
.L_9002:
        /*000c*/ 	.word	0x00000000
        /*0010*/ 	.short	0x0006
        /*0012*/ 	.short	0x002b
        /*0014*/ 	.byte	0x00, 0xf0, 0x05, 0x00


	//----- nvinfo : EIATTR_KPARAM_INFO
	.align		4
.L_9003:
        /*0018*/ 	.byte	0x04, 0x17
        /*001a*/ 	.short	(.L_9005 - .L_9004)
.L_9004:
        /*001c*/ 	.word	0x00000000
        /*0020*/ 	.short	0x0005
        /*0022*/ 	.short	0x002a
        /*0024*/ 	.byte	0x00, 0xf0, 0x05, 0x00


	//----- nvinfo : EIATTR_KPARAM_INFO
	.align		4
.L_9005:
        /*0028*/ 	.byte	0x04, 0x17
        /*002a*/ 	.short	(.L_9007 - .L_9006)
.L_9006:
        /*002c*/ 	.word	0x00000000
        /*0030*/ 	.short	0x0004
        /*0032*/ 	.short	0x0029
        /*0034*/ 	.byte	0x00, 0xf0, 0x05, 0x00


	//----- nvinfo : EIATTR_KPARAM_INFO
	.align		4
.L_9007:
        /*0038*/ 	.byte	0x04, 0x17
        /*003a*/ 	.short	(.L_9009 - .L_9008)
.L_9008:
        /*003c*/ 	.word	0x00000000
        /*0040*/ 	.short	0x0003
        /*0042*/ 	.short	0x0028
        /*0044*/ 	.byte	0x00, 0xf0, 0x05, 0x00


	//----- nvinfo : EIATTR_KPARAM_INFO
	.align		4
.L_9009:
        /*0048*/ 	.byte	0x04, 0x17
        /*004a*/ 	.short	(.L_9011 - .L_9010)
.L_9010:
        /*004c*/ 	.word	0x00000000
        /*0050*/ 	.short	0x0002
        /*0052*/ 	.short	0x0010
        /*0054*/ 	.byte	0x00, 0xf0, 0x61, 0x00


	//----- nvinfo : EIATTR_KPARAM_INFO
	.align		4
.L_9011:
        /*0058*/ 	.byte	0x04, 0x17
        /*005a*/ 	.short	(.L_9013 - .L_9012)
.L_9012:
        /*005c*/ 	.word	0x00000000
        /*0060*/ 	.short	0x0001
        /*0062*/ 	.short	0x0008
        /*0064*/ 	.byte	0x00, 0xf0, 0x21, 0x00


	//----- nvinfo : EIATTR_KPARAM_INFO
	.align		4
.L_9013:
        /*0068*/ 	.byte	0x04, 0x17
        /*006a*/ 	.short	(.L_9015 - .L_9014)
.L_9014:
        /*006c*/ 	.word	0x00000000
        /*0070*/ 	.short	0x0000
        /*0072*/ 	.short	0x0000
        /*0074*/ 	.byte	0x00, 0xf0, 0x11, 0x00


	//----- nvinfo : EIATTR_SPARSE_MMA_MASK
	.align		4
.L_9015:
        /*0078*/ 	.byte	0x03, 0x50
        /*007a*/ 	.short	0x0000


	//----- nvinfo : EIATTR_MAXREG_COUNT
	.align		4
        /*007c*/ 	.byte	0x03, 0x1b
        /*007e*/ 	.short	0x00ff


	//----- nvinfo : EIATTR_MERCURY_ISA_VERSION
	.align		4
        /*0080*/ 	.byte	0x03, 0x5f
        /*0082*/ 	.short	0x0101


	//----- nvinfo : EIATTR_VRC_CTA_INIT_COUNT
	.align		4
        /*0084*/ 	.byte	0x02, 0x4a
	.zero		1
	.zero		1


	//----- nvinfo : EIATTR_EXIT_INSTR_OFFSETS
	.align		4
        /*0088*/ 	.byte	0x04, 0x1c
        /*008a*/ 	.short	(.L_9017 - .L_9016)


	//   ....[0]....
.L_9016:
        /*008c*/ 	.word	0x00000630


	//   ....[1]....
        /*0090*/ 	.word	0x000006b0


	//----- nvinfo : EIATTR_MAX_THREADS
	.align		4
.L_9017:
        /*0094*/ 	.byte	0x04, 0x05
        /*0096*/ 	.short	(.L_9019 - .L_9018)
.L_9018:
        /*0098*/ 	.word	0x00000080
        /*009c*/ 	.word	0x00000001
        /*00a0*/ 	.word	0x00000001


	//----- nvinfo : EIATTR_CRS_STACK_SIZE
	.align		4
.L_9019:
        /*00a4*/ 	.byte	0x04, 0x1e
        /*00a6*/ 	.short	(.L_9021 - .L_9020)
.L_9020:
        /*00a8*/ 	.word	0x00000000


	//----- nvinfo : EIATTR_CBANK_PARAM_SIZE
	.align		4
.L_9021:
        /*00ac*/ 	.byte	0x03, 0x19
        /*00ae*/ 	.short	0x002c


	//----- nvinfo : EIATTR_PARAM_CBANK
	.align		4
        /*00b0*/ 	.byte	0x04, 0x0a
        /*00b2*/ 	.short	(.L_9023 - .L_9022)
	.align		4
.L_9022:
        /*00b4*/ 	.word	index@(.nv.constant0._ZN2at6native27unrolled_elementwise_kernelIZZZNS0_50_GLOBAL__N__2680c7bb_12_PowKernel_cu_7dd49032_317024pow_tensor_tensor_kernelERNS_18TensorIteratorBaseEENKUlvE_clEvENKUlvE8_clEvEUlN3c104HalfES8_E_St5arrayIPcLm3EELi4E23TrivialOffsetCalculatorILi2EjESD_ILi1EjENS0_6memory15LoadWithoutCastENSG_16StoreWithoutCastEEEviT_T0_T2_T3_T4_T5_)
        /*00b8*/ 	.short	0x0380
        /*00ba*/ 	.short	0x002c


	//----- nvinfo : EIATTR_SW_WAR
	.align		4
.L_9023:
        /*00bc*/ 	.byte	0x04, 0x36
        /*00be*/ 	.short	(.L_9025 - .L_9024)
.L_9024:
        /*00c0*/ 	.word	0x00000008
.L_9025:


//--------------------- .nv.info._ZN2at6native29vectorized_elementwise_kernelILi2EZZZNS0_50_GLOBAL__N__2680c7bb_12_PowKernel_cu_7dd49032_317024pow_tensor_tensor_kernelERNS_18TensorIteratorBaseEENKUlvE_clEvENKUlvE8_clEvEUlN3c104HalfES8_E_St5arrayIPcLm3EEEEviT0_T1_ --------------------------
	.section	.nv.info._ZN2at6native29vectorized_elementwise_kernelILi2EZZZNS0_50_GLOBAL__N__2680c7bb_12_PowKernel_cu_7dd49032_317024pow_tensor_tensor_kernelERNS_18TensorIteratorBaseEENKUlvE_clEvENKUlvE8_clEvEUlN3c104HalfES8_E_St5arrayIPcLm3EEEEviT0_T1_,"",@"SHT_CUDA_INFO"
	.sectionflags	@""
	.align	4


	//----- nvinfo : EIATTR_CUDA_API_VERSION
	.align		4
        /*0000*/ 	.byte	0x04, 0x37
        /*0002*/ 	.short	(.L_9027 - .L_9026)
.L_9026:
        /*0004*/ 	.word	0x00000082


	//----- nvinfo : EIATTR_KPARAM_INFO
	.align		4
.L_9027:
        /*0008*/ 	.byte	0x04, 0x17
        /*000a*/ 	.short	(.L_9029 - .L_9028)
.L_9028:
        /*000c*/ 	.word	0x00000000
        /*0010*/ 	.short	0x0002
        /*0012*/ 	.short	0x0010
        /*0014*/ 	.byte	0x00, 0xf0, 0x61, 0x00


	//----- nvinfo : EIATTR_KPARAM_INFO
	.align		4
.L_9029:
        /*0018*/ 	.byte	0x04, 0x17
        /*001a*/ 	.short	(.L_9031 - .L_9030)
.L_9030:
        /*001c*/ 	.word	0x00000000
        /*0020*/ 	.short	0x0001
        /*0022*/ 	.short	0x0008
        /*0024*/ 	.byte	0x00, 0xf0, 0x21, 0x00


	//----- nvinfo : EIATTR_KPARAM_INFO
	.align		4
.L_9031:
        /*0028*/ 	.byte	0x04, 0x17
        /*002a*/ 	.short	(.L_9033 - .L_9032)
.L_9032:
        /*002c*/ 	.word	0x00000000
        /*0030*/ 	.short	0x0000
        /*0032*/ 	.short	0x0000
        /*0034*/ 	.byte	0x00, 0xf0, 0x11, 0x00


	//----- nvinfo : EIATTR_SPARSE_MMA_MASK
	.align		4
.L_9033:
        /*0038*/ 	.byte	0x03, 0x50
        /*003a*/ 	.short	0x0000


	//----- nvinfo : EIATTR_MAXREG_COUNT
	.align		4
        /*003c*/ 	.byte	0x03, 0x1b
        /*003e*/ 	.short	0x00ff


	//----- nvinfo : EIATTR_MERCURY_ISA_VERSION
	.align		4
        /*0040*/ 	.byte	0x03, 0x5f
        /*0042*/ 	.short	0x0101


	//----- nvinfo : EIATTR_VRC_CTA_INIT_COUNT
	.align		4
        /*0044*/ 	.byte	0x02, 0x4a
	.zero		1
	.zero		1


	//----- nvinfo : EIATTR_EXIT_INSTR_OFFSETS
	.align		4
        /*0048*/ 	.byte	0x04, 0x1c
        /*004a*/ 	.short	(.L_9035 - .L_9034)


	//   ....[0]....
.L_9034:
        /*004c*/ 	.word	0x00000d50


	//   ....[1]....
        /*0050*/ 	.word	0x00000da0


	//   ....[2]....
        /*0054*/ 	.word	0x000011d0


	//----- nvinfo : EIATTR_MAX_THREADS
	.align		4
.L_9035:
        /*0058*/ 	.byte	0x04, 0x05
        /*005a*/ 	.short	(.L_9037 - .L_9036)
.L_9036:
        /*005c*/ 	.word	0x00000080
        /*0060*/ 	.word	0x00000001
        /*0064*/ 	.word	0x00000001


	//----- nvinfo : EIATTR_CRS_STACK_SIZE
	.align		4
.L_9037:
        /*0068*/ 	.byte	0x04, 0x1e
        /*006a*/ 	.short	(.L_9039 - .L_9038)
.L_9038:
        /*006c*/ 	.word	0x00000000


	//----- nvinfo : EIATTR_CBANK_PARAM_SIZE
	.align		4
.L_9039:
        /*0070*/ 	.byte	0x03, 0x19
        /*0072*/ 	.short	0x0028


	//----- nvinfo : EIATTR_PARAM_CBANK
	.align		4
        /*0074*/ 	.byte	0x04, 0x0a
        /*0076*/ 	.short	(.L_9041 - .L_9040)
	.align		4
.L_9040:
        /*0078*/ 	.word	index@(.nv.constant0._ZN2at6native29vectorized_elementwise_kernelILi2EZZZNS0_50_GLOBAL__N__2680c7bb_12_PowKernel_cu_7dd49032_317024pow_tensor_tensor_kernelERNS_18TensorIteratorBaseEENKUlvE_clEvENKUlvE8_clEvEUlN3c104HalfES8_E_St5arrayIPcLm3EEEEviT0_T1_)
        /*007c*/ 	.short	0x0380
        /*007e*/ 	.short	0x0028


	//----- nvinfo : EIATTR_SW_WAR
	.align		4
.L_9041:
        /*0080*/ 	.byte	0x04, 0x36
        /*0082*/ 	.short	(.L_9043 - .L_9042)
.L_9042:
        /*0084*/ 	.word	0x00000008
.L_9043:


//--------------------- .nv.info._ZN2at6native29vectorized_elementwise_kernelILi4EZZZNS0_50_GLOBAL__N__2680c7bb_12_PowKernel_cu_7dd49032_317024pow_tensor_tensor_kernelERNS_18TensorIteratorBaseEENKUlvE_clEvENKUlvE8_clEvEUlN3c104HalfES8_E_St5arrayIPcLm3EEEEviT0_T1_ --------------------------
	.section	.nv.info._ZN2at6native29vectorized_elementwise_kernelILi4EZZZNS0_50_GLOBAL__N__2680c7bb_12_PowKernel_cu_7dd49032_317024pow_tensor_tensor_kernelERNS_18TensorIteratorBaseEENKUlvE_clEvENKUlvE8_clEvEUlN3c104HalfES8_E_St5arrayIPcLm3EEEEviT0_T1_,"",@"SHT_CUDA_INFO"
	.sectionflags	@""
	.align	4


	//----- nvinfo : EIATTR_CUDA_API_VERSION
	.align		4
        /*0000*/ 	.byte	0x04, 0x37
        /*0002*/ 	.short	(.L_9045 - .L_9044)
.L_9044:
        /*0004*/ 	.word	0x00000082


	//----- nvinfo : EIATTR_KPARAM_INFO
	.align		4
.L_9045:
        /*0008*/ 	.byte	0x04, 0x17
        /*000a*/ 	.short	(.L_9047 - .L_9046)
.L_9046:
        /*000c*/ 	.word	0x00000000
        /*0010*/ 	.short	0x0002
        /*0012*/ 	.short	0x0010
        /*0014*/ 	.byte	0x00, 0xf0, 0x61, 0x00


	//----- nvinfo : EIATTR_KPARAM_INFO
	.align		4
.L_9047:
        /*0018*/ 	.byte	0x04, 0x17
        /*001a*/ 	.short	(.L_9049 - .L_9048)
.L_9048:
        /*001c*/ 	.word	0x00000000
        /*0020*/ 	.short	0x0001
        /*0022*/ 	.short	0x0008
        /*0024*/ 	.byte	0x00, 0xf0, 0x21, 0x00


	//----- nvinfo : EIATTR_KPARAM_INFO
	.align		4
.L_9049:
        /*0028*/ 	.byte	0x04, 0x17
        /*002a*/ 	.short	(.L_9051 - .L_9050)
.L_9050:
        /*002c*/ 	.word	0x00000000
        /*0030*/ 	.short	0x0000
        /*0032*/ 	.short	0x0000
        /*0034*/ 	.byte	0x00, 0xf0, 0x11, 0x00


	//----- nvinfo : EIATTR_SPARSE_MMA_MASK
	.align		4
.L_9051:
        /*0038*/ 	.byte	0x03, 0x50
        /*003a*/ 	.short	0x0000


	//----- nvinfo : EIATTR_MAXREG_COUNT
	.align		4
        /*003c*/ 	.byte	0x03, 0x1b
        /*003e*/ 	.short	0x00ff


	//----- nvinfo : EIATTR_MERCURY_ISA_VERSION
	.align		4
        /*0040*/ 	.byte	0x03, 0x5f
        /*0042*/ 	.short	0x0101


	//----- nvinfo : EIATTR_VRC_CTA_INIT_COUNT
	.align		4
        /*0044*/ 	.byte	0x02, 0x4a
	.zero		1
	.zero		1


	//----- nvinfo : EIATTR_EXIT_INSTR_OFFSETS
	.align		4
        /*0048*/ 	.byte	0x04, 0x1c
        /*004a*/ 	.short	(.L_9053 - .L_9052)


	//   ....[0]....
.L_9052:
        /*004c*/ 	.word	0x00000d50


	//   ....[1]....
        /*0050*/ 	.word	0x00000da0


	//   ....[2]....
        /*0054*/ 	.word	0x00001170


	//----- nvinfo : EIATTR_MAX_THREADS
	.align		4
.L_9053:
        /*0058*/ 	.byte	0x04, 0x05
        /*005a*/ 	.short	(.L_9055 - .L_9054)
.L_9054:
        /*005c*/ 	.word	0x00000080
        /*0060*/ 	.word	0x00000001
        /*0064*/ 	.word	0x00000001


	//----- nvinfo : EIATTR_CRS_STACK_SIZE
	.align		4
.L_9055:
        /*0068*/ 	.byte	0x04, 0x1e
        /*006a*/ 	.short	(.L_9057 - .L_9056)
.L_9056:
        /*006c*/ 	.word	0x00000000


	//----- nvinfo : EIATTR_CBANK_PARAM_SIZE
	.align		4
.L_9057:
        /*0070*/ 	.byte	0x03, 0x19
        /*0072*/ 	.short	0x0028


	//----- nvinfo : EIATTR_PARAM_CBANK
	.align		4
        /*0074*/ 	.byte	0x04, 0x0a
        /*0076*/ 	.short	(.L_9059 - .L_9058)
	.align		4
.L_9058:
        /*0078*/ 	.word	index@(.nv.constant0._ZN2at6native29vectorized_elementwise_kernelILi4EZZZNS0_50_GLOBAL__N__2680c7bb_12_PowKernel_cu_7dd49032_317024pow_tensor_tensor_kernelERNS_18TensorIteratorBaseEENKUlvE_clEvENKUlvE8_clEvEUlN3c104HalfES8_E_St5arrayIPcLm3EEEEviT0_T1_)
        /*007c*/ 	.short	0x0380
        /*007e*/ 	.short	0x0028


	//----- nvinfo : EIATTR_SW_WAR
	.align		4
.L_9059:
        /*0080*/ 	.byte	0x04, 0x36
        /*0082*/ 	.short	(.L_9061 - .L_9060)
.L_9060:
        /*0084*/ 	.word	0x00000008
.L_9061:


//--------------------- .nv.info._ZN2at6native29vectorized_elementwise_kernelILi8EZZZNS0_50_GLOBAL__N__2680c7bb_12_PowKernel_cu_7dd49032_317024pow_tensor_tensor_kernelERNS_18TensorIteratorBaseEENKUlvE_clEvENKUlvE8_clEvEUlN3c104HalfES8_E_St5arrayIPcLm3EEEEviT0_T1_ --------------------------
	.section	.nv.info._ZN2at6native29vectorized_elementwise_kernelILi8EZZZNS0_50_GLOBAL__N__2680c7bb_12_PowKernel_cu_7dd49032_317024pow_tensor_tensor_kernelERNS_18TensorIteratorBaseEENKUlvE_clEvENKUlvE8_clEvEUlN3c104HalfES8_E_St5arrayIPcLm3EEEEviT0_T1_,"",@"SHT_CUDA_INFO"
	.sectionflags	@""
	.align	4


	//----- nvinfo : EIATTR_CUDA_API_VERSION
	.align		4
        /*0000*/ 	.byte	0x04, 0x37
        /*0002*/ 	.short	(.L_9063 - .L_9062)
.L_9062:
        /*0004*/ 	.word	0x00000082


	//----- nvinfo : EIATTR_KPARAM_INFO
	.align		4
.L_9063:
        /*0008*/ 	.byte	0x04, 0x17
        /*000a*/ 	.short	(.L_9065 - .L_9064)
.L_9064:
        /*000c*/ 	.word	0x00000000
        /*0010*/ 	.short	0x0002
        /*0012*/ 	.short	0x0010
        /*0014*/ 	.byte	0x00, 0xf0, 0x61, 0x00


	//----- nvinfo : EIATTR_KPARAM_INFO
	.align		4
.L_9065:
        /*0018*/ 	.byte	0x04, 0x17
        /*001a*/ 	.short	(.L_9067 - .L_9066)
.L_9066:
        /*001c*/ 	.word	0x00000000
        /*0020*/ 	.short	0x0001
        /*0022*/ 	.short	0x0008
        /*0024*/ 	.byte	0x00, 0xf0, 0x21, 0x00


	//----- nvinfo : EIATTR_KPARAM_INFO
	.align		4
.L_9067:
        /*0028*/ 	.byte	0x04, 0x17
        /*002a*/ 	.short	(.L_9069 - .L_9068)
.L_9068:
        /*002c*/ 	.word	0x00000000
        /*0030*/ 	.short	0x0000
        /*0032*/ 	.short	0x0000
        /*0034*/ 	.byte	0x00, 0xf0, 0x11, 0x00


	//----- nvinfo : EIATTR_SPARSE_MMA_MASK
	.align		4
.L_9069:
        /*0038*/ 	.byte	0x03, 0x50
        /*003a*/ 	.short	0x0000


	//----- nvinfo : EIATTR_MAXREG_COUNT
	.align		4
        /*003c*/ 	.byte	0x03, 0x1b
        /*003e*/ 	.short	0x00ff


	//----- nvinfo : EIATTR_MERCURY_ISA_VERSION
	.align		4
        /*0040*/ 	.byte	0x03, 0x5f
        /*0042*/ 	.short	0x0101


	//----- nvinfo : EIATTR_VRC_CTA_INIT_COUNT
	.align		4
        /*0044*/ 	.byte	0x02, 0x4a
	.zero		1
	.zero		1


	//----- nvinfo : EIATTR_EXIT_INSTR_OFFSETS
	.align		4
        /*0048*/ 	.byte	0x04, 0x1c
        /*004a*/ 	.short	(.L_9071 - .L_9070)


	//   ....[0]....
.L_9070:
        /*004c*/ 	.word	0x00000010


	//----- nvinfo : EIATTR_MAX_THREADS
	.align		4
.L_9071:
        /*0050*/ 	.byte	0x04, 0x05
        /*0052*/ 	.short	(.L_9073 - .L_9072)
.L_9072:
        /*0054*/ 	.word	0x00000080
        /*0058*/ 	.word	0x00000001
        /*005c*/ 	.word	0x00000001


	//----- nvinfo : EIATTR_CBANK_PARAM_SIZE
	.align		4
.L_9073:
        /*0060*/ 	.byte	0x03, 0x19
        /*0062*/ 	.short	0x0028


	//----- nvinfo : EIATTR_PARAM_CBANK
	.align		4
        /*0064*/ 	.byte	0x04, 0x0a
        /*0066*/ 	.short	(.L_9075 - .L_9074)
	.align		4
.L_9074:
        /*0068*/ 	.word	index@(.nv.constant0._ZN2at6native29vectorized_elementwise_kernelILi8EZZZNS0_50_GLOBAL__N__2680c7bb_12_PowKernel_cu_7dd49032_317024pow_tensor_tensor_kernelERNS_18TensorIteratorBaseEENKUlvE_clEvENKUlvE8_clEvEUlN3c104HalfES8_E_St5arrayIPcLm3EEEEviT0_T1_)
        /*006c*/ 	.short	0x0380
        /*006e*/ 	.short	0x0028


	//----- nvinfo : EIATTR_SW_WAR
	.align		4
.L_9075:
        /*0070*/ 	.byte	0x04, 0x36
        /*0072*/ 	.short	(.L_9077 - .L_9076)
.L_9076:
        /*0074*/ 	.word	0x00000008
.L_9077:


//--------------------- .nv.info._ZN2at6native18elementwise_kernelILi128ELi4EZNS0_15gpu_kernel_implIZNS0_50_GLOBAL__N__2680c7bb_12_PowKernel_cu_7dd49032_317022pow_scalar_tensor_implIN3c104HalfEEEvRNS_18TensorIteratorBaseET_EUlS6_E_EEvS8_RKS9_EUliE_EEviT1_ --------------------------
	.section	.nv.info._ZN2at6native18elementwise_kernelILi128ELi4EZNS0_15gpu_kernel_implIZNS0_50_GLOBAL__N__2680c7bb_12_PowKernel_cu_7dd49032_317022pow_scalar_tensor_implIN3c104HalfEEEvRNS_18TensorIteratorBaseET_EUlS6_E_EEvS8_RKS9_EUliE_EEviT1_,"",@"SHT_CUDA_INFO"
	.sectionflags	@""
	.align	4


	//----- nvinfo : EIATTR_CUDA_API_VERSION
	.align		4
        /*0000*/ 	.byte	0x04, 0x37
        /*0002*/ 	.short	(.L_9079 - .L_9078)
.L_9078:
        /*0004*/ 	.word	0x00000082


	//----- nvinfo : EIATTR_KPARAM_INFO
	.align		4
.L_9079:
        /*0008*/ 	.byte	0x04, 0x17
        /*000a*/ 	.short	(.L_9081 - .L_9080)
.L_9080:
        /*000c*/ 	.word	0x00000000
        /*0010*/ 	.short	0x0001
        /*0012*/ 	.short	0x0008
        /*0014*/ 	.byte	0x00, 0xf0, 0xa1, 0x08


	//----- nvinfo : EIATTR_KPARAM_INFO
	.align		4
.L_9081:
        /*0018*/ 	.byte	0x04, 0x17
        /*001a*/ 	.short	(.L_9083 - .L_9082)
.L_9082:
        /*001c*/ 	.word	0x00000000
        /*0020*/ 	.short	0x0000
        /*0022*/ 	.short	0x0000
        /*0024*/ 	.byte	0x00, 0xf0, 0x11, 0x00


	//----- nvinfo : EIATTR_SPARSE_MMA_MASK
	.align		4
.L_9083:
        /*0028*/ 	.byte	0x03, 0x50
        /*002a*/ 	.short	0x0000


	//----- nvinfo : EIATTR_MAXREG_COUNT
	.align		4
        /*002c*/ 	.byte	0x03, 0x1b
        /*002e*/ 	.short	0x0080


	//----- nvinfo : EIATTR_EXTERNS
	.align		4
        /*0030*/ 	.byte	0x04, 0x0f
        /*0032*/ 	.short	(.L_9085 - .L_9084)


	//   ....[0]....
	.align		4
.L_9084:
        /*0034*/ 	.word	index@(__assertfail)


	//----- nvinfo : EIATTR_MERCURY_ISA_VERSION
	.align		4
.L_9085:
        /*0038*/ 	.byte	0x03, 0x5f
        /*003a*/ 	.short	0x0101


	//----- nvinfo : EIATTR_VRC_CTA_INIT_COUNT
	.align		4
        /*003c*/ 	.byte	0x02, 0x4a
	.zero		1
	.zero		1


	//----- nvinfo : EIATTR_SYSCALL_OFFSETS
	.align		4
        /*0040*/ 	.byte	0x04, 0x46
        /*0042*/ 	.short	(.L_9087 - .L_9086)


	//   ....[0]....
.L_9086:
        /*0044*/ 	.word	0x00002270


	//   ....[1]....
        /*0048*/ 	.word	0x000031c0


	//   ....[2]....
        /*004c*/ 	.word	0x000055d0


	//   ....[3]....
        /*0050*/ 	.word	0x00006350


	//   ....[4]....
        /*0054*/ 	.word	0x00008870


	//   ....[5]....
        /*0058*/ 	.word	0x000095f0


	//   ....[6]....
        /*005c*/ 	.word	0x0000bb20


	//   ....[7]....
        /*0060*/ 	.word	0x0000c870


	//----- nvinfo : EIATTR_EXIT_INSTR_OFFSETS
	.align		4
.L_9087:
        /*0064*/ 	.byte	0x04, 0x1c
        /*0066*/ 	.short	(.L_9089 - .L_9088)


	//   ....[0]....
.L_9088:
        /*0068*/ 	.word	0x000098d0


	//   ....[1]....
        /*006c*/ 	.word	0x0000bd10


	//   ....[2]....
        /*0070*/ 	.word	0x0000bd50


	//   ....[3]....
        /*0074*/ 	.word	0x0000bdf0


	//   ....[4]....
        /*0078*/ 	.word	0x0000be30


	//   ....[5]....
        /*007c*/ 	.word	0x0000be70


	//   ....[6]....
        /*0080*/ 	.word	0x0000bf00


	//   ....[7]....
        /*0084*/ 	.word	0x0000bf20


	//   ....[8]....
        /*0088*/ 	.word	0x0000bfc0


	//   ....[9]....
        /*008c*/ 	.word	0x0000c010


	//   ....[10]....
        /*0090*/ 	.word	0x0000c060


	//   ....[11]....
        /*0094*/ 	.word	0x0000c140


	//   ....[12]....
        /*0098*/ 	.word	0x0000c2b0


	//   ....[13]....
        /*009c*/ 	.word	0x0000c420


	//   ....[14]....
        /*00a0*/ 	.word	0x0000c580


	//   ....[15]....
        /*00a4*/ 	.word	0x0000c5c0


	//   ....[16]....
        /*00a8*/ 	.word	0x0000c600


	//   ....[17]....
        /*00ac*/ 	.word	0x0000c6b0


	//   ....[18]....
        /*00b0*/ 	.word	0x0000c710


	//   ....[19]....
        /*00b4*/ 	.word	0x0000c880


	//   ....[20]....
        /*00b8*/ 	.word	0x0000c990


	//   ....[21]....
        /*00bc*/ 	.word	0x0000cad0


	//   ....[22]....
        /*00c0*/ 	.word	0x0000cb10


	//----- nvinfo : EIATTR_MAX_THREADS
	.align		4
.L_9089:
        /*00c4*/ 	.byte	0x04, 0x05
        /*00c6*/ 	.short	(.L_9091 - .L_9090)
.L_9090:
        /*00c8*/ 	.word	0x00000080
        /*00cc*/ 	.word	0x00000001
        /*00d0*/ 	.word	0x00000001


	//----- nvinfo : EIATTR_CRS_STACK_SIZE
	.align		4
.L_9091:
        /*00d4*/ 	.byte	0x04, 0x1e
        /*00d6*/ 	.short	(.L_9093 - .L_9092)
.L_9092:
        /*00d8*/ 	.word	0x00000000


	//----- nvinfo : EIATTR_CBANK_PARAM_SIZE
	.align		4
.L_9093:
        /*00dc*/ 	.byte	0x03, 0x19
        /*00de*/ 	.short	0x0230


	//----- nvinfo : EIATTR_PARAM_CBANK
	.align		4
        /*00e0*/ 	.byte	0x04, 0x0a
        /*00e2*/ 	.short	(.L_9095 - .L_9094)
	.align		4
.L_9094:
        /*00e4*/ 	.word	index@(.nv.constant0._ZN2at6native18elementwise_kernelILi128ELi4EZNS0_15gpu_kernel_implIZNS0_50_GLOBAL__N__2680c7bb_12_PowKernel_cu_7dd49032_317022pow_scalar_tensor_implIN3c104HalfEEEvRNS_18TensorIteratorBaseET_EUlS6_E_EEvS8_RKS9_EUliE_EEviT1_)
        /*00e8*/ 	.short	0x0380
        /*00ea*/ 	.short	0x0230


	//----- nvinfo : EIATTR_SW_WAR
	.align		4
.L_9095:
        /*00ec*/ 	.byte	0x04, 0x36
        /*00ee*/ 	.short	(.L_9097 - .L_9096)
.L_9096:
        /*00f0*/ 	.word	0x00000008
.L_9097:


//--------------------- .nv.info._ZN2at6native27unrolled_elementwise_kernelIZNS0_50_GLOBAL__N__2680c7bb_12_PowKernel_cu_7dd49032_317022pow_scalar_tensor_implIN3c104HalfEEEvRNS_18TensorIteratorBaseET_EUlS5_E_St5arrayIPcLm2EELi4E23TrivialOffsetCalculatorILi1EjESE_NS0_6memory12LoadWithCastILi1EEENSF_13StoreWithCastILi1EEEEEviS8_T0_T2_T3_T4_T5_ --------------------------
	.section	.nv.info._ZN2at6native27unrolled_elementwise_kernelIZNS0_50_GLOBAL__N__2680c7bb_12_PowKernel_cu_7dd49032_317022pow_scalar_tensor_implIN3c104HalfEEEvRNS_18TensorIteratorBaseET_EUlS5_E_St5arrayIPcLm2EELi4E23TrivialOffsetCalculatorILi1EjESE_NS0_6memory12LoadWithCastILi1EEENSF_13StoreWithCastILi1EEEEEviS8_T0_T2_T3_T4_T5_,"",@"SHT_CUDA_INFO"
	.sectionflags	@""
	.align	4


	//----- nvinfo : EIATTR_CUDA_API_VERSION
	.align		4
        /*0000*/ 	.byte	0x04, 0x37
        /*0002*/ 	.short	(.L_9099 - .L_9098)
.L_9098:
        /*0004*/ 	.word	0x00000082


	//----- nvinfo : EIATTR_KPARAM_INFO
	.align		4
.L_9099:
        /*0008*/ 	.byte	0x04, 0x17
        /*000a*/ 	.short	(.L_9101 - .L_9100)
.L_9100:
        /*000c*/ 	.word	0x00000000
        /*0010*/ 	.short	0x0006
        /*0012*/ 	.short	0x0034
        /*0014*/ 	.byte	0x00, 0xf0, 0x21, 0x00


	//----- nvinfo : EIATTR_KPARAM_INFO
	.align		4
.L_9101:
        /*0018*/ 	.byte	0x04, 0x17
        /*001a*/ 	.short	(.L_9103 - .L_9102)
.L_9102:
        /*001c*/ 	.word	0x00000000
        /*0020*/ 	.short	0x0005
        /*0022*/ 	.short	0x002c
        /*0024*/ 	.byte	0x00, 0xf0, 0x21, 0x00


	//----- nvinfo : EIATTR_KPARAM_INFO
	.align		4
.L_9103:
        /*0028*/ 	.byte	0x04, 0x17
        /*002a*/ 	.short	(.L_9105 - .L_9104)
.L_9104:
        /*002c*/ 	.word	0x00000000
        /*0030*/ 	.short	0x0004
        /*0032*/ 	.short	0x0029
        /*0034*/ 	.byte	0x00, 0xf0, 0x05, 0x00


	//----- nvinfo : EIATTR_KPARAM_INFO
	.align		4
.L_9105:
        /*0038*/ 	.byte	0x04, 0x17
        /*003a*/ 	.short	(.L_9107 - .L_9106)
.L_9106:
        /*003c*/ 	.word	0x00000000
        /*0040*/ 	.short	0x0003
        /*0042*/ 	.short	0x0028
        /*0044*/ 	.byte	0x00, 0xf0, 0x05, 0x00


	//----- nvinfo : EIATTR_KPARAM_INFO
	.align		4
.L_9107:
        /*0048*/ 	.byte	0x04, 0x17
        /*004a*/ 	.short	(.L_9109 - .L_9108)
.L_9108:
        /*004c*/ 	.word	0x00000000
        /*0050*/ 	.short	0x0002
        /*0052*/ 	.short	0x0018
        /*0054*/ 	.byte	0x00, 0xf0, 0x41, 0x00


	//----- nvinfo : EIATTR_KPARAM_INFO
	.align		4
.L_9109:
        /*0058*/ 	.byte	0x04, 0x17
        /*005a*/ 	.short	(.L_9111 - .L_9110)
.L_9110:
        /*005c*/ 	.word	0x00000000
        /*0060*/ 	.short	0x0001
        /*0062*/ 	.short	0x0008
        /*0064*/ 	.byte	0x00, 0xf0, 0x41, 0x00


	//----- nvinfo : EIATTR_KPARAM_INFO
	.align		4
.L_9111:
        /*0068*/ 	.byte	0x04, 0x17
        /*006a*/ 	.short	(.L_9113 - .L_9112)
.L_9112:
        /*006c*/ 	.word	0x00000000
        /*0070*/ 	.short	0x0000
        /*0072*/ 	.short	0x0000
        /*0074*/ 	.byte	0x00, 0xf0, 0x11, 0x00


	//----- nvinfo : EIATTR_SPARSE_MMA_MASK
	.align		4
.L_9113:
        /*0078*/ 	.byte	0x03, 0x50
        /*007a*/ 	.short	0x0000


	//----- nvinfo : EIATTR_MAXREG_COUNT
	.align		4
        /*007c*/ 	.byte	0x03, 0x1b
        /*007e*/ 	.short	0x00ff


	//----- nvinfo : EIATTR_EXTERNS
	.align		4
        /*0080*/ 	.byte	0x04, 0x0f
        /*0082*/ 	.short	(.L_9115 - .L_9114)


	//   ....[0]....
	.align		4
.L_9114:
        /*0084*/ 	.word	index@(__assertfail)


	//----- nvinfo : EIATTR_MERCURY_ISA_VERSION
	.align		4
.L_9115:
        /*0088*/ 	.byte	0x03, 0x5f
        /*008a*/ 	.short	0x0101


	//----- nvinfo : EIATTR_VRC_CTA_INIT_COUNT
	.align		4
        /*008c*/ 	.byte	0x02, 0x4a
	.zero		1
	.zero		1


	//----- nvinfo : EIATTR_SYSCALL_OFFSETS
	.align		4
        /*0090*/ 	.byte	0x04, 0x46
        /*0092*/ 	.short	(.L_9117 - .L_9116)


	//   ....[0]....
.L_9116:
        /*0094*/ 	.word	0x00001040


	//   ....[1]....
        /*0098*/ 	.word	0x00002260


	//   ....[2]....
        /*009c*/ 	.word	0x000033c0


	//   ....[3]....
        /*00a0*/ 	.word	0x00004440


	//   ....[4]....
        /*00a4*/ 	.word	0x00005640


	//   ....[5]....
        /*00a8*/ 	.word	0x00006500


	//   ....[6]....
        /*00ac*/ 	.word	0x00007480


	//   ....[7]....
        /*00b0*/ 	.word	0x00008400


	//----- nvinfo : EIATTR_EXIT_INSTR_OFFSETS
	.align		4
.L_9117:
        /*00b4*/ 	.byte	0x04, 0x1c
        /*00b6*/ 	.short	(.L_9119 - .L_9118)


	//   ....[0]....
.L_9118:
        /*00b8*/ 	.word	0x00007750


	//   ....[1]....
        /*00bc*/ 	.word	0x000078a0


	//   ....[2]....
        /*00c0*/ 	.word	0x000078e0


	//   ....[3]....
        /*00c4*/ 	.word	0x00007980


	//   ....[4]....
        /*00c8*/ 	.word	0x000079c0


	//   ....[5]....
        /*00cc*/ 	.word	0x00007a00


	//   ....[6]....
        /*00d0*/ 	.word	0x00007a90


	//   ....[7]....
        /*00d4*/ 	.word	0x00007ab0


	//   ....[8]....
        /*00d8*/ 	.word	0x00007b50


	//   ....[9]....
        /*00dc*/ 	.word	0x00007ba0


	//   ....[10]....
        /*00e0*/ 	.word	0x00007bf0


	//   ....[11]....
        /*00e4*/ 	.word	0x00007cd0


	//   ....[12]....
        /*00e8*/ 	.word	0x00007e40


	//   ....[13]....
        /*00ec*/ 	.word	0x00007fb0


	//   ....[14]....
        /*00f0*/ 	.word	0x00008110


	//   ....[15]....
        /*00f4*/ 	.word	0x00008150


	//   ....[16]....
        /*00f8*/ 	.word	0x00008190


	//   ....[17]....
        /*00fc*/ 	.word	0x00008240


	//   ....[18]....
        /*0100*/ 	.word	0x000082a0


	//   ....[19]....
        /*0104*/ 	.word	0x00008410


	//   ....[20]....
        /*0108*/ 	.word	0x00008520


	//   ....[21]....
        /*010c*/ 	.word	0x00008660


	//   ....[22]....
        /*0110*/ 	.word	0x000086a0


	//----- nvinfo : EIATTR_MAX_THREADS
	.align		4
.L_9119:
        /*0114*/ 	.byte	0x04, 0x05
        /*0116*/ 	.short	(.L_9121 - .L_9120)
.L_9120:
        /*0118*/ 	.word	0x00000080
        /*011c*/ 	.word	0x00000001
        /*0120*/ 	.word	0x00000001


	//----- nvinfo : EIATTR_CRS_STACK_SIZE
	.align		4
.L_9121:
        /*0124*/ 	.byte	0x04, 0x1e
        /*0126*/ 	.short	(.L_9123 - .L_9122)
.L_9122:
        /*0128*/ 	.word	0x00000000


	//----- nvinfo : EIATTR_CBANK_PARAM_SIZE
	.align		4
.L_9123:
        /*012c*/ 	.byte	0x03, 0x19
        /*012e*/ 	.short	0x003c


	//----- nvinfo : EIATTR_PARAM_CBANK
	.align		4
        /*0130*/ 	.byte	0x04, 0x0a
        /*0132*/ 	.short	(.L_9125 - .L_9124)
	.align		4
.L_9124:
        /*0134*/ 	.word	index@(.nv.constant0._ZN2at6native27unrolled_elementwise_kernelIZNS0_50_GLOBAL__N__2680c7bb_12_PowKernel_cu_7dd49032_317022pow_scalar_tensor_implIN3c104HalfEEEvRNS_18TensorIteratorBaseET_EUlS5_E_St5arrayIPcLm2EELi4E23TrivialOffsetCalculatorILi1EjESE_NS0_6memory12LoadWithCastILi1EEENSF_13StoreWithCastILi1EEEEEviS8_T0_T2_T3_T4_T5_)
        /*0138*/ 	.short	0x0380
        /*013a*/ 	.short	0x003c


	//----- nvinfo : EIATTR_SW_WAR
	.align		4
.L_9125:
        /*013c*/ 	.byte	0x04, 0x36
        /*013e*/ 	.short	(.L_9127 - .L_9126)
.L_9126:
        /*0140*/ 	.word	0x00000008
.L_9127:


//--------------------- .nv.info._ZN2at6native18elementwise_kernelILi128ELi4EZNS0_22gpu_kernel_impl_nocastIZNS0_50_GLOBAL__N__2680c7bb_12_PowKernel_cu_7dd49032_317022pow_scalar_tensor_implIN3c104HalfEEEvRNS_18TensorIteratorBaseET_EUlS6_E_EEvS8_RKS9_EUliE_EEviT1_ --------------------------
	.section	.nv.info._ZN2at6native18elementwise_kernelILi128ELi4EZNS0_22gpu_kernel_impl_nocastIZNS0_50_GLOBAL__N__2680c7bb_12_PowKernel_cu_7dd49032_317022pow_scalar_tensor_implIN3c104HalfEEEvRNS_18TensorIteratorBaseET_EUlS6_E_EEvS8_RKS9_EUliE_EEviT1_,"",@"SHT_CUDA_INFO"
	.sectionflags	@""
	.align	4


	//----- nvinfo : EIATTR_CUDA_API_VERSION
	.align		4
        /*0000*/ 	.byte	0x04, 0x37
        /*0002*/ 	.short	(.L_9129 - .L_9128)
.L_9128:
        /*0004*/ 	.word	0x00000082


	//----- nvinfo : EIATTR_KPARAM_INFO
	.align		4
.L_9129:
        /*0008*/ 	.byte	0x04, 0x17
        /*000a*/ 	.short	(.L_9131 - .L_9130)
.L_9130:
        /*000c*/ 	.word	0x00000000
        /*0010*/ 	.short	0x0001
        /*0012*/ 	.short	0x0008
        /*0014*/ 	.byte	0x00, 0xf0, 0x81, 0x08


	//----- nvinfo : EIATTR_KPARAM_INFO
	.align		4
.L_9131:
        /*0018*/ 	.byte	0x04, 0x17
        /*001a*/ 	.short	(.L_9133 - .L_9132)
.L_9132:
        /*001c*/ 	.word	0x00000000
        /*0020*/ 	.short	0x0000
        /*0022*/ 	.short	0x0000
        /*0024*/ 	.byte	0x00, 0xf0, 0x11, 0x00


	//----- nvinfo : EIATTR_SPARSE_MMA_MASK
	.align		4
.L_9133:
        /*0028*/ 	.byte	0x03, 0x50
        /*002a*/ 	.short	0x0000


	//----- nvinfo : EIATTR_MAXREG_COUNT
	.align		4
        /*002c*/ 	.byte	0x03, 0x1b
        /*002e*/ 	.short	0x0080


	//----- nvinfo : EIATTR_MERCURY_ISA_VERSION
	.align		4
        /*0030*/ 	.byte	0x03, 0x5f
        /*0032*/ 	.short	0x0101


	//----- nvinfo : EIATTR_VRC_CTA_INIT_COUNT
	.align		4
        /*0034*/ 	.byte	0x02, 0x4a
	.zero		1
	.zero		1


	//----- nvinfo : EIATTR_EXIT_INSTR_OFFSETS
	.align		4
        /*0038*/ 	.byte	0x04, 0x1c
        /*003a*/ 	.short	(.L_9135 - .L_9134)


	//   ....[0]....
.L_9134:
        /*003c*/ 	.word	0x000003c0


	//   ....[1]....
        /*0040*/ 	.word	0x00000480


	//   ....[2]....
        /*0044*/ 	.word	0x00004060


	//   ....[3]....
        /*0048*/ 	.word	0x000053f0


	//----- nvinfo : EIATTR_MAX_THREADS
	.align		4
.L_9135:
        /*004c*/ 	.byte	0x04, 0x05
        /*004e*/ 	.short	(.L_9137 - .L_9136)
.L_9136:
        /*0050*/ 	.word	0x00000080
        /*0054*/ 	.word	0x00000001
        /*0058*/ 	.word	0x00000001


	//----- nvinfo : EIATTR_CRS_STACK_SIZE
	.align		4
.L_9137:
        /*005c*/ 	.byte	0x04, 0x1e
        /*005e*/ 	.short	(.L_9139 - .L_9138)
.L_9138:
        /*0060*/ 	.word	0x00000000


	//----- nvinfo : EIATTR_CBANK_PARAM_SIZE
	.align		4
.L_9139:
        /*0064*/ 	.byte	0x03, 0x19
        /*0066*/ 	.short	0x0228


	//----- nvinfo : EIATTR_PARAM_CBANK
	.align		4
        /*0068*/ 	.byte	0x04, 0x0a
        /*006a*/ 	.short	(.L_9141 - .L_9140)
	.align		4
.L_9140:
        /*006c*/ 	.word	index@(.nv.constant0._ZN2at6native18elementwise_kernelILi128ELi4EZNS0_22gpu_kernel_impl_nocastIZNS0_50_GLOBAL__N__2680c7bb_12_PowKernel_cu_7dd49032_317022pow_scalar_tensor_implIN3c104HalfEEEvRNS_18TensorIteratorBaseET_EUlS6_E_EEvS8_RKS9_EUliE_EEviT1_)
        /*0070*/ 	.short	0x0380
        /*0072*/ 	.short	0x0228


	//----- nvinfo : EIATTR_SW_WAR
	.align		4
.L_9141:
        /*0074*/ 	.byte	0x04, 0x36
        /*0076*/ 	.short	(.L_9143 - .L_9142)
.L_9142:
        /*0078*/ 	.word	0x00000008
.L_9143:


//--------------------- .nv.info._ZN2at6native27unrolled_elementwise_kernelIZNS0_50_GLOBAL__N__2680c7bb_12_PowKernel_cu_7dd49032_317022pow_scalar_tensor_implIN3c104HalfEEEvRNS_18TensorIteratorBaseET_EUlS5_E_St5arrayIPcLm2EELi4E23TrivialOffsetCalculatorILi1EjESE_NS0_6memory15LoadWithoutCastENSF_16StoreWithoutCastEEEviS8_T0_T2_T3_T4_T5_ --------------------------
	.section	.nv.info._ZN2at6native27unrolled_elementwise_kernelIZNS0_50_GLOBAL__N__2680c7bb_12_PowKernel_cu_7dd49032_317022pow_scalar_tensor_implIN3c104HalfEEEvRNS_18TensorIteratorBaseET_EUlS5_E_St5arrayIPcLm2EELi4E23TrivialOffsetCalculatorILi1EjESE_NS0_6memory15LoadWithoutCastENSF_16StoreWithoutCastEEEviS8_T0_T2_T3_T4_T5_,"",@"SHT_CUDA_INFO"
	.sectionflags	@""
	.align	4


	//----- nvinfo : EIATTR_CUDA_API_VERSION
	.align		4
        /*0000*/ 	.byte	0x04, 0x37
        /*0002*/ 	.short	(.L_9145 - .L_9144)
.L_9144:
        /*0004*/ 	.word	0x00000082


	//----- nvinfo : EIATTR_KPARAM_INFO
	.align		4
.L_9145:
        /*0008*/ 	.byte	0x04, 0x17
        /*000a*/ 	.short	(.L_9147 - .L_9146)
.L_9146:
        /*000c*/ 	.word	0x00000000
        /*0010*/ 	.short	0x0006
        /*0012*/ 	.short	0x002b
        /*0014*/ 	.byte	0x00, 0xf0, 0x05, 0x00


	//----- nvinfo : EIATTR_KPARAM_INFO
	.align		4
.L_9147:
        /*0018*/ 	.byte	0x04, 0x17
        /*001a*/ 	.short	(.L_9149 - .L_9148)
.L_9148:
        /*001c*/ 	.word	0x00000000
        /*0020*/ 	.short	0x0005
        /*0022*/ 	.short	0x002a
        /*0024*/ 	.byte	0x00, 0xf0, 0x05, 0x00


	//----- nvinfo : EIATTR_KPARAM_INFO
	.align		4
.L_9149:
        /*0028*/ 	.byte	0x04, 0x17
        /*002a*/ 	.short	(.L_9151 - .L_9150)
.L_9150:
        /*002c*/ 	.word	0x00000000
        /*0030*/ 	.short	0x0004
        /*0032*/ 	.short	0x0029
        /*0034*/ 	.byte	0x00, 0xf0, 0x05, 0x00


	//----- nvinfo : EIATTR_KPARAM_INFO
	.align		4
.L_9151:
        /*0038*/ 	.byte	0x04, 0x17
        /*003a*/ 	.short	(.L_9153 - .L_9152)
.L_9152:
        /*003c*/ 	.word	0x00000000
        /*0040*/ 	.short	0x0003
        /*0042*/ 	.short	0x0028
        /*0044*/ 	.byte	0x00, 0xf0, 0x05, 0x00


	//----- nvinfo : EIATTR_KPARAM_INFO
	.align		4
.L_9153:
        /*0048*/ 	.byte	0x04, 0x17
        /*004a*/ 	.short	(.L_9155 - .L_9154)
.L_9154:
        /*004c*/ 	.word	0x00000000
        /*0050*/ 	.short	0x0002
        /*0052*/ 	.short	0x0018
        /*0054*/ 	.byte	0x00, 0xf0, 0x41, 0x00


	//----- nvinfo : EIATTR_KPARAM_INFO
	.align		4
.L_9155:
        /*0058*/ 	.byte	0x04, 0x17
        /*005a*/ 	.short	(.L_9157 - .L_9156)
.L_9156:
        /*005c*/ 	.word	0x00000000
        /*0060*/ 	.short	0x0001
        /*0062*/ 	.short	0x0008
        /*0064*/ 	.byte	0x00, 0xf0, 0x41, 0x00


	//----- nvinfo : EIATTR_KPARAM_INFO
	.align		4
.L_9157:
        /*0068*/ 	.byte	0x04, 0x17
        /*006a*/ 	.short	(.L_9159 - .L_9158)
.L_9158:
        /*006c*/ 	.word	0x00000000
        /*0070*/ 	.short	0x0000
        /*0072*/ 	.short	0x0000
        /*0074*/ 	.byte	0x00, 0xf0, 0x11, 0x00


	//----- nvinfo : EIATTR_SPARSE_MMA_MASK
	.align		4
.L_9159:
        /*0078*/ 	.byte	0x03, 0x50
        /*007a*/ 	.short	0x0000


	//----- nvinfo : EIATTR_MAXREG_COUNT
	.align		4
        /*007c*/ 	.byte	0x03, 0x1b
        /*007e*/ 	.short	0x00ff


	//----- nvinfo : EIATTR_MERCURY_ISA_VERSION
	.align		4
        /*0080*/ 	.byte	0x03, 0x5f
        /*0082*/ 	.short	0x0101


	//----- nvinfo : EIATTR_VRC_CTA_INIT_COUNT
	.align		4
        /*0084*/ 	.byte	0x02, 0x4a
	.zero		1
	.zero		1


	//----- nvinfo : EIATTR_EXIT_INSTR_OFFSETS
	.align		4
        /*0088*/ 	.byte	0x04, 0x1c
        /*008a*/ 	.short	(.L_9161 - .L_9160)


	//   ....[0]....
.L_9160:
        /*008c*/ 	.word	0x00000580


	//   ....[1]....
        /*0090*/ 	.word	0x00000600


	//----- nvinfo : EIATTR_MAX_THREADS
	.align		4
.L_9161:
        /*0094*/ 	.byte	0x04, 0x05
        /*0096*/ 	.short	(.L_9163 - .L_9162)
.L_9162:
        /*0098*/ 	.word	0x00000080
        /*009c*/ 	.word	0x00000001
        /*00a0*/ 	.word	0x00000001


	//----- nvinfo : EIATTR_CRS_STACK_SIZE
	.align		4
.L_9163:
        /*00a4*/ 	.byte	0x04, 0x1e
        /*00a6*/ 	.short	(.L_9165 - .L_9164)
.L_9164:
        /*00a8*/ 	.word	0x00000000


	//----- nvinfo : EIATTR_CBANK_PARAM_SIZE
	.align		4
.L_9165:
        /*00ac*/ 	.byte	0x03, 0x19
        /*00ae*/ 	.short	0x002c


	//----- nvinfo : EIATTR_PARAM_CBANK
	.align		4
        /*00b0*/ 	.byte	0x04, 0x0a
        /*00b2*/ 	.short	(.L_9167 - .L_9166)
	.align		4
.L_9166:
        /*00b4*/ 	.word	index@(.nv.constant0._ZN2at6native27unrolled_elementwise_kernelIZNS0_50_GLOBAL__N__2680c7bb_12_PowKernel_cu_7dd49032_317022pow_scalar_tensor_implIN3c104HalfEEEvRNS_18TensorIteratorBaseET_EUlS5_E_St5arrayIPcLm2EELi4E23TrivialOffsetCalculatorILi1EjESE_NS0_6memory15LoadWithoutCastENSF_16StoreWithoutCastEEEviS8_T0_T2_T3_T4_T5_)
        /*00b8*/ 	.short	0x0380
        /*00ba*/ 	.short	0x002c


	//----- nvinfo : EIATTR_SW_WAR
	.align		4
.L_9167:
        /*00bc*/ 	.byte	0x04, 0x36
        /*00be*/ 	.short	(.L_9169 - .L_9168)
.L_9168:
        /*00c0*/ 	.word	0x00000008
.L_9169:


//--------------------- .nv.info._ZN2at6native29vectorized_elementwise_kernelILi2EZNS0_50_GLOBAL__N__2680c7bb_12_PowKernel_cu_7dd49032_317022pow_scalar_tensor_implIN3c104HalfEEEvRNS_18TensorIteratorBaseET_EUlS5_E_St5arrayIPcLm2EEEEviT0_T1_ --------------------------
	.section	.nv.info._ZN2at6native29vectorized_elementwise_kernelILi2EZNS0_50_GLOBAL__N__2680c7bb_12_PowKernel_cu_7dd49032_317022pow_scalar_tensor_implIN3c104HalfEEEvRNS_18TensorIteratorBaseET_EUlS5_E_St5arrayIPcLm2EEEEviT0_T1_,"",@"SHT_CUDA_INFO"
	.sectionflags	@""
	.align	4


	//----- nvinfo : EIATTR_CUDA_API_VERSION
	.align		4
        /*0000*/ 	.byte	0x04, 0x37
        /*0002*/ 	.short	(.L_9171 - .L_9170)
.L_9170:
        /*0004*/ 	.word	0x00000082


	//----- nvinfo : EIATTR_KPARAM_INFO
	.align		4
.L_9171:
        /*0008*/ 	.byte	0x04, 0x17
        /*000a*/ 	.short	(.L_9173 - .L_9172)
.L_9172:
        /*000c*/ 	.word	0x00000000
        /*0010*/ 	.short	0x0002
        /*0012*/ 	.short	0x0018
        /*0014*/ 	.byte	0x00, 0xf0, 0x41, 0x00


	//----- nvinfo : EIATTR_KPARAM_INFO
	.align		4
.L_9173:
        /*0018*/ 	.byte	0x04, 0x17
        /*001a*/ 	.short	(.L_9175 - .L_9174)
.L_9174:
        /*001c*/ 	.word	0x00000000
        /*0020*/ 	.short	0x0001
        /*0022*/ 	.short	0x0008
        /*0024*/ 	.byte	0x00, 0xf0, 0x41, 0x00


	//----- nvinfo : EIATTR_KPARAM_INFO
	.align		4
.L_9175:
        /*0028*/ 	.byte	0x04, 0x17
        /*002a*/ 	.short	(.L_9177 - .L_9176)
.L_9176:
        /*002c*/ 	.word	0x00000000
        /*0030*/ 	.short	0x0000
        /*0032*/ 	.short	0x0000
        /*0034*/ 	.byte	0x00, 0xf0, 0x11, 0x00


	//----- nvinfo : EIATTR_SPARSE_MMA_MASK
	.align		4
.L_9177:
        /*0038*/ 	.byte	0x03, 0x50
        /*003a*/ 	.short	0x0000


	//----- nvinfo : EIATTR_MAXREG_COUNT
	.align		4
        /*003c*/ 	.byte	0x03, 0x1b
        /*003e*/ 	.short	0x00ff


	//----- nvinfo : EIATTR_MERCURY_ISA_VERSION
	.align		4
        /*0040*/ 	.byte	0x03, 0x5f
        /*0042*/ 	.short	0x0101


	//----- nvinfo : EIATTR_VRC_CTA_INIT_COUNT
	.align		4
        /*0044*/ 	.byte	0x02, 0x4a
	.zero		1
	.zero		1


	//----- nvinfo : EIATTR_EXIT_INSTR_OFFSETS
	.align		4
        /*0048*/ 	.byte	0x04, 0x1c
        /*004a*/ 	.short	(.L_9179 - .L_9178)


	//   ....[0]....
.L_9178:
        /*004c*/ 	.word	0x00000bd0


	//   ....[1]....
        /*0050*/ 	.word	0x00000c20


	//   ....[2]....
        /*0054*/ 	.word	0x00000f10


	//----- nvinfo : EIATTR_MAX_THREADS
	.align		4
.L_9179:
        /*0058*/ 	.byte	0x04, 0x05
        /*005a*/ 	.short	(.L_9181 - .L_9180)
.L_9180:
        /*005c*/ 	.word	0x00000080
        /*0060*/ 	.word	0x00000001
        /*0064*/ 	.word	0x00000001


	//----- nvinfo : EIATTR_CRS_STACK_SIZE
	.align		4
.L_9181:
        /*0068*/ 	.byte	0x04, 0x1e
        /*006a*/ 	.short	(.L_9183 - .L_9182)
.L_9182:
        /*006c*/ 	.word	0x00000000


	//----- nvinfo : EIATTR_CBANK_PARAM_SIZE
	.align		4
.L_9183:
        /*0070*/ 	.byte	0x03, 0x19
        /*0072*/ 	.short	0x0028


	//----- nvinfo : EIATTR_PARAM_CBANK
	.align		4
        /*0074*/ 	.byte	0x04, 0x0a
        /*0076*/ 	.short	(.L_9185 - .L_9184)
	.align		4
.L_9184:
        /*0078*/ 	.word	index@(.nv.constant0._ZN2at6native29vectorized_elementwise_kernelILi2EZNS0_50_GLOBAL__N__2680c7bb_12_PowKernel_cu_7dd49032_317022pow_scalar_tensor_implIN3c104HalfEEEvRNS_18TensorIteratorBaseET_EUlS5_E_St5arrayIPcLm2EEEEviT0_T1_)
        /*007c*/ 	.short	0x0380
        /*007e*/ 	.short	0x0028


	//----- nvinfo : EIATTR_SW_WAR
	.align		4
.L_9185:
        /*0080*/ 	.byte	0x04, 0x36
        /*0082*/ 	.short	(.L_9187 - .L_9186)
.L_9186:
        /*0084*/ 	.word	0x00000008
.L_9187:


//--------------------- .nv.info._ZN2at6native29vectorized_elementwise_kernelILi4EZNS0_50_GLOBAL__N__2680c7bb_12_PowKernel_cu_7dd49032_317022pow_scalar_tensor_implIN3c104HalfEEEvRNS_18TensorIteratorBaseET_EUlS5_E_St5arrayIPcLm2EEEEviT0_T1_ --------------------------
	.section	.nv.info._ZN2at6native29vectorized_elementwise_kernelILi4EZNS0_50_GLOBAL__N__2680c7bb_12_PowKernel_cu_7dd49032_317022pow_scalar_tensor_implIN3c104HalfEEEvRNS_18TensorIteratorBaseET_EUlS5_E_St5arrayIPcLm2EEEEviT0_T1_,"",@"SHT_CUDA_INFO"
	.sectionflags	@""
	.align	4


	//----- nvinfo : EIATTR_CUDA_API_VERSION
	.align		4
        /*0000*/ 	.byte	0x04, 0x37
        /*0002*/ 	.short	(.L_9189 - .L_9188)
.L_9188:
        /*0004*/ 	.word	0x00000082


	//----- nvinfo : EIATTR_KPARAM_INFO
	.align		4
.L_9189:
        /*0008*/ 	.byte	0x04, 0x17
        /*000a*/ 	.short	(.L_9191 - .L_9190)
.L_9190:
        /*000c*/ 	.word	0x00000000
        /*0010*/ 	.short	0x0002
        /*0012*/ 	.short	0x0018
        /*0014*/ 	.byte	0x00, 0xf0, 0x41, 0x00


	//----- nvinfo : EIATTR_KPARAM_INFO
	.align		4
.L_9191:
        /*0018*/ 	.byte	0x04, 0x17
        /*001a*/ 	.short	(.L_9193 - .L_9192)
.L_9192:
        /*001c*/ 	.word	0x00000000
        /*0020*/ 	.short	0x0001
        /*0022*/ 	.short	0x0008
        /*0024*/ 	.byte	0x00, 0xf0, 0x41, 0x00


	//----- nvinfo : EIATTR_KPARAM_INFO
	.align		4
.L_9193:
        /*0028*/ 	.byte	0x04, 0x17
        /*002a*/ 	.short	(.L_9195 - .L_9194)
.L_9194:
        /*002c*/ 	.word	0x00000000
        /*0030*/ 	.short	0x0000
        /*0032*/ 	.short	0x0000
        /*0034*/ 	.byte	0x00, 0xf0, 0x11, 0x00


	//----- nvinfo : EIATTR_SPARSE_MMA_MASK
	.align		4
.L_9195:
        /*0038*/ 	.byte	0x03, 0x50
        /*003a*/ 	.short	0x0000


	//----- nvinfo : EIATTR_MAXREG_COUNT
	.align		4
        /*003c*/ 	.byte	0x03, 0x1b
        /*003e*/ 	.short	0x00ff


	//----- nvinfo : EIATTR_MERCURY_ISA_VERSION
	.align		4
        /*0040*/ 	.byte	0x03, 0x5f
        /*0042*/ 	.short	0x0101


	//----- nvinfo : EIATTR_VRC_CTA_INIT_COUNT
	.align		4
        /*0044*/ 	.byte	0x02, 0x4a
	.zero		1
	.zero		1


	//----- nvinfo : EIATTR_EXIT_INSTR_OFFSETS
	.align		4
        /*0048*/ 	.byte	0x04, 0x1c
        /*004a*/ 	.short	(.L_9197 - .L_9196)


	//   ....[0]....
.L_9196:
        /*004c*/ 	.word	0x00000bd0


	//   ....[1]....
        /*0050*/ 	.word	0x00000c20


	//   ....[2]....
        /*0054*/ 	.word	0x00000ed0


	//----- nvinfo : EIATTR_MAX_THREADS
	.align		4
.L_9197:
        /*0058*/ 	.byte	0x04, 0x05
        /*005a*/ 	.short	(.L_9199 - .L_9198)
.L_9198:
        /*005c*/ 	.word	0x00000080
        /*0060*/ 	.word	0x00000001
        /*0064*/ 	.word	0x00000001


	//----- nvinfo : EIATTR_CRS_STACK_SIZE
	.align		4
.L_9199:
        /*0068*/ 	.byte	0x04, 0x1e
        /*006a*/ 	.short	(.L_9201 - .L_9200)
.L_9200:
        /*006c*/ 	.word	0x00000000


	//----- nvinfo : EIATTR_CBANK_PARAM_SIZE
	.align		4
.L_9201:
        /*0070*/ 	.byte	0x03, 0x19
        /*0072*/ 	.short	0x0028


	//----- nvinfo : EIATTR_PARAM_CBANK
	.align		4
        /*0074*/ 	.byte	0x04, 0x0a
        /*0076*/ 	.short	(.L_9203 - .L_9202)
	.align		4
.L_9202:
        /*0078*/ 	.word	index@(.nv.constant0._ZN2at6native29vectorized_elementwise_kernelILi4EZNS0_50_GLOBAL__N__2680c7bb_12_PowKernel_cu_7dd49032_317022pow_scalar_tensor_implIN3c104HalfEEEvRNS_18TensorIteratorBaseET_EUlS5_E_St5arrayIPcLm2EEEEviT0_T1_)
        /*007c*/ 	.short	0x0380
        /*007e*/ 	.short	0x0028


	//----- nvinfo : EIATTR_SW_WAR
	.align		4
.L_9203:
        /*0080*/ 	.byte	0x04, 0x36
        /*0082*/ 	.short	(.L_9205 - .L_9204)
.L_9204:
        /*0084*/ 	.word	0x00000008
.L_9205:


//--------------------- .nv.info._ZN2at6native29vectorized_elementwise_kernelILi8EZNS0_50_GLOBAL__N__2680c7bb_12_PowKernel_cu_7dd49032_317022pow_scalar_tensor_implIN3c104HalfEEEvRNS_18TensorIteratorBaseET_EUlS5_E_St5arrayIPcLm2EEEEviT0_T1_ --------------------------
	.section	.nv.info._ZN2at6native29vectorized_elementwise_kernelILi8EZNS0_50_GLOBAL__N__2680c7bb_12_PowKernel_cu_7dd49032_317022pow_scalar_tensor_implIN3c104HalfEEEvRNS_18TensorIteratorBaseET_EUlS5_E_St5arrayIPcLm2EEEEviT0_T1_,"",@"SHT_CUDA_INFO"
	.sectionflags	@""
	.align	4


	//----- nvinfo : EIATTR_CUDA_API_VERSION
	.align		4
        /*0000*/ 	.byte	0x04, 0x37
        /*0002*/ 	.short	(.L_9207 - .L_9206)
.L_9206:
        /*0004*/ 	.word	0x00000082


	//----- nvinfo : EIATTR_KPARAM_INFO
	.align		4
.L_9207:
        /*0008*/ 	.byte	0x04, 0x17
        /*000a*/ 	.short	(.L_9209 - .L_9208)
.L_9208:
        /*000c*/ 	.word	0x00000000
        /*0010*/ 	.short	0x0002
        /*0012*/ 	.short	0x0018
        /*0014*/ 	.byte	0x00, 0xf0, 0x41, 0x00


	//----- nvinfo : EIATTR_KPARAM_INFO
	.align		4
.L_9209:
        /*0018*/ 	.byte	0x04, 0x17
        /*001a*/ 	.short	(.L_9211 - .L_9210)
.L_9210:
        /*001c*/ 	.word	0x00000000
        /*0020*/ 	.short	0x0001
        /*0022*/ 	.short	0x0008
        /*0024*/ 	.byte	0x00, 0xf0, 0x41, 0x00


	//----- nvinfo : EIATTR_KPARAM_INFO
	.align		4
.L_9211:
        /*0028*/ 	.byte	0x04, 0x17
        /*002a*/ 	.short	(.L_9213 - .L_9212)
.L_9212:
        /*002c*/ 	.word	0x00000000
        /*0030*/ 	.short	0x0000
        /*0032*/ 	.short	0x0000
        /*0034*/ 	.byte	0x00, 0xf0, 0x11, 0x00


	//----- nvinfo : EIATTR_SPARSE_MMA_MASK
	.align		4
.L_9213:
        /*0038*/ 	.byte	0x03, 0x50
        /*003a*/ 	.short	0x0000


	//----- nvinfo : EIATTR_MAXREG_COUNT
	.align		4
        /*003c*/ 	.byte	0x03, 0x1b
        /*003e*/ 	.short	0x00ff


	//----- nvinfo : EIATTR_MERCURY_ISA_VERSION
	.align		4
        /*0040*/ 	.byte	0x03, 0x5f
        /*0042*/ 	.short	0x0101


	//----- nvinfo : EIATTR_VRC_CTA_INIT_COUNT
	.align		4
        /*0044*/ 	.byte	0x02, 0x4a
	.zero		1
	.zero		1


	//----- nvinfo : EIATTR_EXIT_INSTR_OFFSETS
	.align		4
        /*0048*/ 	.byte	0x04, 0x1c
        /*004a*/ 	.short	(.L_9215 - .L_9214)


	//   ....[0]....
.L_9214:
        /*004c*/ 	.word	0x00000010


	//----- nvinfo : EIATTR_MAX_THREADS
	.align		4
.L_9215:
        /*0050*/ 	.byte	0x04, 0x05
        /*0052*/ 	.short	(.L_9217 - .L_9216)
.L_9216:
        /*0054*/ 	.word	0x00000080
        /*0058*/ 	.word	0x00000001
        /*005c*/ 	.word	0x00000001


	//----- nvinfo : EIATTR_CBANK_PARAM_SIZE
	.align		4
.L_9217:
        /*0060*/ 	.byte	0x03, 0x19
        /*0062*/ 	.short	0x0028


	//----- nvinfo : EIATTR_PARAM_CBANK
	.align		4
        /*0064*/ 	.byte	0x04, 0x0a
        /*0066*/ 	.short	(.L_9219 - .L_9218)
	.align		4
.L_9218:
        /*0068*/ 	.word	index@(.nv.constant0._ZN2at6native29vectorized_elementwise_kernelILi8EZNS0_50_GLOBAL__N__2680c7bb_12_PowKernel_cu_7dd49032_317022pow_scalar_tensor_implIN3c104HalfEEEvRNS_18TensorIteratorBaseET_EUlS5_E_St5arrayIPcLm2EEEEviT0_T1_)
        /*006c*/ 	.short	0x0380
        /*006e*/ 	.short	0x0028


	//----- nvinfo : EIATTR_SW_WAR
	.align		4
.L_9219:
        /*0070*/ 	.byte	0x04, 0x36
        /*0072*/ 	.short	(.L_9221 - .L_9220)
.L_9220:
        /*0074*/ 	.word	0x00000008
.L_9221:


//--------------------- .nv.info._ZN2at6native18elementwise_kernelILi128ELi4EZNS0_15gpu_kernel_implIZZZNS0_50_GLOBAL__N__2680c7bb_12_PowKernel_cu_7dd49032_317024pow_tensor_tensor_kernelERNS_18TensorIteratorBaseEENKUlvE_clEvENKUlvE7_clEvEUlN3c107complexIfEESA_E_EEvS5_RKT_EUliE_EEviT1_ --------------------------
	.section	.nv.info._ZN2at6native18elementwise_kernelILi128ELi4EZNS0_15gpu_kernel_implIZZZNS0_50_GLOBAL__N__2680c7bb_12_PowKernel_cu_7dd49032_317024pow_tensor_tensor_kernelERNS_18TensorIteratorBaseEENKUlvE_clEvENKUlvE7_clEvEUlN3c107complexIfEESA_E_EEvS5_RKT_EUliE_EEviT1_,"",@"SHT_CUDA_INFO"
	.sectionflags	@""
	.align	4


	//----- nvinfo : EIATTR_CUDA_API_VERSION
	.align		4
        /*0000*/ 	.byte	0x04, 0x37
        /*0002*/ 	.short	(.L_9223 - .L_9222)
.L_9222:
        /*0004*/ 	.word	0x00000082


	//----- nvinfo : EIATTR_KPARAM_INFO
	.align		4
.L_9223:
        /*0008*/ 	.byte	0x04, 0x17
        /*000a*/ 	.short	(.L_9225 - .L_9224)
.L_9224:
        /*000c*/ 	.word	0x00000000
        /*0010*/ 	.short	0x0001
        /*0012*/ 	.short	0x0008
        /*0014*/ 	.byte	0x00, 0xf0, 0x41, 0x0a


	//----- nvinfo : EIATTR_KPARAM_INFO
	.align		4
.L_9225:
        /*0018*/ 	.byte	0x04, 0x17
        /*001a*/ 	.short	(.L_9227 - .L_9226)
.L_9226:
        /*001c*/ 	.word	0x00000000
        /*0020*/ 	.short	0x0000
        /*0022*/ 	.short	0x0000
        /*0024*/ 	.byte	0x00, 0xf0, 0x11, 0x00


	//----- nvinfo : EIATTR_SPARSE_MMA_MASK
	.align		4
.L_9227:
        /*0028*/ 	.byte	0x03, 0x50
        /*002a*/ 	.short	0x0000


	//----- nvinfo : EIATTR_MAXREG_COUNT
	.align		4
        /*002c*/ 	.byte	0x03, 0x1b
        /*002e*/ 	.short	0x0080


	//----- nvinfo : EIATTR_EXTERNS
	.align		4
        /*0030*/ 	.byte	0x04, 0x0f
        /*0032*/ 	.short	(.L_9229 - .L_9228)


	//   ....[0]....
	.align		4
.L_9228:
        /*0034*/ 	.word	index@(__assertfail)


	//----- nvinfo : EIATTR_MERCURY_ISA_VERSION
	.align		4
.L_9229:
        /*0038*/ 	.byte	0x03, 0x5f
        /*003a*/ 	.short	0x0101


	//----- nvinfo : EIATTR_VRC_CTA_INIT_COUNT
	.align		4
        /*003c*/ 	.byte	0x02, 0x4a
	.zero		1
	.zero		1


	//----- nvinfo : EIATTR_SYSCALL_OFFSETS
	.align		4
        /*0040*/ 	.byte	0x04, 0x46
        /*0042*/ 	.short	(.L_9231 - .L_9230)


	//   ....[0]....
.L_9230:
        /*0044*/ 	.word	0x00002630


	//   ....[1]....
        /*0048*/ 	.word	0x00003660


	//   ....[2]....
        /*004c*/ 	.word	0x00006dd0


	//   ....[3]....
        /*0050*/ 	.word	0x00009540


	//   ....[4]....
        /*0054*/ 	.word	0x0000a580


	//   ....[5]....
        /*0058*/ 	.word	0x0000db70


	//   ....[6]....
        /*005c*/ 	.word	0x000103f0


	//   ....[7]....
        /*0060*/ 	.word	0x00011430


	//   ....[8]....
        /*0064*/ 	.word	0x00014a10


	//   ....[9]....
        /*0068*/ 	.word	0x000172b0


	//   ....[10]....
        /*006c*/ 	.word	0x000182f0


	//   ....[11]....
        /*0070*/ 	.word	0x0001b920


	//----- nvinfo : EIATTR_EXIT_INSTR_OFFSETS
	.align		4
.L_9231:
        /*0074*/ 	.byte	0x04, 0x1c
        /*0076*/ 	.short	(.L_9233 - .L_9232)


	//   ....[0]....
.L_9232:
        /*0078*/ 	.word	0x00014cc0


	//   ....[1]....
        /*007c*/ 	.word	0x0001ae50


	//   ....[2]....
        /*0080*/ 	.word	0x0001ae90


	//   ....[3]....
        /*0084*/ 	.word	0x0001af20


	//   ....[4]....
        /*0088*/ 	.word	0x0001af50


	//   ....[5]....
        /*008c*/ 	.word	0x0001af80


	//   ....[6]....
        /*0090*/ 	.word	0x0001b000


	//   ....[7]....
        /*0094*/ 	.word	0x0001b030


	//   ....[8]....
        /*0098*/ 	.word	0x0001b0b0


	//   ....[9]....
        /*009c*/ 	.word	0x0001b0e0


	//   ....[10]....
        /*00a0*/ 	.word	0x0001b120


	//   ....[11]....
        /*00a4*/ 	.word	0x0001b1f0


	//   ....[12]....
        /*00a8*/ 	.word	0x0001b350


	//   ....[13]....
        /*00ac*/ 	.word	0x0001b4b0


	//   ....[14]....
        /*00b0*/ 	.word	0x0001b600


	//   ....[15]....
        /*00b4*/ 	.word	0x0001b630


	//   ....[16]....
        /*00b8*/ 	.word	0x0001b660


	//   ....[17]....
        /*00bc*/ 	.word	0x0001b720


	//   ....[18]....
        /*00c0*/ 	.word	0x0001b7c0


	//   ....[19]....
        /*00c4*/ 	.word	0x0001b930


	//   ....[20]....
        /*00c8*/ 	.word	0x0001ba30


	//   ....[21]....
        /*00cc*/ 	.word	0x0001bb60


	//   ....[22]....
        /*00d0*/ 	.word	0x0001bb90


	//----- nvinfo : EIATTR_MAX_THREADS
	.align		4
.L_9233:
        /*00d4*/ 	.byte	0x04, 0x05
        /*00d6*/ 	.short	(.L_9235 - .L_9234)
.L_9234:
        /*00d8*/ 	.word	0x00000080
        /*00dc*/ 	.word	0x00000001
        /*00e0*/ 	.word	0x00000001


	//----- nvinfo : EIATTR_CRS_STACK_SIZE
	.align		4
.L_9235:
        /*00e4*/ 	.byte	0x04, 0x1e
        /*00e6*/ 	.short	(.L_9237 - .L_9236)
.L_9236:
        /*00e8*/ 	.word	0x00000000


	//----- nvinfo : EIATTR_CBANK_PARAM_SIZE
	.align		4
.L_9237:
        /*00ec*/ 	.byte	0x03, 0x19
        /*00ee*/ 	.short	0x0298


	//----- nvinfo : EIATTR_PARAM_CBANK
	.align		4
        /*00f0*/ 	.byte	0x04, 0x0a
        /*00f2*/ 	.short	(.L_9239 - .L_9238)
	.align		4
.L_9238:
        /*00f4*/ 	.word	index@(.nv.constant0._ZN2at6native18elementwise_kernelILi128ELi4EZNS0_15gpu_kernel_implIZZZNS0_50_GLOBAL__N__2680c7bb_12_PowKernel_cu_7dd49032_317024pow_tensor_tensor_kernelERNS_18TensorIteratorBaseEENKUlvE_clEvENKUlvE7_clEvEUlN3c107complexIfEESA_E_EEvS5_RKT_EUliE_EEviT1_)
        /*00f8*/ 	.short	0x0380
        /*00fa*/ 	.short	0x0298


	//----- nvinfo : EIATTR_SW_WAR
	.align		4
.L_9239:
        /*00fc*/ 	.byte	0x04, 0x36
        /*00fe*/ 	.short	(.L_9241 - .L_9240)
.L_9240:
        /*0100*/ 	.word	0x00000008
.L_9241:


//--------------------- .nv.info._ZN2at6native27unrolled_elementwise_kernelIZZZNS0_50_GLOBAL__N__2680c7bb_12_PowKernel_cu_7dd49032_317024pow_tensor_tensor_kernelERNS_18TensorIteratorBaseEENKUlvE_clEvENKUlvE7_clEvEUlN3c107complexIfEES9_E_St5arrayIPcLm3EELi4E23TrivialOffsetCalculatorILi2EjESE_ILi1EjENS0_6memory12LoadWithCastILi2EEENSH_13StoreWithCastILi1EEEEEviT_T0_T2_T3_T4_T5_ --------------------------
	.section	.nv.info._ZN2at6native27unrolled_elementwise_kernelIZZZNS0_50_GLOBAL__N__2680c7bb_12_PowKernel_cu_7dd49032_317024pow_tensor_tensor_kernelERNS_18TensorIteratorBaseEENKUlvE_clEvENKUlvE7_clEvEUlN3c107complexIfEES9_E_St5arrayIPcLm3EELi4E23TrivialOffsetCalculatorILi2EjESE_ILi1EjENS0_6memory12LoadWithCastILi2EEENSH_13StoreWithCastILi1EEEEEviT_T0_T2_T3_T4_T5_,"",@"SHT_CUDA_INFO"
	.sectionflags	@""
	.align	4


	//----- nvinfo : EIATTR_CUDA_API_VERSION
	.align		4
        /*0000*/ 	.byte	0x04, 0x37
        /*0002*/ 	.short	(.L_9243 - .L_9242)
.L_9242:
        /*0004*/ 	.word	0x00000082


	//----- nvinfo : EIATTR_KPARAM_INFO
	.align		4
.L_9243:
        /*0008*/ 	.byte	0x04, 0x17
        /*000a*/ 	.short	(.L_9245 - .L_9244)
.L_9244:
        /*000c*/ 	.word	0x00000000
        /*0010*/ 	.short	0x0006
        /*0012*/ 	.short	0x0038
        /*0014*/ 	.byte	0x00, 0xf0, 0x21, 0x00


	//----- nvinfo : EIATTR_KPARAM_INFO
	.align		4
.L_9245:
        /*0018*/ 	.byte	0x04, 0x17
        /*001a*/ 	.short	(.L_9247 - .L_9246)
.L_9246:
        /*001c*/ 	.word	0x00000000
        /*0020*/ 	.short	0x0005
        /*0022*/ 	.short	0x002c
        /*0024*/ 	.byte	0x00, 0xf0, 0x31, 0x00


	//----- nvinfo : EIATTR_KPARAM_INFO
	.align		4
.L_9247:
        /*0028*/ 	.byte	0x04, 0x17
        /*002a*/ 	.short	(.L_9249 - .L_9248)
.L_9248:
        /*002c*/ 	.word	0x00000000
        /*0030*/ 	.short	0x0004
        /*0032*/ 	.short	0x0029
        /*0034*/ 	.byte	0x00, 0xf0, 0x05, 0x00


	//----- nvinfo : EIATTR_KPARAM_INFO
	.align		4
.L_9249:
        /*0038*/ 	.byte	0x04, 0x17
        /*003a*/ 	.short	(.L_9251 - .L_9250)
.L_9250:
        /*003c*/ 	.word	0x00000000
        /*0040*/ 	.short	0x0003
        /*0042*/ 	.short	0x0028
        /*0044*/ 	.byte	0x00, 0xf0, 0x05, 0x00


	//----- nvinfo : EIATTR_KPARAM_INFO
	.align		4
.L_9251:
        /*0048*/ 	.byte	0x04, 0x17
        /*004a*/ 	.short	(.L_9253 - .L_9252)
.L_9252:
        /*004c*/ 	.word	0x00000000
        /*0050*/ 	.short	0x0002
        /*0052*/ 	.short	0x0010
        /*0054*/ 	.byte	0x00, 0xf0, 0x61, 0x00


	//----- nvinfo : EIATTR_KPARAM_INFO
	.align		4
.L_9253:
        /*0058*/ 	.byte	0x04, 0x17
        /*005a*/ 	.short	(.L_9255 - .L_9254)
.L_9254:
        /*005c*/ 	.word	0x00000000
        /*0060*/ 	.short	0x0001
        /*0062*/ 	.short	0x0008
        /*0064*/ 	.byte	0x00, 0xf0, 0x21, 0x00


	//----- nvinfo : EIATTR_KPARAM_INFO
	.align		4
.L_9255:
        /*0068*/ 	.byte	0x04, 0x17
        /*006a*/ 	.short	(.L_9257 - .L_9256)
.L_9256:
        /*006c*/ 	.word	0x00000000
        /*0070*/ 	.short	0x0000
        /*0072*/ 	.short	0x0000
        /*0074*/ 	.byte	0x00, 0xf0, 0x11, 0x00


	//----- nvinfo : EIATTR_SPARSE_MMA_MASK
	.align		4
.L_9257:
        /*0078*/ 	.byte	0x03, 0x50
        /*007a*/ 	.short	0x0000


	//----- nvinfo : EIATTR_MAXREG_COUNT
	.align		4
        /*007c*/ 	.byte	0x03, 0x1b
        /*007e*/ 	.short	0x00ff


	//----- nvinfo : EIATTR_EXTERNS
	.align		4
        /*0080*/ 	.byte	0x04, 0x0f
        /*0082*/ 	.short	(.L_9259 - .L_9258)


	//   ....[0]....
	.align		4
.L_9258:
        /*0084*/ 	.word	index@(__assertfail)


	//----- nvinfo : EIATTR_MERCURY_ISA_VERSION
	.align		4
.L_9259:
        /*0088*/ 	.byte	0x03, 0x5f
        /*008a*/ 	.short	0x0101


	//----- nvinfo : EIATTR_VRC_CTA_INIT_COUNT
	.align		4
        /*008c*/ 	.byte	0x02, 0x4a
	.zero		1
	.zero		1


	//----- nvinfo : EIATTR_SYSCALL_OFFSETS
	.align		4
        /*0090*/ 	.byte	0x04, 0x46
        /*0092*/ 	.short	(.L_9261 - .L_9260)


	//   ....[0]....
.L_9260:
        /*0094*/ 	.word	0x00001010


	//   ....[1]....
        /*0098*/ 	.word	0x00002070


	//   ....[2]....
        /*009c*/ 	.word	0x000031e0


	//   ....[3]....
        /*00a0*/ 	.word	0x00004240


	//   ....[4]....
        /*00a4*/ 	.word	0x00005320


	//   ....[5]....
        /*00a8*/ 	.word	0x00006380


	//   ....[6]....
        /*00ac*/ 	.word	0x00007460


	//   ....[7]....
        /*00b0*/ 	.word	0x000083d0


	//   ....[8]....
        /*00b4*/ 	.word	0x000135c0


	//   ....[9]....
        /*00b8*/ 	.word	0x000143a0


	//   ....[10]....
        /*00bc*/ 	.word	0x00015270


	//   ....[11]....
        /*00c0*/ 	.word	0x00016120


	//----- nvinfo : EIATTR_EXIT_INSTR_OFFSETS
	.align		4
.L_9261:
        /*00c4*/ 	.byte	0x04, 0x1c
        /*00c6*/ 	.short	(.L_9263 - .L_9262)


	//   ....[0]....
.L_9262:
        /*00c8*/ 	.word	0x00015510


	//   ....[1]....
        /*00cc*/ 	.word	0x00015650


	//   ....[2]....
        /*00d0*/ 	.word	0x00015690


	//   ....[3]....
        /*00d4*/ 	.word	0x00015720


	//   ....[4]....
        /*00d8*/ 	.word	0x00015750


	//   ....[5]....
        /*00dc*/ 	.word	0x00015780


	//   ....[6]....
        /*00e0*/ 	.word	0x00015800


	//   ....[7]....
        /*00e4*/ 	.word	0x00015830


	//   ....[8]....
        /*00e8*/ 	.word	0x000158b0


	//   ....[9]....
        /*00ec*/ 	.word	0x000158e0


	//   ....[10]....
        /*00f0*/ 	.word	0x00015920


	//   ....[11]....
        /*00f4*/ 	.word	0x000159f0


	//   ....[12]....
        /*00f8*/ 	.word	0x00015b50


	//   ....[13]....
        /*00fc*/ 	.word	0x00015cb0


	//   ....[14]....
        /*0100*/ 	.word	0x00015e00


	//   ....[15]....
        /*0104*/ 	.word	0x00015e30


	//   ....[16]....
        /*0108*/ 	.word	0x00015e60


	//   ....[17]....
        /*010c*/ 	.word	0x00015f20


	//   ....[18]....
        /*0110*/ 	.word	0x00015fc0


	//   ....[19]....
        /*0114*/ 	.word	0x00016130


	//   ....[20]....
        /*0118*/ 	.word	0x00016230


	//   ....[21]....
        /*011c*/ 	.word	0x00016360


	//   ....[22]....
        /*0120*/ 	.word	0x00016390


	//----- nvinfo : EIATTR_MAX_THREADS
	.align		4
.L_9263:
        /*0124*/ 	.byte	0x04, 0x05
        /*0126*/ 	.short	(.L_9265 - .L_9264)
.L_9264:
        /*0128*/ 	.word	0x00000080
        /*012c*/ 	.word	0x00000001
        /*0130*/ 	.word	0x00000001


	//----- nvinfo : EIATTR_CRS_STACK_SIZE
	.align		4
.L_9265:
        /*0134*/ 	.byte	0x04, 0x1e
        /*0136*/ 	.short	(.L_9267 - .L_9266)
.L_9266:
        /*0138*/ 	.word	0x00000000


	//----- nvinfo : EIATTR_CBANK_PARAM_SIZE
	.align		4
.L_9267:
        /*013c*/ 	.byte	0x03, 0x19
        /*013e*/ 	.short	0x0040


	//----- nvinfo : EIATTR_PARAM_CBANK
	.align		4
        /*0140*/ 	.byte	0x04, 0x0a
        /*0142*/ 	.short	(.L_9269 - .L_9268)
	.align		4
.L_9268:
        /*0144*/ 	.word	index@(.nv.constant0._ZN2at6native27unrolled_elementwise_kernelIZZZNS0_50_GLOBAL__N__2680c7bb_12_PowKernel_cu_7dd49032_317024pow_tensor_tensor_kernelERNS_18TensorIteratorBaseEENKUlvE_clEvENKUlvE7_clEvEUlN3c107complexIfEES9_E_St5arrayIPcLm3EELi4E23TrivialOffsetCalculatorILi2EjESE_ILi1EjENS0_6memory12LoadWithCastILi2EEENSH_13StoreWithCastILi1EEEEEviT_T0_T2_T3_T4_T5_)
        /*0148*/ 	.short	0x0380
        /*014a*/ 	.short	0x0040


	//----- nvinfo : EIATTR_SW_WAR
	.align		4
.L_9269:
        /*014c*/ 	.byte	0x04, 0x36
        /*014e*/ 	.short	(.L_9271 - .L_9270)
.L_9270:
        /*0150*/ 	.word	0x00000008
.L_9271:


//--------------------- .nv.info._ZN2at6native18elementwise_kernelILi128ELi2EZNS0_22gpu_kernel_impl_nocastIZZZNS0_50_GLOBAL__N__2680c7bb_12_PowKernel_cu_7dd49032_317024pow_tensor_tensor_kernelERNS_18TensorIteratorBaseEENKUlvE_clEvENKUlvE7_clEvEUlN3c107complexIfEESA_E_EEvS5_RKT_EUliE_EEviT1_ --------------------------
	.section	.nv.info._ZN2at6native18elementwise_kernelILi128ELi2EZNS0_22gpu_kernel_impl_nocastIZZZNS0_50_GLOBAL__N__2680c7bb_12_PowKernel_cu_7dd49032_317024pow_tensor_tensor_kernelERNS_18TensorIteratorBaseEENKUlvE_clEvENKUlvE7_clEvEUlN3c107complexIfEESA_E_EEvS5_RKT_EUliE_EEviT1_,"",@"SHT_CUDA_INFO"
	.sectionflags	@""
	.align	4


	//----- nvinfo : EIATTR_CUDA_API_VERSION
	.align		4
        /*0000*/ 	.byte	0x04, 0x37
        /*0002*/ 	.short	(.L_9273 - .L_9272)
.L_9272:
        /*0004*/ 	.word	0x00000082


	//----- nvinfo : EIATTR_KPARAM_INFO
	.align		4
.L_9273:
        /*0008*/ 	.byte	0x04, 0x17
        /*000a*/ 	.short	(.L_9275 - .L_9274)
.L_9274:
        /*000c*/ 	.word	0x00000000
        /*0010*/ 	.short	0x0001
        /*0012*/ 	.short	0x0008
        /*0014*/ 	.byte	0x00, 0xf0, 0x21, 0x0a


	//----- nvinfo : EIATTR_KPARAM_INFO
	.align		4
.L_9275:
        /*0018*/ 	.byte	0x04, 0x17
        /*001a*/ 	.short	(.L_9277 - .L_9276)
.L_9276:
        /*001c*/ 	.word	0x00000000
        /*0020*/ 	.short	0x0000
        /*0022*/ 	.short	0x0000
        /*0024*/ 	.byte	0x00, 0xf0, 0x11, 0x00


	//----- nvinfo : EIATTR_SPARSE_MMA_MASK
	.align		4
.L_9277:
        /*0028*/ 	.byte	0x03, 0x50
        /*002a*/ 	.short	0x0000


	//----- nvinfo : EIATTR_MAXREG_COUNT
	.align		4
        /*002c*/ 	.byte	0x03, 0x1b
        /*002e*/ 	.short	0x0080


	//----- nvinfo : EIATTR_MERCURY_ISA_VERSION
	.align		4
        /*0030*/ 	.byte	0x03, 0x5f
        /*0032*/ 	.short	0x0101


	//----- nvinfo : EIATTR_VRC_CTA_INIT_COUNT
	.align		4
        /*0034*/ 	.byte	0x02, 0x4a
	.zero		1
	.zero		1


	//----- nvinfo : EIATTR_EXIT_INSTR_OFFSETS
	.align		4
        /*0038*/ 	.byte	0x04, 0x1c
        /*003a*/ 	.short	(.L_9279 - .L_9278)


	//   ....[0]....
.L_9278:
        /*003c*/ 	.word	0x000041e0


	//   ....[1]....
        /*0040*/ 	.word	0x00008360


	//----- nvinfo : EIATTR_MAX_THREADS
	.align		4
.L_9279:
        /*0044*/ 	.byte	0x04, 0x05
        /*0046*/ 	.short	(.L_9281 - .L_9280)
.L_9280:
        /*0048*/ 	.word	0x00000080
        /*004c*/ 	.word	0x00000001
        /*0050*/ 	.word	0x00000001


	//----- nvinfo : EIATTR_CRS_STACK_SIZE
	.align		4
.L_9281:
        /*0054*/ 	.byte	0x04, 0x1e
        /*0056*/ 	.short	(.L_9283 - .L_9282)
.L_9282:
        /*0058*/ 	.word	0x00000000


	//----- nvinfo : EIATTR_CBANK_PARAM_SIZE
	.align		4
.L_9283:
        /*005c*/ 	.byte	0x03, 0x19
        /*005e*/ 	.short	0x0290


	//----- nvinfo : EIATTR_PARAM_CBANK
	.align		4
        /*0060*/ 	.byte	0x04, 0x0a
        /*0062*/ 	.short	(.L_9285 - .L_9284)
	.align		4
.L_9284:
        /*0064*/ 	.word	index@(.nv.constant0._ZN2at6native18elementwise_kernelILi128ELi2EZNS0_22gpu_kernel_impl_nocastIZZZNS0_50_GLOBAL__N__2680c7bb_12_PowKernel_cu_7dd49032_317024pow_tensor_tensor_kernelERNS_18TensorIteratorBaseEENKUlvE_clEvENKUlvE7_clEvEUlN3c107complexIfEESA_E_EEvS5_RKT_EUliE_EEviT1_)
        /*0068*/ 	.short	0x0380
        /*006a*/ 	.short	0x0290


	//----- nvinfo : EIATTR_SW_WAR
	.align		4
.L_9285:
        /*006c*/ 	.byte	0x04, 0x36
        /*006e*/ 	.short	(.L_9287 - .L_9286)
.L_9286:
        /*0070*/ 	.word	0x00000008
.L_9287:


//--------------------- .nv.info._ZN2at6native27unrolled_elementwise_kernelIZZZNS0_50_GLOBAL__N__2680c7bb_12_PowKernel_cu_7dd49032_317024pow_tensor_tensor_kernelERNS_18TensorIteratorBaseEENKUlvE_clEvENKUlvE7_clEvEUlN3c107complexIfEES9_E_St5arrayIPcLm3EELi4E23TrivialOffsetCalculatorILi2EjESE_ILi1EjENS0_6memory15LoadWithoutCastENSH_16StoreWithoutCastEEEviT_T0_T2_T3_T4_T5_ --------------------------
	.section	.nv.info._ZN2at6native27unrolled_elementwise_kernelIZZZNS0_50_GLOBAL__N__2680c7bb_12_PowKernel_cu_7dd49032_317024pow_tensor_tensor_kernelERNS_18TensorIteratorBaseEENKUlvE_clEvENKUlvE7_clEvEUlN3c107complexIfEES9_E_St5arrayIPcLm3EELi4E23TrivialOffsetCalculatorILi2EjESE_ILi1EjENS0_6memory15LoadWithoutCastENSH_16StoreWithoutCastEEEviT_T0_T2_T3_T4_T5_,"",@"SHT_CUDA_INFO"
	.sectionflags	@""
	.align	4


	//----- nvinfo : EIATTR_CUDA_API_VERSION
	.align		4
        /*0000*/ 	.byte	0x04, 0x37
        /*0002*/ 	.short	(.L_9289 - .L_9288)
.L_9288:
        /*0004*/ 	.word	0x00000082


	//----- nvinfo : EIATTR_KPARAM_INFO
	.align		4
.L_9289:
        /*0008*/ 	.byte	0x04, 0x17
        /*000a*/ 	.short	(.L_9291 - .L_9290)
.L_9290:
        /*000c*/ 	.word	0x00000000
        /*0010*/ 	.short	0x0006
        /*0012*/ 	.short	0x002b
        /*0014*/ 	.byte	0x00, 0xf0, 0x05, 0x00


	//----- nvinfo : EIATTR_KPARAM_INFO
	.align		4
.L_9291:
        /*0018*/ 	.byte	0x04, 0x17
        /*001a*/ 	.short	(.L_9293 - .L_9292)
.L_9292:
        /*001c*/ 	.word	0x00000000
        /*0020*/ 	.short	0x0005
        /*0022*/ 	.short	0x002a
        /*0024*/ 	.byte	0x00, 0xf0, 0x05, 0x00


	//----- nvinfo : EIATTR_KPARAM_INFO
	.align		4
.L_9293:
        /*0028*/ 	.byte	0x04, 0x17
        /*002a*/ 	.short	(.L_9295 - .L_9294)
.L_9294:
        /*002c*/ 	.word	0x00000000
        /*0030*/ 	.short	0x0004
        /*0032*/ 	.short	0x0029
        /*0034*/ 	.byte	0x00, 0xf0, 0x05, 0x00


	//----- nvinfo : EIATTR_KPARAM_INFO
	.align		4
.L_9295:
        /*0038*/ 	.byte	0x04, 0x17
        /*003a*/ 	.short	(.L_9297 - .L_9296)
.L_9296:
        /*003c*/ 	.word	0x00000000
        /*0040*/ 	.short	0x0003
        /*0042*/ 	.short	0x0028
        /*0044*/ 	.byte	0x00, 0xf0, 0x05, 0x00


	//----- nvinfo : EIATTR_KPARAM_INFO
	.align		4
.L_9297:
        /*0048*/ 	.byte	0x04, 0x17
        /*004a*/ 	.short	(.L_9299 - .L_9298)
.L_9298:
        /*004c*/ 	.word	0x00000000
        /*0050*/ 	.short	0x0002
        /*0052*/ 	.short	0x0010
        /*0054*/ 	.byte	0x00, 0xf0, 0x61, 0x00


	//----- nvinfo : EIATTR_KPARAM_INFO
	.align		4
.L_9299:
        /*0058*/ 	.byte	0x04, 0x17
        /*005a*/ 	.short	(.L_9301 - .L_9300)
.L_9300:
        /*005c*/ 	.word	0x00000000
        /*0060*/ 	.short	0x0001
        /*0062*/ 	.short	0x0008
        /*0064*/ 	.byte	0x00, 0xf0, 0x21, 0x00


	//----- nvinfo : EIATTR_KPARAM_INFO
	.align		4
.L_9301:
        /*0068*/ 	.byte	0x04, 0x17
        /*006a*/ 	.short	(.L_9303 - .L_9302)
.L_9302:
        /*006c*/ 	.word	0x00000000
        /*0070*/ 	.short	0x0000
        /*0072*/ 	.short	0x0000
        /*0074*/ 	.byte	0x00, 0xf0, 0x11, 0x00


	//----- nvinfo : EIATTR_SPARSE_MMA_MASK
	.align		4
.L_9303:
        /*0078*/ 	.byte	0x03, 0x50
        /*007a*/ 	.short	0x0000


	//----- nvinfo : EIATTR_MAXREG_COUNT
	.align		4
        /*007c*/ 	.byte	0x03, 0x1b
        /*007e*/ 	.short	0x00ff


	//----- nvinfo : EIATTR_MERCURY_ISA_VERSION
	.align		4
        /*0080*/ 	.byte	0x03, 0x5f
        /*0082*/ 	.short	0x0101


	//----- nvinfo : EIATTR_VRC_CTA_INIT_COUNT
	.align		4
        /*0084*/ 	.byte	0x02, 0x4a
	.zero		1
	.zero		1


	//----- nvinfo : EIATTR_EXIT_INSTR_OFFSETS
	.align		4
        /*0088*/ 	.byte	0x04, 0x1c
        /*008a*/ 	.short	(.L_9305 - .L_9304)


	//   ....[0]....
.L_9304:
        /*008c*/ 	.word	0x0000a8f0


	//   ....[1]....
        /*0090*/ 	.word	0x0000a950


	//----- nvinfo : EIATTR_MAX_THREADS
	.align		4
.L_9305:
        /*0094*/ 	.byte	0x04, 0x05
        /*0096*/ 	.short	(.L_9307 - .L_9306)
.L_9306:
        /*0098*/ 	.word	0x00000080
        /*009c*/ 	.word	0x00000001
        /*00a0*/ 	.word	0x00000001


	//----- nvinfo : EIATTR_CRS_STACK_SIZE
	.align		4
.L_9307:
        /*00a4*/ 	.byte	0x04, 0x1e
        /*00a6*/ 	.short	(.L_9309 - .L_9308)
.L_9308:
        /*00a8*/ 	.word	0x00000000


	//----- nvinfo : EIATTR_CBANK_PARAM_SIZE
	.align		4
.L_9309:
        /*00ac*/ 	.byte	0x03, 0x19
        /*00ae*/ 	.short	0x002c


	//----- nvinfo : EIATTR_PARAM_CBANK
	.align		4
        /*00b0*/ 	.byte	0x04, 0x0a
        /*00b2*/ 	.short	(.L_9311 - .L_9310)
	.align		4
.L_9310:
        /*00b4*/ 	.word	index@(.nv.constant0._ZN2at6native27unrolled_elementwise_kernelIZZZNS0_50_GLOBAL__N__2680c7bb_12_PowKernel_cu_7dd49032_317024pow_tensor_tensor_kernelERNS_18TensorIteratorBaseEENKUlvE_clEvENKUlvE7_clEvEUlN3c107complexIfEES9_E_St5arrayIPcLm3EELi4E23TrivialOffsetCalculatorILi2EjESE_ILi1EjENS0_6memory15LoadWithoutCastENSH_16StoreWithoutCastEEEviT_T0_T2_T3_T4_T5_)
        /*00b8*/ 	.short	0x0380
        /*00ba*/ 	.short	0x002c


	//----- nvinfo : EIATTR_SW_WAR
	.align		4
.L_9311:
        /*00bc*/ 	.byte	0x04, 0x36
        /*00be*/ 	.short	(.L_9313 - .L_9312)
.L_9312:
        /*00c0*/ 	.word	0x00000008
.L_9313:


//--------------------- .nv.info._ZN2at6native29vectorized_elementwise_kernelILi2EZZZNS0_50_GLOBAL__N__2680c7bb_12_PowKernel_cu_7dd49032_317024pow_tensor_tensor_kernelERNS_18TensorIteratorBaseEENKUlvE_clEvENKUlvE7_clEvEUlN3c107complexIfEES9_E_St5arrayIPcLm3EEEEviT0_T1_ --------------------------
	.section	.nv.info._ZN2at6native29vectorized_elementwise_kernelILi2EZZZNS0_50_GLOBAL__N__2680c7bb_12_PowKernel_cu_7dd49032_317024pow_tensor_tensor_kernelERNS_18TensorIteratorBaseEENKUlvE_clEvENKUlvE7_clEvEUlN3c107complexIfEES9_E_St5arrayIPcLm3EEEEviT0_T1_,"",@"SHT_CUDA_INFO"
	.sectionflags	@""
	.align	4


	//----- nvinfo : EIATTR_CUDA_API_VERSION
	.align		4
        /*0000*/ 	.byte	0x04, 0x37
        /*0002*/ 	.short	(.L_9315 - .L_9314)
.L_9314:
        /*0004*/ 	.word	0x00000082


	//----- nvinfo : EIATTR_KPARAM_INFO
	.align		4
.L_9315:
        /*0008*/ 	.byte	0x04, 0x17
        /*000a*/ 	.short	(.L_9317 - .L_9316)
.L_9316:
        /*000c*/ 	.word	0x00000000
        /*0010*/ 	.short	0x0002
        /*0012*/ 	.short	0x0010
        /*0014*/ 	.byte	0x00, 0xf0, 0x61, 0x00


	//----- nvinfo : EIATTR_KPARAM_INFO
	.align		4
.L_9317:
        /*0018*/ 	.byte	0x04, 0x17
        /*001a*/ 	.short	(.L_9319 - .L_9318)
.L_9318:
        /*001c*/ 	.word	0x00000000
        /*0020*/ 	.short	0x0001
        /*0022*/ 	.short	0x0008
        /*0024*/ 	.byte	0x00, 0xf0, 0x21, 0x00


	//----- nvinfo : EIATTR_KPARAM_INFO
	.align		4
.L_9319:
        /*0028*/ 	.byte	0x04, 0x17
        /*002a*/ 	.short	(.L_9321 - .L_9320)
.L_9320:
        /*002c*/ 	.word	0x00000000
        /*0030*/ 	.short	0x0000
        /*0032*/ 	.short	0x0000
        /*0034*/ 	.byte	0x00, 0xf0, 0x11, 0x00


	//----- nvinfo : EIATTR_SPARSE_MMA_MASK
	.align		4
.L_9321:
        /*0038*/ 	.byte	0x03, 0x50
        /*003a*/ 	.short	0x0000


	//----- nvinfo : EIATTR_MAXREG_COUNT
	.align		4
        /*003c*/ 	.byte	0x03, 0x1b
        /*003e*/ 	.short	0x00ff


	//----- nvinfo : EIATTR_MERCURY_ISA_VERSION
	.align		4
        /*0040*/ 	.byte	0x03, 0x5f
        /*0042*/ 	.short	0x0101


	//----- nvinfo : EIATTR_VRC_CTA_INIT_COUNT
	.align		4
        /*0044*/ 	.byte	0x02, 0x4a
	.zero		1
	.zero		1


	//----- nvinfo : EIATTR_EXIT_INSTR_OFFSETS
	.align		4
        /*0048*/ 	.byte	0x04, 0x1c
        /*004a*/ 	.short	(.L_9323 - .L_9322)


	//   ....[0]....
.L_9322:
        /*004c*/ 	.word	0x00015c30


	//   ....[1]....
        /*0050*/ 	.word	0x00015c80


	//   ....[2]....
        /*0054*/ 	.word	0x0002b090


	//----- nvinfo : EIATTR_MAX_THREADS
	.align		4
.L_9323:
        /*0058*/ 	.byte	0x04, 0x05
        /*005a*/ 	.short	(.L_9325 - .L_9324)
.L_9324:
        /*005c*/ 	.word	0x00000080
        /*0060*/ 	.word	0x00000001
        /*0064*/ 	.word	0x00000001


	//----- nvinfo : EIATTR_CRS_STACK_SIZE
	.align		4
.L_9325:
        /*0068*/ 	.byte	0x04, 0x1e
        /*006a*/ 	.short	(.L_9327 - .L_9326)
.L_9326:
        /*006c*/ 	.word	0x00000000


	//----- nvinfo : EIATTR_CBANK_PARAM_SIZE
	.align		4
.L_9327:
        /*0070*/ 	.byte	0x03, 0x19
        /*0072*/ 	.short	0x0028


	//----- nvinfo : EIATTR_PARAM_CBANK
	.align		4
        /*0074*/ 	.byte	0x04, 0x0a
        /*0076*/ 	.short	(.L_9329 - .L_9328)
	.align		4
.L_9328:
        /*0078*/ 	.word	index@(.nv.constant0._ZN2at6native29vectorized_elementwise_kernelILi2EZZZNS0_50_GLOBAL__N__2680c7bb_12_PowKernel_cu_7dd49032_317024pow_tensor_tensor_kernelERNS_18TensorIteratorBaseEENKUlvE_clEvENKUlvE7_clEvEUlN3c107complexIfEES9_E_St5arrayIPcLm3EEEEviT0_T1_)
        /*007c*/ 	.short	0x0380
        /*007e*/ 	.short	0x0028


	//----- nvinfo : EIATTR_SW_WAR
	.align		4
.L_9329:
        /*0080*/ 	.byte	0x04, 0x36
        /*0082*/ 	.short	(.L_9331 - .L_9330)
.L_9330:
        /*0084*/ 	.word	0x00000008
.L_9331:


//--------------------- .nv.info._ZN2at6native29vectorized_elementwise_kernelILi4EZZZNS0_50_GLOBAL__N__2680c7bb_12_PowKernel_cu_7dd49032_317024pow_tensor_tensor_kernelERNS_18TensorIteratorBaseEENKUlvE_clEvENKUlvE7_clEvEUlN3c107complexIfEES9_E_St5arrayIPcLm3EEEEviT0_T1_ --------------------------
	.section	.nv.info._ZN2at6native29vectorized_elementwise_kernelILi4EZZZNS0_50_GLOBAL__N__2680c7bb_12_PowKernel_cu_7dd49032_317024pow_tensor_tensor_kernelERNS_18TensorIteratorBaseEENKUlvE_clEvENKUlvE7_clEvEUlN3c107complexIfEES9_E_St5arrayIPcLm3EEEEviT0_T1_,"",@"SHT_CUDA_INFO"
	.sectionflags	@""
	.align	4


	//----- nvinfo : EIATTR_CUDA_API_VERSION
	.align		4
        /*0000*/ 	.byte	0x04, 0x37
        /*0002*/ 	.short	(.L_9333 - .L_9332)
.L_9332:
        /*0004*/ 	.word	0x00000082


	//----- nvinfo : EIATTR_KPARAM_INFO
	.align		4
.L_9333:
        /*0008*/ 	.byte	0x04, 0x17
        /*000a*/ 	.short	(.L_9335 - .L_9334)
.L_9334:
        /*000c*/ 	.word	0x00000000
        /*0010*/ 	.short	0x0002
        /*0012*/ 	.short	0x0010
        /*0014*/ 	.byte	0x00, 0xf0, 0x61, 0x00


	//----- nvinfo : EIATTR_KPARAM_INFO
	.align		4
.L_9335:
        /*0018*/ 	.byte	0x04, 0x17
        /*001a*/ 	.short	(.L_9337 - .L_9336)
.L_9336:
        /*001c*/ 	.word	0x00000000
        /*0020*/ 	.short	0x0001
        /*0022*/ 	.short	0x0008
        /*0024*/ 	.byte	0x00, 0xf0, 0x21, 0x00


	//----- nvinfo : EIATTR_KPARAM_INFO
	.align		4
.L_9337:
        /*0028*/ 	.byte	0x04, 0x17
        /*002a*/ 	.short	(.L_9339 - .L_9338)
.L_9338:
        /*002c*/ 	.word	0x00000000
        /*0030*/ 	.short	0x0000
        /*0032*/ 	.short	0x0000
        /*0034*/ 	.byte	0x00, 0xf0, 0x11, 0x00


	//----- nvinfo : EIATTR_SPARSE_MMA_MASK
	.align		4
.L_9339:
        /*0038*/ 	.byte	0x03, 0x50
        /*003a*/ 	.short	0x0000


	//----- nvinfo : EIATTR_MAXREG_COUNT
	.align		4
        /*003c*/ 	.byte	0x03, 0x1b
        /*003e*/ 	.short	0x00ff


	//----- nvinfo : EIATTR_MERCURY_ISA_VERSION
	.align		4
        /*0040*/ 	.byte	0x03, 0x5f
        /*0042*/ 	.short	0x0101


	//----- nvinfo : EIATTR_VRC_CTA_INIT_COUNT
	.align		4
        /*0044*/ 	.byte	0x02, 0x4a
	.zero		1
	.zero		1


	//----- nvinfo : EIATTR_EXIT_INSTR_OFFSETS
	.align		4
        /*0048*/ 	.byte	0x04, 0x1c
        /*004a*/ 	.short	(.L_9341 - .L_9340)


	//   ....[0]....
.L_9340:
        /*004c*/ 	.word	0x00015bd0


	//   ....[1]....
        /*0050*/ 	.word	0x00015c20


	//   ....[2]....
        /*0054*/ 	.word	0x0002afd0


	//----- nvinfo : EIATTR_MAX_THREADS
	.align		4
.L_9341:
        /*0058*/ 	.byte	0x04, 0x05
        /*005a*/ 	.short	(.L_9343 - .L_9342)
.L_9342:
        /*005c*/ 	.word	0x00000080
        /*0060*/ 	.word	0x00000001
        /*0064*/ 	.word	0x00000001


	//----- nvinfo : EIATTR_CRS_STACK_SIZE
	.align		4
.L_9343:
        /*0068*/ 	.byte	0x04, 0x1e
        /*006a*/ 	.short	(.L_9345 - .L_9344)
.L_9344:
        /*006c*/ 	.word	0x00000000


	//----- nvinfo : EIATTR_CBANK_PARAM_SIZE
	.align		4
.L_9345:
        /*0070*/ 	.byte	0x03, 0x19
        /*0072*/ 	.short	0x0028


	//----- nvinfo : EIATTR_PARAM_CBANK
	.align		4
        /*0074*/ 	.byte	0x04, 0x0a
        /*0076*/ 	.short	(.L_9347 - .L_9346)
	.align		4
.L_9346:
        /*0078*/ 	.word	index@(.nv.constant0._ZN2at6native29vectorized_elementwise_kernelILi4EZZZNS0_50_GLOBAL__N__2680c7bb_12_PowKernel_cu_7dd49032_317024pow_tensor_tensor_kernelERNS_18TensorIteratorBaseEENKUlvE_clEvENKUlvE7_clEvEUlN3c107complexIfEES9_E_St5arrayIPcLm3EEEEviT0_T1_)
        /*007c*/ 	.short	0x0380
        /*007e*/ 	.short	0x0028


	//----- nvinfo : EIATTR_SW_WAR
	.align		4
.L_9347:
        /*0080*/ 	.byte	0x04, 0x36
        /*0082*/ 	.short	(.L_9349 - .L_9348)
.L_9348:
        /*0084*/ 	.word	0x00000008
.L_9349:


//--------------------- .nv.info._ZN2at6native29vectorized_elementwise_kernelILi8EZZZNS0_50_GLOBAL__N__2680c7bb_12_PowKernel_cu_7dd49032_317024pow_tensor_tensor_kernelERNS_18TensorIteratorBaseEENKUlvE_clEvENKUlvE7_clEvEUlN3c107complexIfEES9_E_St5arrayIPcLm3EEEEviT0_T1_ --------------------------
	.section	.nv.info._ZN2at6native29vectorized_elementwise_kernelILi8EZZZNS0_50_GLOBAL__N__2680c7bb_12_PowKernel_cu_7dd49032_317024pow_tensor_tensor_kernelERNS_18TensorIteratorBaseEENKUlvE_clEvENKUlvE7_clEvEUlN3c107complexIfEES9_E_St5arrayIPcLm3EEEEviT0_T1_,"",@"SHT_CUDA_INFO"
	.sectionflags	@""
	.align	4


	//----- nvinfo : EIATTR_CUDA_API_VERSION
	.align		4
        /*0000*/ 	.byte	0x04, 0x37
        /*0002*/ 	.short	(.L_9351 - .L_9350)
.L_9350:
        /*0004*/ 	.word	0x00000082


	//----- nvinfo : EIATTR_KPARAM_INFO
	.align		4
.L_9351:
        /*0008*/ 	.byte	0x04, 0x17
        /*000a*/ 	.short	(.L_9353 - .L_9352)
.L_9352:
        /*000c*/ 	.word	0x00000000
        /*0010*/ 	.short	0x0002
        /*0012*/ 	.short	0x0010
        /*0014*/ 	.byte	0x00, 0xf0, 0x61, 0x00


	//----- nvinfo : EIATTR_KPARAM_INFO
	.align		4
.L_9353:
        /*0018*/ 	.byte	0x04, 0x17
        /*001a*/ 	.short	(.L_9355 - .L_9354)
.L_9354:
        /*001c*/ 	.word	0x00000000
        /*0020*/ 	.short	0x0001
        /*0022*/ 	.short	0x0008
        /*0024*/ 	.byte	0x00, 0xf0, 0x21, 0x00


	//----- nvinfo : EIATTR_KPARAM_INFO
	.align		4
.L_9355:
        /*0028*/ 	.byte	0x04, 0x17
        /*002a*/ 	.short	(.L_9357 - .L_9356)
.L_9356:
        /*002c*/ 	.word	0x00000000
        /*0030*/ 	.short	0x0000
        /*0032*/ 	.short	0x0000
        /*0034*/ 	.byte	0x00, 0xf0, 0x11, 0x00


	//----- nvinfo : EIATTR_SPARSE_MMA_MASK
	.align		4
.L_9357:
        /*0038*/ 	.byte	0x03, 0x50
        /*003a*/ 	.short	0x0000


	//----- nvinfo : EIATTR_MAXREG_COUNT
	.align		4
        /*003c*/ 	.byte	0x03, 0x1b
        /*003e*/ 	.short	0x00ff


	//----- nvinfo : EIATTR_MERCURY_ISA_VERSION
	.align		4
        /*0040*/ 	.byte	0x03, 0x5f
        /*0042*/ 	.short	0x0101


	//----- nvinfo : EIATTR_VRC_CTA_INIT_COUNT
	.align		4
        /*0044*/ 	.byte	0x02, 0x4a
	.zero		1
	.zero		1


	//----- nvinfo : EIATTR_EXIT_INSTR_OFFSETS
	.align		4
        /*0048*/ 	.byte	0x04, 0x1c
        /*004a*/ 	.short	(.L_9359 - .L_9358)


	//   ....[0]....
.L_9358:
        /*004c*/ 	.word	0x00000010


	//----- nvinfo : EIATTR_MAX_THREADS
	.align		4
.L_9359:
        /*0050*/ 	.byte	0x04, 0x05
        /*0052*/ 	.short	(.L_9361 - .L_9360)
.L_9360:
        /*0054*/ 	.word	0x00000080
        /*0058*/ 	.word	0x00000001
        /*005c*/ 	.word	0x00000001


	//----- nvinfo : EIATTR_CBANK_PARAM_SIZE
	.align		4
.L_9361:
        /*0060*/ 	.byte	0x03, 0x19
        /*0062*/ 	.short	0x0028


	//----- nvinfo : EIATTR_PARAM_CBANK
	.align		4
        /*0064*/ 	.byte	0x04, 0x0a
        /*0066*/ 	.short	(.L_9363 - .L_9362)
	.align		4
.L_9362:
        /*0068*/ 	.word	index@(.nv.constant0._ZN2at6native29vectorized_elementwise_kernelILi8EZZZNS0_50_GLOBAL__N__2680c7bb_12_PowKernel_cu_7dd49032_317024pow_tensor_tensor_kernelERNS_18TensorIteratorBaseEENKUlvE_clEvENKUlvE7_clEvEUlN3c107complexIfEES9_E_St5arrayIPcLm3EEEEviT0_T1_)
        /*006c*/ 	.short	0x0380
        /*006e*/ 	.short	0x0028


	//----- nvinfo : EIATTR_SW_WAR
	.align		4
.L_9363:
        /*0070*/ 	.byte	0x04, 0x36
        /*0072*/ 	.short	(.L_9365 - .L_9364)
.L_9364:
        /*0074*/ 	.word	0x00000008
.L_9365:


//--------------------- .nv.info._ZN2at6native18elementwise_kernelILi128ELi4EZNS0_15gpu_kernel_implIZNS0_50_GLOBAL__N__2680c7bb_12_PowKernel_cu_7dd49032_317022pow_scalar_tensor_implIfEEvRNS_18TensorIteratorBaseEN3c107complexIT_EEEUlNS8_IfEEE_EEvS6_RKS9_EUliE_EEviT1_ --------------------------
	.section	.nv.info._ZN2at6native18elementwise_kernelILi128ELi4EZNS0_15gpu_kernel_implIZNS0_50_GLOBAL__N__2680c7bb_12_PowKernel_cu_7dd49032_317022pow_scalar_tensor_implIfEEvRNS_18TensorIteratorBaseEN3c107complexIT_EEEUlNS8_IfEEE_EEvS6_RKS9_EUliE_EEviT1_,"",@"SHT_CUDA_INFO"
	.sectionflags	@""
	.align	4


	//----- nvinfo : EIATTR_CUDA_API_VERSION
	.align		4
        /*0000*/ 	.byte	0x04, 0x37
        /*0002*/ 	.short	(.L_9367 - .L_9366)
.L_9366:
        /*0004*/ 	.word	0x00000082


	//----- nvinfo : EIATTR_KPARAM_INFO
	.align		4
.L_9367:
        /*0008*/ 	.byte	0x04, 0x17
        /*000a*/ 	.short	(.L_9369 - .L_9368)
.L_9368:
        /*000c*/ 	.word	0x00000000
        /*0010*/ 	.short	0x0001
        /*0012*/ 	.short	0x0008
        /*0014*/ 	.byte	0x00, 0xf0, 0xa1, 0x08


	//----- nvinfo : EIATTR_KPARAM_INFO
	.align		4
.L_9369:
        /*0018*/ 	.byte	0x04, 0x17
        /*001a*/ 	.short	(.L_9371 - .L_9370)
.L_9370:
        /*001c*/ 	.word	0x00000000
        /*0020*/ 	.short	0x0000
        /*0022*/ 	.short	0x0000
        /*0024*/ 	.byte	0x00, 0xf0, 0x11, 0x00


	//----- nvinfo : EIATTR_SPARSE_MMA_MASK
	.align		4
.L_9371:
        /*0028*/ 	.byte	0x03, 0x50
        /*002a*/ 	.short	0x0000


	//----- nvinfo : EIATTR_MAXREG_COUNT
	.align		4
        /*002c*/ 	.byte	0x03, 0x1b
        /*002e*/ 	.short	0x0080


	//----- nvinfo : EIATTR_EXTERNS
	.align		4
        /*0030*/ 	.byte	0x04, 0x0f
        /*0032*/ 	.short	(.L_9373 - .L_9372)


	//   ....[0]....
	.align		4
.L_9372:
        /*0034*/ 	.word	index@(__assertfail)


	//----- nvinfo : EIATTR_MERCURY_ISA_VERSION
	.align		4
.L_9373:
        /*0038*/ 	.byte	0x03, 0x5f
        /*003a*/ 	.short	0x0101


	//----- nvinfo : EIATTR_VRC_CTA_INIT_COUNT
	.align		4
        /*003c*/ 	.byte	0x02, 0x4a
	.zero		1
	.zero		1


	//----- nvinfo : EIATTR_SYSCALL_OFFSETS
	.align		4
        /*0040*/ 	.byte	0x04, 0x46
        /*0042*/ 	.short	(.L_9375 - .L_9374)


	//   ....[0]....
.L_9374:
        /*0044*/ 	.word	0x000022e0


	//   ....[1]....
        /*0048*/ 	.word	0x000034d0


	//   ....[2]....
        /*004c*/ 	.word	0x00005900


	//   ....[3]....
        /*0050*/ 	.word	0x00006950


	//   ....[4]....
        /*0054*/ 	.word	0x00008e90


	//   ....[5]....
        /*0058*/ 	.word	0x00009ee0


	//   ....[6]....
        /*005c*/ 	.word	0x0000c430


	//   ....[7]....
        /*0060*/ 	.word	0x0000d450


	//----- nvinfo : EIATTR_EXIT_INSTR_OFFSETS
	.align		4
.L_9375:
        /*0064*/ 	.byte	0x04, 0x1c
        /*0066*/ 	.short	(.L_9377 - .L_9376)


	//   ....[0]....
.L_9376:
        /*0068*/ 	.word	0x0000a190


	//   ....[1]....
        /*006c*/ 	.word	0x0000c980


	//   ....[2]....
        /*0070*/ 	.word	0x0000c9c0


	//   ....[3]....
        /*0074*/ 	.word	0x0000ca50


	//   ....[4]....
        /*0078*/ 	.word	0x0000ca80


	//   ....[5]....
        /*007c*/ 	.word	0x0000cab0


	//   ....[6]....
        /*0080*/ 	.word	0x0000cb30


	//   ....[7]....
        /*0084*/ 	.word	0x0000cb60


	//   ....[8]....
        /*0088*/ 	.word	0x0000cbe0


	//   ....[9]....
        /*008c*/ 	.word	0x0000cc10


	//   ....[10]....
        /*0090*/ 	.word	0x0000cc50


	//   ....[11]....
        /*0094*/ 	.word	0x0000cd20


	//   ....[12]....
        /*0098*/ 	.word	0x0000ce80


	//   ....[13]....
        /*009c*/ 	.word	0x0000cfe0


	//   ....[14]....
        /*00a0*/ 	.word	0x0000d130


	//   ....[15]....
        /*00a4*/ 	.word	0x0000d160


	//   ....[16]....
        /*00a8*/ 	.word	0x0000d190


	//   ....[17]....
        /*00ac*/ 	.word	0x0000d250


	//   ....[18]....
        /*00b0*/ 	.word	0x0000d2f0


	//   ....[19]....
        /*00b4*/ 	.word	0x0000d460


	//   ....[20]....
        /*00b8*/ 	.word	0x0000d560


	//   ....[21]....
        /*00bc*/ 	.word	0x0000d690


	//   ....[22]....
        /*00c0*/ 	.word	0x0000d6c0


	//----- nvinfo : EIATTR_MAX_THREADS
	.align		4
.L_9377:
        /*00c4*/ 	.byte	0x04, 0x05
        /*00c6*/ 	.short	(.L_9379 - .L_9378)
.L_9378:
        /*00c8*/ 	.word	0x00000080
        /*00cc*/ 	.word	0x00000001
        /*00d0*/ 	.word	0x00000001


	//----- nvinfo : EIATTR_CRS_STACK_SIZE
	.align		4
.L_9379:
        /*00d4*/ 	.byte	0x04, 0x1e
        /*00d6*/ 	.short	(.L_9381 - .L_9380)
.L_9380:
        /*00d8*/ 	.word	0x00000000


	//----- nvinfo : EIATTR_CBANK_PARAM_SIZE
	.align		4
.L_9381:
        /*00dc*/ 	.byte	0x03, 0x19
        /*00de*/ 	.short	0x0230


	//----- nvinfo : EIATTR_PARAM_CBANK
	.align		4
        /*00e0*/ 	.byte	0x04, 0x0a
        /*00e2*/ 	.short	(.L_9383 - .L_9382)
	.align		4
.L_9382:
        /*00e4*/ 	.word	index@(.nv.constant0._ZN2at6native18elementwise_kernelILi128ELi4EZNS0_15gpu_kernel_implIZNS0_50_GLOBAL__N__2680c7bb_12_PowKernel_cu_7dd49032_317022pow_scalar_tensor_implIfEEvRNS_18TensorIteratorBaseEN3c107complexIT_EEEUlNS8_IfEEE_EEvS6_RKS9_EUliE_EEviT1_)
        /*00e8*/ 	.short	0x0380
        /*00ea*/ 	.short	0x0230


	//----- nvinfo : EIATTR_SW_WAR
	.align		4
.L_9383:
        /*00ec*/ 	.byte	0x04, 0x36
        /*00ee*/ 	.short	(.L_9385 - .L_9384)
.L_9384:
        /*00f0*/ 	.word	0x00000008
.L_9385:


//--------------------- .nv.info._ZN2at6native27unrolled_elementwise_kernelIZNS0_50_GLOBAL__N__2680c7bb_12_PowKernel_cu_7dd49032_317022pow_scalar_tensor_implIfEEvRNS_18TensorIteratorBaseEN3c107complexIT_EEEUlNS7_IfEEE_St5arrayIPcLm2EELi4E23TrivialOffsetCalculatorILi1EjESG_NS0_6memory12LoadWithCastILi1EEENSH_13StoreWithCastILi1EEEEEviS8_T0_T2_T3_T4_T5_ --------------------------
	.section	.nv.info._ZN2at6native27unrolled_elementwise_kernelIZNS0_50_GLOBAL__N__2680c7bb_12_PowKernel_cu_7dd49032_317022pow_scalar_tensor_implIfEEvRNS_18TensorIteratorBaseEN3c107complexIT_EEEUlNS7_IfEEE_St5arrayIPcLm2EELi4E23TrivialOffsetCalculatorILi1EjESG_NS0_6memory12LoadWithCastILi1EEENSH_13StoreWithCastILi1EEEEEviS8_T0_T2_T3_T4_T5_,"",@"SHT_CUDA_INFO"
	.sectionflags	@""
	.align	4


	//----- nvinfo : EIATTR_CUDA_API_VERSION
	.align		4
        /*0000*/ 	.byte	0x04, 0x37
        /*0002*/ 	.short	(.L_9387 - .L_9386)
.L_9386:
        /*0004*/ 	.word	0x00000082


	//----- nvinfo : EIATTR_KPARAM_INFO
	.align		4
.L_9387:
        /*0008*/ 	.byte	0x04, 0x17
        /*000a*/ 	.short	(.L_9389 - .L_9388)
.L_9388:
        /*000c*/ 	.word	0x00000000
        /*0010*/ 	.short	0x0006
        /*0012*/ 	.short	0x0034
        /*0014*/ 	.byte	0x00, 0xf0, 0x21, 0x00


	//----- nvinfo : EIATTR_KPARAM_INFO
	.align		4
.L_9389:
        /*0018*/ 	.byte	0x04, 0x17
        /*001a*/ 	.short	(.L_9391 - .L_9390)
.L_9390:
        /*001c*/ 	.word	0x00000000
        /*0020*/ 	.short	0x0005
        /*0022*/ 	.short	0x002c
        /*0024*/ 	.byte	0x00, 0xf0, 0x21, 0x00


	//----- nvinfo : EIATTR_KPARAM_INFO
	.align		4
.L_9391:
        /*0028*/ 	.byte	0x04, 0x17
        /*002a*/ 	.short	(.L_9393 - .L_9392)
.L_9392:
        /*002c*/ 	.word	0x00000000
        /*0030*/ 	.short	0x0004
        /*0032*/ 	.short	0x0029
        /*0034*/ 	.byte	0x00, 0xf0, 0x05, 0x00


	//----- nvinfo : EIATTR_KPARAM_INFO
	.align		4
.L_9393:
        /*0038*/ 	.byte	0x04, 0x17
        /*003a*/ 	.short	(.L_9395 - .L_9394)
.L_9394:
        /*003c*/ 	.word	0x00000000
        /*0040*/ 	.short	0x0003
        /*0042*/ 	.short	0x0028
        /*0044*/ 	.byte	0x00, 0xf0, 0x05, 0x00


	//----- nvinfo : EIATTR_KPARAM_INFO
	.align		4
.L_9395:
        /*0048*/ 	.byte	0x04, 0x17
        /*004a*/ 	.short	(.L_9397 - .L_9396)
.L_9396:
        /*004c*/ 	.word	0x00000000
        /*0050*/ 	.short	0x0002
        /*0052*/ 	.short	0x0018
        /*0054*/ 	.byte	0x00, 0xf0, 0x41, 0x00


	//----- nvinfo : EIATTR_KPARAM_INFO
	.align		4
.L_9397:
        /*0058*/ 	.byte	0x04, 0x17
        /*005a*/ 	.short	(.L_9399 - .L_9398)
.L_9398:
        /*005c*/ 	.word	0x00000000
        /*0060*/ 	.short	0x0001
        /*0062*/ 	.short	0x0008
        /*0064*/ 	.byte	0x00, 0xf0, 0x41, 0x00


	//----- nvinfo : EIATTR_KPARAM_INFO
	.align		4
.L_9399:
        /*0068*/ 	.byte	0x04, 0x17
        /*006a*/ 	.short	(.L_9401 - .L_9400)
.L_9400:
        /*006c*/ 	.word	0x00000000
        /*0070*/ 	.short	0x0000
        /*0072*/ 	.short	0x0000
        /*0074*/ 	.byte	0x00, 0xf0, 0x11, 0x00


	//----- nvinfo : EIATTR_SPARSE_MMA_MASK
	.align		4
.L_9401:
        /*0078*/ 	.byte	0x03, 0x50
        /*007a*/ 	.short	0x0000


	//----- nvinfo : EIATTR_MAXREG_COUNT
	.align		4
        /*007c*/ 	.byte	0x03, 0x1b
        /*007e*/ 	.short	0x00ff


	//----- nvinfo : EIATTR_EXTERNS
	.align		4
        /*0080*/ 	.byte	0x04, 0x0f
        /*0082*/ 	.short	(.L_9403 - .L_9402)


	//   ....[0]....
	.align		4
.L_9402:
        /*0084*/ 	.word	index@(__assertfail)


	//----- nvinfo : EIATTR_MERCURY_ISA_VERSION
	.align		4
.L_9403:
        /*0088*/ 	.byte	0x03, 0x5f
        /*008a*/ 	.short	0x0101


	//----- nvinfo : EIATTR_VRC_CTA_INIT_COUNT
	.align		4
        /*008c*/ 	.byte	0x02, 0x4a
	.zero		1
	.zero		1


	//----- nvinfo : EIATTR_SYSCALL_OFFSETS
	.align		4
        /*0090*/ 	.byte	0x04, 0x46
        /*0092*/ 	.short	(.L_9405 - .L_9404)


	//   ....[0]....
.L_9404:
        /*0094*/ 	.word	0x00000ff0


	//   ....[1]....
        /*0098*/ 	.word	0x00002150


	//   ....[2]....
        /*009c*/ 	.word	0x00003220


	//   ....[3]....
        /*00a0*/ 	.word	0x00004200


	//   ....[4]....
        /*00a4*/ 	.word	0x00006130


	//   ....[5]....
        /*00a8*/ 	.word	0x00006f20


	//   ....[6]....
        /*00ac*/ 	.word	0x00007dd0


	//   ....[7]....
        /*00b0*/ 	.word	0x00008c80


	//----- nvinfo : EIATTR_EXIT_INSTR_OFFSETS
	.align		4
.L_9405:
        /*00b4*/ 	.byte	0x04, 0x1c
        /*00b6*/ 	.short	(.L_9407 - .L_9406)


	//   ....[0]....
.L_9406:
        /*00b8*/ 	.word	0x00008070


	//   ....[1]....
        /*00bc*/ 	.word	0x000081b0


	//   ....[2]....
        /*00c0*/ 	.word	0x000081f0


	//   ....[3]....
        /*00c4*/ 	.word	0x00008280


	//   ....[4]....
        /*00c8*/ 	.word	0x000082b0


	//   ....[5]....
        /*00cc*/ 	.word	0x000082e0


	//   ....[6]....
        /*00d0*/ 	.word	0x00008360


	//   ....[7]....
        /*00d4*/ 	.word	0x00008390


	//   ....[8]....
        /*00d8*/ 	.word	0x00008410


	//   ....[9]....
        /*00dc*/ 	.word	0x00008440


	//   ....[10]....
        /*00e0*/ 	.word	0x00008480


	//   ....[11]....
        /*00e4*/ 	.word	0x00008550


	//   ....[12]....
        /*00e8*/ 	.word	0x000086b0


	//   ....[13]....
        /*00ec*/ 	.word	0x00008810


	//   ....[14]....
        /*00f0*/ 	.word	0x00008960


	//   ....[15]....
        /*00f4*/ 	.word	0x00008990


	//   ....[16]....
        /*00f8*/ 	.word	0x000089c0


	//   ....[17]....
        /*00fc*/ 	.word	0x00008a80


	//   ....[18]....
        /*0100*/ 	.word	0x00008b20


	//   ....[19]....
        /*0104*/ 	.word	0x00008c90


	//   ....[20]....
        /*0108*/ 	.word	0x00008d90


	//   ....[21]....
        /*010c*/ 	.word	0x00008ec0


	//   ....[22]....
        /*0110*/ 	.word	0x00008ef0


	//----- nvinfo : EIATTR_MAX_THREADS
	.align		4
.L_9407:
        /*0114*/ 	.byte	0x04, 0x05
        /*0116*/ 	.short	(.L_9409 - .L_9408)
.L_9408:
        /*0118*/ 	.word	0x00000080
        /*011c*/ 	.word	0x00000001
        /*0120*/ 	.word	0x00000001


	//----- nvinfo : EIATTR_CRS_STACK_SIZE
	.align		4
.L_9409:
        /*0124*/ 	.byte	0x04, 0x1e
        /*0126*/ 	.short	(.L_9411 - .L_9410)
.L_9410:
        /*0128*/ 	.word	0x00000000


	//----- nvinfo : EIATTR_CBANK_PARAM_SIZE
	.align		4
.L_9411:
        /*012c*/ 	.byte	0x03, 0x19
        /*012e*/ 	.short	0x003c


	//----- nvinfo : EIATTR_PARAM_CBANK
	.align		4
        /*0130*/ 	.byte	0x04, 0x0a
        /*0132*/ 	.short	(.L_9413 - .L_9412)
	.align		4
.L_9412:
        /*0134*/ 	.word	index@(.nv.constant0._ZN2at6native27unrolled_elementwise_kernelIZNS0_50_GLOBAL__N__2680c7bb_12_PowKernel_cu_7dd49032_317022pow_scalar_tensor_implIfEEvRNS_18TensorIteratorBaseEN3c107complexIT_EEEUlNS7_IfEEE_St5arrayIPcLm2EELi4E23TrivialOffsetCalculatorILi1EjESG_NS0_6memory12LoadWithCastILi1EEENSH_13StoreWithCastILi1EEEEEviS8_T0_T2_T3_T4_T5_)
        /*0138*/ 	.short	0x0380
        /*013a*/ 	.short	0x003c


	//----- nvinfo : EIATTR_SW_WAR
	.align		4
.L_9413:
        /*013c*/ 	.byte	0x04, 0x36
        /*013e*/ 	.short	(.L_9415 - .L_9414)
.L_9414:
        /*0140*/ 	.word	0x00000008
.L_9415:


//--------------------- .nv.info._ZN2at6native18elementwise_kernelILi128ELi2EZNS0_22gpu_kernel_impl_nocastIZNS0_50_GLOBAL__N__2680c7bb_12_PowKernel_cu_7dd49032_317022pow_scalar_tensor_implIfEEvRNS_18TensorIteratorBaseEN3c107complexIT_EEEUlNS8_IfEEE_EEvS6_RKS9_EUliE_EEviT1_ --------------------------
	.section	.nv.info._ZN2at6native18elementwise_kernelILi128ELi2EZNS0_22gpu_kernel_impl_nocastIZNS0_50_GLOBAL__N__2680c7bb_12_PowKernel_cu_7dd49032_317022pow_scalar_tensor_implIfEEvRNS_18TensorIteratorBaseEN3c107complexIT_EEEUlNS8_IfEEE_EEvS6_RKS9_EUliE_EEviT1_,"",@"SHT_CUDA_INFO"
	.sectionflags	@""
	.align	4


	//----- nvinfo : EIATTR_CUDA_API_VERSION
	.align		4
        /*0000*/ 	.byte	0x04, 0x37
        /*0002*/ 	.short	(.L_9417 - .L_9416)
.L_9416:
        /*0004*/ 	.word	0x00000082


	//----- nvinfo : EIATTR_KPARAM_INFO
	.align		4
.L_9417:
        /*0008*/ 	.byte	0x04, 0x17
        /*000a*/ 	.short	(.L_9419 - .L_9418)
.L_9418:
        /*000c*/ 	.word	0x00000000
        /*0010*/ 	.short	0x0001
        /*0012*/ 	.short	0x0008
        /*0014*/ 	.byte	0x00, 0xf0, 0x81, 0x08


	//----- nvinfo : EIATTR_KPARAM_INFO
	.align		4
.L_9419:
        /*0018*/ 	.byte	0x04, 0x17
        /*001a*/ 	.short	(.L_9421 - .L_9420)
.L_9420:
        /*001c*/ 	.word	0x00000000
        /*0020*/ 	.short	0x0000
        /*0022*/ 	.short	0x0000
        /*0024*/ 	.byte	0x00, 0xf0, 0x11, 0x00


	//----- nvinfo : EIATTR_SPARSE_MMA_MASK
	.align		4
.L_9421:
        /*0028*/ 	.byte	0x03, 0x50
        /*002a*/ 	.short	0x0000


	//----- nvinfo : EIATTR_MAXREG_COUNT
	.align		4
        /*002c*/ 	.byte	0x03, 0x1b
        /*002e*/ 	.short	0x0080


	//----- nvinfo : EIATTR_MERCURY_ISA_VERSION
	.align		4
        /*0030*/ 	.byte	0x03, 0x5f
        /*0032*/ 	.short	0x0101


	//----- nvinfo : EIATTR_VRC_CTA_INIT_COUNT
	.align		4
        /*0034*/ 	.byte	0x02, 0x4a
	.zero		1
	.zero		1


	//----- nvinfo : EIATTR_EXIT_INSTR_OFFSETS
	.align		4
        /*0038*/ 	.byte	0x04, 0x1c
        /*003a*/ 	.short	(.L_9423 - .L_9422)


	//   ....[0]....
.L_9422:
        /*003c*/ 	.word	0x00000500


	//   ....[1]....
        /*0040*/ 	.word	0x000006a0


	//   ....[2]....
        /*0044*/ 	.word	0x00000840


	//   ....[3]....
        /*0048*/ 	.word	0x000008a0


	//   ....[4]....
        /*004c*/ 	.word	0x00000910


	//   ....[5]....
        /*0050*/ 	.word	0x00000970


	//   ....[6]....
        /*0054*/ 	.word	0x000009c0


	//   ....[7]....
        /*0058*/ 	.word	0x00002150


	//   ....[8]....
        /*005c*/ 	.word	0x00003840


	//----- nvinfo : EIATTR_MAX_THREADS
	.align		4
.L_9423:
        /*0060*/ 	.byte	0x04, 0x05
        /*0062*/ 	.short	(.L_9425 - .L_9424)
.L_9424:
        /*0064*/ 	.word	0x00000080
        /*0068*/ 	.word	0x00000001
        /*006c*/ 	.word	0x00000001


	//----- nvinfo : EIATTR_CRS_STACK_SIZE
	.align		4
.L_9425:
        /*0070*/ 	.byte	0x04, 0x1e
        /*0072*/ 	.short	(.L_9427 - .L_9426)
.L_9426:
        /*0074*/ 	.word	0x00000000


	//----- nvinfo : EIATTR_CBANK_PARAM_SIZE
	.align		4
.L_9427:
        /*0078*/ 	.byte	0x03, 0x19
        /*007a*/ 	.short	0x0228


	//----- nvinfo : EIATTR_PARAM_CBANK
	.align		4
        /*007c*/ 	.byte	0x04, 0x0a
        /*007e*/ 	.short	(.L_9429 - .L_9428)
	.align		4
.L_9428:
        /*0080*/ 	.word	index@(.nv.constant0._ZN2at6native18elementwise_kernelILi128ELi2EZNS0_22gpu_kernel_impl_nocastIZNS0_50_GLOBAL__N__2680c7bb_12_PowKernel_cu_7dd49032_317022pow_scalar_tensor_implIfEEvRNS_18TensorIteratorBaseEN3c107complexIT_EEEUlNS8_IfEEE_EEvS6_RKS9_EUliE_EEviT1_)
        /*0084*/ 	.short	0x0380
        /*0086*/ 	.short	0x0228


	//----- nvinfo : EIATTR_SW_WAR
	.align		4
.L_9429:
        /*0088*/ 	.byte	0x04, 0x36
        /*008a*/ 	.short	(.L_9431 - .L_9430)
.L_9430:
        /*008c*/ 	.word	0x00000008
.L_9431:


//--------------------- .nv.info._ZN2at6native27unrolled_elementwise_kernelIZNS0_50_GLOBAL__N__2680c7bb_12_PowKernel_cu_7dd49032_317022pow_scalar_tensor_implIfEEvRNS_18TensorIteratorBaseEN3c107complexIT_EEEUlNS7_IfEEE_St5arrayIPcLm2EELi4E23TrivialOffsetCalculatorILi1EjESG_NS0_6memory15LoadWithoutCastENSH_16StoreWithoutCastEEEviS8_T0_T2_T3_T4_T5_ --------------------------
	.section	.nv.info._ZN2at6native27unrolled_elementwise_kernelIZNS0_50_GLOBAL__N__2680c7bb_12_PowKernel_cu_7dd49032_317022pow_scalar_tensor_implIfEEvRNS_18TensorIteratorBaseEN3c107complexIT_EEEUlNS7_IfEEE_St5arrayIPcLm2EELi4E23TrivialOffsetCalculatorILi1EjESG_NS0_6memory15LoadWithoutCastENSH_16StoreWithoutCastEEEviS8_T0_T2_T3_T4_T5_,"",@"SHT_CUDA_INFO"
	.sectionflags	@""
	.align	4


	//----- nvinfo : EIATTR_CUDA_API_VERSION
	.align		4
        /*0000*/ 	.byte	0x04, 0x37
        /*0002*/ 	.short	(.L_9433 - .L_9432)
.L_9432:
        /*0004*/ 	.word	0x00000082


	//----- nvinfo : EIATTR_KPARAM_INFO
	.align		4
.L_9433:
        /*0008*/ 	.byte	0x04, 0x17
        /*000a*/ 	.short	(.L_9435 - .L_9434)
.L_9434:
        /*000c*/ 	.word	0x00000000
        /*0010*/ 	.short	0x0006
        /*0012*/ 	.short	0x002b
        /*0014*/ 	.byte	0x00, 0xf0, 0x05, 0x00


	//----- nvinfo : EIATTR_KPARAM_INFO
	.align		4
.L_9435:
        /*0018*/ 	.byte	0x04, 0x17
        /*001a*/ 	.short	(.L_9437 - .L_9436)
.L_9436:
        /*001c*/ 	.word	0x00000000
        /*0020*/ 	.short	0x0005
        /*0022*/ 	.short	0x002a
        /*0024*/ 	.byte	0x00, 0xf0, 0x05, 0x00


	//----- nvinfo : EIATTR_KPARAM_INFO
	.align		4
.L_9437:
        /*0028*/ 	.byte	0x04, 0x17
        /*002a*/ 	.short	(.L_9439 - .L_9438)
.L_9438:
        /*002c*/ 	.word	0x00000000
        /*0030*/ 	.short	0x0004
        /*0032*/ 	.short	0x0029
        /*0034*/ 	.byte	0x00, 0xf0, 0x05, 0x00


	//----- nvinfo : EIATTR_KPARAM_INFO
	.align		4
.L_9439:
        /*0038*/ 	.byte	0x04, 0x17
        /*003a*/ 	.short	(.L_9441 - .L_9440)
.L_9440:
        /*003c*/ 	.word	0x00000000
        /*0040*/ 	.short	0x0003
        /*0042*/ 	.short	0x0028
        /*0044*/ 	.byte	0x00, 0xf0, 0x05, 0x00


	//----- nvinfo : EIATTR_KPARAM_INFO
	.align		4
.L_9441:
        /*0048*/ 	.byte	0x04, 0x17
        /*004a*/ 	.short	(.L_9443 - .L_9442)
.L_9442:
        /*004c*/ 	.word	0x00000000
        /*0050*/ 	.short	0x0002
        /*0052*/ 	.short	0x0018
        /*0054*/ 	.byte	0x00, 0xf0, 0x41, 0x00


	//----- nvinfo : EIATTR_KPARAM_INFO
	.align		4
.L_9443:
        /*0058*/ 	.byte	0x04, 0x17
        /*005a*/ 	.short	(.L_9445 - .L_9444)
.L_9444:
        /*005c*/ 	.word	0x00000000
        /*0060*/ 	.short	0x0001
        /*0062*/ 	.short	0x0008
        /*0064*/ 	.byte	0x00, 0xf0, 0x41, 0x00


	//----- nvinfo : EIATTR_KPARAM_INFO
	.align		4
.L_9445:
        /*0068*/ 	.byte	0x04, 0x17
        /*006a*/ 	.short	(.L_9447 - .L_9446)
.L_9446:
        /*006c*/ 	.word	0x00000000
        /*0070*/ 	.short	0x0000
        /*0072*/ 	.short	0x0000
        /*0074*/ 	.byte	0x00, 0xf0, 0x11, 0x00


	//----- nvinfo : EIATTR_SPARSE_MMA_MASK
	.align		4
.L_9447:
        /*0078*/ 	.byte	0x03, 0x50
        /*007a*/ 	.short	0x0000


	//----- nvinfo : EIATTR_MAXREG_COUNT
	.align		4
        /*007c*/ 	.byte	0x03, 0x1b
        /*007e*/ 	.short	0x00ff


	//----- nvinfo : EIATTR_MERCURY_ISA_VERSION
	.align		4
        /*0080*/ 	.byte	0x03, 0x5f
        /*0082*/ 	.short	0x0101


	//----- nvinfo : EIATTR_VRC_CTA_INIT_COUNT
	.align		4
        /*0084*/ 	.byte	0x02, 0x4a
	.zero		1
	.zero		1


	//----- nvinfo : EIATTR_EXIT_INSTR_OFFSETS
	.align		4
        /*0088*/ 	.byte	0x04, 0x1c
        /*008a*/ 	.short	(.L_9449 - .L_9448)


	//   ....[0]....
.L_9448:
        /*008c*/ 	.word	0x00001380


	//   ....[1]....
        /*0090*/ 	.word	0x000013d0


	//----- nvinfo : EIATTR_MAX_THREADS
	.align		4
.L_9449:
        /*0094*/ 	.byte	0x04, 0x05
        /*0096*/ 	.short	(.L_9451 - .L_9450)
.L_9450:
        /*0098*/ 	.word	0x00000080
        /*009c*/ 	.word	0x00000001
        /*00a0*/ 	.word	0x00000001


	//----- nvinfo : EIATTR_CRS_STACK_SIZE
	.align		4
.L_9451:
        /*00a4*/ 	.byte	0x04, 0x1e
        /*00a6*/ 	.short	(.L_9453 - .L_9452)
.L_9452:
        /*00a8*/ 	.word	0x00000000


	//----- nvinfo : EIATTR_CBANK_PARAM_SIZE
	.align		4
.L_9453:
        /*00ac*/ 	.byte	0x03, 0x19
        /*00ae*/ 	.short	0x002c


	//----- nvinfo : EIATTR_PARAM_CBANK
	.align		4
        /*00b0*/ 	.byte	0x04, 0x0a
        /*00b2*/ 	.short	(.L_9455 - .L_9454)
	.align		4
.L_9454:
        /*00b4*/ 	.word	index@(.nv.constant0._ZN2at6native27unrolled_elementwise_kernelIZNS0_50_GLOBAL__N__2680c7bb_12_PowKernel_cu_7dd49032_317022pow_scalar_tensor_implIfEEvRNS_18TensorIteratorBaseEN3c107complexIT_EEEUlNS7_IfEEE_St5arrayIPcLm2EELi4E23TrivialOffsetCalculatorILi1EjESG_NS0_6memory15LoadWithoutCastENSH_16StoreWithoutCastEEEviS8_T0_T2_T3_T4_T5_)
        /*00b8*/ 	.short	0x0380
        /*00ba*/ 	.short	0x002c


	//----- nvinfo : EIATTR_SW_WAR
	.align		4
.L_9455:
        /*00bc*/ 	.byte	0x04, 0x36
        /*00be*/ 	.short	(.L_9457 - .L_9456)
.L_9456:
        /*00c0*/ 	.word	0x00000008
.L_9457:


//--------------------- .nv.info._ZN2at6native29vectorized_elementwise_kernelILi2EZNS0_50_GLOBAL__N__2680c7bb_12_PowKernel_cu_7dd49032_317022pow_scalar_tensor_implIfEEvRNS_18TensorIteratorBaseEN3c107complexIT_EEEUlNS7_IfEEE_St5arrayIPcLm2EEEEviT0_T1_ --------------------------
	.section	.nv.info._ZN2at6native29vectorized_elementwise_kernelILi2EZNS0_50_GLOBAL__N__2680c7bb_12_PowKernel_cu_7dd49032_317022pow_scalar_tensor_implIfEEvRNS_18TensorIteratorBaseEN3c107complexIT_EEEUlNS7_IfEEE_St5arrayIPcLm2EEEEviT0_T1_,"",@"SHT_CUDA_INFO"
	.sectionflags	@""
	.align	4


	//----- nvinfo : EIATTR_CUDA_API_VERSION
	.align		4
        /*0000*/ 	.byte	0x04, 0x37
        /*0002*/ 	.short	(.L_9459 - .L_9458)
.L_9458:
        /*0004*/ 	.word	0x00000082


	//----- nvinfo : EIATTR_KPARAM_INFO
	.align		4
.L_9459:
        /*0008*/ 	.byte	0x04, 0x17
        /*000a*/ 	.short	(.L_9461 - .L_9460)
.L_9460:
        /*000c*/ 	.word	0x00000000
        /*0010*/ 	.short	0x0002
        /*0012*/ 	.short	0x0018
        /*0014*/ 	.byte	0x00, 0xf0, 0x41, 0x00


	//----- nvinfo : EIATTR_KPARAM_INFO
	.align		4
.L_9461:
        /*0018*/ 	.byte	0x04, 0x17
        /*001a*/ 	.short	(.L_9463 - .L_9462)
.L_9462:
        /*001c*/ 	.word	0x00000000
        /*0020*/ 	.short	0x0001
        /*0022*/ 	.short	0x0008
        /*0024*/ 	.byte	0x00, 0xf0, 0x41, 0x00


	//----- nvinfo : EIATTR_KPARAM_INFO
	.align		4
.L_9463:
        /*0028*/ 	.byte	0x04, 0x17
        /*002a*/ 	.short	(.L_9465 - .L_9464)
.L_9464:
        /*002c*/ 	.word	0x00000000
        /*0030*/ 	.short	0x0000
        /*0032*/ 	.short	0x0000
        /*0034*/ 	.byte	0x00, 0xf0, 0x11, 0x00


	//----- nvinfo : EIATTR_SPARSE_MMA_MASK
	.align		4
.L_9465:
        /*0038*/ 	.byte	0x03, 0x50
        /*003a*/ 	.short	0x0000


	//----- nvinfo : EIATTR_MAXREG_COUNT
	.align		4
        /*003c*/ 	.byte	0x03, 0x1b
        /*003e*/ 	.short	0x00ff


	//----- nvinfo : EIATTR_MERCURY_ISA_VERSION
	.align		4
        /*0040*/ 	.byte	0x03, 0x5f
        /*0042*/ 	.short	0x0101


	//----- nvinfo : EIATTR_VRC_CTA_INIT_COUNT
	.align		4
        /*0044*/ 	.byte	0x02, 0x4a
	.zero		1
	.zero		1


	//----- nvinfo : EIATTR_EXIT_INSTR_OFFSETS
	.align		4
        /*0048*/ 	.byte	0x04, 0x1c
        /*004a*/ 	.short	(.L_9467 - .L_9466)


	//   ....[0]....
.L_9466:
        /*004c*/ 	.word	0x000027c0


	//   ....[1]....
        /*0050*/ 	.word	0x00002810


	//   ....[2]....
        /*0054*/ 	.word	0x00004710


	//----- nvinfo : EIATTR_MAX_THREADS
	.align		4
.L_9467:
        /*0058*/ 	.byte	0x04, 0x05
        /*005a*/ 	.short	(.L_9469 - .L_9468)
.L_9468:
        /*005c*/ 	.word	0x00000080
        /*0060*/ 	.word	0x00000001
        /*0064*/ 	.word	0x00000001


	//----- nvinfo : EIATTR_CRS_STACK_SIZE
	.align		4
.L_9469:
        /*0068*/ 	.byte	0x04, 0x1e
        /*006a*/ 	.short	(.L_9471 - .L_9470)
.L_9470:
        /*006c*/ 	.word	0x00000000


	//----- nvinfo : EIATTR_CBANK_PARAM_SIZE
	.align		4
.L_9471:
        /*0070*/ 	.byte	0x03, 0x19
        /*0072*/ 	.short	0x0028


	//----- nvinfo : EIATTR_PARAM_CBANK
	.align		4
        /*0074*/ 	.byte	0x04, 0x0a
        /*0076*/ 	.short	(.L_9473 - .L_9472)
	.align		4
.L_9472:
        /*0078*/ 	.word	index@(.nv.constant0._ZN2at6native29vectorized_elementwise_kernelILi2EZNS0_50_GLOBAL__N__2680c7bb_12_PowKernel_cu_7dd49032_317022pow_scalar_tensor_implIfEEvRNS_18TensorIteratorBaseEN3c107complexIT_EEEUlNS7_IfEEE_St5arrayIPcLm2EEEEviT0_T1_)
        /*007c*/ 	.short	0x0380
        /*007e*/ 	.short	0x0028


	//----- nvinfo : EIATTR_SW_WAR
	.align		4
.L_9473:
        /*0080*/ 	.byte	0x04, 0x36
        /*0082*/ 	.short	(.L_9475 - .L_9474)
.L_9474:
        /*0084*/ 	.word	0x00000008
.L_9475:


//--------------------- .nv.info._ZN2at6native29vectorized_elementwise_kernelILi4EZNS0_50_GLOBAL__N__2680c7bb_12_PowKernel_cu_7dd49032_317022pow_scalar_tensor_implIfEEvRNS_18TensorIteratorBaseEN3c107complexIT_EEEUlNS7_IfEEE_St5arrayIPcLm2EEEEviT0_T1_ --------------------------
	.section	.nv.info._ZN2at6native29vectorized_elementwise_kernelILi4EZNS0_50_GLOBAL__N__2680c7bb_12_PowKernel_cu_7dd49032_317022pow_scalar_tensor_implIfEEvRNS_18TensorIteratorBaseEN3c107complexIT_EEEUlNS7_IfEEE_St5arrayIPcLm2EEEEviT0_T1_,"",@"SHT_CUDA_INFO"
	.sectionflags	@""
	.align	4


	//----- nvinfo : EIATTR_CUDA_API_VERSION
	.align		4
        /*0000*/ 	.byte	0x04, 0x37
        /*0002*/ 	.short	(.L_9477 - .L_9476)
.L_9476:
        /*0004*/ 	.word	0x00000082


	//----- nvinfo : EIATTR_KPARAM_INFO
	.align		4
.L_9477:
        /*0008*/ 	.byte	0x04, 0x17
        /*000a*/ 	.short	(.L_9479 - .L_9478)
.L_9478:
        /*000c*/ 	.word	0x00000000
        /*0010*/ 	.short	0x0002
        /*0012*/ 	.short	0x0018
        /*0014*/ 	.byte	0x00, 0xf0, 0x41, 0x00


	//----- nvinfo : EIATTR_KPARAM_INFO
	.align		4
.L_9479:
        /*0018*/ 	.byte	0x04, 0x17
        /*001a*/ 	.short	(.L_9481 - .L_9480)
.L_9480:
        /*001c*/ 	.word	0x00000000
        /*0020*/ 	.short	0x0001
        /*0022*/ 	.short	0x0008
        /*0024*/ 	.byte	0x00, 0xf0, 0x41, 0x00


	//----- nvinfo : EIATTR_KPARAM_INFO
	.align		4
.L_9481:
        /*0028*/ 	.byte	0x04, 0x17
        /*002a*/ 	.short	(.L_9483 - .L_9482)
.L_9482:
        /*002c*/ 	.word	0x00000000
        /*0030*/ 	.short	0x0000
        /*0032*/ 	.short	0x0000
        /*0034*/ 	.byte	0x00, 0xf0, 0x11, 0x00


	//----- nvinfo : EIATTR_SPARSE_MMA_MASK
	.align		4
.L_9483:
        /*0038*/ 	.byte	0x03, 0x50
        /*003a*/ 	.short	0x0000


	//----- nvinfo : EIATTR_MAXREG_COUNT
	.align		4
        /*003c*/ 	.byte	0x03, 0x1b
        /*003e*/ 	.short	0x00ff


	//----- nvinfo : EIATTR_MERCURY_ISA_VERSION
	.align		4
        /*0040*/ 	.byte	0x03, 0x5f
        /*0042*/ 	.short	0x0101


	//----- nvinfo : EIATTR_VRC_CTA_INIT_COUNT
	.align		4
        /*0044*/ 	.byte	0x02, 0x4a
	.zero		1
	.zero		1


	//----- nvinfo : EIATTR_EXIT_INSTR_OFFSETS
	.align		4
        /*0048*/ 	.byte	0x04, 0x1c
        /*004a*/ 	.short	(.L_9485 - .L_9484)


	//   ....[0]....
.L_9484:
        /*004c*/ 	.word	0x000027c0


	//   ....[1]....
        /*0050*/ 	.word	0x00002810


	//   ....[2]....
        /*0054*/ 	.word	0x000046d0


	//----- nvinfo : EIATTR_MAX_THREADS
	.align		4
.L_9485:
        /*0058*/ 	.byte	0x04, 0x05
        /*005a*/ 	.short	(.L_9487 - .L_9486)
.L_9486:
        /*005c*/ 	.word	0x00000080
        /*0060*/ 	.word	0x00000001
        /*0064*/ 	.word	0x00000001


	//----- nvinfo : EIATTR_CRS_STACK_SIZE
	.align		4
.L_9487:
        /*0068*/ 	.byte	0x04, 0x1e
        /*006a*/ 	.short	(.L_9489 - .L_9488)
.L_9488:
        /*006c*/ 	.word	0x00000000


	//----- nvinfo : EIATTR_CBANK_PARAM_SIZE
	.align		4
.L_9489:
        /*0070*/ 	.byte	0x03, 0x19
        /*0072*/ 	.short	0x0028


	//----- nvinfo : EIATTR_PARAM_CBANK
	.align		4
        /*0074*/ 	.byte	0x04, 0x0a
        /*0076*/ 	.short	(.L_9491 - .L_9490)
	.align		4
.L_9490:
        /*0078*/ 	.word	index@(.nv.constant0._ZN2at6native29vectorized_elementwise_kernelILi4EZNS0_50_GLOBAL__N__2680c7bb_12_PowKernel_cu_7dd49032_317022pow_scalar_tensor_implIfEEvRNS_18TensorIteratorBaseEN3c107complexIT_EEEUlNS7_IfEEE_St5arrayIPcLm2EEEEviT0_T1_)
        /*007c*/ 	.short	0x0380
        /*007e*/ 	.short	0x0028


	//----- nvinfo : EIATTR_SW_WAR
	.align		4
.L_9491:
        /*0080*/ 	.byte	0x04, 0x36
        /*0082*/ 	.short	(.L_9493 - .L_9492)
.L_9492:
        /*0084*/ 	.word	0x00000008
.L_9493:


//--------------------- .nv.info._ZN2at6native29vectorized_elementwise_kernelILi8EZNS0_50_GLOBAL__N__2680c7bb_12_PowKernel_cu_7dd49032_317022pow_scalar_tensor_implIfEEvRNS_18TensorIteratorBaseEN3c107complexIT_EEEUlNS7_IfEEE_St5arrayIPcLm2EEEEviT0_T1_ --------------------------
	.section	.nv.info._ZN2at6native29vectorized_elementwise_kernelILi8EZNS0_50_GLOBAL__N__2680c7bb_12_PowKernel_cu_7dd49032_317022pow_scalar_tensor_implIfEEvRNS_18TensorIteratorBaseEN3c107complexIT_EEEUlNS7_IfEEE_St5arrayIPcLm2EEEEviT0_T1_,"",@"SHT_CUDA_INFO"
	.sectionflags	@""
	.align	4


	//----- nvinfo : EIATTR_CUDA_API_VERSION
	.align		4
        /*0000*/ 	.byte	0x04, 0x37
        /*0002*/ 	.short	(.L_9495 - .L_9494)
.L_9494:
        /*0004*/ 	.word	0x00000082


	//----- nvinfo : EIATTR_KPARAM_INFO
	.align		4
.L_9495:
        /*0008*/ 	.byte	0x04, 0x17
        /*000a*/ 	.short	(.L_9497 - .L_9496)
.L_9496:
        /*000c*/ 	.word	0x00000000
        /*0010*/ 	.short	0x0002
        /*0012*/ 	.short	0x0018
        /*0014*/ 	.byte	0x00, 0xf0, 0x41, 0x00


	//----- nvinfo : EIATTR_KPARAM_INFO
	.align		4
.L_9497:
        /*0018*/ 	.byte	0x04, 0x17
        /*001a*/ 	.short	(.L_9499 - .L_9498)
.L_9498:
        /*001c*/ 	.word	0x00000000
        /*0020*/ 	.short	0x0001
        /*0022*/ 	.short	0x0008
        /*0024*/ 	.byte	0x00, 0xf0, 0x41, 0x00


	//----- nvinfo : EIATTR_KPARAM_INFO
	.align		4
.L_9499:
        /*0028*/ 	.byte	0x04, 0x17
        /*002a*/ 	.short	(.L_9501 - .L_9500)
.L_9500:
        /*002c*/ 	.word	0x00000000
        /*0030*/ 	.short	0x0000
        /*0032*/ 	.short	0x0000
        /*0034*/ 	.byte	0x00, 0xf0, 0x11, 0x00


	//----- nvinfo : EIATTR_SPARSE_MMA_MASK
	.align		4
.L_9501:
        /*0038*/ 	.byte	0x03, 0x50
        /*003a*/ 	.short	0x0000


	//----- nvinfo : EIATTR_MAXREG_COUNT
	.align		4
        /*003c*/ 	.byte	0x03, 0x1b
        /*003e*/ 	.short	0x00ff


	//----- nvinfo : EIATTR_MERCURY_ISA_VERSION
	.align		4
        /*0040*/ 	.byte	0x03, 0x5f
        /*0042*/ 	.short	0x0101


	//----- nvinfo : EIATTR_VRC_CTA_INIT_COUNT
	.align		4
        /*0044*/ 	.byte	0x02, 0x4a
	.zero		1
	.zero		1


	//----- nvinfo : EIATTR_EXIT_INSTR_OFFSETS
	.align		4
        /*0048*/ 	.byte	0x04, 0x1c
        /*004a*/ 	.short	(.L_9503 - .L_9502)


	//   ....[0]....
.L_9502:
        /*004c*/ 	.word	0x00000010


	//----- nvinfo : EIATTR_MAX_THREADS
	.align		4
.L_9503:
        /*0050*/ 	.byte	0x04, 0x05
        /*0052*/ 	.short	(.L_9505 - .L_9504)
.L_9504:
        /*0054*/ 	.word	0x00000080
        /*0058*/ 	.word	0x00000001
        /*005c*/ 	.word	0x00000001


	//----- nvinfo : EIATTR_CBANK_PARAM_SIZE
	.align		4
.L_9505:
        /*0060*/ 	.byte	0x03, 0x19
        /*0062*/ 	.short	0x0028


	//----- nvinfo : EIATTR_PARAM_CBANK
	.align		4
        /*0064*/ 	.byte	0x04, 0x0a
        /*0066*/ 	.short	(.L_9507 - .L_9506)
	.align		4
.L_9506:
        /*0068*/ 	.word	index@(.nv.constant0._ZN2at6native29vectorized_elementwise_kernelILi8EZNS0_50_GLOBAL__N__2680c7bb_12_PowKernel_cu_7dd49032_317022pow_scalar_tensor_implIfEEvRNS_18TensorIteratorBaseEN3c107complexIT_EEEUlNS7_IfEEE_St5arrayIPcLm2EEEEviT0_T1_)
        /*006c*/ 	.short	0x0380
        /*006e*/ 	.short	0x0028


	//----- nvinfo : EIATTR_SW_WAR
	.align		4
.L_9507:
        /*0070*/ 	.byte	0x04, 0x36
        /*0072*/ 	.short	(.L_9509 - .L_9508)
.L_9508:
        /*0074*/ 	.word	0x00000008
.L_9509:


//--------------------- .nv.info._ZN2at6native18elementwise_kernelILi128ELi4EZNS0_15gpu_kernel_implIZZZNS0_50_GLOBAL__N__2680c7bb_12_PowKernel_cu_7dd49032_317024pow_tensor_tensor_kernelERNS_18TensorIteratorBaseEENKUlvE_clEvENKUlvE6_clEvEUlN3c107complexIdEESA_E_EEvS5_RKT_EUliE_EEviT1_ --------------------------
	.section	.nv.info._ZN2at6native18elementwise_kernelILi128ELi4EZNS0_15gpu_kernel_implIZZZNS0_50_GLOBAL__N__2680c7bb_12_PowKernel_cu_7dd49032_317024pow_tensor_tensor_kernelERNS_18TensorIteratorBaseEENKUlvE_clEvENKUlvE6_clEvEUlN3c107complexIdEESA_E_EEvS5_RKT_EUliE_EEviT1_,"",@"SHT_CUDA_INFO"
	.sectionflags	@""
	.align	4


	//----- nvinfo : EIATTR_CUDA_API_VERSION
	.align		4
        /*0000*/ 	.byte	0x04, 0x37
        /*0002*/ 	.short	(.L_9511 - .L_9510)
.L_9510:
        /*0004*/ 	.word	0x00000082


	//----- nvinfo : EIATTR_KPARAM_INFO
	.align		4
.L_9511:
        /*0008*/ 	.byte	0x04, 0x17
        /*000a*/ 	.short	(.L_9513 - .L_9512)
.L_9512:
        /*000c*/ 	.word	0x00000000
        /*0010*/ 	.short	0x0001
        /*0012*/ 	.short	0x0008
        /*0014*/ 	.byte	0x00, 0xf0, 0x41, 0x0a


	//----- nvinfo : EIATTR_KPARAM_INFO
	.align		4
.L_9513:
        /*0018*/ 	.byte	0x04, 0x17
        /*001a*/ 	.short	(.L_9515 - .L_9514)
.L_9514:
        /*001c*/ 	.word	0x00000000
        /*0020*/ 	.short	0x0000
        /*0022*/ 	.short	0x0000
        /*0024*/ 	.byte	0x00, 0xf0, 0x11, 0x00


	//----- nvinfo : EIATTR_SPARSE_MMA_MASK
	.align		4
.L_9515:
        /*0028*/ 	.byte	0x03, 0x50
        /*002a*/ 	.short	0x0000


	//----- nvinfo : EIATTR_MAXREG_COUNT
	.align		4
        /*002c*/ 	.byte	0x03, 0x1b
        /*002e*/ 	.short	0x0080


	//----- nvinfo : EIATTR_EXTERNS
	.align		4
        /*0030*/ 	.byte	0x04, 0x0f
        /*0032*/ 	.short	(.L_9517 - .L_9516)


	//   ....[0]....
	.align		4
.L_9516:
        /*0034*/ 	.word	index@(__assertfail)


	//----- nvinfo : EIATTR_MERCURY_ISA_VERSION
	.align		4
.L_9517:
        /*0038*/ 	.byte	0x03, 0x5f
        /*003a*/ 	.short	0x0101


	//----- nvinfo : EIATTR_VRC_CTA_INIT_COUNT
	.align		4
        /*003c*/ 	.byte	0x02, 0x4a
	.zero		1
	.zero		1


	//----- nvinfo : EIATTR_SYSCALL_OFFSETS
	.align		4
        /*0040*/ 	.byte	0x04, 0x46
        /*0042*/ 	.short	(.L_9519 - .L_9518)


	//   ....[0]....
.L_9518:
        /*0044*/ 	.word	0x000026b0


	//   ....[1]....
        /*0048*/ 	.word	0x00003790


	//   ....[2]....
        /*004c*/ 	.word	0x0001a770


	//   ....[3]....
        /*0050*/ 	.word	0x0001d010


	//   ....[4]....
        /*0054*/ 	.word	0x0001e0f0


	//   ....[5]....
        /*0058*/ 	.word	0x00034c70


	//   ....[6]....
        /*005c*/ 	.word	0x00037740


	//   ....[7]....
        /*0060*/ 	.word	0x00038820


	//   ....[8]....
        /*0064*/ 	.word	0x0004f390


	//   ....[9]....
        /*0068*/ 	.word	0x00051e80


	//   ....[10]....
        /*006c*/ 	.word	0x00052f60


	//   ....[11]....
        /*0070*/ 	.word	0x00069ab0


	//----- nvinfo : EIATTR_EXIT_INSTR_OFFSETS
	.align		4
.L_9519:
        /*0074*/ 	.byte	0x04, 0x1c
        /*0076*/ 	.short	(.L_9521 - .L_9520)


	//   ....[0]....
.L_9520:
        /*0078*/ 	.word	0x0004f7f0


	//   ....[1]....
        /*007c*/ 	.word	0x00068b00


	//   ....[2]....
        /*0080*/ 	.word	0x00068b40


	//   ....[3]....
        /*0084*/ 	.word	0x00068bd0


	//   ....[4]....
        /*0088*/ 	.word	0x00068c00


	//   ....[5]....
        /*008c*/ 	.word	0x00068c30


	//   ....[6]....
        /*0090*/ 	.word	0x00068d40


	//   ....[7]....
        /*0094*/ 	.word	0x00068e00


	//   ....[8]....
        /*0098*/ 	.word	0x00068fc0


	//   ....[9]....
        /*009c*/ 	.word	0x00069130


	//   ....[10]....
        /*00a0*/ 	.word	0x00069150


	//   ....[11]....
        /*00a4*/ 	.word	0x00069220


	//   ....[12]....
        /*00a8*/ 	.word	0x00069410


	//   ....[13]....
        /*00ac*/ 	.word	0x00069600


	//   ....[14]....
        /*00b0*/ 	.word	0x000697e0


	//   ....[15]....
        /*00b4*/ 	.word	0x00069810


	//   ....[16]....
        /*00b8*/ 	.word	0x00069840


	//   ....[17]....
        /*00bc*/ 	.word	0x00069930


	//   ....[18]....
        /*00c0*/ 	.word	0x00069950


	//   ....[19]....
        /*00c4*/ 	.word	0x00069ac0


	//   ....[20]....
        /*00c8*/ 	.word	0x00069c50


	//   ....[21]....
        /*00cc*/ 	.word	0x00069e10


	//   ....[22]....
        /*00d0*/ 	.word	0x00069ed0


	//----- nvinfo : EIATTR_MAX_THREADS
	.align		4
.L_9521:
        /*00d4*/ 	.byte	0x04, 0x05
        /*00d6*/ 	.short	(.L_9523 - .L_9522)
.L_9522:
        /*00d8*/ 	.word	0x00000080
        /*00dc*/ 	.word	0x00000001
        /*00e0*/ 	.word	0x00000001


	//----- nvinfo : EIATTR_CRS_STACK_SIZE
	.align		4
.L_9523:
        /*00e4*/ 	.byte	0x04, 0x1e
        /*00e6*/ 	.short	(.L_9525 - .L_9524)
.L_9524:
        /*00e8*/ 	.word	0x00000000


	//----- nvinfo : EIATTR_CBANK_PARAM_SIZE
	.align		4
.L_9525:
        /*00ec*/ 	.byte	0x03, 0x19
        /*00ee*/ 	.short	0x0298


	//----- nvinfo : EIATTR_PARAM_CBANK
	.align		4
        /*00f0*/ 	.byte	0x04, 0x0a
        /*00f2*/ 	.short	(.L_9527 - .L_9526)
	.align		4
.L_9526:
        /*00f4*/ 	.word	index@(.nv.constant0._ZN2at6native18elementwise_kernelILi128ELi4EZNS0_15gpu_kernel_implIZZZNS0_50_GLOBAL__N__2680c7bb_12_PowKernel_cu_7dd49032_317024pow_tensor_tensor_kernelERNS_18TensorIteratorBaseEENKUlvE_clEvENKUlvE6_clEvEUlN3c107complexIdEESA_E_EEvS5_RKT_EUliE_EEviT1_)
        /*00f8*/ 	.short	0x0380
        /*00fa*/ 	.short	0x0298


	//----- nvinfo : EIATTR_SW_WAR
	.align		4
.L_9527:
        /*00fc*/ 	.byte	0x04, 0x36
        /*00fe*/ 	.short	(.L_9529 - .L_9528)
.L_9528:
        /*0100*/ 	.word	0x00000008
.L_9529:


//--------------------- .nv.info._ZN2at6native27unrolled_elementwise_kernelIZZZNS0_50_GLOBAL__N__2680c7bb_12_PowKernel_cu_7dd49032_317024pow_tensor_tensor_kernelERNS_18TensorIteratorBaseEENKUlvE_clEvENKUlvE6_clEvEUlN3c107complexIdEES9_E_St5arrayIPcLm3EELi4E23TrivialOffsetCalculatorILi2EjESE_ILi1EjENS0_6memory12LoadWithCastILi2EEENSH_13StoreWithCastILi1EEEEEviT_T0_T2_T3_T4_T5_ --------------------------
	.section	.nv.info._ZN2at6native27unrolled_elementwise_kernelIZZZNS0_50_GLOBAL__N__2680c7bb_12_PowKernel_cu_7dd49032_317024pow_tensor_tensor_kernelERNS_18TensorIteratorBaseEENKUlvE_clEvENKUlvE6_clEvEUlN3c107complexIdEES9_E_St5arrayIPcLm3EELi4E23TrivialOffsetCalculatorILi2EjESE_ILi1EjENS0_6memory12LoadWithCastILi2EEENSH_13StoreWithCastILi1EEEEEviT_T0_T2_T3_T4_T5_,"",@"SHT_CUDA_INFO"
	.sectionflags	@""
	.align	4


	//----- nvinfo : EIATTR_CUDA_API_VERSION
	.align		4
        /*0000*/ 	.byte	0x04, 0x37
        /*0002*/ 	.short	(.L_9531 - .L_9530)
.L_9530:
        /*0004*/ 	.word	0x00000082


	//----- nvinfo : EIATTR_KPARAM_INFO
	.align		4
.L_9531:
        /*0008*/ 	.byte	0x04, 0x17
        /*000a*/ 	.short	(.L_9533 - .L_9532)
.L_9532:
        /*000c*/ 	.word	0x00000000
        /*0010*/ 	.short	0x0006
        /*0012*/ 	.short	0x0038
        /*0014*/ 	.byte	0x00, 0xf0, 0x21, 0x00


	//----- nvinfo : EIATTR_KPARAM_INFO
	.align		4
.L_9533:
        /*0018*/ 	.byte	0x04, 0x17
        /*001a*/ 	.short	(.L_9535 - .L_9534)
.L_9534:
        /*001c*/ 	.word	0x00000000
        /*0020*/ 	.short	0x0005
        /*0022*/ 	.short	0x002c
        /*0024*/ 	.byte	0x00, 0xf0, 0x31, 0x00


	//----- nvinfo : EIATTR_KPARAM_INFO
	.align		4
.L_9535:
        /*0028*/ 	.byte	0x04, 0x17
        /*002a*/ 	.short	(.L_9537 - .L_9536)
.L_9536:
        /*002c*/ 	.word	0x00000000
        /*0030*/ 	.short	0x0004
        /*0032*/ 	.short	0x0029
        /*0034*/ 	.byte	0x00, 0xf0, 0x05, 0x00


	//----- nvinfo : EIATTR_KPARAM_INFO
	.align		4
.L_9537:
        /*0038*/ 	.byte	0x04, 0x17
        /*003a*/ 	.short	(.L_9539 - .L_9538)
.L_9538:
        /*003c*/ 	.word	0x00000000
        /*0040*/ 	.short	0x0003
        /*0042*/ 	.short	0x0028
        /*0044*/ 	.byte	0x00, 0xf0, 0x05, 0x00


	//----- nvinfo : EIATTR_KPARAM_INFO
	.align		4
.L_9539:
        /*0048*/ 	.byte	0x04, 0x17
        /*004a*/ 	.short	(.L_9541 - .L_9540)
.L_9540:
        /*004c*/ 	.word	0x00000000
        /*0050*/ 	.short	0x0002
        /*0052*/ 	.short	0x0010
        /*0054*/ 	.byte	0x00, 0xf0, 0x61, 0x00


	//----- nvinfo : EIATTR_KPARAM_INFO
	.align		4
.L_9541:
        /*0058*/ 	.byte	0x04, 0x17
        /*005a*/ 	.short	(.L_9543 - .L_9542)
.L_9542:
        /*005c*/ 	.word	0x00000000
        /*0060*/ 	.short	0x0001
        /*0062*/ 	.short	0x0008
        /*0064*/ 	.byte	0x00, 0xf0, 0x21, 0x00


	//----- nvinfo : EIATTR_KPARAM_INFO
	.align		4
.L_9543:
        /*0068*/ 	.byte	0x04, 0x17
        /*006a*/ 	.short	(.L_9545 - .L_9544)
.L_9544:
        /*006c*/ 	.word	0x00000000
        /*0070*/ 	.short	0x0000
        /*0072*/ 	.short	0x0000
        /*0074*/ 	.byte	0x00, 0xf0, 0x11, 0x00


	//----- nvinfo : EIATTR_SPARSE_MMA_MASK
	.align		4
.L_9545:
        /*0078*/ 	.byte	0x03, 0x50
        /*007a*/ 	.short	0x0000


	//----- nvinfo : EIATTR_MAXREG_COUNT
	.align		4
        /*007c*/ 	.byte	0x03, 0x1b
        /*007e*/ 	.short	0x00ff


	//----- nvinfo : EIATTR_EXTERNS
	.align		4
        /*0080*/ 	.byte	0x04, 0x0f
        /*0082*/ 	.short	(.L_9547 - .L_9546)


	//   ....[0]....
	.align		4
.L_9546:
        /*0084*/ 	.word	index@(__assertfail)


	//----- nvinfo : EIATTR_MERCURY_ISA_VERSION
	.align		4
.L_9547:
        /*0088*/ 	.byte	0x03, 0x5f
        /*008a*/ 	.short	0x0101


	//----- nvinfo : EIATTR_VRC_CTA_INIT_COUNT
	.align		4
        /*008c*/ 	.byte	0x02, 0x4a
	.zero		1
	.zero		1


	//----- nvinfo : EIATTR_SYSCALL_OFFSETS
	.align		4
        /*0090*/ 	.byte	0x04, 0x46
        /*0092*/ 	.short	(.L_9549 - .L_9548)


	//   ....[0]....
.L_9548:
        /*0094*/ 	.word	0x000010b0


	//   ....[1]....
        /*0098*/ 	.word	0x000021c0


	//   ....[2]....
        /*009c*/ 	.word	0x00003450


	//   ....[3]....
        /*00a0*/ 	.word	0x00004560


	//   ....[4]....
        /*00a4*/ 	.word	0x00005720


	//   ....[5]....
        /*00a8*/ 	.word	0x00006830


	//   ....[6]....
        /*00ac*/ 	.word	0x000079f0


	//   ....[7]....
        /*00b0*/ 	.word	0x000089f0


	//   ....[8]....
        /*00b4*/ 	.word	0x00061200


	//   ....[9]....
        /*00b8*/ 	.word	0x00062560


	//   ....[10]....
        /*00bc*/ 	.word	0x00063ad0


	//   ....[11]....
        /*00c0*/ 	.word	0x00065020


	//----- nvinfo : EIATTR_EXIT_INSTR_OFFSETS
	.align		4
.L_9549:
        /*00c4*/ 	.byte	0x04, 0x1c
        /*00c6*/ 	.short	(.L_9551 - .L_9550)


	//   ....[0]....
.L_9550:
        /*00c8*/ 	.word	0x00063f20


	//   ....[1]....
        /*00cc*/ 	.word	0x00064070


	//   ....[2]....
        /*00d0*/ 	.word	0x000640b0


	//   ....[3]....
        /*00d4*/ 	.word	0x00064140


	//   ....[4]....
        /*00d8*/ 	.word	0x00064170


	//   ....[5]....
        /*00dc*/ 	.word	0x000641a0


	//   ....[6]....
        /*00e0*/ 	.word	0x000642b0


	//   ....[7]....
        /*00e4*/ 	.word	0x00064370


	//   ....[8]....
        /*00e8*/ 	.word	0x00064530


	//   ....[9]....
        /*00ec*/ 	.word	0x000646a0


	//   ....[10]....
        /*00f0*/ 	.word	0x000646c0


	//   ....[11]....
        /*00f4*/ 	.word	0x00064790


	//   ....[12]....
        /*00f8*/ 	.word	0x00064980


	//   ....[13]....
        /*00fc*/ 	.word	0x00064b70


	//   ....[14]....
        /*0100*/ 	.word	0x00064d50


	//   ....[15]....
        /*0104*/ 	.word	0x00064d80


	//   ....[16]....
        /*0108*/ 	.word	0x00064db0


	//   ....[17]....
        /*010c*/ 	.word	0x00064ea0


	//   ....[18]....
        /*0110*/ 	.word	0x00064ec0


	//   ....[19]....
        /*0114*/ 	.word	0x00065030


	//   ....[20]....
        /*0118*/ 	.word	0x000651c0


	//   ....[21]....
        /*011c*/ 	.word	0x00065380


	//   ....[22]....
        /*0120*/ 	.word	0x00065440


	//----- nvinfo : EIATTR_MAX_THREADS
	.align		4
.L_9551:
        /*0124*/ 	.byte	0x04, 0x05
        /*0126*/ 	.short	(.L_9553 - .L_9552)
.L_9552:
        /*0128*/ 	.word	0x00000080
        /*012c*/ 	.word	0x00000001
        /*0130*/ 	.word	0x00000001


	//----- nvinfo : EIATTR_CRS_STACK_SIZE
	.align		4
.L_9553:
        /*0134*/ 	.byte	0x04, 0x1e
        /*0136*/ 	.short	(.L_9555 - .L_9554)
.L_9554:
        /*0138*/ 	.word	0x00000000


	//----- nvinfo : EIATTR_CBANK_PARAM_SIZE
	.align		4
.L_9555:
        /*013c*/ 	.byte	0x03, 0x19
        /*013e*/ 	.short	0x0040


	//----- nvinfo : EIATTR_PARAM_CBANK
	.align		4
        /*0140*/ 	.byte	0x04, 0x0a
        /*0142*/ 	.short	(.L_9557 - .L_9556)
	.align		4
.L_9556:
        /*0144*/ 	.word	index@(.nv.constant0._ZN2at6native27unrolled_elementwise_kernelIZZZNS0_50_GLOBAL__N__2680c7bb_12_PowKernel_cu_7dd49032_317024pow_tensor_tensor_kernelERNS_18TensorIteratorBaseEENKUlvE_clEvENKUlvE6_clEvEUlN3c107complexIdEES9_E_St5arrayIPcLm3EELi4E23TrivialOffsetCalculatorILi2EjESE_ILi1EjENS0_6memory12LoadWithCastILi2EEENSH_13StoreWithCastILi1EEEEEviT_T0_T2_T3_T4_T5_)
        /*0148*/ 	.short	0x0380
        /*014a*/ 	.short	0x0040


	//----- nvinfo : EIATTR_SW_WAR
	.align		4
.L_9557:
        /*014c*/ 	.byte	0x04, 0x36
        /*014e*/ 	.short	(.L_9559 - .L_9558)
.L_9558:
        /*0150*/ 	.word	0x00000008
.L_9559:


//--------------------- .nv.info._ZN2at6native18elementwise_kernelILi128ELi2EZNS0_22gpu_kernel_impl_nocastIZZZNS0_50_GLOBAL__N__2680c7bb_12_PowKernel_cu_7dd49032_317024pow_tensor_tensor_kernelERNS_18TensorIteratorBaseEENKUlvE_clEvENKUlvE6_clEvEUlN3c107complexIdEESA_E_EEvS5_RKT_EUliE_EEviT1_ --------------------------
	.section	.nv.info._ZN2at6native18elementwise_kernelILi128ELi2EZNS0_22gpu_kernel_impl_nocastIZZZNS0_50_GLOBAL__N__2680c7bb_12_PowKernel_cu_7dd49032_317024pow_tensor_tensor_kernelERNS_18TensorIteratorBaseEENKUlvE_clEvENKUlvE6_clEvEUlN3c107complexIdEESA_E_EEvS5_RKT_EUliE_EEviT1_,"",@"SHT_CUDA_INFO"
	.sectionflags	@""
	.align	4


	//----- nvinfo : EIATTR_CUDA_API_VERSION
	.align		4
        /*0000*/ 	.byte	0x04, 0x37
        /*0002*/ 	.short	(.L_9561 - .L_9560)
.L_9560:
        /*0004*/ 	.word	0x00000082


	//----- nvinfo : EIATTR_KPARAM_INFO
	.align		4
.L_9561:
        /*0008*/ 	.byte	0x04, 0x17
        /*000a*/ 	.short	(.L_9563 - .L_9562)
.L_9562:
        /*000c*/ 	.word	0x00000000
        /*0010*/ 	.short	0x0001
        /*0012*/ 	.short	0x0008
        /*0014*/ 	.byte	0x00, 0xf0, 0x21, 0x0a


	//----- nvinfo : EIATTR_KPARAM_INFO
	.align		4
.L_9563:
        /*0018*/ 	.byte	0x04, 0x17
        /*001a*/ 	.short	(.L_9565 - .L_9564)
.L_9564:
        /*001c*/ 	.word	0x00000000
        /*0020*/ 	.short	0x0000
        /*0022*/ 	.short	0x0000
        /*0024*/ 	.byte	0x00, 0xf0, 0x11, 0x00


	//----- nvinfo : EIATTR_SPARSE_MMA_MASK
	.align		4
.L_9565:
        /*0028*/ 	.byte	0x03, 0x50
        /*002a*/ 	.short	0x0000


	//----- nvinfo : EIATTR_MAXREG_COUNT
	.align		4
        /*002c*/ 	.byte	0x03, 0x1b
        /*002e*/ 	.short	0x0080


	//----- nvinfo : EIATTR_MERCURY_ISA_VERSION
	.align		4
        /*0030*/ 	.byte	0x03, 0x5f
        /*0032*/ 	.short	0x0101


	//----- nvinfo : EIATTR_VRC_CTA_INIT_COUNT
	.align		4
        /*0034*/ 	.byte	0x02, 0x4a
	.zero		1
	.zero		1


	//----- nvinfo : EIATTR_EXIT_INSTR_OFFSETS
	.align		4
        /*0038*/ 	.byte	0x04, 0x1c
        /*003a*/ 	.short	(.L_9567 - .L_9566)


	//   ....[0]....
.L_9566:
        /*003c*/ 	.word	0x00017610


	//   ....[1]....
        /*0040*/ 	.word	0x0002ea00


	//----- nvinfo : EIATTR_MAX_THREADS
	.align		4
.L_9567:
        /*0044*/ 	.byte	0x04, 0x05
        /*0046*/ 	.short	(.L_9569 - .L_9568)
.L_9568:
        /*0048*/ 	.word	0x00000080
        /*004c*/ 	.word	0x00000001
        /*0050*/ 	.word	0x00000001


	//----- nvinfo : EIATTR_CRS_STACK_SIZE
	.align		4
.L_9569:
        /*0054*/ 	.byte	0x04, 0x1e
        /*0056*/ 	.short	(.L_9571 - .L_9570)
.L_9570:
        /*0058*/ 	.word	0x00000000


	//----- nvinfo : EIATTR_CBANK_PARAM_SIZE
	.align		4
.L_9571:
        /*005c*/ 	.byte	0x03, 0x19
        /*005e*/ 	.short	0x0290


	//----- nvinfo : EIATTR_PARAM_CBANK
	.align		4
        /*0060*/ 	.byte	0x04, 0x0a
        /*0062*/ 	.short	(.L_9573 - .L_9572)
	.align		4
.L_9572:
        /*0064*/ 	.word	index@(.nv.constant0._ZN2at6native18elementwise_kernelILi128ELi2EZNS0_22gpu_kernel_impl_nocastIZZZNS0_50_GLOBAL__N__2680c7bb_12_PowKernel_cu_7dd49032_317024pow_tensor_tensor_kernelERNS_18TensorIteratorBaseEENKUlvE_clEvENKUlvE6_clEvEUlN3c107complexIdEESA_E_EEvS5_RKT_EUliE_EEviT1_)
        /*0068*/ 	.short	0x0380
        /*006a*/ 	.short	0x0290


	//----- nvinfo : EIATTR_SW_WAR
	.align		4
.L_9573:
        /*006c*/ 	.byte	0x04, 0x36
        /*006e*/ 	.short	(.L_9575 - .L_9574)
.L_9574:
        /*0070*/ 	.word	0x00000008
.L_9575:


//--------------------- .nv.info._ZN2at6native27unrolled_elementwise_kernelIZZZNS0_50_GLOBAL__N__2680c7bb_12_PowKernel_cu_7dd49032_317024pow_tensor_tensor_kernelERNS_18TensorIteratorBaseEENKUlvE_clEvENKUlvE6_clEvEUlN3c107complexIdEES9_E_St5arrayIPcLm3EELi4E23TrivialOffsetCalculatorILi2EjESE_ILi1EjENS0_6memory15LoadWithoutCastENSH_16StoreWithoutCastEEEviT_T0_T2_T3_T4_T5_ --------------------------
	.section	.nv.info._ZN2at6native27unrolled_elementwise_kernelIZZZNS0_50_GLOBAL__N__2680c7bb_12_PowKernel_cu_7dd49032_317024pow_tensor_tensor_kernelERNS_18TensorIteratorBaseEENKUlvE_clEvENKUlvE6_clEvEUlN3c107complexIdEES9_E_St5arrayIPcLm3EELi4E23TrivialOffsetCalculatorILi2EjESE_ILi1EjENS0_6memory15LoadWithoutCastENSH_16StoreWithoutCastEEEviT_T0_T2_T3_T4_T5_,"",@"SHT_CUDA_INFO"
	.sectionflags	@""
	.align	4


	//----- nvinfo : EIATTR_CUDA_API_VERSION
	.align		4
        /*0000*/ 	.byte	0x04, 0x37
        /*0002*/ 	.short	(.L_9577 - .L_9576)
.L_9576:
        /*0004*/ 	.word	0x00000082


	//----- nvinfo : EIATTR_KPARAM_INFO
	.align		4
.L_9577:
        /*0008*/ 	.byte	0x04, 0x17
        /*000a*/ 	.short	(.L_9579 - .L_9578)
.L_9578:
        /*000c*/ 	.word	0x00000000
        /*0010*/ 	.short	0x0006
        /*0012*/ 	.short	0x002b
        /*0014*/ 	.byte	0x00, 0xf0, 0x05, 0x00


	//----- nvinfo : EIATTR_KPARAM_INFO
	.align		4
.L_9579:
        /*0018*/ 	.byte	0x04, 0x17
        /*001a*/ 	.short	(.L_9581 - .L_9580)
.L_9580:
        /*001c*/ 	.word	0x00000000
        /*0020*/ 	.short	0x0005
        /*0022*/ 	.short	0x002a
        /*0024*/ 	.byte	0x00, 0xf0, 0x05, 0x00


	//----- nvinfo : EIATTR_KPARAM_INFO
	.align		4
.L_9581:
        /*0028*/ 	.byte	0x04, 0x17
        /*002a*/ 	.short	(.L_9583 - .L_9582)
.L_9582:
        /*002c*/ 	.word	0x00000000
        /*0030*/ 	.short	0x0004
        /*0032*/ 	.short	0x0029
        /*0034*/ 	.byte	0x00, 0xf0, 0x05, 0x00


	//----- nvinfo : EIATTR_KPARAM_INFO
	.align		4
.L_9583:
        /*0038*/ 	.byte	0x04, 0x17
        /*003a*/ 	.short	(.L_9585 - .L_9584)
.L_9584:
        /*003c*/ 	.word	0x00000000
        /*0040*/ 	.short	0x0003
        /*0042*/ 	.short	0x0028
        /*0044*/ 	.byte	0x00, 0xf0, 0x05, 0x00


	//----- nvinfo : EIATTR_KPARAM_INFO
	.align		4
.L_9585:
        /*0048*/ 	.byte	0x04, 0x17
        /*004a*/ 	.short	(.L_9587 - .L_9586)
.L_9586:
        /*004c*/ 	.word	0x00000000
        /*0050*/ 	.short	0x0002
        /*0052*/ 	.short	0x0010
        /*0054*/ 	.byte	0x00, 0xf0, 0x61, 0x00


	//----- nvinfo : EIATTR_KPARAM_INFO
	.align		4
.L_9587:
        /*0058*/ 	.byte	0x04, 0x17
        /*005a*/ 	.short	(.L_9589 - .L_9588)
.L_9588:
        /*005c*/ 	.word	0x00000000
        /*0060*/ 	.short	0x0001
        /*0062*/ 	.short	0x0008
        /*0064*/ 	.byte	0x00, 0xf0, 0x21, 0x00


	//----- nvinfo : EIATTR_KPARAM_INFO
	.align		4
.L_9589:
        /*0068*/ 	.byte	0x04, 0x17
        /*006a*/ 	.short	(.L_9591 - .L_9590)
.L_9590:
        /*006c*/ 	.word	0x00000000
        /*0070*/ 	.short	0x0000
        /*0072*/ 	.short	0x0000
        /*0074*/ 	.byte	0x00, 0xf0, 0x11, 0x00


	//----- nvinfo : EIATTR_SPARSE_MMA_MASK
	.align		4
.L_9591:
        /*0078*/ 	.byte	0x03, 0x50
        /*007a*/ 	.short	0x0000


	//----- nvinfo : EIATTR_MAXREG_COUNT
	.align		4
        /*007c*/ 	.byte	0x03, 0x1b
        /*007e*/ 	.short	0x00ff


	//----- nvinfo : EIATTR_MERCURY_ISA_VERSION
	.align		4
        /*0080*/ 	.byte	0x03, 0x5f
        /*0082*/ 	.short	0x0101


	//----- nvinfo : EIATTR_VRC_CTA_INIT_COUNT
	.align		4
        /*0084*/ 	.byte	0x02, 0x4a
	.zero		1
	.zero		1


	//----- nvinfo : EIATTR_EXIT_INSTR_OFFSETS
	.align		4
        /*0088*/ 	.byte	0x04, 0x1c
        /*008a*/ 	.short	(.L_9593 - .L_9592)


	//   ....[0]....
.L_9592:
        /*008c*/ 	.word	0x00057460


	//   ....[1]....
        /*0090*/ 	.word	0x000574c0


	//----- nvinfo : EIATTR_MAX_THREADS
	.align		4
.L_9593:
        /*0094*/ 	.byte	0x04, 0x05
        /*0096*/ 	.short	(.L_9595 - .L_9594)
.L_9594:
        /*0098*/ 	.word	0x00000080
        /*009c*/ 	.word	0x00000001
        /*00a0*/ 	.word	0x00000001


	//----- nvinfo : EIATTR_CRS_STACK_SIZE
	.align		4
.L_9595:
        /*00a4*/ 	.byte	0x04, 0x1e
        /*00a6*/ 	.short	(.L_9597 - .L_9596)
.L_9596:
        /*00a8*/ 	.word	0x00000000


	//----- nvinfo : EIATTR_CBANK_PARAM_SIZE
	.align		4
.L_9597:
        /*00ac*/ 	.byte	0x03, 0x19
        /*00ae*/ 	.short	0x002c


	//----- nvinfo : EIATTR_PARAM_CBANK
	.align		4
        /*00b0*/ 	.byte	0x04, 0x0a
        /*00b2*/ 	.short	(.L_9599 - .L_9598)
	.align		4
.L_9598:
        /*00b4*/ 	.word	index@(.nv.constant0._ZN2at6native27unrolled_elementwise_kernelIZZZNS0_50_GLOBAL__N__2680c7bb_12_PowKernel_cu_7dd49032_317024pow_tensor_tensor_kernelERNS_18TensorIteratorBaseEENKUlvE_clEvENKUlvE6_clEvEUlN3c107complexIdEES9_E_St5arrayIPcLm3EELi4E23TrivialOffsetCalculatorILi2EjESE_ILi1EjENS0_6memory15LoadWithoutCastENSH_16StoreWithoutCastEEEviT_T0_T2_T3_T4_T5_)
        /*00b8*/ 	.short	0x0380
        /*00ba*/ 	.short	0x002c


	//----- nvinfo : EIATTR_SW_WAR
	.align		4
.L_9599:
        /*00bc*/ 	.byte	0x04, 0x36
        /*00be*/ 	.short	(.L_9601 - .L_9600)
.L_9600:
        /*00c0*/ 	.word	0x00000008
.L_9601:


//--------------------- .nv.info._ZN2at6native29vectorized_elementwise_kernelILi2EZZZNS0_50_GLOBAL__N__2680c7bb_12_PowKernel_cu_7dd49032_317024pow_tensor_tensor_kernelERNS_18TensorIteratorBaseEENKUlvE_clEvENKUlvE6_clEvEUlN3c107complexIdEES9_E_St5arrayIPcLm3EEEEviT0_T1_ --------------------------
	.section	.nv.info._ZN2at6native29vectorized_elementwise_kernelILi2EZZZNS0_50_GLOBAL__N__2680c7bb_12_PowKernel_cu_7dd49032_317024pow_tensor_tensor_kernelERNS_18TensorIteratorBaseEENKUlvE_clEvENKUlvE6_clEvEUlN3c107complexIdEES9_E_St5arrayIPcLm3EEEEviT0_T1_,"",@"SHT_CUDA_INFO"
	.sectionflags	@""
	.align	4


	//----- nvinfo : EIATTR_CUDA_API_VERSION
	.align		4
        /*0000*/ 	.byte	0x04, 0x37
        /*0002*/ 	.short	(.L_9603 - .L_9602)
.L_9602:
        /*0004*/ 	.word	0x00000082


	//----- nvinfo : EIATTR_KPARAM_INFO
	.align		4
.L_9603:
        /*0008*/ 	.byte	0x04, 0x17
        /*000a*/ 	.short	(.L_9605 - .L_9604)
.L_9604:
        /*000c*/ 	.word	0x00000000
        /*0010*/ 	.short	0x0002
        /*0012*/ 	.short	0x0010
        /*0014*/ 	.byte	0x00, 0xf0, 0x61, 0x00


	//----- nvinfo : EIATTR_KPARAM_INFO
	.align		4
.L_9605:
        /*0018*/ 	.byte	0x04, 0x17
        /*001a*/ 	.short	(.L_9607 - .L_9606)
.L_9606:
        /*001c*/ 	.word	0x00000000
        /*0020*/ 	.short	0x0001
        /*0022*/ 	.short	0x0008
        /*0024*/ 	.byte	0x00, 0xf0, 0x21, 0x00


	//----- nvinfo : EIATTR_KPARAM_INFO
	.align		4
.L_9607:
        /*0028*/ 	.byte	0x04, 0x17
        /*002a*/ 	.short	(.L_9609 - .L_9608)
.L_9608:
        /*002c*/ 	.word	0x00000000
        /*0030*/ 	.short	0x0000
        /*0032*/ 	.short	0x0000
        /*0034*/ 	.byte	0x00, 0xf0, 0x11, 0x00


	//----- nvinfo : EIATTR_SPARSE_MMA_MASK
	.align		4
.L_9609:
        /*0038*/ 	.byte	0x03, 0x50
        /*003a*/ 	.short	0x0000


	//----- nvinfo : EIATTR_MAXREG_COUNT
	.align		4
        /*003c*/ 	.byte	0x03, 0x1b
        /*003e*/ 	.short	0x00ff


	//----- nvinfo : EIATTR_MERCURY_ISA_VERSION
	.align		4
        /*0040*/ 	.byte	0x03, 0x5f
        /*0042*/ 	.short	0x0101


	//----- nvinfo : EIATTR_VRC_CTA_INIT_COUNT
	.align		4
        /*0044*/ 	.byte	0x02, 0x4a
	.zero		1
	.zero		1


	//----- nvinfo : EIATTR_EXIT_INSTR_OFFSETS
	.align		4
        /*0048*/ 	.byte	0x04, 0x1c
        /*004a*/ 	.short	(.L_9611 - .L_9610)


	//   ....[0]....
.L_9610:
        /*004c*/ 	.word	0x000ae4f0


	//   ....[1]....
        /*0050*/ 	.word	0x000ae540


	//   ....[2]....
        /*0054*/ 	.word	0x0015baf0


	//----- nvinfo : EIATTR_MAX_THREADS
	.align		4
.L_9611:
        /*0058*/ 	.byte	0x04, 0x05
        /*005a*/ 	.short	(.L_9613 - .L_9612)
.L_9612:
        /*005c*/ 	.word	0x00000080
        /*0060*/ 	.word	0x00000001
        /*0064*/ 	.word	0x00000001


	//----- nvinfo : EIATTR_CRS_STACK_SIZE
	.align		4
.L_9613:
        /*0068*/ 	.byte	0x04, 0x1e
        /*006a*/ 	.short	(.L_9615 - .L_9614)
.L_9614:
        /*006c*/ 	.word	0x00000000


	//----- nvinfo : EIATTR_CBANK_PARAM_SIZE
	.align		4
.L_9615:
        /*0070*/ 	.byte	0x03, 0x19
        /*0072*/ 	.short	0x0028


	//----- nvinfo : EIATTR_PARAM_CBANK
	.align		4
        /*0074*/ 	.byte	0x04, 0x0a
        /*0076*/ 	.short	(.L_9617 - .L_9616)
	.align		4
.L_9616:
        /*0078*/ 	.word	index@(.nv.constant0._ZN2at6native29vectorized_elementwise_kernelILi2EZZZNS0_50_GLOBAL__N__2680c7bb_12_PowKernel_cu_7dd49032_317024pow_tensor_tensor_kernelERNS_18TensorIteratorBaseEENKUlvE_clEvENKUlvE6_clEvEUlN3c107complexIdEES9_E_St5arrayIPcLm3EEEEviT0_T1_)
        /*007c*/ 	.short	0x0380
        /*007e*/ 	.short	0x0028


	//----- nvinfo : EIATTR_SW_WAR
	.align		4
.L_9617:
        /*0080*/ 	.byte	0x04, 0x36
        /*0082*/ 	.short	(.L_9619 - .L_9618)
.L_9618:
        /*0084*/ 	.word	0x00000008
.L_9619:


//--------------------- .nv.info._ZN2at6native29vectorized_elementwise_kernelILi4EZZZNS0_50_GLOBAL__N__2680c7bb_12_PowKernel_cu_7dd49032_317024pow_tensor_tensor_kernelERNS_18TensorIteratorBaseEENKUlvE_clEvENKUlvE6_clEvEUlN3c107complexIdEES9_E_St5arrayIPcLm3EEEEviT0_T1_ --------------------------
	.section	.nv.info._ZN2at6native29vectorized_elementwise_kernelILi4EZZZNS0_50_GLOBAL__N__2680c7bb_12_PowKernel_cu_7dd49032_317024pow_tensor_tensor_kernelERNS_18TensorIteratorBaseEENKUlvE_clEvENKUlvE6_clEvEUlN3c107complexIdEES9_E_St5arrayIPcLm3EEEEviT0_T1_,"",@"SHT_CUDA_INFO"
	.sectionflags	@""
	.align	4


	//----- nvinfo : EIATTR_CUDA_API_VERSION
	.align		4
        /*0000*/ 	.byte	0x04, 0x37
        /*0002*/ 	.short	(.L_9621 - .L_9620)
.L_9620:
        /*0004*/ 	.word	0x00000082


	//----- nvinfo : EIATTR_KPARAM_INFO
	.align		4
.L_9621:
        /*0008*/ 	.byte	0x04, 0x17
        /*000a*/ 	.short	(.L_9623 - .L_9622)
.L_9622:
        /*000c*/ 	.word	0x00000000
        /*0010*/ 	.short	0x0002
        /*0012*/ 	.short	0x0010
        /*0014*/ 	.byte	0x00, 0xf0, 0x61, 0x00


	//----- nvinfo : EIATTR_KPARAM_INFO
	.align		4
.L_9623:
        /*0018*/ 	.byte	0x04, 0x17
        /*001a*/ 	.short	(.L_9625 - .L_9624)
.L_9624:
        /*001c*/ 	.word	0x00000000
        /*0020*/ 	.short	0x0001
        /*0022*/ 	.short	0x0008
        /*0024*/ 	.byte	0x00, 0xf0, 0x21, 0x00


	//----- nvinfo : EIATTR_KPARAM_INFO
	.align		4
.L_9625:
        /*0028*/ 	.byte	0x04, 0x17
        /*002a*/ 	.short	(.L_9627 - .L_9626)
.L_9626:
        /*002c*/ 	.word	0x00000000
        /*0030*/ 	.short	0x0000
        /*0032*/ 	.short	0x0000
        /*0034*/ 	.byte	0x00, 0xf0, 0x11, 0x00


	//----- nvinfo : EIATTR_SPARSE_MMA_MASK
	.align		4
.L_9627:
        /*0038*/ 	.byte	0x03, 0x50
        /*003a*/ 	.short	0x0000


	//----- nvinfo : EIATTR_MAXREG_COUNT
	.align		4
        /*003c*/ 	.byte	0x03, 0x1b
        /*003e*/ 	.short	0x00ff


	//----- nvinfo : EIATTR_MERCURY_ISA_VERSION
	.align		4
        /*0040*/ 	.byte	0x03, 0x5f
        /*0042*/ 	.short	0x0101


	//----- nvinfo : EIATTR_VRC_CTA_INIT_COUNT
	.align		4
        /*0044*/ 	.byte	0x02, 0x4a
	.zero		1
	.zero		1


	//----- nvinfo : EIATTR_EXIT_INSTR_OFFSETS
	.align		4
        /*0048*/ 	.byte	0x04, 0x1c
        /*004a*/ 	.short	(.L_9629 - .L_9628)


	//   ....[0]....
.L_9628:
        /*004c*/ 	.word	0x000ae520


	//   ....[1]....
        /*0050*/ 	.word	0x000ae570


	//   ....[2]....
        /*0054*/ 	.word	0x0015bb20


	//----- nvinfo : EIATTR_MAX_THREADS
	.align		4
.L_9629:
        /*0058*/ 	.byte	0x04, 0x05
        /*005a*/ 	.short	(.L_9631 - .L_9630)
.L_9630:
        /*005c*/ 	.word	0x00000080
        /*0060*/ 	.word	0x00000001
        /*0064*/ 	.word	0x00000001


	//----- nvinfo : EIATTR_CRS_STACK_SIZE
	.align		4
.L_9631:
        /*0068*/ 	.byte	0x04, 0x1e
        /*006a*/ 	.short	(.L_9633 - .L_9632)
.L_9632:
        /*006c*/ 	.word	0x00000000


	//----- nvinfo : EIATTR_CBANK_PARAM_SIZE
	.align		4
.L_9633:
        /*0070*/ 	.byte	0x03, 0x19
        /*0072*/ 	.short	0x0028


	//----- nvinfo : EIATTR_PARAM_CBANK
	.align		4
        /*0074*/ 	.byte	0x04, 0x0a
        /*0076*/ 	.short	(.L_9635 - .L_9634)
	.align		4
.L_9634:
        /*0078*/ 	.word	index@(.nv.constant0._ZN2at6native29vectorized_elementwise_kernelILi4EZZZNS0_50_GLOBAL__N__2680c7bb_12_PowKernel_cu_7dd49032_317024pow_tensor_tensor_kernelERNS_18TensorIteratorBaseEENKUlvE_clEvENKUlvE6_clEvEUlN3c107complexIdEES9_E_St5arrayIPcLm3EEEEviT0_T1_)
        /*007c*/ 	.short	0x0380
        /*007e*/ 	.short	0x0028


	//----- nvinfo : EIATTR_SW_WAR
	.align		4
.L_9635:
        /*0080*/ 	.byte	0x04, 0x36
        /*0082*/ 	.short	(.L_9637 - .L_9636)
.L_9636:
        /*0084*/ 	.word	0x00000008
.L_9637:


//--------------------- .nv.info._ZN2at6native29vectorized_elementwise_kernelILi8EZZZNS0_50_GLOBAL__N__2680c7bb_12_PowKernel_cu_7dd49032_317024pow_tensor_tensor_kernelERNS_18TensorIteratorBaseEENKUlvE_clEvENKUlvE6_clEvEUlN3c107complexIdEES9_E_St5arrayIPcLm3EEEEviT0_T1_ --------------------------
	.section	.nv.info._ZN2at6native29vectorized_elementwise_kernelILi8EZZZNS0_50_GLOBAL__N__2680c7bb_12_PowKernel_cu_7dd49032_317024pow_tensor_tensor_kernelERNS_18TensorIteratorBaseEENKUlvE_clEvENKUlvE6_clEvEUlN3c107complexIdEES9_E_St5arrayIPcLm3EEEEviT0_T1_,"",@"SHT_CUDA_INFO"
	.sectionflags	@""
	.align	4


	//----- nvinfo : EIATTR_CUDA_API_VERSION
	.align		4
        /*0000*/ 	.byte	0x04, 0x37
        /*0002*/ 	.short	(.L_9639 - .L_9638)
.L_9638:
        /*0004*/ 	.word	0x00000082


	//----- nvinfo : EIATTR_KPARAM_INFO
	.align		4
.L_9639:
        /*0008*/ 	.byte	0x04, 0x17
        /*000a*/ 	.short	(.L_9641 - .L_9640)
.L_9640:
        /*000c*/ 	.word	0x00000000
        /*0010*/ 	.short	0x0002
        /*0012*/ 	.short	0x0010
        /*0014*/ 	.byte	0x00, 0xf0, 0x61, 0x00


	//----- nvinfo : EIATTR_KPARAM_INFO
	.align		4
.L_9641:
        /*0018*/ 	.byte	0x04, 0x17
        /*001a*/ 	.short	(.L_9643 - .L_9642)
.L_9642:
        /*001c*/ 	.word	0x00000000
        /*0020*/ 	.short	0x0001
        /*0022*/ 	.short	0x0008
        /*0024*/ 	.byte	0x00, 0xf0, 0x21, 0x00


	//----- nvinfo : EIATTR_KPARAM_INFO
	.align		4
.L_9643:
        /*0028*/ 	.byte	0x04, 0x17
        /*002a*/ 	.short	(.L_9645 - .L_9644)
.L_9644:
        /*002c*/ 	.word	0x00000000
        /*0030*/ 	.short	0x0000
        /*0032*/ 	.short	0x0000
        /*0034*/ 	.byte	0x00, 0xf0, 0x11, 0x00


	//----- nvinfo : EIATTR_SPARSE_MMA_MASK
	.align		4
.L_9645:
        /*0038*/ 	.byte	0x03, 0x50
        /*003a*/ 	.short	0x0000


	//----- nvinfo : EIATTR_MAXREG_COUNT
	.align		4
        /*003c*/ 	.byte	0x03, 0x1b
        /*003e*/ 	.short	0x00ff


	//----- nvinfo : EIATTR_MERCURY_ISA_VERSION
	.align		4
        /*0040*/ 	.byte	0x03, 0x5f
        /*0042*/ 	.short	0x0101


	//----- nvinfo : EIATTR_VRC_CTA_INIT_COUNT
	.align		4
        /*0044*/ 	.byte	0x02, 0x4a
	.zero		1
	.zero		1


	//----- nvinfo : EIATTR_EXIT_INSTR_OFFSETS
	.align		4
        /*0048*/ 	.byte	0x04, 0x1c
        /*004a*/ 	.short	(.L_9647 - .L_9646)


	//   ....[0]....
.L_9646:
        /*004c*/ 	.word	0x00000010


	//----- nvinfo : EIATTR_MAX_THREADS
	.align		4
.L_9647:
        /*0050*/ 	.byte	0x04, 0x05
        /*0052*/ 	.short	(.L_9649 - .L_9648)
.L_9648:
        /*0054*/ 	.word	0x00000080
        /*0058*/ 	.word	0x00000001
        /*005c*/ 	.word	0x00000001


	//----- nvinfo : EIATTR_CBANK_PARAM_SIZE
	.align		4
.L_9649:
        /*0060*/ 	.byte	0x03, 0x19
        /*0062*/ 	.short	0x0028


	//----- nvinfo : EIATTR_PARAM_CBANK
	.align		4
        /*0064*/ 	.byte	0x04, 0x0a
        /*0066*/ 	.short	(.L_9651 - .L_9650)
	.align		4
.L_9650:
        /*0068*/ 	.word	index@(.nv.constant0._ZN2at6native29vectorized_elementwise_kernelILi8EZZZNS0_50_GLOBAL__N__2680c7bb_12_PowKernel_cu_7dd49032_317024pow_tensor_tensor_kernelERNS_18TensorIteratorBaseEENKUlvE_clEvENKUlvE6_clEvEUlN3c107complexIdEES9_E_St5arrayIPcLm3EEEEviT0_T1_)
        /*006c*/ 	.short	0x0380
        /*006e*/ 	.short	0x0028


	//----- nvinfo : EIATTR_SW_WAR
	.align		4
.L_9651:
        /*0070*/ 	.byte	0x04, 0x36
        /*0072*/ 	.short	(.L_9653 - .L_9652)
.L_9652:
        /*0074*/ 	.word	0x00000008
.L_9653:


//--------------------- .nv.info._ZN2at6native18elementwise_kernelILi128ELi4EZNS0_15gpu_kernel_implIZNS0_50_GLOBAL__N__2680c7bb_12_PowKernel_cu_7dd49032_317022pow_scalar_tensor_implIdEEvRNS_18TensorIteratorBaseEN3c107complexIT_EEEUlNS8_IdEEE_EEvS6_RKS9_EUliE_EEviT1_ --------------------------
	.section	.nv.info._ZN2at6native18elementwise_kernelILi128ELi4EZNS0_15gpu_kernel_implIZNS0_50_GLOBAL__N__2680c7bb_12_PowKernel_cu_7dd49032_317022pow_scalar_tensor_implIdEEvRNS_18TensorIteratorBaseEN3c107complexIT_EEEUlNS8_IdEEE_EEvS6_RKS9_EUliE_EEviT1_,"",@"SHT_CUDA_INFO"
	.sectionflags	@""
	.align	4


	//----- nvinfo : EIATTR_CUDA_API_VERSION
	.align		4
        /*0000*/ 	.byte	0x04, 0x37
        /*0002*/ 	.short	(.L_9655 - .L_9654)
.L_9654:
        /*0004*/ 	.word	0x00000082


	//----- nvinfo : EIATTR_KPARAM_INFO
	.align		4
.L_9655:
        /*0008*/ 	.byte	0x04, 0x17
        /*000a*/ 	.short	(.L_9657 - .L_9656)
.L_9656:
        /*000c*/ 	.word	0x00000000
        /*0010*/ 	.short	0x0001
        /*0012*/ 	.short	0x0010
        /*0014*/ 	.byte	0x00, 0xf0, 0x01, 0x09


	//----- nvinfo : EIATTR_KPARAM_INFO
	.align		4
.L_9657:
        /*0018*/ 	.byte	0x04, 0x17
        /*001a*/ 	.short	(.L_9659 - .L_9658)
.L_9658:
        /*001c*/ 	.word	0x00000000
        /*0020*/ 	.short	0x0000
        /*0022*/ 	.short	0x0000
        /*0024*/ 	.byte	0x00, 0xf0, 0x11, 0x00


	//----- nvinfo : EIATTR_SPARSE_MMA_MASK
	.align		4
.L_9659:
        /*0028*/ 	.byte	0x03, 0x50
        /*002a*/ 	.short	0x0000


	//----- nvinfo : EIATTR_MAXREG_COUNT
	.align		4
        /*002c*/ 	.byte	0x03, 0x1b
        /*002e*/ 	.short	0x0080


	//----- nvinfo : EIATTR_EXTERNS
	.align		4
        /*0030*/ 	.byte	0x04, 0x0f
        /*0032*/ 	.short	(.L_9661 - .L_9660)


	//   ....[0]....
	.align		4
.L_9660:
        /*0034*/ 	.word	index@(__assertfail)


	//----- nvinfo : EIATTR_MERCURY_ISA_VERSION
	.align		4
.L_9661:
        /*0038*/ 	.byte	0x03, 0x5f
        /*003a*/ 	.short	0x0101


	//----- nvinfo : EIATTR_VRC_CTA_INIT_COUNT
	.align		4
        /*003c*/ 	.byte	0x02, 0x4a
	.zero		1
	.zero		1


	//----- nvinfo : EIATTR_SYSCALL_OFFSETS
	.align		4
        /*0040*/ 	.byte	0x04, 0x46
        /*0042*/ 	.short	(.L_9663 - .L_9662)


	//   ....[0]....
.L_9662:
        /*0044*/ 	.word	0x00002350


	//   ....[1]....
        /*0048*/ 	.word	0x000081d0


	//   ....[2]....
        /*004c*/ 	.word	0x0000a730


	//   ....[3]....
        /*0050*/ 	.word	0x000101b0


	//   ....[4]....
        /*0054*/ 	.word	0x00012940


	//   ....[5]....
        /*0058*/ 	.word	0x000183c0


	//   ....[6]....
        /*005c*/ 	.word	0x0001ab70


	//   ....[7]....
        /*0060*/ 	.word	0x000205c0


	//----- nvinfo : EIATTR_EXIT_INSTR_OFFSETS
	.align		4
.L_9663:
        /*0064*/ 	.byte	0x04, 0x1c
        /*0066*/ 	.short	(.L_9665 - .L_9664)


	//   ....[0]....
.L_9664:
        /*0068*/ 	.word	0x00018820


	//   ....[1]....
        /*006c*/ 	.word	0x0001f610


	//   ....[2]....
        /*0070*/ 	.word	0x0001f650


	//   ....[3]....
        /*0074*/ 	.word	0x0001f6e0


	//   ....[4]....
        /*0078*/ 	.word	0x0001f710


	//   ....[5]....
        /*007c*/ 	.word	0x0001f740


	//   ....[6]....
        /*0080*/ 	.word	0x0001f850


	//   ....[7]....
        /*0084*/ 	.word	0x0001f910


	//   ....[8]....
        /*0088*/ 	.word	0x0001fad0


	//   ....[9]....
        /*008c*/ 	.word	0x0001fc40


	//   ....[10]....
        /*0090*/ 	.word	0x0001fc60


	//   ....[11]....
        /*0094*/ 	.word	0x0001fd30


	//   ....[12]....
        /*0098*/ 	.word	0x0001ff20


	//   ....[13]....
        /*009c*/ 	.word	0x00020110


	//   ....[14]....
        /*00a0*/ 	.word	0x000202f0


	//   ....[15]....
        /*00a4*/ 	.word	0x00020320


	//   ....[16]....
        /*00a8*/ 	.word	0x00020350


	//   ....[17]....
        /*00ac*/ 	.word	0x00020440


	//   ....[18]....
        /*00b0*/ 	.word	0x00020460


	//   ....[19]....
        /*00b4*/ 	.word	0x000205d0


	//   ....[20]....
        /*00b8*/ 	.word	0x00020760


	//   ....[21]....
        /*00bc*/ 	.word	0x00020920


	//   ....[22]....
        /*00c0*/ 	.word	0x000209e0


	//----- nvinfo : EIATTR_MAX_THREADS
	.align		4
.L_9665:
        /*00c4*/ 	.byte	0x04, 0x05
        /*00c6*/ 	.short	(.L_9667 - .L_9666)
.L_9666:
        /*00c8*/ 	.word	0x00000080
        /*00cc*/ 	.word	0x00000001
        /*00d0*/ 	.word	0x00000001


	//----- nvinfo : EIATTR_CRS_STACK_SIZE
	.align		4
.L_9667:
        /*00d4*/ 	.byte	0x04, 0x1e
        /*00d6*/ 	.short	(.L_9669 - .L_9668)
.L_9668:
        /*00d8*/ 	.word	0x00000000


	//----- nvinfo : EIATTR_CBANK_PARAM_SIZE
	.align		4
.L_9669:
        /*00dc*/ 	.byte	0x03, 0x19
        /*00de*/ 	.short	0x0250


	//----- nvinfo : EIATTR_PARAM_CBANK
	.align		4
        /*00e0*/ 	.byte	0x04, 0x0a
        /*00e2*/ 	.short	(.L_9671 - .L_9670)
	.align		4
.L_9670:
        /*00e4*/ 	.word	index@(.nv.constant0._ZN2at6native18elementwise_kernelILi128ELi4EZNS0_15gpu_kernel_implIZNS0_50_GLOBAL__N__2680c7bb_12_PowKernel_cu_7dd49032_317022pow_scalar_tensor_implIdEEvRNS_18TensorIteratorBaseEN3c107complexIT_EEEUlNS8_IdEEE_EEvS6_RKS9_EUliE_EEviT1_)
        /*00e8*/ 	.short	0x0380
        /*00ea*/ 	.short	0x0250


	//----- nvinfo : EIATTR_SW_WAR
	.align		4
.L_9671:
        /*00ec*/ 	.byte	0x04, 0x36
        /*00ee*/ 	.short	(.L_9673 - .L_9672)
.L_9672:
        /*00f0*/ 	.word	0x00000008
.L_9673:


//--------------------- .nv.info._ZN2at6native27unrolled_elementwise_kernelIZNS0_50_GLOBAL__N__2680c7bb_12_PowKernel_cu_7dd49032_317022pow_scalar_tensor_implIdEEvRNS_18TensorIteratorBaseEN3c107complexIT_EEEUlNS7_IdEEE_St5arrayIPcLm2EELi4E23TrivialOffsetCalculatorILi1EjESG_NS0_6memory12LoadWithCastILi1EEENSH_13StoreWithCastILi1EEEEEviS8_T0_T2_T3_T4_T5_ --------------------------
	.section	.nv.info._ZN2at6native27unrolled_elementwise_kernelIZNS0_50_GLOBAL__N__2680c7bb_12_PowKernel_cu_7dd49032_317022pow_scalar_tensor_implIdEEvRNS_18TensorIteratorBaseEN3c107complexIT_EEEUlNS7_IdEEE_St5arrayIPcLm2EELi4E23TrivialOffsetCalculatorILi1EjESG_NS0_6memory12LoadWithCastILi1EEENSH_13StoreWithCastILi1EEEEEviS8_T0_T2_T3_T4_T5_,"",@"SHT_CUDA_INFO"
	.sectionflags	@""
	.align	4


	//----- nvinfo : EIATTR_CUDA_API_VERSION
	.align		4
        /*0000*/ 	.byte	0x04, 0x37
        /*0002*/ 	.short	(.L_9675 - .L_9674)
.L_9674:
        /*0004*/ 	.word	0x00000082


	//----- nvinfo : EIATTR_KPARAM_INFO
	.align		4
.L_9675:
        /*0008*/ 	.byte	0x04, 0x17
        /*000a*/ 	.short	(.L_9677 - .L_9676)
.L_9676:
        /*000c*/ 	.word	0x00000000
        /*0010*/ 	.short	0x0006
        /*0012*/ 	.short	0x004c
        /*0014*/ 	.byte	0x00, 0xf0, 0x21, 0x00


	//----- nvinfo : EIATTR_KPARAM_INFO
	.align		4
.L_9677:
        /*0018*/ 	.byte	0x04, 0x17
        /*001a*/ 	.short	(.L_9679 - .L_9678)
.L_9678:
        /*001c*/ 	.word	0x00000000
        /*0020*/ 	.short	0x0005
        /*0022*/ 	.short	0x0044
        /*0024*/ 	.byte	0x00, 0xf0, 0x21, 0x00


	//----- nvinfo : EIATTR_KPARAM_INFO
	.align		4
.L_9679:
        /*0028*/ 	.byte	0x04, 0x17
        /*002a*/ 	.short	(.L_9681 - .L_9680)
.L_9680:
        /*002c*/ 	.word	0x00000000
        /*0030*/ 	.short	0x0004
        /*0032*/ 	.short	0x0041
        /*0034*/ 	.byte	0x00, 0xf0, 0x05, 0x00


	//----- nvinfo : EIATTR_KPARAM_INFO
	.align		4
.L_9681:
        /*0038*/ 	.byte	0x04, 0x17
        /*003a*/ 	.short	(.L_9683 - .L_9682)
.L_9682:
        /*003c*/ 	.word	0x00000000
        /*0040*/ 	.short	0x0003
        /*0042*/ 	.short	0x0040
        /*0044*/ 	.byte	0x00, 0xf0, 0x05, 0x00


	//----- nvinfo : EIATTR_KPARAM_INFO
	.align		4
.L_9683:
        /*0048*/ 	.byte	0x04, 0x17
        /*004a*/ 	.short	(.L_9685 - .L_9684)
.L_9684:
        /*004c*/ 	.word	0x00000000
        /*0050*/ 	.short	0x0002
        /*0052*/ 	.short	0x0030
        /*0054*/ 	.byte	0x00, 0xf0, 0x41, 0x00


	//----- nvinfo : EIATTR_KPARAM_INFO
	.align		4
.L_9685:
        /*0058*/ 	.byte	0x04, 0x17
        /*005a*/ 	.short	(.L_9687 - .L_9686)
.L_9686:
        /*005c*/ 	.word	0x00000000
        /*0060*/ 	.short	0x0001
        /*0062*/ 	.short	0x0010
        /*0064*/ 	.byte	0x00, 0xf0, 0x81, 0x00


	//----- nvinfo : EIATTR_KPARAM_INFO
	.align		4
.L_9687:
        /*0068*/ 	.byte	0x04, 0x17
        /*006a*/ 	.short	(.L_9689 - .L_9688)
.L_9688:
        /*006c*/ 	.word	0x00000000
        /*0070*/ 	.short	0x0000
        /*0072*/ 	.short	0x0000
        /*0074*/ 	.byte	0x00, 0xf0, 0x11, 0x00


	//----- nvinfo : EIATTR_SPARSE_MMA_MASK
	.align		4
.L_9689:
        /*0078*/ 	.byte	0x03, 0x50
        /*007a*/ 	.short	0x0000


	//----- nvinfo : EIATTR_MAXREG_COUNT
	.align		4
        /*007c*/ 	.byte	0x03, 0x1b
        /*007e*/ 	.short	0x00ff


	//----- nvinfo : EIATTR_EXTERNS
	.align		4
        /*0080*/ 	.byte	0x04, 0x0f
        /*0082*/ 	.short	(.L_9691 - .L_9690)


	//   ....[0]....
	.align		4
.L_9690:
        /*0084*/ 	.word	index@(__assertfail)


	//----- nvinfo : EIATTR_MERCURY_ISA_VERSION
	.align		4
.L_9691:
        /*0088*/ 	.byte	0x03, 0x5f
        /*008a*/ 	.short	0x0101


	//----- nvinfo : EIATTR_VRC_CTA_INIT_COUNT
	.align		4
        /*008c*/ 	.byte	0x02, 0x4a
	.zero		1
	.zero		1


	//----- nvinfo : EIATTR_SYSCALL_OFFSETS
	.align		4
        /*0090*/ 	.byte	0x04, 0x46
        /*0092*/ 	.short	(.L_9693 - .L_9692)


	//   ....[0]....
.L_9692:
        /*0094*/ 	.word	0x00001060


	//   ....[1]....
        /*0098*/ 	.word	0x000022b0


	//   ....[2]....
        /*009c*/ 	.word	0x00003430


	//   ....[3]....
        /*00a0*/ 	.word	0x000044a0


	//   ....[4]....
        /*00a4*/ 	.word	0x00018260


	//   ....[5]....
        /*00a8*/ 	.word	0x000195c0


	//   ....[6]....
        /*00ac*/ 	.word	0x0001ab00


	//   ....[7]....
        /*00b0*/ 	.word	0x0001c040


	//----- nvinfo : EIATTR_EXIT_INSTR_OFFSETS
	.align		4
.L_9693:
        /*00b4*/ 	.byte	0x04, 0x1c
        /*00b6*/ 	.short	(.L_9695 - .L_9694)


	//   ....[0]....
.L_9694:
        /*00b8*/ 	.word	0x0001af50


	//   ....[1]....
        /*00bc*/ 	.word	0x0001b090


	//   ....[2]....
        /*00c0*/ 	.word	0x0001b0d0


	//   ....[3]....
        /*00c4*/ 	.word	0x0001b160


	//   ....[4]....
        /*00c8*/ 	.word	0x0001b190


	//   ....[5]....
        /*00cc*/ 	.word	0x0001b1c0


	//   ....[6]....
        /*00d0*/ 	.word	0x0001b2d0


	//   ....[7]....
        /*00d4*/ 	.word	0x0001b390


	//   ....[8]....
        /*00d8*/ 	.word	0x0001b550


	//   ....[9]....
        /*00dc*/ 	.word	0x0001b6c0


	//   ....[10]....
        /*00e0*/ 	.word	0x0001b6e0


	//   ....[11]....
        /*00e4*/ 	.word	0x0001b7b0


	//   ....[12]....
        /*00e8*/ 	.word	0x0001b9a0


	//   ....[13]....
        /*00ec*/ 	.word	0x0001bb90


	//   ....[14]....
        /*00f0*/ 	.word	0x0001bd70


	//   ....[15]....
        /*00f4*/ 	.word	0x0001bda0


	//   ....[16]....
        /*00f8*/ 	.word	0x0001bdd0


	//   ....[17]....
        /*00fc*/ 	.word	0x0001bec0


	//   ....[18]....
        /*0100*/ 	.word	0x0001bee0


	//   ....[19]....
        /*0104*/ 	.word	0x0001c050


	//   ....[20]....
        /*0108*/ 	.word	0x0001c1e0


	//   ....[21]....
        /*010c*/ 	.word	0x0001c3a0


	//   ....[22]....
        /*0110*/ 	.word	0x0001c460


	//----- nvinfo : EIATTR_MAX_THREADS
	.align		4
.L_9695:
        /*0114*/ 	.byte	0x04, 0x05
        /*0116*/ 	.short	(.L_9697 - .L_9696)
.L_9696:
        /*0118*/ 	.word	0x00000080
        /*011c*/ 	.word	0x00000001
        /*0120*/ 	.word	0x00000001


	//----- nvinfo : EIATTR_CRS_STACK_SIZE
	.align		4
.L_9697:
        /*0124*/ 	.byte	0x04, 0x1e
        /*0126*/ 	.short	(.L_9699 - .L_9698)
.L_9698:
        /*0128*/ 	.word	0x00000000


	//----- nvinfo : EIATTR_CBANK_PARAM_SIZE
	.align		4
.L_9699:
        /*012c*/ 	.byte	0x03, 0x19
        /*012e*/ 	.short	0x0054


	//----- nvinfo : EIATTR_PARAM_CBANK
	.align		4
        /*0130*/ 	.byte	0x04, 0x0a
        /*0132*/ 	.short	(.L_9701 - .L_9700)
	.align		4
.L_9700:
        /*0134*/ 	.word	index@(.nv.constant0._ZN2at6native27unrolled_elementwise_kernelIZNS0_50_GLOBAL__N__2680c7bb_12_PowKernel_cu_7dd49032_317022pow_scalar_tensor_implIdEEvRNS_18TensorIteratorBaseEN3c107complexIT_EEEUlNS7_IdEEE_St5arrayIPcLm2EELi4E23TrivialOffsetCalculatorILi1EjESG_NS0_6memory12LoadWithCastILi1EEENSH_13StoreWithCastILi1EEEEEviS8_T0_T2_T3_T4_T5_)
        /*0138*/ 	.short	0x0380
        /*013a*/ 	.short	0x0054


	//----- nvinfo : EIATTR_SW_WAR
	.align		4
.L_9701:
        /*013c*/ 	.byte	0x04, 0x36
        /*013e*/ 	.short	(.L_9703 - .L_9702)
.L_9702:
        /*0140*/ 	.word	0x00000008
.L_9703:


//--------------------- .nv.info._ZN2at6native18elementwise_kernelILi128ELi2EZNS0_22gpu_kernel_impl_nocastIZNS0_50_GLOBAL__N__2680c7bb_12_PowKernel_cu_7dd49032_317022pow_scalar_tensor_implIdEEvRNS_18TensorIteratorBaseEN3c107complexIT_EEEUlNS8_IdEEE_EEvS6_RKS9_EUliE_EEviT1_ --------------------------
	.section	.nv.info._ZN2at6native18elementwise_kernelILi128ELi2EZNS0_22gpu_kernel_impl_nocastIZNS0_50_GLOBAL__N__2680c7bb_12_PowKernel_cu_7dd49032_317022pow_scalar_tensor_implIdEEvRNS_18TensorIteratorBaseEN3c107complexIT_EEEUlNS8_IdEEE_EEvS6_RKS9_EUliE_EEviT1_,"",@"SHT_CUDA_INFO"
	.sectionflags	@""
	.align	4


	//----- nvinfo : EIATTR_CUDA_API_VERSION
	.align		4
        /*0000*/ 	.byte	0x04, 0x37
        /*0002*/ 	.short	(.L_9705 - .L_9704)
.L_9704:
        /*0004*/ 	.word	0x00000082


	//----- nvinfo : EIATTR_KPARAM_INFO
	.align		4
.L_9705:
        /*0008*/ 	.byte	0x04, 0x17
        /*000a*/ 	.short	(.L_9707 - .L_9706)
.L_9706:
        /*000c*/ 	.word	0x00000000
        /*0010*/ 	.short	0x0001
        /*0012*/ 	.short	0x0010
        /*0014*/ 	.byte	0x00, 0xf0, 0x01, 0x09


	//----- nvinfo : EIATTR_KPARAM_INFO
	.align		4
.L_9707:
        /*0018*/ 	.byte	0x04, 0x17
        /*001a*/ 	.short	(.L_9709 - .L_9708)
.L_9708:
        /*001c*/ 	.word	0x00000000
        /*0020*/ 	.short	0x0000
        /*0022*/ 	.short	0x0000
        /*0024*/ 	.byte	0x00, 0xf0, 0x11, 0x00


	//----- nvinfo : EIATTR_SPARSE_MMA_MASK
	.align		4
.L_9709:
        /*0028*/ 	.byte	0x03, 0x50
        /*002a*/ 	.short	0x0000


	//----- nvinfo : EIATTR_MAXREG_COUNT
	.align		4
        /*002c*/ 	.byte	0x03, 0x1b
        /*002e*/ 	.short	0x0080


	//----- nvinfo : EIATTR_MERCURY_ISA_VERSION
	.align		4
        /*0030*/ 	.byte	0x03, 0x5f
        /*0032*/ 	.short	0x0101


	//----- nvinfo : EIATTR_VRC_CTA_INIT_COUNT
	.align		4
        /*0034*/ 	.byte	0x02, 0x4a
	.zero		1
	.zero		1


	//----- nvinfo : EIATTR_EXIT_INSTR_OFFSETS
	.align		4
        /*0038*/ 	.byte	0x04, 0x1c
        /*003a*/ 	.short	(.L_9711 - .L_9710)


	//   ....[0]....
.L_9710:
        /*003c*/ 	.word	0x00005f90


	//   ....[1]....
        /*0040*/ 	.word	0x0000bcd0


	//----- nvinfo : EIATTR_MAX_THREADS
	.align		4
.L_9711:
        /*0044*/ 	.byte	0x04, 0x05
        /*0046*/ 	.short	(.L_9713 - .L_9712)
.L_9712:
        /*0048*/ 	.word	0x00000080
        /*004c*/ 	.word	0x00000001
        /*0050*/ 	.word	0x00000001


	//----- nvinfo : EIATTR_CRS_STACK_SIZE
	.align		4
.L_9713:
        /*0054*/ 	.byte	0x04, 0x1e
        /*0056*/ 	.short	(.L_9715 - .L_9714)
.L_9714:
        /*0058*/ 	.word	0x00000000


	//----- nvinfo : EIATTR_CBANK_PARAM_SIZE
	.align		4
.L_9715:
        /*005c*/ 	.byte	0x03, 0x19
        /*005e*/ 	.short	0x0250


	//----- nvinfo : EIATTR_PARAM_CBANK
	.align		4
        /*0060*/ 	.byte	0x04, 0x0a
        /*0062*/ 	.short	(.L_9717 - .L_9716)
	.align		4
.L_9716:
        /*0064*/ 	.word	index@(.nv.constant0._ZN2at6native18elementwise_kernelILi128ELi2EZNS0_22gpu_kernel_impl_nocastIZNS0_50_GLOBAL__N__2680c7bb_12_PowKernel_cu_7dd49032_317022pow_scalar_tensor_implIdEEvRNS_18TensorIteratorBaseEN3c107complexIT_EEEUlNS8_IdEEE_EEvS6_RKS9_EUliE_EEviT1_)
        /*0068*/ 	.short	0x0380
        /*006a*/ 	.short	0x0250


	//----- nvinfo : EIATTR_SW_WAR
	.align		4
.L_9717:
        /*006c*/ 	.byte	0x04, 0x36
        /*006e*/ 	.short	(.L_9719 - .L_9718)
.L_9718:
        /*0070*/ 	.word	0x00000008
.L_9719:


//--------------------- .nv.info._ZN2at6native27unrolled_elementwise_kernelIZNS0_50_GLOBAL__N__2680c7bb_12_PowKernel_cu_7dd49032_317022pow_scalar_tensor_implIdEEvRNS_18TensorIteratorBaseEN3c107complexIT_EEEUlNS7_IdEEE_St5arrayIPcLm2EELi4E23TrivialOffsetCalculatorILi1EjESG_NS0_6memory15LoadWithoutCastENSH_16StoreWithoutCastEEEviS8_T0_T2_T3_T4_T5_ --------------------------
	.section	.nv.info._ZN2at6native27unrolled_elementwise_kernelIZNS0_50_GLOBAL__N__2680c7bb_12_PowKernel_cu_7dd49032_317022pow_scalar_tensor_implIdEEvRNS_18TensorIteratorBaseEN3c107complexIT_EEEUlNS7_IdEEE_St5arrayIPcLm2EELi4E23TrivialOffsetCalculatorILi1EjESG_NS0_6memory15LoadWithoutCastENSH_16StoreWithoutCastEEEviS8_T0_T2_T3_T4_T5_,"",@"SHT_CUDA_INFO"
	.sectionflags	@""
	.align	4


	//----- nvinfo : EIATTR_CUDA_API_VERSION
	.align		4
        /*0000*/ 	.byte	0x04, 0x37
        /*0002*/ 	.short	(.L_9721 - .L_9720)
.L_9720:
        /*0004*/ 	.word	0x00000082


	//----- nvinfo : EIATTR_KPARAM_INFO
	.align		4
.L_9721:
        /*0008*/ 	.byte	0x04, 0x17
        /*000a*/ 	.short	(.L_9723 - .L_9722)
.L_9722:
        /*000c*/ 	.word	0x00000000
        /*0010*/ 	.short	0x0006
        /*0012*/ 	.short	0x0043
        /*0014*/ 	.byte	0x00, 0xf0, 0x05, 0x00


	//----- nvinfo : EIATTR_KPARAM_INFO
	.align		4
.L_9723:
        /*0018*/ 	.byte	0x04, 0x17
        /*001a*/ 	.short	(.L_9725 - .L_9724)
.L_9724:
        /*001c*/ 	.word	0x00000000
        /*0020*/ 	.short	0x0005
        /*0022*/ 	.short	0x0042
        /*0024*/ 	.byte	0x00, 0xf0, 0x05, 0x00


	//----- nvinfo : EIATTR_KPARAM_INFO
	.align		4
.L_9725:
        /*0028*/ 	.byte	0x04, 0x17
        /*002a*/ 	.short	(.L_9727 - .L_9726)
.L_9726:
        /*002c*/ 	.word	0x00000000
        /*0030*/ 	.short	0x0004
        /*0032*/ 	.short	0x0041
        /*0034*/ 	.byte	0x00, 0xf0, 0x05, 0x00


	//----- nvinfo : EIATTR_KPARAM_INFO
	.align		4
.L_9727:
        /*0038*/ 	.byte	0x04, 0x17
        /*003a*/ 	.short	(.L_9729 - .L_9728)
.L_9728:
        /*003c*/ 	.word	0x00000000
        /*0040*/ 	.short	0x0003
        /*0042*/ 	.short	0x0040
        /*0044*/ 	.byte	0x00, 0xf0, 0x05, 0x00


	//----- nvinfo : EIATTR_KPARAM_INFO
	.align		4
.L_9729:
        /*0048*/ 	.byte	0x04, 0x17
        /*004a*/ 	.short	(.L_9731 - .L_9730)
.L_9730:
        /*004c*/ 	.word	0x00000000
        /*0050*/ 	.short	0x0002
        /*0052*/ 	.short	0x0030
        /*0054*/ 	.byte	0x00, 0xf0, 0x41, 0x00


	//----- nvinfo : EIATTR_KPARAM_INFO
	.align		4
.L_9731:
        /*0058*/ 	.byte	0x04, 0x17
        /*005a*/ 	.short	(.L_9733 - .L_9732)
.L_9732:
        /*005c*/ 	.word	0x00000000
        /*0060*/ 	.short	0x0001
        /*0062*/ 	.short	0x0010
        /*0064*/ 	.byte	0x00, 0xf0, 0x81, 0x00


	//----- nvinfo : EIATTR_KPARAM_INFO
	.align		4
.L_9733:
        /*0068*/ 	.byte	0x04, 0x17
        /*006a*/ 	.short	(.L_9735 - .L_9734)
.L_9734:
        /*006c*/ 	.word	0x00000000
        /*0070*/ 	.short	0x0000
        /*0072*/ 	.short	0x0000
        /*0074*/ 	.byte	0x00, 0xf0, 0x11, 0x00


	//----- nvinfo : EIATTR_SPARSE_MMA_MASK
	.align		4
.L_9735:
        /*0078*/ 	.byte	0x03, 0x50
        /*007a*/ 	.short	0x0000


	//----- nvinfo : EIATTR_MAXREG_COUNT
	.align		4
        /*007c*/ 	.byte	0x03, 0x1b
        /*007e*/ 	.short	0x00ff


	//----- nvinfo : EIATTR_MERCURY_ISA_VERSION
	.align		4
        /*0080*/ 	.byte	0x03, 0x5f
        /*0082*/ 	.short	0x0101


	//----- nvinfo : EIATTR_VRC_CTA_INIT_COUNT
	.align		4
        /*0084*/ 	.byte	0x02, 0x4a
	.zero		1
	.zero		1


	//----- nvinfo : EIATTR_EXIT_INSTR_OFFSETS
	.align		4
        /*0088*/ 	.byte	0x04, 0x1c
        /*008a*/ 	.short	(.L_9737 - .L_9736)


	//   ....[0]....
.L_9736:
        /*008c*/ 	.word	0x00012990


	//   ....[1]....
        /*0090*/ 	.word	0x000129e0


	//----- nvinfo : EIATTR_MAX_THREADS
	.align		4
.L_9737:
        /*0094*/ 	.byte	0x04, 0x05
        /*0096*/ 	.short	(.L_9739 - .L_9738)
.L_9738:
        /*0098*/ 	.word	0x00000080
        /*009c*/ 	.word	0x00000001
        /*00a0*/ 	.word	0x00000001


	//----- nvinfo : EIATTR_CRS_STACK_SIZE
	.align		4
.L_9739:
        /*00a4*/ 	.byte	0x04, 0x1e
        /*00a6*/ 	.short	(.L_9741 - .L_9740)
.L_9740:
        /*00a8*/ 	.word	0x00000000


	//----- nvinfo : EIATTR_CBANK_PARAM_SIZE
	.align		4
.L_9741:
        /*00ac*/ 	.byte	0x03, 0x19
        /*00ae*/ 	.short	0x0044


	//----- nvinfo : EIATTR_PARAM_CBANK
	.align		4
        /*00b0*/ 	.byte	0x04, 0x0a
        /*00b2*/ 	.short	(.L_9743 - .L_9742)
	.align		4
.L_9742:
        /*00b4*/ 	.word	index@(.nv.constant0._ZN2at6native27unrolled_elementwise_kernelIZNS0_50_GLOBAL__N__2680c7bb_12_PowKernel_cu_7dd49032_317022pow_scalar_tensor_implIdEEvRNS_18TensorIteratorBaseEN3c107complexIT_EEEUlNS7_IdEEE_St5arrayIPcLm2EELi4E23TrivialOffsetCalculatorILi1EjESG_NS0_6memory15LoadWithoutCastENSH_16StoreWithoutCastEEEviS8_T0_T2_T3_T4_T5_)
        /*00b8*/ 	.short	0x0380
        /*00ba*/ 	.short	0x0044


	//----- nvinfo : EIATTR_SW_WAR
	.align		4
.L_9743:
        /*00bc*/ 	.byte	0x04, 0x36
        /*00be*/ 	.short	(.L_9745 - .L_9744)
.L_9744:
        /*00c0*/ 	.word	0x00000008
.L_9745:


//--------------------- .nv.info._ZN2at6native29vectorized_elementwise_kernelILi2EZNS0_50_GLOBAL__N__2680c7bb_12_PowKernel_cu_7dd49032_317022pow_scalar_tensor_implIdEEvRNS_18TensorIteratorBaseEN3c107complexIT_EEEUlNS7_IdEEE_St5arrayIPcLm2EEEEviT0_T1_ --------------------------
	.section	.nv.info._ZN2at6native29vectorized_elementwise_kernelILi2EZNS0_50_GLOBAL__N__2680c7bb_12_PowKernel_cu_7dd49032_317022pow_scalar_tensor_implIdEEvRNS_18TensorIteratorBaseEN3c107complexIT_EEEUlNS7_IdEEE_St5arrayIPcLm2EEEEviT0_T1_,"",@"SHT_CUDA_INFO"
	.sectionflags	@""
	.align	4


	//----- nvinfo : EIATTR_CUDA_API_VERSION
	.align		4
        /*0000*/ 	.byte	0x04, 0x37
        /*0002*/ 	.short	(.L_9747 - .L_9746)
.L_9746:
        /*0004*/ 	.word	0x00000082


	//----- nvinfo : EIATTR_KPARAM_INFO
	.align		4
.L_9747:
        /*0008*/ 	.byte	0x04, 0x17
        /*000a*/ 	.short	(.L_9749 - .L_9748)
.L_9748:
        /*000c*/ 	.word	0x00000000
        /*0010*/ 	.short	0x0002
        /*0012*/ 	.short	0x0030
        /*0014*/ 	.byte	0x00, 0xf0, 0x41, 0x00


	//----- nvinfo : EIATTR_KPARAM_INFO
	.align		4
.L_9749:
        /*0018*/ 	.byte	0x04, 0x17
        /*001a*/ 	.short	(.L_9751 - .L_9750)
.L_9750:
        /*001c*/ 	.word	0x00000000
        /*0020*/ 	.short	0x0001
        /*0022*/ 	.short	0x0010
        /*0024*/ 	.byte	0x00, 0xf0, 0x81, 0x00


	//----- nvinfo : EIATTR_KPARAM_INFO
	.align		4
.L_9751:
        /*0028*/ 	.byte	0x04, 0x17
        /*002a*/ 	.short	(.L_9753 - .L_9752)
.L_9752:
        /*002c*/ 	.word	0x00000000
        /*0030*/ 	.short	0x0000
        /*0032*/ 	.short	0x0000
        /*0034*/ 	.byte	0x00, 0xf0, 0x11, 0x00


	//----- nvinfo : EIATTR_SPARSE_MMA_MASK
	.align		4
.L_9753:
        /*0038*/ 	.byte	0x03, 0x50
        /*003a*/ 	.short	0x0000


	//----- nvinfo : EIATTR_MAXREG_COUNT
	.align		4
        /*003c*/ 	.byte	0x03, 0x1b
        /*003e*/ 	.short	0x00ff


	//----- nvinfo : EIATTR_MERCURY_ISA_VERSION
	.align		4
        /*0040*/ 	.byte	0x03, 0x5f
        /*0042*/ 	.short	0x0101


	//----- nvinfo : EIATTR_VRC_CTA_INIT_COUNT
	.align		4
        /*0044*/ 	.byte	0x02, 0x4a
	.zero		1
	.zero		1


	//----- nvinfo : EIATTR_EXIT_INSTR_OFFSETS
	.align		4
        /*0048*/ 	.byte	0x04, 0x1c
        /*004a*/ 	.short	(.L_9755 - .L_9754)


	//   ....[0]....
.L_9754:
        /*004c*/ 	.word	0x00025400


	//   ....[1]....
        /*0050*/ 	.word	0x00025450


	//   ....[2]....
        /*0054*/ 	.word	0x0004a0e0


	//----- nvinfo : EIATTR_MAX_THREADS
	.align		4
.L_9755:
        /*0058*/ 	.byte	0x04, 0x05
        /*005a*/ 	.short	(.L_9757 - .L_9756)
.L_9756:
        /*005c*/ 	.word	0x00000080
        /*0060*/ 	.word	0x00000001
        /*0064*/ 	.word	0x00000001


	//----- nvinfo : EIATTR_CRS_STACK_SIZE
	.align		4
.L_9757:
        /*0068*/ 	.byte	0x04, 0x1e
        /*006a*/ 	.short	(.L_9759 - .L_9758)
.L_9758:
        /*006c*/ 	.word	0x00000000


	//----- nvinfo : EIATTR_CBANK_PARAM_SIZE
	.align		4
.L_9759:
        /*0070*/ 	.byte	0x03, 0x19
        /*0072*/ 	.short	0x0040


	//----- nvinfo : EIATTR_PARAM_CBANK
	.align		4
        /*0074*/ 	.byte	0x04, 0x0a
        /*0076*/ 	.short	(.L_9761 - .L_9760)
	.align		4
.L_9760:
        /*0078*/ 	.word	index@(.nv.constant0._ZN2at6native29vectorized_elementwise_kernelILi2EZNS0_50_GLOBAL__N__2680c7bb_12_PowKernel_cu_7dd49032_317022pow_scalar_tensor_implIdEEvRNS_18TensorIteratorBaseEN3c107complexIT_EEEUlNS7_IdEEE_St5arrayIPcLm2EEEEviT0_T1_)
        /*007c*/ 	.short	0x0380
        /*007e*/ 	.short	0x0040


	//----- nvinfo : EIATTR_SW_WAR
	.align		4
.L_9761:
        /*0080*/ 	.byte	0x04, 0x36
        /*0082*/ 	.short	(.L_9763 - .L_9762)
.L_9762:
        /*0084*/ 	.word	0x00000008
.L_9763:


//--------------------- .nv.info._ZN2at6native29vectorized_elementwise_kernelILi4EZNS0_50_GLOBAL__N__2680c7bb_12_PowKernel_cu_7dd49032_317022pow_scalar_tensor_implIdEEvRNS_18TensorIteratorBaseEN3c107complexIT_EEEUlNS7_IdEEE_St5arrayIPcLm2EEEEviT0_T1_ --------------------------
	.section	.nv.info._ZN2at6native29vectorized_elementwise_kernelILi4EZNS0_50_GLOBAL__N__2680c7bb_12_PowKernel_cu_7dd49032_317022pow_scalar_tensor_implIdEEvRNS_18TensorIteratorBaseEN3c107complexIT_EEEUlNS7_IdEEE_St5arrayIPcLm2EEEEviT0_T1_,"",@"SHT_CUDA_INFO"
	.sectionflags	@""
	.align	4


	//----- nvinfo : EIATTR_CUDA_API_VERSION
	.align		4
        /*0000*/ 	.byte	0x04, 0x37
        /*0002*/ 	.short	(.L_9765 - .L_9764)
.L_9764:
        /*0004*/ 	.word	0x00000082


	//----- nvinfo : EIATTR_KPARAM_INFO
	.align		4
.L_9765:
        /*0008*/ 	.byte	0x04, 0x17
        /*000a*/ 	.short	(.L_9767 - .L_9766)
.L_9766:
        /*000c*/ 	.word	0x00000000
        /*0010*/ 	.short	0x0002
        /*0012*/ 	.short	0x0030
        /*0014*/ 	.byte	0x00, 0xf0, 0x41, 0x00


	//----- nvinfo : EIATTR_KPARAM_INFO
	.align		4
.L_9767:
        /*0018*/ 	.byte	0x04, 0x17
        /*001a*/ 	.short	(.L_9769 - .L_9768)
.L_9768:
        /*001c*/ 	.word	0x00000000
        /*0020*/ 	.short	0x0001
        /*0022*/ 	.short	0x0010
        /*0024*/ 	.byte	0x00, 0xf0, 0x81, 0x00


	//----- nvinfo : EIATTR_KPARAM_INFO
	.align		4
.L_9769:
        /*0028*/ 	.byte	0x04, 0x17
        /*002a*/ 	.short	(.L_9771 - .L_9770)
.L_9770:
        /*002c*/ 	.word	0x00000000
        /*0030*/ 	.short	0x0000
        /*0032*/ 	.short	0x0000
        /*0034*/ 	.byte	0x00, 0xf0, 0x11, 0x00


	//----- nvinfo : EIATTR_SPARSE_MMA_MASK
	.align		4
.L_9771:
        /*0038*/ 	.byte	0x03, 0x50
        /*003a*/ 	.short	0x0000


	//----- nvinfo : EIATTR_MAXREG_COUNT
	.align		4
        /*003c*/ 	.byte	0x03, 0x1b
        /*003e*/ 	.short	0x00ff


	//----- nvinfo : EIATTR_MERCURY_ISA_VERSION
	.align		4
        /*0040*/ 	.byte	0x03, 0x5f
        /*0042*/ 	.short	0x0101


	//----- nvinfo : EIATTR_VRC_CTA_INIT_COUNT
	.align		4
        /*0044*/ 	.byte	0x02, 0x4a
	.zero		1
	.zero		1


	//----- nvinfo : EIATTR_EXIT_INSTR_OFFSETS
	.align		4
        /*0048*/ 	.byte	0x04, 0x1c
        /*004a*/ 	.short	(.L_9773 - .L_9772)


	//   ....[0]....
.L_9772:
        /*004c*/ 	.word	0x00025400


	//   ....[1]....
        /*0050*/ 	.word	0x00025450


	//   ....[2]....
        /*0054*/ 	.word	0x0004a0e0


	//----- nvinfo : EIATTR_MAX_THREADS
	.align		4
.L_9773:
        /*0058*/ 	.byte	0x04, 0x05
        /*005a*/ 	.short	(.L_9775 - .L_9774)
.L_9774:
        /*005c*/ 	.word	0x00000080
        /*0060*/ 	.word	0x00000001
        /*0064*/ 	.word	0x00000001


	//----- nvinfo : EIATTR_CRS_STACK_SIZE
	.align		4
.L_9775:
        /*0068*/ 	.byte	0x04, 0x1e
        /*006a*/ 	.short	(.L_9777 - .L_9776)
.L_9776:
        /*006c*/ 	.word	0x00000000


	//----- nvinfo : EIATTR_CBANK_PARAM_SIZE
	.align		4
.L_9777:
        /*0070*/ 	.byte	0x03, 0x19
        /*0072*/ 	.short	0x0040


	//----- nvinfo : EIATTR_PARAM_CBANK
	.align		4
        /*0074*/ 	.byte	0x04, 0x0a
        /*0076*/ 	.short	(.L_9779 - .L_9778)
	.align		4
.L_9778:
        /*0078*/ 	.word	index@(.nv.constant0._ZN2at6native29vectorized_elementwise_kernelILi4EZNS0_50_GLOBAL__N__2680c7bb_12_PowKernel_cu_7dd49032_317022pow_scalar_tensor_implIdEEvRNS_18TensorIteratorBaseEN3c107complexIT_EEEUlNS7_IdEEE_St5arrayIPcLm2EEEEviT0_T1_)
        /*007c*/ 	.short	0x0380
        /*007e*/ 	.short	0x0040


	//----- nvinfo : EIATTR_SW_WAR
	.align		4
.L_9779:
        /*0080*/ 	.byte	0x04, 0x36
        /*0082*/ 	.short	(.L_9781 - .L_9780)
.L_9780:
        /*0084*/ 	.word	0x00000008
.L_9781:


//--------------------- .nv.info._ZN2at6native29vectorized_elementwise_kernelILi8EZNS0_50_GLOBAL__N__2680c7bb_12_PowKernel_cu_7dd49032_317022pow_scalar_tensor_implIdEEvRNS_18TensorIteratorBaseEN3c107complexIT_EEEUlNS7_IdEEE_St5arrayIPcLm2EEEEviT0_T1_ --------------------------
	.section	.nv.info._ZN2at6native29vectorized_elementwise_kernelILi8EZNS0_50_GLOBAL__N__2680c7bb_12_PowKernel_cu_7dd49032_317022pow_scalar_tensor_implIdEEvRNS_18TensorIteratorBaseEN3c107complexIT_EEEUlNS7_IdEEE_St5arrayIPcLm2EEEEviT0_T1_,"",@"SHT_CUDA_INFO"
	.sectionflags	@""
	.align	4


	//----- nvinfo : EIATTR_CUDA_API_VERSION
	.align		4
        /*0000*/ 	.byte	0x04, 0x37
        /*0002*/ 	.short	(.L_9783 - .L_9782)
.L_9782:
        /*0004*/ 	.word	0x00000082


	//----- nvinfo : EIATTR_KPARAM_INFO
	.align		4
.L_9783:
        /*0008*/ 	.byte	0x04, 0x17
        /*000a*/ 	.short	(.L_9785 - .L_9784)
.L_9784:
        /*000c*/ 	.word	0x00000000
        /*0010*/ 	.short	0x0002
        /*0012*/ 	.short	0x0030
        /*0014*/ 	.byte	0x00, 0xf0, 0x41, 0x00


	//----- nvinfo : EIATTR_KPARAM_INFO
	.align		4
.L_9785:
        /*0018*/ 	.byte	0x04, 0x17
        /*001a*/ 	.short	(.L_9787 - .L_9786)
.L_9786:
        /*001c*/ 	.word	0x00000000
        /*0020*/ 	.short	0x0001
        /*0022*/ 	.short	0x0010
        /*0024*/ 	.byte	0x00, 0xf0, 0x81, 0x00


	//----- nvinfo : EIATTR_KPARAM_INFO
	.align		4
.L_9787:
        /*0028*/ 	.byte	0x04, 0x17
        /*002a*/ 	.short	(.L_9789 - .L_9788)
.L_9788:
        /*002c*/ 	.word	0x00000000
        /*0030*/ 	.short	0x0000
        /*0032*/ 	.short	0x0000
        /*0034*/ 	.byte	0x00, 0xf0, 0x11, 0x00


	//----- nvinfo : EIATTR_SPARSE_MMA_MASK
	.align		4
.L_9789:
        /*0038*/ 	.byte	0x03, 0x50
        /*003a*/ 	.short	0x0000


	//----- nvinfo : EIATTR_MAXREG_COUNT
	.align		4
        /*003c*/ 	.byte	0x03, 0x1b
        /*003e*/ 	.short	0x00ff


	//----- nvinfo : EIATTR_MERCURY_ISA_VERSION
	.align		4
        /*0040*/ 	.byte	0x03, 0x5f
        /*0042*/ 	.short	0x0101


	//----- nvinfo : EIATTR_VRC_CTA_INIT_COUNT
	.align		4
        /*0044*/ 	.byte	0x02, 0x4a
	.zero		1
	.zero		1


	//----- nvinfo : EIATTR_EXIT_INSTR_OFFSETS
	.align		4
        /*0048*/ 	.byte	0x04, 0x1c
        /*004a*/ 	.short	(.L_9791 - .L_9790)


	//   ....[0]....
.L_9790:
        /*004c*/ 	.word	0x00000010


	//----- nvinfo : EIATTR_MAX_THREADS
	.align		4
.L_9791:
        /*0050*/ 	.byte	0x04, 0x05
        /*0052*/ 	.short	(.L_9793 - .L_9792)
.L_9792:
        /*0054*/ 	.word	0x00000080
        /*0058*/ 	.word	0x00000001
        /*005c*/ 	.word	0x00000001


	//----- nvinfo : EIATTR_CBANK_PARAM_SIZE
	.align		4
.L_9793:
        /*0060*/ 	.byte	0x03, 0x19
        /*0062*/ 	.short	0x0040


	//----- nvinfo : EIATTR_PARAM_CBANK
	.align		4
        /*0064*/ 	.byte	0x04, 0x0a
        /*0066*/ 	.short	(.L_9795 - .L_9794)
	.align		4
.L_9794:
        /*0068*/ 	.word	index@(.nv.constant0._ZN2at6native29vectorized_elementwise_kernelILi8EZNS0_50_GLOBAL__N__2680c7bb_12_PowKernel_cu_7dd49032_317022pow_scalar_tensor_implIdEEvRNS_18TensorIteratorBaseEN3c107complexIT_EEEUlNS7_IdEEE_St5arrayIPcLm2EEEEviT0_T1_)
        /*006c*/ 	.short	0x0380
        /*006e*/ 	.short	0x0040


	//----- nvinfo : EIATTR_SW_WAR
	.align		4
.L_9795:
        /*0070*/ 	.byte	0x04, 0x36
        /*0072*/ 	.short	(.L_9797 - .L_9796)
.L_9796:
        /*0074*/ 	.word	0x00000008
.L_9797:


//--------------------- .nv.info._ZN2at6native18elementwise_kernelILi128ELi4EZNS0_15gpu_kernel_implIZZZNS0_50_GLOBAL__N__2680c7bb_12_PowKernel_cu_7dd49032_317024pow_tensor_tensor_kernelERNS_18TensorIteratorBaseEENKUlvE_clEvENKUlvE5_clEvEUlffE_EEvS5_RKT_EUliE_EEviT1_ --------------------------
	.section	.nv.info._ZN2at6native18elementwise_kernelILi128ELi4EZNS0_15gpu_kernel_implIZZZNS0_50_GLOBAL__N__2680c7bb_12_PowKernel_cu_7dd49032_317024pow_tensor_tensor_kernelERNS_18TensorIteratorBaseEENKUlvE_clEvENKUlvE5_clEvEUlffE_EEvS5_RKT_EUliE_EEviT1_,"",@"SHT_CUDA_INFO"
	.sectionflags	@""
	.align	4


	//----- nvinfo : EIATTR_CUDA_API_VERSION
	.align		4
        /*0000*/ 	.byte	0x04, 0x37
        /*0002*/ 	.short	(.L_9799 - .L_9798)
.L_9798:
        /*0004*/ 	.word	0x00000082


	//----- nvinfo : EIATTR_KPARAM_INFO
	.align		4
.L_9799:
        /*0008*/ 	.byte	0x04, 0x17
        /*000a*/ 	.short	(.L_9801 - .L_9800)
.L_9800:
        /*000c*/ 	.word	0x00000000
        /*0010*/ 	.short	0x0001
        /*0012*/ 	.short	0x0008
        /*0014*/ 	.byte	0x00, 0xf0, 0x41, 0x0a


	//----- nvinfo : EIATTR_KPARAM_INFO
	.align		4
.L_9801:
        /*0018*/ 	.byte	0x04, 0x17
        /*001a*/ 	.short	(.L_9803 - .L_9802)
.L_9802:
        /*001c*/ 	.word	0x00000000
        /*0020*/ 	.short	0x0000
        /*0022*/ 	.short	0x0000
        /*0024*/ 	.byte	0x00, 0xf0, 0x11, 0x00


	//----- nvinfo : EIATTR_SPARSE_MMA_MASK
	.align		4
.L_9803:
        /*0028*/ 	.byte	0x03, 0x50
        /*002a*/ 	.short	0x0000


	//----- nvinfo : EIATTR_MAXREG_COUNT
	.align		4
        /*002c*/ 	.byte	0x03, 0x1b
        /*002e*/ 	.short	0x0080


	//----- nvinfo : EIATTR_EXTERNS
	.align		4
        /*0030*/ 	.byte	0x04, 0x0f
        /*0032*/ 	.short	(.L_9805 - .L_9804)


	//   ....[0]....
	.align		4
.L_9804:
        /*0034*/ 	.word	index@(__assertfail)


	//----- nvinfo : EIATTR_MERCURY_ISA_VERSION
	.align		4
.L_9805:
        /*0038*/ 	.byte	0x03, 0x5f
        /*003a*/ 	.short	0x0101


	//----- nvinfo : EIATTR_VRC_CTA_INIT_COUNT
	.align		4
        /*003c*/ 	.byte	0x02, 0x4a
	.zero		1
	.zero		1


	//----- nvinfo : EIATTR_SYSCALL_OFFSETS
	.align		4
        /*0040*/ 	.byte	0x04, 0x46
        /*0042*/ 	.short	(.L_9807 - .L_9806)


	//   ....[0]....
.L_9806:
        /*0044*/ 	.word	0x000024a0


	//   ....[1]....
        /*0048*/ 	.word	0x00003310


	//   ....[2]....
        /*004c*/ 	.word	0x000040f0


	//   ....[3]....
        /*0050*/ 	.word	0x000066b0


	//   ....[4]....
        /*0054*/ 	.word	0x00007520


	//   ....[5]....
        /*0058*/ 	.word	0x00008160


	//   ....[6]....
        /*005c*/ 	.word	0x0000a830


	//   ....[7]....
        /*0060*/ 	.word	0x0000b6a0


	//   ....[8]....
        /*0064*/ 	.word	0x0000c2e0


	//   ....[9]....
        /*0068*/ 	.word	0x0000e9d0


	//   ....[10]....
        /*006c*/ 	.word	0x0000f840


	//   ....[11]....
        /*0070*/ 	.word	0x00010450


	//----- nvinfo : EIATTR_EXIT_INSTR_OFFSETS
	.align		4
.L_9807:
        /*0074*/ 	.byte	0x04, 0x1c
        /*0076*/ 	.short	(.L_9809 - .L_9808)


	//   ....[0]....
.L_9808:
        /*0078*/ 	.word	0x0000c590


	//   ....[1]....
        /*007c*/ 	.word	0x0000f9d0


	//   ....[2]....
        /*0080*/ 	.word	0x0000fa10


	//   ....[3]....
        /*0084*/ 	.word	0x0000faa0


	//   ....[4]....
        /*0088*/ 	.word	0x0000fad0


	//   ....[5]....
        /*008c*/ 	.word	0x0000fb00


	//   ....[6]....
        /*0090*/ 	.word	0x0000fb80


	//   ....[7]....
        /*0094*/ 	.word	0x0000fbb0


	//   ....[8]....
        /*0098*/ 	.word	0x0000fc40


	//   ....[9]....
        /*009c*/ 	.word	0x0000fc80


	//   ....[10]....
        /*00a0*/ 	.word	0x0000fcc0


	//   ....[11]....
        /*00a4*/ 	.word	0x0000fd90


	//   ....[12]....
        /*00a8*/ 	.word	0x0000fef0


	//   ....[13]....
        /*00ac*/ 	.word	0x00010050


	//   ....[14]....
        /*00b0*/ 	.word	0x000101a0


	//   ....[15]....
        /*00b4*/ 	.word	0x000101d0


	//   ....[16]....
        /*00b8*/ 	.word	0x00010200


	//   ....[17]....
        /*00bc*/ 	.word	0x000102a0


	//   ....[18]....
        /*00c0*/ 	.word	0x000102f0


	//   ....[19]....
        /*00c4*/ 	.word	0x00010460


	//   ....[20]....
        /*00c8*/ 	.word	0x00010560


	//   ....[21]....
        /*00cc*/ 	.word	0x00010690


	//   ....[22]....
        /*00d0*/ 	.word	0x000106c0


	//----- nvinfo : EIATTR_MAX_THREADS
	.align		4
.L_9809:
        /*00d4*/ 	.byte	0x04, 0x05
        /*00d6*/ 	.short	(.L_9811 - .L_9810)
.L_9810:
        /*00d8*/ 	.word	0x00000080
        /*00dc*/ 	.word	0x00000001
        /*00e0*/ 	.word	0x00000001


	//----- nvinfo : EIATTR_CRS_STACK_SIZE
	.align		4
.L_9811:
        /*00e4*/ 	.byte	0x04, 0x1e
        /*00e6*/ 	.short	(.L_9813 - .L_9812)
.L_9812:
        /*00e8*/ 	.word	0x00000000


	//----- nvinfo : EIATTR_CBANK_PARAM_SIZE
	.align		4
.L_9813:
        /*00ec*/ 	.byte	0x03, 0x19
        /*00ee*/ 	.short	0x0298


	//----- nvinfo : EIATTR_PARAM_CBANK
	.align		4
        /*00f0*/ 	.byte	0x04, 0x0a
        /*00f2*/ 	.short	(.L_9815 - .L_9814)
	.align		4
.L_9814:
        /*00f4*/ 	.word	index@(.nv.constant0._ZN2at6native18elementwise_kernelILi128ELi4EZNS0_15gpu_kernel_implIZZZNS0_50_GLOBAL__N__2680c7bb_12_PowKernel_cu_7dd49032_317024pow_tensor_tensor_kernelERNS_18TensorIteratorBaseEENKUlvE_clEvENKUlvE5_clEvEUlffE_EEvS5_RKT_EUliE_EEviT1_)
        /*00f8*/ 	.short	0x0380
        /*00fa*/ 	.short	0x0298


	//----- nvinfo : EIATTR_SW_WAR
	.align		4
.L_9815:
        /*00fc*/ 	.byte	0x04, 0x36
        /*00fe*/ 	.short	(.L_9817 - .L_9816)
.L_9816:
        /*0100*/ 	.word	0x00000008
.L_9817:


//--------------------- .nv.info._ZN2at6native27unrolled_elementwise_kernelIZZZNS0_50_GLOBAL__N__2680c7bb_12_PowKernel_cu_7dd49032_317024pow_tensor_tensor_kernelERNS_18TensorIteratorBaseEENKUlvE_clEvENKUlvE5_clEvEUlffE_St5arrayIPcLm3EELi4E23TrivialOffsetCalculatorILi2EjESB_ILi1EjENS0_6memory12LoadWithCastILi2EEENSE_13StoreWithCastILi1EEEEEviT_T0_T2_T3_T4_T5_ --------------------------
	.section	.nv.info._ZN2at6native27unrolled_elementwise_kernelIZZZNS0_50_GLOBAL__N__2680c7bb_12_PowKernel_cu_7dd49032_317024pow_tensor_tensor_kernelERNS_18TensorIteratorBaseEENKUlvE_clEvENKUlvE5_clEvEUlffE_St5arrayIPcLm3EELi4E23TrivialOffsetCalculatorILi2EjESB_ILi1EjENS0_6memory12LoadWithCastILi2EEENSE_13StoreWithCastILi1EEEEEviT_T0_T2_T3_T4_T5_,"",@"SHT_CUDA_INFO"
	.sectionflags	@""
	.align	4


	//----- nvinfo : EIATTR_CUDA_API_VERSION
	.align		4
        /*0000*/ 	.byte	0x04, 0x37
        /*0002*/ 	.short	(.L_9819 - .L_9818)
.L_9818:
        /*0004*/ 	.word	0x00000082


	//----- nvinfo : EIATTR_KPARAM_INFO
	.align		4
.L_9819:
        /*0008*/ 	.byte	0x04, 0x17
        /*000a*/ 	.short	(.L_9821 - .L_9820)
.L_9820:
        /*000c*/ 	.word	0x00000000
        /*0010*/ 	.short	0x0006
        /*0012*/ 	.short	0x0038
        /*0014*/ 	.byte	0x00, 0xf0, 0x21, 0x00


	//----- nvinfo : EIATTR_KPARAM_INFO
	.align		4
.L_9821:
        /*0018*/ 	.byte	0x04, 0x17
        /*001a*/ 	.short	(.L_9823 - .L_9822)
.L_9822:
        /*001c*/ 	.word	0x00000000
        /*0020*/ 	.short	0x0005
        /*0022*/ 	.short	0x002c
        /*0024*/ 	.byte	0x00, 0xf0, 0x31, 0x00


	//----- nvinfo : EIATTR_KPARAM_INFO
	.align		4
.L_9823:
        /*0028*/ 	.byte	0x04, 0x17
        /*002a*/ 	.short	(.L_9825 - .L_9824)
.L_9824:
        /*002c*/ 	.word	0x00000000
        /*0030*/ 	.short	0x0004
        /*0032*/ 	.short	0x0029
        /*0034*/ 	.byte	0x00, 0xf0, 0x05, 0x00


	//----- nvinfo : EIATTR_KPARAM_INFO
	.align		4
.L_9825:
        /*0038*/ 	.byte	0x04, 0x17
        /*003a*/ 	.short	(.L_9827 - .L_9826)
.L_9826:
        /*003c*/ 	.word	0x00000000
        /*0040*/ 	.short	0x0003
        /*0042*/ 	.short	0x0028
        /*0044*/ 	.byte	0x00, 0xf0, 0x05, 0x00


	//----- nvinfo : EIATTR_KPARAM_INFO
	.align		4
.L_9827:
        /*0048*/ 	.byte	0x04, 0x17
        /*004a*/ 	.short	(.L_9829 - .L_9828)
.L_9828:
        /*004c*/ 	.word	0x00000000
        /*0050*/ 	.short	0x0002
        /*0052*/ 	.short	0x0010
        /*0054*/ 	.byte	0x00, 0xf0, 0x61, 0x00


	//----- nvinfo : EIATTR_KPARAM_INFO
	.align		4
.L_9829:
        /*0058*/ 	.byte	0x04, 0x17
        /*005a*/ 	.short	(.L_9831 - .L_9830)
.L_9830:
        /*005c*/ 	.word	0x00000000
        /*0060*/ 	.short	0x0001
        /*0062*/ 	.short	0x0008
        /*0064*/ 	.byte	0x00, 0xf0, 0x21, 0x00


	//----- nvinfo : EIATTR_KPARAM_INFO
	.align		4
.L_9831:
        /*0068*/ 	.byte	0x04, 0x17
        /*006a*/ 	.short	(.L_9833 - .L_9832)
.L_9832:
        /*006c*/ 	.word	0x00000000
        /*0070*/ 	.short	0x0000
        /*0072*/ 	.short	0x0000
        /*0074*/ 	.byte	0x00, 0xf0, 0x11, 0x00


	//----- nvinfo : EIATTR_SPARSE_MMA_MASK
	.align		4
.L_9833:
        /*0078*/ 	.byte	0x03, 0x50
        /*007a*/ 	.short	0x0000


	//----- nvinfo : EIATTR_MAXREG_COUNT
	.align		4
        /*007c*/ 	.byte	0x03, 0x1b
        /*007e*/ 	.short	0x00ff


	//----- nvinfo : EIATTR_EXTERNS
	.align		4
        /*0080*/ 	.byte	0x04, 0x0f
        /*0082*/ 	.short	(.L_9835 - .L_9834)


	//   ....[0]....
	.align		4
.L_9834:
        /*0084*/ 	.word	index@(__assertfail)


	//----- nvinfo : EIATTR_MERCURY_ISA_VERSION
	.align		4
.L_9835:
        /*0088*/ 	.byte	0x03, 0x5f
        /*008a*/ 	.short	0x0101


	//----- nvinfo : EIATTR_VRC_CTA_INIT_COUNT
	.align		4
        /*008c*/ 	.byte	0x02, 0x4a
	.zero		1
	.zero		1


	//----- nvinfo : EIATTR_SYSCALL_OFFSETS
	.align		4
        /*0090*/ 	.byte	0x04, 0x46
        /*0092*/ 	.short	(.L_9837 - .L_9836)


	//   ....[0]....
.L_9836:
        /*0094*/ 	.word	0x00000e80


	//   ....[1]....
        /*0098*/ 	.word	0x00001d20


	//   ....[2]....
        /*009c*/ 	.word	0x00002cb0


	//   ....[3]....
        /*00a0*/ 	.word	0x00003b40


	//   ....[4]....
        /*00a4*/ 	.word	0x00004a50


	//   ....[5]....
        /*00a8*/ 	.word	0x000058f0


	//   ....[6]....
        /*00ac*/ 	.word	0x00006810


	//   ....[7]....
        /*00b0*/ 	.word	0x00007690


	//   ....[8]....
        /*00b4*/ 	.word	0x00008670


	//   ....[9]....
        /*00b8*/ 	.word	0x00009410


	//   ....[10]....
        /*00bc*/ 	.word	0x0000a270


	//   ....[11]....
        /*00c0*/ 	.word	0x0000b0d0


	//----- nvinfo : EIATTR_EXIT_INSTR_OFFSETS
	.align		4
.L_9837:
        /*00c4*/ 	.byte	0x04, 0x1c
        /*00c6*/ 	.short	(.L_9839 - .L_9838)


	//   ....[0]....
.L_9838:
        /*00c8*/ 	.word	0x0000a510


	//   ....[1]....
        /*00cc*/ 	.word	0x0000a650


	//   ....[2]....
        /*00d0*/ 	.word	0x0000a690


	//   ....[3]....
        /*00d4*/ 	.word	0x0000a720


	//   ....[4]....
        /*00d8*/ 	.word	0x0000a750


	//   ....[5]....
        /*00dc*/ 	.word	0x0000a780


	//   ....[6]....
        /*00e0*/ 	.word	0x0000a800


	//   ....[7]....
        /*00e4*/ 	.word	0x0000a830


	//   ....[8]....
        /*00e8*/ 	.word	0x0000a8c0


	//   ....[9]....
        /*00ec*/ 	.word	0x0000a900


	//   ....[10]....
        /*00f0*/ 	.word	0x0000a940


	//   ....[11]....
        /*00f4*/ 	.word	0x0000aa10


	//   ....[12]....
        /*00f8*/ 	.word	0x0000ab70


	//   ....[13]....
        /*00fc*/ 	.word	0x0000acd0


	//   ....[14]....
        /*0100*/ 	.word	0x0000ae20


	//   ....[15]....
        /*0104*/ 	.word	0x0000ae50


	//   ....[16]....
        /*0108*/ 	.word	0x0000ae80


	//   ....[17]....
        /*010c*/ 	.word	0x0000af20


	//   ....[18]....
        /*0110*/ 	.word	0x0000af70


	//   ....[19]....
        /*0114*/ 	.word	0x0000b0e0


	//   ....[20]....
        /*0118*/ 	.word	0x0000b1e0


	//   ....[21]....
        /*011c*/ 	.word	0x0000b310


	//   ....[22]....
        /*0120*/ 	.word	0x0000b340


	//----- nvinfo : EIATTR_MAX_THREADS
	.align		4
.L_9839:
        /*0124*/ 	.byte	0x04, 0x05
        /*0126*/ 	.short	(.L_9841 - .L_9840)
.L_9840:
        /*0128*/ 	.word	0x00000080
        /*012c*/ 	.word	0x00000001
        /*0130*/ 	.word	0x00000001


	//----- nvinfo : EIATTR_CRS_STACK_SIZE
	.align		4
.L_9841:
        /*0134*/ 	.byte	0x04, 0x1e
        /*0136*/ 	.short	(.L_9843 - .L_9842)
.L_9842:
        /*0138*/ 	.word	0x00000000


	//----- nvinfo : EIATTR_CBANK_PARAM_SIZE
	.align		4
.L_9843:
        /*013c*/ 	.byte	0x03, 0x19
        /*013e*/ 	.short	0x0040


	//----- nvinfo : EIATTR_PARAM_CBANK
	.align		4
        /*0140*/ 	.byte	0x04, 0x0a
        /*0142*/ 	.short	(.L_9845 - .L_9844)
	.align		4
.L_9844:
        /*0144*/ 	.word	index@(.nv.constant0._ZN2at6native27unrolled_elementwise_kernelIZZZNS0_50_GLOBAL__N__2680c7bb_12_PowKernel_cu_7dd49032_317024pow_tensor_tensor_kernelERNS_18TensorIteratorBaseEENKUlvE_clEvENKUlvE5_clEvEUlffE_St5arrayIPcLm3EELi4E23TrivialOffsetCalculatorILi2EjESB_ILi1EjENS0_6memory12LoadWithCastILi2EEENSE_13StoreWithCastILi1EEEEEviT_T0_T2_T3_T4_T5_)
        /*0148*/ 	.short	0x0380
        /*014a*/ 	.short	0x0040


	//----- nvinfo : EIATTR_SW_WAR
	.align		4
.L_9845:
        /*014c*/ 	.byte	0x04, 0x36
        /*014e*/ 	.short	(.L_9847 - .L_9846)
.L_9846:
        /*0150*/ 	.word	0x00000008
.L_9847:


//--------------------- .nv.info._ZN2at6native18elementwise_kernelILi128ELi2EZNS0_22gpu_kernel_impl_nocastIZZZNS0_50_GLOBAL__N__2680c7bb_12_PowKernel_cu_7dd49032_317024pow_tensor_tensor_kernelERNS_18TensorIteratorBaseEENKUlvE_clEvENKUlvE5_clEvEUlffE_EEvS5_RKT_EUliE_EEviT1_ --------------------------
	.section	.nv.info._ZN2at6native18elementwise_kernelILi128ELi2EZNS0_22gpu_kernel_impl_nocastIZZZNS0_50_GLOBAL__N__2680c7bb_12_PowKernel_cu_7dd49032_317024pow_tensor_tensor_kernelERNS_18TensorIteratorBaseEENKUlvE_clEvENKUlvE5_clEvEUlffE_EEvS5_RKT_EUliE_EEviT1_,"",@"SHT_CUDA_INFO"
	.sectionflags	@""
	.align	4


	//----- nvinfo : EIATTR_CUDA_API_VERSION
	.align		4
        /*0000*/ 	.byte	0x04, 0x37
        /*0002*/ 	.short	(.L_9849 - .L_9848)
.L_9848:
        /*0004*/ 	.word	0x00000082


	//----- nvinfo : EIATTR_KPARAM_INFO
	.align		4
.L_9849:
        /*0008*/ 	.byte	0x04, 0x17
        /*000a*/ 	.short	(.L_9851 - .L_9850)
.L_9850:
        /*000c*/ 	.word	0x00000000
        /*0010*/ 	.short	0x0001
        /*0012*/ 	.short	0x0008
        /*0014*/ 	.byte	0x00, 0xf0, 0x21, 0x0a


	//----- nvinfo : EIATTR_KPARAM_INFO
	.align		4
.L_9851:
        /*0018*/ 	.byte	0x04, 0x17
        /*001a*/ 	.short	(.L_9853 - .L_9852)
.L_9852:
        /*001c*/ 	.word	0x00000000
        /*0020*/ 	.short	0x0000
        /*0022*/ 	.short	0x0000
        /*0024*/ 	.byte	0x00, 0xf0, 0x11, 0x00


	//----- nvinfo : EIATTR_SPARSE_MMA_MASK
	.align		4
.L_9853:
        /*0028*/ 	.byte	0x03, 0x50
        /*002a*/ 	.short	0x0000


	//----- nvinfo : EIATTR_MAXREG_COUNT
	.align		4
        /*002c*/ 	.byte	0x03, 0x1b
        /*002e*/ 	.short	0x0080


	//----- nvinfo : EIATTR_MERCURY_ISA_VERSION
	.align		4
        /*0030*/ 	.byte	0x03, 0x5f
        /*0032*/ 	.short	0x0101


	//----- nvinfo : EIATTR_VRC_CTA_INIT_COUNT
	.align		4
        /*0034*/ 	.byte	0x02, 0x4a
	.zero		1
	.zero		1


	//----- nvinfo : EIATTR_EXIT_INSTR_OFFSETS
	.align		4
        /*0038*/ 	.byte	0x04, 0x1c
        /*003a*/ 	.short	(.L_9855 - .L_9854)


	//   ....[0]....
.L_9854:
        /*003c*/ 	.word	0x00000190


	//   ....[1]....
        /*0040*/ 	.word	0x00000230


	//   ....[2]....
        /*0044*/ 	.word	0x00001980


	//   ....[3]....
        /*0048*/ 	.word	0x00003030


	//----- nvinfo : EIATTR_MAX_THREADS
	.align		4
.L_9855:
        /*004c*/ 	.byte	0x04, 0x05
        /*004e*/ 	.short	(.L_9857 - .L_9856)
.L_9856:
        /*0050*/ 	.word	0x00000080
        /*0054*/ 	.word	0x00000001
        /*0058*/ 	.word	0x00000001


	//----- nvinfo : EIATTR_CRS_STACK_SIZE
	.align		4
.L_9857:
        /*005c*/ 	.byte	0x04, 0x1e
        /*005e*/ 	.short	(.L_9859 - .L_9858)
.L_9858:
        /*0060*/ 	.word	0x00000000


	//----- nvinfo : EIATTR_CBANK_PARAM_SIZE
	.align		4
.L_9859:
        /*0064*/ 	.byte	0x03, 0x19
        /*0066*/ 	.short	0x0290


	//----- nvinfo : EIATTR_PARAM_CBANK
	.align		4
        /*0068*/ 	.byte	0x04, 0x0a
        /*006a*/ 	.short	(.L_9861 - .L_9860)
	.align		4
.L_9860:
        /*006c*/ 	.word	index@(.nv.constant0._ZN2at6native18elementwise_kernelILi128ELi2EZNS0_22gpu_kernel_impl_nocastIZZZNS0_50_GLOBAL__N__2680c7bb_12_PowKernel_cu_7dd49032_317024pow_tensor_tensor_kernelERNS_18TensorIteratorBaseEENKUlvE_clEvENKUlvE5_clEvEUlffE_EEvS5_RKT_EUliE_EEviT1_)
        /*0070*/ 	.short	0x0380
        /*0072*/ 	.short	0x0290


	//----- nvinfo : EIATTR_SW_WAR
	.align		4
.L_9861:
        /*0074*/ 	.byte	0x04, 0x36
        /*0076*/ 	.short	(.L_9863 - .L_9862)
.L_9862:
        /*0078*/ 	.word	0x00000008
.L_9863:


//--------------------- .nv.info._ZN2at6native27unrolled_elementwise_kernelIZZZNS0_50_GLOBAL__N__2680c7bb_12_PowKernel_cu_7dd49032_317024pow_tensor_tensor_kernelERNS_18TensorIteratorBaseEENKUlvE_clEvENKUlvE5_clEvEUlffE_St5arrayIPcLm3EELi4E23TrivialOffsetCalculatorILi2EjESB_ILi1EjENS0_6memory15LoadWithoutCastENSE_16StoreWithoutCastEEEviT_T0_T2_T3_T4_T5_ --------------------------
	.section	.nv.info._ZN2at6native27unrolled_elementwise_kernelIZZZNS0_50_GLOBAL__N__2680c7bb_12_PowKernel_cu_7dd49032_317024pow_tensor_tensor_kernelERNS_18TensorIteratorBaseEENKUlvE_clEvENKUlvE5_clEvEUlffE_St5arrayIPcLm3EELi4E23TrivialOffsetCalculatorILi2EjESB_ILi1EjENS0_6memory15LoadWithoutCastENSE_16StoreWithoutCastEEEviT_T0_T2_T3_T4_T5_,"",@"SHT_CUDA_INFO"
	.sectionflags	@""
	.align	4


	//----- nvinfo : EIATTR_CUDA_API_VERSION
	.align		4
        /*0000*/ 	.byte	0x04, 0x37
        /*0002*/ 	.short	(.L_9865 - .L_9864)
.L_9864:
        /*0004*/ 	.word	0x00000082


	//----- nvinfo : EIATTR_KPARAM_INFO
	.align		4
.L_9865:
        /*0008*/ 	.byte	0x04, 0x17
        /*000a*/ 	.short	(.L_9867 - .L_9866)
.L_9866:
        /*000c*/ 	.word	0x00000000
        /*0010*/ 	.short	0x0006
        /*0012*/ 	.short	0x002b
        /*0014*/ 	.byte	0x00, 0xf0, 0x05, 0x00


	//----- nvinfo : EIATTR_KPARAM_INFO
	.align		4
.L_9867:
        /*0018*/ 	.byte	0x04, 0x17
        /*001a*/ 	.short	(.L_9869 - .L_9868)
.L_9868:
        /*001c*/ 	.word	0x00000000
        /*0020*/ 	.short	0x0005
        /*0022*/ 	.short	0x002a
        /*0024*/ 	.byte	0x00, 0xf0, 0x05, 0x00


	//----- nvinfo : EIATTR_KPARAM_INFO
	.align		4
.L_9869:
        /*0028*/ 	.byte	0x04, 0x17
        /*002a*/ 	.short	(.L_9871 - .L_9870)
.L_9870:
        /*002c*/ 	.word	0x00000000
        /*0030*/ 	.short	0x0004
        /*0032*/ 	.short	0x0029
        /*0034*/ 	.byte	0x00, 0xf0, 0x05, 0x00


	//----- nvinfo : EIATTR_KPARAM_INFO
	.align		4
.L_9871:
        /*0038*/ 	.byte	0x04, 0x17
        /*003a*/ 	.short	(.L_9873 - .L_9872)
.L_9872:
        /*003c*/ 	.word	0x00000000
        /*0040*/ 	.short	0x0003
        /*0042*/ 	.short	0x0028
        /*0044*/ 	.byte	0x00, 0xf0, 0x05, 0x00


	//----- nvinfo : EIATTR_KPARAM_INFO
	.align		4
.L_9873:
        /*0048*/ 	.byte	0x04, 0x17
        /*004a*/ 	.short	(.L_9875 - .L_9874)
.L_9874:
        /*004c*/ 	.word	0x00000000
        /*0050*/ 	.short	0x0002
        /*0052*/ 	.short	0x0010
        /*0054*/ 	.byte	0x00, 0xf0, 0x61, 0x00


	//----- nvinfo : EIATTR_KPARAM_INFO
	.align		4
.L_9875:
        /*0058*/ 	.byte	0x04, 0x17
        /*005a*/ 	.short	(.L_9877 - .L_9876)
.L_9876:
        /*005c*/ 	.word	0x00000000
        /*0060*/ 	.short	0x0001
        /*0062*/ 	.short	0x0008
        /*0064*/ 	.byte	0x00, 0xf0, 0x21, 0x00


	//----- nvinfo : EIATTR_KPARAM_INFO
	.align		4
.L_9877:
        /*0068*/ 	.byte	0x04, 0x17
        /*006a*/ 	.short	(.L_9879 - .L_9878)
.L_9878:
        /*006c*/ 	.word	0x00000000
        /*0070*/ 	.short	0x0000
        /*0072*/ 	.short	0x0000
        /*0074*/ 	.byte	0x00, 0xf0, 0x11, 0x00


	//----- nvinfo : EIATTR_SPARSE_MMA_MASK
	.align		4
.L_9879:
        /*0078*/ 	.byte	0x03, 0x50
        /*007a*/ 	.short	0x0000


	//----- nvinfo : EIATTR_MAXREG_COUNT
	.align		4
        /*007c*/ 	.byte	0x03, 0x1b
        /*007e*/ 	.short	0x00ff


	//----- nvinfo : EIATTR_MERCURY_ISA_VERSION
	.align		4
        /*0080*/ 	.byte	0x03, 0x5f
        /*0082*/ 	.short	0x0101


	//----- nvinfo : EIATTR_VRC_CTA_INIT_COUNT
	.align		4
        /*0084*/ 	.byte	0x02, 0x4a
	.zero		1
	.zero		1


	//----- nvinfo : EIATTR_EXIT_INSTR_OFFSETS
	.align		4
        /*0088*/ 	.byte	0x04, 0x1c
        /*008a*/ 	.short	(.L_9881 - .L_9880)


	//   ....[0]....
.L_9880:
        /*008c*/ 	.word	0x00000550


	//   ....[1]....
        /*0090*/ 	.word	0x000005c0


	//----- nvinfo : EIATTR_MAX_THREADS
	.align		4
.L_9881:
        /*0094*/ 	.byte	0x04, 0x05
        /*0096*/ 	.short	(.L_9883 - .L_9882)
.L_9882:
        /*0098*/ 	.word	0x00000080
        /*009c*/ 	.word	0x00000001
        /*00a0*/ 	.word	0x00000001


	//----- nvinfo : EIATTR_CRS_STACK_SIZE
	.align		4
.L_9883:
        /*00a4*/ 	.byte	0x04, 0x1e
        /*00a6*/ 	.short	(.L_9885 - .L_9884)
.L_9884:
        /*00a8*/ 	.word	0x00000000


	//----- nvinfo : EIATTR_CBANK_PARAM_SIZE
	.align		4
.L_9885:
        /*00ac*/ 	.byte	0x03, 0x19
        /*00ae*/ 	.short	0x002c


	//----- nvinfo : EIATTR_PARAM_CBANK
	.align		4
        /*00b0*/ 	.byte	0x04, 0x0a
        /*00b2*/ 	.short	(.L_9887 - .L_9886)
	.align		4
.L_9886:
        /*00b4*/ 	.word	index@(.nv.constant0._ZN2at6native27unrolled_elementwise_kernelIZZZNS0_50_GLOBAL__N__2680c7bb_12_PowKernel_cu_7dd49032_317024pow_tensor_tensor_kernelERNS_18TensorIteratorBaseEENKUlvE_clEvENKUlvE5_clEvEUlffE_St5arrayIPcLm3EELi4E23TrivialOffsetCalculatorILi2EjESB_ILi1EjENS0_6memory15LoadWithoutCastENSE_16StoreWithoutCastEEEviT_T0_T2_T3_T4_T5_)
        /*00b8*/ 	.short	0x0380
        /*00ba*/ 	.short	0x002c


	//----- nvinfo : EIATTR_SW_WAR
	.align		4
.L_9887:
        /*00bc*/ 	.byte	0x04, 0x36
        /*00be*/ 	.short	(.L_9889 - .L_9888)
.L_9888:
        /*00c0*/ 	.word	0x00000008
.L_9889:


//--------------------- .nv.info._ZN2at6native29vectorized_elementwise_kernelILi2EZZZNS0_50_GLOBAL__N__2680c7bb_12_PowKernel_cu_7dd49032_317024pow_tensor_tensor_kernelERNS_18TensorIteratorBaseEENKUlvE_clEvENKUlvE5_clEvEUlffE_St5arrayIPcLm3EEEEviT0_T1_ --------------------------
	.section	.nv.info._ZN2at6native29vectorized_elementwise_kernelILi2EZZZNS0_50_GLOBAL__N__2680c7bb_12_PowKernel_cu_7dd49032_317024pow_tensor_tensor_kernelERNS_18TensorIteratorBaseEENKUlvE_clEvENKUlvE5_clEvEUlffE_St5arrayIPcLm3EEEEviT0_T1_,"",@"SHT_CUDA_INFO"
	.sectionflags	@""
	.align	4


	//----- nvinfo : EIATTR_CUDA_API_VERSION
	.align		4
        /*0000*/ 	.byte	0x04, 0x37
        /*0002*/ 	.short	(.L_9891 - .L_9890)
.L_9890:
        /*0004*/ 	.word	0x00000082


	//----- nvinfo : EIATTR_KPARAM_INFO
	.align		4
.L_9891:
        /*0008*/ 	.byte	0x04, 0x17
        /*000a*/ 	.short	(.L_9893 - .L_9892)
.L_9892:
        /*000c*/ 	.word	0x00000000
        /*0010*/ 	.short	0x0002
        /*0012*/ 	.short	0x0010
        /*0014*/ 	.byte	0x00, 0xf0, 0x61, 0x00


	//----- nvinfo : EIATTR_KPARAM_INFO
	.align		4
.L_9893:
        /*0018*/ 	.byte	0x04, 0x17
        /*001a*/ 	.short	(.L_9895 - .L_9894)
.L_9894:
        /*001c*/ 	.word	0x00000000
        /*0020*/ 	.short	0x0001
        /*0022*/ 	.short	0x0008
        /*0024*/ 	.byte	0x00, 0xf0, 0x21, 0x00


	//----- nvinfo : EIATTR_KPARAM_INFO
	.align		4
.L_9895:
        /*0028*/ 	.byte	0x04, 0x17
        /*002a*/ 	.short	(.L_9897 - .L_9896)
.L_9896:
        /*002c*/ 	.word	0x00000000
        /*0030*/ 	.short	0x0000
        /*0032*/ 	.short	0x0000
        /*0034*/ 	.byte	0x00, 0xf0, 0x11, 0x00


	//----- nvinfo : EIATTR_SPARSE_MMA_MASK
	.align		4
.L_9897:
        /*0038*/ 	.byte	0x03, 0x50
        /*003a*/ 	.short	0x0000


	//----- nvinfo : EIATTR_MAXREG_COUNT
	.align		4
        /*003c*/ 	.byte	0x03, 0x1b
        /*003e*/ 	.short	0x00ff


	//----- nvinfo : EIATTR_MERCURY_ISA_VERSION
	.align		4
        /*0040*/ 	.byte	0x03, 0x5f
        /*0042*/ 	.short	0x0101


	//----- nvinfo : EIATTR_VRC_CTA_INIT_COUNT
	.align		4
        /*0044*/ 	.byte	0x02, 0x4a
	.zero		1
	.zero		1


	//----- nvinfo : EIATTR_EXIT_INSTR_OFFSETS
	.align		4
        /*0048*/ 	.byte	0x04, 0x1c
        /*004a*/ 	.short	(.L_9899 - .L_9898)


	//   ....[0]....
.L_9898:
        /*004c*/ 	.word	0x00000b80


	//   ....[1]....
        /*0050*/ 	.word	0x00000bd0


	//   ....[2]....
        /*0054*/ 	.word	0x00000ec0


	//----- nvinfo : EIATTR_MAX_THREADS
	.align		4
.L_9899:
        /*0058*/ 	.byte	0x04, 0x05
        /*005a*/ 	.short	(.L_9901 - .L_9900)
.L_9900:
        /*005c*/ 	.word	0x00000080
        /*0060*/ 	.word	0x00000001
        /*0064*/ 	.word	0x00000001


	//----- nvinfo : EIATTR_CRS_STACK_SIZE
	.align		4
.L_9901:
        /*0068*/ 	.byte	0x04, 0x1e
        /*006a*/ 	.short	(.L_9903 - .L_9902)
.L_9902:
        /*006c*/ 	.word	0x00000000


	//----- nvinfo : EIATTR_CBANK_PARAM_SIZE
	.align		4
.L_9903:
        /*0070*/ 	.byte	0x03, 0x19
        /*0072*/ 	.short	0x0028


	//----- nvinfo : EIATTR_PARAM_CBANK
	.align		4
        /*0074*/ 	.byte	0x04, 0x0a
        /*0076*/ 	.short	(.L_9905 - .L_9904)
	.align		4
.L_9904:
        /*0078*/ 	.word	index@(.nv.constant0._ZN2at6native29vectorized_elementwise_kernelILi2EZZZNS0_50_GLOBAL__N__2680c7bb_12_PowKernel_cu_7dd49032_317024pow_tensor_tensor_kernelERNS_18TensorIteratorBaseEENKUlvE_clEvENKUlvE5_clEvEUlffE_St5arrayIPcLm3EEEEviT0_T1_)
        /*007c*/ 	.short	0x0380
        /*007e*/ 	.short	0x0028


	//----- nvinfo : EIATTR_SW_WAR
	.align		4
.L_9905:
        /*0080*/ 	.byte	0x04, 0x36
        /*0082*/ 	.short	(.L_9907 - .L_9906)
.L_9906:
        /*0084*/ 	.word	0x00000008
.L_9907:


//--------------------- .nv.info._ZN2at6native29vectorized_elementwise_kernelILi4EZZZNS0_50_GLOBAL__N__2680c7bb_12_PowKernel_cu_7dd49032_317024pow_tensor_tensor_kernelERNS_18TensorIteratorBaseEENKUlvE_clEvENKUlvE5_clEvEUlffE_St5arrayIPcLm3EEEEviT0_T1_ --------------------------
	.section	.nv.info._ZN2at6native29vectorized_elementwise_kernelILi4EZZZNS0_50_GLOBAL__N__2680c7bb_12_PowKernel_cu_7dd49032_317024pow_tensor_tensor_kernelERNS_18TensorIteratorBaseEENKUlvE_clEvENKUlvE5_clEvEUlffE_St5arrayIPcLm3EEEEviT0_T1_,"",@"SHT_CUDA_INFO"
	.sectionflags	@""
	.align	4


	//----- nvinfo : EIATTR_CUDA_API_VERSION
	.align		4
        /*0000*/ 	.byte	0x04, 0x37
        /*0002*/ 	.short	(.L_9909 - .L_9908)
.L_9908:
        /*0004*/ 	.word	0x00000082


	//----- nvinfo : EIATTR_KPARAM_INFO
	.align		4
.L_9909:
        /*0008*/ 	.byte	0x04, 0x17
        /*000a*/ 	.short	(.L_9911 - .L_9910)
.L_9910:
        /*000c*/ 	.word	0x00000000
        /*0010*/ 	.short	0x0002
        /*0012*/ 	.short	0x0010
        /*0014*/ 	.byte	0x00, 0xf0, 0x61, 0x00


	//----- nvinfo : EIATTR_KPARAM_INFO
	.align		4
.L_9911:
        /*0018*/ 	.byte	0x04, 0x17
        /*001a*/ 	.short	(.L_9913 - .L_9912)
.L_9912:
        /*001c*/ 	.word	0x00000000
        /*0020*/ 	.short	0x0001
        /*0022*/ 	.short	0x0008
        /*0024*/ 	.byte	0x00, 0xf0, 0x21, 0x00


	//----- nvinfo : EIATTR_KPARAM_INFO
	.align		4
.L_9913:
        /*0028*/ 	.byte	0x04, 0x17
        /*002a*/ 	.short	(.L_9915 - .L_9914)
.L_9914:
        /*002c*/ 	.word	0x00000000
        /*0030*/ 	.short	0x0000
        /*0032*/ 	.short	0x0000
        /*0034*/ 	.byte	0x00, 0xf0, 0x11, 0x00


	//----- nvinfo : EIATTR_SPARSE_MMA_MASK
	.align		4
.L_9915:
        /*0038*/ 	.byte	0x03, 0x50
        /*003a*/ 	.short	0x0000


	//----- nvinfo : EIATTR_MAXREG_COUNT
	.align		4
        /*003c*/ 	.byte	0x03, 0x1b
        /*003e*/ 	.short	0x00ff


	//----- nvinfo : EIATTR_MERCURY_ISA_VERSION
	.align		4
        /*0040*/ 	.byte	0x03, 0x5f
        /*0042*/ 	.short	0x0101


	//----- nvinfo : EIATTR_VRC_CTA_INIT_COUNT
	.align		4
        /*0044*/ 	.byte	0x02, 0x4a
	.zero		1
	.zero		1


	//----- nvinfo : EIATTR_EXIT_INSTR_OFFSETS
	.align		4
        /*0048*/ 	.byte	0x04, 0x1c
        /*004a*/ 	.short	(.L_9917 - .L_9916)


	//   ....[0]....
.L_9916:
        /*004c*/ 	.word	0x00000b80


	//   ....[1]....
        /*0050*/ 	.word	0x00000bd0


	//   ....[2]....
        /*0054*/ 	.word	0x00000e60


	//----- nvinfo : EIATTR_MAX_THREADS
	.align		4
.L_9917:
        /*0058*/ 	.byte	0x04, 0x05
        /*005a*/ 	.short	(.L_9919 - .L_9918)
.L_9918:
        /*005c*/ 	.word	0x00000080
        /*0060*/ 	.word	0x00000001
        /*0064*/ 	.word	0x00000001


	//----- nvinfo : EIATTR_CRS_STACK_SIZE
	.align		4
.L_9919:
        /*0068*/ 	.byte	0x04, 0x1e
        /*006a*/ 	.short	(.L_9921 - .L_9920)
.L_9920:
        /*006c*/ 	.word	0x00000000


	//----- nvinfo : EIATTR_CBANK_PARAM_SIZE
	.align		4
.L_9921:
        /*0070*/ 	.byte	0x03, 0x19
        /*0072*/ 	.short	0x0028


	//----- nvinfo : EIATTR_PARAM_CBANK
	.align		4
        /*0074*/ 	.byte	0x04, 0x0a
        /*0076*/ 	.short	(.L_9923 - .L_9922)
	.align		4
.L_9922:
        /*0078*/ 	.word	index@(.nv.constant0._ZN2at6native29vectorized_elementwise_kernelILi4EZZZNS0_50_GLOBAL__N__2680c7bb_12_PowKernel_cu_7dd49032_317024pow_tensor_tensor_kernelERNS_18TensorIteratorBaseEENKUlvE_clEvENKUlvE5_clEvEUlffE_St5arrayIPcLm3EEEEviT0_T1_)
        /*007c*/ 	.short	0x0380
        /*007e*/ 	.short	0x0028


	//----- nvinfo : EIATTR_SW_WAR
	.align		4
.L_9923:
        /*0080*/ 	.byte	0x04, 0x36
        /*0082*/ 	.short	(.L_9925 - .L_9924)
.L_9924:
        /*0084*/ 	.word	0x00000008
.L_9925:


//--------------------- .nv.info._ZN2at6native29vectorized_elementwise_kernelILi8EZZZNS0_50_GLOBAL__N__2680c7bb_12_PowKernel_cu_7dd49032_317024pow_tensor_tensor_kernelERNS_18TensorIteratorBaseEENKUlvE_clEvENKUlvE5_clEvEUlffE_St5arrayIPcLm3EEEEviT0_T1_ --------------------------
	.section	.nv.info._ZN2at6native29vectorized_elementwise_kernelILi8EZZZNS0_50_GLOBAL__N__2680c7bb_12_PowKernel_cu_7dd49032_317024pow_tensor_tensor_kernelERNS_18TensorIteratorBaseEENKUlvE_clEvENKUlvE5_clEvEUlffE_St5arrayIPcLm3EEEEviT0_T1_,"",@"SHT_CUDA_INFO"
	.sectionflags	@""
	.align	4


	//----- nvinfo : EIATTR_CUDA_API_VERSION
	.align		4
        /*0000*/ 	.byte	0x04, 0x37
        /*0002*/ 	.short	(.L_9927 - .L_9926)
.L_9926:
        /*0004*/ 	.word	0x00000082


	//----- nvinfo : EIATTR_KPARAM_INFO
	.align		4
.L_9927:
        /*0008*/ 	.byte	0x04, 0x17
        /*000a*/ 	.short	(.L_9929 - .L_9928)
.L_9928:
        /*000c*/ 	.word	0x00000000
        /*0010*/ 	.short	0x0002
        /*0012*/ 	.short	0x0010
        /*0014*/ 	.byte	0x00, 0xf0, 0x61, 0x00


	//----- nvinfo : EIATTR_KPARAM_INFO
	.align		4
.L_9929:
        /*0018*/ 	.byte	0x04, 0x17
        /*001a*/ 	.short	(.L_9931 - .L_9930)
.L_9930:
        /*001c*/ 	.word	0x00000000
        /*0020*/ 	.short	0x0001
        /*0022*/ 	.short	0x0008
        /*0024*/ 	.byte	0x00, 0xf0, 0x21, 0x00


	//----- nvinfo : EIATTR_KPARAM_INFO
	.align		4
.L_9931:
        /*0028*/ 	.byte	0x04, 0x17
        /*002a*/ 	.short	(.L_9933 - .L_9932)
.L_9932:
        /*002c*/ 	.word	0x00000000
        /*0030*/ 	.short	0x0000
        /*0032*/ 	.short	0x0000
        /*0034*/ 	.byte	0x00, 0xf0, 0x11, 0x00


	//----- nvinfo : EIATTR_SPARSE_MMA_MASK
	.align		4
.L_9933:
        /*0038*/ 	.byte	0x03, 0x50
        /*003a*/ 	.short	0x0000


	//----- nvinfo : EIATTR_MAXREG_COUNT
	.align		4
        /*003c*/ 	.byte	0x03, 0x1b
        /*003e*/ 	.short	0x00ff


	//----- nvinfo : EIATTR_MERCURY_ISA_VERSION
	.align		4
        /*0040*/ 	.byte	0x03, 0x5f
        /*0042*/ 	.short	0x0101


	//----- nvinfo : EIATTR_VRC_CTA_INIT_COUNT
	.align		4
        /*0044*/ 	.byte	0x02, 0x4a
	.zero		1
	.zero		1


	//----- nvinfo : EIATTR_EXIT_INSTR_OFFSETS
	.align		4
        /*0048*/ 	.byte	0x04, 0x1c
        /*004a*/ 	.short	(.L_9935 - .L_9934)


	//   ....[0]....
.L_9934:
        /*004c*/ 	.word	0x00000010


	//----- nvinfo : EIATTR_MAX_THREADS
	.align		4
.L_9935:
        /*0050*/ 	.byte	0x04, 0x05
        /*0052*/ 	.short	(.L_9937 - .L_9936)
.L_9936:
        /*0054*/ 	.word	0x00000080
        /*0058*/ 	.word	0x00000001
        /*005c*/ 	.word	0x00000001


	//----- nvinfo : EIATTR_CBANK_PARAM_SIZE
	.align		4
.L_9937:
        /*0060*/ 	.byte	0x03, 0x19
        /*0062*/ 	.short	0x0028


	//----- nvinfo : EIATTR_PARAM_CBANK
	.align		4
        /*0064*/ 	.byte	0x04, 0x0a
        /*0066*/ 	.short	(.L_9939 - .L_9938)
	.align		4
.L_9938:
        /*0068*/ 	.word	index@(.nv.constant0._ZN2at6native29vectorized_elementwise_kernelILi8EZZZNS0_50_GLOBAL__N__2680c7bb_12_PowKernel_cu_7dd49032_317024pow_tensor_tensor_kernelERNS_18TensorIteratorBaseEENKUlvE_clEvENKUlvE5_clEvEUlffE_St5arrayIPcLm3EEEEviT0_T1_)
        /*006c*/ 	.short	0x0380
        /*006e*/ 	.short	0x0028


	//----- nvinfo : EIATTR_SW_WAR
	.align		4
.L_9939:
        /*0070*/ 	.byte	0x04, 0x36
        /*0072*/ 	.short	(.L_9941 - .L_9940)
.L_9940:
        /*0074*/ 	.word	0x00000008
.L_9941:


//--------------------- .nv.info._ZN2at6native18elementwise_kernelILi128ELi4EZNS0_15gpu_kernel_implIZNS0_50_GLOBAL__N__2680c7bb_12_PowKernel_cu_7dd49032_317022pow_scalar_tensor_implIfEEvRNS_18TensorIteratorBaseET_EUlfE_EEvS6_RKS7_EUliE_EEviT1_ --------------------------
	.section	.nv.info._ZN2at6native18elementwise_kernelILi128ELi4EZNS0_15gpu_kernel_implIZNS0_50_GLOBAL__N__2680c7bb_12_PowKernel_cu_7dd49032_317022pow_scalar_tensor_implIfEEvRNS_18TensorIteratorBaseET_EUlfE_EEvS6_RKS7_EUliE_EEviT1_,"",@"SHT_CUDA_INFO"
	.sectionflags	@""
	.align	4


	//----- nvinfo : EIATTR_CUDA_API_VERSION
	.align		4
        /*0000*/ 	.byte	0x04, 0x37
        /*0002*/ 	.short	(.L_9943 - .L_9942)
.L_9942:
        /*0004*/ 	.word	0x00000082


	//----- nvinfo : EIATTR_KPARAM_INFO
	.align		4
.L_9943:
        /*0008*/ 	.byte	0x04, 0x17
        /*000a*/ 	.short	(.L_9945 - .L_9944)
.L_9944:
        /*000c*/ 	.word	0x00000000
        /*0010*/ 	.short	0x0001
        /*0012*/ 	.short	0x0008
        /*0014*/ 	.byte	0x00, 0xf0, 0xa1, 0x08


	//----- nvinfo : EIATTR_KPARAM_INFO
	.align		4
.L_9945:
        /*0018*/ 	.byte	0x04, 0x17
        /*001a*/ 	.short	(.L_9947 - .L_9946)
.L_9946:
        /*001c*/ 	.word	0x00000000
        /*0020*/ 	.short	0x0000
        /*0022*/ 	.short	0x0000
        /*0024*/ 	.byte	0x00, 0xf0, 0x11, 0x00


	//----- nvinfo : EIATTR_SPARSE_MMA_MASK
	.align		4
.L_9947:
        /*0028*/ 	.byte	0x03, 0x50
        /*002a*/ 	.short	0x0000


	//----- nvinfo : EIATTR_MAXREG_COUNT
	.align		4
        /*002c*/ 	.byte	0x03, 0x1b
        /*002e*/ 	.short	0x0080


	//----- nvinfo : EIATTR_EXTERNS
	.align		4
        /*0030*/ 	.byte	0x04, 0x0f
        /*0032*/ 	.short	(.L_9949 - .L_9948)


	//   ....[0]....
	.align		4
.L_9948:
        /*0034*/ 	.word	index@(__assertfail)


	//----- nvinfo : EIATTR_MERCURY_ISA_VERSION
	.align		4
.L_9949:
        /*0038*/ 	.byte	0x03, 0x5f
        /*003a*/ 	.short	0x0101


	//----- nvinfo : EIATTR_VRC_CTA_INIT_COUNT
	.align		4
        /*003c*/ 	.byte	0x02, 0x4a
	.zero		1
	.zero		1


	//----- nvinfo : EIATTR_SYSCALL_OFFSETS
	.align		4
        /*0040*/ 	.byte	0x04, 0x46
        /*0042*/ 	.short	(.L_9951 - .L_9950)


	//   ....[0]....
.L_9950:
        /*0044*/ 	.word	0x00002150


	//   ....[1]....
        /*0048*/ 	.word	0x00002f40


	//   ....[2]....
        /*004c*/ 	.word	0x000051d0


	//   ....[3]....
        /*0050*/ 	.word	0x00005e20


	//   ....[4]....
        /*0054*/ 	.word	0x000081c0


	//   ....[5]....
        /*0058*/ 	.word	0x00008e10


	//   ....[6]....
        /*005c*/ 	.word	0x0000b1c0


	//   ....[7]....
        /*0060*/ 	.word	0x0000bde0


	//----- nvinfo : EIATTR_EXIT_INSTR_OFFSETS
	.align		4
.L_9951:
        /*0064*/ 	.byte	0x04, 0x1c
        /*0066*/ 	.short	(.L_9953 - .L_9952)


	//   ....[0]....
.L_9952:
        /*0068*/ 	.word	0x000090c0


	//   ....[1]....
        /*006c*/ 	.word	0x0000b360


	//   ....[2]....
        /*0070*/ 	.word	0x0000b3a0


	//   ....[3]....
        /*0074*/ 	.word	0x0000b430


	//   ....[4]....
        /*0078*/ 	.word	0x0000b460


	//   ....[5]....
        /*007c*/ 	.word	0x0000b490


	//   ....[6]....
        /*0080*/ 	.word	0x0000b510


	//   ....[7]....
        /*0084*/ 	.word	0x0000b540


	//   ....[8]....
        /*0088*/ 	.word	0x0000b5d0


	//   ....[9]....
        /*008c*/ 	.word	0x0000b610


	//   ....[10]....
        /*0090*/ 	.word	0x0000b650


	//   ....[11]....
        /*0094*/ 	.word	0x0000b720


	//   ....[12]....
        /*0098*/ 	.word	0x0000b880


	//   ....[13]....
        /*009c*/ 	.word	0x0000b9e0


	//   ....[14]....
        /*00a0*/ 	.word	0x0000bb30


	//   ....[15]....
        /*00a4*/ 	.word	0x0000bb60


	//   ....[16]....
        /*00a8*/ 	.word	0x0000bb90


	//   ....[17]....
        /*00ac*/ 	.word	0x0000bc30


	//   ....[18]....
        /*00b0*/ 	.word	0x0000bc80


	//   ....[19]....
        /*00b4*/ 	.word	0x0000bdf0


	//   ....[20]....
        /*00b8*/ 	.word	0x0000bef0


	//   ....[21]....
        /*00bc*/ 	.word	0x0000c020


	//   ....[22]....
        /*00c0*/ 	.word	0x0000c050


	//----- nvinfo : EIATTR_MAX_THREADS
	.align		4
.L_9953:
        /*00c4*/ 	.byte	0x04, 0x05
        /*00c6*/ 	.short	(.L_9955 - .L_9954)
.L_9954:
        /*00c8*/ 	.word	0x00000080
        /*00cc*/ 	.word	0x00000001
        /*00d0*/ 	.word	0x00000001


	//----- nvinfo : EIATTR_CRS_STACK_SIZE
	.align		4
.L_9955:
        /*00d4*/ 	.byte	0x04, 0x1e
        /*00d6*/ 	.short	(.L_9957 - .L_9956)
.L_9956:
        /*00d8*/ 	.word	0x00000000


	//----- nvinfo : EIATTR_CBANK_PARAM_SIZE
	.align		4
.L_9957:
        /*00dc*/ 	.byte	0x03, 0x19
        /*00de*/ 	.short	0x0230


	//----- nvinfo : EIATTR_PARAM_CBANK
	.align		4
        /*00e0*/ 	.byte	0x04, 0x0a
        /*00e2*/ 	.short	(.L_9959 - .L_9958)
	.align		4
.L_9958:
        /*00e4*/ 	.word	index@(.nv.constant0._ZN2at6native18elementwise_kernelILi128ELi4EZNS0_15gpu_kernel_implIZNS0_50_GLOBAL__N__2680c7bb_12_PowKernel_cu_7dd49032_317022pow_scalar_tensor_implIfEEvRNS_18TensorIteratorBaseET_EUlfE_EEvS6_RKS7_EUliE_EEviT1_)
        /*00e8*/ 	.short	0x0380
        /*00ea*/ 	.short	0x0230


	//----- nvinfo : EIATTR_SW_WAR
	.align		4
.L_9959:
        /*00ec*/ 	.byte	0x04, 0x36
        /*00ee*/ 	.short	(.L_9961 - .L_9960)
.L_9960:
        /*00f0*/ 	.word	0x00000008
.L_9961:


//--------------------- .nv.info._ZN2at6native27unrolled_elementwise_kernelIZNS0_50_GLOBAL__N__2680c7bb_12_PowKernel_cu_7dd49032_317022pow_scalar_tensor_implIfEEvRNS_18TensorIteratorBaseET_EUlfE_St5arrayIPcLm2EELi4E23TrivialOffsetCalculatorILi1EjESC_NS0_6memory12LoadWithCastILi1EEENSD_13StoreWithCastILi1EEEEEviS6_T0_T2_T3_T4_T5_ --------------------------
	.section	.nv.info._ZN2at6native27unrolled_elementwise_kernelIZNS0_50_GLOBAL__N__2680c7bb_12_PowKernel_cu_7dd49032_317022pow_scalar_tensor_implIfEEvRNS_18TensorIteratorBaseET_EUlfE_St5arrayIPcLm2EELi4E23TrivialOffsetCalculatorILi1EjESC_NS0_6memory12LoadWithCastILi1EEENSD_13StoreWithCastILi1EEEEEviS6_T0_T2_T3_T4_T5_,"",@"SHT_CUDA_INFO"
	.sectionflags	@""
	.align	4


	//----- nvinfo : EIATTR_CUDA_API_VERSION
	.align		4
        /*0000*/ 	.byte	0x04, 0x37
        /*0002*/ 	.short	(.L_9963 - .L_9962)
.L_9962:
        /*0004*/ 	.word	0x00000082


	//----- nvinfo : EIATTR_KPARAM_INFO
	.align		4
.L_9963:
        /*0008*/ 	.byte	0x04, 0x17
        /*000a*/ 	.short	(.L_9965 - .L_9964)
.L_9964:
        /*000c*/ 	.word	0x00000000
        /*0010*/ 	.short	0x0006
        /*0012*/ 	.short	0x0034
        /*0014*/ 	.byte	0x00, 0xf0, 0x21, 0x00


	//----- nvinfo : EIATTR_KPARAM_INFO
	.align		4
.L_9965:
        /*0018*/ 	.byte	0x04, 0x17
        /*001a*/ 	.short	(.L_9967 - .L_9966)
.L_9966:
        /*001c*/ 	.word	0x00000000
        /*0020*/ 	.short	0x0005
        /*0022*/ 	.short	0x002c
        /*0024*/ 	.byte	0x00, 0xf0, 0x21, 0x00


	//----- nvinfo : EIATTR_KPARAM_INFO
	.align		4
.L_9967:
        /*0028*/ 	.byte	0x04, 0x17
        /*002a*/ 	.short	(.L_9969 - .L_9968)
.L_9968:
        /*002c*/ 	.word	0x00000000
        /*0030*/ 	.short	0x0004
        /*0032*/ 	.short	0x0029
        /*0034*/ 	.byte	0x00, 0xf0, 0x05, 0x00


	//----- nvinfo : EIATTR_KPARAM_INFO
	.align		4
.L_9969:
        /*0038*/ 	.byte	0x04, 0x17
        /*003a*/ 	.short	(.L_9971 - .L_9970)
.L_9970:
        /*003c*/ 	.word	0x00000000
        /*0040*/ 	.short	0x0003
        /*0042*/ 	.short	0x0028
        /*0044*/ 	.byte	0x00, 0xf0, 0x05, 0x00


	//----- nvinfo : EIATTR_KPARAM_INFO
	.align		4
.L_9971:
        /*0048*/ 	.byte	0x04, 0x17
        /*004a*/ 	.short	(.L_9973 - .L_9972)
.L_9972:
        /*004c*/ 	.word	0x00000000
        /*0050*/ 	.short	0x0002
        /*0052*/ 	.short	0x0018
        /*0054*/ 	.byte	0x00, 0xf0, 0x41, 0x00


	//----- nvinfo : EIATTR_KPARAM_INFO
	.align		4
.L_9973:
        /*0058*/ 	.byte	0x04, 0x17
        /*005a*/ 	.short	(.L_9975 - .L_9974)
.L_9974:
        /*005c*/ 	.word	0x00000000
        /*0060*/ 	.short	0x0001
        /*0062*/ 	.short	0x0008
        /*0064*/ 	.byte	0x00, 0xf0, 0x41, 0x00


	//----- nvinfo : EIATTR_KPARAM_INFO
	.align		4
.L_9975:
        /*0068*/ 	.byte	0x04, 0x17
        /*006a*/ 	.short	(.L_9977 - .L_9976)
.L_9976:
        /*006c*/ 	.word	0x00000000
        /*0070*/ 	.short	0x0000
        /*0072*/ 	.short	0x0000
        /*0074*/ 	.byte	0x00, 0xf0, 0x11, 0x00


	//----- nvinfo : EIATTR_SPARSE_MMA_MASK
	.align		4
.L_9977:
        /*0078*/ 	.byte	0x03, 0x50
        /*007a*/ 	.short	0x0000


	//----- nvinfo : EIATTR_MAXREG_COUNT
	.align		4
        /*007c*/ 	.byte	0x03, 0x1b
        /*007e*/ 	.short	0x00ff


	//----- nvinfo : EIATTR_EXTERNS
	.align		4
        /*0080*/ 	.byte	0x04, 0x0f
        /*0082*/ 	.short	(.L_9979 - .L_9978)


	//   ....[0]....
	.align		4
.L_9978:
        /*0084*/ 	.word	index@(__assertfail)


	//----- nvinfo : EIATTR_MERCURY_ISA_VERSION
	.align		4
.L_9979:
        /*0088*/ 	.byte	0x03, 0x5f
        /*008a*/ 	.short	0x0101


	//----- nvinfo : EIATTR_VRC_CTA_INIT_COUNT
	.align		4
        /*008c*/ 	.byte	0x02, 0x4a
	.zero		1
	.zero		1


	//----- nvinfo : EIATTR_SYSCALL_OFFSETS
	.align		4
        /*0090*/ 	.byte	0x04, 0x46
        /*0092*/ 	.short	(.L_9981 - .L_9980)


	//   ....[0]....
.L_9980:
        /*0094*/ 	.word	0x00000e60


	//   ....[1]....
        /*0098*/ 	.word	0x00001df0


	//   ....[2]....
        /*009c*/ 	.word	0x00002cf0


	//   ....[3]....
        /*00a0*/ 	.word	0x00003bd0


	//   ....[4]....
        /*00a4*/ 	.word	0x00004bf0


	//   ....[5]....
        /*00a8*/ 	.word	0x00005990


	//   ....[6]....
        /*00ac*/ 	.word	0x000067f0


	//   ....[7]....
        /*00b0*/ 	.word	0x00007650


	//----- nvinfo : EIATTR_EXIT_INSTR_OFFSETS
	.align		4
.L_9981:
        /*00b4*/ 	.byte	0x04, 0x1c
        /*00b6*/ 	.short	(.L_9983 - .L_9982)


	//   ....[0]....
.L_9982:
        /*00b8*/ 	.word	0x00006a90


	//   ....[1]....
        /*00bc*/ 	.word	0x00006bd0


	//   ....[2]....
        /*00c0*/ 	.word	0x00006c10


	//   ....[3]....
        /*00c4*/ 	.word	0x00006ca0


	//   ....[4]....
        /*00c8*/ 	.word	0x00006cd0


	//   ....[5]....
        /*00cc*/ 	.word	0x00006d00


	//   ....[6]....
        /*00d0*/ 	.word	0x00006d80


	//   ....[7]....
        /*00d4*/ 	.word	0x00006db0


	//   ....[8]....
        /*00d8*/ 	.word	0x00006e40


	//   ....[9]....
        /*00dc*/ 	.word	0x00006e80


	//   ....[10]....
        /*00e0*/ 	.word	0x00006ec0


	//   ....[11]....
        /*00e4*/ 	.word	0x00006f90


	//   ....[12]....
        /*00e8*/ 	.word	0x000070f0


	//   ....[13]....
        /*00ec*/ 	.word	0x00007250


	//   ....[14]....
        /*00f0*/ 	.word	0x000073a0


	//   ....[15]....
        /*00f4*/ 	.word	0x000073d0


	//   ....[16]....
        /*00f8*/ 	.word	0x00007400


	//   ....[17]....
        /*00fc*/ 	.word	0x000074a0


	//   ....[18]....
        /*0100*/ 	.word	0x000074f0


	//   ....[19]....
        /*0104*/ 	.word	0x00007660


	//   ....[20]....
        /*0108*/ 	.word	0x00007760


	//   ....[21]....
        /*010c*/ 	.word	0x00007890


	//   ....[22]....
        /*0110*/ 	.word	0x000078c0


	//----- nvinfo : EIATTR_MAX_THREADS
	.align		4
.L_9983:
        /*0114*/ 	.byte	0x04, 0x05
        /*0116*/ 	.short	(.L_9985 - .L_9984)
.L_9984:
        /*0118*/ 	.word	0x00000080
        /*011c*/ 	.word	0x00000001
        /*0120*/ 	.word	0x00000001


	//----- nvinfo : EIATTR_CRS_STACK_SIZE
	.align		4
.L_9985:
        /*0124*/ 	.byte	0x04, 0x1e
        /*0126*/ 	.short	(.L_9987 - .L_9986)
.L_9986:
        /*0128*/ 	.word	0x00000000


	//----- nvinfo : EIATTR_CBANK_PARAM_SIZE
	.align		4
.L_9987:
        /*012c*/ 	.byte	0x03, 0x19
        /*012e*/ 	.short	0x003c


	//----- nvinfo : EIATTR_PARAM_CBANK
	.align		4
        /*0130*/ 	.byte	0x04, 0x0a
        /*0132*/ 	.short	(.L_9989 - .L_9988)
	.align		4
.L_9988:
        /*0134*/ 	.word	index@(.nv.constant0._ZN2at6native27unrolled_elementwise_kernelIZNS0_50_GLOBAL__N__2680c7bb_12_PowKernel_cu_7dd49032_317022pow_scalar_tensor_implIfEEvRNS_18TensorIteratorBaseET_EUlfE_St5arrayIPcLm2EELi4E23TrivialOffsetCalculatorILi1EjESC_NS0_6memory12LoadWithCastILi1EEENSD_13StoreWithCastILi1EEEEEviS6_T0_T2_T3_T4_T5_)
        /*0138*/ 	.short	0x0380
        /*013a*/ 	.short	0x003c


	//----- nvinfo : EIATTR_SW_WAR
	.align		4
.L_9989:
        /*013c*/ 	.byte	0x04, 0x36
        /*013e*/ 	.short	(.L_9991 - .L_9990)
.L_9990:
        /*0140*/ 	.word	0x00000008
.L_9991:


//--------------------- .nv.info._ZN2at6native18elementwise_kernelILi128ELi2EZNS0_22gpu_kernel_impl_nocastIZNS0_50_GLOBAL__N__2680c7bb_12_PowKernel_cu_7dd49032_317022pow_scalar_tensor_implIfEEvRNS_18TensorIteratorBaseET_EUlfE_EEvS6_RKS7_EUliE_EEviT1_ --------------------------
	.section	.nv.info._ZN2at6native18elementwise_kernelILi128ELi2EZNS0_22gpu_kernel_impl_nocastIZNS0_50_GLOBAL__N__2680c7bb_12_PowKernel_cu_7dd49032_317022pow_scalar_tensor_implIfEEvRNS_18TensorIteratorBaseET_EUlfE_EEvS6_RKS7_EUliE_EEviT1_,"",@"SHT_CUDA_INFO"
	.sectionflags	@""
	.align	4


	//----- nvinfo : EIATTR_CUDA_API_VERSION
	.align		4
        /*0000*/ 	.byte	0x04, 0x37
        /*0002*/ 	.short	(.L_9993 - .L_9992)
.L_9992:
        /*0004*/ 	.word	0x00000082


	//----- nvinfo : EIATTR_KPARAM_INFO
	.align		4
.L_9993:
        /*0008*/ 	.byte	0x04, 0x17
        /*000a*/ 	.short	(.L_9995 - .L_9994)
.L_9994:
        /*000c*/ 	.word	0x00000000
        /*0010*/ 	.short	0x0001
        /*0012*/ 	.short	0x0008
        /*0014*/ 	.byte	0x00, 0xf0, 0x81, 0x08


	//----- nvinfo : EIATTR_KPARAM_INFO
	.align		4
.L_9995:
        /*0018*/ 	.byte	0x04, 0x17
        /*001a*/ 	.short	(.L_9997 - .L_9996)
.L_9996:
        /*001c*/ 	.word	0x00000000
        /*0020*/ 	.short	0x0000
        /*0022*/ 	.short	0x0000
        /*0024*/ 	.byte	0x00, 0xf0, 0x11, 0x00


	//----- nvinfo : EIATTR_SPARSE_MMA_MASK
	.align		4
.L_9997:
        /*0028*/ 	.byte	0x03, 0x50
        /*002a*/ 	.short	0x0000


	//----- nvinfo : EIATTR_MAXREG_COUNT
	.align		4
        /*002c*/ 	.byte	0x03, 0x1b
        /*002e*/ 	.short	0x0080


	//----- nvinfo : EIATTR_MERCURY_ISA_VERSION
	.align		4
        /*0030*/ 	.byte	0x03, 0x5f
        /*0032*/ 	.short	0x0101


	//----- nvinfo : EIATTR_VRC_CTA_INIT_COUNT
	.align		4
        /*0034*/ 	.byte	0x02, 0x4a
	.zero		1
	.zero		1


	//----- nvinfo : EIATTR_EXIT_INSTR_OFFSETS
	.align		4
        /*0038*/ 	.byte	0x04, 0x1c
        /*003a*/ 	.short	(.L_9999 - .L_9998)


	//   ....[0]....
.L_9998:
        /*003c*/ 	.word	0x00000180


	//   ....[1]....
        /*0040*/ 	.word	0x00000210


	//   ....[2]....
        /*0044*/ 	.word	0x00001610


	//   ....[3]....
        /*0048*/ 	.word	0x00002970


	//----- nvinfo : EIATTR_MAX_THREADS
	.align		4
.L_9999:
        /*004c*/ 	.byte	0x04, 0x05
        /*004e*/ 	.short	(.L_10001 - .L_10000)
.L_10000:
        /*0050*/ 	.word	0x00000080
        /*0054*/ 	.word	0x00000001
        /*0058*/ 	.word	0x00000001


	//----- nvinfo : EIATTR_CRS_STACK_SIZE
	.align		4
.L_10001:
        /*005c*/ 	.byte	0x04, 0x1e
        /*005e*/ 	.short	(.L_10003 - .L_10002)
.L_10002:
        /*0060*/ 	.word	0x00000000


	//----- nvinfo : EIATTR_CBANK_PARAM_SIZE
	.align		4
.L_10003:
        /*0064*/ 	.byte	0x03, 0x19
        /*0066*/ 	.short	0x0228


	//----- nvinfo : EIATTR_PARAM_CBANK
	.align		4
        /*0068*/ 	.byte	0x04, 0x0a
        /*006a*/ 	.short	(.L_10005 - .L_10004)
	.align		4
.L_10004:
        /*006c*/ 	.word	index@(.nv.constant0._ZN2at6native18elementwise_kernelILi128ELi2EZNS0_22gpu_kernel_impl_nocastIZNS0_50_GLOBAL__N__2680c7bb_12_PowKernel_cu_7dd49032_317022pow_scalar_tensor_implIfEEvRNS_18TensorIteratorBaseET_EUlfE_EEvS6_RKS7_EUliE_EEviT1_)
        /*0070*/ 	.short	0x0380
        /*0072*/ 	.short	0x0228


	//----- nvinfo : EIATTR_SW_WAR
	.align		4
.L_10005:
        /*0074*/ 	.byte	0x04, 0x36
        /*0076*/ 	.short	(.L_10007 - .L_10006)
.L_10006:
        /*0078*/ 	.word	0x00000008
.L_10007:


//--------------------- .nv.info._ZN2at6native27unrolled_elementwise_kernelIZNS0_50_GLOBAL__N__2680c7bb_12_PowKernel_cu_7dd49032_317022pow_scalar_tensor_implIfEEvRNS_18TensorIteratorBaseET_EUlfE_St5arrayIPcLm2EELi4E23TrivialOffsetCalculatorILi1EjESC_NS0_6memory15LoadWithoutCastENSD_16StoreWithoutCastEEEviS6_T0_T2_T3_T4_T5_ --------------------------
	.section	.nv.info._ZN2at6native27unrolled_elementwise_kernelIZNS0_50_GLOBAL__N__2680c7bb_12_PowKernel_cu_7dd49032_317022pow_scalar_tensor_implIfEEvRNS_18TensorIteratorBaseET_EUlfE_St5arrayIPcLm2EELi4E23TrivialOffsetCalculatorILi1EjESC_NS0_6memory15LoadWithoutCastENSD_16StoreWithoutCastEEEviS6_T0_T2_T3_T4_T5_,"",@"SHT_CUDA_INFO"
	.sectionflags	@""
	.align	4


	//----- nvinfo : EIATTR_CUDA_API_VERSION
	.align		4
        /*0000*/ 	.byte	0x04, 0x37
        /*0002*/ 	.short	(.L_10009 - .L_10008)
.L_10008:
        /*0004*/ 	.word	0x00000082


	//----- nvinfo : EIATTR_KPARAM_INFO
	.align		4
.L_10009:
        /*0008*/ 	.byte	0x04, 0x17
        /*000a*/ 	.short	(.L_10011 - .L_10010)
.L_10010:
        /*000c*/ 	.word	0x00000000
        /*0010*/ 	.short	0x0006
        /*0012*/ 	.short	0x002b
        /*0014*/ 	.byte	0x00, 0xf0, 0x05, 0x00


	//----- nvinfo : EIATTR_KPARAM_INFO
	.align		4
.L_10011:
        /*0018*/ 	.byte	0x04, 0x17
        /*001a*/ 	.short	(.L_10013 - .L_10012)
.L_10012:
        /*001c*/ 	.word	0x00000000
        /*0020*/ 	.short	0x0005
        /*0022*/ 	.short	0x002a
        /*0024*/ 	.byte	0x00, 0xf0, 0x05, 0x00


	//----- nvinfo : EIATTR_KPARAM_INFO
	.align		4
.L_10013:
        /*0028*/ 	.byte	0x04, 0x17
        /*002a*/ 	.short	(.L_10015 - .L_10014)
.L_10014:
        /*002c*/ 	.word	0x00000000
        /*0030*/ 	.short	0x0004
        /*0032*/ 	.short	0x0029
        /*0034*/ 	.byte	0x00, 0xf0, 0x05, 0x00


	//----- nvinfo : EIATTR_KPARAM_INFO
	.align		4
.L_10015:
        /*0038*/ 	.byte	0x04, 0x17
        /*003a*/ 	.short	(.L_10017 - .L_10016)
.L_10016:
        /*003c*/ 	.word	0x00000000
        /*0040*/ 	.short	0x0003
        /*0042*/ 	.short	0x0028
        /*0044*/ 	.byte	0x00, 0xf0, 0x05, 0x00


	//----- nvinfo : EIATTR_KPARAM_INFO
	.align		4
.L_10017:
        /*0048*/ 	.byte	0x04, 0x17
        /*004a*/ 	.short	(.L_10019 - .L_10018)
.L_10018:
        /*004c*/ 	.word	0x00000000
        /*0050*/ 	.short	0x0002
        /*0052*/ 	.short	0x0018
        /*0054*/ 	.byte	0x00, 0xf0, 0x41, 0x00


	//----- nvinfo : EIATTR_KPARAM_INFO
	.align		4
.L_10019:
        /*0058*/ 	.byte	0x04, 0x17
        /*005a*/ 	.short	(.L_10021 - .L_10020)
.L_10020:
        /*005c*/ 	.word	0x00000000
        /*0060*/ 	.short	0x0001
        /*0062*/ 	.short	0x0008
        /*0064*/ 	.byte	0x00, 0xf0, 0x41, 0x00


	//----- nvinfo : EIATTR_KPARAM_INFO
	.align		4
.L_10021:
        /*0068*/ 	.byte	0x04, 0x17
        /*006a*/ 	.short	(.L_10023 - .L_10022)
.L_10022:
        /*006c*/ 	.word	0x00000000
        /*0070*/ 	.short	0x0000
        /*0072*/ 	.short	0x0000
        /*0074*/ 	.byte	0x00, 0xf0, 0x11, 0x00


	//----- nvinfo : EIATTR_SPARSE_MMA_MASK
	.align		4
.L_10023:
        /*0078*/ 	.byte	0x03, 0x50
        /*007a*/ 	.short	0x0000


	//----- nvinfo : EIATTR_MAXREG_COUNT
	.align		4
        /*007c*/ 	.byte	0x03, 0x1b
        /*007e*/ 	.short	0x00ff


	//----- nvinfo : EIATTR_MERCURY_ISA_VERSION
	.align		4
        /*0080*/ 	.byte	0x03, 0x5f
        /*0082*/ 	.short	0x0101


	//----- nvinfo : EIATTR_VRC_CTA_INIT_COUNT
	.align		4
        /*0084*/ 	.byte	0x02, 0x4a
	.zero		1
	.zero		1


	//----- nvinfo : EIATTR_EXIT_INSTR_OFFSETS
	.align		4
        /*0088*/ 	.byte	0x04, 0x1c
        /*008a*/ 	.short	(.L_10025 - .L_10024)


	//   ....[0]....
.L_10024:
        /*008c*/ 	.word	0x000004a0


	//   ....[1]....
        /*0090*/ 	.word	0x00000510


	//----- nvinfo : EIATTR_MAX_THREADS
	.align		4
.L_10025:
        /*0094*/ 	.byte	0x04, 0x05
        /*0096*/ 	.short	(.L_10027 - .L_10026)
.L_10026:
        /*0098*/ 	.word	0x00000080
        /*009c*/ 	.word	0x00000001
        /*00a0*/ 	.word	0x00000001


	//----- nvinfo : EIATTR_CRS_STACK_SIZE
	.align		4
.L_10027:
        /*00a4*/ 	.byte	0x04, 0x1e
        /*00a6*/ 	.short	(.L_10029 - .L_10028)
.L_10028:
        /*00a8*/ 	.word	0x00000000


	//----- nvinfo : EIATTR_CBANK_PARAM_SIZE
	.align		4
.L_10029:
        /*00ac*/ 	.byte	0x03, 0x19
        /*00ae*/ 	.short	0x002c


	//----- nvinfo : EIATTR_PARAM_CBANK
	.align		4
        /*00b0*/ 	.byte	0x04, 0x0a
        /*00b2*/ 	.short	(.L_10031 - .L_10030)
	.align		4
.L_10030:
        /*00b4*/ 	.word	index@(.nv.constant0._ZN2at6native27unrolled_elementwise_kernelIZNS0_50_GLOBAL__N__2680c7bb_12_PowKernel_cu_7dd49032_317022pow_scalar_tensor_implIfEEvRNS_18TensorIteratorBaseET_EUlfE_St5arrayIPcLm2EELi4E23TrivialOffsetCalculatorILi1EjESC_NS0_6memory15LoadWithoutCastENSD_16StoreWithoutCastEEEviS6_T0_T2_T3_T4_T5_)
        /*00b8*/ 	.short	0x0380
        /*00ba*/ 	.short	0x002c


	//----- nvinfo : EIATTR_SW_WAR
	.align		4
.L_10031:
        /*00bc*/ 	.byte	0x04, 0x36
        /*00be*/ 	.short	(.L_10033 - .L_10032)
.L_10032:
        /*00c0*/ 	.word	0x00000008
.L_10033:


//--------------------- .nv.info._ZN2at6native29vectorized_elementwise_kernelILi2EZNS0_50_GLOBAL__N__2680c7bb_12_PowKernel_cu_7dd49032_317022pow_scalar_tensor_implIfEEvRNS_18TensorIteratorBaseET_EUlfE_St5arrayIPcLm2EEEEviT0_T1_ --------------------------
	.section	.nv.info._ZN2at6native29vectorized_elementwise_kernelILi2EZNS0_50_GLOBAL__N__2680c7bb_12_PowKernel_cu_7dd49032_317022pow_scalar_tensor_implIfEEvRNS_18TensorIteratorBaseET_EUlfE_St5arrayIPcLm2EEEEviT0_T1_,"",@"SHT_CUDA_INFO"
	.sectionflags	@""
	.align	4


	//----- nvinfo : EIATTR_CUDA_API_VERSION
	.align		4
        /*0000*/ 	.byte	0x04, 0x37
        /*0002*/ 	.short	(.L_10035 - .L_10034)
.L_10034:
        /*0004*/ 	.word	0x00000082


	//----- nvinfo : EIATTR_KPARAM_INFO
	.align		4
.L_10035:
        /*0008*/ 	.byte	0x04, 0x17
        /*000a*/ 	.short	(.L_10037 - .L_10036)
.L_10036:
        /*000c*/ 	.word	0x00000000
        /*0010*/ 	.short	0x0002
        /*0012*/ 	.short	0x0018
        /*0014*/ 	.byte	0x00, 0xf0, 0x41, 0x00


	//----- nvinfo : EIATTR_KPARAM_INFO
	.align		4
.L_10037:
        /*0018*/ 	.byte	0x04, 0x17
        /*001a*/ 	.short	(.L_10039 - .L_10038)
.L_10038:
        /*001c*/ 	.word	0x00000000
        /*0020*/ 	.short	0x0001
        /*0022*/ 	.short	0x0008
        /*0024*/ 	.byte	0x00, 0xf0, 0x41, 0x00


	//----- nvinfo : EIATTR_KPARAM_INFO
	.align		4
.L_10039:
        /*0028*/ 	.byte	0x04, 0x17
        /*002a*/ 	.short	(.L_10041 - .L_10040)
.L_10040:
        /*002c*/ 	.word	0x00000000
        /*0030*/ 	.short	0x0000
        /*0032*/ 	.short	0x0000
        /*0034*/ 	.byte	0x00, 0xf0, 0x11, 0x00


	//----- nvinfo : EIATTR_SPARSE_MMA_MASK
	.align		4
.L_10041:
        /*0038*/ 	.byte	0x03, 0x50
        /*003a*/ 	.short	0x0000


	//----- nvinfo : EIATTR_MAXREG_COUNT
	.align		4
        /*003c*/ 	.byte	0x03, 0x1b
        /*003e*/ 	.short	0x00ff


	//----- nvinfo : EIATTR_MERCURY_ISA_VERSION
	.align		4
        /*0040*/ 	.byte	0x03, 0x5f
        /*0042*/ 	.short	0x0101


	//----- nvinfo : EIATTR_VRC_CTA_INIT_COUNT
	.align		4
        /*0044*/ 	.byte	0x02, 0x4a
	.zero		1
	.zero		1


	//----- nvinfo : EIATTR_EXIT_INSTR_OFFSETS
	.align		4
        /*0048*/ 	.byte	0x04, 0x1c
        /*004a*/ 	.short	(.L_10043 - .L_10042)


	//   ....[0]....
.L_10042:
        /*004c*/ 	.word	0x00000a40


	//   ....[1]....
        /*0050*/ 	.word	0x00000a90


	//   ....[2]....
        /*0054*/ 	.word	0x00000cb0


	//----- nvinfo : EIATTR_MAX_THREADS
	.align		4
.L_10043:
        /*0058*/ 	.byte	0x04, 0x05
        /*005a*/ 	.short	(.L_10045 - .L_10044)
.L_10044:
        /*005c*/ 	.word	0x00000080
        /*0060*/ 	.word	0x00000001
        /*0064*/ 	.word	0x00000001


	//----- nvinfo : EIATTR_CRS_STACK_SIZE
	.align		4
.L_10045:
        /*0068*/ 	.byte	0x04, 0x1e
        /*006a*/ 	.short	(.L_10047 - .L_10046)
.L_10046:
        /*006c*/ 	.word	0x00000000


	//----- nvinfo : EIATTR_CBANK_PARAM_SIZE
	.align		4
.L_10047:
        /*0070*/ 	.byte	0x03, 0x19
        /*0072*/ 	.short	0x0028


	//----- nvinfo : EIATTR_PARAM_CBANK
	.align		4
        /*0074*/ 	.byte	0x04, 0x0a
        /*0076*/ 	.short	(.L_10049 - .L_10048)
	.align		4
.L_10048:
        /*0078*/ 	.word	index@(.nv.constant0._ZN2at6native29vectorized_elementwise_kernelILi2EZNS0_50_GLOBAL__N__2680c7bb_12_PowKernel_cu_7dd49032_317022pow_scalar_tensor_implIfEEvRNS_18TensorIteratorBaseET_EUlfE_St5arrayIPcLm2EEEEviT0_T1_)
        /*007c*/ 	.short	0x0380
        /*007e*/ 	.short	0x0028


	//----- nvinfo : EIATTR_SW_WAR
	.align		4
.L_10049:
        /*0080*/ 	.byte	0x04, 0x36
        /*0082*/ 	.short	(.L_10051 - .L_10050)
.L_10050:
        /*0084*/ 	.word	0x00000008
.L_10051:


//--------------------- .nv.info._ZN2at6native29vectorized_elementwise_kernelILi4EZNS0_50_GLOBAL__N__2680c7bb_12_PowKernel_cu_7dd49032_317022pow_scalar_tensor_implIfEEvRNS_18TensorIteratorBaseET_EUlfE_St5arrayIPcLm2EEEEviT0_T1_ --------------------------
	.section	.nv.info._ZN2at6native29vectorized_elementwise_kernelILi4EZNS0_50_GLOBAL__N__2680c7bb_12_PowKernel_cu_7dd49032_317022pow_scalar_tensor_implIfEEvRNS_18TensorIteratorBaseET_EUlfE_St5arrayIPcLm2EEEEviT0_T1_,"",@"SHT_CUDA_INFO"
	.sectionflags	@""
	.align	4


	//----- nvinfo : EIATTR_CUDA_API_VERSION
	.align		4
        /*0000*/ 	.byte	0x04, 0x37
        /*0002*/ 	.short	(.L_10053 - .L_10052)
.L_10052:
        /*0004*/ 	.word	0x00000082


	//----- nvinfo : EIATTR_KPARAM_INFO
	.align		4
.L_10053:
        /*0008*/ 	.byte	0x04, 0x17
        /*000a*/ 	.short	(.L_10055 - .L_10054)
.L_10054:
        /*000c*/ 	.word	0x00000000
        /*0010*/ 	.short	0x0002
        /*0012*/ 	.short	0x0018
        /*0014*/ 	.byte	0x00, 0xf0, 0x41, 0x00


	//----- nvinfo : EIATTR_KPARAM_INFO
	.align		4
.L_10055:
        /*0018*/ 	.byte	0x04, 0x17
        /*001a*/ 	.short	(.L_10057 - .L_10056)
.L_10056:
        /*001c*/ 	.word	0x00000000
        /*0020*/ 	.short	0x0001
        /*0022*/ 	.short	0x0008
        /*0024*/ 	.byte	0x00, 0xf0, 0x41, 0x00


	//----- nvinfo : EIATTR_KPARAM_INFO
	.align		4
.L_10057:
        /*0028*/ 	.byte	0x04, 0x17
        /*002a*/ 	.short	(.L_10059 - .L_10058)
.L_10058:
        /*002c*/ 	.word	0x00000000
        /*0030*/ 	.short	0x0000
        /*0032*/ 	.short	0x0000
        /*0034*/ 	.byte	0x00, 0xf0, 0x11, 0x00


	//----- nvinfo : EIATTR_SPARSE_MMA_MASK
	.align		4
.L_10059:
        /*0038*/ 	.byte	0x03, 0x50
        /*003a*/ 	.short	0x0000


	//----- nvinfo : EIATTR_MAXREG_COUNT
	.align		4
        /*003c*/ 	.byte	0x03, 0x1b
        /*003e*/ 	.short	0x00ff


	//----- nvinfo : EIATTR_MERCURY_ISA_VERSION
	.align		4
        /*0040*/ 	.byte	0x03, 0x5f
        /*0042*/ 	.short	0x0101


	//----- nvinfo : EIATTR_VRC_CTA_INIT_COUNT
	.align		4
        /*0044*/ 	.byte	0x02, 0x4a
	.zero		1
	.zero		1


	//----- nvinfo : EIATTR_EXIT_INSTR_OFFSETS
	.align		4
        /*0048*/ 	.byte	0x04, 0x1c
        /*004a*/ 	.short	(.L_10061 - .L_10060)


	//   ....[0]....
.L_10060:
        /*004c*/ 	.word	0x00000a40


	//   ....[1]....
        /*0050*/ 	.word	0x00000a90


	//   ....[2]....
        /*0054*/ 	.word	0x00000c70


	//----- nvinfo : EIATTR_MAX_THREADS
	.align		4
.L_10061:
        /*0058*/ 	.byte	0x04, 0x05
        /*005a*/ 	.short	(.L_10063 - .L_10062)
.L_10062:
        /*005c*/ 	.word	0x00000080
        /*0060*/ 	.word	0x00000001
        /*0064*/ 	.word	0x00000001


	//----- nvinfo : EIATTR_CRS_STACK_SIZE
	.align		4
.L_10063:
        /*0068*/ 	.byte	0x04, 0x1e
        /*006a*/ 	.short	(.L_10065 - .L_10064)
.L_10064:
        /*006c*/ 	.word	0x00000000


	//----- nvinfo : EIATTR_CBANK_PARAM_SIZE
	.align		4
.L_10065:
        /*0070*/ 	.byte	0x03, 0x19
        /*0072*/ 	.short	0x0028


	//----- nvinfo : EIATTR_PARAM_CBANK
	.align		4
        /*0074*/ 	.byte	0x04, 0x0a
        /*0076*/ 	.short	(.L_10067 - .L_10066)
	.align		4
.L_10066:
        /*0078*/ 	.word	index@(.nv.constant0._ZN2at6native29vectorized_elementwise_kernelILi4EZNS0_50_GLOBAL__N__2680c7bb_12_PowKernel_cu_7dd49032_317022pow_scalar_tensor_implIfEEvRNS_18TensorIteratorBaseET_EUlfE_St5arrayIPcLm2EEEEviT0_T1_)
        /*007c*/ 	.short	0x0380
        /*007e*/ 	.short	0x0028


	//----- nvinfo : EIATTR_SW_WAR
	.align		4
.L_10067:
        /*0080*/ 	.byte	0x04, 0x36
        /*0082*/ 	.short	(.L_10069 - .L_10068)
.L_10068:
        /*0084*/ 	.word	0x00000008
.L_10069:


//--------------------- .nv.info._ZN2at6native29vectorized_elementwise_kernelILi8EZNS0_50_GLOBAL__N__2680c7bb_12_PowKernel_cu_7dd49032_317022pow_scalar_tensor_implIfEEvRNS_18TensorIteratorBaseET_EUlfE_St5arrayIPcLm2EEEEviT0_T1_ --------------------------
	.section	.nv.info._ZN2at6native29vectorized_elementwise_kernelILi8EZNS0_50_GLOBAL__N__2680c7bb_12_PowKernel_cu_7dd49032_317022pow_scalar_tensor_implIfEEvRNS_18TensorIteratorBaseET_EUlfE_St5arrayIPcLm2EEEEviT0_T1_,"",@"SHT_CUDA_INFO"
	.sectionflags	@""
	.align	4


	//----- nvinfo : EIATTR_CUDA_API_VERSION
	.align		4
        /*0000*/ 	.byte	0x04, 0x37
        /*0002*/ 	.short	(.L_10071 - .L_10070)
.L_10070:
        /*0004*/ 	.word	0x00000082


	//----- nvinfo : EIATTR_KPARAM_INFO
	.align		4
.L_10071:
        /*0008*/ 	.byte	0x04, 0x17
        /*000a*/ 	.short	(.L_10073 - .L_10072)
.L_10072:
        /*000c*/ 	.word	0x00000000
        /*0010*/ 	.short	0x0002
        /*0012*/ 	.short	0x0018
        /*0014*/ 	.byte	0x00, 0xf0, 0x41, 0x00


	//----- nvinfo : EIATTR_KPARAM_INFO
	.align		4
.L_10073:
        /*0018*/ 	.byte	0x04, 0x17
        /*001a*/ 	.short	(.L_10075 - .L_10074)
.L_10074:
        /*001c*/ 	.word	0x00000000
        /*0020*/ 	.short	0x0001
        /*0022*/ 	.short	0x0008
        /*0024*/ 	.byte	0x00, 0xf0, 0x41, 0x00


	//----- nvinfo : EIATTR_KPARAM_INFO
	.align		4
.L_10075:
        /*0028*/ 	.byte	0x04, 0x17
        /*002a*/ 	.short	(.L_10077 - .L_10076)
.L_10076:
        /*002c*/ 	.word	0x00000000
        /*0030*/ 	.short	0x0000
        /*0032*/ 	.short	0x0000
        /*0034*/ 	.byte	0x00, 0xf0, 0x11, 0x00


	//----- nvinfo : EIATTR_SPARSE_MMA_MASK
	.align		4
.L_10077:
        /*0038*/ 	.byte	0x03, 0x50
        /*003a*/ 	.short	0x0000


	//----- nvinfo : EIATTR_MAXREG_COUNT
	.align		4
        /*003c*/ 	.byte	0x03, 0x1b
        /*003e*/ 	.short	0x00ff


	//----- nvinfo : EIATTR_MERCURY_ISA_VERSION
	.align		4
        /*0040*/ 	.byte	0x03, 0x5f
        /*0042*/ 	.short	0x0101


	//----- nvinfo : EIATTR_VRC_CTA_INIT_COUNT
	.align		4
        /*0044*/ 	.byte	0x02, 0x4a
	.zero		1
	.zero		1


	//----- nvinfo : EIATTR_EXIT_INSTR_OFFSETS
	.align		4
        /*0048*/ 	.byte	0x04, 0x1c
        /*004a*/ 	.short	(.L_10079 - .L_10078)


	//   ....[0]....
.L_10078:
        /*004c*/ 	.word	0x00000010


	//----- nvinfo : EIATTR_MAX_THREADS
	.align		4
.L_10079:
        /*0050*/ 	.byte	0x04, 0x05
        /*0052*/ 	.short	(.L_10081 - .L_10080)
.L_10080:
        /*0054*/ 	.word	0x00000080
        /*0058*/ 	.word	0x00000001
        /*005c*/ 	.word	0x00000001


	//----- nvinfo : EIATTR_CBANK_PARAM_SIZE
	.align		4
.L_10081:
        /*0060*/ 	.byte	0x03, 0x19
        /*0062*/ 	.short	0x0028


	//----- nvinfo : EIATTR_PARAM_CBANK
	.align		4
        /*0064*/ 	.byte	0x04, 0x0a
        /*0066*/ 	.short	(.L_10083 - .L_10082)
	.align		4
.L_10082:
        /*0068*/ 	.word	index@(.nv.constant0._ZN2at6native29vectorized_elementwise_kernelILi8EZNS0_50_GLOBAL__N__2680c7bb_12_PowKernel_cu_7dd49032_317022pow_scalar_tensor_implIfEEvRNS_18TensorIteratorBaseET_EUlfE_St5arrayIPcLm2EEEEviT0_T1_)
        /*006c*/ 	.short	0x0380
        /*006e*/ 	.short	0x0028


	//----- nvinfo : EIATTR_SW_WAR
	.align		4
.L_10083:
        /*0070*/ 	.byte	0x04, 0x36
        /*0072*/ 	.short	(.L_10085 - .L_10084)
.L_10084:
        /*0074*/ 	.word	0x00000008
.L_10085:


//--------------------- .nv.info._ZN2at6native18elementwise_kernelILi128ELi4EZNS0_15gpu_kernel_implIZZZNS0_50_GLOBAL__N__2680c7bb_12_PowKernel_cu_7dd49032_317024pow_tensor_tensor_kernelERNS_18TensorIteratorBaseEENKUlvE_clEvENKUlvE4_clEvEUlddE_EEvS5_RKT_EUliE_EEviT1_ --------------------------
	.section	.nv.info._ZN2at6native18elementwise_kernelILi128ELi4EZNS0_15gpu_kernel_implIZZZNS0_50_GLOBAL__N__2680c7bb_12_PowKernel_cu_7dd49032_317024pow_tensor_tensor_kernelERNS_18TensorIteratorBaseEENKUlvE_clEvENKUlvE4_clEvEUlddE_EEvS5_RKT_EUliE_EEviT1_,"",@"SHT_CUDA_INFO"
	.sectionflags	@""
	.align	4


	//----- nvinfo : EIATTR_CUDA_API_VERSION
	.align		4
        /*0000*/ 	.byte	0x04, 0x37
        /*0002*/ 	.short	(.L_10087 - .L_10086)
.L_10086:
        /*0004*/ 	.word	0x00000082


	//----- nvinfo : EIATTR_KPARAM_INFO
	.align		4
.L_10087:
        /*0008*/ 	.byte	0x04, 0x17
        /*000a*/ 	.short	(.L_10089 - .L_10088)
.L_10088:
        /*000c*/ 	.word	0x00000000
        /*0010*/ 	.short	0x0001
        /*0012*/ 	.short	0x0008
        /*0014*/ 	.byte	0x00, 0xf0, 0x41, 0x0a


	//----- nvinfo : EIATTR_KPARAM_INFO
	.align		4
.L_10089:
        /*0018*/ 	.byte	0x04, 0x17
        /*001a*/ 	.short	(.L_10091 - .L_10090)
.L_10090:
        /*001c*/ 	.word	0x00000000
        /*0020*/ 	.short	0x0000
        /*0022*/ 	.short	0x0000
        /*0024*/ 	.byte	0x00, 0xf0, 0x11, 0x00


	//----- nvinfo : EIATTR_SPARSE_MMA_MASK
	.align		4
.L_10091:
        /*0028*/ 	.byte	0x03, 0x50
        /*002a*/ 	.short	0x0000


	//----- nvinfo : EIATTR_MAXREG_COUNT
	.align		4
        /*002c*/ 	.byte	0x03, 0x1b
        /*002e*/ 	.short	0x0080


	//----- nvinfo : EIATTR_EXTERNS
	.align		4
        /*0030*/ 	.byte	0x04, 0x0f
        /*0032*/ 	.short	(.L_10093 - .L_10092)


	//   ....[0]....
	.align		4
.L_10092:
        /*0034*/ 	.word	index@(__assertfail)


	//----- nvinfo : EIATTR_MERCURY_ISA_VERSION
	.align		4
.L_10093:
        /*0038*/ 	.byte	0x03, 0x5f
        /*003a*/ 	.short	0x0101


	//----- nvinfo : EIATTR_VRC_CTA_INIT_COUNT
	.align		4
        /*003c*/ 	.byte	0x02, 0x4a
	.zero		1
	.zero		1


	//----- nvinfo : EIATTR_SYSCALL_OFFSETS
	.align		4
        /*0040*/ 	.byte	0x04, 0x46
        /*0042*/ 	.short	(.L_10095 - .L_10094)


	//   ....[0]....
.L_10094:
        /*0044*/ 	.word	0x000024e0


	//   ....[1]....
        /*0048*/ 	.word	0x000033d0


	//   ....[2]....
        /*004c*/ 	.word	0x00004c80


	//   ....[3]....
        /*0050*/ 	.word	0x00007350


	//   ....[4]....
        /*0054*/ 	.word	0x00008240


	//   ....[5]....
        /*0058*/ 	.word	0x000097b0


	//   ....[6]....
        /*005c*/ 	.word	0x0000c0b0


	//   ....[7]....
        /*0060*/ 	.word	0x0000cfa0


	//   ....[8]....
        /*0064*/ 	.word	0x0000e510


	//   ....[9]....
        /*0068*/ 	.word	0x00010e20


	//   ....[10]....
        /*006c*/ 	.word	0x00011d00


	//   ....[11]....
        /*0070*/ 	.word	0x00013250


	//----- nvinfo : EIATTR_EXIT_INSTR_OFFSETS
	.align		4
.L_10095:
        /*0074*/ 	.byte	0x04, 0x1c
        /*0076*/ 	.short	(.L_10097 - .L_10096)


	//   ....[0]....
.L_10096:
        /*0078*/ 	.word	0x0000e970


	//   ....[1]....
        /*007c*/ 	.word	0x00012420


	//   ....[2]....
        /*0080*/ 	.word	0x00012460


	//   ....[3]....
        /*0084*/ 	.word	0x000124f0


	//   ....[4]....
        /*0088*/ 	.word	0x00012520


	//   ....[5]....
        /*008c*/ 	.word	0x00012550


	//   ....[6]....
        /*0090*/ 	.word	0x00012660


	//   ....[7]....
        /*0094*/ 	.word	0x00012720


	//   ....[8]....
        /*0098*/ 	.word	0x00012840


	//   ....[9]....
        /*009c*/ 	.word	0x00012910


	//   ....[10]....
        /*00a0*/ 	.word	0x00012930


	//   ....[11]....
        /*00a4*/ 	.word	0x00012a00


	//   ....[12]....
        /*00a8*/ 	.word	0x00012bf0


	//   ....[13]....
        /*00ac*/ 	.word	0x00012de0


	//   ....[14]....
        /*00b0*/ 	.word	0x00012fc0


	//   ....[15]....
        /*00b4*/ 	.word	0x00012ff0


	//   ....[16]....
        /*00b8*/ 	.word	0x00013020


	//   ....[17]....
        /*00bc*/ 	.word	0x000130c0


	//   ....[18]....
        /*00c0*/ 	.word	0x000130f0


	//   ....[19]....
        /*00c4*/ 	.word	0x00013260


	//   ....[20]....
        /*00c8*/ 	.word	0x000133f0


	//   ....[21]....
        /*00cc*/ 	.word	0x000135b0


	//   ....[22]....
        /*00d0*/ 	.word	0x00013670


	//----- nvinfo : EIATTR_MAX_THREADS
	.align		4
.L_10097:
        /*00d4*/ 	.byte	0x04, 0x05
        /*00d6*/ 	.short	(.L_10099 - .L_10098)
.L_10098:
        /*00d8*/ 	.word	0x00000080
        /*00dc*/ 	.word	0x00000001
        /*00e0*/ 	.word	0x00000001


	//----- nvinfo : EIATTR_CRS_STACK_SIZE
	.align		4
.L_10099:
        /*00e4*/ 	.byte	0x04, 0x1e
        /*00e6*/ 	.short	(.L_10101 - .L_10100)
.L_10100:
        /*00e8*/ 	.word	0x00000000


	//----- nvinfo : EIATTR_CBANK_PARAM_SIZE
	.align		4
.L_10101:
        /*00ec*/ 	.byte	0x03, 0x19
        /*00ee*/ 	.short	0x0298


	//----- nvinfo : EIATTR_PARAM_CBANK
	.align		4
        /*00f0*/ 	.byte	0x04, 0x0a
        /*00f2*/ 	.short	(.L_10103 - .L_10102)
	.align		4
.L_10102:
        /*00f4*/ 	.word	index@(.nv.constant0._ZN2at6native18elementwise_kernelILi128ELi4EZNS0_15gpu_kernel_implIZZZNS0_50_GLOBAL__N__2680c7bb_12_PowKernel_cu_7dd49032_317024pow_tensor_tensor_kernelERNS_18TensorIteratorBaseEENKUlvE_clEvENKUlvE4_clEvEUlddE_EEvS5_RKT_EUliE_EEviT1_)
        /*00f8*/ 	.short	0x0380
        /*00fa*/ 	.short	0x0298


	//----- nvinfo : EIATTR_SW_WAR
	.align		4
.L_10103:
        /*00fc*/ 	.byte	0x04, 0x36
        /*00fe*/ 	.short	(.L_10105 - .L_10104)
.L_10104:
        /*0100*/ 	.word	0x00000008
.L_10105:


//--------------------- .nv.info._ZN2at6native27unrolled_elementwise_kernelIZZZNS0_50_GLOBAL__N__2680c7bb_12_PowKernel_cu_7dd49032_317024pow_tensor_tensor_kernelERNS_18TensorIteratorBaseEENKUlvE_clEvENKUlvE4_clEvEUlddE_St5arrayIPcLm3EELi4E23TrivialOffsetCalculatorILi2EjESB_ILi1EjENS0_6memory12LoadWithCastILi2EEENSE_13StoreWithCastILi1EEEEEviT_T0_T2_T3_T4_T5_ --------------------------
	.section	.nv.info._ZN2at6native27unrolled_elementwise_kernelIZZZNS0_50_GLOBAL__N__2680c7bb_12_PowKernel_cu_7dd49032_317024pow_tensor_tensor_kernelERNS_18TensorIteratorBaseEENKUlvE_clEvENKUlvE4_clEvEUlddE_St5arrayIPcLm3EELi4E23TrivialOffsetCalculatorILi2EjESB_ILi1EjENS0_6memory12LoadWithCastILi2EEENSE_13StoreWithCastILi1EEEEEviT_T0_T2_T3_T4_T5_,"",@"SHT_CUDA_INFO"
	.sectionflags	@""
	.align	4


	//----- nvinfo : EIATTR_CUDA_API_VERSION
	.align		4
        /*0000*/ 	.byte	0x04, 0x37
        /*0002*/ 	.short	(.L_10107 - .L_10106)
.L_10106:
        /*0004*/ 	.word	0x00000082


	//----- nvinfo : EIATTR_KPARAM_INFO
	.align		4
.L_10107:
        /*0008*/ 	.byte	0x04, 0x17
        /*000a*/ 	.short	(.L_10109 - .L_10108)
.L_10108:
        /*000c*/ 	.word	0x00000000
        /*0010*/ 	.short	0x0006
        /*0012*/ 	.short	0x0038
        /*0014*/ 	.byte	0x00, 0xf0, 0x21, 0x00


	//----- nvinfo : EIATTR_KPARAM_INFO
	.align		4
.L_10109:
        /*0018*/ 	.byte	0x04, 0x17
        /*001a*/ 	.short	(.L_10111 - .L_10110)
.L_10110:
        /*001c*/ 	.word	0x00000000
        /*0020*/ 	.short	0x0005
        /*0022*/ 	.short	0x002c
        /*0024*/ 	.byte	0x00, 0xf0, 0x31, 0x00


	//----- nvinfo : EIATTR_KPARAM_INFO
	.align		4
.L_10111:
        /*0028*/ 	.byte	0x04, 0x17
        /*002a*/ 	.short	(.L_10113 - .L_10112)
.L_10112:
        /*002c*/ 	.word	0x00000000
        /*0030*/ 	.short	0x0004
        /*0032*/ 	.short	0x0029
        /*0034*/ 	.byte	0x00, 0xf0, 0x05, 0x00


	//----- nvinfo : EIATTR_KPARAM_INFO
	.align		4
.L_10113:
        /*0038*/ 	.byte	0x04, 0x17
        /*003a*/ 	.short	(.L_10115 - .L_10114)
.L_10114:
        /*003c*/ 	.word	0x00000000
        /*0040*/ 	.short	0x0003
        /*0042*/ 	.short	0x0028
        /*0044*/ 	.byte	0x00, 0xf0, 0x05, 0x00


	//----- nvinfo : EIATTR_KPARAM_INFO
	.align		4
.L_10115:
        /*0048*/ 	.byte	0x04, 0x17
        /*004a*/ 	.short	(.L_10117 - .L_10116)
.L_10116:
        /*004c*/ 	.word	0x00000000
        /*0050*/ 	.short	0x0002
        /*0052*/ 	.short	0x0010
        /*0054*/ 	.byte	0x00, 0xf0, 0x61, 0x00


	//----- nvinfo : EIATTR_KPARAM_INFO
	.align		4
.L_10117:
        /*0058*/ 	.byte	0x04, 0x17
        /*005a*/ 	.short	(.L_10119 - .L_10118)
.L_10118:
        /*005c*/ 	.word	0x00000000
        /*0060*/ 	.short	0x0001
        /*0062*/ 	.short	0x0008
        /*0064*/ 	.byte	0x00, 0xf0, 0x21, 0x00


	//----- nvinfo : EIATTR_KPARAM_INFO
	.align		4
.L_10119:
        /*0068*/ 	.byte	0x04, 0x17
        /*006a*/ 	.short	(.L_10121 - .L_10120)
.L_10120:
        /*006c*/ 	.word	0x00000000
        /*0070*/ 	.short	0x0000
        /*0072*/ 	.short	0x0000
        /*0074*/ 	.byte	0x00, 0xf0, 0x11, 0x00


	//----- nvinfo : EIATTR_SPARSE_MMA_MASK
	.align		4
.L_10121:
        /*0078*/ 	.byte	0x03, 0x50
        /*007a*/ 	.short	0x0000


	//----- nvinfo : EIATTR_MAXREG_COUNT
	.align		4
        /*007c*/ 	.byte	0x03, 0x1b
        /*007e*/ 	.short	0x00ff


	//----- nvinfo : EIATTR_EXTERNS
	.align		4
        /*0080*/ 	.byte	0x04, 0x0f
        /*0082*/ 	.short	(.L_10123 - .L_10122)


	//   ....[0]....
	.align		4
.L_10122:
        /*0084*/ 	.word	index@(__assertfail)


	//----- nvinfo : EIATTR_MERCURY_ISA_VERSION
	.align		4
.L_10123:
        /*0088*/ 	.byte	0x03, 0x5f
        /*008a*/ 	.short	0x0101


	//----- nvinfo : EIATTR_VRC_CTA_INIT_COUNT
	.align		4
        /*008c*/ 	.byte	0x02, 0x4a
	.zero		1
	.zero		1


	//----- nvinfo : EIATTR_SYSCALL_OFFSETS
	.align		4
        /*0090*/ 	.byte	0x04, 0x46
        /*0092*/ 	.short	(.L_10125 - .L_10124)


	//   ....[0]....
.L_10124:
        /*0094*/ 	.word	0x00000eb0


	//   ....[1]....
        /*0098*/ 	.word	0x00001dc0


	//   ....[2]....
        /*009c*/ 	.word	0x00002e10


	//   ....[3]....
        /*00a0*/ 	.word	0x00003d20


	//   ....[4]....
        /*00a4*/ 	.word	0x00004cb0


	//   ....[5]....
        /*00a8*/ 	.word	0x00005bc0


	//   ....[6]....
        /*00ac*/ 	.word	0x00006b50


	//   ....[7]....
        /*00b0*/ 	.word	0x00007a30


	//   ....[8]....
        /*00b4*/ 	.word	0x0000a610


	//   ....[9]....
        /*00b8*/ 	.word	0x0000b7e0


	//   ....[10]....
        /*00bc*/ 	.word	0x0000cbc0


	//   ....[11]....
        /*00c0*/ 	.word	0x0000df80


	//----- nvinfo : EIATTR_EXIT_INSTR_OFFSETS
	.align		4
.L_10125:
        /*00c4*/ 	.byte	0x04, 0x1c
        /*00c6*/ 	.short	(.L_10127 - .L_10126)


	//   ....[0]....
.L_10126:
        /*00c8*/ 	.word	0x0000d010


	//   ....[1]....
        /*00cc*/ 	.word	0x0000d150


	//   ....[2]....
        /*00d0*/ 	.word	0x0000d190


	//   ....[3]....
        /*00d4*/ 	.word	0x0000d220


	//   ....[4]....
        /*00d8*/ 	.word	0x0000d250


	//   ....[5]....
        /*00dc*/ 	.word	0x0000d280


	//   ....[6]....
        /*00e0*/ 	.word	0x0000d390


	//   ....[7]....
        /*00e4*/ 	.word	0x0000d450


	//   ....[8]....
        /*00e8*/ 	.word	0x0000d570


	//   ....[9]....
        /*00ec*/ 	.word	0x0000d640


	//   ....[10]....
        /*00f0*/ 	.word	0x0000d660


	//   ....[11]....
        /*00f4*/ 	.word	0x0000d730


	//   ....[12]....
        /*00f8*/ 	.word	0x0000d920


	//   ....[13]....
        /*00fc*/ 	.word	0x0000db10


	//   ....[14]....
        /*0100*/ 	.word	0x0000dcf0


	//   ....[15]....
        /*0104*/ 	.word	0x0000dd20


	//   ....[16]....
        /*0108*/ 	.word	0x0000dd50


	//   ....[17]....
        /*010c*/ 	.word	0x0000ddf0


	//   ....[18]....
        /*0110*/ 	.word	0x0000de20


	//   ....[19]....
        /*0114*/ 	.word	0x0000df90


	//   ....[20]....
        /*0118*/ 	.word	0x0000e120


	//   ....[21]....
        /*011c*/ 	.word	0x0000e2e0


	//   ....[22]....
        /*0120*/ 	.word	0x0000e3a0


	//----- nvinfo : EIATTR_MAX_THREADS
	.align		4
.L_10127:
        /*0124*/ 	.byte	0x04, 0x05
        /*0126*/ 	.short	(.L_10129 - .L_10128)
.L_10128:
        /*0128*/ 	.word	0x00000080
        /*012c*/ 	.word	0x00000001
        /*0130*/ 	.word	0x00000001


	//----- nvinfo : EIATTR_CRS_STACK_SIZE
	.align		4
.L_10129:
        /*0134*/ 	.byte	0x04, 0x1e
        /*0136*/ 	.short	(.L_10131 - .L_10130)
.L_10130:
        /*0138*/ 	.word	0x00000000


	//----- nvinfo : EIATTR_CBANK_PARAM_SIZE
	.align		4
.L_10131:
        /*013c*/ 	.byte	0x03, 0x19
        /*013e*/ 	.short	0x0040


	//----- nvinfo : EIATTR_PARAM_CBANK
	.align		4
        /*0140*/ 	.byte	0x04, 0x0a
        /*0142*/ 	.short	(.L_10133 - .L_10132)
	.align		4
.L_10132:
        /*0144*/ 	.word	index@(.nv.constant0._ZN2at6native27unrolled_elementwise_kernelIZZZNS0_50_GLOBAL__N__2680c7bb_12_PowKernel_cu_7dd49032_317024pow_tensor_tensor_kernelERNS_18TensorIteratorBaseEENKUlvE_clEvENKUlvE4_clEvEUlddE_St5arrayIPcLm3EELi4E23TrivialOffsetCalculatorILi2EjESB_ILi1EjENS0_6memory12LoadWithCastILi2EEENSE_13StoreWithCastILi1EEEEEviT_T0_T2_T3_T4_T5_)
        /*0148*/ 	.short	0x0380
        /*014a*/ 	.short	0x0040


	//----- nvinfo : EIATTR_SW_WAR
	.align		4
.L_10133:
        /*014c*/ 	.byte	0x04, 0x36
        /*014e*/ 	.short	(.L_10135 - .L_10134)
.L_10134:
        /*0150*/ 	.word	0x00000008
.L_10135:


//--------------------- .nv.info._ZN2at6native18elementwise_kernelILi128ELi2EZNS0_22gpu_kernel_impl_nocastIZZZNS0_50_GLOBAL__N__2680c7bb_12_PowKernel_cu_7dd49032_317024pow_tensor_tensor_kernelERNS_18TensorIteratorBaseEENKUlvE_clEvENKUlvE4_clEvEUlddE_EEvS5_RKT_EUliE_EEviT1_ --------------------------
	.section	.nv.info._ZN2at6native18elementwise_kernelILi128ELi2EZNS0_22gpu_kernel_impl_nocastIZZZNS0_50_GLOBAL__N__2680c7bb_12_PowKernel_cu_7dd49032_317024pow_tensor_tensor_kernelERNS_18TensorIteratorBaseEENKUlvE_clEvENKUlvE4_clEvEUlddE_EEvS5_RKT_EUliE_EEviT1_,"",@"SHT_CUDA_INFO"
	.sectionflags	@""
	.align	4


	//----- nvinfo : EIATTR_CUDA_API_VERSION
	.align		4
        /*0000*/ 	.byte	0x04, 0x37
        /*0002*/ 	.short	(.L_10137 - .L_10136)
.L_10136:
        /*0004*/ 	.word	0x00000082


	//----- nvinfo : EIATTR_KPARAM_INFO
	.align		4
.L_10137:
        /*0008*/ 	.byte	0x04, 0x17
        /*000a*/ 	.short	(.L_10139 - .L_10138)
.L_10138:
        /*000c*/ 	.word	0x00000000
        /*0010*/ 	.short	0x0001
        /*0012*/ 	.short	0x0008
        /*0014*/ 	.byte	0x00, 0xf0, 0x21, 0x0a


	//----- nvinfo : EIATTR_KPARAM_INFO
	.align		4
.L_10139:
        /*0018*/ 	.byte	0x04, 0x17
        /*001a*/ 	.short	(.L_10141 - .L_10140)
.L_10140:
        /*001c*/ 	.word	0x00000000
        /*0020*/ 	.short	0x0000
        /*0022*/ 	.short	0x0000
        /*0024*/ 	.byte	0x00, 0xf0, 0x11, 0x00


	//----- nvinfo : EIATTR_SPARSE_MMA_MASK
	.align		4
.L_10141:
        /*0028*/ 	.byte	0x03, 0x50
        /*002a*/ 	.short	0x0000


	//----- nvinfo : EIATTR_MAXREG_COUNT
	.align		4
        /*002c*/ 	.byte	0x03, 0x1b
        /*002e*/ 	.short	0x0080


	//----- nvinfo : EIATTR_MERCURY_ISA_VERSION
	.align		4
        /*0030*/ 	.byte	0x03, 0x5f
        /*0032*/ 	.short	0x0101


	//----- nvinfo : EIATTR_VRC_CTA_INIT_COUNT
	.align		4
        /*0034*/ 	.byte	0x02, 0x4a
	.zero		1
	.zero		1


	//----- nvinfo : EIATTR_EXIT_INSTR_OFFSETS
	.align		4
        /*0038*/ 	.byte	0x04, 0x1c
        /*003a*/ 	.short	(.L_10143 - .L_10142)


	//   ....[0]....
.L_10142:
        /*003c*/ 	.word	0x000006d0


	//   ....[1]....
        /*0040*/ 	.word	0x00000cc0


	//   ....[2]....
        /*0044*/ 	.word	0x000029f0


	//   ....[3]....
        /*0048*/ 	.word	0x00004610


	//----- nvinfo : EIATTR_MAX_THREADS
	.align		4
.L_10143:
        /*004c*/ 	.byte	0x04, 0x05
        /*004e*/ 	.short	(.L_10145 - .L_10144)
.L_10144:
        /*0050*/ 	.word	0x00000080
        /*0054*/ 	.word	0x00000001
        /*0058*/ 	.word	0x00000001


	//----- nvinfo : EIATTR_CRS_STACK_SIZE
	.align		4
.L_10145:
        /*005c*/ 	.byte	0x04, 0x1e
        /*005e*/ 	.short	(.L_10147 - .L_10146)
.L_10146:
        /*0060*/ 	.word	0x00000000


	//----- nvinfo : EIATTR_CBANK_PARAM_SIZE
	.align		4
.L_10147:
        /*0064*/ 	.byte	0x03, 0x19
        /*0066*/ 	.short	0x0290


	//----- nvinfo : EIATTR_PARAM_CBANK
	.align		4
        /*0068*/ 	.byte	0x04, 0x0a
        /*006a*/ 	.short	(.L_10149 - .L_10148)
	.align		4
.L_10148:
        /*006c*/ 	.word	index@(.nv.constant0._ZN2at6native18elementwise_kernelILi128ELi2EZNS0_22gpu_kernel_impl_nocastIZZZNS0_50_GLOBAL__N__2680c7bb_12_PowKernel_cu_7dd49032_317024pow_tensor_tensor_kernelERNS_18TensorIteratorBaseEENKUlvE_clEvENKUlvE4_clEvEUlddE_EEvS5_RKT_EUliE_EEviT1_)
        /*0070*/ 	.short	0x0380
        /*0072*/ 	.short	0x0290


	//----- nvinfo : EIATTR_SW_WAR
	.align		4
.L_10149:
        /*0074*/ 	.byte	0x04, 0x36
        /*0076*/ 	.short	(.L_10151 - .L_10150)
.L_10150:
        /*0078*/ 	.word	0x00000008
.L_10151:


//--------------------- .nv.info._ZN2at6native27unrolled_elementwise_kernelIZZZNS0_50_GLOBAL__N__2680c7bb_12_PowKernel_cu_7dd49032_317024pow_tensor_tensor_kernelERNS_18TensorIteratorBaseEENKUlvE_clEvENKUlvE4_clEvEUlddE_St5arrayIPcLm3EELi4E23TrivialOffsetCalculatorILi2EjESB_ILi1EjENS0_6memory15LoadWithoutCastENSE_16StoreWithoutCastEEEviT_T0_T2_T3_T4_T5_ --------------------------
	.section	.nv.info._ZN2at6native27unrolled_elementwise_kernelIZZZNS0_50_GLOBAL__N__2680c7bb_12_PowKernel_cu_7dd49032_317024pow_tensor_tensor_kernelERNS_18TensorIteratorBaseEENKUlvE_clEvENKUlvE4_clEvEUlddE_St5arrayIPcLm3EELi4E23TrivialOffsetCalculatorILi2EjESB_ILi1EjENS0_6memory15LoadWithoutCastENSE_16StoreWithoutCastEEEviT_T0_T2_T3_T4_T5_,"",@"SHT_CUDA_INFO"
	.sectionflags	@""
	.align	4


	//----- nvinfo : EIATTR_CUDA_API_VERSION
	.align		4
        /*0000*/ 	.byte	0x04, 0x37
        /*0002*/ 	.short	(.L_10153 - .L_10152)
.L_10152:
        /*0004*/ 	.word	0x00000082


	//----- nvinfo : EIATTR_KPARAM_INFO
	.align		4
.L_10153:
        /*0008*/ 	.byte	0x04, 0x17
        /*000a*/ 	.short	(.L_10155 - .L_10154)
.L_10154:
        /*000c*/ 	.word	0x00000000
        /*0010*/ 	.short	0x0006
        /*0012*/ 	.short	0x002b
        /*0014*/ 	.byte	0x00, 0xf0, 0x05, 0x00


	//----- nvinfo : EIATTR_KPARAM_INFO
	.align		4
.L_10155:
        /*0018*/ 	.byte	0x04, 0x17
        /*001a*/ 	.short	(.L_10157 - .L_10156)
.L_10156:
        /*001c*/ 	.word	0x00000000
        /*0020*/ 	.short	0x0005
        /*0022*/ 	.short	0x002a
        /*0024*/ 	.byte	0x00, 0xf0, 0x05, 0x00


	//----- nvinfo : EIATTR_KPARAM_INFO
	.align		4
.L_10157:
        /*0028*/ 	.byte	0x04, 0x17
        /*002a*/ 	.short	(.L_10159 - .L_10158)
.L_10158:
        /*002c*/ 	.word	0x00000000
        /*0030*/ 	.short	0x0004
        /*0032*/ 	.short	0x0029
        /*0034*/ 	.byte	0x00, 0xf0, 0x05, 0x00


	//----- nvinfo : EIATTR_KPARAM_INFO
	.align		4
.L_10159:
        /*0038*/ 	.byte	0x04, 0x17
        /*003a*/ 	.short	(.L_10161 - .L_10160)
.L_10160:
        /*003c*/ 	.word	0x00000000
        /*0040*/ 	.short	0x0003
        /*0042*/ 	.short	0x0028
        /*0044*/ 	.byte	0x00, 0xf0, 0x05, 0x00


	//----- nvinfo : EIATTR_KPARAM_INFO
	.align		4
.L_10161:
        /*0048*/ 	.byte	0x04, 0x17
        /*004a*/ 	.short	(.L_10163 - .L_10162)
.L_10162:
        /*004c*/ 	.word	0x00000000
        /*0050*/ 	.short	0x0002
        /*0052*/ 	.short	0x0010
        /*0054*/ 	.byte	0x00, 0xf0, 0x61, 0x00


	//----- nvinfo : EIATTR_KPARAM_INFO
	.align		4
.L_10163:
        /*0058*/ 	.byte	0x04, 0x17
        /*005a*/ 	.short	(.L_10165 - .L_10164)
.L_10164:
        /*005c*/ 	.word	0x00000000
        /*0060*/ 	.short	0x0001
        /*0062*/ 	.short	0x0008
        /*0064*/ 	.byte	0x00, 0xf0, 0x21, 0x00


	//----- nvinfo : EIATTR_KPARAM_INFO
	.align		4
.L_10165:
        /*0068*/ 	.byte	0x04, 0x17
        /*006a*/ 	.short	(.L_10167 - .L_10166)
.L_10166:
        /*006c*/ 	.word	0x00000000
        /*0070*/ 	.short	0x0000
        /*0072*/ 	.short	0x0000
        /*0074*/ 	.byte	0x00, 0xf0, 0x11, 0x00


	//----- nvinfo : EIATTR_SPARSE_MMA_MASK
	.align		4
.L_10167:
        /*0078*/ 	.byte	0x03, 0x50
        /*007a*/ 	.short	0x0000


	//----- nvinfo : EIATTR_MAXREG_COUNT
	.align		4
        /*007c*/ 	.byte	0x03, 0x1b
        /*007e*/ 	.short	0x00ff


	//----- nvinfo : EIATTR_MERCURY_ISA_VERSION
	.align		4
        /*0080*/ 	.byte	0x03, 0x5f
        /*0082*/ 	.short	0x0101


	//----- nvinfo : EIATTR_VRC_CTA_INIT_COUNT
	.align		4
        /*0084*/ 	.byte	0x02, 0x4a
	.zero		1
	.zero		1


	//----- nvinfo : EIATTR_EXIT_INSTR_OFFSETS
	.align		4
        /*0088*/ 	.byte	0x04, 0x1c
        /*008a*/ 	.short	(.L_10169 - .L_10168)


	//   ....[0]....
.L_10168:
        /*008c*/ 	.word	0x00001ce0


	//   ....[1]....
        /*0090*/ 	.word	0x00001d40


	//----- nvinfo : EIATTR_MAX_THREADS
	.align		4
.L_10169:
        /*0094*/ 	.byte	0x04, 0x05
        /*0096*/ 	.short	(.L_10171 - .L_10170)
.L_10170:
        /*0098*/ 	.word	0x00000080
        /*009c*/ 	.word	0x00000001
        /*00a0*/ 	.word	0x00000001


	//----- nvinfo : EIATTR_CRS_STACK_SIZE
	.align		4
.L_10171:
        /*00a4*/ 	.byte	0x04, 0x1e
        /*00a6*/ 	.short	(.L_10173 - .L_10172)
.L_10172:
        /*00a8*/ 	.word	0x00000000


	//----- nvinfo : EIATTR_CBANK_PARAM_SIZE
	.align		4
.L_10173:
        /*00ac*/ 	.byte	0x03, 0x19
        /*00ae*/ 	.short	0x002c


	//----- nvinfo : EIATTR_PARAM_CBANK
	.align		4
        /*00b0*/ 	.byte	0x04, 0x0a
        /*00b2*/ 	.short	(.L_10175 - .L_10174)
	.align		4
.L_10174:
        /*00b4*/ 	.word	index@(.nv.constant0._ZN2at6native27unrolled_elementwise_kernelIZZZNS0_50_GLOBAL__N__2680c7bb_12_PowKernel_cu_7dd49032_317024pow_tensor_tensor_kernelERNS_18TensorIteratorBaseEENKUlvE_clEvENKUlvE4_clEvEUlddE_St5arrayIPcLm3EELi4E23TrivialOffsetCalculatorILi2EjESB_ILi1EjENS0_6memory15LoadWithoutCastENSE_16StoreWithoutCastEEEviT_T0_T2_T3_T4_T5_)
        /*00b8*/ 	.short	0x0380
        /*00ba*/ 	.short	0x002c


	//----- nvinfo : EIATTR_SW_WAR
	.align		4
.L_10175:
        /*00bc*/ 	.byte	0x04, 0x36
        /*00be*/ 	.short	(.L_10177 - .L_10176)
.L_10176:
        /*00c0*/ 	.word	0x00000008
.L_10177:


//--------------------- .nv.info._ZN2at6native29vectorized_elementwise_kernelILi2EZZZNS0_50_GLOBAL__N__2680c7bb_12_PowKernel_cu_7dd49032_317024pow_tensor_tensor_kernelERNS_18TensorIteratorBaseEENKUlvE_clEvENKUlvE4_clEvEUlddE_St5arrayIPcLm3EEEEviT0_T1_ --------------------------
	.section	.nv.info._ZN2at6native29vectorized_elementwise_kernelILi2EZZZNS0_50_GLOBAL__N__2680c7bb_12_PowKernel_cu_7dd49032_317024pow_tensor_tensor_kernelERNS_18TensorIteratorBaseEENKUlvE_clEvENKUlvE4_clEvEUlddE_St5arrayIPcLm3EEEEviT0_T1_,"",@"SHT_CUDA_INFO"
	.sectionflags	@""
	.align	4


	//----- nvinfo : EIATTR_CUDA_API_VERSION
	.align		4
        /*0000*/ 	.byte	0x04, 0x37
        /*0002*/ 	.short	(.L_10179 - .L_10178)
.L_10178:
        /*0004*/ 	.word	0x00000082


	//----- nvinfo : EIATTR_KPARAM_INFO
	.align		4
.L_10179:
        /*0008*/ 	.byte	0x04, 0x17
        /*000a*/ 	.short	(.L_10181 - .L_10180)
.L_10180:
        /*000c*/ 	.word	0x00000000
        /*0010*/ 	.short	0x0002
        /*0012*/ 	.short	0x0010
        /*0014*/ 	.byte	0x00, 0xf0, 0x61, 0x00


	//----- nvinfo : EIATTR_KPARAM_INFO
	.align		4
.L_10181:
        /*0018*/ 	.byte	0x04, 0x17
        /*001a*/ 	.short	(.L_10183 - .L_10182)
.L_10182:
        /*001c*/ 	.word	0x00000000
        /*0020*/ 	.short	0x0001
        /*0022*/ 	.short	0x0008
        /*0024*/ 	.byte	0x00, 0xf0, 0x21, 0x00


	//----- nvinfo : EIATTR_KPARAM_INFO
	.align		4
.L_10183:
        /*0028*/ 	.byte	0x04, 0x17
        /*002a*/ 	.short	(.L_10185 - .L_10184)
.L_10184:
        /*002c*/ 	.word	0x00000000
        /*0030*/ 	.short	0x0000
        /*0032*/ 	.short	0x0000
        /*0034*/ 	.byte	0x00, 0xf0, 0x11, 0x00


	//----- nvinfo : EIATTR_SPARSE_MMA_MASK
	.align		4
.L_10185:
        /*0038*/ 	.byte	0x03, 0x50
        /*003a*/ 	.short	0x0000


	//----- nvinfo : EIATTR_MAXREG_COUNT
	.align		4
        /*003c*/ 	.byte	0x03, 0x1b
        /*003e*/ 	.short	0x00ff


	//----- nvinfo : EIATTR_MERCURY_ISA_VERSION
	.align		4
        /*0040*/ 	.byte	0x03, 0x5f
        /*0042*/ 	.short	0x0101


	//----- nvinfo : EIATTR_VRC_CTA_INIT_COUNT
	.align		4
        /*0044*/ 	.byte	0x02, 0x4a
	.zero		1
	.zero		1


	//----- nvinfo : EIATTR_EXIT_INSTR_OFFSETS
	.align		4
        /*0048*/ 	.byte	0x04, 0x1c
        /*004a*/ 	.short	(.L_10187 - .L_10186)


	//   ....[0]....
.L_10186:
        /*004c*/ 	.word	0x00003b40


	//   ....[1]....
        /*0050*/ 	.word	0x00003ba0


	//   ....[2]....
        /*0054*/ 	.word	0x00006d10


	//----- nvinfo : EIATTR_MAX_THREADS
	.align		4
.L_10187:
        /*0058*/ 	.byte	0x04, 0x05
        /*005a*/ 	.short	(.L_10189 - .L_10188)
.L_10188:
        /*005c*/ 	.word	0x00000080
        /*0060*/ 	.word	0x00000001
        /*0064*/ 	.word	0x00000001


	//----- nvinfo : EIATTR_CRS_STACK_SIZE
	.align		4
.L_10189:
        /*0068*/ 	.byte	0x04, 0x1e
        /*006a*/ 	.short	(.L_10191 - .L_10190)
.L_10190:
        /*006c*/ 	.word	0x00000000


	//----- nvinfo : EIATTR_CBANK_PARAM_SIZE
	.align		4
.L_10191:
        /*0070*/ 	.byte	0x03, 0x19
        /*0072*/ 	.short	0x0028


	//----- nvinfo : EIATTR_PARAM_CBANK
	.align		4
        /*0074*/ 	.byte	0x04, 0x0a
        /*0076*/ 	.short	(.L_10193 - .L_10192)
	.align		4
.L_10192:
        /*0078*/ 	.word	index@(.nv.constant0._ZN2at6native29vectorized_elementwise_kernelILi2EZZZNS0_50_GLOBAL__N__2680c7bb_12_PowKernel_cu_7dd49032_317024pow_tensor_tensor_kernelERNS_18TensorIteratorBaseEENKUlvE_clEvENKUlvE4_clEvEUlddE_St5arrayIPcLm3EEEEviT0_T1_)
        /*007c*/ 	.short	0x0380
        /*007e*/ 	.short	0x0028


	//----- nvinfo : EIATTR_SW_WAR
	.align		4
.L_10193:
        /*0080*/ 	.byte	0x04, 0x36
        /*0082*/ 	.short	(.L_10195 - .L_10194)
.L_10194:
        /*0084*/ 	.word	0x00000008
.L_10195:


//--------------------- .nv.info._ZN2at6native29vectorized_elementwise_kernelILi4EZZZNS0_50_GLOBAL__N__2680c7bb_12_PowKernel_cu_7dd49032_317024pow_tensor_tensor_kernelERNS_18TensorIteratorBaseEENKUlvE_clEvENKUlvE4_clEvEUlddE_St5arrayIPcLm3EEEEviT0_T1_ --------------------------
	.section	.nv.info._ZN2at6native29vectorized_elementwise_kernelILi4EZZZNS0_50_GLOBAL__N__2680c7bb_12_PowKernel_cu_7dd49032_317024pow_tensor_tensor_kernelERNS_18TensorIteratorBaseEENKUlvE_clEvENKUlvE4_clEvEUlddE_St5arrayIPcLm3EEEEviT0_T1_,"",@"SHT_CUDA_INFO"
	.sectionflags	@""
	.align	4


	//----- nvinfo : EIATTR_CUDA_API_VERSION
	.align		4
        /*0000*/ 	.byte	0x04, 0x37
        /*0002*/ 	.short	(.L_10197 - .L_10196)
.L_10196:
        /*0004*/ 	.word	0x00000082


	//----- nvinfo : EIATTR_KPARAM_INFO
	.align		4
.L_10197:
        /*0008*/ 	.byte	0x04, 0x17
        /*000a*/ 	.short	(.L_10199 - .L_10198)
.L_10198:
        /*000c*/ 	.word	0x00000000
        /*0010*/ 	.short	0x0002
        /*0012*/ 	.short	0x0010
        /*0014*/ 	.byte	0x00, 0xf0, 0x61, 0x00


	//----- nvinfo : EIATTR_KPARAM_INFO
	.align		4
.L_10199:
        /*0018*/ 	.byte	0x04, 0x17
        /*001a*/ 	.short	(.L_10201 - .L_10200)
.L_10200:
        /*001c*/ 	.word	0x00000000
        /*0020*/ 	.short	0x0001
        /*0022*/ 	.short	0x0008
        /*0024*/ 	.byte	0x00, 0xf0, 0x21, 0x00


	//----- nvinfo : EIATTR_KPARAM_INFO
	.align		4
.L_10201:
        /*0028*/ 	.byte	0x04, 0x17
        /*002a*/ 	.short	(.L_10203 - .L_10202)
.L_10202:
        /*002c*/ 	.word	0x00000000
        /*0030*/ 	.short	0x0000
        /*0032*/ 	.short	0x0000
        /*0034*/ 	.byte	0x00, 0xf0, 0x11, 0x00


	//----- nvinfo : EIATTR_SPARSE_MMA_MASK
	.align		4
.L_10203:
        /*0038*/ 	.byte	0x03, 0x50
        /*003a*/ 	.short	0x0000


	//----- nvinfo : EIATTR_MAXREG_COUNT
	.align		4
        /*003c*/ 	.byte	0x03, 0x1b
        /*003e*/ 	.short	0x00ff


	//----- nvinfo : EIATTR_MERCURY_ISA_VERSION
	.align		4
        /*0040*/ 	.byte	0x03, 0x5f
        /*0042*/ 	.short	0x0101


	//----- nvinfo : EIATTR_VRC_CTA_INIT_COUNT
	.align		4
        /*0044*/ 	.byte	0x02, 0x4a
	.zero		1
	.zero		1


	//----- nvinfo : EIATTR_EXIT_INSTR_OFFSETS
	.align		4
        /*0048*/ 	.byte	0x04, 0x1c
        /*004a*/ 	.short	(.L_10205 - .L_10204)


	//   ....[0]....
.L_10204:
        /*004c*/ 	.word	0x00003b40


	//   ....[1]....
        /*0050*/ 	.word	0x00003ba0


	//   ....[2]....
        /*0054*/ 	.word	0x00006cd0


	//----- nvinfo : EIATTR_MAX_THREADS
	.align		4
.L_10205:
        /*0058*/ 	.byte	0x04, 0x05
        /*005a*/ 	.short	(.L_10207 - .L_10206)
.L_10206:
        /*005c*/ 	.word	0x00000080
        /*0060*/ 	.word	0x00000001
        /*0064*/ 	.word	0x00000001


	//----- nvinfo : EIATTR_CRS_STACK_SIZE
	.align		4
.L_10207:
        /*0068*/ 	.byte	0x04, 0x1e
        /*006a*/ 	.short	(.L_10209 - .L_10208)
.L_10208:
        /*006c*/ 	.word	0x00000000


	//----- nvinfo : EIATTR_CBANK_PARAM_SIZE
	.align		4
.L_10209:
        /*0070*/ 	.byte	0x03, 0x19
        /*0072*/ 	.short	0x0028


	//----- nvinfo : EIATTR_PARAM_CBANK
	.align		4
        /*0074*/ 	.byte	0x04, 0x0a
        /*0076*/ 	.short	(.L_10211 - .L_10210)
	.align		4
.L_10210:
        /*0078*/ 	.word	index@(.nv.constant0._ZN2at6native29vectorized_elementwise_kernelILi4EZZZNS0_50_GLOBAL__N__2680c7bb_12_PowKernel_cu_7dd49032_317024pow_tensor_tensor_kernelERNS_18TensorIteratorBaseEENKUlvE_clEvENKUlvE4_clEvEUlddE_St5arrayIPcLm3EEEEviT0_T1_)
        /*007c*/ 	.short	0x0380
        /*007e*/ 	.short	0x0028


	//----- nvinfo : EIATTR_SW_WAR
	.align		4
.L_10211:
        /*0080*/ 	.byte	0x04, 0x36
        /*0082*/ 	.short	(.L_10213 - .L_10212)
.L_10212:
        /*0084*/ 	.word	0x00000008
.L_10213:


//--------------------- .nv.info._ZN2at6native29vectorized_elementwise_kernelILi8EZZZNS0_50_GLOBAL__N__2680c7bb_12_PowKernel_cu_7dd49032_317024pow_tensor_tensor_kernelERNS_18TensorIteratorBaseEENKUlvE_clEvENKUlvE4_clEvEUlddE_St5arrayIPcLm3EEEEviT0_T1_ --------------------------
	.section	.nv.info._ZN2at6native29vectorized_elementwise_kernelILi8EZZZNS0_50_GLOBAL__N__2680c7bb_12_PowKernel_cu_7dd49032_317024pow_tensor_tensor_kernelERNS_18TensorIteratorBaseEENKUlvE_clEvENKUlvE4_clEvEUlddE_St5arrayIPcLm3EEEEviT0_T1_,"",@"SHT_CUDA_INFO"
	.sectionflags	@""
	.align	4


	//----- nvinfo : EIATTR_CUDA_API_VERSION
	.align		4
        /*0000*/ 	.byte	0x04, 0x37
        /*0002*/ 	.short	(.L_10215 - .L_10214)
.L_10214:
        /*0004*/ 	.word	0x00000082


	//----- nvinfo : EIATTR_KPARAM_INFO
	.align		4
.L_10215:
        /*0008*/ 	.byte	0x04, 0x17
        /*000a*/ 	.short	(.L_10217 - .L_10216)
.L_10216:
        /*000c*/ 	.word	0x00000000
        /*0010*/ 	.short	0x0002
        /*0012*/ 	.short	0x0010
        /*0014*/ 	.byte	0x00, 0xf0, 0x61, 0x00


	//----- nvinfo : EIATTR_KPARAM_INFO
	.align		4
.L_10217:
        /*0018*/ 	.byte	0x04, 0x17
        /*001a*/ 	.short	(.L_10219 - .L_10218)
.L_10218:
        /*001c*/ 	.word	0x00000000
        /*0020*/ 	.short	0x0001
        /*0022*/ 	.short	0x0008
        /*0024*/ 	.byte	0x00, 0xf0, 0x21, 0x00


	//----- nvinfo : EIATTR_KPARAM_INFO
	.align		4
.L_10219:
        /*0028*/ 	.byte	0x04, 0x17
        /*002a*/ 	.short	(.L_10221 - .L_10220)
.L_10220:
        /*002c*/ 	.word	0x00000000
        /*0030*/ 	.short	0x0000
        /*0032*/ 	.short	0x0000
        /*0034*/ 	.byte	0x00, 0xf0, 0x11, 0x00


	//----- nvinfo : EIATTR_SPARSE_MMA_MASK
	.align		4
.L_10221:
        /*0038*/ 	.byte	0x03, 0x50
        /*003a*/ 	.short	0x0000


	//----- nvinfo : EIATTR_MAXREG_COUNT
	.align		4
        /*003c*/ 	.byte	0x03, 0x1b
        /*003e*/ 	.short	0x00ff


	//----- nvinfo : EIATTR_MERCURY_ISA_VERSION
	.align		4
        /*0040*/ 	.byte	0x03, 0x5f
        /*0042*/ 	.short	0x0101


	//----- nvinfo : EIATTR_VRC_CTA_INIT_COUNT
	.align		4
        /*0044*/ 	.byte	0x02, 0x4a
	.zero		1
	.zero		1


	//----- nvinfo : EIATTR_EXIT_INSTR_OFFSETS
	.align		4
        /*0048*/ 	.byte	0x04, 0x1c
        /*004a*/ 	.short	(.L_10223 - .L_10222)


	//   ....[0]....
.L_10222:
        /*004c*/ 	.word	0x00000010


	//----- nvinfo : EIATTR_MAX_THREADS
	.align		4
.L_10223:
        /*0050*/ 	.byte	0x04, 0x05
        /*0052*/ 	.short	(.L_10225 - .L_10224)
.L_10224:
        /*0054*/ 	.word	0x00000080
        /*0058*/ 	.word	0x00000001
        /*005c*/ 	.word	0x00000001


	//----- nvinfo : EIATTR_CBANK_PARAM_SIZE
	.align		4
.L_10225:
        /*0060*/ 	.byte	0x03, 0x19
        /*0062*/ 	.short	0x0028


	//----- nvinfo : EIATTR_PARAM_CBANK
	.align		4
        /*0064*/ 	.byte	0x04, 0x0a
        /*0066*/ 	.short	(.L_10227 - .L_10226)
	.align		4
.L_10226:
        /*0068*/ 	.word	index@(.nv.constant0._ZN2at6native29vectorized_elementwise_kernelILi8EZZZNS0_50_GLOBAL__N__2680c7bb_12_PowKernel_cu_7dd49032_317024pow_tensor_tensor_kernelERNS_18TensorIteratorBaseEENKUlvE_clEvENKUlvE4_clEvEUlddE_St5arrayIPcLm3EEEEviT0_T1_)
        /*006c*/ 	.short	0x0380
        /*006e*/ 	.short	0x0028


	//----- nvinfo : EIATTR_SW_WAR
	.align		4
.L_10227:
        /*0070*/ 	.byte	0x04, 0x36
        /*0072*/ 	.short	(.L_10229 - .L_10228)
.L_10228:
        /*0074*/ 	.word	0x00000008
.L_10229:


//--------------------- .nv.info._ZN2at6native18elementwise_kernelILi128ELi4EZNS0_15gpu_kernel_implIZNS0_50_GLOBAL__N__2680c7bb_12_PowKernel_cu_7dd49032_317022pow_scalar_tensor_implIdEEvRNS_18TensorIteratorBaseET_EUldE_EEvS6_RKS7_EUliE_EEviT1_ --------------------------
	.section	.nv.info._ZN2at6native18elementwise_kernelILi128ELi4EZNS0_15gpu_kernel_implIZNS0_50_GLOBAL__N__2680c7bb_12_PowKernel_cu_7dd49032_317022pow_scalar_tensor_implIdEEvRNS_18TensorIteratorBaseET_EUldE_EEvS6_RKS7_EUliE_EEviT1_,"",@"SHT_CUDA_INFO"
	.sectionflags	@""
	.align	4


	//----- nvinfo : EIATTR_CUDA_API_VERSION
	.align		4
        /*0000*/ 	.byte	0x04, 0x37
        /*0002*/ 	.short	(.L_10231 - .L_10230)
.L_10230:
        /*0004*/ 	.word	0x00000082


	//----- nvinfo : EIATTR_KPARAM_INFO
	.align		4
.L_10231:
        /*0008*/ 	.byte	0x04, 0x17
        /*000a*/ 	.short	(.L_10233 - .L_10232)
.L_10232:
        /*000c*/ 	.word	0x00000000
        /*0010*/ 	.short	0x0001
        /*0012*/ 	.short	0x0008
        /*0014*/ 	.byte	0x00, 0xf0, 0xa1, 0x08


	//----- nvinfo : EIATTR_KPARAM_INFO
	.align		4
.L_10233:
        /*0018*/ 	.byte	0x04, 0x17
        /*001a*/ 	.short	(.L_10235 - .L_10234)
.L_10234:
        /*001c*/ 	.word	0x00000000
        /*0020*/ 	.short	0x0000
        /*0022*/ 	.short	0x0000
        /*0024*/ 	.byte	0x00, 0xf0, 0x11, 0x00


	//----- nvinfo : EIATTR_SPARSE_MMA_MASK
	.align		4
.L_10235:
        /*0028*/ 	.byte	0x03, 0x50
        /*002a*/ 	.short	0x0000


	//----- nvinfo : EIATTR_MAXREG_COUNT
	.align		4
        /*002c*/ 	.byte	0x03, 0x1b
        /*002e*/ 	.short	0x0080


	//----- nvinfo : EIATTR_EXTERNS
	.align		4
        /*0030*/ 	.byte	0x04, 0x0f
        /*0032*/ 	.short	(.L_10237 - .L_10236)


	//   ....[0]....
	.align		4
.L_10236:
        /*0034*/ 	.word	index@(__assertfail)


	//----- nvinfo : EIATTR_MERCURY_ISA_VERSION
	.align		4
.L_10237:
        /*0038*/ 	.byte	0x03, 0x5f
        /*003a*/ 	.short	0x0101


	//----- nvinfo : EIATTR_VRC_CTA_INIT_COUNT
	.align		4
        /*003c*/ 	.byte	0x02, 0x4a
	.zero		1
	.zero		1


	//----- nvinfo : EIATTR_SYSCALL_OFFSETS
	.align		4
        /*0040*/ 	.byte	0x04, 0x46
        /*0042*/ 	.short	(.L_10239 - .L_10238)


	//   ....[0]....
.L_10238:
        /*0044*/ 	.word	0x000021d0


	//   ....[1]....
        /*0048*/ 	.word	0x00003a60


	//   ....[2]....
        /*004c*/ 	.word	0x00005e00


	//   ....[3]....
        /*0050*/ 	.word	0x00007360


	//   ....[4]....
        /*0054*/ 	.word	0x00009930


	//   ....[5]....
        /*0058*/ 	.word	0x0000ae90


	//   ....[6]....
        /*005c*/ 	.word	0x0000d470


	//   ....[7]....
        /*0060*/ 	.word	0x0000e9a0


	//----- nvinfo : EIATTR_EXIT_INSTR_OFFSETS
	.align		4
.L_10239:
        /*0064*/ 	.byte	0x04, 0x1c
        /*0066*/ 	.short	(.L_10241 - .L_10240)


	//   ....[0]....
.L_10240:
        /*0068*/ 	.word	0x0000b2f0


	//   ....[1]....
        /*006c*/ 	.word	0x0000db70


	//   ....[2]....
        /*0070*/ 	.word	0x0000dbb0


	//   ....[3]....
        /*0074*/ 	.word	0x0000dc40


	//   ....[4]....
        /*0078*/ 	.word	0x0000dc70


	//   ....[5]....
        /*007c*/ 	.word	0x0000dca0


	//   ....[6]....
        /*0080*/ 	.word	0x0000ddb0


	//   ....[7]....
        /*0084*/ 	.word	0x0000de70


	//   ....[8]....
        /*0088*/ 	.word	0x0000df90


	//   ....[9]....
        /*008c*/ 	.word	0x0000e060


	//   ....[10]....
        /*0090*/ 	.word	0x0000e080


	//   ....[11]....
        /*0094*/ 	.word	0x0000e150


	//   ....[12]....
        /*0098*/ 	.word	0x0000e340


	//   ....[13]....
        /*009c*/ 	.word	0x0000e530


	//   ....[14]....
        /*00a0*/ 	.word	0x0000e710


	//   ....[15]....
        /*00a4*/ 	.word	0x0000e740


	//   ....[16]....
        /*00a8*/ 	.word	0x0000e770


	//   ....[17]....
        /*00ac*/ 	.word	0x0000e810


	//   ....[18]....
        /*00b0*/ 	.word	0x0000e840


	//   ....[19]....
        /*00b4*/ 	.word	0x0000e9b0


	//   ....[20]....
        /*00b8*/ 	.word	0x0000eb40


	//   ....[21]....
        /*00bc*/ 	.word	0x0000ed00


	//   ....[22]....
        /*00c0*/ 	.word	0x0000edc0


	//----- nvinfo : EIATTR_MAX_THREADS
	.align		4
.L_10241:
        /*00c4*/ 	.byte	0x04, 0x05
        /*00c6*/ 	.short	(.L_10243 - .L_10242)
.L_10242:
        /*00c8*/ 	.word	0x00000080
        /*00cc*/ 	.word	0x00000001
        /*00d0*/ 	.word	0x00000001


	//----- nvinfo : EIATTR_CRS_STACK_SIZE
	.align		4
.L_10243:
        /*00d4*/ 	.byte	0x04, 0x1e
        /*00d6*/ 	.short	(.L_10245 - .L_10244)
.L_10244:
        /*00d8*/ 	.word	0x00000000


	//----- nvinfo : EIATTR_CBANK_PARAM_SIZE
	.align		4
.L_10245:
        /*00dc*/ 	.byte	0x03, 0x19
        /*00de*/ 	.short	0x0230


	//----- nvinfo : EIATTR_PARAM_CBANK
	.align		4
        /*00e0*/ 	.byte	0x04, 0x0a
        /*00e2*/ 	.short	(.L_10247 - .L_10246)
	.align		4
.L_10246:
        /*00e4*/ 	.word	index@(.nv.constant0._ZN2at6native18elementwise_kernelILi128ELi4EZNS0_15gpu_kernel_implIZNS0_50_GLOBAL__N__2680c7bb_12_PowKernel_cu_7dd49032_317022pow_scalar_tensor_implIdEEvRNS_18TensorIteratorBaseET_EUldE_EEvS6_RKS7_EUliE_EEviT1_)
        /*00e8*/ 	.short	0x0380
        /*00ea*/ 	.short	0x0230


	//----- nvinfo : EIATTR_SW_WAR
	.align		4
.L_10247:
        /*00ec*/ 	.byte	0x04, 0x36
        /*00ee*/ 	.short	(.L_10249 - .L_10248)
.L_10248:
        /*00f0*/ 	.word	0x00000008
.L_10249:


//--------------------- .nv.info._ZN2at6native27unrolled_elementwise_kernelIZNS0_50_GLOBAL__N__2680c7bb_12_PowKernel_cu_7dd49032_317022pow_scalar_tensor_implIdEEvRNS_18TensorIteratorBaseET_EUldE_St5arrayIPcLm2EELi4E23TrivialOffsetCalculatorILi1EjESC_NS0_6memory12LoadWithCastILi1EEENSD_13StoreWithCastILi1EEEEEviS6_T0_T2_T3_T4_T5_ --------------------------
	.section	.nv.info._ZN2at6native27unrolled_elementwise_kernelIZNS0_50_GLOBAL__N__2680c7bb_12_PowKernel_cu_7dd49032_317022pow_scalar_tensor_implIdEEvRNS_18TensorIteratorBaseET_EUldE_St5arrayIPcLm2EELi4E23TrivialOffsetCalculatorILi1EjESC_NS0_6memory12LoadWithCastILi1EEENSD_13StoreWithCastILi1EEEEEviS6_T0_T2_T3_T4_T5_,"",@"SHT_CUDA_INFO"
	.sectionflags	@""
	.align	4


	//----- nvinfo : EIATTR_CUDA_API_VERSION
	.align		4
        /*0000*/ 	.byte	0x04, 0x37
        /*0002*/ 	.short	(.L_10251 - .L_10250)
.L_10250:
        /*0004*/ 	.word	0x00000082


	//----- nvinfo : EIATTR_KPARAM_INFO
	.align		4
.L_10251:
        /*0008*/ 	.byte	0x04, 0x17
        /*000a*/ 	.short	(.L_10253 - .L_10252)
.L_10252:
        /*000c*/ 	.word	0x00000000
        /*0010*/ 	.short	0x0006
        /*0012*/ 	.short	0x0034
        /*0014*/ 	.byte	0x00, 0xf0, 0x21, 0x00


	//----- nvinfo : EIATTR_KPARAM_INFO
	.align		4
.L_10253:
        /*0018*/ 	.byte	0x04, 0x17
        /*001a*/ 	.short	(.L_10255 - .L_10254)
.L_10254:
        /*001c*/ 	.word	0x00000000
        /*0020*/ 	.short	0x0005
        /*0022*/ 	.short	0x002c
        /*0024*/ 	.byte	0x00, 0xf0, 0x21, 0x00


	//----- nvinfo : EIATTR_KPARAM_INFO
	.align		4
.L_10255:
        /*0028*/ 	.byte	0x04, 0x17
        /*002a*/ 	.short	(.L_10257 - .L_10256)
.L_10256:
        /*002c*/ 	.word	0x00000000
        /*0030*/ 	.short	0x0004
        /*0032*/ 	.short	0x0029
        /*0034*/ 	.byte	0x00, 0xf0, 0x05, 0x00


	//----- nvinfo : EIATTR_KPARAM_INFO
	.align		4
.L_10257:
        /*0038*/ 	.byte	0x04, 0x17
        /*003a*/ 	.short	(.L_10259 - .L_10258)
.L_10258:
        /*003c*/ 	.word	0x00000000
        /*0040*/ 	.short	0x0003
        /*0042*/ 	.short	0x0028
        /*0044*/ 	.byte	0x00, 0xf0, 0x05, 0x00


	//----- nvinfo : EIATTR_KPARAM_INFO
	.align		4
.L_10259:
        /*0048*/ 	.byte	0x04, 0x17
        /*004a*/ 	.short	(.L_10261 - .L_10260)
.L_10260:
        /*004c*/ 	.word	0x00000000
        /*0050*/ 	.short	0x0002
        /*0052*/ 	.short	0x0018
        /*0054*/ 	.byte	0x00, 0xf0, 0x41, 0x00


	//----- nvinfo : EIATTR_KPARAM_INFO
	.align		4
.L_10261:
        /*0058*/ 	.byte	0x04, 0x17
        /*005a*/ 	.short	(.L_10263 - .L_10262)
.L_10262:
        /*005c*/ 	.word	0x00000000
        /*0060*/ 	.short	0x0001
        /*0062*/ 	.short	0x0008
        /*0064*/ 	.byte	0x00, 0xf0, 0x41, 0x00


	//----- nvinfo : EIATTR_KPARAM_INFO
	.align		4
.L_10263:
        /*0068*/ 	.byte	0x04, 0x17
        /*006a*/ 	.short	(.L_10265 - .L_10264)
.L_10264:
        /*006c*/ 	.word	0x00000000
        /*0070*/ 	.short	0x0000
        /*0072*/ 	.short	0x0000
        /*0074*/ 	.byte	0x00, 0xf0, 0x11, 0x00


	//----- nvinfo : EIATTR_SPARSE_MMA_MASK
	.align		4
.L_10265:
        /*0078*/ 	.byte	0x03, 0x50
        /*007a*/ 	.short	0x0000


	//----- nvinfo : EIATTR_MAXREG_COUNT
	.align		4
        /*007c*/ 	.byte	0x03, 0x1b
        /*007e*/ 	.short	0x00ff


	//----- nvinfo : EIATTR_EXTERNS
	.align		4
        /*0080*/ 	.byte	0x04, 0x0f
        /*0082*/ 	.short	(.L_10267 - .L_10266)


	//   ....[0]....
	.align		4
.L_10266:
        /*0084*/ 	.word	index@(__assertfail)


	//----- nvinfo : EIATTR_MERCURY_ISA_VERSION
	.align		4
.L_10267:
        /*0088*/ 	.byte	0x03, 0x5f
        /*008a*/ 	.short	0x0101


	//----- nvinfo : EIATTR_VRC_CTA_INIT_COUNT
	.align		4
        /*008c*/ 	.byte	0x02, 0x4a
	.zero		1
	.zero		1


	//----- nvinfo : EIATTR_SYSCALL_OFFSETS
	.align		4
        /*0090*/ 	.byte	0x04, 0x46
        /*0092*/ 	.short	(.L_10269 - .L_10268)


	//   ....[0]....
.L_10268:
        /*0094*/ 	.word	0x00000e90


	//   ....[1]....
        /*0098*/ 	.word	0x00001ed0


	//   ....[2]....
        /*009c*/ 	.word	0x00002e50


	//   ....[3]....
        /*00a0*/ 	.word	0x00003da0


	//   ....[4]....
        /*00a4*/ 	.word	0x00007480


	//   ....[5]....
        /*00a8*/ 	.word	0x00008620


	//   ....[6]....
        /*00ac*/ 	.word	0x00009a00


	//   ....[7]....
        /*00b0*/ 	.word	0x0000adc0


	//----- nvinfo : EIATTR_EXIT_INSTR_OFFSETS
	.align		4
.L_10269:
        /*00b4*/ 	.byte	0x04, 0x1c
        /*00b6*/ 	.short	(.L_10271 - .L_10270)


	//   ....[0]....
.L_10270:
        /*00b8*/ 	.word	0x00009e50


	//   ....[1]....
        /*00bc*/ 	.word	0x00009f90


	//   ....[2]....
        /*00c0*/ 	.word	0x00009fd0


	//   ....[3]....
        /*00c4*/ 	.word	0x0000a060


	//   ....[4]....
        /*00c8*/ 	.word	0x0000a090


	//   ....[5]....
        /*00cc*/ 	.word	0x0000a0c0


	//   ....[6]....
        /*00d0*/ 	.word	0x0000a1d0


	//   ....[7]....
        /*00d4*/ 	.word	0x0000a290


	//   ....[8]....
        /*00d8*/ 	.word	0x0000a3b0


	//   ....[9]....
        /*00dc*/ 	.word	0x0000a480


	//   ....[10]....
        /*00e0*/ 	.word	0x0000a4a0


	//   ....[11]....
        /*00e4*/ 	.word	0x0000a570


	//   ....[12]....
        /*00e8*/ 	.word	0x0000a760


	//   ....[13]....
        /*00ec*/ 	.word	0x0000a950


	//   ....[14]....
        /*00f0*/ 	.word	0x0000ab30


	//   ....[15]....
        /*00f4*/ 	.word	0x0000ab60


	//   ....[16]....
        /*00f8*/ 	.word	0x0000ab90


	//   ....[17]....
        /*00fc*/ 	.word	0x0000ac30


	//   ....[18]....
        /*0100*/ 	.word	0x0000ac60


	//   ....[19]....
        /*0104*/ 	.word	0x0000add0


	//   ....[20]....
        /*0108*/ 	.word	0x0000af60


	//   ....[21]....
        /*010c*/ 	.word	0x0000b120


	//   ....[22]....
        /*0110*/ 	.word	0x0000b1e0


	//----- nvinfo : EIATTR_MAX_THREADS
	.align		4
.L_10271:
        /*0114*/ 	.byte	0x04, 0x05
        /*0116*/ 	.short	(.L_10273 - .L_10272)
.L_10272:
        /*0118*/ 	.word	0x00000080
        /*011c*/ 	.word	0x00000001
        /*0120*/ 	.word	0x00000001


	//----- nvinfo : EIATTR_CRS_STACK_SIZE
	.align		4
.L_10273:
        /*0124*/ 	.byte	0x04, 0x1e
        /*0126*/ 	.short	(.L_10275 - .L_10274)
.L_10274:
        /*0128*/ 	.word	0x00000000


	//----- nvinfo : EIATTR_CBANK_PARAM_SIZE
	.align		4
.L_10275:
        /*012c*/ 	.byte	0x03, 0x19
        /*012e*/ 	.short	0x003c


	//----- nvinfo : EIATTR_PARAM_CBANK
	.align		4
        /*0130*/ 	.byte	0x04, 0x0a
        /*0132*/ 	.short	(.L_10277 - .L_10276)
	.align		4
.L_10276:
        /*0134*/ 	.word	index@(.nv.constant0._ZN2at6native27unrolled_elementwise_kernelIZNS0_50_GLOBAL__N__2680c7bb_12_PowKernel_cu_7dd49032_317022pow_scalar_tensor_implIdEEvRNS_18TensorIteratorBaseET_EUldE_St5arrayIPcLm2EELi4E23TrivialOffsetCalculatorILi1EjESC_NS0_6memory12LoadWithCastILi1EEENSD_13StoreWithCastILi1EEEEEviS6_T0_T2_T3_T4_T5_)
        /*0138*/ 	.short	0x0380
        /*013a*/ 	.short	0x003c


	//----- nvinfo : EIATTR_SW_WAR
	.align		4
.L_10277:
        /*013c*/ 	.byte	0x04, 0x36
        /*013e*/ 	.short	(.L_10279 - .L_10278)
.L_10278:
        /*0140*/ 	.word	0x00000008
.L_10279:


//--------------------- .nv.info._ZN2at6native18elementwise_kernelILi128ELi2EZNS0_22gpu_kernel_impl_nocastIZNS0_50_GLOBAL__N__2680c7bb_12_PowKernel_cu_7dd49032_317022pow_scalar_tensor_implIdEEvRNS_18TensorIteratorBaseET_EUldE_EEvS6_RKS7_EUliE_EEviT1_ --------------------------
	.section	.nv.info._ZN2at6native18elementwise_kernelILi128ELi2EZNS0_22gpu_kernel_impl_nocastIZNS0_50_GLOBAL__N__2680c7bb_12_PowKernel_cu_7dd49032_317022pow_scalar_tensor_implIdEEvRNS_18TensorIteratorBaseET_EUldE_EEvS6_RKS7_EUliE_EEviT1_,"",@"SHT_CUDA_INFO"
	.sectionflags	@""
	.align	4


	//----- nvinfo : EIATTR_CUDA_API_VERSION
	.align		4
        /*0000*/ 	.byte	0x04, 0x37
        /*0002*/ 	.short	(.L_10281 - .L_10280)
.L_10280:
        /*0004*/ 	.word	0x00000082


	//----- nvinfo : EIATTR_KPARAM_INFO
	.align		4
.L_10281:
        /*0008*/ 	.byte	0x04, 0x17
        /*000a*/ 	.short	(.L_10283 - .L_10282)
.L_10282:
        /*000c*/ 	.word	0x00000000
        /*0010*/ 	.short	0x0001
        /*0012*/ 	.short	0x0008
        /*0014*/ 	.byte	0x00, 0xf0, 0x81, 0x08


	//----- nvinfo : EIATTR_KPARAM_INFO
	.align		4
.L_10283:
        /*0018*/ 	.byte	0x04, 0x17
        /*001a*/ 	.short	(.L_10285 - .L_10284)
.L_10284:
        /*001c*/ 	.word	0x00000000
        /*0020*/ 	.short	0x0000
        /*0022*/ 	.short	0x0000
        /*0024*/ 	.byte	0x00, 0xf0, 0x11, 0x00


	//----- nvinfo : EIATTR_SPARSE_MMA_MASK
	.align		4
.L_10285:
        /*0028*/ 	.byte	0x03, 0x50
        /*002a*/ 	.short	0x0000


	//----- nvinfo : EIATTR_MAXREG_COUNT
	.align		4
        /*002c*/ 	.byte	0x03, 0x1b
        /*002e*/ 	.short	0x0080


	//----- nvinfo : EIATTR_MERCURY_ISA_VERSION
	.align		4
        /*0030*/ 	.byte	0x03, 0x5f
        /*0032*/ 	.short	0x0101


	//----- nvinfo : EIATTR_VRC_CTA_INIT_COUNT
	.align		4
        /*0034*/ 	.byte	0x02, 0x4a
	.zero		1
	.zero		1


	//----- nvinfo : EIATTR_EXIT_INSTR_OFFSETS
	.align		4
        /*0038*/ 	.byte	0x04, 0x1c
        /*003a*/ 	.short	(.L_10287 - .L_10286)


	//   ....[0]....
.L_10286:
        /*003c*/ 	.word	0x00000520


	//   ....[1]....
        /*0040*/ 	.word	0x000008d0


	//   ....[2]....
        /*0044*/ 	.word	0x00000e60


	//   ....[3]....
        /*0048*/ 	.word	0x00001350


	//   ....[4]....
        /*004c*/ 	.word	0x00002ac0


	//   ....[5]....
        /*0050*/ 	.word	0x00004160


	//   ....[6]....
        /*0054*/ 	.word	0x00005a60


	//   ....[7]....
        /*0058*/ 	.word	0x00007240


	//----- nvinfo : EIATTR_MAX_THREADS
	.align		4
.L_10287:
        /*005c*/ 	.byte	0x04, 0x05
        /*005e*/ 	.short	(.L_10289 - .L_10288)
.L_10288:
        /*0060*/ 	.word	0x00000080
        /*0064*/ 	.word	0x00000001
        /*0068*/ 	.word	0x00000001


	//----- nvinfo : EIATTR_CRS_STACK_SIZE
	.align		4
.L_10289:
        /*006c*/ 	.byte	0x04, 0x1e
        /*006e*/ 	.short	(.L_10291 - .L_10290)
.L_10290:
        /*0070*/ 	.word	0x00000000


	//----- nvinfo : EIATTR_CBANK_PARAM_SIZE
	.align		4
.L_10291:
        /*0074*/ 	.byte	0x03, 0x19
        /*0076*/ 	.short	0x0228


	//----- nvinfo : EIATTR_PARAM_CBANK
	.align		4
        /*0078*/ 	.byte	0x04, 0x0a
        /*007a*/ 	.short	(.L_10293 - .L_10292)
	.align		4
.L_10292:
        /*007c*/ 	.word	index@(.nv.constant0._ZN2at6native18elementwise_kernelILi128ELi2EZNS0_22gpu_kernel_impl_nocastIZNS0_50_GLOBAL__N__2680c7bb_12_PowKernel_cu_7dd49032_317022pow_scalar_tensor_implIdEEvRNS_18TensorIteratorBaseET_EUldE_EEvS6_RKS7_EUliE_EEviT1_)
        /*0080*/ 	.short	0x0380
        /*0082*/ 	.short	0x0228


	//----- nvinfo : EIATTR_SW_WAR
	.align		4
.L_10293:
        /*0084*/ 	.byte	0x04, 0x36
        /*0086*/ 	.short	(.L_10295 - .L_10294)
.L_10294:
        /*0088*/ 	.word	0x00000008
.L_10295:


//--------------------- .nv.info._ZN2at6native27unrolled_elementwise_kernelIZNS0_50_GLOBAL__N__2680c7bb_12_PowKernel_cu_7dd49032_317022pow_scalar_tensor_implIdEEvRNS_18TensorIteratorBaseET_EUldE_St5arrayIPcLm2EELi4E23TrivialOffsetCalculatorILi1EjESC_NS0_6memory15LoadWithoutCastENSD_16StoreWithoutCastEEEviS6_T0_T2_T3_T4_T5_ --------------------------
	.section	.nv.info._ZN2at6native27unrolled_elementwise_kernelIZNS0_50_GLOBAL__N__2680c7bb_12_PowKernel_cu_7dd49032_317022pow_scalar_tensor_implIdEEvRNS_18TensorIteratorBaseET_EUldE_St5arrayIPcLm2EELi4E23TrivialOffsetCalculatorILi1EjESC_NS0_6memory15LoadWithoutCastENSD_16StoreWithoutCastEEEviS6_T0_T2_T3_T4_T5_,"",@"SHT_CUDA_INFO"
	.sectionflags	@""
	.align	4


	//----- nvinfo : EIATTR_CUDA_API_VERSION
	.align		4
        /*0000*/ 	.byte	0x04, 0x37
        /*0002*/ 	.short	(.L_10297 - .L_10296)
.L_10296:
        /*0004*/ 	.word	0x00000082


	//----- nvinfo : EIATTR_KPARAM_INFO
	.align		4
.L_10297:
        /*0008*/ 	.byte	0x04, 0x17
        /*000a*/ 	.short	(.L_10299 - .L_10298)
.L_10298:
        /*000c*/ 	.word	0x00000000
        /*0010*/ 	.short	0x0006
        /*0012*/ 	.short	0x002b
        /*0014*/ 	.byte	0x00, 0xf0, 0x05, 0x00


	//----- nvinfo : EIATTR_KPARAM_INFO
	.align		4
.L_10299:
        /*0018*/ 	.byte	0x04, 0x17
        /*001a*/ 	.short	(.L_10301 - .L_10300)
.L_10300:
        /*001c*/ 	.word	0x00000000
        /*0020*/ 	.short	0x0005
        /*0022*/ 	.short	0x002a
        /*0024*/ 	.byte	0x00, 0xf0, 0x05, 0x00


	//----- nvinfo : EIATTR_KPARAM_INFO
	.align		4
.L_10301:
        /*0028*/ 	.byte	0x04, 0x17
        /*002a*/ 	.short	(.L_10303 - .L_10302)
.L_10302:
        /*002c*/ 	.word	0x00000000
        /*0030*/ 	.short	0x0004
        /*0032*/ 	.short	0x0029
        /*0034*/ 	.byte	0x00, 0xf0, 0x05, 0x00


	//----- nvinfo : EIATTR_KPARAM_INFO
	.align		4
.L_10303:
        /*0038*/ 	.byte	0x04, 0x17
        /*003a*/ 	.short	(.L_10305 - .L_10304)
.L_10304:
        /*003c*/ 	.word	0x00000000
        /*0040*/ 	.short	0x0003
        /*0042*/ 	.short	0x0028
        /*0044*/ 	.byte	0x00, 0xf0, 0x05, 0x00


	//----- nvinfo : EIATTR_KPARAM_INFO
	.align		4
.L_10305:
        /*0048*/ 	.byte	0x04, 0x17
        /*004a*/ 	.short	(.L_10307 - .L_10306)
.L_10306:
        /*004c*/ 	.word	0x00000000
        /*0050*/ 	.short	0x0002
        /*0052*/ 	.short	0x0018
        /*0054*/ 	.byte	0x00, 0xf0, 0x41, 0x00


	//----- nvinfo : EIATTR_KPARAM_INFO
	.align		4
.L_10307:
        /*0058*/ 	.byte	0x04, 0x17
        /*005a*/ 	.short	(.L_10309 - .L_10308)
.L_10308:
        /*005c*/ 	.word	0x00000000
        /*0060*/ 	.short	0x0001
        /*0062*/ 	.short	0x0008
        /*0064*/ 	.byte	0x00, 0xf0, 0x41, 0x00


	//----- nvinfo : EIATTR_KPARAM_INFO
	.align		4
.L_10309:
        /*0068*/ 	.byte	0x04, 0x17
        /*006a*/ 	.short	(.L_10311 - .L_10310)
.L_10310:
        /*006c*/ 	.word	0x00000000
        /*0070*/ 	.short	0x0000
        /*0072*/ 	.short	0x0000
        /*0074*/ 	.byte	0x00, 0xf0, 0x11, 0x00


	//----- nvinfo : EIATTR_SPARSE_MMA_MASK
	.align		4
.L_10311:
        /*0078*/ 	.byte	0x03, 0x50
        /*007a*/ 	.short	0x0000


	//----- nvinfo : EIATTR_MAXREG_COUNT
	.align		4
        /*007c*/ 	.byte	0x03, 0x1b
        /*007e*/ 	.short	0x00ff


	//----- nvinfo : EIATTR_MERCURY_ISA_VERSION
	.align		4
        /*0080*/ 	.byte	0x03, 0x5f
        /*0082*/ 	.short	0x0101


	//----- nvinfo : EIATTR_VRC_CTA_INIT_COUNT
	.align		4
        /*0084*/ 	.byte	0x02, 0x4a
	.zero		1
	.zero		1


	//----- nvinfo : EIATTR_EXIT_INSTR_OFFSETS
	.align		4
        /*0088*/ 	.byte	0x04, 0x1c
        /*008a*/ 	.short	(.L_10313 - .L_10312)


	//   ....[0]....
.L_10312:
        /*008c*/ 	.word	0x00002850


	//   ....[1]....
        /*0090*/ 	.word	0x000028a0


	//----- nvinfo : EIATTR_MAX_THREADS
	.align		4
.L_10313:
        /*0094*/ 	.byte	0x04, 0x05
        /*0096*/ 	.short	(.L_10315 - .L_10314)
.L_10314:
        /*0098*/ 	.word	0x00000080
        /*009c*/ 	.word	0x00000001
        /*00a0*/ 	.word	0x00000001


	//----- nvinfo : EIATTR_CRS_STACK_SIZE
	.align		4
.L_10315:
        /*00a4*/ 	.byte	0x04, 0x1e
        /*00a6*/ 	.short	(.L_10317 - .L_10316)
.L_10316:
        /*00a8*/ 	.word	0x00000000


	//----- nvinfo : EIATTR_CBANK_PARAM_SIZE
	.align		4
.L_10317:
        /*00ac*/ 	.byte	0x03, 0x19
        /*00ae*/ 	.short	0x002c


	//----- nvinfo : EIATTR_PARAM_CBANK
	.align		4
        /*00b0*/ 	.byte	0x04, 0x0a
        /*00b2*/ 	.short	(.L_10319 - .L_10318)
	.align		4
.L_10318:
        /*00b4*/ 	.word	index@(.nv.constant0._ZN2at6native27unrolled_elementwise_kernelIZNS0_50_GLOBAL__N__2680c7bb_12_PowKernel_cu_7dd49032_317022pow_scalar_tensor_implIdEEvRNS_18TensorIteratorBaseET_EUldE_St5arrayIPcLm2EELi4E23TrivialOffsetCalculatorILi1EjESC_NS0_6memory15LoadWithoutCastENSD_16StoreWithoutCastEEEviS6_T0_T2_T3_T4_T5_)
        /*00b8*/ 	.short	0x0380
        /*00ba*/ 	.short	0x002c


	//----- nvinfo : EIATTR_SW_WAR
	.align		4
.L_10319:
        /*00bc*/ 	.byte	0x04, 0x36
        /*00be*/ 	.short	(.L_10321 - .L_10320)
.L_10320:
        /*00c0*/ 	.word	0x00000008
.L_10321:


//--------------------- .nv.info._ZN2at6native29vectorized_elementwise_kernelILi2EZNS0_50_GLOBAL__N__2680c7bb_12_PowKernel_cu_7dd49032_317022pow_scalar_tensor_implIdEEvRNS_18TensorIteratorBaseET_EUldE_St5arrayIPcLm2EEEEviT0_T1_ --------------------------
	.section	.nv.info._ZN2at6native29vectorized_elementwise_kernelILi2EZNS0_50_GLOBAL__N__2680c7bb_12_PowKernel_cu_7dd49032_317022pow_scalar_tensor_implIdEEvRNS_18TensorIteratorBaseET_EUldE_St5arrayIPcLm2EEEEviT0_T1_,"",@"SHT_CUDA_INFO"
	.sectionflags	@""
	.align	4


	//----- nvinfo : EIATTR_CUDA_API_VERSION
	.align		4
        /*0000*/ 	.byte	0x04, 0x37
        /*0002*/ 	.short	(.L_10323 - .L_10322)
.L_10322:
        /*0004*/ 	.word	0x00000082


	//----- nvinfo : EIATTR_KPARAM_INFO
	.align		4
.L_10323:
        /*0008*/ 	.byte	0x04, 0x17
        /*000a*/ 	.short	(.L_10325 - .L_10324)
.L_10324:
        /*000c*/ 	.word	0x00000000
        /*0010*/ 	.short	0x0002
        /*0012*/ 	.short	0x0018
        /*0014*/ 	.byte	0x00, 0xf0, 0x41, 0x00


	//----- nvinfo : EIATTR_KPARAM_INFO
	.align		4
.L_10325:
        /*0018*/ 	.byte	0x04, 0x17
        /*001a*/ 	.short	(.L_10327 - .L_10326)
.L_10326:
        /*001c*/ 	.word	0x00000000
        /*0020*/ 	.short	0x0001
        /*0022*/ 	.short	0x0008
        /*0024*/ 	.byte	0x00, 0xf0, 0x41, 0x00


	//----- nvinfo : EIATTR_KPARAM_INFO
	.align		4
.L_10327:
        /*0028*/ 	.byte	0x04, 0x17
        /*002a*/ 	.short	(.L_10329 - .L_10328)
.L_10328:
        /*002c*/ 	.word	0x00000000
        /*0030*/ 	.short	0x0000
        /*0032*/ 	.short	0x0000
        /*0034*/ 	.byte	0x00, 0xf0, 0x11, 0x00


	//----- nvinfo : EIATTR_SPARSE_MMA_MASK
	.align		4
.L_10329:
        /*0038*/ 	.byte	0x03, 0x50
        /*003a*/ 	.short	0x0000


	//----- nvinfo : EIATTR_MAXREG_COUNT
	.align		4
        /*003c*/ 	.byte	0x03, 0x1b
        /*003e*/ 	.short	0x00ff


	//----- nvinfo : EIATTR_MERCURY_ISA_VERSION
	.align		4
        /*0040*/ 	.byte	0x03, 0x5f
        /*0042*/ 	.short	0x0101


	//----- nvinfo : EIATTR_VRC_CTA_INIT_COUNT
	.align		4
        /*0044*/ 	.byte	0x02, 0x4a
	.zero		1
	.zero		1


	//----- nvinfo : EIATTR_EXIT_INSTR_OFFSETS
	.align		4
        /*0048*/ 	.byte	0x04, 0x1c
        /*004a*/ 	.short	(.L_10331 - .L_10330)


	//   ....[0]....
.L_10330:
        /*004c*/ 	.word	0x000050c0


	//   ....[1]....
        /*0050*/ 	.word	0x00005110


	//   ....[2]....
        /*0054*/ 	.word	0x00009670


	//----- nvinfo : EIATTR_MAX_THREADS
	.align		4
.L_10331:
        /*0058*/ 	.byte	0x04, 0x05
        /*005a*/ 	.short	(.L_10333 - .L_10332)
.L_10332:
        /*005c*/ 	.word	0x00000080
        /*0060*/ 	.word	0x00000001
        /*0064*/ 	.word	0x00000001


	//----- nvinfo : EIATTR_CRS_STACK_SIZE
	.align		4
.L_10333:
        /*0068*/ 	.byte	0x04, 0x1e
        /*006a*/ 	.short	(.L_10335 - .L_10334)
.L_10334:
        /*006c*/ 	.word	0x00000000


	//----- nvinfo : EIATTR_CBANK_PARAM_SIZE
	.align		4
.L_10335:
        /*0070*/ 	.byte	0x03, 0x19
        /*0072*/ 	.short	0x0028


	//----- nvinfo : EIATTR_PARAM_CBANK
	.align		4
        /*0074*/ 	.byte	0x04, 0x0a
        /*0076*/ 	.short	(.L_10337 - .L_10336)
	.align		4
.L_10336:
        /*0078*/ 	.word	index@(.nv.constant0._ZN2at6native29vectorized_elementwise_kernelILi2EZNS0_50_GLOBAL__N__2680c7bb_12_PowKernel_cu_7dd49032_317022pow_scalar_tensor_implIdEEvRNS_18TensorIteratorBaseET_EUldE_St5arrayIPcLm2EEEEviT0_T1_)
        /*007c*/ 	.short	0x0380
        /*007e*/ 	.short	0x0028


	//----- nvinfo : EIATTR_SW_WAR
	.align		4
.L_10337:
        /*0080*/ 	.byte	0x04, 0x36
        /*0082*/ 	.short	(.L_10339 - .L_10338)
.L_10338:
        /*0084*/ 	.word	0x00000008
.L_10339:


//--------------------- .nv.info._ZN2at6native29vectorized_elementwise_kernelILi4EZNS0_50_GLOBAL__N__2680c7bb_12_PowKernel_cu_7dd49032_317022pow_scalar_tensor_implIdEEvRNS_18TensorIteratorBaseET_EUldE_St5arrayIPcLm2EEEEviT0_T1_ --------------------------
	.section	.nv.info._ZN2at6native29vectorized_elementwise_kernelILi4EZNS0_50_GLOBAL__N__2680c7bb_12_PowKernel_cu_7dd49032_317022pow_scalar_tensor_implIdEEvRNS_18TensorIteratorBaseET_EUldE_St5arrayIPcLm2EEEEviT0_T1_,"",@"SHT_CUDA_INFO"
	.sectionflags	@""
	.align	4


	//----- nvinfo : EIATTR_CUDA_API_VERSION
	.align		4
        /*0000*/ 	.byte	0x04, 0x37
        /*0002*/ 	.short	(.L_10341 - .L_10340)
.L_10340:
        /*0004*/ 	.word	0x00000082


	//----- nvinfo : EIATTR_KPARAM_INFO
	.align		4
.L_10341:
        /*0008*/ 	.byte	0x04, 0x17
        /*000a*/ 	.short	(.L_10343 - .L_10342)
.L_10342:
        /*000c*/ 	.word	0x00000000
        /*0010*/ 	.short	0x0002
        /*0012*/ 	.short	0x0018
        /*0014*/ 	.byte	0x00, 0xf0, 0x41, 0x00


	//----- nvinfo : EIATTR_KPARAM_INFO
	.align		4
.L_10343:
        /*0018*/ 	.byte	0x04, 0x17
        /*001a*/ 	.short	(.L_10345 - .L_10344)
.L_10344:
        /*001c*/ 	.word	0x00000000
        /*0020*/ 	.short	0x0001
        /*0022*/ 	.short	0x0008
        /*0024*/ 	.byte	0x00, 0xf0, 0x41, 0x00


	//----- nvinfo : EIATTR_KPARAM_INFO
	.align		4
.L_10345:
        /*0028*/ 	.byte	0x04, 0x17
        /*002a*/ 	.short	(.L_10347 - .L_10346)
.L_10346:
        /*002c*/ 	.word	0x00000000
        /*0030*/ 	.short	0x0000
        /*0032*/ 	.short	0x0000
        /*0034*/ 	.byte	0x00, 0xf0, 0x11, 0x00


	//----- nvinfo : EIATTR_SPARSE_MMA_MASK
	.align		4
.L_10347:
        /*0038*/ 	.byte	0x03, 0x50
        /*003a*/ 	.short	0x0000


	//----- nvinfo : EIATTR_MAXREG_COUNT
	.align		4
        /*003c*/ 	.byte	0x03, 0x1b
        /*003e*/ 	.short	0x00ff


	//----- nvinfo : EIATTR_MERCURY_ISA_VERSION
	.align		4
        /*0040*/ 	.byte	0x03, 0x5f
        /*0042*/ 	.short	0x0101


	//----- nvinfo : EIATTR_VRC_CTA_INIT_COUNT
	.align		4
        /*0044*/ 	.byte	0x02, 0x4a
	.zero		1
	.zero		1


	//----- nvinfo : EIATTR_EXIT_INSTR_OFFSETS
	.align		4
        /*0048*/ 	.byte	0x04, 0x1c
        /*004a*/ 	.short	(.L_10349 - .L_10348)


	//   ....[0]....
.L_10348:
        /*004c*/ 	.word	0x000050c0


	//   ....[1]....
        /*0050*/ 	.word	0x00005110


	//   ....[2]....
        /*0054*/ 	.word	0x00009630


	//----- nvinfo : EIATTR_MAX_THREADS
	.align		4
.L_10349:
        /*0058*/ 	.byte	0x04, 0x05
        /*005a*/ 	.short	(.L_10351 - .L_10350)
.L_10350:
        /*005c*/ 	.word	0x00000080
        /*0060*/ 	.word	0x00000001
        /*0064*/ 	.word	0x00000001


	//----- nvinfo : EIATTR_CRS_STACK_SIZE
	.align		4
.L_10351:
        /*0068*/ 	.byte	0x04, 0x1e
        /*006a*/ 	.short	(.L_10353 - .L_10352)
.L_10352:
        /*006c*/ 	.word	0x00000000


	//----- nvinfo : EIATTR_CBANK_PARAM_SIZE
	.align		4
.L_10353:
        /*0070*/ 	.byte	0x03, 0x19
        /*0072*/ 	.short	0x0028


	//----- nvinfo : EIATTR_PARAM_CBANK
	.align		4
        /*0074*/ 	.byte	0x04, 0x0a
        /*0076*/ 	.short	(.L_10355 - .L_10354)
	.align		4
.L_10354:
        /*0078*/ 	.word	index@(.nv.constant0._ZN2at6native29vectorized_elementwise_kernelILi4EZNS0_50_GLOBAL__N__2680c7bb_12_PowKernel_cu_7dd49032_317022pow_scalar_tensor_implIdEEvRNS_18TensorIteratorBaseET_EUldE_St5arrayIPcLm2EEEEviT0_T1_)
        /*007c*/ 	.short	0x0380
        /*007e*/ 	.short	0x0028


	//----- nvinfo : EIATTR_SW_WAR
	.align		4
.L_10355:
        /*0080*/ 	.byte	0x04, 0x36
        /*0082*/ 	.short	(.L_10357 - .L_10356)
.L_10356:
        /*0084*/ 	.word	0x00000008
.L_10357:


//--------------------- .nv.info._ZN2at6native29vectorized_elementwise_kernelILi8EZNS0_50_GLOBAL__N__2680c7bb_12_PowKernel_cu_7dd49032_317022pow_scalar_tensor_implIdEEvRNS_18TensorIteratorBaseET_EUldE_St5arrayIPcLm2EEEEviT0_T1_ --------------------------
	.section	.nv.info._ZN2at6native29vectorized_elementwise_kernelILi8EZNS0_50_GLOBAL__N__2680c7bb_12_PowKernel_cu_7dd49032_317022pow_scalar_tensor_implIdEEvRNS_18TensorIteratorBaseET_EUldE_St5arrayIPcLm2EEEEviT0_T1_,"",@"SHT_CUDA_INFO"
	.sectionflags	@""
	.align	4


	//----- nvinfo : EIATTR_CUDA_API_VERSION
	.align		4
        /*0000*/ 	.byte	0x04, 0x37
        /*0002*/ 	.short	(.L_10359 - .L_10358)
.L_10358:
        /*0004*/ 	.word	0x00000082


	//----- nvinfo : EIATTR_KPARAM_INFO
	.align		4
.L_10359:
        /*0008*/ 	.byte	0x04, 0x17
        /*000a*/ 	.short	(.L_10361 - .L_10360)
.L_10360:
        /*000c*/ 	.word	0x00000000
        /*0010*/ 	.short	0x0002
        /*0012*/ 	.short	0x0018
        /*0014*/ 	.byte	0x00, 0xf0, 0x41, 0x00


	//----- nvinfo : EIATTR_KPARAM_INFO
	.align		4
.L_10361:
        /*0018*/ 	.byte	0x04, 0x17
        /*001a*/ 	.short	(.L_10363 - .L_10362)
.L_10362:
        /*001c*/ 	.word	0x00000000
        /*0020*/ 	.short	0x0001
        /*0022*/ 	.short	0x0008
        /*0024*/ 	.byte	0x00, 0xf0, 0x41, 0x00


	//----- nvinfo : EIATTR_KPARAM_INFO
	.align		4
.L_10363:
        /*0028*/ 	.byte	0x04, 0x17
        /*002a*/ 	.short	(.L_10365 - .L_10364)
.L_10364:
        /*002c*/ 	.word	0x00000000
        /*0030*/ 	.short	0x0000
        /*0032*/ 	.short	0x0000
        /*0034*/ 	.byte	0x00, 0xf0, 0x11, 0x00


	//----- nvinfo : EIATTR_SPARSE_MMA_MASK
	.align		4
.L_10365:
        /*0038*/ 	.byte	0x03, 0x50
        /*003a*/ 	.short	0x0000


	//----- nvinfo : EIATTR_MAXREG_COUNT
	.align		4
        /*003c*/ 	.byte	0x03, 0x1b
        /*003e*/ 	.short	0x00ff


	//----- nvinfo : EIATTR_MERCURY_ISA_VERSION
	.align		4
        /*0040*/ 	.byte	0x03, 0x5f
        /*0042*/ 	.short	0x0101


	//----- nvinfo : EIATTR_VRC_CTA_INIT_COUNT
	.align		4
        /*0044*/ 	.byte	0x02, 0x4a
	.zero		1
	.zero		1


	//----- nvinfo : EIATTR_EXIT_INSTR_OFFSETS
	.align		4
        /*0048*/ 	.byte	0x04, 0x1c
        /*004a*/ 	.short	(.L_10367 - .L_10366)


	//   ....[0]....
.L_10366:
        /*004c*/ 	.word	0x00000010


	//----- nvinfo : EIATTR_MAX_THREADS
	.align		4
.L_10367:
        /*0050*/ 	.byte	0x04, 0x05
        /*0052*/ 	.short	(.L_10369 - .L_10368)
.L_10368:
        /*0054*/ 	.word	0x00000080
        /*0058*/ 	.word	0x00000001
        /*005c*/ 	.word	0x00000001


	//----- nvinfo : EIATTR_CBANK_PARAM_SIZE
	.align		4
.L_10369:
        /*0060*/ 	.byte	0x03, 0x19
        /*0062*/ 	.short	0x0028


	//----- nvinfo : EIATTR_PARAM_CBANK
	.align		4
        /*0064*/ 	.byte	0x04, 0x0a
        /*0066*/ 	.short	(.L_10371 - .L_10370)
	.align		4
.L_10370:
        /*0068*/ 	.word	index@(.nv.constant0._ZN2at6native29vectorized_elementwise_kernelILi8EZNS0_50_GLOBAL__N__2680c7bb_12_PowKernel_cu_7dd49032_317022pow_scalar_tensor_implIdEEvRNS_18TensorIteratorBaseET_EUldE_St5arrayIPcLm2EEEEviT0_T1_)
        /*006c*/ 	.short	0x0380
        /*006e*/ 	.short	0x0028


	//----- nvinfo : EIATTR_SW_WAR
	.align		4
.L_10371:
        /*0070*/ 	.byte	0x04, 0x36
        /*0072*/ 	.short	(.L_10373 - .L_10372)
.L_10372:
        /*0074*/ 	.word	0x00000008
.L_10373:


//--------------------- .nv.info._ZN2at6native18elementwise_kernelILi128ELi4EZNS0_15gpu_kernel_implIZZZNS0_50_GLOBAL__N__2680c7bb_12_PowKernel_cu_7dd49032_317024pow_tensor_tensor_kernelERNS_18TensorIteratorBaseEENKUlvE_clEvENKUlvE3_clEvEUlssE_EEvS5_RKT_EUliE_EEviT1_ --------------------------
	.section	.nv.info._ZN2at6native18elementwise_kernelILi128ELi4EZNS0_15gpu_kernel_implIZZZNS0_50_GLOBAL__N__2680c7bb_12_PowKernel_cu_7dd49032_317024pow_tensor_tensor_kernelERNS_18TensorIteratorBaseEENKUlvE_clEvENKUlvE3_clEvEUlssE_EEvS5_RKT_EUliE_EEviT1_,"",@"SHT_CUDA_INFO"
	.sectionflags	@""
	.align	4


	//----- nvinfo : EIATTR_CUDA_API_VERSION
	.align		4
        /*0000*/ 	.byte	0x04, 0x37
        /*0002*/ 	.short	(.L_10375 - .L_10374)
.L_10374:
        /*0004*/ 	.word	0x00000082


	//----- nvinfo : EIATTR_KPARAM_INFO
	.align		4
.L_10375:
        /*0008*/ 	.byte	0x04, 0x17
        /*000a*/ 	.short	(.L_10377 - .L_10376)
.L_10376:
        /*000c*/ 	.word	0x00000000
        /*0010*/ 	.short	0x0001
        /*0012*/ 	.short	0x0008
        /*0014*/ 	.byte	0x00, 0xf0, 0x41, 0x0a


	//----- nvinfo : EIATTR_KPARAM_INFO
	.align		4
.L_10377:
        /*0018*/ 	.byte	0x04, 0x17
        /*001a*/ 	.short	(.L_10379 - .L_10378)
.L_10378:
        /*001c*/ 	.word	0x00000000
        /*0020*/ 	.short	0x0000
        /*0022*/ 	.short	0x0000
        /*0024*/ 	.byte	0x00, 0xf0, 0x11, 0x00


	//----- nvinfo : EIATTR_SPARSE_MMA_MASK
	.align		4
.L_10379:
        /*0028*/ 	.byte	0x03, 0x50
        /*002a*/ 	.short	0x0000


	//----- nvinfo : EIATTR_MAXREG_COUNT
	.align		4
        /*002c*/ 	.byte	0x03, 0x1b
        /*002e*/ 	.short	0x0080


	//----- nvinfo : EIATTR_EXTERNS
	.align		4
        /*0030*/ 	.byte	0x04, 0x0f
        /*0032*/ 	.short	(.L_10381 - .L_10380)


	//   ....[0]....
	.align		4
.L_10380:
        /*0034*/ 	.word	index@(__assertfail)


	//----- nvinfo : EIATTR_MERCURY_ISA_VERSION
	.align		4
.L_10381:
        /*0038*/ 	.byte	0x03, 0x5f
        /*003a*/ 	.short	0x0101


	//----- nvinfo : EIATTR_VRC_CTA_INIT_COUNT
	.align		4
        /*003c*/ 	.byte	0x02, 0x4a
	.zero		1
	.zero		1


	//----- nvinfo : EIATTR_SYSCALL_OFFSETS
	.align		4
        /*0040*/ 	.byte	0x04, 0x46
        /*0042*/ 	.short	(.L_10383 - .L_10382)


	//   ....[0]....
.L_10382:
        /*0044*/ 	.word	0x00002470


	//   ....[1]....
        /*0048*/ 	.word	0x000032c0


	//   ....[2]....
        /*004c*/ 	.word	0x000043f0


	//   ....[3]....
        /*0050*/ 	.word	0x00006a00


	//   ....[4]....
        /*0054*/ 	.word	0x00007850


	//   ....[5]....
        /*0058*/ 	.word	0x000087b0


	//   ....[6]....
        /*005c*/ 	.word	0x0000aec0


	//   ....[7]....
        /*0060*/ 	.word	0x0000bd10


	//   ....[8]....
        /*0064*/ 	.word	0x0000cc70


	//   ....[9]....
        /*0068*/ 	.word	0x0000f3a0


	//   ....[10]....
        /*006c*/ 	.word	0x000101f0


	//   ....[11]....
        /*0070*/ 	.word	0x00011110


	//----- nvinfo : EIATTR_EXIT_INSTR_OFFSETS
	.align		4
.L_10383:
        /*0074*/ 	.byte	0x04, 0x1c
        /*0076*/ 	.short	(.L_10385 - .L_10384)


	//   ....[0]....
.L_10384:
        /*0078*/ 	.word	0x0000cf50


	//   ....[1]....
        /*007c*/ 	.word	0x00010620


	//   ....[2]....
        /*0080*/ 	.word	0x00010640


	//   ....[3]....
        /*0084*/ 	.word	0x000106f0


	//   ....[4]....
        /*0088*/ 	.word	0x00010720


	//   ....[5]....
        /*008c*/ 	.word	0x00010740


	//   ....[6]....
        /*0090*/ 	.word	0x000107d0


	//   ....[7]....
        /*0094*/ 	.word	0x00010810


	//   ....[8]....
        /*0098*/ 	.word	0x000108b0


	//   ....[9]....
        /*009c*/ 	.word	0x00010900


	//   ....[10]....
        /*00a0*/ 	.word	0x00010930


	//   ....[11]....
        /*00a4*/ 	.word	0x000109f0


	//   ....[12]....
        /*00a8*/ 	.word	0x00010b60


	//   ....[13]....
        /*00ac*/ 	.word	0x00010cd0


	//   ....[14]....
        /*00b0*/ 	.word	0x00010e40


	//   ....[15]....
        /*00b4*/ 	.word	0x00010e90


	//   ....[16]....
        /*00b8*/ 	.word	0x00010ec0


	//   ....[17]....
        /*00bc*/ 	.word	0x00010f70


	//   ....[18]....
        /*00c0*/ 	.word	0x00010fb0


	//   ....[19]....
        /*00c4*/ 	.word	0x00011120


	//   ....[20]....
        /*00c8*/ 	.word	0x00011230


	//   ....[21]....
        /*00cc*/ 	.word	0x00011370


	//   ....[22]....
        /*00d0*/ 	.word	0x000113b0


	//----- nvinfo : EIATTR_MAX_THREADS
	.align		4
.L_10385:
        /*00d4*/ 	.byte	0x04, 0x05
        /*00d6*/ 	.short	(.L_10387 - .L_10386)
.L_10386:
        /*00d8*/ 	.word	0x00000080
        /*00dc*/ 	.word	0x00000001
        /*00e0*/ 	.word	0x00000001


	//----- nvinfo : EIATTR_CRS_STACK_SIZE
	.align		4
.L_10387:
        /*00e4*/ 	.byte	0x04, 0x1e
        /*00e6*/ 	.short	(.L_10389 - .L_10388)
.L_10388:
        /*00e8*/ 	.word	0x00000000


	//----- nvinfo : EIATTR_CBANK_PARAM_SIZE
	.align		4
.L_10389:
        /*00ec*/ 	.byte	0x03, 0x19
        /*00ee*/ 	.short	0x0298


	//----- nvinfo : EIATTR_PARAM_CBANK
	.align		4
        /*00f0*/ 	.byte	0x04, 0x0a
        /*00f2*/ 	.short	(.L_10391 - .L_10390)
	.align		4
.L_10390:
        /*00f4*/ 	.word	index@(.nv.constant0._ZN2at6native18elementwise_kernelILi128ELi4EZNS0_15gpu_kernel_implIZZZNS0_50_GLOBAL__N__2680c7bb_12_PowKernel_cu_7dd49032_317024pow_tensor_tensor_kernelERNS_18TensorIteratorBaseEENKUlvE_clEvENKUlvE3_clEvEUlssE_EEvS5_RKT_EUliE_EEviT1_)
        /*00f8*/ 	.short	0x0380
        /*00fa*/ 	.short	0x0298


	//----- nvinfo : EIATTR_SW_WAR
	.align		4
.L_10391:
        /*00fc*/ 	.byte	0x04, 0x36
        /*00fe*/ 	.short	(.L_10393 - .L_10392)
.L_10392:
        /*0100*/ 	.word	0x00000008
.L_10393:


//--------------------- .nv.info._ZN2at6native27unrolled_elementwise_kernelIZZZNS0_50_GLOBAL__N__2680c7bb_12_PowKernel_cu_7dd49032_317024pow_tensor_tensor_kernelERNS_18TensorIteratorBaseEENKUlvE_clEvENKUlvE3_clEvEUlssE_St5arrayIPcLm3EELi4E23TrivialOffsetCalculatorILi2EjESB_ILi1EjENS0_6memory12LoadWithCastILi2EEENSE_13StoreWithCastILi1EEEEEviT_T0_T2_T3_T4_T5_ --------------------------
	.section	.nv.info._ZN2at6native27unrolled_elementwise_kernelIZZZNS0_50_GLOBAL__N__2680c7bb_12_PowKernel_cu_7dd49032_317024pow_tensor_tensor_kernelERNS_18TensorIteratorBaseEENKUlvE_clEvENKUlvE3_clEvEUlssE_St5arrayIPcLm3EELi4E23TrivialOffsetCalculatorILi2EjESB_ILi1EjENS0_6memory12LoadWithCastILi2EEENSE_13StoreWithCastILi1EEEEEviT_T0_T2_T3_T4_T5_,"",@"SHT_CUDA_INFO"
	.sectionflags	@""
	.align	4


	//----- nvinfo : EIATTR_CUDA_API_VERSION
	.align		4
        /*0000*/ 	.byte	0x04, 0x37
        /*0002*/ 	.short	(.L_10395 - .L_10394)
.L_10394:
        /*0004*/ 	.word	0x00000082


	//----- nvinfo : EIATTR_KPARAM_INFO
	.align		4
.L_10395:
        /*0008*/ 	.byte	0x04, 0x17
        /*000a*/ 	.short	(.L_10397 - .L_10396)
.L_10396:
        /*000c*/ 	.word	0x00000000
        /*0010*/ 	.short	0x0006
        /*0012*/ 	.short	0x0038
        /*0014*/ 	.byte	0x00, 0xf0, 0x21, 0x00


	//----- nvinfo : EIATTR_KPARAM_INFO
	.align		4
.L_10397:
        /*0018*/ 	.byte	0x04, 0x17
        /*001a*/ 	.short	(.L_10399 - .L_10398)
.L_10398:
        /*001c*/ 	.word	0x00000000
        /*0020*/ 	.short	0x0005
        /*0022*/ 	.short	0x002c
        /*0024*/ 	.byte	0x00, 0xf0, 0x31, 0x00


	//----- nvinfo : EIATTR_KPARAM_INFO
	.align		4
.L_10399:
        /*0028*/ 	.byte	0x04, 0x17
        /*002a*/ 	.short	(.L_10401 - .L_10400)
.L_10400:
        /*002c*/ 	.word	0x00000000
        /*0030*/ 	.short	0x0004
        /*0032*/ 	.short	0x0029
        /*0034*/ 	.byte	0x00, 0xf0, 0x05, 0x00


	//----- nvinfo : EIATTR_KPARAM_INFO
	.align		4
.L_10401:
        /*0038*/ 	.byte	0x04, 0x17
        /*003a*/ 	.short	(.L_10403 - .L_10402)
.L_10402:
        /*003c*/ 	.word	0x00000000
        /*0040*/ 	.short	0x0003
        /*0042*/ 	.short	0x0028
        /*0044*/ 	.byte	0x00, 0xf0, 0x05, 0x00


	//----- nvinfo : EIATTR_KPARAM_INFO
	.align		4
.L_10403:
        /*0048*/ 	.byte	0x04, 0x17
        /*004a*/ 	.short	(.L_10405 - .L_10404)
.L_10404:
        /*004c*/ 	.word	0x00000000
        /*0050*/ 	.short	0x0002
        /*0052*/ 	.short	0x0010
        /*0054*/ 	.byte	0x00, 0xf0, 0x61, 0x00


	//----- nvinfo : EIATTR_KPARAM_INFO
	.align		4
.L_10405:
        /*0058*/ 	.byte	0x04, 0x17
        /*005a*/ 	.short	(.L_10407 - .L_10406)
.L_10406:
        /*005c*/ 	.word	0x00000000
        /*0060*/ 	.short	0x0001
        /*0062*/ 	.short	0x0008
        /*0064*/ 	.byte	0x00, 0xf0, 0x21, 0x00


	//----- nvinfo : EIATTR_KPARAM_INFO
	.align		4
.L_10407:
        /*0068*/ 	.byte	0x04, 0x17
        /*006a*/ 	.short	(.L_10409 - .L_10408)
.L_10408:
        /*006c*/ 	.word	0x00000000
        /*0070*/ 	.short	0x0000
        /*0072*/ 	.short	0x0000
        /*0074*/ 	.byte	0x00, 0xf0, 0x11, 0x00


	//----- nvinfo : EIATTR_SPARSE_MMA_MASK
	.align		4
.L_10409:
        /*0078*/ 	.byte	0x03, 0x50
        /*007a*/ 	.short	0x0000


	//----- nvinfo : EIATTR_MAXREG_COUNT
	.align		4
        /*007c*/ 	.byte	0x03, 0x1b
        /*007e*/ 	.short	0x00ff


	//----- nvinfo : EIATTR_EXTERNS
	.align		4
        /*0080*/ 	.byte	0x04, 0x0f
        /*0082*/ 	.short	(.L_10411 - .L_10410)


	//   ....[0]....
	.align		4
.L_10410:
        /*0084*/ 	.word	index@(__assertfail)


	//----- nvinfo : EIATTR_MERCURY_ISA_VERSION
	.align		4
.L_10411:
        /*0088*/ 	.byte	0x03, 0x5f
        /*008a*/ 	.short	0x0101


	//----- nvinfo : EIATTR_VRC_CTA_INIT_COUNT
	.align		4
        /*008c*/ 	.byte	0x02, 0x4a
	.zero		1
	.zero		1


	//----- nvinfo : EIATTR_SYSCALL_OFFSETS
	.align		4
        /*0090*/ 	.byte	0x04, 0x46
        /*0092*/ 	.short	(.L_10413 - .L_10412)


	//   ....[0]....
.L_10412:
        /*0094*/ 	.word	0x00000e50


	//   ....[1]....
        /*0098*/ 	.word	0x00001cd0


	//   ....[2]....
        /*009c*/ 	.word	0x00002c90


	//   ....[3]....
        /*00a0*/ 	.word	0x00003b10


	//   ....[4]....
        /*00a4*/ 	.word	0x00004a10


	//   ....[5]....
        /*00a8*/ 	.word	0x00005890


	//   ....[6]....
        /*00ac*/ 	.word	0x00006790


	//   ....[7]....
        /*00b0*/ 	.word	0x00007620


	//   ....[8]....
        /*00b4*/ 	.word	0x000091a0


	//   ....[9]....
        /*00b8*/ 	.word	0x00009f90


	//   ....[10]....
        /*00bc*/ 	.word	0x0000ae70


	//   ....[11]....
        /*00c0*/ 	.word	0x0000bd30


	//----- nvinfo : EIATTR_EXIT_INSTR_OFFSETS
	.align		4
.L_10413:
        /*00c4*/ 	.byte	0x04, 0x1c
        /*00c6*/ 	.short	(.L_10415 - .L_10414)


	//   ....[0]....
.L_10414:
        /*00c8*/ 	.word	0x0000b140


	//   ....[1]....
        /*00cc*/ 	.word	0x0000b270


	//   ....[2]....
        /*00d0*/ 	.word	0x0000b290


	//   ....[3]....
        /*00d4*/ 	.word	0x0000b330


	//   ....[4]....
        /*00d8*/ 	.word	0x0000b360


	//   ....[5]....
        /*00dc*/ 	.word	0x0000b380


	//   ....[6]....
        /*00e0*/ 	.word	0x0000b410


	//   ....[7]....
        /*00e4*/ 	.word	0x0000b450


	//   ....[8]....
        /*00e8*/ 	.word	0x0000b4f0


	//   ....[9]....
        /*00ec*/ 	.word	0x0000b540


	//   ....[10]....
        /*00f0*/ 	.word	0x0000b570


	//   ....[11]....
        /*00f4*/ 	.word	0x0000b630


	//   ....[12]....
        /*00f8*/ 	.word	0x0000b7a0


	//   ....[13]....
        /*00fc*/ 	.word	0x0000b910


	//   ....[14]....
        /*0100*/ 	.word	0x0000ba70


	//   ....[15]....
        /*0104*/ 	.word	0x0000bab0


	//   ....[16]....
        /*0108*/ 	.word	0x0000bae0


	//   ....[17]....
        /*010c*/ 	.word	0x0000bb90


	//   ....[18]....
        /*0110*/ 	.word	0x0000bbd0


	//   ....[19]....
        /*0114*/ 	.word	0x0000bd40


	//   ....[20]....
        /*0118*/ 	.word	0x0000be50


	//   ....[21]....
        /*011c*/ 	.word	0x0000bf90


	//   ....[22]....
        /*0120*/ 	.word	0x0000bfd0


	//----- nvinfo : EIATTR_MAX_THREADS
	.align		4
.L_10415:
        /*0124*/ 	.byte	0x04, 0x05
        /*0126*/ 	.short	(.L_10417 - .L_10416)
.L_10416:
        /*0128*/ 	.word	0x00000080
        /*012c*/ 	.word	0x00000001
        /*0130*/ 	.word	0x00000001


	//----- nvinfo : EIATTR_CRS_STACK_SIZE
	.align		4
.L_10417:
        /*0134*/ 	.byte	0x04, 0x1e
        /*0136*/ 	.short	(.L_10419 - .L_10418)
.L_10418:
        /*0138*/ 	.word	0x00000000


	//----- nvinfo : EIATTR_CBANK_PARAM_SIZE
	.align		4
.L_10419:
        /*013c*/ 	.byte	0x03, 0x19
        /*013e*/ 	.short	0x0040


	//----- nvinfo : EIATTR_PARAM_CBANK
	.align		4
        /*0140*/ 	.byte	0x04, 0x0a
        /*0142*/ 	.short	(.L_10421 - .L_10420)
	.align		4
.L_10420:
        /*0144*/ 	.word	index@(.nv.constant0._ZN2at6native27unrolled_elementwise_kernelIZZZNS0_50_GLOBAL__N__2680c7bb_12_PowKernel_cu_7dd49032_317024pow_tensor_tensor_kernelERNS_18TensorIteratorBaseEENKUlvE_clEvENKUlvE3_clEvEUlssE_St5arrayIPcLm3EELi4E23TrivialOffsetCalculatorILi2EjESB_ILi1EjENS0_6memory12LoadWithCastILi2EEENSE_13StoreWithCastILi1EEEEEviT_T0_T2_T3_T4_T5_)
        /*0148*/ 	.short	0x0380
        /*014a*/ 	.short	0x0040


	//----- nvinfo : EIATTR_SW_WAR
	.align		4
.L_10421:
        /*014c*/ 	.byte	0x04, 0x36
        /*014e*/ 	.short	(.L_10423 - .L_10422)
.L_10422:
        /*0150*/ 	.word	0x00000008
.L_10423:


//--------------------- .nv.info._ZN2at6native18elementwise_kernelILi128ELi4EZNS0_22gpu_kernel_impl_nocastIZZZNS0_50_GLOBAL__N__2680c7bb_12_PowKernel_cu_7dd49032_317024pow_tensor_tensor_kernelERNS_18TensorIteratorBaseEENKUlvE_clEvENKUlvE3_clEvEUlssE_EEvS5_RKT_EUliE_EEviT1_ --------------------------
	.section	.nv.info._ZN2at6native18elementwise_kernelILi128ELi4EZNS0_22gpu_kernel_impl_nocastIZZZNS0_50_GLOBAL__N__2680c7bb_12_PowKernel_cu_7dd49032_317024pow_tensor_tensor_kernelERNS_18TensorIteratorBaseEENKUlvE_clEvENKUlvE3_clEvEUlssE_EEvS5_RKT_EUliE_EEviT1_,"",@"SHT_CUDA_INFO"
	.sectionflags	@""
	.align	4


	//----- nvinfo : EIATTR_CUDA_API_VERSION
	.align		4
        /*0000*/ 	.byte	0x04, 0x37
        /*0002*/ 	.short	(.L_10425 - .L_10424)
.L_10424:
        /*0004*/ 	.word	0x00000082


	//----- nvinfo : EIATTR_KPARAM_INFO
	.align		4
.L_10425:
        /*0008*/ 	.byte	0x04, 0x17
        /*000a*/ 	.short	(.L_10427 - .L_10426)
.L_10426:
        /*000c*/ 	.word	0x00000000
        /*0010*/ 	.short	0x0001
        /*0012*/ 	.short	0x0008
        /*0014*/ 	.byte	0x00, 0xf0, 0x21, 0x0a


	//----- nvinfo : EIATTR_KPARAM_INFO
	.align		4
.L_10427:
        /*0018*/ 	.byte	0x04, 0x17
        /*001a*/ 	.short	(.L_10429 - .L_10428)
.L_10428:
        /*001c*/ 	.word	0x00000000
        /*0020*/ 	.short	0x0000
        /*0022*/ 	.short	0x0000
        /*0024*/ 	.byte	0x00, 0xf0, 0x11, 0x00


	//----- nvinfo : EIATTR_SPARSE_MMA_MASK
	.align		4
.L_10429:
        /*0028*/ 	.byte	0x03, 0x50
        /*002a*/ 	.short	0x0000


	//----- nvinfo : EIATTR_MAXREG_COUNT
	.align		4
        /*002c*/ 	.byte	0x03, 0x1b
        /*002e*/ 	.short	0x0080


	//----- nvinfo : EIATTR_MERCURY_ISA_VERSION
	.align		4
        /*0030*/ 	.byte	0x03, 0x5f
        /*0032*/ 	.short	0x0101


	//----- nvinfo : EIATTR_VRC_CTA_INIT_COUNT
	.align		4
        /*0034*/ 	.byte	0x02, 0x4a
	.zero		1
	.zero		1


	//----- nvinfo : EIATTR_EXIT_INSTR_OFFSETS
	.align		4
        /*0038*/ 	.byte	0x04, 0x1c
        /*003a*/ 	.short	(.L_10431 - .L_10430)


	//   ....[0]....
.L_10430:
        /*003c*/ 	.word	0x00000b00


	//   ....[1]....
        /*0040*/ 	.word	0x00000e50


	//   ....[2]....
        /*0044*/ 	.word	0x00005bd0


	//   ....[3]....
        /*0048*/ 	.word	0x00007540


	//----- nvinfo : EIATTR_MAX_THREADS
	.align		4
.L_10431:
        /*004c*/ 	.byte	0x04, 0x05
        /*004e*/ 	.short	(.L_10433 - .L_10432)
.L_10432:
        /*0050*/ 	.word	0x00000080
        /*0054*/ 	.word	0x00000001
        /*0058*/ 	.word	0x00000001


	//----- nvinfo : EIATTR_CRS_STACK_SIZE
	.align		4
.L_10433:
        /*005c*/ 	.byte	0x04, 0x1e
        /*005e*/ 	.short	(.L_10435 - .L_10434)
.L_10434:
        /*0060*/ 	.word	0x00000000


	//----- nvinfo : EIATTR_CBANK_PARAM_SIZE
	.align		4
.L_10435:
        /*0064*/ 	.byte	0x03, 0x19
        /*0066*/ 	.short	0x0290


	//----- nvinfo : EIATTR_PARAM_CBANK
	.align		4
        /*0068*/ 	.byte	0x04, 0x0a
        /*006a*/ 	.short	(.L_10437 - .L_10436)
	.align		4
.L_10436:
        /*006c*/ 	.word	index@(.nv.constant0._ZN2at6native18elementwise_kernelILi128ELi4EZNS0_22gpu_kernel_impl_nocastIZZZNS0_50_GLOBAL__N__2680c7bb_12_PowKernel_cu_7dd49032_317024pow_tensor_tensor_kernelERNS_18TensorIteratorBaseEENKUlvE_clEvENKUlvE3_clEvEUlssE_EEvS5_RKT_EUliE_EEviT1_)
        /*0070*/ 	.short	0x0380
        /*0072*/ 	.short	0x0290


	//----- nvinfo : EIATTR_SW_WAR
	.align		4
.L_10437:
        /*0074*/ 	.byte	0x04, 0x36
        /*0076*/ 	.short	(.L_10439 - .L_10438)
.L_10438:
        /*0078*/ 	.word	0x00000008
.L_10439:


//--------------------- .nv.info._ZN2at6native27unrolled_elementwise_kernelIZZZNS0_50_GLOBAL__N__2680c7bb_12_PowKernel_cu_7dd49032_317024pow_tensor_tensor_kernelERNS_18TensorIteratorBaseEENKUlvE_clEvENKUlvE3_clEvEUlssE_St5arrayIPcLm3EELi4E23TrivialOffsetCalculatorILi2EjESB_ILi1EjENS0_6memory15LoadWithoutCastENSE_16StoreWithoutCastEEEviT_T0_T2_T3_T4_T5_ --------------------------
	.section	.nv.info._ZN2at6native27unrolled_elementwise_kernelIZZZNS0_50_GLOBAL__N__2680c7bb_12_PowKernel_cu_7dd49032_317024pow_tensor_tensor_kernelERNS_18TensorIteratorBaseEENKUlvE_clEvENKUlvE3_clEvEUlssE_St5arrayIPcLm3EELi4E23TrivialOffsetCalculatorILi2EjESB_ILi1EjENS0_6memory15LoadWithoutCastENSE_16StoreWithoutCastEEEviT_T0_T2_T3_T4_T5_,"",@"SHT_CUDA_INFO"
	.sectionflags	@""
	.align	4


	//----- nvinfo : EIATTR_CUDA_API_VERSION
	.align		4
        /*0000*/ 	.byte	0x04, 0x37
        /*0002*/ 	.short	(.L_10441 - .L_10440)
.L_10440:
        /*0004*/ 	.word	0x00000082


	//----- nvinfo : EIATTR_KPARAM_INFO
	.align		4
.L_10441:
        /*0008*/ 	.byte	0x04, 0x17
        /*000a*/ 	.short	(.L_10443 - .L_10442)
.L_10442:
        /*000c*/ 	.word	0x00000000
        /*0010*/ 	.short	0x0006
        /*0012*/ 	.short	0x002b
        /*0014*/ 	.byte	0x00, 0xf0, 0x05, 0x00


	//----- nvinfo : EIATTR_KPARAM_INFO
	.align		4
.L_10443:
        /*0018*/ 	.byte	0x04, 0x17
        /*001a*/ 	.short	(.L_10445 - .L_10444)
.L_10444:
        /*001c*/ 	.word	0x00000000
        /*0020*/ 	.short	0x0005
        /*0022*/ 	.short	0x002a
        /*0024*/ 	.byte	0x00, 0xf0, 0x05, 0x00


	//----- nvinfo : EIATTR_KPARAM_INFO
	.align		4
.L_10445:
        /*0028*/ 	.byte	0x04, 0x17
        /*002a*/ 	.short	(.L_10447 - .L_10446)
.L_10446:
        /*002c*/ 	.word	0x00000000
        /*0030*/ 	.short	0x0004
        /*0032*/ 	.short	0x0029
        /*0034*/ 	.byte	0x00, 0xf0, 0x05, 0x00


	//----- nvinfo : EIATTR_KPARAM_INFO
	.align		4
.L_10447:
        /*0038*/ 	.byte	0x04, 0x17
        /*003a*/ 	.short	(.L_10449 - .L_10448)
.L_10448:
        /*003c*/ 	.word	0x00000000
        /*0040*/ 	.short	0x0003
        /*0042*/ 	.short	0x0028
        /*0044*/ 	.byte	0x00, 0xf0, 0x05, 0x00


	//----- nvinfo : EIATTR_KPARAM_INFO
	.align		4
.L_10449:
        /*0048*/ 	.byte	0x04, 0x17
        /*004a*/ 	.short	(.L_10451 - .L_10450)
.L_10450:
        /*004c*/ 	.word	0x00000000
        /*0050*/ 	.short	0x0002
        /*0052*/ 	.short	0x0010
        /*0054*/ 	.byte	0x00, 0xf0, 0x61, 0x00


	//----- nvinfo : EIATTR_KPARAM_INFO
	.align		4
.L_10451:
        /*0058*/ 	.byte	0x04, 0x17
        /*005a*/ 	.short	(.L_10453 - .L_10452)
.L_10452:
        /*005c*/ 	.word	0x00000000
        /*0060*/ 	.short	0x0001
        /*0062*/ 	.short	0x0008
        /*0064*/ 	.byte	0x00, 0xf0, 0x21, 0x00


	//----- nvinfo : EIATTR_KPARAM_INFO
	.align		4
.L_10453:
        /*0068*/ 	.byte	0x04, 0x17
        /*006a*/ 	.short	(.L_10455 - .L_10454)
.L_10454:
        /*006c*/ 	.word	0x00000000
        /*0070*/ 	.short	0x0000
        /*0072*/ 	.short	0x0000
        /*0074*/ 	.byte	0x00, 0xf0, 0x11, 0x00


	//----- nvinfo : EIATTR_SPARSE_MMA_MASK
	.align		4
.L_10455:
        /*0078*/ 	.byte	0x03, 0x50
        /*007a*/ 	.short	0x0000


	//----- nvinfo : EIATTR_MAXREG_COUNT
	.align		4
        /*007c*/ 	.byte	0x03, 0x1b
        /*007e*/ 	.short	0x00ff


	//----- nvinfo : EIATTR_MERCURY_ISA_VERSION
	.align		4
        /*0080*/ 	.byte	0x03, 0x5f
        /*0082*/ 	.short	0x0101


	//----- nvinfo : EIATTR_VRC_CTA_INIT_COUNT
	.align		4
        /*0084*/ 	.byte	0x02, 0x4a
	.zero		1
	.zero		1


	//----- nvinfo : EIATTR_EXIT_INSTR_OFFSETS
	.align		4
        /*0088*/ 	.byte	0x04, 0x1c
        /*008a*/ 	.short	(.L_10457 - .L_10456)


	//   ....[0]....
.L_10456:
        /*008c*/ 	.word	0x00001100


	//   ....[1]....
        /*0090*/ 	.word	0x00001150


	//----- nvinfo : EIATTR_MAX_THREADS
	.align		4
.L_10457:
        /*0094*/ 	.byte	0x04, 0x05
        /*0096*/ 	.short	(.L_10459 - .L_10458)
.L_10458:
        /*0098*/ 	.word	0x00000080
        /*009c*/ 	.word	0x00000001
        /*00a0*/ 	.word	0x00000001


	//----- nvinfo : EIATTR_CRS_STACK_SIZE
	.align		4
.L_10459:
        /*00a4*/ 	.byte	0x04, 0x1e
        /*00a6*/ 	.short	(.L_10461 - .L_10460)
.L_10460:
        /*00a8*/ 	.word	0x00000000


	//----- nvinfo : EIATTR_CBANK_PARAM_SIZE
	.align		4
.L_10461:
        /*00ac*/ 	.byte	0x03, 0x19
        /*00ae*/ 	.short	0x002c


	//----- nvinfo : EIATTR_PARAM_CBANK
	.align		4
        /*00b0*/ 	.byte	0x04, 0x0a
        /*00b2*/ 	.short	(.L_10463 - .L_10462)
	.align		4
.L_10462:
        /*00b4*/ 	.word	index@(.nv.constant0._ZN2at6native27unrolled_elementwise_kernelIZZZNS0_50_GLOBAL__N__2680c7bb_12_PowKernel_cu_7dd49032_317024pow_tensor_tensor_kernelERNS_18TensorIteratorBaseEENKUlvE_clEvENKUlvE3_clEvEUlssE_St5arrayIPcLm3EELi4E23TrivialOffsetCalculatorILi2EjESB_ILi1EjENS0_6memory15LoadWithoutCastENSE_16StoreWithoutCastEEEviT_T0_T2_T3_T4_T5_)
        /*00b8*/ 	.short	0x0380
        /*00ba*/ 	.short	0x002c


	//----- nvinfo : EIATTR_SW_WAR
	.align		4
.L_10463:
        /*00bc*/ 	.byte	0x04, 0x36
        /*00be*/ 	.short	(.L_10465 - .L_10464)
.L_10464:
        /*00c0*/ 	.word	0x00000008
.L_10465:


//--------------------- .nv.info._ZN2at6native29vectorized_elementwise_kernelILi2EZZZNS0_50_GLOBAL__N__2680c7bb_12_PowKernel_cu_7dd49032_317024pow_tensor_tensor_kernelERNS_18TensorIteratorBaseEENKUlvE_clEvENKUlvE3_clEvEUlssE_St5arrayIPcLm3EEEEviT0_T1_ --------------------------
	.section	.nv.info._ZN2at6native29vectorized_elementwise_kernelILi2EZZZNS0_50_GLOBAL__N__2680c7bb_12_PowKernel_cu_7dd49032_317024pow_tensor_tensor_kernelERNS_18TensorIteratorBaseEENKUlvE_clEvENKUlvE3_clEvEUlssE_St5arrayIPcLm3EEEEviT0_T1_,"",@"SHT_CUDA_INFO"
	.sectionflags	@""
	.align	4


	//----- nvinfo : EIATTR_CUDA_API_VERSION
	.align		4
        /*0000*/ 	.byte	0x04, 0x37
        /*0002*/ 	.short	(.L_10467 - .L_10466)
.L_10466:
        /*0004*/ 	.word	0x00000082


	//----- nvinfo : EIATTR_KPARAM_INFO
	.align		4
.L_10467:
        /*0008*/ 	.byte	0x04, 0x17
        /*000a*/ 	.short	(.L_10469 - .L_10468)
.L_10468:
        /*000c*/ 	.word	0x00000000
        /*0010*/ 	.short	0x0002
        /*0012*/ 	.short	0x0010
        /*0014*/ 	.byte	0x00, 0xf0, 0x61, 0x00


	//----- nvinfo : EIATTR_KPARAM_INFO
	.align		4
.L_10469:
        /*0018*/ 	.byte	0x04, 0x17
        /*001a*/ 	.short	(.L_10471 - .L_10470)
.L_10470:
        /*001c*/ 	.word	0x00000000
        /*0020*/ 	.short	0x0001
        /*0022*/ 	.short	0x0008
        /*0024*/ 	.byte	0x00, 0xf0, 0x21, 0x00


	//----- nvinfo : EIATTR_KPARAM_INFO
	.align		4
.L_10471:
        /*0028*/ 	.byte	0x04, 0x17
        /*002a*/ 	.short	(.L_10473 - .L_10472)
.L_10472:
        /*002c*/ 	.word	0x00000000
        /*0030*/ 	.short	0x0000
        /*0032*/ 	.short	0x0000
        /*0034*/ 	.byte	0x00, 0xf0, 0x11, 0x00


	//----- nvinfo : EIATTR_SPARSE_MMA_MASK
	.align		4
.L_10473:
        /*0038*/ 	.byte	0x03, 0x50
        /*003a*/ 	.short	0x0000


	//----- nvinfo : EIATTR_MAXREG_COUNT
	.align		4
        /*003c*/ 	.byte	0x03, 0x1b
        /*003e*/ 	.short	0x00ff


	//----- nvinfo : EIATTR_MERCURY_ISA_VERSION
	.align		4
        /*0040*/ 	.byte	0x03, 0x5f
        /*0042*/ 	.short	0x0101


	//----- nvinfo : EIATTR_VRC_CTA_INIT_COUNT
	.align		4
        /*0044*/ 	.byte	0x02, 0x4a
	.zero		1
	.zero		1


	//----- nvinfo : EIATTR_EXIT_INSTR_OFFSETS
	.align		4
        /*0048*/ 	.byte	0x04, 0x1c
        /*004a*/ 	.short	(.L_10475 - .L_10474)


	//   ....[0]....
.L_10474:
        /*004c*/ 	.word	0x00002260


	//   ....[1]....
        /*0050*/ 	.word	0x000022b0


	//   ....[2]....
        /*0054*/ 	.word	0x00003cf0


	//----- nvinfo : EIATTR_MAX_THREADS
	.align		4
.L_10475:
        /*0058*/ 	.byte	0x04, 0x05
        /*005a*/ 	.short	(.L_10477 - .L_10476)
.L_10476:
        /*005c*/ 	.word	0x00000080
        /*0060*/ 	.word	0x00000001
        /*0064*/ 	.word	0x00000001


	//----- nvinfo : EIATTR_CRS_STACK_SIZE
	.align		4
.L_10477:
        /*0068*/ 	.byte	0x04, 0x1e
        /*006a*/ 	.short	(.L_10479 - .L_10478)
.L_10478:
        /*006c*/ 	.word	0x00000000


	//----- nvinfo : EIATTR_CBANK_PARAM_SIZE
	.align		4
.L_10479:
        /*0070*/ 	.byte	0x03, 0x19
        /*0072*/ 	.short	0x0028


	//----- nvinfo : EIATTR_PARAM_CBANK
	.align		4
        /*0074*/ 	.byte	0x04, 0x0a
        /*0076*/ 	.short	(.L_10481 - .L_10480)
	.align		4
.L_10480:
        /*0078*/ 	.word	index@(.nv.constant0._ZN2at6native29vectorized_elementwise_kernelILi2EZZZNS0_50_GLOBAL__N__2680c7bb_12_PowKernel_cu_7dd49032_317024pow_tensor_tensor_kernelERNS_18TensorIteratorBaseEENKUlvE_clEvENKUlvE3_clEvEUlssE_St5arrayIPcLm3EEEEviT0_T1_)
        /*007c*/ 	.short	0x0380
        /*007e*/ 	.short	0x0028


	//----- nvinfo : EIATTR_SW_WAR
	.align		4
.L_10481:
        /*0080*/ 	.byte	0x04, 0x36
        /*0082*/ 	.short	(.L_10483 - .L_10482)
.L_10482:
        /*0084*/ 	.word	0x00000008
.L_10483:


//--------------------- .nv.info._ZN2at6native29vectorized_elementwise_kernelILi4EZZZNS0_50_GLOBAL__N__2680c7bb_12_PowKernel_cu_7dd49032_317024pow_tensor_tensor_kernelERNS_18TensorIteratorBaseEENKUlvE_clEvENKUlvE3_clEvEUlssE_St5arrayIPcLm3EEEEviT0_T1_ --------------------------
	.section	.nv.info._ZN2at6native29vectorized_elementwise_kernelILi4EZZZNS0_50_GLOBAL__N__2680c7bb_12_PowKernel_cu_7dd49032_317024pow_tensor_tensor_kernelERNS_18TensorIteratorBaseEENKUlvE_clEvENKUlvE3_clEvEUlssE_St5arrayIPcLm3EEEEviT0_T1_,"",@"SHT_CUDA_INFO"
	.sectionflags	@""
	.align	4


	//----- nvinfo : EIATTR_CUDA_API_VERSION
	.align		4
        /*0000*/ 	.byte	0x04, 0x37
        /*0002*/ 	.short	(.L_10485 - .L_10484)
.L_10484:
        /*0004*/ 	.word	0x00000082


	//----- nvinfo : EIATTR_KPARAM_INFO
	.align		4
.L_10485:
        /*0008*/ 	.byte	0x04, 0x17
        /*000a*/ 	.short	(.L_10487 - .L_10486)
.L_10486:
        /*000c*/ 	.word	0x00000000
        /*0010*/ 	.short	0x0002
        /*0012*/ 	.short	0x0010
        /*0014*/ 	.byte	0x00, 0xf0, 0x61, 0x00


	//----- nvinfo : EIATTR_KPARAM_INFO
	.align		4
.L_10487:
        /*0018*/ 	.byte	0x04, 0x17
        /*001a*/ 	.short	(.L_10489 - .L_10488)
.L_10488:
        /*001c*/ 	.word	0x00000000
        /*0020*/ 	.short	0x0001
        /*0022*/ 	.short	0x0008
        /*0024*/ 	.byte	0x00, 0xf0, 0x21, 0x00


	//----- nvinfo : EIATTR_KPARAM_INFO
	.align		4
.L_10489:
        /*0028*/ 	.byte	0x04, 0x17
        /*002a*/ 	.short	(.L_10491 - .L_10490)
.L_10490:
        /*002c*/ 	.word	0x00000000
        /*0030*/ 	.short	0x0000
        /*0032*/ 	.short	0x0000
        /*0034*/ 	.byte	0x00, 0xf0, 0x11, 0x00


	//----- nvinfo : EIATTR_SPARSE_MMA_MASK
	.align		4
.L_10491:
        /*0038*/ 	.byte	0x03, 0x50
        /*003a*/ 	.short	0x0000


	//----- nvinfo : EIATTR_MAXREG_COUNT
	.align		4
        /*003c*/ 	.byte	0x03, 0x1b
        /*003e*/ 	.short	0x00ff


	//----- nvinfo : EIATTR_MERCURY_ISA_VERSION
	.align		4
        /*0040*/ 	.byte	0x03, 0x5f
        /*0042*/ 	.short	0x0101


	//----- nvinfo : EIATTR_VRC_CTA_INIT_COUNT
	.align		4
        /*0044*/ 	.byte	0x02, 0x4a
	.zero		1
	.zero		1


	//----- nvinfo : EIATTR_EXIT_INSTR_OFFSETS
	.align		4
        /*0048*/ 	.byte	0x04, 0x1c
        /*004a*/ 	.short	(.L_10493 - .L_10492)


	//   ....[0]....
.L_10492:
        /*004c*/ 	.word	0x00002260


	//   ....[1]....
        /*0050*/ 	.word	0x000022b0


	//   ....[2]....
        /*0054*/ 	.word	0x00003ca0


	//----- nvinfo : EIATTR_MAX_THREADS
	.align		4
.L_10493:
        /*0058*/ 	.byte	0x04, 0x05
        /*005a*/ 	.short	(.L_10495 - .L_10494)
.L_10494:
        /*005c*/ 	.word	0x00000080
        /*0060*/ 	.word	0x00000001
        /*0064*/ 	.word	0x00000001


	//----- nvinfo : EIATTR_CRS_STACK_SIZE
	.align		4
.L_10495:
        /*0068*/ 	.byte	0x04, 0x1e
        /*006a*/ 	.short	(.L_10497 - .L_10496)
.L_10496:
        /*006c*/ 	.word	0x00000000


	//----- nvinfo : EIATTR_CBANK_PARAM_SIZE
	.align		4
.L_10497:
        /*0070*/ 	.byte	0x03, 0x19
        /*0072*/ 	.short	0x0028


	//----- nvinfo : EIATTR_PARAM_CBANK
	.align		4
        /*0074*/ 	.byte	0x04, 0x0a
        /*0076*/ 	.short	(.L_10499 - .L_10498)
	.align		4
.L_10498:
        /*0078*/ 	.word	index@(.nv.constant0._ZN2at6native29vectorized_elementwise_kernelILi4EZZZNS0_50_GLOBAL__N__2680c7bb_12_PowKernel_cu_7dd49032_317024pow_tensor_tensor_kernelERNS_18TensorIteratorBaseEENKUlvE_clEvENKUlvE3_clEvEUlssE_St5arrayIPcLm3EEEEviT0_T1_)
        /*007c*/ 	.short	0x0380
        /*007e*/ 	.short	0x0028


	//----- nvinfo : EIATTR_SW_WAR
	.align		4
.L_10499:
        /*0080*/ 	.byte	0x04, 0x36
        /*0082*/ 	.short	(.L_10501 - .L_10500)
.L_10500:
        /*0084*/ 	.word	0x00000008
.L_10501:


//--------------------- .nv.info._ZN2at6native29vectorized_elementwise_kernelILi8EZZZNS0_50_GLOBAL__N__2680c7bb_12_PowKernel_cu_7dd49032_317024pow_tensor_tensor_kernelERNS_18TensorIteratorBaseEENKUlvE_clEvENKUlvE3_clEvEUlssE_St5arrayIPcLm3EEEEviT0_T1_ --------------------------
	.section	.nv.info._ZN2at6native29vectorized_elementwise_kernelILi8EZZZNS0_50_GLOBAL__N__2680c7bb_12_PowKernel_cu_7dd49032_317024pow_tensor_tensor_kernelERNS_18TensorIteratorBaseEENKUlvE_clEvENKUlvE3_clEvEUlssE_St5arrayIPcLm3EEEEviT0_T1_,"",@"SHT_CUDA_INFO"
	.sectionflags	@""
	.align	4


	//----- nvinfo : EIATTR_CUDA_API_VERSION
	.align		4
        /*0000*/ 	.byte	0x04, 0x37
        /*0002*/ 	.short	(.L_10503 - .L_10502)
.L_10502:
        /*0004*/ 	.word	0x00000082


	//----- nvinfo : EIATTR_KPARAM_INFO
	.align		4
.L_10503:
        /*0008*/ 	.byte	0x04, 0x17
        /*000a*/ 	.short	(.L_10505 - .L_10504)
.L_10504:
        /*000c*/ 	.word	0x00000000
        /*0010*/ 	.short	0x0002
        /*0012*/ 	.short	0x0010
        /*0014*/ 	.byte	0x00, 0xf0, 0x61, 0x00


	//----- nvinfo : EIATTR_KPARAM_INFO
	.align		4
.L_10505:
        /*0018*/ 	.byte	0x04, 0x17
        /*001a*/ 	.short	(.L_10507 - .L_10506)
.L_10506:
        /*001c*/ 	.word	0x00000000
        /*0020*/ 	.short	0x0001
        /*0022*/ 	.short	0x0008
        /*0024*/ 	.byte	0x00, 0xf0, 0x21, 0x00


	//----- nvinfo : EIATTR_KPARAM_INFO
	.align		4
.L_10507:
        /*0028*/ 	.byte	0x04, 0x17
        /*002a*/ 	.short	(.L_10509 - .L_10508)
.L_10508:
        /*002c*/ 	.word	0x00000000
        /*0030*/ 	.short	0x0000
        /*0032*/ 	.short	0x0000
        /*0034*/ 	.byte	0x00, 0xf0, 0x11, 0x00


	//----- nvinfo : EIATTR_SPARSE_MMA_MASK
	.align		4
.L_10509:
        /*0038*/ 	.byte	0x03, 0x50
        /*003a*/ 	.short	0x0000


	//----- nvinfo : EIATTR_MAXREG_COUNT
	.align		4
        /*003c*/ 	.byte	0x03, 0x1b
        /*003e*/ 	.short	0x00ff


	//----- nvinfo : EIATTR_MERCURY_ISA_VERSION
	.align		4
        /*0040*/ 	.byte	0x03, 0x5f
        /*0042*/ 	.short	0x0101


	//----- nvinfo : EIATTR_VRC_CTA_INIT_COUNT
	.align		4
        /*0044*/ 	.byte	0x02, 0x4a
	.zero		1
	.zero		1


	//----- nvinfo : EIATTR_EXIT_INSTR_OFFSETS
	.align		4
        /*0048*/ 	.byte	0x04, 0x1c
        /*004a*/ 	.short	(.L_10511 - .L_10510)


	//   ....[0]....
.L_10510:
        /*004c*/ 	.word	0x00000010


	//----- nvinfo : EIATTR_MAX_THREADS
	.align		4
.L_10511:
        /*0050*/ 	.byte	0x04, 0x05
        /*0052*/ 	.short	(.L_10513 - .L_10512)
.L_10512:
        /*0054*/ 	.word	0x00000080
        /*0058*/ 	.word	0x00000001
        /*005c*/ 	.word	0x00000001


	//----- nvinfo : EIATTR_CBANK_PARAM_SIZE
	.align		4
.L_10513:
        /*0060*/ 	.byte	0x03, 0x19
        /*0062*/ 	.short	0x0028


	//----- nvinfo : EIATTR_PARAM_CBANK
	.align		4
        /*0064*/ 	.byte	0x04, 0x0a
        /*0066*/ 	.short	(.L_10515 - .L_10514)
	.align		4
.L_10514:
        /*0068*/ 	.word	index@(.nv.constant0._ZN2at6native29vectorized_elementwise_kernelILi8EZZZNS0_50_GLOBAL__N__2680c7bb_12_PowKernel_cu_7dd49032_317024pow_tensor_tensor_kernelERNS_18TensorIteratorBaseEENKUlvE_clEvENKUlvE3_clEvEUlssE_St5arrayIPcLm3EEEEviT0_T1_)
        /*006c*/ 	.short	0x0380
        /*006e*/ 	.short	0x0028


	//----- nvinfo : EIATTR_SW_WAR
	.align		4
.L_10515:
        /*0070*/ 	.byte	0x04, 0x36
        /*0072*/ 	.short	(.L_10517 - .L_10516)
.L_10516:
        /*0074*/ 	.word	0x00000008
.L_10517:


//--------------------- .nv.info._ZN2at6native18elementwise_kernelILi128ELi4EZNS0_15gpu_kernel_implIZNS0_50_GLOBAL__N__2680c7bb_12_PowKernel_cu_7dd49032_317022pow_scalar_tensor_implIsEEvRNS_18TensorIteratorBaseET_EUlsE_EEvS6_RKS7_EUliE_EEviT1_ --------------------------
	.section	.nv.info._ZN2at6native18elementwise_kernelILi128ELi4EZNS0_15gpu_kernel_implIZNS0_50_GLOBAL__N__2680c7bb_12_PowKernel_cu_7dd49032_317022pow_scalar_tensor_implIsEEvRNS_18TensorIteratorBaseET_EUlsE_EEvS6_RKS7_EUliE_EEviT1_,"",@"SHT_CUDA_INFO"
	.sectionflags	@""
	.align	4


	//----- nvinfo : EIATTR_CUDA_API_VERSION
	.align		4
        /*0000*/ 	.byte	0x04, 0x37
        /*0002*/ 	.short	(.L_10519 - .L_10518)
.L_10518:
        /*0004*/ 	.word	0x00000082


	//----- nvinfo : EIATTR_KPARAM_INFO
	.align		4
.L_10519:
        /*0008*/ 	.byte	0x04, 0x17
        /*000a*/ 	.short	(.L_10521 - .L_10520)
.L_10520:
        /*000c*/ 	.word	0x00000000
        /*0010*/ 	.short	0x0001
        /*0012*/ 	.short	0x0008
        /*0014*/ 	.byte	0x00, 0xf0, 0xa1, 0x08


	//----- nvinfo : EIATTR_KPARAM_INFO
	.align		4
.L_10521:
        /*0018*/ 	.byte	0x04, 0x17
        /*001a*/ 	.short	(.L_10523 - .L_10522)
.L_10522:
        /*001c*/ 	.word	0x00000000
        /*0020*/ 	.short	0x0000
        /*0022*/ 	.short	0x0000
        /*0024*/ 	.byte	0x00, 0xf0, 0x11, 0x00


	//----- nvinfo : EIATTR_SPARSE_MMA_MASK
	.align		4
.L_10523:
        /*0028*/ 	.byte	0x03, 0x50
        /*002a*/ 	.short	0x0000


	//----- nvinfo : EIATTR_MAXREG_COUNT
	.align		4
        /*002c*/ 	.byte	0x03, 0x1b
        /*002e*/ 	.short	0x0080


	//----- nvinfo : EIATTR_EXTERNS
	.align		4
        /*0030*/ 	.byte	0x04, 0x0f
        /*0032*/ 	.short	(.L_10525 - .L_10524)


	//   ....[0]....
	.align		4
.L_10524:
        /*0034*/ 	.word	index@(__assertfail)


	//----- nvinfo : EIATTR_MERCURY_ISA_VERSION
	.align		4
.L_10525:
        /*0038*/ 	.byte	0x03, 0x5f
        /*003a*/ 	.short	0x0101


	//----- nvinfo : EIATTR_VRC_CTA_INIT_COUNT
	.align		4
        /*003c*/ 	.byte	0x02, 0x4a
	.zero		1
	.zero		1


	//----- nvinfo : EIATTR_SYSCALL_OFFSETS
	.align		4
        /*0040*/ 	.byte	0x04, 0x46
        /*0042*/ 	.short	(.L_10527 - .L_10526)


	//   ....[0]....
.L_10526:
        /*0044*/ 	.word	0x00002120


	//   ....[1]....
        /*0048*/ 	.word	0x00003270


	//   ....[2]....
        /*004c*/ 	.word	0x00005550


	//   ....[3]....
        /*0050*/ 	.word	0x000064f0


	//   ....[4]....
        /*0054*/ 	.word	0x000088d0


	//   ....[5]....
        /*0058*/ 	.word	0x00009870


	//   ....[6]....
        /*005c*/ 	.word	0x0000bc60


	//   ....[7]....
        /*0060*/ 	.word	0x0000cbb0


	//----- nvinfo : EIATTR_EXIT_INSTR_OFFSETS
	.align		4
.L_10527:
        /*0064*/ 	.byte	0x04, 0x1c
        /*0066*/ 	.short	(.L_10529 - .L_10528)


	//   ....[0]....
.L_10528:
        /*0068*/ 	.word	0x00009b50


	//   ....[1]....
        /*006c*/ 	.word	0x0000c0c0


	//   ....[2]....
        /*0070*/ 	.word	0x0000c0e0


	//   ....[3]....
        /*0074*/ 	.word	0x0000c190


	//   ....[4]....
        /*0078*/ 	.word	0x0000c1c0


	//   ....[5]....
        /*007c*/ 	.word	0x0000c1e0


	//   ....[6]....
        /*0080*/ 	.word	0x0000c270


	//   ....[7]....
        /*0084*/ 	.word	0x0000c2b0


	//   ....[8]....
        /*0088*/ 	.word	0x0000c350


	//   ....[9]....
        /*008c*/ 	.word	0x0000c3a0


	//   ....[10]....
        /*0090*/ 	.word	0x0000c3d0


	//   ....[11]....
        /*0094*/ 	.word	0x0000c490


	//   ....[12]....
        /*0098*/ 	.word	0x0000c600


	//   ....[13]....
        /*009c*/ 	.word	0x0000c770


	//   ....[14]....
        /*00a0*/ 	.word	0x0000c8e0


	//   ....[15]....
        /*00a4*/ 	.word	0x0000c930


	//   ....[16]....
        /*00a8*/ 	.word	0x0000c960


	//   ....[17]....
        /*00ac*/ 	.word	0x0000ca10


	//   ....[18]....
        /*00b0*/ 	.word	0x0000ca50


	//   ....[19]....
        /*00b4*/ 	.word	0x0000cbc0


	//   ....[20]....
        /*00b8*/ 	.word	0x0000ccd0


	//   ....[21]....
        /*00bc*/ 	.word	0x0000ce10


	//   ....[22]....
        /*00c0*/ 	.word	0x0000ce50


	//----- nvinfo : EIATTR_MAX_THREADS
	.align		4
.L_10529:
        /*00c4*/ 	.byte	0x04, 0x05
        /*00c6*/ 	.short	(.L_10531 - .L_10530)
.L_10530:
        /*00c8*/ 	.word	0x00000080
        /*00cc*/ 	.word	0x00000001
        /*00d0*/ 	.word	0x00000001


	//----- nvinfo : EIATTR_CRS_STACK_SIZE
	.align		4
.L_10531:
        /*00d4*/ 	.byte	0x04, 0x1e
        /*00d6*/ 	.short	(.L_10533 - .L_10532)
.L_10532:
        /*00d8*/ 	.word	0x00000000


	//----- nvinfo : EIATTR_CBANK_PARAM_SIZE
	.align		4
.L_10533:
        /*00dc*/ 	.byte	0x03, 0x19
        /*00de*/ 	.short	0x0230


	//----- nvinfo : EIATTR_PARAM_CBANK
	.align		4
        /*00e0*/ 	.byte	0x04, 0x0a
        /*00e2*/ 	.short	(.L_10535 - .L_10534)
	.align		4
.L_10534:
        /*00e4*/ 	.word	index@(.nv.constant0._ZN2at6native18elementwise_kernelILi128ELi4EZNS0_15gpu_kernel_implIZNS0_50_GLOBAL__N__2680c7bb_12_PowKernel_cu_7dd49032_317022pow_scalar_tensor_implIsEEvRNS_18TensorIteratorBaseET_EUlsE_EEvS6_RKS7_EUliE_EEviT1_)
        /*00e8*/ 	.short	0x0380
        /*00ea*/ 	.short	0x0230


	//----- nvinfo : EIATTR_SW_WAR
	.align		4
.L_10535:
        /*00ec*/ 	.byte	0x04, 0x36
        /*00ee*/ 	.short	(.L_10537 - .L_10536)
.L_10536:
        /*00f0*/ 	.word	0x00000008
.L_10537:


//--------------------- .nv.info._ZN2at6native27unrolled_elementwise_kernelIZNS0_50_GLOBAL__N__2680c7bb_12_PowKernel_cu_7dd49032_317022pow_scalar_tensor_implIsEEvRNS_18TensorIteratorBaseET_EUlsE_St5arrayIPcLm2EELi4E23TrivialOffsetCalculatorILi1EjESC_NS0_6memory12LoadWithCastILi1EEENSD_13StoreWithCastILi1EEEEEviS6_T0_T2_T3_T4_T5_ --------------------------
	.section	.nv.info._ZN2at6native27unrolled_elementwise_kernelIZNS0_50_GLOBAL__N__2680c7bb_12_PowKernel_cu_7dd49032_317022pow_scalar_tensor_implIsEEvRNS_18TensorIteratorBaseET_EUlsE_St5arrayIPcLm2EELi4E23TrivialOffsetCalculatorILi1EjESC_NS0_6memory12LoadWithCastILi1EEENSD_13StoreWithCastILi1EEEEEviS6_T0_T2_T3_T4_T5_,"",@"SHT_CUDA_INFO"
	.sectionflags	@""
	.align	4


	//----- nvinfo : EIATTR_CUDA_API_VERSION
	.align		4
        /*0000*/ 	.byte	0x04, 0x37
        /*0002*/ 	.short	(.L_10539 - .L_10538)
.L_10538:
        /*0004*/ 	.word	0x00000082


	//----- nvinfo : EIATTR_KPARAM_INFO
	.align		4
.L_10539:
        /*0008*/ 	.byte	0x04, 0x17
        /*000a*/ 	.short	(.L_10541 - .L_10540)
.L_10540:
        /*000c*/ 	.word	0x00000000
        /*0010*/ 	.short	0x0006
        /*0012*/ 	.short	0x0034
        /*0014*/ 	.byte	0x00, 0xf0, 0x21, 0x00


	//----- nvinfo : EIATTR_KPARAM_INFO
	.align		4
.L_10541:
        /*0018*/ 	.byte	0x04, 0x17
        /*001a*/ 	.short	(.L_10543 - .L_10542)
.L_10542:
        /*001c*/ 	.word	0x00000000
        /*0020*/ 	.short	0x0005
        /*0022*/ 	.short	0x002c
        /*0024*/ 	.byte	0x00, 0xf0, 0x21, 0x00


	//----- nvinfo : EIATTR_KPARAM_INFO
	.align		4
.L_10543:
        /*0028*/ 	.byte	0x04, 0x17
        /*002a*/ 	.short	(.L_10545 - .L_10544)
.L_10544:
        /*002c*/ 	.word	0x00000000
        /*0030*/ 	.short	0x0004
        /*0032*/ 	.short	0x0029
        /*0034*/ 	.byte	0x00, 0xf0, 0x05, 0x00


	//----- nvinfo : EIATTR_KPARAM_INFO
	.align		4
.L_10545:
        /*0038*/ 	.byte	0x04, 0x17
        /*003a*/ 	.short	(.L_10547 - .L_10546)
.L_10546:
        /*003c*/ 	.word	0x00000000
        /*0040*/ 	.short	0x0003
        /*0042*/ 	.short	0x0028
        /*0044*/ 	.byte	0x00, 0xf0, 0x05, 0x00


	//----- nvinfo : EIATTR_KPARAM_INFO
	.align		4
.L_10547:
        /*0048*/ 	.byte	0x04, 0x17
        /*004a*/ 	.short	(.L_10549 - .L_10548)
.L_10548:
        /*004c*/ 	.word	0x00000000
        /*0050*/ 	.short	0x0002
        /*0052*/ 	.short	0x0018
        /*0054*/ 	.byte	0x00, 0xf0, 0x41, 0x00


	//----- nvinfo : EIATTR_KPARAM_INFO
	.align		4
.L_10549:
        /*0058*/ 	.byte	0x04, 0x17
        /*005a*/ 	.short	(.L_10551 - .L_10550)
.L_10550:
        /*005c*/ 	.word	0x00000000
        /*0060*/ 	.short	0x0001
        /*0062*/ 	.short	0x0008
        /*0064*/ 	.byte	0x00, 0xf0, 0x41, 0x00


	//----- nvinfo : EIATTR_KPARAM_INFO
	.align		4
.L_10551:
        /*0068*/ 	.byte	0x04, 0x17
        /*006a*/ 	.short	(.L_10553 - .L_10552)
.L_10552:
        /*006c*/ 	.word	0x00000000
        /*0070*/ 	.short	0x0000
        /*0072*/ 	.short	0x0000
        /*0074*/ 	.byte	0x00, 0xf0, 0x11, 0x00


	//----- nvinfo : EIATTR_SPARSE_MMA_MASK
	.align		4
.L_10553:
        /*0078*/ 	.byte	0x03, 0x50
        /*007a*/ 	.short	0x0000


	//----- nvinfo : EIATTR_MAXREG_COUNT
	.align		4
        /*007c*/ 	.byte	0x03, 0x1b
        /*007e*/ 	.short	0x00ff


	//----- nvinfo : EIATTR_EXTERNS
	.align		4
        /*0080*/ 	.byte	0x04, 0x0f
        /*0082*/ 	.short	(.L_10555 - .L_10554)


	//   ....[0]....
	.align		4
.L_10554:
        /*0084*/ 	.word	index@(__assertfail)


	//----- nvinfo : EIATTR_MERCURY_ISA_VERSION
	.align		4
.L_10555:
        /*0088*/ 	.byte	0x03, 0x5f
        /*008a*/ 	.short	0x0101


	//----- nvinfo : EIATTR_VRC_CTA_INIT_COUNT
	.align		4
        /*008c*/ 	.byte	0x02, 0x4a
	.zero		1
	.zero		1


	//----- nvinfo : EIATTR_SYSCALL_OFFSETS
	.align		4
        /*0090*/ 	.byte	0x04, 0x46
        /*0092*/ 	.short	(.L_10557 - .L_10556)


	//   ....[0]....
.L_10556:
        /*0094*/ 	.word	0x00000e50


	//   ....[1]....
        /*0098*/ 	.word	0x00001e00


	//   ....[2]....
        /*009c*/ 	.word	0x00002cf0


	//   ....[3]....
        /*00a0*/ 	.word	0x00003be0


	//   ....[4]....
        /*00a4*/ 	.word	0x00005c50


	//   ....[5]....
        /*00a8*/ 	.word	0x00006a00


	//   ....[6]....
        /*00ac*/ 	.word	0x000078e0


	//   ....[7]....
        /*00b0*/ 	.word	0x000087a0


	//----- nvinfo : EIATTR_EXIT_INSTR_OFFSETS
	.align		4
.L_10557:
        /*00b4*/ 	.byte	0x04, 0x1c
        /*00b6*/ 	.short	(.L_10559 - .L_10558)


	//   ....[0]....
.L_10558:
        /*00b8*/ 	.word	0x00007bb0


	//   ....[1]....
        /*00bc*/ 	.word	0x00007ce0


	//   ....[2]....
        /*00c0*/ 	.word	0x00007d00


	//   ....[3]....
        /*00c4*/ 	.word	0x00007da0


	//   ....[4]....
        /*00c8*/ 	.word	0x00007dd0


	//   ....[5]....
        /*00cc*/ 	.word	0x00007df0


	//   ....[6]....
        /*00d0*/ 	.word	0x00007e80


	//   ....[7]....
        /*00d4*/ 	.word	0x00007ec0


	//   ....[8]....
        /*00d8*/ 	.word	0x00007f60


	//   ....[9]....
        /*00dc*/ 	.word	0x00007fb0


	//   ....[10]....
        /*00e0*/ 	.word	0x00007fe0


	//   ....[11]....
        /*00e4*/ 	.word	0x000080a0


	//   ....[12]....
        /*00e8*/ 	.word	0x00008210


	//   ....[13]....
        /*00ec*/ 	.word	0x00008380


	//   ....[14]....
        /*00f0*/ 	.word	0x000084e0


	//   ....[15]....
        /*00f4*/ 	.word	0x00008520


	//   ....[16]....
        /*00f8*/ 	.word	0x00008550


	//   ....[17]....
        /*00fc*/ 	.word	0x00008600


	//   ....[18]....
        /*0100*/ 	.word	0x00008640


	//   ....[19]....
        /*0104*/ 	.word	0x000087b0


	//   ....[20]....
        /*0108*/ 	.word	0x000088c0


	//   ....[21]....
        /*010c*/ 	.word	0x00008a00


	//   ....[22]....
        /*0110*/ 	.word	0x00008a40


	//----- nvinfo : EIATTR_MAX_THREADS
	.align		4
.L_10559:
        /*0114*/ 	.byte	0x04, 0x05
        /*0116*/ 	.short	(.L_10561 - .L_10560)
.L_10560:
        /*0118*/ 	.word	0x00000080
        /*011c*/ 	.word	0x00000001
        /*0120*/ 	.word	0x00000001


	//----- nvinfo : EIATTR_CRS_STACK_SIZE
	.align		4
.L_10561:
        /*0124*/ 	.byte	0x04, 0x1e
        /*0126*/ 	.short	(.L_10563 - .L_10562)
.L_10562:
        /*0128*/ 	.word	0x00000000


	//----- nvinfo : EIATTR_CBANK_PARAM_SIZE
	.align		4
.L_10563:
        /*012c*/ 	.byte	0x03, 0x19
        /*012e*/ 	.short	0x003c


	//----- nvinfo : EIATTR_PARAM_CBANK
	.align		4
        /*0130*/ 	.byte	0x04, 0x0a
        /*0132*/ 	.short	(.L_10565 - .L_10564)
	.align		4
.L_10564:
        /*0134*/ 	.word	index@(.nv.constant0._ZN2at6native27unrolled_elementwise_kernelIZNS0_50_GLOBAL__N__2680c7bb_12_PowKernel_cu_7dd49032_317022pow_scalar_tensor_implIsEEvRNS_18TensorIteratorBaseET_EUlsE_St5arrayIPcLm2EELi4E23TrivialOffsetCalculatorILi1EjESC_NS0_6memory12LoadWithCastILi1EEENSD_13StoreWithCastILi1EEEEEviS6_T0_T2_T3_T4_T5_)
        /*0138*/ 	.short	0x0380
        /*013a*/ 	.short	0x003c


	//----- nvinfo : EIATTR_SW_WAR
	.align		4
.L_10565:
        /*013c*/ 	.byte	0x04, 0x36
        /*013e*/ 	.short	(.L_10567 - .L_10566)
.L_10566:
        /*0140*/ 	.word	0x00000008
.L_10567:


//--------------------- .nv.info._ZN2at6native18elementwise_kernelILi128ELi4EZNS0_22gpu_kernel_impl_nocastIZNS0_50_GLOBAL__N__2680c7bb_12_PowKernel_cu_7dd49032_317022pow_scalar_tensor_implIsEEvRNS_18TensorIteratorBaseET_EUlsE_EEvS6_RKS7_EUliE_EEviT1_ --------------------------
	.section	.nv.info._ZN2at6native18elementwise_kernelILi128ELi4EZNS0_22gpu_kernel_impl_nocastIZNS0_50_GLOBAL__N__2680c7bb_12_PowKernel_cu_7dd49032_317022pow_scalar_tensor_implIsEEvRNS_18TensorIteratorBaseET_EUlsE_EEvS6_RKS7_EUliE_EEviT1_,"",@"SHT_CUDA_INFO"
	.sectionflags	@""
	.align	4


	//----- nvinfo : EIATTR_CUDA_API_VERSION
	.align		4
        /*0000*/ 	.byte	0x04, 0x37
        /*0002*/ 	.short	(.L_10569 - .L_10568)
.L_10568:
        /*0004*/ 	.word	0x00000082


	//----- nvinfo : EIATTR_KPARAM_INFO
	.align		4
.L_10569:
        /*0008*/ 	.byte	0x04, 0x17
        /*000a*/ 	.short	(.L_10571 - .L_10570)
.L_10570:
        /*000c*/ 	.word	0x00000000
        /*0010*/ 	.short	0x0001
        /*0012*/ 	.short	0x0008
        /*0014*/ 	.byte	0x00, 0xf0, 0x81, 0x08


	//----- nvinfo : EIATTR_KPARAM_INFO
	.align		4
.L_10571:
        /*0018*/ 	.byte	0x04, 0x17
        /*001a*/ 	.short	(.L_10573 - .L_10572)
.L_10572:
        /*001c*/ 	.word	0x00000000
        /*0020*/ 	.short	0x0000
        /*0022*/ 	.short	0x0000
        /*0024*/ 	.byte	0x00, 0xf0, 0x11, 0x00


	//----- nvinfo : EIATTR_SPARSE_MMA_MASK
	.align		4
.L_10573:
        /*0028*/ 	.byte	0x03, 0x50
        /*002a*/ 	.short	0x0000


	//----- nvinfo : EIATTR_MAXREG_COUNT
	.align		4
        /*002c*/ 	.byte	0x03, 0x1b
        /*002e*/ 	.short	0x0080


	//----- nvinfo : EIATTR_MERCURY_ISA_VERSION
	.align		4
        /*0030*/ 	.byte	0x03, 0x5f
        /*0032*/ 	.short	0x0101


	//----- nvinfo : EIATTR_VRC_CTA_INIT_COUNT
	.align		4
        /*0034*/ 	.byte	0x02, 0x4a
	.zero		1
	.zero		1


	//----- nvinfo : EIATTR_EXIT_INSTR_OFFSETS
	.align		4
        /*0038*/ 	.byte	0x04, 0x1c
        /*003a*/ 	.short	(.L_10575 - .L_10574)


	//   ....[0]....
.L_10574:
        /*003c*/ 	.word	0x00000130


	//   ....[1]....
        /*0040*/ 	.word	0x00000170


	//   ....[2]....
        /*0044*/ 	.word	0x000007a0


	//   ....[3]....
        /*0048*/ 	.word	0x00000940


	//   ....[4]....
        /*004c*/ 	.word	0x00001270


	//   ....[5]....
        /*0050*/ 	.word	0x00001520


	//   ....[6]....
        /*0054*/ 	.word	0x00004b30


	//   ....[7]....
        /*0058*/ 	.word	0x00005cb0


	//   ....[8]....
        /*005c*/ 	.word	0x00009be0


	//   ....[9]....
        /*0060*/ 	.word	0x0000b070


	//   ....[10]....
        /*0064*/ 	.word	0x0000f340


	//   ....[11]....
        /*0068*/ 	.word	0x00010910


	//----- nvinfo : EIATTR_MAX_THREADS
	.align		4
.L_10575:
        /*006c*/ 	.byte	0x04, 0x05
        /*006e*/ 	.short	(.L_10577 - .L_10576)
.L_10576:
        /*0070*/ 	.word	0x00000080
        /*0074*/ 	.word	0x00000001
        /*0078*/ 	.word	0x00000001


	//----- nvinfo : EIATTR_CRS_STACK_SIZE
	.align		4
.L_10577:
        /*007c*/ 	.byte	0x04, 0x1e
        /*007e*/ 	.short	(.L_10579 - .L_10578)
.L_10578:
        /*0080*/ 	.word	0x00000000


	//----- nvinfo : EIATTR_CBANK_PARAM_SIZE
	.align		4
.L_10579:
        /*0084*/ 	.byte	0x03, 0x19
        /*0086*/ 	.short	0x0228


	//----- nvinfo : EIATTR_PARAM_CBANK
	.align		4
        /*0088*/ 	.byte	0x04, 0x0a
        /*008a*/ 	.short	(.L_10581 - .L_10580)
	.align		4
.L_10580:
        /*008c*/ 	.word	index@(.nv.constant0._ZN2at6native18elementwise_kernelILi128ELi4EZNS0_22gpu_kernel_impl_nocastIZNS0_50_GLOBAL__N__2680c7bb_12_PowKernel_cu_7dd49032_317022pow_scalar_tensor_implIsEEvRNS_18TensorIteratorBaseET_EUlsE_EEvS6_RKS7_EUliE_EEviT1_)
        /*0090*/ 	.short	0x0380
        /*0092*/ 	.short	0x0228


	//----- nvinfo : EIATTR_SW_WAR
	.align		4
.L_10581:
        /*0094*/ 	.byte	0x04, 0x36
        /*0096*/ 	.short	(.L_10583 - .L_10582)
.L_10582:
        /*0098*/ 	.word	0x00000008
.L_10583:


//--------------------- .nv.info._ZN2at6native27unrolled_elementwise_kernelIZNS0_50_GLOBAL__N__2680c7bb_12_PowKernel_cu_7dd49032_317022pow_scalar_tensor_implIsEEvRNS_18TensorIteratorBaseET_EUlsE_St5arrayIPcLm2EELi4E23TrivialOffsetCalculatorILi1EjESC_NS0_6memory15LoadWithoutCastENSD_16StoreWithoutCastEEEviS6_T0_T2_T3_T4_T5_ --------------------------
	.section	.nv.info._ZN2at6native27unrolled_elementwise_kernelIZNS0_50_GLOBAL__N__2680c7bb_12_PowKernel_cu_7dd49032_317022pow_scalar_tensor_implIsEEvRNS_18TensorIteratorBaseET_EUlsE_St5arrayIPcLm2EELi4E23TrivialOffsetCalculatorILi1EjESC_NS0_6memory15LoadWithoutCastENSD_16StoreWithoutCastEEEviS6_T0_T2_T3_T4_T5_,"",@"SHT_CUDA_INFO"
	.sectionflags	@""
	.align	4


	//----- nvinfo : EIATTR_CUDA_API_VERSION
	.align		4
        /*0000*/ 	.byte	0x04, 0x37
        /*0002*/ 	.short	(.L_10585 - .L_10584)
.L_10584:
        /*0004*/ 	.word	0x00000082


	//----- nvinfo : EIATTR_KPARAM_INFO
	.align		4
.L_10585:
        /*0008*/ 	.byte	0x04, 0x17
        /*000a*/ 	.short	(.L_10587 - .L_10586)
.L_10586:
        /*000c*/ 	.word	0x00000000
        /*0010*/ 	.short	0x0006
        /*0012*/ 	.short	0x002b
        /*0014*/ 	.byte	0x00, 0xf0, 0x05, 0x00


	//----- nvinfo : EIATTR_KPARAM_INFO
	.align		4
.L_10587:
        /*0018*/ 	.byte	0x04, 0x17
        /*001a*/ 	.short	(.L_10589 - .L_10588)
.L_10588:
        /*001c*/ 	.word	0x00000000
        /*0020*/ 	.short	0x0005
        /*0022*/ 	.short	0x002a
        /*0024*/ 	.byte	0x00, 0xf0, 0x05, 0x00


	//----- nvinfo : EIATTR_KPARAM_INFO
	.align		4
.L_10589:
        /*0028*/ 	.byte	0x04, 0x17
        /*002a*/ 	.short	(.L_10591 - .L_10590)
.L_10590:
        /*002c*/ 	.word	0x00000000
        /*0030*/ 	.short	0x0004
        /*0032*/ 	.short	0x0029
        /*0034*/ 	.byte	0x00, 0xf0, 0x05, 0x00


	//----- nvinfo : EIATTR_KPARAM_INFO
	.align		4
.L_10591:
        /*0038*/ 	.byte	0x04, 0x17
        /*003a*/ 	.short	(.L_10593 - .L_10592)
.L_10592:
        /*003c*/ 	.word	0x00000000
        /*0040*/ 	.short	0x0003
        /*0042*/ 	.short	0x0028
        /*0044*/ 	.byte	0x00, 0xf0, 0x05, 0x00


	//----- nvinfo : EIATTR_KPARAM_INFO
	.align		4
.L_10593:
        /*0048*/ 	.byte	0x04, 0x17
        /*004a*/ 	.short	(.L_10595 - .L_10594)
.L_10594:
        /*004c*/ 	.word	0x00000000
        /*0050*/ 	.short	0x0002
        /*0052*/ 	.short	0x0018
        /*0054*/ 	.byte	0x00, 0xf0, 0x41, 0x00


	//----- nvinfo : EIATTR_KPARAM_INFO
	.align		4
.L_10595:
        /*0058*/ 	.byte	0x04, 0x17
        /*005a*/ 	.short	(.L_10597 - .L_10596)
.L_10596:
        /*005c*/ 	.word	0x00000000
        /*0060*/ 	.short	0x0001
        /*0062*/ 	.short	0x0008
        /*0064*/ 	.byte	0x00, 0xf0, 0x41, 0x00


	//----- nvinfo : EIATTR_KPARAM_INFO
	.align		4
.L_10597:
        /*0068*/ 	.byte	0x04, 0x17
        /*006a*/ 	.short	(.L_10599 - .L_10598)
.L_10598:
        /*006c*/ 	.word	0x00000000
        /*0070*/ 	.short	0x0000
        /*0072*/ 	.short	0x0000
        /*0074*/ 	.byte	0x00, 0xf0, 0x11, 0x00


	//----- nvinfo : EIATTR_SPARSE_MMA_MASK
	.align		4
.L_10599:
        /*0078*/ 	.byte	0x03, 0x50
        /*007a*/ 	.short	0x0000


	//----- nvinfo : EIATTR_MAXREG_COUNT
	.align		4
        /*007c*/ 	.byte	0x03, 0x1b
        /*007e*/ 	.short	0x00ff


	//----- nvinfo : EIATTR_MERCURY_ISA_VERSION
	.align		4
        /*0080*/ 	.byte	0x03, 0x5f
        /*0082*/ 	.short	0x0101


	//----- nvinfo : EIATTR_VRC_CTA_INIT_COUNT
	.align		4
        /*0084*/ 	.byte	0x02, 0x4a
	.zero		1
	.zero		1


	//----- nvinfo : EIATTR_EXIT_INSTR_OFFSETS
	.align		4
        /*0088*/ 	.byte	0x04, 0x1c
        /*008a*/ 	.short	(.L_10601 - .L_10600)


	//   ....[0]....
.L_10600:
        /*008c*/ 	.word	0x00001630


	//   ....[1]....
        /*0090*/ 	.word	0x00001680


	//----- nvinfo : EIATTR_MAX_THREADS
	.align		4
.L_10601:
        /*0094*/ 	.byte	0x04, 0x05
        /*0096*/ 	.short	(.L_10603 - .L_10602)
.L_10602:
        /*0098*/ 	.word	0x00000080
        /*009c*/ 	.word	0x00000001
        /*00a0*/ 	.word	0x00000001


	//----- nvinfo : EIATTR_CRS_STACK_SIZE
	.align		4
.L_10603:
        /*00a4*/ 	.byte	0x04, 0x1e
        /*00a6*/ 	.short	(.L_10605 - .L_10604)
.L_10604:
        /*00a8*/ 	.word	0x00000000


	//----- nvinfo : EIATTR_CBANK_PARAM_SIZE
	.align		4
.L_10605:
        /*00ac*/ 	.byte	0x03, 0x19
        /*00ae*/ 	.short	0x002c


	//----- nvinfo : EIATTR_PARAM_CBANK
	.align		4
        /*00b0*/ 	.byte	0x04, 0x0a
        /*00b2*/ 	.short	(.L_10607 - .L_10606)
	.align		4
.L_10606:
        /*00b4*/ 	.word	index@(.nv.constant0._ZN2at6native27unrolled_elementwise_kernelIZNS0_50_GLOBAL__N__2680c7bb_12_PowKernel_cu_7dd49032_317022pow_scalar_tensor_implIsEEvRNS_18TensorIteratorBaseET_EUlsE_St5arrayIPcLm2EELi4E23TrivialOffsetCalculatorILi1EjESC_NS0_6memory15LoadWithoutCastENSD_16StoreWithoutCastEEEviS6_T0_T2_T3_T4_T5_)
        /*00b8*/ 	.short	0x0380
        /*00ba*/ 	.short	0x002c


	//----- nvinfo : EIATTR_SW_WAR
	.align		4
.L_10607:
        /*00bc*/ 	.byte	0x04, 0x36
        /*00be*/ 	.short	(.L_10609 - .L_10608)
.L_10608:
        /*00c0*/ 	.word	0x00000008
.L_10609:


//--------------------- .nv.info._ZN2at6native29vectorized_elementwise_kernelILi2EZNS0_50_GLOBAL__N__2680c7bb_12_PowKernel_cu_7dd49032_317022pow_scalar_tensor_implIsEEvRNS_18TensorIteratorBaseET_EUlsE_St5arrayIPcLm2EEEEviT0_T1_ --------------------------
	.section	.nv.info._ZN2at6native29vectorized_elementwise_kernelILi2EZNS0_50_GLOBAL__N__2680c7bb_12_PowKernel_cu_7dd49032_317022pow_scalar_tensor_implIsEEvRNS_18TensorIteratorBaseET_EUlsE_St5arrayIPcLm2EEEEviT0_T1_,"",@"SHT_CUDA_INFO"
	.sectionflags	@""
	.align	4


	//----- nvinfo : EIATTR_CUDA_API_VERSION
	.align		4
        /*0000*/ 	.byte	0x04, 0x37
        /*0002*/ 	.short	(.L_10611 - .L_10610)
.L_10610:
        /*0004*/ 	.word	0x00000082


	//----- nvinfo : EIATTR_KPARAM_INFO
	.align		4
.L_10611:
        /*0008*/ 	.byte	0x04, 0x17
        /*000a*/ 	.short	(.L_10613 - .L_10612)
.L_10612:
        /*000c*/ 	.word	0x00000000
        /*0010*/ 	.short	0x0002
        /*0012*/ 	.short	0x0018
        /*0014*/ 	.byte	0x00, 0xf0, 0x41, 0x00


	//----- nvinfo : EIATTR_KPARAM_INFO
	.align		4
.L_10613:
        /*0018*/ 	.byte	0x04, 0x17
        /*001a*/ 	.short	(.L_10615 - .L_10614)
.L_10614:
        /*001c*/ 	.word	0x00000000
        /*0020*/ 	.short	0x0001
        /*0022*/ 	.short	0x0008
        /*0024*/ 	.byte	0x00, 0xf0, 0x41, 0x00


	//----- nvinfo : EIATTR_KPARAM_INFO
	.align		4
.L_10615:
        /*0028*/ 	.byte	0x04, 0x17
        /*002a*/ 	.short	(.L_10617 - .L_10616)
.L_10616:
        /*002c*/ 	.word	0x00000000
        /*0030*/ 	.short	0x0000
        /*0032*/ 	.short	0x0000
        /*0034*/ 	.byte	0x00, 0xf0, 0x11, 0x00


	//----- nvinfo : EIATTR_SPARSE_MMA_MASK
	.align		4
.L_10617:
        /*0038*/ 	.byte	0x03, 0x50
        /*003a*/ 	.short	0x0000


	//----- nvinfo : EIATTR_MAXREG_COUNT
	.align		4
        /*003c*/ 	.byte	0x03, 0x1b
        /*003e*/ 	.short	0x00ff


	//----- nvinfo : EIATTR_MERCURY_ISA_VERSION
	.align		4
        /*0040*/ 	.byte	0x03, 0x5f
        /*0042*/ 	.short	0x0101


	//----- nvinfo : EIATTR_VRC_CTA_INIT_COUNT
	.align		4
        /*0044*/ 	.byte	0x02, 0x4a
	.zero		1
	.zero		1


	//----- nvinfo : EIATTR_EXIT_INSTR_OFFSETS
	.align		4
        /*0048*/ 	.byte	0x04, 0x1c
        /*004a*/ 	.short	(.L_10619 - .L_10618)


	//   ....[0]....
.L_10618:
        /*004c*/ 	.word	0x00002c20


	//   ....[1]....
        /*0050*/ 	.word	0x00002c70


	//   ....[2]....
        /*0054*/ 	.word	0x00004f20


	//----- nvinfo : EIATTR_MAX_THREADS
	.align		4
.L_10619:
        /*0058*/ 	.byte	0x04, 0x05
        /*005a*/ 	.short	(.L_10621 - .L_10620)
.L_10620:
        /*005c*/ 	.word	0x00000080
        /*0060*/ 	.word	0x00000001
        /*0064*/ 	.word	0x00000001


	//----- nvinfo : EIATTR_CRS_STACK_SIZE
	.align		4
.L_10621:
        /*0068*/ 	.byte	0x04, 0x1e
        /*006a*/ 	.short	(.L_10623 - .L_10622)
.L_10622:
        /*006c*/ 	.word	0x00000000


	//----- nvinfo : EIATTR_CBANK_PARAM_SIZE
	.align		4
.L_10623:
        /*0070*/ 	.byte	0x03, 0x19
        /*0072*/ 	.short	0x0028


	//----- nvinfo : EIATTR_PARAM_CBANK
	.align		4
        /*0074*/ 	.byte	0x04, 0x0a
        /*0076*/ 	.short	(.L_10625 - .L_10624)
	.align		4
.L_10624:
        /*0078*/ 	.word	index@(.nv.constant0._ZN2at6native29vectorized_elementwise_kernelILi2EZNS0_50_GLOBAL__N__2680c7bb_12_PowKernel_cu_7dd49032_317022pow_scalar_tensor_implIsEEvRNS_18TensorIteratorBaseET_EUlsE_St5arrayIPcLm2EEEEviT0_T1_)
        /*007c*/ 	.short	0x0380
        /*007e*/ 	.short	0x0028


	//----- nvinfo : EIATTR_SW_WAR
	.align		4
.L_10625:
        /*0080*/ 	.byte	0x04, 0x36
        /*0082*/ 	.short	(.L_10627 - .L_10626)
.L_10626:
        /*0084*/ 	.word	0x00000008
.L_10627:


//--------------------- .nv.info._ZN2at6native29vectorized_elementwise_kernelILi4EZNS0_50_GLOBAL__N__2680c7bb_12_PowKernel_cu_7dd49032_317022pow_scalar_tensor_implIsEEvRNS_18TensorIteratorBaseET_EUlsE_St5arrayIPcLm2EEEEviT0_T1_ --------------------------
	.section	.nv.info._ZN2at6native29vectorized_elementwise_kernelILi4EZNS0_50_GLOBAL__N__2680c7bb_12_PowKernel_cu_7dd49032_317022pow_scalar_tensor_implIsEEvRNS_18TensorIteratorBaseET_EUlsE_St5arrayIPcLm2EEEEviT0_T1_,"",@"SHT_CUDA_INFO"
	.sectionflags	@""
	.align	4


	//----- nvinfo : EIATTR_CUDA_API_VERSION
	.align		4
        /*0000*/ 	.byte	0x04, 0x37
        /*0002*/ 	.short	(.L_10629 - .L_10628)
.L_10628:
        /*0004*/ 	.word	0x00000082


	//----- nvinfo : EIATTR_KPARAM_INFO
	.align		4
.L_10629:
        /*0008*/ 	.byte	0x04, 0x17
        /*000a*/ 	.short	(.L_10631 - .L_10630)
.L_10630:
        /*000c*/ 	.word	0x00000000
        /*0010*/ 	.short	0x0002
        /*0012*/ 	.short	0x0018
        /*0014*/ 	.byte	0x00, 0xf0, 0x41, 0x00


	//----- nvinfo : EIATTR_KPARAM_INFO
	.align		4
.L_10631:
        /*0018*/ 	.byte	0x04, 0x17
        /*001a*/ 	.short	(.L_10633 - .L_10632)
.L_10632:
        /*001c*/ 	.word	0x00000000
        /*0020*/ 	.short	0x0001
        /*0022*/ 	.short	0x0008
        /*0024*/ 	.byte	0x00, 0xf0, 0x41, 0x00


	//----- nvinfo : EIATTR_KPARAM_INFO
	.align		4
.L_10633:
        /*0028*/ 	.byte	0x04, 0x17
        /*002a*/ 	.short	(.L_10635 - .L_10634)
.L_10634:
        /*002c*/ 	.word	0x00000000
        /*0030*/ 	.short	0x0000
        /*0032*/ 	.short	0x0000
        /*0034*/ 	.byte	0x00, 0xf0, 0x11, 0x00


	//----- nvinfo : EIATTR_SPARSE_MMA_MASK
	.align		4
.L_10635:
        /*0038*/ 	.byte	0x03, 0x50
        /*003a*/ 	.short	0x0000


	//----- nvinfo : EIATTR_MAXREG_COUNT
	.align		4
        /*003c*/ 	.byte	0x03, 0x1b
        /*003e*/ 	.short	0x00ff


	//----- nvinfo : EIATTR_MERCURY_ISA_VERSION
	.align		4
        /*0040*/ 	.byte	0x03, 0x5f
        /*0042*/ 	.short	0x0101


	//----- nvinfo : EIATTR_VRC_CTA_INIT_COUNT
	.align		4
        /*0044*/ 	.byte	0x02, 0x4a
	.zero		1
	.zero		1


	//----- nvinfo : EIATTR_EXIT_INSTR_OFFSETS
	.align		4
        /*0048*/ 	.byte	0x04, 0x1c
        /*004a*/ 	.short	(.L_10637 - .L_10636)


	//   ....[0]....
.L_10636:
        /*004c*/ 	.word	0x00002c20


	//   ....[1]....
        /*0050*/ 	.word	0x00002c70


	//   ....[2]....
        /*0054*/ 	.word	0x00004f40


	//----- nvinfo : EIATTR_MAX_THREADS
	.align		4
.L_10637:
        /*0058*/ 	.byte	0x04, 0x05
        /*005a*/ 	.short	(.L_10639 - .L_10638)
.L_10638:
        /*005c*/ 	.word	0x00000080
        /*0060*/ 	.word	0x00000001
        /*0064*/ 	.word	0x00000001


	//----- nvinfo : EIATTR_CRS_STACK_SIZE
	.align		4
.L_10639:
        /*0068*/ 	.byte	0x04, 0x1e
        /*006a*/ 	.short	(.L_10641 - .L_10640)
.L_10640:
        /*006c*/ 	.word	0x00000000


	//----- nvinfo : EIATTR_CBANK_PARAM_SIZE
	.align		4
.L_10641:
        /*0070*/ 	.byte	0x03, 0x19
        /*0072*/ 	.short	0x0028


	//----- nvinfo : EIATTR_PARAM_CBANK
	.align		4
        /*0074*/ 	.byte	0x04, 0x0a
        /*0076*/ 	.short	(.L_10643 - .L_10642)
	.align		4
.L_10642:
        /*0078*/ 	.word	index@(.nv.constant0._ZN2at6native29vectorized_elementwise_kernelILi4EZNS0_50_GLOBAL__N__2680c7bb_12_PowKernel_cu_7dd49032_317022pow_scalar_tensor_implIsEEvRNS_18TensorIteratorBaseET_EUlsE_St5arrayIPcLm2EEEEviT0_T1_)
        /*007c*/ 	.short	0x0380
        /*007e*/ 	.short	0x0028


	//----- nvinfo : EIATTR_SW_WAR
	.align		4
.L_10643:
        /*0080*/ 	.byte	0x04, 0x36
        /*0082*/ 	.short	(.L_10645 - .L_10644)
.L_10644:
        /*0084*/ 	.word	0x00000008
.L_10645:


//--------------------- .nv.info._ZN2at6native29vectorized_elementwise_kernelILi8EZNS0_50_GLOBAL__N__2680c7bb_12_PowKernel_cu_7dd49032_317022pow_scalar_tensor_implIsEEvRNS_18TensorIteratorBaseET_EUlsE_St5arrayIPcLm2EEEEviT0_T1_ --------------------------
	.section	.nv.info._ZN2at6native29vectorized_elementwise_kernelILi8EZNS0_50_GLOBAL__N__2680c7bb_12_PowKernel_cu_7dd49032_317022pow_scalar_tensor_implIsEEvRNS_18TensorIteratorBaseET_EUlsE_St5arrayIPcLm2EEEEviT0_T1_,"",@"SHT_CUDA_INFO"
	.sectionflags	@""
	.align	4


	//----- nvinfo : EIATTR_CUDA_API_VERSION
	.align		4
        /*0000*/ 	.byte	0x04, 0x37
        /*0002*/ 	.short	(.L_10647 - .L_10646)
.L_10646:
        /*0004*/ 	.word	0x00000082


	//----- nvinfo : EIATTR_KPARAM_INFO
	.align		4
.L_10647:
        /*0008*/ 	.byte	0x04, 0x17
        /*000a*/ 	.short	(.L_10649 - .L_10648)
.L_10648:
        /*000c*/ 	.word	0x00000000
        /*0010*/ 	.short	0x0002
        /*0012*/ 	.short	0x0018
        /*0014*/ 	.byte	0x00, 0xf0, 0x41, 0x00


	//----- nvinfo : EIATTR_KPARAM_INFO
	.align		4
.L_10649:
        /*0018*/ 	.byte	0x04, 0x17
        /*001a*/ 	.short	(.L_10651 - .L_10650)
.L_10650:
        /*001c*/ 	.word	0x00000000
        /*0020*/ 	.short	0x0001
        /*0022*/ 	.short	0x0008
        /*0024*/ 	.byte	0x00, 0xf0, 0x41, 0x00


	//----- nvinfo : EIATTR_KPARAM_INFO
	.align		4
.L_10651:
        /*0028*/ 	.byte	0x04, 0x17
        /*002a*/ 	.short	(.L_10653 - .L_10652)
.L_10652:
        /*002c*/ 	.word	0x00000000
        /*0030*/ 	.short	0x0000
        /*0032*/ 	.short	0x0000
        /*0034*/ 	.byte	0x00, 0xf0, 0x11, 0x00


	//----- nvinfo : EIATTR_SPARSE_MMA_MASK
	.align		4
.L_10653:
        /*0038*/ 	.byte	0x03, 0x50
        /*003a*/ 	.short	0x0000


	//----- nvinfo : EIATTR_MAXREG_COUNT
	.align		4
        /*003c*/ 	.byte	0x03, 0x1b
        /*003e*/ 	.short	0x00ff


	//----- nvinfo : EIATTR_MERCURY_ISA_VERSION
	.align		4
        /*0040*/ 	.byte	0x03, 0x5f
        /*0042*/ 	.short	0x0101


	//----- nvinfo : EIATTR_VRC_CTA_INIT_COUNT
	.align		4
        /*0044*/ 	.byte	0x02, 0x4a
	.zero		1
	.zero		1


	//----- nvinfo : EIATTR_EXIT_INSTR_OFFSETS
	.align		4
        /*0048*/ 	.byte	0x04, 0x1c
        /*004a*/ 	.short	(.L_10655 - .L_10654)


	//   ....[0]....
.L_10654:
        /*004c*/ 	.word	0x00000010


	//----- nvinfo : EIATTR_MAX_THREADS
	.align		4
.L_10655:
        /*0050*/ 	.byte	0x04, 0x05
        /*0052*/ 	.short	(.L_10657 - .L_10656)
.L_10656:
        /*0054*/ 	.word	0x00000080
        /*0058*/ 	.word	0x00000001
        /*005c*/ 	.word	0x00000001


	//----- nvinfo : EIATTR_CBANK_PARAM_SIZE
	.align		4
.L_10657:
        /*0060*/ 	.byte	0x03, 0x19
        /*0062*/ 	.short	0x0028


	//----- nvinfo : EIATTR_PARAM_CBANK
	.align		4
        /*0064*/ 	.byte	0x04, 0x0a
        /*0066*/ 	.short	(.L_10659 - .L_10658)
	.align		4
.L_10658:
        /*0068*/ 	.word	index@(.nv.constant0._ZN2at6native29vectorized_elementwise_kernelILi8EZNS0_50_GLOBAL__N__2680c7bb_12_PowKernel_cu_7dd49032_317022pow_scalar_tensor_implIsEEvRNS_18TensorIteratorBaseET_EUlsE_St5arrayIPcLm2EEEEviT0_T1_)
        /*006c*/ 	.short	0x0380
        /*006e*/ 	.short	0x0028


	//----- nvinfo : EIATTR_SW_WAR
	.align		4
.L_10659:
        /*0070*/ 	.byte	0x04, 0x36
        /*0072*/ 	.short	(.L_10661 - .L_10660)
.L_10660:
        /*0074*/ 	.word	0x00000008
.L_10661:


//--------------------- .nv.info._ZN2at6native18elementwise_kernelILi128ELi4EZNS0_15gpu_kernel_implIZZZNS0_50_GLOBAL__N__2680c7bb_12_PowKernel_cu_7dd49032_317024pow_tensor_tensor_kernelERNS_18TensorIteratorBaseEENKUlvE_clEvENKUlvE2_clEvEUlllE_EEvS5_RKT_EUliE_EEviT1_ --------------------------
	.section	.nv.info._ZN2at6native18elementwise_kernelILi128ELi4EZNS0_15gpu_kernel_implIZZZNS0_50_GLOBAL__N__2680c7bb_12_PowKernel_cu_7dd49032_317024pow_tensor_tensor_kernelERNS_18TensorIteratorBaseEENKUlvE_clEvENKUlvE2_clEvEUlllE_EEvS5_RKT_EUliE_EEviT1_,"",@"SHT_CUDA_INFO"
	.sectionflags	@""
	.align	4


	//----- nvinfo : EIATTR_CUDA_API_VERSION
	.align		4
        /*0000*/ 	.byte	0x04, 0x37
        /*0002*/ 	.short	(.L_10663 - .L_10662)
.L_10662:
        /*0004*/ 	.word	0x00000082


	//----- nvinfo : EIATTR_KPARAM_INFO
	.align		4
.L_10663:
        /*0008*/ 	.byte	0x04, 0x17
        /*000a*/ 	.short	(.L_10665 - .L_10664)
.L_10664:
        /*000c*/ 	.word	0x00000000
        /*0010*/ 	.short	0x0001
        /*0012*/ 	.short	0x0008
        /*0014*/ 	.byte	0x00, 0xf0, 0x41, 0x0a


	//----- nvinfo : EIATTR_KPARAM_INFO
	.align		4
.L_10665:
        /*0018*/ 	.byte	0x04, 0x17
        /*001a*/ 	.short	(.L_10667 - .L_10666)
.L_10666:
        /*001c*/ 	.word	0x00000000
        /*0020*/ 	.short	0x0000
        /*0022*/ 	.short	0x0000
        /*0024*/ 	.byte	0x00, 0xf0, 0x11, 0x00


	//----- nvinfo : EIATTR_SPARSE_MMA_MASK
	.align		4
.L_10667:
        /*0028*/ 	.byte	0x03, 0x50
        /*002a*/ 	.short	0x0000


	//----- nvinfo : EIATTR_MAXREG_COUNT
	.align		4
        /*002c*/ 	.byte	0x03, 0x1b
        /*002e*/ 	.short	0x0080


	//----- nvinfo : EIATTR_EXTERNS
	.align		4
        /*0030*/ 	.byte	0x04, 0x0f
        /*0032*/ 	.short	(.L_10669 - .L_10668)


	//   ....[0]....
	.align		4
.L_10668:
        /*0034*/ 	.word	index@(__assertfail)


	//----- nvinfo : EIATTR_MERCURY_ISA_VERSION
	.align		4
.L_10669:
        /*0038*/ 	.byte	0x03, 0x5f
        /*003a*/ 	.short	0x0101


	//----- nvinfo : EIATTR_VRC_CTA_INIT_COUNT
	.align		4
        /*003c*/ 	.byte	0x02, 0x4a
	.zero		1
	.zero		1


	//----- nvinfo : EIATTR_SYSCALL_OFFSETS
	.align		4
        /*0040*/ 	.byte	0x04, 0x46
        /*0042*/ 	.short	(.L_10671 - .L_10670)


	//   ....[0]....
.L_10670:
        /*0044*/ 	.word	0x00002460


	//   ....[1]....
        /*0048*/ 	.word	0x000032a0


	//   ....[2]....
        /*004c*/ 	.word	0x00004380


	//   ....[3]....
        /*0050*/ 	.word	0x00006930


	//   ....[4]....
        /*0054*/ 	.word	0x00007770


	//   ....[5]....
        /*0058*/ 	.word	0x00008720


	//   ....[6]....
        /*005c*/ 	.word	0x0000ae10


	//   ....[7]....
        /*0060*/ 	.word	0x0000bc50


	//   ....[8]....
        /*0064*/ 	.word	0x0000cc00


	//   ....[9]....
        /*0068*/ 	.word	0x0000f310


	//   ....[10]....
        /*006c*/ 	.word	0x00010150


	//   ....[11]....
        /*0070*/ 	.word	0x000110f0


	//----- nvinfo : EIATTR_EXIT_INSTR_OFFSETS
	.align		4
.L_10671:
        /*0074*/ 	.byte	0x04, 0x1c
        /*0076*/ 	.short	(.L_10673 - .L_10672)


	//   ....[0]....
.L_10672:
        /*0078*/ 	.word	0x0000cee0


	//   ....[1]....
        /*007c*/ 	.word	0x00010690


	//   ....[2]....
        /*0080*/ 	.word	0x000106b0


	//   ....[3]....
        /*0084*/ 	.word	0x00010730


	//   ....[4]....
        /*0088*/ 	.word	0x00010750


	//   ....[5]....
        /*008c*/ 	.word	0x00010770


	//   ....[6]....
        /*0090*/ 	.word	0x00010800


	//   ....[7]....
        /*0094*/ 	.word	0x00010840


	//   ....[8]....
        /*0098*/ 	.word	0x000108e0


	//   ....[9]....
        /*009c*/ 	.word	0x00010930


	//   ....[10]....
        /*00a0*/ 	.word	0x00010960


	//   ....[11]....
        /*00a4*/ 	.word	0x00010a20


	//   ....[12]....
        /*00a8*/ 	.word	0x00010b90


	//   ....[13]....
        /*00ac*/ 	.word	0x00010d00


	//   ....[14]....
        /*00b0*/ 	.word	0x00010e60


	//   ....[15]....
        /*00b4*/ 	.word	0x00010e80


	//   ....[16]....
        /*00b8*/ 	.word	0x00010ea0


	//   ....[17]....
        /*00bc*/ 	.word	0x00010f50


	//   ....[18]....
        /*00c0*/ 	.word	0x00010f90


	//   ....[19]....
        /*00c4*/ 	.word	0x00011100


	//   ....[20]....
        /*00c8*/ 	.word	0x00011210


	//   ....[21]....
        /*00cc*/ 	.word	0x00011350


	//   ....[22]....
        /*00d0*/ 	.word	0x00011390


	//----- nvinfo : EIATTR_MAX_THREADS
	.align		4
.L_10673:
        /*00d4*/ 	.byte	0x04, 0x05
        /*00d6*/ 	.short	(.L_10675 - .L_10674)
.L_10674:
        /*00d8*/ 	.word	0x00000080
        /*00dc*/ 	.word	0x00000001
        /*00e0*/ 	.word	0x00000001


	//----- nvinfo : EIATTR_CRS_STACK_SIZE
	.align		4
.L_10675:
        /*00e4*/ 	.byte	0x04, 0x1e
        /*00e6*/ 	.short	(.L_10677 - .L_10676)
.L_10676:
        /*00e8*/ 	.word	0x00000000


	//----- nvinfo : EIATTR_CBANK_PARAM_SIZE
	.align		4
.L_10677:
        /*00ec*/ 	.byte	0x03, 0x19
        /*00ee*/ 	.short	0x0298


	//----- nvinfo : EIATTR_PARAM_CBANK
	.align		4
        /*00f0*/ 	.byte	0x04, 0x0a
        /*00f2*/ 	.short	(.L_10679 - .L_10678)
	.align		4
.L_10678:
        /*00f4*/ 	.word	index@(.nv.constant0._ZN2at6native18elementwise_kernelILi128ELi4EZNS0_15gpu_kernel_implIZZZNS0_50_GLOBAL__N__2680c7bb_12_PowKernel_cu_7dd49032_317024pow_tensor_tensor_kernelERNS_18TensorIteratorBaseEENKUlvE_clEvENKUlvE2_clEvEUlllE_EEvS5_RKT_EUliE_EEviT1_)
        /*00f8*/ 	.short	0x0380
        /*00fa*/ 	.short	0x0298


	//----- nvinfo : EIATTR_SW_WAR
	.align		4
.L_10679:
        /*00fc*/ 	.byte	0x04, 0x36
        /*00fe*/ 	.short	(.L_10681 - .L_10680)
.L_10680:
        /*0100*/ 	.word	0x00000008
.L_10681:


//--------------------- .nv.info._ZN2at6native27unrolled_elementwise_kernelIZZZNS0_50_GLOBAL__N__2680c7bb_12_PowKernel_cu_7dd49032_317024pow_tensor_tensor_kernelERNS_18TensorIteratorBaseEENKUlvE_clEvENKUlvE2_clEvEUlllE_St5arrayIPcLm3EELi4E23TrivialOffsetCalculatorILi2EjESB_ILi1EjENS0_6memory12LoadWithCastILi2EEENSE_13StoreWithCastILi1EEEEEviT_T0_T2_T3_T4_T5_ --------------------------
	.section	.nv.info._ZN2at6native27unrolled_elementwise_kernelIZZZNS0_50_GLOBAL__N__2680c7bb_12_PowKernel_cu_7dd49032_317024pow_tensor_tensor_kernelERNS_18TensorIteratorBaseEENKUlvE_clEvENKUlvE2_clEvEUlllE_St5arrayIPcLm3EELi4E23TrivialOffsetCalculatorILi2EjESB_ILi1EjENS0_6memory12LoadWithCastILi2EEENSE_13StoreWithCastILi1EEEEEviT_T0_T2_T3_T4_T5_,"",@"SHT_CUDA_INFO"
	.sectionflags	@""
	.align	4


	//----- nvinfo : EIATTR_CUDA_API_VERSION
	.align		4
        /*0000*/ 	.byte	0x04, 0x37
        /*0002*/ 	.short	(.L_10683 - .L_10682)
.L_10682:
        /*0004*/ 	.word	0x00000082


	//----- nvinfo : EIATTR_KPARAM_INFO
	.align		4
.L_10683:
        /*0008*/ 	.byte	0x04, 0x17
        /*000a*/ 	.short	(.L_10685 - .L_10684)
.L_10684:
        /*000c*/ 	.word	0x00000000
        /*0010*/ 	.short	0x0006
        /*0012*/ 	.short	0x0038
        /*0014*/ 	.byte	0x00, 0xf0, 0x21, 0x00


	//----- nvinfo : EIATTR_KPARAM_INFO
	.align		4
.L_10685:
        /*0018*/ 	.byte	0x04, 0x17
        /*001a*/ 	.short	(.L_10687 - .L_10686)
.L_10686:
        /*001c*/ 	.word	0x00000000
        /*0020*/ 	.short	0x0005
        /*0022*/ 	.short	0x002c
        /*0024*/ 	.byte	0x00, 0xf0, 0x31, 0x00


	//----- nvinfo : EIATTR_KPARAM_INFO
	.align		4
.L_10687:
        /*0028*/ 	.byte	0x04, 0x17
        /*002a*/ 	.short	(.L_10689 - .L_10688)
.L_10688:
        /*002c*/ 	.word	0x00000000
        /*0030*/ 	.short	0x0004
        /*0032*/ 	.short	0x0029
        /*0034*/ 	.byte	0x00, 0xf0, 0x05, 0x00


	//----- nvinfo : EIATTR_KPARAM_INFO
	.align		4
.L_10689:
        /*0038*/ 	.byte	0x04, 0x17
        /*003a*/ 	.short	(.L_10691 - .L_10690)
.L_10690:
        /*003c*/ 	.word	0x00000000
        /*0040*/ 	.short	0x0003
        /*0042*/ 	.short	0x0028
        /*0044*/ 	.byte	0x00, 0xf0, 0x05, 0x00


	//----- nvinfo : EIATTR_KPARAM_INFO
	.align		4
.L_10691:
        /*0048*/ 	.byte	0x04, 0x17
        /*004a*/ 	.short	(.L_10693 - .L_10692)
.L_10692:
        /*004c*/ 	.word	0x00000000
        /*0050*/ 	.short	0x0002
        /*0052*/ 	.short	0x0010
        /*0054*/ 	.byte	0x00, 0xf0, 0x61, 0x00


	//----- nvinfo : EIATTR_KPARAM_INFO
	.align		4
.L_10693:
        /*0058*/ 	.byte	0x04, 0x17
        /*005a*/ 	.short	(.L_10695 - .L_10694)
.L_10694:
        /*005c*/ 	.word	0x00000000
        /*0060*/ 	.short	0x0001
        /*0062*/ 	.short	0x0008
        /*0064*/ 	.byte	0x00, 0xf0, 0x21, 0x00


	//----- nvinfo : EIATTR_KPARAM_INFO
	.align		4
.L_10695:
        /*0068*/ 	.byte	0x04, 0x17
        /*006a*/ 	.short	(.L_10697 - .L_10696)
.L_10696:
        /*006c*/ 	.word	0x00000000
        /*0070*/ 	.short	0x0000
        /*0072*/ 	.short	0x0000
        /*0074*/ 	.byte	0x00, 0xf0, 0x11, 0x00


	//----- nvinfo : EIATTR_SPARSE_MMA_MASK
	.align		4
.L_10697:
        /*0078*/ 	.byte	0x03, 0x50
        /*007a*/ 	.short	0x0000


	//----- nvinfo : EIATTR_MAXREG_COUNT
	.align		4
        /*007c*/ 	.byte	0x03, 0x1b
        /*007e*/ 	.short	0x00ff


	//----- nvinfo : EIATTR_EXTERNS
	.align		4
        /*0080*/ 	.byte	0x04, 0x0f
        /*0082*/ 	.short	(.L_10699 - .L_10698)


	//   ....[0]....
	.align		4
.L_10698:
        /*0084*/ 	.word	index@(__assertfail)


	//----- nvinfo : EIATTR_MERCURY_ISA_VERSION
	.align		4
.L_10699:
        /*0088*/ 	.byte	0x03, 0x5f
        /*008a*/ 	.short	0x0101


	//----- nvinfo : EIATTR_VRC_CTA_INIT_COUNT
	.align		4
        /*008c*/ 	.byte	0x02, 0x4a
	.zero		1
	.zero		1


	//----- nvinfo : EIATTR_SYSCALL_OFFSETS
	.align		4
        /*0090*/ 	.byte	0x04, 0x46
        /*0092*/ 	.short	(.L_10701 - .L_10700)


	//   ....[0]....
.L_10700:
        /*0094*/ 	.word	0x00000e40


	//   ....[1]....
        /*0098*/ 	.word	0x00001cb0


	//   ....[2]....
        /*009c*/ 	.word	0x00002c50


	//   ....[3]....
        /*00a0*/ 	.word	0x00003ac0


	//   ....[4]....
        /*00a4*/ 	.word	0x000049b0


	//   ....[5]....
        /*00a8*/ 	.word	0x00005820


	//   ....[6]....
        /*00ac*/ 	.word	0x00006710


	//   ....[7]....
        /*00b0*/ 	.word	0x00007580


	//   ....[8]....
        /*00b4*/ 	.word	0x00009460


	//   ....[9]....
        /*00b8*/ 	.word	0x0000a1b0


	//   ....[10]....
        /*00bc*/ 	.word	0x0000b030


	//   ....[11]....
        /*00c0*/ 	.word	0x0000be90


	//----- nvinfo : EIATTR_EXIT_INSTR_OFFSETS
	.align		4
.L_10701:
        /*00c4*/ 	.byte	0x04, 0x1c
        /*00c6*/ 	.short	(.L_10703 - .L_10702)


	//   ....[0]....
.L_10702:
        /*00c8*/ 	.word	0x0000b300


	//   ....[1]....
        /*00cc*/ 	.word	0x0000b430


	//   ....[2]....
        /*00d0*/ 	.word	0x0000b450


	//   ....[3]....
        /*00d4*/ 	.word	0x0000b4d0


	//   ....[4]....
        /*00d8*/ 	.word	0x0000b4f0


	//   ....[5]....
        /*00dc*/ 	.word	0x0000b510


	//   ....[6]....
        /*00e0*/ 	.word	0x0000b5a0


	//   ....[7]....
        /*00e4*/ 	.word	0x0000b5e0


	//   ....[8]....
        /*00e8*/ 	.word	0x0000b680


	//   ....[9]....
        /*00ec*/ 	.word	0x0000b6d0


	//   ....[10]....
        /*00f0*/ 	.word	0x0000b700


	//   ....[11]....
        /*00f4*/ 	.word	0x0000b7c0


	//   ....[12]....
        /*00f8*/ 	.word	0x0000b930


	//   ....[13]....
        /*00fc*/ 	.word	0x0000baa0


	//   ....[14]....
        /*0100*/ 	.word	0x0000bc00


	//   ....[15]....
        /*0104*/ 	.word	0x0000bc20


	//   ....[16]....
        /*0108*/ 	.word	0x0000bc40


	//   ....[17]....
        /*010c*/ 	.word	0x0000bcf0


	//   ....[18]....
        /*0110*/ 	.word	0x0000bd30


	//   ....[19]....
        /*0114*/ 	.word	0x0000bea0


	//   ....[20]....
        /*0118*/ 	.word	0x0000bfb0


	//   ....[21]....
        /*011c*/ 	.word	0x0000c0f0


	//   ....[22]....
        /*0120*/ 	.word	0x0000c130


	//----- nvinfo : EIATTR_MAX_THREADS
	.align		4
.L_10703:
        /*0124*/ 	.byte	0x04, 0x05
        /*0126*/ 	.short	(.L_10705 - .L_10704)
.L_10704:
        /*0128*/ 	.word	0x00000080
        /*012c*/ 	.word	0x00000001
        /*0130*/ 	.word	0x00000001


	//----- nvinfo : EIATTR_CRS_STACK_SIZE
	.align		4
.L_10705:
        /*0134*/ 	.byte	0x04, 0x1e
        /*0136*/ 	.short	(.L_10707 - .L_10706)
.L_10706:
        /*0138*/ 	.word	0x00000000


	//----- nvinfo : EIATTR_CBANK_PARAM_SIZE
	.align		4
.L_10707:
        /*013c*/ 	.byte	0x03, 0x19
        /*013e*/ 	.short	0x0040


	//----- nvinfo : EIATTR_PARAM_CBANK
	.align		4
        /*0140*/ 	.byte	0x04, 0x0a
        /*0142*/ 	.short	(.L_10709 - .L_10708)
	.align		4
.L_10708:
        /*0144*/ 	.word	index@(.nv.constant0._ZN2at6native27unrolled_elementwise_kernelIZZZNS0_50_GLOBAL__N__2680c7bb_12_PowKernel_cu_7dd49032_317024pow_tensor_tensor_kernelERNS_18TensorIteratorBaseEENKUlvE_clEvENKUlvE2_clEvEUlllE_St5arrayIPcLm3EELi4E23TrivialOffsetCalculatorILi2EjESB_ILi1EjENS0_6memory12LoadWithCastILi2EEENSE_13StoreWithCastILi1EEEEEviT_T0_T2_T3_T4_T5_)
        /*0148*/ 	.short	0x0380
        /*014a*/ 	.short	0x0040


	//----- nvinfo : EIATTR_SW_WAR
	.align		4
.L_10709:
        /*014c*/ 	.byte	0x04, 0x36
        /*014e*/ 	.short	(.L_10711 - .L_10710)
.L_10710:
        /*0150*/ 	.word	0x00000008
.L_10711:


//--------------------- .nv.info._ZN2at6native18elementwise_kernelILi128ELi2EZNS0_22gpu_kernel_impl_nocastIZZZNS0_50_GLOBAL__N__2680c7bb_12_PowKernel_cu_7dd49032_317024pow_tensor_tensor_kernelERNS_18TensorIteratorBaseEENKUlvE_clEvENKUlvE2_clEvEUlllE_EEvS5_RKT_EUliE_EEviT1_ --------------------------
	.section	.nv.info._ZN2at6native18elementwise_kernelILi128ELi2EZNS0_22gpu_kernel_impl_nocastIZZZNS0_50_GLOBAL__N__2680c7bb_12_PowKernel_cu_7dd49032_317024pow_tensor_tensor_kernelERNS_18TensorIteratorBaseEENKUlvE_clEvENKUlvE2_clEvEUlllE_EEvS5_RKT_EUliE_EEviT1_,"",@"SHT_CUDA_INFO"
	.sectionflags	@""
	.align	4


	//----- nvinfo : EIATTR_CUDA_API_VERSION
	.align		4
        /*0000*/ 	.byte	0x04, 0x37
        /*0002*/ 	.short	(.L_10713 - .L_10712)
.L_10712:
        /*0004*/ 	.word	0x00000082


	//----- nvinfo : EIATTR_KPARAM_INFO
	.align		4
.L_10713:
        /*0008*/ 	.byte	0x04, 0x17
        /*000a*/ 	.short	(.L_10715 - .L_10714)
.L_10714:
        /*000c*/ 	.word	0x00000000
        /*0010*/ 	.short	0x0001
        /*0012*/ 	.short	0x0008
        /*0014*/ 	.byte	0x00, 0xf0, 0x21, 0x0a


	//----- nvinfo : EIATTR_KPARAM_INFO
	.align		4
.L_10715:
        /*0018*/ 	.byte	0x04, 0x17
        /*001a*/ 	.short	(.L_10717 - .L_10716)
.L_10716:
        /*001c*/ 	.word	0x00000000
        /*0020*/ 	.short	0x0000
        /*0022*/ 	.short	0x0000
        /*0024*/ 	.byte	0x00, 0xf0, 0x11, 0x00


	//----- nvinfo : EIATTR_SPARSE_MMA_MASK
	.align		4
.L_10717:
        /*0028*/ 	.byte	0x03, 0x50
        /*002a*/ 	.short	0x0000


	//----- nvinfo : EIATTR_MAXREG_COUNT
	.align		4
        /*002c*/ 	.byte	0x03, 0x1b
        /*002e*/ 	.short	0x0080


	//----- nvinfo : EIATTR_MERCURY_ISA_VERSION
	.align		4
        /*0030*/ 	.byte	0x03, 0x5f
        /*0032*/ 	.short	0x0101


	//----- nvinfo : EIATTR_VRC_CTA_INIT_COUNT
	.align		4
        /*0034*/ 	.byte	0x02, 0x4a
	.zero		1
	.zero		1


	//----- nvinfo : EIATTR_EXIT_INSTR_OFFSETS
	.align		4
        /*0038*/ 	.byte	0x04, 0x1c
        /*003a*/ 	.short	(.L_10719 - .L_10718)


	//   ....[0]....
.L_10718:
        /*003c*/ 	.word	0x00000550


	//   ....[1]....
        /*0040*/ 	.word	0x000009c0


	//   ....[2]....
        /*0044*/ 	.word	0x00002410


	//   ....[3]....
        /*0048*/ 	.word	0x00003ea0


	//----- nvinfo : EIATTR_MAX_THREADS
	.align		4
.L_10719:
        /*004c*/ 	.byte	0x04, 0x05
        /*004e*/ 	.short	(.L_10721 - .L_10720)
.L_10720:
        /*0050*/ 	.word	0x00000080
        /*0054*/ 	.word	0x00000001
        /*0058*/ 	.word	0x00000001


	//----- nvinfo : EIATTR_CRS_STACK_SIZE
	.align		4
.L_10721:
        /*005c*/ 	.byte	0x04, 0x1e
        /*005e*/ 	.short	(.L_10723 - .L_10722)
.L_10722:
        /*0060*/ 	.word	0x00000000


	//----- nvinfo : EIATTR_CBANK_PARAM_SIZE
	.align		4
.L_10723:
        /*0064*/ 	.byte	0x03, 0x19
        /*0066*/ 	.short	0x0290


	//----- nvinfo : EIATTR_PARAM_CBANK
	.align		4
        /*0068*/ 	.byte	0x04, 0x0a
        /*006a*/ 	.short	(.L_10725 - .L_10724)
	.align		4
.L_10724:
        /*006c*/ 	.word	index@(.nv.constant0._ZN2at6native18elementwise_kernelILi128ELi2EZNS0_22gpu_kernel_impl_nocastIZZZNS0_50_GLOBAL__N__2680c7bb_12_PowKernel_cu_7dd49032_317024pow_tensor_tensor_kernelERNS_18TensorIteratorBaseEENKUlvE_clEvENKUlvE2_clEvEUlllE_EEvS5_RKT_EUliE_EEviT1_)
        /*0070*/ 	.short	0x0380
        /*0072*/ 	.short	0x0290


	//----- nvinfo : EIATTR_SW_WAR
	.align		4
.L_10725:
        /*0074*/ 	.byte	0x04, 0x36
        /*0076*/ 	.short	(.L_10727 - .L_10726)
.L_10726:
        /*0078*/ 	.word	0x00000008
.L_10727:


//--------------------- .nv.info._ZN2at6native27unrolled_elementwise_kernelIZZZNS0_50_GLOBAL__N__2680c7bb_12_PowKernel_cu_7dd49032_317024pow_tensor_tensor_kernelERNS_18TensorIteratorBaseEENKUlvE_clEvENKUlvE2_clEvEUlllE_St5arrayIPcLm3EELi4E23TrivialOffsetCalculatorILi2EjESB_ILi1EjENS0_6memory15LoadWithoutCastENSE_16StoreWithoutCastEEEviT_T0_T2_T3_T4_T5_ --------------------------
	.section	.nv.info._ZN2at6native27unrolled_elementwise_kernelIZZZNS0_50_GLOBAL__N__2680c7bb_12_PowKernel_cu_7dd49032_317024pow_tensor_tensor_kernelERNS_18TensorIteratorBaseEENKUlvE_clEvENKUlvE2_clEvEUlllE_St5arrayIPcLm3EELi4E23TrivialOffsetCalculatorILi2EjESB_ILi1EjENS0_6memory15LoadWithoutCastENSE_16StoreWithoutCastEEEviT_T0_T2_T3_T4_T5_,"",@"SHT_CUDA_INFO"
	.sectionflags	@""
	.align	4


	//----- nvinfo : EIATTR_CUDA_API_VERSION
	.align		4
        /*0000*/ 	.byte	0x04, 0x37
        /*0002*/ 	.short	(.L_10729 - .L_10728)
.L_10728:
        /*0004*/ 	.word	0x00000082


	//----- nvinfo : EIATTR_KPARAM_INFO
	.align		4
.L_10729:
        /*0008*/ 	.byte	0x04, 0x17
        /*000a*/ 	.short	(.L_10731 - .L_10730)
.L_10730:
        /*000c*/ 	.word	0x00000000
        /*0010*/ 	.short	0x0006
        /*0012*/ 	.short	0x002b
        /*0014*/ 	.byte	0x00, 0xf0, 0x05, 0x00


	//----- nvinfo : EIATTR_KPARAM_INFO
	.align		4
.L_10731:
        /*0018*/ 	.byte	0x04, 0x17
        /*001a*/ 	.short	(.L_10733 - .L_10732)
.L_10732:
        /*001c*/ 	.word	0x00000000
        /*0020*/ 	.short	0x0005
        /*0022*/ 	.short	0x002a
        /*0024*/ 	.byte	0x00, 0xf0, 0x05, 0x00


	//----- nvinfo : EIATTR_KPARAM_INFO
	.align		4
.L_10733:
        /*0028*/ 	.byte	0x04, 0x17
        /*002a*/ 	.short	(.L_10735 - .L_10734)
.L_10734:
        /*002c*/ 	.word	0x00000000
        /*0030*/ 	.short	0x0004
        /*0032*/ 	.short	0x0029
        /*0034*/ 	.byte	0x00, 0xf0, 0x05, 0x00


	//----- nvinfo : EIATTR_KPARAM_INFO
	.align		4
.L_10735:
        /*0038*/ 	.byte	0x04, 0x17
        /*003a*/ 	.short	(.L_10737 - .L_10736)
.L_10736:
        /*003c*/ 	.word	0x00000000
        /*0040*/ 	.short	0x0003
        /*0042*/ 	.short	0x0028
        /*0044*/ 	.byte	0x00, 0xf0, 0x05, 0x00


	//----- nvinfo : EIATTR_KPARAM_INFO
	.align		4
.L_10737:
        /*0048*/ 	.byte	0x04, 0x17
        /*004a*/ 	.short	(.L_10739 - .L_10738)
.L_10738:
        /*004c*/ 	.word	0x00000000
        /*0050*/ 	.short	0x0002
        /*0052*/ 	.short	0x0010
        /*0054*/ 	.byte	0x00, 0xf0, 0x61, 0x00


	//----- nvinfo : EIATTR_KPARAM_INFO
	.align		4
.L_10739:
        /*0058*/ 	.byte	0x04, 0x17
        /*005a*/ 	.short	(.L_10741 - .L_10740)
.L_10740:
        /*005c*/ 	.word	0x00000000
        /*0060*/ 	.short	0x0001
        /*0062*/ 	.short	0x0008
        /*0064*/ 	.byte	0x00, 0xf0, 0x21, 0x00


	//----- nvinfo : EIATTR_KPARAM_INFO
	.align		4
.L_10741:
        /*0068*/ 	.byte	0x04, 0x17
        /*006a*/ 	.short	(.L_10743 - .L_10742)
.L_10742:
        /*006c*/ 	.word	0x00000000
        /*0070*/ 	.short	0x0000
        /*0072*/ 	.short	0x0000
        /*0074*/ 	.byte	0x00, 0xf0, 0x11, 0x00


	//----- nvinfo : EIATTR_SPARSE_MMA_MASK
	.align		4
.L_10743:
        /*0078*/ 	.byte	0x03, 0x50
        /*007a*/ 	.short	0x0000


	//----- nvinfo : EIATTR_MAXREG_COUNT
	.align		4
        /*007c*/ 	.byte	0x03, 0x1b
        /*007e*/ 	.short	0x00ff


	//----- nvinfo : EIATTR_MERCURY_ISA_VERSION
	.align		4
        /*0080*/ 	.byte	0x03, 0x5f
        /*0082*/ 	.short	0x0101


	//----- nvinfo : EIATTR_VRC_CTA_INIT_COUNT
	.align		4
        /*0084*/ 	.byte	0x02, 0x4a
	.zero		1
	.zero		1


	//----- nvinfo : EIATTR_EXIT_INSTR_OFFSETS
	.align		4
        /*0088*/ 	.byte	0x04, 0x1c
        /*008a*/ 	.short	(.L_10745 - .L_10744)


	//   ....[0]....
.L_10744:
        /*008c*/ 	.word	0x000014b0


	//   ....[1]....
        /*0090*/ 	.word	0x00001500


	//----- nvinfo : EIATTR_MAX_THREADS
	.align		4
.L_10745:
        /*0094*/ 	.byte	0x04, 0x05
        /*0096*/ 	.short	(.L_10747 - .L_10746)
.L_10746:
        /*0098*/ 	.word	0x00000080
        /*009c*/ 	.word	0x00000001
        /*00a0*/ 	.word	0x00000001


	//----- nvinfo : EIATTR_CRS_STACK_SIZE
	.align		4
.L_10747:
        /*00a4*/ 	.byte	0x04, 0x1e
        /*00a6*/ 	.short	(.L_10749 - .L_10748)
.L_10748:
        /*00a8*/ 	.word	0x00000000


	//----- nvinfo : EIATTR_CBANK_PARAM_SIZE
	.align		4
.L_10749:
        /*00ac*/ 	.byte	0x03, 0x19
        /*00ae*/ 	.short	0x002c


	//----- nvinfo : EIATTR_PARAM_CBANK
	.align		4
        /*00b0*/ 	.byte	0x04, 0x0a
        /*00b2*/ 	.short	(.L_10751 - .L_10750)
	.align		4
.L_10750:
        /*00b4*/ 	.word	index@(.nv.constant0._ZN2at6native27unrolled_elementwise_kernelIZZZNS0_50_GLOBAL__N__2680c7bb_12_PowKernel_cu_7dd49032_317024pow_tensor_tensor_kernelERNS_18TensorIteratorBaseEENKUlvE_clEvENKUlvE2_clEvEUlllE_St5arrayIPcLm3EELi4E23TrivialOffsetCalculatorILi2EjESB_ILi1EjENS0_6memory15LoadWithoutCastENSE_16StoreWithoutCastEEEviT_T0_T2_T3_T4_T5_)
        /*00b8*/ 	.short	0x0380
        /*00ba*/ 	.short	0x002c


	//----- nvinfo : EIATTR_SW_WAR
	.align		4
.L_10751:
        /*00bc*/ 	.byte	0x04, 0x36
        /*00be*/ 	.short	(.L_10753 - .L_10752)
.L_10752:
        /*00c0*/ 	.word	0x00000008
.L_10753:


//--------------------- .nv.info._ZN2at6native29vectorized_elementwise_kernelILi2EZZZNS0_50_GLOBAL__N__2680c7bb_12_PowKernel_cu_7dd49032_317024pow_tensor_tensor_kernelERNS_18TensorIteratorBaseEENKUlvE_clEvENKUlvE2_clEvEUlllE_St5arrayIPcLm3EEEEviT0_T1_ --------------------------
	.section	.nv.info._ZN2at6native29vectorized_elementwise_kernelILi2EZZZNS0_50_GLOBAL__N__2680c7bb_12_PowKernel_cu_7dd49032_317024pow_tensor_tensor_kernelERNS_18TensorIteratorBaseEENKUlvE_clEvENKUlvE2_clEvEUlllE_St5arrayIPcLm3EEEEviT0_T1_,"",@"SHT_CUDA_INFO"
	.sectionflags	@""
	.align	4


	//----- nvinfo : EIATTR_CUDA_API_VERSION
	.align		4
        /*0000*/ 	.byte	0x04, 0x37
        /*0002*/ 	.short	(.L_10755 - .L_10754)
.L_10754:
        /*0004*/ 	.word	0x00000082


	//----- nvinfo : EIATTR_KPARAM_INFO
	.align		4
.L_10755:
        /*0008*/ 	.byte	0x04, 0x17
        /*000a*/ 	.short	(.L_10757 - .L_10756)
.L_10756:
        /*000c*/ 	.word	0x00000000
        /*0010*/ 	.short	0x0002
        /*0012*/ 	.short	0x0010
        /*0014*/ 	.byte	0x00, 0xf0, 0x61, 0x00


	//----- nvinfo : EIATTR_KPARAM_INFO
	.align		4
.L_10757:
        /*0018*/ 	.byte	0x04, 0x17
        /*001a*/ 	.short	(.L_10759 - .L_10758)
.L_10758:
        /*001c*/ 	.word	0x00000000
        /*0020*/ 	.short	0x0001
        /*0022*/ 	.short	0x0008
        /*0024*/ 	.byte	0x00, 0xf0, 0x21, 0x00


	//----- nvinfo : EIATTR_KPARAM_INFO
	.align		4
.L_10759:
        /*0028*/ 	.byte	0x04, 0x17
        /*002a*/ 	.short	(.L_10761 - .L_10760)
.L_10760:
        /*002c*/ 	.word	0x00000000
        /*0030*/ 	.short	0x0000
        /*0032*/ 	.short	0x0000
        /*0034*/ 	.byte	0x00, 0xf0, 0x11, 0x00


	//----- nvinfo : EIATTR_SPARSE_MMA_MASK
	.align		4
.L_10761:
        /*0038*/ 	.byte	0x03, 0x50
        /*003a*/ 	.short	0x0000


	//----- nvinfo : EIATTR_MAXREG_COUNT
	.align		4
        /*003c*/ 	.byte	0x03, 0x1b
        /*003e*/ 	.short	0x00ff


	//----- nvinfo : EIATTR_MERCURY_ISA_VERSION
	.align		4
        /*0040*/ 	.byte	0x03, 0x5f
        /*0042*/ 	.short	0x0101


	//----- nvinfo : EIATTR_VRC_CTA_INIT_COUNT
	.align		4
        /*0044*/ 	.byte	0x02, 0x4a
	.zero		1
	.zero		1


	//----- nvinfo : EIATTR_EXIT_INSTR_OFFSETS
	.align		4
        /*0048*/ 	.byte	0x04, 0x1c
        /*004a*/ 	.short	(.L_10763 - .L_10762)


	//   ....[0]....
.L_10762:
        /*004c*/ 	.word	0x000029e0


	//   ....[1]....
        /*0050*/ 	.word	0x00002a30


	//   ....[2]....
        /*0054*/ 	.word	0x00004b50


	//----- nvinfo : EIATTR_MAX_THREADS
	.align		4
.L_10763:
        /*0058*/ 	.byte	0x04, 0x05
        /*005a*/ 	.short	(.L_10765 - .L_10764)
.L_10764:
        /*005c*/ 	.word	0x00000080
        /*0060*/ 	.word	0x00000001
        /*0064*/ 	.word	0x00000001


	//----- nvinfo : EIATTR_CRS_STACK_SIZE
	.align		4
.L_10765:
        /*0068*/ 	.byte	0x04, 0x1e
        /*006a*/ 	.short	(.L_10767 - .L_10766)
.L_10766:
        /*006c*/ 	.word	0x00000000


	//----- nvinfo : EIATTR_CBANK_PARAM_SIZE
	.align		4
.L_10767:
        /*0070*/ 	.byte	0x03, 0x19
        /*0072*/ 	.short	0x0028


	//----- nvinfo : EIATTR_PARAM_CBANK
	.align		4
        /*0074*/ 	.byte	0x04, 0x0a
        /*0076*/ 	.short	(.L_10769 - .L_10768)
	.align		4
.L_10768:
        /*0078*/ 	.word	index@(.nv.constant0._ZN2at6native29vectorized_elementwise_kernelILi2EZZZNS0_50_GLOBAL__N__2680c7bb_12_PowKernel_cu_7dd49032_317024pow_tensor_tensor_kernelERNS_18TensorIteratorBaseEENKUlvE_clEvENKUlvE2_clEvEUlllE_St5arrayIPcLm3EEEEviT0_T1_)
        /*007c*/ 	.short	0x0380
        /*007e*/ 	.short	0x0028


	//----- nvinfo : EIATTR_SW_WAR
	.align		4
.L_10769:
        /*0080*/ 	.byte	0x04, 0x36
        /*0082*/ 	.short	(.L_10771 - .L_10770)
.L_10770:
        /*0084*/ 	.word	0x00000008
.L_10771:


//--------------------- .nv.info._ZN2at6native29vectorized_elementwise_kernelILi4EZZZNS0_50_GLOBAL__N__2680c7bb_12_PowKernel_cu_7dd49032_317024pow_tensor_tensor_kernelERNS_18TensorIteratorBaseEENKUlvE_clEvENKUlvE2_clEvEUlllE_St5arrayIPcLm3EEEEviT0_T1_ --------------------------
	.section	.nv.info._ZN2at6native29vectorized_elementwise_kernelILi4EZZZNS0_50_GLOBAL__N__2680c7bb_12_PowKernel_cu_7dd49032_317024pow_tensor_tensor_kernelERNS_18TensorIteratorBaseEENKUlvE_clEvENKUlvE2_clEvEUlllE_St5arrayIPcLm3EEEEviT0_T1_,"",@"SHT_CUDA_INFO"
	.sectionflags	@""
	.align	4


	//----- nvinfo : EIATTR_CUDA_API_VERSION
	.align		4
        /*0000*/ 	.byte	0x04, 0x37
        /*0002*/ 	.short	(.L_10773 - .L_10772)
.L_10772:
        /*0004*/ 	.word	0x00000082


	//----- nvinfo : EIATTR_KPARAM_INFO
	.align		4
.L_10773:
        /*0008*/ 	.byte	0x04, 0x17
        /*000a*/ 	.short	(.L_10775 - .L_10774)
.L_10774:
        /*000c*/ 	.word	0x00000000
        /*0010*/ 	.short	0x0002
        /*0012*/ 	.short	0x0010
        /*0014*/ 	.byte	0x00, 0xf0, 0x61, 0x00


	//----- nvinfo : EIATTR_KPARAM_INFO
	.align		4
.L_10775:
        /*0018*/ 	.byte	0x04, 0x17
        /*001a*/ 	.short	(.L_10777 - .L_10776)
.L_10776:
        /*001c*/ 	.word	0x00000000
        /*0020*/ 	.short	0x0001
        /*0022*/ 	.short	0x0008
        /*0024*/ 	.byte	0x00, 0xf0, 0x21, 0x00


	//----- nvinfo : EIATTR_KPARAM_INFO
	.align		4
.L_10777:
        /*0028*/ 	.byte	0x04, 0x17
        /*002a*/ 	.short	(.L_10779 - .L_10778)
.L_10778:
        /*002c*/ 	.word	0x00000000
        /*0030*/ 	.short	0x0000
        /*0032*/ 	.short	0x0000
        /*0034*/ 	.byte	0x00, 0xf0, 0x11, 0x00


	//----- nvinfo : EIATTR_SPARSE_MMA_MASK
	.align		4
.L_10779:
        /*0038*/ 	.byte	0x03, 0x50
        /*003a*/ 	.short	0x0000


	//----- nvinfo : EIATTR_MAXREG_COUNT
	.align		4
        /*003c*/ 	.byte	0x03, 0x1b
        /*003e*/ 	.short	0x00ff


	//----- nvinfo : EIATTR_MERCURY_ISA_VERSION
	.align		4
        /*0040*/ 	.byte	0x03, 0x5f
        /*0042*/ 	.short	0x0101


	//----- nvinfo : EIATTR_VRC_CTA_INIT_COUNT
	.align		4
        /*0044*/ 	.byte	0x02, 0x4a
	.zero		1
	.zero		1


	//----- nvinfo : EIATTR_EXIT_INSTR_OFFSETS
	.align		4
        /*0048*/ 	.byte	0x04, 0x1c
        /*004a*/ 	.short	(.L_10781 - .L_10780)


	//   ....[0]....
.L_10780:
        /*004c*/ 	.word	0x000029e0


	//   ....[1]....
        /*0050*/ 	.word	0x00002a30


	//   ....[2]....
        /*0054*/ 	.word	0x00004af0


	//----- nvinfo : EIATTR_MAX_THREADS
	.align		4
.L_10781:
        /*0058*/ 	.byte	0x04, 0x05
        /*005a*/ 	.short	(.L_10783 - .L_10782)
.L_10782:
        /*005c*/ 	.word	0x00000080
        /*0060*/ 	.word	0x00000001
        /*0064*/ 	.word	0x00000001


	//----- nvinfo : EIATTR_CRS_STACK_SIZE
	.align		4
.L_10783:
        /*0068*/ 	.byte	0x04, 0x1e
        /*006a*/ 	.short	(.L_10785 - .L_10784)
.L_10784:
        /*006c*/ 	.word	0x00000000


	//----- nvinfo : EIATTR_CBANK_PARAM_SIZE
	.align		4
.L_10785:
        /*0070*/ 	.byte	0x03, 0x19
        /*0072*/ 	.short	0x0028


	//----- nvinfo : EIATTR_PARAM_CBANK
	.align		4
        /*0074*/ 	.byte	0x04, 0x0a
        /*0076*/ 	.short	(.L_10787 - .L_10786)
	.align		4
.L_10786:
        /*0078*/ 	.word	index@(.nv.constant0._ZN2at6native29vectorized_elementwise_kernelILi4EZZZNS0_50_GLOBAL__N__2680c7bb_12_PowKernel_cu_7dd49032_317024pow_tensor_tensor_kernelERNS_18TensorIteratorBaseEENKUlvE_clEvENKUlvE2_clEvEUlllE_St5arrayIPcLm3EEEEviT0_T1_)
        /*007c*/ 	.short	0x0380
        /*007e*/ 	.short	0x0028


	//----- nvinfo : EIATTR_SW_WAR
	.align		4
.L_10787:
        /*0080*/ 	.byte	0x04, 0x36
        /*0082*/ 	.short	(.L_10789 - .L_10788)
.L_10788:
        /*0084*/ 	.word	0x00000008
.L_10789:


//--------------------- .nv.info._ZN2at6native29vectorized_elementwise_kernelILi8EZZZNS0_50_GLOBAL__N__2680c7bb_12_PowKernel_cu_7dd49032_317024pow_tensor_tensor_kernelERNS_18TensorIteratorBaseEENKUlvE_clEvENKUlvE2_clEvEUlllE_St5arrayIPcLm3EEEEviT0_T1_ --------------------------
	.section	.nv.info._ZN2at6native29vectorized_elementwise_kernelILi8EZZZNS0_50_GLOBAL__N__2680c7bb_12_PowKernel_cu_7dd49032_317024pow_tensor_tensor_kernelERNS_18TensorIteratorBaseEENKUlvE_clEvENKUlvE2_clEvEUlllE_St5arrayIPcLm3EEEEviT0_T1_,"",@"SHT_CUDA_INFO"
	.sectionflags	@""
	.align	4


	//----- nvinfo : EIATTR_CUDA_API_VERSION
	.align		4
        /*0000*/ 	.byte	0x04, 0x37
        /*0002*/ 	.short	(.L_10791 - .L_10790)
.L_10790:
        /*0004*/ 	.word	0x00000082


	//----- nvinfo : EIATTR_KPARAM_INFO
	.align		4
.L_10791:
        /*0008*/ 	.byte	0x04, 0x17
        /*000a*/ 	.short	(.L_10793 - .L_10792)
.L_10792:
        /*000c*/ 	.word	0x00000000
        /*0010*/ 	.short	0x0002
        /*0012*/ 	.short	0x0010
        /*0014*/ 	.byte	0x00, 0xf0, 0x61, 0x00


	//----- nvinfo : EIATTR_KPARAM_INFO
	.align		4
.L_10793:
        /*0018*/ 	.byte	0x04, 0x17
        /*001a*/ 	.short	(.L_10795 - .L_10794)
.L_10794:
        /*001c*/ 	.word	0x00000000
        /*0020*/ 	.short	0x0001
        /*0022*/ 	.short	0x0008
        /*0024*/ 	.byte	0x00, 0xf0, 0x21, 0x00


	//----- nvinfo : EIATTR_KPARAM_INFO
	.align		4
.L_10795:
        /*0028*/ 	.byte	0x04, 0x17
        /*002a*/ 	.short	(.L_10797 - .L_10796)
.L_10796:
        /*002c*/ 	.word	0x00000000
        /*0030*/ 	.short	0x0000
        /*0032*/ 	.short	0x0000
        /*0034*/ 	.byte	0x00, 0xf0, 0x11, 0x00


	//----- nvinfo : EIATTR_SPARSE_MMA_MASK
	.align		4
.L_10797:
        /*0038*/ 	.byte	0x03, 0x50
        /*003a*/ 	.short	0x0000


	//----- nvinfo : EIATTR_MAXREG_COUNT
	.align		4
        /*003c*/ 	.byte	0x03, 0x1b
        /*003e*/ 	.short	0x00ff


	//----- nvinfo : EIATTR_MERCURY_ISA_VERSION
	.align		4
        /*0040*/ 	.byte	0x03, 0x5f
        /*0042*/ 	.short	0x0101


	//----- nvinfo : EIATTR_VRC_CTA_INIT_COUNT
	.align		4
        /*0044*/ 	.byte	0x02, 0x4a
	.zero		1
	.zero		1


	//----- nvinfo : EIATTR_EXIT_INSTR_OFFSETS
	.align		4
        /*0048*/ 	.byte	0x04, 0x1c
        /*004a*/ 	.short	(.L_10799 - .L_10798)


	//   ....[0]....
.L_10798:
        /*004c*/ 	.word	0x00000010


	//----- nvinfo : EIATTR_MAX_THREADS
	.align		4
.L_10799:
        /*0050*/ 	.byte	0x04, 0x05
        /*0052*/ 	.short	(.L_10801 - .L_10800)
.L_10800:
        /*0054*/ 	.word	0x00000080
        /*0058*/ 	.word	0x00000001
        /*005c*/ 	.word	0x00000001


	//----- nvinfo : EIATTR_CBANK_PARAM_SIZE
	.align		4
.L_10801:
        /*0060*/ 	.byte	0x03, 0x19
        /*0062*/ 	.short	0x0028


	//----- nvinfo : EIATTR_PARAM_CBANK
	.align		4
        /*0064*/ 	.byte	0x04, 0x0a
        /*0066*/ 	.short	(.L_10803 - .L_10802)
	.align		4
.L_10802:
        /*0068*/ 	.word	index@(.nv.constant0._ZN2at6native29vectorized_elementwise_kernelILi8EZZZNS0_50_GLOBAL__N__2680c7bb_12_PowKernel_cu_7dd49032_317024pow_tensor_tensor_kernelERNS_18TensorIteratorBaseEENKUlvE_clEvENKUlvE2_clEvEUlllE_St5arrayIPcLm3EEEEviT0_T1_)
        /*006c*/ 	.short	0x0380
        /*006e*/ 	.short	0x0028


	//----- nvinfo : EIATTR_SW_WAR
	.align		4
.L_10803:
        /*0070*/ 	.byte	0x04, 0x36
        /*0072*/ 	.short	(.L_10805 - .L_10804)
.L_10804:
        /*0074*/ 	.word	0x00000008
.L_10805:


//--------------------- .nv.info._ZN2at6native18elementwise_kernelILi128ELi4EZNS0_15gpu_kernel_implIZNS0_50_GLOBAL__N__2680c7bb_12_PowKernel_cu_7dd49032_317022pow_scalar_tensor_implIlEEvRNS_18TensorIteratorBaseET_EUllE_EEvS6_RKS7_EUliE_EEviT1_ --------------------------
	.section	.nv.info._ZN2at6native18elementwise_kernelILi128ELi4EZNS0_15gpu_kernel_implIZNS0_50_GLOBAL__N__2680c7bb_12_PowKernel_cu_7dd49032_317022pow_scalar_tensor_implIlEEvRNS_18TensorIteratorBaseET_EUllE_EEvS6_RKS7_EUliE_EEviT1_,"",@"SHT_CUDA_INFO"
	.sectionflags	@""
	.align	4


	//----- nvinfo : EIATTR_CUDA_API_VERSION
	.align		4
        /*0000*/ 	.byte	0x04, 0x37
        /*0002*/ 	.short	(.L_10807 - .L_10806)
.L_10806:
        /*0004*/ 	.word	0x00000082


	//----- nvinfo : EIATTR_KPARAM_INFO
	.align		4
.L_10807:
        /*0008*/ 	.byte	0x04, 0x17
        /*000a*/ 	.short	(.L_10809 - .L_10808)
.L_10808:
        /*000c*/ 	.word	0x00000000
        /*0010*/ 	.short	0x0001
        /*0012*/ 	.short	0x0008
        /*0014*/ 	.byte	0x00, 0xf0, 0xa1, 0x08


	//----- nvinfo : EIATTR_KPARAM_INFO
	.align		4
.L_10809:
        /*0018*/ 	.byte	0x04, 0x17
        /*001a*/ 	.short	(.L_10811 - .L_10810)
.L_10810:
        /*001c*/ 	.word	0x00000000
        /*0020*/ 	.short	0x0000
        /*0022*/ 	.short	0x0000
        /*0024*/ 	.byte	0x00, 0xf0, 0x11, 0x00


	//----- nvinfo : EIATTR_SPARSE_MMA_MASK
	.align		4
.L_10811:
        /*0028*/ 	.byte	0x03, 0x50
        /*002a*/ 	.short	0x0000


	//----- nvinfo : EIATTR_MAXREG_COUNT
	.align		4
        /*002c*/ 	.byte	0x03, 0x1b
        /*002e*/ 	.short	0x0080


	//----- nvinfo : EIATTR_EXTERNS
	.align		4
        /*0030*/ 	.byte	0x04, 0x0f
        /*0032*/ 	.short	(.L_10813 - .L_10812)


	//   ....[0]....
	.align		4
.L_10812:
        /*0034*/ 	.word	index@(__assertfail)


	//----- nvinfo : EIATTR_MERCURY_ISA_VERSION
	.align		4
.L_10813:
        /*0038*/ 	.byte	0x03, 0x5f
        /*003a*/ 	.short	0x0101


	//----- nvinfo : EIATTR_VRC_CTA_INIT_COUNT
	.align		4
        /*003c*/ 	.byte	0x02, 0x4a
	.zero		1
	.zero		1


	//----- nvinfo : EIATTR_SYSCALL_OFFSETS
	.align		4
        /*0040*/ 	.byte	0x04, 0x46
        /*0042*/ 	.short	(.L_10815 - .L_10814)


	//   ....[0]....
.L_10814:
        /*0044*/ 	.word	0x00002110


	//   ....[1]....
        /*0048*/ 	.word	0x00003260


	//   ....[2]....
        /*004c*/ 	.word	0x000054e0


	//   ....[3]....
        /*0050*/ 	.word	0x00006520


	//   ....[4]....
        /*0054*/ 	.word	0x000088e0


	//   ....[5]....
        /*0058*/ 	.word	0x00009920


	//   ....[6]....
        /*005c*/ 	.word	0x0000bcf0


	//   ....[7]....
        /*0060*/ 	.word	0x0000cd00


	//----- nvinfo : EIATTR_EXIT_INSTR_OFFSETS
	.align		4
.L_10815:
        /*0064*/ 	.byte	0x04, 0x1c
        /*0066*/ 	.short	(.L_10817 - .L_10816)


	//   ....[0]....
.L_10816:
        /*0068*/ 	.word	0x00009c00


	//   ....[1]....
        /*006c*/ 	.word	0x0000c290


	//   ....[2]....
        /*0070*/ 	.word	0x0000c2b0


	//   ....[3]....
        /*0074*/ 	.word	0x0000c330


	//   ....[4]....
        /*0078*/ 	.word	0x0000c350


	//   ....[5]....
        /*007c*/ 	.word	0x0000c370


	//   ....[6]....
        /*0080*/ 	.word	0x0000c400


	//   ....[7]....
        /*0084*/ 	.word	0x0000c440


	//   ....[8]....
        /*0088*/ 	.word	0x0000c4e0


	//   ....[9]....
        /*008c*/ 	.word	0x0000c530


	//   ....[10]....
        /*0090*/ 	.word	0x0000c560


	//   ....[11]....
        /*0094*/ 	.word	0x0000c620


	//   ....[12]....
        /*0098*/ 	.word	0x0000c790


	//   ....[13]....
        /*009c*/ 	.word	0x0000c900


	//   ....[14]....
        /*00a0*/ 	.word	0x0000ca70


	//   ....[15]....
        /*00a4*/ 	.word	0x0000ca90


	//   ....[16]....
        /*00a8*/ 	.word	0x0000cab0


	//   ....[17]....
        /*00ac*/ 	.word	0x0000cb60


	//   ....[18]....
        /*00b0*/ 	.word	0x0000cba0


	//   ....[19]....
        /*00b4*/ 	.word	0x0000cd10


	//   ....[20]....
        /*00b8*/ 	.word	0x0000ce20


	//   ....[21]....
        /*00bc*/ 	.word	0x0000cf60


	//   ....[22]....
        /*00c0*/ 	.word	0x0000cfa0


	//----- nvinfo : EIATTR_MAX_THREADS
	.align		4
.L_10817:
        /*00c4*/ 	.byte	0x04, 0x05
        /*00c6*/ 	.short	(.L_10819 - .L_10818)
.L_10818:
        /*00c8*/ 	.word	0x00000080
        /*00cc*/ 	.word	0x00000001
        /*00d0*/ 	.word	0x00000001


	//----- nvinfo : EIATTR_CRS_STACK_SIZE
	.align		4
.L_10819:
        /*00d4*/ 	.byte	0x04, 0x1e
        /*00d6*/ 	.short	(.L_10821 - .L_10820)
.L_10820:
        /*00d8*/ 	.word	0x00000000


	//----- nvinfo : EIATTR_CBANK_PARAM_SIZE
	.align		4
.L_10821:
        /*00dc*/ 	.byte	0x03, 0x19
        /*00de*/ 	.short	0x0230


	//----- nvinfo : EIATTR_PARAM_CBANK
	.align		4
        /*00e0*/ 	.byte	0x04, 0x0a
        /*00e2*/ 	.short	(.L_10823 - .L_10822)
	.align		4
.L_10822:
        /*00e4*/ 	.word	index@(.nv.constant0._ZN2at6native18elementwise_kernelILi128ELi4EZNS0_15gpu_kernel_implIZNS0_50_GLOBAL__N__2680c7bb_12_PowKernel_cu_7dd49032_317022pow_scalar_tensor_implIlEEvRNS_18TensorIteratorBaseET_EUllE_EEvS6_RKS7_EUliE_EEviT1_)
        /*00e8*/ 	.short	0x0380
        /*00ea*/ 	.short	0x0230


	//----- nvinfo : EIATTR_SW_WAR
	.align		4
.L_10823:
        /*00ec*/ 	.byte	0x04, 0x36
        /*00ee*/ 	.short	(.L_10825 - .L_10824)
.L_10824:
        /*00f0*/ 	.word	0x00000008
.L_10825:


//--------------------- .nv.info._ZN2at6native27unrolled_elementwise_kernelIZNS0_50_GLOBAL__N__2680c7bb_12_PowKernel_cu_7dd49032_317022pow_scalar_tensor_implIlEEvRNS_18TensorIteratorBaseET_EUllE_St5arrayIPcLm2EELi4E23TrivialOffsetCalculatorILi1EjESC_NS0_6memory12LoadWithCastILi1EEENSD_13StoreWithCastILi1EEEEEviS6_T0_T2_T3_T4_T5_ --------------------------
	.section	.nv.info._ZN2at6native27unrolled_elementwise_kernelIZNS0_50_GLOBAL__N__2680c7bb_12_PowKernel_cu_7dd49032_317022pow_scalar_tensor_implIlEEvRNS_18TensorIteratorBaseET_EUllE_St5arrayIPcLm2EELi4E23TrivialOffsetCalculatorILi1EjESC_NS0_6memory12LoadWithCastILi1EEENSD_13StoreWithCastILi1EEEEEviS6_T0_T2_T3_T4_T5_,"",@"SHT_CUDA_INFO"
	.sectionflags	@""
	.align	4


	//----- nvinfo : EIATTR_CUDA_API_VERSION
	.align		4
        /*0000*/ 	.byte	0x04, 0x37
        /*0002*/ 	.short	(.L_10827 - .L_10826)
.L_10826:
        /*0004*/ 	.word	0x00000082


	//----- nvinfo : EIATTR_KPARAM_INFO
	.align		4
.L_10827:
        /*0008*/ 	.byte	0x04, 0x17
        /*000a*/ 	.short	(.L_10829 - .L_10828)
.L_10828:
        /*000c*/ 	.word	0x00000000
        /*0010*/ 	.short	0x0006
        /*0012*/ 	.short	0x0034
        /*0014*/ 	.byte	0x00, 0xf0, 0x21, 0x00


	//----- nvinfo : EIATTR_KPARAM_INFO
	.align		4
.L_10829:
        /*0018*/ 	.byte	0x04, 0x17
        /*001a*/ 	.short	(.L_10831 - .L_10830)
.L_10830:
        /*001c*/ 	.word	0x00000000
        /*0020*/ 	.short	0x0005
        /*0022*/ 	.short	0x002c
        /*0024*/ 	.byte	0x00, 0xf0, 0x21, 0x00


	//----- nvinfo : EIATTR_KPARAM_INFO
	.align		4
.L_10831:
        /*0028*/ 	.byte	0x04, 0x17
        /*002a*/ 	.short	(.L_10833 - .L_10832)
.L_10832:
        /*002c*/ 	.word	0x00000000
        /*0030*/ 	.short	0x0004
        /*0032*/ 	.short	0x0029
        /*0034*/ 	.byte	0x00, 0xf0, 0x05, 0x00


	//----- nvinfo : EIATTR_KPARAM_INFO
	.align		4
.L_10833:
        /*0038*/ 	.byte	0x04, 0x17
        /*003a*/ 	.short	(.L_10835 - .L_10834)
.L_10834:
        /*003c*/ 	.word	0x00000000
        /*0040*/ 	.short	0x0003
        /*0042*/ 	.short	0x0028
        /*0044*/ 	.byte	0x00, 0xf0, 0x05, 0x00


	//----- nvinfo : EIATTR_KPARAM_INFO
	.align		4
.L_10835:
        /*0048*/ 	.byte	0x04, 0x17
        /*004a*/ 	.short	(.L_10837 - .L_10836)
.L_10836:
        /*004c*/ 	.word	0x00000000
        /*0050*/ 	.short	0x0002
        /*0052*/ 	.short	0x0018
        /*0054*/ 	.byte	0x00, 0xf0, 0x41, 0x00


	//----- nvinfo : EIATTR_KPARAM_INFO
	.align		4
.L_10837:
        /*0058*/ 	.byte	0x04, 0x17
        /*005a*/ 	.short	(.L_10839 - .L_10838)
.L_10838:
        /*005c*/ 	.word	0x00000000
        /*0060*/ 	.short	0x0001
        /*0062*/ 	.short	0x0008
        /*0064*/ 	.byte	0x00, 0xf0, 0x41, 0x00


	//----- nvinfo : EIATTR_KPARAM_INFO
	.align		4
.L_10839:
        /*0068*/ 	.byte	0x04, 0x17
        /*006a*/ 	.short	(.L_10841 - .L_10840)
.L_10840:
        /*006c*/ 	.word	0x00000000
        /*0070*/ 	.short	0x0000
        /*0072*/ 	.short	0x0000
        /*0074*/ 	.byte	0x00, 0xf0, 0x11, 0x00


	//----- nvinfo : EIATTR_SPARSE_MMA_MASK
	.align		4
.L_10841:
        /*0078*/ 	.byte	0x03, 0x50
        /*007a*/ 	.short	0x0000


	//----- nvinfo : EIATTR_MAXREG_COUNT
	.align		4
        /*007c*/ 	.byte	0x03, 0x1b
        /*007e*/ 	.short	0x00ff


	//----- nvinfo : EIATTR_EXTERNS
	.align		4
        /*0080*/ 	.byte	0x04, 0x0f
        /*0082*/ 	.short	(.L_10843 - .L_10842)


	//   ....[0]....
	.align		4
.L_10842:
        /*0084*/ 	.word	index@(__assertfail)


	//----- nvinfo : EIATTR_MERCURY_ISA_VERSION
	.align		4
.L_10843:
        /*0088*/ 	.byte	0x03, 0x5f
        /*008a*/ 	.short	0x0101


	//----- nvinfo : EIATTR_VRC_CTA_INIT_COUNT
	.align		4
        /*008c*/ 	.byte	0x02, 0x4a
	.zero		1
	.zero		1


	//----- nvinfo : EIATTR_SYSCALL_OFFSETS
	.align		4
        /*0090*/ 	.byte	0x04, 0x46
        /*0092*/ 	.short	(.L_10845 - .L_10844)


	//   ....[0]....
.L_10844:
        /*0094*/ 	.word	0x00000e40


	//   ....[1]....
        /*0098*/ 	.word	0x00001dc0


	//   ....[2]....
        /*009c*/ 	.word	0x00002c90


	//   ....[3]....
        /*00a0*/ 	.word	0x00003b70


	//   ....[4]....
        /*00a4*/ 	.word	0x00006380


	//   ....[5]....
        /*00a8*/ 	.word	0x000070b0


	//   ....[6]....
        /*00ac*/ 	.word	0x00007f30


	//   ....[7]....
        /*00b0*/ 	.word	0x00008da0


	//----- nvinfo : EIATTR_EXIT_INSTR_OFFSETS
	.align		4
.L_10845:
        /*00b4*/ 	.byte	0x04, 0x1c
        /*00b6*/ 	.short	(.L_10847 - .L_10846)


	//   ....[0]....
.L_10846:
        /*00b8*/ 	.word	0x00008200


	//   ....[1]....
        /*00bc*/ 	.word	0x00008340


	//   ....[2]....
        /*00c0*/ 	.word	0x00008360


	//   ....[3]....
        /*00c4*/ 	.word	0x000083e0


	//   ....[4]....
        /*00c8*/ 	.word	0x00008400


	//   ....[5]....
        /*00cc*/ 	.word	0x00008420


	//   ....[6]....
        /*00d0*/ 	.word	0x000084b0


	//   ....[7]....
        /*00d4*/ 	.word	0x000084f0


	//   ....[8]....
        /*00d8*/ 	.word	0x00008590


	//   ....[9]....
        /*00dc*/ 	.word	0x000085e0


	//   ....[10]....
        /*00e0*/ 	.word	0x00008610


	//   ....[11]....
        /*00e4*/ 	.word	0x000086d0


	//   ....[12]....
        /*00e8*/ 	.word	0x00008840


	//   ....[13]....
        /*00ec*/ 	.word	0x000089b0


	//   ....[14]....
        /*00f0*/ 	.word	0x00008b10


	//   ....[15]....
        /*00f4*/ 	.word	0x00008b30


	//   ....[16]....
        /*00f8*/ 	.word	0x00008b50


	//   ....[17]....
        /*00fc*/ 	.word	0x00008c00


	//   ....[18]....
        /*0100*/ 	.word	0x00008c40


	//   ....[19]....
        /*0104*/ 	.word	0x00008db0


	//   ....[20]....
        /*0108*/ 	.word	0x00008ec0


	//   ....[21]....
        /*010c*/ 	.word	0x00009000


	//   ....[22]....
        /*0110*/ 	.word	0x00009040


	//----- nvinfo : EIATTR_MAX_THREADS
	.align		4
.L_10847:
        /*0114*/ 	.byte	0x04, 0x05
        /*0116*/ 	.short	(.L_10849 - .L_10848)
.L_10848:
        /*0118*/ 	.word	0x00000080
        /*011c*/ 	.word	0x00000001
        /*0120*/ 	.word	0x00000001


	//----- nvinfo : EIATTR_CRS_STACK_SIZE
	.align		4
.L_10849:
        /*0124*/ 	.byte	0x04, 0x1e
        /*0126*/ 	.short	(.L_10851 - .L_10850)
.L_10850:
        /*0128*/ 	.word	0x00000000


	//----- nvinfo : EIATTR_CBANK_PARAM_SIZE
	.align		4
.L_10851:
        /*012c*/ 	.byte	0x03, 0x19
        /*012e*/ 	.short	0x003c


	//----- nvinfo : EIATTR_PARAM_CBANK
	.align		4
        /*0130*/ 	.byte	0x04, 0x0a
        /*0132*/ 	.short	(.L_10853 - .L_10852)
	.align		4
.L_10852:
        /*0134*/ 	.word	index@(.nv.constant0._ZN2at6native27unrolled_elementwise_kernelIZNS0_50_GLOBAL__N__2680c7bb_12_PowKernel_cu_7dd49032_317022pow_scalar_tensor_implIlEEvRNS_18TensorIteratorBaseET_EUllE_St5arrayIPcLm2EELi4E23TrivialOffsetCalculatorILi1EjESC_NS0_6memory12LoadWithCastILi1EEENSD_13StoreWithCastILi1EEEEEviS6_T0_T2_T3_T4_T5_)
        /*0138*/ 	.short	0x0380
        /*013a*/ 	.short	0x003c


	//----- nvinfo : EIATTR_SW_WAR
	.align		4
.L_10853:
        /*013c*/ 	.byte	0x04, 0x36
        /*013e*/ 	.short	(.L_10855 - .L_10854)
.L_10854:
        /*0140*/ 	.word	0x00000008
.L_10855:


//--------------------- .nv.info._ZN2at6native18elementwise_kernelILi128ELi2EZNS0_22gpu_kernel_impl_nocastIZNS0_50_GLOBAL__N__2680c7bb_12_PowKernel_cu_7dd49032_317022pow_scalar_tensor_implIlEEvRNS_18TensorIteratorBaseET_EUllE_EEvS6_RKS7_EUliE_EEviT1_ --------------------------
	.section	.nv.info._ZN2at6native18elementwise_kernelILi128ELi2EZNS0_22gpu_kernel_impl_nocastIZNS0_50_GLOBAL__N__2680c7bb_12_PowKernel_cu_7dd49032_317022pow_scalar_tensor_implIlEEvRNS_18TensorIteratorBaseET_EUllE_EEvS6_RKS7_EUliE_EEviT1_,"",@"SHT_CUDA_INFO"
	.sectionflags	@""
	.align	4


	//----- nvinfo : EIATTR_CUDA_API_VERSION
	.align		4
        /*0000*/ 	.byte	0x04, 0x37
        /*0002*/ 	.short	(.L_10857 - .L_10856)
.L_10856:
        /*0004*/ 	.word	0x00000082


	//----- nvinfo : EIATTR_KPARAM_INFO
	.align		4
.L_10857:
        /*0008*/ 	.byte	0x04, 0x17
        /*000a*/ 	.short	(.L_10859 - .L_10858)
.L_10858:
        /*000c*/ 	.word	0x00000000
        /*0010*/ 	.short	0x0001
        /*0012*/ 	.short	0x0008
        /*0014*/ 	.byte	0x00, 0xf0, 0x81, 0x08


	//----- nvinfo : EIATTR_KPARAM_INFO
	.align		4
.L_10859:
        /*0018*/ 	.byte	0x04, 0x17
        /*001a*/ 	.short	(.L_10861 - .L_10860)
.L_10860:
        /*001c*/ 	.word	0x00000000
        /*0020*/ 	.short	0x0000
        /*0022*/ 	.short	0x0000
        /*0024*/ 	.byte	0x00, 0xf0, 0x11, 0x00


	//----- nvinfo : EIATTR_SPARSE_MMA_MASK
	.align		4
.L_10861:
        /*0028*/ 	.byte	0x03, 0x50
        /*002a*/ 	.short	0x0000


	//----- nvinfo : EIATTR_MAXREG_COUNT
	.align		4
        /*002c*/ 	.byte	0x03, 0x1b
        /*002e*/ 	.short	0x0080


	//----- nvinfo : EIATTR_MERCURY_ISA_VERSION
	.align		4
        /*0030*/ 	.byte	0x03, 0x5f
        /*0032*/ 	.short	0x0101


	//----- nvinfo : EIATTR_VRC_CTA_INIT_COUNT
	.align		4
        /*0034*/ 	.byte	0x02, 0x4a
	.zero		1
	.zero		1


	//----- nvinfo : EIATTR_EXIT_INSTR_OFFSETS
	.align		4
        /*0038*/ 	.byte	0x04, 0x1c
        /*003a*/ 	.short	(.L_10863 - .L_10862)


	//   ....[0]....
.L_10862:
        /*003c*/ 	.word	0x00000150


	//   ....[1]....
        /*0040*/ 	.word	0x000001a0


	//   ....[2]....
        /*0044*/ 	.word	0x000004a0


	//   ....[3]....
        /*0048*/ 	.word	0x00000740


	//   ....[4]....
        /*004c*/ 	.word	0x00000b40


	//   ....[5]....
        /*0050*/ 	.word	0x00000ed0


	//   ....[6]....
        /*0054*/ 	.word	0x00002170


	//   ....[7]....
        /*0058*/ 	.word	0x00003300


	//   ....[8]....
        /*005c*/ 	.word	0x00004950


	//   ....[9]....
        /*0060*/ 	.word	0x00005ee0


	//   ....[10]....
        /*0064*/ 	.word	0x00007630


	//   ....[11]....
        /*0068*/ 	.word	0x00008cd0


	//----- nvinfo : EIATTR_MAX_THREADS
	.align		4
.L_10863:
        /*006c*/ 	.byte	0x04, 0x05
        /*006e*/ 	.short	(.L_10865 - .L_10864)
.L_10864:
        /*0070*/ 	.word	0x00000080
        /*0074*/ 	.word	0x00000001
        /*0078*/ 	.word	0x00000001


	//----- nvinfo : EIATTR_CRS_STACK_SIZE
	.align		4
.L_10865:
        /*007c*/ 	.byte	0x04, 0x1e
        /*007e*/ 	.short	(.L_10867 - .L_10866)
.L_10866:
        /*0080*/ 	.word	0x00000000


	//----- nvinfo : EIATTR_CBANK_PARAM_SIZE
	.align		4
.L_10867:
        /*0084*/ 	.byte	0x03, 0x19
        /*0086*/ 	.short	0x0228


	//----- nvinfo : EIATTR_PARAM_CBANK
	.align		4
        /*0088*/ 	.byte	0x04, 0x0a
        /*008a*/ 	.short	(.L_10869 - .L_10868)
	.align		4
.L_10868:
        /*008c*/ 	.word	index@(.nv.constant0._ZN2at6native18elementwise_kernelILi128ELi2EZNS0_22gpu_kernel_impl_nocastIZNS0_50_GLOBAL__N__2680c7bb_12_PowKernel_cu_7dd49032_317022pow_scalar_tensor_implIlEEvRNS_18TensorIteratorBaseET_EUllE_EEvS6_RKS7_EUliE_EEviT1_)
        /*0090*/ 	.short	0x0380
        /*0092*/ 	.short	0x0228


	//----- nvinfo : EIATTR_SW_WAR
	.align		4
.L_10869:
        /*0094*/ 	.byte	0x04, 0x36
        /*0096*/ 	.short	(.L_10871 - .L_10870)
.L_10870:
        /*0098*/ 	.word	0x00000008
.L_10871:


//--------------------- .nv.info._ZN2at6native27unrolled_elementwise_kernelIZNS0_50_GLOBAL__N__2680c7bb_12_PowKernel_cu_7dd49032_317022pow_scalar_tensor_implIlEEvRNS_18TensorIteratorBaseET_EUllE_St5arrayIPcLm2EELi4E23TrivialOffsetCalculatorILi1EjESC_NS0_6memory15LoadWithoutCastENSD_16StoreWithoutCastEEEviS6_T0_T2_T3_T4_T5_ --------------------------
	.section	.nv.info._ZN2at6native27unrolled_elementwise_kernelIZNS0_50_GLOBAL__N__2680c7bb_12_PowKernel_cu_7dd49032_317022pow_scalar_tensor_implIlEEvRNS_18TensorIteratorBaseET_EUllE_St5arrayIPcLm2EELi4E23TrivialOffsetCalculatorILi1EjESC_NS0_6memory15LoadWithoutCastENSD_16StoreWithoutCastEEEviS6_T0_T2_T3_T4_T5_,"",@"SHT_CUDA_INFO"
	.sectionflags	@""
	.align	4


	//----- nvinfo : EIATTR_CUDA_API_VERSION
	.align		4
        /*0000*/ 	.byte	0x04, 0x37
        /*0002*/ 	.short	(.L_10873 - .L_10872)
.L_10872:
        /*0004*/ 	.word	0x00000082


	//----- nvinfo : EIATTR_KPARAM_INFO
	.align		4
.L_10873:
        /*0008*/ 	.byte	0x04, 0x17
        /*000a*/ 	.short	(.L_10875 - .L_10874)
.L_10874:
        /*000c*/ 	.word	0x00000000
        /*0010*/ 	.short	0x0006
        /*0012*/ 	.short	0x002b
        /*0014*/ 	.byte	0x00, 0xf0, 0x05, 0x00


	//----- nvinfo : EIATTR_KPARAM_INFO
	.align		4
.L_10875:
        /*0018*/ 	.byte	0x04, 0x17
        /*001a*/ 	.short	(.L_10877 - .L_10876)
.L_10876:
        /*001c*/ 	.word	0x00000000
        /*0020*/ 	.short	0x0005
        /*0022*/ 	.short	0x002a
        /*0024*/ 	.byte	0x00, 0xf0, 0x05, 0x00


	//----- nvinfo : EIATTR_KPARAM_INFO
	.align		4
.L_10877:
        /*0028*/ 	.byte	0x04, 0x17
        /*002a*/ 	.short	(.L_10879 - .L_10878)
.L_10878:
        /*002c*/ 	.word	0x00000000
        /*0030*/ 	.short	0x0004
        /*0032*/ 	.short	0x0029
        /*0034*/ 	.byte	0x00, 0xf0, 0x05, 0x00


	//----- nvinfo : EIATTR_KPARAM_INFO
	.align		4
.L_10879:
        /*0038*/ 	.byte	0x04, 0x17
        /*003a*/ 	.short	(.L_10881 - .L_10880)
.L_10880:
        /*003c*/ 	.word	0x00000000
        /*0040*/ 	.short	0x0003
        /*0042*/ 	.short	0x0028
        /*0044*/ 	.byte	0x00, 0xf0, 0x05, 0x00


	//----- nvinfo : EIATTR_KPARAM_INFO
	.align		4
.L_10881:
        /*0048*/ 	.byte	0x04, 0x17
        /*004a*/ 	.short	(.L_10883 - .L_10882)
.L_10882:
        /*004c*/ 	.word	0x00000000
        /*0050*/ 	.short	0x0002
        /*0052*/ 	.short	0x0018
        /*0054*/ 	.byte	0x00, 0xf0, 0x41, 0x00


	//----- nvinfo : EIATTR_KPARAM_INFO
	.align		4
.L_10883:
        /*0058*/ 	.byte	0x04, 0x17
        /*005a*/ 	.short	(.L_10885 - .L_10884)
.L_10884:
        /*005c*/ 	.word	0x00000000
        /*0060*/ 	.short	0x0001
        /*0062*/ 	.short	0x0008
        /*0064*/ 	.byte	0x00, 0xf0, 0x41, 0x00


	//----- nvinfo : EIATTR_KPARAM_INFO
	.align		4
.L_10885:
        /*0068*/ 	.byte	0x04, 0x17
        /*006a*/ 	.short	(.L_10887 - .L_10886)
.L_10886:
        /*006c*/ 	.word	0x00000000
        /*0070*/ 	.short	0x0000
        /*0072*/ 	.short	0x0000
        /*0074*/ 	.byte	0x00, 0xf0, 0x11, 0x00


	//----- nvinfo : EIATTR_SPARSE_MMA_MASK
	.align		4
.L_10887:
        /*0078*/ 	.byte	0x03, 0x50
        /*007a*/ 	.short	0x0000


	//----- nvinfo : EIATTR_MAXREG_COUNT
	.align		4
        /*007c*/ 	.byte	0x03, 0x1b
        /*007e*/ 	.short	0x00ff


	//----- nvinfo : EIATTR_MERCURY_ISA_VERSION
	.align		4
        /*0080*/ 	.byte	0x03, 0x5f
        /*0082*/ 	.short	0x0101


	//----- nvinfo : EIATTR_VRC_CTA_INIT_COUNT
	.align		4
        /*0084*/ 	.byte	0x02, 0x4a
	.zero		1
	.zero		1


	//----- nvinfo : EIATTR_EXIT_INSTR_OFFSETS
	.align		4
        /*0088*/ 	.byte	0x04, 0x1c
        /*008a*/ 	.short	(.L_10889 - .L_10888)


	//   ....[0]....
.L_10888:
        /*008c*/ 	.word	0x00001c30


	//   ....[1]....
        /*0090*/ 	.word	0x00001c80


	//----- nvinfo : EIATTR_MAX_THREADS
	.align		4
.L_10889:
        /*0094*/ 	.byte	0x04, 0x05
        /*0096*/ 	.short	(.L_10891 - .L_10890)
.L_10890:
        /*0098*/ 	.word	0x00000080
        /*009c*/ 	.word	0x00000001
        /*00a0*/ 	.word	0x00000001


	//----- nvinfo : EIATTR_CRS_STACK_SIZE
	.align		4
.L_10891:
        /*00a4*/ 	.byte	0x04, 0x1e
        /*00a6*/ 	.short	(.L_10893 - .L_10892)
.L_10892:
        /*00a8*/ 	.word	0x00000000


	//----- nvinfo : EIATTR_CBANK_PARAM_SIZE
	.align		4
.L_10893:
        /*00ac*/ 	.byte	0x03, 0x19
        /*00ae*/ 	.short	0x002c


	//----- nvinfo : EIATTR_PARAM_CBANK
	.align		4
        /*00b0*/ 	.byte	0x04, 0x0a
        /*00b2*/ 	.short	(.L_10895 - .L_10894)
	.align		4
.L_10894:
        /*00b4*/ 	.word	index@(.nv.constant0._ZN2at6native27unrolled_elementwise_kernelIZNS0_50_GLOBAL__N__2680c7bb_12_PowKernel_cu_7dd49032_317022pow_scalar_tensor_implIlEEvRNS_18TensorIteratorBaseET_EUllE_St5arrayIPcLm2EELi4E23TrivialOffsetCalculatorILi1EjESC_NS0_6memory15LoadWithoutCastENSD_16StoreWithoutCastEEEviS6_T0_T2_T3_T4_T5_)
        /*00b8*/ 	.short	0x0380
        /*00ba*/ 	.short	0x002c


	//----- nvinfo : EIATTR_SW_WAR
	.align		4
.L_10895:
        /*00bc*/ 	.byte	0x04, 0x36
        /*00be*/ 	.short	(.L_10897 - .L_10896)
.L_10896:
        /*00c0*/ 	.word	0x00000008
.L_10897:


//--------------------- .nv.info._ZN2at6native29vectorized_elementwise_kernelILi2EZNS0_50_GLOBAL__N__2680c7bb_12_PowKernel_cu_7dd49032_317022pow_scalar_tensor_implIlEEvRNS_18TensorIteratorBaseET_EUllE_St5arrayIPcLm2EEEEviT0_T1_ --------------------------
	.section	.nv.info._ZN2at6native29vectorized_elementwise_kernelILi2EZNS0_50_GLOBAL__N__2680c7bb_12_PowKernel_cu_7dd49032_317022pow_scalar_tensor_implIlEEvRNS_18TensorIteratorBaseET_EUllE_St5arrayIPcLm2EEEEviT0_T1_,"",@"SHT_CUDA_INFO"
	.sectionflags	@""
	.align	4


	//----- nvinfo : EIATTR_CUDA_API_VERSION
	.align		4
        /*0000*/ 	.byte	0x04, 0x37
        /*0002*/ 	.short	(.L_10899 - .L_10898)
.L_10898:
        /*0004*/ 	.word	0x00000082


	//----- nvinfo : EIATTR_KPARAM_INFO
	.align		4
.L_10899:
        /*0008*/ 	.byte	0x04, 0x17
        /*000a*/ 	.short	(.L_10901 - .L_10900)
.L_10900:
        /*000c*/ 	.word	0x00000000
        /*0010*/ 	.short	0x0002
        /*0012*/ 	.short	0x0018
        /*0014*/ 	.byte	0x00, 0xf0, 0x41, 0x00


	//----- nvinfo : EIATTR_KPARAM_INFO
	.align		4
.L_10901:
        /*0018*/ 	.byte	0x04, 0x17
        /*001a*/ 	.short	(.L_10903 - .L_10902)
.L_10902:
        /*001c*/ 	.word	0x00000000
        /*0020*/ 	.short	0x0001
        /*0022*/ 	.short	0x0008
        /*0024*/ 	.byte	0x00, 0xf0, 0x41, 0x00


	//----- nvinfo : EIATTR_KPARAM_INFO
	.align		4
.L_10903:
        /*0028*/ 	.byte	0x04, 0x17
        /*002a*/ 	.short	(.L_10905 - .L_10904)
.L_10904:
        /*002c*/ 	.word	0x00000000
        /*0030*/ 	.short	0x0000
        /*0032*/ 	.short	0x0000
        /*0034*/ 	.byte	0x00, 0xf0, 0x11, 0x00


	//----- nvinfo : EIATTR_SPARSE_MMA_MASK
	.align		4
.L_10905:
        /*0038*/ 	.byte	0x03, 0x50
        /*003a*/ 	.short	0x0000


	//----- nvinfo : EIATTR_MAXREG_COUNT
	.align		4
        /*003c*/ 	.byte	0x03, 0x1b
        /*003e*/ 	.short	0x00ff


	//----- nvinfo : EIATTR_MERCURY_ISA_VERSION
	.align		4
        /*0040*/ 	.byte	0x03, 0x5f
        /*0042*/ 	.short	0x0101


	//----- nvinfo : EIATTR_VRC_CTA_INIT_COUNT
	.align		4
        /*0044*/ 	.byte	0x02, 0x4a
	.zero		1
	.zero		1


	//----- nvinfo : EIATTR_EXIT_INSTR_OFFSETS
	.align		4
        /*0048*/ 	.byte	0x04, 0x1c
        /*004a*/ 	.short	(.L_10907 - .L_10906)


	//   ....[0]....
.L_10906:
        /*004c*/ 	.word	0x00003760


	//   ....[1]....
        /*0050*/ 	.word	0x000037b0


	//   ....[2]....
        /*0054*/ 	.word	0x00006660


	//----- nvinfo : EIATTR_MAX_THREADS
	.align		4
.L_10907:
        /*0058*/ 	.byte	0x04, 0x05
        /*005a*/ 	.short	(.L_10909 - .L_10908)
.L_10908:
        /*005c*/ 	.word	0x00000080
        /*0060*/ 	.word	0x00000001
        /*0064*/ 	.word	0x00000001


	//----- nvinfo : EIATTR_CRS_STACK_SIZE
	.align		4
.L_10909:
        /*0068*/ 	.byte	0x04, 0x1e
        /*006a*/ 	.short	(.L_10911 - .L_10910)
.L_10910:
        /*006c*/ 	.word	0x00000000


	//----- nvinfo : EIATTR_CBANK_PARAM_SIZE
	.align		4
.L_10911:
        /*0070*/ 	.byte	0x03, 0x19
        /*0072*/ 	.short	0x0028


	//----- nvinfo : EIATTR_PARAM_CBANK
	.align		4
        /*0074*/ 	.byte	0x04, 0x0a
        /*0076*/ 	.short	(.L_10913 - .L_10912)
	.align		4
.L_10912:
        /*0078*/ 	.word	index@(.nv.constant0._ZN2at6native29vectorized_elementwise_kernelILi2EZNS0_50_GLOBAL__N__2680c7bb_12_PowKernel_cu_7dd49032_317022pow_scalar_tensor_implIlEEvRNS_18TensorIteratorBaseET_EUllE_St5arrayIPcLm2EEEEviT0_T1_)
        /*007c*/ 	.short	0x0380
        /*007e*/ 	.short	0x0028


	//----- nvinfo : EIATTR_SW_WAR
	.align		4
.L_10913:
        /*0080*/ 	.byte	0x04, 0x36
        /*0082*/ 	.short	(.L_10915 - .L_10914)
.L_10914:
        /*0084*/ 	.word	0x00000008
.L_10915:


//--------------------- .nv.info._ZN2at6native29vectorized_elementwise_kernelILi4EZNS0_50_GLOBAL__N__2680c7bb_12_PowKernel_cu_7dd49032_317022pow_scalar_tensor_implIlEEvRNS_18TensorIteratorBaseET_EUllE_St5arrayIPcLm2EEEEviT0_T1_ --------------------------
	.section	.nv.info._ZN2at6native29vectorized_elementwise_kernelILi4EZNS0_50_GLOBAL__N__2680c7bb_12_PowKernel_cu_7dd49032_317022pow_scalar_tensor_implIlEEvRNS_18TensorIteratorBaseET_EUllE_St5arrayIPcLm2EEEEviT0_T1_,"",@"SHT_CUDA_INFO"
	.sectionflags	@""
	.align	4


	//----- nvinfo : EIATTR_CUDA_API_VERSION
	.align		4
        /*0000*/ 	.byte	0x04, 0x37
        /*0002*/ 	.short	(.L_10917 - .L_10916)
.L_10916:
        /*0004*/ 	.word	0x00000082


	//----- nvinfo : EIATTR_KPARAM_INFO
	.align		4
.L_10917:
        /*0008*/ 	.byte	0x04, 0x17
        /*000a*/ 	.short	(.L_10919 - .L_10918)
.L_10918:
        /*000c*/ 	.word	0x00000000
        /*0010*/ 	.short	0x0002
        /*0012*/ 	.short	0x0018
        /*0014*/ 	.byte	0x00, 0xf0, 0x41, 0x00


	//----- nvinfo : EIATTR_KPARAM_INFO
	.align		4
.L_10919:
        /*0018*/ 	.byte	0x04, 0x17
        /*001a*/ 	.short	(.L_10921 - .L_10920)
.L_10920:
        /*001c*/ 	.word	0x00000000
        /*0020*/ 	.short	0x0001
        /*0022*/ 	.short	0x0008
        /*0024*/ 	.byte	0x00, 0xf0, 0x41, 0x00


	//----- nvinfo : EIATTR_KPARAM_INFO
	.align		4
.L_10921:
        /*0028*/ 	.byte	0x04, 0x17
        /*002a*/ 	.short	(.L_10923 - .L_10922)
.L_10922:
        /*002c*/ 	.word	0x00000000
        /*0030*/ 	.short	0x0000
        /*0032*/ 	.short	0x0000
        /*0034*/ 	.byte	0x00, 0xf0, 0x11, 0x00


	//----- nvinfo : EIATTR_SPARSE_MMA_MASK
	.align		4
.L_10923:
        /*0038*/ 	.byte	0x03, 0x50
        /*003a*/ 	.short	0x0000


	//----- nvinfo : EIATTR_MAXREG_COUNT
	.align		4
        /*003c*/ 	.byte	0x03, 0x1b
        /*003e*/ 	.short	0x00ff


	//----- nvinfo : EIATTR_MERCURY_ISA_VERSION
	.align		4
        /*0040*/ 	.byte	0x03, 0x5f
        /*0042*/ 	.short	0x0101


	//----- nvinfo : EIATTR_VRC_CTA_INIT_COUNT
	.align		4
        /*0044*/ 	.byte	0x02, 0x4a
	.zero		1
	.zero		1


	//----- nvinfo : EIATTR_EXIT_INSTR_OFFSETS
	.align		4
        /*0048*/ 	.byte	0x04, 0x1c
        /*004a*/ 	.short	(.L_10925 - .L_10924)


	//   ....[0]....
.L_10924:
        /*004c*/ 	.word	0x00003760


	//   ....[1]....
        /*0050*/ 	.word	0x000037b0


	//   ....[2]....
        /*0054*/ 	.word	0x000065e0


	//----- nvinfo : EIATTR_MAX_THREADS
	.align		4
.L_10925:
        /*0058*/ 	.byte	0x04, 0x05
        /*005a*/ 	.short	(.L_10927 - .L_10926)
.L_10926:
        /*005c*/ 	.word	0x00000080
        /*0060*/ 	.word	0x00000001
        /*0064*/ 	.word	0x00000001


	//----- nvinfo : EIATTR_CRS_STACK_SIZE
	.align		4
.L_10927:
        /*0068*/ 	.byte	0x04, 0x1e
        /*006a*/ 	.short	(.L_10929 - .L_10928)
.L_10928:
        /*006c*/ 	.word	0x00000000


	//----- nvinfo : EIATTR_CBANK_PARAM_SIZE
	.align		4
.L_10929:
        /*0070*/ 	.byte	0x03, 0x19
        /*0072*/ 	.short	0x0028


	//----- nvinfo : EIATTR_PARAM_CBANK
	.align		4
        /*0074*/ 	.byte	0x04, 0x0a
        /*0076*/ 	.short	(.L_10931 - .L_10930)
	.align		4
.L_10930:
        /*0078*/ 	.word	index@(.nv.constant0._ZN2at6native29vectorized_elementwise_kernelILi4EZNS0_50_GLOBAL__N__2680c7bb_12_PowKernel_cu_7dd49032_317022pow_scalar_tensor_implIlEEvRNS_18TensorIteratorBaseET_EUllE_St5arrayIPcLm2EEEEviT0_T1_)
        /*007c*/ 	.short	0x0380
        /*007e*/ 	.short	0x0028


	//----- nvinfo : EIATTR_SW_WAR
	.align		4
.L_10931:
        /*0080*/ 	.byte	0x04, 0x36
        /*0082*/ 	.short	(.L_10933 - .L_10932)
.L_10932:
        /*0084*/ 	.word	0x00000008
.L_10933:


//--------------------- .nv.info._ZN2at6native29vectorized_elementwise_kernelILi8EZNS0_50_GLOBAL__N__2680c7bb_12_PowKernel_cu_7dd49032_317022pow_scalar_tensor_implIlEEvRNS_18TensorIteratorBaseET_EUllE_St5arrayIPcLm2EEEEviT0_T1_ --------------------------
	.section	.nv.info._ZN2at6native29vectorized_elementwise_kernelILi8EZNS0_50_GLOBAL__N__2680c7bb_12_PowKernel_cu_7dd49032_317022pow_scalar_tensor_implIlEEvRNS_18TensorIteratorBaseET_EUllE_St5arrayIPcLm2EEEEviT0_T1_,"",@"SHT_CUDA_INFO"
	.sectionflags	@""
	.align	4


	//----- nvinfo : EIATTR_CUDA_API_VERSION
	.align		4
        /*0000*/ 	.byte	0x04, 0x37
        /*0002*/ 	.short	(.L_10935 - .L_10934)
.L_10934:
        /*0004*/ 	.word	0x00000082


	//----- nvinfo : EIATTR_KPARAM_INFO
	.align		4
.L_10935:
        /*0008*/ 	.byte	0x04, 0x17
        /*000a*/ 	.short	(.L_10937 - .L_10936)
.L_10936:
        /*000c*/ 	.word	0x00000000
        /*0010*/ 	.short	0x0002
        /*0012*/ 	.short	0x0018
        /*0014*/ 	.byte	0x00, 0xf0, 0x41, 0x00


	//----- nvinfo : EIATTR_KPARAM_INFO
	.align		4
.L_10937:
        /*0018*/ 	.byte	0x04, 0x17
        /*001a*/ 	.short	(.L_10939 - .L_10938)
.L_10938:
        /*001c*/ 	.word	0x00000000
        /*0020*/ 	.short	0x0001
        /*0022*/ 	.short	0x0008
        /*0024*/ 	.byte	0x00, 0xf0, 0x41, 0x00


	//----- nvinfo : EIATTR_KPARAM_INFO
	.align		4
.L_10939:
        /*0028*/ 	.byte	0x04, 0x17
        /*002a*/ 	.short	(.L_10941 - .L_10940)
.L_10940:
        /*002c*/ 	.word	0x00000000
        /*0030*/ 	.short	0x0000
        /*0032*/ 	.short	0x0000
        /*0034*/ 	.byte	0x00, 0xf0, 0x11, 0x00


	//----- nvinfo : EIATTR_SPARSE_MMA_MASK
	.align		4
.L_10941:
        /*0038*/ 	.byte	0x03, 0x50
        /*003a*/ 	.short	0x0000


	//----- nvinfo : EIATTR_MAXREG_COUNT
	.align		4
        /*003c*/ 	.byte	0x03, 0x1b
        /*003e*/ 	.short	0x00ff


	//----- nvinfo : EIATTR_MERCURY_ISA_VERSION
	.align		4
        /*0040*/ 	.byte	0x03, 0x5f
        /*0042*/ 	.short	0x0101


	//----- nvinfo : EIATTR_VRC_CTA_INIT_COUNT
	.align		4
        /*0044*/ 	.byte	0x02, 0x4a
	.zero		1
	.zero		1


	//----- nvinfo : EIATTR_EXIT_INSTR_OFFSETS
	.align		4
        /*0048*/ 	.byte	0x04, 0x1c
        /*004a*/ 	.short	(.L_10943 - .L_10942)


	//   ....[0]....
.L_10942:
        /*004c*/ 	.word	0x00000010


	//----- nvinfo : EIATTR_MAX_THREADS
	.align		4
.L_10943:
        /*0050*/ 	.byte	0x04, 0x05
        /*0052*/ 	.short	(.L_10945 - .L_10944)
.L_10944:
        /*0054*/ 	.word	0x00000080
        /*0058*/ 	.word	0x00000001
        /*005c*/ 	.word	0x00000001


	//----- nvinfo : EIATTR_CBANK_PARAM_SIZE
	.align		4
.L_10945:
        /*0060*/ 	.byte	0x03, 0x19
        /*0062*/ 	.short	0x0028


	//----- nvinfo : EIATTR_PARAM_CBANK
	.align		4
        /*0064*/ 	.byte	0x04, 0x0a
        /*0066*/ 	.short	(.L_10947 - .L_10946)
	.align		4
.L_10946:
        /*0068*/ 	.word	index@(.nv.constant0._ZN2at6native29vectorized_elementwise_kernelILi8EZNS0_50_GLOBAL__N__2680c7bb_12_PowKernel_cu_7dd49032_317022pow_scalar_tensor_implIlEEvRNS_18TensorIteratorBaseET_EUllE_St5arrayIPcLm2EEEEviT0_T1_)
        /*006c*/ 	.short	0x0380
        /*006e*/ 	.short	0x0028


	//----- nvinfo : EIATTR_SW_WAR
	.align		4
.L_10947:
        /*0070*/ 	.byte	0x04, 0x36
        /*0072*/ 	.short	(.L_10949 - .L_10948)
.L_10948:
        /*0074*/ 	.word	0x00000008
.L_10949:


//--------------------- .nv.info._ZN2at6native18elementwise_kernelILi128ELi4EZNS0_15gpu_kernel_implIZZZNS0_50_GLOBAL__N__2680c7bb_12_PowKernel_cu_7dd49032_317024pow_tensor_tensor_kernelERNS_18TensorIteratorBaseEENKUlvE_clEvENKUlvE1_clEvEUliiE_EEvS5_RKT_EUliE_EEviT1_ --------------------------
	.section	.nv.info._ZN2at6native18elementwise_kernelILi128ELi4EZNS0_15gpu_kernel_implIZZZNS0_50_GLOBAL__N__2680c7bb_12_PowKernel_cu_7dd49032_317024pow_tensor_tensor_kernelERNS_18TensorIteratorBaseEENKUlvE_clEvENKUlvE1_clEvEUliiE_EEvS5_RKT_EUliE_EEviT1_,"",@"SHT_CUDA_INFO"
	.sectionflags	@""
	.align	4


	//----- nvinfo : EIATTR_CUDA_API_VERSION
	.align		4
        /*0000*/ 	.byte	0x04, 0x37
        /*0002*/ 	.short	(.L_10951 - .L_10950)
.L_10950:
        /*0004*/ 	.word	0x00000082


	//----- nvinfo : EIATTR_KPARAM_INFO
	.align		4
.L_10951:
        /*0008*/ 	.byte	0x04, 0x17
        /*000a*/ 	.short	(.L_10953 - .L_10952)
.L_10952:
        /*000c*/ 	.word	0x00000000
        /*0010*/ 	.short	0x0001
        /*0012*/ 	.short	0x0008
        /*0014*/ 	.byte	0x00, 0xf0, 0x41, 0x0a


	//----- nvinfo : EIATTR_KPARAM_INFO
	.align		4
.L_10953:
        /*0018*/ 	.byte	0x04, 0x17
        /*001a*/ 	.short	(.L_10955 - .L_10954)
.L_10954:
        /*001c*/ 	.word	0x00000000
        /*0020*/ 	.short	0x0000
        /*0022*/ 	.short	0x0000
        /*0024*/ 	.byte	0x00, 0xf0, 0x11, 0x00


	//----- nvinfo : EIATTR_SPARSE_MMA_MASK
	.align		4
.L_10955:
        /*0028*/ 	.byte	0x03, 0x50
        /*002a*/ 	.short	0x0000


	//----- nvinfo : EIATTR_MAXREG_COUNT
	.align		4
        /*002c*/ 	.byte	0x03, 0x1b
        /*002e*/ 	.short	0x0080


	//----- nvinfo : EIATTR_EXTERNS
	.align		4
        /*0030*/ 	.byte	0x04, 0x0f
        /*0032*/ 	.short	(.L_10957 - .L_10956)


	//   ....[0]....
	.align		4
.L_10956:
        /*0034*/ 	.word	index@(__assertfail)


	//----- nvinfo : EIATTR_MERCURY_ISA_VERSION
	.align		4
.L_10957:
        /*0038*/ 	.byte	0x03, 0x5f
        /*003a*/ 	.short	0x0101


	//----- nvinfo : EIATTR_VRC_CTA_INIT_COUNT
	.align		4
        /*003c*/ 	.byte	0x02, 0x4a
	.zero		1
	.zero		1


	//----- nvinfo : EIATTR_SYSCALL_OFFSETS
	.align		4
        /*0040*/ 	.byte	0x04, 0x46
        /*0042*/ 	.short	(.L_10959 - .L_10958)


	//   ....[0]....
.L_10958:
        /*0044*/ 	.word	0x00002400


	//   ....[1]....
        /*0048*/ 	.word	0x000031d0


	//   ....[2]....
        /*004c*/ 	.word	0x00004150


	//   ....[3]....
        /*0050*/ 	.word	0x000066a0


	//   ....[4]....
        /*0054*/ 	.word	0x00007470


	//   ....[5]....
        /*0058*/ 	.word	0x00008250


	//   ....[6]....
        /*005c*/ 	.word	0x0000a8e0


	//   ....[7]....
        /*0060*/ 	.word	0x0000b6b0


	//   ....[8]....
        /*0064*/ 	.word	0x0000c490


	//   ....[9]....
        /*0068*/ 	.word	0x0000eb40


	//   ....[10]....
        /*006c*/ 	.word	0x0000f910


	//   ....[11]....
        /*0070*/ 	.word	0x000106d0


	//----- nvinfo : EIATTR_EXIT_INSTR_OFFSETS
	.align		4
.L_10959:
        /*0074*/ 	.byte	0x04, 0x1c
        /*0076*/ 	.short	(.L_10961 - .L_10960)


	//   ....[0]....
.L_10960:
        /*0078*/ 	.word	0x0000c770


	//   ....[1]....
        /*007c*/ 	.word	0x0000fc60


	//   ....[2]....
        /*0080*/ 	.word	0x0000fc80


	//   ....[3]....
        /*0084*/ 	.word	0x0000fd10


	//   ....[4]....
        /*0088*/ 	.word	0x0000fd30


	//   ....[5]....
        /*008c*/ 	.word	0x0000fd50


	//   ....[6]....
        /*0090*/ 	.word	0x0000fde0


	//   ....[7]....
        /*0094*/ 	.word	0x0000fe20


	//   ....[8]....
        /*0098*/ 	.word	0x0000fec0


	//   ....[9]....
        /*009c*/ 	.word	0x0000ff10


	//   ....[10]....
        /*00a0*/ 	.word	0x0000ff40


	//   ....[11]....
        /*00a4*/ 	.word	0x00010000


	//   ....[12]....
        /*00a8*/ 	.word	0x00010170


	//   ....[13]....
        /*00ac*/ 	.word	0x000102e0


	//   ....[14]....
        /*00b0*/ 	.word	0x00010440


	//   ....[15]....
        /*00b4*/ 	.word	0x00010470


	//   ....[16]....
        /*00b8*/ 	.word	0x00010490


	//   ....[17]....
        /*00bc*/ 	.word	0x00010530


	//   ....[18]....
        /*00c0*/ 	.word	0x00010570


	//   ....[19]....
        /*00c4*/ 	.word	0x000106e0


	//   ....[20]....
        /*00c8*/ 	.word	0x000107f0


	//   ....[21]....
        /*00cc*/ 	.word	0x00010930


	//   ....[22]....
        /*00d0*/ 	.word	0x00010970


	//----- nvinfo : EIATTR_MAX_THREADS
	.align		4
.L_10961:
        /*00d4*/ 	.byte	0x04, 0x05
        /*00d6*/ 	.short	(.L_10963 - .L_10962)
.L_10962:
        /*00d8*/ 	.word	0x00000080
        /*00dc*/ 	.word	0x00000001
        /*00e0*/ 	.word	0x00000001


	//----- nvinfo : EIATTR_CRS_STACK_SIZE
	.align		4
.L_10963:
        /*00e4*/ 	.byte	0x04, 0x1e
        /*00e6*/ 	.short	(.L_10965 - .L_10964)
.L_10964:
        /*00e8*/ 	.word	0x00000000


	//----- nvinfo : EIATTR_CBANK_PARAM_SIZE
	.align		4
.L_10965:
        /*00ec*/ 	.byte	0x03, 0x19
        /*00ee*/ 	.short	0x0298


	//----- nvinfo : EIATTR_PARAM_CBANK
	.align		4
        /*00f0*/ 	.byte	0x04, 0x0a
        /*00f2*/ 	.short	(.L_10967 - .L_10966)
	.align		4
.L_10966:
        /*00f4*/ 	.word	index@(.nv.constant0._ZN2at6native18elementwise_kernelILi128ELi4EZNS0_15gpu_kernel_implIZZZNS0_50_GLOBAL__N__2680c7bb_12_PowKernel_cu_7dd49032_317024pow_tensor_tensor_kernelERNS_18TensorIteratorBaseEENKUlvE_clEvENKUlvE1_clEvEUliiE_EEvS5_RKT_EUliE_EEviT1_)
        /*00f8*/ 	.short	0x0380
        /*00fa*/ 	.short	0x0298


	//----- nvinfo : EIATTR_SW_WAR
	.align		4
.L_10967:
        /*00fc*/ 	.byte	0x04, 0x36
        /*00fe*/ 	.short	(.L_10969 - .L_10968)
.L_10968:
        /*0100*/ 	.word	0x00000008
.L_10969:


//--------------------- .nv.info._ZN2at6native27unrolled_elementwise_kernelIZZZNS0_50_GLOBAL__N__2680c7bb_12_PowKernel_cu_7dd49032_317024pow_tensor_tensor_kernelERNS_18TensorIteratorBaseEENKUlvE_clEvENKUlvE1_clEvEUliiE_St5arrayIPcLm3EELi4E23TrivialOffsetCalculatorILi2EjESB_ILi1EjENS0_6memory12LoadWithCastILi2EEENSE_13StoreWithCastILi1EEEEEviT_T0_T2_T3_T4_T5_ --------------------------
	.section	.nv.info._ZN2at6native27unrolled_elementwise_kernelIZZZNS0_50_GLOBAL__N__2680c7bb_12_PowKernel_cu_7dd49032_317024pow_tensor_tensor_kernelERNS_18TensorIteratorBaseEENKUlvE_clEvENKUlvE1_clEvEUliiE_St5arrayIPcLm3EELi4E23TrivialOffsetCalculatorILi2EjESB_ILi1EjENS0_6memory12LoadWithCastILi2EEENSE_13StoreWithCastILi1EEEEEviT_T0_T2_T3_T4_T5_,"",@"SHT_CUDA_INFO"
	.sectionflags	@""
	.align	4


	//----- nvinfo : EIATTR_CUDA_API_VERSION
	.align		4
        /*0000*/ 	.byte	0x04, 0x37
        /*0002*/ 	.short	(.L_10971 - .L_10970)
.L_10970:
        /*0004*/ 	.word	0x00000082


	//----- nvinfo : EIATTR_KPARAM_INFO
	.align		4
.L_10971:
        /*0008*/ 	.byte	0x04, 0x17
        /*000a*/ 	.short	(.L_10973 - .L_10972)
.L_10972:
        /*000c*/ 	.word	0x00000000
        /*0010*/ 	.short	0x0006
        /*0012*/ 	.short	0x0038
        /*0014*/ 	.byte	0x00, 0xf0, 0x21, 0x00


	//----- nvinfo : EIATTR_KPARAM_INFO
	.align		4
.L_10973:
        /*0018*/ 	.byte	0x04, 0x17
        /*001a*/ 	.short	(.L_10975 - .L_10974)
.L_10974:
        /*001c*/ 	.word	0x00000000
        /*0020*/ 	.short	0x0005
        /*0022*/ 	.short	0x002c
        /*0024*/ 	.byte	0x00, 0xf0, 0x31, 0x00


	//----- nvinfo : EIATTR_KPARAM_INFO
	.align		4
.L_10975:
        /*0028*/ 	.byte	0x04, 0x17
        /*002a*/ 	.short	(.L_10977 - .L_10976)
.L_10976:
        /*002c*/ 	.word	0x00000000
        /*0030*/ 	.short	0x0004
        /*0032*/ 	.short	0x0029
        /*0034*/ 	.byte	0x00, 0xf0, 0x05, 0x00


	//----- nvinfo : EIATTR_KPARAM_INFO
	.align		4
.L_10977:
        /*0038*/ 	.byte	0x04, 0x17
        /*003a*/ 	.short	(.L_10979 - .L_10978)
.L_10978:
        /*003c*/ 	.word	0x00000000
        /*0040*/ 	.short	0x0003
        /*0042*/ 	.short	0x0028
        /*0044*/ 	.byte	0x00, 0xf0, 0x05, 0x00


	//----- nvinfo : EIATTR_KPARAM_INFO
	.align		4
.L_10979:
        /*0048*/ 	.byte	0x04, 0x17
        /*004a*/ 	.short	(.L_10981 - .L_10980)
.L_10980:
        /*004c*/ 	.word	0x00000000
        /*0050*/ 	.short	0x0002
        /*0052*/ 	.short	0x0010
        /*0054*/ 	.byte	0x00, 0xf0, 0x61, 0x00


	//----- nvinfo : EIATTR_KPARAM_INFO
	.align		4
.L_10981:
        /*0058*/ 	.byte	0x04, 0x17
        /*005a*/ 	.short	(.L_10983 - .L_10982)
.L_10982:
        /*005c*/ 	.word	0x00000000
        /*0060*/ 	.short	0x0001
        /*0062*/ 	.short	0x0008
        /*0064*/ 	.byte	0x00, 0xf0, 0x21, 0x00


	//----- nvinfo : EIATTR_KPARAM_INFO
	.align		4
.L_10983:
        /*0068*/ 	.byte	0x04, 0x17
        /*006a*/ 	.short	(.L_10985 - .L_10984)
.L_10984:
        /*006c*/ 	.word	0x00000000
        /*0070*/ 	.short	0x0000
        /*0072*/ 	.short	0x0000
        /*0074*/ 	.byte	0x00, 0xf0, 0x11, 0x00


	//----- nvinfo : EIATTR_SPARSE_MMA_MASK
	.align		4
.L_10985:
        /*0078*/ 	.byte	0x03, 0x50
        /*007a*/ 	.short	0x0000


	//----- nvinfo : EIATTR_MAXREG_COUNT
	.align		4
        /*007c*/ 	.byte	0x03, 0x1b
        /*007e*/ 	.short	0x00ff


	//----- nvinfo : EIATTR_EXTERNS
	.align		4
        /*0080*/ 	.byte	0x04, 0x0f
        /*0082*/ 	.short	(.L_10987 - .L_10986)


	//   ....[0]....
	.align		4
.L_10986:
        /*0084*/ 	.word	index@(__assertfail)


	//----- nvinfo : EIATTR_MERCURY_ISA_VERSION
	.align		4
.L_10987:
        /*0088*/ 	.byte	0x03, 0x5f
        /*008a*/ 	.short	0x0101


	//----- nvinfo : EIATTR_VRC_CTA_INIT_COUNT
	.align		4
        /*008c*/ 	.byte	0x02, 0x4a
	.zero		1
	.zero		1


	//----- nvinfo : EIATTR_SYSCALL_OFFSETS
	.align		4
        /*0090*/ 	.byte	0x04, 0x46
        /*0092*/ 	.short	(.L_10989 - .L_10988)


	//   ....[0]....
.L_10988:
        /*0094*/ 	.word	0x00000de0


	//   ....[1]....
        /*0098*/ 	.word	0x00001be0


	//   ....[2]....
        /*009c*/ 	.word	0x00002b10


	//   ....[3]....
        /*00a0*/ 	.word	0x00003910


	//   ....[4]....
        /*00a4*/ 	.word	0x00004790


	//   ....[5]....
        /*00a8*/ 	.word	0x00005590


	//   ....[6]....
        /*00ac*/ 	.word	0x00006410


	//   ....[7]....
        /*00b0*/ 	.word	0x00007220


	//   ....[8]....
        /*00b4*/ 	.word	0x00008a20


	//   ....[9]....
        /*00b8*/ 	.word	0x000097a0


	//   ....[10]....
        /*00bc*/ 	.word	0x0000a630


	//   ....[11]....
        /*00c0*/ 	.word	0x0000b4a0


	//----- nvinfo : EIATTR_EXIT_INSTR_OFFSETS
	.align		4
.L_10989:
        /*00c4*/ 	.byte	0x04, 0x1c
        /*00c6*/ 	.short	(.L_10991 - .L_10990)


	//   ....[0]....
.L_10990:
        /*00c8*/ 	.word	0x0000a900


	//   ....[1]....
        /*00cc*/ 	.word	0x0000aa30


	//   ....[2]....
        /*00d0*/ 	.word	0x0000aa50


	//   ....[3]....
        /*00d4*/ 	.word	0x0000aae0


	//   ....[4]....
        /*00d8*/ 	.word	0x0000ab00


	//   ....[5]....
        /*00dc*/ 	.word	0x0000ab20


	//   ....[6]....
        /*00e0*/ 	.word	0x0000abb0


	//   ....[7]....
        /*00e4*/ 	.word	0x0000abf0


	//   ....[8]....
        /*00e8*/ 	.word	0x0000ac90


	//   ....[9]....
        /*00ec*/ 	.word	0x0000ace0


	//   ....[10]....
        /*00f0*/ 	.word	0x0000ad10


	//   ....[11]....
        /*00f4*/ 	.word	0x0000add0


	//   ....[12]....
        /*00f8*/ 	.word	0x0000af40


	//   ....[13]....
        /*00fc*/ 	.word	0x0000b0b0


	//   ....[14]....
        /*0100*/ 	.word	0x0000b210


	//   ....[15]....
        /*0104*/ 	.word	0x0000b240


	//   ....[16]....
        /*0108*/ 	.word	0x0000b260


	//   ....[17]....
        /*010c*/ 	.word	0x0000b300


	//   ....[18]....
        /*0110*/ 	.word	0x0000b340


	//   ....[19]....
        /*0114*/ 	.word	0x0000b4b0


	//   ....[20]....
        /*0118*/ 	.word	0x0000b5c0


	//   ....[21]....
        /*011c*/ 	.word	0x0000b700


	//   ....[22]....
        /*0120*/ 	.word	0x0000b740


	//----- nvinfo : EIATTR_MAX_THREADS
	.align		4
.L_10991:
        /*0124*/ 	.byte	0x04, 0x05
        /*0126*/ 	.short	(.L_10993 - .L_10992)
.L_10992:
        /*0128*/ 	.word	0x00000080
        /*012c*/ 	.word	0x00000001
        /*0130*/ 	.word	0x00000001


	//----- nvinfo : EIATTR_CRS_STACK_SIZE
	.align		4
.L_10993:
        /*0134*/ 	.byte	0x04, 0x1e
        /*0136*/ 	.short	(.L_10995 - .L_10994)
.L_10994:
        /*0138*/ 	.word	0x00000000


	//----- nvinfo : EIATTR_CBANK_PARAM_SIZE
	.align		4
.L_10995:
        /*013c*/ 	.byte	0x03, 0x19
        /*013e*/ 	.short	0x0040


	//----- nvinfo : EIATTR_PARAM_CBANK
	.align		4
        /*0140*/ 	.byte	0x04, 0x0a
        /*0142*/ 	.short	(.L_10997 - .L_10996)
	.align		4
.L_10996:
        /*0144*/ 	.word	index@(.nv.constant0._ZN2at6native27unrolled_elementwise_kernelIZZZNS0_50_GLOBAL__N__2680c7bb_12_PowKernel_cu_7dd49032_317024pow_tensor_tensor_kernelERNS_18TensorIteratorBaseEENKUlvE_clEvENKUlvE1_clEvEUliiE_St5arrayIPcLm3EELi4E23TrivialOffsetCalculatorILi2EjESB_ILi1EjENS0_6memory12LoadWithCastILi2EEENSE_13StoreWithCastILi1EEEEEviT_T0_T2_T3_T4_T5_)
        /*0148*/ 	.short	0x0380
        /*014a*/ 	.short	0x0040


	//----- nvinfo : EIATTR_SW_WAR
	.align		4
.L_10997:
        /*014c*/ 	.byte	0x04, 0x36
        /*014e*/ 	.short	(.L_10999 - .L_10998)
.L_10998:
        /*0150*/ 	.word	0x00000008
.L_10999:


//--------------------- .nv.info._ZN2at6native18elementwise_kernelILi128ELi2EZNS0_22gpu_kernel_impl_nocastIZZZNS0_50_GLOBAL__N__2680c7bb_12_PowKernel_cu_7dd49032_317024pow_tensor_tensor_kernelERNS_18TensorIteratorBaseEENKUlvE_clEvENKUlvE1_clEvEUliiE_EEvS5_RKT_EUliE_EEviT1_ --------------------------
	.section	.nv.info._ZN2at6native18elementwise_kernelILi128ELi2EZNS0_22gpu_kernel_impl_nocastIZZZNS0_50_GLOBAL__N__2680c7bb_12_PowKernel_cu_7dd49032_317024pow_tensor_tensor_kernelERNS_18TensorIteratorBaseEENKUlvE_clEvENKUlvE1_clEvEUliiE_EEvS5_RKT_EUliE_EEviT1_,"",@"SHT_CUDA_INFO"
	.sectionflags	@""
	.align	4


	//----- nvinfo : EIATTR_CUDA_API_VERSION
	.align		4
        /*0000*/ 	.byte	0x04, 0x37
        /*0002*/ 	.short	(.L_11001 - .L_11000)
.L_11000:
        /*0004*/ 	.word	0x00000082


	//----- nvinfo : EIATTR_KPARAM_INFO
	.align		4
.L_11001:
        /*0008*/ 	.byte	0x04, 0x17
        /*000a*/ 	.short	(.L_11003 - .L_11002)
.L_11002:
        /*000c*/ 	.word	0x00000000
        /*0010*/ 	.short	0x0001
        /*0012*/ 	.short	0x0008
        /*0014*/ 	.byte	0x00, 0xf0, 0x21, 0x0a


	//----- nvinfo : EIATTR_KPARAM_INFO
	.align		4
.L_11003:
        /*0018*/ 	.byte	0x04, 0x17
        /*001a*/ 	.short	(.L_11005 - .L_11004)
.L_11004:
        /*001c*/ 	.word	0x00000000
        /*0020*/ 	.short	0x0000
        /*0022*/ 	.short	0x0000
        /*0024*/ 	.byte	0x00, 0xf0, 0x11, 0x00


	//----- nvinfo : EIATTR_SPARSE_MMA_MASK
	.align		4
.L_11005:
        /*0028*/ 	.byte	0x03, 0x50
        /*002a*/ 	.short	0x0000


	//----- nvinfo : EIATTR_MAXREG_COUNT
	.align		4
        /*002c*/ 	.byte	0x03, 0x1b
        /*002e*/ 	.short	0x0080


	//----- nvinfo : EIATTR_MERCURY_ISA_VERSION
	.align		4
        /*0030*/ 	.byte	0x03, 0x5f
        /*0032*/ 	.short	0x0101


	//----- nvinfo : EIATTR_VRC_CTA_INIT_COUNT
	.align		4
        /*0034*/ 	.byte	0x02, 0x4a
	.zero		1
	.zero		1


	//----- nvinfo : EIATTR_EXIT_INSTR_OFFSETS
	.align		4
        /*0038*/ 	.byte	0x04, 0x1c
        /*003a*/ 	.short	(.L_11007 - .L_11006)


	//   ....[0]....
.L_11006:
        /*003c*/ 	.word	0x00000350


	//   ....[1]....
        /*0040*/ 	.word	0x000005b0


	//   ....[2]....
        /*0044*/ 	.word	0x00001e90


	//   ....[3]....
        /*0048*/ 	.word	0x00003740


	//----- nvinfo : EIATTR_MAX_THREADS
	.align		4
.L_11007:
        /*004c*/ 	.byte	0x04, 0x05
        /*004e*/ 	.short	(.L_11009 - .L_11008)
.L_11008:
        /*0050*/ 	.word	0x00000080
        /*0054*/ 	.word	0x00000001
        /*0058*/ 	.word	0x00000001


	//----- nvinfo : EIATTR_CRS_STACK_SIZE
	.align		4
.L_11009:
        /*005c*/ 	.byte	0x04, 0x1e
        /*005e*/ 	.short	(.L_11011 - .L_11010)
.L_11010:
        /*0060*/ 	.word	0x00000000


	//----- nvinfo : EIATTR_CBANK_PARAM_SIZE
	.align		4
.L_11011:
        /*0064*/ 	.byte	0x03, 0x19
        /*0066*/ 	.short	0x0290


	//----- nvinfo : EIATTR_PARAM_CBANK
	.align		4
        /*0068*/ 	.byte	0x04, 0x0a
        /*006a*/ 	.short	(.L_11013 - .L_11012)
	.align		4
.L_11012:
        /*006c*/ 	.word	index@(.nv.constant0._ZN2at6native18elementwise_kernelILi128ELi2EZNS0_22gpu_kernel_impl_nocastIZZZNS0_50_GLOBAL__N__2680c7bb_12_PowKernel_cu_7dd49032_317024pow_tensor_tensor_kernelERNS_18TensorIteratorBaseEENKUlvE_clEvENKUlvE1_clEvEUliiE_EEvS5_RKT_EUliE_EEviT1_)
        /*0070*/ 	.short	0x0380
        /*0072*/ 	.short	0x0290


	//----- nvinfo : EIATTR_SW_WAR
	.align		4
.L_11013:
        /*0074*/ 	.byte	0x04, 0x36
        /*0076*/ 	.short	(.L_11015 - .L_11014)
.L_11014:
        /*0078*/ 	.word	0x00000008
.L_11015:


//--------------------- .nv.info._ZN2at6native27unrolled_elementwise_kernelIZZZNS0_50_GLOBAL__N__2680c7bb_12_PowKernel_cu_7dd49032_317024pow_tensor_tensor_kernelERNS_18TensorIteratorBaseEENKUlvE_clEvENKUlvE1_clEvEUliiE_St5arrayIPcLm3EELi4E23TrivialOffsetCalculatorILi2EjESB_ILi1EjENS0_6memory15LoadWithoutCastENSE_16StoreWithoutCastEEEviT_T0_T2_T3_T4_T5_ --------------------------
	.section	.nv.info._ZN2at6native27unrolled_elementwise_kernelIZZZNS0_50_GLOBAL__N__2680c7bb_12_PowKernel_cu_7dd49032_317024pow_tensor_tensor_kernelERNS_18TensorIteratorBaseEENKUlvE_clEvENKUlvE1_clEvEUliiE_St5arrayIPcLm3EELi4E23TrivialOffsetCalculatorILi2EjESB_ILi1EjENS0_6memory15LoadWithoutCastENSE_16StoreWithoutCastEEEviT_T0_T2_T3_T4_T5_,"",@"SHT_CUDA_INFO"
	.sectionflags	@""
	.align	4


	//----- nvinfo : EIATTR_CUDA_API_VERSION
	.align		4
        /*0000*/ 	.byte	0x04, 0x37
        /*0002*/ 	.short	(.L_11017 - .L_11016)
.L_11016:
        /*0004*/ 	.word	0x00000082


	//----- nvinfo : EIATTR_KPARAM_INFO
	.align		4
.L_11017:
        /*0008*/ 	.byte	0x04, 0x17
        /*000a*/ 	.short	(.L_11019 - .L_11018)
.L_11018:
        /*000c*/ 	.word	0x00000000
        /*0010*/ 	.short	0x0006
        /*0012*/ 	.short	0x002b
        /*0014*/ 	.byte	0x00, 0xf0, 0x05, 0x00


	//----- nvinfo : EIATTR_KPARAM_INFO
	.align		4
.L_11019:
        /*0018*/ 	.byte	0x04, 0x17
        /*001a*/ 	.short	(.L_11021 - .L_11020)
.L_11020:
        /*001c*/ 	.word	0x00000000
        /*0020*/ 	.short	0x0005
        /*0022*/ 	.short	0x002a
        /*0024*/ 	.byte	0x00, 0xf0, 0x05, 0x00


	//----- nvinfo : EIATTR_KPARAM_INFO
	.align		4
.L_11021:
        /*0028*/ 	.byte	0x04, 0x17
        /*002a*/ 	.short	(.L_11023 - .L_11022)
.L_11022:
        /*002c*/ 	.word	0x00000000
        /*0030*/ 	.short	0x0004
        /*0032*/ 	.short	0x0029
        /*0034*/ 	.byte	0x00, 0xf0, 0x05, 0x00


	//----- nvinfo : EIATTR_KPARAM_INFO
	.align		4
.L_11023:
        /*0038*/ 	.byte	0x04, 0x17
        /*003a*/ 	.short	(.L_11025 - .L_11024)
.L_11024:
        /*003c*/ 	.word	0x00000000
        /*0040*/ 	.short	0x0003
        /*0042*/ 	.short	0x0028
        /*0044*/ 	.byte	0x00, 0xf0, 0x05, 0x00


	//----- nvinfo : EIATTR_KPARAM_INFO
	.align		4
.L_11025:
        /*0048*/ 	.byte	0x04, 0x17
        /*004a*/ 	.short	(.L_11027 - .L_11026)
.L_11026:
        /*004c*/ 	.word	0x00000000
        /*0050*/ 	.short	0x0002
        /*0052*/ 	.short	0x0010
        /*0054*/ 	.byte	0x00, 0xf0, 0x61, 0x00


	//----- nvinfo : EIATTR_KPARAM_INFO
	.align		4
.L_11027:
        /*0058*/ 	.byte	0x04, 0x17
        /*005a*/ 	.short	(.L_11029 - .L_11028)
.L_11028:
        /*005c*/ 	.word	0x00000000
        /*0060*/ 	.short	0x0001
        /*0062*/ 	.short	0x0008
        /*0064*/ 	.byte	0x00, 0xf0, 0x21, 0x00


	//----- nvinfo : EIATTR_KPARAM_INFO
	.align		4
.L_11029:
        /*0068*/ 	.byte	0x04, 0x17
        /*006a*/ 	.short	(.L_11031 - .L_11030)
.L_11030:
        /*006c*/ 	.word	0x00000000
        /*0070*/ 	.short	0x0000
        /*0072*/ 	.short	0x0000
        /*0074*/ 	.byte	0x00, 0xf0, 0x11, 0x00


	//----- nvinfo : EIATTR_SPARSE_MMA_MASK
	.align		4
.L_11031:
        /*0078*/ 	.byte	0x03, 0x50
        /*007a*/ 	.short	0x0000


	//----- nvinfo : EIATTR_MAXREG_COUNT
	.align		4
        /*007c*/ 	.byte	0x03, 0x1b
        /*007e*/ 	.short	0x00ff


	//----- nvinfo : EIATTR_MERCURY_ISA_VERSION
	.align		4
        /*0080*/ 	.byte	0x03, 0x5f
        /*0082*/ 	.short	0x0101


	//----- nvinfo : EIATTR_VRC_CTA_INIT_COUNT
	.align		4
        /*0084*/ 	.byte	0x02, 0x4a
	.zero		1
	.zero		1


	//----- nvinfo : EIATTR_EXIT_INSTR_OFFSETS
	.align		4
        /*0088*/ 	.byte	0x04, 0x1c
        /*008a*/ 	.short	(.L_11033 - .L_11032)


	//   ....[0]....
.L_11032:
        /*008c*/ 	.word	0x00000dc0


	//   ....[1]....
        /*0090*/ 	.word	0x00000e10


	//----- nvinfo : EIATTR_MAX_THREADS
	.align		4
.L_11033:
        /*0094*/ 	.byte	0x04, 0x05
        /*0096*/ 	.short	(.L_11035 - .L_11034)
.L_11034:
        /*0098*/ 	.word	0x00000080
        /*009c*/ 	.word	0x00000001
        /*00a0*/ 	.word	0x00000001


	//----- nvinfo : EIATTR_CRS_STACK_SIZE
	.align		4
.L_11035:
        /*00a4*/ 	.byte	0x04, 0x1e
        /*00a6*/ 	.short	(.L_11037 - .L_11036)
.L_11036:
        /*00a8*/ 	.word	0x00000000


	//----- nvinfo : EIATTR_CBANK_PARAM_SIZE
	.align		4
.L_11037:
        /*00ac*/ 	.byte	0x03, 0x19
        /*00ae*/ 	.short	0x002c


	//----- nvinfo : EIATTR_PARAM_CBANK
	.align		4
        /*00b0*/ 	.byte	0x04, 0x0a
        /*00b2*/ 	.short	(.L_11039 - .L_11038)
	.align		4
.L_11038:
        /*00b4*/ 	.word	index@(.nv.constant0._ZN2at6native27unrolled_elementwise_kernelIZZZNS0_50_GLOBAL__N__2680c7bb_12_PowKernel_cu_7dd49032_317024pow_tensor_tensor_kernelERNS_18TensorIteratorBaseEENKUlvE_clEvENKUlvE1_clEvEUliiE_St5arrayIPcLm3EELi4E23TrivialOffsetCalculatorILi2EjESB_ILi1EjENS0_6memory15LoadWithoutCastENSE_16StoreWithoutCastEEEviT_T0_T2_T3_T4_T5_)
        /*00b8*/ 	.short	0x0380
        /*00ba*/ 	.short	0x002c


	//----- nvinfo : EIATTR_SW_WAR
	.align		4
.L_11039:
        /*00bc*/ 	.byte	0x04, 0x36
        /*00be*/ 	.short	(.L_11041 - .L_11040)
.L_11040:
        /*00c0*/ 	.word	0x00000008
.L_11041:


//--------------------- .nv.info._ZN2at6native29vectorized_elementwise_kernelILi2EZZZNS0_50_GLOBAL__N__2680c7bb_12_PowKernel_cu_7dd49032_317024pow_tensor_tensor_kernelERNS_18TensorIteratorBaseEENKUlvE_clEvENKUlvE1_clEvEUliiE_St5arrayIPcLm3EEEEviT0_T1_ --------------------------
	.section	.nv.info._ZN2at6native29vectorized_elementwise_kernelILi2EZZZNS0_50_GLOBAL__N__2680c7bb_12_PowKernel_cu_7dd49032_317024pow_tensor_tensor_kernelERNS_18TensorIteratorBaseEENKUlvE_clEvENKUlvE1_clEvEUliiE_St5arrayIPcLm3EEEEviT0_T1_,"",@"SHT_CUDA_INFO"
	.sectionflags	@""
	.align	4


	//----- nvinfo : EIATTR_CUDA_API_VERSION
	.align		4
        /*0000*/ 	.byte	0x04, 0x37
        /*0002*/ 	.short	(.L_11043 - .L_11042)
.L_11042:
        /*0004*/ 	.word	0x00000082


	//----- nvinfo : EIATTR_KPARAM_INFO
	.align		4
.L_11043:
        /*0008*/ 	.byte	0x04, 0x17
        /*000a*/ 	.short	(.L_11045 - .L_11044)
.L_11044:
        /*000c*/ 	.word	0x00000000
        /*0010*/ 	.short	0x0002
        /*0012*/ 	.short	0x0010
        /*0014*/ 	.byte	0x00, 0xf0, 0x61, 0x00


	//----- nvinfo : EIATTR_KPARAM_INFO
	.align		4
.L_11045:
        /*0018*/ 	.byte	0x04, 0x17
        /*001a*/ 	.short	(.L_11047 - .L_11046)
.L_11046:
        /*001c*/ 	.word	0x00000000
        /*0020*/ 	.short	0x0001
        /*0022*/ 	.short	0x0008
        /*0024*/ 	.byte	0x00, 0xf0, 0x21, 0x00


	//----- nvinfo : EIATTR_KPARAM_INFO
	.align		4
.L_11047:
        /*0028*/ 	.byte	0x04, 0x17
        /*002a*/ 	.short	(.L_11049 - .L_11048)
.L_11048:
        /*002c*/ 	.word	0x00000000
        /*0030*/ 	.short	0x0000
        /*0032*/ 	.short	0x0000
        /*0034*/ 	.byte	0x00, 0xf0, 0x11, 0x00


	//----- nvinfo : EIATTR_SPARSE_MMA_MASK
	.align		4
.L_11049:
        /*0038*/ 	.byte	0x03, 0x50
        /*003a*/ 	.short	0x0000


	//----- nvinfo : EIATTR_MAXREG_COUNT
	.align		4
        /*003c*/ 	.byte	0x03, 0x1b
        /*003e*/ 	.short	0x00ff


	//----- nvinfo : EIATTR_MERCURY_ISA_VERSION
	.align		4
        /*0040*/ 	.byte	0x03, 0x5f
        /*0042*/ 	.short	0x0101


	//----- nvinfo : EIATTR_VRC_CTA_INIT_COUNT
	.align		4
        /*0044*/ 	.byte	0x02, 0x4a
	.zero		1
	.zero		1


	//----- nvinfo : EIATTR_EXIT_INSTR_OFFSETS
	.align		4
        /*0048*/ 	.byte	0x04, 0x1c
        /*004a*/ 	.short	(.L_11051 - .L_11050)


	//   ....[0]....
.L_11050:
        /*004c*/ 	.word	0x00001ba0


	//   ....[1]....
        /*0050*/ 	.word	0x00001bf0


	//   ....[2]....
        /*0054*/ 	.word	0x00002ea0


	//----- nvinfo : EIATTR_MAX_THREADS
	.align		4
.L_11051:
        /*0058*/ 	.byte	0x04, 0x05
        /*005a*/ 	.short	(.L_11053 - .L_11052)
.L_11052:
        /*005c*/ 	.word	0x00000080
        /*0060*/ 	.word	0x00000001
        /*0064*/ 	.word	0x00000001


	//----- nvinfo : EIATTR_CRS_STACK_SIZE
	.align		4
.L_11053:
        /*0068*/ 	.byte	0x04, 0x1e
        /*006a*/ 	.short	(.L_11055 - .L_11054)
.L_11054:
        /*006c*/ 	.word	0x00000000


	//----- nvinfo : EIATTR_CBANK_PARAM_SIZE
	.align		4
.L_11055:
        /*0070*/ 	.byte	0x03, 0x19
        /*0072*/ 	.short	0x0028


	//----- nvinfo : EIATTR_PARAM_CBANK
	.align		4
        /*0074*/ 	.byte	0x04, 0x0a
        /*0076*/ 	.short	(.L_11057 - .L_11056)
	.align		4
.L_11056:
        /*0078*/ 	.word	index@(.nv.constant0._ZN2at6native29vectorized_elementwise_kernelILi2EZZZNS0_50_GLOBAL__N__2680c7bb_12_PowKernel_cu_7dd49032_317024pow_tensor_tensor_kernelERNS_18TensorIteratorBaseEENKUlvE_clEvENKUlvE1_clEvEUliiE_St5arrayIPcLm3EEEEviT0_T1_)
        /*007c*/ 	.short	0x0380
        /*007e*/ 	.short	0x0028


	//----- nvinfo : EIATTR_SW_WAR
	.align		4
.L_11057:
        /*0080*/ 	.byte	0x04, 0x36
        /*0082*/ 	.short	(.L_11059 - .L_11058)
.L_11058:
        /*0084*/ 	.word	0x00000008
.L_11059:


//--------------------- .nv.info._ZN2at6native29vectorized_elementwise_kernelILi4EZZZNS0_50_GLOBAL__N__2680c7bb_12_PowKernel_cu_7dd49032_317024pow_tensor_tensor_kernelERNS_18TensorIteratorBaseEENKUlvE_clEvENKUlvE1_clEvEUliiE_St5arrayIPcLm3EEEEviT0_T1_ --------------------------
	.section	.nv.info._ZN2at6native29vectorized_elementwise_kernelILi4EZZZNS0_50_GLOBAL__N__2680c7bb_12_PowKernel_cu_7dd49032_317024pow_tensor_tensor_kernelERNS_18TensorIteratorBaseEENKUlvE_clEvENKUlvE1_clEvEUliiE_St5arrayIPcLm3EEEEviT0_T1_,"",@"SHT_CUDA_INFO"
	.sectionflags	@""
	.align	4


	//----- nvinfo : EIATTR_CUDA_API_VERSION
	.align		4
        /*0000*/ 	.byte	0x04, 0x37
        /*0002*/ 	.short	(.L_11061 - .L_11060)
.L_11060:
        /*0004*/ 	.word	0x00000082


	//----- nvinfo : EIATTR_KPARAM_INFO
	.align		4
.L_11061:
        /*0008*/ 	.byte	0x04, 0x17
        /*000a*/ 	.short	(.L_11063 - .L_11062)
.L_11062:
        /*000c*/ 	.word	0x00000000
        /*0010*/ 	.short	0x0002
        /*0012*/ 	.short	0x0010
        /*0014*/ 	.byte	0x00, 0xf0, 0x61, 0x00


	//----- nvinfo : EIATTR_KPARAM_INFO
	.align		4
.L_11063:
        /*0018*/ 	.byte	0x04, 0x17
        /*001a*/ 	.short	(.L_11065 - .L_11064)
.L_11064:
        /*001c*/ 	.word	0x00000000
        /*0020*/ 	.short	0x0001
        /*0022*/ 	.short	0x0008
        /*0024*/ 	.byte	0x00, 0xf0, 0x21, 0x00


	//----- nvinfo : EIATTR_KPARAM_INFO
	.align		4
.L_11065:
        /*0028*/ 	.byte	0x04, 0x17
        /*002a*/ 	.short	(.L_11067 - .L_11066)
.L_11066:
        /*002c*/ 	.word	0x00000000
        /*0030*/ 	.short	0x0000
        /*0032*/ 	.short	0x0000
        /*0034*/ 	.byte	0x00, 0xf0, 0x11, 0x00


	//----- nvinfo : EIATTR_SPARSE_MMA_MASK
	.align		4
.L_11067:
        /*0038*/ 	.byte	0x03, 0x50
        /*003a*/ 	.short	0x0000


	//----- nvinfo : EIATTR_MAXREG_COUNT
	.align		4
        /*003c*/ 	.byte	0x03, 0x1b
        /*003e*/ 	.short	0x00ff


	//----- nvinfo : EIATTR_MERCURY_ISA_VERSION
	.align		4
        /*0040*/ 	.byte	0x03, 0x5f
        /*0042*/ 	.short	0x0101


	//----- nvinfo : EIATTR_VRC_CTA_INIT_COUNT
	.align		4
        /*0044*/ 	.byte	0x02, 0x4a
	.zero		1
	.zero		1


	//----- nvinfo : EIATTR_EXIT_INSTR_OFFSETS
	.align		4
        /*0048*/ 	.byte	0x04, 0x1c
        /*004a*/ 	.short	(.L_11069 - .L_11068)


	//   ....[0]....
.L_11068:
        /*004c*/ 	.word	0x00001ba0


	//   ....[1]....
        /*0050*/ 	.word	0x00001bf0


	//   ....[2]....
        /*0054*/ 	.word	0x00002e40


	//----- nvinfo : EIATTR_MAX_THREADS
	.align		4
.L_11069:
        /*0058*/ 	.byte	0x04, 0x05
        /*005a*/ 	.short	(.L_11071 - .L_11070)
.L_11070:
        /*005c*/ 	.word	0x00000080
        /*0060*/ 	.word	0x00000001
        /*0064*/ 	.word	0x00000001


	//----- nvinfo : EIATTR_CRS_STACK_SIZE
	.align		4
.L_11071:
        /*0068*/ 	.byte	0x04, 0x1e
        /*006a*/ 	.short	(.L_11073 - .L_11072)
.L_11072:
        /*006c*/ 	.word	0x00000000


	//----- nvinfo : EIATTR_CBANK_PARAM_SIZE
	.align		4
.L_11073:
        /*0070*/ 	.byte	0x03, 0x19
        /*0072*/ 	.short	0x0028


	//----- nvinfo : EIATTR_PARAM_CBANK
	.align		4
        /*0074*/ 	.byte	0x04, 0x0a
        /*0076*/ 	.short	(.L_11075 - .L_11074)
	.align		4
.L_11074:
        /*0078*/ 	.word	index@(.nv.constant0._ZN2at6native29vectorized_elementwise_kernelILi4EZZZNS0_50_GLOBAL__N__2680c7bb_12_PowKernel_cu_7dd49032_317024pow_tensor_tensor_kernelERNS_18TensorIteratorBaseEENKUlvE_clEvENKUlvE1_clEvEUliiE_St5arrayIPcLm3EEEEviT0_T1_)
        /*007c*/ 	.short	0x0380
        /*007e*/ 	.short	0x0028


	//----- nvinfo : EIATTR_SW_WAR
	.align		4
.L_11075:
        /*0080*/ 	.byte	0x04, 0x36
        /*0082*/ 	.short	(.L_11077 - .L_11076)
.L_11076:
        /*0084*/ 	.word	0x00000008
.L_11077:


//--------------------- .nv.info._ZN2at6native29vectorized_elementwise_kernelILi8EZZZNS0_50_GLOBAL__N__2680c7bb_12_PowKernel_cu_7dd49032_317024pow_tensor_tensor_kernelERNS_18TensorIteratorBaseEENKUlvE_clEvENKUlvE1_clEvEUliiE_St5arrayIPcLm3EEEEviT0_T1_ --------------------------
	.section	.nv.info._ZN2at6native29vectorized_elementwise_kernelILi8EZZZNS0_50_GLOBAL__N__2680c7bb_12_PowKernel_cu_7dd49032_317024pow_tensor_tensor_kernelERNS_18TensorIteratorBaseEENKUlvE_clEvENKUlvE1_clEvEUliiE_St5arrayIPcLm3EEEEviT0_T1_,"",@"SHT_CUDA_INFO"
	.sectionflags	@""
	.align	4


	//----- nvinfo : EIATTR_CUDA_API_VERSION
	.align		4
        /*0000*/ 	.byte	0x04, 0x37
        /*0002*/ 	.short	(.L_11079 - .L_11078)
.L_11078:
        /*0004*/ 	.word	0x00000082


	//----- nvinfo : EIATTR_KPARAM_INFO
	.align		4
.L_11079:
        /*0008*/ 	.byte	0x04, 0x17
        /*000a*/ 	.short	(.L_11081 - .L_11080)
.L_11080:
        /*000c*/ 	.word	0x00000000
        /*0010*/ 	.short	0x0002
        /*0012*/ 	.short	0x0010
        /*0014*/ 	.byte	0x00, 0xf0, 0x61, 0x00


	//----- nvinfo : EIATTR_KPARAM_INFO
	.align		4
.L_11081:
        /*0018*/ 	.byte	0x04, 0x17
        /*001a*/ 	.short	(.L_11083 - .L_11082)
.L_11082:
        /*001c*/ 	.word	0x00000000
        /*0020*/ 	.short	0x0001
        /*0022*/ 	.short	0x0008
        /*0024*/ 	.byte	0x00, 0xf0, 0x21, 0x00


	//----- nvinfo : EIATTR_KPARAM_INFO
	.align		4
.L_11083:
        /*0028*/ 	.byte	0x04, 0x17
        /*002a*/ 	.short	(.L_11085 - .L_11084)
.L_11084:
        /*002c*/ 	.word	0x00000000
        /*0030*/ 	.short	0x0000
        /*0032*/ 	.short	0x0000
        /*0034*/ 	.byte	0x00, 0xf0, 0x11, 0x00


	//----- nvinfo : EIATTR_SPARSE_MMA_MASK
	.align		4
.L_11085:
        /*0038*/ 	.byte	0x03, 0x50
        /*003a*/ 	.short	0x0000


	//----- nvinfo : EIATTR_MAXREG_COUNT
	.align		4
        /*003c*/ 	.byte	0x03, 0x1b
        /*003e*/ 	.short	0x00ff


	//----- nvinfo : EIATTR_MERCURY_ISA_VERSION
	.align		4
        /*0040*/ 	.byte	0x03, 0x5f
        /*0042*/ 	.short	0x0101


	//----- nvinfo : EIATTR_VRC_CTA_INIT_COUNT
	.align		4
        /*0044*/ 	.byte	0x02, 0x4a
	.zero		1
	.zero		1


	//----- nvinfo : EIATTR_EXIT_INSTR_OFFSETS
	.align		4
        /*0048*/ 	.byte	0x04, 0x1c
        /*004a*/ 	.short	(.L_11087 - .L_11086)


	//   ....[0]....
.L_11086:
        /*004c*/ 	.word	0x00000010


	//----- nvinfo : EIATTR_MAX_THREADS
	.align		4
.L_11087:
        /*0050*/ 	.byte	0x04, 0x05
        /*0052*/ 	.short	(.L_11089 - .L_11088)
.L_11088:
        /*0054*/ 	.word	0x00000080
        /*0058*/ 	.word	0x00000001
        /*005c*/ 	.word	0x00000001


	//----- nvinfo : EIATTR_CBANK_PARAM_SIZE
	.align		4
.L_11089:
        /*0060*/ 	.byte	0x03, 0x19
        /*0062*/ 	.short	0x0028


	//----- nvinfo : EIATTR_PARAM_CBANK
	.align		4
        /*0064*/ 	.byte	0x04, 0x0a
        /*0066*/ 	.short	(.L_11091 - .L_11090)
	.align		4
.L_11090:
        /*0068*/ 	.word	index@(.nv.constant0._ZN2at6native29vectorized_elementwise_kernelILi8EZZZNS0_50_GLOBAL__N__2680c7bb_12_PowKernel_cu_7dd49032_317024pow_tensor_tensor_kernelERNS_18TensorIteratorBaseEENKUlvE_clEvENKUlvE1_clEvEUliiE_St5arrayIPcLm3EEEEviT0_T1_)
        /*006c*/ 	.short	0x0380
        /*006e*/ 	.short	0x0028


	//----- nvinfo : EIATTR_SW_WAR
	.align		4
.L_11091:
        /*0070*/ 	.byte	0x04, 0x36
        /*0072*/ 	.short	(.L_11093 - .L_11092)
.L_11092:
        /*0074*/ 	.word	0x00000008
.L_11093:


//--------------------- .nv.info._ZN2at6native18elementwise_kernelILi128ELi4EZNS0_15gpu_kernel_implIZNS0_50_GLOBAL__N__2680c7bb_12_PowKernel_cu_7dd49032_317022pow_scalar_tensor_implIiEEvRNS_18TensorIteratorBaseET_EUliE_EEvS6_RKS7_EUliE_EEviT1_ --------------------------
	.section	.nv.info._ZN2at6native18elementwise_kernelILi128ELi4EZNS0_15gpu_kernel_implIZNS0_50_GLOBAL__N__2680c7bb_12_PowKernel_cu_7dd49032_317022pow_scalar_tensor_implIiEEvRNS_18TensorIteratorBaseET_EUliE_EEvS6_RKS7_EUliE_EEviT1_,"",@"SHT_CUDA_INFO"
	.sectionflags	@""
	.align	4


	//----- nvinfo : EIATTR_CUDA_API_VERSION
	.align		4
        /*0000*/ 	.byte	0x04, 0x37
        /*0002*/ 	.short	(.L_11095 - .L_11094)
.L_11094:
        /*0004*/ 	.word	0x00000082


	//----- nvinfo : EIATTR_KPARAM_INFO
	.align		4
.L_11095:
        /*0008*/ 	.byte	0x04, 0x17
        /*000a*/ 	.short	(.L_11097 - .L_11096)
.L_11096:
        /*000c*/ 	.word	0x00000000
        /*0010*/ 	.short	0x0001
        /*0012*/ 	.short	0x0008
        /*0014*/ 	.byte	0x00, 0xf0, 0xa1, 0x08


	//----- nvinfo : EIATTR_KPARAM_INFO
	.align		4
.L_11097:
        /*0018*/ 	.byte	0x04, 0x17
        /*001a*/ 	.short	(.L_11099 - .L_11098)
.L_11098:
        /*001c*/ 	.word	0x00000000
        /*0020*/ 	.short	0x0000
        /*0022*/ 	.short	0x0000
        /*0024*/ 	.byte	0x00, 0xf0, 0x11, 0x00


	//----- nvinfo : EIATTR_SPARSE_MMA_MASK
	.align		4
.L_11099:
        /*0028*/ 	.byte	0x03, 0x50
        /*002a*/ 	.short	0x0000


	//----- nvinfo : EIATTR_MAXREG_COUNT
	.align		4
        /*002c*/ 	.byte	0x03, 0x1b
        /*002e*/ 	.short	0x0080


	//----- nvinfo : EIATTR_EXTERNS
	.align		4
        /*0030*/ 	.byte	0x04, 0x0f
        /*0032*/ 	.short	(.L_11101 - .L_11100)


	//   ....[0]....
	.align		4
.L_11100:
        /*0034*/ 	.word	index@(__assertfail)


	//----- nvinfo : EIATTR_MERCURY_ISA_VERSION
	.align		4
.L_11101:
        /*0038*/ 	.byte	0x03, 0x5f
        /*003a*/ 	.short	0x0101


	//----- nvinfo : EIATTR_VRC_CTA_INIT_COUNT
	.align		4
        /*003c*/ 	.byte	0x02, 0x4a
	.zero		1
	.zero		1


	//----- nvinfo : EIATTR_SYSCALL_OFFSETS
	.align		4
        /*0040*/ 	.byte	0x04, 0x46
        /*0042*/ 	.short	(.L_11103 - .L_11102)


	//   ....[0]....
.L_11102:
        /*0044*/ 	.word	0x000020b0


	//   ....[1]....
        /*0048*/ 	.word	0x00003070


	//   ....[2]....
        /*004c*/ 	.word	0x00005290


	//   ....[3]....
        /*0050*/ 	.word	0x000060c0


	//   ....[4]....
        /*0054*/ 	.word	0x00008420


	//   ....[5]....
        /*0058*/ 	.word	0x00009240


	//   ....[6]....
        /*005c*/ 	.word	0x0000b5b0


	//   ....[7]....
        /*0060*/ 	.word	0x0000c390


	//----- nvinfo : EIATTR_EXIT_INSTR_OFFSETS
	.align		4
.L_11103:
        /*0064*/ 	.byte	0x04, 0x1c
        /*0066*/ 	.short	(.L_11105 - .L_11104)


	//   ....[0]....
.L_11104:
        /*0068*/ 	.word	0x00009520


	//   ....[1]....
        /*006c*/ 	.word	0x0000b920


	//   ....[2]....
        /*0070*/ 	.word	0x0000b940


	//   ....[3]....
        /*0074*/ 	.word	0x0000b9d0


	//   ....[4]....
        /*0078*/ 	.word	0x0000b9f0


	//   ....[5]....
        /*007c*/ 	.word	0x0000ba10


	//   ....[6]....
        /*0080*/ 	.word	0x0000baa0


	//   ....[7]....
        /*0084*/ 	.word	0x0000bae0


	//   ....[8]....
        /*0088*/ 	.word	0x0000bb80


	//   ....[9]....
        /*008c*/ 	.word	0x0000bbd0


	//   ....[10]....
        /*0090*/ 	.word	0x0000bc00


	//   ....[11]....
        /*0094*/ 	.word	0x0000bcc0


	//   ....[12]....
        /*0098*/ 	.word	0x0000be30


	//   ....[13]....
        /*009c*/ 	.word	0x0000bfa0


	//   ....[14]....
        /*00a0*/ 	.word	0x0000c100


	//   ....[15]....
        /*00a4*/ 	.word	0x0000c130


	//   ....[16]....
        /*00a8*/ 	.word	0x0000c150


	//   ....[17]....
        /*00ac*/ 	.word	0x0000c1f0


	//   ....[18]....
        /*00b0*/ 	.word	0x0000c230


	//   ....[19]....
        /*00b4*/ 	.word	0x0000c3a0


	//   ....[20]....
        /*00b8*/ 	.word	0x0000c4b0


	//   ....[21]....
        /*00bc*/ 	.word	0x0000c5f0


	//   ....[22]....
        /*00c0*/ 	.word	0x0000c630


	//----- nvinfo : EIATTR_MAX_THREADS
	.align		4
.L_11105:
        /*00c4*/ 	.byte	0x04, 0x05
        /*00c6*/ 	.short	(.L_11107 - .L_11106)
.L_11106:
        /*00c8*/ 	.word	0x00000080
        /*00cc*/ 	.word	0x00000001
        /*00d0*/ 	.word	0x00000001


	//----- nvinfo : EIATTR_CRS_STACK_SIZE
	.align		4
.L_11107:
        /*00d4*/ 	.byte	0x04, 0x1e
        /*00d6*/ 	.short	(.L_11109 - .L_11108)
.L_11108:
        /*00d8*/ 	.word	0x00000000


	//----- nvinfo : EIATTR_CBANK_PARAM_SIZE
	.align		4
.L_11109:
        /*00dc*/ 	.byte	0x03, 0x19
        /*00de*/ 	.short	0x0230


	//----- nvinfo : EIATTR_PARAM_CBANK
	.align		4
        /*00e0*/ 	.byte	0x04, 0x0a
        /*00e2*/ 	.short	(.L_11111 - .L_11110)
	.align		4
.L_11110:
        /*00e4*/ 	.word	index@(.nv.constant0._ZN2at6native18elementwise_kernelILi128ELi4EZNS0_15gpu_kernel_implIZNS0_50_GLOBAL__N__2680c7bb_12_PowKernel_cu_7dd49032_317022pow_scalar_tensor_implIiEEvRNS_18TensorIteratorBaseET_EUliE_EEvS6_RKS7_EUliE_EEviT1_)
        /*00e8*/ 	.short	0x0380
        /*00ea*/ 	.short	0x0230


	//----- nvinfo : EIATTR_SW_WAR
	.align		4
.L_11111:
        /*00ec*/ 	.byte	0x04, 0x36
        /*00ee*/ 	.short	(.L_11113 - .L_11112)
.L_11112:
        /*00f0*/ 	.word	0x00000008
.L_11113:


//--------------------- .nv.info._ZN2at6native27unrolled_elementwise_kernelIZNS0_50_GLOBAL__N__2680c7bb_12_PowKernel_cu_7dd49032_317022pow_scalar_tensor_implIiEEvRNS_18TensorIteratorBaseET_EUliE_St5arrayIPcLm2EELi4E23TrivialOffsetCalculatorILi1EjESC_NS0_6memory12LoadWithCastILi1EEENSD_13StoreWithCastILi1EEEEEviS6_T0_T2_T3_T4_T5_ --------------------------
	.section	.nv.info._ZN2at6native27unrolled_elementwise_kernelIZNS0_50_GLOBAL__N__2680c7bb_12_PowKernel_cu_7dd49032_317022pow_scalar_tensor_implIiEEvRNS_18TensorIteratorBaseET_EUliE_St5arrayIPcLm2EELi4E23TrivialOffsetCalculatorILi1EjESC_NS0_6memory12LoadWithCastILi1EEENSD_13StoreWithCastILi1EEEEEviS6_T0_T2_T3_T4_T5_,"",@"SHT_CUDA_INFO"
	.sectionflags	@""
	.align	4


	//----- nvinfo : EIATTR_CUDA_API_VERSION
	.align		4
        /*0000*/ 	.byte	0x04, 0x37
        /*0002*/ 	.short	(.L_11115 - .L_11114)
.L_11114:
        /*0004*/ 	.word	0x00000082


	//----- nvinfo : EIATTR_KPARAM_INFO
	.align		4
.L_11115:
        /*0008*/ 	.byte	0x04, 0x17
        /*000a*/ 	.short	(.L_11117 - .L_11116)
.L_11116:
        /*000c*/ 	.word	0x00000000
        /*0010*/ 	.short	0x0006
        /*0012*/ 	.short	0x0034
        /*0014*/ 	.byte	0x00, 0xf0, 0x21, 0x00


	//----- nvinfo : EIATTR_KPARAM_INFO
	.align		4
.L_11117:
        /*0018*/ 	.byte	0x04, 0x17
        /*001a*/ 	.short	(.L_11119 - .L_11118)
.L_11118:
        /*001c*/ 	.word	0x00000000
        /*0020*/ 	.short	0x0005
        /*0022*/ 	.short	0x002c
        /*0024*/ 	.byte	0x00, 0xf0, 0x21, 0x00


	//----- nvinfo : EIATTR_KPARAM_INFO
	.align		4
.L_11119:
        /*0028*/ 	.byte	0x04, 0x17
        /*002a*/ 	.short	(.L_11121 - .L_11120)
.L_11120:
        /*002c*/ 	.word	0x00000000
        /*0030*/ 	.short	0x0004
        /*0032*/ 	.short	0x0029
        /*0034*/ 	.byte	0x00, 0xf0, 0x05, 0x00


	//----- nvinfo : EIATTR_KPARAM_INFO
	.align		4
.L_11121:
        /*0038*/ 	.byte	0x04, 0x17
        /*003a*/ 	.short	(.L_11123 - .L_11122)
.L_11122:
        /*003c*/ 	.word	0x00000000
        /*0040*/ 	.short	0x0003
        /*0042*/ 	.short	0x0028
        /*0044*/ 	.byte	0x00, 0xf0, 0x05, 0x00


	//----- nvinfo : EIATTR_KPARAM_INFO
	.align		4
.L_11123:
        /*0048*/ 	.byte	0x04, 0x17
        /*004a*/ 	.short	(.L_11125 - .L_11124)
.L_11124:
        /*004c*/ 	.word	0x00000000
        /*0050*/ 	.short	0x0002
        /*0052*/ 	.short	0x0018
        /*0054*/ 	.byte	0x00, 0xf0, 0x41, 0x00


	//----- nvinfo : EIATTR_KPARAM_INFO
	.align		4
.L_11125:
        /*0058*/ 	.byte	0x04, 0x17
        /*005a*/ 	.short	(.L_11127 - .L_11126)
.L_11126:
        /*005c*/ 	.word	0x00000000
        /*0060*/ 	.short	0x0001
        /*0062*/ 	.short	0x0008
        /*0064*/ 	.byte	0x00, 0xf0, 0x41, 0x00


	//----- nvinfo : EIATTR_KPARAM_INFO
	.align		4
.L_11127:
        /*0068*/ 	.byte	0x04, 0x17
        /*006a*/ 	.short	(.L_11129 - .L_11128)
.L_11128:
        /*006c*/ 	.word	0x00000000
        /*0070*/ 	.short	0x0000
        /*0072*/ 	.short	0x0000
        /*0074*/ 	.byte	0x00, 0xf0, 0x11, 0x00


	//----- nvinfo : EIATTR_SPARSE_MMA_MASK
	.align		4
.L_11129:
        /*0078*/ 	.byte	0x03, 0x50
        /*007a*/ 	.short	0x0000


	//----- nvinfo : EIATTR_MAXREG_COUNT
	.align		4
        /*007c*/ 	.byte	0x03, 0x1b
        /*007e*/ 	.short	0x00ff


	//----- nvinfo : EIATTR_EXTERNS
	.align		4
        /*0080*/ 	.byte	0x04, 0x0f
        /*0082*/ 	.short	(.L_11131 - .L_11130)


	//   ....[0]....
	.align		4
.L_11130:
        /*0084*/ 	.word	index@(__assertfail)


	//----- nvinfo : EIATTR_MERCURY_ISA_VERSION
	.align		4
.L_11131:
        /*0088*/ 	.byte	0x03, 0x5f
        /*008a*/ 	.short	0x0101


	//----- nvinfo : EIATTR_VRC_CTA_INIT_COUNT
	.align		4
        /*008c*/ 	.byte	0x02, 0x4a
	.zero		1
	.zero		1


	//----- nvinfo : EIATTR_SYSCALL_OFFSETS
	.align		4
        /*0090*/ 	.byte	0x04, 0x46
        /*0092*/ 	.short	(.L_11133 - .L_11132)


	//   ....[0]....
.L_11132:
        /*0094*/ 	.word	0x00000de0


	//   ....[1]....
        /*0098*/ 	.word	0x00001d00


	//   ....[2]....
        /*009c*/ 	.word	0x00002b70


	//   ....[3]....
        /*00a0*/ 	.word	0x000039e0


	//   ....[4]....
        /*00a4*/ 	.word	0x00005550


	//   ....[5]....
        /*00a8*/ 	.word	0x00006290


	//   ....[6]....
        /*00ac*/ 	.word	0x00007120


	//   ....[7]....
        /*00b0*/ 	.word	0x00007f90


	//----- nvinfo : EIATTR_EXIT_INSTR_OFFSETS
	.align		4
.L_11133:
        /*00b4*/ 	.byte	0x04, 0x1c
        /*00b6*/ 	.short	(.L_11135 - .L_11134)


	//   ....[0]....
.L_11134:
        /*00b8*/ 	.word	0x000073f0


	//   ....[1]....
        /*00bc*/ 	.word	0x00007520


	//   ....[2]....
        /*00c0*/ 	.word	0x00007540


	//   ....[3]....
        /*00c4*/ 	.word	0x000075d0


	//   ....[4]....
        /*00c8*/ 	.word	0x000075f0


	//   ....[5]....
        /*00cc*/ 	.word	0x00007610


	//   ....[6]....
        /*00d0*/ 	.word	0x000076a0


	//   ....[7]....
        /*00d4*/ 	.word	0x000076e0


	//   ....[8]....
        /*00d8*/ 	.word	0x00007780


	//   ....[9]....
        /*00dc*/ 	.word	0x000077d0


	//   ....[10]....
        /*00e0*/ 	.word	0x00007800


	//   ....[11]....
        /*00e4*/ 	.word	0x000078c0


	//   ....[12]....
        /*00e8*/ 	.word	0x00007a30


	//   ....[13]....
        /*00ec*/ 	.word	0x00007ba0


	//   ....[14]....
        /*00f0*/ 	.word	0x00007d00


	//   ....[15]....
        /*00f4*/ 	.word	0x00007d30


	//   ....[16]....
        /*00f8*/ 	.word	0x00007d50


	//   ....[17]....
        /*00fc*/ 	.word	0x00007df0


	//   ....[18]....
        /*0100*/ 	.word	0x00007e30


	//   ....[19]....
        /*0104*/ 	.word	0x00007fa0


	//   ....[20]....
        /*0108*/ 	.word	0x000080b0


	//   ....[21]....
        /*010c*/ 	.word	0x000081f0


	//   ....[22]....
        /*0110*/ 	.word	0x00008230


	//----- nvinfo : EIATTR_MAX_THREADS
	.align		4
.L_11135:
        /*0114*/ 	.byte	0x04, 0x05
        /*0116*/ 	.short	(.L_11137 - .L_11136)
.L_11136:
        /*0118*/ 	.word	0x00000080
        /*011c*/ 	.word	0x00000001
        /*0120*/ 	.word	0x00000001


	//----- nvinfo : EIATTR_CRS_STACK_SIZE
	.align		4
.L_11137:
        /*0124*/ 	.byte	0x04, 0x1e
        /*0126*/ 	.short	(.L_11139 - .L_11138)
.L_11138:
        /*0128*/ 	.word	0x00000000


	//----- nvinfo : EIATTR_CBANK_PARAM_SIZE
	.align		4
.L_11139:
        /*012c*/ 	.byte	0x03, 0x19
        /*012e*/ 	.short	0x003c


	//----- nvinfo : EIATTR_PARAM_CBANK
	.align		4
        /*0130*/ 	.byte	0x04, 0x0a
        /*0132*/ 	.short	(.L_11141 - .L_11140)
	.align		4
.L_11140:
        /*0134*/ 	.word	index@(.nv.constant0._ZN2at6native27unrolled_elementwise_kernelIZNS0_50_GLOBAL__N__2680c7bb_12_PowKernel_cu_7dd49032_317022pow_scalar_tensor_implIiEEvRNS_18TensorIteratorBaseET_EUliE_St5arrayIPcLm2EELi4E23TrivialOffsetCalculatorILi1EjESC_NS0_6memory12LoadWithCastILi1EEENSD_13StoreWithCastILi1EEEEEviS6_T0_T2_T3_T4_T5_)
        /*0138*/ 	.short	0x0380
        /*013a*/ 	.short	0x003c


	//----- nvinfo : EIATTR_SW_WAR
	.align		4
.L_11141:
        /*013c*/ 	.byte	0x04, 0x36
        /*013e*/ 	.short	(.L_11143 - .L_11142)
.L_11142:
        /*0140*/ 	.word	0x00000008
.L_11143:


//--------------------- .nv.info._ZN2at6native18elementwise_kernelILi128ELi2EZNS0_22gpu_kernel_impl_nocastIZNS0_50_GLOBAL__N__2680c7bb_12_PowKernel_cu_7dd49032_317022pow_scalar_tensor_implIiEEvRNS_18TensorIteratorBaseET_EUliE_EEvS6_RKS7_EUliE_EEviT1_ --------------------------
	.section	.nv.info._ZN2at6native18elementwise_kernelILi128ELi2EZNS0_22gpu_kernel_impl_nocastIZNS0_50_GLOBAL__N__2680c7bb_12_PowKernel_cu_7dd49032_317022pow_scalar_tensor_implIiEEvRNS_18TensorIteratorBaseET_EUliE_EEvS6_RKS7_EUliE_EEviT1_,"",@"SHT_CUDA_INFO"
	.sectionflags	@""
	.align	4


	//----- nvinfo : EIATTR_CUDA_API_VERSION
	.align		4
        /*0000*/ 	.byte	0x04, 0x37
        /*0002*/ 	.short	(.L_11145 - .L_11144)
.L_11144:
        /*0004*/ 	.word	0x00000082


	//----- nvinfo : EIATTR_KPARAM_INFO
	.align		4
.L_11145:
        /*0008*/ 	.byte	0x04, 0x17
        /*000a*/ 	.short	(.L_11147 - .L_11146)
.L_11146:
        /*000c*/ 	.word	0x00000000
        /*0010*/ 	.short	0x0001
        /*0012*/ 	.short	0x0008
        /*0014*/ 	.byte	0x00, 0xf0, 0x81, 0x08


	//----- nvinfo : EIATTR_KPARAM_INFO
	.align		4
.L_11147:
        /*0018*/ 	.byte	0x04, 0x17
        /*001a*/ 	.short	(.L_11149 - .L_11148)
.L_11148:
        /*001c*/ 	.word	0x00000000
        /*0020*/ 	.short	0x0000
        /*0022*/ 	.short	0x0000
        /*0024*/ 	.byte	0x00, 0xf0, 0x11, 0x00


	//----- nvinfo : EIATTR_SPARSE_MMA_MASK
	.align		4
.L_11149:
        /*0028*/ 	.byte	0x03, 0x50
        /*002a*/ 	.short	0x0000


	//----- nvinfo : EIATTR_MAXREG_COUNT
	.align		4
        /*002c*/ 	.byte	0x03, 0x1b
        /*002e*/ 	.short	0x0080


	//----- nvinfo : EIATTR_MERCURY_ISA_VERSION
	.align		4
        /*0030*/ 	.byte	0x03, 0x5f
        /*0032*/ 	.short	0x0101


	//----- nvinfo : EIATTR_VRC_CTA_INIT_COUNT
	.align		4
        /*0034*/ 	.byte	0x02, 0x4a
	.zero		1
	.zero		1


	//----- nvinfo : EIATTR_EXIT_INSTR_OFFSETS
	.align		4
        /*0038*/ 	.byte	0x04, 0x1c
        /*003a*/ 	.short	(.L_11151 - .L_11150)


	//   ....[0]....
.L_11150:
        /*003c*/ 	.word	0x00000120


	//   ....[1]....
        /*0040*/ 	.word	0x00000160


	//   ....[2]....
        /*0044*/ 	.word	0x00000320


	//   ....[3]....
        /*0048*/ 	.word	0x00000460


	//   ....[4]....
        /*004c*/ 	.word	0x000006c0


	//   ....[5]....
        /*0050*/ 	.word	0x000008b0


	//   ....[6]....
        /*0054*/ 	.word	0x00001b20


	//   ....[7]....
        /*0058*/ 	.word	0x00002ca0


	//   ....[8]....
        /*005c*/ 	.word	0x00004180


	//   ....[9]....
        /*0060*/ 	.word	0x000055b0


	//   ....[10]....
        /*0064*/ 	.word	0x00006b60


	//   ....[11]....
        /*0068*/ 	.word	0x00008060


	//----- nvinfo : EIATTR_MAX_THREADS
	.align		4
.L_11151:
        /*006c*/ 	.byte	0x04, 0x05
        /*006e*/ 	.short	(.L_11153 - .L_11152)
.L_11152:
        /*0070*/ 	.word	0x00000080
        /*0074*/ 	.word	0x00000001
        /*0078*/ 	.word	0x00000001


	//----- nvinfo : EIATTR_CRS_STACK_SIZE
	.align		4
.L_11153:
        /*007c*/ 	.byte	0x04, 0x1e
        /*007e*/ 	.short	(.L_11155 - .L_11154)
.L_11154:
        /*0080*/ 	.word	0x00000000


	//----- nvinfo : EIATTR_CBANK_PARAM_SIZE
	.align		4
.L_11155:
        /*0084*/ 	.byte	0x03, 0x19
        /*0086*/ 	.short	0x0228


	//----- nvinfo : EIATTR_PARAM_CBANK
	.align		4
        /*0088*/ 	.byte	0x04, 0x0a
        /*008a*/ 	.short	(.L_11157 - .L_11156)
	.align		4
.L_11156:
        /*008c*/ 	.word	index@(.nv.constant0._ZN2at6native18elementwise_kernelILi128ELi2EZNS0_22gpu_kernel_impl_nocastIZNS0_50_GLOBAL__N__2680c7bb_12_PowKernel_cu_7dd49032_317022pow_scalar_tensor_implIiEEvRNS_18TensorIteratorBaseET_EUliE_EEvS6_RKS7_EUliE_EEviT1_)
        /*0090*/ 	.short	0x0380
        /*0092*/ 	.short	0x0228


	//----- nvinfo : EIATTR_SW_WAR
	.align		4
.L_11157:
        /*0094*/ 	.byte	0x04, 0x36
        /*0096*/ 	.short	(.L_11159 - .L_11158)
.L_11158:
        /*0098*/ 	.word	0x00000008
.L_11159:


//--------------------- .nv.info._ZN2at6native27unrolled_elementwise_kernelIZNS0_50_GLOBAL__N__2680c7bb_12_PowKernel_cu_7dd49032_317022pow_scalar_tensor_implIiEEvRNS_18TensorIteratorBaseET_EUliE_St5arrayIPcLm2EELi4E23TrivialOffsetCalculatorILi1EjESC_NS0_6memory15LoadWithoutCastENSD_16StoreWithoutCastEEEviS6_T0_T2_T3_T4_T5_ --------------------------
	.section	.nv.info._ZN2at6native27unrolled_elementwise_kernelIZNS0_50_GLOBAL__N__2680c7bb_12_PowKernel_cu_7dd49032_317022pow_scalar_tensor_implIiEEvRNS_18TensorIteratorBaseET_EUliE_St5arrayIPcLm2EELi4E23TrivialOffsetCalculatorILi1EjESC_NS0_6memory15LoadWithoutCastENSD_16StoreWithoutCastEEEviS6_T0_T2_T3_T4_T5_,"",@"SHT_CUDA_INFO"
	.sectionflags	@""
	.align	4


	//----- nvinfo : EIATTR_CUDA_API_VERSION
	.align		4
        /*0000*/ 	.byte	0x04, 0x37
        /*0002*/ 	.short	(.L_11161 - .L_11160)
.L_11160:
        /*0004*/ 	.word	0x00000082


	//----- nvinfo : EIATTR_KPARAM_INFO
	.align		4
.L_11161:
        /*0008*/ 	.byte	0x04, 0x17
        /*000a*/ 	.short	(.L_11163 - .L_11162)
.L_11162:
        /*000c*/ 	.word	0x00000000
        /*0010*/ 	.short	0x0006
        /*0012*/ 	.short	0x002b
        /*0014*/ 	.byte	0x00, 0xf0, 0x05, 0x00


	//----- nvinfo : EIATTR_KPARAM_INFO
	.align		4
.L_11163:
        /*0018*/ 	.byte	0x04, 0x17
        /*001a*/ 	.short	(.L_11165 - .L_11164)
.L_11164:
        /*001c*/ 	.word	0x00000000
        /*0020*/ 	.short	0x0005
        /*0022*/ 	.short	0x002a
        /*0024*/ 	.byte	0x00, 0xf0, 0x05, 0x00


	//----- nvinfo : EIATTR_KPARAM_INFO
	.align		4
.L_11165:
        /*0028*/ 	.byte	0x04, 0x17
        /*002a*/ 	.short	(.L_11167 - .L_11166)
.L_11166:
        /*002c*/ 	.word	0x00000000
        /*0030*/ 	.short	0x0004
        /*0032*/ 	.short	0x0029
        /*0034*/ 	.byte	0x00, 0xf0, 0x05, 0x00


	//----- nvinfo : EIATTR_KPARAM_INFO
	.align		4
.L_11167:
        /*0038*/ 	.byte	0x04, 0x17
        /*003a*/ 	.short	(.L_11169 - .L_11168)
.L_11168:
        /*003c*/ 	.word	0x00000000
        /*0040*/ 	.short	0x0003
        /*0042*/ 	.short	0x0028
        /*0044*/ 	.byte	0x00, 0xf0, 0x05, 0x00


	//----- nvinfo : EIATTR_KPARAM_INFO
	.align		4
.L_11169:
        /*0048*/ 	.byte	0x04, 0x17
        /*004a*/ 	.short	(.L_11171 - .L_11170)
.L_11170:
        /*004c*/ 	.word	0x00000000
        /*0050*/ 	.short	0x0002
        /*0052*/ 	.short	0x0018
        /*0054*/ 	.byte	0x00, 0xf0, 0x41, 0x00


	//----- nvinfo : EIATTR_KPARAM_INFO
	.align		4
.L_11171:
        /*0058*/ 	.byte	0x04, 0x17
        /*005a*/ 	.short	(.L_11173 - .L_11172)
.L_11172:
        /*005c*/ 	.word	0x00000000
        /*0060*/ 	.short	0x0001
        /*0062*/ 	.short	0x0008
        /*0064*/ 	.byte	0x00, 0xf0, 0x41, 0x00


	//----- nvinfo : EIATTR_KPARAM_INFO
	.align		4
.L_11173:
        /*0068*/ 	.byte	0x04, 0x17
        /*006a*/ 	.short	(.L_11175 - .L_11174)
.L_11174:
        /*006c*/ 	.word	0x00000000
        /*0070*/ 	.short	0x0000
        /*0072*/ 	.short	0x0000
        /*0074*/ 	.byte	0x00, 0xf0, 0x11, 0x00


	//----- nvinfo : EIATTR_SPARSE_MMA_MASK
	.align		4
.L_11175:
        /*0078*/ 	.byte	0x03, 0x50
        /*007a*/ 	.short	0x0000


	//----- nvinfo : EIATTR_MAXREG_COUNT
	.align		4
        /*007c*/ 	.byte	0x03, 0x1b
        /*007e*/ 	.short	0x00ff


	//----- nvinfo : EIATTR_MERCURY_ISA_VERSION
	.align		4
        /*0080*/ 	.byte	0x03, 0x5f
        /*0082*/ 	.short	0x0101


	//----- nvinfo : EIATTR_VRC_CTA_INIT_COUNT
	.align		4
        /*0084*/ 	.byte	0x02, 0x4a
	.zero		1
	.zero		1


	//----- nvinfo : EIATTR_EXIT_INSTR_OFFSETS
	.align		4
        /*0088*/ 	.byte	0x04, 0x1c
        /*008a*/ 	.short	(.L_11177 - .L_11176)


	//   ....[0]....
.L_11176:
        /*008c*/ 	.word	0x000011b0


	//   ....[1]....
        /*0090*/ 	.word	0x00001200


	//----- nvinfo : EIATTR_MAX_THREADS
	.align		4
.L_11177:
        /*0094*/ 	.byte	0x04, 0x05
        /*0096*/ 	.short	(.L_11179 - .L_11178)
.L_11178:
        /*0098*/ 	.word	0x00000080
        /*009c*/ 	.word	0x00000001
        /*00a0*/ 	.word	0x00000001


	//----- nvinfo : EIATTR_CRS_STACK_SIZE
	.align		4
.L_11179:
        /*00a4*/ 	.byte	0x04, 0x1e
        /*00a6*/ 	.short	(.L_11181 - .L_11180)
.L_11180:
        /*00a8*/ 	.word	0x00000000


	//----- nvinfo : EIATTR_CBANK_PARAM_SIZE
	.align		4
.L_11181:
        /*00ac*/ 	.byte	0x03, 0x19
        /*00ae*/ 	.short	0x002c


	//----- nvinfo : EIATTR_PARAM_CBANK
	.align		4
        /*00b0*/ 	.byte	0x04, 0x0a
        /*00b2*/ 	.short	(.L_11183 - .L_11182)
	.align		4
.L_11182:
        /*00b4*/ 	.word	index@(.nv.constant0._ZN2at6native27unrolled_elementwise_kernelIZNS0_50_GLOBAL__N__2680c7bb_12_PowKernel_cu_7dd49032_317022pow_scalar_tensor_implIiEEvRNS_18TensorIteratorBaseET_EUliE_St5arrayIPcLm2EELi4E23TrivialOffsetCalculatorILi1EjESC_NS0_6memory15LoadWithoutCastENSD_16StoreWithoutCastEEEviS6_T0_T2_T3_T4_T5_)
        /*00b8*/ 	.short	0x0380
        /*00ba*/ 	.short	0x002c


	//----- nvinfo : EIATTR_SW_WAR
	.align		4
.L_11183:
        /*00bc*/ 	.byte	0x04, 0x36
        /*00be*/ 	.short	(.L_11185 - .L_11184)
.L_11184:
        /*00c0*/ 	.word	0x00000008
.L_11185:


//--------------------- .nv.info._ZN2at6native29vectorized_elementwise_kernelILi2EZNS0_50_GLOBAL__N__2680c7bb_12_PowKernel_cu_7dd49032_317022pow_scalar_tensor_implIiEEvRNS_18TensorIteratorBaseET_EUliE_St5arrayIPcLm2EEEEviT0_T1_ --------------------------
	.section	.nv.info._ZN2at6native29vectorized_elementwise_kernelILi2EZNS0_50_GLOBAL__N__2680c7bb_12_PowKernel_cu_7dd49032_317022pow_scalar_tensor_implIiEEvRNS_18TensorIteratorBaseET_EUliE_St5arrayIPcLm2EEEEviT0_T1_,"",@"SHT_CUDA_INFO"
	.sectionflags	@""
	.align	4


	//----- nvinfo : EIATTR_CUDA_API_VERSION
	.align		4
        /*0000*/ 	.byte	0x04, 0x37
        /*0002*/ 	.short	(.L_11187 - .L_11186)
.L_11186:
        /*0004*/ 	.word	0x00000082


	//----- nvinfo : EIATTR_KPARAM_INFO
	.align		4
.L_11187:
        /*0008*/ 	.byte	0x04, 0x17
        /*000a*/ 	.short	(.L_11189 - .L_11188)
.L_11188:
        /*000c*/ 	.word	0x00000000
        /*0010*/ 	.short	0x0002
        /*0012*/ 	.short	0x0018
        /*0014*/ 	.byte	0x00, 0xf0, 0x41, 0x00


	//----- nvinfo : EIATTR_KPARAM_INFO
	.align		4
.L_11189:
        /*0018*/ 	.byte	0x04, 0x17
        /*001a*/ 	.short	(.L_11191 - .L_11190)
.L_11190:
        /*001c*/ 	.word	0x00000000
        /*0020*/ 	.short	0x0001
        /*0022*/ 	.short	0x0008
        /*0024*/ 	.byte	0x00, 0xf0, 0x41, 0x00


	//----- nvinfo : EIATTR_KPARAM_INFO
	.align		4
.L_11191:
        /*0028*/ 	.byte	0x04, 0x17
        /*002a*/ 	.short	(.L_11193 - .L_11192)
.L_11192:
        /*002c*/ 	.word	0x00000000
        /*0030*/ 	.short	0x0000
        /*0032*/ 	.short	0x0000
        /*0034*/ 	.byte	0x00, 0xf0, 0x11, 0x00


	//----- nvinfo : EIATTR_SPARSE_MMA_MASK
	.align		4
.L_11193:
        /*0038*/ 	.byte	0x03, 0x50
        /*003a*/ 	.short	0x0000


	//----- nvinfo : EIATTR_MAXREG_COUNT
	.align		4
        /*003c*/ 	.byte	0x03, 0x1b
        /*003e*/ 	.short	0x00ff


	//----- nvinfo : EIATTR_MERCURY_ISA_VERSION
	.align		4
        /*0040*/ 	.byte	0x03, 0x5f
        /*0042*/ 	.short	0x0101


	//----- nvinfo : EIATTR_VRC_CTA_INIT_COUNT
	.align		4
        /*0044*/ 	.byte	0x02, 0x4a
	.zero		1
	.zero		1


	//----- nvinfo : EIATTR_EXIT_INSTR_OFFSETS
	.align		4
        /*0048*/ 	.byte	0x04, 0x1c
        /*004a*/ 	.short	(.L_11195 - .L_11194)


	//   ....[0]....
.L_11194:
        /*004c*/ 	.word	0x00002330


	//   ....[1]....
        /*0050*/ 	.word	0x00002380


	//   ....[2]....
        /*0054*/ 	.word	0x00003d30


	//----- nvinfo : EIATTR_MAX_THREADS
	.align		4
.L_11195:
        /*0058*/ 	.byte	0x04, 0x05
        /*005a*/ 	.short	(.L_11197 - .L_11196)
.L_11196:
        /*005c*/ 	.word	0x00000080
        /*0060*/ 	.word	0x00000001
        /*0064*/ 	.word	0x00000001


	//----- nvinfo : EIATTR_CRS_STACK_SIZE
	.align		4
.L_11197:
        /*0068*/ 	.byte	0x04, 0x1e
        /*006a*/ 	.short	(.L_11199 - .L_11198)
.L_11198:
        /*006c*/ 	.word	0x00000000


	//----- nvinfo : EIATTR_CBANK_PARAM_SIZE
	.align		4
.L_11199:
        /*0070*/ 	.byte	0x03, 0x19
        /*0072*/ 	.short	0x0028


	//----- nvinfo : EIATTR_PARAM_CBANK
	.align		4
        /*0074*/ 	.byte	0x04, 0x0a
        /*0076*/ 	.short	(.L_11201 - .L_11200)
	.align		4
.L_11200:
        /*0078*/ 	.word	index@(.nv.constant0._ZN2at6native29vectorized_elementwise_kernelILi2EZNS0_50_GLOBAL__N__2680c7bb_12_PowKernel_cu_7dd49032_317022pow_scalar_tensor_implIiEEvRNS_18TensorIteratorBaseET_EUliE_St5arrayIPcLm2EEEEviT0_T1_)
        /*007c*/ 	.short	0x0380
        /*007e*/ 	.short	0x0028


	//----- nvinfo : EIATTR_SW_WAR
	.align		4
.L_11201:
        /*0080*/ 	.byte	0x04, 0x36
        /*0082*/ 	.short	(.L_11203 - .L_11202)
.L_11202:
        /*0084*/ 	.word	0x00000008
.L_11203:


//--------------------- .nv.info._ZN2at6native29vectorized_elementwise_kernelILi4EZNS0_50_GLOBAL__N__2680c7bb_12_PowKernel_cu_7dd49032_317022pow_scalar_tensor_implIiEEvRNS_18TensorIteratorBaseET_EUliE_St5arrayIPcLm2EEEEviT0_T1_ --------------------------
	.section	.nv.info._ZN2at6native29vectorized_elementwise_kernelILi4EZNS0_50_GLOBAL__N__2680c7bb_12_PowKernel_cu_7dd49032_317022pow_scalar_tensor_implIiEEvRNS_18TensorIteratorBaseET_EUliE_St5arrayIPcLm2EEEEviT0_T1_,"",@"SHT_CUDA_INFO"
	.sectionflags	@""
	.align	4


	//----- nvinfo : EIATTR_CUDA_API_VERSION
	.align		4
        /*0000*/ 	.byte	0x04, 0x37
        /*0002*/ 	.short	(.L_11205 - .L_11204)
.L_11204:
        /*0004*/ 	.word	0x00000082


	//----- nvinfo : EIATTR_KPARAM_INFO
	.align		4
.L_11205:
        /*0008*/ 	.byte	0x04, 0x17
        /*000a*/ 	.short	(.L_11207 - .L_11206)
.L_11206:
        /*000c*/ 	.word	0x00000000
        /*0010*/ 	.short	0x0002
        /*0012*/ 	.short	0x0018
        /*0014*/ 	.byte	0x00, 0xf0, 0x41, 0x00


	//----- nvinfo : EIATTR_KPARAM_INFO
	.align		4
.L_11207:
        /*0018*/ 	.byte	0x04, 0x17
        /*001a*/ 	.short	(.L_11209 - .L_11208)
.L_11208:
        /*001c*/ 	.word	0x00000000
        /*0020*/ 	.short	0x0001
        /*0022*/ 	.short	0x0008
        /*0024*/ 	.byte	0x00, 0xf0, 0x41, 0x00


	//----- nvinfo : EIATTR_KPARAM_INFO
	.align		4
.L_11209:
        /*0028*/ 	.byte	0x04, 0x17
        /*002a*/ 	.short	(.L_11211 - .L_11210)
.L_11210:
        /*002c*/ 	.word	0x00000000
        /*0030*/ 	.short	0x0000
        /*0032*/ 	.short	0x0000
        /*0034*/ 	.byte	0x00, 0xf0, 0x11, 0x00


	//----- nvinfo : EIATTR_SPARSE_MMA_MASK
	.align		4
.L_11211:
        /*0038*/ 	.byte	0x03, 0x50
        /*003a*/ 	.short	0x0000


	//----- nvinfo : EIATTR_MAXREG_COUNT
	.align		4
        /*003c*/ 	.byte	0x03, 0x1b
        /*003e*/ 	.short	0x00ff


	//----- nvinfo : EIATTR_MERCURY_ISA_VERSION
	.align		4
        /*0040*/ 	.byte	0x03, 0x5f
        /*0042*/ 	.short	0x0101


	//----- nvinfo : EIATTR_VRC_CTA_INIT_COUNT
	.align		4
        /*0044*/ 	.byte	0x02, 0x4a
	.zero		1
	.zero		1


	//----- nvinfo : EIATTR_EXIT_INSTR_OFFSETS
	.align		4
        /*0048*/ 	.byte	0x04, 0x1c
        /*004a*/ 	.short	(.L_11213 - .L_11212)


	//   ....[0]....
.L_11212:
        /*004c*/ 	.word	0x00002330


	//   ....[1]....
        /*0050*/ 	.word	0x00002380


	//   ....[2]....
        /*0054*/ 	.word	0x00003cf0


	//----- nvinfo : EIATTR_MAX_THREADS
	.align		4
.L_11213:
        /*0058*/ 	.byte	0x04, 0x05
        /*005a*/ 	.short	(.L_11215 - .L_11214)
.L_11214:
        /*005c*/ 	.word	0x00000080
        /*0060*/ 	.word	0x00000001
        /*0064*/ 	.word	0x00000001


	//----- nvinfo : EIATTR_CRS_STACK_SIZE
	.align		4
.L_11215:
        /*0068*/ 	.byte	0x04, 0x1e
        /*006a*/ 	.short	(.L_11217 - .L_11216)
.L_11216:
        /*006c*/ 	.word	0x00000000


	//----- nvinfo : EIATTR_CBANK_PARAM_SIZE
	.align		4
.L_11217:
        /*0070*/ 	.byte	0x03, 0x19
        /*0072*/ 	.short	0x0028


	//----- nvinfo : EIATTR_PARAM_CBANK
	.align		4
        /*0074*/ 	.byte	0x04, 0x0a
        /*0076*/ 	.short	(.L_11219 - .L_11218)
	.align		4
.L_11218:
        /*0078*/ 	.word	index@(.nv.constant0._ZN2at6native29vectorized_elementwise_kernelILi4EZNS0_50_GLOBAL__N__2680c7bb_12_PowKernel_cu_7dd49032_317022pow_scalar_tensor_implIiEEvRNS_18TensorIteratorBaseET_EUliE_St5arrayIPcLm2EEEEviT0_T1_)
        /*007c*/ 	.short	0x0380
        /*007e*/ 	.short	0x0028


	//----- nvinfo : EIATTR_SW_WAR
	.align		4
.L_11219:
        /*0080*/ 	.byte	0x04, 0x36
        /*0082*/ 	.short	(.L_11221 - .L_11220)
.L_11220:
        /*0084*/ 	.word	0x00000008
.L_11221:


//--------------------- .nv.info._ZN2at6native29vectorized_elementwise_kernelILi8EZNS0_50_GLOBAL__N__2680c7bb_12_PowKernel_cu_7dd49032_317022pow_scalar_tensor_implIiEEvRNS_18TensorIteratorBaseET_EUliE_St5arrayIPcLm2EEEEviT0_T1_ --------------------------
	.section	.nv.info._ZN2at6native29vectorized_elementwise_kernelILi8EZNS0_50_GLOBAL__N__2680c7bb_12_PowKernel_cu_7dd49032_317022pow_scalar_tensor_implIiEEvRNS_18TensorIteratorBaseET_EUliE_St5arrayIPcLm2EEEEviT0_T1_,"",@"SHT_CUDA_INFO"
	.sectionflags	@""
	.align	4


	//----- nvinfo : EIATTR_CUDA_API_VERSION
	.align		4
        /*0000*/ 	.byte	0x04, 0x37
        /*0002*/ 	.short	(.L_11223 - .L_11222)
.L_11222:
        /*0004*/ 	.word	0x00000082


	//----- nvinfo : EIATTR_KPARAM_INFO
	.align		4
.L_11223:
        /*0008*/ 	.byte	0x04, 0x17
        /*000a*/ 	.short	(.L_11225 - .L_11224)
.L_11224:
        /*000c*/ 	.word	0x00000000
        /*0010*/ 	.short	0x0002
        /*0012*/ 	.short	0x0018
        /*0014*/ 	.byte	0x00, 0xf0, 0x41, 0x00


	//----- nvinfo : EIATTR_KPARAM_INFO
	.align		4
.L_11225:
        /*0018*/ 	.byte	0x04, 0x17
        /*001a*/ 	.short	(.L_11227 - .L_11226)
.L_11226:
        /*001c*/ 	.word	0x00000000
        /*0020*/ 	.short	0x0001
        /*0022*/ 	.short	0x0008
        /*0024*/ 	.byte	0x00, 0xf0, 0x41, 0x00


	//----- nvinfo : EIATTR_KPARAM_INFO
	.align		4
.L_11227:
        /*0028*/ 	.byte	0x04, 0x17
        /*002a*/ 	.short	(.L_11229 - .L_11228)
.L_11228:
        /*002c*/ 	.word	0x00000000
        /*0030*/ 	.short	0x0000
        /*0032*/ 	.short	0x0000
        /*0034*/ 	.byte	0x00, 0xf0, 0x11, 0x00


	//----- nvinfo : EIATTR_SPARSE_MMA_MASK
	.align		4
.L_11229:
        /*0038*/ 	.byte	0x03, 0x50
        /*003a*/ 	.short	0x0000


	//----- nvinfo : EIATTR_MAXREG_COUNT
	.align		4
        /*003c*/ 	.byte	0x03, 0x1b
        /*003e*/ 	.short	0x00ff


	//----- nvinfo : EIATTR_MERCURY_ISA_VERSION
	.align		4
        /*0040*/ 	.byte	0x03, 0x5f
        /*0042*/ 	.short	0x0101


	//----- nvinfo : EIATTR_VRC_CTA_INIT_COUNT
	.align		4
        /*0044*/ 	.byte	0x02, 0x4a
	.zero		1
	.zero		1


	//----- nvinfo : EIATTR_EXIT_INSTR_OFFSETS
	.align		4
        /*0048*/ 	.byte	0x04, 0x1c
        /*004a*/ 	.short	(.L_11231 - .L_11230)


	//   ....[0]....
.L_11230:
        /*004c*/ 	.word	0x00000010


	//----- nvinfo : EIATTR_MAX_THREADS
	.align		4
.L_11231:
        /*0050*/ 	.byte	0x04, 0x05
        /*0052*/ 	.short	(.L_11233 - .L_11232)
.L_11232:
        /*0054*/ 	.word	0x00000080
        /*0058*/ 	.word	0x00000001
        /*005c*/ 	.word	0x00000001


	//----- nvinfo : EIATTR_CBANK_PARAM_SIZE
	.align		4
.L_11233:
        /*0060*/ 	.byte	0x03, 0x19
        /*0062*/ 	.short	0x0028


	//----- nvinfo : EIATTR_PARAM_CBANK
	.align		4
        /*0064*/ 	.byte	0x04, 0x0a
        /*0066*/ 	.short	(.L_11235 - .L_11234)
	.align		4
.L_11234:
        /*0068*/ 	.word	index@(.nv.constant0._ZN2at6native29vectorized_elementwise_kernelILi8EZNS0_50_GLOBAL__N__2680c7bb_12_PowKernel_cu_7dd49032_317022pow_scalar_tensor_implIiEEvRNS_18TensorIteratorBaseET_EUliE_St5arrayIPcLm2EEEEviT0_T1_)
        /*006c*/ 	.short	0x0380
        /*006e*/ 	.short	0x0028


	//----- nvinfo : EIATTR_SW_WAR
	.align		4
.L_11235:
        /*0070*/ 	.byte	0x04, 0x36
        /*0072*/ 	.short	(.L_11237 - .L_11236)
.L_11236:
        /*0074*/ 	.word	0x00000008
.L_11237:


//--------------------- .nv.info._ZN2at6native18elementwise_kernelILi128ELi4EZNS0_15gpu_kernel_implIZZZNS0_50_GLOBAL__N__2680c7bb_12_PowKernel_cu_7dd49032_317024pow_tensor_tensor_kernelERNS_18TensorIteratorBaseEENKUlvE_clEvENKUlvE0_clEvEUlaaE_EEvS5_RKT_EUliE_EEviT1_ --------------------------
	.section	.nv.info._ZN2at6native18elementwise_kernelILi128ELi4EZNS0_15gpu_kernel_implIZZZNS0_50_GLOBAL__N__2680c7bb_12_PowKernel_cu_7dd49032_317024pow_tensor_tensor_kernelERNS_18TensorIteratorBaseEENKUlvE_clEvENKUlvE0_clEvEUlaaE_EEvS5_RKT_EUliE_EEviT1_,"",@"SHT_CUDA_INFO"
	.sectionflags	@""
	.align	4


	//----- nvinfo : EIATTR_CUDA_API_VERSION
	.align		4
        /*0000*/ 	.byte	0x04, 0x37
        /*0002*/ 	.short	(.L_11239 - .L_11238)
.L_11238:
        /*0004*/ 	.word	0x00000082


	//----- nvinfo : EIATTR_KPARAM_INFO
	.align		4
.L_11239:
        /*0008*/ 	.byte	0x04, 0x17
        /*000a*/ 	.short	(.L_11241 - .L_11240)
.L_11240:
        /*000c*/ 	.word	0x00000000
        /*0010*/ 	.short	0x0001
        /*0012*/ 	.short	0x0008
        /*0014*/ 	.byte	0x00, 0xf0, 0x41, 0x0a


	//----- nvinfo : EIATTR_KPARAM_INFO
	.align		4
.L_11241:
        /*0018*/ 	.byte	0x04, 0x17
        /*001a*/ 	.short	(.L_11243 - .L_11242)
.L_11242:
        /*001c*/ 	.word	0x00000000
        /*0020*/ 	.short	0x0000
        /*0022*/ 	.short	0x0000
        /*0024*/ 	.byte	0x00, 0xf0, 0x11, 0x00


	//----- nvinfo : EIATTR_SPARSE_MMA_MASK
	.align		4
.L_11243:
        /*0028*/ 	.byte	0x03, 0x50
        /*002a*/ 	.short	0x0000


	//----- nvinfo : EIATTR_MAXREG_COUNT
	.align		4
        /*002c*/ 	.byte	0x03, 0x1b
        /*002e*/ 	.short	0x0080


	//----- nvinfo : EIATTR_EXTERNS
	.align		4
        /*0030*/ 	.byte	0x04, 0x0f
        /*0032*/ 	.short	(.L_11245 - .L_11244)


	//   ....[0]....
	.align		4
.L_11244:
        /*0034*/ 	.word	index@(__assertfail)


	//----- nvinfo : EIATTR_MERCURY_ISA_VERSION
	.align		4
.L_11245:
        /*0038*/ 	.byte	0x03, 0x5f
        /*003a*/ 	.short	0x0101


	//----- nvinfo : EIATTR_VRC_CTA_INIT_COUNT
	.align		4
        /*003c*/ 	.byte	0x02, 0x4a
	.zero		1
	.zero		1


	//----- nvinfo : EIATTR_SYSCALL_OFFSETS
	.align		4
        /*0040*/ 	.byte	0x04, 0x46
        /*0042*/ 	.short	(.L_11247 - .L_11246)


	//   ....[0]....
.L_11246:
        /*0044*/ 	.word	0x00002470


	//   ....[1]....
        /*0048*/ 	.word	0x000032c0


	//   ....[2]....
        /*004c*/ 	.word	0x00004470


	//   ....[3]....
        /*0050*/ 	.word	0x00006aa0


	//   ....[4]....
        /*0054*/ 	.word	0x000078f0


	//   ....[5]....
        /*0058*/ 	.word	0x000088f0


	//   ....[6]....
        /*005c*/ 	.word	0x0000b000


	//   ....[7]....
        /*0060*/ 	.word	0x0000be50


	//   ....[8]....
        /*0064*/ 	.word	0x0000ce50


	//   ....[9]....
        /*0068*/ 	.word	0x0000f580


	//   ....[10]....
        /*006c*/ 	.word	0x000103d0


	//   ....[11]....
        /*0070*/ 	.word	0x000113a0


	//----- nvinfo : EIATTR_EXIT_INSTR_OFFSETS
	.align		4
.L_11247:
        /*0074*/ 	.byte	0x04, 0x1c
        /*0076*/ 	.short	(.L_11249 - .L_11248)


	//   ....[0]....
.L_11248:
        /*0078*/ 	.word	0x0000d130


	//   ....[1]....
        /*007c*/ 	.word	0x00010800


	//   ....[2]....
        /*0080*/ 	.word	0x00010820


	//   ....[3]....
        /*0084*/ 	.word	0x000108e0


	//   ....[4]....
        /*0088*/ 	.word	0x00010920


	//   ....[5]....
        /*008c*/ 	.word	0x00010960


	//   ....[6]....
        /*0090*/ 	.word	0x000109f0


	//   ....[7]....
        /*0094*/ 	.word	0x00010a30


	//   ....[8]....
        /*0098*/ 	.word	0x00010ad0


	//   ....[9]....
        /*009c*/ 	.word	0x00010b20


	//   ....[10]....
        /*00a0*/ 	.word	0x00010b70


	//   ....[11]....
        /*00a4*/ 	.word	0x00010c50


	//   ....[12]....
        /*00a8*/ 	.word	0x00010dc0


	//   ....[13]....
        /*00ac*/ 	.word	0x00010f30


	//   ....[14]....
        /*00b0*/ 	.word	0x000110a0


	//   ....[15]....
        /*00b4*/ 	.word	0x00011100


	//   ....[16]....
        /*00b8*/ 	.word	0x00011140


	//   ....[17]....
        /*00bc*/ 	.word	0x000111e0


	//   ....[18]....
        /*00c0*/ 	.word	0x00011240


	//   ....[19]....
        /*00c4*/ 	.word	0x000113b0


	//   ....[20]....
        /*00c8*/ 	.word	0x000114c0


	//   ....[21]....
        /*00cc*/ 	.word	0x00011600


	//   ....[22]....
        /*00d0*/ 	.word	0x00011640


	//----- nvinfo : EIATTR_MAX_THREADS
	.align		4
.L_11249:
        /*00d4*/ 	.byte	0x04, 0x05
        /*00d6*/ 	.short	(.L_11251 - .L_11250)
.L_11250:
        /*00d8*/ 	.word	0x00000080
        /*00dc*/ 	.word	0x00000001
        /*00e0*/ 	.word	0x00000001


	//----- nvinfo : EIATTR_CRS_STACK_SIZE
	.align		4
.L_11251:
        /*00e4*/ 	.byte	0x04, 0x1e
        /*00e6*/ 	.short	(.L_11253 - .L_11252)
.L_11252:
        /*00e8*/ 	.word	0x00000000


	//----- nvinfo : EIATTR_CBANK_PARAM_SIZE
	.align		4
.L_11253:
        /*00ec*/ 	.byte	0x03, 0x19
        /*00ee*/ 	.short	0x0298


	//----- nvinfo : EIATTR_PARAM_CBANK
	.align		4
        /*00f0*/ 	.byte	0x04, 0x0a
        /*00f2*/ 	.short	(.L_11255 - .L_11254)
	.align		4
.L_11254:
        /*00f4*/ 	.word	index@(.nv.constant0._ZN2at6native18elementwise_kernelILi128ELi4EZNS0_15gpu_kernel_implIZZZNS0_50_GLOBAL__N__2680c7bb_12_PowKernel_cu_7dd49032_317024pow_tensor_tensor_kernelERNS_18TensorIteratorBaseEENKUlvE_clEvENKUlvE0_clEvEUlaaE_EEvS5_RKT_EUliE_EEviT1_)
        /*00f8*/ 	.short	0x0380
        /*00fa*/ 	.short	0x0298


	//----- nvinfo : EIATTR_SW_WAR
	.align		4
.L_11255:
        /*00fc*/ 	.byte	0x04, 0x36
        /*00fe*/ 	.short	(.L_11257 - .L_11256)
.L_11256:
        /*0100*/ 	.word	0x00000008
.L_11257:


//--------------------- .nv.info._ZN2at6native27unrolled_elementwise_kernelIZZZNS0_50_GLOBAL__N__2680c7bb_12_PowKernel_cu_7dd49032_317024pow_tensor_tensor_kernelERNS_18TensorIteratorBaseEENKUlvE_clEvENKUlvE0_clEvEUlaaE_St5arrayIPcLm3EELi4E23TrivialOffsetCalculatorILi2EjESB_ILi1EjENS0_6memory12LoadWithCastILi2EEENSE_13StoreWithCastILi1EEEEEviT_T0_T2_T3_T4_T5_ --------------------------
	.section	.nv.info._ZN2at6native27unrolled_elementwise_kernelIZZZNS0_50_GLOBAL__N__2680c7bb_12_PowKernel_cu_7dd49032_317024pow_tensor_tensor_kernelERNS_18TensorIteratorBaseEENKUlvE_clEvENKUlvE0_clEvEUlaaE_St5arrayIPcLm3EELi4E23TrivialOffsetCalculatorILi2EjESB_ILi1EjENS0_6memory12LoadWithCastILi2EEENSE_13StoreWithCastILi1EEEEEviT_T0_T2_T3_T4_T5_,"",@"SHT_CUDA_INFO"
	.sectionflags	@""
	.align	4


	//----- nvinfo : EIATTR_CUDA_API_VERSION
	.align		4
        /*0000*/ 	.byte	0x04, 0x37
        /*0002*/ 	.short	(.L_11259 - .L_11258)
.L_11258:
        /*0004*/ 	.word	0x00000082


	//----- nvinfo : EIATTR_KPARAM_INFO
	.align		4
.L_11259:
        /*0008*/ 	.byte	0x04, 0x17
        /*000a*/ 	.short	(.L_11261 - .L_11260)
.L_11260:
        /*000c*/ 	.word	0x00000000
        /*0010*/ 	.short	0x0006
        /*0012*/ 	.short	0x0038
        /*0014*/ 	.byte	0x00, 0xf0, 0x21, 0x00


	//----- nvinfo : EIATTR_KPARAM_INFO
	.align		4
.L_11261:
        /*0018*/ 	.byte	0x04, 0x17
        /*001a*/ 	.short	(.L_11263 - .L_11262)
.L_11262:
        /*001c*/ 	.word	0x00000000
        /*0020*/ 	.short	0x0005
        /*0022*/ 	.short	0x002c
        /*0024*/ 	.byte	0x00, 0xf0, 0x31, 0x00


	//----- nvinfo : EIATTR_KPARAM_INFO
	.align		4
.L_11263:
        /*0028*/ 	.byte	0x04, 0x17
        /*002a*/ 	.short	(.L_11265 - .L_11264)
.L_11264:
        /*002c*/ 	.word	0x00000000
        /*0030*/ 	.short	0x0004
        /*0032*/ 	.short	0x0029
        /*0034*/ 	.byte	0x00, 0xf0, 0x05, 0x00


	//----- nvinfo : EIATTR_KPARAM_INFO
	.align		4
.L_11265:
        /*0038*/ 	.byte	0x04, 0x17
        /*003a*/ 	.short	(.L_11267 - .L_11266)
.L_11266:
        /*003c*/ 	.word	0x00000000
        /*0040*/ 	.short	0x0003
        /*0042*/ 	.short	0x0028
        /*0044*/ 	.byte	0x00, 0xf0, 0x05, 0x00


	//----- nvinfo : EIATTR_KPARAM_INFO
	.align		4
.L_11267:
        /*0048*/ 	.byte	0x04, 0x17
        /*004a*/ 	.short	(.L_11269 - .L_11268)
.L_11268:
        /*004c*/ 	.word	0x00000000
        /*0050*/ 	.short	0x0002
        /*0052*/ 	.short	0x0010
        /*0054*/ 	.byte	0x00, 0xf0, 0x61, 0x00


	//----- nvinfo : EIATTR_KPARAM_INFO
	.align		4
.L_11269:
        /*0058*/ 	.byte	0x04, 0x17
        /*005a*/ 	.short	(.L_11271 - .L_11270)
.L_11270:
        /*005c*/ 	.word	0x00000000
        /*0060*/ 	.short	0x0001
        /*0062*/ 	.short	0x0008
        /*0064*/ 	.byte	0x00, 0xf0, 0x21, 0x00


	//----- nvinfo : EIATTR_KPARAM_INFO
	.align		4
.L_11271:
        /*0068*/ 	.byte	0x04, 0x17
        /*006a*/ 	.short	(.L_11273 - .L_11272)
.L_11272:
        /*006c*/ 	.word	0x00000000
        /*0070*/ 	.short	0x0000
        /*0072*/ 	.short	0x0000
        /*0074*/ 	.byte	0x00, 0xf0, 0x11, 0x00


	//----- nvinfo : EIATTR_SPARSE_MMA_MASK
	.align		4
.L_11273:
        /*0078*/ 	.byte	0x03, 0x50
        /*007a*/ 	.short	0x0000


	//----- nvinfo : EIATTR_MAXREG_COUNT
	.align		4
        /*007c*/ 	.byte	0x03, 0x1b
        /*007e*/ 	.short	0x00ff


	//----- nvinfo : EIATTR_EXTERNS
	.align		4
        /*0080*/ 	.byte	0x04, 0x0f
        /*0082*/ 	.short	(.L_11275 - .L_11274)


	//   ....[0]....
	.align		4
.L_11274:
        /*0084*/ 	.word	index@(__assertfail)


	//----- nvinfo : EIATTR_MERCURY_ISA_VERSION
	.align		4
.L_11275:
        /*0088*/ 	.byte	0x03, 0x5f
        /*008a*/ 	.short	0x0101


	//----- nvinfo : EIATTR_VRC_CTA_INIT_COUNT
	.align		4
        /*008c*/ 	.byte	0x02, 0x4a
	.zero		1
	.zero		1


	//----- nvinfo : EIATTR_SYSCALL_OFFSETS
	.align		4
        /*0090*/ 	.byte	0x04, 0x46
        /*0092*/ 	.short	(.L_11277 - .L_11276)


	//   ....[0]....
.L_11276:
        /*0094*/ 	.word	0x00000e50


	//   ....[1]....
        /*0098*/ 	.word	0x00001cd0


	//   ....[2]....
        /*009c*/ 	.word	0x00002c90


	//   ....[3]....
        /*00a0*/ 	.word	0x00003b10


	//   ....[4]....
        /*00a4*/ 	.word	0x00004a10


	//   ....[5]....
        /*00a8*/ 	.word	0x00005890


	//   ....[6]....
        /*00ac*/ 	.word	0x00006790


	//   ....[7]....
        /*00b0*/ 	.word	0x00007620


	//   ....[8]....
        /*00b4*/ 	.word	0x00009210


	//   ....[9]....
        /*00b8*/ 	.word	0x0000a100


	//   ....[10]....
        /*00bc*/ 	.word	0x0000b0b0


	//   ....[11]....
        /*00c0*/ 	.word	0x0000c040


	//----- nvinfo : EIATTR_EXIT_INSTR_OFFSETS
	.align		4
.L_11277:
        /*00c4*/ 	.byte	0x04, 0x1c
        /*00c6*/ 	.short	(.L_11279 - .L_11278)


	//   ....[0]....
.L_11278:
        /*00c8*/ 	.word	0x0000b380


	//   ....[1]....
        /*00cc*/ 	.word	0x0000b4b0


	//   ....[2]....
        /*00d0*/ 	.word	0x0000b4d0


	//   ....[3]....
        /*00d4*/ 	.word	0x0000b590


	//   ....[4]....
        /*00d8*/ 	.word	0x0000b5d0


	//   ....[5]....
        /*00dc*/ 	.word	0x0000b610


	//   ....[6]....
        /*00e0*/ 	.word	0x0000b6a0


	//   ....[7]....
        /*00e4*/ 	.word	0x0000b6e0


	//   ....[8]....
        /*00e8*/ 	.word	0x0000b780


	//   ....[9]....
        /*00ec*/ 	.word	0x0000b7d0


	//   ....[10]....
        /*00f0*/ 	.word	0x0000b820


	//   ....[11]....
        /*00f4*/ 	.word	0x0000b900


	//   ....[12]....
        /*00f8*/ 	.word	0x0000ba70


	//   ....[13]....
        /*00fc*/ 	.word	0x0000bbe0


	//   ....[14]....
        /*0100*/ 	.word	0x0000bd40


	//   ....[15]....
        /*0104*/ 	.word	0x0000bda0


	//   ....[16]....
        /*0108*/ 	.word	0x0000bde0


	//   ....[17]....
        /*010c*/ 	.word	0x0000be80


	//   ....[18]....
        /*0110*/ 	.word	0x0000bee0


	//   ....[19]....
        /*0114*/ 	.word	0x0000c050


	//   ....[20]....
        /*0118*/ 	.word	0x0000c160


	//   ....[21]....
        /*011c*/ 	.word	0x0000c2a0


	//   ....[22]....
        /*0120*/ 	.word	0x0000c2e0


	//----- nvinfo : EIATTR_MAX_THREADS
	.align		4
.L_11279:
        /*0124*/ 	.byte	0x04, 0x05
        /*0126*/ 	.short	(.L_11281 - .L_11280)
.L_11280:
        /*0128*/ 	.word	0x00000080
        /*012c*/ 	.word	0x00000001
        /*0130*/ 	.word	0x00000001


	//----- nvinfo : EIATTR_CRS_STACK_SIZE
	.align		4
.L_11281:
        /*0134*/ 	.byte	0x04, 0x1e
        /*0136*/ 	.short	(.L_11283 - .L_11282)
.L_11282:
        /*0138*/ 	.word	0x00000000


	//----- nvinfo : EIATTR_CBANK_PARAM_SIZE
	.align		4
.L_11283:
        /*013c*/ 	.byte	0x03, 0x19
        /*013e*/ 	.short	0x0040


	//----- nvinfo : EIATTR_PARAM_CBANK
	.align		4
        /*0140*/ 	.byte	0x04, 0x0a
        /*0142*/ 	.short	(.L_11285 - .L_11284)
	.align		4
.L_11284:
        /*0144*/ 	.word	index@(.nv.constant0._ZN2at6native27unrolled_elementwise_kernelIZZZNS0_50_GLOBAL__N__2680c7bb_12_PowKernel_cu_7dd49032_317024pow_tensor_tensor_kernelERNS_18TensorIteratorBaseEENKUlvE_clEvENKUlvE0_clEvEUlaaE_St5arrayIPcLm3EELi4E23TrivialOffsetCalculatorILi2EjESB_ILi1EjENS0_6memory12LoadWithCastILi2EEENSE_13StoreWithCastILi1EEEEEviT_T0_T2_T3_T4_T5_)
        /*0148*/ 	.short	0x0380
        /*014a*/ 	.short	0x0040


	//----- nvinfo : EIATTR_SW_WAR
	.align		4
.L_11285:
        /*014c*/ 	.byte	0x04, 0x36
        /*014e*/ 	.short	(.L_11287 - .L_11286)
.L_11286:
        /*0150*/ 	.word	0x00000008
.L_11287:


//--------------------- .nv.info._ZN2at6native18elementwise_kernelILi128ELi4EZNS0_22gpu_kernel_impl_nocastIZZZNS0_50_GLOBAL__N__2680c7bb_12_PowKernel_cu_7dd49032_317024pow_tensor_tensor_kernelERNS_18TensorIteratorBaseEENKUlvE_clEvENKUlvE0_clEvEUlaaE_EEvS5_RKT_EUliE_EEviT1_ --------------------------
	.section	.nv.info._ZN2at6native18elementwise_kernelILi128ELi4EZNS0_22gpu_kernel_impl_nocastIZZZNS0_50_GLOBAL__N__2680c7bb_12_PowKernel_cu_7dd49032_317024pow_tensor_tensor_kernelERNS_18TensorIteratorBaseEENKUlvE_clEvENKUlvE0_clEvEUlaaE_EEvS5_RKT_EUliE_EEviT1_,"",@"SHT_CUDA_INFO"
	.sectionflags	@""
	.align	4


	//----- nvinfo : EIATTR_CUDA_API_VERSION
	.align		4
        /*0000*/ 	.byte	0x04, 0x37
        /*0002*/ 	.short	(.L_11289 - .L_11288)
.L_11288:
        /*0004*/ 	.word	0x00000082


	//----- nvinfo : EIATTR_KPARAM_INFO
	.align		4
.L_11289:
        /*0008*/ 	.byte	0x04, 0x17
        /*000a*/ 	.short	(.L_11291 - .L_11290)
.L_11290:
        /*000c*/ 	.word	0x00000000
        /*0010*/ 	.short	0x0001
        /*0012*/ 	.short	0x0008
        /*0014*/ 	.byte	0x00, 0xf0, 0x21, 0x0a


	//----- nvinfo : EIATTR_KPARAM_INFO
	.align		4
.L_11291:
        /*0018*/ 	.byte	0x04, 0x17
        /*001a*/ 	.short	(.L_11293 - .L_11292)
.L_11292:
        /*001c*/ 	.word	0x00000000
        /*0020*/ 	.short	0x0000
        /*0022*/ 	.short	0x0000
        /*0024*/ 	.byte	0x00, 0xf0, 0x11, 0x00


	//----- nvinfo : EIATTR_SPARSE_MMA_MASK
	.align		4
.L_11293:
        /*0028*/ 	.byte	0x03, 0x50
        /*002a*/ 	.short	0x0000


	//----- nvinfo : EIATTR_MAXREG_COUNT
	.align		4
        /*002c*/ 	.byte	0x03, 0x1b
        /*002e*/ 	.short	0x0080


	//----- nvinfo : EIATTR_MERCURY_ISA_VERSION
	.align		4
        /*0030*/ 	.byte	0x03, 0x5f
        /*0032*/ 	.short	0x0101


	//----- nvinfo : EIATTR_VRC_CTA_INIT_COUNT
	.align		4
        /*0034*/ 	.byte	0x02, 0x4a
	.zero		1
	.zero		1


	//----- nvinfo : EIATTR_EXIT_INSTR_OFFSETS
	.align		4
        /*0038*/ 	.byte	0x04, 0x1c
        /*003a*/ 	.short	(.L_11295 - .L_11294)


	//   ....[0]....
.L_11294:
        /*003c*/ 	.word	0x00000a10


	//   ....[1]....
        /*0040*/ 	.word	0x00000d20


	//   ....[2]....
        /*0044*/ 	.word	0x00005a40


	//   ....[3]....
        /*0048*/ 	.word	0x00007390


	//----- nvinfo : EIATTR_MAX_THREADS
	.align		4
.L_11295:
        /*004c*/ 	.byte	0x04, 0x05
        /*004e*/ 	.short	(.L_11297 - .L_11296)
.L_11296:
        /*0050*/ 	.word	0x00000080
        /*0054*/ 	.word	0x00000001
        /*0058*/ 	.word	0x00000001


	//----- nvinfo : EIATTR_CRS_STACK_SIZE
	.align		4
.L_11297:
        /*005c*/ 	.byte	0x04, 0x1e
        /*005e*/ 	.short	(.L_11299 - .L_11298)
.L_11298:
        /*0060*/ 	.word	0x00000000


	//----- nvinfo : EIATTR_CBANK_PARAM_SIZE
	.align		4
.L_11299:
        /*0064*/ 	.byte	0x03, 0x19
        /*0066*/ 	.short	0x0290


	//----- nvinfo : EIATTR_PARAM_CBANK
	.align		4
        /*0068*/ 	.byte	0x04, 0x0a
        /*006a*/ 	.short	(.L_11301 - .L_11300)
	.align		4
.L_11300:
        /*006c*/ 	.word	index@(.nv.constant0._ZN2at6native18elementwise_kernelILi128ELi4EZNS0_22gpu_kernel_impl_nocastIZZZNS0_50_GLOBAL__N__2680c7bb_12_PowKernel_cu_7dd49032_317024pow_tensor_tensor_kernelERNS_18TensorIteratorBaseEENKUlvE_clEvENKUlvE0_clEvEUlaaE_EEvS5_RKT_EUliE_EEviT1_)
        /*0070*/ 	.short	0x0380
        /*0072*/ 	.short	0x0290


	//----- nvinfo : EIATTR_SW_WAR
	.align		4
.L_11301:
        /*0074*/ 	.byte	0x04, 0x36
        /*0076*/ 	.short	(.L_11303 - .L_11302)
.L_11302:
        /*0078*/ 	.word	0x00000008
.L_11303:


//--------------------- .nv.info._ZN2at6native27unrolled_elementwise_kernelIZZZNS0_50_GLOBAL__N__2680c7bb_12_PowKernel_cu_7dd49032_317024pow_tensor_tensor_kernelERNS_18TensorIteratorBaseEENKUlvE_clEvENKUlvE0_clEvEUlaaE_St5arrayIPcLm3EELi4E23TrivialOffsetCalculatorILi2EjESB_ILi1EjENS0_6memory15LoadWithoutCastENSE_16StoreWithoutCastEEEviT_T0_T2_T3_T4_T5_ --------------------------
	.section	.nv.info._ZN2at6native27unrolled_elementwise_kernelIZZZNS0_50_GLOBAL__N__2680c7bb_12_PowKernel_cu_7dd49032_317024pow_tensor_tensor_kernelERNS_18TensorIteratorBaseEENKUlvE_clEvENKUlvE0_clEvEUlaaE_St5arrayIPcLm3EELi4E23TrivialOffsetCalculatorILi2EjESB_ILi1EjENS0_6memory15LoadWithoutCastENSE_16StoreWithoutCastEEEviT_T0_T2_T3_T4_T5_,"",@"SHT_CUDA_INFO"
	.sectionflags	@""
	.align	4


	//----- nvinfo : EIATTR_CUDA_API_VERSION
	.align		4
        /*0000*/ 	.byte	0x04, 0x37
        /*0002*/ 	.short	(.L_11305 - .L_11304)
.L_11304:
        /*0004*/ 	.word	0x00000082


	//----- nvinfo : EIATTR_KPARAM_INFO
	.align		4
.L_11305:
        /*0008*/ 	.byte	0x04, 0x17
        /*000a*/ 	.short	(.L_11307 - .L_11306)
.L_11306:
        /*000c*/ 	.word	0x00000000
        /*0010*/ 	.short	0x0006
        /*0012*/ 	.short	0x002b
        /*0014*/ 	.byte	0x00, 0xf0, 0x05, 0x00


	//----- nvinfo : EIATTR_KPARAM_INFO
	.align		4
.L_11307:
        /*0018*/ 	.byte	0x04, 0x17
        /*001a*/ 	.short	(.L_11309 - .L_11308)
.L_11308:
        /*001c*/ 	.word	0x00000000
        /*0020*/ 	.short	0x0005
        /*0022*/ 	.short	0x002a
        /*0024*/ 	.byte	0x00, 0xf0, 0x05, 0x00


	//----- nvinfo : EIATTR_KPARAM_INFO
	.align		4
.L_11309:
        /*0028*/ 	.byte	0x04, 0x17
        /*002a*/ 	.short	(.L_11311 - .L_11310)
.L_11310:
        /*002c*/ 	.word	0x00000000
        /*0030*/ 	.short	0x0004
        /*0032*/ 	.short	0x0029
        /*0034*/ 	.byte	0x00, 0xf0, 0x05, 0x00


	//----- nvinfo : EIATTR_KPARAM_INFO
	.align		4
.L_11311:
        /*0038*/ 	.byte	0x04, 0x17
        /*003a*/ 	.short	(.L_11313 - .L_11312)
.L_11312:
        /*003c*/ 	.word	0x00000000
        /*0040*/ 	.short	0x0003
        /*0042*/ 	.short	0x0028
        /*0044*/ 	.byte	0x00, 0xf0, 0x05, 0x00


	//----- nvinfo : EIATTR_KPARAM_INFO
	.align		4
.L_11313:
        /*0048*/ 	.byte	0x04, 0x17
        /*004a*/ 	.short	(.L_11315 - .L_11314)
.L_11314:
        /*004c*/ 	.word	0x00000000
        /*0050*/ 	.short	0x0002
        /*0052*/ 	.short	0x0010
        /*0054*/ 	.byte	0x00, 0xf0, 0x61, 0x00


	//----- nvinfo : EIATTR_KPARAM_INFO
	.align		4
.L_11315:
        /*0058*/ 	.byte	0x04, 0x17
        /*005a*/ 	.short	(.L_11317 - .L_11316)
.L_11316:
        /*005c*/ 	.word	0x00000000
        /*0060*/ 	.short	0x0001
        /*0062*/ 	.short	0x0008
        /*0064*/ 	.byte	0x00, 0xf0, 0x21, 0x00


	//----- nvinfo : EIATTR_KPARAM_INFO
	.align		4
.L_11317:
        /*0068*/ 	.byte	0x04, 0x17
        /*006a*/ 	.short	(.L_11319 - .L_11318)
.L_11318:
        /*006c*/ 	.word	0x00000000
        /*0070*/ 	.short	0x0000
        /*0072*/ 	.short	0x0000
        /*0074*/ 	.byte	0x00, 0xf0, 0x11, 0x00


	//----- nvinfo : EIATTR_SPARSE_MMA_MASK
	.align		4
.L_11319:
        /*0078*/ 	.byte	0x03, 0x50
        /*007a*/ 	.short	0x0000


	//----- nvinfo : EIATTR_MAXREG_COUNT
	.align		4
        /*007c*/ 	.byte	0x03, 0x1b
        /*007e*/ 	.short	0x00ff


	//----- nvinfo : EIATTR_MERCURY_ISA_VERSION
	.align		4
        /*0080*/ 	.byte	0x03, 0x5f
        /*0082*/ 	.short	0x0101


	//----- nvinfo : EIATTR_VRC_CTA_INIT_COUNT
	.align		4
        /*0084*/ 	.byte	0x02, 0x4a
	.zero		1
	.zero		1


	//----- nvinfo : EIATTR_EXIT_INSTR_OFFSETS
	.align		4
        /*0088*/ 	.byte	0x04, 0x1c
        /*008a*/ 	.short	(.L_11321 - .L_11320)


	//   ....[0]....
.L_11320:
        /*008c*/ 	.word	0x00001220


	//   ....[1]....
        /*0090*/ 	.word	0x00001280


	//----- nvinfo : EIATTR_MAX_THREADS
	.align		4
.L_11321:
        /*0094*/ 	.byte	0x04, 0x05
        /*0096*/ 	.short	(.L_11323 - .L_11322)
.L_11322:
        /*0098*/ 	.word	0x00000080
        /*009c*/ 	.word	0x00000001
        /*00a0*/ 	.word	0x00000001


	//----- nvinfo : EIATTR_CRS_STACK_SIZE
	.align		4
.L_11323:
        /*00a4*/ 	.byte	0x04, 0x1e
        /*00a6*/ 	.short	(.L_11325 - .L_11324)
.L_11324:
        /*00a8*/ 	.word	0x00000000


	//----- nvinfo : EIATTR_CBANK_PARAM_SIZE
	.align		4
.L_11325:
        /*00ac*/ 	.byte	0x03, 0x19
        /*00ae*/ 	.short	0x002c


	//----- nvinfo : EIATTR_PARAM_CBANK
	.align		4
        /*00b0*/ 	.byte	0x04, 0x0a
        /*00b2*/ 	.short	(.L_11327 - .L_11326)
	.align		4
.L_11326:
        /*00b4*/ 	.word	index@(.nv.constant0._ZN2at6native27unrolled_elementwise_kernelIZZZNS0_50_GLOBAL__N__2680c7bb_12_PowKernel_cu_7dd49032_317024pow_tensor_tensor_kernelERNS_18TensorIteratorBaseEENKUlvE_clEvENKUlvE0_clEvEUlaaE_St5arrayIPcLm3EELi4E23TrivialOffsetCalculatorILi2EjESB_ILi1EjENS0_6memory15LoadWithoutCastENSE_16StoreWithoutCastEEEviT_T0_T2_T3_T4_T5_)
        /*00b8*/ 	.short	0x0380
        /*00ba*/ 	.short	0x002c


	//----- nvinfo : EIATTR_SW_WAR
	.align		4
.L_11327:
        /*00bc*/ 	.byte	0x04, 0x36
        /*00be*/ 	.short	(.L_11329 - .L_11328)
.L_11328:
        /*00c0*/ 	.word	0x00000008
.L_11329:


//--------------------- .nv.info._ZN2at6native29vectorized_elementwise_kernelILi2EZZZNS0_50_GLOBAL__N__2680c7bb_12_PowKernel_cu_7dd49032_317024pow_tensor_tensor_kernelERNS_18TensorIteratorBaseEENKUlvE_clEvENKUlvE0_clEvEUlaaE_St5arrayIPcLm3EEEEviT0_T1_ --------------------------
	.section	.nv.info._ZN2at6native29vectorized_elementwise_kernelILi2EZZZNS0_50_GLOBAL__N__2680c7bb_12_PowKernel_cu_7dd49032_317024pow_tensor_tensor_kernelERNS_18TensorIteratorBaseEENKUlvE_clEvENKUlvE0_clEvEUlaaE_St5arrayIPcLm3EEEEviT0_T1_,"",@"SHT_CUDA_INFO"
	.sectionflags	@""
	.align	4


	//----- nvinfo : EIATTR_CUDA_API_VERSION
	.align		4
        /*0000*/ 	.byte	0x04, 0x37
        /*0002*/ 	.short	(.L_11331 - .L_11330)
.L_11330:
        /*0004*/ 	.word	0x00000082


	//----- nvinfo : EIATTR_KPARAM_INFO
	.align		4
.L_11331:
        /*0008*/ 	.byte	0x04, 0x17
        /*000a*/ 	.short	(.L_11333 - .L_11332)
.L_11332:
        /*000c*/ 	.word	0x00000000
        /*0010*/ 	.short	0x0002
        /*0012*/ 	.short	0x0010
        /*0014*/ 	.byte	0x00, 0xf0, 0x61, 0x00


	//----- nvinfo : EIATTR_KPARAM_INFO
	.align		4
.L_11333:
        /*0018*/ 	.byte	0x04, 0x17
        /*001a*/ 	.short	(.L_11335 - .L_11334)
.L_11334:
        /*001c*/ 	.word	0x00000000
        /*0020*/ 	.short	0x0001
        /*0022*/ 	.short	0x0008
        /*0024*/ 	.byte	0x00, 0xf0, 0x21, 0x00


	//----- nvinfo : EIATTR_KPARAM_INFO
	.align		4
.L_11335:
        /*0028*/ 	.byte	0x04, 0x17
        /*002a*/ 	.short	(.L_11337 - .L_11336)
.L_11336:
        /*002c*/ 	.word	0x00000000
        /*0030*/ 	.short	0x0000
        /*0032*/ 	.short	0x0000
        /*0034*/ 	.byte	0x00, 0xf0, 0x11, 0x00


	//----- nvinfo : EIATTR_SPARSE_MMA_MASK
	.align		4
.L_11337:
        /*0038*/ 	.byte	0x03, 0x50
        /*003a*/ 	.short	0x0000


	//----- nvinfo : EIATTR_MAXREG_COUNT
	.align		4
        /*003c*/ 	.byte	0x03, 0x1b
        /*003e*/ 	.short	0x00ff


	//----- nvinfo : EIATTR_MERCURY_ISA_VERSION
	.align		4
        /*0040*/ 	.byte	0x03, 0x5f
        /*0042*/ 	.short	0x0101


	//----- nvinfo : EIATTR_VRC_CTA_INIT_COUNT
	.align		4
        /*0044*/ 	.byte	0x02, 0x4a
	.zero		1
	.zero		1


	//----- nvinfo : EIATTR_EXIT_INSTR_OFFSETS
	.align		4
        /*0048*/ 	.byte	0x04, 0x1c
        /*004a*/ 	.short	(.L_11339 - .L_11338)


	//   ....[0]....
.L_11338:
        /*004c*/ 	.word	0x00002400


	//   ....[1]....
        /*0050*/ 	.word	0x00002460


	//   ....[2]....
        /*0054*/ 	.word	0x00003fd0


	//----- nvinfo : EIATTR_MAX_THREADS
	.align		4
.L_11339:
        /*0058*/ 	.byte	0x04, 0x05
        /*005a*/ 	.short	(.L_11341 - .L_11340)
.L_11340:
        /*005c*/ 	.word	0x00000080
        /*0060*/ 	.word	0x00000001
        /*0064*/ 	.word	0x00000001


	//----- nvinfo : EIATTR_CRS_STACK_SIZE
	.align		4
.L_11341:
        /*0068*/ 	.byte	0x04, 0x1e
        /*006a*/ 	.short	(.L_11343 - .L_11342)
.L_11342:
        /*006c*/ 	.word	0x00000000


	//----- nvinfo : EIATTR_CBANK_PARAM_SIZE
	.align		4
.L_11343:
        /*0070*/ 	.byte	0x03, 0x19
        /*0072*/ 	.short	0x0028


	//----- nvinfo : EIATTR_PARAM_CBANK
	.align		4
        /*0074*/ 	.byte	0x04, 0x0a
        /*0076*/ 	.short	(.L_11345 - .L_11344)
	.align		4
.L_11344:
        /*0078*/ 	.word	index@(.nv.constant0._ZN2at6native29vectorized_elementwise_kernelILi2EZZZNS0_50_GLOBAL__N__2680c7bb_12_PowKernel_cu_7dd49032_317024pow_tensor_tensor_kernelERNS_18TensorIteratorBaseEENKUlvE_clEvENKUlvE0_clEvEUlaaE_St5arrayIPcLm3EEEEviT0_T1_)
        /*007c*/ 	.short	0x0380
        /*007e*/ 	.short	0x0028


	//----- nvinfo : EIATTR_SW_WAR
	.align		4
.L_11345:
        /*0080*/ 	.byte	0x04, 0x36
        /*0082*/ 	.short	(.L_11347 - .L_11346)
.L_11346:
        /*0084*/ 	.word	0x00000008
.L_11347:


//--------------------- .nv.info._ZN2at6native29vectorized_elementwise_kernelILi4EZZZNS0_50_GLOBAL__N__2680c7bb_12_PowKernel_cu_7dd49032_317024pow_tensor_tensor_kernelERNS_18TensorIteratorBaseEENKUlvE_clEvENKUlvE0_clEvEUlaaE_St5arrayIPcLm3EEEEviT0_T1_ --------------------------
	.section	.nv.info._ZN2at6native29vectorized_elementwise_kernelILi4EZZZNS0_50_GLOBAL__N__2680c7bb_12_PowKernel_cu_7dd49032_317024pow_tensor_tensor_kernelERNS_18TensorIteratorBaseEENKUlvE_clEvENKUlvE0_clEvEUlaaE_St5arrayIPcLm3EEEEviT0_T1_,"",@"SHT_CUDA_INFO"
	.sectionflags	@""
	.align	4


	//----- nvinfo : EIATTR_CUDA_API_VERSION
	.align		4
        /*0000*/ 	.byte	0x04, 0x37
        /*0002*/ 	.short	(.L_11349 - .L_11348)
.L_11348:
        /*0004*/ 	.word	0x00000082


	//----- nvinfo : EIATTR_KPARAM_INFO
	.align		4
.L_11349:
        /*0008*/ 	.byte	0x04, 0x17
        /*000a*/ 	.short	(.L_11351 - .L_11350)
.L_11350:
        /*000c*/ 	.word	0x00000000
        /*0010*/ 	.short	0x0002
        /*0012*/ 	.short	0x0010
        /*0014*/ 	.byte	0x00, 0xf0, 0x61, 0x00


	//----- nvinfo : EIATTR_KPARAM_INFO
	.align		4
.L_11351:
        /*0018*/ 	.byte	0x04, 0x17
        /*001a*/ 	.short	(.L_11353 - .L_11352)
.L_11352:
        /*001c*/ 	.word	0x00000000
        /*0020*/ 	.short	0x0001
        /*0022*/ 	.short	0x0008
        /*0024*/ 	.byte	0x00, 0xf0, 0x21, 0x00


	//----- nvinfo : EIATTR_KPARAM_INFO
	.align		4
.L_11353:
        /*0028*/ 	.byte	0x04, 0x17
        /*002a*/ 	.short	(.L_11355 - .L_11354)
.L_11354:
        /*002c*/ 	.word	0x00000000
        /*0030*/ 	.short	0x0000
        /*0032*/ 	.short	0x0000
        /*0034*/ 	.byte	0x00, 0xf0, 0x11, 0x00


	//----- nvinfo : EIATTR_SPARSE_MMA_MASK
	.align		4
.L_11355:
        /*0038*/ 	.byte	0x03, 0x50
        /*003a*/ 	.short	0x0000


	//----- nvinfo : EIATTR_MAXREG_COUNT
	.align		4
        /*003c*/ 	.byte	0x03, 0x1b
        /*003e*/ 	.short	0x00ff


	//----- nvinfo : EIATTR_MERCURY_ISA_VERSION
	.align		4
        /*0040*/ 	.byte	0x03, 0x5f
        /*0042*/ 	.short	0x0101


	//----- nvinfo : EIATTR_VRC_CTA_INIT_COUNT
	.align		4
        /*0044*/ 	.byte	0x02, 0x4a
	.zero		1
	.zero		1


	//----- nvinfo : EIATTR_EXIT_INSTR_OFFSETS
	.align		4
        /*0048*/ 	.byte	0x04, 0x1c
        /*004a*/ 	.short	(.L_11357 - .L_11356)


	//   ....[0]....
.L_11356:
        /*004c*/ 	.word	0x00002400


	//   ....[1]....
        /*0050*/ 	.word	0x00002460


	//   ....[2]....
        /*0054*/ 	.word	0x00003f90


	//----- nvinfo : EIATTR_MAX_THREADS
	.align		4
.L_11357:
        /*0058*/ 	.byte	0x04, 0x05
        /*005a*/ 	.short	(.L_11359 - .L_11358)
.L_11358:
        /*005c*/ 	.word	0x00000080
        /*0060*/ 	.word	0x00000001
        /*0064*/ 	.word	0x00000001


	//----- nvinfo : EIATTR_CRS_STACK_SIZE
	.align		4
.L_11359:
        /*0068*/ 	.byte	0x04, 0x1e
        /*006a*/ 	.short	(.L_11361 - .L_11360)
.L_11360:
        /*006c*/ 	.word	0x00000000


	//----- nvinfo : EIATTR_CBANK_PARAM_SIZE
	.align		4
.L_11361:
        /*0070*/ 	.byte	0x03, 0x19
        /*0072*/ 	.short	0x0028


	//----- nvinfo : EIATTR_PARAM_CBANK
	.align		4
        /*0074*/ 	.byte	0x04, 0x0a
        /*0076*/ 	.short	(.L_11363 - .L_11362)
	.align		4
.L_11362:
        /*0078*/ 	.word	index@(.nv.constant0._ZN2at6native29vectorized_elementwise_kernelILi4EZZZNS0_50_GLOBAL__N__2680c7bb_12_PowKernel_cu_7dd49032_317024pow_tensor_tensor_kernelERNS_18TensorIteratorBaseEENKUlvE_clEvENKUlvE0_clEvEUlaaE_St5arrayIPcLm3EEEEviT0_T1_)
        /*007c*/ 	.short	0x0380
        /*007e*/ 	.short	0x0028


	//----- nvinfo : EIATTR_SW_WAR
	.align		4
.L_11363:
        /*0080*/ 	.byte	0x04, 0x36
        /*0082*/ 	.short	(.L_11365 - .L_11364)
.L_11364:
        /*0084*/ 	.word	0x00000008
.L_11365:


//--------------------- .nv.info._ZN2at6native29vectorized_elementwise_kernelILi8EZZZNS0_50_GLOBAL__N__2680c7bb_12_PowKernel_cu_7dd49032_317024pow_tensor_tensor_kernelERNS_18TensorIteratorBaseEENKUlvE_clEvENKUlvE0_clEvEUlaaE_St5arrayIPcLm3EEEEviT0_T1_ --------------------------
	.section	.nv.info._ZN2at6native29vectorized_elementwise_kernelILi8EZZZNS0_50_GLOBAL__N__2680c7bb_12_PowKernel_cu_7dd49032_317024pow_tensor_tensor_kernelERNS_18TensorIteratorBaseEENKUlvE_clEvENKUlvE0_clEvEUlaaE_St5arrayIPcLm3EEEEviT0_T1_,"",@"SHT_CUDA_INFO"
	.sectionflags	@""
	.align	4


	//----- nvinfo : EIATTR_CUDA_API_VERSION
	.align		4
        /*0000*/ 	.byte	0x04, 0x37
        /*0002*/ 	.short	(.L_11367 - .L_11366)
.L_11366:
        /*0004*/ 	.word	0x00000082


	//----- nvinfo : EIATTR_KPARAM_INFO
	.align		4
.L_11367:
        /*0008*/ 	.byte	0x04, 0x17
        /*000a*/ 	.short	(.L_11369 - .L_11368)
.L_11368:
        /*000c*/ 	.word	0x00000000
        /*0010*/ 	.short	0x0002
        /*0012*/ 	.short	0x0010
        /*0014*/ 	.byte	0x00, 0xf0, 0x61, 0x00


	//----- nvinfo : EIATTR_KPARAM_INFO
	.align		4
.L_11369:
        /*0018*/ 	.byte	0x04, 0x17
        /*001a*/ 	.short	(.L_11371 - .L_11370)
.L_11370:
        /*001c*/ 	.word	0x00000000
        /*0020*/ 	.short	0x0001
        /*0022*/ 	.short	0x0008
        /*0024*/ 	.byte	0x00, 0xf0, 0x21, 0x00


	//----- nvinfo : EIATTR_KPARAM_INFO
	.align		4
.L_11371:
        /*0028*/ 	.byte	0x04, 0x17
        /*002a*/ 	.short	(.L_11373 - .L_11372)
.L_11372:
        /*002c*/ 	.word	0x00000000
        /*0030*/ 	.short	0x0000
        /*0032*/ 	.short	0x0000
        /*0034*/ 	.byte	0x00, 0xf0, 0x11, 0x00


	//----- nvinfo : EIATTR_SPARSE_MMA_MASK
	.align		4
.L_11373:
        /*0038*/ 	.byte	0x03, 0x50
        /*003a*/ 	.short	0x0000


	//----- nvinfo : EIATTR_MAXREG_COUNT
	.align		4
        /*003c*/ 	.byte	0x03, 0x1b
        /*003e*/ 	.short	0x00ff


	//----- nvinfo : EIATTR_MERCURY_ISA_VERSION
	.align		4
        /*0040*/ 	.byte	0x03, 0x5f
        /*0042*/ 	.short	0x0101


	//----- nvinfo : EIATTR_VRC_CTA_INIT_COUNT
	.align		4
        /*0044*/ 	.byte	0x02, 0x4a
	.zero		1
	.zero		1


	//----- nvinfo : EIATTR_EXIT_INSTR_OFFSETS
	.align		4
        /*0048*/ 	.byte	0x04, 0x1c
        /*004a*/ 	.short	(.L_11375 - .L_11374)


	//   ....[0]....
.L_11374:
        /*004c*/ 	.word	0x00000010


	//----- nvinfo : EIATTR_MAX_THREADS
	.align		4
.L_11375:
        /*0050*/ 	.byte	0x04, 0x05
        /*0052*/ 	.short	(.L_11377 - .L_11376)
.L_11376:
        /*0054*/ 	.word	0x00000080
        /*0058*/ 	.word	0x00000001
        /*005c*/ 	.word	0x00000001


	//----- nvinfo : EIATTR_CBANK_PARAM_SIZE
	.align		4
.L_11377:
        /*0060*/ 	.byte	0x03, 0x19
        /*0062*/ 	.short	0x0028


	//----- nvinfo : EIATTR_PARAM_CBANK
	.align		4
        /*0064*/ 	.byte	0x04, 0x0a
        /*0066*/ 	.short	(.L_11379 - .L_11378)
	.align		4
.L_11378:
        /*0068*/ 	.word	index@(.nv.constant0._ZN2at6native29vectorized_elementwise_kernelILi8EZZZNS0_50_GLOBAL__N__2680c7bb_12_PowKernel_cu_7dd49032_317024pow_tensor_tensor_kernelERNS_18TensorIteratorBaseEENKUlvE_clEvENKUlvE0_clEvEUlaaE_St5arrayIPcLm3EEEEviT0_T1_)
        /*006c*/ 	.short	0x0380
        /*006e*/ 	.short	0x0028


	//----- nvinfo : EIATTR_SW_WAR
	.align		4
.L_11379:
        /*0070*/ 	.byte	0x04, 0x36
        /*0072*/ 	.short	(.L_11381 - .L_11380)
.L_11380:
        /*0074*/ 	.word	0x00000008
.L_11381:


//--------------------- .nv.info._ZN2at6native18elementwise_kernelILi128ELi4EZNS0_15gpu_kernel_implIZNS0_50_GLOBAL__N__2680c7bb_12_PowKernel_cu_7dd49032_317022pow_scalar_tensor_implIaEEvRNS_18TensorIteratorBaseET_EUlaE_EEvS6_RKS7_EUliE_EEviT1_ --------------------------
	.section	.nv.info._ZN2at6native18elementwise_kernelILi128ELi4EZNS0_15gpu_kernel_implIZNS0_50_GLOBAL__N__2680c7bb_12_PowKernel_cu_7dd49032_317022pow_scalar_tensor_implIaEEvRNS_18TensorIteratorBaseET_EUlaE_EEvS6_RKS7_EUliE_EEviT1_,"",@"SHT_CUDA_INFO"
	.sectionflags	@""
	.align	4


	//----- nvinfo : EIATTR_CUDA_API_VERSION
	.align		4
        /*0000*/ 	.byte	0x04, 0x37
        /*0002*/ 	.short	(.L_11383 - .L_11382)
.L_11382:
        /*0004*/ 	.word	0x00000082


	//----- nvinfo : EIATTR_KPARAM_INFO
	.align		4
.L_11383:
        /*0008*/ 	.byte	0x04, 0x17
        /*000a*/ 	.short	(.L_11385 - .L_11384)
.L_11384:
        /*000c*/ 	.word	0x00000000
        /*0010*/ 	.short	0x0001
        /*0012*/ 	.short	0x0008
        /*0014*/ 	.byte	0x00, 0xf0, 0xa1, 0x08


	//----- nvinfo : EIATTR_KPARAM_INFO
	.align		4
.L_11385:
        /*0018*/ 	.byte	0x04, 0x17
        /*001a*/ 	.short	(.L_11387 - .L_11386)
.L_11386:
        /*001c*/ 	.word	0x00000000
        /*0020*/ 	.short	0x0000
        /*0022*/ 	.short	0x0000
        /*0024*/ 	.byte	0x00, 0xf0, 0x11, 0x00


	//----- nvinfo : EIATTR_SPARSE_MMA_MASK
	.align		4
.L_11387:
        /*0028*/ 	.byte	0x03, 0x50
        /*002a*/ 	.short	0x0000


	//----- nvinfo : EIATTR_MAXREG_COUNT
	.align		4
        /*002c*/ 	.byte	0x03, 0x1b
        /*002e*/ 	.short	0x0080


	//----- nvinfo : EIATTR_EXTERNS
	.align		4
        /*0030*/ 	.byte	0x04, 0x0f
        /*0032*/ 	.short	(.L_11389 - .L_11388)


	//   ....[0]....
	.align		4
.L_11388:
        /*0034*/ 	.word	index@(__assertfail)


	//----- nvinfo : EIATTR_MERCURY_ISA_VERSION
	.align		4
.L_11389:
        /*0038*/ 	.byte	0x03, 0x5f
        /*003a*/ 	.short	0x0101


	//----- nvinfo : EIATTR_VRC_CTA_INIT_COUNT
	.align		4
        /*003c*/ 	.byte	0x02, 0x4a
	.zero		1
	.zero		1


	//----- nvinfo : EIATTR_SYSCALL_OFFSETS
	.align		4
        /*0040*/ 	.byte	0x04, 0x46
        /*0042*/ 	.short	(.L_11391 - .L_11390)


	//   ....[0]....
.L_11390:
        /*0044*/ 	.word	0x00002130


	//   ....[1]....
        /*0048*/ 	.word	0x000032f0


	//   ....[2]....
        /*004c*/ 	.word	0x000055f0


	//   ....[3]....
        /*0050*/ 	.word	0x00006610


	//   ....[4]....
        /*0054*/ 	.word	0x000089f0


	//   ....[5]....
        /*0058*/ 	.word	0x00009a10


	//   ....[6]....
        /*005c*/ 	.word	0x0000be00


	//   ....[7]....
        /*0060*/ 	.word	0x0000cdd0


	//----- nvinfo : EIATTR_EXIT_INSTR_OFFSETS
	.align		4
.L_11391:
        /*0064*/ 	.byte	0x04, 0x1c
        /*0066*/ 	.short	(.L_11393 - .L_11392)


	//   ....[0]....
.L_11392:
        /*0068*/ 	.word	0x00009cf0


	//   ....[1]....
        /*006c*/ 	.word	0x0000c230


	//   ....[2]....
        /*0070*/ 	.word	0x0000c250


	//   ....[3]....
        /*0074*/ 	.word	0x0000c310


	//   ....[4]....
        /*0078*/ 	.word	0x0000c350


	//   ....[5]....
        /*007c*/ 	.word	0x0000c390


	//   ....[6]....
        /*0080*/ 	.word	0x0000c420


	//   ....[7]....
        /*0084*/ 	.word	0x0000c460


	//   ....[8]....
        /*0088*/ 	.word	0x0000c500


	//   ....[9]....
        /*008c*/ 	.word	0x0000c550


	//   ....[10]....
        /*0090*/ 	.word	0x0000c5a0


	//   ....[11]....
        /*0094*/ 	.word	0x0000c680


	//   ....[12]....
        /*0098*/ 	.word	0x0000c7f0


	//   ....[13]....
        /*009c*/ 	.word	0x0000c960


	//   ....[14]....
        /*00a0*/ 	.word	0x0000cad0


	//   ....[15]....
        /*00a4*/ 	.word	0x0000cb30


	//   ....[16]....
        /*00a8*/ 	.word	0x0000cb70


	//   ....[17]....
        /*00ac*/ 	.word	0x0000cc10


	//   ....[18]....
        /*00b0*/ 	.word	0x0000cc70


	//   ....[19]....
        /*00b4*/ 	.word	0x0000cde0


	//   ....[20]....
        /*00b8*/ 	.word	0x0000cef0


	//   ....[21]....
        /*00bc*/ 	.word	0x0000d030


	//   ....[22]....
        /*00c0*/ 	.word	0x0000d070


	//----- nvinfo : EIATTR_MAX_THREADS
	.align		4
.L_11393:
        /*00c4*/ 	.byte	0x04, 0x05
        /*00c6*/ 	.short	(.L_11395 - .L_11394)
.L_11394:
        /*00c8*/ 	.word	0x00000080
        /*00cc*/ 	.word	0x00000001
        /*00d0*/ 	.word	0x00000001


	//----- nvinfo : EIATTR_CRS_STACK_SIZE
	.align		4
.L_11395:
        /*00d4*/ 	.byte	0x04, 0x1e
        /*00d6*/ 	.short	(.L_11397 - .L_11396)
.L_11396:
        /*00d8*/ 	.word	0x00000000


	//----- nvinfo : EIATTR_CBANK_PARAM_SIZE
	.align		4
.L_11397:
        /*00dc*/ 	.byte	0x03, 0x19
        /*00de*/ 	.short	0x0230


	//----- nvinfo : EIATTR_PARAM_CBANK
	.align		4
        /*00e0*/ 	.byte	0x04, 0x0a
        /*00e2*/ 	.short	(.L_11399 - .L_11398)
	.align		4
.L_11398:
        /*00e4*/ 	.word	index@(.nv.constant0._ZN2at6native18elementwise_kernelILi128ELi4EZNS0_15gpu_kernel_implIZNS0_50_GLOBAL__N__2680c7bb_12_PowKernel_cu_7dd49032_317022pow_scalar_tensor_implIaEEvRNS_18TensorIteratorBaseET_EUlaE_EEvS6_RKS7_EUliE_EEviT1_)
        /*00e8*/ 	.short	0x0380
        /*00ea*/ 	.short	0x0230


	//----- nvinfo : EIATTR_SW_WAR
	.align		4
.L_11399:
        /*00ec*/ 	.byte	0x04, 0x36
        /*00ee*/ 	.short	(.L_11401 - .L_11400)
.L_11400:
        /*00f0*/ 	.word	0x00000008
.L_11401:


//--------------------- .nv.info._ZN2at6native27unrolled_elementwise_kernelIZNS0_50_GLOBAL__N__2680c7bb_12_PowKernel_cu_7dd49032_317022pow_scalar_tensor_implIaEEvRNS_18TensorIteratorBaseET_EUlaE_St5arrayIPcLm2EELi4E23TrivialOffsetCalculatorILi1EjESC_NS0_6memory12LoadWithCastILi1EEENSD_13StoreWithCastILi1EEEEEviS6_T0_T2_T3_T4_T5_ --------------------------
	.section	.nv.info._ZN2at6native27unrolled_elementwise_kernelIZNS0_50_GLOBAL__N__2680c7bb_12_PowKernel_cu_7dd49032_317022pow_scalar_tensor_implIaEEvRNS_18TensorIteratorBaseET_EUlaE_St5arrayIPcLm2EELi4E23TrivialOffsetCalculatorILi1EjESC_NS0_6memory12LoadWithCastILi1EEENSD_13StoreWithCastILi1EEEEEviS6_T0_T2_T3_T4_T5_,"",@"SHT_CUDA_INFO"
	.sectionflags	@""
	.align	4


	//----- nvinfo : EIATTR_CUDA_API_VERSION
	.align		4
        /*0000*/ 	.byte	0x04, 0x37
        /*0002*/ 	.short	(.L_11403 - .L_11402)
.L_11402:
        /*0004*/ 	.word	0x00000082


	//----- nvinfo : EIATTR_KPARAM_INFO
	.align		4
.L_11403:
        /*0008*/ 	.byte	0x04, 0x17
        /*000a*/ 	.short	(.L_11405 - .L_11404)
.L_11404:
        /*000c*/ 	.word	0x00000000
        /*0010*/ 	.short	0x0006
        /*0012*/ 	.short	0x0034
        /*0014*/ 	.byte	0x00, 0xf0, 0x21, 0x00


	//----- nvinfo : EIATTR_KPARAM_INFO
	.align		4
.L_11405:
        /*0018*/ 	.byte	0x04, 0x17
        /*001a*/ 	.short	(.L_11407 - .L_11406)
.L_11406:
        /*001c*/ 	.word	0x00000000
        /*0020*/ 	.short	0x0005
        /*0022*/ 	.short	0x002c
        /*0024*/ 	.byte	0x00, 0xf0, 0x21, 0x00


	//----- nvinfo : EIATTR_KPARAM_INFO
	.align		4
.L_11407:
        /*0028*/ 	.byte	0x04, 0x17
        /*002a*/ 	.short	(.L_11409 - .L_11408)
.L_11408:
        /*002c*/ 	.word	0x00000000
        /*0030*/ 	.short	0x0004
        /*0032*/ 	.short	0x0029
        /*0034*/ 	.byte	0x00, 0xf0, 0x05, 0x00


	//----- nvinfo : EIATTR_KPARAM_INFO
	.align		4
.L_11409:
        /*0038*/ 	.byte	0x04, 0x17
        /*003a*/ 	.short	(.L_11411 - .L_11410)
.L_11410:
        /*003c*/ 	.word	0x00000000
        /*0040*/ 	.short	0x0003
        /*0042*/ 	.short	0x0028
        /*0044*/ 	.byte	0x00, 0xf0, 0x05, 0x00


	//----- nvinfo : EIATTR_KPARAM_INFO
	.align		4
.L_11411:
        /*0048*/ 	.byte	0x04, 0x17
        /*004a*/ 	.short	(.L_11413 - .L_11412)
.L_11412:
        /*004c*/ 	.word	0x00000000
        /*0050*/ 	.short	0x0002
        /*0052*/ 	.short	0x0018
        /*0054*/ 	.byte	0x00, 0xf0, 0x41, 0x00


	//----- nvinfo : EIATTR_KPARAM_INFO
	.align		4
.L_11413:
        /*0058*/ 	.byte	0x04, 0x17
        /*005a*/ 	.short	(.L_11415 - .L_11414)
.L_11414:
        /*005c*/ 	.word	0x00000000
        /*0060*/ 	.short	0x0001
        /*0062*/ 	.short	0x0008
        /*0064*/ 	.byte	0x00, 0xf0, 0x41, 0x00


	//----- nvinfo : EIATTR_KPARAM_INFO
	.align		4
.L_11415:
        /*0068*/ 	.byte	0x04, 0x17
        /*006a*/ 	.short	(.L_11417 - .L_11416)
.L_11416:
        /*006c*/ 	.word	0x00000000
        /*0070*/ 	.short	0x0000
        /*0072*/ 	.short	0x0000
        /*0074*/ 	.byte	0x00, 0xf0, 0x11, 0x00


	//----- nvinfo : EIATTR_SPARSE_MMA_MASK
	.align		4
.L_11417:
        /*0078*/ 	.byte	0x03, 0x50
        /*007a*/ 	.short	0x0000


	//----- nvinfo : EIATTR_MAXREG_COUNT
	.align		4
        /*007c*/ 	.byte	0x03, 0x1b
        /*007e*/ 	.short	0x00ff


	//----- nvinfo : EIATTR_EXTERNS
	.align		4
        /*0080*/ 	.byte	0x04, 0x0f
        /*0082*/ 	.short	(.L_11419 - .L_11418)


	//   ....[0]....
	.align		4
.L_11418:
        /*0084*/ 	.word	index@(__assertfail)


	//----- nvinfo : EIATTR_MERCURY_ISA_VERSION
	.align		4
.L_11419:
        /*0088*/ 	.byte	0x03, 0x5f
        /*008a*/ 	.short	0x0101


	//----- nvinfo : EIATTR_VRC_CTA_INIT_COUNT
	.align		4
        /*008c*/ 	.byte	0x02, 0x4a
	.zero		1
	.zero		1


	//----- nvinfo : EIATTR_SYSCALL_OFFSETS
	.align		4
        /*0090*/ 	.byte	0x04, 0x46
        /*0092*/ 	.short	(.L_11421 - .L_11420)


	//   ....[0]....
.L_11420:
        /*0094*/ 	.word	0x00000e50


	//   ....[1]....
        /*0098*/ 	.word	0x00001e00


	//   ....[2]....
        /*009c*/ 	.word	0x00002cf0


	//   ....[3]....
        /*00a0*/ 	.word	0x00003be0


	//   ....[4]....
        /*00a4*/ 	.word	0x00005be0


	//   ....[5]....
        /*00a8*/ 	.word	0x00006a90


	//   ....[6]....
        /*00ac*/ 	.word	0x00007a40


	//   ....[7]....
        /*00b0*/ 	.word	0x000089d0


	//----- nvinfo : EIATTR_EXIT_INSTR_OFFSETS
	.align		4
.L_11421:
        /*00b4*/ 	.byte	0x04, 0x1c
        /*00b6*/ 	.short	(.L_11423 - .L_11422)


	//   ....[0]....
.L_11422:
        /*00b8*/ 	.word	0x00007d10


	//   ....[1]....
        /*00bc*/ 	.word	0x00007e40


	//   ....[2]....
        /*00c0*/ 	.word	0x00007e60


	//   ....[3]....
        /*00c4*/ 	.word	0x00007f20


	//   ....[4]....
        /*00c8*/ 	.word	0x00007f60


	//   ....[5]....
        /*00cc*/ 	.word	0x00007fa0


	//   ....[6]....
        /*00d0*/ 	.word	0x00008030


	//   ....[7]....
        /*00d4*/ 	.word	0x00008070


	//   ....[8]....
        /*00d8*/ 	.word	0x00008110


	//   ....[9]....
        /*00dc*/ 	.word	0x00008160


	//   ....[10]....
        /*00e0*/ 	.word	0x000081b0


	//   ....[11]....
        /*00e4*/ 	.word	0x00008290


	//   ....[12]....
        /*00e8*/ 	.word	0x00008400


	//   ....[13]....
        /*00ec*/ 	.word	0x00008570


	//   ....[14]....
        /*00f0*/ 	.word	0x000086d0


	//   ....[15]....
        /*00f4*/ 	.word	0x00008730


	//   ....[16]....
        /*00f8*/ 	.word	0x00008770


	//   ....[17]....
        /*00fc*/ 	.word	0x00008810


	//   ....[18]....
        /*0100*/ 	.word	0x00008870


	//   ....[19]....
        /*0104*/ 	.word	0x000089e0


	//   ....[20]....
        /*0108*/ 	.word	0x00008af0


	//   ....[21]....
        /*010c*/ 	.word	0x00008c30


	//   ....[22]....
        /*0110*/ 	.word	0x00008c70


	//----- nvinfo : EIATTR_MAX_THREADS
	.align		4
.L_11423:
        /*0114*/ 	.byte	0x04, 0x05
        /*0116*/ 	.short	(.L_11425 - .L_11424)
.L_11424:
        /*0118*/ 	.word	0x00000080
        /*011c*/ 	.word	0x00000001
        /*0120*/ 	.word	0x00000001


	//----- nvinfo : EIATTR_CRS_STACK_SIZE
	.align		4
.L_11425:
        /*0124*/ 	.byte	0x04, 0x1e
        /*0126*/ 	.short	(.L_11427 - .L_11426)
.L_11426:
        /*0128*/ 	.word	0x00000000


	//----- nvinfo : EIATTR_CBANK_PARAM_SIZE
	.align		4
.L_11427:
        /*012c*/ 	.byte	0x03, 0x19
        /*012e*/ 	.short	0x003c


	//----- nvinfo : EIATTR_PARAM_CBANK
	.align		4
        /*0130*/ 	.byte	0x04, 0x0a
        /*0132*/ 	.short	(.L_11429 - .L_11428)
	.align		4
.L_11428:
        /*0134*/ 	.word	index@(.nv.constant0._ZN2at6native27unrolled_elementwise_kernelIZNS0_50_GLOBAL__N__2680c7bb_12_PowKernel_cu_7dd49032_317022pow_scalar_tensor_implIaEEvRNS_18TensorIteratorBaseET_EUlaE_St5arrayIPcLm2EELi4E23TrivialOffsetCalculatorILi1EjESC_NS0_6memory12LoadWithCastILi1EEENSD_13StoreWithCastILi1EEEEEviS6_T0_T2_T3_T4_T5_)
        /*0138*/ 	.short	0x0380
        /*013a*/ 	.short	0x003c


	//----- nvinfo : EIATTR_SW_WAR
	.align		4
.L_11429:
        /*013c*/ 	.byte	0x04, 0x36
        /*013e*/ 	.short	(.L_11431 - .L_11430)
.L_11430:
        /*0140*/ 	.word	0x00000008
.L_11431:


//--------------------- .nv.info._ZN2at6native18elementwise_kernelILi128ELi4EZNS0_22gpu_kernel_impl_nocastIZNS0_50_GLOBAL__N__2680c7bb_12_PowKernel_cu_7dd49032_317022pow_scalar_tensor_implIaEEvRNS_18TensorIteratorBaseET_EUlaE_EEvS6_RKS7_EUliE_EEviT1_ --------------------------
	.section	.nv.info._ZN2at6native18elementwise_kernelILi128ELi4EZNS0_22gpu_kernel_impl_nocastIZNS0_50_GLOBAL__N__2680c7bb_12_PowKernel_cu_7dd49032_317022pow_scalar_tensor_implIaEEvRNS_18TensorIteratorBaseET_EUlaE_EEvS6_RKS7_EUliE_EEviT1_,"",@"SHT_CUDA_INFO"
	.sectionflags	@""
	.align	4


	//----- nvinfo : EIATTR_CUDA_API_VERSION
	.align		4
        /*0000*/ 	.byte	0x04, 0x37
        /*0002*/ 	.short	(.L_11433 - .L_11432)
.L_11432:
        /*0004*/ 	.word	0x00000082


	//----- nvinfo : EIATTR_KPARAM_INFO
	.align		4
.L_11433:
        /*0008*/ 	.byte	0x04, 0x17
        /*000a*/ 	.short	(.L_11435 - .L_11434)
.L_11434:
        /*000c*/ 	.word	0x00000000
        /*0010*/ 	.short	0x0001
        /*0012*/ 	.short	0x0008
        /*0014*/ 	.byte	0x00, 0xf0, 0x81, 0x08


	//----- nvinfo : EIATTR_KPARAM_INFO
	.align		4
.L_11435:
        /*0018*/ 	.byte	0x04, 0x17
        /*001a*/ 	.short	(.L_11437 - .L_11436)
.L_11436:
        /*001c*/ 	.word	0x00000000
        /*0020*/ 	.short	0x0000
        /*0022*/ 	.short	0x0000
        /*0024*/ 	.byte	0x00, 0xf0, 0x11, 0x00


	//----- nvinfo : EIATTR_SPARSE_MMA_MASK
	.align		4
.L_11437:
        /*0028*/ 	.byte	0x03, 0x50
        /*002a*/ 	.short	0x0000


	//----- nvinfo : EIATTR_MAXREG_COUNT
	.align		4
        /*002c*/ 	.byte	0x03, 0x1b
        /*002e*/ 	.short	0x0080


	//----- nvinfo : EIATTR_MERCURY_ISA_VERSION
	.align		4
        /*0030*/ 	.byte	0x03, 0x5f
        /*0032*/ 	.short	0x0101


	//----- nvinfo : EIATTR_VRC_CTA_INIT_COUNT
	.align		4
        /*0034*/ 	.byte	0x02, 0x4a
	.zero		1
	.zero		1


	//----- nvinfo : EIATTR_EXIT_INSTR_OFFSETS
	.align		4
        /*0038*/ 	.byte	0x04, 0x1c
        /*003a*/ 	.short	(.L_11439 - .L_11438)


	//   ....[0]....
.L_11438:
        /*003c*/ 	.word	0x00000120


	//   ....[1]....
        /*0040*/ 	.word	0x00000160


	//   ....[2]....
        /*0044*/ 	.word	0x00000760


	//   ....[3]....
        /*0048*/ 	.word	0x000008f0


	//   ....[4]....
        /*004c*/ 	.word	0x000011f0


	//   ....[5]....
        /*0050*/ 	.word	0x00001490


	//   ....[6]....
        /*0054*/ 	.word	0x00004a90


	//   ....[7]....
        /*0058*/ 	.word	0x00005c10


	//   ....[8]....
        /*005c*/ 	.word	0x00009b10


	//   ....[9]....
        /*0060*/ 	.word	0x0000af90


	//   ....[10]....
        /*0064*/ 	.word	0x0000f200


	//   ....[11]....
        /*0068*/ 	.word	0x000107b0


	//----- nvinfo : EIATTR_MAX_THREADS
	.align		4
.L_11439:
        /*006c*/ 	.byte	0x04, 0x05
        /*006e*/ 	.short	(.L_11441 - .L_11440)
.L_11440:
        /*0070*/ 	.word	0x00000080
        /*0074*/ 	.word	0x00000001
        /*0078*/ 	.word	0x00000001


	//----- nvinfo : EIATTR_CRS_STACK_SIZE
	.align		4
.L_11441:
        /*007c*/ 	.byte	0x04, 0x1e
        /*007e*/ 	.short	(.L_11443 - .L_11442)
.L_11442:
        /*0080*/ 	.word	0x00000000


	//----- nvinfo : EIATTR_CBANK_PARAM_SIZE
	.align		4
.L_11443:
        /*0084*/ 	.byte	0x03, 0x19
        /*0086*/ 	.short	0x0228


	//----- nvinfo : EIATTR_PARAM_CBANK
	.align		4
        /*0088*/ 	.byte	0x04, 0x0a
        /*008a*/ 	.short	(.L_11445 - .L_11444)
	.align		4
.L_11444:
        /*008c*/ 	.word	index@(.nv.constant0._ZN2at6native18elementwise_kernelILi128ELi4EZNS0_22gpu_kernel_impl_nocastIZNS0_50_GLOBAL__N__2680c7bb_12_PowKernel_cu_7dd49032_317022pow_scalar_tensor_implIaEEvRNS_18TensorIteratorBaseET_EUlaE_EEvS6_RKS7_EUliE_EEviT1_)
        /*0090*/ 	.short	0x0380
        /*0092*/ 	.short	0x0228


	//----- nvinfo : EIATTR_SW_WAR
	.align		4
.L_11445:
        /*0094*/ 	.byte	0x04, 0x36
        /*0096*/ 	.short	(.L_11447 - .L_11446)
.L_11446:
        /*0098*/ 	.word	0x00000008
.L_11447:


//--------------------- .nv.info._ZN2at6native27unrolled_elementwise_kernelIZNS0_50_GLOBAL__N__2680c7bb_12_PowKernel_cu_7dd49032_317022pow_scalar_tensor_implIaEEvRNS_18TensorIteratorBaseET_EUlaE_St5arrayIPcLm2EELi4E23TrivialOffsetCalculatorILi1EjESC_NS0_6memory15LoadWithoutCastENSD_16StoreWithoutCastEEEviS6_T0_T2_T3_T4_T5_ --------------------------
	.section	.nv.info._ZN2at6native27unrolled_elementwise_kernelIZNS0_50_GLOBAL__N__2680c7bb_12_PowKernel_cu_7dd49032_317022pow_scalar_tensor_implIaEEvRNS_18TensorIteratorBaseET_EUlaE_St5arrayIPcLm2EELi4E23TrivialOffsetCalculatorILi1EjESC_NS0_6memory15LoadWithoutCastENSD_16StoreWithoutCastEEEviS6_T0_T2_T3_T4_T5_,"",@"SHT_CUDA_INFO"
	.sectionflags	@""
	.align	4


	//----- nvinfo : EIATTR_CUDA_API_VERSION
	.align		4
        /*0000*/ 	.byte	0x04, 0x37
        /*0002*/ 	.short	(.L_11449 - .L_11448)
.L_11448:
        /*0004*/ 	.word	0x00000082


	//----- nvinfo : EIATTR_KPARAM_INFO
	.align		4
.L_11449:
        /*0008*/ 	.byte	0x04, 0x17
        /*000a*/ 	.short	(.L_11451 - .L_11450)
.L_11450:
        /*000c*/ 	.word	0x00000000
        /*0010*/ 	.short	0x0006
        /*0012*/ 	.short	0x002b
        /*0014*/ 	.byte	0x00, 0xf0, 0x05, 0x00


	//----- nvinfo : EIATTR_KPARAM_INFO
	.align		4
.L_11451:
        /*0018*/ 	.byte	0x04, 0x17
        /*001a*/ 	.short	(.L_11453 - .L_11452)
.L_11452:
        /*001c*/ 	.word	0x00000000
        /*0020*/ 	.short	0x0005
        /*0022*/ 	.short	0x002a
        /*0024*/ 	.byte	0x00, 0xf0, 0x05, 0x00


	//----- nvinfo : EIATTR_KPARAM_INFO
	.align		4
.L_11453:
        /*0028*/ 	.byte	0x04, 0x17
        /*002a*/ 	.short	(.L_11455 - .L_11454)
.L_11454:
        /*002c*/ 	.word	0x00000000
        /*0030*/ 	.short	0x0004
        /*0032*/ 	.short	0x0029
        /*0034*/ 	.byte	0x00, 0xf0, 0x05, 0x00


	//----- nvinfo : EIATTR_KPARAM_INFO
	.align		4
.L_11455:
        /*0038*/ 	.byte	0x04, 0x17
        /*003a*/ 	.short	(.L_11457 - .L_11456)
.L_11456:
        /*003c*/ 	.word	0x00000000
        /*0040*/ 	.short	0x0003
        /*0042*/ 	.short	0x0028
        /*0044*/ 	.byte	0x00, 0xf0, 0x05, 0x00


	//----- nvinfo : EIATTR_KPARAM_INFO
	.align		4
.L_11457:
        /*0048*/ 	.byte	0x04, 0x17
        /*004a*/ 	.short	(.L_11459 - .L_11458)
.L_11458:
        /*004c*/ 	.word	0x00000000
        /*0050*/ 	.short	0x0002
        /*0052*/ 	.short	0x0018
        /*0054*/ 	.byte	0x00, 0xf0, 0x41, 0x00


	//----- nvinfo : EIATTR_KPARAM_INFO
	.align		4
.L_11459:
        /*0058*/ 	.byte	0x04, 0x17
        /*005a*/ 	.short	(.L_11461 - .L_11460)
.L_11460:
        /*005c*/ 	.word	0x00000000
        /*0060*/ 	.short	0x0001
        /*0062*/ 	.short	0x0008
        /*0064*/ 	.byte	0x00, 0xf0, 0x41, 0x00


	//----- nvinfo : EIATTR_KPARAM_INFO
	.align		4
.L_11461:
        /*0068*/ 	.byte	0x04, 0x17
        /*006a*/ 	.short	(.L_11463 - .L_11462)
.L_11462:
        /*006c*/ 	.word	0x00000000
        /*0070*/ 	.short	0x0000
        /*0072*/ 	.short	0x0000
        /*0074*/ 	.byte	0x00, 0xf0, 0x11, 0x00


	//----- nvinfo : EIATTR_SPARSE_MMA_MASK
	.align		4
.L_11463:
        /*0078*/ 	.byte	0x03, 0x50
        /*007a*/ 	.short	0x0000


	//----- nvinfo : EIATTR_MAXREG_COUNT
	.align		4
        /*007c*/ 	.byte	0x03, 0x1b
        /*007e*/ 	.short	0x00ff


	//----- nvinfo : EIATTR_MERCURY_ISA_VERSION
	.align		4
        /*0080*/ 	.byte	0x03, 0x5f
        /*0082*/ 	.short	0x0101


	//----- nvinfo : EIATTR_VRC_CTA_INIT_COUNT
	.align		4
        /*0084*/ 	.byte	0x02, 0x4a
	.zero		1
	.zero		1


	//----- nvinfo : EIATTR_EXIT_INSTR_OFFSETS
	.align		4
        /*0088*/ 	.byte	0x04, 0x1c
        /*008a*/ 	.short	(.L_11465 - .L_11464)


	//   ....[0]....
.L_11464:
        /*008c*/ 	.word	0x00001600


	//   ....[1]....
        /*0090*/ 	.word	0x00001660


	//----- nvinfo : EIATTR_MAX_THREADS
	.align		4
.L_11465:
        /*0094*/ 	.byte	0x04, 0x05
        /*0096*/ 	.short	(.L_11467 - .L_11466)
.L_11466:
        /*0098*/ 	.word	0x00000080
        /*009c*/ 	.word	0x00000001
        /*00a0*/ 	.word	0x00000001


	//----- nvinfo : EIATTR_CRS_STACK_SIZE
	.align		4
.L_11467:
        /*00a4*/ 	.byte	0x04, 0x1e
        /*00a6*/ 	.short	(.L_11469 - .L_11468)
.L_11468:
        /*00a8*/ 	.word	0x00000000


	//----- nvinfo : EIATTR_CBANK_PARAM_SIZE
	.align		4
.L_11469:
        /*00ac*/ 	.byte	0x03, 0x19
        /*00ae*/ 	.short	0x002c


	//----- nvinfo : EIATTR_PARAM_CBANK
	.align		4
        /*00b0*/ 	.byte	0x04, 0x0a
        /*00b2*/ 	.short	(.L_11471 - .L_11470)
	.align		4
.L_11470:
        /*00b4*/ 	.word	index@(.nv.constant0._ZN2at6native27unrolled_elementwise_kernelIZNS0_50_GLOBAL__N__2680c7bb_12_PowKernel_cu_7dd49032_317022pow_scalar_tensor_implIaEEvRNS_18TensorIteratorBaseET_EUlaE_St5arrayIPcLm2EELi4E23TrivialOffsetCalculatorILi1EjESC_NS0_6memory15LoadWithoutCastENSD_16StoreWithoutCastEEEviS6_T0_T2_T3_T4_T5_)
        /*00b8*/ 	.short	0x0380
        /*00ba*/ 	.short	0x002c


	//----- nvinfo : EIATTR_SW_WAR
	.align		4
.L_11471:
        /*00bc*/ 	.byte	0x04, 0x36
        /*00be*/ 	.short	(.L_11473 - .L_11472)
.L_11472:
        /*00c0*/ 	.word	0x00000008
.L_11473:


//--------------------- .nv.info._ZN2at6native29vectorized_elementwise_kernelILi2EZNS0_50_GLOBAL__N__2680c7bb_12_PowKernel_cu_7dd49032_317022pow_scalar_tensor_implIaEEvRNS_18TensorIteratorBaseET_EUlaE_St5arrayIPcLm2EEEEviT0_T1_ --------------------------
	.section	.nv.info._ZN2at6native29vectorized_elementwise_kernelILi2EZNS0_50_GLOBAL__N__2680c7bb_12_PowKernel_cu_7dd49032_317022pow_scalar_tensor_implIaEEvRNS_18TensorIteratorBaseET_EUlaE_St5arrayIPcLm2EEEEviT0_T1_,"",@"SHT_CUDA_INFO"
	.sectionflags	@""
	.align	4


	//----- nvinfo : EIATTR_CUDA_API_VERSION
	.align		4
        /*0000*/ 	.byte	0x04, 0x37
        /*0002*/ 	.short	(.L_11475 - .L_11474)
.L_11474:
        /*0004*/ 	.word	0x00000082


	//----- nvinfo : EIATTR_KPARAM_INFO
	.align		4
.L_11475:
        /*0008*/ 	.byte	0x04, 0x17
        /*000a*/ 	.short	(.L_11477 - .L_11476)
.L_11476:
        /*000c*/ 	.word	0x00000000
        /*0010*/ 	.short	0x0002
        /*0012*/ 	.short	0x0018
        /*0014*/ 	.byte	0x00, 0xf0, 0x41, 0x00


	//----- nvinfo : EIATTR_KPARAM_INFO
	.align		4
.L_11477:
        /*0018*/ 	.byte	0x04, 0x17
        /*001a*/ 	.short	(.L_11479 - .L_11478)
.L_11478:
        /*001c*/ 	.word	0x00000000
        /*0020*/ 	.short	0x0001
        /*0022*/ 	.short	0x0008
        /*0024*/ 	.byte	0x00, 0xf0, 0x41, 0x00


	//----- nvinfo : EIATTR_KPARAM_INFO
	.align		4
.L_11479:
        /*0028*/ 	.byte	0x04, 0x17
        /*002a*/ 	.short	(.L_11481 - .L_11480)
.L_11480:
        /*002c*/ 	.word	0x00000000
        /*0030*/ 	.short	0x0000
        /*0032*/ 	.short	0x0000
        /*0034*/ 	.byte	0x00, 0xf0, 0x11, 0x00


	//----- nvinfo : EIATTR_SPARSE_MMA_MASK
	.align		4
.L_11481:
        /*0038*/ 	.byte	0x03, 0x50
        /*003a*/ 	.short	0x0000


	//----- nvinfo : EIATTR_MAXREG_COUNT
	.align		4
        /*003c*/ 	.byte	0x03, 0x1b
        /*003e*/ 	.short	0x00ff


	//----- nvinfo : EIATTR_MERCURY_ISA_VERSION
	.align		4
        /*0040*/ 	.byte	0x03, 0x5f
        /*0042*/ 	.short	0x0101


	//----- nvinfo : EIATTR_VRC_CTA_INIT_COUNT
	.align		4
        /*0044*/ 	.byte	0x02, 0x4a
	.zero		1
	.zero		1


	//----- nvinfo : EIATTR_EXIT_INSTR_OFFSETS
	.align		4
        /*0048*/ 	.byte	0x04, 0x1c
        /*004a*/ 	.short	(.L_11483 - .L_11482)


	//   ....[0]....
.L_11482:
        /*004c*/ 	.word	0x00002b50


	//   ....[1]....
        /*0050*/ 	.word	0x00002bb0


	//   ....[2]....
        /*0054*/ 	.word	0x00004f90


	//----- nvinfo : EIATTR_MAX_THREADS
	.align		4
.L_11483:
        /*0058*/ 	.byte	0x04, 0x05
        /*005a*/ 	.short	(.L_11485 - .L_11484)
.L_11484:
        /*005c*/ 	.word	0x00000080
        /*0060*/ 	.word	0x00000001
        /*0064*/ 	.word	0x00000001


	//----- nvinfo : EIATTR_CRS_STACK_SIZE
	.align		4
.L_11485:
        /*0068*/ 	.byte	0x04, 0x1e
        /*006a*/ 	.short	(.L_11487 - .L_11486)
.L_11486:
        /*006c*/ 	.word	0x00000000


	//----- nvinfo : EIATTR_CBANK_PARAM_SIZE
	.align		4
.L_11487:
        /*0070*/ 	.byte	0x03, 0x19
        /*0072*/ 	.short	0x0028


	//----- nvinfo : EIATTR_PARAM_CBANK
	.align		4
        /*0074*/ 	.byte	0x04, 0x0a
        /*0076*/ 	.short	(.L_11489 - .L_11488)
	.align		4
.L_11488:
        /*0078*/ 	.word	index@(.nv.constant0._ZN2at6native29vectorized_elementwise_kernelILi2EZNS0_50_GLOBAL__N__2680c7bb_12_PowKernel_cu_7dd49032_317022pow_scalar_tensor_implIaEEvRNS_18TensorIteratorBaseET_EUlaE_St5arrayIPcLm2EEEEviT0_T1_)
        /*007c*/ 	.short	0x0380
        /*007e*/ 	.short	0x0028


	//----- nvinfo : EIATTR_SW_WAR
	.align		4
.L_11489:
        /*0080*/ 	.byte	0x04, 0x36
        /*0082*/ 	.short	(.L_11491 - .L_11490)
.L_11490:
        /*0084*/ 	.word	0x00000008
.L_11491:


//--------------------- .nv.info._ZN2at6native29vectorized_elementwise_kernelILi4EZNS0_50_GLOBAL__N__2680c7bb_12_PowKernel_cu_7dd49032_317022pow_scalar_tensor_implIaEEvRNS_18TensorIteratorBaseET_EUlaE_St5arrayIPcLm2EEEEviT0_T1_ --------------------------
	.section	.nv.info._ZN2at6native29vectorized_elementwise_kernelILi4EZNS0_50_GLOBAL__N__2680c7bb_12_PowKernel_cu_7dd49032_317022pow_scalar_tensor_implIaEEvRNS_18TensorIteratorBaseET_EUlaE_St5arrayIPcLm2EEEEviT0_T1_,"",@"SHT_CUDA_INFO"
	.sectionflags	@""
	.align	4


	//----- nvinfo : EIATTR_CUDA_API_VERSION
	.align		4
        /*0000*/ 	.byte	0x04, 0x37
        /*0002*/ 	.short	(.L_11493 - .L_11492)
.L_11492:
        /*0004*/ 	.word	0x00000082


	//----- nvinfo : EIATTR_KPARAM_INFO
	.align		4
.L_11493:
        /*0008*/ 	.byte	0x04, 0x17
        /*000a*/ 	.short	(.L_11495 - .L_11494)
.L_11494:
        /*000c*/ 	.word	0x00000000
        /*0010*/ 	.short	0x0002
        /*0012*/ 	.short	0x0018
        /*0014*/ 	.byte	0x00, 0xf0, 0x41, 0x00


	//----- nvinfo : EIATTR_KPARAM_INFO
	.align		4
.L_11495:
        /*0018*/ 	.byte	0x04, 0x17
        /*001a*/ 	.short	(.L_11497 - .L_11496)
.L_11496:
        /*001c*/ 	.word	0x00000000
        /*0020*/ 	.short	0x0001
        /*0022*/ 	.short	0x0008
        /*0024*/ 	.byte	0x00, 0xf0, 0x41, 0x00


	//----- nvinfo : EIATTR_KPARAM_INFO
	.align		4
.L_11497:
        /*0028*/ 	.byte	0x04, 0x17
        /*002a*/ 	.short	(.L_11499 - .L_11498)
.L_11498:
        /*002c*/ 	.word	0x00000000
        /*0030*/ 	.short	0x0000
        /*0032*/ 	.short	0x0000
        /*0034*/ 	.byte	0x00, 0xf0, 0x11, 0x00


	//----- nvinfo : EIATTR_SPARSE_MMA_MASK
	.align		4
.L_11499:
        /*0038*/ 	.byte	0x03, 0x50
        /*003a*/ 	.short	0x0000


	//----- nvinfo : EIATTR_MAXREG_COUNT
	.align		4
        /*003c*/ 	.byte	0x03, 0x1b
        /*003e*/ 	.short	0x00ff


	//----- nvinfo : EIATTR_MERCURY_ISA_VERSION
	.align		4
        /*0040*/ 	.byte	0x03, 0x5f
        /*0042*/ 	.short	0x0101


	//----- nvinfo : EIATTR_VRC_CTA_INIT_COUNT
	.align		4
        /*0044*/ 	.byte	0x02, 0x4a
	.zero		1
	.zero		1


	//----- nvinfo : EIATTR_EXIT_INSTR_OFFSETS
	.align		4
        /*0048*/ 	.byte	0x04, 0x1c
        /*004a*/ 	.short	(.L_11501 - .L_11500)


	//   ....[0]....
.L_11500:
        /*004c*/ 	.word	0x00002b50


	//   ....[1]....
        /*0050*/ 	.word	0x00002bb0


	//   ....[2]....
        /*0054*/ 	.word	0x00004fc0


	//----- nvinfo : EIATTR_MAX_THREADS
	.align		4
.L_11501:
        /*0058*/ 	.byte	0x04, 0x05
        /*005a*/ 	.short	(.L_11503 - .L_11502)
.L_11502:
        /*005c*/ 	.word	0x00000080
        /*0060*/ 	.word	0x00000001
        /*0064*/ 	.word	0x00000001


	//----- nvinfo : EIATTR_CRS_STACK_SIZE
	.align		4
.L_11503:
        /*0068*/ 	.byte	0x04, 0x1e
        /*006a*/ 	.short	(.L_11505 - .L_11504)
.L_11504:
        /*006c*/ 	.word	0x00000000


	//----- nvinfo : EIATTR_CBANK_PARAM_SIZE
	.align		4
.L_11505:
        /*0070*/ 	.byte	0x03, 0x19
        /*0072*/ 	.short	0x0028


	//----- nvinfo : EIATTR_PARAM_CBANK
	.align		4
        /*0074*/ 	.byte	0x04, 0x0a
        /*0076*/ 	.short	(.L_11507 - .L_11506)
	.align		4
.L_11506:
        /*0078*/ 	.word	index@(.nv.constant0._ZN2at6native29vectorized_elementwise_kernelILi4EZNS0_50_GLOBAL__N__2680c7bb_12_PowKernel_cu_7dd49032_317022pow_scalar_tensor_implIaEEvRNS_18TensorIteratorBaseET_EUlaE_St5arrayIPcLm2EEEEviT0_T1_)
        /*007c*/ 	.short	0x0380
        /*007e*/ 	.short	0x0028


	//----- nvinfo : EIATTR_SW_WAR
	.align		4
.L_11507:
        /*0080*/ 	.byte	0x04, 0x36
        /*0082*/ 	.short	(.L_11509 - .L_11508)
.L_11508:
        /*0084*/ 	.word	0x00000008
.L_11509:


//--------------------- .nv.info._ZN2at6native29vectorized_elementwise_kernelILi8EZNS0_50_GLOBAL__N__2680c7bb_12_PowKernel_cu_7dd49032_317022pow_scalar_tensor_implIaEEvRNS_18TensorIteratorBaseET_EUlaE_St5arrayIPcLm2EEEEviT0_T1_ --------------------------
	.section	.nv.info._ZN2at6native29vectorized_elementwise_kernelILi8EZNS0_50_GLOBAL__N__2680c7bb_12_PowKernel_cu_7dd49032_317022pow_scalar_tensor_implIaEEvRNS_18TensorIteratorBaseET_EUlaE_St5arrayIPcLm2EEEEviT0_T1_,"",@"SHT_CUDA_INFO"
	.sectionflags	@""
	.align	4


	//----- nvinfo : EIATTR_CUDA_API_VERSION
	.align		4
        /*0000*/ 	.byte	0x04, 0x37
        /*0002*/ 	.short	(.L_11511 - .L_11510)
.L_11510:
        /*0004*/ 	.word	0x00000082


	//----- nvinfo : EIATTR_KPARAM_INFO
	.align		4
.L_11511:
        /*0008*/ 	.byte	0x04, 0x17
        /*000a*/ 	.short	(.L_11513 - .L_11512)
.L_11512:
        /*000c*/ 	.word	0x00000000
        /*0010*/ 	.short	0x0002
        /*0012*/ 	.short	0x0018
        /*0014*/ 	.byte	0x00, 0xf0, 0x41, 0x00


	//----- nvinfo : EIATTR_KPARAM_INFO
	.align		4
.L_11513:
        /*0018*/ 	.byte	0x04, 0x17
        /*001a*/ 	.short	(.L_11515 - .L_11514)
.L_11514:
        /*001c*/ 	.word	0x00000000
        /*0020*/ 	.short	0x0001
        /*0022*/ 	.short	0x0008
        /*0024*/ 	.byte	0x00, 0xf0, 0x41, 0x00


	//----- nvinfo : EIATTR_KPARAM_INFO
	.align		4
.L_11515:
        /*0028*/ 	.byte	0x04, 0x17
        /*002a*/ 	.short	(.L_11517 - .L_11516)
.L_11516:
        /*002c*/ 	.word	0x00000000
        /*0030*/ 	.short	0x0000
        /*0032*/ 	.short	0x0000
        /*0034*/ 	.byte	0x00, 0xf0, 0x11, 0x00


	//----- nvinfo : EIATTR_SPARSE_MMA_MASK
	.align		4
.L_11517:
        /*0038*/ 	.byte	0x03, 0x50
        /*003a*/ 	.short	0x0000


	//----- nvinfo : EIATTR_MAXREG_COUNT
	.align		4
        /*003c*/ 	.byte	0x03, 0x1b
        /*003e*/ 	.short	0x00ff


	//----- nvinfo : EIATTR_MERCURY_ISA_VERSION
	.align		4
        /*0040*/ 	.byte	0x03, 0x5f
        /*0042*/ 	.short	0x0101


	//----- nvinfo : EIATTR_VRC_CTA_INIT_COUNT
	.align		4
        /*0044*/ 	.byte	0x02, 0x4a
	.zero		1
	.zero		1


	//----- nvinfo : EIATTR_EXIT_INSTR_OFFSETS
	.align		4
        /*0048*/ 	.byte	0x04, 0x1c
        /*004a*/ 	.short	(.L_11519 - .L_11518)


	//   ....[0]....
.L_11518:
        /*004c*/ 	.word	0x00000010


	//----- nvinfo : EIATTR_MAX_THREADS
	.align		4
.L_11519:
        /*0050*/ 	.byte	0x04, 0x05
        /*0052*/ 	.short	(.L_11521 - .L_11520)
.L_11520:
        /*0054*/ 	.word	0x00000080
        /*0058*/ 	.word	0x00000001
        /*005c*/ 	.word	0x00000001


	//----- nvinfo : EIATTR_CBANK_PARAM_SIZE
	.align		4
.L_11521:
        /*0060*/ 	.byte	0x03, 0x19
        /*0062*/ 	.short	0x0028


	//----- nvinfo : EIATTR_PARAM_CBANK
	.align		4
        /*0064*/ 	.byte	0x04, 0x0a
        /*0066*/ 	.short	(.L_11523 - .L_11522)
	.align		4
.L_11522:
        /*0068*/ 	.word	index@(.nv.constant0._ZN2at6native29vectorized_elementwise_kernelILi8EZNS0_50_GLOBAL__N__2680c7bb_12_PowKernel_cu_7dd49032_317022pow_scalar_tensor_implIaEEvRNS_18TensorIteratorBaseET_EUlaE_St5arrayIPcLm2EEEEviT0_T1_)
        /*006c*/ 	.short	0x0380
        /*006e*/ 	.short	0x0028


	//----- nvinfo : EIATTR_SW_WAR
	.align		4
.L_11523:
        /*0070*/ 	.byte	0x04, 0x36
        /*0072*/ 	.short	(.L_11525 - .L_11524)
.L_11524:
        /*0074*/ 	.word	0x00000008
.L_11525:


//--------------------- .nv.info._ZN2at6native18elementwise_kernelILi128ELi4EZNS0_15gpu_kernel_implIZZZNS0_50_GLOBAL__N__2680c7bb_12_PowKernel_cu_7dd49032_317024pow_tensor_tensor_kernelERNS_18TensorIteratorBaseEENKUlvE_clEvENKUlvE_clEvEUlhhE_EEvS5_RKT_EUliE_EEviT1_ --------------------------
	.section	.nv.info._ZN2at6native18elementwise_kernelILi128ELi4EZNS0_15gpu_kernel_implIZZZNS0_50_GLOBAL__N__2680c7bb_12_PowKernel_cu_7dd49032_317024pow_tensor_tensor_kernelERNS_18TensorIteratorBaseEENKUlvE_clEvENKUlvE_clEvEUlhhE_EEvS5_RKT_EUliE_EEviT1_,"",@"SHT_CUDA_INFO"
	.sectionflags	@""
	.align	4


	//----- nvinfo : EIATTR_CUDA_API_VERSION
	.align		4
        /*0000*/ 	.byte	0x04, 0x37
        /*0002*/ 	.short	(.L_11527 - .L_11526)
.L_11526:
        /*0004*/ 	.word	0x00000082


	//----- nvinfo : EIATTR_KPARAM_INFO
	.align		4
.L_11527:
        /*0008*/ 	.byte	0x04, 0x17
        /*000a*/ 	.short	(.L_11529 - .L_11528)
.L_11528:
        /*000c*/ 	.word	0x00000000
        /*0010*/ 	.short	0x0001
        /*0012*/ 	.short	0x0008
        /*0014*/ 	.byte	0x00, 0xf0, 0x41, 0x0a


	//----- nvinfo : EIATTR_KPARAM_INFO
	.align		4
.L_11529:
        /*0018*/ 	.byte	0x04, 0x17
        /*001a*/ 	.short	(.L_11531 - .L_11530)
.L_11530:
        /*001c*/ 	.word	0x00000000
        /*0020*/ 	.short	0x0000
        /*0022*/ 	.short	0x0000
        /*0024*/ 	.byte	0x00, 0xf0, 0x11, 0x00


	//----- nvinfo : EIATTR_SPARSE_MMA_MASK
	.align		4
.L_11531:
        /*0028*/ 	.byte	0x03, 0x50
        /*002a*/ 	.short	0x0000


	//----- nvinfo : EIATTR_MAXREG_COUNT
	.align		4
        /*002c*/ 	.byte	0x03, 0x1b
        /*002e*/ 	.short	0x0080


	//----- nvinfo : EIATTR_EXTERNS
	.align		4
        /*0030*/ 	.byte	0x04, 0x0f
        /*0032*/ 	.short	(.L_11533 - .L_11532)


	//   ....[0]....
	.align		4
.L_11532:
        /*0034*/ 	.word	index@(__assertfail)


	//----- nvinfo : EIATTR_MERCURY_ISA_VERSION
	.align		4
.L_11533:
        /*0038*/ 	.byte	0x03, 0x5f
        /*003a*/ 	.short	0x0101


	//----- nvinfo : EIATTR_VRC_CTA_INIT_COUNT
	.align		4
        /*003c*/ 	.byte	0x02, 0x4a
	.zero		1
	.zero		1


	//----- nvinfo : EIATTR_SYSCALL_OFFSETS
	.align		4
        /*0040*/ 	.byte	0x04, 0x46
        /*0042*/ 	.short	(.L_11535 - .L_11534)


	//   ....[0]....
.L_11534:
        /*0044*/ 	.word	0x000024b0


	//   ....[1]....
        /*0048*/ 	.word	0x00003340


	//   ....[2]....
        /*004c*/ 	.word	0x00004270


	//   ....[3]....
        /*0050*/ 	.word	0x000068c0


	//   ....[4]....
        /*0054*/ 	.word	0x00007750


	//   ....[5]....
        /*0058*/ 	.word	0x000084d0


	//   ....[6]....
        /*005c*/ 	.word	0x0000ac00


	//   ....[7]....
        /*0060*/ 	.word	0x0000ba90


	//   ....[8]....
        /*0064*/ 	.word	0x0000c810


	//   ....[9]....
        /*0068*/ 	.word	0x0000ef60


	//   ....[10]....
        /*006c*/ 	.word	0x0000fdf0


	//   ....[11]....
        /*0070*/ 	.word	0x00010b30


	//----- nvinfo : EIATTR_EXIT_INSTR_OFFSETS
	.align		4
.L_11535:
        /*0074*/ 	.byte	0x04, 0x1c
        /*0076*/ 	.short	(.L_11537 - .L_11536)


	//   ....[0]....
.L_11536:
        /*0078*/ 	.word	0x0000cad0


	//   ....[1]....
        /*007c*/ 	.word	0x00010030


	//   ....[2]....
        /*0080*/ 	.word	0x00010050


	//   ....[3]....
        /*0084*/ 	.word	0x000100f0


	//   ....[4]....
        /*0088*/ 	.word	0x00010120


	//   ....[5]....
        /*008c*/ 	.word	0x00010150


	//   ....[6]....
        /*0090*/ 	.word	0x000101f0


	//   ....[7]....
        /*0094*/ 	.word	0x00010240


	//   ....[8]....
        /*0098*/ 	.word	0x000102f0


	//   ....[9]....
        /*009c*/ 	.word	0x00010350


	//   ....[10]....
        /*00a0*/ 	.word	0x00010390


	//   ....[11]....
        /*00a4*/ 	.word	0x00010460


	//   ....[12]....
        /*00a8*/ 	.word	0x000105b0


	//   ....[13]....
        /*00ac*/ 	.word	0x00010700


	//   ....[14]....
        /*00b0*/ 	.word	0x00010870


	//   ....[15]....
        /*00b4*/ 	.word	0x000108b0


	//   ....[16]....
        /*00b8*/ 	.word	0x000108e0


	//   ....[17]....
        /*00bc*/ 	.word	0x00010980


	//   ....[18]....
        /*00c0*/ 	.word	0x000109d0


	//   ....[19]....
        /*00c4*/ 	.word	0x00010b40


	//   ....[20]....
        /*00c8*/ 	.word	0x00010c30


	//   ....[21]....
        /*00cc*/ 	.word	0x00010ce0


	//   ....[22]....
        /*00d0*/ 	.word	0x00010d10


	//   ....[23]....
        /*00d4*/ 	.word	0x00010d60


	//   ....[24]....
        /*00d8*/ 	.word	0x00010db0


	//----- nvinfo : EIATTR_MAX_THREADS
	.align		4
.L_11537:
        /*00dc*/ 	.byte	0x04, 0x05
        /*00de*/ 	.short	(.L_11539 - .L_11538)
.L_11538:
        /*00e0*/ 	.word	0x00000080
        /*00e4*/ 	.word	0x00000001
        /*00e8*/ 	.word	0x00000001


	//----- nvinfo : EIATTR_CRS_STACK_SIZE
	.align		4
.L_11539:
        /*00ec*/ 	.byte	0x04, 0x1e
        /*00ee*/ 	.short	(.L_11541 - .L_11540)
.L_11540:
        /*00f0*/ 	.word	0x00000000


	//----- nvinfo : EIATTR_CBANK_PARAM_SIZE
	.align		4
.L_11541:
        /*00f4*/ 	.byte	0x03, 0x19
        /*00f6*/ 	.short	0x0298


	//----- nvinfo : EIATTR_PARAM_CBANK
	.align		4
        /*00f8*/ 	.byte	0x04, 0x0a
        /*00fa*/ 	.short	(.L_11543 - .L_11542)
	.align		4
.L_11542:
        /*00fc*/ 	.word	index@(.nv.constant0._ZN2at6native18elementwise_kernelILi128ELi4EZNS0_15gpu_kernel_implIZZZNS0_50_GLOBAL__N__2680c7bb_12_PowKernel_cu_7dd49032_317024pow_tensor_tensor_kernelERNS_18TensorIteratorBaseEENKUlvE_clEvENKUlvE_clEvEUlhhE_EEvS5_RKT_EUliE_EEviT1_)
        /*0100*/ 	.short	0x0380
        /*0102*/ 	.short	0x0298


	//----- nvinfo : EIATTR_SW_WAR
	.align		4
.L_11543:
        /*0104*/ 	.byte	0x04, 0x36
        /*0106*/ 	.short	(.L_11545 - .L_11544)
.L_11544:
        /*0108*/ 	.word	0x00000008
.L_11545:


//--------------------- .nv.info._ZN2at6native27unrolled_elementwise_kernelIZZZNS0_50_GLOBAL__N__2680c7bb_12_PowKernel_cu_7dd49032_317024pow_tensor_tensor_kernelERNS_18TensorIteratorBaseEENKUlvE_clEvENKUlvE_clEvEUlhhE_St5arrayIPcLm3EELi4E23TrivialOffsetCalculatorILi2EjESB_ILi1EjENS0_6memory12LoadWithCastILi2EEENSE_13StoreWithCastILi1EEEEEviT_T0_T2_T3_T4_T5_ --------------------------
	.section	.nv.info._ZN2at6native27unrolled_elementwise_kernelIZZZNS0_50_GLOBAL__N__2680c7bb_12_PowKernel_cu_7dd49032_317024pow_tensor_tensor_kernelERNS_18TensorIteratorBaseEENKUlvE_clEvENKUlvE_clEvEUlhhE_St5arrayIPcLm3EELi4E23TrivialOffsetCalculatorILi2EjESB_ILi1EjENS0_6memory12LoadWithCastILi2EEENSE_13StoreWithCastILi1EEEEEviT_T0_T2_T3_T4_T5_,"",@"SHT_CUDA_INFO"
	.sectionflags	@""
	.align	4


	//----- nvinfo : EIATTR_CUDA_API_VERSION
	.align		4
        /*0000*/ 	.byte	0x04, 0x37
        /*0002*/ 	.short	(.L_11547 - .L_11546)
.L_11546:
        /*0004*/ 	.word	0x00000082


	//----- nvinfo : EIATTR_KPARAM_INFO
	.align		4
.L_11547:
        /*0008*/ 	.byte	0x04, 0x17
        /*000a*/ 	.short	(.L_11549 - .L_11548)
.L_11548:
        /*000c*/ 	.word	0x00000000
        /*0010*/ 	.short	0x0006
        /*0012*/ 	.short	0x0038
        /*0014*/ 	.byte	0x00, 0xf0, 0x21, 0x00


	//----- nvinfo : EIATTR_KPARAM_INFO
	.align		4
.L_11549:
        /*0018*/ 	.byte	0x04, 0x17
        /*001a*/ 	.short	(.L_11551 - .L_11550)
.L_11550:
        /*001c*/ 	.word	0x00000000
        /*0020*/ 	.short	0x0005
        /*0022*/ 	.short	0x002c
        /*0024*/ 	.byte	0x00, 0xf0, 0x31, 0x00


	//----- nvinfo : EIATTR_KPARAM_INFO
	.align		4
.L_11551:
        /*0028*/ 	.byte	0x04, 0x17
        /*002a*/ 	.short	(.L_11553 - .L_11552)
.L_11552:
        /*002c*/ 	.word	0x00000000
        /*0030*/ 	.short	0x0004
        /*0032*/ 	.short	0x0029
        /*0034*/ 	.byte	0x00, 0xf0, 0x05, 0x00


	//----- nvinfo : EIATTR_KPARAM_INFO
	.align		4
.L_11553:
        /*0038*/ 	.byte	0x04, 0x17
        /*003a*/ 	.short	(.L_11555 - .L_11554)
.L_11554:
        /*003c*/ 	.word	0x00000000
        /*0040*/ 	.short	0x0003
        /*0042*/ 	.short	0x0028
        /*0044*/ 	.byte	0x00, 0xf0, 0x05, 0x00


	//----- nvinfo : EIATTR_KPARAM_INFO
	.align		4
.L_11555:
        /*0048*/ 	.byte	0x04, 0x17
        /*004a*/ 	.short	(.L_11557 - .L_11556)
.L_11556:
        /*004c*/ 	.word	0x00000000
        /*0050*/ 	.short	0x0002
        /*0052*/ 	.short	0x0010
        /*0054*/ 	.byte	0x00, 0xf0, 0x61, 0x00


	//----- nvinfo : EIATTR_KPARAM_INFO
	.align		4
.L_11557:
        /*0058*/ 	.byte	0x04, 0x17
        /*005a*/ 	.short	(.L_11559 - .L_11558)
.L_11558:
        /*005c*/ 	.word	0x00000000
        /*0060*/ 	.short	0x0001
        /*0062*/ 	.short	0x0008
        /*0064*/ 	.byte	0x00, 0xf0, 0x21, 0x00


	//----- nvinfo : EIATTR_KPARAM_INFO
	.align		4
.L_11559:
        /*0068*/ 	.byte	0x04, 0x17
        /*006a*/ 	.short	(.L_11561 - .L_11560)
.L_11560:
        /*006c*/ 	.word	0x00000000
        /*0070*/ 	.short	0x0000
        /*0072*/ 	.short	0x0000
        /*0074*/ 	.byte	0x00, 0xf0, 0x11, 0x00


	//----- nvinfo : EIATTR_SPARSE_MMA_MASK
	.align		4
.L_11561:
        /*0078*/ 	.byte	0x03, 0x50
        /*007a*/ 	.short	0x0000


	//----- nvinfo : EIATTR_MAXREG_COUNT
	.align		4
        /*007c*/ 	.byte	0x03, 0x1b
        /*007e*/ 	.short	0x00ff


	//----- nvinfo : EIATTR_EXTERNS
	.align		4
        /*0080*/ 	.byte	0x04, 0x0f
        /*0082*/ 	.short	(.L_11563 - .L_11562)


	//   ....[0]....
	.align		4
.L_11562:
        /*0084*/ 	.word	index@(__assertfail)


	//----- nvinfo : EIATTR_MERCURY_ISA_VERSION
	.align		4
.L_11563:
        /*0088*/ 	.byte	0x03, 0x5f
        /*008a*/ 	.short	0x0101


	//----- nvinfo : EIATTR_VRC_CTA_INIT_COUNT
	.align		4
        /*008c*/ 	.byte	0x02, 0x4a
	.zero		1
	.zero		1


	//----- nvinfo : EIATTR_SYSCALL_OFFSETS
	.align		4
        /*0090*/ 	.byte	0x04, 0x46
        /*0092*/ 	.short	(.L_11565 - .L_11564)


	//   ....[0]....
.L_11564:
        /*0094*/ 	.word	0x00000e90


	//   ....[1]....
        /*0098*/ 	.word	0x00001d50


	//   ....[2]....
        /*009c*/ 	.word	0x00002d50


	//   ....[3]....
        /*00a0*/ 	.word	0x00003c10


	//   ....[4]....
        /*00a4*/ 	.word	0x00004b50


	//   ....[5]....
        /*00a8*/ 	.word	0x00005a10


	//   ....[6]....
        /*00ac*/ 	.word	0x00006950


	//   ....[7]....
        /*00b0*/ 	.word	0x00007820


	//   ....[8]....
        /*00b4*/ 	.word	0x00008c70


	//   ....[9]....
        /*00b8*/ 	.word	0x00009ab0


	//   ....[10]....
        /*00bc*/ 	.word	0x0000a9b0


	//   ....[11]....
        /*00c0*/ 	.word	0x0000b880


	//----- nvinfo : EIATTR_EXIT_INSTR_OFFSETS
	.align		4
.L_11565:
        /*00c4*/ 	.byte	0x04, 0x1c
        /*00c6*/ 	.short	(.L_11567 - .L_11566)


	//   ....[0]....
.L_11566:
        /*00c8*/ 	.word	0x0000ac60


	//   ....[1]....
        /*00cc*/ 	.word	0x0000ad90


	//   ....[2]....
        /*00d0*/ 	.word	0x0000adb0


	//   ....[3]....
        /*00d4*/ 	.word	0x0000ae50


	//   ....[4]....
        /*00d8*/ 	.word	0x0000ae80


	//   ....[5]....
        /*00dc*/ 	.word	0x0000aeb0


	//   ....[6]....
        /*00e0*/ 	.word	0x0000af50


	//   ....[7]....
        /*00e4*/ 	.word	0x0000afa0


	//   ....[8]....
        /*00e8*/ 	.word	0x0000b050


	//   ....[9]....
        /*00ec*/ 	.word	0x0000b0b0


	//   ....[10]....
        /*00f0*/ 	.word	0x0000b0f0


	//   ....[11]....
        /*00f4*/ 	.word	0x0000b1c0


	//   ....[12]....
        /*00f8*/ 	.word	0x0000b310


	//   ....[13]....
        /*00fc*/ 	.word	0x0000b460


	//   ....[14]....
        /*0100*/ 	.word	0x0000b5c0


	//   ....[15]....
        /*0104*/ 	.word	0x0000b600


	//   ....[16]....
        /*0108*/ 	.word	0x0000b630


	//   ....[17]....
        /*010c*/ 	.word	0x0000b6d0


	//   ....[18]....
        /*0110*/ 	.word	0x0000b720


	//   ....[19]....
        /*0114*/ 	.word	0x0000b890


	//   ....[20]....
        /*0118*/ 	.word	0x0000b980


	//   ....[21]....
        /*011c*/ 	.word	0x0000ba30


	//   ....[22]....
        /*0120*/ 	.word	0x0000ba60


	//   ....[23]....
        /*0124*/ 	.word	0x0000bab0


	//   ....[24]....
        /*0128*/ 	.word	0x0000bb00


	//----- nvinfo : EIATTR_MAX_THREADS
	.align		4
.L_11567:
        /*012c*/ 	.byte	0x04, 0x05
        /*012e*/ 	.short	(.L_11569 - .L_11568)
.L_11568:
        /*0130*/ 	.word	0x00000080
        /*0134*/ 	.word	0x00000001
        /*0138*/ 	.word	0x00000001


	//----- nvinfo : EIATTR_CRS_STACK_SIZE
	.align		4
.L_11569:
        /*013c*/ 	.byte	0x04, 0x1e
        /*013e*/ 	.short	(.L_11571 - .L_11570)
.L_11570:
        /*0140*/ 	.word	0x00000000


	//----- nvinfo : EIATTR_CBANK_PARAM_SIZE
	.align		4
.L_11571:
        /*0144*/ 	.byte	0x03, 0x19
        /*0146*/ 	.short	0x0040


	//----- nvinfo : EIATTR_PARAM_CBANK
	.align		4
        /*0148*/ 	.byte	0x04, 0x0a
        /*014a*/ 	.short	(.L_11573 - .L_11572)
	.align		4
.L_11572:
        /*014c*/ 	.word	index@(.nv.constant0._ZN2at6native27unrolled_elementwise_kernelIZZZNS0_50_GLOBAL__N__2680c7bb_12_PowKernel_cu_7dd49032_317024pow_tensor_tensor_kernelERNS_18TensorIteratorBaseEENKUlvE_clEvENKUlvE_clEvEUlhhE_St5arrayIPcLm3EELi4E23TrivialOffsetCalculatorILi2EjESB_ILi1EjENS0_6memory12LoadWithCastILi2EEENSE_13StoreWithCastILi1EEEEEviT_T0_T2_T3_T4_T5_)
        /*0150*/ 	.short	0x0380
        /*0152*/ 	.short	0x0040


	//----- nvinfo : EIATTR_SW_WAR
	.align		4
.L_11573:
        /*0154*/ 	.byte	0x04, 0x36
        /*0156*/ 	.short	(.L_11575 - .L_11574)
.L_11574:
        /*0158*/ 	.word	0x00000008
.L_11575:


//--------------------- .nv.info._ZN2at6native18elementwise_kernelILi128ELi4EZNS0_22gpu_kernel_impl_nocastIZZZNS0_50_GLOBAL__N__2680c7bb_12_PowKernel_cu_7dd49032_317024pow_tensor_tensor_kernelERNS_18TensorIteratorBaseEENKUlvE_clEvENKUlvE_clEvEUlhhE_EEvS5_RKT_EUliE_EEviT1_ --------------------------
	.section	.nv.info._ZN2at6native18elementwise_kernelILi128ELi4EZNS0_22gpu_kernel_impl_nocastIZZZNS0_50_GLOBAL__N__2680c7bb_12_PowKernel_cu_7dd49032_317024pow_tensor_tensor_kernelERNS_18TensorIteratorBaseEENKUlvE_clEvENKUlvE_clEvEUlhhE_EEvS5_RKT_EUliE_EEviT1_,"",@"SHT_CUDA_INFO"
	.sectionflags	@""
	.align	4


	//----- nvinfo : EIATTR_CUDA_API_VERSION
	.align		4
        /*0000*/ 	.byte	0x04, 0x37
        /*0002*/ 	.short	(.L_11577 - .L_11576)
.L_11576:
        /*0004*/ 	.word	0x00000082


	//----- nvinfo : EIATTR_KPARAM_INFO
	.align		4
.L_11577:
        /*0008*/ 	.byte	0x04, 0x17
        /*000a*/ 	.short	(.L_11579 - .L_11578)
.L_11578:
        /*000c*/ 	.word	0x00000000
        /*0010*/ 	.short	0x0001
        /*0012*/ 	.short	0x0008
        /*0014*/ 	.byte	0x00, 0xf0, 0x21, 0x0a


	//----- nvinfo : EIATTR_KPARAM_INFO
	.align		4
.L_11579:
        /*0018*/ 	.byte	0x04, 0x17
        /*001a*/ 	.short	(.L_11581 - .L_11580)
.L_11580:
        /*001c*/ 	.word	0x00000000
        /*0020*/ 	.short	0x0000
        /*0022*/ 	.short	0x0000
        /*0024*/ 	.byte	0x00, 0xf0, 0x11, 0x00


	//----- nvinfo : EIATTR_SPARSE_MMA_MASK
	.align		4
.L_11581:
        /*0028*/ 	.byte	0x03, 0x50
        /*002a*/ 	.short	0x0000


	//----- nvinfo : EIATTR_MAXREG_COUNT
	.align		4
        /*002c*/ 	.byte	0x03, 0x1b
        /*002e*/ 	.short	0x0080


	//----- nvinfo : EIATTR_MERCURY_ISA_VERSION
	.align		4
        /*0030*/ 	.byte	0x03, 0x5f
        /*0032*/ 	.short	0x0101


	//----- nvinfo : EIATTR_VRC_CTA_INIT_COUNT
	.align		4
        /*0034*/ 	.byte	0x02, 0x4a
	.zero		1
	.zero		1


	//----- nvinfo : EIATTR_EXIT_INSTR_OFFSETS
	.align		4
        /*0038*/ 	.byte	0x04, 0x1c
        /*003a*/ 	.short	(.L_11583 - .L_11582)


	//   ....[0]....
.L_11582:
        /*003c*/ 	.word	0x000005f0


	//   ....[1]....
        /*0040*/ 	.word	0x00000760


	//   ....[2]....
        /*0044*/ 	.word	0x00004f70


	//   ....[3]....
        /*0048*/ 	.word	0x00006710


	//----- nvinfo : EIATTR_MAX_THREADS
	.align		4
.L_11583:
        /*004c*/ 	.byte	0x04, 0x05
        /*004e*/ 	.short	(.L_11585 - .L_11584)
.L_11584:
        /*0050*/ 	.word	0x00000080
        /*0054*/ 	.word	0x00000001
        /*0058*/ 	.word	0x00000001


	//----- nvinfo : EIATTR_CRS_STACK_SIZE
	.align		4
.L_11585:
        /*005c*/ 	.byte	0x04, 0x1e
        /*005e*/ 	.short	(.L_11587 - .L_11586)
.L_11586:
        /*0060*/ 	.word	0x00000000


	//----- nvinfo : EIATTR_CBANK_PARAM_SIZE
	.align		4
.L_11587:
        /*0064*/ 	.byte	0x03, 0x19
        /*0066*/ 	.short	0x0290


	//----- nvinfo : EIATTR_PARAM_CBANK
	.align		4
        /*0068*/ 	.byte	0x04, 0x0a
        /*006a*/ 	.short	(.L_11589 - .L_11588)
	.align		4
.L_11588:
        /*006c*/ 	.word	index@(.nv.constant0._ZN2at6native18elementwise_kernelILi128ELi4EZNS0_22gpu_kernel_impl_nocastIZZZNS0_50_GLOBAL__N__2680c7bb_12_PowKernel_cu_7dd49032_317024pow_tensor_tensor_kernelERNS_18TensorIteratorBaseEENKUlvE_clEvENKUlvE_clEvEUlhhE_EEvS5_RKT_EUliE_EEviT1_)
        /*0070*/ 	.short	0x0380
        /*0072*/ 	.short	0x0290


	//----- nvinfo : EIATTR_SW_WAR
	.align		4
.L_11589:
        /*0074*/ 	.byte	0x04, 0x36
        /*0076*/ 	.short	(.L_11591 - .L_11590)
.L_11590:
        /*0078*/ 	.word	0x00000008
.L_11591:


//--------------------- .nv.info._ZN2at6native27unrolled_elementwise_kernelIZZZNS0_50_GLOBAL__N__2680c7bb_12_PowKernel_cu_7dd49032_317024pow_tensor_tensor_kernelERNS_18TensorIteratorBaseEENKUlvE_clEvENKUlvE_clEvEUlhhE_St5arrayIPcLm3EELi4E23TrivialOffsetCalculatorILi2EjESB_ILi1EjENS0_6memory15LoadWithoutCastENSE_16StoreWithoutCastEEEviT_T0_T2_T3_T4_T5_ --------------------------
	.section	.nv.info._ZN2at6native27unrolled_elementwise_kernelIZZZNS0_50_GLOBAL__N__2680c7bb_12_PowKernel_cu_7dd49032_317024pow_tensor_tensor_kernelERNS_18TensorIteratorBaseEENKUlvE_clEvENKUlvE_clEvEUlhhE_St5arrayIPcLm3EELi4E23TrivialOffsetCalculatorILi2EjESB_ILi1EjENS0_6memory15LoadWithoutCastENSE_16StoreWithoutCastEEEviT_T0_T2_T3_T4_T5_,"",@"SHT_CUDA_INFO"
	.sectionflags	@""
	.align	4


	//----- nvinfo : EIATTR_CUDA_API_VERSION
	.align		4
        /*0000*/ 	.byte	0x04, 0x37
        /*0002*/ 	.short	(.L_11593 - .L_11592)
.L_11592:
        /*0004*/ 	.word	0x00000082


	//----- nvinfo : EIATTR_KPARAM_INFO
	.align		4
.L_11593:
        /*0008*/ 	.byte	0x04, 0x17
        /*000a*/ 	.short	(.L_11595 - .L_11594)
.L_11594:
        /*000c*/ 	.word	0x00000000
        /*0010*/ 	.short	0x0006
        /*0012*/ 	.short	0x002b
        /*0014*/ 	.byte	0x00, 0xf0, 0x05, 0x00


	//----- nvinfo : EIATTR_KPARAM_INFO
	.align		4
.L_11595:
        /*0018*/ 	.byte	0x04, 0x17
        /*001a*/ 	.short	(.L_11597 - .L_11596)
.L_11596:
        /*001c*/ 	.word	0x00000000
        /*0020*/ 	.short	0x0005
        /*0022*/ 	.short	0x002a
        /*0024*/ 	.byte	0x00, 0xf0, 0x05, 0x00


	//----- nvinfo : EIATTR_KPARAM_INFO
	.align		4
.L_11597:
        /*0028*/ 	.byte	0x04, 0x17
        /*002a*/ 	.short	(.L_11599 - .L_11598)
.L_11598:
        /*002c*/ 	.word	0x00000000
        /*0030*/ 	.short	0x0004
        /*0032*/ 	.short	0x0029
        /*0034*/ 	.byte	0x00, 0xf0, 0x05, 0x00


	//----- nvinfo : EIATTR_KPARAM_INFO
	.align		4
.L_11599:
        /*0038*/ 	.byte	0x04, 0x17
        /*003a*/ 	.short	(.L_11601 - .L_11600)
.L_11600:
        /*003c*/ 	.word	0x00000000
        /*0040*/ 	.short	0x0003
        /*0042*/ 	.short	0x0028
        /*0044*/ 	.byte	0x00, 0xf0, 0x05, 0x00


	//----- nvinfo : EIATTR_KPARAM_INFO
	.align		4
.L_11601:
        /*0048*/ 	.byte	0x04, 0x17
        /*004a*/ 	.short	(.L_11603 - .L_11602)
.L_11602:
        /*004c*/ 	.word	0x00000000
        /*0050*/ 	.short	0x0002
        /*0052*/ 	.short	0x0010
        /*0054*/ 	.byte	0x00, 0xf0, 0x61, 0x00


	//----- nvinfo : EIATTR_KPARAM_INFO
	.align		4
.L_11603:
        /*0058*/ 	.byte	0x04, 0x17
        /*005a*/ 	.short	(.L_11605 - .L_11604)
.L_11604:
        /*005c*/ 	.word	0x00000000
        /*0060*/ 	.short	0x0001
        /*0062*/ 	.short	0x0008
        /*0064*/ 	.byte	0x00, 0xf0, 0x21, 0x00


	//----- nvinfo : EIATTR_KPARAM_INFO
	.align		4
.L_11605:
        /*0068*/ 	.byte	0x04, 0x17
        /*006a*/ 	.short	(.L_11607 - .L_11606)
.L_11606:
        /*006c*/ 	.word	0x00000000
        /*0070*/ 	.short	0x0000
        /*0072*/ 	.short	0x0000
        /*0074*/ 	.byte	0x00, 0xf0, 0x11, 0x00


	//----- nvinfo : EIATTR_SPARSE_MMA_MASK
	.align		4
.L_11607:
        /*0078*/ 	.byte	0x03, 0x50
        /*007a*/ 	.short	0x0000


	//----- nvinfo : EIATTR_MAXREG_COUNT
	.align		4
        /*007c*/ 	.byte	0x03, 0x1b
        /*007e*/ 	.short	0x00ff


	//----- nvinfo : EIATTR_MERCURY_ISA_VERSION
	.align		4
        /*0080*/ 	.byte	0x03, 0x5f
        /*0082*/ 	.short	0x0101


	//----- nvinfo : EIATTR_VRC_CTA_INIT_COUNT
	.align		4
        /*0084*/ 	.byte	0x02, 0x4a
	.zero		1
	.zero		1


	//----- nvinfo : EIATTR_EXIT_INSTR_OFFSETS
	.align		4
        /*0088*/ 	.byte	0x04, 0x1c
        /*008a*/ 	.short	(.L_11609 - .L_11608)


	//   ....[0]....
.L_11608:
        /*008c*/ 	.word	0x00000ab0


	//   ....[1]....
        /*0090*/ 	.word	0x00000b10


	//----- nvinfo : EIATTR_MAX_THREADS
	.align		4
.L_11609:
        /*0094*/ 	.byte	0x04, 0x05
        /*0096*/ 	.short	(.L_11611 - .L_11610)
.L_11610:
        /*0098*/ 	.word	0x00000080
        /*009c*/ 	.word	0x00000001
        /*00a0*/ 	.word	0x00000001


	//----- nvinfo : EIATTR_CRS_STACK_SIZE
	.align		4
.L_11611:
        /*00a4*/ 	.byte	0x04, 0x1e
        /*00a6*/ 	.short	(.L_11613 - .L_11612)
.L_11612:
        /*00a8*/ 	.word	0x00000000


	//----- nvinfo : EIATTR_CBANK_PARAM_SIZE
	.align		4
.L_11613:
        /*00ac*/ 	.byte	0x03, 0x19
        /*00ae*/ 	.short	0x002c


	//----- nvinfo : EIATTR_PARAM_CBANK
	.align		4
        /*00b0*/ 	.byte	0x04, 0x0a
        /*00b2*/ 	.short	(.L_11615 - .L_11614)
	.align		4
.L_11614:
        /*00b4*/ 	.word	index@(.nv.constant0._ZN2at6native27unrolled_elementwise_kernelIZZZNS0_50_GLOBAL__N__2680c7bb_12_PowKernel_cu_7dd49032_317024pow_tensor_tensor_kernelERNS_18TensorIteratorBaseEENKUlvE_clEvENKUlvE_clEvEUlhhE_St5arrayIPcLm3EELi4E23TrivialOffsetCalculatorILi2EjESB_ILi1EjENS0_6memory15LoadWithoutCastENSE_16StoreWithoutCastEEEviT_T0_T2_T3_T4_T5_)
        /*00b8*/ 	.short	0x0380
        /*00ba*/ 	.short	0x002c


	//----- nvinfo : EIATTR_SW_WAR
	.align		4
.L_11615:
        /*00bc*/ 	.byte	0x04, 0x36
        /*00be*/ 	.short	(.L_11617 - .L_11616)
.L_11616:
        /*00c0*/ 	.word	0x00000008
.L_11617:


//--------------------- .nv.info._ZN2at6native29vectorized_elementwise_kernelILi2EZZZNS0_50_GLOBAL__N__2680c7bb_12_PowKernel_cu_7dd49032_317024pow_tensor_tensor_kernelERNS_18TensorIteratorBaseEENKUlvE_clEvENKUlvE_clEvEUlhhE_St5arrayIPcLm3EEEEviT0_T1_ --------------------------
	.section	.nv.info._ZN2at6native29vectorized_elementwise_kernelILi2EZZZNS0_50_GLOBAL__N__2680c7bb_12_PowKernel_cu_7dd49032_317024pow_tensor_tensor_kernelERNS_18TensorIteratorBaseEENKUlvE_clEvENKUlvE_clEvEUlhhE_St5arrayIPcLm3EEEEviT0_T1_,"",@"SHT_CUDA_INFO"
	.sectionflags	@""
	.align	4


	//----- nvinfo : EIATTR_CUDA_API_VERSION
	.align		4
        /*0000*/ 	.byte	0x04, 0x37
        /*0002*/ 	.short	(.L_11619 - .L_11618)
.L_11618:
        /*0004*/ 	.word	0x00000082


	//----- nvinfo : EIATTR_KPARAM_INFO
	.align		4
.L_11619:
        /*0008*/ 	.byte	0x04, 0x17
        /*000a*/ 	.short	(.L_11621 - .L_11620)
.L_11620:
        /*000c*/ 	.word	0x00000000
        /*0010*/ 	.short	0x0002
        /*0012*/ 	.short	0x0010
        /*0014*/ 	.byte	0x00, 0xf0, 0x61, 0x00


	//----- nvinfo : EIATTR_KPARAM_INFO
	.align		4
.L_11621:
        /*0018*/ 	.byte	0x04, 0x17
        /*001a*/ 	.short	(.L_11623 - .L_11622)
.L_11622:
        /*001c*/ 	.word	0x00000000
        /*0020*/ 	.short	0x0001
        /*0022*/ 	.short	0x0008
        /*0024*/ 	.byte	0x00, 0xf0, 0x21, 0x00


	//----- nvinfo : EIATTR_KPARAM_INFO
	.align		4
.L_11623:
        /*0028*/ 	.byte	0x04, 0x17
        /*002a*/ 	.short	(.L_11625 - .L_11624)
.L_11624:
        /*002c*/ 	.word	0x00000000
        /*0030*/ 	.short	0x0000
        /*0032*/ 	.short	0x0000
        /*0034*/ 	.byte	0x00, 0xf0, 0x11, 0x00


	//----- nvinfo : EIATTR_SPARSE_MMA_MASK
	.align		4
.L_11625:
        /*0038*/ 	.byte	0x03, 0x50
        /*003a*/ 	.short	0x0000


	//----- nvinfo : EIATTR_MAXREG_COUNT
	.align		4
        /*003c*/ 	.byte	0x03, 0x1b
        /*003e*/ 	.short	0x00ff


	//----- nvinfo : EIATTR_MERCURY_ISA_VERSION
	.align		4
        /*0040*/ 	.byte	0x03, 0x5f
        /*0042*/ 	.short	0x0101


	//----- nvinfo : EIATTR_VRC_CTA_INIT_COUNT
	.align		4
        /*0044*/ 	.byte	0x02, 0x4a
	.zero		1
	.zero		1


	//----- nvinfo : EIATTR_EXIT_INSTR_OFFSETS
	.align		4
        /*0048*/ 	.byte	0x04, 0x1c
        /*004a*/ 	.short	(.L_11627 - .L_11626)


	//   ....[0]....
.L_11626:
        /*004c*/ 	.word	0x00001560


	//   ....[1]....
        /*0050*/ 	.word	0x000015c0


	//   ....[2]....
        /*0054*/ 	.word	0x00002240


	//----- nvinfo : EIATTR_MAX_THREADS
	.align		4
.L_11627:
        /*0058*/ 	.byte	0x04, 0x05
        /*005a*/ 	.short	(.L_11629 - .L_11628)
.L_11628:
        /*005c*/ 	.word	0x00000080
        /*0060*/ 	.word	0x00000001
        /*0064*/ 	.word	0x00000001


	//----- nvinfo : EIATTR_CRS_STACK_SIZE
	.align		4
.L_11629:
        /*0068*/ 	.byte	0x04, 0x1e
        /*006a*/ 	.short	(.L_11631 - .L_11630)
.L_11630:
        /*006c*/ 	.word	0x00000000


	//----- nvinfo : EIATTR_CBANK_PARAM_SIZE
	.align		4
.L_11631:
        /*0070*/ 	.byte	0x03, 0x19
        /*0072*/ 	.short	0x0028


	//----- nvinfo : EIATTR_PARAM_CBANK
	.align		4
        /*0074*/ 	.byte	0x04, 0x0a
        /*0076*/ 	.short	(.L_11633 - .L_11632)
	.align		4
.L_11632:
        /*0078*/ 	.word	index@(.nv.constant0._ZN2at6native29vectorized_elementwise_kernelILi2EZZZNS0_50_GLOBAL__N__2680c7bb_12_PowKernel_cu_7dd49032_317024pow_tensor_tensor_kernelERNS_18TensorIteratorBaseEENKUlvE_clEvENKUlvE_clEvEUlhhE_St5arrayIPcLm3EEEEviT0_T1_)
        /*007c*/ 	.short	0x0380
        /*007e*/ 	.short	0x0028


	//----- nvinfo : EIATTR_SW_WAR
	.align		4
.L_11633:
        /*0080*/ 	.byte	0x04, 0x36
        /*0082*/ 	.short	(.L_11635 - .L_11634)
.L_11634:
        /*0084*/ 	.word	0x00000008
.L_11635:


//--------------------- .nv.info._ZN2at6native29vectorized_elementwise_kernelILi4EZZZNS0_50_GLOBAL__N__2680c7bb_12_PowKernel_cu_7dd49032_317024pow_tensor_tensor_kernelERNS_18TensorIteratorBaseEENKUlvE_clEvENKUlvE_clEvEUlhhE_St5arrayIPcLm3EEEEviT0_T1_ --------------------------
	.section	.nv.info._ZN2at6native29vectorized_elementwise_kernelILi4EZZZNS0_50_GLOBAL__N__2680c7bb_12_PowKernel_cu_7dd49032_317024pow_tensor_tensor_kernelERNS_18TensorIteratorBaseEENKUlvE_clEvENKUlvE_clEvEUlhhE_St5arrayIPcLm3EEEEviT0_T1_,"",@"SHT_CUDA_INFO"
	.sectionflags	@""
	.align	4


	//----- nvinfo : EIATTR_CUDA_API_VERSION
	.align		4
        /*0000*/ 	.byte	0x04, 0x37
        /*0002*/ 	.short	(.L_11637 - .L_11636)
.L_11636:
        /*0004*/ 	.word	0x00000082


	//----- nvinfo : EIATTR_KPARAM_INFO
	.align		4
.L_11637:
        /*0008*/ 	.byte	0x04, 0x17
        /*000a*/ 	.short	(.L_11639 - .L_11638)
.L_11638:
        /*000c*/ 	.word	0x00000000
        /*0010*/ 	.short	0x0002
        /*0012*/ 	.short	0x0010
        /*0014*/ 	.byte	0x00, 0xf0, 0x61, 0x00


	//----- nvinfo : EIATTR_KPARAM_INFO
	.align		4
.L_11639:
        /*0018*/ 	.byte	0x04, 0x17
        /*001a*/ 	.short	(.L_11641 - .L_11640)
.L_11640:
        /*001c*/ 	.word	0x00000000
        /*0020*/ 	.short	0x0001
        /*0022*/ 	.short	0x0008
        /*0024*/ 	.byte	0x00, 0xf0, 0x21, 0x00


	//----- nvinfo : EIATTR_KPARAM_INFO
	.align		4
.L_11641:
        /*0028*/ 	.byte	0x04, 0x17
        /*002a*/ 	.short	(.L_11643 - .L_11642)
.L_11642:
        /*002c*/ 	.word	0x00000000
        /*0030*/ 	.short	0x0000
        /*0032*/ 	.short	0x0000
        /*0034*/ 	.byte	0x00, 0xf0, 0x11, 0x00


	//----- nvinfo : EIATTR_SPARSE_MMA_MASK
	.align		4
.L_11643:
        /*0038*/ 	.byte	0x03, 0x50
        /*003a*/ 	.short	0x0000


	//----- nvinfo : EIATTR_MAXREG_COUNT
	.align		4
        /*003c*/ 	.byte	0x03, 0x1b
        /*003e*/ 	.short	0x00ff


	//----- nvinfo : EIATTR_MERCURY_ISA_VERSION
	.align		4
        /*0040*/ 	.byte	0x03, 0x5f
        /*0042*/ 	.short	0x0101


	//----- nvinfo : EIATTR_VRC_CTA_INIT_COUNT
	.align		4
        /*0044*/ 	.byte	0x02, 0x4a
	.zero		1
	.zero		1


	//----- nvinfo : EIATTR_EXIT_INSTR_OFFSETS
	.align		4
        /*0048*/ 	.byte	0x04, 0x1c
        /*004a*/ 	.short	(.L_11645 - .L_11644)


	//   ....[0]....
.L_11644:
        /*004c*/ 	.word	0x00001560


	//   ....[1]....
        /*0050*/ 	.word	0x000015c0


	//   ....[2]....
        /*0054*/ 	.word	0x000022a0


	//----- nvinfo : EIATTR_MAX_THREADS
	.align		4
.L_11645:
        /*0058*/ 	.byte	0x04, 0x05
        /*005a*/ 	.short	(.L_11647 - .L_11646)
.L_11646:
        /*005c*/ 	.word	0x00000080
        /*0060*/ 	.word	0x00000001
        /*0064*/ 	.word	0x00000001


	//----- nvinfo : EIATTR_CRS_STACK_SIZE
	.align		4
.L_11647:
        /*0068*/ 	.byte	0x04, 0x1e
        /*006a*/ 	.short	(.L_11649 - .L_11648)
.L_11648:
        /*006c*/ 	.word	0x00000000


	//----- nvinfo : EIATTR_CBANK_PARAM_SIZE
	.align		4
.L_11649:
        /*0070*/ 	.byte	0x03, 0x19
        /*0072*/ 	.short	0x0028


	//----- nvinfo : EIATTR_PARAM_CBANK
	.align		4
        /*0074*/ 	.byte	0x04, 0x0a
        /*0076*/ 	.short	(.L_11651 - .L_11650)
	.align		4
.L_11650:
        /*0078*/ 	.word	index@(.nv.constant0._ZN2at6native29vectorized_elementwise_kernelILi4EZZZNS0_50_GLOBAL__N__2680c7bb_12_PowKernel_cu_7dd49032_317024pow_tensor_tensor_kernelERNS_18TensorIteratorBaseEENKUlvE_clEvENKUlvE_clEvEUlhhE_St5arrayIPcLm3EEEEviT0_T1_)
        /*007c*/ 	.short	0x0380
        /*007e*/ 	.short	0x0028


	//----- nvinfo : EIATTR_SW_WAR
	.align		4
.L_11651:
        /*0080*/ 	.byte	0x04, 0x36
        /*0082*/ 	.short	(.L_11653 - .L_11652)
.L_11652:
        /*0084*/ 	.word	0x00000008
.L_11653:


//--------------------- .nv.info._ZN2at6native29vectorized_elementwise_kernelILi8EZZZNS0_50_GLOBAL__N__2680c7bb_12_PowKernel_cu_7dd49032_317024pow_tensor_tensor_kernelERNS_18TensorIteratorBaseEENKUlvE_clEvENKUlvE_clEvEUlhhE_St5arrayIPcLm3EEEEviT0_T1_ --------------------------
	.section	.nv.info._ZN2at6native29vectorized_elementwise_kernelILi8EZZZNS0_50_GLOBAL__N__2680c7bb_12_PowKernel_cu_7dd49032_317024pow_tensor_tensor_kernelERNS_18TensorIteratorBaseEENKUlvE_clEvENKUlvE_clEvEUlhhE_St5arrayIPcLm3EEEEviT0_T1_,"",@"SHT_CUDA_INFO"
	.sectionflags	@""
	.align	4


	//----- nvinfo : EIATTR_CUDA_API_VERSION
	.align		4
        /*0000*/ 	.byte	0x04, 0x37
        /*0002*/ 	.short	(.L_11655 - .L_11654)
.L_11654:
        /*0004*/ 	.word	0x00000082


	//----- nvinfo : EIATTR_KPARAM_INFO
	.align		4
.L_11655:
        /*0008*/ 	.byte	0x04, 0x17
        /*000a*/ 	.short	(.L_11657 - .L_11656)
.L_11656:
        /*000c*/ 	.word	0x00000000
        /*0010*/ 	.short	0x0002
        /*0012*/ 	.short	0x0010
        /*0014*/ 	.byte	0x00, 0xf0, 0x61, 0x00


	//----- nvinfo : EIATTR_KPARAM_INFO
	.align		4
.L_11657:
        /*0018*/ 	.byte	0x04, 0x17
        /*001a*/ 	.short	(.L_11659 - .L_11658)
.L_11658:
        /*001c*/ 	.word	0x00000000
        /*0020*/ 	.short	0x0001
        /*0022*/ 	.short	0x0008
        /*0024*/ 	.byte	0x00, 0xf0, 0x21, 0x00


	//----- nvinfo : EIATTR_KPARAM_INFO
	.align		4
.L_11659:
        /*0028*/ 	.byte	0x04, 0x17
        /*002a*/ 	.short	(.L_11661 - .L_11660)
.L_11660:
        /*002c*/ 	.word	0x00000000
        /*0030*/ 	.short	0x0000
        /*0032*/ 	.short	0x0000
        /*0034*/ 	.byte	0x00, 0xf0, 0x11, 0x00


	//----- nvinfo : EIATTR_SPARSE_MMA_MASK
	.align		4
.L_11661:
        /*0038*/ 	.byte	0x03, 0x50
        /*003a*/ 	.short	0x0000


	//----- nvinfo : EIATTR_MAXREG_COUNT
	.align		4
        /*003c*/ 	.byte	0x03, 0x1b
        /*003e*/ 	.short	0x00ff


	//----- nvinfo : EIATTR_MERCURY_ISA_VERSION
	.align		4
        /*0040*/ 	.byte	0x03, 0x5f
        /*0042*/ 	.short	0x0101


	//----- nvinfo : EIATTR_VRC_CTA_INIT_COUNT
	.align		4
        /*0044*/ 	.byte	0x02, 0x4a
	.zero		1
	.zero		1


	//----- nvinfo : EIATTR_EXIT_INSTR_OFFSETS
	.align		4
        /*0048*/ 	.byte	0x04, 0x1c
        /*004a*/ 	.short	(.L_11663 - .L_11662)


	//   ....[0]....
.L_11662:
        /*004c*/ 	.word	0x00000010


	//----- nvinfo : EIATTR_MAX_THREADS
	.align		4
.L_11663:
        /*0050*/ 	.byte	0x04, 0x05
        /*0052*/ 	.short	(.L_11665 - .L_11664)
.L_11664:
        /*0054*/ 	.word	0x00000080
        /*0058*/ 	.word	0x00000001
        /*005c*/ 	.word	0x00000001


	//----- nvinfo : EIATTR_CBANK_PARAM_SIZE
	.align		4
.L_11665:
        /*0060*/ 	.byte	0x03, 0x19
        /*0062*/ 	.short	0x0028


	//----- nvinfo : EIATTR_PARAM_CBANK
	.align		4
        /*0064*/ 	.byte	0x04, 0x0a
        /*0066*/ 	.short	(.L_11667 - .L_11666)
	.align		4
.L_11666:
        /*0068*/ 	.word	index@(.nv.constant0._ZN2at6native29vectorized_elementwise_kernelILi8EZZZNS0_50_GLOBAL__N__2680c7bb_12_PowKernel_cu_7dd49032_317024pow_tensor_tensor_kernelERNS_18TensorIteratorBaseEENKUlvE_clEvENKUlvE_clEvEUlhhE_St5arrayIPcLm3EEEEviT0_T1_)
        /*006c*/ 	.short	0x0380
        /*006e*/ 	.short	0x0028


	//----- nvinfo : EIATTR_SW_WAR
	.align		4
.L_11667:
        /*0070*/ 	.byte	0x04, 0x36
        /*0072*/ 	.short	(.L_11669 - .L_11668)
.L_11668:
        /*0074*/ 	.word	0x00000008
.L_11669:


//--------------------- .nv.info._ZN2at6native18elementwise_kernelILi128ELi4EZNS0_15gpu_kernel_implIZNS0_50_GLOBAL__N__2680c7bb_12_PowKernel_cu_7dd49032_317022pow_scalar_tensor_implIhEEvRNS_18TensorIteratorBaseET_EUlhE_EEvS6_RKS7_EUliE_EEviT1_ --------------------------
	.section	.nv.info._ZN2at6native18elementwise_kernelILi128ELi4EZNS0_15gpu_kernel_implIZNS0_50_GLOBAL__N__2680c7bb_12_PowKernel_cu_7dd49032_317022pow_scalar_tensor_implIhEEvRNS_18TensorIteratorBaseET_EUlhE_EEvS6_RKS7_EUliE_EEviT1_,"",@"SHT_CUDA_INFO"
	.sectionflags	@""
	.align	4


	//----- nvinfo : EIATTR_CUDA_API_VERSION
	.align		4
        /*0000*/ 	.byte	0x04, 0x37
        /*0002*/ 	.short	(.L_11671 - .L_11670)
.L_11670:
        /*0004*/ 	.word	0x00000082


	//----- nvinfo : EIATTR_KPARAM_INFO
	.align		4
.L_11671:
        /*0008*/ 	.byte	0x04, 0x17
        /*000a*/ 	.short	(.L_11673 - .L_11672)
.L_11672:
        /*000c*/ 	.word	0x00000000
        /*0010*/ 	.short	0x0001
        /*0012*/ 	.short	0x0008
        /*0014*/ 	.byte	0x00, 0xf0, 0xa1, 0x08


	//----- nvinfo : EIATTR_KPARAM_INFO
	.align		4
.L_11673:
        /*0018*/ 	.byte	0x04, 0x17
        /*001a*/ 	.short	(.L_11675 - .L_11674)
.L_11674:
        /*001c*/ 	.word	0x00000000
        /*0020*/ 	.short	0x0000
        /*0022*/ 	.short	0x0000
        /*0024*/ 	.byte	0x00, 0xf0, 0x11, 0x00


	//----- nvinfo : EIATTR_SPARSE_MMA_MASK
	.align		4
.L_11675:
        /*0028*/ 	.byte	0x03, 0x50
        /*002a*/ 	.short	0x0000


	//----- nvinfo : EIATTR_MAXREG_COUNT
	.align		4
        /*002c*/ 	.byte	0x03, 0x1b
        /*002e*/ 	.short	0x0080


	//----- nvinfo : EIATTR_EXTERNS
	.align		4
        /*0030*/ 	.byte	0x04, 0x0f
        /*0032*/ 	.short	(.L_11677 - .L_11676)


	//   ....[0]....
	.align		4
.L_11676:
        /*0034*/ 	.word	index@(__assertfail)


	//----- nvinfo : EIATTR_MERCURY_ISA_VERSION
	.align		4
.L_11677:
        /*0038*/ 	.byte	0x03, 0x5f
        /*003a*/ 	.short	0x0101


	//----- nvinfo : EIATTR_VRC_CTA_INIT_COUNT
	.align		4
        /*003c*/ 	.byte	0x02, 0x4a
	.zero		1
	.zero		1


	//----- nvinfo : EIATTR_SYSCALL_OFFSETS
	.align		4
        /*0040*/ 	.byte	0x04, 0x46
        /*0042*/ 	.short	(.L_11679 - .L_11678)


	//   ....[0]....
.L_11678:
        /*0044*/ 	.word	0x00002180


	//   ....[1]....
        /*0048*/ 	.word	0x000030c0


	//   ....[2]....
        /*004c*/ 	.word	0x000053e0


	//   ....[3]....
        /*0050*/ 	.word	0x00006170


	//   ....[4]....
        /*0054*/ 	.word	0x00008570


	//   ....[5]....
        /*0058*/ 	.word	0x00009300


	//   ....[6]....
        /*005c*/ 	.word	0x0000b710


	//   ....[7]....
        /*0060*/ 	.word	0x0000c450


	//----- nvinfo : EIATTR_EXIT_INSTR_OFFSETS
	.align		4
.L_11679:
        /*0064*/ 	.byte	0x04, 0x1c
        /*0066*/ 	.short	(.L_11681 - .L_11680)


	//   ....[0]....
.L_11680:
        /*0068*/ 	.word	0x000095c0


	//   ....[1]....
        /*006c*/ 	.word	0x0000b950


	//   ....[2]....
        /*0070*/ 	.word	0x0000b970


	//   ....[3]....
        /*0074*/ 	.word	0x0000ba10


	//   ....[4]....
        /*0078*/ 	.word	0x0000ba40


	//   ....[5]....
        /*007c*/ 	.word	0x0000ba70


	//   ....[6]....
        /*0080*/ 	.word	0x0000bb10


	//   ....[7]....
        /*0084*/ 	.word	0x0000bb60


	//   ....[8]....
        /*0088*/ 	.word	0x0000bc10


	//   ....[9]....
        /*008c*/ 	.word	0x0000bc70


	//   ....[10]....
        /*0090*/ 	.word	0x0000bcb0


	//   ....[11]....
        /*0094*/ 	.word	0x0000bd80


	//   ....[12]....
        /*0098*/ 	.word	0x0000bed0


	//   ....[13]....
        /*009c*/ 	.word	0x0000c020


	//   ....[14]....
        /*00a0*/ 	.word	0x0000c190


	//   ....[15]....
        /*00a4*/ 	.word	0x0000c1d0


	//   ....[16]....
        /*00a8*/ 	.word	0x0000c200


	//   ....[17]....
        /*00ac*/ 	.word	0x0000c2a0


	//   ....[18]....
        /*00b0*/ 	.word	0x0000c2f0


	//   ....[19]....
        /*00b4*/ 	.word	0x0000c460


	//   ....[20]....
        /*00b8*/ 	.word	0x0000c550


	//   ....[21]....
        /*00bc*/ 	.word	0x0000c600


	//   ....[22]....
        /*00c0*/ 	.word	0x0000c630


	//   ....[23]....
        /*00c4*/ 	.word	0x0000c680


	//   ....[24]....
        /*00c8*/ 	.word	0x0000c6d0


	//----- nvinfo : EIATTR_MAX_THREADS
	.align		4
.L_11681:
        /*00cc*/ 	.byte	0x04, 0x05
        /*00ce*/ 	.short	(.L_11683 - .L_11682)
.L_11682:
        /*00d0*/ 	.word	0x00000080
        /*00d4*/ 	.word	0x00000001
        /*00d8*/ 	.word	0x00000001


	//----- nvinfo : EIATTR_CRS_STACK_SIZE
	.align		4
.L_11683:
        /*00dc*/ 	.byte	0x04, 0x1e
        /*00de*/ 	.short	(.L_11685 - .L_11684)
.L_11684:
        /*00e0*/ 	.word	0x00000000


	//----- nvinfo : EIATTR_CBANK_PARAM_SIZE
	.align		4
.L_11685:
        /*00e4*/ 	.byte	0x03, 0x19
        /*00e6*/ 	.short	0x0230


	//----- nvinfo : EIATTR_PARAM_CBANK
	.align		4
        /*00e8*/ 	.byte	0x04, 0x0a
        /*00ea*/ 	.short	(.L_11687 - .L_11686)
	.align		4
.L_11686:
        /*00ec*/ 	.word	index@(.nv.constant0._ZN2at6native18elementwise_kernelILi128ELi4EZNS0_15gpu_kernel_implIZNS0_50_GLOBAL__N__2680c7bb_12_PowKernel_cu_7dd49032_317022pow_scalar_tensor_implIhEEvRNS_18TensorIteratorBaseET_EUlhE_EEvS6_RKS7_EUliE_EEviT1_)
        /*00f0*/ 	.short	0x0380
        /*00f2*/ 	.short	0x0230


	//----- nvinfo : EIATTR_SW_WAR
	.align		4
.L_11687:
        /*00f4*/ 	.byte	0x04, 0x36
        /*00f6*/ 	.short	(.L_11689 - .L_11688)
.L_11688:
        /*00f8*/ 	.word	0x00000008
.L_11689:


//--------------------- .nv.info._ZN2at6native27unrolled_elementwise_kernelIZNS0_50_GLOBAL__N__2680c7bb_12_PowKernel_cu_7dd49032_317022pow_scalar_tensor_implIhEEvRNS_18TensorIteratorBaseET_EUlhE_St5arrayIPcLm2EELi4E23TrivialOffsetCalculatorILi1EjESC_NS0_6memory12LoadWithCastILi1EEENSD_13StoreWithCastILi1EEEEEviS6_T0_T2_T3_T4_T5_ --------------------------
	.section	.nv.info._ZN2at6native27unrolled_elementwise_kernelIZNS0_50_GLOBAL__N__2680c7bb_12_PowKernel_cu_7dd49032_317022pow_scalar_tensor_implIhEEvRNS_18TensorIteratorBaseET_EUlhE_St5arrayIPcLm2EELi4E23TrivialOffsetCalculatorILi1EjESC_NS0_6memory12LoadWithCastILi1EEENSD_13StoreWithCastILi1EEEEEviS6_T0_T2_T3_T4_T5_,"",@"SHT_CUDA_INFO"
	.sectionflags	@""
	.align	4


	//----- nvinfo : EIATTR_CUDA_API_VERSION
	.align		4
        /*0000*/ 	.byte	0x04, 0x37
        /*0002*/ 	.short	(.L_11691 - .L_11690)
.L_11690:
        /*0004*/ 	.word	0x00000082


	//----- nvinfo : EIATTR_KPARAM_INFO
	.align		4
.L_11691:
        /*0008*/ 	.byte	0x04, 0x17
        /*000a*/ 	.short	(.L_11693 - .L_11692)
.L_11692:
        /*000c*/ 	.word	0x00000000
        /*0010*/ 	.short	0x0006
        /*0012*/ 	.short	0x0034
        /*0014*/ 	.byte	0x00, 0xf0, 0x21, 0x00


	//----- nvinfo : EIATTR_KPARAM_INFO
	.align		4
.L_11693:
        /*0018*/ 	.byte	0x04, 0x17
        /*001a*/ 	.short	(.L_11695 - .L_11694)
.L_11694:
        /*001c*/ 	.word	0x00000000
        /*0020*/ 	.short	0x0005
        /*0022*/ 	.short	0x002c
        /*0024*/ 	.byte	0x00, 0xf0, 0x21, 0x00


	//----- nvinfo : EIATTR_KPARAM_INFO
	.align		4
.L_11695:
        /*0028*/ 	.byte	0x04, 0x17
        /*002a*/ 	.short	(.L_11697 - .L_11696)
.L_11696:
        /*002c*/ 	.word	0x00000000
        /*0030*/ 	.short	0x0004
        /*0032*/ 	.short	0x0029
        /*0034*/ 	.byte	0x00, 0xf0, 0x05, 0x00


	//----- nvinfo : EIATTR_KPARAM_INFO
	.align		4
.L_11697:
        /*0038*/ 	.byte	0x04, 0x17
        /*003a*/ 	.short	(.L_11699 - .L_11698)
.L_11698:
        /*003c*/ 	.word	0x00000000
        /*0040*/ 	.short	0x0003
        /*0042*/ 	.short	0x0028
        /*0044*/ 	.byte	0x00, 0xf0, 0x05, 0x00


	//----- nvinfo : EIATTR_KPARAM_INFO
	.align		4
.L_11699:
        /*0048*/ 	.byte	0x04, 0x17
        /*004a*/ 	.short	(.L_11701 - .L_11700)
.L_11700:
        /*004c*/ 	.word	0x00000000
        /*0050*/ 	.short	0x0002
        /*0052*/ 	.short	0x0018
        /*0054*/ 	.byte	0x00, 0xf0, 0x41, 0x00


	//----- nvinfo : EIATTR_KPARAM_INFO
	.align		4
.L_11701:
        /*0058*/ 	.byte	0x04, 0x17
        /*005a*/ 	.short	(.L_11703 - .L_11702)
.L_11702:
        /*005c*/ 	.word	0x00000000
        /*0060*/ 	.short	0x0001
        /*0062*/ 	.short	0x0008
        /*0064*/ 	.byte	0x00, 0xf0, 0x41, 0x00


	//----- nvinfo : EIATTR_KPARAM_INFO
	.align		4
.L_11703:
        /*0068*/ 	.byte	0x04, 0x17
        /*006a*/ 	.short	(.L_11705 - .L_11704)
.L_11704:
        /*006c*/ 	.word	0x00000000
        /*0070*/ 	.short	0x0000
        /*0072*/ 	.short	0x0000
        /*0074*/ 	.byte	0x00, 0xf0, 0x11, 0x00


	//----- nvinfo : EIATTR_SPARSE_MMA_MASK
	.align		4
.L_11705:
        /*0078*/ 	.byte	0x03, 0x50
        /*007a*/ 	.short	0x0000


	//----- nvinfo : EIATTR_MAXREG_COUNT
	.align		4
        /*007c*/ 	.byte	0x03, 0x1b
        /*007e*/ 	.short	0x00ff


	//----- nvinfo : EIATTR_EXTERNS
	.align		4
        /*0080*/ 	.byte	0x04, 0x0f
        /*0082*/ 	.short	(.L_11707 - .L_11706)


	//   ....[0]....
	.align		4
.L_11706:
        /*0084*/ 	.word	index@(__assertfail)


	//----- nvinfo : EIATTR_MERCURY_ISA_VERSION
	.align		4
.L_11707:
        /*0088*/ 	.byte	0x03, 0x5f
        /*008a*/ 	.short	0x0101


	//----- nvinfo : EIATTR_VRC_CTA_INIT_COUNT
	.align		4
        /*008c*/ 	.byte	0x02, 0x4a
	.zero		1
	.zero		1


	//----- nvinfo : EIATTR_SYSCALL_OFFSETS
	.align		4
        /*0090*/ 	.byte	0x04, 0x46
        /*0092*/ 	.short	(.L_11709 - .L_11708)


	//   ....[0]....
.L_11708:
        /*0094*/ 	.word	0x00000e90


	//   ....[1]....
        /*0098*/ 	.word	0x00001e80


	//   ....[2]....
        /*009c*/ 	.word	0x00002db0


	//   ....[3]....
        /*00a0*/ 	.word	0x00003ce0


	//   ....[4]....
        /*00a4*/ 	.word	0x00005160


	//   ....[5]....
        /*00a8*/ 	.word	0x00005fa0


	//   ....[6]....
        /*00ac*/ 	.word	0x00006ea0


	//   ....[7]....
        /*00b0*/ 	.word	0x00007d70


	//----- nvinfo : EIATTR_EXIT_INSTR_OFFSETS
	.align		4
.L_11709:
        /*00b4*/ 	.byte	0x04, 0x1c
        /*00b6*/ 	.short	(.L_11711 - .L_11710)


	//   ....[0]....
.L_11710:
        /*00b8*/ 	.word	0x00007150


	//   ....[1]....
        /*00bc*/ 	.word	0x00007280


	//   ....[2]....
        /*00c0*/ 	.word	0x000072a0


	//   ....[3]....
        /*00c4*/ 	.word	0x00007340


	//   ....[4]....
        /*00c8*/ 	.word	0x00007370


	//   ....[5]....
        /*00cc*/ 	.word	0x000073a0


	//   ....[6]....
        /*00d0*/ 	.word	0x00007440


	//   ....[7]....
        /*00d4*/ 	.word	0x00007490


	//   ....[8]....
        /*00d8*/ 	.word	0x00007540


	//   ....[9]....
        /*00dc*/ 	.word	0x000075a0


	//   ....[10]....
        /*00e0*/ 	.word	0x000075e0


	//   ....[11]....
        /*00e4*/ 	.word	0x000076b0


	//   ....[12]....
        /*00e8*/ 	.word	0x00007800


	//   ....[13]....
        /*00ec*/ 	.word	0x00007950


	//   ....[14]....
        /*00f0*/ 	.word	0x00007ab0


	//   ....[15]....
        /*00f4*/ 	.word	0x00007af0


	//   ....[16]....
        /*00f8*/ 	.word	0x00007b20


	//   ....[17]....
        /*00fc*/ 	.word	0x00007bc0


	//   ....[18]....
        /*0100*/ 	.word	0x00007c10


	//   ....[19]....
        /*0104*/ 	.word	0x00007d80


	//   ....[20]....
        /*0108*/ 	.word	0x00007e70


	//   ....[21]....
        /*010c*/ 	.word	0x00007f20


	//   ....[22]....
        /*0110*/ 	.word	0x00007f50


	//   ....[23]....
        /*0114*/ 	.word	0x00007fa0


	//   ....[24]....
        /*0118*/ 	.word	0x00007ff0


	//----- nvinfo : EIATTR_MAX_THREADS
	.align		4
.L_11711:
        /*011c*/ 	.byte	0x04, 0x05
        /*011e*/ 	.short	(.L_11713 - .L_11712)
.L_11712:
        /*0120*/ 	.word	0x00000080
        /*0124*/ 	.word	0x00000001
        /*0128*/ 	.word	0x00000001


	//----- nvinfo : EIATTR_CRS_STACK_SIZE
	.align		4
.L_11713:
        /*012c*/ 	.byte	0x04, 0x1e
        /*012e*/ 	.short	(.L_11715 - .L_11714)
.L_11714:
        /*0130*/ 	.word	0x00000000


	//----- nvinfo : EIATTR_CBANK_PARAM_SIZE
	.align		4
.L_11715:
        /*0134*/ 	.byte	0x03, 0x19
        /*0136*/ 	.short	0x003c


	//----- nvinfo : EIATTR_PARAM_CBANK
	.align		4
        /*0138*/ 	.byte	0x04, 0x0a
        /*013a*/ 	.short	(.L_11717 - .L_11716)
	.align		4
.L_11716:
        /*013c*/ 	.word	index@(.nv.constant0._ZN2at6native27unrolled_elementwise_kernelIZNS0_50_GLOBAL__N__2680c7bb_12_PowKernel_cu_7dd49032_317022pow_scalar_tensor_implIhEEvRNS_18TensorIteratorBaseET_EUlhE_St5arrayIPcLm2EELi4E23TrivialOffsetCalculatorILi1EjESC_NS0_6memory12LoadWithCastILi1EEENSD_13StoreWithCastILi1EEEEEviS6_T0_T2_T3_T4_T5_)
        /*0140*/ 	.short	0x0380
        /*0142*/ 	.short	0x003c


	//----- nvinfo : EIATTR_SW_WAR
	.align		4
.L_11717:
        /*0144*/ 	.byte	0x04, 0x36
        /*0146*/ 	.short	(.L_11719 - .L_11718)
.L_11718:
        /*0148*/ 	.word	0x00000008
.L_11719:


//--------------------- .nv.info._ZN2at6native18elementwise_kernelILi128ELi4EZNS0_22gpu_kernel_impl_nocastIZNS0_50_GLOBAL__N__2680c7bb_12_PowKernel_cu_7dd49032_317022pow_scalar_tensor_implIhEEvRNS_18TensorIteratorBaseET_EUlhE_EEvS6_RKS7_EUliE_EEviT1_ --------------------------
	.section	.nv.info._ZN2at6native18elementwise_kernelILi128ELi4EZNS0_22gpu_kernel_impl_nocastIZNS0_50_GLOBAL__N__2680c7bb_12_PowKernel_cu_7dd49032_317022pow_scalar_tensor_implIhEEvRNS_18TensorIteratorBaseET_EUlhE_EEvS6_RKS7_EUliE_EEviT1_,"",@"SHT_CUDA_INFO"
	.sectionflags	@""
	.align	4


	//----- nvinfo : EIATTR_CUDA_API_VERSION
	.align		4
        /*0000*/ 	.byte	0x04, 0x37
        /*0002*/ 	.short	(.L_11721 - .L_11720)
.L_11720:
        /*0004*/ 	.word	0x00000082


	//----- nvinfo : EIATTR_KPARAM_INFO
	.align		4
.L_11721:
        /*0008*/ 	.byte	0x04, 0x17
        /*000a*/ 	.short	(.L_11723 - .L_11722)
.L_11722:
        /*000c*/ 	.word	0x00000000
        /*0010*/ 	.short	0x0001
        /*0012*/ 	.short	0x0008
        /*0014*/ 	.byte	0x00, 0xf0, 0x81, 0x08


	//----- nvinfo : EIATTR_KPARAM_INFO
	.align		4
.L_11723:
        /*0018*/ 	.byte	0x04, 0x17
        /*001a*/ 	.short	(.L_11725 - .L_11724)
.L_11724:
        /*001c*/ 	.word	0x00000000
        /*0020*/ 	.short	0x0000
        /*0022*/ 	.short	0x0000
        /*0024*/ 	.byte	0x00, 0xf0, 0x11, 0x00


	//----- nvinfo : EIATTR_SPARSE_MMA_MASK
	.align		4
.L_11725:
        /*0028*/ 	.byte	0x03, 0x50
        /*002a*/ 	.short	0x0000


	//----- nvinfo : EIATTR_MAXREG_COUNT
	.align		4
        /*002c*/ 	.byte	0x03, 0x1b
        /*002e*/ 	.short	0x0080


	//----- nvinfo : EIATTR_MERCURY_ISA_VERSION
	.align		4
        /*0030*/ 	.byte	0x03, 0x5f
        /*0032*/ 	.short	0x0101


	//----- nvinfo : EIATTR_VRC_CTA_INIT_COUNT
	.align		4
        /*0034*/ 	.byte	0x02, 0x4a
	.zero		1
	.zero		1


	//----- nvinfo : EIATTR_EXIT_INSTR_OFFSETS
	.align		4
        /*0038*/ 	.byte	0x04, 0x1c
        /*003a*/ 	.short	(.L_11727 - .L_11726)


	//   ....[0]....
.L_11726:
        /*003c*/ 	.word	0x000005e0


	//   ....[1]....
        /*0040*/ 	.word	0x00000730


	//   ....[2]....
        /*0044*/ 	.word	0x00004580


	//   ....[3]....
        /*0048*/ 	.word	0x000059e0


	//----- nvinfo : EIATTR_MAX_THREADS
	.align		4
.L_11727:
        /*004c*/ 	.byte	0x04, 0x05
        /*004e*/ 	.short	(.L_11729 - .L_11728)
.L_11728:
        /*0050*/ 	.word	0x00000080
        /*0054*/ 	.word	0x00000001
        /*0058*/ 	.word	0x00000001


	//----- nvinfo : EIATTR_CRS_STACK_SIZE
	.align		4
.L_11729:
        /*005c*/ 	.byte	0x04, 0x1e
        /*005e*/ 	.short	(.L_11731 - .L_11730)
.L_11730:
        /*0060*/ 	.word	0x00000000


	//----- nvinfo : EIATTR_CBANK_PARAM_SIZE
	.align		4
.L_11731:
        /*0064*/ 	.byte	0x03, 0x19
        /*0066*/ 	.short	0x0228


	//----- nvinfo : EIATTR_PARAM_CBANK
	.align		4
        /*0068*/ 	.byte	0x04, 0x0a
        /*006a*/ 	.short	(.L_11733 - .L_11732)
	.align		4
.L_11732:
        /*006c*/ 	.word	index@(.nv.constant0._ZN2at6native18elementwise_kernelILi128ELi4EZNS0_22gpu_kernel_impl_nocastIZNS0_50_GLOBAL__N__2680c7bb_12_PowKernel_cu_7dd49032_317022pow_scalar_tensor_implIhEEvRNS_18TensorIteratorBaseET_EUlhE_EEvS6_RKS7_EUliE_EEviT1_)
        /*0070*/ 	.short	0x0380
        /*0072*/ 	.short	0x0228


	//----- nvinfo : EIATTR_SW_WAR
	.align		4
.L_11733:
        /*0074*/ 	.byte	0x04, 0x36
        /*0076*/ 	.short	(.L_11735 - .L_11734)
.L_11734:
        /*0078*/ 	.word	0x00000008
.L_11735:


//--------------------- .nv.info._ZN2at6native27unrolled_elementwise_kernelIZNS0_50_GLOBAL__N__2680c7bb_12_PowKernel_cu_7dd49032_317022pow_scalar_tensor_implIhEEvRNS_18TensorIteratorBaseET_EUlhE_St5arrayIPcLm2EELi4E23TrivialOffsetCalculatorILi1EjESC_NS0_6memory15LoadWithoutCastENSD_16StoreWithoutCastEEEviS6_T0_T2_T3_T4_T5_ --------------------------
	.section	.nv.info._ZN2at6native27unrolled_elementwise_kernelIZNS0_50_GLOBAL__N__2680c7bb_12_PowKernel_cu_7dd49032_317022pow_scalar_tensor_implIhEEvRNS_18TensorIteratorBaseET_EUlhE_St5arrayIPcLm2EELi4E23TrivialOffsetCalculatorILi1EjESC_NS0_6memory15LoadWithoutCastENSD_16StoreWithoutCastEEEviS6_T0_T2_T3_T4_T5_,"",@"SHT_CUDA_INFO"
	.sectionflags	@""
	.align	4


	//----- nvinfo : EIATTR_CUDA_API_VERSION
	.align		4
        /*0000*/ 	.byte	0x04, 0x37
        /*0002*/ 	.short	(.L_11737 - .L_11736)
.L_11736:
        /*0004*/ 	.word	0x00000082


	//----- nvinfo : EIATTR_KPARAM_INFO
	.align		4
.L_11737:
        /*0008*/ 	.byte	0x04, 0x17
        /*000a*/ 	.short	(.L_11739 - .L_11738)
.L_11738:
        /*000c*/ 	.word	0x00000000
        /*0010*/ 	.short	0x0006
        /*0012*/ 	.short	0x002b
        /*0014*/ 	.byte	0x00, 0xf0, 0x05, 0x00


	//----- nvinfo : EIATTR_KPARAM_INFO
	.align		4
.L_11739:
        /*0018*/ 	.byte	0x04, 0x17
        /*001a*/ 	.short	(.L_11741 - .L_11740)
.L_11740:
        /*001c*/ 	.word	0x00000000
        /*0020*/ 	.short	0x0005
        /*0022*/ 	.short	0x002a
        /*0024*/ 	.byte	0x00, 0xf0, 0x05, 0x00


	//----- nvinfo : EIATTR_KPARAM_INFO
	.align		4
.L_11741:
        /*0028*/ 	.byte	0x04, 0x17
        /*002a*/ 	.short	(.L_11743 - .L_11742)
.L_11742:
        /*002c*/ 	.word	0x00000000
        /*0030*/ 	.short	0x0004
        /*0032*/ 	.short	0x0029
        /*0034*/ 	.byte	0x00, 0xf0, 0x05, 0x00


	//----- nvinfo : EIATTR_KPARAM_INFO
	.align		4
.L_11743:
        /*0038*/ 	.byte	0x04, 0x17
        /*003a*/ 	.short	(.L_11745 - .L_11744)
.L_11744:
        /*003c*/ 	.word	0x00000000
        /*0040*/ 	.short	0x0003
        /*0042*/ 	.short	0x0028
        /*0044*/ 	.byte	0x00, 0xf0, 0x05, 0x00


	//----- nvinfo : EIATTR_KPARAM_INFO
	.align		4
.L_11745:
        /*0048*/ 	.byte	0x04, 0x17
        /*004a*/ 	.short	(.L_11747 - .L_11746)
.L_11746:
        /*004c*/ 	.word	0x00000000
        /*0050*/ 	.short	0x0002
        /*0052*/ 	.short	0x0018
        /*0054*/ 	.byte	0x00, 0xf0, 0x41, 0x00


	//----- nvinfo : EIATTR_KPARAM_INFO
	.align		4
.L_11747:
        /*0058*/ 	.byte	0x04, 0x17
        /*005a*/ 	.short	(.L_11749 - .L_11748)
.L_11748:
        /*005c*/ 	.word	0x00000000
        /*0060*/ 	.short	0x0001
        /*0062*/ 	.short	0x0008
        /*0064*/ 	.byte	0x00, 0xf0, 0x41, 0x00


	//----- nvinfo : EIATTR_KPARAM_INFO
	.align		4
.L_11749:
        /*0068*/ 	.byte	0x04, 0x17
        /*006a*/ 	.short	(.L_11751 - .L_11750)
.L_11750:
        /*006c*/ 	.word	0x00000000
        /*0070*/ 	.short	0x0000
        /*0072*/ 	.short	0x0000
        /*0074*/ 	.byte	0x00, 0xf0, 0x11, 0x00


	//----- nvinfo : EIATTR_SPARSE_MMA_MASK
	.align		4
.L_11751:
        /*0078*/ 	.byte	0x03, 0x50
        /*007a*/ 	.short	0x0000


	//----- nvinfo : EIATTR_MAXREG_COUNT
	.align		4
        /*007c*/ 	.byte	0x03, 0x1b
        /*007e*/ 	.short	0x00ff


	//----- nvinfo : EIATTR_MERCURY_ISA_VERSION
	.align		4
        /*0080*/ 	.byte	0x03, 0x5f
        /*0082*/ 	.short	0x0101


	//----- nvinfo : EIATTR_VRC_CTA_INIT_COUNT
	.align		4
        /*0084*/ 	.byte	0x02, 0x4a
	.zero		1
	.zero		1


	//----- nvinfo : EIATTR_EXIT_INSTR_OFFSETS
	.align		4
        /*0088*/ 	.byte	0x04, 0x1c
        /*008a*/ 	.short	(.L_11753 - .L_11752)


	//   ....[0]....
.L_11752:
        /*008c*/ 	.word	0x000009c0


	//   ....[1]....
        /*0090*/ 	.word	0x00000a20


	//----- nvinfo : EIATTR_MAX_THREADS
	.align		4
.L_11753:
        /*0094*/ 	.byte	0x04, 0x05
        /*0096*/ 	.short	(.L_11755 - .L_11754)
.L_11754:
        /*0098*/ 	.word	0x00000080
        /*009c*/ 	.word	0x00000001
        /*00a0*/ 	.word	0x00000001


	//----- nvinfo : EIATTR_CRS_STACK_SIZE
	.align		4
.L_11755:
        /*00a4*/ 	.byte	0x04, 0x1e
        /*00a6*/ 	.short	(.L_11757 - .L_11756)
.L_11756:
        /*00a8*/ 	.word	0x00000000


	//----- nvinfo : EIATTR_CBANK_PARAM_SIZE
	.align		4
.L_11757:
        /*00ac*/ 	.byte	0x03, 0x19
        /*00ae*/ 	.short	0x002c


	//----- nvinfo : EIATTR_PARAM_CBANK
	.align		4
        /*00b0*/ 	.byte	0x04, 0x0a
        /*00b2*/ 	.short	(.L_11759 - .L_11758)
	.align		4
.L_11758:
        /*00b4*/ 	.word	index@(.nv.constant0._ZN2at6native27unrolled_elementwise_kernelIZNS0_50_GLOBAL__N__2680c7bb_12_PowKernel_cu_7dd49032_317022pow_scalar_tensor_implIhEEvRNS_18TensorIteratorBaseET_EUlhE_St5arrayIPcLm2EELi4E23TrivialOffsetCalculatorILi1EjESC_NS0_6memory15LoadWithoutCastENSD_16StoreWithoutCastEEEviS6_T0_T2_T3_T4_T5_)
        /*00b8*/ 	.short	0x0380
        /*00ba*/ 	.short	0x002c


	//----- nvinfo : EIATTR_SW_WAR
	.align		4
.L_11759:
        /*00bc*/ 	.byte	0x04, 0x36
        /*00be*/ 	.short	(.L_11761 - .L_11760)
.L_11760:
        /*00c0*/ 	.word	0x00000008
.L_11761:


//--------------------- .nv.info._ZN2at6native29vectorized_elementwise_kernelILi2EZNS0_50_GLOBAL__N__2680c7bb_12_PowKernel_cu_7dd49032_317022pow_scalar_tensor_implIhEEvRNS_18TensorIteratorBaseET_EUlhE_St5arrayIPcLm2EEEEviT0_T1_ --------------------------
	.section	.nv.info._ZN2at6native29vectorized_elementwise_kernelILi2EZNS0_50_GLOBAL__N__2680c7bb_12_PowKernel_cu_7dd49032_317022pow_scalar_tensor_implIhEEvRNS_18TensorIteratorBaseET_EUlhE_St5arrayIPcLm2EEEEviT0_T1_,"",@"SHT_CUDA_INFO"
	.sectionflags	@""
	.align	4


	//----- nvinfo : EIATTR_CUDA_API_VERSION
	.align		4
        /*0000*/ 	.byte	0x04, 0x37
        /*0002*/ 	.short	(.L_11763 - .L_11762)
.L_11762:
        /*0004*/ 	.word	0x00000082


	//----- nvinfo : EIATTR_KPARAM_INFO
	.align		4
.L_11763:
        /*0008*/ 	.byte	0x04, 0x17
        /*000a*/ 	.short	(.L_11765 - .L_11764)
.L_11764:
        /*000c*/ 	.word	0x00000000
        /*0010*/ 	.short	0x0002
        /*0012*/ 	.short	0x0018
        /*0014*/ 	.byte	0x00, 0xf0, 0x41, 0x00


	//----- nvinfo : EIATTR_KPARAM_INFO
	.align		4
.L_11765:
        /*0018*/ 	.byte	0x04, 0x17
        /*001a*/ 	.short	(.L_11767 - .L_11766)
.L_11766:
        /*001c*/ 	.word	0x00000000
        /*0020*/ 	.short	0x0001
        /*0022*/ 	.short	0x0008
        /*0024*/ 	.byte	0x00, 0xf0, 0x41, 0x00


	//----- nvinfo : EIATTR_KPARAM_INFO
	.align		4
.L_11767:
        /*0028*/ 	.byte	0x04, 0x17
        /*002a*/ 	.short	(.L_11769 - .L_11768)
.L_11768:
        /*002c*/ 	.word	0x00000000
        /*0030*/ 	.short	0x0000
        /*0032*/ 	.short	0x0000
        /*0034*/ 	.byte	0x00, 0xf0, 0x11, 0x00


	//----- nvinfo : EIATTR_SPARSE_MMA_MASK
	.align		4
.L_11769:
        /*0038*/ 	.byte	0x03, 0x50
        /*003a*/ 	.short	0x0000


	//----- nvinfo : EIATTR_MAXREG_COUNT
	.align		4
        /*003c*/ 	.byte	0x03, 0x1b
        /*003e*/ 	.short	0x00ff


	//----- nvinfo : EIATTR_MERCURY_ISA_VERSION
	.align		4
        /*0040*/ 	.byte	0x03, 0x5f
        /*0042*/ 	.short	0x0101


	//----- nvinfo : EIATTR_VRC_CTA_INIT_COUNT
	.align		4
        /*0044*/ 	.byte	0x02, 0x4a
	.zero		1
	.zero		1


	//----- nvinfo : EIATTR_EXIT_INSTR_OFFSETS
	.align		4
        /*0048*/ 	.byte	0x04, 0x1c
        /*004a*/ 	.short	(.L_11771 - .L_11770)


	//   ....[0]....
.L_11770:
        /*004c*/ 	.word	0x00001370


	//   ....[1]....
        /*0050*/ 	.word	0x000013d0


	//   ....[2]....
        /*0054*/ 	.word	0x00002010


	//----- nvinfo : EIATTR_MAX_THREADS
	.align		4
.L_11771:
        /*0058*/ 	.byte	0x04, 0x05
        /*005a*/ 	.short	(.L_11773 - .L_11772)
.L_11772:
        /*005c*/ 	.word	0x00000080
        /*0060*/ 	.word	0x00000001
        /*0064*/ 	.word	0x00000001


	//----- nvinfo : EIATTR_CRS_STACK_SIZE
	.align		4
.L_11773:
        /*0068*/ 	.byte	0x04, 0x1e
        /*006a*/ 	.short	(.L_11775 - .L_11774)
.L_11774:
        /*006c*/ 	.word	0x00000000


	//----- nvinfo : EIATTR_CBANK_PARAM_SIZE
	.align		4
.L_11775:
        /*0070*/ 	.byte	0x03, 0x19
        /*0072*/ 	.short	0x0028


	//----- nvinfo : EIATTR_PARAM_CBANK
	.align		4
        /*0074*/ 	.byte	0x04, 0x0a
        /*0076*/ 	.short	(.L_11777 - .L_11776)
	.align		4
.L_11776:
        /*0078*/ 	.word	index@(.nv.constant0._ZN2at6native29vectorized_elementwise_kernelILi2EZNS0_50_GLOBAL__N__2680c7bb_12_PowKernel_cu_7dd49032_317022pow_scalar_tensor_implIhEEvRNS_18TensorIteratorBaseET_EUlhE_St5arrayIPcLm2EEEEviT0_T1_)
        /*007c*/ 	.short	0x0380
        /*007e*/ 	.short	0x0028


	//----- nvinfo : EIATTR_SW_WAR
	.align		4
.L_11777:
        /*0080*/ 	.byte	0x04, 0x36
        /*0082*/ 	.short	(.L_11779 - .L_11778)
.L_11778:
        /*0084*/ 	.word	0x00000008
.L_11779:


//--------------------- .nv.info._ZN2at6native29vectorized_elementwise_kernelILi4EZNS0_50_GLOBAL__N__2680c7bb_12_PowKernel_cu_7dd49032_317022pow_scalar_tensor_implIhEEvRNS_18TensorIteratorBaseET_EUlhE_St5arrayIPcLm2EEEEviT0_T1_ --------------------------
	.section	.nv.info._ZN2at6native29vectorized_elementwise_kernelILi4EZNS0_50_GLOBAL__N__2680c7bb_12_PowKernel_cu_7dd49032_317022pow_scalar_tensor_implIhEEvRNS_18TensorIteratorBaseET_EUlhE_St5arrayIPcLm2EEEEviT0_T1_,"",@"SHT_CUDA_INFO"
	.sectionflags	@""
	.align	4


	//----- nvinfo : EIATTR_CUDA_API_VERSION
	.align		4
        /*0000*/ 	.byte	0x04, 0x37
        /*0002*/ 	.short	(.L_11781 - .L_11780)
.L_11780:
        /*0004*/ 	.word	0x00000082


	//----- nvinfo : EIATTR_KPARAM_INFO
	.align		4
.L_11781:
        /*0008*/ 	.byte	0x04, 0x17
        /*000a*/ 	.short	(.L_11783 - .L_11782)
.L_11782:
        /*000c*/ 	.word	0x00000000
        /*0010*/ 	.short	0x0002
        /*0012*/ 	.short	0x0018
        /*0014*/ 	.byte	0x00, 0xf0, 0x41, 0x00


	//----- nvinfo : EIATTR_KPARAM_INFO
	.align		4
.L_11783:
        /*0018*/ 	.byte	0x04, 0x17
        /*001a*/ 	.short	(.L_11785 - .L_11784)
.L_11784:
        /*001c*/ 	.word	0x00000000
        /*0020*/ 	.short	0x0001
        /*0022*/ 	.short	0x0008
        /*0024*/ 	.byte	0x00, 0xf0, 0x41, 0x00


	//----- nvinfo : EIATTR_KPARAM_INFO
	.align		4
.L_11785:
        /*0028*/ 	.byte	0x04, 0x17
        /*002a*/ 	.short	(.L_11787 - .L_11786)
.L_11786:
        /*002c*/ 	.word	0x00000000
        /*0030*/ 	.short	0x0000
        /*0032*/ 	.short	0x0000
        /*0034*/ 	.byte	0x00, 0xf0, 0x11, 0x00


	//----- nvinfo : EIATTR_SPARSE_MMA_MASK
	.align		4
.L_11787:
        /*0038*/ 	.byte	0x03, 0x50
        /*003a*/ 	.short	0x0000


	//----- nvinfo : EIATTR_MAXREG_COUNT
	.align		4
        /*003c*/ 	.byte	0x03, 0x1b
        /*003e*/ 	.short	0x00ff


	//----- nvinfo : EIATTR_MERCURY_ISA_VERSION
	.align		4
        /*0040*/ 	.byte	0x03, 0x5f
        /*0042*/ 	.short	0x0101


	//----- nvinfo : EIATTR_VRC_CTA_INIT_COUNT
	.align		4
        /*0044*/ 	.byte	0x02, 0x4a
	.zero		1
	.zero		1


	//----- nvinfo : EIATTR_EXIT_INSTR_OFFSETS
	.align		4
        /*0048*/ 	.byte	0x04, 0x1c
        /*004a*/ 	.short	(.L_11789 - .L_11788)


	//   ....[0]....
.L_11788:
        /*004c*/ 	.word	0x00001370


	//   ....[1]....
        /*0050*/ 	.word	0x000013d0


	//   ....[2]....
        /*0054*/ 	.word	0x00002070


	//----- nvinfo : EIATTR_MAX_THREADS
	.align		4
.L_11789:
        /*0058*/ 	.byte	0x04, 0x05
        /*005a*/ 	.short	(.L_11791 - .L_11790)
.L_11790:
        /*005c*/ 	.word	0x00000080
        /*0060*/ 	.word	0x00000001
        /*0064*/ 	.word	0x00000001


	//----- nvinfo : EIATTR_CRS_STACK_SIZE
	.align		4
.L_11791:
        /*0068*/ 	.byte	0x04, 0x1e
        /*006a*/ 	.short	(.L_11793 - .L_11792)
.L_11792:
        /*006c*/ 	.word	0x00000000


	//----- nvinfo : EIATTR_CBANK_PARAM_SIZE
	.align		4
.L_11793:
        /*0070*/ 	.byte	0x03, 0x19
        /*0072*/ 	.short	0x0028


	//----- nvinfo : EIATTR_PARAM_CBANK
	.align		4
        /*0074*/ 	.byte	0x04, 0x0a
        /*0076*/ 	.short	(.L_11795 - .L_11794)
	.align		4
.L_11794:
        /*0078*/ 	.word	index@(.nv.constant0._ZN2at6native29vectorized_elementwise_kernelILi4EZNS0_50_GLOBAL__N__2680c7bb_12_PowKernel_cu_7dd49032_317022pow_scalar_tensor_implIhEEvRNS_18TensorIteratorBaseET_EUlhE_St5arrayIPcLm2EEEEviT0_T1_)
        /*007c*/ 	.short	0x0380
        /*007e*/ 	.short	0x0028


	//----- nvinfo : EIATTR_SW_WAR
	.align		4
.L_11795:
        /*0080*/ 	.byte	0x04, 0x36
        /*0082*/ 	.short	(.L_11797 - .L_11796)
.L_11796:
        /*0084*/ 	.word	0x00000008
.L_11797:


//--------------------- .nv.info._ZN2at6native29vectorized_elementwise_kernelILi8EZNS0_50_GLOBAL__N__2680c7bb_12_PowKernel_cu_7dd49032_317022pow_scalar_tensor_implIhEEvRNS_18TensorIteratorBaseET_EUlhE_St5arrayIPcLm2EEEEviT0_T1_ --------------------------
	.section	.nv.info._ZN2at6native29vectorized_elementwise_kernelILi8EZNS0_50_GLOBAL__N__2680c7bb_12_PowKernel_cu_7dd49032_317022pow_scalar_tensor_implIhEEvRNS_18TensorIteratorBaseET_EUlhE_St5arrayIPcLm2EEEEviT0_T1_,"",@"SHT_CUDA_INFO"
	.sectionflags	@""
	.align	4


	//----- nvinfo : EIATTR_CUDA_API_VERSION
	.align		4
        /*0000*/ 	.byte	0x04, 0x37
        /*0002*/ 	.short	(.L_11799 - .L_11798)
.L_11798:
        /*0004*/ 	.word	0x00000082


	//----- nvinfo : EIATTR_KPARAM_INFO
	.align		4
.L_11799:
        /*0008*/ 	.byte	0x04, 0x17
        /*000a*/ 	.short	(.L_11801 - .L_11800)
.L_11800:
        /*000c*/ 	.word	0x00000000
        /*0010*/ 	.short	0x0002
        /*0012*/ 	.short	0x0018
        /*0014*/ 	.byte	0x00, 0xf0, 0x41, 0x00


	//----- nvinfo : EIATTR_KPARAM_INFO
	.align		4
.L_11801:
        /*0018*/ 	.byte	0x04, 0x17
        /*001a*/ 	.short	(.L_11803 - .L_11802)
.L_11802:
        /*001c*/ 	.word	0x00000000
        /*0020*/ 	.short	0x0001
        /*0022*/ 	.short	0x0008
        /*0024*/ 	.byte	0x00, 0xf0, 0x41, 0x00


	//----- nvinfo : EIATTR_KPARAM_INFO
	.align		4
.L_11803:
        /*0028*/ 	.byte	0x04, 0x17
        /*002a*/ 	.short	(.L_11805 - .L_11804)
.L_11804:
        /*002c*/ 	.word	0x00000000
        /*0030*/ 	.short	0x0000
        /*0032*/ 	.short	0x0000
        /*0034*/ 	.byte	0x00, 0xf0, 0x11, 0x00


	//----- nvinfo : EIATTR_SPARSE_MMA_MASK
	.align		4
.L_11805:
        /*0038*/ 	.byte	0x03, 0x50
        /*003a*/ 	.short	0x0000


	//----- nvinfo : EIATTR_MAXREG_COUNT
	.align		4
        /*003c*/ 	.byte	0x03, 0x1b
        /*003e*/ 	.short	0x00ff


	//----- nvinfo : EIATTR_MERCURY_ISA_VERSION
	.align		4
        /*0040*/ 	.byte	0x03, 0x5f
        /*0042*/ 	.short	0x0101


	//----- nvinfo : EIATTR_VRC_CTA_INIT_COUNT
	.align		4
        /*0044*/ 	.byte	0x02, 0x4a
	.zero		1
	.zero		1


	//----- nvinfo : EIATTR_EXIT_INSTR_OFFSETS
	.align		4
        /*0048*/ 	.byte	0x04, 0x1c
        /*004a*/ 	.short	(.L_11807 - .L_11806)


	//   ....[0]....
.L_11806:
        /*004c*/ 	.word	0x00000010


	//----- nvinfo : EIATTR_MAX_THREADS
	.align		4
.L_11807:
        /*0050*/ 	.byte	0x04, 0x05
        /*0052*/ 	.short	(.L_11809 - .L_11808)
.L_11808:
        /*0054*/ 	.word	0x00000080
        /*0058*/ 	.word	0x00000001
        /*005c*/ 	.word	0x00000001


	//----- nvinfo : EIATTR_CBANK_PARAM_SIZE
	.align		4
.L_11809:
        /*0060*/ 	.byte	0x03, 0x19
        /*0062*/ 	.short	0x0028


	//----- nvinfo : EIATTR_PARAM_CBANK
	.align		4
        /*0064*/ 	.byte	0x04, 0x0a
        /*0066*/ 	.short	(.L_11811 - .L_11810)
	.align		4
.L_11810:
        /*0068*/ 	.word	index@(.nv.constant0._ZN2at6native29vectorized_elementwise_kernelILi8EZNS0_50_GLOBAL__N__2680c7bb_12_PowKernel_cu_7dd49032_317022pow_scalar_tensor_implIhEEvRNS_18TensorIteratorBaseET_EUlhE_St5arrayIPcLm2EEEEviT0_T1_)
        /*006c*/ 	.short	0x0380
        /*006e*/ 	.short	0x0028


	//----- nvinfo : EIATTR_SW_WAR
	.align		4
.L_11811:
        /*0070*/ 	.byte	0x04, 0x36
        /*0072*/ 	.short	(.L_11813 - .L_11812)
.L_11812:
        /*0074*/ 	.word	0x00000008
.L_11813:


//--------------------- .nv.callgraph             --------------------------
	.section	.nv.callgraph,"",@"SHT_CUDA_CALLGRAPH"
	.align	4
	.sectionentsize	8
	.align		4
        /*0000*/ 	.word	0x00000000
	.align		4
        /*0004*/ 	.word	0xffffffff
	.align		4
        /*0008*/ 	.word	index@(_ZN2at6native18elementwise_kernelILi128ELi4EZNS0_15gpu_kernel_implIZNS0_50_GLOBAL__N__2680c7bb_12_PowKernel_cu_7dd49032_317029pow_tensor_scalar_kernel_implIN3c108BFloat16ES6_EEvRNS_18TensorIteratorBaseET0_EUlS6_E2_EEvS8_RKT_EUliE_EEviT1_)
	.align		4
        /*000c*/ 	.word	index@(__assertfail)
	.align		4
        /*0010*/ 	.word	index@(_ZN2at6native27unrolled_elementwise_kernelIZNS0_50_GLOBAL__N__2680c7bb_12_PowKernel_cu_7dd49032_317029pow_tensor_scalar_kernel_implIN3c108BFloat16ES5_EEvRNS_18TensorIteratorBaseET0_EUlS5_E2_St5arrayIPcLm2EELi4E23TrivialOffsetCalculatorILi1EjESE_NS0_6memory12LoadWithCastILi1EEENSF_13StoreWithCastILi1EEEEEviT_S8_T2_T3_T4_T5_)
	.align		4
        /*0014*/ 	.word	index@(__assertfail)
	.align		4
        /*0018*/ 	.word	index@(_ZN2at6native18elementwise_kernelILi128ELi4EZNS0_15gpu_kernel_implIZNS0_50_GLOBAL__N__2680c7bb_12_PowKernel_cu_7dd49032_317029pow_tensor_scalar_kernel_implIN3c108BFloat16ES6_EEvRNS_18TensorIteratorBaseET0_EUlS6_E1_EEvS8_RKT_EUliE_EEviT1_)
	.align		4
        /*001c*/ 	.word	index@(__assertfail)
	.align		4
        /*0020*/ 	.word	index@(_ZN2at6native27unrolled_elementwise_kernelIZNS0_50_GLOBAL__N__2680c7bb_12_PowKernel_cu_7dd49032_317029pow_tensor_scalar_kernel_implIN3c108BFloat16ES5_EEvRNS_18TensorIteratorBaseET0_EUlS5_E1_St5arrayIPcLm2EELi4E23TrivialOffsetCalculatorILi1EjESE_NS0_6memory12LoadWithCastILi1EEENSF_13StoreWithCastILi1EEEEEviT_S8_T2_T3_T4_T5_)
	.align		4
        /*0024*/ 	.word	index@(__assertfail)
	.align		4
        /*0028*/ 	.word	index@(_ZN2at6native18elementwise_kernelILi128ELi4EZNS0_15gpu_kernel_implIZNS0_50_GLOBAL__N__2680c7bb_12_PowKernel_cu_7dd49032_317029pow_tensor_scalar_kernel_implIN3c108BFloat16ES6_EEvRNS_18TensorIteratorBaseET0_EUlS6_E0_EEvS8_RKT_EUliE_EEviT1_)
	.align		4
        /*002c*/ 	.word	index@(__assertfail)
	.align		4
        /*0030*/ 	.word	index@(_ZN2at6native27unrolled_elementwise_kernelIZNS0_50_GLOBAL__N__2680c7bb_12_PowKernel_cu_7dd49032_317029pow_tensor_scalar_kernel_implIN3c108BFloat16ES5_EEvRNS_18TensorIteratorBaseET0_EUlS5_E0_St5arrayIPcLm2EELi4E23TrivialOffsetCalculatorILi1EjESE_NS0_6memory12LoadWithCastILi1EEENSF_13StoreWithCastILi1EEEEEviT_S8_T2_T3_T4_T5_)
	.align		4
        /*0034*/ 	.word	index@(__assertfail)
	.align		4
        /*0038*/ 	.word	index@(_ZN2at6native18elementwise_kernelILi128ELi4EZNS0_15gpu_kernel_implIZNS0_50_GLOBAL__N__2680c7bb_12_PowKernel_cu_7dd49032_317029pow_tensor_scalar_kernel_implIN3c108BFloat16ES6_EEvRNS_18TensorIteratorBaseET0_EUlS6_E_EEvS8_RKT_EUliE_EEviT1_)
	.align		4
        /*003c*/ 	.word	index@(__assertfail)
	.align		4
        /*0040*/ 	.word	index@(_ZN2at6native27unrolled_elementwise_kernelIZNS0_50_GLOBAL__N__2680c7bb_12_PowKernel_cu_7dd49032_317029pow_tensor_scalar_kernel_implIN3c108BFloat16ES5_EEvRNS_18TensorIteratorBaseET0_EUlS5_E_St5arrayIPcLm2EELi4E23TrivialOffsetCalculatorILi1EjESE_NS0_6memory12LoadWithCastILi1EEENSF_13StoreWithCastILi1EEEEEviT_S8_T2_T3_T4_T5_)
	.align		4
        /*0044*/ 	.word	index@(__assertfail)
	.align		4
        /*0048*/ 	.word	index@(_ZN2at6native18elementwise_kernelILi128ELi4EZNS0_15gpu_kernel_implIZNS0_50_GLOBAL__N__2680c7bb_12_PowKernel_cu_7dd49032_317029pow_tensor_scalar_kernel_implIN3c104HalfES6_EEvRNS_18TensorIteratorBaseET0_EUlS6_E2_EEvS8_RKT_EUliE_EEviT1_)
	.align		4
        /*004c*/ 	.word	index@(__assertfail)
	.align		4
        /*0050*/ 	.word	index@(_ZN2at6native27unrolled_elementwise_kernelIZNS0_50_GLOBAL__N__2680c7bb_12_PowKernel_cu_7dd49032_317029pow_tensor_scalar_kernel_implIN3c104HalfES5_EEvRNS_18TensorIteratorBaseET0_EUlS5_E2_St5arrayIPcLm2EELi4E23TrivialOffsetCalculatorILi1EjESE_NS0_6memory12LoadWithCastILi1EEENSF_13StoreWithCastILi1EEEEEviT_S8_T2_T3_T4_T5_)
	.align		4
        /*0054*/ 	.word	index@(__assertfail)
	.align		4
        /*0058*/ 	.word	index@(_ZN2at6native18elementwise_kernelILi128ELi4EZNS0_15gpu_kernel_implIZNS0_50_GLOBAL__N__2680c7bb_12_PowKernel_cu_7dd49032_317029pow_tensor_scalar_kernel_implIN3c104HalfES6_EEvRNS_18TensorIteratorBaseET0_EUlS6_E1_EEvS8_RKT_EUliE_EEviT1_)
	.align		4
        /*005c*/ 	.word	index@(__assertfail)
	.align		4
        /*0060*/ 	.word	index@(_ZN2at6native27unrolled_elementwise_kernelIZNS0_50_GLOBAL__N__2680c7bb_12_PowKernel_cu_7dd49032_317029pow_tensor_scalar_kernel_implIN3c104HalfES5_EEvRNS_18TensorIteratorBaseET0_EUlS5_E1_St5arrayIPcLm2EELi4E23TrivialOffsetCalculatorILi1EjESE_NS0_6memory12LoadWithCastILi1EEENSF_13StoreWithCastILi1EEEEEviT_S8_T2_T3_T4_T5_)
	.align		4
        /*0064*/ 	.word	index@(__assertfail)
	.align		4
        /*0068*/ 	.word	index@(_ZN2at6native18elementwise_kernelILi128ELi4EZNS0_15gpu_kernel_implIZNS0_50_GLOBAL__N__2680c7bb_12_PowKernel_cu_7dd49032_317029pow_tensor_scalar_kernel_implIN3c104HalfES6_EEvRNS_18TensorIteratorBaseET0_EUlS6_E0_EEvS8_RKT_EUliE_EEviT1_)
	.align		4
        /*006c*/ 	.word	index@(__assertfail)
	.align		4
        /*0070*/ 	.word	index@(_ZN2at6native27unrolled_elementwise_kernelIZNS0_50_GLOBAL__N__2680c7bb_12_PowKernel_cu_7dd49032_317029pow_tensor_scalar_kernel_implIN3c104HalfES5_EEvRNS_18TensorIteratorBaseET0_EUlS5_E0_St5arrayIPcLm2EELi4E23TrivialOffsetCalculatorILi1EjESE_NS0_6memory12LoadWithCastILi1EEENSF_13StoreWithCastILi1EEEEEviT_S8_T2_T3_T4_T5_)
	.align		4
        /*0074*/ 	.word	index@(__assertfail)
	.align		4
        /*0078*/ 	.word	index@(_ZN2at6native18elementwise_kernelILi128ELi4EZNS0_15gpu_kernel_implIZNS0_50_GLOBAL__N__2680c7bb_12_PowKernel_cu_7dd49032_317029pow_tensor_scalar_kernel_implIN3c104HalfES6_EEvRNS_18TensorIteratorBaseET0_EUlS6_E_EEvS8_RKT_EUliE_EEviT1_)
	.align		4
        /*007c*/ 	.word	index@(__assertfail)
	.align		4
        /*0080*/ 	.word	index@(_ZN2at6native27unrolled_elementwise_kernelIZNS0_50_GLOBAL__N__2680c7bb_12_PowKernel_cu_7dd49032_317029pow_tensor_scalar_kernel_implIN3c104HalfES5_EEvRNS_18TensorIteratorBaseET0_EUlS5_E_St5arrayIPcLm2EELi4E23TrivialOffsetCalculatorILi1EjESE_NS0_6memory12LoadWithCastILi1EEENSF_13StoreWithCastILi1EEEEEviT_S8_T2_T3_T4_T5_)
	.align		4
        /*0084*/ 	.word	index@(__assertfail)
	.align		4
        /*0088*/ 	.word	index@(_ZN2at6native18elementwise_kernelILi128ELi4EZNS0_15gpu_kernel_implIZNS0_50_GLOBAL__N__2680c7bb_12_PowKernel_cu_7dd49032_317029pow_tensor_scalar_kernel_implIffEEvRNS_18TensorIteratorBaseET0_EUlfE2_EEvS6_RKT_EUliE_EEviT1_)
	.align		4
        /*008c*/ 	.word	index@(__assertfail)
	.align		4
        /*0090*/ 	.word	index@(_ZN2at6native27unrolled_elementwise_kernelIZNS0_50_GLOBAL__N__2680c7bb_12_PowKernel_cu_7dd49032_317029pow_tensor_scalar_kernel_implIffEEvRNS_18TensorIteratorBaseET0_EUlfE2_St5arrayIPcLm2EELi4E23TrivialOffsetCalculatorILi1EjESC_NS0_6memory12LoadWithCastILi1EEENSD_13StoreWithCastILi1EEEEEviT_S6_T2_T3_T4_T5_)
	.align		4
        /*0094*/ 	.word	index@(__assertfail)
	.align		4
        /*0098*/ 	.word	index@(_ZN2at6native18elementwise_kernelILi128ELi4EZNS0_15gpu_kernel_implIZNS0_50_GLOBAL__N__2680c7bb_12_PowKernel_cu_7dd49032_317029pow_tensor_scalar_kernel_implIffEEvRNS_18TensorIteratorBaseET0_EUlfE1_EEvS6_RKT_EUliE_EEviT1_)
	.align		4
        /*009c*/ 	.word	index@(__assertfail)
	.align		4
        /*00a0*/ 	.word	index@(_ZN2at6native27unrolled_elementwise_kernelIZNS0_50_GLOBAL__N__2680c7bb_12_PowKernel_cu_7dd49032_317029pow_tensor_scalar_kernel_implIffEEvRNS_18TensorIteratorBaseET0_EUlfE1_St5arrayIPcLm2EELi4E23TrivialOffsetCalculatorILi1EjESC_NS0_6memory12LoadWithCastILi1EEENSD_13StoreWithCastILi1EEEEEviT_S6_T2_T3_T4_T5_)
	.align		4
        /*00a4*/ 	.word	index@(__assertfail)
	.align		4
        /*00a8*/ 	.word	index@(_ZN2at6native18elementwise_kernelILi128ELi4EZNS0_15gpu_kernel_implIZNS0_50_GLOBAL__N__2680c7bb_12_PowKernel_cu_7dd49032_317029pow_tensor_scalar_kernel_implIffEEvRNS_18TensorIteratorBaseET0_EUlfE0_EEvS6_RKT_EUliE_EEviT1_)
	.align		4
        /*00ac*/ 	.word	index@(__assertfail)
	.align		4
        /*00b0*/ 	.word	index@(_ZN2at6native27unrolled_elementwise_kernelIZNS0_50_GLOBAL__N__2680c7bb_12_PowKernel_cu_7dd49032_317029pow_tensor_scalar_kernel_implIffEEvRNS_18TensorIteratorBaseET0_EUlfE0_St5arrayIPcLm2EELi4E23TrivialOffsetCalculatorILi1EjESC_NS0_6memory12LoadWithCastILi1EEENSD_13StoreWithCastILi1EEEEEviT_S6_T2_T3_T4_T5_)
	.align		4
        /*00b4*/ 	.word	index@(__assertfail)
	.align		4
        /*00b8*/ 	.word	index@(_ZN2at6native18elementwise_kernelILi128ELi4EZNS0_15gpu_kernel_implIZNS0_50_GLOBAL__N__2680c7bb_12_PowKernel_cu_7dd49032_317029pow_tensor_scalar_kernel_implIffEEvRNS_18TensorIteratorBaseET0_EUlfE_EEvS6_RKT_EUliE_EEviT1_)
	.align		4
        /*00bc*/ 	.word	index@(__assertfail)
	.align		4
        /*00c0*/ 	.word	index@(_ZN2at6native27unrolled_elementwise_kernelIZNS0_50_GLOBAL__N__2680c7bb_12_PowKernel_cu_7dd49032_317029pow_tensor_scalar_kernel_implIffEEvRNS_18TensorIteratorBaseET0_EUlfE_St5arrayIPcLm2EELi4E23TrivialOffsetCalculatorILi1EjESC_NS0_6memory12LoadWithCastILi1EEENSD_13StoreWithCastILi1EEEEEviT_S6_T2_T3_T4_T5_)
	.align		4
        /*00c4*/ 	.word	index@(__assertfail)
	.align		4
        /*00c8*/ 	.word	index@(_ZN2at6native18elementwise_kernelILi128ELi4EZNS0_15gpu_kernel_implIZNS0_50_GLOBAL__N__2680c7bb_12_PowKernel_cu_7dd49032_317029pow_tensor_scalar_kernel_implIddEEvRNS_18TensorIteratorBaseET0_EUldE2_EEvS6_RKT_EUliE_EEviT1_)
	.align		4
        /*00cc*/ 	.word	index@(__assertfail)
	.align		4
        /*00d0*/ 	.word	index@(_ZN2at6native27unrolled_elementwise_kernelIZNS0_50_GLOBAL__N__2680c7bb_12_PowKernel_cu_7dd49032_317029pow_tensor_scalar_kernel_implIddEEvRNS_18TensorIteratorBaseET0_EUldE2_St5arrayIPcLm2EELi4E23TrivialOffsetCalculatorILi1EjESC_NS0_6memory12LoadWithCastILi1EEENSD_13StoreWithCastILi1EEEEEviT_S6_T2_T3_T4_T5_)
	.align		4
        /*00d4*/ 	.word	index@(__assertfail)
	.align		4
        /*00d8*/ 	.word	index@(_ZN2at6native18elementwise_kernelILi128ELi4EZNS0_15gpu_kernel_implIZNS0_50_GLOBAL__N__2680c7bb_12_PowKernel_cu_7dd49032_317029pow_tensor_scalar_kernel_implIddEEvRNS_18TensorIteratorBaseET0_EUldE1_EEvS6_RKT_EUliE_EEviT1_)
	.align		4
        /*00dc*/ 	.word	index@(__assertfail)
	.align		4
        /*00e0*/ 	.word	index@(_ZN2at6native27unrolled_elementwise_kernelIZNS0_50_GLOBAL__N__2680c7bb_12_PowKernel_cu_7dd49032_317029pow_tensor_scalar_kernel_implIddEEvRNS_18TensorIteratorBaseET0_EUldE1_St5arrayIPcLm2EELi4E23TrivialOffsetCalculatorILi1EjESC_NS0_6memory12LoadWithCastILi1EEENSD_13StoreWithCastILi1EEEEEviT_S6_T2_T3_T4_T5_)
	.align		4
        /*00e4*/ 	.word	index@(__assertfail)
	.align		4
        /*00e8*/ 	.word	index@(_ZN2at6native18elementwise_kernelILi128ELi4EZNS0_15gpu_kernel_implIZNS0_50_GLOBAL__N__2680c7bb_12_PowKernel_cu_7dd49032_317029pow_tensor_scalar_kernel_implIddEEvRNS_18TensorIteratorBaseET0_EUldE0_EEvS6_RKT_EUliE_EEviT1_)
	.align		4
        /*00ec*/ 	.word	index@(__assertfail)
	.align		4
        /*00f0*/ 	.word	index@(_ZN2at6native27unrolled_elementwise_kernelIZNS0_50_GLOBAL__N__2680c7bb_12_PowKernel_cu_7dd49032_317029pow_tensor_scalar_kernel_implIddEEvRNS_18TensorIteratorBaseET0_EUldE0_St5arrayIPcLm2EELi4E23TrivialOffsetCalculatorILi1EjESC_NS0_6memory12LoadWithCastILi1EEENSD_13StoreWithCastILi1EEEEEviT_S6_T2_T3_T4_T5_)
	.align		4
        /*00f4*/ 	.word	index@(__assertfail)
	.align		4
        /*00f8*/ 	.word	index@(_ZN2at6native18elementwise_kernelILi128ELi4EZNS0_15gpu_kernel_implIZNS0_50_GLOBAL__N__2680c7bb_12_PowKernel_cu_7dd49032_317029pow_tensor_scalar_kernel_implIddEEvRNS_18TensorIteratorBaseET0_EUldE_EEvS6_RKT_EUliE_EEviT1_)
	.align		4
        /*00fc*/ 	.word	index@(__assertfail)
	.align		4
        /*0100*/ 	.word	index@(_ZN2at6native27unrolled_elementwise_kernelIZNS0_50_GLOBAL__N__2680c7bb_12_PowKernel_cu_7dd49032_317029pow_tensor_scalar_kernel_implIddEEvRNS_18TensorIteratorBaseET0_EUldE_St5arrayIPcLm2EELi4E23TrivialOffsetCalculatorILi1EjESC_NS0_6memory12LoadWithCastILi1EEENSD_13StoreWithCastILi1EEEEEviT_S6_T2_T3_T4_T5_)
	.align		4
        /*0104*/ 	.word	index@(__assertfail)
	.align		4
        /*0108*/ 	.word	index@(_ZN2at6native18elementwise_kernelILi128ELi4EZNS0_15gpu_kernel_implIZNS0_50_GLOBAL__N__2680c7bb_12_PowKernel_cu_7dd49032_317029pow_tensor_scalar_kernel_implIssEEvRNS_18TensorIteratorBaseET0_EUlsE2_EEvS6_RKT_EUliE_EEviT1_)
	.align		4
        /*010c*/ 	.word	index@(__assertfail)
	.align		4
        /*0110*/ 	.word	index@(_ZN2at6native27unrolled_elementwise_kernelIZNS0_50_GLOBAL__N__2680c7bb_12_PowKernel_cu_7dd49032_317029pow_tensor_scalar_kernel_implIssEEvRNS_18TensorIteratorBaseET0_EUlsE2_St5arrayIPcLm2EELi4E23TrivialOffsetCalculatorILi1EjESC_NS0_6memory12LoadWithCastILi1EEENSD_13StoreWithCastILi1EEEEEviT_S6_T2_T3_T4_T5_)
	.align		4
        /*0114*/ 	.word	index@(__assertfail)
	.align		4
        /*0118*/ 	.word	index@(_ZN2at6native18elementwise_kernelILi128ELi4EZNS0_15gpu_kernel_implIZNS0_50_GLOBAL__N__2680c7bb_12_PowKernel_cu_7dd49032_317029pow_tensor_scalar_kernel_implIssEEvRNS_18TensorIteratorBaseET0_EUlsE1_EEvS6_RKT_EUliE_EEviT1_)
	.align		4
        /*011c*/ 	.word	index@(__assertfail)
	.align		4
        /*0120*/ 	.word	index@(_ZN2at6native27unrolled_elementwise_kernelIZNS0_50_GLOBAL__N__2680c7bb_12_PowKernel_cu_7dd49032_317029pow_tensor_scalar_kernel_implIssEEvRNS_18TensorIteratorBaseET0_EUlsE1_St5arrayIPcLm2EELi4E23TrivialOffsetCalculatorILi1EjESC_NS0_6memory12LoadWithCastILi1EEENSD_13StoreWithCastILi1EEEEEviT_S6_T2_T3_T4_T5_)
	.align		4
        /*0124*/ 	.word	index@(__assertfail)
	.align		4
        /*0128*/ 	.word	index@(_ZN2at6native18elementwise_kernelILi128ELi4EZNS0_15gpu_kernel_implIZNS0_50_GLOBAL__N__2680c7bb_12_PowKernel_cu_7dd49032_317029pow_tensor_scalar_kernel_implIssEEvRNS_18TensorIteratorBaseET0_EUlsE0_EEvS6_RKT_EUliE_EEviT1_)
	.align		4
        /*012c*/ 	.word	index@(__assertfail)
	.align		4
        /*0130*/ 	.word	index@(_ZN2at6native27unrolled_elementwise_kernelIZNS0_50_GLOBAL__N__2680c7bb_12_PowKernel_cu_7dd49032_317029pow_tensor_scalar_kernel_implIssEEvRNS_18TensorIteratorBaseET0_EUlsE0_St5arrayIPcLm2EELi4E23TrivialOffsetCalculatorILi1EjESC_NS0_6memory12LoadWithCastILi1EEENSD_13StoreWithCastILi1EEEEEviT_S6_T2_T3_T4_T5_)
	.align		4
        /*0134*/ 	.word	index@(__assertfail)
	.align		4
        /*0138*/ 	.word	index@(_ZN2at6native18elementwise_kernelILi128ELi4EZNS0_15gpu_kernel_implIZNS0_50_GLOBAL__N__2680c7bb_12_PowKernel_cu_7dd49032_317029pow_tensor_scalar_kernel_implIssEEvRNS_18TensorIteratorBaseET0_EUlsE_EEvS6_RKT_EUliE_EEviT1_)
	.align		4
        /*013c*/ 	.word	index@(__assertfail)
	.align		4
        /*0140*/ 	.word	index@(_ZN2at6native27unrolled_elementwise_kernelIZNS0_50_GLOBAL__N__2680c7bb_12_PowKernel_cu_7dd49032_317029pow_tensor_scalar_kernel_implIssEEvRNS_18TensorIteratorBaseET0_EUlsE_St5arrayIPcLm2EELi4E23TrivialOffsetCalculatorILi1EjESC_NS0_6memory12LoadWithCastILi1EEENSD_13StoreWithCastILi1EEEEEviT_S6_T2_T3_T4_T5_)
	.align		4
        /*0144*/ 	.word	index@(__assertfail)
	.align		4
        /*0148*/ 	.word	index@(_ZN2at6native18elementwise_kernelILi128ELi4EZNS0_15gpu_kernel_implIZNS0_50_GLOBAL__N__2680c7bb_12_PowKernel_cu_7dd49032_317029pow_tensor_scalar_kernel_implIllEEvRNS_18TensorIteratorBaseET0_EUllE2_EEvS6_RKT_EUliE_EEviT1_)
	.align		4
        /*014c*/ 	.word	index@(__assertfail)
	.align		4
        /*0150*/ 	.word	index@(_ZN2at6native27unrolled_elementwise_kernelIZNS0_50_GLOBAL__N__2680c7bb_12_PowKernel_cu_7dd49032_317029pow_tensor_scalar_kernel_implIllEEvRNS_18TensorIteratorBaseET0_EUllE2_St5arrayIPcLm2EELi4E23TrivialOffsetCalculatorILi1EjESC_NS0_6memory12LoadWithCastILi1EEENSD_13StoreWithCastILi1EEEEEviT_S6_T2_T3_T4_T5_)
	.align		4
        /*0154*/ 	.word	index@(__assertfail)
	.align		4
        /*0158*/ 	.word	index@(_ZN2at6native18elementwise_kernelILi128ELi4EZNS0_15gpu_kernel_implIZNS0_50_GLOBAL__N__2680c7bb_12_PowKernel_cu_7dd49032_317029pow_tensor_scalar_kernel_implIllEEvRNS_18TensorIteratorBaseET0_EUllE1_EEvS6_RKT_EUliE_EEviT1_)
	.align		4
        /*015c*/ 	.word	index@(__assertfail)
	.align		4
        /*0160*/ 	.word	index@(_ZN2at6native27unrolled_elementwise_kernelIZNS0_50_GLOBAL__N__2680c7bb_12_PowKernel_cu_7dd49032_317029pow_tensor_scalar_kernel_implIllEEvRNS_18TensorIteratorBaseET0_EUllE1_St5arrayIPcLm2EELi4E23TrivialOffsetCalculatorILi1EjESC_NS0_6memory12LoadWithCastILi1EEENSD_13StoreWithCastILi1EEEEEviT_S6_T2_T3_T4_T5_)
	.align		4
        /*0164*/ 	.word	index@(__assertfail)
	.align		4
        /*0168*/ 	.word	index@(_ZN2at6native18elementwise_kernelILi128ELi4EZNS0_15gpu_kernel_implIZNS0_50_GLOBAL__N__2680c7bb_12_PowKernel_cu_7dd49032_317029pow_tensor_scalar_kernel_implIllEEvRNS_18TensorIteratorBaseET0_EUllE0_EEvS6_RKT_EUliE_EEviT1_)
	.align		4
        /*016c*/ 	.word	index@(__assertfail)
	.align		4
        /*0170*/ 	.word	index@(_ZN2at6native27unrolled_elementwise_kernelIZNS0_50_GLOBAL__N__2680c7bb_12_PowKernel_cu_7dd49032_317029pow_tensor_scalar_kernel_implIllEEvRNS_18TensorIteratorBaseET0_EUllE0_St5arrayIPcLm2EELi4E23TrivialOffsetCalculatorILi1EjESC_NS0_6memory12LoadWithCastILi1EEENSD_13StoreWithCastILi1EEEEEviT_S6_T2_T3_T4_T5_)
	.align		4
        /*0174*/ 	.word	index@(__assertfail)
	.align		4
        /*0178*/ 	.word	index@(_ZN2at6native18elementwise_kernelILi128ELi4EZNS0_15gpu_kernel_implIZNS0_50_GLOBAL__N__2680c7bb_12_PowKernel_cu_7dd49032_317029pow_tensor_scalar_kernel_implIllEEvRNS_18TensorIteratorBaseET0_EUllE_EEvS6_RKT_EUliE_EEviT1_)
	.align		4
        /*017c*/ 	.word	index@(__assertfail)
	.align		4
        /*0180*/ 	.word	index@(_ZN2at6native27unrolled_elementwise_kernelIZNS0_50_GLOBAL__N__2680c7bb_12_PowKernel_cu_7dd49032_317029pow_tensor_scalar_kernel_implIllEEvRNS_18TensorIteratorBaseET0_EUllE_St5arrayIPcLm2EELi4E23TrivialOffsetCalculatorILi1EjESC_NS0_6memory12LoadWithCastILi1EEENSD_13StoreWithCastILi1EEEEEviT_S6_T2_T3_T4_T5_)
	.align		4
        /*0184*/ 	.word	index@(__assertfail)
	.align		4
        /*0188*/ 	.word	index@(_ZN2at6native18elementwise_kernelILi128ELi4EZNS0_15gpu_kernel_implIZNS0_50_GLOBAL__N__2680c7bb_12_PowKernel_cu_7dd49032_317029pow_tensor_scalar_kernel_implIiiEEvRNS_18TensorIteratorBaseET0_EUliE2_EEvS6_RKT_EUliE_EEviT1_)
	.align		4
        /*018c*/ 	.word	index@(__assertfail)
	.align		4
        /*0190*/ 	.word	index@(_ZN2at6native27unrolled_elementwise_kernelIZNS0_50_GLOBAL__N__2680c7bb_12_PowKernel_cu_7dd49032_317029pow_tensor_scalar_kernel_implIiiEEvRNS_18TensorIteratorBaseET0_EUliE2_St5arrayIPcLm2EELi4E23TrivialOffsetCalculatorILi1EjESC_NS0_6memory12LoadWithCastILi1EEENSD_13StoreWithCastILi1EEEEEviT_S6_T2_T3_T4_T5_)
	.align		4
        /*0194*/ 	.word	index@(__assertfail)
	.align		4
        /*0198*/ 	.word	index@(_ZN2at6native18elementwise_kernelILi128ELi4EZNS0_15gpu_kernel_implIZNS0_50_GLOBAL__N__2680c7bb_12_PowKernel_cu_7dd49032_317029pow_tensor_scalar_kernel_implIiiEEvRNS_18TensorIteratorBaseET0_EUliE1_EEvS6_RKT_EUliE_EEviT1_)
	.align		4
        /*019c*/ 	.word	index@(__assertfail)
	.align		4
        /*01a0*/ 	.word	index@(_ZN2at6native27unrolled_elementwise_kernelIZNS0_50_GLOBAL__N__2680c7bb_12_PowKernel_cu_7dd49032_317029pow_tensor_scalar_kernel_implIiiEEvRNS_18TensorIteratorBaseET0_EUliE1_St5arrayIPcLm2EELi4E23TrivialOffsetCalculatorILi1EjESC_NS0_6memory12LoadWithCastILi1EEENSD_13StoreWithCastILi1EEEEEviT_S6_T2_T3_T4_T5_)
	.align		4
        /*01a4*/ 	.word	index@(__assertfail)
	.align		4
        /*01a8*/ 	.word	index@(_ZN2at6native18elementwise_kernelILi128ELi4EZNS0_15gpu_kernel_implIZNS0_50_GLOBAL__N__2680c7bb_12_PowKernel_cu_7dd49032_317029pow_tensor_scalar_kernel_implIiiEEvRNS_18TensorIteratorBaseET0_EUliE0_EEvS6_RKT_EUliE_EEviT1_)
	.align		4
        /*01ac*/ 	.word	index@(__assertfail)
	.align		4
        /*01b0*/ 	.word	index@(_ZN2at6native27unrolled_elementwise_kernelIZNS0_50_GLOBAL__N__2680c7bb_12_PowKernel_cu_7dd49032_317029pow_tensor_scalar_kernel_implIiiEEvRNS_18TensorIteratorBaseET0_EUliE0_St5arrayIPcLm2EELi4E23TrivialOffsetCalculatorILi1EjESC_NS0_6memory12LoadWithCastILi1EEENSD_13StoreWithCastILi1EEEEEviT_S6_T2_T3_T4_T5_)
	.align		4
        /*01b4*/ 	.word	index@(__assertfail)
	.align		4
        /*01b8*/ 	.word	index@(_ZN2at6native18elementwise_kernelILi128ELi4EZNS0_15gpu_kernel_implIZNS0_50_GLOBAL__N__2680c7bb_12_PowKernel_cu_7dd49032_317029pow_tensor_scalar_kernel_implIiiEEvRNS_18TensorIteratorBaseET0_EUliE_EEvS6_RKT_EUliE_EEviT1_)
	.align		4
        /*01bc*/ 	.word	index@(__assertfail)
	.align		4
        /*01c0*/ 	.word	index@(_ZN2at6native27unrolled_elementwise_kernelIZNS0_50_GLOBAL__N__2680c7bb_12_PowKernel_cu_7dd49032_317029pow_tensor_scalar_kernel_implIiiEEvRNS_18TensorIteratorBaseET0_EUliE_St5arrayIPcLm2EELi4E23TrivialOffsetCalculatorILi1EjESC_NS0_6memory12LoadWithCastILi1EEENSD_13StoreWithCastILi1EEEEEviT_S6_T2_T3_T4_T5_)
	.align		4
        /*01c4*/ 	.word	index@(__assertfail)
	.align		4
        /*01c8*/ 	.word	index@(_ZN2at6native18elementwise_kernelILi128ELi4EZNS0_15gpu_kernel_implIZNS0_50_GLOBAL__N__2680c7bb_12_PowKernel_cu_7dd49032_317029pow_tensor_scalar_kernel_implIaaEEvRNS_18TensorIteratorBaseET0_EUlaE2_EEvS6_RKT_EUliE_EEviT1_)
	.align		4
        /*01cc*/ 	.word	index@(__assertfail)
	.align		4
        /*01d0*/ 	.word	index@(_ZN2at6native27unrolled_elementwise_kernelIZNS0_50_GLOBAL__N__2680c7bb_12_PowKernel_cu_7dd49032_317029pow_tensor_scalar_kernel_implIaaEEvRNS_18TensorIteratorBaseET0_EUlaE2_St5arrayIPcLm2EELi4E23TrivialOffsetCalculatorILi1EjESC_NS0_6memory12LoadWithCastILi1EEENSD_13StoreWithCastILi1EEEEEviT_S6_T2_T3_T4_T5_)
	.align		4
        /*01d4*/ 	.word	index@(__assertfail)
	.align		4
        /*01d8*/ 	.word	index@(_ZN2at6native18elementwise_kernelILi128ELi4EZNS0_15gpu_kernel_implIZNS0_50_GLOBAL__N__2680c7bb_12_PowKernel_cu_7dd49032_317029pow_tensor_scalar_kernel_implIaaEEvRNS_18TensorIteratorBaseET0_EUlaE1_EEvS6_RKT_EUliE_EEviT1_)
	.align		4
        /*01dc*/ 	.word	index@(__assertfail)
	.align		4
        /*01e0*/ 	.word	index@(_ZN2at6native27unrolled_elementwise_kernelIZNS0_50_GLOBAL__N__2680c7bb_12_PowKernel_cu_7dd49032_317029pow_tensor_scalar_kernel_implIaaEEvRNS_18TensorIteratorBaseET0_EUlaE1_St5arrayIPcLm2EELi4E23TrivialOffsetCalculatorILi1EjESC_NS0_6memory12LoadWithCastILi1EEENSD_13StoreWithCastILi1EEEEEviT_S6_T2_T3_T4_T5_)
	.align		4
        /*01e4*/ 	.word	index@(__assertfail)
	.align		4
        /*01e8*/ 	.word	index@(_ZN2at6native18elementwise_kernelILi128ELi4EZNS0_15gpu_kernel_implIZNS0_50_GLOBAL__N__2680c7bb_12_PowKernel_cu_7dd49032_317029pow_tensor_scalar_kernel_implIaaEEvRNS_18TensorIteratorBaseET0_EUlaE0_EEvS6_RKT_EUliE_EEviT1_)
	.align		4
        /*01ec*/ 	.word	index@(__assertfail)
	.align		4
        /*01f0*/ 	.word	index@(_ZN2at6native27unrolled_elementwise_kernelIZNS0_50_GLOBAL__N__2680c7bb_12_PowKernel_cu_7dd49032_317029pow_tensor_scalar_kernel_implIaaEEvRNS_18TensorIteratorBaseET0_EUlaE0_St5arrayIPcLm2EELi4E23TrivialOffsetCalculatorILi1EjESC_NS0_6memory12LoadWithCastILi1EEENSD_13StoreWithCastILi1EEEEEviT_S6_T2_T3_T4_T5_)
	.align		4
        /*01f4*/ 	.word	index@(__assertfail)
	.align		4
        /*01f8*/ 	.word	index@(_ZN2at6native18elementwise_kernelILi128ELi4EZNS0_15gpu_kernel_implIZNS0_50_GLOBAL__N__2680c7bb_12_PowKernel_cu_7dd49032_317029pow_tensor_scalar_kernel_implIaaEEvRNS_18TensorIteratorBaseET0_EUlaE_EEvS6_RKT_EUliE_EEviT1_)
	.align		4
        /*01fc*/ 	.word	index@(__assertfail)
	.align		4
        /*0200*/ 	.word	index@(_ZN2at6native27unrolled_elementwise_kernelIZNS0_50_GLOBAL__N__2680c7bb_12_PowKernel_cu_7dd49032_317029pow_tensor_scalar_kernel_implIaaEEvRNS_18TensorIteratorBaseET0_EUlaE_St5arrayIPcLm2EELi4E23TrivialOffsetCalculatorILi1EjESC_NS0_6memory12LoadWithCastILi1EEENSD_13StoreWithCastILi1EEEEEviT_S6_T2_T3_T4_T5_)
	.align		4
        /*0204*/ 	.word	index@(__assertfail)
	.align		4
        /*0208*/ 	.word	index@(_ZN2at6native18elementwise_kernelILi128ELi4EZNS0_15gpu_kernel_implIZNS0_50_GLOBAL__N__2680c7bb_12_PowKernel_cu_7dd49032_317029pow_tensor_scalar_kernel_implIhhEEvRNS_18TensorIteratorBaseET0_EUlhE2_EEvS6_RKT_EUliE_EEviT1_)
	.align		4
        /*020c*/ 	.word	index@(__assertfail)
	.align		4
        /*0210*/ 	.word	index@(_ZN2at6native27unrolled_elementwise_kernelIZNS0_50_GLOBAL__N__2680c7bb_12_PowKernel_cu_7dd49032_317029pow_tensor_scalar_kernel_implIhhEEvRNS_18TensorIteratorBaseET0_EUlhE2_St5arrayIPcLm2EELi4E23TrivialOffsetCalculatorILi1EjESC_NS0_6memory12LoadWithCastILi1EEENSD_13StoreWithCastILi1EEEEEviT_S6_T2_T3_T4_T5_)
	.align		4
        /*0214*/ 	.word	index@(__assertfail)
	.align		4
        /*0218*/ 	.word	index@(_ZN2at6native18elementwise_kernelILi128ELi4EZNS0_15gpu_kernel_implIZNS0_50_GLOBAL__N__2680c7bb_12_PowKernel_cu_7dd49032_317029pow_tensor_scalar_kernel_implIhhEEvRNS_18TensorIteratorBaseET0_EUlhE1_EEvS6_RKT_EUliE_EEviT1_)
	.align		4
        /*021c*/ 	.word	index@(__assertfail)
	.align		4
        /*0220*/ 	.word	index@(_ZN2at6native27unrolled_elementwise_kernelIZNS0_50_GLOBAL__N__2680c7bb_12_PowKernel_cu_7dd49032_317029pow_tensor_scalar_kernel_implIhhEEvRNS_18TensorIteratorBaseET0_EUlhE1_St5arrayIPcLm2EELi4E23TrivialOffsetCalculatorILi1EjESC_NS0_6memory12LoadWithCastILi1EEENSD_13StoreWithCastILi1EEEEEviT_S6_T2_T3_T4_T5_)
	.align		4
        /*0224*/ 	.word	index@(__assertfail)
	.align		4
        /*0228*/ 	.word	index@(_ZN2at6native18elementwise_kernelILi128ELi4EZNS0_15gpu_kernel_implIZNS0_50_GLOBAL__N__2680c7bb_12_PowKernel_cu_7dd49032_317029pow_tensor_scalar_kernel_implIhhEEvRNS_18TensorIteratorBaseET0_EUlhE0_EEvS6_RKT_EUliE_EEviT1_)
	.align		4
        /*022c*/ 	.word	index@(__assertfail)
	.align		4
        /*0230*/ 	.word	index@(_ZN2at6native27unrolled_elementwise_kernelIZNS0_50_GLOBAL__N__2680c7bb_12_PowKernel_cu_7dd49032_317029pow_tensor_scalar_kernel_implIhhEEvRNS_18TensorIteratorBaseET0_EUlhE0_St5arrayIPcLm2EELi4E23TrivialOffsetCalculatorILi1EjESC_NS0_6memory12LoadWithCastILi1EEENSD_13StoreWithCastILi1EEEEEviT_S6_T2_T3_T4_T5_)
	.align		4
        /*0234*/ 	.word	index@(__assertfail)
	.align		4
        /*0238*/ 	.word	index@(_ZN2at6native18elementwise_kernelILi128ELi4EZNS0_15gpu_kernel_implIZNS0_50_GLOBAL__N__2680c7bb_12_PowKernel_cu_7dd49032_317029pow_tensor_scalar_kernel_implIhhEEvRNS_18TensorIteratorBaseET0_EUlhE_EEvS6_RKT_EUliE_EEviT1_)
	.align		4
        /*023c*/ 	.word	index@(__assertfail)
	.align		4
        /*0240*/ 	.word	index@(_ZN2at6native27unrolled_elementwise_kernelIZNS0_50_GLOBAL__N__2680c7bb_12_PowKernel_cu_7dd49032_317029pow_tensor_scalar_kernel_implIhhEEvRNS_18TensorIteratorBaseET0_EUlhE_St5arrayIPcLm2EELi4E23TrivialOffsetCalculatorILi1EjESC_NS0_6memory12LoadWithCastILi1EEENSD_13StoreWithCastILi1EEEEEviT_S6_T2_T3_T4_T5_)
	.align		4
        /*0244*/ 	.word	index@(__assertfail)
	.align		4
        /*0248*/ 	.word	index@(_ZN2at6native18elementwise_kernelILi128ELi4EZNS0_15gpu_kernel_implIZZZNS0_50_GLOBAL__N__2680c7bb_12_PowKernel_cu_7dd49032_317024pow_tensor_scalar_kernelERNS_18TensorIteratorBaseERKN3c106ScalarEENKUlvE_clEvENKUlvE0_clEvEUlNS6_7complexIfEEE0_EEvS5_RKT_EUliE_EEviT1_)
	.align		4
        /*024c*/ 	.word	index@(__assertfail)
	.align		4
        /*0250*/ 	.word	index@(_ZN2at6native27unrolled_elementwise_kernelIZZZNS0_50_GLOBAL__N__2680c7bb_12_PowKernel_cu_7dd49032_317024pow_tensor_scalar_kernelERNS_18TensorIteratorBaseERKN3c106ScalarEENKUlvE_clEvENKUlvE0_clEvEUlNS5_7complexIfEEE0_St5arrayIPcLm2EELi4E23TrivialOffsetCalculatorILi1EjESI_NS0_6memory12LoadWithCastILi1EEENSJ_13StoreWithCastILi1EEEEEviT_T0_T2_T3_T4_T5_)
	.align		4
        /*0254*/ 	.word	index@(__assertfail)
	.align		4
        /*0258*/ 	.word	index@(_ZN2at6native18elementwise_kernelILi128ELi4EZNS0_15gpu_kernel_implIZZZNS0_50_GLOBAL__N__2680c7bb_12_PowKernel_cu_7dd49032_317024pow_tensor_scalar_kernelERNS_18TensorIteratorBaseERKN3c106ScalarEENKUlvE_clEvENKUlvE0_clEvEUlNS6_7complexIfEEE_EEvS5_RKT_EUliE_EEviT1_)
	.align		4
        /*025c*/ 	.word	index@(__assertfail)
	.align		4
        /*0260*/ 	.word	index@(_ZN2at6native27unrolled_elementwise_kernelIZZZNS0_50_GLOBAL__N__2680c7bb_12_PowKernel_cu_7dd49032_317024pow_tensor_scalar_kernelERNS_18TensorIteratorBaseERKN3c106ScalarEENKUlvE_clEvENKUlvE0_clEvEUlNS5_7complexIfEEE_St5arrayIPcLm2EELi4E23TrivialOffsetCalculatorILi1EjESI_NS0_6memory12LoadWithCastILi1EEENSJ_13StoreWithCastILi1EEEEEviT_T0_T2_T3_T4_T5_)
	.align		4
        /*0264*/ 	.word	index@(__assertfail)
	.align		4
        /*0268*/ 	.word	index@(_ZN2at6native18elementwise_kernelILi128ELi4EZNS0_15gpu_kernel_implIZZZNS0_50_GLOBAL__N__2680c7bb_12_PowKernel_cu_7dd49032_317024pow_tensor_scalar_kernelERNS_18TensorIteratorBaseERKN3c106ScalarEENKUlvE_clEvENKUlvE_clEvEUlNS6_7complexIdEEE0_EEvS5_RKT_EUliE_EEviT1_)
	.align		4
        /*026c*/ 	.word	index@(__assertfail)
	.align		4
        /*0270*/ 	.word	index@(_ZN2at6native27unrolled_elementwise_kernelIZZZNS0_50_GLOBAL__N__2680c7bb_12_PowKernel_cu_7dd49032_317024pow_tensor_scalar_kernelERNS_18TensorIteratorBaseERKN3c106ScalarEENKUlvE_clEvENKUlvE_clEvEUlNS5_7complexIdEEE0_St5arrayIPcLm2EELi4E23TrivialOffsetCalculatorILi1EjESI_NS0_6memory12LoadWithCastILi1EEENSJ_13StoreWithCastILi1EEEEEviT_T0_T2_T3_T4_T5_)
	.align		4
        /*0274*/ 	.word	index@(__assertfail)
	.align		4
        /*0278*/ 	.word	index@(_ZN2at6native18elementwise_kernelILi128ELi4EZNS0_15gpu_kernel_implIZZZNS0_50_GLOBAL__N__2680c7bb_12_PowKernel_cu_7dd49032_317024pow_tensor_scalar_kernelERNS_18TensorIteratorBaseERKN3c106ScalarEENKUlvE_clEvENKUlvE_clEvEUlNS6_7complexIdEEE_EEvS5_RKT_EUliE_EEviT1_)
	.align		4
        /*027c*/ 	.word	index@(__assertfail)
	.align		4
        /*0280*/ 	.word	index@(_ZN2at6native27unrolled_elementwise_kernelIZZZNS0_50_GLOBAL__N__2680c7bb_12_PowKernel_cu_7dd49032_317024pow_tensor_scalar_kernelERNS_18TensorIteratorBaseERKN3c106ScalarEENKUlvE_clEvENKUlvE_clEvEUlNS5_7complexIdEEE_St5arrayIPcLm2EELi4E23TrivialOffsetCalculatorILi1EjESI_NS0_6memory12LoadWithCastILi1EEENSJ_13StoreWithCastILi1EEEEEviT_T0_T2_T3_T4_T5_)
	.align		4
        /*0284*/ 	.word	index@(__assertfail)
	.align		4
        /*0288*/ 	.word	index@(_ZN2at6native18elementwise_kernelILi128ELi4EZNS0_15gpu_kernel_implIZZZNS0_50_GLOBAL__N__2680c7bb_12_PowKernel_cu_7dd49032_317024pow_tensor_tensor_kernelERNS_18TensorIteratorBaseEENKUlvE_clEvENKUlvE9_clEvEUlN3c108BFloat16ES9_E_EEvS5_RKT_EUliE_EEviT1_)
	.align		4
        /*028c*/ 	.word	index@(__assertfail)
	.align		4
        /*0290*/ 	.word	index@(_ZN2at6native27unrolled_elementwise_kernelIZZZNS0_50_GLOBAL__N__2680c7bb_12_PowKernel_cu_7dd49032_317024pow_tensor_tensor_kernelERNS_18TensorIteratorBaseEENKUlvE_clEvENKUlvE9_clEvEUlN3c108BFloat16ES8_E_St5arrayIPcLm3EELi4E23TrivialOffsetCalculatorILi2EjESD_ILi1EjENS0_6memory12LoadWithCastILi2EEENSG_13StoreWithCastILi1EEEEEviT_T0_T2_T3_T4_T5_)
	.align		4
        /*0294*/ 	.word	index@(__assertfail)
	.align		4
        /*0298*/ 	.word	index@(_ZN2at6native18elementwise_kernelILi128ELi4EZNS0_15gpu_kernel_implIZNS0_50_GLOBAL__N__2680c7bb_12_PowKernel_cu_7dd49032_317022pow_scalar_tensor_implIN3c108BFloat16EEEvRNS_18TensorIteratorBaseET_EUlS6_E_EEvS8_RKS9_EUliE_EEviT1_)
	.align		4
        /*029c*/ 	.word	index@(__assertfail)
	.align		4
        /*02a0*/ 	.word	index@(_ZN2at6native27unrolled_elementwise_kernelIZNS0_50_GLOBAL__N__2680c7bb_12_PowKernel_cu_7dd49032_317022pow_scalar_tensor_implIN3c108BFloat16EEEvRNS_18TensorIteratorBaseET_EUlS5_E_St5arrayIPcLm2EELi4E23TrivialOffsetCalculatorILi1EjESE_NS0_6memory12LoadWithCastILi1EEENSF_13StoreWithCastILi1EEEEEviS8_T0_T2_T3_T4_T5_)
	.align		4
        /*02a4*/ 	.word	index@(__assertfail)
	.align		4
        /*02a8*/ 	.word	index@(_ZN2at6native18elementwise_kernelILi128ELi4EZNS0_15gpu_kernel_implIZZZNS0_50_GLOBAL__N__2680c7bb_12_PowKernel_cu_7dd49032_317024pow_tensor_tensor_kernelERNS_18TensorIteratorBaseEENKUlvE_clEvENKUlvE8_clEvEUlN3c104HalfES9_E_EEvS5_RKT_EUliE_EEviT1_)
	.align		4
        /*02ac*/ 	.word	index@(__assertfail)
	.align		4
        /*02b0*/ 	.word	index@(_ZN2at6native27unrolled_elementwise_kernelIZZZNS0_50_GLOBAL__N__2680c7bb_12_PowKernel_cu_7dd49032_317024pow_tensor_tensor_kernelERNS_18TensorIteratorBaseEENKUlvE_clEvENKUlvE8_clEvEUlN3c104HalfES8_E_St5arrayIPcLm3EELi4E23TrivialOffsetCalculatorILi2EjESD_ILi1EjENS0_6memory12LoadWithCastILi2EEENSG_13StoreWithCastILi1EEEEEviT_T0_T2_T3_T4_T5_)
	.align		4
        /*02b4*/ 	.word	index@(__assertfail)
	.align		4
        /*02b8*/ 	.word	index@(_ZN2at6native18elementwise_kernelILi128ELi4EZNS0_15gpu_kernel_implIZNS0_50_GLOBAL__N__2680c7bb_12_PowKernel_cu_7dd49032_317022pow_scalar_tensor_implIN3c104HalfEEEvRNS_18TensorIteratorBaseET_EUlS6_E_EEvS8_RKS9_EUliE_EEviT1_)
	.align		4
        /*02bc*/ 	.word	index@(__assertfail)
	.align		4
        /*02c0*/ 	.word	index@(_ZN2at6native27unrolled_elementwise_kernelIZNS0_50_GLOBAL__N__2680c7bb_12_PowKernel_cu_7dd49032_317022pow_scalar_tensor_implIN3c104HalfEEEvRNS_18TensorIteratorBaseET_EUlS5_E_St5arrayIPcLm2EELi4E23TrivialOffsetCalculatorILi1EjESE_NS0_6memory12LoadWithCastILi1EEENSF_13StoreWithCastILi1EEEEEviS8_T0_T2_T3_T4_T5_)
	.align		4
        /*02c4*/ 	.word	index@(__assertfail)
	.align		4
        /*02c8*/ 	.word	index@(_ZN2at6native18elementwise_kernelILi128ELi4EZNS0_15gpu_kernel_implIZZZNS0_50_GLOBAL__N__2680c7bb_12_PowKernel_cu_7dd49032_317024pow_tensor_tensor_kernelERNS_18TensorIteratorBaseEENKUlvE_clEvENKUlvE7_clEvEUlN3c107complexIfEESA_E_EEvS5_RKT_EUliE_EEviT1_)
	.align		4
        /*02cc*/ 	.word	index@(__assertfail)
	.align		4
        /*02d0*/ 	.word	index@(_ZN2at6native27unrolled_elementwise_kernelIZZZNS0_50_GLOBAL__N__2680c7bb_12_PowKernel_cu_7dd49032_317024pow_tensor_tensor_kernelERNS_18TensorIteratorBaseEENKUlvE_clEvENKUlvE7_clEvEUlN3c107complexIfEES9_E_St5arrayIPcLm3EELi4E23TrivialOffsetCalculatorILi2EjESE_ILi1EjENS0_6memory12LoadWithCastILi2EEENSH_13StoreWithCastILi1EEEEEviT_T0_T2_T3_T4_T5_)
	.align		4
        /*02d4*/ 	.word	index@(__assertfail)
	.align		4
        /*02d8*/ 	.word	index@(_ZN2at6native18elementwise_kernelILi128ELi4EZNS0_15gpu_kernel_implIZNS0_50_GLOBAL__N__2680c7bb_12_PowKernel_cu_7dd49032_317022pow_scalar_tensor_implIfEEvRNS_18TensorIteratorBaseEN3c107complexIT_EEEUlNS8_IfEEE_EEvS6_RKS9_EUliE_EEviT1_)
	.align		4
        /*02dc*/ 	.word	index@(__assertfail)
	.align		4
        /*02e0*/ 	.word	index@(_ZN2at6native27unrolled_elementwise_kernelIZNS0_50_GLOBAL__N__2680c7bb_12_PowKernel_cu_7dd49032_317022pow_scalar_tensor_implIfEEvRNS_18TensorIteratorBaseEN3c107complexIT_EEEUlNS7_IfEEE_St5arrayIPcLm2EELi4E23TrivialOffsetCalculatorILi1EjESG_NS0_6memory12LoadWithCastILi1EEENSH_13StoreWithCastILi1EEEEEviS8_T0_T2_T3_T4_T5_)
	.align		4
        /*02e4*/ 	.word	index@(__assertfail)
	.align		4
        /*02e8*/ 	.word	index@(_ZN2at6native18elementwise_kernelILi128ELi4EZNS0_15gpu_kernel_implIZZZNS0_50_GLOBAL__N__2680c7bb_12_PowKernel_cu_7dd49032_317024pow_tensor_tensor_kernelERNS_18TensorIteratorBaseEENKUlvE_clEvENKUlvE6_clEvEUlN3c107complexIdEESA_E_EEvS5_RKT_EUliE_EEviT1_)
	.align		4
        /*02ec*/ 	.word	index@(__assertfail)
	.align		4
        /*02f0*/ 	.word	index@(_ZN2at6native27unrolled_elementwise_kernelIZZZNS0_50_GLOBAL__N__2680c7bb_12_PowKernel_cu_7dd49032_317024pow_tensor_tensor_kernelERNS_18TensorIteratorBaseEENKUlvE_clEvENKUlvE6_clEvEUlN3c107complexIdEES9_E_St5arrayIPcLm3EELi4E23TrivialOffsetCalculatorILi2EjESE_ILi1EjENS0_6memory12LoadWithCastILi2EEENSH_13StoreWithCastILi1EEEEEviT_T0_T2_T3_T4_T5_)
	.align		4
        /*02f4*/ 	.word	index@(__assertfail)
	.align		4
        /*02f8*/ 	.word	index@(_ZN2at6native18elementwise_kernelILi128ELi4EZNS0_15gpu_kernel_implIZNS0_50_GLOBAL__N__2680c7bb_12_PowKernel_cu_7dd49032_317022pow_scalar_tensor_implIdEEvRNS_18TensorIteratorBaseEN3c107complexIT_EEEUlNS8_IdEEE_EEvS6_RKS9_EUliE_EEviT1_)
	.align		4
        /*02fc*/ 	.word	index@(__assertfail)
	.align		4
        /*0300*/ 	.word	index@(_ZN2at6native27unrolled_elementwise_kernelIZNS0_50_GLOBAL__N__2680c7bb_12_PowKernel_cu_7dd49032_317022pow_scalar_tensor_implIdEEvRNS_18TensorIteratorBaseEN3c107complexIT_EEEUlNS7_IdEEE_St5arrayIPcLm2EELi4E23TrivialOffsetCalculatorILi1EjESG_NS0_6memory12LoadWithCastILi1EEENSH_13StoreWithCastILi1EEEEEviS8_T0_T2_T3_T4_T5_)
	.align		4
        /*0304*/ 	.word	index@(__assertfail)
	.align		4
        /*0308*/ 	.word	index@(_ZN2at6native18elementwise_kernelILi128ELi4EZNS0_15gpu_kernel_implIZZZNS0_50_GLOBAL__N__2680c7bb_12_PowKernel_cu_7dd49032_317024pow_tensor_tensor_kernelERNS_18TensorIteratorBaseEENKUlvE_clEvENKUlvE5_clEvEUlffE_EEvS5_RKT_EUliE_EEviT1_)
	.align		4
        /*030c*/ 	.word	index@(__assertfail)
	.align		4
        /*0310*/ 	.word	index@(_ZN2at6native27unrolled_elementwise_kernelIZZZNS0_50_GLOBAL__N__2680c7bb_12_PowKernel_cu_7dd49032_317024pow_tensor_tensor_kernelERNS_18TensorIteratorBaseEENKUlvE_clEvENKUlvE5_clEvEUlffE_St5arrayIPcLm3EELi4E23TrivialOffsetCalculatorILi2EjESB_ILi1EjENS0_6memory12LoadWithCastILi2EEENSE_13StoreWithCastILi1EEEEEviT_T0_T2_T3_T4_T5_)
	.align		4
        /*0314*/ 	.word	index@(__assertfail)
	.align		4
        /*0318*/ 	.word	index@(_ZN2at6native18elementwise_kernelILi128ELi4EZNS0_15gpu_kernel_implIZNS0_50_GLOBAL__N__2680c7bb_12_PowKernel_cu_7dd49032_317022pow_scalar_tensor_implIfEEvRNS_18TensorIteratorBaseET_EUlfE_EEvS6_RKS7_EUliE_EEviT1_)
	.align		4
        /*031c*/ 	.word	index@(__assertfail)
	.align		4
        /*0320*/ 	.word	index@(_ZN2at6native27unrolled_elementwise_kernelIZNS0_50_GLOBAL__N__2680c7bb_12_PowKernel_cu_7dd49032_317022pow_scalar_tensor_implIfEEvRNS_18TensorIteratorBaseET_EUlfE_St5arrayIPcLm2EELi4E23TrivialOffsetCalculatorILi1EjESC_NS0_6memory12LoadWithCastILi1EEENSD_13StoreWithCastILi1EEEEEviS6_T0_T2_T3_T4_T5_)
	.align		4
        /*0324*/ 	.word	index@(__assertfail)
	.align		4
        /*0328*/ 	.word	index@(_ZN2at6native18elementwise_kernelILi128ELi4EZNS0_15gpu_kernel_implIZZZNS0_50_GLOBAL__N__2680c7bb_12_PowKernel_cu_7dd49032_317024pow_tensor_tensor_kernelERNS_18TensorIteratorBaseEENKUlvE_clEvENKUlvE4_clEvEUlddE_EEvS5_RKT_EUliE_EEviT1_)
	.align		4
        /*032c*/ 	.word	index@(__assertfail)
	.align		4
        /*0330*/ 	.word	index@(_ZN2at6native27unrolled_elementwise_kernelIZZZNS0_50_GLOBAL__N__2680c7bb_12_PowKernel_cu_7dd49032_317024pow_tensor_tensor_kernelERNS_18TensorIteratorBaseEENKUlvE_clEvENKUlvE4_clEvEUlddE_St5arrayIPcLm3EELi4E23TrivialOffsetCalculatorILi2EjESB_ILi1EjENS0_6memory12LoadWithCastILi2EEENSE_13StoreWithCastILi1EEEEEviT_T0_T2_T3_T4_T5_)
	.align		4
        /*0334*/ 	.word	index@(__assertfail)
	.align		4
        /*0338*/ 	.word	index@(_ZN2at6native18elementwise_kernelILi128ELi4EZNS0_15gpu_kernel_implIZNS0_50_GLOBAL__N__2680c7bb_12_PowKernel_cu_7dd49032_317022pow_scalar_tensor_implIdEEvRNS_18TensorIteratorBaseET_EUldE_EEvS6_RKS7_EUliE_EEviT1_)
	.align		4
        /*033c*/ 	.word	index@(__assertfail)
	.align		4
        /*0340*/ 	.word	index@(_ZN2at6native27unrolled_elementwise_kernelIZNS0_50_GLOBAL__N__2680c7bb_12_PowKernel_cu_7dd49032_317022pow_scalar_tensor_implIdEEvRNS_18TensorIteratorBaseET_EUldE_St5arrayIPcLm2EELi4E23TrivialOffsetCalculatorILi1EjESC_NS0_6memory12LoadWithCastILi1EEENSD_13StoreWithCastILi1EEEEEviS6_T0_T2_T3_T4_T5_)
	.align		4
        /*0344*/ 	.word	index@(__assertfail)
	.align		4
        /*0348*/ 	.word	index@(_ZN2at6native18elementwise_kernelILi128ELi4EZNS0_15gpu_kernel_implIZZZNS0_50_GLOBAL__N__2680c7bb_12_PowKernel_cu_7dd49032_317024pow_tensor_tensor_kernelERNS_18TensorIteratorBaseEENKUlvE_clEvENKUlvE3_clEvEUlssE_EEvS5_RKT_EUliE_EEviT1_)
	.align		4
        /*034c*/ 	.word	index@(__assertfail)
	.align		4
        /*0350*/ 	.word	index@(_ZN2at6native27unrolled_elementwise_kernelIZZZNS0_50_GLOBAL__N__2680c7bb_12_PowKernel_cu_7dd49032_317024pow_tensor_tensor_kernelERNS_18TensorIteratorBaseEENKUlvE_clEvENKUlvE3_clEvEUlssE_St5arrayIPcLm3EELi4E23TrivialOffsetCalculatorILi2EjESB_ILi1EjENS0_6memory12LoadWithCastILi2EEENSE_13StoreWithCastILi1EEEEEviT_T0_T2_T3_T4_T5_)
	.align		4
        /*0354*/ 	.word	index@(__assertfail)
	.align		4
        /*0358*/ 	.word	index@(_ZN2at6native18elementwise_kernelILi128ELi4EZNS0_15gpu_kernel_implIZNS0_50_GLOBAL__N__2680c7bb_12_PowKernel_cu_7dd49032_317022pow_scalar_tensor_implIsEEvRNS_18TensorIteratorBaseET_EUlsE_EEvS6_RKS7_EUliE_EEviT1_)
	.align		4
        /*035c*/ 	.word	index@(__assertfail)
	.align		4
        /*0360*/ 	.word	index@(_ZN2at6native27unrolled_elementwise_kernelIZNS0_50_GLOBAL__N__2680c7bb_12_PowKernel_cu_7dd49032_317022pow_scalar_tensor_implIsEEvRNS_18TensorIteratorBaseET_EUlsE_St5arrayIPcLm2EELi4E23TrivialOffsetCalculatorILi1EjESC_NS0_6memory12LoadWithCastILi1EEENSD_13StoreWithCastILi1EEEEEviS6_T0_T2_T3_T4_T5_)
	.align		4
        /*0364*/ 	.word	index@(__assertfail)
	.align		4
        /*0368*/ 	.word	index@(_ZN2at6native18elementwise_kernelILi128ELi4EZNS0_15gpu_kernel_implIZZZNS0_50_GLOBAL__N__2680c7bb_12_PowKernel_cu_7dd49032_317024pow_tensor_tensor_kernelERNS_18TensorIteratorBaseEENKUlvE_clEvENKUlvE2_clEvEUlllE_EEvS5_RKT_EUliE_EEviT1_)
	.align		4
        /*036c*/ 	.word	index@(__assertfail)
	.align		4
        /*0370*/ 	.word	index@(_ZN2at6native27unrolled_elementwise_kernelIZZZNS0_50_GLOBAL__N__2680c7bb_12_PowKernel_cu_7dd49032_317024pow_tensor_tensor_kernelERNS_18TensorIteratorBaseEENKUlvE_clEvENKUlvE2_clEvEUlllE_St5arrayIPcLm3EELi4E23TrivialOffsetCalculatorILi2EjESB_ILi1EjENS0_6memory12LoadWithCastILi2EEENSE_13StoreWithCastILi1EEEEEviT_T0_T2_T3_T4_T5_)
	.align		4
        /*0374*/ 	.word	index@(__assertfail)
	.align		4
        /*0378*/ 	.word	index@(_ZN2at6native18elementwise_kernelILi128ELi4EZNS0_15gpu_kernel_implIZNS0_50_GLOBAL__N__2680c7bb_12_PowKernel_cu_7dd49032_317022pow_scalar_tensor_implIlEEvRNS_18TensorIteratorBaseET_EUllE_EEvS6_RKS7_EUliE_EEviT1_)
	.align		4
        /*037c*/ 	.word	index@(__assertfail)
	.align		4
        /*0380*/ 	.word	index@(_ZN2at6native27unrolled_elementwise_kernelIZNS0_50_GLOBAL__N__2680c7bb_12_PowKernel_cu_7dd49032_317022pow_scalar_tensor_implIlEEvRNS_18TensorIteratorBaseET_EUllE_St5arrayIPcLm2EELi4E23TrivialOffsetCalculatorILi1EjESC_NS0_6memory12LoadWithCastILi1EEENSD_13StoreWithCastILi1EEEEEviS6_T0_T2_T3_T4_T5_)
	.align		4
        /*0384*/ 	.word	index@(__assertfail)
	.align		4
        /*0388*/ 	.word	index@(_ZN2at6native18elementwise_kernelILi128ELi4EZNS0_15gpu_kernel_implIZZZNS0_50_GLOBAL__N__2680c7bb_12_PowKernel_cu_7dd49032_317024pow_tensor_tensor_kernelERNS_18TensorIteratorBaseEENKUlvE_clEvENKUlvE1_clEvEUliiE_EEvS5_RKT_EUliE_EEviT1_)
	.align		4
        /*038c*/ 	.word	index@(__assertfail)
	.align		4
        /*0390*/ 	.word	index@(_ZN2at6native27unrolled_elementwise_kernelIZZZNS0_50_GLOBAL__N__2680c7bb_12_PowKernel_cu_7dd49032_317024pow_tensor_tensor_kernelERNS_18TensorIteratorBaseEENKUlvE_clEvENKUlvE1_clEvEUliiE_St5arrayIPcLm3EELi4E23TrivialOffsetCalculatorILi2EjESB_ILi1EjENS0_6memory12LoadWithCastILi2EEENSE_13StoreWithCastILi1EEEEEviT_T0_T2_T3_T4_T5_)
	.align		4
        /*0394*/ 	.word	index@(__assertfail)
	.align		4
        /*0398*/ 	.word	index@(_ZN2at6native18elementwise_kernelILi128ELi4EZNS0_15gpu_kernel_implIZNS0_50_GLOBAL__N__2680c7bb_12_PowKernel_cu_7dd49032_317022pow_scalar_tensor_implIiEEvRNS_18TensorIteratorBaseET_EUliE_EEvS6_RKS7_EUliE_EEviT1_)
	.align		4
        /*039c*/ 	.word	index@(__assertfail)
	.align		4
        /*03a0*/ 	.word	index@(_ZN2at6native27unrolled_elementwise_kernelIZNS0_50_GLOBAL__N__2680c7bb_12_PowKernel_cu_7dd49032_317022pow_scalar_tensor_implIiEEvRNS_18TensorIteratorBaseET_EUliE_St5arrayIPcLm2EELi4E23TrivialOffsetCalculatorILi1EjESC_NS0_6memory12LoadWithCastILi1EEENSD_13StoreWithCastILi1EEEEEviS6_T0_T2_T3_T4_T5_)
	.align		4
        /*03a4*/ 	.word	index@(__assertfail)
	.align		4
        /*03a8*/ 	.word	index@(_ZN2at6native18elementwise_kernelILi128ELi4EZNS0_15gpu_kernel_implIZZZNS0_50_GLOBAL__N__2680c7bb_12_PowKernel_cu_7dd49032_317024pow_tensor_tensor_kernelERNS_18TensorIteratorBaseEENKUlvE_clEvENKUlvE0_clEvEUlaaE_EEvS5_RKT_EUliE_EEviT1_)
	.align		4
        /*03ac*/ 	.word	index@(__assertfail)
	.align		4
        /*03b0*/ 	.word	index@(_ZN2at6native27unrolled_elementwise_kernelIZZZNS0_50_GLOBAL__N__2680c7bb_12_PowKernel_cu_7dd49032_317024pow_tensor_tensor_kernelERNS_18TensorIteratorBaseEENKUlvE_clEvENKUlvE0_clEvEUlaaE_St5arrayIPcLm3EELi4E23TrivialOffsetCalculatorILi2EjESB_ILi1EjENS0_6memory12LoadWithCastILi2EEENSE_13StoreWithCastILi1EEEEEviT_T0_T2_T3_T4_T5_)
	.align		4
        /*03b4*/ 	.word	index@(__assertfail)
	.align		4
        /*03b8*/ 	.word	index@(_ZN2at6native18elementwise_kernelILi128ELi4EZNS0_15gpu_kernel_implIZNS0_50_GLOBAL__N__2680c7bb_12_PowKernel_cu_7dd49032_317022pow_scalar_tensor_implIaEEvRNS_18TensorIteratorBaseET_EUlaE_EEvS6_RKS7_EUliE_EEviT1_)
	.align		4
        /*03bc*/ 	.word	index@(__assertfail)
	.align		4
        /*03c0*/ 	.word	index@(_ZN2at6native27unrolled_elementwise_kernelIZNS0_50_GLOBAL__N__2680c7bb_12_PowKernel_cu_7dd49032_317022pow_scalar_tensor_implIaEEvRNS_18TensorIteratorBaseET_EUlaE_St5arrayIPcLm2EELi4E23TrivialOffsetCalculatorILi1EjESC_NS0_6memory12LoadWithCastILi1EEENSD_13StoreWithCastILi1EEEEEviS6_T0_T2_T3_T4_T5_)
	.align		4
        /*03c4*/ 	.word	index@(__assertfail)
	.align		4
        /*03c8*/ 	.word	index@(_ZN2at6native18elementwise_kernelILi128ELi4EZNS0_15gpu_kernel_implIZZZNS0_50_GLOBAL__N__2680c7bb_12_PowKernel_cu_7dd49032_317024pow_tensor_tensor_kernelERNS_18TensorIteratorBaseEENKUlvE_clEvENKUlvE_clEvEUlhhE_EEvS5_RKT_EUliE_EEviT1_)
	.align		4
        /*03cc*/ 	.word	index@(__assertfail)
	.align		4
        /*03d0*/ 	.word	index@(_ZN2at6native27unrolled_elementwise_kernelIZZZNS0_50_GLOBAL__N__2680c7bb_12_PowKernel_cu_7dd49032_317024pow_tensor_tensor_kernelERNS_18TensorIteratorBaseEENKUlvE_clEvENKUlvE_clEvEUlhhE_St5arrayIPcLm3EELi4E23TrivialOffsetCalculatorILi2EjESB_ILi1EjENS0_6memory12LoadWithCastILi2EEENSE_13StoreWithCastILi1EEEEEviT_T0_T2_T3_T4_T5_)
	.align		4
        /*03d4*/ 	.word	index@(__assertfail)
	.align		4
        /*03d8*/ 	.word	index@(_ZN2at6native18elementwise_kernelILi128ELi4EZNS0_15gpu_kernel_implIZNS0_50_GLOBAL__N__2680c7bb_12_PowKernel_cu_7dd49032_317022pow_scalar_tensor_implIhEEvRNS_18TensorIteratorBaseET_EUlhE_EEvS6_RKS7_EUliE_EEviT1_)
	.align		4
        /*03dc*/ 	.word	index@(__assertfail)
	.align		4
        /*03e0*/ 	.word	index@(_ZN2at6native27unrolled_elementwise_kernelIZNS0_50_GLOBAL__N__2680c7bb_12_PowKernel_cu_7dd49032_317022pow_scalar_tensor_implIhEEvRNS_18TensorIteratorBaseET_EUlhE_St5arrayIPcLm2EELi4E23TrivialOffsetCalculatorILi1EjESC_NS0_6memory12LoadWithCastILi1EEENSD_13StoreWithCastILi1EEEEEviS6_T0_T2_T3_T4_T5_)
	.align		4
        /*03e4*/ 	.word	index@(__assertfail)
	.align		4
        /*03e8*/ 	.word	0x00000000
	.align		4
        /*03ec*/ 	.word	0xfffffffe
	.align		4
        /*03f0*/ 	.word	0x00000000
	.align		4
        /*03f4*/ 	.word	0xfffffffd
	.align		4
        /*03f8*/ 	.word	0x00000000
	.align		4
        /*03fc*/ 	.word	0xfffffffc


//--------------------- .nv.constant4             --------------------------
	.section	.nv.constant4,"a",@progbits
	.align	8
	.align		8
.nv.constant4:
        /*0000*/ 	.dword	__assertfail
	.align		8
        /*0008*/ 	.dword	__unnamed_1
	.align		8
        /*0010*/ 	.dword	__unnamed_2
	.align		8
        /*0018*/ 	.dword	__unnamed_3
	.align		8
        /*0020*/ 	.dword	__unnamed_4
	.align		8
        /*0028*/ 	.dword	__unnamed_5
	.align		8
        /*0030*/ 	.dword	__unnamed_6
	.align		8
        /*0038*/ 	.dword	__unnamed_7
	.align		8
        /*0040*/ 	.dword	__unnamed_8
	.align		8
        /*0048*/ 	.dword	__unnamed_9
	.align		8
        /*0050*/ 	.dword	__unnamed_10
	.align		8
        /*0058*/ 	.dword	__unnamed_11
	.align		8
        /*0060*/ 	.dword	__unnamed_12
	.align		8
        /*0068*/ 	.dword	__unnamed_13
	.align		8
        /*0070*/ 	.dword	__unnamed_14
	.align		8
        /*0078*/ 	.dword	__unnamed_15
	.align		8
        /*0080*/ 	.dword	__unnamed_16
	.align		8
        /*0088*/ 	.dword	__unnamed_17
	.align		8
        /*0090*/ 	.dword	__unnamed_18
	.align		8
        /*0098*/ 	.dword	__unnamed_19
	.align		8
        /*00a0*/ 	.dword	__unnamed_20
	.align		8
        /*00a8*/ 	.dword	__unnamed_21
	.align		8
        /*00b0*/ 	.dword	__unnamed_22
	.align		8
        /*00b8*/ 	.dword	_ZN48_INTERNAL_2680c7bb_12_PowKernel_cu_7dd49032_31704cuda3std3__45__cpo5beginE
	.align		8
        /*00c0*/ 	.dword	_ZN48_INTERNAL_2680c7bb_12_PowKernel_cu_7dd49032_31704cuda3std3__45__cpo3endE
	.align		8
        /*00c8*/ 	.dword	_ZN48_INTERNAL_2680c7bb_12_PowKernel_cu_7dd49032_31704cuda3std3__45__cpo6cbeginE
	.align		8
        /*00d0*/ 	.dword	_ZN48_INTERNAL_2680c7bb_12_PowKernel_cu_7dd49032_31704cuda3std3__45__cpo4cendE
	.align		8
        /*00d8*/ 	.dword	_ZN48_INTERNAL_2680c7bb_12_PowKernel_cu_7dd49032_31704cuda3std3__45__cpo6rbeginE
	.align		8
        /*00e0*/ 	.dword	_ZN48_INTERNAL_2680c7bb_12_PowKernel_cu_7dd49032_31704cuda3std3__45__cpo4rendE
	.align		8
        /*00e8*/ 	.dword	_ZN48_INTERNAL_2680c7bb_12_PowKernel_cu_7dd49032_31704cuda3std3__45__cpo7crbeginE
	.align		8
        /*00f0*/ 	.dword	_ZN48_INTERNAL_2680c7bb_12_PowKernel_cu_7dd49032_31704cuda3std3__45__cpo5crendE
	.align		8
        /*00f8*/ 	.dword	_ZN48_INTERNAL_2680c7bb_12_PowKernel_cu_7dd49032_31704cuda3std3__450_GLOBAL__N__2680c7bb_12_PowKernel_cu_7dd49032_31706ignoreE
	.align		8
        /*0100*/ 	.dword	_ZN48_INTERNAL_2680c7bb_12_PowKernel_cu_7dd49032_31704cuda3std3__419piecewise_constructE
	.align		8
        /*0108*/ 	.dword	_ZN48_INTERNAL_2680c7bb_12_PowKernel_cu_7dd49032_31704cuda3std3__48in_placeE
	.align		8
        /*0110*/ 	.dword	_ZN48_INTERNAL_2680c7bb_12_PowKernel_cu_7dd49032_31704cuda3std3__420unreachable_sentinelE
	.align		8
        /*0118*/ 	.dword	_ZN48_INTERNAL_2680c7bb_12_PowKernel_cu_7dd49032_31704cuda3std6ranges3__45__cpo4swapE
	.align		8
        /*0120*/ 	.dword	_ZN48_INTERNAL_2680c7bb_12_PowKernel_cu_7dd49032_31704cuda3std6ranges3__45__cpo9iter_moveE
	.align		8
        /*0128*/ 	.dword	_ZN48_INTERNAL_2680c7bb_12_PowKernel_cu_7dd49032_31704cuda3std6ranges3__45__cpo5beginE
	.align		8
        /*0130*/ 	.dword	_ZN48_INTERNAL_2680c7bb_12_PowKernel_cu_7dd49032_31704cuda3std6ranges3__45__cpo3endE
	.align		8
        /*0138*/ 	.dword	_ZN48_INTERNAL_2680c7bb_12_PowKernel_cu_7dd49032_31704cuda3std6ranges3__45__cpo6cbeginE
	.align		8
        /*0140*/ 	.dword	_ZN48_INTERNAL_2680c7bb_12_PowKernel_cu_7dd49032_31704cuda3std6ranges3__45__cpo4cendE
	.align		8
        /*0148*/ 	.dword	_ZN48_INTERNAL_2680c7bb_12_PowKernel_cu_7dd49032_31704cuda3std6ranges3__45__cpo7advanceE
	.align		8
        /*0150*/ 	.dword	_ZN48_INTERNAL_2680c7bb_12_PowKernel_cu_7dd49032_31704cuda3std6ranges3__45__cpo9iter_swapE
	.align		8
        /*0158*/ 	.dword	_ZN48_INTERNAL_2680c7bb_12_PowKernel_cu_7dd49032_31704cuda3std6ranges3__45__cpo4nextE
	.align		8
        /*0160*/ 	.dword	_ZN48_INTERNAL_2680c7bb_12_PowKernel_cu_7dd49032_31704cuda3std6ranges3__45__cpo4prevE
	.align		8
        /*0168*/ 	.dword	_ZN48_INTERNAL_2680c7bb_12_PowKernel_cu_7dd49032_31704cuda3std6ranges3__45__cpo4dataE
	.align		8
        /*0170*/ 	.dword	_ZN48_INTERNAL_2680c7bb_12_PowKernel_cu_7dd49032_31704cuda3std6ranges3__45__cpo5cdataE
	.align		8
        /*0178*/ 	.dword	_ZN48_INTERNAL_2680c7bb_12_PowKernel_cu_7dd49032_31704cuda3std6ranges3__45__cpo4sizeE
	.align		8
        /*0180*/ 	.dword	_ZN48_INTERNAL_2680c7bb_12_PowKernel_cu_7dd49032_31704cuda3std6ranges3__45__cpo5ssizeE
	.align		8
        /*0188*/ 	.dword	_ZN48_INTERNAL_2680c7bb_12_PowKernel_cu_7dd49032_31704cuda3std6ranges3__45__cpo8distanceE
	.align		8
        /*0190*/ 	.dword	_ZN48_INTERNAL_2680c7bb_12_PowKernel_cu_7dd49032_31706thrust24THRUST_300001_SM_1030_NS6system6detail10sequential3seqE
	.align		8
        /*0198*/ 	.dword	$str$5
	.align		8
        /*01a0*/ 	.dword	$str$6
	.align		8
        /*01a8*/ 	.dword	__cudart_i2opi_d
	.align		8
        /*01b0*/ 	.dword	__cudart_sin_cos_coeffs


//--------------------- .text._ZN2at6native18elementwise_kernelILi128ELi4EZNS0_15gpu_kernel_implIZNS0_50_GLOBAL__N__2680c7bb_12_PowKernel_cu_7dd49032_317029pow_tensor_scalar_kernel_implIN3c108BFloat16ES6_EEvRNS_18TensorIteratorBaseET0_EUlS6_E2_EEvS8_RKT_EUliE_EEviT1_ --------------------------
	.section	.text._ZN2at6native18elementwise_kernelILi128ELi4EZNS0_15gpu_kernel_implIZNS0_50_GLOBAL__N__2680c7bb_12_PowKernel_cu_7dd49032_317029pow_tensor_scalar_kernel_implIN3c108BFloat16ES6_EEvRNS_18TensorIteratorBaseET0_EUlS6_E2_EEvS8_RKT_EUliE_EEviT1_,"ax",@progbits
	.align	128
        .global         _ZN2at6native18elementwise_kernelILi128ELi4EZNS0_15gpu_kernel_implIZNS0_50_GLOBAL__N__2680c7bb_12_PowKernel_cu_7dd49032_317029pow_tensor_scalar_kernel_implIN3c108BFloat16ES6_EEvRNS_18TensorIteratorBaseET0_EUlS6_E2_EEvS8_RKT_EUliE_EEviT1_
        .type           _ZN2at6native18elementwise_kernelILi128ELi4EZNS0_15gpu_kernel_implIZNS0_50_GLOBAL__N__2680c7bb_12_PowKernel_cu_7dd49032_317029pow_tensor_scalar_kernel_implIN3c108BFloat16ES6_EEvRNS_18TensorIteratorBaseET0_EUlS6_E2_EEvS8_RKT_EUliE_EEviT1_,@function
        .size           _ZN2at6native18elementwise_kernelILi128ELi4EZNS0_15gpu_kernel_implIZNS0_50_GLOBAL__N__2680c7bb_12_PowKernel_cu_7dd49032_317029pow_tensor_scalar_kernel_implIN3c108BFloat16ES6_EEvRNS_18TensorIteratorBaseET0_EUlS6_E2_EEvS8_RKT_EUliE_EEviT1_,(.L_x_60702 - _ZN2at6native18elementwise_kernelILi128ELi4EZNS0_15gpu_kernel_implIZNS0_50_GLOBAL__N__2680c7bb_12_PowKernel_cu_7dd49032_317029pow_tensor_scalar_kernel_implIN3c108BFloat16ES6_EEvRNS_18TensorIteratorBaseET0_EUlS6_E2_EEvS8_RKT_EUliE_EEviT1_)
        .other          _ZN2at6native18elementwise_kernelILi128ELi4EZNS0_15gpu_kernel_implIZNS0_50_GLOBAL__N__2680c7bb_12_PowKernel_cu_7dd49032_317029pow_tensor_scalar_kernel_implIN3c108BFloat16ES6_EEvRNS_18TensorIteratorBaseET0_EUlS6_E2_EEvS8_RKT_EUliE_EEviT1_,@"STO_CUDA_ENTRY STV_DEFAULT"
_ZN2at6native18elementwise_kernelILi128ELi4EZNS0_15gpu_kernel_implIZNS0_50_GLOBAL__N__2680c7bb_12_PowKernel_cu_7dd49032_317029pow_tensor_scalar_kernel_implIN3c108BFloat16ES6_EEvRNS_18TensorIteratorBaseET0_EUlS6_E2_EEvS8_RKT_EUliE_EEviT1_:
.text._ZN2at6native18elementwise_kernelILi128ELi4EZNS0_15gpu_kernel_implIZNS0_50_GLOBAL__N__2680c7bb_12_PowKernel_cu_7dd49032_317029pow_tensor_scalar_kernel_implIN3c108BFloat16ES6_EEvRNS_18TensorIteratorBaseET0_EUlS6_E2_EEvS8_RKT_EUliE_EEviT1_:
[----:B------:R-:W0:Y:S01]  /*0000*/  LDC R1, c[0x0][0x37c] ;  /* 0x0000df00ff017b82 */ /* 0x000e220000000800 */
[----:B------:R-:W1:Y:S07]  /*0010*/  S2R R17, SR_TID.X ;  /* 0x0000000000117919 */ /* 0x000e6e0000002100 */
[----:B------:R-:W2:Y:S01]  /*0020*/  S2UR UR4, SR_CTAID.X ;  /* 0x00000000000479c3 */ /* 0x000ea20000002500 */
[----:B------:R-:W3:Y:S01]  /*0030*/  LDCU UR40, c[0x0][0x388] ;  /* 0x00007100ff2877ac */ /* 0x000ee20008000800 */
[----:B------:R-:W-:Y:S01]  /*0040*/  BSSY.RECONVERGENT B6, `(.L_x_0) ;  /* 0x0000334000067945 */ /* 0x000fe20003800200 */
[----:B------:R-:W4:Y:S01]  /*0050*/  LDCU UR5, c[0x0][0x380] ;  /* 0x00007000ff0577ac */ /* 0x000f220008000800 */
[----:B------:R-:W0:Y:S01]  /*0060*/  LDCU.64 UR36, c[0x0][0x358] ;  /* 0x00006b00ff2477ac */ /* 0x000e220008000a00 */
[----:B------:R-:W0:Y:S01]  /*0070*/  LDCU.U8 UR39, c[0x0][0x5a0] ;  /* 0x0000b400ff2777ac */ /* 0x000e220008000000 */
[----:B------:R-:W0:Y:S01]  /*0080*/  LDCU.U8 UR42, c[0x0][0x5a1] ;  /* 0x0000b420ff2a77ac */ /* 0x000e220008000000 */
[----:B---3--:R-:W-:Y:S01]  /*0090*/  UIADD3 UR41, UPT, UPT, UR40, -0x1, URZ ;  /* 0xffffffff28297890 */ /* 0x008fe2000fffe0ff */
[----:B------:R-:W3:Y:S01]  /*00a0*/  LDCU.U16 UR43, c[0x0][0x590] ;  /* 0x0000b200ff2b77ac */ /* 0x000ee20008000400 */
[----:B--2---:R-:W-:-:S02]  /*00b0*/  USHF.L.U32 UR4, UR4, 0x9, URZ ;  /* 0x0000000904047899 */ /* 0x004fc400080006ff */
[----:B------:R-:W-:-:S04]  /*00c0*/  UISETP.LT.U32.AND UP0, UPT, UR41, 0x18, UPT ;  /* 0x000000182900788c */ /* 0x000fc8000bf01070 */
[----:B-1----:R-:W-:Y:S01]  /*00d0*/  LOP3.LUT R17, R17, UR4, RZ, 0xfc, !PT ;  /* 0x0000000411117c12 */ /* 0x002fe2000f8efcff */
[----:B------:R-:W-:-:S03]  /*00e0*/  USEL UR38, UR41, 0x18, UP0 ;  /* 0x0000001829267887 */ /* 0x000fc60008000000 */
[----:B----4-:R-:W-:Y:S01]  /*00f0*/  ISETP.GE.AND P0, PT, R17, UR5, PT ;  /* 0x0000000511007c0c */ /* 0x010fe2000bf06270 */
[----:B------:R-:W-:-:S12]  /*0100*/  UIADD3 UR38, UPT, UPT, UR38, 0x1, URZ ;  /* 0x0000000126267890 */ /* 0x000fd8000fffe0ff */
[----:B0--3--:R-:W-:Y:S05]  /*0110*/  @P0 BRA `(.L_x_1) ;  /* 0x0000003000980947 */ /* 0x009fea0003800000 */
[----:B------:R-:W-:Y:S01]  /*0120*/  UISETP.NE.AND UP0, UPT, UR40, URZ, UPT ;  /* 0x000000ff2800728c */ /* 0x000fe2000bf05270 */
[----:B------:R-:W-:Y:S02]  /*0130*/  IMAD.MOV.U32 R0, RZ, RZ, RZ ;  /* 0x000000ffff007224 */ /* 0x000fe400078e00ff */
[----:B------:R-:W-:-:S06]  /*0140*/  IMAD.MOV.U32 R16, RZ, RZ, RZ ;  /* 0x000000ffff107224 */ /* 0x000fcc00078e00ff */
[----:B------:R-:W-:Y:S05]  /*0150*/  BRA.U !UP0, `(.L_x_2) ;  /* 0x0000001108a87547 */ /* 0x000fea000b800000 */
[----:B------:R-:W0:Y:S01]  /*0160*/  LDCU.64 UR4, c[0x0][0x390] ;  /* 0x00007200ff0477ac */ /* 0x000e220008000a00 */
[----:B------:R-:W-:Y:S01]  /*0170*/  IMAD.MOV.U32 R16, RZ, RZ, RZ ;  /* 0x000000ffff107224 */ /* 0x000fe200078e00ff */
[----:B------:R-:W1:Y:S01]  /*0180*/  LDCU UR6, c[0x0][0x38c] ;  /* 0x00007180ff0677ac */ /* 0x000e620008000800 */
[----:B------:R-:W2:Y:S01]  /*0190*/  LDCU.64 UR8, c[0x0][0x4b8] ;  /* 0x00009700ff0877ac */ /* 0x000ea20008000a00 */
[----:B------:R-:W-:Y:S01]  /*01a0*/  UISETP.NE.AND UP0, UPT, UR41, URZ, UPT ;  /* 0x000000ff2900728c */ /* 0x000fe2000bf05270 */
[----:B0-----:R-:W-:-:S05]  /*01b0*/  IMAD.HI.U32 R2, R17, UR4, R16 ;  /* 0x0000000411027c27 */ /* 0x001fca000f8e0010 */
[----:B------:R-:W-:-:S04]  /*01c0*/  SHF.R.U32.HI R3, RZ, UR5, R2 ;  /* 0x00000005ff037c19 */ /* 0x000fc80008011602 */
[----:B------:R-:W-:-:S05]  /*01d0*/  IADD3 R0, PT, PT, -R3, RZ, RZ ;  /* 0x000000ff03007210 */ /* 0x000fca0007ffe1ff */
[----:B-1----:R-:W-:-:S04]  /*01e0*/  IMAD R0, R0, UR6, R17 ;  /* 0x0000000600007c24 */ /* 0x002fc8000f8e0211 */
[C---:B--2---:R-:W-:Y:S02]  /*01f0*/  IMAD R16, R0.reuse, UR8, RZ ;  /* 0x0000000800107c24 */ /* 0x044fe4000f8e02ff */
[----:B------:R-:W-:Y:S01]  /*0200*/  IMAD R0, R0, UR9, RZ ;  /* 0x0000000900007c24 */ /* 0x000fe2000f8e02ff */
[----:B------:R-:W-:Y:S06]  /*0210*/  BRA.U !UP0, `(.L_x_2) ;  /* 0x0000001108787547 */ /* 0x000fec000b800000 */
[----:B------:R-:W0:Y:S01]  /*0220*/  LDCU.64 UR6, c[0x0][0x398] ;  /* 0x00007300ff0677ac */ /* 0x000e220008000a00 */
[----:B------:R-:W-:Y:S01]  /*0230*/  IMAD.MOV.U32 R2, RZ, RZ, RZ ;  /* 0x000000ffff027224 */ /* 0x000fe200078e00ff */
[----:B------:R-:W1:Y:S01]  /*0240*/  LDCU UR4, c[0x0][0x3a0] ;  /* 0x00007400ff0477ac */ /* 0x000e620008000800 */
[----:B------:R-:W2:Y:S01]  /*0250*/  LDCU.64 UR8, c[0x0][0x4c0] ;  /* 0x00009800ff0877ac */ /* 0x000ea20008000a00 */
[----:B------:R-:W-:Y:S01]  /*0260*/  UISETP.NE.AND UP0, UPT, UR38, 0x2, UPT ;  /* 0x000000022600788c */ /* 0x000fe2000bf05270 */
[----:B0-----:R-:W-:-:S05]  /*0270*/  IMAD.HI.U32 R4, R3, UR7, R2 ;  /* 0x0000000703047c27 */ /* 0x001fca000f8e0002 */
[----:B-1----:R-:W-:-:S05]  /*0280*/  SHF.R.U32.HI R5, RZ, UR4, R4 ;  /* 0x00000004ff057c19 */ /* 0x002fca0008011604 */
[----:B------:R-:W-:-:S04]  /*0290*/  IMAD.MOV R2, RZ, RZ, -R5 ;  /* 0x000000ffff027224 */ /* 0x000fc800078e0a05 */
[----:B------:R-:W-:-:S04]  /*02a0*/  IMAD R3, R2, UR6, R3 ;  /* 0x0000000602037c24 */ /* 0x000fc8000f8e0203 */
[C---:B--2---:R-:W-:Y:S02]  /*02b0*/  IMAD R16, R3.reuse, UR8, R16 ;  /* 0x0000000803107c24 */ /* 0x044fe4000f8e0210 */
[----:B------:R-:W-:Y:S01]  /*02c0*/  IMAD R0, R3, UR9, R0 ;  /* 0x0000000903007c24 */ /* 0x000fe2000f8e0200 */
[----:B------:R-:W-:Y:S06]  /*02d0*/  BRA.U !UP0, `(.L_x_2) ;  /* 0x0000001108487547 */ /* 0x000fec000b800000 */
[----:B------:R-:W0:Y:S01]  /*02e0*/  LDCU.64 UR4, c[0x0][0x3a8] ;  /* 0x00007500ff0477ac */ /* 0x000e220008000a00 */
[----:B------:R-:W-:Y:S01]  /*02f0*/  IMAD.MOV.U32 R4, RZ, RZ, RZ ;  /* 0x000000ffff047224 */ /* 0x000fe200078e00ff */
[----:B------:R-:W1:Y:S01]  /*0300*/  LDCU UR6, c[0x0][0x3a4] ;  /* 0x00007480ff0677ac */ /* 0x000e620008000800 */
[----:B------:R-:W2:Y:S01]  /*0310*/  LDCU.64 UR8, c[0x0][0x4c8] ;  /* 0x00009900ff0877ac */ /* 0x000ea20008000a00 */
[----:B------:R-:W-:Y:S01]  /*0320*/  UISETP.NE.AND UP0, UPT, UR38, 0x3, UPT ;  /* 0x000000032600788c */ /* 0x000fe2000bf05270 */
[----:B0-----:R-:W-:-:S05]  /*0330*/  IMAD.HI.U32 R2, R5, UR4, R4 ;  /* 0x0000000405027c27 */ /* 0x001fca000f8e0004 */
[----:B------:R-:W-:-:S04]  /*0340*/  SHF.R.U32.HI R3, RZ, UR5, R2 ;  /* 0x00000005ff037c19 */ /* 0x000fc80008011602 */
[----:B------:R-:W-:-:S05]  /*0350*/  IADD3 R4, PT, PT, -R3, RZ, RZ ;  /* 0x000000ff03047210 */ /* 0x000fca0007ffe1ff */
[----:B-1----:R-:W-:-:S04]  /*0360*/  IMAD R5, R4, UR6, R5 ;  /* 0x0000000604057c24 */ /* 0x002fc8000f8e0205 */
        /* <DEDUP_REMOVED lines=258> */
[----:B------:R-:W2:Y:S02]  /*1390*/  LDCU.64 UR8, c[0x0][0x578] ;  /* 0x0000af00ff0877ac */ /* 0x000ea40008000a00 */
[----:B0-----:R-:W-:-:S05]  /*13a0*/  IMAD.HI.U32 R2, R5, UR4, R4 ;  /* 0x0000000405027c27 */ /* 0x001fca000f8e0004 */
[----:B------:R-:W-:-:S04]  /*13b0*/  SHF.R.U32.HI R2, RZ, UR5, R2 ;  /* 0x00000005ff027c19 */ /* 0x000fc80008011602 */
[----:B------:R-:W-:-:S05]  /*13c0*/  IADD3 R3, PT, PT, -R2, RZ, RZ ;  /* 0x000000ff02037210 */ /* 0x000fca0007ffe1ff */
[----:B-1----:R-:W-:-:S04]  /*13d0*/  IMAD R5, R3, UR6, R5 ;  /* 0x0000000603057c24 */ /* 0x002fc8000f8e0205 */
[C---:B--2---:R-:W-:Y:S02]  /*13e0*/  IMAD R16, R5.reuse, UR8, R16 ;  /* 0x0000000805107c24 */ /* 0x044fe4000f8e0210 */
[----:B------:R-:W-:-:S07]  /*13f0*/  IMAD R0, R5, UR9, R0 ;  /* 0x0000000905007c24 */ /* 0x000fce000f8e0200 */
.L_x_2:
[----:B------:R-:W0:Y:S01]  /*1400*/  LDCU.64 UR6, c[0x0][0x588] ;  /* 0x0000b100ff0677ac */ /* 0x000e220008000a00 */
[----:B------:R-:W-:-:S04]  /*1410*/  UPRMT UR4, UR42, 0x9910, URZ ;  /* 0x000099102a047896 */ /* 0x000fc800080000ff */
[----:B------:R-:W-:Y:S01]  /*1420*/  UISETP.GT.AND UP0, UPT, UR4, 0x9, UPT ;  /* 0x000000090400788c */ /* 0x000fe2000bf04270 */
[----:B0-----:R-:W-:-:S05]  /*1430*/  IADD3 R2, P0, PT, R0, UR6, RZ ;  /* 0x0000000600027c10 */ /* 0x001fca000ff1e0ff */
[----:B------:R-:W-:-:S03]  /*1440*/  IMAD.X R3, RZ, RZ, UR7, P0 ;  /* 0x00000007ff037e24 */ /* 0x000fc600080e06ff */
[----:B------:R-:W-:Y:S05]  /*1450*/  BRA.U UP0, `(.L_x_3) ;  /* 0x0000000500207547 */ /* 0x000fea000b800000 */
[----:B------:R-:W-:-:S09]  /*1460*/  UISETP.GT.AND UP0, UPT, UR4, 0x4, UPT ;  /* 0x000000040400788c */ /* 0x000fd2000bf04270 */
[----:B------:R-:W-:Y:S05]  /*1470*/  BRA.U UP0, `(.L_x_4) ;  /* 0x0000000100807547 */ /* 0x000fea000b800000 */
[----:B------:R-:W-:-:S09]  /*1480*/  UISETP.GT.AND UP0, UPT, UR4, 0x1, UPT ;  /* 0x000000010400788c */ /* 0x000fd2000bf04270 */
[----:B------:R-:W-:Y:S05]  /*1490*/  BRA.U UP0, `(.L_x_5) ;  /* 0x0000000100307547 */ /* 0x000fea000b800000 */
[----:B------:R-:W-:-:S09]  /*14a0*/  UISETP.NE.AND UP0, UPT, UR42, URZ, UPT ;  /* 0x000000ff2a00728c */ /* 0x000fd2000bf05270 */
[----:B------:R-:W-:Y:S05]  /*14b0*/  BRA.U !UP0, `(.L_x_6) ;  /* 0x0000000108187547 */ /* 0x000fea000b800000 */
[----:B------:R-:W-:-:S09]  /*14c0*/  UISETP.NE.AND UP0, UPT, UR4, 0x1, UPT ;  /* 0x000000010400788c */ /* 0x000fd2000bf05270 */
[----:B------:R-:W-:Y:S05]  /*14d0*/  BRA.U UP0, `(.L_x_7) ;  /* 0x0000000d00347547 */ /* 0x000fea000b800000 */
[----:B------:R-:W2:Y:S02]  /*14e0*/  LDG.E.S8 R2, desc[UR36][R2.64] ;  /* 0x0000002402027981 */ /* 0x000ea4000c1e1300 */
[----:B--2---:R-:W0:Y:S02]  /*14f0*/  I2F.S16 R0, R2 ;  /* 0x0000000200007306 */ /* 0x004e240000101400 */
[----:B0-----:R-:W-:Y:S01]  /*1500*/  F2FP.BF16.F32.PACK_AB R0, RZ, R0 ;  /* 0x00000000ff00723e */ /* 0x001fe200000010ff */
[----:B------:R-:W-:Y:S06]  /*1510*/  BRA `(.L_x_8) ;  /* 0x0000000c00b47947 */ /* 0x000fec0003800000 */
.L_x_6:
[----:B------:R-:W2:Y:S02]  /*1520*/  LDG.E.U8 R2, desc[UR36][R2.64] ;  /* 0x0000002402027981 */ /* 0x000ea4000c1e1100 */
[----:B--2---:R-:W-:-:S04]  /*1530*/  I2FP.F32.U32 R0, R2 ;  /* 0x0000000200007245 */ /* 0x004fc80000201000 */
[----:B------:R-:W-:Y:S01]  /*1540*/  F2FP.BF16.F32.PACK_AB R0, RZ, R0 ;  /* 0x00000000ff00723e */ /* 0x000fe200000010ff */
[----:B------:R-:W-:Y:S06]  /*1550*/  BRA `(.L_x_8) ;  /* 0x0000000c00a47947 */ /* 0x000fec0003800000 */
.L_x_5:
[----:B------:R-:W-:-:S09]  /*1560*/  UISETP.NE.AND UP0, UPT, UR4, 0x2, UPT ;  /* 0x000000020400788c */ /* 0x000fd2000bf05270 */
[----:B------:R-:W-:Y:S05]  /*1570*/  BRA.U !UP0, `(.L_x_9) ;  /* 0x0000000108307547 */ /* 0x000fea000b800000 */
[----:B------:R-:W-:-:S09]  /*1580*/  UISETP.NE.AND UP0, UPT, UR4, 0x3, UPT ;  /* 0x000000030400788c */ /* 0x000fd2000bf05270 */
[----:B------:R-:W-:Y:S05]  /*1590*/  BRA.U !UP0, `(.L_x_10) ;  /* 0x0000000108187547 */ /* 0x000fea000b800000 */
[----:B------:R-:W-:-:S09]  /*15a0*/  UISETP.NE.AND UP0, UPT, UR4, 0x4, UPT ;  /* 0x000000040400788c */ /* 0x000fd2000bf05270 */
[----:B------:R-:W-:Y:S05]  /*15b0*/  BRA.U UP0, `(.L_x_7) ;  /* 0x0000000900fc7547 */ /* 0x000fea000b800000 */
[----:B------:R-:W2:Y:S02]  /*15c0*/  LDG.E.64 R2, desc[UR36][R2.64] ;  /* 0x0000002402027981 */ /* 0x000ea4000c1e1b00 */
[----:B--2---:R-:W0:Y:S02]  /*15d0*/  I2F.S64 R0, R2 ;  /* 0x0000000200007312 */ /* 0x004e240000301400 */
[----:B0-----:R-:W-:Y:S01]  /*15e0*/  F2FP.BF16.F32.PACK_AB R0, RZ, R0 ;  /* 0x00000000ff00723e */ /* 0x001fe200000010ff */
[----:B------:R-:W-:Y:S06]  /*15f0*/  BRA `(.L_x_8) ;  /* 0x0000000c007c7947 */ /* 0x000fec0003800000 */
.L_x_10:
[----:B------:R-:W2:Y:S02]  /*1600*/  LDG.E R2, desc[UR36][R2.64] ;  /* 0x0000002402027981 */ /* 0x000ea4000c1e1900 */
[----:B--2---:R-:W-:-:S04]  /*1610*/  I2FP.F32.S32 R0, R2 ;  /* 0x0000000200007245 */ /* 0x004fc80000201400 */
[----:B------:R-:W-:Y:S01]  /*1620*/  F2FP.BF16.F32.PACK_AB R0, RZ, R0 ;  /* 0x00000000ff00723e */ /* 0x000fe200000010ff */
[----:B------:R-:W-:Y:S06]  /*1630*/  BRA `(.L_x_8) ;  /* 0x0000000c006c7947 */ /* 0x000fec0003800000 */
.L_x_9:
[----:B------:R-:W2:Y:S02]  /*1640*/  LDG.E.U16 R2, desc[UR36][R2.64] ;  /* 0x0000002402027981 */ /* 0x000ea4000c1e1500 */
[----:B--2---:R-:W0:Y:S02]  /*1650*/  I2F.S16 R0, R2 ;  /* 0x0000000200007306 */ /* 0x004e240000101400 */
[----:B0-----:R-:W-:Y:S01]  /*1660*/  F2FP.BF16.F32.PACK_AB R0, RZ, R0 ;  /* 0x00000000ff00723e */ /* 0x001fe200000010ff */
[----:B------:R-:W-:Y:S06]  /*1670*/  BRA `(.L_x_8) ;  /* 0x0000000c005c7947 */ /* 0x000fec0003800000 */
.L_x_4:
[----:B------:R-:W-:-:S09]  /*1680*/  UISETP.GT.AND UP0, UPT, UR4, 0x6, UPT ;  /* 0x000000060400788c */ /* 0x000fd2000bf04270 */
[----:B------:R-:W-:Y:S05]  /*1690*/  BRA.U UP0, `(.L_x_11) ;  /* 0x00000001002c7547 */ /* 0x000fea000b800000 */
[----:B------:R-:W-:-:S09]  /*16a0*/  UISETP.NE.AND UP0, UPT, UR4, 0x5, UPT ;  /* 0x000000050400788c */ /* 0x000fd2000bf05270 */
[----:B------:R-:W-:Y:S05]  /*16b0*/  BRA.U !UP0, `(.L_x_12) ;  /* 0x0000000108147547 */ /* 0x000fea000b800000 */
[----:B------:R-:W-:-:S09]  /*16c0*/  UISETP.NE.AND UP0, UPT, UR4, 0x6, UPT ;  /* 0x000000060400788c */ /* 0x000fd2000bf05270 */
[----:B------:R-:W-:Y:S05]  /*16d0*/  BRA.U UP0, `(.L_x_7) ;  /* 0x0000000900b47547 */ /* 0x000fea000b800000 */
[----:B------:R-:W2:Y:S02]  /*16e0*/  LDG.E R2, desc[UR36][R2.64] ;  /* 0x0000002402027981 */ /* 0x000ea4000c1e1900 */
[----:B--2---:R-:W-:Y:S01]  /*16f0*/  F2FP.BF16.F32.PACK_AB R0, RZ, R2 ;  /* 0x00000002ff00723e */ /* 0x004fe200000010ff */
[----:B------:R-:W-:Y:S06]  /*1700*/  BRA `(.L_x_8) ;  /* 0x0000000c00387947 */ /* 0x000fec0003800000 */
.L_x_12:
[----:B------:R-:W2:Y:S02]  /*1710*/  LDG.E.U16 R0, desc[UR36][R2.64] ;  /* 0x0000002402007981 */ /* 0x000ea4000c1e1500 */
[----:B--2---:R-:W-:-:S05]  /*1720*/  HADD2.F32 R0, -RZ, R0.H0_H0 ;  /* 0x20000000ff007230 */ /* 0x004fca0000004100 */
[----:B------:R-:W-:Y:S01]  /*1730*/  F2FP.BF16.F32.PACK_AB R0, RZ, R0 ;  /* 0x00000000ff00723e */ /* 0x000fe200000010ff */
[----:B------:R-:W-:Y:S06]  /*1740*/  BRA `(.L_x_8) ;  /* 0x0000000c00287947 */ /* 0x000fec0003800000 */
.L_x_11:
[----:B------:R-:W-:-:S09]  /*1750*/  UISETP.NE.AND UP0, UPT, UR4, 0x7, UPT ;  /* 0x000000070400788c */ /* 0x000fd2000bf05270 */
[----:B------:R-:W-:Y:S05]  /*1760*/  BRA.U !UP0, `(.L_x_13) ;  /* 0x00000001082c7547 */ /* 0x000fea000b800000 */
[----:B------:R-:W-:-:S09]  /*1770*/  UISETP.NE.AND UP0, UPT, UR4, 0x8, UPT ;  /* 0x000000080400788c */ /* 0x000fd2000bf05270 */
[----:B------:R-:W-:Y:S05]  /*1780*/  BRA.U !UP0, `(.L_x_14) ;  /* 0x0000000108147547 */ /* 0x000fea000b800000 */
[----:B------:R-:W-:-:S09]  /*1790*/  UISETP.NE.AND UP0, UPT, UR4, 0x9, UPT ;  /* 0x000000090400788c */ /* 0x000fd2000bf05270 */
[----:B------:R-:W-:Y:S05]  /*17a0*/  BRA.U UP0, `(.L_x_7) ;  /* 0x0000000900807547 */ /* 0x000fea000b800000 */
[----:B------:R-:W2:Y:S02]  /*17b0*/  LDG.E R2, desc[UR36][R2.64] ;  /* 0x0000002402027981 */ /* 0x000ea4000c1e1900 */
[----:B--2---:R-:W-:Y:S01]  /*17c0*/  F2FP.BF16.F32.PACK_AB R0, RZ, R2 ;  /* 0x00000002ff00723e */ /* 0x004fe200000010ff */
[----:B------:R-:W-:Y:S06]  /*17d0*/  BRA `(.L_x_8) ;  /* 0x0000000c00047947 */ /* 0x000fec0003800000 */
.L_x_14:
[----:B------:R-:W2:Y:S02]  /*17e0*/  LDG.E.U16 R2, desc[UR36][R2.64] ;  /* 0x0000002402027981 */ /* 0x000ea4000c1e1500 */
[----:B--2---:R-:W-:-:S05]  /*17f0*/  HADD2.F32 R0, -RZ, R2.H0_H0 ;  /* 0x20000002ff007230 */ /* 0x004fca0000004100 */
[----:B------:R-:W-:Y:S01]  /*1800*/  F2FP.BF16.F32.PACK_AB R0, RZ, R0 ;  /* 0x00000000ff00723e */ /* 0x000fe200000010ff */
[----:B------:R-:W-:Y:S06]  /*1810*/  BRA `(.L_x_8) ;  /* 0x0000000800f47947 */ /* 0x000fec0003800000 */
.L_x_13:
[----:B------:R-:W2:Y:S01]  /*1820*/  LDG.E.64 R2, desc[UR36][R2.64] ;  /* 0x0000002402027981 */ /* 0x000ea2000c1e1b00 */
[----:B------:R-:W-:Y:S01]  /*1830*/  UMOV UR4, 0xf0000000 ;  /* 0xf000000000047882 */ /* 0x000fe20000000000 */
[----:B------:R-:W-:Y:S02]  /*1840*/  UMOV UR5, 0x380fffff ;  /* 0x380fffff00057882 */ /* 0x000fe40000000000 */
[----:B--2---:R-:W0:-:S15]  /*1850*/  DSETP.GEU.AND P0, PT, |R2|, UR4, PT ;  /* 0x0000000402007e2a */ /* 0x004e1e000bf0e200 */
[----:B------:R-:W-:-:S15]  /*1860*/  NOP ;  /* 0x0000000000007918 */ /* 0x000fde0000000000 */
[----:B------:R-:W-:-:S15]  /*1870*/  NOP ;  /* 0x0000000000007918 */ /* 0x000fde0000000000 */
[----:B------:R-:W-:-:S15]  /*1880*/  NOP ;  /* 0x0000000000007918 */ /* 0x000fde0000000000 */
[----:B------:R-:W-:-:S04]  /*1890*/  NOP ;  /* 0x0000000000007918 */ /* 0x000fc80000000000 */
[----:B------:R-:W0:Y:S02]  /*18a0*/  F2F.F32.F64 R0, R2 ;  /* 0x0000000200007310 */ /* 0x000e240000301000 */
[----:B0-----:R-:W-:-:S05]  /*18b0*/  @!P0 FMUL R0, R0, 1.175494350822287508e-38 ;  /* 0x0080000000008820 */ /* 0x001fca0000400000 */
[----:B------:R-:W-:Y:S01]  /*18c0*/  F2FP.BF16.F32.PACK_AB R0, RZ, R0 ;  /* 0x00000000ff00723e */ /* 0x000fe200000010ff */
[----:B------:R-:W-:Y:S06]  /*18d0*/  BRA `(.L_x_8) ;  /* 0x0000000800c47947 */ /* 0x000fec0003800000 */
.L_x_3:
[----:B------:R-:W-:-:S09]  /*18e0*/  UISETP.GT.AND UP0, UPT, UR4, 0x18, UPT ;  /* 0x000000180400788c */ /* 0x000fd2000bf04270 */
[----:B------:R-:W-:Y:S05]  /*18f0*/  BRA.U UP0, `(.L_x_15) ;  /* 0x0000000500047547 */ /* 0x000fea000b800000 */
[----:B------:R-:W-:-:S09]  /*1900*/  UISETP.GT.AND UP0, UPT, UR4, 0xe, UPT ;  /* 0x0000000e0400788c */ /* 0x000fd2000bf04270 */
[----:B------:R-:W-:Y:S05]  /*1910*/  BRA.U UP0, `(.L_x_16) ;  /* 0x0000000100547547 */ /* 0x000fea000b800000 */
[----:B------:R-:W-:-:S09]  /*1920*/  UISETP.NE.AND UP0, UPT, UR4, 0xa, UPT ;  /* 0x0000000a0400788c */ /* 0x000fd2000bf05270 */
[----:B------:R-:W-:Y:S05]  /*1930*/  BRA.U !UP0, `(.L_x_17) ;  /* 0x00000001081c7547 */ /* 0x000fea000b800000 */
[----:B------:R-:W-:-:S09]  /*1940*/  UISETP.NE.AND UP0, UPT, UR4, 0xb, UPT ;  /* 0x0000000b0400788c */ /* 0x000fd2000bf05270 */
[----:B------:R-:W-:Y:S05]  /*1950*/  BRA.U UP0, `(.L_x_7) ;  /* 0x0000000900147547 */ /* 0x000fea000b800000 */
[----:B------:R-:W2:Y:S02]  /*1960*/  LDG.E.U8 R2, desc[UR36][R2.64] ;  /* 0x0000002402027981 */ /* 0x000ea4000c1e1100 */
[----:B--2---:R-:W-:-:S04]  /*1970*/  ISETP.NE.AND P0, PT, R2, RZ, PT ;  /* 0x000000ff0200720c */ /* 0x004fc80003f05270 */
[----:B------:R-:W-:-:S04]  /*1980*/  FSEL R0, RZ, 1, !P0 ;  /* 0x3f800000ff007808 */ /* 0x000fc80004000000 */
[----:B------:R-:W-:Y:S01]  /*1990*/  F2FP.BF16.F32.PACK_AB R0, RZ, R0 ;  /* 0x00000000ff00723e */ /* 0x000fe200000010ff */
[----:B------:R-:W-:Y:S06]  /*19a0*/  BRA `(.L_x_8) ;  /* 0x0000000800907947 */ /* 0x000fec0003800000 */
.L_x_17:
        /* <DEDUP_REMOVED lines=12> */
.L_x_16:
[----:B------:R-:W-:-:S09]  /*1a70*/  UISETP.NE.AND UP0, UPT, UR4, 0xf, UPT ;  /* 0x0000000f0400788c */ /* 0x000fd2000bf05270 */
[----:B------:R-:W-:Y:S05]  /*1a80*/  BRA.U !UP0, `(.L_x_18) ;  /* 0x0000000108987547 */ /* 0x000fea000b800000 */
[----:B------:R-:W-:-:S09]  /*1a90*/  UISETP.NE.AND UP0, UPT, UR4, 0x17, UPT ;  /* 0x000000170400788c */ /* 0x000fd2000bf05270 */
[----:B------:R-:W-:Y:S05]  /*1aa0*/  BRA.U !UP0, `(.L_x_19) ;  /* 0x00000001085c7547 */ /* 0x000fea000b800000 */
[----:B------:R-:W-:-:S09]  /*1ab0*/  UISETP.NE.AND UP0, UPT, UR4, 0x18, UPT ;  /* 0x000000180400788c */ /* 0x000fd2000bf05270 */
[----:B------:R-:W-:Y:S05]  /*1ac0*/  BRA.U UP0, `(.L_x_7) ;  /* 0x0000000500b87547 */ /* 0x000fea000b800000 */
[----:B------:R-:W2:Y:S01]  /*1ad0*/  LDG.E.U8 R0, desc[UR36][R2.64] ;  /* 0x0000002402007981 */ /* 0x000ea2000c1e1100 */
[----:B------:R-:W-:Y:S02]  /*1ae0*/  IMAD.MOV.U32 R6, RZ, RZ, 0x1f ;  /* 0x0000001fff067424 */ /* 0x000fe400078e00ff */
[----:B--2---:R-:W-:-:S05]  /*1af0*/  IMAD.SHL.U32 R0, R0, 0x1000000, RZ ;  /* 0x0100000000007824 */ /* 0x004fca00078e00ff */
[C---:B------:R-:W-:Y:S02]  /*1b00*/  LOP3.LUT R4, R0.reuse, 0x7f000000, RZ, 0xc0, !PT ;  /* 0x7f00000000047812 */ /* 0x040fe400078ec0ff */
[----:B------:R-:W-:Y:S02]  /*1b10*/  LOP3.LUT P0, RZ, R0, 0x7f000000, RZ, 0xc0, !PT ;  /* 0x7f00000000ff7812 */ /* 0x000fe4000780c0ff */
[----:B------:R-:W0:Y:S02]  /*1b20*/  FLO.U32 R5, R4 ;  /* 0x0000000400057300 */ /* 0x000e2400000e0000 */
[----:B0-----:R-:W-:-:S04]  /*1b30*/  IADD3 R5, PT, PT, -R5, RZ, RZ ;  /* 0x000000ff05057210 */ /* 0x001fc80007ffe1ff */
[----:B------:R-:W-:-:S05]  /*1b40*/  VIADDMNMX.U32 R5, R5, R6, 0x4, !PT ;  /* 0x0000000405057446 */ /* 0x000fca0007800006 */
[----:B------:R-:W-:-:S04]  /*1b50*/  VIADD R5, R5, 0xfffffffc ;  /* 0xfffffffc05057836 */ /* 0x000fc80000000000 */
[----:B------:R-:W-:Y:S01]  /*1b60*/  IMAD.SHL.U32 R7, R5, 0x800000, RZ ;  /* 0x0080000005077824 */ /* 0x000fe200078e00ff */
[C---:B------:R-:W-:Y:S01]  /*1b70*/  SHF.L.U32 R6, R4.reuse, R5, RZ ;  /* 0x0000000504067219 */ /* 0x040fe200000006ff */
[----:B------:R-:W-:-:S03]  /*1b80*/  VIADD R5, R4, 0x1000000 ;  /* 0x0100000004057836 */ /* 0x000fc60000000000 */
[----:B------:R-:W-:Y:S02]  /*1b90*/  LEA.HI R6, R6, -R7, RZ, 0x1c ;  /* 0x8000000706067211 */ /* 0x000fe400078fe0ff */
[----:B------:R-:W-:Y:S02]  /*1ba0*/  SHF.R.S32.HI R5, RZ, 0x8, R5 ;  /* 0x00000008ff057819 */ /* 0x000fe40000011405 */
[----:B------:R-:W-:-:S04]  /*1bb0*/  IADD3 R6, PT, PT, R6, 0x3c000000, RZ ;  /* 0x3c00000006067810 */ /* 0x000fc80007ffe0ff */
[----:B------:R-:W-:-:S04]  /*1bc0*/  LOP3.LUT R5, R6, 0x7f800000, R5, 0xf8, !PT ;  /* 0x7f80000006057812 */ /* 0x000fc800078ef805 */
[----:B------:R-:W-:-:S04]  /*1bd0*/  SEL R5, R5, RZ, P0 ;  /* 0x000000ff05057207 */ /* 0x000fc80000000000 */
[----:B------:R-:W-:-:S04]  /*1be0*/  LOP3.LUT R5, R5, 0x80000000, R0, 0xf8, !PT ;  /* 0x8000000005057812 */ /* 0x000fc800078ef800 */
[----:B------:R-:W-:-:S04]  /*1bf0*/  F2FP.BF16.F32.PACK_AB R5, RZ, R5 ;  /* 0x00000005ff05723e */ /* 0x000fc800000010ff */
[----:B------:R-:W-:Y:S01]  /*1c00*/  PRMT R0, R5, 0x7610, R0 ;  /* 0x0000761005007816 */ /* 0x000fe20000000000 */
[----:B------:R-:W-:Y:S06]  /*1c10*/  BRA `(.L_x_8) ;  /* 0x0000000400f47947 */ /* 0x000fec0003800000 */
.L_x_19:
[----:B------:R-:W2:Y:S02]  /*1c20*/  LDG.E.U8 R2, desc[UR36][R2.64] ;  /* 0x0000002402027981 */ /* 0x000ea4000c1e1100 */
[C---:B--2---:R-:W-:Y:S02]  /*1c30*/  IMAD.SHL.U32 R4, R2.reuse, 0x2000000, RZ ;  /* 0x0200000002047824 */ /* 0x044fe400078e00ff */
[----:B------:R-:W-:-:S03]  /*1c40*/  IMAD.SHL.U32 R5, R2, 0x100, RZ ;  /* 0x0000010002057824 */ /* 0x000fc600078e00ff */
[----:B------:R-:W-:-:S13]  /*1c50*/  ISETP.GT.U32.AND P0, PT, R4, 0x7ffffff, PT ;  /* 0x07ffffff0400780c */ /* 0x000fda0003f04070 */
[C---:B------:R-:W-:Y:S02]  /*1c60*/  @!P0 LOP3.LUT R0, R5.reuse, 0x7f00, RZ, 0xc0, !PT ;  /* 0x00007f0005008812 */ /* 0x040fe400078ec0ff */
[----:B------:R-:W-:Y:S02]  /*1c70*/  @P0 LEA.HI R4, R4, 0x70000000, RZ, 0x1c ;  /* 0x7000000004040811 */ /* 0x000fe400078fe0ff */
[----:B------:R-:W-:Y:S02]  /*1c80*/  @!P0 LOP3.LUT R0, R0, 0x3f000000, RZ, 0xfc, !PT ;  /* 0x3f00000000008812 */ /* 0x000fe400078efcff */
[----:B------:R-:W-:-:S03]  /*1c90*/  PRMT R5, R5, 0x9910, RZ ;  /* 0x0000991005057816 */ /* 0x000fc600000000ff */
[----:B------:R-:W-:Y:S01]  /*1ca0*/  @!P0 FADD.FTZ R0, R0, -0.5 ;  /* 0xbf00000000008421 */ /* 0x000fe20000010000 */
[----:B------:R-:W-:-:S05]  /*1cb0*/  @P0 FMUL.FTZ R0, R4, 1.9259299443872358531e-34 ;  /* 0x0780000004000820 */ /* 0x000fca0000410000 */
[----:B------:R-:W-:-:S04]  /*1cc0*/  LOP3.LUT R0, R0, 0x80000000, R5, 0xf8, !PT ;  /* 0x8000000000007812 */ /* 0x000fc800078ef805 */
[----:B------:R-:W-:Y:S01]  /*1cd0*/  F2FP.BF16.F32.PACK_AB R0, RZ, R0 ;  /* 0x00000000ff00723e */ /* 0x000fe200000010ff */
[----:B------:R-:W-:Y:S06]  /*1ce0*/  BRA `(.L_x_8) ;  /* 0x0000000400c07947 */ /* 0x000fec0003800000 */
.L_x_18:
[----:B------:R0:W5:Y:S01]  /*1cf0*/  LDG.E.U16 R0, desc[UR36][R2.64] ;  /* 0x0000002402007981 */ /* 0x000162000c1e1500 */
[----:B------:R-:W-:Y:S05]  /*1d00*/  BRA `(.L_x_8) ;  /* 0x0000000400b87947 */ /* 0x000fea0003800000 */
.L_x_15:
[----:B------:R-:W-:-:S09]  /*1d10*/  UISETP.GT.AND UP0, UPT, UR4, 0x1b, UPT ;  /* 0x0000001b0400788c */ /* 0x000fd2000bf04270 */
[----:B------:R-:W-:Y:S05]  /*1d20*/  BRA.U UP0, `(.L_x_20) ;  /* 0x0000000500087547 */ /* 0x000fea000b800000 */
[----:B------:R-:W-:-:S09]  /*1d30*/  UISETP.NE.AND UP0, UPT, UR4, 0x19, UPT ;  /* 0x000000190400788c */ /* 0x000fd2000bf05270 */
[----:B------:R-:W-:Y:S05]  /*1d40*/  BRA.U !UP0, `(.L_x_21) ;  /* 0x0000000108907547 */ /* 0x000fea000b800000 */
[----:B------:R-:W-:-:S09]  /*1d50*/  UISETP.NE.AND UP0, UPT, UR4, 0x1a, UPT ;  /* 0x0000001a0400788c */ /* 0x000fd2000bf05270 */
[----:B------:R-:W-:Y:S05]  /*1d60*/  BRA.U !UP0, `(.L_x_22) ;  /* 0x0000000108187547 */ /* 0x000fea000b800000 */
[----:B------:R-:W-:-:S09]  /*1d70*/  UISETP.NE.AND UP0, UPT, UR4, 0x1b, UPT ;  /* 0x0000001b0400788c */ /* 0x000fd2000bf05270 */
[----:B------:R-:W-:Y:S05]  /*1d80*/  BRA.U UP0, `(.L_x_7) ;  /* 0x0000000500087547 */ /* 0x000fea000b800000 */
[----:B------:R-:W2:Y:S02]  /*1d90*/  LDG.E.U16 R0, desc[UR36][R2.64] ;  /* 0x0000002402007981 */ /* 0x000ea4000c1e1500 */
[----:B--2---:R-:W-:-:S04]  /*1da0*/  I2FP.F32.U32 R0, R0 ;  /* 0x0000000000007245 */ /* 0x004fc80000201000 */
[----:B------:R-:W-:Y:S01]  /*1db0*/  F2FP.BF16.F32.PACK_AB R0, RZ, R0 ;  /* 0x00000000ff00723e */ /* 0x000fe200000010ff */
[----:B------:R-:W-:Y:S06]  /*1dc0*/  BRA `(.L_x_8) ;  /* 0x0000000400887947 */ /* 0x000fec0003800000 */
.L_x_22:
[----:B------:R-:W2:Y:S01]  /*1dd0*/  LDG.E.U8 R3, desc[UR36][R2.64] ;  /* 0x0000002402037981 */ /* 0x000ea2000c1e1100 */
[----:B------:R-:W-:Y:S01]  /*1de0*/  BSSY.RECONVERGENT B0, `(.L_x_23) ;  /* 0x0000018000007945 */ /* 0x000fe20003800200 */
[----:B------:R-:W-:Y:S01]  /*1df0*/  IMAD.MOV.U32 R0, RZ, RZ, RZ ;  /* 0x000000ffff007224 */ /* 0x000fe200078e00ff */
[----:B--2---:R-:W-:-:S13]  /*1e00*/  ISETP.NE.AND P0, PT, R3, RZ, PT ;  /* 0x000000ff0300720c */ /* 0x004fda0003f05270 */
[----:B------:R-:W-:Y:S05]  /*1e10*/  @!P0 BRA `(.L_x_24) ;  /* 0x0000000000508947 */ /* 0x000fea0003800000 */
[----:B------:R-:W-:-:S13]  /*1e20*/  ISETP.NE.AND P0, PT, R3, 0x80, PT ;  /* 0x000000800300780c */ /* 0x000fda0003f05270 */
[----:B------:R-:W-:Y:S01]  /*1e30*/  @!P0 MOV R0, 0x7f800001 ;  /* 0x7f80000100008802 */ /* 0x000fe20000000f00 */
[----:B------:R-:W-:Y:S06]  /*1e40*/  @!P0 BRA `(.L_x_24) ;  /* 0x0000000000448947 */ /* 0x000fec0003800000 */
[--C-:B------:R-:W-:Y:S01]  /*1e50*/  SHF.R.U32.HI R0, RZ, 0x3, R3.reuse ;  /* 0x00000003ff007819 */ /* 0x100fe20000011603 */
[----:B------:R-:W-:Y:S03]  /*1e60*/  BSSY.RECONVERGENT B1, `(.L_x_25) ;  /* 0x000000c000017945 */ /* 0x000fe60003800200 */
[----:B------:R-:W-:Y:S02]  /*1e70*/  LOP3.LUT P0, R2, R0, 0xf, RZ, 0xc0, !PT ;  /* 0x0000000f00027812 */ /* 0x000fe4000780c0ff */
[----:B------:R-:W-:-:S05]  /*1e80*/  SHF.R.U32.HI R0, RZ, 0x7, R3 ;  /* 0x00000007ff007819 */ /* 0x000fca0000011603 */
[----:B------:R-:W-:Y:S01]  /*1e90*/  IMAD.U32 R7, R0, -0x80000000, RZ ;  /* 0x8000000000077824 */ /* 0x000fe200078e00ff */
[----:B------:R-:W-:-:S05]  /*1ea0*/  LOP3.LUT R0, R3, 0x7, RZ, 0xc0, !PT ;  /* 0x0000000703007812 */ /* 0x000fca00078ec0ff */
[----:B------:R-:W-:Y:S05]  /*1eb0*/  @P0 BRA `(.L_x_26) ;  /* 0x0000000000180947 */ /* 0x000fea0003800000 */
[----:B------:R-:W0:Y:S02]  /*1ec0*/  FLO.U32 R3, R0 ;  /* 0x0000000000037300 */ /* 0x000e2400000e0000 */
[----:B0-----:R-:W-:-:S04]  /*1ed0*/  IADD3 R3, PT, PT, -R3, 0x1f, RZ ;  /* 0x0000001f03037810 */ /* 0x001fc80007ffe1ff */
[----:B------:R-:W-:Y:S01]  /*1ee0*/  IADD3 R2, PT, PT, R2, 0x1d, -R3 ;  /* 0x0000001d02027810 */ /* 0x000fe20007ffe803 */
[----:B------:R-:W-:-:S05]  /*1ef0*/  VIADD R5, R3, 0xffffffe4 ;  /* 0xffffffe403057836 */ /* 0x000fca0000000000 */
[----:B------:R-:W-:-:S04]  /*1f00*/  SHF.L.U32 R5, R0, R5, RZ ;  /* 0x0000000500057219 */ /* 0x000fc800000006ff */
[----:B------:R-:W-:-:S07]  /*1f10*/  LOP3.LUT R0, R5, 0x7, RZ, 0xc0, !PT ;  /* 0x0000000705007812 */ /* 0x000fce00078ec0ff */
.L_x_26:
[----:B------:R-:W-:Y:S05]  /*1f20*/  BSYNC.RECONVERGENT B1 ;  /* 0x0000000000017941 */ /* 0x000fea0003800200 */
.L_x_25:
[----:B------:R-:W-:Y:S01]  /*1f30*/  IMAD.SHL.U32 R0, R0, 0x100000, RZ ;  /* 0x0010000000007824 */ /* 0x000fe200078e00ff */
[----:B------:R-:W-:-:S04]  /*1f40*/  LEA R2, R2, 0x3b800000, 0x17 ;  /* 0x3b80000002027811 */ /* 0x000fc800078eb8ff */
[----:B------:R-:W-:-:S07]  /*1f50*/  LOP3.LUT R0, R2, R0, R7, 0xfe, !PT ;  /* 0x0000000002007212 */ /* 0x000fce00078efe07 */
.L_x_24:
[----:B------:R-:W-:Y:S05]  /*1f60*/  BSYNC.RECONVERGENT B0 ;  /* 0x0000000000007941 */ /* 0x000fea0003800200 */
.L_x_23:
[----:B------:R-:W-:Y:S01]  /*1f70*/  F2FP.BF16.F32.PACK_AB R0, RZ, R0 ;  /* 0x00000000ff00723e */ /* 0x000fe200000010ff */
[----:B------:R-:W-:Y:S06]  /*1f80*/  BRA `(.L_x_8) ;  /* 0x0000000400187947 */ /* 0x000fec0003800000 */
.L_x_21:
[----:B------:R-:W2:Y:S01]  /*1f90*/  LDG.E.U8 R3, desc[UR36][R2.64] ;  /* 0x0000002402037981 */ /* 0x000ea2000c1e1100 */
[----:B------:R-:W-:Y:S01]  /*1fa0*/  BSSY.RECONVERGENT B0, `(.L_x_27) ;  /* 0x0000018000007945 */ /* 0x000fe20003800200 */
[----:B------:R-:W-:Y:S01]  /*1fb0*/  HFMA2 R0, -RZ, RZ, 0, 0 ;  /* 0x00000000ff007431 */ /* 0x000fe200000001ff */
[----:B--2---:R-:W-:-:S13]  /*1fc0*/  ISETP.NE.AND P0, PT, R3, RZ, PT ;  /* 0x000000ff0300720c */ /* 0x004fda0003f05270 */
[----:B------:R-:W-:Y:S05]  /*1fd0*/  @!P0 BRA `(.L_x_28) ;  /* 0x0000000000508947 */ /* 0x000fea0003800000 */
[----:B------:R-:W-:-:S13]  /*1fe0*/  ISETP.NE.AND P0, PT, R3, 0x80, PT ;  /* 0x000000800300780c */ /* 0x000fda0003f05270 */
[----:B------:R-:W-:Y:S01]  /*1ff0*/  @!P0 IMAD.MOV.U32 R0, RZ, RZ, 0x7f800001 ;  /* 0x7f800001ff008424 */ /* 0x000fe200078e00ff */
        /* <DEDUP_REMOVED lines=14> */
.L_x_30:
[----:B------:R-:W-:Y:S05]  /*20e0*/  BSYNC.RECONVERGENT B1 ;  /* 0x0000000000017941 */ /* 0x000fea0003800200 */
.L_x_29:
[----:B------:R-:W-:Y:S02]  /*20f0*/  SHF.L.U32 R0, R0, 0x15, RZ ;  /* 0x0000001500007819 */ /* 0x000fe400000006ff */
[----:B------:R-:W-:-:S04]  /*2100*/  LEA R2, R2, 0x37800000, 0x17 ;  /* 0x3780000002027811 */ /* 0x000fc800078eb8ff */
[----:B------:R-:W-:-:S07]  /*2110*/  LOP3.LUT R0, R2, R0, R7, 0xfe, !PT ;  /* 0x0000000002007212 */ /* 0x000fce00078efe07 */
.L_x_28:
[----:B------:R-:W-:Y:S05]  /*2120*/  BSYNC.RECONVERGENT B0 ;  /* 0x0000000000007941 */ /* 0x000fea0003800200 */
.L_x_27:
[----:B------:R-:W-:Y:S01]  /*2130*/  F2FP.BF16.F32.PACK_AB R0, RZ, R0 ;  /* 0x00000000ff00723e */ /* 0x000fe200000010ff */
[----:B------:R-:W-:Y:S06]  /*2140*/  BRA `(.L_x_8) ;  /* 0x0000000000a87947 */ /* 0x000fec0003800000 */
.L_x_20:
[----:B------:R-:W-:-:S09]  /*2150*/  UISETP.NE.AND UP0, UPT, UR4, 0x1c, UPT ;  /* 0x0000001c0400788c */ /* 0x000fd2000bf05270 */
[----:B------:R-:W-:Y:S05]  /*2160*/  BRA.U !UP0, `(.L_x_31) ;  /* 0x0000000108947547 */ /* 0x000fea000b800000 */
[----:B------:R-:W-:-:S09]  /*2170*/  UISETP.NE.AND UP0, UPT, UR4, 0x1d, UPT ;  /* 0x0000001d0400788c */ /* 0x000fd2000bf05270 */
[----:B------:R-:W-:Y:S05]  /*2180*/  BRA.U !UP0, `(.L_x_32) ;  /* 0x00000001087c7547 */ /* 0x000fea000b800000 */
[----:B------:R-:W-:-:S09]  /*2190*/  UISETP.NE.AND UP0, UPT, UR4, 0x2c, UPT ;  /* 0x0000002c0400788c */ /* 0x000fd2000bf05270 */
[----:B------:R-:W-:Y:S05]  /*21a0*/  BRA.U !UP0, `(.L_x_33) ;  /* 0x0000000108487547 */ /* 0x000fea000b800000 */
.L_x_7:
[----:B------:R-:W-:Y:S01]  /*21b0*/  MOV R2, 0x0 ;  /* 0x0000000000027802 */ /* 0x000fe20000000f00 */
[----:B------:R-:W0:Y:S01]  /*21c0*/  LDCU.64 UR4, c[0x4][0x198] ;  /* 0x01003300ff0477ac */ /* 0x000e220008000a00 */
[----:B------:R-:W-:Y:S02]  /*21d0*/  HFMA2 R12, -RZ, RZ, 0, 5.9604644775390625e-08 ;  /* 0x00000001ff0c7431 */ /* 0x000fe400000001ff */
[----:B------:R-:W-:Y:S01]  /*21e0*/  IMAD.MOV.U32 R8, RZ, RZ, 0x4e ;  /* 0x0000004eff087424 */ /* 0x000fe200078e00ff */
[----:B------:R-:W1:Y:S01]  /*21f0*/  LDCU.64 UR6, c[0x4][0x1a0] ;  /* 0x01003400ff0677ac */ /* 0x000e620008000a00 */
[----:B------:R-:W2:Y:S01]  /*2200*/  LDC.64 R2, c[0x4][R2] ;  /* 0x0100000002027b82 */ /* 0x000ea20000000a00 */
[----:B------:R-:W-:Y:S01]  /*2210*/  IMAD.MOV.U32 R13, RZ, RZ, RZ ;  /* 0x000000ffff0d7224 */ /* 0x000fe200078e00ff */
[----:B------:R-:W3:Y:S01]  /*2220*/  LDCU.64 UR8, c[0x4][0xa8] ;  /* 0x01001500ff0877ac */ /* 0x000ee20008000a00 */
[----:B0-----:R-:W-:Y:S02]  /*2230*/  IMAD.U32 R4, RZ, RZ, UR4 ;  /* 0x00000004ff047e24 */ /* 0x001fe4000f8e00ff */
[----:B------:R-:W-:-:S02]  /*2240*/  IMAD.U32 R5, RZ, RZ, UR5 ;  /* 0x00000005ff057e24 */ /* 0x000fc4000f8e00ff */
[----:B-1----:R-:W-:Y:S01]  /*2250*/  IMAD.U32 R6, RZ, RZ, UR6 ;  /* 0x00000006ff067e24 */ /* 0x002fe2000f8e00ff */
[----:B------:R-:W-:Y:S01]  /*2260*/  MOV R7, UR7 ;  /* 0x0000000700077c02 */ /* 0x000fe20008000f00 */
[----:B---3--:R-:W-:Y:S02]  /*2270*/  IMAD.U32 R10, RZ, RZ, UR8 ;  /* 0x00000008ff0a7e24 */ /* 0x008fe4000f8e00ff */
[----:B------:R-:W-:-:S07]  /*2280*/  IMAD.U32 R11, RZ, RZ, UR9 ;  /* 0x00000009ff0b7e24 */ /* 0x000fce000f8e00ff */
[----:B------:R-:W-:-:S07]  /*2290*/  LEPC R20, `(.L_x_34) ;  /* 0x000000001014794e */ /* 0x000fce0000000000 */
[----:B--2---:R-:W-:Y:S05]  /*22a0*/  CALL.ABS.NOINC R2 ;  /* 0x0000000002007343 */ /* 0x004fea0003c00000 */
.L_x_34:
[----:B------:R-:W-:Y:S01]  /*22b0*/  PRMT R0, RZ, 0x7610, R0 ;  /* 0x00007610ff007816 */ /* 0x000fe20000000000 */
[----:B------:R-:W-:Y:S06]  /*22c0*/  BRA `(.L_x_8) ;  /* 0x0000000000487947 */ /* 0x000fec0003800000 */
.L_x_33:
[----:B------:R-:W2:Y:S01]  /*22d0*/  LDG.E.U8 R2, desc[UR36][R2.64] ;  /* 0x0000002402027981 */ /* 0x000ea2000c1e1100 */
[----:B------:R-:W-:Y:S01]  /*22e0*/  BSSY.RECONVERGENT B0, `(.L_x_35) ;  /* 0x0000007000007945 */ /* 0x000fe20003800200 */
[----:B------:R-:W-:Y:S01]  /*22f0*/  IMAD.MOV.U32 R0, RZ, RZ, 0x400000 ;  /* 0x00400000ff007424 */ /* 0x000fe200078e00ff */
[----:B--2---:R-:W-:-:S13]  /*2300*/  ISETP.NE.AND P0, PT, R2, RZ, PT ;  /* 0x000000ff0200720c */ /* 0x004fda0003f05270 */
[----:B------:R-:W-:Y:S05]  /*2310*/  @!P0 BRA `(.L_x_36) ;  /* 0x00000000000c8947 */ /* 0x000fea0003800000 */
[----:B------:R-:W-:-:S13]  /*2320*/  ISETP.NE.AND P0, PT, R2, 0xff, PT ;  /* 0x000000ff0200780c */ /* 0x000fda0003f05270 */
[----:B------:R-:W-:Y:S01]  /*2330*/  @!P0 IMAD.MOV.U32 R0, RZ, RZ, 0x7f800001 ;  /* 0x7f800001ff008424 */ /* 0x000fe200078e00ff */
[----:B------:R-:W-:-:S07]  /*2340*/  @P0 SHF.L.U32 R0, R2, 0x17, RZ ;  /* 0x0000001702000819 */ /* 0x000fce00000006ff */
.L_x_36:
[----:B------:R-:W-:Y:S05]  /*2350*/  BSYNC.RECONVERGENT B0 ;  /* 0x0000000000007941 */ /* 0x000fea0003800200 */
.L_x_35:
[----:B------:R-:W-:Y:S01]  /*2360*/  F2FP.BF16.F32.PACK_AB R0, RZ, R0 ;  /* 0x00000000ff00723e */ /* 0x000fe200000010ff */
[----:B------:R-:W-:Y:S06]  /*2370*/  BRA `(.L_x_8) ;  /* 0x00000000001c7947 */ /* 0x000fec0003800000 */
.L_x_32:
[----:B------:R-:W2:Y:S02]  /*2380*/  LDG.E.64 R2, desc[UR36][R2.64] ;  /* 0x0000002402027981 */ /* 0x000ea4000c1e1b00 */
[----:B--2---:R-:W0:Y:S02]  /*2390*/  I2F.U64 R0, R2 ;  /* 0x0000000200007312 */ /* 0x004e240000301000 */
[----:B0-----:R-:W-:Y:S01]  /*23a0*/  F2FP.BF16.F32.PACK_AB R0, RZ, R0 ;  /* 0x00000000ff00723e */ /* 0x001fe200000010ff */
[----:B------:R-:W-:Y:S06]  /*23b0*/  BRA `(.L_x_8) ;  /* 0x00000000000c7947 */ /* 0x000fec0003800000 */
.L_x_31:
[----:B------:R-:W2:Y:S02]  /*23c0*/  LDG.E R2, desc[UR36][R2.64] ;  /* 0x0000002402027981 */ /* 0x000ea4000c1e1900 */
[----:B--2---:R-:W-:-:S04]  /*23d0*/  I2FP.F32.U32 R0, R2 ;  /* 0x0000000200007245 */ /* 0x004fc80000201000 */
[----:B------:R-:W-:-:S07]  /*23e0*/  F2FP.BF16.F32.PACK_AB R0, RZ, R0 ;  /* 0x00000000ff00723e */ /* 0x000fce00000010ff */
.L_x_8:
[----:B-----5:R-:W-:Y:S01]  /*23f0*/  IMAD.U32 R0, R0, 0x10000, RZ ;  /* 0x0001000000007824 */ /* 0x020fe200078e00ff */
[----:B------:R-:W-:Y:S01]  /*2400*/  USHF.L.U32 UR4, UR43, 0x10, URZ ;  /* 0x000000102b047899 */ /* 0x000fe200080006ff */
[----:B------:R-:W0:Y:S04]  /*2410*/  LDCU.64 UR6, c[0x0][0x580] ;  /* 0x0000b000ff0677ac */ /* 0x000e280008000a00 */
[----:B------:R-:W1:Y:S01]  /*2420*/  MUFU.LG2 R0, R0 ;  /* 0x0000000000007308 */ /* 0x000e620000000c00 */
[----:B0-----:R-:W-:Y:S01]  /*2430*/  IADD3 R2, P0, PT, R16, UR6, RZ ;  /* 0x0000000610027c10 */ /* 0x001fe2000ff1e0ff */
[----:B-1----:R-:W-:Y:S01]  /*2440*/  FMUL.FTZ R4, R0, UR4 ;  /* 0x0000000400047c20 */ /* 0x002fe20008410000 */
[----:B------:R-:W-:-:S03]  /*2450*/  UPRMT UR4, UR39, 0x9910, URZ ;  /* 0x0000991027047896 */ /* 0x000fc600080000ff */
[----:B------:R-:W-:Y:S01]  /*2460*/  IMAD.X R3, RZ, RZ, UR7, P0 ;  /* 0x00000007ff037e24 */ /* 0x000fe200080e06ff */
[----:B------:R-:W-:Y:S01]  /*2470*/  UISETP.GT.AND UP0, UPT, UR4, 0x9, UPT ;  /* 0x000000090400788c */ /* 0x000fe2000bf04270 */
[----:B------:R-:W0:Y:S04]  /*2480*/  MUFU.EX2 R4, R4 ;  /* 0x0000000400047308 */ /* 0x000e280000000800 */
[----:B0-----:R0:W1:Y:S04]  /*2490*/  F2F.BF16.F32 R5, R4 ;  /* 0x0000000400057304 */ /* 0x0010680000202000 */
        /* <DEDUP_REMOVED lines=9> */
[----:B-1----:R-:W-:-:S04]  /*2530*/  IMAD.U32 R0, R5, 0x10000, RZ ;  /* 0x0001000005007824 */ /* 0x002fc800078e00ff */
[----:B------:R-:W1:Y:S02]  /*2540*/  F2I.FTZ.TRUNC.NTZ R5, R0 ;  /* 0x0000000000057305 */ /* 0x000e64000021f100 */
[----:B-1----:R4:W-:Y:S01]  /*2550*/  STG.E.U8 desc[UR36][R2.64], R5 ;  /* 0x0000000502007986 */ /* 0x0029e2000c101124 */
[----:B------:R-:W-:Y:S05]  /*2560*/  BRA `(.L_x_42) ;  /* 0x0000000c00807947 */ /* 0x000fea0003800000 */
.L_x_40:
[----:B-1----:R-:W-:-:S06]  /*2570*/  SHF.L.U32 R5, R5, 0x10, RZ ;  /* 0x0000001005057819 */ /* 0x002fcc00000006ff */
[----:B0-----:R-:W0:Y:S02]  /*2580*/  F2I.S64.TRUNC R4, R5 ;  /* 0x0000000500047311 */ /* 0x001e24000020d900 */
[----:B0-----:R3:W-:Y:S01]  /*2590*/  STG.E.U8 desc[UR36][R2.64], R4 ;  /* 0x0000000402007986 */ /* 0x0017e2000c101124 */
[----:B------:R-:W-:Y:S05]  /*25a0*/  BRA `(.L_x_42) ;  /* 0x0000000c00707947 */ /* 0x000fea0003800000 */
.L_x_39:
[----:B------:R-:W-:-:S09]  /*25b0*/  UISETP.NE.AND UP0, UPT, UR4, 0x2, UPT ;  /* 0x000000020400788c */ /* 0x000fd2000bf05270 */
[----:B------:R-:W-:Y:S05]  /*25c0*/  BRA.U !UP0, `(.L_x_43) ;  /* 0x0000000108307547 */ /* 0x000fea000b800000 */
[----:B------:R-:W-:-:S09]  /*25d0*/  UISETP.NE.AND UP0, UPT, UR4, 0x3, UPT ;  /* 0x000000030400788c */ /* 0x000fd2000bf05270 */
[----:B------:R-:W-:Y:S05]  /*25e0*/  BRA.U !UP0, `(.L_x_44) ;  /* 0x0000000108187547 */ /* 0x000fea000b800000 */
[----:B------:R-:W-:-:S09]  /*25f0*/  UISETP.NE.AND UP0, UPT, UR4, 0x4, UPT ;  /* 0x000000040400788c */ /* 0x000fd2000bf05270 */
[----:B------:R-:W-:Y:S05]  /*2600*/  BRA.U UP0, `(.L_x_41) ;  /* 0x0000000900b87547 */ /* 0x000fea000b800000 */
[----:B-1----:R-:W-:-:S06]  /*2610*/  IMAD.U32 R5, R5, 0x10000, RZ ;  /* 0x0001000005057824 */ /* 0x002fcc00078e00ff */
[----:B0-----:R-:W0:Y:S02]  /*2620*/  F2I.S64.TRUNC R4, R5 ;  /* 0x0000000500047311 */ /* 0x001e24000020d900 */
[----:B0-----:R0:W-:Y:S01]  /*2630*/  STG.E.64 desc[UR36][R2.64], R4 ;  /* 0x0000000402007986 */ /* 0x0011e2000c101b24 */
[----:B------:R-:W-:Y:S05]  /*2640*/  BRA `(.L_x_42) ;  /* 0x0000000c00487947 */ /* 0x000fea0003800000 */
.L_x_44:
[----:B-1----:R-:W-:-:S06]  /*2650*/  IMAD.U32 R5, R5, 0x10000, RZ ;  /* 0x0001000005057824 */ /* 0x002fcc00078e00ff */
[----:B------:R-:W1:Y:S02]  /*2660*/  F2I.FTZ.TRUNC.NTZ R5, R5 ;  /* 0x0000000500057305 */ /* 0x000e64000021f100 */
[----:B-1----:R1:W-:Y:S01]  /*2670*/  STG.E desc[UR36][R2.64], R5 ;  /* 0x0000000502007986 */ /* 0x0023e2000c101924 */
[----:B------:R-:W-:Y:S05]  /*2680*/  BRA `(.L_x_42) ;  /* 0x0000000c00387947 */ /* 0x000fea0003800000 */
.L_x_43:
[----:B-1----:R-:W-:-:S06]  /*2690*/  IMAD.U32 R5, R5, 0x10000, RZ ;  /* 0x0001000005057824 */ /* 0x002fcc00078e00ff */
[----:B------:R-:W1:Y:S02]  /*26a0*/  F2I.FTZ.TRUNC.NTZ R5, R5 ;  /* 0x0000000500057305 */ /* 0x000e64000021f100 */
[----:B-1----:R2:W-:Y:S01]  /*26b0*/  STG.E.U16 desc[UR36][R2.64], R5 ;  /* 0x0000000502007986 */ /* 0x0025e2000c101524 */
[----:B------:R-:W-:Y:S05]  /*26c0*/  BRA `(.L_x_42) ;  /* 0x0000000c00287947 */ /* 0x000fea0003800000 */
.L_x_38:
[----:B------:R-:W-:-:S09]  /*26d0*/  UISETP.GT.AND UP0, UPT, UR4, 0x6, UPT ;  /* 0x000000060400788c */ /* 0x000fd2000bf04270 */
[----:B------:R-:W-:Y:S05]  /*26e0*/  BRA.U UP0, `(.L_x_45) ;  /* 0x00000001002c7547 */ /* 0x000fea000b800000 */
[----:B------:R-:W-:-:S09]  /*26f0*/  UISETP.NE.AND UP0, UPT, UR4, 0x5, UPT ;  /* 0x000000050400788c */ /* 0x000fd2000bf05270 */
[----:B------:R-:W-:Y:S05]  /*2700*/  BRA.U !UP0, `(.L_x_46) ;  /* 0x0000000108147547 */ /* 0x000fea000b800000 */
[----:B------:R-:W-:-:S09]  /*2710*/  UISETP.NE.AND UP0, UPT, UR4, 0x6, UPT ;  /* 0x000000060400788c */ /* 0x000fd2000bf05270 */
[----:B------:R-:W-:Y:S05]  /*2720*/  BRA.U UP0, `(.L_x_41) ;  /* 0x0000000900707547 */ /* 0x000fea000b800000 */
[----:B-1----:R-:W-:-:S05]  /*2730*/  SHF.L.U32 R5, R5, 0x10, RZ ;  /* 0x0000001005057819 */ /* 0x002fca00000006ff */
[----:B------:R1:W-:Y:S01]  /*2740*/  STG.E desc[UR36][R2.64], R5 ;  /* 0x0000000502007986 */ /* 0x0003e2000c101924 */
[----:B------:R-:W-:Y:S05]  /*2750*/  BRA `(.L_x_42) ;  /* 0x0000000c00047947 */ /* 0x000fea0003800000 */
.L_x_46:
[----:B-1----:R-:W-:-:S05]  /*2760*/  IMAD.U32 R0, R5, 0x10000, RZ ;  /* 0x0001000005007824 */ /* 0x002fca00078e00ff */
[----:B------:R-:W-:-:S05]  /*2770*/  F2FP.F16.F32.PACK_AB R0, RZ, R0 ;  /* 0x00000000ff00723e */ /* 0x000fca00000000ff */
[----:B------:R1:W-:Y:S01]  /*2780*/  STG.E.U16 desc[UR36][R2.64], R0 ;  /* 0x0000000002007986 */ /* 0x0003e2000c101524 */
[----:B------:R-:W-:Y:S05]  /*2790*/  BRA `(.L_x_42) ;  /* 0x0000000800f47947 */ /* 0x000fea0003800000 */
.L_x_45:
[----:B------:R-:W-:-:S09]  /*27a0*/  UISETP.NE.AND UP0, UPT, UR4, 0x7, UPT ;  /* 0x000000070400788c */ /* 0x000fd2000bf05270 */
[----:B------:R-:W-:Y:S05]  /*27b0*/  BRA.U !UP0, `(.L_x_47) ;  /* 0x0000000108347547 */ /* 0x000fea000b800000 */
[----:B------:R-:W-:-:S09]  /*27c0*/  UISETP.NE.AND UP0, UPT, UR4, 0x8, UPT ;  /* 0x000000080400788c */ /* 0x000fd2000bf05270 */
[----:B------:R-:W-:Y:S05]  /*27d0*/  BRA.U !UP0, `(.L_x_48) ;  /* 0x0000000108187547 */ /* 0x000fea000b800000 */
[----:B------:R-:W-:-:S09]  /*27e0*/  UISETP.NE.AND UP0, UPT, UR4, 0x9, UPT ;  /* 0x000000090400788c */ /* 0x000fd2000bf05270 */
[----:B------:R-:W-:Y:S05]  /*27f0*/  BRA.U UP0, `(.L_x_41) ;  /* 0x00000009003c7547 */ /* 0x000fea000b800000 */
[----:B01----:R-:W-:Y:S02]  /*2800*/  IMAD.U32 R4, R5, 0x10000, RZ ;  /* 0x0001000005047824 */ /* 0x003fe400078e00ff */
[----:B------:R-:W-:-:S05]  /*2810*/  IMAD.MOV.U32 R5, RZ, RZ, RZ ;  /* 0x000000ffff057224 */ /* 0x000fca00078e00ff */
[----:B------:R0:W-:Y:S01]  /*2820*/  STG.E.64 desc[UR36][R2.64], R4 ;  /* 0x0000000402007986 */ /* 0x0001e2000c101b24 */
[----:B------:R-:W-:Y:S05]  /*2830*/  BRA `(.L_x_42) ;  /* 0x0000000800cc7947 */ /* 0x000fea0003800000 */
.L_x_48:
[----:B-1----:R-:W-:-:S04]  /*2840*/  SHF.L.U32 R5, R5, 0x10, RZ ;  /* 0x0000001005057819 */ /* 0x002fc800000006ff */
[----:B------:R-:W-:-:S04]  /*2850*/  F2FP.F16.F32.PACK_AB R5, RZ, R5 ;  /* 0x00000005ff05723e */ /* 0x000fc800000000ff */
[----:B------:R-:W-:-:S05]  /*2860*/  PRMT R5, R5, 0x5410, RZ ;  /* 0x0000541005057816 */ /* 0x000fca00000000ff */
[----:B------:R1:W-:Y:S01]  /*2870*/  STG.E desc[UR36][R2.64], R5 ;  /* 0x0000000502007986 */ /* 0x0003e2000c101924 */
[----:B------:R-:W-:Y:S05]  /*2880*/  BRA `(.L_x_42) ;  /* 0x0000000800b87947 */ /* 0x000fea0003800000 */
.L_x_47:
[----:B01----:R-:W-:-:S04]  /*2890*/  IMAD.U32 R4, R5, 0x10000, RZ ;  /* 0x0001000005047824 */ /* 0x003fc800078e00ff */
[----:B------:R-:W-:-:S06]  /*28a0*/  FMUL.FTZ R4, R4, 1 ;  /* 0x3f80000004047820 */ /* 0x000fcc0000410000 */
[----:B------:R-:W0:Y:S02]  /*28b0*/  F2F.F64.F32 R4, R4 ;  /* 0x0000000400047310 */ /* 0x000e240000201800 */
[----:B0-----:R0:W-:Y:S01]  /*28c0*/  STG.E.64 desc[UR36][R2.64], R4 ;  /* 0x0000000402007986 */ /* 0x0011e2000c101b24 */
[----:B------:R-:W-:Y:S05]  /*28d0*/  BRA `(.L_x_42) ;  /* 0x0000000800a47947 */ /* 0x000fea0003800000 */
.L_x_37:
        /* <DEDUP_REMOVED lines=8> */
[----:B-1----:R-:W-:-:S05]  /*2960*/  IMAD.U32 R5, R5, 0x10000, RZ ;  /* 0x0001000005057824 */ /* 0x002fca00078e00ff */
[----:B------:R-:W-:-:S04]  /*2970*/  FSETP.NEU.FTZ.AND P0, PT, R5, RZ, PT ;  /* 0x000000ff0500720b */ /* 0x000fc80003f1d000 */
[----:B------:R-:W-:-:S05]  /*2980*/  SEL R5, RZ, 0x1, !P0 ;  /* 0x00000001ff057807 */ /* 0x000fca0004000000 */
[----:B------:R1:W-:Y:S01]  /*2990*/  STG.E.U8 desc[UR36][R2.64], R5 ;  /* 0x0000000502007986 */ /* 0x0003e2000c101124 */
[----:B------:R-:W-:Y:S05]  /*29a0*/  BRA `(.L_x_42) ;  /* 0x0000000800707947 */ /* 0x000fea0003800000 */
.L_x_51:
[----:B-1----:R-:W-:Y:S01]  /*29b0*/  IMAD.U32 R5, R5, 0x10000, RZ ;  /* 0x0001000005057824 */ /* 0x002fe200078e00ff */
[----:B------:R-:W-:-:S03]  /*29c0*/  CS2R R6, SRZ ;  /* 0x0000000000067805 */ /* 0x000fc6000001ff00 */
[----:B------:R-:W-:-:S06]  /*29d0*/  FMUL.FTZ R5, R5, 1 ;  /* 0x3f80000005057820 */ /* 0x000fcc0000410000 */
[----:B0-----:R-:W0:Y:S02]  /*29e0*/  F2F.F64.F32 R4, R5 ;  /* 0x0000000500047310 */ /* 0x001e240000201800 */
[----:B0-----:R0:W-:Y:S01]  /*29f0*/  STG.E.128 desc[UR36][R2.64], R4 ;  /* 0x0000000402007986 */ /* 0x0011e2000c101d24 */
[----:B------:R-:W-:Y:S05]  /*2a00*/  BRA `(.L_x_42) ;  /* 0x0000000800587947 */ /* 0x000fea0003800000 */
.L_x_50:
[----:B------:R-:W-:-:S09]  /*2a10*/  UISETP.NE.AND UP0, UPT, UR4, 0xf, UPT ;  /* 0x0000000f0400788c */ /* 0x000fd2000bf05270 */
[----:B------:R-:W-:Y:S05]  /*2a20*/  BRA.U !UP0, `(.L_x_52) ;  /* 0x0000000108a07547 */ /* 0x000fea000b800000 */
[----:B------:R-:W-:-:S09]  /*2a30*/  UISETP.NE.AND UP0, UPT, UR4, 0x17, UPT ;  /* 0x000000170400788c */ /* 0x000fd2000bf05270 */
[----:B------:R-:W-:Y:S05]  /*2a40*/  BRA.U !UP0, `(.L_x_53) ;  /* 0x00000001084c7547 */ /* 0x000fea000b800000 */
[----:B------:R-:W-:-:S09]  /*2a50*/  UISETP.NE.AND UP0, UPT, UR4, 0x18, UPT ;  /* 0x000000180400788c */ /* 0x000fd2000bf05270 */
[----:B------:R-:W-:Y:S05]  /*2a60*/  BRA.U UP0, `(.L_x_41) ;  /* 0x0000000500a07547 */ /* 0x000fea000b800000 */
[----:B-1----:R-:W-:Y:S01]  /*2a70*/  SHF.L.U32 R7, R5, 0x10, RZ ;  /* 0x0000001005077819 */ /* 0x002fe200000006ff */
[----:B------:R-:W-:Y:S01]  /*2a80*/  BSSY.RECONVERGENT B0, `(.L_x_54) ;  /* 0x000000c000007945 */ /* 0x000fe20003800200 */
[----:B------:R-:W-:Y:S02]  /*2a90*/  IMAD.MOV.U32 R0, RZ, RZ, 0x7f ;  /* 0x0000007fff007424 */ /* 0x000fe400078e00ff */
[----:B------:R-:W-:Y:S02]  /*2aa0*/  LOP3.LUT R6, R7, 0x7fffffff, RZ, 0xc0, !PT ;  /* 0x7fffffff07067812 */ /* 0x000fe400078ec0ff */
[----:B------:R-:W-:Y:S02]  /*2ab0*/  SHF.R.U32.HI R5, RZ, 0x18, R7 ;  /* 0x00000018ff057819 */ /* 0x000fe40000011607 */
[----:B------:R-:W-:-:S13]  /*2ac0*/  ISETP.GT.U32.AND P0, PT, R6, 0x43efffff, PT ;  /* 0x43efffff0600780c */ /* 0x000fda0003f04070 */
[----:B------:R-:W-:Y:S05]  /*2ad0*/  @P0 BRA `(.L_x_55) ;  /* 0x0000000000180947 */ /* 0x000fea0003800000 */
[----:B------:R-:W-:-:S13]  /*2ae0*/  ISETP.GT.U32.AND P0, PT, R6, 0x3c7fffff, PT ;  /* 0x3c7fffff0600780c */ /* 0x000fda0003f04070 */
[----:B------:R-:W-:-:S04]  /*2af0*/  @P0 SHF.R.U32.HI R0, RZ, 0x14, R7 ;  /* 0x00000014ff000819 */ /* 0x000fc80000011607 */
[----:B0-----:R-:W-:Y:S01]  /*2b00*/  @P0 LOP3.LUT R4, R0, 0x1, RZ, 0xc0, !PT ;  /* 0x0000000100040812 */ /* 0x001fe200078ec0ff */
[----:B------:R-:W-:-:S03]  /*2b10*/  @!P0 FADD.FTZ R0, R6, 16384 ;  /* 0x4680000006008421 */ /* 0x000fc60000010000 */
[----:B------:R-:W-:-:S04]  /*2b20*/  @P0 IADD3 R4, PT, PT, R7, 0x407ffff, R4 ;  /* 0x0407ffff07040810 */ /* 0x000fc80007ffe004 */
[----:B------:R-:W-:-:S07]  /*2b30*/  @P0 SHF.R.U32.HI R0, RZ, 0x14, R4 ;  /* 0x00000014ff000819 */ /* 0x000fce0000011604 */
.L_x_55:
[----:B------:R-:W-:Y:S05]  /*2b40*/  BSYNC.RECONVERGENT B0 ;  /* 0x0000000000007941 */ /* 0x000fea0003800200 */
.L_x_54:
[----:B------:R-:W-:-:S05]  /*2b50*/  LOP3.LUT R5, R0, 0x80, R5, 0xf8, !PT ;  /* 0x0000008000057812 */ /* 0x000fca00078ef805 */
[----:B------:R1:W-:Y:S01]  /*2b60*/  STG.E.U8 desc[UR36][R2.64], R5 ;  /* 0x0000000502007986 */ /* 0x0003e2000c101124 */
[----:B------:R-:W-:Y:S05]  /*2b70*/  BRA `(.L_x_42) ;  /* 0x0000000400fc7947 */ /* 0x000fea0003800000 */
.L_x_53:
[----:B-1----:R-:W-:Y:S01]  /*2b80*/  IMAD.U32 R7, R5, 0x10000, RZ ;  /* 0x0001000005077824 */ /* 0x002fe200078e00ff */
[----:B------:R-:W-:Y:S04]  /*2b90*/  BSSY.RECONVERGENT B0, `(.L_x_56) ;  /* 0x000000e000007945 */ /* 0x000fe80003800200 */
[----:B------:R-:W-:Y:S02]  /*2ba0*/  LOP3.LUT R6, R7, 0x7fffffff, RZ, 0xc0, !PT ;  /* 0x7fffffff07067812 */ /* 0x000fe400078ec0ff */
[----:B------:R-:W-:Y:S02]  /*2bb0*/  SHF.R.U32.HI R5, RZ, 0x18, R7 ;  /* 0x00000018ff057819 */ /* 0x000fe40000011607 */
[----:B------:R-:W-:-:S13]  /*2bc0*/  ISETP.GE.U32.AND P1, PT, R6, 0x47800000, PT ;  /* 0x478000000600780c */ /* 0x000fda0003f26070 */
[----:B------:R-:W-:Y:S01]  /*2bd0*/  @P1 IMAD.MOV.U32 R0, RZ, RZ, 0x7f ;  /* 0x0000007fff001424 */ /* 0x000fe200078e00ff */
[----:B------:R-:W-:-:S04]  /*2be0*/  @P1 ISETP.GT.U32.AND P0, PT, R6, 0x7f800000, PT ;  /* 0x7f8000000600180c */ /* 0x000fc80003f04070 */
[----:B------:R-:W-:Y:S01]  /*2bf0*/  @P1 SEL R0, R0, 0x7c, P0 ;  /* 0x0000007c00001807 */ /* 0x000fe20000000000 */
[----:B------:R-:W-:Y:S08]  /*2c00*/  @P1 BRA `(.L_x_57) ;  /* 0x0000000000181947 */ /* 0x000ff00003800000 */
[----:B------:R-:W-:-:S13]  /*2c10*/  ISETP.GT.U32.AND P0, PT, R6, 0x387fffff, PT ;  /* 0x387fffff0600780c */ /* 0x000fda0003f04070 */
[----:B------:R-:W-:-:S04]  /*2c20*/  @P0 SHF.R.U32.HI R0, RZ, 0x15, R7 ;  /* 0x00000015ff000819 */ /* 0x000fc80000011607 */
[----:B0-----:R-:W-:Y:S01]  /*2c30*/  @P0 LOP3.LUT R4, R0, 0x1, RZ, 0xc0, !PT ;  /* 0x0000000100040812 */ /* 0x001fe200078ec0ff */
[----:B------:R-:W-:-:S03]  /*2c40*/  @!P0 FADD.FTZ R0, R6, 128 ;  /* 0x4300000006008421 */ /* 0x000fc60000010000 */
[----:B------:R-:W-:-:S04]  /*2c50*/  @P0 IADD3 R4, PT, PT, R7, 0x80fffff, R4 ;  /* 0x080fffff07040810 */ /* 0x000fc80007ffe004 */
[----:B------:R-:W-:-:S07]  /*2c60*/  @P0 SHF.R.U32.HI R0, RZ, 0x15, R4 ;  /* 0x00000015ff000819 */ /* 0x000fce0000011604 */
.L_x_57:
[----:B------:R-:W-:Y:S05]  /*2c70*/  BSYNC.RECONVERGENT B0 ;  /* 0x0000000000007941 */ /* 0x000fea0003800200 */
.L_x_56:
[----:B------:R-:W-:-:S05]  /*2c80*/  LOP3.LUT R5, R0, 0x80, R5, 0xf8, !PT ;  /* 0x0000008000057812 */ /* 0x000fca00078ef805 */
[----:B------:R1:W-:Y:S01]  /*2c90*/  STG.E.U8 desc[UR36][R2.64], R5 ;  /* 0x0000000502007986 */ /* 0x0003e2000c101124 */
[----:B------:R-:W-:Y:S05]  /*2ca0*/  BRA `(.L_x_42) ;  /* 0x0000000400b07947 */ /* 0x000fea0003800000 */
.L_x_52:
[----:B-1----:R1:W-:Y:S01]  /*2cb0*/  STG.E.U16 desc[UR36][R2.64], R5 ;  /* 0x0000000502007986 */ /* 0x0023e2000c101524 */
[----:B------:R-:W-:Y:S05]  /*2cc0*/  BRA `(.L_x_42) ;  /* 0x0000000400a87947 */ /* 0x000fea0003800000 */
.L_x_49:
        /* <DEDUP_REMOVED lines=8> */
[----:B-1----:R-:W-:-:S06]  /*2d50*/  SHF.L.U32 R5, R5, 0x10, RZ ;  /* 0x0000001005057819 */ /* 0x002fcc00000006ff */
[----:B------:R-:W1:Y:S02]  /*2d60*/  F2I.FTZ.U32.TRUNC.NTZ R5, R5 ;  /* 0x0000000500057305 */ /* 0x000e64000021f000 */
[----:B-1----:R1:W-:Y:S01]  /*2d70*/  STG.E.U16 desc[UR36][R2.64], R5 ;  /* 0x0000000502007986 */ /* 0x0023e2000c101524 */
[----:B------:R-:W-:Y:S05]  /*2d80*/  BRA `(.L_x_42) ;  /* 0x0000000400787947 */ /* 0x000fea0003800000 */
.L_x_60:
[----:B-1----:R-:W-:Y:S01]  /*2d90*/  IMAD.U32 R5, R5, 0x10000, RZ ;  /* 0x0001000005057824 */ /* 0x002fe200078e00ff */
[----:B------:R-:W-:Y:S01]  /*2da0*/  BSSY.RECONVERGENT B0, `(.L_x_61) ;  /* 0x0000014000007945 */ /* 0x000fe20003800200 */
[----:B------:R-:W-:-:S03]  /*2db0*/  IMAD.MOV.U32 R0, RZ, RZ, 0x80 ;  /* 0x00000080ff007424 */ /* 0x000fc600078e00ff */
[----:B0-----:R-:W-:-:S04]  /*2dc0*/  LOP3.LUT R4, R5, 0x7fffffff, RZ, 0xc0, !PT ;  /* 0x7fffffff05047812 */ /* 0x001fc800078ec0ff */
[----:B------:R-:W-:-:S13]  /*2dd0*/  ISETP.GT.U32.AND P0, PT, R4, 0x437fffff, PT ;  /* 0x437fffff0400780c */ /* 0x000fda0003f04070 */
[----:B------:R-:W-:Y:S05]  /*2de0*/  @P0 BRA `(.L_x_62) ;  /* 0x00000000003c0947 */ /* 0x000fea0003800000 */
[----:B------:R-:W-:-:S13]  /*2df0*/  ISETP.GT.U32.AND P0, PT, R4, 0x3bffffff, PT ;  /* 0x3bffffff0400780c */ /* 0x000fda0003f04070 */
[----:B------:R-:W-:Y:S05]  /*2e00*/  @P0 BRA `(.L_x_63) ;  /* 0x0000000000140947 */ /* 0x000fea0003800000 */
[----:B------:R-:W-:-:S05]  /*2e10*/  FADD.FTZ R0, R4, 8192 ;  /* 0x4600000004007421 */ /* 0x000fca0000010000 */
[----:B------:R-:W-:Y:S02]  /*2e20*/  LOP3.LUT P0, R4, R0, 0xff, RZ, 0xc0, !PT ;  /* 0x000000ff00047812 */ /* 0x000fe4000780c0ff */
[----:B------:R-:W-:-:S11]  /*2e30*/  PRMT R0, RZ, 0x7610, R0 ;  /* 0x00007610ff007816 */ /* 0x000fd60000000000 */
[----:B------:R-:W-:Y:S05]  /*2e40*/  @!P0 BRA `(.L_x_62) ;  /* 0x0000000000248947 */ /* 0x000fea0003800000 */
[----:B------:R-:W-:Y:S05]  /*2e50*/  BRA `(.L_x_64) ;  /* 0x0000000000147947 */ /* 0x000fea0003800000 */
.L_x_63:
[----:B------:R-:W-:-:S04]  /*2e60*/  SHF.R.U32.HI R0, RZ, 0x14, R5 ;  /* 0x00000014ff007819 */ /* 0x000fc80000011605 */
[----:B------:R-:W-:-:S04]  /*2e70*/  LOP3.LUT R0, R0, 0x1, RZ, 0xc0, !PT ;  /* 0x0000000100007812 */ /* 0x000fc800078ec0ff */
[----:B------:R-:W-:-:S04]  /*2e80*/  IADD3 R0, PT, PT, R5, 0x487ffff, R0 ;  /* 0x0487ffff05007810 */ /* 0x000fc80007ffe000 */
[----:B------:R-:W-:-:S04]  /*2e90*/  SHF.R.U32.HI R0, RZ, 0x14, R0 ;  /* 0x00000014ff007819 */ /* 0x000fc80000011600 */
[----:B------:R-:W-:-:S07]  /*2ea0*/  LOP3.LUT R4, R0, 0xff, RZ, 0xc0, !PT ;  /* 0x000000ff00047812 */ /* 0x000fce00078ec0ff */
.L_x_64:
[----:B------:R-:W-:-:S04]  /*2eb0*/  SHF.R.U32.HI R5, RZ, 0x18, R5 ;  /* 0x00000018ff057819 */ /* 0x000fc80000011605 */
[----:B------:R-:W-:-:S04]  /*2ec0*/  LOP3.LUT R4, R4, 0x80, R5, 0xf8, !PT ;  /* 0x0000008004047812 */ /* 0x000fc800078ef805 */
[----:B------:R-:W-:-:S07]  /*2ed0*/  PRMT R0, R4, 0x7610, R0 ;  /* 0x0000761004007816 */ /* 0x000fce0000000000 */
.L_x_62:
[----:B------:R-:W-:Y:S05]  /*2ee0*/  BSYNC.RECONVERGENT B0 ;  /* 0x0000000000007941 */ /* 0x000fea0003800200 */
.L_x_61:
[----:B------:R0:W-:Y:S01]  /*2ef0*/  STG.E.U8 desc[UR36][R2.64], R0 ;  /* 0x0000000002007986 */ /* 0x0001e2000c101124 */
[----:B------:R-:W-:Y:S05]  /*2f00*/  BRA `(.L_x_42) ;  /* 0x0000000400187947 */ /* 0x000fea0003800000 */
.L_x_59:
[----:B-1----:R-:W-:Y:S01]  /*2f10*/  IMAD.U32 R5, R5, 0x10000, RZ ;  /* 0x0001000005057824 */ /* 0x002fe200078e00ff */
[----:B------:R-:W-:Y:S01]  /*2f20*/  BSSY.RECONVERGENT B0, `(.L_x_65) ;  /* 0x0000014000007945 */ /* 0x000fe20003800200 */
[----:B------:R-:W-:-:S03]  /*2f30*/  MOV R0, 0x80 ;  /* 0x0000008000007802 */ /* 0x000fc60000000f00 */
        /* <DEDUP_REMOVED lines=10> */
.L_x_67:
[----:B------:R-:W-:-:S04]  /*2fe0*/  SHF.R.U32.HI R0, RZ, 0x15, R5 ;  /* 0x00000015ff007819 */ /* 0x000fc80000011605 */
[----:B------:R-:W-:-:S04]  /*2ff0*/  LOP3.LUT R0, R0, 0x1, RZ, 0xc0, !PT ;  /* 0x0000000100007812 */ /* 0x000fc800078ec0ff */
[----:B------:R-:W-:-:S04]  /*3000*/  IADD3 R0, PT, PT, R5, 0x88fffff, R0 ;  /* 0x088fffff05007810 */ /* 0x000fc80007ffe000 */
[----:B------:R-:W-:-:S04]  /*3010*/  SHF.R.U32.HI R0, RZ, 0x15, R0 ;  /* 0x00000015ff007819 */ /* 0x000fc80000011600 */
[----:B------:R-:W-:-:S07]  /*3020*/  LOP3.LUT R4, R0, 0xff, RZ, 0xc0, !PT ;  /* 0x000000ff00047812 */ /* 0x000fce00078ec0ff */
.L_x_68:
[----:B------:R-:W-:-:S04]  /*3030*/  SHF.R.U32.HI R5, RZ, 0x18, R5 ;  /* 0x00000018ff057819 */ /* 0x000fc80000011605 */
[----:B------:R-:W-:-:S04]  /*3040*/  LOP3.LUT R4, R4, 0x80, R5, 0xf8, !PT ;  /* 0x0000008004047812 */ /* 0x000fc800078ef805 */
[----:B------:R-:W-:-:S07]  /*3050*/  PRMT R0, R4, 0x7610, R0 ;  /* 0x0000761004007816 */ /* 0x000fce0000000000 */
.L_x_66:
[----:B------:R-:W-:Y:S05]  /*3060*/  BSYNC.RECONVERGENT B0 ;  /* 0x0000000000007941 */ /* 0x000fea0003800200 */
.L_x_65:
[----:B------:R0:W-:Y:S01]  /*3070*/  STG.E.U8 desc[UR36][R2.64], R0 ;  /* 0x0000000002007986 */ /* 0x0001e2000c101124 */
[----:B------:R-:W-:Y:S05]  /*3080*/  BRA `(.L_x_42) ;  /* 0x0000000000b87947 */ /* 0x000fea0003800000 */
.L_x_58:
[----:B------:R-:W-:-:S09]  /*3090*/  UISETP.NE.AND UP0, UPT, UR4, 0x1c, UPT ;  /* 0x0000001c0400788c */ /* 0x000fd2000bf05270 */
[----:B------:R-:W-:Y:S05]  /*30a0*/  BRA.U !UP0, `(.L_x_69) ;  /* 0x0000000108a47547 */ /* 0x000fea000b800000 */
[----:B------:R-:W-:-:S09]  /*30b0*/  UISETP.NE.AND UP0, UPT, UR4, 0x1d, UPT ;  /* 0x0000001d0400788c */ /* 0x000fd2000bf05270 */
[----:B------:R-:W-:Y:S05]  /*30c0*/  BRA.U !UP0, `(.L_x_70) ;  /* 0x00000001088c7547 */ /* 0x000fea000b800000 */
[----:B------:R-:W-:-:S09]  /*30d0*/  UISETP.NE.AND UP0, UPT, UR4, 0x2c, UPT ;  /* 0x0000002c0400788c */ /* 0x000fd2000bf05270 */
[----:B------:R-:W-:Y:S05]  /*30e0*/  BRA.U !UP0, `(.L_x_71) ;  /* 0x0000000108447547 */ /* 0x000fea000b800000 */
.L_x_41:
[----:B------:R-:W-:Y:S01]  /*30f0*/  MOV R0, 0x0 ;  /* 0x0000000000007802 */ /* 0x000fe20000000f00 */
[----:B------:R-:W0:Y:S01]  /*3100*/  LDCU.64 UR6, c[0x4][0x198] ;  /* 0x01003300ff0677ac */ /* 0x000e220008000a00 */
[----:B------:R-:W-:Y:S02]  /*3110*/  HFMA2 R12, -RZ, RZ, 0, 5.9604644775390625e-08 ;  /* 0x00000001ff0c7431 */ /* 0x000fe400000001ff */
[----:B------:R-:W-:Y:S01]  /*3120*/  IMAD.MOV.U32 R8, RZ, RZ, 0x65 ;  /* 0x00000065ff087424 */ /* 0x000fe200078e00ff */
[----:B------:R2:W3:Y:S01]  /*3130*/  LDC.64 R2, c[0x4][R0] ;  /* 0x0100000000027b82 */ /* 0x0004e20000000a00 */
[----:B------:R-:W4:Y:S01]  /*3140*/  LDCU.64 UR8, c[0x4][0x1a0] ;  /* 0x01003400ff0877ac */ /* 0x000f220008000a00 */
[----:B------:R-:W-:Y:S01]  /*3150*/  IMAD.MOV.U32 R13, RZ, RZ, RZ ;  /* 0x000000ffff0d7224 */ /* 0x000fe200078e00ff */
[----:B------:R-:W5:Y:S01]  /*3160*/  LDCU.64 UR4, c[0x4][0xb0] ;  /* 0x01001600ff0477ac */ /* 0x000f620008000a00 */
[----:B0-----:R-:W-:Y:S02]  /*3170*/  IMAD.U32 R4, RZ, RZ, UR6 ;  /* 0x00000006ff047e24 */ /* 0x001fe4000f8e00ff */
[----:B-1----:R-:W-:-:S02]  /*3180*/  IMAD.U32 R5, RZ, RZ, UR7 ;  /* 0x00000007ff057e24 */ /* 0x002fc4000f8e00ff */
[----:B----4-:R-:W-:Y:S01]  /*3190*/  IMAD.U32 R6, RZ, RZ, UR8 ;  /* 0x00000008ff067e24 */ /* 0x010fe2000f8e00ff */
[----:B------:R-:W-:Y:S01]  /*31a0*/  MOV R7, UR9 ;  /* 0x0000000900077c02 */ /* 0x000fe20008000f00 */
[----:B-----5:R-:W-:Y:S02]  /*31b0*/  IMAD.U32 R10, RZ, RZ, UR4 ;  /* 0x00000004ff0a7e24 */ /* 0x020fe4000f8e00ff */
[----:B--2---:R-:W-:-:S07]  /*31c0*/  IMAD.U32 R11, RZ, RZ, UR5 ;  /* 0x00000005ff0b7e24 */ /* 0x004fce000f8e00ff */
[----:B------:R-:W-:-:S07]  /*31d0*/  LEPC R20, `(.L_x_72) ;  /* 0x000000001014794e */ /* 0x000fce0000000000 */
[----:B---3--:R-:W-:Y:S05]  /*31e0*/  CALL.ABS.NOINC R2 ;  /* 0x0000000002007343 */ /* 0x008fea0003c00000 */
.L_x_72:
[----:B------:R-:W-:Y:S05]  /*31f0*/  BRA `(.L_x_42) ;  /* 0x00000000005c7947 */ /* 0x000fea0003800000 */
.L_x_71:
[----:B-1----:R-:W-:-:S05]  /*3200*/  IMAD.U32 R5, R5, 0x10000, RZ ;  /* 0x0001000005057824 */ /* 0x002fca00078e00ff */
[----:B------:R-:W-:-:S04]  /*3210*/  SHF.R.U32.HI R6, RZ, 0x17, R5 ;  /* 0x00000017ff067819 */ /* 0x000fc80000011605 */
[----:B0-----:R-:W-:-:S04]  /*3220*/  LOP3.LUT R4, R6, 0xff, RZ, 0xc0, !PT ;  /* 0x000000ff06047812 */ /* 0x001fc800078ec0ff */
[----:B------:R-:W-:-:S13]  /*3230*/  ISETP.NE.AND P1, PT, R4, 0xff, PT ;  /* 0x000000ff0400780c */ /* 0x000fda0003f25270 */
[--C-:B------:R-:W-:Y:S02]  /*3240*/  @P1 SHF.R.U32.HI R0, RZ, 0x16, R5.reuse ;  /* 0x00000016ff001819 */ /* 0x100fe40000011605 */
[----:B------:R-:W-:Y:S01]  /*3250*/  @P1 LOP3.LUT P0, RZ, R4, 0x3fffff, R5, 0xf8, !PT ;  /* 0x003fffff04ff1812 */ /* 0x000fe2000780f805 */
[----:B------:R-:W-:Y:S01]  /*3260*/  IMAD.MOV.U32 R5, RZ, RZ, 0xff ;  /* 0x000000ffff057424 */ /* 0x000fe200078e00ff */
[----:B------:R-:W-:-:S04]  /*3270*/  @P1 LOP3.LUT R0, R0, 0x1, RZ, 0xc0, !PT ;  /* 0x0000000100001812 */ /* 0x000fc800078ec0ff */
[----:B------:R-:W-:Y:S02]  /*3280*/  @P1 ISETP.EQ.U32.AND P2, PT, R0, 0x1, P0 ;  /* 0x000000010000180c */ /* 0x000fe40000742070 */
[----:B------:R-:W-:Y:S02]  /*3290*/  PLOP3.LUT P0, PT, PT, PT, PT, 0x80, 0x8 ;  /* 0x000000000008781c */ /* 0x000fe40003f0f070 */
[----:B------:R-:W-:Y:S02]  /*32a0*/  @P1 PLOP3.LUT P0, PT, P2, PT, PT, 0x80, 0x8 ;  /* 0x000000000008181c */ /* 0x000fe4000170f070 */
[----:B------:R-:W-:-:S11]  /*32b0*/  @P1 IADD3 R0, PT, PT, R6, 0x1, RZ ;  /* 0x0000000106001810 */ /* 0x000fd60007ffe0ff */
[----:B------:R-:W-:-:S04]  /*32c0*/  @!P0 IMAD.MOV R0, RZ, RZ, R6 ;  /* 0x000000ffff008224 */ /* 0x000fc800078e0206 */
[----:B------:R-:W-:-:S05]  /*32d0*/  @P1 IMAD.MOV.U32 R5, RZ, RZ, R0 ;  /* 0x000000ffff051224 */ /* 0x000fca00078e0000 */
[----:B------:R0:W-:Y:S01]  /*32e0*/  STG.E.U8 desc[UR36][R2.64], R5 ;  /* 0x0000000502007986 */ /* 0x0001e2000c101124 */
[----:B------:R-:W-:Y:S05]  /*32f0*/  BRA `(.L_x_42) ;  /* 0x00000000001c7947 */ /* 0x000fea0003800000 */
.L_x_70:
[----:B-1----:R-:W-:-:S06]  /*3300*/  IMAD.U32 R5, R5, 0x10000, RZ ;  /* 0x0001000005057824 */ /* 0x002fcc00078e00ff */
[----:B0-----:R-:W0:Y:S02]  /*3310*/  F2I.U64.TRUNC R4, R5 ;  /* 0x0000000500047311 */ /* 0x001e24000020d800 */
[----:B0-----:R0:W-:Y:S01]  /*3320*/  STG.E.64 desc[UR36][R2.64], R4 ;  /* 0x0000000402007986 */ /* 0x0011e2000c101b24 */
[----:B------:R-:W-:Y:S05]  /*3330*/  BRA `(.L_x_42) ;  /* 0x00000000000c7947 */ /* 0x000fea0003800000 */
.L_x_69:
[----:B-1----:R-:W-:-:S06]  /*3340*/  SHF.L.U32 R5, R5, 0x10, RZ ;  /* 0x0000001005057819 */ /* 0x002fcc00000006ff */
[----:B------:R-:W1:Y:S02]  /*3350*/  F2I.FTZ.U32.TRUNC.NTZ R5, R5 ;  /* 0x0000000500057305 */ /* 0x000e64000021f000 */
[----:B-1----:R1:W-:Y:S02]  /*3360*/  STG.E desc[UR36][R2.64], R5 ;  /* 0x0000000502007986 */ /* 0x0023e4000c101924 */
.L_x_42:
[----:B------:R-:W-:-:S07]  /*3370*/  VIADD R17, R17, 0x80 ;  /* 0x0000008011117836 */ /* 0x000fce0000000000 */
.L_x_1:
[----:B------:R-:W-:Y:S05]  /*3380*/  BSYNC.RECONVERGENT B6 ;  /* 0x0000000000067941 */ /* 0x000fea0003800200 */
.L_x_0:
[----:B------:R-:W5:Y:S01]  /*3390*/  LDCU UR4, c[0x0][0x380] ;  /* 0x00007000ff0477ac */ /* 0x000f620008000800 */
[----:B------:R-:W-:Y:S01]  /*33a0*/  BSSY.RECONVERGENT B6, `(.L_x_73) ;  /* 0x0000329000067945 */ /* 0x000fe20003800200 */
[----:B-----5:R-:W-:-:S13]  /*33b0*/  ISETP.GE.AND P0, PT, R17, UR4, PT ;  /* 0x0000000411007c0c */ /* 0x020fda000bf06270 */
[----:B------:R-:W-:Y:S05]  /*33c0*/  @P0 BRA `(.L_x_74) ;  /* 0x0000003000980947 */ /* 0x000fea0003800000 */
[----:B------:R-:W5:Y:S01]  /*33d0*/  LDCU UR4, c[0x0][0x388] ;  /* 0x00007100ff0477ac */ /* 0x000f620008000800 */
[----:B01----:R-:W-:Y:S02]  /*33e0*/  IMAD.MOV.U32 R0, RZ, RZ, RZ ;  /* 0x000000ffff007224 */ /* 0x003fe400078e00ff */
[----:B------:R-:W-:Y:S01]  /*33f0*/  IMAD.MOV.U32 R16, RZ, RZ, RZ ;  /* 0x000000ffff107224 */ /* 0x000fe200078e00ff */
[----:B-----5:R-:W-:-:S09]  /*3400*/  UISETP.NE.AND UP0, UPT, UR4, URZ, UPT ;  /* 0x000000ff0400728c */ /* 0x020fd2000bf05270 */
[----:B------:R-:W-:Y:S05]  /*3410*/  BRA.U !UP0, `(.L_x_75) ;  /* 0x0000001108a87547 */ /* 0x000fea000b800000 */
[----:B------:R-:W2:Y:S01]  /*3420*/  LDCU.64 UR4, c[0x0][0x390] ;  /* 0x00007200ff0477ac */ /* 0x000ea20008000a00 */
[----:B------:R-:W-:Y:S01]  /*3430*/  HFMA2 R16, -RZ, RZ, 0, 0 ;  /* 0x00000000ff107431 */ /* 0x000fe200000001ff */
[----:B------:R-:W0:Y:S01]  /*3440*/  LDCU UR6, c[0x0][0x38c] ;  /* 0x00007180ff0677ac */ /* 0x000e220008000800 */
[----:B------:R-:W1:Y:S01]  /*3450*/  LDCU.64 UR8, c[0x0][0x4b8] ;  /* 0x00009700ff0877ac */ /* 0x000e620008000a00 */
[----:B------:R-:W-:Y:S02]  /*3460*/  UISETP.NE.AND UP0, UPT, UR41, URZ, UPT ;  /* 0x000000ff2900728c */ /* 0x000fe4000bf05270 */
[----:B--234-:R-:W-:-:S05]  /*3470*/  IMAD.HI.U32 R2, R17, UR4, R16 ;  /* 0x0000000411027c27 */ /* 0x01cfca000f8e0010 */
[----:B------:R-:W-:-:S05]  /*3480*/  SHF.R.U32.HI R3, RZ, UR5, R2 ;  /* 0x00000005ff037c19 */ /* 0x000fca0008011602 */
[----:B------:R-:W-:-:S04]  /*3490*/  IMAD.MOV R0, RZ, RZ, -R3 ;  /* 0x000000ffff007224 */ /* 0x000fc800078e0a03 */
[----:B0-----:R-:W-:-:S04]  /*34a0*/  IMAD R0, R0, UR6, R17 ;  /* 0x0000000600007c24 */ /* 0x001fc8000f8e0211 */
[C---:B-1----:R-:W-:Y:S02]  /*34b0*/  IMAD R16, R0.reuse, UR8, RZ ;  /* 0x0000000800107c24 */ /* 0x042fe4000f8e02ff */
        /* <DEDUP_REMOVED lines=15> */
[----:B------:R-:W-:Y:S01]  /*35b0*/  MOV R4, RZ ;  /* 0x000000ff00047202 */ /* 0x000fe20000000f00 */
[----:B------:R-:W1:Y:S01]  /*35c0*/  LDCU UR6, c[0x0][0x3a4] ;  /* 0x00007480ff0677ac */ /* 0x000e620008000800 */
[----:B------:R-:W2:Y:S01]  /*35d0*/  LDCU.64 UR8, c[0x0][0x4c8] ;  /* 0x00009900ff0877ac */ /* 0x000ea20008000a00 */
[----:B------:R-:W-:Y:S02]  /*35e0*/  UISETP.NE.AND UP0, UPT, UR38, 0x3, UPT ;  /* 0x000000032600788c */ /* 0x000fe4000bf05270 */
[----:B0-----:R-:W-:-:S05]  /*35f0*/  IMAD.HI.U32 R2, R5, UR4, R4 ;  /* 0x0000000405027c27 */ /* 0x001fca000f8e0004 */
[----:B------:R-:W-:-:S05]  /*3600*/  SHF.R.U32.HI R3, RZ, UR5, R2 ;  /* 0x00000005ff037c19 */ /* 0x000fca0008011602 */
[----:B------:R-:W-:-:S04]  /*3610*/  IMAD.MOV R4, RZ, RZ, -R3 ;  /* 0x000000ffff047224 */ /* 0x000fc800078e0a03 */
        /* <DEDUP_REMOVED lines=17> */
[----:B------:R-:W-:Y:S01]  /*3730*/  HFMA2 R4, -RZ, RZ, 0, 0 ;  /* 0x00000000ff047431 */ /* 0x000fe200000001ff */
        /* <DEDUP_REMOVED lines=16> */
[----:B-1----:R-:W-:-:S04]  /*3840*/  SHF.R.U32.HI R5, RZ, UR4, R4 ;  /* 0x00000004ff057c19 */ /* 0x002fc80008011604 */
[----:B------:R-:W-:-:S05]  /*3850*/  IADD3 R2, PT, PT, -R5, RZ, RZ ;  /* 0x000000ff05027210 */ /* 0x000fca0007ffe1ff */
        /* <DEDUP_REMOVED lines=225> */
[----:B------:R-:W-:-:S05]  /*4670*/  SHF.R.U32.HI R2, RZ, UR5, R2 ;  /* 0x00000005ff027c19 */ /* 0x000fca0008011602 */
[----:B------:R-:W-:-:S04]  /*4680*/  IMAD.MOV R3, RZ, RZ, -R2 ;  /* 0x000000ffff037224 */ /* 0x000fc800078e0a02 */
[----:B-1----:R-:W-:-:S04]  /*4690*/  IMAD R5, R3, UR6, R5 ;  /* 0x0000000603057c24 */ /* 0x002fc8000f8e0205 */
[C---:B--2---:R-:W-:Y:S02]  /*46a0*/  IMAD R16, R5.reuse, UR8, R16 ;  /* 0x0000000805107c24 */ /* 0x044fe4000f8e0210 */
[----:B------:R-:W-:-:S07]  /*46b0*/  IMAD R0, R5, UR9, R0 ;  /* 0x0000000905007c24 */ /* 0x000fce000f8e0200 */
.L_x_75:
[----:B------:R-:W2:Y:S01]  /*46c0*/  LDCU.64 UR6, c[0x0][0x588] ;  /* 0x0000b100ff0677ac */ /* 0x000ea20008000a00 */
[----:B------:R-:W-:-:S04]  /*46d0*/  UPRMT UR4, UR42, 0x9910, URZ ;  /* 0x000099102a047896 */ /* 0x000fc800080000ff */
[----:B------:R-:W-:Y:S01]  /*46e0*/  UISETP.GT.AND UP0, UPT, UR4, 0x9, UPT ;  /* 0x000000090400788c */ /* 0x000fe2000bf04270 */
[----:B--234-:R-:W-:-:S04]  /*46f0*/  IADD3 R2, P0, PT, R0, UR6, RZ ;  /* 0x0000000600027c10 */ /* 0x01cfc8000ff1e0ff */
[----:B------:R-:W-:-:S04]  /*4700*/  IADD3.X R3, PT, PT, RZ, UR7, RZ, P0, !PT ;  /* 0x00000007ff037c10 */ /* 0x000fc800087fe4ff */
        /* <DEDUP_REMOVED lines=13> */
.L_x_79:
[----:B------:R-:W2:Y:S02]  /*47e0*/  LDG.E.U8 R2, desc[UR36][R2.64] ;  /* 0x0000002402027981 */ /* 0x000ea4000c1e1100 */
[----:B--2---:R-:W-:-:S04]  /*47f0*/  I2FP.F32.U32 R0, R2 ;  /* 0x0000000200007245 */ /* 0x004fc80000201000 */
[----:B------:R-:W-:Y:S01]  /*4800*/  F2FP.BF16.F32.PACK_AB R0, RZ, R0 ;  /* 0x00000000ff00723e */ /* 0x000fe200000010ff */
[----:B------:R-:W-:Y:S06]  /*4810*/  BRA `(.L_x_81) ;  /* 0x0000000c00a47947 */ /* 0x000fec0003800000 */
.L_x_78:
        /* <DEDUP_REMOVED lines=10> */
.L_x_83:
[----:B------:R-:W2:Y:S02]  /*48c0*/  LDG.E R2, desc[UR36][R2.64] ;  /* 0x0000002402027981 */ /* 0x000ea4000c1e1900 */
[----:B--2---:R-:W-:-:S04]  /*48d0*/  I2FP.F32.S32 R0, R2 ;  /* 0x0000000200007245 */ /* 0x004fc80000201400 */
[----:B------:R-:W-:Y:S01]  /*48e0*/  F2FP.BF16.F32.PACK_AB R0, RZ, R0 ;  /* 0x00000000ff00723e */ /* 0x000fe200000010ff */
[----:B------:R-:W-:Y:S06]  /*48f0*/  BRA `(.L_x_81) ;  /* 0x0000000c006c7947 */ /* 0x000fec0003800000 */
.L_x_82:
[----:B------:R-:W2:Y:S02]  /*4900*/  LDG.E.U16 R2, desc[UR36][R2.64] ;  /* 0x0000002402027981 */ /* 0x000ea4000c1e1500 */
[----:B--2---:R-:W0:Y:S02]  /*4910*/  I2F.S16 R0, R2 ;  /* 0x0000000200007306 */ /* 0x004e240000101400 */
[----:B0-----:R-:W-:Y:S01]  /*4920*/  F2FP.BF16.F32.PACK_AB R0, RZ, R0 ;  /* 0x00000000ff00723e */ /* 0x001fe200000010ff */
[----:B------:R-:W-:Y:S06]  /*4930*/  BRA `(.L_x_81) ;  /* 0x0000000c005c7947 */ /* 0x000fec0003800000 */
.L_x_77:
        /* <DEDUP_REMOVED lines=9> */
.L_x_85:
[----:B------:R-:W2:Y:S02]  /*49d0*/  LDG.E.U16 R0, desc[UR36][R2.64] ;  /* 0x0000002402007981 */ /* 0x000ea4000c1e1500 */
[----:B--2---:R-:W-:-:S05]  /*49e0*/  HADD2.F32 R0, -RZ, R0.H0_H0 ;  /* 0x20000000ff007230 */ /* 0x004fca0000004100 */
[----:B------:R-:W-:Y:S01]  /*49f0*/  F2FP.BF16.F32.PACK_AB R0, RZ, R0 ;  /* 0x00000000ff00723e */ /* 0x000fe200000010ff */
[----:B------:R-:W-:Y:S06]  /*4a00*/  BRA `(.L_x_81) ;  /* 0x0000000c00287947 */ /* 0x000fec0003800000 */
.L_x_84:
        /* <DEDUP_REMOVED lines=9> */
.L_x_87:
[----:B------:R-:W2:Y:S02]  /*4aa0*/  LDG.E.U16 R2, desc[UR36][R2.64] ;  /* 0x0000002402027981 */ /* 0x000ea4000c1e1500 */
[----:B--2---:R-:W-:-:S05]  /*4ab0*/  HADD2.F32 R0, -RZ, R2.H0_H0 ;  /* 0x20000002ff007230 */ /* 0x004fca0000004100 */
[----:B------:R-:W-:Y:S01]  /*4ac0*/  F2FP.BF16.F32.PACK_AB R0, RZ, R0 ;  /* 0x00000000ff00723e */ /* 0x000fe200000010ff */
[----:B------:R-:W-:Y:S06]  /*4ad0*/  BRA `(.L_x_81) ;  /* 0x0000000800f47947 */ /* 0x000fec0003800000 */
.L_x_86:
        /* <DEDUP_REMOVED lines=12> */
.L_x_76:
        /* <DEDUP_REMOVED lines=13> */
.L_x_90:
        /* <DEDUP_REMOVED lines=12> */
.L_x_89:
        /* <DEDUP_REMOVED lines=16> */
[C---:B------:R-:W-:Y:S02]  /*4e30*/  SHF.L.U32 R6, R4.reuse, R5, RZ ;  /* 0x0000000504067219 */ /* 0x040fe400000006ff */
[----:B------:R-:W-:Y:S02]  /*4e40*/  IADD3 R5, PT, PT, R4, 0x1000000, RZ ;  /* 0x0100000004057810 */ /* 0x000fe40007ffe0ff */
[----:B------:R-:W-:Y:S02]  /*4e50*/  LEA.HI R6, R6, -R7, RZ, 0x1c ;  /* 0x8000000706067211 */ /* 0x000fe400078fe0ff */
[----:B------:R-:W-:-:S03]  /*4e60*/  SHF.R.S32.HI R5, RZ, 0x8, R5 ;  /* 0x00000008ff057819 */ /* 0x000fc60000011405 */
[----:B------:R-:W-:-:S05]  /*4e70*/  VIADD R6, R6, 0x3c000000 ;  /* 0x3c00000006067836 */ /* 0x000fca0000000000 */
[----:B------:R-:W-:-:S04]  /*4e80*/  LOP3.LUT R5, R6, 0x7f800000, R5, 0xf8, !PT ;  /* 0x7f80000006057812 */ /* 0x000fc800078ef805 */
[----:B------:R-:W-:-:S04]  /*4e90*/  SEL R5, R5, RZ, P0 ;  /* 0x000000ff05057207 */ /* 0x000fc80000000000 */
[----:B------:R-:W-:-:S04]  /*4ea0*/  LOP3.LUT R5, R5, 0x80000000, R0, 0xf8, !PT ;  /* 0x8000000005057812 */ /* 0x000fc800078ef800 */
[----:B------:R-:W-:-:S04]  /*4eb0*/  F2FP.BF16.F32.PACK_AB R5, RZ, R5 ;  /* 0x00000005ff05723e */ /* 0x000fc800000010ff */
[----:B------:R-:W-:Y:S01]  /*4ec0*/  PRMT R0, R5, 0x7610, R0 ;  /* 0x0000761005007816 */ /* 0x000fe20000000000 */
[----:B------:R-:W-:Y:S06]  /*4ed0*/  BRA `(.L_x_81) ;  /* 0x0000000400f47947 */ /* 0x000fec0003800000 */
.L_x_92:
[----:B------:R-:W2:Y:S02]  /*4ee0*/  LDG.E.U8 R2, desc[UR36][R2.64] ;  /* 0x0000002402027981 */ /* 0x000ea4000c1e1100 */
[C---:B--2---:R-:W-:Y:S01]  /*4ef0*/  IMAD.SHL.U32 R0, R2.reuse, 0x2000000, RZ ;  /* 0x0200000002007824 */ /* 0x044fe200078e00ff */
[----:B------:R-:W-:-:S04]  /*4f00*/  SHF.L.U32 R5, R2, 0x8, RZ ;  /* 0x0000000802057819 */ /* 0x000fc800000006ff */
[----:B------:R-:W-:-:S13]  /*4f10*/  ISETP.GE.U32.AND P0, PT, R0, 0x8000000, PT ;  /* 0x080000000000780c */ /* 0x000fda0003f06070 */
[C---:B------:R-:W-:Y:S02]  /*4f20*/  @!P0 LOP3.LUT R4, R5.reuse, 0x7f00, RZ, 0xc0, !PT ;  /* 0x00007f0005048812 */ /* 0x040fe400078ec0ff */
[----:B------:R-:W-:Y:S02]  /*4f30*/  @P0 LEA.HI R0, R0, 0x70000000, RZ, 0x1c ;  /* 0x7000000000000811 */ /* 0x000fe400078fe0ff */
[----:B------:R-:W-:Y:S02]  /*4f40*/  @!P0 LOP3.LUT R4, R4, 0x3f000000, RZ, 0xfc, !PT ;  /* 0x3f00000004048812 */ /* 0x000fe400078efcff */
[----:B------:R-:W-:Y:S01]  /*4f50*/  PRMT R5, R5, 0x9910, RZ ;  /* 0x0000991005057816 */ /* 0x000fe200000000ff */
[----:B------:R-:W-:Y:S02]  /*4f60*/  @P0 FMUL.FTZ R0, R0, 1.9259299443872358531e-34 ;  /* 0x0780000000000820 */ /* 0x000fe40000410000 */
[----:B------:R-:W-:-:S05]  /*4f70*/  @!P0 FADD.FTZ R0, R4, -0.5 ;  /* 0xbf00000004008421 */ /* 0x000fca0000010000 */
[----:B------:R-:W-:-:S04]  /*4f80*/  LOP3.LUT R0, R0, 0x80000000, R5, 0xf8, !PT ;  /* 0x8000000000007812 */ /* 0x000fc800078ef805 */
[----:B------:R-:W-:Y:S01]  /*4f90*/  F2FP.BF16.F32.PACK_AB R0, RZ, R0 ;  /* 0x00000000ff00723e */ /* 0x000fe200000010ff */
[----:B------:R-:W-:Y:S06]  /*4fa0*/  BRA `(.L_x_81) ;  /* 0x0000000400c07947 */ /* 0x000fec0003800000 */
.L_x_91:
[----:B------:R0:W5:Y:S01]  /*4fb0*/  LDG.E.U16 R0, desc[UR36][R2.64] ;  /* 0x0000002402007981 */ /* 0x000162000c1e1500 */
[----:B------:R-:W-:Y:S05]  /*4fc0*/  BRA `(.L_x_81) ;  /* 0x0000000400b87947 */ /* 0x000fea0003800000 */
.L_x_88:
        /* <DEDUP_REMOVED lines=12> */
.L_x_95:
[----:B------:R-:W2:Y:S01]  /*5090*/  LDG.E.U8 R3, desc[UR36][R2.64] ;  /* 0x0000002402037981 */ /* 0x000ea2000c1e1100 */
[----:B------:R-:W-:Y:S01]  /*50a0*/  BSSY.RECONVERGENT B0, `(.L_x_96) ;  /* 0x0000018000007945 */ /* 0x000fe20003800200 */
[----:B------:R-:W-:Y:S01]  /*50b0*/  IMAD.MOV.U32 R0, RZ, RZ, RZ ;  /* 0x000000ffff007224 */ /* 0x000fe200078e00ff */
        /* <DEDUP_REMOVED lines=8> */
[----:B------:R-:W-:-:S04]  /*5140*/  SHF.R.U32.HI R0, RZ, 0x7, R3 ;  /* 0x00000007ff007819 */ /* 0x000fc80000011603 */
[----:B------:R-:W-:Y:S02]  /*5150*/  SHF.L.U32 R7, R0, 0x1f, RZ ;  /* 0x0000001f00077819 */ /* 0x000fe400000006ff */
        /* <DEDUP_REMOVED lines=8> */
.L_x_99:
[----:B------:R-:W-:Y:S05]  /*51e0*/  BSYNC.RECONVERGENT B1 ;  /* 0x0000000000017941 */ /* 0x000fea0003800200 */
.L_x_98:
[----:B------:R-:W-:Y:S01]  /*51f0*/  IMAD.SHL.U32 R0, R0, 0x100000, RZ ;  /* 0x0010000000007824 */ /* 0x000fe200078e00ff */
[----:B------:R-:W-:-:S04]  /*5200*/  LEA R2, R2, 0x3b800000, 0x17 ;  /* 0x3b80000002027811 */ /* 0x000fc800078eb8ff */
[----:B------:R-:W-:-:S07]  /*5210*/  LOP3.LUT R0, R2, R0, R7, 0xfe, !PT ;  /* 0x0000000002007212 */ /* 0x000fce00078efe07 */
.L_x_97:
[----:B------:R-:W-:Y:S05]  /*5220*/  BSYNC.RECONVERGENT B0 ;  /* 0x0000000000007941 */ /* 0x000fea0003800200 */
.L_x_96:
[----:B------:R-:W-:Y:S01]  /*5230*/  F2FP.BF16.F32.PACK_AB R0, RZ, R0 ;  /* 0x00000000ff00723e */ /* 0x000fe200000010ff */
[----:B------:R-:W-:Y:S06]  /*5240*/  BRA `(.L_x_81) ;  /* 0x0000000400187947 */ /* 0x000fec0003800000 */
.L_x_94:
[----:B------:R-:W2:Y:S01]  /*5250*/  LDG.E.U8 R3, desc[UR36][R2.64] ;  /* 0x0000002402037981 */ /* 0x000ea2000c1e1100 */
[----:B------:R-:W-:Y:S01]  /*5260*/  BSSY.RECONVERGENT B0, `(.L_x_100) ;  /* 0x0000018000007945 */ /* 0x000fe20003800200 */
[----:B------:R-:W-:Y:S02]  /*5270*/  MOV R0, RZ ;  /* 0x000000ff00007202 */ /* 0x000fe40000000f00 */
        /* <DEDUP_REMOVED lines=14> */
[----:B------:R-:W-:Y:S02]  /*5360*/  IADD3 R5, PT, PT, R3, -0x1d, RZ ;  /* 0xffffffe303057810 */ /* 0x000fe40007ffe0ff */
[----:B------:R-:W-:Y:S02]  /*5370*/  IADD3 R2, PT, PT, R2, 0x1e, -R3 ;  /* 0x0000001e02027810 */ /* 0x000fe40007ffe803 */
[----:B------:R-:W-:-:S04]  /*5380*/  SHF.L.U32 R5, R0, R5, RZ ;  /* 0x0000000500057219 */ /* 0x000fc800000006ff */
[----:B------:R-:W-:-:S07]  /*5390*/  LOP3.LUT R0, R5, 0x3, RZ, 0xc0, !PT ;  /* 0x0000000305007812 */ /* 0x000fce00078ec0ff */
.L_x_103:
[----:B------:R-:W-:Y:S05]  /*53a0*/  BSYNC.RECONVERGENT B1 ;  /* 0x0000000000017941 */ /* 0x000fea0003800200 */
.L_x_102:
[----:B------:R-:W-:Y:S01]  /*53b0*/  IMAD.SHL.U32 R0, R0, 0x200000, RZ ;  /* 0x0020000000007824 */ /* 0x000fe200078e00ff */
[----:B------:R-:W-:-:S04]  /*53c0*/  LEA R2, R2, 0x37800000, 0x17 ;  /* 0x3780000002027811 */ /* 0x000fc800078eb8ff */
[----:B------:R-:W-:-:S07]  /*53d0*/  LOP3.LUT R0, R2, R0, R7, 0xfe, !PT ;  /* 0x0000000002007212 */ /* 0x000fce00078efe07 */
.L_x_101:
[----:B------:R-:W-:Y:S05]  /*53e0*/  BSYNC.RECONVERGENT B0 ;  /* 0x0000000000007941 */ /* 0x000fea0003800200 */
.L_x_100:
[----:B------:R-:W-:Y:S01]  /*53f0*/  F2FP.BF16.F32.PACK_AB R0, RZ, R0 ;  /* 0x00000000ff00723e */ /* 0x000fe200000010ff */
[----:B------:R-:W-:Y:S06]  /*5400*/  BRA `(.L_x_81) ;  /* 0x0000000000a87947 */ /* 0x000fec0003800000 */
.L_x_93:
[----:B------:R-:W-:-:S09]  /*5410*/  UISETP.NE.AND UP0, UPT, UR4, 0x1c, UPT ;  /* 0x0000001c0400788c */ /* 0x000fd2000bf05270 */
[----:B------:R-:W-:Y:S05]  /*5420*/  BRA.U !UP0, `(.L_x_104) ;  /* 0x0000000108947547 */ /* 0x000fea000b800000 */
[----:B------:R-:W-:-:S09]  /*5430*/  UISETP.NE.AND UP0, UPT, UR4, 0x1d, UPT ;  /* 0x0000001d0400788c */ /* 0x000fd2000bf05270 */
[----:B------:R-:W-:Y:S05]  /*5440*/  BRA.U !UP0, `(.L_x_105) ;  /* 0x00000001087c7547 */ /* 0x000fea000b800000 */
[----:B------:R-:W-:-:S09]  /*5450*/  UISETP.NE.AND UP0, UPT, UR4, 0x2c, UPT ;  /* 0x0000002c0400788c */ /* 0x000fd2000bf05270 */
[----:B------:R-:W-:Y:S05]  /*5460*/  BRA.U UP0, `(.L_x_80) ;  /* 0x00000001002c7547 */ /* 0x000fea000b800000 */
[----:B------:R-:W2:Y:S01]  /*5470*/  LDG.E.U8 R2, desc[UR36][R2.64] ;  /* 0x0000002402027981 */ /* 0x000ea2000c1e1100 */
[----:B------:R-:W-:Y:S01]  /*5480*/  BSSY.RECONVERGENT B0, `(.L_x_106) ;  /* 0x0000007000007945 */ /* 0x000fe20003800200 */
[----:B------:R-:W-:Y:S01]  /*5490*/  IMAD.MOV.U32 R0, RZ, RZ, 0x400000 ;  /* 0x00400000ff007424 */ /* 0x000fe200078e00ff */
[----:B--2---:R-:W-:-:S13]  /*54a0*/  ISETP.NE.AND P0, PT, R2, RZ, PT ;  /* 0x000000ff0200720c */ /* 0x004fda0003f05270 */
[----:B------:R-:W-:Y:S05]  /*54b0*/  @!P0 BRA `(.L_x_107) ;  /* 0x00000000000c8947 */ /* 0x000fea0003800000 */
[----:B------:R-:W-:-:S13]  /*54c0*/  ISETP.NE.AND P0, PT, R2, 0xff, PT ;  /* 0x000000ff0200780c */ /* 0x000fda0003f05270 */
[----:B------:R-:W-:Y:S01]  /*54d0*/  @!P0 MOV R0, 0x7f800001 ;  /* 0x7f80000100008802 */ /* 0x000fe20000000f00 */
[----:B------:R-:W-:-:S07]  /*54e0*/  @P0 IMAD.SHL.U32 R0, R2, 0x800000, RZ ;  /* 0x0080000002000824 */ /* 0x000fce00078e00ff */
.L_x_107:
[----:B------:R-:W-:Y:S05]  /*54f0*/  BSYNC.RECONVERGENT B0 ;  /* 0x0000000000007941 */ /* 0x000fea0003800200 */
.L_x_106:
[----:B------:R-:W-:Y:S01]  /*5500*/  F2FP.BF16.F32.PACK_AB R0, RZ, R0 ;  /* 0x00000000ff00723e */ /* 0x000fe200000010ff */
[----:B------:R-:W-:Y:S06]  /*5510*/  BRA `(.L_x_81) ;  /* 0x0000000000647947 */ /* 0x000fec0003800000 */
.L_x_80:
        /* <DEDUP_REMOVED lines=8> */
[----:B0-----:R-:W-:Y:S01]  /*55a0*/  IMAD.U32 R4, RZ, RZ, UR4 ;  /* 0x00000004ff047e24 */ /* 0x001fe2000f8e00ff */
[----:B------:R-:W-:Y:S01]  /*55b0*/  MOV R5, UR5 ;  /* 0x0000000500057c02 */ /* 0x000fe20008000f00 */
[----:B-1----:R-:W-:-:S02]  /*55c0*/  IMAD.U32 R6, RZ, RZ, UR6 ;  /* 0x00000006ff067e24 */ /* 0x002fc4000f8e00ff */
[----:B------:R-:W-:Y:S01]  /*55d0*/  IMAD.U32 R7, RZ, RZ, UR7 ;  /* 0x00000007ff077e24 */ /* 0x000fe2000f8e00ff */
[----:B---3--:R-:W-:Y:S01]  /*55e0*/  MOV R10, UR8 ;  /* 0x00000008000a7c02 */ /* 0x008fe20008000f00 */
[----:B------:R-:W-:-:S07]  /*55f0*/  IMAD.U32 R11, RZ, RZ, UR9 ;  /* 0x00000009ff0b7e24 */ /* 0x000fce000f8e00ff */
[----:B------:R-:W-:-:S07]  /*5600*/  LEPC R20, `(.L_x_108) ;  /* 0x000000001014794e */ /* 0x000fce0000000000 */
[----:B--2---:R-:W-:Y:S05]  /*5610*/  CALL.ABS.NOINC R2 ;  /* 0x0000000002007343 */ /* 0x004fea0003c00000 */
.L_x_108:
[----:B------:R-:W-:Y:S01]  /*5620*/  PRMT R0, RZ, 0x7610, R0 ;  /* 0x00007610ff007816 */ /* 0x000fe20000000000 */
[----:B------:R-:W-:Y:S06]  /*5630*/  BRA `(.L_x_81) ;  /* 0x00000000001c7947 */ /* 0x000fec0003800000 */
.L_x_105:
[----:B------:R-:W2:Y:S02]  /*5640*/  LDG.E.64 R2, desc[UR36][R2.64] ;  /* 0x0000002402027981 */ /* 0x000ea4000c1e1b00 */
[----:B--2---:R-:W0:Y:S02]  /*5650*/  I2F.U64 R0, R2 ;  /* 0x0000000200007312 */ /* 0x004e240000301000 */
[----:B0-----:R-:W-:Y:S01]  /*5660*/  F2FP.BF16.F32.PACK_AB R0, RZ, R0 ;  /* 0x00000000ff00723e */ /* 0x001fe200000010ff */
[----:B------:R-:W-:Y:S06]  /*5670*/  BRA `(.L_x_81) ;  /* 0x00000000000c7947 */ /* 0x000fec0003800000 */
.L_x_104:
[----:B------:R-:W2:Y:S02]  /*5680*/  LDG.E R2, desc[UR36][R2.64] ;  /* 0x0000002402027981 */ /* 0x000ea4000c1e1900 */
[----:B--2---:R-:W-:-:S04]  /*5690*/  I2FP.F32.U32 R0, R2 ;  /* 0x0000000200007245 */ /* 0x004fc80000201000 */
[----:B------:R-:W-:-:S07]  /*56a0*/  F2FP.BF16.F32.PACK_AB R0, RZ, R0 ;  /* 0x00000000ff00723e */ /* 0x000fce00000010ff */
.L_x_81:
[----:B-----5:R-:W-:Y:S01]  /*56b0*/  IMAD.U32 R0, R0, 0x10000, RZ ;  /* 0x0001000000007824 */ /* 0x020fe200078e00ff */
[----:B------:R-:W-:Y:S01]  /*56c0*/  USHF.L.U32 UR4, UR43, 0x10, URZ ;  /* 0x000000102b047899 */ /* 0x000fe200080006ff */
[----:B------:R-:W0:Y:S04]  /*56d0*/  LDCU.64 UR6, c[0x0][0x580] ;  /* 0x0000b000ff0677ac */ /* 0x000e280008000a00 */
[----:B------:R-:W1:Y:S01]  /*56e0*/  MUFU.LG2 R0, R0 ;  /* 0x0000000000007308 */ /* 0x000e620000000c00 */
[----:B0-----:R-:W-:Y:S01]  /*56f0*/  IADD3 R2, P0, PT, R16, UR6, RZ ;  /* 0x0000000610027c10 */ /* 0x001fe2000ff1e0ff */
[----:B-1----:R-:W-:Y:S01]  /*5700*/  FMUL.FTZ R4, R0, UR4 ;  /* 0x0000000400047c20 */ /* 0x002fe20008410000 */
[----:B------:R-:W-:Y:S02]  /*5710*/  UPRMT UR4, UR39, 0x9910, URZ ;  /* 0x0000991027047896 */ /* 0x000fe400080000ff */
[----:B------:R-:W-:-:S02]  /*5720*/  IADD3.X R3, PT, PT, RZ, UR7, RZ, P0, !PT ;  /* 0x00000007ff037c10 */ /* 0x000fc400087fe4ff */
        /* <DEDUP_REMOVED lines=16> */
.L_x_112:
[----:B-1----:R-:W-:-:S06]  /*5830*/  IMAD.U32 R5, R5, 0x10000, RZ ;  /* 0x0001000005057824 */ /* 0x002fcc00078e00ff */
[----:B0-----:R-:W0:Y:S02]  /*5840*/  F2I.S64.TRUNC R4, R5 ;  /* 0x0000000500047311 */ /* 0x001e24000020d900 */
[----:B0-----:R0:W-:Y:S01]  /*5850*/  STG.E.U8 desc[UR36][R2.64], R4 ;  /* 0x0000000402007986 */ /* 0x0011e2000c101124 */
[----:B------:R-:W-:Y:S05]  /*5860*/  BRA `(.L_x_114) ;  /* 0x0000000c006c7947 */ /* 0x000fea0003800000 */
.L_x_111:
[----:B------:R-:W-:-:S09]  /*5870*/  UISETP.NE.AND UP0, UPT, UR4, 0x2, UPT ;  /* 0x000000020400788c */ /* 0x000fd2000bf05270 */
[----:B------:R-:W-:Y:S05]  /*5880*/  BRA.U !UP0, `(.L_x_115) ;  /* 0x0000000108307547 */ /* 0x000fea000b800000 */
[----:B------:R-:W-:-:S09]  /*5890*/  UISETP.NE.AND UP0, UPT, UR4, 0x3, UPT ;  /* 0x000000030400788c */ /* 0x000fd2000bf05270 */
[----:B------:R-:W-:Y:S05]  /*58a0*/  BRA.U !UP0, `(.L_x_116) ;  /* 0x0000000108187547 */ /* 0x000fea000b800000 */
[----:B------:R-:W-:-:S09]  /*58b0*/  UISETP.NE.AND UP0, UPT, UR4, 0x4, UPT ;  /* 0x000000040400788c */ /* 0x000fd2000bf05270 */
[----:B------:R-:W-:Y:S05]  /*58c0*/  BRA.U UP0, `(.L_x_113) ;  /* 0x0000000900787547 */ /* 0x000fea000b800000 */
[----:B-1----:R-:W-:-:S06]  /*58d0*/  SHF.L.U32 R5, R5, 0x10, RZ ;  /* 0x0000001005057819 */ /* 0x002fcc00000006ff */
[----:B0-----:R-:W0:Y:S02]  /*58e0*/  F2I.S64.TRUNC R4, R5 ;  /* 0x0000000500047311 */ /* 0x001e24000020d900 */
[----:B0-----:R0:W-:Y:S01]  /*58f0*/  STG.E.64 desc[UR36][R2.64], R4 ;  /* 0x0000000402007986 */ /* 0x0011e2000c101b24 */
[----:B------:R-:W-:Y:S05]  /*5900*/  BRA `(.L_x_114) ;  /* 0x0000000c00447947 */ /* 0x000fea0003800000 */
.L_x_116:
[----:B-1----:R-:W-:-:S06]  /*5910*/  IMAD.U32 R5, R5, 0x10000, RZ ;  /* 0x0001000005057824 */ /* 0x002fcc00078e00ff */
[----:B------:R-:W1:Y:S02]  /*5920*/  F2I.FTZ.TRUNC.NTZ R5, R5 ;  /* 0x0000000500057305 */ /* 0x000e64000021f100 */
[----:B-1----:R1:W-:Y:S01]  /*5930*/  STG.E desc[UR36][R2.64], R5 ;  /* 0x0000000502007986 */ /* 0x0023e2000c101924 */
[----:B------:R-:W-:Y:S05]  /*5940*/  BRA `(.L_x_114) ;  /* 0x0000000c00347947 */ /* 0x000fea0003800000 */
.L_x_115:
[----:B-1----:R-:W-:-:S06]  /*5950*/  IMAD.U32 R5, R5, 0x10000, RZ ;  /* 0x0001000005057824 */ /* 0x002fcc00078e00ff */
[----:B------:R-:W1:Y:S02]  /*5960*/  F2I.FTZ.TRUNC.NTZ R5, R5 ;  /* 0x0000000500057305 */ /* 0x000e64000021f100 */
[----:B-1----:R1:W-:Y:S01]  /*5970*/  STG.E.U16 desc[UR36][R2.64], R5 ;  /* 0x0000000502007986 */ /* 0x0023e2000c101524 */
[----:B------:R-:W-:Y:S05]  /*5980*/  BRA `(.L_x_114) ;  /* 0x0000000c00247947 */ /* 0x000fea0003800000 */
.L_x_110:
        /* <DEDUP_REMOVED lines=9> */
.L_x_118:
[----:B-1----:R-:W-:-:S05]  /*5a20*/  IMAD.U32 R0, R5, 0x10000, RZ ;  /* 0x0001000005007824 */ /* 0x002fca00078e00ff */
[----:B------:R-:W-:-:S05]  /*5a30*/  F2FP.F16.F32.PACK_AB R0, RZ, R0 ;  /* 0x00000000ff00723e */ /* 0x000fca00000000ff */
[----:B------:R1:W-:Y:S01]  /*5a40*/  STG.E.U16 desc[UR36][R2.64], R0 ;  /* 0x0000000002007986 */ /* 0x0003e2000c101524 */
[----:B------:R-:W-:Y:S05]  /*5a50*/  BRA `(.L_x_114) ;  /* 0x0000000800f07947 */ /* 0x000fea0003800000 */
.L_x_117:
[----:B------:R-:W-:-:S09]  /*5a60*/  UISETP.NE.AND UP0, UPT, UR4, 0x7, UPT ;  /* 0x000000070400788c */ /* 0x000fd2000bf05270 */
[----:B------:R-:W-:Y:S05]  /*5a70*/  BRA.U !UP0, `(.L_x_119) ;  /* 0x0000000108347547 */ /* 0x000fea000b800000 */
[----:B------:R-:W-:-:S09]  /*5a80*/  UISETP.NE.AND UP0, UPT, UR4, 0x8, UPT ;  /* 0x000000080400788c */ /* 0x000fd2000bf05270 */
[----:B------:R-:W-:Y:S05]  /*5a90*/  BRA.U !UP0, `(.L_x_120) ;  /* 0x0000000108187547 */ /* 0x000fea000b800000 */
[----:B------:R-:W-:-:S09]  /*5aa0*/  UISETP.NE.AND UP0, UPT, UR4, 0x9, UPT ;  /* 0x000000090400788c */ /* 0x000fd2000bf05270 */
[----:B------:R-:W-:Y:S05]  /*5ab0*/  BRA.U UP0, `(.L_x_113) ;  /* 0x0000000500fc7547 */ /* 0x000fea000b800000 */
[----:B01----:R-:W-:Y:S01]  /*5ac0*/  IMAD.U32 R4, R5, 0x10000, RZ ;  /* 0x0001000005047824 */ /* 0x003fe200078e00ff */
[----:B------:R-:W-:-:S05]  /*5ad0*/  MOV R5, RZ ;  /* 0x000000ff00057202 */ /* 0x000fca0000000f00 */
[----:B------:R0:W-:Y:S01]  /*5ae0*/  STG.E.64 desc[UR36][R2.64], R4 ;  /* 0x0000000402007986 */ /* 0x0001e2000c101b24 */
[----:B------:R-:W-:Y:S05]  /*5af0*/  BRA `(.L_x_114) ;  /* 0x0000000800c87947 */ /* 0x000fea0003800000 */
.L_x_120:
[----:B-1----:R-:W-:-:S05]  /*5b00*/  IMAD.U32 R5, R5, 0x10000, RZ ;  /* 0x0001000005057824 */ /* 0x002fca00078e00ff */
[----:B------:R-:W-:-:S04]  /*5b10*/  F2FP.F16.F32.PACK_AB R5, RZ, R5 ;  /* 0x00000005ff05723e */ /* 0x000fc800000000ff */
[----:B------:R-:W-:-:S05]  /*5b20*/  PRMT R5, R5, 0x5410, RZ ;  /* 0x0000541005057816 */ /* 0x000fca00000000ff */
[----:B------:R1:W-:Y:S01]  /*5b30*/  STG.E desc[UR36][R2.64], R5 ;  /* 0x0000000502007986 */ /* 0x0003e2000c101924 */
[----:B------:R-:W-:Y:S05]  /*5b40*/  BRA `(.L_x_114) ;  /* 0x0000000800b47947 */ /* 0x000fea0003800000 */
.L_x_119:
[----:B01----:R-:W-:-:S04]  /*5b50*/  IMAD.U32 R4, R5, 0x10000, RZ ;  /* 0x0001000005047824 */ /* 0x003fc800078e00ff */
[----:B------:R-:W-:-:S06]  /*5b60*/  FMUL.FTZ R4, R4, 1 ;  /* 0x3f80000004047820 */ /* 0x000fcc0000410000 */
[----:B------:R-:W0:Y:S02]  /*5b70*/  F2F.F64.F32 R4, R4 ;  /* 0x0000000400047310 */ /* 0x000e240000201800 */
[----:B0-----:R0:W-:Y:S01]  /*5b80*/  STG.E.64 desc[UR36][R2.64], R4 ;  /* 0x0000000402007986 */ /* 0x0011e2000c101b24 */
[----:B------:R-:W-:Y:S05]  /*5b90*/  BRA `(.L_x_114) ;  /* 0x0000000800a07947 */ /* 0x000fea0003800000 */
.L_x_109:
[----:B------:R-:W-:-:S09]  /*5ba0*/  UISETP.GT.AND UP0, UPT, UR4, 0x18, UPT ;  /* 0x000000180400788c */ /* 0x000fd2000bf04270 */
[----:B------:R-:W-:Y:S05]  /*5bb0*/  BRA.U !UP0, `(.L_x_121) ;  /* 0x0000000508607547 */ /* 0x000fea000b800000 */
        /* <DEDUP_REMOVED lines=12> */
.L_x_124:
[----:B-1----:R-:W-:Y:S01]  /*5c80*/  IMAD.U32 R5, R5, 0x10000, RZ ;  /* 0x0001000005057824 */ /* 0x002fe200078e00ff */
[----:B------:R-:W-:Y:S01]  /*5c90*/  BSSY.RECONVERGENT B0, `(.L_x_125) ;  /* 0x0000013000007945 */ /* 0x000fe20003800200 */
[----:B------:R-:W-:-:S03]  /*5ca0*/  IMAD.MOV.U32 R0, RZ, RZ, 0x80 ;  /* 0x00000080ff007424 */ /* 0x000fc600078e00ff */
[----:B0-----:R-:W-:-:S04]  /*5cb0*/  LOP3.LUT R4, R5, 0x7fffffff, RZ, 0xc0, !PT ;  /* 0x7fffffff05047812 */ /* 0x001fc800078ec0ff */
[----:B------:R-:W-:-:S13]  /*5cc0*/  ISETP.GT.U32.AND P0, PT, R4, 0x437fffff, PT ;  /* 0x437fffff0400780c */ /* 0x000fda0003f04070 */
[----:B------:R-:W-:Y:S05]  /*5cd0*/  @P0 BRA `(.L_x_126) ;  /* 0x0000000000380947 */ /* 0x000fea0003800000 */
[----:B------:R-:W-:-:S13]  /*5ce0*/  ISETP.GE.U32.AND P0, PT, R4, 0x3c000000, PT ;  /* 0x3c0000000400780c */ /* 0x000fda0003f06070 */
[----:B------:R-:W-:-:S04]  /*5cf0*/  @P0 SHF.R.U32.HI R0, RZ, 0x14, R5 ;  /* 0x00000014ff000819 */ /* 0x000fc80000011605 */
[----:B------:R-:W-:-:S04]  /*5d00*/  @P0 LOP3.LUT R0, R0, 0x1, RZ, 0xc0, !PT ;  /* 0x0000000100000812 */ /* 0x000fc800078ec0ff */
[----:B------:R-:W-:-:S04]  /*5d10*/  @P0 IADD3 R0, PT, PT, R5, 0x487ffff, R0 ;  /* 0x0487ffff05000810 */ /* 0x000fc80007ffe000 */
[----:B------:R-:W-:-:S04]  /*5d20*/  @P0 SHF.R.U32.HI R0, RZ, 0x14, R0 ;  /* 0x00000014ff000819 */ /* 0x000fc80000011600 */
[----:B------:R-:W-:Y:S01]  /*5d30*/  @P0 LOP3.LUT R0, R0, 0xff, RZ, 0xc0, !PT ;  /* 0x000000ff00000812 */ /* 0x000fe200078ec0ff */
[----:B------:R-:W-:Y:S06]  /*5d40*/  @P0 BRA `(.L_x_127) ;  /* 0x0000000000140947 */ /* 0x000fec0003800000 */
[----:B------:R-:W-:-:S05]  /*5d50*/  FADD.FTZ R0, R4, 8192 ;  /* 0x4600000004007421 */ /* 0x000fca0000010000 */
[----:B------:R-:W-:Y:S02]  /*5d60*/  LOP3.LUT P0, R4, R0, 0xff, RZ, 0xc0, !PT ;  /* 0x000000ff00047812 */ /* 0x000fe4000780c0ff */
[----:B------:R-:W-:-:S11]  /*5d70*/  PRMT R0, RZ, 0x7610, R0 ;  /* 0x00007610ff007816 */ /* 0x000fd60000000000 */
[----:B------:R-:W-:Y:S05]  /*5d80*/  @!P0 BRA `(.L_x_126) ;  /* 0x00000000000c8947 */ /* 0x000fea0003800000 */
[----:B------:R-:W-:-:S07]  /*5d90*/  MOV R0, R4 ;  /* 0x0000000400007202 */ /* 0x000fce0000000f00 */
.L_x_127:
[----:B------:R-:W-:-:S04]  /*5da0*/  SHF.R.U32.HI R5, RZ, 0x18, R5 ;  /* 0x00000018ff057819 */ /* 0x000fc80000011605 */
[----:B------:R-:W-:-:S07]  /*5db0*/  LOP3.LUT R0, R0, 0x80, R5, 0xf8, !PT ;  /* 0x0000008000007812 */ /* 0x000fce00078ef805 */
.L_x_126:
[----:B------:R-:W-:Y:S05]  /*5dc0*/  BSYNC.RECONVERGENT B0 ;  /* 0x0000000000007941 */ /* 0x000fea0003800200 */
.L_x_125:
[----:B------:R0:W-:Y:S01]  /*5dd0*/  STG.E.U8 desc[UR36][R2.64], R0 ;  /* 0x0000000002007986 */ /* 0x0001e2000c101124 */
[----:B------:R-:W-:Y:S05]  /*5de0*/  BRA `(.L_x_114) ;  /* 0x00000008000c7947 */ /* 0x000fea0003800000 */
.L_x_123:
        /* <DEDUP_REMOVED lines=18> */
.L_x_130:
[----:B------:R-:W-:-:S04]  /*5f10*/  SHF.R.U32.HI R5, RZ, 0x18, R5 ;  /* 0x00000018ff057819 */ /* 0x000fc80000011605 */
[----:B------:R-:W-:-:S07]  /*5f20*/  LOP3.LUT R0, R0, 0x80, R5, 0xf8, !PT ;  /* 0x0000008000007812 */ /* 0x000fce00078ef805 */
.L_x_129:
[----:B------:R-:W-:Y:S05]  /*5f30*/  BSYNC.RECONVERGENT B0 ;  /* 0x0000000000007941 */ /* 0x000fea0003800200 */
.L_x_128:
[----:B------:R0:W-:Y:S01]  /*5f40*/  STG.E.U8 desc[UR36][R2.64], R0 ;  /* 0x0000000002007986 */ /* 0x0001e2000c101124 */
[----:B------:R-:W-:Y:S05]  /*5f50*/  BRA `(.L_x_114) ;  /* 0x0000000400b07947 */ /* 0x000fea0003800000 */
.L_x_122:
[----:B------:R-:W-:-:S09]  /*5f60*/  UISETP.NE.AND UP0, UPT, UR4, 0x1c, UPT ;  /* 0x0000001c0400788c */ /* 0x000fd2000bf05270 */
[----:B------:R-:W-:Y:S05]  /*5f70*/  BRA.U !UP0, `(.L_x_131) ;  /* 0x0000000108607547 */ /* 0x000fea000b800000 */
[----:B------:R-:W-:-:S09]  /*5f80*/  UISETP.NE.AND UP0, UPT, UR4, 0x1d, UPT ;  /* 0x0000001d0400788c */ /* 0x000fd2000bf05270 */
[----:B------:R-:W-:Y:S05]  /*5f90*/  BRA.U !UP0, `(.L_x_132) ;  /* 0x0000000108487547 */ /* 0x000fea000b800000 */
[----:B------:R-:W-:-:S09]  /*5fa0*/  UISETP.NE.AND UP0, UPT, UR4, 0x2c, UPT ;  /* 0x0000002c0400788c */ /* 0x000fd2000bf05270 */
[----:B------:R-:W-:Y:S05]  /*5fb0*/  BRA.U UP0, `(.L_x_113) ;  /* 0x0000000100bc7547 */ /* 0x000fea000b800000 */
        /* <DEDUP_REMOVED lines=16> */
.L_x_132:
[----:B-1----:R-:W-:-:S06]  /*60c0*/  SHF.L.U32 R5, R5, 0x10, RZ ;  /* 0x0000001005057819 */ /* 0x002fcc00000006ff */
[----:B0-----:R-:W0:Y:S02]  /*60d0*/  F2I.U64.TRUNC R4, R5 ;  /* 0x0000000500047311 */ /* 0x001e24000020d800 */
[----:B0-----:R0:W-:Y:S01]  /*60e0*/  STG.E.64 desc[UR36][R2.64], R4 ;  /* 0x0000000402007986 */ /* 0x0011e2000c101b24 */
[----:B------:R-:W-:Y:S05]  /*60f0*/  BRA `(.L_x_114) ;  /* 0x0000000400487947 */ /* 0x000fea0003800000 */
.L_x_131:
[----:B-1----:R-:W-:-:S06]  /*6100*/  IMAD.U32 R5, R5, 0x10000, RZ ;  /* 0x0001000005057824 */ /* 0x002fcc00078e00ff */
[----:B------:R-:W1:Y:S02]  /*6110*/  F2I.FTZ.U32.TRUNC.NTZ R5, R5 ;  /* 0x0000000500057305 */ /* 0x000e64000021f000 */
[----:B-1----:R1:W-:Y:S01]  /*6120*/  STG.E desc[UR36][R2.64], R5 ;  /* 0x0000000502007986 */ /* 0x0023e2000c101924 */
[----:B------:R-:W-:Y:S05]  /*6130*/  BRA `(.L_x_114) ;  /* 0x0000000400387947 */ /* 0x000fea0003800000 */
.L_x_121:
        /* <DEDUP_REMOVED lines=11> */
.L_x_134:
[----:B-1----:R-:W-:Y:S02]  /*61f0*/  SHF.L.U32 R5, R5, 0x10, RZ ;  /* 0x0000001005057819 */ /* 0x002fe400000006ff */
[----:B------:R-:W-:-:S03]  /*6200*/  CS2R R6, SRZ ;  /* 0x0000000000067805 */ /* 0x000fc6000001ff00 */
[----:B------:R-:W-:-:S06]  /*6210*/  FMUL.FTZ R5, R5, 1 ;  /* 0x3f80000005057820 */ /* 0x000fcc0000410000 */
[----:B0-----:R-:W0:Y:S02]  /*6220*/  F2F.F64.F32 R4, R5 ;  /* 0x0000000500047310 */ /* 0x001e240000201800 */
[----:B0-----:R0:W-:Y:S01]  /*6230*/  STG.E.128 desc[UR36][R2.64], R4 ;  /* 0x0000000402007986 */ /* 0x0011e2000c101d24 */
[----:B------:R-:W-:Y:S05]  /*6240*/  BRA `(.L_x_114) ;  /* 0x0000000000f47947 */ /* 0x000fea0003800000 */
.L_x_133:
[----:B------:R-:W-:-:S09]  /*6250*/  UISETP.NE.AND UP0, UPT, UR4, 0xf, UPT ;  /* 0x0000000f0400788c */ /* 0x000fd2000bf05270 */
[----:B------:R-:W-:Y:S05]  /*6260*/  BRA.U !UP0, `(.L_x_135) ;  /* 0x0000000108e87547 */ /* 0x000fea000b800000 */
[----:B------:R-:W-:-:S09]  /*6270*/  UISETP.NE.AND UP0, UPT, UR4, 0x17, UPT ;  /* 0x000000170400788c */ /* 0x000fd2000bf05270 */
[----:B------:R-:W-:Y:S05]  /*6280*/  BRA.U !UP0, `(.L_x_136) ;  /* 0x0000000108907547 */ /* 0x000fea000b800000 */
[----:B------:R-:W-:-:S09]  /*6290*/  UISETP.NE.AND UP0, UPT, UR4, 0x18, UPT ;  /* 0x000000180400788c */ /* 0x000fd2000bf05270 */
[----:B------:R-:W-:Y:S05]  /*62a0*/  BRA.U !UP0, `(.L_x_137) ;  /* 0x0000000108447547 */ /* 0x000fea000b800000 */
.L_x_113:
[----:B------:R-:W-:Y:S01]  /*62b0*/  MOV R0, 0x0 ;  /* 0x0000000000007802 */ /* 0x000fe20000000f00 */
[----:B------:R-:W0:Y:S01]  /*62c0*/  LDCU.64 UR4, c[0x4][0x198] ;  /* 0x01003300ff0477ac */ /* 0x000e220008000a00 */
[----:B------:R-:W-:Y:S02]  /*62d0*/  HFMA2 R13, -RZ, RZ, 0, 0 ;  /* 0x00000000ff0d7431 */ /* 0x000fe400000001ff */
[----:B------:R-:W-:Y:S01]  /*62e0*/  IMAD.MOV.U32 R8, RZ, RZ, 0x65 ;  /* 0x00000065ff087424 */ /* 0x000fe200078e00ff */
[----:B------:R2:W3:Y:S01]  /*62f0*/  LDC.64 R2, c[0x4][R0] ;  /* 0x0100000000027b82 */ /* 0x0004e20000000a00 */
[----:B------:R-:W4:Y:S01]  /*6300*/  LDCU.64 UR6, c[0x4][0x1a0] ;  /* 0x01003400ff0677ac */ /* 0x000f220008000a00 */
[----:B------:R-:W-:Y:S01]  /*6310*/  IMAD.MOV.U32 R12, RZ, RZ, 0x1 ;  /* 0x00000001ff0c7424 */ /* 0x000fe200078e00ff */
[----:B------:R-:W5:Y:S01]  /*6320*/  LDCU.64 UR8, c[0x4][0xb0] ;  /* 0x01001600ff0877ac */ /* 0x000f620008000a00 */
[----:B0-----:R-:W-:Y:S02]  /*6330*/  IMAD.U32 R4, RZ, RZ, UR4 ;  /* 0x00000004ff047e24 */ /* 0x001fe4000f8e00ff */
[----:B-1----:R-:W-:Y:S01]  /*6340*/  IMAD.U32 R5, RZ, RZ, UR5 ;  /* 0x00000005ff057e24 */ /* 0x002fe2000f8e00ff */
[----:B----4-:R-:W-:Y:S01]  /*6350*/  MOV R6, UR6 ;  /* 0x0000000600067c02 */ /* 0x010fe20008000f00 */
[----:B------:R-:W-:-:S02]  /*6360*/  IMAD.U32 R7, RZ, RZ, UR7 ;  /* 0x00000007ff077e24 */ /* 0x000fc4000f8e00ff */
[----:B-----5:R-:W-:Y:S01]  /*6370*/  IMAD.U32 R10, RZ, RZ, UR8 ;  /* 0x00000008ff0a7e24 */ /* 0x020fe2000f8e00ff */
[----:B--2---:R-:W-:-:S07]  /*6380*/  MOV R11, UR9 ;  /* 0x00000009000b7c02 */ /* 0x004fce0008000f00 */
[----:B------:R-:W-:-:S07]  /*6390*/  LEPC R20, `(.L_x_138) ;  /* 0x000000001014794e */ /* 0x000fce0000000000 */
[----:B---3--:R-:W-:Y:S05]  /*63a0*/  CALL.ABS.NOINC R2 ;  /* 0x0000000002007343 */ /* 0x008fea0003c00000 */
.L_x_138:
[----:B------:R-:W-:Y:S05]  /*63b0*/  BRA `(.L_x_114) ;  /* 0x0000000000987947 */ /* 0x000fea0003800000 */
.L_x_137:
[----:B-1----:R-:W-:Y:S01]  /*63c0*/  IMAD.U32 R7, R5, 0x10000, RZ ;  /* 0x0001000005077824 */ /* 0x002fe200078e00ff */
[----:B------:R-:W-:Y:S01]  /*63d0*/  BSSY.RECONVERGENT B0, `(.L_x_139) ;  /* 0x000000c000007945 */ /* 0x000fe20003800200 */
[----:B------:R-:W-:-:S03]  /*63e0*/  IMAD.MOV.U32 R0, RZ, RZ, 0x7f ;  /* 0x0000007fff007424 */ /* 0x000fc600078e00ff */
[----:B0-----:R-:W-:Y:S02]  /*63f0*/  LOP3.LUT R4, R7, 0x7fffffff, RZ, 0xc0, !PT ;  /* 0x7fffffff07047812 */ /* 0x001fe400078ec0ff */
[----:B------:R-:W-:Y:S02]  /*6400*/  SHF.R.U32.HI R5, RZ, 0x18, R7 ;  /* 0x00000018ff057819 */ /* 0x000fe40000011607 */
[----:B------:R-:W-:-:S13]  /*6410*/  ISETP.GT.U32.AND P0, PT, R4, 0x43efffff, PT ;  /* 0x43efffff0400780c */ /* 0x000fda0003f04070 */
[----:B------:R-:W-:Y:S05]  /*6420*/  @P0 BRA `(.L_x_140) ;  /* 0x0000000000180947 */ /* 0x000fea0003800000 */
[----:B------:R-:W-:-:S13]  /*6430*/  ISETP.GE.U32.AND P0, PT, R4, 0x3c800000, PT ;  /* 0x3c8000000400780c */ /* 0x000fda0003f06070 */
[----:B------:R-:W-:-:S04]  /*6440*/  @P0 SHF.R.U32.HI R0, RZ, 0x14, R7 ;  /* 0x00000014ff000819 */ /* 0x000fc80000011607 */
[----:B------:R-:W-:-:S04]  /*6450*/  @P0 LOP3.LUT R0, R0, 0x1, RZ, 0xc0, !PT ;  /* 0x0000000100000812 */ /* 0x000fc800078ec0ff */
[----:B------:R-:W-:-:S04]  /*6460*/  @P0 IADD3 R0, PT, PT, R7, 0x407ffff, R0 ;  /* 0x0407ffff07000810 */ /* 0x000fc80007ffe000 */
[----:B------:R-:W-:Y:S01]  /*6470*/  @P0 SHF.R.U32.HI R0, RZ, 0x14, R0 ;  /* 0x00000014ff000819 */ /* 0x000fe20000011600 */
[----:B------:R-:W-:-:S07]  /*6480*/  @!P0 FADD.FTZ R0, R4, 16384 ;  /* 0x4680000004008421 */ /* 0x000fce0000010000 */
.L_x_140:
[----:B------:R-:W-:Y:S05]  /*6490*/  BSYNC.RECONVERGENT B0 ;  /* 0x0000000000007941 */ /* 0x000fea0003800200 */
.L_x_139:
[----:B------:R-:W-:-:S05]  /*64a0*/  LOP3.LUT R5, R0, 0x80, R5, 0xf8, !PT ;  /* 0x0000008000057812 */ /* 0x000fca00078ef805 */
[----:B------:R3:W-:Y:S01]  /*64b0*/  STG.E.U8 desc[UR36][R2.64], R5 ;  /* 0x0000000502007986 */ /* 0x0007e2000c101124 */
[----:B------:R-:W-:Y:S05]  /*64c0*/  BRA `(.L_x_114) ;  /* 0x0000000000547947 */ /* 0x000fea0003800000 */
.L_x_136:
[----:B-1----:R-:W-:Y:S01]  /*64d0*/  SHF.L.U32 R5, R5, 0x10, RZ ;  /* 0x0000001005057819 */ /* 0x002fe200000006ff */
[----:B------:R-:W-:Y:S03]  /*64e0*/  BSSY.RECONVERGENT B0, `(.L_x_141) ;  /* 0x000000e000007945 */ /* 0x000fe60003800200 */
[----:B0-----:R-:W-:-:S04]  /*64f0*/  LOP3.LUT R4, R5, 0x7fffffff, RZ, 0xc0, !PT ;  /* 0x7fffffff05047812 */ /* 0x001fc800078ec0ff */
[----:B------:R-:W-:-:S13]  /*6500*/  ISETP.GT.U32.AND P0, PT, R4, 0x477fffff, PT ;  /* 0x477fffff0400780c */ /* 0x000fda0003f04070 */
[----:B------:R-:W-:Y:S05]  /*6510*/  @P0 BRA `(.L_x_142) ;  /* 0x00000000001c0947 */ /* 0x000fea0003800000 */
[----:B------:R-:W-:-:S13]  /*6520*/  ISETP.GE.U32.AND P0, PT, R4, 0x38800000, PT ;  /* 0x388000000400780c */ /* 0x000fda0003f06070 */
[----:B------:R-:W-:-:S04]  /*6530*/  @P0 SHF.R.U32.HI R0, RZ, 0x15, R5 ;  /* 0x00000015ff000819 */ /* 0x000fc80000011605 */
[----:B------:R-:W-:-:S04]  /*6540*/  @P0 LOP3.LUT R0, R0, 0x1, RZ, 0xc0, !PT ;  /* 0x0000000100000812 */ /* 0x000fc800078ec0ff */
[----:B------:R-:W-:-:S04]  /*6550*/  @P0 IADD3 R0, PT, PT, R5, 0x80fffff, R0 ;  /* 0x080fffff05000810 */ /* 0x000fc80007ffe000 */
[----:B------:R-:W-:Y:S01]  /*6560*/  @P0 SHF.R.U32.HI R0, RZ, 0x15, R0 ;  /* 0x00000015ff000819 */ /* 0x000fe20000011600 */
[----:B------:R-:W-:Y:S01]  /*6570*/  @!P0 FADD.FTZ R0, R4, 128 ;  /* 0x4300000004008421 */ /* 0x000fe20000010000 */
[----:B------:R-:W-:Y:S06]  /*6580*/  BRA `(.L_x_143) ;  /* 0x00000000000c7947 */ /* 0x000fec0003800000 */
.L_x_142:
[----:B------:R-:W-:Y:S01]  /*6590*/  IMAD.MOV.U32 R0, RZ, RZ, 0x7f ;  /* 0x0000007fff007424 */ /* 0x000fe200078e00ff */
[----:B------:R-:W-:-:S04]  /*65a0*/  ISETP.GT.U32.AND P0, PT, R4, 0x7f800000, PT ;  /* 0x7f8000000400780c */ /* 0x000fc80003f04070 */
[----:B------:R-:W-:-:S09]  /*65b0*/  SEL R0, R0, 0x7c, P0 ;  /* 0x0000007c00007807 */ /* 0x000fd20000000000 */
.L_x_143:
[----:B------:R-:W-:Y:S05]  /*65c0*/  BSYNC.RECONVERGENT B0 ;  /* 0x0000000000007941 */ /* 0x000fea0003800200 */
.L_x_141:
[----:B------:R-:W-:-:S04]  /*65d0*/  SHF.R.U32.HI R5, RZ, 0x18, R5 ;  /* 0x00000018ff057819 */ /* 0x000fc80000011605 */
[----:B------:R-:W-:-:S05]  /*65e0*/  LOP3.LUT R5, R0, 0x80, R5, 0xf8, !PT ;  /* 0x0000008000057812 */ /* 0x000fca00078ef805 */
[----:B------:R2:W-:Y:S01]  /*65f0*/  STG.E.U8 desc[UR36][R2.64], R5 ;  /* 0x0000000502007986 */ /* 0x0005e2000c101124 */
[----:B------:R-:W-:Y:S05]  /*6600*/  BRA `(.L_x_114) ;  /* 0x0000000000047947 */ /* 0x000fea0003800000 */
.L_x_135:
[----:B-1----:R1:W-:Y:S02]  /*6610*/  STG.E.U16 desc[UR36][R2.64], R5 ;  /* 0x0000000502007986 */ /* 0x0023e4000c101524 */
.L_x_114:
[----:B------:R-:W-:-:S07]  /*6620*/  VIADD R17, R17, 0x80 ;  /* 0x0000008011117836 */ /* 0x000fce0000000000 */
.L_x_74:
[----:B------:R-:W-:Y:S05]  /*6630*/  BSYNC.RECONVERGENT B6 ;  /* 0x0000000000067941 */ /* 0x000fea0003800200 */
.L_x_73:
[----:B------:R-:W5:Y:S01]  /*6640*/  LDCU UR4, c[0x0][0x380] ;  /* 0x00007000ff0477ac */ /* 0x000f620008000800 */
[----:B------:R-:W-:Y:S01]  /*6650*/  BSSY.RECONVERGENT B6, `(.L_x_144) ;  /* 0x0000329000067945 */ /* 0x000fe20003800200 */
[----:B-----5:R-:W-:-:S13]  /*6660*/  ISETP.GE.AND P0, PT, R17, UR4, PT ;  /* 0x0000000411007c0c */ /* 0x020fda000bf06270 */
[----:B------:R-:W-:Y:S05]  /*6670*/  @P0 BRA `(.L_x_145) ;  /* 0x0000003000980947 */ /* 0x000fea0003800000 */
[----:B------:R-:W5:Y:S01]  /*6680*/  LDCU UR4, c[0x0][0x388] ;  /* 0x00007100ff0477ac */ /* 0x000f620008000800 */
[----:B01----:R-:W-:Y:S01]  /*6690*/  MOV R0, RZ ;  /* 0x000000ff00007202 */ /* 0x003fe20000000f00 */
[----:B------:R-:W-:Y:S01]  /*66a0*/  IMAD.MOV.U32 R16, RZ, RZ, RZ ;  /* 0x000000ffff107224 */ /* 0x000fe200078e00ff */
[----:B-----5:R-:W-:-:S09]  /*66b0*/  UISETP.NE.AND UP0, UPT, UR4, URZ, UPT ;  /* 0x000000ff0400728c */ /* 0x020fd2000bf05270 */
[----:B------:R-:W-:Y:S05]  /*66c0*/  BRA.U !UP0, `(.L_x_146) ;  /* 0x0000001108a87547 */ /* 0x000fea000b800000 */
[----:B------:R-:W2:Y:S01]  /*66d0*/  LDCU.64 UR4, c[0x0][0x390] ;  /* 0x00007200ff0477ac */ /* 0x000ea20008000a00 */
[----:B------:R-:W-:Y:S01]  /*66e0*/  IMAD.MOV.U32 R16, RZ, RZ, RZ ;  /* 0x000000ffff107224 */ /* 0x000fe200078e00ff */
[----:B------:R-:W0:Y:S01]  /*66f0*/  LDCU UR6, c[0x0][0x38c] ;  /* 0x00007180ff0677ac */ /* 0x000e220008000800 */
[----:B------:R-:W1:Y:S01]  /*6700*/  LDCU.64 UR8, c[0x0][0x4b8] ;  /* 0x00009700ff0877ac */ /* 0x000e620008000a00 */
[----:B------:R-:W-:Y:S01]  /*6710*/  UISETP.NE.AND UP0, UPT, UR41, URZ, UPT ;  /* 0x000000ff2900728c */ /* 0x000fe2000bf05270 */
[----:B--234-:R-:W-:-:S05]  /*6720*/  IMAD.HI.U32 R2, R17, UR4, R16 ;  /* 0x0000000411027c27 */ /* 0x01cfca000f8e0010 */
[----:B------:R-:W-:-:S04]  /*6730*/  SHF.R.U32.HI R3, RZ, UR5, R2 ;  /* 0x00000005ff037c19 */ /* 0x000fc80008011602 */
[----:B------:R-:W-:-:S05]  /*6740*/  IADD3 R0, PT, PT, -R3, RZ, RZ ;  /* 0x000000ff03007210 */ /* 0x000fca0007ffe1ff */
        /* <DEDUP_REMOVED lines=290> */
.L_x_146:
[----:B------:R-:W2:Y:S01]  /*7970*/  LDCU.64 UR6, c[0x0][0x588] ;  /* 0x0000b100ff0677ac */ /* 0x000ea20008000a00 */
[----:B------:R-:W-:-:S04]  /*7980*/  UPRMT UR4, UR42, 0x9910, URZ ;  /* 0x000099102a047896 */ /* 0x000fc800080000ff */
[----:B------:R-:W-:Y:S01]  /*7990*/  UISETP.GT.AND UP0, UPT, UR4, 0x9, UPT ;  /* 0x000000090400788c */ /* 0x000fe2000bf04270 */
[----:B--234-:R-:W-:-:S05]  /*79a0*/  IADD3 R2, P0, PT, R0, UR6, RZ ;  /* 0x0000000600027c10 */ /* 0x01cfca000ff1e0ff */
        /* <DEDUP_REMOVED lines=14> */
.L_x_150:
[----:B------:R-:W2:Y:S02]  /*7a90*/  LDG.E.U8 R2, desc[UR36][R2.64] ;  /* 0x0000002402027981 */ /* 0x000ea4000c1e1100 */
[----:B--2---:R-:W-:-:S04]  /*7aa0*/  I2FP.F32.U32 R0, R2 ;  /* 0x0000000200007245 */ /* 0x004fc80000201000 */
[----:B------:R-:W-:Y:S01]  /*7ab0*/  F2FP.BF16.F32.PACK_AB R0, RZ, R0 ;  /* 0x00000000ff00723e */ /* 0x000fe200000010ff */
[----:B------:R-:W-:Y:S06]  /*7ac0*/  BRA `(.L_x_152) ;  /* 0x0000000c00a47947 */ /* 0x000fec0003800000 */
.L_x_149:
        /* <DEDUP_REMOVED lines=10> */
.L_x_154:
[----:B------:R-:W2:Y:S02]  /*7b70*/  LDG.E R2, desc[UR36][R2.64] ;  /* 0x0000002402027981 */ /* 0x000ea4000c1e1900 */
[----:B--2---:R-:W-:-:S04]  /*7b80*/  I2FP.F32.S32 R0, R2 ;  /* 0x0000000200007245 */ /* 0x004fc80000201400 */
[----:B------:R-:W-:Y:S01]  /*7b90*/  F2FP.BF16.F32.PACK_AB R0, RZ, R0 ;  /* 0x00000000ff00723e */ /* 0x000fe200000010ff */
[----:B------:R-:W-:Y:S06]  /*7ba0*/  BRA `(.L_x_152) ;  /* 0x0000000c006c7947 */ /* 0x000fec0003800000 */
.L_x_153:
[----:B------:R-:W2:Y:S02]  /*7bb0*/  LDG.E.U16 R2, desc[UR36][R2.64] ;  /* 0x0000002402027981 */ /* 0x000ea4000c1e1500 */
[----:B--2---:R-:W0:Y:S02]  /*7bc0*/  I2F.S16 R0, R2 ;  /* 0x0000000200007306 */ /* 0x004e240000101400 */
[----:B0-----:R-:W-:Y:S01]  /*7bd0*/  F2FP.BF16.F32.PACK_AB R0, RZ, R0 ;  /* 0x00000000ff00723e */ /* 0x001fe200000010ff */
[----:B------:R-:W-:Y:S06]  /*7be0*/  BRA `(.L_x_152) ;  /* 0x0000000c005c7947 */ /* 0x000fec0003800000 */
.L_x_148:
        /* <DEDUP_REMOVED lines=9> */
.L_x_156:
[----:B------:R-:W2:Y:S02]  /*7c80*/  LDG.E.U16 R0, desc[UR36][R2.64] ;  /* 0x0000002402007981 */ /* 0x000ea4000c1e1500 */
[----:B--2---:R-:W-:-:S05]  /*7c90*/  HADD2.F32 R0, -RZ, R0.H0_H0 ;  /* 0x20000000ff007230 */ /* 0x004fca0000004100 */
[----:B------:R-:W-:Y:S01]  /*7ca0*/  F2FP.BF16.F32.PACK_AB R0, RZ, R0 ;  /* 0x00000000ff00723e */ /* 0x000fe200000010ff */
[----:B------:R-:W-:Y:S06]  /*7cb0*/  BRA `(.L_x_152) ;  /* 0x0000000c00287947 */ /* 0x000fec0003800000 */
.L_x_155:
        /* <DEDUP_REMOVED lines=9> */
.L_x_158:
[----:B------:R-:W2:Y:S02]  /*7d50*/  LDG.E.U16 R2, desc[UR36][R2.64] ;  /* 0x0000002402027981 */ /* 0x000ea4000c1e1500 */
[----:B--2---:R-:W-:-:S05]  /*7d60*/  HADD2.F32 R0, -RZ, R2.H0_H0 ;  /* 0x20000002ff007230 */ /* 0x004fca0000004100 */
[----:B------:R-:W-:Y:S01]  /*7d70*/  F2FP.BF16.F32.PACK_AB R0, RZ, R0 ;  /* 0x00000000ff00723e */ /* 0x000fe200000010ff */
[----:B------:R-:W-:Y:S06]  /*7d80*/  BRA `(.L_x_152) ;  /* 0x0000000800f47947 */ /* 0x000fec0003800000 */
.L_x_157:
        /* <DEDUP_REMOVED lines=12> */
.L_x_147:
        /* <DEDUP_REMOVED lines=13> */
.L_x_161:
        /* <DEDUP_REMOVED lines=12> */
.L_x_160:
[----:B------:R-:W-:-:S09]  /*7fe0*/  UISETP.NE.AND UP0, UPT, UR4, 0xf, UPT ;  /* 0x0000000f0400788c */ /* 0x000fd2000bf05270 */
[----:B------:R-:W-:Y:S05]  /*7ff0*/  BRA.U !UP0, `(.L_x_162) ;  /* 0x0000000108987547 */ /* 0x000fea000b800000 */
[----:B------:R-:W-:-:S09]  /*8000*/  UISETP.NE.AND UP0, UPT, UR4, 0x17, UPT ;  /* 0x000000170400788c */ /* 0x000fd2000bf05270 */
[----:B------:R-:W-:Y:S05]  /*8010*/  BRA.U !UP0, `(.L_x_163) ;  /* 0x00000001085c7547 */ /* 0x000fea000b800000 */
[----:B------:R-:W-:-:S09]  /*8020*/  UISETP.NE.AND UP0, UPT, UR4, 0x18, UPT ;  /* 0x000000180400788c */ /* 0x000fd2000bf05270 */
[----:B------:R-:W-:Y:S05]  /*8030*/  BRA.U UP0, `(.L_x_151) ;  /* 0x0000000500e47547 */ /* 0x000fea000b800000 */
[----:B------:R-:W2:Y:S01]  /*8040*/  LDG.E.U8 R0, desc[UR36][R2.64] ;  /* 0x0000002402007981 */ /* 0x000ea2000c1e1100 */
[----:B------:R-:W-:Y:S01]  /*8050*/  MOV R6, 0x1f ;  /* 0x0000001f00067802 */ /* 0x000fe20000000f00 */
[----:B--2---:R-:W-:-:S05]  /*8060*/  IMAD.SHL.U32 R0, R0, 0x1000000, RZ ;  /* 0x0100000000007824 */ /* 0x004fca00078e00ff */
[C---:B------:R-:W-:Y:S02]  /*8070*/  LOP3.LUT R4, R0.reuse, 0x7f000000, RZ, 0xc0, !PT ;  /* 0x7f00000000047812 */ /* 0x040fe400078ec0ff */
[----:B------:R-:W-:Y:S02]  /*8080*/  LOP3.LUT P0, RZ, R0, 0x7f000000, RZ, 0xc0, !PT ;  /* 0x7f00000000ff7812 */ /* 0x000fe4000780c0ff */
[----:B------:R-:W0:Y:S02]  /*8090*/  FLO.U32 R5, R4 ;  /* 0x0000000400057300 */ /* 0x000e2400000e0000 */
[----:B0-----:R-:W-:-:S05]  /*80a0*/  IMAD.MOV R5, RZ, RZ, -R5 ;  /* 0x000000ffff057224 */ /* 0x001fca00078e0a05 */
[----:B------:R-:W-:-:S05]  /*80b0*/  VIADDMNMX.U32 R5, R5, R6, 0x4, !PT ;  /* 0x0000000405057446 */ /* 0x000fca0007800006 */
[----:B------:R-:W-:-:S05]  /*80c0*/  VIADD R5, R5, 0xfffffffc ;  /* 0xfffffffc05057836 */ /* 0x000fca0000000000 */
[C---:B------:R-:W-:Y:S02]  /*80d0*/  SHF.L.U32 R6, R4.reuse, R5, RZ ;  /* 0x0000000504067219 */ /* 0x040fe400000006ff */
[----:B------:R-:W-:Y:S01]  /*80e0*/  SHF.L.U32 R7, R5, 0x17, RZ ;  /* 0x0000001705077819 */ /* 0x000fe200000006ff */
[----:B------:R-:W-:-:S03]  /*80f0*/  VIADD R5, R4, 0x1000000 ;  /* 0x0100000004057836 */ /* 0x000fc60000000000 */
        /* <DEDUP_REMOVED lines=9> */
.L_x_163:
[----:B------:R-:W2:Y:S02]  /*8190*/  LDG.E.U8 R2, desc[UR36][R2.64] ;  /* 0x0000002402027981 */ /* 0x000ea4000c1e1100 */
[C---:B--2---:R-:W-:Y:S01]  /*81a0*/  SHF.L.U32 R0, R2.reuse, 0x19, RZ ;  /* 0x0000001902007819 */ /* 0x044fe200000006ff */
[----:B------:R-:W-:-:S03]  /*81b0*/  IMAD.SHL.U32 R5, R2, 0x100, RZ ;  /* 0x0000010002057824 */ /* 0x000fc600078e00ff */
        /* <DEDUP_REMOVED lines=10> */
.L_x_162:
[----:B------:R0:W5:Y:S01]  /*8260*/  LDG.E.U16 R0, desc[UR36][R2.64] ;  /* 0x0000002402007981 */ /* 0x000162000c1e1500 */
[----:B------:R-:W-:Y:S05]  /*8270*/  BRA `(.L_x_152) ;  /* 0x0000000400b87947 */ /* 0x000fea0003800000 */
.L_x_159:
        /* <DEDUP_REMOVED lines=12> */
.L_x_166:
        /* <DEDUP_REMOVED lines=21> */
.L_x_170:
[----:B------:R-:W-:Y:S05]  /*8490*/  BSYNC.RECONVERGENT B1 ;  /* 0x0000000000017941 */ /* 0x000fea0003800200 */
.L_x_169:
[----:B------:R-:W-:Y:S02]  /*84a0*/  SHF.L.U32 R0, R0, 0x14, RZ ;  /* 0x0000001400007819 */ /* 0x000fe400000006ff */
[----:B------:R-:W-:-:S04]  /*84b0*/  LEA R2, R2, 0x3b800000, 0x17 ;  /* 0x3b80000002027811 */ /* 0x000fc800078eb8ff */
[----:B------:R-:W-:-:S07]  /*84c0*/  LOP3.LUT R0, R2, R0, R7, 0xfe, !PT ;  /* 0x0000000002007212 */ /* 0x000fce00078efe07 */
.L_x_168:
[----:B------:R-:W-:Y:S05]  /*84d0*/  BSYNC.RECONVERGENT B0 ;  /* 0x0000000000007941 */ /* 0x000fea0003800200 */
.L_x_167:
[----:B------:R-:W-:Y:S01]  /*84e0*/  F2FP.BF16.F32.PACK_AB R0, RZ, R0 ;  /* 0x00000000ff00723e */ /* 0x000fe200000010ff */
[----:B------:R-:W-:Y:S06]  /*84f0*/  BRA `(.L_x_152) ;  /* 0x0000000400187947 */ /* 0x000fec0003800000 */
.L_x_165:
        /* <DEDUP_REMOVED lines=21> */
.L_x_174:
[----:B------:R-:W-:Y:S05]  /*8650*/  BSYNC.RECONVERGENT B1 ;  /* 0x0000000000017941 */ /* 0x000fea0003800200 */
.L_x_173:
[----:B------:R-:W-:Y:S01]  /*8660*/  IMAD.SHL.U32 R0, R0, 0x200000, RZ ;  /* 0x0020000000007824 */ /* 0x000fe200078e00ff */
[----:B------:R-:W-:-:S04]  /*8670*/  LEA R2, R2, 0x37800000, 0x17 ;  /* 0x3780000002027811 */ /* 0x000fc800078eb8ff */
[----:B------:R-:W-:-:S07]  /*8680*/  LOP3.LUT R0, R2, R0, R7, 0xfe, !PT ;  /* 0x0000000002007212 */ /* 0x000fce00078efe07 */
.L_x_172:
[----:B------:R-:W-:Y:S05]  /*8690*/  BSYNC.RECONVERGENT B0 ;  /* 0x0000000000007941 */ /* 0x000fea0003800200 */
.L_x_171:
[----:B------:R-:W-:Y:S01]  /*86a0*/  F2FP.BF16.F32.PACK_AB R0, RZ, R0 ;  /* 0x00000000ff00723e */ /* 0x000fe200000010ff */
[----:B------:R-:W-:Y:S06]  /*86b0*/  BRA `(.L_x_152) ;  /* 0x0000000000a87947 */ /* 0x000fec0003800000 */
.L_x_164:
        /* <DEDUP_REMOVED lines=8> */
[----:B------:R-:W-:Y:S01]  /*8740*/  HFMA2 R0, -RZ, RZ, 3.814697265625e-06, 0 ;  /* 0x00400000ff007431 */ /* 0x000fe200000001ff */
[----:B--2---:R-:W-:-:S13]  /*8750*/  ISETP.NE.AND P0, PT, R2, RZ, PT ;  /* 0x000000ff0200720c */ /* 0x004fda0003f05270 */
[----:B------:R-:W-:Y:S05]  /*8760*/  @!P0 BRA `(.L_x_178) ;  /* 0x00000000000c8947 */ /* 0x000fea0003800000 */
[----:B------:R-:W-:-:S13]  /*8770*/  ISETP.NE.AND P0, PT, R2, 0xff, PT ;  /* 0x000000ff0200780c */ /* 0x000fda0003f05270 */
[----:B------:R-:W-:Y:S02]  /*8780*/  @!P0 IMAD.MOV.U32 R0, RZ, RZ, 0x7f800001 ;  /* 0x7f800001ff008424 */ /* 0x000fe400078e00ff */
[----:B------:R-:W-:-:S07]  /*8790*/  @P0 IMAD.SHL.U32 R0, R2, 0x800000, RZ ;  /* 0x0080000002000824 */ /* 0x000fce00078e00ff */
.L_x_178:
[----:B------:R-:W-:Y:S05]  /*87a0*/  BSYNC.RECONVERGENT B0 ;  /* 0x0000000000007941 */ /* 0x000fea0003800200 */
.L_x_177:
[----:B------:R-:W-:Y:S01]  /*87b0*/  F2FP.BF16.F32.PACK_AB R0, RZ, R0 ;  /* 0x00000000ff00723e */ /* 0x000fe200000010ff */
[----:B------:R-:W-:Y:S06]  /*87c0*/  BRA `(.L_x_152) ;  /* 0x0000000000647947 */ /* 0x000fec0003800000 */
.L_x_151:
[----:B------:R-:W-:Y:S01]  /*87d0*/  MOV R2, 0x0 ;  /* 0x0000000000027802 */ /* 0x000fe20000000f00 */
[----:B------:R-:W0:Y:S01]  /*87e0*/  LDCU.64 UR4, c[0x4][0x198] ;  /* 0x01003300ff0477ac */ /* 0x000e220008000a00 */
[----:B------:R-:W-:Y:S02]  /*87f0*/  HFMA2 R8, -RZ, RZ, 0, 4.64916229248046875e-06 ;  /* 0x0000004eff087431 */ /* 0x000fe400000001ff */
[----:B------:R-:W-:Y:S01]  /*8800*/  IMAD.MOV.U32 R12, RZ, RZ, 0x1 ;  /* 0x00000001ff0c7424 */ /* 0x000fe200078e00ff */
[----:B------:R-:W1:Y:S01]  /*8810*/  LDCU.64 UR6, c[0x4][0x1a0] ;  /* 0x01003400ff0677ac */ /* 0x000e620008000a00 */
[----:B------:R-:W2:Y:S01]  /*8820*/  LDC.64 R2, c[0x4][R2] ;  /* 0x0100000002027b82 */ /* 0x000ea20000000a00 */
[----:B------:R-:W-:Y:S01]  /*8830*/  IMAD.MOV.U32 R13, RZ, RZ, RZ ;  /* 0x000000ffff0d7224 */ /* 0x000fe200078e00ff */
[----:B------:R-:W3:Y:S01]  /*8840*/  LDCU.64 UR8, c[0x4][0xa8] ;  /* 0x01001500ff0877ac */ /* 0x000ee20008000a00 */
[----:B0-----:R-:W-:Y:S01]  /*8850*/  MOV R4, UR4 ;  /* 0x0000000400047c02 */ /* 0x001fe20008000f00 */
[----:B------:R-:W-:-:S02]  /*8860*/  IMAD.U32 R5, RZ, RZ, UR5 ;  /* 0x00000005ff057e24 */ /* 0x000fc4000f8e00ff */
[----:B-1----:R-:W-:Y:S01]  /*8870*/  IMAD.U32 R6, RZ, RZ, UR6 ;  /* 0x00000006ff067e24 */ /* 0x002fe2000f8e00ff */
[----:B------:R-:W-:Y:S01]  /*8880*/  MOV R7, UR7 ;  /* 0x0000000700077c02 */ /* 0x000fe20008000f00 */
[----:B---3--:R-:W-:Y:S02]  /*8890*/  IMAD.U32 R10, RZ, RZ, UR8 ;  /* 0x00000008ff0a7e24 */ /* 0x008fe4000f8e00ff */
[----:B------:R-:W-:-:S07]  /*88a0*/  IMAD.U32 R11, RZ, RZ, UR9 ;  /* 0x00000009ff0b7e24 */ /* 0x000fce000f8e00ff */
[----:B------:R-:W-:-:S07]  /*88b0*/  LEPC R20, `(.L_x_179) ;  /* 0x000000001014794e */ /* 0x000fce0000000000 */
[----:B--2---:R-:W-:Y:S05]  /*88c0*/  CALL.ABS.NOINC R2 ;  /* 0x0000000002007343 */ /* 0x004fea0003c00000 */
.L_x_179:
[----:B------:R-:W-:Y:S01]  /*88d0*/  PRMT R0, RZ, 0x7610, R0 ;  /* 0x00007610ff007816 */ /* 0x000fe20000000000 */
[----:B------:R-:W-:Y:S06]  /*88e0*/  BRA `(.L_x_152) ;  /* 0x00000000001c7947 */ /* 0x000fec0003800000 */
.L_x_176:
[----:B------:R-:W2:Y:S02]  /*88f0*/  LDG.E.64 R2, desc[UR36][R2.64] ;  /* 0x0000002402027981 */ /* 0x000ea4000c1e1b00 */
[----:B--2---:R-:W0:Y:S02]  /*8900*/  I2F.U64 R0, R2 ;  /* 0x0000000200007312 */ /* 0x004e240000301000 */
[----:B0-----:R-:W-:Y:S01]  /*8910*/  F2FP.BF16.F32.PACK_AB R0, RZ, R0 ;  /* 0x00000000ff00723e */ /* 0x001fe200000010ff */
[----:B------:R-:W-:Y:S06]  /*8920*/  BRA `(.L_x_152) ;  /* 0x00000000000c7947 */ /* 0x000fec0003800000 */
.L_x_175:
[----:B------:R-:W2:Y:S02]  /*8930*/  LDG.E R2, desc[UR36][R2.64] ;  /* 0x0000002402027981 */ /* 0x000ea4000c1e1900 */
[----:B--2---:R-:W-:-:S04]  /*8940*/  I2FP.F32.U32 R0, R2 ;  /* 0x0000000200007245 */ /* 0x004fc80000201000 */
[----:B------:R-:W-:-:S07]  /*8950*/  F2FP.BF16.F32.PACK_AB R0, RZ, R0 ;  /* 0x00000000ff00723e */ /* 0x000fce00000010ff */
.L_x_152:
[----:B-----5:R-:W-:Y:S01]  /*8960*/  SHF.L.U32 R0, R0, 0x10, RZ ;  /* 0x0000001000007819 */ /* 0x020fe200000006ff */
        /* <DEDUP_REMOVED lines=23> */
.L_x_183:
[----:B-1----:R-:W-:-:S06]  /*8ae0*/  SHF.L.U32 R5, R5, 0x10, RZ ;  /* 0x0000001005057819 */ /* 0x002fcc00000006ff */
[----:B0-----:R-:W0:Y:S02]  /*8af0*/  F2I.S64.TRUNC R4, R5 ;  /* 0x0000000500047311 */ /* 0x001e24000020d900 */
[----:B0-----:R0:W-:Y:S01]  /*8b00*/  STG.E.U8 desc[UR36][R2.64], R4 ;  /* 0x0000000402007986 */ /* 0x0011e2000c101124 */
[----:B------:R-:W-:Y:S05]  /*8b10*/  BRA `(.L_x_185) ;  /* 0x0000000c006c7947 */ /* 0x000fea0003800000 */
.L_x_182:
        /* <DEDUP_REMOVED lines=10> */
.L_x_187:
[----:B-1----:R-:W-:-:S06]  /*8bc0*/  IMAD.U32 R5, R5, 0x10000, RZ ;  /* 0x0001000005057824 */ /* 0x002fcc00078e00ff */
[----:B------:R-:W1:Y:S02]  /*8bd0*/  F2I.FTZ.TRUNC.NTZ R5, R5 ;  /* 0x0000000500057305 */ /* 0x000e64000021f100 */
[----:B-1----:R3:W-:Y:S01]  /*8be0*/  STG.E desc[UR36][R2.64], R5 ;  /* 0x0000000502007986 */ /* 0x0027e2000c101924 */
[----:B------:R-:W-:Y:S05]  /*8bf0*/  BRA `(.L_x_185) ;  /* 0x0000000c00347947 */ /* 0x000fea0003800000 */
.L_x_186:
[----:B-1----:R-:W-:-:S06]  /*8c00*/  SHF.L.U32 R5, R5, 0x10, RZ ;  /* 0x0000001005057819 */ /* 0x002fcc00000006ff */
[----:B------:R-:W1:Y:S02]  /*8c10*/  F2I.FTZ.TRUNC.NTZ R5, R5 ;  /* 0x0000000500057305 */ /* 0x000e64000021f100 */
[----:B-1----:R1:W-:Y:S01]  /*8c20*/  STG.E.U16 desc[UR36][R2.64], R5 ;  /* 0x0000000502007986 */ /* 0x0023e2000c101524 */
[----:B------:R-:W-:Y:S05]  /*8c30*/  BRA `(.L_x_185) ;  /* 0x0000000c00247947 */ /* 0x000fea0003800000 */
.L_x_181:
[----:B------:R-:W-:-:S09]  /*8c40*/  UISETP.GT.AND UP0, UPT, UR4, 0x6, UPT ;  /* 0x000000060400788c */ /* 0x000fd2000bf04270 */
[----:B------:R-:W-:Y:S05]  /*8c50*/  BRA.U UP0, `(.L_x_188) ;  /* 0x00000001002c7547 */ /* 0x000fea000b800000 */
[----:B------:R-:W-:-:S09]  /*8c60*/  UISETP.NE.AND UP0, UPT, UR4, 0x5, UPT ;  /* 0x000000050400788c */ /* 0x000fd2000bf05270 */
[----:B------:R-:W-:Y:S05]  /*8c70*/  BRA.U !UP0, `(.L_x_189) ;  /* 0x0000000108147547 */ /* 0x000fea000b800000 */
[----:B------:R-:W-:-:S09]  /*8c80*/  UISETP.NE.AND UP0, UPT, UR4, 0x6, UPT ;  /* 0x000000060400788c */ /* 0x000fd2000bf05270 */
[----:B------:R-:W-:Y:S05]  /*8c90*/  BRA.U UP0, `(.L_x_184) ;  /* 0x0000000900307547 */ /* 0x000fea000b800000 */
[----:B-1----:R-:W-:-:S05]  /*8ca0*/  IMAD.U32 R5, R5, 0x10000, RZ ;  /* 0x0001000005057824 */ /* 0x002fca00078e00ff */
[----:B------:R1:W-:Y:S01]  /*8cb0*/  STG.E desc[UR36][R2.64], R5 ;  /* 0x0000000502007986 */ /* 0x0003e2000c101924 */
[----:B------:R-:W-:Y:S05]  /*8cc0*/  BRA `(.L_x_185) ;  /* 0x0000000c00007947 */ /* 0x000fea0003800000 */
.L_x_189:
[----:B-1----:R-:W-:-:S05]  /*8cd0*/  IMAD.U32 R0, R5, 0x10000, RZ ;  /* 0x0001000005007824 */ /* 0x002fca00078e00ff */
[----:B------:R-:W-:-:S05]  /*8ce0*/  F2FP.F16.F32.PACK_AB R0, RZ, R0 ;  /* 0x00000000ff00723e */ /* 0x000fca00000000ff */
[----:B------:R1:W-:Y:S01]  /*8cf0*/  STG.E.U16 desc[UR36][R2.64], R0 ;  /* 0x0000000002007986 */ /* 0x0003e2000c101524 */
[----:B------:R-:W-:Y:S05]  /*8d00*/  BRA `(.L_x_185) ;  /* 0x0000000800f07947 */ /* 0x000fea0003800000 */
.L_x_188:
[----:B------:R-:W-:-:S09]  /*8d10*/  UISETP.NE.AND UP0, UPT, UR4, 0x7, UPT ;  /* 0x000000070400788c */ /* 0x000fd2000bf05270 */
[----:B------:R-:W-:Y:S05]  /*8d20*/  BRA.U !UP0, `(.L_x_190) ;  /* 0x0000000108347547 */ /* 0x000fea000b800000 */
[----:B------:R-:W-:-:S09]  /*8d30*/  UISETP.NE.AND UP0, UPT, UR4, 0x8, UPT ;  /* 0x000000080400788c */ /* 0x000fd2000bf05270 */
[----:B------:R-:W-:Y:S05]  /*8d40*/  BRA.U !UP0, `(.L_x_191) ;  /* 0x0000000108187547 */ /* 0x000fea000b800000 */
[----:B------:R-:W-:-:S09]  /*8d50*/  UISETP.NE.AND UP0, UPT, UR4, 0x9, UPT ;  /* 0x000000090400788c */ /* 0x000fd2000bf05270 */
[----:B------:R-:W-:Y:S05]  /*8d60*/  BRA.U UP0, `(.L_x_184) ;  /* 0x0000000500fc7547 */ /* 0x000fea000b800000 */
[----:B01----:R-:W-:Y:S01]  /*8d70*/  SHF.L.U32 R4, R5, 0x10, RZ ;  /* 0x0000001005047819 */ /* 0x003fe200000006ff */
[----:B------:R-:W-:-:S05]  /*8d80*/  IMAD.MOV.U32 R5, RZ, RZ, RZ ;  /* 0x000000ffff057224 */ /* 0x000fca00078e00ff */
[----:B------:R0:W-:Y:S01]  /*8d90*/  STG.E.64 desc[UR36][R2.64], R4 ;  /* 0x0000000402007986 */ /* 0x0001e2000c101b24 */
[----:B------:R-:W-:Y:S05]  /*8da0*/  BRA `(.L_x_185) ;  /* 0x0000000800c87947 */ /* 0x000fea0003800000 */
.L_x_191:
[----:B-1----:R-:W-:-:S05]  /*8db0*/  IMAD.U32 R5, R5, 0x10000, RZ ;  /* 0x0001000005057824 */ /* 0x002fca00078e00ff */
[----:B------:R-:W-:-:S04]  /*8dc0*/  F2FP.F16.F32.PACK_AB R5, RZ, R5 ;  /* 0x00000005ff05723e */ /* 0x000fc800000000ff */
[----:B------:R-:W-:-:S05]  /*8dd0*/  PRMT R5, R5, 0x5410, RZ ;  /* 0x0000541005057816 */ /* 0x000fca00000000ff */
[----:B------:R1:W-:Y:S01]  /*8de0*/  STG.E desc[UR36][R2.64], R5 ;  /* 0x0000000502007986 */ /* 0x0003e2000c101924 */
[----:B------:R-:W-:Y:S05]  /*8df0*/  BRA `(.L_x_185) ;  /* 0x0000000800b47947 */ /* 0x000fea0003800000 */
.L_x_190:
[----:B01----:R-:W-:-:S05]  /*8e00*/  SHF.L.U32 R4, R5, 0x10, RZ ;  /* 0x0000001005047819 */ /* 0x003fca00000006ff */
[----:B------:R-:W-:-:S06]  /*8e10*/  FMUL.FTZ R4, R4, 1 ;  /* 0x3f80000004047820 */ /* 0x000fcc0000410000 */
[----:B------:R-:W0:Y:S02]  /*8e20*/  F2F.F64.F32 R4, R4 ;  /* 0x0000000400047310 */ /* 0x000e240000201800 */
[----:B0-----:R0:W-:Y:S01]  /*8e30*/  STG.E.64 desc[UR36][R2.64], R4 ;  /* 0x0000000402007986 */ /* 0x0011e2000c101b24 */
[----:B------:R-:W-:Y:S05]  /*8e40*/  BRA `(.L_x_185) ;  /* 0x0000000800a07947 */ /* 0x000fea0003800000 */
.L_x_180:
        /* <DEDUP_REMOVED lines=10> */
[----:B-1----:R-:W-:-:S06]  /*8ef0*/  IMAD.U32 R5, R5, 0x10000, RZ ;  /* 0x0001000005057824 */ /* 0x002fcc00078e00ff */
[----:B------:R-:W1:Y:S02]  /*8f00*/  F2I.FTZ.U32.TRUNC.NTZ R5, R5 ;  /* 0x0000000500057305 */ /* 0x000e64000021f000 */
[----:B-1----:R1:W-:Y:S01]  /*8f10*/  STG.E.U16 desc[UR36][R2.64], R5 ;  /* 0x0000000502007986 */ /* 0x0023e2000c101524 */
[----:B------:R-:W-:Y:S05]  /*8f20*/  BRA `(.L_x_185) ;  /* 0x0000000800687947 */ /* 0x000fea0003800000 */
.L_x_195:
[----:B-1----:R-:W-:Y:S01]  /*8f30*/  IMAD.U32 R5, R5, 0x10000, RZ ;  /* 0x0001000005057824 */ /* 0x002fe200078e00ff */
[----:B------:R-:W-:Y:S01]  /*8f40*/  BSSY.RECONVERGENT B0, `(.L_x_196) ;  /* 0x0000013000007945 */ /* 0x000fe20003800200 */
[----:B------:R-:W-:-:S03]  /*8f50*/  MOV R0, 0x80 ;  /* 0x0000008000007802 */ /* 0x000fc60000000f00 */
        /* <DEDUP_REMOVED lines=14> */
[----:B------:R-:W-:-:S07]  /*9040*/  IMAD.MOV.U32 R0, RZ, RZ, R4 ;  /* 0x000000ffff007224 */ /* 0x000fce00078e0004 */
.L_x_198:
[----:B------:R-:W-:-:S04]  /*9050*/  SHF.R.U32.HI R5, RZ, 0x18, R5 ;  /* 0x00000018ff057819 */ /* 0x000fc80000011605 */
[----:B------:R-:W-:-:S07]  /*9060*/  LOP3.LUT R0, R0, 0x80, R5, 0xf8, !PT ;  /* 0x0000008000007812 */ /* 0x000fce00078ef805 */
.L_x_197:
[----:B------:R-:W-:Y:S05]  /*9070*/  BSYNC.RECONVERGENT B0 ;  /* 0x0000000000007941 */ /* 0x000fea0003800200 */
.L_x_196:
[----:B------:R0:W-:Y:S01]  /*9080*/  STG.E.U8 desc[UR36][R2.64], R0 ;  /* 0x0000000002007986 */ /* 0x0001e2000c101124 */
[----:B------:R-:W-:Y:S05]  /*9090*/  BRA `(.L_x_185) ;  /* 0x00000008000c7947 */ /* 0x000fea0003800000 */
.L_x_194:
[----:B-1----:R-:W-:Y:S01]  /*90a0*/  IMAD.U32 R5, R5, 0x10000, RZ ;  /* 0x0001000005057824 */ /* 0x002fe200078e00ff */
[----:B------:R-:W-:Y:S01]  /*90b0*/  BSSY.RECONVERGENT B0, `(.L_x_199) ;  /* 0x0000013000007945 */ /* 0x000fe20003800200 */
[----:B------:R-:W-:-:S03]  /*90c0*/  HFMA2 R0, -RZ, RZ, 0, 7.62939453125e-06 ;  /* 0x00000080ff007431 */ /* 0x000fc600000001ff */
        /* <DEDUP_REMOVED lines=15> */
.L_x_201:
[----:B------:R-:W-:-:S04]  /*91c0*/  SHF.R.U32.HI R5, RZ, 0x18, R5 ;  /* 0x00000018ff057819 */ /* 0x000fc80000011605 */
[----:B------:R-:W-:-:S07]  /*91d0*/  LOP3.LUT R0, R0, 0x80, R5, 0xf8, !PT ;  /* 0x0000008000007812 */ /* 0x000fce00078ef805 */
.L_x_200:
[----:B------:R-:W-:Y:S05]  /*91e0*/  BSYNC.RECONVERGENT B0 ;  /* 0x0000000000007941 */ /* 0x000fea0003800200 */
.L_x_199:
[----:B------:R0:W-:Y:S01]  /*91f0*/  STG.E.U8 desc[UR36][R2.64], R0 ;  /* 0x0000000002007986 */ /* 0x0001e2000c101124 */
[----:B------:R-:W-:Y:S05]  /*9200*/  BRA `(.L_x_185) ;  /* 0x0000000400b07947 */ /* 0x000fea0003800000 */
.L_x_193:
        /* <DEDUP_REMOVED lines=12> */
[----:B------:R-:W-:Y:S01]  /*92d0*/  HFMA2 R5, -RZ, RZ, 0, 1.5199184417724609375e-05 ;  /* 0x000000ffff057431 */ /* 0x000fe200000001ff */
[----:B------:R-:W-:-:S04]  /*92e0*/  @P1 LOP3.LUT R0, R0, 0x1, RZ, 0xc0, !PT ;  /* 0x0000000100001812 */ /* 0x000fc800078ec0ff */
[----:B------:R-:W-:Y:S01]  /*92f0*/  @P1 ISETP.EQ.U32.AND P2, PT, R0, 0x1, P0 ;  /* 0x000000010000180c */ /* 0x000fe20000742070 */
[----:B------:R-:W-:Y:S01]  /*9300*/  @P1 VIADD R0, R6, 0x1 ;  /* 0x0000000106001836 */ /* 0x000fe20000000000 */
[----:B------:R-:W-:Y:S02]  /*9310*/  PLOP3.LUT P0, PT, PT, PT, PT, 0x80, 0x8 ;  /* 0x000000000008781c */ /* 0x000fe40003f0f070 */
[----:B------:R-:W-:-:S13]  /*9320*/  @P1 PLOP3.LUT P0, PT, P2, PT, PT, 0x80, 0x8 ;  /* 0x000000000008181c */ /* 0x000fda000170f070 */
[----:B------:R-:W-:-:S05]  /*9330*/  @!P0 IMAD.MOV R0, RZ, RZ, R6 ;  /* 0x000000ffff008224 */ /* 0x000fca00078e0206 */
[----:B------:R-:W-:-:S05]  /*9340*/  @P1 MOV R5, R0 ;  /* 0x0000000000051202 */ /* 0x000fca0000000f00 */
[----:B------:R0:W-:Y:S01]  /*9350*/  STG.E.U8 desc[UR36][R2.64], R5 ;  /* 0x0000000502007986 */ /* 0x0001e2000c101124 */
[----:B------:R-:W-:Y:S05]  /*9360*/  BRA `(.L_x_185) ;  /* 0x0000000400587947 */ /* 0x000fea0003800000 */
.L_x_203:
[----:B-1----:R-:W-:-:S06]  /*9370*/  IMAD.U32 R5, R5, 0x10000, RZ ;  /* 0x0001000005057824 */ /* 0x002fcc00078e00ff */
[----:B0-----:R-:W0:Y:S02]  /*9380*/  F2I.U64.TRUNC R4, R5 ;  /* 0x0000000500047311 */ /* 0x001e24000020d800 */
[----:B0-----:R0:W-:Y:S01]  /*9390*/  STG.E.64 desc[UR36][R2.64], R4 ;  /* 0x0000000402007986 */ /* 0x0011e2000c101b24 */
[----:B------:R-:W-:Y:S05]  /*93a0*/  BRA `(.L_x_185) ;  /* 0x0000000400487947 */ /* 0x000fea0003800000 */
.L_x_202:
[----:B-1----:R-:W-:-:S06]  /*93b0*/  IMAD.U32 R5, R5, 0x10000, RZ ;  /* 0x0001000005057824 */ /* 0x002fcc00078e00ff */
[----:B------:R-:W1:Y:S02]  /*93c0*/  F2I.FTZ.U32.TRUNC.NTZ R5, R5 ;  /* 0x0000000500057305 */ /* 0x000e64000021f000 */
[----:B-1----:R1:W-:Y:S01]  /*93d0*/  STG.E desc[UR36][R2.64], R5 ;  /* 0x0000000502007986 */ /* 0x0023e2000c101924 */
[----:B------:R-:W-:Y:S05]  /*93e0*/  BRA `(.L_x_185) ;  /* 0x0000000400387947 */ /* 0x000fea0003800000 */
.L_x_192:
[----:B------:R-:W-:-:S09]  /*93f0*/  UISETP.GT.AND UP0, UPT, UR4, 0xe, UPT ;  /* 0x0000000e0400788c */ /* 0x000fd2000bf04270 */
[----:B------:R-:W-:Y:S05]  /*9400*/  BRA.U UP0, `(.L_x_204) ;  /* 0x00000001003c7547 */ /* 0x000fea000b800000 */
[----:B------:R-:W-:-:S09]  /*9410*/  UISETP.NE.AND UP0, UPT, UR4, 0xa, UPT ;  /* 0x0000000a0400788c */ /* 0x000fd2000bf05270 */
[----:B------:R-:W-:Y:S05]  /*9420*/  BRA.U !UP0, `(.L_x_205) ;  /* 0x00000001081c7547 */ /* 0x000fea000b800000 */
[----:B------:R-:W-:-:S09]  /*9430*/  UISETP.NE.AND UP0, UPT, UR4, 0xb, UPT ;  /* 0x0000000b0400788c */ /* 0x000fd2000bf05270 */
[----:B------:R-:W-:Y:S05]  /*9440*/  BRA.U UP0, `(.L_x_184) ;  /* 0x0000000100447547 */ /* 0x000fea000b800000 */
[----:B-1----:R-:W-:-:S04]  /*9450*/  SHF.L.U32 R5, R5, 0x10, RZ ;  /* 0x0000001005057819 */ /* 0x002fc800000006ff */
[----:B------:R-:W-:-:S04]  /*9460*/  FSETP.NEU.FTZ.AND P0, PT, R5, RZ, PT ;  /* 0x000000ff0500720b */ /* 0x000fc80003f1d000 */
[----:B------:R-:W-:-:S05]  /*9470*/  SEL R5, RZ, 0x1, !P0 ;  /* 0x00000001ff057807 */ /* 0x000fca0004000000 */
[----:B------:R1:W-:Y:S01]  /*9480*/  STG.E.U8 desc[UR36][R2.64], R5 ;  /* 0x0000000502007986 */ /* 0x0003e2000c101124 */
[----:B------:R-:W-:Y:S05]  /*9490*/  BRA `(.L_x_185) ;  /* 0x00000004000c7947 */ /* 0x000fea0003800000 */
.L_x_205:
[----:B-1----:R-:W-:Y:S01]  /*94a0*/  IMAD.U32 R5, R5, 0x10000, RZ ;  /* 0x0001000005057824 */ /* 0x002fe200078e00ff */
[----:B------:R-:W-:-:S03]  /*94b0*/  CS2R R6, SRZ ;  /* 0x0000000000067805 */ /* 0x000fc6000001ff00 */
[----:B------:R-:W-:-:S06]  /*94c0*/  FMUL.FTZ R5, R5, 1 ;  /* 0x3f80000005057820 */ /* 0x000fcc0000410000 */
[----:B0-----:R-:W0:Y:S02]  /*94d0*/  F2F.F64.F32 R4, R5 ;  /* 0x0000000500047310 */ /* 0x001e240000201800 */
[----:B0-----:R0:W-:Y:S01]  /*94e0*/  STG.E.128 desc[UR36][R2.64], R4 ;  /* 0x0000000402007986 */ /* 0x0011e2000c101d24 */
[----:B------:R-:W-:Y:S05]  /*94f0*/  BRA `(.L_x_185) ;  /* 0x0000000000f47947 */ /* 0x000fea0003800000 */
.L_x_204:
[----:B------:R-:W-:-:S09]  /*9500*/  UISETP.NE.AND UP0, UPT, UR4, 0xf, UPT ;  /* 0x0000000f0400788c */ /* 0x000fd2000bf05270 */
[----:B------:R-:W-:Y:S05]  /*9510*/  BRA.U !UP0, `(.L_x_206) ;  /* 0x0000000108e87547 */ /* 0x000fea000b800000 */
[----:B------:R-:W-:-:S09]  /*9520*/  UISETP.NE.AND UP0, UPT, UR4, 0x17, UPT ;  /* 0x000000170400788c */ /* 0x000fd2000bf05270 */
[----:B------:R-:W-:Y:S05]  /*9530*/  BRA.U !UP0, `(.L_x_207) ;  /* 0x0000000108907547 */ /* 0x000fea000b800000 */
[----:B------:R-:W-:-:S09]  /*9540*/  UISETP.NE.AND UP0, UPT, UR4, 0x18, UPT ;  /* 0x000000180400788c */ /* 0x000fd2000bf05270 */
[----:B------:R-:W-:Y:S05]  /*9550*/  BRA.U !UP0, `(.L_x_208) ;  /* 0x0000000108447547 */ /* 0x000fea000b800000 */
.L_x_184:
        /* <DEDUP_REMOVED lines=8> */
[----:B0-----:R-:W-:Y:S01]  /*95e0*/  IMAD.U32 R4, RZ, RZ, UR4 ;  /* 0x00000004ff047e24 */ /* 0x001fe2000f8e00ff */
[----:B-1----:R-:W-:Y:S01]  /*95f0*/  MOV R5, UR5 ;  /* 0x0000000500057c02 */ /* 0x002fe20008000f00 */
[----:B----4-:R-:W-:-:S02]  /*9600*/  IMAD.U32 R6, RZ, RZ, UR6 ;  /* 0x00000006ff067e24 */ /* 0x010fc4000f8e00ff */
[----:B------:R-:W-:Y:S01]  /*9610*/  IMAD.U32 R7, RZ, RZ, UR7 ;  /* 0x00000007ff077e24 */ /* 0x000fe2000f8e00ff */
[----:B-----5:R-:W-:Y:S01]  /*9620*/  MOV R10, UR8 ;  /* 0x00000008000a7c02 */ /* 0x020fe20008000f00 */
[----:B--2---:R-:W-:-:S07]  /*9630*/  IMAD.U32 R11, RZ, RZ, UR9 ;  /* 0x00000009ff0b7e24 */ /* 0x004fce000f8e00ff */
[----:B------:R-:W-:-:S07]  /*9640*/  LEPC R20, `(.L_x_209) ;  /* 0x000000001014794e */ /* 0x000fce0000000000 */
[----:B---3--:R-:W-:Y:S05]  /*9650*/  CALL.ABS.NOINC R2 ;  /* 0x0000000002007343 */ /* 0x008fea0003c00000 */
.L_x_209:
[----:B------:R-:W-:Y:S05]  /*9660*/  BRA `(.L_x_185) ;  /* 0x0000000000987947 */ /* 0x000fea0003800000 */
.L_x_208:
[----:B-1----:R-:W-:Y:S01]  /*9670*/  IMAD.U32 R7, R5, 0x10000, RZ ;  /* 0x0001000005077824 */ /* 0x002fe200078e00ff */
[----:B------:R-:W-:Y:S01]  /*9680*/  BSSY.RECONVERGENT B0, `(.L_x_210) ;  /* 0x000000c000007945 */ /* 0x000fe20003800200 */
[----:B------:R-:W-:-:S03]  /*9690*/  MOV R0, 0x7f ;  /* 0x0000007f00007802 */ /* 0x000fc60000000f00 */
        /* <DEDUP_REMOVED lines=10> */
.L_x_211:
[----:B------:R-:W-:Y:S05]  /*9740*/  BSYNC.RECONVERGENT B0 ;  /* 0x0000000000007941 */ /* 0x000fea0003800200 */
.L_x_210:
[----:B------:R-:W-:-:S05]  /*9750*/  LOP3.LUT R5, R0, 0x80, R5, 0xf8, !PT ;  /* 0x0000008000057812 */ /* 0x000fca00078ef805 */
[----:B------:R0:W-:Y:S01]  /*9760*/  STG.E.U8 desc[UR36][R2.64], R5 ;  /* 0x0000000502007986 */ /* 0x0001e2000c101124 */
[----:B------:R-:W-:Y:S05]  /*9770*/  BRA `(.L_x_185) ;  /* 0x0000000000547947 */ /* 0x000fea0003800000 */
.L_x_207:
[----:B-1----:R-:W-:Y:S01]  /*9780*/  IMAD.U32 R5, R5, 0x10000, RZ ;  /* 0x0001000005057824 */ /* 0x002fe200078e00ff */
[----:B------:R-:W-:Y:S04]  /*9790*/  BSSY.RECONVERGENT B0, `(.L_x_212) ;  /* 0x000000e000007945 */ /* 0x000fe80003800200 */
        /* <DEDUP_REMOVED lines=10> */
.L_x_213:
[----:B------:R-:W-:Y:S01]  /*9840*/  IMAD.MOV.U32 R0, RZ, RZ, 0x7f ;  /* 0x0000007fff007424 */ /* 0x000fe200078e00ff */
[----:B------:R-:W-:-:S04]  /*9850*/  ISETP.GT.U32.AND P0, PT, R4, 0x7f800000, PT ;  /* 0x7f8000000400780c */ /* 0x000fc80003f04070 */
[----:B------:R-:W-:-:S09]  /*9860*/  SEL R0, R0, 0x7c, P0 ;  /* 0x0000007c00007807 */ /* 0x000fd20000000000 */
.L_x_214:
[----:B------:R-:W-:Y:S05]  /*9870*/  BSYNC.RECONVERGENT B0 ;  /* 0x0000000000007941 */ /* 0x000fea0003800200 */
.L_x_212:
[----:B------:R-:W-:-:S04]  /*9880*/  SHF.R.U32.HI R5, RZ, 0x18, R5 ;  /* 0x00000018ff057819 */ /* 0x000fc80000011605 */
[----:B------:R-:W-:-:S05]  /*9890*/  LOP3.LUT R5, R0, 0x80, R5, 0xf8, !PT ;  /* 0x0000008000057812 */ /* 0x000fca00078ef805 */
[----:B------:R0:W-:Y:S01]  /*98a0*/  STG.E.U8 desc[UR36][R2.64], R5 ;  /* 0x0000000502007986 */ /* 0x0001e2000c101124 */
[----:B------:R-:W-:Y:S05]  /*98b0*/  BRA `(.L_x_185) ;  /* 0x0000000000047947 */ /* 0x000fea0003800000 */
.L_x_206:
[----:B-1----:R1:W-:Y:S02]  /*98c0*/  STG.E.U16 desc[UR36][R2.64], R5 ;  /* 0x0000000502007986 */ /* 0x0023e4000c101524 */
.L_x_185:
[----:B------:R-:W-:-:S07]  /*98d0*/  IADD3 R17, PT, PT, R17, 0x80, RZ ;  /* 0x0000008011117810 */ /* 0x000fce0007ffe0ff */
.L_x_145:
[----:B------:R-:W-:Y:S05]  /*98e0*/  BSYNC.RECONVERGENT B6 ;  /* 0x0000000000067941 */ /* 0x000fea0003800200 */
.L_x_144:
[----:B------:R-:W5:Y:S02]  /*98f0*/  LDCU UR4, c[0x0][0x380] ;  /* 0x00007000ff0477ac */ /* 0x000f640008000800 */
[----:B-----5:R-:W-:-:S13]  /*9900*/  ISETP.GE.AND P0, PT, R17, UR4, PT ;  /* 0x0000000411007c0c */ /* 0x020fda000bf06270 */
[----:B------:R-:W-:Y:S05]  /*9910*/  @P0 EXIT ;  /* 0x000000000000094d */ /* 0x000fea0003800000 */
        /* <DEDUP_REMOVED lines=296> */
[----:B------:R-:W2:Y:S03]  /*aba0*/  LDCU.64 UR8, c[0x0][0x578] ;  /* 0x0000af00ff0877ac */ /* 0x000ea60008000a00 */
[----:B0-----:R-:W-:-:S05]  /*abb0*/  IMAD.HI.U32 R2, R5, UR4, R4 ;  /* 0x0000000405027c27 */ /* 0x001fca000f8e0004 */
[----:B------:R-:W-:-:S05]  /*abc0*/  SHF.R.U32.HI R2, RZ, UR5, R2 ;  /* 0x00000005ff027c19 */ /* 0x000fca0008011602 */
[----:B------:R-:W-:-:S04]  /*abd0*/  IMAD.MOV R3, RZ, RZ, -R2 ;  /* 0x000000ffff037224 */ /* 0x000fc800078e0a02 */
[----:B-1----:R-:W-:-:S04]  /*abe0*/  IMAD R5, R3, UR6, R5 ;  /* 0x0000000603057c24 */ /* 0x002fc8000f8e0205 */
[C---:B--2---:R-:W-:Y:S02]  /*abf0*/  IMAD R16, R5.reuse, UR8, R16 ;  /* 0x0000000805107c24 */ /* 0x044fe4000f8e0210 */
[----:B------:R-:W-:-:S07]  /*ac00*/  IMAD R0, R5, UR9, R0 ;  /* 0x0000000905007c24 */ /* 0x000fce000f8e0200 */
.L_x_215:
[----:B------:R-:W0:Y:S01]  /*ac10*/  LDCU.128 UR8, c[0x0][0x580] ;  /* 0x0000b000ff0877ac */ /* 0x000e220008000c00 */
[----:B------:R-:W-:-:S04]  /*ac20*/  UPRMT UR4, UR42, 0x9910, URZ ;  /* 0x000099102a047896 */ /* 0x000fc800080000ff */
[----:B------:R-:W-:Y:S01]  /*ac30*/  UISETP.GT.AND UP0, UPT, UR4, 0x9, UPT ;  /* 0x000000090400788c */ /* 0x000fe2000bf04270 */
[----:B0-----:R-:W-:Y:S02]  /*ac40*/  IADD3 R16, P0, PT, R16, UR8, RZ ;  /* 0x0000000810107c10 */ /* 0x001fe4000ff1e0ff */
[----:B--234-:R-:W-:-:S03]  /*ac50*/  IADD3 R2, P1, PT, R0, UR10, RZ ;  /* 0x0000000a00027c10 */ /* 0x01cfc6000ff3e0ff */
[----:B------:R-:W-:Y:S01]  /*ac60*/  IMAD.X R17, RZ, RZ, UR9, P0 ;  /* 0x00000009ff117e24 */ /* 0x000fe200080e06ff */
[----:B------:R-:W-:Y:S02]  /*ac70*/  IADD3.X R3, PT, PT, RZ, UR11, RZ, P1, !PT ;  /* 0x0000000bff037c10 */ /* 0x000fe40008ffe4ff */
[----:B------:R-:W-:Y:S07]  /*ac80*/  BRA.U UP0, `(.L_x_216) ;  /* 0x0000000500207547 */ /* 0x000fee000b800000 */
        /* <DEDUP_REMOVED lines=12> */
.L_x_219:
[----:B------:R-:W2:Y:S02]  /*ad50*/  LDG.E.U8 R2, desc[UR36][R2.64] ;  /* 0x0000002402027981 */ /* 0x000ea4000c1e1100 */
[----:B--2---:R-:W-:-:S04]  /*ad60*/  I2FP.F32.U32 R0, R2 ;  /* 0x0000000200007245 */ /* 0x004fc80000201000 */
[----:B------:R-:W-:Y:S01]  /*ad70*/  F2FP.BF16.F32.PACK_AB R0, RZ, R0 ;  /* 0x00000000ff00723e */ /* 0x000fe200000010ff */
[----:B------:R-:W-:Y:S06]  /*ad80*/  BRA `(.L_x_221) ;  /* 0x0000000c00a47947 */ /* 0x000fec0003800000 */
.L_x_218:
        /* <DEDUP_REMOVED lines=10> */
.L_x_223:
[----:B------:R-:W2:Y:S02]  /*ae30*/  LDG.E R2, desc[UR36][R2.64] ;  /* 0x0000002402027981 */ /* 0x000ea4000c1e1900 */
[----:B--2---:R-:W-:-:S04]  /*ae40*/  I2FP.F32.S32 R0, R2 ;  /* 0x0000000200007245 */ /* 0x004fc80000201400 */
[----:B------:R-:W-:Y:S01]  /*ae50*/  F2FP.BF16.F32.PACK_AB R0, RZ, R0 ;  /* 0x00000000ff00723e */ /* 0x000fe200000010ff */
[----:B------:R-:W-:Y:S06]  /*ae60*/  BRA `(.L_x_221) ;  /* 0x0000000c006c7947 */ /* 0x000fec0003800000 */
.L_x_222:
[----:B------:R-:W2:Y:S02]  /*ae70*/  LDG.E.U16 R2, desc[UR36][R2.64] ;  /* 0x0000002402027981 */ /* 0x000ea4000c1e1500 */
[----:B--2---:R-:W0:Y:S02]  /*ae80*/  I2F.S16 R0, R2 ;  /* 0x0000000200007306 */ /* 0x004e240000101400 */
[----:B0-----:R-:W-:Y:S01]  /*ae90*/  F2FP.BF16.F32.PACK_AB R0, RZ, R0 ;  /* 0x00000000ff00723e */ /* 0x001fe200000010ff */
[----:B------:R-:W-:Y:S06]  /*aea0*/  BRA `(.L_x_221) ;  /* 0x0000000c005c7947 */ /* 0x000fec0003800000 */
.L_x_217:
        /* <DEDUP_REMOVED lines=9> */
.L_x_225:
[----:B------:R-:W2:Y:S02]  /*af40*/  LDG.E.U16 R0, desc[UR36][R2.64] ;  /* 0x0000002402007981 */ /* 0x000ea4000c1e1500 */
[----:B--2---:R-:W-:-:S05]  /*af50*/  HADD2.F32 R0, -RZ, R0.H0_H0 ;  /* 0x20000000ff007230 */ /* 0x004fca0000004100 */
[----:B------:R-:W-:Y:S01]  /*af60*/  F2FP.BF16.F32.PACK_AB R0, RZ, R0 ;  /* 0x00000000ff00723e */ /* 0x000fe200000010ff */
[----:B------:R-:W-:Y:S06]  /*af70*/  BRA `(.L_x_221) ;  /* 0x0000000c00287947 */ /* 0x000fec0003800000 */
.L_x_224:
        /* <DEDUP_REMOVED lines=9> */
.L_x_227:
[----:B------:R-:W2:Y:S02]  /*b010*/  LDG.E.U16 R2, desc[UR36][R2.64] ;  /* 0x0000002402027981 */ /* 0x000ea4000c1e1500 */
[----:B--2---:R-:W-:-:S05]  /*b020*/  HADD2.F32 R0, -RZ, R2.H0_H0 ;  /* 0x20000002ff007230 */ /* 0x004fca0000004100 */
[----:B------:R-:W-:Y:S01]  /*b030*/  F2FP.BF16.F32.PACK_AB R0, RZ, R0 ;  /* 0x00000000ff00723e */ /* 0x000fe200000010ff */
[----:B------:R-:W-:Y:S06]  /*b040*/  BRA `(.L_x_221) ;  /* 0x0000000800f47947 */ /* 0x000fec0003800000 */
.L_x_226:
        /* <DEDUP_REMOVED lines=12> */
.L_x_216:
        /* <DEDUP_REMOVED lines=13> */
.L_x_230:
        /* <DEDUP_REMOVED lines=12> */
.L_x_229:
        /* <DEDUP_REMOVED lines=27> */
.L_x_232:
        /* <DEDUP_REMOVED lines=13> */
.L_x_231:
[----:B------:R0:W5:Y:S01]  /*b520*/  LDG.E.U16 R0, desc[UR36][R2.64] ;  /* 0x0000002402007981 */ /* 0x000162000c1e1500 */
[----:B------:R-:W-:Y:S05]  /*b530*/  BRA `(.L_x_221) ;  /* 0x0000000400b87947 */ /* 0x000fea0003800000 */
.L_x_228:
        /* <DEDUP_REMOVED lines=12> */
.L_x_235:
        /* <DEDUP_REMOVED lines=21> */
.L_x_239:
[----:B------:R-:W-:Y:S05]  /*b750*/  BSYNC.RECONVERGENT B1 ;  /* 0x0000000000017941 */ /* 0x000fea0003800200 */
.L_x_238:
[----:B------:R-:W-:Y:S01]  /*b760*/  IMAD.SHL.U32 R0, R0, 0x100000, RZ ;  /* 0x0010000000007824 */ /* 0x000fe200078e00ff */
[----:B------:R-:W-:-:S04]  /*b770*/  LEA R2, R2, 0x3b800000, 0x17 ;  /* 0x3b80000002027811 */ /* 0x000fc800078eb8ff */
[----:B------:R-:W-:-:S07]  /*b780*/  LOP3.LUT R0, R2, R0, R7, 0xfe, !PT ;  /* 0x0000000002007212 */ /* 0x000fce00078efe07 */
.L_x_237:
[----:B------:R-:W-:Y:S05]  /*b790*/  BSYNC.RECONVERGENT B0 ;  /* 0x0000000000007941 */ /* 0x000fea0003800200 */
.L_x_236:
[----:B------:R-:W-:Y:S01]  /*b7a0*/  F2FP.BF16.F32.PACK_AB R0, RZ, R0 ;  /* 0x00000000ff00723e */ /* 0x000fe200000010ff */
[----:B------:R-:W-:Y:S06]  /*b7b0*/  BRA `(.L_x_221) ;  /* 0x0000000400187947 */ /* 0x000fec0003800000 */
.L_x_234:
        /* <DEDUP_REMOVED lines=21> */
.L_x_243:
[----:B------:R-:W-:Y:S05]  /*b910*/  BSYNC.RECONVERGENT B1 ;  /* 0x0000000000017941 */ /* 0x000fea0003800200 */
.L_x_242:
[----:B------:R-:W-:Y:S01]  /*b920*/  IMAD.SHL.U32 R0, R0, 0x200000, RZ ;  /* 0x0020000000007824 */ /* 0x000fe200078e00ff */
[----:B------:R-:W-:-:S04]  /*b930*/  LEA R2, R2, 0x37800000, 0x17 ;  /* 0x3780000002027811 */ /* 0x000fc800078eb8ff */
[----:B------:R-:W-:-:S07]  /*b940*/  LOP3.LUT R0, R2, R0, R7, 0xfe, !PT ;  /* 0x0000000002007212 */ /* 0x000fce00078efe07 */
.L_x_241:
[----:B------:R-:W-:Y:S05]  /*b950*/  BSYNC.RECONVERGENT B0 ;  /* 0x0000000000007941 */ /* 0x000fea0003800200 */
.L_x_240:
[----:B------:R-:W-:Y:S01]  /*b960*/  F2FP.BF16.F32.PACK_AB R0, RZ, R0 ;  /* 0x00000000ff00723e */ /* 0x000fe200000010ff */
[----:B------:R-:W-:Y:S06]  /*b970*/  BRA `(.L_x_221) ;  /* 0x0000000000a87947 */ /* 0x000fec0003800000 */
.L_x_233:
        /* <DEDUP_REMOVED lines=14> */
.L_x_247:
[----:B------:R-:W-:Y:S05]  /*ba60*/  BSYNC.RECONVERGENT B0 ;  /* 0x0000000000007941 */ /* 0x000fea0003800200 */
.L_x_246:
[----:B------:R-:W-:Y:S01]  /*ba70*/  F2FP.BF16.F32.PACK_AB R0, RZ, R0 ;  /* 0x00000000ff00723e */ /* 0x000fe200000010ff */
[----:B------:R-:W-:Y:S06]  /*ba80*/  BRA `(.L_x_221) ;  /* 0x0000000000647947 */ /* 0x000fec0003800000 */
.L_x_220:
[----:B------:R-:W-:Y:S01]  /*ba90*/  MOV R0, 0x0 ;  /* 0x0000000000007802 */ /* 0x000fe20000000f00 */
[----:B------:R-:W0:Y:S01]  /*baa0*/  LDCU.64 UR4, c[0x4][0x198] ;  /* 0x01003300ff0477ac */ /* 0x000e220008000a00 */
[----:B------:R-:W-:Y:S02]  /*bab0*/  HFMA2 R12, -RZ, RZ, 0, 5.9604644775390625e-08 ;  /* 0x00000001ff0c7431 */ /* 0x000fe400000001ff */
[----:B------:R-:W-:Y:S01]  /*bac0*/  IMAD.MOV.U32 R8, RZ, RZ, 0x4e ;  /* 0x0000004eff087424 */ /* 0x000fe200078e00ff */
[----:B------:R1:W2:Y:S01]  /*bad0*/  LDC.64 R2, c[0x4][R0] ;  /* 0x0100000000027b82 */ /* 0x0002a20000000a00 */
[----:B------:R-:W3:Y:S01]  /*bae0*/  LDCU.64 UR6, c[0x4][0x1a0] ;  /* 0x01003400ff0677ac */ /* 0x000ee20008000a00 */
[----:B------:R-:W-:Y:S01]  /*baf0*/  IMAD.MOV.U32 R13, RZ, RZ, RZ ;  /* 0x000000ffff0d7224 */ /* 0x000fe200078e00ff */
[----:B------:R-:W4:Y:S01]  /*bb00*/  LDCU.64 UR8, c[0x4][0xa8] ;  /* 0x01001500ff0877ac */ /* 0x000f220008000a00 */
[----:B0-----:R-:W-:Y:S01]  /*bb10*/  IMAD.U32 R4, RZ, RZ, UR4 ;  /* 0x00000004ff047e24 */ /* 0x001fe2000f8e00ff */
[----:B------:R-:W-:Y:S01]  /*bb20*/  MOV R5, UR5 ;  /* 0x0000000500057c02 */ /* 0x000fe20008000f00 */
[----:B---3--:R-:W-:-:S02]  /*bb30*/  IMAD.U32 R6, RZ, RZ, UR6 ;  /* 0x00000006ff067e24 */ /* 0x008fc4000f8e00ff */
[----:B------:R-:W-:Y:S01]  /*bb40*/  IMAD.U32 R7, RZ, RZ, UR7 ;  /* 0x00000007ff077e24 */ /* 0x000fe2000f8e00ff */
[----:B----4-:R-:W-:Y:S01]  /*bb50*/  MOV R10, UR8 ;  /* 0x00000008000a7c02 */ /* 0x010fe20008000f00 */
[----:B-1----:R-:W-:-:S07]  /*bb60*/  IMAD.U32 R11, RZ, RZ, UR9 ;  /* 0x00000009ff0b7e24 */ /* 0x002fce000f8e00ff */
[----:B------:R-:W-:-:S07]  /*bb70*/  LEPC R20, `(.L_x_248) ;  /* 0x000000001014794e */ /* 0x000fce0000000000 */
[----:B--2---:R-:W-:Y:S05]  /*bb80*/  CALL.ABS.NOINC R2 ;  /* 0x0000000002007343 */ /* 0x004fea0003c00000 */
.L_x_248:
[----:B------:R-:W-:Y:S01]  /*bb90*/  PRMT R0, RZ, 0x7610, R0 ;  /* 0x00007610ff007816 */ /* 0x000fe20000000000 */
[----:B------:R-:W-:Y:S06]  /*bba0*/  BRA `(.L_x_221) ;  /* 0x00000000001c7947 */ /* 0x000fec0003800000 */
.L_x_245:
[----:B------:R-:W2:Y:S02]  /*bbb0*/  LDG.E.64 R2, desc[UR36][R2.64] ;  /* 0x0000002402027981 */ /* 0x000ea4000c1e1b00 */
[----:B--2---:R-:W0:Y:S02]  /*bbc0*/  I2F.U64 R0, R2 ;  /* 0x0000000200007312 */ /* 0x004e240000301000 */
[----:B0-----:R-:W-:Y:S01]  /*bbd0*/  F2FP.BF16.F32.PACK_AB R0, RZ, R0 ;  /* 0x00000000ff00723e */ /* 0x001fe200000010ff */
[----:B------:R-:W-:Y:S06]  /*bbe0*/  BRA `(.L_x_221) ;  /* 0x00000000000c7947 */ /* 0x000fec0003800000 */
.L_x_244:
[----:B------:R-:W2:Y:S02]  /*bbf0*/  LDG.E R2, desc[UR36][R2.64] ;  /* 0x0000002402027981 */ /* 0x000ea4000c1e1900 */
[----:B--2---:R-:W-:-:S04]  /*bc00*/  I2FP.F32.U32 R0, R2 ;  /* 0x0000000200007245 */ /* 0x004fc80000201000 */
[----:B------:R-:W-:-:S07]  /*bc10*/  F2FP.BF16.F32.PACK_AB R0, RZ, R0 ;  /* 0x00000000ff00723e */ /* 0x000fce00000010ff */
.L_x_221:
[----:B-----5:R-:W-:Y:S01]  /*bc20*/  IMAD.U32 R0, R0, 0x10000, RZ ;  /* 0x0001000000007824 */ /* 0x020fe200078e00ff */
[----:B------:R-:W-:-:S05]  /*bc30*/  USHF.L.U32 UR4, UR43, 0x10, URZ ;  /* 0x000000102b047899 */ /* 0x000fca00080006ff */
[----:B------:R-:W0:Y:S02]  /*bc40*/  MUFU.LG2 R0, R0 ;  /* 0x0000000000007308 */ /* 0x000e240000000c00 */
[----:B0-----:R-:W-:Y:S01]  /*bc50*/  FMUL.FTZ R2, R0, UR4 ;  /* 0x0000000400027c20 */ /* 0x001fe20008410000 */
[----:B------:R-:W-:-:S04]  /*bc60*/  UPRMT UR4, UR39, 0x9910, URZ ;  /* 0x0000991027047896 */ /* 0x000fc800080000ff */
        /* <DEDUP_REMOVED lines=12> */
[----:B-1----:R-:W-:-:S04]  /*bd30*/  SHF.L.U32 R0, R3, 0x10, RZ ;  /* 0x0000001003007819 */ /* 0x002fc800000006ff */
[----:B------:R-:W1:Y:S02]  /*bd40*/  F2I.FTZ.TRUNC.NTZ R3, R0 ;  /* 0x0000000000037305 */ /* 0x000e64000021f100 */
[----:B-1----:R-:W-:Y:S01]  /*bd50*/  STG.E.U8 desc[UR36][R16.64], R3 ;  /* 0x0000000310007986 */ /* 0x002fe2000c101124 */
[----:B------:R-:W-:Y:S05]  /*bd60*/  EXIT ;  /* 0x000000000000794d */ /* 0x000fea0003800000 */
.L_x_252:
[----:B-1----:R-:W-:-:S06]  /*bd70*/  IMAD.U32 R3, R3, 0x10000, RZ ;  /* 0x0001000003037824 */ /* 0x002fcc00078e00ff */
[----:B0-----:R-:W0:Y:S02]  /*bd80*/  F2I.S64.TRUNC R2, R3 ;  /* 0x0000000300027311 */ /* 0x001e24000020d900 */
[----:B0-----:R-:W-:Y:S01]  /*bd90*/  STG.E.U8 desc[UR36][R16.64], R2 ;  /* 0x0000000210007986 */ /* 0x001fe2000c101124 */
[----:B------:R-:W-:Y:S05]  /*bda0*/  EXIT ;  /* 0x000000000000794d */ /* 0x000fea0003800000 */
.L_x_251:
        /* <DEDUP_REMOVED lines=8> */
[----:B0-----:R-:W-:Y:S01]  /*be30*/  STG.E.64 desc[UR36][R16.64], R2 ;  /* 0x0000000210007986 */ /* 0x001fe2000c101b24 */
[----:B------:R-:W-:Y:S05]  /*be40*/  EXIT ;  /* 0x000000000000794d */ /* 0x000fea0003800000 */
.L_x_255:
[----:B-1----:R-:W-:-:S06]  /*be50*/  SHF.L.U32 R3, R3, 0x10, RZ ;  /* 0x0000001003037819 */ /* 0x002fcc00000006ff */
[----:B------:R-:W1:Y:S02]  /*be60*/  F2I.FTZ.TRUNC.NTZ R3, R3 ;  /* 0x0000000300037305 */ /* 0x000e64000021f100 */
[----:B-1----:R-:W-:Y:S01]  /*be70*/  STG.E desc[UR36][R16.64], R3 ;  /* 0x0000000310007986 */ /* 0x002fe2000c101924 */
[----:B------:R-:W-:Y:S05]  /*be80*/  EXIT ;  /* 0x000000000000794d */ /* 0x000fea0003800000 */
.L_x_254:
[----:B-1----:R-:W-:-:S06]  /*be90*/  IMAD.U32 R3, R3, 0x10000, RZ ;  /* 0x0001000003037824 */ /* 0x002fcc00078e00ff */
[----:B------:R-:W1:Y:S02]  /*bea0*/  F2I.FTZ.TRUNC.NTZ R3, R3 ;  /* 0x0000000300037305 */ /* 0x000e64000021f100 */
[----:B-1----:R-:W-:Y:S01]  /*beb0*/  STG.E.U16 desc[UR36][R16.64], R3 ;  /* 0x0000000310007986 */ /* 0x002fe2000c101524 */
[----:B------:R-:W-:Y:S05]  /*bec0*/  EXIT ;  /* 0x000000000000794d */ /* 0x000fea0003800000 */
.L_x_250:
[----:B------:R-:W-:-:S09]  /*bed0*/  UISETP.GT.AND UP0, UPT, UR4, 0x6, UPT ;  /* 0x000000060400788c */ /* 0x000fd2000bf04270 */
[----:B------:R-:W-:Y:S05]  /*bee0*/  BRA.U UP0, `(.L_x_256) ;  /* 0x00000001002c7547 */ /* 0x000fea000b800000 */
[----:B------:R-:W-:-:S09]  /*bef0*/  UISETP.NE.AND UP0, UPT, UR4, 0x5, UPT ;  /* 0x000000050400788c */ /* 0x000fd2000bf05270 */
[----:B------:R-:W-:Y:S05]  /*bf00*/  BRA.U !UP0, `(.L_x_257) ;  /* 0x0000000108147547 */ /* 0x000fea000b800000 */
[----:B------:R-:W-:-:S09]  /*bf10*/  UISETP.NE.AND UP0, UPT, UR4, 0x6, UPT ;  /* 0x000000060400788c */ /* 0x000fd2000bf05270 */
[----:B------:R-:W-:Y:S05]  /*bf20*/  BRA.U UP0, `(.L_x_253) ;  /* 0x0000000900307547 */ /* 0x000fea000b800000 */
[----:B-1----:R-:W-:-:S05]  /*bf30*/  IMAD.U32 R3, R3, 0x10000, RZ ;  /* 0x0001000003037824 */ /* 0x002fca00078e00ff */
[----:B------:R-:W-:Y:S01]  /*bf40*/  STG.E desc[UR36][R16.64], R3 ;  /* 0x0000000310007986 */ /* 0x000fe2000c101924 */
[----:B------:R-:W-:Y:S05]  /*bf50*/  EXIT ;  /* 0x000000000000794d */ /* 0x000fea0003800000 */
.L_x_257:
[----:B-1----:R-:W-:-:S04]  /*bf60*/  SHF.L.U32 R0, R3, 0x10, RZ ;  /* 0x0000001003007819 */ /* 0x002fc800000006ff */
[----:B------:R-:W-:-:S05]  /*bf70*/  F2FP.F16.F32.PACK_AB R0, RZ, R0 ;  /* 0x00000000ff00723e */ /* 0x000fca00000000ff */
[----:B------:R-:W-:Y:S01]  /*bf80*/  STG.E.U16 desc[UR36][R16.64], R0 ;  /* 0x0000000010007986 */ /* 0x000fe2000c101524 */
[----:B------:R-:W-:Y:S05]  /*bf90*/  EXIT ;  /* 0x000000000000794d */ /* 0x000fea0003800000 */
.L_x_256:
        /* <DEDUP_REMOVED lines=8> */
[----:B------:R-:W-:Y:S01]  /*c020*/  STG.E.64 desc[UR36][R16.64], R2 ;  /* 0x0000000210007986 */ /* 0x000fe2000c101b24 */
[----:B------:R-:W-:Y:S05]  /*c030*/  EXIT ;  /* 0x000000000000794d */ /* 0x000fea0003800000 */
.L_x_259:
[----:B-1----:R-:W-:-:S04]  /*c040*/  SHF.L.U32 R3, R3, 0x10, RZ ;  /* 0x0000001003037819 */ /* 0x002fc800000006ff */
[----:B------:R-:W-:-:S04]  /*c050*/  F2FP.F16.F32.PACK_AB R3, RZ, R3 ;  /* 0x00000003ff03723e */ /* 0x000fc800000000ff */
[----:B------:R-:W-:-:S05]  /*c060*/  PRMT R3, R3, 0x5410, RZ ;  /* 0x0000541003037816 */ /* 0x000fca00000000ff */
[----:B------:R-:W-:Y:S01]  /*c070*/  STG.E desc[UR36][R16.64], R3 ;  /* 0x0000000310007986 */ /* 0x000fe2000c101924 */
[----:B------:R-:W-:Y:S05]  /*c080*/  EXIT ;  /* 0x000000000000794d */ /* 0x000fea0003800000 */
.L_x_258:
[----:B01----:R-:W-:-:S04]  /*c090*/  IMAD.U32 R2, R3, 0x10000, RZ ;  /* 0x0001000003027824 */ /* 0x003fc800078e00ff */
[----:B------:R-:W-:-:S06]  /*c0a0*/  FMUL.FTZ R2, R2, 1 ;  /* 0x3f80000002027820 */ /* 0x000fcc0000410000 */
[----:B------:R-:W0:Y:S02]  /*c0b0*/  F2F.F64.F32 R2, R2 ;  /* 0x0000000200027310 */ /* 0x000e240000201800 */
[----:B0-----:R-:W-:Y:S01]  /*c0c0*/  STG.E.64 desc[UR36][R16.64], R2 ;  /* 0x0000000210007986 */ /* 0x001fe2000c101b24 */
[----:B------:R-:W-:Y:S05]  /*c0d0*/  EXIT ;  /* 0x000000000000794d */ /* 0x000fea0003800000 */
.L_x_249:
        /* <DEDUP_REMOVED lines=12> */
[----:B-1----:R-:W-:Y:S01]  /*c1a0*/  STG.E.U16 desc[UR36][R16.64], R3 ;  /* 0x0000000310007986 */ /* 0x002fe2000c101524 */
[----:B------:R-:W-:Y:S05]  /*c1b0*/  EXIT ;  /* 0x000000000000794d */ /* 0x000fea0003800000 */
.L_x_263:
[----:B-1----:R-:W-:Y:S01]  /*c1c0*/  SHF.L.U32 R3, R3, 0x10, RZ ;  /* 0x0000001003037819 */ /* 0x002fe200000006ff */
[----:B------:R-:W-:Y:S01]  /*c1d0*/  BSSY.RECONVERGENT B0, `(.L_x_264) ;  /* 0x0000013000007945 */ /* 0x000fe20003800200 */
[----:B------:R-:W-:Y:S02]  /*c1e0*/  IMAD.MOV.U32 R8, RZ, RZ, 0x80 ;  /* 0x00000080ff087424 */ /* 0x000fe400078e00ff */
        /* <DEDUP_REMOVED lines=10> */
[----:B------:R-:W-:Y:S01]  /*c290*/  FADD.FTZ R0, R2, 8192 ;  /* 0x4600000002007421 */ /* 0x000fe20000010000 */
[----:B------:R-:W-:-:S04]  /*c2a0*/  PRMT R8, RZ, 0x7610, R8 ;  /* 0x00007610ff087816 */ /* 0x000fc80000000008 */
[----:B------:R-:W-:-:S13]  /*c2b0*/  LOP3.LUT P0, R0, R0, 0xff, RZ, 0xc0, !PT ;  /* 0x000000ff00007812 */ /* 0x000fda000780c0ff */
[----:B------:R-:W-:Y:S05]  /*c2c0*/  @!P0 BRA `(.L_x_265) ;  /* 0x00000000000c8947 */ /* 0x000fea0003800000 */
.L_x_266:
[----:B------:R-:W-:-:S04]  /*c2d0*/  SHF.R.U32.HI R3, RZ, 0x18, R3 ;  /* 0x00000018ff037819 */ /* 0x000fc80000011603 */
[----:B------:R-:W-:-:S04]  /*c2e0*/  LOP3.LUT R0, R0, 0x80, R3, 0xf8, !PT ;  /* 0x0000008000007812 */ /* 0x000fc800078ef803 */
[----:B------:R-:W-:-:S07]  /*c2f0*/  PRMT R8, R0, 0x7610, R8 ;  /* 0x0000761000087816 */ /* 0x000fce0000000008 */
.L_x_265:
[----:B------:R-:W-:Y:S05]  /*c300*/  BSYNC.RECONVERGENT B0 ;  /* 0x0000000000007941 */ /* 0x000fea0003800200 */
.L_x_264:
[----:B------:R-:W-:Y:S01]  /*c310*/  STG.E.U8 desc[UR36][R16.64], R8 ;  /* 0x0000000810007986 */ /* 0x000fe2000c101124 */
[----:B------:R-:W-:Y:S05]  /*c320*/  EXIT ;  /* 0x000000000000794d */ /* 0x000fea0003800000 */
.L_x_262:
        /* <DEDUP_REMOVED lines=17> */
.L_x_269:
[----:B------:R-:W-:-:S04]  /*c440*/  SHF.R.U32.HI R3, RZ, 0x18, R3 ;  /* 0x00000018ff037819 */ /* 0x000fc80000011603 */
[----:B------:R-:W-:-:S04]  /*c450*/  LOP3.LUT R0, R0, 0x80, R3, 0xf8, !PT ;  /* 0x0000008000007812 */ /* 0x000fc800078ef803 */
[----:B------:R-:W-:-:S07]  /*c460*/  PRMT R8, R0, 0x7610, R8 ;  /* 0x0000761000087816 */ /* 0x000fce0000000008 */
.L_x_268:
[----:B------:R-:W-:Y:S05]  /*c470*/  BSYNC.RECONVERGENT B0 ;  /* 0x0000000000007941 */ /* 0x000fea0003800200 */
.L_x_267:
[----:B------:R-:W-:Y:S01]  /*c480*/  STG.E.U8 desc[UR36][R16.64], R8 ;  /* 0x0000000810007986 */ /* 0x000fe2000c101124 */
[----:B------:R-:W-:Y:S05]  /*c490*/  EXIT ;  /* 0x000000000000794d */ /* 0x000fea0003800000 */
.L_x_261:
        /* <DEDUP_REMOVED lines=20> */
[----:B------:R-:W-:Y:S01]  /*c5e0*/  STG.E.U8 desc[UR36][R16.64], R3 ;  /* 0x0000000310007986 */ /* 0x000fe2000c101124 */
[----:B------:R-:W-:Y:S05]  /*c5f0*/  EXIT ;  /* 0x000000000000794d */ /* 0x000fea0003800000 */
.L_x_271:
[----:B-1----:R-:W-:-:S06]  /*c600*/  SHF.L.U32 R3, R3, 0x10, RZ ;  /* 0x0000001003037819 */ /* 0x002fcc00000006ff */
[----:B0-----:R-:W0:Y:S02]  /*c610*/  F2I.U64.TRUNC R2, R3 ;  /* 0x0000000300027311 */ /* 0x001e24000020d800 */
[----:B0-----:R-:W-:Y:S01]  /*c620*/  STG.E.64 desc[UR36][R16.64], R2 ;  /* 0x0000000210007986 */ /* 0x001fe2000c101b24 */
[----:B------:R-:W-:Y:S05]  /*c630*/  EXIT ;  /* 0x000000000000794d */ /* 0x000fea0003800000 */
.L_x_270:
[----:B-1----:R-:W-:-:S06]  /*c640*/  IMAD.U32 R3, R3, 0x10000, RZ ;  /* 0x0001000003037824 */ /* 0x002fcc00078e00ff */
[----:B------:R-:W1:Y:S02]  /*c650*/  F2I.FTZ.U32.TRUNC.NTZ R3, R3 ;  /* 0x0000000300037305 */ /* 0x000e64000021f000 */
[----:B-1----:R-:W-:Y:S01]  /*c660*/  STG.E desc[UR36][R16.64], R3 ;  /* 0x0000000310007986 */ /* 0x002fe2000c101924 */
[----:B------:R-:W-:Y:S05]  /*c670*/  EXIT ;  /* 0x000000000000794d */ /* 0x000fea0003800000 */
.L_x_260:
        /* <DEDUP_REMOVED lines=9> */
[----:B------:R-:W-:Y:S01]  /*c710*/  STG.E.U8 desc[UR36][R16.64], R3 ;  /* 0x0000000310007986 */ /* 0x000fe2000c101124 */
[----:B------:R-:W-:Y:S05]  /*c720*/  EXIT ;  /* 0x000000000000794d */ /* 0x000fea0003800000 */
.L_x_273:
[----:B-1----:R-:W-:Y:S02]  /*c730*/  SHF.L.U32 R3, R3, 0x10, RZ ;  /* 0x0000001003037819 */ /* 0x002fe400000006ff */
[----:B------:R-:W-:-:S03]  /*c740*/  CS2R R6, SRZ ;  /* 0x0000000000067805 */ /* 0x000fc6000001ff00 */
[----:B------:R-:W-:-:S04]  /*c750*/  FMUL.FTZ R3, R3, 1 ;  /* 0x3f80000003037820 */ /* 0x000fc80000410000 */
[----:B------:R-:W1:Y:S02]  /*c760*/  F2F.F64.F32 R4, R3 ;  /* 0x0000000300047310 */ /* 0x000e640000201800 */
[----:B-1----:R-:W-:Y:S01]  /*c770*/  STG.E.128 desc[UR36][R16.64], R4 ;  /* 0x0000000410007986 */ /* 0x002fe2000c101d24 */
[----:B------:R-:W-:Y:S05]  /*c780*/  EXIT ;  /* 0x000000000000794d */ /* 0x000fea0003800000 */
.L_x_272:
[----:B------:R-:W-:-:S09]  /*c790*/  UISETP.NE.AND UP0, UPT, UR4, 0xf, UPT ;  /* 0x0000000f0400788c */ /* 0x000fd2000bf05270 */
[----:B------:R-:W-:Y:S05]  /*c7a0*/  BRA.U !UP0, `(.L_x_274) ;  /* 0x0000000108e87547 */ /* 0x000fea000b800000 */
[----:B------:R-:W-:-:S09]  /*c7b0*/  UISETP.NE.AND UP0, UPT, UR4, 0x17, UPT ;  /* 0x000000170400788c */ /* 0x000fd2000bf05270 */
[----:B------:R-:W-:Y:S05]  /*c7c0*/  BRA.U !UP0, `(.L_x_275) ;  /* 0x0000000108907547 */ /* 0x000fea000b800000 */
[----:B------:R-:W-:-:S09]  /*c7d0*/  UISETP.NE.AND UP0, UPT, UR4, 0x18, UPT ;  /* 0x000000180400788c */ /* 0x000fd2000bf05270 */
[----:B------:R-:W-:Y:S05]  /*c7e0*/  BRA.U !UP0, `(.L_x_276) ;  /* 0x0000000108447547 */ /* 0x000fea000b800000 */
.L_x_253:
[----:B------:R-:W-:Y:S01]  /*c7f0*/  MOV R0, 0x0 ;  /* 0x0000000000007802 */ /* 0x000fe20000000f00 */
[----:B------:R-:W2:Y:S01]  /*c800*/  LDCU.64 UR4, c[0x4][0x198] ;  /* 0x01003300ff0477ac */ /* 0x000ea20008000a00 */
[----:B------:R-:W-:Y:S02]  /*c810*/  HFMA2 R13, -RZ, RZ, 0, 0 ;  /* 0x00000000ff0d7431 */ /* 0x000fe400000001ff */
[----:B------:R-:W-:Y:S01]  /*c820*/  IMAD.MOV.U32 R8, RZ, RZ, 0x65 ;  /* 0x00000065ff087424 */ /* 0x000fe200078e00ff */
[----:B01----:R0:W1:Y:S01]  /*c830*/  LDC.64 R2, c[0x4][R0] ;  /* 0x0100000000027b82 */ /* 0x0030620000000a00 */
[----:B------:R-:W3:Y:S01]  /*c840*/  LDCU.64 UR6, c[0x4][0x1a0] ;  /* 0x01003400ff0677ac */ /* 0x000ee20008000a00 */
[----:B------:R-:W-:Y:S01]  /*c850*/  IMAD.MOV.U32 R12, RZ, RZ, 0x1 ;  /* 0x00000001ff0c7424 */ /* 0x000fe200078e00ff */
[----:B------:R-:W4:Y:S01]  /*c860*/  LDCU.64 UR8, c[0x4][0xb0] ;  /* 0x01001600ff0877ac */ /* 0x000f220008000a00 */
[----:B--2---:R-:W-:Y:S02]  /*c870*/  IMAD.U32 R4, RZ, RZ, UR4 ;  /* 0x00000004ff047e24 */ /* 0x004fe4000f8e00ff */
[----:B------:R-:W-:Y:S01]  /*c880*/  IMAD.U32 R5, RZ, RZ, UR5 ;  /* 0x00000005ff057e24 */ /* 0x000fe2000f8e00ff */
[----:B---3--:R-:W-:Y:S01]  /*c890*/  MOV R6, UR6 ;  /* 0x0000000600067c02 */ /* 0x008fe20008000f00 */
[----:B------:R-:W-:-:S02]  /*c8a0*/  IMAD.U32 R7, RZ, RZ, UR7 ;  /* 0x00000007ff077e24 */ /* 0x000fc4000f8e00ff */
[----:B----4-:R-:W-:Y:S01]  /*c8b0*/  IMAD.U32 R10, RZ, RZ, UR8 ;  /* 0x00000008ff0a7e24 */ /* 0x010fe2000f8e00ff */
[----:B0-----:R-:W-:-:S07]  /*c8c0*/  MOV R11, UR9 ;  /* 0x00000009000b7c02 */ /* 0x001fce0008000f00 */
[----:B------:R-:W-:-:S07]  /*c8d0*/  LEPC R20, `(.L_x_277) ;  /* 0x000000001014794e */ /* 0x000fce0000000000 */
[----:B-1----:R-:W-:Y:S05]  /*c8e0*/  CALL.ABS.NOINC R2 ;  /* 0x0000000002007343 */ /* 0x002fea0003c00000 */
.L_x_277:
[----:B------:R-:W-:Y:S05]  /*c8f0*/  EXIT ;  /* 0x000000000000794d */ /* 0x000fea0003800000 */
.L_x_276:
        /* <DEDUP_REMOVED lines=13> */
.L_x_279:
[----:B------:R-:W-:Y:S05]  /*c9d0*/  BSYNC.RECONVERGENT B0 ;  /* 0x0000000000007941 */ /* 0x000fea0003800200 */
.L_x_278:
[----:B------:R-:W-:-:S05]  /*c9e0*/  LOP3.LUT R3, R0, 0x80, R3, 0xf8, !PT ;  /* 0x0000008000037812 */ /* 0x000fca00078ef803 */
[----:B------:R-:W-:Y:S01]  /*c9f0*/  STG.E.U8 desc[UR36][R16.64], R3 ;  /* 0x0000000310007986 */ /* 0x000fe2000c101124 */
[----:B------:R-:W-:Y:S05]  /*ca00*/  EXIT ;  /* 0x000000000000794d */ /* 0x000fea0003800000 */
.L_x_275:
        /* <DEDUP_REMOVED lines=12> */
.L_x_281:
[----:B------:R-:W-:Y:S01]  /*cad0*/  IMAD.MOV.U32 R0, RZ, RZ, 0x7f ;  /* 0x0000007fff007424 */ /* 0x000fe200078e00ff */
[----:B------:R-:W-:-:S04]  /*cae0*/  ISETP.GT.U32.AND P0, PT, R2, 0x7f800000, PT ;  /* 0x7f8000000200780c */ /* 0x000fc80003f04070 */
[----:B------:R-:W-:-:S09]  /*caf0*/  SEL R0, R0, 0x7c, P0 ;  /* 0x0000007c00007807 */ /* 0x000fd20000000000 */
.L_x_282:
[----:B------:R-:W-:Y:S05]  /*cb00*/  BSYNC.RECONVERGENT B0 ;  /* 0x0000000000007941 */ /* 0x000fea0003800200 */
.L_x_280:
[----:B------:R-:W-:-:S04]  /*cb10*/  SHF.R.U32.HI R3, RZ, 0x18, R3 ;  /* 0x00000018ff037819 */ /* 0x000fc80000011603 */
[----:B------:R-:W-:-:S05]  /*cb20*/  LOP3.LUT R3, R0, 0x80, R3, 0xf8, !PT ;  /* 0x0000008000037812 */ /* 0x000fca00078ef803 */
[----:B------:R-:W-:Y:S01]  /*cb30*/  STG.E.U8 desc[UR36][R16.64], R3 ;  /* 0x0000000310007986 */ /* 0x000fe2000c101124 */
[----:B------:R-:W-:Y:S05]  /*cb40*/  EXIT ;  /* 0x000000000000794d */ /* 0x000fea0003800000 */
.L_x_274:
[----:B-1----:R-:W-:Y:S01]  /*cb50*/  STG.E.U16 desc[UR36][R16.64], R3 ;  /* 0x0000000310007986 */ /* 0x002fe2000c101524 */
[----:B------:R-:W-:Y:S05]  /*cb60*/  EXIT ;  /* 0x000000000000794d */ /* 0x000fea0003800000 */
.L_x_283:
[----:B------:R-:W-:-:S00]  /*cb70*/  BRA `(.L_x_283) ;  /* 0xfffffffc00fc7947 */ /* 0x000fc0000383ffff */
[----:B------:R-:W-:-:S00]  /*cb80*/  NOP ;  /* 0x0000000000007918 */ /* 0x000fc00000000000 */
[----:B------:R-:W-:-:S00]  /*cb90*/  NOP ;  /* 0x0000000000007918 */ /* 0x000fc00000000000 */
[----:B------:R-:W-:-:S00]  /*cba0*/  NOP ;  /* 0x0000000000007918 */ /* 0x000fc00000000000 */
[----:B------:R-:W-:-:S00]  /*cbb0*/  NOP ;  /* 0x0000000000007918 */ /* 0x000fc00000000000 */
[----:B------:R-:W-:-:S00]  /*cbc0*/  NOP ;  /* 0x0000000000007918 */ /* 0x000fc00000000000 */
[----:B------:R-:W-:-:S00]  /*cbd0*/  NOP ;  /* 0x0000000000007918 */ /* 0x000fc00000000000 */
[----:B------:R-:W-:-:S00]  /*cbe0*/  NOP ;  /* 0x0000000000007918 */ /* 0x000fc00000000000 */
[----:B------:R-:W-:-:S00]  /*cbf0*/  NOP ;  /* 0x0000000000007918 */ /* 0x000fc00000000000 */
.L_x_60702:


//--------------------- .text._ZN2at6native27unrolled_elementwise_kernelIZNS0_50_GLOBAL__N__2680c7bb_12_PowKernel_cu_7dd49032_317029pow_tensor_scalar_kernel_implIN3c108BFloat16ES5_EEvRNS_18TensorIteratorBaseET0_EUlS5_E2_St5arrayIPcLm2EELi4E23TrivialOffsetCalculatorILi1EjESE_NS0_6memory12LoadWithCastILi1EEENSF_13StoreWithCastILi1EEEEEviT_S8_T2_T3_T4_T5_ --------------------------
	.section	.text._ZN2at6native27unrolled_elementwise_kernelIZNS0_50_GLOBAL__N__2680c7bb_12_PowKernel_cu_7dd49032_317029pow_tensor_scalar_kernel_implIN3c108BFloat16ES5_EEvRNS_18TensorIteratorBaseET0_EUlS5_E2_St5arrayIPcLm2EELi4E23TrivialOffsetCalculatorILi1EjESE_NS0_6memory12LoadWithCastILi1EEENSF_13StoreWithCastILi1EEEEEviT_S8_T2_T3_T4_T5_,"ax",@progbits
	.align	128
        .global         _ZN2at6native27unrolled_elementwise_kernelIZNS0_50_GLOBAL__N__2680c7bb_12_PowKernel_cu_7dd49032_317029pow_tensor_scalar_kernel_implIN3c108BFloat16ES5_EEvRNS_18TensorIteratorBaseET0_EUlS5_E2_St5arrayIPcLm2EELi4E23TrivialOffsetCalculatorILi1EjESE_NS0_6memory12LoadWithCastILi1EEENSF_13StoreWithCastILi1EEEEEviT_S8_T2_T3_T4_T5_
        .type           _ZN2at6native27unrolled_elementwise_kernelIZNS0_50_GLOBAL__N__2680c7bb_12_PowKernel_cu_7dd49032_317029pow_tensor_scalar_kernel_implIN3c108BFloat16ES5_EEvRNS_18TensorIteratorBaseET0_EUlS5_E2_St5arrayIPcLm2EELi4E23TrivialOffsetCalculatorILi1EjESE_NS0_6memory12LoadWithCastILi1EEENSF_13StoreWithCastILi1EEEEEviT_S8_T2_T3_T4_T5_,@function
        .size           _ZN2at6native27unrolled_elementwise_kernelIZNS0_50_GLOBAL__N__2680c7bb_12_PowKernel_cu_7dd49032_317029pow_tensor_scalar_kernel_implIN3c108BFloat16ES5_EEvRNS_18TensorIteratorBaseET0_EUlS5_E2_St5arrayIPcLm2EELi4E23TrivialOffsetCalculatorILi1EjESE_NS0_6memory12LoadWithCastILi1EEENSF_13StoreWithCastILi1EEEEEviT_S8_T2_T3_T4_T5_,(.L_x_60703 - _ZN2at6native27unrolled_elementwise_kernelIZNS0_50_GLOBAL__N__2680c7bb_12_PowKernel_cu_7dd49032_317029pow_tensor_scalar_kernel_implIN3c108BFloat16ES5_EEvRNS_18TensorIteratorBaseET0_EUlS5_E2_St5arrayIPcLm2EELi4E23TrivialOffsetCalculatorILi1EjESE_NS0_6memory12LoadWithCastILi1EEENSF_13StoreWithCastILi1EEEEEviT_S8_T2_T3_T4_T5_)
        .other          _ZN2at6native27unrolled_elementwise_kernelIZNS0_50_GLOBAL__N__2680c7bb_12_PowKernel_cu_7dd49032_317029pow_tensor_scalar_kernel_implIN3c108BFloat16ES5_EEvRNS_18TensorIteratorBaseET0_EUlS5_E2_St5arrayIPcLm2EELi4E23TrivialOffsetCalculatorILi1EjESE_NS0_6memory12LoadWithCastILi1EEENSF_13StoreWithCastILi1EEEEEviT_S8_T2_T3_T4_T5_,@"STO_CUDA_ENTRY STV_DEFAULT"
_ZN2at6native27unrolled_elementwise_kernelIZNS0_50_GLOBAL__N__2680c7bb_12_PowKernel_cu_7dd49032_317029pow_tensor_scalar_kernel_implIN3c108BFloat16ES5_EEvRNS_18TensorIteratorBaseET0_EUlS5_E2_St5arrayIPcLm2EELi4E23TrivialOffsetCalculatorILi1EjESE_NS0_6memory12LoadWithCastILi1EEENSF_13StoreWithCastILi1EEEEEviT_S8_T2_T3_T4_T5_:
.text._ZN2at6native27unrolled_elementwise_kernelIZNS0_50_GLOBAL__N__2680c7bb_12_PowKernel_cu_7dd49032_317029pow_tensor_scalar_kernel_implIN3c108BFloat16ES5_EEvRNS_18TensorIteratorBaseET0_EUlS5_E2_St5arrayIPcLm2EELi4E23TrivialOffsetCalculatorILi1EjESE_NS0_6memory12LoadWithCastILi1EEENSF_13StoreWithCastILi1EEEEEviT_S8_T2_T3_T4_T5_:
[----:B------:R-:W0:Y:S01]  /*0000*/  LDC R1, c[0x0][0x37c] ;  /* 0x0000df00ff017b82 */ /* 0x000e220000000800 */
[----:B------:R-:W1:Y:S07]  /*0010*/  S2R R2, SR_CTAID.X ;  /* 0x0000000000027919 */ /* 0x000e6e0000002500 */
[----:B------:R-:W1:Y:S01]  /*0020*/  LDC R3, c[0x0][0x380] ;  /* 0x0000e000ff037b82 */ /* 0x000e620000000800 */
[----:B------:R-:W2:Y:S01]  /*0030*/  LDCU.64 UR36, c[0x0][0x358] ;  /* 0x00006b00ff2477ac */ /* 0x000ea20008000a00 */
[----:B------:R-:W-:Y:S01]  /*0040*/  BSSY.RECONVERGENT B6, `(.L_x_284) ;  /* 0x000011d000067945 */ /* 0x000fe20003800200 */
[----:B------:R-:W3:Y:S01]  /*0050*/  S2R R23, SR_TID.X ;  /* 0x0000000000177919 */ /* 0x000ee20000002100 */
[----:B------:R-:W-:Y:S01]  /*0060*/  PRMT R17, RZ, 0x7610, R17 ;  /* 0x00007610ff117816 */ /* 0x000fe20000000011 */
[----:B------:R-:W4:Y:S01]  /*0070*/  LDCU.U8 UR38, c[0x0][0x3ac] ;  /* 0x00007580ff2677ac */ /* 0x000f220008000000 */
[----:B-1----:R-:W-:-:S02]  /*0080*/  IMAD R16, R2, -0x200, R3 ;  /* 0xfffffe0002107824 */ /* 0x002fc400078e0203 */
[----:B---3--:R-:W-:-:S03]  /*0090*/  IMAD.MOV.U32 R25, RZ, RZ, R23 ;  /* 0x000000ffff197224 */ /* 0x008fc600078e0017 */
[----:B------:R-:W-:-:S13]  /*00a0*/  ISETP.GE.AND P0, PT, R23, R16, PT ;  /* 0x000000101700720c */ /* 0x000fda0003f06270 */
[----:B0-2-4-:R-:W-:Y:S05]  /*00b0*/  @P0 BRA `(.L_x_285) ;  /* 0x0000001000540947 */ /* 0x015fea0003800000 */
[----:B------:R-:W0:Y:S01]  /*00c0*/  LDC.64 R4, c[0x0][0x3a0] ;  /* 0x0000e800ff047b82 */ /* 0x000e220000000a00 */
[----:B------:R-:W1:Y:S01]  /*00d0*/  LDCU UR5, c[0x0][0x3b0] ;  /* 0x00007600ff0577ac */ /* 0x000e620008000800 */
[----:B------:R-:W-:Y:S01]  /*00e0*/  IMAD R0, R2, 0x200, R25 ;  /* 0x0000020002007824 */ /* 0x000fe200078e0219 */
[----:B------:R-:W-:-:S04]  /*00f0*/  UPRMT UR4, UR38, 0x9910, URZ ;  /* 0x0000991026047896 */ /* 0x000fc800080000ff */
[----:B------:R-:W-:Y:S01]  /*0100*/  UISETP.GT.AND UP0, UPT, UR4, 0x9, UPT ;  /* 0x000000090400788c */ /* 0x000fe2000bf04270 */
[----:B-1----:R-:W-:-:S05]  /*0110*/  IMAD R3, R0, UR5, RZ ;  /* 0x0000000500037c24 */ /* 0x002fca000f8e02ff */
[----:B0-----:R-:W-:-:S05]  /*0120*/  IADD3 R4, P0, PT, R3, R4, RZ ;  /* 0x0000000403047210 */ /* 0x001fca0007f1e0ff */
[----:B------:R-:W-:Y:S01]  /*0130*/  IMAD.X R5, RZ, RZ, R5, P0 ;  /* 0x000000ffff057224 */ /* 0x000fe200000e0605 */
        /* <DEDUP_REMOVED lines=11> */
[----:B0-----:R-:W-:-:S04]  /*01f0*/  F2FP.BF16.F32.PACK_AB R0, RZ, R0 ;  /* 0x00000000ff00723e */ /* 0x001fc800000010ff */
[----:B------:R-:W-:Y:S01]  /*0200*/  PRMT R17, R0, 0x7610, R17 ;  /* 0x0000761000117816 */ /* 0x000fe20000000011 */
[----:B------:R-:W-:Y:S06]  /*0210*/  BRA `(.L_x_291) ;  /* 0x0000000c00f87947 */ /* 0x000fec0003800000 */
.L_x_289:
[----:B------:R-:W2:Y:S02]  /*0220*/  LDG.E.U8 R4, desc[UR36][R4.64] ;  /* 0x0000002404047981 */ /* 0x000ea4000c1e1100 */
[----:B--2---:R-:W-:-:S04]  /*0230*/  I2FP.F32.U32 R0, R4 ;  /* 0x0000000400007245 */ /* 0x004fc80000201000 */
[----:B------:R-:W-:-:S04]  /*0240*/  F2FP.BF16.F32.PACK_AB R0, RZ, R0 ;  /* 0x00000000ff00723e */ /* 0x000fc800000010ff */
[----:B------:R-:W-:Y:S01]  /*0250*/  PRMT R17, R0, 0x7610, R17 ;  /* 0x0000761000117816 */ /* 0x000fe20000000011 */
[----:B------:R-:W-:Y:S06]  /*0260*/  BRA `(.L_x_291) ;  /* 0x0000000c00e47947 */ /* 0x000fec0003800000 */
.L_x_288:
        /* <DEDUP_REMOVED lines=8> */
[----:B0-----:R-:W-:-:S04]  /*02f0*/  F2FP.BF16.F32.PACK_AB R0, RZ, R0 ;  /* 0x00000000ff00723e */ /* 0x001fc800000010ff */
[----:B------:R-:W-:Y:S01]  /*0300*/  PRMT R17, R0, 0x7610, R17 ;  /* 0x0000761000117816 */ /* 0x000fe20000000011 */
[----:B------:R-:W-:Y:S06]  /*0310*/  BRA `(.L_x_291) ;  /* 0x0000000c00b87947 */ /* 0x000fec0003800000 */
.L_x_293:
[----:B------:R-:W2:Y:S02]  /*0320*/  LDG.E R4, desc[UR36][R4.64] ;  /* 0x0000002404047981 */ /* 0x000ea4000c1e1900 */
[----:B--2---:R-:W-:-:S04]  /*0330*/  I2FP.F32.S32 R0, R4 ;  /* 0x0000000400007245 */ /* 0x004fc80000201400 */
[----:B------:R-:W-:-:S04]  /*0340*/  F2FP.BF16.F32.PACK_AB R0, RZ, R0 ;  /* 0x00000000ff00723e */ /* 0x000fc800000010ff */
[----:B------:R-:W-:Y:S01]  /*0350*/  PRMT R17, R0, 0x7610, R17 ;  /* 0x0000761000117816 */ /* 0x000fe20000000011 */
[----:B------:R-:W-:Y:S06]  /*0360*/  BRA `(.L_x_291) ;  /* 0x0000000c00a47947 */ /* 0x000fec0003800000 */
.L_x_292:
[----:B------:R-:W2:Y:S02]  /*0370*/  LDG.E.U16 R4, desc[UR36][R4.64] ;  /* 0x0000002404047981 */ /* 0x000ea4000c1e1500 */
[----:B--2---:R-:W0:Y:S02]  /*0380*/  I2F.S16 R0, R4 ;  /* 0x0000000400007306 */ /* 0x004e240000101400 */
[----:B0-----:R-:W-:-:S04]  /*0390*/  F2FP.BF16.F32.PACK_AB R0, RZ, R0 ;  /* 0x00000000ff00723e */ /* 0x001fc800000010ff */
[----:B------:R-:W-:Y:S01]  /*03a0*/  PRMT R17, R0, 0x7610, R17 ;  /* 0x0000761000117816 */ /* 0x000fe20000000011 */
[----:B------:R-:W-:Y:S06]  /*03b0*/  BRA `(.L_x_291) ;  /* 0x0000000c00907947 */ /* 0x000fec0003800000 */
.L_x_287:
        /* <DEDUP_REMOVED lines=9> */
.L_x_295:
[----:B------:R-:W2:Y:S02]  /*0450*/  LDG.E.U16 R0, desc[UR36][R4.64] ;  /* 0x0000002404007981 */ /* 0x000ea4000c1e1500 */
[----:B--2---:R-:W-:-:S05]  /*0460*/  HADD2.F32 R0, -RZ, R0.H0_H0 ;  /* 0x20000000ff007230 */ /* 0x004fca0000004100 */
[----:B------:R-:W-:-:S04]  /*0470*/  F2FP.BF16.F32.PACK_AB R0, RZ, R0 ;  /* 0x00000000ff00723e */ /* 0x000fc800000010ff */
[----:B------:R-:W-:Y:S01]  /*0480*/  PRMT R17, R0, 0x7610, R17 ;  /* 0x0000761000117816 */ /* 0x000fe20000000011 */
[----:B------:R-:W-:Y:S06]  /*0490*/  BRA `(.L_x_291) ;  /* 0x0000000c00587947 */ /* 0x000fec0003800000 */
.L_x_294:
        /* <DEDUP_REMOVED lines=9> */
.L_x_297:
[----:B------:R-:W2:Y:S02]  /*0530*/  LDG.E.U16 R4, desc[UR36][R4.64] ;  /* 0x0000002404047981 */ /* 0x000ea4000c1e1500 */
[----:B--2---:R-:W-:-:S05]  /*0540*/  HADD2.F32 R0, -RZ, R4.H0_H0 ;  /* 0x20000004ff007230 */ /* 0x004fca0000004100 */
[----:B------:R-:W-:-:S04]  /*0550*/  F2FP.BF16.F32.PACK_AB R0, RZ, R0 ;  /* 0x00000000ff00723e */ /* 0x000fc800000010ff */
[----:B------:R-:W-:Y:S01]  /*0560*/  PRMT R17, R0, 0x7610, R17 ;  /* 0x0000761000117816 */ /* 0x000fe20000000011 */
[----:B------:R-:W-:Y:S06]  /*0570*/  BRA `(.L_x_291) ;  /* 0x0000000c00207947 */ /* 0x000fec0003800000 */
.L_x_296:
        /* <DEDUP_REMOVED lines=10> */
[----:B------:R-:W-:-:S04]  /*0620*/  F2FP.BF16.F32.PACK_AB R0, RZ, R0 ;  /* 0x00000000ff00723e */ /* 0x000fc800000010ff */
[----:B------:R-:W-:Y:S01]  /*0630*/  PRMT R17, R0, 0x7610, R17 ;  /* 0x0000761000117816 */ /* 0x000fe20000000011 */
[----:B------:R-:W-:Y:S06]  /*0640*/  BRA `(.L_x_291) ;  /* 0x0000000800ec7947 */ /* 0x000fec0003800000 */
.L_x_286:
        /* <DEDUP_REMOVED lines=11> */
[----:B------:R-:W-:-:S04]  /*0700*/  F2FP.BF16.F32.PACK_AB R0, RZ, R0 ;  /* 0x00000000ff00723e */ /* 0x000fc800000010ff */
[----:B------:R-:W-:Y:S01]  /*0710*/  PRMT R17, R0, 0x7610, R17 ;  /* 0x0000761000117816 */ /* 0x000fe20000000011 */
[----:B------:R-:W-:Y:S06]  /*0720*/  BRA `(.L_x_291) ;  /* 0x0000000800b47947 */ /* 0x000fec0003800000 */
.L_x_300:
        /* <DEDUP_REMOVED lines=13> */
.L_x_299:
        /* <DEDUP_REMOVED lines=12> */
[----:B0-----:R-:W-:-:S05]  /*08c0*/  IMAD.MOV R6, RZ, RZ, -R6 ;  /* 0x000000ffff067224 */ /* 0x001fca00078e0a06 */
[----:B------:R-:W-:-:S05]  /*08d0*/  VIADDMNMX.U32 R6, R6, R7, 0x4, !PT ;  /* 0x0000000406067446 */ /* 0x000fca0007800007 */
[----:B------:R-:W-:-:S04]  /*08e0*/  VIADD R6, R6, 0xfffffffc ;  /* 0xfffffffc06067836 */ /* 0x000fc80000000000 */
[----:B------:R-:W-:Y:S01]  /*08f0*/  IMAD.SHL.U32 R8, R6, 0x800000, RZ ;  /* 0x0080000006087824 */ /* 0x000fe200078e00ff */
[C---:B------:R-:W-:Y:S01]  /*0900*/  SHF.L.U32 R7, R3.reuse, R6, RZ ;  /* 0x0000000603077219 */ /* 0x040fe200000006ff */
        /* <DEDUP_REMOVED lines=10> */
.L_x_302:
[----:B------:R-:W2:Y:S02]  /*09b0*/  LDG.E.U8 R4, desc[UR36][R4.64] ;  /* 0x0000002404047981 */ /* 0x000ea4000c1e1100 */
[C---:B--2---:R-:W-:Y:S02]  /*09c0*/  IMAD.SHL.U32 R3, R4.reuse, 0x2000000, RZ ;  /* 0x0200000004037824 */ /* 0x044fe400078e00ff */
[----:B------:R-:W-:-:S03]  /*09d0*/  IMAD.SHL.U32 R6, R4, 0x100, RZ ;  /* 0x0000010004067824 */ /* 0x000fc600078e00ff */
[----:B------:R-:W-:-:S13]  /*09e0*/  ISETP.GT.U32.AND P0, PT, R3, 0x7ffffff, PT ;  /* 0x07ffffff0300780c */ /* 0x000fda0003f04070 */
[----:B------:R-:W-:Y:S02]  /*09f0*/  @!P0 LOP3.LUT R0, R6, 0x7f00, RZ, 0xc0, !PT ;  /* 0x00007f0006008812 */ /* 0x000fe400078ec0ff */
[----:B------:R-:W-:Y:S02]  /*0a00*/  @P0 LEA.HI R3, R3, 0x70000000, RZ, 0x1c ;  /* 0x7000000003030811 */ /* 0x000fe400078fe0ff */
[----:B------:R-:W-:Y:S02]  /*0a10*/  @!P0 LOP3.LUT R0, R0, 0x3f000000, RZ, 0xfc, !PT ;  /* 0x3f00000000008812 */ /* 0x000fe400078efcff */
[----:B------:R-:W-:-:S03]  /*0a20*/  PRMT R6, R6, 0x9910, RZ ;  /* 0x0000991006067816 */ /* 0x000fc600000000ff */
[----:B------:R-:W-:Y:S01]  /*0a30*/  @!P0 FADD.FTZ R0, R0, -0.5 ;  /* 0xbf00000000008421 */ /* 0x000fe20000010000 */
[----:B------:R-:W-:Y:S01]  /*0a40*/  @P0 FMUL.FTZ R0, R3, 1.9259299443872358531e-34 ;  /* 0x0780000003000820 */ /* 0x000fe20000410000 */
[----:B------:R-:W-:-:S05]  /*0a50*/  IMAD.MOV.U32 R3, RZ, RZ, R6 ;  /* 0x000000ffff037224 */ /* 0x000fca00078e0006 */
[----:B------:R-:W-:-:S04]  /*0a60*/  LOP3.LUT R0, R0, 0x80000000, R3, 0xf8, !PT ;  /* 0x8000000000007812 */ /* 0x000fc800078ef803 */
[----:B------:R-:W-:-:S04]  /*0a70*/  F2FP.BF16.F32.PACK_AB R0, RZ, R0 ;  /* 0x00000000ff00723e */ /* 0x000fc800000010ff */
[----:B------:R-:W-:Y:S01]  /*0a80*/  PRMT R17, R0, 0x7610, R17 ;  /* 0x0000761000117816 */ /* 0x000fe20000000011 */
[----:B------:R-:W-:Y:S06]  /*0a90*/  BRA `(.L_x_291) ;  /* 0x0000000400d87947 */ /* 0x000fec0003800000 */
.L_x_301:
[----:B------:R0:W5:Y:S01]  /*0aa0*/  LDG.E.U16 R17, desc[UR36][R4.64] ;  /* 0x0000002404117981 */ /* 0x000162000c1e1500 */
[----:B------:R-:W-:Y:S05]  /*0ab0*/  BRA `(.L_x_291) ;  /* 0x0000000400d07947 */ /* 0x000fea0003800000 */
.L_x_298:
        /* <DEDUP_REMOVED lines=10> */
[----:B------:R-:W-:-:S04]  /*0b60*/  F2FP.BF16.F32.PACK_AB R0, RZ, R0 ;  /* 0x00000000ff00723e */ /* 0x000fc800000010ff */
[----:B------:R-:W-:Y:S01]  /*0b70*/  PRMT R17, R0, 0x7610, R17 ;  /* 0x0000761000117816 */ /* 0x000fe20000000011 */
[----:B------:R-:W-:Y:S06]  /*0b80*/  BRA `(.L_x_291) ;  /* 0x00000004009c7947 */ /* 0x000fec0003800000 */
.L_x_305:
        /* <DEDUP_REMOVED lines=21> */
.L_x_309:
[----:B------:R-:W-:Y:S05]  /*0ce0*/  BSYNC.RECONVERGENT B1 ;  /* 0x0000000000017941 */ /* 0x000fea0003800200 */
.L_x_308:
[----:B------:R-:W-:Y:S01]  /*0cf0*/  IMAD.SHL.U32 R0, R0, 0x100000, RZ ;  /* 0x0010000000007824 */ /* 0x000fe200078e00ff */
[----:B------:R-:W-:-:S04]  /*0d00*/  LEA R3, R3, 0x3b800000, 0x17 ;  /* 0x3b80000003037811 */ /* 0x000fc800078eb8ff */
[----:B------:R-:W-:-:S07]  /*0d10*/  LOP3.LUT R0, R3, R0, R7, 0xfe, !PT ;  /* 0x0000000003007212 */ /* 0x000fce00078efe07 */
.L_x_307:
[----:B------:R-:W-:Y:S05]  /*0d20*/  BSYNC.RECONVERGENT B0 ;  /* 0x0000000000007941 */ /* 0x000fea0003800200 */
.L_x_306:
[----:B------:R-:W-:-:S04]  /*0d30*/  F2FP.BF16.F32.PACK_AB R0, RZ, R0 ;  /* 0x00000000ff00723e */ /* 0x000fc800000010ff */
[----:B------:R-:W-:Y:S01]  /*0d40*/  PRMT R17, R0, 0x7610, R17 ;  /* 0x0000761000117816 */ /* 0x000fe20000000011 */
[----:B------:R-:W-:Y:S06]  /*0d50*/  BRA `(.L_x_291) ;  /* 0x0000000400287947 */ /* 0x000fec0003800000 */
.L_x_304:
        /* <DEDUP_REMOVED lines=21> */
.L_x_313:
[----:B------:R-:W-:Y:S05]  /*0eb0*/  BSYNC.RECONVERGENT B1 ;  /* 0x0000000000017941 */ /* 0x000fea0003800200 */
.L_x_312:
[----:B------:R-:W-:Y:S01]  /*0ec0*/  IMAD.SHL.U32 R0, R0, 0x200000, RZ ;  /* 0x0020000000007824 */ /* 0x000fe200078e00ff */
[----:B------:R-:W-:-:S04]  /*0ed0*/  LEA R3, R3, 0x37800000, 0x17 ;  /* 0x3780000003037811 */ /* 0x000fc800078eb8ff */
[----:B------:R-:W-:-:S07]  /*0ee0*/  LOP3.LUT R0, R3, R0, R7, 0xfe, !PT ;  /* 0x0000000003007212 */ /* 0x000fce00078efe07 */
.L_x_311:
[----:B------:R-:W-:Y:S05]  /*0ef0*/  BSYNC.RECONVERGENT B0 ;  /* 0x0000000000007941 */ /* 0x000fea0003800200 */
.L_x_310:
[----:B------:R-:W-:-:S04]  /*0f00*/  F2FP.BF16.F32.PACK_AB R0, RZ, R0 ;  /* 0x00000000ff00723e */ /* 0x000fc800000010ff */
[----:B------:R-:W-:Y:S01]  /*0f10*/  PRMT R17, R0, 0x7610, R17 ;  /* 0x0000761000117816 */ /* 0x000fe20000000011 */
[----:B------:R-:W-:Y:S06]  /*0f20*/  BRA `(.L_x_291) ;  /* 0x0000000000b47947 */ /* 0x000fec0003800000 */
.L_x_303:
[----:B------:R-:W-:-:S09]  /*0f30*/  UISETP.NE.AND UP0, UPT, UR4, 0x1c, UPT ;  /* 0x0000001c0400788c */ /* 0x000fd2000bf05270 */
[----:B------:R-:W-:Y:S05]  /*0f40*/  BRA.U !UP0, `(.L_x_314) ;  /* 0x00000001089c7547 */ /* 0x000fea000b800000 */
[----:B------:R-:W-:-:S09]  /*0f50*/  UISETP.NE.AND UP0, UPT, UR4, 0x1d, UPT ;  /* 0x0000001d0400788c */ /* 0x000fd2000bf05270 */
[----:B------:R-:W-:Y:S05]  /*0f60*/  BRA.U !UP0, `(.L_x_315) ;  /* 0x0000000108807547 */ /* 0x000fea000b800000 */
[----:B------:R-:W-:-:S09]  /*0f70*/  UISETP.NE.AND UP0, UPT, UR4, 0x2c, UPT ;  /* 0x0000002c0400788c */ /* 0x000fd2000bf05270 */
[----:B------:R-:W-:Y:S05]  /*0f80*/  BRA.U !UP0, `(.L_x_316) ;  /* 0x0000000108487547 */ /* 0x000fea000b800000 */
.L_x_290:
[----:B------:R-:W-:Y:S01]  /*0f90*/  MOV R14, 0x0 ;  /* 0x00000000000e7802 */ /* 0x000fe20000000f00 */
[----:B------:R-:W0:Y:S01]  /*0fa0*/  LDCU.64 UR4, c[0x4][0x198] ;  /* 0x01003300ff0477ac */ /* 0x000e220008000a00 */
[----:B------:R-:W-:Y:S02]  /*0fb0*/  IMAD.MOV.U32 R8, RZ, RZ, 0x4e ;  /* 0x0000004eff087424 */ /* 0x000fe400078e00ff */
[----:B------:R-:W-:Y:S01]  /*0fc0*/  IMAD.MOV.U32 R12, RZ, RZ, 0x1 ;  /* 0x00000001ff0c7424 */ /* 0x000fe200078e00ff */
[----:B------:R-:W1:Y:S01]  /*0fd0*/  LDCU.64 UR6, c[0x4][0x1a0] ;  /* 0x01003400ff0677ac */ /* 0x000e620008000a00 */
[----:B------:R-:W2:Y:S01]  /*0fe0*/  LDC.64 R14, c[0x4][R14] ;  /* 0x010000000e0e7b82 */ /* 0x000ea20000000a00 */
[----:B------:R-:W-:Y:S01]  /*0ff0*/  IMAD.MOV.U32 R13, RZ, RZ, RZ ;  /* 0x000000ffff0d7224 */ /* 0x000fe200078e00ff */
[----:B------:R-:W3:Y:S01]  /*1000*/  LDCU.64 UR8, c[0x4][0xa8] ;  /* 0x01001500ff0877ac */ /* 0x000ee20008000a00 */
[----:B0-----:R-:W-:Y:S02]  /*1010*/  IMAD.U32 R4, RZ, RZ, UR4 ;  /* 0x00000004ff047e24 */ /* 0x001fe4000f8e00ff */
[----:B------:R-:W-:-:S02]  /*1020*/  IMAD.U32 R5, RZ, RZ, UR5 ;  /* 0x00000005ff057e24 */ /* 0x000fc4000f8e00ff */
[----:B-1----:R-:W-:Y:S02]  /*1030*/  IMAD.U32 R6, RZ, RZ, UR6 ;  /* 0x00000006ff067e24 */ /* 0x002fe4000f8e00ff */
[----:B------:R-:W-:Y:S02]  /*1040*/  IMAD.U32 R7, RZ, RZ, UR7 ;  /* 0x00000007ff077e24 */ /* 0x000fe4000f8e00ff */
[----:B---3--:R-:W-:Y:S02]  /*1050*/  IMAD.U32 R10, RZ, RZ, UR8 ;  /* 0x00000008ff0a7e24 */ /* 0x008fe4000f8e00ff */
[----:B------:R-:W-:-:S07]  /*1060*/  IMAD.U32 R11, RZ, RZ, UR9 ;  /* 0x00000009ff0b7e24 */ /* 0x000fce000f8e00ff */
[----:B------:R-:W-:-:S07]  /*1070*/  LEPC R20, `(.L_x_317) ;  /* 0x000000001014794e */ /* 0x000fce0000000000 */
[----:B--2---:R-:W-:Y:S05]  /*1080*/  CALL.ABS.NOINC R14 ;  /* 0x000000000e007343 */ /* 0x004fea0003c00000 */
.L_x_317:
[----:B------:R-:W-:Y:S01]  /*1090*/  PRMT R17, RZ, 0x7610, R17 ;  /* 0x00007610ff117816 */ /* 0x000fe20000000011 */
[----:B------:R-:W-:Y:S06]  /*10a0*/  BRA `(.L_x_291) ;  /* 0x0000000000547947 */ /* 0x000fec0003800000 */
.L_x_316:
[----:B------:R-:W2:Y:S01]  /*10b0*/  LDG.E.U8 R4, desc[UR36][R4.64] ;  /* 0x0000002404047981 */ /* 0x000ea2000c1e1100 */
[----:B------:R-:W-:Y:S01]  /*10c0*/  BSSY.RECONVERGENT B0, `(.L_x_318) ;  /* 0x0000007000007945 */ /* 0x000fe20003800200 */
[----:B------:R-:W-:Y:S01]  /*10d0*/  IMAD.MOV.U32 R0, RZ, RZ, 0x400000 ;  /* 0x00400000ff007424 */ /* 0x000fe200078e00ff */
[----:B--2---:R-:W-:-:S13]  /*10e0*/  ISETP.NE.AND P0, PT, R4, RZ, PT ;  /* 0x000000ff0400720c */ /* 0x004fda0003f05270 */
[----:B------:R-:W-:Y:S05]  /*10f0*/  @!P0 BRA `(.L_x_319) ;  /* 0x00000000000c8947 */ /* 0x000fea0003800000 */
[----:B------:R-:W-:-:S13]  /*1100*/  ISETP.NE.AND P0, PT, R4, 0xff, PT ;  /* 0x000000ff0400780c */ /* 0x000fda0003f05270 */
[----:B------:R-:W-:Y:S02]  /*1110*/  @!P0 IMAD.MOV.U32 R0, RZ, RZ, 0x7f800001 ;  /* 0x7f800001ff008424 */ /* 0x000fe400078e00ff */
[----:B------:R-:W-:-:S07]  /*1120*/  @P0 IMAD.SHL.U32 R0, R4, 0x800000, RZ ;  /* 0x0080000004000824 */ /* 0x000fce00078e00ff */
.L_x_319:
[----:B------:R-:W-:Y:S05]  /*1130*/  BSYNC.RECONVERGENT B0 ;  /* 0x0000000000007941 */ /* 0x000fea0003800200 */
.L_x_318:
[----:B------:R-:W-:-:S04]  /*1140*/  F2FP.BF16.F32.PACK_AB R0, RZ, R0 ;  /* 0x00000000ff00723e */ /* 0x000fc800000010ff */
[----:B------:R-:W-:Y:S01]  /*1150*/  PRMT R17, R0, 0x7610, R17 ;  /* 0x0000761000117816 */ /* 0x000fe20000000011 */
[----:B------:R-:W-:Y:S06]  /*1160*/  BRA `(.L_x_291) ;  /* 0x0000000000247947 */ /* 0x000fec0003800000 */
.L_x_315:
[----:B------:R-:W2:Y:S02]  /*1170*/  LDG.E.64 R4, desc[UR36][R4.64] ;  /* 0x0000002404047981 */ /* 0x000ea4000c1e1b00 */
[----:B--2---:R-:W0:Y:S02]  /*1180*/  I2F.U64 R0, R4 ;  /* 0x0000000400007312 */ /* 0x004e240000301000 */
[----:B0-----:R-:W-:-:S04]  /*1190*/  F2FP.BF16.F32.PACK_AB R0, RZ, R0 ;  /* 0x00000000ff00723e */ /* 0x001fc800000010ff */
[----:B------:R-:W-:Y:S01]  /*11a0*/  PRMT R17, R0, 0x7610, R17 ;  /* 0x0000761000117816 */ /* 0x000fe20000000011 */
[----:B------:R-:W-:Y:S06]  /*11b0*/  BRA `(.L_x_291) ;  /* 0x0000000000107947 */ /* 0x000fec0003800000 */
.L_x_314:
[----:B------:R-:W2:Y:S02]  /*11c0*/  LDG.E R4, desc[UR36][R4.64] ;  /* 0x0000002404047981 */ /* 0x000ea4000c1e1900 */
[----:B--2---:R-:W-:-:S04]  /*11d0*/  I2FP.F32.U32 R0, R4 ;  /* 0x0000000400007245 */ /* 0x004fc80000201000 */
[----:B------:R-:W-:-:S04]  /*11e0*/  F2FP.BF16.F32.PACK_AB R0, RZ, R0 ;  /* 0x00000000ff00723e */ /* 0x000fc800000010ff */
[----:B------:R-:W-:-:S07]  /*11f0*/  PRMT R17, R0, 0x7610, R17 ;  /* 0x0000761000117816 */ /* 0x000fce0000000011 */
.L_x_291:
[----:B------:R-:W-:-:S07]  /*1200*/  VIADD R23, R25, 0x80 ;  /* 0x0000008019177836 */ /* 0x000fce0000000000 */
.L_x_285:
[----:B------:R-:W-:Y:S05]  /*1210*/  BSYNC.RECONVERGENT B6 ;  /* 0x0000000000067941 */ /* 0x000fea0003800200 */
.L_x_284:
[----:B------:R-:W-:Y:S01]  /*1220*/  ISETP.GE.AND P0, PT, R23, R16, PT ;  /* 0x000000101700720c */ /* 0x000fe20003f06270 */
[----:B------:R-:W-:Y:S01]  /*1230*/  BSSY.RECONVERGENT B6, `(.L_x_320) ;  /* 0x0000118000067945 */ /* 0x000fe20003800200 */
[----:B------:R-:W-:-:S11]  /*1240*/  PRMT R18, RZ, 0x7610, R18 ;  /* 0x00007610ff127816 */ /* 0x000fd60000000012 */
[----:B------:R-:W-:Y:S05]  /*1250*/  @P0 BRA `(.L_x_321) ;  /* 0x0000001000540947 */ /* 0x000fea0003800000 */
[----:B0-----:R-:W0:Y:S01]  /*1260*/  LDC.64 R4, c[0x0][0x3a0] ;  /* 0x0000e800ff047b82 */ /* 0x001e220000000a00 */
        /* <DEDUP_REMOVED lines=21> */
.L_x_325:
[----:B------:R-:W2:Y:S02]  /*13c0*/  LDG.E.U8 R4, desc[UR36][R4.64] ;  /* 0x0000002404047981 */ /* 0x000ea4000c1e1100 */
[----:B--2---:R-:W-:-:S04]  /*13d0*/  I2FP.F32.U32 R0, R4 ;  /* 0x0000000400007245 */ /* 0x004fc80000201000 */
[----:B------:R-:W-:-:S04]  /*13e0*/  F2FP.BF16.F32.PACK_AB R0, RZ, R0 ;  /* 0x00000000ff00723e */ /* 0x000fc800000010ff */
[----:B------:R-:W-:Y:S01]  /*13f0*/  PRMT R18, R0, 0x7610, R18 ;  /* 0x0000761000127816 */ /* 0x000fe20000000012 */
[----:B------:R-:W-:Y:S06]  /*1400*/  BRA `(.L_x_327) ;  /* 0x0000000c00e47947 */ /* 0x000fec0003800000 */
.L_x_324:
        /* <DEDUP_REMOVED lines=11> */
.L_x_329:
[----:B------:R-:W2:Y:S02]  /*14c0*/  LDG.E R4, desc[UR36][R4.64] ;  /* 0x0000002404047981 */ /* 0x000ea4000c1e1900 */
[----:B--2---:R-:W-:-:S04]  /*14d0*/  I2FP.F32.S32 R0, R4 ;  /* 0x0000000400007245 */ /* 0x004fc80000201400 */
[----:B------:R-:W-:-:S04]  /*14e0*/  F2FP.BF16.F32.PACK_AB R0, RZ, R0 ;  /* 0x00000000ff00723e */ /* 0x000fc800000010ff */
[----:B------:R-:W-:Y:S01]  /*14f0*/  PRMT R18, R0, 0x7610, R18 ;  /* 0x0000761000127816 */ /* 0x000fe20000000012 */
[----:B------:R-:W-:Y:S06]  /*1500*/  BRA `(.L_x_327) ;  /* 0x0000000c00a47947 */ /* 0x000fec0003800000 */
.L_x_328:
[----:B------:R-:W2:Y:S02]  /*1510*/  LDG.E.U16 R4, desc[UR36][R4.64] ;  /* 0x0000002404047981 */ /* 0x000ea4000c1e1500 */
[----:B--2---:R-:W0:Y:S02]  /*1520*/  I2F.S16 R0, R4 ;  /* 0x0000000400007306 */ /* 0x004e240000101400 */
[----:B0-----:R-:W-:-:S04]  /*1530*/  F2FP.BF16.F32.PACK_AB R0, RZ, R0 ;  /* 0x00000000ff00723e */ /* 0x001fc800000010ff */
[----:B------:R-:W-:Y:S01]  /*1540*/  PRMT R18, R0, 0x7610, R18 ;  /* 0x0000761000127816 */ /* 0x000fe20000000012 */
[----:B------:R-:W-:Y:S06]  /*1550*/  BRA `(.L_x_327) ;  /* 0x0000000c00907947 */ /* 0x000fec0003800000 */
.L_x_323:
        /* <DEDUP_REMOVED lines=9> */
.L_x_331:
[----:B------:R-:W2:Y:S02]  /*15f0*/  LDG.E.U16 R0, desc[UR36][R4.64] ;  /* 0x0000002404007981 */ /* 0x000ea4000c1e1500 */
[----:B--2---:R-:W-:-:S05]  /*1600*/  HADD2.F32 R0, -RZ, R0.H0_H0 ;  /* 0x20000000ff007230 */ /* 0x004fca0000004100 */
[----:B------:R-:W-:-:S04]  /*1610*/  F2FP.BF16.F32.PACK_AB R0, RZ, R0 ;  /* 0x00000000ff00723e */ /* 0x000fc800000010ff */
[----:B------:R-:W-:Y:S01]  /*1620*/  PRMT R18, R0, 0x7610, R18 ;  /* 0x0000761000127816 */ /* 0x000fe20000000012 */
[----:B------:R-:W-:Y:S06]  /*1630*/  BRA `(.L_x_327) ;  /* 0x0000000c00587947 */ /* 0x000fec0003800000 */
.L_x_330:
        /* <DEDUP_REMOVED lines=9> */
.L_x_333:
[----:B------:R-:W2:Y:S02]  /*16d0*/  LDG.E.U16 R4, desc[UR36][R4.64] ;  /* 0x0000002404047981 */ /* 0x000ea4000c1e1500 */
[----:B--2---:R-:W-:-:S05]  /*16e0*/  HADD2.F32 R0, -RZ, R4.H0_H0 ;  /* 0x20000004ff007230 */ /* 0x004fca0000004100 */
[----:B------:R-:W-:-:S04]  /*16f0*/  F2FP.BF16.F32.PACK_AB R0, RZ, R0 ;  /* 0x00000000ff00723e */ /* 0x000fc800000010ff */
[----:B------:R-:W-:Y:S01]  /*1700*/  PRMT R18, R0, 0x7610, R18 ;  /* 0x0000761000127816 */ /* 0x000fe20000000012 */
[----:B------:R-:W-:Y:S06]  /*1710*/  BRA `(.L_x_327) ;  /* 0x0000000c00207947 */ /* 0x000fec0003800000 */
.L_x_332:
        /* <DEDUP_REMOVED lines=13> */
.L_x_322:
        /* <DEDUP_REMOVED lines=14> */
.L_x_336:
        /* <DEDUP_REMOVED lines=13> */
.L_x_335:
        /* <DEDUP_REMOVED lines=27> */
.L_x_338:
[----:B------:R-:W2:Y:S02]  /*1b50*/  LDG.E.U8 R4, desc[UR36][R4.64] ;  /* 0x0000002404047981 */ /* 0x000ea4000c1e1100 */
[C---:B--2---:R-:W-:Y:S02]  /*1b60*/  IMAD.SHL.U32 R0, R4.reuse, 0x2000000, RZ ;  /* 0x0200000004007824 */ /* 0x044fe400078e00ff */
[----:B------:R-:W-:-:S03]  /*1b70*/  IMAD.SHL.U32 R6, R4, 0x100, RZ ;  /* 0x0000010004067824 */ /* 0x000fc600078e00ff */
[----:B------:R-:W-:-:S13]  /*1b80*/  ISETP.GE.U32.AND P0, PT, R0, 0x8000000, PT ;  /* 0x080000000000780c */ /* 0x000fda0003f06070 */
[----:B------:R-:W-:Y:S02]  /*1b90*/  @!P0 LOP3.LUT R3, R6, 0x7f00, RZ, 0xc0, !PT ;  /* 0x00007f0006038812 */ /* 0x000fe400078ec0ff */
[----:B------:R-:W-:Y:S02]  /*1ba0*/  @P0 LEA.HI R0, R0, 0x70000000, RZ, 0x1c ;  /* 0x7000000000000811 */ /* 0x000fe400078fe0ff */
[----:B------:R-:W-:Y:S02]  /*1bb0*/  @!P0 LOP3.LUT R3, R3, 0x3f000000, RZ, 0xfc, !PT ;  /* 0x3f00000003038812 */ /* 0x000fe400078efcff */
[----:B------:R-:W-:Y:S01]  /*1bc0*/  PRMT R6, R6, 0x9910, RZ ;  /* 0x0000991006067816 */ /* 0x000fe200000000ff */
[----:B------:R-:W-:Y:S02]  /*1bd0*/  @P0 FMUL.FTZ R0, R0, 1.9259299443872358531e-34 ;  /* 0x0780000000000820 */ /* 0x000fe40000410000 */
[----:B------:R-:W-:Y:S02]  /*1be0*/  @!P0 FADD.FTZ R0, R3, -0.5 ;  /* 0xbf00000003008421 */ /* 0x000fe40000010000 */
[----:B------:R-:W-:-:S05]  /*1bf0*/  IMAD.MOV.U32 R3, RZ, RZ, R6 ;  /* 0x000000ffff037224 */ /* 0x000fca00078e0006 */
[----:B------:R-:W-:-:S04]  /*1c00*/  LOP3.LUT R0, R0, 0x80000000, R3, 0xf8, !PT ;  /* 0x8000000000007812 */ /* 0x000fc800078ef803 */
[----:B------:R-:W-:-:S04]  /*1c10*/  F2FP.BF16.F32.PACK_AB R0, RZ, R0 ;  /* 0x00000000ff00723e */ /* 0x000fc800000010ff */
[----:B------:R-:W-:Y:S01]  /*1c20*/  PRMT R18, R0, 0x7610, R18 ;  /* 0x0000761000127816 */ /* 0x000fe20000000012 */
[----:B------:R-:W-:Y:S06]  /*1c30*/  BRA `(.L_x_327) ;  /* 0x0000000400d87947 */ /* 0x000fec0003800000 */
.L_x_337:
[----:B------:R0:W5:Y:S01]  /*1c40*/  LDG.E.U16 R18, desc[UR36][R4.64] ;  /* 0x0000002404127981 */ /* 0x000162000c1e1500 */
[----:B------:R-:W-:Y:S05]  /*1c50*/  BRA `(.L_x_327) ;  /* 0x0000000400d07947 */ /* 0x000fea0003800000 */
.L_x_334:
        /* <DEDUP_REMOVED lines=13> */
.L_x_341:
        /* <DEDUP_REMOVED lines=21> */
.L_x_345:
[----:B------:R-:W-:Y:S05]  /*1e80*/  BSYNC.RECONVERGENT B1 ;  /* 0x0000000000017941 */ /* 0x000fea0003800200 */
.L_x_344:
[----:B------:R-:W-:Y:S01]  /*1e90*/  IMAD.SHL.U32 R0, R0, 0x100000, RZ ;  /* 0x0010000000007824 */ /* 0x000fe200078e00ff */
[----:B------:R-:W-:-:S04]  /*1ea0*/  LEA R3, R3, 0x3b800000, 0x17 ;  /* 0x3b80000003037811 */ /* 0x000fc800078eb8ff */
[----:B------:R-:W-:-:S07]  /*1eb0*/  LOP3.LUT R0, R3, R0, R7, 0xfe, !PT ;  /* 0x0000000003007212 */ /* 0x000fce00078efe07 */
.L_x_343:
[----:B------:R-:W-:Y:S05]  /*1ec0*/  BSYNC.RECONVERGENT B0 ;  /* 0x0000000000007941 */ /* 0x000fea0003800200 */
.L_x_342:
[----:B------:R-:W-:-:S04]  /*1ed0*/  F2FP.BF16.F32.PACK_AB R0, RZ, R0 ;  /* 0x00000000ff00723e */ /* 0x000fc800000010ff */
[----:B------:R-:W-:Y:S01]  /*1ee0*/  PRMT R18, R0, 0x7610, R18 ;  /* 0x0000761000127816 */ /* 0x000fe20000000012 */
[----:B------:R-:W-:Y:S06]  /*1ef0*/  BRA `(.L_x_327) ;  /* 0x0000000400287947 */ /* 0x000fec0003800000 */
.L_x_340:
        /* <DEDUP_REMOVED lines=21> */
.L_x_349:
[----:B------:R-:W-:Y:S05]  /*2050*/  BSYNC.RECONVERGENT B1 ;  /* 0x0000000000017941 */ /* 0x000fea0003800200 */
.L_x_348:
[----:B------:R-:W-:Y:S01]  /*2060*/  IMAD.SHL.U32 R0, R0, 0x200000, RZ ;  /* 0x0020000000007824 */ /* 0x000fe200078e00ff */
[----:B------:R-:W-:-:S04]  /*2070*/  LEA R3, R3, 0x37800000, 0x17 ;  /* 0x3780000003037811 */ /* 0x000fc800078eb8ff */
[----:B------:R-:W-:-:S07]  /*2080*/  LOP3.LUT R0, R3, R0, R7, 0xfe, !PT ;  /* 0x0000000003007212 */ /* 0x000fce00078efe07 */
.L_x_347:
[----:B------:R-:W-:Y:S05]  /*2090*/  BSYNC.RECONVERGENT B0 ;  /* 0x0000000000007941 */ /* 0x000fea0003800200 */
.L_x_346:
[----:B------:R-:W-:-:S04]  /*20a0*/  F2FP.BF16.F32.PACK_AB R0, RZ, R0 ;  /* 0x00000000ff00723e */ /* 0x000fc800000010ff */
[----:B------:R-:W-:Y:S01]  /*20b0*/  PRMT R18, R0, 0x7610, R18 ;  /* 0x0000761000127816 */ /* 0x000fe20000000012 */
[----:B------:R-:W-:Y:S06]  /*20c0*/  BRA `(.L_x_327) ;  /* 0x0000000000b47947 */ /* 0x000fec0003800000 */
.L_x_339:
        /* <DEDUP_REMOVED lines=14> */
.L_x_353:
[----:B------:R-:W-:Y:S05]  /*21b0*/  BSYNC.RECONVERGENT B0 ;  /* 0x0000000000007941 */ /* 0x000fea0003800200 */
.L_x_352:
[----:B------:R-:W-:-:S04]  /*21c0*/  F2FP.BF16.F32.PACK_AB R0, RZ, R0 ;  /* 0x00000000ff00723e */ /* 0x000fc800000010ff */
[----:B------:R-:W-:Y:S01]  /*21d0*/  PRMT R18, R0, 0x7610, R18 ;  /* 0x0000761000127816 */ /* 0x000fe20000000012 */
[----:B------:R-:W-:Y:S06]  /*21e0*/  BRA `(.L_x_327) ;  /* 0x00000000006c7947 */ /* 0x000fec0003800000 */
.L_x_326:
        /* <DEDUP_REMOVED lines=15> */
[----:B--2--5:R-:W-:Y:S05]  /*22e0*/  CALL.ABS.NOINC R14 ;  /* 0x000000000e007343 */ /* 0x024fea0003c00000 */
.L_x_354:
[----:B------:R-:W-:Y:S01]  /*22f0*/  PRMT R18, RZ, 0x7610, R18 ;  /* 0x00007610ff127816 */ /* 0x000fe20000000012 */
[----:B------:R-:W-:Y:S06]  /*2300*/  BRA `(.L_x_327) ;  /* 0x0000000000247947 */ /* 0x000fec0003800000 */
.L_x_351:
[----:B------:R-:W2:Y:S02]  /*2310*/  LDG.E.64 R4, desc[UR36][R4.64] ;  /* 0x0000002404047981 */ /* 0x000ea4000c1e1b00 */
[----:B--2---:R-:W0:Y:S02]  /*2320*/  I2F.U64 R0, R4 ;  /* 0x0000000400007312 */ /* 0x004e240000301000 */
[----:B0-----:R-:W-:-:S04]  /*2330*/  F2FP.BF16.F32.PACK_AB R0, RZ, R0 ;  /* 0x00000000ff00723e */ /* 0x001fc800000010ff */
[----:B------:R-:W-:Y:S01]  /*2340*/  PRMT R18, R0, 0x7610, R18 ;  /* 0x0000761000127816 */ /* 0x000fe20000000012 */
[----:B------:R-:W-:Y:S06]  /*2350*/  BRA `(.L_x_327) ;  /* 0x0000000000107947 */ /* 0x000fec0003800000 */
.L_x_350:
[----:B------:R-:W2:Y:S02]  /*2360*/  LDG.E R4, desc[UR36][R4.64] ;  /* 0x0000002404047981 */ /* 0x000ea4000c1e1900 */
[----:B--2---:R-:W-:-:S04]  /*2370*/  I2FP.F32.U32 R0, R4 ;  /* 0x0000000400007245 */ /* 0x004fc80000201000 */
[----:B------:R-:W-:-:S04]  /*2380*/  F2FP.BF16.F32.PACK_AB R0, RZ, R0 ;  /* 0x00000000ff00723e */ /* 0x000fc800000010ff */
[----:B------:R-:W-:-:S07]  /*2390*/  PRMT R18, R0, 0x7610, R18 ;  /* 0x0000761000127816 */ /* 0x000fce0000000012 */
.L_x_327:
[----:B------:R-:W-:-:S07]  /*23a0*/  VIADD R23, R23, 0x80 ;  /* 0x0000008017177836 */ /* 0x000fce0000000000 */
.L_x_321:
[----:B------:R-:W-:Y:S05]  /*23b0*/  BSYNC.RECONVERGENT B6 ;  /* 0x0000000000067941 */ /* 0x000fea0003800200 */
.L_x_320:
        /* <DEDUP_REMOVED lines=26> */
.L_x_360:
[----:B------:R-:W2:Y:S02]  /*2560*/  LDG.E.U8 R4, desc[UR36][R4.64] ;  /* 0x0000002404047981 */ /* 0x000ea4000c1e1100 */
[----:B--2---:R-:W-:-:S04]  /*2570*/  I2FP.F32.U32 R0, R4 ;  /* 0x0000000400007245 */ /* 0x004fc80000201000 */
[----:B------:R-:W-:-:S04]  /*2580*/  F2FP.BF16.F32.PACK_AB R0, RZ, R0 ;  /* 0x00000000ff00723e */ /* 0x000fc800000010ff */
[----:B------:R-:W-:Y:S01]  /*2590*/  PRMT R19, R0, 0x7610, R19 ;  /* 0x0000761000137816 */ /* 0x000fe20000000013 */
[----:B------:R-:W-:Y:S06]  /*25a0*/  BRA `(.L_x_362) ;  /* 0x0000000c00e47947 */ /* 0x000fec0003800000 */
.L_x_359:
        /* <DEDUP_REMOVED lines=11> */
.L_x_364:
[----:B------:R-:W2:Y:S02]  /*2660*/  LDG.E R4, desc[UR36][R4.64] ;  /* 0x0000002404047981 */ /* 0x000ea4000c1e1900 */
[----:B--2---:R-:W-:-:S04]  /*2670*/  I2FP.F32.S32 R0, R4 ;  /* 0x0000000400007245 */ /* 0x004fc80000201400 */
[----:B------:R-:W-:-:S04]  /*2680*/  F2FP.BF16.F32.PACK_AB R0, RZ, R0 ;  /* 0x00000000ff00723e */ /* 0x000fc800000010ff */
[----:B------:R-:W-:Y:S01]  /*2690*/  PRMT R19, R0, 0x7610, R19 ;  /* 0x0000761000137816 */ /* 0x000fe20000000013 */
[----:B------:R-:W-:Y:S06]  /*26a0*/  BRA `(.L_x_362) ;  /* 0x0000000c00a47947 */ /* 0x000fec0003800000 */
.L_x_363:
[----:B------:R-:W2:Y:S02]  /*26b0*/  LDG.E.U16 R4, desc[UR36][R4.64] ;  /* 0x0000002404047981 */ /* 0x000ea4000c1e1500 */
[----:B--2---:R-:W0:Y:S02]  /*26c0*/  I2F.S16 R0, R4 ;  /* 0x0000000400007306 */ /* 0x004e240000101400 */
[----:B0-----:R-:W-:-:S04]  /*26d0*/  F2FP.BF16.F32.PACK_AB R0, RZ, R0 ;  /* 0x00000000ff00723e */ /* 0x001fc800000010ff */
[----:B------:R-:W-:Y:S01]  /*26e0*/  PRMT R19, R0, 0x7610, R19 ;  /* 0x0000761000137816 */ /* 0x000fe20000000013 */
[----:B------:R-:W-:Y:S06]  /*26f0*/  BRA `(.L_x_362) ;  /* 0x0000000c00907947 */ /* 0x000fec0003800000 */
.L_x_358:
        /* <DEDUP_REMOVED lines=9> */
.L_x_366:
[----:B------:R-:W2:Y:S02]  /*2790*/  LDG.E.U16 R0, desc[UR36][R4.64] ;  /* 0x0000002404007981 */ /* 0x000ea4000c1e1500 */
[----:B--2---:R-:W-:-:S05]  /*27a0*/  HADD2.F32 R0, -RZ, R0.H0_H0 ;  /* 0x20000000ff007230 */ /* 0x004fca0000004100 */
[----:B------:R-:W-:-:S04]  /*27b0*/  F2FP.BF16.F32.PACK_AB R0, RZ, R0 ;  /* 0x00000000ff00723e */ /* 0x000fc800000010ff */
[----:B------:R-:W-:Y:S01]  /*27c0*/  PRMT R19, R0, 0x7610, R19 ;  /* 0x0000761000137816 */ /* 0x000fe20000000013 */
[----:B------:R-:W-:Y:S06]  /*27d0*/  BRA `(.L_x_362) ;  /* 0x0000000c00587947 */ /* 0x000fec0003800000 */
.L_x_365:
        /* <DEDUP_REMOVED lines=9> */
.L_x_368:
[----:B------:R-:W2:Y:S02]  /*2870*/  LDG.E.U16 R4, desc[UR36][R4.64] ;  /* 0x0000002404047981 */ /* 0x000ea4000c1e1500 */
[----:B--2---:R-:W-:-:S05]  /*2880*/  HADD2.F32 R0, -RZ, R4.H0_H0 ;  /* 0x20000004ff007230 */ /* 0x004fca0000004100 */
[----:B------:R-:W-:-:S04]  /*2890*/  F2FP.BF16.F32.PACK_AB R0, RZ, R0 ;  /* 0x00000000ff00723e */ /* 0x000fc800000010ff */
[----:B------:R-:W-:Y:S01]  /*28a0*/  PRMT R19, R0, 0x7610, R19 ;  /* 0x0000761000137816 */ /* 0x000fe20000000013 */
[----:B------:R-:W-:Y:S06]  /*28b0*/  BRA `(.L_x_362) ;  /* 0x0000000c00207947 */ /* 0x000fec0003800000 */
.L_x_367:
        /* <DEDUP_REMOVED lines=13> */
.L_x_357:
        /* <DEDUP_REMOVED lines=14> */
.L_x_371:
        /* <DEDUP_REMOVED lines=13> */
.L_x_370:
        /* <DEDUP_REMOVED lines=27> */
.L_x_373:
        /* <DEDUP_REMOVED lines=15> */
.L_x_372:
[----:B------:R0:W5:Y:S01]  /*2de0*/  LDG.E.U16 R19, desc[UR36][R4.64] ;  /* 0x0000002404137981 */ /* 0x000162000c1e1500 */
[----:B------:R-:W-:Y:S05]  /*2df0*/  BRA `(.L_x_362) ;  /* 0x0000000400d07947 */ /* 0x000fea0003800000 */
.L_x_369:
        /* <DEDUP_REMOVED lines=13> */
.L_x_376:
        /* <DEDUP_REMOVED lines=21> */
.L_x_380:
[----:B------:R-:W-:Y:S05]  /*3020*/  BSYNC.RECONVERGENT B1 ;  /* 0x0000000000017941 */ /* 0x000fea0003800200 */
.L_x_379:
[----:B------:R-:W-:Y:S01]  /*3030*/  IMAD.SHL.U32 R0, R0, 0x100000, RZ ;  /* 0x0010000000007824 */ /* 0x000fe200078e00ff */
[----:B------:R-:W-:-:S04]  /*3040*/  LEA R3, R3, 0x3b800000, 0x17 ;  /* 0x3b80000003037811 */ /* 0x000fc800078eb8ff */
[----:B------:R-:W-:-:S07]  /*3050*/  LOP3.LUT R0, R3, R0, R7, 0xfe, !PT ;  /* 0x0000000003007212 */ /* 0x000fce00078efe07 */
.L_x_378:
[----:B------:R-:W-:Y:S05]  /*3060*/  BSYNC.RECONVERGENT B0 ;  /* 0x0000000000007941 */ /* 0x000fea0003800200 */
.L_x_377:
[----:B------:R-:W-:-:S04]  /*3070*/  F2FP.BF16.F32.PACK_AB R0, RZ, R0 ;  /* 0x00000000ff00723e */ /* 0x000fc800000010ff */
[----:B------:R-:W-:Y:S01]  /*3080*/  PRMT R19, R0, 0x7610, R19 ;  /* 0x0000761000137816 */ /* 0x000fe20000000013 */
[----:B------:R-:W-:Y:S06]  /*3090*/  BRA `(.L_x_362) ;  /* 0x0000000400287947 */ /* 0x000fec0003800000 */
.L_x_375:
        /* <DEDUP_REMOVED lines=21> */
.L_x_384:
[----:B------:R-:W-:Y:S05]  /*31f0*/  BSYNC.RECONVERGENT B1 ;  /* 0x0000000000017941 */ /* 0x000fea0003800200 */
.L_x_383:
[----:B------:R-:W-:Y:S01]  /*3200*/  IMAD.SHL.U32 R0, R0, 0x200000, RZ ;  /* 0x0020000000007824 */ /* 0x000fe200078e00ff */
[----:B------:R-:W-:-:S04]  /*3210*/  LEA R3, R3, 0x37800000, 0x17 ;  /* 0x3780000003037811 */ /* 0x000fc800078eb8ff */
[----:B------:R-:W-:-:S07]  /*3220*/  LOP3.LUT R0, R3, R0, R7, 0xfe, !PT ;  /* 0x0000000003007212 */ /* 0x000fce00078efe07 */
.L_x_382:
[----:B------:R-:W-:Y:S05]  /*3230*/  BSYNC.RECONVERGENT B0 ;  /* 0x0000000000007941 */ /* 0x000fea0003800200 */
.L_x_381:
[----:B------:R-:W-:-:S04]  /*3240*/  F2FP.BF16.F32.PACK_AB R0, RZ, R0 ;  /* 0x00000000ff00723e */ /* 0x000fc800000010ff */
[----:B------:R-:W-:Y:S01]  /*3250*/  PRMT R19, R0, 0x7610, R19 ;  /* 0x0000761000137816 */ /* 0x000fe20000000013 */
[----:B------:R-:W-:Y:S06]  /*3260*/  BRA `(.L_x_362) ;  /* 0x0000000000b47947 */ /* 0x000fec0003800000 */
.L_x_374:
        /* <DEDUP_REMOVED lines=14> */
.L_x_388:
[----:B------:R-:W-:Y:S05]  /*3350*/  BSYNC.RECONVERGENT B0 ;  /* 0x0000000000007941 */ /* 0x000fea0003800200 */
.L_x_387:
[----:B------:R-:W-:-:S04]  /*3360*/  F2FP.BF16.F32.PACK_AB R0, RZ, R0 ;  /* 0x00000000ff00723e */ /* 0x000fc800000010ff */
[----:B------:R-:W-:Y:S01]  /*3370*/  PRMT R19, R0, 0x7610, R19 ;  /* 0x0000761000137816 */ /* 0x000fe20000000013 */
[----:B------:R-:W-:Y:S06]  /*3380*/  BRA `(.L_x_362) ;  /* 0x00000000006c7947 */ /* 0x000fec0003800000 */
.L_x_361:
        /* <DEDUP_REMOVED lines=16> */
.L_x_389:
[----:B------:R-:W-:Y:S01]  /*3490*/  PRMT R19, RZ, 0x7610, R19 ;  /* 0x00007610ff137816 */ /* 0x000fe20000000013 */
[----:B------:R-:W-:Y:S06]  /*34a0*/  BRA `(.L_x_362) ;  /* 0x0000000000247947 */ /* 0x000fec0003800000 */
.L_x_386:
[----:B------:R-:W2:Y:S02]  /*34b0*/  LDG.E.64 R4, desc[UR36][R4.64] ;  /* 0x0000002404047981 */ /* 0x000ea4000c1e1b00 */
[----:B--2---:R-:W0:Y:S02]  /*34c0*/  I2F.U64 R0, R4 ;  /* 0x0000000400007312 */ /* 0x004e240000301000 */
[----:B0-----:R-:W-:-:S04]  /*34d0*/  F2FP.BF16.F32.PACK_AB R0, RZ, R0 ;  /* 0x00000000ff00723e */ /* 0x001fc800000010ff */
[----:B------:R-:W-:Y:S01]  /*34e0*/  PRMT R19, R0, 0x7610, R19 ;  /* 0x0000761000137816 */ /* 0x000fe20000000013 */
[----:B------:R-:W-:Y:S06]  /*34f0*/  BRA `(.L_x_362) ;  /* 0x0000000000107947 */ /* 0x000fec0003800000 */
.L_x_385:
[----:B------:R-:W2:Y:S02]  /*3500*/  LDG.E R4, desc[UR36][R4.64] ;  /* 0x0000002404047981 */ /* 0x000ea4000c1e1900 */
[----:B--2---:R-:W-:-:S04]  /*3510*/  I2FP.F32.U32 R0, R4 ;  /* 0x0000000400007245 */ /* 0x004fc80000201000 */
[----:B------:R-:W-:-:S04]  /*3520*/  F2FP.BF16.F32.PACK_AB R0, RZ, R0 ;  /* 0x00000000ff00723e */ /* 0x000fc800000010ff */
[----:B------:R-:W-:-:S07]  /*3530*/  PRMT R19, R0, 0x7610, R19 ;  /* 0x0000761000137816 */ /* 0x000fce0000000013 */
.L_x_362:
[----:B------:R-:W-:-:S07]  /*3540*/  VIADD R23, R23, 0x80 ;  /* 0x0000008017177836 */ /* 0x000fce0000000000 */
.L_x_356:
[----:B------:R-:W-:Y:S05]  /*3550*/  BSYNC.RECONVERGENT B6 ;  /* 0x0000000000067941 */ /* 0x000fea0003800200 */
.L_x_355:
        /* <DEDUP_REMOVED lines=26> */
.L_x_395:
[----:B------:R-:W2:Y:S02]  /*3700*/  LDG.E.U8 R4, desc[UR36][R4.64] ;  /* 0x0000002404047981 */ /* 0x000ea4000c1e1100 */
[----:B--2---:R-:W-:-:S04]  /*3710*/  I2FP.F32.U32 R0, R4 ;  /* 0x0000000400007245 */ /* 0x004fc80000201000 */
[----:B------:R-:W-:-:S04]  /*3720*/  F2FP.BF16.F32.PACK_AB R0, RZ, R0 ;  /* 0x00000000ff00723e */ /* 0x000fc800000010ff */
[----:B------:R-:W-:Y:S01]  /*3730*/  PRMT R3, R0, 0x7610, R3 ;  /* 0x0000761000037816 */ /* 0x000fe20000000003 */
[----:B------:R-:W-:Y:S06]  /*3740*/  BRA `(.L_x_391) ;  /* 0x0000000c00e07947 */ /* 0x000fec0003800000 */
.L_x_394:
        /* <DEDUP_REMOVED lines=11> */
.L_x_398:
[----:B------:R-:W2:Y:S02]  /*3800*/  LDG.E R4, desc[UR36][R4.64] ;  /* 0x0000002404047981 */ /* 0x000ea4000c1e1900 */
[----:B--2---:R-:W-:-:S04]  /*3810*/  I2FP.F32.S32 R0, R4 ;  /* 0x0000000400007245 */ /* 0x004fc80000201400 */
[----:B------:R-:W-:-:S04]  /*3820*/  F2FP.BF16.F32.PACK_AB R0, RZ, R0 ;  /* 0x00000000ff00723e */ /* 0x000fc800000010ff */
[----:B------:R-:W-:Y:S01]  /*3830*/  PRMT R3, R0, 0x7610, R3 ;  /* 0x0000761000037816 */ /* 0x000fe20000000003 */
[----:B------:R-:W-:Y:S06]  /*3840*/  BRA `(.L_x_391) ;  /* 0x0000000c00a07947 */ /* 0x000fec0003800000 */
.L_x_397:
[----:B------:R-:W2:Y:S02]  /*3850*/  LDG.E.U16 R4, desc[UR36][R4.64] ;  /* 0x0000002404047981 */ /* 0x000ea4000c1e1500 */
[----:B--2---:R-:W0:Y:S02]  /*3860*/  I2F.S16 R0, R4 ;  /* 0x0000000400007306 */ /* 0x004e240000101400 */
[----:B0-----:R-:W-:-:S04]  /*3870*/  F2FP.BF16.F32.PACK_AB R0, RZ, R0 ;  /* 0x00000000ff00723e */ /* 0x001fc800000010ff */
[----:B------:R-:W-:Y:S01]  /*3880*/  PRMT R3, R0, 0x7610, R3 ;  /* 0x0000761000037816 */ /* 0x000fe20000000003 */
[----:B------:R-:W-:Y:S06]  /*3890*/  BRA `(.L_x_391) ;  /* 0x0000000c008c7947 */ /* 0x000fec0003800000 */
.L_x_393:
        /* <DEDUP_REMOVED lines=9> */
.L_x_400:
[----:B------:R-:W2:Y:S02]  /*3930*/  LDG.E.U16 R0, desc[UR36][R4.64] ;  /* 0x0000002404007981 */ /* 0x000ea4000c1e1500 */
[----:B--2---:R-:W-:-:S05]  /*3940*/  HADD2.F32 R0, -RZ, R0.H0_H0 ;  /* 0x20000000ff007230 */ /* 0x004fca0000004100 */
[----:B------:R-:W-:-:S04]  /*3950*/  F2FP.BF16.F32.PACK_AB R0, RZ, R0 ;  /* 0x00000000ff00723e */ /* 0x000fc800000010ff */
[----:B------:R-:W-:Y:S01]  /*3960*/  PRMT R3, R0, 0x7610, R3 ;  /* 0x0000761000037816 */ /* 0x000fe20000000003 */
[----:B------:R-:W-:Y:S06]  /*3970*/  BRA `(.L_x_391) ;  /* 0x0000000c00547947 */ /* 0x000fec0003800000 */
.L_x_399:
        /* <DEDUP_REMOVED lines=9> */
.L_x_402:
[----:B------:R-:W2:Y:S02]  /*3a10*/  LDG.E.U16 R4, desc[UR36][R4.64] ;  /* 0x0000002404047981 */ /* 0x000ea4000c1e1500 */
[----:B--2---:R-:W-:-:S05]  /*3a20*/  HADD2.F32 R0, -RZ, R4.H0_H0 ;  /* 0x20000004ff007230 */ /* 0x004fca0000004100 */
[----:B------:R-:W-:-:S04]  /*3a30*/  F2FP.BF16.F32.PACK_AB R0, RZ, R0 ;  /* 0x00000000ff00723e */ /* 0x000fc800000010ff */
[----:B------:R-:W-:Y:S01]  /*3a40*/  PRMT R3, R0, 0x7610, R3 ;  /* 0x0000761000037816 */ /* 0x000fe20000000003 */
[----:B------:R-:W-:Y:S06]  /*3a50*/  BRA `(.L_x_391) ;  /* 0x0000000c001c7947 */ /* 0x000fec0003800000 */
.L_x_401:
        /* <DEDUP_REMOVED lines=13> */
.L_x_392:
        /* <DEDUP_REMOVED lines=14> */
.L_x_405:
        /* <DEDUP_REMOVED lines=13> */
.L_x_404:
        /* <DEDUP_REMOVED lines=24> */
[----:B------:R-:W-:Y:S01]  /*3e60*/  F2FP.BF16.F32.PACK_AB R3, RZ, R3 ;  /* 0x00000003ff03723e */ /* 0x000fe200000010ff */
[----:B------:R-:W-:Y:S06]  /*3e70*/  BRA `(.L_x_391) ;  /* 0x0000000800147947 */ /* 0x000fec0003800000 */
.L_x_407:
        /* <DEDUP_REMOVED lines=15> */
.L_x_406:
[----:B------:R1:W5:Y:S01]  /*3f70*/  LDG.E.U16 R3, desc[UR36][R4.64] ;  /* 0x0000002404037981 */ /* 0x000362000c1e1500 */
[----:B------:R-:W-:Y:S05]  /*3f80*/  BRA `(.L_x_391) ;  /* 0x0000000400d07947 */ /* 0x000fea0003800000 */
.L_x_403:
        /* <DEDUP_REMOVED lines=13> */
.L_x_410:
        /* <DEDUP_REMOVED lines=21> */
.L_x_414:
[----:B------:R-:W-:Y:S05]  /*41b0*/  BSYNC.RECONVERGENT B1 ;  /* 0x0000000000017941 */ /* 0x000fea0003800200 */
.L_x_413:
[----:B------:R-:W-:Y:S01]  /*41c0*/  IMAD.SHL.U32 R0, R0, 0x100000, RZ ;  /* 0x0010000000007824 */ /* 0x000fe200078e00ff */
[----:B------:R-:W-:-:S04]  /*41d0*/  LEA R3, R3, 0x3b800000, 0x17 ;  /* 0x3b80000003037811 */ /* 0x000fc800078eb8ff */
[----:B------:R-:W-:-:S07]  /*41e0*/  LOP3.LUT R0, R3, R0, R7, 0xfe, !PT ;  /* 0x0000000003007212 */ /* 0x000fce00078efe07 */
.L_x_412:
[----:B------:R-:W-:Y:S05]  /*41f0*/  BSYNC.RECONVERGENT B0 ;  /* 0x0000000000007941 */ /* 0x000fea0003800200 */
.L_x_411:
[----:B------:R-:W-:-:S04]  /*4200*/  F2FP.BF16.F32.PACK_AB R0, RZ, R0 ;  /* 0x00000000ff00723e */ /* 0x000fc800000010ff */
[----:B------:R-:W-:Y:S01]  /*4210*/  PRMT R3, R0, 0x7610, R3 ;  /* 0x0000761000037816 */ /* 0x000fe20000000003 */
[----:B------:R-:W-:Y:S06]  /*4220*/  BRA `(.L_x_391) ;  /* 0x0000000400287947 */ /* 0x000fec0003800000 */
.L_x_409:
        /* <DEDUP_REMOVED lines=21> */
.L_x_418:
[----:B------:R-:W-:Y:S05]  /*4380*/  BSYNC.RECONVERGENT B1 ;  /* 0x0000000000017941 */ /* 0x000fea0003800200 */
.L_x_417:
[----:B------:R-:W-:Y:S01]  /*4390*/  IMAD.SHL.U32 R0, R0, 0x200000, RZ ;  /* 0x0020000000007824 */ /* 0x000fe200078e00ff */
[----:B------:R-:W-:-:S04]  /*43a0*/  LEA R3, R3, 0x37800000, 0x17 ;  /* 0x3780000003037811 */ /* 0x000fc800078eb8ff */
[----:B------:R-:W-:-:S07]  /*43b0*/  LOP3.LUT R0, R3, R0, R7, 0xfe, !PT ;  /* 0x0000000003007212 */ /* 0x000fce00078efe07 */
.L_x_416:
[----:B------:R-:W-:Y:S05]  /*43c0*/  BSYNC.RECONVERGENT B0 ;  /* 0x0000000000007941 */ /* 0x000fea0003800200 */
.L_x_415:
[----:B------:R-:W-:-:S04]  /*43d0*/  F2FP.BF16.F32.PACK_AB R0, RZ, R0 ;  /* 0x00000000ff00723e */ /* 0x000fc800000010ff */
[----:B------:R-:W-:Y:S01]  /*43e0*/  PRMT R3, R0, 0x7610, R3 ;  /* 0x0000761000037816 */ /* 0x000fe20000000003 */
[----:B------:R-:W-:Y:S06]  /*43f0*/  BRA `(.L_x_391) ;  /* 0x0000000000b47947 */ /* 0x000fec0003800000 */
.L_x_408:
        /* <DEDUP_REMOVED lines=14> */
.L_x_422:
[----:B------:R-:W-:Y:S05]  /*44e0*/  BSYNC.RECONVERGENT B0 ;  /* 0x0000000000007941 */ /* 0x000fea0003800200 */
.L_x_421:
[----:B------:R-:W-:-:S04]  /*44f0*/  F2FP.BF16.F32.PACK_AB R0, RZ, R0 ;  /* 0x00000000ff00723e */ /* 0x000fc800000010ff */
[----:B------:R-:W-:Y:S01]  /*4500*/  PRMT R3, R0, 0x7610, R3 ;  /* 0x0000761000037816 */ /* 0x000fe20000000003 */
[----:B------:R-:W-:Y:S06]  /*4510*/  BRA `(.L_x_391) ;  /* 0x00000000006c7947 */ /* 0x000fec0003800000 */
.L_x_396:
        /* <DEDUP_REMOVED lines=16> */
.L_x_423:
[----:B------:R-:W-:Y:S01]  /*4620*/  PRMT R3, RZ, 0x7610, R3 ;  /* 0x00007610ff037816 */ /* 0x000fe20000000003 */
[----:B------:R-:W-:Y:S06]  /*4630*/  BRA `(.L_x_391) ;  /* 0x0000000000247947 */ /* 0x000fec0003800000 */
.L_x_420:
[----:B------:R-:W2:Y:S02]  /*4640*/  LDG.E.64 R4, desc[UR36][R4.64] ;  /* 0x0000002404047981 */ /* 0x000ea4000c1e1b00 */
[----:B--2---:R-:W0:Y:S02]  /*4650*/  I2F.U64 R0, R4 ;  /* 0x0000000400007312 */ /* 0x004e240000301000 */
[----:B0-----:R-:W-:-:S04]  /*4660*/  F2FP.BF16.F32.PACK_AB R0, RZ, R0 ;  /* 0x00000000ff00723e */ /* 0x001fc800000010ff */
[----:B------:R-:W-:Y:S01]  /*4670*/  PRMT R3, R0, 0x7610, R3 ;  /* 0x0000761000037816 */ /* 0x000fe20000000003 */
[----:B------:R-:W-:Y:S06]  /*4680*/  BRA `(.L_x_391) ;  /* 0x0000000000107947 */ /* 0x000fec0003800000 */
.L_x_419:
[----:B------:R-:W2:Y:S02]  /*4690*/  LDG.E R4, desc[UR36][R4.64] ;  /* 0x0000002404047981 */ /* 0x000ea4000c1e1900 */
[----:B--2---:R-:W-:-:S04]  /*46a0*/  I2FP.F32.U32 R0, R4 ;  /* 0x0000000400007245 */ /* 0x004fc80000201000 */
[----:B------:R-:W-:-:S04]  /*46b0*/  F2FP.BF16.F32.PACK_AB R0, RZ, R0 ;  /* 0x00000000ff00723e */ /* 0x000fc800000010ff */
[----:B------:R-:W-:-:S07]  /*46c0*/  PRMT R3, R0, 0x7610, R3 ;  /* 0x0000761000037816 */ /* 0x000fce0000000003 */
.L_x_391:
[----:B------:R-:W-:Y:S05]  /*46d0*/  BSYNC.RECONVERGENT B6 ;  /* 0x0000000000067941 */ /* 0x000fea0003800200 */
.L_x_390:
[C---:B01----:R-:W-:Y:S01]  /*46e0*/  VIADD R5, R25.reuse, 0x100 ;  /* 0x0000010019057836 */ /* 0x043fe20000000000 */
[CC--:B------:R-:W-:Y:S01]  /*46f0*/  ISETP.GE.AND P0, PT, R25.reuse, R16.reuse, PT ;  /* 0x000000101900720c */ /* 0x0c0fe20003f06270 */
[----:B------:R-:W-:Y:S01]  /*4700*/  VIADD R23, R25, 0x80 ;  /* 0x0000008019177836 */ /* 0x000fe20000000000 */
[----:B------:R-:W0:Y:S01]  /*4710*/  LDC.U16 R0, c[0x0][0x388] ;  /* 0x0000e200ff007b82 */ /* 0x000e220000000400 */
[----:B------:R-:W-:Y:S01]  /*4720*/  BSSY.RECONVERGENT B6, `(.L_x_424) ;  /* 0x000012b000067945 */ /* 0x000fe20003800200 */
[-C--:B------:R-:W-:Y:S01]  /*4730*/  ISETP.GE.AND P2, PT, R5, R16.reuse, PT ;  /* 0x000000100500720c */ /* 0x080fe20003f46270 */
[----:B------:R-:W-:Y:S01]  /*4740*/  VIADD R5, R25, 0x180 ;  /* 0x0000018019057836 */ /* 0x000fe20000000000 */
[----:B------:R-:W-:-:S04]  /*4750*/  ISETP.GE.AND P1, PT, R23, R16, PT ;  /* 0x000000101700720c */ /* 0x000fc80003f26270 */
[----:B------:R-:W-:-:S03]  /*4760*/  ISETP.GE.AND P3, PT, R5, R16, PT ;  /* 0x000000100500720c */ /* 0x000fc60003f66270 */
[----:B-----5:R-:W-:-:S04]  /*4770*/  @!P0 IMAD.U32 R4, R17, 0x10000, RZ ;  /* 0x0001000011048824 */ /* 0x020fc800078e00ff */
[----:B------:R-:W-:Y:S02]  /*4780*/  @!P2 IMAD.U32 R6, R19, 0x10000, RZ ;  /* 0x000100001306a824 */ /* 0x000fe400078e00ff */
[----:B------:R-:W1:Y:S01]  /*4790*/  @!P0 MUFU.LG2 R4, R4 ;  /* 0x0000000400048308 */ /* 0x000e620000000c00 */
[----:B------:R-:W-:-:S03]  /*47a0*/  @!P1 IMAD.U32 R18, R18, 0x10000, RZ ;  /* 0x0001000012129824 */ /* 0x000fc600078e00ff */
[----:B------:R-:W-:Y:S02]  /*47b0*/  @!P3 IMAD.U32 R7, R3, 0x10000, RZ ;  /* 0x000100000307b824 */ /* 0x000fe400078e00ff */
[C---:B0-----:R-:W-:Y:S02]  /*47c0*/  @!P0 IMAD.U32 R5, R0.reuse, 0x10000, RZ ;  /* 0x0001000000058824 */ /* 0x041fe400078e00ff */
[----:B------:R-:W0:Y:S01]  /*47d0*/  @!P2 MUFU.LG2 R6, R6 ;  /* 0x000000060006a308 */ /* 0x000e220000000c00 */
[----:B------:R-:W-:-:S07]  /*47e0*/  @!P2 IMAD.U32 R9, R0, 0x10000, RZ ;  /* 0x000100000009a824 */ /* 0x000fce00078e00ff */
[----:B------:R-:W2:Y:S01]  /*47f0*/  @!P1 MUFU.LG2 R18, R18 ;  /* 0x0000001200129308 */ /* 0x000ea20000000c00 */
[----:B-1----:R-:W-:-:S07]  /*4800*/  @!P0 FMUL.FTZ R5, R5, R4 ;  /* 0x0000000405058220 */ /* 0x002fce0000410000 */
[----:B------:R-:W1:Y:S01]  /*4810*/  @!P3 MUFU.LG2 R7, R7 ;  /* 0x000000070007b308 */ /* 0x000e620000000c00 */
[----:B0-----:R-:W-:Y:S01]  /*4820*/  @!P2 FMUL.FTZ R4, R9, R6 ;  /* 0x000000060904a220 */ /* 0x001fe20000410000 */
[C---:B------:R-:W-:Y:S02]  /*4830*/  @!P1 IMAD.U32 R9, R0.reuse, 0x10000, RZ ;  /* 0x0001000000099824 */ /* 0x040fe400078e00ff */
[----:B------:R-:W-:-:S04]  /*4840*/  @!P3 IMAD.U32 R6, R0, 0x10000, RZ ;  /* 0x000100000006b824 */ /* 0x000fc800078e00ff */
[----:B------:R-:W0:Y:S01]  /*4850*/  @!P0 MUFU.EX2 R5, R5 ;  /* 0x0000000500058308 */ /* 0x000e220000000800 */
[----:B--2---:R-:W-:-:S03]  /*4860*/  @!P1 FMUL.FTZ R0, R9, R18 ;  /* 0x0000001209009220 */ /* 0x004fc60000410000 */
[----:B------:R-:W2:Y:S01]  /*4870*/  @!P2 MUFU.EX2 R4, R4 ;  /* 0x000000040004a308 */ /* 0x000ea20000000800 */
[----:B------:R-:W3:Y:S03]  /*4880*/  LDC.U8 R18, c[0x0][0x3b4] ;  /* 0x0000ed00ff127b82 */ /* 0x000ee60000000000 */
[----:B------:R-:W4:Y:S01]  /*4890*/  @!P1 MUFU.EX2 R0, R0 ;  /* 0x0000000000009308 */ /* 0x000f220000000800 */
[----:B-1----:R-:W-:-:S03]  /*48a0*/  @!P3 FMUL.FTZ R6, R6, R7 ;  /* 0x000000070606b220 */ /* 0x002fc60000410000 */
[----:B0-----:R0:W1:Y:S08]  /*48b0*/  @!P0 F2F.BF16.F32 R3, R5 ;  /* 0x0000000500038304 */ /* 0x0010700000202000 */
[----:B------:R-:W0:Y:S04]  /*48c0*/  @!P3 MUFU.EX2 R6, R6 ;  /* 0x000000060006b308 */ /* 0x000e280000000800 */
[----:B--2---:R2:W0:Y:S08]  /*48d0*/  @!P2 F2F.BF16.F32 R17, R4 ;  /* 0x000000040011a304 */ /* 0x0044300000202000 */
[----:B----4-:R2:W4:Y:S08]  /*48e0*/  @!P1 F2F.BF16.F32 R22, R0 ;  /* 0x0000000000169304 */ /* 0x0105300000202000 */
[----:B0-----:R2:W0:Y:S01]  /*48f0*/  @!P3 F2F.BF16.F32 R19, R6 ;  /* 0x000000060013b304 */ /* 0x0014220000202000 */
[----:B-1----:R-:W-:Y:S05]  /*4900*/  @P0 BRA `(.L_x_425) ;  /* 0x0000001000300947 */ /* 0x002fea0003800000 */
[----:B------:R-:W1:Y:S01]  /*4910*/  LDCU UR4, c[0x0][0x3b8] ;  /* 0x00007700ff0477ac */ /* 0x000e620008000800 */
[----:B------:R-:W5:Y:S01]  /*4920*/  LDC.64 R8, c[0x0][0x398] ;  /* 0x0000e600ff087b82 */ /* 0x000f620000000a00 */
[----:B--2---:R-:W-:Y:S01]  /*4930*/  IMAD R0, R2, 0x200, R25 ;  /* 0x0000020002007824 */ /* 0x004fe200078e0219 */
[----:B---3--:R-:W-:-:S03]  /*4940*/  PRMT R4, R18, 0x9910, RZ ;  /* 0x0000991012047816 */ /* 0x008fc600000000ff */
[----:B-1----:R-:W-:Y:S02]  /*4950*/  IMAD R5, R0, UR4, RZ ;  /* 0x0000000400057c24 */ /* 0x002fe4000f8e02ff */
[----:B------:R-:W-:-:S05]  /*4960*/  IMAD.MOV.U32 R0, RZ, RZ, R4 ;  /* 0x000000ffff007224 */ /* 0x000fca00078e0004 */
[----:B------:R-:W-:Y:S02]  /*4970*/  ISETP.GT.AND P0, PT, R0, 0x9, PT ;  /* 0x000000090000780c */ /* 0x000fe40003f04270 */
[----:B-----5:R-:W-:-:S05]  /*4980*/  IADD3 R8, P1, PT, R5, R8, RZ ;  /* 0x0000000805087210 */ /* 0x020fca0007f3e0ff */
[----:B------:R-:W-:-:S06]  /*4990*/  IMAD.X R9, RZ, RZ, R9, P1 ;  /* 0x000000ffff097224 */ /* 0x000fcc00008e0609 */
[----:B------:R-:W-:Y:S05]  /*49a0*/  @P0 BRA `(.L_x_426) ;  /* 0x0000000400340947 */ /* 0x000fea0003800000 */
[----:B------:R-:W-:-:S13]  /*49b0*/  ISETP.GT.AND P0, PT, R0, 0x4, PT ;  /* 0x000000040000780c */ /* 0x000fda0003f04270 */
[----:B------:R-:W-:Y:S05]  /*49c0*/  @P0 BRA `(.L_x_427) ;  /* 0x0000000000940947 */ /* 0x000fea0003800000 */
[----:B------:R-:W-:-:S13]  /*49d0*/  ISETP.GT.AND P0, PT, R0, 0x1, PT ;  /* 0x000000010000780c */ /* 0x000fda0003f04270 */
[----:B------:R-:W-:Y:S05]  /*49e0*/  @P0 BRA `(.L_x_428) ;  /* 0x0000000000380947 */ /* 0x000fea0003800000 */
[----:B------:R-:W-:-:S13]  /*49f0*/  ISETP.NE.AND P0, PT, R18, RZ, PT ;  /* 0x000000ff1200720c */ /* 0x000fda0003f05270 */
[----:B------:R-:W-:Y:S05]  /*4a00*/  @!P0 BRA `(.L_x_429) ;  /* 0x00000000001c8947 */ /* 0x000fea0003800000 */
[----:B------:R-:W-:-:S13]  /*4a10*/  ISETP.NE.AND P0, PT, R0, 0x1, PT ;  /* 0x000000010000780c */ /* 0x000fda0003f05270 */
[----:B------:R-:W-:Y:S05]  /*4a20*/  @P0 BRA `(.L_x_430) ;  /* 0x0000000c00380947 */ /* 0x000fea0003800000 */
[----:B------:R-:W-:Y:S02]  /*4a30*/  IMAD.U32 R3, R3, 0x10000, RZ ;  /* 0x0001000003037824 */ /* 0x000fe400078e00ff */
[----:B------:R-:W-:-:S04]  /*4a40*/  IMAD.MOV.U32 R25, RZ, RZ, R23 ;  /* 0x000000ffff197224 */ /* 0x000fc800078e0017 */
[----:B------:R-:W1:Y:S02]  /*4a50*/  F2I.FTZ.TRUNC.NTZ R3, R3 ;  /* 0x0000000300037305 */ /* 0x000e64000021f100 */
[----:B-1----:R1:W-:Y:S01]  /*4a60*/  STG.E.U8 desc[UR36][R8.64], R3 ;  /* 0x0000000308007986 */ /* 0x0023e2000c101124 */
[----:B------:R-:W-:Y:S05]  /*4a70*/  BRA `(.L_x_425) ;  /* 0x0000000c00d47947 */ /* 0x000fea0003800000 */
.L_x_429:
[----:B------:R-:W-:Y:S02]  /*4a80*/  IMAD.U32 R5, R3, 0x10000, RZ ;  /* 0x0001000003057824 */ /* 0x000fe400078e00ff */
[----:B------:R-:W-:-:S04]  /*4a90*/  IMAD.MOV.U32 R25, RZ, RZ, R23 ;  /* 0x000000ffff197224 */ /* 0x000fc800078e0017 */
[----:B------:R-:W1:Y:S02]  /*4aa0*/  F2I.S64.TRUNC R4, R5 ;  /* 0x0000000500047311 */ /* 0x000e64000020d900 */
[----:B-1----:R1:W-:Y:S01]  /*4ab0*/  STG.E.U8 desc[UR36][R8.64], R4 ;  /* 0x0000000408007986 */ /* 0x0023e2000c101124 */
[----:B------:R-:W-:Y:S05]  /*4ac0*/  BRA `(.L_x_425) ;  /* 0x0000000c00c07947 */ /* 0x000fea0003800000 */
.L_x_428:
[----:B------:R-:W-:-:S13]  /*4ad0*/  ISETP.NE.AND P0, PT, R0, 0x2, PT ;  /* 0x000000020000780c */ /* 0x000fda0003f05270 */
[----:B------:R-:W-:Y:S05]  /*4ae0*/  @!P0 BRA `(.L_x_431) ;  /* 0x0000000000388947 */ /* 0x000fea0003800000 */
[----:B------:R-:W-:-:S13]  /*4af0*/  ISETP.NE.AND P0, PT, R0, 0x3, PT ;  /* 0x000000030000780c */ /* 0x000fda0003f05270 */
[----:B------:R-:W-:Y:S05]  /*4b00*/  @!P0 BRA `(.L_x_432) ;  /* 0x00000000001c8947 */ /* 0x000fea0003800000 */
[----:B------:R-:W-:-:S13]  /*4b10*/  ISETP.NE.AND P0, PT, R0, 0x4, PT ;  /* 0x000000040000780c */ /* 0x000fda0003f05270 */
[----:B------:R-:W-:Y:S05]  /*4b20*/  @P0 BRA `(.L_x_430) ;  /* 0x0000000800f80947 */ /* 0x000fea0003800000 */
[----:B------:R-:W-:Y:S02]  /*4b30*/  IMAD.U32 R4, R3, 0x10000, RZ ;  /* 0x0001000003047824 */ /* 0x000fe400078e00ff */
[----:B------:R-:W-:-:S04]  /*4b40*/  IMAD.MOV.U32 R25, RZ, RZ, R23 ;  /* 0x000000ffff197224 */ /* 0x000fc800078e0017 */
[----:B------:R-:W1:Y:S02]  /*4b50*/  F2I.S64.TRUNC R4, R4 ;  /* 0x0000000400047311 */ /* 0x000e64000020d900 */
[----:B-1----:R1:W-:Y:S01]  /*4b60*/  STG.E.64 desc[UR36][R8.64], R4 ;  /* 0x0000000408007986 */ /* 0x0023e2000c101b24 */
[----:B------:R-:W-:Y:S05]  /*4b70*/  BRA `(.L_x_425) ;  /* 0x0000000c00947947 */ /* 0x000fea0003800000 */
.L_x_432:
[----:B------:R-:W-:Y:S02]  /*4b80*/  IMAD.U32 R3, R3, 0x10000, RZ ;  /* 0x0001000003037824 */ /* 0x000fe400078e00ff */
[----:B------:R-:W-:-:S04]  /*4b90*/  IMAD.MOV.U32 R25, RZ, RZ, R23 ;  /* 0x000000ffff197224 */ /* 0x000fc800078e0017 */
[----:B------:R-:W1:Y:S02]  /*4ba0*/  F2I.FTZ.TRUNC.NTZ R3, R3 ;  /* 0x0000000300037305 */ /* 0x000e64000021f100 */
[----:B-1----:R1:W-:Y:S01]  /*4bb0*/  STG.E desc[UR36][R8.64], R3 ;  /* 0x0000000308007986 */ /* 0x0023e2000c101924 */
[----:B------:R-:W-:Y:S05]  /*4bc0*/  BRA `(.L_x_425) ;  /* 0x0000000c00807947 */ /* 0x000fea0003800000 */
.L_x_431:
[----:B------:R-:W-:Y:S02]  /*4bd0*/  IMAD.U32 R3, R3, 0x10000, RZ ;  /* 0x0001000003037824 */ /* 0x000fe400078e00ff */
[----:B------:R-:W-:-:S04]  /*4be0*/  IMAD.MOV.U32 R25, RZ, RZ, R23 ;  /* 0x000000ffff197224 */ /* 0x000fc800078e0017 */
[----:B------:R-:W1:Y:S02]  /*4bf0*/  F2I.FTZ.TRUNC.NTZ R3, R3 ;  /* 0x0000000300037305 */ /* 0x000e64000021f100 */
[----:B-1----:R1:W-:Y:S01]  /*4c00*/  STG.E.U16 desc[UR36][R8.64], R3 ;  /* 0x0000000308007986 */ /* 0x0023e2000c101524 */
[----:B------:R-:W-:Y:S05]  /*4c10*/  BRA `(.L_x_425) ;  /* 0x0000000c006c7947 */ /* 0x000fea0003800000 */
.L_x_427:
[----:B------:R-:W-:-:S13]  /*4c20*/  ISETP.GT.AND P0, PT, R0, 0x6, PT ;  /* 0x000000060000780c */ /* 0x000fda0003f04270 */
[----:B------:R-:W-:Y:S05]  /*4c30*/  @P0 BRA `(.L_x_433) ;  /* 0x0000000000340947 */ /* 0x000fea0003800000 */
[----:B------:R-:W-:-:S13]  /*4c40*/  ISETP.NE.AND P0, PT, R0, 0x5, PT ;  /* 0x000000050000780c */ /* 0x000fda0003f05270 */
[----:B------:R-:W-:Y:S05]  /*4c50*/  @!P0 BRA `(.L_x_434) ;  /* 0x0000000000188947 */ /* 0x000fea0003800000 */
[----:B------:R-:W-:-:S13]  /*4c60*/  ISETP.NE.AND P0, PT, R0, 0x6, PT ;  /* 0x000000060000780c */ /* 0x000fda0003f05270 */
[----:B------:R-:W-:Y:S05]  /*4c70*/  @P0 BRA `(.L_x_430) ;  /* 0x0000000800a40947 */ /* 0x000fea0003800000 */
[----:B------:R-:W-:Y:S02]  /*4c80*/  IMAD.U32 R3, R3, 0x10000, RZ ;  /* 0x0001000003037824 */ /* 0x000fe400078e00ff */
[----:B------:R-:W-:-:S03]  /*4c90*/  IMAD.MOV.U32 R25, RZ, RZ, R23 ;  /* 0x000000ffff197224 */ /* 0x000fc600078e0017 */
[----:B------:R1:W-:Y:S01]  /*4ca0*/  STG.E desc[UR36][R8.64], R3 ;  /* 0x0000000308007986 */ /* 0x0003e2000c101924 */
[----:B------:R-:W-:Y:S05]  /*4cb0*/  BRA `(.L_x_425) ;  /* 0x0000000c00447947 */ /* 0x000fea0003800000 */
.L_x_434:
[----:B------:R-:W-:Y:S02]  /*4cc0*/  IMAD.U32 R0, R3, 0x10000, RZ ;  /* 0x0001000003007824 */ /* 0x000fe400078e00ff */
[----:B------:R-:W-:-:S03]  /*4cd0*/  IMAD.MOV.U32 R25, RZ, RZ, R23 ;  /* 0x000000ffff197224 */ /* 0x000fc600078e0017 */
[----:B------:R-:W-:-:S05]  /*4ce0*/  F2FP.F16.F32.PACK_AB R0, RZ, R0 ;  /* 0x00000000ff00723e */ /* 0x000fca00000000ff */
[----:B------:R1:W-:Y:S01]  /*4cf0*/  STG.E.U16 desc[UR36][R8.64], R0 ;  /* 0x0000000008007986 */ /* 0x0003e2000c101524 */
[----:B------:R-:W-:Y:S05]  /*4d00*/  BRA `(.L_x_425) ;  /* 0x0000000c00307947 */ /* 0x000fea0003800000 */
.L_x_433:
[----:B------:R-:W-:-:S13]  /*4d10*/  ISETP.NE.AND P0, PT, R0, 0x7, PT ;  /* 0x000000070000780c */ /* 0x000fda0003f05270 */
[----:B------:R-:W-:Y:S05]  /*4d20*/  @!P0 BRA `(.L_x_435) ;  /* 0x00000000003c8947 */ /* 0x000fea0003800000 */
[----:B------:R-:W-:-:S13]  /*4d30*/  ISETP.NE.AND P0, PT, R0, 0x8, PT ;  /* 0x000000080000780c */ /* 0x000fda0003f05270 */
[----:B------:R-:W-:Y:S05]  /*4d40*/  @!P0 BRA `(.L_x_436) ;  /* 0x00000000001c8947 */ /* 0x000fea0003800000 */
[----:B------:R-:W-:-:S13]  /*4d50*/  ISETP.NE.AND P0, PT, R0, 0x9, PT ;  /* 0x000000090000780c */ /* 0x000fda0003f05270 */
[----:B------:R-:W-:Y:S05]  /*4d60*/  @P0 BRA `(.L_x_430) ;  /* 0x0000000800680947 */ /* 0x000fea0003800000 */
[----:B------:R-:W-:Y:S02]  /*4d70*/  IMAD.U32 R4, R3, 0x10000, RZ ;  /* 0x0001000003047824 */ /* 0x000fe400078e00ff */
[----:B------:R-:W-:Y:S02]  /*4d80*/  IMAD.MOV.U32 R5, RZ, RZ, RZ ;  /* 0x000000ffff057224 */ /* 0x000fe400078e00ff */
[----:B------:R-:W-:-:S03]  /*4d90*/  IMAD.MOV.U32 R25, RZ, RZ, R23 ;  /* 0x000000ffff197224 */ /* 0x000fc600078e0017 */
[----:B------:R1:W-:Y:S01]  /*4da0*/  STG.E.64 desc[UR36][R8.64], R4 ;  /* 0x0000000408007986 */ /* 0x0003e2000c101b24 */
[----:B------:R-:W-:Y:S05]  /*4db0*/  BRA `(.L_x_425) ;  /* 0x0000000c00047947 */ /* 0x000fea0003800000 */
.L_x_436:
[----:B------:R-:W-:Y:S02]  /*4dc0*/  IMAD.U32 R3, R3, 0x10000, RZ ;  /* 0x0001000003037824 */ /* 0x000fe400078e00ff */
[----:B------:R-:W-:-:S03]  /*4dd0*/  IMAD.MOV.U32 R25, RZ, RZ, R23 ;  /* 0x000000ffff197224 */ /* 0x000fc600078e0017 */
[----:B------:R-:W-:-:S04]  /*4de0*/  F2FP.F16.F32.PACK_AB R3, RZ, R3 ;  /* 0x00000003ff03723e */ /* 0x000fc800000000ff */
[----:B------:R-:W-:-:S05]  /*4df0*/  PRMT R3, R3, 0x5410, RZ ;  /* 0x0000541003037816 */ /* 0x000fca00000000ff */
[----:B------:R1:W-:Y:S01]  /*4e00*/  STG.E desc[UR36][R8.64], R3 ;  /* 0x0000000308007986 */ /* 0x0003e2000c101924 */
[----:B------:R-:W-:Y:S05]  /*4e10*/  BRA `(.L_x_425) ;  /* 0x0000000800ec7947 */ /* 0x000fea0003800000 */
.L_x_435:
[----:B------:R-:W-:Y:S02]  /*4e20*/  IMAD.U32 R4, R3, 0x10000, RZ ;  /* 0x0001000003047824 */ /* 0x000fe400078e00ff */
[----:B------:R-:W-:Y:S02]  /*4e30*/  IMAD.MOV.U32 R25, RZ, RZ, R23 ;  /* 0x000000ffff197224 */ /* 0x000fe400078e0017 */
[----:B------:R-:W-:-:S06]  /*4e40*/  FMUL.FTZ R4, R4, 1 ;  /* 0x3f80000004047820 */ /* 0x000fcc0000410000 */
[----:B------:R-:W1:Y:S02]  /*4e50*/  F2F.F64.F32 R4, R4 ;  /* 0x0000000400047310 */ /* 0x000e640000201800 */
[----:B-1----:R1:W-:Y:S01]  /*4e60*/  STG.E.64 desc[UR36][R8.64], R4 ;  /* 0x0000000408007986 */ /* 0x0023e2000c101b24 */
[----:B------:R-:W-:Y:S05]  /*4e70*/  BRA `(.L_x_425) ;  /* 0x0000000800d47947 */ /* 0x000fea0003800000 */
.L_x_426:
[----:B------:R-:W-:-:S13]  /*4e80*/  ISETP.GT.AND P0, PT, R0, 0x18, PT ;  /* 0x000000180000780c */ /* 0x000fda0003f04270 */
[----:B------:R-:W-:Y:S05]  /*4e90*/  @P0 BRA `(.L_x_437) ;  /* 0x0000000400080947 */ /* 0x000fea0003800000 */
        /* <DEDUP_REMOVED lines=8> */
[----:B------:R-:W-:-:S04]  /*4f20*/  FSETP.NEU.FTZ.AND P0, PT, R3, RZ, PT ;  /* 0x000000ff0300720b */ /* 0x000fc80003f1d000 */
[----:B------:R-:W-:-:S05]  /*4f30*/  SEL R3, RZ, 0x1, !P0 ;  /* 0x00000001ff037807 */ /* 0x000fca0004000000 */
[----:B------:R1:W-:Y:S01]  /*4f40*/  STG.E.U8 desc[UR36][R8.64], R3 ;  /* 0x0000000308007986 */ /* 0x0003e2000c101124 */
[----:B------:R-:W-:Y:S05]  /*4f50*/  BRA `(.L_x_425) ;  /* 0x00000008009c7947 */ /* 0x000fea0003800000 */
.L_x_439:
[----:B------:R-:W-:Y:S01]  /*4f60*/  IMAD.U32 R3, R3, 0x10000, RZ ;  /* 0x0001000003037824 */ /* 0x000fe200078e00ff */
[----:B------:R-:W-:Y:S01]  /*4f70*/  CS2R R6, SRZ ;  /* 0x0000000000067805 */ /* 0x000fe2000001ff00 */
[----:B------:R-:W-:Y:S02]  /*4f80*/  IMAD.MOV.U32 R25, RZ, RZ, R23 ;  /* 0x000000ffff197224 */ /* 0x000fe400078e0017 */
[----:B------:R-:W-:-:S04]  /*4f90*/  FMUL.FTZ R3, R3, 1 ;  /* 0x3f80000003037820 */ /* 0x000fc80000410000 */
[----:B------:R-:W1:Y:S02]  /*4fa0*/  F2F.F64.F32 R4, R3 ;  /* 0x0000000300047310 */ /* 0x000e640000201800 */
[----:B-1----:R1:W-:Y:S01]  /*4fb0*/  STG.E.128 desc[UR36][R8.64], R4 ;  /* 0x0000000408007986 */ /* 0x0023e2000c101d24 */
[----:B------:R-:W-:Y:S05]  /*4fc0*/  BRA `(.L_x_425) ;  /* 0x0000000800807947 */ /* 0x000fea0003800000 */
.L_x_438:
[----:B------:R-:W-:-:S13]  /*4fd0*/  ISETP.NE.AND P0, PT, R0, 0xf, PT ;  /* 0x0000000f0000780c */ /* 0x000fda0003f05270 */
[----:B------:R-:W-:Y:S05]  /*4fe0*/  @!P0 BRA `(.L_x_440) ;  /* 0x0000000000a88947 */ /* 0x000fea0003800000 */
[----:B------:R-:W-:-:S13]  /*4ff0*/  ISETP.NE.AND P0, PT, R0, 0x17, PT ;  /* 0x000000170000780c */ /* 0x000fda0003f05270 */
[----:B------:R-:W-:Y:S05]  /*5000*/  @!P0 BRA `(.L_x_441) ;  /* 0x0000000000508947 */ /* 0x000fea0003800000 */
[----:B------:R-:W-:-:S13]  /*5010*/  ISETP.NE.AND P0, PT, R0, 0x18, PT ;  /* 0x000000180000780c */ /* 0x000fda0003f05270 */
[----:B------:R-:W-:Y:S05]  /*5020*/  @P0 BRA `(.L_x_430) ;  /* 0x0000000400b80947 */ /* 0x000fea0003800000 */
[----:B------:R-:W-:Y:S01]  /*5030*/  IMAD.U32 R6, R3, 0x10000, RZ ;  /* 0x0001000003067824 */ /* 0x000fe200078e00ff */
[----:B------:R-:W-:Y:S01]  /*5040*/  BSSY.RECONVERGENT B0, `(.L_x_442) ;  /* 0x000000c000007945 */ /* 0x000fe20003800200 */
[----:B------:R-:W-:-:S03]  /*5050*/  IMAD.MOV.U32 R0, RZ, RZ, 0x7f ;  /* 0x0000007fff007424 */ /* 0x000fc600078e00ff */
[----:B------:R-:W-:Y:S02]  /*5060*/  LOP3.LUT R4, R6, 0x7fffffff, RZ, 0xc0, !PT ;  /* 0x7fffffff06047812 */ /* 0x000fe400078ec0ff */
[----:B------:R-:W-:Y:S02]  /*5070*/  SHF.R.U32.HI R5, RZ, 0x18, R6 ;  /* 0x00000018ff057819 */ /* 0x000fe40000011606 */
[----:B------:R-:W-:-:S13]  /*5080*/  ISETP.GT.U32.AND P0, PT, R4, 0x43efffff, PT ;  /* 0x43efffff0400780c */ /* 0x000fda0003f04070 */
[----:B------:R-:W-:Y:S05]  /*5090*/  @P0 BRA `(.L_x_443) ;  /* 0x0000000000180947 */ /* 0x000fea0003800000 */
[----:B------:R-:W-:-:S13]  /*50a0*/  ISETP.GT.U32.AND P0, PT, R4, 0x3c7fffff, PT ;  /* 0x3c7fffff0400780c */ /* 0x000fda0003f04070 */
[----:B------:R-:W-:-:S04]  /*50b0*/  @P0 SHF.R.U32.HI R0, RZ, 0x14, R6 ;  /* 0x00000014ff000819 */ /* 0x000fc80000011606 */
[----:B------:R-:W-:Y:S01]  /*50c0*/  @P0 LOP3.LUT R3, R0, 0x1, RZ, 0xc0, !PT ;  /* 0x0000000100030812 */ /* 0x000fe200078ec0ff */
[----:B------:R-:W-:-:S03]  /*50d0*/  @!P0 FADD.FTZ R0, R4, 16384 ;  /* 0x4680000004008421 */ /* 0x000fc60000010000 */
[----:B------:R-:W-:-:S04]  /*50e0*/  @P0 IADD3 R3, PT, PT, R6, 0x407ffff, R3 ;  /* 0x0407ffff06030810 */ /* 0x000fc80007ffe003 */
[----:B------:R-:W-:-:S07]  /*50f0*/  @P0 SHF.R.U32.HI R0, RZ, 0x14, R3 ;  /* 0x00000014ff000819 */ /* 0x000fce0000011603 */
.L_x_443:
[----:B------:R-:W-:Y:S05]  /*5100*/  BSYNC.RECONVERGENT B0 ;  /* 0x0000000000007941 */ /* 0x000fea0003800200 */
.L_x_442:
[----:B------:R-:W-:Y:S01]  /*5110*/  LOP3.LUT R5, R0, 0x80, R5, 0xf8, !PT ;  /* 0x0000008000057812 */ /* 0x000fe200078ef805 */
[----:B------:R-:W-:-:S04]  /*5120*/  IMAD.MOV.U32 R25, RZ, RZ, R23 ;  /* 0x000000ffff197224 */ /* 0x000fc800078e0017 */
[----:B------:R1:W-:Y:S01]  /*5130*/  STG.E.U8 desc[UR36][R8.64], R5 ;  /* 0x0000000508007986 */ /* 0x0003e2000c101124 */
[----:B------:R-:W-:Y:S05]  /*5140*/  BRA `(.L_x_425) ;  /* 0x0000000800207947 */ /* 0x000fea0003800000 */
.L_x_441:
[----:B------:R-:W-:Y:S01]  /*5150*/  IMAD.U32 R6, R3, 0x10000, RZ ;  /* 0x0001000003067824 */ /* 0x000fe200078e00ff */
        /* <DEDUP_REMOVED lines=10> */
[----:B------:R-:W-:Y:S01]  /*5200*/  @P0 LOP3.LUT R3, R0, 0x1, RZ, 0xc0, !PT ;  /* 0x0000000100030812 */ /* 0x000fe200078ec0ff */
[----:B------:R-:W-:-:S03]  /*5210*/  @!P0 FADD.FTZ R0, R4, 128 ;  /* 0x4300000004008421 */ /* 0x000fc60000010000 */
[----:B------:R-:W-:-:S04]  /*5220*/  @P0 IADD3 R3, PT, PT, R6, 0x80fffff, R3 ;  /* 0x080fffff06030810 */ /* 0x000fc80007ffe003 */
[----:B------:R-:W-:-:S07]  /*5230*/  @P0 SHF.R.U32.HI R0, RZ, 0x15, R3 ;  /* 0x00000015ff000819 */ /* 0x000fce0000011603 */
.L_x_445:
[----:B------:R-:W-:Y:S05]  /*5240*/  BSYNC.RECONVERGENT B0 ;  /* 0x0000000000007941 */ /* 0x000fea0003800200 */
.L_x_444:
[----:B------:R-:W-:Y:S01]  /*5250*/  LOP3.LUT R5, R0, 0x80, R5, 0xf8, !PT ;  /* 0x0000008000057812 */ /* 0x000fe200078ef805 */
[----:B------:R-:W-:-:S04]  /*5260*/  IMAD.MOV.U32 R25, RZ, RZ, R23 ;  /* 0x000000ffff197224 */ /* 0x000fc800078e0017 */
[----:B------:R1:W-:Y:S01]  /*5270*/  STG.E.U8 desc[UR36][R8.64], R5 ;  /* 0x0000000508007986 */ /* 0x0003e2000c101124 */
[----:B------:R-:W-:Y:S05]  /*5280*/  BRA `(.L_x_425) ;  /* 0x0000000400d07947 */ /* 0x000fea0003800000 */
.L_x_440:
[----:B------:R1:W-:Y:S01]  /*5290*/  STG.E.U16 desc[UR36][R8.64], R3 ;  /* 0x0000000308007986 */ /* 0x0003e2000c101524 */
[----:B------:R-:W-:Y:S01]  /*52a0*/  IMAD.MOV.U32 R25, RZ, RZ, R23 ;  /* 0x000000ffff197224 */ /* 0x000fe200078e0017 */
[----:B------:R-:W-:Y:S06]  /*52b0*/  BRA `(.L_x_425) ;  /* 0x0000000400c47947 */ /* 0x000fec0003800000 */
.L_x_437:
[----:B------:R-:W-:-:S13]  /*52c0*/  ISETP.GT.AND P0, PT, R0, 0x1b, PT ;  /* 0x0000001b0000780c */ /* 0x000fda0003f04270 */
[----:B------:R-:W-:Y:S05]  /*52d0*/  @P0 BRA `(.L_x_446) ;  /* 0x0000000000f40947 */ /* 0x000fea0003800000 */
        /* <DEDUP_REMOVED lines=8> */
[----:B------:R-:W1:Y:S02]  /*5360*/  F2I.FTZ.U32.TRUNC.NTZ R3, R3 ;  /* 0x0000000300037305 */ /* 0x000e64000021f000 */
[----:B-1----:R1:W-:Y:S01]  /*5370*/  STG.E.U16 desc[UR36][R8.64], R3 ;  /* 0x0000000308007986 */ /* 0x0023e2000c101524 */
[----:B------:R-:W-:Y:S05]  /*5380*/  BRA `(.L_x_425) ;  /* 0x0000000400907947 */ /* 0x000fea0003800000 */
.L_x_448:
[----:B------:R-:W-:Y:S01]  /*5390*/  IMAD.U32 R3, R3, 0x10000, RZ ;  /* 0x0001000003037824 */ /* 0x000fe200078e00ff */
[----:B------:R-:W-:Y:S01]  /*53a0*/  BSSY.RECONVERGENT B0, `(.L_x_449) ;  /* 0x0000014000007945 */ /* 0x000fe20003800200 */
[----:B------:R-:W-:-:S03]  /*53b0*/  IMAD.MOV.U32 R4, RZ, RZ, 0x80 ;  /* 0x00000080ff047424 */ /* 0x000fc600078e00ff */
[----:B------:R-:W-:-:S04]  /*53c0*/  LOP3.LUT R0, R3, 0x7fffffff, RZ, 0xc0, !PT ;  /* 0x7fffffff03007812 */ /* 0x000fc800078ec0ff */
[----:B------:R-:W-:-:S13]  /*53d0*/  ISETP.GT.U32.AND P0, PT, R0, 0x437fffff, PT ;  /* 0x437fffff0000780c */ /* 0x000fda0003f04070 */
[----:B------:R-:W-:Y:S05]  /*53e0*/  @P0 BRA `(.L_x_450) ;  /* 0x00000000003c0947 */ /* 0x000fea0003800000 */
[----:B------:R-:W-:-:S13]  /*53f0*/  ISETP.GT.U32.AND P0, PT, R0, 0x3bffffff, PT ;  /* 0x3bffffff0000780c */ /* 0x000fda0003f04070 */
[----:B------:R-:W-:Y:S05]  /*5400*/  @P0 BRA `(.L_x_451) ;  /* 0x0000000000140947 */ /* 0x000fea0003800000 */
[----:B------:R-:W-:Y:S01]  /*5410*/  FADD.FTZ R0, R0, 8192 ;  /* 0x4600000000007421 */ /* 0x000fe20000010000 */
[----:B------:R-:W-:-:S04]  /*5420*/  PRMT R4, RZ, 0x7610, R4 ;  /* 0x00007610ff047816 */ /* 0x000fc80000000004 */
[----:B------:R-:W-:-:S13]  /*5430*/  LOP3.LUT P0, R0, R0, 0xff, RZ, 0xc0, !PT ;  /* 0x000000ff00007812 */ /* 0x000fda000780c0ff */
[----:B------:R-:W-:Y:S05]  /*5440*/  @!P0 BRA `(.L_x_450) ;  /* 0x0000000000248947 */ /* 0x000fea0003800000 */
[----:B------:R-:W-:Y:S05]  /*5450*/  BRA `(.L_x_452) ;  /* 0x0000000000147947 */ /* 0x000fea0003800000 */
.L_x_451:
[----:B------:R-:W-:-:S04]  /*5460*/  SHF.R.U32.HI R0, RZ, 0x14, R3 ;  /* 0x00000014ff007819 */ /* 0x000fc80000011603 */
[----:B------:R-:W-:-:S04]  /*5470*/  LOP3.LUT R0, R0, 0x1, RZ, 0xc0, !PT ;  /* 0x0000000100007812 */ /* 0x000fc800078ec0ff */
[----:B------:R-:W-:-:S04]  /*5480*/  IADD3 R0, PT, PT, R3, 0x487ffff, R0 ;  /* 0x0487ffff03007810 */ /* 0x000fc80007ffe000 */
[----:B------:R-:W-:-:S04]  /*5490*/  SHF.R.U32.HI R0, RZ, 0x14, R0 ;  /* 0x00000014ff007819 */ /* 0x000fc80000011600 */
[----:B------:R-:W-:-:S07]  /*54a0*/  LOP3.LUT R0, R0, 0xff, RZ, 0xc0, !PT ;  /* 0x000000ff00007812 */ /* 0x000fce00078ec0ff */
.L_x_452:
[----:B------:R-:W-:-:S04]  /*54b0*/  SHF.R.U32.HI R3, RZ, 0x18, R3 ;  /* 0x00000018ff037819 */ /* 0x000fc80000011603 */
[----:B------:R-:W-:-:S04]  /*54c0*/  LOP3.LUT R0, R0, 0x80, R3, 0xf8, !PT ;  /* 0x0000008000007812 */ /* 0x000fc800078ef803 */
[----:B------:R-:W-:-:S07]  /*54d0*/  PRMT R4, R0, 0x7610, R4 ;  /* 0x0000761000047816 */ /* 0x000fce0000000004 */
.L_x_450:
[----:B------:R-:W-:Y:S05]  /*54e0*/  BSYNC.RECONVERGENT B0 ;  /* 0x0000000000007941 */ /* 0x000fea0003800200 */
.L_x_449:
[----:B------:R1:W-:Y:S01]  /*54f0*/  STG.E.U8 desc[UR36][R8.64], R4 ;  /* 0x0000000408007986 */ /* 0x0003e2000c101124 */
[----:B------:R-:W-:Y:S01]  /*5500*/  IMAD.MOV.U32 R25, RZ, RZ, R23 ;  /* 0x000000ffff197224 */ /* 0x000fe200078e0017 */
[----:B------:R-:W-:Y:S06]  /*5510*/  BRA `(.L_x_425) ;  /* 0x00000004002c7947 */ /* 0x000fec0003800000 */
.L_x_447:
        /* <DEDUP_REMOVED lines=13> */
.L_x_455:
[----:B------:R-:W-:-:S04]  /*55f0*/  SHF.R.U32.HI R0, RZ, 0x15, R3 ;  /* 0x00000015ff007819 */ /* 0x000fc80000011603 */
[----:B------:R-:W-:-:S04]  /*5600*/  LOP3.LUT R0, R0, 0x1, RZ, 0xc0, !PT ;  /* 0x0000000100007812 */ /* 0x000fc800078ec0ff */
[----:B------:R-:W-:-:S04]  /*5610*/  IADD3 R0, PT, PT, R3, 0x88fffff, R0 ;  /* 0x088fffff03007810 */ /* 0x000fc80007ffe000 */
[----:B------:R-:W-:-:S04]  /*5620*/  SHF.R.U32.HI R0, RZ, 0x15, R0 ;  /* 0x00000015ff007819 */ /* 0x000fc80000011600 */
[----:B------:R-:W-:-:S07]  /*5630*/  LOP3.LUT R0, R0, 0xff, RZ, 0xc0, !PT ;  /* 0x000000ff00007812 */ /* 0x000fce00078ec0ff */
.L_x_456:
[----:B------:R-:W-:-:S04]  /*5640*/  SHF.R.U32.HI R3, RZ, 0x18, R3 ;  /* 0x00000018ff037819 */ /* 0x000fc80000011603 */
[----:B------:R-:W-:-:S04]  /*5650*/  LOP3.LUT R0, R0, 0x80, R3, 0xf8, !PT ;  /* 0x0000008000007812 */ /* 0x000fc800078ef803 */
[----:B------:R-:W-:-:S07]  /*5660*/  PRMT R4, R0, 0x7610, R4 ;  /* 0x0000761000047816 */ /* 0x000fce0000000004 */
.L_x_454:
[----:B------:R-:W-:Y:S05]  /*5670*/  BSYNC.RECONVERGENT B0 ;  /* 0x0000000000007941 */ /* 0x000fea0003800200 */
.L_x_453:
[----:B------:R1:W-:Y:S01]  /*5680*/  STG.E.U8 desc[UR36][R8.64], R4 ;  /* 0x0000000408007986 */ /* 0x0003e2000c101124 */
[----:B------:R-:W-:Y:S01]  /*5690*/  IMAD.MOV.U32 R25, RZ, RZ, R23 ;  /* 0x000000ffff197224 */ /* 0x000fe200078e0017 */
[----:B------:R-:W-:Y:S06]  /*56a0*/  BRA `(.L_x_425) ;  /* 0x0000000000c87947 */ /* 0x000fec0003800000 */
.L_x_446:
[----:B------:R-:W-:-:S13]  /*56b0*/  ISETP.NE.AND P0, PT, R0, 0x1c, PT ;  /* 0x0000001c0000780c */ /* 0x000fda0003f05270 */
[----:B------:R-:W-:Y:S05]  /*56c0*/  @!P0 BRA `(.L_x_457) ;  /* 0x0000000000b08947 */ /* 0x000fea0003800000 */
[----:B------:R-:W-:-:S13]  /*56d0*/  ISETP.NE.AND P0, PT, R0, 0x1d, PT ;  /* 0x0000001d0000780c */ /* 0x000fda0003f05270 */
[----:B------:R-:W-:Y:S05]  /*56e0*/  @!P0 BRA `(.L_x_458) ;  /* 0x0000000000948947 */ /* 0x000fea0003800000 */
[----:B------:R-:W-:-:S13]  /*56f0*/  ISETP.NE.AND P0, PT, R0, 0x2c, PT ;  /* 0x0000002c0000780c */ /* 0x000fda0003f05270 */
[----:B------:R-:W-:Y:S05]  /*5700*/  @!P0 BRA `(.L_x_459) ;  /* 0x0000000000488947 */ /* 0x000fea0003800000 */
.L_x_430:
[----:B------:R-:W-:Y:S01]  /*5710*/  MOV R14, 0x0 ;  /* 0x00000000000e7802 */ /* 0x000fe20000000f00 */
[----:B------:R-:W1:Y:S01]  /*5720*/  LDCU.64 UR6, c[0x4][0x198] ;  /* 0x01003300ff0677ac */ /* 0x000e620008000a00 */
[----:B------:R-:W-:Y:S02]  /*5730*/  IMAD.MOV.U32 R8, RZ, RZ, 0x65 ;  /* 0x00000065ff087424 */ /* 0x000fe400078e00ff */
[----:B------:R-:W-:Y:S01]  /*5740*/  IMAD.MOV.U32 R12, RZ, RZ, 0x1 ;  /* 0x00000001ff0c7424 */ /* 0x000fe200078e00ff */
[----:B------:R-:W2:Y:S01]  /*5750*/  LDCU.64 UR8, c[0x4][0x1a0] ;  /* 0x01003400ff0877ac */ /* 0x000ea20008000a00 */
[----:B------:R-:W3:Y:S01]  /*5760*/  LDC.64 R14, c[0x4][R14] ;  /* 0x010000000e0e7b82 */ /* 0x000ee20000000a00 */
[----:B------:R-:W-:Y:S01]  /*5770*/  IMAD.MOV.U32 R13, RZ, RZ, RZ ;  /* 0x000000ffff0d7224 */ /* 0x000fe200078e00ff */
[----:B------:R-:W5:Y:S01]  /*5780*/  LDCU.64 UR4, c[0x4][0xb0] ;  /* 0x01001600ff0477ac */ /* 0x000f620008000a00 */
[----:B-1----:R-:W-:Y:S02]  /*5790*/  IMAD.U32 R4, RZ, RZ, UR6 ;  /* 0x00000006ff047e24 */ /* 0x002fe4000f8e00ff */
[----:B------:R-:W-:-:S02]  /*57a0*/  IMAD.U32 R5, RZ, RZ, UR7 ;  /* 0x00000007ff057e24 */ /* 0x000fc4000f8e00ff */
[----:B--2---:R-:W-:Y:S02]  /*57b0*/  IMAD.U32 R6, RZ, RZ, UR8 ;  /* 0x00000008ff067e24 */ /* 0x004fe4000f8e00ff */
[----:B------:R-:W-:Y:S02]  /*57c0*/  IMAD.U32 R7, RZ, RZ, UR9 ;  /* 0x00000009ff077e24 */ /* 0x000fe4000f8e00ff */
[----:B-----5:R-:W-:Y:S02]  /*57d0*/  IMAD.U32 R10, RZ, RZ, UR4 ;  /* 0x00000004ff0a7e24 */ /* 0x020fe4000f8e00ff */
[----:B------:R-:W-:-:S07]  /*57e0*/  IMAD.U32 R11, RZ, RZ, UR5 ;  /* 0x00000005ff0b7e24 */ /* 0x000fce000f8e00ff */
[----:B------:R-:W-:-:S07]  /*57f0*/  LEPC R20, `(.L_x_460) ;  /* 0x000000001014794e */ /* 0x000fce0000000000 */
[----:B0--34-:R-:W-:Y:S05]  /*5800*/  CALL.ABS.NOINC R14 ;  /* 0x000000000e007343 */ /* 0x019fea0003c00000 */
.L_x_460:
[----:B------:R-:W-:Y:S01]  /*5810*/  IMAD.MOV.U32 R25, RZ, RZ, R23 ;  /* 0x000000ffff197224 */ /* 0x000fe200078e0017 */
[----:B------:R-:W-:Y:S06]  /*5820*/  BRA `(.L_x_425) ;  /* 0x0000000000687947 */ /* 0x000fec0003800000 */
.L_x_459:
[----:B------:R-:W-:Y:S02]  /*5830*/  IMAD.U32 R4, R3, 0x10000, RZ ;  /* 0x0001000003047824 */ /* 0x000fe400078e00ff */
[----:B------:R-:W-:-:S03]  /*5840*/  IMAD.MOV.U32 R25, RZ, RZ, R23 ;  /* 0x000000ffff197224 */ /* 0x000fc600078e0017 */
[----:B------:R-:W-:-:S04]  /*5850*/  SHF.R.U32.HI R5, RZ, 0x17, R4 ;  /* 0x00000017ff057819 */ /* 0x000fc80000011604 */
[----:B------:R-:W-:-:S04]  /*5860*/  LOP3.LUT R3, R5, 0xff, RZ, 0xc0, !PT ;  /* 0x000000ff05037812 */ /* 0x000fc800078ec0ff */
[----:B------:R-:W-:-:S13]  /*5870*/  ISETP.NE.AND P2, PT, R3, 0xff, PT ;  /* 0x000000ff0300780c */ /* 0x000fda0003f45270 */
[--C-:B------:R-:W-:Y:S02]  /*5880*/  @P2 SHF.R.U32.HI R0, RZ, 0x16, R4.reuse ;  /* 0x00000016ff002819 */ /* 0x100fe40000011604 */
[----:B------:R-:W-:Y:S01]  /*5890*/  @P2 LOP3.LUT P0, RZ, R3, 0x3fffff, R4, 0xf8, !PT ;  /* 0x003fffff03ff2812 */ /* 0x000fe2000780f804 */
[----:B------:R-:W-:Y:S01]  /*58a0*/  IMAD.MOV.U32 R3, RZ, RZ, 0xff ;  /* 0x000000ffff037424 */ /* 0x000fe200078e00ff */
[----:B------:R-:W-:-:S04]  /*58b0*/  @P2 LOP3.LUT R0, R0, 0x1, RZ, 0xc0, !PT ;  /* 0x0000000100002812 */ /* 0x000fc800078ec0ff */
[----:B------:R-:W-:Y:S01]  /*58c0*/  @P2 ISETP.EQ.U32.AND P1, PT, R0, 0x1, P0 ;  /* 0x000000010000280c */ /* 0x000fe20000722070 */
[----:B------:R-:W-:Y:S01]  /*58d0*/  @P2 VIADD R0, R5, 0x1 ;  /* 0x0000000105002836 */ /* 0x000fe20000000000 */
[----:B------:R-:W-:Y:S02]  /*58e0*/  PLOP3.LUT P0, PT, PT, PT, PT, 0x80, 0x8 ;  /* 0x000000000008781c */ /* 0x000fe40003f0f070 */
[----:B------:R-:W-:-:S13]  /*58f0*/  @P2 PLOP3.LUT P0, PT, P1, PT, PT, 0x80, 0x8 ;  /* 0x000000000008281c */ /* 0x000fda0000f0f070 */
[----:B------:R-:W-:-:S04]  /*5900*/  @!P0 IMAD.MOV R0, RZ, RZ, R5 ;  /* 0x000000ffff008224 */ /* 0x000fc800078e0205 */
[----:B------:R-:W-:-:S05]  /*5910*/  @P2 IMAD.MOV.U32 R3, RZ, RZ, R0 ;  /* 0x000000ffff032224 */ /* 0x000fca00078e0000 */
[----:B------:R1:W-:Y:S01]  /*5920*/  STG.E.U8 desc[UR36][R8.64], R3 ;  /* 0x0000000308007986 */ /* 0x0003e2000c101124 */
[----:B------:R-:W-:Y:S05]  /*5930*/  BRA `(.L_x_425) ;  /* 0x0000000000247947 */ /* 0x000fea0003800000 */
.L_x_458:
[----:B------:R-:W-:Y:S02]  /*5940*/  IMAD.U32 R4, R3, 0x10000, RZ ;  /* 0x0001000003047824 */ /* 0x000fe400078e00ff */
[----:B------:R-:W-:-:S04]  /*5950*/  IMAD.MOV.U32 R25, RZ, RZ, R23 ;  /* 0x000000ffff197224 */ /* 0x000fc800078e0017 */
[----:B------:R-:W1:Y:S02]  /*5960*/  F2I.U64.TRUNC R4, R4 ;  /* 0x0000000400047311 */ /* 0x000e64000020d800 */
[----:B-1----:R1:W-:Y:S01]  /*5970*/  STG.E.64 desc[UR36][R8.64], R4 ;  /* 0x0000000408007986 */ /* 0x0023e2000c101b24 */
[----:B------:R-:W-:Y:S05]  /*5980*/  BRA `(.L_x_425) ;  /* 0x0000000000107947 */ /* 0x000fea0003800000 */
.L_x_457:
[----:B------:R-:W-:Y:S02]  /*5990*/  IMAD.U32 R3, R3, 0x10000, RZ ;  /* 0x0001000003037824 */ /* 0x000fe400078e00ff */
[----:B------:R-:W-:-:S04]  /*59a0*/  IMAD.MOV.U32 R25, RZ, RZ, R23 ;  /* 0x000000ffff197224 */ /* 0x000fc800078e0017 */
[----:B------:R-:W1:Y:S02]  /*59b0*/  F2I.FTZ.U32.TRUNC.NTZ R3, R3 ;  /* 0x0000000300037305 */ /* 0x000e64000021f000 */
[----:B-1----:R1:W-:Y:S02]  /*59c0*/  STG.E desc[UR36][R8.64], R3 ;  /* 0x0000000308007986 */ /* 0x0023e4000c101924 */
.L_x_425:
[----:B------:R-:W-:Y:S05]  /*59d0*/  BSYNC.RECONVERGENT B6 ;  /* 0x0000000000067941 */ /* 0x000fea0003800200 */
.L_x_424:
[----:B------:R-:W-:Y:S01]  /*59e0*/  ISETP.GE.AND P0, PT, R25, R16, PT ;  /* 0x000000101900720c */ /* 0x000fe20003f06270 */
[----:B------:R-:W-:-:S12]  /*59f0*/  BSSY.RECONVERGENT B6, `(.L_x_461) ;  /* 0x00001f0000067945 */ /* 0x000fd80003800200 */
[----:B------:R-:W-:Y:S05]  /*5a00*/  @P0 BRA `(.L_x_462) ;  /* 0x0000001c00b80947 */ /* 0x000fea0003800000 */
[----:B------:R-:W5:Y:S01]  /*5a10*/  LDCU UR4, c[0x0][0x3b8] ;  /* 0x00007700ff0477ac */ /* 0x000f620008000800 */
[----:B-1----:R-:W1:Y:S01]  /*5a20*/  LDC.64 R8, c[0x0][0x398] ;  /* 0x0000e600ff087b82 */ /* 0x002e620000000a00 */
[----:B--2---:R-:W-:Y:S01]  /*5a30*/  IMAD R0, R2, 0x200, R25 ;  /* 0x0000020002007824 */ /* 0x004fe200078e0219 */
[----:B---3--:R-:W-:-:S03]  /*5a40*/  PRMT R4, R18, 0x9910, RZ ;  /* 0x0000991012047816 */ /* 0x008fc600000000ff */
[----:B-----5:R-:W-:Y:S02]  /*5a50*/  IMAD R3, R0, UR4, RZ ;  /* 0x0000000400037c24 */ /* 0x020fe4000f8e02ff */
[----:B------:R-:W-:-:S05]  /*5a60*/  IMAD.MOV.U32 R0, RZ, RZ, R4 ;  /* 0x000000ffff007224 */ /* 0x000fca00078e0004 */
[----:B------:R-:W-:Y:S02]  /*5a70*/  ISETP.GT.AND P1, PT, R0, 0x9, PT ;  /* 0x000000090000780c */ /* 0x000fe40003f24270 */
[----:B-1----:R-:W-:-:S05]  /*5a80*/  IADD3 R8, P0, PT, R3, R8, RZ ;  /* 0x0000000803087210 */ /* 0x002fca0007f1e0ff */
        /* <DEDUP_REMOVED lines=10> */
[----:B----4-:R-:W-:-:S04]  /*5b30*/  IMAD.U32 R22, R22, 0x10000, RZ ;  /* 0x0001000016167824 */ /* 0x010fc800078e00ff */
[----:B------:R-:W1:Y:S02]  /*5b40*/  F2I.FTZ.TRUNC.NTZ R3, R22 ;  /* 0x0000001600037305 */ /* 0x000e64000021f100 */
[----:B-1----:R1:W-:Y:S01]  /*5b50*/  STG.E.U8 desc[UR36][R8.64], R3 ;  /* 0x0000000308007986 */ /* 0x0023e2000c101124 */
[----:B------:R-:W-:Y:S05]  /*5b60*/  BRA `(.L_x_468) ;  /* 0x0000000c007c7947 */ /* 0x000fea0003800000 */
.L_x_466:
[----:B----4-:R-:W-:-:S06]  /*5b70*/  IMAD.U32 R5, R22, 0x10000, RZ ;  /* 0x0001000016057824 */ /* 0x010fcc00078e00ff */
[----:B------:R-:W1:Y:S02]  /*5b80*/  F2I.S64.TRUNC R4, R5 ;  /* 0x0000000500047311 */ /* 0x000e64000020d900 */
[----:B-1----:R1:W-:Y:S01]  /*5b90*/  STG.E.U8 desc[UR36][R8.64], R4 ;  /* 0x0000000408007986 */ /* 0x0023e2000c101124 */
[----:B------:R-:W-:Y:S05]  /*5ba0*/  BRA `(.L_x_468) ;  /* 0x0000000c006c7947 */ /* 0x000fea0003800000 */
.L_x_465:
[----:B------:R-:W-:-:S13]  /*5bb0*/  ISETP.NE.AND P0, PT, R0, 0x2, PT ;  /* 0x000000020000780c */ /* 0x000fda0003f05270 */
[----:B------:R-:W-:Y:S05]  /*5bc0*/  @!P0 BRA `(.L_x_469) ;  /* 0x0000000000308947 */ /* 0x000fea0003800000 */
[----:B------:R-:W-:-:S13]  /*5bd0*/  ISETP.NE.AND P0, PT, R0, 0x3, PT ;  /* 0x000000030000780c */ /* 0x000fda0003f05270 */
[----:B------:R-:W-:Y:S05]  /*5be0*/  @!P0 BRA `(.L_x_470) ;  /* 0x0000000000188947 */ /* 0x000fea0003800000 */
[----:B------:R-:W-:-:S13]  /*5bf0*/  ISETP.NE.AND P0, PT, R0, 0x4, PT ;  /* 0x000000040000780c */ /* 0x000fda0003f05270 */
[----:B------:R-:W-:Y:S05]  /*5c00*/  @P0 BRA `(.L_x_467) ;  /* 0x0000000800780947 */ /* 0x000fea0003800000 */
[----:B----4-:R-:W-:-:S06]  /*5c10*/  IMAD.U32 R4, R22, 0x10000, RZ ;  /* 0x0001000016047824 */ /* 0x010fcc00078e00ff */
[----:B------:R-:W1:Y:S02]  /*5c20*/  F2I.S64.TRUNC R4, R4 ;  /* 0x0000000400047311 */ /* 0x000e64000020d900 */
[----:B-1----:R1:W-:Y:S01]  /*5c30*/  STG.E.64 desc[UR36][R8.64], R4 ;  /* 0x0000000408007986 */ /* 0x0023e2000c101b24 */
[----:B------:R-:W-:Y:S05]  /*5c40*/  BRA `(.L_x_468) ;  /* 0x0000000c00447947 */ /* 0x000fea0003800000 */
.L_x_470:
[----:B----4-:R-:W-:-:S04]  /*5c50*/  IMAD.U32 R22, R22, 0x10000, RZ ;  /* 0x0001000016167824 */ /* 0x010fc800078e00ff */
[----:B------:R-:W1:Y:S02]  /*5c60*/  F2I.FTZ.TRUNC.NTZ R3, R22 ;  /* 0x0000001600037305 */ /* 0x000e64000021f100 */
[----:B-1----:R1:W-:Y:S01]  /*5c70*/  STG.E desc[UR36][R8.64], R3 ;  /* 0x0000000308007986 */ /* 0x0023e2000c101924 */
[----:B------:R-:W-:Y:S05]  /*5c80*/  BRA `(.L_x_468) ;  /* 0x0000000c00347947 */ /* 0x000fea0003800000 */
.L_x_469:
[----:B----4-:R-:W-:-:S04]  /*5c90*/  IMAD.U32 R22, R22, 0x10000, RZ ;  /* 0x0001000016167824 */ /* 0x010fc800078e00ff */
[----:B------:R-:W1:Y:S02]  /*5ca0*/  F2I.FTZ.TRUNC.NTZ R3, R22 ;  /* 0x0000001600037305 */ /* 0x000e64000021f100 */
[----:B-1----:R1:W-:Y:S01]  /*5cb0*/  STG.E.U16 desc[UR36][R8.64], R3 ;  /* 0x0000000308007986 */ /* 0x0023e2000c101524 */
[----:B------:R-:W-:Y:S05]  /*5cc0*/  BRA `(.L_x_468) ;  /* 0x0000000c00247947 */ /* 0x000fea0003800000 */
.L_x_464:
[----:B------:R-:W-:-:S13]  /*5cd0*/  ISETP.GT.AND P0, PT, R0, 0x6, PT ;  /* 0x000000060000780c */ /* 0x000fda0003f04270 */
[----:B------:R-:W-:Y:S05]  /*5ce0*/  @P0 BRA `(.L_x_471) ;  /* 0x00000000002c0947 */ /* 0x000fea0003800000 */
[----:B------:R-:W-:-:S13]  /*5cf0*/  ISETP.NE.AND P0, PT, R0, 0x5, PT ;  /* 0x000000050000780c */ /* 0x000fda0003f05270 */
[----:B------:R-:W-:Y:S05]  /*5d00*/  @!P0 BRA `(.L_x_472) ;  /* 0x0000000000148947 */ /* 0x000fea0003800000 */
[----:B------:R-:W-:-:S13]  /*5d10*/  ISETP.NE.AND P0, PT, R0, 0x6, PT ;  /* 0x000000060000780c */ /* 0x000fda0003f05270 */
[----:B------:R-:W-:Y:S05]  /*5d20*/  @P0 BRA `(.L_x_467) ;  /* 0x0000000800300947 */ /* 0x000fea0003800000 */
[----:B----4-:R-:W-:-:S05]  /*5d30*/  IMAD.U32 R3, R22, 0x10000, RZ ;  /* 0x0001000016037824 */ /* 0x010fca00078e00ff */
[----:B------:R1:W-:Y:S01]  /*5d40*/  STG.E desc[UR36][R8.64], R3 ;  /* 0x0000000308007986 */ /* 0x0003e2000c101924 */
[----:B------:R-:W-:Y:S05]  /*5d50*/  BRA `(.L_x_468) ;  /* 0x0000000c00007947 */ /* 0x000fea0003800000 */
.L_x_472:
[----:B----4-:R-:W-:-:S05]  /*5d60*/  IMAD.U32 R0, R22, 0x10000, RZ ;  /* 0x0001000016007824 */ /* 0x010fca00078e00ff */
[----:B------:R-:W-:-:S05]  /*5d70*/  F2FP.F16.F32.PACK_AB R0, RZ, R0 ;  /* 0x00000000ff00723e */ /* 0x000fca00000000ff */
[----:B------:R1:W-:Y:S01]  /*5d80*/  STG.E.U16 desc[UR36][R8.64], R0 ;  /* 0x0000000008007986 */ /* 0x0003e2000c101524 */
[----:B------:R-:W-:Y:S05]  /*5d90*/  BRA `(.L_x_468) ;  /* 0x0000000800f07947 */ /* 0x000fea0003800000 */
.L_x_471:
[----:B------:R-:W-:-:S13]  /*5da0*/  ISETP.NE.AND P0, PT, R0, 0x7, PT ;  /* 0x000000070000780c */ /* 0x000fda0003f05270 */
[----:B------:R-:W-:Y:S05]  /*5db0*/  @!P0 BRA `(.L_x_473) ;  /* 0x0000000000348947 */ /* 0x000fea0003800000 */
[----:B------:R-:W-:-:S13]  /*5dc0*/  ISETP.NE.AND P0, PT, R0, 0x8, PT ;  /* 0x000000080000780c */ /* 0x000fda0003f05270 */
[----:B------:R-:W-:Y:S05]  /*5dd0*/  @!P0 BRA `(.L_x_474) ;  /* 0x0000000000188947 */ /* 0x000fea0003800000 */
[----:B------:R-:W-:-:S13]  /*5de0*/  ISETP.NE.AND P0, PT, R0, 0x9, PT ;  /* 0x000000090000780c */ /* 0x000fda0003f05270 */
[----:B------:R-:W-:Y:S05]  /*5df0*/  @P0 BRA `(.L_x_467) ;  /* 0x0000000400fc0947 */ /* 0x000fea0003800000 */
[----:B----4-:R-:W-:Y:S02]  /*5e00*/  IMAD.U32 R22, R22, 0x10000, RZ ;  /* 0x0001000016167824 */ /* 0x010fe400078e00ff */
[----:B------:R-:W-:-:S05]  /*5e10*/  IMAD.MOV.U32 R23, RZ, RZ, RZ ;  /* 0x000000ffff177224 */ /* 0x000fca00078e00ff */
[----:B------:R1:W-:Y:S01]  /*5e20*/  STG.E.64 desc[UR36][R8.64], R22 ;  /* 0x0000001608007986 */ /* 0x0003e2000c101b24 */
[----:B------:R-:W-:Y:S05]  /*5e30*/  BRA `(.L_x_468) ;  /* 0x0000000800c87947 */ /* 0x000fea0003800000 */
.L_x_474:
[----:B----4-:R-:W-:-:S05]  /*5e40*/  IMAD.U32 R22, R22, 0x10000, RZ ;  /* 0x0001000016167824 */ /* 0x010fca00078e00ff */
[----:B------:R-:W-:-:S04]  /*5e50*/  F2FP.F16.F32.PACK_AB R3, RZ, R22 ;  /* 0x00000016ff03723e */ /* 0x000fc800000000ff */
[----:B------:R-:W-:-:S05]  /*5e60*/  PRMT R3, R3, 0x5410, RZ ;  /* 0x0000541003037816 */ /* 0x000fca00000000ff */
[----:B------:R1:W-:Y:S01]  /*5e70*/  STG.E desc[UR36][R8.64], R3 ;  /* 0x0000000308007986 */ /* 0x0003e2000c101924 */
[----:B------:R-:W-:Y:S05]  /*5e80*/  BRA `(.L_x_468) ;  /* 0x0000000800b47947 */ /* 0x000fea0003800000 */
.L_x_473:
[----:B----4-:R-:W-:-:S04]  /*5e90*/  IMAD.U32 R4, R22, 0x10000, RZ ;  /* 0x0001000016047824 */ /* 0x010fc800078e00ff */
[----:B------:R-:W-:-:S06]  /*5ea0*/  FMUL.FTZ R4, R4, 1 ;  /* 0x3f80000004047820 */ /* 0x000fcc0000410000 */
[----:B------:R-:W1:Y:S02]  /*5eb0*/  F2F.F64.F32 R4, R4 ;  /* 0x0000000400047310 */ /* 0x000e640000201800 */
[----:B-1----:R1:W-:Y:S01]  /*5ec0*/  STG.E.64 desc[UR36][R8.64], R4 ;  /* 0x0000000408007986 */ /* 0x0023e2000c101b24 */
[----:B------:R-:W-:Y:S05]  /*5ed0*/  BRA `(.L_x_468) ;  /* 0x0000000800a07947 */ /* 0x000fea0003800000 */
.L_x_463:
[----:B------:R-:W-:-:S13]  /*5ee0*/  ISETP.GT.AND P0, PT, R0, 0x18, PT ;  /* 0x000000180000780c */ /* 0x000fda0003f04270 */
[----:B------:R-:W-:Y:S05]  /*5ef0*/  @!P0 BRA `(.L_x_475) ;  /* 0x0000000400608947 */ /* 0x000fea0003800000 */
        /* <DEDUP_REMOVED lines=8> */
[----:B----4-:R-:W-:-:S06]  /*5f80*/  IMAD.U32 R3, R22, 0x10000, RZ ;  /* 0x0001000016037824 */ /* 0x010fcc00078e00ff */
[----:B------:R-:W1:Y:S02]  /*5f90*/  F2I.FTZ.U32.TRUNC.NTZ R3, R3 ;  /* 0x0000000300037305 */ /* 0x000e64000021f000 */
[----:B-1----:R1:W-:Y:S01]  /*5fa0*/  STG.E.U16 desc[UR36][R8.64], R3 ;  /* 0x0000000308007986 */ /* 0x0023e2000c101524 */
[----:B------:R-:W-:Y:S05]  /*5fb0*/  BRA `(.L_x_468) ;  /* 0x0000000800687947 */ /* 0x000fea0003800000 */
.L_x_478:
[----:B----4-:R-:W-:Y:S01]  /*5fc0*/  IMAD.U32 R5, R22, 0x10000, RZ ;  /* 0x0001000016057824 */ /* 0x010fe200078e00ff */
[----:B------:R-:W-:Y:S01]  /*5fd0*/  BSSY.RECONVERGENT B0, `(.L_x_479) ;  /* 0x0000013000007945 */ /* 0x000fe20003800200 */
[----:B------:R-:W-:-:S03]  /*5fe0*/  IMAD.MOV.U32 R4, RZ, RZ, 0x80 ;  /* 0x00000080ff047424 */ /* 0x000fc600078e00ff */
[----:B------:R-:W-:-:S04]  /*5ff0*/  LOP3.LUT R3, R5, 0x7fffffff, RZ, 0xc0, !PT ;  /* 0x7fffffff05037812 */ /* 0x000fc800078ec0ff */
        /* <DEDUP_REMOVED lines=13> */
.L_x_481:
[----:B------:R-:W-:-:S04]  /*60d0*/  SHF.R.U32.HI R3, RZ, 0x18, R5 ;  /* 0x00000018ff037819 */ /* 0x000fc80000011605 */
[----:B------:R-:W-:-:S04]  /*60e0*/  LOP3.LUT R0, R0, 0x80, R3, 0xf8, !PT ;  /* 0x0000008000007812 */ /* 0x000fc800078ef803 */
[----:B------:R-:W-:-:S07]  /*60f0*/  PRMT R4, R0, 0x7610, R4 ;  /* 0x0000761000047816 */ /* 0x000fce0000000004 */
.L_x_480:
[----:B------:R-:W-:Y:S05]  /*6100*/  BSYNC.RECONVERGENT B0 ;  /* 0x0000000000007941 */ /* 0x000fea0003800200 */
.L_x_479:
[----:B------:R1:W-:Y:S01]  /*6110*/  STG.E.U8 desc[UR36][R8.64], R4 ;  /* 0x0000000408007986 */ /* 0x0003e2000c101124 */
[----:B------:R-:W-:Y:S05]  /*6120*/  BRA `(.L_x_468) ;  /* 0x00000008000c7947 */ /* 0x000fea0003800000 */
.L_x_477:
        /* <DEDUP_REMOVED lines=17> */
.L_x_484:
[----:B------:R-:W-:-:S04]  /*6240*/  SHF.R.U32.HI R3, RZ, 0x18, R5 ;  /* 0x00000018ff037819 */ /* 0x000fc80000011605 */
[----:B------:R-:W-:-:S04]  /*6250*/  LOP3.LUT R0, R0, 0x80, R3, 0xf8, !PT ;  /* 0x0000008000007812 */ /* 0x000fc800078ef803 */
[----:B------:R-:W-:-:S07]  /*6260*/  PRMT R4, R0, 0x7610, R4 ;  /* 0x0000761000047816 */ /* 0x000fce0000000004 */
.L_x_483:
[----:B------:R-:W-:Y:S05]  /*6270*/  BSYNC.RECONVERGENT B0 ;  /* 0x0000000000007941 */ /* 0x000fea0003800200 */
.L_x_482:
[----:B------:R1:W-:Y:S01]  /*6280*/  STG.E.U8 desc[UR36][R8.64], R4 ;  /* 0x0000000408007986 */ /* 0x0003e2000c101124 */
[----:B------:R-:W-:Y:S05]  /*6290*/  BRA `(.L_x_468) ;  /* 0x0000000400b07947 */ /* 0x000fea0003800000 */
.L_x_476:
[----:B------:R-:W-:-:S13]  /*62a0*/  ISETP.NE.AND P0, PT, R0, 0x1c, PT ;  /* 0x0000001c0000780c */ /* 0x000fda0003f05270 */
[----:B------:R-:W-:Y:S05]  /*62b0*/  @!P0 BRA `(.L_x_485) ;  /* 0x0000000000608947 */ /* 0x000fea0003800000 */
[----:B------:R-:W-:-:S13]  /*62c0*/  ISETP.NE.AND P0, PT, R0, 0x1d, PT ;  /* 0x0000001d0000780c */ /* 0x000fda0003f05270 */
[----:B------:R-:W-:Y:S05]  /*62d0*/  @!P0 BRA `(.L_x_486) ;  /* 0x0000000000488947 */ /* 0x000fea0003800000 */
[----:B------:R-:W-:-:S13]  /*62e0*/  ISETP.NE.AND P0, PT, R0, 0x2c, PT ;  /* 0x0000002c0000780c */ /* 0x000fda0003f05270 */
[----:B------:R-:W-:Y:S05]  /*62f0*/  @P0 BRA `(.L_x_467) ;  /* 0x0000000000bc0947 */ /* 0x000fea0003800000 */
[----:B----4-:R-:W-:-:S05]  /*6300*/  IMAD.U32 R22, R22, 0x10000, RZ ;  /* 0x0001000016167824 */ /* 0x010fca00078e00ff */
        /* <DEDUP_REMOVED lines=15> */
.L_x_486:
[----:B----4-:R-:W-:-:S06]  /*6400*/  IMAD.U32 R4, R22, 0x10000, RZ ;  /* 0x0001000016047824 */ /* 0x010fcc00078e00ff */
[----:B------:R-:W1:Y:S02]  /*6410*/  F2I.U64.TRUNC R4, R4 ;  /* 0x0000000400047311 */ /* 0x000e64000020d800 */
[----:B-1----:R1:W-:Y:S01]  /*6420*/  STG.E.64 desc[UR36][R8.64], R4 ;  /* 0x0000000408007986 */ /* 0x0023e2000c101b24 */
[----:B------:R-:W-:Y:S05]  /*6430*/  BRA `(.L_x_468) ;  /* 0x0000000400487947 */ /* 0x000fea0003800000 */
.L_x_485:
[----:B----4-:R-:W-:-:S04]  /*6440*/  IMAD.U32 R22, R22, 0x10000, RZ ;  /* 0x0001000016167824 */ /* 0x010fc800078e00ff */
[----:B------:R-:W1:Y:S02]  /*6450*/  F2I.FTZ.U32.TRUNC.NTZ R3, R22 ;  /* 0x0000001600037305 */ /* 0x000e64000021f000 */
[----:B-1----:R1:W-:Y:S01]  /*6460*/  STG.E desc[UR36][R8.64], R3 ;  /* 0x0000000308007986 */ /* 0x0023e2000c101924 */
[----:B------:R-:W-:Y:S05]  /*6470*/  BRA `(.L_x_468) ;  /* 0x0000000400387947 */ /* 0x000fea0003800000 */
.L_x_475:
[----:B------:R-:W-:-:S13]  /*6480*/  ISETP.GT.AND P0, PT, R0, 0xe, PT ;  /* 0x0000000e0000780c */ /* 0x000fda0003f04270 */
[----:B------:R-:W-:Y:S05]  /*6490*/  @P0 BRA `(.L_x_487) ;  /* 0x00000000003c0947 */ /* 0x000fea0003800000 */
[----:B------:R-:W-:-:S13]  /*64a0*/  ISETP.NE.AND P0, PT, R0, 0xa, PT ;  /* 0x0000000a0000780c */ /* 0x000fda0003f05270 */
[----:B------:R-:W-:Y:S05]  /*64b0*/  @!P0 BRA `(.L_x_488) ;  /* 0x00000000001c8947 */ /* 0x000fea0003800000 */
[----:B------:R-:W-:-:S13]  /*64c0*/  ISETP.NE.AND P0, PT, R0, 0xb, PT ;  /* 0x0000000b0000780c */ /* 0x000fda0003f05270 */
[----:B------:R-:W-:Y:S05]  /*64d0*/  @P0 BRA `(.L_x_467) ;  /* 0x0000000000440947 */ /* 0x000fea0003800000 */
[----:B----4-:R-:W-:-:S05]  /*64e0*/  IMAD.U32 R22, R22, 0x10000, RZ ;  /* 0x0001000016167824 */ /* 0x010fca00078e00ff */
[----:B------:R-:W-:-:S04]  /*64f0*/  FSETP.NEU.FTZ.AND P0, PT, R22, RZ, PT ;  /* 0x000000ff1600720b */ /* 0x000fc80003f1d000 */
[----:B------:R-:W-:-:S05]  /*6500*/  SEL R3, RZ, 0x1, !P0 ;  /* 0x00000001ff037807 */ /* 0x000fca0004000000 */
[----:B------:R4:W-:Y:S01]  /*6510*/  STG.E.U8 desc[UR36][R8.64], R3 ;  /* 0x0000000308007986 */ /* 0x0009e2000c101124 */
[----:B------:R-:W-:Y:S05]  /*6520*/  BRA `(.L_x_468) ;  /* 0x00000004000c7947 */ /* 0x000fea0003800000 */
.L_x_488:
[----:B----4-:R-:W-:Y:S01]  /*6530*/  IMAD.U32 R22, R22, 0x10000, RZ ;  /* 0x0001000016167824 */ /* 0x010fe200078e00ff */
[----:B------:R-:W-:-:S03]  /*6540*/  CS2R R6, SRZ ;  /* 0x0000000000067805 */ /* 0x000fc6000001ff00 */
[----:B------:R-:W-:-:S06]  /*6550*/  FMUL.FTZ R4, R22, 1 ;  /* 0x3f80000016047820 */ /* 0x000fcc0000410000 */
[----:B------:R-:W1:Y:S02]  /*6560*/  F2F.F64.F32 R4, R4 ;  /* 0x0000000400047310 */ /* 0x000e640000201800 */
[----:B-1----:R1:W-:Y:S01]  /*6570*/  STG.E.128 desc[UR36][R8.64], R4 ;  /* 0x0000000408007986 */ /* 0x0023e2000c101d24 */
[----:B------:R-:W-:Y:S05]  /*6580*/  BRA `(.L_x_468) ;  /* 0x0000000000f47947 */ /* 0x000fea0003800000 */
.L_x_487:
[----:B------:R-:W-:-:S13]  /*6590*/  ISETP.NE.AND P0, PT, R0, 0xf, PT ;  /* 0x0000000f0000780c */ /* 0x000fda0003f05270 */
[----:B------:R-:W-:Y:S05]  /*65a0*/  @!P0 BRA `(.L_x_489) ;  /* 0x0000000000e88947 */ /* 0x000fea0003800000 */
[----:B------:R-:W-:-:S13]  /*65b0*/  ISETP.NE.AND P0, PT, R0, 0x17, PT ;  /* 0x000000170000780c */ /* 0x000fda0003f05270 */
[----:B------:R-:W-:Y:S05]  /*65c0*/  @!P0 BRA `(.L_x_490) ;  /* 0x0000000000908947 */ /* 0x000fea0003800000 */
[----:B------:R-:W-:-:S13]  /*65d0*/  ISETP.NE.AND P0, PT, R0, 0x18, PT ;  /* 0x000000180000780c */ /* 0x000fda0003f05270 */
[----:B------:R-:W-:Y:S05]  /*65e0*/  @!P0 BRA `(.L_x_491) ;  /* 0x0000000000448947 */ /* 0x000fea0003800000 */
.L_x_467:
        /* <DEDUP_REMOVED lines=16> */
.L_x_492:
[----:B------:R-:W-:Y:S05]  /*66f0*/  BRA `(.L_x_468) ;  /* 0x0000000000987947 */ /* 0x000fea0003800000 */
.L_x_491:
[----:B----4-:R-:W-:Y:S01]  /*6700*/  IMAD.U32 R5, R22, 0x10000, RZ ;  /* 0x0001000016057824 */ /* 0x010fe200078e00ff */
[----:B------:R-:W-:Y:S01]  /*6710*/  BSSY.RECONVERGENT B0, `(.L_x_493) ;  /* 0x000000c000007945 */ /* 0x000fe20003800200 */
[----:B------:R-:W-:-:S03]  /*6720*/  IMAD.MOV.U32 R0, RZ, RZ, 0x7f ;  /* 0x0000007fff007424 */ /* 0x000fc600078e00ff */
[----:B------:R-:W-:Y:S02]  /*6730*/  LOP3.LUT R4, R5, 0x7fffffff, RZ, 0xc0, !PT ;  /* 0x7fffffff05047812 */ /* 0x000fe400078ec0ff */
        /* <DEDUP_REMOVED lines=9> */
.L_x_494:
[----:B------:R-:W-:Y:S05]  /*67d0*/  BSYNC.RECONVERGENT B0 ;  /* 0x0000000000007941 */ /* 0x000fea0003800200 */
.L_x_493:
[----:B------:R-:W-:-:S05]  /*67e0*/  LOP3.LUT R3, R0, 0x80, R3, 0xf8, !PT ;  /* 0x0000008000037812 */ /* 0x000fca00078ef803 */
[----:B------:R3:W-:Y:S01]  /*67f0*/  STG.E.U8 desc[UR36][R8.64], R3 ;  /* 0x0000000308007986 */ /* 0x0007e2000c101124 */
[----:B------:R-:W-:Y:S05]  /*6800*/  BRA `(.L_x_468) ;  /* 0x0000000000547947 */ /* 0x000fea0003800000 */
.L_x_490:
[----:B----4-:R-:W-:Y:S01]  /*6810*/  IMAD.U32 R3, R22, 0x10000, RZ ;  /* 0x0001000016037824 */ /* 0x010fe200078e00ff */
[----:B------:R-:W-:Y:S04]  /*6820*/  BSSY.RECONVERGENT B0, `(.L_x_495) ;  /* 0x000000e000007945 */ /* 0x000fe80003800200 */
[----:B------:R-:W-:-:S04]  /*6830*/  LOP3.LUT R4, R3, 0x7fffffff, RZ, 0xc0, !PT ;  /* 0x7fffffff03047812 */ /* 0x000fc800078ec0ff */
        /* <DEDUP_REMOVED lines=9> */
.L_x_496:
[----:B------:R-:W-:Y:S01]  /*68d0*/  IMAD.MOV.U32 R0, RZ, RZ, 0x7f ;  /* 0x0000007fff007424 */ /* 0x000fe200078e00ff */
[----:B------:R-:W-:-:S04]  /*68e0*/  ISETP.GT.U32.AND P0, PT, R4, 0x7f800000, PT ;  /* 0x7f8000000400780c */ /* 0x000fc80003f04070 */
[----:B------:R-:W-:-:S09]  /*68f0*/  SEL R0, R0, 0x7c, P0 ;  /* 0x0000007c00007807 */ /* 0x000fd20000000000 */
.L_x_497:
[----:B------:R-:W-:Y:S05]  /*6900*/  BSYNC.RECONVERGENT B0 ;  /* 0x0000000000007941 */ /* 0x000fea0003800200 */
.L_x_495:
[----:B------:R-:W-:-:S04]  /*6910*/  SHF.R.U32.HI R3, RZ, 0x18, R3 ;  /* 0x00000018ff037819 */ /* 0x000fc80000011603 */
[----:B------:R-:W-:-:S05]  /*6920*/  LOP3.LUT R3, R0, 0x80, R3, 0xf8, !PT ;  /* 0x0000008000037812 */ /* 0x000fca00078ef803 */
[----:B------:R2:W-:Y:S01]  /*6930*/  STG.E.U8 desc[UR36][R8.64], R3 ;  /* 0x0000000308007986 */ /* 0x0005e2000c101124 */
[----:B------:R-:W-:Y:S05]  /*6940*/  BRA `(.L_x_468) ;  /* 0x0000000000047947 */ /* 0x000fea0003800000 */
.L_x_489:
[----:B----4-:R1:W-:Y:S02]  /*6950*/  STG.E.U16 desc[UR36][R8.64], R22 ;  /* 0x0000001608007986 */ /* 0x0103e4000c101524 */
.L_x_468:
[----:B------:R-:W-:-:S05]  /*6960*/  VIADD R25, R25, 0x80 ;  /* 0x0000008019197836 */ /* 0x000fca0000000000 */
[----:B------:R-:W-:-:S13]  /*6970*/  ISETP.GE.AND P0, PT, R25, R16, PT ;  /* 0x000000101900720c */ /* 0x000fda0003f06270 */
[----:B------:R-:W-:Y:S05]  /*6980*/  @P0 BRA `(.L_x_462) ;  /* 0x0000000c00d80947 */ /* 0x000fea0003800000 */
[----:B------:R-:W5:Y:S01]  /*6990*/  LDCU UR4, c[0x0][0x3b8] ;  /* 0x00007700ff0477ac */ /* 0x000f620008000800 */
[----:B-1234-:R-:W1:Y:S01]  /*69a0*/  LDC.64 R8, c[0x0][0x398] ;  /* 0x0000e600ff087b82 */ /* 0x01ee620000000a00 */
[----:B------:R-:W-:Y:S01]  /*69b0*/  IMAD R0, R2, 0x200, R25 ;  /* 0x0000020002007824 */ /* 0x000fe200078e0219 */
[----:B------:R-:W-:-:S03]  /*69c0*/  PRMT R4, R18, 0x9910, RZ ;  /* 0x0000991012047816 */ /* 0x000fc600000000ff */
        /* <DEDUP_REMOVED lines=14> */
[----:B------:R-:W-:-:S06]  /*6ab0*/  IMAD.U32 R17, R17, 0x10000, RZ ;  /* 0x0001000011117824 */ /* 0x000fcc00078e00ff */
[----:B------:R-:W1:Y:S02]  /*6ac0*/  F2I.FTZ.TRUNC.NTZ R17, R17 ;  /* 0x0000001100117305 */ /* 0x000e64000021f100 */
[----:B-1----:R2:W-:Y:S01]  /*6ad0*/  STG.E.U8 desc[UR36][R8.64], R17 ;  /* 0x0000001108007986 */ /* 0x0025e2000c101124 */
[----:B------:R-:W-:Y:S05]  /*6ae0*/  BRA `(.L_x_503) ;  /* 0x0000000c007c7947 */ /* 0x000fea0003800000 */
.L_x_501:
[----:B------:R-:W-:-:S06]  /*6af0*/  IMAD.U32 R5, R17, 0x10000, RZ ;  /* 0x0001000011057824 */ /* 0x000fcc00078e00ff */
[----:B------:R-:W1:Y:S02]  /*6b00*/  F2I.S64.TRUNC R4, R5 ;  /* 0x0000000500047311 */ /* 0x000e64000020d900 */
[----:B-1----:R1:W-:Y:S01]  /*6b10*/  STG.E.U8 desc[UR36][R8.64], R4 ;  /* 0x0000000408007986 */ /* 0x0023e2000c101124 */
[----:B------:R-:W-:Y:S05]  /*6b20*/  BRA `(.L_x_503) ;  /* 0x0000000c006c7947 */ /* 0x000fea0003800000 */
.L_x_500:
[----:B------:R-:W-:-:S13]  /*6b30*/  ISETP.NE.AND P0, PT, R0, 0x2, PT ;  /* 0x000000020000780c */ /* 0x000fda0003f05270 */
[----:B------:R-:W-:Y:S05]  /*6b40*/  @!P0 BRA `(.L_x_504) ;  /* 0x0000000000308947 */ /* 0x000fea0003800000 */
[----:B------:R-:W-:-:S13]  /*6b50*/  ISETP.NE.AND P0, PT, R0, 0x3, PT ;  /* 0x000000030000780c */ /* 0x000fda0003f05270 */
[----:B------:R-:W-:Y:S05]  /*6b60*/  @!P0 BRA `(.L_x_505) ;  /* 0x0000000000188947 */ /* 0x000fea0003800000 */
[----:B------:R-:W-:-:S13]  /*6b70*/  ISETP.NE.AND P0, PT, R0, 0x4, PT ;  /* 0x000000040000780c */ /* 0x000fda0003f05270 */
[----:B------:R-:W-:Y:S05]  /*6b80*/  @P0 BRA `(.L_x_502) ;  /* 0x0000000800780947 */ /* 0x000fea0003800000 */
[----:B------:R-:W-:-:S06]  /*6b90*/  IMAD.U32 R4, R17, 0x10000, RZ ;  /* 0x0001000011047824 */ /* 0x000fcc00078e00ff */
[----:B------:R-:W1:Y:S02]  /*6ba0*/  F2I.S64.TRUNC R4, R4 ;  /* 0x0000000400047311 */ /* 0x000e64000020d900 */
[----:B-1----:R1:W-:Y:S01]  /*6bb0*/  STG.E.64 desc[UR36][R8.64], R4 ;  /* 0x0000000408007986 */ /* 0x0023e2000c101b24 */
[----:B------:R-:W-:Y:S05]  /*6bc0*/  BRA `(.L_x_503) ;  /* 0x0000000c00447947 */ /* 0x000fea0003800000 */
.L_x_505:
[----:B------:R-:W-:-:S06]  /*6bd0*/  IMAD.U32 R17, R17, 0x10000, RZ ;  /* 0x0001000011117824 */ /* 0x000fcc00078e00ff */
[----:B------:R-:W1:Y:S02]  /*6be0*/  F2I.FTZ.TRUNC.NTZ R17, R17 ;  /* 0x0000001100117305 */ /* 0x000e64000021f100 */
[----:B-1----:R4:W-:Y:S01]  /*6bf0*/  STG.E desc[UR36][R8.64], R17 ;  /* 0x0000001108007986 */ /* 0x0029e2000c101924 */
[----:B------:R-:W-:Y:S05]  /*6c00*/  BRA `(.L_x_503) ;  /* 0x0000000c00347947 */ /* 0x000fea0003800000 */
.L_x_504:
[----:B------:R-:W-:-:S06]  /*6c10*/  IMAD.U32 R17, R17, 0x10000, RZ ;  /* 0x0001000011117824 */ /* 0x000fcc00078e00ff */
[----:B------:R-:W1:Y:S02]  /*6c20*/  F2I.FTZ.TRUNC.NTZ R17, R17 ;  /* 0x0000001100117305 */ /* 0x000e64000021f100 */
[----:B-1----:R3:W-:Y:S01]  /*6c30*/  STG.E.U16 desc[UR36][R8.64], R17 ;  /* 0x0000001108007986 */ /* 0x0027e2000c101524 */
[----:B------:R-:W-:Y:S05]  /*6c40*/  BRA `(.L_x_503) ;  /* 0x0000000c00247947 */ /* 0x000fea0003800000 */
.L_x_499:
[----:B------:R-:W-:-:S13]  /*6c50*/  ISETP.GT.AND P0, PT, R0, 0x6, PT ;  /* 0x000000060000780c */ /* 0x000fda0003f04270 */
[----:B------:R-:W-:Y:S05]  /*6c60*/  @P0 BRA `(.L_x_506) ;  /* 0x00000000002c0947 */ /* 0x000fea0003800000 */
[----:B------:R-:W-:-:S13]  /*6c70*/  ISETP.NE.AND P0, PT, R0, 0x5, PT ;  /* 0x000000050000780c */ /* 0x000fda0003f05270 */
[----:B------:R-:W-:Y:S05]  /*6c80*/  @!P0 BRA `(.L_x_507) ;  /* 0x0000000000148947 */ /* 0x000fea0003800000 */
[----:B------:R-:W-:-:S13]  /*6c90*/  ISETP.NE.AND P0, PT, R0, 0x6, PT ;  /* 0x000000060000780c */ /* 0x000fda0003f05270 */
[----:B------:R-:W-:Y:S05]  /*6ca0*/  @P0 BRA `(.L_x_502) ;  /* 0x0000000800300947 */ /* 0x000fea0003800000 */
[----:B------:R-:W-:-:S05]  /*6cb0*/  IMAD.U32 R17, R17, 0x10000, RZ ;  /* 0x0001000011117824 */ /* 0x000fca00078e00ff */
[----:B------:R1:W-:Y:S01]  /*6cc0*/  STG.E desc[UR36][R8.64], R17 ;  /* 0x0000001108007986 */ /* 0x0003e2000c101924 */
[----:B------:R-:W-:Y:S05]  /*6cd0*/  BRA `(.L_x_503) ;  /* 0x0000000c00007947 */ /* 0x000fea0003800000 */
.L_x_507:
[----:B------:R-:W-:-:S05]  /*6ce0*/  IMAD.U32 R0, R17, 0x10000, RZ ;  /* 0x0001000011007824 */ /* 0x000fca00078e00ff */
[----:B------:R-:W-:-:S05]  /*6cf0*/  F2FP.F16.F32.PACK_AB R0, RZ, R0 ;  /* 0x00000000ff00723e */ /* 0x000fca00000000ff */
[----:B------:R1:W-:Y:S01]  /*6d00*/  STG.E.U16 desc[UR36][R8.64], R0 ;  /* 0x0000000008007986 */ /* 0x0003e2000c101524 */
[----:B------:R-:W-:Y:S05]  /*6d10*/  BRA `(.L_x_503) ;  /* 0x0000000800f07947 */ /* 0x000fea0003800000 */
.L_x_506:
[----:B------:R-:W-:-:S13]  /*6d20*/  ISETP.NE.AND P0, PT, R0, 0x7, PT ;  /* 0x000000070000780c */ /* 0x000fda0003f05270 */
[----:B------:R-:W-:Y:S05]  /*6d30*/  @!P0 BRA `(.L_x_508) ;  /* 0x0000000000348947 */ /* 0x000fea0003800000 */
[----:B------:R-:W-:-:S13]  /*6d40*/  ISETP.NE.AND P0, PT, R0, 0x8, PT ;  /* 0x000000080000780c */ /* 0x000fda0003f05270 */
[----:B------:R-:W-:Y:S05]  /*6d50*/  @!P0 BRA `(.L_x_509) ;  /* 0x0000000000188947 */ /* 0x000fea0003800000 */
[----:B------:R-:W-:-:S13]  /*6d60*/  ISETP.NE.AND P0, PT, R0, 0x9, PT ;  /* 0x000000090000780c */ /* 0x000fda0003f05270 */
[----:B------:R-:W-:Y:S05]  /*6d70*/  @P0 BRA `(.L_x_502) ;  /* 0x0000000400fc0947 */ /* 0x000fea0003800000 */
[----:B------:R-:W-:Y:S02]  /*6d80*/  IMAD.U32 R4, R17, 0x10000, RZ ;  /* 0x0001000011047824 */ /* 0x000fe400078e00ff */
[----:B------:R-:W-:-:S05]  /*6d90*/  IMAD.MOV.U32 R5, RZ, RZ, RZ ;  /* 0x000000ffff057224 */ /* 0x000fca00078e00ff */
[----:B------:R1:W-:Y:S01]  /*6da0*/  STG.E.64 desc[UR36][R8.64], R4 ;  /* 0x0000000408007986 */ /* 0x0003e2000c101b24 */
[----:B------:R-:W-:Y:S05]  /*6db0*/  BRA `(.L_x_503) ;  /* 0x0000000800c87947 */ /* 0x000fea0003800000 */
.L_x_509:
[----:B------:R-:W-:-:S05]  /*6dc0*/  IMAD.U32 R17, R17, 0x10000, RZ ;  /* 0x0001000011117824 */ /* 0x000fca00078e00ff */
[----:B------:R-:W-:-:S04]  /*6dd0*/  F2FP.F16.F32.PACK_AB R3, RZ, R17 ;  /* 0x00000011ff03723e */ /* 0x000fc800000000ff */
[----:B------:R-:W-:-:S05]  /*6de0*/  PRMT R3, R3, 0x5410, RZ ;  /* 0x0000541003037816 */ /* 0x000fca00000000ff */
[----:B------:R1:W-:Y:S01]  /*6df0*/  STG.E desc[UR36][R8.64], R3 ;  /* 0x0000000308007986 */ /* 0x0003e2000c101924 */
[----:B------:R-:W-:Y:S05]  /*6e00*/  BRA `(.L_x_503) ;  /* 0x0000000800b47947 */ /* 0x000fea0003800000 */
.L_x_508:
[----:B------:R-:W-:-:S04]  /*6e10*/  IMAD.U32 R4, R17, 0x10000, RZ ;  /* 0x0001000011047824 */ /* 0x000fc800078e00ff */
[----:B------:R-:W-:-:S06]  /*6e20*/  FMUL.FTZ R4, R4, 1 ;  /* 0x3f80000004047820 */ /* 0x000fcc0000410000 */
[----:B------:R-:W1:Y:S02]  /*6e30*/  F2F.F64.F32 R4, R4 ;  /* 0x0000000400047310 */ /* 0x000e640000201800 */
[----:B-1----:R1:W-:Y:S01]  /*6e40*/  STG.E.64 desc[UR36][R8.64], R4 ;  /* 0x0000000408007986 */ /* 0x0023e2000c101b24 */
[----:B------:R-:W-:Y:S05]  /*6e50*/  BRA `(.L_x_503) ;  /* 0x0000000800a07947 */ /* 0x000fea0003800000 */
.L_x_498:
        /* <DEDUP_REMOVED lines=10> */
[----:B------:R-:W-:-:S06]  /*6f00*/  IMAD.U32 R3, R17, 0x10000, RZ ;  /* 0x0001000011037824 */ /* 0x000fcc00078e00ff */
[----:B------:R-:W1:Y:S02]  /*6f10*/  F2I.FTZ.U32.TRUNC.NTZ R3, R3 ;  /* 0x0000000300037305 */ /* 0x000e64000021f000 */
[----:B-1----:R1:W-:Y:S01]  /*6f20*/  STG.E.U16 desc[UR36][R8.64], R3 ;  /* 0x0000000308007986 */ /* 0x0023e2000c101524 */
[----:B------:R-:W-:Y:S05]  /*6f30*/  BRA `(.L_x_503) ;  /* 0x0000000800687947 */ /* 0x000fea0003800000 */
.L_x_513:
[----:B------:R-:W-:Y:S01]  /*6f40*/  IMAD.U32 R17, R17, 0x10000, RZ ;  /* 0x0001000011117824 */ /* 0x000fe200078e00ff */
        /* <DEDUP_REMOVED lines=16> */
.L_x_516:
[----:B------:R-:W-:-:S04]  /*7050*/  SHF.R.U32.HI R3, RZ, 0x18, R17 ;  /* 0x00000018ff037819 */ /* 0x000fc80000011611 */
[----:B------:R-:W-:-:S04]  /*7060*/  LOP3.LUT R0, R0, 0x80, R3, 0xf8, !PT ;  /* 0x0000008000007812 */ /* 0x000fc800078ef803 */
[----:B------:R-:W-:-:S07]  /*7070*/  PRMT R4, R0, 0x7610, R4 ;  /* 0x0000761000047816 */ /* 0x000fce0000000004 */
.L_x_515:
[----:B------:R-:W-:Y:S05]  /*7080*/  BSYNC.RECONVERGENT B0 ;  /* 0x0000000000007941 */ /* 0x000fea0003800200 */
.L_x_514:
[----:B------:R1:W-:Y:S01]  /*7090*/  STG.E.U8 desc[UR36][R8.64], R4 ;  /* 0x0000000408007986 */ /* 0x0003e2000c101124 */
[----:B------:R-:W-:Y:S05]  /*70a0*/  BRA `(.L_x_503) ;  /* 0x00000008000c7947 */ /* 0x000fea0003800000 */
.L_x_512:
        /* <DEDUP_REMOVED lines=17> */
.L_x_519:
[----:B------:R-:W-:-:S04]  /*71c0*/  SHF.R.U32.HI R3, RZ, 0x18, R17 ;  /* 0x00000018ff037819 */ /* 0x000fc80000011611 */
[----:B------:R-:W-:-:S04]  /*71d0*/  LOP3.LUT R0, R0, 0x80, R3, 0xf8, !PT ;  /* 0x0000008000007812 */ /* 0x000fc800078ef803 */
[----:B------:R-:W-:-:S07]  /*71e0*/  PRMT R4, R0, 0x7610, R4 ;  /* 0x0000761000047816 */ /* 0x000fce0000000004 */
.L_x_518:
[----:B------:R-:W-:Y:S05]  /*71f0*/  BSYNC.RECONVERGENT B0 ;  /* 0x0000000000007941 */ /* 0x000fea0003800200 */
.L_x_517:
[----:B------:R1:W-:Y:S01]  /*7200*/  STG.E.U8 desc[UR36][R8.64], R4 ;  /* 0x0000000408007986 */ /* 0x0003e2000c101124 */
[----:B------:R-:W-:Y:S05]  /*7210*/  BRA `(.L_x_503) ;  /* 0x0000000400b07947 */ /* 0x000fea0003800000 */
.L_x_511:
[----:B------:R-:W-:-:S13]  /*7220*/  ISETP.NE.AND P0, PT, R0, 0x1c, PT ;  /* 0x0000001c0000780c */ /* 0x000fda0003f05270 */
[----:B------:R-:W-:Y:S05]  /*7230*/  @!P0 BRA `(.L_x_520) ;  /* 0x0000000000608947 */ /* 0x000fea0003800000 */
[----:B------:R-:W-:-:S13]  /*7240*/  ISETP.NE.AND P0, PT, R0, 0x1d, PT ;  /* 0x0000001d0000780c */ /* 0x000fda0003f05270 */
[----:B------:R-:W-:Y:S05]  /*7250*/  @!P0 BRA `(.L_x_521) ;  /* 0x0000000000488947 */ /* 0x000fea0003800000 */
[----:B------:R-:W-:-:S13]  /*7260*/  ISETP.NE.AND P0, PT, R0, 0x2c, PT ;  /* 0x0000002c0000780c */ /* 0x000fda0003f05270 */
[----:B------:R-:W-:Y:S05]  /*7270*/  @P0 BRA `(.L_x_502) ;  /* 0x0000000000bc0947 */ /* 0x000fea0003800000 */
[----:B------:R-:W-:-:S05]  /*7280*/  IMAD.U32 R4, R17, 0x10000, RZ ;  /* 0x0001000011047824 */ /* 0x000fca00078e00ff */
        /* <DEDUP_REMOVED lines=15> */
.L_x_521:
[----:B------:R-:W-:-:S06]  /*7380*/  IMAD.U32 R4, R17, 0x10000, RZ ;  /* 0x0001000011047824 */ /* 0x000fcc00078e00ff */
[----:B------:R-:W1:Y:S02]  /*7390*/  F2I.U64.TRUNC R4, R4 ;  /* 0x0000000400047311 */ /* 0x000e64000020d800 */
[----:B-1----:R1:W-:Y:S01]  /*73a0*/  STG.E.64 desc[UR36][R8.64], R4 ;  /* 0x0000000408007986 */ /* 0x0023e2000c101b24 */
[----:B------:R-:W-:Y:S05]  /*73b0*/  BRA `(.L_x_503) ;  /* 0x0000000400487947 */ /* 0x000fea0003800000 */
.L_x_520:
[----:B------:R-:W-:-:S06]  /*73c0*/  IMAD.U32 R17, R17, 0x10000, RZ ;  /* 0x0001000011117824 */ /* 0x000fcc00078e00ff */
[----:B------:R-:W1:Y:S02]  /*73d0*/  F2I.FTZ.U32.TRUNC.NTZ R17, R17 ;  /* 0x0000001100117305 */ /* 0x000e64000021f000 */
[----:B-1----:R1:W-:Y:S01]  /*73e0*/  STG.E desc[UR36][R8.64], R17 ;  /* 0x0000001108007986 */ /* 0x0023e2000c101924 */
[----:B------:R-:W-:Y:S05]  /*73f0*/  BRA `(.L_x_503) ;  /* 0x0000000400387947 */ /* 0x000fea0003800000 */
.L_x_510:
[----:B------:R-:W-:-:S13]  /*7400*/  ISETP.GT.AND P0, PT, R0, 0xe, PT ;  /* 0x0000000e0000780c */ /* 0x000fda0003f04270 */
[----:B------:R-:W-:Y:S05]  /*7410*/  @P0 BRA `(.L_x_522) ;  /* 0x00000000003c0947 */ /* 0x000fea0003800000 */
[----:B------:R-:W-:-:S13]  /*7420*/  ISETP.NE.AND P0, PT, R0, 0xa, PT ;  /* 0x0000000a0000780c */ /* 0x000fda0003f05270 */
[----:B------:R-:W-:Y:S05]  /*7430*/  @!P0 BRA `(.L_x_523) ;  /* 0x00000000001c8947 */ /* 0x000fea0003800000 */
[----:B------:R-:W-:-:S13]  /*7440*/  ISETP.NE.AND P0, PT, R0, 0xb, PT ;  /* 0x0000000b0000780c */ /* 0x000fda0003f05270 */
[----:B------:R-:W-:Y:S05]  /*7450*/  @P0 BRA `(.L_x_502) ;  /* 0x0000000000440947 */ /* 0x000fea0003800000 */
[----:B------:R-:W-:-:S05]  /*7460*/  IMAD.U32 R17, R17, 0x10000, RZ ;  /* 0x0001000011117824 */ /* 0x000fca00078e00ff */
[----:B------:R-:W-:-:S04]  /*7470*/  FSETP.NEU.FTZ.AND P0, PT, R17, RZ, PT ;  /* 0x000000ff1100720b */ /* 0x000fc80003f1d000 */
[----:B------:R-:W-:-:S05]  /*7480*/  SEL R3, RZ, 0x1, !P0 ;  /* 0x00000001ff037807 */ /* 0x000fca0004000000 */
[----:B------:R1:W-:Y:S01]  /*7490*/  STG.E.U8 desc[UR36][R8.64], R3 ;  /* 0x0000000308007986 */ /* 0x0003e2000c101124 */
[----:B------:R-:W-:Y:S05]  /*74a0*/  BRA `(.L_x_503) ;  /* 0x00000004000c7947 */ /* 0x000fea0003800000 */
.L_x_523:
[----:B------:R-:W-:Y:S01]  /*74b0*/  IMAD.U32 R17, R17, 0x10000, RZ ;  /* 0x0001000011117824 */ /* 0x000fe200078e00ff */
[----:B------:R-:W-:-:S03]  /*74c0*/  CS2R R6, SRZ ;  /* 0x0000000000067805 */ /* 0x000fc6000001ff00 */
[----:B------:R-:W-:-:S06]  /*74d0*/  FMUL.FTZ R4, R17, 1 ;  /* 0x3f80000011047820 */ /* 0x000fcc0000410000 */
[----:B------:R-:W1:Y:S02]  /*74e0*/  F2F.F64.F32 R4, R4 ;  /* 0x0000000400047310 */ /* 0x000e640000201800 */
[----:B-1----:R1:W-:Y:S01]  /*74f0*/  STG.E.128 desc[UR36][R8.64], R4 ;  /* 0x0000000408007986 */ /* 0x0023e2000c101d24 */
[----:B------:R-:W-:Y:S05]  /*7500*/  BRA `(.L_x_503) ;  /* 0x0000000000f47947 */ /* 0x000fea0003800000 */
.L_x_522:
[----:B------:R-:W-:-:S13]  /*7510*/  ISETP.NE.AND P0, PT, R0, 0xf, PT ;  /* 0x0000000f0000780c */ /* 0x000fda0003f05270 */
[----:B------:R-:W-:Y:S05]  /*7520*/  @!P0 BRA `(.L_x_524) ;  /* 0x0000000000e88947 */ /* 0x000fea0003800000 */
[----:B------:R-:W-:-:S13]  /*7530*/  ISETP.NE.AND P0, PT, R0, 0x17, PT ;  /* 0x000000170000780c */ /* 0x000fda0003f05270 */
[----:B------:R-:W-:Y:S05]  /*7540*/  @!P0 BRA `(.L_x_525) ;  /* 0x0000000000908947 */ /* 0x000fea0003800000 */
[----:B------:R-:W-:-:S13]  /*7550*/  ISETP.NE.AND P0, PT, R0, 0x18, PT ;  /* 0x000000180000780c */ /* 0x000fda0003f05270 */
[----:B------:R-:W-:Y:S05]  /*7560*/  @!P0 BRA `(.L_x_526) ;  /* 0x0000000000448947 */ /* 0x000fea0003800000 */
.L_x_502:
[----:B------:R-:W-:Y:S01]  /*7570*/  MOV R14, 0x0 ;  /* 0x00000000000e7802 */ /* 0x000fe20000000f00 */
[----:B------:R-:W1:Y:S01]  /*7580*/  LDCU.64 UR4, c[0x4][0x198] ;  /* 0x01003300ff0477ac */ /* 0x000e620008000a00 */
[----:B------:R-:W-:Y:S02]  /*7590*/  IMAD.MOV.U32 R8, RZ, RZ, 0x65 ;  /* 0x00000065ff087424 */ /* 0x000fe400078e00ff */
[----:B------:R-:W-:Y:S01]  /*75a0*/  IMAD.MOV.U32 R12, RZ, RZ, 0x1 ;  /* 0x00000001ff0c7424 */ /* 0x000fe200078e00ff */
[----:B------:R-:W2:Y:S01]  /*75b0*/  LDCU.64 UR6, c[0x4][0x1a0] ;  /* 0x01003400ff0677ac */ /* 0x000ea20008000a00 */
[----:B------:R-:W3:Y:S01]  /*75c0*/  LDC.64 R14, c[0x4][R14] ;  /* 0x010000000e0e7b82 */ /* 0x000ee20000000a00 */
[----:B------:R-:W-:Y:S01]  /*75d0*/  IMAD.MOV.U32 R13, RZ, RZ, RZ ;  /* 0x000000ffff0d7224 */ /* 0x000fe200078e00ff */
[----:B------:R-:W4:Y:S01]  /*75e0*/  LDCU.64 UR8, c[0x4][0xb0] ;  /* 0x01001600ff0877ac */ /* 0x000f220008000a00 */
[----:B-1----:R-:W-:Y:S02]  /*75f0*/  IMAD.U32 R4, RZ, RZ, UR4 ;  /* 0x00000004ff047e24 */ /* 0x002fe4000f8e00ff */
[----:B------:R-:W-:-:S02]  /*7600*/  IMAD.U32 R5, RZ, RZ, UR5 ;  /* 0x00000005ff057e24 */ /* 0x000fc4000f8e00ff */
[----:B--2---:R-:W-:Y:S02]  /*7610*/  IMAD.U32 R6, RZ, RZ, UR6 ;  /* 0x00000006ff067e24 */ /* 0x004fe4000f8e00ff */
[----:B------:R-:W-:Y:S02]  /*7620*/  IMAD.U32 R7, RZ, RZ, UR7 ;  /* 0x00000007ff077e24 */ /* 0x000fe4000f8e00ff */
[----:B----4-:R-:W-:Y:S02]  /*7630*/  IMAD.U32 R10, RZ, RZ, UR8 ;  /* 0x00000008ff0a7e24 */ /* 0x010fe4000f8e00ff */
[----:B------:R-:W-:-:S07]  /*7640*/  IMAD.U32 R11, RZ, RZ, UR9 ;  /* 0x00000009ff0b7e24 */ /* 0x000fce000f8e00ff */
[----:B------:R-:W-:-:S07]  /*7650*/  LEPC R20, `(.L_x_527) ;  /* 0x000000001014794e */ /* 0x000fce0000000000 */
[----:B0--3--:R-:W-:Y:S05]  /*7660*/  CALL.ABS.NOINC R14 ;  /* 0x000000000e007343 */ /* 0x009fea0003c00000 */
.L_x_527:
[----:B------:R-:W-:Y:S05]  /*7670*/  BRA `(.L_x_503) ;  /* 0x0000000000987947 */ /* 0x000fea0003800000 */
.L_x_526:
[----:B------:R-:W-:Y:S01]  /*7680*/  IMAD.U32 R17, R17, 0x10000, RZ ;  /* 0x0001000011117824 */ /* 0x000fe200078e00ff */
        /* <DEDUP_REMOVED lines=12> */
.L_x_529:
[----:B------:R-:W-:Y:S05]  /*7750*/  BSYNC.RECONVERGENT B0 ;  /* 0x0000000000007941 */ /* 0x000fea0003800200 */
.L_x_528:
[----:B------:R-:W-:-:S05]  /*7760*/  LOP3.LUT R3, R0, 0x80, R3, 0xf8, !PT ;  /* 0x0000008000037812 */ /* 0x000fca00078ef803 */
[----:B------:R1:W-:Y:S01]  /*7770*/  STG.E.U8 desc[UR36][R8.64], R3 ;  /* 0x0000000308007986 */ /* 0x0003e2000c101124 */
[----:B------:R-:W-:Y:S05]  /*7780*/  BRA `(.L_x_503) ;  /* 0x0000000000547947 */ /* 0x000fea0003800000 */
.L_x_525:
[----:B------:R-:W-:Y:S01]  /*7790*/  IMAD.U32 R3, R17, 0x10000, RZ ;  /* 0x0001000011037824 */ /* 0x000fe200078e00ff */
        /* <DEDUP_REMOVED lines=11> */
.L_x_531:
[----:B------:R-:W-:Y:S01]  /*7850*/  IMAD.MOV.U32 R0, RZ, RZ, 0x7f ;  /* 0x0000007fff007424 */ /* 0x000fe200078e00ff */
[----:B------:R-:W-:-:S04]  /*7860*/  ISETP.GT.U32.AND P0, PT, R4, 0x7f800000, PT ;  /* 0x7f8000000400780c */ /* 0x000fc80003f04070 */
[----:B------:R-:W-:-:S09]  /*7870*/  SEL R0, R0, 0x7c, P0 ;  /* 0x0000007c00007807 */ /* 0x000fd20000000000 */
.L_x_532:
[----:B------:R-:W-:Y:S05]  /*7880*/  BSYNC.RECONVERGENT B0 ;  /* 0x0000000000007941 */ /* 0x000fea0003800200 */
.L_x_530:
[----:B------:R-:W-:-:S04]  /*7890*/  SHF.R.U32.HI R3, RZ, 0x18, R3 ;  /* 0x00000018ff037819 */ /* 0x000fc80000011603 */
[----:B------:R-:W-:-:S05]  /*78a0*/  LOP3.LUT R3, R0, 0x80, R3, 0xf8, !PT ;  /* 0x0000008000037812 */ /* 0x000fca00078ef803 */
[----:B------:R1:W-:Y:S01]  /*78b0*/  STG.E.U8 desc[UR36][R8.64], R3 ;  /* 0x0000000308007986 */ /* 0x0003e2000c101124 */
[----:B------:R-:W-:Y:S05]  /*78c0*/  BRA `(.L_x_503) ;  /* 0x0000000000047947 */ /* 0x000fea0003800000 */
.L_x_524:
[----:B------:R1:W-:Y:S02]  /*78d0*/  STG.E.U16 desc[UR36][R8.64], R17 ;  /* 0x0000001108007986 */ /* 0x0003e4000c101524 */
.L_x_503:
[----:B------:R-:W-:-:S07]  /*78e0*/  VIADD R25, R25, 0x80 ;  /* 0x0000008019197836 */ /* 0x000fce0000000000 */
.L_x_462:
[----:B------:R-:W-:Y:S05]  /*78f0*/  BSYNC.RECONVERGENT B6 ;  /* 0x0000000000067941 */ /* 0x000fea0003800200 */
.L_x_461:
[----:B------:R-:W-:-:S13]  /*7900*/  ISETP.GE.AND P0, PT, R25, R16, PT ;  /* 0x000000101900720c */ /* 0x000fda0003f06270 */
[----:B------:R-:W-:Y:S05]  /*7910*/  @P0 EXIT ;  /* 0x000000000000094d */ /* 0x000fea0003800000 */
[----:B-12---:R-:W1:Y:S01]  /*7920*/  LDC.64 R4, c[0x0][0x398] ;  /* 0x0000e600ff047b82 */ /* 0x006e620000000a00 */
[----:B------:R-:W4:Y:S01]  /*7930*/  LDCU UR4, c[0x0][0x3b8] ;  /* 0x00007700ff0477ac */ /* 0x000f220008000800 */
[----:B---3--:R-:W-:Y:S01]  /*7940*/  PRMT R0, R18, 0x9910, RZ ;  /* 0x0000991012007816 */ /* 0x008fe200000000ff */
[----:B------:R-:W-:-:S03]  /*7950*/  IMAD R2, R2, 0x200, R25 ;  /* 0x0000020002027824 */ /* 0x000fc600078e0219 */
[----:B------:R-:W-:Y:S01]  /*7960*/  ISETP.GT.AND P1, PT, R0, 0x9, PT ;  /* 0x000000090000780c */ /* 0x000fe20003f24270 */
[----:B----4-:R-:W-:-:S05]  /*7970*/  IMAD R3, R2, UR4, RZ ;  /* 0x0000000402037c24 */ /* 0x010fca000f8e02ff */
[----:B-1----:R-:W-:-:S05]  /*7980*/  IADD3 R2, P0, PT, R3, R4, RZ ;  /* 0x0000000403027210 */ /* 0x002fca0007f1e0ff */
[----:B------:R-:W-:Y:S02]  /*7990*/  IMAD.X R3, RZ, RZ, R5, P0 ;  /* 0x000000ffff037224 */ /* 0x000fe400000e0605 */
[----:B------:R-:W-:Y:S06]  /*79a0*/  @P1 BRA `(.L_x_533) ;  /* 0x00000004000c1947 */ /* 0x000fec0003800000 */
        /* <DEDUP_REMOVED lines=8> */
[----:B0-----:R-:W-:-:S06]  /*7a30*/  IMAD.U32 R19, R19, 0x10000, RZ ;  /* 0x0001000013137824 */ /* 0x001fcc00078e00ff */
[----:B------:R-:W0:Y:S02]  /*7a40*/  F2I.FTZ.TRUNC.NTZ R19, R19 ;  /* 0x0000001300137305 */ /* 0x000e24000021f100 */
[----:B0-----:R-:W-:Y:S01]  /*7a50*/  STG.E.U8 desc[UR36][R2.64], R19 ;  /* 0x0000001302007986 */ /* 0x001fe2000c101124 */
[----:B------:R-:W-:Y:S05]  /*7a60*/  EXIT ;  /* 0x000000000000794d */ /* 0x000fea0003800000 */
.L_x_536:
[----:B0-----:R-:W-:-:S06]  /*7a70*/  IMAD.U32 R5, R19, 0x10000, RZ ;  /* 0x0001000013057824 */ /* 0x001fcc00078e00ff */
[----:B------:R-:W0:Y:S02]  /*7a80*/  F2I.S64.TRUNC R4, R5 ;  /* 0x0000000500047311 */ /* 0x000e24000020d900 */
[----:B0-----:R-:W-:Y:S01]  /*7a90*/  STG.E.U8 desc[UR36][R2.64], R4 ;  /* 0x0000000402007986 */ /* 0x001fe2000c101124 */
[----:B------:R-:W-:Y:S05]  /*7aa0*/  EXIT ;  /* 0x000000000000794d */ /* 0x000fea0003800000 */
.L_x_535:
[----:B------:R-:W-:-:S13]  /*7ab0*/  ISETP.NE.AND P0, PT, R0, 0x2, PT ;  /* 0x000000020000780c */ /* 0x000fda0003f05270 */
[----:B------:R-:W-:Y:S05]  /*7ac0*/  @!P0 BRA `(.L_x_538) ;  /* 0x0000000000308947 */ /* 0x000fea0003800000 */
[----:B------:R-:W-:-:S13]  /*7ad0*/  ISETP.NE.AND P0, PT, R0, 0x3, PT ;  /* 0x000000030000780c */ /* 0x000fda0003f05270 */
[----:B------:R-:W-:Y:S05]  /*7ae0*/  @!P0 BRA `(.L_x_539) ;  /* 0x0000000000188947 */ /* 0x000fea0003800000 */
[----:B------:R-:W-:-:S13]  /*7af0*/  ISETP.NE.AND P0, PT, R0, 0x4, PT ;  /* 0x000000040000780c */ /* 0x000fda0003f05270 */
[----:B------:R-:W-:Y:S05]  /*7b00*/  @P0 BRA `(.L_x_537) ;  /* 0x0000000800780947 */ /* 0x000fea0003800000 */
[----:B0-----:R-:W-:-:S06]  /*7b10*/  IMAD.U32 R4, R19, 0x10000, RZ ;  /* 0x0001000013047824 */ /* 0x001fcc00078e00ff */
[----:B------:R-:W0:Y:S02]  /*7b20*/  F2I.S64.TRUNC R4, R4 ;  /* 0x0000000400047311 */ /* 0x000e24000020d900 */
[----:B0-----:R-:W-:Y:S01]  /*7b30*/  STG.E.64 desc[UR36][R2.64], R4 ;  /* 0x0000000402007986 */ /* 0x001fe2000c101b24 */
[----:B------:R-:W-:Y:S05]  /*7b40*/  EXIT ;  /* 0x000000000000794d */ /* 0x000fea0003800000 */
.L_x_539:
[----:B0-----:R-:W-:-:S06]  /*7b50*/  IMAD.U32 R19, R19, 0x10000, RZ ;  /* 0x0001000013137824 */ /* 0x001fcc00078e00ff */
[----:B------:R-:W0:Y:S02]  /*7b60*/  F2I.FTZ.TRUNC.NTZ R19, R19 ;  /* 0x0000001300137305 */ /* 0x000e24000021f100 */
[----:B0-----:R-:W-:Y:S01]  /*7b70*/  STG.E desc[UR36][R2.64], R19 ;  /* 0x0000001302007986 */ /* 0x001fe2000c101924 */
[----:B------:R-:W-:Y:S05]  /*7b80*/  EXIT ;  /* 0x000000000000794d */ /* 0x000fea0003800000 */
.L_x_538:
[----:B0-----:R-:W-:-:S06]  /*7b90*/  IMAD.U32 R19, R19, 0x10000, RZ ;  /* 0x0001000013137824 */ /* 0x001fcc00078e00ff */
[----:B------:R-:W0:Y:S02]  /*7ba0*/  F2I.FTZ.TRUNC.NTZ R19, R19 ;  /* 0x0000001300137305 */ /* 0x000e24000021f100 */
[----:B0-----:R-:W-:Y:S01]  /*7bb0*/  STG.E.U16 desc[UR36][R2.64], R19 ;  /* 0x0000001302007986 */ /* 0x001fe2000c101524 */
[----:B------:R-:W-:Y:S05]  /*7bc0*/  EXIT ;  /* 0x000000000000794d */ /* 0x000fea0003800000 */
.L_x_534:
[----:B------:R-:W-:-:S13]  /*7bd0*/  ISETP.GT.AND P0, PT, R0, 0x6, PT ;  /* 0x000000060000780c */ /* 0x000fda0003f04270 */
[----:B------:R-:W-:Y:S05]  /*7be0*/  @P0 BRA `(.L_x_540) ;  /* 0x00000000002c0947 */ /* 0x000fea0003800000 */
[----:B------:R-:W-:-:S13]  /*7bf0*/  ISETP.NE.AND P0, PT, R0, 0x5, PT ;  /* 0x000000050000780c */ /* 0x000fda0003f05270 */
[----:B------:R-:W-:Y:S05]  /*7c00*/  @!P0 BRA `(.L_x_541) ;  /* 0x0000000000148947 */ /* 0x000fea0003800000 */
[----:B------:R-:W-:-:S13]  /*7c10*/  ISETP.NE.AND P0, PT, R0, 0x6, PT ;  /* 0x000000060000780c */ /* 0x000fda0003f05270 */
[----:B------:R-:W-:Y:S05]  /*7c20*/  @P0 BRA `(.L_x_537) ;  /* 0x0000000800300947 */ /* 0x000fea0003800000 */
[----:B0-----:R-:W-:-:S05]  /*7c30*/  IMAD.U32 R19, R19, 0x10000, RZ ;  /* 0x0001000013137824 */ /* 0x001fca00078e00ff */
[----:B------:R-:W-:Y:S01]  /*7c40*/  STG.E desc[UR36][R2.64], R19 ;  /* 0x0000001302007986 */ /* 0x000fe2000c101924 */
[----:B------:R-:W-:Y:S05]  /*7c50*/  EXIT ;  /* 0x000000000000794d */ /* 0x000fea0003800000 */
.L_x_541:
[----:B0-----:R-:W-:-:S05]  /*7c60*/  IMAD.U32 R0, R19, 0x10000, RZ ;  /* 0x0001000013007824 */ /* 0x001fca00078e00ff */
[----:B------:R-:W-:-:S05]  /*7c70*/  F2FP.F16.F32.PACK_AB R0, RZ, R0 ;  /* 0x00000000ff00723e */ /* 0x000fca00000000ff */
[----:B------:R-:W-:Y:S01]  /*7c80*/  STG.E.U16 desc[UR36][R2.64], R0 ;  /* 0x0000000002007986 */ /* 0x000fe2000c101524 */
[----:B------:R-:W-:Y:S05]  /*7c90*/  EXIT ;  /* 0x000000000000794d */ /* 0x000fea0003800000 */
.L_x_540:
[----:B------:R-:W-:-:S13]  /*7ca0*/  ISETP.NE.AND P0, PT, R0, 0x7, PT ;  /* 0x000000070000780c */ /* 0x000fda0003f05270 */
[----:B------:R-:W-:Y:S05]  /*7cb0*/  @!P0 BRA `(.L_x_542) ;  /* 0x0000000000348947 */ /* 0x000fea0003800000 */
[----:B------:R-:W-:-:S13]  /*7cc0*/  ISETP.NE.AND P0, PT, R0, 0x8, PT ;  /* 0x000000080000780c */ /* 0x000fda0003f05270 */
[----:B------:R-:W-:Y:S05]  /*7cd0*/  @!P0 BRA `(.L_x_543) ;  /* 0x0000000000188947 */ /* 0x000fea0003800000 */
[----:B------:R-:W-:-:S13]  /*7ce0*/  ISETP.NE.AND P0, PT, R0, 0x9, PT ;  /* 0x000000090000780c */ /* 0x000fda0003f05270 */
[----:B------:R-:W-:Y:S05]  /*7cf0*/  @P0 BRA `(.L_x_537) ;  /* 0x0000000400fc0947 */ /* 0x000fea0003800000 */
[----:B0-----:R-:W-:Y:S02]  /*7d00*/  IMAD.U32 R4, R19, 0x10000, RZ ;  /* 0x0001000013047824 */ /* 0x001fe400078e00ff */
[----:B------:R-:W-:-:S05]  /*7d10*/  IMAD.MOV.U32 R5, RZ, RZ, RZ ;  /* 0x000000ffff057224 */ /* 0x000fca00078e00ff */
[----:B------:R-:W-:Y:S01]  /*7d20*/  STG.E.64 desc[UR36][R2.64], R4 ;  /* 0x0000000402007986 */ /* 0x000fe2000c101b24 */
[----:B------:R-:W-:Y:S05]  /*7d30*/  EXIT ;  /* 0x000000000000794d */ /* 0x000fea0003800000 */
.L_x_543:
[----:B0-----:R-:W-:-:S05]  /*7d40*/  IMAD.U32 R19, R19, 0x10000, RZ ;  /* 0x0001000013137824 */ /* 0x001fca00078e00ff */
[----:B------:R-:W-:-:S04]  /*7d50*/  F2FP.F16.F32.PACK_AB R5, RZ, R19 ;  /* 0x00000013ff05723e */ /* 0x000fc800000000ff */
[----:B------:R-:W-:-:S05]  /*7d60*/  PRMT R5, R5, 0x5410, RZ ;  /* 0x0000541005057816 */ /* 0x000fca00000000ff */
[----:B------:R-:W-:Y:S01]  /*7d70*/  STG.E desc[UR36][R2.64], R5 ;  /* 0x0000000502007986 */ /* 0x000fe2000c101924 */
[----:B------:R-:W-:Y:S05]  /*7d80*/  EXIT ;  /* 0x000000000000794d */ /* 0x000fea0003800000 */
.L_x_542:
[----:B0-----:R-:W-:-:S04]  /*7d90*/  IMAD.U32 R4, R19, 0x10000, RZ ;  /* 0x0001000013047824 */ /* 0x001fc800078e00ff */
[----:B------:R-:W-:-:S06]  /*7da0*/  FMUL.FTZ R4, R4, 1 ;  /* 0x3f80000004047820 */ /* 0x000fcc0000410000 */
[----:B------:R-:W0:Y:S02]  /*7db0*/  F2F.F64.F32 R4, R4 ;  /* 0x0000000400047310 */ /* 0x000e240000201800 */
[----:B0-----:R-:W-:Y:S01]  /*7dc0*/  STG.E.64 desc[UR36][R2.64], R4 ;  /* 0x0000000402007986 */ /* 0x001fe2000c101b24 */
[----:B------:R-:W-:Y:S05]  /*7dd0*/  EXIT ;  /* 0x000000000000794d */ /* 0x000fea0003800000 */
.L_x_533:
        /* <DEDUP_REMOVED lines=10> */
[----:B0-----:R-:W-:-:S06]  /*7e80*/  IMAD.U32 R5, R19, 0x10000, RZ ;  /* 0x0001000013057824 */ /* 0x001fcc00078e00ff */
[----:B------:R-:W0:Y:S02]  /*7e90*/  F2I.FTZ.U32.TRUNC.NTZ R5, R5 ;  /* 0x0000000500057305 */ /* 0x000e24000021f000 */
[----:B0-----:R-:W-:Y:S01]  /*7ea0*/  STG.E.U16 desc[UR36][R2.64], R5 ;  /* 0x0000000502007986 */ /* 0x001fe2000c101524 */
[----:B------:R-:W-:Y:S05]  /*7eb0*/  EXIT ;  /* 0x000000000000794d */ /* 0x000fea0003800000 */
.L_x_547:
[----:B0-----:R-:W-:Y:S01]  /*7ec0*/  IMAD.U32 R5, R19, 0x10000, RZ ;  /* 0x0001000013057824 */ /* 0x001fe200078e00ff */
        /* <DEDUP_REMOVED lines=17> */
.L_x_550:
[----:B------:R-:W-:-:S04]  /*7fe0*/  SHF.R.U32.HI R5, RZ, 0x18, R5 ;  /* 0x00000018ff057819 */ /* 0x000fc80000011605 */
[----:B------:R-:W-:-:S07]  /*7ff0*/  LOP3.LUT R0, R0, 0x80, R5, 0xf8, !PT ;  /* 0x0000008000007812 */ /* 0x000fce00078ef805 */
.L_x_549:
[----:B------:R-:W-:Y:S05]  /*8000*/  BSYNC.RECONVERGENT B0 ;  /* 0x0000000000007941 */ /* 0x000fea0003800200 */
.L_x_548:
[----:B------:R-:W-:Y:S01]  /*8010*/  STG.E.U8 desc[UR36][R2.64], R0 ;  /* 0x0000000002007986 */ /* 0x000fe2000c101124 */
[----:B------:R-:W-:Y:S05]  /*8020*/  EXIT ;  /* 0x000000000000794d */ /* 0x000fea0003800000 */
.L_x_546:
        /* <DEDUP_REMOVED lines=18> */
.L_x_553:
[----:B------:R-:W-:-:S04]  /*8150*/  SHF.R.U32.HI R5, RZ, 0x18, R5 ;  /* 0x00000018ff057819 */ /* 0x000fc80000011605 */
[----:B------:R-:W-:-:S07]  /*8160*/  LOP3.LUT R0, R0, 0x80, R5, 0xf8, !PT ;  /* 0x0000008000007812 */ /* 0x000fce00078ef805 */
.L_x_552:
[----:B------:R-:W-:Y:S05]  /*8170*/  BSYNC.RECONVERGENT B0 ;  /* 0x0000000000007941 */ /* 0x000fea0003800200 */
.L_x_551:
[----:B------:R-:W-:Y:S01]  /*8180*/  STG.E.U8 desc[UR36][R2.64], R0 ;  /* 0x0000000002007986 */ /* 0x000fe2000c101124 */
[----:B------:R-:W-:Y:S05]  /*8190*/  EXIT ;  /* 0x000000000000794d */ /* 0x000fea0003800000 */
.L_x_545:
[----:B------:R-:W-:-:S13]  /*81a0*/  ISETP.NE.AND P0, PT, R0, 0x1c, PT ;  /* 0x0000001c0000780c */ /* 0x000fda0003f05270 */
[----:B------:R-:W-:Y:S05]  /*81b0*/  @!P0 BRA `(.L_x_554) ;  /* 0x0000000000608947 */ /* 0x000fea0003800000 */
[----:B------:R-:W-:-:S13]  /*81c0*/  ISETP.NE.AND P0, PT, R0, 0x1d, PT ;  /* 0x0000001d0000780c */ /* 0x000fda0003f05270 */
[----:B------:R-:W-:Y:S05]  /*81d0*/  @!P0 BRA `(.L_x_555) ;  /* 0x0000000000488947 */ /* 0x000fea0003800000 */
[----:B------:R-:W-:-:S13]  /*81e0*/  ISETP.NE.AND P0, PT, R0, 0x2c, PT ;  /* 0x0000002c0000780c */ /* 0x000fda0003f05270 */
[----:B------:R-:W-:Y:S05]  /*81f0*/  @P0 BRA `(.L_x_537) ;  /* 0x0000000000bc0947 */ /* 0x000fea0003800000 */
[----:B0-----:R-:W-:Y:S02]  /*8200*/  IMAD.U32 R19, R19, 0x10000, RZ ;  /* 0x0001000013137824 */ /* 0x001fe400078e00ff */
[----:B------:R-:W-:-:S03]  /*8210*/  IMAD.MOV.U32 R5, RZ, RZ, 0xff ;  /* 0x000000ffff057424 */ /* 0x000fc600078e00ff */
[----:B------:R-:W-:-:S04]  /*8220*/  SHF.R.U32.HI R6, RZ, 0x17, R19 ;  /* 0x00000017ff067819 */ /* 0x000fc80000011613 */
[----:B------:R-:W-:-:S04]  /*8230*/  LOP3.LUT R4, R6, 0xff, RZ, 0xc0, !PT ;  /* 0x000000ff06047812 */ /* 0x000fc800078ec0ff */
[----:B------:R-:W-:-:S13]  /*8240*/  ISETP.NE.AND P2, PT, R4, 0xff, PT ;  /* 0x000000ff0400780c */ /* 0x000fda0003f45270 */
[--C-:B------:R-:W-:Y:S02]  /*8250*/  @P2 SHF.R.U32.HI R0, RZ, 0x16, R19.reuse ;  /* 0x00000016ff002819 */ /* 0x100fe40000011613 */
[----:B------:R-:W-:Y:S02]  /*8260*/  @P2 LOP3.LUT P0, RZ, R4, 0x3fffff, R19, 0xf8, !PT ;  /* 0x003fffff04ff2812 */ /* 0x000fe4000780f813 */
[----:B------:R-:W-:-:S04]  /*8270*/  @P2 LOP3.LUT R0, R0, 0x1, RZ, 0xc0, !PT ;  /* 0x0000000100002812 */ /* 0x000fc800078ec0ff */
[----:B------:R-:W-:Y:S01]  /*8280*/  @P2 ISETP.EQ.U32.AND P1, PT, R0, 0x1, P0 ;  /* 0x000000010000280c */ /* 0x000fe20000722070 */
[----:B------:R-:W-:Y:S01]  /*8290*/  @P2 VIADD R0, R6, 0x1 ;  /* 0x0000000106002836 */ /* 0x000fe20000000000 */
[----:B------:R-:W-:Y:S02]  /*82a0*/  PLOP3.LUT P0, PT, PT, PT, PT, 0x80, 0x8 ;  /* 0x000000000008781c */ /* 0x000fe40003f0f070 */
[----:B------:R-:W-:-:S13]  /*82b0*/  @P2 PLOP3.LUT P0, PT, P1, PT, PT, 0x80, 0x8 ;  /* 0x000000000008281c */ /* 0x000fda0000f0f070 */
[----:B------:R-:W-:-:S04]  /*82c0*/  @!P0 IMAD.MOV R0, RZ, RZ, R6 ;  /* 0x000000ffff008224 */ /* 0x000fc800078e0206 */
[----:B------:R-:W-:-:S05]  /*82d0*/  @P2 IMAD.MOV.U32 R5, RZ, RZ, R0 ;  /* 0x000000ffff052224 */ /* 0x000fca00078e0000 */
[----:B------:R-:W-:Y:S01]  /*82e0*/  STG.E.U8 desc[UR36][R2.64], R5 ;  /* 0x0000000502007986 */ /* 0x000fe2000c101124 */
[----:B------:R-:W-:Y:S05]  /*82f0*/  EXIT ;  /* 0x000000000000794d */ /* 0x000fea0003800000 */
.L_x_555:
[----:B0-----:R-:W-:-:S06]  /*8300*/  IMAD.U32 R4, R19, 0x10000, RZ ;  /* 0x0001000013047824 */ /* 0x001fcc00078e00ff */
[----:B------:R-:W0:Y:S02]  /*8310*/  F2I.U64.TRUNC R4, R4 ;  /* 0x0000000400047311 */ /* 0x000e24000020d800 */
[----:B0-----:R-:W-:Y:S01]  /*8320*/  STG.E.64 desc[UR36][R2.64], R4 ;  /* 0x0000000402007986 */ /* 0x001fe2000c101b24 */
[----:B------:R-:W-:Y:S05]  /*8330*/  EXIT ;  /* 0x000000000000794d */ /* 0x000fea0003800000 */
.L_x_554:
[----:B0-----:R-:W-:-:S06]  /*8340*/  IMAD.U32 R19, R19, 0x10000, RZ ;  /* 0x0001000013137824 */ /* 0x001fcc00078e00ff */
[----:B------:R-:W0:Y:S02]  /*8350*/  F2I.FTZ.U32.TRUNC.NTZ R19, R19 ;  /* 0x0000001300137305 */ /* 0x000e24000021f000 */
[----:B0-----:R-:W-:Y:S01]  /*8360*/  STG.E desc[UR36][R2.64], R19 ;  /* 0x0000001302007986 */ /* 0x001fe2000c101924 */
[----:B------:R-:W-:Y:S05]  /*8370*/  EXIT ;  /* 0x000000000000794d */ /* 0x000fea0003800000 */
.L_x_544:
[----:B------:R-:W-:-:S13]  /*8380*/  ISETP.GT.AND P0, PT, R0, 0xe, PT ;  /* 0x0000000e0000780c */ /* 0x000fda0003f04270 */
[----:B------:R-:W-:Y:S05]  /*8390*/  @P0 BRA `(.L_x_556) ;  /* 0x00000000003c0947 */ /* 0x000fea0003800000 */
[----:B------:R-:W-:-:S13]  /*83a0*/  ISETP.NE.AND P0, PT, R0, 0xa, PT ;  /* 0x0000000a0000780c */ /* 0x000fda0003f05270 */
[----:B------:R-:W-:Y:S05]  /*83b0*/  @!P0 BRA `(.L_x_557) ;  /* 0x00000000001c8947 */ /* 0x000fea0003800000 */
[----:B------:R-:W-:-:S13]  /*83c0*/  ISETP.NE.AND P0, PT, R0, 0xb, PT ;  /* 0x0000000b0000780c */ /* 0x000fda0003f05270 */
[----:B------:R-:W-:Y:S05]  /*83d0*/  @P0 BRA `(.L_x_537) ;  /* 0x0000000000440947 */ /* 0x000fea0003800000 */
[----:B0-----:R-:W-:-:S05]  /*83e0*/  IMAD.U32 R19, R19, 0x10000, RZ ;  /* 0x0001000013137824 */ /* 0x001fca00078e00ff */
[----:B------:R-:W-:-:S04]  /*83f0*/  FSETP.NEU.FTZ.AND P0, PT, R19, RZ, PT ;  /* 0x000000ff1300720b */ /* 0x000fc80003f1d000 */
[----:B------:R-:W-:-:S05]  /*8400*/  SEL R5, RZ, 0x1, !P0 ;  /* 0x00000001ff057807 */ /* 0x000fca0004000000 */
[----:B------:R-:W-:Y:S01]  /*8410*/  STG.E.U8 desc[UR36][R2.64], R5 ;  /* 0x0000000502007986 */ /* 0x000fe2000c101124 */
[----:B------:R-:W-:Y:S05]  /*8420*/  EXIT ;  /* 0x000000000000794d */ /* 0x000fea0003800000 */
.L_x_557:
[----:B0-----:R-:W-:Y:S01]  /*8430*/  IMAD.U32 R19, R19, 0x10000, RZ ;  /* 0x0001000013137824 */ /* 0x001fe200078e00ff */
[----:B------:R-:W-:-:S03]  /*8440*/  CS2R R6, SRZ ;  /* 0x0000000000067805 */ /* 0x000fc6000001ff00 */
[----:B------:R-:W-:-:S06]  /*8450*/  FMUL.FTZ R4, R19, 1 ;  /* 0x3f80000013047820 */ /* 0x000fcc0000410000 */
[----:B------:R-:W0:Y:S02]  /*8460*/  F2F.F64.F32 R4, R4 ;  /* 0x0000000400047310 */ /* 0x000e240000201800 */
[----:B0-----:R-:W-:Y:S01]  /*8470*/  STG.E.128 desc[UR36][R2.64], R4 ;  /* 0x0000000402007986 */ /* 0x001fe2000c101d24 */
[----:B------:R-:W-:Y:S05]  /*8480*/  EXIT ;  /* 0x000000000000794d */ /* 0x000fea0003800000 */
.L_x_556:
[----:B------:R-:W-:-:S13]  /*8490*/  ISETP.NE.AND P0, PT, R0, 0xf, PT ;  /* 0x0000000f0000780c */ /* 0x000fda0003f05270 */
[----:B------:R-:W-:Y:S05]  /*84a0*/  @!P0 BRA `(.L_x_558) ;  /* 0x0000000000e88947 */ /* 0x000fea0003800000 */
[----:B------:R-:W-:-:S13]  /*84b0*/  ISETP.NE.AND P0, PT, R0, 0x17, PT ;  /* 0x000000170000780c */ /* 0x000fda0003f05270 */
[----:B------:R-:W-:Y:S05]  /*84c0*/  @!P0 BRA `(.L_x_559) ;  /* 0x0000000000908947 */ /* 0x000fea0003800000 */
[----:B------:R-:W-:-:S13]  /*84d0*/  ISETP.NE.AND P0, PT, R0, 0x18, PT ;  /* 0x000000180000780c */ /* 0x000fda0003f05270 */
[----:B------:R-:W-:Y:S05]  /*84e0*/  @!P0 BRA `(.L_x_560) ;  /* 0x0000000000448947 */ /* 0x000fea0003800000 */
.L_x_537:
[----:B------:R-:W-:Y:S01]  /*84f0*/  MOV R0, 0x0 ;  /* 0x0000000000007802 */ /* 0x000fe20000000f00 */
[----:B------:R-:W1:Y:S01]  /*8500*/  LDCU.64 UR4, c[0x4][0x198] ;  /* 0x01003300ff0477ac */ /* 0x000e620008000a00 */
[----:B------:R-:W-:Y:S02]  /*8510*/  IMAD.MOV.U32 R8, RZ, RZ, 0x65 ;  /* 0x00000065ff087424 */ /* 0x000fe400078e00ff */
[----:B------:R2:W3:Y:S01]  /*8520*/  LDC.64 R2, c[0x4][R0] ;  /* 0x0100000000027b82 */ /* 0x0004e20000000a00 */
[----:B------:R-:W4:Y:S01]  /*8530*/  LDCU.64 UR6, c[0x4][0x1a0] ;  /* 0x01003400ff0677ac */ /* 0x000f220008000a00 */
[----:B------:R-:W-:Y:S02]  /*8540*/  IMAD.MOV.U32 R12, RZ, RZ, 0x1 ;  /* 0x00000001ff0c7424 */ /* 0x000fe400078e00ff */
[----:B------:R-:W-:Y:S01]  /*8550*/  IMAD.MOV.U32 R13, RZ, RZ, RZ ;  /* 0x000000ffff0d7224 */ /* 0x000fe200078e00ff */
[----:B------:R-:W5:Y:S01]  /*8560*/  LDCU.64 UR8, c[0x4][0xb0] ;  /* 0x01001600ff0877ac */ /* 0x000f620008000a00 */
[----:B-1----:R-:W-:-:S02]  /*8570*/  IMAD.U32 R4, RZ, RZ, UR4 ;  /* 0x00000004ff047e24 */ /* 0x002fc4000f8e00ff */
[----:B------:R-:W-:Y:S02]  /*8580*/  IMAD.U32 R5, RZ, RZ, UR5 ;  /* 0x00000005ff057e24 */ /* 0x000fe4000f8e00ff */
[----:B----4-:R-:W-:Y:S02]  /*8590*/  IMAD.U32 R6, RZ, RZ, UR6 ;  /* 0x00000006ff067e24 */ /* 0x010fe4000f8e00ff */
[----:B------:R-:W-:Y:S02]  /*85a0*/  IMAD.U32 R7, RZ, RZ, UR7 ;  /* 0x00000007ff077e24 */ /* 0x000fe4000f8e00ff */
[----:B-----5:R-:W-:Y:S02]  /*85b0*/  IMAD.U32 R10, RZ, RZ, UR8 ;  /* 0x00000008ff0a7e24 */ /* 0x020fe4000f8e00ff */
[----:B--2---:R-:W-:-:S07]  /*85c0*/  IMAD.U32 R11, RZ, RZ, UR9 ;  /* 0x00000009ff0b7e24 */ /* 0x004fce000f8e00ff */
[----:B------:R-:W-:-:S07]  /*85d0*/  LEPC R20, `(.L_x_561) ;  /* 0x000000001014794e */ /* 0x000fce0000000000 */
[----:B0--3--:R-:W-:Y:S05]  /*85e0*/  CALL.ABS.NOINC R2 ;  /* 0x0000000002007343 */ /* 0x009fea0003c00000 */
.L_x_561:
[----:B------:R-:W-:Y:S05]  /*85f0*/  EXIT ;  /* 0x000000000000794d */ /* 0x000fea0003800000 */
.L_x_560:
[----:B0-----:R-:W-:Y:S01]  /*8600*/  IMAD.U32 R19, R19, 0x10000, RZ ;  /* 0x0001000013137824 */ /* 0x001fe200078e00ff */
        /* <DEDUP_REMOVED lines=12> */
.L_x_563:
[----:B------:R-:W-:Y:S05]  /*86d0*/  BSYNC.RECONVERGENT B0 ;  /* 0x0000000000007941 */ /* 0x000fea0003800200 */
.L_x_562:
[----:B------:R-:W-:-:S05]  /*86e0*/  LOP3.LUT R5, R0, 0x80, R5, 0xf8, !PT ;  /* 0x0000008000057812 */ /* 0x000fca00078ef805 */
[----:B------:R-:W-:Y:S01]  /*86f0*/  STG.E.U8 desc[UR36][R2.64], R5 ;  /* 0x0000000502007986 */ /* 0x000fe2000c101124 */
[----:B------:R-:W-:Y:S05]  /*8700*/  EXIT ;  /* 0x000000000000794d */ /* 0x000fea0003800000 */
.L_x_559:
[----:B0-----:R-:W-:Y:S01]  /*8710*/  IMAD.U32 R5, R19, 0x10000, RZ ;  /* 0x0001000013057824 */ /* 0x001fe200078e00ff */
        /* <DEDUP_REMOVED lines=11> */
.L_x_565:
[----:B------:R-:W-:Y:S01]  /*87d0*/  IMAD.MOV.U32 R0, RZ, RZ, 0x7f ;  /* 0x0000007fff007424 */ /* 0x000fe200078e00ff */
[----:B------:R-:W-:-:S04]  /*87e0*/  ISETP.GT.U32.AND P0, PT, R4, 0x7f800000, PT ;  /* 0x7f8000000400780c */ /* 0x000fc80003f04070 */
[----:B------:R-:W-:-:S09]  /*87f0*/  SEL R0, R0, 0x7c, P0 ;  /* 0x0000007c00007807 */ /* 0x000fd20000000000 */
.L_x_566:
[----:B------:R-:W-:Y:S05]  /*8800*/  BSYNC.RECONVERGENT B0 ;  /* 0x0000000000007941 */ /* 0x000fea0003800200 */
.L_x_564:
[----:B------:R-:W-:-:S04]  /*8810*/  SHF.R.U32.HI R5, RZ, 0x18, R5 ;  /* 0x00000018ff057819 */ /* 0x000fc80000011605 */
[----:B------:R-:W-:-:S05]  /*8820*/  LOP3.LUT R5, R0, 0x80, R5, 0xf8, !PT ;  /* 0x0000008000057812 */ /* 0x000fca00078ef805 */
[----:B------:R-:W-:Y:S01]  /*8830*/  STG.E.U8 desc[UR36][R2.64], R5 ;  /* 0x0000000502007986 */ /* 0x000fe2000c101124 */
[----:B------:R-:W-:Y:S05]  /*8840*/  EXIT ;  /* 0x000000000000794d */ /* 0x000fea0003800000 */
.L_x_558:
[----:B0-----:R-:W-:Y:S01]  /*8850*/  STG.E.U16 desc[UR36][R2.64], R19 ;  /* 0x0000001302007986 */ /* 0x001fe2000c101524 */
[----:B------:R-:W-:Y:S05]  /*8860*/  EXIT ;  /* 0x000000000000794d */ /* 0x000fea0003800000 */
.L_x_567:
        /* <DEDUP_REMOVED lines=9> */
.L_x_60703:


//--------------------- .text._ZN2at6native18elementwise_kernelILi128ELi4EZNS0_22gpu_kernel_impl_nocastIZNS0_50_GLOBAL__N__2680c7bb_12_PowKernel_cu_7dd49032_317029pow_tensor_scalar_kernel_implIN3c108BFloat16ES6_EEvRNS_18TensorIteratorBaseET0_EUlS6_E2_EEvS8_RKT_EUliE_EEviT1_ --------------------------
	.section	.text._ZN2at6native18elementwise_kernelILi128ELi4EZNS0_22gpu_kernel_impl_nocastIZNS0_50_GLOBAL__N__2680c7bb_12_PowKernel_cu_7dd49032_317029pow_tensor_scalar_kernel_implIN3c108BFloat16ES6_EEvRNS_18TensorIteratorBaseET0_EUlS6_E2_EEvS8_RKT_EUliE_EEviT1_,"ax",@progbits
	.align	128
        .global         _ZN2at6native18elementwise_kernelILi128ELi4EZNS0_22gpu_kernel_impl_nocastIZNS0_50_GLOBAL__N__2680c7bb_12_PowKernel_cu_7dd49032_317029pow_tensor_scalar_kernel_implIN3c108BFloat16ES6_EEvRNS_18TensorIteratorBaseET0_EUlS6_E2_EEvS8_RKT_EUliE_EEviT1_
        .type           _ZN2at6native18elementwise_kernelILi128ELi4EZNS0_22gpu_kernel_impl_nocastIZNS0_50_GLOBAL__N__2680c7bb_12_PowKernel_cu_7dd49032_317029pow_tensor_scalar_kernel_implIN3c108BFloat16ES6_EEvRNS_18TensorIteratorBaseET0_EUlS6_E2_EEvS8_RKT_EUliE_EEviT1_,@function
        .size           _ZN2at6native18elementwise_kernelILi128ELi4EZNS0_22gpu_kernel_impl_nocastIZNS0_50_GLOBAL__N__2680c7bb_12_PowKernel_cu_7dd49032_317029pow_tensor_scalar_kernel_implIN3c108BFloat16ES6_EEvRNS_18TensorIteratorBaseET0_EUlS6_E2_EEvS8_RKT_EUliE_EEviT1_,(.L_x_60704 - _ZN2at6native18elementwise_kernelILi128ELi4EZNS0_22gpu_kernel_impl_nocastIZNS0_50_GLOBAL__N__2680c7bb_12_PowKernel_cu_7dd49032_317029pow_tensor_scalar_kernel_implIN3c108BFloat16ES6_EEvRNS_18TensorIteratorBaseET0_EUlS6_E2_EEvS8_RKT_EUliE_EEviT1_)
        .other          _ZN2at6native18elementwise_kernelILi128ELi4EZNS0_22gpu_kernel_impl_nocastIZNS0_50_GLOBAL__N__2680c7bb_12_PowKernel_cu_7dd49032_317029pow_tensor_scalar_kernel_implIN3c108BFloat16ES6_EEvRNS_18TensorIteratorBaseET0_EUlS6_E2_EEvS8_RKT_EUliE_EEviT1_,@"STO_CUDA_ENTRY STV_DEFAULT"
_ZN2at6native18elementwise_kernelILi128ELi4EZNS0_22gpu_kernel_impl_nocastIZNS0_50_GLOBAL__N__2680c7bb_12_PowKernel_cu_7dd49032_317029pow_tensor_scalar_kernel_implIN3c108BFloat16ES6_EEvRNS_18TensorIteratorBaseET0_EUlS6_E2_EEvS8_RKT_EUliE_EEviT1_:
.text._ZN2at6native18elementwise_kernelILi128ELi4EZNS0_22gpu_kernel_impl_nocastIZNS0_50_GLOBAL__N__2680c7bb_12_PowKernel_cu_7dd49032_317029pow_tensor_scalar_kernel_implIN3c108BFloat16ES6_EEvRNS_18TensorIteratorBaseET0_EUlS6_E2_EEvS8_RKT_EUliE_EEviT1_:
[----:B------:R-:W-:Y:S08]  /*0000*/  LDC R1, c[0x0][0x37c] ;  /* 0x0000df00ff017b82 */ /* 0x000ff00000000800 */
[----:B------:R-:W0:Y:S01]  /*0010*/  LDC R2, c[0x0][0x388] ;  /* 0x0000e200ff027b82 */ /* 0x000e220000000800 */
[----:B------:R-:W1:Y:S01]  /*0020*/  S2R R3, SR_TID.X ;  /* 0x0000000000037919 */ /* 0x000e620000002100 */
[----:B------:R-:W2:Y:S01]  /*0030*/  LDCU.64 UR6, c[0x0][0x358] ;  /* 0x00006b00ff0677ac */ /* 0x000ea20008000a00 */
[----:B------:R-:W3:Y:S05]  /*0040*/  LDCU.U16 UR5, c[0x0][0x590] ;  /* 0x0000b200ff0577ac */ /* 0x000eea0008000400 */
[----:B------:R-:W4:Y:S01]  /*0050*/  S2UR UR4, SR_CTAID.X ;  /* 0x00000000000479c3 */ /* 0x000f220000002500 */
[----:B0-----:R-:W-:Y:S01]  /*0060*/  ISETP.NE.AND P0, PT, R2, RZ, PT ;  /* 0x000000ff0200720c */ /* 0x001fe20003f05270 */
[----:B----4-:R-:W-:-:S06]  /*0070*/  USHF.L.U32 UR4, UR4, 0x9, URZ ;  /* 0x0000000904047899 */ /* 0x010fcc00080006ff */
[----:B-1----:R-:W-:-:S06]  /*0080*/  LOP3.LUT R3, R3, UR4, RZ, 0xfc, !PT ;  /* 0x0000000403037c12 */ /* 0x002fcc000f8efcff */
[----:B--23--:R-:W-:Y:S05]  /*0090*/  @P0 BRA `(.L_x_568) ;  /* 0x0000000000f00947 */ /* 0x00cfea0003800000 */
[----:B------:R-:W0:Y:S01]  /*00a0*/  LDCU UR8, c[0x0][0x380] ;  /* 0x00007000ff0877ac */ /* 0x000e220008000800 */
[----:B------:R-:W-:Y:S04]  /*00b0*/  BSSY.RECONVERGENT B0, `(.L_x_569) ;  /* 0x000002c000007945 */ /* 0x000fe80003800200 */
[----:B------:R-:W-:Y:S01]  /*00c0*/  BSSY.RELIABLE B1, `(.L_x_570) ;  /* 0x000001f000017945 */ /* 0x000fe20003800100 */
[----:B0-----:R-:W-:-:S13]  /*00d0*/  ISETP.GE.AND P0, PT, R3, UR8, PT ;  /* 0x0000000803007c0c */ /* 0x001fda000bf06270 */
[----:B------:R-:W-:Y:S05]  /*00e0*/  @P0 BRA `(.L_x_571) ;  /* 0x0000000000640947 */ /* 0x000fea0003800000 */
[----:B------:R-:W0:Y:S02]  /*00f0*/  LDC.64 R4, c[0x0][0x588] ;  /* 0x00016200ff047b82 */ /* 0x000e240000000a00 */
[----:B0-----:R-:W2:Y:S01]  /*0100*/  LDG.E.U16 R4, desc[UR6][R4.64] ;  /* 0x0000000604047981 */ /* 0x001ea2000c1e1500 */
[----:B------:R-:W-:-:S05]  /*0110*/  USHF.L.U32 UR4, UR5, 0x10, URZ ;  /* 0x0000001005047899 */ /* 0x000fca00080006ff */
[----:B------:R-:W0:Y:S01]  /*0120*/  LDC.64 R6, c[0x0][0x580] ;  /* 0x00016000ff067b82 */ /* 0x000e220000000a00 */
[----:B------:R-:W-:-:S04]  /*0130*/  IADD3 R3, PT, PT, R3, 0x80, RZ ;  /* 0x0000008003037810 */ /* 0x000fc80007ffe0ff */
[----:B------:R-:W-:Y:S02]  /*0140*/  ISETP.GE.AND P0, PT, R3, UR8, PT ;  /* 0x0000000803007c0c */ /* 0x000fe4000bf06270 */
[----:B--2---:R-:W-:-:S06]  /*0150*/  SHF.L.U32 R0, R4, 0x10, RZ ;  /* 0x0000001004007819 */ /* 0x004fcc00000006ff */
[----:B------:R-:W1:Y:S02]  /*0160*/  MUFU.LG2 R0, R0 ;  /* 0x0000000000007308 */ /* 0x000e640000000c00 */
[----:B-1----:R-:W-:-:S03]  /*0170*/  FMUL.FTZ R2, R0, UR4 ;  /* 0x0000000400027c20 */ /* 0x002fc60008410000 */
[----:B------:R-:W-:Y:S05]  /*0180*/  @P0 BREAK.RELIABLE B1 ;  /* 0x0000000000010942 */ /* 0x000fea0003800100 */
[----:B------:R-:W1:Y:S02]  /*0190*/  MUFU.EX2 R2, R2 ;  /* 0x0000000200027308 */ /* 0x000e640000000800 */
[----:B-1----:R-:W-:-:S05]  /*01a0*/  F2FP.BF16.F32.PACK_AB R5, RZ, R2 ;  /* 0x00000002ff05723e */ /* 0x002fca00000010ff */
[----:B0-----:R0:W-:Y:S01]  /*01b0*/  STG.E.U16 desc[UR6][R6.64], R5 ;  /* 0x0000000506007986 */ /* 0x0011e2000c101506 */
[----:B------:R-:W-:Y:S05]  /*01c0*/  @P0 BRA `(.L_x_572) ;  /* 0x0000000000680947 */ /* 0x000fea0003800000 */
[----:B0-----:R-:W0:Y:S02]  /*01d0*/  LDC.64 R4, c[0x0][0x588] ;  /* 0x00016200ff047b82 */ /* 0x001e240000000a00 */
[----:B0-----:R-:W2:Y:S01]  /*01e0*/  LDG.E.U16 R4, desc[UR6][R4.64] ;  /* 0x0000000604047981 */ /* 0x001ea2000c1e1500 */
[----:B------:R-:W-:-:S05]  /*01f0*/  USHF.L.U32 UR4, UR5, 0x10, URZ ;  /* 0x0000001005047899 */ /* 0x000fca00080006ff */
[----:B------:R-:W0:Y:S01]  /*0200*/  LDC.64 R6, c[0x0][0x580] ;  /* 0x00016000ff067b82 */ /* 0x000e220000000a00 */
[----:B------:R-:W-:Y:S02]  /*0210*/  IADD3 R3, PT, PT, R3, 0x80, RZ ;  /* 0x0000008003037810 */ /* 0x000fe40007ffe0ff */
[----:B--2---:R-:W-:-:S06]  /*0220*/  SHF.L.U32 R0, R4, 0x10, RZ ;  /* 0x0000001004007819 */ /* 0x004fcc00000006ff */
[----:B------:R-:W1:Y:S02]  /*0230*/  MUFU.LG2 R0, R0 ;  /* 0x0000000000007308 */ /* 0x000e640000000c00 */
[----:B-1----:R-:W-:-:S06]  /*0240*/  FMUL.FTZ R2, R0, UR4 ;  /* 0x0000000400027c20 */ /* 0x002fcc0008410000 */
[----:B------:R-:W1:Y:S02]  /*0250*/  MUFU.EX2 R2, R2 ;  /* 0x0000000200027308 */ /* 0x000e640000000800 */
[----:B-1----:R-:W-:-:S05]  /*0260*/  F2FP.BF16.F32.PACK_AB R5, RZ, R2 ;  /* 0x00000002ff05723e */ /* 0x002fca00000010ff */
[----:B0-----:R0:W-:Y:S02]  /*0270*/  STG.E.U16 desc[UR6][R6.64], R5 ;  /* 0x0000000506007986 */ /* 0x0011e4000c101506 */
.L_x_571:
[----:B------:R-:W-:-:S13]  /*0280*/  ISETP.GE.AND P0, PT, R3, UR8, PT ;  /* 0x0000000803007c0c */ /* 0x000fda000bf06270 */
[----:B------:R-:W-:Y:S05]  /*0290*/  @P0 BREAK.RELIABLE B1 ;  /* 0x0000000000010942 */ /* 0x000fea0003800100 */
[----:B------:R-:W-:Y:S05]  /*02a0*/  @P0 BRA `(.L_x_572) ;  /* 0x0000000000300947 */ /* 0x000fea0003800000 */
[----:B------:R-:W-:Y:S05]  /*02b0*/  BSYNC.RELIABLE B1 ;  /* 0x0000000000017941 */ /* 0x000fea0003800100 */
.L_x_570:
        /* <DEDUP_REMOVED lines=11> */
.L_x_572:
[----:B------:R-:W-:Y:S05]  /*0370*/  BSYNC.RECONVERGENT B0 ;  /* 0x0000000000007941 */ /* 0x000fea0003800200 */
.L_x_569:
[----:B------:R-:W-:Y:S05]  /*0380*/  WARPSYNC.ALL ;  /* 0x0000000000007948 */ /* 0x000fea0003800000 */
[----:B------:R-:W-:-:S13]  /*0390*/  ISETP.GE.AND P0, PT, R3, UR8, PT ;  /* 0x0000000803007c0c */ /* 0x000fda000bf06270 */
[----:B------:R-:W-:Y:S05]  /*03a0*/  @P0 EXIT ;  /* 0x000000000000094d */ /* 0x000fea0003800000 */
[----:B------:R-:W2:Y:S02]  /*03b0*/  LDC.64 R2, c[0x0][0x588] ;  /* 0x00016200ff027b82 */ /* 0x000ea40000000a00 */
[----:B--2---:R-:W2:Y:S01]  /*03c0*/  LDG.E.U16 R2, desc[UR6][R2.64] ;  /* 0x0000000602027981 */ /* 0x004ea2000c1e1500 */
[----:B------:R-:W-:-:S05]  /*03d0*/  USHF.L.U32 UR4, UR5, 0x10, URZ ;  /* 0x0000001005047899 */ /* 0x000fca00080006ff */
[----:B01----:R-:W0:Y:S01]  /*03e0*/  LDC.64 R4, c[0x0][0x580] ;  /* 0x00016000ff047b82 */ /* 0x003e220000000a00 */
[----:B--2---:R-:W-:-:S06]  /*03f0*/  SHF.L.U32 R0, R2, 0x10, RZ ;  /* 0x0000001002007819 */ /* 0x004fcc00000006ff */
[----:B------:R-:W1:Y:S02]  /*0400*/  MUFU.LG2 R0, R0 ;  /* 0x0000000000007308 */ /* 0x000e640000000c00 */
[----:B-1----:R-:W-:-:S06]  /*0410*/  FMUL.FTZ R6, R0, UR4 ;  /* 0x0000000400067c20 */ /* 0x002fcc0008410000 */
[----:B------:R-:W1:Y:S02]  /*0420*/  MUFU.EX2 R6, R6 ;  /* 0x0000000600067308 */ /* 0x000e640000000800 */
[----:B-1----:R-:W-:-:S05]  /*0430*/  F2FP.BF16.F32.PACK_AB R3, RZ, R6 ;  /* 0x00000006ff03723e */ /* 0x002fca00000010ff */
[----:B0-----:R-:W-:Y:S01]  /*0440*/  STG.E.U16 desc[UR6][R4.64], R3 ;  /* 0x0000000304007986 */ /* 0x001fe2000c101506 */
[----:B------:R-:W-:Y:S05]  /*0450*/  EXIT ;  /* 0x000000000000794d */ /* 0x000fea0003800000 */
.L_x_568:
[----:B------:R-:W0:Y:S01]  /*0460*/  LDCU UR4, c[0x0][0x380] ;  /* 0x00007000ff0477ac */ /* 0x000e220008000800 */
[----:B------:R-:W-:Y:S01]  /*0470*/  IADD3 R2, PT, PT, R2, -0x1, RZ ;  /* 0xffffffff02027810 */ /* 0x000fe20007ffe0ff */
[----:B------:R-:W-:Y:S04]  /*0480*/  BSSY.RECONVERGENT B0, `(.L_x_573) ;  /* 0x00003b5000007945 */ /* 0x000fe80003800200 */
[----:B------:R-:W-:Y:S01]  /*0490*/  BSSY.RELIABLE B1, `(.L_x_574) ;  /* 0x000027b000017945 */ /* 0x000fe20003800100 */
[----:B------:R-:W-:-:S04]  /*04a0*/  VIMNMX.U32 R0, PT, PT, R2, 0x18, PT ;  /* 0x0000001802007848 */ /* 0x000fc80003fe0000 */
[----:B------:R-:W-:Y:S02]  /*04b0*/  IADD3 R0, PT, PT, R0, 0x1, RZ ;  /* 0x0000000100007810 */ /* 0x000fe40007ffe0ff */
[----:B0-----:R-:W-:-:S13]  /*04c0*/  ISETP.GE.AND P0, PT, R3, UR4, PT ;  /* 0x0000000403007c0c */ /* 0x001fda000bf06270 */
[----:B------:R-:W-:Y:S05]  /*04d0*/  @P0 BRA `(.L_x_575) ;  /* 0x0000002400cc0947 */ /* 0x000fea0003800000 */
[----:B------:R-:W0:Y:S01]  /*04e0*/  LDCU.64 UR8, c[0x0][0x390] ;  /* 0x00007200ff0877ac */ /* 0x000e220008000a00 */
[----:B------:R-:W-:Y:S01]  /*04f0*/  MOV R5, R3 ;  /* 0x0000000300057202 */ /* 0x000fe20000000f00 */
[----:B------:R-:W-:Y:S01]  /*0500*/  IMAD.MOV.U32 R4, RZ, RZ, RZ ;  /* 0x000000ffff047224 */ /* 0x000fe200078e00ff */
[----:B------:R-:W-:Y:S01]  /*0510*/  ISETP.NE.AND P0, PT, R2, RZ, PT ;  /* 0x000000ff0200720c */ /* 0x000fe20003f05270 */
[----:B------:R-:W1:Y:S01]  /*0520*/  LDCU UR10, c[0x0][0x38c] ;  /* 0x00007180ff0a77ac */ /* 0x000e620008000800 */
[----:B------:R-:W2:Y:S01]  /*0530*/  LDCU.64 UR12, c[0x0][0x4b8] ;  /* 0x00009700ff0c77ac */ /* 0x000ea20008000a00 */
[----:B0-----:R-:W-:-:S05]  /*0540*/  IMAD.HI.U32 R6, R3, UR8, R4 ;  /* 0x0000000803067c27 */ /* 0x001fca000f8e0004 */
[----:B------:R-:W-:-:S04]  /*0550*/  SHF.R.U32.HI R7, RZ, UR9, R6 ;  /* 0x00000009ff077c19 */ /* 0x000fc80008011606 */
[----:B------:R-:W-:-:S05]  /*0560*/  IADD3 R4, PT, PT, -R7, RZ, RZ ;  /* 0x000000ff07047210 */ /* 0x000fca0007ffe1ff */
[----:B-1----:R-:W-:-:S04]  /*0570*/  IMAD R4, R4, UR10, R3 ;  /* 0x0000000a04047c24 */ /* 0x002fc8000f8e0203 */
[C---:B--2---:R-:W-:Y:S02]  /*0580*/  IMAD R5, R4.reuse, UR12, RZ ;  /* 0x0000000c04057c24 */ /* 0x044fe4000f8e02ff */
[----:B------:R-:W-:Y:S01]  /*0590*/  IMAD R4, R4, UR13, RZ ;  /* 0x0000000d04047c24 */ /* 0x000fe2000f8e02ff */
[----:B------:R-:W-:Y:S06]  /*05a0*/  @!P0 BRA `(.L_x_576) ;  /* 0x0000001000748947 */ /* 0x000fec0003800000 */
[----:B------:R-:W0:Y:S01]  /*05b0*/  LDCU.64 UR10, c[0x0][0x398] ;  /* 0x00007300ff0a77ac */ /* 0x000e220008000a00 */
[----:B------:R-:W-:Y:S01]  /*05c0*/  HFMA2 R6, -RZ, RZ, 0, 0 ;  /* 0x00000000ff067431 */ /* 0x000fe200000001ff */
[----:B------:R-:W-:Y:S01]  /*05d0*/  ISETP.NE.AND P0, PT, R0, 0x2, PT ;  /* 0x000000020000780c */ /* 0x000fe20003f05270 */
[----:B------:R-:W1:Y:S01]  /*05e0*/  LDCU UR8, c[0x0][0x3a0] ;  /* 0x00007400ff0877ac */ /* 0x000e620008000800 */
[----:B------:R-:W2:Y:S02]  /*05f0*/  LDCU.64 UR12, c[0x0][0x4c0] ;  /* 0x00009800ff0c77ac */ /* 0x000ea40008000a00 */
[----:B0-----:R-:W-:-:S05]  /*0600*/  IMAD.HI.U32 R8, R7, UR11, R6 ;  /* 0x0000000b07087c27 */ /* 0x001fca000f8e0006 */
[----:B-1----:R-:W-:-:S04]  /*0610*/  SHF.R.U32.HI R9, RZ, UR8, R8 ;  /* 0x00000008ff097c19 */ /* 0x002fc80008011608 */
[----:B------:R-:W-:-:S05]  /*0620*/  IADD3 R6, PT, PT, -R9, RZ, RZ ;  /* 0x000000ff09067210 */ /* 0x000fca0007ffe1ff */
[----:B------:R-:W-:-:S04]  /*0630*/  IMAD R6, R6, UR10, R7 ;  /* 0x0000000a06067c24 */ /* 0x000fc8000f8e0207 */
[C---:B--2---:R-:W-:Y:S02]  /*0640*/  IMAD R5, R6.reuse, UR12, R5 ;  /* 0x0000000c06057c24 */ /* 0x044fe4000f8e0205 */
[----:B------:R-:W-:Y:S01]  /*0650*/  IMAD R4, R6, UR13, R4 ;  /* 0x0000000d06047c24 */ /* 0x000fe2000f8e0204 */
[----:B------:R-:W-:Y:S06]  /*0660*/  @!P0 BRA `(.L_x_576) ;  /* 0x0000001000448947 */ /* 0x000fec0003800000 */
[----:B------:R-:W0:Y:S01]  /*0670*/  LDCU.64 UR8, c[0x0][0x3a8] ;  /* 0x00007500ff0877ac */ /* 0x000e220008000a00 */
[----:B------:R-:W-:Y:S02]  /*0680*/  MOV R8, RZ ;  /* 0x000000ff00087202 */ /* 0x000fe40000000f00 */
[----:B------:R-:W-:Y:S01]  /*0690*/  ISETP.NE.AND P0, PT, R0, 0x3, PT ;  /* 0x000000030000780c */ /* 0x000fe20003f05270 */
[----:B------:R-:W1:Y:S01]  /*06a0*/  LDCU UR10, c[0x0][0x3a4] ;  /* 0x00007480ff0a77ac */ /* 0x000e620008000800 */
[----:B------:R-:W2:Y:S01]  /*06b0*/  LDCU.64 UR12, c[0x0][0x4c8] ;  /* 0x00009900ff0c77ac */ /* 0x000ea20008000a00 */
[----:B0-----:R-:W-:-:S05]  /*06c0*/  IMAD.HI.U32 R6, R9, UR8, R8 ;  /* 0x0000000809067c27 */ /* 0x001fca000f8e0008 */
[----:B------:R-:W-:-:S04]  /*06d0*/  SHF.R.U32.HI R7, RZ, UR9, R6 ;  /* 0x00000009ff077c19 */ /* 0x000fc80008011606 */
[----:B------:R-:W-:-:S05]  /*06e0*/  IADD3 R8, PT, PT, -R7, RZ, RZ ;  /* 0x000000ff07087210 */ /* 0x000fca0007ffe1ff */
[----:B-1----:R-:W-:-:S04]  /*06f0*/  IMAD R8, R8, UR10, R9 ;  /* 0x0000000a08087c24 */ /* 0x002fc8000f8e0209 */
        /* <DEDUP_REMOVED lines=16> */
[----:B------:R-:W-:Y:S01]  /*0800*/  HFMA2 R8, -RZ, RZ, 0, 0 ;  /* 0x00000000ff087431 */ /* 0x000fe200000001ff */
[----:B------:R-:W-:Y:S01]  /*0810*/  ISETP.NE.AND P0, PT, R0, 0x5, PT ;  /* 0x000000050000780c */ /* 0x000fe20003f05270 */
[----:B------:R-:W1:Y:S01]  /*0820*/  LDCU UR10, c[0x0][0x3bc] ;  /* 0x00007780ff0a77ac */ /* 0x000e620008000800 */
[----:B------:R-:W2:Y:S02]  /*0830*/  LDCU.64 UR12, c[0x0][0x4d8] ;  /* 0x00009b00ff0c77ac */ /* 0x000ea40008000a00 */
[----:B0-----:R-:W-:-:S05]  /*0840*/  IMAD.HI.U32 R6, R9, UR8, R8 ;  /* 0x0000000809067c27 */ /* 0x001fca000f8e0008 */
[----:B------:R-:W-:-:S05]  /*0850*/  SHF.R.U32.HI R7, RZ, UR9, R6 ;  /* 0x00000009ff077c19 */ /* 0x000fca0008011606 */
[----:B------:R-:W-:-:S04]  /*0860*/  IMAD.MOV R8, RZ, RZ, -R7 ;  /* 0x000000ffff087224 */ /* 0x000fc800078e0a07 */
        /* <DEDUP_REMOVED lines=58> */
[----:B-1----:R-:W-:-:S05]  /*0c10*/  SHF.R.U32.HI R9, RZ, UR8, R8 ;  /* 0x00000008ff097c19 */ /* 0x002fca0008011608 */
[----:B------:R-:W-:-:S04]  /*0c20*/  IMAD.MOV R6, RZ, RZ, -R9 ;  /* 0x000000ffff067224 */ /* 0x000fc800078e0a09 */
        /* <DEDUP_REMOVED lines=160> */
[----:B------:R-:W-:Y:S01]  /*1630*/  ISETP.NE.AND P0, PT, R0, 0x18, PT ;  /* 0x000000180000780c */ /* 0x000fe20003f05270 */
[----:B------:R-:W0:Y:S01]  /*1640*/  LDCU.64 UR10, c[0x0][0x4a0] ;  /* 0x00009400ff0a77ac */ /* 0x000e220008000a00 */
[----:B------:R-:W-:Y:S01]  /*1650*/  MOV R6, RZ ;  /* 0x000000ff00067202 */ /* 0x000fe20000000f00 */
[----:B------:R-:W1:Y:S10]  /*1660*/  LDCU UR8, c[0x0][0x4a8] ;  /* 0x00009500ff0877ac */ /* 0x000e740008000800 */
[----:B------:R-:W2:Y:S01]  /*1670*/  @P0 LDC.64 R14, c[0x0][0x4b0] ;  /* 0x00012c00ff0e0b82 */ /* 0x000ea20000000a00 */
[----:B0-----:R-:W-:-:S07]  /*1680*/  IMAD.HI.U32 R10, R7, UR11, R6 ;  /* 0x0000000b070a7c27 */ /* 0x001fce000f8e0006 */
[----:B------:R-:W0:Y:S01]  /*1690*/  @P0 LDC R17, c[0x0][0x4ac] ;  /* 0x00012b00ff110b82 */ /* 0x000e220000000800 */
[----:B-1----:R-:W-:Y:S01]  /*16a0*/  SHF.R.U32.HI R11, RZ, UR8, R10 ;  /* 0x00000008ff0b7c19 */ /* 0x002fe2000801160a */
[----:B------:R-:W1:Y:S01]  /*16b0*/  LDCU.64 UR8, c[0x0][0x570] ;  /* 0x0000ae00ff0877ac */ /* 0x000e620008000a00 */
[----:B------:R-:W-:Y:S02]  /*16c0*/  @P0 MOV R10, RZ ;  /* 0x000000ff000a0202 */ /* 0x000fe40000000f00 */
[----:B------:R-:W-:-:S03]  /*16d0*/  IADD3 R13, PT, PT, -R11, RZ, RZ ;  /* 0x000000ff0b0d7210 */ /* 0x000fc60007ffe1ff */
[----:B------:R-:W3:Y:S01]  /*16e0*/  @P0 LDC.64 R8, c[0x0][0x578] ;  /* 0x00015e00ff080b82 */ /* 0x000ee20000000a00 */
[----:B--2---:R-:W-:-:S05]  /*16f0*/  @P0 IMAD.HI.U32 R6, R11, R14, R10 ;  /* 0x0000000e0b060227 */ /* 0x004fca00078e000a */
[----:B------:R-:W-:Y:S01]  /*1700*/  @P0 SHF.R.U32.HI R10, RZ, R15, R6 ;  /* 0x0000000fff0a0219 */ /* 0x000fe20000011606 */
[----:B------:R-:W-:-:S04]  /*1710*/  IMAD R6, R13, UR10, R7 ;  /* 0x0000000a0d067c24 */ /* 0x000fc8000f8e0207 */
[----:B------:R-:W-:Y:S02]  /*1720*/  @P0 IMAD.MOV R10, RZ, RZ, -R10 ;  /* 0x000000ffff0a0224 */ /* 0x000fe400078e0a0a */
[----:B-1----:R-:W-:Y:S02]  /*1730*/  IMAD R5, R6, UR8, R5 ;  /* 0x0000000806057c24 */ /* 0x002fe4000f8e0205 */
[----:B0-----:R-:W-:Y:S02]  /*1740*/  @P0 IMAD R10, R10, R17, R11 ;  /* 0x000000110a0a0224 */ /* 0x001fe400078e020b */
[----:B------:R-:W-:Y:S02]  /*1750*/  IMAD R4, R6, UR9, R4 ;  /* 0x0000000906047c24 */ /* 0x000fe4000f8e0204 */
[C---:B---3--:R-:W-:Y:S02]  /*1760*/  @P0 IMAD R5, R10.reuse, R8, R5 ;  /* 0x000000080a050224 */ /* 0x048fe400078e0205 */
[----:B------:R-:W-:-:S07]  /*1770*/  @P0 IMAD R4, R10, R9, R4 ;  /* 0x000000090a040224 */ /* 0x000fce00078e0204 */
.L_x_576:
[----:B------:R-:W0:Y:S02]  /*1780*/  LDCU.128 UR8, c[0x0][0x580] ;  /* 0x0000b000ff0877ac */ /* 0x000e240008000c00 */
[----:B0-----:R-:W-:-:S04]  /*1790*/  IADD3 R6, P0, PT, R4, UR10, RZ ;  /* 0x0000000a04067c10 */ /* 0x001fc8000ff1e0ff */
[----:B------:R-:W-:-:S05]  /*17a0*/  IADD3.X R7, PT, PT, RZ, UR11, RZ, P0, !PT ;  /* 0x0000000bff077c10 */ /* 0x000fca00087fe4ff */
[----:B------:R-:W2:Y:S01]  /*17b0*/  LDG.E.U16 R6, desc[UR6][R6.64] ;  /* 0x0000000606067981 */ /* 0x000ea2000c1e1500 */
[----:B------:R-:W-:Y:S01]  /*17c0*/  USHF.L.U32 UR10, UR5, 0x10, URZ ;  /* 0x00000010050a7899 */ /* 0x000fe200080006ff */
[----:B------:R-:W-:Y:S02]  /*17d0*/  IADD3 R4, P0, PT, R5, UR8, RZ ;  /* 0x0000000805047c10 */ /* 0x000fe4000ff1e0ff */
[----:B------:R-:W-:Y:S02]  /*17e0*/  IADD3 R3, PT, PT, R3, 0x80, RZ ;  /* 0x0000008003037810 */ /* 0x000fe40007ffe0ff */
[----:B------:R-:W-:Y:S02]  /*17f0*/  IADD3.X R5, PT, PT, RZ, UR9, RZ, P0, !PT ;  /* 0x00000009ff057c10 */ /* 0x000fe400087fe4ff */
[----:B------:R-:W-:Y:S02]  /*1800*/  ISETP.GE.AND P0, PT, R3, UR4, PT ;  /* 0x0000000403007c0c */ /* 0x000fe4000bf06270 */
[----:B--2---:R-:W-:-:S06]  /*1810*/  SHF.L.U32 R8, R6, 0x10, RZ ;  /* 0x0000001006087819 */ /* 0x004fcc00000006ff */
[----:B------:R-:W0:Y:S02]  /*1820*/  MUFU.LG2 R8, R8 ;  /* 0x0000000800087308 */ /* 0x000e240000000c00 */
[----:B0-----:R-:W-:-:S03]  /*1830*/  FMUL.FTZ R9, R8, UR10 ;  /* 0x0000000a08097c20 */ /* 0x001fc60008410000 */
[----:B------:R-:W-:Y:S05]  /*1840*/  @P0 BREAK.RELIABLE B1 ;  /* 0x0000000000010942 */ /* 0x000fea0003800100 */
[----:B------:R-:W0:Y:S02]  /*1850*/  MUFU.EX2 R9, R9 ;  /* 0x0000000900097308 */ /* 0x000e240000000800 */
[----:B0-----:R-:W-:-:S05]  /*1860*/  F2FP.BF16.F32.PACK_AB R7, RZ, R9 ;  /* 0x00000009ff07723e */ /* 0x001fca00000010ff */
[----:B------:R0:W-:Y:S01]  /*1870*/  STG.E.U16 desc[UR6][R4.64], R7 ;  /* 0x0000000704007986 */ /* 0x0001e2000c101506 */
[----:B------:R-:W-:Y:S05]  /*1880*/  @P0 BRA `(.L_x_577) ;  /* 0x0000002400d00947 */ /* 0x000fea0003800000 */
[----:B------:R-:W1:Y:S01]  /*1890*/  LDCU.64 UR8, c[0x0][0x390] ;  /* 0x00007200ff0877ac */ /* 0x000e620008000a00 */
[----:B0-----:R-:W-:Y:S02]  /*18a0*/  MOV R4, RZ ;  /* 0x000000ff00047202 */ /* 0x001fe40000000f00 */
[----:B------:R-:W-:Y:S01]  /*18b0*/  MOV R5, R3 ;  /* 0x0000000300057202 */ /* 0x000fe20000000f00 */
[----:B------:R-:W0:Y:S01]  /*18c0*/  LDCU UR10, c[0x0][0x38c] ;  /* 0x00007180ff0a77ac */ /* 0x000e220008000800 */
[----:B------:R-:W-:Y:S01]  /*18d0*/  ISETP.NE.AND P0, PT, R2, RZ, PT ;  /* 0x000000ff0200720c */ /* 0x000fe20003f05270 */
[----:B------:R-:W2:Y:S01]  /*18e0*/  LDCU.64 UR12, c[0x0][0x4b8] ;  /* 0x00009700ff0c77ac */ /* 0x000ea20008000a00 */
[----:B-1----:R-:W-:-:S05]  /*18f0*/  IMAD.HI.U32 R6, R3, UR8, R4 ;  /* 0x0000000803067c27 */ /* 0x002fca000f8e0004 */
[----:B------:R-:W-:-:S04]  /*1900*/  SHF.R.U32.HI R7, RZ, UR9, R6 ;  /* 0x00000009ff077c19 */ /* 0x000fc80008011606 */
[----:B------:R-:W-:-:S05]  /*1910*/  IADD3 R4, PT, PT, -R7, RZ, RZ ;  /* 0x000000ff07047210 */ /* 0x000fca0007ffe1ff */
[----:B0-----:R-:W-:-:S04]  /*1920*/  IMAD R4, R4, UR10, R3 ;  /* 0x0000000a04047c24 */ /* 0x001fc8000f8e0203 */
        /* <DEDUP_REMOVED lines=16> */
[----:B------:R-:W-:Y:S01]  /*1a30*/  IMAD.MOV.U32 R8, RZ, RZ, RZ ;  /* 0x000000ffff087224 */ /* 0x000fe200078e00ff */
        /* <DEDUP_REMOVED lines=264> */
[----:B------:R-:W-:-:S03]  /*2ac0*/  IMAD R6, R13, UR10, R7 ;  /* 0x0000000a0d067c24 */ /* 0x000fc6000f8e0207 */
[----:B------:R-:W-:Y:S01]  /*2ad0*/  @P0 IADD3 R10, PT, PT, -R10, RZ, RZ ;  /* 0x000000ff0a0a0210 */ /* 0x000fe20007ffe1ff */
[C---:B-1----:R-:W-:Y:S02]  /*2ae0*/  IMAD R5, R6.reuse, UR8, R5 ;  /* 0x0000000806057c24 */ /* 0x042fe4000f8e0205 */
[----:B------:R-:W-:Y:S02]  /*2af0*/  IMAD R4, R6, UR9, R4 ;  /* 0x0000000906047c24 */ /* 0x000fe4000f8e0204 */
[----:B0-----:R-:W-:-:S04]  /*2b00*/  @P0 IMAD R10, R17, R10, R11 ;  /* 0x0000000a110a0224 */ /* 0x001fc800078e020b */
[C---:B---3--:R-:W-:Y:S02]  /*2b10*/  @P0 IMAD R5, R10.reuse, R8, R5 ;  /* 0x000000080a050224 */ /* 0x048fe400078e0205 */
[----:B------:R-:W-:-:S07]  /*2b20*/  @P0 IMAD R4, R10, R9, R4 ;  /* 0x000000090a040224 */ /* 0x000fce00078e0204 */
.L_x_578:
        /* <DEDUP_REMOVED lines=8> */
[----:B--2---:R-:W-:-:S06]  /*2bb0*/  SHF.L.U32 R8, R6, 0x10, RZ ;  /* 0x0000001006087819 */ /* 0x004fcc00000006ff */
[----:B------:R-:W0:Y:S02]  /*2bc0*/  MUFU.LG2 R8, R8 ;  /* 0x0000000800087308 */ /* 0x000e240000000c00 */
[----:B0-----:R-:W-:-:S06]  /*2bd0*/  FMUL.FTZ R9, R8, UR10 ;  /* 0x0000000a08097c20 */ /* 0x001fcc0008410000 */
[----:B------:R-:W0:Y:S02]  /*2be0*/  MUFU.EX2 R9, R9 ;  /* 0x0000000900097308 */ /* 0x000e240000000800 */
[----:B0-----:R-:W-:-:S05]  /*2bf0*/  F2FP.BF16.F32.PACK_AB R7, RZ, R9 ;  /* 0x00000009ff07723e */ /* 0x001fca00000010ff */
[----:B------:R0:W-:Y:S02]  /*2c00*/  STG.E.U16 desc[UR6][R4.64], R7 ;  /* 0x0000000704007986 */ /* 0x0001e4000c101506 */
.L_x_575:
[----:B------:R-:W-:-:S13]  /*2c10*/  ISETP.GE.AND P0, PT, R3, UR4, PT ;  /* 0x0000000403007c0c */ /* 0x000fda000bf06270 */
[----:B------:R-:W-:Y:S05]  /*2c20*/  @P0 BREAK.RELIABLE B1 ;  /* 0x0000000000010942 */ /* 0x000fea0003800100 */
[----:B------:R-:W-:Y:S05]  /*2c30*/  @P0 BRA `(.L_x_577) ;  /* 0x0000001000e40947 */ /* 0x000fea0003800000 */
[----:B------:R-:W-:Y:S05]  /*2c40*/  BSYNC.RELIABLE B1 ;  /* 0x0000000000017941 */ /* 0x000fea0003800100 */
.L_x_574:
[----:B------:R-:W1:Y:S01]  /*2c50*/  LDCU.64 UR8, c[0x0][0x390] ;  /* 0x00007200ff0877ac */ /* 0x000e620008000a00 */
[----:B0-----:R-:W-:Y:S01]  /*2c60*/  MOV R5, R3 ;  /* 0x0000000300057202 */ /* 0x001fe20000000f00 */
[----:B------:R-:W-:Y:S01]  /*2c70*/  IMAD.MOV.U32 R4, RZ, RZ, RZ ;  /* 0x000000ffff047224 */ /* 0x000fe200078e00ff */
[----:B------:R-:W-:Y:S01]  /*2c80*/  ISETP.NE.AND P0, PT, R2, RZ, PT ;  /* 0x000000ff0200720c */ /* 0x000fe20003f05270 */
[----:B------:R-:W0:Y:S01]  /*2c90*/  LDCU UR10, c[0x0][0x38c] ;  /* 0x00007180ff0a77ac */ /* 0x000e220008000800 */
        /* <DEDUP_REMOVED lines=274> */
[----:B------:R-:W-:Y:S01]  /*3dc0*/  HFMA2 R6, -RZ, RZ, 0, 0 ;  /* 0x00000000ff067431 */ /* 0x000fe200000001ff */
        /* <DEDUP_REMOVED lines=18> */
.L_x_579:
[----:B------:R-:W0:Y:S02]  /*3ef0*/  LDCU.128 UR8, c[0x0][0x580] ;  /* 0x0000b000ff0877ac */ /* 0x000e240008000c00 */
[----:B0-----:R-:W-:-:S04]  /*3f00*/  IADD3 R6, P0, PT, R4, UR10, RZ ;  /* 0x0000000a04067c10 */ /* 0x001fc8000ff1e0ff */
[----:B------:R-:W-:-:S05]  /*3f10*/  IADD3.X R7, PT, PT, RZ, UR11, RZ, P0, !PT ;  /* 0x0000000bff077c10 */ /* 0x000fca00087fe4ff */
[----:B------:R-:W2:Y:S01]  /*3f20*/  LDG.E.U16 R6, desc[UR6][R6.64] ;  /* 0x0000000606067981 */ /* 0x000ea2000c1e1500 */
[----:B------:R-:W-:Y:S01]  /*3f30*/  USHF.L.U32 UR10, UR5, 0x10, URZ ;  /* 0x00000010050a7899 */ /* 0x000fe200080006ff */
[----:B------:R-:W-:Y:S01]  /*3f40*/  IADD3 R4, P0, PT, R5, UR8, RZ ;  /* 0x0000000805047c10 */ /* 0x000fe2000ff1e0ff */
[----:B------:R-:W-:-:S03]  /*3f50*/  VIADD R3, R3, 0x80 ;  /* 0x0000008003037836 */ /* 0x000fc60000000000 */
[----:B------:R-:W-:Y:S02]  /*3f60*/  IADD3.X R5, PT, PT, RZ, UR9, RZ, P0, !PT ;  /* 0x00000009ff057c10 */ /* 0x000fe400087fe4ff */
[----:B--2---:R-:W-:-:S06]  /*3f70*/  SHF.L.U32 R8, R6, 0x10, RZ ;  /* 0x0000001006087819 */ /* 0x004fcc00000006ff */
[----:B------:R-:W0:Y:S02]  /*3f80*/  MUFU.LG2 R8, R8 ;  /* 0x0000000800087308 */ /* 0x000e240000000c00 */
[----:B0-----:R-:W-:-:S06]  /*3f90*/  FMUL.FTZ R9, R8, UR10 ;  /* 0x0000000a08097c20 */ /* 0x001fcc0008410000 */
[----:B------:R-:W0:Y:S02]  /*3fa0*/  MUFU.EX2 R9, R9 ;  /* 0x0000000900097308 */ /* 0x000e240000000800 */
[----:B0-----:R-:W-:-:S05]  /*3fb0*/  F2FP.BF16.F32.PACK_AB R7, RZ, R9 ;  /* 0x00000009ff07723e */ /* 0x001fca00000010ff */
[----:B------:R1:W-:Y:S02]  /*3fc0*/  STG.E.U16 desc[UR6][R4.64], R7 ;  /* 0x0000000704007986 */ /* 0x0003e4000c101506 */
.L_x_577:
[----:B------:R-:W-:Y:S05]  /*3fd0*/  BSYNC.RECONVERGENT B0 ;  /* 0x0000000000007941 */ /* 0x000fea0003800200 */
.L_x_573:
[----:B------:R-:W-:Y:S05]  /*3fe0*/  WARPSYNC.ALL ;  /* 0x0000000000007948 */ /* 0x000fea0003800000 */
[----:B------:R-:W-:-:S13]  /*3ff0*/  ISETP.GE.AND P0, PT, R3, UR4, PT ;  /* 0x0000000403007c0c */ /* 0x000fda000bf06270 */
[----:B------:R-:W-:Y:S05]  /*4000*/  @P0 EXIT ;  /* 0x000000000000094d */ /* 0x000fea0003800000 */
[----:B------:R-:W2:Y:S01]  /*4010*/  LDCU.64 UR8, c[0x0][0x390] ;  /* 0x00007200ff0877ac */ /* 0x000ea20008000a00 */
[----:B01----:R-:W-:Y:S01]  /*4020*/  HFMA2 R4, -RZ, RZ, 0, 0 ;  /* 0x00000000ff047431 */ /* 0x003fe200000001ff */
[----:B------:R-:W-:Y:S01]  /*4030*/  MOV R5, R3 ;  /* 0x0000000300057202 */ /* 0x000fe20000000f00 */
[----:B------:R-:W0:Y:S01]  /*4040*/  LDCU UR4, c[0x0][0x38c] ;  /* 0x00007180ff0477ac */ /* 0x000e220008000800 */
[----:B------:R-:W-:Y:S01]  /*4050*/  ISETP.NE.AND P0, PT, R2, RZ, PT ;  /* 0x000000ff0200720c */ /* 0x000fe20003f05270 */
[----:B------:R-:W1:Y:S01]  /*4060*/  LDCU.64 UR10, c[0x0][0x4b8] ;  /* 0x00009700ff0a77ac */ /* 0x000e620008000a00 */
[----:B--2---:R-:W-:-:S05]  /*4070*/  IMAD.HI.U32 R4, R3, UR8, R4 ;  /* 0x0000000803047c27 */ /* 0x004fca000f8e0004 */
[----:B------:R-:W-:-:S04]  /*4080*/  SHF.R.U32.HI R5, RZ, UR9, R4 ;  /* 0x00000009ff057c19 */ /* 0x000fc80008011604 */
[----:B------:R-:W-:-:S05]  /*4090*/  IADD3 R6, PT, PT, -R5, RZ, RZ ;  /* 0x000000ff05067210 */ /* 0x000fca0007ffe1ff */
[----:B0-----:R-:W-:-:S04]  /*40a0*/  IMAD R2, R6, UR4, R3 ;  /* 0x0000000406027c24 */ /* 0x001fc8000f8e0203 */
[C---:B-1----:R-:W-:Y:S02]  /*40b0*/  IMAD R3, R2.reuse, UR10, RZ ;  /* 0x0000000a02037c24 */ /* 0x042fe4000f8e02ff */
[----:B------:R-:W-:Y:S01]  /*40c0*/  IMAD R2, R2, UR11, RZ ;  /* 0x0000000b02027c24 */ /* 0x000fe2000f8e02ff */
        /* <DEDUP_REMOVED lines=268> */
[----:B------:R-:W1:Y:S01]  /*5190*/  LDCU UR4, c[0x0][0x4a8] ;  /* 0x00009500ff0477ac */ /* 0x000e620008000800 */
[----:B------:R-:W2:Y:S09]  /*51a0*/  LDCU.64 UR10, c[0x0][0x570] ;  /* 0x0000ae00ff0a77ac */ /* 0x000eb20008000a00 */
[----:B------:R-:W3:Y:S01]  /*51b0*/  @P0 LDC.64 R8, c[0x0][0x4b0] ;  /* 0x00012c00ff080b82 */ /* 0x000ee20000000a00 */
[----:B0-----:R-:W-:-:S07]  /*51c0*/  IMAD.HI.U32 R6, R5, UR9, R4 ;  /* 0x0000000905067c27 */ /* 0x001fce000f8e0004 */
[----:B------:R-:W0:Y:S01]  /*51d0*/  @P0 LDC R11, c[0x0][0x4ac] ;  /* 0x00012b00ff0b0b82 */ /* 0x000e220000000800 */
[----:B-1----:R-:W-:Y:S02]  /*51e0*/  SHF.R.U32.HI R7, RZ, UR4, R6 ;  /* 0x00000004ff077c19 */ /* 0x002fe40008011606 */
[----:B------:R-:W-:Y:S02]  /*51f0*/  @P0 MOV R6, RZ ;  /* 0x000000ff00060202 */ /* 0x000fe40000000f00 */
[----:B------:R-:W-:-:S03]  /*5200*/  IADD3 R4, PT, PT, -R7, RZ, RZ ;  /* 0x000000ff07047210 */ /* 0x000fc60007ffe1ff */
[----:B------:R-:W1:Y:S02]  /*5210*/  @P0 LDC.64 R12, c[0x0][0x578] ;  /* 0x00015e00ff0c0b82 */ /* 0x000e640000000a00 */
[----:B------:R-:W-:Y:S02]  /*5220*/  IMAD R4, R4, UR8, R5 ;  /* 0x0000000804047c24 */ /* 0x000fe4000f8e0205 */
[----:B---3--:R-:W-:-:S04]  /*5230*/  @P0 IMAD.HI.U32 R0, R7, R8, R6 ;  /* 0x0000000807000227 */ /* 0x008fc800078e0006 */
[C---:B--2---:R-:W-:Y:S01]  /*5240*/  IMAD R3, R4.reuse, UR10, R3 ;  /* 0x0000000a04037c24 */ /* 0x044fe2000f8e0203 */
[----:B------:R-:W-:Y:S01]  /*5250*/  @P0 SHF.R.U32.HI R0, RZ, R9, R0 ;  /* 0x00000009ff000219 */ /* 0x000fe20000011600 */
[----:B------:R-:W-:-:S03]  /*5260*/  IMAD R2, R4, UR11, R2 ;  /* 0x0000000b04027c24 */ /* 0x000fc6000f8e0202 */
[----:B------:R-:W-:-:S05]  /*5270*/  @P0 IADD3 R6, PT, PT, -R0, RZ, RZ ;  /* 0x000000ff00060210 */ /* 0x000fca0007ffe1ff */
[----:B0-----:R-:W-:-:S04]  /*5280*/  @P0 IMAD R6, R11, R6, R7 ;  /* 0x000000060b060224 */ /* 0x001fc800078e0207 */
[C---:B-1----:R-:W-:Y:S02]  /*5290*/  @P0 IMAD R3, R6.reuse, R12, R3 ;  /* 0x0000000c06030224 */ /* 0x042fe400078e0203 */
[----:B------:R-:W-:-:S07]  /*52a0*/  @P0 IMAD R2, R6, R13, R2 ;  /* 0x0000000d06020224 */ /* 0x000fce00078e0202 */
.L_x_580:
[----:B------:R-:W0:Y:S02]  /*52b0*/  LDCU.128 UR8, c[0x0][0x580] ;  /* 0x0000b000ff0877ac */ /* 0x000e240008000c00 */
[----:B0-----:R-:W-:-:S04]  /*52c0*/  IADD3 R4, P0, PT, R2, UR10, RZ ;  /* 0x0000000a02047c10 */ /* 0x001fc8000ff1e0ff */
[----:B------:R-:W-:-:S05]  /*52d0*/  IADD3.X R5, PT, PT, RZ, UR11, RZ, P0, !PT ;  /* 0x0000000bff057c10 */ /* 0x000fca00087fe4ff */
[----:B------:R-:W2:Y:S01]  /*52e0*/  LDG.E.U16 R4, desc[UR6][R4.64] ;  /* 0x0000000604047981 */ /* 0x000ea2000c1e1500 */
[----:B------:R-:W-:Y:S01]  /*52f0*/  USHF.L.U32 UR4, UR5, 0x10, URZ ;  /* 0x0000001005047899 */ /* 0x000fe200080006ff */
[----:B------:R-:W-:-:S04]  /*5300*/  IADD3 R2, P0, PT, R3, UR8, RZ ;  /* 0x0000000803027c10 */ /* 0x000fc8000ff1e0ff */
[----:B------:R-:W-:Y:S02]  /*5310*/  IADD3.X R3, PT, PT, RZ, UR9, RZ, P0, !PT ;  /* 0x00000009ff037c10 */ /* 0x000fe400087fe4ff */
[----:B--2---:R-:W-:-:S06]  /*5320*/  SHF.L.U32 R0, R4, 0x10, RZ ;  /* 0x0000001004007819 */ /* 0x004fcc00000006ff */
[----:B------:R-:W0:Y:S02]  /*5330*/  MUFU.LG2 R0, R0 ;  /* 0x0000000000007308 */ /* 0x000e240000000c00 */
[----:B0-----:R-:W-:-:S06]  /*5340*/  FMUL.FTZ R6, R0, UR4 ;  /* 0x0000000400067c20 */ /* 0x001fcc0008410000 */
[----:B------:R-:W0:Y:S02]  /*5350*/  MUFU.EX2 R6, R6 ;  /* 0x0000000600067308 */ /* 0x000e240000000800 */
[----:B0-----:R-:W-:-:S05]  /*5360*/  F2FP.BF16.F32.PACK_AB R5, RZ, R6 ;  /* 0x00000006ff05723e */ /* 0x001fca00000010ff */
[----:B------:R-:W-:Y:S01]  /*5370*/  STG.E.U16 desc[UR6][R2.64], R5 ;  /* 0x0000000502007986 */ /* 0x000fe2000c101506 */
[----:B------:R-:W-:Y:S05]  /*5380*/  EXIT ;  /* 0x000000000000794d */ /* 0x000fea0003800000 */
.L_x_581:
        /* <DEDUP_REMOVED lines=15> */
.L_x_60704:


//--------------------- .text._ZN2at6native27unrolled_elementwise_kernelIZNS0_50_GLOBAL__N__2680c7bb_12_PowKernel_cu_7dd49032_317029pow_tensor_scalar_kernel_implIN3c108BFloat16ES5_EEvRNS_18TensorIteratorBaseET0_EUlS5_E2_St5arrayIPcLm2EELi4E23TrivialOffsetCalculatorILi1EjESE_NS0_6memory15LoadWithoutCastENSF_16StoreWithoutCastEEEviT_S8_T2_T3_T4_T5_ --------------------------
	.section	.text._ZN2at6native27unrolled_elementwise_kernelIZNS0_50_GLOBAL__N__2680c7bb_12_PowKernel_cu_7dd49032_317029pow_tensor_scalar_kernel_implIN3c108BFloat16ES5_EEvRNS_18TensorIteratorBaseET0_EUlS5_E2_St5arrayIPcLm2EELi4E23TrivialOffsetCalculatorILi1EjESE_NS0_6memory15LoadWithoutCastENSF_16StoreWithoutCastEEEviT_S8_T2_T3_T4_T5_,"ax",@progbits
	.align	128
        .global         _ZN2at6native27unrolled_elementwise_kernelIZNS0_50_GLOBAL__N__2680c7bb_12_PowKernel_cu_7dd49032_317029pow_tensor_scalar_kernel_implIN3c108BFloat16ES5_EEvRNS_18TensorIteratorBaseET0_EUlS5_E2_St5arrayIPcLm2EELi4E23TrivialOffsetCalculatorILi1EjESE_NS0_6memory15LoadWithoutCastENSF_16StoreWithoutCastEEEviT_S8_T2_T3_T4_T5_
        .type           _ZN2at6native27unrolled_elementwise_kernelIZNS0_50_GLOBAL__N__2680c7bb_12_PowKernel_cu_7dd49032_317029pow_tensor_scalar_kernel_implIN3c108BFloat16ES5_EEvRNS_18TensorIteratorBaseET0_EUlS5_E2_St5arrayIPcLm2EELi4E23TrivialOffsetCalculatorILi1EjESE_NS0_6memory15LoadWithoutCastENSF_16StoreWithoutCastEEEviT_S8_T2_T3_T4_T5_,@function
        .size           _ZN2at6native27unrolled_elementwise_kernelIZNS0_50_GLOBAL__N__2680c7bb_12_PowKernel_cu_7dd49032_317029pow_tensor_scalar_kernel_implIN3c108BFloat16ES5_EEvRNS_18TensorIteratorBaseET0_EUlS5_E2_St5arrayIPcLm2EELi4E23TrivialOffsetCalculatorILi1EjESE_NS0_6memory15LoadWithoutCastENSF_16StoreWithoutCastEEEviT_S8_T2_T3_T4_T5_,(.L_x_60705 - _ZN2at6native27unrolled_elementwise_kernelIZNS0_50_GLOBAL__N__2680c7bb_12_PowKernel_cu_7dd49032_317029pow_tensor_scalar_kernel_implIN3c108BFloat16ES5_EEvRNS_18TensorIteratorBaseET0_EUlS5_E2_St5arrayIPcLm2EELi4E23TrivialOffsetCalculatorILi1EjESE_NS0_6memory15LoadWithoutCastENSF_16StoreWithoutCastEEEviT_S8_T2_T3_T4_T5_)
        .other          _ZN2at6native27unrolled_elementwise_kernelIZNS0_50_GLOBAL__N__2680c7bb_12_PowKernel_cu_7dd49032_317029pow_tensor_scalar_kernel_implIN3c108BFloat16ES5_EEvRNS_18TensorIteratorBaseET0_EUlS5_E2_St5arrayIPcLm2EELi4E23TrivialOffsetCalculatorILi1EjESE_NS0_6memory15LoadWithoutCastENSF_16StoreWithoutCastEEEviT_S8_T2_T3_T4_T5_,@"STO_CUDA_ENTRY STV_DEFAULT"
_ZN2at6native27unrolled_elementwise_kernelIZNS0_50_GLOBAL__N__2680c7bb_12_PowKernel_cu_7dd49032_317029pow_tensor_scalar_kernel_implIN3c108BFloat16ES5_EEvRNS_18TensorIteratorBaseET0_EUlS5_E2_St5arrayIPcLm2EELi4E23TrivialOffsetCalculatorILi1EjESE_NS0_6memory15LoadWithoutCastENSF_16StoreWithoutCastEEEviT_S8_T2_T3_T4_T5_:
.text._ZN2at6native27unrolled_elementwise_kernelIZNS0_50_GLOBAL__N__2680c7bb_12_PowKernel_cu_7dd49032_317029pow_tensor_scalar_kernel_implIN3c108BFloat16ES5_EEvRNS_18TensorIteratorBaseET0_EUlS5_E2_St5arrayIPcLm2EELi4E23TrivialOffsetCalculatorILi1EjESE_NS0_6memory15LoadWithoutCastENSF_16StoreWithoutCastEEEviT_S8_T2_T3_T4_T5_:
[----:B------:R-:W-:Y:S01]  /*0000*/  LDC R1, c[0x0][0x37c] ;  /* 0x0000df00ff017b82 */ /* 0x000fe20000000800 */
[----:B------:R-:W0:Y:S07]  /*0010*/  S2R R0, SR_CTAID.X ;  /* 0x0000000000007919 */ /* 0x000e2e0000002500 */
[----:B------:R-:W0:Y:S01]  /*0020*/  LDC R3, c[0x0][0x380] ;  /* 0x0000e000ff037b82 */ /* 0x000e220000000800 */
[----:B------:R-:W1:Y:S01]  /*0030*/  LDCU.64 UR4, c[0x0][0x358] ;  /* 0x00006b00ff0477ac */ /* 0x000e620008000a00 */
[----:B------:R-:W-:Y:S01]  /*0040*/  PRMT R10, RZ, 0x7610, R10 ;  /* 0x00007610ff0a7816 */ /* 0x000fe2000000000a */
[----:B------:R-:W2:Y:S01]  /*0050*/  S2R R7, SR_TID.X ;  /* 0x0000000000077919 */ /* 0x000ea20000002100 */
[----:B0-----:R-:W-:-:S02]  /*0060*/  IMAD R2, R0, -0x200, R3 ;  /* 0xfffffe0000027824 */ /* 0x001fc400078e0203 */
[----:B--2---:R-:W-:-:S03]  /*0070*/  IMAD.MOV.U32 R3, RZ, RZ, R7 ;  /* 0x000000ffff037224 */ /* 0x004fc600078e0007 */
[----:B------:R-:W-:-:S13]  /*0080*/  ISETP.GE.AND P0, PT, R7, R2, PT ;  /* 0x000000020700720c */ /* 0x000fda0003f06270 */
[----:B------:R-:W-:Y:S01]  /*0090*/  @!P0 VIADD R7, R3, 0x80 ;  /* 0x0000008003078836 */ /* 0x000fe20000000000 */
[----:B------:R-:W0:Y:S01]  /*00a0*/  @!P0 LDC.64 R14, c[0x0][0x3a0] ;  /* 0x0000e800ff0e8b82 */ /* 0x000e220000000a00 */
[----:B------:R-:W-:-:S03]  /*00b0*/  @!P0 IMAD R11, R0, 0x200, R3 ;  /* 0x00000200000b8824 */ /* 0x000fc600078e0203 */
[----:B------:R-:W-:-:S13]  /*00c0*/  ISETP.GE.AND P1, PT, R7, R2, PT ;  /* 0x000000020700720c */ /* 0x000fda0003f26270 */
[----:B------:R-:W-:Y:S01]  /*00d0*/  @!P1 LEA R17, R0, R7, 0x9 ;  /* 0x0000000700119211 */ /* 0x000fe200078e48ff */
[----:B------:R-:W-:Y:S01]  /*00e0*/  @!P1 VIADD R7, R7, 0x80 ;  /* 0x0000008007079836 */ /* 0x000fe20000000000 */
[----:B------:R-:W2:Y:S04]  /*00f0*/  @!P1 LDC.64 R12, c[0x0][0x3a0] ;  /* 0x0000e800ff0c9b82 */ /* 0x000ea80000000a00 */
[----:B------:R-:W-:Y:S01]  /*0100*/  ISETP.GE.AND P3, PT, R7, R2, PT ;  /* 0x000000020700720c */ /* 0x000fe20003f66270 */
[----:B0-----:R-:W-:-:S05]  /*0110*/  @!P0 IMAD.WIDE.U32 R14, R11, 0x2, R14 ;  /* 0x000000020b0e8825 */ /* 0x001fca00078e000e */
[----:B-1----:R0:W3:Y:S07]  /*0120*/  @!P0 LDG.E.U16 R10, desc[UR4][R14.64] ;  /* 0x000000040e0a8981 */ /* 0x0020ee000c1e1500 */
[----:B------:R-:W1:Y:S01]  /*0130*/  @!P3 LDC.64 R8, c[0x0][0x3a0] ;  /* 0x0000e800ff08bb82 */ /* 0x000e620000000a00 */
[----:B------:R-:W-:Y:S01]  /*0140*/  @!P3 LEA R19, R0, R7, 0x9 ;  /* 0x000000070013b211 */ /* 0x000fe200078e48ff */
[----:B------:R-:W-:Y:S02]  /*0150*/  @!P3 VIADD R7, R7, 0x80 ;  /* 0x000000800707b836 */ /* 0x000fe40000000000 */
[----:B--2---:R-:W-:Y:S01]  /*0160*/  @!P1 IMAD.WIDE.U32 R16, R17, 0x2, R12 ;  /* 0x0000000211109825 */ /* 0x004fe200078e000c */
[----:B------:R-:W-:-:S02]  /*0170*/  PRMT R12, RZ, 0x7610, R12 ;  /* 0x00007610ff0c7816 */ /* 0x000fc4000000000c */
[----:B------:R-:W-:-:S04]  /*0180*/  ISETP.GE.AND P2, PT, R7, R2, PT ;  /* 0x000000020700720c */ /* 0x000fc80003f46270 */
[----:B------:R-:W2:Y:S01]  /*0190*/  @!P1 LDG.E.U16 R12, desc[UR4][R16.64] ;  /* 0x00000004100c9981 */ /* 0x000ea2000c1e1500 */
[----:B------:R-:W-:Y:S01]  /*01a0*/  PRMT R20, RZ, 0x7610, R20 ;  /* 0x00007610ff147816 */ /* 0x000fe20000000014 */
[----:B-1----:R-:W-:-:S07]  /*01b0*/  @!P3 IMAD.WIDE.U32 R18, R19, 0x2, R8 ;  /* 0x000000021312b825 */ /* 0x002fce00078e0008 */
[----:B------:R-:W1:Y:S01]  /*01c0*/  @!P2 LDC.64 R8, c[0x0][0x3a0] ;  /* 0x0000e800ff08ab82 */ /* 0x000e620000000a00 */
[----:B------:R-:W4:Y:S01]  /*01d0*/  @!P3 LDG.E.U16 R20, desc[UR4][R18.64] ;  /* 0x000000041214b981 */ /* 0x000f22000c1e1500 */
[----:B------:R-:W-:Y:S01]  /*01e0*/  @!P2 IMAD R7, R0, 0x200, R7 ;  /* 0x000002000007a824 */ /* 0x000fe200078e0207 */
[----:B------:R-:W-:-:S03]  /*01f0*/  PRMT R11, RZ, 0x7610, R11 ;  /* 0x00007610ff0b7816 */ /* 0x000fc6000000000b */
[----:B-1----:R-:W-:-:S05]  /*0200*/  @!P2 IMAD.WIDE.U32 R8, R7, 0x2, R8 ;  /* 0x000000020708a825 */ /* 0x002fca00078e0008 */
[----:B------:R1:W5:Y:S01]  /*0210*/  @!P2 LDG.E.U16 R11, desc[UR4][R8.64] ;  /* 0x00000004080ba981 */ /* 0x000362000c1e1500 */
[C---:B------:R-:W-:Y:S01]  /*0220*/  ISETP.GE.AND P1, PT, R3.reuse, R2, PT ;  /* 0x000000020300720c */ /* 0x040fe20003f26270 */
[----:B------:R-:W1:Y:S01]  /*0230*/  LDC.U16 R7, c[0x0][0x388] ;  /* 0x0000e200ff077b82 */ /* 0x000e620000000400 */
[C---:B------:R-:W-:Y:S01]  /*0240*/  IADD3 R13, PT, PT, R3.reuse, 0x80, RZ ;  /* 0x00000080030d7810 */ /* 0x040fe20007ffe0ff */
[----:B0-----:R-:W-:-:S03]  /*0250*/  VIADD R15, R3, 0x100 ;  /* 0x00000100030f7836 */ /* 0x001fc60000000000 */
[-C--:B------:R-:W-:Y:S02]  /*0260*/  ISETP.GE.AND P2, PT, R13, R2.reuse, PT ;  /* 0x000000020d00720c */ /* 0x080fe40003f46270 */
[----:B------:R-:W-:-:S05]  /*0270*/  ISETP.GE.AND P3, PT, R15, R2, PT ;  /* 0x000000020f00720c */ /* 0x000fca0003f66270 */
[----:B-1----:R-:W0:Y:S01]  /*0280*/  @!P1 LDC.64 R8, c[0x0][0x398] ;  /* 0x0000e600ff089b82 */ /* 0x002e220000000a00 */
[----:B------:R-:W-:-:S04]  /*0290*/  IADD3 R17, PT, PT, R3, 0x180, RZ ;  /* 0x0000018003117810 */ /* 0x000fc80007ffe0ff */
[----:B------:R-:W-:-:S03]  /*02a0*/  ISETP.GE.AND P0, PT, R17, R2, PT ;  /* 0x000000021100720c */ /* 0x000fc60003f06270 */
[----:B------:R-:W-:Y:S01]  /*02b0*/  @!P3 IMAD.U32 R17, R7, 0x10000, RZ ;  /* 0x000100000711b824 */ /* 0x000fe200078e00ff */
[----:B------:R-:W-:Y:S01]  /*02c0*/  BSSY.RECONVERGENT B0, `(.L_x_582) ;  /* 0x0000024000007945 */ /* 0x000fe20003800200 */
[----:B---3--:R-:W-:-:S04]  /*02d0*/  @!P1 IMAD.U32 R10, R10, 0x10000, RZ ;  /* 0x000100000a0a9824 */ /* 0x008fc800078e00ff */
[----:B------:R-:W1:Y:S01]  /*02e0*/  @!P1 MUFU.LG2 R15, R10 ;  /* 0x0000000a000f9308 */ /* 0x000e620000000c00 */
[----:B--2---:R-:W-:Y:S01]  /*02f0*/  @!P2 SHF.L.U32 R14, R12, 0x10, RZ ;  /* 0x000000100c0ea819 */ /* 0x004fe200000006ff */
[----:B------:R-:W-:-:S06]  /*0300*/  @!P1 IMAD.U32 R12, R7, 0x10000, RZ ;  /* 0x00010000070c9824 */ /* 0x000fcc00078e00ff */
[----:B------:R-:W2:Y:S01]  /*0310*/  @!P2 MUFU.LG2 R14, R14 ;  /* 0x0000000e000ea308 */ /* 0x000ea20000000c00 */
[----:B-1----:R-:W-:Y:S01]  /*0320*/  @!P1 FMUL.FTZ R12, R12, R15 ;  /* 0x0000000f0c0c9220 */ /* 0x002fe20000410000 */
[----:B----4-:R-:W-:-:S06]  /*0330*/  @!P3 IMAD.U32 R20, R20, 0x10000, RZ ;  /* 0x000100001414b824 */ /* 0x010fcc00078e00ff */
[----:B------:R-:W1:Y:S01]  /*0340*/  @!P1 MUFU.EX2 R12, R12 ;  /* 0x0000000c000c9308 */ /* 0x000e620000000800 */
[----:B------:R-:W-:-:S03]  /*0350*/  @!P2 SHF.L.U32 R15, R7, 0x10, RZ ;  /* 0x00000010070fa819 */ /* 0x000fc600000006ff */
[----:B------:R-:W3:Y:S02]  /*0360*/  @!P3 MUFU.LG2 R20, R20 ;  /* 0x000000140014b308 */ /* 0x000ee40000000c00 */
[----:B--2---:R-:W-:Y:S01]  /*0370*/  @!P2 FMUL.FTZ R14, R15, R14 ;  /* 0x0000000e0f0ea220 */ /* 0x004fe20000410000 */
[----:B------:R-:W-:-:S04]  /*0380*/  @!P1 IMAD R15, R0, 0x200, R3 ;  /* 0x00000200000f9824 */ /* 0x000fc800078e0203 */
[----:B0-----:R-:W-:Y:S01]  /*0390*/  @!P1 IMAD.WIDE.U32 R8, R15, 0x2, R8 ;  /* 0x000000020f089825 */ /* 0x001fe200078e0008 */
[----:B-1----:R-:W-:Y:S02]  /*03a0*/  @!P1 F2FP.BF16.F32.PACK_AB R6, RZ, R12 ;  /* 0x0000000cff06923e */ /* 0x002fe400000010ff */
[----:B------:R-:W-:-:S03]  /*03b0*/  @!P1 MOV R3, R13 ;  /* 0x0000000d00039202 */ /* 0x000fc60000000f00 */
[----:B------:R0:W-:Y:S01]  /*03c0*/  @!P1 STG.E.U16 desc[UR4][R8.64], R6 ;  /* 0x0000000608009986 */ /* 0x0001e2000c101504 */
[----:B---3--:R-:W-:Y:S01]  /*03d0*/  @!P3 FMUL.FTZ R10, R17, R20 ;  /* 0x00000014110ab220 */ /* 0x008fe20000410000 */
[----:B------:R-:W-:Y:S02]  /*03e0*/  ISETP.GE.AND P4, PT, R3, R2, PT ;  /* 0x000000020300720c */ /* 0x000fe40003f86270 */
[----:B-----5:R-:W-:Y:S01]  /*03f0*/  @!P0 SHF.L.U32 R11, R11, 0x10, RZ ;  /* 0x000000100b0b8819 */ /* 0x020fe200000006ff */
[----:B------:R-:W1:Y:S04]  /*0400*/  @!P2 MUFU.EX2 R14, R14 ;  /* 0x0000000e000ea308 */ /* 0x000e680000000800 */
[----:B------:R-:W2:Y:S04]  /*0410*/  @!P3 MUFU.EX2 R10, R10 ;  /* 0x0000000a000ab308 */ /* 0x000ea80000000800 */
[----:B------:R0:W3:Y:S01]  /*0420*/  @!P0 MUFU.LG2 R13, R11 ;  /* 0x0000000b000d8308 */ /* 0x0000e20000000c00 */
[----:B-1----:R-:W-:-:S02]  /*0430*/  @!P2 F2FP.BF16.F32.PACK_AB R4, RZ, R14 ;  /* 0x0000000eff04a23e */ /* 0x002fc400000010ff */
[----:B--2---:R-:W-:Y:S01]  /*0440*/  @!P3 F2FP.BF16.F32.PACK_AB R5, RZ, R10 ;  /* 0x0000000aff05b23e */ /* 0x004fe200000010ff */
[----:B0-----:R-:W-:Y:S06]  /*0450*/  @P4 BRA `(.L_x_583) ;  /* 0x0000000000284947 */ /* 0x001fec0003800000 */
[----:B------:R-:W0:Y:S01]  /*0460*/  LDC.64 R8, c[0x0][0x398] ;  /* 0x0000e600ff087b82 */ /* 0x000e220000000a00 */
[----:B------:R-:W-:Y:S01]  /*0470*/  IMAD R11, R0, 0x200, R3 ;  /* 0x00000200000b7824 */ /* 0x000fe200078e0203 */
[----:B------:R-:W-:-:S04]  /*0480*/  IADD3 R3, PT, PT, R3, 0x80, RZ ;  /* 0x0000008003037810 */ /* 0x000fc80007ffe0ff */
[----:B------:R-:W-:-:S13]  /*0490*/  ISETP.GE.AND P1, PT, R3, R2, PT ;  /* 0x000000020300720c */ /* 0x000fda0003f26270 */
[----:B------:R-:W-:Y:S01]  /*04a0*/  @!P1 IMAD R15, R0, 0x200, R3 ;  /* 0x00000200000f9824 */ /* 0x000fe200078e0203 */
[----:B------:R-:W-:Y:S01]  /*04b0*/  @!P1 IADD3 R3, PT, PT, R3, 0x80, RZ ;  /* 0x0000008003039810 */ /* 0x000fe20007ffe0ff */
[----:B0-----:R-:W-:-:S04]  /*04c0*/  IMAD.WIDE.U32 R10, R11, 0x2, R8 ;  /* 0x000000020b0a7825 */ /* 0x001fc800078e0008 */
[----:B------:R-:W-:Y:S01]  /*04d0*/  @!P1 IMAD.WIDE.U32 R8, R15, 0x2, R8 ;  /* 0x000000020f089825 */ /* 0x000fe200078e0008 */
[----:B------:R0:W-:Y:S04]  /*04e0*/  STG.E.U16 desc[UR4][R10.64], R4 ;  /* 0x000000040a007986 */ /* 0x0001e8000c101504 */
[----:B------:R0:W-:Y:S02]  /*04f0*/  @!P1 STG.E.U16 desc[UR4][R8.64], R5 ;  /* 0x0000000508009986 */ /* 0x0001e4000c101504 */
.L_x_583:
[----:B------:R-:W-:Y:S05]  /*0500*/  BSYNC.RECONVERGENT B0 ;  /* 0x0000000000007941 */ /* 0x000fea0003800200 */
.L_x_582:
[----:B------:R-:W-:Y:S01]  /*0510*/  ISETP.GE.AND P1, PT, R3, R2, PT ;  /* 0x000000020300720c */ /* 0x000fe20003f26270 */
[----:B------:R-:W-:-:S04]  /*0520*/  @!P0 IMAD.U32 R2, R7, 0x10000, RZ ;  /* 0x0001000007028824 */ /* 0x000fc800078e00ff */
[----:B---3--:R-:W-:-:S08]  /*0530*/  @!P0 FMUL.FTZ R13, R2, R13 ;  /* 0x0000000d020d8220 */ /* 0x008fd00000410000 */
[----:B------:R-:W-:Y:S05]  /*0540*/  @P1 EXIT ;  /* 0x000000000000194d */ /* 0x000fea0003800000 */
[----:B0-----:R-:W0:Y:S01]  /*0550*/  LDC.64 R4, c[0x0][0x398] ;  /* 0x0000e600ff047b82 */ /* 0x001e220000000a00 */
[----:B------:R-:W1:Y:S01]  /*0560*/  @!P0 MUFU.EX2 R13, R13 ;  /* 0x0000000d000d8308 */ /* 0x000e620000000800 */
[----:B------:R-:W-:Y:S02]  /*0570*/  LEA R3, R0, R3, 0x9 ;  /* 0x0000000300037211 */ /* 0x000fe400078e48ff */
[----:B-1----:R-:W-:-:S04]  /*0580*/  @!P0 F2FP.BF16.F32.PACK_AB R2, RZ, R13 ;  /* 0x0000000dff02823e */ /* 0x002fc800000010ff */
[----:B------:R-:W-:Y:S01]  /*0590*/  PRMT R0, R2, 0x7610, R0 ;  /* 0x0000761002007816 */ /* 0x000fe20000000000 */
[----:B0-----:R-:W-:-:S05]  /*05a0*/  IMAD.WIDE.U32 R2, R3, 0x2, R4 ;  /* 0x0000000203027825 */ /* 0x001fca00078e0004 */
[----:B------:R-:W-:Y:S01]  /*05b0*/  STG.E.U16 desc[UR4][R2.64], R0 ;  /* 0x0000000002007986 */ /* 0x000fe2000c101504 */
[----:B------:R-:W-:Y:S05]  /*05c0*/  EXIT ;  /* 0x000000000000794d */ /* 0x000fea0003800000 */
.L_x_584:
        /* <DEDUP_REMOVED lines=11> */
.L_x_60705:


//--------------------- .text._ZN2at6native29vectorized_elementwise_kernelILi2EZNS0_50_GLOBAL__N__2680c7bb_12_PowKernel_cu_7dd49032_317029pow_tensor_scalar_kernel_implIN3c108BFloat16ES5_EEvRNS_18TensorIteratorBaseET0_EUlS5_E2_St5arrayIPcLm2EEEEviS8_T1_ --------------------------
	.section	.text._ZN2at6native29vectorized_elementwise_kernelILi2EZNS0_50_GLOBAL__N__2680c7bb_12_PowKernel_cu_7dd49032_317029pow_tensor_scalar_kernel_implIN3c108BFloat16ES5_EEvRNS_18TensorIteratorBaseET0_EUlS5_E2_St5arrayIPcLm2EEEEviS8_T1_,"ax",@progbits
	.align	128
        .global         _ZN2at6native29vectorized_elementwise_kernelILi2EZNS0_50_GLOBAL__N__2680c7bb_12_PowKernel_cu_7dd49032_317029pow_tensor_scalar_kernel_implIN3c108BFloat16ES5_EEvRNS_18TensorIteratorBaseET0_EUlS5_E2_St5arrayIPcLm2EEEEviS8_T1_
        .type           _ZN2at6native29vectorized_elementwise_kernelILi2EZNS0_50_GLOBAL__N__2680c7bb_12_PowKernel_cu_7dd49032_317029pow_tensor_scalar_kernel_implIN3c108BFloat16ES5_EEvRNS_18TensorIteratorBaseET0_EUlS5_E2_St5arrayIPcLm2EEEEviS8_T1_,@function
        .size           _ZN2at6native29vectorized_elementwise_kernelILi2EZNS0_50_GLOBAL__N__2680c7bb_12_PowKernel_cu_7dd49032_317029pow_tensor_scalar_kernel_implIN3c108BFloat16ES5_EEvRNS_18TensorIteratorBaseET0_EUlS5_E2_St5arrayIPcLm2EEEEviS8_T1_,(.L_x_60706 - _ZN2at6native29vectorized_elementwise_kernelILi2EZNS0_50_GLOBAL__N__2680c7bb_12_PowKernel_cu_7dd49032_317029pow_tensor_scalar_kernel_implIN3c108BFloat16ES5_EEvRNS_18TensorIteratorBaseET0_EUlS5_E2_St5arrayIPcLm2EEEEviS8_T1_)
        .other          _ZN2at6native29vectorized_elementwise_kernelILi2EZNS0_50_GLOBAL__N__2680c7bb_12_PowKernel_cu_7dd49032_317029pow_tensor_scalar_kernel_implIN3c108BFloat16ES5_EEvRNS_18TensorIteratorBaseET0_EUlS5_E2_St5arrayIPcLm2EEEEviS8_T1_,@"STO_CUDA_ENTRY STV_DEFAULT"
_ZN2at6native29vectorized_elementwise_kernelILi2EZNS0_50_GLOBAL__N__2680c7bb_12_PowKernel_cu_7dd49032_317029pow_tensor_scalar_kernel_implIN3c108BFloat16ES5_EEvRNS_18TensorIteratorBaseET0_EUlS5_E2_St5arrayIPcLm2EEEEviS8_T1_:
.text._ZN2at6native29vectorized_elementwise_kernelILi2EZNS0_50_GLOBAL__N__2680c7bb_12_PowKernel_cu_7dd49032_317029pow_tensor_scalar_kernel_implIN3c108BFloat16ES5_EEvRNS_18TensorIteratorBaseET0_EUlS5_E2_St5arrayIPcLm2EEEEviS8_T1_:
[----:B------:R-:W-:Y:S01]  /*0000*/  LDC R1, c[0x0][0x37c] ;  /* 0x0000df00ff017b82 */ /* 0x000fe20000000800 */
[----:B------:R-:W0:Y:S01]  /*0010*/  S2R R3, SR_CTAID.X ;  /* 0x0000000000037919 */ /* 0x000e220000002500 */
[----:B------:R-:W1:Y:S06]  /*0020*/  LDCU UR6, c[0x0][0x380] ;  /* 0x00007000ff0677ac */ /* 0x000e6c0008000800 */
[----:B------:R-:W2:Y:S01]  /*0030*/  LDC.U16 R6, c[0x0][0x388] ;  /* 0x0000e200ff067b82 */ /* 0x000ea20000000400 */
[----:B------:R-:W3:Y:S01]  /*0040*/  LDCU.64 UR4, c[0x0][0x358] ;  /* 0x00006b00ff0477ac */ /* 0x000ee20008000a00 */
[----:B0-----:R-:W-:-:S05]  /*0050*/  IMAD.SHL.U32 R3, R3, 0x400, RZ ;  /* 0x0000040003037824 */ /* 0x001fca00078e00ff */
[----:B-1----:R-:W-:-:S04]  /*0060*/  IADD3 R5, PT, PT, -R3, UR6, RZ ;  /* 0x0000000603057c10 */ /* 0x002fc8000fffe1ff */
[----:B------:R-:W-:-:S13]  /*0070*/  ISETP.GT.U32.AND P0, PT, R5, 0x3ff, PT ;  /* 0x000003ff0500780c */ /* 0x000fda0003f04070 */
[----:B---3--:R-:W-:Y:S05]  /*0080*/  @P0 BRA `(.L_x_585) ;  /* 0x0000000800cc0947 */ /* 0x008fea0003800000 */
[----:B------:R-:W0:Y:S01]  /*0090*/  S2R R0, SR_TID.X ;  /* 0x0000000000007919 */ /* 0x000e220000002100 */
[----:B------:R-:W-:Y:S02]  /*00a0*/  PRMT R22, RZ, 0x7610, R22 ;  /* 0x00007610ff167816 */ /* 0x000fe40000000016 */
[----:B0-----:R-:W-:Y:S01]  /*00b0*/  ISETP.GE.U32.AND P4, PT, R0, R5, PT ;  /* 0x000000050000720c */ /* 0x001fe20003f86070 */
[----:B------:R-:W-:-:S12]  /*00c0*/  IMAD.MOV.U32 R2, RZ, RZ, R0 ;  /* 0x000000ffff027224 */ /* 0x000fd800078e0000 */
[----:B------:R-:W-:Y:S01]  /*00d0*/  @!P4 IADD3 R0, PT, PT, R2, 0x80, RZ ;  /* 0x000000800200c810 */ /* 0x000fe20007ffe0ff */
[----:B------:R-:W0:Y:S01]  /*00e0*/  @!P4 LDC.64 R14, c[0x0][0x3a0] ;  /* 0x0000e800ff0ecb82 */ /* 0x000e220000000a00 */
[----:B------:R-:W-:Y:S02]  /*00f0*/  @!P4 IMAD.IADD R17, R3, 0x1, R2 ;  /* 0x000000010311c824 */ /* 0x000fe400078e0202 */
[----:B------:R-:W-:-:S13]  /*0100*/  ISETP.GE.U32.AND P5, PT, R0, R5, PT ;  /* 0x000000050000720c */ /* 0x000fda0003fa6070 */
[----:B------:R-:W-:Y:S01]  /*0110*/  @!P5 IMAD.IADD R19, R3, 0x1, R0 ;  /* 0x000000010313d824 */ /* 0x000fe200078e0200 */
[----:B------:R-:W1:Y:S01]  /*0120*/  @!P5 LDC.64 R12, c[0x0][0x3a0] ;  /* 0x0000e800ff0cdb82 */ /* 0x000e620000000a00 */
[----:B------:R-:W-:-:S05]  /*0130*/  @!P5 VIADD R0, R0, 0x80 ;  /* 0x000000800000d836 */ /* 0x000fca0000000000 */
[----:B------:R-:W-:Y:S01]  /*0140*/  ISETP.GE.U32.AND P0, PT, R0, R5, PT ;  /* 0x000000050000720c */ /* 0x000fe20003f06070 */
[----:B0-----:R-:W-:Y:S01]  /*0150*/  @!P4 IMAD.WIDE.U32 R14, R17, 0x2, R14 ;  /* 0x00000002110ec825 */ /* 0x001fe200078e000e */
[----:B------:R-:W-:-:S04]  /*0160*/  PRMT R24, RZ, 0x7610, R24 ;  /* 0x00007610ff187816 */ /* 0x000fc80000000018 */
[----:B------:R0:W3:Y:S07]  /*0170*/  @!P4 LDG.E.U16 R22, desc[UR4][R14.64] ;  /* 0x000000040e16c981 */ /* 0x0000ee000c1e1500 */
[----:B------:R-:W-:Y:S01]  /*0180*/  @!P0 IADD3 R20, PT, PT, R3, R0, RZ ;  /* 0x0000000003148210 */ /* 0x000fe20007ffe0ff */
[----:B------:R-:W-:Y:S01]  /*0190*/  @!P0 VIADD R0, R0, 0x80 ;  /* 0x0000008000008836 */ /* 0x000fe20000000000 */
[----:B0-----:R-:W0:Y:S04]  /*01a0*/  @!P0 LDC.64 R14, c[0x0][0x3a0] ;  /* 0x0000e800ff0e8b82 */ /* 0x001e280000000a00 */
[----:B------:R-:W-:-:S13]  /*01b0*/  ISETP.GE.U32.AND P3, PT, R0, R5, PT ;  /* 0x000000050000720c */ /* 0x000fda0003f66070 */
[----:B------:R-:W-:Y:S01]  /*01c0*/  @!P3 IMAD.IADD R21, R3, 0x1, R0 ;  /* 0x000000010315b824 */ /* 0x000fe200078e0200 */
[----:B------:R-:W-:-:S04]  /*01d0*/  @!P3 IADD3 R0, PT, PT, R0, 0x80, RZ ;  /* 0x000000800000b810 */ /* 0x000fc80007ffe0ff */
[----:B------:R-:W-:-:S13]  /*01e0*/  ISETP.GE.U32.AND P2, PT, R0, R5, PT ;  /* 0x000000050000720c */ /* 0x000fda0003f46070 */
[----:B------:R-:W-:Y:S01]  /*01f0*/  @!P2 IMAD.IADD R25, R3, 0x1, R0 ;  /* 0x000000010319a824 */ /* 0x000fe200078e0200 */
[----:B------:R-:W-:Y:S01]  /*0200*/  @!P2 IADD3 R0, PT, PT, R0, 0x80, RZ ;  /* 0x000000800000a810 */ /* 0x000fe20007ffe0ff */
[----:B-1----:R-:W-:Y:S01]  /*0210*/  @!P5 IMAD.WIDE.U32 R12, R19, 0x2, R12 ;  /* 0x00000002130cd825 */ /* 0x002fe200078e000c */
[----:B------:R-:W-:Y:S01]  /*0220*/  PRMT R26, RZ, 0x7610, R26 ;  /* 0x00007610ff1a7816 */ /* 0x000fe2000000001a */
[----:B------:R-:W1:Y:S01]  /*0230*/  @!P3 LDC.64 R18, c[0x0][0x3a0] ;  /* 0x0000e800ff12bb82 */ /* 0x000e620000000a00 */
[----:B------:R-:W-:Y:S02]  /*0240*/  ISETP.GE.U32.AND P1, PT, R0, R5, PT ;  /* 0x000000050000720c */ /* 0x000fe40003f26070 */
[----:B------:R4:W5:Y:S01]  /*0250*/  @!P5 LDG.E.U16 R24, desc[UR4][R12.64] ;  /* 0x000000040c18d981 */ /* 0x000962000c1e1500 */
[----:B0-----:R-:W-:-:S04]  /*0260*/  @!P0 IMAD.WIDE.U32 R14, R20, 0x2, R14 ;  /* 0x00000002140e8825 */ /* 0x001fc800078e000e */
[----:B------:R-:W0:Y:S01]  /*0270*/  @!P2 LDC.64 R16, c[0x0][0x3a0] ;  /* 0x0000e800ff10ab82 */ /* 0x000e220000000a00 */
[----:B------:R2:W5:Y:S05]  /*0280*/  @!P0 LDG.E.U16 R26, desc[UR4][R14.64] ;  /* 0x000000040e1a8981 */ /* 0x00056a000c1e1500 */
[----:B------:R-:W-:Y:S02]  /*0290*/  @!P1 IMAD.IADD R27, R3, 0x1, R0 ;  /* 0x00000001031b9824 */ /* 0x000fe400078e0200 */
[----:B------:R-:W-:Y:S01]  /*02a0*/  @!P1 VIADD R0, R0, 0x80 ;  /* 0x0000008000009836 */ /* 0x000fe20000000000 */
[----:B----4-:R-:W4:Y:S04]  /*02b0*/  @!P1 LDC.64 R12, c[0x0][0x3a0] ;  /* 0x0000e800ff0c9b82 */ /* 0x010f280000000a00 */
[----:B------:R-:W-:-:S13]  /*02c0*/  ISETP.GE.U32.AND P5, PT, R0, R5, PT ;  /* 0x000000050000720c */ /* 0x000fda0003fa6070 */
[----:B------:R-:W-:Y:S01]  /*02d0*/  @!P5 IADD3 R29, PT, PT, R3, R0, RZ ;  /* 0x00000000031dd210 */ /* 0x000fe20007ffe0ff */
[----:B------:R-:W-:Y:S01]  /*02e0*/  @!P5 VIADD R0, R0, 0x80 ;  /* 0x000000800000d836 */ /* 0x000fe20000000000 */
[----:B--2---:R-:W2:Y:S04]  /*02f0*/  @!P5 LDC.64 R14, c[0x0][0x3a0] ;  /* 0x0000e800ff0edb82 */ /* 0x004ea80000000a00 */
[----:B------:R-:W-:Y:S01]  /*0300*/  ISETP.GE.U32.AND P4, PT, R0, R5, PT ;  /* 0x000000050000720c */ /* 0x000fe20003f86070 */
[----:B-1----:R-:W-:-:S12]  /*0310*/  @!P3 IMAD.WIDE.U32 R18, R21, 0x2, R18 ;  /* 0x000000021512b825 */ /* 0x002fd800078e0012 */
[----:B------:R-:W1:Y:S01]  /*0320*/  @!P4 LDC.64 R20, c[0x0][0x3a0] ;  /* 0x0000e800ff14cb82 */ /* 0x000e620000000a00 */
[----:B----4-:R-:W-:Y:S01]  /*0330*/  @!P1 IMAD.WIDE.U32 R12, R27, 0x2, R12 ;  /* 0x000000021b0c9825 */ /* 0x010fe200078e000c */
[----:B------:R-:W-:Y:S02]  /*0340*/  PRMT R27, RZ, 0x7610, R27 ;  /* 0x00007610ff1b7816 */ /* 0x000fe4000000001b */
[----:B------:R-:W-:Y:S01]  /*0350*/  PRMT R28, RZ, 0x7610, R28 ;  /* 0x00007610ff1c7816 */ /* 0x000fe2000000001c */
[----:B0-----:R-:W-:Y:S01]  /*0360*/  @!P2 IMAD.WIDE.U32 R16, R25, 0x2, R16 ;  /* 0x000000021910a825 */ /* 0x001fe200078e0010 */
[----:B------:R-:W-:Y:S02]  /*0370*/  PRMT R25, RZ, 0x7610, R25 ;  /* 0x00007610ff197816 */ /* 0x000fe40000000019 */
[----:B------:R-:W4:Y:S01]  /*0380*/  @!P1 LDG.E.U16 R27, desc[UR4][R12.64] ;  /* 0x000000040c1b9981 */ /* 0x000f22000c1e1500 */
[----:B--2---:R-:W-:Y:S01]  /*0390*/  @!P5 IMAD.WIDE.U32 R14, R29, 0x2, R14 ;  /* 0x000000021d0ed825 */ /* 0x004fe200078e000e */
[----:B------:R-:W-:-:S02]  /*03a0*/  PRMT R29, RZ, 0x7610, R29 ;  /* 0x00007610ff1d7816 */ /* 0x000fc4000000001d */
[----:B------:R0:W2:Y:S01]  /*03b0*/  @!P3 LDG.E.U16 R28, desc[UR4][R18.64] ;  /* 0x00000004121cb981 */ /* 0x0000a2000c1e1500 */
[----:B------:R-:W-:-:S03]  /*03c0*/  @!P4 IMAD.IADD R0, R3, 0x1, R0 ;  /* 0x000000010300c824 */ /* 0x000fc600078e0200 */
[----:B------:R-:W2:Y:S04]  /*03d0*/  @!P2 LDG.E.U16 R25, desc[UR4][R16.64] ;  /* 0x000000041019a981 */ /* 0x000ea8000c1e1500 */
[----:B------:R1:W2:Y:S01]  /*03e0*/  @!P5 LDG.E.U16 R29, desc[UR4][R14.64] ;  /* 0x000000040e1dd981 */ /* 0x0002a2000c1e1500 */
[----:B0-----:R-:W-:Y:S01]  /*03f0*/  PRMT R18, RZ, 0x7610, R18 ;  /* 0x00007610ff127816 */ /* 0x001fe20000000012 */
[----:B-1----:R-:W-:-:S05]  /*0400*/  @!P4 IMAD.WIDE.U32 R20, R0, 0x2, R20 ;  /* 0x000000020014c825 */ /* 0x002fca00078e0014 */
[----:B------:R0:W2:Y:S01]  /*0410*/  @!P4 LDG.E.U16 R18, desc[UR4][R20.64] ;  /* 0x000000041412c981 */ /* 0x0000a2000c1e1500 */
[C---:B------:R-:W-:Y:S02]  /*0420*/  IADD3 R0, PT, PT, R2.reuse, 0x80, RZ ;  /* 0x0000008002007810 */ /* 0x040fe40007ffe0ff */
[-C--:B------:R-:W-:Y:S02]  /*0430*/  ISETP.GE.U32.AND P0, PT, R2, R5.reuse, PT ;  /* 0x000000050200720c */ /* 0x080fe40003f06070 */
[-C--:B------:R-:W-:Y:S02]  /*0440*/  ISETP.GE.U32.AND P5, PT, R0, R5.reuse, PT ;  /* 0x000000050000720c */ /* 0x080fe40003fa6070 */
[C---:B------:R-:W-:Y:S02]  /*0450*/  IADD3 R14, PT, PT, R2.reuse, 0x100, RZ ;  /* 0x00000100020e7810 */ /* 0x040fe40007ffe0ff */
[----:B------:R-:W-:Y:S02]  /*0460*/  IADD3 R16, PT, PT, R2, 0x180, RZ ;  /* 0x0000018002107810 */ /* 0x000fe40007ffe0ff */
[----:B------:R-:W-:-:S05]  /*0470*/  ISETP.GE.U32.AND P1, PT, R14, R5, PT ;  /* 0x000000050e00720c */ /* 0x000fca0003f26070 */
[C---:B------:R-:W-:Y:S02]  /*0480*/  @!P0 IMAD.U32 R12, R6.reuse, 0x10000, RZ ;  /* 0x00010000060c8824 */ /* 0x040fe400078e00ff */
[----:B------:R-:W-:Y:S01]  /*0490*/  @!P5 IMAD.U32 R15, R6, 0x10000, RZ ;  /* 0x00010000060fd824 */ /* 0x000fe200078e00ff */
[----:B------:R-:W-:Y:S01]  /*04a0*/  ISETP.GE.U32.AND P2, PT, R16, R5, PT ;  /* 0x000000051000720c */ /* 0x000fe20003f46070 */
[----:B------:R-:W-:-:S05]  /*04b0*/  VIADD R16, R2, 0x200 ;  /* 0x0000020002107836 */ /* 0x000fca0000000000 */
[----:B------:R-:W-:Y:S02]  /*04c0*/  ISETP.GE.U32.AND P3, PT, R16, R5, PT ;  /* 0x000000051000720c */ /* 0x000fe40003f66070 */
[----:B------:R-:W-:-:S04]  /*04d0*/  IADD3 R16, PT, PT, R2, 0x280, RZ ;  /* 0x0000028002107810 */ /* 0x000fc80007ffe0ff */
[----:B------:R-:W-:Y:S01]  /*04e0*/  ISETP.GE.U32.AND P4, PT, R16, R5, PT ;  /* 0x000000051000720c */ /* 0x000fe20003f86070 */
[----:B------:R-:W-:-:S05]  /*04f0*/  VIADD R16, R2, 0x300 ;  /* 0x0000030002107836 */ /* 0x000fca0000000000 */
[----:B------:R-:W-:-:S13]  /*0500*/  ISETP.GE.U32.AND P6, PT, R16, R5, PT ;  /* 0x000000051000720c */ /* 0x000fda0003fc6070 */
[----:B0-----:R-:W-:Y:S01]  /*0510*/  @!P6 IMAD.U32 R21, R6, 0x10000, RZ ;  /* 0x000100000615e824 */ /* 0x001fe200078e00ff */
[----:B------:R-:W-:Y:S04]  /*0520*/  BSSY.RECONVERGENT B0, `(.L_x_586) ;  /* 0x0000061000007945 */ /* 0x000fe80003800200 */
[----:B------:R-:W-:Y:S01]  /*0530*/  BSSY.RELIABLE B1, `(.L_x_587) ;  /* 0x0000059000017945 */ /* 0x000fe20003800100 */
[----:B---3--:R-:W-:-:S04]  /*0540*/  @!P0 IMAD.U32 R22, R22, 0x10000, RZ ;  /* 0x0001000016168824 */ /* 0x008fc800078e00ff */
[----:B------:R-:W0:Y:S02]  /*0550*/  @!P0 MUFU.LG2 R13, R22 ;  /* 0x00000016000d8308 */ /* 0x000e240000000c00 */
[----:B0-----:R-:W-:Y:S01]  /*0560*/  @!P0 FMUL.FTZ R12, R12, R13 ;  /* 0x0000000d0c0c8220 */ /* 0x001fe20000410000 */
[----:B-----5:R-:W-:-:S06]  /*0570*/  @!P5 IMAD.U32 R24, R24, 0x10000, RZ ;  /* 0x000100001818d824 */ /* 0x020fcc00078e00ff */
[----:B------:R-:W0:Y:S02]  /*0580*/  @!P5 MUFU.LG2 R24, R24 ;  /* 0x000000180018d308 */ /* 0x000e240000000c00 */
[----:B0-----:R-:W-:-:S06]  /*0590*/  @!P5 FMUL.FTZ R13, R15, R24 ;  /* 0x000000180f0dd220 */ /* 0x001fcc0000410000 */
[----:B------:R-:W0:Y:S01]  /*05a0*/  @!P5 MUFU.EX2 R13, R13 ;  /* 0x0000000d000dd308 */ /* 0x000e220000000800 */
[----:B------:R-:W-:-:S03]  /*05b0*/  @!P1 IMAD.U32 R15, R26, 0x10000, RZ ;  /* 0x000100001a0f9824 */ /* 0x000fc600078e00ff */
[----:B------:R1:W3:Y:S04]  /*05c0*/  @!P0 MUFU.EX2 R14, R12 ;  /* 0x0000000c000e8308 */ /* 0x0002e80000000800 */
[----:B------:R-:W5:Y:S01]  /*05d0*/  @!P1 MUFU.LG2 R15, R15 ;  /* 0x0000000f000f9308 */ /* 0x000f620000000c00 */
[----:B-1----:R-:W-:Y:S01]  /*05e0*/  VIADD R12, R2, 0x380 ;  /* 0x00000380020c7836 */ /* 0x002fe20000000000 */
[----:B0-----:R-:W-:-:S04]  /*05f0*/  @!P5 F2FP.BF16.F32.PACK_AB R4, RZ, R13 ;  /* 0x0000000dff04d23e */ /* 0x001fc800000010ff */
[----:B------:R-:W-:Y:S02]  /*0600*/  ISETP.GE.U32.AND P5, PT, R12, R5, PT ;  /* 0x000000050c00720c */ /* 0x000fe40003fa6070 */
[----:B------:R-:W0:Y:S01]  /*0610*/  @!P0 LDC.64 R12, c[0x0][0x398] ;  /* 0x0000e600ff0c8b82 */ /* 0x000e220000000a00 */
[----:B------:R-:W-:Y:S02]  /*0620*/  @!P1 SHF.L.U32 R22, R6, 0x10, RZ ;  /* 0x0000001006169819 */ /* 0x000fe400000006ff */
[----:B----4-:R-:W-:Y:S01]  /*0630*/  @!P4 SHF.L.U32 R20, R27, 0x10, RZ ;  /* 0x000000101b14c819 */ /* 0x010fe200000006ff */
[----:B--2---:R-:W-:-:S05]  /*0640*/  @!P2 IMAD.U32 R17, R28, 0x10000, RZ ;  /* 0x000100001c11a824 */ /* 0x004fca00078e00ff */
[----:B------:R-:W1:Y:S01]  /*0650*/  @!P4 MUFU.LG2 R20, R20 ;  /* 0x000000140014c308 */ /* 0x000e620000000c00 */
[----:B------:R-:W-:Y:S01]  /*0660*/  @!P3 SHF.L.U32 R19, R25, 0x10, RZ ;  /* 0x000000101913b819 */ /* 0x000fe200000006ff */
[----:B------:R-:W-:Y:S02]  /*0670*/  @!P6 IMAD.U32 R16, R29, 0x10000, RZ ;  /* 0x000100001d10e824 */ /* 0x000fe400078e00ff */
[----:B-----5:R-:W-:-:S04]  /*0680*/  @!P1 FMUL.FTZ R22, R22, R15 ;  /* 0x0000000f16169220 */ /* 0x020fc80000410000 */
[----:B------:R-:W-:Y:S01]  /*0690*/  @!P2 MUFU.LG2 R17, R17 ;  /* 0x000000110011a308 */ /* 0x000fe20000000c00 */
[----:B------:R-:W-:-:S07]  /*06a0*/  @!P5 IMAD.U32 R24, R18, 0x10000, RZ ;  /* 0x000100001218d824 */ /* 0x000fce00078e00ff */
[----:B------:R-:W2:Y:S01]  /*06b0*/  @!P3 MUFU.LG2 R19, R19 ;  /* 0x000000130013b308 */ /* 0x000ea20000000c00 */
[----:B------:R-:W-:-:S07]  /*06c0*/  @!P4 SHF.L.U32 R25, R6, 0x10, RZ ;  /* 0x000000100619c819 */ /* 0x000fce00000006ff */
[----:B------:R-:W4:Y:S08]  /*06d0*/  @!P6 MUFU.LG2 R16, R16 ;  /* 0x000000100010e308 */ /* 0x000f300000000c00 */
[----:B------:R-:W5:Y:S01]  /*06e0*/  @!P5 MUFU.LG2 R15, R24 ;  /* 0x00000018000fd308 */ /* 0x000f620000000c00 */
[----:B-1----:R-:W-:Y:S01]  /*06f0*/  @!P4 FMUL.FTZ R20, R25, R20 ;  /* 0x000000141914c220 */ /* 0x002fe20000410000 */
[----:B------:R-:W-:Y:S01]  /*0700*/  @!P0 IADD3 R25, PT, PT, R3, R2, RZ ;  /* 0x0000000203198210 */ /* 0x000fe20007ffe0ff */
[C---:B------:R-:W-:Y:S01]  /*0710*/  @!P3 IMAD.U32 R26, R6.reuse, 0x10000, RZ ;  /* 0x00010000061ab824 */ /* 0x040fe200078e00ff */
[----:B------:R-:W-:-:S02]  /*0720*/  @!P2 SHF.L.U32 R18, R6, 0x10, RZ ;  /* 0x000000100612a819 */ /* 0x000fc400000006ff */
[----:B---3--:R-:W-:Y:S01]  /*0730*/  @!P0 F2FP.BF16.F32.PACK_AB R23, RZ, R14 ;  /* 0x0000000eff17823e */ /* 0x008fe200000010ff */
[----:B------:R-:W-:Y:S02]  /*0740*/  @!P5 IMAD.U32 R14, R6, 0x10000, RZ ;  /* 0x00010000060ed824 */ /* 0x000fe400078e00ff */
[----:B--2---:R-:W-:Y:S01]  /*0750*/  @!P3 FMUL.FTZ R19, R26, R19 ;  /* 0x000000131a13b220 */ /* 0x004fe20000410000 */
[----:B0-----:R-:W-:-:S04]  /*0760*/  @!P0 IMAD.WIDE.U32 R12, R25, 0x2, R12 ;  /* 0x00000002190c8825 */ /* 0x001fc800078e000c */
[----:B------:R-:W-:Y:S01]  /*0770*/  @!P2 FMUL.FTZ R18, R18, R17 ;  /* 0x000000111212a220 */ /* 0x000fe20000410000 */
[----:B----4-:R-:W-:Y:S01]  /*0780*/  @!P6 FMUL.FTZ R16, R21, R16 ;  /* 0x000000101510e220 */ /* 0x010fe20000410000 */
[----:B------:R-:W-:Y:S01]  /*0790*/  @!P0 MOV R2, R0 ;  /* 0x0000000000028202 */ /* 0x000fe20000000f00 */
[----:B------:R0:W-:Y:S01]  /*07a0*/  @!P0 STG.E.U16 desc[UR4][R12.64], R23 ;  /* 0x000000170c008986 */ /* 0x0001e2000c101504 */
[----:B-----5:R-:W-:Y:S02]  /*07b0*/  @!P5 FMUL.FTZ R15, R14, R15 ;  /* 0x0000000f0e0fd220 */ /* 0x020fe40000410000 */
[----:B------:R-:W-:Y:S01]  /*07c0*/  ISETP.GE.U32.AND P0, PT, R2, R5, PT ;  /* 0x000000050200720c */ /* 0x000fe20003f06070 */
[----:B------:R-:W1:Y:S04]  /*07d0*/  @!P1 MUFU.EX2 R17, R22 ;  /* 0x0000001600119308 */ /* 0x000e680000000800 */
[----:B------:R-:W2:Y:S04]  /*07e0*/  @!P2 MUFU.EX2 R18, R18 ;  /* 0x000000120012a308 */ /* 0x000ea80000000800 */
[----:B------:R-:W3:Y:S04]  /*07f0*/  @!P3 MUFU.EX2 R19, R19 ;  /* 0x000000130013b308 */ /* 0x000ee80000000800 */
[----:B------:R-:W4:Y:S04]  /*0800*/  @!P4 MUFU.EX2 R20, R20 ;  /* 0x000000140014c308 */ /* 0x000f280000000800 */
[----:B------:R-:W5:Y:S04]  /*0810*/  @!P6 MUFU.EX2 R16, R16 ;  /* 0x000000100010e308 */ /* 0x000f680000000800 */
[----:B------:R-:W0:Y:S01]  /*0820*/  @!P5 MUFU.EX2 R15, R15 ;  /* 0x0000000f000fd308 */ /* 0x000e220000000800 */
[----:B-1----:R-:W-:-:S02]  /*0830*/  @!P1 F2FP.BF16.F32.PACK_AB R6, RZ, R17 ;  /* 0x00000011ff06923e */ /* 0x002fc400000010ff */
[----:B--2---:R-:W-:Y:S02]  /*0840*/  @!P2 F2FP.BF16.F32.PACK_AB R7, RZ, R18 ;  /* 0x00000012ff07a23e */ /* 0x004fe400000010ff */
[----:B---3--:R-:W-:Y:S02]  /*0850*/  @!P3 F2FP.BF16.F32.PACK_AB R8, RZ, R19 ;  /* 0x00000013ff08b23e */ /* 0x008fe400000010ff */
[----:B----4-:R-:W-:Y:S02]  /*0860*/  @!P4 F2FP.BF16.F32.PACK_AB R9, RZ, R20 ;  /* 0x00000014ff09c23e */ /* 0x010fe400000010ff */
[----:B-----5:R-:W-:Y:S02]  /*0870*/  @!P6 F2FP.BF16.F32.PACK_AB R10, RZ, R16 ;  /* 0x00000010ff0ae23e */ /* 0x020fe400000010ff */
[----:B0-----:R-:W-:Y:S01]  /*0880*/  @!P5 F2FP.BF16.F32.PACK_AB R11, RZ, R15 ;  /* 0x0000000fff0bd23e */ /* 0x001fe200000010ff */
[----:B------:R-:W-:Y:S06]  /*0890*/  @P0 BRA `(.L_x_588) ;  /* 0x0000000000300947 */ /* 0x000fec0003800000 */
[----:B------:R-:W0:Y:S01]  /*08a0*/  LDC.64 R12, c[0x0][0x398] ;  /* 0x0000e600ff0c7b82 */ /* 0x000e220000000a00 */
[----:B------:R-:W-:Y:S01]  /*08b0*/  IMAD.IADD R15, R3, 0x1, R2 ;  /* 0x00000001030f7824 */ /* 0x000fe200078e0202 */
[----:B------:R-:W-:-:S04]  /*08c0*/  IADD3 R2, PT, PT, R2, 0x80, RZ ;  /* 0x0000008002027810 */ /* 0x000fc80007ffe0ff */
[----:B------:R-:W-:Y:S01]  /*08d0*/  ISETP.GE.U32.AND P0, PT, R2, R5, PT ;  /* 0x000000050200720c */ /* 0x000fe20003f06070 */
[----:B0-----:R-:W-:-:S05]  /*08e0*/  IMAD.WIDE.U32 R12, R15, 0x2, R12 ;  /* 0x000000020f0c7825 */ /* 0x001fca00078e000c */
[----:B------:R0:W-:Y:S07]  /*08f0*/  STG.E.U16 desc[UR4][R12.64], R4 ;  /* 0x000000040c007986 */ /* 0x0001ee000c101504 */
[----:B------:R-:W-:Y:S05]  /*0900*/  @P0 BRA `(.L_x_589) ;  /* 0x0000000000300947 */ /* 0x000fea0003800000 */
[----:B0-----:R-:W0:Y:S01]  /*0910*/  LDC.64 R12, c[0x0][0x398] ;  /* 0x0000e600ff0c7b82 */ /* 0x001e220000000a00 */
[----:B------:R-:W-:Y:S01]  /*0920*/  IMAD.IADD R15, R3, 0x1, R2 ;  /* 0x00000001030f7824 */ /* 0x000fe200078e0202 */
[----:B------:R-:W-:-:S03]  /*0930*/  IADD3 R2, PT, PT, R2, 0x80, RZ ;  /* 0x0000008002027810 */ /* 0x000fc60007ffe0ff */
[----:B0-----:R-:W-:-:S05]  /*0940*/  IMAD.WIDE.U32 R12, R15, 0x2, R12 ;  /* 0x000000020f0c7825 */ /* 0x001fca00078e000c */
[----:B------:R0:W-:Y:S02]  /*0950*/  STG.E.U16 desc[UR4][R12.64], R6 ;  /* 0x000000060c007986 */ /* 0x0001e4000c101504 */
.L_x_588:
[----:B------:R-:W-:-:S13]  /*0960*/  ISETP.GE.U32.AND P0, PT, R2, R5, PT ;  /* 0x000000050200720c */ /* 0x000fda0003f06070 */
[----:B------:R-:W-:Y:S05]  /*0970*/  @P0 BRA `(.L_x_590) ;  /* 0x0000000000300947 */ /* 0x000fea0003800000 */
[----:B0-----:R-:W0:Y:S01]  /*0980*/  LDC.64 R12, c[0x0][0x398] ;  /* 0x0000e600ff0c7b82 */ /* 0x001e220000000a00 */
[----:B------:R-:W-:Y:S01]  /*0990*/  IMAD.IADD R15, R3, 0x1, R2 ;  /* 0x00000001030f7824 */ /* 0x000fe200078e0202 */
[----:B------:R-:W-:-:S03]  /*09a0*/  IADD3 R2, PT, PT, R2, 0x80, RZ ;  /* 0x0000008002027810 */ /* 0x000fc60007ffe0ff */
[----:B0-----:R-:W-:-:S05]  /*09b0*/  IMAD.WIDE.U32 R12, R15, 0x2, R12 ;  /* 0x000000020f0c7825 */ /* 0x001fca00078e000c */
[----:B------:R1:W-:Y:S02]  /*09c0*/  STG.E.U16 desc[UR4][R12.64], R7 ;  /* 0x000000070c007986 */ /* 0x0003e4000c101504 */
.L_x_589:
[----:B------:R-:W-:-:S13]  /*09d0*/  ISETP.GE.U32.AND P0, PT, R2, R5, PT ;  /* 0x000000050200720c */ /* 0x000fda0003f06070 */
[----:B------:R-:W-:Y:S05]  /*09e0*/  @P0 BRA `(.L_x_591) ;  /* 0x0000000000340947 */ /* 0x000fea0003800000 */
[----:B-1----:R-:W1:Y:S01]  /*09f0*/  LDC.64 R6, c[0x0][0x398] ;  /* 0x0000e600ff067b82 */ /* 0x002e620000000a00 */
[----:B0-----:R-:W-:Y:S01]  /*0a00*/  IMAD.IADD R13, R3, 0x1, R2 ;  /* 0x00000001030d7824 */ /* 0x001fe200078e0202 */
[----:B------:R-:W-:-:S03]  /*0a10*/  IADD3 R2, PT, PT, R2, 0x80, RZ ;  /* 0x0000008002027810 */ /* 0x000fc60007ffe0ff */
[----:B-1----:R-:W-:-:S05]  /*0a20*/  IMAD.WIDE.U32 R6, R13, 0x2, R6 ;  /* 0x000000020d067825 */ /* 0x002fca00078e0006 */
[----:B------:R1:W-:Y:S02]  /*0a30*/  STG.E.U16 desc[UR4][R6.64], R8 ;  /* 0x0000000806007986 */ /* 0x0003e4000c101504 */
.L_x_590:
[----:B------:R-:W-:-:S13]  /*0a40*/  ISETP.GE.U32.AND P0, PT, R2, R5, PT ;  /* 0x000000050200720c */ /* 0x000fda0003f06070 */
[----:B------:R-:W-:Y:S05]  /*0a50*/  @P0 BREAK.RELIABLE B1 ;  /* 0x0000000000010942 */ /* 0x000fea0003800100 */
[----:B------:R-:W-:Y:S05]  /*0a60*/  @P0 BRA `(.L_x_592) ;  /* 0x0000000000300947 */ /* 0x000fea0003800000 */
[----:B01----:R-:W0:Y:S01]  /*0a70*/  LDC.64 R6, c[0x0][0x398] ;  /* 0x0000e600ff067b82 */ /* 0x003e220000000a00 */
[----:B------:R-:W-:Y:S01]  /*0a80*/  IMAD.IADD R13, R3, 0x1, R2 ;  /* 0x00000001030d7824 */ /* 0x000fe200078e0202 */
[----:B------:R-:W-:-:S03]  /*0a90*/  IADD3 R2, PT, PT, R2, 0x80, RZ ;  /* 0x0000008002027810 */ /* 0x000fc60007ffe0ff */
[----:B0-----:R-:W-:-:S05]  /*0aa0*/  IMAD.WIDE.U32 R6, R13, 0x2, R6 ;  /* 0x000000020d067825 */ /* 0x001fca00078e0006 */
[----:B------:R2:W-:Y:S02]  /*0ab0*/  STG.E.U16 desc[UR4][R6.64], R9 ;  /* 0x0000000906007986 */ /* 0x0005e4000c101504 */
.L_x_591:
[----:B------:R-:W-:Y:S05]  /*0ac0*/  BSYNC.RELIABLE B1 ;  /* 0x0000000000017941 */ /* 0x000fea0003800100 */
.L_x_587:
[----:B------:R-:W-:-:S13]  /*0ad0*/  ISETP.GE.U32.AND P0, PT, R2, R5, PT ;  /* 0x000000050200720c */ /* 0x000fda0003f06070 */
[----:B-12---:R-:W1:Y:S01]  /*0ae0*/  @!P0 LDC.64 R6, c[0x0][0x398] ;  /* 0x0000e600ff068b82 */ /* 0x006e620000000a00 */
[----:B------:R-:W-:Y:S01]  /*0af0*/  @!P0 IMAD.IADD R9, R3, 0x1, R2 ;  /* 0x0000000103098824 */ /* 0x000fe200078e0202 */
[----:B------:R-:W-:-:S03]  /*0b00*/  @!P0 IADD3 R2, PT, PT, R2, 0x80, RZ ;  /* 0x0000008002028810 */ /* 0x000fc60007ffe0ff */
[----:B-1----:R-:W-:-:S05]  /*0b10*/  @!P0 IMAD.WIDE.U32 R6, R9, 0x2, R6 ;  /* 0x0000000209068825 */ /* 0x002fca00078e0006 */
[----:B------:R2:W-:Y:S02]  /*0b20*/  @!P0 STG.E.U16 desc[UR4][R6.64], R10 ;  /* 0x0000000a06008986 */ /* 0x0005e4000c101504 */
.L_x_592:
[----:B------:R-:W-:Y:S05]  /*0b30*/  BSYNC.RECONVERGENT B0 ;  /* 0x0000000000007941 */ /* 0x000fea0003800200 */
.L_x_586:
[----:B------:R-:W-:Y:S05]  /*0b40*/  WARPSYNC.ALL ;  /* 0x0000000000007948 */ /* 0x000fea0003800000 */
[----:B------:R-:W-:-:S13]  /*0b50*/  ISETP.GE.U32.AND P0, PT, R2, R5, PT ;  /* 0x000000050200720c */ /* 0x000fda0003f06070 */
[----:B------:R-:W-:Y:S05]  /*0b60*/  @P0 EXIT ;  /* 0x000000000000094d */ /* 0x000fea0003800000 */
[----:B0-----:R-:W0:Y:S01]  /*0b70*/  LDC.64 R4, c[0x0][0x398] ;  /* 0x0000e600ff047b82 */ /* 0x001e220000000a00 */
[----:B------:R-:W-:-:S04]  /*0b80*/  IMAD.IADD R3, R3, 0x1, R2 ;  /* 0x0000000103037824 */ /* 0x000fc800078e0202 */
[----:B0-----:R-:W-:-:S05]  /*0b90*/  IMAD.WIDE.U32 R2, R3, 0x2, R4 ;  /* 0x0000000203027825 */ /* 0x001fca00078e0004 */
[----:B------:R-:W-:Y:S01]  /*0ba0*/  STG.E.U16 desc[UR4][R2.64], R11 ;  /* 0x0000000b02007986 */ /* 0x000fe2000c101504 */
[----:B------:R-:W-:Y:S05]  /*0bb0*/  EXIT ;  /* 0x000000000000794d */ /* 0x000fea0003800000 */
.L_x_585:
[----:B------:R-:W0:Y:S01]  /*0bc0*/  S2R R0, SR_TID.X ;  /* 0x0000000000007919 */ /* 0x000e220000002100 */
[----:B------:R-:W1:Y:S02]  /*0bd0*/  LDC.64 R4, c[0x0][0x3a0] ;  /* 0x0000e800ff047b82 */ /* 0x000e640000000a00 */
[----:B-1----:R-:W-:-:S04]  /*0be0*/  IMAD.WIDE.U32 R4, R3, 0x2, R4 ;  /* 0x0000000203047825 */ /* 0x002fc800078e0004 */
[----:B0-----:R-:W-:-:S05]  /*0bf0*/  IMAD.WIDE.U32 R4, R0, 0x4, R4 ;  /* 0x0000000400047825 */ /* 0x001fca00078e0004 */
[----:B------:R-:W3:Y:S04]  /*0c00*/  LDG.E R8, desc[UR4][R4.64+0x200] ;  /* 0x0002000404087981 */ /* 0x000ee8000c1e1900 */
[----:B------:R-:W4:Y:S04]  /*0c10*/  LDG.E R2, desc[UR4][R4.64] ;  /* 0x0000000404027981 */ /* 0x000f28000c1e1900 */
[----:B------:R-:W5:Y:S04]  /*0c20*/  LDG.E R9, desc[UR4][R4.64+0x400] ;  /* 0x0004000404097981 */ /* 0x000f68000c1e1900 */
[----:B------:R0:W5:Y:S01]  /*0c30*/  LDG.E R10, desc[UR4][R4.64+0x600] ;  /* 0x00060004040a7981 */ /* 0x000162000c1e1900 */
[----:B--2---:R-:W-:Y:S01]  /*0c40*/  IMAD.U32 R17, R6, 0x10000, RZ ;  /* 0x0001000006117824 */ /* 0x004fe200078e00ff */
[----:B0-----:R-:W0:Y:S02]  /*0c50*/  LDC.64 R4, c[0x0][0x398] ;  /* 0x0000e600ff047b82 */ /* 0x001e240000000a00 */
[----:B0-----:R-:W-:-:S04]  /*0c60*/  IMAD.WIDE.U32 R4, R3, 0x2, R4 ;  /* 0x0000000203047825 */ /* 0x001fc800078e0004 */
[----:B------:R-:W-:-:S04]  /*0c70*/  IMAD.WIDE.U32 R4, R0, 0x4, R4 ;  /* 0x0000000400047825 */ /* 0x000fc800078e0004 */
[----:B---3--:R-:W-:Y:S01]  /*0c80*/  IMAD.U32 R13, R8, 0x10000, RZ ;  /* 0x00010000080d7824 */ /* 0x008fe200078e00ff */
[----:B----4-:R-:W-:-:S04]  /*0c90*/  PRMT R8, R2, 0x7632, R8 ;  /* 0x0000763202087816 */ /* 0x010fc80000000008 */
[C---:B------:R-:W-:Y:S02]  /*0ca0*/  SHF.L.U32 R12, R8.reuse, 0x10, RZ ;  /* 0x00000010080c7819 */ /* 0x040fe400000006ff */
[C---:B-----5:R-:W-:Y:S02]  /*0cb0*/  SHF.L.U32 R7, R9.reuse, 0x10, RZ ;  /* 0x0000001009077819 */ /* 0x060fe400000006ff */
[----:B------:R-:W-:Y:S01]  /*0cc0*/  PRMT R8, R8, 0x7632, R8 ;  /* 0x0000763208087816 */ /* 0x000fe20000000008 */
[C---:B------:R-:W-:Y:S01]  /*0cd0*/  IMAD.U32 R15, R10.reuse, 0x10000, RZ ;  /* 0x000100000a0f7824 */ /* 0x040fe200078e00ff */
[----:B------:R-:W-:Y:S02]  /*0ce0*/  PRMT R9, R9, 0x7632, R9 ;  /* 0x0000763209097816 */ /* 0x000fe40000000009 */
[----:B------:R-:W-:Y:S01]  /*0cf0*/  PRMT R10, R10, 0x7632, R10 ;  /* 0x000076320a0a7816 */ /* 0x000fe2000000000a */
[----:B------:R-:W-:Y:S01]  /*0d00*/  IMAD.U32 R8, R8, 0x10000, RZ ;  /* 0x0001000008087824 */ /* 0x000fe200078e00ff */
[----:B------:R-:W-:-:S02]  /*0d10*/  SHF.L.U32 R11, R2, 0x10, RZ ;  /* 0x00000010020b7819 */ /* 0x000fc400000006ff */
[----:B------:R-:W-:Y:S02]  /*0d20*/  SHF.L.U32 R14, R9, 0x10, RZ ;  /* 0x00000010090e7819 */ /* 0x000fe400000006ff */
[----:B------:R-:W-:Y:S01]  /*0d30*/  SHF.L.U32 R10, R10, 0x10, RZ ;  /* 0x000000100a0a7819 */ /* 0x000fe200000006ff */
[----:B------:R-:W-:Y:S08]  /*0d40*/  MUFU.LG2 R13, R13 ;  /* 0x0000000d000d7308 */ /* 0x000ff00000000c00 */
[----:B------:R-:W0:Y:S08]  /*0d50*/  MUFU.LG2 R11, R11 ;  /* 0x0000000b000b7308 */ /* 0x000e300000000c00 */
[----:B------:R-:W1:Y:S08]  /*0d60*/  MUFU.LG2 R7, R7 ;  /* 0x0000000700077308 */ /* 0x000e700000000c00 */
[----:B------:R-:W2:Y:S08]  /*0d70*/  MUFU.LG2 R2, R15 ;  /* 0x0000000f00027308 */ /* 0x000eb00000000c00 */
[----:B------:R-:W3:Y:S08]  /*0d80*/  MUFU.LG2 R8, R8 ;  /* 0x0000000800087308 */ /* 0x000ef00000000c00 */
[----:B------:R-:W4:Y:S08]  /*0d90*/  MUFU.LG2 R14, R14 ;  /* 0x0000000e000e7308 */ /* 0x000f300000000c00 */
[----:B------:R-:W5:Y:S08]  /*0da0*/  MUFU.LG2 R12, R12 ;  /* 0x0000000c000c7308 */ /* 0x000f700000000c00 */
[----:B------:R-:W5:Y:S01]  /*0db0*/  MUFU.LG2 R10, R10 ;  /* 0x0000000a000a7308 */ /* 0x000f620000000c00 */
[C---:B0-----:R-:W-:Y:S01]  /*0dc0*/  FMUL.FTZ R6, R17.reuse, R11 ;  /* 0x0000000b11067220 */ /* 0x041fe20000410000 */
[C---:B------:R-:W-:Y:S01]  /*0dd0*/  FMUL.FTZ R13, R17.reuse, R13 ;  /* 0x0000000d110d7220 */ /* 0x040fe20000410000 */
[C---:B-1----:R-:W-:Y:S01]  /*0de0*/  FMUL.FTZ R9, R17.reuse, R7 ;  /* 0x0000000711097220 */ /* 0x042fe20000410000 */
[C---:B--2---:R-:W-:Y:S01]  /*0df0*/  FMUL.FTZ R2, R17.reuse, R2 ;  /* 0x0000000211027220 */ /* 0x044fe20000410000 */
[C---:B---3--:R-:W-:Y:S01]  /*0e00*/  FMUL.FTZ R8, R17.reuse, R8 ;  /* 0x0000000811087220 */ /* 0x048fe20000410000 */
[C---:B----4-:R-:W-:Y:S01]  /*0e10*/  FMUL.FTZ R14, R17.reuse, R14 ;  /* 0x0000000e110e7220 */ /* 0x050fe20000410000 */
[C---:B-----5:R-:W-:Y:S01]  /*0e20*/  FMUL.FTZ R12, R17.reuse, R12 ;  /* 0x0000000c110c7220 */ /* 0x060fe20000410000 */
[----:B------:R-:W-:Y:S01]  /*0e30*/  MUFU.EX2 R6, R6 ;  /* 0x0000000600067308 */ /* 0x000fe20000000800 */
[----:B------:R-:W-:-:S03]  /*0e40*/  FMUL.FTZ R10, R17, R10 ;  /* 0x0000000a110a7220 */ /* 0x000fc60000410000 */
[----:B------:R-:W-:Y:S04]  /*0e50*/  MUFU.EX2 R13, R13 ;  /* 0x0000000d000d7308 */ /* 0x000fe80000000800 */
[----:B------:R-:W-:Y:S04]  /*0e60*/  MUFU.EX2 R9, R9 ;  /* 0x0000000900097308 */ /* 0x000fe80000000800 */
[----:B------:R-:W-:Y:S04]  /*0e70*/  MUFU.EX2 R2, R2 ;  /* 0x0000000200027308 */ /* 0x000fe80000000800 */
[----:B------:R-:W0:Y:S04]  /*0e80*/  MUFU.EX2 R7, R12 ;  /* 0x0000000c00077308 */ /* 0x000e280000000800 */
[----:B------:R-:W1:Y:S04]  /*0e90*/  MUFU.EX2 R8, R8 ;  /* 0x0000000800087308 */ /* 0x000e680000000800 */
[----:B------:R-:W2:Y:S04]  /*0ea0*/  MUFU.EX2 R14, R14 ;  /* 0x0000000e000e7308 */ /* 0x000ea80000000800 */
[----:B------:R-:W3:Y:S01]  /*0eb0*/  MUFU.EX2 R11, R10 ;  /* 0x0000000a000b7308 */ /* 0x000ee20000000800 */
[----:B0-----:R-:W-:-:S02]  /*0ec0*/  F2FP.BF16.F32.PACK_AB R7, R7, R6 ;  /* 0x000000060707723e */ /* 0x001fc400000010ff */
[----:B-1----:R-:W-:Y:S02]  /*0ed0*/  F2FP.BF16.F32.PACK_AB R13, R8, R13 ;  /* 0x0000000d080d723e */ /* 0x002fe400000010ff */
[----:B--2---:R-:W-:Y:S02]  /*0ee0*/  F2FP.BF16.F32.PACK_AB R9, R14, R9 ;  /* 0x000000090e09723e */ /* 0x004fe400000010ff */
[----:B---3--:R-:W-:Y:S01]  /*0ef0*/  F2FP.BF16.F32.PACK_AB R11, R11, R2 ;  /* 0x000000020b0b723e */ /* 0x008fe200000010ff */
[----:B------:R-:W-:Y:S04]  /*0f00*/  STG.E desc[UR4][R4.64], R7 ;  /* 0x0000000704007986 */ /* 0x000fe8000c101904 */
[----:B------:R-:W-:Y:S04]  /*0f10*/  STG.E desc[UR4][R4.64+0x200], R13 ;  /* 0x0002000d04007986 */ /* 0x000fe8000c101904 */
[----:B------:R-:W-:Y:S04]  /*0f20*/  STG.E desc[UR4][R4.64+0x400], R9 ;  /* 0x0004000904007986 */ /* 0x000fe8000c101904 */
[----:B------:R-:W-:Y:S01]  /*0f30*/  STG.E desc[UR4][R4.64+0x600], R11 ;  /* 0x0006000b04007986 */ /* 0x000fe2000c101904 */
[----:B------:R-:W-:Y:S05]  /*0f40*/  EXIT ;  /* 0x000000000000794d */ /* 0x000fea0003800000 */
.L_x_593:
        /* <DEDUP_REMOVED lines=11> */
.L_x_60706:


//--------------------- .text._ZN2at6native29vectorized_elementwise_kernelILi4EZNS0_50_GLOBAL__N__2680c7bb_12_PowKernel_cu_7dd49032_317029pow_tensor_scalar_kernel_implIN3c108BFloat16ES5_EEvRNS_18TensorIteratorBaseET0_EUlS5_E2_St5arrayIPcLm2EEEEviS8_T1_ --------------------------
	.section	.text._ZN2at6native29vectorized_elementwise_kernelILi4EZNS0_50_GLOBAL__N__2680c7bb_12_PowKernel_cu_7dd49032_317029pow_tensor_scalar_kernel_implIN3c108BFloat16ES5_EEvRNS_18TensorIteratorBaseET0_EUlS5_E2_St5arrayIPcLm2EEEEviS8_T1_,"ax",@progbits
	.align	128
        .global         _ZN2at6native29vectorized_elementwise_kernelILi4EZNS0_50_GLOBAL__N__2680c7bb_12_PowKernel_cu_7dd49032_317029pow_tensor_scalar_kernel_implIN3c108BFloat16ES5_EEvRNS_18TensorIteratorBaseET0_EUlS5_E2_St5arrayIPcLm2EEEEviS8_T1_
        .type           _ZN2at6native29vectorized_elementwise_kernelILi4EZNS0_50_GLOBAL__N__2680c7bb_12_PowKernel_cu_7dd49032_317029pow_tensor_scalar_kernel_implIN3c108BFloat16ES5_EEvRNS_18TensorIteratorBaseET0_EUlS5_E2_St5arrayIPcLm2EEEEviS8_T1_,@function
        .size           _ZN2at6native29vectorized_elementwise_kernelILi4EZNS0_50_GLOBAL__N__2680c7bb_12_PowKernel_cu_7dd49032_317029pow_tensor_scalar_kernel_implIN3c108BFloat16ES5_EEvRNS_18TensorIteratorBaseET0_EUlS5_E2_St5arrayIPcLm2EEEEviS8_T1_,(.L_x_60707 - _ZN2at6native29vectorized_elementwise_kernelILi4EZNS0_50_GLOBAL__N__2680c7bb_12_PowKernel_cu_7dd49032_317029pow_tensor_scalar_kernel_implIN3c108BFloat16ES5_EEvRNS_18TensorIteratorBaseET0_EUlS5_E2_St5arrayIPcLm2EEEEviS8_T1_)
        .other          _ZN2at6native29vectorized_elementwise_kernelILi4EZNS0_50_GLOBAL__N__2680c7bb_12_PowKernel_cu_7dd49032_317029pow_tensor_scalar_kernel_implIN3c108BFloat16ES5_EEvRNS_18TensorIteratorBaseET0_EUlS5_E2_St5arrayIPcLm2EEEEviS8_T1_,@"STO_CUDA_ENTRY STV_DEFAULT"
_ZN2at6native29vectorized_elementwise_kernelILi4EZNS0_50_GLOBAL__N__2680c7bb_12_PowKernel_cu_7dd49032_317029pow_tensor_scalar_kernel_implIN3c108BFloat16ES5_EEvRNS_18TensorIteratorBaseET0_EUlS5_E2_St5arrayIPcLm2EEEEviS8_T1_:
.text._ZN2at6native29vectorized_elementwise_kernelILi4EZNS0_50_GLOBAL__N__2680c7bb_12_PowKernel_cu_7dd49032_317029pow_tensor_scalar_kernel_implIN3c108BFloat16ES5_EEvRNS_18TensorIteratorBaseET0_EUlS5_E2_St5arrayIPcLm2EEEEviS8_T1_:
        /* <DEDUP_REMOVED lines=150> */
.L_x_597:
[----:B------:R-:W-:-:S13]  /*0960*/  ISETP.GE.U32.AND P0, PT, R2, R5, PT ;  /* 0x000000050200720c */ /* 0x000fda0003f06070 */
[----:B------:R-:W-:Y:S05]  /*0970*/  @P0 BRA `(.L_x_599) ;  /* 0x0000000000300947 */ /* 0x000fea0003800000 */
[----:B0-----:R-:W0:Y:S01]  /*0980*/  LDC.64 R12, c[0x0][0x398] ;  /* 0x0000e600ff0c7b82 */ /* 0x001e220000000a00 */
[----:B------:R-:W-:Y:S01]  /*0990*/  IMAD.IADD R15, R3, 0x1, R2 ;  /* 0x00000001030f7824 */ /* 0x000fe200078e0202 */
[----:B------:R-:W-:-:S03]  /*09a0*/  IADD3 R2, PT, PT, R2, 0x80, RZ ;  /* 0x0000008002027810 */ /* 0x000fc60007ffe0ff */
[----:B0-----:R-:W-:-:S05]  /*09b0*/  IMAD.WIDE.U32 R12, R15, 0x2, R12 ;  /* 0x000000020f0c7825 */ /* 0x001fca00078e000c */
[----:B------:R1:W-:Y:S02]  /*09c0*/  STG.E.U16 desc[UR4][R12.64], R7 ;  /* 0x000000070c007986 */ /* 0x0003e4000c101504 */
.L_x_598:
[----:B------:R-:W-:-:S13]  /*09d0*/  ISETP.GE.U32.AND P0, PT, R2, R5, PT ;  /* 0x000000050200720c */ /* 0x000fda0003f06070 */
[----:B------:R-:W-:Y:S05]  /*09e0*/  @P0 BRA `(.L_x_600) ;  /* 0x0000000000340947 */ /* 0x000fea0003800000 */
[----:B-1----:R-:W1:Y:S01]  /*09f0*/  LDC.64 R6, c[0x0][0x398] ;  /* 0x0000e600ff067b82 */ /* 0x002e620000000a00 */
[----:B0-----:R-:W-:Y:S01]  /*0a00*/  IMAD.IADD R13, R3, 0x1, R2 ;  /* 0x00000001030d7824 */ /* 0x001fe200078e0202 */
[----:B------:R-:W-:-:S03]  /*0a10*/  IADD3 R2, PT, PT, R2, 0x80, RZ ;  /* 0x0000008002027810 */ /* 0x000fc60007ffe0ff */
[----:B-1----:R-:W-:-:S05]  /*0a20*/  IMAD.WIDE.U32 R6, R13, 0x2, R6 ;  /* 0x000000020d067825 */ /* 0x002fca00078e0006 */
[----:B------:R1:W-:Y:S02]  /*0a30*/  STG.E.U16 desc[UR4][R6.64], R8 ;  /* 0x0000000806007986 */ /* 0x0003e4000c101504 */
.L_x_599:
        /* <DEDUP_REMOVED lines=8> */
.L_x_600:
[----:B------:R-:W-:Y:S05]  /*0ac0*/  BSYNC.RELIABLE B1 ;  /* 0x0000000000017941 */ /* 0x000fea0003800100 */
.L_x_596:
[----:B------:R-:W-:-:S13]  /*0ad0*/  ISETP.GE.U32.AND P0, PT, R2, R5, PT ;  /* 0x000000050200720c */ /* 0x000fda0003f06070 */
[----:B-12---:R-:W1:Y:S01]  /*0ae0*/  @!P0 LDC.64 R6, c[0x0][0x398] ;  /* 0x0000e600ff068b82 */ /* 0x006e620000000a00 */
[----:B------:R-:W-:Y:S01]  /*0af0*/  @!P0 IMAD.IADD R9, R3, 0x1, R2 ;  /* 0x0000000103098824 */ /* 0x000fe200078e0202 */
[----:B------:R-:W-:-:S03]  /*0b00*/  @!P0 IADD3 R2, PT, PT, R2, 0x80, RZ ;  /* 0x0000008002028810 */ /* 0x000fc60007ffe0ff */
[----:B-1----:R-:W-:-:S05]  /*0b10*/  @!P0 IMAD.WIDE.U32 R6, R9, 0x2, R6 ;  /* 0x0000000209068825 */ /* 0x002fca00078e0006 */
[----:B------:R2:W-:Y:S02]  /*0b20*/  @!P0 STG.E.U16 desc[UR4][R6.64], R10 ;  /* 0x0000000a06008986 */ /* 0x0005e4000c101504 */
.L_x_601:
[----:B------:R-:W-:Y:S05]  /*0b30*/  BSYNC.RECONVERGENT B0 ;  /* 0x0000000000007941 */ /* 0x000fea0003800200 */
.L_x_595:
        /* <DEDUP_REMOVED lines=8> */
.L_x_594:
[----:B------:R-:W0:Y:S01]  /*0bc0*/  S2R R0, SR_TID.X ;  /* 0x0000000000007919 */ /* 0x000e220000002100 */
[----:B------:R-:W1:Y:S02]  /*0bd0*/  LDC.64 R4, c[0x0][0x3a0] ;  /* 0x0000e800ff047b82 */ /* 0x000e640000000a00 */
[----:B-1----:R-:W-:-:S04]  /*0be0*/  IMAD.WIDE.U32 R4, R3, 0x2, R4 ;  /* 0x0000000203047825 */ /* 0x002fc800078e0004 */
[----:B0-----:R-:W-:-:S05]  /*0bf0*/  IMAD.WIDE.U32 R10, R0, 0x8, R4 ;  /* 0x00000008000a7825 */ /* 0x001fca00078e0004 */
[----:B------:R-:W3:Y:S04]  /*0c00*/  LDG.E.64 R8, desc[UR4][R10.64] ;  /* 0x000000040a087981 */ /* 0x000ee8000c1e1b00 */
[----:B------:R-:W4:Y:S01]  /*0c10*/  LDG.E.64 R4, desc[UR4][R10.64+0x400] ;  /* 0x000400040a047981 */ /* 0x000f22000c1e1b00 */
[----:B--2---:R-:W-:Y:S01]  /*0c20*/  IMAD.U32 R15, R6, 0x10000, RZ ;  /* 0x00010000060f7824 */ /* 0x004fe200078e00ff */
[C---:B---3--:R-:W-:Y:S01]  /*0c30*/  SHF.L.U32 R12, R8.reuse, 0x10, RZ ;  /* 0x00000010080c7819 */ /* 0x048fe200000006ff */
[----:B------:R-:W-:Y:S01]  /*0c40*/  IMAD.U32 R13, R9, 0x10000, RZ ;  /* 0x00010000090d7824 */ /* 0x000fe200078e00ff */
[----:B------:R-:W-:Y:S02]  /*0c50*/  PRMT R8, R8, 0x7632, R8 ;  /* 0x0000763208087816 */ /* 0x000fe40000000008 */
[C---:B----4-:R-:W-:Y:S01]  /*0c60*/  SHF.L.U32 R7, R4.reuse, 0x10, RZ ;  /* 0x0000001004077819 */ /* 0x050fe200000006ff */
[----:B------:R-:W-:Y:S01]  /*0c70*/  IMAD.U32 R2, R5, 0x10000, RZ ;  /* 0x0001000005027824 */ /* 0x000fe200078e00ff */
[----:B------:R-:W-:Y:S01]  /*0c80*/  PRMT R9, R9, 0x7632, R9 ;  /* 0x0000763209097816 */ /* 0x000fe20000000009 */
[----:B------:R-:W0:Y:S01]  /*0c90*/  MUFU.LG2 R12, R12 ;  /* 0x0000000c000c7308 */ /* 0x000e220000000c00 */
[----:B------:R-:W-:-:S02]  /*0ca0*/  PRMT R4, R4, 0x7632, R4 ;  /* 0x0000763204047816 */ /* 0x000fc40000000004 */
[----:B------:R-:W-:Y:S01]  /*0cb0*/  PRMT R5, R5, 0x7632, R5 ;  /* 0x0000763205057816 */ /* 0x000fe20000000005 */
[----:B------:R-:W-:Y:S01]  /*0cc0*/  IMAD.U32 R9, R9, 0x10000, RZ ;  /* 0x0001000009097824 */ /* 0x000fe200078e00ff */
[----:B------:R-:W-:Y:S02]  /*0cd0*/  SHF.L.U32 R8, R8, 0x10, RZ ;  /* 0x0000001008087819 */ /* 0x000fe400000006ff */
[----:B------:R-:W-:Y:S01]  /*0ce0*/  SHF.L.U32 R11, R4, 0x10, RZ ;  /* 0x00000010040b7819 */ /* 0x000fe200000006ff */
[----:B------:R-:W1:Y:S01]  /*0cf0*/  MUFU.LG2 R13, R13 ;  /* 0x0000000d000d7308 */ /* 0x000e620000000c00 */
[----:B------:R-:W-:Y:S02]  /*0d00*/  SHF.L.U32 R14, R5, 0x10, RZ ;  /* 0x00000010050e7819 */ /* 0x000fe400000006ff */
[----:B------:R-:W2:Y:S05]  /*0d10*/  LDC.64 R4, c[0x0][0x398] ;  /* 0x0000e600ff047b82 */ /* 0x000eaa0000000a00 */
[----:B------:R-:W3:Y:S01]  /*0d20*/  MUFU.LG2 R7, R7 ;  /* 0x0000000700077308 */ /* 0x000ee20000000c00 */
[----:B0-----:R-:W-:-:S07]  /*0d30*/  FMUL.FTZ R6, R15, R12 ;  /* 0x0000000c0f067220 */ /* 0x001fce0000410000 */
[----:B------:R-:W0:Y:S01]  /*0d40*/  MUFU.LG2 R2, R2 ;  /* 0x0000000200027308 */ /* 0x000e220000000c00 */
[----:B-1----:R-:W-:-:S07]  /*0d50*/  FMUL.FTZ R13, R15, R13 ;  /* 0x0000000d0f0d7220 */ /* 0x002fce0000410000 */
[----:B------:R-:W1:Y:S01]  /*0d60*/  MUFU.LG2 R8, R8 ;  /* 0x0000000800087308 */ /* 0x000e620000000c00 */
[----:B---3--:R-:W-:Y:S01]  /*0d70*/  FMUL.FTZ R10, R15, R7 ;  /* 0x000000070f0a7220 */ /* 0x008fe20000410000 */
[----:B--2---:R-:W-:-:S06]  /*0d80*/  IMAD.WIDE.U32 R4, R3, 0x2, R4 ;  /* 0x0000000203047825 */ /* 0x004fcc00078e0004 */
[----:B------:R-:W2:Y:S01]  /*0d90*/  MUFU.LG2 R11, R11 ;  /* 0x0000000b000b7308 */ /* 0x000ea20000000c00 */
[----:B------:R-:W-:-:S04]  /*0da0*/  IMAD.WIDE.U32 R4, R0, 0x8, R4 ;  /* 0x0000000800047825 */ /* 0x000fc800078e0004 */
[----:B0-----:R-:W-:-:S03]  /*0db0*/  FMUL.FTZ R12, R15, R2 ;  /* 0x000000020f0c7220 */ /* 0x001fc60000410000 */
[----:B------:R-:W0:Y:S01]  /*0dc0*/  MUFU.LG2 R9, R9 ;  /* 0x0000000900097308 */ /* 0x000e220000000c00 */
[----:B-1----:R-:W-:-:S07]  /*0dd0*/  FMUL.FTZ R8, R15, R8 ;  /* 0x000000080f087220 */ /* 0x002fce0000410000 */
[----:B------:R-:W1:Y:S01]  /*0de0*/  MUFU.LG2 R14, R14 ;  /* 0x0000000e000e7308 */ /* 0x000e620000000c00 */
[----:B--2---:R-:W-:-:S07]  /*0df0*/  FMUL.FTZ R11, R15, R11 ;  /* 0x0000000b0f0b7220 */ /* 0x004fce0000410000 */
[----:B------:R-:W-:Y:S01]  /*0e00*/  MUFU.EX2 R6, R6 ;  /* 0x0000000600067308 */ /* 0x000fe20000000800 */
[----:B0-----:R-:W-:-:S03]  /*0e10*/  FMUL.FTZ R9, R15, R9 ;  /* 0x000000090f097220 */ /* 0x001fc60000410000 */
[----:B------:R-:W0:Y:S04]  /*0e20*/  MUFU.EX2 R7, R8 ;  /* 0x0000000800077308 */ /* 0x000e280000000800 */
[----:B------:R-:W-:Y:S01]  /*0e30*/  MUFU.EX2 R13, R13 ;  /* 0x0000000d000d7308 */ /* 0x000fe20000000800 */
[----:B-1----:R-:W-:-:S03]  /*0e40*/  FMUL.FTZ R14, R15, R14 ;  /* 0x0000000e0f0e7220 */ /* 0x002fc60000410000 */
[----:B------:R-:W1:Y:S04]  /*0e50*/  MUFU.EX2 R2, R9 ;  /* 0x0000000900027308 */ /* 0x000e680000000800 */
[----:B------:R-:W-:Y:S01]  /*0e60*/  MUFU.EX2 R10, R10 ;  /* 0x0000000a000a7308 */ /* 0x000fe20000000800 */
[----:B0-----:R-:W-:-:S03]  /*0e70*/  F2FP.BF16.F32.PACK_AB R6, R7, R6 ;  /* 0x000000060706723e */ /* 0x001fc600000010ff */
[----:B------:R-:W-:Y:S04]  /*0e80*/  MUFU.EX2 R12, R12 ;  /* 0x0000000c000c7308 */ /* 0x000fe80000000800 */
[----:B------:R-:W0:Y:S01]  /*0e90*/  MUFU.EX2 R11, R11 ;  /* 0x0000000b000b7308 */ /* 0x000e220000000800 */
[----:B-1----:R-:W-:-:S03]  /*0ea0*/  F2FP.BF16.F32.PACK_AB R7, R2, R13 ;  /* 0x0000000d0207723e */ /* 0x002fc600000010ff */
[----:B------:R-:W1:Y:S02]  /*0eb0*/  MUFU.EX2 R15, R14 ;  /* 0x0000000e000f7308 */ /* 0x000e640000000800 */
[----:B------:R-:W-:Y:S01]  /*0ec0*/  STG.E.64 desc[UR4][R4.64], R6 ;  /* 0x0000000604007986 */ /* 0x000fe2000c101b04 */
[----:B0-----:R-:W-:Y:S02]  /*0ed0*/  F2FP.BF16.F32.PACK_AB R2, R11, R10 ;  /* 0x0000000a0b02723e */ /* 0x001fe400000010ff */
[----:B-1----:R-:W-:-:S05]  /*0ee0*/  F2FP.BF16.F32.PACK_AB R3, R15, R12 ;  /* 0x0000000c0f03723e */ /* 0x002fca00000010ff */
[----:B------:R-:W-:Y:S01]  /*0ef0*/  STG.E.64 desc[UR4][R4.64+0x400], R2 ;  /* 0x0004000204007986 */ /* 0x000fe2000c101b04 */
[----:B------:R-:W-:Y:S05]  /*0f00*/  EXIT ;  /* 0x000000000000794d */ /* 0x000fea0003800000 */
.L_x_602:
        /* <DEDUP_REMOVED lines=15> */
.L_x_60707:


//--------------------- .text._ZN2at6native29vectorized_elementwise_kernelILi8EZNS0_50_GLOBAL__N__2680c7bb_12_PowKernel_cu_7dd49032_317029pow_tensor_scalar_kernel_implIN3c108BFloat16ES5_EEvRNS_18TensorIteratorBaseET0_EUlS5_E2_St5arrayIPcLm2EEEEviS8_T1_ --------------------------
	.section	.text._ZN2at6native29vectorized_elementwise_kernelILi8EZNS0_50_GLOBAL__N__2680c7bb_12_PowKernel_cu_7dd49032_317029pow_tensor_scalar_kernel_implIN3c108BFloat16ES5_EEvRNS_18TensorIteratorBaseET0_EUlS5_E2_St5arrayIPcLm2EEEEviS8_T1_,"ax",@progbits
	.align	128
        .global         _ZN2at6native29vectorized_elementwise_kernelILi8EZNS0_50_GLOBAL__N__2680c7bb_12_PowKernel_cu_7dd49032_317029pow_tensor_scalar_kernel_implIN3c108BFloat16ES5_EEvRNS_18TensorIteratorBaseET0_EUlS5_E2_St5arrayIPcLm2EEEEviS8_T1_
        .type           _ZN2at6native29vectorized_elementwise_kernelILi8EZNS0_50_GLOBAL__N__2680c7bb_12_PowKernel_cu_7dd49032_317029pow_tensor_scalar_kernel_implIN3c108BFloat16ES5_EEvRNS_18TensorIteratorBaseET0_EUlS5_E2_St5arrayIPcLm2EEEEviS8_T1_,@function
        .size           _ZN2at6native29vectorized_elementwise_kernelILi8EZNS0_50_GLOBAL__N__2680c7bb_12_PowKernel_cu_7dd49032_317029pow_tensor_scalar_kernel_implIN3c108BFloat16ES5_EEvRNS_18TensorIteratorBaseET0_EUlS5_E2_St5arrayIPcLm2EEEEviS8_T1_,(.L_x_60708 - _ZN2at6native29vectorized_elementwise_kernelILi8EZNS0_50_GLOBAL__N__2680c7bb_12_PowKernel_cu_7dd49032_317029pow_tensor_scalar_kernel_implIN3c108BFloat16ES5_EEvRNS_18TensorIteratorBaseET0_EUlS5_E2_St5arrayIPcLm2EEEEviS8_T1_)
        .other          _ZN2at6native29vectorized_elementwise_kernelILi8EZNS0_50_GLOBAL__N__2680c7bb_12_PowKernel_cu_7dd49032_317029pow_tensor_scalar_kernel_implIN3c108BFloat16ES5_EEvRNS_18TensorIteratorBaseET0_EUlS5_E2_St5arrayIPcLm2EEEEviS8_T1_,@"STO_CUDA_ENTRY STV_DEFAULT"
_ZN2at6native29vectorized_elementwise_kernelILi8EZNS0_50_GLOBAL__N__2680c7bb_12_PowKernel_cu_7dd49032_317029pow_tensor_scalar_kernel_implIN3c108BFloat16ES5_EEvRNS_18TensorIteratorBaseET0_EUlS5_E2_St5arrayIPcLm2EEEEviS8_T1_:
.text._ZN2at6native29vectorized_elementwise_kernelILi8EZNS0_50_GLOBAL__N__2680c7bb_12_PowKernel_cu_7dd49032_317029pow_tensor_scalar_kernel_implIN3c108BFloat16ES5_EEvRNS_18TensorIteratorBaseET0_EUlS5_E2_St5arrayIPcLm2EEEEviS8_T1_:
[----:B------:R-:W-:Y:S01]  /*0000*/  LDC R1, c[0x0][0x37c] ;  /* 0x0000df00ff017b82 */ /* 0x000fe20000000800 */
[----:B------:R-:W-:Y:S05]  /*0010*/  EXIT ;  /* 0x000000000000794d */ /* 0x000fea0003800000 */
.L_x_603:
        /* <DEDUP_REMOVED lines=14> */
.L_x_60708:


//--------------------- .text._ZN2at6native18elementwise_kernelILi128ELi4EZNS0_15gpu_kernel_implIZNS0_50_GLOBAL__N__2680c7bb_12_PowKernel_cu_7dd49032_317029pow_tensor_scalar_kernel_implIN3c108BFloat16ES6_EEvRNS_18TensorIteratorBaseET0_EUlS6_E1_EEvS8_RKT_EUliE_EEviT1_ --------------------------
	.section	.text._ZN2at6native18elementwise_kernelILi128ELi4EZNS0_15gpu_kernel_implIZNS0_50_GLOBAL__N__2680c7bb_12_PowKernel_cu_7dd49032_317029pow_tensor_scalar_kernel_implIN3c108BFloat16ES6_EEvRNS_18TensorIteratorBaseET0_EUlS6_E1_EEvS8_RKT_EUliE_EEviT1_,"ax",@progbits
	.align	128
        .global         _ZN2at6native18elementwise_kernelILi128ELi4EZNS0_15gpu_kernel_implIZNS0_50_GLOBAL__N__2680c7bb_12_PowKernel_cu_7dd49032_317029pow_tensor_scalar_kernel_implIN3c108BFloat16ES6_EEvRNS_18TensorIteratorBaseET0_EUlS6_E1_EEvS8_RKT_EUliE_EEviT1_
        .type           _ZN2at6native18elementwise_kernelILi128ELi4EZNS0_15gpu_kernel_implIZNS0_50_GLOBAL__N__2680c7bb_12_PowKernel_cu_7dd49032_317029pow_tensor_scalar_kernel_implIN3c108BFloat16ES6_EEvRNS_18TensorIteratorBaseET0_EUlS6_E1_EEvS8_RKT_EUliE_EEviT1_,@function
        .size           _ZN2at6native18elementwise_kernelILi128ELi4EZNS0_15gpu_kernel_implIZNS0_50_GLOBAL__N__2680c7bb_12_PowKernel_cu_7dd49032_317029pow_tensor_scalar_kernel_implIN3c108BFloat16ES6_EEvRNS_18TensorIteratorBaseET0_EUlS6_E1_EEvS8_RKT_EUliE_EEviT1_,(.L_x_60588 - _ZN2at6native18elementwise_kernelILi128ELi4EZNS0_15gpu_kernel_implIZNS0_50_GLOBAL__N__2680c7bb_12_PowKernel_cu_7dd49032_317029pow_tensor_scalar_kernel_implIN3c108BFloat16ES6_EEvRNS_18TensorIteratorBaseET0_EUlS6_E1_EEvS8_RKT_EUliE_EEviT1_)
        .other          _ZN2at6native18elementwise_kernelILi128ELi4EZNS0_15gpu_kernel_implIZNS0_50_GLOBAL__N__2680c7bb_12_PowKernel_cu_7dd49032_317029pow_tensor_scalar_kernel_implIN3c108BFloat16ES6_EEvRNS_18TensorIteratorBaseET0_EUlS6_E1_EEvS8_RKT_EUliE_EEviT1_,@"STO_CUDA_ENTRY STV_DEFAULT"
_ZN2at6native18elementwise_kernelILi128ELi4EZNS0_15gpu_kernel_implIZNS0_50_GLOBAL__N__2680c7bb_12_PowKernel_cu_7dd49032_317029pow_tensor_scalar_kernel_implIN3c108BFloat16ES6_EEvRNS_18TensorIteratorBaseET0_EUlS6_E1_EEvS8_RKT_EUliE_EEviT1_:
.text._ZN2at6native18elementwise_kernelILi128ELi4EZNS0_15gpu_kernel_implIZNS0_50_GLOBAL__N__2680c7bb_12_PowKernel_cu_7dd49032_317029pow_tensor_scalar_kernel_implIN3c108BFloat16ES6_EEvRNS_18TensorIteratorBaseET0_EUlS6_E1_EEvS8_RKT_EUliE_EEviT1_:
        /* <DEDUP_REMOVED lines=9> */
[----:B---3--:R-:W-:-:S02]  /*0090*/  UIADD3 UR40, UPT, UPT, UR39, -0x1, URZ ;  /* 0xffffffff27287890 */ /* 0x008fc4000fffe0ff */
[----:B--2---:R-:W-:Y:S02]  /*00a0*/  USHF.L.U32 UR4, UR4, 0x9, URZ ;  /* 0x0000000904047899 */ /* 0x004fe400080006ff */
[----:B------:R-:W-:-:S04]  /*00b0*/  UISETP.LT.U32.AND UP0, UPT, UR40, 0x18, UPT ;  /* 0x000000182800788c */ /* 0x000fc8000bf01070 */
[----:B------:R-:W-:Y:S01]  /*00c0*/  USEL UR38, UR40, 0x18, UP0 ;  /* 0x0000001828267887 */ /* 0x000fe20008000000 */
[----:B-1----:R-:W-:-:S03]  /*00d0*/  LOP3.LUT R17, R17, UR4, RZ, 0xfc, !PT ;  /* 0x0000000411117c12 */ /* 0x002fc6000f8efcff */
[----:B------:R-:W-:Y:S01]  /*00e0*/  UIADD3 UR38, UPT, UPT, UR38, 0x1, URZ ;  /* 0x0000000126267890 */ /* 0x000fe2000fffe0ff */
[----:B----4-:R-:W-:-:S13]  /*00f0*/  ISETP.GE.AND P0, PT, R17, UR5, PT ;  /* 0x0000000511007c0c */ /* 0x010fda000bf06270 */
[----:B0-----:R-:W-:Y:S05]  /*0100*/  @P0 BRA `(.L_x_605) ;  /* 0x0000003400440947 */ /* 0x001fea0003800000 */
        /* <DEDUP_REMOVED lines=302> */
.L_x_606:
        /* <DEDUP_REMOVED lines=18> */
.L_x_610:
[----:B------:R-:W2:Y:S02]  /*1510*/  LDG.E.U8 R2, desc[UR36][R2.64] ;  /* 0x0000002402027981 */ /* 0x000ea4000c1e1100 */
[----:B--2---:R-:W-:-:S04]  /*1520*/  I2FP.F32.U32 R0, R2 ;  /* 0x0000000200007245 */ /* 0x004fc80000201000 */
[----:B------:R-:W-:Y:S01]  /*1530*/  F2FP.BF16.F32.PACK_AB R0, RZ, R0 ;  /* 0x00000000ff00723e */ /* 0x000fe200000010ff */
[----:B------:R-:W-:Y:S06]  /*1540*/  BRA `(.L_x_612) ;  /* 0x0000000c00a47947 */ /* 0x000fec0003800000 */
.L_x_609:
        /* <DEDUP_REMOVED lines=10> */
.L_x_614:
[----:B------:R-:W2:Y:S02]  /*15f0*/  LDG.E R2, desc[UR36][R2.64] ;  /* 0x0000002402027981 */ /* 0x000ea4000c1e1900 */
[----:B--2---:R-:W-:-:S04]  /*1600*/  I2FP.F32.S32 R0, R2 ;  /* 0x0000000200007245 */ /* 0x004fc80000201400 */
[----:B------:R-:W-:Y:S01]  /*1610*/  F2FP.BF16.F32.PACK_AB R0, RZ, R0 ;  /* 0x00000000ff00723e */ /* 0x000fe200000010ff */
[----:B------:R-:W-:Y:S06]  /*1620*/  BRA `(.L_x_612) ;  /* 0x0000000c006c7947 */ /* 0x000fec0003800000 */
.L_x_613:
[----:B------:R-:W2:Y:S02]  /*1630*/  LDG.E.U16 R2, desc[UR36][R2.64] ;  /* 0x0000002402027981 */ /* 0x000ea4000c1e1500 */
[----:B--2---:R-:W0:Y:S02]  /*1640*/  I2F.S16 R0, R2 ;  /* 0x0000000200007306 */ /* 0x004e240000101400 */
[----:B0-----:R-:W-:Y:S01]  /*1650*/  F2FP.BF16.F32.PACK_AB R0, RZ, R0 ;  /* 0x00000000ff00723e */ /* 0x001fe200000010ff */
[----:B------:R-:W-:Y:S06]  /*1660*/  BRA `(.L_x_612) ;  /* 0x0000000c005c7947 */ /* 0x000fec0003800000 */
.L_x_608:
        /* <DEDUP_REMOVED lines=9> */
.L_x_616:
[----:B------:R-:W2:Y:S02]  /*1700*/  LDG.E.U16 R0, desc[UR36][R2.64] ;  /* 0x0000002402007981 */ /* 0x000ea4000c1e1500 */
[----:B--2---:R-:W-:-:S05]  /*1710*/  HADD2.F32 R0, -RZ, R0.H0_H0 ;  /* 0x20000000ff007230 */ /* 0x004fca0000004100 */
[----:B------:R-:W-:Y:S01]  /*1720*/  F2FP.BF16.F32.PACK_AB R0, RZ, R0 ;  /* 0x00000000ff00723e */ /* 0x000fe200000010ff */
[----:B------:R-:W-:Y:S06]  /*1730*/  BRA `(.L_x_612) ;  /* 0x0000000c00287947 */ /* 0x000fec0003800000 */
.L_x_615:
        /* <DEDUP_REMOVED lines=9> */
.L_x_618:
[----:B------:R-:W2:Y:S02]  /*17d0*/  LDG.E.U16 R2, desc[UR36][R2.64] ;  /* 0x0000002402027981 */ /* 0x000ea4000c1e1500 */
[----:B--2---:R-:W-:-:S05]  /*17e0*/  HADD2.F32 R0, -RZ, R2.H0_H0 ;  /* 0x20000002ff007230 */ /* 0x004fca0000004100 */
[----:B------:R-:W-:Y:S01]  /*17f0*/  F2FP.BF16.F32.PACK_AB R0, RZ, R0 ;  /* 0x00000000ff00723e */ /* 0x000fe200000010ff */
[----:B------:R-:W-:Y:S06]  /*1800*/  BRA `(.L_x_612) ;  /* 0x0000000800f47947 */ /* 0x000fec0003800000 */
.L_x_617:
        /* <DEDUP_REMOVED lines=12> */
.L_x_607:
        /* <DEDUP_REMOVED lines=13> */
.L_x_621:
        /* <DEDUP_REMOVED lines=12> */
.L_x_620:
        /* <DEDUP_REMOVED lines=27> */
.L_x_623:
        /* <DEDUP_REMOVED lines=13> */
.L_x_622:
[----:B------:R0:W5:Y:S01]  /*1ce0*/  LDG.E.U16 R0, desc[UR36][R2.64] ;  /* 0x0000002402007981 */ /* 0x000162000c1e1500 */
[----:B------:R-:W-:Y:S05]  /*1cf0*/  BRA `(.L_x_612) ;  /* 0x0000000400b87947 */ /* 0x000fea0003800000 */
.L_x_619:
        /* <DEDUP_REMOVED lines=12> */
.L_x_626:
        /* <DEDUP_REMOVED lines=21> */
.L_x_630:
[----:B------:R-:W-:Y:S05]  /*1f10*/  BSYNC.RECONVERGENT B1 ;  /* 0x0000000000017941 */ /* 0x000fea0003800200 */
.L_x_629:
[----:B------:R-:W-:Y:S01]  /*1f20*/  IMAD.SHL.U32 R0, R0, 0x100000, RZ ;  /* 0x0010000000007824 */ /* 0x000fe200078e00ff */
[----:B------:R-:W-:-:S04]  /*1f30*/  LEA R2, R2, 0x3b800000, 0x17 ;  /* 0x3b80000002027811 */ /* 0x000fc800078eb8ff */
[----:B------:R-:W-:-:S07]  /*1f40*/  LOP3.LUT R0, R2, R0, R7, 0xfe, !PT ;  /* 0x0000000002007212 */ /* 0x000fce00078efe07 */
.L_x_628:
[----:B------:R-:W-:Y:S05]  /*1f50*/  BSYNC.RECONVERGENT B0 ;  /* 0x0000000000007941 */ /* 0x000fea0003800200 */
.L_x_627:
[----:B------:R-:W-:Y:S01]  /*1f60*/  F2FP.BF16.F32.PACK_AB R0, RZ, R0 ;  /* 0x00000000ff00723e */ /* 0x000fe200000010ff */
[----:B------:R-:W-:Y:S06]  /*1f70*/  BRA `(.L_x_612) ;  /* 0x0000000400187947 */ /* 0x000fec0003800000 */
.L_x_625:
        /* <DEDUP_REMOVED lines=21> */
.L_x_634:
[----:B------:R-:W-:Y:S05]  /*20d0*/  BSYNC.RECONVERGENT B1 ;  /* 0x0000000000017941 */ /* 0x000fea0003800200 */
.L_x_633:
[----:B------:R-:W-:Y:S02]  /*20e0*/  SHF.L.U32 R0, R0, 0x15, RZ ;  /* 0x0000001500007819 */ /* 0x000fe400000006ff */
[----:B------:R-:W-:-:S04]  /*20f0*/  LEA R2, R2, 0x37800000, 0x17 ;  /* 0x3780000002027811 */ /* 0x000fc800078eb8ff */
[----:B------:R-:W-:-:S07]  /*2100*/  LOP3.LUT R0, R2, R0, R7, 0xfe, !PT ;  /* 0x0000000002007212 */ /* 0x000fce00078efe07 */
.L_x_632:
[----:B------:R-:W-:Y:S05]  /*2110*/  BSYNC.RECONVERGENT B0 ;  /* 0x0000000000007941 */ /* 0x000fea0003800200 */
.L_x_631:
[----:B------:R-:W-:Y:S01]  /*2120*/  F2FP.BF16.F32.PACK_AB R0, RZ, R0 ;  /* 0x00000000ff00723e */ /* 0x000fe200000010ff */
[----:B------:R-:W-:Y:S06]  /*2130*/  BRA `(.L_x_612) ;  /* 0x0000000000a87947 */ /* 0x000fec0003800000 */
.L_x_624:
[----:B------:R-:W-:-:S09]  /*2140*/  UISETP.NE.AND UP0, UPT, UR4, 0x1c, UPT ;  /* 0x0000001c0400788c */ /* 0x000fd2000bf05270 */
[----:B------:R-:W-:Y:S05]  /*2150*/  BRA.U !UP0, `(.L_x_635) ;  /* 0x0000000108947547 */ /* 0x000fea000b800000 */
[----:B------:R-:W-:-:S09]  /*2160*/  UISETP.NE.AND UP0, UPT, UR4, 0x1d, UPT ;  /* 0x0000001d0400788c */ /* 0x000fd2000bf05270 */
[----:B------:R-:W-:Y:S05]  /*2170*/  BRA.U !UP0, `(.L_x_636) ;  /* 0x00000001087c7547 */ /* 0x000fea000b800000 */
[----:B------:R-:W-:-:S09]  /*2180*/  UISETP.NE.AND UP0, UPT, UR4, 0x2c, UPT ;  /* 0x0000002c0400788c */ /* 0x000fd2000bf05270 */
[----:B------:R-:W-:Y:S05]  /*2190*/  BRA.U !UP0, `(.L_x_637) ;  /* 0x0000000108487547 */ /* 0x000fea000b800000 */
.L_x_611:
        /* <DEDUP_REMOVED lines=16> */
.L_x_638:
[----:B------:R-:W-:Y:S01]  /*22a0*/  PRMT R0, RZ, 0x7610, R0 ;  /* 0x00007610ff007816 */ /* 0x000fe20000000000 */
[----:B------:R-:W-:Y:S06]  /*22b0*/  BRA `(.L_x_612) ;  /* 0x0000000000487947 */ /* 0x000fec0003800000 */
.L_x_637:
        /* <DEDUP_REMOVED lines=8> */
.L_x_640:
[----:B------:R-:W-:Y:S05]  /*2340*/  BSYNC.RECONVERGENT B0 ;  /* 0x0000000000007941 */ /* 0x000fea0003800200 */
.L_x_639:
[----:B------:R-:W-:Y:S01]  /*2350*/  F2FP.BF16.F32.PACK_AB R0, RZ, R0 ;  /* 0x00000000ff00723e */ /* 0x000fe200000010ff */
[----:B------:R-:W-:Y:S06]  /*2360*/  BRA `(.L_x_612) ;  /* 0x00000000001c7947 */ /* 0x000fec0003800000 */
.L_x_636:
[----:B------:R-:W2:Y:S02]  /*2370*/  LDG.E.64 R2, desc[UR36][R2.64] ;  /* 0x0000002402027981 */ /* 0x000ea4000c1e1b00 */
[----:B--2---:R-:W0:Y:S02]  /*2380*/  I2F.U64 R0, R2 ;  /* 0x0000000200007312 */ /* 0x004e240000301000 */
[----:B0-----:R-:W-:Y:S01]  /*2390*/  F2FP.BF16.F32.PACK_AB R0, RZ, R0 ;  /* 0x00000000ff00723e */ /* 0x001fe200000010ff */
[----:B------:R-:W-:Y:S06]  /*23a0*/  BRA `(.L_x_612) ;  /* 0x00000000000c7947 */ /* 0x000fec0003800000 */
.L_x_635:
[----:B------:R-:W2:Y:S02]  /*23b0*/  LDG.E R2, desc[UR36][R2.64] ;  /* 0x0000002402027981 */ /* 0x000ea4000c1e1900 */
[----:B--2---:R-:W-:-:S04]  /*23c0*/  I2FP.F32.U32 R0, R2 ;  /* 0x0000000200007245 */ /* 0x004fc80000201000 */
[----:B------:R-:W-:-:S07]  /*23d0*/  F2FP.BF16.F32.PACK_AB R0, RZ, R0 ;  /* 0x00000000ff00723e */ /* 0x000fce00000010ff */
.L_x_612:
[----:B-----5:R-:W-:Y:S01]  /*23e0*/  IMAD.U32 R0, R0, 0x10000, RZ ;  /* 0x0001000000007824 */ /* 0x020fe200078e00ff */
[----:B------:R-:W1:Y:S01]  /*23f0*/  LDCU.64 UR4, c[0x0][0x580] ;  /* 0x0000b000ff0477ac */ /* 0x000e620008000a00 */
[----:B------:R-:W-:Y:S02]  /*2400*/  BSSY.RECONVERGENT B0, `(.L_x_641) ;  /* 0x0000027000007945 */ /* 0x000fe40003800200 */
[----:B------:R-:W-:-:S06]  /*2410*/  FMUL.FTZ R0, R0, R0 ;  /* 0x0000000000007220 */ /* 0x000fcc0000410000 */
[----:B------:R-:W0:Y:S02]  /*2420*/  F2F.BF16.F32 R0, R0 ;  /* 0x0000000000007304 */ /* 0x000e240000202000 */
[----:B0-----:R-:W-:-:S04]  /*2430*/  IMAD.U32 R2, R0, 0x10000, RZ ;  /* 0x0001000000027824 */ /* 0x001fc800078e00ff */
[----:B------:R-:W-:-:S06]  /*2440*/  FMUL.FTZ R10, R2, 1 ;  /* 0x3f800000020a7820 */ /* 0x000fcc0000410000 */
[----:B------:R-:W0:Y:S02]  /*2450*/  F2F.F64.F32 R10, R10 ;  /* 0x0000000a000a7310 */ /* 0x000e240000201800 */
[----:B0-----:R-:W-:-:S05]  /*2460*/  VIADD R4, R11, 0x300402 ;  /* 0x003004020b047836 */ /* 0x001fca0000000000 */
[----:B------:R-:W-:Y:S01]  /*2470*/  FSETP.GEU.AND P0, PT, |R4|, 5.8789094863358348022e-39, PT ;  /* 0x004004020400780b */ /* 0x000fe20003f0e200 */
[----:B------:R-:W0:-:S15]  /*2480*/  MUFU.RCP64H R5, R11 ;  /* 0x0000000b00057308 */ /* 0x000e1e0000001800 */
[----:B------:R-:W-:-:S15]  /*2490*/  NOP ;  /* 0x0000000000007918 */ /* 0x000fde0000000000 */
[----:B------:R-:W-:-:S15]  /*24a0*/  NOP ;  /* 0x0000000000007918 */ /* 0x000fde0000000000 */
[----:B------:R-:W-:-:S11]  /*24b0*/  NOP ;  /* 0x0000000000007918 */ /* 0x000fd60000000000 */
[----:B0-----:R-:W0:-:S15]  /*24c0*/  DFMA R2, -R10, R4, 1 ;  /* 0x3ff000000a02742b */ /* 0x001e1e0000000104 */
[----:B------:R-:W-:-:S15]  /*24d0*/  NOP ;  /* 0x0000000000007918 */ /* 0x000fde0000000000 */
[----:B------:R-:W-:-:S15]  /*24e0*/  NOP ;  /* 0x0000000000007918 */ /* 0x000fde0000000000 */
[----:B------:R-:W-:-:S15]  /*24f0*/  NOP ;  /* 0x0000000000007918 */ /* 0x000fde0000000000 */
[----:B------:R-:W-:-:S04]  /*2500*/  NOP ;  /* 0x0000000000007918 */ /* 0x000fc80000000000 */
[----:B0-----:R-:W0:-:S15]  /*2510*/  DFMA R2, R2, R2, R2 ;  /* 0x000000020202722b */ /* 0x001e1e0000000002 */
[----:B------:R-:W-:-:S15]  /*2520*/  NOP ;  /* 0x0000000000007918 */ /* 0x000fde0000000000 */
[----:B------:R-:W-:-:S15]  /*2530*/  NOP ;  /* 0x0000000000007918 */ /* 0x000fde0000000000 */
[----:B------:R-:W-:-:S15]  /*2540*/  NOP ;  /* 0x0000000000007918 */ /* 0x000fde0000000000 */
[----:B------:R-:W-:-:S04]  /*2550*/  NOP ;  /* 0x0000000000007918 */ /* 0x000fc80000000000 */
[----:B0-----:R1:W0:Y:S02]  /*2560*/  DFMA R6, R4, R2, R4 ;  /* 0x000000020406722b */ /* 0x0012240000000004 */
[----:B-1----:R-:W-:-:S04]  /*2570*/  IADD3 R2, P1, PT, R16, UR4, RZ ;  /* 0x0000000410027c10 */ /* 0x002fc8000ff3e0ff */
[----:B------:R-:W-:-:S15]  /*2580*/  IADD3.X R3, PT, PT, RZ, UR5, RZ, P1, !PT ;  /* 0x00000005ff037c10 */ /* 0x000fde0008ffe4ff */
[----:B------:R-:W-:-:S15]  /*2590*/  NOP ;  /* 0x0000000000007918 */ /* 0x000fde0000000000 */
[----:B------:R-:W-:-:S15]  /*25a0*/  NOP ;  /* 0x0000000000007918 */ /* 0x000fde0000000000 */
[----:B------:R-:W-:-:S13]  /*25b0*/  NOP ;  /* 0x0000000000007918 */ /* 0x000fda0000000000 */
[----:B0-----:R-:W0:-:S15]  /*25c0*/  DFMA R8, -R10, R6, 1 ;  /* 0x3ff000000a08742b */ /* 0x001e1e0000000106 */
[----:B------:R-:W-:-:S15]  /*25d0*/  NOP ;  /* 0x0000000000007918 */ /* 0x000fde0000000000 */
[----:B------:R-:W-:-:S15]  /*25e0*/  NOP ;  /* 0x0000000000007918 */ /* 0x000fde0000000000 */
[----:B------:R-:W-:-:S15]  /*25f0*/  NOP ;  /* 0x0000000000007918 */ /* 0x000fde0000000000 */
[----:B------:R-:W-:-:S04]  /*2600*/  NOP ;  /* 0x0000000000007918 */ /* 0x000fc80000000000 */
[----:B0-----:R0:W1:Y:S02]  /*2610*/  DFMA R6, R6, R8, R6 ;  /* 0x000000080606722b */ /* 0x0010640000000006 */
[----:B01----:R-:W-:Y:S05]  /*2620*/  @P0 BRA `(.L_x_642) ;  /* 0x0000000000100947 */ /* 0x003fea0003800000 */
[----:B------:R-:W-:-:S05]  /*2630*/  LOP3.LUT R0, R11, 0x7fffffff, RZ, 0xc0, !PT ;  /* 0x7fffffff0b007812 */ /* 0x000fca00078ec0ff */
[----:B------:R-:W-:Y:S01]  /*2640*/  VIADD R8, R0, 0xfff00000 ;  /* 0xfff0000000087836 */ /* 0x000fe20000000000 */
[----:B------:R-:W-:-:S07]  /*2650*/  MOV R0, 0x2670 ;  /* 0x0000267000007802 */ /* 0x000fce0000000f00 */
[----:B------:R-:W-:Y:S05]  /*2660*/  CALL.REL.NOINC `($__internal_0_$__cuda_sm20_dblrcp_rn_slowpath_v3) ;  /* 0x000000b000007944 */ /* 0x000fea0003c00000 */
.L_x_642:
[----:B------:R-:W-:Y:S05]  /*2670*/  BSYNC.RECONVERGENT B0 ;  /* 0x0000000000007941 */ /* 0x000fea0003800200 */
.L_x_641:
[----:B------:R-:W-:Y:S01]  /*2680*/  UMOV UR4, 0xf0000000 ;  /* 0xf000000000047882 */ /* 0x000fe20000000000 */
[----:B------:R-:W-:Y:S01]  /*2690*/  UMOV UR5, 0x380fffff ;  /* 0x380fffff00057882 */ /* 0x000fe20000000000 */
[----:B------:R-:W0:-:S15]  /*26a0*/  F2F.F32.F64 R0, R6 ;  /* 0x0000000600007310 */ /* 0x000e1e0000301000 */
[----:B------:R-:W-:-:S15]  /*26b0*/  NOP ;  /* 0x0000000000007918 */ /* 0x000fde0000000000 */
[----:B------:R-:W-:-:S15]  /*26c0*/  NOP ;  /* 0x0000000000007918 */ /* 0x000fde0000000000 */
[----:B------:R-:W-:-:S15]  /*26d0*/  NOP ;  /* 0x0000000000007918 */ /* 0x000fde0000000000 */
[----:B------:R-:W-:-:S04]  /*26e0*/  NOP ;  /* 0x0000000000007918 */ /* 0x000fc80000000000 */
[----:B------:R-:W0:Y:S01]  /*26f0*/  DSETP.GEU.AND P0, PT, |R6|, UR4, PT ;  /* 0x0000000406007e2a */ /* 0x000e22000bf0e200 */
[----:B------:R-:W-:Y:S01]  /*2700*/  UPRMT UR4, UR41, 0x9910, URZ ;  /* 0x0000991029047896 */ /* 0x000fe200080000ff */
[----:B0-----:R-:W-:-:S03]  /*2710*/  @!P0 FMUL R0, R0, 1.175494350822287508e-38 ;  /* 0x0080000000008820 */ /* 0x001fc60000400000 */
[----:B------:R-:W-:Y:S01]  /*2720*/  UISETP.GT.AND UP0, UPT, UR4, 0x9, UPT ;  /* 0x000000090400788c */ /* 0x000fe2000bf04270 */
[----:B------:R0:W1:Y:S08]  /*2730*/  F2F.BF16.F32 R5, R0 ;  /* 0x0000000000057304 */ /* 0x0000700000202000 */
        /* <DEDUP_REMOVED lines=9> */
[----:B01----:R-:W-:-:S04]  /*27d0*/  IMAD.U32 R0, R5, 0x10000, RZ ;  /* 0x0001000005007824 */ /* 0x003fc800078e00ff */
[----:B------:R-:W0:Y:S02]  /*27e0*/  F2I.FTZ.TRUNC.NTZ R5, R0 ;  /* 0x0000000000057305 */ /* 0x000e24000021f100 */
[----:B0-----:R0:W-:Y:S01]  /*27f0*/  STG.E.U8 desc[UR36][R2.64], R5 ;  /* 0x0000000502007986 */ /* 0x0011e2000c101124 */
[----:B------:R-:W-:Y:S05]  /*2800*/  BRA `(.L_x_648) ;  /* 0x0000000c00807947 */ /* 0x000fea0003800000 */
.L_x_646:
[----:B-1----:R-:W-:-:S06]  /*2810*/  IMAD.U32 R5, R5, 0x10000, RZ ;  /* 0x0001000005057824 */ /* 0x002fcc00078e00ff */
[----:B------:R-:W1:Y:S02]  /*2820*/  F2I.S64.TRUNC R4, R5 ;  /* 0x0000000500047311 */ /* 0x000e64000020d900 */
[----:B-1----:R1:W-:Y:S01]  /*2830*/  STG.E.U8 desc[UR36][R2.64], R4 ;  /* 0x0000000402007986 */ /* 0x0023e2000c101124 */
[----:B------:R-:W-:Y:S05]  /*2840*/  BRA `(.L_x_648) ;  /* 0x0000000c00707947 */ /* 0x000fea0003800000 */
.L_x_645:
[----:B------:R-:W-:-:S09]  /*2850*/  UISETP.NE.AND UP0, UPT, UR4, 0x2, UPT ;  /* 0x000000020400788c */ /* 0x000fd2000bf05270 */
[----:B------:R-:W-:Y:S05]  /*2860*/  BRA.U !UP0, `(.L_x_649) ;  /* 0x0000000108307547 */ /* 0x000fea000b800000 */
[----:B------:R-:W-:-:S09]  /*2870*/  UISETP.NE.AND UP0, UPT, UR4, 0x3, UPT ;  /* 0x000000030400788c */ /* 0x000fd2000bf05270 */
[----:B------:R-:W-:Y:S05]  /*2880*/  BRA.U !UP0, `(.L_x_650) ;  /* 0x0000000108187547 */ /* 0x000fea000b800000 */
[----:B------:R-:W-:-:S09]  /*2890*/  UISETP.NE.AND UP0, UPT, UR4, 0x4, UPT ;  /* 0x000000040400788c */ /* 0x000fd2000bf05270 */
[----:B------:R-:W-:Y:S05]  /*28a0*/  BRA.U UP0, `(.L_x_647) ;  /* 0x0000000900b87547 */ /* 0x000fea000b800000 */
[----:B-1----:R-:W-:-:S06]  /*28b0*/  SHF.L.U32 R5, R5, 0x10, RZ ;  /* 0x0000001005057819 */ /* 0x002fcc00000006ff */
[----:B------:R-:W1:Y:S02]  /*28c0*/  F2I.S64.TRUNC R4, R5 ;  /* 0x0000000500047311 */ /* 0x000e64000020d900 */
[----:B-1----:R1:W-:Y:S01]  /*28d0*/  STG.E.64 desc[UR36][R2.64], R4 ;  /* 0x0000000402007986 */ /* 0x0023e2000c101b24 */
[----:B------:R-:W-:Y:S05]  /*28e0*/  BRA `(.L_x_648) ;  /* 0x0000000c00487947 */ /* 0x000fea0003800000 */
.L_x_650:
[----:B-1----:R-:W-:-:S06]  /*28f0*/  IMAD.U32 R5, R5, 0x10000, RZ ;  /* 0x0001000005057824 */ /* 0x002fcc00078e00ff */
[----:B------:R-:W1:Y:S02]  /*2900*/  F2I.FTZ.TRUNC.NTZ R5, R5 ;  /* 0x0000000500057305 */ /* 0x000e64000021f100 */
[----:B-1----:R1:W-:Y:S01]  /*2910*/  STG.E desc[UR36][R2.64], R5 ;  /* 0x0000000502007986 */ /* 0x0023e2000c101924 */
[----:B------:R-:W-:Y:S05]  /*2920*/  BRA `(.L_x_648) ;  /* 0x0000000c00387947 */ /* 0x000fea0003800000 */
.L_x_649:
[----:B-1----:R-:W-:-:S06]  /*2930*/  IMAD.U32 R5, R5, 0x10000, RZ ;  /* 0x0001000005057824 */ /* 0x002fcc00078e00ff */
[----:B------:R-:W1:Y:S02]  /*2940*/  F2I.FTZ.TRUNC.NTZ R5, R5 ;  /* 0x0000000500057305 */ /* 0x000e64000021f100 */
[----:B-1----:R1:W-:Y:S01]  /*2950*/  STG.E.U16 desc[UR36][R2.64], R5 ;  /* 0x0000000502007986 */ /* 0x0023e2000c101524 */
[----:B------:R-:W-:Y:S05]  /*2960*/  BRA `(.L_x_648) ;  /* 0x0000000c00287947 */ /* 0x000fea0003800000 */
.L_x_644:
        /* <DEDUP_REMOVED lines=9> */
.L_x_652:
[----:B01----:R-:W-:-:S04]  /*2a00*/  SHF.L.U32 R0, R5, 0x10, RZ ;  /* 0x0000001005007819 */ /* 0x003fc800000006ff */
[----:B------:R-:W-:-:S05]  /*2a10*/  F2FP.F16.F32.PACK_AB R0, RZ, R0 ;  /* 0x00000000ff00723e */ /* 0x000fca00000000ff */
[----:B------:R0:W-:Y:S01]  /*2a20*/  STG.E.U16 desc[UR36][R2.64], R0 ;  /* 0x0000000002007986 */ /* 0x0001e2000c101524 */
[----:B------:R-:W-:Y:S05]  /*2a30*/  BRA `(.L_x_648) ;  /* 0x0000000800f47947 */ /* 0x000fea0003800000 */
.L_x_651:
[----:B------:R-:W-:-:S09]  /*2a40*/  UISETP.NE.AND UP0, UPT, UR4, 0x7, UPT ;  /* 0x000000070400788c */ /* 0x000fd2000bf05270 */
[----:B------:R-:W-:Y:S05]  /*2a50*/  BRA.U !UP0, `(.L_x_653) ;  /* 0x0000000108347547 */ /* 0x000fea000b800000 */
[----:B------:R-:W-:-:S09]  /*2a60*/  UISETP.NE.AND UP0, UPT, UR4, 0x8, UPT ;  /* 0x000000080400788c */ /* 0x000fd2000bf05270 */
[----:B------:R-:W-:Y:S05]  /*2a70*/  BRA.U !UP0, `(.L_x_654) ;  /* 0x0000000108187547 */ /* 0x000fea000b800000 */
[----:B------:R-:W-:-:S09]  /*2a80*/  UISETP.NE.AND UP0, UPT, UR4, 0x9, UPT ;  /* 0x000000090400788c */ /* 0x000fd2000bf05270 */
[----:B------:R-:W-:Y:S05]  /*2a90*/  BRA.U UP0, `(.L_x_647) ;  /* 0x00000009003c7547 */ /* 0x000fea000b800000 */
[----:B-1----:R-:W-:Y:S02]  /*2aa0*/  IMAD.U32 R4, R5, 0x10000, RZ ;  /* 0x0001000005047824 */ /* 0x002fe400078e00ff */
[----:B------:R-:W-:-:S05]  /*2ab0*/  IMAD.MOV.U32 R5, RZ, RZ, RZ ;  /* 0x000000ffff057224 */ /* 0x000fca00078e00ff */
[----:B------:R3:W-:Y:S01]  /*2ac0*/  STG.E.64 desc[UR36][R2.64], R4 ;  /* 0x0000000402007986 */ /* 0x0007e2000c101b24 */
[----:B------:R-:W-:Y:S05]  /*2ad0*/  BRA `(.L_x_648) ;  /* 0x0000000800cc7947 */ /* 0x000fea0003800000 */
.L_x_654:
[----:B-1----:R-:W-:-:S05]  /*2ae0*/  IMAD.U32 R5, R5, 0x10000, RZ ;  /* 0x0001000005057824 */ /* 0x002fca00078e00ff */
[----:B------:R-:W-:-:S04]  /*2af0*/  F2FP.F16.F32.PACK_AB R5, RZ, R5 ;  /* 0x00000005ff05723e */ /* 0x000fc800000000ff */
[----:B------:R-:W-:-:S05]  /*2b00*/  PRMT R5, R5, 0x5410, RZ ;  /* 0x0000541005057816 */ /* 0x000fca00000000ff */
[----:B------:R2:W-:Y:S01]  /*2b10*/  STG.E desc[UR36][R2.64], R5 ;  /* 0x0000000502007986 */ /* 0x0005e2000c101924 */
[----:B------:R-:W-:Y:S05]  /*2b20*/  BRA `(.L_x_648) ;  /* 0x0000000800b87947 */ /* 0x000fea0003800000 */
.L_x_653:
[----:B-1----:R-:W-:-:S05]  /*2b30*/  SHF.L.U32 R4, R5, 0x10, RZ ;  /* 0x0000001005047819 */ /* 0x002fca00000006ff */
[----:B------:R-:W-:-:S06]  /*2b40*/  FMUL.FTZ R4, R4, 1 ;  /* 0x3f80000004047820 */ /* 0x000fcc0000410000 */
[----:B------:R-:W1:Y:S02]  /*2b50*/  F2F.F64.F32 R4, R4 ;  /* 0x0000000400047310 */ /* 0x000e640000201800 */
[----:B-1----:R4:W-:Y:S01]  /*2b60*/  STG.E.64 desc[UR36][R2.64], R4 ;  /* 0x0000000402007986 */ /* 0x0029e2000c101b24 */
[----:B------:R-:W-:Y:S05]  /*2b70*/  BRA `(.L_x_648) ;  /* 0x0000000800a47947 */ /* 0x000fea0003800000 */
.L_x_643:
        /* <DEDUP_REMOVED lines=13> */
.L_x_657:
[----:B-1----:R-:W-:Y:S01]  /*2c50*/  IMAD.U32 R5, R5, 0x10000, RZ ;  /* 0x0001000005057824 */ /* 0x002fe200078e00ff */
[----:B------:R-:W-:-:S03]  /*2c60*/  CS2R R6, SRZ ;  /* 0x0000000000067805 */ /* 0x000fc6000001ff00 */
[----:B------:R-:W-:-:S06]  /*2c70*/  FMUL.FTZ R5, R5, 1 ;  /* 0x3f80000005057820 */ /* 0x000fcc0000410000 */
[----:B------:R-:W1:Y:S02]  /*2c80*/  F2F.F64.F32 R4, R5 ;  /* 0x0000000500047310 */ /* 0x000e640000201800 */
[----:B-1----:R1:W-:Y:S01]  /*2c90*/  STG.E.128 desc[UR36][R2.64], R4 ;  /* 0x0000000402007986 */ /* 0x0023e2000c101d24 */
[----:B------:R-:W-:Y:S05]  /*2ca0*/  BRA `(.L_x_648) ;  /* 0x0000000800587947 */ /* 0x000fea0003800000 */
.L_x_656:
[----:B------:R-:W-:-:S09]  /*2cb0*/  UISETP.NE.AND UP0, UPT, UR4, 0xf, UPT ;  /* 0x0000000f0400788c */ /* 0x000fd2000bf05270 */
[----:B------:R-:W-:Y:S05]  /*2cc0*/  BRA.U !UP0, `(.L_x_658) ;  /* 0x0000000108a07547 */ /* 0x000fea000b800000 */
[----:B------:R-:W-:-:S09]  /*2cd0*/  UISETP.NE.AND UP0, UPT, UR4, 0x17, UPT ;  /* 0x000000170400788c */ /* 0x000fd2000bf05270 */
[----:B------:R-:W-:Y:S05]  /*2ce0*/  BRA.U !UP0, `(.L_x_659) ;  /* 0x00000001084c7547 */ /* 0x000fea000b800000 */
[----:B------:R-:W-:-:S09]  /*2cf0*/  UISETP.NE.AND UP0, UPT, UR4, 0x18, UPT ;  /* 0x000000180400788c */ /* 0x000fd2000bf05270 */
[----:B------:R-:W-:Y:S05]  /*2d00*/  BRA.U UP0, `(.L_x_647) ;  /* 0x0000000500a07547 */ /* 0x000fea000b800000 */
[----:B-1----:R-:W-:Y:S01]  /*2d10*/  IMAD.U32 R7, R5, 0x10000, RZ ;  /* 0x0001000005077824 */ /* 0x002fe200078e00ff */
[----:B------:R-:W-:Y:S01]  /*2d20*/  BSSY.RECONVERGENT B0, `(.L_x_660) ;  /* 0x000000c000007945 */ /* 0x000fe20003800200 */
[----:B0-----:R-:W-:-:S03]  /*2d30*/  MOV R0, 0x7f ;  /* 0x0000007f00007802 */ /* 0x001fc60000000f00 */
        /* <DEDUP_REMOVED lines=10> */
.L_x_661:
[----:B------:R-:W-:Y:S05]  /*2de0*/  BSYNC.RECONVERGENT B0 ;  /* 0x0000000000007941 */ /* 0x000fea0003800200 */
.L_x_660:
[----:B------:R-:W-:-:S05]  /*2df0*/  LOP3.LUT R5, R0, 0x80, R5, 0xf8, !PT ;  /* 0x0000008000057812 */ /* 0x000fca00078ef805 */
[----:B------:R0:W-:Y:S01]  /*2e00*/  STG.E.U8 desc[UR36][R2.64], R5 ;  /* 0x0000000502007986 */ /* 0x0001e2000c101124 */
[----:B------:R-:W-:Y:S05]  /*2e10*/  BRA `(.L_x_648) ;  /* 0x0000000400fc7947 */ /* 0x000fea0003800000 */
.L_x_659:
[----:B-1----:R-:W-:Y:S01]  /*2e20*/  IMAD.U32 R7, R5, 0x10000, RZ ;  /* 0x0001000005077824 */ /* 0x002fe200078e00ff */
[----:B------:R-:W-:Y:S04]  /*2e30*/  BSSY.RECONVERGENT B0, `(.L_x_662) ;  /* 0x000000e000007945 */ /* 0x000fe80003800200 */
[----:B------:R-:W-:Y:S02]  /*2e40*/  LOP3.LUT R6, R7, 0x7fffffff, RZ, 0xc0, !PT ;  /* 0x7fffffff07067812 */ /* 0x000fe400078ec0ff */
[----:B------:R-:W-:Y:S02]  /*2e50*/  SHF.R.U32.HI R5, RZ, 0x18, R7 ;  /* 0x00000018ff057819 */ /* 0x000fe40000011607 */
[----:B------:R-:W-:-:S13]  /*2e60*/  ISETP.GE.U32.AND P1, PT, R6, 0x47800000, PT ;  /* 0x478000000600780c */ /* 0x000fda0003f26070 */
[----:B0-----:R-:W-:Y:S01]  /*2e70*/  @P1 IMAD.MOV.U32 R0, RZ, RZ, 0x7f ;  /* 0x0000007fff001424 */ /* 0x001fe200078e00ff */
        /* <DEDUP_REMOVED lines=9> */
.L_x_663:
[----:B------:R-:W-:Y:S05]  /*2f10*/  BSYNC.RECONVERGENT B0 ;  /* 0x0000000000007941 */ /* 0x000fea0003800200 */
.L_x_662:
[----:B------:R-:W-:-:S05]  /*2f20*/  LOP3.LUT R5, R0, 0x80, R5, 0xf8, !PT ;  /* 0x0000008000057812 */ /* 0x000fca00078ef805 */
[----:B------:R0:W-:Y:S01]  /*2f30*/  STG.E.U8 desc[UR36][R2.64], R5 ;  /* 0x0000000502007986 */ /* 0x0001e2000c101124 */
[----:B------:R-:W-:Y:S05]  /*2f40*/  BRA `(.L_x_648) ;  /* 0x0000000400b07947 */ /* 0x000fea0003800000 */
.L_x_658:
[----:B-1----:R1:W-:Y:S01]  /*2f50*/  STG.E.U16 desc[UR36][R2.64], R5 ;  /* 0x0000000502007986 */ /* 0x0023e2000c101524 */
[----:B------:R-:W-:Y:S05]  /*2f60*/  BRA `(.L_x_648) ;  /* 0x0000000400a87947 */ /* 0x000fea0003800000 */
.L_x_655:
        /* <DEDUP_REMOVED lines=12> */
.L_x_666:
[----:B-1----:R-:W-:Y:S01]  /*3030*/  SHF.L.U32 R5, R5, 0x10, RZ ;  /* 0x0000001005057819 */ /* 0x002fe200000006ff */
[----:B------:R-:W-:Y:S01]  /*3040*/  BSSY.RECONVERGENT B0, `(.L_x_667) ;  /* 0x0000014000007945 */ /* 0x000fe20003800200 */
[----:B0-----:R-:W-:Y:S02]  /*3050*/  IMAD.MOV.U32 R0, RZ, RZ, 0x80 ;  /* 0x00000080ff007424 */ /* 0x001fe400078e00ff */
[----:B------:R-:W-:-:S04]  /*3060*/  LOP3.LUT R4, R5, 0x7fffffff, RZ, 0xc0, !PT ;  /* 0x7fffffff05047812 */ /* 0x000fc800078ec0ff */
        /* <DEDUP_REMOVED lines=9> */
.L_x_669:
[----:B------:R-:W-:-:S04]  /*3100*/  SHF.R.U32.HI R0, RZ, 0x14, R5 ;  /* 0x00000014ff007819 */ /* 0x000fc80000011605 */
[----:B------:R-:W-:-:S04]  /*3110*/  LOP3.LUT R0, R0, 0x1, RZ, 0xc0, !PT ;  /* 0x0000000100007812 */ /* 0x000fc800078ec0ff */
[----:B------:R-:W-:-:S04]  /*3120*/  IADD3 R0, PT, PT, R5, 0x487ffff, R0 ;  /* 0x0487ffff05007810 */ /* 0x000fc80007ffe000 */
[----:B------:R-:W-:-:S04]  /*3130*/  SHF.R.U32.HI R0, RZ, 0x14, R0 ;  /* 0x00000014ff007819 */ /* 0x000fc80000011600 */
[----:B------:R-:W-:-:S07]  /*3140*/  LOP3.LUT R4, R0, 0xff, RZ, 0xc0, !PT ;  /* 0x000000ff00047812 */ /* 0x000fce00078ec0ff */
.L_x_670:
[----:B------:R-:W-:-:S04]  /*3150*/  SHF.R.U32.HI R5, RZ, 0x18, R5 ;  /* 0x00000018ff057819 */ /* 0x000fc80000011605 */
[----:B------:R-:W-:-:S04]  /*3160*/  LOP3.LUT R4, R4, 0x80, R5, 0xf8, !PT ;  /* 0x0000008004047812 */ /* 0x000fc800078ef805 */
[----:B------:R-:W-:-:S07]  /*3170*/  PRMT R0, R4, 0x7610, R0 ;  /* 0x0000761004007816 */ /* 0x000fce0000000000 */
.L_x_668:
[----:B------:R-:W-:Y:S05]  /*3180*/  BSYNC.RECONVERGENT B0 ;  /* 0x0000000000007941 */ /* 0x000fea0003800200 */
.L_x_667:
[----:B------:R0:W-:Y:S01]  /*3190*/  STG.E.U8 desc[UR36][R2.64], R0 ;  /* 0x0000000002007986 */ /* 0x0001e2000c101124 */
[----:B------:R-:W-:Y:S05]  /*31a0*/  BRA `(.L_x_648) ;  /* 0x0000000400187947 */ /* 0x000fea0003800000 */
.L_x_665:
[----:B-1----:R-:W-:Y:S01]  /*31b0*/  IMAD.U32 R5, R5, 0x10000, RZ ;  /* 0x0001000005057824 */ /* 0x002fe200078e00ff */
[----:B------:R-:W-:Y:S01]  /*31c0*/  BSSY.RECONVERGENT B0, `(.L_x_671) ;  /* 0x0000014000007945 */ /* 0x000fe20003800200 */
[----:B0-----:R-:W-:-:S03]  /*31d0*/  IMAD.MOV.U32 R0, RZ, RZ, 0x80 ;  /* 0x00000080ff007424 */ /* 0x001fc600078e00ff */
        /* <DEDUP_REMOVED lines=10> */
.L_x_673:
[----:B------:R-:W-:-:S04]  /*3280*/  SHF.R.U32.HI R0, RZ, 0x15, R5 ;  /* 0x00000015ff007819 */ /* 0x000fc80000011605 */
[----:B------:R-:W-:-:S04]  /*3290*/  LOP3.LUT R0, R0, 0x1, RZ, 0xc0, !PT ;  /* 0x0000000100007812 */ /* 0x000fc800078ec0ff */
[----:B------:R-:W-:-:S04]  /*32a0*/  IADD3 R0, PT, PT, R5, 0x88fffff, R0 ;  /* 0x088fffff05007810 */ /* 0x000fc80007ffe000 */
[----:B------:R-:W-:-:S04]  /*32b0*/  SHF.R.U32.HI R0, RZ, 0x15, R0 ;  /* 0x00000015ff007819 */ /* 0x000fc80000011600 */
[----:B------:R-:W-:-:S07]  /*32c0*/  LOP3.LUT R4, R0, 0xff, RZ, 0xc0, !PT ;  /* 0x000000ff00047812 */ /* 0x000fce00078ec0ff */
.L_x_674:
[----:B------:R-:W-:-:S04]  /*32d0*/  SHF.R.U32.HI R5, RZ, 0x18, R5 ;  /* 0x00000018ff057819 */ /* 0x000fc80000011605 */
[----:B------:R-:W-:-:S04]  /*32e0*/  LOP3.LUT R4, R4, 0x80, R5, 0xf8, !PT ;  /* 0x0000008004047812 */ /* 0x000fc800078ef805 */
[----:B------:R-:W-:-:S07]  /*32f0*/  PRMT R0, R4, 0x7610, R0 ;  /* 0x0000761004007816 */ /* 0x000fce0000000000 */
.L_x_672:
[----:B------:R-:W-:Y:S05]  /*3300*/  BSYNC.RECONVERGENT B0 ;  /* 0x0000000000007941 */ /* 0x000fea0003800200 */
.L_x_671:
[----:B------:R0:W-:Y:S01]  /*3310*/  STG.E.U8 desc[UR36][R2.64], R0 ;  /* 0x0000000002007986 */ /* 0x0001e2000c101124 */
[----:B------:R-:W-:Y:S05]  /*3320*/  BRA `(.L_x_648) ;  /* 0x0000000000b87947 */ /* 0x000fea0003800000 */
.L_x_664:
[----:B------:R-:W-:-:S09]  /*3330*/  UISETP.NE.AND UP0, UPT, UR4, 0x1c, UPT ;  /* 0x0000001c0400788c */ /* 0x000fd2000bf05270 */
[----:B------:R-:W-:Y:S05]  /*3340*/  BRA.U !UP0, `(.L_x_675) ;  /* 0x0000000108a47547 */ /* 0x000fea000b800000 */
[----:B------:R-:W-:-:S09]  /*3350*/  UISETP.NE.AND UP0, UPT, UR4, 0x1d, UPT ;  /* 0x0000001d0400788c */ /* 0x000fd2000bf05270 */
[----:B------:R-:W-:Y:S05]  /*3360*/  BRA.U !UP0, `(.L_x_676) ;  /* 0x00000001088c7547 */ /* 0x000fea000b800000 */
[----:B------:R-:W-:-:S09]  /*3370*/  UISETP.NE.AND UP0, UPT, UR4, 0x2c, UPT ;  /* 0x0000002c0400788c */ /* 0x000fd2000bf05270 */
[----:B------:R-:W-:Y:S05]  /*3380*/  BRA.U !UP0, `(.L_x_677) ;  /* 0x0000000108447547 */ /* 0x000fea000b800000 */
.L_x_647:
[----:B0-----:R-:W-:Y:S01]  /*3390*/  MOV R0, 0x0 ;  /* 0x0000000000007802 */ /* 0x001fe20000000f00 */
[----:B------:R-:W0:Y:S01]  /*33a0*/  LDCU.64 UR6, c[0x4][0x198] ;  /* 0x01003300ff0677ac */ /* 0x000e220008000a00 */
[----:B------:R-:W-:Y:S02]  /*33b0*/  HFMA2 R13, -RZ, RZ, 0, 0 ;  /* 0x00000000ff0d7431 */ /* 0x000fe400000001ff */
[----:B------:R-:W-:Y:S01]  /*33c0*/  IMAD.MOV.U32 R8, RZ, RZ, 0x65 ;  /* 0x00000065ff087424 */ /* 0x000fe200078e00ff */
[----:B------:R2:W3:Y:S01]  /*33d0*/  LDC.64 R2, c[0x4][R0] ;  /* 0x0100000000027b82 */ /* 0x0004e20000000a00 */
[----:B------:R-:W4:Y:S01]  /*33e0*/  LDCU.64 UR8, c[0x4][0x1a0] ;  /* 0x01003400ff0877ac */ /* 0x000f220008000a00 */
[----:B------:R-:W-:Y:S01]  /*33f0*/  IMAD.MOV.U32 R12, RZ, RZ, 0x1 ;  /* 0x00000001ff0c7424 */ /* 0x000fe200078e00ff */
[----:B------:R-:W5:Y:S01]  /*3400*/  LDCU.64 UR4, c[0x4][0xb0] ;  /* 0x01001600ff0477ac */ /* 0x000f620008000a00 */
[----:B0-----:R-:W-:Y:S01]  /*3410*/  MOV R4, UR6 ;  /* 0x0000000600047c02 */ /* 0x001fe20008000f00 */
[----:B-1----:R-:W-:-:S02]  /*3420*/  IMAD.U32 R5, RZ, RZ, UR7 ;  /* 0x00000007ff057e24 */ /* 0x002fc4000f8e00ff */
[----:B----4-:R-:W-:Y:S02]  /*3430*/  IMAD.U32 R6, RZ, RZ, UR8 ;  /* 0x00000008ff067e24 */ /* 0x010fe4000f8e00ff */
[----:B------:R-:W-:Y:S01]  /*3440*/  IMAD.U32 R7, RZ, RZ, UR9 ;  /* 0x00000009ff077e24 */ /* 0x000fe2000f8e00ff */
[----:B-----5:R-:W-:Y:S01]  /*3450*/  MOV R10, UR4 ;  /* 0x00000004000a7c02 */ /* 0x020fe20008000f00 */
[----:B--2---:R-:W-:-:S07]  /*3460*/  IMAD.U32 R11, RZ, RZ, UR5 ;  /* 0x00000005ff0b7e24 */ /* 0x004fce000f8e00ff */
[----:B------:R-:W-:-:S07]  /*3470*/  LEPC R20, `(.L_x_678) ;  /* 0x000000001014794e */ /* 0x000fce0000000000 */
[----:B---3--:R-:W-:Y:S05]  /*3480*/  CALL.ABS.NOINC R2 ;  /* 0x0000000002007343 */ /* 0x008fea0003c00000 */
.L_x_678:
[----:B------:R-:W-:Y:S05]  /*3490*/  BRA `(.L_x_648) ;  /* 0x00000000005c7947 */ /* 0x000fea0003800000 */
.L_x_677:
[----:B-1----:R-:W-:-:S05]  /*34a0*/  IMAD.U32 R5, R5, 0x10000, RZ ;  /* 0x0001000005057824 */ /* 0x002fca00078e00ff */
[----:B------:R-:W-:-:S04]  /*34b0*/  SHF.R.U32.HI R6, RZ, 0x17, R5 ;  /* 0x00000017ff067819 */ /* 0x000fc80000011605 */
[----:B------:R-:W-:-:S04]  /*34c0*/  LOP3.LUT R4, R6, 0xff, RZ, 0xc0, !PT ;  /* 0x000000ff06047812 */ /* 0x000fc800078ec0ff */
[----:B------:R-:W-:-:S13]  /*34d0*/  ISETP.NE.AND P1, PT, R4, 0xff, PT ;  /* 0x000000ff0400780c */ /* 0x000fda0003f25270 */
[--C-:B0-----:R-:W-:Y:S02]  /*34e0*/  @P1 SHF.R.U32.HI R0, RZ, 0x16, R5.reuse ;  /* 0x00000016ff001819 */ /* 0x101fe40000011605 */
[----:B------:R-:W-:Y:S01]  /*34f0*/  @P1 LOP3.LUT P0, RZ, R4, 0x3fffff, R5, 0xf8, !PT ;  /* 0x003fffff04ff1812 */ /* 0x000fe2000780f805 */
[----:B------:R-:W-:Y:S01]  /*3500*/  IMAD.MOV.U32 R5, RZ, RZ, 0xff ;  /* 0x000000ffff057424 */ /* 0x000fe200078e00ff */
[----:B------:R-:W-:-:S04]  /*3510*/  @P1 LOP3.LUT R0, R0, 0x1, RZ, 0xc0, !PT ;  /* 0x0000000100001812 */ /* 0x000fc800078ec0ff */
[----:B------:R-:W-:Y:S01]  /*3520*/  @P1 ISETP.EQ.U32.AND P2, PT, R0, 0x1, P0 ;  /* 0x000000010000180c */ /* 0x000fe20000742070 */
[----:B------:R-:W-:Y:S01]  /*3530*/  @P1 VIADD R0, R6, 0x1 ;  /* 0x0000000106001836 */ /* 0x000fe20000000000 */
[----:B------:R-:W-:Y:S02]  /*3540*/  PLOP3.LUT P0, PT, PT, PT, PT, 0x80, 0x8 ;  /* 0x000000000008781c */ /* 0x000fe40003f0f070 */
[----:B------:R-:W-:-:S13]  /*3550*/  @P1 PLOP3.LUT P0, PT, P2, PT, PT, 0x80, 0x8 ;  /* 0x000000000008181c */ /* 0x000fda000170f070 */
[----:B------:R-:W-:-:S05]  /*3560*/  @!P0 IADD3 R0, PT, PT, R6, RZ, RZ ;  /* 0x000000ff06008210 */ /* 0x000fca0007ffe0ff */
[----:B------:R-:W-:-:S05]  /*3570*/  @P1 IMAD.MOV.U32 R5, RZ, RZ, R0 ;  /* 0x000000ffff051224 */ /* 0x000fca00078e0000 */
[----:B------:R0:W-:Y:S01]  /*3580*/  STG.E.U8 desc[UR36][R2.64], R5 ;  /* 0x0000000502007986 */ /* 0x0001e2000c101124 */
[----:B------:R-:W-:Y:S05]  /*3590*/  BRA `(.L_x_648) ;  /* 0x00000000001c7947 */ /* 0x000fea0003800000 */
.L_x_676:
[----:B-1----:R-:W-:-:S06]  /*35a0*/  IMAD.U32 R5, R5, 0x10000, RZ ;  /* 0x0001000005057824 */ /* 0x002fcc00078e00ff */
[----:B------:R-:W1:Y:S02]  /*35b0*/  F2I.U64.TRUNC R4, R5 ;  /* 0x0000000500047311 */ /* 0x000e64000020d800 */
[----:B-1----:R1:W-:Y:S01]  /*35c0*/  STG.E.64 desc[UR36][R2.64], R4 ;  /* 0x0000000402007986 */ /* 0x0023e2000c101b24 */
[----:B------:R-:W-:Y:S05]  /*35d0*/  BRA `(.L_x_648) ;  /* 0x00000000000c7947 */ /* 0x000fea0003800000 */
.L_x_675:
[----:B-1----:R-:W-:-:S06]  /*35e0*/  IMAD.U32 R5, R5, 0x10000, RZ ;  /* 0x0001000005057824 */ /* 0x002fcc00078e00ff */
[----:B------:R-:W1:Y:S02]  /*35f0*/  F2I.FTZ.U32.TRUNC.NTZ R5, R5 ;  /* 0x0000000500057305 */ /* 0x000e64000021f000 */
[----:B-1----:R1:W-:Y:S02]  /*3600*/  STG.E desc[UR36][R2.64], R5 ;  /* 0x0000000502007986 */ /* 0x0023e4000c101924 */
.L_x_648:
[----:B------:R-:W-:-:S07]  /*3610*/  IADD3 R17, PT, PT, R17, 0x80, RZ ;  /* 0x0000008011117810 */ /* 0x000fce0007ffe0ff */
.L_x_605:
[----:B------:R-:W-:Y:S05]  /*3620*/  BSYNC.RECONVERGENT B6 ;  /* 0x0000000000067941 */ /* 0x000fea0003800200 */
.L_x_604:
[----:B------:R-:W5:Y:S01]  /*3630*/  LDCU UR4, c[0x0][0x380] ;  /* 0x00007000ff0477ac */ /* 0x000f620008000800 */
[----:B------:R-:W-:Y:S01]  /*3640*/  BSSY.RECONVERGENT B6, `(.L_x_679) ;  /* 0x0000354000067945 */ /* 0x000fe20003800200 */
[----:B-----5:R-:W-:-:S13]  /*3650*/  ISETP.GE.AND P0, PT, R17, UR4, PT ;  /* 0x0000000411007c0c */ /* 0x020fda000bf06270 */
[----:B------:R-:W-:Y:S05]  /*3660*/  @P0 BRA `(.L_x_680) ;  /* 0x0000003400440947 */ /* 0x000fea0003800000 */
[----:B------:R-:W5:Y:S01]  /*3670*/  LDCU UR4, c[0x0][0x388] ;  /* 0x00007100ff0477ac */ /* 0x000f620008000800 */
[----:B0-----:R-:W-:Y:S02]  /*3680*/  IMAD.MOV.U32 R0, RZ, RZ, RZ ;  /* 0x000000ffff007224 */ /* 0x001fe400078e00ff */
[----:B------:R-:W-:Y:S01]  /*3690*/  IMAD.MOV.U32 R16, RZ, RZ, RZ ;  /* 0x000000ffff107224 */ /* 0x000fe200078e00ff */
[----:B-----5:R-:W-:-:S09]  /*36a0*/  UISETP.NE.AND UP0, UPT, UR4, URZ, UPT ;  /* 0x000000ff0400728c */ /* 0x020fd2000bf05270 */
[----:B------:R-:W-:Y:S05]  /*36b0*/  BRA.U !UP0, `(.L_x_681) ;  /* 0x0000001108a87547 */ /* 0x000fea000b800000 */
[----:B------:R-:W1:Y:S01]  /*36c0*/  LDCU.64 UR4, c[0x0][0x390] ;  /* 0x00007200ff0477ac */ /* 0x000e620008000a00 */
[----:B------:R-:W-:Y:S01]  /*36d0*/  IMAD.MOV.U32 R16, RZ, RZ, RZ ;  /* 0x000000ffff107224 */ /* 0x000fe200078e00ff */
[----:B------:R-:W0:Y:S01]  /*36e0*/  LDCU UR6, c[0x0][0x38c] ;  /* 0x00007180ff0677ac */ /* 0x000e220008000800 */
[----:B------:R-:W5:Y:S01]  /*36f0*/  LDCU.64 UR8, c[0x0][0x4b8] ;  /* 0x00009700ff0877ac */ /* 0x000f620008000a00 */
[----:B------:R-:W-:Y:S01]  /*3700*/  UISETP.NE.AND UP0, UPT, UR40, URZ, UPT ;  /* 0x000000ff2800728c */ /* 0x000fe2000bf05270 */
[----:B-1234-:R-:W-:-:S05]  /*3710*/  IMAD.HI.U32 R2, R17, UR4, R16 ;  /* 0x0000000411027c27 */ /* 0x01efca000f8e0010 */
[----:B------:R-:W-:-:S04]  /*3720*/  SHF.R.U32.HI R3, RZ, UR5, R2 ;  /* 0x00000005ff037c19 */ /* 0x000fc80008011602 */
[----:B------:R-:W-:-:S05]  /*3730*/  IADD3 R0, PT, PT, -R3, RZ, RZ ;  /* 0x000000ff03007210 */ /* 0x000fca0007ffe1ff */
[----:B0-----:R-:W-:-:S04]  /*3740*/  IMAD R0, R0, UR6, R17 ;  /* 0x0000000600007c24 */ /* 0x001fc8000f8e0211 */
[C---:B-----5:R-:W-:Y:S02]  /*3750*/  IMAD R16, R0.reuse, UR8, RZ ;  /* 0x0000000800107c24 */ /* 0x060fe4000f8e02ff */
        /* <DEDUP_REMOVED lines=288> */
.L_x_681:
[----:B------:R-:W1:Y:S01]  /*4960*/  LDCU.64 UR6, c[0x0][0x588] ;  /* 0x0000b100ff0677ac */ /* 0x000e620008000a00 */
[----:B------:R-:W-:-:S04]  /*4970*/  UPRMT UR4, UR42, 0x9910, URZ ;  /* 0x000099102a047896 */ /* 0x000fc800080000ff */
[----:B------:R-:W-:Y:S01]  /*4980*/  UISETP.GT.AND UP0, UPT, UR4, 0x9, UPT ;  /* 0x000000090400788c */ /* 0x000fe2000bf04270 */
[----:B-1234-:R-:W-:-:S05]  /*4990*/  IADD3 R2, P0, PT, R0, UR6, RZ ;  /* 0x0000000600027c10 */ /* 0x01efca000ff1e0ff */
        /* <DEDUP_REMOVED lines=14> */
.L_x_685:
[----:B------:R-:W2:Y:S02]  /*4a80*/  LDG.E.U8 R2, desc[UR36][R2.64] ;  /* 0x0000002402027981 */ /* 0x000ea4000c1e1100 */
[----:B--2---:R-:W-:-:S04]  /*4a90*/  I2FP.F32.U32 R0, R2 ;  /* 0x0000000200007245 */ /* 0x004fc80000201000 */
[----:B------:R-:W-:Y:S01]  /*4aa0*/  F2FP.BF16.F32.PACK_AB R0, RZ, R0 ;  /* 0x00000000ff00723e */ /* 0x000fe200000010ff */
[----:B------:R-:W-:Y:S06]  /*4ab0*/  BRA `(.L_x_687) ;  /* 0x0000000c00a47947 */ /* 0x000fec0003800000 */
.L_x_684:
        /* <DEDUP_REMOVED lines=10> */
.L_x_689:
[----:B------:R-:W2:Y:S02]  /*4b60*/  LDG.E R2, desc[UR36][R2.64] ;  /* 0x0000002402027981 */ /* 0x000ea4000c1e1900 */
[----:B--2---:R-:W-:-:S04]  /*4b70*/  I2FP.F32.S32 R0, R2 ;  /* 0x0000000200007245 */ /* 0x004fc80000201400 */
[----:B------:R-:W-:Y:S01]  /*4b80*/  F2FP.BF16.F32.PACK_AB R0, RZ, R0 ;  /* 0x00000000ff00723e */ /* 0x000fe200000010ff */
[----:B------:R-:W-:Y:S06]  /*4b90*/  BRA `(.L_x_687) ;  /* 0x0000000c006c7947 */ /* 0x000fec0003800000 */
.L_x_688:
[----:B------:R-:W2:Y:S02]  /*4ba0*/  LDG.E.U16 R2, desc[UR36][R2.64] ;  /* 0x0000002402027981 */ /* 0x000ea4000c1e1500 */
[----:B--2---:R-:W0:Y:S02]  /*4bb0*/  I2F.S16 R0, R2 ;  /* 0x0000000200007306 */ /* 0x004e240000101400 */
[----:B0-----:R-:W-:Y:S01]  /*4bc0*/  F2FP.BF16.F32.PACK_AB R0, RZ, R0 ;  /* 0x00000000ff00723e */ /* 0x001fe200000010ff */
[----:B------:R-:W-:Y:S06]  /*4bd0*/  BRA `(.L_x_687) ;  /* 0x0000000c005c7947 */ /* 0x000fec0003800000 */
.L_x_683:
        /* <DEDUP_REMOVED lines=9> */
.L_x_691:
[----:B------:R-:W2:Y:S02]  /*4c70*/  LDG.E.U16 R0, desc[UR36][R2.64] ;  /* 0x0000002402007981 */ /* 0x000ea4000c1e1500 */
[----:B--2---:R-:W-:-:S05]  /*4c80*/  HADD2.F32 R0, -RZ, R0.H0_H0 ;  /* 0x20000000ff007230 */ /* 0x004fca0000004100 */
[----:B------:R-:W-:Y:S01]  /*4c90*/  F2FP.BF16.F32.PACK_AB R0, RZ, R0 ;  /* 0x00000000ff00723e */ /* 0x000fe200000010ff */
[----:B------:R-:W-:Y:S06]  /*4ca0*/  BRA `(.L_x_687) ;  /* 0x0000000c00287947 */ /* 0x000fec0003800000 */
.L_x_690:
        /* <DEDUP_REMOVED lines=9> */
.L_x_693:
[----:B------:R-:W2:Y:S02]  /*4d40*/  LDG.E.U16 R2, desc[UR36][R2.64] ;  /* 0x0000002402027981 */ /* 0x000ea4000c1e1500 */
[----:B--2---:R-:W-:-:S05]  /*4d50*/  HADD2.F32 R0, -RZ, R2.H0_H0 ;  /* 0x20000002ff007230 */ /* 0x004fca0000004100 */
[----:B------:R-:W-:Y:S01]  /*4d60*/  F2FP.BF16.F32.PACK_AB R0, RZ, R0 ;  /* 0x00000000ff00723e */ /* 0x000fe200000010ff */
[----:B------:R-:W-:Y:S06]  /*4d70*/  BRA `(.L_x_687) ;  /* 0x0000000800f47947 */ /* 0x000fec0003800000 */
.L_x_692:
        /* <DEDUP_REMOVED lines=12> */
.L_x_682:
        /* <DEDUP_REMOVED lines=13> */
.L_x_696:
        /* <DEDUP_REMOVED lines=12> */
.L_x_695:
        /* <DEDUP_REMOVED lines=27> */
.L_x_698:
        /* <DEDUP_REMOVED lines=13> */
.L_x_697:
[----:B------:R0:W5:Y:S01]  /*5250*/  LDG.E.U16 R0, desc[UR36][R2.64] ;  /* 0x0000002402007981 */ /* 0x000162000c1e1500 */
[----:B------:R-:W-:Y:S05]  /*5260*/  BRA `(.L_x_687) ;  /* 0x0000000400b87947 */ /* 0x000fea0003800000 */
.L_x_694:
        /* <DEDUP_REMOVED lines=12> */
.L_x_701:
        /* <DEDUP_REMOVED lines=21> */
.L_x_705:
[----:B------:R-:W-:Y:S05]  /*5480*/  BSYNC.RECONVERGENT B1 ;  /* 0x0000000000017941 */ /* 0x000fea0003800200 */
.L_x_704:
[----:B------:R-:W-:Y:S02]  /*5490*/  SHF.L.U32 R0, R0, 0x14, RZ ;  /* 0x0000001400007819 */ /* 0x000fe400000006ff */
[----:B------:R-:W-:-:S04]  /*54a0*/  LEA R2, R2, 0x3b800000, 0x17 ;  /* 0x3b80000002027811 */ /* 0x000fc800078eb8ff */
[----:B------:R-:W-:-:S07]  /*54b0*/  LOP3.LUT R0, R2, R0, R7, 0xfe, !PT ;  /* 0x0000000002007212 */ /* 0x000fce00078efe07 */
.L_x_703:
[----:B------:R-:W-:Y:S05]  /*54c0*/  BSYNC.RECONVERGENT B0 ;  /* 0x0000000000007941 */ /* 0x000fea0003800200 */
.L_x_702:
[----:B------:R-:W-:Y:S01]  /*54d0*/  F2FP.BF16.F32.PACK_AB R0, RZ, R0 ;  /* 0x00000000ff00723e */ /* 0x000fe200000010ff */
[----:B------:R-:W-:Y:S06]  /*54e0*/  BRA `(.L_x_687) ;  /* 0x0000000400187947 */ /* 0x000fec0003800000 */
.L_x_700:
        /* <DEDUP_REMOVED lines=21> */
.L_x_709:
[----:B------:R-:W-:Y:S05]  /*5640*/  BSYNC.RECONVERGENT B1 ;  /* 0x0000000000017941 */ /* 0x000fea0003800200 */
.L_x_708:
[----:B------:R-:W-:Y:S01]  /*5650*/  IMAD.SHL.U32 R0, R0, 0x200000, RZ ;  /* 0x0020000000007824 */ /* 0x000fe200078e00ff */
[----:B------:R-:W-:-:S04]  /*5660*/  LEA R2, R2, 0x37800000, 0x17 ;  /* 0x3780000002027811 */ /* 0x000fc800078eb8ff */
[----:B------:R-:W-:-:S07]  /*5670*/  LOP3.LUT R0, R2, R0, R7, 0xfe, !PT ;  /* 0x0000000002007212 */ /* 0x000fce00078efe07 */
.L_x_707:
[----:B------:R-:W-:Y:S05]  /*5680*/  BSYNC.RECONVERGENT B0 ;  /* 0x0000000000007941 */ /* 0x000fea0003800200 */
.L_x_706:
[----:B------:R-:W-:Y:S01]  /*5690*/  F2FP.BF16.F32.PACK_AB R0, RZ, R0 ;  /* 0x00000000ff00723e */ /* 0x000fe200000010ff */
[----:B------:R-:W-:Y:S06]  /*56a0*/  BRA `(.L_x_687) ;  /* 0x0000000000a87947 */ /* 0x000fec0003800000 */
.L_x_699:
        /* <DEDUP_REMOVED lines=14> */
.L_x_713:
[----:B------:R-:W-:Y:S05]  /*5790*/  BSYNC.RECONVERGENT B0 ;  /* 0x0000000000007941 */ /* 0x000fea0003800200 */
.L_x_712:
[----:B------:R-:W-:Y:S01]  /*57a0*/  F2FP.BF16.F32.PACK_AB R0, RZ, R0 ;  /* 0x00000000ff00723e */ /* 0x000fe200000010ff */
[----:B------:R-:W-:Y:S06]  /*57b0*/  BRA `(.L_x_687) ;  /* 0x0000000000647947 */ /* 0x000fec0003800000 */
.L_x_686:
        /* <DEDUP_REMOVED lines=16> */
.L_x_714:
[----:B------:R-:W-:Y:S01]  /*58c0*/  PRMT R0, RZ, 0x7610, R0 ;  /* 0x00007610ff007816 */ /* 0x000fe20000000000 */
[----:B------:R-:W-:Y:S06]  /*58d0*/  BRA `(.L_x_687) ;  /* 0x00000000001c7947 */ /* 0x000fec0003800000 */
.L_x_711:
[----:B------:R-:W2:Y:S02]  /*58e0*/  LDG.E.64 R2, desc[UR36][R2.64] ;  /* 0x0000002402027981 */ /* 0x000ea4000c1e1b00 */
[----:B--2---:R-:W0:Y:S02]  /*58f0*/  I2F.U64 R0, R2 ;  /* 0x0000000200007312 */ /* 0x004e240000301000 */
[----:B0-----:R-:W-:Y:S01]  /*5900*/  F2FP.BF16.F32.PACK_AB R0, RZ, R0 ;  /* 0x00000000ff00723e */ /* 0x001fe200000010ff */
[----:B------:R-:W-:Y:S06]  /*5910*/  BRA `(.L_x_687) ;  /* 0x00000000000c7947 */ /* 0x000fec0003800000 */
.L_x_710:
[----:B------:R-:W2:Y:S02]  /*5920*/  LDG.E R2, desc[UR36][R2.64] ;  /* 0x0000002402027981 */ /* 0x000ea4000c1e1900 */
[----:B--2---:R-:W-:-:S04]  /*5930*/  I2FP.F32.U32 R0, R2 ;  /* 0x0000000200007245 */ /* 0x004fc80000201000 */
[----:B------:R-:W-:-:S07]  /*5940*/  F2FP.BF16.F32.PACK_AB R0, RZ, R0 ;  /* 0x00000000ff00723e */ /* 0x000fce00000010ff */
.L_x_687:
[----:B-----5:R-:W-:Y:S01]  /*5950*/  SHF.L.U32 R0, R0, 0x10, RZ ;  /* 0x0000001000007819 */ /* 0x020fe200000006ff */
[----:B------:R-:W1:Y:S01]  /*5960*/  LDCU.64 UR4, c[0x0][0x580] ;  /* 0x0000b000ff0477ac */ /* 0x000e620008000a00 */
[----:B------:R-:W-:Y:S03]  /*5970*/  BSSY.RECONVERGENT B0, `(.L_x_715) ;  /* 0x0000027000007945 */ /* 0x000fe60003800200 */
        /* <DEDUP_REMOVED lines=38> */
.L_x_716:
[----:B------:R-:W-:Y:S05]  /*5be0*/  BSYNC.RECONVERGENT B0 ;  /* 0x0000000000007941 */ /* 0x000fea0003800200 */
.L_x_715:
        /* <DEDUP_REMOVED lines=25> */
.L_x_720:
[----:B-1----:R-:W-:-:S06]  /*5d80*/  SHF.L.U32 R5, R5, 0x10, RZ ;  /* 0x0000001005057819 */ /* 0x002fcc00000006ff */
[----:B------:R-:W1:Y:S02]  /*5d90*/  F2I.S64.TRUNC R4, R5 ;  /* 0x0000000500047311 */ /* 0x000e64000020d900 */
[----:B-1----:R1:W-:Y:S01]  /*5da0*/  STG.E.U8 desc[UR36][R2.64], R4 ;  /* 0x0000000402007986 */ /* 0x0023e2000c101124 */
[----:B------:R-:W-:Y:S05]  /*5db0*/  BRA `(.L_x_722) ;  /* 0x0000000c006c7947 */ /* 0x000fea0003800000 */
.L_x_719:
[----:B------:R-:W-:-:S09]  /*5dc0*/  UISETP.NE.AND UP0, UPT, UR4, 0x2, UPT ;  /* 0x000000020400788c */ /* 0x000fd2000bf05270 */
[----:B------:R-:W-:Y:S05]  /*5dd0*/  BRA.U !UP0, `(.L_x_723) ;  /* 0x0000000108307547 */ /* 0x000fea000b800000 */
[----:B------:R-:W-:-:S09]  /*5de0*/  UISETP.NE.AND UP0, UPT, UR4, 0x3, UPT ;  /* 0x000000030400788c */ /* 0x000fd2000bf05270 */
[----:B------:R-:W-:Y:S05]  /*5df0*/  BRA.U !UP0, `(.L_x_724) ;  /* 0x0000000108187547 */ /* 0x000fea000b800000 */
[----:B------:R-:W-:-:S09]  /*5e00*/  UISETP.NE.AND UP0, UPT, UR4, 0x4, UPT ;  /* 0x000000040400788c */ /* 0x000fd2000bf05270 */
[----:B------:R-:W-:Y:S05]  /*5e10*/  BRA.U UP0, `(.L_x_721) ;  /* 0x0000000900787547 */ /* 0x000fea000b800000 */
[----:B-1----:R-:W-:-:S06]  /*5e20*/  IMAD.U32 R5, R5, 0x10000, RZ ;  /* 0x0001000005057824 */ /* 0x002fcc00078e00ff */
[----:B------:R-:W1:Y:S02]  /*5e30*/  F2I.S64.TRUNC R4, R5 ;  /* 0x0000000500047311 */ /* 0x000e64000020d900 */
[----:B-1----:R1:W-:Y:S01]  /*5e40*/  STG.E.64 desc[UR36][R2.64], R4 ;  /* 0x0000000402007986 */ /* 0x0023e2000c101b24 */
[----:B------:R-:W-:Y:S05]  /*5e50*/  BRA `(.L_x_722) ;  /* 0x0000000c00447947 */ /* 0x000fea0003800000 */
.L_x_724:
[----:B-1----:R-:W-:-:S06]  /*5e60*/  IMAD.U32 R5, R5, 0x10000, RZ ;  /* 0x0001000005057824 */ /* 0x002fcc00078e00ff */
[----:B------:R-:W1:Y:S02]  /*5e70*/  F2I.FTZ.TRUNC.NTZ R5, R5 ;  /* 0x0000000500057305 */ /* 0x000e64000021f100 */
[----:B-1----:R1:W-:Y:S01]  /*5e80*/  STG.E desc[UR36][R2.64], R5 ;  /* 0x0000000502007986 */ /* 0x0023e2000c101924 */
[----:B------:R-:W-:Y:S05]  /*5e90*/  BRA `(.L_x_722) ;  /* 0x0000000c00347947 */ /* 0x000fea0003800000 */
.L_x_723:
[----:B-1----:R-:W-:-:S06]  /*5ea0*/  SHF.L.U32 R5, R5, 0x10, RZ ;  /* 0x0000001005057819 */ /* 0x002fcc00000006ff */
[----:B------:R-:W1:Y:S02]  /*5eb0*/  F2I.FTZ.TRUNC.NTZ R5, R5 ;  /* 0x0000000500057305 */ /* 0x000e64000021f100 */
[----:B-1----:R1:W-:Y:S01]  /*5ec0*/  STG.E.U16 desc[UR36][R2.64], R5 ;  /* 0x0000000502007986 */ /* 0x0023e2000c101524 */
[----:B------:R-:W-:Y:S05]  /*5ed0*/  BRA `(.L_x_722) ;  /* 0x0000000c00247947 */ /* 0x000fea0003800000 */
.L_x_718:
        /* <DEDUP_REMOVED lines=9> */
.L_x_726:
[----:B01----:R-:W-:-:S05]  /*5f70*/  IMAD.U32 R0, R5, 0x10000, RZ ;  /* 0x0001000005007824 */ /* 0x003fca00078e00ff */
[----:B------:R-:W-:-:S05]  /*5f80*/  F2FP.F16.F32.PACK_AB R0, RZ, R0 ;  /* 0x00000000ff00723e */ /* 0x000fca00000000ff */
[----:B------:R0:W-:Y:S01]  /*5f90*/  STG.E.U16 desc[UR36][R2.64], R0 ;  /* 0x0000000002007986 */ /* 0x0001e2000c101524 */
[----:B------:R-:W-:Y:S05]  /*5fa0*/  BRA `(.L_x_722) ;  /* 0x0000000800f07947 */ /* 0x000fea0003800000 */
.L_x_725:
[----:B------:R-:W-:-:S09]  /*5fb0*/  UISETP.NE.AND UP0, UPT, UR4, 0x7, UPT ;  /* 0x000000070400788c */ /* 0x000fd2000bf05270 */
[----:B------:R-:W-:Y:S05]  /*5fc0*/  BRA.U !UP0, `(.L_x_727) ;  /* 0x0000000108347547 */ /* 0x000fea000b800000 */
[----:B------:R-:W-:-:S09]  /*5fd0*/  UISETP.NE.AND UP0, UPT, UR4, 0x8, UPT ;  /* 0x000000080400788c */ /* 0x000fd2000bf05270 */
[----:B------:R-:W-:Y:S05]  /*5fe0*/  BRA.U !UP0, `(.L_x_728) ;  /* 0x0000000108187547 */ /* 0x000fea000b800000 */
[----:B------:R-:W-:-:S09]  /*5ff0*/  UISETP.NE.AND UP0, UPT, UR4, 0x9, UPT ;  /* 0x000000090400788c */ /* 0x000fd2000bf05270 */
[----:B------:R-:W-:Y:S05]  /*6000*/  BRA.U UP0, `(.L_x_721) ;  /* 0x0000000500fc7547 */ /* 0x000fea000b800000 */
[----:B-1----:R-:W-:Y:S01]  /*6010*/  SHF.L.U32 R4, R5, 0x10, RZ ;  /* 0x0000001005047819 */ /* 0x002fe200000006ff */
[----:B------:R-:W-:-:S05]  /*6020*/  IMAD.MOV.U32 R5, RZ, RZ, RZ ;  /* 0x000000ffff057224 */ /* 0x000fca00078e00ff */
[----:B------:R1:W-:Y:S01]  /*6030*/  STG.E.64 desc[UR36][R2.64], R4 ;  /* 0x0000000402007986 */ /* 0x0003e2000c101b24 */
[----:B------:R-:W-:Y:S05]  /*6040*/  BRA `(.L_x_722) ;  /* 0x0000000800c87947 */ /* 0x000fea0003800000 */
.L_x_728:
[----:B-1----:R-:W-:-:S05]  /*6050*/  IMAD.U32 R5, R5, 0x10000, RZ ;  /* 0x0001000005057824 */ /* 0x002fca00078e00ff */
[----:B------:R-:W-:-:S04]  /*6060*/  F2FP.F16.F32.PACK_AB R5, RZ, R5 ;  /* 0x00000005ff05723e */ /* 0x000fc800000000ff */
[----:B------:R-:W-:-:S05]  /*6070*/  PRMT R5, R5, 0x5410, RZ ;  /* 0x0000541005057816 */ /* 0x000fca00000000ff */
[----:B------:R1:W-:Y:S01]  /*6080*/  STG.E desc[UR36][R2.64], R5 ;  /* 0x0000000502007986 */ /* 0x0003e2000c101924 */
[----:B------:R-:W-:Y:S05]  /*6090*/  BRA `(.L_x_722) ;  /* 0x0000000800b47947 */ /* 0x000fea0003800000 */
.L_x_727:
[----:B-1----:R-:W-:-:S05]  /*60a0*/  SHF.L.U32 R4, R5, 0x10, RZ ;  /* 0x0000001005047819 */ /* 0x002fca00000006ff */
[----:B------:R-:W-:-:S06]  /*60b0*/  FMUL.FTZ R4, R4, 1 ;  /* 0x3f80000004047820 */ /* 0x000fcc0000410000 */
[----:B------:R-:W1:Y:S02]  /*60c0*/  F2F.F64.F32 R4, R4 ;  /* 0x0000000400047310 */ /* 0x000e640000201800 */
[----:B-1----:R1:W-:Y:S01]  /*60d0*/  STG.E.64 desc[UR36][R2.64], R4 ;  /* 0x0000000402007986 */ /* 0x0023e2000c101b24 */
[----:B------:R-:W-:Y:S05]  /*60e0*/  BRA `(.L_x_722) ;  /* 0x0000000800a07947 */ /* 0x000fea0003800000 */
.L_x_717:
        /* <DEDUP_REMOVED lines=14> */
.L_x_732:
[----:B-1----:R-:W-:Y:S01]  /*61d0*/  IMAD.U32 R5, R5, 0x10000, RZ ;  /* 0x0001000005057824 */ /* 0x002fe200078e00ff */
[----:B------:R-:W-:Y:S01]  /*61e0*/  BSSY.RECONVERGENT B0, `(.L_x_733) ;  /* 0x0000013000007945 */ /* 0x000fe20003800200 */
[----:B0-----:R-:W-:-:S03]  /*61f0*/  MOV R0, 0x80 ;  /* 0x0000008000007802 */ /* 0x001fc60000000f00 */
        /* <DEDUP_REMOVED lines=15> */
.L_x_735:
[----:B------:R-:W-:-:S04]  /*62f0*/  SHF.R.U32.HI R5, RZ, 0x18, R5 ;  /* 0x00000018ff057819 */ /* 0x000fc80000011605 */
[----:B------:R-:W-:-:S07]  /*6300*/  LOP3.LUT R0, R0, 0x80, R5, 0xf8, !PT ;  /* 0x0000008000007812 */ /* 0x000fce00078ef805 */
.L_x_734:
[----:B------:R-:W-:Y:S05]  /*6310*/  BSYNC.RECONVERGENT B0 ;  /* 0x0000000000007941 */ /* 0x000fea0003800200 */
.L_x_733:
[----:B------:R0:W-:Y:S01]  /*6320*/  STG.E.U8 desc[UR36][R2.64], R0 ;  /* 0x0000000002007986 */ /* 0x0001e2000c101124 */
[----:B------:R-:W-:Y:S05]  /*6330*/  BRA `(.L_x_722) ;  /* 0x00000008000c7947 */ /* 0x000fea0003800000 */
.L_x_731:
[----:B-1----:R-:W-:Y:S01]  /*6340*/  IMAD.U32 R5, R5, 0x10000, RZ ;  /* 0x0001000005057824 */ /* 0x002fe200078e00ff */
[----:B------:R-:W-:Y:S01]  /*6350*/  BSSY.RECONVERGENT B0, `(.L_x_736) ;  /* 0x0000013000007945 */ /* 0x000fe20003800200 */
[----:B0-----:R-:W-:-:S03]  /*6360*/  HFMA2 R0, -RZ, RZ, 0, 7.62939453125e-06 ;  /* 0x00000080ff007431 */ /* 0x001fc600000001ff */
        /* <DEDUP_REMOVED lines=15> */
.L_x_738:
[----:B------:R-:W-:-:S04]  /*6460*/  SHF.R.U32.HI R5, RZ, 0x18, R5 ;  /* 0x00000018ff057819 */ /* 0x000fc80000011605 */
[----:B------:R-:W-:-:S07]  /*6470*/  LOP3.LUT R0, R0, 0x80, R5, 0xf8, !PT ;  /* 0x0000008000007812 */ /* 0x000fce00078ef805 */
.L_x_737:
[----:B------:R-:W-:Y:S05]  /*6480*/  BSYNC.RECONVERGENT B0 ;  /* 0x0000000000007941 */ /* 0x000fea0003800200 */
.L_x_736:
[----:B------:R0:W-:Y:S01]  /*6490*/  STG.E.U8 desc[UR36][R2.64], R0 ;  /* 0x0000000002007986 */ /* 0x0001e2000c101124 */
[----:B------:R-:W-:Y:S05]  /*64a0*/  BRA `(.L_x_722) ;  /* 0x0000000400b07947 */ /* 0x000fea0003800000 */
.L_x_730:
        /* <DEDUP_REMOVED lines=8> */
[----:B------:R-:W-:-:S04]  /*6530*/  LOP3.LUT R4, R6, 0xff, RZ, 0xc0, !PT ;  /* 0x000000ff06047812 */ /* 0x000fc800078ec0ff */
[----:B------:R-:W-:-:S13]  /*6540*/  ISETP.NE.AND P1, PT, R4, 0xff, PT ;  /* 0x000000ff0400780c */ /* 0x000fda0003f25270 */
[--C-:B0-----:R-:W-:Y:S02]  /*6550*/  @P1 SHF.R.U32.HI R0, RZ, 0x16, R5.reuse ;  /* 0x00000016ff001819 */ /* 0x101fe40000011605 */
        /* <DEDUP_REMOVED lines=11> */
.L_x_740:
[----:B-1----:R-:W-:-:S06]  /*6610*/  IMAD.U32 R5, R5, 0x10000, RZ ;  /* 0x0001000005057824 */ /* 0x002fcc00078e00ff */
[----:B------:R-:W1:Y:S02]  /*6620*/  F2I.U64.TRUNC R4, R5 ;  /* 0x0000000500047311 */ /* 0x000e64000020d800 */
[----:B-1----:R1:W-:Y:S01]  /*6630*/  STG.E.64 desc[UR36][R2.64], R4 ;  /* 0x0000000402007986 */ /* 0x0023e2000c101b24 */
[----:B------:R-:W-:Y:S05]  /*6640*/  BRA `(.L_x_722) ;  /* 0x0000000400487947 */ /* 0x000fea0003800000 */
.L_x_739:
[----:B-1----:R-:W-:-:S06]  /*6650*/  IMAD.U32 R5, R5, 0x10000, RZ ;  /* 0x0001000005057824 */ /* 0x002fcc00078e00ff */
[----:B------:R-:W1:Y:S02]  /*6660*/  F2I.FTZ.U32.TRUNC.NTZ R5, R5 ;  /* 0x0000000500057305 */ /* 0x000e64000021f000 */
[----:B-1----:R1:W-:Y:S01]  /*6670*/  STG.E desc[UR36][R2.64], R5 ;  /* 0x0000000502007986 */ /* 0x0023e2000c101924 */
[----:B------:R-:W-:Y:S05]  /*6680*/  BRA `(.L_x_722) ;  /* 0x0000000400387947 */ /* 0x000fea0003800000 */
.L_x_729:
        /* <DEDUP_REMOVED lines=11> */
.L_x_742:
[----:B-1----:R-:W-:Y:S01]  /*6740*/  IMAD.U32 R5, R5, 0x10000, RZ ;  /* 0x0001000005057824 */ /* 0x002fe200078e00ff */
[----:B------:R-:W-:-:S03]  /*6750*/  CS2R R6, SRZ ;  /* 0x0000000000067805 */ /* 0x000fc6000001ff00 */
[----:B------:R-:W-:-:S06]  /*6760*/  FMUL.FTZ R5, R5, 1 ;  /* 0x3f80000005057820 */ /* 0x000fcc0000410000 */
[----:B------:R-:W1:Y:S02]  /*6770*/  F2F.F64.F32 R4, R5 ;  /* 0x0000000500047310 */ /* 0x000e640000201800 */
[----:B-1----:R1:W-:Y:S01]  /*6780*/  STG.E.128 desc[UR36][R2.64], R4 ;  /* 0x0000000402007986 */ /* 0x0023e2000c101d24 */
[----:B------:R-:W-:Y:S05]  /*6790*/  BRA `(.L_x_722) ;  /* 0x0000000000f47947 */ /* 0x000fea0003800000 */
.L_x_741:
[----:B------:R-:W-:-:S09]  /*67a0*/  UISETP.NE.AND UP0, UPT, UR4, 0xf, UPT ;  /* 0x0000000f0400788c */ /* 0x000fd2000bf05270 */
[----:B------:R-:W-:Y:S05]  /*67b0*/  BRA.U !UP0, `(.L_x_743) ;  /* 0x0000000108e87547 */ /* 0x000fea000b800000 */
[----:B------:R-:W-:-:S09]  /*67c0*/  UISETP.NE.AND UP0, UPT, UR4, 0x17, UPT ;  /* 0x000000170400788c */ /* 0x000fd2000bf05270 */
[----:B------:R-:W-:Y:S05]  /*67d0*/  BRA.U !UP0, `(.L_x_744) ;  /* 0x0000000108907547 */ /* 0x000fea000b800000 */
[----:B------:R-:W-:-:S09]  /*67e0*/  UISETP.NE.AND UP0, UPT, UR4, 0x18, UPT ;  /* 0x000000180400788c */ /* 0x000fd2000bf05270 */
[----:B------:R-:W-:Y:S05]  /*67f0*/  BRA.U !UP0, `(.L_x_745) ;  /* 0x0000000108447547 */ /* 0x000fea000b800000 */
.L_x_721:
[----:B0-----:R-:W-:Y:S01]  /*6800*/  MOV R0, 0x0 ;  /* 0x0000000000007802 */ /* 0x001fe20000000f00 */
        /* <DEDUP_REMOVED lines=15> */
.L_x_746:
[----:B------:R-:W-:Y:S05]  /*6900*/  BRA `(.L_x_722) ;  /* 0x0000000000987947 */ /* 0x000fea0003800000 */
.L_x_745:
[----:B-1----:R-:W-:Y:S01]  /*6910*/  IMAD.U32 R7, R5, 0x10000, RZ ;  /* 0x0001000005077824 */ /* 0x002fe200078e00ff */
[----:B------:R-:W-:Y:S01]  /*6920*/  BSSY.RECONVERGENT B0, `(.L_x_747) ;  /* 0x000000c000007945 */ /* 0x000fe20003800200 */
[----:B0-----:R-:W-:-:S03]  /*6930*/  MOV R0, 0x7f ;  /* 0x0000007f00007802 */ /* 0x001fc60000000f00 */
        /* <DEDUP_REMOVED lines=10> */
.L_x_748:
[----:B------:R-:W-:Y:S05]  /*69e0*/  BSYNC.RECONVERGENT B0 ;  /* 0x0000000000007941 */ /* 0x000fea0003800200 */
.L_x_747:
[----:B------:R-:W-:-:S05]  /*69f0*/  LOP3.LUT R5, R0, 0x80, R5, 0xf8, !PT ;  /* 0x0000008000057812 */ /* 0x000fca00078ef805 */
[----:B------:R3:W-:Y:S01]  /*6a00*/  STG.E.U8 desc[UR36][R2.64], R5 ;  /* 0x0000000502007986 */ /* 0x0007e2000c101124 */
[----:B------:R-:W-:Y:S05]  /*6a10*/  BRA `(.L_x_722) ;  /* 0x0000000000547947 */ /* 0x000fea0003800000 */
.L_x_744:
[----:B-1----:R-:W-:Y:S01]  /*6a20*/  IMAD.U32 R5, R5, 0x10000, RZ ;  /* 0x0001000005057824 */ /* 0x002fe200078e00ff */
[----:B------:R-:W-:Y:S04]  /*6a30*/  BSSY.RECONVERGENT B0, `(.L_x_749) ;  /* 0x000000e000007945 */ /* 0x000fe80003800200 */
[----:B------:R-:W-:-:S04]  /*6a40*/  LOP3.LUT R4, R5, 0x7fffffff, RZ, 0xc0, !PT ;  /* 0x7fffffff05047812 */ /* 0x000fc800078ec0ff */
[----:B------:R-:W-:-:S13]  /*6a50*/  ISETP.GT.U32.AND P0, PT, R4, 0x477fffff, PT ;  /* 0x477fffff0400780c */ /* 0x000fda0003f04070 */
[----:B------:R-:W-:Y:S05]  /*6a60*/  @P0 BRA `(.L_x_750) ;  /* 0x00000000001c0947 */ /* 0x000fea0003800000 */
[----:B------:R-:W-:-:S13]  /*6a70*/  ISETP.GE.U32.AND P0, PT, R4, 0x38800000, PT ;  /* 0x388000000400780c */ /* 0x000fda0003f06070 */
[----:B0-----:R-:W-:-:S04]  /*6a80*/  @P0 SHF.R.U32.HI R0, RZ, 0x15, R5 ;  /* 0x00000015ff000819 */ /* 0x001fc80000011605 */
[----:B------:R-:W-:-:S04]  /*6a90*/  @P0 LOP3.LUT R0, R0, 0x1, RZ, 0xc0, !PT ;  /* 0x0000000100000812 */ /* 0x000fc800078ec0ff */
[----:B------:R-:W-:-:S04]  /*6aa0*/  @P0 IADD3 R0, PT, PT, R5, 0x80fffff, R0 ;  /* 0x080fffff05000810 */ /* 0x000fc80007ffe000 */
[----:B------:R-:W-:Y:S01]  /*6ab0*/  @P0 SHF.R.U32.HI R0, RZ, 0x15, R0 ;  /* 0x00000015ff000819 */ /* 0x000fe20000011600 */
[----:B------:R-:W-:Y:S01]  /*6ac0*/  @!P0 FADD.FTZ R0, R4, 128 ;  /* 0x4300000004008421 */ /* 0x000fe20000010000 */
[----:B------:R-:W-:Y:S06]  /*6ad0*/  BRA `(.L_x_751) ;  /* 0x00000000000c7947 */ /* 0x000fec0003800000 */
.L_x_750:
[----:B0-----:R-:W-:Y:S01]  /*6ae0*/  IMAD.MOV.U32 R0, RZ, RZ, 0x7f ;  /* 0x0000007fff007424 */ /* 0x001fe200078e00ff */
[----:B------:R-:W-:-:S04]  /*6af0*/  ISETP.GT.U32.AND P0, PT, R4, 0x7f800000, PT ;  /* 0x7f8000000400780c */ /* 0x000fc80003f04070 */
[----:B------:R-:W-:-:S09]  /*6b00*/  SEL R0, R0, 0x7c, P0 ;  /* 0x0000007c00007807 */ /* 0x000fd20000000000 */
.L_x_751:
[----:B------:R-:W-:Y:S05]  /*6b10*/  BSYNC.RECONVERGENT B0 ;  /* 0x0000000000007941 */ /* 0x000fea0003800200 */
.L_x_749:
[----:B------:R-:W-:-:S04]  /*6b20*/  SHF.R.U32.HI R5, RZ, 0x18, R5 ;  /* 0x00000018ff057819 */ /* 0x000fc80000011605 */
[----:B------:R-:W-:-:S05]  /*6b30*/  LOP3.LUT R5, R0, 0x80, R5, 0xf8, !PT ;  /* 0x0000008000057812 */ /* 0x000fca00078ef805 */
[----:B------:R2:W-:Y:S01]  /*6b40*/  STG.E.U8 desc[UR36][R2.64], R5 ;  /* 0x0000000502007986 */ /* 0x0005e2000c101124 */
[----:B------:R-:W-:Y:S05]  /*6b50*/  BRA `(.L_x_722) ;  /* 0x0000000000047947 */ /* 0x000fea0003800000 */
.L_x_743:
[----:B-1----:R1:W-:Y:S02]  /*6b60*/  STG.E.U16 desc[UR36][R2.64], R5 ;  /* 0x0000000502007986 */ /* 0x0023e4000c101524 */
.L_x_722:
[----:B------:R-:W-:-:S07]  /*6b70*/  IADD3 R17, PT, PT, R17, 0x80, RZ ;  /* 0x0000008011117810 */ /* 0x000fce0007ffe0ff */
.L_x_680:
[----:B------:R-:W-:Y:S05]  /*6b80*/  BSYNC.RECONVERGENT B6 ;  /* 0x0000000000067941 */ /* 0x000fea0003800200 */
.L_x_679:
        /* <DEDUP_REMOVED lines=10> */
[----:B------:R-:W-:Y:S01]  /*6c30*/  HFMA2 R16, -RZ, RZ, 0, 0 ;  /* 0x00000000ff107431 */ /* 0x000fe200000001ff */
[----:B------:R-:W0:Y:S01]  /*6c40*/  LDCU UR6, c[0x0][0x38c] ;  /* 0x00007180ff0677ac */ /* 0x000e220008000800 */
[----:B------:R-:W5:Y:S01]  /*6c50*/  LDCU.64 UR8, c[0x0][0x4b8] ;  /* 0x00009700ff0877ac */ /* 0x000f620008000a00 */
[----:B------:R-:W-:Y:S02]  /*6c60*/  UISETP.NE.AND UP0, UPT, UR40, URZ, UPT ;  /* 0x000000ff2800728c */ /* 0x000fe4000bf05270 */
[----:B-1234-:R-:W-:-:S05]  /*6c70*/  IMAD.HI.U32 R2, R17, UR4, R16 ;  /* 0x0000000411027c27 */ /* 0x01efca000f8e0010 */
[----:B------:R-:W-:-:S05]  /*6c80*/  SHF.R.U32.HI R3, RZ, UR5, R2 ;  /* 0x00000005ff037c19 */ /* 0x000fca0008011602 */
[----:B------:R-:W-:-:S04]  /*6c90*/  IMAD.MOV R0, RZ, RZ, -R3 ;  /* 0x000000ffff007224 */ /* 0x000fc800078e0a03 */
        /* <DEDUP_REMOVED lines=290> */
.L_x_754:
        /* <DEDUP_REMOVED lines=18> */
.L_x_758:
[----:B------:R-:W2:Y:S02]  /*7fe0*/  LDG.E.U8 R2, desc[UR36][R2.64] ;  /* 0x0000002402027981 */ /* 0x000ea4000c1e1100 */
[----:B--2---:R-:W-:-:S04]  /*7ff0*/  I2FP.F32.U32 R0, R2 ;  /* 0x0000000200007245 */ /* 0x004fc80000201000 */
[----:B------:R-:W-:Y:S01]  /*8000*/  F2FP.BF16.F32.PACK_AB R0, RZ, R0 ;  /* 0x00000000ff00723e */ /* 0x000fe200000010ff */
[----:B------:R-:W-:Y:S06]  /*8010*/  BRA `(.L_x_760) ;  /* 0x0000000c00a47947 */ /* 0x000fec0003800000 */
.L_x_757:
        /* <DEDUP_REMOVED lines=10> */
.L_x_762:
[----:B------:R-:W2:Y:S02]  /*80c0*/  LDG.E R2, desc[UR36][R2.64] ;  /* 0x0000002402027981 */ /* 0x000ea4000c1e1900 */
[----:B--2---:R-:W-:-:S04]  /*80d0*/  I2FP.F32.S32 R0, R2 ;  /* 0x0000000200007245 */ /* 0x004fc80000201400 */
[----:B------:R-:W-:Y:S01]  /*80e0*/  F2FP.BF16.F32.PACK_AB R0, RZ, R0 ;  /* 0x00000000ff00723e */ /* 0x000fe200000010ff */
[----:B------:R-:W-:Y:S06]  /*80f0*/  BRA `(.L_x_760) ;  /* 0x0000000c006c7947 */ /* 0x000fec0003800000 */
.L_x_761:
[----:B------:R-:W2:Y:S02]  /*8100*/  LDG.E.U16 R2, desc[UR36][R2.64] ;  /* 0x0000002402027981 */ /* 0x000ea4000c1e1500 */
[----:B--2---:R-:W0:Y:S02]  /*8110*/  I2F.S16 R0, R2 ;  /* 0x0000000200007306 */ /* 0x004e240000101400 */
[----:B0-----:R-:W-:Y:S01]  /*8120*/  F2FP.BF16.F32.PACK_AB R0, RZ, R0 ;  /* 0x00000000ff00723e */ /* 0x001fe200000010ff */
[----:B------:R-:W-:Y:S06]  /*8130*/  BRA `(.L_x_760) ;  /* 0x0000000c005c7947 */ /* 0x000fec0003800000 */
.L_x_756:
        /* <DEDUP_REMOVED lines=9> */
.L_x_764:
[----:B------:R-:W2:Y:S02]  /*81d0*/  LDG.E.U16 R0, desc[UR36][R2.64] ;  /* 0x0000002402007981 */ /* 0x000ea4000c1e1500 */
[----:B--2---:R-:W-:-:S05]  /*81e0*/  HADD2.F32 R0, -RZ, R0.H0_H0 ;  /* 0x20000000ff007230 */ /* 0x004fca0000004100 */
[----:B------:R-:W-:Y:S01]  /*81f0*/  F2FP.BF16.F32.PACK_AB R0, RZ, R0 ;  /* 0x00000000ff00723e */ /* 0x000fe200000010ff */
[----:B------:R-:W-:Y:S06]  /*8200*/  BRA `(.L_x_760) ;  /* 0x0000000c00287947 */ /* 0x000fec0003800000 */
.L_x_763:
        /* <DEDUP_REMOVED lines=9> */
.L_x_766:
[----:B------:R-:W2:Y:S02]  /*82a0*/  LDG.E.U16 R2, desc[UR36][R2.64] ;  /* 0x0000002402027981 */ /* 0x000ea4000c1e1500 */
[----:B--2---:R-:W-:-:S05]  /*82b0*/  HADD2.F32 R0, -RZ, R2.H0_H0 ;  /* 0x20000002ff007230 */ /* 0x004fca0000004100 */
[----:B------:R-:W-:Y:S01]  /*82c0*/  F2FP.BF16.F32.PACK_AB R0, RZ, R0 ;  /* 0x00000000ff00723e */ /* 0x000fe200000010ff */
[----:B------:R-:W-:Y:S06]  /*82d0*/  BRA `(.L_x_760) ;  /* 0x0000000800f47947 */ /* 0x000fec0003800000 */
.L_x_765:
        /* <DEDUP_REMOVED lines=12> */
.L_x_755:
        /* <DEDUP_REMOVED lines=13> */
.L_x_769:
        /* <DEDUP_REMOVED lines=12> */
.L_x_768:
[----:B------:R-:W-:-:S09]  /*8530*/  UISETP.NE.AND UP0, UPT, UR4, 0xf, UPT ;  /* 0x0000000f0400788c */ /* 0x000fd2000bf05270 */
[----:B------:R-:W-:Y:S05]  /*8540*/  BRA.U !UP0, `(.L_x_770) ;  /* 0x0000000108987547 */ /* 0x000fea000b800000 */
[----:B------:R-:W-:-:S09]  /*8550*/  UISETP.NE.AND UP0, UPT, UR4, 0x17, UPT ;  /* 0x000000170400788c */ /* 0x000fd2000bf05270 */
[----:B------:R-:W-:Y:S05]  /*8560*/  BRA.U !UP0, `(.L_x_771) ;  /* 0x00000001085c7547 */ /* 0x000fea000b800000 */
[----:B------:R-:W-:-:S09]  /*8570*/  UISETP.NE.AND UP0, UPT, UR4, 0x18, UPT ;  /* 0x000000180400788c */ /* 0x000fd2000bf05270 */
[----:B------:R-:W-:Y:S05]  /*8580*/  BRA.U UP0, `(.L_x_759) ;  /* 0x0000000500e47547 */ /* 0x000fea000b800000 */
[----:B------:R-:W2:Y:S01]  /*8590*/  LDG.E.U8 R0, desc[UR36][R2.64] ;  /* 0x0000002402007981 */ /* 0x000ea2000c1e1100 */
[----:B------:R-:W-:Y:S01]  /*85a0*/  IMAD.MOV.U32 R6, RZ, RZ, 0x1f ;  /* 0x0000001fff067424 */ /* 0x000fe200078e00ff */
[----:B--2---:R-:W-:-:S04]  /*85b0*/  SHF.L.U32 R0, R0, 0x18, RZ ;  /* 0x0000001800007819 */ /* 0x004fc800000006ff */
[C---:B------:R-:W-:Y:S02]  /*85c0*/  LOP3.LUT R4, R0.reuse, 0x7f000000, RZ, 0xc0, !PT ;  /* 0x7f00000000047812 */ /* 0x040fe400078ec0ff */
[----:B------:R-:W-:Y:S02]  /*85d0*/  LOP3.LUT P0, RZ, R0, 0x7f000000, RZ, 0xc0, !PT ;  /* 0x7f00000000ff7812 */ /* 0x000fe4000780c0ff */
[----:B------:R-:W0:Y:S02]  /*85e0*/  FLO.U32 R5, R4 ;  /* 0x0000000400057300 */ /* 0x000e2400000e0000 */
[----:B0-----:R-:W-:-:S05]  /*85f0*/  IMAD.MOV R5, RZ, RZ, -R5 ;  /* 0x000000ffff057224 */ /* 0x001fca00078e0a05 */
[----:B------:R-:W-:-:S04]  /*8600*/  VIADDMNMX.U32 R5, R5, R6, 0x4, !PT ;  /* 0x0000000405057446 */ /* 0x000fc80007800006 */
[----:B------:R-:W-:-:S04]  /*8610*/  IADD3 R5, PT, PT, R5, -0x4, RZ ;  /* 0xfffffffc05057810 */ /* 0x000fc80007ffe0ff */
[C---:B------:R-:W-:Y:S01]  /*8620*/  SHF.L.U32 R6, R4.reuse, R5, RZ ;  /* 0x0000000504067219 */ /* 0x040fe200000006ff */
[----:B------:R-:W-:Y:S02]  /*8630*/  IMAD.SHL.U32 R7, R5, 0x800000, RZ ;  /* 0x0080000005077824 */ /* 0x000fe400078e00ff */
        /* <DEDUP_REMOVED lines=10> */
.L_x_771:
[----:B------:R-:W2:Y:S02]  /*86e0*/  LDG.E.U8 R2, desc[UR36][R2.64] ;  /* 0x0000002402027981 */ /* 0x000ea4000c1e1100 */
[C---:B--2---:R-:W-:Y:S02]  /*86f0*/  IMAD.SHL.U32 R0, R2.reuse, 0x2000000, RZ ;  /* 0x0200000002007824 */ /* 0x044fe400078e00ff */
        /* <DEDUP_REMOVED lines=11> */
.L_x_770:
[----:B------:R0:W5:Y:S01]  /*87b0*/  LDG.E.U16 R0, desc[UR36][R2.64] ;  /* 0x0000002402007981 */ /* 0x000162000c1e1500 */
[----:B------:R-:W-:Y:S05]  /*87c0*/  BRA `(.L_x_760) ;  /* 0x0000000400b87947 */ /* 0x000fea0003800000 */
.L_x_767:
        /* <DEDUP_REMOVED lines=12> */
.L_x_774:
        /* <DEDUP_REMOVED lines=21> */
.L_x_778:
[----:B------:R-:W-:Y:S05]  /*89e0*/  BSYNC.RECONVERGENT B1 ;  /* 0x0000000000017941 */ /* 0x000fea0003800200 */
.L_x_777:
[----:B------:R-:W-:Y:S01]  /*89f0*/  IMAD.SHL.U32 R0, R0, 0x100000, RZ ;  /* 0x0010000000007824 */ /* 0x000fe200078e00ff */
[----:B------:R-:W-:-:S04]  /*8a00*/  LEA R2, R2, 0x3b800000, 0x17 ;  /* 0x3b80000002027811 */ /* 0x000fc800078eb8ff */
[----:B------:R-:W-:-:S07]  /*8a10*/  LOP3.LUT R0, R2, R0, R7, 0xfe, !PT ;  /* 0x0000000002007212 */ /* 0x000fce00078efe07 */
.L_x_776:
[----:B------:R-:W-:Y:S05]  /*8a20*/  BSYNC.RECONVERGENT B0 ;  /* 0x0000000000007941 */ /* 0x000fea0003800200 */
.L_x_775:
[----:B------:R-:W-:Y:S01]  /*8a30*/  F2FP.BF16.F32.PACK_AB R0, RZ, R0 ;  /* 0x00000000ff00723e */ /* 0x000fe200000010ff */
[----:B------:R-:W-:Y:S06]  /*8a40*/  BRA `(.L_x_760) ;  /* 0x0000000400187947 */ /* 0x000fec0003800000 */
.L_x_773:
        /* <DEDUP_REMOVED lines=21> */
.L_x_782:
[----:B------:R-:W-:Y:S05]  /*8ba0*/  BSYNC.RECONVERGENT B1 ;  /* 0x0000000000017941 */ /* 0x000fea0003800200 */
.L_x_781:
[----:B------:R-:W-:Y:S02]  /*8bb0*/  SHF.L.U32 R0, R0, 0x15, RZ ;  /* 0x0000001500007819 */ /* 0x000fe400000006ff */
[----:B------:R-:W-:-:S04]  /*8bc0*/  LEA R2, R2, 0x37800000, 0x17 ;  /* 0x3780000002027811 */ /* 0x000fc800078eb8ff */
[----:B------:R-:W-:-:S07]  /*8bd0*/  LOP3.LUT R0, R2, R0, R7, 0xfe, !PT ;  /* 0x0000000002007212 */ /* 0x000fce00078efe07 */
.L_x_780:
[----:B------:R-:W-:Y:S05]  /*8be0*/  BSYNC.RECONVERGENT B0 ;  /* 0x0000000000007941 */ /* 0x000fea0003800200 */
.L_x_779:
[----:B------:R-:W-:Y:S01]  /*8bf0*/  F2FP.BF16.F32.PACK_AB R0, RZ, R0 ;  /* 0x00000000ff00723e */ /* 0x000fe200000010ff */
[----:B------:R-:W-:Y:S06]  /*8c00*/  BRA `(.L_x_760) ;  /* 0x0000000000a87947 */ /* 0x000fec0003800000 */
.L_x_772:
        /* <DEDUP_REMOVED lines=14> */
.L_x_786:
[----:B------:R-:W-:Y:S05]  /*8cf0*/  BSYNC.RECONVERGENT B0 ;  /* 0x0000000000007941 */ /* 0x000fea0003800200 */
.L_x_785:
[----:B------:R-:W-:Y:S01]  /*8d00*/  F2FP.BF16.F32.PACK_AB R0, RZ, R0 ;  /* 0x00000000ff00723e */ /* 0x000fe200000010ff */
[----:B------:R-:W-:Y:S06]  /*8d10*/  BRA `(.L_x_760) ;  /* 0x0000000000647947 */ /* 0x000fec0003800000 */
.L_x_759:
[----:B------:R-:W-:Y:S01]  /*8d20*/  MOV R2, 0x0 ;  /* 0x0000000000027802 */ /* 0x000fe20000000f00 */
[----:B------:R-:W0:Y:S01]  /*8d30*/  LDCU.64 UR4, c[0x4][0x198] ;  /* 0x01003300ff0477ac */ /* 0x000e220008000a00 */
[----:B------:R-:W-:Y:S02]  /*8d40*/  HFMA2 R13, -RZ, RZ, 0, 0 ;  /* 0x00000000ff0d7431 */ /* 0x000fe400000001ff */
[----:B------:R-:W-:Y:S01]  /*8d50*/  IMAD.MOV.U32 R8, RZ, RZ, 0x4e ;  /* 0x0000004eff087424 */ /* 0x000fe200078e00ff */
[----:B------:R-:W1:Y:S01]  /*8d60*/  LDCU.64 UR6, c[0x4][0x1a0] ;  /* 0x01003400ff0677ac */ /* 0x000e620008000a00 */
[----:B------:R-:W2:Y:S01]  /*8d70*/  LDC.64 R2, c[0x4][R2] ;  /* 0x0100000002027b82 */ /* 0x000ea20000000a00 */
[----:B------:R-:W-:Y:S01]  /*8d80*/  IMAD.MOV.U32 R12, RZ, RZ, 0x1 ;  /* 0x00000001ff0c7424 */ /* 0x000fe200078e00ff */
[----:B------:R-:W3:Y:S01]  /*8d90*/  LDCU.64 UR8, c[0x4][0xa8] ;  /* 0x01001500ff0877ac */ /* 0x000ee20008000a00 */
[----:B0-----:R-:W-:Y:S02]  /*8da0*/  IMAD.U32 R4, RZ, RZ, UR4 ;  /* 0x00000004ff047e24 */ /* 0x001fe4000f8e00ff */
[----:B------:R-:W-:Y:S01]  /*8db0*/  IMAD.U32 R5, RZ, RZ, UR5 ;  /* 0x00000005ff057e24 */ /* 0x000fe2000f8e00ff */
[----:B-1----:R-:W-:Y:S01]  /*8dc0*/  MOV R6, UR6 ;  /* 0x0000000600067c02 */ /* 0x002fe20008000f00 */
[----:B------:R-:W-:-:S02]  /*8dd0*/  IMAD.U32 R7, RZ, RZ, UR7 ;  /* 0x00000007ff077e24 */ /* 0x000fc4000f8e00ff */
[----:B---3--:R-:W-:Y:S01]  /*8de0*/  IMAD.U32 R10, RZ, RZ, UR8 ;  /* 0x00000008ff0a7e24 */ /* 0x008fe2000f8e00ff */
[----:B------:R-:W-:-:S07]  /*8df0*/  MOV R11, UR9 ;  /* 0x00000009000b7c02 */ /* 0x000fce0008000f00 */
[----:B------:R-:W-:-:S07]  /*8e00*/  LEPC R20, `(.L_x_787) ;  /* 0x000000001014794e */ /* 0x000fce0000000000 */
[----:B--2---:R-:W-:Y:S05]  /*8e10*/  CALL.ABS.NOINC R2 ;  /* 0x0000000002007343 */ /* 0x004fea0003c00000 */
.L_x_787:
[----:B------:R-:W-:Y:S01]  /*8e20*/  PRMT R0, RZ, 0x7610, R0 ;  /* 0x00007610ff007816 */ /* 0x000fe20000000000 */
[----:B------:R-:W-:Y:S06]  /*8e30*/  BRA `(.L_x_760) ;  /* 0x00000000001c7947 */ /* 0x000fec0003800000 */
.L_x_784:
[----:B------:R-:W2:Y:S02]  /*8e40*/  LDG.E.64 R2, desc[UR36][R2.64] ;  /* 0x0000002402027981 */ /* 0x000ea4000c1e1b00 */
[----:B--2---:R-:W0:Y:S02]  /*8e50*/  I2F.U64 R0, R2 ;  /* 0x0000000200007312 */ /* 0x004e240000301000 */
[----:B0-----:R-:W-:Y:S01]  /*8e60*/  F2FP.BF16.F32.PACK_AB R0, RZ, R0 ;  /* 0x00000000ff00723e */ /* 0x001fe200000010ff */
[----:B------:R-:W-:Y:S06]  /*8e70*/  BRA `(.L_x_760) ;  /* 0x00000000000c7947 */ /* 0x000fec0003800000 */
.L_x_783:
[----:B------:R-:W2:Y:S02]  /*8e80*/  LDG.E R2, desc[UR36][R2.64] ;  /* 0x0000002402027981 */ /* 0x000ea4000c1e1900 */
[----:B--2---:R-:W-:-:S04]  /*8e90*/  I2FP.F32.U32 R0, R2 ;  /* 0x0000000200007245 */ /* 0x004fc80000201000 */
[----:B------:R-:W-:-:S07]  /*8ea0*/  F2FP.BF16.F32.PACK_AB R0, RZ, R0 ;  /* 0x00000000ff00723e */ /* 0x000fce00000010ff */
.L_x_760:
        /* <DEDUP_REMOVED lines=8> */
[----:B0-----:R-:W-:-:S04]  /*8f30*/  IADD3 R4, PT, PT, R11, 0x300402, RZ ;  /* 0x003004020b047810 */ /* 0x001fc80007ffe0ff */
[----:B------:R-:W-:Y:S01]  /*8f40*/  FSETP.GEU.AND P0, PT, |R4|, 5.8789094863358348022e-39, PT ;  /* 0x004004020400780b */ /* 0x000fe20003f0e200 */
[----:B------:R-:W0:-:S15]  /*8f50*/  MUFU.RCP64H R5, R11 ;  /* 0x0000000b00057308 */ /* 0x000e1e0000001800 */
[----:B------:R-:W-:-:S15]  /*8f60*/  NOP ;  /* 0x0000000000007918 */ /* 0x000fde0000000000 */
[----:B------:R-:W-:-:S15]  /*8f70*/  NOP ;  /* 0x0000000000007918 */ /* 0x000fde0000000000 */
[----:B------:R-:W-:-:S12]  /*8f80*/  NOP ;  /* 0x0000000000007918 */ /* 0x000fd80000000000 */
        /* <DEDUP_REMOVED lines=11> */
[----:B-1----:R-:W-:-:S05]  /*9040*/  IADD3 R2, P1, PT, R16, UR4, RZ ;  /* 0x0000000410027c10 */ /* 0x002fca000ff3e0ff */
[----:B------:R-:W-:-:S15]  /*9050*/  IMAD.X R3, RZ, RZ, UR5, P1 ;  /* 0x00000005ff037e24 */ /* 0x000fde00088e06ff */
        /* <DEDUP_REMOVED lines=14> */
.L_x_789:
[----:B------:R-:W-:Y:S05]  /*9140*/  BSYNC.RECONVERGENT B0 ;  /* 0x0000000000007941 */ /* 0x000fea0003800200 */
.L_x_788:
        /* <DEDUP_REMOVED lines=21> */
[----:B01----:R-:W-:-:S04]  /*92a0*/  SHF.L.U32 R0, R5, 0x10, RZ ;  /* 0x0000001005007819 */ /* 0x003fc800000006ff */
[----:B------:R-:W0:Y:S02]  /*92b0*/  F2I.FTZ.TRUNC.NTZ R5, R0 ;  /* 0x0000000000057305 */ /* 0x000e24000021f100 */
[----:B0-----:R0:W-:Y:S01]  /*92c0*/  STG.E.U8 desc[UR36][R2.64], R5 ;  /* 0x0000000502007986 */ /* 0x0011e2000c101124 */
[----:B------:R-:W-:Y:S05]  /*92d0*/  BRA `(.L_x_795) ;  /* 0x0000000c007c7947 */ /* 0x000fea0003800000 */
.L_x_793:
[----:B-1----:R-:W-:-:S06]  /*92e0*/  IMAD.U32 R5, R5, 0x10000, RZ ;  /* 0x0001000005057824 */ /* 0x002fcc00078e00ff */
[----:B------:R-:W1:Y:S02]  /*92f0*/  F2I.S64.TRUNC R4, R5 ;  /* 0x0000000500047311 */ /* 0x000e64000020d900 */
[----:B-1----:R1:W-:Y:S01]  /*9300*/  STG.E.U8 desc[UR36][R2.64], R4 ;  /* 0x0000000402007986 */ /* 0x0023e2000c101124 */
[----:B------:R-:W-:Y:S05]  /*9310*/  BRA `(.L_x_795) ;  /* 0x0000000c006c7947 */ /* 0x000fea0003800000 */
.L_x_792:
        /* <DEDUP_REMOVED lines=10> */
.L_x_797:
[----:B-1----:R-:W-:-:S06]  /*93c0*/  SHF.L.U32 R5, R5, 0x10, RZ ;  /* 0x0000001005057819 */ /* 0x002fcc00000006ff */
[----:B------:R-:W1:Y:S02]  /*93d0*/  F2I.FTZ.TRUNC.NTZ R5, R5 ;  /* 0x0000000500057305 */ /* 0x000e64000021f100 */
[----:B-1----:R1:W-:Y:S01]  /*93e0*/  STG.E desc[UR36][R2.64], R5 ;  /* 0x0000000502007986 */ /* 0x0023e2000c101924 */
[----:B------:R-:W-:Y:S05]  /*93f0*/  BRA `(.L_x_795) ;  /* 0x0000000c00347947 */ /* 0x000fea0003800000 */
.L_x_796:
[----:B-1----:R-:W-:-:S06]  /*9400*/  IMAD.U32 R5, R5, 0x10000, RZ ;  /* 0x0001000005057824 */ /* 0x002fcc00078e00ff */
[----:B------:R-:W1:Y:S02]  /*9410*/  F2I.FTZ.TRUNC.NTZ R5, R5 ;  /* 0x0000000500057305 */ /* 0x000e64000021f100 */
[----:B-1----:R1:W-:Y:S01]  /*9420*/  STG.E.U16 desc[UR36][R2.64], R5 ;  /* 0x0000000502007986 */ /* 0x0023e2000c101524 */
[----:B------:R-:W-:Y:S05]  /*9430*/  BRA `(.L_x_795) ;  /* 0x0000000c00247947 */ /* 0x000fea0003800000 */
.L_x_791:
        /* <DEDUP_REMOVED lines=9> */
.L_x_799:
[----:B01----:R-:W-:-:S04]  /*94d0*/  SHF.L.U32 R0, R5, 0x10, RZ ;  /* 0x0000001005007819 */ /* 0x003fc800000006ff */
[----:B------:R-:W-:-:S05]  /*94e0*/  F2FP.F16.F32.PACK_AB R0, RZ, R0 ;  /* 0x00000000ff00723e */ /* 0x000fca00000000ff */
[----:B------:R0:W-:Y:S01]  /*94f0*/  STG.E.U16 desc[UR36][R2.64], R0 ;  /* 0x0000000002007986 */ /* 0x0001e2000c101524 */
[----:B------:R-:W-:Y:S05]  /*9500*/  BRA `(.L_x_795) ;  /* 0x0000000800f07947 */ /* 0x000fea0003800000 */
.L_x_798:
        /* <DEDUP_REMOVED lines=10> */
.L_x_801:
[----:B-1----:R-:W-:-:S04]  /*95b0*/  SHF.L.U32 R5, R5, 0x10, RZ ;  /* 0x0000001005057819 */ /* 0x002fc800000006ff */
[----:B------:R-:W-:-:S04]  /*95c0*/  F2FP.F16.F32.PACK_AB R5, RZ, R5 ;  /* 0x00000005ff05723e */ /* 0x000fc800000000ff */
[----:B------:R-:W-:-:S05]  /*95d0*/  PRMT R5, R5, 0x5410, RZ ;  /* 0x0000541005057816 */ /* 0x000fca00000000ff */
[----:B------:R1:W-:Y:S01]  /*95e0*/  STG.E desc[UR36][R2.64], R5 ;  /* 0x0000000502007986 */ /* 0x0003e2000c101924 */
[----:B------:R-:W-:Y:S05]  /*95f0*/  BRA `(.L_x_795) ;  /* 0x0000000800b47947 */ /* 0x000fea0003800000 */
.L_x_800:
[----:B-1----:R-:W-:-:S04]  /*9600*/  IMAD.U32 R4, R5, 0x10000, RZ ;  /* 0x0001000005047824 */ /* 0x002fc800078e00ff */
[----:B------:R-:W-:-:S06]  /*9610*/  FMUL.FTZ R4, R4, 1 ;  /* 0x3f80000004047820 */ /* 0x000fcc0000410000 */
[----:B------:R-:W1:Y:S02]  /*9620*/  F2F.F64.F32 R4, R4 ;  /* 0x0000000400047310 */ /* 0x000e640000201800 */
[----:B-1----:R1:W-:Y:S01]  /*9630*/  STG.E.64 desc[UR36][R2.64], R4 ;  /* 0x0000000402007986 */ /* 0x0023e2000c101b24 */
[----:B------:R-:W-:Y:S05]  /*9640*/  BRA `(.L_x_795) ;  /* 0x0000000800a07947 */ /* 0x000fea0003800000 */
.L_x_790:
        /* <DEDUP_REMOVED lines=14> */
.L_x_805:
[----:B-1----:R-:W-:Y:S01]  /*9730*/  SHF.L.U32 R5, R5, 0x10, RZ ;  /* 0x0000001005057819 */ /* 0x002fe200000006ff */
[----:B------:R-:W-:Y:S01]  /*9740*/  BSSY.RECONVERGENT B0, `(.L_x_806) ;  /* 0x0000013000007945 */ /* 0x000fe20003800200 */
[----:B0-----:R-:W-:Y:S02]  /*9750*/  IMAD.MOV.U32 R0, RZ, RZ, 0x80 ;  /* 0x00000080ff007424 */ /* 0x001fe400078e00ff */
        /* <DEDUP_REMOVED lines=15> */
.L_x_808:
[----:B------:R-:W-:-:S04]  /*9850*/  SHF.R.U32.HI R5, RZ, 0x18, R5 ;  /* 0x00000018ff057819 */ /* 0x000fc80000011605 */
[----:B------:R-:W-:-:S07]  /*9860*/  LOP3.LUT R0, R0, 0x80, R5, 0xf8, !PT ;  /* 0x0000008000007812 */ /* 0x000fce00078ef805 */
.L_x_807:
[----:B------:R-:W-:Y:S05]  /*9870*/  BSYNC.RECONVERGENT B0 ;  /* 0x0000000000007941 */ /* 0x000fea0003800200 */
.L_x_806:
[----:B------:R0:W-:Y:S01]  /*9880*/  STG.E.U8 desc[UR36][R2.64], R0 ;  /* 0x0000000002007986 */ /* 0x0001e2000c101124 */
[----:B------:R-:W-:Y:S05]  /*9890*/  BRA `(.L_x_795) ;  /* 0x00000008000c7947 */ /* 0x000fea0003800000 */
.L_x_804:
        /* <DEDUP_REMOVED lines=18> */
.L_x_811:
[----:B------:R-:W-:-:S04]  /*99c0*/  SHF.R.U32.HI R5, RZ, 0x18, R5 ;  /* 0x00000018ff057819 */ /* 0x000fc80000011605 */
[----:B------:R-:W-:-:S07]  /*99d0*/  LOP3.LUT R0, R0, 0x80, R5, 0xf8, !PT ;  /* 0x0000008000007812 */ /* 0x000fce00078ef805 */
.L_x_810:
[----:B------:R-:W-:Y:S05]  /*99e0*/  BSYNC.RECONVERGENT B0 ;  /* 0x0000000000007941 */ /* 0x000fea0003800200 */
.L_x_809:
[----:B------:R4:W-:Y:S01]  /*99f0*/  STG.E.U8 desc[UR36][R2.64], R0 ;  /* 0x0000000002007986 */ /* 0x0009e2000c101124 */
[----:B------:R-:W-:Y:S05]  /*9a00*/  BRA `(.L_x_795) ;  /* 0x0000000400b07947 */ /* 0x000fea0003800000 */
.L_x_803:
[----:B------:R-:W-:-:S09]  /*9a10*/  UISETP.NE.AND UP0, UPT, UR4, 0x1c, UPT ;  /* 0x0000001c0400788c */ /* 0x000fd2000bf05270 */
[----:B------:R-:W-:Y:S05]  /*9a20*/  BRA.U !UP0, `(.L_x_812) ;  /* 0x0000000108607547 */ /* 0x000fea000b800000 */
[----:B------:R-:W-:-:S09]  /*9a30*/  UISETP.NE.AND UP0, UPT, UR4, 0x1d, UPT ;  /* 0x0000001d0400788c */ /* 0x000fd2000bf05270 */
[----:B------:R-:W-:Y:S05]  /*9a40*/  BRA.U !UP0, `(.L_x_813) ;  /* 0x0000000108487547 */ /* 0x000fea000b800000 */
[----:B------:R-:W-:-:S09]  /*9a50*/  UISETP.NE.AND UP0, UPT, UR4, 0x2c, UPT ;  /* 0x0000002c0400788c */ /* 0x000fd2000bf05270 */
[----:B------:R-:W-:Y:S05]  /*9a60*/  BRA.U UP0, `(.L_x_794) ;  /* 0x0000000100bc7547 */ /* 0x000fea000b800000 */
[----:B-1----:R-:W-:-:S04]  /*9a70*/  SHF.L.U32 R5, R5, 0x10, RZ ;  /* 0x0000001005057819 */ /* 0x002fc800000006ff */
        /* <DEDUP_REMOVED lines=15> */
.L_x_813:
[----:B-1----:R-:W-:-:S06]  /*9b70*/  IMAD.U32 R5, R5, 0x10000, RZ ;  /* 0x0001000005057824 */ /* 0x002fcc00078e00ff */
[----:B------:R-:W1:Y:S02]  /*9b80*/  F2I.U64.TRUNC R4, R5 ;  /* 0x0000000500047311 */ /* 0x000e64000020d800 */
[----:B-1----:R1:W-:Y:S01]  /*9b90*/  STG.E.64 desc[UR36][R2.64], R4 ;  /* 0x0000000402007986 */ /* 0x0023e2000c101b24 */
[----:B------:R-:W-:Y:S05]  /*9ba0*/  BRA `(.L_x_795) ;  /* 0x0000000400487947 */ /* 0x000fea0003800000 */
.L_x_812:
[----:B-1----:R-:W-:-:S06]  /*9bb0*/  SHF.L.U32 R5, R5, 0x10, RZ ;  /* 0x0000001005057819 */ /* 0x002fcc00000006ff */
[----:B------:R-:W1:Y:S02]  /*9bc0*/  F2I.FTZ.U32.TRUNC.NTZ R5, R5 ;  /* 0x0000000500057305 */ /* 0x000e64000021f000 */
[----:B-1----:R3:W-:Y:S01]  /*9bd0*/  STG.E desc[UR36][R2.64], R5 ;  /* 0x0000000502007986 */ /* 0x0027e2000c101924 */
[----:B------:R-:W-:Y:S05]  /*9be0*/  BRA `(.L_x_795) ;  /* 0x0000000400387947 */ /* 0x000fea0003800000 */
.L_x_802:
        /* <DEDUP_REMOVED lines=11> */
.L_x_815:
[----:B-1----:R-:W-:Y:S01]  /*9ca0*/  IMAD.U32 R5, R5, 0x10000, RZ ;  /* 0x0001000005057824 */ /* 0x002fe200078e00ff */
[----:B------:R-:W-:-:S03]  /*9cb0*/  CS2R R6, SRZ ;  /* 0x0000000000067805 */ /* 0x000fc6000001ff00 */
[----:B------:R-:W-:-:S06]  /*9cc0*/  FMUL.FTZ R5, R5, 1 ;  /* 0x3f80000005057820 */ /* 0x000fcc0000410000 */
[----:B------:R-:W1:Y:S02]  /*9cd0*/  F2F.F64.F32 R4, R5 ;  /* 0x0000000500047310 */ /* 0x000e640000201800 */
[----:B-1----:R1:W-:Y:S01]  /*9ce0*/  STG.E.128 desc[UR36][R2.64], R4 ;  /* 0x0000000402007986 */ /* 0x0023e2000c101d24 */
[----:B------:R-:W-:Y:S05]  /*9cf0*/  BRA `(.L_x_795) ;  /* 0x0000000000f47947 */ /* 0x000fea0003800000 */
.L_x_814:
[----:B------:R-:W-:-:S09]  /*9d00*/  UISETP.NE.AND UP0, UPT, UR4, 0xf, UPT ;  /* 0x0000000f0400788c */ /* 0x000fd2000bf05270 */
[----:B------:R-:W-:Y:S05]  /*9d10*/  BRA.U !UP0, `(.L_x_816) ;  /* 0x0000000108e87547 */ /* 0x000fea000b800000 */
[----:B------:R-:W-:-:S09]  /*9d20*/  UISETP.NE.AND UP0, UPT, UR4, 0x17, UPT ;  /* 0x000000170400788c */ /* 0x000fd2000bf05270 */
[----:B------:R-:W-:Y:S05]  /*9d30*/  BRA.U !UP0, `(.L_x_817) ;  /* 0x0000000108907547 */ /* 0x000fea000b800000 */
[----:B------:R-:W-:-:S09]  /*9d40*/  UISETP.NE.AND UP0, UPT, UR4, 0x18, UPT ;  /* 0x000000180400788c */ /* 0x000fd2000bf05270 */
[----:B------:R-:W-:Y:S05]  /*9d50*/  BRA.U !UP0, `(.L_x_818) ;  /* 0x0000000108447547 */ /* 0x000fea000b800000 */
.L_x_794:
[----:B0-----:R-:W-:Y:S01]  /*9d60*/  MOV R0, 0x0 ;  /* 0x0000000000007802 */ /* 0x001fe20000000f00 */
[----:B------:R-:W0:Y:S01]  /*9d70*/  LDCU.64 UR4, c[0x4][0x198] ;  /* 0x01003300ff0477ac */ /* 0x000e220008000a00 */
[----:B------:R-:W-:Y:S02]  /*9d80*/  HFMA2 R8, -RZ, RZ, 0, 6.020069122314453125e-06 ;  /* 0x00000065ff087431 */ /* 0x000fe400000001ff */
[----:B------:R-:W-:Y:S01]  /*9d90*/  IMAD.MOV.U32 R12, RZ, RZ, 0x1 ;  /* 0x00000001ff0c7424 */ /* 0x000fe200078e00ff */
[----:B------:R2:W3:Y:S01]  /*9da0*/  LDC.64 R2, c[0x4][R0] ;  /* 0x0100000000027b82 */ /* 0x0004e20000000a00 */
[----:B------:R-:W4:Y:S01]  /*9db0*/  LDCU.64 UR6, c[0x4][0x1a0] ;  /* 0x01003400ff0677ac */ /* 0x000f220008000a00 */
[----:B------:R-:W-:Y:S01]  /*9dc0*/  IMAD.MOV.U32 R13, RZ, RZ, RZ ;  /* 0x000000ffff0d7224 */ /* 0x000fe200078e00ff */
[----:B------:R-:W5:Y:S01]  /*9dd0*/  LDCU.64 UR8, c[0x4][0xb0] ;  /* 0x01001600ff0877ac */ /* 0x000f620008000a00 */
[----:B0-----:R-:W-:Y:S01]  /*9de0*/  MOV R4, UR4 ;  /* 0x0000000400047c02 */ /* 0x001fe20008000f00 */
[----:B-1----:R-:W-:-:S02]  /*9df0*/  IMAD.U32 R5, RZ, RZ, UR5 ;  /* 0x00000005ff057e24 */ /* 0x002fc4000f8e00ff */
[----:B----4-:R-:W-:Y:S01]  /*9e00*/  IMAD.U32 R6, RZ, RZ, UR6 ;  /* 0x00000006ff067e24 */ /* 0x010fe2000f8e00ff */
[----:B------:R-:W-:Y:S01]  /*9e10*/  MOV R7, UR7 ;  /* 0x0000000700077c02 */ /* 0x000fe20008000f00 */
[----:B-----5:R-:W-:Y:S02]  /*9e20*/  IMAD.U32 R10, RZ, RZ, UR8 ;  /* 0x00000008ff0a7e24 */ /* 0x020fe4000f8e00ff */
[----:B--2---:R-:W-:-:S07]  /*9e30*/  IMAD.U32 R11, RZ, RZ, UR9 ;  /* 0x00000009ff0b7e24 */ /* 0x004fce000f8e00ff */
[----:B------:R-:W-:-:S07]  /*9e40*/  LEPC R20, `(.L_x_819) ;  /* 0x000000001014794e */ /* 0x000fce0000000000 */
[----:B---3--:R-:W-:Y:S05]  /*9e50*/  CALL.ABS.NOINC R2 ;  /* 0x0000000002007343 */ /* 0x008fea0003c00000 */
.L_x_819:
[----:B------:R-:W-:Y:S05]  /*9e60*/  BRA `(.L_x_795) ;  /* 0x0000000000987947 */ /* 0x000fea0003800000 */
.L_x_818:
[----:B-1----:R-:W-:Y:S01]  /*9e70*/  SHF.L.U32 R7, R5, 0x10, RZ ;  /* 0x0000001005077819 */ /* 0x002fe200000006ff */
[----:B------:R-:W-:Y:S01]  /*9e80*/  BSSY.RECONVERGENT B0, `(.L_x_820) ;  /* 0x000000c000007945 */ /* 0x000fe20003800200 */
[----:B0-----:R-:W-:Y:S02]  /*9e90*/  IMAD.MOV.U32 R0, RZ, RZ, 0x7f ;  /* 0x0000007fff007424 */ /* 0x001fe400078e00ff */
        /* <DEDUP_REMOVED lines=10> */
.L_x_821:
[----:B------:R-:W-:Y:S05]  /*9f40*/  BSYNC.RECONVERGENT B0 ;  /* 0x0000000000007941 */ /* 0x000fea0003800200 */
.L_x_820:
[----:B------:R-:W-:-:S05]  /*9f50*/  LOP3.LUT R5, R0, 0x80, R5, 0xf8, !PT ;  /* 0x0000008000057812 */ /* 0x000fca00078ef805 */
[----:B------:R0:W-:Y:S01]  /*9f60*/  STG.E.U8 desc[UR36][R2.64], R5 ;  /* 0x0000000502007986 */ /* 0x0001e2000c101124 */
[----:B------:R-:W-:Y:S05]  /*9f70*/  BRA `(.L_x_795) ;  /* 0x0000000000547947 */ /* 0x000fea0003800000 */
.L_x_817:
        /* <DEDUP_REMOVED lines=12> */
.L_x_823:
[----:B------:R-:W-:Y:S02]  /*a040*/  ISETP.GT.U32.AND P0, PT, R4, 0x7f800000, PT ;  /* 0x7f8000000400780c */ /* 0x000fe40003f04070 */
[----:B0-----:R-:W-:-:S04]  /*a050*/  MOV R0, 0x7f ;  /* 0x0000007f00007802 */ /* 0x001fc80000000f00 */
[----:B------:R-:W-:-:S07]  /*a060*/  SEL R0, R0, 0x7c, P0 ;  /* 0x0000007c00007807 */ /* 0x000fce0000000000 */
.L_x_824:
[----:B------:R-:W-:Y:S05]  /*a070*/  BSYNC.RECONVERGENT B0 ;  /* 0x0000000000007941 */ /* 0x000fea0003800200 */
.L_x_822:
[----:B------:R-:W-:-:S04]  /*a080*/  SHF.R.U32.HI R5, RZ, 0x18, R5 ;  /* 0x00000018ff057819 */ /* 0x000fc80000011605 */
[----:B------:R-:W-:-:S05]  /*a090*/  LOP3.LUT R5, R0, 0x80, R5, 0xf8, !PT ;  /* 0x0000008000057812 */ /* 0x000fca00078ef805 */
[----:B------:R0:W-:Y:S01]  /*a0a0*/  STG.E.U8 desc[UR36][R2.64], R5 ;  /* 0x0000000502007986 */ /* 0x0001e2000c101124 */
[----:B------:R-:W-:Y:S05]  /*a0b0*/  BRA `(.L_x_795) ;  /* 0x0000000000047947 */ /* 0x000fea0003800000 */
.L_x_816:
[----:B-1----:R1:W-:Y:S02]  /*a0c0*/  STG.E.U16 desc[UR36][R2.64], R5 ;  /* 0x0000000502007986 */ /* 0x0023e4000c101524 */
.L_x_795:
[----:B------:R-:W-:-:S07]  /*a0d0*/  VIADD R17, R17, 0x80 ;  /* 0x0000008011117836 */ /* 0x000fce0000000000 */
.L_x_753:
[----:B------:R-:W-:Y:S05]  /*a0e0*/  BSYNC.RECONVERGENT B6 ;  /* 0x0000000000067941 */ /* 0x000fea0003800200 */
.L_x_752:
[----:B------:R-:W5:Y:S02]  /*a0f0*/  LDCU UR4, c[0x0][0x380] ;  /* 0x00007000ff0477ac */ /* 0x000f640008000800 */
[----:B-----5:R-:W-:-:S13]  /*a100*/  ISETP.GE.AND P0, PT, R17, UR4, PT ;  /* 0x0000000411007c0c */ /* 0x020fda000bf06270 */
[----:B------:R-:W-:Y:S05]  /*a110*/  @P0 EXIT ;  /* 0x000000000000094d */ /* 0x000fea0003800000 */
[----:B------:R-:W5:Y:S01]  /*a120*/  LDCU UR4, c[0x0][0x388] ;  /* 0x00007100ff0477ac */ /* 0x000f620008000800 */
[----:B------:R-:W-:Y:S02]  /*a130*/  HFMA2 R16, -RZ, RZ, 0, 0 ;  /* 0x00000000ff107431 */ /* 0x000fe400000001ff */
[----:B0---4-:R-:W-:Y:S01]  /*a140*/  IMAD.MOV.U32 R0, RZ, RZ, RZ ;  /* 0x000000ffff007224 */ /* 0x011fe200078e00ff */
[----:B-----5:R-:W-:-:S09]  /*a150*/  UISETP.NE.AND UP0, UPT, UR4, URZ, UPT ;  /* 0x000000ff0400728c */ /* 0x020fd2000bf05270 */
[----:B------:R-:W-:Y:S05]  /*a160*/  BRA.U !UP0, `(.L_x_825) ;  /* 0x0000001108a87547 */ /* 0x000fea000b800000 */
[----:B------:R-:W1:Y:S01]  /*a170*/  LDCU.64 UR4, c[0x0][0x390] ;  /* 0x00007200ff0477ac */ /* 0x000e620008000a00 */
[----:B------:R-:W-:Y:S01]  /*a180*/  IMAD.MOV.U32 R16, RZ, RZ, RZ ;  /* 0x000000ffff107224 */ /* 0x000fe200078e00ff */
[----:B------:R-:W0:Y:S01]  /*a190*/  LDCU UR6, c[0x0][0x38c] ;  /* 0x00007180ff0677ac */ /* 0x000e220008000800 */
[----:B------:R-:W4:Y:S01]  /*a1a0*/  LDCU.64 UR8, c[0x0][0x4b8] ;  /* 0x00009700ff0877ac */ /* 0x000f220008000a00 */
[----:B------:R-:W-:Y:S01]  /*a1b0*/  UISETP.NE.AND UP0, UPT, UR40, URZ, UPT ;  /* 0x000000ff2800728c */ /* 0x000fe2000bf05270 */
[----:B-123--:R-:W-:-:S05]  /*a1c0*/  IMAD.HI.U32 R2, R17, UR4, R16 ;  /* 0x0000000411027c27 */ /* 0x00efca000f8e0010 */
[----:B------:R-:W-:-:S05]  /*a1d0*/  SHF.R.U32.HI R3, RZ, UR5, R2 ;  /* 0x00000005ff037c19 */ /* 0x000fca0008011602 */
[----:B------:R-:W-:-:S04]  /*a1e0*/  IMAD.MOV R0, RZ, RZ, -R3 ;  /* 0x000000ffff007224 */ /* 0x000fc800078e0a03 */
[----:B0-----:R-:W-:-:S04]  /*a1f0*/  IMAD R0, R0, UR6, R17 ;  /* 0x0000000600007c24 */ /* 0x001fc8000f8e0211 */
[C---:B----4-:R-:W-:Y:S02]  /*a200*/  IMAD R16, R0.reuse, UR8, RZ ;  /* 0x0000000800107c24 */ /* 0x050fe4000f8e02ff */
[----:B------:R-:W-:Y:S01]  /*a210*/  IMAD R0, R0, UR9, RZ ;  /* 0x0000000900007c24 */ /* 0x000fe2000f8e02ff */
        /* <DEDUP_REMOVED lines=287> */
.L_x_825:
[----:B------:R-:W1:Y:S01]  /*b410*/  LDCU.128 UR8, c[0x0][0x580] ;  /* 0x0000b000ff0877ac */ /* 0x000e620008000c00 */
[----:B------:R-:W-:-:S04]  /*b420*/  UPRMT UR4, UR42, 0x9910, URZ ;  /* 0x000099102a047896 */ /* 0x000fc800080000ff */
[----:B------:R-:W-:Y:S01]  /*b430*/  UISETP.GT.AND UP0, UPT, UR4, 0x9, UPT ;  /* 0x000000090400788c */ /* 0x000fe2000bf04270 */
[----:B-123--:R-:W-:Y:S02]  /*b440*/  IADD3 R2, P1, PT, R0, UR10, RZ ;  /* 0x0000000a00027c10 */ /* 0x00efe4000ff3e0ff */
[----:B------:R-:W-:-:S03]  /*b450*/  IADD3 R16, P0, PT, R16, UR8, RZ ;  /* 0x0000000810107c10 */ /* 0x000fc6000ff1e0ff */
        /* <DEDUP_REMOVED lines=15> */
.L_x_829:
[----:B------:R-:W2:Y:S02]  /*b550*/  LDG.E.U8 R2, desc[UR36][R2.64] ;  /* 0x0000002402027981 */ /* 0x000ea4000c1e1100 */
[----:B--2---:R-:W-:-:S04]  /*b560*/  I2FP.F32.U32 R0, R2 ;  /* 0x0000000200007245 */ /* 0x004fc80000201000 */
[----:B------:R-:W-:Y:S01]  /*b570*/  F2FP.BF16.F32.PACK_AB R0, RZ, R0 ;  /* 0x00000000ff00723e */ /* 0x000fe200000010ff */
[----:B------:R-:W-:Y:S06]  /*b580*/  BRA `(.L_x_831) ;  /* 0x0000000c00a47947 */ /* 0x000fec0003800000 */
.L_x_828:
        /* <DEDUP_REMOVED lines=10> */
.L_x_833:
[----:B------:R-:W2:Y:S02]  /*b630*/  LDG.E R2, desc[UR36][R2.64] ;  /* 0x0000002402027981 */ /* 0x000ea4000c1e1900 */
[----:B--2---:R-:W-:-:S04]  /*b640*/  I2FP.F32.S32 R0, R2 ;  /* 0x0000000200007245 */ /* 0x004fc80000201400 */
[----:B------:R-:W-:Y:S01]  /*b650*/  F2FP.BF16.F32.PACK_AB R0, RZ, R0 ;  /* 0x00000000ff00723e */ /* 0x000fe200000010ff */
[----:B------:R-:W-:Y:S06]  /*b660*/  BRA `(.L_x_831) ;  /* 0x0000000c006c7947 */ /* 0x000fec0003800000 */
.L_x_832:
[----:B------:R-:W2:Y:S02]  /*b670*/  LDG.E.U16 R2, desc[UR36][R2.64] ;  /* 0x0000002402027981 */ /* 0x000ea4000c1e1500 */
[----:B--2---:R-:W0:Y:S02]  /*b680*/  I2F.S16 R0, R2 ;  /* 0x0000000200007306 */ /* 0x004e240000101400 */
[----:B0-----:R-:W-:Y:S01]  /*b690*/  F2FP.BF16.F32.PACK_AB R0, RZ, R0 ;  /* 0x00000000ff00723e */ /* 0x001fe200000010ff */
[----:B------:R-:W-:Y:S06]  /*b6a0*/  BRA `(.L_x_831) ;  /* 0x0000000c005c7947 */ /* 0x000fec0003800000 */
.L_x_827:
        /* <DEDUP_REMOVED lines=9> */
.L_x_835:
[----:B------:R-:W2:Y:S02]  /*b740*/  LDG.E.U16 R0, desc[UR36][R2.64] ;  /* 0x0000002402007981 */ /* 0x000ea4000c1e1500 */
[----:B--2---:R-:W-:-:S05]  /*b750*/  HADD2.F32 R0, -RZ, R0.H0_H0 ;  /* 0x20000000ff007230 */ /* 0x004fca0000004100 */
[----:B------:R-:W-:Y:S01]  /*b760*/  F2FP.BF16.F32.PACK_AB R0, RZ, R0 ;  /* 0x00000000ff00723e */ /* 0x000fe200000010ff */
[----:B------:R-:W-:Y:S06]  /*b770*/  BRA `(.L_x_831) ;  /* 0x0000000c00287947 */ /* 0x000fec0003800000 */
.L_x_834:
        /* <DEDUP_REMOVED lines=9> */
.L_x_837:
[----:B------:R-:W2:Y:S02]  /*b810*/  LDG.E.U16 R2, desc[UR36][R2.64] ;  /* 0x0000002402027981 */ /* 0x000ea4000c1e1500 */
[----:B--2---:R-:W-:-:S05]  /*b820*/  HADD2.F32 R0, -RZ, R2.H0_H0 ;  /* 0x20000002ff007230 */ /* 0x004fca0000004100 */
[----:B------:R-:W-:Y:S01]  /*b830*/  F2FP.BF16.F32.PACK_AB R0, RZ, R0 ;  /* 0x00000000ff00723e */ /* 0x000fe200000010ff */
[----:B------:R-:W-:Y:S06]  /*b840*/  BRA `(.L_x_831) ;  /* 0x0000000800f47947 */ /* 0x000fec0003800000 */
.L_x_836:
        /* <DEDUP_REMOVED lines=12> */
.L_x_826:
        /* <DEDUP_REMOVED lines=13> */
.L_x_840:
        /* <DEDUP_REMOVED lines=12> */
.L_x_839:
        /* <DEDUP_REMOVED lines=27> */
.L_x_842:
        /* <DEDUP_REMOVED lines=13> */
.L_x_841:
[----:B------:R0:W5:Y:S01]  /*bd20*/  LDG.E.U16 R0, desc[UR36][R2.64] ;  /* 0x0000002402007981 */ /* 0x000162000c1e1500 */
[----:B------:R-:W-:Y:S05]  /*bd30*/  BRA `(.L_x_831) ;  /* 0x0000000400b87947 */ /* 0x000fea0003800000 */
.L_x_838:
        /* <DEDUP_REMOVED lines=12> */
.L_x_845:
        /* <DEDUP_REMOVED lines=21> */
.L_x_849:
[----:B------:R-:W-:Y:S05]  /*bf50*/  BSYNC.RECONVERGENT B1 ;  /* 0x0000000000017941 */ /* 0x000fea0003800200 */
.L_x_848:
[----:B------:R-:W-:Y:S02]  /*bf60*/  SHF.L.U32 R0, R0, 0x14, RZ ;  /* 0x0000001400007819 */ /* 0x000fe400000006ff */
[----:B------:R-:W-:-:S04]  /*bf70*/  LEA R2, R2, 0x3b800000, 0x17 ;  /* 0x3b80000002027811 */ /* 0x000fc800078eb8ff */
[----:B------:R-:W-:-:S07]  /*bf80*/  LOP3.LUT R0, R2, R0, R7, 0xfe, !PT ;  /* 0x0000000002007212 */ /* 0x000fce00078efe07 */
.L_x_847:
[----:B------:R-:W-:Y:S05]  /*bf90*/  BSYNC.RECONVERGENT B0 ;  /* 0x0000000000007941 */ /* 0x000fea0003800200 */
.L_x_846:
[----:B------:R-:W-:Y:S01]  /*bfa0*/  F2FP.BF16.F32.PACK_AB R0, RZ, R0 ;  /* 0x00000000ff00723e */ /* 0x000fe200000010ff */
[----:B------:R-:W-:Y:S06]  /*bfb0*/  BRA `(.L_x_831) ;  /* 0x0000000400187947 */ /* 0x000fec0003800000 */
.L_x_844:
        /* <DEDUP_REMOVED lines=21> */
.L_x_853:
[----:B------:R-:W-:Y:S05]  /*c110*/  BSYNC.RECONVERGENT B1 ;  /* 0x0000000000017941 */ /* 0x000fea0003800200 */
.L_x_852:
[----:B------:R-:W-:Y:S01]  /*c120*/  IMAD.SHL.U32 R0, R0, 0x200000, RZ ;  /* 0x0020000000007824 */ /* 0x000fe200078e00ff */
[----:B------:R-:W-:-:S04]  /*c130*/  LEA R2, R2, 0x37800000, 0x17 ;  /* 0x3780000002027811 */ /* 0x000fc800078eb8ff */
[----:B------:R-:W-:-:S07]  /*c140*/  LOP3.LUT R0, R2, R0, R7, 0xfe, !PT ;  /* 0x0000000002007212 */ /* 0x000fce00078efe07 */
.L_x_851:
[----:B------:R-:W-:Y:S05]  /*c150*/  BSYNC.RECONVERGENT B0 ;  /* 0x0000000000007941 */ /* 0x000fea0003800200 */
.L_x_850:
[----:B------:R-:W-:Y:S01]  /*c160*/  F2FP.BF16.F32.PACK_AB R0, RZ, R0 ;  /* 0x00000000ff00723e */ /* 0x000fe200000010ff */
[----:B------:R-:W-:Y:S06]  /*c170*/  BRA `(.L_x_831) ;  /* 0x0000000000a87947 */ /* 0x000fec0003800000 */
.L_x_843:
        /* <DEDUP_REMOVED lines=14> */
.L_x_857:
[----:B------:R-:W-:Y:S05]  /*c260*/  BSYNC.RECONVERGENT B0 ;  /* 0x0000000000007941 */ /* 0x000fea0003800200 */
.L_x_856:
[----:B------:R-:W-:Y:S01]  /*c270*/  F2FP.BF16.F32.PACK_AB R0, RZ, R0 ;  /* 0x00000000ff00723e */ /* 0x000fe200000010ff */
[----:B------:R-:W-:Y:S06]  /*c280*/  BRA `(.L_x_831) ;  /* 0x0000000000647947 */ /* 0x000fec0003800000 */
.L_x_830:
[----:B------:R-:W-:Y:S01]  /*c290*/  MOV R0, 0x0 ;  /* 0x0000000000007802 */ /* 0x000fe20000000f00 */
[----:B------:R-:W0:Y:S01]  /*c2a0*/  LDCU.64 UR4, c[0x4][0x198] ;  /* 0x01003300ff0477ac */ /* 0x000e220008000a00 */
[----:B------:R-:W-:Y:S02]  /*c2b0*/  HFMA2 R8, -RZ, RZ, 0, 4.64916229248046875e-06 ;  /* 0x0000004eff087431 */ /* 0x000fe400000001ff */
[----:B------:R-:W-:Y:S01]  /*c2c0*/  IMAD.MOV.U32 R12, RZ, RZ, 0x1 ;  /* 0x00000001ff0c7424 */ /* 0x000fe200078e00ff */
[----:B------:R1:W2:Y:S01]  /*c2d0*/  LDC.64 R2, c[0x4][R0] ;  /* 0x0100000000027b82 */ /* 0x0002a20000000a00 */
[----:B------:R-:W3:Y:S01]  /*c2e0*/  LDCU.64 UR6, c[0x4][0x1a0] ;  /* 0x01003400ff0677ac */ /* 0x000ee20008000a00 */
[----:B------:R-:W-:Y:S01]  /*c2f0*/  IMAD.MOV.U32 R13, RZ, RZ, RZ ;  /* 0x000000ffff0d7224 */ /* 0x000fe200078e00ff */
[----:B------:R-:W4:Y:S01]  /*c300*/  LDCU.64 UR8, c[0x4][0xa8] ;  /* 0x01001500ff0877ac */ /* 0x000f220008000a00 */
[----:B0-----:R-:W-:Y:S01]  /*c310*/  MOV R4, UR4 ;  /* 0x0000000400047c02 */ /* 0x001fe20008000f00 */
[----:B------:R-:W-:-:S02]  /*c320*/  IMAD.U32 R5, RZ, RZ, UR5 ;  /* 0x00000005ff057e24 */ /* 0x000fc4000f8e00ff */
[----:B---3--:R-:W-:Y:S01]  /*c330*/  IMAD.U32 R6, RZ, RZ, UR6 ;  /* 0x00000006ff067e24 */ /* 0x008fe2000f8e00ff */
[----:B------:R-:W-:Y:S01]  /*c340*/  MOV R7, UR7 ;  /* 0x0000000700077c02 */ /* 0x000fe20008000f00 */
[----:B----4-:R-:W-:Y:S02]  /*c350*/  IMAD.U32 R10, RZ, RZ, UR8 ;  /* 0x00000008ff0a7e24 */ /* 0x010fe4000f8e00ff */
[----:B-1----:R-:W-:-:S07]  /*c360*/  IMAD.U32 R11, RZ, RZ, UR9 ;  /* 0x00000009ff0b7e24 */ /* 0x002fce000f8e00ff */
[----:B------:R-:W-:-:S07]  /*c370*/  LEPC R20, `(.L_x_858) ;  /* 0x000000001014794e */ /* 0x000fce0000000000 */
[----:B--2---:R-:W-:Y:S05]  /*c380*/  CALL.ABS.NOINC R2 ;  /* 0x0000000002007343 */ /* 0x004fea0003c00000 */
.L_x_858:
[----:B------:R-:W-:Y:S01]  /*c390*/  PRMT R0, RZ, 0x7610, R0 ;  /* 0x00007610ff007816 */ /* 0x000fe20000000000 */
[----:B------:R-:W-:Y:S06]  /*c3a0*/  BRA `(.L_x_831) ;  /* 0x00000000001c7947 */ /* 0x000fec0003800000 */
.L_x_855:
[----:B------:R-:W2:Y:S02]  /*c3b0*/  LDG.E.64 R2, desc[UR36][R2.64] ;  /* 0x0000002402027981 */ /* 0x000ea4000c1e1b00 */
[----:B--2---:R-:W0:Y:S02]  /*c3c0*/  I2F.U64 R0, R2 ;  /* 0x0000000200007312 */ /* 0x004e240000301000 */
[----:B0-----:R-:W-:Y:S01]  /*c3d0*/  F2FP.BF16.F32.PACK_AB R0, RZ, R0 ;  /* 0x00000000ff00723e */ /* 0x001fe200000010ff */
[----:B------:R-:W-:Y:S06]  /*c3e0*/  BRA `(.L_x_831) ;  /* 0x00000000000c7947 */ /* 0x000fec0003800000 */
.L_x_854:
[----:B------:R-:W2:Y:S02]  /*c3f0*/  LDG.E R2, desc[UR36][R2.64] ;  /* 0x0000002402027981 */ /* 0x000ea4000c1e1900 */
[----:B--2---:R-:W-:-:S04]  /*c400*/  I2FP.F32.U32 R0, R2 ;  /* 0x0000000200007245 */ /* 0x004fc80000201000 */
[----:B------:R-:W-:-:S07]  /*c410*/  F2FP.BF16.F32.PACK_AB R0, RZ, R0 ;  /* 0x00000000ff00723e */ /* 0x000fce00000010ff */
.L_x_831:
[----:B-----5:R-:W-:Y:S01]  /*c420*/  SHF.L.U32 R0, R0, 0x10, RZ ;  /* 0x0000001000007819 */ /* 0x020fe200000006ff */
[----:B------:R-:W-:Y:S04]  /*c430*/  BSSY.RECONVERGENT B0, `(.L_x_859) ;  /* 0x000002a000007945 */ /* 0x000fe80003800200 */
        /* <DEDUP_REMOVED lines=26> */
[----:B0-----:R-:W0:-:S15]  /*c5e0*/  DFMA R6, -R8, R4, 1 ;  /* 0x3ff000000806742b */ /* 0x001e1e0000000104 */
[----:B------:R-:W-:-:S15]  /*c5f0*/  NOP ;  /* 0x0000000000007918 */ /* 0x000fde0000000000 */
[----:B------:R-:W-:-:S15]  /*c600*/  NOP ;  /* 0x0000000000007918 */ /* 0x000fde0000000000 */
[----:B------:R-:W-:-:S15]  /*c610*/  NOP ;  /* 0x0000000000007918 */ /* 0x000fde0000000000 */
[----:B------:R-:W-:-:S04]  /*c620*/  NOP ;  /* 0x0000000000007918 */ /* 0x000fc80000000000 */
[----:B0-----:R0:W1:Y:S02]  /*c630*/  DFMA R4, R4, R6, R4 ;  /* 0x000000060404722b */ /* 0x0010640000000004 */
[----:B01----:R-:W-:Y:S05]  /*c640*/  @P0 BRA `(.L_x_860) ;  /* 0x0000000000200947 */ /* 0x003fea0003800000 */
[----:B------:R-:W-:Y:S01]  /*c650*/  LOP3.LUT R0, R9, 0x7fffffff, RZ, 0xc0, !PT ;  /* 0x7fffffff09007812 */ /* 0x000fe200078ec0ff */
[----:B------:R-:W-:Y:S01]  /*c660*/  IMAD.MOV.U32 R11, RZ, RZ, R9 ;  /* 0x000000ffff0b7224 */ /* 0x000fe200078e0009 */
[----:B------:R-:W-:-:S03]  /*c670*/  MOV R10, R8 ;  /* 0x00000008000a7202 */ /* 0x000fc60000000f00 */
[----:B------:R-:W-:Y:S01]  /*c680*/  VIADD R8, R0, 0xfff00000 ;  /* 0xfff0000000087836 */ /* 0x000fe20000000000 */
[----:B------:R-:W-:-:S07]  /*c690*/  MOV R0, 0xc6b0 ;  /* 0x0000c6b000007802 */ /* 0x000fce0000000f00 */
[----:B------:R-:W-:Y:S05]  /*c6a0*/  CALL.REL.NOINC `($__internal_0_$__cuda_sm20_dblrcp_rn_slowpath_v3) ;  /* 0x0000000c00f07944 */ /* 0x000fea0003c00000 */
[----:B------:R-:W-:Y:S01]  /*c6b0*/  MOV R4, R6 ;  /* 0x0000000600047202 */ /* 0x000fe20000000f00 */
[----:B------:R-:W-:-:S07]  /*c6c0*/  IMAD.MOV.U32 R5, RZ, RZ, R7 ;  /* 0x000000ffff057224 */ /* 0x000fce00078e0007 */
.L_x_860:
[----:B------:R-:W-:Y:S05]  /*c6d0*/  BSYNC.RECONVERGENT B0 ;  /* 0x0000000000007941 */ /* 0x000fea0003800200 */
.L_x_859:
        /* <DEDUP_REMOVED lines=23> */
[----:B0-----:R-:W-:Y:S01]  /*c850*/  STG.E.U8 desc[UR36][R16.64], R3 ;  /* 0x0000000310007986 */ /* 0x001fe2000c101124 */
[----:B------:R-:W-:Y:S05]  /*c860*/  EXIT ;  /* 0x000000000000794d */ /* 0x000fea0003800000 */
.L_x_864:
[----:B-1----:R-:W-:-:S06]  /*c870*/  SHF.L.U32 R3, R3, 0x10, RZ ;  /* 0x0000001003037819 */ /* 0x002fcc00000006ff */
[----:B------:R-:W1:Y:S02]  /*c880*/  F2I.S64.TRUNC R2, R3 ;  /* 0x0000000300027311 */ /* 0x000e64000020d900 */
[----:B-1----:R-:W-:Y:S01]  /*c890*/  STG.E.U8 desc[UR36][R16.64], R2 ;  /* 0x0000000210007986 */ /* 0x002fe2000c101124 */
[----:B------:R-:W-:Y:S05]  /*c8a0*/  EXIT ;  /* 0x000000000000794d */ /* 0x000fea0003800000 */
.L_x_863:
        /* <DEDUP_REMOVED lines=8> */
[----:B-1----:R-:W-:Y:S01]  /*c930*/  STG.E.64 desc[UR36][R16.64], R2 ;  /* 0x0000000210007986 */ /* 0x002fe2000c101b24 */
[----:B------:R-:W-:Y:S05]  /*c940*/  EXIT ;  /* 0x000000000000794d */ /* 0x000fea0003800000 */
.L_x_867:
[----:B-1----:R-:W-:-:S06]  /*c950*/  IMAD.U32 R3, R3, 0x10000, RZ ;  /* 0x0001000003037824 */ /* 0x002fcc00078e00ff */
[----:B------:R-:W1:Y:S02]  /*c960*/  F2I.FTZ.TRUNC.NTZ R3, R3 ;  /* 0x0000000300037305 */ /* 0x000e64000021f100 */
[----:B-1----:R-:W-:Y:S01]  /*c970*/  STG.E desc[UR36][R16.64], R3 ;  /* 0x0000000310007986 */ /* 0x002fe2000c101924 */
[----:B------:R-:W-:Y:S05]  /*c980*/  EXIT ;  /* 0x000000000000794d */ /* 0x000fea0003800000 */
.L_x_866:
[----:B-1----:R-:W-:-:S06]  /*c990*/  SHF.L.U32 R3, R3, 0x10, RZ ;  /* 0x0000001003037819 */ /* 0x002fcc00000006ff */
[----:B------:R-:W1:Y:S02]  /*c9a0*/  F2I.FTZ.TRUNC.NTZ R3, R3 ;  /* 0x0000000300037305 */ /* 0x000e64000021f100 */
[----:B-1----:R-:W-:Y:S01]  /*c9b0*/  STG.E.U16 desc[UR36][R16.64], R3 ;  /* 0x0000000310007986 */ /* 0x002fe2000c101524 */
[----:B------:R-:W-:Y:S05]  /*c9c0*/  EXIT ;  /* 0x000000000000794d */ /* 0x000fea0003800000 */
.L_x_862:
        /* <DEDUP_REMOVED lines=9> */
.L_x_869:
[----:B01----:R-:W-:-:S05]  /*ca60*/  IMAD.U32 R0, R3, 0x10000, RZ ;  /* 0x0001000003007824 */ /* 0x003fca00078e00ff */
[----:B------:R-:W-:-:S05]  /*ca70*/  F2FP.F16.F32.PACK_AB R0, RZ, R0 ;  /* 0x00000000ff00723e */ /* 0x000fca00000000ff */
[----:B------:R-:W-:Y:S01]  /*ca80*/  STG.E.U16 desc[UR36][R16.64], R0 ;  /* 0x0000000010007986 */ /* 0x000fe2000c101524 */
[----:B------:R-:W-:Y:S05]  /*ca90*/  EXIT ;  /* 0x000000000000794d */ /* 0x000fea0003800000 */
.L_x_868:
        /* <DEDUP_REMOVED lines=8> */
[----:B------:R-:W-:Y:S01]  /*cb20*/  STG.E.64 desc[UR36][R16.64], R2 ;  /* 0x0000000210007986 */ /* 0x000fe2000c101b24 */
[----:B------:R-:W-:Y:S05]  /*cb30*/  EXIT ;  /* 0x000000000000794d */ /* 0x000fea0003800000 */
.L_x_871:
[----:B-1----:R-:W-:-:S05]  /*cb40*/  IMAD.U32 R3, R3, 0x10000, RZ ;  /* 0x0001000003037824 */ /* 0x002fca00078e00ff */
[----:B------:R-:W-:-:S04]  /*cb50*/  F2FP.F16.F32.PACK_AB R3, RZ, R3 ;  /* 0x00000003ff03723e */ /* 0x000fc800000000ff */
[----:B------:R-:W-:-:S05]  /*cb60*/  PRMT R3, R3, 0x5410, RZ ;  /* 0x0000541003037816 */ /* 0x000fca00000000ff */
[----:B------:R-:W-:Y:S01]  /*cb70*/  STG.E desc[UR36][R16.64], R3 ;  /* 0x0000000310007986 */ /* 0x000fe2000c101924 */
[----:B------:R-:W-:Y:S05]  /*cb80*/  EXIT ;  /* 0x000000000000794d */ /* 0x000fea0003800000 */
.L_x_870:
[----:B-1----:R-:W-:-:S05]  /*cb90*/  SHF.L.U32 R2, R3, 0x10, RZ ;  /* 0x0000001003027819 */ /* 0x002fca00000006ff */
[----:B------:R-:W-:-:S06]  /*cba0*/  FMUL.FTZ R2, R2, 1 ;  /* 0x3f80000002027820 */ /* 0x000fcc0000410000 */
[----:B------:R-:W1:Y:S02]  /*cbb0*/  F2F.F64.F32 R2, R2 ;  /* 0x0000000200027310 */ /* 0x000e640000201800 */
[----:B-1----:R-:W-:Y:S01]  /*cbc0*/  STG.E.64 desc[UR36][R16.64], R2 ;  /* 0x0000000210007986 */ /* 0x002fe2000c101b24 */
[----:B------:R-:W-:Y:S05]  /*cbd0*/  EXIT ;  /* 0x000000000000794d */ /* 0x000fea0003800000 */
.L_x_861:
        /* <DEDUP_REMOVED lines=14> */
.L_x_875:
[----:B-1----:R-:W-:Y:S01]  /*ccc0*/  IMAD.U32 R3, R3, 0x10000, RZ ;  /* 0x0001000003037824 */ /* 0x002fe200078e00ff */
[----:B------:R-:W-:Y:S01]  /*ccd0*/  BSSY.RECONVERGENT B0, `(.L_x_876) ;  /* 0x0000013000007945 */ /* 0x000fe20003800200 */
[----:B------:R-:W-:-:S03]  /*cce0*/  MOV R8, 0x80 ;  /* 0x0000008000087802 */ /* 0x000fc60000000f00 */
[----:B------:R-:W-:-:S04]  /*ccf0*/  LOP3.LUT R2, R3, 0x7fffffff, RZ, 0xc0, !PT ;  /* 0x7fffffff03027812 */ /* 0x000fc800078ec0ff */
[----:B------:R-:W-:-:S13]  /*cd00*/  ISETP.GT.U32.AND P0, PT, R2, 0x437fffff, PT ;  /* 0x437fffff0200780c */ /* 0x000fda0003f04070 */
[----:B------:R-:W-:Y:S05]  /*cd10*/  @P0 BRA `(.L_x_877) ;  /* 0x0000000000380947 */ /* 0x000fea0003800000 */
[----:B------:R-:W-:-:S13]  /*cd20*/  ISETP.GE.U32.AND P0, PT, R2, 0x3c000000, PT ;  /* 0x3c0000000200780c */ /* 0x000fda0003f06070 */
[----:B0-----:R-:W-:-:S04]  /*cd30*/  @P0 SHF.R.U32.HI R0, RZ, 0x14, R3 ;  /* 0x00000014ff000819 */ /* 0x001fc80000011603 */
        /* <DEDUP_REMOVED lines=9> */
.L_x_878:
[----:B------:R-:W-:-:S04]  /*cdd0*/  SHF.R.U32.HI R3, RZ, 0x18, R3 ;  /* 0x00000018ff037819 */ /* 0x000fc80000011603 */
[----:B------:R-:W-:-:S04]  /*cde0*/  LOP3.LUT R0, R0, 0x80, R3, 0xf8, !PT ;  /* 0x0000008000007812 */ /* 0x000fc800078ef803 */
[----:B------:R-:W-:-:S07]  /*cdf0*/  PRMT R8, R0, 0x7610, R8 ;  /* 0x0000761000087816 */ /* 0x000fce0000000008 */
.L_x_877:
[----:B------:R-:W-:Y:S05]  /*ce00*/  BSYNC.RECONVERGENT B0 ;  /* 0x0000000000007941 */ /* 0x000fea0003800200 */
.L_x_876:
[----:B------:R-:W-:Y:S01]  /*ce10*/  STG.E.U8 desc[UR36][R16.64], R8 ;  /* 0x0000000810007986 */ /* 0x000fe2000c101124 */
[----:B------:R-:W-:Y:S05]  /*ce20*/  EXIT ;  /* 0x000000000000794d */ /* 0x000fea0003800000 */
.L_x_874:
[----:B-1----:R-:W-:Y:S01]  /*ce30*/  IMAD.U32 R3, R3, 0x10000, RZ ;  /* 0x0001000003037824 */ /* 0x002fe200078e00ff */
[----:B------:R-:W-:Y:S01]  /*ce40*/  BSSY.RECONVERGENT B0, `(.L_x_879) ;  /* 0x0000013000007945 */ /* 0x000fe20003800200 */
[----:B------:R-:W-:-:S03]  /*ce50*/  IMAD.MOV.U32 R8, RZ, RZ, 0x80 ;  /* 0x00000080ff087424 */ /* 0x000fc600078e00ff */
        /* <DEDUP_REMOVED lines=14> */
.L_x_881:
[----:B------:R-:W-:-:S04]  /*cf40*/  SHF.R.U32.HI R3, RZ, 0x18, R3 ;  /* 0x00000018ff037819 */ /* 0x000fc80000011603 */
[----:B------:R-:W-:-:S04]  /*cf50*/  LOP3.LUT R0, R0, 0x80, R3, 0xf8, !PT ;  /* 0x0000008000007812 */ /* 0x000fc800078ef803 */
[----:B------:R-:W-:-:S07]  /*cf60*/  PRMT R8, R0, 0x7610, R8 ;  /* 0x0000761000087816 */ /* 0x000fce0000000008 */
.L_x_880:
[----:B------:R-:W-:Y:S05]  /*cf70*/  BSYNC.RECONVERGENT B0 ;  /* 0x0000000000007941 */ /* 0x000fea0003800200 */
.L_x_879:
[----:B------:R-:W-:Y:S01]  /*cf80*/  STG.E.U8 desc[UR36][R16.64], R8 ;  /* 0x0000000810007986 */ /* 0x000fe2000c101124 */
[----:B------:R-:W-:Y:S05]  /*cf90*/  EXIT ;  /* 0x000000000000794d */ /* 0x000fea0003800000 */
.L_x_873:
        /* <DEDUP_REMOVED lines=20> */
[----:B------:R-:W-:Y:S01]  /*d0e0*/  STG.E.U8 desc[UR36][R16.64], R3 ;  /* 0x0000000310007986 */ /* 0x000fe2000c101124 */
[----:B------:R-:W-:Y:S05]  /*d0f0*/  EXIT ;  /* 0x000000000000794d */ /* 0x000fea0003800000 */
.L_x_883:
[----:B-1----:R-:W-:-:S06]  /*d100*/  IMAD.U32 R3, R3, 0x10000, RZ ;  /* 0x0001000003037824 */ /* 0x002fcc00078e00ff */
[----:B------:R-:W1:Y:S02]  /*d110*/  F2I.U64.TRUNC R2, R3 ;  /* 0x0000000300027311 */ /* 0x000e64000020d800 */
[----:B-1----:R-:W-:Y:S01]  /*d120*/  STG.E.64 desc[UR36][R16.64], R2 ;  /* 0x0000000210007986 */ /* 0x002fe2000c101b24 */
[----:B------:R-:W-:Y:S05]  /*d130*/  EXIT ;  /* 0x000000000000794d */ /* 0x000fea0003800000 */
.L_x_882:
[----:B-1----:R-:W-:-:S06]  /*d140*/  SHF.L.U32 R3, R3, 0x10, RZ ;  /* 0x0000001003037819 */ /* 0x002fcc00000006ff */
[----:B------:R-:W1:Y:S02]  /*d150*/  F2I.FTZ.U32.TRUNC.NTZ R3, R3 ;  /* 0x0000000300037305 */ /* 0x000e64000021f000 */
[----:B-1----:R-:W-:Y:S01]  /*d160*/  STG.E desc[UR36][R16.64], R3 ;  /* 0x0000000310007986 */ /* 0x002fe2000c101924 */
[----:B------:R-:W-:Y:S05]  /*d170*/  EXIT ;  /* 0x000000000000794d */ /* 0x000fea0003800000 */
.L_x_872:
        /* <DEDUP_REMOVED lines=11> */
.L_x_885:
[----:B-1----:R-:W-:Y:S01]  /*d230*/  IMAD.U32 R3, R3, 0x10000, RZ ;  /* 0x0001000003037824 */ /* 0x002fe200078e00ff */
[----:B------:R-:W-:-:S03]  /*d240*/  CS2R R6, SRZ ;  /* 0x0000000000067805 */ /* 0x000fc6000001ff00 */
[----:B------:R-:W-:-:S04]  /*d250*/  FMUL.FTZ R3, R3, 1 ;  /* 0x3f80000003037820 */ /* 0x000fc80000410000 */
[----:B------:R-:W1:Y:S02]  /*d260*/  F2F.F64.F32 R4, R3 ;  /* 0x0000000300047310 */ /* 0x000e640000201800 */
[----:B-1----:R-:W-:Y:S01]  /*d270*/  STG.E.128 desc[UR36][R16.64], R4 ;  /* 0x0000000410007986 */ /* 0x002fe2000c101d24 */
[----:B------:R-:W-:Y:S05]  /*d280*/  EXIT ;  /* 0x000000000000794d */ /* 0x000fea0003800000 */
.L_x_884:
[----:B------:R-:W-:-:S09]  /*d290*/  UISETP.NE.AND UP0, UPT, UR4, 0xf, UPT ;  /* 0x0000000f0400788c */ /* 0x000fd2000bf05270 */
[----:B------:R-:W-:Y:S05]  /*d2a0*/  BRA.U !UP0, `(.L_x_886) ;  /* 0x0000000108e87547 */ /* 0x000fea000b800000 */
[----:B------:R-:W-:-:S09]  /*d2b0*/  UISETP.NE.AND UP0, UPT, UR4, 0x17, UPT ;  /* 0x000000170400788c */ /* 0x000fd2000bf05270 */
[----:B------:R-:W-:Y:S05]  /*d2c0*/  BRA.U !UP0, `(.L_x_887) ;  /* 0x0000000108907547 */ /* 0x000fea000b800000 */
[----:B------:R-:W-:-:S09]  /*d2d0*/  UISETP.NE.AND UP0, UPT, UR4, 0x18, UPT ;  /* 0x000000180400788c */ /* 0x000fd2000bf05270 */
[----:B------:R-:W-:Y:S05]  /*d2e0*/  BRA.U !UP0, `(.L_x_888) ;  /* 0x0000000108447547 */ /* 0x000fea000b800000 */
.L_x_865:
[----:B0-----:R-:W-:Y:S01]  /*d2f0*/  MOV R0, 0x0 ;  /* 0x0000000000007802 */ /* 0x001fe20000000f00 */
[----:B------:R-:W0:Y:S01]  /*d300*/  LDCU.64 UR4, c[0x4][0x198] ;  /* 0x01003300ff0477ac */ /* 0x000e220008000a00 */
[----:B------:R-:W-:Y:S02]  /*d310*/  HFMA2 R8, -RZ, RZ, 0, 6.020069122314453125e-06 ;  /* 0x00000065ff087431 */ /* 0x000fe400000001ff */
[----:B------:R-:W-:Y:S01]  /*d320*/  IMAD.MOV.U32 R12, RZ, RZ, 0x1 ;  /* 0x00000001ff0c7424 */ /* 0x000fe200078e00ff */
[----:B-1----:R1:W2:Y:S01]  /*d330*/  LDC.64 R2, c[0x4][R0] ;  /* 0x0100000000027b82 */ /* 0x0022a20000000a00 */
        /* <DEDUP_REMOVED lines=11> */
.L_x_889:
[----:B------:R-:W-:Y:S05]  /*d3f0*/  EXIT ;  /* 0x000000000000794d */ /* 0x000fea0003800000 */
.L_x_888:
        /* <DEDUP_REMOVED lines=13> */
.L_x_891:
[----:B------:R-:W-:Y:S05]  /*d4d0*/  BSYNC.RECONVERGENT B0 ;  /* 0x0000000000007941 */ /* 0x000fea0003800200 */
.L_x_890:
[----:B------:R-:W-:-:S05]  /*d4e0*/  LOP3.LUT R3, R0, 0x80, R3, 0xf8, !PT ;  /* 0x0000008000037812 */ /* 0x000fca00078ef803 */
[----:B------:R-:W-:Y:S01]  /*d4f0*/  STG.E.U8 desc[UR36][R16.64], R3 ;  /* 0x0000000310007986 */ /* 0x000fe2000c101124 */
[----:B------:R-:W-:Y:S05]  /*d500*/  EXIT ;  /* 0x000000000000794d */ /* 0x000fea0003800000 */
.L_x_887:
        /* <DEDUP_REMOVED lines=12> */
.L_x_893:
[----:B------:R-:W-:Y:S02]  /*d5d0*/  ISETP.GT.U32.AND P0, PT, R2, 0x7f800000, PT ;  /* 0x7f8000000200780c */ /* 0x000fe40003f04070 */
[----:B0-----:R-:W-:-:S04]  /*d5e0*/  MOV R0, 0x7f ;  /* 0x0000007f00007802 */ /* 0x001fc80000000f00 */
[----:B------:R-:W-:-:S07]  /*d5f0*/  SEL R0, R0, 0x7c, P0 ;  /* 0x0000007c00007807 */ /* 0x000fce0000000000 */
.L_x_894:
[----:B------:R-:W-:Y:S05]  /*d600*/  BSYNC.RECONVERGENT B0 ;  /* 0x0000000000007941 */ /* 0x000fea0003800200 */
.L_x_892:
[----:B------:R-:W-:-:S04]  /*d610*/  SHF.R.U32.HI R3, RZ, 0x18, R3 ;  /* 0x00000018ff037819 */ /* 0x000fc80000011603 */
[----:B------:R-:W-:-:S05]  /*d620*/  LOP3.LUT R3, R0, 0x80, R3, 0xf8, !PT ;  /* 0x0000008000037812 */ /* 0x000fca00078ef803 */
[----:B------:R-:W-:Y:S01]  /*d630*/  STG.E.U8 desc[UR36][R16.64], R3 ;  /* 0x0000000310007986 */ /* 0x000fe2000c101124 */
[----:B------:R-:W-:Y:S05]  /*d640*/  EXIT ;  /* 0x000000000000794d */ /* 0x000fea0003800000 */
.L_x_886:
[----:B-1----:R-:W-:Y:S01]  /*d650*/  STG.E.U16 desc[UR36][R16.64], R3 ;  /* 0x0000000310007986 */ /* 0x002fe2000c101524 */
[----:B------:R-:W-:Y:S05]  /*d660*/  EXIT ;  /* 0x000000000000794d */ /* 0x000fea0003800000 */
        .weak           $__internal_0_$__cuda_sm20_dblrcp_rn_slowpath_v3
        .type           $__internal_0_$__cuda_sm20_dblrcp_rn_slowpath_v3,@function
        .size           $__internal_0_$__cuda_sm20_dblrcp_rn_slowpath_v3,(.L_x_60588 - $__internal_0_$__cuda_sm20_dblrcp_rn_slowpath_v3)
$__internal_0_$__cuda_sm20_dblrcp_rn_slowpath_v3:
[----:B------:R-:W-:Y:S01]  /*d670*/  IMAD.MOV.U32 R4, RZ, RZ, R10 ;  /* 0x000000ffff047224 */ /* 0x000fe200078e000a */
[----:B------:R-:W-:Y:S01]  /*d680*/  BSSY.RECONVERGENT B1, `(.L_x_895) ;  /* 0x000005d000017945 */ /* 0x000fe20003800200 */
[----:B------:R-:W-:-:S06]  /*d690*/  IMAD.MOV.U32 R5, RZ, RZ, R11 ;  /* 0x000000ffff057224 */ /* 0x000fcc00078e000b */
[----:B------:R-:W0:Y:S02]  /*d6a0*/  DSETP.GTU.AND P0, PT, |R4|, +INF , PT ;  /* 0x7ff000000400742a */ /* 0x000e240003f0c200 */
[----:B0-----:R-:W-:Y:S05]  /*d6b0*/  @P0 BRA `(.L_x_896) ;  /* 0x00000004005c0947 */ /* 0x001fea0003800000 */
[----:B------:R-:W-:-:S04]  /*d6c0*/  LOP3.LUT R9, R11, 0x7fffffff, RZ, 0xc0, !PT ;  /* 0x7fffffff0b097812 */ /* 0x000fc800078ec0ff */
[----:B------:R-:W-:-:S04]  /*d6d0*/  IADD3 R6, PT, PT, R9, -0x1, RZ ;  /* 0xffffffff09067810 */ /* 0x000fc80007ffe0ff */
[----:B------:R-:W-:-:S13]  /*d6e0*/  ISETP.GE.U32.AND P0, PT, R6, 0x7fefffff, PT ;  /* 0x7fefffff0600780c */ /* 0x000fda0003f06070 */
[----:B------:R-:W-:Y:S01]  /*d6f0*/  @P0 LOP3.LUT R7, R5, 0x7ff00000, RZ, 0x3c, !PT ;  /* 0x7ff0000005070812 */ /* 0x000fe200078e3cff */
[----:B------:R-:W-:Y:S01]  /*d700*/  @P0 IMAD.MOV.U32 R6, RZ, RZ, RZ ;  /* 0x000000ffff060224 */ /* 0x000fe200078e00ff */
[----:B------:R-:W-:Y:S06]  /*d710*/  @P0 BRA `(.L_x_897) ;  /* 0x00000004004c0947 */ /* 0x000fec0003800000 */
[----:B------:R-:W-:-:S13]  /*d720*/  ISETP.GE.U32.AND P0, PT, R9, 0x1000001, PT ;  /* 0x010000010900780c */ /* 0x000fda0003f06070 */
[----:B------:R-:W-:Y:S05]  /*d730*/  @!P0 BRA `(.L_x_898) ;  /* 0x0000000000b48947 */ /* 0x000fea0003800000 */
[----:B------:R-:W-:Y:S01]  /*d740*/  VIADD R7, R5, 0xc0200000 ;  /* 0xc020000005077836 */ /* 0x000fe20000000000 */
[----:B------:R-:W-:-:S03]  /*d750*/  MOV R6, R4 ;  /* 0x0000000400067202 */ /* 0x000fc60000000f00 */
[----:B------:R-:W0:Y:S03]  /*d760*/  MUFU.RCP64H R9, R7 ;  /* 0x0000000700097308 */ /* 0x000e260000001800 */
        /* <DEDUP_REMOVED lines=25> */
[----:B0-----:R-:W0:-:S15]  /*d900*/  DMUL R8, R8, 2.2250738585072013831e-308 ;  /* 0x0010000008087828 */ /* 0x001e1e0000000000 */
        /* <DEDUP_REMOVED lines=14> */
[----:B0-----:R0:W1:Y:S02]  /*d9f0*/  DFMA R6, R8, R4, R8 ;  /* 0x000000040806722b */ /* 0x0010640000000008 */
[----:B01----:R-:W-:Y:S05]  /*da00*/  BRA `(.L_x_897) ;  /* 0x0000000000907947 */ /* 0x003fea0003800000 */
.L_x_898:
[----:B------:R-:W0:Y:S01]  /*da10*/  DMUL R4, R4, 8.11296384146066816958e+31 ;  /* 0x4690000004047828 */ /* 0x000e220000000000 */
[----:B------:R-:W-:Y:S01]  /*da20*/  IMAD.MOV.U32 R6, RZ, RZ, R8 ;  /* 0x000000ffff067224 */ /* 0x000fe200078e0008 */
[----:B0-----:R-:W0:-:S15]  /*da30*/  MUFU.RCP64H R7, R5 ;  /* 0x0000000500077308 */ /* 0x001e1e0000001800 */
[----:B------:R-:W-:-:S15]  /*da40*/  NOP ;  /* 0x0000000000007918 */ /* 0x000fde0000000000 */
[----:B------:R-:W-:-:S15]  /*da50*/  NOP ;  /* 0x0000000000007918 */ /* 0x000fde0000000000 */
[----:B------:R-:W-:-:S15]  /*da60*/  NOP ;  /* 0x0000000000007918 */ /* 0x000fde0000000000 */
[----:B------:R-:W-:-:S02]  /*da70*/  NOP ;  /* 0x0000000000007918 */ /* 0x000fc40000000000 */
        /* <DEDUP_REMOVED lines=25> */
[----:B0-----:R-:W0:Y:S02]  /*dc10*/  DMUL R6, R6, 8.11296384146066816958e+31 ;  /* 0x4690000006067828 */ /* 0x001e240000000000 */
[----:B0-----:R-:W-:Y:S05]  /*dc20*/  BRA `(.L_x_897) ;  /* 0x0000000000087947 */ /* 0x001fea0003800000 */
.L_x_896:
[----:B------:R-:W-:Y:S01]  /*dc30*/  LOP3.LUT R7, R5, 0x80000, RZ, 0xfc, !PT ;  /* 0x0008000005077812 */ /* 0x000fe200078efcff */
[----:B------:R-:W-:-:S07]  /*dc40*/  IMAD.MOV.U32 R6, RZ, RZ, R4 ;  /* 0x000000ffff067224 */ /* 0x000fce00078e0004 */
.L_x_897:
[----:B------:R-:W-:Y:S05]  /*dc50*/  BSYNC.RECONVERGENT B1 ;  /* 0x0000000000017941 */ /* 0x000fea0003800200 */
.L_x_895:
[----:B------:R-:W-:Y:S01]  /*dc60*/  MOV R4, R0 ;  /* 0x0000000000047202 */ /* 0x000fe20000000f00 */
[----:B------:R-:W-:-:S04]  /*dc70*/  IMAD.MOV.U32 R5, RZ, RZ, 0x0 ;  /* 0x00000000ff057424 */ /* 0x000fc800078e00ff */
[----:B------:R-:W-:Y:S05]  /*dc80*/  RET.REL.NODEC R4 `(_ZN2at6native18elementwise_kernelILi128ELi4EZNS0_15gpu_kernel_implIZNS0_50_GLOBAL__N__2680c7bb_12_PowKernel_cu_7dd49032_317029pow_tensor_scalar_kernel_implIN3c108BFloat16ES6_EEvRNS_18TensorIteratorBaseET0_EUlS6_E1_EEvS8_RKT_EUliE_EEviT1_) ;  /* 0xffffff2004dc7950 */ /* 0x000fea0003c3ffff */
.L_x_899:
        /* <DEDUP_REMOVED lines=15> */
.L_x_60588:


//--------------------- .text._ZN2at6native27unrolled_elementwise_kernelIZNS0_50_GLOBAL__N__2680c7bb_12_PowKernel_cu_7dd49032_317029pow_tensor_scalar_kernel_implIN3c108BFloat16ES5_EEvRNS_18TensorIteratorBaseET0_EUlS5_E1_St5arrayIPcLm2EELi4E23TrivialOffsetCalculatorILi1EjESE_NS0_6memory12LoadWithCastILi1EEENSF_13StoreWithCastILi1EEEEEviT_S8_T2_T3_T4_T5_ --------------------------
	.section	.text._ZN2at6native27unrolled_elementwise_kernelIZNS0_50_GLOBAL__N__2680c7bb_12_PowKernel_cu_7dd49032_317029pow_tensor_scalar_kernel_implIN3c108BFloat16ES5_EEvRNS_18TensorIteratorBaseET0_EUlS5_E1_St5arrayIPcLm2EELi4E23TrivialOffsetCalculatorILi1EjESE_NS0_6memory12LoadWithCastILi1EEENSF_13StoreWithCastILi1EEEEEviT_S8_T2_T3_T4_T5_,"ax",@progbits
	.align	128
        .global         _ZN2at6native27unrolled_elementwise_kernelIZNS0_50_GLOBAL__N__2680c7bb_12_PowKernel_cu_7dd49032_317029pow_tensor_scalar_kernel_implIN3c108BFloat16ES5_EEvRNS_18TensorIteratorBaseET0_EUlS5_E1_St5arrayIPcLm2EELi4E23TrivialOffsetCalculatorILi1EjESE_NS0_6memory12LoadWithCastILi1EEENSF_13StoreWithCastILi1EEEEEviT_S8_T2_T3_T4_T5_
        .type           _ZN2at6native27unrolled_elementwise_kernelIZNS0_50_GLOBAL__N__2680c7bb_12_PowKernel_cu_7dd49032_317029pow_tensor_scalar_kernel_implIN3c108BFloat16ES5_EEvRNS_18TensorIteratorBaseET0_EUlS5_E1_St5arrayIPcLm2EELi4E23TrivialOffsetCalculatorILi1EjESE_NS0_6memory12LoadWithCastILi1EEENSF_13StoreWithCastILi1EEEEEviT_S8_T2_T3_T4_T5_,@function
        .size           _ZN2at6native27unrolled_elementwise_kernelIZNS0_50_GLOBAL__N__2680c7bb_12_PowKernel_cu_7dd49032_317029pow_tensor_scalar_kernel_implIN3c108BFloat16ES5_EEvRNS_18TensorIteratorBaseET0_EUlS5_E1_St5arrayIPcLm2EELi4E23TrivialOffsetCalculatorILi1EjESE_NS0_6memory12LoadWithCastILi1EEENSF_13StoreWithCastILi1EEEEEviT_S8_T2_T3_T4_T5_,(.L_x_60589 - _ZN2at6native27unrolled_elementwise_kernelIZNS0_50_GLOBAL__N__2680c7bb_12_PowKernel_cu_7dd49032_317029pow_tensor_scalar_kernel_implIN3c108BFloat16ES5_EEvRNS_18TensorIteratorBaseET0_EUlS5_E1_St5arrayIPcLm2EELi4E23TrivialOffsetCalculatorILi1EjESE_NS0_6memory12LoadWithCastILi1EEENSF_13StoreWithCastILi1EEEEEviT_S8_T2_T3_T4_T5_)
        .other          _ZN2at6native27unrolled_elementwise_kernelIZNS0_50_GLOBAL__N__2680c7bb_12_PowKernel_cu_7dd49032_317029pow_tensor_scalar_kernel_implIN3c108BFloat16ES5_EEvRNS_18TensorIteratorBaseET0_EUlS5_E1_St5arrayIPcLm2EELi4E23TrivialOffsetCalculatorILi1EjESE_NS0_6memory12LoadWithCastILi1EEENSF_13StoreWithCastILi1EEEEEviT_S8_T2_T3_T4_T5_,@"STO_CUDA_ENTRY STV_DEFAULT"
_ZN2at6native27unrolled_elementwise_kernelIZNS0_50_GLOBAL__N__2680c7bb_12_PowKernel_cu_7dd49032_317029pow_tensor_scalar_kernel_implIN3c108BFloat16ES5_EEvRNS_18TensorIteratorBaseET0_EUlS5_E1_St5arrayIPcLm2EELi4E23TrivialOffsetCalculatorILi1EjESE_NS0_6memory12LoadWithCastILi1EEENSF_13StoreWithCastILi1EEEEEviT_S8_T2_T3_T4_T5_:
.text._ZN2at6native27unrolled_elementwise_kernelIZNS0_50_GLOBAL__N__2680c7bb_12_PowKernel_cu_7dd49032_317029pow_tensor_scalar_kernel_implIN3c108BFloat16ES5_EEvRNS_18TensorIteratorBaseET0_EUlS5_E1_St5arrayIPcLm2EELi4E23TrivialOffsetCalculatorILi1EjESE_NS0_6memory12LoadWithCastILi1EEENSF_13StoreWithCastILi1EEEEEviT_S8_T2_T3_T4_T5_:
        /* <DEDUP_REMOVED lines=34> */
.L_x_905:
[----:B------:R-:W2:Y:S02]  /*0220*/  LDG.E.U8 R4, desc[UR36][R4.64] ;  /* 0x0000002404047981 */ /* 0x000ea4000c1e1100 */
[----:B--2---:R-:W-:-:S04]  /*0230*/  I2FP.F32.U32 R0, R4 ;  /* 0x0000000400007245 */ /* 0x004fc80000201000 */
[----:B------:R-:W-:-:S04]  /*0240*/  F2FP.BF16.F32.PACK_AB R0, RZ, R0 ;  /* 0x00000000ff00723e */ /* 0x000fc800000010ff */
[----:B------:R-:W-:Y:S01]  /*0250*/  PRMT R18, R0, 0x7610, R18 ;  /* 0x0000761000127816 */ /* 0x000fe20000000012 */
[----:B------:R-:W-:Y:S06]  /*0260*/  BRA `(.L_x_907) ;  /* 0x0000000c00e47947 */ /* 0x000fec0003800000 */
.L_x_904:
        /* <DEDUP_REMOVED lines=11> */
.L_x_909:
[----:B------:R-:W2:Y:S02]  /*0320*/  LDG.E R4, desc[UR36][R4.64] ;  /* 0x0000002404047981 */ /* 0x000ea4000c1e1900 */
[----:B--2---:R-:W-:-:S04]  /*0330*/  I2FP.F32.S32 R0, R4 ;  /* 0x0000000400007245 */ /* 0x004fc80000201400 */
[----:B------:R-:W-:-:S04]  /*0340*/  F2FP.BF16.F32.PACK_AB R0, RZ, R0 ;  /* 0x00000000ff00723e */ /* 0x000fc800000010ff */
[----:B------:R-:W-:Y:S01]  /*0350*/  PRMT R18, R0, 0x7610, R18 ;  /* 0x0000761000127816 */ /* 0x000fe20000000012 */
[----:B------:R-:W-:Y:S06]  /*0360*/  BRA `(.L_x_907) ;  /* 0x0000000c00a47947 */ /* 0x000fec0003800000 */
.L_x_908:
[----:B------:R-:W2:Y:S02]  /*0370*/  LDG.E.U16 R4, desc[UR36][R4.64] ;  /* 0x0000002404047981 */ /* 0x000ea4000c1e1500 */
[----:B--2---:R-:W0:Y:S02]  /*0380*/  I2F.S16 R0, R4 ;  /* 0x0000000400007306 */ /* 0x004e240000101400 */
[----:B0-----:R-:W-:-:S04]  /*0390*/  F2FP.BF16.F32.PACK_AB R0, RZ, R0 ;  /* 0x00000000ff00723e */ /* 0x001fc800000010ff */
[----:B------:R-:W-:Y:S01]  /*03a0*/  PRMT R18, R0, 0x7610, R18 ;  /* 0x0000761000127816 */ /* 0x000fe20000000012 */
[----:B------:R-:W-:Y:S06]  /*03b0*/  BRA `(.L_x_907) ;  /* 0x0000000c00907947 */ /* 0x000fec0003800000 */
.L_x_903:
        /* <DEDUP_REMOVED lines=9> */
.L_x_911:
[----:B------:R-:W2:Y:S02]  /*0450*/  LDG.E.U16 R0, desc[UR36][R4.64] ;  /* 0x0000002404007981 */ /* 0x000ea4000c1e1500 */
[----:B--2---:R-:W-:-:S05]  /*0460*/  HADD2.F32 R0, -RZ, R0.H0_H0 ;  /* 0x20000000ff007230 */ /* 0x004fca0000004100 */
[----:B------:R-:W-:-:S04]  /*0470*/  F2FP.BF16.F32.PACK_AB R0, RZ, R0 ;  /* 0x00000000ff00723e */ /* 0x000fc800000010ff */
[----:B------:R-:W-:Y:S01]  /*0480*/  PRMT R18, R0, 0x7610, R18 ;  /* 0x0000761000127816 */ /* 0x000fe20000000012 */
[----:B------:R-:W-:Y:S06]  /*0490*/  BRA `(.L_x_907) ;  /* 0x0000000c00587947 */ /* 0x000fec0003800000 */
.L_x_910:
        /* <DEDUP_REMOVED lines=9> */
.L_x_913:
[----:B------:R-:W2:Y:S02]  /*0530*/  LDG.E.U16 R4, desc[UR36][R4.64] ;  /* 0x0000002404047981 */ /* 0x000ea4000c1e1500 */
[----:B--2---:R-:W-:-:S05]  /*0540*/  HADD2.F32 R0, -RZ, R4.H0_H0 ;  /* 0x20000004ff007230 */ /* 0x004fca0000004100 */
[----:B------:R-:W-:-:S04]  /*0550*/  F2FP.BF16.F32.PACK_AB R0, RZ, R0 ;  /* 0x00000000ff00723e */ /* 0x000fc800000010ff */
[----:B------:R-:W-:Y:S01]  /*0560*/  PRMT R18, R0, 0x7610, R18 ;  /* 0x0000761000127816 */ /* 0x000fe20000000012 */
[----:B------:R-:W-:Y:S06]  /*0570*/  BRA `(.L_x_907) ;  /* 0x0000000c00207947 */ /* 0x000fec0003800000 */
.L_x_912:
        /* <DEDUP_REMOVED lines=13> */
.L_x_902:
        /* <DEDUP_REMOVED lines=14> */
.L_x_916:
        /* <DEDUP_REMOVED lines=13> */
.L_x_915:
        /* <DEDUP_REMOVED lines=27> */
.L_x_918:
        /* <DEDUP_REMOVED lines=15> */
.L_x_917:
[----:B------:R0:W5:Y:S01]  /*0aa0*/  LDG.E.U16 R18, desc[UR36][R4.64] ;  /* 0x0000002404127981 */ /* 0x000162000c1e1500 */
[----:B------:R-:W-:Y:S05]  /*0ab0*/  BRA `(.L_x_907) ;  /* 0x0000000400d07947 */ /* 0x000fea0003800000 */
.L_x_914:
        /* <DEDUP_REMOVED lines=13> */
.L_x_921:
        /* <DEDUP_REMOVED lines=21> */
.L_x_925:
[----:B------:R-:W-:Y:S05]  /*0ce0*/  BSYNC.RECONVERGENT B1 ;  /* 0x0000000000017941 */ /* 0x000fea0003800200 */
.L_x_924:
[----:B------:R-:W-:Y:S01]  /*0cf0*/  IMAD.SHL.U32 R0, R0, 0x100000, RZ ;  /* 0x0010000000007824 */ /* 0x000fe200078e00ff */
[----:B------:R-:W-:-:S04]  /*0d00*/  LEA R3, R3, 0x3b800000, 0x17 ;  /* 0x3b80000003037811 */ /* 0x000fc800078eb8ff */
[----:B------:R-:W-:-:S07]  /*0d10*/  LOP3.LUT R0, R3, R0, R7, 0xfe, !PT ;  /* 0x0000000003007212 */ /* 0x000fce00078efe07 */
.L_x_923:
[----:B------:R-:W-:Y:S05]  /*0d20*/  BSYNC.RECONVERGENT B0 ;  /* 0x0000000000007941 */ /* 0x000fea0003800200 */
.L_x_922:
[----:B------:R-:W-:-:S04]  /*0d30*/  F2FP.BF16.F32.PACK_AB R0, RZ, R0 ;  /* 0x00000000ff00723e */ /* 0x000fc800000010ff */
[----:B------:R-:W-:Y:S01]  /*0d40*/  PRMT R18, R0, 0x7610, R18 ;  /* 0x0000761000127816 */ /* 0x000fe20000000012 */
[----:B------:R-:W-:Y:S06]  /*0d50*/  BRA `(.L_x_907) ;  /* 0x0000000400287947 */ /* 0x000fec0003800000 */
.L_x_920:
        /* <DEDUP_REMOVED lines=21> */
.L_x_929:
[----:B------:R-:W-:Y:S05]  /*0eb0*/  BSYNC.RECONVERGENT B1 ;  /* 0x0000000000017941 */ /* 0x000fea0003800200 */
.L_x_928:
[----:B------:R-:W-:Y:S01]  /*0ec0*/  IMAD.SHL.U32 R0, R0, 0x200000, RZ ;  /* 0x0020000000007824 */ /* 0x000fe200078e00ff */
[----:B------:R-:W-:-:S04]  /*0ed0*/  LEA R3, R3, 0x37800000, 0x17 ;  /* 0x3780000003037811 */ /* 0x000fc800078eb8ff */
[----:B------:R-:W-:-:S07]  /*0ee0*/  LOP3.LUT R0, R3, R0, R7, 0xfe, !PT ;  /* 0x0000000003007212 */ /* 0x000fce00078efe07 */
.L_x_927:
[----:B------:R-:W-:Y:S05]  /*0ef0*/  BSYNC.RECONVERGENT B0 ;  /* 0x0000000000007941 */ /* 0x000fea0003800200 */
.L_x_926:
[----:B------:R-:W-:-:S04]  /*0f00*/  F2FP.BF16.F32.PACK_AB R0, RZ, R0 ;  /* 0x00000000ff00723e */ /* 0x000fc800000010ff */
[----:B------:R-:W-:Y:S01]  /*0f10*/  PRMT R18, R0, 0x7610, R18 ;  /* 0x0000761000127816 */ /* 0x000fe20000000012 */
[----:B------:R-:W-:Y:S06]  /*0f20*/  BRA `(.L_x_907) ;  /* 0x0000000000b47947 */ /* 0x000fec0003800000 */
.L_x_919:
[----:B------:R-:W-:-:S09]  /*0f30*/  UISETP.NE.AND UP0, UPT, UR4, 0x1c, UPT ;  /* 0x0000001c0400788c */ /* 0x000fd2000bf05270 */
[----:B------:R-:W-:Y:S05]  /*0f40*/  BRA.U !UP0, `(.L_x_930) ;  /* 0x00000001089c7547 */ /* 0x000fea000b800000 */
[----:B------:R-:W-:-:S09]  /*0f50*/  UISETP.NE.AND UP0, UPT, UR4, 0x1d, UPT ;  /* 0x0000001d0400788c */ /* 0x000fd2000bf05270 */
[----:B------:R-:W-:Y:S05]  /*0f60*/  BRA.U !UP0, `(.L_x_931) ;  /* 0x0000000108807547 */ /* 0x000fea000b800000 */
[----:B------:R-:W-:-:S09]  /*0f70*/  UISETP.NE.AND UP0, UPT, UR4, 0x2c, UPT ;  /* 0x0000002c0400788c */ /* 0x000fd2000bf05270 */
[----:B------:R-:W-:Y:S05]  /*0f80*/  BRA.U !UP0, `(.L_x_932) ;  /* 0x0000000108487547 */ /* 0x000fea000b800000 */
.L_x_906:
        /* <DEDUP_REMOVED lines=16> */
.L_x_933:
[----:B------:R-:W-:Y:S01]  /*1090*/  PRMT R18, RZ, 0x7610, R18 ;  /* 0x00007610ff127816 */ /* 0x000fe20000000012 */
[----:B------:R-:W-:Y:S06]  /*10a0*/  BRA `(.L_x_907) ;  /* 0x0000000000547947 */ /* 0x000fec0003800000 */
.L_x_932:
        /* <DEDUP_REMOVED lines=8> */
.L_x_935:
[----:B------:R-:W-:Y:S05]  /*1130*/  BSYNC.RECONVERGENT B0 ;  /* 0x0000000000007941 */ /* 0x000fea0003800200 */
.L_x_934:
[----:B------:R-:W-:-:S04]  /*1140*/  F2FP.BF16.F32.PACK_AB R0, RZ, R0 ;  /* 0x00000000ff00723e */ /* 0x000fc800000010ff */
[----:B------:R-:W-:Y:S01]  /*1150*/  PRMT R18, R0, 0x7610, R18 ;  /* 0x0000761000127816 */ /* 0x000fe20000000012 */
[----:B------:R-:W-:Y:S06]  /*1160*/  BRA `(.L_x_907) ;  /* 0x0000000000247947 */ /* 0x000fec0003800000 */
.L_x_931:
[----:B------:R-:W2:Y:S02]  /*1170*/  LDG.E.64 R4, desc[UR36][R4.64] ;  /* 0x0000002404047981 */ /* 0x000ea4000c1e1b00 */
[----:B--2---:R-:W0:Y:S02]  /*1180*/  I2F.U64 R0, R4 ;  /* 0x0000000400007312 */ /* 0x004e240000301000 */
[----:B0-----:R-:W-:-:S04]  /*1190*/  F2FP.BF16.F32.PACK_AB R0, RZ, R0 ;  /* 0x00000000ff00723e */ /* 0x001fc800000010ff */
[----:B------:R-:W-:Y:S01]  /*11a0*/  PRMT R18, R0, 0x7610, R18 ;  /* 0x0000761000127816 */ /* 0x000fe20000000012 */
[----:B------:R-:W-:Y:S06]  /*11b0*/  BRA `(.L_x_907) ;  /* 0x0000000000107947 */ /* 0x000fec0003800000 */
.L_x_930:
[----:B------:R-:W2:Y:S02]  /*11c0*/  LDG.E R4, desc[UR36][R4.64] ;  /* 0x0000002404047981 */ /* 0x000ea4000c1e1900 */
[----:B--2---:R-:W-:-:S04]  /*11d0*/  I2FP.F32.U32 R0, R4 ;  /* 0x0000000400007245 */ /* 0x004fc80000201000 */
[----:B------:R-:W-:-:S04]  /*11e0*/  F2FP.BF16.F32.PACK_AB R0, RZ, R0 ;  /* 0x00000000ff00723e */ /* 0x000fc800000010ff */
[----:B------:R-:W-:-:S07]  /*11f0*/  PRMT R18, R0, 0x7610, R18 ;  /* 0x0000761000127816 */ /* 0x000fce0000000012 */
.L_x_907:
[----:B------:R-:W-:-:S07]  /*1200*/  VIADD R23, R25, 0x80 ;  /* 0x0000008019177836 */ /* 0x000fce0000000000 */
.L_x_901:
[----:B------:R-:W-:Y:S05]  /*1210*/  BSYNC.RECONVERGENT B6 ;  /* 0x0000000000067941 */ /* 0x000fea0003800200 */
.L_x_900:
        /* <DEDUP_REMOVED lines=26> */
.L_x_941:
[----:B------:R-:W2:Y:S02]  /*13c0*/  LDG.E.U8 R4, desc[UR36][R4.64] ;  /* 0x0000002404047981 */ /* 0x000ea4000c1e1100 */
[----:B--2---:R-:W-:-:S04]  /*13d0*/  I2FP.F32.U32 R0, R4 ;  /* 0x0000000400007245 */ /* 0x004fc80000201000 */
[----:B------:R-:W-:-:S04]  /*13e0*/  F2FP.BF16.F32.PACK_AB R0, RZ, R0 ;  /* 0x00000000ff00723e */ /* 0x000fc800000010ff */
[----:B------:R-:W-:Y:S01]  /*13f0*/  PRMT R17, R0, 0x7610, R17 ;  /* 0x0000761000117816 */ /* 0x000fe20000000011 */
[----:B------:R-:W-:Y:S06]  /*1400*/  BRA `(.L_x_943) ;  /* 0x0000000c00e47947 */ /* 0x000fec0003800000 */
.L_x_940:
        /* <DEDUP_REMOVED lines=11> */
.L_x_945:
[----:B------:R-:W2:Y:S02]  /*14c0*/  LDG.E R4, desc[UR36][R4.64] ;  /* 0x0000002404047981 */ /* 0x000ea4000c1e1900 */
[----:B--2---:R-:W-:-:S04]  /*14d0*/  I2FP.F32.S32 R0, R4 ;  /* 0x0000000400007245 */ /* 0x004fc80000201400 */
[----:B------:R-:W-:-:S04]  /*14e0*/  F2FP.BF16.F32.PACK_AB R0, RZ, R0 ;  /* 0x00000000ff00723e */ /* 0x000fc800000010ff */
[----:B------:R-:W-:Y:S01]  /*14f0*/  PRMT R17, R0, 0x7610, R17 ;  /* 0x0000761000117816 */ /* 0x000fe20000000011 */
[----:B------:R-:W-:Y:S06]  /*1500*/  BRA `(.L_x_943) ;  /* 0x0000000c00a47947 */ /* 0x000fec0003800000 */
.L_x_944:
[----:B------:R-:W2:Y:S02]  /*1510*/  LDG.E.U16 R4, desc[UR36][R4.64] ;  /* 0x0000002404047981 */ /* 0x000ea4000c1e1500 */
[----:B--2---:R-:W0:Y:S02]  /*1520*/  I2F.S16 R0, R4 ;  /* 0x0000000400007306 */ /* 0x004e240000101400 */
[----:B0-----:R-:W-:-:S04]  /*1530*/  F2FP.BF16.F32.PACK_AB R0, RZ, R0 ;  /* 0x00000000ff00723e */ /* 0x001fc800000010ff */
[----:B------:R-:W-:Y:S01]  /*1540*/  PRMT R17, R0, 0x7610, R17 ;  /* 0x0000761000117816 */ /* 0x000fe20000000011 */
[----:B------:R-:W-:Y:S06]  /*1550*/  BRA `(.L_x_943) ;  /* 0x0000000c00907947 */ /* 0x000fec0003800000 */
.L_x_939:
        /* <DEDUP_REMOVED lines=9> */
.L_x_947:
[----:B------:R-:W2:Y:S02]  /*15f0*/  LDG.E.U16 R0, desc[UR36][R4.64] ;  /* 0x0000002404007981 */ /* 0x000ea4000c1e1500 */
[----:B--2---:R-:W-:-:S05]  /*1600*/  HADD2.F32 R0, -RZ, R0.H0_H0 ;  /* 0x20000000ff007230 */ /* 0x004fca0000004100 */
[----:B------:R-:W-:-:S04]  /*1610*/  F2FP.BF16.F32.PACK_AB R0, RZ, R0 ;  /* 0x00000000ff00723e */ /* 0x000fc800000010ff */
[----:B------:R-:W-:Y:S01]  /*1620*/  PRMT R17, R0, 0x7610, R17 ;  /* 0x0000761000117816 */ /* 0x000fe20000000011 */
[----:B------:R-:W-:Y:S06]  /*1630*/  BRA `(.L_x_943) ;  /* 0x0000000c00587947 */ /* 0x000fec0003800000 */
.L_x_946:
        /* <DEDUP_REMOVED lines=9> */
.L_x_949:
[----:B------:R-:W2:Y:S02]  /*16d0*/  LDG.E.U16 R4, desc[UR36][R4.64] ;  /* 0x0000002404047981 */ /* 0x000ea4000c1e1500 */
[----:B--2---:R-:W-:-:S05]  /*16e0*/  HADD2.F32 R0, -RZ, R4.H0_H0 ;  /* 0x20000004ff007230 */ /* 0x004fca0000004100 */
[----:B------:R-:W-:-:S04]  /*16f0*/  F2FP.BF16.F32.PACK_AB R0, RZ, R0 ;  /* 0x00000000ff00723e */ /* 0x000fc800000010ff */
[----:B------:R-:W-:Y:S01]  /*1700*/  PRMT R17, R0, 0x7610, R17 ;  /* 0x0000761000117816 */ /* 0x000fe20000000011 */
[----:B------:R-:W-:Y:S06]  /*1710*/  BRA `(.L_x_943) ;  /* 0x0000000c00207947 */ /* 0x000fec0003800000 */
.L_x_948:
        /* <DEDUP_REMOVED lines=13> */
.L_x_938:
        /* <DEDUP_REMOVED lines=14> */
.L_x_952:
        /* <DEDUP_REMOVED lines=13> */
.L_x_951:
        /* <DEDUP_REMOVED lines=27> */
.L_x_954:
        /* <DEDUP_REMOVED lines=15> */
.L_x_953:
[----:B------:R0:W5:Y:S01]  /*1c40*/  LDG.E.U16 R17, desc[UR36][R4.64] ;  /* 0x0000002404117981 */ /* 0x000162000c1e1500 */
[----:B------:R-:W-:Y:S05]  /*1c50*/  BRA `(.L_x_943) ;  /* 0x0000000400d07947 */ /* 0x000fea0003800000 */
.L_x_950:
        /* <DEDUP_REMOVED lines=13> */
.L_x_957:
        /* <DEDUP_REMOVED lines=21> */
.L_x_961:
[----:B------:R-:W-:Y:S05]  /*1e80*/  BSYNC.RECONVERGENT B1 ;  /* 0x0000000000017941 */ /* 0x000fea0003800200 */
.L_x_960:
[----:B------:R-:W-:Y:S01]  /*1e90*/  IMAD.SHL.U32 R0, R0, 0x100000, RZ ;  /* 0x0010000000007824 */ /* 0x000fe200078e00ff */
[----:B------:R-:W-:-:S04]  /*1ea0*/  LEA R3, R3, 0x3b800000, 0x17 ;  /* 0x3b80000003037811 */ /* 0x000fc800078eb8ff */
[----:B------:R-:W-:-:S07]  /*1eb0*/  LOP3.LUT R0, R3, R0, R7, 0xfe, !PT ;  /* 0x0000000003007212 */ /* 0x000fce00078efe07 */
.L_x_959:
[----:B------:R-:W-:Y:S05]  /*1ec0*/  BSYNC.RECONVERGENT B0 ;  /* 0x0000000000007941 */ /* 0x000fea0003800200 */
.L_x_958:
[----:B------:R-:W-:-:S04]  /*1ed0*/  F2FP.BF16.F32.PACK_AB R0, RZ, R0 ;  /* 0x00000000ff00723e */ /* 0x000fc800000010ff */
[----:B------:R-:W-:Y:S01]  /*1ee0*/  PRMT R17, R0, 0x7610, R17 ;  /* 0x0000761000117816 */ /* 0x000fe20000000011 */
[----:B------:R-:W-:Y:S06]  /*1ef0*/  BRA `(.L_x_943) ;  /* 0x0000000400287947 */ /* 0x000fec0003800000 */
.L_x_956:
        /* <DEDUP_REMOVED lines=21> */
.L_x_965:
[----:B------:R-:W-:Y:S05]  /*2050*/  BSYNC.RECONVERGENT B1 ;  /* 0x0000000000017941 */ /* 0x000fea0003800200 */
.L_x_964:
[----:B------:R-:W-:Y:S01]  /*2060*/  IMAD.SHL.U32 R0, R0, 0x200000, RZ ;  /* 0x0020000000007824 */ /* 0x000fe200078e00ff */
[----:B------:R-:W-:-:S04]  /*2070*/  LEA R3, R3, 0x37800000, 0x17 ;  /* 0x3780000003037811 */ /* 0x000fc800078eb8ff */
[----:B------:R-:W-:-:S07]  /*2080*/  LOP3.LUT R0, R3, R0, R7, 0xfe, !PT ;  /* 0x0000000003007212 */ /* 0x000fce00078efe07 */
.L_x_963:
[----:B------:R-:W-:Y:S05]  /*2090*/  BSYNC.RECONVERGENT B0 ;  /* 0x0000000000007941 */ /* 0x000fea0003800200 */
.L_x_962:
[----:B------:R-:W-:-:S04]  /*20a0*/  F2FP.BF16.F32.PACK_AB R0, RZ, R0 ;  /* 0x00000000ff00723e */ /* 0x000fc800000010ff */
[----:B------:R-:W-:Y:S01]  /*20b0*/  PRMT R17, R0, 0x7610, R17 ;  /* 0x0000761000117816 */ /* 0x000fe20000000011 */
[----:B------:R-:W-:Y:S06]  /*20c0*/  BRA `(.L_x_943) ;  /* 0x0000000000b47947 */ /* 0x000fec0003800000 */
.L_x_955:
        /* <DEDUP_REMOVED lines=14> */
.L_x_969:
[----:B------:R-:W-:Y:S05]  /*21b0*/  BSYNC.RECONVERGENT B0 ;  /* 0x0000000000007941 */ /* 0x000fea0003800200 */
.L_x_968:
[----:B------:R-:W-:-:S04]  /*21c0*/  F2FP.BF16.F32.PACK_AB R0, RZ, R0 ;  /* 0x00000000ff00723e */ /* 0x000fc800000010ff */
[----:B------:R-:W-:Y:S01]  /*21d0*/  PRMT R17, R0, 0x7610, R17 ;  /* 0x0000761000117816 */ /* 0x000fe20000000011 */
[----:B------:R-:W-:Y:S06]  /*21e0*/  BRA `(.L_x_943) ;  /* 0x00000000006c7947 */ /* 0x000fec0003800000 */
.L_x_942:
        /* <DEDUP_REMOVED lines=16> */
.L_x_970:
[----:B------:R-:W-:Y:S01]  /*22f0*/  PRMT R17, RZ, 0x7610, R17 ;  /* 0x00007610ff117816 */ /* 0x000fe20000000011 */
[----:B------:R-:W-:Y:S06]  /*2300*/  BRA `(.L_x_943) ;  /* 0x0000000000247947 */ /* 0x000fec0003800000 */
.L_x_967:
[----:B------:R-:W2:Y:S02]  /*2310*/  LDG.E.64 R4, desc[UR36][R4.64] ;  /* 0x0000002404047981 */ /* 0x000ea4000c1e1b00 */
[----:B--2---:R-:W0:Y:S02]  /*2320*/  I2F.U64 R0, R4 ;  /* 0x0000000400007312 */ /* 0x004e240000301000 */
[----:B0-----:R-:W-:-:S04]  /*2330*/  F2FP.BF16.F32.PACK_AB R0, RZ, R0 ;  /* 0x00000000ff00723e */ /* 0x001fc800000010ff */
[----:B------:R-:W-:Y:S01]  /*2340*/  PRMT R17, R0, 0x7610, R17 ;  /* 0x0000761000117816 */ /* 0x000fe20000000011 */
[----:B------:R-:W-:Y:S06]  /*2350*/  BRA `(.L_x_943) ;  /* 0x0000000000107947 */ /* 0x000fec0003800000 */
.L_x_966:
[----:B------:R-:W2:Y:S02]  /*2360*/  LDG.E R4, desc[UR36][R4.64] ;  /* 0x0000002404047981 */ /* 0x000ea4000c1e1900 */
[----:B--2---:R-:W-:-:S04]  /*2370*/  I2FP.F32.U32 R0, R4 ;  /* 0x0000000400007245 */ /* 0x004fc80000201000 */
[----:B------:R-:W-:-:S04]  /*2380*/  F2FP.BF16.F32.PACK_AB R0, RZ, R0 ;  /* 0x00000000ff00723e */ /* 0x000fc800000010ff */
[----:B------:R-:W-:-:S07]  /*2390*/  PRMT R17, R0, 0x7610, R17 ;  /* 0x0000761000117816 */ /* 0x000fce0000000011 */
.L_x_943:
[----:B------:R-:W-:-:S07]  /*23a0*/  VIADD R23, R23, 0x80 ;  /* 0x0000008017177836 */ /* 0x000fce0000000000 */
.L_x_937:
[----:B------:R-:W-:Y:S05]  /*23b0*/  BSYNC.RECONVERGENT B6 ;  /* 0x0000000000067941 */ /* 0x000fea0003800200 */
.L_x_936:
        /* <DEDUP_REMOVED lines=26> */
.L_x_976:
[----:B------:R-:W2:Y:S02]  /*2560*/  LDG.E.U8 R4, desc[UR36][R4.64] ;  /* 0x0000002404047981 */ /* 0x000ea4000c1e1100 */
[----:B--2---:R-:W-:-:S04]  /*2570*/  I2FP.F32.U32 R0, R4 ;  /* 0x0000000400007245 */ /* 0x004fc80000201000 */
[----:B------:R-:W-:-:S04]  /*2580*/  F2FP.BF16.F32.PACK_AB R0, RZ, R0 ;  /* 0x00000000ff00723e */ /* 0x000fc800000010ff */
[----:B------:R-:W-:Y:S01]  /*2590*/  PRMT R19, R0, 0x7610, R19 ;  /* 0x0000761000137816 */ /* 0x000fe20000000013 */
[----:B------:R-:W-:Y:S06]  /*25a0*/  BRA `(.L_x_978) ;  /* 0x0000000c00e47947 */ /* 0x000fec0003800000 */
.L_x_975:
        /* <DEDUP_REMOVED lines=11> */
.L_x_980:
[----:B------:R-:W2:Y:S02]  /*2660*/  LDG.E R4, desc[UR36][R4.64] ;  /* 0x0000002404047981 */ /* 0x000ea4000c1e1900 */
[----:B--2---:R-:W-:-:S04]  /*2670*/  I2FP.F32.S32 R0, R4 ;  /* 0x0000000400007245 */ /* 0x004fc80000201400 */
[----:B------:R-:W-:-:S04]  /*2680*/  F2FP.BF16.F32.PACK_AB R0, RZ, R0 ;  /* 0x00000000ff00723e */ /* 0x000fc800000010ff */
[----:B------:R-:W-:Y:S01]  /*2690*/  PRMT R19, R0, 0x7610, R19 ;  /* 0x0000761000137816 */ /* 0x000fe20000000013 */
[----:B------:R-:W-:Y:S06]  /*26a0*/  BRA `(.L_x_978) ;  /* 0x0000000c00a47947 */ /* 0x000fec0003800000 */
.L_x_979:
[----:B------:R-:W2:Y:S02]  /*26b0*/  LDG.E.U16 R4, desc[UR36][R4.64] ;  /* 0x0000002404047981 */ /* 0x000ea4000c1e1500 */
[----:B--2---:R-:W0:Y:S02]  /*26c0*/  I2F.S16 R0, R4 ;  /* 0x0000000400007306 */ /* 0x004e240000101400 */
[----:B0-----:R-:W-:-:S04]  /*26d0*/  F2FP.BF16.F32.PACK_AB R0, RZ, R0 ;  /* 0x00000000ff00723e */ /* 0x001fc800000010ff */
[----:B------:R-:W-:Y:S01]  /*26e0*/  PRMT R19, R0, 0x7610, R19 ;  /* 0x0000761000137816 */ /* 0x000fe20000000013 */
[----:B------:R-:W-:Y:S06]  /*26f0*/  BRA `(.L_x_978) ;  /* 0x0000000c00907947 */ /* 0x000fec0003800000 */
.L_x_974:
        /* <DEDUP_REMOVED lines=9> */
.L_x_982:
[----:B------:R-:W2:Y:S02]  /*2790*/  LDG.E.U16 R0, desc[UR36][R4.64] ;  /* 0x0000002404007981 */ /* 0x000ea4000c1e1500 */
[----:B--2---:R-:W-:-:S05]  /*27a0*/  HADD2.F32 R0, -RZ, R0.H0_H0 ;  /* 0x20000000ff007230 */ /* 0x004fca0000004100 */
[----:B------:R-:W-:-:S04]  /*27b0*/  F2FP.BF16.F32.PACK_AB R0, RZ, R0 ;  /* 0x00000000ff00723e */ /* 0x000fc800000010ff */
[----:B------:R-:W-:Y:S01]  /*27c0*/  PRMT R19, R0, 0x7610, R19 ;  /* 0x0000761000137816 */ /* 0x000fe20000000013 */
[----:B------:R-:W-:Y:S06]  /*27d0*/  BRA `(.L_x_978) ;  /* 0x0000000c00587947 */ /* 0x000fec0003800000 */
.L_x_981:
        /* <DEDUP_REMOVED lines=9> */
.L_x_984:
[----:B------:R-:W2:Y:S02]  /*2870*/  LDG.E.U16 R4, desc[UR36][R4.64] ;  /* 0x0000002404047981 */ /* 0x000ea4000c1e1500 */
[----:B--2---:R-:W-:-:S05]  /*2880*/  HADD2.F32 R0, -RZ, R4.H0_H0 ;  /* 0x20000004ff007230 */ /* 0x004fca0000004100 */
[----:B------:R-:W-:-:S04]  /*2890*/  F2FP.BF16.F32.PACK_AB R0, RZ, R0 ;  /* 0x00000000ff00723e */ /* 0x000fc800000010ff */
[----:B------:R-:W-:Y:S01]  /*28a0*/  PRMT R19, R0, 0x7610, R19 ;  /* 0x0000761000137816 */ /* 0x000fe20000000013 */
[----:B------:R-:W-:Y:S06]  /*28b0*/  BRA `(.L_x_978) ;  /* 0x0000000c00207947 */ /* 0x000fec0003800000 */
.L_x_983:
        /* <DEDUP_REMOVED lines=13> */
.L_x_973:
        /* <DEDUP_REMOVED lines=14> */
.L_x_987:
        /* <DEDUP_REMOVED lines=13> */
.L_x_986:
        /* <DEDUP_REMOVED lines=27> */
.L_x_989:
        /* <DEDUP_REMOVED lines=15> */
.L_x_988:
[----:B------:R0:W5:Y:S01]  /*2de0*/  LDG.E.U16 R19, desc[UR36][R4.64] ;  /* 0x0000002404137981 */ /* 0x000162000c1e1500 */
[----:B------:R-:W-:Y:S05]  /*2df0*/  BRA `(.L_x_978) ;  /* 0x0000000400d07947 */ /* 0x000fea0003800000 */
.L_x_985:
        /* <DEDUP_REMOVED lines=13> */
.L_x_992:
        /* <DEDUP_REMOVED lines=21> */
.L_x_996:
[----:B------:R-:W-:Y:S05]  /*3020*/  BSYNC.RECONVERGENT B1 ;  /* 0x0000000000017941 */ /* 0x000fea0003800200 */
.L_x_995:
[----:B------:R-:W-:Y:S01]  /*3030*/  IMAD.SHL.U32 R0, R0, 0x100000, RZ ;  /* 0x0010000000007824 */ /* 0x000fe200078e00ff */
[----:B------:R-:W-:-:S04]  /*3040*/  LEA R3, R3, 0x3b800000, 0x17 ;  /* 0x3b80000003037811 */ /* 0x000fc800078eb8ff */
[----:B------:R-:W-:-:S07]  /*3050*/  LOP3.LUT R0, R3, R0, R7, 0xfe, !PT ;  /* 0x0000000003007212 */ /* 0x000fce00078efe07 */
.L_x_994:
[----:B------:R-:W-:Y:S05]  /*3060*/  BSYNC.RECONVERGENT B0 ;  /* 0x0000000000007941 */ /* 0x000fea0003800200 */
.L_x_993:
[----:B------:R-:W-:-:S04]  /*3070*/  F2FP.BF16.F32.PACK_AB R0, RZ, R0 ;  /* 0x00000000ff00723e */ /* 0x000fc800000010ff */
[----:B------:R-:W-:Y:S01]  /*3080*/  PRMT R19, R0, 0x7610, R19 ;  /* 0x0000761000137816 */ /* 0x000fe20000000013 */
[----:B------:R-:W-:Y:S06]  /*3090*/  BRA `(.L_x_978) ;  /* 0x0000000400287947 */ /* 0x000fec0003800000 */
.L_x_991:
        /* <DEDUP_REMOVED lines=21> */
.L_x_1000:
[----:B------:R-:W-:Y:S05]  /*31f0*/  BSYNC.RECONVERGENT B1 ;  /* 0x0000000000017941 */ /* 0x000fea0003800200 */
.L_x_999:
[----:B------:R-:W-:Y:S01]  /*3200*/  IMAD.SHL.U32 R0, R0, 0x200000, RZ ;  /* 0x0020000000007824 */ /* 0x000fe200078e00ff */
[----:B------:R-:W-:-:S04]  /*3210*/  LEA R3, R3, 0x37800000, 0x17 ;  /* 0x3780000003037811 */ /* 0x000fc800078eb8ff */
[----:B------:R-:W-:-:S07]  /*3220*/  LOP3.LUT R0, R3, R0, R7, 0xfe, !PT ;  /* 0x0000000003007212 */ /* 0x000fce00078efe07 */
.L_x_998:
[----:B------:R-:W-:Y:S05]  /*3230*/  BSYNC.RECONVERGENT B0 ;  /* 0x0000000000007941 */ /* 0x000fea0003800200 */
.L_x_997:
[----:B------:R-:W-:-:S04]  /*3240*/  F2FP.BF16.F32.PACK_AB R0, RZ, R0 ;  /* 0x00000000ff00723e */ /* 0x000fc800000010ff */
[----:B------:R-:W-:Y:S01]  /*3250*/  PRMT R19, R0, 0x7610, R19 ;  /* 0x0000761000137816 */ /* 0x000fe20000000013 */
[----:B------:R-:W-:Y:S06]  /*3260*/  BRA `(.L_x_978) ;  /* 0x0000000000b47947 */ /* 0x000fec0003800000 */
.L_x_990:
        /* <DEDUP_REMOVED lines=14> */
.L_x_1004:
[----:B------:R-:W-:Y:S05]  /*3350*/  BSYNC.RECONVERGENT B0 ;  /* 0x0000000000007941 */ /* 0x000fea0003800200 */
.L_x_1003:
[----:B------:R-:W-:-:S04]  /*3360*/  F2FP.BF16.F32.PACK_AB R0, RZ, R0 ;  /* 0x00000000ff00723e */ /* 0x000fc800000010ff */
[----:B------:R-:W-:Y:S01]  /*3370*/  PRMT R19, R0, 0x7610, R19 ;  /* 0x0000761000137816 */ /* 0x000fe20000000013 */
[----:B------:R-:W-:Y:S06]  /*3380*/  BRA `(.L_x_978) ;  /* 0x00000000006c7947 */ /* 0x000fec0003800000 */
.L_x_977:
        /* <DEDUP_REMOVED lines=16> */
.L_x_1005:
[----:B------:R-:W-:Y:S01]  /*3490*/  PRMT R19, RZ, 0x7610, R19 ;  /* 0x00007610ff137816 */ /* 0x000fe20000000013 */
[----:B------:R-:W-:Y:S06]  /*34a0*/  BRA `(.L_x_978) ;  /* 0x0000000000247947 */ /* 0x000fec0003800000 */
.L_x_1002:
[----:B------:R-:W2:Y:S02]  /*34b0*/  LDG.E.64 R4, desc[UR36][R4.64] ;  /* 0x0000002404047981 */ /* 0x000ea4000c1e1b00 */
[----:B--2---:R-:W0:Y:S02]  /*34c0*/  I2F.U64 R0, R4 ;  /* 0x0000000400007312 */ /* 0x004e240000301000 */
[----:B0-----:R-:W-:-:S04]  /*34d0*/  F2FP.BF16.F32.PACK_AB R0, RZ, R0 ;  /* 0x00000000ff00723e */ /* 0x001fc800000010ff */
[----:B------:R-:W-:Y:S01]  /*34e0*/  PRMT R19, R0, 0x7610, R19 ;  /* 0x0000761000137816 */ /* 0x000fe20000000013 */
[----:B------:R-:W-:Y:S06]  /*34f0*/  BRA `(.L_x_978) ;  /* 0x0000000000107947 */ /* 0x000fec0003800000 */
.L_x_1001:
[----:B------:R-:W2:Y:S02]  /*3500*/  LDG.E R4, desc[UR36][R4.64] ;  /* 0x0000002404047981 */ /* 0x000ea4000c1e1900 */
[----:B--2---:R-:W-:-:S04]  /*3510*/  I2FP.F32.U32 R0, R4 ;  /* 0x0000000400007245 */ /* 0x004fc80000201000 */
[----:B------:R-:W-:-:S04]  /*3520*/  F2FP.BF16.F32.PACK_AB R0, RZ, R0 ;  /* 0x00000000ff00723e */ /* 0x000fc800000010ff */
[----:B------:R-:W-:-:S07]  /*3530*/  PRMT R19, R0, 0x7610, R19 ;  /* 0x0000761000137816 */ /* 0x000fce0000000013 */
.L_x_978:
[----:B------:R-:W-:-:S07]  /*3540*/  VIADD R23, R23, 0x80 ;  /* 0x0000008017177836 */ /* 0x000fce0000000000 */
.L_x_972:
[----:B------:R-:W-:Y:S05]  /*3550*/  BSYNC.RECONVERGENT B6 ;  /* 0x0000000000067941 */ /* 0x000fea0003800200 */
.L_x_971:
        /* <DEDUP_REMOVED lines=26> */
.L_x_1011:
[----:B------:R-:W2:Y:S02]  /*3700*/  LDG.E.U8 R4, desc[UR36][R4.64] ;  /* 0x0000002404047981 */ /* 0x000ea4000c1e1100 */
[----:B--2---:R-:W-:-:S04]  /*3710*/  I2FP.F32.U32 R0, R4 ;  /* 0x0000000400007245 */ /* 0x004fc80000201000 */
[----:B------:R-:W-:-:S04]  /*3720*/  F2FP.BF16.F32.PACK_AB R0, RZ, R0 ;  /* 0x00000000ff00723e */ /* 0x000fc800000010ff */
[----:B------:R-:W-:Y:S01]  /*3730*/  PRMT R3, R0, 0x7610, R3 ;  /* 0x0000761000037816 */ /* 0x000fe20000000003 */
[----:B------:R-:W-:Y:S06]  /*3740*/  BRA `(.L_x_1007) ;  /* 0x0000000c00e07947 */ /* 0x000fec0003800000 */
.L_x_1010:
        /* <DEDUP_REMOVED lines=11> */
.L_x_1014:
[----:B------:R-:W2:Y:S02]  /*3800*/  LDG.E R4, desc[UR36][R4.64] ;  /* 0x0000002404047981 */ /* 0x000ea4000c1e1900 */
[----:B--2---:R-:W-:-:S04]  /*3810*/  I2FP.F32.S32 R0, R4 ;  /* 0x0000000400007245 */ /* 0x004fc80000201400 */
[----:B------:R-:W-:-:S04]  /*3820*/  F2FP.BF16.F32.PACK_AB R0, RZ, R0 ;  /* 0x00000000ff00723e */ /* 0x000fc800000010ff */
[----:B------:R-:W-:Y:S01]  /*3830*/  PRMT R3, R0, 0x7610, R3 ;  /* 0x0000761000037816 */ /* 0x000fe20000000003 */
[----:B------:R-:W-:Y:S06]  /*3840*/  BRA `(.L_x_1007) ;  /* 0x0000000c00a07947 */ /* 0x000fec0003800000 */
.L_x_1013:
[----:B------:R-:W2:Y:S02]  /*3850*/  LDG.E.U16 R4, desc[UR36][R4.64] ;  /* 0x0000002404047981 */ /* 0x000ea4000c1e1500 */
[----:B--2---:R-:W0:Y:S02]  /*3860*/  I2F.S16 R0, R4 ;  /* 0x0000000400007306 */ /* 0x004e240000101400 */
[----:B0-----:R-:W-:-:S04]  /*3870*/  F2FP.BF16.F32.PACK_AB R0, RZ, R0 ;  /* 0x00000000ff00723e */ /* 0x001fc800000010ff */
[----:B------:R-:W-:Y:S01]  /*3880*/  PRMT R3, R0, 0x7610, R3 ;  /* 0x0000761000037816 */ /* 0x000fe20000000003 */
[----:B------:R-:W-:Y:S06]  /*3890*/  BRA `(.L_x_1007) ;  /* 0x0000000c008c7947 */ /* 0x000fec0003800000 */
.L_x_1009:
        /* <DEDUP_REMOVED lines=9> */
.L_x_1016:
[----:B------:R-:W2:Y:S02]  /*3930*/  LDG.E.U16 R0, desc[UR36][R4.64] ;  /* 0x0000002404007981 */ /* 0x000ea4000c1e1500 */
[----:B--2---:R-:W-:-:S05]  /*3940*/  HADD2.F32 R0, -RZ, R0.H0_H0 ;  /* 0x20000000ff007230 */ /* 0x004fca0000004100 */
[----:B------:R-:W-:-:S04]  /*3950*/  F2FP.BF16.F32.PACK_AB R0, RZ, R0 ;  /* 0x00000000ff00723e */ /* 0x000fc800000010ff */
[----:B------:R-:W-:Y:S01]  /*3960*/  PRMT R3, R0, 0x7610, R3 ;  /* 0x0000761000037816 */ /* 0x000fe20000000003 */
[----:B------:R-:W-:Y:S06]  /*3970*/  BRA `(.L_x_1007) ;  /* 0x0000000c00547947 */ /* 0x000fec0003800000 */
.L_x_1015:
        /* <DEDUP_REMOVED lines=9> */
.L_x_1018:
[----:B------:R-:W2:Y:S02]  /*3a10*/  LDG.E.U16 R4, desc[UR36][R4.64] ;  /* 0x0000002404047981 */ /* 0x000ea4000c1e1500 */
[----:B--2---:R-:W-:-:S05]  /*3a20*/  HADD2.F32 R0, -RZ, R4.H0_H0 ;  /* 0x20000004ff007230 */ /* 0x004fca0000004100 */
[----:B------:R-:W-:-:S04]  /*3a30*/  F2FP.BF16.F32.PACK_AB R0, RZ, R0 ;  /* 0x00000000ff00723e */ /* 0x000fc800000010ff */
[----:B------:R-:W-:Y:S01]  /*3a40*/  PRMT R3, R0, 0x7610, R3 ;  /* 0x0000761000037816 */ /* 0x000fe20000000003 */
[----:B------:R-:W-:Y:S06]  /*3a50*/  BRA `(.L_x_1007) ;  /* 0x0000000c001c7947 */ /* 0x000fec0003800000 */
.L_x_1017:
        /* <DEDUP_REMOVED lines=13> */
.L_x_1008:
        /* <DEDUP_REMOVED lines=14> */
.L_x_1021:
        /* <DEDUP_REMOVED lines=13> */
.L_x_1020:
        /* <DEDUP_REMOVED lines=26> */
.L_x_1023:
        /* <DEDUP_REMOVED lines=15> */
.L_x_1022:
[----:B------:R1:W5:Y:S01]  /*3f70*/  LDG.E.U16 R3, desc[UR36][R4.64] ;  /* 0x0000002404037981 */ /* 0x000362000c1e1500 */
[----:B------:R-:W-:Y:S05]  /*3f80*/  BRA `(.L_x_1007) ;  /* 0x0000000400d07947 */ /* 0x000fea0003800000 */
.L_x_1019:
        /* <DEDUP_REMOVED lines=13> */
.L_x_1026:
        /* <DEDUP_REMOVED lines=21> */
.L_x_1030:
[----:B------:R-:W-:Y:S05]  /*41b0*/  BSYNC.RECONVERGENT B1 ;  /* 0x0000000000017941 */ /* 0x000fea0003800200 */
.L_x_1029:
[----:B------:R-:W-:Y:S01]  /*41c0*/  IMAD.SHL.U32 R0, R0, 0x100000, RZ ;  /* 0x0010000000007824 */ /* 0x000fe200078e00ff */
[----:B------:R-:W-:-:S04]  /*41d0*/  LEA R3, R3, 0x3b800000, 0x17 ;  /* 0x3b80000003037811 */ /* 0x000fc800078eb8ff */
[----:B------:R-:W-:-:S07]  /*41e0*/  LOP3.LUT R0, R3, R0, R7, 0xfe, !PT ;  /* 0x0000000003007212 */ /* 0x000fce00078efe07 */
.L_x_1028:
[----:B------:R-:W-:Y:S05]  /*41f0*/  BSYNC.RECONVERGENT B0 ;  /* 0x0000000000007941 */ /* 0x000fea0003800200 */
.L_x_1027:
[----:B------:R-:W-:-:S04]  /*4200*/  F2FP.BF16.F32.PACK_AB R0, RZ, R0 ;  /* 0x00000000ff00723e */ /* 0x000fc800000010ff */
[----:B------:R-:W-:Y:S01]  /*4210*/  PRMT R3, R0, 0x7610, R3 ;  /* 0x0000761000037816 */ /* 0x000fe20000000003 */
[----:B------:R-:W-:Y:S06]  /*4220*/  BRA `(.L_x_1007) ;  /* 0x0000000400287947 */ /* 0x000fec0003800000 */
.L_x_1025:
        /* <DEDUP_REMOVED lines=21> */
.L_x_1034:
[----:B------:R-:W-:Y:S05]  /*4380*/  BSYNC.RECONVERGENT B1 ;  /* 0x0000000000017941 */ /* 0x000fea0003800200 */
.L_x_1033:
[----:B------:R-:W-:Y:S01]  /*4390*/  IMAD.SHL.U32 R0, R0, 0x200000, RZ ;  /* 0x0020000000007824 */ /* 0x000fe200078e00ff */
[----:B------:R-:W-:-:S04]  /*43a0*/  LEA R3, R3, 0x37800000, 0x17 ;  /* 0x3780000003037811 */ /* 0x000fc800078eb8ff */
[----:B------:R-:W-:-:S07]  /*43b0*/  LOP3.LUT R0, R3, R0, R7, 0xfe, !PT ;  /* 0x0000000003007212 */ /* 0x000fce00078efe07 */
.L_x_1032:
[----:B------:R-:W-:Y:S05]  /*43c0*/  BSYNC.RECONVERGENT B0 ;  /* 0x0000000000007941 */ /* 0x000fea0003800200 */
.L_x_1031:
[----:B------:R-:W-:-:S04]  /*43d0*/  F2FP.BF16.F32.PACK_AB R0, RZ, R0 ;  /* 0x00000000ff00723e */ /* 0x000fc800000010ff */
[----:B------:R-:W-:Y:S01]  /*43e0*/  PRMT R3, R0, 0x7610, R3 ;  /* 0x0000761000037816 */ /* 0x000fe20000000003 */
[----:B------:R-:W-:Y:S06]  /*43f0*/  BRA `(.L_x_1007) ;  /* 0x0000000000b47947 */ /* 0x000fec0003800000 */
.L_x_1024:
        /* <DEDUP_REMOVED lines=14> */
.L_x_1038:
[----:B------:R-:W-:Y:S05]  /*44e0*/  BSYNC.RECONVERGENT B0 ;  /* 0x0000000000007941 */ /* 0x000fea0003800200 */
.L_x_1037:
[----:B------:R-:W-:-:S04]  /*44f0*/  F2FP.BF16.F32.PACK_AB R0, RZ, R0 ;  /* 0x00000000ff00723e */ /* 0x000fc800000010ff */
[----:B------:R-:W-:Y:S01]  /*4500*/  PRMT R3, R0, 0x7610, R3 ;  /* 0x0000761000037816 */ /* 0x000fe20000000003 */
[----:B------:R-:W-:Y:S06]  /*4510*/  BRA `(.L_x_1007) ;  /* 0x00000000006c7947 */ /* 0x000fec0003800000 */
.L_x_1012:
        /* <DEDUP_REMOVED lines=16> */
.L_x_1039:
[----:B------:R-:W-:Y:S01]  /*4620*/  PRMT R3, RZ, 0x7610, R3 ;  /* 0x00007610ff037816 */ /* 0x000fe20000000003 */
[----:B------:R-:W-:Y:S06]  /*4630*/  BRA `(.L_x_1007) ;  /* 0x0000000000247947 */ /* 0x000fec0003800000 */
.L_x_1036:
[----:B------:R-:W2:Y:S02]  /*4640*/  LDG.E.64 R4, desc[UR36][R4.64] ;  /* 0x0000002404047981 */ /* 0x000ea4000c1e1b00 */
[----:B--2---:R-:W0:Y:S02]  /*4650*/  I2F.U64 R0, R4 ;  /* 0x0000000400007312 */ /* 0x004e240000301000 */
[----:B0-----:R-:W-:-:S04]  /*4660*/  F2FP.BF16.F32.PACK_AB R0, RZ, R0 ;  /* 0x00000000ff00723e */ /* 0x001fc800000010ff */
[----:B------:R-:W-:Y:S01]  /*4670*/  PRMT R3, R0, 0x7610, R3 ;  /* 0x0000761000037816 */ /* 0x000fe20000000003 */
[----:B------:R-:W-:Y:S06]  /*4680*/  BRA `(.L_x_1007) ;  /* 0x0000000000107947 */ /* 0x000fec0003800000 */
.L_x_1035:
[----:B------:R-:W2:Y:S02]  /*4690*/  LDG.E R4, desc[UR36][R4.64] ;  /* 0x0000002404047981 */ /* 0x000ea4000c1e1900 */
[----:B--2---:R-:W-:-:S04]  /*46a0*/  I2FP.F32.U32 R0, R4 ;  /* 0x0000000400007245 */ /* 0x004fc80000201000 */
[----:B------:R-:W-:-:S04]  /*46b0*/  F2FP.BF16.F32.PACK_AB R0, RZ, R0 ;  /* 0x00000000ff00723e */ /* 0x000fc800000010ff */
[----:B------:R-:W-:-:S07]  /*46c0*/  PRMT R3, R0, 0x7610, R3 ;  /* 0x0000761000037816 */ /* 0x000fce0000000003 */
.L_x_1007:
[----:B------:R-:W-:Y:S05]  /*46d0*/  BSYNC.RECONVERGENT B6 ;  /* 0x0000000000067941 */ /* 0x000fea0003800200 */
.L_x_1006:
[----:B------:R-:W-:Y:S01]  /*46e0*/  ISETP.GE.AND P0, PT, R25, R16, PT ;  /* 0x000000101900720c */ /* 0x000fe20003f06270 */
[----:B------:R-:W-:-:S12]  /*46f0*/  BSSY.RECONVERGENT B0, `(.L_x_1040) ;  /* 0x0000034000007945 */ /* 0x000fd80003800200 */
[----:B------:R-:W-:Y:S05]  /*4700*/  @P0 BRA `(.L_x_1041) ;  /* 0x0000000000c80947 */ /* 0x000fea0003800000 */
[----:B-----5:R-:W-:Y:S01]  /*4710*/  IMAD.U32 R18, R18, 0x10000, RZ ;  /* 0x0001000012127824 */ /* 0x020fe200078e00ff */
[----:B------:R-:W-:Y:S03]  /*4720*/  BSSY.RECONVERGENT B1, `(.L_x_1042) ;  /* 0x0000026000017945 */ /* 0x000fe60003800200 */
[----:B------:R-:W-:-:S06]  /*4730*/  FMUL.FTZ R18, R18, R18 ;  /* 0x0000001212127220 */ /* 0x000fcc0000410000 */
[----:B------:R-:W2:Y:S02]  /*4740*/  F2F.BF16.F32 R18, R18 ;  /* 0x0000001200127304 */ /* 0x000ea40000202000 */
[----:B--2---:R-:W-:-:S04]  /*4750*/  IMAD.U32 R0, R18, 0x10000, RZ ;  /* 0x0001000012007824 */ /* 0x004fc800078e00ff */
[----:B------:R-:W-:-:S04]  /*4760*/  FMUL.FTZ R0, R0, 1 ;  /* 0x3f80000000007820 */ /* 0x000fc80000410000 */
[----:B01----:R-:W0:Y:S02]  /*4770*/  F2F.F64.F32 R4, R0 ;  /* 0x0000000000047310 */ /* 0x003e240000201800 */
        /* <DEDUP_REMOVED lines=28> */
[----:B------:R-:W-:Y:S02]  /*4940*/  LOP3.LUT R0, R5, 0x7fffffff, RZ, 0xc0, !PT ;  /* 0x7fffffff05007812 */ /* 0x000fe400078ec0ff */
[----:B------:R-:W-:-:S03]  /*4950*/  MOV R12, 0x4980 ;  /* 0x00004980000c7802 */ /* 0x000fc60000000f00 */
[----:B------:R-:W-:-:S07]  /*4960*/  VIADD R11, R0, 0xfff00000 ;  /* 0xfff00000000b7836 */ /* 0x000fce0000000000 */
[----:B------:R-:W-:Y:S05]  /*4970*/  CALL.REL.NOINC `($__internal_1_$__cuda_sm20_dblrcp_rn_slowpath_v3) ;  /* 0x0000004800b47944 */ /* 0x000fea0003c00000 */
.L_x_1043:
[----:B------:R-:W-:Y:S05]  /*4980*/  BSYNC.RECONVERGENT B1 ;  /* 0x0000000000017941 */ /* 0x000fea0003800200 */
.L_x_1042:
[----:B------:R-:W-:Y:S01]  /*4990*/  UMOV UR4, 0xf0000000 ;  /* 0xf000000000047882 */ /* 0x000fe20000000000 */
[----:B------:R-:W-:Y:S01]  /*49a0*/  UMOV UR5, 0x380fffff ;  /* 0x380fffff00057882 */ /* 0x000fe20000000000 */
[----:B------:R-:W0:-:S15]  /*49b0*/  F2F.F32.F64 R0, R8 ;  /* 0x0000000800007310 */ /* 0x000e1e0000301000 */
[----:B------:R-:W-:-:S15]  /*49c0*/  NOP ;  /* 0x0000000000007918 */ /* 0x000fde0000000000 */
[----:B------:R-:W-:-:S15]  /*49d0*/  NOP ;  /* 0x0000000000007918 */ /* 0x000fde0000000000 */
[----:B------:R-:W-:-:S15]  /*49e0*/  NOP ;  /* 0x0000000000007918 */ /* 0x000fde0000000000 */
[----:B------:R-:W-:-:S04]  /*49f0*/  NOP ;  /* 0x0000000000007918 */ /* 0x000fc80000000000 */
[----:B------:R-:W0:Y:S02]  /*4a00*/  DSETP.GEU.AND P0, PT, |R8|, UR4, PT ;  /* 0x0000000408007e2a */ /* 0x000e24000bf0e200 */
[----:B0-----:R-:W-:-:S06]  /*4a10*/  @!P0 FMUL R0, R0, 1.175494350822287508e-38 ;  /* 0x0080000000008820 */ /* 0x001fcc0000400000 */
[----:B------:R-:W2:Y:S02]  /*4a20*/  F2F.BF16.F32 R0, R0 ;  /* 0x0000000000007304 */ /* 0x000ea40000202000 */
.L_x_1041:
[----:B------:R-:W-:Y:S05]  /*4a30*/  BSYNC.RECONVERGENT B0 ;  /* 0x0000000000007941 */ /* 0x000fea0003800200 */
.L_x_1040:
[----:B------:R-:W-:Y:S01]  /*4a40*/  VIADD R23, R25, 0x80 ;  /* 0x0000008019177836 */ /* 0x000fe20000000000 */
[----:B------:R-:W-:Y:S04]  /*4a50*/  BSSY.RECONVERGENT B0, `(.L_x_1044) ;  /* 0x0000035000007945 */ /* 0x000fe80003800200 */
[----:B------:R-:W-:-:S13]  /*4a60*/  ISETP.GE.AND P0, PT, R23, R16, PT ;  /* 0x000000101700720c */ /* 0x000fda0003f06270 */
[----:B------:R-:W-:Y:S05]  /*4a70*/  @P0 BRA `(.L_x_1045) ;  /* 0x0000000000c80947 */ /* 0x000fea0003800000 */
[----:B-----5:R-:W-:Y:S01]  /*4a80*/  IMAD.U32 R17, R17, 0x10000, RZ ;  /* 0x0001000011117824 */ /* 0x020fe200078e00ff */
[----:B------:R-:W-:Y:S03]  /*4a90*/  BSSY.RECONVERGENT B1, `(.L_x_1046) ;  /* 0x0000026000017945 */ /* 0x000fe60003800200 */
[----:B------:R-:W-:-:S06]  /*4aa0*/  FMUL.FTZ R17, R17, R17 ;  /* 0x0000001111117220 */ /* 0x000fcc0000410000 */
[----:B------:R-:W0:Y:S02]  /*4ab0*/  F2F.BF16.F32 R17, R17 ;  /* 0x0000001100117304 */ /* 0x000e240000202000 */
[----:B01----:R-:W-:-:S04]  /*4ac0*/  IMAD.U32 R4, R17, 0x10000, RZ ;  /* 0x0001000011047824 */ /* 0x003fc800078e00ff */
        /* <DEDUP_REMOVED lines=33> */
[----:B--2---:R-:W-:Y:S05]  /*4ce0*/  CALL.REL.NOINC `($__internal_1_$__cuda_sm20_dblrcp_rn_slowpath_v3) ;  /* 0x0000004400d87944 */ /* 0x004fea0003c00000 */
.L_x_1047:
[----:B------:R-:W-:Y:S05]  /*4cf0*/  BSYNC.RECONVERGENT B1 ;  /* 0x0000000000017941 */ /* 0x000fea0003800200 */
.L_x_1046:
        /* <DEDUP_REMOVED lines=9> */
[----:B------:R-:W3:Y:S02]  /*4d90*/  F2F.BF16.F32 R22, R22 ;  /* 0x0000001600167304 */ /* 0x000ee40000202000 */
.L_x_1045:
[----:B------:R-:W-:Y:S05]  /*4da0*/  BSYNC.RECONVERGENT B0 ;  /* 0x0000000000007941 */ /* 0x000fea0003800200 */
.L_x_1044:
[----:B01----:R-:W-:Y:S01]  /*4db0*/  VIADD R5, R25, 0x100 ;  /* 0x0000010019057836 */ /* 0x003fe20000000000 */
[----:B------:R-:W-:Y:S04]  /*4dc0*/  BSSY.RECONVERGENT B0, `(.L_x_1048) ;  /* 0x0000035000007945 */ /* 0x000fe80003800200 */
[----:B------:R-:W-:-:S13]  /*4dd0*/  ISETP.GE.AND P0, PT, R5, R16, PT ;  /* 0x000000100500720c */ /* 0x000fda0003f06270 */
[----:B------:R-:W-:Y:S05]  /*4de0*/  @P0 BRA `(.L_x_1049) ;  /* 0x0000000000c80947 */ /* 0x000fea0003800000 */
[----:B-----5:R-:W-:Y:S01]  /*4df0*/  IMAD.U32 R19, R19, 0x10000, RZ ;  /* 0x0001000013137824 */ /* 0x020fe200078e00ff */
        /* <DEDUP_REMOVED lines=37> */
[----:B--23--:R-:W-:Y:S05]  /*5050*/  CALL.REL.NOINC `($__internal_1_$__cuda_sm20_dblrcp_rn_slowpath_v3) ;  /* 0x0000004000fc7944 */ /* 0x00cfea0003c00000 */
.L_x_1051:
[----:B------:R-:W-:Y:S05]  /*5060*/  BSYNC.RECONVERGENT B1 ;  /* 0x0000000000017941 */ /* 0x000fea0003800200 */
.L_x_1050:
        /* <DEDUP_REMOVED lines=9> */
[----:B------:R-:W0:Y:S02]  /*5100*/  F2F.BF16.F32 R17, R17 ;  /* 0x0000001100117304 */ /* 0x000e240000202000 */
.L_x_1049:
[----:B------:R-:W-:Y:S05]  /*5110*/  BSYNC.RECONVERGENT B0 ;  /* 0x0000000000007941 */ /* 0x000fea0003800200 */
.L_x_1048:
[----:B------:R-:W-:Y:S01]  /*5120*/  VIADD R5, R25, 0x180 ;  /* 0x0000018019057836 */ /* 0x000fe20000000000 */
[----:B------:R-:W-:Y:S04]  /*5130*/  BSSY.RECONVERGENT B0, `(.L_x_1052) ;  /* 0x0000035000007945 */ /* 0x000fe80003800200 */
[----:B------:R-:W-:-:S13]  /*5140*/  ISETP.GE.AND P0, PT, R5, R16, PT ;  /* 0x000000100500720c */ /* 0x000fda0003f06270 */
[----:B------:R-:W-:Y:S05]  /*5150*/  @P0 BRA `(.L_x_1053) ;  /* 0x0000000000c80947 */ /* 0x000fea0003800000 */
[----:B-----5:R-:W-:Y:S01]  /*5160*/  IMAD.U32 R3, R3, 0x10000, RZ ;  /* 0x0001000003037824 */ /* 0x020fe200078e00ff */
[----:B------:R-:W-:Y:S03]  /*5170*/  BSSY.RECONVERGENT B1, `(.L_x_1054) ;  /* 0x0000026000017945 */ /* 0x000fe60003800200 */
[----:B------:R-:W-:-:S06]  /*5180*/  FMUL.FTZ R3, R3, R3 ;  /* 0x0000000303037220 */ /* 0x000fcc0000410000 */
[----:B------:R-:W1:Y:S02]  /*5190*/  F2F.BF16.F32 R3, R3 ;  /* 0x0000000300037304 */ /* 0x000e640000202000 */
[----:B-1----:R-:W-:-:S04]  /*51a0*/  IMAD.U32 R4, R3, 0x10000, RZ ;  /* 0x0001000003047824 */ /* 0x002fc800078e00ff */
[----:B------:R-:W-:-:S06]  /*51b0*/  FMUL.FTZ R4, R4, 1 ;  /* 0x3f80000004047820 */ /* 0x000fcc0000410000 */
[----:B------:R-:W1:Y:S02]  /*51c0*/  F2F.F64.F32 R4, R4 ;  /* 0x0000000400047310 */ /* 0x000e640000201800 */
[----:B-1----:R-:W-:-:S05]  /*51d0*/  VIADD R6, R5, 0x300402 ;  /* 0x0030040205067836 */ /* 0x002fca0000000000 */
[----:B------:R-:W-:Y:S01]  /*51e0*/  FSETP.GEU.AND P0, PT, |R6|, 5.8789094863358348022e-39, PT ;  /* 0x004004020600780b */ /* 0x000fe20003f0e200 */
[----:B------:R-:W1:-:S15]  /*51f0*/  MUFU.RCP64H R7, R5 ;  /* 0x0000000500077308 */ /* 0x000e5e0000001800 */
[----:B------:R-:W-:-:S15]  /*5200*/  NOP ;  /* 0x0000000000007918 */ /* 0x000fde0000000000 */
[----:B------:R-:W-:-:S15]  /*5210*/  NOP ;  /* 0x0000000000007918 */ /* 0x000fde0000000000 */
[----:B------:R-:W-:-:S11]  /*5220*/  NOP ;  /* 0x0000000000007918 */ /* 0x000fd60000000000 */
[----:B-1----:R-:W1:-:S15]  /*5230*/  DFMA R8, -R4, R6, 1 ;  /* 0x3ff000000408742b */ /* 0x002e5e0000000106 */
[----:B------:R-:W-:-:S15]  /*5240*/  NOP ;  /* 0x0000000000007918 */ /* 0x000fde0000000000 */
[----:B------:R-:W-:-:S15]  /*5250*/  NOP ;  /* 0x0000000000007918 */ /* 0x000fde0000000000 */
[----:B------:R-:W-:-:S15]  /*5260*/  NOP ;  /* 0x0000000000007918 */ /* 0x000fde0000000000 */
[----:B------:R-:W-:-:S04]  /*5270*/  NOP ;  /* 0x0000000000007918 */ /* 0x000fc80000000000 */
[----:B-1----:R-:W1:-:S15]  /*5280*/  DFMA R8, R8, R8, R8 ;  /* 0x000000080808722b */ /* 0x002e5e0000000008 */
        /* <DEDUP_REMOVED lines=9> */
[----:B-1----:R-:W1:-:S15]  /*5320*/  DFMA R10, -R4, R8, 1 ;  /* 0x3ff00000040a742b */ /* 0x002e5e0000000108 */
[----:B------:R-:W-:-:S15]  /*5330*/  NOP ;  /* 0x0000000000007918 */ /* 0x000fde0000000000 */
[----:B------:R-:W-:-:S15]  /*5340*/  NOP ;  /* 0x0000000000007918 */ /* 0x000fde0000000000 */
[----:B------:R-:W-:-:S15]  /*5350*/  NOP ;  /* 0x0000000000007918 */ /* 0x000fde0000000000 */
[----:B------:R-:W-:-:S04]  /*5360*/  NOP ;  /* 0x0000000000007918 */ /* 0x000fc80000000000 */
[----:B-1----:R1:W4:Y:S02]  /*5370*/  DFMA R8, R8, R10, R8 ;  /* 0x0000000a0808722b */ /* 0x0023240000000008 */
[----:B-1--4-:R-:W-:Y:S05]  /*5380*/  @P0 BRA `(.L_x_1055) ;  /* 0x0000000000100947 */ /* 0x012fea0003800000 */
[----:B------:R-:W-:Y:S02]  /*5390*/  LOP3.LUT R3, R5, 0x7fffffff, RZ, 0xc0, !PT ;  /* 0x7fffffff05037812 */ /* 0x000fe400078ec0ff */
[----:B------:R-:W-:-:S03]  /*53a0*/  MOV R12, 0x53d0 ;  /* 0x000053d0000c7802 */ /* 0x000fc60000000f00 */
[----:B------:R-:W-:-:S07]  /*53b0*/  VIADD R11, R3, 0xfff00000 ;  /* 0xfff00000030b7836 */ /* 0x000fce0000000000 */
[----:B0-23--:R-:W-:Y:S05]  /*53c0*/  CALL.REL.NOINC `($__internal_1_$__cuda_sm20_dblrcp_rn_slowpath_v3) ;  /* 0x0000004000207944 */ /* 0x00dfea0003c00000 */
.L_x_1055:
[----:B------:R-:W-:Y:S05]  /*53d0*/  BSYNC.RECONVERGENT B1 ;  /* 0x0000000000017941 */ /* 0x000fea0003800200 */
.L_x_1054:
[----:B------:R-:W-:Y:S01]  /*53e0*/  UMOV UR4, 0xf0000000 ;  /* 0xf000000000047882 */ /* 0x000fe20000000000 */
[----:B------:R-:W-:Y:S01]  /*53f0*/  UMOV UR5, 0x380fffff ;  /* 0x380fffff00057882 */ /* 0x000fe20000000000 */
[----:B------:R-:W1:-:S15]  /*5400*/  F2F.F32.F64 R18, R8 ;  /* 0x0000000800127310 */ /* 0x000e5e0000301000 */
[----:B------:R-:W-:-:S15]  /*5410*/  NOP ;  /* 0x0000000000007918 */ /* 0x000fde0000000000 */
[----:B------:R-:W-:-:S15]  /*5420*/  NOP ;  /* 0x0000000000007918 */ /* 0x000fde0000000000 */
[----:B------:R-:W-:-:S15]  /*5430*/  NOP ;  /* 0x0000000000007918 */ /* 0x000fde0000000000 */
[----:B------:R-:W-:-:S04]  /*5440*/  NOP ;  /* 0x0000000000007918 */ /* 0x000fc80000000000 */
[----:B------:R-:W1:Y:S02]  /*5450*/  DSETP.GEU.AND P0, PT, |R8|, UR4, PT ;  /* 0x0000000408007e2a */ /* 0x000e64000bf0e200 */
[----:B-1----:R-:W-:-:S06]  /*5460*/  @!P0 FMUL R18, R18, 1.175494350822287508e-38 ;  /* 0x0080000012128820 */ /* 0x002fcc0000400000 */
[----:B------:R-:W1:Y:S02]  /*5470*/  F2F.BF16.F32 R18, R18 ;  /* 0x0000001200127304 */ /* 0x000e640000202000 */
.L_x_1053:
[----:B------:R-:W-:Y:S05]  /*5480*/  BSYNC.RECONVERGENT B0 ;  /* 0x0000000000007941 */ /* 0x000fea0003800200 */
.L_x_1052:
[----:B-----5:R-:W4:Y:S01]  /*5490*/  LDC.U8 R19, c[0x0][0x3ac] ;  /* 0x0000eb00ff137b82 */ /* 0x020f220000000000 */
[----:B------:R-:W-:Y:S01]  /*54a0*/  ISETP.GE.AND P0, PT, R25, R16, PT ;  /* 0x000000101900720c */ /* 0x000fe20003f06270 */
[----:B------:R-:W-:Y:S04]  /*54b0*/  BSSY.RECONVERGENT B7, `(.L_x_1056) ;  /* 0x0000302000077945 */ /* 0x000fe80003800200 */
[----:B------:R-:W-:Y:S08]  /*54c0*/  BSSY.RELIABLE B6, `(.L_x_1057) ;  /* 0x000020a000067945 */ /* 0x000ff00003800100 */
[----:B------:R-:W-:Y:S05]  /*54d0*/  @P0 BRA `(.L_x_1058) ;  /* 0x0000002000140947 */ /* 0x000fea0003800000 */
[----:B------:R-:W5:Y:S01]  /*54e0*/  LDCU UR4, c[0x0][0x3b0] ;  /* 0x00007600ff0477ac */ /* 0x000f620008000800 */
[----:B------:R-:W0:Y:S01]  /*54f0*/  LDC.64 R8, c[0x0][0x390] ;  /* 0x0000e400ff087b82 */ /* 0x000e220000000a00 */
[----:B------:R-:W-:Y:S01]  /*5500*/  IMAD R3, R2, 0x200, R25 ;  /* 0x0000020002037824 */ /* 0x000fe200078e0219 */
[----:B----4-:R-:W-:-:S03]  /*5510*/  PRMT R4, R19, 0x9910, RZ ;  /* 0x0000991013047816 */ /* 0x010fc600000000ff */
[----:B-----5:R-:W-:Y:S02]  /*5520*/  IMAD R5, R3, UR4, RZ ;  /* 0x0000000403057c24 */ /* 0x020fe4000f8e02ff */
[----:B------:R-:W-:-:S05]  /*5530*/  IMAD.MOV.U32 R3, RZ, RZ, R4 ;  /* 0x000000ffff037224 */ /* 0x000fca00078e0004 */
[----:B------:R-:W-:Y:S02]  /*5540*/  ISETP.GT.AND P0, PT, R3, 0x9, PT ;  /* 0x000000090300780c */ /* 0x000fe40003f04270 */
[----:B0-----:R-:W-:-:S05]  /*5550*/  IADD3 R8, P1, PT, R5, R8, RZ ;  /* 0x0000000805087210 */ /* 0x001fca0007f3e0ff */
        /* <DEDUP_REMOVED lines=10> */
[----:B--2---:R-:W-:Y:S02]  /*5600*/  IMAD.U32 R0, R0, 0x10000, RZ ;  /* 0x0001000000007824 */ /* 0x004fe400078e00ff */
[----:B------:R-:W-:Y:S02]  /*5610*/  IMAD.MOV.U32 R25, RZ, RZ, R23 ;  /* 0x000000ffff197224 */ /* 0x000fe400078e0017 */
[----:B------:R-:W0:Y:S02]  /*5620*/  F2I.FTZ.TRUNC.NTZ R3, R0 ;  /* 0x0000000000037305 */ /* 0x000e24000021f100 */
[----:B0-----:R0:W-:Y:S01]  /*5630*/  STG.E.U8 desc[UR36][R8.64], R3 ;  /* 0x0000000308007986 */ /* 0x0011e2000c101124 */
[----:B------:R-:W-:Y:S05]  /*5640*/  BRA `(.L_x_1064) ;  /* 0x0000000c00d47947 */ /* 0x000fea0003800000 */
.L_x_1062:
[----:B--2---:R-:W-:Y:S02]  /*5650*/  IMAD.U32 R5, R0, 0x10000, RZ ;  /* 0x0001000000057824 */ /* 0x004fe400078e00ff */
[----:B------:R-:W-:-:S04]  /*5660*/  IMAD.MOV.U32 R25, RZ, RZ, R23 ;  /* 0x000000ffff197224 */ /* 0x000fc800078e0017 */
[----:B------:R-:W0:Y:S02]  /*5670*/  F2I.S64.TRUNC R4, R5 ;  /* 0x0000000500047311 */ /* 0x000e24000020d900 */
[----:B0-----:R0:W-:Y:S01]  /*5680*/  STG.E.U8 desc[UR36][R8.64], R4 ;  /* 0x0000000408007986 */ /* 0x0011e2000c101124 */
[----:B------:R-:W-:Y:S05]  /*5690*/  BRA `(.L_x_1064) ;  /* 0x0000000c00c07947 */ /* 0x000fea0003800000 */
.L_x_1061:
[----:B------:R-:W-:-:S13]  /*56a0*/  ISETP.NE.AND P0, PT, R3, 0x2, PT ;  /* 0x000000020300780c */ /* 0x000fda0003f05270 */
[----:B------:R-:W-:Y:S05]  /*56b0*/  @!P0 BRA `(.L_x_1065) ;  /* 0x0000000000388947 */ /* 0x000fea0003800000 */
[----:B------:R-:W-:-:S13]  /*56c0*/  ISETP.NE.AND P0, PT, R3, 0x3, PT ;  /* 0x000000030300780c */ /* 0x000fda0003f05270 */
[----:B------:R-:W-:Y:S05]  /*56d0*/  @!P0 BRA `(.L_x_1066) ;  /* 0x00000000001c8947 */ /* 0x000fea0003800000 */
[----:B------:R-:W-:-:S13]  /*56e0*/  ISETP.NE.AND P0, PT, R3, 0x4, PT ;  /* 0x000000040300780c */ /* 0x000fda0003f05270 */
[----:B------:R-:W-:Y:S05]  /*56f0*/  @P0 BRA `(.L_x_1063) ;  /* 0x0000000800f80947 */ /* 0x000fea0003800000 */
[----:B--2---:R-:W-:Y:S02]  /*5700*/  IMAD.U32 R4, R0, 0x10000, RZ ;  /* 0x0001000000047824 */ /* 0x004fe400078e00ff */
[----:B------:R-:W-:-:S04]  /*5710*/  IMAD.MOV.U32 R25, RZ, RZ, R23 ;  /* 0x000000ffff197224 */ /* 0x000fc800078e0017 */
[----:B------:R-:W0:Y:S02]  /*5720*/  F2I.S64.TRUNC R4, R4 ;  /* 0x0000000400047311 */ /* 0x000e24000020d900 */
[----:B0-----:R2:W-:Y:S01]  /*5730*/  STG.E.64 desc[UR36][R8.64], R4 ;  /* 0x0000000408007986 */ /* 0x0015e2000c101b24 */
[----:B------:R-:W-:Y:S05]  /*5740*/  BRA `(.L_x_1064) ;  /* 0x0000000c00947947 */ /* 0x000fea0003800000 */
.L_x_1066:
[----:B--2---:R-:W-:Y:S02]  /*5750*/  IMAD.U32 R0, R0, 0x10000, RZ ;  /* 0x0001000000007824 */ /* 0x004fe400078e00ff */
[----:B------:R-:W-:Y:S02]  /*5760*/  IMAD.MOV.U32 R25, RZ, RZ, R23 ;  /* 0x000000ffff197224 */ /* 0x000fe400078e0017 */
[----:B------:R-:W0:Y:S02]  /*5770*/  F2I.FTZ.TRUNC.NTZ R3, R0 ;  /* 0x0000000000037305 */ /* 0x000e24000021f100 */
[----:B0-----:R4:W-:Y:S01]  /*5780*/  STG.E desc[UR36][R8.64], R3 ;  /* 0x0000000308007986 */ /* 0x0019e2000c101924 */
[----:B------:R-:W-:Y:S05]  /*5790*/  BRA `(.L_x_1064) ;  /* 0x0000000c00807947 */ /* 0x000fea0003800000 */
.L_x_1065:
[----:B--2---:R-:W-:Y:S02]  /*57a0*/  IMAD.U32 R0, R0, 0x10000, RZ ;  /* 0x0001000000007824 */ /* 0x004fe400078e00ff */
[----:B------:R-:W-:Y:S02]  /*57b0*/  IMAD.MOV.U32 R25, RZ, RZ, R23 ;  /* 0x000000ffff197224 */ /* 0x000fe400078e0017 */
[----:B------:R-:W0:Y:S02]  /*57c0*/  F2I.FTZ.TRUNC.NTZ R3, R0 ;  /* 0x0000000000037305 */ /* 0x000e24000021f100 */
[----:B0-----:R0:W-:Y:S01]  /*57d0*/  STG.E.U16 desc[UR36][R8.64], R3 ;  /* 0x0000000308007986 */ /* 0x0011e2000c101524 */
[----:B------:R-:W-:Y:S05]  /*57e0*/  BRA `(.L_x_1064) ;  /* 0x0000000c006c7947 */ /* 0x000fea0003800000 */
.L_x_1060:
[----:B------:R-:W-:-:S13]  /*57f0*/  ISETP.GT.AND P0, PT, R3, 0x6, PT ;  /* 0x000000060300780c */ /* 0x000fda0003f04270 */
[----:B------:R-:W-:Y:S05]  /*5800*/  @P0 BRA `(.L_x_1067) ;  /* 0x0000000000340947 */ /* 0x000fea0003800000 */
[----:B------:R-:W-:-:S13]  /*5810*/  ISETP.NE.AND P0, PT, R3, 0x5, PT ;  /* 0x000000050300780c */ /* 0x000fda0003f05270 */
[----:B------:R-:W-:Y:S05]  /*5820*/  @!P0 BRA `(.L_x_1068) ;  /* 0x0000000000188947 */ /* 0x000fea0003800000 */
[----:B------:R-:W-:-:S13]  /*5830*/  ISETP.NE.AND P0, PT, R3, 0x6, PT ;  /* 0x000000060300780c */ /* 0x000fda0003f05270 */
[----:B------:R-:W-:Y:S05]  /*5840*/  @P0 BRA `(.L_x_1063) ;  /* 0x0000000800a40947 */ /* 0x000fea0003800000 */
[----:B--2---:R-:W-:Y:S02]  /*5850*/  IMAD.U32 R3, R0, 0x10000, RZ ;  /* 0x0001000000037824 */ /* 0x004fe400078e00ff */
[----:B------:R-:W-:-:S03]  /*5860*/  IMAD.MOV.U32 R25, RZ, RZ, R23 ;  /* 0x000000ffff197224 */ /* 0x000fc600078e0017 */
[----:B------:R0:W-:Y:S01]  /*5870*/  STG.E desc[UR36][R8.64], R3 ;  /* 0x0000000308007986 */ /* 0x0001e2000c101924 */
[----:B------:R-:W-:Y:S05]  /*5880*/  BRA `(.L_x_1064) ;  /* 0x0000000c00447947 */ /* 0x000fea0003800000 */
.L_x_1068:
[----:B--2---:R-:W-:Y:S02]  /*5890*/  IMAD.U32 R0, R0, 0x10000, RZ ;  /* 0x0001000000007824 */ /* 0x004fe400078e00ff */
[----:B------:R-:W-:-:S03]  /*58a0*/  IMAD.MOV.U32 R25, RZ, RZ, R23 ;  /* 0x000000ffff197224 */ /* 0x000fc600078e0017 */
[----:B------:R-:W-:-:S05]  /*58b0*/  F2FP.F16.F32.PACK_AB R0, RZ, R0 ;  /* 0x00000000ff00723e */ /* 0x000fca00000000ff */
[----:B------:R0:W-:Y:S01]  /*58c0*/  STG.E.U16 desc[UR36][R8.64], R0 ;  /* 0x0000000008007986 */ /* 0x0001e2000c101524 */
[----:B------:R-:W-:Y:S05]  /*58d0*/  BRA `(.L_x_1064) ;  /* 0x0000000c00307947 */ /* 0x000fea0003800000 */
.L_x_1067:
[----:B------:R-:W-:-:S13]  /*58e0*/  ISETP.NE.AND P0, PT, R3, 0x7, PT ;  /* 0x000000070300780c */ /* 0x000fda0003f05270 */
[----:B------:R-:W-:Y:S05]  /*58f0*/  @!P0 BRA `(.L_x_1069) ;  /* 0x00000000003c8947 */ /* 0x000fea0003800000 */
[----:B------:R-:W-:-:S13]  /*5900*/  ISETP.NE.AND P0, PT, R3, 0x8, PT ;  /* 0x000000080300780c */ /* 0x000fda0003f05270 */
[----:B------:R-:W-:Y:S05]  /*5910*/  @!P0 BRA `(.L_x_1070) ;  /* 0x00000000001c8947 */ /* 0x000fea0003800000 */
[----:B------:R-:W-:-:S13]  /*5920*/  ISETP.NE.AND P0, PT, R3, 0x9, PT ;  /* 0x000000090300780c */ /* 0x000fda0003f05270 */
[----:B------:R-:W-:Y:S05]  /*5930*/  @P0 BRA `(.L_x_1063) ;  /* 0x0000000800680947 */ /* 0x000fea0003800000 */
[----:B--2---:R-:W-:Y:S02]  /*5940*/  IMAD.U32 R4, R0, 0x10000, RZ ;  /* 0x0001000000047824 */ /* 0x004fe400078e00ff */
[----:B------:R-:W-:Y:S02]  /*5950*/  IMAD.MOV.U32 R5, RZ, RZ, RZ ;  /* 0x000000ffff057224 */ /* 0x000fe400078e00ff */
[----:B------:R-:W-:-:S03]  /*5960*/  IMAD.MOV.U32 R25, RZ, RZ, R23 ;  /* 0x000000ffff197224 */ /* 0x000fc600078e0017 */
[----:B------:R0:W-:Y:S01]  /*5970*/  STG.E.64 desc[UR36][R8.64], R4 ;  /* 0x0000000408007986 */ /* 0x0001e2000c101b24 */
[----:B------:R-:W-:Y:S05]  /*5980*/  BRA `(.L_x_1064) ;  /* 0x0000000c00047947 */ /* 0x000fea0003800000 */
.L_x_1070:
[----:B--2---:R-:W-:Y:S02]  /*5990*/  IMAD.U32 R0, R0, 0x10000, RZ ;  /* 0x0001000000007824 */ /* 0x004fe400078e00ff */
[----:B------:R-:W-:-:S03]  /*59a0*/  IMAD.MOV.U32 R25, RZ, RZ, R23 ;  /* 0x000000ffff197224 */ /* 0x000fc600078e0017 */
[----:B------:R-:W-:-:S04]  /*59b0*/  F2FP.F16.F32.PACK_AB R3, RZ, R0 ;  /* 0x00000000ff03723e */ /* 0x000fc800000000ff */
[----:B------:R-:W-:-:S05]  /*59c0*/  PRMT R3, R3, 0x5410, RZ ;  /* 0x0000541003037816 */ /* 0x000fca00000000ff */
[----:B------:R0:W-:Y:S01]  /*59d0*/  STG.E desc[UR36][R8.64], R3 ;  /* 0x0000000308007986 */ /* 0x0001e2000c101924 */
[----:B------:R-:W-:Y:S05]  /*59e0*/  BRA `(.L_x_1064) ;  /* 0x0000000800ec7947 */ /* 0x000fea0003800000 */
.L_x_1069:
[----:B--2---:R-:W-:Y:S02]  /*59f0*/  IMAD.U32 R4, R0, 0x10000, RZ ;  /* 0x0001000000047824 */ /* 0x004fe400078e00ff */
[----:B------:R-:W-:Y:S02]  /*5a00*/  IMAD.MOV.U32 R25, RZ, RZ, R23 ;  /* 0x000000ffff197224 */ /* 0x000fe400078e0017 */
[----:B------:R-:W-:-:S06]  /*5a10*/  FMUL.FTZ R4, R4, 1 ;  /* 0x3f80000004047820 */ /* 0x000fcc0000410000 */
[----:B------:R-:W0:Y:S02]  /*5a20*/  F2F.F64.F32 R4, R4 ;  /* 0x0000000400047310 */ /* 0x000e240000201800 */
[----:B0-----:R0:W-:Y:S01]  /*5a30*/  STG.E.64 desc[UR36][R8.64], R4 ;  /* 0x0000000408007986 */ /* 0x0011e2000c101b24 */
[----:B------:R-:W-:Y:S05]  /*5a40*/  BRA `(.L_x_1064) ;  /* 0x0000000800d47947 */ /* 0x000fea0003800000 */
.L_x_1059:
        /* <DEDUP_REMOVED lines=10> */
[----:B------:R-:W-:-:S04]  /*5af0*/  FSETP.NEU.FTZ.AND P0, PT, R0, RZ, PT ;  /* 0x000000ff0000720b */ /* 0x000fc80003f1d000 */
[----:B------:R-:W-:-:S05]  /*5b00*/  SEL R3, RZ, 0x1, !P0 ;  /* 0x00000001ff037807 */ /* 0x000fca0004000000 */
[----:B------:R0:W-:Y:S01]  /*5b10*/  STG.E.U8 desc[UR36][R8.64], R3 ;  /* 0x0000000308007986 */ /* 0x0001e2000c101124 */
[----:B------:R-:W-:Y:S05]  /*5b20*/  BRA `(.L_x_1064) ;  /* 0x00000008009c7947 */ /* 0x000fea0003800000 */
.L_x_1073:
[----:B--2---:R-:W-:Y:S01]  /*5b30*/  IMAD.U32 R0, R0, 0x10000, RZ ;  /* 0x0001000000007824 */ /* 0x004fe200078e00ff */
[----:B------:R-:W-:Y:S01]  /*5b40*/  CS2R R6, SRZ ;  /* 0x0000000000067805 */ /* 0x000fe2000001ff00 */
[----:B------:R-:W-:Y:S02]  /*5b50*/  IMAD.MOV.U32 R25, RZ, RZ, R23 ;  /* 0x000000ffff197224 */ /* 0x000fe400078e0017 */
[----:B------:R-:W-:-:S04]  /*5b60*/  FMUL.FTZ R0, R0, 1 ;  /* 0x3f80000000007820 */ /* 0x000fc80000410000 */
[----:B------:R-:W0:Y:S02]  /*5b70*/  F2F.F64.F32 R4, R0 ;  /* 0x0000000000047310 */ /* 0x000e240000201800 */
[----:B0-----:R0:W-:Y:S01]  /*5b80*/  STG.E.128 desc[UR36][R8.64], R4 ;  /* 0x0000000408007986 */ /* 0x0011e2000c101d24 */
[----:B------:R-:W-:Y:S05]  /*5b90*/  BRA `(.L_x_1064) ;  /* 0x0000000800807947 */ /* 0x000fea0003800000 */
.L_x_1072:
[----:B------:R-:W-:-:S13]  /*5ba0*/  ISETP.NE.AND P0, PT, R3, 0xf, PT ;  /* 0x0000000f0300780c */ /* 0x000fda0003f05270 */
[----:B------:R-:W-:Y:S05]  /*5bb0*/  @!P0 BRA `(.L_x_1074) ;  /* 0x0000000000a88947 */ /* 0x000fea0003800000 */
[----:B------:R-:W-:-:S13]  /*5bc0*/  ISETP.NE.AND P0, PT, R3, 0x17, PT ;  /* 0x000000170300780c */ /* 0x000fda0003f05270 */
[----:B------:R-:W-:Y:S05]  /*5bd0*/  @!P0 BRA `(.L_x_1075) ;  /* 0x0000000000508947 */ /* 0x000fea0003800000 */
[----:B------:R-:W-:-:S13]  /*5be0*/  ISETP.NE.AND P0, PT, R3, 0x18, PT ;  /* 0x000000180300780c */ /* 0x000fda0003f05270 */
[----:B------:R-:W-:Y:S05]  /*5bf0*/  @P0 BRA `(.L_x_1063) ;  /* 0x0000000400b80947 */ /* 0x000fea0003800000 */
[----:B--2---:R-:W-:Y:S01]  /*5c00*/  IMAD.U32 R6, R0, 0x10000, RZ ;  /* 0x0001000000067824 */ /* 0x004fe200078e00ff */
        /* <DEDUP_REMOVED lines=12> */
.L_x_1077:
[----:B------:R-:W-:Y:S05]  /*5cd0*/  BSYNC.RECONVERGENT B0 ;  /* 0x0000000000007941 */ /* 0x000fea0003800200 */
.L_x_1076:
[----:B------:R-:W-:Y:S01]  /*5ce0*/  LOP3.LUT R5, R0, 0x80, R5, 0xf8, !PT ;  /* 0x0000008000057812 */ /* 0x000fe200078ef805 */
[----:B------:R-:W-:-:S04]  /*5cf0*/  IMAD.MOV.U32 R25, RZ, RZ, R23 ;  /* 0x000000ffff197224 */ /* 0x000fc800078e0017 */
[----:B------:R0:W-:Y:S01]  /*5d00*/  STG.E.U8 desc[UR36][R8.64], R5 ;  /* 0x0000000508007986 */ /* 0x0001e2000c101124 */
[----:B------:R-:W-:Y:S05]  /*5d10*/  BRA `(.L_x_1064) ;  /* 0x0000000800207947 */ /* 0x000fea0003800000 */
.L_x_1075:
[----:B--2---:R-:W-:Y:S01]  /*5d20*/  IMAD.U32 R6, R0, 0x10000, RZ ;  /* 0x0001000000067824 */ /* 0x004fe200078e00ff */
        /* <DEDUP_REMOVED lines=14> */
.L_x_1079:
[----:B------:R-:W-:Y:S05]  /*5e10*/  BSYNC.RECONVERGENT B0 ;  /* 0x0000000000007941 */ /* 0x000fea0003800200 */
.L_x_1078:
[----:B------:R-:W-:Y:S01]  /*5e20*/  LOP3.LUT R5, R0, 0x80, R5, 0xf8, !PT ;  /* 0x0000008000057812 */ /* 0x000fe200078ef805 */
[----:B------:R-:W-:-:S04]  /*5e30*/  IMAD.MOV.U32 R25, RZ, RZ, R23 ;  /* 0x000000ffff197224 */ /* 0x000fc800078e0017 */
[----:B------:R0:W-:Y:S01]  /*5e40*/  STG.E.U8 desc[UR36][R8.64], R5 ;  /* 0x0000000508007986 */ /* 0x0001e2000c101124 */
[----:B------:R-:W-:Y:S05]  /*5e50*/  BRA `(.L_x_1064) ;  /* 0x0000000400d07947 */ /* 0x000fea0003800000 */
.L_x_1074:
[----:B--2---:R0:W-:Y:S01]  /*5e60*/  STG.E.U16 desc[UR36][R8.64], R0 ;  /* 0x0000000008007986 */ /* 0x0041e2000c101524 */
[----:B------:R-:W-:Y:S01]  /*5e70*/  IMAD.MOV.U32 R25, RZ, RZ, R23 ;  /* 0x000000ffff197224 */ /* 0x000fe200078e0017 */
[----:B------:R-:W-:Y:S06]  /*5e80*/  BRA `(.L_x_1064) ;  /* 0x0000000400c47947 */ /* 0x000fec0003800000 */
.L_x_1071:
        /* <DEDUP_REMOVED lines=10> */
[----:B------:R-:W0:Y:S02]  /*5f30*/  F2I.FTZ.U32.TRUNC.NTZ R3, R3 ;  /* 0x0000000300037305 */ /* 0x000e24000021f000 */
[----:B0-----:R0:W-:Y:S01]  /*5f40*/  STG.E.U16 desc[UR36][R8.64], R3 ;  /* 0x0000000308007986 */ /* 0x0011e2000c101524 */
[----:B------:R-:W-:Y:S05]  /*5f50*/  BRA `(.L_x_1064) ;  /* 0x0000000400907947 */ /* 0x000fea0003800000 */
.L_x_1082:
[----:B--2---:R-:W-:Y:S01]  /*5f60*/  IMAD.U32 R3, R0, 0x10000, RZ ;  /* 0x0001000000037824 */ /* 0x004fe200078e00ff */
        /* <DEDUP_REMOVED lines=12> */
.L_x_1085:
[----:B------:R-:W-:-:S04]  /*6030*/  SHF.R.U32.HI R0, RZ, 0x14, R3 ;  /* 0x00000014ff007819 */ /* 0x000fc80000011603 */
[----:B------:R-:W-:-:S04]  /*6040*/  LOP3.LUT R0, R0, 0x1, RZ, 0xc0, !PT ;  /* 0x0000000100007812 */ /* 0x000fc800078ec0ff */
[----:B------:R-:W-:-:S04]  /*6050*/  IADD3 R0, PT, PT, R3, 0x487ffff, R0 ;  /* 0x0487ffff03007810 */ /* 0x000fc80007ffe000 */
[----:B------:R-:W-:-:S04]  /*6060*/  SHF.R.U32.HI R0, RZ, 0x14, R0 ;  /* 0x00000014ff007819 */ /* 0x000fc80000011600 */
[----:B------:R-:W-:-:S07]  /*6070*/  LOP3.LUT R0, R0, 0xff, RZ, 0xc0, !PT ;  /* 0x000000ff00007812 */ /* 0x000fce00078ec0ff */
.L_x_1086:
[----:B------:R-:W-:-:S04]  /*6080*/  SHF.R.U32.HI R3, RZ, 0x18, R3 ;  /* 0x00000018ff037819 */ /* 0x000fc80000011603 */
[----:B------:R-:W-:-:S04]  /*6090*/  LOP3.LUT R0, R0, 0x80, R3, 0xf8, !PT ;  /* 0x0000008000007812 */ /* 0x000fc800078ef803 */
[----:B------:R-:W-:-:S07]  /*60a0*/  PRMT R4, R0, 0x7610, R4 ;  /* 0x0000761000047816 */ /* 0x000fce0000000004 */
.L_x_1084:
[----:B------:R-:W-:Y:S05]  /*60b0*/  BSYNC.RECONVERGENT B0 ;  /* 0x0000000000007941 */ /* 0x000fea0003800200 */
.L_x_1083:
[----:B------:R0:W-:Y:S01]  /*60c0*/  STG.E.U8 desc[UR36][R8.64], R4 ;  /* 0x0000000408007986 */ /* 0x0001e2000c101124 */
[----:B------:R-:W-:Y:S01]  /*60d0*/  IMAD.MOV.U32 R25, RZ, RZ, R23 ;  /* 0x000000ffff197224 */ /* 0x000fe200078e0017 */
[----:B------:R-:W-:Y:S06]  /*60e0*/  BRA `(.L_x_1064) ;  /* 0x00000004002c7947 */ /* 0x000fec0003800000 */
.L_x_1081:
        /* <DEDUP_REMOVED lines=13> */
.L_x_1089:
[----:B------:R-:W-:-:S04]  /*61c0*/  SHF.R.U32.HI R0, RZ, 0x15, R3 ;  /* 0x00000015ff007819 */ /* 0x000fc80000011603 */
[----:B------:R-:W-:-:S04]  /*61d0*/  LOP3.LUT R0, R0, 0x1, RZ, 0xc0, !PT ;  /* 0x0000000100007812 */ /* 0x000fc800078ec0ff */
[----:B------:R-:W-:-:S04]  /*61e0*/  IADD3 R0, PT, PT, R3, 0x88fffff, R0 ;  /* 0x088fffff03007810 */ /* 0x000fc80007ffe000 */
[----:B------:R-:W-:-:S04]  /*61f0*/  SHF.R.U32.HI R0, RZ, 0x15, R0 ;  /* 0x00000015ff007819 */ /* 0x000fc80000011600 */
[----:B------:R-:W-:-:S07]  /*6200*/  LOP3.LUT R0, R0, 0xff, RZ, 0xc0, !PT ;  /* 0x000000ff00007812 */ /* 0x000fce00078ec0ff */
.L_x_1090:
[----:B------:R-:W-:-:S04]  /*6210*/  SHF.R.U32.HI R3, RZ, 0x18, R3 ;  /* 0x00000018ff037819 */ /* 0x000fc80000011603 */
[----:B------:R-:W-:-:S04]  /*6220*/  LOP3.LUT R0, R0, 0x80, R3, 0xf8, !PT ;  /* 0x0000008000007812 */ /* 0x000fc800078ef803 */
[----:B------:R-:W-:-:S07]  /*6230*/  PRMT R4, R0, 0x7610, R4 ;  /* 0x0000761000047816 */ /* 0x000fce0000000004 */
.L_x_1088:
[----:B------:R-:W-:Y:S05]  /*6240*/  BSYNC.RECONVERGENT B0 ;  /* 0x0000000000007941 */ /* 0x000fea0003800200 */
.L_x_1087:
[----:B------:R0:W-:Y:S01]  /*6250*/  STG.E.U8 desc[UR36][R8.64], R4 ;  /* 0x0000000408007986 */ /* 0x0001e2000c101124 */
[----:B------:R-:W-:Y:S01]  /*6260*/  IMAD.MOV.U32 R25, RZ, RZ, R23 ;  /* 0x000000ffff197224 */ /* 0x000fe200078e0017 */
[----:B------:R-:W-:Y:S06]  /*6270*/  BRA `(.L_x_1064) ;  /* 0x0000000000c87947 */ /* 0x000fec0003800000 */
.L_x_1080:
[----:B------:R-:W-:-:S13]  /*6280*/  ISETP.NE.AND P0, PT, R3, 0x1c, PT ;  /* 0x0000001c0300780c */ /* 0x000fda0003f05270 */
[----:B------:R-:W-:Y:S05]  /*6290*/  @!P0 BRA `(.L_x_1091) ;  /* 0x0000000000b08947 */ /* 0x000fea0003800000 */
[----:B------:R-:W-:-:S13]  /*62a0*/  ISETP.NE.AND P0, PT, R3, 0x1d, PT ;  /* 0x0000001d0300780c */ /* 0x000fda0003f05270 */
[----:B------:R-:W-:Y:S05]  /*62b0*/  @!P0 BRA `(.L_x_1092) ;  /* 0x0000000000948947 */ /* 0x000fea0003800000 */
[----:B------:R-:W-:-:S13]  /*62c0*/  ISETP.NE.AND P0, PT, R3, 0x2c, PT ;  /* 0x0000002c0300780c */ /* 0x000fda0003f05270 */
[----:B------:R-:W-:Y:S05]  /*62d0*/  @!P0 BRA `(.L_x_1093) ;  /* 0x0000000000488947 */ /* 0x000fea0003800000 */
.L_x_1063:
[----:B------:R-:W-:Y:S01]  /*62e0*/  MOV R14, 0x0 ;  /* 0x00000000000e7802 */ /* 0x000fe20000000f00 */
[----:B------:R-:W0:Y:S01]  /*62f0*/  LDCU.64 UR6, c[0x4][0x198] ;  /* 0x01003300ff0677ac */ /* 0x000e220008000a00 */
[----:B------:R-:W-:Y:S02]  /*6300*/  IMAD.MOV.U32 R8, RZ, RZ, 0x65 ;  /* 0x00000065ff087424 */ /* 0x000fe400078e00ff */
[----:B------:R-:W-:Y:S01]  /*6310*/  IMAD.MOV.U32 R12, RZ, RZ, 0x1 ;  /* 0x00000001ff0c7424 */ /* 0x000fe200078e00ff */
[----:B------:R-:W4:Y:S01]  /*6320*/  LDCU.64 UR8, c[0x4][0x1a0] ;  /* 0x01003400ff0877ac */ /* 0x000f220008000a00 */
[----:B------:R-:W1:Y:S01]  /*6330*/  LDC.64 R14, c[0x4][R14] ;  /* 0x010000000e0e7b82 */ /* 0x000e620000000a00 */
[----:B------:R-:W-:Y:S01]  /*6340*/  IMAD.MOV.U32 R13, RZ, RZ, RZ ;  /* 0x000000ffff0d7224 */ /* 0x000fe200078e00ff */
[----:B------:R-:W5:Y:S01]  /*6350*/  LDCU.64 UR4, c[0x4][0xb0] ;  /* 0x01001600ff0477ac */ /* 0x000f620008000a00 */
[----:B0-----:R-:W-:Y:S02]  /*6360*/  IMAD.U32 R4, RZ, RZ, UR6 ;  /* 0x00000006ff047e24 */ /* 0x001fe4000f8e00ff */
[----:B------:R-:W-:-:S02]  /*6370*/  IMAD.U32 R5, RZ, RZ, UR7 ;  /* 0x00000007ff057e24 */ /* 0x000fc4000f8e00ff */
[----:B----4-:R-:W-:Y:S02]  /*6380*/  IMAD.U32 R6, RZ, RZ, UR8 ;  /* 0x00000008ff067e24 */ /* 0x010fe4000f8e00ff */
[----:B------:R-:W-:Y:S02]  /*6390*/  IMAD.U32 R7, RZ, RZ, UR9 ;  /* 0x00000009ff077e24 */ /* 0x000fe4000f8e00ff */
[----:B-----5:R-:W-:Y:S02]  /*63a0*/  IMAD.U32 R10, RZ, RZ, UR4 ;  /* 0x00000004ff0a7e24 */ /* 0x020fe4000f8e00ff */
[----:B------:R-:W-:-:S07]  /*63b0*/  IMAD.U32 R11, RZ, RZ, UR5 ;  /* 0x00000005ff0b7e24 */ /* 0x000fce000f8e00ff */
[----:B------:R-:W-:-:S07]  /*63c0*/  LEPC R20, `(.L_x_1094) ;  /* 0x000000001014794e */ /* 0x000fce0000000000 */
[----:B-123--:R-:W-:Y:S05]  /*63d0*/  CALL.ABS.NOINC R14 ;  /* 0x000000000e007343 */ /* 0x00efea0003c00000 */
.L_x_1094:
[----:B------:R-:W-:Y:S01]  /*63e0*/  IMAD.MOV.U32 R25, RZ, RZ, R23 ;  /* 0x000000ffff197224 */ /* 0x000fe200078e0017 */
[----:B------:R-:W-:Y:S06]  /*63f0*/  BRA `(.L_x_1064) ;  /* 0x0000000000687947 */ /* 0x000fec0003800000 */
.L_x_1093:
[----:B--2---:R-:W-:Y:S02]  /*6400*/  IMAD.U32 R4, R0, 0x10000, RZ ;  /* 0x0001000000047824 */ /* 0x004fe400078e00ff */
        /* <DEDUP_REMOVED lines=16> */
.L_x_1092:
[----:B--2---:R-:W-:Y:S02]  /*6510*/  IMAD.U32 R4, R0, 0x10000, RZ ;  /* 0x0001000000047824 */ /* 0x004fe400078e00ff */
[----:B------:R-:W-:-:S04]  /*6520*/  IMAD.MOV.U32 R25, RZ, RZ, R23 ;  /* 0x000000ffff197224 */ /* 0x000fc800078e0017 */
[----:B------:R-:W0:Y:S02]  /*6530*/  F2I.U64.TRUNC R4, R4 ;  /* 0x0000000400047311 */ /* 0x000e24000020d800 */
[----:B0-----:R0:W-:Y:S01]  /*6540*/  STG.E.64 desc[UR36][R8.64], R4 ;  /* 0x0000000408007986 */ /* 0x0011e2000c101b24 */
[----:B------:R-:W-:Y:S05]  /*6550*/  BRA `(.L_x_1064) ;  /* 0x0000000000107947 */ /* 0x000fea0003800000 */
.L_x_1091:
[----:B--2---:R-:W-:Y:S02]  /*6560*/  IMAD.U32 R0, R0, 0x10000, RZ ;  /* 0x0001000000007824 */ /* 0x004fe400078e00ff */
[----:B------:R-:W-:Y:S02]  /*6570*/  IMAD.MOV.U32 R25, RZ, RZ, R23 ;  /* 0x000000ffff197224 */ /* 0x000fe400078e0017 */
[----:B------:R-:W0:Y:S02]  /*6580*/  F2I.FTZ.U32.TRUNC.NTZ R3, R0 ;  /* 0x0000000000037305 */ /* 0x000e24000021f000 */
[----:B0-----:R0:W-:Y:S03]  /*6590*/  STG.E desc[UR36][R8.64], R3 ;  /* 0x0000000308007986 */ /* 0x0011e6000c101924 */
.L_x_1064:
[----:B------:R-:W-:-:S13]  /*65a0*/  ISETP.GE.AND P0, PT, R25, R16, PT ;  /* 0x000000101900720c */ /* 0x000fda0003f06270 */
[----:B------:R-:W-:Y:S05]  /*65b0*/  @P0 BREAK.RELIABLE B6 ;  /* 0x0000000000060942 */ /* 0x000fea0003800100 */
[----:B------:R-:W-:Y:S05]  /*65c0*/  @P0 BRA `(.L_x_1095) ;  /* 0x0000001c00c00947 */ /* 0x000fea0003800000 */
[----:B------:R-:W5:Y:S01]  /*65d0*/  LDCU UR4, c[0x0][0x3b0] ;  /* 0x00007600ff0477ac */ /* 0x000f620008000800 */
[----:B0-2-4-:R-:W0:Y:S01]  /*65e0*/  LDC.64 R8, c[0x0][0x390] ;  /* 0x0000e400ff087b82 */ /* 0x015e220000000a00 */
[----:B------:R-:W-:Y:S01]  /*65f0*/  IMAD R0, R2, 0x200, R25 ;  /* 0x0000020002007824 */ /* 0x000fe200078e0219 */
[----:B------:R-:W-:-:S03]  /*6600*/  PRMT R4, R19, 0x9910, RZ ;  /* 0x0000991013047816 */ /* 0x000fc600000000ff */
        /* <DEDUP_REMOVED lines=14> */
[----:B---3--:R-:W-:-:S04]  /*66f0*/  IMAD.U32 R22, R22, 0x10000, RZ ;  /* 0x0001000016167824 */ /* 0x008fc800078e00ff */
[----:B------:R-:W0:Y:S02]  /*6700*/  F2I.FTZ.TRUNC.NTZ R3, R22 ;  /* 0x0000001600037305 */ /* 0x000e24000021f100 */
[----:B0-----:R0:W-:Y:S01]  /*6710*/  STG.E.U8 desc[UR36][R8.64], R3 ;  /* 0x0000000308007986 */ /* 0x0011e2000c101124 */
[----:B------:R-:W-:Y:S05]  /*6720*/  BRA `(.L_x_1101) ;  /* 0x0000000c007c7947 */ /* 0x000fea0003800000 */
.L_x_1099:
[----:B---3--:R-:W-:-:S06]  /*6730*/  IMAD.U32 R5, R22, 0x10000, RZ ;  /* 0x0001000016057824 */ /* 0x008fcc00078e00ff */
[----:B------:R-:W0:Y:S02]  /*6740*/  F2I.S64.TRUNC R4, R5 ;  /* 0x0000000500047311 */ /* 0x000e24000020d900 */
[----:B0-----:R0:W-:Y:S01]  /*6750*/  STG.E.U8 desc[UR36][R8.64], R4 ;  /* 0x0000000408007986 */ /* 0x0011e2000c101124 */
[----:B------:R-:W-:Y:S05]  /*6760*/  BRA `(.L_x_1101) ;  /* 0x0000000c006c7947 */ /* 0x000fea0003800000 */
.L_x_1098:
[----:B------:R-:W-:-:S13]  /*6770*/  ISETP.NE.AND P0, PT, R0, 0x2, PT ;  /* 0x000000020000780c */ /* 0x000fda0003f05270 */
[----:B------:R-:W-:Y:S05]  /*6780*/  @!P0 BRA `(.L_x_1102) ;  /* 0x0000000000308947 */ /* 0x000fea0003800000 */
[----:B------:R-:W-:-:S13]  /*6790*/  ISETP.NE.AND P0, PT, R0, 0x3, PT ;  /* 0x000000030000780c */ /* 0x000fda0003f05270 */
[----:B------:R-:W-:Y:S05]  /*67a0*/  @!P0 BRA `(.L_x_1103) ;  /* 0x0000000000188947 */ /* 0x000fea0003800000 */
[----:B------:R-:W-:-:S13]  /*67b0*/  ISETP.NE.AND P0, PT, R0, 0x4, PT ;  /* 0x000000040000780c */ /* 0x000fda0003f05270 */
[----:B------:R-:W-:Y:S05]  /*67c0*/  @P0 BRA `(.L_x_1100) ;  /* 0x0000000800780947 */ /* 0x000fea0003800000 */
[----:B---3--:R-:W-:-:S06]  /*67d0*/  IMAD.U32 R4, R22, 0x10000, RZ ;  /* 0x0001000016047824 */ /* 0x008fcc00078e00ff */
[----:B------:R-:W0:Y:S02]  /*67e0*/  F2I.S64.TRUNC R4, R4 ;  /* 0x0000000400047311 */ /* 0x000e24000020d900 */
[----:B0-----:R0:W-:Y:S01]  /*67f0*/  STG.E.64 desc[UR36][R8.64], R4 ;  /* 0x0000000408007986 */ /* 0x0011e2000c101b24 */
[----:B------:R-:W-:Y:S05]  /*6800*/  BRA `(.L_x_1101) ;  /* 0x0000000c00447947 */ /* 0x000fea0003800000 */
.L_x_1103:
[----:B---3--:R-:W-:-:S04]  /*6810*/  IMAD.U32 R22, R22, 0x10000, RZ ;  /* 0x0001000016167824 */ /* 0x008fc800078e00ff */
[----:B------:R-:W0:Y:S02]  /*6820*/  F2I.FTZ.TRUNC.NTZ R3, R22 ;  /* 0x0000001600037305 */ /* 0x000e24000021f100 */
[----:B0-----:R0:W-:Y:S01]  /*6830*/  STG.E desc[UR36][R8.64], R3 ;  /* 0x0000000308007986 */ /* 0x0011e2000c101924 */
[----:B------:R-:W-:Y:S05]  /*6840*/  BRA `(.L_x_1101) ;  /* 0x0000000c00347947 */ /* 0x000fea0003800000 */
.L_x_1102:
[----:B---3--:R-:W-:-:S04]  /*6850*/  IMAD.U32 R22, R22, 0x10000, RZ ;  /* 0x0001000016167824 */ /* 0x008fc800078e00ff */
[----:B------:R-:W0:Y:S02]  /*6860*/  F2I.FTZ.TRUNC.NTZ R3, R22 ;  /* 0x0000001600037305 */ /* 0x000e24000021f100 */
[----:B0-----:R0:W-:Y:S01]  /*6870*/  STG.E.U16 desc[UR36][R8.64], R3 ;  /* 0x0000000308007986 */ /* 0x0011e2000c101524 */
[----:B------:R-:W-:Y:S05]  /*6880*/  BRA `(.L_x_1101) ;  /* 0x0000000c00247947 */ /* 0x000fea0003800000 */
.L_x_1097:
[----:B------:R-:W-:-:S13]  /*6890*/  ISETP.GT.AND P0, PT, R0, 0x6, PT ;  /* 0x000000060000780c */ /* 0x000fda0003f04270 */
[----:B------:R-:W-:Y:S05]  /*68a0*/  @P0 BRA `(.L_x_1104) ;  /* 0x00000000002c0947 */ /* 0x000fea0003800000 */
[----:B------:R-:W-:-:S13]  /*68b0*/  ISETP.NE.AND P0, PT, R0, 0x5, PT ;  /* 0x000000050000780c */ /* 0x000fda0003f05270 */
[----:B------:R-:W-:Y:S05]  /*68c0*/  @!P0 BRA `(.L_x_1105) ;  /* 0x0000000000148947 */ /* 0x000fea0003800000 */
[----:B------:R-:W-:-:S13]  /*68d0*/  ISETP.NE.AND P0, PT, R0, 0x6, PT ;  /* 0x000000060000780c */ /* 0x000fda0003f05270 */
[----:B------:R-:W-:Y:S05]  /*68e0*/  @P0 BRA `(.L_x_1100) ;  /* 0x0000000800300947 */ /* 0x000fea0003800000 */
[----:B---3--:R-:W-:-:S05]  /*68f0*/  IMAD.U32 R3, R22, 0x10000, RZ ;  /* 0x0001000016037824 */ /* 0x008fca00078e00ff */
[----:B------:R0:W-:Y:S01]  /*6900*/  STG.E desc[UR36][R8.64], R3 ;  /* 0x0000000308007986 */ /* 0x0001e2000c101924 */
[----:B------:R-:W-:Y:S05]  /*6910*/  BRA `(.L_x_1101) ;  /* 0x0000000c00007947 */ /* 0x000fea0003800000 */
.L_x_1105:
[----:B---3--:R-:W-:-:S05]  /*6920*/  IMAD.U32 R0, R22, 0x10000, RZ ;  /* 0x0001000016007824 */ /* 0x008fca00078e00ff */
[----:B------:R-:W-:-:S05]  /*6930*/  F2FP.F16.F32.PACK_AB R0, RZ, R0 ;  /* 0x00000000ff00723e */ /* 0x000fca00000000ff */
[----:B------:R0:W-:Y:S01]  /*6940*/  STG.E.U16 desc[UR36][R8.64], R0 ;  /* 0x0000000008007986 */ /* 0x0001e2000c101524 */
[----:B------:R-:W-:Y:S05]  /*6950*/  BRA `(.L_x_1101) ;  /* 0x0000000800f07947 */ /* 0x000fea0003800000 */
.L_x_1104:
[----:B------:R-:W-:-:S13]  /*6960*/  ISETP.NE.AND P0, PT, R0, 0x7, PT ;  /* 0x000000070000780c */ /* 0x000fda0003f05270 */
[----:B------:R-:W-:Y:S05]  /*6970*/  @!P0 BRA `(.L_x_1106) ;  /* 0x0000000000348947 */ /* 0x000fea0003800000 */
[----:B------:R-:W-:-:S13]  /*6980*/  ISETP.NE.AND P0, PT, R0, 0x8, PT ;  /* 0x000000080000780c */ /* 0x000fda0003f05270 */
[----:B------:R-:W-:Y:S05]  /*6990*/  @!P0 BRA `(.L_x_1107) ;  /* 0x0000000000188947 */ /* 0x000fea0003800000 */
[----:B------:R-:W-:-:S13]  /*69a0*/  ISETP.NE.AND P0, PT, R0, 0x9, PT ;  /* 0x000000090000780c */ /* 0x000fda0003f05270 */
[----:B------:R-:W-:Y:S05]  /*69b0*/  @P0 BRA `(.L_x_1100) ;  /* 0x0000000400fc0947 */ /* 0x000fea0003800000 */
[----:B---3--:R-:W-:Y:S02]  /*69c0*/  IMAD.U32 R22, R22, 0x10000, RZ ;  /* 0x0001000016167824 */ /* 0x008fe400078e00ff */
[----:B------:R-:W-:-:S05]  /*69d0*/  IMAD.MOV.U32 R23, RZ, RZ, RZ ;  /* 0x000000ffff177224 */ /* 0x000fca00078e00ff */
[----:B------:R0:W-:Y:S01]  /*69e0*/  STG.E.64 desc[UR36][R8.64], R22 ;  /* 0x0000001608007986 */ /* 0x0001e2000c101b24 */
[----:B------:R-:W-:Y:S05]  /*69f0*/  BRA `(.L_x_1101) ;  /* 0x0000000800c87947 */ /* 0x000fea0003800000 */
.L_x_1107:
[----:B---3--:R-:W-:-:S05]  /*6a00*/  IMAD.U32 R22, R22, 0x10000, RZ ;  /* 0x0001000016167824 */ /* 0x008fca00078e00ff */
[----:B------:R-:W-:-:S04]  /*6a10*/  F2FP.F16.F32.PACK_AB R3, RZ, R22 ;  /* 0x00000016ff03723e */ /* 0x000fc800000000ff */
[----:B------:R-:W-:-:S05]  /*6a20*/  PRMT R3, R3, 0x5410, RZ ;  /* 0x0000541003037816 */ /* 0x000fca00000000ff */
[----:B------:R0:W-:Y:S01]  /*6a30*/  STG.E desc[UR36][R8.64], R3 ;  /* 0x0000000308007986 */ /* 0x0001e2000c101924 */
[----:B------:R-:W-:Y:S05]  /*6a40*/  BRA `(.L_x_1101) ;  /* 0x0000000800b47947 */ /* 0x000fea0003800000 */
.L_x_1106:
[----:B---3--:R-:W-:-:S04]  /*6a50*/  IMAD.U32 R4, R22, 0x10000, RZ ;  /* 0x0001000016047824 */ /* 0x008fc800078e00ff */
[----:B------:R-:W-:-:S06]  /*6a60*/  FMUL.FTZ R4, R4, 1 ;  /* 0x3f80000004047820 */ /* 0x000fcc0000410000 */
[----:B------:R-:W0:Y:S02]  /*6a70*/  F2F.F64.F32 R4, R4 ;  /* 0x0000000400047310 */ /* 0x000e240000201800 */
[----:B0-----:R0:W-:Y:S01]  /*6a80*/  STG.E.64 desc[UR36][R8.64], R4 ;  /* 0x0000000408007986 */ /* 0x0011e2000c101b24 */
[----:B------:R-:W-:Y:S05]  /*6a90*/  BRA `(.L_x_1101) ;  /* 0x0000000800a07947 */ /* 0x000fea0003800000 */
.L_x_1096:
        /* <DEDUP_REMOVED lines=10> */
[----:B---3--:R-:W-:-:S06]  /*6b40*/  IMAD.U32 R3, R22, 0x10000, RZ ;  /* 0x0001000016037824 */ /* 0x008fcc00078e00ff */
[----:B------:R-:W0:Y:S02]  /*6b50*/  F2I.FTZ.U32.TRUNC.NTZ R3, R3 ;  /* 0x0000000300037305 */ /* 0x000e24000021f000 */
[----:B0-----:R0:W-:Y:S01]  /*6b60*/  STG.E.U16 desc[UR36][R8.64], R3 ;  /* 0x0000000308007986 */ /* 0x0011e2000c101524 */
[----:B------:R-:W-:Y:S05]  /*6b70*/  BRA `(.L_x_1101) ;  /* 0x0000000800687947 */ /* 0x000fea0003800000 */
.L_x_1111:
[----:B---3--:R-:W-:Y:S01]  /*6b80*/  IMAD.U32 R5, R22, 0x10000, RZ ;  /* 0x0001000016057824 */ /* 0x008fe200078e00ff */
        /* <DEDUP_REMOVED lines=16> */
.L_x_1114:
[----:B------:R-:W-:-:S04]  /*6c90*/  SHF.R.U32.HI R3, RZ, 0x18, R5 ;  /* 0x00000018ff037819 */ /* 0x000fc80000011605 */
[----:B------:R-:W-:-:S04]  /*6ca0*/  LOP3.LUT R0, R0, 0x80, R3, 0xf8, !PT ;  /* 0x0000008000007812 */ /* 0x000fc800078ef803 */
[----:B------:R-:W-:-:S07]  /*6cb0*/  PRMT R4, R0, 0x7610, R4 ;  /* 0x0000761000047816 */ /* 0x000fce0000000004 */
.L_x_1113:
[----:B------:R-:W-:Y:S05]  /*6cc0*/  BSYNC.RECONVERGENT B0 ;  /* 0x0000000000007941 */ /* 0x000fea0003800200 */
.L_x_1112:
[----:B------:R0:W-:Y:S01]  /*6cd0*/  STG.E.U8 desc[UR36][R8.64], R4 ;  /* 0x0000000408007986 */ /* 0x0001e2000c101124 */
[----:B------:R-:W-:Y:S05]  /*6ce0*/  BRA `(.L_x_1101) ;  /* 0x00000008000c7947 */ /* 0x000fea0003800000 */
.L_x_1110:
        /* <DEDUP_REMOVED lines=17> */
.L_x_1117:
[----:B------:R-:W-:-:S04]  /*6e00*/  SHF.R.U32.HI R3, RZ, 0x18, R5 ;  /* 0x00000018ff037819 */ /* 0x000fc80000011605 */
[----:B------:R-:W-:-:S04]  /*6e10*/  LOP3.LUT R0, R0, 0x80, R3, 0xf8, !PT ;  /* 0x0000008000007812 */ /* 0x000fc800078ef803 */
[----:B------:R-:W-:-:S07]  /*6e20*/  PRMT R4, R0, 0x7610, R4 ;  /* 0x0000761000047816 */ /* 0x000fce0000000004 */
.L_x_1116:
[----:B------:R-:W-:Y:S05]  /*6e30*/  BSYNC.RECONVERGENT B0 ;  /* 0x0000000000007941 */ /* 0x000fea0003800200 */
.L_x_1115:
[----:B------:R0:W-:Y:S01]  /*6e40*/  STG.E.U8 desc[UR36][R8.64], R4 ;  /* 0x0000000408007986 */ /* 0x0001e2000c101124 */
[----:B------:R-:W-:Y:S05]  /*6e50*/  BRA `(.L_x_1101) ;  /* 0x0000000400b07947 */ /* 0x000fea0003800000 */
.L_x_1109:
[----:B------:R-:W-:-:S13]  /*6e60*/  ISETP.NE.AND P0, PT, R0, 0x1c, PT ;  /* 0x0000001c0000780c */ /* 0x000fda0003f05270 */
[----:B------:R-:W-:Y:S05]  /*6e70*/  @!P0 BRA `(.L_x_1118) ;  /* 0x0000000000608947 */ /* 0x000fea0003800000 */
[----:B------:R-:W-:-:S13]  /*6e80*/  ISETP.NE.AND P0, PT, R0, 0x1d, PT ;  /* 0x0000001d0000780c */ /* 0x000fda0003f05270 */
[----:B------:R-:W-:Y:S05]  /*6e90*/  @!P0 BRA `(.L_x_1119) ;  /* 0x0000000000488947 */ /* 0x000fea0003800000 */
[----:B------:R-:W-:-:S13]  /*6ea0*/  ISETP.NE.AND P0, PT, R0, 0x2c, PT ;  /* 0x0000002c0000780c */ /* 0x000fda0003f05270 */
[----:B------:R-:W-:Y:S05]  /*6eb0*/  @P0 BRA `(.L_x_1100) ;  /* 0x0000000000bc0947 */ /* 0x000fea0003800000 */
[----:B---3--:R-:W-:-:S05]  /*6ec0*/  IMAD.U32 R22, R22, 0x10000, RZ ;  /* 0x0001000016167824 */ /* 0x008fca00078e00ff */
        /* <DEDUP_REMOVED lines=15> */
.L_x_1119:
[----:B---3--:R-:W-:-:S06]  /*6fc0*/  IMAD.U32 R4, R22, 0x10000, RZ ;  /* 0x0001000016047824 */ /* 0x008fcc00078e00ff */
[----:B------:R-:W0:Y:S02]  /*6fd0*/  F2I.U64.TRUNC R4, R4 ;  /* 0x0000000400047311 */ /* 0x000e24000020d800 */
[----:B0-----:R0:W-:Y:S01]  /*6fe0*/  STG.E.64 desc[UR36][R8.64], R4 ;  /* 0x0000000408007986 */ /* 0x0011e2000c101b24 */
[----:B------:R-:W-:Y:S05]  /*6ff0*/  BRA `(.L_x_1101) ;  /* 0x0000000400487947 */ /* 0x000fea0003800000 */
.L_x_1118:
[----:B---3--:R-:W-:-:S04]  /*7000*/  IMAD.U32 R22, R22, 0x10000, RZ ;  /* 0x0001000016167824 */ /* 0x008fc800078e00ff */
[----:B------:R-:W0:Y:S02]  /*7010*/  F2I.FTZ.U32.TRUNC.NTZ R3, R22 ;  /* 0x0000001600037305 */ /* 0x000e24000021f000 */
[----:B0-----:R0:W-:Y:S01]  /*7020*/  STG.E desc[UR36][R8.64], R3 ;  /* 0x0000000308007986 */ /* 0x0011e2000c101924 */
[----:B------:R-:W-:Y:S05]  /*7030*/  BRA `(.L_x_1101) ;  /* 0x0000000400387947 */ /* 0x000fea0003800000 */
.L_x_1108:
[----:B------:R-:W-:-:S13]  /*7040*/  ISETP.GT.AND P0, PT, R0, 0xe, PT ;  /* 0x0000000e0000780c */ /* 0x000fda0003f04270 */
[----:B------:R-:W-:Y:S05]  /*7050*/  @P0 BRA `(.L_x_1120) ;  /* 0x00000000003c0947 */ /* 0x000fea0003800000 */
[----:B------:R-:W-:-:S13]  /*7060*/  ISETP.NE.AND P0, PT, R0, 0xa, PT ;  /* 0x0000000a0000780c */ /* 0x000fda0003f05270 */
[----:B------:R-:W-:Y:S05]  /*7070*/  @!P0 BRA `(.L_x_1121) ;  /* 0x00000000001c8947 */ /* 0x000fea0003800000 */
[----:B------:R-:W-:-:S13]  /*7080*/  ISETP.NE.AND P0, PT, R0, 0xb, PT ;  /* 0x0000000b0000780c */ /* 0x000fda0003f05270 */
[----:B------:R-:W-:Y:S05]  /*7090*/  @P0 BRA `(.L_x_1100) ;  /* 0x0000000000440947 */ /* 0x000fea0003800000 */
[----:B---3--:R-:W-:-:S05]  /*70a0*/  IMAD.U32 R22, R22, 0x10000, RZ ;  /* 0x0001000016167824 */ /* 0x008fca00078e00ff */
[----:B------:R-:W-:-:S04]  /*70b0*/  FSETP.NEU.FTZ.AND P0, PT, R22, RZ, PT ;  /* 0x000000ff1600720b */ /* 0x000fc80003f1d000 */
[----:B------:R-:W-:-:S05]  /*70c0*/  SEL R3, RZ, 0x1, !P0 ;  /* 0x00000001ff037807 */ /* 0x000fca0004000000 */
[----:B------:R4:W-:Y:S01]  /*70d0*/  STG.E.U8 desc[UR36][R8.64], R3 ;  /* 0x0000000308007986 */ /* 0x0009e2000c101124 */
[----:B------:R-:W-:Y:S05]  /*70e0*/  BRA `(.L_x_1101) ;  /* 0x00000004000c7947 */ /* 0x000fea0003800000 */
.L_x_1121:
[----:B---3--:R-:W-:Y:S01]  /*70f0*/  IMAD.U32 R22, R22, 0x10000, RZ ;  /* 0x0001000016167824 */ /* 0x008fe200078e00ff */
[----:B------:R-:W-:-:S03]  /*7100*/  CS2R R6, SRZ ;  /* 0x0000000000067805 */ /* 0x000fc6000001ff00 */
[----:B------:R-:W-:-:S06]  /*7110*/  FMUL.FTZ R4, R22, 1 ;  /* 0x3f80000016047820 */ /* 0x000fcc0000410000 */
[----:B------:R-:W0:Y:S02]  /*7120*/  F2F.F64.F32 R4, R4 ;  /* 0x0000000400047310 */ /* 0x000e240000201800 */
[----:B0-----:R0:W-:Y:S01]  /*7130*/  STG.E.128 desc[UR36][R8.64], R4 ;  /* 0x0000000408007986 */ /* 0x0011e2000c101d24 */
[----:B------:R-:W-:Y:S05]  /*7140*/  BRA `(.L_x_1101) ;  /* 0x0000000000f47947 */ /* 0x000fea0003800000 */
.L_x_1120:
[----:B------:R-:W-:-:S13]  /*7150*/  ISETP.NE.AND P0, PT, R0, 0xf, PT ;  /* 0x0000000f0000780c */ /* 0x000fda0003f05270 */
[----:B------:R-:W-:Y:S05]  /*7160*/  @!P0 BRA `(.L_x_1122) ;  /* 0x0000000000e88947 */ /* 0x000fea0003800000 */
[----:B------:R-:W-:-:S13]  /*7170*/  ISETP.NE.AND P0, PT, R0, 0x17, PT ;  /* 0x000000170000780c */ /* 0x000fda0003f05270 */
[----:B------:R-:W-:Y:S05]  /*7180*/  @!P0 BRA `(.L_x_1123) ;  /* 0x0000000000908947 */ /* 0x000fea0003800000 */
[----:B------:R-:W-:-:S13]  /*7190*/  ISETP.NE.AND P0, PT, R0, 0x18, PT ;  /* 0x000000180000780c */ /* 0x000fda0003f05270 */
[----:B------:R-:W-:Y:S05]  /*71a0*/  @!P0 BRA `(.L_x_1124) ;  /* 0x0000000000448947 */ /* 0x000fea0003800000 */
.L_x_1100:
[----:B------:R-:W-:Y:S01]  /*71b0*/  MOV R14, 0x0 ;  /* 0x00000000000e7802 */ /* 0x000fe20000000f00 */
[----:B------:R-:W0:Y:S01]  /*71c0*/  LDCU.64 UR4, c[0x4][0x198] ;  /* 0x01003300ff0477ac */ /* 0x000e220008000a00 */
[----:B------:R-:W-:Y:S02]  /*71d0*/  IMAD.MOV.U32 R8, RZ, RZ, 0x65 ;  /* 0x00000065ff087424 */ /* 0x000fe400078e00ff */
[----:B------:R-:W-:Y:S01]  /*71e0*/  IMAD.MOV.U32 R12, RZ, RZ, 0x1 ;  /* 0x00000001ff0c7424 */ /* 0x000fe200078e00ff */
[----:B------:R-:W2:Y:S01]  /*71f0*/  LDCU.64 UR6, c[0x4][0x1a0] ;  /* 0x01003400ff0677ac */ /* 0x000ea20008000a00 */
[----:B------:R-:W4:Y:S01]  /*7200*/  LDC.64 R14, c[0x4][R14] ;  /* 0x010000000e0e7b82 */ /* 0x000f220000000a00 */
[----:B------:R-:W-:Y:S01]  /*7210*/  IMAD.MOV.U32 R13, RZ, RZ, RZ ;  /* 0x000000ffff0d7224 */ /* 0x000fe200078e00ff */
[----:B------:R-:W5:Y:S01]  /*7220*/  LDCU.64 UR8, c[0x4][0xb0] ;  /* 0x01001600ff0877ac */ /* 0x000f620008000a00 */
[----:B0-----:R-:W-:Y:S02]  /*7230*/  IMAD.U32 R4, RZ, RZ, UR4 ;  /* 0x00000004ff047e24 */ /* 0x001fe4000f8e00ff */
[----:B------:R-:W-:-:S02]  /*7240*/  IMAD.U32 R5, RZ, RZ, UR5 ;  /* 0x00000005ff057e24 */ /* 0x000fc4000f8e00ff */
[----:B--2---:R-:W-:Y:S02]  /*7250*/  IMAD.U32 R6, RZ, RZ, UR6 ;  /* 0x00000006ff067e24 */ /* 0x004fe4000f8e00ff */
[----:B------:R-:W-:Y:S02]  /*7260*/  IMAD.U32 R7, RZ, RZ, UR7 ;  /* 0x00000007ff077e24 */ /* 0x000fe4000f8e00ff */
[----:B-----5:R-:W-:Y:S02]  /*7270*/  IMAD.U32 R10, RZ, RZ, UR8 ;  /* 0x00000008ff0a7e24 */ /* 0x020fe4000f8e00ff */
[----:B------:R-:W-:-:S07]  /*7280*/  IMAD.U32 R11, RZ, RZ, UR9 ;  /* 0x00000009ff0b7e24 */ /* 0x000fce000f8e00ff */
[----:B------:R-:W-:-:S07]  /*7290*/  LEPC R20, `(.L_x_1125) ;  /* 0x000000001014794e */ /* 0x000fce0000000000 */
[----:B-1-34-:R-:W-:Y:S05]  /*72a0*/  CALL.ABS.NOINC R14 ;  /* 0x000000000e007343 */ /* 0x01afea0003c00000 */
.L_x_1125:
[----:B------:R-:W-:Y:S05]  /*72b0*/  BRA `(.L_x_1101) ;  /* 0x0000000000987947 */ /* 0x000fea0003800000 */
.L_x_1124:
[----:B---3--:R-:W-:Y:S01]  /*72c0*/  IMAD.U32 R5, R22, 0x10000, RZ ;  /* 0x0001000016057824 */ /* 0x008fe200078e00ff */
        /* <DEDUP_REMOVED lines=12> */
.L_x_1127:
[----:B------:R-:W-:Y:S05]  /*7390*/  BSYNC.RECONVERGENT B0 ;  /* 0x0000000000007941 */ /* 0x000fea0003800200 */
.L_x_1126:
[----:B------:R-:W-:-:S05]  /*73a0*/  LOP3.LUT R3, R0, 0x80, R3, 0xf8, !PT ;  /* 0x0000008000037812 */ /* 0x000fca00078ef803 */
[----:B------:R2:W-:Y:S01]  /*73b0*/  STG.E.U8 desc[UR36][R8.64], R3 ;  /* 0x0000000308007986 */ /* 0x0005e2000c101124 */
[----:B------:R-:W-:Y:S05]  /*73c0*/  BRA `(.L_x_1101) ;  /* 0x0000000000547947 */ /* 0x000fea0003800000 */
.L_x_1123:
[----:B---3--:R-:W-:Y:S01]  /*73d0*/  IMAD.U32 R3, R22, 0x10000, RZ ;  /* 0x0001000016037824 */ /* 0x008fe200078e00ff */
        /* <DEDUP_REMOVED lines=11> */
.L_x_1129:
[----:B------:R-:W-:Y:S01]  /*7490*/  IMAD.MOV.U32 R0, RZ, RZ, 0x7f ;  /* 0x0000007fff007424 */ /* 0x000fe200078e00ff */
[----:B------:R-:W-:-:S04]  /*74a0*/  ISETP.GT.U32.AND P0, PT, R4, 0x7f800000, PT ;  /* 0x7f8000000400780c */ /* 0x000fc80003f04070 */
[----:B------:R-:W-:-:S09]  /*74b0*/  SEL R0, R0, 0x7c, P0 ;  /* 0x0000007c00007807 */ /* 0x000fd20000000000 */
.L_x_1130:
[----:B------:R-:W-:Y:S05]  /*74c0*/  BSYNC.RECONVERGENT B0 ;  /* 0x0000000000007941 */ /* 0x000fea0003800200 */
.L_x_1128:
[----:B------:R-:W-:-:S04]  /*74d0*/  SHF.R.U32.HI R3, RZ, 0x18, R3 ;  /* 0x00000018ff037819 */ /* 0x000fc80000011603 */
[----:B------:R-:W-:-:S05]  /*74e0*/  LOP3.LUT R3, R0, 0x80, R3, 0xf8, !PT ;  /* 0x0000008000037812 */ /* 0x000fca00078ef803 */
[----:B------:R3:W-:Y:S01]  /*74f0*/  STG.E.U8 desc[UR36][R8.64], R3 ;  /* 0x0000000308007986 */ /* 0x0007e2000c101124 */
[----:B------:R-:W-:Y:S05]  /*7500*/  BRA `(.L_x_1101) ;  /* 0x0000000000047947 */ /* 0x000fea0003800000 */
.L_x_1122:
[----:B---3--:R0:W-:Y:S02]  /*7510*/  STG.E.U16 desc[UR36][R8.64], R22 ;  /* 0x0000001608007986 */ /* 0x0081e4000c101524 */
.L_x_1101:
[----:B------:R-:W-:-:S07]  /*7520*/  VIADD R25, R25, 0x80 ;  /* 0x0000008019197836 */ /* 0x000fce0000000000 */
.L_x_1058:
[----:B------:R-:W-:-:S13]  /*7530*/  ISETP.GE.AND P0, PT, R25, R16, PT ;  /* 0x000000101900720c */ /* 0x000fda0003f06270 */
[----:B------:R-:W-:Y:S05]  /*7540*/  @P0 BREAK.RELIABLE B6 ;  /* 0x0000000000060942 */ /* 0x000fea0003800100 */
[----:B------:R-:W-:Y:S05]  /*7550*/  @P0 BRA `(.L_x_1095) ;  /* 0x0000000c00dc0947 */ /* 0x000fea0003800000 */
[----:B------:R-:W-:Y:S05]  /*7560*/  BSYNC.RELIABLE B6 ;  /* 0x0000000000067941 */ /* 0x000fea0003800100 */
.L_x_1057:
[----:B------:R-:W5:Y:S01]  /*7570*/  LDCU UR4, c[0x0][0x3b0] ;  /* 0x00007600ff0477ac */ /* 0x000f620008000800 */
[----:B0-234-:R-:W0:Y:S01]  /*7580*/  LDC.64 R8, c[0x0][0x390] ;  /* 0x0000e400ff087b82 */ /* 0x01de220000000a00 */
        /* <DEDUP_REMOVED lines=17> */
[----:B------:R-:W0:Y:S02]  /*76a0*/  F2I.FTZ.TRUNC.NTZ R17, R17 ;  /* 0x0000001100117305 */ /* 0x000e24000021f100 */
[----:B0-----:R0:W-:Y:S01]  /*76b0*/  STG.E.U8 desc[UR36][R8.64], R17 ;  /* 0x0000001108007986 */ /* 0x0011e2000c101124 */
[----:B------:R-:W-:Y:S05]  /*76c0*/  BRA `(.L_x_1136) ;  /* 0x0000000c007c7947 */ /* 0x000fea0003800000 */
.L_x_1134:
[----:B------:R-:W-:-:S06]  /*76d0*/  IMAD.U32 R5, R17, 0x10000, RZ ;  /* 0x0001000011057824 */ /* 0x000fcc00078e00ff */
[----:B------:R-:W0:Y:S02]  /*76e0*/  F2I.S64.TRUNC R4, R5 ;  /* 0x0000000500047311 */ /* 0x000e24000020d900 */
[----:B0-----:R4:W-:Y:S01]  /*76f0*/  STG.E.U8 desc[UR36][R8.64], R4 ;  /* 0x0000000408007986 */ /* 0x0019e2000c101124 */
[----:B------:R-:W-:Y:S05]  /*7700*/  BRA `(.L_x_1136) ;  /* 0x0000000c006c7947 */ /* 0x000fea0003800000 */
.L_x_1133:
[----:B------:R-:W-:-:S13]  /*7710*/  ISETP.NE.AND P0, PT, R0, 0x2, PT ;  /* 0x000000020000780c */ /* 0x000fda0003f05270 */
[----:B------:R-:W-:Y:S05]  /*7720*/  @!P0 BRA `(.L_x_1137) ;  /* 0x0000000000308947 */ /* 0x000fea0003800000 */
[----:B------:R-:W-:-:S13]  /*7730*/  ISETP.NE.AND P0, PT, R0, 0x3, PT ;  /* 0x000000030000780c */ /* 0x000fda0003f05270 */
[----:B------:R-:W-:Y:S05]  /*7740*/  @!P0 BRA `(.L_x_1138) ;  /* 0x0000000000188947 */ /* 0x000fea0003800000 */
[----:B------:R-:W-:-:S13]  /*7750*/  ISETP.NE.AND P0, PT, R0, 0x4, PT ;  /* 0x000000040000780c */ /* 0x000fda0003f05270 */
[----:B------:R-:W-:Y:S05]  /*7760*/  @P0 BRA `(.L_x_1135) ;  /* 0x0000000800780947 */ /* 0x000fea0003800000 */
[----:B------:R-:W-:-:S06]  /*7770*/  IMAD.U32 R4, R17, 0x10000, RZ ;  /* 0x0001000011047824 */ /* 0x000fcc00078e00ff */
[----:B------:R-:W0:Y:S02]  /*7780*/  F2I.S64.TRUNC R4, R4 ;  /* 0x0000000400047311 */ /* 0x000e24000020d900 */
[----:B0-----:R2:W-:Y:S01]  /*7790*/  STG.E.64 desc[UR36][R8.64], R4 ;  /* 0x0000000408007986 */ /* 0x0015e2000c101b24 */
[----:B------:R-:W-:Y:S05]  /*77a0*/  BRA `(.L_x_1136) ;  /* 0x0000000c00447947 */ /* 0x000fea0003800000 */
.L_x_1138:
[----:B------:R-:W-:-:S06]  /*77b0*/  IMAD.U32 R17, R17, 0x10000, RZ ;  /* 0x0001000011117824 */ /* 0x000fcc00078e00ff */
[----:B------:R-:W0:Y:S02]  /*77c0*/  F2I.FTZ.TRUNC.NTZ R17, R17 ;  /* 0x0000001100117305 */ /* 0x000e24000021f100 */
[----:B0-----:R3:W-:Y:S01]  /*77d0*/  STG.E desc[UR36][R8.64], R17 ;  /* 0x0000001108007986 */ /* 0x0017e2000c101924 */
[----:B------:R-:W-:Y:S05]  /*77e0*/  BRA `(.L_x_1136) ;  /* 0x0000000c00347947 */ /* 0x000fea0003800000 */
.L_x_1137:
[----:B------:R-:W-:-:S06]  /*77f0*/  IMAD.U32 R17, R17, 0x10000, RZ ;  /* 0x0001000011117824 */ /* 0x000fcc00078e00ff */
[----:B------:R-:W0:Y:S02]  /*7800*/  F2I.FTZ.TRUNC.NTZ R17, R17 ;  /* 0x0000001100117305 */ /* 0x000e24000021f100 */
[----:B0-----:R0:W-:Y:S01]  /*7810*/  STG.E.U16 desc[UR36][R8.64], R17 ;  /* 0x0000001108007986 */ /* 0x0011e2000c101524 */
[----:B------:R-:W-:Y:S05]  /*7820*/  BRA `(.L_x_1136) ;  /* 0x0000000c00247947 */ /* 0x000fea0003800000 */
.L_x_1132:
        /* <DEDUP_REMOVED lines=9> */
.L_x_1140:
[----:B------:R-:W-:-:S05]  /*78c0*/  IMAD.U32 R0, R17, 0x10000, RZ ;  /* 0x0001000011007824 */ /* 0x000fca00078e00ff */
[----:B------:R-:W-:-:S05]  /*78d0*/  F2FP.F16.F32.PACK_AB R0, RZ, R0 ;  /* 0x00000000ff00723e */ /* 0x000fca00000000ff */
[----:B------:R0:W-:Y:S01]  /*78e0*/  STG.E.U16 desc[UR36][R8.64], R0 ;  /* 0x0000000008007986 */ /* 0x0001e2000c101524 */
[----:B------:R-:W-:Y:S05]  /*78f0*/  BRA `(.L_x_1136) ;  /* 0x0000000800f07947 */ /* 0x000fea0003800000 */
.L_x_1139:
        /* <DEDUP_REMOVED lines=10> */
.L_x_1142:
[----:B------:R-:W-:-:S05]  /*79a0*/  IMAD.U32 R17, R17, 0x10000, RZ ;  /* 0x0001000011117824 */ /* 0x000fca00078e00ff */
[----:B------:R-:W-:-:S04]  /*79b0*/  F2FP.F16.F32.PACK_AB R3, RZ, R17 ;  /* 0x00000011ff03723e */ /* 0x000fc800000000ff */
[----:B------:R-:W-:-:S05]  /*79c0*/  PRMT R3, R3, 0x5410, RZ ;  /* 0x0000541003037816 */ /* 0x000fca00000000ff */
[----:B------:R0:W-:Y:S01]  /*79d0*/  STG.E desc[UR36][R8.64], R3 ;  /* 0x0000000308007986 */ /* 0x0001e2000c101924 */
[----:B------:R-:W-:Y:S05]  /*79e0*/  BRA `(.L_x_1136) ;  /* 0x0000000800b47947 */ /* 0x000fea0003800000 */
.L_x_1141:
[----:B------:R-:W-:-:S04]  /*79f0*/  IMAD.U32 R4, R17, 0x10000, RZ ;  /* 0x0001000011047824 */ /* 0x000fc800078e00ff */
[----:B------:R-:W-:-:S06]  /*7a00*/  FMUL.FTZ R4, R4, 1 ;  /* 0x3f80000004047820 */ /* 0x000fcc0000410000 */
[----:B------:R-:W0:Y:S02]  /*7a10*/  F2F.F64.F32 R4, R4 ;  /* 0x0000000400047310 */ /* 0x000e240000201800 */
[----:B0-----:R0:W-:Y:S01]  /*7a20*/  STG.E.64 desc[UR36][R8.64], R4 ;  /* 0x0000000408007986 */ /* 0x0011e2000c101b24 */
[----:B------:R-:W-:Y:S05]  /*7a30*/  BRA `(.L_x_1136) ;  /* 0x0000000800a07947 */ /* 0x000fea0003800000 */
.L_x_1131:
        /* <DEDUP_REMOVED lines=11> */
[----:B------:R-:W0:Y:S02]  /*7af0*/  F2I.FTZ.U32.TRUNC.NTZ R3, R3 ;  /* 0x0000000300037305 */ /* 0x000e24000021f000 */
[----:B0-----:R0:W-:Y:S01]  /*7b00*/  STG.E.U16 desc[UR36][R8.64], R3 ;  /* 0x0000000308007986 */ /* 0x0011e2000c101524 */
[----:B------:R-:W-:Y:S05]  /*7b10*/  BRA `(.L_x_1136) ;  /* 0x0000000800687947 */ /* 0x000fea0003800000 */
.L_x_1146:
        /* <DEDUP_REMOVED lines=17> */
.L_x_1149:
[----:B------:R-:W-:-:S04]  /*7c30*/  SHF.R.U32.HI R3, RZ, 0x18, R17 ;  /* 0x00000018ff037819 */ /* 0x000fc80000011611 */
[----:B------:R-:W-:-:S04]  /*7c40*/  LOP3.LUT R0, R0, 0x80, R3, 0xf8, !PT ;  /* 0x0000008000007812 */ /* 0x000fc800078ef803 */
[----:B------:R-:W-:-:S07]  /*7c50*/  PRMT R4, R0, 0x7610, R4 ;  /* 0x0000761000047816 */ /* 0x000fce0000000004 */
.L_x_1148:
[----:B------:R-:W-:Y:S05]  /*7c60*/  BSYNC.RECONVERGENT B0 ;  /* 0x0000000000007941 */ /* 0x000fea0003800200 */
.L_x_1147:
[----:B------:R0:W-:Y:S01]  /*7c70*/  STG.E.U8 desc[UR36][R8.64], R4 ;  /* 0x0000000408007986 */ /* 0x0001e2000c101124 */
[----:B------:R-:W-:Y:S05]  /*7c80*/  BRA `(.L_x_1136) ;  /* 0x00000008000c7947 */ /* 0x000fea0003800000 */
.L_x_1145:
        /* <DEDUP_REMOVED lines=17> */
.L_x_1152:
[----:B------:R-:W-:-:S04]  /*7da0*/  SHF.R.U32.HI R3, RZ, 0x18, R17 ;  /* 0x00000018ff037819 */ /* 0x000fc80000011611 */
[----:B------:R-:W-:-:S04]  /*7db0*/  LOP3.LUT R0, R0, 0x80, R3, 0xf8, !PT ;  /* 0x0000008000007812 */ /* 0x000fc800078ef803 */
[----:B------:R-:W-:-:S07]  /*7dc0*/  PRMT R4, R0, 0x7610, R4 ;  /* 0x0000761000047816 */ /* 0x000fce0000000004 */
.L_x_1151:
[----:B------:R-:W-:Y:S05]  /*7dd0*/  BSYNC.RECONVERGENT B0 ;  /* 0x0000000000007941 */ /* 0x000fea0003800200 */
.L_x_1150:
[----:B------:R0:W-:Y:S01]  /*7de0*/  STG.E.U8 desc[UR36][R8.64], R4 ;  /* 0x0000000408007986 */ /* 0x0001e2000c101124 */
[----:B------:R-:W-:Y:S05]  /*7df0*/  BRA `(.L_x_1136) ;  /* 0x0000000400b07947 */ /* 0x000fea0003800000 */
.L_x_1144:
        /* <DEDUP_REMOVED lines=22> */
.L_x_1154:
[----:B------:R-:W-:-:S06]  /*7f60*/  IMAD.U32 R4, R17, 0x10000, RZ ;  /* 0x0001000011047824 */ /* 0x000fcc00078e00ff */
[----:B------:R-:W0:Y:S02]  /*7f70*/  F2I.U64.TRUNC R4, R4 ;  /* 0x0000000400047311 */ /* 0x000e24000020d800 */
[----:B0-----:R0:W-:Y:S01]  /*7f80*/  STG.E.64 desc[UR36][R8.64], R4 ;  /* 0x0000000408007986 */ /* 0x0011e2000c101b24 */
[----:B------:R-:W-:Y:S05]  /*7f90*/  BRA `(.L_x_1136) ;  /* 0x0000000400487947 */ /* 0x000fea0003800000 */
.L_x_1153:
[----:B------:R-:W-:-:S06]  /*7fa0*/  IMAD.U32 R17, R17, 0x10000, RZ ;  /* 0x0001000011117824 */ /* 0x000fcc00078e00ff */
[----:B------:R-:W0:Y:S02]  /*7fb0*/  F2I.FTZ.U32.TRUNC.NTZ R17, R17 ;  /* 0x0000001100117305 */ /* 0x000e24000021f000 */
[----:B0-----:R0:W-:Y:S01]  /*7fc0*/  STG.E desc[UR36][R8.64], R17 ;  /* 0x0000001108007986 */ /* 0x0011e2000c101924 */
[----:B------:R-:W-:Y:S05]  /*7fd0*/  BRA `(.L_x_1136) ;  /* 0x0000000400387947 */ /* 0x000fea0003800000 */
.L_x_1143:
        /* <DEDUP_REMOVED lines=11> */
.L_x_1156:
[----:B------:R-:W-:Y:S01]  /*8090*/  IMAD.U32 R17, R17, 0x10000, RZ ;  /* 0x0001000011117824 */ /* 0x000fe200078e00ff */
[----:B------:R-:W-:-:S03]  /*80a0*/  CS2R R6, SRZ ;  /* 0x0000000000067805 */ /* 0x000fc6000001ff00 */
[----:B------:R-:W-:-:S06]  /*80b0*/  FMUL.FTZ R4, R17, 1 ;  /* 0x3f80000011047820 */ /* 0x000fcc0000410000 */
[----:B------:R-:W0:Y:S02]  /*80c0*/  F2F.F64.F32 R4, R4 ;  /* 0x0000000400047310 */ /* 0x000e240000201800 */
[----:B0-----:R0:W-:Y:S01]  /*80d0*/  STG.E.128 desc[UR36][R8.64], R4 ;  /* 0x0000000408007986 */ /* 0x0011e2000c101d24 */
[----:B------:R-:W-:Y:S05]  /*80e0*/  BRA `(.L_x_1136) ;  /* 0x0000000000f47947 */ /* 0x000fea0003800000 */
.L_x_1155:
[----:B------:R-:W-:-:S13]  /*80f0*/  ISETP.NE.AND P0, PT, R0, 0xf, PT ;  /* 0x0000000f0000780c */ /* 0x000fda0003f05270 */
[----:B------:R-:W-:Y:S05]  /*8100*/  @!P0 BRA `(.L_x_1157) ;  /* 0x0000000000e88947 */ /* 0x000fea0003800000 */
[----:B------:R-:W-:-:S13]  /*8110*/  ISETP.NE.AND P0, PT, R0, 0x17, PT ;  /* 0x000000170000780c */ /* 0x000fda0003f05270 */
[----:B------:R-:W-:Y:S05]  /*8120*/  @!P0 BRA `(.L_x_1158) ;  /* 0x0000000000908947 */ /* 0x000fea0003800000 */
[----:B------:R-:W-:-:S13]  /*8130*/  ISETP.NE.AND P0, PT, R0, 0x18, PT ;  /* 0x000000180000780c */ /* 0x000fda0003f05270 */
[----:B------:R-:W-:Y:S05]  /*8140*/  @!P0 BRA `(.L_x_1159) ;  /* 0x0000000000448947 */ /* 0x000fea0003800000 */
.L_x_1135:
[----:B------:R-:W-:Y:S01]  /*8150*/  MOV R14, 0x0 ;  /* 0x00000000000e7802 */ /* 0x000fe20000000f00 */
[----:B------:R-:W0:Y:S01]  /*8160*/  LDCU.64 UR4, c[0x4][0x198] ;  /* 0x01003300ff0477ac */ /* 0x000e220008000a00 */
[----:B------:R-:W-:Y:S02]  /*8170*/  IMAD.MOV.U32 R8, RZ, RZ, 0x65 ;  /* 0x00000065ff087424 */ /* 0x000fe400078e00ff */
[----:B------:R-:W-:Y:S01]  /*8180*/  IMAD.MOV.U32 R12, RZ, RZ, 0x1 ;  /* 0x00000001ff0c7424 */ /* 0x000fe200078e00ff */
[----:B------:R-:W2:Y:S01]  /*8190*/  LDCU.64 UR6, c[0x4][0x1a0] ;  /* 0x01003400ff0677ac */ /* 0x000ea20008000a00 */
[----:B------:R-:W3:Y:S01]  /*81a0*/  LDC.64 R14, c[0x4][R14] ;  /* 0x010000000e0e7b82 */ /* 0x000ee20000000a00 */
[----:B------:R-:W-:Y:S01]  /*81b0*/  IMAD.MOV.U32 R13, RZ, RZ, RZ ;  /* 0x000000ffff0d7224 */ /* 0x000fe200078e00ff */
[----:B------:R-:W4:Y:S01]  /*81c0*/  LDCU.64 UR8, c[0x4][0xb0] ;  /* 0x01001600ff0877ac */ /* 0x000f220008000a00 */
[----:B0-----:R-:W-:Y:S02]  /*81d0*/  IMAD.U32 R4, RZ, RZ, UR4 ;  /* 0x00000004ff047e24 */ /* 0x001fe4000f8e00ff */
[----:B------:R-:W-:-:S02]  /*81e0*/  IMAD.U32 R5, RZ, RZ, UR5 ;  /* 0x00000005ff057e24 */ /* 0x000fc4000f8e00ff */
[----:B--2---:R-:W-:Y:S02]  /*81f0*/  IMAD.U32 R6, RZ, RZ, UR6 ;  /* 0x00000006ff067e24 */ /* 0x004fe4000f8e00ff */
[----:B------:R-:W-:Y:S02]  /*8200*/  IMAD.U32 R7, RZ, RZ, UR7 ;  /* 0x00000007ff077e24 */ /* 0x000fe4000f8e00ff */
[----:B----4-:R-:W-:Y:S02]  /*8210*/  IMAD.U32 R10, RZ, RZ, UR8 ;  /* 0x00000008ff0a7e24 */ /* 0x010fe4000f8e00ff */
[----:B------:R-:W-:-:S07]  /*8220*/  IMAD.U32 R11, RZ, RZ, UR9 ;  /* 0x00000009ff0b7e24 */ /* 0x000fce000f8e00ff */
[----:B------:R-:W-:-:S07]  /*8230*/  LEPC R20, `(.L_x_1160) ;  /* 0x000000001014794e */ /* 0x000fce0000000000 */
[----:B-1-3--:R-:W-:Y:S05]  /*8240*/  CALL.ABS.NOINC R14 ;  /* 0x000000000e007343 */ /* 0x00afea0003c00000 */
.L_x_1160:
[----:B------:R-:W-:Y:S05]  /*8250*/  BRA `(.L_x_1136) ;  /* 0x0000000000987947 */ /* 0x000fea0003800000 */
.L_x_1159:
        /* <DEDUP_REMOVED lines=13> */
.L_x_1162:
[----:B------:R-:W-:Y:S05]  /*8330*/  BSYNC.RECONVERGENT B0 ;  /* 0x0000000000007941 */ /* 0x000fea0003800200 */
.L_x_1161:
[----:B------:R-:W-:-:S05]  /*8340*/  LOP3.LUT R3, R0, 0x80, R3, 0xf8, !PT ;  /* 0x0000008000037812 */ /* 0x000fca00078ef803 */
[----:B------:R0:W-:Y:S01]  /*8350*/  STG.E.U8 desc[UR36][R8.64], R3 ;  /* 0x0000000308007986 */ /* 0x0001e2000c101124 */
[----:B------:R-:W-:Y:S05]  /*8360*/  BRA `(.L_x_1136) ;  /* 0x0000000000547947 */ /* 0x000fea0003800000 */
.L_x_1158:
        /* <DEDUP_REMOVED lines=12> */
.L_x_1164:
[----:B------:R-:W-:Y:S01]  /*8430*/  IMAD.MOV.U32 R0, RZ, RZ, 0x7f ;  /* 0x0000007fff007424 */ /* 0x000fe200078e00ff */
[----:B------:R-:W-:-:S04]  /*8440*/  ISETP.GT.U32.AND P0, PT, R4, 0x7f800000, PT ;  /* 0x7f8000000400780c */ /* 0x000fc80003f04070 */
[----:B------:R-:W-:-:S09]  /*8450*/  SEL R0, R0, 0x7c, P0 ;  /* 0x0000007c00007807 */ /* 0x000fd20000000000 */
.L_x_1165:
[----:B------:R-:W-:Y:S05]  /*8460*/  BSYNC.RECONVERGENT B0 ;  /* 0x0000000000007941 */ /* 0x000fea0003800200 */
.L_x_1163:
[----:B------:R-:W-:-:S04]  /*8470*/  SHF.R.U32.HI R3, RZ, 0x18, R3 ;  /* 0x00000018ff037819 */ /* 0x000fc80000011603 */
[----:B------:R-:W-:-:S05]  /*8480*/  LOP3.LUT R3, R0, 0x80, R3, 0xf8, !PT ;  /* 0x0000008000037812 */ /* 0x000fca00078ef803 */
[----:B------:R0:W-:Y:S01]  /*8490*/  STG.E.U8 desc[UR36][R8.64], R3 ;  /* 0x0000000308007986 */ /* 0x0001e2000c101124 */
[----:B------:R-:W-:Y:S05]  /*84a0*/  BRA `(.L_x_1136) ;  /* 0x0000000000047947 */ /* 0x000fea0003800000 */
.L_x_1157:
[----:B------:R0:W-:Y:S02]  /*84b0*/  STG.E.U16 desc[UR36][R8.64], R17 ;  /* 0x0000001108007986 */ /* 0x0001e4000c101524 */
.L_x_1136:
[----:B------:R-:W-:-:S07]  /*84c0*/  VIADD R25, R25, 0x80 ;  /* 0x0000008019197836 */ /* 0x000fce0000000000 */
.L_x_1095:
[----:B------:R-:W-:Y:S05]  /*84d0*/  BSYNC.RECONVERGENT B7 ;  /* 0x0000000000077941 */ /* 0x000fea0003800200 */
.L_x_1056:
[----:B------:R-:W-:-:S13]  /*84e0*/  ISETP.GE.AND P0, PT, R25, R16, PT ;  /* 0x000000101900720c */ /* 0x000fda0003f06270 */
[----:B------:R-:W-:Y:S05]  /*84f0*/  @P0 EXIT ;  /* 0x000000000000094d */ /* 0x000fea0003800000 */
[----:B0-2-4-:R-:W0:Y:S01]  /*8500*/  LDC.64 R4, c[0x0][0x390] ;  /* 0x0000e400ff047b82 */ /* 0x015e220000000a00 */
[----:B------:R-:W3:Y:S01]  /*8510*/  LDCU UR4, c[0x0][0x3b0] ;  /* 0x00007600ff0477ac */ /* 0x000ee20008000800 */
[----:B------:R-:W-:Y:S01]  /*8520*/  PRMT R0, R19, 0x9910, RZ ;  /* 0x0000991013007816 */ /* 0x000fe200000000ff */
[----:B------:R-:W-:-:S03]  /*8530*/  IMAD R2, R2, 0x200, R25 ;  /* 0x0000020002027824 */ /* 0x000fc600078e0219 */
[----:B------:R-:W-:Y:S01]  /*8540*/  ISETP.GT.AND P1, PT, R0, 0x9, PT ;  /* 0x000000090000780c */ /* 0x000fe20003f24270 */
[----:B---3--:R-:W-:-:S05]  /*8550*/  IMAD R3, R2, UR4, RZ ;  /* 0x0000000402037c24 */ /* 0x008fca000f8e02ff */
[----:B0-----:R-:W-:-:S05]  /*8560*/  IADD3 R2, P0, PT, R3, R4, RZ ;  /* 0x0000000403027210 */ /* 0x001fca0007f1e0ff */
        /* <DEDUP_REMOVED lines=10> */
[----:B-1----:R-:W-:-:S04]  /*8610*/  IMAD.U32 R18, R18, 0x10000, RZ ;  /* 0x0001000012127824 */ /* 0x002fc800078e00ff */
[----:B------:R-:W0:Y:S02]  /*8620*/  F2I.FTZ.TRUNC.NTZ R5, R18 ;  /* 0x0000001200057305 */ /* 0x000e24000021f100 */
[----:B0-----:R-:W-:Y:S01]  /*8630*/  STG.E.U8 desc[UR36][R2.64], R5 ;  /* 0x0000000502007986 */ /* 0x001fe2000c101124 */
[----:B------:R-:W-:Y:S05]  /*8640*/  EXIT ;  /* 0x000000000000794d */ /* 0x000fea0003800000 */
.L_x_1169:
[----:B-1----:R-:W-:-:S06]  /*8650*/  IMAD.U32 R5, R18, 0x10000, RZ ;  /* 0x0001000012057824 */ /* 0x002fcc00078e00ff */
[----:B------:R-:W0:Y:S02]  /*8660*/  F2I.S64.TRUNC R4, R5 ;  /* 0x0000000500047311 */ /* 0x000e24000020d900 */
[----:B0-----:R-:W-:Y:S01]  /*8670*/  STG.E.U8 desc[UR36][R2.64], R4 ;  /* 0x0000000402007986 */ /* 0x001fe2000c101124 */
[----:B------:R-:W-:Y:S05]  /*8680*/  EXIT ;  /* 0x000000000000794d */ /* 0x000fea0003800000 */
.L_x_1168:
[----:B------:R-:W-:-:S13]  /*8690*/  ISETP.NE.AND P0, PT, R0, 0x2, PT ;  /* 0x000000020000780c */ /* 0x000fda0003f05270 */
[----:B------:R-:W-:Y:S05]  /*86a0*/  @!P0 BRA `(.L_x_1171) ;  /* 0x0000000000308947 */ /* 0x000fea0003800000 */
[----:B------:R-:W-:-:S13]  /*86b0*/  ISETP.NE.AND P0, PT, R0, 0x3, PT ;  /* 0x000000030000780c */ /* 0x000fda0003f05270 */
[----:B------:R-:W-:Y:S05]  /*86c0*/  @!P0 BRA `(.L_x_1172) ;  /* 0x0000000000188947 */ /* 0x000fea0003800000 */
[----:B------:R-:W-:-:S13]  /*86d0*/  ISETP.NE.AND P0, PT, R0, 0x4, PT ;  /* 0x000000040000780c */ /* 0x000fda0003f05270 */
[----:B------:R-:W-:Y:S05]  /*86e0*/  @P0 BRA `(.L_x_1170) ;  /* 0x0000000800780947 */ /* 0x000fea0003800000 */
[----:B-1----:R-:W-:-:S06]  /*86f0*/  IMAD.U32 R4, R18, 0x10000, RZ ;  /* 0x0001000012047824 */ /* 0x002fcc00078e00ff */
[----:B------:R-:W0:Y:S02]  /*8700*/  F2I.S64.TRUNC R4, R4 ;  /* 0x0000000400047311 */ /* 0x000e24000020d900 */
[----:B0-----:R-:W-:Y:S01]  /*8710*/  STG.E.64 desc[UR36][R2.64], R4 ;  /* 0x0000000402007986 */ /* 0x001fe2000c101b24 */
[----:B------:R-:W-:Y:S05]  /*8720*/  EXIT ;  /* 0x000000000000794d */ /* 0x000fea0003800000 */
.L_x_1172:
[----:B-1----:R-:W-:-:S04]  /*8730*/  IMAD.U32 R18, R18, 0x10000, RZ ;  /* 0x0001000012127824 */ /* 0x002fc800078e00ff */
[----:B------:R-:W0:Y:S02]  /*8740*/  F2I.FTZ.TRUNC.NTZ R5, R18 ;  /* 0x0000001200057305 */ /* 0x000e24000021f100 */
[----:B0-----:R-:W-:Y:S01]  /*8750*/  STG.E desc[UR36][R2.64], R5 ;  /* 0x0000000502007986 */ /* 0x001fe2000c101924 */
[----:B------:R-:W-:Y:S05]  /*8760*/  EXIT ;  /* 0x000000000000794d */ /* 0x000fea0003800000 */
.L_x_1171:
[----:B-1----:R-:W-:-:S04]  /*8770*/  IMAD.U32 R18, R18, 0x10000, RZ ;  /* 0x0001000012127824 */ /* 0x002fc800078e00ff */
[----:B------:R-:W0:Y:S02]  /*8780*/  F2I.FTZ.TRUNC.NTZ R5, R18 ;  /* 0x0000001200057305 */ /* 0x000e24000021f100 */
[----:B0-----:R-:W-:Y:S01]  /*8790*/  STG.E.U16 desc[UR36][R2.64], R5 ;  /* 0x0000000502007986 */ /* 0x001fe2000c101524 */
[----:B------:R-:W-:Y:S05]  /*87a0*/  EXIT ;  /* 0x000000000000794d */ /* 0x000fea0003800000 */
.L_x_1167:
[----:B------:R-:W-:-:S13]  /*87b0*/  ISETP.GT.AND P0, PT, R0, 0x6, PT ;  /* 0x000000060000780c */ /* 0x000fda0003f04270 */
[----:B------:R-:W-:Y:S05]  /*87c0*/  @P0 BRA `(.L_x_1173) ;  /* 0x00000000002c0947 */ /* 0x000fea0003800000 */
[----:B------:R-:W-:-:S13]  /*87d0*/  ISETP.NE.AND P0, PT, R0, 0x5, PT ;  /* 0x000000050000780c */ /* 0x000fda0003f05270 */
[----:B------:R-:W-:Y:S05]  /*87e0*/  @!P0 BRA `(.L_x_1174) ;  /* 0x0000000000148947 */ /* 0x000fea0003800000 */
[----:B------:R-:W-:-:S13]  /*87f0*/  ISETP.NE.AND P0, PT, R0, 0x6, PT ;  /* 0x000000060000780c */ /* 0x000fda0003f05270 */
[----:B------:R-:W-:Y:S05]  /*8800*/  @P0 BRA `(.L_x_1170) ;  /* 0x0000000800300947 */ /* 0x000fea0003800000 */
[----:B-1----:R-:W-:-:S05]  /*8810*/  IMAD.U32 R5, R18, 0x10000, RZ ;  /* 0x0001000012057824 */ /* 0x002fca00078e00ff */
[----:B------:R-:W-:Y:S01]  /*8820*/  STG.E desc[UR36][R2.64], R5 ;  /* 0x0000000502007986 */ /* 0x000fe2000c101924 */
[----:B------:R-:W-:Y:S05]  /*8830*/  EXIT ;  /* 0x000000000000794d */ /* 0x000fea0003800000 */
.L_x_1174:
[----:B-1----:R-:W-:-:S05]  /*8840*/  IMAD.U32 R0, R18, 0x10000, RZ ;  /* 0x0001000012007824 */ /* 0x002fca00078e00ff */
[----:B------:R-:W-:-:S05]  /*8850*/  F2FP.F16.F32.PACK_AB R0, RZ, R0 ;  /* 0x00000000ff00723e */ /* 0x000fca00000000ff */
[----:B------:R-:W-:Y:S01]  /*8860*/  STG.E.U16 desc[UR36][R2.64], R0 ;  /* 0x0000000002007986 */ /* 0x000fe2000c101524 */
[----:B------:R-:W-:Y:S05]  /*8870*/  EXIT ;  /* 0x000000000000794d */ /* 0x000fea0003800000 */
.L_x_1173:
[----:B------:R-:W-:-:S13]  /*8880*/  ISETP.NE.AND P0, PT, R0, 0x7, PT ;  /* 0x000000070000780c */ /* 0x000fda0003f05270 */
[----:B------:R-:W-:Y:S05]  /*8890*/  @!P0 BRA `(.L_x_1175) ;  /* 0x0000000000348947 */ /* 0x000fea0003800000 */
[----:B------:R-:W-:-:S13]  /*88a0*/  ISETP.NE.AND P0, PT, R0, 0x8, PT ;  /* 0x000000080000780c */ /* 0x000fda0003f05270 */
[----:B------:R-:W-:Y:S05]  /*88b0*/  @!P0 BRA `(.L_x_1176) ;  /* 0x0000000000188947 */ /* 0x000fea0003800000 */
[----:B------:R-:W-:-:S13]  /*88c0*/  ISETP.NE.AND P0, PT, R0, 0x9, PT ;  /* 0x000000090000780c */ /* 0x000fda0003f05270 */
[----:B------:R-:W-:Y:S05]  /*88d0*/  @P0 BRA `(.L_x_1170) ;  /* 0x0000000400fc0947 */ /* 0x000fea0003800000 */
[----:B-1----:R-:W-:Y:S02]  /*88e0*/  IMAD.U32 R18, R18, 0x10000, RZ ;  /* 0x0001000012127824 */ /* 0x002fe400078e00ff */
[----:B------:R-:W-:-:S05]  /*88f0*/  IMAD.MOV.U32 R19, RZ, RZ, RZ ;  /* 0x000000ffff137224 */ /* 0x000fca00078e00ff */
[----:B------:R-:W-:Y:S01]  /*8900*/  STG.E.64 desc[UR36][R2.64], R18 ;  /* 0x0000001202007986 */ /* 0x000fe2000c101b24 */
[----:B------:R-:W-:Y:S05]  /*8910*/  EXIT ;  /* 0x000000000000794d */ /* 0x000fea0003800000 */
.L_x_1176:
[----:B-1----:R-:W-:-:S05]  /*8920*/  IMAD.U32 R18, R18, 0x10000, RZ ;  /* 0x0001000012127824 */ /* 0x002fca00078e00ff */
[----:B------:R-:W-:-:S04]  /*8930*/  F2FP.F16.F32.PACK_AB R5, RZ, R18 ;  /* 0x00000012ff05723e */ /* 0x000fc800000000ff */
[----:B------:R-:W-:-:S05]  /*8940*/  PRMT R5, R5, 0x5410, RZ ;  /* 0x0000541005057816 */ /* 0x000fca00000000ff */
[----:B------:R-:W-:Y:S01]  /*8950*/  STG.E desc[UR36][R2.64], R5 ;  /* 0x0000000502007986 */ /* 0x000fe2000c101924 */
[----:B------:R-:W-:Y:S05]  /*8960*/  EXIT ;  /* 0x000000000000794d */ /* 0x000fea0003800000 */
.L_x_1175:
[----:B-1----:R-:W-:-:S04]  /*8970*/  IMAD.U32 R4, R18, 0x10000, RZ ;  /* 0x0001000012047824 */ /* 0x002fc800078e00ff */
[----:B------:R-:W-:-:S06]  /*8980*/  FMUL.FTZ R4, R4, 1 ;  /* 0x3f80000004047820 */ /* 0x000fcc0000410000 */
[----:B------:R-:W0:Y:S02]  /*8990*/  F2F.F64.F32 R4, R4 ;  /* 0x0000000400047310 */ /* 0x000e240000201800 */
[----:B0-----:R-:W-:Y:S01]  /*89a0*/  STG.E.64 desc[UR36][R2.64], R4 ;  /* 0x0000000402007986 */ /* 0x001fe2000c101b24 */
[----:B------:R-:W-:Y:S05]  /*89b0*/  EXIT ;  /* 0x000000000000794d */ /* 0x000fea0003800000 */
.L_x_1166:
        /* <DEDUP_REMOVED lines=10> */
[----:B-1----:R-:W-:-:S06]  /*8a60*/  IMAD.U32 R5, R18, 0x10000, RZ ;  /* 0x0001000012057824 */ /* 0x002fcc00078e00ff */
[----:B------:R-:W0:Y:S02]  /*8a70*/  F2I.FTZ.U32.TRUNC.NTZ R5, R5 ;  /* 0x0000000500057305 */ /* 0x000e24000021f000 */
[----:B0-----:R-:W-:Y:S01]  /*8a80*/  STG.E.U16 desc[UR36][R2.64], R5 ;  /* 0x0000000502007986 */ /* 0x001fe2000c101524 */
[----:B------:R-:W-:Y:S05]  /*8a90*/  EXIT ;  /* 0x000000000000794d */ /* 0x000fea0003800000 */
.L_x_1180:
[----:B-1----:R-:W-:Y:S01]  /*8aa0*/  IMAD.U32 R5, R18, 0x10000, RZ ;  /* 0x0001000012057824 */ /* 0x002fe200078e00ff */
        /* <DEDUP_REMOVED lines=17> */
.L_x_1183:
[----:B------:R-:W-:-:S04]  /*8bc0*/  SHF.R.U32.HI R5, RZ, 0x18, R5 ;  /* 0x00000018ff057819 */ /* 0x000fc80000011605 */
[----:B------:R-:W-:-:S07]  /*8bd0*/  LOP3.LUT R0, R0, 0x80, R5, 0xf8, !PT ;  /* 0x0000008000007812 */ /* 0x000fce00078ef805 */
.L_x_1182:
[----:B------:R-:W-:Y:S05]  /*8be0*/  BSYNC.RECONVERGENT B0 ;  /* 0x0000000000007941 */ /* 0x000fea0003800200 */
.L_x_1181:
[----:B------:R-:W-:Y:S01]  /*8bf0*/  STG.E.U8 desc[UR36][R2.64], R0 ;  /* 0x0000000002007986 */ /* 0x000fe2000c101124 */
[----:B------:R-:W-:Y:S05]  /*8c00*/  EXIT ;  /* 0x000000000000794d */ /* 0x000fea0003800000 */
.L_x_1179:
        /* <DEDUP_REMOVED lines=18> */
.L_x_1186:
[----:B------:R-:W-:-:S04]  /*8d30*/  SHF.R.U32.HI R5, RZ, 0x18, R5 ;  /* 0x00000018ff057819 */ /* 0x000fc80000011605 */
[----:B------:R-:W-:-:S07]  /*8d40*/  LOP3.LUT R0, R0, 0x80, R5, 0xf8, !PT ;  /* 0x0000008000007812 */ /* 0x000fce00078ef805 */
.L_x_1185:
[----:B------:R-:W-:Y:S05]  /*8d50*/  BSYNC.RECONVERGENT B0 ;  /* 0x0000000000007941 */ /* 0x000fea0003800200 */
.L_x_1184:
[----:B------:R-:W-:Y:S01]  /*8d60*/  STG.E.U8 desc[UR36][R2.64], R0 ;  /* 0x0000000002007986 */ /* 0x000fe2000c101124 */
[----:B------:R-:W-:Y:S05]  /*8d70*/  EXIT ;  /* 0x000000000000794d */ /* 0x000fea0003800000 */
.L_x_1178:
[----:B------:R-:W-:-:S13]  /*8d80*/  ISETP.NE.AND P0, PT, R0, 0x1c, PT ;  /* 0x0000001c0000780c */ /* 0x000fda0003f05270 */
[----:B------:R-:W-:Y:S05]  /*8d90*/  @!P0 BRA `(.L_x_1187) ;  /* 0x0000000000608947 */ /* 0x000fea0003800000 */
[----:B------:R-:W-:-:S13]  /*8da0*/  ISETP.NE.AND P0, PT, R0, 0x1d, PT ;  /* 0x0000001d0000780c */ /* 0x000fda0003f05270 */
[----:B------:R-:W-:Y:S05]  /*8db0*/  @!P0 BRA `(.L_x_1188) ;  /* 0x0000000000488947 */ /* 0x000fea0003800000 */
[----:B------:R-:W-:-:S13]  /*8dc0*/  ISETP.NE.AND P0, PT, R0, 0x2c, PT ;  /* 0x0000002c0000780c */ /* 0x000fda0003f05270 */
[----:B------:R-:W-:Y:S05]  /*8dd0*/  @P0 BRA `(.L_x_1170) ;  /* 0x0000000000bc0947 */ /* 0x000fea0003800000 */
[----:B-1----:R-:W-:-:S05]  /*8de0*/  IMAD.U32 R5, R18, 0x10000, RZ ;  /* 0x0001000012057824 */ /* 0x002fca00078e00ff */
        /* <DEDUP_REMOVED lines=15> */
.L_x_1188:
[----:B-1----:R-:W-:-:S06]  /*8ee0*/  IMAD.U32 R4, R18, 0x10000, RZ ;  /* 0x0001000012047824 */ /* 0x002fcc00078e00ff */
[----:B------:R-:W0:Y:S02]  /*8ef0*/  F2I.U64.TRUNC R4, R4 ;  /* 0x0000000400047311 */ /* 0x000e24000020d800 */
[----:B0-----:R-:W-:Y:S01]  /*8f00*/  STG.E.64 desc[UR36][R2.64], R4 ;  /* 0x0000000402007986 */ /* 0x001fe2000c101b24 */
[----:B------:R-:W-:Y:S05]  /*8f10*/  EXIT ;  /* 0x000000000000794d */ /* 0x000fea0003800000 */
.L_x_1187:
[----:B-1----:R-:W-:-:S04]  /*8f20*/  IMAD.U32 R18, R18, 0x10000, RZ ;  /* 0x0001000012127824 */ /* 0x002fc800078e00ff */
[----:B------:R-:W0:Y:S02]  /*8f30*/  F2I.FTZ.U32.TRUNC.NTZ R5, R18 ;  /* 0x0000001200057305 */ /* 0x000e24000021f000 */
[----:B0-----:R-:W-:Y:S01]  /*8f40*/  STG.E desc[UR36][R2.64], R5 ;  /* 0x0000000502007986 */ /* 0x001fe2000c101924 */
[----:B------:R-:W-:Y:S05]  /*8f50*/  EXIT ;  /* 0x000000000000794d */ /* 0x000fea0003800000 */
.L_x_1177:
[----:B------:R-:W-:-:S13]  /*8f60*/  ISETP.GT.AND P0, PT, R0, 0xe, PT ;  /* 0x0000000e0000780c */ /* 0x000fda0003f04270 */
[----:B------:R-:W-:Y:S05]  /*8f70*/  @P0 BRA `(.L_x_1189) ;  /* 0x00000000003c0947 */ /* 0x000fea0003800000 */
[----:B------:R-:W-:-:S13]  /*8f80*/  ISETP.NE.AND P0, PT, R0, 0xa, PT ;  /* 0x0000000a0000780c */ /* 0x000fda0003f05270 */
[----:B------:R-:W-:Y:S05]  /*8f90*/  @!P0 BRA `(.L_x_1190) ;  /* 0x00000000001c8947 */ /* 0x000fea0003800000 */
[----:B------:R-:W-:-:S13]  /*8fa0*/  ISETP.NE.AND P0, PT, R0, 0xb, PT ;  /* 0x0000000b0000780c */ /* 0x000fda0003f05270 */
[----:B------:R-:W-:Y:S05]  /*8fb0*/  @P0 BRA `(.L_x_1170) ;  /* 0x0000000000440947 */ /* 0x000fea0003800000 */
[----:B-1----:R-:W-:-:S05]  /*8fc0*/  IMAD.U32 R18, R18, 0x10000, RZ ;  /* 0x0001000012127824 */ /* 0x002fca00078e00ff */
[----:B------:R-:W-:-:S04]  /*8fd0*/  FSETP.NEU.FTZ.AND P0, PT, R18, RZ, PT ;  /* 0x000000ff1200720b */ /* 0x000fc80003f1d000 */
[----:B------:R-:W-:-:S05]  /*8fe0*/  SEL R5, RZ, 0x1, !P0 ;  /* 0x00000001ff057807 */ /* 0x000fca0004000000 */
[----:B------:R-:W-:Y:S01]  /*8ff0*/  STG.E.U8 desc[UR36][R2.64], R5 ;  /* 0x0000000502007986 */ /* 0x000fe2000c101124 */
[----:B------:R-:W-:Y:S05]  /*9000*/  EXIT ;  /* 0x000000000000794d */ /* 0x000fea0003800000 */
.L_x_1190:
[----:B-1----:R-:W-:Y:S01]  /*9010*/  IMAD.U32 R18, R18, 0x10000, RZ ;  /* 0x0001000012127824 */ /* 0x002fe200078e00ff */
[----:B------:R-:W-:-:S03]  /*9020*/  CS2R R6, SRZ ;  /* 0x0000000000067805 */ /* 0x000fc6000001ff00 */
[----:B------:R-:W-:-:S06]  /*9030*/  FMUL.FTZ R4, R18, 1 ;  /* 0x3f80000012047820 */ /* 0x000fcc0000410000 */
[----:B------:R-:W0:Y:S02]  /*9040*/  F2F.F64.F32 R4, R4 ;  /* 0x0000000400047310 */ /* 0x000e240000201800 */
[----:B0-----:R-:W-:Y:S01]  /*9050*/  STG.E.128 desc[UR36][R2.64], R4 ;  /* 0x0000000402007986 */ /* 0x001fe2000c101d24 */
[----:B------:R-:W-:Y:S05]  /*9060*/  EXIT ;  /* 0x000000000000794d */ /* 0x000fea0003800000 */
.L_x_1189:
[----:B------:R-:W-:-:S13]  /*9070*/  ISETP.NE.AND P0, PT, R0, 0xf, PT ;  /* 0x0000000f0000780c */ /* 0x000fda0003f05270 */
[----:B------:R-:W-:Y:S05]  /*9080*/  @!P0 BRA `(.L_x_1191) ;  /* 0x0000000000e88947 */ /* 0x000fea0003800000 */
[----:B------:R-:W-:-:S13]  /*9090*/  ISETP.NE.AND P0, PT, R0, 0x17, PT ;  /* 0x000000170000780c */ /* 0x000fda0003f05270 */
[----:B------:R-:W-:Y:S05]  /*90a0*/  @!P0 BRA `(.L_x_1192) ;  /* 0x0000000000908947 */ /* 0x000fea0003800000 */
[----:B------:R-:W-:-:S13]  /*90b0*/  ISETP.NE.AND P0, PT, R0, 0x18, PT ;  /* 0x000000180000780c */ /* 0x000fda0003f05270 */
[----:B------:R-:W-:Y:S05]  /*90c0*/  @!P0 BRA `(.L_x_1193) ;  /* 0x0000000000448947 */ /* 0x000fea0003800000 */
.L_x_1170:
[----:B------:R-:W-:Y:S01]  /*90d0*/  MOV R0, 0x0 ;  /* 0x0000000000007802 */ /* 0x000fe20000000f00 */
[----:B------:R-:W0:Y:S01]  /*90e0*/  LDCU.64 UR4, c[0x4][0x198] ;  /* 0x01003300ff0477ac */ /* 0x000e220008000a00 */
[----:B------:R-:W-:Y:S02]  /*90f0*/  IMAD.MOV.U32 R8, RZ, RZ, 0x65 ;  /* 0x00000065ff087424 */ /* 0x000fe400078e00ff */
[----:B------:R2:W3:Y:S01]  /*9100*/  LDC.64 R2, c[0x4][R0] ;  /* 0x0100000000027b82 */ /* 0x0004e20000000a00 */
[----:B------:R-:W4:Y:S01]  /*9110*/  LDCU.64 UR6, c[0x4][0x1a0] ;  /* 0x01003400ff0677ac */ /* 0x000f220008000a00 */
[----:B------:R-:W-:Y:S02]  /*9120*/  IMAD.MOV.U32 R12, RZ, RZ, 0x1 ;  /* 0x00000001ff0c7424 */ /* 0x000fe400078e00ff */
[----:B------:R-:W-:Y:S01]  /*9130*/  IMAD.MOV.U32 R13, RZ, RZ, RZ ;  /* 0x000000ffff0d7224 */ /* 0x000fe200078e00ff */
[----:B------:R-:W5:Y:S01]  /*9140*/  LDCU.64 UR8, c[0x4][0xb0] ;  /* 0x01001600ff0877ac */ /* 0x000f620008000a00 */
[----:B0-----:R-:W-:-:S02]  /*9150*/  IMAD.U32 R4, RZ, RZ, UR4 ;  /* 0x00000004ff047e24 */ /* 0x001fc4000f8e00ff */
[----:B------:R-:W-:Y:S02]  /*9160*/  IMAD.U32 R5, RZ, RZ, UR5 ;  /* 0x00000005ff057e24 */ /* 0x000fe4000f8e00ff */
[----:B----4-:R-:W-:Y:S02]  /*9170*/  IMAD.U32 R6, RZ, RZ, UR6 ;  /* 0x00000006ff067e24 */ /* 0x010fe4000f8e00ff */
[----:B------:R-:W-:Y:S02]  /*9180*/  IMAD.U32 R7, RZ, RZ, UR7 ;  /* 0x00000007ff077e24 */ /* 0x000fe4000f8e00ff */
[----:B-----5:R-:W-:Y:S02]  /*9190*/  IMAD.U32 R10, RZ, RZ, UR8 ;  /* 0x00000008ff0a7e24 */ /* 0x020fe4000f8e00ff */
[----:B--2---:R-:W-:-:S07]  /*91a0*/  IMAD.U32 R11, RZ, RZ, UR9 ;  /* 0x00000009ff0b7e24 */ /* 0x004fce000f8e00ff */
[----:B------:R-:W-:-:S07]  /*91b0*/  LEPC R20, `(.L_x_1194) ;  /* 0x000000001014794e */ /* 0x000fce0000000000 */
[----:B-1-3--:R-:W-:Y:S05]  /*91c0*/  CALL.ABS.NOINC R2 ;  /* 0x0000000002007343 */ /* 0x00afea0003c00000 */
.L_x_1194:
[----:B------:R-:W-:Y:S05]  /*91d0*/  EXIT ;  /* 0x000000000000794d */ /* 0x000fea0003800000 */
.L_x_1193:
[----:B-1----:R-:W-:Y:S01]  /*91e0*/  IMAD.U32 R7, R18, 0x10000, RZ ;  /* 0x0001000012077824 */ /* 0x002fe200078e00ff */
        /* <DEDUP_REMOVED lines=12> */
.L_x_1196:
[----:B------:R-:W-:Y:S05]  /*92b0*/  BSYNC.RECONVERGENT B0 ;  /* 0x0000000000007941 */ /* 0x000fea0003800200 */
.L_x_1195:
[----:B------:R-:W-:-:S05]  /*92c0*/  LOP3.LUT R5, R0, 0x80, R5, 0xf8, !PT ;  /* 0x0000008000057812 */ /* 0x000fca00078ef805 */
[----:B------:R-:W-:Y:S01]  /*92d0*/  STG.E.U8 desc[UR36][R2.64], R5 ;  /* 0x0000000502007986 */ /* 0x000fe2000c101124 */
[----:B------:R-:W-:Y:S05]  /*92e0*/  EXIT ;  /* 0x000000000000794d */ /* 0x000fea0003800000 */
.L_x_1192:
[----:B-1----:R-:W-:Y:S01]  /*92f0*/  IMAD.U32 R5, R18, 0x10000, RZ ;  /* 0x0001000012057824 */ /* 0x002fe200078e00ff */
        /* <DEDUP_REMOVED lines=11> */
.L_x_1198:
[----:B------:R-:W-:Y:S01]  /*93b0*/  IMAD.MOV.U32 R0, RZ, RZ, 0x7f ;  /* 0x0000007fff007424 */ /* 0x000fe200078e00ff */
[----:B------:R-:W-:-:S04]  /*93c0*/  ISETP.GT.U32.AND P0, PT, R4, 0x7f800000, PT ;  /* 0x7f8000000400780c */ /* 0x000fc80003f04070 */
[----:B------:R-:W-:-:S09]  /*93d0*/  SEL R0, R0, 0x7c, P0 ;  /* 0x0000007c00007807 */ /* 0x000fd20000000000 */
.L_x_1199:
[----:B------:R-:W-:Y:S05]  /*93e0*/  BSYNC.RECONVERGENT B0 ;  /* 0x0000000000007941 */ /* 0x000fea0003800200 */
.L_x_1197:
[----:B------:R-:W-:-:S04]  /*93f0*/  SHF.R.U32.HI R5, RZ, 0x18, R5 ;  /* 0x00000018ff057819 */ /* 0x000fc80000011605 */
[----:B------:R-:W-:-:S05]  /*9400*/  LOP3.LUT R5, R0, 0x80, R5, 0xf8, !PT ;  /* 0x0000008000057812 */ /* 0x000fca00078ef805 */
[----:B------:R-:W-:Y:S01]  /*9410*/  STG.E.U8 desc[UR36][R2.64], R5 ;  /* 0x0000000502007986 */ /* 0x000fe2000c101124 */
[----:B------:R-:W-:Y:S05]  /*9420*/  EXIT ;  /* 0x000000000000794d */ /* 0x000fea0003800000 */
.L_x_1191:
[----:B-1----:R-:W-:Y:S01]  /*9430*/  STG.E.U16 desc[UR36][R2.64], R18 ;  /* 0x0000001202007986 */ /* 0x002fe2000c101524 */
[----:B------:R-:W-:Y:S05]  /*9440*/  EXIT ;  /* 0x000000000000794d */ /* 0x000fea0003800000 */
        .weak           $__internal_1_$__cuda_sm20_dblrcp_rn_slowpath_v3
        .type           $__internal_1_$__cuda_sm20_dblrcp_rn_slowpath_v3,@function
        .size           $__internal_1_$__cuda_sm20_dblrcp_rn_slowpath_v3,(.L_x_60589 - $__internal_1_$__cuda_sm20_dblrcp_rn_slowpath_v3)
$__internal_1_$__cuda_sm20_dblrcp_rn_slowpath_v3:
[----:B------:R-:W0:Y:S01]  /*9450*/  DSETP.GTU.AND P0, PT, |R4|, +INF , PT ;  /* 0x7ff000000400742a */ /* 0x000e220003f0c200 */
[----:B------:R-:W-:Y:S04]  /*9460*/  BSSY.RECONVERGENT B2, `(.L_x_1200) ;  /* 0x000005c000027945 */ /* 0x000fe80003800200 */
[----:B0-----:R-:W-:Y:S05]  /*9470*/  @P0 BRA `(.L_x_1201) ;  /* 0x0000000400600947 */ /* 0x001fea0003800000 */
[----:B------:R-:W-:-:S05]  /*9480*/  LOP3.LUT R7, R5, 0x7fffffff, RZ, 0xc0, !PT ;  /* 0x7fffffff05077812 */ /* 0x000fca00078ec0ff */
[----:B------:R-:W-:-:S05]  /*9490*/  VIADD R6, R7, 0xffffffff ;  /* 0xffffffff07067836 */ /* 0x000fca0000000000 */
[----:B------:R-:W-:-:S13]  /*94a0*/  ISETP.GE.U32.AND P0, PT, R6, 0x7fefffff, PT ;  /* 0x7fefffff0600780c */ /* 0x000fda0003f06070 */
[----:B------:R-:W-:Y:S01]  /*94b0*/  @P0 LOP3.LUT R9, R5, 0x7ff00000, RZ, 0x3c, !PT ;  /* 0x7ff0000005090812 */ /* 0x000fe200078e3cff */
[----:B------:R-:W-:Y:S01]  /*94c0*/  @P0 IMAD.MOV.U32 R8, RZ, RZ, RZ ;  /* 0x000000ffff080224 */ /* 0x000fe200078e00ff */
[----:B------:R-:W-:Y:S06]  /*94d0*/  @P0 BRA `(.L_x_1202) ;  /* 0x0000000400500947 */ /* 0x000fec0003800000 */
[----:B------:R-:W-:-:S13]  /*94e0*/  ISETP.GE.U32.AND P0, PT, R7, 0x1000001, PT ;  /* 0x010000010700780c */ /* 0x000fda0003f06070 */
[----:B------:R-:W-:Y:S05]  /*94f0*/  @!P0 BRA `(.L_x_1203) ;  /* 0x0000000000b88947 */ /* 0x000fea0003800000 */
[----:B------:R-:W-:Y:S02]  /*9500*/  VIADD R7, R5, 0xc0200000 ;  /* 0xc020000005077836 */ /* 0x000fe40000000000 */
[----:B------:R-:W-:Y:S02]  /*9510*/  IMAD.MOV.U32 R6, RZ, RZ, R4 ;  /* 0x000000ffff067224 */ /* 0x000fe400078e0004 */
[----:B------:R-:W0:Y:S01]  /*9520*/  MUFU.RCP64H R9, R7 ;  /* 0x0000000700097308 */ /* 0x000e220000001800 */
[----:B------:R-:W-:-:S06]  /*9530*/  IMAD.MOV.U32 R8, RZ, RZ, R11 ;  /* 0x000000ffff087224 */ /* 0x000fcc00078e000b */
        /* <DEDUP_REMOVED lines=42> */
.L_x_1203:
        /* <DEDUP_REMOVED lines=32> */
[----:B0-----:R0:W1:Y:S02]  /*99e0*/  DMUL R8, R6, 8.11296384146066816958e+31 ;  /* 0x4690000006087828 */ /* 0x0010640000000000 */
[----:B01----:R-:W-:Y:S05]  /*99f0*/  BRA `(.L_x_1202) ;  /* 0x0000000000087947 */ /* 0x003fea0003800000 */
.L_x_1201:
[----:B------:R-:W-:Y:S01]  /*9a00*/  LOP3.LUT R9, R5, 0x80000, RZ, 0xfc, !PT ;  /* 0x0008000005097812 */ /* 0x000fe200078efcff */
[----:B------:R-:W-:-:S07]  /*9a10*/  IMAD.MOV.U32 R8, RZ, RZ, R4 ;  /* 0x000000ffff087224 */ /* 0x000fce00078e0004 */
.L_x_1202:
[----:B------:R-:W-:Y:S05]  /*9a20*/  BSYNC.RECONVERGENT B2 ;  /* 0x0000000000027941 */ /* 0x000fea0003800200 */
.L_x_1200:
[----:B------:R-:W-:-:S04]  /*9a30*/  IMAD.MOV.U32 R13, RZ, RZ, 0x0 ;  /* 0x00000000ff0d7424 */ /* 0x000fc800078e00ff */
[----:B------:R-:W-:Y:S05]  /*9a40*/  RET.REL.NODEC R12 `(_ZN2at6native27unrolled_elementwise_kernelIZNS0_50_GLOBAL__N__2680c7bb_12_PowKernel_cu_7dd49032_317029pow_tensor_scalar_kernel_implIN3c108BFloat16ES5_EEvRNS_18TensorIteratorBaseET0_EUlS5_E1_St5arrayIPcLm2EELi4E23TrivialOffsetCalculatorILi1EjESE_NS0_6memory12LoadWithCastILi1EEENSF_13StoreWithCastILi1EEEEEviT_S8_T2_T3_T4_T5_) ;  /* 0xffffff640c6c7950 */ /* 0x000fea0003c3ffff */
.L_x_1204:
        /* <DEDUP_REMOVED lines=11> */
.L_x_60589:


//--------------------- .text._ZN2at6native18elementwise_kernelILi128ELi4EZNS0_22gpu_kernel_impl_nocastIZNS0_50_GLOBAL__N__2680c7bb_12_PowKernel_cu_7dd49032_317029pow_tensor_scalar_kernel_implIN3c108BFloat16ES6_EEvRNS_18TensorIteratorBaseET0_EUlS6_E1_EEvS8_RKT_EUliE_EEviT1_ --------------------------
	.section	.text._ZN2at6native18elementwise_kernelILi128ELi4EZNS0_22gpu_kernel_impl_nocastIZNS0_50_GLOBAL__N__2680c7bb_12_PowKernel_cu_7dd49032_317029pow_tensor_scalar_kernel_implIN3c108BFloat16ES6_EEvRNS_18TensorIteratorBaseET0_EUlS6_E1_EEvS8_RKT_EUliE_EEviT1_,"ax",@progbits
	.align	128
        .global         _ZN2at6native18elementwise_kernelILi128ELi4EZNS0_22gpu_kernel_impl_nocastIZNS0_50_GLOBAL__N__2680c7bb_12_PowKernel_cu_7dd49032_317029pow_tensor_scalar_kernel_implIN3c108BFloat16ES6_EEvRNS_18TensorIteratorBaseET0_EUlS6_E1_EEvS8_RKT_EUliE_EEviT1_
        .type           _ZN2at6native18elementwise_kernelILi128ELi4EZNS0_22gpu_kernel_impl_nocastIZNS0_50_GLOBAL__N__2680c7bb_12_PowKernel_cu_7dd49032_317029pow_tensor_scalar_kernel_implIN3c108BFloat16ES6_EEvRNS_18TensorIteratorBaseET0_EUlS6_E1_EEvS8_RKT_EUliE_EEviT1_,@function
        .size           _ZN2at6native18elementwise_kernelILi128ELi4EZNS0_22gpu_kernel_impl_nocastIZNS0_50_GLOBAL__N__2680c7bb_12_PowKernel_cu_7dd49032_317029pow_tensor_scalar_kernel_implIN3c108BFloat16ES6_EEvRNS_18TensorIteratorBaseET0_EUlS6_E1_EEvS8_RKT_EUliE_EEviT1_,(.L_x_60590 - _ZN2at6native18elementwise_kernelILi128ELi4EZNS0_22gpu_kernel_impl_nocastIZNS0_50_GLOBAL__N__2680c7bb_12_PowKernel_cu_7dd49032_317029pow_tensor_scalar_kernel_implIN3c108BFloat16ES6_EEvRNS_18TensorIteratorBaseET0_EUlS6_E1_EEvS8_RKT_EUliE_EEviT1_)
        .other          _ZN2at6native18elementwise_kernelILi128ELi4EZNS0_22gpu_kernel_impl_nocastIZNS0_50_GLOBAL__N__2680c7bb_12_PowKernel_cu_7dd49032_317029pow_tensor_scalar_kernel_implIN3c108BFloat16ES6_EEvRNS_18TensorIteratorBaseET0_EUlS6_E1_EEvS8_RKT_EUliE_EEviT1_,@"STO_CUDA_ENTRY STV_DEFAULT"
_ZN2at6native18elementwise_kernelILi128ELi4EZNS0_22gpu_kernel_impl_nocastIZNS0_50_GLOBAL__N__2680c7bb_12_PowKernel_cu_7dd49032_317029pow_tensor_scalar_kernel_implIN3c108BFloat16ES6_EEvRNS_18TensorIteratorBaseET0_EUlS6_E1_EEvS8_RKT_EUliE_EEviT1_:
.text._ZN2at6native18elementwise_kernelILi128ELi4EZNS0_22gpu_kernel_impl_nocastIZNS0_50_GLOBAL__N__2680c7bb_12_PowKernel_cu_7dd49032_317029pow_tensor_scalar_kernel_implIN3c108BFloat16ES6_EEvRNS_18TensorIteratorBaseET0_EUlS6_E1_EEvS8_RKT_EUliE_EEviT1_:
[----:B------:R-:W-:Y:S08]  /*0000*/  LDC R1, c[0x0][0x37c] ;  /* 0x0000df00ff017b82 */ /* 0x000ff00000000800 */
[----:B------:R-:W0:Y:S01]  /*0010*/  LDC R2, c[0x0][0x388] ;  /* 0x0000e200ff027b82 */ /* 0x000e220000000800 */
[----:B------:R-:W1:Y:S01]  /*0020*/  S2R R3, SR_TID.X ;  /* 0x0000000000037919 */ /* 0x000e620000002100 */
[----:B------:R-:W2:Y:S06]  /*0030*/  LDCU.64 UR6, c[0x0][0x358] ;  /* 0x00006b00ff0677ac */ /* 0x000eac0008000a00 */
[----:B------:R-:W3:Y:S01]  /*0040*/  S2UR UR4, SR_CTAID.X ;  /* 0x00000000000479c3 */ /* 0x000ee20000002500 */
[----:B0-----:R-:W-:Y:S01]  /*0050*/  ISETP.NE.AND P0, PT, R2, RZ, PT ;  /* 0x000000ff0200720c */ /* 0x001fe20003f05270 */
[----:B---3--:R-:W-:-:S06]  /*0060*/  USHF.L.U32 UR4, UR4, 0x9, URZ ;  /* 0x0000000904047899 */ /* 0x008fcc00080006ff */
[----:B-1----:R-:W-:-:S06]  /*0070*/  LOP3.LUT R3, R3, UR4, RZ, 0xfc, !PT ;  /* 0x0000000403037c12 */ /* 0x002fcc000f8efcff */
[----:B--2---:R-:W-:Y:S05]  /*0080*/  @P0 BRA `(.L_x_1205) ;  /* 0x0000000c00c80947 */ /* 0x004fea0003800000 */
[----:B------:R-:W0:Y:S01]  /*0090*/  LDCU UR4, c[0x0][0x380] ;  /* 0x00007000ff0477ac */ /* 0x000e220008000800 */
[----:B------:R-:W-:Y:S01]  /*00a0*/  BSSY.RECONVERGENT B0, `(.L_x_1206) ;  /* 0x000003b000007945 */ /* 0x000fe20003800200 */
[----:B0-----:R-:W-:-:S13]  /*00b0*/  ISETP.GE.AND P0, PT, R3, UR4, PT ;  /* 0x0000000403007c0c */ /* 0x001fda000bf06270 */
[----:B------:R-:W-:Y:S05]  /*00c0*/  @P0 BRA `(.L_x_1207) ;  /* 0x0000000000e00947 */ /* 0x000fea0003800000 */
[----:B------:R-:W0:Y:S02]  /*00d0*/  LDC.64 R4, c[0x0][0x588] ;  /* 0x00016200ff047b82 */ /* 0x000e240000000a00 */
[----:B0-----:R-:W2:Y:S02]  /*00e0*/  LDG.E.U16 R4, desc[UR6][R4.64] ;  /* 0x0000000604047981 */ /* 0x001ea4000c1e1500 */
[----:B--2---:R-:W-:-:S05]  /*00f0*/  SHF.L.U32 R0, R4, 0x10, RZ ;  /* 0x0000001004007819 */ /* 0x004fca00000006ff */
[----:B------:R-:W-:-:S06]  /*0100*/  FMUL.FTZ R0, R0, R0 ;  /* 0x0000000000007220 */ /* 0x000fcc0000410000 */
[----:B------:R-:W0:Y:S02]  /*0110*/  F2F.BF16.F32 R0, R0 ;  /* 0x0000000000007304 */ /* 0x000e240000202000 */
[----:B0-----:R-:W-:-:S05]  /*0120*/  SHF.L.U32 R2, R0, 0x10, RZ ;  /* 0x0000001000027819 */ /* 0x001fca00000006ff */
[----:B------:R-:W-:-:S04]  /*0130*/  FMUL.FTZ R2, R2, 1 ;  /* 0x3f80000002027820 */ /* 0x000fc80000410000 */
        /* <DEDUP_REMOVED lines=30> */
[----:B------:R-:W-:Y:S02]  /*0320*/  MOV R13, R7 ;  /* 0x00000007000d7202 */ /* 0x000fe40000000f00 */
[----:B------:R-:W-:Y:S01]  /*0330*/  MOV R8, 0x360 ;  /* 0x0000036000087802 */ /* 0x000fe20000000f00 */
[----:B------:R-:W-:-:S07]  /*0340*/  VIADD R12, R0, 0xfff00000 ;  /* 0xfff00000000c7836 */ /* 0x000fce0000000000 */
[----:B------:R-:W-:Y:S05]  /*0350*/  CALL.REL.NOINC `($__internal_2_$__cuda_sm20_dblrcp_rn_slowpath_v3) ;  /* 0x0000006400d47944 */ /* 0x000fea0003c00000 */
[----:B------:R-:W-:Y:S02]  /*0360*/  MOV R4, R6 ;  /* 0x0000000600047202 */ /* 0x000fe40000000f00 */
[----:B------:R-:W-:-:S07]  /*0370*/  MOV R5, R7 ;  /* 0x0000000700057202 */ /* 0x000fce0000000f00 */
.L_x_1208:
[----:B------:R-:W0:Y:S01]  /*0380*/  LDC.64 R6, c[0x0][0x580] ;  /* 0x00016000ff067b82 */ /* 0x000e220000000a00 */
[----:B------:R-:W-:Y:S01]  /*0390*/  UMOV UR4, 0xf0000000 ;  /* 0xf000000000047882 */ /* 0x000fe20000000000 */
[----:B------:R-:W-:Y:S01]  /*03a0*/  UMOV UR5, 0x380fffff ;  /* 0x380fffff00057882 */ /* 0x000fe20000000000 */
[----:B------:R-:W1:-:S15]  /*03b0*/  F2F.F32.F64 R0, R4 ;  /* 0x0000000400007310 */ /* 0x000e5e0000301000 */
[----:B------:R-:W-:-:S15]  /*03c0*/  NOP ;  /* 0x0000000000007918 */ /* 0x000fde0000000000 */
[----:B------:R-:W-:-:S15]  /*03d0*/  NOP ;  /* 0x0000000000007918 */ /* 0x000fde0000000000 */
[----:B------:R-:W-:-:S15]  /*03e0*/  NOP ;  /* 0x0000000000007918 */ /* 0x000fde0000000000 */
[----:B------:R-:W-:-:S04]  /*03f0*/  NOP ;  /* 0x0000000000007918 */ /* 0x000fc80000000000 */
[----:B------:R-:W1:Y:S01]  /*0400*/  DSETP.GEU.AND P0, PT, |R4|, UR4, PT ;  /* 0x0000000404007e2a */ /* 0x000e62000bf0e200 */
[----:B------:R-:W-:Y:S01]  /*0410*/  IADD3 R3, PT, PT, R3, 0x80, RZ ;  /* 0x0000008003037810 */ /* 0x000fe20007ffe0ff */
[----:B-1----:R-:W-:-:S05]  /*0420*/  @!P0 FMUL R0, R0, 1.175494350822287508e-38 ;  /* 0x0080000000008820 */ /* 0x002fca0000400000 */
[----:B------:R-:W-:-:S05]  /*0430*/  F2FP.BF16.F32.PACK_AB R0, RZ, R0 ;  /* 0x00000000ff00723e */ /* 0x000fca00000010ff */
[----:B0-----:R0:W-:Y:S02]  /*0440*/  STG.E.U16 desc[UR6][R6.64], R0 ;  /* 0x0000000006007986 */ /* 0x0011e4000c101506 */
.L_x_1207:
[----:B------:R-:W-:Y:S05]  /*0450*/  BSYNC.RECONVERGENT B0 ;  /* 0x0000000000007941 */ /* 0x000fea0003800200 */
.L_x_1206:
[----:B------:R-:W1:Y:S01]  /*0460*/  LDCU UR4, c[0x0][0x380] ;  /* 0x00007000ff0477ac */ /* 0x000e620008000800 */
[----:B------:R-:W-:Y:S01]  /*0470*/  BSSY.RECONVERGENT B0, `(.L_x_1209) ;  /* 0x000003b000007945 */ /* 0x000fe20003800200 */
[----:B-1----:R-:W-:-:S13]  /*0480*/  ISETP.GE.AND P0, PT, R3, UR4, PT ;  /* 0x0000000403007c0c */ /* 0x002fda000bf06270 */
[----:B------:R-:W-:Y:S05]  /*0490*/  @P0 BRA `(.L_x_1210) ;  /* 0x0000000000e00947 */ /* 0x000fea0003800000 */
[----:B------:R-:W1:Y:S02]  /*04a0*/  LDC.64 R10, c[0x0][0x588] ;  /* 0x00016200ff0a7b82 */ /* 0x000e640000000a00 */
[----:B-1----:R-:W0:Y:S02]  /*04b0*/  LDG.E.U16 R10, desc[UR6][R10.64] ;  /* 0x000000060a0a7981 */ /* 0x002e24000c1e1500 */
[----:B0-----:R-:W-:-:S05]  /*04c0*/  SHF.L.U32 R0, R10, 0x10, RZ ;  /* 0x000000100a007819 */ /* 0x001fca00000006ff */
[----:B------:R-:W-:-:S06]  /*04d0*/  FMUL.FTZ R0, R0, R0 ;  /* 0x0000000000007220 */ /* 0x000fcc0000410000 */
[----:B------:R-:W0:Y:S02]  /*04e0*/  F2F.BF16.F32 R0, R0 ;  /* 0x0000000000007304 */ /* 0x000e240000202000 */
[----:B0-----:R-:W-:-:S04]  /*04f0*/  IMAD.U32 R2, R0, 0x10000, RZ ;  /* 0x0001000000027824 */ /* 0x001fc800078e00ff */
        /* <DEDUP_REMOVED lines=32> */
[----:B------:R-:W-:Y:S02]  /*0700*/  IADD3 R12, PT, PT, R0, -0x100000, RZ ;  /* 0xfff00000000c7810 */ /* 0x000fe40007ffe0ff */
[----:B------:R-:W-:-:S07]  /*0710*/  MOV R8, 0x730 ;  /* 0x0000073000087802 */ /* 0x000fce0000000f00 */
[----:B------:R-:W-:Y:S05]  /*0720*/  CALL.REL.NOINC `($__internal_2_$__cuda_sm20_dblrcp_rn_slowpath_v3) ;  /* 0x0000006000e07944 */ /* 0x000fea0003c00000 */
[----:B------:R-:W-:Y:S01]  /*0730*/  MOV R8, R6 ;  /* 0x0000000600087202 */ /* 0x000fe20000000f00 */
[----:B------:R-:W-:-:S07]  /*0740*/  IMAD.MOV.U32 R9, RZ, RZ, R7 ;  /* 0x000000ffff097224 */ /* 0x000fce00078e0007 */
.L_x_1211:
        /* <DEDUP_REMOVED lines=13> */
.L_x_1210:
[----:B------:R-:W-:Y:S05]  /*0820*/  BSYNC.RECONVERGENT B0 ;  /* 0x0000000000007941 */ /* 0x000fea0003800200 */
.L_x_1209:
[----:B------:R-:W2:Y:S01]  /*0830*/  LDCU UR4, c[0x0][0x380] ;  /* 0x00007000ff0477ac */ /* 0x000ea20008000800 */
[----:B------:R-:W-:Y:S01]  /*0840*/  BSSY.RECONVERGENT B0, `(.L_x_1212) ;  /* 0x000003b000007945 */ /* 0x000fe20003800200 */
[----:B--2---:R-:W-:-:S13]  /*0850*/  ISETP.GE.AND P0, PT, R3, UR4, PT ;  /* 0x0000000403007c0c */ /* 0x004fda000bf06270 */
[----:B------:R-:W-:Y:S05]  /*0860*/  @P0 BRA `(.L_x_1213) ;  /* 0x0000000000e00947 */ /* 0x000fea0003800000 */
[----:B------:R-:W2:Y:S02]  /*0870*/  LDC.64 R10, c[0x0][0x588] ;  /* 0x00016200ff0a7b82 */ /* 0x000ea40000000a00 */
[----:B--2---:R-:W0:Y:S02]  /*0880*/  LDG.E.U16 R10, desc[UR6][R10.64] ;  /* 0x000000060a0a7981 */ /* 0x004e24000c1e1500 */
[----:B01----:R-:W-:-:S05]  /*0890*/  SHF.L.U32 R0, R10, 0x10, RZ ;  /* 0x000000100a007819 */ /* 0x003fca00000006ff */
        /* <DEDUP_REMOVED lines=35> */
[----:B------:R-:W-:Y:S02]  /*0ad0*/  MOV R8, 0xb00 ;  /* 0x00000b0000087802 */ /* 0x000fe40000000f00 */
[----:B------:R-:W-:-:S07]  /*0ae0*/  IADD3 R12, PT, PT, R0, -0x100000, RZ ;  /* 0xfff00000000c7810 */ /* 0x000fce0007ffe0ff */
[----:B------:R-:W-:Y:S05]  /*0af0*/  CALL.REL.NOINC `($__internal_2_$__cuda_sm20_dblrcp_rn_slowpath_v3) ;  /* 0x0000005c00ec7944 */ /* 0x000fea0003c00000 */
[----:B------:R-:W-:Y:S02]  /*0b00*/  MOV R8, R6 ;  /* 0x0000000600087202 */ /* 0x000fe40000000f00 */
[----:B------:R-:W-:-:S07]  /*0b10*/  MOV R9, R7 ;  /* 0x0000000700097202 */ /* 0x000fce0000000f00 */
.L_x_1214:
        /* <DEDUP_REMOVED lines=13> */
.L_x_1213:
[----:B------:R-:W-:Y:S05]  /*0bf0*/  BSYNC.RECONVERGENT B0 ;  /* 0x0000000000007941 */ /* 0x000fea0003800200 */
.L_x_1212:
[----:B------:R-:W3:Y:S02]  /*0c00*/  LDCU UR4, c[0x0][0x380] ;  /* 0x00007000ff0477ac */ /* 0x000ee40008000800 */
[----:B---3--:R-:W-:-:S13]  /*0c10*/  ISETP.GE.AND P0, PT, R3, UR4, PT ;  /* 0x0000000403007c0c */ /* 0x008fda000bf06270 */
[----:B------:R-:W-:Y:S05]  /*0c20*/  @P0 EXIT ;  /* 0x000000000000094d */ /* 0x000fea0003800000 */
[----:B------:R-:W3:Y:S02]  /*0c30*/  LDC.64 R8, c[0x0][0x588] ;  /* 0x00016200ff087b82 */ /* 0x000ee40000000a00 */
[----:B---3--:R-:W0:Y:S02]  /*0c40*/  LDG.E.U16 R8, desc[UR6][R8.64] ;  /* 0x0000000608087981 */ /* 0x008e24000c1e1500 */
[----:B012---:R-:W-:-:S04]  /*0c50*/  IMAD.U32 R0, R8, 0x10000, RZ ;  /* 0x0001000008007824 */ /* 0x007fc800078e00ff */
[----:B------:R-:W-:-:S06]  /*0c60*/  FMUL.FTZ R0, R0, R0 ;  /* 0x0000000000007220 */ /* 0x000fcc0000410000 */
[----:B------:R-:W0:Y:S02]  /*0c70*/  F2F.BF16.F32 R0, R0 ;  /* 0x0000000000007304 */ /* 0x000e240000202000 */
[----:B0-----:R-:W-:-:S05]  /*0c80*/  SHF.L.U32 R2, R0, 0x10, RZ ;  /* 0x0000001000027819 */ /* 0x001fca00000006ff */
        /* <DEDUP_REMOVED lines=35> */
[----:B------:R-:W-:Y:S01]  /*0ec0*/  IMAD.MOV.U32 R4, RZ, RZ, R6 ;  /* 0x000000ffff047224 */ /* 0x000fe200078e0006 */
[----:B------:R-:W-:-:S07]  /*0ed0*/  MOV R5, R7 ;  /* 0x0000000700057202 */ /* 0x000fce0000000f00 */
.L_x_1215:
        /* <DEDUP_REMOVED lines=9> */
[----:B-1----:R-:W-:-:S05]  /*0f70*/  @!P0 FMUL R0, R0, 1.175494350822287508e-38 ;  /* 0x0080000000008820 */ /* 0x002fca0000400000 */
[----:B------:R-:W-:-:S05]  /*0f80*/  F2FP.BF16.F32.PACK_AB R0, RZ, R0 ;  /* 0x00000000ff00723e */ /* 0x000fca00000010ff */
[----:B0-----:R-:W-:Y:S01]  /*0f90*/  STG.E.U16 desc[UR6][R2.64], R0 ;  /* 0x0000000002007986 */ /* 0x001fe2000c101506 */
[----:B------:R-:W-:Y:S05]  /*0fa0*/  EXIT ;  /* 0x000000000000794d */ /* 0x000fea0003800000 */
.L_x_1205:
[----:B------:R-:W0:Y:S01]  /*0fb0*/  LDCU UR4, c[0x0][0x380] ;  /* 0x00007000ff0477ac */ /* 0x000e220008000800 */
[----:B------:R-:W-:Y:S01]  /*0fc0*/  IADD3 R2, PT, PT, R2, -0x1, RZ ;  /* 0xffffffff02027810 */ /* 0x000fe20007ffe0ff */
[----:B------:R-:W-:Y:S03]  /*0fd0*/  BSSY.RECONVERGENT B0, `(.L_x_1216) ;  /* 0x000016c000007945 */ /* 0x000fe60003800200 */
[----:B------:R-:W-:-:S04]  /*0fe0*/  VIMNMX.U32 R0, PT, PT, R2, 0x18, PT ;  /* 0x0000001802007848 */ /* 0x000fc80003fe0000 */
[----:B------:R-:W-:Y:S02]  /*0ff0*/  IADD3 R0, PT, PT, R0, 0x1, RZ ;  /* 0x0000000100007810 */ /* 0x000fe40007ffe0ff */
[----:B0-----:R-:W-:-:S13]  /*1000*/  ISETP.GE.AND P0, PT, R3, UR4, PT ;  /* 0x0000000403007c0c */ /* 0x001fda000bf06270 */
[----:B------:R-:W-:Y:S05]  /*1010*/  @P0 BRA `(.L_x_1217) ;  /* 0x00000014009c0947 */ /* 0x000fea0003800000 */
[----:B------:R-:W0:Y:S01]  /*1020*/  LDCU.64 UR4, c[0x0][0x390] ;  /* 0x00007200ff0477ac */ /* 0x000e220008000a00 */
[----:B------:R-:W-:Y:S01]  /*1030*/  MOV R4, RZ ;  /* 0x000000ff00047202 */ /* 0x000fe20000000f00 */
[----:B------:R-:W-:Y:S01]  /*1040*/  IMAD.MOV.U32 R5, RZ, RZ, R3 ;  /* 0x000000ffff057224 */ /* 0x000fe200078e0003 */
        /* <DEDUP_REMOVED lines=295> */
.L_x_1218:
[----:B------:R-:W0:Y:S02]  /*22c0*/  LDCU.128 UR8, c[0x0][0x580] ;  /* 0x0000b000ff0877ac */ /* 0x000e240008000c00 */
[----:B0-----:R-:W-:-:S05]  /*22d0*/  IADD3 R10, P0, PT, R4, UR10, RZ ;  /* 0x0000000a040a7c10 */ /* 0x001fca000ff1e0ff */
[----:B------:R-:W-:-:S05]  /*22e0*/  IMAD.X R11, RZ, RZ, UR11, P0 ;  /* 0x0000000bff0b7e24 */ /* 0x000fca00080e06ff */
[----:B------:R-:W2:Y:S01]  /*22f0*/  LDG.E.U16 R10, desc[UR6][R10.64] ;  /* 0x000000060a0a7981 */ /* 0x000ea2000c1e1500 */
[----:B------:R-:W-:Y:S01]  /*2300*/  BSSY.RECONVERGENT B1, `(.L_x_1219) ;  /* 0x000002c000017945 */ /* 0x000fe20003800200 */
[----:B--2---:R-:W-:-:S05]  /*2310*/  SHF.L.U32 R4, R10, 0x10, RZ ;  /* 0x000000100a047819 */ /* 0x004fca00000006ff */
[----:B------:R-:W-:-:S06]  /*2320*/  FMUL.FTZ R14, R4, R4 ;  /* 0x00000004040e7220 */ /* 0x000fcc0000410000 */
[----:B------:R-:W0:Y:S02]  /*2330*/  F2F.BF16.F32 R14, R14 ;  /* 0x0000000e000e7304 */ /* 0x000e240000202000 */
[----:B0-----:R-:W-:-:S05]  /*2340*/  SHF.L.U32 R4, R14, 0x10, RZ ;  /* 0x000000100e047819 */ /* 0x001fca00000006ff */
[----:B------:R-:W-:Y:S01]  /*2350*/  FMUL.FTZ R12, R4, 1 ;  /* 0x3f800000040c7820 */ /* 0x000fe20000410000 */
[----:B------:R-:W-:-:S04]  /*2360*/  IADD3 R4, P1, PT, R5, UR8, RZ ;  /* 0x0000000805047c10 */ /* 0x000fc8000ff3e0ff */
[----:B------:R-:W-:Y:S01]  /*2370*/  IADD3.X R5, PT, PT, RZ, UR9, RZ, P1, !PT ;  /* 0x00000009ff057c10 */ /* 0x000fe20008ffe4ff */
        /* <DEDUP_REMOVED lines=36> */
.L_x_1220:
[----:B------:R-:W-:Y:S05]  /*25c0*/  BSYNC.RECONVERGENT B1 ;  /* 0x0000000000017941 */ /* 0x000fea0003800200 */
.L_x_1219:
        /* <DEDUP_REMOVED lines=8> */
[----:B------:R-:W-:Y:S01]  /*2650*/  IADD3 R3, PT, PT, R3, 0x80, RZ ;  /* 0x0000008003037810 */ /* 0x000fe20007ffe0ff */
[----:B0-----:R-:W-:-:S05]  /*2660*/  @!P0 FMUL R6, R6, 1.175494350822287508e-38 ;  /* 0x0080000006068820 */ /* 0x001fca0000400000 */
[----:B------:R-:W-:-:S05]  /*2670*/  F2FP.BF16.F32.PACK_AB R6, RZ, R6 ;  /* 0x00000006ff06723e */ /* 0x000fca00000010ff */
[----:B------:R0:W-:Y:S02]  /*2680*/  STG.E.U16 desc[UR6][R4.64], R6 ;  /* 0x0000000604007986 */ /* 0x0001e4000c101506 */
.L_x_1217:
[----:B------:R-:W-:Y:S05]  /*2690*/  BSYNC.RECONVERGENT B0 ;  /* 0x0000000000007941 */ /* 0x000fea0003800200 */
.L_x_1216:
[----:B------:R-:W1:Y:S01]  /*26a0*/  LDCU UR4, c[0x0][0x380] ;  /* 0x00007000ff0477ac */ /* 0x000e620008000800 */
[----:B------:R-:W-:Y:S01]  /*26b0*/  BSSY.RECONVERGENT B0, `(.L_x_1221) ;  /* 0x000016a000007945 */ /* 0x000fe20003800200 */
[----:B-1----:R-:W-:-:S13]  /*26c0*/  ISETP.GE.AND P0, PT, R3, UR4, PT ;  /* 0x0000000403007c0c */ /* 0x002fda000bf06270 */
[----:B------:R-:W-:Y:S05]  /*26d0*/  @P0 BRA `(.L_x_1222) ;  /* 0x00000014009c0947 */ /* 0x000fea0003800000 */
        /* <DEDUP_REMOVED lines=293> */
[C---:B-1----:R-:W-:Y:S02]  /*3930*/  IMAD R5, R6.reuse, UR4, R5 ;  /* 0x0000000406057c24 */ /* 0x042fe4000f8e0205 */
[----:B0-----:R-:W-:Y:S02]  /*3940*/  @P0 IMAD R10, R17, R10, R11 ;  /* 0x0000000a110a0224 */ /* 0x001fe400078e020b */
[----:B------:R-:W-:Y:S02]  /*3950*/  IMAD R4, R6, UR5, R4 ;  /* 0x0000000506047c24 */ /* 0x000fe4000f8e0204 */
[C---:B---3--:R-:W-:Y:S02]  /*3960*/  @P0 IMAD R5, R10.reuse, R8, R5 ;  /* 0x000000080a050224 */ /* 0x048fe400078e0205 */
[----:B------:R-:W-:-:S07]  /*3970*/  @P0 IMAD R4, R10, R9, R4 ;  /* 0x000000090a040224 */ /* 0x000fce00078e0204 */
.L_x_1223:
[----:B------:R-:W0:Y:S02]  /*3980*/  LDCU.128 UR8, c[0x0][0x580] ;  /* 0x0000b000ff0877ac */ /* 0x000e240008000c00 */
[----:B0-----:R-:W-:-:S04]  /*3990*/  IADD3 R10, P0, PT, R4, UR10, RZ ;  /* 0x0000000a040a7c10 */ /* 0x001fc8000ff1e0ff */
[----:B------:R-:W-:-:S05]  /*39a0*/  IADD3.X R11, PT, PT, RZ, UR11, RZ, P0, !PT ;  /* 0x0000000bff0b7c10 */ /* 0x000fca00087fe4ff */
[----:B------:R-:W2:Y:S01]  /*39b0*/  LDG.E.U16 R10, desc[UR6][R10.64] ;  /* 0x000000060a0a7981 */ /* 0x000ea2000c1e1500 */
[----:B------:R-:W-:Y:S01]  /*39c0*/  BSSY.RECONVERGENT B1, `(.L_x_1224) ;  /* 0x000002c000017945 */ /* 0x000fe20003800200 */
[----:B--2---:R-:W-:-:S05]  /*39d0*/  SHF.L.U32 R4, R10, 0x10, RZ ;  /* 0x000000100a047819 */ /* 0x004fca00000006ff */
[----:B------:R-:W-:-:S06]  /*39e0*/  FMUL.FTZ R14, R4, R4 ;  /* 0x00000004040e7220 */ /* 0x000fcc0000410000 */
[----:B------:R-:W0:Y:S02]  /*39f0*/  F2F.BF16.F32 R14, R14 ;  /* 0x0000000e000e7304 */ /* 0x000e240000202000 */
[----:B0-----:R-:W-:-:S05]  /*3a00*/  SHF.L.U32 R4, R14, 0x10, RZ ;  /* 0x000000100e047819 */ /* 0x001fca00000006ff */
[----:B------:R-:W-:Y:S01]  /*3a10*/  FMUL.FTZ R12, R4, 1 ;  /* 0x3f800000040c7820 */ /* 0x000fe20000410000 */
[----:B------:R-:W-:-:S05]  /*3a20*/  IADD3 R4, P1, PT, R5, UR8, RZ ;  /* 0x0000000805047c10 */ /* 0x000fca000ff3e0ff */
[----:B------:R-:W0:Y:S01]  /*3a30*/  F2F.F64.F32 R12, R12 ;  /* 0x0000000c000c7310 */ /* 0x000e220000201800 */
[----:B------:R-:W-:Y:S01]  /*3a40*/  IMAD.X R5, RZ, RZ, UR9, P1 ;  /* 0x00000009ff057e24 */ /* 0x000fe200088e06ff */
        /* <DEDUP_REMOVED lines=33> */
[----:B------:R-:W-:Y:S02]  /*3c60*/  MOV R8, R6 ;  /* 0x0000000600087202 */ /* 0x000fe40000000f00 */
[----:B------:R-:W-:-:S07]  /*3c70*/  MOV R9, R7 ;  /* 0x0000000700097202 */ /* 0x000fce0000000f00 */
.L_x_1225:
[----:B------:R-:W-:Y:S05]  /*3c80*/  BSYNC.RECONVERGENT B1 ;  /* 0x0000000000017941 */ /* 0x000fea0003800200 */
.L_x_1224:
        /* <DEDUP_REMOVED lines=8> */
[----:B------:R-:W-:Y:S02]  /*3d10*/  VIADD R3, R3, 0x80 ;  /* 0x0000008003037836 */ /* 0x000fe40000000000 */
[----:B0-----:R-:W-:-:S05]  /*3d20*/  @!P0 FMUL R6, R6, 1.175494350822287508e-38 ;  /* 0x0080000006068820 */ /* 0x001fca0000400000 */
[----:B------:R-:W-:-:S05]  /*3d30*/  F2FP.BF16.F32.PACK_AB R6, RZ, R6 ;  /* 0x00000006ff06723e */ /* 0x000fca00000010ff */
[----:B------:R1:W-:Y:S02]  /*3d40*/  STG.E.U16 desc[UR6][R4.64], R6 ;  /* 0x0000000604007986 */ /* 0x0003e4000c101506 */
.L_x_1222:
[----:B------:R-:W-:Y:S05]  /*3d50*/  BSYNC.RECONVERGENT B0 ;  /* 0x0000000000007941 */ /* 0x000fea0003800200 */
.L_x_1221:
[----:B------:R-:W2:Y:S01]  /*3d60*/  LDCU UR4, c[0x0][0x380] ;  /* 0x00007000ff0477ac */ /* 0x000ea20008000800 */
[----:B------:R-:W-:Y:S01]  /*3d70*/  BSSY.RECONVERGENT B0, `(.L_x_1226) ;  /* 0x000016a000007945 */ /* 0x000fe20003800200 */
[----:B--2---:R-:W-:-:S13]  /*3d80*/  ISETP.GE.AND P0, PT, R3, UR4, PT ;  /* 0x0000000403007c0c */ /* 0x004fda000bf06270 */
[----:B------:R-:W-:Y:S05]  /*3d90*/  @P0 BRA `(.L_x_1227) ;  /* 0x00000014009c0947 */ /* 0x000fea0003800000 */
[----:B------:R-:W2:Y:S01]  /*3da0*/  LDCU.64 UR4, c[0x0][0x390] ;  /* 0x00007200ff0477ac */ /* 0x000ea20008000a00 */
[----:B01----:R-:W-:Y:S02]  /*3db0*/  MOV R4, RZ ;  /* 0x000000ff00047202 */ /* 0x003fe40000000f00 */
        /* <DEDUP_REMOVED lines=284> */
[----:B------:R-:W-:-:S05]  /*4f80*/  @P0 MOV R10, RZ ;  /* 0x000000ff000a0202 */ /* 0x000fca0000000f00 */
[----:B------:R-:W3:Y:S01]  /*4f90*/  @P0 LDC.64 R8, c[0x0][0x578] ;  /* 0x00015e00ff080b82 */ /* 0x000ee20000000a00 */
[--C-:B------:R-:W-:Y:S02]  /*4fa0*/  IMAD.MOV R13, RZ, RZ, -R11.reuse ;  /* 0x000000ffff0d7224 */ /* 0x100fe400078e0a0b */
        /* <DEDUP_REMOVED lines=9> */
.L_x_1228:
        /* <DEDUP_REMOVED lines=48> */
.L_x_1230:
[----:B------:R-:W-:Y:S05]  /*5340*/  BSYNC.RECONVERGENT B1 ;  /* 0x0000000000017941 */ /* 0x000fea0003800200 */
.L_x_1229:
        /* <DEDUP_REMOVED lines=12> */
.L_x_1227:
[----:B------:R-:W-:Y:S05]  /*5410*/  BSYNC.RECONVERGENT B0 ;  /* 0x0000000000007941 */ /* 0x000fea0003800200 */
.L_x_1226:
[----:B------:R-:W3:Y:S02]  /*5420*/  LDCU UR4, c[0x0][0x380] ;  /* 0x00007000ff0477ac */ /* 0x000ee40008000800 */
[----:B---3--:R-:W-:-:S13]  /*5430*/  ISETP.GE.AND P0, PT, R3, UR4, PT ;  /* 0x0000000403007c0c */ /* 0x008fda000bf06270 */
[----:B------:R-:W-:Y:S05]  /*5440*/  @P0 EXIT ;  /* 0x000000000000094d */ /* 0x000fea0003800000 */
[----:B------:R-:W3:Y:S01]  /*5450*/  LDCU.64 UR4, c[0x0][0x390] ;  /* 0x00007200ff0477ac */ /* 0x000ee20008000a00 */
[----:B012---:R-:W-:Y:S02]  /*5460*/  MOV R4, RZ ;  /* 0x000000ff00047202 */ /* 0x007fe40000000f00 */
[----:B------:R-:W-:Y:S01]  /*5470*/  MOV R5, R3 ;  /* 0x0000000300057202 */ /* 0x000fe20000000f00 */
[----:B------:R-:W0:Y:S01]  /*5480*/  LDCU UR8, c[0x0][0x38c] ;  /* 0x00007180ff0877ac */ /* 0x000e220008000800 */
[----:B------:R-:W-:Y:S01]  /*5490*/  ISETP.NE.AND P0, PT, R2, RZ, PT ;  /* 0x000000ff0200720c */ /* 0x000fe20003f05270 */
[----:B------:R-:W1:Y:S01]  /*54a0*/  LDCU.64 UR10, c[0x0][0x4b8] ;  /* 0x00009700ff0a77ac */ /* 0x000e620008000a00 */
[----:B---3--:R-:W-:-:S05]  /*54b0*/  IMAD.HI.U32 R4, R3, UR4, R4 ;  /* 0x0000000403047c27 */ /* 0x008fca000f8e0004 */
[----:B------:R-:W-:-:S04]  /*54c0*/  SHF.R.U32.HI R5, RZ, UR5, R4 ;  /* 0x00000005ff057c19 */ /* 0x000fc80008011604 */
[----:B------:R-:W-:-:S05]  /*54d0*/  IADD3 R6, PT, PT, -R5, RZ, RZ ;  /* 0x000000ff05067210 */ /* 0x000fca0007ffe1ff */
[----:B0-----:R-:W-:-:S04]  /*54e0*/  IMAD R2, R6, UR8, R3 ;  /* 0x0000000806027c24 */ /* 0x001fc8000f8e0203 */
[C---:B-1----:R-:W-:Y:S02]  /*54f0*/  IMAD R3, R2.reuse, UR10, RZ ;  /* 0x0000000a02037c24 */ /* 0x042fe4000f8e02ff */
[----:B------:R-:W-:Y:S01]  /*5500*/  IMAD R2, R2, UR11, RZ ;  /* 0x0000000b02027c24 */ /* 0x000fe2000f8e02ff */
        /* <DEDUP_REMOVED lines=274> */
[----:B------:R-:W-:Y:S02]  /*6630*/  @P0 IMAD.MOV.U32 R6, RZ, RZ, RZ ;  /* 0x000000ffff060224 */ /* 0x000fe400078e00ff */
[----:B------:R-:W-:-:S03]  /*6640*/  IADD3 R4, PT, PT, -R7, RZ, RZ ;  /* 0x000000ff07047210 */ /* 0x000fc60007ffe1ff */
[----:B------:R-:W3:Y:S02]  /*6650*/  @P0 LDC.64 R12, c[0x0][0x578] ;  /* 0x00015e00ff0c0b82 */ /* 0x000ee40000000a00 */
[----:B------:R-:W-:Y:S02]  /*6660*/  IMAD R4, R4, UR8, R5 ;  /* 0x0000000804047c24 */ /* 0x000fe4000f8e0205 */
[----:B--2---:R-:W-:-:S05]  /*6670*/  @P0 IMAD.HI.U32 R0, R7, R8, R6 ;  /* 0x0000000807000227 */ /* 0x004fca00078e0006 */
[----:B------:R-:W-:Y:S01]  /*6680*/  @P0 SHF.R.U32.HI R0, RZ, R9, R0 ;  /* 0x00000009ff000219 */ /* 0x000fe20000011600 */
[C---:B-1----:R-:W-:Y:S02]  /*6690*/  IMAD R3, R4.reuse, UR4, R3 ;  /* 0x0000000404037c24 */ /* 0x042fe4000f8e0203 */
[----:B------:R-:W-:Y:S01]  /*66a0*/  IMAD R2, R4, UR5, R2 ;  /* 0x0000000504027c24 */ /* 0x000fe2000f8e0202 */
[----:B------:R-:W-:-:S05]  /*66b0*/  @P0 IADD3 R6, PT, PT, -R0, RZ, RZ ;  /* 0x000000ff00060210 */ /* 0x000fca0007ffe1ff */
[----:B0-----:R-:W-:-:S04]  /*66c0*/  @P0 IMAD R6, R11, R6, R7 ;  /* 0x000000060b060224 */ /* 0x001fc800078e0207 */
[C---:B---3--:R-:W-:Y:S02]  /*66d0*/  @P0 IMAD R3, R6.reuse, R12, R3 ;  /* 0x0000000c06030224 */ /* 0x048fe400078e0203 */
[----:B------:R-:W-:-:S07]  /*66e0*/  @P0 IMAD R2, R6, R13, R2 ;  /* 0x0000000d06020224 */ /* 0x000fce00078e0202 */
.L_x_1231:
        /* <DEDUP_REMOVED lines=8> */
[----:B0-----:R-:W-:-:S04]  /*6770*/  IMAD.U32 R2, R0, 0x10000, RZ ;  /* 0x0001000000027824 */ /* 0x001fc800078e00ff */
        /* <DEDUP_REMOVED lines=34> */
[----:B------:R-:W-:Y:S01]  /*69a0*/  MOV R13, R11 ;  /* 0x0000000b000d7202 */ /* 0x000fe20000000f00 */
[----:B------:R-:W-:Y:S01]  /*69b0*/  VIADD R12, R0, 0xfff00000 ;  /* 0xfff00000000c7836 */ /* 0x000fe20000000000 */
[----:B------:R-:W-:-:S07]  /*69c0*/  MOV R8, 0x69e0 ;  /* 0x000069e000087802 */ /* 0x000fce0000000f00 */
[----:B------:R-:W-:Y:S05]  /*69d0*/  CALL.REL.NOINC `($__internal_2_$__cuda_sm20_dblrcp_rn_slowpath_v3) ;  /* 0x0000000000347944 */ /* 0x000fea0003c00000 */
.L_x_1233:
[----:B------:R-:W-:Y:S05]  /*69e0*/  BSYNC.RECONVERGENT B0 ;  /* 0x0000000000007941 */ /* 0x000fea0003800200 */
.L_x_1232:
        /* <DEDUP_REMOVED lines=8> */
[----:B0-----:R-:W-:-:S05]  /*6a70*/  @!P0 FMUL R0, R0, 1.175494350822287508e-38 ;  /* 0x0080000000008820 */ /* 0x001fca0000400000 */
[----:B------:R-:W-:-:S05]  /*6a80*/  F2FP.BF16.F32.PACK_AB R0, RZ, R0 ;  /* 0x00000000ff00723e */ /* 0x000fca00000010ff */
[----:B------:R-:W-:Y:S01]  /*6a90*/  STG.E.U16 desc[UR6][R2.64], R0 ;  /* 0x0000000002007986 */ /* 0x000fe2000c101506 */
[----:B------:R-:W-:Y:S05]  /*6aa0*/  EXIT ;  /* 0x000000000000794d */ /* 0x000fea0003800000 */
        .weak           $__internal_2_$__cuda_sm20_dblrcp_rn_slowpath_v3
        .type           $__internal_2_$__cuda_sm20_dblrcp_rn_slowpath_v3,@function
        .size           $__internal_2_$__cuda_sm20_dblrcp_rn_slowpath_v3,(.L_x_60590 - $__internal_2_$__cuda_sm20_dblrcp_rn_slowpath_v3)
$__internal_2_$__cuda_sm20_dblrcp_rn_slowpath_v3:
[----:B------:R-:W-:Y:S01]  /*6ab0*/  MOV R7, R13 ;  /* 0x0000000d00077202 */ /* 0x000fe20000000f00 */
[----:B------:R-:W-:Y:S05]  /*6ac0*/  BSSY.RECONVERGENT B2, `(.L_x_1234) ;  /* 0x000005c000027945 */ /* 0x000fea0003800200 */
[----:B------:R-:W0:Y:S02]  /*6ad0*/  DSETP.GTU.AND P0, PT, |R6|, +INF , PT ;  /* 0x7ff000000600742a */ /* 0x000e240003f0c200 */
[----:B0-----:R-:W-:Y:S05]  /*6ae0*/  @P0 BRA `(.L_x_1235) ;  /* 0x00000004005c0947 */ /* 0x001fea0003800000 */
[----:B------:R-:W-:-:S04]  /*6af0*/  LOP3.LUT R13, R13, 0x7fffffff, RZ, 0xc0, !PT ;  /* 0x7fffffff0d0d7812 */ /* 0x000fc800078ec0ff */
[----:B------:R-:W-:-:S04]  /*6b00*/  IADD3 R9, PT, PT, R13, -0x1, RZ ;  /* 0xffffffff0d097810 */ /* 0x000fc80007ffe0ff */
[----:B------:R-:W-:-:S13]  /*6b10*/  ISETP.GE.U32.AND P0, PT, R9, 0x7fefffff, PT ;  /* 0x7fefffff0900780c */ /* 0x000fda0003f06070 */
[----:B------:R-:W-:Y:S02]  /*6b20*/  @P0 LOP3.LUT R11, R7, 0x7ff00000, RZ, 0x3c, !PT ;  /* 0x7ff00000070b0812 */ /* 0x000fe400078e3cff */
[----:B------:R-:W-:Y:S01]  /*6b30*/  @P0 MOV R10, RZ ;  /* 0x000000ff000a0202 */ /* 0x000fe20000000f00 */
[----:B------:R-:W-:Y:S06]  /*6b40*/  @P0 BRA `(.L_x_1236) ;  /* 0x00000004004c0947 */ /* 0x000fec0003800000 */
[----:B------:R-:W-:-:S13]  /*6b50*/  ISETP.GE.U32.AND P0, PT, R13, 0x1000001, PT ;  /* 0x010000010d00780c */ /* 0x000fda0003f06070 */
[----:B------:R-:W-:Y:S05]  /*6b60*/  @!P0 BRA `(.L_x_1237) ;  /* 0x0000000000b48947 */ /* 0x000fea0003800000 */
[----:B------:R-:W-:Y:S01]  /*6b70*/  IADD3 R11, PT, PT, R7, -0x3fe00000, RZ ;  /* 0xc0200000070b7810 */ /* 0x000fe20007ffe0ff */
[----:B------:R-:W-:-:S03]  /*6b80*/  IMAD.MOV.U32 R10, RZ, RZ, R6 ;  /* 0x000000ffff0a7224 */ /* 0x000fc600078e0006 */
        /* <DEDUP_REMOVED lines=43> */
.L_x_1237:
[----:B------:R-:W0:Y:S01]  /*6e40*/  DMUL R6, R6, 8.11296384146066816958e+31 ;  /* 0x4690000006067828 */ /* 0x000e220000000000 */
[----:B------:R-:W-:Y:S01]  /*6e50*/  MOV R10, R12 ;  /* 0x0000000c000a7202 */ /* 0x000fe20000000f00 */
        /* <DEDUP_REMOVED lines=32> */
.L_x_1235:
[----:B------:R-:W-:Y:S02]  /*7060*/  LOP3.LUT R11, R7, 0x80000, RZ, 0xfc, !PT ;  /* 0x00080000070b7812 */ /* 0x000fe400078efcff */
[----:B------:R-:W-:-:S07]  /*7070*/  MOV R10, R6 ;  /* 0x00000006000a7202 */ /* 0x000fce0000000f00 */
.L_x_1236:
[----:B------:R-:W-:Y:S05]  /*7080*/  BSYNC.RECONVERGENT B2 ;  /* 0x0000000000027941 */ /* 0x000fea0003800200 */
.L_x_1234:
[----:B------:R-:W-:Y:S01]  /*7090*/  HFMA2 R9, -RZ, RZ, 0, 0 ;  /* 0x00000000ff097431 */ /* 0x000fe200000001ff */
[----:B------:R-:W-:Y:S02]  /*70a0*/  MOV R6, R10 ;  /* 0x0000000a00067202 */ /* 0x000fe40000000f00 */
[----:B------:R-:W-:Y:S01]  /*70b0*/  MOV R7, R11 ;  /* 0x0000000b00077202 */ /* 0x000fe20000000f00 */
[----:B------:R-:W-:Y:S06]  /*70c0*/  RET.REL.NODEC R8 `(_ZN2at6native18elementwise_kernelILi128ELi4EZNS0_22gpu_kernel_impl_nocastIZNS0_50_GLOBAL__N__2680c7bb_12_PowKernel_cu_7dd49032_317029pow_tensor_scalar_kernel_implIN3c108BFloat16ES6_EEvRNS_18TensorIteratorBaseET0_EUlS6_E1_EEvS8_RKT_EUliE_EEviT1_) ;  /* 0xffffff8c08cc7950 */ /* 0x000fec0003c3ffff */
.L_x_1238:
        /* <DEDUP_REMOVED lines=11> */
.L_x_60590:


//--------------------- .text._ZN2at6native27unrolled_elementwise_kernelIZNS0_50_GLOBAL__N__2680c7bb_12_PowKernel_cu_7dd49032_317029pow_tensor_scalar_kernel_implIN3c108BFloat16ES5_EEvRNS_18TensorIteratorBaseET0_EUlS5_E1_St5arrayIPcLm2EELi4E23TrivialOffsetCalculatorILi1EjESE_NS0_6memory15LoadWithoutCastENSF_16StoreWithoutCastEEEviT_S8_T2_T3_T4_T5_ --------------------------
	.section	.text._ZN2at6native27unrolled_elementwise_kernelIZNS0_50_GLOBAL__N__2680c7bb_12_PowKernel_cu_7dd49032_317029pow_tensor_scalar_kernel_implIN3c108BFloat16ES5_EEvRNS_18TensorIteratorBaseET0_EUlS5_E1_St5arrayIPcLm2EELi4E23TrivialOffsetCalculatorILi1EjESE_NS0_6memory15LoadWithoutCastENSF_16StoreWithoutCastEEEviT_S8_T2_T3_T4_T5_,"ax",@progbits
	.align	128
        .global         _ZN2at6native27unrolled_elementwise_kernelIZNS0_50_GLOBAL__N__2680c7bb_12_PowKernel_cu_7dd49032_317029pow_tensor_scalar_kernel_implIN3c108BFloat16ES5_EEvRNS_18TensorIteratorBaseET0_EUlS5_E1_St5arrayIPcLm2EELi4E23TrivialOffsetCalculatorILi1EjESE_NS0_6memory15LoadWithoutCastENSF_16StoreWithoutCastEEEviT_S8_T2_T3_T4_T5_
        .type           _ZN2at6native27unrolled_elementwise_kernelIZNS0_50_GLOBAL__N__2680c7bb_12_PowKernel_cu_7dd49032_317029pow_tensor_scalar_kernel_implIN3c108BFloat16ES5_EEvRNS_18TensorIteratorBaseET0_EUlS5_E1_St5arrayIPcLm2EELi4E23TrivialOffsetCalculatorILi1EjESE_NS0_6memory15LoadWithoutCastENSF_16StoreWithoutCastEEEviT_S8_T2_T3_T4_T5_,@function
        .size           _ZN2at6native27unrolled_elementwise_kernelIZNS0_50_GLOBAL__N__2680c7bb_12_PowKernel_cu_7dd49032_317029pow_tensor_scalar_kernel_implIN3c108BFloat16ES5_EEvRNS_18TensorIteratorBaseET0_EUlS5_E1_St5arrayIPcLm2EELi4E23TrivialOffsetCalculatorILi1EjESE_NS0_6memory15LoadWithoutCastENSF_16StoreWithoutCastEEEviT_S8_T2_T3_T4_T5_,(.L_x_60591 - _ZN2at6native27unrolled_elementwise_kernelIZNS0_50_GLOBAL__N__2680c7bb_12_PowKernel_cu_7dd49032_317029pow_tensor_scalar_kernel_implIN3c108BFloat16ES5_EEvRNS_18TensorIteratorBaseET0_EUlS5_E1_St5arrayIPcLm2EELi4E23TrivialOffsetCalculatorILi1EjESE_NS0_6memory15LoadWithoutCastENSF_16StoreWithoutCastEEEviT_S8_T2_T3_T4_T5_)
        .other          _ZN2at6native27unrolled_elementwise_kernelIZNS0_50_GLOBAL__N__2680c7bb_12_PowKernel_cu_7dd49032_317029pow_tensor_scalar_kernel_implIN3c108BFloat16ES5_EEvRNS_18TensorIteratorBaseET0_EUlS5_E1_St5arrayIPcLm2EELi4E23TrivialOffsetCalculatorILi1EjESE_NS0_6memory15LoadWithoutCastENSF_16StoreWithoutCastEEEviT_S8_T2_T3_T4_T5_,@"STO_CUDA_ENTRY STV_DEFAULT"
_ZN2at6native27unrolled_elementwise_kernelIZNS0_50_GLOBAL__N__2680c7bb_12_PowKernel_cu_7dd49032_317029pow_tensor_scalar_kernel_implIN3c108BFloat16ES5_EEvRNS_18TensorIteratorBaseET0_EUlS5_E1_St5arrayIPcLm2EELi4E23TrivialOffsetCalculatorILi1EjESE_NS0_6memory15LoadWithoutCastENSF_16StoreWithoutCastEEEviT_S8_T2_T3_T4_T5_:
.text._ZN2at6native27unrolled_elementwise_kernelIZNS0_50_GLOBAL__N__2680c7bb_12_PowKernel_cu_7dd49032_317029pow_tensor_scalar_kernel_implIN3c108BFloat16ES5_EEvRNS_18TensorIteratorBaseET0_EUlS5_E1_St5arrayIPcLm2EELi4E23TrivialOffsetCalculatorILi1EjESE_NS0_6memory15LoadWithoutCastENSF_16StoreWithoutCastEEEviT_S8_T2_T3_T4_T5_:
[----:B------:R-:W-:Y:S01]  /*0000*/  LDC R1, c[0x0][0x37c] ;  /* 0x0000df00ff017b82 */ /* 0x000fe20000000800 */
[----:B------:R-:W0:Y:S07]  /*0010*/  S2R R11, SR_CTAID.X ;  /* 0x00000000000b7919 */ /* 0x000e2e0000002500 */
[----:B------:R-:W0:Y:S01]  /*0020*/  LDC R12, c[0x0][0x380] ;  /* 0x0000e000ff0c7b82 */ /* 0x000e220000000800 */
[----:B------:R-:W1:Y:S01]  /*0030*/  LDCU.64 UR4, c[0x0][0x358] ;  /* 0x00006b00ff0477ac */ /* 0x000e620008000a00 */
[----:B------:R-:W-:Y:S01]  /*0040*/  PRMT R16, RZ, 0x7610, R16 ;  /* 0x00007610ff107816 */ /* 0x000fe20000000010 */
[----:B------:R-:W2:Y:S01]  /*0050*/  S2R R15, SR_TID.X ;  /* 0x00000000000f7919 */ /* 0x000ea20000002100 */
[----:B------:R-:W-:-:S02]  /*0060*/  PRMT R10, RZ, 0x7610, R10 ;  /* 0x00007610ff0a7816 */ /* 0x000fc4000000000a */
[----:B------:R-:W-:Y:S02]  /*0070*/  PRMT R0, RZ, 0x7610, R0 ;  /* 0x00007610ff007816 */ /* 0x000fe40000000000 */
[----:B------:R-:W-:Y:S01]  /*0080*/  PRMT R14, RZ, 0x7610, R14 ;  /* 0x00007610ff0e7816 */ /* 0x000fe2000000000e */
[----:B0-----:R-:W-:Y:S02]  /*0090*/  IMAD R12, R11, -0x200, R12 ;  /* 0xfffffe000b0c7824 */ /* 0x001fe400078e020c */
[----:B--2---:R-:W-:-:S03]  /*00a0*/  IMAD.MOV.U32 R13, RZ, RZ, R15 ;  /* 0x000000ffff0d7224 */ /* 0x004fc600078e000f */
[----:B------:R-:W-:-:S13]  /*00b0*/  ISETP.GE.AND P0, PT, R15, R12, PT ;  /* 0x0000000c0f00720c */ /* 0x000fda0003f06270 */
[----:B------:R-:W-:Y:S01]  /*00c0*/  @!P0 VIADD R15, R13, 0x80 ;  /* 0x000000800d0f8836 */ /* 0x000fe20000000000 */
[----:B------:R-:W0:Y:S01]  /*00d0*/  @!P0 LDC.64 R2, c[0x0][0x398] ;  /* 0x0000e600ff028b82 */ /* 0x000e220000000a00 */
[----:B------:R-:W-:-:S03]  /*00e0*/  @!P0 LEA R17, R11, R13, 0x9 ;  /* 0x0000000d0b118211 */ /* 0x000fc600078e48ff */
[----:B------:R-:W-:-:S13]  /*00f0*/  ISETP.GE.AND P1, PT, R15, R12, PT ;  /* 0x0000000c0f00720c */ /* 0x000fda0003f26270 */
[----:B------:R-:W-:Y:S01]  /*0100*/  @!P1 IMAD R19, R11, 0x200, R15 ;  /* 0x000002000b139824 */ /* 0x000fe200078e020f */
[----:B------:R-:W-:Y:S01]  /*0110*/  @!P1 IADD3 R15, PT, PT, R15, 0x80, RZ ;  /* 0x000000800f0f9810 */ /* 0x000fe20007ffe0ff */
[----:B------:R-:W2:Y:S03]  /*0120*/  @!P1 LDC.64 R6, c[0x0][0x398] ;  /* 0x0000e600ff069b82 */ /* 0x000ea60000000a00 */
[----:B------:R-:W-:Y:S01]  /*0130*/  ISETP.GE.AND P3, PT, R15, R12, PT ;  /* 0x0000000c0f00720c */ /* 0x000fe20003f66270 */
[----:B0-----:R-:W-:-:S05]  /*0140*/  @!P0 IMAD.WIDE.U32 R2, R17, 0x2, R2 ;  /* 0x0000000211028825 */ /* 0x001fca00078e0002 */
[----:B-1----:R0:W5:Y:S07]  /*0150*/  @!P0 LDG.E.U16 R14, desc[UR4][R2.64] ;  /* 0x00000004020e8981 */ /* 0x00216e000c1e1500 */
[----:B------:R-:W-:Y:S01]  /*0160*/  @!P3 IMAD R21, R11, 0x200, R15 ;  /* 0x000002000b15b824 */ /* 0x000fe200078e020f */
[----:B------:R-:W1:Y:S01]  /*0170*/  @!P3 LDC.64 R8, c[0x0][0x398] ;  /* 0x0000e600ff08bb82 */ /* 0x000e620000000a00 */
[----:B------:R-:W-:-:S05]  /*0180*/  @!P3 VIADD R15, R15, 0x80 ;  /* 0x000000800f0fb836 */ /* 0x000fca0000000000 */
[----:B------:R-:W-:Y:S01]  /*0190*/  ISETP.GE.AND P2, PT, R15, R12, PT ;  /* 0x0000000c0f00720c */ /* 0x000fe20003f46270 */
[----:B--2---:R-:W-:-:S05]  /*01a0*/  @!P1 IMAD.WIDE.U32 R6, R19, 0x2, R6 ;  /* 0x0000000213069825 */ /* 0x004fca00078e0006 */
[----:B------:R0:W5:Y:S07]  /*01b0*/  @!P1 LDG.E.U16 R16, desc[UR4][R6.64] ;  /* 0x0000000406109981 */ /* 0x00016e000c1e1500 */
[----:B------:R-:W2:Y:S01]  /*01c0*/  @!P2 LDC.64 R4, c[0x0][0x398] ;  /* 0x0000e600ff04ab82 */ /* 0x000ea20000000a00 */
[----:B------:R-:W-:Y:S02]  /*01d0*/  @!P2 IMAD R15, R11, 0x200, R15 ;  /* 0x000002000b0fa824 */ /* 0x000fe400078e020f */
[----:B-1----:R-:W-:-:S05]  /*01e0*/  @!P3 IMAD.WIDE.U32 R8, R21, 0x2, R8 ;  /* 0x000000021508b825 */ /* 0x002fca00078e0008 */
[----:B------:R0:W5:Y:S01]  /*01f0*/  @!P3 LDG.E.U16 R10, desc[UR4][R8.64] ;  /* 0x00000004080ab981 */ /* 0x000162000c1e1500 */
[----:B--2---:R-:W-:-:S05]  /*0200*/  @!P2 IMAD.WIDE.U32 R4, R15, 0x2, R4 ;  /* 0x000000020f04a825 */ /* 0x004fca00078e0004 */
[----:B------:R0:W5:Y:S01]  /*0210*/  @!P2 LDG.E.U16 R0, desc[UR4][R4.64] ;  /* 0x000000040400a981 */ /* 0x000162000c1e1500 */
[----:B------:R-:W-:Y:S01]  /*0220*/  ISETP.GE.AND P0, PT, R13, R12, PT ;  /* 0x0000000c0d00720c */ /* 0x000fe20003f06270 */
[----:B------:R-:W-:-:S12]  /*0230*/  BSSY.RECONVERGENT B0, `(.L_x_1239) ;  /* 0x0000034000007945 */ /* 0x000fd80003800200 */
[----:B0-----:R-:W-:Y:S05]  /*0240*/  @P0 BRA `(.L_x_1240) ;  /* 0x0000000000c80947 */ /* 0x001fea0003800000 */
[----:B-----5:R-:W-:Y:S01]  /*0250*/  IMAD.U32 R14, R14, 0x10000, RZ ;  /* 0x000100000e0e7824 */ /* 0x020fe200078e00ff */
[----:B------:R-:W-:Y:S03]  /*0260*/  BSSY.RECONVERGENT B1, `(.L_x_1241) ;  /* 0x0000026000017945 */ /* 0x000fe60003800200 */
[----:B------:R-:W-:-:S06]  /*0270*/  FMUL.FTZ R14, R14, R14 ;  /* 0x0000000e0e0e7220 */ /* 0x000fcc0000410000 */
[----:B------:R-:W0:Y:S02]  /*0280*/  F2F.BF16.F32 R14, R14 ;  /* 0x0000000e000e7304 */ /* 0x000e240000202000 */
[----:B0-----:R-:W-:-:S05]  /*0290*/  SHF.L.U32 R2, R14, 0x10, RZ ;  /* 0x000000100e027819 */ /* 0x001fca00000006ff */
        /* <DEDUP_REMOVED lines=33> */
[----:B------:R-:W-:Y:S05]  /*04b0*/  CALL.REL.NOINC `($__internal_3_$__cuda_sm20_dblrcp_rn_slowpath_v3) ;  /* 0x0000000c00487944 */ /* 0x000fea0003c00000 */
.L_x_1242:
[----:B------:R-:W-:Y:S05]  /*04c0*/  BSYNC.RECONVERGENT B1 ;  /* 0x0000000000017941 */ /* 0x000fea0003800200 */
.L_x_1241:
        /* <DEDUP_REMOVED lines=9> */
[----:B------:R-:W-:-:S07]  /*0560*/  F2FP.BF16.F32.PACK_AB R14, RZ, R14 ;  /* 0x0000000eff0e723e */ /* 0x000fce00000010ff */
.L_x_1240:
[----:B------:R-:W-:Y:S05]  /*0570*/  BSYNC.RECONVERGENT B0 ;  /* 0x0000000000007941 */ /* 0x000fea0003800200 */
.L_x_1239:
[----:B------:R-:W-:Y:S01]  /*0580*/  IADD3 R15, PT, PT, R13, 0x80, RZ ;  /* 0x000000800d0f7810 */ /* 0x000fe20007ffe0ff */
[----:B------:R-:W-:Y:S03]  /*0590*/  BSSY.RECONVERGENT B0, `(.L_x_1243) ;  /* 0x0000035000007945 */ /* 0x000fe60003800200 */
        /* <DEDUP_REMOVED lines=41> */
.L_x_1246:
[----:B------:R-:W-:Y:S05]  /*0830*/  BSYNC.RECONVERGENT B1 ;  /* 0x0000000000017941 */ /* 0x000fea0003800200 */
.L_x_1245:
        /* <DEDUP_REMOVED lines=10> */
.L_x_1244:
[----:B------:R-:W-:Y:S05]  /*08e0*/  BSYNC.RECONVERGENT B0 ;  /* 0x0000000000007941 */ /* 0x000fea0003800200 */
.L_x_1243:
[----:B------:R-:W-:Y:S01]  /*08f0*/  VIADD R3, R13, 0x100 ;  /* 0x000001000d037836 */ /* 0x000fe20000000000 */
[----:B------:R-:W-:Y:S04]  /*0900*/  BSSY.RECONVERGENT B0, `(.L_x_1247) ;  /* 0x0000035000007945 */ /* 0x000fe80003800200 */
[----:B------:R-:W-:-:S13]  /*0910*/  ISETP.GE.AND P0, PT, R3, R12, PT ;  /* 0x0000000c0300720c */ /* 0x000fda0003f06270 */
[----:B------:R-:W-:Y:S05]  /*0920*/  @P0 BRA `(.L_x_1248) ;  /* 0x0000000000c80947 */ /* 0x000fea0003800000 */
        /* <DEDUP_REMOVED lines=36> */
[----:B------:R-:W-:Y:S02]  /*0b70*/  MOV R18, 0xba0 ;  /* 0x00000ba000127802 */ /* 0x000fe40000000f00 */
[----:B------:R-:W-:-:S07]  /*0b80*/  IADD3 R9, PT, PT, R4, -0x100000, RZ ;  /* 0xfff0000004097810 */ /* 0x000fce0007ffe0ff */
[----:B------:R-:W-:Y:S05]  /*0b90*/  CALL.REL.NOINC `($__internal_3_$__cuda_sm20_dblrcp_rn_slowpath_v3) ;  /* 0x0000000400907944 */ /* 0x000fea0003c00000 */
.L_x_1250:
[----:B------:R-:W-:Y:S05]  /*0ba0*/  BSYNC.RECONVERGENT B1 ;  /* 0x0000000000017941 */ /* 0x000fea0003800200 */
.L_x_1249:
        /* <DEDUP_REMOVED lines=10> */
.L_x_1248:
[----:B------:R-:W-:Y:S05]  /*0c50*/  BSYNC.RECONVERGENT B0 ;  /* 0x0000000000007941 */ /* 0x000fea0003800200 */
.L_x_1247:
        /* <DEDUP_REMOVED lines=43> */
.L_x_1254:
[----:B------:R-:W-:Y:S05]  /*0f10*/  BSYNC.RECONVERGENT B1 ;  /* 0x0000000000017941 */ /* 0x000fea0003800200 */
.L_x_1253:
        /* <DEDUP_REMOVED lines=10> */
.L_x_1252:
[----:B------:R-:W-:Y:S05]  /*0fc0*/  BSYNC.RECONVERGENT B0 ;  /* 0x0000000000007941 */ /* 0x000fea0003800200 */
.L_x_1251:
[----:B------:R-:W-:Y:S01]  /*0fd0*/  ISETP.GE.AND P0, PT, R13, R12, PT ;  /* 0x0000000c0d00720c */ /* 0x000fe20003f06270 */
[----:B------:R-:W-:Y:S04]  /*0fe0*/  BSSY.RECONVERGENT B0, `(.L_x_1255) ;  /* 0x0000017000007945 */ /* 0x000fe80003800200 */
[----:B------:R-:W-:Y:S08]  /*0ff0*/  BSSY.RELIABLE B1, `(.L_x_1256) ;  /* 0x000000f000017945 */ /* 0x000ff00003800100 */
[----:B------:R-:W-:Y:S05]  /*1000*/  @P0 BRA `(.L_x_1257) ;  /* 0x0000000000340947 */ /* 0x000fea0003800000 */
[----:B------:R-:W0:Y:S01]  /*1010*/  LDC.64 R2, c[0x0][0x390] ;  /* 0x0000e400ff027b82 */ /* 0x000e220000000a00 */
[----:B------:R-:W-:Y:S01]  /*1020*/  LEA R5, R11, R13, 0x9 ;  /* 0x0000000d0b057211 */ /* 0x000fe200078e48ff */
[----:B------:R-:W-:-:S05]  /*1030*/  IMAD.MOV.U32 R13, RZ, RZ, R15 ;  /* 0x000000ffff0d7224 */ /* 0x000fca00078e000f */
[----:B------:R-:W-:-:S13]  /*1040*/  ISETP.GE.AND P0, PT, R13, R12, PT ;  /* 0x0000000c0d00720c */ /* 0x000fda0003f06270 */
[----:B------:R-:W-:Y:S05]  /*1050*/  @P0 BREAK.RELIABLE B1 ;  /* 0x0000000000010942 */ /* 0x000fea0003800100 */
[----:B0-----:R-:W-:-:S05]  /*1060*/  IMAD.WIDE.U32 R2, R5, 0x2, R2 ;  /* 0x0000000205027825 */ /* 0x001fca00078e0002 */
[----:B-----5:R0:W-:Y:S01]  /*1070*/  STG.E.U16 desc[UR4][R2.64], R14 ;  /* 0x0000000e02007986 */ /* 0x0201e2000c101504 */
[----:B------:R-:W-:Y:S05]  /*1080*/  @P0 BRA `(.L_x_1258) ;  /* 0x0000000000300947 */ /* 0x000fea0003800000 */
[----:B0-----:R-:W0:Y:S01]  /*1090*/  LDC.64 R2, c[0x0][0x390] ;  /* 0x0000e400ff027b82 */ /* 0x001e220000000a00 */
[----:B------:R-:W-:Y:S01]  /*10a0*/  IMAD R5, R11, 0x200, R13 ;  /* 0x000002000b057824 */ /* 0x000fe200078e020d */
[----:B------:R-:W-:-:S03]  /*10b0*/  IADD3 R13, PT, PT, R13, 0x80, RZ ;  /* 0x000000800d0d7810 */ /* 0x000fc60007ffe0ff */
[----:B0-----:R-:W-:-:S05]  /*10c0*/  IMAD.WIDE.U32 R2, R5, 0x2, R2 ;  /* 0x0000000205027825 */ /* 0x001fca00078e0002 */
[----:B------:R0:W-:Y:S02]  /*10d0*/  STG.E.U16 desc[UR4][R2.64], R16 ;  /* 0x0000001002007986 */ /* 0x0001e4000c101504 */
.L_x_1257:
[----:B------:R-:W-:Y:S05]  /*10e0*/  BSYNC.RELIABLE B1 ;  /* 0x0000000000017941 */ /* 0x000fea0003800100 */
.L_x_1256:
[----:B------:R-:W-:-:S13]  /*10f0*/  ISETP.GE.AND P0, PT, R13, R12, PT ;  /* 0x0000000c0d00720c */ /* 0x000fda0003f06270 */
[----:B0-----:R-:W0:Y:S01]  /*1100*/  @!P0 LDC.64 R2, c[0x0][0x390] ;  /* 0x0000e400ff028b82 */ /* 0x001e220000000a00 */
[----:B------:R-:W-:Y:S02]  /*1110*/  @!P0 IMAD R5, R11, 0x200, R13 ;  /* 0x000002000b058824 */ /* 0x000fe400078e020d */
[----:B------:R-:W-:Y:S02]  /*1120*/  @!P0 VIADD R13, R13, 0x80 ;  /* 0x000000800d0d8836 */ /* 0x000fe40000000000 */
[----:B0-----:R-:W-:-:S05]  /*1130*/  @!P0 IMAD.WIDE.U32 R2, R5, 0x2, R2 ;  /* 0x0000000205028825 */ /* 0x001fca00078e0002 */
[----:B-----5:R1:W-:Y:S02]  /*1140*/  @!P0 STG.E.U16 desc[UR4][R2.64], R10 ;  /* 0x0000000a02008986 */ /* 0x0203e4000c101504 */
.L_x_1258:
[----:B------:R-:W-:Y:S05]  /*1150*/  BSYNC.RECONVERGENT B0 ;  /* 0x0000000000007941 */ /* 0x000fea0003800200 */
.L_x_1255:
[----:B------:R-:W-:Y:S05]  /*1160*/  WARPSYNC.ALL ;  /* 0x0000000000007948 */ /* 0x000fea0003800000 */
[----:B------:R-:W-:-:S13]  /*1170*/  ISETP.GE.AND P0, PT, R13, R12, PT ;  /* 0x0000000c0d00720c */ /* 0x000fda0003f06270 */
[----:B------:R-:W-:Y:S05]  /*1180*/  @P0 EXIT ;  /* 0x000000000000094d */ /* 0x000fea0003800000 */
[----:B01----:R-:W0:Y:S01]  /*1190*/  LDC.64 R2, c[0x0][0x390] ;  /* 0x0000e400ff027b82 */ /* 0x003e220000000a00 */
[----:B------:R-:W-:-:S05]  /*11a0*/  LEA R11, R11, R13, 0x9 ;  /* 0x0000000d0b0b7211 */ /* 0x000fca00078e48ff */
[----:B0-----:R-:W-:-:S05]  /*11b0*/  IMAD.WIDE.U32 R2, R11, 0x2, R2 ;  /* 0x000000020b027825 */ /* 0x001fca00078e0002 */
[----:B------:R-:W-:Y:S01]  /*11c0*/  STG.E.U16 desc[UR4][R2.64], R0 ;  /* 0x0000000002007986 */ /* 0x000fe2000c101504 */
[----:B------:R-:W-:Y:S05]  /*11d0*/  EXIT ;  /* 0x000000000000794d */ /* 0x000fea0003800000 */
        .weak           $__internal_3_$__cuda_sm20_dblrcp_rn_slowpath_v3
        .type           $__internal_3_$__cuda_sm20_dblrcp_rn_slowpath_v3,@function
        .size           $__internal_3_$__cuda_sm20_dblrcp_rn_slowpath_v3,(.L_x_60591 - $__internal_3_$__cuda_sm20_dblrcp_rn_slowpath_v3)
$__internal_3_$__cuda_sm20_dblrcp_rn_slowpath_v3:
        /* <DEDUP_REMOVED lines=11> */
[----:B------:R-:W-:Y:S01]  /*1290*/  IADD3 R5, PT, PT, R3, -0x3fe00000, RZ ;  /* 0xc020000003057810 */ /* 0x000fe20007ffe0ff */
[----:B------:R-:W-:Y:S02]  /*12a0*/  IMAD.MOV.U32 R4, RZ, RZ, R2 ;  /* 0x000000ffff047224 */ /* 0x000fe400078e0002 */
[----:B------:R-:W-:Y:S01]  /*12b0*/  IMAD.MOV.U32 R6, RZ, RZ, R9 ;  /* 0x000000ffff067224 */ /* 0x000fe200078e0009 */
[----:B------:R-:W0:Y:S05]  /*12c0*/  MUFU.RCP64H R7, R5 ;  /* 0x0000000500077308 */ /* 0x000e2a0000001800 */
        /* <DEDUP_REMOVED lines=42> */
.L_x_1262:
        /* <DEDUP_REMOVED lines=34> */
.L_x_1260:
[----:B------:R-:W-:Y:S01]  /*1790*/  LOP3.LUT R7, R3, 0x80000, RZ, 0xfc, !PT ;  /* 0x0008000003077812 */ /* 0x000fe200078efcff */
[----:B------:R-:W-:-:S07]  /*17a0*/  IMAD.MOV.U32 R6, RZ, RZ, R2 ;  /* 0x000000ffff067224 */ /* 0x000fce00078e0002 */
.L_x_1261:
[----:B------:R-:W-:Y:S05]  /*17b0*/  BSYNC.RECONVERGENT B2 ;  /* 0x0000000000027941 */ /* 0x000fea0003800200 */
.L_x_1259:
[----:B------:R-:W-:-:S04]  /*17c0*/  MOV R19, 0x0 ;  /* 0x0000000000137802 */ /* 0x000fc80000000f00 */
[----:B------:R-:W-:Y:S05]  /*17d0*/  RET.REL.NODEC R18 `(_ZN2at6native27unrolled_elementwise_kernelIZNS0_50_GLOBAL__N__2680c7bb_12_PowKernel_cu_7dd49032_317029pow_tensor_scalar_kernel_implIN3c108BFloat16ES5_EEvRNS_18TensorIteratorBaseET0_EUlS5_E1_St5arrayIPcLm2EELi4E23TrivialOffsetCalculatorILi1EjESE_NS0_6memory15LoadWithoutCastENSF_16StoreWithoutCastEEEviT_S8_T2_T3_T4_T5_) ;  /* 0xffffffe812087950 */ /* 0x000fea0003c3ffff */
.L_x_1263:
        /* <DEDUP_REMOVED lines=10> */
.L_x_60591:


//--------------------- .text._ZN2at6native29vectorized_elementwise_kernelILi2EZNS0_50_GLOBAL__N__2680c7bb_12_PowKernel_cu_7dd49032_317029pow_tensor_scalar_kernel_implIN3c108BFloat16ES5_EEvRNS_18TensorIteratorBaseET0_EUlS5_E1_St5arrayIPcLm2EEEEviS8_T1_ --------------------------
	.section	.text._ZN2at6native29vectorized_elementwise_kernelILi2EZNS0_50_GLOBAL__N__2680c7bb_12_PowKernel_cu_7dd49032_317029pow_tensor_scalar_kernel_implIN3c108BFloat16ES5_EEvRNS_18TensorIteratorBaseET0_EUlS5_E1_St5arrayIPcLm2EEEEviS8_T1_,"ax",@progbits
	.align	128
        .global         _ZN2at6native29vectorized_elementwise_kernelILi2EZNS0_50_GLOBAL__N__2680c7bb_12_PowKernel_cu_7dd49032_317029pow_tensor_scalar_kernel_implIN3c108BFloat16ES5_EEvRNS_18TensorIteratorBaseET0_EUlS5_E1_St5arrayIPcLm2EEEEviS8_T1_
        .type           _ZN2at6native29vectorized_elementwise_kernelILi2EZNS0_50_GLOBAL__N__2680c7bb_12_PowKernel_cu_7dd49032_317029pow_tensor_scalar_kernel_implIN3c108BFloat16ES5_EEvRNS_18TensorIteratorBaseET0_EUlS5_E1_St5arrayIPcLm2EEEEviS8_T1_,@function
        .size           _ZN2at6native29vectorized_elementwise_kernelILi2EZNS0_50_GLOBAL__N__2680c7bb_12_PowKernel_cu_7dd49032_317029pow_tensor_scalar_kernel_implIN3c108BFloat16ES5_EEvRNS_18TensorIteratorBaseET0_EUlS5_E1_St5arrayIPcLm2EEEEviS8_T1_,(.L_x_60592 - _ZN2at6native29vectorized_elementwise_kernelILi2EZNS0_50_GLOBAL__N__2680c7bb_12_PowKernel_cu_7dd49032_317029pow_tensor_scalar_kernel_implIN3c108BFloat16ES5_EEvRNS_18TensorIteratorBaseET0_EUlS5_E1_St5arrayIPcLm2EEEEviS8_T1_)
        .other          _ZN2at6native29vectorized_elementwise_kernelILi2EZNS0_50_GLOBAL__N__2680c7bb_12_PowKernel_cu_7dd49032_317029pow_tensor_scalar_kernel_implIN3c108BFloat16ES5_EEvRNS_18TensorIteratorBaseET0_EUlS5_E1_St5arrayIPcLm2EEEEviS8_T1_,@"STO_CUDA_ENTRY STV_DEFAULT"
_ZN2at6native29vectorized_elementwise_kernelILi2EZNS0_50_GLOBAL__N__2680c7bb_12_PowKernel_cu_7dd49032_317029pow_tensor_scalar_kernel_implIN3c108BFloat16ES5_EEvRNS_18TensorIteratorBaseET0_EUlS5_E1_St5arrayIPcLm2EEEEviS8_T1_:
.text._ZN2at6native29vectorized_elementwise_kernelILi2EZNS0_50_GLOBAL__N__2680c7bb_12_PowKernel_cu_7dd49032_317029pow_tensor_scalar_kernel_implIN3c108BFloat16ES5_EEvRNS_18TensorIteratorBaseET0_EUlS5_E1_St5arrayIPcLm2EEEEviS8_T1_:
[----:B------:R-:W-:Y:S01]  /*0000*/  LDC R1, c[0x0][0x37c] ;  /* 0x0000df00ff017b82 */ /* 0x000fe20000000800 */
[----:B------:R-:W0:Y:S01]  /*0010*/  S2R R9, SR_CTAID.X ;  /* 0x0000000000097919 */ /* 0x000e220000002500 */
[----:B------:R-:W1:Y:S01]  /*0020*/  LDCU UR6, c[0x0][0x380] ;  /* 0x00007000ff0677ac */ /* 0x000e620008000800 */
[----:B------:R-:W2:Y:S01]  /*0030*/  LDCU.64 UR4, c[0x0][0x358] ;  /* 0x00006b00ff0477ac */ /* 0x000ea20008000a00 */
[----:B0-----:R-:W-:-:S05]  /*0040*/  IMAD.SHL.U32 R9, R9, 0x400, RZ ;  /* 0x0000040009097824 */ /* 0x001fca00078e00ff */
[----:B-1----:R-:W-:-:S04]  /*0050*/  IADD3 R7, PT, PT, -R9, UR6, RZ ;  /* 0x0000000609077c10 */ /* 0x002fc8000fffe1ff */
[----:B------:R-:W-:-:S13]  /*0060*/  ISETP.GT.U32.AND P0, PT, R7, 0x3ff, PT ;  /* 0x000003ff0700780c */ /* 0x000fda0003f04070 */
[----:B--2---:R-:W-:Y:S05]  /*0070*/  @P0 BRA `(.L_x_1264) ;  /* 0x0000002000b40947 */ /* 0x004fea0003800000 */
        /* <DEDUP_REMOVED lines=8> */
[----:B------:R-:W-:Y:S02]  /*0100*/  @!P5 IMAD.IADD R0, R9, 0x1, R10 ;  /* 0x000000010900d824 */ /* 0x000fe400078e020a */
[----:B------:R-:W-:-:S05]  /*0110*/  @!P5 VIADD R10, R10, 0x80 ;  /* 0x000000800a0ad836 */ /* 0x000fca0000000000 */
[CC--:B------:R-:W-:Y:S01]  /*0120*/  ISETP.GE.U32.AND P4, PT, R10.reuse, R7.reuse, PT ;  /* 0x000000070a00720c */ /* 0x0c0fe20003f86070 */
[----:B0-----:R-:W-:Y:S02]  /*0130*/  @!P6 IMAD.WIDE.U32 R2, R5, 0x2, R2 ;  /* 0x000000020502e825 */ /* 0x001fe400078e0002 */
[----:B------:R-:W0:Y:S03]  /*0140*/  @!P5 LDC.64 R4, c[0x0][0x398] ;  /* 0x0000e600ff04db82 */ /* 0x000e260000000a00 */
[----:B------:R1:W5:Y:S07]  /*0150*/  @!P6 LDG.E.U16 R8, desc[UR4][R2.64] ;  /* 0x000000040208e981 */ /* 0x00036e000c1e1500 */
[----:B------:R-:W-:Y:S01]  /*0160*/  @!P4 IADD3 R11, PT, PT, R9, R10, RZ ;  /* 0x0000000a090bc210 */ /* 0x000fe20007ffe0ff */
[----:B------:R-:W-:Y:S01]  /*0170*/  @!P4 VIADD R10, R10, 0x80 ;  /* 0x000000800a0ac836 */ /* 0x000fe20000000000 */
[----:B------:R-:W2:Y:S04]  /*0180*/  @!P4 LDC.64 R22, c[0x0][0x398] ;  /* 0x0000e600ff16cb82 */ /* 0x000ea80000000a00 */
[----:B------:R-:W-:-:S13]  /*0190*/  ISETP.GE.U32.AND P3, PT, R10, R7, PT ;  /* 0x000000070a00720c */ /* 0x000fda0003f66070 */
[----:B------:R-:W-:Y:S01]  /*01a0*/  @!P3 IMAD.IADD R29, R9, 0x1, R10 ;  /* 0x00000001091db824 */ /* 0x000fe200078e020a */
[----:B------:R-:W-:Y:S01]  /*01b0*/  @!P3 IADD3 R10, PT, PT, R10, 0x80, RZ ;  /* 0x000000800a0ab810 */ /* 0x000fe20007ffe0ff */
[----:B------:R-:W3:Y:S03]  /*01c0*/  @!P3 LDC.64 R16, c[0x0][0x398] ;  /* 0x0000e600ff10bb82 */ /* 0x000ee60000000a00 */
[----:B------:R-:W-:-:S13]  /*01d0*/  ISETP.GE.U32.AND P2, PT, R10, R7, PT ;  /* 0x000000070a00720c */ /* 0x000fda0003f46070 */
[----:B------:R-:W-:Y:S01]  /*01e0*/  @!P2 IMAD.IADD R27, R9, 0x1, R10 ;  /* 0x00000001091ba824 */ /* 0x000fe200078e020a */
[----:B------:R-:W4:Y:S01]  /*01f0*/  @!P2 LDC.64 R14, c[0x0][0x398] ;  /* 0x0000e600ff0eab82 */ /* 0x000f220000000a00 */
[----:B------:R-:W-:-:S05]  /*0200*/  @!P2 VIADD R10, R10, 0x80 ;  /* 0x000000800a0aa836 */ /* 0x000fca0000000000 */
[----:B------:R-:W-:-:S13]  /*0210*/  ISETP.GE.U32.AND P1, PT, R10, R7, PT ;  /* 0x000000070a00720c */ /* 0x000fda0003f26070 */
[----:B------:R-:W-:Y:S01]  /*0220*/  @!P1 IADD3 R25, PT, PT, R9, R10, RZ ;  /* 0x0000000a09199210 */ /* 0x000fe20007ffe0ff */
[----:B------:R-:W-:Y:S01]  /*0230*/  @!P1 VIADD R10, R10, 0x80 ;  /* 0x000000800a0a9836 */ /* 0x000fe20000000000 */
[----:B------:R-:W4:Y:S04]  /*0240*/  @!P1 LDC.64 R12, c[0x0][0x398] ;  /* 0x0000e600ff0c9b82 */ /* 0x000f280000000a00 */
[----:B------:R-:W-:-:S13]  /*0250*/  ISETP.GE.U32.AND P0, PT, R10, R7, PT ;  /* 0x000000070a00720c */ /* 0x000fda0003f06070 */
[----:B------:R-:W-:Y:S01]  /*0260*/  @!P0 IADD3 R21, PT, PT, R9, R10, RZ ;  /* 0x0000000a09158210 */ /* 0x000fe20007ffe0ff */
[----:B------:R-:W-:Y:S01]  /*0270*/  @!P0 VIADD R10, R10, 0x80 ;  /* 0x000000800a0a8836 */ /* 0x000fe20000000000 */
[----:B-1----:R-:W1:Y:S04]  /*0280*/  @!P0 LDC.64 R2, c[0x0][0x398] ;  /* 0x0000e600ff028b82 */ /* 0x002e680000000a00 */
[----:B------:R-:W-:-:S13]  /*0290*/  ISETP.GE.U32.AND P6, PT, R10, R7, PT ;  /* 0x000000070a00720c */ /* 0x000fda0003fc6070 */
[----:B------:R-:W4:Y:S01]  /*02a0*/  @!P6 LDC.64 R18, c[0x0][0x398] ;  /* 0x0000e600ff12eb82 */ /* 0x000f220000000a00 */
[----:B0-----:R-:W-:Y:S01]  /*02b0*/  @!P5 IMAD.WIDE.U32 R4, R0, 0x2, R4 ;  /* 0x000000020004d825 */ /* 0x001fe200078e0004 */
[----:B------:R-:W-:-:S03]  /*02c0*/  PRMT R0, RZ, 0x7610, R0 ;  /* 0x00007610ff007816 */ /* 0x000fc60000000000 */
[----:B------:R-:W-:Y:S01]  /*02d0*/  @!P6 IMAD.IADD R10, R9, 0x1, R10 ;  /* 0x00000001090ae824 */ /* 0x000fe200078e020a */
[----:B------:R-:W-:Y:S01]  /*02e0*/  PRMT R20, RZ, 0x7610, R20 ;  /* 0x00007610ff147816 */ /* 0x000fe20000000014 */
[----:B--2---:R-:W-:Y:S01]  /*02f0*/  @!P4 IMAD.WIDE.U32 R22, R11, 0x2, R22 ;  /* 0x000000020b16c825 */ /* 0x004fe200078e0016 */
[----:B------:R0:W5:Y:S01]  /*0300*/  @!P5 LDG.E.U16 R0, desc[UR4][R4.64] ;  /* 0x000000040400d981 */ /* 0x000162000c1e1500 */
[----:B------:R-:W-:Y:S02]  /*0310*/  PRMT R11, RZ, 0x7610, R11 ;  /* 0x00007610ff0b7816 */ /* 0x000fe4000000000b */
[----:B-1----:R-:W-:Y:S01]  /*0320*/  @!P0 IMAD.WIDE.U32 R2, R21, 0x2, R2 ;  /* 0x0000000215028825 */ /* 0x002fe200078e0002 */
[----:B------:R-:W-:-:S03]  /*0330*/  PRMT R21, RZ, 0x7610, R21 ;  /* 0x00007610ff157816 */ /* 0x000fc60000000015 */
[----:B---3--:R-:W-:Y:S01]  /*0340*/  @!P3 IMAD.WIDE.U32 R16, R29, 0x2, R16 ;  /* 0x000000021d10b825 */ /* 0x008fe200078e0010 */
[----:B------:R1:W5:Y:S01]  /*0350*/  @!P4 LDG.E.U16 R11, desc[UR4][R22.64] ;  /* 0x00000004160bc981 */ /* 0x000362000c1e1500 */
[----:B0-----:R-:W-:Y:S02]  /*0360*/  PRMT R4, RZ, 0x7610, R4 ;  /* 0x00007610ff047816 */ /* 0x001fe40000000004 */
[----:B----4-:R-:W-:Y:S01]  /*0370*/  @!P2 IMAD.WIDE.U32 R14, R27, 0x2, R14 ;  /* 0x000000021b0ea825 */ /* 0x010fe200078e000e */
[----:B------:R1:W5:Y:S03]  /*0380*/  @!P3 LDG.E.U16 R20, desc[UR4][R16.64] ;  /* 0x000000041014b981 */ /* 0x000366000c1e1500 */
[----:B------:R-:W-:Y:S01]  /*0390*/  @!P6 IMAD.WIDE.U32 R18, R10, 0x2, R18 ;  /* 0x000000020a12e825 */ /* 0x000fe200078e0012 */
[----:B------:R-:W-:Y:S01]  /*03a0*/  PRMT R10, RZ, 0x7610, R10 ;  /* 0x00007610ff0a7816 */ /* 0x000fe2000000000a */
[----:B------:R1:W5:Y:S02]  /*03b0*/  @!P2 LDG.E.U16 R21, desc[UR4][R14.64] ;  /* 0x000000040e15a981 */ /* 0x000364000c1e1500 */
[----:B------:R-:W-:-:S02]  /*03c0*/  @!P1 IMAD.WIDE.U32 R12, R25, 0x2, R12 ;  /* 0x00000002190c9825 */ /* 0x000fc400078e000c */
[----:B------:R1:W5:Y:S04]  /*03d0*/  @!P6 LDG.E.U16 R4, desc[UR4][R18.64] ;  /* 0x000000041204e981 */ /* 0x000368000c1e1500 */
[----:B------:R1:W5:Y:S01]  /*03e0*/  @!P1 LDG.E.U16 R10, desc[UR4][R12.64] ;  /* 0x000000040c0a9981 */ /* 0x000362000c1e1500 */
[----:B------:R-:W-:-:S06]  /*03f0*/  PRMT R5, RZ, 0x7610, R5 ;  /* 0x00007610ff057816 */ /* 0x000fcc0000000005 */
[----:B------:R1:W5:Y:S01]  /*0400*/  @!P0 LDG.E.U16 R5, desc[UR4][R2.64] ;  /* 0x0000000402058981 */ /* 0x000362000c1e1500 */
[----:B------:R-:W-:Y:S01]  /*0410*/  ISETP.GE.U32.AND P0, PT, R6, R7, PT ;  /* 0x000000070600720c */ /* 0x000fe20003f06070 */
[----:B------:R-:W-:-:S12]  /*0420*/  BSSY.RECONVERGENT B1, `(.L_x_1265) ;  /* 0x0000034000017945 */ /* 0x000fd80003800200 */
[----:B-1----:R-:W-:Y:S05]  /*0430*/  @P0 BRA `(.L_x_1266) ;  /* 0x0000000000c80947 */ /* 0x002fea0003800000 */
        /* <DEDUP_REMOVED lines=38> */
[----:B------:R-:W-:Y:S05]  /*06a0*/  CALL.REL.NOINC `($__internal_4_$__cuda_sm20_dblrcp_rn_slowpath_v3) ;  /* 0x0000003800047944 */ /* 0x000fea0003c00000 */
.L_x_1268:
[----:B------:R-:W-:Y:S05]  /*06b0*/  BSYNC.RECONVERGENT B2 ;  /* 0x0000000000027941 */ /* 0x000fea0003800200 */
.L_x_1267:
        /* <DEDUP_REMOVED lines=10> */
.L_x_1266:
[----:B------:R-:W-:Y:S05]  /*0760*/  BSYNC.RECONVERGENT B1 ;  /* 0x0000000000017941 */ /* 0x000fea0003800200 */
.L_x_1265:
[----:B------:R-:W-:Y:S01]  /*0770*/  VIADD R2, R6, 0x80 ;  /* 0x0000008006027836 */ /* 0x000fe20000000000 */
[----:B------:R-:W-:Y:S04]  /*0780*/  BSSY.RECONVERGENT B1, `(.L_x_1269) ;  /* 0x0000035000017945 */ /* 0x000fe80003800200 */
[----:B------:R-:W-:-:S13]  /*0790*/  ISETP.GE.U32.AND P0, PT, R2, R7, PT ;  /* 0x000000070200720c */ /* 0x000fda0003f06070 */
[----:B------:R-:W-:Y:S05]  /*07a0*/  @P0 BRA `(.L_x_1270) ;  /* 0x0000000000c80947 */ /* 0x000fea0003800000 */
[----:B-----5:R-:W-:Y:S01]  /*07b0*/  IMAD.U32 R0, R0, 0x10000, RZ ;  /* 0x0001000000007824 */ /* 0x020fe200078e00ff */
[----:B------:R-:W-:Y:S03]  /*07c0*/  BSSY.RECONVERGENT B2, `(.L_x_1271) ;  /* 0x0000026000027945 */ /* 0x000fe60003800200 */
[----:B------:R-:W-:-:S06]  /*07d0*/  FMUL.FTZ R0, R0, R0 ;  /* 0x0000000000007220 */ /* 0x000fcc0000410000 */
[----:B------:R-:W0:Y:S02]  /*07e0*/  F2F.BF16.F32 R0, R0 ;  /* 0x0000000000007304 */ /* 0x000e240000202000 */
[----:B0-----:R-:W-:-:S05]  /*07f0*/  SHF.L.U32 R8, R0, 0x10, RZ ;  /* 0x0000001000087819 */ /* 0x001fca00000006ff */
[----:B------:R-:W-:-:S04]  /*0800*/  FMUL.FTZ R8, R8, 1 ;  /* 0x3f80000008087820 */ /* 0x000fc80000410000 */
        /* <DEDUP_REMOVED lines=32> */
[----:B------:R-:W-:Y:S05]  /*0a10*/  CALL.REL.NOINC `($__internal_4_$__cuda_sm20_dblrcp_rn_slowpath_v3) ;  /* 0x0000003400287944 */ /* 0x000fea0003c00000 */
.L_x_1272:
[----:B------:R-:W-:Y:S05]  /*0a20*/  BSYNC.RECONVERGENT B2 ;  /* 0x0000000000027941 */ /* 0x000fea0003800200 */
.L_x_1271:
        /* <DEDUP_REMOVED lines=10> */
.L_x_1270:
[----:B------:R-:W-:Y:S05]  /*0ad0*/  BSYNC.RECONVERGENT B1 ;  /* 0x0000000000017941 */ /* 0x000fea0003800200 */
.L_x_1269:
[----:B-----5:R-:W-:Y:S01]  /*0ae0*/  IADD3 R8, PT, PT, R6, 0x100, RZ ;  /* 0x0000010006087810 */ /* 0x020fe20007ffe0ff */
[----:B------:R-:W-:Y:S03]  /*0af0*/  BSSY.RECONVERGENT B1, `(.L_x_1273) ;  /* 0x0000035000017945 */ /* 0x000fe60003800200 */
[----:B------:R-:W-:-:S13]  /*0b00*/  ISETP.GE.U32.AND P0, PT, R8, R7, PT ;  /* 0x000000070800720c */ /* 0x000fda0003f06070 */
[----:B------:R-:W-:Y:S05]  /*0b10*/  @P0 BRA `(.L_x_1274) ;  /* 0x0000000000c80947 */ /* 0x000fea0003800000 */
[----:B------:R-:W-:Y:S01]  /*0b20*/  IMAD.U32 R11, R11, 0x10000, RZ ;  /* 0x000100000b0b7824 */ /* 0x000fe200078e00ff */
[----:B------:R-:W-:Y:S03]  /*0b30*/  BSSY.RECONVERGENT B2, `(.L_x_1275) ;  /* 0x0000026000027945 */ /* 0x000fe60003800200 */
        /* <DEDUP_REMOVED lines=37> */
.L_x_1276:
[----:B------:R-:W-:Y:S05]  /*0d90*/  BSYNC.RECONVERGENT B2 ;  /* 0x0000000000027941 */ /* 0x000fea0003800200 */
.L_x_1275:
        /* <DEDUP_REMOVED lines=10> */
.L_x_1274:
[----:B------:R-:W-:Y:S05]  /*0e40*/  BSYNC.RECONVERGENT B1 ;  /* 0x0000000000017941 */ /* 0x000fea0003800200 */
.L_x_1273:
[----:B------:R-:W-:Y:S01]  /*0e50*/  VIADD R8, R6, 0x180 ;  /* 0x0000018006087836 */ /* 0x000fe20000000000 */
[----:B------:R-:W-:Y:S04]  /*0e60*/  BSSY.RECONVERGENT B1, `(.L_x_1277) ;  /* 0x0000035000017945 */ /* 0x000fe80003800200 */
[----:B------:R-:W-:-:S13]  /*0e70*/  ISETP.GE.U32.AND P0, PT, R8, R7, PT ;  /* 0x000000070800720c */ /* 0x000fda0003f06070 */
[----:B------:R-:W-:Y:S05]  /*0e80*/  @P0 BRA `(.L_x_1278) ;  /* 0x0000000000c80947 */ /* 0x000fea0003800000 */
[----:B------:R-:W-:Y:S01]  /*0e90*/  SHF.L.U32 R20, R20, 0x10, RZ ;  /* 0x0000001014147819 */ /* 0x000fe200000006ff */
[----:B------:R-:W-:Y:S04]  /*0ea0*/  BSSY.RECONVERGENT B2, `(.L_x_1279) ;  /* 0x0000026000027945 */ /* 0x000fe80003800200 */
[----:B------:R-:W-:-:S06]  /*0eb0*/  FMUL.FTZ R20, R20, R20 ;  /* 0x0000001414147220 */ /* 0x000fcc0000410000 */
[----:B------:R-:W0:Y:S02]  /*0ec0*/  F2F.BF16.F32 R20, R20 ;  /* 0x0000001400147304 */ /* 0x000e240000202000 */
[----:B0-----:R-:W-:-:S04]  /*0ed0*/  IMAD.U32 R8, R20, 0x10000, RZ ;  /* 0x0001000014087824 */ /* 0x001fc800078e00ff */
        /* <DEDUP_REMOVED lines=34> */
.L_x_1280:
[----:B------:R-:W-:Y:S05]  /*1100*/  BSYNC.RECONVERGENT B2 ;  /* 0x0000000000027941 */ /* 0x000fea0003800200 */
.L_x_1279:
        /* <DEDUP_REMOVED lines=10> */
.L_x_1278:
[----:B------:R-:W-:Y:S05]  /*11b0*/  BSYNC.RECONVERGENT B1 ;  /* 0x0000000000017941 */ /* 0x000fea0003800200 */
.L_x_1277:
[----:B------:R-:W-:Y:S01]  /*11c0*/  VIADD R8, R6, 0x200 ;  /* 0x0000020006087836 */ /* 0x000fe20000000000 */
[----:B------:R-:W-:Y:S04]  /*11d0*/  BSSY.RECONVERGENT B1, `(.L_x_1281) ;  /* 0x0000035000017945 */ /* 0x000fe80003800200 */
[----:B------:R-:W-:-:S13]  /*11e0*/  ISETP.GE.U32.AND P0, PT, R8, R7, PT ;  /* 0x000000070800720c */ /* 0x000fda0003f06070 */
[----:B------:R-:W-:Y:S05]  /*11f0*/  @P0 BRA `(.L_x_1282) ;  /* 0x0000000000c80947 */ /* 0x000fea0003800000 */
[----:B------:R-:W-:Y:S01]  /*1200*/  IMAD.U32 R21, R21, 0x10000, RZ ;  /* 0x0001000015157824 */ /* 0x000fe200078e00ff */
        /* <DEDUP_REMOVED lines=38> */
.L_x_1284:
[----:B------:R-:W-:Y:S05]  /*1470*/  BSYNC.RECONVERGENT B2 ;  /* 0x0000000000027941 */ /* 0x000fea0003800200 */
.L_x_1283:
        /* <DEDUP_REMOVED lines=10> */
.L_x_1282:
[----:B------:R-:W-:Y:S05]  /*1520*/  BSYNC.RECONVERGENT B1 ;  /* 0x0000000000017941 */ /* 0x000fea0003800200 */
.L_x_1281:
[----:B------:R-:W-:Y:S01]  /*1530*/  IADD3 R8, PT, PT, R6, 0x280, RZ ;  /* 0x0000028006087810 */ /* 0x000fe20007ffe0ff */
        /* <DEDUP_REMOVED lines=42> */
.L_x_1288:
[----:B------:R-:W-:Y:S05]  /*17e0*/  BSYNC.RECONVERGENT B2 ;  /* 0x0000000000027941 */ /* 0x000fea0003800200 */
.L_x_1287:
        /* <DEDUP_REMOVED lines=10> */
.L_x_1286:
[----:B------:R-:W-:Y:S05]  /*1890*/  BSYNC.RECONVERGENT B1 ;  /* 0x0000000000017941 */ /* 0x000fea0003800200 */
.L_x_1285:
        /* <DEDUP_REMOVED lines=43> */
.L_x_1292:
[----:B------:R-:W-:Y:S05]  /*1b50*/  BSYNC.RECONVERGENT B2 ;  /* 0x0000000000027941 */ /* 0x000fea0003800200 */
.L_x_1291:
        /* <DEDUP_REMOVED lines=10> */
.L_x_1290:
[----:B------:R-:W-:Y:S05]  /*1c00*/  BSYNC.RECONVERGENT B1 ;  /* 0x0000000000017941 */ /* 0x000fea0003800200 */
.L_x_1289:
        /* <DEDUP_REMOVED lines=43> */
.L_x_1296:
[----:B------:R-:W-:Y:S05]  /*1ec0*/  BSYNC.RECONVERGENT B2 ;  /* 0x0000000000027941 */ /* 0x000fea0003800200 */
.L_x_1295:
        /* <DEDUP_REMOVED lines=10> */
.L_x_1294:
[----:B------:R-:W-:Y:S05]  /*1f70*/  BSYNC.RECONVERGENT B1 ;  /* 0x0000000000017941 */ /* 0x000fea0003800200 */
.L_x_1293:
[----:B------:R-:W-:Y:S01]  /*1f80*/  ISETP.GE.U32.AND P0, PT, R6, R7, PT ;  /* 0x000000070600720c */ /* 0x000fe20003f06070 */
[----:B------:R-:W-:Y:S04]  /*1f90*/  BSSY.RECONVERGENT B0, `(.L_x_1297) ;  /* 0x0000033000007945 */ /* 0x000fe80003800200 */
[----:B------:R-:W-:Y:S08]  /*1fa0*/  BSSY.RELIABLE B1, `(.L_x_1298) ;  /* 0x000002b000017945 */ /* 0x000ff00003800100 */
[----:B------:R-:W-:Y:S05]  /*1fb0*/  @P0 BRA `(.L_x_1299) ;  /* 0x0000000000300947 */ /* 0x000fea0003800000 */
[----:B------:R-:W0:Y:S01]  /*1fc0*/  LDC.64 R12, c[0x0][0x390] ;  /* 0x0000e400ff0c7b82 */ /* 0x000e220000000a00 */
[----:B------:R-:W-:Y:S01]  /*1fd0*/  IADD3 R15, PT, PT, R9, R6, RZ ;  /* 0x00000006090f7210 */ /* 0x000fe20007ffe0ff */
[----:B------:R-:W-:-:S05]  /*1fe0*/  IMAD.MOV.U32 R6, RZ, RZ, R2 ;  /* 0x000000ffff067224 */ /* 0x000fca00078e0002 */
        /* <DEDUP_REMOVED lines=9> */
.L_x_1299:
[----:B------:R-:W-:-:S13]  /*2080*/  ISETP.GE.U32.AND P0, PT, R6, R7, PT ;  /* 0x000000070600720c */ /* 0x000fda0003f06070 */
[----:B------:R-:W-:Y:S05]  /*2090*/  @P0 BRA `(.L_x_1301) ;  /* 0x0000000000300947 */ /* 0x000fea0003800000 */
[----:B0-----:R-:W0:Y:S01]  /*20a0*/  LDC.64 R2, c[0x0][0x390] ;  /* 0x0000e400ff027b82 */ /* 0x001e220000000a00 */
[----:B------:R-:W-:Y:S02]  /*20b0*/  IMAD.IADD R13, R9, 0x1, R6 ;  /* 0x00000001090d7824 */ /* 0x000fe400078e0206 */
[----:B------:R-:W-:Y:S02]  /*20c0*/  VIADD R6, R6, 0x80 ;  /* 0x0000008006067836 */ /* 0x000fe40000000000 */
[----:B0-----:R-:W-:-:S05]  /*20d0*/  IMAD.WIDE.U32 R2, R13, 0x2, R2 ;  /* 0x000000020d027825 */ /* 0x001fca00078e0002 */
[----:B------:R1:W-:Y:S02]  /*20e0*/  STG.E.U16 desc[UR4][R2.64], R11 ;  /* 0x0000000b02007986 */ /* 0x0003e4000c101504 */
.L_x_1300:
[----:B------:R-:W-:-:S13]  /*20f0*/  ISETP.GE.U32.AND P0, PT, R6, R7, PT ;  /* 0x000000070600720c */ /* 0x000fda0003f06070 */
[----:B------:R-:W-:Y:S05]  /*2100*/  @P0 BRA `(.L_x_1302) ;  /* 0x0000000000300947 */ /* 0x000fea0003800000 */
[----:B01----:R-:W0:Y:S01]  /*2110*/  LDC.64 R2, c[0x0][0x390] ;  /* 0x0000e400ff027b82 */ /* 0x003e220000000a00 */
[----:B------:R-:W-:Y:S01]  /*2120*/  IADD3 R11, PT, PT, R9, R6, RZ ;  /* 0x00000006090b7210 */ /* 0x000fe20007ffe0ff */
[----:B------:R-:W-:-:S04]  /*2130*/  VIADD R6, R6, 0x80 ;  /* 0x0000008006067836 */ /* 0x000fc80000000000 */
[----:B0-----:R-:W-:-:S05]  /*2140*/  IMAD.WIDE.U32 R2, R11, 0x2, R2 ;  /* 0x000000020b027825 */ /* 0x001fca00078e0002 */
[----:B------:R1:W-:Y:S02]  /*2150*/  STG.E.U16 desc[UR4][R2.64], R20 ;  /* 0x0000001402007986 */ /* 0x0003e4000c101504 */
.L_x_1301:
[----:B------:R-:W-:-:S13]  /*2160*/  ISETP.GE.U32.AND P0, PT, R6, R7, PT ;  /* 0x000000070600720c */ /* 0x000fda0003f06070 */
[----:B------:R-:W-:Y:S05]  /*2170*/  @P0 BRA `(.L_x_1303) ;  /* 0x0000000000340947 */ /* 0x000fea0003800000 */
[----:B01----:R-:W0:Y:S01]  /*2180*/  LDC.64 R2, c[0x0][0x390] ;  /* 0x0000e400ff027b82 */ /* 0x003e220000000a00 */
[----:B------:R-:W-:Y:S01]  /*2190*/  IMAD.IADD R11, R9, 0x1, R6 ;  /* 0x00000001090b7824 */ /* 0x000fe200078e0206 */
[----:B------:R-:W-:-:S03]  /*21a0*/  IADD3 R6, PT, PT, R6, 0x80, RZ ;  /* 0x0000008006067810 */ /* 0x000fc60007ffe0ff */
[----:B0-----:R-:W-:-:S05]  /*21b0*/  IMAD.WIDE.U32 R2, R11, 0x2, R2 ;  /* 0x000000020b027825 */ /* 0x001fca00078e0002 */
[----:B------:R2:W-:Y:S02]  /*21c0*/  STG.E.U16 desc[UR4][R2.64], R21 ;  /* 0x0000001502007986 */ /* 0x0005e4000c101504 */
.L_x_1302:
[----:B------:R-:W-:-:S13]  /*21d0*/  ISETP.GE.U32.AND P0, PT, R6, R7, PT ;  /* 0x000000070600720c */ /* 0x000fda0003f06070 */
[----:B------:R-:W-:Y:S05]  /*21e0*/  @P0 BREAK.RELIABLE B1 ;  /* 0x0000000000010942 */ /* 0x000fea0003800100 */
[----:B------:R-:W-:Y:S05]  /*21f0*/  @P0 BRA `(.L_x_1304) ;  /* 0x0000000000300947 */ /* 0x000fea0003800000 */
[----:B012---:R-:W0:Y:S01]  /*2200*/  LDC.64 R2, c[0x0][0x390] ;  /* 0x0000e400ff027b82 */ /* 0x007e220000000a00 */
[----:B------:R-:W-:Y:S02]  /*2210*/  IMAD.IADD R11, R9, 0x1, R6 ;  /* 0x00000001090b7824 */ /* 0x000fe400078e0206 */
[----:B------:R-:W-:Y:S02]  /*2220*/  VIADD R6, R6, 0x80 ;  /* 0x0000008006067836 */ /* 0x000fe40000000000 */
[----:B0-----:R-:W-:-:S05]  /*2230*/  IMAD.WIDE.U32 R2, R11, 0x2, R2 ;  /* 0x000000020b027825 */ /* 0x001fca00078e0002 */
[----:B------:R2:W-:Y:S02]  /*2240*/  STG.E.U16 desc[UR4][R2.64], R10 ;  /* 0x0000000a02007986 */ /* 0x0005e4000c101504 */
.L_x_1303:
[----:B------:R-:W-:Y:S05]  /*2250*/  BSYNC.RELIABLE B1 ;  /* 0x0000000000017941 */ /* 0x000fea0003800100 */
.L_x_1298:
[----:B------:R-:W-:-:S13]  /*2260*/  ISETP.GE.U32.AND P0, PT, R6, R7, PT ;  /* 0x000000070600720c */ /* 0x000fda0003f06070 */
[----:B012---:R-:W0:Y:S01]  /*2270*/  @!P0 LDC.64 R2, c[0x0][0x390] ;  /* 0x0000e400ff028b82 */ /* 0x007e220000000a00 */
[----:B------:R-:W-:Y:S01]  /*2280*/  @!P0 IADD3 R11, PT, PT, R9, R6, RZ ;  /* 0x00000006090b8210 */ /* 0x000fe20007ffe0ff */
[----:B------:R-:W-:-:S04]  /*2290*/  @!P0 VIADD R6, R6, 0x80 ;  /* 0x0000008006068836 */ /* 0x000fc80000000000 */
[----:B0-----:R-:W-:-:S05]  /*22a0*/  @!P0 IMAD.WIDE.U32 R2, R11, 0x2, R2 ;  /* 0x000000020b028825 */ /* 0x001fca00078e0002 */
[----:B------:R3:W-:Y:S02]  /*22b0*/  @!P0 STG.E.U16 desc[UR4][R2.64], R5 ;  /* 0x0000000502008986 */ /* 0x0007e4000c101504 */
.L_x_1304:
[----:B------:R-:W-:Y:S05]  /*22c0*/  BSYNC.RECONVERGENT B0 ;  /* 0x0000000000007941 */ /* 0x000fea0003800200 */
.L_x_1297:
[----:B------:R-:W-:Y:S05]  /*22d0*/  WARPSYNC.ALL ;  /* 0x0000000000007948 */ /* 0x000fea0003800000 */
[----:B------:R-:W-:-:S13]  /*22e0*/  ISETP.GE.U32.AND P0, PT, R6, R7, PT ;  /* 0x000000070600720c */ /* 0x000fda0003f06070 */
[----:B------:R-:W-:Y:S05]  /*22f0*/  @P0 EXIT ;  /* 0x000000000000094d */ /* 0x000fea0003800000 */
[----:B0123--:R-:W0:Y:S01]  /*2300*/  LDC.64 R2, c[0x0][0x390] ;  /* 0x0000e400ff027b82 */ /* 0x00fe220000000a00 */
[----:B------:R-:W-:-:S04]  /*2310*/  IMAD.IADD R9, R9, 0x1, R6 ;  /* 0x0000000109097824 */ /* 0x000fc800078e0206 */
[----:B0-----:R-:W-:-:S05]  /*2320*/  IMAD.WIDE.U32 R2, R9, 0x2, R2 ;  /* 0x0000000209027825 */ /* 0x001fca00078e0002 */
[----:B------:R-:W-:Y:S01]  /*2330*/  STG.E.U16 desc[UR4][R2.64], R4 ;  /* 0x0000000402007986 */ /* 0x000fe2000c101504 */
[----:B------:R-:W-:Y:S05]  /*2340*/  EXIT ;  /* 0x000000000000794d */ /* 0x000fea0003800000 */
.L_x_1264:
[----:B------:R-:W0:Y:S01]  /*2350*/  S2R R0, SR_TID.X ;  /* 0x0000000000007919 */ /* 0x000e220000002100 */
[----:B------:R-:W1:Y:S02]  /*2360*/  LDC.64 R2, c[0x0][0x398] ;  /* 0x0000e600ff027b82 */ /* 0x000e640000000a00 */
[----:B-1----:R-:W-:-:S04]  /*2370*/  IMAD.WIDE.U32 R2, R9, 0x2, R2 ;  /* 0x0000000209027825 */ /* 0x002fc800078e0002 */
[----:B0-----:R-:W-:-:S05]  /*2380*/  IMAD.WIDE.U32 R2, R0, 0x4, R2 ;  /* 0x0000000400027825 */ /* 0x001fca00078e0002 */
[----:B------:R-:W2:Y:S01]  /*2390*/  LDG.E R5, desc[UR4][R2.64] ;  /* 0x0000000402057981 */ /* 0x000ea2000c1e1900 */
[----:B------:R-:W-:Y:S03]  /*23a0*/  BSSY.RECONVERGENT B1, `(.L_x_1305) ;  /* 0x000002b000017945 */ /* 0x000fe60003800200 */
[----:B------:R-:W5:Y:S04]  /*23b0*/  LDG.E R4, desc[UR4][R2.64+0x200] ;  /* 0x0002000402047981 */ /* 0x000f68000c1e1900 */
[----:B------:R-:W5:Y:S04]  /*23c0*/  LDG.E R6, desc[UR4][R2.64+0x400] ;  /* 0x0004000402067981 */ /* 0x000f68000c1e1900 */
[----:B------:R0:W5:Y:S01]  /*23d0*/  LDG.E R10, desc[UR4][R2.64+0x600] ;  /* 0x00060004020a7981 */ /* 0x000162000c1e1900 */
[----:B--2---:R-:W-:-:S02]  /*23e0*/  SHF.L.U32 R7, R5, 0x10, RZ ;  /* 0x0000001005077819 */ /* 0x004fc400000006ff */
[----:B0-----:R-:W-:-:S03]  /*23f0*/  PRMT R2, R5, 0x7632, R2 ;  /* 0x0000763205027816 */ /* 0x001fc60000000002 */
        /* <DEDUP_REMOVED lines=36> */
[----:B-----5:R-:W-:Y:S05]  /*2640*/  CALL.REL.NOINC `($__internal_4_$__cuda_sm20_dblrcp_rn_slowpath_v3) ;  /* 0x00000018001c7944 */ /* 0x020fea0003c00000 */
.L_x_1306:
[----:B------:R-:W-:Y:S05]  /*2650*/  BSYNC.RECONVERGENT B1 ;  /* 0x0000000000017941 */ /* 0x000fea0003800200 */
.L_x_1305:
[----:B------:R-:W-:Y:S01]  /*2660*/  IMAD.U32 R2, R2, 0x10000, RZ ;  /* 0x0001000002027824 */ /* 0x000fe200078e00ff */
[----:B------:R-:W-:Y:S01]  /*2670*/  UMOV UR6, 0xf0000000 ;  /* 0xf000000000067882 */ /* 0x000fe20000000000 */
[----:B------:R-:W-:Y:S01]  /*2680*/  UMOV UR7, 0x380fffff ;  /* 0x380fffff00077882 */ /* 0x000fe20000000000 */
[----:B------:R-:W-:Y:S01]  /*2690*/  BSSY.RECONVERGENT B1, `(.L_x_1307) ;  /* 0x0000030000017945 */ /* 0x000fe20003800200 */
[----:B------:R-:W-:Y:S01]  /*26a0*/  FMUL.FTZ R5, R2, R2 ;  /* 0x0000000202057220 */ /* 0x000fe20000410000 */
[----:B------:R-:W-:Y:S05]  /*26b0*/  DSETP.GEU.AND P0, PT, |R14|, UR6, PT ;  /* 0x000000060e007e2a */ /* 0x000fea000bf0e200 */
[----:B------:R-:W0:Y:S02]  /*26c0*/  F2F.BF16.F32 R5, R5 ;  /* 0x0000000500057304 */ /* 0x000e240000202000 */
[----:B0-----:R-:W-:-:S04]  /*26d0*/  IMAD.U32 R2, R5, 0x10000, RZ ;  /* 0x0001000005027824 */ /* 0x001fc800078e00ff */
[----:B------:R-:W-:-:S15]  /*26e0*/  FMUL.FTZ R12, R2, 1 ;  /* 0x3f800000020c7820 */ /* 0x000fde0000410000 */
[----:B------:R-:W-:-:S15]  /*26f0*/  NOP ;  /* 0x0000000000007918 */ /* 0x000fde0000000000 */
[----:B------:R-:W-:-:S15]  /*2700*/  NOP ;  /* 0x0000000000007918 */ /* 0x000fde0000000000 */
[----:B------:R-:W-:-:S08]  /*2710*/  NOP ;  /* 0x0000000000007918 */ /* 0x000fd00000000000 */
        /* <DEDUP_REMOVED lines=17> */
[----:B0-----:R0:W1:-:S15]  /*2830*/  DFMA R16, R2, R16, R2 ;  /* 0x000000100210722b */ /* 0x00105e0000000002 */
[----:B------:R-:W-:-:S15]  /*2840*/  NOP ;  /* 0x0000000000007918 */ /* 0x000fde0000000000 */
[----:B------:R-:W-:-:S15]  /*2850*/  NOP ;  /* 0x0000000000007918 */ /* 0x000fde0000000000 */
[----:B------:R-:W-:-:S15]  /*2860*/  NOP ;  /* 0x0000000000007918 */ /* 0x000fde0000000000 */
[----:B------:R-:W-:-:S04]  /*2870*/  NOP ;  /* 0x0000000000007918 */ /* 0x000fc80000000000 */
[----:B0-----:R-:W0:Y:S02]  /*2880*/  F2F.F32.F64 R2, R14 ;  /* 0x0000000e00027310 */ /* 0x001e240000301000 */
[----:B0-----:R-:W-:-:S15]  /*2890*/  @!P0 FMUL R2, R2, 1.175494350822287508e-38 ;  /* 0x0080000002028820 */ /* 0x001fde0000400000 */
[----:B------:R-:W-:-:S15]  /*28a0*/  NOP ;  /* 0x0000000000007918 */ /* 0x000fde0000000000 */
[----:B------:R-:W-:-:S15]  /*28b0*/  NOP ;  /* 0x0000000000007918 */ /* 0x000fde0000000000 */
[----:B------:R-:W-:-:S15]  /*28c0*/  NOP ;  /* 0x0000000000007918 */ /* 0x000fde0000000000 */
[----:B------:R-:W-:-:S02]  /*28d0*/  NOP ;  /* 0x0000000000007918 */ /* 0x000fc40000000000 */
[----:B-1----:R-:W0:-:S15]  /*28e0*/  DFMA R18, -R12, R16, 1 ;  /* 0x3ff000000c12742b */ /* 0x002e1e0000000110 */
        /* <DEDUP_REMOVED lines=9> */
[----:B-----5:R-:W-:Y:S05]  /*2980*/  CALL.REL.NOINC `($__internal_4_$__cuda_sm20_dblrcp_rn_slowpath_v3) ;  /* 0x00000014004c7944 */ /* 0x020fea0003c00000 */
.L_x_1308:
[----:B------:R-:W-:Y:S05]  /*2990*/  BSYNC.RECONVERGENT B1 ;  /* 0x0000000000017941 */ /* 0x000fea0003800200 */
.L_x_1307:
[C---:B-----5:R-:W-:Y:S01]  /*29a0*/  IMAD.U32 R3, R4.reuse, 0x10000, RZ ;  /* 0x0001000004037824 */ /* 0x060fe200078e00ff */
[----:B------:R-:W-:Y:S01]  /*29b0*/  UMOV UR6, 0xf0000000 ;  /* 0xf000000000067882 */ /* 0x000fe20000000000 */
[----:B------:R-:W-:Y:S01]  /*29c0*/  UMOV UR7, 0x380fffff ;  /* 0x380fffff00077882 */ /* 0x000fe20000000000 */
[----:B------:R-:W-:Y:S01]  /*29d0*/  BSSY.RECONVERGENT B1, `(.L_x_1309) ;  /* 0x0000031000017945 */ /* 0x000fe20003800200 */
[----:B------:R-:W-:Y:S01]  /*29e0*/  FMUL.FTZ R3, R3, R3 ;  /* 0x0000000303037220 */ /* 0x000fe20000410000 */
[----:B------:R-:W0:Y:S01]  /*29f0*/  DSETP.GEU.AND P0, PT, |R14|, UR6, PT ;  /* 0x000000060e007e2a */ /* 0x000e22000bf0e200 */
[----:B------:R-:W-:-:S04]  /*2a00*/  PRMT R4, R4, 0x7632, R4 ;  /* 0x0000763204047816 */ /* 0x000fc80000000004 */
[----:B------:R-:W1:Y:S02]  /*2a10*/  F2F.BF16.F32 R3, R3 ;  /* 0x0000000300037304 */ /* 0x000e640000202000 */
[----:B-1----:R-:W-:-:S15]  /*2a20*/  SHF.L.U32 R5, R3, 0x10, RZ ;  /* 0x0000001003057819 */ /* 0x002fde00000006ff */
[----:B------:R-:W-:-:S15]  /*2a30*/  NOP ;  /* 0x0000000000007918 */ /* 0x000fde0000000000 */
[----:B------:R-:W-:-:S15]  /*2a40*/  NOP ;  /* 0x0000000000007918 */ /* 0x000fde0000000000 */
[----:B------:R-:W-:-:S12]  /*2a50*/  NOP ;  /* 0x0000000000007918 */ /* 0x000fd80000000000 */
[----:B------:R-:W0:Y:S02]  /*2a60*/  F2F.F32.F64 R3, R14 ;  /* 0x0000000e00037310 */ /* 0x000e240000301000 */
[----:B0-----:R-:W-:Y:S01]  /*2a70*/  @!P0 FMUL R3, R3, 1.175494350822287508e-38 ;  /* 0x0080000003038820 */ /* 0x001fe20000400000 */
[----:B------:R-:W-:-:S15]  /*2a80*/  FMUL.FTZ R5, R5, 1 ;  /* 0x3f80000005057820 */ /* 0x000fde0000410000 */
[----:B------:R-:W-:-:S15]  /*2a90*/  NOP ;  /* 0x0000000000007918 */ /* 0x000fde0000000000 */
[----:B------:R-:W-:-:S15]  /*2aa0*/  NOP ;  /* 0x0000000000007918 */ /* 0x000fde0000000000 */
[----:B------:R-:W-:-:S15]  /*2ab0*/  NOP ;  /* 0x0000000000007918 */ /* 0x000fde0000000000 */
[----:B------:R-:W-:-:S01]  /*2ac0*/  NOP ;  /* 0x0000000000007918 */ /* 0x000fc20000000000 */
        /* <DEDUP_REMOVED lines=33> */
.L_x_1310:
[----:B------:R-:W-:Y:S05]  /*2ce0*/  BSYNC.RECONVERGENT B1 ;  /* 0x0000000000017941 */ /* 0x000fea0003800200 */
.L_x_1309:
[----:B------:R-:W-:Y:S01]  /*2cf0*/  SHF.L.U32 R4, R4, 0x10, RZ ;  /* 0x0000001004047819 */ /* 0x000fe200000006ff */
[----:B------:R-:W-:Y:S01]  /*2d00*/  UMOV UR6, 0xf0000000 ;  /* 0xf000000000067882 */ /* 0x000fe20000000000 */
[----:B------:R-:W-:Y:S01]  /*2d10*/  UMOV UR7, 0x380fffff ;  /* 0x380fffff00077882 */ /* 0x000fe20000000000 */
[----:B------:R-:W-:Y:S01]  /*2d20*/  BSSY.RECONVERGENT B1, `(.L_x_1311) ;  /* 0x0000030000017945 */ /* 0x000fe20003800200 */
[----:B------:R-:W-:Y:S01]  /*2d30*/  DSETP.GEU.AND P0, PT, |R14|, UR6, PT ;  /* 0x000000060e007e2a */ /* 0x000fe2000bf0e200 */
[----:B------:R-:W-:-:S06]  /*2d40*/  FMUL.FTZ R7, R4, R4 ;  /* 0x0000000404077220 */ /* 0x000fcc0000410000 */
[----:B------:R-:W0:Y:S02]  /*2d50*/  F2F.BF16.F32 R7, R7 ;  /* 0x0000000700077304 */ /* 0x000e240000202000 */
[----:B0-----:R-:W-:-:S04]  /*2d60*/  IMAD.U32 R4, R7, 0x10000, RZ ;  /* 0x0001000007047824 */ /* 0x001fc800078e00ff */
[----:B------:R-:W-:-:S15]  /*2d70*/  FMUL.FTZ R12, R4, 1 ;  /* 0x3f800000040c7820 */ /* 0x000fde0000410000 */
[----:B------:R-:W-:-:S15]  /*2d80*/  NOP ;  /* 0x0000000000007918 */ /* 0x000fde0000000000 */
[----:B------:R-:W-:-:S15]  /*2d90*/  NOP ;  /* 0x0000000000007918 */ /* 0x000fde0000000000 */
[----:B------:R-:W-:-:S06]  /*2da0*/  NOP ;  /* 0x0000000000007918 */ /* 0x000fcc0000000000 */
        /* <DEDUP_REMOVED lines=39> */
.L_x_1312:
[----:B------:R-:W-:Y:S05]  /*3020*/  BSYNC.RECONVERGENT B1 ;  /* 0x0000000000017941 */ /* 0x000fea0003800200 */
.L_x_1311:
[C---:B------:R-:W-:Y:S01]  /*3030*/  IMAD.U32 R5, R6.reuse, 0x10000, RZ ;  /* 0x0001000006057824 */ /* 0x040fe200078e00ff */
[----:B------:R-:W-:Y:S01]  /*3040*/  UMOV UR6, 0xf0000000 ;  /* 0xf000000000067882 */ /* 0x000fe20000000000 */
[----:B------:R-:W-:Y:S01]  /*3050*/  UMOV UR7, 0x380fffff ;  /* 0x380fffff00077882 */ /* 0x000fe20000000000 */
[----:B------:R-:W-:Y:S01]  /*3060*/  BSSY.RECONVERGENT B1, `(.L_x_1313) ;  /* 0x0000031000017945 */ /* 0x000fe20003800200 */
[----:B------:R-:W-:Y:S01]  /*3070*/  FMUL.FTZ R5, R5, R5 ;  /* 0x0000000505057220 */ /* 0x000fe20000410000 */
[----:B------:R-:W0:Y:S01]  /*3080*/  DSETP.GEU.AND P0, PT, |R14|, UR6, PT ;  /* 0x000000060e007e2a */ /* 0x000e22000bf0e200 */
[----:B------:R-:W-:-:S04]  /*3090*/  PRMT R6, R6, 0x7632, R6 ;  /* 0x0000763206067816 */ /* 0x000fc80000000006 */
[----:B------:R-:W1:Y:S02]  /*30a0*/  F2F.BF16.F32 R5, R5 ;  /* 0x0000000500057304 */ /* 0x000e640000202000 */
[----:B-1----:R-:W-:-:S15]  /*30b0*/  IMAD.U32 R7, R5, 0x10000, RZ ;  /* 0x0001000005077824 */ /* 0x002fde00078e00ff */
[----:B------:R-:W-:-:S15]  /*30c0*/  NOP ;  /* 0x0000000000007918 */ /* 0x000fde0000000000 */
[----:B------:R-:W-:-:S15]  /*30d0*/  NOP ;  /* 0x0000000000007918 */ /* 0x000fde0000000000 */
[----:B------:R-:W-:-:S12]  /*30e0*/  NOP ;  /* 0x0000000000007918 */ /* 0x000fd80000000000 */
[----:B------:R-:W0:Y:S01]  /*30f0*/  F2F.F32.F64 R5, R14 ;  /* 0x0000000e00057310 */ /* 0x000e220000301000 */
[----:B------:R-:W-:Y:S01]  /*3100*/  FMUL.FTZ R7, R7, 1 ;  /* 0x3f80000007077820 */ /* 0x000fe20000410000 */
[----:B0-----:R-:W-:-:S15]  /*3110*/  @!P0 FMUL R5, R5, 1.175494350822287508e-38 ;  /* 0x0080000005058820 */ /* 0x001fde0000400000 */
[----:B------:R-:W-:-:S15]  /*3120*/  NOP ;  /* 0x0000000000007918 */ /* 0x000fde0000000000 */
[----:B------:R-:W-:-:S15]  /*3130*/  NOP ;  /* 0x0000000000007918 */ /* 0x000fde0000000000 */
[----:B------:R-:W-:-:S15]  /*3140*/  NOP ;  /* 0x0000000000007918 */ /* 0x000fde0000000000 */
[----:B------:R-:W-:-:S02]  /*3150*/  NOP ;  /* 0x0000000000007918 */ /* 0x000fc40000000000 */
        /* <DEDUP_REMOVED lines=33> */
.L_x_1314:
[----:B------:R-:W-:Y:S05]  /*3370*/  BSYNC.RECONVERGENT B1 ;  /* 0x0000000000017941 */ /* 0x000fea0003800200 */
.L_x_1313:
[----:B------:R-:W-:Y:S01]  /*3380*/  IMAD.U32 R6, R6, 0x10000, RZ ;  /* 0x0001000006067824 */ /* 0x000fe200078e00ff */
[----:B------:R-:W-:Y:S01]  /*3390*/  UMOV UR6, 0xf0000000 ;  /* 0xf000000000067882 */ /* 0x000fe20000000000 */
[----:B------:R-:W-:Y:S01]  /*33a0*/  UMOV UR7, 0x380fffff ;  /* 0x380fffff00077882 */ /* 0x000fe20000000000 */
[----:B------:R-:W-:Y:S01]  /*33b0*/  BSSY.RECONVERGENT B1, `(.L_x_1315) ;  /* 0x0000032000017945 */ /* 0x000fe20003800200 */
[----:B------:R-:W-:Y:S01]  /*33c0*/  FMUL.FTZ R8, R6, R6 ;  /* 0x0000000606087220 */ /* 0x000fe20000410000 */
[----:B------:R-:W-:Y:S05]  /*33d0*/  DSETP.GEU.AND P0, PT, |R14|, UR6, PT ;  /* 0x000000060e007e2a */ /* 0x000fea000bf0e200 */
[----:B------:R-:W0:Y:S02]  /*33e0*/  F2F.BF16.F32 R8, R8 ;  /* 0x0000000800087304 */ /* 0x000e240000202000 */
[----:B0-----:R-:W-:-:S05]  /*33f0*/  SHF.L.U32 R6, R8, 0x10, RZ ;  /* 0x0000001008067819 */ /* 0x001fca00000006ff */
[----:B------:R-:W-:-:S15]  /*3400*/  FMUL.FTZ R12, R6, 1 ;  /* 0x3f800000060c7820 */ /* 0x000fde0000410000 */
[----:B------:R-:W-:-:S15]  /*3410*/  NOP ;  /* 0x0000000000007918 */ /* 0x000fde0000000000 */
[----:B------:R-:W-:-:S15]  /*3420*/  NOP ;  /* 0x0000000000007918 */ /* 0x000fde0000000000 */
[----:B------:R-:W-:-:S07]  /*3430*/  NOP ;  /* 0x0000000000007918 */ /* 0x000fce0000000000 */
        /* <DEDUP_REMOVED lines=39> */
[----:B------:R-:W-:Y:S01]  /*36b0*/  MOV R18, R14 ;  /* 0x0000000e00127202 */ /* 0x000fe20000000f00 */
[----:B------:R-:W-:-:S07]  /*36c0*/  IMAD.MOV.U32 R19, RZ, RZ, R15 ;  /* 0x000000ffff137224 */ /* 0x000fce00078e000f */
.L_x_1316:
[----:B------:R-:W-:Y:S05]  /*36d0*/  BSYNC.RECONVERGENT B1 ;  /* 0x0000000000017941 */ /* 0x000fea0003800200 */
.L_x_1315:
[C---:B------:R-:W-:Y:S01]  /*36e0*/  SHF.L.U32 R7, R10.reuse, 0x10, RZ ;  /* 0x000000100a077819 */ /* 0x040fe200000006ff */
[----:B------:R-:W-:Y:S01]  /*36f0*/  UMOV UR6, 0xf0000000 ;  /* 0xf000000000067882 */ /* 0x000fe20000000000 */
[----:B------:R-:W-:Y:S01]  /*3700*/  UMOV UR7, 0x380fffff ;  /* 0x380fffff00077882 */ /* 0x000fe20000000000 */
[----:B------:R-:W-:Y:S01]  /*3710*/  BSSY.RECONVERGENT B1, `(.L_x_1317) ;  /* 0x0000031000017945 */ /* 0x000fe20003800200 */
[----:B------:R-:W0:Y:S01]  /*3720*/  DSETP.GEU.AND P0, PT, |R18|, UR6, PT ;  /* 0x0000000612007e2a */ /* 0x000e22000bf0e200 */
[----:B------:R-:W-:Y:S01]  /*3730*/  FMUL.FTZ R7, R7, R7 ;  /* 0x0000000707077220 */ /* 0x000fe20000410000 */
[----:B------:R-:W-:-:S05]  /*3740*/  PRMT R10, R10, 0x7632, R10 ;  /* 0x000076320a0a7816 */ /* 0x000fca000000000a */
[----:B------:R-:W1:Y:S02]  /*3750*/  F2F.BF16.F32 R7, R7 ;  /* 0x0000000700077304 */ /* 0x000e640000202000 */
[----:B-1----:R-:W-:-:S15]  /*3760*/  IMAD.U32 R8, R7, 0x10000, RZ ;  /* 0x0001000007087824 */ /* 0x002fde00078e00ff */
[----:B------:R-:W-:-:S15]  /*3770*/  NOP ;  /* 0x0000000000007918 */ /* 0x000fde0000000000 */
[----:B------:R-:W-:-:S15]  /*3780*/  NOP ;  /* 0x0000000000007918 */ /* 0x000fde0000000000 */
[----:B------:R-:W-:-:S10]  /*3790*/  NOP ;  /* 0x0000000000007918 */ /* 0x000fd40000000000 */
        /* <DEDUP_REMOVED lines=40> */
.L_x_1318:
[----:B------:R-:W-:Y:S05]  /*3a20*/  BSYNC.RECONVERGENT B1 ;  /* 0x0000000000017941 */ /* 0x000fea0003800200 */
.L_x_1317:
        /* <DEDUP_REMOVED lines=51> */
.L_x_1320:
[----:B------:R-:W-:Y:S05]  /*3d60*/  BSYNC.RECONVERGENT B1 ;  /* 0x0000000000017941 */ /* 0x000fea0003800200 */
.L_x_1319:
        /* <DEDUP_REMOVED lines=9> */
[----:B------:R-:W-:Y:S01]  /*3e00*/  F2FP.BF16.F32.PACK_AB R3, R3, R2 ;  /* 0x000000020303723e */ /* 0x000fe200000010ff */
[----:B-1----:R-:W-:Y:S01]  /*3e10*/  @!P0 FMUL R11, R11, 1.175494350822287508e-38 ;  /* 0x008000000b0b8820 */ /* 0x002fe20000400000 */
[----:B------:R-:W-:Y:S02]  /*3e20*/  F2FP.BF16.F32.PACK_AB R5, R5, R4 ;  /* 0x000000040505723e */ /* 0x000fe400000010ff */
[----:B------:R-:W-:Y:S02]  /*3e30*/  F2FP.BF16.F32.PACK_AB R7, R7, R6 ;  /* 0x000000060707723e */ /* 0x000fe400000010ff */
[----:B------:R-:W-:Y:S01]  /*3e40*/  F2FP.BF16.F32.PACK_AB R11, R11, R10 ;  /* 0x0000000a0b0b723e */ /* 0x000fe200000010ff */
[----:B0-----:R-:W-:-:S04]  /*3e50*/  IMAD.WIDE.U32 R8, R9, 0x2, R12 ;  /* 0x0000000209087825 */ /* 0x001fc800078e000c */
[----:B------:R-:W-:-:S05]  /*3e60*/  IMAD.WIDE.U32 R8, R0, 0x4, R8 ;  /* 0x0000000400087825 */ /* 0x000fca00078e0008 */
[----:B------:R-:W-:Y:S04]  /*3e70*/  STG.E desc[UR4][R8.64], R3 ;  /* 0x0000000308007986 */ /* 0x000fe8000c101904 */
[----:B------:R-:W-:Y:S04]  /*3e80*/  STG.E desc[UR4][R8.64+0x200], R5 ;  /* 0x0002000508007986 */ /* 0x000fe8000c101904 */
[----:B------:R-:W-:Y:S04]  /*3e90*/  STG.E desc[UR4][R8.64+0x400], R7 ;  /* 0x0004000708007986 */ /* 0x000fe8000c101904 */
[----:B------:R-:W-:Y:S01]  /*3ea0*/  STG.E desc[UR4][R8.64+0x600], R11 ;  /* 0x0006000b08007986 */ /* 0x000fe2000c101904 */
[----:B------:R-:W-:Y:S05]  /*3eb0*/  EXIT ;  /* 0x000000000000794d */ /* 0x000fea0003800000 */
        .weak           $__internal_4_$__cuda_sm20_dblrcp_rn_slowpath_v3
        .type           $__internal_4_$__cuda_sm20_dblrcp_rn_slowpath_v3,@function
        .size           $__internal_4_$__cuda_sm20_dblrcp_rn_slowpath_v3,(.L_x_60592 - $__internal_4_$__cuda_sm20_dblrcp_rn_slowpath_v3)
$__internal_4_$__cuda_sm20_dblrcp_rn_slowpath_v3:
[----:B------:R-:W0:Y:S01]  /*3ec0*/  DSETP.GTU.AND P0, PT, |R12|, +INF , PT ;  /* 0x7ff000000c00742a */ /* 0x000e220003f0c200 */
[----:B------:R-:W-:Y:S04]  /*3ed0*/  BSSY.RECONVERGENT B0, `(.L_x_1321) ;  /* 0x000005a000007945 */ /* 0x000fe80003800200 */
        /* <DEDUP_REMOVED lines=54> */
.L_x_1324:
[----:B------:R-:W0:Y:S02]  /*4240*/  DMUL R12, R12, 8.11296384146066816958e+31 ;  /* 0x469000000c0c7828 */ /* 0x000e240000000000 */
        /* <DEDUP_REMOVED lines=32> */
.L_x_1322:
[----:B------:R-:W-:Y:S02]  /*4450*/  LOP3.LUT R15, R13, 0x80000, RZ, 0xfc, !PT ;  /* 0x000800000d0f7812 */ /* 0x000fe400078efcff */
[----:B------:R-:W-:-:S07]  /*4460*/  MOV R14, R12 ;  /* 0x0000000c000e7202 */ /* 0x000fce0000000f00 */
.L_x_1323:
[----:B------:R-:W-:Y:S05]  /*4470*/  BSYNC.RECONVERGENT B0 ;  /* 0x0000000000007941 */ /* 0x000fea0003800200 */
.L_x_1321:
[----:B------:R-:W-:Y:S01]  /*4480*/  IMAD.MOV.U32 R12, RZ, RZ, R8 ;  /* 0x000000ffff0c7224 */ /* 0x000fe200078e0008 */
[----:B------:R-:W-:-:S04]  /*4490*/  MOV R13, 0x0 ;  /* 0x00000000000d7802 */ /* 0x000fc80000000f00 */
[----:B------:R-:W-:Y:S05]  /*44a0*/  RET.REL.NODEC R12 `(_ZN2at6native29vectorized_elementwise_kernelILi2EZNS0_50_GLOBAL__N__2680c7bb_12_PowKernel_cu_7dd49032_317029pow_tensor_scalar_kernel_implIN3c108BFloat16ES5_EEvRNS_18TensorIteratorBaseET0_EUlS5_E1_St5arrayIPcLm2EEEEviS8_T1_) ;  /* 0xffffffb80cd47950 */ /* 0x000fea0003c3ffff */
.L_x_1325:
        /* <DEDUP_REMOVED lines=13> */
.L_x_60592:


//--------------------- .text._ZN2at6native29vectorized_elementwise_kernelILi4EZNS0_50_GLOBAL__N__2680c7bb_12_PowKernel_cu_7dd49032_317029pow_tensor_scalar_kernel_implIN3c108BFloat16ES5_EEvRNS_18TensorIteratorBaseET0_EUlS5_E1_St5arrayIPcLm2EEEEviS8_T1_ --------------------------
	.section	.text._ZN2at6native29vectorized_elementwise_kernelILi4EZNS0_50_GLOBAL__N__2680c7bb_12_PowKernel_cu_7dd49032_317029pow_tensor_scalar_kernel_implIN3c108BFloat16ES5_EEvRNS_18TensorIteratorBaseET0_EUlS5_E1_St5arrayIPcLm2EEEEviS8_T1_,"ax",@progbits
	.align	128
        .global         _ZN2at6native29vectorized_elementwise_kernelILi4EZNS0_50_GLOBAL__N__2680c7bb_12_PowKernel_cu_7dd49032_317029pow_tensor_scalar_kernel_implIN3c108BFloat16ES5_EEvRNS_18TensorIteratorBaseET0_EUlS5_E1_St5arrayIPcLm2EEEEviS8_T1_
        .type           _ZN2at6native29vectorized_elementwise_kernelILi4EZNS0_50_GLOBAL__N__2680c7bb_12_PowKernel_cu_7dd49032_317029pow_tensor_scalar_kernel_implIN3c108BFloat16ES5_EEvRNS_18TensorIteratorBaseET0_EUlS5_E1_St5arrayIPcLm2EEEEviS8_T1_,@function
        .size           _ZN2at6native29vectorized_elementwise_kernelILi4EZNS0_50_GLOBAL__N__2680c7bb_12_PowKernel_cu_7dd49032_317029pow_tensor_scalar_kernel_implIN3c108BFloat16ES5_EEvRNS_18TensorIteratorBaseET0_EUlS5_E1_St5arrayIPcLm2EEEEviS8_T1_,(.L_x_60593 - _ZN2at6native29vectorized_elementwise_kernelILi4EZNS0_50_GLOBAL__N__2680c7bb_12_PowKernel_cu_7dd49032_317029pow_tensor_scalar_kernel_implIN3c108BFloat16ES5_EEvRNS_18TensorIteratorBaseET0_EUlS5_E1_St5arrayIPcLm2EEEEviS8_T1_)
        .other          _ZN2at6native29vectorized_elementwise_kernelILi4EZNS0_50_GLOBAL__N__2680c7bb_12_PowKernel_cu_7dd49032_317029pow_tensor_scalar_kernel_implIN3c108BFloat16ES5_EEvRNS_18TensorIteratorBaseET0_EUlS5_E1_St5arrayIPcLm2EEEEviS8_T1_,@"STO_CUDA_ENTRY STV_DEFAULT"
_ZN2at6native29vectorized_elementwise_kernelILi4EZNS0_50_GLOBAL__N__2680c7bb_12_PowKernel_cu_7dd49032_317029pow_tensor_scalar_kernel_implIN3c108BFloat16ES5_EEvRNS_18TensorIteratorBaseET0_EUlS5_E1_St5arrayIPcLm2EEEEviS8_T1_:
.text._ZN2at6native29vectorized_elementwise_kernelILi4EZNS0_50_GLOBAL__N__2680c7bb_12_PowKernel_cu_7dd49032_317029pow_tensor_scalar_kernel_implIN3c108BFloat16ES5_EEvRNS_18TensorIteratorBaseET0_EUlS5_E1_St5arrayIPcLm2EEEEviS8_T1_:
        /* <DEDUP_REMOVED lines=106> */
[----:B------:R-:W-:Y:S05]  /*06a0*/  CALL.REL.NOINC `($__internal_5_$__cuda_sm20_dblrcp_rn_slowpath_v3) ;  /* 0x0000003400f47944 */ /* 0x000fea0003c00000 */
.L_x_1330:
[----:B------:R-:W-:Y:S05]  /*06b0*/  BSYNC.RECONVERGENT B2 ;  /* 0x0000000000027941 */ /* 0x000fea0003800200 */
.L_x_1329:
        /* <DEDUP_REMOVED lines=10> */
.L_x_1328:
[----:B------:R-:W-:Y:S05]  /*0760*/  BSYNC.RECONVERGENT B1 ;  /* 0x0000000000017941 */ /* 0x000fea0003800200 */
.L_x_1327:
        /* <DEDUP_REMOVED lines=42> */
[----:B------:R-:W-:Y:S05]  /*0a10*/  CALL.REL.NOINC `($__internal_5_$__cuda_sm20_dblrcp_rn_slowpath_v3) ;  /* 0x0000003400187944 */ /* 0x000fea0003c00000 */
.L_x_1334:
[----:B------:R-:W-:Y:S05]  /*0a20*/  BSYNC.RECONVERGENT B2 ;  /* 0x0000000000027941 */ /* 0x000fea0003800200 */
.L_x_1333:
        /* <DEDUP_REMOVED lines=10> */
.L_x_1332:
[----:B------:R-:W-:Y:S05]  /*0ad0*/  BSYNC.RECONVERGENT B1 ;  /* 0x0000000000017941 */ /* 0x000fea0003800200 */
.L_x_1331:
        /* <DEDUP_REMOVED lines=43> */
.L_x_1338:
[----:B------:R-:W-:Y:S05]  /*0d90*/  BSYNC.RECONVERGENT B2 ;  /* 0x0000000000027941 */ /* 0x000fea0003800200 */
.L_x_1337:
        /* <DEDUP_REMOVED lines=10> */
.L_x_1336:
[----:B------:R-:W-:Y:S05]  /*0e40*/  BSYNC.RECONVERGENT B1 ;  /* 0x0000000000017941 */ /* 0x000fea0003800200 */
.L_x_1335:
        /* <DEDUP_REMOVED lines=43> */
.L_x_1342:
[----:B------:R-:W-:Y:S05]  /*1100*/  BSYNC.RECONVERGENT B2 ;  /* 0x0000000000027941 */ /* 0x000fea0003800200 */
.L_x_1341:
        /* <DEDUP_REMOVED lines=10> */
.L_x_1340:
[----:B------:R-:W-:Y:S05]  /*11b0*/  BSYNC.RECONVERGENT B1 ;  /* 0x0000000000017941 */ /* 0x000fea0003800200 */
.L_x_1339:
        /* <DEDUP_REMOVED lines=43> */
.L_x_1346:
[----:B------:R-:W-:Y:S05]  /*1470*/  BSYNC.RECONVERGENT B2 ;  /* 0x0000000000027941 */ /* 0x000fea0003800200 */
.L_x_1345:
        /* <DEDUP_REMOVED lines=10> */
.L_x_1344:
[----:B------:R-:W-:Y:S05]  /*1520*/  BSYNC.RECONVERGENT B1 ;  /* 0x0000000000017941 */ /* 0x000fea0003800200 */
.L_x_1343:
        /* <DEDUP_REMOVED lines=43> */
.L_x_1350:
[----:B------:R-:W-:Y:S05]  /*17e0*/  BSYNC.RECONVERGENT B2 ;  /* 0x0000000000027941 */ /* 0x000fea0003800200 */
.L_x_1349:
        /* <DEDUP_REMOVED lines=10> */
.L_x_1348:
[----:B------:R-:W-:Y:S05]  /*1890*/  BSYNC.RECONVERGENT B1 ;  /* 0x0000000000017941 */ /* 0x000fea0003800200 */
.L_x_1347:
        /* <DEDUP_REMOVED lines=43> */
.L_x_1354:
[----:B------:R-:W-:Y:S05]  /*1b50*/  BSYNC.RECONVERGENT B2 ;  /* 0x0000000000027941 */ /* 0x000fea0003800200 */
.L_x_1353:
        /* <DEDUP_REMOVED lines=10> */
.L_x_1352:
[----:B------:R-:W-:Y:S05]  /*1c00*/  BSYNC.RECONVERGENT B1 ;  /* 0x0000000000017941 */ /* 0x000fea0003800200 */
.L_x_1351:
        /* <DEDUP_REMOVED lines=43> */
.L_x_1358:
[----:B------:R-:W-:Y:S05]  /*1ec0*/  BSYNC.RECONVERGENT B2 ;  /* 0x0000000000027941 */ /* 0x000fea0003800200 */
.L_x_1357:
        /* <DEDUP_REMOVED lines=10> */
.L_x_1356:
[----:B------:R-:W-:Y:S05]  /*1f70*/  BSYNC.RECONVERGENT B1 ;  /* 0x0000000000017941 */ /* 0x000fea0003800200 */
.L_x_1355:
        /* <DEDUP_REMOVED lines=16> */
.L_x_1361:
[----:B------:R-:W-:-:S13]  /*2080*/  ISETP.GE.U32.AND P0, PT, R6, R7, PT ;  /* 0x000000070600720c */ /* 0x000fda0003f06070 */
[----:B------:R-:W-:Y:S05]  /*2090*/  @P0 BRA `(.L_x_1363) ;  /* 0x0000000000300947 */ /* 0x000fea0003800000 */
[----:B0-----:R-:W0:Y:S01]  /*20a0*/  LDC.64 R2, c[0x0][0x390] ;  /* 0x0000e400ff027b82 */ /* 0x001e220000000a00 */
[----:B------:R-:W-:Y:S02]  /*20b0*/  IMAD.IADD R13, R9, 0x1, R6 ;  /* 0x00000001090d7824 */ /* 0x000fe400078e0206 */
[----:B------:R-:W-:Y:S02]  /*20c0*/  VIADD R6, R6, 0x80 ;  /* 0x0000008006067836 */ /* 0x000fe40000000000 */
[----:B0-----:R-:W-:-:S05]  /*20d0*/  IMAD.WIDE.U32 R2, R13, 0x2, R2 ;  /* 0x000000020d027825 */ /* 0x001fca00078e0002 */
[----:B------:R1:W-:Y:S02]  /*20e0*/  STG.E.U16 desc[UR4][R2.64], R11 ;  /* 0x0000000b02007986 */ /* 0x0003e4000c101504 */
.L_x_1362:
[----:B------:R-:W-:-:S13]  /*20f0*/  ISETP.GE.U32.AND P0, PT, R6, R7, PT ;  /* 0x000000070600720c */ /* 0x000fda0003f06070 */
[----:B------:R-:W-:Y:S05]  /*2100*/  @P0 BRA `(.L_x_1364) ;  /* 0x0000000000300947 */ /* 0x000fea0003800000 */
[----:B01----:R-:W0:Y:S01]  /*2110*/  LDC.64 R2, c[0x0][0x390] ;  /* 0x0000e400ff027b82 */ /* 0x003e220000000a00 */
[----:B------:R-:W-:Y:S01]  /*2120*/  IADD3 R11, PT, PT, R9, R6, RZ ;  /* 0x00000006090b7210 */ /* 0x000fe20007ffe0ff */
[----:B------:R-:W-:-:S04]  /*2130*/  VIADD R6, R6, 0x80 ;  /* 0x0000008006067836 */ /* 0x000fc80000000000 */
[----:B0-----:R-:W-:-:S05]  /*2140*/  IMAD.WIDE.U32 R2, R11, 0x2, R2 ;  /* 0x000000020b027825 */ /* 0x001fca00078e0002 */
[----:B------:R1:W-:Y:S02]  /*2150*/  STG.E.U16 desc[UR4][R2.64], R20 ;  /* 0x0000001402007986 */ /* 0x0003e4000c101504 */
.L_x_1363:
[----:B------:R-:W-:-:S13]  /*2160*/  ISETP.GE.U32.AND P0, PT, R6, R7, PT ;  /* 0x000000070600720c */ /* 0x000fda0003f06070 */
[----:B------:R-:W-:Y:S05]  /*2170*/  @P0 BRA `(.L_x_1365) ;  /* 0x0000000000340947 */ /* 0x000fea0003800000 */
[----:B01----:R-:W0:Y:S01]  /*2180*/  LDC.64 R2, c[0x0][0x390] ;  /* 0x0000e400ff027b82 */ /* 0x003e220000000a00 */
[----:B------:R-:W-:Y:S01]  /*2190*/  IMAD.IADD R11, R9, 0x1, R6 ;  /* 0x00000001090b7824 */ /* 0x000fe200078e0206 */
[----:B------:R-:W-:-:S03]  /*21a0*/  IADD3 R6, PT, PT, R6, 0x80, RZ ;  /* 0x0000008006067810 */ /* 0x000fc60007ffe0ff */
[----:B0-----:R-:W-:-:S05]  /*21b0*/  IMAD.WIDE.U32 R2, R11, 0x2, R2 ;  /* 0x000000020b027825 */ /* 0x001fca00078e0002 */
[----:B------:R2:W-:Y:S02]  /*21c0*/  STG.E.U16 desc[UR4][R2.64], R21 ;  /* 0x0000001502007986 */ /* 0x0005e4000c101504 */
.L_x_1364:
        /* <DEDUP_REMOVED lines=8> */
.L_x_1365:
[----:B------:R-:W-:Y:S05]  /*2250*/  BSYNC.RELIABLE B1 ;  /* 0x0000000000017941 */ /* 0x000fea0003800100 */
.L_x_1360:
[----:B------:R-:W-:-:S13]  /*2260*/  ISETP.GE.U32.AND P0, PT, R6, R7, PT ;  /* 0x000000070600720c */ /* 0x000fda0003f06070 */
[----:B012---:R-:W0:Y:S01]  /*2270*/  @!P0 LDC.64 R2, c[0x0][0x390] ;  /* 0x0000e400ff028b82 */ /* 0x007e220000000a00 */
[----:B------:R-:W-:Y:S01]  /*2280*/  @!P0 IADD3 R11, PT, PT, R9, R6, RZ ;  /* 0x00000006090b8210 */ /* 0x000fe20007ffe0ff */
[----:B------:R-:W-:-:S04]  /*2290*/  @!P0 VIADD R6, R6, 0x80 ;  /* 0x0000008006068836 */ /* 0x000fc80000000000 */
[----:B0-----:R-:W-:-:S05]  /*22a0*/  @!P0 IMAD.WIDE.U32 R2, R11, 0x2, R2 ;  /* 0x000000020b028825 */ /* 0x001fca00078e0002 */
[----:B------:R3:W-:Y:S02]  /*22b0*/  @!P0 STG.E.U16 desc[UR4][R2.64], R5 ;  /* 0x0000000502008986 */ /* 0x0007e4000c101504 */
.L_x_1366:
[----:B------:R-:W-:Y:S05]  /*22c0*/  BSYNC.RECONVERGENT B0 ;  /* 0x0000000000007941 */ /* 0x000fea0003800200 */
.L_x_1359:
        /* <DEDUP_REMOVED lines=8> */
.L_x_1326:
[----:B------:R-:W0:Y:S01]  /*2350*/  S2R R0, SR_TID.X ;  /* 0x0000000000007919 */ /* 0x000e220000002100 */
[----:B------:R-:W1:Y:S02]  /*2360*/  LDC.64 R2, c[0x0][0x398] ;  /* 0x0000e600ff027b82 */ /* 0x000e640000000a00 */
[----:B-1----:R-:W-:-:S04]  /*2370*/  IMAD.WIDE.U32 R2, R9, 0x2, R2 ;  /* 0x0000000209027825 */ /* 0x002fc800078e0002 */
[----:B0-----:R-:W-:-:S05]  /*2380*/  IMAD.WIDE.U32 R6, R0, 0x8, R2 ;  /* 0x0000000800067825 */ /* 0x001fca00078e0002 */
[----:B------:R-:W2:Y:S01]  /*2390*/  LDG.E.64 R2, desc[UR4][R6.64] ;  /* 0x0000000406027981 */ /* 0x000ea2000c1e1b00 */
[----:B------:R-:W-:Y:S03]  /*23a0*/  BSSY.RECONVERGENT B1, `(.L_x_1367) ;  /* 0x0000029000017945 */ /* 0x000fe60003800200 */
[----:B------:R0:W5:Y:S01]  /*23b0*/  LDG.E.64 R4, desc[UR4][R6.64+0x400] ;  /* 0x0004000406047981 */ /* 0x000162000c1e1b00 */
[C---:B--2---:R-:W-:Y:S02]  /*23c0*/  SHF.L.U32 R8, R2.reuse, 0x10, RZ ;  /* 0x0000001002087819 */ /* 0x044fe400000006ff */
[----:B------:R-:W-:-:S03]  /*23d0*/  PRMT R2, R2, 0x7632, R2 ;  /* 0x0000763202027816 */ /* 0x000fc60000000002 */
        /* <DEDUP_REMOVED lines=21> */
[----:B-1----:R-:W0:-:S15]  /*2530*/  DFMA R14, R10, R14, R10 ;  /* 0x0000000e0a0e722b */ /* 0x002e1e000000000a */
        /* <DEDUP_REMOVED lines=14> */
[----:B-----5:R-:W-:Y:S05]  /*2620*/  CALL.REL.NOINC `($__internal_5_$__cuda_sm20_dblrcp_rn_slowpath_v3) ;  /* 0x0000001800147944 */ /* 0x020fea0003c00000 */
.L_x_1368:
[----:B------:R-:W-:Y:S05]  /*2630*/  BSYNC.RECONVERGENT B1 ;  /* 0x0000000000017941 */ /* 0x000fea0003800200 */
.L_x_1367:
        /* <DEDUP_REMOVED lines=50> */
[----:B-----5:R-:W-:Y:S05]  /*2960*/  CALL.REL.NOINC `($__internal_5_$__cuda_sm20_dblrcp_rn_slowpath_v3) ;  /* 0x0000001400447944 */ /* 0x020fea0003c00000 */
.L_x_1370:
[----:B------:R-:W-:Y:S05]  /*2970*/  BSYNC.RECONVERGENT B1 ;  /* 0x0000000000017941 */ /* 0x000fea0003800200 */
.L_x_1369:
        /* <DEDUP_REMOVED lines=52> */
.L_x_1372:
[----:B------:R-:W-:Y:S05]  /*2cc0*/  BSYNC.RECONVERGENT B1 ;  /* 0x0000000000017941 */ /* 0x000fea0003800200 */
.L_x_1371:
[----:B------:R-:W-:Y:S01]  /*2cd0*/  SHF.L.U32 R3, R3, 0x10, RZ ;  /* 0x0000001003037819 */ /* 0x000fe200000006ff */
[----:B------:R-:W-:Y:S01]  /*2ce0*/  UMOV UR6, 0xf0000000 ;  /* 0xf000000000067882 */ /* 0x000fe20000000000 */
[----:B------:R-:W-:Y:S01]  /*2cf0*/  UMOV UR7, 0x380fffff ;  /* 0x380fffff00077882 */ /* 0x000fe20000000000 */
[----:B------:R-:W-:Y:S01]  /*2d00*/  BSSY.RECONVERGENT B1, `(.L_x_1373) ;  /* 0x0000030000017945 */ /* 0x000fe20003800200 */
[----:B------:R-:W0:Y:S01]  /*2d10*/  DSETP.GEU.AND P0, PT, |R14|, UR6, PT ;  /* 0x000000060e007e2a */ /* 0x000e22000bf0e200 */
[----:B------:R-:W-:-:S06]  /*2d20*/  FMUL.FTZ R3, R3, R3 ;  /* 0x0000000303037220 */ /* 0x000fcc0000410000 */
[----:B------:R-:W1:Y:S02]  /*2d30*/  F2F.BF16.F32 R3, R3 ;  /* 0x0000000300037304 */ /* 0x000e640000202000 */
[----:B-1----:R-:W-:-:S04]  /*2d40*/  IMAD.U32 R6, R3, 0x10000, RZ ;  /* 0x0001000003067824 */ /* 0x002fc800078e00ff */
[----:B------:R-:W-:-:S15]  /*2d50*/  FMUL.FTZ R12, R6, 1 ;  /* 0x3f800000060c7820 */ /* 0x000fde0000410000 */
[----:B------:R-:W-:-:S15]  /*2d60*/  NOP ;  /* 0x0000000000007918 */ /* 0x000fde0000000000 */
[----:B------:R-:W-:-:S15]  /*2d70*/  NOP ;  /* 0x0000000000007918 */ /* 0x000fde0000000000 */
[----:B------:R-:W-:-:S06]  /*2d80*/  NOP ;  /* 0x0000000000007918 */ /* 0x000fcc0000000000 */
[----:B------:R-:W0:Y:S02]  /*2d90*/  F2F.F32.F64 R6, R14 ;  /* 0x0000000e00067310 */ /* 0x000e240000301000 */
[----:B0-----:R-:W-:-:S15]  /*2da0*/  @!P0 FMUL R6, R6, 1.175494350822287508e-38 ;  /* 0x0080000006068820 */ /* 0x001fde0000400000 */
[----:B------:R-:W-:-:S15]  /*2db0*/  NOP ;  /* 0x0000000000007918 */ /* 0x000fde0000000000 */
[----:B------:R-:W-:-:S15]  /*2dc0*/  NOP ;  /* 0x0000000000007918 */ /* 0x000fde0000000000 */
[----:B------:R-:W-:-:S15]  /*2dd0*/  NOP ;  /* 0x0000000000007918 */ /* 0x000fde0000000000 */
[----:B------:R-:W-:-:S02]  /*2de0*/  NOP ;  /* 0x0000000000007918 */ /* 0x000fc40000000000 */
        /* <DEDUP_REMOVED lines=33> */
.L_x_1374:
[----:B------:R-:W-:Y:S05]  /*3000*/  BSYNC.RECONVERGENT B1 ;  /* 0x0000000000017941 */ /* 0x000fea0003800200 */
.L_x_1373:
        /* <DEDUP_REMOVED lines=52> */
.L_x_1376:
[----:B------:R-:W-:Y:S05]  /*3350*/  BSYNC.RECONVERGENT B1 ;  /* 0x0000000000017941 */ /* 0x000fea0003800200 */
.L_x_1375:
[----:B------:R-:W-:Y:S01]  /*3360*/  IMAD.U32 R4, R4, 0x10000, RZ ;  /* 0x0001000004047824 */ /* 0x000fe200078e00ff */
[----:B------:R-:W-:Y:S01]  /*3370*/  UMOV UR6, 0xf0000000 ;  /* 0xf000000000067882 */ /* 0x000fe20000000000 */
[----:B------:R-:W-:Y:S01]  /*3380*/  UMOV UR7, 0x380fffff ;  /* 0x380fffff00077882 */ /* 0x000fe20000000000 */
[----:B------:R-:W-:Y:S01]  /*3390*/  BSSY.RECONVERGENT B1, `(.L_x_1377) ;  /* 0x0000032000017945 */ /* 0x000fe20003800200 */
[----:B------:R-:W-:Y:S01]  /*33a0*/  FMUL.FTZ R4, R4, R4 ;  /* 0x0000000404047220 */ /* 0x000fe20000410000 */
[----:B------:R-:W0:Y:S05]  /*33b0*/  DSETP.GEU.AND P0, PT, |R14|, UR6, PT ;  /* 0x000000060e007e2a */ /* 0x000e2a000bf0e200 */
        /* <DEDUP_REMOVED lines=45> */
[----:B------:R-:W-:Y:S01]  /*3690*/  MOV R18, R14 ;  /* 0x0000000e00127202 */ /* 0x000fe20000000f00 */
[----:B------:R-:W-:-:S07]  /*36a0*/  IMAD.MOV.U32 R19, RZ, RZ, R15 ;  /* 0x000000ffff137224 */ /* 0x000fce00078e000f */
.L_x_1378:
[----:B------:R-:W-:Y:S05]  /*36b0*/  BSYNC.RECONVERGENT B1 ;  /* 0x0000000000017941 */ /* 0x000fea0003800200 */
.L_x_1377:
[C---:B------:R-:W-:Y:S01]  /*36c0*/  SHF.L.U32 R8, R5.reuse, 0x10, RZ ;  /* 0x0000001005087819 */ /* 0x040fe200000006ff */
[----:B------:R-:W-:Y:S01]  /*36d0*/  UMOV UR6, 0xf0000000 ;  /* 0xf000000000067882 */ /* 0x000fe20000000000 */
[----:B------:R-:W-:Y:S01]  /*36e0*/  UMOV UR7, 0x380fffff ;  /* 0x380fffff00077882 */ /* 0x000fe20000000000 */
[----:B------:R-:W-:Y:S01]  /*36f0*/  BSSY.RECONVERGENT B1, `(.L_x_1379) ;  /* 0x0000031000017945 */ /* 0x000fe20003800200 */
[----:B------:R-:W-:Y:S01]  /*3700*/  DSETP.GEU.AND P0, PT, |R18|, UR6, PT ;  /* 0x0000000612007e2a */ /* 0x000fe2000bf0e200 */
[----:B------:R-:W-:Y:S01]  /*3710*/  FMUL.FTZ R8, R8, R8 ;  /* 0x0000000808087220 */ /* 0x000fe20000410000 */
[----:B------:R-:W-:-:S05]  /*3720*/  PRMT R5, R5, 0x7632, R5 ;  /* 0x0000763205057816 */ /* 0x000fca0000000005 */
        /* <DEDUP_REMOVED lines=45> */
.L_x_1380:
[----:B------:R-:W-:Y:S05]  /*3a00*/  BSYNC.RECONVERGENT B1 ;  /* 0x0000000000017941 */ /* 0x000fea0003800200 */
.L_x_1379:
[----:B------:R-:W-:Y:S01]  /*3a10*/  SHF.L.U32 R5, R5, 0x10, RZ ;  /* 0x0000001005057819 */ /* 0x000fe200000006ff */
[----:B------:R-:W-:Y:S01]  /*3a20*/  UMOV UR6, 0xf0000000 ;  /* 0xf000000000067882 */ /* 0x000fe20000000000 */
[----:B------:R-:W-:Y:S01]  /*3a30*/  UMOV UR7, 0x380fffff ;  /* 0x380fffff00077882 */ /* 0x000fe20000000000 */
[----:B------:R-:W-:Y:S01]  /*3a40*/  BSSY.RECONVERGENT B1, `(.L_x_1381) ;  /* 0x0000030000017945 */ /* 0x000fe20003800200 */
[----:B------:R-:W0:Y:S01]  /*3a50*/  DSETP.GEU.AND P0, PT, |R14|, UR6, PT ;  /* 0x000000060e007e2a */ /* 0x000e22000bf0e200 */
[----:B------:R-:W-:-:S06]  /*3a60*/  FMUL.FTZ R5, R5, R5 ;  /* 0x0000000505057220 */ /* 0x000fcc0000410000 */
        /* <DEDUP_REMOVED lines=45> */
.L_x_1382:
[----:B------:R-:W-:Y:S05]  /*3d40*/  BSYNC.RECONVERGENT B1 ;  /* 0x0000000000017941 */ /* 0x000fea0003800200 */
.L_x_1381:
        /* <DEDUP_REMOVED lines=16> */
[----:B------:R-:W-:Y:S04]  /*3e50*/  STG.E.64 desc[UR4][R8.64], R2 ;  /* 0x0000000208007986 */ /* 0x000fe8000c101b04 */
[----:B------:R-:W-:Y:S01]  /*3e60*/  STG.E.64 desc[UR4][R8.64+0x400], R4 ;  /* 0x0004000408007986 */ /* 0x000fe2000c101b04 */
[----:B------:R-:W-:Y:S05]  /*3e70*/  EXIT ;  /* 0x000000000000794d */ /* 0x000fea0003800000 */
        .weak           $__internal_5_$__cuda_sm20_dblrcp_rn_slowpath_v3
        .type           $__internal_5_$__cuda_sm20_dblrcp_rn_slowpath_v3,@function
        .size           $__internal_5_$__cuda_sm20_dblrcp_rn_slowpath_v3,(.L_x_60593 - $__internal_5_$__cuda_sm20_dblrcp_rn_slowpath_v3)
$__internal_5_$__cuda_sm20_dblrcp_rn_slowpath_v3:
        /* <DEDUP_REMOVED lines=56> */
.L_x_1386:
        /* <DEDUP_REMOVED lines=33> */
.L_x_1384:
[----:B------:R-:W-:Y:S02]  /*4410*/  LOP3.LUT R15, R13, 0x80000, RZ, 0xfc, !PT ;  /* 0x000800000d0f7812 */ /* 0x000fe400078efcff */
[----:B------:R-:W-:-:S07]  /*4420*/  MOV R14, R12 ;  /* 0x0000000c000e7202 */ /* 0x000fce0000000f00 */
.L_x_1385:
[----:B------:R-:W-:Y:S05]  /*4430*/  BSYNC.RECONVERGENT B0 ;  /* 0x0000000000007941 */ /* 0x000fea0003800200 */
.L_x_1383:
[----:B------:R-:W-:Y:S01]  /*4440*/  IMAD.MOV.U32 R12, RZ, RZ, R8 ;  /* 0x000000ffff0c7224 */ /* 0x000fe200078e0008 */
[----:B------:R-:W-:-:S04]  /*4450*/  MOV R13, 0x0 ;  /* 0x00000000000d7802 */ /* 0x000fc80000000f00 */
[----:B------:R-:W-:Y:S05]  /*4460*/  RET.REL.NODEC R12 `(_ZN2at6native29vectorized_elementwise_kernelILi4EZNS0_50_GLOBAL__N__2680c7bb_12_PowKernel_cu_7dd49032_317029pow_tensor_scalar_kernel_implIN3c108BFloat16ES5_EEvRNS_18TensorIteratorBaseET0_EUlS5_E1_St5arrayIPcLm2EEEEviS8_T1_) ;  /* 0xffffffb80ce47950 */ /* 0x000fea0003c3ffff */
.L_x_1387:
        /* <DEDUP_REMOVED lines=9> */
.L_x_60593:


//--------------------- .text._ZN2at6native29vectorized_elementwise_kernelILi8EZNS0_50_GLOBAL__N__2680c7bb_12_PowKernel_cu_7dd49032_317029pow_tensor_scalar_kernel_implIN3c108BFloat16ES5_EEvRNS_18TensorIteratorBaseET0_EUlS5_E1_St5arrayIPcLm2EEEEviS8_T1_ --------------------------
	.section	.text._ZN2at6native29vectorized_elementwise_kernelILi8EZNS0_50_GLOBAL__N__2680c7bb_12_PowKernel_cu_7dd49032_317029pow_tensor_scalar_kernel_implIN3c108BFloat16ES5_EEvRNS_18TensorIteratorBaseET0_EUlS5_E1_St5arrayIPcLm2EEEEviS8_T1_,"ax",@progbits
	.align	128
        .global         _ZN2at6native29vectorized_elementwise_kernelILi8EZNS0_50_GLOBAL__N__2680c7bb_12_PowKernel_cu_7dd49032_317029pow_tensor_scalar_kernel_implIN3c108BFloat16ES5_EEvRNS_18TensorIteratorBaseET0_EUlS5_E1_St5arrayIPcLm2EEEEviS8_T1_
        .type           _ZN2at6native29vectorized_elementwise_kernelILi8EZNS0_50_GLOBAL__N__2680c7bb_12_PowKernel_cu_7dd49032_317029pow_tensor_scalar_kernel_implIN3c108BFloat16ES5_EEvRNS_18TensorIteratorBaseET0_EUlS5_E1_St5arrayIPcLm2EEEEviS8_T1_,@function
        .size           _ZN2at6native29vectorized_elementwise_kernelILi8EZNS0_50_GLOBAL__N__2680c7bb_12_PowKernel_cu_7dd49032_317029pow_tensor_scalar_kernel_implIN3c108BFloat16ES5_EEvRNS_18TensorIteratorBaseET0_EUlS5_E1_St5arrayIPcLm2EEEEviS8_T1_,(.L_x_60715 - _ZN2at6native29vectorized_elementwise_kernelILi8EZNS0_50_GLOBAL__N__2680c7bb_12_PowKernel_cu_7dd49032_317029pow_tensor_scalar_kernel_implIN3c108BFloat16ES5_EEvRNS_18TensorIteratorBaseET0_EUlS5_E1_St5arrayIPcLm2EEEEviS8_T1_)
        .other          _ZN2at6native29vectorized_elementwise_kernelILi8EZNS0_50_GLOBAL__N__2680c7bb_12_PowKernel_cu_7dd49032_317029pow_tensor_scalar_kernel_implIN3c108BFloat16ES5_EEvRNS_18TensorIteratorBaseET0_EUlS5_E1_St5arrayIPcLm2EEEEviS8_T1_,@"STO_CUDA_ENTRY STV_DEFAULT"
_ZN2at6native29vectorized_elementwise_kernelILi8EZNS0_50_GLOBAL__N__2680c7bb_12_PowKernel_cu_7dd49032_317029pow_tensor_scalar_kernel_implIN3c108BFloat16ES5_EEvRNS_18TensorIteratorBaseET0_EUlS5_E1_St5arrayIPcLm2EEEEviS8_T1_:
.text._ZN2at6native29vectorized_elementwise_kernelILi8EZNS0_50_GLOBAL__N__2680c7bb_12_PowKernel_cu_7dd49032_317029pow_tensor_scalar_kernel_implIN3c108BFloat16ES5_EEvRNS_18TensorIteratorBaseET0_EUlS5_E1_St5arrayIPcLm2EEEEviS8_T1_:
[----:B------:R-:W-:Y:S01]  /*0000*/  LDC R1, c[0x0][0x37c] ;  /* 0x0000df00ff017b82 */ /* 0x000fe20000000800 */
[----:B------:R-:W-:Y:S05]  /*0010*/  EXIT ;  /* 0x000000000000794d */ /* 0x000fea0003800000 */
.L_x_1388:
        /* <DEDUP_REMOVED lines=14> */
.L_x_60715:


//--------------------- .text._ZN2at6native18elementwise_kernelILi128ELi4EZNS0_15gpu_kernel_implIZNS0_50_GLOBAL__N__2680c7bb_12_PowKernel_cu_7dd49032_317029pow_tensor_scalar_kernel_implIN3c108BFloat16ES6_EEvRNS_18TensorIteratorBaseET0_EUlS6_E0_EEvS8_RKT_EUliE_EEviT1_ --------------------------
	.section	.text._ZN2at6native18elementwise_kernelILi128ELi4EZNS0_15gpu_kernel_implIZNS0_50_GLOBAL__N__2680c7bb_12_PowKernel_cu_7dd49032_317029pow_tensor_scalar_kernel_implIN3c108BFloat16ES6_EEvRNS_18TensorIteratorBaseET0_EUlS6_E0_EEvS8_RKT_EUliE_EEviT1_,"ax",@progbits
	.align	128
        .global         _ZN2at6native18elementwise_kernelILi128ELi4EZNS0_15gpu_kernel_implIZNS0_50_GLOBAL__N__2680c7bb_12_PowKernel_cu_7dd49032_317029pow_tensor_scalar_kernel_implIN3c108BFloat16ES6_EEvRNS_18TensorIteratorBaseET0_EUlS6_E0_EEvS8_RKT_EUliE_EEviT1_
        .type           _ZN2at6native18elementwise_kernelILi128ELi4EZNS0_15gpu_kernel_implIZNS0_50_GLOBAL__N__2680c7bb_12_PowKernel_cu_7dd49032_317029pow_tensor_scalar_kernel_implIN3c108BFloat16ES6_EEvRNS_18TensorIteratorBaseET0_EUlS6_E0_EEvS8_RKT_EUliE_EEviT1_,@function
        .size           _ZN2at6native18elementwise_kernelILi128ELi4EZNS0_15gpu_kernel_implIZNS0_50_GLOBAL__N__2680c7bb_12_PowKernel_cu_7dd49032_317029pow_tensor_scalar_kernel_implIN3c108BFloat16ES6_EEvRNS_18TensorIteratorBaseET0_EUlS6_E0_EEvS8_RKT_EUliE_EEviT1_,(.L_x_60716 - _ZN2at6native18elementwise_kernelILi128ELi4EZNS0_15gpu_kernel_implIZNS0_50_GLOBAL__N__2680c7bb_12_PowKernel_cu_7dd49032_317029pow_tensor_scalar_kernel_implIN3c108BFloat16ES6_EEvRNS_18TensorIteratorBaseET0_EUlS6_E0_EEvS8_RKT_EUliE_EEviT1_)
        .other          _ZN2at6native18elementwise_kernelILi128ELi4EZNS0_15gpu_kernel_implIZNS0_50_GLOBAL__N__2680c7bb_12_PowKernel_cu_7dd49032_317029pow_tensor_scalar_kernel_implIN3c108BFloat16ES6_EEvRNS_18TensorIteratorBaseET0_EUlS6_E0_EEvS8_RKT_EUliE_EEviT1_,@"STO_CUDA_ENTRY STV_DEFAULT"
_ZN2at6native18elementwise_kernelILi128ELi4EZNS0_15gpu_kernel_implIZNS0_50_GLOBAL__N__2680c7bb_12_PowKernel_cu_7dd49032_317029pow_tensor_scalar_kernel_implIN3c108BFloat16ES6_EEvRNS_18TensorIteratorBaseET0_EUlS6_E0_EEvS8_RKT_EUliE_EEviT1_:
.text._ZN2at6native18elementwise_kernelILi128ELi4EZNS0_15gpu_kernel_implIZNS0_50_GLOBAL__N__2680c7bb_12_PowKernel_cu_7dd49032_317029pow_tensor_scalar_kernel_implIN3c108BFloat16ES6_EEvRNS_18TensorIteratorBaseET0_EUlS6_E0_EEvS8_RKT_EUliE_EEviT1_:
        /* <DEDUP_REMOVED lines=319> */
.L_x_1391:
        /* <DEDUP_REMOVED lines=18> */
.L_x_1395:
[----:B------:R-:W2:Y:S02]  /*1510*/  LDG.E.U8 R2, desc[UR36][R2.64] ;  /* 0x0000002402027981 */ /* 0x000ea4000c1e1100 */
[----:B--2---:R-:W-:-:S04]  /*1520*/  I2FP.F32.U32 R0, R2 ;  /* 0x0000000200007245 */ /* 0x004fc80000201000 */
[----:B------:R-:W-:Y:S01]  /*1530*/  F2FP.BF16.F32.PACK_AB R0, RZ, R0 ;  /* 0x00000000ff00723e */ /* 0x000fe200000010ff */
[----:B------:R-:W-:Y:S06]  /*1540*/  BRA `(.L_x_1397) ;  /* 0x0000000c00a47947 */ /* 0x000fec0003800000 */
.L_x_1394:
        /* <DEDUP_REMOVED lines=10> */
.L_x_1399:
[----:B------:R-:W2:Y:S02]  /*15f0*/  LDG.E R2, desc[UR36][R2.64] ;  /* 0x0000002402027981 */ /* 0x000ea4000c1e1900 */
[----:B--2---:R-:W-:-:S04]  /*1600*/  I2FP.F32.S32 R0, R2 ;  /* 0x0000000200007245 */ /* 0x004fc80000201400 */
[----:B------:R-:W-:Y:S01]  /*1610*/  F2FP.BF16.F32.PACK_AB R0, RZ, R0 ;  /* 0x00000000ff00723e */ /* 0x000fe200000010ff */
[----:B------:R-:W-:Y:S06]  /*1620*/  BRA `(.L_x_1397) ;  /* 0x0000000c006c7947 */ /* 0x000fec0003800000 */
.L_x_1398:
[----:B------:R-:W2:Y:S02]  /*1630*/  LDG.E.U16 R2, desc[UR36][R2.64] ;  /* 0x0000002402027981 */ /* 0x000ea4000c1e1500 */
[----:B--2---:R-:W0:Y:S02]  /*1640*/  I2F.S16 R0, R2 ;  /* 0x0000000200007306 */ /* 0x004e240000101400 */
[----:B0-----:R-:W-:Y:S01]  /*1650*/  F2FP.BF16.F32.PACK_AB R0, RZ, R0 ;  /* 0x00000000ff00723e */ /* 0x001fe200000010ff */
[----:B------:R-:W-:Y:S06]  /*1660*/  BRA `(.L_x_1397) ;  /* 0x0000000c005c7947 */ /* 0x000fec0003800000 */
.L_x_1393:
        /* <DEDUP_REMOVED lines=9> */
.L_x_1401:
[----:B------:R-:W2:Y:S02]  /*1700*/  LDG.E.U16 R0, desc[UR36][R2.64] ;  /* 0x0000002402007981 */ /* 0x000ea4000c1e1500 */
[----:B--2---:R-:W-:-:S05]  /*1710*/  HADD2.F32 R0, -RZ, R0.H0_H0 ;  /* 0x20000000ff007230 */ /* 0x004fca0000004100 */
[----:B------:R-:W-:Y:S01]  /*1720*/  F2FP.BF16.F32.PACK_AB R0, RZ, R0 ;  /* 0x00000000ff00723e */ /* 0x000fe200000010ff */
[----:B------:R-:W-:Y:S06]  /*1730*/  BRA `(.L_x_1397) ;  /* 0x0000000c00287947 */ /* 0x000fec0003800000 */
.L_x_1400:
        /* <DEDUP_REMOVED lines=9> */
.L_x_1403:
[----:B------:R-:W2:Y:S02]  /*17d0*/  LDG.E.U16 R2, desc[UR36][R2.64] ;  /* 0x0000002402027981 */ /* 0x000ea4000c1e1500 */
[----:B--2---:R-:W-:-:S05]  /*17e0*/  HADD2.F32 R0, -RZ, R2.H0_H0 ;  /* 0x20000002ff007230 */ /* 0x004fca0000004100 */
[----:B------:R-:W-:Y:S01]  /*17f0*/  F2FP.BF16.F32.PACK_AB R0, RZ, R0 ;  /* 0x00000000ff00723e */ /* 0x000fe200000010ff */
[----:B------:R-:W-:Y:S06]  /*1800*/  BRA `(.L_x_1397) ;  /* 0x0000000800f47947 */ /* 0x000fec0003800000 */
.L_x_1402:
        /* <DEDUP_REMOVED lines=12> */
.L_x_1392:
        /* <DEDUP_REMOVED lines=13> */
.L_x_1406:
        /* <DEDUP_REMOVED lines=12> */
.L_x_1405:
        /* <DEDUP_REMOVED lines=27> */
.L_x_1408:
        /* <DEDUP_REMOVED lines=13> */
.L_x_1407:
[----:B------:R0:W5:Y:S01]  /*1ce0*/  LDG.E.U16 R0, desc[UR36][R2.64] ;  /* 0x0000002402007981 */ /* 0x000162000c1e1500 */
[----:B------:R-:W-:Y:S05]  /*1cf0*/  BRA `(.L_x_1397) ;  /* 0x0000000400b87947 */ /* 0x000fea0003800000 */
.L_x_1404:
        /* <DEDUP_REMOVED lines=12> */
.L_x_1411:
        /* <DEDUP_REMOVED lines=21> */
.L_x_1415:
[----:B------:R-:W-:Y:S05]  /*1f10*/  BSYNC.RECONVERGENT B1 ;  /* 0x0000000000017941 */ /* 0x000fea0003800200 */
.L_x_1414:
[----:B------:R-:W-:Y:S01]  /*1f20*/  IMAD.SHL.U32 R0, R0, 0x100000, RZ ;  /* 0x0010000000007824 */ /* 0x000fe200078e00ff */
[----:B------:R-:W-:-:S04]  /*1f30*/  LEA R2, R2, 0x3b800000, 0x17 ;  /* 0x3b80000002027811 */ /* 0x000fc800078eb8ff */
[----:B------:R-:W-:-:S07]  /*1f40*/  LOP3.LUT R0, R2, R0, R7, 0xfe, !PT ;  /* 0x0000000002007212 */ /* 0x000fce00078efe07 */
.L_x_1413:
[----:B------:R-:W-:Y:S05]  /*1f50*/  BSYNC.RECONVERGENT B0 ;  /* 0x0000000000007941 */ /* 0x000fea0003800200 */
.L_x_1412:
[----:B------:R-:W-:Y:S01]  /*1f60*/  F2FP.BF16.F32.PACK_AB R0, RZ, R0 ;  /* 0x00000000ff00723e */ /* 0x000fe200000010ff */
[----:B------:R-:W-:Y:S06]  /*1f70*/  BRA `(.L_x_1397) ;  /* 0x0000000400187947 */ /* 0x000fec0003800000 */
.L_x_1410:
        /* <DEDUP_REMOVED lines=21> */
.L_x_1419:
[----:B------:R-:W-:Y:S05]  /*20d0*/  BSYNC.RECONVERGENT B1 ;  /* 0x0000000000017941 */ /* 0x000fea0003800200 */
.L_x_1418:
[----:B------:R-:W-:Y:S02]  /*20e0*/  SHF.L.U32 R0, R0, 0x15, RZ ;  /* 0x0000001500007819 */ /* 0x000fe400000006ff */
[----:B------:R-:W-:-:S04]  /*20f0*/  LEA R2, R2, 0x37800000, 0x17 ;  /* 0x3780000002027811 */ /* 0x000fc800078eb8ff */
[----:B------:R-:W-:-:S07]  /*2100*/  LOP3.LUT R0, R2, R0, R7, 0xfe, !PT ;  /* 0x0000000002007212 */ /* 0x000fce00078efe07 */
.L_x_1417:
[----:B------:R-:W-:Y:S05]  /*2110*/  BSYNC.RECONVERGENT B0 ;  /* 0x0000000000007941 */ /* 0x000fea0003800200 */
.L_x_1416:
[----:B------:R-:W-:Y:S01]  /*2120*/  F2FP.BF16.F32.PACK_AB R0, RZ, R0 ;  /* 0x00000000ff00723e */ /* 0x000fe200000010ff */
[----:B------:R-:W-:Y:S06]  /*2130*/  BRA `(.L_x_1397) ;  /* 0x0000000000a87947 */ /* 0x000fec0003800000 */
.L_x_1409:
[----:B------:R-:W-:-:S09]  /*2140*/  UISETP.NE.AND UP0, UPT, UR4, 0x1c, UPT ;  /* 0x0000001c0400788c */ /* 0x000fd2000bf05270 */
[----:B------:R-:W-:Y:S05]  /*2150*/  BRA.U !UP0, `(.L_x_1420) ;  /* 0x0000000108947547 */ /* 0x000fea000b800000 */
[----:B------:R-:W-:-:S09]  /*2160*/  UISETP.NE.AND UP0, UPT, UR4, 0x1d, UPT ;  /* 0x0000001d0400788c */ /* 0x000fd2000bf05270 */
[----:B------:R-:W-:Y:S05]  /*2170*/  BRA.U !UP0, `(.L_x_1421) ;  /* 0x00000001087c7547 */ /* 0x000fea000b800000 */
[----:B------:R-:W-:-:S09]  /*2180*/  UISETP.NE.AND UP0, UPT, UR4, 0x2c, UPT ;  /* 0x0000002c0400788c */ /* 0x000fd2000bf05270 */
[----:B------:R-:W-:Y:S05]  /*2190*/  BRA.U !UP0, `(.L_x_1422) ;  /* 0x0000000108487547 */ /* 0x000fea000b800000 */
.L_x_1396:
        /* <DEDUP_REMOVED lines=16> */
.L_x_1423:
[----:B------:R-:W-:Y:S01]  /*22a0*/  PRMT R0, RZ, 0x7610, R0 ;  /* 0x00007610ff007816 */ /* 0x000fe20000000000 */
[----:B------:R-:W-:Y:S06]  /*22b0*/  BRA `(.L_x_1397) ;  /* 0x0000000000487947 */ /* 0x000fec0003800000 */
.L_x_1422:
        /* <DEDUP_REMOVED lines=8> */
.L_x_1425:
[----:B------:R-:W-:Y:S05]  /*2340*/  BSYNC.RECONVERGENT B0 ;  /* 0x0000000000007941 */ /* 0x000fea0003800200 */
.L_x_1424:
[----:B------:R-:W-:Y:S01]  /*2350*/  F2FP.BF16.F32.PACK_AB R0, RZ, R0 ;  /* 0x00000000ff00723e */ /* 0x000fe200000010ff */
[----:B------:R-:W-:Y:S06]  /*2360*/  BRA `(.L_x_1397) ;  /* 0x00000000001c7947 */ /* 0x000fec0003800000 */
.L_x_1421:
[----:B------:R-:W2:Y:S02]  /*2370*/  LDG.E.64 R2, desc[UR36][R2.64] ;  /* 0x0000002402027981 */ /* 0x000ea4000c1e1b00 */
[----:B--2---:R-:W0:Y:S02]  /*2380*/  I2F.U64 R0, R2 ;  /* 0x0000000200007312 */ /* 0x004e240000301000 */
[----:B0-----:R-:W-:Y:S01]  /*2390*/  F2FP.BF16.F32.PACK_AB R0, RZ, R0 ;  /* 0x00000000ff00723e */ /* 0x001fe200000010ff */
[----:B------:R-:W-:Y:S06]  /*23a0*/  BRA `(.L_x_1397) ;  /* 0x00000000000c7947 */ /* 0x000fec0003800000 */
.L_x_1420:
[----:B------:R-:W2:Y:S02]  /*23b0*/  LDG.E R2, desc[UR36][R2.64] ;  /* 0x0000002402027981 */ /* 0x000ea4000c1e1900 */
[----:B--2---:R-:W-:-:S04]  /*23c0*/  I2FP.F32.U32 R0, R2 ;  /* 0x0000000200007245 */ /* 0x004fc80000201000 */
[----:B------:R-:W-:-:S07]  /*23d0*/  F2FP.BF16.F32.PACK_AB R0, RZ, R0 ;  /* 0x00000000ff00723e */ /* 0x000fce00000010ff */
.L_x_1397:
[----:B-----5:R-:W-:Y:S01]  /*23e0*/  IMAD.U32 R0, R0, 0x10000, RZ ;  /* 0x0001000000007824 */ /* 0x020fe200078e00ff */
[----:B------:R-:W0:Y:S03]  /*23f0*/  LDCU.64 UR6, c[0x0][0x580] ;  /* 0x0000b000ff0677ac */ /* 0x000e260008000a00 */
[----:B------:R-:W-:Y:S01]  /*2400*/  FMUL.FTZ R4, R0, R0 ;  /* 0x0000000000047220 */ /* 0x000fe20000410000 */
[----:B------:R-:W-:-:S04]  /*2410*/  UPRMT UR4, UR41, 0x9910, URZ ;  /* 0x0000991029047896 */ /* 0x000fc800080000ff */
[----:B------:R-:W-:Y:S01]  /*2420*/  UISETP.GT.AND UP0, UPT, UR4, 0x9, UPT ;  /* 0x000000090400788c */ /* 0x000fe2000bf04270 */
[----:B------:R-:W1:Y:S01]  /*2430*/  F2F.BF16.F32 R4, R4 ;  /* 0x0000000400047304 */ /* 0x000e620000202000 */
[----:B0-----:R-:W-:Y:S01]  /*2440*/  IADD3 R2, P0, PT, R16, UR6, RZ ;  /* 0x0000000610027c10 */ /* 0x001fe2000ff1e0ff */
[----:B-1----:R-:W-:-:S04]  /*2450*/  IMAD.U32 R3, R4, 0x10000, RZ ;  /* 0x0001000004037824 */ /* 0x002fc800078e00ff */
[----:B------:R-:W-:Y:S01]  /*2460*/  FMUL.FTZ R0, R0, R3 ;  /* 0x0000000300007220 */ /* 0x000fe20000410000 */
[----:B------:R-:W-:-:S03]  /*2470*/  IMAD.X R3, RZ, RZ, UR7, P0 ;  /* 0x00000007ff037e24 */ /* 0x000fc600080e06ff */
[----:B------:R0:W1:Y:S01]  /*2480*/  F2F.BF16.F32 R5, R0 ;  /* 0x0000000000057304 */ /* 0x0000620000202000 */
        /* <DEDUP_REMOVED lines=13> */
.L_x_1429:
[----:B-1----:R-:W-:-:S06]  /*2560*/  IMAD.U32 R5, R5, 0x10000, RZ ;  /* 0x0001000005057824 */ /* 0x002fcc00078e00ff */
[----:B------:R-:W1:Y:S02]  /*2570*/  F2I.S64.TRUNC R4, R5 ;  /* 0x0000000500047311 */ /* 0x000e64000020d900 */
[----:B-1----:R4:W-:Y:S01]  /*2580*/  STG.E.U8 desc[UR36][R2.64], R4 ;  /* 0x0000000402007986 */ /* 0x0029e2000c101124 */
[----:B------:R-:W-:Y:S05]  /*2590*/  BRA `(.L_x_1431) ;  /* 0x0000000c00707947 */ /* 0x000fea0003800000 */
.L_x_1428:
        /* <DEDUP_REMOVED lines=10> */
.L_x_1433:
[----:B-1----:R-:W-:-:S06]  /*2640*/  IMAD.U32 R5, R5, 0x10000, RZ ;  /* 0x0001000005057824 */ /* 0x002fcc00078e00ff */
[----:B------:R-:W1:Y:S02]  /*2650*/  F2I.FTZ.TRUNC.NTZ R5, R5 ;  /* 0x0000000500057305 */ /* 0x000e64000021f100 */
[----:B-1----:R2:W-:Y:S01]  /*2660*/  STG.E desc[UR36][R2.64], R5 ;  /* 0x0000000502007986 */ /* 0x0025e2000c101924 */
[----:B------:R-:W-:Y:S05]  /*2670*/  BRA `(.L_x_1431) ;  /* 0x0000000c00387947 */ /* 0x000fea0003800000 */
.L_x_1432:
[----:B-1----:R-:W-:-:S06]  /*2680*/  SHF.L.U32 R5, R5, 0x10, RZ ;  /* 0x0000001005057819 */ /* 0x002fcc00000006ff */
[----:B------:R-:W1:Y:S02]  /*2690*/  F2I.FTZ.TRUNC.NTZ R5, R5 ;  /* 0x0000000500057305 */ /* 0x000e64000021f100 */
[----:B-1----:R3:W-:Y:S01]  /*26a0*/  STG.E.U16 desc[UR36][R2.64], R5 ;  /* 0x0000000502007986 */ /* 0x0027e2000c101524 */
[----:B------:R-:W-:Y:S05]  /*26b0*/  BRA `(.L_x_1431) ;  /* 0x0000000c00287947 */ /* 0x000fea0003800000 */
.L_x_1427:
        /* <DEDUP_REMOVED lines=9> */
.L_x_1435:
[----:B01----:R-:W-:-:S05]  /*2750*/  IMAD.U32 R0, R5, 0x10000, RZ ;  /* 0x0001000005007824 */ /* 0x003fca00078e00ff */
[----:B------:R-:W-:-:S05]  /*2760*/  F2FP.F16.F32.PACK_AB R0, RZ, R0 ;  /* 0x00000000ff00723e */ /* 0x000fca00000000ff */
[----:B------:R0:W-:Y:S01]  /*2770*/  STG.E.U16 desc[UR36][R2.64], R0 ;  /* 0x0000000002007986 */ /* 0x0001e2000c101524 */
[----:B------:R-:W-:Y:S05]  /*2780*/  BRA `(.L_x_1431) ;  /* 0x0000000800f47947 */ /* 0x000fea0003800000 */
.L_x_1434:
[----:B------:R-:W-:-:S09]  /*2790*/  UISETP.NE.AND UP0, UPT, UR4, 0x7, UPT ;  /* 0x000000070400788c */ /* 0x000fd2000bf05270 */
[----:B------:R-:W-:Y:S05]  /*27a0*/  BRA.U !UP0, `(.L_x_1436) ;  /* 0x0000000108347547 */ /* 0x000fea000b800000 */
[----:B------:R-:W-:-:S09]  /*27b0*/  UISETP.NE.AND UP0, UPT, UR4, 0x8, UPT ;  /* 0x000000080400788c */ /* 0x000fd2000bf05270 */
[----:B------:R-:W-:Y:S05]  /*27c0*/  BRA.U !UP0, `(.L_x_1437) ;  /* 0x0000000108187547 */ /* 0x000fea000b800000 */
[----:B------:R-:W-:-:S09]  /*27d0*/  UISETP.NE.AND UP0, UPT, UR4, 0x9, UPT ;  /* 0x000000090400788c */ /* 0x000fd2000bf05270 */
[----:B------:R-:W-:Y:S05]  /*27e0*/  BRA.U UP0, `(.L_x_1430) ;  /* 0x00000009003c7547 */ /* 0x000fea000b800000 */
[----:B-1----:R-:W-:Y:S01]  /*27f0*/  IMAD.U32 R4, R5, 0x10000, RZ ;  /* 0x0001000005047824 */ /* 0x002fe200078e00ff */
[----:B------:R-:W-:-:S05]  /*2800*/  MOV R5, RZ ;  /* 0x000000ff00057202 */ /* 0x000fca0000000f00 */
[----:B------:R1:W-:Y:S01]  /*2810*/  STG.E.64 desc[UR36][R2.64], R4 ;  /* 0x0000000402007986 */ /* 0x0003e2000c101b24 */
[----:B------:R-:W-:Y:S05]  /*2820*/  BRA `(.L_x_1431) ;  /* 0x0000000800cc7947 */ /* 0x000fea0003800000 */
.L_x_1437:
[----:B-1----:R-:W-:-:S05]  /*2830*/  IMAD.U32 R5, R5, 0x10000, RZ ;  /* 0x0001000005057824 */ /* 0x002fca00078e00ff */
[----:B------:R-:W-:-:S04]  /*2840*/  F2FP.F16.F32.PACK_AB R5, RZ, R5 ;  /* 0x00000005ff05723e */ /* 0x000fc800000000ff */
[----:B------:R-:W-:-:S05]  /*2850*/  PRMT R5, R5, 0x5410, RZ ;  /* 0x0000541005057816 */ /* 0x000fca00000000ff */
[----:B------:R1:W-:Y:S01]  /*2860*/  STG.E desc[UR36][R2.64], R5 ;  /* 0x0000000502007986 */ /* 0x0003e2000c101924 */
[----:B------:R-:W-:Y:S05]  /*2870*/  BRA `(.L_x_1431) ;  /* 0x0000000800b87947 */ /* 0x000fea0003800000 */
.L_x_1436:
[----:B-1----:R-:W-:-:S04]  /*2880*/  IMAD.U32 R4, R5, 0x10000, RZ ;  /* 0x0001000005047824 */ /* 0x002fc800078e00ff */
[----:B------:R-:W-:-:S06]  /*2890*/  FMUL.FTZ R4, R4, 1 ;  /* 0x3f80000004047820 */ /* 0x000fcc0000410000 */
[----:B------:R-:W1:Y:S02]  /*28a0*/  F2F.F64.F32 R4, R4 ;  /* 0x0000000400047310 */ /* 0x000e640000201800 */
[----:B-1----:R1:W-:Y:S01]  /*28b0*/  STG.E.64 desc[UR36][R2.64], R4 ;  /* 0x0000000402007986 */ /* 0x0023e2000c101b24 */
[----:B------:R-:W-:Y:S05]  /*28c0*/  BRA `(.L_x_1431) ;  /* 0x0000000800a47947 */ /* 0x000fea0003800000 */
.L_x_1426:
        /* <DEDUP_REMOVED lines=13> */
.L_x_1440:
[----:B-1----:R-:W-:Y:S02]  /*29a0*/  SHF.L.U32 R5, R5, 0x10, RZ ;  /* 0x0000001005057819 */ /* 0x002fe400000006ff */
[----:B------:R-:W-:-:S03]  /*29b0*/  CS2R R6, SRZ ;  /* 0x0000000000067805 */ /* 0x000fc6000001ff00 */
[----:B------:R-:W-:-:S06]  /*29c0*/  FMUL.FTZ R5, R5, 1 ;  /* 0x3f80000005057820 */ /* 0x000fcc0000410000 */
[----:B------:R-:W1:Y:S02]  /*29d0*/  F2F.F64.F32 R4, R5 ;  /* 0x0000000500047310 */ /* 0x000e640000201800 */
[----:B-1----:R1:W-:Y:S01]  /*29e0*/  STG.E.128 desc[UR36][R2.64], R4 ;  /* 0x0000000402007986 */ /* 0x0023e2000c101d24 */
[----:B------:R-:W-:Y:S05]  /*29f0*/  BRA `(.L_x_1431) ;  /* 0x0000000800587947 */ /* 0x000fea0003800000 */
.L_x_1439:
        /* <DEDUP_REMOVED lines=8> */
[----:B0-----:R-:W-:-:S03]  /*2a80*/  IMAD.MOV.U32 R0, RZ, RZ, 0x7f ;  /* 0x0000007fff007424 */ /* 0x001fc600078e00ff */
        /* <DEDUP_REMOVED lines=10> */
.L_x_1444:
[----:B------:R-:W-:Y:S05]  /*2b30*/  BSYNC.RECONVERGENT B0 ;  /* 0x0000000000007941 */ /* 0x000fea0003800200 */
.L_x_1443:
[----:B------:R-:W-:-:S05]  /*2b40*/  LOP3.LUT R5, R0, 0x80, R5, 0xf8, !PT ;  /* 0x0000008000057812 */ /* 0x000fca00078ef805 */
[----:B------:R0:W-:Y:S01]  /*2b50*/  STG.E.U8 desc[UR36][R2.64], R5 ;  /* 0x0000000502007986 */ /* 0x0001e2000c101124 */
[----:B------:R-:W-:Y:S05]  /*2b60*/  BRA `(.L_x_1431) ;  /* 0x0000000400fc7947 */ /* 0x000fea0003800000 */
.L_x_1442:
[----:B-1----:R-:W-:Y:S01]  /*2b70*/  IMAD.U32 R7, R5, 0x10000, RZ ;  /* 0x0001000005077824 */ /* 0x002fe200078e00ff */
[----:B------:R-:W-:Y:S04]  /*2b80*/  BSSY.RECONVERGENT B0, `(.L_x_1445) ;  /* 0x000000e000007945 */ /* 0x000fe80003800200 */
[----:B------:R-:W-:Y:S02]  /*2b90*/  LOP3.LUT R6, R7, 0x7fffffff, RZ, 0xc0, !PT ;  /* 0x7fffffff07067812 */ /* 0x000fe400078ec0ff */
[----:B------:R-:W-:Y:S02]  /*2ba0*/  SHF.R.U32.HI R5, RZ, 0x18, R7 ;  /* 0x00000018ff057819 */ /* 0x000fe40000011607 */
[----:B------:R-:W-:-:S13]  /*2bb0*/  ISETP.GE.U32.AND P1, PT, R6, 0x47800000, PT ;  /* 0x478000000600780c */ /* 0x000fda0003f26070 */
[----:B------:R-:W-:Y:S02]  /*2bc0*/  @P1 ISETP.GT.U32.AND P0, PT, R6, 0x7f800000, PT ;  /* 0x7f8000000600180c */ /* 0x000fe40003f04070 */
[----:B0-----:R-:W-:-:S04]  /*2bd0*/  @P1 MOV R0, 0x7f ;  /* 0x0000007f00001802 */ /* 0x001fc80000000f00 */
[----:B------:R-:W-:Y:S01]  /*2be0*/  @P1 SEL R0, R0, 0x7c, P0 ;  /* 0x0000007c00001807 */ /* 0x000fe20000000000 */
[----:B------:R-:W-:Y:S06]  /*2bf0*/  @P1 BRA `(.L_x_1446) ;  /* 0x0000000000181947 */ /* 0x000fec0003800000 */
[----:B------:R-:W-:-:S13]  /*2c00*/  ISETP.GT.U32.AND P0, PT, R6, 0x387fffff, PT ;  /* 0x387fffff0600780c */ /* 0x000fda0003f04070 */
[----:B------:R-:W-:-:S04]  /*2c10*/  @P0 SHF.R.U32.HI R0, RZ, 0x15, R7 ;  /* 0x00000015ff000819 */ /* 0x000fc80000011607 */
[----:B------:R-:W-:Y:S01]  /*2c20*/  @P0 LOP3.LUT R4, R0, 0x1, RZ, 0xc0, !PT ;  /* 0x0000000100040812 */ /* 0x000fe200078ec0ff */
[----:B------:R-:W-:-:S03]  /*2c30*/  @!P0 FADD.FTZ R0, R6, 128 ;  /* 0x4300000006008421 */ /* 0x000fc60000010000 */
[----:B------:R-:W-:-:S04]  /*2c40*/  @P0 IADD3 R4, PT, PT, R7, 0x80fffff, R4 ;  /* 0x080fffff07040810 */ /* 0x000fc80007ffe004 */
[----:B------:R-:W-:-:S07]  /*2c50*/  @P0 SHF.R.U32.HI R0, RZ, 0x15, R4 ;  /* 0x00000015ff000819 */ /* 0x000fce0000011604 */
.L_x_1446:
[----:B------:R-:W-:Y:S05]  /*2c60*/  BSYNC.RECONVERGENT B0 ;  /* 0x0000000000007941 */ /* 0x000fea0003800200 */
.L_x_1445:
[----:B------:R-:W-:-:S05]  /*2c70*/  LOP3.LUT R5, R0, 0x80, R5, 0xf8, !PT ;  /* 0x0000008000057812 */ /* 0x000fca00078ef805 */
[----:B------:R0:W-:Y:S01]  /*2c80*/  STG.E.U8 desc[UR36][R2.64], R5 ;  /* 0x0000000502007986 */ /* 0x0001e2000c101124 */
[----:B------:R-:W-:Y:S05]  /*2c90*/  BRA `(.L_x_1431) ;  /* 0x0000000400b07947 */ /* 0x000fea0003800000 */
.L_x_1441:
[----:B-1----:R1:W-:Y:S01]  /*2ca0*/  STG.E.U16 desc[UR36][R2.64], R5 ;  /* 0x0000000502007986 */ /* 0x0023e2000c101524 */
[----:B------:R-:W-:Y:S05]  /*2cb0*/  BRA `(.L_x_1431) ;  /* 0x0000000400a87947 */ /* 0x000fea0003800000 */
.L_x_1438:
        /* <DEDUP_REMOVED lines=12> */
.L_x_1449:
[----:B-1----:R-:W-:Y:S01]  /*2d80*/  IMAD.U32 R5, R5, 0x10000, RZ ;  /* 0x0001000005057824 */ /* 0x002fe200078e00ff */
[----:B------:R-:W-:Y:S01]  /*2d90*/  BSSY.RECONVERGENT B0, `(.L_x_1450) ;  /* 0x0000014000007945 */ /* 0x000fe20003800200 */
[----:B0-----:R-:W-:-:S03]  /*2da0*/  HFMA2 R0, -RZ, RZ, 0, 7.62939453125e-06 ;  /* 0x00000080ff007431 */ /* 0x001fc600000001ff */
        /* <DEDUP_REMOVED lines=10> */
.L_x_1452:
[----:B------:R-:W-:-:S04]  /*2e50*/  SHF.R.U32.HI R0, RZ, 0x14, R5 ;  /* 0x00000014ff007819 */ /* 0x000fc80000011605 */
[----:B------:R-:W-:-:S04]  /*2e60*/  LOP3.LUT R0, R0, 0x1, RZ, 0xc0, !PT ;  /* 0x0000000100007812 */ /* 0x000fc800078ec0ff */
[----:B------:R-:W-:-:S04]  /*2e70*/  IADD3 R0, PT, PT, R5, 0x487ffff, R0 ;  /* 0x0487ffff05007810 */ /* 0x000fc80007ffe000 */
[----:B------:R-:W-:-:S04]  /*2e80*/  SHF.R.U32.HI R0, RZ, 0x14, R0 ;  /* 0x00000014ff007819 */ /* 0x000fc80000011600 */
[----:B------:R-:W-:-:S07]  /*2e90*/  LOP3.LUT R4, R0, 0xff, RZ, 0xc0, !PT ;  /* 0x000000ff00047812 */ /* 0x000fce00078ec0ff */
.L_x_1453:
[----:B------:R-:W-:-:S04]  /*2ea0*/  SHF.R.U32.HI R5, RZ, 0x18, R5 ;  /* 0x00000018ff057819 */ /* 0x000fc80000011605 */
[----:B------:R-:W-:-:S04]  /*2eb0*/  LOP3.LUT R4, R4, 0x80, R5, 0xf8, !PT ;  /* 0x0000008004047812 */ /* 0x000fc800078ef805 */
[----:B------:R-:W-:-:S07]  /*2ec0*/  PRMT R0, R4, 0x7610, R0 ;  /* 0x0000761004007816 */ /* 0x000fce0000000000 */
.L_x_1451:
[----:B------:R-:W-:Y:S05]  /*2ed0*/  BSYNC.RECONVERGENT B0 ;  /* 0x0000000000007941 */ /* 0x000fea0003800200 */
.L_x_1450:
[----:B------:R0:W-:Y:S01]  /*2ee0*/  STG.E.U8 desc[UR36][R2.64], R0 ;  /* 0x0000000002007986 */ /* 0x0001e2000c101124 */
[----:B------:R-:W-:Y:S05]  /*2ef0*/  BRA `(.L_x_1431) ;  /* 0x0000000400187947 */ /* 0x000fea0003800000 */
.L_x_1448:
        /* <DEDUP_REMOVED lines=13> */
.L_x_1456:
[----:B------:R-:W-:-:S04]  /*2fd0*/  SHF.R.U32.HI R0, RZ, 0x15, R5 ;  /* 0x00000015ff007819 */ /* 0x000fc80000011605 */
[----:B------:R-:W-:-:S04]  /*2fe0*/  LOP3.LUT R0, R0, 0x1, RZ, 0xc0, !PT ;  /* 0x0000000100007812 */ /* 0x000fc800078ec0ff */
[----:B------:R-:W-:-:S04]  /*2ff0*/  IADD3 R0, PT, PT, R5, 0x88fffff, R0 ;  /* 0x088fffff05007810 */ /* 0x000fc80007ffe000 */
[----:B------:R-:W-:-:S04]  /*3000*/  SHF.R.U32.HI R0, RZ, 0x15, R0 ;  /* 0x00000015ff007819 */ /* 0x000fc80000011600 */
[----:B------:R-:W-:-:S07]  /*3010*/  LOP3.LUT R4, R0, 0xff, RZ, 0xc0, !PT ;  /* 0x000000ff00047812 */ /* 0x000fce00078ec0ff */
.L_x_1457:
[----:B------:R-:W-:-:S04]  /*3020*/  SHF.R.U32.HI R5, RZ, 0x18, R5 ;  /* 0x00000018ff057819 */ /* 0x000fc80000011605 */
[----:B------:R-:W-:-:S04]  /*3030*/  LOP3.LUT R4, R4, 0x80, R5, 0xf8, !PT ;  /* 0x0000008004047812 */ /* 0x000fc800078ef805 */
[----:B------:R-:W-:-:S07]  /*3040*/  PRMT R0, R4, 0x7610, R0 ;  /* 0x0000761004007816 */ /* 0x000fce0000000000 */
.L_x_1455:
[----:B------:R-:W-:Y:S05]  /*3050*/  BSYNC.RECONVERGENT B0 ;  /* 0x0000000000007941 */ /* 0x000fea0003800200 */
.L_x_1454:
[----:B------:R0:W-:Y:S01]  /*3060*/  STG.E.U8 desc[UR36][R2.64], R0 ;  /* 0x0000000002007986 */ /* 0x0001e2000c101124 */
[----:B------:R-:W-:Y:S05]  /*3070*/  BRA `(.L_x_1431) ;  /* 0x0000000000b87947 */ /* 0x000fea0003800000 */
.L_x_1447:
[----:B------:R-:W-:-:S09]  /*3080*/  UISETP.NE.AND UP0, UPT, UR4, 0x1c, UPT ;  /* 0x0000001c0400788c */ /* 0x000fd2000bf05270 */
[----:B------:R-:W-:Y:S05]  /*3090*/  BRA.U !UP0, `(.L_x_1458) ;  /* 0x0000000108a47547 */ /* 0x000fea000b800000 */
[----:B------:R-:W-:-:S09]  /*30a0*/  UISETP.NE.AND UP0, UPT, UR4, 0x1d, UPT ;  /* 0x0000001d0400788c */ /* 0x000fd2000bf05270 */
[----:B------:R-:W-:Y:S05]  /*30b0*/  BRA.U !UP0, `(.L_x_1459) ;  /* 0x00000001088c7547 */ /* 0x000fea000b800000 */
[----:B------:R-:W-:-:S09]  /*30c0*/  UISETP.NE.AND UP0, UPT, UR4, 0x2c, UPT ;  /* 0x0000002c0400788c */ /* 0x000fd2000bf05270 */
[----:B------:R-:W-:Y:S05]  /*30d0*/  BRA.U !UP0, `(.L_x_1460) ;  /* 0x0000000108447547 */ /* 0x000fea000b800000 */
.L_x_1430:
        /* <DEDUP_REMOVED lines=16> */
.L_x_1461:
[----:B------:R-:W-:Y:S05]  /*31e0*/  BRA `(.L_x_1431) ;  /* 0x00000000005c7947 */ /* 0x000fea0003800000 */
.L_x_1460:
        /* <DEDUP_REMOVED lines=16> */
.L_x_1459:
[----:B-1----:R-:W-:-:S06]  /*32f0*/  IMAD.U32 R5, R5, 0x10000, RZ ;  /* 0x0001000005057824 */ /* 0x002fcc00078e00ff */
[----:B------:R-:W1:Y:S02]  /*3300*/  F2I.U64.TRUNC R4, R5 ;  /* 0x0000000500047311 */ /* 0x000e64000020d800 */
[----:B-1----:R1:W-:Y:S01]  /*3310*/  STG.E.64 desc[UR36][R2.64], R4 ;  /* 0x0000000402007986 */ /* 0x0023e2000c101b24 */
[----:B------:R-:W-:Y:S05]  /*3320*/  BRA `(.L_x_1431) ;  /* 0x00000000000c7947 */ /* 0x000fea0003800000 */
.L_x_1458:
[----:B-1----:R-:W-:-:S06]  /*3330*/  SHF.L.U32 R5, R5, 0x10, RZ ;  /* 0x0000001005057819 */ /* 0x002fcc00000006ff */
[----:B------:R-:W1:Y:S02]  /*3340*/  F2I.FTZ.U32.TRUNC.NTZ R5, R5 ;  /* 0x0000000500057305 */ /* 0x000e64000021f000 */
[----:B-1----:R1:W-:Y:S02]  /*3350*/  STG.E desc[UR36][R2.64], R5 ;  /* 0x0000000502007986 */ /* 0x0023e4000c101924 */
.L_x_1431:
[----:B------:R-:W-:-:S07]  /*3360*/  VIADD R17, R17, 0x80 ;  /* 0x0000008011117836 */ /* 0x000fce0000000000 */
.L_x_1390:
[----:B------:R-:W-:Y:S05]  /*3370*/  BSYNC.RECONVERGENT B6 ;  /* 0x0000000000067941 */ /* 0x000fea0003800200 */
.L_x_1389:
[----:B------:R-:W5:Y:S01]  /*3380*/  LDCU UR4, c[0x0][0x380] ;  /* 0x00007000ff0477ac */ /* 0x000f620008000800 */
[----:B------:R-:W-:Y:S01]  /*3390*/  BSSY.RECONVERGENT B6, `(.L_x_1462) ;  /* 0x0000329000067945 */ /* 0x000fe20003800200 */
[----:B-----5:R-:W-:-:S13]  /*33a0*/  ISETP.GE.AND P0, PT, R17, UR4, PT ;  /* 0x0000000411007c0c */ /* 0x020fda000bf06270 */
[----:B------:R-:W-:Y:S05]  /*33b0*/  @P0 BRA `(.L_x_1463) ;  /* 0x0000003000980947 */ /* 0x000fea0003800000 */
[----:B------:R-:W5:Y:S01]  /*33c0*/  LDCU UR4, c[0x0][0x388] ;  /* 0x00007100ff0477ac */ /* 0x000f620008000800 */
[----:B------:R-:W-:Y:S02]  /*33d0*/  HFMA2 R16, -RZ, RZ, 0, 0 ;  /* 0x00000000ff107431 */ /* 0x000fe400000001ff */
[----:B0-----:R-:W-:Y:S01]  /*33e0*/  IMAD.MOV.U32 R0, RZ, RZ, RZ ;  /* 0x000000ffff007224 */ /* 0x001fe200078e00ff */
        /* <DEDUP_REMOVED lines=300> */
.L_x_1464:
[----:B------:R-:W1:Y:S01]  /*46b0*/  LDCU.64 UR6, c[0x0][0x588] ;  /* 0x0000b100ff0677ac */ /* 0x000e620008000a00 */
[----:B------:R-:W-:-:S04]  /*46c0*/  UPRMT UR4, UR42, 0x9910, URZ ;  /* 0x000099102a047896 */ /* 0x000fc800080000ff */
[----:B------:R-:W-:Y:S01]  /*46d0*/  UISETP.GT.AND UP0, UPT, UR4, 0x9, UPT ;  /* 0x000000090400788c */ /* 0x000fe2000bf04270 */
[----:B-1234-:R-:W-:-:S04]  /*46e0*/  IADD3 R2, P0, PT, R0, UR6, RZ ;  /* 0x0000000600027c10 */ /* 0x01efc8000ff1e0ff */
        /* <DEDUP_REMOVED lines=14> */
.L_x_1468:
[----:B------:R-:W2:Y:S02]  /*47d0*/  LDG.E.U8 R2, desc[UR36][R2.64] ;  /* 0x0000002402027981 */ /* 0x000ea4000c1e1100 */
[----:B--2---:R-:W-:-:S04]  /*47e0*/  I2FP.F32.U32 R0, R2 ;  /* 0x0000000200007245 */ /* 0x004fc80000201000 */
[----:B------:R-:W-:Y:S01]  /*47f0*/  F2FP.BF16.F32.PACK_AB R0, RZ, R0 ;  /* 0x00000000ff00723e */ /* 0x000fe200000010ff */
[----:B------:R-:W-:Y:S06]  /*4800*/  BRA `(.L_x_1470) ;  /* 0x0000000c00a47947 */ /* 0x000fec0003800000 */
.L_x_1467:
        /* <DEDUP_REMOVED lines=10> */
.L_x_1472:
[----:B------:R-:W2:Y:S02]  /*48b0*/  LDG.E R2, desc[UR36][R2.64] ;  /* 0x0000002402027981 */ /* 0x000ea4000c1e1900 */
[----:B--2---:R-:W-:-:S04]  /*48c0*/  I2FP.F32.S32 R0, R2 ;  /* 0x0000000200007245 */ /* 0x004fc80000201400 */
[----:B------:R-:W-:Y:S01]  /*48d0*/  F2FP.BF16.F32.PACK_AB R0, RZ, R0 ;  /* 0x00000000ff00723e */ /* 0x000fe200000010ff */
[----:B------:R-:W-:Y:S06]  /*48e0*/  BRA `(.L_x_1470) ;  /* 0x0000000c006c7947 */ /* 0x000fec0003800000 */
.L_x_1471:
[----:B------:R-:W2:Y:S02]  /*48f0*/  LDG.E.U16 R2, desc[UR36][R2.64] ;  /* 0x0000002402027981 */ /* 0x000ea4000c1e1500 */
[----:B--2---:R-:W0:Y:S02]  /*4900*/  I2F.S16 R0, R2 ;  /* 0x0000000200007306 */ /* 0x004e240000101400 */
[----:B0-----:R-:W-:Y:S01]  /*4910*/  F2FP.BF16.F32.PACK_AB R0, RZ, R0 ;  /* 0x00000000ff00723e */ /* 0x001fe200000010ff */
[----:B------:R-:W-:Y:S06]  /*4920*/  BRA `(.L_x_1470) ;  /* 0x0000000c005c7947 */ /* 0x000fec0003800000 */
.L_x_1466:
        /* <DEDUP_REMOVED lines=9> */
.L_x_1474:
[----:B------:R-:W2:Y:S02]  /*49c0*/  LDG.E.U16 R0, desc[UR36][R2.64] ;  /* 0x0000002402007981 */ /* 0x000ea4000c1e1500 */
[----:B--2---:R-:W-:-:S05]  /*49d0*/  HADD2.F32 R0, -RZ, R0.H0_H0 ;  /* 0x20000000ff007230 */ /* 0x004fca0000004100 */
[----:B------:R-:W-:Y:S01]  /*49e0*/  F2FP.BF16.F32.PACK_AB R0, RZ, R0 ;  /* 0x00000000ff00723e */ /* 0x000fe200000010ff */
[----:B------:R-:W-:Y:S06]  /*49f0*/  BRA `(.L_x_1470) ;  /* 0x0000000c00287947 */ /* 0x000fec0003800000 */
.L_x_1473:
        /* <DEDUP_REMOVED lines=9> */
.L_x_1476:
[----:B------:R-:W2:Y:S02]  /*4a90*/  LDG.E.U16 R2, desc[UR36][R2.64] ;  /* 0x0000002402027981 */ /* 0x000ea4000c1e1500 */
[----:B--2---:R-:W-:-:S05]  /*4aa0*/  HADD2.F32 R0, -RZ, R2.H0_H0 ;  /* 0x20000002ff007230 */ /* 0x004fca0000004100 */
[----:B------:R-:W-:Y:S01]  /*4ab0*/  F2FP.BF16.F32.PACK_AB R0, RZ, R0 ;  /* 0x00000000ff00723e */ /* 0x000fe200000010ff */
[----:B------:R-:W-:Y:S06]  /*4ac0*/  BRA `(.L_x_1470) ;  /* 0x0000000800f47947 */ /* 0x000fec0003800000 */
.L_x_1475:
        /* <DEDUP_REMOVED lines=12> */
.L_x_1465:
        /* <DEDUP_REMOVED lines=13> */
.L_x_1479:
        /* <DEDUP_REMOVED lines=12> */
.L_x_1478:
        /* <DEDUP_REMOVED lines=27> */
.L_x_1481:
        /* <DEDUP_REMOVED lines=13> */
.L_x_1480:
[----:B------:R0:W5:Y:S01]  /*4fa0*/  LDG.E.U16 R0, desc[UR36][R2.64] ;  /* 0x0000002402007981 */ /* 0x000162000c1e1500 */
[----:B------:R-:W-:Y:S05]  /*4fb0*/  BRA `(.L_x_1470) ;  /* 0x0000000400b87947 */ /* 0x000fea0003800000 */
.L_x_1477:
        /* <DEDUP_REMOVED lines=12> */
.L_x_1484:
        /* <DEDUP_REMOVED lines=21> */
.L_x_1488:
[----:B------:R-:W-:Y:S05]  /*51d0*/  BSYNC.RECONVERGENT B1 ;  /* 0x0000000000017941 */ /* 0x000fea0003800200 */
.L_x_1487:
[----:B------:R-:W-:Y:S01]  /*51e0*/  IMAD.SHL.U32 R0, R0, 0x100000, RZ ;  /* 0x0010000000007824 */ /* 0x000fe200078e00ff */
[----:B------:R-:W-:-:S04]  /*51f0*/  LEA R2, R2, 0x3b800000, 0x17 ;  /* 0x3b80000002027811 */ /* 0x000fc800078eb8ff */
[----:B------:R-:W-:-:S07]  /*5200*/  LOP3.LUT R0, R2, R0, R7, 0xfe, !PT ;  /* 0x0000000002007212 */ /* 0x000fce00078efe07 */
.L_x_1486:
[----:B------:R-:W-:Y:S05]  /*5210*/  BSYNC.RECONVERGENT B0 ;  /* 0x0000000000007941 */ /* 0x000fea0003800200 */
.L_x_1485:
[----:B------:R-:W-:Y:S01]  /*5220*/  F2FP.BF16.F32.PACK_AB R0, RZ, R0 ;  /* 0x00000000ff00723e */ /* 0x000fe200000010ff */
[----:B------:R-:W-:Y:S06]  /*5230*/  BRA `(.L_x_1470) ;  /* 0x0000000400187947 */ /* 0x000fec0003800000 */
.L_x_1483:
        /* <DEDUP_REMOVED lines=21> */
.L_x_1492:
[----:B------:R-:W-:Y:S05]  /*5390*/  BSYNC.RECONVERGENT B1 ;  /* 0x0000000000017941 */ /* 0x000fea0003800200 */
.L_x_1491:
[----:B------:R-:W-:Y:S01]  /*53a0*/  IMAD.SHL.U32 R0, R0, 0x200000, RZ ;  /* 0x0020000000007824 */ /* 0x000fe200078e00ff */
[----:B------:R-:W-:-:S04]  /*53b0*/  LEA R2, R2, 0x37800000, 0x17 ;  /* 0x3780000002027811 */ /* 0x000fc800078eb8ff */
[----:B------:R-:W-:-:S07]  /*53c0*/  LOP3.LUT R0, R2, R0, R7, 0xfe, !PT ;  /* 0x0000000002007212 */ /* 0x000fce00078efe07 */
.L_x_1490:
[----:B------:R-:W-:Y:S05]  /*53d0*/  BSYNC.RECONVERGENT B0 ;  /* 0x0000000000007941 */ /* 0x000fea0003800200 */
.L_x_1489:
[----:B------:R-:W-:Y:S01]  /*53e0*/  F2FP.BF16.F32.PACK_AB R0, RZ, R0 ;  /* 0x00000000ff00723e */ /* 0x000fe200000010ff */
[----:B------:R-:W-:Y:S06]  /*53f0*/  BRA `(.L_x_1470) ;  /* 0x0000000000a87947 */ /* 0x000fec0003800000 */
.L_x_1482:
        /* <DEDUP_REMOVED lines=14> */
.L_x_1496:
[----:B------:R-:W-:Y:S05]  /*54e0*/  BSYNC.RECONVERGENT B0 ;  /* 0x0000000000007941 */ /* 0x000fea0003800200 */
.L_x_1495:
[----:B------:R-:W-:Y:S01]  /*54f0*/  F2FP.BF16.F32.PACK_AB R0, RZ, R0 ;  /* 0x00000000ff00723e */ /* 0x000fe200000010ff */
[----:B------:R-:W-:Y:S06]  /*5500*/  BRA `(.L_x_1470) ;  /* 0x0000000000647947 */ /* 0x000fec0003800000 */
.L_x_1469:
        /* <DEDUP_REMOVED lines=16> */
.L_x_1497:
[----:B------:R-:W-:Y:S01]  /*5610*/  PRMT R0, RZ, 0x7610, R0 ;  /* 0x00007610ff007816 */ /* 0x000fe20000000000 */
[----:B------:R-:W-:Y:S06]  /*5620*/  BRA `(.L_x_1470) ;  /* 0x00000000001c7947 */ /* 0x000fec0003800000 */
.L_x_1494:
[----:B------:R-:W2:Y:S02]  /*5630*/  LDG.E.64 R2, desc[UR36][R2.64] ;  /* 0x0000002402027981 */ /* 0x000ea4000c1e1b00 */
[----:B--2---:R-:W0:Y:S02]  /*5640*/  I2F.U64 R0, R2 ;  /* 0x0000000200007312 */ /* 0x004e240000301000 */
[----:B0-----:R-:W-:Y:S01]  /*5650*/  F2FP.BF16.F32.PACK_AB R0, RZ, R0 ;  /* 0x00000000ff00723e */ /* 0x001fe200000010ff */
[----:B------:R-:W-:Y:S06]  /*5660*/  BRA `(.L_x_1470) ;  /* 0x00000000000c7947 */ /* 0x000fec0003800000 */
.L_x_1493:
[----:B------:R-:W2:Y:S02]  /*5670*/  LDG.E R2, desc[UR36][R2.64] ;  /* 0x0000002402027981 */ /* 0x000ea4000c1e1900 */
[----:B--2---:R-:W-:-:S04]  /*5680*/  I2FP.F32.U32 R0, R2 ;  /* 0x0000000200007245 */ /* 0x004fc80000201000 */
[----:B------:R-:W-:-:S07]  /*5690*/  F2FP.BF16.F32.PACK_AB R0, RZ, R0 ;  /* 0x00000000ff00723e */ /* 0x000fce00000010ff */
.L_x_1470:
[----:B-----5:R-:W-:Y:S01]  /*56a0*/  IMAD.U32 R0, R0, 0x10000, RZ ;  /* 0x0001000000007824 */ /* 0x020fe200078e00ff */
[----:B------:R-:W0:Y:S03]  /*56b0*/  LDCU.64 UR6, c[0x0][0x580] ;  /* 0x0000b000ff0677ac */ /* 0x000e260008000a00 */
[----:B------:R-:W-:Y:S01]  /*56c0*/  FMUL.FTZ R4, R0, R0 ;  /* 0x0000000000047220 */ /* 0x000fe20000410000 */
[----:B------:R-:W-:-:S04]  /*56d0*/  UPRMT UR4, UR41, 0x9910, URZ ;  /* 0x0000991029047896 */ /* 0x000fc800080000ff */
[----:B------:R-:W-:Y:S01]  /*56e0*/  UISETP.GT.AND UP0, UPT, UR4, 0x9, UPT ;  /* 0x000000090400788c */ /* 0x000fe2000bf04270 */
[----:B------:R-:W1:Y:S01]  /*56f0*/  F2F.BF16.F32 R4, R4 ;  /* 0x0000000400047304 */ /* 0x000e620000202000 */
[----:B0-----:R-:W-:Y:S02]  /*5700*/  IADD3 R2, P0, PT, R16, UR6, RZ ;  /* 0x0000000610027c10 */ /* 0x001fe4000ff1e0ff */
[----:B-1----:R-:W-:-:S05]  /*5710*/  SHF.L.U32 R3, R4, 0x10, RZ ;  /* 0x0000001004037819 */ /* 0x002fca00000006ff */
        /* <DEDUP_REMOVED lines=16> */
.L_x_1501:
[----:B-1----:R-:W-:-:S06]  /*5820*/  SHF.L.U32 R5, R5, 0x10, RZ ;  /* 0x0000001005057819 */ /* 0x002fcc00000006ff */
[----:B------:R-:W1:Y:S02]  /*5830*/  F2I.S64.TRUNC R4, R5 ;  /* 0x0000000500047311 */ /* 0x000e64000020d900 */
[----:B-1----:R1:W-:Y:S01]  /*5840*/  STG.E.U8 desc[UR36][R2.64], R4 ;  /* 0x0000000402007986 */ /* 0x0023e2000c101124 */
[----:B------:R-:W-:Y:S05]  /*5850*/  BRA `(.L_x_1503) ;  /* 0x0000000c006c7947 */ /* 0x000fea0003800000 */
.L_x_1500:
        /* <DEDUP_REMOVED lines=10> */
.L_x_1505:
[----:B-1----:R-:W-:-:S06]  /*5900*/  IMAD.U32 R5, R5, 0x10000, RZ ;  /* 0x0001000005057824 */ /* 0x002fcc00078e00ff */
[----:B------:R-:W1:Y:S02]  /*5910*/  F2I.FTZ.TRUNC.NTZ R5, R5 ;  /* 0x0000000500057305 */ /* 0x000e64000021f100 */
[----:B-1----:R1:W-:Y:S01]  /*5920*/  STG.E desc[UR36][R2.64], R5 ;  /* 0x0000000502007986 */ /* 0x0023e2000c101924 */
[----:B------:R-:W-:Y:S05]  /*5930*/  BRA `(.L_x_1503) ;  /* 0x0000000c00347947 */ /* 0x000fea0003800000 */
.L_x_1504:
[----:B-1----:R-:W-:-:S06]  /*5940*/  SHF.L.U32 R5, R5, 0x10, RZ ;  /* 0x0000001005057819 */ /* 0x002fcc00000006ff */
[----:B------:R-:W1:Y:S02]  /*5950*/  F2I.FTZ.TRUNC.NTZ R5, R5 ;  /* 0x0000000500057305 */ /* 0x000e64000021f100 */
[----:B-1----:R1:W-:Y:S01]  /*5960*/  STG.E.U16 desc[UR36][R2.64], R5 ;  /* 0x0000000502007986 */ /* 0x0023e2000c101524 */
[----:B------:R-:W-:Y:S05]  /*5970*/  BRA `(.L_x_1503) ;  /* 0x0000000c00247947 */ /* 0x000fea0003800000 */
.L_x_1499:
        /* <DEDUP_REMOVED lines=9> */
.L_x_1507:
[----:B01----:R-:W-:-:S05]  /*5a10*/  IMAD.U32 R0, R5, 0x10000, RZ ;  /* 0x0001000005007824 */ /* 0x003fca00078e00ff */
[----:B------:R-:W-:-:S05]  /*5a20*/  F2FP.F16.F32.PACK_AB R0, RZ, R0 ;  /* 0x00000000ff00723e */ /* 0x000fca00000000ff */
[----:B------:R0:W-:Y:S01]  /*5a30*/  STG.E.U16 desc[UR36][R2.64], R0 ;  /* 0x0000000002007986 */ /* 0x0001e2000c101524 */
[----:B------:R-:W-:Y:S05]  /*5a40*/  BRA `(.L_x_1503) ;  /* 0x0000000800f07947 */ /* 0x000fea0003800000 */
.L_x_1506:
        /* <DEDUP_REMOVED lines=10> */
.L_x_1509:
[----:B-1----:R-:W-:-:S05]  /*5af0*/  IMAD.U32 R5, R5, 0x10000, RZ ;  /* 0x0001000005057824 */ /* 0x002fca00078e00ff */
[----:B------:R-:W-:-:S04]  /*5b00*/  F2FP.F16.F32.PACK_AB R5, RZ, R5 ;  /* 0x00000005ff05723e */ /* 0x000fc800000000ff */
[----:B------:R-:W-:-:S05]  /*5b10*/  PRMT R5, R5, 0x5410, RZ ;  /* 0x0000541005057816 */ /* 0x000fca00000000ff */
[----:B------:R1:W-:Y:S01]  /*5b20*/  STG.E desc[UR36][R2.64], R5 ;  /* 0x0000000502007986 */ /* 0x0003e2000c101924 */
[----:B------:R-:W-:Y:S05]  /*5b30*/  BRA `(.L_x_1503) ;  /* 0x0000000800b47947 */ /* 0x000fea0003800000 */
.L_x_1508:
[----:B-1----:R-:W-:-:S05]  /*5b40*/  SHF.L.U32 R4, R5, 0x10, RZ ;  /* 0x0000001005047819 */ /* 0x002fca00000006ff */
[----:B------:R-:W-:-:S06]  /*5b50*/  FMUL.FTZ R4, R4, 1 ;  /* 0x3f80000004047820 */ /* 0x000fcc0000410000 */
[----:B------:R-:W1:Y:S02]  /*5b60*/  F2F.F64.F32 R4, R4 ;  /* 0x0000000400047310 */ /* 0x000e640000201800 */
[----:B-1----:R1:W-:Y:S01]  /*5b70*/  STG.E.64 desc[UR36][R2.64], R4 ;  /* 0x0000000402007986 */ /* 0x0023e2000c101b24 */
[----:B------:R-:W-:Y:S05]  /*5b80*/  BRA `(.L_x_1503) ;  /* 0x0000000800a07947 */ /* 0x000fea0003800000 */
.L_x_1498:
        /* <DEDUP_REMOVED lines=14> */
.L_x_1513:
        /* <DEDUP_REMOVED lines=18> */
.L_x_1516:
[----:B------:R-:W-:-:S04]  /*5d90*/  SHF.R.U32.HI R5, RZ, 0x18, R5 ;  /* 0x00000018ff057819 */ /* 0x000fc80000011605 */
[----:B------:R-:W-:-:S07]  /*5da0*/  LOP3.LUT R0, R0, 0x80, R5, 0xf8, !PT ;  /* 0x0000008000007812 */ /* 0x000fce00078ef805 */
.L_x_1515:
[----:B------:R-:W-:Y:S05]  /*5db0*/  BSYNC.RECONVERGENT B0 ;  /* 0x0000000000007941 */ /* 0x000fea0003800200 */
.L_x_1514:
[----:B------:R0:W-:Y:S01]  /*5dc0*/  STG.E.U8 desc[UR36][R2.64], R0 ;  /* 0x0000000002007986 */ /* 0x0001e2000c101124 */
[----:B------:R-:W-:Y:S05]  /*5dd0*/  BRA `(.L_x_1503) ;  /* 0x00000008000c7947 */ /* 0x000fea0003800000 */
.L_x_1512:
        /* <DEDUP_REMOVED lines=18> */
.L_x_1519:
[----:B------:R-:W-:-:S04]  /*5f00*/  SHF.R.U32.HI R5, RZ, 0x18, R5 ;  /* 0x00000018ff057819 */ /* 0x000fc80000011605 */
[----:B------:R-:W-:-:S07]  /*5f10*/  LOP3.LUT R0, R0, 0x80, R5, 0xf8, !PT ;  /* 0x0000008000007812 */ /* 0x000fce00078ef805 */
.L_x_1518:
[----:B------:R-:W-:Y:S05]  /*5f20*/  BSYNC.RECONVERGENT B0 ;  /* 0x0000000000007941 */ /* 0x000fea0003800200 */
.L_x_1517:
[----:B------:R0:W-:Y:S01]  /*5f30*/  STG.E.U8 desc[UR36][R2.64], R0 ;  /* 0x0000000002007986 */ /* 0x0001e2000c101124 */
[----:B------:R-:W-:Y:S05]  /*5f40*/  BRA `(.L_x_1503) ;  /* 0x0000000400b07947 */ /* 0x000fea0003800000 */
.L_x_1511:
        /* <DEDUP_REMOVED lines=22> */
.L_x_1521:
[----:B-1----:R-:W-:-:S06]  /*60b0*/  IMAD.U32 R5, R5, 0x10000, RZ ;  /* 0x0001000005057824 */ /* 0x002fcc00078e00ff */
[----:B------:R-:W1:Y:S02]  /*60c0*/  F2I.U64.TRUNC R4, R5 ;  /* 0x0000000500047311 */ /* 0x000e64000020d800 */
[----:B-1----:R1:W-:Y:S01]  /*60d0*/  STG.E.64 desc[UR36][R2.64], R4 ;  /* 0x0000000402007986 */ /* 0x0023e2000c101b24 */
[----:B------:R-:W-:Y:S05]  /*60e0*/  BRA `(.L_x_1503) ;  /* 0x0000000400487947 */ /* 0x000fea0003800000 */
.L_x_1520:
[----:B-1----:R-:W-:-:S06]  /*60f0*/  IMAD.U32 R5, R5, 0x10000, RZ ;  /* 0x0001000005057824 */ /* 0x002fcc00078e00ff */
[----:B------:R-:W1:Y:S02]  /*6100*/  F2I.FTZ.U32.TRUNC.NTZ R5, R5 ;  /* 0x0000000500057305 */ /* 0x000e64000021f000 */
[----:B-1----:R1:W-:Y:S01]  /*6110*/  STG.E desc[UR36][R2.64], R5 ;  /* 0x0000000502007986 */ /* 0x0023e2000c101924 */
[----:B------:R-:W-:Y:S05]  /*6120*/  BRA `(.L_x_1503) ;  /* 0x0000000400387947 */ /* 0x000fea0003800000 */
.L_x_1510:
        /* <DEDUP_REMOVED lines=11> */
.L_x_1523:
[----:B-1----:R-:W-:Y:S01]  /*61e0*/  IMAD.U32 R5, R5, 0x10000, RZ ;  /* 0x0001000005057824 */ /* 0x002fe200078e00ff */
[----:B------:R-:W-:-:S03]  /*61f0*/  CS2R R6, SRZ ;  /* 0x0000000000067805 */ /* 0x000fc6000001ff00 */
[----:B------:R-:W-:-:S06]  /*6200*/  FMUL.FTZ R5, R5, 1 ;  /* 0x3f80000005057820 */ /* 0x000fcc0000410000 */
[----:B------:R-:W1:Y:S02]  /*6210*/  F2F.F64.F32 R4, R5 ;  /* 0x0000000500047310 */ /* 0x000e640000201800 */
[----:B-1----:R1:W-:Y:S01]  /*6220*/  STG.E.128 desc[UR36][R2.64], R4 ;  /* 0x0000000402007986 */ /* 0x0023e2000c101d24 */
[----:B------:R-:W-:Y:S05]  /*6230*/  BRA `(.L_x_1503) ;  /* 0x0000000000f47947 */ /* 0x000fea0003800000 */
.L_x_1522:
[----:B------:R-:W-:-:S09]  /*6240*/  UISETP.NE.AND UP0, UPT, UR4, 0xf, UPT ;  /* 0x0000000f0400788c */ /* 0x000fd2000bf05270 */
[----:B------:R-:W-:Y:S05]  /*6250*/  BRA.U !UP0, `(.L_x_1524) ;  /* 0x0000000108e87547 */ /* 0x000fea000b800000 */
[----:B------:R-:W-:-:S09]  /*6260*/  UISETP.NE.AND UP0, UPT, UR4, 0x17, UPT ;  /* 0x000000170400788c */ /* 0x000fd2000bf05270 */
[----:B------:R-:W-:Y:S05]  /*6270*/  BRA.U !UP0, `(.L_x_1525) ;  /* 0x0000000108907547 */ /* 0x000fea000b800000 */
[----:B------:R-:W-:-:S09]  /*6280*/  UISETP.NE.AND UP0, UPT, UR4, 0x18, UPT ;  /* 0x000000180400788c */ /* 0x000fd2000bf05270 */
[----:B------:R-:W-:Y:S05]  /*6290*/  BRA.U !UP0, `(.L_x_1526) ;  /* 0x0000000108447547 */ /* 0x000fea000b800000 */
.L_x_1502:
        /* <DEDUP_REMOVED lines=16> */
.L_x_1527:
[----:B------:R-:W-:Y:S05]  /*63a0*/  BRA `(.L_x_1503) ;  /* 0x0000000000987947 */ /* 0x000fea0003800000 */
.L_x_1526:
        /* <DEDUP_REMOVED lines=13> */
.L_x_1529:
[----:B------:R-:W-:Y:S05]  /*6480*/  BSYNC.RECONVERGENT B0 ;  /* 0x0000000000007941 */ /* 0x000fea0003800200 */
.L_x_1528:
[----:B------:R-:W-:-:S05]  /*6490*/  LOP3.LUT R5, R0, 0x80, R5, 0xf8, !PT ;  /* 0x0000008000057812 */ /* 0x000fca00078ef805 */
[----:B------:R3:W-:Y:S01]  /*64a0*/  STG.E.U8 desc[UR36][R2.64], R5 ;  /* 0x0000000502007986 */ /* 0x0007e2000c101124 */
[----:B------:R-:W-:Y:S05]  /*64b0*/  BRA `(.L_x_1503) ;  /* 0x0000000000547947 */ /* 0x000fea0003800000 */
.L_x_1525:
        /* <DEDUP_REMOVED lines=12> */
.L_x_1531:
[----:B0-----:R-:W-:Y:S01]  /*6580*/  IMAD.MOV.U32 R0, RZ, RZ, 0x7f ;  /* 0x0000007fff007424 */ /* 0x001fe200078e00ff */
[----:B------:R-:W-:-:S04]  /*6590*/  ISETP.GT.U32.AND P0, PT, R4, 0x7f800000, PT ;  /* 0x7f8000000400780c */ /* 0x000fc80003f04070 */
[----:B------:R-:W-:-:S09]  /*65a0*/  SEL R0, R0, 0x7c, P0 ;  /* 0x0000007c00007807 */ /* 0x000fd20000000000 */
.L_x_1532:
[----:B------:R-:W-:Y:S05]  /*65b0*/  BSYNC.RECONVERGENT B0 ;  /* 0x0000000000007941 */ /* 0x000fea0003800200 */
.L_x_1530:
[----:B------:R-:W-:-:S04]  /*65c0*/  SHF.R.U32.HI R5, RZ, 0x18, R5 ;  /* 0x00000018ff057819 */ /* 0x000fc80000011605 */
[----:B------:R-:W-:-:S05]  /*65d0*/  LOP3.LUT R5, R0, 0x80, R5, 0xf8, !PT ;  /* 0x0000008000057812 */ /* 0x000fca00078ef805 */
[----:B------:R2:W-:Y:S01]  /*65e0*/  STG.E.U8 desc[UR36][R2.64], R5 ;  /* 0x0000000502007986 */ /* 0x0005e2000c101124 */
[----:B------:R-:W-:Y:S05]  /*65f0*/  BRA `(.L_x_1503) ;  /* 0x0000000000047947 */ /* 0x000fea0003800000 */
.L_x_1524:
[----:B-1----:R1:W-:Y:S02]  /*6600*/  STG.E.U16 desc[UR36][R2.64], R5 ;  /* 0x0000000502007986 */ /* 0x0023e4000c101524 */
.L_x_1503:
[----:B------:R-:W-:-:S07]  /*6610*/  IADD3 R17, PT, PT, R17, 0x80, RZ ;  /* 0x0000008011117810 */ /* 0x000fce0007ffe0ff */
.L_x_1463:
[----:B------:R-:W-:Y:S05]  /*6620*/  BSYNC.RECONVERGENT B6 ;  /* 0x0000000000067941 */ /* 0x000fea0003800200 */
.L_x_1462:
        /* <DEDUP_REMOVED lines=307> */
.L_x_1535:
        /* <DEDUP_REMOVED lines=18> */
.L_x_1539:
[----:B------:R-:W2:Y:S02]  /*7a80*/  LDG.E.U8 R2, desc[UR36][R2.64] ;  /* 0x0000002402027981 */ /* 0x000ea4000c1e1100 */
[----:B--2---:R-:W-:-:S04]  /*7a90*/  I2FP.F32.U32 R0, R2 ;  /* 0x0000000200007245 */ /* 0x004fc80000201000 */
[----:B------:R-:W-:Y:S01]  /*7aa0*/  F2FP.BF16.F32.PACK_AB R0, RZ, R0 ;  /* 0x00000000ff00723e */ /* 0x000fe200000010ff */
[----:B------:R-:W-:Y:S06]  /*7ab0*/  BRA `(.L_x_1541) ;  /* 0x0000000c00a47947 */ /* 0x000fec0003800000 */
.L_x_1538:
        /* <DEDUP_REMOVED lines=10> */
.L_x_1543:
[----:B------:R-:W2:Y:S02]  /*7b60*/  LDG.E R2, desc[UR36][R2.64] ;  /* 0x0000002402027981 */ /* 0x000ea4000c1e1900 */
[----:B--2---:R-:W-:-:S04]  /*7b70*/  I2FP.F32.S32 R0, R2 ;  /* 0x0000000200007245 */ /* 0x004fc80000201400 */
[----:B------:R-:W-:Y:S01]  /*7b80*/  F2FP.BF16.F32.PACK_AB R0, RZ, R0 ;  /* 0x00000000ff00723e */ /* 0x000fe200000010ff */
[----:B------:R-:W-:Y:S06]  /*7b90*/  BRA `(.L_x_1541) ;  /* 0x0000000c006c7947 */ /* 0x000fec0003800000 */
.L_x_1542:
[----:B------:R-:W2:Y:S02]  /*7ba0*/  LDG.E.U16 R2, desc[UR36][R2.64] ;  /* 0x0000002402027981 */ /* 0x000ea4000c1e1500 */
[----:B--2---:R-:W0:Y:S02]  /*7bb0*/  I2F.S16 R0, R2 ;  /* 0x0000000200007306 */ /* 0x004e240000101400 */
[----:B0-----:R-:W-:Y:S01]  /*7bc0*/  F2FP.BF16.F32.PACK_AB R0, RZ, R0 ;  /* 0x00000000ff00723e */ /* 0x001fe200000010ff */
[----:B------:R-:W-:Y:S06]  /*7bd0*/  BRA `(.L_x_1541) ;  /* 0x0000000c005c7947 */ /* 0x000fec0003800000 */
.L_x_1537:
        /* <DEDUP_REMOVED lines=9> */
.L_x_1545:
[----:B------:R-:W2:Y:S02]  /*7c70*/  LDG.E.U16 R0, desc[UR36][R2.64] ;  /* 0x0000002402007981 */ /* 0x000ea4000c1e1500 */
[----:B--2---:R-:W-:-:S05]  /*7c80*/  HADD2.F32 R0, -RZ, R0.H0_H0 ;  /* 0x20000000ff007230 */ /* 0x004fca0000004100 */
[----:B------:R-:W-:Y:S01]  /*7c90*/  F2FP.BF16.F32.PACK_AB R0, RZ, R0 ;  /* 0x00000000ff00723e */ /* 0x000fe200000010ff */
[----:B------:R-:W-:Y:S06]  /*7ca0*/  BRA `(.L_x_1541) ;  /* 0x0000000c00287947 */ /* 0x000fec0003800000 */
.L_x_1544:
        /* <DEDUP_REMOVED lines=9> */
.L_x_1547:
[----:B------:R-:W2:Y:S02]  /*7d40*/  LDG.E.U16 R2, desc[UR36][R2.64] ;  /* 0x0000002402027981 */ /* 0x000ea4000c1e1500 */
[----:B--2---:R-:W-:-:S05]  /*7d50*/  HADD2.F32 R0, -RZ, R2.H0_H0 ;  /* 0x20000002ff007230 */ /* 0x004fca0000004100 */
[----:B------:R-:W-:Y:S01]  /*7d60*/  F2FP.BF16.F32.PACK_AB R0, RZ, R0 ;  /* 0x00000000ff00723e */ /* 0x000fe200000010ff */
[----:B------:R-:W-:Y:S06]  /*7d70*/  BRA `(.L_x_1541) ;  /* 0x0000000800f47947 */ /* 0x000fec0003800000 */
.L_x_1546:
        /* <DEDUP_REMOVED lines=12> */
.L_x_1536:
        /* <DEDUP_REMOVED lines=13> */
.L_x_1550:
        /* <DEDUP_REMOVED lines=12> */
.L_x_1549:
        /* <DEDUP_REMOVED lines=27> */
.L_x_1552:
        /* <DEDUP_REMOVED lines=13> */
.L_x_1551:
[----:B------:R0:W5:Y:S01]  /*8250*/  LDG.E.U16 R0, desc[UR36][R2.64] ;  /* 0x0000002402007981 */ /* 0x000162000c1e1500 */
[----:B------:R-:W-:Y:S05]  /*8260*/  BRA `(.L_x_1541) ;  /* 0x0000000400b87947 */ /* 0x000fea0003800000 */
.L_x_1548:
        /* <DEDUP_REMOVED lines=12> */
.L_x_1555:
        /* <DEDUP_REMOVED lines=21> */
.L_x_1559:
[----:B------:R-:W-:Y:S05]  /*8480*/  BSYNC.RECONVERGENT B1 ;  /* 0x0000000000017941 */ /* 0x000fea0003800200 */
.L_x_1558:
[----:B------:R-:W-:Y:S01]  /*8490*/  IMAD.SHL.U32 R0, R0, 0x100000, RZ ;  /* 0x0010000000007824 */ /* 0x000fe200078e00ff */
[----:B------:R-:W-:-:S04]  /*84a0*/  LEA R2, R2, 0x3b800000, 0x17 ;  /* 0x3b80000002027811 */ /* 0x000fc800078eb8ff */
[----:B------:R-:W-:-:S07]  /*84b0*/  LOP3.LUT R0, R2, R0, R7, 0xfe, !PT ;  /* 0x0000000002007212 */ /* 0x000fce00078efe07 */
.L_x_1557:
[----:B------:R-:W-:Y:S05]  /*84c0*/  BSYNC.RECONVERGENT B0 ;  /* 0x0000000000007941 */ /* 0x000fea0003800200 */
.L_x_1556:
[----:B------:R-:W-:Y:S01]  /*84d0*/  F2FP.BF16.F32.PACK_AB R0, RZ, R0 ;  /* 0x00000000ff00723e */ /* 0x000fe200000010ff */
[----:B------:R-:W-:Y:S06]  /*84e0*/  BRA `(.L_x_1541) ;  /* 0x0000000400187947 */ /* 0x000fec0003800000 */
.L_x_1554:
        /* <DEDUP_REMOVED lines=21> */
.L_x_1563:
[----:B------:R-:W-:Y:S05]  /*8640*/  BSYNC.RECONVERGENT B1 ;  /* 0x0000000000017941 */ /* 0x000fea0003800200 */
.L_x_1562:
[----:B------:R-:W-:Y:S02]  /*8650*/  SHF.L.U32 R0, R0, 0x15, RZ ;  /* 0x0000001500007819 */ /* 0x000fe400000006ff */
[----:B------:R-:W-:-:S04]  /*8660*/  LEA R2, R2, 0x37800000, 0x17 ;  /* 0x3780000002027811 */ /* 0x000fc800078eb8ff */
[----:B------:R-:W-:-:S07]  /*8670*/  LOP3.LUT R0, R2, R0, R7, 0xfe, !PT ;  /* 0x0000000002007212 */ /* 0x000fce00078efe07 */
.L_x_1561:
[----:B------:R-:W-:Y:S05]  /*8680*/  BSYNC.RECONVERGENT B0 ;  /* 0x0000000000007941 */ /* 0x000fea0003800200 */
.L_x_1560:
[----:B------:R-:W-:Y:S01]  /*8690*/  F2FP.BF16.F32.PACK_AB R0, RZ, R0 ;  /* 0x00000000ff00723e */ /* 0x000fe200000010ff */
[----:B------:R-:W-:Y:S06]  /*86a0*/  BRA `(.L_x_1541) ;  /* 0x0000000000a87947 */ /* 0x000fec0003800000 */
.L_x_1553:
        /* <DEDUP_REMOVED lines=14> */
.L_x_1567:
[----:B------:R-:W-:Y:S05]  /*8790*/  BSYNC.RECONVERGENT B0 ;  /* 0x0000000000007941 */ /* 0x000fea0003800200 */
.L_x_1566:
[----:B------:R-:W-:Y:S01]  /*87a0*/  F2FP.BF16.F32.PACK_AB R0, RZ, R0 ;  /* 0x00000000ff00723e */ /* 0x000fe200000010ff */
[----:B------:R-:W-:Y:S06]  /*87b0*/  BRA `(.L_x_1541) ;  /* 0x0000000000647947 */ /* 0x000fec0003800000 */
.L_x_1540:
        /* <DEDUP_REMOVED lines=16> */
.L_x_1568:
[----:B------:R-:W-:Y:S01]  /*88c0*/  PRMT R0, RZ, 0x7610, R0 ;  /* 0x00007610ff007816 */ /* 0x000fe20000000000 */
[----:B------:R-:W-:Y:S06]  /*88d0*/  BRA `(.L_x_1541) ;  /* 0x00000000001c7947 */ /* 0x000fec0003800000 */
.L_x_1565:
[----:B------:R-:W2:Y:S02]  /*88e0*/  LDG.E.64 R2, desc[UR36][R2.64] ;  /* 0x0000002402027981 */ /* 0x000ea4000c1e1b00 */
[----:B--2---:R-:W0:Y:S02]  /*88f0*/  I2F.U64 R0, R2 ;  /* 0x0000000200007312 */ /* 0x004e240000301000 */
[----:B0-----:R-:W-:Y:S01]  /*8900*/  F2FP.BF16.F32.PACK_AB R0, RZ, R0 ;  /* 0x00000000ff00723e */ /* 0x001fe200000010ff */
[----:B------:R-:W-:Y:S06]  /*8910*/  BRA `(.L_x_1541) ;  /* 0x00000000000c7947 */ /* 0x000fec0003800000 */
.L_x_1564:
[----:B------:R-:W2:Y:S02]  /*8920*/  LDG.E R2, desc[UR36][R2.64] ;  /* 0x0000002402027981 */ /* 0x000ea4000c1e1900 */
[----:B--2---:R-:W-:-:S04]  /*8930*/  I2FP.F32.U32 R0, R2 ;  /* 0x0000000200007245 */ /* 0x004fc80000201000 */
[----:B------:R-:W-:-:S07]  /*8940*/  F2FP.BF16.F32.PACK_AB R0, RZ, R0 ;  /* 0x00000000ff00723e */ /* 0x000fce00000010ff */
.L_x_1541:
        /* <DEDUP_REMOVED lines=9> */
[----:B------:R-:W-:-:S03]  /*89e0*/  IADD3.X R3, PT, PT, RZ, UR7, RZ, P0, !PT ;  /* 0x00000007ff037c10 */ /* 0x000fc600087fe4ff */
        /* <DEDUP_REMOVED lines=14> */
.L_x_1572:
[----:B-1----:R-:W-:-:S06]  /*8ad0*/  IMAD.U32 R5, R5, 0x10000, RZ ;  /* 0x0001000005057824 */ /* 0x002fcc00078e00ff */
[----:B------:R-:W1:Y:S02]  /*8ae0*/  F2I.S64.TRUNC R4, R5 ;  /* 0x0000000500047311 */ /* 0x000e64000020d900 */
[----:B-1----:R1:W-:Y:S01]  /*8af0*/  STG.E.U8 desc[UR36][R2.64], R4 ;  /* 0x0000000402007986 */ /* 0x0023e2000c101124 */
[----:B------:R-:W-:Y:S05]  /*8b00*/  BRA `(.L_x_1574) ;  /* 0x0000000c006c7947 */ /* 0x000fea0003800000 */
.L_x_1571:
        /* <DEDUP_REMOVED lines=10> */
.L_x_1576:
[----:B-1----:R-:W-:-:S06]  /*8bb0*/  IMAD.U32 R5, R5, 0x10000, RZ ;  /* 0x0001000005057824 */ /* 0x002fcc00078e00ff */
[----:B------:R-:W1:Y:S02]  /*8bc0*/  F2I.FTZ.TRUNC.NTZ R5, R5 ;  /* 0x0000000500057305 */ /* 0x000e64000021f100 */
[----:B-1----:R3:W-:Y:S01]  /*8bd0*/  STG.E desc[UR36][R2.64], R5 ;  /* 0x0000000502007986 */ /* 0x0027e2000c101924 */
[----:B------:R-:W-:Y:S05]  /*8be0*/  BRA `(.L_x_1574) ;  /* 0x0000000c00347947 */ /* 0x000fea0003800000 */
.L_x_1575:
[----:B-1----:R-:W-:-:S06]  /*8bf0*/  IMAD.U32 R5, R5, 0x10000, RZ ;  /* 0x0001000005057824 */ /* 0x002fcc00078e00ff */
[----:B------:R-:W1:Y:S02]  /*8c00*/  F2I.FTZ.TRUNC.NTZ R5, R5 ;  /* 0x0000000500057305 */ /* 0x000e64000021f100 */
[----:B-1----:R1:W-:Y:S01]  /*8c10*/  STG.E.U16 desc[UR36][R2.64], R5 ;  /* 0x0000000502007986 */ /* 0x0023e2000c101524 */
[----:B------:R-:W-:Y:S05]  /*8c20*/  BRA `(.L_x_1574) ;  /* 0x0000000c00247947 */ /* 0x000fea0003800000 */
.L_x_1570:
        /* <DEDUP_REMOVED lines=9> */
.L_x_1578:
[----:B01----:R-:W-:-:S05]  /*8cc0*/  IMAD.U32 R0, R5, 0x10000, RZ ;  /* 0x0001000005007824 */ /* 0x003fca00078e00ff */
[----:B------:R-:W-:-:S05]  /*8cd0*/  F2FP.F16.F32.PACK_AB R0, RZ, R0 ;  /* 0x00000000ff00723e */ /* 0x000fca00000000ff */
[----:B------:R0:W-:Y:S01]  /*8ce0*/  STG.E.U16 desc[UR36][R2.64], R0 ;  /* 0x0000000002007986 */ /* 0x0001e2000c101524 */
[----:B------:R-:W-:Y:S05]  /*8cf0*/  BRA `(.L_x_1574) ;  /* 0x0000000800f07947 */ /* 0x000fea0003800000 */
.L_x_1577:
        /* <DEDUP_REMOVED lines=10> */
.L_x_1580:
[----:B-1----:R-:W-:-:S05]  /*8da0*/  IMAD.U32 R5, R5, 0x10000, RZ ;  /* 0x0001000005057824 */ /* 0x002fca00078e00ff */
[----:B------:R-:W-:-:S04]  /*8db0*/  F2FP.F16.F32.PACK_AB R5, RZ, R5 ;  /* 0x00000005ff05723e */ /* 0x000fc800000000ff */
[----:B------:R-:W-:-:S05]  /*8dc0*/  PRMT R5, R5, 0x5410, RZ ;  /* 0x0000541005057816 */ /* 0x000fca00000000ff */
[----:B------:R1:W-:Y:S01]  /*8dd0*/  STG.E desc[UR36][R2.64], R5 ;  /* 0x0000000502007986 */ /* 0x0003e2000c101924 */
[----:B------:R-:W-:Y:S05]  /*8de0*/  BRA `(.L_x_1574) ;  /* 0x0000000800b47947 */ /* 0x000fea0003800000 */
.L_x_1579:
[----:B-1----:R-:W-:-:S04]  /*8df0*/  IMAD.U32 R4, R5, 0x10000, RZ ;  /* 0x0001000005047824 */ /* 0x002fc800078e00ff */
[----:B------:R-:W-:-:S06]  /*8e00*/  FMUL.FTZ R4, R4, 1 ;  /* 0x3f80000004047820 */ /* 0x000fcc0000410000 */
[----:B------:R-:W1:Y:S02]  /*8e10*/  F2F.F64.F32 R4, R4 ;  /* 0x0000000400047310 */ /* 0x000e640000201800 */
[----:B-1----:R1:W-:Y:S01]  /*8e20*/  STG.E.64 desc[UR36][R2.64], R4 ;  /* 0x0000000402007986 */ /* 0x0023e2000c101b24 */
[----:B------:R-:W-:Y:S05]  /*8e30*/  BRA `(.L_x_1574) ;  /* 0x0000000800a07947 */ /* 0x000fea0003800000 */
.L_x_1569:
        /* <DEDUP_REMOVED lines=14> */
.L_x_1584:
[----:B-1----:R-:W-:Y:S01]  /*8f20*/  IMAD.U32 R5, R5, 0x10000, RZ ;  /* 0x0001000005057824 */ /* 0x002fe200078e00ff */
[----:B------:R-:W-:Y:S01]  /*8f30*/  BSSY.RECONVERGENT B0, `(.L_x_1585) ;  /* 0x0000013000007945 */ /* 0x000fe20003800200 */
[----:B0-----:R-:W-:-:S03]  /*8f40*/  IMAD.MOV.U32 R0, RZ, RZ, 0x80 ;  /* 0x00000080ff007424 */ /* 0x001fc600078e00ff */
        /* <DEDUP_REMOVED lines=15> */
.L_x_1587:
[----:B------:R-:W-:-:S04]  /*9040*/  SHF.R.U32.HI R5, RZ, 0x18, R5 ;  /* 0x00000018ff057819 */ /* 0x000fc80000011605 */
[----:B------:R-:W-:-:S07]  /*9050*/  LOP3.LUT R0, R0, 0x80, R5, 0xf8, !PT ;  /* 0x0000008000007812 */ /* 0x000fce00078ef805 */
.L_x_1586:
[----:B------:R-:W-:Y:S05]  /*9060*/  BSYNC.RECONVERGENT B0 ;  /* 0x0000000000007941 */ /* 0x000fea0003800200 */
.L_x_1585:
[----:B------:R0:W-:Y:S01]  /*9070*/  STG.E.U8 desc[UR36][R2.64], R0 ;  /* 0x0000000002007986 */ /* 0x0001e2000c101124 */
[----:B------:R-:W-:Y:S05]  /*9080*/  BRA `(.L_x_1574) ;  /* 0x00000008000c7947 */ /* 0x000fea0003800000 */
.L_x_1583:
        /* <DEDUP_REMOVED lines=18> */
.L_x_1590:
[----:B------:R-:W-:-:S04]  /*91b0*/  SHF.R.U32.HI R5, RZ, 0x18, R5 ;  /* 0x00000018ff057819 */ /* 0x000fc80000011605 */
[----:B------:R-:W-:-:S07]  /*91c0*/  LOP3.LUT R0, R0, 0x80, R5, 0xf8, !PT ;  /* 0x0000008000007812 */ /* 0x000fce00078ef805 */
.L_x_1589:
[----:B------:R-:W-:Y:S05]  /*91d0*/  BSYNC.RECONVERGENT B0 ;  /* 0x0000000000007941 */ /* 0x000fea0003800200 */
.L_x_1588:
[----:B------:R0:W-:Y:S01]  /*91e0*/  STG.E.U8 desc[UR36][R2.64], R0 ;  /* 0x0000000002007986 */ /* 0x0001e2000c101124 */
[----:B------:R-:W-:Y:S05]  /*91f0*/  BRA `(.L_x_1574) ;  /* 0x0000000400b07947 */ /* 0x000fea0003800000 */
.L_x_1582:
        /* <DEDUP_REMOVED lines=22> */
.L_x_1592:
[----:B-1----:R-:W-:-:S06]  /*9360*/  SHF.L.U32 R5, R5, 0x10, RZ ;  /* 0x0000001005057819 */ /* 0x002fcc00000006ff */
[----:B------:R-:W1:Y:S02]  /*9370*/  F2I.U64.TRUNC R4, R5 ;  /* 0x0000000500047311 */ /* 0x000e64000020d800 */
[----:B-1----:R1:W-:Y:S01]  /*9380*/  STG.E.64 desc[UR36][R2.64], R4 ;  /* 0x0000000402007986 */ /* 0x0023e2000c101b24 */
[----:B------:R-:W-:Y:S05]  /*9390*/  BRA `(.L_x_1574) ;  /* 0x0000000400487947 */ /* 0x000fea0003800000 */
.L_x_1591:
[----:B-1----:R-:W-:-:S06]  /*93a0*/  IMAD.U32 R5, R5, 0x10000, RZ ;  /* 0x0001000005057824 */ /* 0x002fcc00078e00ff */
[----:B------:R-:W1:Y:S02]  /*93b0*/  F2I.FTZ.U32.TRUNC.NTZ R5, R5 ;  /* 0x0000000500057305 */ /* 0x000e64000021f000 */
[----:B-1----:R1:W-:Y:S01]  /*93c0*/  STG.E desc[UR36][R2.64], R5 ;  /* 0x0000000502007986 */ /* 0x0023e2000c101924 */
[----:B------:R-:W-:Y:S05]  /*93d0*/  BRA `(.L_x_1574) ;  /* 0x0000000400387947 */ /* 0x000fea0003800000 */
.L_x_1581:
        /* <DEDUP_REMOVED lines=11> */
.L_x_1594:
[----:B-1----:R-:W-:Y:S02]  /*9490*/  SHF.L.U32 R5, R5, 0x10, RZ ;  /* 0x0000001005057819 */ /* 0x002fe400000006ff */
[----:B------:R-:W-:-:S03]  /*94a0*/  CS2R R6, SRZ ;  /* 0x0000000000067805 */ /* 0x000fc6000001ff00 */
[----:B------:R-:W-:-:S06]  /*94b0*/  FMUL.FTZ R5, R5, 1 ;  /* 0x3f80000005057820 */ /* 0x000fcc0000410000 */
[----:B------:R-:W1:Y:S02]  /*94c0*/  F2F.F64.F32 R4, R5 ;  /* 0x0000000500047310 */ /* 0x000e640000201800 */
[----:B-1----:R1:W-:Y:S01]  /*94d0*/  STG.E.128 desc[UR36][R2.64], R4 ;  /* 0x0000000402007986 */ /* 0x0023e2000c101d24 */
[----:B------:R-:W-:Y:S05]  /*94e0*/  BRA `(.L_x_1574) ;  /* 0x0000000000f47947 */ /* 0x000fea0003800000 */
.L_x_1593:
[----:B------:R-:W-:-:S09]  /*94f0*/  UISETP.NE.AND UP0, UPT, UR4, 0xf, UPT ;  /* 0x0000000f0400788c */ /* 0x000fd2000bf05270 */
[----:B------:R-:W-:Y:S05]  /*9500*/  BRA.U !UP0, `(.L_x_1595) ;  /* 0x0000000108e87547 */ /* 0x000fea000b800000 */
[----:B------:R-:W-:-:S09]  /*9510*/  UISETP.NE.AND UP0, UPT, UR4, 0x17, UPT ;  /* 0x000000170400788c */ /* 0x000fd2000bf05270 */
[----:B------:R-:W-:Y:S05]  /*9520*/  BRA.U !UP0, `(.L_x_1596) ;  /* 0x0000000108907547 */ /* 0x000fea000b800000 */
[----:B------:R-:W-:-:S09]  /*9530*/  UISETP.NE.AND UP0, UPT, UR4, 0x18, UPT ;  /* 0x000000180400788c */ /* 0x000fd2000bf05270 */
[----:B------:R-:W-:Y:S05]  /*9540*/  BRA.U !UP0, `(.L_x_1597) ;  /* 0x0000000108447547 */ /* 0x000fea000b800000 */
.L_x_1573:
        /* <DEDUP_REMOVED lines=16> */
.L_x_1598:
[----:B------:R-:W-:Y:S05]  /*9650*/  BRA `(.L_x_1574) ;  /* 0x0000000000987947 */ /* 0x000fea0003800000 */
.L_x_1597:
[----:B-1----:R-:W-:Y:S01]  /*9660*/  IMAD.U32 R7, R5, 0x10000, RZ ;  /* 0x0001000005077824 */ /* 0x002fe200078e00ff */
[----:B------:R-:W-:Y:S01]  /*9670*/  BSSY.RECONVERGENT B0, `(.L_x_1599) ;  /* 0x000000c000007945 */ /* 0x000fe20003800200 */
[----:B0-----:R-:W-:-:S03]  /*9680*/  IMAD.MOV.U32 R0, RZ, RZ, 0x7f ;  /* 0x0000007fff007424 */ /* 0x001fc600078e00ff */
        /* <DEDUP_REMOVED lines=10> */
.L_x_1600:
[----:B------:R-:W-:Y:S05]  /*9730*/  BSYNC.RECONVERGENT B0 ;  /* 0x0000000000007941 */ /* 0x000fea0003800200 */
.L_x_1599:
[----:B------:R-:W-:-:S05]  /*9740*/  LOP3.LUT R5, R0, 0x80, R5, 0xf8, !PT ;  /* 0x0000008000057812 */ /* 0x000fca00078ef805 */
[----:B------:R0:W-:Y:S01]  /*9750*/  STG.E.U8 desc[UR36][R2.64], R5 ;  /* 0x0000000502007986 */ /* 0x0001e2000c101124 */
[----:B------:R-:W-:Y:S05]  /*9760*/  BRA `(.L_x_1574) ;  /* 0x0000000000547947 */ /* 0x000fea0003800000 */
.L_x_1596:
[----:B-1----:R-:W-:Y:S01]  /*9770*/  SHF.L.U32 R5, R5, 0x10, RZ ;  /* 0x0000001005057819 */ /* 0x002fe200000006ff */
[----:B------:R-:W-:Y:S03]  /*9780*/  BSSY.RECONVERGENT B0, `(.L_x_1601) ;  /* 0x000000e000007945 */ /* 0x000fe60003800200 */
        /* <DEDUP_REMOVED lines=10> */
.L_x_1602:
[----:B0-----:R-:W-:Y:S01]  /*9830*/  IMAD.MOV.U32 R0, RZ, RZ, 0x7f ;  /* 0x0000007fff007424 */ /* 0x001fe200078e00ff */
[----:B------:R-:W-:-:S04]  /*9840*/  ISETP.GT.U32.AND P0, PT, R4, 0x7f800000, PT ;  /* 0x7f8000000400780c */ /* 0x000fc80003f04070 */
[----:B------:R-:W-:-:S09]  /*9850*/  SEL R0, R0, 0x7c, P0 ;  /* 0x0000007c00007807 */ /* 0x000fd20000000000 */
.L_x_1603:
[----:B------:R-:W-:Y:S05]  /*9860*/  BSYNC.RECONVERGENT B0 ;  /* 0x0000000000007941 */ /* 0x000fea0003800200 */
.L_x_1601:
[----:B------:R-:W-:-:S04]  /*9870*/  SHF.R.U32.HI R5, RZ, 0x18, R5 ;  /* 0x00000018ff057819 */ /* 0x000fc80000011605 */
[----:B------:R-:W-:-:S05]  /*9880*/  LOP3.LUT R5, R0, 0x80, R5, 0xf8, !PT ;  /* 0x0000008000057812 */ /* 0x000fca00078ef805 */
[----:B------:R0:W-:Y:S01]  /*9890*/  STG.E.U8 desc[UR36][R2.64], R5 ;  /* 0x0000000502007986 */ /* 0x0001e2000c101124 */
[----:B------:R-:W-:Y:S05]  /*98a0*/  BRA `(.L_x_1574) ;  /* 0x0000000000047947 */ /* 0x000fea0003800000 */
.L_x_1595:
[----:B-1----:R1:W-:Y:S02]  /*98b0*/  STG.E.U16 desc[UR36][R2.64], R5 ;  /* 0x0000000502007986 */ /* 0x0023e4000c101524 */
.L_x_1574:
[----:B------:R-:W-:-:S07]  /*98c0*/  VIADD R17, R17, 0x80 ;  /* 0x0000008011117836 */ /* 0x000fce0000000000 */
.L_x_1534:
[----:B------:R-:W-:Y:S05]  /*98d0*/  BSYNC.RECONVERGENT B6 ;  /* 0x0000000000067941 */ /* 0x000fea0003800200 */
.L_x_1533:
[----:B------:R-:W5:Y:S02]  /*98e0*/  LDCU UR4, c[0x0][0x380] ;  /* 0x00007000ff0477ac */ /* 0x000f640008000800 */
[----:B-----5:R-:W-:-:S13]  /*98f0*/  ISETP.GE.AND P0, PT, R17, UR4, PT ;  /* 0x0000000411007c0c */ /* 0x020fda000bf06270 */
[----:B------:R-:W-:Y:S05]  /*9900*/  @P0 EXIT ;  /* 0x000000000000094d */ /* 0x000fea0003800000 */
[----:B------:R-:W5:Y:S01]  /*9910*/  LDCU UR4, c[0x0][0x388] ;  /* 0x00007100ff0477ac */ /* 0x000f620008000800 */
[----:B0-----:R-:W-:Y:S01]  /*9920*/  MOV R0, RZ ;  /* 0x000000ff00007202 */ /* 0x001fe20000000f00 */
        /* <DEDUP_REMOVED lines=301> */
.L_x_1604:
[----:B------:R-:W0:Y:S01]  /*ac00*/  LDCU.128 UR8, c[0x0][0x580] ;  /* 0x0000b000ff0877ac */ /* 0x000e220008000c00 */
[----:B------:R-:W-:-:S04]  /*ac10*/  UPRMT UR4, UR42, 0x9910, URZ ;  /* 0x000099102a047896 */ /* 0x000fc800080000ff */
[----:B------:R-:W-:Y:S01]  /*ac20*/  UISETP.GT.AND UP0, UPT, UR4, 0x9, UPT ;  /* 0x000000090400788c */ /* 0x000fe2000bf04270 */
[----:B0-----:R-:W-:Y:S02]  /*ac30*/  IADD3 R16, P0, PT, R16, UR8, RZ ;  /* 0x0000000810107c10 */ /* 0x001fe4000ff1e0ff */
[----:B-1234-:R-:W-:-:S03]  /*ac40*/  IADD3 R2, P1, PT, R0, UR10, RZ ;  /* 0x0000000a00027c10 */ /* 0x01efc6000ff3e0ff */
[----:B------:R-:W-:Y:S02]  /*ac50*/  IMAD.X R17, RZ, RZ, UR9, P0 ;  /* 0x00000009ff117e24 */ /* 0x000fe400080e06ff */
[----:B------:R-:W-:Y:S01]  /*ac60*/  IMAD.X R3, RZ, RZ, UR11, P1 ;  /* 0x0000000bff037e24 */ /* 0x000fe200088e06ff */
        /* <DEDUP_REMOVED lines=13> */
.L_x_1608:
[----:B------:R-:W2:Y:S02]  /*ad40*/  LDG.E.U8 R2, desc[UR36][R2.64] ;  /* 0x0000002402027981 */ /* 0x000ea4000c1e1100 */
[----:B--2---:R-:W-:-:S04]  /*ad50*/  I2FP.F32.U32 R0, R2 ;  /* 0x0000000200007245 */ /* 0x004fc80000201000 */
[----:B------:R-:W-:Y:S01]  /*ad60*/  F2FP.BF16.F32.PACK_AB R0, RZ, R0 ;  /* 0x00000000ff00723e */ /* 0x000fe200000010ff */
[----:B------:R-:W-:Y:S06]  /*ad70*/  BRA `(.L_x_1610) ;  /* 0x0000000c00a47947 */ /* 0x000fec0003800000 */
.L_x_1607:
        /* <DEDUP_REMOVED lines=10> */
.L_x_1612:
[----:B------:R-:W2:Y:S02]  /*ae20*/  LDG.E R2, desc[UR36][R2.64] ;  /* 0x0000002402027981 */ /* 0x000ea4000c1e1900 */
[----:B--2---:R-:W-:-:S04]  /*ae30*/  I2FP.F32.S32 R0, R2 ;  /* 0x0000000200007245 */ /* 0x004fc80000201400 */
[----:B------:R-:W-:Y:S01]  /*ae40*/  F2FP.BF16.F32.PACK_AB R0, RZ, R0 ;  /* 0x00000000ff00723e */ /* 0x000fe200000010ff */
[----:B------:R-:W-:Y:S06]  /*ae50*/  BRA `(.L_x_1610) ;  /* 0x0000000c006c7947 */ /* 0x000fec0003800000 */
.L_x_1611:
[----:B------:R-:W2:Y:S02]  /*ae60*/  LDG.E.U16 R2, desc[UR36][R2.64] ;  /* 0x0000002402027981 */ /* 0x000ea4000c1e1500 */
[----:B--2---:R-:W0:Y:S02]  /*ae70*/  I2F.S16 R0, R2 ;  /* 0x0000000200007306 */ /* 0x004e240000101400 */
[----:B0-----:R-:W-:Y:S01]  /*ae80*/  F2FP.BF16.F32.PACK_AB R0, RZ, R0 ;  /* 0x00000000ff00723e */ /* 0x001fe200000010ff */
[----:B------:R-:W-:Y:S06]  /*ae90*/  BRA `(.L_x_1610) ;  /* 0x0000000c005c7947 */ /* 0x000fec0003800000 */
.L_x_1606:
        /* <DEDUP_REMOVED lines=9> */
.L_x_1614:
[----:B------:R-:W2:Y:S02]  /*af30*/  LDG.E.U16 R0, desc[UR36][R2.64] ;  /* 0x0000002402007981 */ /* 0x000ea4000c1e1500 */
[----:B--2---:R-:W-:-:S05]  /*af40*/  HADD2.F32 R0, -RZ, R0.H0_H0 ;  /* 0x20000000ff007230 */ /* 0x004fca0000004100 */
[----:B------:R-:W-:Y:S01]  /*af50*/  F2FP.BF16.F32.PACK_AB R0, RZ, R0 ;  /* 0x00000000ff00723e */ /* 0x000fe200000010ff */
[----:B------:R-:W-:Y:S06]  /*af60*/  BRA `(.L_x_1610) ;  /* 0x0000000c00287947 */ /* 0x000fec0003800000 */
.L_x_1613:
        /* <DEDUP_REMOVED lines=9> */
.L_x_1616:
[----:B------:R-:W2:Y:S02]  /*b000*/  LDG.E.U16 R2, desc[UR36][R2.64] ;  /* 0x0000002402027981 */ /* 0x000ea4000c1e1500 */
[----:B--2---:R-:W-:-:S05]  /*b010*/  HADD2.F32 R0, -RZ, R2.H0_H0 ;  /* 0x20000002ff007230 */ /* 0x004fca0000004100 */
[----:B------:R-:W-:Y:S01]  /*b020*/  F2FP.BF16.F32.PACK_AB R0, RZ, R0 ;  /* 0x00000000ff00723e */ /* 0x000fe200000010ff */
[----:B------:R-:W-:Y:S06]  /*b030*/  BRA `(.L_x_1610) ;  /* 0x0000000800f47947 */ /* 0x000fec0003800000 */
.L_x_1615:
        /* <DEDUP_REMOVED lines=12> */
.L_x_1605:
        /* <DEDUP_REMOVED lines=13> */
.L_x_1619:
        /* <DEDUP_REMOVED lines=12> */
.L_x_1618:
        /* <DEDUP_REMOVED lines=27> */
.L_x_1621:
        /* <DEDUP_REMOVED lines=13> */
.L_x_1620:
[----:B------:R0:W5:Y:S01]  /*b510*/  LDG.E.U16 R0, desc[UR36][R2.64] ;  /* 0x0000002402007981 */ /* 0x000162000c1e1500 */
[----:B------:R-:W-:Y:S05]  /*b520*/  BRA `(.L_x_1610) ;  /* 0x0000000400b87947 */ /* 0x000fea0003800000 */
.L_x_1617:
        /* <DEDUP_REMOVED lines=12> */
.L_x_1624:
        /* <DEDUP_REMOVED lines=21> */
.L_x_1628:
[----:B------:R-:W-:Y:S05]  /*b740*/  BSYNC.RECONVERGENT B1 ;  /* 0x0000000000017941 */ /* 0x000fea0003800200 */
.L_x_1627:
[----:B------:R-:W-:Y:S01]  /*b750*/  IMAD.SHL.U32 R0, R0, 0x100000, RZ ;  /* 0x0010000000007824 */ /* 0x000fe200078e00ff */
[----:B------:R-:W-:-:S04]  /*b760*/  LEA R2, R2, 0x3b800000, 0x17 ;  /* 0x3b80000002027811 */ /* 0x000fc800078eb8ff */
[----:B------:R-:W-:-:S07]  /*b770*/  LOP3.LUT R0, R2, R0, R7, 0xfe, !PT ;  /* 0x0000000002007212 */ /* 0x000fce00078efe07 */
.L_x_1626:
[----:B------:R-:W-:Y:S05]  /*b780*/  BSYNC.RECONVERGENT B0 ;  /* 0x0000000000007941 */ /* 0x000fea0003800200 */
.L_x_1625:
[----:B------:R-:W-:Y:S01]  /*b790*/  F2FP.BF16.F32.PACK_AB R0, RZ, R0 ;  /* 0x00000000ff00723e */ /* 0x000fe200000010ff */
[----:B------:R-:W-:Y:S06]  /*b7a0*/  BRA `(.L_x_1610) ;  /* 0x0000000400187947 */ /* 0x000fec0003800000 */
.L_x_1623:
        /* <DEDUP_REMOVED lines=21> */
.L_x_1632:
[----:B------:R-:W-:Y:S05]  /*b900*/  BSYNC.RECONVERGENT B1 ;  /* 0x0000000000017941 */ /* 0x000fea0003800200 */
.L_x_1631:
[----:B------:R-:W-:Y:S02]  /*b910*/  SHF.L.U32 R0, R0, 0x15, RZ ;  /* 0x0000001500007819 */ /* 0x000fe400000006ff */
[----:B------:R-:W-:-:S04]  /*b920*/  LEA R2, R2, 0x37800000, 0x17 ;  /* 0x3780000002027811 */ /* 0x000fc800078eb8ff */
[----:B------:R-:W-:-:S07]  /*b930*/  LOP3.LUT R0, R2, R0, R7, 0xfe, !PT ;  /* 0x0000000002007212 */ /* 0x000fce00078efe07 */
.L_x_1630:
[----:B------:R-:W-:Y:S05]  /*b940*/  BSYNC.RECONVERGENT B0 ;  /* 0x0000000000007941 */ /* 0x000fea0003800200 */
.L_x_1629:
[----:B------:R-:W-:Y:S01]  /*b950*/  F2FP.BF16.F32.PACK_AB R0, RZ, R0 ;  /* 0x00000000ff00723e */ /* 0x000fe200000010ff */
[----:B------:R-:W-:Y:S06]  /*b960*/  BRA `(.L_x_1610) ;  /* 0x0000000000a87947 */ /* 0x000fec0003800000 */
.L_x_1622:
        /* <DEDUP_REMOVED lines=14> */
.L_x_1636:
[----:B------:R-:W-:Y:S05]  /*ba50*/  BSYNC.RECONVERGENT B0 ;  /* 0x0000000000007941 */ /* 0x000fea0003800200 */
.L_x_1635:
[----:B------:R-:W-:Y:S01]  /*ba60*/  F2FP.BF16.F32.PACK_AB R0, RZ, R0 ;  /* 0x00000000ff00723e */ /* 0x000fe200000010ff */
[----:B------:R-:W-:Y:S06]  /*ba70*/  BRA `(.L_x_1610) ;  /* 0x0000000000647947 */ /* 0x000fec0003800000 */
.L_x_1609:
[----:B------:R-:W-:Y:S01]  /*ba80*/  MOV R0, 0x0 ;  /* 0x0000000000007802 */ /* 0x000fe20000000f00 */
[----:B------:R-:W0:Y:S01]  /*ba90*/  LDCU.64 UR4, c[0x4][0x198] ;  /* 0x01003300ff0477ac */ /* 0x000e220008000a00 */
[----:B------:R-:W-:Y:S02]  /*baa0*/  HFMA2 R13, -RZ, RZ, 0, 0 ;  /* 0x00000000ff0d7431 */ /* 0x000fe400000001ff */
[----:B------:R-:W-:Y:S01]  /*bab0*/  IMAD.MOV.U32 R8, RZ, RZ, 0x4e ;  /* 0x0000004eff087424 */ /* 0x000fe200078e00ff */
[----:B------:R1:W2:Y:S01]  /*bac0*/  LDC.64 R2, c[0x4][R0] ;  /* 0x0100000000027b82 */ /* 0x0002a20000000a00 */
[----:B------:R-:W3:Y:S01]  /*bad0*/  LDCU.64 UR6, c[0x4][0x1a0] ;  /* 0x01003400ff0677ac */ /* 0x000ee20008000a00 */
[----:B------:R-:W-:Y:S01]  /*bae0*/  IMAD.MOV.U32 R12, RZ, RZ, 0x1 ;  /* 0x00000001ff0c7424 */ /* 0x000fe200078e00ff */
[----:B------:R-:W4:Y:S01]  /*baf0*/  LDCU.64 UR8, c[0x4][0xa8] ;  /* 0x01001500ff0877ac */ /* 0x000f220008000a00 */
[----:B0-----:R-:W-:Y:S02]  /*bb00*/  IMAD.U32 R4, RZ, RZ, UR4 ;  /* 0x00000004ff047e24 */ /* 0x001fe4000f8e00ff */
[----:B------:R-:W-:Y:S01]  /*bb10*/  IMAD.U32 R5, RZ, RZ, UR5 ;  /* 0x00000005ff057e24 */ /* 0x000fe2000f8e00ff */
[----:B---3--:R-:W-:Y:S01]  /*bb20*/  MOV R6, UR6 ;  /* 0x0000000600067c02 */ /* 0x008fe20008000f00 */
[----:B------:R-:W-:-:S02]  /*bb30*/  IMAD.U32 R7, RZ, RZ, UR7 ;  /* 0x00000007ff077e24 */ /* 0x000fc4000f8e00ff */
[----:B----4-:R-:W-:Y:S01]  /*bb40*/  IMAD.U32 R10, RZ, RZ, UR8 ;  /* 0x00000008ff0a7e24 */ /* 0x010fe2000f8e00ff */
[----:B-1----:R-:W-:-:S07]  /*bb50*/  MOV R11, UR9 ;  /* 0x00000009000b7c02 */ /* 0x002fce0008000f00 */
[----:B------:R-:W-:-:S07]  /*bb60*/  LEPC R20, `(.L_x_1637) ;  /* 0x000000001014794e */ /* 0x000fce0000000000 */
[----:B--2---:R-:W-:Y:S05]  /*bb70*/  CALL.ABS.NOINC R2 ;  /* 0x0000000002007343 */ /* 0x004fea0003c00000 */
.L_x_1637:
[----:B------:R-:W-:Y:S01]  /*bb80*/  PRMT R0, RZ, 0x7610, R0 ;  /* 0x00007610ff007816 */ /* 0x000fe20000000000 */
[----:B------:R-:W-:Y:S06]  /*bb90*/  BRA `(.L_x_1610) ;  /* 0x00000000001c7947 */ /* 0x000fec0003800000 */
.L_x_1634:
[----:B------:R-:W2:Y:S02]  /*bba0*/  LDG.E.64 R2, desc[UR36][R2.64] ;  /* 0x0000002402027981 */ /* 0x000ea4000c1e1b00 */
[----:B--2---:R-:W0:Y:S02]  /*bbb0*/  I2F.U64 R0, R2 ;  /* 0x0000000200007312 */ /* 0x004e240000301000 */
[----:B0-----:R-:W-:Y:S01]  /*bbc0*/  F2FP.BF16.F32.PACK_AB R0, RZ, R0 ;  /* 0x00000000ff00723e */ /* 0x001fe200000010ff */
[----:B------:R-:W-:Y:S06]  /*bbd0*/  BRA `(.L_x_1610) ;  /* 0x00000000000c7947 */ /* 0x000fec0003800000 */
.L_x_1633:
[----:B------:R-:W2:Y:S02]  /*bbe0*/  LDG.E R2, desc[UR36][R2.64] ;  /* 0x0000002402027981 */ /* 0x000ea4000c1e1900 */
[----:B--2---:R-:W-:-:S04]  /*bbf0*/  I2FP.F32.U32 R0, R2 ;  /* 0x0000000200007245 */ /* 0x004fc80000201000 */
[----:B------:R-:W-:-:S07]  /*bc00*/  F2FP.BF16.F32.PACK_AB R0, RZ, R0 ;  /* 0x00000000ff00723e */ /* 0x000fce00000010ff */
.L_x_1610:
[----:B-----5:R-:W-:Y:S01]  /*bc10*/  IMAD.U32 R0, R0, 0x10000, RZ ;  /* 0x0001000000007824 */ /* 0x020fe200078e00ff */
[----:B------:R-:W-:-:S03]  /*bc20*/  UPRMT UR4, UR41, 0x9910, URZ ;  /* 0x0000991029047896 */ /* 0x000fc600080000ff */
[----:B0-----:R-:W-:Y:S01]  /*bc30*/  FMUL.FTZ R2, R0, R0 ;  /* 0x0000000000027220 */ /* 0x001fe20000410000 */
[----:B------:R-:W-:-:S05]  /*bc40*/  UISETP.GT.AND UP0, UPT, UR4, 0x9, UPT ;  /* 0x000000090400788c */ /* 0x000fca000bf04270 */
[----:B------:R-:W0:Y:S02]  /*bc50*/  F2F.BF16.F32 R2, R2 ;  /* 0x0000000200027304 */ /* 0x000e240000202000 */
[----:B0-----:R-:W-:-:S04]  /*bc60*/  IMAD.U32 R3, R2, 0x10000, RZ ;  /* 0x0001000002037824 */ /* 0x001fc800078e00ff */
[----:B------:R-:W-:-:S06]  /*bc70*/  FMUL.FTZ R3, R0, R3 ;  /* 0x0000000300037220 */ /* 0x000fcc0000410000 */
[----:B------:R-:W0:Y:S01]  /*bc80*/  F2F.BF16.F32 R3, R3 ;  /* 0x0000000300037304 */ /* 0x000e220000202000 */
        /* <DEDUP_REMOVED lines=9> */
[----:B0-----:R-:W-:-:S04]  /*bd20*/  SHF.L.U32 R0, R3, 0x10, RZ ;  /* 0x0000001003007819 */ /* 0x001fc800000006ff */
[----:B------:R-:W0:Y:S02]  /*bd30*/  F2I.FTZ.TRUNC.NTZ R3, R0 ;  /* 0x0000000000037305 */ /* 0x000e24000021f100 */
[----:B0-----:R-:W-:Y:S01]  /*bd40*/  STG.E.U8 desc[UR36][R16.64], R3 ;  /* 0x0000000310007986 */ /* 0x001fe2000c101124 */
[----:B------:R-:W-:Y:S05]  /*bd50*/  EXIT ;  /* 0x000000000000794d */ /* 0x000fea0003800000 */
.L_x_1641:
[----:B0-----:R-:W-:-:S06]  /*bd60*/  IMAD.U32 R3, R3, 0x10000, RZ ;  /* 0x0001000003037824 */ /* 0x001fcc00078e00ff */
[----:B------:R-:W0:Y:S02]  /*bd70*/  F2I.S64.TRUNC R2, R3 ;  /* 0x0000000300027311 */ /* 0x000e24000020d900 */
[----:B0-----:R-:W-:Y:S01]  /*bd80*/  STG.E.U8 desc[UR36][R16.64], R2 ;  /* 0x0000000210007986 */ /* 0x001fe2000c101124 */
[----:B------:R-:W-:Y:S05]  /*bd90*/  EXIT ;  /* 0x000000000000794d */ /* 0x000fea0003800000 */
.L_x_1640:
[----:B------:R-:W-:-:S09]  /*bda0*/  UISETP.NE.AND UP0, UPT, UR4, 0x2, UPT ;  /* 0x000000020400788c */ /* 0x000fd2000bf05270 */
[----:B------:R-:W-:Y:S05]  /*bdb0*/  BRA.U !UP0, `(.L_x_1643) ;  /* 0x0000000108307547 */ /* 0x000fea000b800000 */
[----:B------:R-:W-:-:S09]  /*bdc0*/  UISETP.NE.AND UP0, UPT, UR4, 0x3, UPT ;  /* 0x000000030400788c */ /* 0x000fd2000bf05270 */
[----:B------:R-:W-:Y:S05]  /*bdd0*/  BRA.U !UP0, `(.L_x_1644) ;  /* 0x0000000108187547 */ /* 0x000fea000b800000 */
[----:B------:R-:W-:-:S09]  /*bde0*/  UISETP.NE.AND UP0, UPT, UR4, 0x4, UPT ;  /* 0x000000040400788c */ /* 0x000fd2000bf05270 */
[----:B------:R-:W-:Y:S05]  /*bdf0*/  BRA.U UP0, `(.L_x_1642) ;  /* 0x0000000900787547 */ /* 0x000fea000b800000 */
[----:B0-----:R-:W-:-:S06]  /*be00*/  IMAD.U32 R3, R3, 0x10000, RZ ;  /* 0x0001000003037824 */ /* 0x001fcc00078e00ff */
[----:B------:R-:W0:Y:S02]  /*be10*/  F2I.S64.TRUNC R2, R3 ;  /* 0x0000000300027311 */ /* 0x000e24000020d900 */
[----:B0-----:R-:W-:Y:S01]  /*be20*/  STG.E.64 desc[UR36][R16.64], R2 ;  /* 0x0000000210007986 */ /* 0x001fe2000c101b24 */
[----:B------:R-:W-:Y:S05]  /*be30*/  EXIT ;  /* 0x000000000000794d */ /* 0x000fea0003800000 */
.L_x_1644:
[----:B0-----:R-:W-:-:S06]  /*be40*/  SHF.L.U32 R3, R3, 0x10, RZ ;  /* 0x0000001003037819 */ /* 0x001fcc00000006ff */
[----:B------:R-:W0:Y:S02]  /*be50*/  F2I.FTZ.TRUNC.NTZ R3, R3 ;  /* 0x0000000300037305 */ /* 0x000e24000021f100 */
[----:B0-----:R-:W-:Y:S01]  /*be60*/  STG.E desc[UR36][R16.64], R3 ;  /* 0x0000000310007986 */ /* 0x001fe2000c101924 */
[----:B------:R-:W-:Y:S05]  /*be70*/  EXIT ;  /* 0x000000000000794d */ /* 0x000fea0003800000 */
.L_x_1643:
[----:B0-----:R-:W-:-:S06]  /*be80*/  IMAD.U32 R3, R3, 0x10000, RZ ;  /* 0x0001000003037824 */ /* 0x001fcc00078e00ff */
[----:B------:R-:W0:Y:S02]  /*be90*/  F2I.FTZ.TRUNC.NTZ R3, R3 ;  /* 0x0000000300037305 */ /* 0x000e24000021f100 */
[----:B0-----:R-:W-:Y:S01]  /*bea0*/  STG.E.U16 desc[UR36][R16.64], R3 ;  /* 0x0000000310007986 */ /* 0x001fe2000c101524 */
[----:B------:R-:W-:Y:S05]  /*beb0*/  EXIT ;  /* 0x000000000000794d */ /* 0x000fea0003800000 */
.L_x_1639:
[----:B------:R-:W-:-:S09]  /*bec0*/  UISETP.GT.AND UP0, UPT, UR4, 0x6, UPT ;  /* 0x000000060400788c */ /* 0x000fd2000bf04270 */
[----:B------:R-:W-:Y:S05]  /*bed0*/  BRA.U UP0, `(.L_x_1645) ;  /* 0x00000001002c7547 */ /* 0x000fea000b800000 */
[----:B------:R-:W-:-:S09]  /*bee0*/  UISETP.NE.AND UP0, UPT, UR4, 0x5, UPT ;  /* 0x000000050400788c */ /* 0x000fd2000bf05270 */
[----:B------:R-:W-:Y:S05]  /*bef0*/  BRA.U !UP0, `(.L_x_1646) ;  /* 0x0000000108147547 */ /* 0x000fea000b800000 */
[----:B------:R-:W-:-:S09]  /*bf00*/  UISETP.NE.AND UP0, UPT, UR4, 0x6, UPT ;  /* 0x000000060400788c */ /* 0x000fd2000bf05270 */
[----:B------:R-:W-:Y:S05]  /*bf10*/  BRA.U UP0, `(.L_x_1642) ;  /* 0x0000000900307547 */ /* 0x000fea000b800000 */
[----:B0-----:R-:W-:-:S05]  /*bf20*/  IMAD.U32 R3, R3, 0x10000, RZ ;  /* 0x0001000003037824 */ /* 0x001fca00078e00ff */
[----:B------:R-:W-:Y:S01]  /*bf30*/  STG.E desc[UR36][R16.64], R3 ;  /* 0x0000000310007986 */ /* 0x000fe2000c101924 */
[----:B------:R-:W-:Y:S05]  /*bf40*/  EXIT ;  /* 0x000000000000794d */ /* 0x000fea0003800000 */
.L_x_1646:
[----:B0-----:R-:W-:-:S04]  /*bf50*/  SHF.L.U32 R0, R3, 0x10, RZ ;  /* 0x0000001003007819 */ /* 0x001fc800000006ff */
[----:B------:R-:W-:-:S05]  /*bf60*/  F2FP.F16.F32.PACK_AB R0, RZ, R0 ;  /* 0x00000000ff00723e */ /* 0x000fca00000000ff */
[----:B------:R-:W-:Y:S01]  /*bf70*/  STG.E.U16 desc[UR36][R16.64], R0 ;  /* 0x0000000010007986 */ /* 0x000fe2000c101524 */
[----:B------:R-:W-:Y:S05]  /*bf80*/  EXIT ;  /* 0x000000000000794d */ /* 0x000fea0003800000 */
.L_x_1645:
[----:B------:R-:W-:-:S09]  /*bf90*/  UISETP.NE.AND UP0, UPT, UR4, 0x7, UPT ;  /* 0x000000070400788c */ /* 0x000fd2000bf05270 */
[----:B------:R-:W-:Y:S05]  /*bfa0*/  BRA.U !UP0, `(.L_x_1647) ;  /* 0x0000000108347547 */ /* 0x000fea000b800000 */
[----:B------:R-:W-:-:S09]  /*bfb0*/  UISETP.NE.AND UP0, UPT, UR4, 0x8, UPT ;  /* 0x000000080400788c */ /* 0x000fd2000bf05270 */
[----:B------:R-:W-:Y:S05]  /*bfc0*/  BRA.U !UP0, `(.L_x_1648) ;  /* 0x0000000108187547 */ /* 0x000fea000b800000 */
[----:B------:R-:W-:-:S09]  /*bfd0*/  UISETP.NE.AND UP0, UPT, UR4, 0x9, UPT ;  /* 0x000000090400788c */ /* 0x000fd2000bf05270 */
[----:B------:R-:W-:Y:S05]  /*bfe0*/  BRA.U UP0, `(.L_x_1642) ;  /* 0x0000000500fc7547 */ /* 0x000fea000b800000 */
[----:B0-----:R-:W-:Y:S02]  /*bff0*/  IMAD.U32 R2, R3, 0x10000, RZ ;  /* 0x0001000003027824 */ /* 0x001fe400078e00ff */
[----:B------:R-:W-:-:S05]  /*c000*/  IMAD.MOV.U32 R3, RZ, RZ, RZ ;  /* 0x000000ffff037224 */ /* 0x000fca00078e00ff */
[----:B------:R-:W-:Y:S01]  /*c010*/  STG.E.64 desc[UR36][R16.64], R2 ;  /* 0x0000000210007986 */ /* 0x000fe2000c101b24 */
[----:B------:R-:W-:Y:S05]  /*c020*/  EXIT ;  /* 0x000000000000794d */ /* 0x000fea0003800000 */
.L_x_1648:
[----:B0-----:R-:W-:-:S04]  /*c030*/  SHF.L.U32 R3, R3, 0x10, RZ ;  /* 0x0000001003037819 */ /* 0x001fc800000006ff */
[----:B------:R-:W-:-:S04]  /*c040*/  F2FP.F16.F32.PACK_AB R3, RZ, R3 ;  /* 0x00000003ff03723e */ /* 0x000fc800000000ff */
[----:B------:R-:W-:-:S05]  /*c050*/  PRMT R3, R3, 0x5410, RZ ;  /* 0x0000541003037816 */ /* 0x000fca00000000ff */
[----:B------:R-:W-:Y:S01]  /*c060*/  STG.E desc[UR36][R16.64], R3 ;  /* 0x0000000310007986 */ /* 0x000fe2000c101924 */
[----:B------:R-:W-:Y:S05]  /*c070*/  EXIT ;  /* 0x000000000000794d */ /* 0x000fea0003800000 */
.L_x_1647:
[----:B0-----:R-:W-:-:S04]  /*c080*/  IMAD.U32 R2, R3, 0x10000, RZ ;  /* 0x0001000003027824 */ /* 0x001fc800078e00ff */
[----:B------:R-:W-:-:S06]  /*c090*/  FMUL.FTZ R2, R2, 1 ;  /* 0x3f80000002027820 */ /* 0x000fcc0000410000 */
[----:B------:R-:W0:Y:S02]  /*c0a0*/  F2F.F64.F32 R2, R2 ;  /* 0x0000000200027310 */ /* 0x000e240000201800 */
[----:B0-----:R-:W-:Y:S01]  /*c0b0*/  STG.E.64 desc[UR36][R16.64], R2 ;  /* 0x0000000210007986 */ /* 0x001fe2000c101b24 */
[----:B------:R-:W-:Y:S05]  /*c0c0*/  EXIT ;  /* 0x000000000000794d */ /* 0x000fea0003800000 */
.L_x_1638:
        /* <DEDUP_REMOVED lines=10> */
[----:B0-----:R-:W-:-:S06]  /*c170*/  IMAD.U32 R3, R3, 0x10000, RZ ;  /* 0x0001000003037824 */ /* 0x001fcc00078e00ff */
[----:B------:R-:W0:Y:S02]  /*c180*/  F2I.FTZ.U32.TRUNC.NTZ R3, R3 ;  /* 0x0000000300037305 */ /* 0x000e24000021f000 */
[----:B0-----:R-:W-:Y:S01]  /*c190*/  STG.E.U16 desc[UR36][R16.64], R3 ;  /* 0x0000000310007986 */ /* 0x001fe2000c101524 */
[----:B------:R-:W-:Y:S05]  /*c1a0*/  EXIT ;  /* 0x000000000000794d */ /* 0x000fea0003800000 */
.L_x_1652:
[----:B0-----:R-:W-:Y:S01]  /*c1b0*/  SHF.L.U32 R3, R3, 0x10, RZ ;  /* 0x0000001003037819 */ /* 0x001fe200000006ff */
[----:B------:R-:W-:Y:S01]  /*c1c0*/  BSSY.RECONVERGENT B0, `(.L_x_1653) ;  /* 0x0000013000007945 */ /* 0x000fe20003800200 */
[----:B------:R-:W-:Y:S02]  /*c1d0*/  IMAD.MOV.U32 R8, RZ, RZ, 0x80 ;  /* 0x00000080ff087424 */ /* 0x000fe400078e00ff */
        /* <DEDUP_REMOVED lines=14> */
.L_x_1655:
[----:B------:R-:W-:-:S04]  /*c2c0*/  SHF.R.U32.HI R3, RZ, 0x18, R3 ;  /* 0x00000018ff037819 */ /* 0x000fc80000011603 */
[----:B------:R-:W-:-:S04]  /*c2d0*/  LOP3.LUT R0, R0, 0x80, R3, 0xf8, !PT ;  /* 0x0000008000007812 */ /* 0x000fc800078ef803 */
[----:B------:R-:W-:-:S07]  /*c2e0*/  PRMT R8, R0, 0x7610, R8 ;  /* 0x0000761000087816 */ /* 0x000fce0000000008 */
.L_x_1654:
[----:B------:R-:W-:Y:S05]  /*c2f0*/  BSYNC.RECONVERGENT B0 ;  /* 0x0000000000007941 */ /* 0x000fea0003800200 */
.L_x_1653:
[----:B------:R-:W-:Y:S01]  /*c300*/  STG.E.U8 desc[UR36][R16.64], R8 ;  /* 0x0000000810007986 */ /* 0x000fe2000c101124 */
[----:B------:R-:W-:Y:S05]  /*c310*/  EXIT ;  /* 0x000000000000794d */ /* 0x000fea0003800000 */
.L_x_1651:
[----:B0-----:R-:W-:Y:S01]  /*c320*/  IMAD.U32 R3, R3, 0x10000, RZ ;  /* 0x0001000003037824 */ /* 0x001fe200078e00ff */
[----:B------:R-:W-:Y:S01]  /*c330*/  BSSY.RECONVERGENT B0, `(.L_x_1656) ;  /* 0x0000013000007945 */ /* 0x000fe20003800200 */
[----:B------:R-:W-:-:S03]  /*c340*/  MOV R8, 0x80 ;  /* 0x0000008000087802 */ /* 0x000fc60000000f00 */
        /* <DEDUP_REMOVED lines=14> */
.L_x_1658:
[----:B------:R-:W-:-:S04]  /*c430*/  SHF.R.U32.HI R3, RZ, 0x18, R3 ;  /* 0x00000018ff037819 */ /* 0x000fc80000011603 */
[----:B------:R-:W-:-:S04]  /*c440*/  LOP3.LUT R0, R0, 0x80, R3, 0xf8, !PT ;  /* 0x0000008000007812 */ /* 0x000fc800078ef803 */
[----:B------:R-:W-:-:S07]  /*c450*/  PRMT R8, R0, 0x7610, R8 ;  /* 0x0000761000087816 */ /* 0x000fce0000000008 */
.L_x_1657:
[----:B------:R-:W-:Y:S05]  /*c460*/  BSYNC.RECONVERGENT B0 ;  /* 0x0000000000007941 */ /* 0x000fea0003800200 */
.L_x_1656:
[----:B------:R-:W-:Y:S01]  /*c470*/  STG.E.U8 desc[UR36][R16.64], R8 ;  /* 0x0000000810007986 */ /* 0x000fe2000c101124 */
[----:B------:R-:W-:Y:S05]  /*c480*/  EXIT ;  /* 0x000000000000794d */ /* 0x000fea0003800000 */
.L_x_1650:
[----:B------:R-:W-:-:S09]  /*c490*/  UISETP.NE.AND UP0, UPT, UR4, 0x1c, UPT ;  /* 0x0000001c0400788c */ /* 0x000fd2000bf05270 */
[----:B------:R-:W-:Y:S05]  /*c4a0*/  BRA.U !UP0, `(.L_x_1659) ;  /* 0x0000000108607547 */ /* 0x000fea000b800000 */
[----:B------:R-:W-:-:S09]  /*c4b0*/  UISETP.NE.AND UP0, UPT, UR4, 0x1d, UPT ;  /* 0x0000001d0400788c */ /* 0x000fd2000bf05270 */
[----:B------:R-:W-:Y:S05]  /*c4c0*/  BRA.U !UP0, `(.L_x_1660) ;  /* 0x0000000108487547 */ /* 0x000fea000b800000 */
[----:B------:R-:W-:-:S09]  /*c4d0*/  UISETP.NE.AND UP0, UPT, UR4, 0x2c, UPT ;  /* 0x0000002c0400788c */ /* 0x000fd2000bf05270 */
[----:B------:R-:W-:Y:S05]  /*c4e0*/  BRA.U UP0, `(.L_x_1642) ;  /* 0x0000000100bc7547 */ /* 0x000fea000b800000 */
[----:B0-----:R-:W-:-:S05]  /*c4f0*/  IMAD.U32 R3, R3, 0x10000, RZ ;  /* 0x0001000003037824 */ /* 0x001fca00078e00ff */
[----:B------:R-:W-:-:S04]  /*c500*/  SHF.R.U32.HI R4, RZ, 0x17, R3 ;  /* 0x00000017ff047819 */ /* 0x000fc80000011603 */
[----:B------:R-:W-:-:S04]  /*c510*/  LOP3.LUT R2, R4, 0xff, RZ, 0xc0, !PT ;  /* 0x000000ff04027812 */ /* 0x000fc800078ec0ff */
        /* <DEDUP_REMOVED lines=13> */
.L_x_1660:
[----:B0-----:R-:W-:-:S06]  /*c5f0*/  SHF.L.U32 R3, R3, 0x10, RZ ;  /* 0x0000001003037819 */ /* 0x001fcc00000006ff */
[----:B------:R-:W0:Y:S02]  /*c600*/  F2I.U64.TRUNC R2, R3 ;  /* 0x0000000300027311 */ /* 0x000e24000020d800 */
[----:B0-----:R-:W-:Y:S01]  /*c610*/  STG.E.64 desc[UR36][R16.64], R2 ;  /* 0x0000000210007986 */ /* 0x001fe2000c101b24 */
[----:B------:R-:W-:Y:S05]  /*c620*/  EXIT ;  /* 0x000000000000794d */ /* 0x000fea0003800000 */
.L_x_1659:
[----:B0-----:R-:W-:-:S06]  /*c630*/  IMAD.U32 R3, R3, 0x10000, RZ ;  /* 0x0001000003037824 */ /* 0x001fcc00078e00ff */
[----:B------:R-:W0:Y:S02]  /*c640*/  F2I.FTZ.U32.TRUNC.NTZ R3, R3 ;  /* 0x0000000300037305 */ /* 0x000e24000021f000 */
[----:B0-----:R-:W-:Y:S01]  /*c650*/  STG.E desc[UR36][R16.64], R3 ;  /* 0x0000000310007986 */ /* 0x001fe2000c101924 */
[----:B------:R-:W-:Y:S05]  /*c660*/  EXIT ;  /* 0x000000000000794d */ /* 0x000fea0003800000 */
.L_x_1649:
[----:B------:R-:W-:-:S09]  /*c670*/  UISETP.GT.AND UP0, UPT, UR4, 0xe, UPT ;  /* 0x0000000e0400788c */ /* 0x000fd2000bf04270 */
[----:B------:R-:W-:Y:S05]  /*c680*/  BRA.U UP0, `(.L_x_1661) ;  /* 0x00000001003c7547 */ /* 0x000fea000b800000 */
[----:B------:R-:W-:-:S09]  /*c690*/  UISETP.NE.AND UP0, UPT, UR4, 0xa, UPT ;  /* 0x0000000a0400788c */ /* 0x000fd2000bf05270 */
[----:B------:R-:W-:Y:S05]  /*c6a0*/  BRA.U !UP0, `(.L_x_1662) ;  /* 0x00000001081c7547 */ /* 0x000fea000b800000 */
[----:B------:R-:W-:-:S09]  /*c6b0*/  UISETP.NE.AND UP0, UPT, UR4, 0xb, UPT ;  /* 0x0000000b0400788c */ /* 0x000fd2000bf05270 */
[----:B------:R-:W-:Y:S05]  /*c6c0*/  BRA.U UP0, `(.L_x_1642) ;  /* 0x0000000100447547 */ /* 0x000fea000b800000 */
[----:B0-----:R-:W-:-:S05]  /*c6d0*/  IMAD.U32 R3, R3, 0x10000, RZ ;  /* 0x0001000003037824 */ /* 0x001fca00078e00ff */
[----:B------:R-:W-:-:S04]  /*c6e0*/  FSETP.NEU.FTZ.AND P0, PT, R3, RZ, PT ;  /* 0x000000ff0300720b */ /* 0x000fc80003f1d000 */
[----:B------:R-:W-:-:S05]  /*c6f0*/  SEL R3, RZ, 0x1, !P0 ;  /* 0x00000001ff037807 */ /* 0x000fca0004000000 */
[----:B------:R-:W-:Y:S01]  /*c700*/  STG.E.U8 desc[UR36][R16.64], R3 ;  /* 0x0000000310007986 */ /* 0x000fe2000c101124 */
[----:B------:R-:W-:Y:S05]  /*c710*/  EXIT ;  /* 0x000000000000794d */ /* 0x000fea0003800000 */
.L_x_1662:
[----:B0-----:R-:W-:Y:S02]  /*c720*/  SHF.L.U32 R3, R3, 0x10, RZ ;  /* 0x0000001003037819 */ /* 0x001fe400000006ff */
[----:B------:R-:W-:-:S03]  /*c730*/  CS2R R6, SRZ ;  /* 0x0000000000067805 */ /* 0x000fc6000001ff00 */
[----:B------:R-:W-:-:S04]  /*c740*/  FMUL.FTZ R3, R3, 1 ;  /* 0x3f80000003037820 */ /* 0x000fc80000410000 */
[----:B------:R-:W0:Y:S02]  /*c750*/  F2F.F64.F32 R4, R3 ;  /* 0x0000000300047310 */ /* 0x000e240000201800 */
[----:B0-----:R-:W-:Y:S01]  /*c760*/  STG.E.128 desc[UR36][R16.64], R4 ;  /* 0x0000000410007986 */ /* 0x001fe2000c101d24 */
[----:B------:R-:W-:Y:S05]  /*c770*/  EXIT ;  /* 0x000000000000794d */ /* 0x000fea0003800000 */
.L_x_1661:
[----:B------:R-:W-:-:S09]  /*c780*/  UISETP.NE.AND UP0, UPT, UR4, 0xf, UPT ;  /* 0x0000000f0400788c */ /* 0x000fd2000bf05270 */
[----:B------:R-:W-:Y:S05]  /*c790*/  BRA.U !UP0, `(.L_x_1663) ;  /* 0x0000000108e87547 */ /* 0x000fea000b800000 */
[----:B------:R-:W-:-:S09]  /*c7a0*/  UISETP.NE.AND UP0, UPT, UR4, 0x17, UPT ;  /* 0x000000170400788c */ /* 0x000fd2000bf05270 */
[----:B------:R-:W-:Y:S05]  /*c7b0*/  BRA.U !UP0, `(.L_x_1664) ;  /* 0x0000000108907547 */ /* 0x000fea000b800000 */
[----:B------:R-:W-:-:S09]  /*c7c0*/  UISETP.NE.AND UP0, UPT, UR4, 0x18, UPT ;  /* 0x000000180400788c */ /* 0x000fd2000bf05270 */
[----:B------:R-:W-:Y:S05]  /*c7d0*/  BRA.U !UP0, `(.L_x_1665) ;  /* 0x0000000108447547 */ /* 0x000fea000b800000 */
.L_x_1642:
[----:B------:R-:W-:Y:S01]  /*c7e0*/  MOV R0, 0x0 ;  /* 0x0000000000007802 */ /* 0x000fe20000000f00 */
[----:B------:R-:W1:Y:S01]  /*c7f0*/  LDCU.64 UR4, c[0x4][0x198] ;  /* 0x01003300ff0477ac */ /* 0x000e620008000a00 */
[----:B------:R-:W-:Y:S02]  /*c800*/  HFMA2 R13, -RZ, RZ, 0, 0 ;  /* 0x00000000ff0d7431 */ /* 0x000fe400000001ff */
[----:B------:R-:W-:Y:S01]  /*c810*/  IMAD.MOV.U32 R8, RZ, RZ, 0x65 ;  /* 0x00000065ff087424 */ /* 0x000fe200078e00ff */
[----:B0-----:R0:W2:Y:S01]  /*c820*/  LDC.64 R2, c[0x4][R0] ;  /* 0x0100000000027b82 */ /* 0x0010a20000000a00 */
[----:B------:R-:W3:Y:S01]  /*c830*/  LDCU.64 UR6, c[0x4][0x1a0] ;  /* 0x01003400ff0677ac */ /* 0x000ee20008000a00 */
[----:B------:R-:W-:Y:S01]  /*c840*/  IMAD.MOV.U32 R12, RZ, RZ, 0x1 ;  /* 0x00000001ff0c7424 */ /* 0x000fe200078e00ff */
[----:B------:R-:W4:Y:S01]  /*c850*/  LDCU.64 UR8, c[0x4][0xb0] ;  /* 0x01001600ff0877ac */ /* 0x000f220008000a00 */
[----:B-1----:R-:W-:Y:S02]  /*c860*/  IMAD.U32 R4, RZ, RZ, UR4 ;  /* 0x00000004ff047e24 */ /* 0x002fe4000f8e00ff */
[----:B------:R-:W-:Y:S01]  /*c870*/  IMAD.U32 R5, RZ, RZ, UR5 ;  /* 0x00000005ff057e24 */ /* 0x000fe2000f8e00ff */
[----:B---3--:R-:W-:Y:S01]  /*c880*/  MOV R6, UR6 ;  /* 0x0000000600067c02 */ /* 0x008fe20008000f00 */
[----:B------:R-:W-:-:S02]  /*c890*/  IMAD.U32 R7, RZ, RZ, UR7 ;  /* 0x00000007ff077e24 */ /* 0x000fc4000f8e00ff */
[----:B----4-:R-:W-:Y:S01]  /*c8a0*/  IMAD.U32 R10, RZ, RZ, UR8 ;  /* 0x00000008ff0a7e24 */ /* 0x010fe2000f8e00ff */
[----:B0-----:R-:W-:-:S07]  /*c8b0*/  MOV R11, UR9 ;  /* 0x00000009000b7c02 */ /* 0x001fce0008000f00 */
[----:B------:R-:W-:-:S07]  /*c8c0*/  LEPC R20, `(.L_x_1666) ;  /* 0x000000001014794e */ /* 0x000fce0000000000 */
[----:B--2---:R-:W-:Y:S05]  /*c8d0*/  CALL.ABS.NOINC R2 ;  /* 0x0000000002007343 */ /* 0x004fea0003c00000 */
.L_x_1666:
[----:B------:R-:W-:Y:S05]  /*c8e0*/  EXIT ;  /* 0x000000000000794d */ /* 0x000fea0003800000 */
.L_x_1665:
        /* <DEDUP_REMOVED lines=13> */
.L_x_1668:
[----:B------:R-:W-:Y:S05]  /*c9c0*/  BSYNC.RECONVERGENT B0 ;  /* 0x0000000000007941 */ /* 0x000fea0003800200 */
.L_x_1667:
[----:B------:R-:W-:-:S05]  /*c9d0*/  LOP3.LUT R3, R0, 0x80, R3, 0xf8, !PT ;  /* 0x0000008000037812 */ /* 0x000fca00078ef803 */
[----:B------:R-:W-:Y:S01]  /*c9e0*/  STG.E.U8 desc[UR36][R16.64], R3 ;  /* 0x0000000310007986 */ /* 0x000fe2000c101124 */
[----:B------:R-:W-:Y:S05]  /*c9f0*/  EXIT ;  /* 0x000000000000794d */ /* 0x000fea0003800000 */
.L_x_1664:
[----:B0-----:R-:W-:Y:S01]  /*ca00*/  SHF.L.U32 R3, R3, 0x10, RZ ;  /* 0x0000001003037819 */ /* 0x001fe200000006ff */
[----:B------:R-:W-:Y:S03]  /*ca10*/  BSSY.RECONVERGENT B0, `(.L_x_1669) ;  /* 0x000000e000007945 */ /* 0x000fe60003800200 */
        /* <DEDUP_REMOVED lines=10> */
.L_x_1670:
[----:B------:R-:W-:Y:S01]  /*cac0*/  IMAD.MOV.U32 R0, RZ, RZ, 0x7f ;  /* 0x0000007fff007424 */ /* 0x000fe200078e00ff */
[----:B------:R-:W-:-:S04]  /*cad0*/  ISETP.GT.U32.AND P0, PT, R2, 0x7f800000, PT ;  /* 0x7f8000000200780c */ /* 0x000fc80003f04070 */
[----:B------:R-:W-:-:S09]  /*cae0*/  SEL R0, R0, 0x7c, P0 ;  /* 0x0000007c00007807 */ /* 0x000fd20000000000 */
.L_x_1671:
[----:B------:R-:W-:Y:S05]  /*caf0*/  BSYNC.RECONVERGENT B0 ;  /* 0x0000000000007941 */ /* 0x000fea0003800200 */
.L_x_1669:
[----:B------:R-:W-:-:S04]  /*cb00*/  SHF.R.U32.HI R3, RZ, 0x18, R3 ;  /* 0x00000018ff037819 */ /* 0x000fc80000011603 */
[----:B------:R-:W-:-:S05]  /*cb10*/  LOP3.LUT R3, R0, 0x80, R3, 0xf8, !PT ;  /* 0x0000008000037812 */ /* 0x000fca00078ef803 */
[----:B------:R-:W-:Y:S01]  /*cb20*/  STG.E.U8 desc[UR36][R16.64], R3 ;  /* 0x0000000310007986 */ /* 0x000fe2000c101124 */
[----:B------:R-:W-:Y:S05]  /*cb30*/  EXIT ;  /* 0x000000000000794d */ /* 0x000fea0003800000 */
.L_x_1663:
[----:B0-----:R-:W-:Y:S01]  /*cb40*/  STG.E.U16 desc[UR36][R16.64], R3 ;  /* 0x0000000310007986 */ /* 0x001fe2000c101524 */
[----:B------:R-:W-:Y:S05]  /*cb50*/  EXIT ;  /* 0x000000000000794d */ /* 0x000fea0003800000 */
.L_x_1672:
        /* <DEDUP_REMOVED lines=10> */
.L_x_60716:


//--------------------- .text._ZN2at6native27unrolled_elementwise_kernelIZNS0_50_GLOBAL__N__2680c7bb_12_PowKernel_cu_7dd49032_317029pow_tensor_scalar_kernel_implIN3c108BFloat16ES5_EEvRNS_18TensorIteratorBaseET0_EUlS5_E0_St5arrayIPcLm2EELi4E23TrivialOffsetCalculatorILi1EjESE_NS0_6memory12LoadWithCastILi1EEENSF_13StoreWithCastILi1EEEEEviT_S8_T2_T3_T4_T5_ --------------------------
	.section	.text._ZN2at6native27unrolled_elementwise_kernelIZNS0_50_GLOBAL__N__2680c7bb_12_PowKernel_cu_7dd49032_317029pow_tensor_scalar_kernel_implIN3c108BFloat16ES5_EEvRNS_18TensorIteratorBaseET0_EUlS5_E0_St5arrayIPcLm2EELi4E23TrivialOffsetCalculatorILi1EjESE_NS0_6memory12LoadWithCastILi1EEENSF_13StoreWithCastILi1EEEEEviT_S8_T2_T3_T4_T5_,"ax",@progbits
	.align	128
        .global         _ZN2at6native27unrolled_elementwise_kernelIZNS0_50_GLOBAL__N__2680c7bb_12_PowKernel_cu_7dd49032_317029pow_tensor_scalar_kernel_implIN3c108BFloat16ES5_EEvRNS_18TensorIteratorBaseET0_EUlS5_E0_St5arrayIPcLm2EELi4E23TrivialOffsetCalculatorILi1EjESE_NS0_6memory12LoadWithCastILi1EEENSF_13StoreWithCastILi1EEEEEviT_S8_T2_T3_T4_T5_
        .type           _ZN2at6native27unrolled_elementwise_kernelIZNS0_50_GLOBAL__N__2680c7bb_12_PowKernel_cu_7dd49032_317029pow_tensor_scalar_kernel_implIN3c108BFloat16ES5_EEvRNS_18TensorIteratorBaseET0_EUlS5_E0_St5arrayIPcLm2EELi4E23TrivialOffsetCalculatorILi1EjESE_NS0_6memory12LoadWithCastILi1EEENSF_13StoreWithCastILi1EEEEEviT_S8_T2_T3_T4_T5_,@function
        .size           _ZN2at6native27unrolled_elementwise_kernelIZNS0_50_GLOBAL__N__2680c7bb_12_PowKernel_cu_7dd49032_317029pow_tensor_scalar_kernel_implIN3c108BFloat16ES5_EEvRNS_18TensorIteratorBaseET0_EUlS5_E0_St5arrayIPcLm2EELi4E23TrivialOffsetCalculatorILi1EjESE_NS0_6memory12LoadWithCastILi1EEENSF_13StoreWithCastILi1EEEEEviT_S8_T2_T3_T4_T5_,(.L_x_60717 - _ZN2at6native27unrolled_elementwise_kernelIZNS0_50_GLOBAL__N__2680c7bb_12_PowKernel_cu_7dd49032_317029pow_tensor_scalar_kernel_implIN3c108BFloat16ES5_EEvRNS_18TensorIteratorBaseET0_EUlS5_E0_St5arrayIPcLm2EELi4E23TrivialOffsetCalculatorILi1EjESE_NS0_6memory12LoadWithCastILi1EEENSF_13StoreWithCastILi1EEEEEviT_S8_T2_T3_T4_T5_)
        .other          _ZN2at6native27unrolled_elementwise_kernelIZNS0_50_GLOBAL__N__2680c7bb_12_PowKernel_cu_7dd49032_317029pow_tensor_scalar_kernel_implIN3c108BFloat16ES5_EEvRNS_18TensorIteratorBaseET0_EUlS5_E0_St5arrayIPcLm2EELi4E23TrivialOffsetCalculatorILi1EjESE_NS0_6memory12LoadWithCastILi1EEENSF_13StoreWithCastILi1EEEEEviT_S8_T2_T3_T4_T5_,@"STO_CUDA_ENTRY STV_DEFAULT"
_ZN2at6native27unrolled_elementwise_kernelIZNS0_50_GLOBAL__N__2680c7bb_12_PowKernel_cu_7dd49032_317029pow_tensor_scalar_kernel_implIN3c108BFloat16ES5_EEvRNS_18TensorIteratorBaseET0_EUlS5_E0_St5arrayIPcLm2EELi4E23TrivialOffsetCalculatorILi1EjESE_NS0_6memory12LoadWithCastILi1EEENSF_13StoreWithCastILi1EEEEEviT_S8_T2_T3_T4_T5_:
.text._ZN2at6native27unrolled_elementwise_kernelIZNS0_50_GLOBAL__N__2680c7bb_12_PowKernel_cu_7dd49032_317029pow_tensor_scalar_kernel_implIN3c108BFloat16ES5_EEvRNS_18TensorIteratorBaseET0_EUlS5_E0_St5arrayIPcLm2EELi4E23TrivialOffsetCalculatorILi1EjESE_NS0_6memory12LoadWithCastILi1EEENSF_13StoreWithCastILi1EEEEEviT_S8_T2_T3_T4_T5_:
        /* <DEDUP_REMOVED lines=34> */
.L_x_1678:
[----:B------:R-:W2:Y:S02]  /*0220*/  LDG.E.U8 R4, desc[UR36][R4.64] ;  /* 0x0000002404047981 */ /* 0x000ea4000c1e1100 */
[----:B--2---:R-:W-:-:S04]  /*0230*/  I2FP.F32.U32 R0, R4 ;  /* 0x0000000400007245 */ /* 0x004fc80000201000 */
[----:B------:R-:W-:-:S04]  /*0240*/  F2FP.BF16.F32.PACK_AB R0, RZ, R0 ;  /* 0x00000000ff00723e */ /* 0x000fc800000010ff */
[----:B------:R-:W-:Y:S01]  /*0250*/  PRMT R17, R0, 0x7610, R17 ;  /* 0x0000761000117816 */ /* 0x000fe20000000011 */
[----:B------:R-:W-:Y:S06]  /*0260*/  BRA `(.L_x_1680) ;  /* 0x0000000c00e47947 */ /* 0x000fec0003800000 */
.L_x_1677:
        /* <DEDUP_REMOVED lines=11> */
.L_x_1682:
[----:B------:R-:W2:Y:S02]  /*0320*/  LDG.E R4, desc[UR36][R4.64] ;  /* 0x0000002404047981 */ /* 0x000ea4000c1e1900 */
[----:B--2---:R-:W-:-:S04]  /*0330*/  I2FP.F32.S32 R0, R4 ;  /* 0x0000000400007245 */ /* 0x004fc80000201400 */
[----:B------:R-:W-:-:S04]  /*0340*/  F2FP.BF16.F32.PACK_AB R0, RZ, R0 ;  /* 0x00000000ff00723e */ /* 0x000fc800000010ff */
[----:B------:R-:W-:Y:S01]  /*0350*/  PRMT R17, R0, 0x7610, R17 ;  /* 0x0000761000117816 */ /* 0x000fe20000000011 */
[----:B------:R-:W-:Y:S06]  /*0360*/  BRA `(.L_x_1680) ;  /* 0x0000000c00a47947 */ /* 0x000fec0003800000 */
.L_x_1681:
[----:B------:R-:W2:Y:S02]  /*0370*/  LDG.E.U16 R4, desc[UR36][R4.64] ;  /* 0x0000002404047981 */ /* 0x000ea4000c1e1500 */
[----:B--2---:R-:W0:Y:S02]  /*0380*/  I2F.S16 R0, R4 ;  /* 0x0000000400007306 */ /* 0x004e240000101400 */
[----:B0-----:R-:W-:-:S04]  /*0390*/  F2FP.BF16.F32.PACK_AB R0, RZ, R0 ;  /* 0x00000000ff00723e */ /* 0x001fc800000010ff */
[----:B------:R-:W-:Y:S01]  /*03a0*/  PRMT R17, R0, 0x7610, R17 ;  /* 0x0000761000117816 */ /* 0x000fe20000000011 */
[----:B------:R-:W-:Y:S06]  /*03b0*/  BRA `(.L_x_1680) ;  /* 0x0000000c00907947 */ /* 0x000fec0003800000 */
.L_x_1676:
        /* <DEDUP_REMOVED lines=9> */
.L_x_1684:
[----:B------:R-:W2:Y:S02]  /*0450*/  LDG.E.U16 R0, desc[UR36][R4.64] ;  /* 0x0000002404007981 */ /* 0x000ea4000c1e1500 */
[----:B--2---:R-:W-:-:S05]  /*0460*/  HADD2.F32 R0, -RZ, R0.H0_H0 ;  /* 0x20000000ff007230 */ /* 0x004fca0000004100 */
[----:B------:R-:W-:-:S04]  /*0470*/  F2FP.BF16.F32.PACK_AB R0, RZ, R0 ;  /* 0x00000000ff00723e */ /* 0x000fc800000010ff */
[----:B------:R-:W-:Y:S01]  /*0480*/  PRMT R17, R0, 0x7610, R17 ;  /* 0x0000761000117816 */ /* 0x000fe20000000011 */
[----:B------:R-:W-:Y:S06]  /*0490*/  BRA `(.L_x_1680) ;  /* 0x0000000c00587947 */ /* 0x000fec0003800000 */
.L_x_1683:
        /* <DEDUP_REMOVED lines=9> */
.L_x_1686:
[----:B------:R-:W2:Y:S02]  /*0530*/  LDG.E.U16 R4, desc[UR36][R4.64] ;  /* 0x0000002404047981 */ /* 0x000ea4000c1e1500 */
[----:B--2---:R-:W-:-:S05]  /*0540*/  HADD2.F32 R0, -RZ, R4.H0_H0 ;  /* 0x20000004ff007230 */ /* 0x004fca0000004100 */
[----:B------:R-:W-:-:S04]  /*0550*/  F2FP.BF16.F32.PACK_AB R0, RZ, R0 ;  /* 0x00000000ff00723e */ /* 0x000fc800000010ff */
[----:B------:R-:W-:Y:S01]  /*0560*/  PRMT R17, R0, 0x7610, R17 ;  /* 0x0000761000117816 */ /* 0x000fe20000000011 */
[----:B------:R-:W-:Y:S06]  /*0570*/  BRA `(.L_x_1680) ;  /* 0x0000000c00207947 */ /* 0x000fec0003800000 */
.L_x_1685:
        /* <DEDUP_REMOVED lines=13> */
.L_x_1675:
        /* <DEDUP_REMOVED lines=14> */
.L_x_1689:
        /* <DEDUP_REMOVED lines=13> */
.L_x_1688:
        /* <DEDUP_REMOVED lines=27> */
.L_x_1691:
        /* <DEDUP_REMOVED lines=15> */
.L_x_1690:
[----:B------:R0:W5:Y:S01]  /*0aa0*/  LDG.E.U16 R17, desc[UR36][R4.64] ;  /* 0x0000002404117981 */ /* 0x000162000c1e1500 */
[----:B------:R-:W-:Y:S05]  /*0ab0*/  BRA `(.L_x_1680) ;  /* 0x0000000400d07947 */ /* 0x000fea0003800000 */
.L_x_1687:
        /* <DEDUP_REMOVED lines=13> */
.L_x_1694:
        /* <DEDUP_REMOVED lines=21> */
.L_x_1698:
[----:B------:R-:W-:Y:S05]  /*0ce0*/  BSYNC.RECONVERGENT B1 ;  /* 0x0000000000017941 */ /* 0x000fea0003800200 */
.L_x_1697:
[----:B------:R-:W-:Y:S01]  /*0cf0*/  IMAD.SHL.U32 R0, R0, 0x100000, RZ ;  /* 0x0010000000007824 */ /* 0x000fe200078e00ff */
[----:B------:R-:W-:-:S04]  /*0d00*/  LEA R3, R3, 0x3b800000, 0x17 ;  /* 0x3b80000003037811 */ /* 0x000fc800078eb8ff */
[----:B------:R-:W-:-:S07]  /*0d10*/  LOP3.LUT R0, R3, R0, R7, 0xfe, !PT ;  /* 0x0000000003007212 */ /* 0x000fce00078efe07 */
.L_x_1696:
[----:B------:R-:W-:Y:S05]  /*0d20*/  BSYNC.RECONVERGENT B0 ;  /* 0x0000000000007941 */ /* 0x000fea0003800200 */
.L_x_1695:
[----:B------:R-:W-:-:S04]  /*0d30*/  F2FP.BF16.F32.PACK_AB R0, RZ, R0 ;  /* 0x00000000ff00723e */ /* 0x000fc800000010ff */
[----:B------:R-:W-:Y:S01]  /*0d40*/  PRMT R17, R0, 0x7610, R17 ;  /* 0x0000761000117816 */ /* 0x000fe20000000011 */
[----:B------:R-:W-:Y:S06]  /*0d50*/  BRA `(.L_x_1680) ;  /* 0x0000000400287947 */ /* 0x000fec0003800000 */
.L_x_1693:
        /* <DEDUP_REMOVED lines=21> */
.L_x_1702:
[----:B------:R-:W-:Y:S05]  /*0eb0*/  BSYNC.RECONVERGENT B1 ;  /* 0x0000000000017941 */ /* 0x000fea0003800200 */
.L_x_1701:
[----:B------:R-:W-:Y:S01]  /*0ec0*/  IMAD.SHL.U32 R0, R0, 0x200000, RZ ;  /* 0x0020000000007824 */ /* 0x000fe200078e00ff */
[----:B------:R-:W-:-:S04]  /*0ed0*/  LEA R3, R3, 0x37800000, 0x17 ;  /* 0x3780000003037811 */ /* 0x000fc800078eb8ff */
[----:B------:R-:W-:-:S07]  /*0ee0*/  LOP3.LUT R0, R3, R0, R7, 0xfe, !PT ;  /* 0x0000000003007212 */ /* 0x000fce00078efe07 */
.L_x_1700:
[----:B------:R-:W-:Y:S05]  /*0ef0*/  BSYNC.RECONVERGENT B0 ;  /* 0x0000000000007941 */ /* 0x000fea0003800200 */
.L_x_1699:
[----:B------:R-:W-:-:S04]  /*0f00*/  F2FP.BF16.F32.PACK_AB R0, RZ, R0 ;  /* 0x00000000ff00723e */ /* 0x000fc800000010ff */
[----:B------:R-:W-:Y:S01]  /*0f10*/  PRMT R17, R0, 0x7610, R17 ;  /* 0x0000761000117816 */ /* 0x000fe20000000011 */
[----:B------:R-:W-:Y:S06]  /*0f20*/  BRA `(.L_x_1680) ;  /* 0x0000000000b47947 */ /* 0x000fec0003800000 */
.L_x_1692:
[----:B------:R-:W-:-:S09]  /*0f30*/  UISETP.NE.AND UP0, UPT, UR4, 0x1c, UPT ;  /* 0x0000001c0400788c */ /* 0x000fd2000bf05270 */
[----:B------:R-:W-:Y:S05]  /*0f40*/  BRA.U !UP0, `(.L_x_1703) ;  /* 0x00000001089c7547 */ /* 0x000fea000b800000 */
[----:B------:R-:W-:-:S09]  /*0f50*/  UISETP.NE.AND UP0, UPT, UR4, 0x1d, UPT ;  /* 0x0000001d0400788c */ /* 0x000fd2000bf05270 */
[----:B------:R-:W-:Y:S05]  /*0f60*/  BRA.U !UP0, `(.L_x_1704) ;  /* 0x0000000108807547 */ /* 0x000fea000b800000 */
[----:B------:R-:W-:-:S09]  /*0f70*/  UISETP.NE.AND UP0, UPT, UR4, 0x2c, UPT ;  /* 0x0000002c0400788c */ /* 0x000fd2000bf05270 */
[----:B------:R-:W-:Y:S05]  /*0f80*/  BRA.U !UP0, `(.L_x_1705) ;  /* 0x0000000108487547 */ /* 0x000fea000b800000 */
.L_x_1679:
        /* <DEDUP_REMOVED lines=16> */
.L_x_1706:
[----:B------:R-:W-:Y:S01]  /*1090*/  PRMT R17, RZ, 0x7610, R17 ;  /* 0x00007610ff117816 */ /* 0x000fe20000000011 */
[----:B------:R-:W-:Y:S06]  /*10a0*/  BRA `(.L_x_1680) ;  /* 0x0000000000547947 */ /* 0x000fec0003800000 */
.L_x_1705:
        /* <DEDUP_REMOVED lines=8> */
.L_x_1708:
[----:B------:R-:W-:Y:S05]  /*1130*/  BSYNC.RECONVERGENT B0 ;  /* 0x0000000000007941 */ /* 0x000fea0003800200 */
.L_x_1707:
[----:B------:R-:W-:-:S04]  /*1140*/  F2FP.BF16.F32.PACK_AB R0, RZ, R0 ;  /* 0x00000000ff00723e */ /* 0x000fc800000010ff */
[----:B------:R-:W-:Y:S01]  /*1150*/  PRMT R17, R0, 0x7610, R17 ;  /* 0x0000761000117816 */ /* 0x000fe20000000011 */
[----:B------:R-:W-:Y:S06]  /*1160*/  BRA `(.L_x_1680) ;  /* 0x0000000000247947 */ /* 0x000fec0003800000 */
.L_x_1704:
[----:B------:R-:W2:Y:S02]  /*1170*/  LDG.E.64 R4, desc[UR36][R4.64] ;  /* 0x0000002404047981 */ /* 0x000ea4000c1e1b00 */
[----:B--2---:R-:W0:Y:S02]  /*1180*/  I2F.U64 R0, R4 ;  /* 0x0000000400007312 */ /* 0x004e240000301000 */
[----:B0-----:R-:W-:-:S04]  /*1190*/  F2FP.BF16.F32.PACK_AB R0, RZ, R0 ;  /* 0x00000000ff00723e */ /* 0x001fc800000010ff */
[----:B------:R-:W-:Y:S01]  /*11a0*/  PRMT R17, R0, 0x7610, R17 ;  /* 0x0000761000117816 */ /* 0x000fe20000000011 */
[----:B------:R-:W-:Y:S06]  /*11b0*/  BRA `(.L_x_1680) ;  /* 0x0000000000107947 */ /* 0x000fec0003800000 */
.L_x_1703:
[----:B------:R-:W2:Y:S02]  /*11c0*/  LDG.E R4, desc[UR36][R4.64] ;  /* 0x0000002404047981 */ /* 0x000ea4000c1e1900 */
[----:B--2---:R-:W-:-:S04]  /*11d0*/  I2FP.F32.U32 R0, R4 ;  /* 0x0000000400007245 */ /* 0x004fc80000201000 */
[----:B------:R-:W-:-:S04]  /*11e0*/  F2FP.BF16.F32.PACK_AB R0, RZ, R0 ;  /* 0x00000000ff00723e */ /* 0x000fc800000010ff */
[----:B------:R-:W-:-:S07]  /*11f0*/  PRMT R17, R0, 0x7610, R17 ;  /* 0x0000761000117816 */ /* 0x000fce0000000011 */
.L_x_1680:
[----:B------:R-:W-:-:S07]  /*1200*/  VIADD R23, R25, 0x80 ;  /* 0x0000008019177836 */ /* 0x000fce0000000000 */
.L_x_1674:
[----:B------:R-:W-:Y:S05]  /*1210*/  BSYNC.RECONVERGENT B6 ;  /* 0x0000000000067941 */ /* 0x000fea0003800200 */
.L_x_1673:
        /* <DEDUP_REMOVED lines=26> */
.L_x_1714:
[----:B------:R-:W2:Y:S02]  /*13c0*/  LDG.E.U8 R4, desc[UR36][R4.64] ;  /* 0x0000002404047981 */ /* 0x000ea4000c1e1100 */
[----:B--2---:R-:W-:-:S04]  /*13d0*/  I2FP.F32.U32 R0, R4 ;  /* 0x0000000400007245 */ /* 0x004fc80000201000 */
[----:B------:R-:W-:-:S04]  /*13e0*/  F2FP.BF16.F32.PACK_AB R0, RZ, R0 ;  /* 0x00000000ff00723e */ /* 0x000fc800000010ff */
[----:B------:R-:W-:Y:S01]  /*13f0*/  PRMT R18, R0, 0x7610, R18 ;  /* 0x0000761000127816 */ /* 0x000fe20000000012 */
[----:B------:R-:W-:Y:S06]  /*1400*/  BRA `(.L_x_1716) ;  /* 0x0000000c00e47947 */ /* 0x000fec0003800000 */
.L_x_1713:
        /* <DEDUP_REMOVED lines=11> */
.L_x_1718:
[----:B------:R-:W2:Y:S02]  /*14c0*/  LDG.E R4, desc[UR36][R4.64] ;  /* 0x0000002404047981 */ /* 0x000ea4000c1e1900 */
[----:B--2---:R-:W-:-:S04]  /*14d0*/  I2FP.F32.S32 R0, R4 ;  /* 0x0000000400007245 */ /* 0x004fc80000201400 */
[----:B------:R-:W-:-:S04]  /*14e0*/  F2FP.BF16.F32.PACK_AB R0, RZ, R0 ;  /* 0x00000000ff00723e */ /* 0x000fc800000010ff */
[----:B------:R-:W-:Y:S01]  /*14f0*/  PRMT R18, R0, 0x7610, R18 ;  /* 0x0000761000127816 */ /* 0x000fe20000000012 */
[----:B------:R-:W-:Y:S06]  /*1500*/  BRA `(.L_x_1716) ;  /* 0x0000000c00a47947 */ /* 0x000fec0003800000 */
.L_x_1717:
[----:B------:R-:W2:Y:S02]  /*1510*/  LDG.E.U16 R4, desc[UR36][R4.64] ;  /* 0x0000002404047981 */ /* 0x000ea4000c1e1500 */
[----:B--2---:R-:W0:Y:S02]  /*1520*/  I2F.S16 R0, R4 ;  /* 0x0000000400007306 */ /* 0x004e240000101400 */
[----:B0-----:R-:W-:-:S04]  /*1530*/  F2FP.BF16.F32.PACK_AB R0, RZ, R0 ;  /* 0x00000000ff00723e */ /* 0x001fc800000010ff */
[----:B------:R-:W-:Y:S01]  /*1540*/  PRMT R18, R0, 0x7610, R18 ;  /* 0x0000761000127816 */ /* 0x000fe20000000012 */
[----:B------:R-:W-:Y:S06]  /*1550*/  BRA `(.L_x_1716) ;  /* 0x0000000c00907947 */ /* 0x000fec0003800000 */
.L_x_1712:
        /* <DEDUP_REMOVED lines=9> */
.L_x_1720:
[----:B------:R-:W2:Y:S02]  /*15f0*/  LDG.E.U16 R0, desc[UR36][R4.64] ;  /* 0x0000002404007981 */ /* 0x000ea4000c1e1500 */
[----:B--2---:R-:W-:-:S05]  /*1600*/  HADD2.F32 R0, -RZ, R0.H0_H0 ;  /* 0x20000000ff007230 */ /* 0x004fca0000004100 */
[----:B------:R-:W-:-:S04]  /*1610*/  F2FP.BF16.F32.PACK_AB R0, RZ, R0 ;  /* 0x00000000ff00723e */ /* 0x000fc800000010ff */
[----:B------:R-:W-:Y:S01]  /*1620*/  PRMT R18, R0, 0x7610, R18 ;  /* 0x0000761000127816 */ /* 0x000fe20000000012 */
[----:B------:R-:W-:Y:S06]  /*1630*/  BRA `(.L_x_1716) ;  /* 0x0000000c00587947 */ /* 0x000fec0003800000 */
.L_x_1719:
        /* <DEDUP_REMOVED lines=9> */
.L_x_1722:
[----:B------:R-:W2:Y:S02]  /*16d0*/  LDG.E.U16 R4, desc[UR36][R4.64] ;  /* 0x0000002404047981 */ /* 0x000ea4000c1e1500 */
[----:B--2---:R-:W-:-:S05]  /*16e0*/  HADD2.F32 R0, -RZ, R4.H0_H0 ;  /* 0x20000004ff007230 */ /* 0x004fca0000004100 */
[----:B------:R-:W-:-:S04]  /*16f0*/  F2FP.BF16.F32.PACK_AB R0, RZ, R0 ;  /* 0x00000000ff00723e */ /* 0x000fc800000010ff */
[----:B------:R-:W-:Y:S01]  /*1700*/  PRMT R18, R0, 0x7610, R18 ;  /* 0x0000761000127816 */ /* 0x000fe20000000012 */
[----:B------:R-:W-:Y:S06]  /*1710*/  BRA `(.L_x_1716) ;  /* 0x0000000c00207947 */ /* 0x000fec0003800000 */
.L_x_1721:
        /* <DEDUP_REMOVED lines=13> */
.L_x_1711:
        /* <DEDUP_REMOVED lines=14> */
.L_x_1725:
        /* <DEDUP_REMOVED lines=13> */
.L_x_1724:
        /* <DEDUP_REMOVED lines=27> */
.L_x_1727:
        /* <DEDUP_REMOVED lines=15> */
.L_x_1726:
[----:B------:R0:W5:Y:S01]  /*1c40*/  LDG.E.U16 R18, desc[UR36][R4.64] ;  /* 0x0000002404127981 */ /* 0x000162000c1e1500 */
[----:B------:R-:W-:Y:S05]  /*1c50*/  BRA `(.L_x_1716) ;  /* 0x0000000400d07947 */ /* 0x000fea0003800000 */
.L_x_1723:
        /* <DEDUP_REMOVED lines=13> */
.L_x_1730:
        /* <DEDUP_REMOVED lines=21> */
.L_x_1734:
[----:B------:R-:W-:Y:S05]  /*1e80*/  BSYNC.RECONVERGENT B1 ;  /* 0x0000000000017941 */ /* 0x000fea0003800200 */
.L_x_1733:
[----:B------:R-:W-:Y:S01]  /*1e90*/  IMAD.SHL.U32 R0, R0, 0x100000, RZ ;  /* 0x0010000000007824 */ /* 0x000fe200078e00ff */
[----:B------:R-:W-:-:S04]  /*1ea0*/  LEA R3, R3, 0x3b800000, 0x17 ;  /* 0x3b80000003037811 */ /* 0x000fc800078eb8ff */
[----:B------:R-:W-:-:S07]  /*1eb0*/  LOP3.LUT R0, R3, R0, R7, 0xfe, !PT ;  /* 0x0000000003007212 */ /* 0x000fce00078efe07 */
.L_x_1732:
[----:B------:R-:W-:Y:S05]  /*1ec0*/  BSYNC.RECONVERGENT B0 ;  /* 0x0000000000007941 */ /* 0x000fea0003800200 */
.L_x_1731:
[----:B------:R-:W-:-:S04]  /*1ed0*/  F2FP.BF16.F32.PACK_AB R0, RZ, R0 ;  /* 0x00000000ff00723e */ /* 0x000fc800000010ff */
[----:B------:R-:W-:Y:S01]  /*1ee0*/  PRMT R18, R0, 0x7610, R18 ;  /* 0x0000761000127816 */ /* 0x000fe20000000012 */
[----:B------:R-:W-:Y:S06]  /*1ef0*/  BRA `(.L_x_1716) ;  /* 0x0000000400287947 */ /* 0x000fec0003800000 */
.L_x_1729:
        /* <DEDUP_REMOVED lines=21> */
.L_x_1738:
[----:B------:R-:W-:Y:S05]  /*2050*/  BSYNC.RECONVERGENT B1 ;  /* 0x0000000000017941 */ /* 0x000fea0003800200 */
.L_x_1737:
[----:B------:R-:W-:Y:S01]  /*2060*/  IMAD.SHL.U32 R0, R0, 0x200000, RZ ;  /* 0x0020000000007824 */ /* 0x000fe200078e00ff */
[----:B------:R-:W-:-:S04]  /*2070*/  LEA R3, R3, 0x37800000, 0x17 ;  /* 0x3780000003037811 */ /* 0x000fc800078eb8ff */
[----:B------:R-:W-:-:S07]  /*2080*/  LOP3.LUT R0, R3, R0, R7, 0xfe, !PT ;  /* 0x0000000003007212 */ /* 0x000fce00078efe07 */
.L_x_1736:
[----:B------:R-:W-:Y:S05]  /*2090*/  BSYNC.RECONVERGENT B0 ;  /* 0x0000000000007941 */ /* 0x000fea0003800200 */
.L_x_1735:
[----:B------:R-:W-:-:S04]  /*20a0*/  F2FP.BF16.F32.PACK_AB R0, RZ, R0 ;  /* 0x00000000ff00723e */ /* 0x000fc800000010ff */
[----:B------:R-:W-:Y:S01]  /*20b0*/  PRMT R18, R0, 0x7610, R18 ;  /* 0x0000761000127816 */ /* 0x000fe20000000012 */
[----:B------:R-:W-:Y:S06]  /*20c0*/  BRA `(.L_x_1716) ;  /* 0x0000000000b47947 */ /* 0x000fec0003800000 */
.L_x_1728:
        /* <DEDUP_REMOVED lines=14> */
.L_x_1742:
[----:B------:R-:W-:Y:S05]  /*21b0*/  BSYNC.RECONVERGENT B0 ;  /* 0x0000000000007941 */ /* 0x000fea0003800200 */
.L_x_1741:
[----:B------:R-:W-:-:S04]  /*21c0*/  F2FP.BF16.F32.PACK_AB R0, RZ, R0 ;  /* 0x00000000ff00723e */ /* 0x000fc800000010ff */
[----:B------:R-:W-:Y:S01]  /*21d0*/  PRMT R18, R0, 0x7610, R18 ;  /* 0x0000761000127816 */ /* 0x000fe20000000012 */
[----:B------:R-:W-:Y:S06]  /*21e0*/  BRA `(.L_x_1716) ;  /* 0x00000000006c7947 */ /* 0x000fec0003800000 */
.L_x_1715:
        /* <DEDUP_REMOVED lines=16> */
.L_x_1743:
[----:B------:R-:W-:Y:S01]  /*22f0*/  PRMT R18, RZ, 0x7610, R18 ;  /* 0x00007610ff127816 */ /* 0x000fe20000000012 */
[----:B------:R-:W-:Y:S06]  /*2300*/  BRA `(.L_x_1716) ;  /* 0x0000000000247947 */ /* 0x000fec0003800000 */
.L_x_1740:
[----:B------:R-:W2:Y:S02]  /*2310*/  LDG.E.64 R4, desc[UR36][R4.64] ;  /* 0x0000002404047981 */ /* 0x000ea4000c1e1b00 */
[----:B--2---:R-:W0:Y:S02]  /*2320*/  I2F.U64 R0, R4 ;  /* 0x0000000400007312 */ /* 0x004e240000301000 */
[----:B0-----:R-:W-:-:S04]  /*2330*/  F2FP.BF16.F32.PACK_AB R0, RZ, R0 ;  /* 0x00000000ff00723e */ /* 0x001fc800000010ff */
[----:B------:R-:W-:Y:S01]  /*2340*/  PRMT R18, R0, 0x7610, R18 ;  /* 0x0000761000127816 */ /* 0x000fe20000000012 */
[----:B------:R-:W-:Y:S06]  /*2350*/  BRA `(.L_x_1716) ;  /* 0x0000000000107947 */ /* 0x000fec0003800000 */
.L_x_1739:
[----:B------:R-:W2:Y:S02]  /*2360*/  LDG.E R4, desc[UR36][R4.64] ;  /* 0x0000002404047981 */ /* 0x000ea4000c1e1900 */
[----:B--2---:R-:W-:-:S04]  /*2370*/  I2FP.F32.U32 R0, R4 ;  /* 0x0000000400007245 */ /* 0x004fc80000201000 */
[----:B------:R-:W-:-:S04]  /*2380*/  F2FP.BF16.F32.PACK_AB R0, RZ, R0 ;  /* 0x00000000ff00723e */ /* 0x000fc800000010ff */
[----:B------:R-:W-:-:S07]  /*2390*/  PRMT R18, R0, 0x7610, R18 ;  /* 0x0000761000127816 */ /* 0x000fce0000000012 */
.L_x_1716:
[----:B------:R-:W-:-:S07]  /*23a0*/  VIADD R23, R23, 0x80 ;  /* 0x0000008017177836 */ /* 0x000fce0000000000 */
.L_x_1710:
[----:B------:R-:W-:Y:S05]  /*23b0*/  BSYNC.RECONVERGENT B6 ;  /* 0x0000000000067941 */ /* 0x000fea0003800200 */
.L_x_1709:
        /* <DEDUP_REMOVED lines=26> */
.L_x_1749:
[----:B------:R-:W2:Y:S02]  /*2560*/  LDG.E.U8 R4, desc[UR36][R4.64] ;  /* 0x0000002404047981 */ /* 0x000ea4000c1e1100 */
[----:B--2---:R-:W-:-:S04]  /*2570*/  I2FP.F32.U32 R0, R4 ;  /* 0x0000000400007245 */ /* 0x004fc80000201000 */
[----:B------:R-:W-:-:S04]  /*2580*/  F2FP.BF16.F32.PACK_AB R0, RZ, R0 ;  /* 0x00000000ff00723e */ /* 0x000fc800000010ff */
[----:B------:R-:W-:Y:S01]  /*2590*/  PRMT R19, R0, 0x7610, R19 ;  /* 0x0000761000137816 */ /* 0x000fe20000000013 */
[----:B------:R-:W-:Y:S06]  /*25a0*/  BRA `(.L_x_1751) ;  /* 0x0000000c00e47947 */ /* 0x000fec0003800000 */
.L_x_1748:
        /* <DEDUP_REMOVED lines=11> */
.L_x_1753:
[----:B------:R-:W2:Y:S02]  /*2660*/  LDG.E R4, desc[UR36][R4.64] ;  /* 0x0000002404047981 */ /* 0x000ea4000c1e1900 */
[----:B--2---:R-:W-:-:S04]  /*2670*/  I2FP.F32.S32 R0, R4 ;  /* 0x0000000400007245 */ /* 0x004fc80000201400 */
[----:B------:R-:W-:-:S04]  /*2680*/  F2FP.BF16.F32.PACK_AB R0, RZ, R0 ;  /* 0x00000000ff00723e */ /* 0x000fc800000010ff */
[----:B------:R-:W-:Y:S01]  /*2690*/  PRMT R19, R0, 0x7610, R19 ;  /* 0x0000761000137816 */ /* 0x000fe20000000013 */
[----:B------:R-:W-:Y:S06]  /*26a0*/  BRA `(.L_x_1751) ;  /* 0x0000000c00a47947 */ /* 0x000fec0003800000 */
.L_x_1752:
[----:B------:R-:W2:Y:S02]  /*26b0*/  LDG.E.U16 R4, desc[UR36][R4.64] ;  /* 0x0000002404047981 */ /* 0x000ea4000c1e1500 */
[----:B--2---:R-:W0:Y:S02]  /*26c0*/  I2F.S16 R0, R4 ;  /* 0x0000000400007306 */ /* 0x004e240000101400 */
[----:B0-----:R-:W-:-:S04]  /*26d0*/  F2FP.BF16.F32.PACK_AB R0, RZ, R0 ;  /* 0x00000000ff00723e */ /* 0x001fc800000010ff */
[----:B------:R-:W-:Y:S01]  /*26e0*/  PRMT R19, R0, 0x7610, R19 ;  /* 0x0000761000137816 */ /* 0x000fe20000000013 */
[----:B------:R-:W-:Y:S06]  /*26f0*/  BRA `(.L_x_1751) ;  /* 0x0000000c00907947 */ /* 0x000fec0003800000 */
.L_x_1747:
        /* <DEDUP_REMOVED lines=9> */
.L_x_1755:
[----:B------:R-:W2:Y:S02]  /*2790*/  LDG.E.U16 R0, desc[UR36][R4.64] ;  /* 0x0000002404007981 */ /* 0x000ea4000c1e1500 */
[----:B--2---:R-:W-:-:S05]  /*27a0*/  HADD2.F32 R0, -RZ, R0.H0_H0 ;  /* 0x20000000ff007230 */ /* 0x004fca0000004100 */
[----:B------:R-:W-:-:S04]  /*27b0*/  F2FP.BF16.F32.PACK_AB R0, RZ, R0 ;  /* 0x00000000ff00723e */ /* 0x000fc800000010ff */
[----:B------:R-:W-:Y:S01]  /*27c0*/  PRMT R19, R0, 0x7610, R19 ;  /* 0x0000761000137816 */ /* 0x000fe20000000013 */
[----:B------:R-:W-:Y:S06]  /*27d0*/  BRA `(.L_x_1751) ;  /* 0x0000000c00587947 */ /* 0x000fec0003800000 */
.L_x_1754:
        /* <DEDUP_REMOVED lines=9> */
.L_x_1757:
[----:B------:R-:W2:Y:S02]  /*2870*/  LDG.E.U16 R4, desc[UR36][R4.64] ;  /* 0x0000002404047981 */ /* 0x000ea4000c1e1500 */
[----:B--2---:R-:W-:-:S05]  /*2880*/  HADD2.F32 R0, -RZ, R4.H0_H0 ;  /* 0x20000004ff007230 */ /* 0x004fca0000004100 */
[----:B------:R-:W-:-:S04]  /*2890*/  F2FP.BF16.F32.PACK_AB R0, RZ, R0 ;  /* 0x00000000ff00723e */ /* 0x000fc800000010ff */
[----:B------:R-:W-:Y:S01]  /*28a0*/  PRMT R19, R0, 0x7610, R19 ;  /* 0x0000761000137816 */ /* 0x000fe20000000013 */
[----:B------:R-:W-:Y:S06]  /*28b0*/  BRA `(.L_x_1751) ;  /* 0x0000000c00207947 */ /* 0x000fec0003800000 */
.L_x_1756:
        /* <DEDUP_REMOVED lines=13> */
.L_x_1746:
        /* <DEDUP_REMOVED lines=14> */
.L_x_1760:
        /* <DEDUP_REMOVED lines=13> */
.L_x_1759:
        /* <DEDUP_REMOVED lines=27> */
.L_x_1762:
        /* <DEDUP_REMOVED lines=15> */
.L_x_1761:
[----:B------:R0:W5:Y:S01]  /*2de0*/  LDG.E.U16 R19, desc[UR36][R4.64] ;  /* 0x0000002404137981 */ /* 0x000162000c1e1500 */
[----:B------:R-:W-:Y:S05]  /*2df0*/  BRA `(.L_x_1751) ;  /* 0x0000000400d07947 */ /* 0x000fea0003800000 */
.L_x_1758:
        /* <DEDUP_REMOVED lines=13> */
.L_x_1765:
        /* <DEDUP_REMOVED lines=21> */
.L_x_1769:
[----:B------:R-:W-:Y:S05]  /*3020*/  BSYNC.RECONVERGENT B1 ;  /* 0x0000000000017941 */ /* 0x000fea0003800200 */
.L_x_1768:
[----:B------:R-:W-:Y:S01]  /*3030*/  IMAD.SHL.U32 R0, R0, 0x100000, RZ ;  /* 0x0010000000007824 */ /* 0x000fe200078e00ff */
[----:B------:R-:W-:-:S04]  /*3040*/  LEA R3, R3, 0x3b800000, 0x17 ;  /* 0x3b80000003037811 */ /* 0x000fc800078eb8ff */
[----:B------:R-:W-:-:S07]  /*3050*/  LOP3.LUT R0, R3, R0, R7, 0xfe, !PT ;  /* 0x0000000003007212 */ /* 0x000fce00078efe07 */
.L_x_1767:
[----:B------:R-:W-:Y:S05]  /*3060*/  BSYNC.RECONVERGENT B0 ;  /* 0x0000000000007941 */ /* 0x000fea0003800200 */
.L_x_1766:
[----:B------:R-:W-:-:S04]  /*3070*/  F2FP.BF16.F32.PACK_AB R0, RZ, R0 ;  /* 0x00000000ff00723e */ /* 0x000fc800000010ff */
[----:B------:R-:W-:Y:S01]  /*3080*/  PRMT R19, R0, 0x7610, R19 ;  /* 0x0000761000137816 */ /* 0x000fe20000000013 */
[----:B------:R-:W-:Y:S06]  /*3090*/  BRA `(.L_x_1751) ;  /* 0x0000000400287947 */ /* 0x000fec0003800000 */
.L_x_1764:
        /* <DEDUP_REMOVED lines=21> */
.L_x_1773:
[----:B------:R-:W-:Y:S05]  /*31f0*/  BSYNC.RECONVERGENT B1 ;  /* 0x0000000000017941 */ /* 0x000fea0003800200 */
.L_x_1772:
[----:B------:R-:W-:Y:S01]  /*3200*/  IMAD.SHL.U32 R0, R0, 0x200000, RZ ;  /* 0x0020000000007824 */ /* 0x000fe200078e00ff */
[----:B------:R-:W-:-:S04]  /*3210*/  LEA R3, R3, 0x37800000, 0x17 ;  /* 0x3780000003037811 */ /* 0x000fc800078eb8ff */
[----:B------:R-:W-:-:S07]  /*3220*/  LOP3.LUT R0, R3, R0, R7, 0xfe, !PT ;  /* 0x0000000003007212 */ /* 0x000fce00078efe07 */
.L_x_1771:
[----:B------:R-:W-:Y:S05]  /*3230*/  BSYNC.RECONVERGENT B0 ;  /* 0x0000000000007941 */ /* 0x000fea0003800200 */
.L_x_1770:
[----:B------:R-:W-:-:S04]  /*3240*/  F2FP.BF16.F32.PACK_AB R0, RZ, R0 ;  /* 0x00000000ff00723e */ /* 0x000fc800000010ff */
[----:B------:R-:W-:Y:S01]  /*3250*/  PRMT R19, R0, 0x7610, R19 ;  /* 0x0000761000137816 */ /* 0x000fe20000000013 */
[----:B------:R-:W-:Y:S06]  /*3260*/  BRA `(.L_x_1751) ;  /* 0x0000000000b47947 */ /* 0x000fec0003800000 */
.L_x_1763:
        /* <DEDUP_REMOVED lines=14> */
.L_x_1777:
[----:B------:R-:W-:Y:S05]  /*3350*/  BSYNC.RECONVERGENT B0 ;  /* 0x0000000000007941 */ /* 0x000fea0003800200 */
.L_x_1776:
[----:B------:R-:W-:-:S04]  /*3360*/  F2FP.BF16.F32.PACK_AB R0, RZ, R0 ;  /* 0x00000000ff00723e */ /* 0x000fc800000010ff */
[----:B------:R-:W-:Y:S01]  /*3370*/  PRMT R19, R0, 0x7610, R19 ;  /* 0x0000761000137816 */ /* 0x000fe20000000013 */
[----:B------:R-:W-:Y:S06]  /*3380*/  BRA `(.L_x_1751) ;  /* 0x00000000006c7947 */ /* 0x000fec0003800000 */
.L_x_1750:
        /* <DEDUP_REMOVED lines=16> */
.L_x_1778:
[----:B------:R-:W-:Y:S01]  /*3490*/  PRMT R19, RZ, 0x7610, R19 ;  /* 0x00007610ff137816 */ /* 0x000fe20000000013 */
[----:B------:R-:W-:Y:S06]  /*34a0*/  BRA `(.L_x_1751) ;  /* 0x0000000000247947 */ /* 0x000fec0003800000 */
.L_x_1775:
[----:B------:R-:W2:Y:S02]  /*34b0*/  LDG.E.64 R4, desc[UR36][R4.64] ;  /* 0x0000002404047981 */ /* 0x000ea4000c1e1b00 */
[----:B--2---:R-:W0:Y:S02]  /*34c0*/  I2F.U64 R0, R4 ;  /* 0x0000000400007312 */ /* 0x004e240000301000 */
[----:B0-----:R-:W-:-:S04]  /*34d0*/  F2FP.BF16.F32.PACK_AB R0, RZ, R0 ;  /* 0x00000000ff00723e */ /* 0x001fc800000010ff */
[----:B------:R-:W-:Y:S01]  /*34e0*/  PRMT R19, R0, 0x7610, R19 ;  /* 0x0000761000137816 */ /* 0x000fe20000000013 */
[----:B------:R-:W-:Y:S06]  /*34f0*/  BRA `(.L_x_1751) ;  /* 0x0000000000107947 */ /* 0x000fec0003800000 */
.L_x_1774:
[----:B------:R-:W2:Y:S02]  /*3500*/  LDG.E R4, desc[UR36][R4.64] ;  /* 0x0000002404047981 */ /* 0x000ea4000c1e1900 */
[----:B--2---:R-:W-:-:S04]  /*3510*/  I2FP.F32.U32 R0, R4 ;  /* 0x0000000400007245 */ /* 0x004fc80000201000 */
[----:B------:R-:W-:-:S04]  /*3520*/  F2FP.BF16.F32.PACK_AB R0, RZ, R0 ;  /* 0x00000000ff00723e */ /* 0x000fc800000010ff */
[----:B------:R-:W-:-:S07]  /*3530*/  PRMT R19, R0, 0x7610, R19 ;  /* 0x0000761000137816 */ /* 0x000fce0000000013 */
.L_x_1751:
[----:B------:R-:W-:-:S07]  /*3540*/  VIADD R23, R23, 0x80 ;  /* 0x0000008017177836 */ /* 0x000fce0000000000 */
.L_x_1745:
[----:B------:R-:W-:Y:S05]  /*3550*/  BSYNC.RECONVERGENT B6 ;  /* 0x0000000000067941 */ /* 0x000fea0003800200 */
.L_x_1744:
        /* <DEDUP_REMOVED lines=25> */
.L_x_1784:
[----:B------:R-:W2:Y:S02]  /*36f0*/  LDG.E.U8 R4, desc[UR36][R4.64] ;  /* 0x0000002404047981 */ /* 0x000ea4000c1e1100 */
[----:B--2---:R-:W-:-:S04]  /*3700*/  I2FP.F32.U32 R0, R4 ;  /* 0x0000000400007245 */ /* 0x004fc80000201000 */
[----:B------:R-:W-:Y:S01]  /*3710*/  F2FP.BF16.F32.PACK_AB R0, RZ, R0 ;  /* 0x00000000ff00723e */ /* 0x000fe200000010ff */
[----:B------:R-:W-:Y:S06]  /*3720*/  BRA `(.L_x_1780) ;  /* 0x0000000c00a87947 */ /* 0x000fec0003800000 */
.L_x_1783:
        /* <DEDUP_REMOVED lines=10> */
.L_x_1787:
[----:B------:R-:W2:Y:S02]  /*37d0*/  LDG.E R4, desc[UR36][R4.64] ;  /* 0x0000002404047981 */ /* 0x000ea4000c1e1900 */
[----:B--2---:R-:W-:-:S04]  /*37e0*/  I2FP.F32.S32 R0, R4 ;  /* 0x0000000400007245 */ /* 0x004fc80000201400 */
[----:B------:R-:W-:Y:S01]  /*37f0*/  F2FP.BF16.F32.PACK_AB R0, RZ, R0 ;  /* 0x00000000ff00723e */ /* 0x000fe200000010ff */
[----:B------:R-:W-:Y:S06]  /*3800*/  BRA `(.L_x_1780) ;  /* 0x0000000c00707947 */ /* 0x000fec0003800000 */
.L_x_1786:
[----:B------:R-:W2:Y:S02]  /*3810*/  LDG.E.U16 R4, desc[UR36][R4.64] ;  /* 0x0000002404047981 */ /* 0x000ea4000c1e1500 */
[----:B--2---:R-:W0:Y:S02]  /*3820*/  I2F.S16 R0, R4 ;  /* 0x0000000400007306 */ /* 0x004e240000101400 */
[----:B0-----:R-:W-:Y:S01]  /*3830*/  F2FP.BF16.F32.PACK_AB R0, RZ, R0 ;  /* 0x00000000ff00723e */ /* 0x001fe200000010ff */
[----:B------:R-:W-:Y:S06]  /*3840*/  BRA `(.L_x_1780) ;  /* 0x0000000c00607947 */ /* 0x000fec0003800000 */
.L_x_1782:
        /* <DEDUP_REMOVED lines=9> */
.L_x_1789:
[----:B------:R-:W2:Y:S02]  /*38e0*/  LDG.E.U16 R0, desc[UR36][R4.64] ;  /* 0x0000002404007981 */ /* 0x000ea4000c1e1500 */
[----:B--2---:R-:W-:-:S05]  /*38f0*/  HADD2.F32 R0, -RZ, R0.H0_H0 ;  /* 0x20000000ff007230 */ /* 0x004fca0000004100 */
[----:B------:R-:W-:Y:S01]  /*3900*/  F2FP.BF16.F32.PACK_AB R0, RZ, R0 ;  /* 0x00000000ff00723e */ /* 0x000fe200000010ff */
[----:B------:R-:W-:Y:S06]  /*3910*/  BRA `(.L_x_1780) ;  /* 0x0000000c002c7947 */ /* 0x000fec0003800000 */
.L_x_1788:
        /* <DEDUP_REMOVED lines=9> */
.L_x_1791:
[----:B------:R-:W2:Y:S02]  /*39b0*/  LDG.E.U16 R4, desc[UR36][R4.64] ;  /* 0x0000002404047981 */ /* 0x000ea4000c1e1500 */
[----:B--2---:R-:W-:-:S05]  /*39c0*/  HADD2.F32 R0, -RZ, R4.H0_H0 ;  /* 0x20000004ff007230 */ /* 0x004fca0000004100 */
[----:B------:R-:W-:Y:S01]  /*39d0*/  F2FP.BF16.F32.PACK_AB R0, RZ, R0 ;  /* 0x00000000ff00723e */ /* 0x000fe200000010ff */
[----:B------:R-:W-:Y:S06]  /*39e0*/  BRA `(.L_x_1780) ;  /* 0x0000000800f87947 */ /* 0x000fec0003800000 */
.L_x_1790:
        /* <DEDUP_REMOVED lines=12> */
.L_x_1781:
        /* <DEDUP_REMOVED lines=13> */
.L_x_1794:
        /* <DEDUP_REMOVED lines=12> */
.L_x_1793:
        /* <DEDUP_REMOVED lines=27> */
.L_x_1796:
        /* <DEDUP_REMOVED lines=12> */
[----:B------:R-:W-:Y:S01]  /*3eb0*/  F2FP.BF16.F32.PACK_AB R0, RZ, R0 ;  /* 0x00000000ff00723e */ /* 0x000fe200000010ff */
[----:B------:R-:W-:Y:S06]  /*3ec0*/  BRA `(.L_x_1780) ;  /* 0x0000000400c07947 */ /* 0x000fec0003800000 */
.L_x_1795:
[----:B------:R1:W5:Y:S01]  /*3ed0*/  LDG.E.U16 R0, desc[UR36][R4.64] ;  /* 0x0000002404007981 */ /* 0x000362000c1e1500 */
[----:B------:R-:W-:Y:S05]  /*3ee0*/  BRA `(.L_x_1780) ;  /* 0x0000000400b87947 */ /* 0x000fea0003800000 */
.L_x_1792:
        /* <DEDUP_REMOVED lines=12> */
.L_x_1799:
        /* <DEDUP_REMOVED lines=21> */
.L_x_1803:
[----:B------:R-:W-:Y:S05]  /*4100*/  BSYNC.RECONVERGENT B1 ;  /* 0x0000000000017941 */ /* 0x000fea0003800200 */
.L_x_1802:
[----:B------:R-:W-:Y:S01]  /*4110*/  IMAD.SHL.U32 R0, R0, 0x100000, RZ ;  /* 0x0010000000007824 */ /* 0x000fe200078e00ff */
[----:B------:R-:W-:-:S04]  /*4120*/  LEA R3, R3, 0x3b800000, 0x17 ;  /* 0x3b80000003037811 */ /* 0x000fc800078eb8ff */
[----:B------:R-:W-:-:S07]  /*4130*/  LOP3.LUT R0, R3, R0, R7, 0xfe, !PT ;  /* 0x0000000003007212 */ /* 0x000fce00078efe07 */
.L_x_1801:
[----:B------:R-:W-:Y:S05]  /*4140*/  BSYNC.RECONVERGENT B0 ;  /* 0x0000000000007941 */ /* 0x000fea0003800200 */
.L_x_1800:
[----:B------:R-:W-:Y:S01]  /*4150*/  F2FP.BF16.F32.PACK_AB R0, RZ, R0 ;  /* 0x00000000ff00723e */ /* 0x000fe200000010ff */
[----:B------:R-:W-:Y:S06]  /*4160*/  BRA `(.L_x_1780) ;  /* 0x0000000400187947 */ /* 0x000fec0003800000 */
.L_x_1798:
        /* <DEDUP_REMOVED lines=21> */
.L_x_1807:
[----:B------:R-:W-:Y:S05]  /*42c0*/  BSYNC.RECONVERGENT B1 ;  /* 0x0000000000017941 */ /* 0x000fea0003800200 */
.L_x_1806:
[----:B------:R-:W-:Y:S01]  /*42d0*/  IMAD.SHL.U32 R0, R0, 0x200000, RZ ;  /* 0x0020000000007824 */ /* 0x000fe200078e00ff */
[----:B------:R-:W-:-:S04]  /*42e0*/  LEA R3, R3, 0x37800000, 0x17 ;  /* 0x3780000003037811 */ /* 0x000fc800078eb8ff */
[----:B------:R-:W-:-:S07]  /*42f0*/  LOP3.LUT R0, R3, R0, R7, 0xfe, !PT ;  /* 0x0000000003007212 */ /* 0x000fce00078efe07 */
.L_x_1805:
[----:B------:R-:W-:Y:S05]  /*4300*/  BSYNC.RECONVERGENT B0 ;  /* 0x0000000000007941 */ /* 0x000fea0003800200 */
.L_x_1804:
[----:B------:R-:W-:Y:S01]  /*4310*/  F2FP.BF16.F32.PACK_AB R0, RZ, R0 ;  /* 0x00000000ff00723e */ /* 0x000fe200000010ff */
[----:B------:R-:W-:Y:S06]  /*4320*/  BRA `(.L_x_1780) ;  /* 0x0000000000a87947 */ /* 0x000fec0003800000 */
.L_x_1797:
        /* <DEDUP_REMOVED lines=14> */
.L_x_1811:
[----:B------:R-:W-:Y:S05]  /*4410*/  BSYNC.RECONVERGENT B0 ;  /* 0x0000000000007941 */ /* 0x000fea0003800200 */
.L_x_1810:
[----:B------:R-:W-:Y:S01]  /*4420*/  F2FP.BF16.F32.PACK_AB R0, RZ, R0 ;  /* 0x00000000ff00723e */ /* 0x000fe200000010ff */
[----:B------:R-:W-:Y:S06]  /*4430*/  BRA `(.L_x_1780) ;  /* 0x0000000000647947 */ /* 0x000fec0003800000 */
.L_x_1785:
        /* <DEDUP_REMOVED lines=16> */
.L_x_1812:
[----:B------:R-:W-:Y:S01]  /*4540*/  PRMT R0, RZ, 0x7610, R0 ;  /* 0x00007610ff007816 */ /* 0x000fe20000000000 */
[----:B------:R-:W-:Y:S06]  /*4550*/  BRA `(.L_x_1780) ;  /* 0x00000000001c7947 */ /* 0x000fec0003800000 */
.L_x_1809:
[----:B------:R-:W2:Y:S02]  /*4560*/  LDG.E.64 R4, desc[UR36][R4.64] ;  /* 0x0000002404047981 */ /* 0x000ea4000c1e1b00 */
[----:B--2---:R-:W0:Y:S02]  /*4570*/  I2F.U64 R0, R4 ;  /* 0x0000000400007312 */ /* 0x004e240000301000 */
[----:B0-----:R-:W-:Y:S01]  /*4580*/  F2FP.BF16.F32.PACK_AB R0, RZ, R0 ;  /* 0x00000000ff00723e */ /* 0x001fe200000010ff */
[----:B------:R-:W-:Y:S06]  /*4590*/  BRA `(.L_x_1780) ;  /* 0x00000000000c7947 */ /* 0x000fec0003800000 */
.L_x_1808:
[----:B------:R-:W2:Y:S02]  /*45a0*/  LDG.E R4, desc[UR36][R4.64] ;  /* 0x0000002404047981 */ /* 0x000ea4000c1e1900 */
[----:B--2---:R-:W-:-:S04]  /*45b0*/  I2FP.F32.U32 R0, R4 ;  /* 0x0000000400007245 */ /* 0x004fc80000201000 */
[----:B------:R-:W-:-:S07]  /*45c0*/  F2FP.BF16.F32.PACK_AB R0, RZ, R0 ;  /* 0x00000000ff00723e */ /* 0x000fce00000010ff */
.L_x_1780:
[----:B------:R-:W-:Y:S05]  /*45d0*/  BSYNC.RECONVERGENT B6 ;  /* 0x0000000000067941 */ /* 0x000fea0003800200 */
.L_x_1779:
[C---:B01----:R-:W-:Y:S01]  /*45e0*/  VIADD R5, R25.reuse, 0x100 ;  /* 0x0000010019057836 */ /* 0x043fe20000000000 */
[CC--:B------:R-:W-:Y:S01]  /*45f0*/  ISETP.GE.AND P0, PT, R25.reuse, R16.reuse, PT ;  /* 0x000000101900720c */ /* 0x0c0fe20003f06270 */
[----:B------:R-:W-:Y:S01]  /*4600*/  VIADD R23, R25, 0x80 ;  /* 0x0000008019177836 */ /* 0x000fe20000000000 */
[----:B------:R-:W-:Y:S02]  /*4610*/  BSSY.RECONVERGENT B6, `(.L_x_1813) ;  /* 0x000012b000067945 */ /* 0x000fe40003800200 */
[-C--:B------:R-:W-:Y:S01]  /*4620*/  ISETP.GE.AND P2, PT, R5, R16.reuse, PT ;  /* 0x000000100500720c */ /* 0x080fe20003f46270 */
[----:B------:R-:W-:Y:S01]  /*4630*/  VIADD R5, R25, 0x180 ;  /* 0x0000018019057836 */ /* 0x000fe20000000000 */
[----:B------:R-:W-:-:S04]  /*4640*/  ISETP.GE.AND P1, PT, R23, R16, PT ;  /* 0x000000101700720c */ /* 0x000fc80003f26270 */
[----:B------:R-:W-:-:S03]  /*4650*/  ISETP.GE.AND P3, PT, R5, R16, PT ;  /* 0x000000100500720c */ /* 0x000fc60003f66270 */
[----:B-----5:R-:W-:-:S04]  /*4660*/  @!P0 IMAD.U32 R4, R17, 0x10000, RZ ;  /* 0x0001000011048824 */ /* 0x020fc800078e00ff */
[----:B------:R-:W-:Y:S02]  /*4670*/  @!P2 IMAD.U32 R8, R19, 0x10000, RZ ;  /* 0x000100001308a824 */ /* 0x000fe400078e00ff */
[----:B------:R-:W-:Y:S02]  /*4680*/  @!P0 FMUL.FTZ R5, R4, R4 ;  /* 0x0000000404058220 */ /* 0x000fe40000410000 */
[----:B------:R-:W-:Y:S02]  /*4690*/  @!P2 FMUL.FTZ R9, R8, R8 ;  /* 0x000000080809a220 */ /* 0x000fe40000410000 */
[----:B------:R-:W-:Y:S02]  /*46a0*/  @!P3 IMAD.U32 R10, R0, 0x10000, RZ ;  /* 0x00010000000ab824 */ /* 0x000fe400078e00ff */
[----:B------:R-:W0:Y:S01]  /*46b0*/  @!P0 F2F.BF16.F32 R5, R5 ;  /* 0x0000000500058304 */ /* 0x000e220000202000 */
[----:B------:R-:W-:Y:S02]  /*46c0*/  @!P1 IMAD.U32 R0, R18, 0x10000, RZ ;  /* 0x0001000012009824 */ /* 0x000fe400078e00ff */
[----:B------:R-:W-:Y:S01]  /*46d0*/  @!P3 FMUL.FTZ R11, R10, R10 ;  /* 0x0000000a0a0bb220 */ /* 0x000fe20000410000 */
[----:B------:R-:W1:Y:S01]  /*46e0*/  LDC.U8 R18, c[0x0][0x3ac] ;  /* 0x0000eb00ff127b82 */ /* 0x000e620000000000 */
[----:B------:R-:W-:-:S03]  /*46f0*/  @!P1 FMUL.FTZ R6, R0, R0 ;  /* 0x0000000000069220 */ /* 0x000fc60000410000 */
[----:B------:R-:W2:Y:S01]  /*4700*/  @!P2 F2F.BF16.F32 R9, R9 ;  /* 0x000000090009a304 */ /* 0x000ea20000202000 */
[----:B0-----:R-:W-:-:S07]  /*4710*/  @!P0 IMAD.U32 R7, R5, 0x10000, RZ ;  /* 0x0001000005078824 */ /* 0x001fce00078e00ff */
[----:B------:R-:W0:Y:S01]  /*4720*/  @!P3 F2F.BF16.F32 R11, R11 ;  /* 0x0000000b000bb304 */ /* 0x000e220000202000 */
[----:B------:R-:W-:Y:S01]  /*4730*/  @!P0 FMUL.FTZ R7, R4, R7 ;  /* 0x0000000704078220 */ /* 0x000fe20000410000 */
[----:B--2---:R-:W-:-:S06]  /*4740*/  @!P2 IMAD.U32 R5, R9, 0x10000, RZ ;  /* 0x000100000905a824 */ /* 0x004fcc00078e00ff */
[----:B------:R-:W2:Y:S01]  /*4750*/  @!P1 F2F.BF16.F32 R6, R6 ;  /* 0x0000000600069304 */ /* 0x000ea20000202000 */
[----:B------:R-:W-:Y:S01]  /*4760*/  @!P2 FMUL.FTZ R8, R8, R5 ;  /* 0x000000050808a220 */ /* 0x000fe20000410000 */
[----:B0-----:R-:W-:-:S06]  /*4770*/  @!P3 IMAD.U32 R5, R11, 0x10000, RZ ;  /* 0x000100000b05b824 */ /* 0x001fcc00078e00ff */
[----:B------:R0:W3:Y:S01]  /*4780*/  @!P0 F2F.BF16.F32 R3, R7 ;  /* 0x0000000700038304 */ /* 0x0000e20000202000 */
[----:B------:R-:W-:Y:S01]  /*4790*/  @!P3 FMUL.FTZ R10, R10, R5 ;  /* 0x000000050a0ab220 */ /* 0x000fe20000410000 */
[----:B--2---:R-:W-:-:S06]  /*47a0*/  @!P1 IMAD.U32 R5, R6, 0x10000, RZ ;  /* 0x0001000006059824 */ /* 0x004fcc00078e00ff */
[----:B------:R0:W2:Y:S01]  /*47b0*/  @!P2 F2F.BF16.F32 R17, R8 ;  /* 0x000000080011a304 */ /* 0x0000a20000202000 */
[----:B------:R-:W-:-:S07]  /*47c0*/  @!P1 FMUL.FTZ R5, R0, R5 ;  /* 0x0000000500059220 */ /* 0x000fce0000410000 */
[----:B------:R0:W4:Y:S08]  /*47d0*/  @!P3 F2F.BF16.F32 R19, R10 ;  /* 0x0000000a0013b304 */ /* 0x0001300000202000 */
[----:B------:R0:W0:Y:S01]  /*47e0*/  @!P1 F2F.BF16.F32 R22, R5 ;  /* 0x0000000500169304 */ /* 0x0000220000202000 */
[----:B-123--:R-:W-:Y:S05]  /*47f0*/  @P0 BRA `(.L_x_1814) ;  /* 0x0000001000300947 */ /* 0x00efea0003800000 */
[----:B------:R-:W1:Y:S01]  /*4800*/  LDCU UR4, c[0x0][0x3b0] ;  /* 0x00007600ff0477ac */ /* 0x000e620008000800 */
[----:B0-----:R-:W0:Y:S01]  /*4810*/  LDC.64 R8, c[0x0][0x390] ;  /* 0x0000e400ff087b82 */ /* 0x001e220000000a00 */
[----:B------:R-:W-:Y:S01]  /*4820*/  IMAD R0, R2, 0x200, R25 ;  /* 0x0000020002007824 */ /* 0x000fe200078e0219 */
[----:B------:R-:W-:-:S03]  /*4830*/  PRMT R4, R18, 0x9910, RZ ;  /* 0x0000991012047816 */ /* 0x000fc600000000ff */
[----:B-1----:R-:W-:Y:S02]  /*4840*/  IMAD R5, R0, UR4, RZ ;  /* 0x0000000400057c24 */ /* 0x002fe4000f8e02ff */
        /* <DEDUP_REMOVED lines=15> */
[----:B------:R-:W0:Y:S02]  /*4940*/  F2I.FTZ.TRUNC.NTZ R3, R3 ;  /* 0x0000000300037305 */ /* 0x000e24000021f100 */
[----:B0-----:R0:W-:Y:S01]  /*4950*/  STG.E.U8 desc[UR36][R8.64], R3 ;  /* 0x0000000308007986 */ /* 0x0011e2000c101124 */
[----:B------:R-:W-:Y:S05]  /*4960*/  BRA `(.L_x_1814) ;  /* 0x0000000c00d47947 */ /* 0x000fea0003800000 */
.L_x_1818:
[----:B------:R-:W-:Y:S02]  /*4970*/  IMAD.U32 R5, R3, 0x10000, RZ ;  /* 0x0001000003057824 */ /* 0x000fe400078e00ff */
[----:B------:R-:W-:-:S04]  /*4980*/  IMAD.MOV.U32 R25, RZ, RZ, R23 ;  /* 0x000000ffff197224 */ /* 0x000fc800078e0017 */
[----:B------:R-:W0:Y:S02]  /*4990*/  F2I.S64.TRUNC R4, R5 ;  /* 0x0000000500047311 */ /* 0x000e24000020d900 */
[----:B0-----:R0:W-:Y:S01]  /*49a0*/  STG.E.U8 desc[UR36][R8.64], R4 ;  /* 0x0000000408007986 */ /* 0x0011e2000c101124 */
[----:B------:R-:W-:Y:S05]  /*49b0*/  BRA `(.L_x_1814) ;  /* 0x0000000c00c07947 */ /* 0x000fea0003800000 */
.L_x_1817:
        /* <DEDUP_REMOVED lines=8> */
[----:B------:R-:W0:Y:S02]  /*4a40*/  F2I.S64.TRUNC R4, R4 ;  /* 0x0000000400047311 */ /* 0x000e24000020d900 */
[----:B0-----:R0:W-:Y:S01]  /*4a50*/  STG.E.64 desc[UR36][R8.64], R4 ;  /* 0x0000000408007986 */ /* 0x0011e2000c101b24 */
[----:B------:R-:W-:Y:S05]  /*4a60*/  BRA `(.L_x_1814) ;  /* 0x0000000c00947947 */ /* 0x000fea0003800000 */
.L_x_1821:
[----:B------:R-:W-:Y:S02]  /*4a70*/  IMAD.U32 R3, R3, 0x10000, RZ ;  /* 0x0001000003037824 */ /* 0x000fe400078e00ff */
[----:B------:R-:W-:-:S04]  /*4a80*/  IMAD.MOV.U32 R25, RZ, RZ, R23 ;  /* 0x000000ffff197224 */ /* 0x000fc800078e0017 */
[----:B------:R-:W0:Y:S02]  /*4a90*/  F2I.FTZ.TRUNC.NTZ R3, R3 ;  /* 0x0000000300037305 */ /* 0x000e24000021f100 */
[----:B0-----:R0:W-:Y:S01]  /*4aa0*/  STG.E desc[UR36][R8.64], R3 ;  /* 0x0000000308007986 */ /* 0x0011e2000c101924 */
[----:B------:R-:W-:Y:S05]  /*4ab0*/  BRA `(.L_x_1814) ;  /* 0x0000000c00807947 */ /* 0x000fea0003800000 */
.L_x_1820:
[----:B------:R-:W-:Y:S02]  /*4ac0*/  IMAD.U32 R3, R3, 0x10000, RZ ;  /* 0x0001000003037824 */ /* 0x000fe400078e00ff */
[----:B------:R-:W-:-:S04]  /*4ad0*/  IMAD.MOV.U32 R25, RZ, RZ, R23 ;  /* 0x000000ffff197224 */ /* 0x000fc800078e0017 */
[----:B------:R-:W0:Y:S02]  /*4ae0*/  F2I.FTZ.TRUNC.NTZ R3, R3 ;  /* 0x0000000300037305 */ /* 0x000e24000021f100 */
[----:B0-----:R0:W-:Y:S01]  /*4af0*/  STG.E.U16 desc[UR36][R8.64], R3 ;  /* 0x0000000308007986 */ /* 0x0011e2000c101524 */
[----:B------:R-:W-:Y:S05]  /*4b00*/  BRA `(.L_x_1814) ;  /* 0x0000000c006c7947 */ /* 0x000fea0003800000 */
.L_x_1816:
        /* <DEDUP_REMOVED lines=10> */
.L_x_1823:
[----:B------:R-:W-:Y:S02]  /*4bb0*/  IMAD.U32 R0, R3, 0x10000, RZ ;  /* 0x0001000003007824 */ /* 0x000fe400078e00ff */
[----:B------:R-:W-:-:S03]  /*4bc0*/  IMAD.MOV.U32 R25, RZ, RZ, R23 ;  /* 0x000000ffff197224 */ /* 0x000fc600078e0017 */
[----:B------:R-:W-:-:S05]  /*4bd0*/  F2FP.F16.F32.PACK_AB R0, RZ, R0 ;  /* 0x00000000ff00723e */ /* 0x000fca00000000ff */
[----:B------:R0:W-:Y:S01]  /*4be0*/  STG.E.U16 desc[UR36][R8.64], R0 ;  /* 0x0000000008007986 */ /* 0x0001e2000c101524 */
[----:B------:R-:W-:Y:S05]  /*4bf0*/  BRA `(.L_x_1814) ;  /* 0x0000000c00307947 */ /* 0x000fea0003800000 */
.L_x_1822:
        /* <DEDUP_REMOVED lines=11> */
.L_x_1825:
[----:B------:R-:W-:Y:S02]  /*4cb0*/  IMAD.U32 R3, R3, 0x10000, RZ ;  /* 0x0001000003037824 */ /* 0x000fe400078e00ff */
[----:B------:R-:W-:-:S03]  /*4cc0*/  IMAD.MOV.U32 R25, RZ, RZ, R23 ;  /* 0x000000ffff197224 */ /* 0x000fc600078e0017 */
[----:B------:R-:W-:-:S04]  /*4cd0*/  F2FP.F16.F32.PACK_AB R3, RZ, R3 ;  /* 0x00000003ff03723e */ /* 0x000fc800000000ff */
[----:B------:R-:W-:-:S05]  /*4ce0*/  PRMT R3, R3, 0x5410, RZ ;  /* 0x0000541003037816 */ /* 0x000fca00000000ff */
[----:B------:R0:W-:Y:S01]  /*4cf0*/  STG.E desc[UR36][R8.64], R3 ;  /* 0x0000000308007986 */ /* 0x0001e2000c101924 */
[----:B------:R-:W-:Y:S05]  /*4d00*/  BRA `(.L_x_1814) ;  /* 0x0000000800ec7947 */ /* 0x000fea0003800000 */
.L_x_1824:
[----:B------:R-:W-:Y:S02]  /*4d10*/  IMAD.U32 R4, R3, 0x10000, RZ ;  /* 0x0001000003047824 */ /* 0x000fe400078e00ff */
[----:B------:R-:W-:Y:S02]  /*4d20*/  IMAD.MOV.U32 R25, RZ, RZ, R23 ;  /* 0x000000ffff197224 */ /* 0x000fe400078e0017 */
[----:B------:R-:W-:-:S06]  /*4d30*/  FMUL.FTZ R4, R4, 1 ;  /* 0x3f80000004047820 */ /* 0x000fcc0000410000 */
[----:B------:R-:W0:Y:S02]  /*4d40*/  F2F.F64.F32 R4, R4 ;  /* 0x0000000400047310 */ /* 0x000e240000201800 */
[----:B0-----:R0:W-:Y:S01]  /*4d50*/  STG.E.64 desc[UR36][R8.64], R4 ;  /* 0x0000000408007986 */ /* 0x0011e2000c101b24 */
[----:B------:R-:W-:Y:S05]  /*4d60*/  BRA `(.L_x_1814) ;  /* 0x0000000800d47947 */ /* 0x000fea0003800000 */
.L_x_1815:
        /* <DEDUP_REMOVED lines=14> */
.L_x_1828:
[----:B------:R-:W-:Y:S01]  /*4e50*/  IMAD.U32 R3, R3, 0x10000, RZ ;  /* 0x0001000003037824 */ /* 0x000fe200078e00ff */
[----:B------:R-:W-:Y:S01]  /*4e60*/  CS2R R6, SRZ ;  /* 0x0000000000067805 */ /* 0x000fe2000001ff00 */
[----:B------:R-:W-:Y:S02]  /*4e70*/  IMAD.MOV.U32 R25, RZ, RZ, R23 ;  /* 0x000000ffff197224 */ /* 0x000fe400078e0017 */
[----:B------:R-:W-:-:S04]  /*4e80*/  FMUL.FTZ R3, R3, 1 ;  /* 0x3f80000003037820 */ /* 0x000fc80000410000 */
[----:B------:R-:W0:Y:S02]  /*4e90*/  F2F.F64.F32 R4, R3 ;  /* 0x0000000300047310 */ /* 0x000e240000201800 */
[----:B0-----:R0:W-:Y:S01]  /*4ea0*/  STG.E.128 desc[UR36][R8.64], R4 ;  /* 0x0000000408007986 */ /* 0x0011e2000c101d24 */
[----:B------:R-:W-:Y:S05]  /*4eb0*/  BRA `(.L_x_1814) ;  /* 0x0000000800807947 */ /* 0x000fea0003800000 */
.L_x_1827:
        /* <DEDUP_REMOVED lines=19> */
.L_x_1832:
[----:B------:R-:W-:Y:S05]  /*4ff0*/  BSYNC.RECONVERGENT B0 ;  /* 0x0000000000007941 */ /* 0x000fea0003800200 */
.L_x_1831:
[----:B------:R-:W-:Y:S01]  /*5000*/  LOP3.LUT R5, R0, 0x80, R5, 0xf8, !PT ;  /* 0x0000008000057812 */ /* 0x000fe200078ef805 */
[----:B------:R-:W-:-:S04]  /*5010*/  IMAD.MOV.U32 R25, RZ, RZ, R23 ;  /* 0x000000ffff197224 */ /* 0x000fc800078e0017 */
[----:B------:R3:W-:Y:S01]  /*5020*/  STG.E.U8 desc[UR36][R8.64], R5 ;  /* 0x0000000508007986 */ /* 0x0007e2000c101124 */
[----:B------:R-:W-:Y:S05]  /*5030*/  BRA `(.L_x_1814) ;  /* 0x0000000800207947 */ /* 0x000fea0003800000 */
.L_x_1830:
        /* <DEDUP_REMOVED lines=15> */
.L_x_1834:
[----:B------:R-:W-:Y:S05]  /*5130*/  BSYNC.RECONVERGENT B0 ;  /* 0x0000000000007941 */ /* 0x000fea0003800200 */
.L_x_1833:
[----:B------:R-:W-:Y:S01]  /*5140*/  LOP3.LUT R5, R0, 0x80, R5, 0xf8, !PT ;  /* 0x0000008000057812 */ /* 0x000fe200078ef805 */
[----:B------:R-:W-:-:S04]  /*5150*/  IMAD.MOV.U32 R25, RZ, RZ, R23 ;  /* 0x000000ffff197224 */ /* 0x000fc800078e0017 */
[----:B------:R2:W-:Y:S01]  /*5160*/  STG.E.U8 desc[UR36][R8.64], R5 ;  /* 0x0000000508007986 */ /* 0x0005e2000c101124 */
[----:B------:R-:W-:Y:S05]  /*5170*/  BRA `(.L_x_1814) ;  /* 0x0000000400d07947 */ /* 0x000fea0003800000 */
.L_x_1829:
[----:B------:R1:W-:Y:S01]  /*5180*/  STG.E.U16 desc[UR36][R8.64], R3 ;  /* 0x0000000308007986 */ /* 0x0003e2000c101524 */
[----:B------:R-:W-:Y:S01]  /*5190*/  IMAD.MOV.U32 R25, RZ, RZ, R23 ;  /* 0x000000ffff197224 */ /* 0x000fe200078e0017 */
[----:B------:R-:W-:Y:S06]  /*51a0*/  BRA `(.L_x_1814) ;  /* 0x0000000400c47947 */ /* 0x000fec0003800000 */
.L_x_1826:
        /* <DEDUP_REMOVED lines=10> */
[----:B------:R-:W0:Y:S02]  /*5250*/  F2I.FTZ.U32.TRUNC.NTZ R3, R3 ;  /* 0x0000000300037305 */ /* 0x000e24000021f000 */
[----:B0-----:R0:W-:Y:S01]  /*5260*/  STG.E.U16 desc[UR36][R8.64], R3 ;  /* 0x0000000308007986 */ /* 0x0011e2000c101524 */
[----:B------:R-:W-:Y:S05]  /*5270*/  BRA `(.L_x_1814) ;  /* 0x0000000400907947 */ /* 0x000fea0003800000 */
.L_x_1837:
        /* <DEDUP_REMOVED lines=13> */
.L_x_1840:
[----:B------:R-:W-:-:S04]  /*5350*/  SHF.R.U32.HI R0, RZ, 0x14, R3 ;  /* 0x00000014ff007819 */ /* 0x000fc80000011603 */
[----:B------:R-:W-:-:S04]  /*5360*/  LOP3.LUT R0, R0, 0x1, RZ, 0xc0, !PT ;  /* 0x0000000100007812 */ /* 0x000fc800078ec0ff */
[----:B------:R-:W-:-:S04]  /*5370*/  IADD3 R0, PT, PT, R3, 0x487ffff, R0 ;  /* 0x0487ffff03007810 */ /* 0x000fc80007ffe000 */
[----:B------:R-:W-:-:S04]  /*5380*/  SHF.R.U32.HI R0, RZ, 0x14, R0 ;  /* 0x00000014ff007819 */ /* 0x000fc80000011600 */
[----:B------:R-:W-:-:S07]  /*5390*/  LOP3.LUT R0, R0, 0xff, RZ, 0xc0, !PT ;  /* 0x000000ff00007812 */ /* 0x000fce00078ec0ff */
.L_x_1841:
[----:B------:R-:W-:-:S04]  /*53a0*/  SHF.R.U32.HI R3, RZ, 0x18, R3 ;  /* 0x00000018ff037819 */ /* 0x000fc80000011603 */
[----:B------:R-:W-:-:S04]  /*53b0*/  LOP3.LUT R0, R0, 0x80, R3, 0xf8, !PT ;  /* 0x0000008000007812 */ /* 0x000fc800078ef803 */
[----:B------:R-:W-:-:S07]  /*53c0*/  PRMT R4, R0, 0x7610, R4 ;  /* 0x0000761000047816 */ /* 0x000fce0000000004 */
.L_x_1839:
[----:B------:R-:W-:Y:S05]  /*53d0*/  BSYNC.RECONVERGENT B0 ;  /* 0x0000000000007941 */ /* 0x000fea0003800200 */
.L_x_1838:
[----:B------:R0:W-:Y:S01]  /*53e0*/  STG.E.U8 desc[UR36][R8.64], R4 ;  /* 0x0000000408007986 */ /* 0x0001e2000c101124 */
[----:B------:R-:W-:Y:S01]  /*53f0*/  IMAD.MOV.U32 R25, RZ, RZ, R23 ;  /* 0x000000ffff197224 */ /* 0x000fe200078e0017 */
[----:B------:R-:W-:Y:S06]  /*5400*/  BRA `(.L_x_1814) ;  /* 0x00000004002c7947 */ /* 0x000fec0003800000 */
.L_x_1836:
        /* <DEDUP_REMOVED lines=13> */
.L_x_1844:
[----:B------:R-:W-:-:S04]  /*54e0*/  SHF.R.U32.HI R0, RZ, 0x15, R3 ;  /* 0x00000015ff007819 */ /* 0x000fc80000011603 */
[----:B------:R-:W-:-:S04]  /*54f0*/  LOP3.LUT R0, R0, 0x1, RZ, 0xc0, !PT ;  /* 0x0000000100007812 */ /* 0x000fc800078ec0ff */
[----:B------:R-:W-:-:S04]  /*5500*/  IADD3 R0, PT, PT, R3, 0x88fffff, R0 ;  /* 0x088fffff03007810 */ /* 0x000fc80007ffe000 */
[----:B------:R-:W-:-:S04]  /*5510*/  SHF.R.U32.HI R0, RZ, 0x15, R0 ;  /* 0x00000015ff007819 */ /* 0x000fc80000011600 */
[----:B------:R-:W-:-:S07]  /*5520*/  LOP3.LUT R0, R0, 0xff, RZ, 0xc0, !PT ;  /* 0x000000ff00007812 */ /* 0x000fce00078ec0ff */
.L_x_1845:
[----:B------:R-:W-:-:S04]  /*5530*/  SHF.R.U32.HI R3, RZ, 0x18, R3 ;  /* 0x00000018ff037819 */ /* 0x000fc80000011603 */
[----:B------:R-:W-:-:S04]  /*5540*/  LOP3.LUT R0, R0, 0x80, R3, 0xf8, !PT ;  /* 0x0000008000007812 */ /* 0x000fc800078ef803 */
[----:B------:R-:W-:-:S07]  /*5550*/  PRMT R4, R0, 0x7610, R4 ;  /* 0x0000761000047816 */ /* 0x000fce0000000004 */
.L_x_1843:
[----:B------:R-:W-:Y:S05]  /*5560*/  BSYNC.RECONVERGENT B0 ;  /* 0x0000000000007941 */ /* 0x000fea0003800200 */
.L_x_1842:
[----:B------:R0:W-:Y:S01]  /*5570*/  STG.E.U8 desc[UR36][R8.64], R4 ;  /* 0x0000000408007986 */ /* 0x0001e2000c101124 */
[----:B------:R-:W-:Y:S01]  /*5580*/  IMAD.MOV.U32 R25, RZ, RZ, R23 ;  /* 0x000000ffff197224 */ /* 0x000fe200078e0017 */
[----:B------:R-:W-:Y:S06]  /*5590*/  BRA `(.L_x_1814) ;  /* 0x0000000000c87947 */ /* 0x000fec0003800000 */
.L_x_1835:
[----:B------:R-:W-:-:S13]  /*55a0*/  ISETP.NE.AND P0, PT, R0, 0x1c, PT ;  /* 0x0000001c0000780c */ /* 0x000fda0003f05270 */
[----:B------:R-:W-:Y:S05]  /*55b0*/  @!P0 BRA `(.L_x_1846) ;  /* 0x0000000000b08947 */ /* 0x000fea0003800000 */
[----:B------:R-:W-:-:S13]  /*55c0*/  ISETP.NE.AND P0, PT, R0, 0x1d, PT ;  /* 0x0000001d0000780c */ /* 0x000fda0003f05270 */
[----:B------:R-:W-:Y:S05]  /*55d0*/  @!P0 BRA `(.L_x_1847) ;  /* 0x0000000000948947 */ /* 0x000fea0003800000 */
[----:B------:R-:W-:-:S13]  /*55e0*/  ISETP.NE.AND P0, PT, R0, 0x2c, PT ;  /* 0x0000002c0000780c */ /* 0x000fda0003f05270 */
[----:B------:R-:W-:Y:S05]  /*55f0*/  @!P0 BRA `(.L_x_1848) ;  /* 0x0000000000488947 */ /* 0x000fea0003800000 */
.L_x_1819:
        /* <DEDUP_REMOVED lines=15> */
[----:B--2-4-:R-:W-:Y:S05]  /*56f0*/  CALL.ABS.NOINC R14 ;  /* 0x000000000e007343 */ /* 0x014fea0003c00000 */
.L_x_1849:
[----:B------:R-:W-:Y:S01]  /*5700*/  IMAD.MOV.U32 R25, RZ, RZ, R23 ;  /* 0x000000ffff197224 */ /* 0x000fe200078e0017 */
[----:B------:R-:W-:Y:S06]  /*5710*/  BRA `(.L_x_1814) ;  /* 0x0000000000687947 */ /* 0x000fec0003800000 */
.L_x_1848:
        /* <DEDUP_REMOVED lines=17> */
.L_x_1847:
[----:B------:R-:W-:Y:S02]  /*5830*/  IMAD.U32 R4, R3, 0x10000, RZ ;  /* 0x0001000003047824 */ /* 0x000fe400078e00ff */
[----:B------:R-:W-:-:S04]  /*5840*/  IMAD.MOV.U32 R25, RZ, RZ, R23 ;  /* 0x000000ffff197224 */ /* 0x000fc800078e0017 */
[----:B------:R-:W0:Y:S02]  /*5850*/  F2I.U64.TRUNC R4, R4 ;  /* 0x0000000400047311 */ /* 0x000e24000020d800 */
[----:B0-----:R0:W-:Y:S01]  /*5860*/  STG.E.64 desc[UR36][R8.64], R4 ;  /* 0x0000000408007986 */ /* 0x0011e2000c101b24 */
[----:B------:R-:W-:Y:S05]  /*5870*/  BRA `(.L_x_1814) ;  /* 0x0000000000107947 */ /* 0x000fea0003800000 */
.L_x_1846:
[----:B------:R-:W-:Y:S02]  /*5880*/  IMAD.U32 R3, R3, 0x10000, RZ ;  /* 0x0001000003037824 */ /* 0x000fe400078e00ff */
[----:B------:R-:W-:-:S04]  /*5890*/  IMAD.MOV.U32 R25, RZ, RZ, R23 ;  /* 0x000000ffff197224 */ /* 0x000fc800078e0017 */
[----:B------:R-:W0:Y:S02]  /*58a0*/  F2I.FTZ.U32.TRUNC.NTZ R3, R3 ;  /* 0x0000000300037305 */ /* 0x000e24000021f000 */
[----:B0-----:R0:W-:Y:S02]  /*58b0*/  STG.E desc[UR36][R8.64], R3 ;  /* 0x0000000308007986 */ /* 0x0011e4000c101924 */
.L_x_1814:
[----:B------:R-:W-:Y:S05]  /*58c0*/  BSYNC.RECONVERGENT B6 ;  /* 0x0000000000067941 */ /* 0x000fea0003800200 */
.L_x_1813:
[----:B------:R-:W-:Y:S01]  /*58d0*/  ISETP.GE.AND P0, PT, R25, R16, PT ;  /* 0x000000101900720c */ /* 0x000fe20003f06270 */
[----:B------:R-:W-:-:S12]  /*58e0*/  BSSY.RECONVERGENT B6, `(.L_x_1850) ;  /* 0x00001f0000067945 */ /* 0x000fd80003800200 */
[----:B------:R-:W-:Y:S05]  /*58f0*/  @P0 BRA `(.L_x_1851) ;  /* 0x0000001c00b80947 */ /* 0x000fea0003800000 */
[----:B------:R-:W5:Y:S01]  /*5900*/  LDCU UR4, c[0x0][0x3b0] ;  /* 0x00007600ff0477ac */ /* 0x000f620008000800 */
[----:B0123--:R-:W0:Y:S01]  /*5910*/  LDC.64 R8, c[0x0][0x390] ;  /* 0x0000e400ff087b82 */ /* 0x00fe220000000a00 */
        /* <DEDUP_REMOVED lines=16> */
[----:B------:R-:W-:-:S04]  /*5a20*/  IMAD.U32 R22, R22, 0x10000, RZ ;  /* 0x0001000016167824 */ /* 0x000fc800078e00ff */
[----:B------:R-:W0:Y:S02]  /*5a30*/  F2I.FTZ.TRUNC.NTZ R3, R22 ;  /* 0x0000001600037305 */ /* 0x000e24000021f100 */
[----:B0-----:R0:W-:Y:S01]  /*5a40*/  STG.E.U8 desc[UR36][R8.64], R3 ;  /* 0x0000000308007986 */ /* 0x0011e2000c101124 */
[----:B------:R-:W-:Y:S05]  /*5a50*/  BRA `(.L_x_1857) ;  /* 0x0000000c007c7947 */ /* 0x000fea0003800000 */
.L_x_1855:
[----:B------:R-:W-:-:S06]  /*5a60*/  IMAD.U32 R5, R22, 0x10000, RZ ;  /* 0x0001000016057824 */ /* 0x000fcc00078e00ff */
[----:B------:R-:W0:Y:S02]  /*5a70*/  F2I.S64.TRUNC R4, R5 ;  /* 0x0000000500047311 */ /* 0x000e24000020d900 */
[----:B0-----:R0:W-:Y:S01]  /*5a80*/  STG.E.U8 desc[UR36][R8.64], R4 ;  /* 0x0000000408007986 */ /* 0x0011e2000c101124 */
[----:B------:R-:W-:Y:S05]  /*5a90*/  BRA `(.L_x_1857) ;  /* 0x0000000c006c7947 */ /* 0x000fea0003800000 */
.L_x_1854:
        /* <DEDUP_REMOVED lines=10> */
.L_x_1859:
[----:B------:R-:W-:-:S04]  /*5b40*/  IMAD.U32 R22, R22, 0x10000, RZ ;  /* 0x0001000016167824 */ /* 0x000fc800078e00ff */
[----:B------:R-:W0:Y:S02]  /*5b50*/  F2I.FTZ.TRUNC.NTZ R3, R22 ;  /* 0x0000001600037305 */ /* 0x000e24000021f100 */
[----:B0-----:R0:W-:Y:S01]  /*5b60*/  STG.E desc[UR36][R8.64], R3 ;  /* 0x0000000308007986 */ /* 0x0011e2000c101924 */
[----:B------:R-:W-:Y:S05]  /*5b70*/  BRA `(.L_x_1857) ;  /* 0x0000000c00347947 */ /* 0x000fea0003800000 */
.L_x_1858:
[----:B------:R-:W-:-:S04]  /*5b80*/  IMAD.U32 R22, R22, 0x10000, RZ ;  /* 0x0001000016167824 */ /* 0x000fc800078e00ff */
[----:B------:R-:W0:Y:S02]  /*5b90*/  F2I.FTZ.TRUNC.NTZ R3, R22 ;  /* 0x0000001600037305 */ /* 0x000e24000021f100 */
[----:B0-----:R0:W-:Y:S01]  /*5ba0*/  STG.E.U16 desc[UR36][R8.64], R3 ;  /* 0x0000000308007986 */ /* 0x0011e2000c101524 */
[----:B------:R-:W-:Y:S05]  /*5bb0*/  BRA `(.L_x_1857) ;  /* 0x0000000c00247947 */ /* 0x000fea0003800000 */
.L_x_1853:
        /* <DEDUP_REMOVED lines=9> */
.L_x_1861:
[----:B------:R-:W-:-:S05]  /*5c50*/  IMAD.U32 R0, R22, 0x10000, RZ ;  /* 0x0001000016007824 */ /* 0x000fca00078e00ff */
[----:B------:R-:W-:-:S05]  /*5c60*/  F2FP.F16.F32.PACK_AB R0, RZ, R0 ;  /* 0x00000000ff00723e */ /* 0x000fca00000000ff */
[----:B------:R0:W-:Y:S01]  /*5c70*/  STG.E.U16 desc[UR36][R8.64], R0 ;  /* 0x0000000008007986 */ /* 0x0001e2000c101524 */
[----:B------:R-:W-:Y:S05]  /*5c80*/  BRA `(.L_x_1857) ;  /* 0x0000000800f07947 */ /* 0x000fea0003800000 */
.L_x_1860:
        /* <DEDUP_REMOVED lines=10> */
.L_x_1863:
[----:B------:R-:W-:-:S05]  /*5d30*/  IMAD.U32 R22, R22, 0x10000, RZ ;  /* 0x0001000016167824 */ /* 0x000fca00078e00ff */
[----:B------:R-:W-:-:S04]  /*5d40*/  F2FP.F16.F32.PACK_AB R3, RZ, R22 ;  /* 0x00000016ff03723e */ /* 0x000fc800000000ff */
[----:B------:R-:W-:-:S05]  /*5d50*/  PRMT R3, R3, 0x5410, RZ ;  /* 0x0000541003037816 */ /* 0x000fca00000000ff */
[----:B------:R0:W-:Y:S01]  /*5d60*/  STG.E desc[UR36][R8.64], R3 ;  /* 0x0000000308007986 */ /* 0x0001e2000c101924 */
[----:B------:R-:W-:Y:S05]  /*5d70*/  BRA `(.L_x_1857) ;  /* 0x0000000800b47947 */ /* 0x000fea0003800000 */
.L_x_1862:
[----:B------:R-:W-:-:S04]  /*5d80*/  IMAD.U32 R4, R22, 0x10000, RZ ;  /* 0x0001000016047824 */ /* 0x000fc800078e00ff */
[----:B------:R-:W-:-:S06]  /*5d90*/  FMUL.FTZ R4, R4, 1 ;  /* 0x3f80000004047820 */ /* 0x000fcc0000410000 */
[----:B------:R-:W0:Y:S02]  /*5da0*/  F2F.F64.F32 R4, R4 ;  /* 0x0000000400047310 */ /* 0x000e240000201800 */
[----:B0-----:R0:W-:Y:S01]  /*5db0*/  STG.E.64 desc[UR36][R8.64], R4 ;  /* 0x0000000408007986 */ /* 0x0011e2000c101b24 */
[----:B------:R-:W-:Y:S05]  /*5dc0*/  BRA `(.L_x_1857) ;  /* 0x0000000800a07947 */ /* 0x000fea0003800000 */
.L_x_1852:
        /* <DEDUP_REMOVED lines=14> */
.L_x_1867:
        /* <DEDUP_REMOVED lines=17> */
.L_x_1870:
[----:B------:R-:W-:-:S04]  /*5fc0*/  SHF.R.U32.HI R3, RZ, 0x18, R5 ;  /* 0x00000018ff037819 */ /* 0x000fc80000011605 */
[----:B------:R-:W-:-:S04]  /*5fd0*/  LOP3.LUT R0, R0, 0x80, R3, 0xf8, !PT ;  /* 0x0000008000007812 */ /* 0x000fc800078ef803 */
[----:B------:R-:W-:-:S07]  /*5fe0*/  PRMT R4, R0, 0x7610, R4 ;  /* 0x0000761000047816 */ /* 0x000fce0000000004 */
.L_x_1869:
[----:B------:R-:W-:Y:S05]  /*5ff0*/  BSYNC.RECONVERGENT B0 ;  /* 0x0000000000007941 */ /* 0x000fea0003800200 */
.L_x_1868:
[----:B------:R0:W-:Y:S01]  /*6000*/  STG.E.U8 desc[UR36][R8.64], R4 ;  /* 0x0000000408007986 */ /* 0x0001e2000c101124 */
[----:B------:R-:W-:Y:S05]  /*6010*/  BRA `(.L_x_1857) ;  /* 0x00000008000c7947 */ /* 0x000fea0003800000 */
.L_x_1866:
        /* <DEDUP_REMOVED lines=17> */
.L_x_1873:
[----:B------:R-:W-:-:S04]  /*6130*/  SHF.R.U32.HI R3, RZ, 0x18, R5 ;  /* 0x00000018ff037819 */ /* 0x000fc80000011605 */
[----:B------:R-:W-:-:S04]  /*6140*/  LOP3.LUT R0, R0, 0x80, R3, 0xf8, !PT ;  /* 0x0000008000007812 */ /* 0x000fc800078ef803 */
[----:B------:R-:W-:-:S07]  /*6150*/  PRMT R4, R0, 0x7610, R4 ;  /* 0x0000761000047816 */ /* 0x000fce0000000004 */
.L_x_1872:
[----:B------:R-:W-:Y:S05]  /*6160*/  BSYNC.RECONVERGENT B0 ;  /* 0x0000000000007941 */ /* 0x000fea0003800200 */
.L_x_1871:
[----:B------:R0:W-:Y:S01]  /*6170*/  STG.E.U8 desc[UR36][R8.64], R4 ;  /* 0x0000000408007986 */ /* 0x0001e2000c101124 */
[----:B------:R-:W-:Y:S05]  /*6180*/  BRA `(.L_x_1857) ;  /* 0x0000000400b07947 */ /* 0x000fea0003800000 */
.L_x_1865:
        /* <DEDUP_REMOVED lines=22> */
.L_x_1875:
[----:B------:R-:W-:-:S06]  /*62f0*/  IMAD.U32 R4, R22, 0x10000, RZ ;  /* 0x0001000016047824 */ /* 0x000fcc00078e00ff */
[----:B------:R-:W0:Y:S02]  /*6300*/  F2I.U64.TRUNC R4, R4 ;  /* 0x0000000400047311 */ /* 0x000e24000020d800 */
[----:B0-----:R0:W-:Y:S01]  /*6310*/  STG.E.64 desc[UR36][R8.64], R4 ;  /* 0x0000000408007986 */ /* 0x0011e2000c101b24 */
[----:B------:R-:W-:Y:S05]  /*6320*/  BRA `(.L_x_1857) ;  /* 0x0000000400487947 */ /* 0x000fea0003800000 */
.L_x_1874:
[----:B------:R-:W-:-:S04]  /*6330*/  IMAD.U32 R22, R22, 0x10000, RZ ;  /* 0x0001000016167824 */ /* 0x000fc800078e00ff */
[----:B------:R-:W0:Y:S02]  /*6340*/  F2I.FTZ.U32.TRUNC.NTZ R3, R22 ;  /* 0x0000001600037305 */ /* 0x000e24000021f000 */
[----:B0-----:R0:W-:Y:S01]  /*6350*/  STG.E desc[UR36][R8.64], R3 ;  /* 0x0000000308007986 */ /* 0x0011e2000c101924 */
[----:B------:R-:W-:Y:S05]  /*6360*/  BRA `(.L_x_1857) ;  /* 0x0000000400387947 */ /* 0x000fea0003800000 */
.L_x_1864:
        /* <DEDUP_REMOVED lines=11> */
.L_x_1877:
[----:B------:R-:W-:Y:S01]  /*6420*/  IMAD.U32 R22, R22, 0x10000, RZ ;  /* 0x0001000016167824 */ /* 0x000fe200078e00ff */
[----:B------:R-:W-:-:S03]  /*6430*/  CS2R R6, SRZ ;  /* 0x0000000000067805 */ /* 0x000fc6000001ff00 */
[----:B------:R-:W-:-:S06]  /*6440*/  FMUL.FTZ R4, R22, 1 ;  /* 0x3f80000016047820 */ /* 0x000fcc0000410000 */
[----:B------:R-:W0:Y:S02]  /*6450*/  F2F.F64.F32 R4, R4 ;  /* 0x0000000400047310 */ /* 0x000e240000201800 */
[----:B0-----:R0:W-:Y:S01]  /*6460*/  STG.E.128 desc[UR36][R8.64], R4 ;  /* 0x0000000408007986 */ /* 0x0011e2000c101d24 */
[----:B------:R-:W-:Y:S05]  /*6470*/  BRA `(.L_x_1857) ;  /* 0x0000000000f47947 */ /* 0x000fea0003800000 */
.L_x_1876:
[----:B------:R-:W-:-:S13]  /*6480*/  ISETP.NE.AND P0, PT, R0, 0xf, PT ;  /* 0x0000000f0000780c */ /* 0x000fda0003f05270 */
[----:B------:R-:W-:Y:S05]  /*6490*/  @!P0 BRA `(.L_x_1878) ;  /* 0x0000000000e88947 */ /* 0x000fea0003800000 */
[----:B------:R-:W-:-:S13]  /*64a0*/  ISETP.NE.AND P0, PT, R0, 0x17, PT ;  /* 0x000000170000780c */ /* 0x000fda0003f05270 */
[----:B------:R-:W-:Y:S05]  /*64b0*/  @!P0 BRA `(.L_x_1879) ;  /* 0x0000000000908947 */ /* 0x000fea0003800000 */
[----:B------:R-:W-:-:S13]  /*64c0*/  ISETP.NE.AND P0, PT, R0, 0x18, PT ;  /* 0x000000180000780c */ /* 0x000fda0003f05270 */
[----:B------:R-:W-:Y:S05]  /*64d0*/  @!P0 BRA `(.L_x_1880) ;  /* 0x0000000000448947 */ /* 0x000fea0003800000 */
.L_x_1856:
        /* <DEDUP_REMOVED lines=16> */
.L_x_1881:
[----:B------:R-:W-:Y:S05]  /*65e0*/  BRA `(.L_x_1857) ;  /* 0x0000000000987947 */ /* 0x000fea0003800000 */
.L_x_1880:
        /* <DEDUP_REMOVED lines=13> */
.L_x_1883:
[----:B------:R-:W-:Y:S05]  /*66c0*/  BSYNC.RECONVERGENT B0 ;  /* 0x0000000000007941 */ /* 0x000fea0003800200 */
.L_x_1882:
[----:B------:R-:W-:-:S05]  /*66d0*/  LOP3.LUT R3, R0, 0x80, R3, 0xf8, !PT ;  /* 0x0000008000037812 */ /* 0x000fca00078ef803 */
[----:B------:R2:W-:Y:S01]  /*66e0*/  STG.E.U8 desc[UR36][R8.64], R3 ;  /* 0x0000000308007986 */ /* 0x0005e2000c101124 */
[----:B------:R-:W-:Y:S05]  /*66f0*/  BRA `(.L_x_1857) ;  /* 0x0000000000547947 */ /* 0x000fea0003800000 */
.L_x_1879:
        /* <DEDUP_REMOVED lines=12> */
.L_x_1885:
[----:B------:R-:W-:Y:S01]  /*67c0*/  IMAD.MOV.U32 R0, RZ, RZ, 0x7f ;  /* 0x0000007fff007424 */ /* 0x000fe200078e00ff */
[----:B------:R-:W-:-:S04]  /*67d0*/  ISETP.GT.U32.AND P0, PT, R4, 0x7f800000, PT ;  /* 0x7f8000000400780c */ /* 0x000fc80003f04070 */
[----:B------:R-:W-:-:S09]  /*67e0*/  SEL R0, R0, 0x7c, P0 ;  /* 0x0000007c00007807 */ /* 0x000fd20000000000 */
.L_x_1886:
[----:B------:R-:W-:Y:S05]  /*67f0*/  BSYNC.RECONVERGENT B0 ;  /* 0x0000000000007941 */ /* 0x000fea0003800200 */
.L_x_1884:
[----:B------:R-:W-:-:S04]  /*6800*/  SHF.R.U32.HI R3, RZ, 0x18, R3 ;  /* 0x00000018ff037819 */ /* 0x000fc80000011603 */
[----:B------:R-:W-:-:S05]  /*6810*/  LOP3.LUT R3, R0, 0x80, R3, 0xf8, !PT ;  /* 0x0000008000037812 */ /* 0x000fca00078ef803 */
[----:B------:R1:W-:Y:S01]  /*6820*/  STG.E.U8 desc[UR36][R8.64], R3 ;  /* 0x0000000308007986 */ /* 0x0003e2000c101124 */
[----:B------:R-:W-:Y:S05]  /*6830*/  BRA `(.L_x_1857) ;  /* 0x0000000000047947 */ /* 0x000fea0003800000 */
.L_x_1878:
[----:B------:R0:W-:Y:S02]  /*6840*/  STG.E.U16 desc[UR36][R8.64], R22 ;  /* 0x0000001608007986 */ /* 0x0001e4000c101524 */
.L_x_1857:
[----:B------:R-:W-:-:S05]  /*6850*/  VIADD R25, R25, 0x80 ;  /* 0x0000008019197836 */ /* 0x000fca0000000000 */
[----:B------:R-:W-:-:S13]  /*6860*/  ISETP.GE.AND P0, PT, R25, R16, PT ;  /* 0x000000101900720c */ /* 0x000fda0003f06270 */
        /* <DEDUP_REMOVED lines=23> */
.L_x_1890:
[----:B------:R-:W-:-:S06]  /*69e0*/  IMAD.U32 R5, R17, 0x10000, RZ ;  /* 0x0001000011057824 */ /* 0x000fcc00078e00ff */
[----:B------:R-:W0:Y:S02]  /*69f0*/  F2I.S64.TRUNC R4, R5 ;  /* 0x0000000500047311 */ /* 0x000e24000020d900 */
[----:B0-----:R0:W-:Y:S01]  /*6a00*/  STG.E.U8 desc[UR36][R8.64], R4 ;  /* 0x0000000408007986 */ /* 0x0011e2000c101124 */
[----:B------:R-:W-:Y:S05]  /*6a10*/  BRA `(.L_x_1892) ;  /* 0x0000000c006c7947 */ /* 0x000fea0003800000 */
.L_x_1889:
        /* <DEDUP_REMOVED lines=10> */
.L_x_1894:
[----:B------:R-:W-:-:S06]  /*6ac0*/  IMAD.U32 R17, R17, 0x10000, RZ ;  /* 0x0001000011117824 */ /* 0x000fcc00078e00ff */
[----:B------:R-:W0:Y:S02]  /*6ad0*/  F2I.FTZ.TRUNC.NTZ R17, R17 ;  /* 0x0000001100117305 */ /* 0x000e24000021f100 */
[----:B0-----:R3:W-:Y:S01]  /*6ae0*/  STG.E desc[UR36][R8.64], R17 ;  /* 0x0000001108007986 */ /* 0x0017e2000c101924 */
[----:B------:R-:W-:Y:S05]  /*6af0*/  BRA `(.L_x_1892) ;  /* 0x0000000c00347947 */ /* 0x000fea0003800000 */
.L_x_1893:
[----:B------:R-:W-:-:S06]  /*6b00*/  IMAD.U32 R17, R17, 0x10000, RZ ;  /* 0x0001000011117824 */ /* 0x000fcc00078e00ff */
[----:B------:R-:W0:Y:S02]  /*6b10*/  F2I.FTZ.TRUNC.NTZ R17, R17 ;  /* 0x0000001100117305 */ /* 0x000e24000021f100 */
[----:B0-----:R2:W-:Y:S01]  /*6b20*/  STG.E.U16 desc[UR36][R8.64], R17 ;  /* 0x0000001108007986 */ /* 0x0015e2000c101524 */
[----:B------:R-:W-:Y:S05]  /*6b30*/  BRA `(.L_x_1892) ;  /* 0x0000000c00247947 */ /* 0x000fea0003800000 */
.L_x_1888:
        /* <DEDUP_REMOVED lines=9> */
.L_x_1896:
[----:B------:R-:W-:-:S05]  /*6bd0*/  IMAD.U32 R0, R17, 0x10000, RZ ;  /* 0x0001000011007824 */ /* 0x000fca00078e00ff */
[----:B------:R-:W-:-:S05]  /*6be0*/  F2FP.F16.F32.PACK_AB R0, RZ, R0 ;  /* 0x00000000ff00723e */ /* 0x000fca00000000ff */
[----:B------:R0:W-:Y:S01]  /*6bf0*/  STG.E.U16 desc[UR36][R8.64], R0 ;  /* 0x0000000008007986 */ /* 0x0001e2000c101524 */
[----:B------:R-:W-:Y:S05]  /*6c00*/  BRA `(.L_x_1892) ;  /* 0x0000000800f07947 */ /* 0x000fea0003800000 */
.L_x_1895:
        /* <DEDUP_REMOVED lines=10> */
.L_x_1898:
[----:B------:R-:W-:-:S05]  /*6cb0*/  IMAD.U32 R17, R17, 0x10000, RZ ;  /* 0x0001000011117824 */ /* 0x000fca00078e00ff */
[----:B------:R-:W-:-:S04]  /*6cc0*/  F2FP.F16.F32.PACK_AB R3, RZ, R17 ;  /* 0x00000011ff03723e */ /* 0x000fc800000000ff */
[----:B------:R-:W-:-:S05]  /*6cd0*/  PRMT R3, R3, 0x5410, RZ ;  /* 0x0000541003037816 */ /* 0x000fca00000000ff */
[----:B------:R0:W-:Y:S01]  /*6ce0*/  STG.E desc[UR36][R8.64], R3 ;  /* 0x0000000308007986 */ /* 0x0001e2000c101924 */
[----:B------:R-:W-:Y:S05]  /*6cf0*/  BRA `(.L_x_1892) ;  /* 0x0000000800b47947 */ /* 0x000fea0003800000 */
.L_x_1897:
[----:B------:R-:W-:-:S04]  /*6d00*/  IMAD.U32 R4, R17, 0x10000, RZ ;  /* 0x0001000011047824 */ /* 0x000fc800078e00ff */
[----:B------:R-:W-:-:S06]  /*6d10*/  FMUL.FTZ R4, R4, 1 ;  /* 0x3f80000004047820 */ /* 0x000fcc0000410000 */
[----:B------:R-:W0:Y:S02]  /*6d20*/  F2F.F64.F32 R4, R4 ;  /* 0x0000000400047310 */ /* 0x000e240000201800 */
[----:B0-----:R0:W-:Y:S01]  /*6d30*/  STG.E.64 desc[UR36][R8.64], R4 ;  /* 0x0000000408007986 */ /* 0x0011e2000c101b24 */
[----:B------:R-:W-:Y:S05]  /*6d40*/  BRA `(.L_x_1892) ;  /* 0x0000000800a07947 */ /* 0x000fea0003800000 */
.L_x_1887:
        /* <DEDUP_REMOVED lines=14> */
.L_x_1902:
        /* <DEDUP_REMOVED lines=17> */
.L_x_1905:
[----:B------:R-:W-:-:S04]  /*6f40*/  SHF.R.U32.HI R3, RZ, 0x18, R17 ;  /* 0x00000018ff037819 */ /* 0x000fc80000011611 */
[----:B------:R-:W-:-:S04]  /*6f50*/  LOP3.LUT R0, R0, 0x80, R3, 0xf8, !PT ;  /* 0x0000008000007812 */ /* 0x000fc800078ef803 */
[----:B------:R-:W-:-:S07]  /*6f60*/  PRMT R4, R0, 0x7610, R4 ;  /* 0x0000761000047816 */ /* 0x000fce0000000004 */
.L_x_1904:
[----:B------:R-:W-:Y:S05]  /*6f70*/  BSYNC.RECONVERGENT B0 ;  /* 0x0000000000007941 */ /* 0x000fea0003800200 */
.L_x_1903:
[----:B------:R0:W-:Y:S01]  /*6f80*/  STG.E.U8 desc[UR36][R8.64], R4 ;  /* 0x0000000408007986 */ /* 0x0001e2000c101124 */
[----:B------:R-:W-:Y:S05]  /*6f90*/  BRA `(.L_x_1892) ;  /* 0x00000008000c7947 */ /* 0x000fea0003800000 */
.L_x_1901:
        /* <DEDUP_REMOVED lines=17> */
.L_x_1908:
[----:B------:R-:W-:-:S04]  /*70b0*/  SHF.R.U32.HI R3, RZ, 0x18, R17 ;  /* 0x00000018ff037819 */ /* 0x000fc80000011611 */
[----:B------:R-:W-:-:S04]  /*70c0*/  LOP3.LUT R0, R0, 0x80, R3, 0xf8, !PT ;  /* 0x0000008000007812 */ /* 0x000fc800078ef803 */
[----:B------:R-:W-:-:S07]  /*70d0*/  PRMT R4, R0, 0x7610, R4 ;  /* 0x0000761000047816 */ /* 0x000fce0000000004 */
.L_x_1907:
[----:B------:R-:W-:Y:S05]  /*70e0*/  BSYNC.RECONVERGENT B0 ;  /* 0x0000000000007941 */ /* 0x000fea0003800200 */
.L_x_1906:
[----:B------:R0:W-:Y:S01]  /*70f0*/  STG.E.U8 desc[UR36][R8.64], R4 ;  /* 0x0000000408007986 */ /* 0x0001e2000c101124 */
[----:B------:R-:W-:Y:S05]  /*7100*/  BRA `(.L_x_1892) ;  /* 0x0000000400b07947 */ /* 0x000fea0003800000 */
.L_x_1900:
        /* <DEDUP_REMOVED lines=22> */
.L_x_1910:
[----:B------:R-:W-:-:S06]  /*7270*/  IMAD.U32 R4, R17, 0x10000, RZ ;  /* 0x0001000011047824 */ /* 0x000fcc00078e00ff */
[----:B------:R-:W0:Y:S02]  /*7280*/  F2I.U64.TRUNC R4, R4 ;  /* 0x0000000400047311 */ /* 0x000e24000020d800 */
[----:B0-----:R0:W-:Y:S01]  /*7290*/  STG.E.64 desc[UR36][R8.64], R4 ;  /* 0x0000000408007986 */ /* 0x0011e2000c101b24 */
[----:B------:R-:W-:Y:S05]  /*72a0*/  BRA `(.L_x_1892) ;  /* 0x0000000400487947 */ /* 0x000fea0003800000 */
.L_x_1909:
[----:B------:R-:W-:-:S06]  /*72b0*/  IMAD.U32 R17, R17, 0x10000, RZ ;  /* 0x0001000011117824 */ /* 0x000fcc00078e00ff */
[----:B------:R-:W0:Y:S02]  /*72c0*/  F2I.FTZ.U32.TRUNC.NTZ R17, R17 ;  /* 0x0000001100117305 */ /* 0x000e24000021f000 */
[----:B0-----:R0:W-:Y:S01]  /*72d0*/  STG.E desc[UR36][R8.64], R17 ;  /* 0x0000001108007986 */ /* 0x0011e2000c101924 */
[----:B------:R-:W-:Y:S05]  /*72e0*/  BRA `(.L_x_1892) ;  /* 0x0000000400387947 */ /* 0x000fea0003800000 */
.L_x_1899:
        /* <DEDUP_REMOVED lines=11> */
.L_x_1912:
[----:B------:R-:W-:Y:S01]  /*73a0*/  IMAD.U32 R17, R17, 0x10000, RZ ;  /* 0x0001000011117824 */ /* 0x000fe200078e00ff */
[----:B------:R-:W-:-:S03]  /*73b0*/  CS2R R6, SRZ ;  /* 0x0000000000067805 */ /* 0x000fc6000001ff00 */
[----:B------:R-:W-:-:S06]  /*73c0*/  FMUL.FTZ R4, R17, 1 ;  /* 0x3f80000011047820 */ /* 0x000fcc0000410000 */
[----:B------:R-:W0:Y:S02]  /*73d0*/  F2F.F64.F32 R4, R4 ;  /* 0x0000000400047310 */ /* 0x000e240000201800 */
[----:B0-----:R0:W-:Y:S01]  /*73e0*/  STG.E.128 desc[UR36][R8.64], R4 ;  /* 0x0000000408007986 */ /* 0x0011e2000c101d24 */
[----:B------:R-:W-:Y:S05]  /*73f0*/  BRA `(.L_x_1892) ;  /* 0x0000000000f47947 */ /* 0x000fea0003800000 */
.L_x_1911:
[----:B------:R-:W-:-:S13]  /*7400*/  ISETP.NE.AND P0, PT, R0, 0xf, PT ;  /* 0x0000000f0000780c */ /* 0x000fda0003f05270 */
[----:B------:R-:W-:Y:S05]  /*7410*/  @!P0 BRA `(.L_x_1913) ;  /* 0x0000000000e88947 */ /* 0x000fea0003800000 */
[----:B------:R-:W-:-:S13]  /*7420*/  ISETP.NE.AND P0, PT, R0, 0x17, PT ;  /* 0x000000170000780c */ /* 0x000fda0003f05270 */
[----:B------:R-:W-:Y:S05]  /*7430*/  @!P0 BRA `(.L_x_1914) ;  /* 0x0000000000908947 */ /* 0x000fea0003800000 */
[----:B------:R-:W-:-:S13]  /*7440*/  ISETP.NE.AND P0, PT, R0, 0x18, PT ;  /* 0x000000180000780c */ /* 0x000fda0003f05270 */
[----:B------:R-:W-:Y:S05]  /*7450*/  @!P0 BRA `(.L_x_1915) ;  /* 0x0000000000448947 */ /* 0x000fea0003800000 */
.L_x_1891:
        /* <DEDUP_REMOVED lines=16> */
.L_x_1916:
[----:B------:R-:W-:Y:S05]  /*7560*/  BRA `(.L_x_1892) ;  /* 0x0000000000987947 */ /* 0x000fea0003800000 */
.L_x_1915:
        /* <DEDUP_REMOVED lines=13> */
.L_x_1918:
[----:B------:R-:W-:Y:S05]  /*7640*/  BSYNC.RECONVERGENT B0 ;  /* 0x0000000000007941 */ /* 0x000fea0003800200 */
.L_x_1917:
[----:B------:R-:W-:-:S05]  /*7650*/  LOP3.LUT R3, R0, 0x80, R3, 0xf8, !PT ;  /* 0x0000008000037812 */ /* 0x000fca00078ef803 */
[----:B------:R0:W-:Y:S01]  /*7660*/  STG.E.U8 desc[UR36][R8.64], R3 ;  /* 0x0000000308007986 */ /* 0x0001e2000c101124 */
[----:B------:R-:W-:Y:S05]  /*7670*/  BRA `(.L_x_1892) ;  /* 0x0000000000547947 */ /* 0x000fea0003800000 */
.L_x_1914:
        /* <DEDUP_REMOVED lines=12> */
.L_x_1920:
[----:B------:R-:W-:Y:S01]  /*7740*/  IMAD.MOV.U32 R0, RZ, RZ, 0x7f ;  /* 0x0000007fff007424 */ /* 0x000fe200078e00ff */
[----:B------:R-:W-:-:S04]  /*7750*/  ISETP.GT.U32.AND P0, PT, R4, 0x7f800000, PT ;  /* 0x7f8000000400780c */ /* 0x000fc80003f04070 */
[----:B------:R-:W-:-:S09]  /*7760*/  SEL R0, R0, 0x7c, P0 ;  /* 0x0000007c00007807 */ /* 0x000fd20000000000 */
.L_x_1921:
[----:B------:R-:W-:Y:S05]  /*7770*/  BSYNC.RECONVERGENT B0 ;  /* 0x0000000000007941 */ /* 0x000fea0003800200 */
.L_x_1919:
[----:B------:R-:W-:-:S04]  /*7780*/  SHF.R.U32.HI R3, RZ, 0x18, R3 ;  /* 0x00000018ff037819 */ /* 0x000fc80000011603 */
[----:B------:R-:W-:-:S05]  /*7790*/  LOP3.LUT R3, R0, 0x80, R3, 0xf8, !PT ;  /* 0x0000008000037812 */ /* 0x000fca00078ef803 */
[----:B------:R0:W-:Y:S01]  /*77a0*/  STG.E.U8 desc[UR36][R8.64], R3 ;  /* 0x0000000308007986 */ /* 0x0001e2000c101124 */
[----:B------:R-:W-:Y:S05]  /*77b0*/  BRA `(.L_x_1892) ;  /* 0x0000000000047947 */ /* 0x000fea0003800000 */
.L_x_1913:
[----:B------:R0:W-:Y:S02]  /*77c0*/  STG.E.U16 desc[UR36][R8.64], R17 ;  /* 0x0000001108007986 */ /* 0x0001e4000c101524 */
.L_x_1892:
[----:B------:R-:W-:-:S07]  /*77d0*/  VIADD R25, R25, 0x80 ;  /* 0x0000008019197836 */ /* 0x000fce0000000000 */
.L_x_1851:
[----:B------:R-:W-:Y:S05]  /*77e0*/  BSYNC.RECONVERGENT B6 ;  /* 0x0000000000067941 */ /* 0x000fea0003800200 */
.L_x_1850:
[----:B------:R-:W-:-:S13]  /*77f0*/  ISETP.GE.AND P0, PT, R25, R16, PT ;  /* 0x000000101900720c */ /* 0x000fda0003f06270 */
[----:B------:R-:W-:Y:S05]  /*7800*/  @P0 EXIT ;  /* 0x000000000000094d */ /* 0x000fea0003800000 */
[----:B0-23--:R-:W0:Y:S01]  /*7810*/  LDC.64 R4, c[0x0][0x390] ;  /* 0x0000e400ff047b82 */ /* 0x00de220000000a00 */
[----:B------:R-:W1:Y:S01]  /*7820*/  LDCU UR4, c[0x0][0x3b0] ;  /* 0x00007600ff0477ac */ /* 0x000e620008000800 */
[----:B------:R-:W-:Y:S01]  /*7830*/  PRMT R0, R18, 0x9910, RZ ;  /* 0x0000991012007816 */ /* 0x000fe200000000ff */
[----:B------:R-:W-:-:S03]  /*7840*/  IMAD R2, R2, 0x200, R25 ;  /* 0x0000020002027824 */ /* 0x000fc600078e0219 */
[----:B------:R-:W-:Y:S01]  /*7850*/  ISETP.GT.AND P1, PT, R0, 0x9, PT ;  /* 0x000000090000780c */ /* 0x000fe20003f24270 */
[----:B-1----:R-:W-:-:S05]  /*7860*/  IMAD R3, R2, UR4, RZ ;  /* 0x0000000402037c24 */ /* 0x002fca000f8e02ff */
        /* <DEDUP_REMOVED lines=11> */
[----:B----4-:R-:W-:-:S06]  /*7920*/  IMAD.U32 R19, R19, 0x10000, RZ ;  /* 0x0001000013137824 */ /* 0x010fcc00078e00ff */
[----:B------:R-:W0:Y:S02]  /*7930*/  F2I.FTZ.TRUNC.NTZ R19, R19 ;  /* 0x0000001300137305 */ /* 0x000e24000021f100 */
[----:B0-----:R-:W-:Y:S01]  /*7940*/  STG.E.U8 desc[UR36][R2.64], R19 ;  /* 0x0000001302007986 */ /* 0x001fe2000c101124 */
[----:B------:R-:W-:Y:S05]  /*7950*/  EXIT ;  /* 0x000000000000794d */ /* 0x000fea0003800000 */
.L_x_1925:
[----:B----4-:R-:W-:-:S06]  /*7960*/  IMAD.U32 R5, R19, 0x10000, RZ ;  /* 0x0001000013057824 */ /* 0x010fcc00078e00ff */
[----:B------:R-:W0:Y:S02]  /*7970*/  F2I.S64.TRUNC R4, R5 ;  /* 0x0000000500047311 */ /* 0x000e24000020d900 */
[----:B0-----:R-:W-:Y:S01]  /*7980*/  STG.E.U8 desc[UR36][R2.64], R4 ;  /* 0x0000000402007986 */ /* 0x001fe2000c101124 */
[----:B------:R-:W-:Y:S05]  /*7990*/  EXIT ;  /* 0x000000000000794d */ /* 0x000fea0003800000 */
.L_x_1924:
[----:B------:R-:W-:-:S13]  /*79a0*/  ISETP.NE.AND P0, PT, R0, 0x2, PT ;  /* 0x000000020000780c */ /* 0x000fda0003f05270 */
[----:B------:R-:W-:Y:S05]  /*79b0*/  @!P0 BRA `(.L_x_1927) ;  /* 0x0000000000308947 */ /* 0x000fea0003800000 */
[----:B------:R-:W-:-:S13]  /*79c0*/  ISETP.NE.AND P0, PT, R0, 0x3, PT ;  /* 0x000000030000780c */ /* 0x000fda0003f05270 */
[----:B------:R-:W-:Y:S05]  /*79d0*/  @!P0 BRA `(.L_x_1928) ;  /* 0x0000000000188947 */ /* 0x000fea0003800000 */
[----:B------:R-:W-:-:S13]  /*79e0*/  ISETP.NE.AND P0, PT, R0, 0x4, PT ;  /* 0x000000040000780c */ /* 0x000fda0003f05270 */
[----:B------:R-:W-:Y:S05]  /*79f0*/  @P0 BRA `(.L_x_1926) ;  /* 0x0000000800780947 */ /* 0x000fea0003800000 */
[----:B----4-:R-:W-:-:S06]  /*7a00*/  IMAD.U32 R4, R19, 0x10000, RZ ;  /* 0x0001000013047824 */ /* 0x010fcc00078e00ff */
[----:B------:R-:W0:Y:S02]  /*7a10*/  F2I.S64.TRUNC R4, R4 ;  /* 0x0000000400047311 */ /* 0x000e24000020d900 */
[----:B0-----:R-:W-:Y:S01]  /*7a20*/  STG.E.64 desc[UR36][R2.64], R4 ;  /* 0x0000000402007986 */ /* 0x001fe2000c101b24 */
[----:B------:R-:W-:Y:S05]  /*7a30*/  EXIT ;  /* 0x000000000000794d */ /* 0x000fea0003800000 */
.L_x_1928:
[----:B----4-:R-:W-:-:S06]  /*7a40*/  IMAD.U32 R19, R19, 0x10000, RZ ;  /* 0x0001000013137824 */ /* 0x010fcc00078e00ff */
[----:B------:R-:W0:Y:S02]  /*7a50*/  F2I.FTZ.TRUNC.NTZ R19, R19 ;  /* 0x0000001300137305 */ /* 0x000e24000021f100 */
[----:B0-----:R-:W-:Y:S01]  /*7a60*/  STG.E desc[UR36][R2.64], R19 ;  /* 0x0000001302007986 */ /* 0x001fe2000c101924 */
[----:B------:R-:W-:Y:S05]  /*7a70*/  EXIT ;  /* 0x000000000000794d */ /* 0x000fea0003800000 */
.L_x_1927:
[----:B----4-:R-:W-:-:S06]  /*7a80*/  IMAD.U32 R19, R19, 0x10000, RZ ;  /* 0x0001000013137824 */ /* 0x010fcc00078e00ff */
[----:B------:R-:W0:Y:S02]  /*7a90*/  F2I.FTZ.TRUNC.NTZ R19, R19 ;  /* 0x0000001300137305 */ /* 0x000e24000021f100 */
[----:B0-----:R-:W-:Y:S01]  /*7aa0*/  STG.E.U16 desc[UR36][R2.64], R19 ;  /* 0x0000001302007986 */ /* 0x001fe2000c101524 */
[----:B------:R-:W-:Y:S05]  /*7ab0*/  EXIT ;  /* 0x000000000000794d */ /* 0x000fea0003800000 */
.L_x_1923:
[----:B------:R-:W-:-:S13]  /*7ac0*/  ISETP.GT.AND P0, PT, R0, 0x6, PT ;  /* 0x000000060000780c */ /* 0x000fda0003f04270 */
[----:B------:R-:W-:Y:S05]  /*7ad0*/  @P0 BRA `(.L_x_1929) ;  /* 0x00000000002c0947 */ /* 0x000fea0003800000 */
[----:B------:R-:W-:-:S13]  /*7ae0*/  ISETP.NE.AND P0, PT, R0, 0x5, PT ;  /* 0x000000050000780c */ /* 0x000fda0003f05270 */
[----:B------:R-:W-:Y:S05]  /*7af0*/  @!P0 BRA `(.L_x_1930) ;  /* 0x0000000000148947 */ /* 0x000fea0003800000 */
[----:B------:R-:W-:-:S13]  /*7b00*/  ISETP.NE.AND P0, PT, R0, 0x6, PT ;  /* 0x000000060000780c */ /* 0x000fda0003f05270 */
[----:B------:R-:W-:Y:S05]  /*7b10*/  @P0 BRA `(.L_x_1926) ;  /* 0x0000000800300947 */ /* 0x000fea0003800000 */
[----:B----4-:R-:W-:-:S05]  /*7b20*/  IMAD.U32 R19, R19, 0x10000, RZ ;  /* 0x0001000013137824 */ /* 0x010fca00078e00ff */
[----:B------:R-:W-:Y:S01]  /*7b30*/  STG.E desc[UR36][R2.64], R19 ;  /* 0x0000001302007986 */ /* 0x000fe2000c101924 */
[----:B------:R-:W-:Y:S05]  /*7b40*/  EXIT ;  /* 0x000000000000794d */ /* 0x000fea0003800000 */
.L_x_1930:
[----:B----4-:R-:W-:-:S05]  /*7b50*/  IMAD.U32 R0, R19, 0x10000, RZ ;  /* 0x0001000013007824 */ /* 0x010fca00078e00ff */
[----:B------:R-:W-:-:S05]  /*7b60*/  F2FP.F16.F32.PACK_AB R0, RZ, R0 ;  /* 0x00000000ff00723e */ /* 0x000fca00000000ff */
[----:B------:R-:W-:Y:S01]  /*7b70*/  STG.E.U16 desc[UR36][R2.64], R0 ;  /* 0x0000000002007986 */ /* 0x000fe2000c101524 */
[----:B------:R-:W-:Y:S05]  /*7b80*/  EXIT ;  /* 0x000000000000794d */ /* 0x000fea0003800000 */
.L_x_1929:
        /* <DEDUP_REMOVED lines=8> */
[----:B------:R-:W-:Y:S01]  /*7c10*/  STG.E.64 desc[UR36][R2.64], R4 ;  /* 0x0000000402007986 */ /* 0x000fe2000c101b24 */
[----:B------:R-:W-:Y:S05]  /*7c20*/  EXIT ;  /* 0x000000000000794d */ /* 0x000fea0003800000 */
.L_x_1932:
[----:B----4-:R-:W-:-:S05]  /*7c30*/  IMAD.U32 R19, R19, 0x10000, RZ ;  /* 0x0001000013137824 */ /* 0x010fca00078e00ff */
[----:B------:R-:W-:-:S04]  /*7c40*/  F2FP.F16.F32.PACK_AB R5, RZ, R19 ;  /* 0x00000013ff05723e */ /* 0x000fc800000000ff */
[----:B------:R-:W-:-:S05]  /*7c50*/  PRMT R5, R5, 0x5410, RZ ;  /* 0x0000541005057816 */ /* 0x000fca00000000ff */
[----:B------:R-:W-:Y:S01]  /*7c60*/  STG.E desc[UR36][R2.64], R5 ;  /* 0x0000000502007986 */ /* 0x000fe2000c101924 */
[----:B------:R-:W-:Y:S05]  /*7c70*/  EXIT ;  /* 0x000000000000794d */ /* 0x000fea0003800000 */
.L_x_1931:
[----:B----4-:R-:W-:-:S04]  /*7c80*/  IMAD.U32 R4, R19, 0x10000, RZ ;  /* 0x0001000013047824 */ /* 0x010fc800078e00ff */
[----:B------:R-:W-:-:S06]  /*7c90*/  FMUL.FTZ R4, R4, 1 ;  /* 0x3f80000004047820 */ /* 0x000fcc0000410000 */
[----:B------:R-:W0:Y:S02]  /*7ca0*/  F2F.F64.F32 R4, R4 ;  /* 0x0000000400047310 */ /* 0x000e240000201800 */
[----:B0-----:R-:W-:Y:S01]  /*7cb0*/  STG.E.64 desc[UR36][R2.64], R4 ;  /* 0x0000000402007986 */ /* 0x001fe2000c101b24 */
[----:B------:R-:W-:Y:S05]  /*7cc0*/  EXIT ;  /* 0x000000000000794d */ /* 0x000fea0003800000 */
.L_x_1922:
        /* <DEDUP_REMOVED lines=11> */
[----:B------:R-:W0:Y:S02]  /*7d80*/  F2I.FTZ.U32.TRUNC.NTZ R5, R5 ;  /* 0x0000000500057305 */ /* 0x000e24000021f000 */
[----:B0-----:R-:W-:Y:S01]  /*7d90*/  STG.E.U16 desc[UR36][R2.64], R5 ;  /* 0x0000000502007986 */ /* 0x001fe2000c101524 */
[----:B------:R-:W-:Y:S05]  /*7da0*/  EXIT ;  /* 0x000000000000794d */ /* 0x000fea0003800000 */
.L_x_1936:
        /* <DEDUP_REMOVED lines=18> */
.L_x_1939:
[----:B------:R-:W-:-:S04]  /*7ed0*/  SHF.R.U32.HI R5, RZ, 0x18, R5 ;  /* 0x00000018ff057819 */ /* 0x000fc80000011605 */
[----:B------:R-:W-:-:S07]  /*7ee0*/  LOP3.LUT R0, R0, 0x80, R5, 0xf8, !PT ;  /* 0x0000008000007812 */ /* 0x000fce00078ef805 */
.L_x_1938:
[----:B------:R-:W-:Y:S05]  /*7ef0*/  BSYNC.RECONVERGENT B0 ;  /* 0x0000000000007941 */ /* 0x000fea0003800200 */
.L_x_1937:
[----:B------:R-:W-:Y:S01]  /*7f00*/  STG.E.U8 desc[UR36][R2.64], R0 ;  /* 0x0000000002007986 */ /* 0x000fe2000c101124 */
[----:B------:R-:W-:Y:S05]  /*7f10*/  EXIT ;  /* 0x000000000000794d */ /* 0x000fea0003800000 */
.L_x_1935:
        /* <DEDUP_REMOVED lines=18> */
.L_x_1942:
[----:B------:R-:W-:-:S04]  /*8040*/  SHF.R.U32.HI R5, RZ, 0x18, R5 ;  /* 0x00000018ff057819 */ /* 0x000fc80000011605 */
[----:B------:R-:W-:-:S07]  /*8050*/  LOP3.LUT R0, R0, 0x80, R5, 0xf8, !PT ;  /* 0x0000008000007812 */ /* 0x000fce00078ef805 */
.L_x_1941:
[----:B------:R-:W-:Y:S05]  /*8060*/  BSYNC.RECONVERGENT B0 ;  /* 0x0000000000007941 */ /* 0x000fea0003800200 */
.L_x_1940:
[----:B------:R-:W-:Y:S01]  /*8070*/  STG.E.U8 desc[UR36][R2.64], R0 ;  /* 0x0000000002007986 */ /* 0x000fe2000c101124 */
[----:B------:R-:W-:Y:S05]  /*8080*/  EXIT ;  /* 0x000000000000794d */ /* 0x000fea0003800000 */
.L_x_1934:
[----:B------:R-:W-:-:S13]  /*8090*/  ISETP.NE.AND P0, PT, R0, 0x1c, PT ;  /* 0x0000001c0000780c */ /* 0x000fda0003f05270 */
[----:B------:R-:W-:Y:S05]  /*80a0*/  @!P0 BRA `(.L_x_1943) ;  /* 0x0000000000608947 */ /* 0x000fea0003800000 */
[----:B------:R-:W-:-:S13]  /*80b0*/  ISETP.NE.AND P0, PT, R0, 0x1d, PT ;  /* 0x0000001d0000780c */ /* 0x000fda0003f05270 */
[----:B------:R-:W-:Y:S05]  /*80c0*/  @!P0 BRA `(.L_x_1944) ;  /* 0x0000000000488947 */ /* 0x000fea0003800000 */
[----:B------:R-:W-:-:S13]  /*80d0*/  ISETP.NE.AND P0, PT, R0, 0x2c, PT ;  /* 0x0000002c0000780c */ /* 0x000fda0003f05270 */
[----:B------:R-:W-:Y:S05]  /*80e0*/  @P0 BRA `(.L_x_1926) ;  /* 0x0000000000bc0947 */ /* 0x000fea0003800000 */
[----:B----4-:R-:W-:Y:S02]  /*80f0*/  IMAD.U32 R19, R19, 0x10000, RZ ;  /* 0x0001000013137824 */ /* 0x010fe400078e00ff */
        /* <DEDUP_REMOVED lines=15> */
.L_x_1944:
[----:B----4-:R-:W-:-:S06]  /*81f0*/  IMAD.U32 R4, R19, 0x10000, RZ ;  /* 0x0001000013047824 */ /* 0x010fcc00078e00ff */
[----:B------:R-:W0:Y:S02]  /*8200*/  F2I.U64.TRUNC R4, R4 ;  /* 0x0000000400047311 */ /* 0x000e24000020d800 */
[----:B0-----:R-:W-:Y:S01]  /*8210*/  STG.E.64 desc[UR36][R2.64], R4 ;  /* 0x0000000402007986 */ /* 0x001fe2000c101b24 */
[----:B------:R-:W-:Y:S05]  /*8220*/  EXIT ;  /* 0x000000000000794d */ /* 0x000fea0003800000 */
.L_x_1943:
[----:B----4-:R-:W-:-:S06]  /*8230*/  IMAD.U32 R19, R19, 0x10000, RZ ;  /* 0x0001000013137824 */ /* 0x010fcc00078e00ff */
[----:B------:R-:W0:Y:S02]  /*8240*/  F2I.FTZ.U32.TRUNC.NTZ R19, R19 ;  /* 0x0000001300137305 */ /* 0x000e24000021f000 */
[----:B0-----:R-:W-:Y:S01]  /*8250*/  STG.E desc[UR36][R2.64], R19 ;  /* 0x0000001302007986 */ /* 0x001fe2000c101924 */
[----:B------:R-:W-:Y:S05]  /*8260*/  EXIT ;  /* 0x000000000000794d */ /* 0x000fea0003800000 */
.L_x_1933:
        /* <DEDUP_REMOVED lines=9> */
[----:B------:R-:W-:Y:S01]  /*8300*/  STG.E.U8 desc[UR36][R2.64], R5 ;  /* 0x0000000502007986 */ /* 0x000fe2000c101124 */
[----:B------:R-:W-:Y:S05]  /*8310*/  EXIT ;  /* 0x000000000000794d */ /* 0x000fea0003800000 */
.L_x_1946:
[----:B----4-:R-:W-:Y:S01]  /*8320*/  IMAD.U32 R19, R19, 0x10000, RZ ;  /* 0x0001000013137824 */ /* 0x010fe200078e00ff */
[----:B------:R-:W-:-:S03]  /*8330*/  CS2R R6, SRZ ;  /* 0x0000000000067805 */ /* 0x000fc6000001ff00 */
[----:B------:R-:W-:-:S06]  /*8340*/  FMUL.FTZ R4, R19, 1 ;  /* 0x3f80000013047820 */ /* 0x000fcc0000410000 */
[----:B------:R-:W0:Y:S02]  /*8350*/  F2F.F64.F32 R4, R4 ;  /* 0x0000000400047310 */ /* 0x000e240000201800 */
[----:B0-----:R-:W-:Y:S01]  /*8360*/  STG.E.128 desc[UR36][R2.64], R4 ;  /* 0x0000000402007986 */ /* 0x001fe2000c101d24 */
[----:B------:R-:W-:Y:S05]  /*8370*/  EXIT ;  /* 0x000000000000794d */ /* 0x000fea0003800000 */
.L_x_1945:
[----:B------:R-:W-:-:S13]  /*8380*/  ISETP.NE.AND P0, PT, R0, 0xf, PT ;  /* 0x0000000f0000780c */ /* 0x000fda0003f05270 */
[----:B------:R-:W-:Y:S05]  /*8390*/  @!P0 BRA `(.L_x_1947) ;  /* 0x0000000000e88947 */ /* 0x000fea0003800000 */
[----:B------:R-:W-:-:S13]  /*83a0*/  ISETP.NE.AND P0, PT, R0, 0x17, PT ;  /* 0x000000170000780c */ /* 0x000fda0003f05270 */
[----:B------:R-:W-:Y:S05]  /*83b0*/  @!P0 BRA `(.L_x_1948) ;  /* 0x0000000000908947 */ /* 0x000fea0003800000 */
[----:B------:R-:W-:-:S13]  /*83c0*/  ISETP.NE.AND P0, PT, R0, 0x18, PT ;  /* 0x000000180000780c */ /* 0x000fda0003f05270 */
[----:B------:R-:W-:Y:S05]  /*83d0*/  @!P0 BRA `(.L_x_1949) ;  /* 0x0000000000448947 */ /* 0x000fea0003800000 */
.L_x_1926:
[----:B------:R-:W-:Y:S01]  /*83e0*/  MOV R0, 0x0 ;  /* 0x0000000000007802 */ /* 0x000fe20000000f00 */
[----:B------:R-:W0:Y:S01]  /*83f0*/  LDCU.64 UR4, c[0x4][0x198] ;  /* 0x01003300ff0477ac */ /* 0x000e220008000a00 */
[----:B------:R-:W-:Y:S02]  /*8400*/  IMAD.MOV.U32 R8, RZ, RZ, 0x65 ;  /* 0x00000065ff087424 */ /* 0x000fe400078e00ff */
[----:B------:R1:W2:Y:S01]  /*8410*/  LDC.64 R2, c[0x4][R0] ;  /* 0x0100000000027b82 */ /* 0x0002a20000000a00 */
[----:B------:R-:W3:Y:S01]  /*8420*/  LDCU.64 UR6, c[0x4][0x1a0] ;  /* 0x01003400ff0677ac */ /* 0x000ee20008000a00 */
[----:B------:R-:W-:Y:S02]  /*8430*/  IMAD.MOV.U32 R12, RZ, RZ, 0x1 ;  /* 0x00000001ff0c7424 */ /* 0x000fe400078e00ff */
[----:B------:R-:W-:Y:S01]  /*8440*/  IMAD.MOV.U32 R13, RZ, RZ, RZ ;  /* 0x000000ffff0d7224 */ /* 0x000fe200078e00ff */
[----:B------:R-:W5:Y:S01]  /*8450*/  LDCU.64 UR8, c[0x4][0xb0] ;  /* 0x01001600ff0877ac */ /* 0x000f620008000a00 */
[----:B0-----:R-:W-:-:S02]  /*8460*/  IMAD.U32 R4, RZ, RZ, UR4 ;  /* 0x00000004ff047e24 */ /* 0x001fc4000f8e00ff */
[----:B------:R-:W-:Y:S02]  /*8470*/  IMAD.U32 R5, RZ, RZ, UR5 ;  /* 0x00000005ff057e24 */ /* 0x000fe4000f8e00ff */
[----:B---3--:R-:W-:Y:S02]  /*8480*/  IMAD.U32 R6, RZ, RZ, UR6 ;  /* 0x00000006ff067e24 */ /* 0x008fe4000f8e00ff */
[----:B------:R-:W-:Y:S02]  /*8490*/  IMAD.U32 R7, RZ, RZ, UR7 ;  /* 0x00000007ff077e24 */ /* 0x000fe4000f8e00ff */
[----:B-----5:R-:W-:Y:S02]  /*84a0*/  IMAD.U32 R10, RZ, RZ, UR8 ;  /* 0x00000008ff0a7e24 */ /* 0x020fe4000f8e00ff */
[----:B-1----:R-:W-:-:S07]  /*84b0*/  IMAD.U32 R11, RZ, RZ, UR9 ;  /* 0x00000009ff0b7e24 */ /* 0x002fce000f8e00ff */
[----:B------:R-:W-:-:S07]  /*84c0*/  LEPC R20, `(.L_x_1950) ;  /* 0x000000001014794e */ /* 0x000fce0000000000 */
[----:B--2-4-:R-:W-:Y:S05]  /*84d0*/  CALL.ABS.NOINC R2 ;  /* 0x0000000002007343 */ /* 0x014fea0003c00000 */
.L_x_1950:
[----:B------:R-:W-:Y:S05]  /*84e0*/  EXIT ;  /* 0x000000000000794d */ /* 0x000fea0003800000 */
.L_x_1949:
        /* <DEDUP_REMOVED lines=13> */
.L_x_1952:
[----:B------:R-:W-:Y:S05]  /*85c0*/  BSYNC.RECONVERGENT B0 ;  /* 0x0000000000007941 */ /* 0x000fea0003800200 */
.L_x_1951:
[----:B------:R-:W-:-:S05]  /*85d0*/  LOP3.LUT R5, R0, 0x80, R5, 0xf8, !PT ;  /* 0x0000008000057812 */ /* 0x000fca00078ef805 */
[----:B------:R-:W-:Y:S01]  /*85e0*/  STG.E.U8 desc[UR36][R2.64], R5 ;  /* 0x0000000502007986 */ /* 0x000fe2000c101124 */
[----:B------:R-:W-:Y:S05]  /*85f0*/  EXIT ;  /* 0x000000000000794d */ /* 0x000fea0003800000 */
.L_x_1948:
        /* <DEDUP_REMOVED lines=12> */
.L_x_1954:
[----:B------:R-:W-:Y:S01]  /*86c0*/  IMAD.MOV.U32 R0, RZ, RZ, 0x7f ;  /* 0x0000007fff007424 */ /* 0x000fe200078e00ff */
[----:B------:R-:W-:-:S04]  /*86d0*/  ISETP.GT.U32.AND P0, PT, R4, 0x7f800000, PT ;  /* 0x7f8000000400780c */ /* 0x000fc80003f04070 */
[----:B------:R-:W-:-:S09]  /*86e0*/  SEL R0, R0, 0x7c, P0 ;  /* 0x0000007c00007807 */ /* 0x000fd20000000000 */
.L_x_1955:
[----:B------:R-:W-:Y:S05]  /*86f0*/  BSYNC.RECONVERGENT B0 ;  /* 0x0000000000007941 */ /* 0x000fea0003800200 */
.L_x_1953:
[----:B------:R-:W-:-:S04]  /*8700*/  SHF.R.U32.HI R5, RZ, 0x18, R5 ;  /* 0x00000018ff057819 */ /* 0x000fc80000011605 */
[----:B------:R-:W-:-:S05]  /*8710*/  LOP3.LUT R5, R0, 0x80, R5, 0xf8, !PT ;  /* 0x0000008000057812 */ /* 0x000fca00078ef805 */
[----:B------:R-:W-:Y:S01]  /*8720*/  STG.E.U8 desc[UR36][R2.64], R5 ;  /* 0x0000000502007986 */ /* 0x000fe2000c101124 */
[----:B------:R-:W-:Y:S05]  /*8730*/  EXIT ;  /* 0x000000000000794d */ /* 0x000fea0003800000 */
.L_x_1947:
[----:B----4-:R-:W-:Y:S01]  /*8740*/  STG.E.U16 desc[UR36][R2.64], R19 ;  /* 0x0000001302007986 */ /* 0x010fe2000c101524 */
[----:B------:R-:W-:Y:S05]  /*8750*/  EXIT ;  /* 0x000000000000794d */ /* 0x000fea0003800000 */
.L_x_1956:
        /* <DEDUP_REMOVED lines=10> */
.L_x_60717:


//--------------------- .text._ZN2at6native18elementwise_kernelILi128ELi4EZNS0_22gpu_kernel_impl_nocastIZNS0_50_GLOBAL__N__2680c7bb_12_PowKernel_cu_7dd49032_317029pow_tensor_scalar_kernel_implIN3c108BFloat16ES6_EEvRNS_18TensorIteratorBaseET0_EUlS6_E0_EEvS8_RKT_EUliE_EEviT1_ --------------------------
	.section	.text._ZN2at6native18elementwise_kernelILi128ELi4EZNS0_22gpu_kernel_impl_nocastIZNS0_50_GLOBAL__N__2680c7bb_12_PowKernel_cu_7dd49032_317029pow_tensor_scalar_kernel_implIN3c108BFloat16ES6_EEvRNS_18TensorIteratorBaseET0_EUlS6_E0_EEvS8_RKT_EUliE_EEviT1_,"ax",@progbits
	.align	128
        .global         _ZN2at6native18elementwise_kernelILi128ELi4EZNS0_22gpu_kernel_impl_nocastIZNS0_50_GLOBAL__N__2680c7bb_12_PowKernel_cu_7dd49032_317029pow_tensor_scalar_kernel_implIN3c108BFloat16ES6_EEvRNS_18TensorIteratorBaseET0_EUlS6_E0_EEvS8_RKT_EUliE_EEviT1_
        .type           _ZN2at6native18elementwise_kernelILi128ELi4EZNS0_22gpu_kernel_impl_nocastIZNS0_50_GLOBAL__N__2680c7bb_12_PowKernel_cu_7dd49032_317029pow_tensor_scalar_kernel_implIN3c108BFloat16ES6_EEvRNS_18TensorIteratorBaseET0_EUlS6_E0_EEvS8_RKT_EUliE_EEviT1_,@function
        .size           _ZN2at6native18elementwise_kernelILi128ELi4EZNS0_22gpu_kernel_impl_nocastIZNS0_50_GLOBAL__N__2680c7bb_12_PowKernel_cu_7dd49032_317029pow_tensor_scalar_kernel_implIN3c108BFloat16ES6_EEvRNS_18TensorIteratorBaseET0_EUlS6_E0_EEvS8_RKT_EUliE_EEviT1_,(.L_x_60718 - _ZN2at6native18elementwise_kernelILi128ELi4EZNS0_22gpu_kernel_impl_nocastIZNS0_50_GLOBAL__N__2680c7bb_12_PowKernel_cu_7dd49032_317029pow_tensor_scalar_kernel_implIN3c108BFloat16ES6_EEvRNS_18TensorIteratorBaseET0_EUlS6_E0_EEvS8_RKT_EUliE_EEviT1_)
        .other          _ZN2at6native18elementwise_kernelILi128ELi4EZNS0_22gpu_kernel_impl_nocastIZNS0_50_GLOBAL__N__2680c7bb_12_PowKernel_cu_7dd49032_317029pow_tensor_scalar_kernel_implIN3c108BFloat16ES6_EEvRNS_18TensorIteratorBaseET0_EUlS6_E0_EEvS8_RKT_EUliE_EEviT1_,@"STO_CUDA_ENTRY STV_DEFAULT"
_ZN2at6native18elementwise_kernelILi128ELi4EZNS0_22gpu_kernel_impl_nocastIZNS0_50_GLOBAL__N__2680c7bb_12_PowKernel_cu_7dd49032_317029pow_tensor_scalar_kernel_implIN3c108BFloat16ES6_EEvRNS_18TensorIteratorBaseET0_EUlS6_E0_EEvS8_RKT_EUliE_EEviT1_:
.text._ZN2at6native18elementwise_kernelILi128ELi4EZNS0_22gpu_kernel_impl_nocastIZNS0_50_GLOBAL__N__2680c7bb_12_PowKernel_cu_7dd49032_317029pow_tensor_scalar_kernel_implIN3c108BFloat16ES6_EEvRNS_18TensorIteratorBaseET0_EUlS6_E0_EEvS8_RKT_EUliE_EEviT1_:
        /* <DEDUP_REMOVED lines=10> */
[----:B------:R-:W-:Y:S04]  /*00a0*/  BSSY.RECONVERGENT B0, `(.L_x_1958) ;  /* 0x000002c000007945 */ /* 0x000fe80003800200 */
[----:B------:R-:W-:Y:S01]  /*00b0*/  BSSY.RELIABLE B1, `(.L_x_1959) ;  /* 0x000001f000017945 */ /* 0x000fe20003800100 */
[----:B0-----:R-:W-:-:S13]  /*00c0*/  ISETP.GE.AND P0, PT, R3, UR4, PT ;  /* 0x0000000403007c0c */ /* 0x001fda000bf06270 */
[----:B------:R-:W-:Y:S05]  /*00d0*/  @P0 BRA `(.L_x_1960) ;  /* 0x0000000000640947 */ /* 0x000fea0003800000 */
[----:B------:R-:W0:Y:S02]  /*00e0*/  LDC.64 R4, c[0x0][0x588] ;  /* 0x00016200ff047b82 */ /* 0x000e240000000a00 */
[----:B0-----:R-:W2:Y:S06]  /*00f0*/  LDG.E.U16 R4, desc[UR6][R4.64] ;  /* 0x0000000604047981 */ /* 0x001eac000c1e1500 */
[----:B------:R-:W0:Y:S01]  /*0100*/  LDC.64 R6, c[0x0][0x580] ;  /* 0x00016000ff067b82 */ /* 0x000e220000000a00 */
[----:B------:R-:W-:-:S04]  /*0110*/  IADD3 R3, PT, PT, R3, 0x80, RZ ;  /* 0x0000008003037810 */ /* 0x000fc80007ffe0ff */
[----:B------:R-:W-:-:S13]  /*0120*/  ISETP.GE.AND P0, PT, R3, UR4, PT ;  /* 0x0000000403007c0c */ /* 0x000fda000bf06270 */
[----:B------:R-:W-:Y:S05]  /*0130*/  @P0 BREAK.RELIABLE B1 ;  /* 0x0000000000010942 */ /* 0x000fea0003800100 */
[----:B--2---:R-:W-:-:S05]  /*0140*/  SHF.L.U32 R0, R4, 0x10, RZ ;  /* 0x0000001004007819 */ /* 0x004fca00000006ff */
[----:B------:R-:W-:-:S06]  /*0150*/  FMUL.FTZ R2, R0, R0 ;  /* 0x0000000000027220 */ /* 0x000fcc0000410000 */
[----:B------:R-:W1:Y:S02]  /*0160*/  F2F.BF16.F32 R2, R2 ;  /* 0x0000000200027304 */ /* 0x000e640000202000 */
[----:B-1----:R-:W-:-:S05]  /*0170*/  SHF.L.U32 R9, R2, 0x10, RZ ;  /* 0x0000001002097819 */ /* 0x002fca00000006ff */
[----:B------:R-:W-:-:S05]  /*0180*/  FMUL.FTZ R9, R0, R9 ;  /* 0x0000000900097220 */ /* 0x000fca0000410000 */
[----:B------:R-:W-:-:S05]  /*0190*/  F2FP.BF16.F32.PACK_AB R9, RZ, R9 ;  /* 0x00000009ff09723e */ /* 0x000fca00000010ff */
[----:B0-----:R0:W-:Y:S01]  /*01a0*/  STG.E.U16 desc[UR6][R6.64], R9 ;  /* 0x0000000906007986 */ /* 0x0011e2000c101506 */
[----:B------:R-:W-:Y:S05]  /*01b0*/  @P0 BRA `(.L_x_1961) ;  /* 0x0000000000680947 */ /* 0x000fea0003800000 */
[----:B------:R-:W1:Y:S02]  /*01c0*/  LDC.64 R4, c[0x0][0x588] ;  /* 0x00016200ff047b82 */ /* 0x000e640000000a00 */
[----:B-1----:R-:W2:Y:S06]  /*01d0*/  LDG.E.U16 R4, desc[UR6][R4.64] ;  /* 0x0000000604047981 */ /* 0x002eac000c1e1500 */
[----:B0-----:R-:W0:Y:S01]  /*01e0*/  LDC.64 R6, c[0x0][0x580] ;  /* 0x00016000ff067b82 */ /* 0x001e220000000a00 */
[----:B------:R-:W-:Y:S02]  /*01f0*/  IADD3 R3, PT, PT, R3, 0x80, RZ ;  /* 0x0000008003037810 */ /* 0x000fe40007ffe0ff */
[----:B--2---:R-:W-:-:S05]  /*0200*/  SHF.L.U32 R0, R4, 0x10, RZ ;  /* 0x0000001004007819 */ /* 0x004fca00000006ff */
[----:B------:R-:W-:-:S06]  /*0210*/  FMUL.FTZ R2, R0, R0 ;  /* 0x0000000000027220 */ /* 0x000fcc0000410000 */
[----:B------:R-:W1:Y:S02]  /*0220*/  F2F.BF16.F32 R2, R2 ;  /* 0x0000000200027304 */ /* 0x000e640000202000 */
[----:B-1----:R-:W-:-:S05]  /*0230*/  SHF.L.U32 R9, R2, 0x10, RZ ;  /* 0x0000001002097819 */ /* 0x002fca00000006ff */
[----:B------:R-:W-:-:S05]  /*0240*/  FMUL.FTZ R9, R0, R9 ;  /* 0x0000000900097220 */ /* 0x000fca0000410000 */
[----:B------:R-:W-:-:S05]  /*0250*/  F2FP.BF16.F32.PACK_AB R9, RZ, R9 ;  /* 0x00000009ff09723e */ /* 0x000fca00000010ff */
[----:B0-----:R0:W-:Y:S02]  /*0260*/  STG.E.U16 desc[UR6][R6.64], R9 ;  /* 0x0000000906007986 */ /* 0x0011e4000c101506 */
.L_x_1960:
[----:B------:R-:W-:-:S13]  /*0270*/  ISETP.GE.AND P0, PT, R3, UR4, PT ;  /* 0x0000000403007c0c */ /* 0x000fda000bf06270 */
[----:B------:R-:W-:Y:S05]  /*0280*/  @P0 BREAK.RELIABLE B1 ;  /* 0x0000000000010942 */ /* 0x000fea0003800100 */
[----:B------:R-:W-:Y:S05]  /*0290*/  @P0 BRA `(.L_x_1961) ;  /* 0x0000000000300947 */ /* 0x000fea0003800000 */
[----:B------:R-:W-:Y:S05]  /*02a0*/  BSYNC.RELIABLE B1 ;  /* 0x0000000000017941 */ /* 0x000fea0003800100 */
.L_x_1959:
        /* <DEDUP_REMOVED lines=11> */
.L_x_1961:
[----:B------:R-:W-:Y:S05]  /*0360*/  BSYNC.RECONVERGENT B0 ;  /* 0x0000000000007941 */ /* 0x000fea0003800200 */
.L_x_1958:
[----:B------:R-:W-:Y:S05]  /*0370*/  WARPSYNC.ALL ;  /* 0x0000000000007948 */ /* 0x000fea0003800000 */
[----:B------:R-:W-:-:S13]  /*0380*/  ISETP.GE.AND P0, PT, R3, UR4, PT ;  /* 0x0000000403007c0c */ /* 0x000fda000bf06270 */
[----:B------:R-:W-:Y:S05]  /*0390*/  @P0 EXIT ;  /* 0x000000000000094d */ /* 0x000fea0003800000 */
[----:B------:R-:W2:Y:S02]  /*03a0*/  LDC.64 R2, c[0x0][0x588] ;  /* 0x00016200ff027b82 */ /* 0x000ea40000000a00 */
[----:B--2---:R-:W2:Y:S06]  /*03b0*/  LDG.E.U16 R2, desc[UR6][R2.64] ;  /* 0x0000000602027981 */ /* 0x004eac000c1e1500 */
[----:B------:R-:W3:Y:S01]  /*03c0*/  LDC.64 R4, c[0x0][0x580] ;  /* 0x00016000ff047b82 */ /* 0x000ee20000000a00 */
[----:B--2---:R-:W-:-:S05]  /*03d0*/  SHF.L.U32 R0, R2, 0x10, RZ ;  /* 0x0000001002007819 */ /* 0x004fca00000006ff */
[----:B01----:R-:W-:-:S06]  /*03e0*/  FMUL.FTZ R6, R0, R0 ;  /* 0x0000000000067220 */ /* 0x003fcc0000410000 */
[----:B------:R-:W0:Y:S02]  /*03f0*/  F2F.BF16.F32 R6, R6 ;  /* 0x0000000600067304 */ /* 0x000e240000202000 */
[----:B0-----:R-:W-:-:S04]  /*0400*/  IMAD.U32 R7, R6, 0x10000, RZ ;  /* 0x0001000006077824 */ /* 0x001fc800078e00ff */
[----:B------:R-:W-:-:S05]  /*0410*/  FMUL.FTZ R7, R0, R7 ;  /* 0x0000000700077220 */ /* 0x000fca0000410000 */
[----:B------:R-:W-:-:S05]  /*0420*/  F2FP.BF16.F32.PACK_AB R7, RZ, R7 ;  /* 0x00000007ff07723e */ /* 0x000fca00000010ff */
[----:B---3--:R-:W-:Y:S01]  /*0430*/  STG.E.U16 desc[UR6][R4.64], R7 ;  /* 0x0000000704007986 */ /* 0x008fe2000c101506 */
[----:B------:R-:W-:Y:S05]  /*0440*/  EXIT ;  /* 0x000000000000794d */ /* 0x000fea0003800000 */
.L_x_1957:
        /* <DEDUP_REMOVED lines=9> */
[----:B------:R-:W-:Y:S01]  /*04e0*/  HFMA2 R4, -RZ, RZ, 0, 0 ;  /* 0x00000000ff047431 */ /* 0x000fe200000001ff */
[----:B------:R-:W-:Y:S01]  /*04f0*/  MOV R5, R3 ;  /* 0x0000000300057202 */ /* 0x000fe20000000f00 */
[----:B------:R-:W1:Y:S01]  /*0500*/  LDCU UR5, c[0x0][0x38c] ;  /* 0x00007180ff0577ac */ /* 0x000e620008000800 */
[----:B------:R-:W-:Y:S01]  /*0510*/  ISETP.NE.AND P0, PT, R2, RZ, PT ;  /* 0x000000ff0200720c */ /* 0x000fe20003f05270 */
        /* <DEDUP_REMOVED lines=274> */
[----:B------:R-:W-:Y:S01]  /*1640*/  IMAD.MOV.U32 R6, RZ, RZ, RZ ;  /* 0x000000ffff067224 */ /* 0x000fe200078e00ff */
        /* <DEDUP_REMOVED lines=8> */
[----:B------:R-:W1:Y:S01]  /*16d0*/  @P0 LDC.64 R8, c[0x0][0x578] ;  /* 0x00015e00ff080b82 */ /* 0x000e620000000a00 */
[----:B---3--:R-:W-:-:S05]  /*16e0*/  @P0 IMAD.HI.U32 R6, R11, R14, R10 ;  /* 0x0000000e0b060227 */ /* 0x008fca00078e000a */
[----:B------:R-:W-:Y:S01]  /*16f0*/  @P0 SHF.R.U32.HI R10, RZ, R15, R6 ;  /* 0x0000000fff0a0219 */ /* 0x000fe20000011606 */
[----:B------:R-:W-:-:S03]  /*1700*/  IMAD R6, R13, UR8, R7 ;  /* 0x000000080d067c24 */ /* 0x000fc6000f8e0207 */
[----:B------:R-:W-:Y:S01]  /*1710*/  @P0 IADD3 R10, PT, PT, -R10, RZ, RZ ;  /* 0x000000ff0a0a0210 */ /* 0x000fe20007ffe1ff */
[C---:B--2---:R-:W-:Y:S02]  /*1720*/  IMAD R5, R6.reuse, UR10, R5 ;  /* 0x0000000a06057c24 */ /* 0x044fe4000f8e0205 */
[----:B------:R-:W-:Y:S02]  /*1730*/  IMAD R4, R6, UR11, R4 ;  /* 0x0000000b06047c24 */ /* 0x000fe4000f8e0204 */
[----:B0-----:R-:W-:-:S04]  /*1740*/  @P0 IMAD R10, R10, R17, R11 ;  /* 0x000000110a0a0224 */ /* 0x001fc800078e020b */
[C---:B-1----:R-:W-:Y:S02]  /*1750*/  @P0 IMAD R5, R10.reuse, R8, R5 ;  /* 0x000000080a050224 */ /* 0x042fe400078e0205 */
[----:B------:R-:W-:-:S07]  /*1760*/  @P0 IMAD R4, R10, R9, R4 ;  /* 0x000000090a040224 */ /* 0x000fce00078e0204 */
.L_x_1965:
[----:B------:R-:W0:Y:S02]  /*1770*/  LDCU.128 UR8, c[0x0][0x580] ;  /* 0x0000b000ff0877ac */ /* 0x000e240008000c00 */
[----:B0-----:R-:W-:-:S04]  /*1780*/  IADD3 R6, P0, PT, R4, UR10, RZ ;  /* 0x0000000a04067c10 */ /* 0x001fc8000ff1e0ff */
[----:B------:R-:W-:-:S05]  /*1790*/  IADD3.X R7, PT, PT, RZ, UR11, RZ, P0, !PT ;  /* 0x0000000bff077c10 */ /* 0x000fca00087fe4ff */
[----:B------:R-:W2:Y:S01]  /*17a0*/  LDG.E.U16 R6, desc[UR6][R6.64] ;  /* 0x0000000606067981 */ /* 0x000ea2000c1e1500 */
[----:B------:R-:W-:Y:S02]  /*17b0*/  IADD3 R3, PT, PT, R3, 0x80, RZ ;  /* 0x0000008003037810 */ /* 0x000fe40007ffe0ff */
[----:B--2---:R-:W-:-:S05]  /*17c0*/  SHF.L.U32 R4, R6, 0x10, RZ ;  /* 0x0000001006047819 */ /* 0x004fca00000006ff */
[----:B------:R-:W-:-:S06]  /*17d0*/  FMUL.FTZ R8, R4, R4 ;  /* 0x0000000404087220 */ /* 0x000fcc0000410000 */
[----:B------:R-:W0:Y:S02]  /*17e0*/  F2F.BF16.F32 R8, R8 ;  /* 0x0000000800087304 */ /* 0x000e240000202000 */
[----:B0-----:R-:W-:-:S05]  /*17f0*/  SHF.L.U32 R9, R8, 0x10, RZ ;  /* 0x0000001008097819 */ /* 0x001fca00000006ff */
[----:B------:R-:W-:Y:S01]  /*1800*/  FMUL.FTZ R9, R4, R9 ;  /* 0x0000000904097220 */ /* 0x000fe20000410000 */
[----:B------:R-:W-:-:S04]  /*1810*/  IADD3 R4, P0, PT, R5, UR8, RZ ;  /* 0x0000000805047c10 */ /* 0x000fc8000ff1e0ff */
[----:B------:R-:W-:Y:S02]  /*1820*/  F2FP.BF16.F32.PACK_AB R9, RZ, R9 ;  /* 0x00000009ff09723e */ /* 0x000fe400000010ff */
[----:B------:R-:W-:Y:S02]  /*1830*/  IADD3.X R5, PT, PT, RZ, UR9, RZ, P0, !PT ;  /* 0x00000009ff057c10 */ /* 0x000fe400087fe4ff */
[----:B------:R-:W-:-:S03]  /*1840*/  ISETP.GE.AND P0, PT, R3, UR4, PT ;  /* 0x0000000403007c0c */ /* 0x000fc6000bf06270 */
[----:B------:R0:W-:Y:S10]  /*1850*/  STG.E.U16 desc[UR6][R4.64], R9 ;  /* 0x0000000904007986 */ /* 0x0001f4000c101506 */
[----:B------:R-:W-:Y:S05]  /*1860*/  @P0 BREAK.RELIABLE B1 ;  /* 0x0000000000010942 */ /* 0x000fea0003800100 */
        /* <DEDUP_REMOVED lines=8> */
[----:B------:R-:W-:-:S05]  /*18f0*/  SHF.R.U32.HI R7, RZ, UR9, R6 ;  /* 0x00000009ff077c19 */ /* 0x000fca0008011606 */
[----:B------:R-:W-:-:S04]  /*1900*/  IMAD.MOV R4, RZ, RZ, -R7 ;  /* 0x000000ffff047224 */ /* 0x000fc800078e0a07 */
        /* <DEDUP_REMOVED lines=289> */
.L_x_1967:
        /* <DEDUP_REMOVED lines=12> */
[----:B------:R-:W-:-:S05]  /*2be0*/  IADD3.X R5, PT, PT, RZ, UR9, RZ, P0, !PT ;  /* 0x00000009ff057c10 */ /* 0x000fca00087fe4ff */
[----:B------:R0:W-:Y:S02]  /*2bf0*/  STG.E.U16 desc[UR6][R4.64], R9 ;  /* 0x0000000904007986 */ /* 0x0001e4000c101506 */
.L_x_1964:
[----:B------:R-:W-:-:S13]  /*2c00*/  ISETP.GE.AND P0, PT, R3, UR4, PT ;  /* 0x0000000403007c0c */ /* 0x000fda000bf06270 */
[----:B------:R-:W-:Y:S05]  /*2c10*/  @P0 BREAK.RELIABLE B1 ;  /* 0x0000000000010942 */ /* 0x000fea0003800100 */
[----:B------:R-:W-:Y:S05]  /*2c20*/  @P0 BRA `(.L_x_1966) ;  /* 0x0000001000e40947 */ /* 0x000fea0003800000 */
[----:B------:R-:W-:Y:S05]  /*2c30*/  BSYNC.RELIABLE B1 ;  /* 0x0000000000017941 */ /* 0x000fea0003800100 */
.L_x_1963:
[----:B------:R-:W1:Y:S01]  /*2c40*/  LDCU.64 UR8, c[0x0][0x390] ;  /* 0x00007200ff0877ac */ /* 0x000e620008000a00 */
[----:B0-----:R-:W-:Y:S02]  /*2c50*/  HFMA2 R4, -RZ, RZ, 0, 0 ;  /* 0x00000000ff047431 */ /* 0x001fe400000001ff */
[----:B------:R-:W-:Y:S01]  /*2c60*/  IMAD.MOV.U32 R5, RZ, RZ, R3 ;  /* 0x000000ffff057224 */ /* 0x000fe200078e0003 */
        /* <DEDUP_REMOVED lines=295> */
.L_x_1968:
        /* <DEDUP_REMOVED lines=14> */
.L_x_1966:
[----:B------:R-:W-:Y:S05]  /*3fc0*/  BSYNC.RECONVERGENT B0 ;  /* 0x0000000000007941 */ /* 0x000fea0003800200 */
.L_x_1962:
[----:B------:R-:W-:Y:S05]  /*3fd0*/  WARPSYNC.ALL ;  /* 0x0000000000007948 */ /* 0x000fea0003800000 */
[----:B------:R-:W-:-:S13]  /*3fe0*/  ISETP.GE.AND P0, PT, R3, UR4, PT ;  /* 0x0000000403007c0c */ /* 0x000fda000bf06270 */
[----:B------:R-:W-:Y:S05]  /*3ff0*/  @P0 EXIT ;  /* 0x000000000000094d */ /* 0x000fea0003800000 */
[----:B------:R-:W2:Y:S01]  /*4000*/  LDCU.64 UR4, c[0x0][0x390] ;  /* 0x00007200ff0477ac */ /* 0x000ea20008000a00 */
[----:B01----:R-:W-:Y:S01]  /*4010*/  MOV R5, R3 ;  /* 0x0000000300057202 */ /* 0x003fe20000000f00 */
[----:B------:R-:W-:Y:S01]  /*4020*/  IMAD.MOV.U32 R4, RZ, RZ, RZ ;  /* 0x000000ffff047224 */ /* 0x000fe200078e00ff */
[----:B------:R-:W-:Y:S01]  /*4030*/  ISETP.NE.AND P0, PT, R2, RZ, PT ;  /* 0x000000ff0200720c */ /* 0x000fe20003f05270 */
[----:B------:R-:W0:Y:S01]  /*4040*/  LDCU UR8, c[0x0][0x38c] ;  /* 0x00007180ff0877ac */ /* 0x000e220008000800 */
        /* <DEDUP_REMOVED lines=293> */
.L_x_1969:
[----:B------:R-:W0:Y:S02]  /*52a0*/  LDCU.128 UR8, c[0x0][0x580] ;  /* 0x0000b000ff0877ac */ /* 0x000e240008000c00 */
[----:B0-----:R-:W-:-:S04]  /*52b0*/  IADD3 R4, P0, PT, R2, UR10, RZ ;  /* 0x0000000a02047c10 */ /* 0x001fc8000ff1e0ff */
[----:B------:R-:W-:-:S05]  /*52c0*/  IADD3.X R5, PT, PT, RZ, UR11, RZ, P0, !PT ;  /* 0x0000000bff057c10 */ /* 0x000fca00087fe4ff */
[----:B------:R-:W2:Y:S01]  /*52d0*/  LDG.E.U16 R4, desc[UR6][R4.64] ;  /* 0x0000000604047981 */ /* 0x000ea2000c1e1500 */
[----:B------:R-:W-:-:S04]  /*52e0*/  IADD3 R2, P0, PT, R3, UR8, RZ ;  /* 0x0000000803027c10 */ /* 0x000fc8000ff1e0ff */
[----:B------:R-:W-:Y:S02]  /*52f0*/  IADD3.X R3, PT, PT, RZ, UR9, RZ, P0, !PT ;  /* 0x00000009ff037c10 */ /* 0x000fe400087fe4ff */
[----:B--2---:R-:W-:-:S05]  /*5300*/  SHF.L.U32 R0, R4, 0x10, RZ ;  /* 0x0000001004007819 */ /* 0x004fca00000006ff */
[----:B------:R-:W-:-:S06]  /*5310*/  FMUL.FTZ R6, R0, R0 ;  /* 0x0000000000067220 */ /* 0x000fcc0000410000 */
[----:B------:R-:W0:Y:S02]  /*5320*/  F2F.BF16.F32 R6, R6 ;  /* 0x0000000600067304 */ /* 0x000e240000202000 */
[----:B0-----:R-:W-:-:S05]  /*5330*/  SHF.L.U32 R7, R6, 0x10, RZ ;  /* 0x0000001006077819 */ /* 0x001fca00000006ff */
[----:B------:R-:W-:-:S05]  /*5340*/  FMUL.FTZ R7, R0, R7 ;  /* 0x0000000700077220 */ /* 0x000fca0000410000 */
[----:B------:R-:W-:-:S05]  /*5350*/  F2FP.BF16.F32.PACK_AB R7, RZ, R7 ;  /* 0x00000007ff07723e */ /* 0x000fca00000010ff */
[----:B------:R-:W-:Y:S01]  /*5360*/  STG.E.U16 desc[UR6][R2.64], R7 ;  /* 0x0000000702007986 */ /* 0x000fe2000c101506 */
[----:B------:R-:W-:Y:S05]  /*5370*/  EXIT ;  /* 0x000000000000794d */ /* 0x000fea0003800000 */
.L_x_1970:
        /* <DEDUP_REMOVED lines=16> */
.L_x_60718:


//--------------------- .text._ZN2at6native27unrolled_elementwise_kernelIZNS0_50_GLOBAL__N__2680c7bb_12_PowKernel_cu_7dd49032_317029pow_tensor_scalar_kernel_implIN3c108BFloat16ES5_EEvRNS_18TensorIteratorBaseET0_EUlS5_E0_St5arrayIPcLm2EELi4E23TrivialOffsetCalculatorILi1EjESE_NS0_6memory15LoadWithoutCastENSF_16StoreWithoutCastEEEviT_S8_T2_T3_T4_T5_ --------------------------
	.section	.text._ZN2at6native27unrolled_elementwise_kernelIZNS0_50_GLOBAL__N__2680c7bb_12_PowKernel_cu_7dd49032_317029pow_tensor_scalar_kernel_implIN3c108BFloat16ES5_EEvRNS_18TensorIteratorBaseET0_EUlS5_E0_St5arrayIPcLm2EELi4E23TrivialOffsetCalculatorILi1EjESE_NS0_6memory15LoadWithoutCastENSF_16StoreWithoutCastEEEviT_S8_T2_T3_T4_T5_,"ax",@progbits
	.align	128
        .global         _ZN2at6native27unrolled_elementwise_kernelIZNS0_50_GLOBAL__N__2680c7bb_12_PowKernel_cu_7dd49032_317029pow_tensor_scalar_kernel_implIN3c108BFloat16ES5_EEvRNS_18TensorIteratorBaseET0_EUlS5_E0_St5arrayIPcLm2EELi4E23TrivialOffsetCalculatorILi1EjESE_NS0_6memory15LoadWithoutCastENSF_16StoreWithoutCastEEEviT_S8_T2_T3_T4_T5_
        .type           _ZN2at6native27unrolled_elementwise_kernelIZNS0_50_GLOBAL__N__2680c7bb_12_PowKernel_cu_7dd49032_317029pow_tensor_scalar_kernel_implIN3c108BFloat16ES5_EEvRNS_18TensorIteratorBaseET0_EUlS5_E0_St5arrayIPcLm2EELi4E23TrivialOffsetCalculatorILi1EjESE_NS0_6memory15LoadWithoutCastENSF_16StoreWithoutCastEEEviT_S8_T2_T3_T4_T5_,@function
        .size           _ZN2at6native27unrolled_elementwise_kernelIZNS0_50_GLOBAL__N__2680c7bb_12_PowKernel_cu_7dd49032_317029pow_tensor_scalar_kernel_implIN3c108BFloat16ES5_EEvRNS_18TensorIteratorBaseET0_EUlS5_E0_St5arrayIPcLm2EELi4E23TrivialOffsetCalculatorILi1EjESE_NS0_6memory15LoadWithoutCastENSF_16StoreWithoutCastEEEviT_S8_T2_T3_T4_T5_,(.L_x_60719 - _ZN2at6native27unrolled_elementwise_kernelIZNS0_50_GLOBAL__N__2680c7bb_12_PowKernel_cu_7dd49032_317029pow_tensor_scalar_kernel_implIN3c108BFloat16ES5_EEvRNS_18TensorIteratorBaseET0_EUlS5_E0_St5arrayIPcLm2EELi4E23TrivialOffsetCalculatorILi1EjESE_NS0_6memory15LoadWithoutCastENSF_16StoreWithoutCastEEEviT_S8_T2_T3_T4_T5_)
        .other          _ZN2at6native27unrolled_elementwise_kernelIZNS0_50_GLOBAL__N__2680c7bb_12_PowKernel_cu_7dd49032_317029pow_tensor_scalar_kernel_implIN3c108BFloat16ES5_EEvRNS_18TensorIteratorBaseET0_EUlS5_E0_St5arrayIPcLm2EELi4E23TrivialOffsetCalculatorILi1EjESE_NS0_6memory15LoadWithoutCastENSF_16StoreWithoutCastEEEviT_S8_T2_T3_T4_T5_,@"STO_CUDA_ENTRY STV_DEFAULT"
_ZN2at6native27unrolled_elementwise_kernelIZNS0_50_GLOBAL__N__2680c7bb_12_PowKernel_cu_7dd49032_317029pow_tensor_scalar_kernel_implIN3c108BFloat16ES5_EEvRNS_18TensorIteratorBaseET0_EUlS5_E0_St5arrayIPcLm2EELi4E23TrivialOffsetCalculatorILi1EjESE_NS0_6memory15LoadWithoutCastENSF_16StoreWithoutCastEEEviT_S8_T2_T3_T4_T5_:
.text._ZN2at6native27unrolled_elementwise_kernelIZNS0_50_GLOBAL__N__2680c7bb_12_PowKernel_cu_7dd49032_317029pow_tensor_scalar_kernel_implIN3c108BFloat16ES5_EEvRNS_18TensorIteratorBaseET0_EUlS5_E0_St5arrayIPcLm2EELi4E23TrivialOffsetCalculatorILi1EjESE_NS0_6memory15LoadWithoutCastENSF_16StoreWithoutCastEEEviT_S8_T2_T3_T4_T5_:
        /* <DEDUP_REMOVED lines=11> */
[----:B------:R-:W-:-:S03]  /*00b0*/  @!P0 LEA R7, R3, R0, 0x9 ;  /* 0x0000000003078211 */ /* 0x000fc600078e48ff */
        /* <DEDUP_REMOVED lines=8> */
[----:B------:R-:W-:Y:S01]  /*0140*/  @!P2 IMAD R7, R3, 0x200, R18 ;  /* 0x000002000307a824 */ /* 0x000fe200078e0212 */
[----:B------:R-:W-:Y:S02]  /*0150*/  @!P2 IADD3 R18, PT, PT, R18, 0x80, RZ ;  /* 0x000000801212a810 */ /* 0x000fe40007ffe0ff */
[----:B------:R-:W-:-:S02]  /*0160*/  PRMT R19, RZ, 0x7610, R19 ;  /* 0x00007610ff137816 */ /* 0x000fc40000000013 */
[----:B------:R-:W-:Y:S01]  /*0170*/  ISETP.GE.AND P0, PT, R18, R5, PT ;  /* 0x000000051200720c */ /* 0x000fe20003f06270 */
[----:B--2---:R-:W-:Y:S01]  /*0180*/  @!P1 IMAD.WIDE.U32 R10, R13, 0x2, R10 ;  /* 0x000000020d0a9825 */ /* 0x004fe200078e000a */
[----:B------:R-:W-:-:S06]  /*0190*/  PRMT R13, RZ, 0x7610, R13 ;  /* 0x00007610ff0d7816 */ /* 0x000fcc000000000d */
[----:B------:R2:W4:Y:S05]  /*01a0*/  @!P1 LDG.E.U16 R13, desc[UR4][R10.64] ;  /* 0x000000040a0d9981 */ /* 0x00052a000c1e1500 */
[----:B------:R-:W5:Y:S01]  /*01b0*/  @!P0 LDC.64 R16, c[0x0][0x398] ;  /* 0x0000e600ff108b82 */ /* 0x000f620000000a00 */
[----:B-1----:R-:W-:-:S05]  /*01c0*/  @!P2 IMAD.WIDE.U32 R8, R7, 0x2, R8 ;  /* 0x000000020708a825 */ /* 0x002fca00078e0008 */
[----:B------:R1:W4:Y:S01]  /*01d0*/  @!P2 LDG.E.U16 R19, desc[UR4][R8.64] ;  /* 0x000000040813a981 */ /* 0x000322000c1e1500 */
[----:B0-----:R-:W-:Y:S01]  /*01e0*/  @!P0 IMAD R15, R3, 0x200, R18 ;  /* 0x00000200030f8824 */ /* 0x001fe200078e0212 */
[----:B------:R-:W-:-:S03]  /*01f0*/  PRMT R7, RZ, 0x7610, R7 ;  /* 0x00007610ff077816 */ /* 0x000fc60000000007 */
[----:B-----5:R-:W-:-:S05]  /*0200*/  @!P0 IMAD.WIDE.U32 R14, R15, 0x2, R16 ;  /* 0x000000020f0e8825 */ /* 0x020fca00078e0010 */
[----:B------:R0:W5:Y:S01]  /*0210*/  @!P0 LDG.E.U16 R7, desc[UR4][R14.64] ;  /* 0x000000040e078981 */ /* 0x000162000c1e1500 */
[C---:B------:R-:W-:Y:S01]  /*0220*/  ISETP.GE.AND P1, PT, R0.reuse, R5, PT ;  /* 0x000000050000720c */ /* 0x040fe20003f26270 */
[C---:B--2---:R-:W-:Y:S01]  /*0230*/  VIADD R10, R0.reuse, 0x100 ;  /* 0x00000100000a7836 */ /* 0x044fe20000000000 */
[----:B------:R-:W-:-:S04]  /*0240*/  IADD3 R18, PT, PT, R0, 0x80, RZ ;  /* 0x0000008000127810 */ /* 0x000fc80007ffe0ff */
[-C--:B------:R-:W-:Y:S02]  /*0250*/  ISETP.GE.AND P3, PT, R10, R5.reuse, PT ;  /* 0x000000050a00720c */ /* 0x080fe40003f66270 */
[----:B------:R-:W-:-:S05]  /*0260*/  ISETP.GE.AND P2, PT, R18, R5, PT ;  /* 0x000000051200720c */ /* 0x000fca0003f46270 */
[----:B-1----:R-:W1:Y:S01]  /*0270*/  @!P1 LDC.64 R8, c[0x0][0x390] ;  /* 0x0000e400ff089b82 */ /* 0x002e620000000a00 */
[----:B------:R-:W-:Y:S01]  /*0280*/  @!P1 IMAD R17, R3, 0x200, R0 ;  /* 0x0000020003119824 */ /* 0x000fe200078e0200 */
[----:B------:R-:W-:Y:S02]  /*0290*/  IADD3 R16, PT, PT, R0, 0x180, RZ ;  /* 0x0000018000107810 */ /* 0x000fe40007ffe0ff */
[----:B------:R-:W-:Y:S02]  /*02a0*/  @!P1 MOV R0, R18 ;  /* 0x0000001200009202 */ /* 0x000fe40000000f00 */
[-C--:B------:R-:W-:Y:S02]  /*02b0*/  ISETP.GE.AND P0, PT, R16, R5.reuse, PT ;  /* 0x000000051000720c */ /* 0x080fe40003f06270 */
[----:B------:R-:W-:Y:S01]  /*02c0*/  ISETP.GE.AND P4, PT, R0, R5, PT ;  /* 0x000000050000720c */ /* 0x000fe20003f86270 */
[----:B-1----:R-:W-:Y:S01]  /*02d0*/  @!P1 IMAD.WIDE.U32 R8, R17, 0x2, R8 ;  /* 0x0000000211089825 */ /* 0x002fe200078e0008 */
[----:B------:R-:W-:Y:S01]  /*02e0*/  BSSY.RECONVERGENT B0, `(.L_x_1971) ;  /* 0x0000020000007945 */ /* 0x000fe20003800200 */
[----:B---3--:R-:W-:-:S05]  /*02f0*/  @!P1 SHF.L.U32 R12, R12, 0x10, RZ ;  /* 0x000000100c0c9819 */ /* 0x008fca00000006ff */
[----:B------:R-:W-:-:S06]  /*0300*/  @!P1 FMUL.FTZ R10, R12, R12 ;  /* 0x0000000c0c0a9220 */ /* 0x000fcc0000410000 */
[----:B------:R-:W1:Y:S01]  /*0310*/  @!P1 F2F.BF16.F32 R10, R10 ;  /* 0x0000000a000a9304 */ /* 0x000e620000202000 */
[----:B----4-:R-:W-:Y:S02]  /*0320*/  @!P2 IMAD.U32 R13, R13, 0x10000, RZ ;  /* 0x000100000d0da824 */ /* 0x010fe400078e00ff */
[----:B-1----:R-:W-:Y:S02]  /*0330*/  @!P1 IMAD.U32 R11, R10, 0x10000, RZ ;  /* 0x000100000a0b9824 */ /* 0x002fe400078e00ff */
[----:B0-----:R-:W-:Y:S02]  /*0340*/  @!P2 FMUL.FTZ R14, R13, R13 ;  /* 0x0000000d0d0ea220 */ /* 0x001fe40000410000 */
[----:B------:R-:W-:Y:S01]  /*0350*/  @!P1 FMUL.FTZ R11, R12, R11 ;  /* 0x0000000b0c0b9220 */ /* 0x000fe20000410000 */
[----:B------:R-:W-:-:S05]  /*0360*/  @!P3 SHF.L.U32 R19, R19, 0x10, RZ ;  /* 0x000000101313b819 */ /* 0x000fca00000006ff */
[----:B------:R-:W-:Y:S01]  /*0370*/  @!P3 FMUL.FTZ R15, R19, R19 ;  /* 0x00000013130fb220 */ /* 0x000fe20000410000 */
[----:B------:R-:W0:Y:S01]  /*0380*/  @!P2 F2F.BF16.F32 R14, R14 ;  /* 0x0000000e000ea304 */ /* 0x000e220000202000 */
[----:B------:R-:W-:-:S07]  /*0390*/  @!P1 F2FP.BF16.F32.PACK_AB R6, RZ, R11 ;  /* 0x0000000bff06923e */ /* 0x000fce00000010ff */
[----:B------:R-:W1:Y:S01]  /*03a0*/  @!P3 F2F.BF16.F32 R15, R15 ;  /* 0x0000000f000fb304 */ /* 0x000e620000202000 */
[----:B------:R2:W-:Y:S01]  /*03b0*/  @!P1 STG.E.U16 desc[UR4][R8.64], R6 ;  /* 0x0000000608009986 */ /* 0x0005e2000c101504 */
[----:B0-----:R-:W-:-:S04]  /*03c0*/  @!P2 IMAD.U32 R10, R14, 0x10000, RZ ;  /* 0x000100000e0aa824 */ /* 0x001fc800078e00ff */
[----:B------:R-:W-:Y:S01]  /*03d0*/  @!P2 FMUL.FTZ R10, R13, R10 ;  /* 0x0000000a0d0aa220 */ /* 0x000fe20000410000 */
[----:B-1----:R-:W-:-:S05]  /*03e0*/  @!P3 SHF.L.U32 R12, R15, 0x10, RZ ;  /* 0x000000100f0cb819 */ /* 0x002fca00000006ff */
[----:B------:R-:W-:Y:S01]  /*03f0*/  @!P3 FMUL.FTZ R12, R19, R12 ;  /* 0x0000000c130cb220 */ /* 0x000fe20000410000 */
[----:B------:R-:W-:Y:S01]  /*0400*/  @!P2 F2FP.BF16.F32.PACK_AB R2, RZ, R10 ;  /* 0x0000000aff02a23e */ /* 0x000fe200000010ff */
[----:B-----5:R-:W-:-:S03]  /*0410*/  @!P0 IMAD.U32 R10, R7, 0x10000, RZ ;  /* 0x00010000070a8824 */ /* 0x020fc600078e00ff */
[----:B------:R-:W-:Y:S01]  /*0420*/  @!P3 F2FP.BF16.F32.PACK_AB R4, RZ, R12 ;  /* 0x0000000cff04b23e */ /* 0x000fe200000010ff */
[----:B--2---:R-:W-:Y:S06]  /*0430*/  @P4 BRA `(.L_x_1972) ;  /* 0x0000000000284947 */ /* 0x004fec0003800000 */
[----:B------:R-:W0:Y:S01]  /*0440*/  LDC.64 R6, c[0x0][0x390] ;  /* 0x0000e400ff067b82 */ /* 0x000e220000000a00 */
[----:B------:R-:W-:Y:S01]  /*0450*/  LEA R9, R3, R0, 0x9 ;  /* 0x0000000003097211 */ /* 0x000fe200078e48ff */
[----:B------:R-:W-:-:S05]  /*0460*/  VIADD R0, R0, 0x80 ;  /* 0x0000008000007836 */ /* 0x000fca0000000000 */
[----:B------:R-:W-:-:S13]  /*0470*/  ISETP.GE.AND P1, PT, R0, R5, PT ;  /* 0x000000050000720c */ /* 0x000fda0003f26270 */
[----:B------:R-:W-:Y:S01]  /*0480*/  @!P1 LEA R11, R3, R0, 0x9 ;  /* 0x00000000030b9211 */ /* 0x000fe200078e48ff */
[----:B------:R-:W-:Y:S02]  /*0490*/  @!P1 VIADD R0, R0, 0x80 ;  /* 0x0000008000009836 */ /* 0x000fe40000000000 */
[----:B0-----:R-:W-:-:S04]  /*04a0*/  IMAD.WIDE.U32 R8, R9, 0x2, R6 ;  /* 0x0000000209087825 */ /* 0x001fc800078e0006 */
[----:B------:R-:W-:Y:S01]  /*04b0*/  @!P1 IMAD.WIDE.U32 R6, R11, 0x2, R6 ;  /* 0x000000020b069825 */ /* 0x000fe200078e0006 */
[----:B------:R0:W-:Y:S04]  /*04c0*/  STG.E.U16 desc[UR4][R8.64], R2 ;  /* 0x0000000208007986 */ /* 0x0001e8000c101504 */
[----:B------:R0:W-:Y:S02]  /*04d0*/  @!P1 STG.E.U16 desc[UR4][R6.64], R4 ;  /* 0x0000000406009986 */ /* 0x0001e4000c101504 */
.L_x_1972:
[----:B------:R-:W-:Y:S05]  /*04e0*/  BSYNC.RECONVERGENT B0 ;  /* 0x0000000000007941 */ /* 0x000fea0003800200 */
.L_x_1971:
[----:B0-----:R-:W-:Y:S01]  /*04f0*/  @!P0 FMUL.FTZ R2, R10, R10 ;  /* 0x0000000a0a028220 */ /* 0x001fe20000410000 */
[----:B------:R-:W-:-:S05]  /*0500*/  ISETP.GE.AND P1, PT, R0, R5, PT ;  /* 0x000000050000720c */ /* 0x000fca0003f26270 */
[----:B------:R-:W0:Y:S08]  /*0510*/  @!P0 F2F.BF16.F32 R2, R2 ;  /* 0x0000000200028304 */ /* 0x000e300000202000 */
[----:B------:R-:W-:Y:S05]  /*0520*/  @P1 EXIT ;  /* 0x000000000000194d */ /* 0x000fea0003800000 */
[----:B------:R-:W1:Y:S01]  /*0530*/  LDC.64 R4, c[0x0][0x390] ;  /* 0x0000e400ff047b82 */ /* 0x000e620000000a00 */
[----:B0-----:R-:W-:Y:S01]  /*0540*/  @!P0 SHF.L.U32 R7, R2, 0x10, RZ ;  /* 0x0000001002078819 */ /* 0x001fe200000006ff */
[----:B------:R-:W-:-:S04]  /*0550*/  IMAD R3, R3, 0x200, R0 ;  /* 0x0000020003037824 */ /* 0x000fc800078e0200 */
[----:B------:R-:W-:-:S05]  /*0560*/  @!P0 FMUL.FTZ R7, R10, R7 ;  /* 0x000000070a078220 */ /* 0x000fca0000410000 */
[----:B------:R-:W-:-:S04]  /*0570*/  @!P0 F2FP.BF16.F32.PACK_AB R2, RZ, R7 ;  /* 0x00000007ff02823e */ /* 0x000fc800000010ff */
[----:B------:R-:W-:Y:S01]  /*0580*/  PRMT R0, R2, 0x7610, R0 ;  /* 0x0000761002007816 */ /* 0x000fe20000000000 */
[----:B-1----:R-:W-:-:S05]  /*0590*/  IMAD.WIDE.U32 R2, R3, 0x2, R4 ;  /* 0x0000000203027825 */ /* 0x002fca00078e0004 */
[----:B------:R-:W-:Y:S01]  /*05a0*/  STG.E.U16 desc[UR4][R2.64], R0 ;  /* 0x0000000002007986 */ /* 0x000fe2000c101504 */
[----:B------:R-:W-:Y:S05]  /*05b0*/  EXIT ;  /* 0x000000000000794d */ /* 0x000fea0003800000 */
.L_x_1973:
        /* <DEDUP_REMOVED lines=12> */
.L_x_60719:


//--------------------- .text._ZN2at6native29vectorized_elementwise_kernelILi2EZNS0_50_GLOBAL__N__2680c7bb_12_PowKernel_cu_7dd49032_317029pow_tensor_scalar_kernel_implIN3c108BFloat16ES5_EEvRNS_18TensorIteratorBaseET0_EUlS5_E0_St5arrayIPcLm2EEEEviS8_T1_ --------------------------
	.section	.text._ZN2at6native29vectorized_elementwise_kernelILi2EZNS0_50_GLOBAL__N__2680c7bb_12_PowKernel_cu_7dd49032_317029pow_tensor_scalar_kernel_implIN3c108BFloat16ES5_EEvRNS_18TensorIteratorBaseET0_EUlS5_E0_St5arrayIPcLm2EEEEviS8_T1_,"ax",@progbits
	.align	128
        .global         _ZN2at6native29vectorized_elementwise_kernelILi2EZNS0_50_GLOBAL__N__2680c7bb_12_PowKernel_cu_7dd49032_317029pow_tensor_scalar_kernel_implIN3c108BFloat16ES5_EEvRNS_18TensorIteratorBaseET0_EUlS5_E0_St5arrayIPcLm2EEEEviS8_T1_
        .type           _ZN2at6native29vectorized_elementwise_kernelILi2EZNS0_50_GLOBAL__N__2680c7bb_12_PowKernel_cu_7dd49032_317029pow_tensor_scalar_kernel_implIN3c108BFloat16ES5_EEvRNS_18TensorIteratorBaseET0_EUlS5_E0_St5arrayIPcLm2EEEEviS8_T1_,@function
        .size           _ZN2at6native29vectorized_elementwise_kernelILi2EZNS0_50_GLOBAL__N__2680c7bb_12_PowKernel_cu_7dd49032_317029pow_tensor_scalar_kernel_implIN3c108BFloat16ES5_EEvRNS_18TensorIteratorBaseET0_EUlS5_E0_St5arrayIPcLm2EEEEviS8_T1_,(.L_x_60720 - _ZN2at6native29vectorized_elementwise_kernelILi2EZNS0_50_GLOBAL__N__2680c7bb_12_PowKernel_cu_7dd49032_317029pow_tensor_scalar_kernel_implIN3c108BFloat16ES5_EEvRNS_18TensorIteratorBaseET0_EUlS5_E0_St5arrayIPcLm2EEEEviS8_T1_)
        .other          _ZN2at6native29vectorized_elementwise_kernelILi2EZNS0_50_GLOBAL__N__2680c7bb_12_PowKernel_cu_7dd49032_317029pow_tensor_scalar_kernel_implIN3c108BFloat16ES5_EEvRNS_18TensorIteratorBaseET0_EUlS5_E0_St5arrayIPcLm2EEEEviS8_T1_,@"STO_CUDA_ENTRY STV_DEFAULT"
_ZN2at6native29vectorized_elementwise_kernelILi2EZNS0_50_GLOBAL__N__2680c7bb_12_PowKernel_cu_7dd49032_317029pow_tensor_scalar_kernel_implIN3c108BFloat16ES5_EEvRNS_18TensorIteratorBaseET0_EUlS5_E0_St5arrayIPcLm2EEEEviS8_T1_:
.text._ZN2at6native29vectorized_elementwise_kernelILi2EZNS0_50_GLOBAL__N__2680c7bb_12_PowKernel_cu_7dd49032_317029pow_tensor_scalar_kernel_implIN3c108BFloat16ES5_EEvRNS_18TensorIteratorBaseET0_EUlS5_E0_St5arrayIPcLm2EEEEviS8_T1_:
[----:B------:R-:W-:Y:S01]  /*0000*/  LDC R1, c[0x0][0x37c] ;  /* 0x0000df00ff017b82 */ /* 0x000fe20000000800 */
[----:B------:R-:W0:Y:S01]  /*0010*/  S2R R3, SR_CTAID.X ;  /* 0x0000000000037919 */ /* 0x000e220000002500 */
[----:B------:R-:W1:Y:S01]  /*0020*/  LDCU UR6, c[0x0][0x380] ;  /* 0x00007000ff0677ac */ /* 0x000e620008000800 */
[----:B------:R-:W2:Y:S01]  /*0030*/  LDCU.64 UR4, c[0x0][0x358] ;  /* 0x00006b00ff0477ac */ /* 0x000ea20008000a00 */
[----:B0-----:R-:W-:-:S04]  /*0040*/  SHF.L.U32 R3, R3, 0xa, RZ ;  /* 0x0000000a03037819 */ /* 0x001fc800000006ff */
        /* <DEDUP_REMOVED lines=8> */
[----:B------:R-:W0:Y:S03]  /*00d0*/  @!P5 LDC.64 R12, c[0x0][0x398] ;  /* 0x0000e600ff0cdb82 */ /* 0x000e260000000a00 */
[----:B------:R-:W-:-:S13]  /*00e0*/  ISETP.GE.U32.AND P0, PT, R0, R5, PT ;  /* 0x000000050000720c */ /* 0x000fda0003f06070 */
[----:B------:R-:W-:Y:S01]  /*00f0*/  @!P0 IMAD.IADD R15, R3, 0x1, R0 ;  /* 0x00000001030f8824 */ /* 0x000fe200078e0200 */
[----:B------:R-:W-:Y:S01]  /*0100*/  @!P0 IADD3 R0, PT, PT, R0, 0x80, RZ ;  /* 0x0000008000008810 */ /* 0x000fe20007ffe0ff */
[----:B------:R-:W1:Y:S03]  /*0110*/  @!P0 LDC.64 R18, c[0x0][0x398] ;  /* 0x0000e600ff128b82 */ /* 0x000e660000000a00 */
[----:B------:R-:W-:-:S13]  /*0120*/  ISETP.GE.U32.AND P6, PT, R0, R5, PT ;  /* 0x000000050000720c */ /* 0x000fda0003fc6070 */
[----:B------:R-:W-:Y:S01]  /*0130*/  @!P6 IMAD.IADD R17, R3, 0x1, R0 ;  /* 0x000000010311e824 */ /* 0x000fe200078e0200 */
[----:B------:R-:W-:Y:S01]  /*0140*/  @!P6 IADD3 R0, PT, PT, R0, 0x80, RZ ;  /* 0x000000800000e810 */ /* 0x000fe20007ffe0ff */
[----:B------:R-:W2:Y:S03]  /*0150*/  @!P6 LDC.64 R10, c[0x0][0x398] ;  /* 0x0000e600ff0aeb82 */ /* 0x000ea60000000a00 */
[----:B------:R-:W-:-:S13]  /*0160*/  ISETP.GE.U32.AND P1, PT, R0, R5, PT ;  /* 0x000000050000720c */ /* 0x000fda0003f26070 */
[----:B------:R-:W-:Y:S01]  /*0170*/  @!P1 IMAD.IADD R29, R3, 0x1, R0 ;  /* 0x00000001031d9824 */ /* 0x000fe200078e0200 */
[----:B------:R-:W-:-:S04]  /*0180*/  @!P1 IADD3 R0, PT, PT, R0, 0x80, RZ ;  /* 0x0000008000009810 */ /* 0x000fc80007ffe0ff */
[CC--:B------:R-:W-:Y:S01]  /*0190*/  ISETP.GE.U32.AND P2, PT, R0.reuse, R5.reuse, PT ;  /* 0x000000050000720c */ /* 0x0c0fe20003f46070 */
[----:B------:R-:W-:Y:S02]  /*01a0*/  @!P5 IMAD.IADD R27, R3, 0x1, R2 ;  /* 0x00000001031bd824 */ /* 0x000fe400078e0202 */
[----:B--2---:R-:W-:Y:S01]  /*01b0*/  @!P6 IMAD.WIDE.U32 R10, R17, 0x2, R10 ;  /* 0x00000002110ae825 */ /* 0x004fe200078e000a */
[----:B------:R-:W-:Y:S01]  /*01c0*/  PRMT R26, RZ, 0x7610, R26 ;  /* 0x00007610ff1a7816 */ /* 0x000fe2000000001a */
[----:B------:R-:W2:Y:S08]  /*01d0*/  @!P1 LDC.64 R16, c[0x0][0x398] ;  /* 0x0000e600ff109b82 */ /* 0x000eb00000000a00 */
[----:B------:R-:W-:Y:S01]  /*01e0*/  @!P2 IMAD.IADD R25, R3, 0x1, R0 ;  /* 0x000000010319a824 */ /* 0x000fe200078e0200 */
[----:B------:R-:W-:Y:S01]  /*01f0*/  @!P2 IADD3 R0, PT, PT, R0, 0x80, RZ ;  /* 0x000000800000a810 */ /* 0x000fe20007ffe0ff */
[----:B0-----:R-:W-:Y:S01]  /*0200*/  @!P5 IMAD.WIDE.U32 R12, R27, 0x2, R12 ;  /* 0x000000021b0cd825 */ /* 0x001fe200078e000c */
[----:B------:R0:W3:Y:S02]  /*0210*/  @!P6 LDG.E.U16 R24, desc[UR4][R10.64] ;  /* 0x000000040a18e981 */ /* 0x0000e4000c1e1500 */
[----:B------:R-:W-:-:S02]  /*0220*/  ISETP.GE.U32.AND P3, PT, R0, R5, PT ;  /* 0x000000050000720c */ /* 0x000fc40003f66070 */
[----:B------:R4:W5:Y:S01]  /*0230*/  @!P5 LDG.E.U16 R26, desc[UR4][R12.64] ;  /* 0x000000040c1ad981 */ /* 0x000962000c1e1500 */
[----:B------:R-:W-:Y:S01]  /*0240*/  PRMT R28, RZ, 0x7610, R28 ;  /* 0x00007610ff1c7816 */ /* 0x000fe2000000001c */
[----:B-1----:R-:W-:Y:S01]  /*0250*/  @!P0 IMAD.WIDE.U32 R18, R15, 0x2, R18 ;  /* 0x000000020f128825 */ /* 0x002fe200078e0012 */
[----:B0-----:R-:W0:Y:S04]  /*0260*/  @!P2 LDC.64 R10, c[0x0][0x398] ;  /* 0x0000e600ff0aab82 */ /* 0x001e280000000a00 */
[----:B------:R1:W5:Y:S04]  /*0270*/  @!P0 LDG.E.U16 R28, desc[UR4][R18.64] ;  /* 0x00000004121c8981 */ /* 0x000368000c1e1500 */
[----:B------:R-:W-:Y:S01]  /*0280*/  @!P3 IMAD.IADD R23, R3, 0x1, R0 ;  /* 0x000000010317b824 */ /* 0x000fe200078e0200 */
[----:B------:R-:W-:Y:S01]  /*0290*/  @!P3 IADD3 R0, PT, PT, R0, 0x80, RZ ;  /* 0x000000800000b810 */ /* 0x000fe20007ffe0ff */
[----:B----4-:R-:W4:Y:S03]  /*02a0*/  @!P3 LDC.64 R12, c[0x0][0x398] ;  /* 0x0000e600ff0cbb82 */ /* 0x010f260000000a00 */
[----:B------:R-:W-:-:S13]  /*02b0*/  ISETP.GE.U32.AND P4, PT, R0, R5, PT ;  /* 0x000000050000720c */ /* 0x000fda0003f86070 */
[----:B------:R-:W-:Y:S01]  /*02c0*/  @!P4 IADD3 R27, PT, PT, R3, R0, RZ ;  /* 0x00000000031bc210 */ /* 0x000fe20007ffe0ff */
[----:B------:R-:W-:Y:S01]  /*02d0*/  @!P4 VIADD R0, R0, 0x80 ;  /* 0x000000800000c836 */ /* 0x000fe20000000000 */
[----:B------:R-:W2:Y:S04]  /*02e0*/  @!P4 LDC.64 R14, c[0x0][0x398] ;  /* 0x0000e600ff0ecb82 */ /* 0x000ea80000000a00 */
[----:B------:R-:W-:-:S13]  /*02f0*/  ISETP.GE.U32.AND P5, PT, R0, R5, PT ;  /* 0x000000050000720c */ /* 0x000fda0003fa6070 */
[----:B-1----:R-:W1:Y:S01]  /*0300*/  @!P5 LDC.64 R18, c[0x0][0x398] ;  /* 0x0000e600ff12db82 */ /* 0x002e620000000a00 */
[----:B------:R-:W-:Y:S01]  /*0310*/  @!P5 IADD3 R0, PT, PT, R3, R0, RZ ;  /* 0x000000000300d210 */ /* 0x000fe20007ffe0ff */
[----:B0-----:R-:W-:Y:S01]  /*0320*/  @!P2 IMAD.WIDE.U32 R10, R25, 0x2, R10 ;  /* 0x00000002190aa825 */ /* 0x001fe200078e000a */
[----:B------:R-:W-:-:S03]  /*0330*/  PRMT R25, RZ, 0x7610, R25 ;  /* 0x00007610ff197816 */ /* 0x000fc60000000019 */
[----:B----4-:R-:W-:Y:S01]  /*0340*/  @!P3 IMAD.WIDE.U32 R12, R23, 0x2, R12 ;  /* 0x00000002170cb825 */ /* 0x010fe200078e000c */
[----:B------:R-:W-:Y:S02]  /*0350*/  PRMT R23, RZ, 0x7610, R23 ;  /* 0x00007610ff177816 */ /* 0x000fe40000000017 */
[----:B------:R0:W4:Y:S01]  /*0360*/  @!P2 LDG.E.U16 R25, desc[UR4][R10.64] ;  /* 0x000000040a19a981 */ /* 0x000122000c1e1500 */
[----:B--2---:R-:W-:Y:S01]  /*0370*/  @!P1 IMAD.WIDE.U32 R16, R29, 0x2, R16 ;  /* 0x000000021d109825 */ /* 0x004fe200078e0010 */
[----:B------:R-:W-:Y:S02]  /*0380*/  PRMT R29, RZ, 0x7610, R29 ;  /* 0x00007610ff1d7816 */ /* 0x000fe4000000001d */
[----:B------:R-:W2:Y:S01]  /*0390*/  @!P3 LDG.E.U16 R23, desc[UR4][R12.64] ;  /* 0x000000040c17b981 */ /* 0x000ea2000c1e1500 */
[----:B------:R-:W-:Y:S01]  /*03a0*/  @!P4 IMAD.WIDE.U32 R14, R27, 0x2, R14 ;  /* 0x000000021b0ec825 */ /* 0x000fe200078e000e */
[----:B------:R-:W-:Y:S02]  /*03b0*/  PRMT R27, RZ, 0x7610, R27 ;  /* 0x00007610ff1b7816 */ /* 0x000fe4000000001b */
[----:B------:R-:W2:Y:S04]  /*03c0*/  @!P1 LDG.E.U16 R29, desc[UR4][R16.64] ;  /* 0x00000004101d9981 */ /* 0x000ea8000c1e1500 */
[----:B------:R0:W2:Y:S01]  /*03d0*/  @!P4 LDG.E.U16 R27, desc[UR4][R14.64] ;  /* 0x000000040e1bc981 */ /* 0x0000a2000c1e1500 */
[----:B-1----:R-:W-:Y:S01]  /*03e0*/  @!P5 IMAD.WIDE.U32 R18, R0, 0x2, R18 ;  /* 0x000000020012d825 */ /* 0x002fe200078e0012 */
[----:B------:R-:W-:-:S06]  /*03f0*/  PRMT R0, RZ, 0x7610, R0 ;  /* 0x00007610ff007816 */ /* 0x000fcc0000000000 */
[----:B------:R1:W2:Y:S01]  /*0400*/  @!P5 LDG.E.U16 R0, desc[UR4][R18.64] ;  /* 0x000000041200d981 */ /* 0x0002a2000c1e1500 */
[----:B0-----:R-:W-:-:S05]  /*0410*/  VIADD R10, R2, 0x100 ;  /* 0x00000100020a7836 */ /* 0x001fca0000000000 */
[-C--:B------:R-:W-:Y:S02]  /*0420*/  ISETP.GE.U32.AND P5, PT, R10, R5.reuse, PT ;  /* 0x000000050a00720c */ /* 0x080fe40003fa6070 */
[CC--:B------:R-:W-:Y:S02]  /*0430*/  ISETP.GE.U32.AND P0, PT, R2.reuse, R5.reuse, PT ;  /* 0x000000050200720c */ /* 0x0c0fe40003f06070 */
[C---:B------:R-:W-:Y:S01]  /*0440*/  IADD3 R14, PT, PT, R2.reuse, 0x180, RZ ;  /* 0x00000180020e7810 */ /* 0x040fe20007ffe0ff */
[C---:B------:R-:W-:Y:S02]  /*0450*/  VIADD R16, R2.reuse, 0x280 ;  /* 0x0000028002107836 */ /* 0x040fe40000000000 */
[----:B------:R-:W-:Y:S01]  /*0460*/  VIADD R12, R2, 0x80 ;  /* 0x00000080020c7836 */ /* 0x000fe20000000000 */
[----:B------:R-:W-:Y:S02]  /*0470*/  ISETP.GE.U32.AND P2, PT, R14, R5, PT ;  /* 0x000000050e00720c */ /* 0x000fe40003f46070 */
[----:B------:R-:W-:-:S02]  /*0480*/  IADD3 R14, PT, PT, R2, 0x200, RZ ;  /* 0x00000200020e7810 */ /* 0x000fc40007ffe0ff */
[-C--:B------:R-:W-:Y:S02]  /*0490*/  ISETP.GE.U32.AND P4, PT, R16, R5.reuse, PT ;  /* 0x000000051000720c */ /* 0x080fe40003f86070 */
[-C--:B------:R-:W-:Y:S02]  /*04a0*/  ISETP.GE.U32.AND P3, PT, R14, R5.reuse, PT ;  /* 0x000000050e00720c */ /* 0x080fe40003f66070 */
[----:B------:R-:W-:Y:S01]  /*04b0*/  ISETP.GE.U32.AND P1, PT, R12, R5, PT ;  /* 0x000000050c00720c */ /* 0x000fe20003f26070 */
[----:B------:R-:W-:Y:S04]  /*04c0*/  BSSY.RECONVERGENT B0, `(.L_x_1975) ;  /* 0x0000066000007945 */ /* 0x000fe80003800200 */
[----:B------:R-:W-:Y:S01]  /*04d0*/  BSSY.RELIABLE B1, `(.L_x_1976) ;  /* 0x000005e000017945 */ /* 0x000fe20003800100 */
[----:B---3--:R-:W-:-:S05]  /*04e0*/  @!P5 SHF.L.U32 R24, R24, 0x10, RZ ;  /* 0x000000101818d819 */ /* 0x008fca00000006ff */
[----:B------:R-:W-:-:S06]  /*04f0*/  @!P5 FMUL.FTZ R10, R24, R24 ;  /* 0x00000018180ad220 */ /* 0x000fcc0000410000 */
[----:B------:R-:W0:Y:S01]  /*0500*/  @!P5 F2F.BF16.F32 R10, R10 ;  /* 0x0000000a000ad304 */ /* 0x000e220000202000 */
[----:B-----5:R-:W-:-:S04]  /*0510*/  @!P0 IMAD.U32 R26, R26, 0x10000, RZ ;  /* 0x000100001a1a8824 */ /* 0x020fc800078e00ff */
[----:B------:R-:W-:Y:S01]  /*0520*/  @!P0 FMUL.FTZ R15, R26, R26 ;  /* 0x0000001a1a0f8220 */ /* 0x000fe20000410000 */
[----:B0-----:R-:W-:Y:S02]  /*0530*/  @!P5 SHF.L.U32 R11, R10, 0x10, RZ ;  /* 0x000000100a0bd819 */ /* 0x001fe400000006ff */
[----:B------:R-:W-:-:S03]  /*0540*/  IADD3 R10, PT, PT, R2, 0x300, RZ ;  /* 0x00000300020a7810 */ /* 0x000fc60007ffe0ff */
[----:B------:R-:W-:Y:S01]  /*0550*/  @!P5 FMUL.FTZ R11, R24, R11 ;  /* 0x0000000b180bd220 */ /* 0x000fe20000410000 */
[----:B------:R-:W-:Y:S01]  /*0560*/  ISETP.GE.U32.AND P6, PT, R10, R5, PT ;  /* 0x000000050a00720c */ /* 0x000fe20003fc6070 */
[----:B------:R-:W1:Y:S01]  /*0570*/  @!P0 F2F.BF16.F32 R15, R15 ;  /* 0x0000000f000f8304 */ /* 0x000e620000202000 */
[----:B------:R-:W-:Y:S02]  /*0580*/  IADD3 R10, PT, PT, R2, 0x380, RZ ;  /* 0x00000380020a7810 */ /* 0x000fe40007ffe0ff */
[----:B------:R-:W-:Y:S02]  /*0590*/  @!P5 F2FP.BF16.F32.PACK_AB R4, RZ, R11 ;  /* 0x0000000bff04d23e */ /* 0x000fe400000010ff */
[----:B------:R-:W-:Y:S02]  /*05a0*/  ISETP.GE.U32.AND P5, PT, R10, R5, PT ;  /* 0x000000050a00720c */ /* 0x000fe40003fa6070 */
[----:B------:R-:W0:Y:S01]  /*05b0*/  @!P0 LDC.64 R10, c[0x0][0x390] ;  /* 0x0000e400ff0a8b82 */ /* 0x000e220000000a00 */
[----:B------:R-:W-:Y:S01]  /*05c0*/  @!P1 IMAD.U32 R28, R28, 0x10000, RZ ;  /* 0x000100001c1c9824 */ /* 0x000fe200078e00ff */
[----:B-1----:R-:W-:-:S03]  /*05d0*/  @!P0 SHF.L.U32 R19, R15, 0x10, RZ ;  /* 0x000000100f138819 */ /* 0x002fc600000006ff */
[----:B------:R-:W-:Y:S02]  /*05e0*/  @!P1 FMUL.FTZ R13, R28, R28 ;  /* 0x0000001c1c0d9220 */ /* 0x000fe40000410000 */
[----:B------:R-:W-:Y:S01]  /*05f0*/  @!P0 FMUL.FTZ R19, R26, R19 ;  /* 0x000000131a138220 */ /* 0x000fe20000410000 */
[----:B----4-:R-:W-:Y:S01]  /*0600*/  @!P3 IMAD.U32 R25, R25, 0x10000, RZ ;  /* 0x000100001919b824 */ /* 0x010fe200078e00ff */
[----:B--2---:R-:W-:-:S03]  /*0610*/  @!P4 SHF.L.U32 R23, R23, 0x10, RZ ;  /* 0x000000101717c819 */ /* 0x004fc600000006ff */
[----:B------:R-:W-:Y:S01]  /*0620*/  @!P3 FMUL.FTZ R16, R25, R25 ;  /* 0x000000191910b220 */ /* 0x000fe20000410000 */
[----:B------:R-:W-:Y:S02]  /*0630*/  @!P2 IMAD.U32 R29, R29, 0x10000, RZ ;  /* 0x000100001d1da824 */ /* 0x000fe400078e00ff */
[----:B------:R-:W-:Y:S01]  /*0640*/  @!P4 FMUL.FTZ R17, R23, R23 ;  /* 0x000000171711c220 */ /* 0x000fe20000410000 */
[----:B------:R-:W-:Y:S02]  /*0650*/  @!P6 IMAD.U32 R27, R27, 0x10000, RZ ;  /* 0x000100001b1be824 */ /* 0x000fe400078e00ff */
[----:B------:R-:W-:Y:S02]  /*0660*/  @!P2 FMUL.FTZ R14, R29, R29 ;  /* 0x0000001d1d0ea220 */ /* 0x000fe40000410000 */
[----:B------:R-:W-:Y:S01]  /*0670*/  @!P6 FMUL.FTZ R24, R27, R27 ;  /* 0x0000001b1b18e220 */ /* 0x000fe20000410000 */
[----:B------:R-:W-:-:S04]  /*0680*/  @!P5 IMAD.U32 R15, R0, 0x10000, RZ ;  /* 0x00010000000fd824 */ /* 0x000fc800078e00ff */
[----:B------:R-:W-:Y:S01]  /*0690*/  @!P5 FMUL.FTZ R18, R15, R15 ;  /* 0x0000000f0f12d220 */ /* 0x000fe20000410000 */
[----:B------:R-:W-:Y:S01]  /*06a0*/  @!P0 IADD3 R26, PT, PT, R3, R2, RZ ;  /* 0x00000002031a8210 */ /* 0x000fe20007ffe0ff */
[----:B------:R-:W-:Y:S01]  /*06b0*/  @!P3 F2F.BF16.F32 R16, R16 ;  /* 0x000000100010b304 */ /* 0x000fe20000202000 */
[----:B------:R-:W-:-:S03]  /*06c0*/  @!P0 F2FP.BF16.F32.PACK_AB R22, RZ, R19 ;  /* 0x00000013ff16823e */ /* 0x000fc600000010ff */
[----:B0-----:R-:W-:-:S04]  /*06d0*/  @!P0 IMAD.WIDE.U32 R10, R26, 0x2, R10 ;  /* 0x000000021a0a8825 */ /* 0x001fc800078e000a */
[----:B------:R-:W-:Y:S01]  /*06e0*/  @!P6 F2F.BF16.F32 R0, R24 ;  /* 0x000000180000e304 */ /* 0x000fe20000202000 */
[----:B------:R-:W-:-:S07]  /*06f0*/  @!P0 MOV R2, R12 ;  /* 0x0000000c00028202 */ /* 0x000fce0000000f00 */
[----:B------:R-:W0:Y:S08]  /*0700*/  @!P1 F2F.BF16.F32 R13, R13 ;  /* 0x0000000d000d9304 */ /* 0x000e300000202000 */
[----:B------:R-:W1:Y:S08]  /*0710*/  @!P2 F2F.BF16.F32 R14, R14 ;  /* 0x0000000e000ea304 */ /* 0x000e700000202000 */
[----:B------:R-:W2:Y:S08]  /*0720*/  @!P4 F2F.BF16.F32 R17, R17 ;  /* 0x000000110011c304 */ /* 0x000eb00000202000 */
[----:B------:R-:W3:Y:S01]  /*0730*/  @!P5 F2F.BF16.F32 R18, R18 ;  /* 0x000000120012d304 */ /* 0x000ee20000202000 */
[----:B------:R4:W-:Y:S01]  /*0740*/  @!P0 STG.E.U16 desc[UR4][R10.64], R22 ;  /* 0x000000160a008986 */ /* 0x0009e2000c101504 */
[----:B------:R-:W-:Y:S01]  /*0750*/  ISETP.GE.U32.AND P0, PT, R2, R5, PT ;  /* 0x000000050200720c */ /* 0x000fe20003f06070 */
[----:B0-----:R-:W-:Y:S01]  /*0760*/  @!P1 IMAD.U32 R13, R13, 0x10000, RZ ;  /* 0x000100000d0d9824 */ /* 0x001fe200078e00ff */
[----:B------:R-:W-:Y:S01]  /*0770*/  @!P3 SHF.L.U32 R16, R16, 0x10, RZ ;  /* 0x000000101010b819 */ /* 0x000fe200000006ff */
[----:B-1----:R-:W-:Y:S01]  /*0780*/  @!P2 IMAD.U32 R14, R14, 0x10000, RZ ;  /* 0x000100000e0ea824 */ /* 0x002fe200078e00ff */
[----:B------:R-:W-:Y:S01]  /*0790*/  @!P6 SHF.L.U32 R0, R0, 0x10, RZ ;  /* 0x000000100000e819 */ /* 0x000fe200000006ff */
[----:B--2---:R-:W-:-:S02]  /*07a0*/  @!P4 IMAD.U32 R12, R17, 0x10000, RZ ;  /* 0x00010000110cc824 */ /* 0x004fc400078e00ff */
[----:B------:R-:W-:Y:S01]  /*07b0*/  @!P1 FMUL.FTZ R28, R28, R13 ;  /* 0x0000000d1c1c9220 */ /* 0x000fe20000410000 */
[----:B------:R-:W-:Y:S01]  /*07c0*/  @!P2 FMUL.FTZ R14, R29, R14 ;  /* 0x0000000e1d0ea220 */ /* 0x000fe20000410000 */
[----:B------:R-:W-:Y:S01]  /*07d0*/  @!P3 FMUL.FTZ R16, R25, R16 ;  /* 0x000000101910b220 */ /* 0x000fe20000410000 */
[----:B------:R-:W-:Y:S01]  /*07e0*/  @!P4 FMUL.FTZ R12, R23, R12 ;  /* 0x0000000c170cc220 */ /* 0x000fe20000410000 */
[----:B---3--:R-:W-:Y:S02]  /*07f0*/  @!P5 IMAD.U32 R18, R18, 0x10000, RZ ;  /* 0x000100001212d824 */ /* 0x008fe400078e00ff */
[----:B------:R-:W-:Y:S02]  /*0800*/  @!P6 FMUL.FTZ R0, R27, R0 ;  /* 0x000000001b00e220 */ /* 0x000fe40000410000 */
[----:B------:R-:W-:Y:S01]  /*0810*/  @!P5 FMUL.FTZ R18, R15, R18 ;  /* 0x000000120f12d220 */ /* 0x000fe20000410000 */
[----:B------:R-:W-:Y:S02]  /*0820*/  @!P1 F2FP.BF16.F32.PACK_AB R6, RZ, R28 ;  /* 0x0000001cff06923e */ /* 0x000fe400000010ff */
[----:B------:R-:W-:-:S02]  /*0830*/  @!P2 F2FP.BF16.F32.PACK_AB R7, RZ, R14 ;  /* 0x0000000eff07a23e */ /* 0x000fc400000010ff */
[----:B------:R-:W-:Y:S02]  /*0840*/  @!P3 F2FP.BF16.F32.PACK_AB R8, RZ, R16 ;  /* 0x00000010ff08b23e */ /* 0x000fe400000010ff */
[----:B------:R-:W-:Y:S02]  /*0850*/  @!P4 F2FP.BF16.F32.PACK_AB R9, RZ, R12 ;  /* 0x0000000cff09c23e */ /* 0x000fe400000010ff */
[----:B------:R-:W-:Y:S02]  /*0860*/  @!P6 F2FP.BF16.F32.PACK_AB R20, RZ, R0 ;  /* 0x00000000ff14e23e */ /* 0x000fe400000010ff */
[----:B------:R-:W-:Y:S01]  /*0870*/  @!P5 F2FP.BF16.F32.PACK_AB R21, RZ, R18 ;  /* 0x00000012ff15d23e */ /* 0x000fe200000010ff */
[----:B----4-:R-:W-:Y:S06]  /*0880*/  @P0 BRA `(.L_x_1977) ;  /* 0x0000000000300947 */ /* 0x010fec0003800000 */
[----:B------:R-:W0:Y:S01]  /*0890*/  LDC.64 R10, c[0x0][0x390] ;  /* 0x0000e400ff0a7b82 */ /* 0x000e220000000a00 */
[----:B------:R-:W-:Y:S01]  /*08a0*/  IADD3 R13, PT, PT, R3, R2, RZ ;  /* 0x00000002030d7210 */ /* 0x000fe20007ffe0ff */
[----:B------:R-:W-:-:S05]  /*08b0*/  VIADD R2, R2, 0x80 ;  /* 0x0000008002027836 */ /* 0x000fca0000000000 */
[----:B------:R-:W-:Y:S01]  /*08c0*/  ISETP.GE.U32.AND P0, PT, R2, R5, PT ;  /* 0x000000050200720c */ /* 0x000fe20003f06070 */
[----:B0-----:R-:W-:-:S05]  /*08d0*/  IMAD.WIDE.U32 R10, R13, 0x2, R10 ;  /* 0x000000020d0a7825 */ /* 0x001fca00078e000a */
[----:B------:R0:W-:Y:S07]  /*08e0*/  STG.E.U16 desc[UR4][R10.64], R6 ;  /* 0x000000060a007986 */ /* 0x0001ee000c101504 */
[----:B------:R-:W-:Y:S05]  /*08f0*/  @P0 BRA `(.L_x_1978) ;  /* 0x0000000000300947 */ /* 0x000fea0003800000 */
[----:B0-----:R-:W0:Y:S01]  /*0900*/  LDC.64 R10, c[0x0][0x390] ;  /* 0x0000e400ff0a7b82 */ /* 0x001e220000000a00 */
[----:B------:R-:W-:Y:S01]  /*0910*/  IADD3 R13, PT, PT, R3, R2, RZ ;  /* 0x00000002030d7210 */ /* 0x000fe20007ffe0ff */
[----:B------:R-:W-:-:S04]  /*0920*/  VIADD R2, R2, 0x80 ;  /* 0x0000008002027836 */ /* 0x000fc80000000000 */
[----:B0-----:R-:W-:-:S05]  /*0930*/  IMAD.WIDE.U32 R10, R13, 0x2, R10 ;  /* 0x000000020d0a7825 */ /* 0x001fca00078e000a */
[----:B------:R0:W-:Y:S02]  /*0940*/  STG.E.U16 desc[UR4][R10.64], R4 ;  /* 0x000000040a007986 */ /* 0x0001e4000c101504 */
.L_x_1977:
[----:B------:R-:W-:-:S13]  /*0950*/  ISETP.GE.U32.AND P0, PT, R2, R5, PT ;  /* 0x000000050200720c */ /* 0x000fda0003f06070 */
[----:B------:R-:W-:Y:S05]  /*0960*/  @P0 BRA `(.L_x_1979) ;  /* 0x0000000000300947 */ /* 0x000fea0003800000 */
[----:B0-----:R-:W0:Y:S01]  /*0970*/  LDC.64 R10, c[0x0][0x390] ;  /* 0x0000e400ff0a7b82 */ /* 0x001e220000000a00 */
[----:B------:R-:W-:Y:S01]  /*0980*/  IADD3 R13, PT, PT, R3, R2, RZ ;  /* 0x00000002030d7210 */ /* 0x000fe20007ffe0ff */
[----:B------:R-:W-:-:S04]  /*0990*/  VIADD R2, R2, 0x80 ;  /* 0x0000008002027836 */ /* 0x000fc80000000000 */
[----:B0-----:R-:W-:-:S05]  /*09a0*/  IMAD.WIDE.U32 R10, R13, 0x2, R10 ;  /* 0x000000020d0a7825 */ /* 0x001fca00078e000a */
[----:B------:R1:W-:Y:S02]  /*09b0*/  STG.E.U16 desc[UR4][R10.64], R7 ;  /* 0x000000070a007986 */ /* 0x0003e4000c101504 */
.L_x_1978:
[----:B------:R-:W-:-:S13]  /*09c0*/  ISETP.GE.U32.AND P0, PT, R2, R5, PT ;  /* 0x000000050200720c */ /* 0x000fda0003f06070 */
[----:B------:R-:W-:Y:S05]  /*09d0*/  @P0 BRA `(.L_x_1980) ;  /* 0x0000000000340947 */ /* 0x000fea0003800000 */
[----:B01----:R-:W0:Y:S01]  /*09e0*/  LDC.64 R6, c[0x0][0x390] ;  /* 0x0000e400ff067b82 */ /* 0x003e220000000a00 */
[----:B------:R-:W-:Y:S01]  /*09f0*/  IADD3 R11, PT, PT, R3, R2, RZ ;  /* 0x00000002030b7210 */ /* 0x000fe20007ffe0ff */
[----:B------:R-:W-:-:S04]  /*0a00*/  VIADD R2, R2, 0x80 ;  /* 0x0000008002027836 */ /* 0x000fc80000000000 */
[----:B0-----:R-:W-:-:S05]  /*0a10*/  IMAD.WIDE.U32 R6, R11, 0x2, R6 ;  /* 0x000000020b067825 */ /* 0x001fca00078e0006 */
[----:B------:R1:W-:Y:S02]  /*0a20*/  STG.E.U16 desc[UR4][R6.64], R8 ;  /* 0x0000000806007986 */ /* 0x0003e4000c101504 */
.L_x_1979:
[----:B------:R-:W-:-:S13]  /*0a30*/  ISETP.GE.U32.AND P0, PT, R2, R5, PT ;  /* 0x000000050200720c */ /* 0x000fda0003f06070 */
[----:B------:R-:W-:Y:S05]  /*0a40*/  @P0 BREAK.RELIABLE B1 ;  /* 0x0000000000010942 */ /* 0x000fea0003800100 */
[----:B------:R-:W-:Y:S05]  /*0a50*/  @P0 BRA `(.L_x_1981) ;  /* 0x0000000000300947 */ /* 0x000fea0003800000 */
[----:B-1----:R-:W1:Y:S01]  /*0a60*/  LDC.64 R6, c[0x0][0x390] ;  /* 0x0000e400ff067b82 */ /* 0x002e620000000a00 */
[----:B0-----:R-:W-:Y:S01]  /*0a70*/  IADD3 R11, PT, PT, R3, R2, RZ ;  /* 0x00000002030b7210 */ /* 0x001fe20007ffe0ff */
[----:B------:R-:W-:-:S04]  /*0a80*/  VIADD R2, R2, 0x80 ;  /* 0x0000008002027836 */ /* 0x000fc80000000000 */
[----:B-1----:R-:W-:-:S05]  /*0a90*/  IMAD.WIDE.U32 R6, R11, 0x2, R6 ;  /* 0x000000020b067825 */ /* 0x002fca00078e0006 */
[----:B------:R2:W-:Y:S02]  /*0aa0*/  STG.E.U16 desc[UR4][R6.64], R9 ;  /* 0x0000000906007986 */ /* 0x0005e4000c101504 */
.L_x_1980:
[----:B------:R-:W-:Y:S05]  /*0ab0*/  BSYNC.RELIABLE B1 ;  /* 0x0000000000017941 */ /* 0x000fea0003800100 */
.L_x_1976:
[----:B------:R-:W-:-:S13]  /*0ac0*/  ISETP.GE.U32.AND P0, PT, R2, R5, PT ;  /* 0x000000050200720c */ /* 0x000fda0003f06070 */
[----:B012---:R-:W0:Y:S01]  /*0ad0*/  @!P0 LDC.64 R6, c[0x0][0x390] ;  /* 0x0000e400ff068b82 */ /* 0x007e220000000a00 */
[----:B------:R-:W-:Y:S01]  /*0ae0*/  @!P0 IADD3 R9, PT, PT, R3, R2, RZ ;  /* 0x0000000203098210 */ /* 0x000fe20007ffe0ff */
[----:B------:R-:W-:-:S04]  /*0af0*/  @!P0 VIADD R2, R2, 0x80 ;  /* 0x0000008002028836 */ /* 0x000fc80000000000 */
[----:B0-----:R-:W-:-:S05]  /*0b00*/  @!P0 IMAD.WIDE.U32 R6, R9, 0x2, R6 ;  /* 0x0000000209068825 */ /* 0x001fca00078e0006 */
[----:B------:R2:W-:Y:S02]  /*0b10*/  @!P0 STG.E.U16 desc[UR4][R6.64], R20 ;  /* 0x0000001406008986 */ /* 0x0005e4000c101504 */
.L_x_1981:
[----:B------:R-:W-:Y:S05]  /*0b20*/  BSYNC.RECONVERGENT B0 ;  /* 0x0000000000007941 */ /* 0x000fea0003800200 */
.L_x_1975:
[----:B------:R-:W-:Y:S05]  /*0b30*/  WARPSYNC.ALL ;  /* 0x0000000000007948 */ /* 0x000fea0003800000 */
[----:B------:R-:W-:-:S13]  /*0b40*/  ISETP.GE.U32.AND P0, PT, R2, R5, PT ;  /* 0x000000050200720c */ /* 0x000fda0003f06070 */
[----:B------:R-:W-:Y:S05]  /*0b50*/  @P0 EXIT ;  /* 0x000000000000094d */ /* 0x000fea0003800000 */
[----:B0-----:R-:W0:Y:S01]  /*0b60*/  LDC.64 R4, c[0x0][0x390] ;  /* 0x0000e400ff047b82 */ /* 0x001e220000000a00 */
[----:B------:R-:W-:-:S05]  /*0b70*/  IADD3 R3, PT, PT, R3, R2, RZ ;  /* 0x0000000203037210 */ /* 0x000fca0007ffe0ff */
[----:B0-----:R-:W-:-:S05]  /*0b80*/  IMAD.WIDE.U32 R2, R3, 0x2, R4 ;  /* 0x0000000203027825 */ /* 0x001fca00078e0004 */
[----:B------:R-:W-:Y:S01]  /*0b90*/  STG.E.U16 desc[UR4][R2.64], R21 ;  /* 0x0000001502007986 */ /* 0x000fe2000c101504 */
[----:B------:R-:W-:Y:S05]  /*0ba0*/  EXIT ;  /* 0x000000000000794d */ /* 0x000fea0003800000 */
.L_x_1974:
[----:B------:R-:W0:Y:S01]  /*0bb0*/  S2R R7, SR_TID.X ;  /* 0x0000000000077919 */ /* 0x000e220000002100 */
[----:B------:R-:W1:Y:S02]  /*0bc0*/  LDC.64 R4, c[0x0][0x398] ;  /* 0x0000e600ff047b82 */ /* 0x000e640000000a00 */
[----:B-1----:R-:W-:-:S04]  /*0bd0*/  IMAD.WIDE.U32 R4, R3, 0x2, R4 ;  /* 0x0000000203047825 */ /* 0x002fc800078e0004 */
[----:B0-----:R-:W-:-:S05]  /*0be0*/  IMAD.WIDE.U32 R4, R7, 0x4, R4 ;  /* 0x0000000407047825 */ /* 0x001fca00078e0004 */
[----:B------:R-:W2:Y:S04]  /*0bf0*/  LDG.E R12, desc[UR4][R4.64+0x200] ;  /* 0x00020004040c7981 */ /* 0x000ea8000c1e1900 */
[----:B------:R-:W3:Y:S04]  /*0c00*/  LDG.E R9, desc[UR4][R4.64] ;  /* 0x0000000404097981 */ /* 0x000ee8000c1e1900 */
[----:B------:R-:W4:Y:S04]  /*0c10*/  LDG.E R15, desc[UR4][R4.64+0x400] ;  /* 0x00040004040f7981 */ /* 0x000f28000c1e1900 */
[----:B------:R0:W5:Y:S02]  /*0c20*/  LDG.E R16, desc[UR4][R4.64+0x600] ;  /* 0x0006000404107981 */ /* 0x000164000c1e1900 */
[----:B0-----:R-:W0:Y:S02]  /*0c30*/  LDC.64 R4, c[0x0][0x390] ;  /* 0x0000e400ff047b82 */ /* 0x001e240000000a00 */
[----:B0-----:R-:W-:-:S04]  /*0c40*/  IMAD.WIDE.U32 R4, R3, 0x2, R4 ;  /* 0x0000000203047825 */ /* 0x001fc800078e0004 */
[----:B------:R-:W-:Y:S01]  /*0c50*/  IMAD.WIDE.U32 R4, R7, 0x4, R4 ;  /* 0x0000000407047825 */ /* 0x000fe200078e0004 */
[C---:B--2---:R-:W-:Y:S02]  /*0c60*/  SHF.L.U32 R0, R12.reuse, 0x10, RZ ;  /* 0x000000100c007819 */ /* 0x044fe400000006ff */
[----:B------:R-:W-:Y:S02]  /*0c70*/  PRMT R12, R12, 0x7632, R12 ;  /* 0x000076320c0c7816 */ /* 0x000fe4000000000c */
[----:B---3--:R-:W-:Y:S01]  /*0c80*/  PRMT R13, R9, 0x7632, R13 ;  /* 0x00007632090d7816 */ /* 0x008fe2000000000d */
[C---:B----4-:R-:W-:Y:S01]  /*0c90*/  IMAD.U32 R2, R15.reuse, 0x10000, RZ ;  /* 0x000100000f027824 */ /* 0x050fe200078e00ff */
[----:B------:R-:W-:Y:S02]  /*0ca0*/  PRMT R15, R15, 0x7632, R15 ;  /* 0x000076320f0f7816 */ /* 0x000fe4000000000f */
[C---:B-----5:R-:W-:Y:S02]  /*0cb0*/  SHF.L.U32 R6, R16.reuse, 0x10, RZ ;  /* 0x0000001010067819 */ /* 0x060fe400000006ff */
[----:B------:R-:W-:Y:S01]  /*0cc0*/  PRMT R16, R16, 0x7632, R16 ;  /* 0x0000763210107816 */ /* 0x000fe20000000010 */
[----:B------:R-:W-:Y:S01]  /*0cd0*/  IMAD.U32 R13, R13, 0x10000, RZ ;  /* 0x000100000d0d7824 */ /* 0x000fe200078e00ff */
[----:B------:R-:W-:Y:S01]  /*0ce0*/  SHF.L.U32 R12, R12, 0x10, RZ ;  /* 0x000000100c0c7819 */ /* 0x000fe200000006ff */
[----:B------:R-:W-:Y:S01]  /*0cf0*/  IMAD.U32 R10, R9, 0x10000, RZ ;  /* 0x00010000090a7824 */ /* 0x000fe200078e00ff */
[----:B------:R-:W-:Y:S01]  /*0d00*/  SHF.L.U32 R16, R16, 0x10, RZ ;  /* 0x0000001010107819 */ /* 0x000fe200000006ff */
[----:B------:R-:W-:-:S02]  /*0d10*/  IMAD.U32 R15, R15, 0x10000, RZ ;  /* 0x000100000f0f7824 */ /* 0x000fc400078e00ff */
[----:B------:R-:W-:Y:S01]  /*0d20*/  FMUL.FTZ R8, R2, R2 ;  /* 0x0000000202087220 */ /* 0x000fe20000410000 */
[----:B------:R-:W-:Y:S01]  /*0d30*/  FMUL.FTZ R9, R6, R6 ;  /* 0x0000000606097220 */ /* 0x000fe20000410000 */
[----:B------:R-:W-:Y:S01]  /*0d40*/  FMUL.FTZ R17, R13, R13 ;  /* 0x0000000d0d117220 */ /* 0x000fe20000410000 */
[----:B------:R-:W-:Y:S01]  /*0d50*/  FMUL.FTZ R19, R12, R12 ;  /* 0x0000000c0c137220 */ /* 0x000fe20000410000 */
[----:B------:R-:W-:Y:S01]  /*0d60*/  FMUL.FTZ R14, R10, R10 ;  /* 0x0000000a0a0e7220 */ /* 0x000fe20000410000 */
[----:B------:R-:W-:Y:S01]  /*0d70*/  FMUL.FTZ R11, R0, R0 ;  /* 0x00000000000b7220 */ /* 0x000fe20000410000 */
[----:B------:R-:W-:Y:S01]  /*0d80*/  FMUL.FTZ R18, R15, R15 ;  /* 0x0000000f0f127220 */ /* 0x000fe20000410000 */
[----:B------:R-:W-:Y:S01]  /*0d90*/  FMUL.FTZ R22, R16, R16 ;  /* 0x0000001010167220 */ /* 0x000fe20000410000 */
[----:B------:R-:W0:Y:S08]  /*0da0*/  F2F.BF16.F32 R20, R17 ;  /* 0x0000001100147304 */ /* 0x000e300000202000 */
[----:B------:R-:W-:Y:S08]  /*0db0*/  F2F.BF16.F32 R8, R8 ;  /* 0x0000000800087304 */ /* 0x000ff00000202000 */
[----:B------:R-:W-:Y:S08]  /*0dc0*/  F2F.BF16.F32 R9, R9 ;  /* 0x0000000900097304 */ /* 0x000ff00000202000 */
[----:B------:R-:W-:Y:S08]  /*0dd0*/  F2F.BF16.F32 R19, R19 ;  /* 0x0000001300137304 */ /* 0x000ff00000202000 */
[----:B------:R-:W-:Y:S08]  /*0de0*/  F2F.BF16.F32 R17, R22 ;  /* 0x0000001600117304 */ /* 0x000ff00000202000 */
[----:B------:R-:W1:Y:S08]  /*0df0*/  F2F.BF16.F32 R14, R14 ;  /* 0x0000000e000e7304 */ /* 0x000e700000202000 */
[----:B------:R-:W2:Y:S08]  /*0e00*/  F2F.BF16.F32 R11, R11 ;  /* 0x0000000b000b7304 */ /* 0x000eb00000202000 */
[----:B------:R-:W3:Y:S01]  /*0e10*/  F2F.BF16.F32 R18, R18 ;  /* 0x0000001200127304 */ /* 0x000ee20000202000 */
[----:B0-----:R-:W-:Y:S01]  /*0e20*/  SHF.L.U32 R20, R20, 0x10, RZ ;  /* 0x0000001014147819 */ /* 0x001fe200000006ff */
[----:B-1----:R-:W-:Y:S01]  /*0e30*/  IMAD.U32 R21, R14, 0x10000, RZ ;  /* 0x000100000e157824 */ /* 0x002fe200078e00ff */
[----:B------:R-:W-:-:S02]  /*0e40*/  SHF.L.U32 R19, R19, 0x10, RZ ;  /* 0x0000001013137819 */ /* 0x000fc400000006ff */
[----:B------:R-:W-:Y:S02]  /*0e50*/  SHF.L.U32 R3, R8, 0x10, RZ ;  /* 0x0000001008037819 */ /* 0x000fe400000006ff */
[----:B------:R-:W-:Y:S01]  /*0e60*/  SHF.L.U32 R9, R9, 0x10, RZ ;  /* 0x0000001009097819 */ /* 0x000fe200000006ff */
[----:B--2---:R-:W-:Y:S01]  /*0e70*/  IMAD.U32 R11, R11, 0x10000, RZ ;  /* 0x000100000b0b7824 */ /* 0x004fe200078e00ff */
[----:B------:R-:W-:Y:S01]  /*0e80*/  SHF.L.U32 R17, R17, 0x10, RZ ;  /* 0x0000001011117819 */ /* 0x000fe200000006ff */
[----:B------:R-:W-:Y:S01]  /*0e90*/  FMUL.FTZ R10, R10, R21 ;  /* 0x000000150a0a7220 */ /* 0x000fe20000410000 */
[----:B------:R-:W-:Y:S01]  /*0ea0*/  FMUL.FTZ R13, R13, R20 ;  /* 0x000000140d0d7220 */ /* 0x000fe20000410000 */
[----:B---3--:R-:W-:Y:S02]  /*0eb0*/  IMAD.U32 R18, R18, 0x10000, RZ ;  /* 0x0001000012127824 */ /* 0x008fe400078e00ff */
[----:B------:R-:W-:Y:S01]  /*0ec0*/  FMUL.FTZ R11, R0, R11 ;  /* 0x0000000b000b7220 */ /* 0x000fe20000410000 */
[----:B------:R-:W-:Y:S01]  /*0ed0*/  FMUL.FTZ R12, R12, R19 ;  /* 0x000000130c0c7220 */ /* 0x000fe20000410000 */
[----:B------:R-:W-:Y:S01]  /*0ee0*/  FMUL.FTZ R3, R2, R3 ;  /* 0x0000000302037220 */ /* 0x000fe20000410000 */
[----:B------:R-:W-:Y:S01]  /*0ef0*/  FMUL.FTZ R18, R15, R18 ;  /* 0x000000120f127220 */ /* 0x000fe20000410000 */
[----:B------:R-:W-:Y:S01]  /*0f00*/  FMUL.FTZ R9, R6, R9 ;  /* 0x0000000906097220 */ /* 0x000fe20000410000 */
[----:B------:R-:W-:Y:S01]  /*0f10*/  FMUL.FTZ R16, R16, R17 ;  /* 0x0000001110107220 */ /* 0x000fe20000410000 */
[----:B------:R-:W-:-:S02]  /*0f20*/  F2FP.BF16.F32.PACK_AB R13, R13, R10 ;  /* 0x0000000a0d0d723e */ /* 0x000fc400000010ff */
[----:B------:R-:W-:Y:S02]  /*0f30*/  F2FP.BF16.F32.PACK_AB R11, R12, R11 ;  /* 0x0000000b0c0b723e */ /* 0x000fe400000010ff */
[----:B------:R-:W-:Y:S02]  /*0f40*/  F2FP.BF16.F32.PACK_AB R3, R18, R3 ;  /* 0x000000031203723e */ /* 0x000fe400000010ff */
[----:B------:R-:W-:Y:S01]  /*0f50*/  F2FP.BF16.F32.PACK_AB R9, R16, R9 ;  /* 0x000000091009723e */ /* 0x000fe200000010ff */
[----:B------:R-:W-:Y:S04]  /*0f60*/  STG.E desc[UR4][R4.64], R13 ;  /* 0x0000000d04007986 */ /* 0x000fe8000c101904 */
[----:B------:R-:W-:Y:S04]  /*0f70*/  STG.E desc[UR4][R4.64+0x200], R11 ;  /* 0x0002000b04007986 */ /* 0x000fe8000c101904 */
[----:B------:R-:W-:Y:S04]  /*0f80*/  STG.E desc[UR4][R4.64+0x400], R3 ;  /* 0x0004000304007986 */ /* 0x000fe8000c101904 */
[----:B------:R-:W-:Y:S01]  /*0f90*/  STG.E desc[UR4][R4.64+0x600], R9 ;  /* 0x0006000904007986 */ /* 0x000fe2000c101904 */
[----:B------:R-:W-:Y:S05]  /*0fa0*/  EXIT ;  /* 0x000000000000794d */ /* 0x000fea0003800000 */
.L_x_1982:
        /* <DEDUP_REMOVED lines=13> */
.L_x_60720:


//--------------------- .text._ZN2at6native29vectorized_elementwise_kernelILi4EZNS0_50_GLOBAL__N__2680c7bb_12_PowKernel_cu_7dd49032_317029pow_tensor_scalar_kernel_implIN3c108BFloat16ES5_EEvRNS_18TensorIteratorBaseET0_EUlS5_E0_St5arrayIPcLm2EEEEviS8_T1_ --------------------------
	.section	.text._ZN2at6native29vectorized_elementwise_kernelILi4EZNS0_50_GLOBAL__N__2680c7bb_12_PowKernel_cu_7dd49032_317029pow_tensor_scalar_kernel_implIN3c108BFloat16ES5_EEvRNS_18TensorIteratorBaseET0_EUlS5_E0_St5arrayIPcLm2EEEEviS8_T1_,"ax",@progbits
	.align	128
        .global         _ZN2at6native29vectorized_elementwise_kernelILi4EZNS0_50_GLOBAL__N__2680c7bb_12_PowKernel_cu_7dd49032_317029pow_tensor_scalar_kernel_implIN3c108BFloat16ES5_EEvRNS_18TensorIteratorBaseET0_EUlS5_E0_St5arrayIPcLm2EEEEviS8_T1_
        .type           _ZN2at6native29vectorized_elementwise_kernelILi4EZNS0_50_GLOBAL__N__2680c7bb_12_PowKernel_cu_7dd49032_317029pow_tensor_scalar_kernel_implIN3c108BFloat16ES5_EEvRNS_18TensorIteratorBaseET0_EUlS5_E0_St5arrayIPcLm2EEEEviS8_T1_,@function
        .size           _ZN2at6native29vectorized_elementwise_kernelILi4EZNS0_50_GLOBAL__N__2680c7bb_12_PowKernel_cu_7dd49032_317029pow_tensor_scalar_kernel_implIN3c108BFloat16ES5_EEvRNS_18TensorIteratorBaseET0_EUlS5_E0_St5arrayIPcLm2EEEEviS8_T1_,(.L_x_60721 - _ZN2at6native29vectorized_elementwise_kernelILi4EZNS0_50_GLOBAL__N__2680c7bb_12_PowKernel_cu_7dd49032_317029pow_tensor_scalar_kernel_implIN3c108BFloat16ES5_EEvRNS_18TensorIteratorBaseET0_EUlS5_E0_St5arrayIPcLm2EEEEviS8_T1_)
        .other          _ZN2at6native29vectorized_elementwise_kernelILi4EZNS0_50_GLOBAL__N__2680c7bb_12_PowKernel_cu_7dd49032_317029pow_tensor_scalar_kernel_implIN3c108BFloat16ES5_EEvRNS_18TensorIteratorBaseET0_EUlS5_E0_St5arrayIPcLm2EEEEviS8_T1_,@"STO_CUDA_ENTRY STV_DEFAULT"
_ZN2at6native29vectorized_elementwise_kernelILi4EZNS0_50_GLOBAL__N__2680c7bb_12_PowKernel_cu_7dd49032_317029pow_tensor_scalar_kernel_implIN3c108BFloat16ES5_EEvRNS_18TensorIteratorBaseET0_EUlS5_E0_St5arrayIPcLm2EEEEviS8_T1_:
.text._ZN2at6native29vectorized_elementwise_kernelILi4EZNS0_50_GLOBAL__N__2680c7bb_12_PowKernel_cu_7dd49032_317029pow_tensor_scalar_kernel_implIN3c108BFloat16ES5_EEvRNS_18TensorIteratorBaseET0_EUlS5_E0_St5arrayIPcLm2EEEEviS8_T1_:
        /* <DEDUP_REMOVED lines=149> */
.L_x_1986:
[----:B------:R-:W-:-:S13]  /*0950*/  ISETP.GE.U32.AND P0, PT, R2, R5, PT ;  /* 0x000000050200720c */ /* 0x000fda0003f06070 */
[----:B------:R-:W-:Y:S05]  /*0960*/  @P0 BRA `(.L_x_1988) ;  /* 0x0000000000300947 */ /* 0x000fea0003800000 */
[----:B0-----:R-:W0:Y:S01]  /*0970*/  LDC.64 R10, c[0x0][0x390] ;  /* 0x0000e400ff0a7b82 */ /* 0x001e220000000a00 */
[----:B------:R-:W-:Y:S01]  /*0980*/  IADD3 R13, PT, PT, R3, R2, RZ ;  /* 0x00000002030d7210 */ /* 0x000fe20007ffe0ff */
[----:B------:R-:W-:-:S04]  /*0990*/  VIADD R2, R2, 0x80 ;  /* 0x0000008002027836 */ /* 0x000fc80000000000 */
[----:B0-----:R-:W-:-:S05]  /*09a0*/  IMAD.WIDE.U32 R10, R13, 0x2, R10 ;  /* 0x000000020d0a7825 */ /* 0x001fca00078e000a */
[----:B------:R1:W-:Y:S02]  /*09b0*/  STG.E.U16 desc[UR4][R10.64], R7 ;  /* 0x000000070a007986 */ /* 0x0003e4000c101504 */
.L_x_1987:
[----:B------:R-:W-:-:S13]  /*09c0*/  ISETP.GE.U32.AND P0, PT, R2, R5, PT ;  /* 0x000000050200720c */ /* 0x000fda0003f06070 */
[----:B------:R-:W-:Y:S05]  /*09d0*/  @P0 BRA `(.L_x_1989) ;  /* 0x0000000000340947 */ /* 0x000fea0003800000 */
[----:B01----:R-:W0:Y:S01]  /*09e0*/  LDC.64 R6, c[0x0][0x390] ;  /* 0x0000e400ff067b82 */ /* 0x003e220000000a00 */
[----:B------:R-:W-:Y:S01]  /*09f0*/  IADD3 R11, PT, PT, R3, R2, RZ ;  /* 0x00000002030b7210 */ /* 0x000fe20007ffe0ff */
[----:B------:R-:W-:-:S04]  /*0a00*/  VIADD R2, R2, 0x80 ;  /* 0x0000008002027836 */ /* 0x000fc80000000000 */
[----:B0-----:R-:W-:-:S05]  /*0a10*/  IMAD.WIDE.U32 R6, R11, 0x2, R6 ;  /* 0x000000020b067825 */ /* 0x001fca00078e0006 */
[----:B------:R1:W-:Y:S02]  /*0a20*/  STG.E.U16 desc[UR4][R6.64], R8 ;  /* 0x0000000806007986 */ /* 0x0003e4000c101504 */
.L_x_1988:
        /* <DEDUP_REMOVED lines=8> */
.L_x_1989:
[----:B------:R-:W-:Y:S05]  /*0ab0*/  BSYNC.RELIABLE B1 ;  /* 0x0000000000017941 */ /* 0x000fea0003800100 */
.L_x_1985:
[----:B------:R-:W-:-:S13]  /*0ac0*/  ISETP.GE.U32.AND P0, PT, R2, R5, PT ;  /* 0x000000050200720c */ /* 0x000fda0003f06070 */
[----:B012---:R-:W0:Y:S01]  /*0ad0*/  @!P0 LDC.64 R6, c[0x0][0x390] ;  /* 0x0000e400ff068b82 */ /* 0x007e220000000a00 */
[----:B------:R-:W-:Y:S01]  /*0ae0*/  @!P0 IADD3 R9, PT, PT, R3, R2, RZ ;  /* 0x0000000203098210 */ /* 0x000fe20007ffe0ff */
[----:B------:R-:W-:-:S04]  /*0af0*/  @!P0 VIADD R2, R2, 0x80 ;  /* 0x0000008002028836 */ /* 0x000fc80000000000 */
[----:B0-----:R-:W-:-:S05]  /*0b00*/  @!P0 IMAD.WIDE.U32 R6, R9, 0x2, R6 ;  /* 0x0000000209068825 */ /* 0x001fca00078e0006 */
[----:B------:R2:W-:Y:S02]  /*0b10*/  @!P0 STG.E.U16 desc[UR4][R6.64], R20 ;  /* 0x0000001406008986 */ /* 0x0005e4000c101504 */
.L_x_1990:
[----:B------:R-:W-:Y:S05]  /*0b20*/  BSYNC.RECONVERGENT B0 ;  /* 0x0000000000007941 */ /* 0x000fea0003800200 */
.L_x_1984:
        /* <DEDUP_REMOVED lines=8> */
.L_x_1983:
[----:B------:R-:W0:Y:S01]  /*0bb0*/  S2R R7, SR_TID.X ;  /* 0x0000000000077919 */ /* 0x000e220000002100 */
[----:B------:R-:W1:Y:S02]  /*0bc0*/  LDC.64 R4, c[0x0][0x398] ;  /* 0x0000e600ff047b82 */ /* 0x000e640000000a00 */
[----:B-1----:R-:W-:-:S04]  /*0bd0*/  IMAD.WIDE.U32 R4, R3, 0x2, R4 ;  /* 0x0000000203047825 */ /* 0x002fc800078e0004 */
[----:B0-----:R-:W-:-:S05]  /*0be0*/  IMAD.WIDE.U32 R18, R7, 0x8, R4 ;  /* 0x0000000807127825 */ /* 0x001fca00078e0004 */
[----:B------:R-:W2:Y:S04]  /*0bf0*/  LDG.E.64 R4, desc[UR4][R18.64] ;  /* 0x0000000412047981 */ /* 0x000ea8000c1e1b00 */
[----:B------:R-:W3:Y:S01]  /*0c00*/  LDG.E.64 R10, desc[UR4][R18.64+0x400] ;  /* 0x00040004120a7981 */ /* 0x000ee2000c1e1b00 */
[C---:B--2---:R-:W-:Y:S01]  /*0c10*/  PRMT R14, R4.reuse, 0x7632, R14 ;  /* 0x00007632040e7816 */ /* 0x044fe2000000000e */
[----:B------:R-:W-:Y:S01]  /*0c20*/  IMAD.U32 R12, R4, 0x10000, RZ ;  /* 0x00010000040c7824 */ /* 0x000fe200078e00ff */
[C---:B------:R-:W-:Y:S01]  /*0c30*/  SHF.L.U32 R9, R5.reuse, 0x10, RZ ;  /* 0x0000001005097819 */ /* 0x040fe200000006ff */
[----:B---3--:R-:W-:Y:S01]  /*0c40*/  IMAD.U32 R6, R10, 0x10000, RZ ;  /* 0x000100000a067824 */ /* 0x008fe200078e00ff */
[----:B------:R-:W-:Y:S01]  /*0c50*/  PRMT R13, R5, 0x7632, R13 ;  /* 0x00007632050d7816 */ /* 0x000fe2000000000d */
[----:B------:R-:W-:Y:S01]  /*0c60*/  FMUL.FTZ R16, R12, R12 ;  /* 0x0000000c0c107220 */ /* 0x000fe20000410000 */
[----:B------:R-:W-:Y:S01]  /*0c70*/  PRMT R10, R10, 0x7632, R10 ;  /* 0x000076320a0a7816 */ /* 0x000fe2000000000a */
[----:B------:R-:W-:Y:S01]  /*0c80*/  IMAD.U32 R14, R14, 0x10000, RZ ;  /* 0x000100000e0e7824 */ /* 0x000fe200078e00ff */
[----:B------:R-:W-:Y:S01]  /*0c90*/  SHF.L.U32 R2, R11, 0x10, RZ ;  /* 0x000000100b027819 */ /* 0x000fe200000006ff */
[----:B------:R-:W-:Y:S01]  /*0ca0*/  FMUL.FTZ R15, R9, R9 ;  /* 0x00000009090f7220 */ /* 0x000fe20000410000 */
[----:B------:R-:W-:Y:S01]  /*0cb0*/  PRMT R11, R11, 0x7632, R11 ;  /* 0x000076320b0b7816 */ /* 0x000fe2000000000b */
[----:B------:R-:W0:Y:S01]  /*0cc0*/  LDC.64 R4, c[0x0][0x390] ;  /* 0x0000e400ff047b82 */ /* 0x000e220000000a00 */
[----:B------:R-:W-:Y:S01]  /*0cd0*/  SHF.L.U32 R13, R13, 0x10, RZ ;  /* 0x000000100d0d7819 */ /* 0x000fe200000006ff */
[----:B------:R-:W-:Y:S01]  /*0ce0*/  FMUL.FTZ R17, R14, R14 ;  /* 0x0000000e0e117220 */ /* 0x000fe20000410000 */
[----:B------:R-:W-:Y:S01]  /*0cf0*/  IMAD.U32 R10, R10, 0x10000, RZ ;  /* 0x000100000a0a7824 */ /* 0x000fe200078e00ff */
[----:B------:R-:W-:Y:S01]  /*0d00*/  SHF.L.U32 R11, R11, 0x10, RZ ;  /* 0x000000100b0b7819 */ /* 0x000fe200000006ff */
[----:B------:R-:W1:Y:S01]  /*0d10*/  F2F.BF16.F32 R16, R16 ;  /* 0x0000001000107304 */ /* 0x000e620000202000 */
[----:B------:R-:W-:Y:S01]  /*0d20*/  FMUL.FTZ R0, R6, R6 ;  /* 0x0000000606007220 */ /* 0x000fe20000410000 */
[----:B------:R-:W-:Y:S01]  /*0d30*/  FMUL.FTZ R19, R13, R13 ;  /* 0x0000000d0d137220 */ /* 0x000fe20000410000 */
[----:B------:R-:W-:Y:S01]  /*0d40*/  FMUL.FTZ R18, R10, R10 ;  /* 0x0000000a0a127220 */ /* 0x000fe20000410000 */
[----:B------:R-:W-:Y:S01]  /*0d50*/  FMUL.FTZ R8, R2, R2 ;  /* 0x0000000202087220 */ /* 0x000fe20000410000 */
[----:B------:R-:W-:-:S03]  /*0d60*/  FMUL.FTZ R22, R11, R11 ;  /* 0x0000000b0b167220 */ /* 0x000fc60000410000 */
[----:B------:R-:W2:Y:S01]  /*0d70*/  F2F.BF16.F32 R15, R15 ;  /* 0x0000000f000f7304 */ /* 0x000ea20000202000 */
[----:B-1----:R-:W-:-:S07]  /*0d80*/  IMAD.U32 R21, R16, 0x10000, RZ ;  /* 0x0001000010157824 */ /* 0x002fce00078e00ff */
[----:B------:R-:W1:Y:S01]  /*0d90*/  F2F.BF16.F32 R20, R17 ;  /* 0x0000001100147304 */ /* 0x000e620000202000 */
[----:B0-----:R-:W-:-:S04]  /*0da0*/  IMAD.WIDE.U32 R4, R3, 0x2, R4 ;  /* 0x0000000203047825 */ /* 0x001fc800078e0004 */
[----:B------:R-:W-:Y:S01]  /*0db0*/  FMUL.FTZ R12, R12, R21 ;  /* 0x000000150c0c7220 */ /* 0x000fe20000410000 */
[----:B--2---:R-:W-:Y:S02]  /*0dc0*/  SHF.L.U32 R16, R15, 0x10, RZ ;  /* 0x000000100f107819 */ /* 0x004fe400000006ff */
[----:B------:R-:W0:Y:S01]  /*0dd0*/  F2F.BF16.F32 R0, R0 ;  /* 0x0000000000007304 */ /* 0x000e220000202000 */
[----:B------:R-:W-:-:S04]  /*0de0*/  IMAD.WIDE.U32 R4, R7, 0x8, R4 ;  /* 0x0000000807047825 */ /* 0x000fc800078e0004 */
[----:B------:R-:W-:Y:S01]  /*0df0*/  FMUL.FTZ R9, R9, R16 ;  /* 0x0000001009097220 */ /* 0x000fe20000410000 */
[----:B-1----:R-:W-:Y:S02]  /*0e00*/  IMAD.U32 R15, R20, 0x10000, RZ ;  /* 0x00010000140f7824 */ /* 0x002fe400078e00ff */
[----:B------:R-:W1:Y:S02]  /*0e10*/  F2F.BF16.F32 R19, R19 ;  /* 0x0000001300137304 */ /* 0x000e640000202000 */
[----:B------:R-:W-:Y:S01]  /*0e20*/  FMUL.FTZ R15, R14, R15 ;  /* 0x0000000f0e0f7220 */ /* 0x000fe20000410000 */
[----:B0-----:R-:W-:-:S05]  /*0e30*/  SHF.L.U32 R3, R0, 0x10, RZ ;  /* 0x0000001000037819 */ /* 0x001fca00000006ff */
[----:B------:R-:W0:Y:S01]  /*0e40*/  F2F.BF16.F32 R18, R18 ;  /* 0x0000001200127304 */ /* 0x000e220000202000 */
[----:B------:R-:W-:Y:S01]  /*0e50*/  FMUL.FTZ R3, R6, R3 ;  /* 0x0000000306037220 */ /* 0x000fe20000410000 */
[----:B-1----:R-:W-:-:S06]  /*0e60*/  SHF.L.U32 R14, R19, 0x10, RZ ;  /* 0x00000010130e7819 */ /* 0x002fcc00000006ff */
[----:B------:R-:W1:Y:S01]  /*0e70*/  F2F.BF16.F32 R17, R22 ;  /* 0x0000001600117304 */ /* 0x000e620000202000 */
[----:B------:R-:W-:Y:S01]  /*0e80*/  FMUL.FTZ R14, R13, R14 ;  /* 0x0000000e0d0e7220 */ /* 0x000fe20000410000 */
[----:B0-----:R-:W-:-:S06]  /*0e90*/  SHF.L.U32 R19, R18, 0x10, RZ ;  /* 0x0000001012137819 */ /* 0x001fcc00000006ff */
[----:B------:R-:W0:Y:S01]  /*0ea0*/  F2F.BF16.F32 R8, R8 ;  /* 0x0000000800087304 */ /* 0x000e220000202000 */
[----:B------:R-:W-:Y:S01]  /*0eb0*/  F2FP.BF16.F32.PACK_AB R9, R14, R9 ;  /* 0x000000090e09723e */ /* 0x000fe200000010ff */
[----:B------:R-:W-:Y:S01]  /*0ec0*/  FMUL.FTZ R10, R10, R19 ;  /* 0x000000130a0a7220 */ /* 0x000fe20000410000 */
[----:B-1----:R-:W-:-:S04]  /*0ed0*/  SHF.L.U32 R0, R17, 0x10, RZ ;  /* 0x0000001011007819 */ /* 0x002fc800000006ff */
[----:B------:R-:W-:Y:S01]  /*0ee0*/  F2FP.BF16.F32.PACK_AB R10, R10, R3 ;  /* 0x000000030a0a723e */ /* 0x000fe200000010ff */
[----:B------:R-:W-:Y:S01]  /*0ef0*/  FMUL.FTZ R0, R11, R0 ;  /* 0x000000000b007220 */ /* 0x000fe20000410000 */
[----:B0-----:R-:W-:Y:S01]  /*0f00*/  IMAD.U32 R21, R8, 0x10000, RZ ;  /* 0x0001000008157824 */ /* 0x001fe200078e00ff */
[----:B------:R-:W-:-:S03]  /*0f10*/  F2FP.BF16.F32.PACK_AB R8, R15, R12 ;  /* 0x0000000c0f08723e */ /* 0x000fc600000010ff */
[----:B------:R-:W-:Y:S02]  /*0f20*/  FMUL.FTZ R21, R2, R21 ;  /* 0x0000001502157220 */ /* 0x000fe40000410000 */
[----:B------:R-:W-:Y:S03]  /*0f30*/  STG.E.64 desc[UR4][R4.64], R8 ;  /* 0x0000000804007986 */ /* 0x000fe6000c101b04 */
[----:B------:R-:W-:-:S05]  /*0f40*/  F2FP.BF16.F32.PACK_AB R11, R0, R21 ;  /* 0x00000015000b723e */ /* 0x000fca00000010ff */
[----:B------:R-:W-:Y:S01]  /*0f50*/  STG.E.64 desc[UR4][R4.64+0x400], R10 ;  /* 0x0004000a04007986 */ /* 0x000fe2000c101b04 */
[----:B------:R-:W-:Y:S05]  /*0f60*/  EXIT ;  /* 0x000000000000794d */ /* 0x000fea0003800000 */
.L_x_1991:
        /* <DEDUP_REMOVED lines=9> */
.L_x_60721:


//--------------------- .text._ZN2at6native29vectorized_elementwise_kernelILi8EZNS0_50_GLOBAL__N__2680c7bb_12_PowKernel_cu_7dd49032_317029pow_tensor_scalar_kernel_implIN3c108BFloat16ES5_EEvRNS_18TensorIteratorBaseET0_EUlS5_E0_St5arrayIPcLm2EEEEviS8_T1_ --------------------------
	.section	.text._ZN2at6native29vectorized_elementwise_kernelILi8EZNS0_50_GLOBAL__N__2680c7bb_12_PowKernel_cu_7dd49032_317029pow_tensor_scalar_kernel_implIN3c108BFloat16ES5_EEvRNS_18TensorIteratorBaseET0_EUlS5_E0_St5arrayIPcLm2EEEEviS8_T1_,"ax",@progbits
	.align	128
        .global         _ZN2at6native29vectorized_elementwise_kernelILi8EZNS0_50_GLOBAL__N__2680c7bb_12_PowKernel_cu_7dd49032_317029pow_tensor_scalar_kernel_implIN3c108BFloat16ES5_EEvRNS_18TensorIteratorBaseET0_EUlS5_E0_St5arrayIPcLm2EEEEviS8_T1_
        .type           _ZN2at6native29vectorized_elementwise_kernelILi8EZNS0_50_GLOBAL__N__2680c7bb_12_PowKernel_cu_7dd49032_317029pow_tensor_scalar_kernel_implIN3c108BFloat16ES5_EEvRNS_18TensorIteratorBaseET0_EUlS5_E0_St5arrayIPcLm2EEEEviS8_T1_,@function
        .size           _ZN2at6native29vectorized_elementwise_kernelILi8EZNS0_50_GLOBAL__N__2680c7bb_12_PowKernel_cu_7dd49032_317029pow_tensor_scalar_kernel_implIN3c108BFloat16ES5_EEvRNS_18TensorIteratorBaseET0_EUlS5_E0_St5arrayIPcLm2EEEEviS8_T1_,(.L_x_60722 - _ZN2at6native29vectorized_elementwise_kernelILi8EZNS0_50_GLOBAL__N__2680c7bb_12_PowKernel_cu_7dd49032_317029pow_tensor_scalar_kernel_implIN3c108BFloat16ES5_EEvRNS_18TensorIteratorBaseET0_EUlS5_E0_St5arrayIPcLm2EEEEviS8_T1_)
        .other          _ZN2at6native29vectorized_elementwise_kernelILi8EZNS0_50_GLOBAL__N__2680c7bb_12_PowKernel_cu_7dd49032_317029pow_tensor_scalar_kernel_implIN3c108BFloat16ES5_EEvRNS_18TensorIteratorBaseET0_EUlS5_E0_St5arrayIPcLm2EEEEviS8_T1_,@"STO_CUDA_ENTRY STV_DEFAULT"
_ZN2at6native29vectorized_elementwise_kernelILi8EZNS0_50_GLOBAL__N__2680c7bb_12_PowKernel_cu_7dd49032_317029pow_tensor_scalar_kernel_implIN3c108BFloat16ES5_EEvRNS_18TensorIteratorBaseET0_EUlS5_E0_St5arrayIPcLm2EEEEviS8_T1_:
.text._ZN2at6native29vectorized_elementwise_kernelILi8EZNS0_50_GLOBAL__N__2680c7bb_12_PowKernel_cu_7dd49032_317029pow_tensor_scalar_kernel_implIN3c108BFloat16ES5_EEvRNS_18TensorIteratorBaseET0_EUlS5_E0_St5arrayIPcLm2EEEEviS8_T1_:
[----:B------:R-:W-:Y:S01]  /*0000*/  LDC R1, c[0x0][0x37c] ;  /* 0x0000df00ff017b82 */ /* 0x000fe20000000800 */
[----:B------:R-:W-:Y:S05]  /*0010*/  EXIT ;  /* 0x000000000000794d */ /* 0x000fea0003800000 */
.L_x_1992:
        /* <DEDUP_REMOVED lines=14> */
.L_x_60722:


//--------------------- .text._ZN2at6native18elementwise_kernelILi128ELi4EZNS0_15gpu_kernel_implIZNS0_50_GLOBAL__N__2680c7bb_12_PowKernel_cu_7dd49032_317029pow_tensor_scalar_kernel_implIN3c108BFloat16ES6_EEvRNS_18TensorIteratorBaseET0_EUlS6_E_EEvS8_RKT_EUliE_EEviT1_ --------------------------
	.section	.text._ZN2at6native18elementwise_kernelILi128ELi4EZNS0_15gpu_kernel_implIZNS0_50_GLOBAL__N__2680c7bb_12_PowKernel_cu_7dd49032_317029pow_tensor_scalar_kernel_implIN3c108BFloat16ES6_EEvRNS_18TensorIteratorBaseET0_EUlS6_E_EEvS8_RKT_EUliE_EEviT1_,"ax",@progbits
	.align	128
        .global         _ZN2at6native18elementwise_kernelILi128ELi4EZNS0_15gpu_kernel_implIZNS0_50_GLOBAL__N__2680c7bb_12_PowKernel_cu_7dd49032_317029pow_tensor_scalar_kernel_implIN3c108BFloat16ES6_EEvRNS_18TensorIteratorBaseET0_EUlS6_E_EEvS8_RKT_EUliE_EEviT1_
        .type           _ZN2at6native18elementwise_kernelILi128ELi4EZNS0_15gpu_kernel_implIZNS0_50_GLOBAL__N__2680c7bb_12_PowKernel_cu_7dd49032_317029pow_tensor_scalar_kernel_implIN3c108BFloat16ES6_EEvRNS_18TensorIteratorBaseET0_EUlS6_E_EEvS8_RKT_EUliE_EEviT1_,@function
        .size           _ZN2at6native18elementwise_kernelILi128ELi4EZNS0_15gpu_kernel_implIZNS0_50_GLOBAL__N__2680c7bb_12_PowKernel_cu_7dd49032_317029pow_tensor_scalar_kernel_implIN3c108BFloat16ES6_EEvRNS_18TensorIteratorBaseET0_EUlS6_E_EEvS8_RKT_EUliE_EEviT1_,(.L_x_60723 - _ZN2at6native18elementwise_kernelILi128ELi4EZNS0_15gpu_kernel_implIZNS0_50_GLOBAL__N__2680c7bb_12_PowKernel_cu_7dd49032_317029pow_tensor_scalar_kernel_implIN3c108BFloat16ES6_EEvRNS_18TensorIteratorBaseET0_EUlS6_E_EEvS8_RKT_EUliE_EEviT1_)
        .other          _ZN2at6native18elementwise_kernelILi128ELi4EZNS0_15gpu_kernel_implIZNS0_50_GLOBAL__N__2680c7bb_12_PowKernel_cu_7dd49032_317029pow_tensor_scalar_kernel_implIN3c108BFloat16ES6_EEvRNS_18TensorIteratorBaseET0_EUlS6_E_EEvS8_RKT_EUliE_EEviT1_,@"STO_CUDA_ENTRY STV_DEFAULT"
_ZN2at6native18elementwise_kernelILi128ELi4EZNS0_15gpu_kernel_implIZNS0_50_GLOBAL__N__2680c7bb_12_PowKernel_cu_7dd49032_317029pow_tensor_scalar_kernel_implIN3c108BFloat16ES6_EEvRNS_18TensorIteratorBaseET0_EUlS6_E_EEvS8_RKT_EUliE_EEviT1_:
.text._ZN2at6native18elementwise_kernelILi128ELi4EZNS0_15gpu_kernel_implIZNS0_50_GLOBAL__N__2680c7bb_12_PowKernel_cu_7dd49032_317029pow_tensor_scalar_kernel_implIN3c108BFloat16ES6_EEvRNS_18TensorIteratorBaseET0_EUlS6_E_EEvS8_RKT_EUliE_EEviT1_:
        /* <DEDUP_REMOVED lines=319> */
.L_x_1995:
        /* <DEDUP_REMOVED lines=18> */
.L_x_1999:
[----:B------:R-:W2:Y:S02]  /*1510*/  LDG.E.U8 R2, desc[UR36][R2.64] ;  /* 0x0000002402027981 */ /* 0x000ea4000c1e1100 */
[----:B--2---:R-:W-:-:S04]  /*1520*/  I2FP.F32.U32 R0, R2 ;  /* 0x0000000200007245 */ /* 0x004fc80000201000 */
[----:B------:R-:W-:Y:S01]  /*1530*/  F2FP.BF16.F32.PACK_AB R0, RZ, R0 ;  /* 0x00000000ff00723e */ /* 0x000fe200000010ff */
[----:B------:R-:W-:Y:S06]  /*1540*/  BRA `(.L_x_2001) ;  /* 0x0000000c00a47947 */ /* 0x000fec0003800000 */
.L_x_1998:
        /* <DEDUP_REMOVED lines=10> */
.L_x_2003:
[----:B------:R-:W2:Y:S02]  /*15f0*/  LDG.E R2, desc[UR36][R2.64] ;  /* 0x0000002402027981 */ /* 0x000ea4000c1e1900 */
[----:B--2---:R-:W-:-:S04]  /*1600*/  I2FP.F32.S32 R0, R2 ;  /* 0x0000000200007245 */ /* 0x004fc80000201400 */
[----:B------:R-:W-:Y:S01]  /*1610*/  F2FP.BF16.F32.PACK_AB R0, RZ, R0 ;  /* 0x00000000ff00723e */ /* 0x000fe200000010ff */
[----:B------:R-:W-:Y:S06]  /*1620*/  BRA `(.L_x_2001) ;  /* 0x0000000c006c7947 */ /* 0x000fec0003800000 */
.L_x_2002:
[----:B------:R-:W2:Y:S02]  /*1630*/  LDG.E.U16 R2, desc[UR36][R2.64] ;  /* 0x0000002402027981 */ /* 0x000ea4000c1e1500 */
[----:B--2---:R-:W0:Y:S02]  /*1640*/  I2F.S16 R0, R2 ;  /* 0x0000000200007306 */ /* 0x004e240000101400 */
[----:B0-----:R-:W-:Y:S01]  /*1650*/  F2FP.BF16.F32.PACK_AB R0, RZ, R0 ;  /* 0x00000000ff00723e */ /* 0x001fe200000010ff */
[----:B------:R-:W-:Y:S06]  /*1660*/  BRA `(.L_x_2001) ;  /* 0x0000000c005c7947 */ /* 0x000fec0003800000 */
.L_x_1997:
        /* <DEDUP_REMOVED lines=9> */
.L_x_2005:
[----:B------:R-:W2:Y:S02]  /*1700*/  LDG.E.U16 R0, desc[UR36][R2.64] ;  /* 0x0000002402007981 */ /* 0x000ea4000c1e1500 */
[----:B--2---:R-:W-:-:S05]  /*1710*/  HADD2.F32 R0, -RZ, R0.H0_H0 ;  /* 0x20000000ff007230 */ /* 0x004fca0000004100 */
[----:B------:R-:W-:Y:S01]  /*1720*/  F2FP.BF16.F32.PACK_AB R0, RZ, R0 ;  /* 0x00000000ff00723e */ /* 0x000fe200000010ff */
[----:B------:R-:W-:Y:S06]  /*1730*/  BRA `(.L_x_2001) ;  /* 0x0000000c00287947 */ /* 0x000fec0003800000 */
.L_x_2004:
        /* <DEDUP_REMOVED lines=9> */
.L_x_2007:
[----:B------:R-:W2:Y:S02]  /*17d0*/  LDG.E.U16 R2, desc[UR36][R2.64] ;  /* 0x0000002402027981 */ /* 0x000ea4000c1e1500 */
[----:B--2---:R-:W-:-:S05]  /*17e0*/  HADD2.F32 R0, -RZ, R2.H0_H0 ;  /* 0x20000002ff007230 */ /* 0x004fca0000004100 */
[----:B------:R-:W-:Y:S01]  /*17f0*/  F2FP.BF16.F32.PACK_AB R0, RZ, R0 ;  /* 0x00000000ff00723e */ /* 0x000fe200000010ff */
[----:B------:R-:W-:Y:S06]  /*1800*/  BRA `(.L_x_2001) ;  /* 0x0000000800f47947 */ /* 0x000fec0003800000 */
.L_x_2006:
        /* <DEDUP_REMOVED lines=12> */
.L_x_1996:
        /* <DEDUP_REMOVED lines=13> */
.L_x_2010:
        /* <DEDUP_REMOVED lines=12> */
.L_x_2009:
        /* <DEDUP_REMOVED lines=27> */
.L_x_2012:
        /* <DEDUP_REMOVED lines=13> */
.L_x_2011:
[----:B------:R0:W5:Y:S01]  /*1ce0*/  LDG.E.U16 R0, desc[UR36][R2.64] ;  /* 0x0000002402007981 */ /* 0x000162000c1e1500 */
[----:B------:R-:W-:Y:S05]  /*1cf0*/  BRA `(.L_x_2001) ;  /* 0x0000000400b87947 */ /* 0x000fea0003800000 */
.L_x_2008:
        /* <DEDUP_REMOVED lines=12> */
.L_x_2015:
        /* <DEDUP_REMOVED lines=21> */
.L_x_2019:
[----:B------:R-:W-:Y:S05]  /*1f10*/  BSYNC.RECONVERGENT B1 ;  /* 0x0000000000017941 */ /* 0x000fea0003800200 */
.L_x_2018:
[----:B------:R-:W-:Y:S01]  /*1f20*/  IMAD.SHL.U32 R0, R0, 0x100000, RZ ;  /* 0x0010000000007824 */ /* 0x000fe200078e00ff */
[----:B------:R-:W-:-:S04]  /*1f30*/  LEA R2, R2, 0x3b800000, 0x17 ;  /* 0x3b80000002027811 */ /* 0x000fc800078eb8ff */
[----:B------:R-:W-:-:S07]  /*1f40*/  LOP3.LUT R0, R2, R0, R7, 0xfe, !PT ;  /* 0x0000000002007212 */ /* 0x000fce00078efe07 */
.L_x_2017:
[----:B------:R-:W-:Y:S05]  /*1f50*/  BSYNC.RECONVERGENT B0 ;  /* 0x0000000000007941 */ /* 0x000fea0003800200 */
.L_x_2016:
[----:B------:R-:W-:Y:S01]  /*1f60*/  F2FP.BF16.F32.PACK_AB R0, RZ, R0 ;  /* 0x00000000ff00723e */ /* 0x000fe200000010ff */
[----:B------:R-:W-:Y:S06]  /*1f70*/  BRA `(.L_x_2001) ;  /* 0x0000000400187947 */ /* 0x000fec0003800000 */
.L_x_2014:
        /* <DEDUP_REMOVED lines=21> */
.L_x_2023:
[----:B------:R-:W-:Y:S05]  /*20d0*/  BSYNC.RECONVERGENT B1 ;  /* 0x0000000000017941 */ /* 0x000fea0003800200 */
.L_x_2022:
[----:B------:R-:W-:Y:S02]  /*20e0*/  SHF.L.U32 R0, R0, 0x15, RZ ;  /* 0x0000001500007819 */ /* 0x000fe400000006ff */
[----:B------:R-:W-:-:S04]  /*20f0*/  LEA R2, R2, 0x37800000, 0x17 ;  /* 0x3780000002027811 */ /* 0x000fc800078eb8ff */
[----:B------:R-:W-:-:S07]  /*2100*/  LOP3.LUT R0, R2, R0, R7, 0xfe, !PT ;  /* 0x0000000002007212 */ /* 0x000fce00078efe07 */
.L_x_2021:
[----:B------:R-:W-:Y:S05]  /*2110*/  BSYNC.RECONVERGENT B0 ;  /* 0x0000000000007941 */ /* 0x000fea0003800200 */
.L_x_2020:
[----:B------:R-:W-:Y:S01]  /*2120*/  F2FP.BF16.F32.PACK_AB R0, RZ, R0 ;  /* 0x00000000ff00723e */ /* 0x000fe200000010ff */
[----:B------:R-:W-:Y:S06]  /*2130*/  BRA `(.L_x_2001) ;  /* 0x0000000000a87947 */ /* 0x000fec0003800000 */
.L_x_2013:
[----:B------:R-:W-:-:S09]  /*2140*/  UISETP.NE.AND UP0, UPT, UR4, 0x1c, UPT ;  /* 0x0000001c0400788c */ /* 0x000fd2000bf05270 */
[----:B------:R-:W-:Y:S05]  /*2150*/  BRA.U !UP0, `(.L_x_2024) ;  /* 0x0000000108947547 */ /* 0x000fea000b800000 */
[----:B------:R-:W-:-:S09]  /*2160*/  UISETP.NE.AND UP0, UPT, UR4, 0x1d, UPT ;  /* 0x0000001d0400788c */ /* 0x000fd2000bf05270 */
[----:B------:R-:W-:Y:S05]  /*2170*/  BRA.U !UP0, `(.L_x_2025) ;  /* 0x00000001087c7547 */ /* 0x000fea000b800000 */
[----:B------:R-:W-:-:S09]  /*2180*/  UISETP.NE.AND UP0, UPT, UR4, 0x2c, UPT ;  /* 0x0000002c0400788c */ /* 0x000fd2000bf05270 */
[----:B------:R-:W-:Y:S05]  /*2190*/  BRA.U !UP0, `(.L_x_2026) ;  /* 0x0000000108487547 */ /* 0x000fea000b800000 */
.L_x_2000:
        /* <DEDUP_REMOVED lines=16> */
.L_x_2027:
[----:B------:R-:W-:Y:S01]  /*22a0*/  PRMT R0, RZ, 0x7610, R0 ;  /* 0x00007610ff007816 */ /* 0x000fe20000000000 */
[----:B------:R-:W-:Y:S06]  /*22b0*/  BRA `(.L_x_2001) ;  /* 0x0000000000487947 */ /* 0x000fec0003800000 */
.L_x_2026:
        /* <DEDUP_REMOVED lines=8> */
.L_x_2029:
[----:B------:R-:W-:Y:S05]  /*2340*/  BSYNC.RECONVERGENT B0 ;  /* 0x0000000000007941 */ /* 0x000fea0003800200 */
.L_x_2028:
[----:B------:R-:W-:Y:S01]  /*2350*/  F2FP.BF16.F32.PACK_AB R0, RZ, R0 ;  /* 0x00000000ff00723e */ /* 0x000fe200000010ff */
[----:B------:R-:W-:Y:S06]  /*2360*/  BRA `(.L_x_2001) ;  /* 0x00000000001c7947 */ /* 0x000fec0003800000 */
.L_x_2025:
[----:B------:R-:W2:Y:S02]  /*2370*/  LDG.E.64 R2, desc[UR36][R2.64] ;  /* 0x0000002402027981 */ /* 0x000ea4000c1e1b00 */
[----:B--2---:R-:W0:Y:S02]  /*2380*/  I2F.U64 R0, R2 ;  /* 0x0000000200007312 */ /* 0x004e240000301000 */
[----:B0-----:R-:W-:Y:S01]  /*2390*/  F2FP.BF16.F32.PACK_AB R0, RZ, R0 ;  /* 0x00000000ff00723e */ /* 0x001fe200000010ff */
[----:B------:R-:W-:Y:S06]  /*23a0*/  BRA `(.L_x_2001) ;  /* 0x00000000000c7947 */ /* 0x000fec0003800000 */
.L_x_2024:
[----:B------:R-:W2:Y:S02]  /*23b0*/  LDG.E R2, desc[UR36][R2.64] ;  /* 0x0000002402027981 */ /* 0x000ea4000c1e1900 */
[----:B--2---:R-:W-:-:S04]  /*23c0*/  I2FP.F32.U32 R0, R2 ;  /* 0x0000000200007245 */ /* 0x004fc80000201000 */
[----:B------:R-:W-:-:S07]  /*23d0*/  F2FP.BF16.F32.PACK_AB R0, RZ, R0 ;  /* 0x00000000ff00723e */ /* 0x000fce00000010ff */
.L_x_2001:
[----:B------:R-:W0:Y:S01]  /*23e0*/  LDCU.64 UR6, c[0x0][0x580] ;  /* 0x0000b000ff0677ac */ /* 0x000e220008000a00 */
[----:B-----5:R-:W-:Y:S01]  /*23f0*/  IMAD.U32 R0, R0, 0x10000, RZ ;  /* 0x0001000000007824 */ /* 0x020fe200078e00ff */
[----:B------:R-:W-:-:S03]  /*2400*/  UPRMT UR4, UR41, 0x9910, URZ ;  /* 0x0000991029047896 */ /* 0x000fc600080000ff */
[----:B------:R-:W-:Y:S01]  /*2410*/  FMUL.FTZ R0, R0, R0 ;  /* 0x0000000000007220 */ /* 0x000fe20000410000 */
[----:B------:R-:W-:-:S03]  /*2420*/  UISETP.GT.AND UP0, UPT, UR4, 0x9, UPT ;  /* 0x000000090400788c */ /* 0x000fc6000bf04270 */
[----:B------:R1:W2:Y:S01]  /*2430*/  F2F.BF16.F32 R5, R0 ;  /* 0x0000000000057304 */ /* 0x0002a20000202000 */
[----:B0-----:R-:W-:-:S05]  /*2440*/  IADD3 R2, P0, PT, R16, UR6, RZ ;  /* 0x0000000610027c10 */ /* 0x001fca000ff1e0ff */
[----:B------:R-:W-:Y:S01]  /*2450*/  IMAD.X R3, RZ, RZ, UR7, P0 ;  /* 0x00000007ff037e24 */ /* 0x000fe200080e06ff */
[----:B-12---:R-:W-:Y:S07]  /*2460*/  BRA.U UP0, `(.L_x_2030) ;  /* 0x00000005000c7547 */ /* 0x006fee000b800000 */
        /* <DEDUP_REMOVED lines=8> */
[----:B------:R-:W-:-:S04]  /*24f0*/  IMAD.U32 R0, R5, 0x10000, RZ ;  /* 0x0001000005007824 */ /* 0x000fc800078e00ff */
[----:B------:R-:W0:Y:S02]  /*2500*/  F2I.FTZ.TRUNC.NTZ R5, R0 ;  /* 0x0000000000057305 */ /* 0x000e24000021f100 */
[----:B0-----:R4:W-:Y:S01]  /*2510*/  STG.E.U8 desc[UR36][R2.64], R5 ;  /* 0x0000000502007986 */ /* 0x0019e2000c101124 */
[----:B------:R-:W-:Y:S05]  /*2520*/  BRA `(.L_x_2035) ;  /* 0x0000000c00807947 */ /* 0x000fea0003800000 */
.L_x_2033:
[----:B------:R-:W-:-:S06]  /*2530*/  SHF.L.U32 R5, R5, 0x10, RZ ;  /* 0x0000001005057819 */ /* 0x000fcc00000006ff */
[----:B------:R-:W0:Y:S02]  /*2540*/  F2I.S64.TRUNC R4, R5 ;  /* 0x0000000500047311 */ /* 0x000e24000020d900 */
[----:B0-----:R3:W-:Y:S01]  /*2550*/  STG.E.U8 desc[UR36][R2.64], R4 ;  /* 0x0000000402007986 */ /* 0x0017e2000c101124 */
[----:B------:R-:W-:Y:S05]  /*2560*/  BRA `(.L_x_2035) ;  /* 0x0000000c00707947 */ /* 0x000fea0003800000 */
.L_x_2032:
[----:B------:R-:W-:-:S09]  /*2570*/  UISETP.NE.AND UP0, UPT, UR4, 0x2, UPT ;  /* 0x000000020400788c */ /* 0x000fd2000bf05270 */
[----:B------:R-:W-:Y:S05]  /*2580*/  BRA.U !UP0, `(.L_x_2036) ;  /* 0x0000000108307547 */ /* 0x000fea000b800000 */
[----:B------:R-:W-:-:S09]  /*2590*/  UISETP.NE.AND UP0, UPT, UR4, 0x3, UPT ;  /* 0x000000030400788c */ /* 0x000fd2000bf05270 */
[----:B------:R-:W-:Y:S05]  /*25a0*/  BRA.U !UP0, `(.L_x_2037) ;  /* 0x0000000108187547 */ /* 0x000fea000b800000 */
[----:B------:R-:W-:-:S09]  /*25b0*/  UISETP.NE.AND UP0, UPT, UR4, 0x4, UPT ;  /* 0x000000040400788c */ /* 0x000fd2000bf05270 */
[----:B------:R-:W-:Y:S05]  /*25c0*/  BRA.U UP0, `(.L_x_2034) ;  /* 0x0000000900b87547 */ /* 0x000fea000b800000 */
[----:B------:R-:W-:-:S06]  /*25d0*/  IMAD.U32 R5, R5, 0x10000, RZ ;  /* 0x0001000005057824 */ /* 0x000fcc00078e00ff */
[----:B------:R-:W0:Y:S02]  /*25e0*/  F2I.S64.TRUNC R4, R5 ;  /* 0x0000000500047311 */ /* 0x000e24000020d900 */
[----:B0-----:R0:W-:Y:S01]  /*25f0*/  STG.E.64 desc[UR36][R2.64], R4 ;  /* 0x0000000402007986 */ /* 0x0011e2000c101b24 */
[----:B------:R-:W-:Y:S05]  /*2600*/  BRA `(.L_x_2035) ;  /* 0x0000000c00487947 */ /* 0x000fea0003800000 */
.L_x_2037:
[----:B------:R-:W-:-:S06]  /*2610*/  IMAD.U32 R5, R5, 0x10000, RZ ;  /* 0x0001000005057824 */ /* 0x000fcc00078e00ff */
[----:B------:R-:W0:Y:S02]  /*2620*/  F2I.FTZ.TRUNC.NTZ R5, R5 ;  /* 0x0000000500057305 */ /* 0x000e24000021f100 */
[----:B0-----:R1:W-:Y:S01]  /*2630*/  STG.E desc[UR36][R2.64], R5 ;  /* 0x0000000502007986 */ /* 0x0013e2000c101924 */
[----:B------:R-:W-:Y:S05]  /*2640*/  BRA `(.L_x_2035) ;  /* 0x0000000c00387947 */ /* 0x000fea0003800000 */
.L_x_2036:
[----:B------:R-:W-:-:S06]  /*2650*/  IMAD.U32 R5, R5, 0x10000, RZ ;  /* 0x0001000005057824 */ /* 0x000fcc00078e00ff */
[----:B------:R-:W0:Y:S02]  /*2660*/  F2I.FTZ.TRUNC.NTZ R5, R5 ;  /* 0x0000000500057305 */ /* 0x000e24000021f100 */
[----:B0-----:R2:W-:Y:S01]  /*2670*/  STG.E.U16 desc[UR36][R2.64], R5 ;  /* 0x0000000502007986 */ /* 0x0015e2000c101524 */
[----:B------:R-:W-:Y:S05]  /*2680*/  BRA `(.L_x_2035) ;  /* 0x0000000c00287947 */ /* 0x000fea0003800000 */
.L_x_2031:
[----:B------:R-:W-:-:S09]  /*2690*/  UISETP.GT.AND UP0, UPT, UR4, 0x6, UPT ;  /* 0x000000060400788c */ /* 0x000fd2000bf04270 */
[----:B------:R-:W-:Y:S05]  /*26a0*/  BRA.U UP0, `(.L_x_2038) ;  /* 0x00000001002c7547 */ /* 0x000fea000b800000 */
[----:B------:R-:W-:-:S09]  /*26b0*/  UISETP.NE.AND UP0, UPT, UR4, 0x5, UPT ;  /* 0x000000050400788c */ /* 0x000fd2000bf05270 */
[----:B------:R-:W-:Y:S05]  /*26c0*/  BRA.U !UP0, `(.L_x_2039) ;  /* 0x0000000108147547 */ /* 0x000fea000b800000 */
[----:B------:R-:W-:-:S09]  /*26d0*/  UISETP.NE.AND UP0, UPT, UR4, 0x6, UPT ;  /* 0x000000060400788c */ /* 0x000fd2000bf05270 */
[----:B------:R-:W-:Y:S05]  /*26e0*/  BRA.U UP0, `(.L_x_2034) ;  /* 0x0000000900707547 */ /* 0x000fea000b800000 */
[----:B------:R-:W-:-:S05]  /*26f0*/  SHF.L.U32 R5, R5, 0x10, RZ ;  /* 0x0000001005057819 */ /* 0x000fca00000006ff */
[----:B------:R0:W-:Y:S01]  /*2700*/  STG.E desc[UR36][R2.64], R5 ;  /* 0x0000000502007986 */ /* 0x0001e2000c101924 */
[----:B------:R-:W-:Y:S05]  /*2710*/  BRA `(.L_x_2035) ;  /* 0x0000000c00047947 */ /* 0x000fea0003800000 */
.L_x_2039:
[----:B------:R-:W-:-:S05]  /*2720*/  IMAD.U32 R0, R5, 0x10000, RZ ;  /* 0x0001000005007824 */ /* 0x000fca00078e00ff */
[----:B------:R-:W-:-:S05]  /*2730*/  F2FP.F16.F32.PACK_AB R0, RZ, R0 ;  /* 0x00000000ff00723e */ /* 0x000fca00000000ff */
[----:B------:R0:W-:Y:S01]  /*2740*/  STG.E.U16 desc[UR36][R2.64], R0 ;  /* 0x0000000002007986 */ /* 0x0001e2000c101524 */
[----:B------:R-:W-:Y:S05]  /*2750*/  BRA `(.L_x_2035) ;  /* 0x0000000800f47947 */ /* 0x000fea0003800000 */
.L_x_2038:
[----:B------:R-:W-:-:S09]  /*2760*/  UISETP.NE.AND UP0, UPT, UR4, 0x7, UPT ;  /* 0x000000070400788c */ /* 0x000fd2000bf05270 */
[----:B------:R-:W-:Y:S05]  /*2770*/  BRA.U !UP0, `(.L_x_2040) ;  /* 0x0000000108347547 */ /* 0x000fea000b800000 */
[----:B------:R-:W-:-:S09]  /*2780*/  UISETP.NE.AND UP0, UPT, UR4, 0x8, UPT ;  /* 0x000000080400788c */ /* 0x000fd2000bf05270 */
[----:B------:R-:W-:Y:S05]  /*2790*/  BRA.U !UP0, `(.L_x_2041) ;  /* 0x0000000108187547 */ /* 0x000fea000b800000 */
[----:B------:R-:W-:-:S09]  /*27a0*/  UISETP.NE.AND UP0, UPT, UR4, 0x9, UPT ;  /* 0x000000090400788c */ /* 0x000fd2000bf05270 */
[----:B------:R-:W-:Y:S05]  /*27b0*/  BRA.U UP0, `(.L_x_2034) ;  /* 0x00000009003c7547 */ /* 0x000fea000b800000 */
[----:B------:R-:W-:Y:S02]  /*27c0*/  IMAD.U32 R4, R5, 0x10000, RZ ;  /* 0x0001000005047824 */ /* 0x000fe400078e00ff */
[----:B------:R-:W-:-:S05]  /*27d0*/  IMAD.MOV.U32 R5, RZ, RZ, RZ ;  /* 0x000000ffff057224 */ /* 0x000fca00078e00ff */
[----:B------:R0:W-:Y:S01]  /*27e0*/  STG.E.64 desc[UR36][R2.64], R4 ;  /* 0x0000000402007986 */ /* 0x0001e2000c101b24 */
[----:B------:R-:W-:Y:S05]  /*27f0*/  BRA `(.L_x_2035) ;  /* 0x0000000800cc7947 */ /* 0x000fea0003800000 */
.L_x_2041:
[----:B------:R-:W-:-:S04]  /*2800*/  SHF.L.U32 R5, R5, 0x10, RZ ;  /* 0x0000001005057819 */ /* 0x000fc800000006ff */
[----:B------:R-:W-:-:S04]  /*2810*/  F2FP.F16.F32.PACK_AB R5, RZ, R5 ;  /* 0x00000005ff05723e */ /* 0x000fc800000000ff */
[----:B------:R-:W-:-:S05]  /*2820*/  PRMT R5, R5, 0x5410, RZ ;  /* 0x0000541005057816 */ /* 0x000fca00000000ff */
[----:B------:R0:W-:Y:S01]  /*2830*/  STG.E desc[UR36][R2.64], R5 ;  /* 0x0000000502007986 */ /* 0x0001e2000c101924 */
[----:B------:R-:W-:Y:S05]  /*2840*/  BRA `(.L_x_2035) ;  /* 0x0000000800b87947 */ /* 0x000fea0003800000 */
.L_x_2040:
[----:B------:R-:W-:-:S04]  /*2850*/  IMAD.U32 R4, R5, 0x10000, RZ ;  /* 0x0001000005047824 */ /* 0x000fc800078e00ff */
[----:B------:R-:W-:-:S06]  /*2860*/  FMUL.FTZ R4, R4, 1 ;  /* 0x3f80000004047820 */ /* 0x000fcc0000410000 */
[----:B------:R-:W0:Y:S02]  /*2870*/  F2F.F64.F32 R4, R4 ;  /* 0x0000000400047310 */ /* 0x000e240000201800 */
[----:B0-----:R0:W-:Y:S01]  /*2880*/  STG.E.64 desc[UR36][R2.64], R4 ;  /* 0x0000000402007986 */ /* 0x0011e2000c101b24 */
[----:B------:R-:W-:Y:S05]  /*2890*/  BRA `(.L_x_2035) ;  /* 0x0000000800a47947 */ /* 0x000fea0003800000 */
.L_x_2030:
        /* <DEDUP_REMOVED lines=8> */
[----:B------:R-:W-:-:S05]  /*2920*/  IMAD.U32 R5, R5, 0x10000, RZ ;  /* 0x0001000005057824 */ /* 0x000fca00078e00ff */
[----:B------:R-:W-:-:S04]  /*2930*/  FSETP.NEU.FTZ.AND P0, PT, R5, RZ, PT ;  /* 0x000000ff0500720b */ /* 0x000fc80003f1d000 */
[----:B------:R-:W-:-:S05]  /*2940*/  SEL R5, RZ, 0x1, !P0 ;  /* 0x00000001ff057807 */ /* 0x000fca0004000000 */
[----:B------:R0:W-:Y:S01]  /*2950*/  STG.E.U8 desc[UR36][R2.64], R5 ;  /* 0x0000000502007986 */ /* 0x0001e2000c101124 */
[----:B------:R-:W-:Y:S05]  /*2960*/  BRA `(.L_x_2035) ;  /* 0x0000000800707947 */ /* 0x000fea0003800000 */
.L_x_2044:
[----:B------:R-:W-:Y:S01]  /*2970*/  IMAD.U32 R5, R5, 0x10000, RZ ;  /* 0x0001000005057824 */ /* 0x000fe200078e00ff */
[----:B------:R-:W-:-:S03]  /*2980*/  CS2R R6, SRZ ;  /* 0x0000000000067805 */ /* 0x000fc6000001ff00 */
[----:B------:R-:W-:-:S06]  /*2990*/  FMUL.FTZ R5, R5, 1 ;  /* 0x3f80000005057820 */ /* 0x000fcc0000410000 */
[----:B------:R-:W0:Y:S02]  /*29a0*/  F2F.F64.F32 R4, R5 ;  /* 0x0000000500047310 */ /* 0x000e240000201800 */
[----:B0-----:R0:W-:Y:S01]  /*29b0*/  STG.E.128 desc[UR36][R2.64], R4 ;  /* 0x0000000402007986 */ /* 0x0011e2000c101d24 */
[----:B------:R-:W-:Y:S05]  /*29c0*/  BRA `(.L_x_2035) ;  /* 0x0000000800587947 */ /* 0x000fea0003800000 */
.L_x_2043:
[----:B------:R-:W-:-:S09]  /*29d0*/  UISETP.NE.AND UP0, UPT, UR4, 0xf, UPT ;  /* 0x0000000f0400788c */ /* 0x000fd2000bf05270 */
[----:B------:R-:W-:Y:S05]  /*29e0*/  BRA.U !UP0, `(.L_x_2045) ;  /* 0x0000000108a07547 */ /* 0x000fea000b800000 */
[----:B------:R-:W-:-:S09]  /*29f0*/  UISETP.NE.AND UP0, UPT, UR4, 0x17, UPT ;  /* 0x000000170400788c */ /* 0x000fd2000bf05270 */
[----:B------:R-:W-:Y:S05]  /*2a00*/  BRA.U !UP0, `(.L_x_2046) ;  /* 0x00000001084c7547 */ /* 0x000fea000b800000 */
[----:B------:R-:W-:-:S09]  /*2a10*/  UISETP.NE.AND UP0, UPT, UR4, 0x18, UPT ;  /* 0x000000180400788c */ /* 0x000fd2000bf05270 */
[----:B------:R-:W-:Y:S05]  /*2a20*/  BRA.U UP0, `(.L_x_2034) ;  /* 0x0000000500a07547 */ /* 0x000fea000b800000 */
[----:B------:R-:W-:Y:S01]  /*2a30*/  SHF.L.U32 R7, R5, 0x10, RZ ;  /* 0x0000001005077819 */ /* 0x000fe200000006ff */
        /* <DEDUP_REMOVED lines=12> */
.L_x_2048:
[----:B------:R-:W-:Y:S05]  /*2b00*/  BSYNC.RECONVERGENT B0 ;  /* 0x0000000000007941 */ /* 0x000fea0003800200 */
.L_x_2047:
[----:B------:R-:W-:-:S05]  /*2b10*/  LOP3.LUT R5, R0, 0x80, R5, 0xf8, !PT ;  /* 0x0000008000057812 */ /* 0x000fca00078ef805 */
[----:B------:R0:W-:Y:S01]  /*2b20*/  STG.E.U8 desc[UR36][R2.64], R5 ;  /* 0x0000000502007986 */ /* 0x0001e2000c101124 */
[----:B------:R-:W-:Y:S05]  /*2b30*/  BRA `(.L_x_2035) ;  /* 0x0000000400fc7947 */ /* 0x000fea0003800000 */
.L_x_2046:
        /* <DEDUP_REMOVED lines=15> */
.L_x_2050:
[----:B------:R-:W-:Y:S05]  /*2c30*/  BSYNC.RECONVERGENT B0 ;  /* 0x0000000000007941 */ /* 0x000fea0003800200 */
.L_x_2049:
[----:B------:R-:W-:-:S05]  /*2c40*/  LOP3.LUT R5, R0, 0x80, R5, 0xf8, !PT ;  /* 0x0000008000057812 */ /* 0x000fca00078ef805 */
[----:B------:R0:W-:Y:S01]  /*2c50*/  STG.E.U8 desc[UR36][R2.64], R5 ;  /* 0x0000000502007986 */ /* 0x0001e2000c101124 */
[----:B------:R-:W-:Y:S05]  /*2c60*/  BRA `(.L_x_2035) ;  /* 0x0000000400b07947 */ /* 0x000fea0003800000 */
.L_x_2045:
[----:B------:R0:W-:Y:S01]  /*2c70*/  STG.E.U16 desc[UR36][R2.64], R5 ;  /* 0x0000000502007986 */ /* 0x0001e2000c101524 */
[----:B------:R-:W-:Y:S05]  /*2c80*/  BRA `(.L_x_2035) ;  /* 0x0000000400a87947 */ /* 0x000fea0003800000 */
.L_x_2042:
        /* <DEDUP_REMOVED lines=8> */
[----:B------:R-:W-:-:S06]  /*2d10*/  SHF.L.U32 R5, R5, 0x10, RZ ;  /* 0x0000001005057819 */ /* 0x000fcc00000006ff */
[----:B------:R-:W0:Y:S02]  /*2d20*/  F2I.FTZ.U32.TRUNC.NTZ R5, R5 ;  /* 0x0000000500057305 */ /* 0x000e24000021f000 */
[----:B0-----:R0:W-:Y:S01]  /*2d30*/  STG.E.U16 desc[UR36][R2.64], R5 ;  /* 0x0000000502007986 */ /* 0x0011e2000c101524 */
[----:B------:R-:W-:Y:S05]  /*2d40*/  BRA `(.L_x_2035) ;  /* 0x0000000400787947 */ /* 0x000fea0003800000 */
.L_x_2053:
        /* <DEDUP_REMOVED lines=13> */
.L_x_2056:
[----:B------:R-:W-:-:S04]  /*2e20*/  SHF.R.U32.HI R0, RZ, 0x14, R5 ;  /* 0x00000014ff007819 */ /* 0x000fc80000011605 */
[----:B------:R-:W-:-:S04]  /*2e30*/  LOP3.LUT R0, R0, 0x1, RZ, 0xc0, !PT ;  /* 0x0000000100007812 */ /* 0x000fc800078ec0ff */
[----:B------:R-:W-:-:S04]  /*2e40*/  IADD3 R0, PT, PT, R5, 0x487ffff, R0 ;  /* 0x0487ffff05007810 */ /* 0x000fc80007ffe000 */
[----:B------:R-:W-:-:S04]  /*2e50*/  SHF.R.U32.HI R0, RZ, 0x14, R0 ;  /* 0x00000014ff007819 */ /* 0x000fc80000011600 */
[----:B------:R-:W-:-:S07]  /*2e60*/  LOP3.LUT R4, R0, 0xff, RZ, 0xc0, !PT ;  /* 0x000000ff00047812 */ /* 0x000fce00078ec0ff */
.L_x_2057:
[----:B------:R-:W-:-:S04]  /*2e70*/  SHF.R.U32.HI R5, RZ, 0x18, R5 ;  /* 0x00000018ff057819 */ /* 0x000fc80000011605 */
[----:B------:R-:W-:-:S04]  /*2e80*/  LOP3.LUT R4, R4, 0x80, R5, 0xf8, !PT ;  /* 0x0000008004047812 */ /* 0x000fc800078ef805 */
[----:B------:R-:W-:-:S07]  /*2e90*/  PRMT R0, R4, 0x7610, R0 ;  /* 0x0000761004007816 */ /* 0x000fce0000000000 */
.L_x_2055:
[----:B------:R-:W-:Y:S05]  /*2ea0*/  BSYNC.RECONVERGENT B0 ;  /* 0x0000000000007941 */ /* 0x000fea0003800200 */
.L_x_2054:
[----:B------:R0:W-:Y:S01]  /*2eb0*/  STG.E.U8 desc[UR36][R2.64], R0 ;  /* 0x0000000002007986 */ /* 0x0001e2000c101124 */
[----:B------:R-:W-:Y:S05]  /*2ec0*/  BRA `(.L_x_2035) ;  /* 0x0000000400187947 */ /* 0x000fea0003800000 */
.L_x_2052:
[----:B------:R-:W-:Y:S01]  /*2ed0*/  IMAD.U32 R5, R5, 0x10000, RZ ;  /* 0x0001000005057824 */ /* 0x000fe200078e00ff */
[----:B------:R-:W-:Y:S01]  /*2ee0*/  BSSY.RECONVERGENT B0, `(.L_x_2058) ;  /* 0x0000014000007945 */ /* 0x000fe20003800200 */
[----:B------:R-:W-:-:S03]  /*2ef0*/  MOV R0, 0x80 ;  /* 0x0000008000007802 */ /* 0x000fc60000000f00 */
        /* <DEDUP_REMOVED lines=10> */
.L_x_2060:
[----:B------:R-:W-:-:S04]  /*2fa0*/  SHF.R.U32.HI R0, RZ, 0x15, R5 ;  /* 0x00000015ff007819 */ /* 0x000fc80000011605 */
[----:B------:R-:W-:-:S04]  /*2fb0*/  LOP3.LUT R0, R0, 0x1, RZ, 0xc0, !PT ;  /* 0x0000000100007812 */ /* 0x000fc800078ec0ff */
[----:B------:R-:W-:-:S04]  /*2fc0*/  IADD3 R0, PT, PT, R5, 0x88fffff, R0 ;  /* 0x088fffff05007810 */ /* 0x000fc80007ffe000 */
[----:B------:R-:W-:-:S04]  /*2fd0*/  SHF.R.U32.HI R0, RZ, 0x15, R0 ;  /* 0x00000015ff007819 */ /* 0x000fc80000011600 */
[----:B------:R-:W-:-:S07]  /*2fe0*/  LOP3.LUT R4, R0, 0xff, RZ, 0xc0, !PT ;  /* 0x000000ff00047812 */ /* 0x000fce00078ec0ff */
.L_x_2061:
[----:B------:R-:W-:-:S04]  /*2ff0*/  SHF.R.U32.HI R5, RZ, 0x18, R5 ;  /* 0x00000018ff057819 */ /* 0x000fc80000011605 */
[----:B------:R-:W-:-:S04]  /*3000*/  LOP3.LUT R4, R4, 0x80, R5, 0xf8, !PT ;  /* 0x0000008004047812 */ /* 0x000fc800078ef805 */
[----:B------:R-:W-:-:S07]  /*3010*/  PRMT R0, R4, 0x7610, R0 ;  /* 0x0000761004007816 */ /* 0x000fce0000000000 */
.L_x_2059:
[----:B------:R-:W-:Y:S05]  /*3020*/  BSYNC.RECONVERGENT B0 ;  /* 0x0000000000007941 */ /* 0x000fea0003800200 */
.L_x_2058:
[----:B------:R0:W-:Y:S01]  /*3030*/  STG.E.U8 desc[UR36][R2.64], R0 ;  /* 0x0000000002007986 */ /* 0x0001e2000c101124 */
[----:B------:R-:W-:Y:S05]  /*3040*/  BRA `(.L_x_2035) ;  /* 0x0000000000b87947 */ /* 0x000fea0003800000 */
.L_x_2051:
[----:B------:R-:W-:-:S09]  /*3050*/  UISETP.NE.AND UP0, UPT, UR4, 0x1c, UPT ;  /* 0x0000001c0400788c */ /* 0x000fd2000bf05270 */
[----:B------:R-:W-:Y:S05]  /*3060*/  BRA.U !UP0, `(.L_x_2062) ;  /* 0x0000000108a47547 */ /* 0x000fea000b800000 */
[----:B------:R-:W-:-:S09]  /*3070*/  UISETP.NE.AND UP0, UPT, UR4, 0x1d, UPT ;  /* 0x0000001d0400788c */ /* 0x000fd2000bf05270 */
[----:B------:R-:W-:Y:S05]  /*3080*/  BRA.U !UP0, `(.L_x_2063) ;  /* 0x00000001088c7547 */ /* 0x000fea000b800000 */
[----:B------:R-:W-:-:S09]  /*3090*/  UISETP.NE.AND UP0, UPT, UR4, 0x2c, UPT ;  /* 0x0000002c0400788c */ /* 0x000fd2000bf05270 */
[----:B------:R-:W-:Y:S05]  /*30a0*/  BRA.U !UP0, `(.L_x_2064) ;  /* 0x0000000108447547 */ /* 0x000fea000b800000 */
.L_x_2034:
        /* <DEDUP_REMOVED lines=8> */
[----:B0-----:R-:W-:Y:S02]  /*3130*/  IMAD.U32 R4, RZ, RZ, UR6 ;  /* 0x00000006ff047e24 */ /* 0x001fe4000f8e00ff */
[----:B------:R-:W-:-:S02]  /*3140*/  IMAD.U32 R5, RZ, RZ, UR7 ;  /* 0x00000007ff057e24 */ /* 0x000fc4000f8e00ff */
[----:B---3--:R-:W-:Y:S01]  /*3150*/  IMAD.U32 R6, RZ, RZ, UR8 ;  /* 0x00000008ff067e24 */ /* 0x008fe2000f8e00ff */
[----:B------:R-:W-:Y:S01]  /*3160*/  MOV R7, UR9 ;  /* 0x0000000900077c02 */ /* 0x000fe20008000f00 */
[----:B----4-:R-:W-:Y:S02]  /*3170*/  IMAD.U32 R10, RZ, RZ, UR4 ;  /* 0x00000004ff0a7e24 */ /* 0x010fe4000f8e00ff */
[----:B-1----:R-:W-:-:S07]  /*3180*/  IMAD.U32 R11, RZ, RZ, UR5 ;  /* 0x00000005ff0b7e24 */ /* 0x002fce000f8e00ff */
[----:B------:R-:W-:-:S07]  /*3190*/  LEPC R20, `(.L_x_2065) ;  /* 0x000000001014794e */ /* 0x000fce0000000000 */
[----:B--2---:R-:W-:Y:S05]  /*31a0*/  CALL.ABS.NOINC R2 ;  /* 0x0000000002007343 */ /* 0x004fea0003c00000 */
.L_x_2065:
[----:B------:R-:W-:Y:S05]  /*31b0*/  BRA `(.L_x_2035) ;  /* 0x00000000005c7947 */ /* 0x000fea0003800000 */
.L_x_2064:
        /* <DEDUP_REMOVED lines=16> */
.L_x_2063:
[----:B------:R-:W-:-:S06]  /*32c0*/  IMAD.U32 R5, R5, 0x10000, RZ ;  /* 0x0001000005057824 */ /* 0x000fcc00078e00ff */
[----:B------:R-:W0:Y:S02]  /*32d0*/  F2I.U64.TRUNC R4, R5 ;  /* 0x0000000500047311 */ /* 0x000e24000020d800 */
[----:B0-----:R0:W-:Y:S01]  /*32e0*/  STG.E.64 desc[UR36][R2.64], R4 ;  /* 0x0000000402007986 */ /* 0x0011e2000c101b24 */
[----:B------:R-:W-:Y:S05]  /*32f0*/  BRA `(.L_x_2035) ;  /* 0x00000000000c7947 */ /* 0x000fea0003800000 */
.L_x_2062:
[----:B------:R-:W-:-:S06]  /*3300*/  SHF.L.U32 R5, R5, 0x10, RZ ;  /* 0x0000001005057819 */ /* 0x000fcc00000006ff */
[----:B------:R-:W0:Y:S02]  /*3310*/  F2I.FTZ.U32.TRUNC.NTZ R5, R5 ;  /* 0x0000000500057305 */ /* 0x000e24000021f000 */
[----:B0-----:R0:W-:Y:S02]  /*3320*/  STG.E desc[UR36][R2.64], R5 ;  /* 0x0000000502007986 */ /* 0x0011e4000c101924 */
.L_x_2035:
[----:B------:R-:W-:-:S07]  /*3330*/  VIADD R17, R17, 0x80 ;  /* 0x0000008011117836 */ /* 0x000fce0000000000 */
.L_x_1994:
[----:B------:R-:W-:Y:S05]  /*3340*/  BSYNC.RECONVERGENT B6 ;  /* 0x0000000000067941 */ /* 0x000fea0003800200 */
.L_x_1993:
        /* <DEDUP_REMOVED lines=307> */
.L_x_2068:
        /* <DEDUP_REMOVED lines=18> */
.L_x_2072:
[----:B------:R-:W2:Y:S02]  /*47a0*/  LDG.E.U8 R2, desc[UR36][R2.64] ;  /* 0x0000002402027981 */ /* 0x000ea4000c1e1100 */
[----:B--2---:R-:W-:-:S04]  /*47b0*/  I2FP.F32.U32 R0, R2 ;  /* 0x0000000200007245 */ /* 0x004fc80000201000 */
[----:B------:R-:W-:Y:S01]  /*47c0*/  F2FP.BF16.F32.PACK_AB R0, RZ, R0 ;  /* 0x00000000ff00723e */ /* 0x000fe200000010ff */
[----:B------:R-:W-:Y:S06]  /*47d0*/  BRA `(.L_x_2074) ;  /* 0x0000000c00a47947 */ /* 0x000fec0003800000 */
.L_x_2071:
        /* <DEDUP_REMOVED lines=10> */
.L_x_2076:
[----:B------:R-:W2:Y:S02]  /*4880*/  LDG.E R2, desc[UR36][R2.64] ;  /* 0x0000002402027981 */ /* 0x000ea4000c1e1900 */
[----:B--2---:R-:W-:-:S04]  /*4890*/  I2FP.F32.S32 R0, R2 ;  /* 0x0000000200007245 */ /* 0x004fc80000201400 */
[----:B------:R-:W-:Y:S01]  /*48a0*/  F2FP.BF16.F32.PACK_AB R0, RZ, R0 ;  /* 0x00000000ff00723e */ /* 0x000fe200000010ff */
[----:B------:R-:W-:Y:S06]  /*48b0*/  BRA `(.L_x_2074) ;  /* 0x0000000c006c7947 */ /* 0x000fec0003800000 */
.L_x_2075:
[----:B------:R-:W2:Y:S02]  /*48c0*/  LDG.E.U16 R2, desc[UR36][R2.64] ;  /* 0x0000002402027981 */ /* 0x000ea4000c1e1500 */
[----:B--2---:R-:W0:Y:S02]  /*48d0*/  I2F.S16 R0, R2 ;  /* 0x0000000200007306 */ /* 0x004e240000101400 */
[----:B0-----:R-:W-:Y:S01]  /*48e0*/  F2FP.BF16.F32.PACK_AB R0, RZ, R0 ;  /* 0x00000000ff00723e */ /* 0x001fe200000010ff */
[----:B------:R-:W-:Y:S06]  /*48f0*/  BRA `(.L_x_2074) ;  /* 0x0000000c005c7947 */ /* 0x000fec0003800000 */
.L_x_2070:
        /* <DEDUP_REMOVED lines=9> */
.L_x_2078:
[----:B------:R-:W2:Y:S02]  /*4990*/  LDG.E.U16 R0, desc[UR36][R2.64] ;  /* 0x0000002402007981 */ /* 0x000ea4000c1e1500 */
[----:B--2---:R-:W-:-:S05]  /*49a0*/  HADD2.F32 R0, -RZ, R0.H0_H0 ;  /* 0x20000000ff007230 */ /* 0x004fca0000004100 */
[----:B------:R-:W-:Y:S01]  /*49b0*/  F2FP.BF16.F32.PACK_AB R0, RZ, R0 ;  /* 0x00000000ff00723e */ /* 0x000fe200000010ff */
[----:B------:R-:W-:Y:S06]  /*49c0*/  BRA `(.L_x_2074) ;  /* 0x0000000c00287947 */ /* 0x000fec0003800000 */
.L_x_2077:
        /* <DEDUP_REMOVED lines=9> */
.L_x_2080:
[----:B------:R-:W2:Y:S02]  /*4a60*/  LDG.E.U16 R2, desc[UR36][R2.64] ;  /* 0x0000002402027981 */ /* 0x000ea4000c1e1500 */
[----:B--2---:R-:W-:-:S05]  /*4a70*/  HADD2.F32 R0, -RZ, R2.H0_H0 ;  /* 0x20000002ff007230 */ /* 0x004fca0000004100 */
[----:B------:R-:W-:Y:S01]  /*4a80*/  F2FP.BF16.F32.PACK_AB R0, RZ, R0 ;  /* 0x00000000ff00723e */ /* 0x000fe200000010ff */
[----:B------:R-:W-:Y:S06]  /*4a90*/  BRA `(.L_x_2074) ;  /* 0x0000000800f47947 */ /* 0x000fec0003800000 */
.L_x_2079:
        /* <DEDUP_REMOVED lines=12> */
.L_x_2069:
        /* <DEDUP_REMOVED lines=13> */
.L_x_2083:
        /* <DEDUP_REMOVED lines=12> */
.L_x_2082:
        /* <DEDUP_REMOVED lines=27> */
.L_x_2085:
        /* <DEDUP_REMOVED lines=13> */
.L_x_2084:
[----:B------:R0:W5:Y:S01]  /*4f70*/  LDG.E.U16 R0, desc[UR36][R2.64] ;  /* 0x0000002402007981 */ /* 0x000162000c1e1500 */
[----:B------:R-:W-:Y:S05]  /*4f80*/  BRA `(.L_x_2074) ;  /* 0x0000000400b87947 */ /* 0x000fea0003800000 */
.L_x_2081:
        /* <DEDUP_REMOVED lines=12> */
.L_x_2088:
        /* <DEDUP_REMOVED lines=21> */
.L_x_2092:
[----:B------:R-:W-:Y:S05]  /*51a0*/  BSYNC.RECONVERGENT B1 ;  /* 0x0000000000017941 */ /* 0x000fea0003800200 */
.L_x_2091:
[----:B------:R-:W-:Y:S01]  /*51b0*/  IMAD.SHL.U32 R0, R0, 0x100000, RZ ;  /* 0x0010000000007824 */ /* 0x000fe200078e00ff */
[----:B------:R-:W-:-:S04]  /*51c0*/  LEA R2, R2, 0x3b800000, 0x17 ;  /* 0x3b80000002027811 */ /* 0x000fc800078eb8ff */
[----:B------:R-:W-:-:S07]  /*51d0*/  LOP3.LUT R0, R2, R0, R7, 0xfe, !PT ;  /* 0x0000000002007212 */ /* 0x000fce00078efe07 */
.L_x_2090:
[----:B------:R-:W-:Y:S05]  /*51e0*/  BSYNC.RECONVERGENT B0 ;  /* 0x0000000000007941 */ /* 0x000fea0003800200 */
.L_x_2089:
[----:B------:R-:W-:Y:S01]  /*51f0*/  F2FP.BF16.F32.PACK_AB R0, RZ, R0 ;  /* 0x00000000ff00723e */ /* 0x000fe200000010ff */
[----:B------:R-:W-:Y:S06]  /*5200*/  BRA `(.L_x_2074) ;  /* 0x0000000400187947 */ /* 0x000fec0003800000 */
.L_x_2087:
        /* <DEDUP_REMOVED lines=21> */
.L_x_2096:
[----:B------:R-:W-:Y:S05]  /*5360*/  BSYNC.RECONVERGENT B1 ;  /* 0x0000000000017941 */ /* 0x000fea0003800200 */
.L_x_2095:
[----:B------:R-:W-:Y:S01]  /*5370*/  IMAD.SHL.U32 R0, R0, 0x200000, RZ ;  /* 0x0020000000007824 */ /* 0x000fe200078e00ff */
[----:B------:R-:W-:-:S04]  /*5380*/  LEA R2, R2, 0x37800000, 0x17 ;  /* 0x3780000002027811 */ /* 0x000fc800078eb8ff */
[----:B------:R-:W-:-:S07]  /*5390*/  LOP3.LUT R0, R2, R0, R7, 0xfe, !PT ;  /* 0x0000000002007212 */ /* 0x000fce00078efe07 */
.L_x_2094:
[----:B------:R-:W-:Y:S05]  /*53a0*/  BSYNC.RECONVERGENT B0 ;  /* 0x0000000000007941 */ /* 0x000fea0003800200 */
.L_x_2093:
[----:B------:R-:W-:Y:S01]  /*53b0*/  F2FP.BF16.F32.PACK_AB R0, RZ, R0 ;  /* 0x00000000ff00723e */ /* 0x000fe200000010ff */
[----:B------:R-:W-:Y:S06]  /*53c0*/  BRA `(.L_x_2074) ;  /* 0x0000000000a87947 */ /* 0x000fec0003800000 */
.L_x_2086:
        /* <DEDUP_REMOVED lines=14> */
.L_x_2100:
[----:B------:R-:W-:Y:S05]  /*54b0*/  BSYNC.RECONVERGENT B0 ;  /* 0x0000000000007941 */ /* 0x000fea0003800200 */
.L_x_2099:
[----:B------:R-:W-:Y:S01]  /*54c0*/  F2FP.BF16.F32.PACK_AB R0, RZ, R0 ;  /* 0x00000000ff00723e */ /* 0x000fe200000010ff */
[----:B------:R-:W-:Y:S06]  /*54d0*/  BRA `(.L_x_2074) ;  /* 0x0000000000647947 */ /* 0x000fec0003800000 */
.L_x_2073:
        /* <DEDUP_REMOVED lines=16> */
.L_x_2101:
[----:B------:R-:W-:Y:S01]  /*55e0*/  PRMT R0, RZ, 0x7610, R0 ;  /* 0x00007610ff007816 */ /* 0x000fe20000000000 */
[----:B------:R-:W-:Y:S06]  /*55f0*/  BRA `(.L_x_2074) ;  /* 0x00000000001c7947 */ /* 0x000fec0003800000 */
.L_x_2098:
[----:B------:R-:W2:Y:S02]  /*5600*/  LDG.E.64 R2, desc[UR36][R2.64] ;  /* 0x0000002402027981 */ /* 0x000ea4000c1e1b00 */
[----:B--2---:R-:W0:Y:S02]  /*5610*/  I2F.U64 R0, R2 ;  /* 0x0000000200007312 */ /* 0x004e240000301000 */
[----:B0-----:R-:W-:Y:S01]  /*5620*/  F2FP.BF16.F32.PACK_AB R0, RZ, R0 ;  /* 0x00000000ff00723e */ /* 0x001fe200000010ff */
[----:B------:R-:W-:Y:S06]  /*5630*/  BRA `(.L_x_2074) ;  /* 0x00000000000c7947 */ /* 0x000fec0003800000 */
.L_x_2097:
[----:B------:R-:W2:Y:S02]  /*5640*/  LDG.E R2, desc[UR36][R2.64] ;  /* 0x0000002402027981 */ /* 0x000ea4000c1e1900 */
[----:B--2---:R-:W-:-:S04]  /*5650*/  I2FP.F32.U32 R0, R2 ;  /* 0x0000000200007245 */ /* 0x004fc80000201000 */
[----:B------:R-:W-:-:S07]  /*5660*/  F2FP.BF16.F32.PACK_AB R0, RZ, R0 ;  /* 0x00000000ff00723e */ /* 0x000fce00000010ff */
.L_x_2074:
[----:B------:R-:W0:Y:S01]  /*5670*/  LDCU.64 UR6, c[0x0][0x580] ;  /* 0x0000b000ff0677ac */ /* 0x000e220008000a00 */
[----:B-----5:R-:W-:Y:S01]  /*5680*/  IMAD.U32 R0, R0, 0x10000, RZ ;  /* 0x0001000000007824 */ /* 0x020fe200078e00ff */
[----:B------:R-:W-:-:S03]  /*5690*/  UPRMT UR4, UR41, 0x9910, URZ ;  /* 0x0000991029047896 */ /* 0x000fc600080000ff */
[----:B------:R-:W-:Y:S01]  /*56a0*/  FMUL.FTZ R0, R0, R0 ;  /* 0x0000000000007220 */ /* 0x000fe20000410000 */
[----:B------:R-:W-:-:S03]  /*56b0*/  UISETP.GT.AND UP0, UPT, UR4, 0x9, UPT ;  /* 0x000000090400788c */ /* 0x000fc6000bf04270 */
[----:B------:R1:W2:Y:S01]  /*56c0*/  F2F.BF16.F32 R5, R0 ;  /* 0x0000000000057304 */ /* 0x0002a20000202000 */
[----:B0-----:R-:W-:-:S04]  /*56d0*/  IADD3 R2, P0, PT, R16, UR6, RZ ;  /* 0x0000000610027c10 */ /* 0x001fc8000ff1e0ff */
[----:B------:R-:W-:Y:S01]  /*56e0*/  IADD3.X R3, PT, PT, RZ, UR7, RZ, P0, !PT ;  /* 0x00000007ff037c10 */ /* 0x000fe200087fe4ff */
[----:B-1----:R-:W-:Y:S08]  /*56f0*/  BRA.U UP0, `(.L_x_2102) ;  /* 0x00000005000c7547 */ /* 0x002ff0000b800000 */
        /* <DEDUP_REMOVED lines=8> */
[----:B--2---:R-:W-:-:S04]  /*5780*/  IMAD.U32 R0, R5, 0x10000, RZ ;  /* 0x0001000005007824 */ /* 0x004fc800078e00ff */
[----:B------:R-:W0:Y:S02]  /*5790*/  F2I.FTZ.TRUNC.NTZ R5, R0 ;  /* 0x0000000000057305 */ /* 0x000e24000021f100 */
[----:B0-----:R0:W-:Y:S01]  /*57a0*/  STG.E.U8 desc[UR36][R2.64], R5 ;  /* 0x0000000502007986 */ /* 0x0011e2000c101124 */
[----:B------:R-:W-:Y:S05]  /*57b0*/  BRA `(.L_x_2107) ;  /* 0x0000000c007c7947 */ /* 0x000fea0003800000 */
.L_x_2105:
[----:B--2---:R-:W-:-:S06]  /*57c0*/  IMAD.U32 R5, R5, 0x10000, RZ ;  /* 0x0001000005057824 */ /* 0x004fcc00078e00ff */
[----:B------:R-:W0:Y:S02]  /*57d0*/  F2I.S64.TRUNC R4, R5 ;  /* 0x0000000500047311 */ /* 0x000e24000020d900 */
[----:B0-----:R0:W-:Y:S01]  /*57e0*/  STG.E.U8 desc[UR36][R2.64], R4 ;  /* 0x0000000402007986 */ /* 0x0011e2000c101124 */
[----:B------:R-:W-:Y:S05]  /*57f0*/  BRA `(.L_x_2107) ;  /* 0x0000000c006c7947 */ /* 0x000fea0003800000 */
.L_x_2104:
[----:B------:R-:W-:-:S09]  /*5800*/  UISETP.NE.AND UP0, UPT, UR4, 0x2, UPT ;  /* 0x000000020400788c */ /* 0x000fd2000bf05270 */
[----:B------:R-:W-:Y:S05]  /*5810*/  BRA.U !UP0, `(.L_x_2108) ;  /* 0x0000000108307547 */ /* 0x000fea000b800000 */
[----:B------:R-:W-:-:S09]  /*5820*/  UISETP.NE.AND UP0, UPT, UR4, 0x3, UPT ;  /* 0x000000030400788c */ /* 0x000fd2000bf05270 */
[----:B------:R-:W-:Y:S05]  /*5830*/  BRA.U !UP0, `(.L_x_2109) ;  /* 0x0000000108187547 */ /* 0x000fea000b800000 */
[----:B------:R-:W-:-:S09]  /*5840*/  UISETP.NE.AND UP0, UPT, UR4, 0x4, UPT ;  /* 0x000000040400788c */ /* 0x000fd2000bf05270 */
[----:B------:R-:W-:Y:S05]  /*5850*/  BRA.U UP0, `(.L_x_2106) ;  /* 0x0000000900787547 */ /* 0x000fea000b800000 */
[----:B--2---:R-:W-:-:S06]  /*5860*/  SHF.L.U32 R5, R5, 0x10, RZ ;  /* 0x0000001005057819 */ /* 0x004fcc00000006ff */
[----:B------:R-:W0:Y:S02]  /*5870*/  F2I.S64.TRUNC R4, R5 ;  /* 0x0000000500047311 */ /* 0x000e24000020d900 */
[----:B0-----:R0:W-:Y:S01]  /*5880*/  STG.E.64 desc[UR36][R2.64], R4 ;  /* 0x0000000402007986 */ /* 0x0011e2000c101b24 */
[----:B------:R-:W-:Y:S05]  /*5890*/  BRA `(.L_x_2107) ;  /* 0x0000000c00447947 */ /* 0x000fea0003800000 */
.L_x_2109:
[----:B--2---:R-:W-:-:S06]  /*58a0*/  IMAD.U32 R5, R5, 0x10000, RZ ;  /* 0x0001000005057824 */ /* 0x004fcc00078e00ff */
[----:B------:R-:W0:Y:S02]  /*58b0*/  F2I.FTZ.TRUNC.NTZ R5, R5 ;  /* 0x0000000500057305 */ /* 0x000e24000021f100 */
[----:B0-----:R0:W-:Y:S01]  /*58c0*/  STG.E desc[UR36][R2.64], R5 ;  /* 0x0000000502007986 */ /* 0x0011e2000c101924 */
[----:B------:R-:W-:Y:S05]  /*58d0*/  BRA `(.L_x_2107) ;  /* 0x0000000c00347947 */ /* 0x000fea0003800000 */
.L_x_2108:
[----:B--2---:R-:W-:-:S06]  /*58e0*/  IMAD.U32 R5, R5, 0x10000, RZ ;  /* 0x0001000005057824 */ /* 0x004fcc00078e00ff */
[----:B------:R-:W0:Y:S02]  /*58f0*/  F2I.FTZ.TRUNC.NTZ R5, R5 ;  /* 0x0000000500057305 */ /* 0x000e24000021f100 */
[----:B0-----:R0:W-:Y:S01]  /*5900*/  STG.E.U16 desc[UR36][R2.64], R5 ;  /* 0x0000000502007986 */ /* 0x0011e2000c101524 */
[----:B------:R-:W-:Y:S05]  /*5910*/  BRA `(.L_x_2107) ;  /* 0x0000000c00247947 */ /* 0x000fea0003800000 */
.L_x_2103:
[----:B------:R-:W-:-:S09]  /*5920*/  UISETP.GT.AND UP0, UPT, UR4, 0x6, UPT ;  /* 0x000000060400788c */ /* 0x000fd2000bf04270 */
[----:B------:R-:W-:Y:S05]  /*5930*/  BRA.U UP0, `(.L_x_2110) ;  /* 0x00000001002c7547 */ /* 0x000fea000b800000 */
[----:B------:R-:W-:-:S09]  /*5940*/  UISETP.NE.AND UP0, UPT, UR4, 0x5, UPT ;  /* 0x000000050400788c */ /* 0x000fd2000bf05270 */
[----:B------:R-:W-:Y:S05]  /*5950*/  BRA.U !UP0, `(.L_x_2111) ;  /* 0x0000000108147547 */ /* 0x000fea000b800000 */
[----:B------:R-:W-:-:S09]  /*5960*/  UISETP.NE.AND UP0, UPT, UR4, 0x6, UPT ;  /* 0x000000060400788c */ /* 0x000fd2000bf05270 */
[----:B------:R-:W-:Y:S05]  /*5970*/  BRA.U UP0, `(.L_x_2106) ;  /* 0x0000000900307547 */ /* 0x000fea000b800000 */
[----:B--2---:R-:W-:-:S05]  /*5980*/  SHF.L.U32 R5, R5, 0x10, RZ ;  /* 0x0000001005057819 */ /* 0x004fca00000006ff */
[----:B------:R0:W-:Y:S01]  /*5990*/  STG.E desc[UR36][R2.64], R5 ;  /* 0x0000000502007986 */ /* 0x0001e2000c101924 */
[----:B------:R-:W-:Y:S05]  /*59a0*/  BRA `(.L_x_2107) ;  /* 0x0000000c00007947 */ /* 0x000fea0003800000 */
.L_x_2111:
[----:B--2---:R-:W-:-:S05]  /*59b0*/  IMAD.U32 R0, R5, 0x10000, RZ ;  /* 0x0001000005007824 */ /* 0x004fca00078e00ff */
[----:B------:R-:W-:-:S05]  /*59c0*/  F2FP.F16.F32.PACK_AB R0, RZ, R0 ;  /* 0x00000000ff00723e */ /* 0x000fca00000000ff */
[----:B------:R0:W-:Y:S01]  /*59d0*/  STG.E.U16 desc[UR36][R2.64], R0 ;  /* 0x0000000002007986 */ /* 0x0001e2000c101524 */
[----:B------:R-:W-:Y:S05]  /*59e0*/  BRA `(.L_x_2107) ;  /* 0x0000000800f07947 */ /* 0x000fea0003800000 */
.L_x_2110:
[----:B------:R-:W-:-:S09]  /*59f0*/  UISETP.NE.AND UP0, UPT, UR4, 0x7, UPT ;  /* 0x000000070400788c */ /* 0x000fd2000bf05270 */
[----:B------:R-:W-:Y:S05]  /*5a00*/  BRA.U !UP0, `(.L_x_2112) ;  /* 0x0000000108347547 */ /* 0x000fea000b800000 */
[----:B------:R-:W-:-:S09]  /*5a10*/  UISETP.NE.AND UP0, UPT, UR4, 0x8, UPT ;  /* 0x000000080400788c */ /* 0x000fd2000bf05270 */
[----:B------:R-:W-:Y:S05]  /*5a20*/  BRA.U !UP0, `(.L_x_2113) ;  /* 0x0000000108187547 */ /* 0x000fea000b800000 */
[----:B------:R-:W-:-:S09]  /*5a30*/  UISETP.NE.AND UP0, UPT, UR4, 0x9, UPT ;  /* 0x000000090400788c */ /* 0x000fd2000bf05270 */
[----:B------:R-:W-:Y:S05]  /*5a40*/  BRA.U UP0, `(.L_x_2106) ;  /* 0x0000000500fc7547 */ /* 0x000fea000b800000 */
[----:B--2---:R-:W-:Y:S01]  /*5a50*/  IMAD.U32 R4, R5, 0x10000, RZ ;  /* 0x0001000005047824 */ /* 0x004fe200078e00ff */
[----:B------:R-:W-:-:S05]  /*5a60*/  MOV R5, RZ ;  /* 0x000000ff00057202 */ /* 0x000fca0000000f00 */
[----:B------:R0:W-:Y:S01]  /*5a70*/  STG.E.64 desc[UR36][R2.64], R4 ;  /* 0x0000000402007986 */ /* 0x0001e2000c101b24 */
[----:B------:R-:W-:Y:S05]  /*5a80*/  BRA `(.L_x_2107) ;  /* 0x0000000800c87947 */ /* 0x000fea0003800000 */
.L_x_2113:
[----:B--2---:R-:W-:-:S05]  /*5a90*/  IMAD.U32 R5, R5, 0x10000, RZ ;  /* 0x0001000005057824 */ /* 0x004fca00078e00ff */
[----:B------:R-:W-:-:S04]  /*5aa0*/  F2FP.F16.F32.PACK_AB R5, RZ, R5 ;  /* 0x00000005ff05723e */ /* 0x000fc800000000ff */
[----:B------:R-:W-:-:S05]  /*5ab0*/  PRMT R5, R5, 0x5410, RZ ;  /* 0x0000541005057816 */ /* 0x000fca00000000ff */
[----:B------:R0:W-:Y:S01]  /*5ac0*/  STG.E desc[UR36][R2.64], R5 ;  /* 0x0000000502007986 */ /* 0x0001e2000c101924 */
[----:B------:R-:W-:Y:S05]  /*5ad0*/  BRA `(.L_x_2107) ;  /* 0x0000000800b47947 */ /* 0x000fea0003800000 */
.L_x_2112:
[----:B--2---:R-:W-:-:S04]  /*5ae0*/  IMAD.U32 R4, R5, 0x10000, RZ ;  /* 0x0001000005047824 */ /* 0x004fc800078e00ff */
[----:B------:R-:W-:-:S06]  /*5af0*/  FMUL.FTZ R4, R4, 1 ;  /* 0x3f80000004047820 */ /* 0x000fcc0000410000 */
[----:B------:R-:W0:Y:S02]  /*5b00*/  F2F.F64.F32 R4, R4 ;  /* 0x0000000400047310 */ /* 0x000e240000201800 */
[----:B0-----:R0:W-:Y:S01]  /*5b10*/  STG.E.64 desc[UR36][R2.64], R4 ;  /* 0x0000000402007986 */ /* 0x0011e2000c101b24 */
[----:B------:R-:W-:Y:S05]  /*5b20*/  BRA `(.L_x_2107) ;  /* 0x0000000800a07947 */ /* 0x000fea0003800000 */
.L_x_2102:
        /* <DEDUP_REMOVED lines=10> */
[----:B--2---:R-:W-:-:S06]  /*5bd0*/  SHF.L.U32 R5, R5, 0x10, RZ ;  /* 0x0000001005057819 */ /* 0x004fcc00000006ff */
[----:B------:R-:W0:Y:S02]  /*5be0*/  F2I.FTZ.U32.TRUNC.NTZ R5, R5 ;  /* 0x0000000500057305 */ /* 0x000e24000021f000 */
[----:B0-----:R0:W-:Y:S01]  /*5bf0*/  STG.E.U16 desc[UR36][R2.64], R5 ;  /* 0x0000000502007986 */ /* 0x0011e2000c101524 */
[----:B------:R-:W-:Y:S05]  /*5c00*/  BRA `(.L_x_2107) ;  /* 0x0000000800687947 */ /* 0x000fea0003800000 */
.L_x_2117:
[----:B--2---:R-:W-:Y:S01]  /*5c10*/  IMAD.U32 R5, R5, 0x10000, RZ ;  /* 0x0001000005057824 */ /* 0x004fe200078e00ff */
        /* <DEDUP_REMOVED lines=17> */
.L_x_2120:
[----:B------:R-:W-:-:S04]  /*5d30*/  SHF.R.U32.HI R5, RZ, 0x18, R5 ;  /* 0x00000018ff057819 */ /* 0x000fc80000011605 */
[----:B------:R-:W-:-:S07]  /*5d40*/  LOP3.LUT R0, R0, 0x80, R5, 0xf8, !PT ;  /* 0x0000008000007812 */ /* 0x000fce00078ef805 */
.L_x_2119:
[----:B------:R-:W-:Y:S05]  /*5d50*/  BSYNC.RECONVERGENT B0 ;  /* 0x0000000000007941 */ /* 0x000fea0003800200 */
.L_x_2118:
[----:B------:R0:W-:Y:S01]  /*5d60*/  STG.E.U8 desc[UR36][R2.64], R0 ;  /* 0x0000000002007986 */ /* 0x0001e2000c101124 */
[----:B------:R-:W-:Y:S05]  /*5d70*/  BRA `(.L_x_2107) ;  /* 0x00000008000c7947 */ /* 0x000fea0003800000 */
.L_x_2116:
        /* <DEDUP_REMOVED lines=18> */
.L_x_2123:
[----:B------:R-:W-:-:S04]  /*5ea0*/  SHF.R.U32.HI R5, RZ, 0x18, R5 ;  /* 0x00000018ff057819 */ /* 0x000fc80000011605 */
[----:B------:R-:W-:-:S07]  /*5eb0*/  LOP3.LUT R0, R0, 0x80, R5, 0xf8, !PT ;  /* 0x0000008000007812 */ /* 0x000fce00078ef805 */
.L_x_2122:
[----:B------:R-:W-:Y:S05]  /*5ec0*/  BSYNC.RECONVERGENT B0 ;  /* 0x0000000000007941 */ /* 0x000fea0003800200 */
.L_x_2121:
[----:B------:R0:W-:Y:S01]  /*5ed0*/  STG.E.U8 desc[UR36][R2.64], R0 ;  /* 0x0000000002007986 */ /* 0x0001e2000c101124 */
[----:B------:R-:W-:Y:S05]  /*5ee0*/  BRA `(.L_x_2107) ;  /* 0x0000000400b07947 */ /* 0x000fea0003800000 */
.L_x_2115:
[----:B------:R-:W-:-:S09]  /*5ef0*/  UISETP.NE.AND UP0, UPT, UR4, 0x1c, UPT ;  /* 0x0000001c0400788c */ /* 0x000fd2000bf05270 */
[----:B------:R-:W-:Y:S05]  /*5f00*/  BRA.U !UP0, `(.L_x_2124) ;  /* 0x0000000108607547 */ /* 0x000fea000b800000 */
[----:B------:R-:W-:-:S09]  /*5f10*/  UISETP.NE.AND UP0, UPT, UR4, 0x1d, UPT ;  /* 0x0000001d0400788c */ /* 0x000fd2000bf05270 */
[----:B------:R-:W-:Y:S05]  /*5f20*/  BRA.U !UP0, `(.L_x_2125) ;  /* 0x0000000108487547 */ /* 0x000fea000b800000 */
[----:B------:R-:W-:-:S09]  /*5f30*/  UISETP.NE.AND UP0, UPT, UR4, 0x2c, UPT ;  /* 0x0000002c0400788c */ /* 0x000fd2000bf05270 */
[----:B------:R-:W-:Y:S05]  /*5f40*/  BRA.U UP0, `(.L_x_2106) ;  /* 0x0000000100bc7547 */ /* 0x000fea000b800000 */
[----:B--2---:R-:W-:-:S05]  /*5f50*/  IMAD.U32 R5, R5, 0x10000, RZ ;  /* 0x0001000005057824 */ /* 0x004fca00078e00ff */
        /* <DEDUP_REMOVED lines=15> */
.L_x_2125:
[----:B--2---:R-:W-:-:S06]  /*6050*/  SHF.L.U32 R5, R5, 0x10, RZ ;  /* 0x0000001005057819 */ /* 0x004fcc00000006ff */
[----:B------:R-:W0:Y:S02]  /*6060*/  F2I.U64.TRUNC R4, R5 ;  /* 0x0000000500047311 */ /* 0x000e24000020d800 */
[----:B0-----:R0:W-:Y:S01]  /*6070*/  STG.E.64 desc[UR36][R2.64], R4 ;  /* 0x0000000402007986 */ /* 0x0011e2000c101b24 */
[----:B------:R-:W-:Y:S05]  /*6080*/  BRA `(.L_x_2107) ;  /* 0x0000000400487947 */ /* 0x000fea0003800000 */
.L_x_2124:
[----:B--2---:R-:W-:-:S06]  /*6090*/  IMAD.U32 R5, R5, 0x10000, RZ ;  /* 0x0001000005057824 */ /* 0x004fcc00078e00ff */
[----:B------:R-:W0:Y:S02]  /*60a0*/  F2I.FTZ.U32.TRUNC.NTZ R5, R5 ;  /* 0x0000000500057305 */ /* 0x000e24000021f000 */
[----:B0-----:R0:W-:Y:S01]  /*60b0*/  STG.E desc[UR36][R2.64], R5 ;  /* 0x0000000502007986 */ /* 0x0011e2000c101924 */
[----:B------:R-:W-:Y:S05]  /*60c0*/  BRA `(.L_x_2107) ;  /* 0x0000000400387947 */ /* 0x000fea0003800000 */
.L_x_2114:
[----:B------:R-:W-:-:S09]  /*60d0*/  UISETP.GT.AND UP0, UPT, UR4, 0xe, UPT ;  /* 0x0000000e0400788c */ /* 0x000fd2000bf04270 */
[----:B------:R-:W-:Y:S05]  /*60e0*/  BRA.U UP0, `(.L_x_2126) ;  /* 0x00000001003c7547 */ /* 0x000fea000b800000 */
[----:B------:R-:W-:-:S09]  /*60f0*/  UISETP.NE.AND UP0, UPT, UR4, 0xa, UPT ;  /* 0x0000000a0400788c */ /* 0x000fd2000bf05270 */
[----:B------:R-:W-:Y:S05]  /*6100*/  BRA.U !UP0, `(.L_x_2127) ;  /* 0x00000001081c7547 */ /* 0x000fea000b800000 */
[----:B------:R-:W-:-:S09]  /*6110*/  UISETP.NE.AND UP0, UPT, UR4, 0xb, UPT ;  /* 0x0000000b0400788c */ /* 0x000fd2000bf05270 */
[----:B------:R-:W-:Y:S05]  /*6120*/  BRA.U UP0, `(.L_x_2106) ;  /* 0x0000000100447547 */ /* 0x000fea000b800000 */
[----:B--2---:R-:W-:-:S05]  /*6130*/  IMAD.U32 R5, R5, 0x10000, RZ ;  /* 0x0001000005057824 */ /* 0x004fca00078e00ff */
[----:B------:R-:W-:-:S04]  /*6140*/  FSETP.NEU.FTZ.AND P0, PT, R5, RZ, PT ;  /* 0x000000ff0500720b */ /* 0x000fc80003f1d000 */
[----:B------:R-:W-:-:S05]  /*6150*/  SEL R5, RZ, 0x1, !P0 ;  /* 0x00000001ff057807 */ /* 0x000fca0004000000 */
[----:B------:R3:W-:Y:S01]  /*6160*/  STG.E.U8 desc[UR36][R2.64], R5 ;  /* 0x0000000502007986 */ /* 0x0007e2000c101124 */
[----:B------:R-:W-:Y:S05]  /*6170*/  BRA `(.L_x_2107) ;  /* 0x00000004000c7947 */ /* 0x000fea0003800000 */
.L_x_2127:
[----:B--2---:R-:W-:Y:S02]  /*6180*/  SHF.L.U32 R5, R5, 0x10, RZ ;  /* 0x0000001005057819 */ /* 0x004fe400000006ff */
[----:B------:R-:W-:-:S03]  /*6190*/  CS2R R6, SRZ ;  /* 0x0000000000067805 */ /* 0x000fc6000001ff00 */
[----:B------:R-:W-:-:S06]  /*61a0*/  FMUL.FTZ R5, R5, 1 ;  /* 0x3f80000005057820 */ /* 0x000fcc0000410000 */
[----:B------:R-:W0:Y:S02]  /*61b0*/  F2F.F64.F32 R4, R5 ;  /* 0x0000000500047310 */ /* 0x000e240000201800 */
[----:B0-----:R4:W-:Y:S01]  /*61c0*/  STG.E.128 desc[UR36][R2.64], R4 ;  /* 0x0000000402007986 */ /* 0x0019e2000c101d24 */
[----:B------:R-:W-:Y:S05]  /*61d0*/  BRA `(.L_x_2107) ;  /* 0x0000000000f47947 */ /* 0x000fea0003800000 */
.L_x_2126:
[----:B------:R-:W-:-:S09]  /*61e0*/  UISETP.NE.AND UP0, UPT, UR4, 0xf, UPT ;  /* 0x0000000f0400788c */ /* 0x000fd2000bf05270 */
[----:B------:R-:W-:Y:S05]  /*61f0*/  BRA.U !UP0, `(.L_x_2128) ;  /* 0x0000000108e87547 */ /* 0x000fea000b800000 */
[----:B------:R-:W-:-:S09]  /*6200*/  UISETP.NE.AND UP0, UPT, UR4, 0x17, UPT ;  /* 0x000000170400788c */ /* 0x000fd2000bf05270 */
[----:B------:R-:W-:Y:S05]  /*6210*/  BRA.U !UP0, `(.L_x_2129) ;  /* 0x0000000108907547 */ /* 0x000fea000b800000 */
[----:B------:R-:W-:-:S09]  /*6220*/  UISETP.NE.AND UP0, UPT, UR4, 0x18, UPT ;  /* 0x000000180400788c */ /* 0x000fd2000bf05270 */
[----:B------:R-:W-:Y:S05]  /*6230*/  BRA.U !UP0, `(.L_x_2130) ;  /* 0x0000000108447547 */ /* 0x000fea000b800000 */
.L_x_2106:
        /* <DEDUP_REMOVED lines=9> */
[----:B--2---:R-:W-:Y:S01]  /*62d0*/  IMAD.U32 R5, RZ, RZ, UR5 ;  /* 0x00000005ff057e24 */ /* 0x004fe2000f8e00ff */
[----:B----4-:R-:W-:Y:S01]  /*62e0*/  MOV R6, UR6 ;  /* 0x0000000600067c02 */ /* 0x010fe20008000f00 */
[----:B------:R-:W-:-:S02]  /*62f0*/  IMAD.U32 R7, RZ, RZ, UR7 ;  /* 0x00000007ff077e24 */ /* 0x000fc4000f8e00ff */
[----:B-----5:R-:W-:Y:S01]  /*6300*/  IMAD.U32 R10, RZ, RZ, UR8 ;  /* 0x00000008ff0a7e24 */ /* 0x020fe2000f8e00ff */
[----:B-1----:R-:W-:-:S07]  /*6310*/  MOV R11, UR9 ;  /* 0x00000009000b7c02 */ /* 0x002fce0008000f00 */
[----:B------:R-:W-:-:S07]  /*6320*/  LEPC R20, `(.L_x_2131) ;  /* 0x000000001014794e */ /* 0x000fce0000000000 */
[----:B---3--:R-:W-:Y:S05]  /*6330*/  CALL.ABS.NOINC R2 ;  /* 0x0000000002007343 */ /* 0x008fea0003c00000 */
.L_x_2131:
[----:B------:R-:W-:Y:S05]  /*6340*/  BRA `(.L_x_2107) ;  /* 0x0000000000987947 */ /* 0x000fea0003800000 */
.L_x_2130:
[----:B--2---:R-:W-:Y:S01]  /*6350*/  IMAD.U32 R7, R5, 0x10000, RZ ;  /* 0x0001000005077824 */ /* 0x004fe200078e00ff */
        /* <DEDUP_REMOVED lines=12> */
.L_x_2133:
[----:B------:R-:W-:Y:S05]  /*6420*/  BSYNC.RECONVERGENT B0 ;  /* 0x0000000000007941 */ /* 0x000fea0003800200 */
.L_x_2132:
[----:B------:R-:W-:-:S05]  /*6430*/  LOP3.LUT R5, R0, 0x80, R5, 0xf8, !PT ;  /* 0x0000008000057812 */ /* 0x000fca00078ef805 */
[----:B------:R2:W-:Y:S01]  /*6440*/  STG.E.U8 desc[UR36][R2.64], R5 ;  /* 0x0000000502007986 */ /* 0x0005e2000c101124 */
[----:B------:R-:W-:Y:S05]  /*6450*/  BRA `(.L_x_2107) ;  /* 0x0000000000547947 */ /* 0x000fea0003800000 */
.L_x_2129:
[----:B--2---:R-:W-:Y:S01]  /*6460*/  SHF.L.U32 R5, R5, 0x10, RZ ;  /* 0x0000001005057819 */ /* 0x004fe200000006ff */
        /* <DEDUP_REMOVED lines=11> */
.L_x_2135:
[----:B------:R-:W-:Y:S01]  /*6520*/  IMAD.MOV.U32 R0, RZ, RZ, 0x7f ;  /* 0x0000007fff007424 */ /* 0x000fe200078e00ff */
[----:B------:R-:W-:-:S04]  /*6530*/  ISETP.GT.U32.AND P0, PT, R4, 0x7f800000, PT ;  /* 0x7f8000000400780c */ /* 0x000fc80003f04070 */
[----:B------:R-:W-:-:S09]  /*6540*/  SEL R0, R0, 0x7c, P0 ;  /* 0x0000007c00007807 */ /* 0x000fd20000000000 */
.L_x_2136:
[----:B------:R-:W-:Y:S05]  /*6550*/  BSYNC.RECONVERGENT B0 ;  /* 0x0000000000007941 */ /* 0x000fea0003800200 */
.L_x_2134:
[----:B------:R-:W-:-:S04]  /*6560*/  SHF.R.U32.HI R5, RZ, 0x18, R5 ;  /* 0x00000018ff057819 */ /* 0x000fc80000011605 */
[----:B------:R-:W-:-:S05]  /*6570*/  LOP3.LUT R5, R0, 0x80, R5, 0xf8, !PT ;  /* 0x0000008000057812 */ /* 0x000fca00078ef805 */
[----:B------:R1:W-:Y:S01]  /*6580*/  STG.E.U8 desc[UR36][R2.64], R5 ;  /* 0x0000000502007986 */ /* 0x0003e2000c101124 */
[----:B------:R-:W-:Y:S05]  /*6590*/  BRA `(.L_x_2107) ;  /* 0x0000000000047947 */ /* 0x000fea0003800000 */
.L_x_2128:
[----:B--2---:R0:W-:Y:S02]  /*65a0*/  STG.E.U16 desc[UR36][R2.64], R5 ;  /* 0x0000000502007986 */ /* 0x0041e4000c101524 */
.L_x_2107:
[----:B------:R-:W-:-:S07]  /*65b0*/  VIADD R17, R17, 0x80 ;  /* 0x0000008011117836 */ /* 0x000fce0000000000 */
.L_x_2067:
[----:B------:R-:W-:Y:S05]  /*65c0*/  BSYNC.RECONVERGENT B6 ;  /* 0x0000000000067941 */ /* 0x000fea0003800200 */
.L_x_2066:
[----:B------:R-:W5:Y:S01]  /*65d0*/  LDCU UR4, c[0x0][0x380] ;  /* 0x00007000ff0477ac */ /* 0x000f620008000800 */
[----:B------:R-:W-:Y:S01]  /*65e0*/  BSSY.RECONVERGENT B6, `(.L_x_2137) ;  /* 0x0000326000067945 */ /* 0x000fe20003800200 */
[----:B-----5:R-:W-:-:S13]  /*65f0*/  ISETP.GE.AND P0, PT, R17, UR4, PT ;  /* 0x0000000411007c0c */ /* 0x020fda000bf06270 */
[----:B------:R-:W-:Y:S05]  /*6600*/  @P0 BRA `(.L_x_2138) ;  /* 0x00000030008c0947 */ /* 0x000fea0003800000 */
        /* <DEDUP_REMOVED lines=303> */
.L_x_2139:
        /* <DEDUP_REMOVED lines=18> */
.L_x_2143:
[----:B------:R-:W2:Y:S02]  /*7a20*/  LDG.E.U8 R2, desc[UR36][R2.64] ;  /* 0x0000002402027981 */ /* 0x000ea4000c1e1100 */
[----:B--2---:R-:W-:-:S04]  /*7a30*/  I2FP.F32.U32 R0, R2 ;  /* 0x0000000200007245 */ /* 0x004fc80000201000 */
[----:B------:R-:W-:Y:S01]  /*7a40*/  F2FP.BF16.F32.PACK_AB R0, RZ, R0 ;  /* 0x00000000ff00723e */ /* 0x000fe200000010ff */
[----:B------:R-:W-:Y:S06]  /*7a50*/  BRA `(.L_x_2145) ;  /* 0x0000000c00a47947 */ /* 0x000fec0003800000 */
.L_x_2142:
        /* <DEDUP_REMOVED lines=10> */
.L_x_2147:
[----:B------:R-:W2:Y:S02]  /*7b00*/  LDG.E R2, desc[UR36][R2.64] ;  /* 0x0000002402027981 */ /* 0x000ea4000c1e1900 */
[----:B--2---:R-:W-:-:S04]  /*7b10*/  I2FP.F32.S32 R0, R2 ;  /* 0x0000000200007245 */ /* 0x004fc80000201400 */
[----:B------:R-:W-:Y:S01]  /*7b20*/  F2FP.BF16.F32.PACK_AB R0, RZ, R0 ;  /* 0x00000000ff00723e */ /* 0x000fe200000010ff */
[----:B------:R-:W-:Y:S06]  /*7b30*/  BRA `(.L_x_2145) ;  /* 0x0000000c006c7947 */ /* 0x000fec0003800000 */
.L_x_2146:
[----:B------:R-:W2:Y:S02]  /*7b40*/  LDG.E.U16 R2, desc[UR36][R2.64] ;  /* 0x0000002402027981 */ /* 0x000ea4000c1e1500 */
[----:B--2---:R-:W0:Y:S02]  /*7b50*/  I2F.S16 R0, R2 ;  /* 0x0000000200007306 */ /* 0x004e240000101400 */
[----:B0-----:R-:W-:Y:S01]  /*7b60*/  F2FP.BF16.F32.PACK_AB R0, RZ, R0 ;  /* 0x00000000ff00723e */ /* 0x001fe200000010ff */
[----:B------:R-:W-:Y:S06]  /*7b70*/  BRA `(.L_x_2145) ;  /* 0x0000000c005c7947 */ /* 0x000fec0003800000 */
.L_x_2141:
        /* <DEDUP_REMOVED lines=9> */
.L_x_2149:
[----:B------:R-:W2:Y:S02]  /*7c10*/  LDG.E.U16 R0, desc[UR36][R2.64] ;  /* 0x0000002402007981 */ /* 0x000ea4000c1e1500 */
[----:B--2---:R-:W-:-:S05]  /*7c20*/  HADD2.F32 R0, -RZ, R0.H0_H0 ;  /* 0x20000000ff007230 */ /* 0x004fca0000004100 */
[----:B------:R-:W-:Y:S01]  /*7c30*/  F2FP.BF16.F32.PACK_AB R0, RZ, R0 ;  /* 0x00000000ff00723e */ /* 0x000fe200000010ff */
[----:B------:R-:W-:Y:S06]  /*7c40*/  BRA `(.L_x_2145) ;  /* 0x0000000c00287947 */ /* 0x000fec0003800000 */
.L_x_2148:
        /* <DEDUP_REMOVED lines=9> */
.L_x_2151:
[----:B------:R-:W2:Y:S02]  /*7ce0*/  LDG.E.U16 R2, desc[UR36][R2.64] ;  /* 0x0000002402027981 */ /* 0x000ea4000c1e1500 */
[----:B--2---:R-:W-:-:S05]  /*7cf0*/  HADD2.F32 R0, -RZ, R2.H0_H0 ;  /* 0x20000002ff007230 */ /* 0x004fca0000004100 */
[----:B------:R-:W-:Y:S01]  /*7d00*/  F2FP.BF16.F32.PACK_AB R0, RZ, R0 ;  /* 0x00000000ff00723e */ /* 0x000fe200000010ff */
[----:B------:R-:W-:Y:S06]  /*7d10*/  BRA `(.L_x_2145) ;  /* 0x0000000800f47947 */ /* 0x000fec0003800000 */
.L_x_2150:
        /* <DEDUP_REMOVED lines=12> */
.L_x_2140:
        /* <DEDUP_REMOVED lines=13> */
.L_x_2154:
        /* <DEDUP_REMOVED lines=12> */
.L_x_2153:
        /* <DEDUP_REMOVED lines=27> */
.L_x_2156:
        /* <DEDUP_REMOVED lines=13> */
.L_x_2155:
[----:B------:R0:W5:Y:S01]  /*81f0*/  LDG.E.U16 R0, desc[UR36][R2.64] ;  /* 0x0000002402007981 */ /* 0x000162000c1e1500 */
[----:B------:R-:W-:Y:S05]  /*8200*/  BRA `(.L_x_2145) ;  /* 0x0000000400b87947 */ /* 0x000fea0003800000 */
.L_x_2152:
        /* <DEDUP_REMOVED lines=12> */
.L_x_2159:
        /* <DEDUP_REMOVED lines=21> */
.L_x_2163:
[----:B------:R-:W-:Y:S05]  /*8420*/  BSYNC.RECONVERGENT B1 ;  /* 0x0000000000017941 */ /* 0x000fea0003800200 */
.L_x_2162:
[----:B------:R-:W-:Y:S02]  /*8430*/  SHF.L.U32 R0, R0, 0x14, RZ ;  /* 0x0000001400007819 */ /* 0x000fe400000006ff */
[----:B------:R-:W-:-:S04]  /*8440*/  LEA R2, R2, 0x3b800000, 0x17 ;  /* 0x3b80000002027811 */ /* 0x000fc800078eb8ff */
[----:B------:R-:W-:-:S07]  /*8450*/  LOP3.LUT R0, R2, R0, R7, 0xfe, !PT ;  /* 0x0000000002007212 */ /* 0x000fce00078efe07 */
.L_x_2161:
[----:B------:R-:W-:Y:S05]  /*8460*/  BSYNC.RECONVERGENT B0 ;  /* 0x0000000000007941 */ /* 0x000fea0003800200 */
.L_x_2160:
[----:B------:R-:W-:Y:S01]  /*8470*/  F2FP.BF16.F32.PACK_AB R0, RZ, R0 ;  /* 0x00000000ff00723e */ /* 0x000fe200000010ff */
[----:B------:R-:W-:Y:S06]  /*8480*/  BRA `(.L_x_2145) ;  /* 0x0000000400187947 */ /* 0x000fec0003800000 */
.L_x_2158:
        /* <DEDUP_REMOVED lines=21> */
.L_x_2167:
[----:B------:R-:W-:Y:S05]  /*85e0*/  BSYNC.RECONVERGENT B1 ;  /* 0x0000000000017941 */ /* 0x000fea0003800200 */
.L_x_2166:
[----:B------:R-:W-:Y:S01]  /*85f0*/  IMAD.SHL.U32 R0, R0, 0x200000, RZ ;  /* 0x0020000000007824 */ /* 0x000fe200078e00ff */
[----:B------:R-:W-:-:S04]  /*8600*/  LEA R2, R2, 0x37800000, 0x17 ;  /* 0x3780000002027811 */ /* 0x000fc800078eb8ff */
[----:B------:R-:W-:-:S07]  /*8610*/  LOP3.LUT R0, R2, R0, R7, 0xfe, !PT ;  /* 0x0000000002007212 */ /* 0x000fce00078efe07 */
.L_x_2165:
[----:B------:R-:W-:Y:S05]  /*8620*/  BSYNC.RECONVERGENT B0 ;  /* 0x0000000000007941 */ /* 0x000fea0003800200 */
.L_x_2164:
[----:B------:R-:W-:Y:S01]  /*8630*/  F2FP.BF16.F32.PACK_AB R0, RZ, R0 ;  /* 0x00000000ff00723e */ /* 0x000fe200000010ff */
[----:B------:R-:W-:Y:S06]  /*8640*/  BRA `(.L_x_2145) ;  /* 0x0000000000a87947 */ /* 0x000fec0003800000 */
.L_x_2157:
        /* <DEDUP_REMOVED lines=14> */
.L_x_2171:
[----:B------:R-:W-:Y:S05]  /*8730*/  BSYNC.RECONVERGENT B0 ;  /* 0x0000000000007941 */ /* 0x000fea0003800200 */
.L_x_2170:
[----:B------:R-:W-:Y:S01]  /*8740*/  F2FP.BF16.F32.PACK_AB R0, RZ, R0 ;  /* 0x00000000ff00723e */ /* 0x000fe200000010ff */
[----:B------:R-:W-:Y:S06]  /*8750*/  BRA `(.L_x_2145) ;  /* 0x0000000000647947 */ /* 0x000fec0003800000 */
.L_x_2144:
        /* <DEDUP_REMOVED lines=16> */
.L_x_2172:
[----:B------:R-:W-:Y:S01]  /*8860*/  PRMT R0, RZ, 0x7610, R0 ;  /* 0x00007610ff007816 */ /* 0x000fe20000000000 */
[----:B------:R-:W-:Y:S06]  /*8870*/  BRA `(.L_x_2145) ;  /* 0x00000000001c7947 */ /* 0x000fec0003800000 */
.L_x_2169:
[----:B------:R-:W2:Y:S02]  /*8880*/  LDG.E.64 R2, desc[UR36][R2.64] ;  /* 0x0000002402027981 */ /* 0x000ea4000c1e1b00 */
[----:B--2---:R-:W0:Y:S02]  /*8890*/  I2F.U64 R0, R2 ;  /* 0x0000000200007312 */ /* 0x004e240000301000 */
[----:B0-----:R-:W-:Y:S01]  /*88a0*/  F2FP.BF16.F32.PACK_AB R0, RZ, R0 ;  /* 0x00000000ff00723e */ /* 0x001fe200000010ff */
[----:B------:R-:W-:Y:S06]  /*88b0*/  BRA `(.L_x_2145) ;  /* 0x00000000000c7947 */ /* 0x000fec0003800000 */
.L_x_2168:
[----:B------:R-:W2:Y:S02]  /*88c0*/  LDG.E R2, desc[UR36][R2.64] ;  /* 0x0000002402027981 */ /* 0x000ea4000c1e1900 */
[----:B--2---:R-:W-:-:S04]  /*88d0*/  I2FP.F32.U32 R0, R2 ;  /* 0x0000000200007245 */ /* 0x004fc80000201000 */
[----:B------:R-:W-:-:S07]  /*88e0*/  F2FP.BF16.F32.PACK_AB R0, RZ, R0 ;  /* 0x00000000ff00723e */ /* 0x000fce00000010ff */
.L_x_2145:
[----:B------:R-:W0:Y:S01]  /*88f0*/  LDCU.64 UR6, c[0x0][0x580] ;  /* 0x0000b000ff0677ac */ /* 0x000e220008000a00 */
[----:B-----5:R-:W-:Y:S01]  /*8900*/  SHF.L.U32 R0, R0, 0x10, RZ ;  /* 0x0000001000007819 */ /* 0x020fe200000006ff */
[----:B------:R-:W-:-:S04]  /*8910*/  UPRMT UR4, UR41, 0x9910, URZ ;  /* 0x0000991029047896 */ /* 0x000fc800080000ff */
[----:B------:R-:W-:Y:S01]  /*8920*/  FMUL.FTZ R0, R0, R0 ;  /* 0x0000000000007220 */ /* 0x000fe20000410000 */
[----:B------:R-:W-:-:S03]  /*8930*/  UISETP.GT.AND UP0, UPT, UR4, 0x9, UPT ;  /* 0x000000090400788c */ /* 0x000fc6000bf04270 */
[----:B------:R1:W2:Y:S01]  /*8940*/  F2F.BF16.F32 R5, R0 ;  /* 0x0000000000057304 */ /* 0x0002a20000202000 */
[----:B0-----:R-:W-:-:S05]  /*8950*/  IADD3 R2, P0, PT, R16, UR6, RZ ;  /* 0x0000000610027c10 */ /* 0x001fca000ff1e0ff */
[----:B------:R-:W-:Y:S01]  /*8960*/  IMAD.X R3, RZ, RZ, UR7, P0 ;  /* 0x00000007ff037e24 */ /* 0x000fe200080e06ff */
[----:B-1----:R-:W-:Y:S07]  /*8970*/  BRA.U UP0, `(.L_x_2173) ;  /* 0x00000005000c7547 */ /* 0x002fee000b800000 */
        /* <DEDUP_REMOVED lines=12> */
.L_x_2176:
[----:B--2---:R-:W-:-:S06]  /*8a40*/  SHF.L.U32 R5, R5, 0x10, RZ ;  /* 0x0000001005057819 */ /* 0x004fcc00000006ff */
[----:B------:R-:W0:Y:S02]  /*8a50*/  F2I.S64.TRUNC R4, R5 ;  /* 0x0000000500047311 */ /* 0x000e24000020d900 */
[----:B0-----:R4:W-:Y:S01]  /*8a60*/  STG.E.U8 desc[UR36][R2.64], R4 ;  /* 0x0000000402007986 */ /* 0x0019e2000c101124 */
[----:B------:R-:W-:Y:S05]  /*8a70*/  BRA `(.L_x_2178) ;  /* 0x0000000c006c7947 */ /* 0x000fea0003800000 */
.L_x_2175:
[----:B------:R-:W-:-:S09]  /*8a80*/  UISETP.NE.AND UP0, UPT, UR4, 0x2, UPT ;  /* 0x000000020400788c */ /* 0x000fd2000bf05270 */
[----:B------:R-:W-:Y:S05]  /*8a90*/  BRA.U !UP0, `(.L_x_2179) ;  /* 0x0000000108307547 */ /* 0x000fea000b800000 */
[----:B------:R-:W-:-:S09]  /*8aa0*/  UISETP.NE.AND UP0, UPT, UR4, 0x3, UPT ;  /* 0x000000030400788c */ /* 0x000fd2000bf05270 */
[----:B------:R-:W-:Y:S05]  /*8ab0*/  BRA.U !UP0, `(.L_x_2180) ;  /* 0x0000000108187547 */ /* 0x000fea000b800000 */
[----:B------:R-:W-:-:S09]  /*8ac0*/  UISETP.NE.AND UP0, UPT, UR4, 0x4, UPT ;  /* 0x000000040400788c */ /* 0x000fd2000bf05270 */
[----:B------:R-:W-:Y:S05]  /*8ad0*/  BRA.U UP0, `(.L_x_2177) ;  /* 0x0000000900787547 */ /* 0x000fea000b800000 */
[----:B--2---:R-:W-:-:S06]  /*8ae0*/  IMAD.U32 R5, R5, 0x10000, RZ ;  /* 0x0001000005057824 */ /* 0x004fcc00078e00ff */
[----:B------:R-:W0:Y:S02]  /*8af0*/  F2I.S64.TRUNC R4, R5 ;  /* 0x0000000500047311 */ /* 0x000e24000020d900 */
[----:B0-----:R1:W-:Y:S01]  /*8b00*/  STG.E.64 desc[UR36][R2.64], R4 ;  /* 0x0000000402007986 */ /* 0x0013e2000c101b24 */
[----:B------:R-:W-:Y:S05]  /*8b10*/  BRA `(.L_x_2178) ;  /* 0x0000000c00447947 */ /* 0x000fea0003800000 */
.L_x_2180:
[----:B--2---:R-:W-:-:S06]  /*8b20*/  IMAD.U32 R5, R5, 0x10000, RZ ;  /* 0x0001000005057824 */ /* 0x004fcc00078e00ff */
[----:B------:R-:W0:Y:S02]  /*8b30*/  F2I.FTZ.TRUNC.NTZ R5, R5 ;  /* 0x0000000500057305 */ /* 0x000e24000021f100 */
[----:B0-----:R2:W-:Y:S01]  /*8b40*/  STG.E desc[UR36][R2.64], R5 ;  /* 0x0000000502007986 */ /* 0x0015e2000c101924 */
[----:B------:R-:W-:Y:S05]  /*8b50*/  BRA `(.L_x_2178) ;  /* 0x0000000c00347947 */ /* 0x000fea0003800000 */
.L_x_2179:
[----:B--2---:R-:W-:-:S06]  /*8b60*/  SHF.L.U32 R5, R5, 0x10, RZ ;  /* 0x0000001005057819 */ /* 0x004fcc00000006ff */
[----:B------:R-:W0:Y:S02]  /*8b70*/  F2I.FTZ.TRUNC.NTZ R5, R5 ;  /* 0x0000000500057305 */ /* 0x000e24000021f100 */
[----:B0-----:R0:W-:Y:S01]  /*8b80*/  STG.E.U16 desc[UR36][R2.64], R5 ;  /* 0x0000000502007986 */ /* 0x0011e2000c101524 */
[----:B------:R-:W-:Y:S05]  /*8b90*/  BRA `(.L_x_2178) ;  /* 0x0000000c00247947 */ /* 0x000fea0003800000 */
.L_x_2174:
[----:B------:R-:W-:-:S09]  /*8ba0*/  UISETP.GT.AND UP0, UPT, UR4, 0x6, UPT ;  /* 0x000000060400788c */ /* 0x000fd2000bf04270 */
[----:B------:R-:W-:Y:S05]  /*8bb0*/  BRA.U UP0, `(.L_x_2181) ;  /* 0x00000001002c7547 */ /* 0x000fea000b800000 */
[----:B------:R-:W-:-:S09]  /*8bc0*/  UISETP.NE.AND UP0, UPT, UR4, 0x5, UPT ;  /* 0x000000050400788c */ /* 0x000fd2000bf05270 */
[----:B------:R-:W-:Y:S05]  /*8bd0*/  BRA.U !UP0, `(.L_x_2182) ;  /* 0x0000000108147547 */ /* 0x000fea000b800000 */
[----:B------:R-:W-:-:S09]  /*8be0*/  UISETP.NE.AND UP0, UPT, UR4, 0x6, UPT ;  /* 0x000000060400788c */ /* 0x000fd2000bf05270 */
[----:B------:R-:W-:Y:S05]  /*8bf0*/  BRA.U UP0, `(.L_x_2177) ;  /* 0x0000000900307547 */ /* 0x000fea000b800000 */
[----:B--2---:R-:W-:-:S05]  /*8c00*/  IMAD.U32 R5, R5, 0x10000, RZ ;  /* 0x0001000005057824 */ /* 0x004fca00078e00ff */
[----:B------:R0:W-:Y:S01]  /*8c10*/  STG.E desc[UR36][R2.64], R5 ;  /* 0x0000000502007986 */ /* 0x0001e2000c101924 */
[----:B------:R-:W-:Y:S05]  /*8c20*/  BRA `(.L_x_2178) ;  /* 0x0000000c00007947 */ /* 0x000fea0003800000 */
.L_x_2182:
[----:B--2---:R-:W-:-:S05]  /*8c30*/  IMAD.U32 R0, R5, 0x10000, RZ ;  /* 0x0001000005007824 */ /* 0x004fca00078e00ff */
[----:B------:R-:W-:-:S05]  /*8c40*/  F2FP.F16.F32.PACK_AB R0, RZ, R0 ;  /* 0x00000000ff00723e */ /* 0x000fca00000000ff */
[----:B------:R0:W-:Y:S01]  /*8c50*/  STG.E.U16 desc[UR36][R2.64], R0 ;  /* 0x0000000002007986 */ /* 0x0001e2000c101524 */
[----:B------:R-:W-:Y:S05]  /*8c60*/  BRA `(.L_x_2178) ;  /* 0x0000000800f07947 */ /* 0x000fea0003800000 */
.L_x_2181:
[----:B------:R-:W-:-:S09]  /*8c70*/  UISETP.NE.AND UP0, UPT, UR4, 0x7, UPT ;  /* 0x000000070400788c */ /* 0x000fd2000bf05270 */
[----:B------:R-:W-:Y:S05]  /*8c80*/  BRA.U !UP0, `(.L_x_2183) ;  /* 0x0000000108347547 */ /* 0x000fea000b800000 */
[----:B------:R-:W-:-:S09]  /*8c90*/  UISETP.NE.AND UP0, UPT, UR4, 0x8, UPT ;  /* 0x000000080400788c */ /* 0x000fd2000bf05270 */
[----:B------:R-:W-:Y:S05]  /*8ca0*/  BRA.U !UP0, `(.L_x_2184) ;  /* 0x0000000108187547 */ /* 0x000fea000b800000 */
[----:B------:R-:W-:-:S09]  /*8cb0*/  UISETP.NE.AND UP0, UPT, UR4, 0x9, UPT ;  /* 0x000000090400788c */ /* 0x000fd2000bf05270 */
[----:B------:R-:W-:Y:S05]  /*8cc0*/  BRA.U UP0, `(.L_x_2177) ;  /* 0x0000000500fc7547 */ /* 0x000fea000b800000 */
[----:B--2---:R-:W-:Y:S01]  /*8cd0*/  SHF.L.U32 R4, R5, 0x10, RZ ;  /* 0x0000001005047819 */ /* 0x004fe200000006ff */
[----:B------:R-:W-:-:S05]  /*8ce0*/  IMAD.MOV.U32 R5, RZ, RZ, RZ ;  /* 0x000000ffff057224 */ /* 0x000fca00078e00ff */
[----:B------:R0:W-:Y:S01]  /*8cf0*/  STG.E.64 desc[UR36][R2.64], R4 ;  /* 0x0000000402007986 */ /* 0x0001e2000c101b24 */
[----:B------:R-:W-:Y:S05]  /*8d00*/  BRA `(.L_x_2178) ;  /* 0x0000000800c87947 */ /* 0x000fea0003800000 */
.L_x_2184:
[----:B--2---:R-:W-:-:S05]  /*8d10*/  IMAD.U32 R5, R5, 0x10000, RZ ;  /* 0x0001000005057824 */ /* 0x004fca00078e00ff */
[----:B------:R-:W-:-:S04]  /*8d20*/  F2FP.F16.F32.PACK_AB R5, RZ, R5 ;  /* 0x00000005ff05723e */ /* 0x000fc800000000ff */
[----:B------:R-:W-:-:S05]  /*8d30*/  PRMT R5, R5, 0x5410, RZ ;  /* 0x0000541005057816 */ /* 0x000fca00000000ff */
[----:B------:R0:W-:Y:S01]  /*8d40*/  STG.E desc[UR36][R2.64], R5 ;  /* 0x0000000502007986 */ /* 0x0001e2000c101924 */
[----:B------:R-:W-:Y:S05]  /*8d50*/  BRA `(.L_x_2178) ;  /* 0x0000000800b47947 */ /* 0x000fea0003800000 */
.L_x_2183:
[----:B--2---:R-:W-:-:S05]  /*8d60*/  SHF.L.U32 R4, R5, 0x10, RZ ;  /* 0x0000001005047819 */ /* 0x004fca00000006ff */
[----:B------:R-:W-:-:S06]  /*8d70*/  FMUL.FTZ R4, R4, 1 ;  /* 0x3f80000004047820 */ /* 0x000fcc0000410000 */
[----:B------:R-:W0:Y:S02]  /*8d80*/  F2F.F64.F32 R4, R4 ;  /* 0x0000000400047310 */ /* 0x000e240000201800 */
[----:B0-----:R0:W-:Y:S01]  /*8d90*/  STG.E.64 desc[UR36][R2.64], R4 ;  /* 0x0000000402007986 */ /* 0x0011e2000c101b24 */
[----:B------:R-:W-:Y:S05]  /*8da0*/  BRA `(.L_x_2178) ;  /* 0x0000000800a07947 */ /* 0x000fea0003800000 */
.L_x_2173:
        /* <DEDUP_REMOVED lines=10> */
[----:B--2---:R-:W-:-:S06]  /*8e50*/  IMAD.U32 R5, R5, 0x10000, RZ ;  /* 0x0001000005057824 */ /* 0x004fcc00078e00ff */
[----:B------:R-:W0:Y:S02]  /*8e60*/  F2I.FTZ.U32.TRUNC.NTZ R5, R5 ;  /* 0x0000000500057305 */ /* 0x000e24000021f000 */
[----:B0-----:R0:W-:Y:S01]  /*8e70*/  STG.E.U16 desc[UR36][R2.64], R5 ;  /* 0x0000000502007986 */ /* 0x0011e2000c101524 */
[----:B------:R-:W-:Y:S05]  /*8e80*/  BRA `(.L_x_2178) ;  /* 0x0000000800687947 */ /* 0x000fea0003800000 */
.L_x_2188:
[----:B--2---:R-:W-:Y:S01]  /*8e90*/  IMAD.U32 R5, R5, 0x10000, RZ ;  /* 0x0001000005057824 */ /* 0x004fe200078e00ff */
        /* <DEDUP_REMOVED lines=17> */
.L_x_2191:
[----:B------:R-:W-:-:S04]  /*8fb0*/  SHF.R.U32.HI R5, RZ, 0x18, R5 ;  /* 0x00000018ff057819 */ /* 0x000fc80000011605 */
[----:B------:R-:W-:-:S07]  /*8fc0*/  LOP3.LUT R0, R0, 0x80, R5, 0xf8, !PT ;  /* 0x0000008000007812 */ /* 0x000fce00078ef805 */
.L_x_2190:
[----:B------:R-:W-:Y:S05]  /*8fd0*/  BSYNC.RECONVERGENT B0 ;  /* 0x0000000000007941 */ /* 0x000fea0003800200 */
.L_x_2189:
[----:B------:R0:W-:Y:S01]  /*8fe0*/  STG.E.U8 desc[UR36][R2.64], R0 ;  /* 0x0000000002007986 */ /* 0x0001e2000c101124 */
[----:B------:R-:W-:Y:S05]  /*8ff0*/  BRA `(.L_x_2178) ;  /* 0x00000008000c7947 */ /* 0x000fea0003800000 */
.L_x_2187:
[----:B--2---:R-:W-:Y:S01]  /*9000*/  IMAD.U32 R5, R5, 0x10000, RZ ;  /* 0x0001000005057824 */ /* 0x004fe200078e00ff */
[----:B------:R-:W-:Y:S01]  /*9010*/  BSSY.RECONVERGENT B0, `(.L_x_2192) ;  /* 0x0000013000007945 */ /* 0x000fe20003800200 */
[----:B------:R-:W-:-:S03]  /*9020*/  HFMA2 R0, -RZ, RZ, 0, 7.62939453125e-06 ;  /* 0x00000080ff007431 */ /* 0x000fc600000001ff */
        /* <DEDUP_REMOVED lines=15> */
.L_x_2194:
[----:B------:R-:W-:-:S04]  /*9120*/  SHF.R.U32.HI R5, RZ, 0x18, R5 ;  /* 0x00000018ff057819 */ /* 0x000fc80000011605 */
[----:B------:R-:W-:-:S07]  /*9130*/  LOP3.LUT R0, R0, 0x80, R5, 0xf8, !PT ;  /* 0x0000008000007812 */ /* 0x000fce00078ef805 */
.L_x_2193:
[----:B------:R-:W-:Y:S05]  /*9140*/  BSYNC.RECONVERGENT B0 ;  /* 0x0000000000007941 */ /* 0x000fea0003800200 */
.L_x_2192:
[----:B------:R0:W-:Y:S01]  /*9150*/  STG.E.U8 desc[UR36][R2.64], R0 ;  /* 0x0000000002007986 */ /* 0x0001e2000c101124 */
[----:B------:R-:W-:Y:S05]  /*9160*/  BRA `(.L_x_2178) ;  /* 0x0000000400b07947 */ /* 0x000fea0003800000 */
.L_x_2186:
        /* <DEDUP_REMOVED lines=22> */
.L_x_2196:
[----:B--2---:R-:W-:-:S06]  /*92d0*/  IMAD.U32 R5, R5, 0x10000, RZ ;  /* 0x0001000005057824 */ /* 0x004fcc00078e00ff */
[----:B------:R-:W0:Y:S02]  /*92e0*/  F2I.U64.TRUNC R4, R5 ;  /* 0x0000000500047311 */ /* 0x000e24000020d800 */
[----:B0-----:R0:W-:Y:S01]  /*92f0*/  STG.E.64 desc[UR36][R2.64], R4 ;  /* 0x0000000402007986 */ /* 0x0011e2000c101b24 */
[----:B------:R-:W-:Y:S05]  /*9300*/  BRA `(.L_x_2178) ;  /* 0x0000000400487947 */ /* 0x000fea0003800000 */
.L_x_2195:
[----:B--2---:R-:W-:-:S06]  /*9310*/  IMAD.U32 R5, R5, 0x10000, RZ ;  /* 0x0001000005057824 */ /* 0x004fcc00078e00ff */
[----:B------:R-:W0:Y:S02]  /*9320*/  F2I.FTZ.U32.TRUNC.NTZ R5, R5 ;  /* 0x0000000500057305 */ /* 0x000e24000021f000 */
[----:B0-----:R0:W-:Y:S01]  /*9330*/  STG.E desc[UR36][R2.64], R5 ;  /* 0x0000000502007986 */ /* 0x0011e2000c101924 */
[----:B------:R-:W-:Y:S05]  /*9340*/  BRA `(.L_x_2178) ;  /* 0x0000000400387947 */ /* 0x000fea0003800000 */
.L_x_2185:
[----:B------:R-:W-:-:S09]  /*9350*/  UISETP.GT.AND UP0, UPT, UR4, 0xe, UPT ;  /* 0x0000000e0400788c */ /* 0x000fd2000bf04270 */
[----:B------:R-:W-:Y:S05]  /*9360*/  BRA.U UP0, `(.L_x_2197) ;  /* 0x00000001003c7547 */ /* 0x000fea000b800000 */
[----:B------:R-:W-:-:S09]  /*9370*/  UISETP.NE.AND UP0, UPT, UR4, 0xa, UPT ;  /* 0x0000000a0400788c */ /* 0x000fd2000bf05270 */
[----:B------:R-:W-:Y:S05]  /*9380*/  BRA.U !UP0, `(.L_x_2198) ;  /* 0x00000001081c7547 */ /* 0x000fea000b800000 */
[----:B------:R-:W-:-:S09]  /*9390*/  UISETP.NE.AND UP0, UPT, UR4, 0xb, UPT ;  /* 0x0000000b0400788c */ /* 0x000fd2000bf05270 */
[----:B------:R-:W-:Y:S05]  /*93a0*/  BRA.U UP0, `(.L_x_2177) ;  /* 0x0000000100447547 */ /* 0x000fea000b800000 */
[----:B--2---:R-:W-:-:S04]  /*93b0*/  SHF.L.U32 R5, R5, 0x10, RZ ;  /* 0x0000001005057819 */ /* 0x004fc800000006ff */
[----:B------:R-:W-:-:S04]  /*93c0*/  FSETP.NEU.FTZ.AND P0, PT, R5, RZ, PT ;  /* 0x000000ff0500720b */ /* 0x000fc80003f1d000 */
[----:B------:R-:W-:-:S05]  /*93d0*/  SEL R5, RZ, 0x1, !P0 ;  /* 0x00000001ff057807 */ /* 0x000fca0004000000 */
[----:B------:R0:W-:Y:S01]  /*93e0*/  STG.E.U8 desc[UR36][R2.64], R5 ;  /* 0x0000000502007986 */ /* 0x0001e2000c101124 */
[----:B------:R-:W-:Y:S05]  /*93f0*/  BRA `(.L_x_2178) ;  /* 0x00000004000c7947 */ /* 0x000fea0003800000 */
.L_x_2198:
[----:B--2---:R-:W-:Y:S01]  /*9400*/  IMAD.U32 R5, R5, 0x10000, RZ ;  /* 0x0001000005057824 */ /* 0x004fe200078e00ff */
[----:B------:R-:W-:-:S03]  /*9410*/  CS2R R6, SRZ ;  /* 0x0000000000067805 */ /* 0x000fc6000001ff00 */
[----:B------:R-:W-:-:S06]  /*9420*/  FMUL.FTZ R5, R5, 1 ;  /* 0x3f80000005057820 */ /* 0x000fcc0000410000 */
[----:B------:R-:W0:Y:S02]  /*9430*/  F2F.F64.F32 R4, R5 ;  /* 0x0000000500047310 */ /* 0x000e240000201800 */
[----:B0-----:R0:W-:Y:S01]  /*9440*/  STG.E.128 desc[UR36][R2.64], R4 ;  /* 0x0000000402007986 */ /* 0x0011e2000c101d24 */
[----:B------:R-:W-:Y:S05]  /*9450*/  BRA `(.L_x_2178) ;  /* 0x0000000000f47947 */ /* 0x000fea0003800000 */
.L_x_2197:
[----:B------:R-:W-:-:S09]  /*9460*/  UISETP.NE.AND UP0, UPT, UR4, 0xf, UPT ;  /* 0x0000000f0400788c */ /* 0x000fd2000bf05270 */
[----:B------:R-:W-:Y:S05]  /*9470*/  BRA.U !UP0, `(.L_x_2199) ;  /* 0x0000000108e87547 */ /* 0x000fea000b800000 */
[----:B------:R-:W-:-:S09]  /*9480*/  UISETP.NE.AND UP0, UPT, UR4, 0x17, UPT ;  /* 0x000000170400788c */ /* 0x000fd2000bf05270 */
[----:B------:R-:W-:Y:S05]  /*9490*/  BRA.U !UP0, `(.L_x_2200) ;  /* 0x0000000108907547 */ /* 0x000fea000b800000 */
[----:B------:R-:W-:-:S09]  /*94a0*/  UISETP.NE.AND UP0, UPT, UR4, 0x18, UPT ;  /* 0x000000180400788c */ /* 0x000fd2000bf05270 */
[----:B------:R-:W-:Y:S05]  /*94b0*/  BRA.U !UP0, `(.L_x_2201) ;  /* 0x0000000108447547 */ /* 0x000fea000b800000 */
.L_x_2177:
        /* <DEDUP_REMOVED lines=9> */
[----:B--2---:R-:W-:Y:S01]  /*9550*/  MOV R5, UR5 ;  /* 0x0000000500057c02 */ /* 0x004fe20008000f00 */
[----:B----4-:R-:W-:-:S02]  /*9560*/  IMAD.U32 R6, RZ, RZ, UR6 ;  /* 0x00000006ff067e24 */ /* 0x010fc4000f8e00ff */
[----:B------:R-:W-:Y:S01]  /*9570*/  IMAD.U32 R7, RZ, RZ, UR7 ;  /* 0x00000007ff077e24 */ /* 0x000fe2000f8e00ff */
[----:B-----5:R-:W-:Y:S01]  /*9580*/  MOV R10, UR8 ;  /* 0x00000008000a7c02 */ /* 0x020fe20008000f00 */
[----:B-1----:R-:W-:-:S07]  /*9590*/  IMAD.U32 R11, RZ, RZ, UR9 ;  /* 0x00000009ff0b7e24 */ /* 0x002fce000f8e00ff */
[----:B------:R-:W-:-:S07]  /*95a0*/  LEPC R20, `(.L_x_2202) ;  /* 0x000000001014794e */ /* 0x000fce0000000000 */
[----:B---3--:R-:W-:Y:S05]  /*95b0*/  CALL.ABS.NOINC R2 ;  /* 0x0000000002007343 */ /* 0x008fea0003c00000 */
.L_x_2202:
[----:B------:R-:W-:Y:S05]  /*95c0*/  BRA `(.L_x_2178) ;  /* 0x0000000000987947 */ /* 0x000fea0003800000 */
.L_x_2201:
[----:B--2---:R-:W-:Y:S01]  /*95d0*/  IMAD.U32 R7, R5, 0x10000, RZ ;  /* 0x0001000005077824 */ /* 0x004fe200078e00ff */
[----:B------:R-:W-:Y:S01]  /*95e0*/  BSSY.RECONVERGENT B0, `(.L_x_2203) ;  /* 0x000000c000007945 */ /* 0x000fe20003800200 */
[----:B------:R-:W-:-:S03]  /*95f0*/  MOV R0, 0x7f ;  /* 0x0000007f00007802 */ /* 0x000fc60000000f00 */
        /* <DEDUP_REMOVED lines=10> */
.L_x_2204:
[----:B------:R-:W-:Y:S05]  /*96a0*/  BSYNC.RECONVERGENT B0 ;  /* 0x0000000000007941 */ /* 0x000fea0003800200 */
.L_x_2203:
[----:B------:R-:W-:-:S05]  /*96b0*/  LOP3.LUT R5, R0, 0x80, R5, 0xf8, !PT ;  /* 0x0000008000057812 */ /* 0x000fca00078ef805 */
[----:B------:R0:W-:Y:S01]  /*96c0*/  STG.E.U8 desc[UR36][R2.64], R5 ;  /* 0x0000000502007986 */ /* 0x0001e2000c101124 */
[----:B------:R-:W-:Y:S05]  /*96d0*/  BRA `(.L_x_2178) ;  /* 0x0000000000547947 */ /* 0x000fea0003800000 */
.L_x_2200:
[----:B--2---:R-:W-:Y:S01]  /*96e0*/  IMAD.U32 R5, R5, 0x10000, RZ ;  /* 0x0001000005057824 */ /* 0x004fe200078e00ff */
        /* <DEDUP_REMOVED lines=11> */
.L_x_2206:
[----:B------:R-:W-:Y:S01]  /*97a0*/  IMAD.MOV.U32 R0, RZ, RZ, 0x7f ;  /* 0x0000007fff007424 */ /* 0x000fe200078e00ff */
[----:B------:R-:W-:-:S04]  /*97b0*/  ISETP.GT.U32.AND P0, PT, R4, 0x7f800000, PT ;  /* 0x7f8000000400780c */ /* 0x000fc80003f04070 */
[----:B------:R-:W-:-:S09]  /*97c0*/  SEL R0, R0, 0x7c, P0 ;  /* 0x0000007c00007807 */ /* 0x000fd20000000000 */
.L_x_2207:
[----:B------:R-:W-:Y:S05]  /*97d0*/  BSYNC.RECONVERGENT B0 ;  /* 0x0000000000007941 */ /* 0x000fea0003800200 */
.L_x_2205:
[----:B------:R-:W-:-:S04]  /*97e0*/  SHF.R.U32.HI R5, RZ, 0x18, R5 ;  /* 0x00000018ff057819 */ /* 0x000fc80000011605 */
[----:B------:R-:W-:-:S05]  /*97f0*/  LOP3.LUT R5, R0, 0x80, R5, 0xf8, !PT ;  /* 0x0000008000057812 */ /* 0x000fca00078ef805 */
[----:B------:R0:W-:Y:S01]  /*9800*/  STG.E.U8 desc[UR36][R2.64], R5 ;  /* 0x0000000502007986 */ /* 0x0001e2000c101124 */
[----:B------:R-:W-:Y:S05]  /*9810*/  BRA `(.L_x_2178) ;  /* 0x0000000000047947 */ /* 0x000fea0003800000 */
.L_x_2199:
[----:B--2---:R0:W-:Y:S02]  /*9820*/  STG.E.U16 desc[UR36][R2.64], R5 ;  /* 0x0000000502007986 */ /* 0x0041e4000c101524 */
.L_x_2178:
[----:B------:R-:W-:-:S07]  /*9830*/  IADD3 R17, PT, PT, R17, 0x80, RZ ;  /* 0x0000008011117810 */ /* 0x000fce0007ffe0ff */
.L_x_2138:
[----:B------:R-:W-:Y:S05]  /*9840*/  BSYNC.RECONVERGENT B6 ;  /* 0x0000000000067941 */ /* 0x000fea0003800200 */
.L_x_2137:
[----:B------:R-:W5:Y:S02]  /*9850*/  LDCU UR4, c[0x0][0x380] ;  /* 0x00007000ff0477ac */ /* 0x000f640008000800 */
[----:B-----5:R-:W-:-:S13]  /*9860*/  ISETP.GE.AND P0, PT, R17, UR4, PT ;  /* 0x0000000411007c0c */ /* 0x020fda000bf06270 */
[----:B------:R-:W-:Y:S05]  /*9870*/  @P0 EXIT ;  /* 0x000000000000094d */ /* 0x000fea0003800000 */
        /* <DEDUP_REMOVED lines=303> */
.L_x_2208:
[----:B------:R-:W0:Y:S01]  /*ab70*/  LDCU.128 UR8, c[0x0][0x580] ;  /* 0x0000b000ff0877ac */ /* 0x000e220008000c00 */
[----:B------:R-:W-:-:S04]  /*ab80*/  UPRMT UR4, UR42, 0x9910, URZ ;  /* 0x000099102a047896 */ /* 0x000fc800080000ff */
[----:B------:R-:W-:Y:S01]  /*ab90*/  UISETP.GT.AND UP0, UPT, UR4, 0x9, UPT ;  /* 0x000000090400788c */ /* 0x000fe2000bf04270 */
[----:B0-----:R-:W-:Y:S02]  /*aba0*/  IADD3 R16, P0, PT, R16, UR8, RZ ;  /* 0x0000000810107c10 */ /* 0x001fe4000ff1e0ff */
[----:B-1234-:R-:W-:-:S03]  /*abb0*/  IADD3 R2, P1, PT, R0, UR10, RZ ;  /* 0x0000000a00027c10 */ /* 0x01efc6000ff3e0ff */
        /* <DEDUP_REMOVED lines=15> */
.L_x_2212:
[----:B------:R-:W2:Y:S02]  /*acb0*/  LDG.E.U8 R2, desc[UR36][R2.64] ;  /* 0x0000002402027981 */ /* 0x000ea4000c1e1100 */
[----:B--2---:R-:W-:-:S04]  /*acc0*/  I2FP.F32.U32 R0, R2 ;  /* 0x0000000200007245 */ /* 0x004fc80000201000 */
[----:B------:R-:W-:Y:S01]  /*acd0*/  F2FP.BF16.F32.PACK_AB R0, RZ, R0 ;  /* 0x00000000ff00723e */ /* 0x000fe200000010ff */
[----:B------:R-:W-:Y:S06]  /*ace0*/  BRA `(.L_x_2214) ;  /* 0x0000000c00a47947 */ /* 0x000fec0003800000 */
.L_x_2211:
        /* <DEDUP_REMOVED lines=10> */
.L_x_2216:
[----:B------:R-:W2:Y:S02]  /*ad90*/  LDG.E R2, desc[UR36][R2.64] ;  /* 0x0000002402027981 */ /* 0x000ea4000c1e1900 */
[----:B--2---:R-:W-:-:S04]  /*ada0*/  I2FP.F32.S32 R0, R2 ;  /* 0x0000000200007245 */ /* 0x004fc80000201400 */
[----:B------:R-:W-:Y:S01]  /*adb0*/  F2FP.BF16.F32.PACK_AB R0, RZ, R0 ;  /* 0x00000000ff00723e */ /* 0x000fe200000010ff */
[----:B------:R-:W-:Y:S06]  /*adc0*/  BRA `(.L_x_2214) ;  /* 0x0000000c006c7947 */ /* 0x000fec0003800000 */
.L_x_2215:
[----:B------:R-:W2:Y:S02]  /*add0*/  LDG.E.U16 R2, desc[UR36][R2.64] ;  /* 0x0000002402027981 */ /* 0x000ea4000c1e1500 */
[----:B--2---:R-:W0:Y:S02]  /*ade0*/  I2F.S16 R0, R2 ;  /* 0x0000000200007306 */ /* 0x004e240000101400 */
[----:B0-----:R-:W-:Y:S01]  /*adf0*/  F2FP.BF16.F32.PACK_AB R0, RZ, R0 ;  /* 0x00000000ff00723e */ /* 0x001fe200000010ff */
[----:B------:R-:W-:Y:S06]  /*ae00*/  BRA `(.L_x_2214) ;  /* 0x0000000c005c7947 */ /* 0x000fec0003800000 */
.L_x_2210:
        /* <DEDUP_REMOVED lines=9> */
.L_x_2218:
[----:B------:R-:W2:Y:S02]  /*aea0*/  LDG.E.U16 R0, desc[UR36][R2.64] ;  /* 0x0000002402007981 */ /* 0x000ea4000c1e1500 */
[----:B--2---:R-:W-:-:S05]  /*aeb0*/  HADD2.F32 R0, -RZ, R0.H0_H0 ;  /* 0x20000000ff007230 */ /* 0x004fca0000004100 */
[----:B------:R-:W-:Y:S01]  /*aec0*/  F2FP.BF16.F32.PACK_AB R0, RZ, R0 ;  /* 0x00000000ff00723e */ /* 0x000fe200000010ff */
[----:B------:R-:W-:Y:S06]  /*aed0*/  BRA `(.L_x_2214) ;  /* 0x0000000c00287947 */ /* 0x000fec0003800000 */
.L_x_2217:
        /* <DEDUP_REMOVED lines=9> */
.L_x_2220:
[----:B------:R-:W2:Y:S02]  /*af70*/  LDG.E.U16 R2, desc[UR36][R2.64] ;  /* 0x0000002402027981 */ /* 0x000ea4000c1e1500 */
[----:B--2---:R-:W-:-:S05]  /*af80*/  HADD2.F32 R0, -RZ, R2.H0_H0 ;  /* 0x20000002ff007230 */ /* 0x004fca0000004100 */
[----:B------:R-:W-:Y:S01]  /*af90*/  F2FP.BF16.F32.PACK_AB R0, RZ, R0 ;  /* 0x00000000ff00723e */ /* 0x000fe200000010ff */
[----:B------:R-:W-:Y:S06]  /*afa0*/  BRA `(.L_x_2214) ;  /* 0x0000000800f47947 */ /* 0x000fec0003800000 */
.L_x_2219:
        /* <DEDUP_REMOVED lines=12> */
.L_x_2209:
        /* <DEDUP_REMOVED lines=13> */
.L_x_2223:
        /* <DEDUP_REMOVED lines=12> */
.L_x_2222:
        /* <DEDUP_REMOVED lines=27> */
.L_x_2225:
        /* <DEDUP_REMOVED lines=13> */
.L_x_2224:
[----:B------:R0:W5:Y:S01]  /*b480*/  LDG.E.U16 R0, desc[UR36][R2.64] ;  /* 0x0000002402007981 */ /* 0x000162000c1e1500 */
[----:B------:R-:W-:Y:S05]  /*b490*/  BRA `(.L_x_2214) ;  /* 0x0000000400b87947 */ /* 0x000fea0003800000 */
.L_x_2221:
        /* <DEDUP_REMOVED lines=12> */
.L_x_2228:
        /* <DEDUP_REMOVED lines=21> */
.L_x_2232:
[----:B------:R-:W-:Y:S05]  /*b6b0*/  BSYNC.RECONVERGENT B1 ;  /* 0x0000000000017941 */ /* 0x000fea0003800200 */
.L_x_2231:
[----:B------:R-:W-:Y:S01]  /*b6c0*/  IMAD.SHL.U32 R0, R0, 0x100000, RZ ;  /* 0x0010000000007824 */ /* 0x000fe200078e00ff */
[----:B------:R-:W-:-:S04]  /*b6d0*/  LEA R2, R2, 0x3b800000, 0x17 ;  /* 0x3b80000002027811 */ /* 0x000fc800078eb8ff */
[----:B------:R-:W-:-:S07]  /*b6e0*/  LOP3.LUT R0, R2, R0, R7, 0xfe, !PT ;  /* 0x0000000002007212 */ /* 0x000fce00078efe07 */
.L_x_2230:
[----:B------:R-:W-:Y:S05]  /*b6f0*/  BSYNC.RECONVERGENT B0 ;  /* 0x0000000000007941 */ /* 0x000fea0003800200 */
.L_x_2229:
[----:B------:R-:W-:Y:S01]  /*b700*/  F2FP.BF16.F32.PACK_AB R0, RZ, R0 ;  /* 0x00000000ff00723e */ /* 0x000fe200000010ff */
[----:B------:R-:W-:Y:S06]  /*b710*/  BRA `(.L_x_2214) ;  /* 0x0000000400187947 */ /* 0x000fec0003800000 */
.L_x_2227:
        /* <DEDUP_REMOVED lines=21> */
.L_x_2236:
[----:B------:R-:W-:Y:S05]  /*b870*/  BSYNC.RECONVERGENT B1 ;  /* 0x0000000000017941 */ /* 0x000fea0003800200 */
.L_x_2235:
[----:B------:R-:W-:Y:S01]  /*b880*/  IMAD.SHL.U32 R0, R0, 0x200000, RZ ;  /* 0x0020000000007824 */ /* 0x000fe200078e00ff */
[----:B------:R-:W-:-:S04]  /*b890*/  LEA R2, R2, 0x37800000, 0x17 ;  /* 0x3780000002027811 */ /* 0x000fc800078eb8ff */
[----:B------:R-:W-:-:S07]  /*b8a0*/  LOP3.LUT R0, R2, R0, R7, 0xfe, !PT ;  /* 0x0000000002007212 */ /* 0x000fce00078efe07 */
.L_x_2234:
[----:B------:R-:W-:Y:S05]  /*b8b0*/  BSYNC.RECONVERGENT B0 ;  /* 0x0000000000007941 */ /* 0x000fea0003800200 */
.L_x_2233:
[----:B------:R-:W-:Y:S01]  /*b8c0*/  F2FP.BF16.F32.PACK_AB R0, RZ, R0 ;  /* 0x00000000ff00723e */ /* 0x000fe200000010ff */
[----:B------:R-:W-:Y:S06]  /*b8d0*/  BRA `(.L_x_2214) ;  /* 0x0000000000a87947 */ /* 0x000fec0003800000 */
.L_x_2226:
        /* <DEDUP_REMOVED lines=14> */
.L_x_2240:
[----:B------:R-:W-:Y:S05]  /*b9c0*/  BSYNC.RECONVERGENT B0 ;  /* 0x0000000000007941 */ /* 0x000fea0003800200 */
.L_x_2239:
[----:B------:R-:W-:Y:S01]  /*b9d0*/  F2FP.BF16.F32.PACK_AB R0, RZ, R0 ;  /* 0x00000000ff00723e */ /* 0x000fe200000010ff */
[----:B------:R-:W-:Y:S06]  /*b9e0*/  BRA `(.L_x_2214) ;  /* 0x0000000000647947 */ /* 0x000fec0003800000 */
.L_x_2213:
        /* <DEDUP_REMOVED lines=16> */
.L_x_2241:
[----:B------:R-:W-:Y:S01]  /*baf0*/  PRMT R0, RZ, 0x7610, R0 ;  /* 0x00007610ff007816 */ /* 0x000fe20000000000 */
[----:B------:R-:W-:Y:S06]  /*bb00*/  BRA `(.L_x_2214) ;  /* 0x00000000001c7947 */ /* 0x000fec0003800000 */
.L_x_2238:
[----:B------:R-:W2:Y:S02]  /*bb10*/  LDG.E.64 R2, desc[UR36][R2.64] ;  /* 0x0000002402027981 */ /* 0x000ea4000c1e1b00 */
[----:B--2---:R-:W0:Y:S02]  /*bb20*/  I2F.U64 R0, R2 ;  /* 0x0000000200007312 */ /* 0x004e240000301000 */
[----:B0-----:R-:W-:Y:S01]  /*bb30*/  F2FP.BF16.F32.PACK_AB R0, RZ, R0 ;  /* 0x00000000ff00723e */ /* 0x001fe200000010ff */
[----:B------:R-:W-:Y:S06]  /*bb40*/  BRA `(.L_x_2214) ;  /* 0x00000000000c7947 */ /* 0x000fec0003800000 */
.L_x_2237:
[----:B------:R-:W2:Y:S02]  /*bb50*/  LDG.E R2, desc[UR36][R2.64] ;  /* 0x0000002402027981 */ /* 0x000ea4000c1e1900 */
[----:B--2---:R-:W-:-:S04]  /*bb60*/  I2FP.F32.U32 R0, R2 ;  /* 0x0000000200007245 */ /* 0x004fc80000201000 */
[----:B------:R-:W-:-:S07]  /*bb70*/  F2FP.BF16.F32.PACK_AB R0, RZ, R0 ;  /* 0x00000000ff00723e */ /* 0x000fce00000010ff */
.L_x_2214:
[----:B-----5:R-:W-:Y:S01]  /*bb80*/  IMAD.U32 R0, R0, 0x10000, RZ ;  /* 0x0001000000007824 */ /* 0x020fe200078e00ff */
[----:B------:R-:W-:-:S03]  /*bb90*/  UPRMT UR4, UR41, 0x9910, URZ ;  /* 0x0000991029047896 */ /* 0x000fc600080000ff */
[----:B------:R-:W-:Y:S01]  /*bba0*/  FMUL.FTZ R0, R0, R0 ;  /* 0x0000000000007220 */ /* 0x000fe20000410000 */
[----:B------:R-:W-:-:S03]  /*bbb0*/  UISETP.GT.AND UP0, UPT, UR4, 0x9, UPT ;  /* 0x000000090400788c */ /* 0x000fc6000bf04270 */
[----:B0-----:R0:W1:Y:S06]  /*bbc0*/  F2F.BF16.F32 R3, R0 ;  /* 0x0000000000037304 */ /* 0x00106c0000202000 */
        /* <DEDUP_REMOVED lines=11> */
[----:B0-----:R-:W-:Y:S01]  /*bc80*/  STG.E.U8 desc[UR36][R16.64], R3 ;  /* 0x0000000310007986 */ /* 0x001fe2000c101124 */
[----:B------:R-:W-:Y:S05]  /*bc90*/  EXIT ;  /* 0x000000000000794d */ /* 0x000fea0003800000 */
.L_x_2245:
[----:B-1----:R-:W-:-:S06]  /*bca0*/  IMAD.U32 R3, R3, 0x10000, RZ ;  /* 0x0001000003037824 */ /* 0x002fcc00078e00ff */
[----:B------:R-:W1:Y:S02]  /*bcb0*/  F2I.S64.TRUNC R2, R3 ;  /* 0x0000000300027311 */ /* 0x000e64000020d900 */
[----:B-1----:R-:W-:Y:S01]  /*bcc0*/  STG.E.U8 desc[UR36][R16.64], R2 ;  /* 0x0000000210007986 */ /* 0x002fe2000c101124 */
[----:B------:R-:W-:Y:S05]  /*bcd0*/  EXIT ;  /* 0x000000000000794d */ /* 0x000fea0003800000 */
.L_x_2244:
        /* <DEDUP_REMOVED lines=10> */
.L_x_2248:
[----:B-1----:R-:W-:-:S06]  /*bd80*/  SHF.L.U32 R3, R3, 0x10, RZ ;  /* 0x0000001003037819 */ /* 0x002fcc00000006ff */
[----:B------:R-:W1:Y:S02]  /*bd90*/  F2I.FTZ.TRUNC.NTZ R3, R3 ;  /* 0x0000000300037305 */ /* 0x000e64000021f100 */
[----:B-1----:R-:W-:Y:S01]  /*bda0*/  STG.E desc[UR36][R16.64], R3 ;  /* 0x0000000310007986 */ /* 0x002fe2000c101924 */
[----:B------:R-:W-:Y:S05]  /*bdb0*/  EXIT ;  /* 0x000000000000794d */ /* 0x000fea0003800000 */
.L_x_2247:
[----:B-1----:R-:W-:-:S06]  /*bdc0*/  IMAD.U32 R3, R3, 0x10000, RZ ;  /* 0x0001000003037824 */ /* 0x002fcc00078e00ff */
[----:B------:R-:W1:Y:S02]  /*bdd0*/  F2I.FTZ.TRUNC.NTZ R3, R3 ;  /* 0x0000000300037305 */ /* 0x000e64000021f100 */
[----:B-1----:R-:W-:Y:S01]  /*bde0*/  STG.E.U16 desc[UR36][R16.64], R3 ;  /* 0x0000000310007986 */ /* 0x002fe2000c101524 */
[----:B------:R-:W-:Y:S05]  /*bdf0*/  EXIT ;  /* 0x000000000000794d */ /* 0x000fea0003800000 */
.L_x_2243:
        /* <DEDUP_REMOVED lines=9> */
.L_x_2250:
[----:B01----:R-:W-:-:S04]  /*be90*/  SHF.L.U32 R0, R3, 0x10, RZ ;  /* 0x0000001003007819 */ /* 0x003fc800000006ff */
[----:B------:R-:W-:-:S05]  /*bea0*/  F2FP.F16.F32.PACK_AB R0, RZ, R0 ;  /* 0x00000000ff00723e */ /* 0x000fca00000000ff */
[----:B------:R-:W-:Y:S01]  /*beb0*/  STG.E.U16 desc[UR36][R16.64], R0 ;  /* 0x0000000010007986 */ /* 0x000fe2000c101524 */
[----:B------:R-:W-:Y:S05]  /*bec0*/  EXIT ;  /* 0x000000000000794d */ /* 0x000fea0003800000 */
.L_x_2249:
        /* <DEDUP_REMOVED lines=8> */
[----:B------:R-:W-:Y:S01]  /*bf50*/  STG.E.64 desc[UR36][R16.64], R2 ;  /* 0x0000000210007986 */ /* 0x000fe2000c101b24 */
[----:B------:R-:W-:Y:S05]  /*bf60*/  EXIT ;  /* 0x000000000000794d */ /* 0x000fea0003800000 */
.L_x_2252:
[----:B-1----:R-:W-:-:S04]  /*bf70*/  SHF.L.U32 R3, R3, 0x10, RZ ;  /* 0x0000001003037819 */ /* 0x002fc800000006ff */
[----:B------:R-:W-:-:S04]  /*bf80*/  F2FP.F16.F32.PACK_AB R3, RZ, R3 ;  /* 0x00000003ff03723e */ /* 0x000fc800000000ff */
[----:B------:R-:W-:-:S05]  /*bf90*/  PRMT R3, R3, 0x5410, RZ ;  /* 0x0000541003037816 */ /* 0x000fca00000000ff */
[----:B------:R-:W-:Y:S01]  /*bfa0*/  STG.E desc[UR36][R16.64], R3 ;  /* 0x0000000310007986 */ /* 0x000fe2000c101924 */
[----:B------:R-:W-:Y:S05]  /*bfb0*/  EXIT ;  /* 0x000000000000794d */ /* 0x000fea0003800000 */
.L_x_2251:
[----:B-1----:R-:W-:-:S04]  /*bfc0*/  IMAD.U32 R2, R3, 0x10000, RZ ;  /* 0x0001000003027824 */ /* 0x002fc800078e00ff */
[----:B------:R-:W-:-:S06]  /*bfd0*/  FMUL.FTZ R2, R2, 1 ;  /* 0x3f80000002027820 */ /* 0x000fcc0000410000 */
[----:B------:R-:W1:Y:S02]  /*bfe0*/  F2F.F64.F32 R2, R2 ;  /* 0x0000000200027310 */ /* 0x000e640000201800 */
[----:B-1----:R-:W-:Y:S01]  /*bff0*/  STG.E.64 desc[UR36][R16.64], R2 ;  /* 0x0000000210007986 */ /* 0x002fe2000c101b24 */
[----:B------:R-:W-:Y:S05]  /*c000*/  EXIT ;  /* 0x000000000000794d */ /* 0x000fea0003800000 */
.L_x_2242:
        /* <DEDUP_REMOVED lines=14> */
.L_x_2256:
[----:B-1----:R-:W-:Y:S01]  /*c0f0*/  SHF.L.U32 R3, R3, 0x10, RZ ;  /* 0x0000001003037819 */ /* 0x002fe200000006ff */
[----:B------:R-:W-:Y:S01]  /*c100*/  BSSY.RECONVERGENT B0, `(.L_x_2257) ;  /* 0x0000013000007945 */ /* 0x000fe20003800200 */
[----:B------:R-:W-:Y:S02]  /*c110*/  IMAD.MOV.U32 R8, RZ, RZ, 0x80 ;  /* 0x00000080ff087424 */ /* 0x000fe400078e00ff */
        /* <DEDUP_REMOVED lines=14> */
.L_x_2259:
[----:B------:R-:W-:-:S04]  /*c200*/  SHF.R.U32.HI R3, RZ, 0x18, R3 ;  /* 0x00000018ff037819 */ /* 0x000fc80000011603 */
[----:B------:R-:W-:-:S04]  /*c210*/  LOP3.LUT R0, R0, 0x80, R3, 0xf8, !PT ;  /* 0x0000008000007812 */ /* 0x000fc800078ef803 */
[----:B------:R-:W-:-:S07]  /*c220*/  PRMT R8, R0, 0x7610, R8 ;  /* 0x0000761000087816 */ /* 0x000fce0000000008 */
.L_x_2258:
[----:B------:R-:W-:Y:S05]  /*c230*/  BSYNC.RECONVERGENT B0 ;  /* 0x0000000000007941 */ /* 0x000fea0003800200 */
.L_x_2257:
[----:B------:R-:W-:Y:S01]  /*c240*/  STG.E.U8 desc[UR36][R16.64], R8 ;  /* 0x0000000810007986 */ /* 0x000fe2000c101124 */
[----:B------:R-:W-:Y:S05]  /*c250*/  EXIT ;  /* 0x000000000000794d */ /* 0x000fea0003800000 */
.L_x_2255:
        /* <DEDUP_REMOVED lines=17> */
.L_x_2262:
[----:B------:R-:W-:-:S04]  /*c370*/  SHF.R.U32.HI R3, RZ, 0x18, R3 ;  /* 0x00000018ff037819 */ /* 0x000fc80000011603 */
[----:B------:R-:W-:-:S04]  /*c380*/  LOP3.LUT R0, R0, 0x80, R3, 0xf8, !PT ;  /* 0x0000008000007812 */ /* 0x000fc800078ef803 */
[----:B------:R-:W-:-:S07]  /*c390*/  PRMT R8, R0, 0x7610, R8 ;  /* 0x0000761000087816 */ /* 0x000fce0000000008 */
.L_x_2261:
[----:B------:R-:W-:Y:S05]  /*c3a0*/  BSYNC.RECONVERGENT B0 ;  /* 0x0000000000007941 */ /* 0x000fea0003800200 */
.L_x_2260:
[----:B------:R-:W-:Y:S01]  /*c3b0*/  STG.E.U8 desc[UR36][R16.64], R8 ;  /* 0x0000000810007986 */ /* 0x000fe2000c101124 */
[----:B------:R-:W-:Y:S05]  /*c3c0*/  EXIT ;  /* 0x000000000000794d */ /* 0x000fea0003800000 */
.L_x_2254:
        /* <DEDUP_REMOVED lines=22> */
.L_x_2264:
[----:B-1----:R-:W-:-:S06]  /*c530*/  SHF.L.U32 R3, R3, 0x10, RZ ;  /* 0x0000001003037819 */ /* 0x002fcc00000006ff */
[----:B------:R-:W1:Y:S02]  /*c540*/  F2I.U64.TRUNC R2, R3 ;  /* 0x0000000300027311 */ /* 0x000e64000020d800 */
[----:B-1----:R-:W-:Y:S01]  /*c550*/  STG.E.64 desc[UR36][R16.64], R2 ;  /* 0x0000000210007986 */ /* 0x002fe2000c101b24 */
[----:B------:R-:W-:Y:S05]  /*c560*/  EXIT ;  /* 0x000000000000794d */ /* 0x000fea0003800000 */
.L_x_2263:
[----:B-1----:R-:W-:-:S06]  /*c570*/  IMAD.U32 R3, R3, 0x10000, RZ ;  /* 0x0001000003037824 */ /* 0x002fcc00078e00ff */
[----:B------:R-:W1:Y:S02]  /*c580*/  F2I.FTZ.U32.TRUNC.NTZ R3, R3 ;  /* 0x0000000300037305 */ /* 0x000e64000021f000 */
[----:B-1----:R-:W-:Y:S01]  /*c590*/  STG.E desc[UR36][R16.64], R3 ;  /* 0x0000000310007986 */ /* 0x002fe2000c101924 */
[----:B------:R-:W-:Y:S05]  /*c5a0*/  EXIT ;  /* 0x000000000000794d */ /* 0x000fea0003800000 */
.L_x_2253:
        /* <DEDUP_REMOVED lines=11> */
.L_x_2266:
[----:B-1----:R-:W-:Y:S02]  /*c660*/  SHF.L.U32 R3, R3, 0x10, RZ ;  /* 0x0000001003037819 */ /* 0x002fe400000006ff */
[----:B------:R-:W-:-:S03]  /*c670*/  CS2R R6, SRZ ;  /* 0x0000000000067805 */ /* 0x000fc6000001ff00 */
[----:B------:R-:W-:-:S04]  /*c680*/  FMUL.FTZ R3, R3, 1 ;  /* 0x3f80000003037820 */ /* 0x000fc80000410000 */
[----:B------:R-:W1:Y:S02]  /*c690*/  F2F.F64.F32 R4, R3 ;  /* 0x0000000300047310 */ /* 0x000e640000201800 */
[----:B-1----:R-:W-:Y:S01]  /*c6a0*/  STG.E.128 desc[UR36][R16.64], R4 ;  /* 0x0000000410007986 */ /* 0x002fe2000c101d24 */
[----:B------:R-:W-:Y:S05]  /*c6b0*/  EXIT ;  /* 0x000000000000794d */ /* 0x000fea0003800000 */
.L_x_2265:
[----:B------:R-:W-:-:S09]  /*c6c0*/  UISETP.NE.AND UP0, UPT, UR4, 0xf, UPT ;  /* 0x0000000f0400788c */ /* 0x000fd2000bf05270 */
[----:B------:R-:W-:Y:S05]  /*c6d0*/  BRA.U !UP0, `(.L_x_2267) ;  /* 0x0000000108e87547 */ /* 0x000fea000b800000 */
[----:B------:R-:W-:-:S09]  /*c6e0*/  UISETP.NE.AND UP0, UPT, UR4, 0x17, UPT ;  /* 0x000000170400788c */ /* 0x000fd2000bf05270 */
[----:B------:R-:W-:Y:S05]  /*c6f0*/  BRA.U !UP0, `(.L_x_2268) ;  /* 0x0000000108907547 */ /* 0x000fea000b800000 */
[----:B------:R-:W-:-:S09]  /*c700*/  UISETP.NE.AND UP0, UPT, UR4, 0x18, UPT ;  /* 0x000000180400788c */ /* 0x000fd2000bf05270 */
[----:B------:R-:W-:Y:S05]  /*c710*/  BRA.U !UP0, `(.L_x_2269) ;  /* 0x0000000108447547 */ /* 0x000fea000b800000 */
.L_x_2246:
[----:B0-----:R-:W-:Y:S01]  /*c720*/  MOV R0, 0x0 ;  /* 0x0000000000007802 */ /* 0x001fe20000000f00 */
[----:B------:R-:W0:Y:S01]  /*c730*/  LDCU.64 UR4, c[0x4][0x198] ;  /* 0x01003300ff0477ac */ /* 0x000e220008000a00 */
[----:B------:R-:W-:Y:S02]  /*c740*/  HFMA2 R13, -RZ, RZ, 0, 0 ;  /* 0x00000000ff0d7431 */ /* 0x000fe400000001ff */
[----:B------:R-:W-:Y:S01]  /*c750*/  IMAD.MOV.U32 R8, RZ, RZ, 0x65 ;  /* 0x00000065ff087424 */ /* 0x000fe200078e00ff */
[----:B-1----:R1:W2:Y:S01]  /*c760*/  LDC.64 R2, c[0x4][R0] ;  /* 0x0100000000027b82 */ /* 0x0022a20000000a00 */
        /* <DEDUP_REMOVED lines=11> */
.L_x_2270:
[----:B------:R-:W-:Y:S05]  /*c820*/  EXIT ;  /* 0x000000000000794d */ /* 0x000fea0003800000 */
.L_x_2269:
        /* <DEDUP_REMOVED lines=13> */
.L_x_2272:
[----:B------:R-:W-:Y:S05]  /*c900*/  BSYNC.RECONVERGENT B0 ;  /* 0x0000000000007941 */ /* 0x000fea0003800200 */
.L_x_2271:
[----:B------:R-:W-:-:S05]  /*c910*/  LOP3.LUT R3, R0, 0x80, R3, 0xf8, !PT ;  /* 0x0000008000037812 */ /* 0x000fca00078ef803 */
[----:B------:R-:W-:Y:S01]  /*c920*/  STG.E.U8 desc[UR36][R16.64], R3 ;  /* 0x0000000310007986 */ /* 0x000fe2000c101124 */
[----:B------:R-:W-:Y:S05]  /*c930*/  EXIT ;  /* 0x000000000000794d */ /* 0x000fea0003800000 */
.L_x_2268:
        /* <DEDUP_REMOVED lines=12> */
.L_x_2274:
[----:B0-----:R-:W-:Y:S01]  /*ca00*/  IMAD.MOV.U32 R0, RZ, RZ, 0x7f ;  /* 0x0000007fff007424 */ /* 0x001fe200078e00ff */
[----:B------:R-:W-:-:S04]  /*ca10*/  ISETP.GT.U32.AND P0, PT, R2, 0x7f800000, PT ;  /* 0x7f8000000200780c */ /* 0x000fc80003f04070 */
[----:B------:R-:W-:-:S09]  /*ca20*/  SEL R0, R0, 0x7c, P0 ;  /* 0x0000007c00007807 */ /* 0x000fd20000000000 */
.L_x_2275:
[----:B------:R-:W-:Y:S05]  /*ca30*/  BSYNC.RECONVERGENT B0 ;  /* 0x0000000000007941 */ /* 0x000fea0003800200 */
.L_x_2273:
[----:B------:R-:W-:-:S04]  /*ca40*/  SHF.R.U32.HI R3, RZ, 0x18, R3 ;  /* 0x00000018ff037819 */ /* 0x000fc80000011603 */
[----:B------:R-:W-:-:S05]  /*ca50*/  LOP3.LUT R3, R0, 0x80, R3, 0xf8, !PT ;  /* 0x0000008000037812 */ /* 0x000fca00078ef803 */
[----:B------:R-:W-:Y:S01]  /*ca60*/  STG.E.U8 desc[UR36][R16.64], R3 ;  /* 0x0000000310007986 */ /* 0x000fe2000c101124 */
[----:B------:R-:W-:Y:S05]  /*ca70*/  EXIT ;  /* 0x000000000000794d */ /* 0x000fea0003800000 */
.L_x_2267:
[----:B-1----:R-:W-:Y:S01]  /*ca80*/  STG.E.U16 desc[UR36][R16.64], R3 ;  /* 0x0000000310007986 */ /* 0x002fe2000c101524 */
[----:B------:R-:W-:Y:S05]  /*ca90*/  EXIT ;  /* 0x000000000000794d */ /* 0x000fea0003800000 */
.L_x_2276:
        /* <DEDUP_REMOVED lines=14> */
.L_x_60723:


//--------------------- .text._ZN2at6native27unrolled_elementwise_kernelIZNS0_50_GLOBAL__N__2680c7bb_12_PowKernel_cu_7dd49032_317029pow_tensor_scalar_kernel_implIN3c108BFloat16ES5_EEvRNS_18TensorIteratorBaseET0_EUlS5_E_St5arrayIPcLm2EELi4E23TrivialOffsetCalculatorILi1EjESE_NS0_6memory12LoadWithCastILi1EEENSF_13StoreWithCastILi1EEEEEviT_S8_T2_T3_T4_T5_ --------------------------
	.section	.text._ZN2at6native27unrolled_elementwise_kernelIZNS0_50_GLOBAL__N__2680c7bb_12_PowKernel_cu_7dd49032_317029pow_tensor_scalar_kernel_implIN3c108BFloat16ES5_EEvRNS_18TensorIteratorBaseET0_EUlS5_E_St5arrayIPcLm2EELi4E23TrivialOffsetCalculatorILi1EjESE_NS0_6memory12LoadWithCastILi1EEENSF_13StoreWithCastILi1EEEEEviT_S8_T2_T3_T4_T5_,"ax",@progbits
	.align	128
        .global         _ZN2at6native27unrolled_elementwise_kernelIZNS0_50_GLOBAL__N__2680c7bb_12_PowKernel_cu_7dd49032_317029pow_tensor_scalar_kernel_implIN3c108BFloat16ES5_EEvRNS_18TensorIteratorBaseET0_EUlS5_E_St5arrayIPcLm2EELi4E23TrivialOffsetCalculatorILi1EjESE_NS0_6memory12LoadWithCastILi1EEENSF_13StoreWithCastILi1EEEEEviT_S8_T2_T3_T4_T5_
        .type           _ZN2at6native27unrolled_elementwise_kernelIZNS0_50_GLOBAL__N__2680c7bb_12_PowKernel_cu_7dd49032_317029pow_tensor_scalar_kernel_implIN3c108BFloat16ES5_EEvRNS_18TensorIteratorBaseET0_EUlS5_E_St5arrayIPcLm2EELi4E23TrivialOffsetCalculatorILi1EjESE_NS0_6memory12LoadWithCastILi1EEENSF_13StoreWithCastILi1EEEEEviT_S8_T2_T3_T4_T5_,@function
        .size           _ZN2at6native27unrolled_elementwise_kernelIZNS0_50_GLOBAL__N__2680c7bb_12_PowKernel_cu_7dd49032_317029pow_tensor_scalar_kernel_implIN3c108BFloat16ES5_EEvRNS_18TensorIteratorBaseET0_EUlS5_E_St5arrayIPcLm2EELi4E23TrivialOffsetCalculatorILi1EjESE_NS0_6memory12LoadWithCastILi1EEENSF_13StoreWithCastILi1EEEEEviT_S8_T2_T3_T4_T5_,(.L_x_60724 - _ZN2at6native27unrolled_elementwise_kernelIZNS0_50_GLOBAL__N__2680c7bb_12_PowKernel_cu_7dd49032_317029pow_tensor_scalar_kernel_implIN3c108BFloat16ES5_EEvRNS_18TensorIteratorBaseET0_EUlS5_E_St5arrayIPcLm2EELi4E23TrivialOffsetCalculatorILi1EjESE_NS0_6memory12LoadWithCastILi1EEENSF_13StoreWithCastILi1EEEEEviT_S8_T2_T3_T4_T5_)
        .other          _ZN2at6native27unrolled_elementwise_kernelIZNS0_50_GLOBAL__N__2680c7bb_12_PowKernel_cu_7dd49032_317029pow_tensor_scalar_kernel_implIN3c108BFloat16ES5_EEvRNS_18TensorIteratorBaseET0_EUlS5_E_St5arrayIPcLm2EELi4E23TrivialOffsetCalculatorILi1EjESE_NS0_6memory12LoadWithCastILi1EEENSF_13StoreWithCastILi1EEEEEviT_S8_T2_T3_T4_T5_,@"STO_CUDA_ENTRY STV_DEFAULT"
_ZN2at6native27unrolled_elementwise_kernelIZNS0_50_GLOBAL__N__2680c7bb_12_PowKernel_cu_7dd49032_317029pow_tensor_scalar_kernel_implIN3c108BFloat16ES5_EEvRNS_18TensorIteratorBaseET0_EUlS5_E_St5arrayIPcLm2EELi4E23TrivialOffsetCalculatorILi1EjESE_NS0_6memory12LoadWithCastILi1EEENSF_13StoreWithCastILi1EEEEEviT_S8_T2_T3_T4_T5_:
.text._ZN2at6native27unrolled_elementwise_kernelIZNS0_50_GLOBAL__N__2680c7bb_12_PowKernel_cu_7dd49032_317029pow_tensor_scalar_kernel_implIN3c108BFloat16ES5_EEvRNS_18TensorIteratorBaseET0_EUlS5_E_St5arrayIPcLm2EELi4E23TrivialOffsetCalculatorILi1EjESE_NS0_6memory12LoadWithCastILi1EEENSF_13StoreWithCastILi1EEEEEviT_S8_T2_T3_T4_T5_:
        /* <DEDUP_REMOVED lines=34> */
.L_x_2282:
[----:B------:R-:W2:Y:S02]  /*0220*/  LDG.E.U8 R4, desc[UR36][R4.64] ;  /* 0x0000002404047981 */ /* 0x000ea4000c1e1100 */
[----:B--2---:R-:W-:-:S04]  /*0230*/  I2FP.F32.U32 R0, R4 ;  /* 0x0000000400007245 */ /* 0x004fc80000201000 */
[----:B------:R-:W-:-:S04]  /*0240*/  F2FP.BF16.F32.PACK_AB R0, RZ, R0 ;  /* 0x00000000ff00723e */ /* 0x000fc800000010ff */
[----:B------:R-:W-:Y:S01]  /*0250*/  PRMT R17, R0, 0x7610, R17 ;  /* 0x0000761000117816 */ /* 0x000fe20000000011 */
[----:B------:R-:W-:Y:S06]  /*0260*/  BRA `(.L_x_2284) ;  /* 0x0000000c00e47947 */ /* 0x000fec0003800000 */
.L_x_2281:
        /* <DEDUP_REMOVED lines=11> */
.L_x_2286:
[----:B------:R-:W2:Y:S02]  /*0320*/  LDG.E R4, desc[UR36][R4.64] ;  /* 0x0000002404047981 */ /* 0x000ea4000c1e1900 */
[----:B--2---:R-:W-:-:S04]  /*0330*/  I2FP.F32.S32 R0, R4 ;  /* 0x0000000400007245 */ /* 0x004fc80000201400 */
[----:B------:R-:W-:-:S04]  /*0340*/  F2FP.BF16.F32.PACK_AB R0, RZ, R0 ;  /* 0x00000000ff00723e */ /* 0x000fc800000010ff */
[----:B------:R-:W-:Y:S01]  /*0350*/  PRMT R17, R0, 0x7610, R17 ;  /* 0x0000761000117816 */ /* 0x000fe20000000011 */
[----:B------:R-:W-:Y:S06]  /*0360*/  BRA `(.L_x_2284) ;  /* 0x0000000c00a47947 */ /* 0x000fec0003800000 */
.L_x_2285:
[----:B------:R-:W2:Y:S02]  /*0370*/  LDG.E.U16 R4, desc[UR36][R4.64] ;  /* 0x0000002404047981 */ /* 0x000ea4000c1e1500 */
[----:B--2---:R-:W0:Y:S02]  /*0380*/  I2F.S16 R0, R4 ;  /* 0x0000000400007306 */ /* 0x004e240000101400 */
[----:B0-----:R-:W-:-:S04]  /*0390*/  F2FP.BF16.F32.PACK_AB R0, RZ, R0 ;  /* 0x00000000ff00723e */ /* 0x001fc800000010ff */
[----:B------:R-:W-:Y:S01]  /*03a0*/  PRMT R17, R0, 0x7610, R17 ;  /* 0x0000761000117816 */ /* 0x000fe20000000011 */
[----:B------:R-:W-:Y:S06]  /*03b0*/  BRA `(.L_x_2284) ;  /* 0x0000000c00907947 */ /* 0x000fec0003800000 */
.L_x_2280:
        /* <DEDUP_REMOVED lines=9> */
.L_x_2288:
[----:B------:R-:W2:Y:S02]  /*0450*/  LDG.E.U16 R0, desc[UR36][R4.64] ;  /* 0x0000002404007981 */ /* 0x000ea4000c1e1500 */
[----:B--2---:R-:W-:-:S05]  /*0460*/  HADD2.F32 R0, -RZ, R0.H0_H0 ;  /* 0x20000000ff007230 */ /* 0x004fca0000004100 */
[----:B------:R-:W-:-:S04]  /*0470*/  F2FP.BF16.F32.PACK_AB R0, RZ, R0 ;  /* 0x00000000ff00723e */ /* 0x000fc800000010ff */
[----:B------:R-:W-:Y:S01]  /*0480*/  PRMT R17, R0, 0x7610, R17 ;  /* 0x0000761000117816 */ /* 0x000fe20000000011 */
[----:B------:R-:W-:Y:S06]  /*0490*/  BRA `(.L_x_2284) ;  /* 0x0000000c00587947 */ /* 0x000fec0003800000 */
.L_x_2287:
        /* <DEDUP_REMOVED lines=9> */
.L_x_2290:
[----:B------:R-:W2:Y:S02]  /*0530*/  LDG.E.U16 R4, desc[UR36][R4.64] ;  /* 0x0000002404047981 */ /* 0x000ea4000c1e1500 */
[----:B--2---:R-:W-:-:S05]  /*0540*/  HADD2.F32 R0, -RZ, R4.H0_H0 ;  /* 0x20000004ff007230 */ /* 0x004fca0000004100 */
[----:B------:R-:W-:-:S04]  /*0550*/  F2FP.BF16.F32.PACK_AB R0, RZ, R0 ;  /* 0x00000000ff00723e */ /* 0x000fc800000010ff */
[----:B------:R-:W-:Y:S01]  /*0560*/  PRMT R17, R0, 0x7610, R17 ;  /* 0x0000761000117816 */ /* 0x000fe20000000011 */
[----:B------:R-:W-:Y:S06]  /*0570*/  BRA `(.L_x_2284) ;  /* 0x0000000c00207947 */ /* 0x000fec0003800000 */
.L_x_2289:
        /* <DEDUP_REMOVED lines=13> */
.L_x_2279:
        /* <DEDUP_REMOVED lines=14> */
.L_x_2293:
        /* <DEDUP_REMOVED lines=13> */
.L_x_2292:
        /* <DEDUP_REMOVED lines=27> */
.L_x_2295:
        /* <DEDUP_REMOVED lines=15> */
.L_x_2294:
[----:B------:R0:W5:Y:S01]  /*0aa0*/  LDG.E.U16 R17, desc[UR36][R4.64] ;  /* 0x0000002404117981 */ /* 0x000162000c1e1500 */
[----:B------:R-:W-:Y:S05]  /*0ab0*/  BRA `(.L_x_2284) ;  /* 0x0000000400d07947 */ /* 0x000fea0003800000 */
.L_x_2291:
        /* <DEDUP_REMOVED lines=13> */
.L_x_2298:
        /* <DEDUP_REMOVED lines=21> */
.L_x_2302:
[----:B------:R-:W-:Y:S05]  /*0ce0*/  BSYNC.RECONVERGENT B1 ;  /* 0x0000000000017941 */ /* 0x000fea0003800200 */
.L_x_2301:
[----:B------:R-:W-:Y:S01]  /*0cf0*/  IMAD.SHL.U32 R0, R0, 0x100000, RZ ;  /* 0x0010000000007824 */ /* 0x000fe200078e00ff */
[----:B------:R-:W-:-:S04]  /*0d00*/  LEA R3, R3, 0x3b800000, 0x17 ;  /* 0x3b80000003037811 */ /* 0x000fc800078eb8ff */
[----:B------:R-:W-:-:S07]  /*0d10*/  LOP3.LUT R0, R3, R0, R7, 0xfe, !PT ;  /* 0x0000000003007212 */ /* 0x000fce00078efe07 */
.L_x_2300:
[----:B------:R-:W-:Y:S05]  /*0d20*/  BSYNC.RECONVERGENT B0 ;  /* 0x0000000000007941 */ /* 0x000fea0003800200 */
.L_x_2299:
[----:B------:R-:W-:-:S04]  /*0d30*/  F2FP.BF16.F32.PACK_AB R0, RZ, R0 ;  /* 0x00000000ff00723e */ /* 0x000fc800000010ff */
[----:B------:R-:W-:Y:S01]  /*0d40*/  PRMT R17, R0, 0x7610, R17 ;  /* 0x0000761000117816 */ /* 0x000fe20000000011 */
[----:B------:R-:W-:Y:S06]  /*0d50*/  BRA `(.L_x_2284) ;  /* 0x0000000400287947 */ /* 0x000fec0003800000 */
.L_x_2297:
        /* <DEDUP_REMOVED lines=21> */
.L_x_2306:
[----:B------:R-:W-:Y:S05]  /*0eb0*/  BSYNC.RECONVERGENT B1 ;  /* 0x0000000000017941 */ /* 0x000fea0003800200 */
.L_x_2305:
[----:B------:R-:W-:Y:S01]  /*0ec0*/  IMAD.SHL.U32 R0, R0, 0x200000, RZ ;  /* 0x0020000000007824 */ /* 0x000fe200078e00ff */
[----:B------:R-:W-:-:S04]  /*0ed0*/  LEA R3, R3, 0x37800000, 0x17 ;  /* 0x3780000003037811 */ /* 0x000fc800078eb8ff */
[----:B------:R-:W-:-:S07]  /*0ee0*/  LOP3.LUT R0, R3, R0, R7, 0xfe, !PT ;  /* 0x0000000003007212 */ /* 0x000fce00078efe07 */
.L_x_2304:
[----:B------:R-:W-:Y:S05]  /*0ef0*/  BSYNC.RECONVERGENT B0 ;  /* 0x0000000000007941 */ /* 0x000fea0003800200 */
.L_x_2303:
[----:B------:R-:W-:-:S04]  /*0f00*/  F2FP.BF16.F32.PACK_AB R0, RZ, R0 ;  /* 0x00000000ff00723e */ /* 0x000fc800000010ff */
[----:B------:R-:W-:Y:S01]  /*0f10*/  PRMT R17, R0, 0x7610, R17 ;  /* 0x0000761000117816 */ /* 0x000fe20000000011 */
[----:B------:R-:W-:Y:S06]  /*0f20*/  BRA `(.L_x_2284) ;  /* 0x0000000000b47947 */ /* 0x000fec0003800000 */
.L_x_2296:
[----:B------:R-:W-:-:S09]  /*0f30*/  UISETP.NE.AND UP0, UPT, UR4, 0x1c, UPT ;  /* 0x0000001c0400788c */ /* 0x000fd2000bf05270 */
[----:B------:R-:W-:Y:S05]  /*0f40*/  BRA.U !UP0, `(.L_x_2307) ;  /* 0x00000001089c7547 */ /* 0x000fea000b800000 */
[----:B------:R-:W-:-:S09]  /*0f50*/  UISETP.NE.AND UP0, UPT, UR4, 0x1d, UPT ;  /* 0x0000001d0400788c */ /* 0x000fd2000bf05270 */
[----:B------:R-:W-:Y:S05]  /*0f60*/  BRA.U !UP0, `(.L_x_2308) ;  /* 0x0000000108807547 */ /* 0x000fea000b800000 */
[----:B------:R-:W-:-:S09]  /*0f70*/  UISETP.NE.AND UP0, UPT, UR4, 0x2c, UPT ;  /* 0x0000002c0400788c */ /* 0x000fd2000bf05270 */
[----:B------:R-:W-:Y:S05]  /*0f80*/  BRA.U !UP0, `(.L_x_2309) ;  /* 0x0000000108487547 */ /* 0x000fea000b800000 */
.L_x_2283:
        /* <DEDUP_REMOVED lines=16> */
.L_x_2310:
[----:B------:R-:W-:Y:S01]  /*1090*/  PRMT R17, RZ, 0x7610, R17 ;  /* 0x00007610ff117816 */ /* 0x000fe20000000011 */
[----:B------:R-:W-:Y:S06]  /*10a0*/  BRA `(.L_x_2284) ;  /* 0x0000000000547947 */ /* 0x000fec0003800000 */
.L_x_2309:
        /* <DEDUP_REMOVED lines=8> */
.L_x_2312:
[----:B------:R-:W-:Y:S05]  /*1130*/  BSYNC.RECONVERGENT B0 ;  /* 0x0000000000007941 */ /* 0x000fea0003800200 */
.L_x_2311:
[----:B------:R-:W-:-:S04]  /*1140*/  F2FP.BF16.F32.PACK_AB R0, RZ, R0 ;  /* 0x00000000ff00723e */ /* 0x000fc800000010ff */
[----:B------:R-:W-:Y:S01]  /*1150*/  PRMT R17, R0, 0x7610, R17 ;  /* 0x0000761000117816 */ /* 0x000fe20000000011 */
[----:B------:R-:W-:Y:S06]  /*1160*/  BRA `(.L_x_2284) ;  /* 0x0000000000247947 */ /* 0x000fec0003800000 */
.L_x_2308:
[----:B------:R-:W2:Y:S02]  /*1170*/  LDG.E.64 R4, desc[UR36][R4.64] ;  /* 0x0000002404047981 */ /* 0x000ea4000c1e1b00 */
[----:B--2---:R-:W0:Y:S02]  /*1180*/  I2F.U64 R0, R4 ;  /* 0x0000000400007312 */ /* 0x004e240000301000 */
[----:B0-----:R-:W-:-:S04]  /*1190*/  F2FP.BF16.F32.PACK_AB R0, RZ, R0 ;  /* 0x00000000ff00723e */ /* 0x001fc800000010ff */
[----:B------:R-:W-:Y:S01]  /*11a0*/  PRMT R17, R0, 0x7610, R17 ;  /* 0x0000761000117816 */ /* 0x000fe20000000011 */
[----:B------:R-:W-:Y:S06]  /*11b0*/  BRA `(.L_x_2284) ;  /* 0x0000000000107947 */ /* 0x000fec0003800000 */
.L_x_2307:
[----:B------:R-:W2:Y:S02]  /*11c0*/  LDG.E R4, desc[UR36][R4.64] ;  /* 0x0000002404047981 */ /* 0x000ea4000c1e1900 */
[----:B--2---:R-:W-:-:S04]  /*11d0*/  I2FP.F32.U32 R0, R4 ;  /* 0x0000000400007245 */ /* 0x004fc80000201000 */
[----:B------:R-:W-:-:S04]  /*11e0*/  F2FP.BF16.F32.PACK_AB R0, RZ, R0 ;  /* 0x00000000ff00723e */ /* 0x000fc800000010ff */
[----:B------:R-:W-:-:S07]  /*11f0*/  PRMT R17, R0, 0x7610, R17 ;  /* 0x0000761000117816 */ /* 0x000fce0000000011 */
.L_x_2284:
[----:B------:R-:W-:-:S07]  /*1200*/  VIADD R23, R25, 0x80 ;  /* 0x0000008019177836 */ /* 0x000fce0000000000 */
.L_x_2278:
[----:B------:R-:W-:Y:S05]  /*1210*/  BSYNC.RECONVERGENT B6 ;  /* 0x0000000000067941 */ /* 0x000fea0003800200 */
.L_x_2277:
        /* <DEDUP_REMOVED lines=26> */
.L_x_2318:
[----:B------:R-:W2:Y:S02]  /*13c0*/  LDG.E.U8 R4, desc[UR36][R4.64] ;  /* 0x0000002404047981 */ /* 0x000ea4000c1e1100 */
[----:B--2---:R-:W-:-:S04]  /*13d0*/  I2FP.F32.U32 R0, R4 ;  /* 0x0000000400007245 */ /* 0x004fc80000201000 */
[----:B------:R-:W-:-:S04]  /*13e0*/  F2FP.BF16.F32.PACK_AB R0, RZ, R0 ;  /* 0x00000000ff00723e */ /* 0x000fc800000010ff */
[----:B------:R-:W-:Y:S01]  /*13f0*/  PRMT R19, R0, 0x7610, R19 ;  /* 0x0000761000137816 */ /* 0x000fe20000000013 */
[----:B------:R-:W-:Y:S06]  /*1400*/  BRA `(.L_x_2320) ;  /* 0x0000000c00e47947 */ /* 0x000fec0003800000 */
.L_x_2317:
        /* <DEDUP_REMOVED lines=11> */
.L_x_2322:
[----:B------:R-:W2:Y:S02]  /*14c0*/  LDG.E R4, desc[UR36][R4.64] ;  /* 0x0000002404047981 */ /* 0x000ea4000c1e1900 */
[----:B--2---:R-:W-:-:S04]  /*14d0*/  I2FP.F32.S32 R0, R4 ;  /* 0x0000000400007245 */ /* 0x004fc80000201400 */
[----:B------:R-:W-:-:S04]  /*14e0*/  F2FP.BF16.F32.PACK_AB R0, RZ, R0 ;  /* 0x00000000ff00723e */ /* 0x000fc800000010ff */
[----:B------:R-:W-:Y:S01]  /*14f0*/  PRMT R19, R0, 0x7610, R19 ;  /* 0x0000761000137816 */ /* 0x000fe20000000013 */
[----:B------:R-:W-:Y:S06]  /*1500*/  BRA `(.L_x_2320) ;  /* 0x0000000c00a47947 */ /* 0x000fec0003800000 */
.L_x_2321:
[----:B------:R-:W2:Y:S02]  /*1510*/  LDG.E.U16 R4, desc[UR36][R4.64] ;  /* 0x0000002404047981 */ /* 0x000ea4000c1e1500 */
[----:B--2---:R-:W0:Y:S02]  /*1520*/  I2F.S16 R0, R4 ;  /* 0x0000000400007306 */ /* 0x004e240000101400 */
[----:B0-----:R-:W-:-:S04]  /*1530*/  F2FP.BF16.F32.PACK_AB R0, RZ, R0 ;  /* 0x00000000ff00723e */ /* 0x001fc800000010ff */
[----:B------:R-:W-:Y:S01]  /*1540*/  PRMT R19, R0, 0x7610, R19 ;  /* 0x0000761000137816 */ /* 0x000fe20000000013 */
[----:B------:R-:W-:Y:S06]  /*1550*/  BRA `(.L_x_2320) ;  /* 0x0000000c00907947 */ /* 0x000fec0003800000 */
.L_x_2316:
        /* <DEDUP_REMOVED lines=9> */
.L_x_2324:
[----:B------:R-:W2:Y:S02]  /*15f0*/  LDG.E.U16 R0, desc[UR36][R4.64] ;  /* 0x0000002404007981 */ /* 0x000ea4000c1e1500 */
[----:B--2---:R-:W-:-:S05]  /*1600*/  HADD2.F32 R0, -RZ, R0.H0_H0 ;  /* 0x20000000ff007230 */ /* 0x004fca0000004100 */
[----:B------:R-:W-:-:S04]  /*1610*/  F2FP.BF16.F32.PACK_AB R0, RZ, R0 ;  /* 0x00000000ff00723e */ /* 0x000fc800000010ff */
[----:B------:R-:W-:Y:S01]  /*1620*/  PRMT R19, R0, 0x7610, R19 ;  /* 0x0000761000137816 */ /* 0x000fe20000000013 */
[----:B------:R-:W-:Y:S06]  /*1630*/  BRA `(.L_x_2320) ;  /* 0x0000000c00587947 */ /* 0x000fec0003800000 */
.L_x_2323:
        /* <DEDUP_REMOVED lines=9> */
.L_x_2326:
[----:B------:R-:W2:Y:S02]  /*16d0*/  LDG.E.U16 R4, desc[UR36][R4.64] ;  /* 0x0000002404047981 */ /* 0x000ea4000c1e1500 */
[----:B--2---:R-:W-:-:S05]  /*16e0*/  HADD2.F32 R0, -RZ, R4.H0_H0 ;  /* 0x20000004ff007230 */ /* 0x004fca0000004100 */
[----:B------:R-:W-:-:S04]  /*16f0*/  F2FP.BF16.F32.PACK_AB R0, RZ, R0 ;  /* 0x00000000ff00723e */ /* 0x000fc800000010ff */
[----:B------:R-:W-:Y:S01]  /*1700*/  PRMT R19, R0, 0x7610, R19 ;  /* 0x0000761000137816 */ /* 0x000fe20000000013 */
[----:B------:R-:W-:Y:S06]  /*1710*/  BRA `(.L_x_2320) ;  /* 0x0000000c00207947 */ /* 0x000fec0003800000 */
.L_x_2325:
        /* <DEDUP_REMOVED lines=13> */
.L_x_2315:
        /* <DEDUP_REMOVED lines=14> */
.L_x_2329:
        /* <DEDUP_REMOVED lines=13> */
.L_x_2328:
        /* <DEDUP_REMOVED lines=27> */
.L_x_2331:
        /* <DEDUP_REMOVED lines=15> */
.L_x_2330:
[----:B------:R0:W5:Y:S01]  /*1c40*/  LDG.E.U16 R19, desc[UR36][R4.64] ;  /* 0x0000002404137981 */ /* 0x000162000c1e1500 */
[----:B------:R-:W-:Y:S05]  /*1c50*/  BRA `(.L_x_2320) ;  /* 0x0000000400d07947 */ /* 0x000fea0003800000 */
.L_x_2327:
        /* <DEDUP_REMOVED lines=13> */
.L_x_2334:
        /* <DEDUP_REMOVED lines=21> */
.L_x_2338:
[----:B------:R-:W-:Y:S05]  /*1e80*/  BSYNC.RECONVERGENT B1 ;  /* 0x0000000000017941 */ /* 0x000fea0003800200 */
.L_x_2337:
[----:B------:R-:W-:Y:S01]  /*1e90*/  IMAD.SHL.U32 R0, R0, 0x100000, RZ ;  /* 0x0010000000007824 */ /* 0x000fe200078e00ff */
[----:B------:R-:W-:-:S04]  /*1ea0*/  LEA R3, R3, 0x3b800000, 0x17 ;  /* 0x3b80000003037811 */ /* 0x000fc800078eb8ff */
[----:B------:R-:W-:-:S07]  /*1eb0*/  LOP3.LUT R0, R3, R0, R7, 0xfe, !PT ;  /* 0x0000000003007212 */ /* 0x000fce00078efe07 */
.L_x_2336:
[----:B------:R-:W-:Y:S05]  /*1ec0*/  BSYNC.RECONVERGENT B0 ;  /* 0x0000000000007941 */ /* 0x000fea0003800200 */
.L_x_2335:
[----:B------:R-:W-:-:S04]  /*1ed0*/  F2FP.BF16.F32.PACK_AB R0, RZ, R0 ;  /* 0x00000000ff00723e */ /* 0x000fc800000010ff */
[----:B------:R-:W-:Y:S01]  /*1ee0*/  PRMT R19, R0, 0x7610, R19 ;  /* 0x0000761000137816 */ /* 0x000fe20000000013 */
[----:B------:R-:W-:Y:S06]  /*1ef0*/  BRA `(.L_x_2320) ;  /* 0x0000000400287947 */ /* 0x000fec0003800000 */
.L_x_2333:
        /* <DEDUP_REMOVED lines=21> */
.L_x_2342:
[----:B------:R-:W-:Y:S05]  /*2050*/  BSYNC.RECONVERGENT B1 ;  /* 0x0000000000017941 */ /* 0x000fea0003800200 */
.L_x_2341:
[----:B------:R-:W-:Y:S01]  /*2060*/  IMAD.SHL.U32 R0, R0, 0x200000, RZ ;  /* 0x0020000000007824 */ /* 0x000fe200078e00ff */
[----:B------:R-:W-:-:S04]  /*2070*/  LEA R3, R3, 0x37800000, 0x17 ;  /* 0x3780000003037811 */ /* 0x000fc800078eb8ff */
[----:B------:R-:W-:-:S07]  /*2080*/  LOP3.LUT R0, R3, R0, R7, 0xfe, !PT ;  /* 0x0000000003007212 */ /* 0x000fce00078efe07 */
.L_x_2340:
[----:B------:R-:W-:Y:S05]  /*2090*/  BSYNC.RECONVERGENT B0 ;  /* 0x0000000000007941 */ /* 0x000fea0003800200 */
.L_x_2339:
[----:B------:R-:W-:-:S04]  /*20a0*/  F2FP.BF16.F32.PACK_AB R0, RZ, R0 ;  /* 0x00000000ff00723e */ /* 0x000fc800000010ff */
[----:B------:R-:W-:Y:S01]  /*20b0*/  PRMT R19, R0, 0x7610, R19 ;  /* 0x0000761000137816 */ /* 0x000fe20000000013 */
[----:B------:R-:W-:Y:S06]  /*20c0*/  BRA `(.L_x_2320) ;  /* 0x0000000000b47947 */ /* 0x000fec0003800000 */
.L_x_2332:
        /* <DEDUP_REMOVED lines=14> */
.L_x_2346:
[----:B------:R-:W-:Y:S05]  /*21b0*/  BSYNC.RECONVERGENT B0 ;  /* 0x0000000000007941 */ /* 0x000fea0003800200 */
.L_x_2345:
[----:B------:R-:W-:-:S04]  /*21c0*/  F2FP.BF16.F32.PACK_AB R0, RZ, R0 ;  /* 0x00000000ff00723e */ /* 0x000fc800000010ff */
[----:B------:R-:W-:Y:S01]  /*21d0*/  PRMT R19, R0, 0x7610, R19 ;  /* 0x0000761000137816 */ /* 0x000fe20000000013 */
[----:B------:R-:W-:Y:S06]  /*21e0*/  BRA `(.L_x_2320) ;  /* 0x00000000006c7947 */ /* 0x000fec0003800000 */
.L_x_2319:
        /* <DEDUP_REMOVED lines=16> */
.L_x_2347:
[----:B------:R-:W-:Y:S01]  /*22f0*/  PRMT R19, RZ, 0x7610, R19 ;  /* 0x00007610ff137816 */ /* 0x000fe20000000013 */
[----:B------:R-:W-:Y:S06]  /*2300*/  BRA `(.L_x_2320) ;  /* 0x0000000000247947 */ /* 0x000fec0003800000 */
.L_x_2344:
[----:B------:R-:W2:Y:S02]  /*2310*/  LDG.E.64 R4, desc[UR36][R4.64] ;  /* 0x0000002404047981 */ /* 0x000ea4000c1e1b00 */
[----:B--2---:R-:W0:Y:S02]  /*2320*/  I2F.U64 R0, R4 ;  /* 0x0000000400007312 */ /* 0x004e240000301000 */
[----:B0-----:R-:W-:-:S04]  /*2330*/  F2FP.BF16.F32.PACK_AB R0, RZ, R0 ;  /* 0x00000000ff00723e */ /* 0x001fc800000010ff */
[----:B------:R-:W-:Y:S01]  /*2340*/  PRMT R19, R0, 0x7610, R19 ;  /* 0x0000761000137816 */ /* 0x000fe20000000013 */
[----:B------:R-:W-:Y:S06]  /*2350*/  BRA `(.L_x_2320) ;  /* 0x0000000000107947 */ /* 0x000fec0003800000 */
.L_x_2343:
[----:B------:R-:W2:Y:S02]  /*2360*/  LDG.E R4, desc[UR36][R4.64] ;  /* 0x0000002404047981 */ /* 0x000ea4000c1e1900 */
[----:B--2---:R-:W-:-:S04]  /*2370*/  I2FP.F32.U32 R0, R4 ;  /* 0x0000000400007245 */ /* 0x004fc80000201000 */
[----:B------:R-:W-:-:S04]  /*2380*/  F2FP.BF16.F32.PACK_AB R0, RZ, R0 ;  /* 0x00000000ff00723e */ /* 0x000fc800000010ff */
[----:B------:R-:W-:-:S07]  /*2390*/  PRMT R19, R0, 0x7610, R19 ;  /* 0x0000761000137816 */ /* 0x000fce0000000013 */
.L_x_2320:
[----:B------:R-:W-:-:S07]  /*23a0*/  VIADD R23, R23, 0x80 ;  /* 0x0000008017177836 */ /* 0x000fce0000000000 */
.L_x_2314:
[----:B------:R-:W-:Y:S05]  /*23b0*/  BSYNC.RECONVERGENT B6 ;  /* 0x0000000000067941 */ /* 0x000fea0003800200 */
.L_x_2313:
        /* <DEDUP_REMOVED lines=26> */
.L_x_2353:
[----:B------:R-:W2:Y:S02]  /*2560*/  LDG.E.U8 R4, desc[UR36][R4.64] ;  /* 0x0000002404047981 */ /* 0x000ea4000c1e1100 */
[----:B--2---:R-:W-:-:S04]  /*2570*/  I2FP.F32.U32 R0, R4 ;  /* 0x0000000400007245 */ /* 0x004fc80000201000 */
[----:B------:R-:W-:-:S04]  /*2580*/  F2FP.BF16.F32.PACK_AB R0, RZ, R0 ;  /* 0x00000000ff00723e */ /* 0x000fc800000010ff */
[----:B------:R-:W-:Y:S01]  /*2590*/  PRMT R18, R0, 0x7610, R18 ;  /* 0x0000761000127816 */ /* 0x000fe20000000012 */
[----:B------:R-:W-:Y:S06]  /*25a0*/  BRA `(.L_x_2355) ;  /* 0x0000000c00e47947 */ /* 0x000fec0003800000 */
.L_x_2352:
        /* <DEDUP_REMOVED lines=11> */
.L_x_2357:
[----:B------:R-:W2:Y:S02]  /*2660*/  LDG.E R4, desc[UR36][R4.64] ;  /* 0x0000002404047981 */ /* 0x000ea4000c1e1900 */
[----:B--2---:R-:W-:-:S04]  /*2670*/  I2FP.F32.S32 R0, R4 ;  /* 0x0000000400007245 */ /* 0x004fc80000201400 */
[----:B------:R-:W-:-:S04]  /*2680*/  F2FP.BF16.F32.PACK_AB R0, RZ, R0 ;  /* 0x00000000ff00723e */ /* 0x000fc800000010ff */
[----:B------:R-:W-:Y:S01]  /*2690*/  PRMT R18, R0, 0x7610, R18 ;  /* 0x0000761000127816 */ /* 0x000fe20000000012 */
[----:B------:R-:W-:Y:S06]  /*26a0*/  BRA `(.L_x_2355) ;  /* 0x0000000c00a47947 */ /* 0x000fec0003800000 */
.L_x_2356:
[----:B------:R-:W2:Y:S02]  /*26b0*/  LDG.E.U16 R4, desc[UR36][R4.64] ;  /* 0x0000002404047981 */ /* 0x000ea4000c1e1500 */
[----:B--2---:R-:W0:Y:S02]  /*26c0*/  I2F.S16 R0, R4 ;  /* 0x0000000400007306 */ /* 0x004e240000101400 */
[----:B0-----:R-:W-:-:S04]  /*26d0*/  F2FP.BF16.F32.PACK_AB R0, RZ, R0 ;  /* 0x00000000ff00723e */ /* 0x001fc800000010ff */
[----:B------:R-:W-:Y:S01]  /*26e0*/  PRMT R18, R0, 0x7610, R18 ;  /* 0x0000761000127816 */ /* 0x000fe20000000012 */
[----:B------:R-:W-:Y:S06]  /*26f0*/  BRA `(.L_x_2355) ;  /* 0x0000000c00907947 */ /* 0x000fec0003800000 */
.L_x_2351:
        /* <DEDUP_REMOVED lines=9> */
.L_x_2359:
[----:B------:R-:W2:Y:S02]  /*2790*/  LDG.E.U16 R0, desc[UR36][R4.64] ;  /* 0x0000002404007981 */ /* 0x000ea4000c1e1500 */
[----:B--2---:R-:W-:-:S05]  /*27a0*/  HADD2.F32 R0, -RZ, R0.H0_H0 ;  /* 0x20000000ff007230 */ /* 0x004fca0000004100 */
[----:B------:R-:W-:-:S04]  /*27b0*/  F2FP.BF16.F32.PACK_AB R0, RZ, R0 ;  /* 0x00000000ff00723e */ /* 0x000fc800000010ff */
[----:B------:R-:W-:Y:S01]  /*27c0*/  PRMT R18, R0, 0x7610, R18 ;  /* 0x0000761000127816 */ /* 0x000fe20000000012 */
[----:B------:R-:W-:Y:S06]  /*27d0*/  BRA `(.L_x_2355) ;  /* 0x0000000c00587947 */ /* 0x000fec0003800000 */
.L_x_2358:
        /* <DEDUP_REMOVED lines=9> */
.L_x_2361:
[----:B------:R-:W2:Y:S02]  /*2870*/  LDG.E.U16 R4, desc[UR36][R4.64] ;  /* 0x0000002404047981 */ /* 0x000ea4000c1e1500 */
[----:B--2---:R-:W-:-:S05]  /*2880*/  HADD2.F32 R0, -RZ, R4.H0_H0 ;  /* 0x20000004ff007230 */ /* 0x004fca0000004100 */
[----:B------:R-:W-:-:S04]  /*2890*/  F2FP.BF16.F32.PACK_AB R0, RZ, R0 ;  /* 0x00000000ff00723e */ /* 0x000fc800000010ff */
[----:B------:R-:W-:Y:S01]  /*28a0*/  PRMT R18, R0, 0x7610, R18 ;  /* 0x0000761000127816 */ /* 0x000fe20000000012 */
[----:B------:R-:W-:Y:S06]  /*28b0*/  BRA `(.L_x_2355) ;  /* 0x0000000c00207947 */ /* 0x000fec0003800000 */
.L_x_2360:
        /* <DEDUP_REMOVED lines=13> */
.L_x_2350:
        /* <DEDUP_REMOVED lines=14> */
.L_x_2364:
        /* <DEDUP_REMOVED lines=13> */
.L_x_2363:
        /* <DEDUP_REMOVED lines=27> */
.L_x_2366:
        /* <DEDUP_REMOVED lines=15> */
.L_x_2365:
[----:B------:R0:W5:Y:S01]  /*2de0*/  LDG.E.U16 R18, desc[UR36][R4.64] ;  /* 0x0000002404127981 */ /* 0x000162000c1e1500 */
[----:B------:R-:W-:Y:S05]  /*2df0*/  BRA `(.L_x_2355) ;  /* 0x0000000400d07947 */ /* 0x000fea0003800000 */
.L_x_2362:
        /* <DEDUP_REMOVED lines=13> */
.L_x_2369:
        /* <DEDUP_REMOVED lines=21> */
.L_x_2373:
[----:B------:R-:W-:Y:S05]  /*3020*/  BSYNC.RECONVERGENT B1 ;  /* 0x0000000000017941 */ /* 0x000fea0003800200 */
.L_x_2372:
[----:B------:R-:W-:Y:S01]  /*3030*/  IMAD.SHL.U32 R0, R0, 0x100000, RZ ;  /* 0x0010000000007824 */ /* 0x000fe200078e00ff */
[----:B------:R-:W-:-:S04]  /*3040*/  LEA R3, R3, 0x3b800000, 0x17 ;  /* 0x3b80000003037811 */ /* 0x000fc800078eb8ff */
[----:B------:R-:W-:-:S07]  /*3050*/  LOP3.LUT R0, R3, R0, R7, 0xfe, !PT ;  /* 0x0000000003007212 */ /* 0x000fce00078efe07 */
.L_x_2371:
[----:B------:R-:W-:Y:S05]  /*3060*/  BSYNC.RECONVERGENT B0 ;  /* 0x0000000000007941 */ /* 0x000fea0003800200 */
.L_x_2370:
[----:B------:R-:W-:-:S04]  /*3070*/  F2FP.BF16.F32.PACK_AB R0, RZ, R0 ;  /* 0x00000000ff00723e */ /* 0x000fc800000010ff */
[----:B------:R-:W-:Y:S01]  /*3080*/  PRMT R18, R0, 0x7610, R18 ;  /* 0x0000761000127816 */ /* 0x000fe20000000012 */
[----:B------:R-:W-:Y:S06]  /*3090*/  BRA `(.L_x_2355) ;  /* 0x0000000400287947 */ /* 0x000fec0003800000 */
.L_x_2368:
        /* <DEDUP_REMOVED lines=21> */
.L_x_2377:
[----:B------:R-:W-:Y:S05]  /*31f0*/  BSYNC.RECONVERGENT B1 ;  /* 0x0000000000017941 */ /* 0x000fea0003800200 */
.L_x_2376:
[----:B------:R-:W-:Y:S01]  /*3200*/  IMAD.SHL.U32 R0, R0, 0x200000, RZ ;  /* 0x0020000000007824 */ /* 0x000fe200078e00ff */
[----:B------:R-:W-:-:S04]  /*3210*/  LEA R3, R3, 0x37800000, 0x17 ;  /* 0x3780000003037811 */ /* 0x000fc800078eb8ff */
[----:B------:R-:W-:-:S07]  /*3220*/  LOP3.LUT R0, R3, R0, R7, 0xfe, !PT ;  /* 0x0000000003007212 */ /* 0x000fce00078efe07 */
.L_x_2375:
[----:B------:R-:W-:Y:S05]  /*3230*/  BSYNC.RECONVERGENT B0 ;  /* 0x0000000000007941 */ /* 0x000fea0003800200 */
.L_x_2374:
[----:B------:R-:W-:-:S04]  /*3240*/  F2FP.BF16.F32.PACK_AB R0, RZ, R0 ;  /* 0x00000000ff00723e */ /* 0x000fc800000010ff */
[----:B------:R-:W-:Y:S01]  /*3250*/  PRMT R18, R0, 0x7610, R18 ;  /* 0x0000761000127816 */ /* 0x000fe20000000012 */
[----:B------:R-:W-:Y:S06]  /*3260*/  BRA `(.L_x_2355) ;  /* 0x0000000000b47947 */ /* 0x000fec0003800000 */
.L_x_2367:
        /* <DEDUP_REMOVED lines=14> */
.L_x_2381:
[----:B------:R-:W-:Y:S05]  /*3350*/  BSYNC.RECONVERGENT B0 ;  /* 0x0000000000007941 */ /* 0x000fea0003800200 */
.L_x_2380:
[----:B------:R-:W-:-:S04]  /*3360*/  F2FP.BF16.F32.PACK_AB R0, RZ, R0 ;  /* 0x00000000ff00723e */ /* 0x000fc800000010ff */
[----:B------:R-:W-:Y:S01]  /*3370*/  PRMT R18, R0, 0x7610, R18 ;  /* 0x0000761000127816 */ /* 0x000fe20000000012 */
[----:B------:R-:W-:Y:S06]  /*3380*/  BRA `(.L_x_2355) ;  /* 0x00000000006c7947 */ /* 0x000fec0003800000 */
.L_x_2354:
        /* <DEDUP_REMOVED lines=16> */
.L_x_2382:
[----:B------:R-:W-:Y:S01]  /*3490*/  PRMT R18, RZ, 0x7610, R18 ;  /* 0x00007610ff127816 */ /* 0x000fe20000000012 */
[----:B------:R-:W-:Y:S06]  /*34a0*/  BRA `(.L_x_2355) ;  /* 0x0000000000247947 */ /* 0x000fec0003800000 */
.L_x_2379:
[----:B------:R-:W2:Y:S02]  /*34b0*/  LDG.E.64 R4, desc[UR36][R4.64] ;  /* 0x0000002404047981 */ /* 0x000ea4000c1e1b00 */
[----:B--2---:R-:W0:Y:S02]  /*34c0*/  I2F.U64 R0, R4 ;  /* 0x0000000400007312 */ /* 0x004e240000301000 */
[----:B0-----:R-:W-:-:S04]  /*34d0*/  F2FP.BF16.F32.PACK_AB R0, RZ, R0 ;  /* 0x00000000ff00723e */ /* 0x001fc800000010ff */
[----:B------:R-:W-:Y:S01]  /*34e0*/  PRMT R18, R0, 0x7610, R18 ;  /* 0x0000761000127816 */ /* 0x000fe20000000012 */
[----:B------:R-:W-:Y:S06]  /*34f0*/  BRA `(.L_x_2355) ;  /* 0x0000000000107947 */ /* 0x000fec0003800000 */
.L_x_2378:
[----:B------:R-:W2:Y:S02]  /*3500*/  LDG.E R4, desc[UR36][R4.64] ;  /* 0x0000002404047981 */ /* 0x000ea4000c1e1900 */
[----:B--2---:R-:W-:-:S04]  /*3510*/  I2FP.F32.U32 R0, R4 ;  /* 0x0000000400007245 */ /* 0x004fc80000201000 */
[----:B------:R-:W-:-:S04]  /*3520*/  F2FP.BF16.F32.PACK_AB R0, RZ, R0 ;  /* 0x00000000ff00723e */ /* 0x000fc800000010ff */
[----:B------:R-:W-:-:S07]  /*3530*/  PRMT R18, R0, 0x7610, R18 ;  /* 0x0000761000127816 */ /* 0x000fce0000000012 */
.L_x_2355:
[----:B------:R-:W-:-:S07]  /*3540*/  VIADD R23, R23, 0x80 ;  /* 0x0000008017177836 */ /* 0x000fce0000000000 */
.L_x_2349:
[----:B------:R-:W-:Y:S05]  /*3550*/  BSYNC.RECONVERGENT B6 ;  /* 0x0000000000067941 */ /* 0x000fea0003800200 */
.L_x_2348:
        /* <DEDUP_REMOVED lines=25> */
.L_x_2388:
[----:B------:R-:W2:Y:S02]  /*36f0*/  LDG.E.U8 R4, desc[UR36][R4.64] ;  /* 0x0000002404047981 */ /* 0x000ea4000c1e1100 */
[----:B--2---:R-:W-:-:S04]  /*3700*/  I2FP.F32.U32 R0, R4 ;  /* 0x0000000400007245 */ /* 0x004fc80000201000 */
[----:B------:R-:W-:Y:S01]  /*3710*/  F2FP.BF16.F32.PACK_AB R0, RZ, R0 ;  /* 0x00000000ff00723e */ /* 0x000fe200000010ff */
[----:B------:R-:W-:Y:S06]  /*3720*/  BRA `(.L_x_2384) ;  /* 0x0000000c00a87947 */ /* 0x000fec0003800000 */
.L_x_2387:
        /* <DEDUP_REMOVED lines=10> */
.L_x_2391:
[----:B------:R-:W2:Y:S02]  /*37d0*/  LDG.E R4, desc[UR36][R4.64] ;  /* 0x0000002404047981 */ /* 0x000ea4000c1e1900 */
[----:B--2---:R-:W-:-:S04]  /*37e0*/  I2FP.F32.S32 R0, R4 ;  /* 0x0000000400007245 */ /* 0x004fc80000201400 */
[----:B------:R-:W-:Y:S01]  /*37f0*/  F2FP.BF16.F32.PACK_AB R0, RZ, R0 ;  /* 0x00000000ff00723e */ /* 0x000fe200000010ff */
[----:B------:R-:W-:Y:S06]  /*3800*/  BRA `(.L_x_2384) ;  /* 0x0000000c00707947 */ /* 0x000fec0003800000 */
.L_x_2390:
[----:B------:R-:W2:Y:S02]  /*3810*/  LDG.E.U16 R4, desc[UR36][R4.64] ;  /* 0x0000002404047981 */ /* 0x000ea4000c1e1500 */
[----:B--2---:R-:W0:Y:S02]  /*3820*/  I2F.S16 R0, R4 ;  /* 0x0000000400007306 */ /* 0x004e240000101400 */
[----:B0-----:R-:W-:Y:S01]  /*3830*/  F2FP.BF16.F32.PACK_AB R0, RZ, R0 ;  /* 0x00000000ff00723e */ /* 0x001fe200000010ff */
[----:B------:R-:W-:Y:S06]  /*3840*/  BRA `(.L_x_2384) ;  /* 0x0000000c00607947 */ /* 0x000fec0003800000 */
.L_x_2386:
        /* <DEDUP_REMOVED lines=9> */
.L_x_2393:
[----:B------:R-:W2:Y:S02]  /*38e0*/  LDG.E.U16 R0, desc[UR36][R4.64] ;  /* 0x0000002404007981 */ /* 0x000ea4000c1e1500 */
[----:B--2---:R-:W-:-:S05]  /*38f0*/  HADD2.F32 R0, -RZ, R0.H0_H0 ;  /* 0x20000000ff007230 */ /* 0x004fca0000004100 */
[----:B------:R-:W-:Y:S01]  /*3900*/  F2FP.BF16.F32.PACK_AB R0, RZ, R0 ;  /* 0x00000000ff00723e */ /* 0x000fe200000010ff */
[----:B------:R-:W-:Y:S06]  /*3910*/  BRA `(.L_x_2384) ;  /* 0x0000000c002c7947 */ /* 0x000fec0003800000 */
.L_x_2392:
        /* <DEDUP_REMOVED lines=9> */
.L_x_2395:
[----:B------:R-:W2:Y:S02]  /*39b0*/  LDG.E.U16 R4, desc[UR36][R4.64] ;  /* 0x0000002404047981 */ /* 0x000ea4000c1e1500 */
[----:B--2---:R-:W-:-:S05]  /*39c0*/  HADD2.F32 R0, -RZ, R4.H0_H0 ;  /* 0x20000004ff007230 */ /* 0x004fca0000004100 */
[----:B------:R-:W-:Y:S01]  /*39d0*/  F2FP.BF16.F32.PACK_AB R0, RZ, R0 ;  /* 0x00000000ff00723e */ /* 0x000fe200000010ff */
[----:B------:R-:W-:Y:S06]  /*39e0*/  BRA `(.L_x_2384) ;  /* 0x0000000800f87947 */ /* 0x000fec0003800000 */
.L_x_2394:
        /* <DEDUP_REMOVED lines=12> */
.L_x_2385:
        /* <DEDUP_REMOVED lines=13> */
.L_x_2398:
        /* <DEDUP_REMOVED lines=12> */
.L_x_2397:
        /* <DEDUP_REMOVED lines=27> */
.L_x_2400:
        /* <DEDUP_REMOVED lines=14> */
.L_x_2399:
[----:B------:R1:W5:Y:S01]  /*3ed0*/  LDG.E.U16 R0, desc[UR36][R4.64] ;  /* 0x0000002404007981 */ /* 0x000362000c1e1500 */
[----:B------:R-:W-:Y:S05]  /*3ee0*/  BRA `(.L_x_2384) ;  /* 0x0000000400b87947 */ /* 0x000fea0003800000 */
.L_x_2396:
        /* <DEDUP_REMOVED lines=12> */
.L_x_2403:
        /* <DEDUP_REMOVED lines=21> */
.L_x_2407:
[----:B------:R-:W-:Y:S05]  /*4100*/  BSYNC.RECONVERGENT B1 ;  /* 0x0000000000017941 */ /* 0x000fea0003800200 */
.L_x_2406:
[----:B------:R-:W-:Y:S01]  /*4110*/  IMAD.SHL.U32 R0, R0, 0x100000, RZ ;  /* 0x0010000000007824 */ /* 0x000fe200078e00ff */
[----:B------:R-:W-:-:S04]  /*4120*/  LEA R3, R3, 0x3b800000, 0x17 ;  /* 0x3b80000003037811 */ /* 0x000fc800078eb8ff */
[----:B------:R-:W-:-:S07]  /*4130*/  LOP3.LUT R0, R3, R0, R7, 0xfe, !PT ;  /* 0x0000000003007212 */ /* 0x000fce00078efe07 */
.L_x_2405:
[----:B------:R-:W-:Y:S05]  /*4140*/  BSYNC.RECONVERGENT B0 ;  /* 0x0000000000007941 */ /* 0x000fea0003800200 */
.L_x_2404:
[----:B------:R-:W-:Y:S01]  /*4150*/  F2FP.BF16.F32.PACK_AB R0, RZ, R0 ;  /* 0x00000000ff00723e */ /* 0x000fe200000010ff */
[----:B------:R-:W-:Y:S06]  /*4160*/  BRA `(.L_x_2384) ;  /* 0x0000000400187947 */ /* 0x000fec0003800000 */
.L_x_2402:
        /* <DEDUP_REMOVED lines=21> */
.L_x_2411:
[----:B------:R-:W-:Y:S05]  /*42c0*/  BSYNC.RECONVERGENT B1 ;  /* 0x0000000000017941 */ /* 0x000fea0003800200 */
.L_x_2410:
[----:B------:R-:W-:Y:S01]  /*42d0*/  IMAD.SHL.U32 R0, R0, 0x200000, RZ ;  /* 0x0020000000007824 */ /* 0x000fe200078e00ff */
[----:B------:R-:W-:-:S04]  /*42e0*/  LEA R3, R3, 0x37800000, 0x17 ;  /* 0x3780000003037811 */ /* 0x000fc800078eb8ff */
[----:B------:R-:W-:-:S07]  /*42f0*/  LOP3.LUT R0, R3, R0, R7, 0xfe, !PT ;  /* 0x0000000003007212 */ /* 0x000fce00078efe07 */
.L_x_2409:
[----:B------:R-:W-:Y:S05]  /*4300*/  BSYNC.RECONVERGENT B0 ;  /* 0x0000000000007941 */ /* 0x000fea0003800200 */
.L_x_2408:
[----:B------:R-:W-:Y:S01]  /*4310*/  F2FP.BF16.F32.PACK_AB R0, RZ, R0 ;  /* 0x00000000ff00723e */ /* 0x000fe200000010ff */
[----:B------:R-:W-:Y:S06]  /*4320*/  BRA `(.L_x_2384) ;  /* 0x0000000000a87947 */ /* 0x000fec0003800000 */
.L_x_2401:
        /* <DEDUP_REMOVED lines=14> */
.L_x_2415:
[----:B------:R-:W-:Y:S05]  /*4410*/  BSYNC.RECONVERGENT B0 ;  /* 0x0000000000007941 */ /* 0x000fea0003800200 */
.L_x_2414:
[----:B------:R-:W-:Y:S01]  /*4420*/  F2FP.BF16.F32.PACK_AB R0, RZ, R0 ;  /* 0x00000000ff00723e */ /* 0x000fe200000010ff */
[----:B------:R-:W-:Y:S06]  /*4430*/  BRA `(.L_x_2384) ;  /* 0x0000000000647947 */ /* 0x000fec0003800000 */
.L_x_2389:
        /* <DEDUP_REMOVED lines=16> */
.L_x_2416:
[----:B------:R-:W-:Y:S01]  /*4540*/  PRMT R0, RZ, 0x7610, R0 ;  /* 0x00007610ff007816 */ /* 0x000fe20000000000 */
[----:B------:R-:W-:Y:S06]  /*4550*/  BRA `(.L_x_2384) ;  /* 0x00000000001c7947 */ /* 0x000fec0003800000 */
.L_x_2413:
[----:B------:R-:W2:Y:S02]  /*4560*/  LDG.E.64 R4, desc[UR36][R4.64] ;  /* 0x0000002404047981 */ /* 0x000ea4000c1e1b00 */
[----:B--2---:R-:W0:Y:S02]  /*4570*/  I2F.U64 R0, R4 ;  /* 0x0000000400007312 */ /* 0x004e240000301000 */
[----:B0-----:R-:W-:Y:S01]  /*4580*/  F2FP.BF16.F32.PACK_AB R0, RZ, R0 ;  /* 0x00000000ff00723e */ /* 0x001fe200000010ff */
[----:B------:R-:W-:Y:S06]  /*4590*/  BRA `(.L_x_2384) ;  /* 0x00000000000c7947 */ /* 0x000fec0003800000 */
.L_x_2412:
[----:B------:R-:W2:Y:S02]  /*45a0*/  LDG.E R4, desc[UR36][R4.64] ;  /* 0x0000002404047981 */ /* 0x000ea4000c1e1900 */
[----:B--2---:R-:W-:-:S04]  /*45b0*/  I2FP.F32.U32 R0, R4 ;  /* 0x0000000400007245 */ /* 0x004fc80000201000 */
[----:B------:R-:W-:-:S07]  /*45c0*/  F2FP.BF16.F32.PACK_AB R0, RZ, R0 ;  /* 0x00000000ff00723e */ /* 0x000fce00000010ff */
.L_x_2384:
[----:B------:R-:W-:Y:S05]  /*45d0*/  BSYNC.RECONVERGENT B6 ;  /* 0x0000000000067941 */ /* 0x000fea0003800200 */
.L_x_2383:
[C---:B------:R-:W-:Y:S01]  /*45e0*/  VIADD R3, R25.reuse, 0x100 ;  /* 0x0000010019037836 */ /* 0x040fe20000000000 */
        /* <DEDUP_REMOVED lines=10> */
[----:B01----:R-:W-:Y:S02]  /*4690*/  @!P2 FMUL.FTZ R4, R18, R18 ;  /* 0x000000121204a220 */ /* 0x003fe40000410000 */
[----:B------:R0:W1:Y:S01]  /*46a0*/  @!P0 F2F.BF16.F32 R5, R3 ;  /* 0x0000000300058304 */ /* 0x0000620000202000 */
[----:B------:R-:W-:Y:S01]  /*46b0*/  @!P3 IMAD.U32 R6, R0, 0x10000, RZ ;  /* 0x000100000006b824 */ /* 0x000fe200078e00ff */
[----:B------:R-:W2:Y:S01]  /*46c0*/  LDC.U8 R18, c[0x0][0x3ac] ;  /* 0x0000eb00ff127b82 */ /* 0x000ea20000000000 */
[----:B------:R-:W-:Y:S02]  /*46d0*/  @!P1 IMAD.U32 R0, R19, 0x10000, RZ ;  /* 0x0001000013009824 */ /* 0x000fe400078e00ff */
[----:B------:R-:W-:-:S02]  /*46e0*/  @!P3 FMUL.FTZ R6, R6, R6 ;  /* 0x000000060606b220 */ /* 0x000fc40000410000 */
[----:B------:R-:W-:Y:S01]  /*46f0*/  @!P1 FMUL.FTZ R0, R0, R0 ;  /* 0x0000000000009220 */ /* 0x000fe20000410000 */
[----:B------:R0:W3:Y:S08]  /*4700*/  @!P2 F2F.BF16.F32 R17, R4 ;  /* 0x000000040011a304 */ /* 0x0000f00000202000 */
[----:B------:R0:W4:Y:S08]  /*4710*/  @!P3 F2F.BF16.F32 R19, R6 ;  /* 0x000000060013b304 */ /* 0x0001300000202000 */
[----:B------:R0:W0:Y:S01]  /*4720*/  @!P1 F2F.BF16.F32 R22, R0 ;  /* 0x0000000000169304 */ /* 0x0000220000202000 */
[----:B-1-3--:R-:W-:Y:S05]  /*4730*/  @P0 BRA `(.L_x_2418) ;  /* 0x0000001000300947 */ /* 0x00afea0003800000 */
[----:B------:R-:W1:Y:S01]  /*4740*/  LDCU UR4, c[0x0][0x3b0] ;  /* 0x00007600ff0477ac */ /* 0x000e620008000800 */
[----:B------:R-:W3:Y:S01]  /*4750*/  LDC.64 R8, c[0x0][0x390] ;  /* 0x0000e400ff087b82 */ /* 0x000ee20000000a00 */
[----:B0-----:R-:W-:Y:S01]  /*4760*/  IMAD R0, R2, 0x200, R25 ;  /* 0x0000020002007824 */ /* 0x001fe200078e0219 */
[----:B--2---:R-:W-:-:S03]  /*4770*/  PRMT R4, R18, 0x9910, RZ ;  /* 0x0000991012047816 */ /* 0x004fc600000000ff */
[----:B-1----:R-:W-:Y:S02]  /*4780*/  IMAD R3, R0, UR4, RZ ;  /* 0x0000000400037c24 */ /* 0x002fe4000f8e02ff */
[----:B------:R-:W-:-:S05]  /*4790*/  IMAD.MOV.U32 R0, RZ, RZ, R4 ;  /* 0x000000ffff007224 */ /* 0x000fca00078e0004 */
[----:B------:R-:W-:Y:S02]  /*47a0*/  ISETP.GT.AND P0, PT, R0, 0x9, PT ;  /* 0x000000090000780c */ /* 0x000fe40003f04270 */
[----:B---3--:R-:W-:-:S05]  /*47b0*/  IADD3 R8, P1, PT, R3, R8, RZ ;  /* 0x0000000803087210 */ /* 0x008fca0007f3e0ff */
        /* <DEDUP_REMOVED lines=15> */
.L_x_2422:
[----:B------:R-:W-:Y:S02]  /*48b0*/  IMAD.U32 R5, R5, 0x10000, RZ ;  /* 0x0001000005057824 */ /* 0x000fe400078e00ff */
[----:B------:R-:W-:-:S04]  /*48c0*/  IMAD.MOV.U32 R25, RZ, RZ, R23 ;  /* 0x000000ffff197224 */ /* 0x000fc800078e0017 */
[----:B------:R-:W0:Y:S02]  /*48d0*/  F2I.S64.TRUNC R4, R5 ;  /* 0x0000000500047311 */ /* 0x000e24000020d900 */
[----:B0-----:R0:W-:Y:S01]  /*48e0*/  STG.E.U8 desc[UR36][R8.64], R4 ;  /* 0x0000000408007986 */ /* 0x0011e2000c101124 */
[----:B------:R-:W-:Y:S05]  /*48f0*/  BRA `(.L_x_2418) ;  /* 0x0000000c00c07947 */ /* 0x000fea0003800000 */
.L_x_2421:
        /* <DEDUP_REMOVED lines=11> */
.L_x_2425:
[----:B------:R-:W-:Y:S02]  /*49b0*/  IMAD.U32 R5, R5, 0x10000, RZ ;  /* 0x0001000005057824 */ /* 0x000fe400078e00ff */
[----:B------:R-:W-:-:S04]  /*49c0*/  IMAD.MOV.U32 R25, RZ, RZ, R23 ;  /* 0x000000ffff197224 */ /* 0x000fc800078e0017 */
[----:B------:R-:W0:Y:S02]  /*49d0*/  F2I.FTZ.TRUNC.NTZ R5, R5 ;  /* 0x0000000500057305 */ /* 0x000e24000021f100 */
[----:B0-----:R0:W-:Y:S01]  /*49e0*/  STG.E desc[UR36][R8.64], R5 ;  /* 0x0000000508007986 */ /* 0x0011e2000c101924 */
[----:B------:R-:W-:Y:S05]  /*49f0*/  BRA `(.L_x_2418) ;  /* 0x0000000c00807947 */ /* 0x000fea0003800000 */
.L_x_2424:
[----:B------:R-:W-:Y:S02]  /*4a00*/  IMAD.U32 R5, R5, 0x10000, RZ ;  /* 0x0001000005057824 */ /* 0x000fe400078e00ff */
[----:B------:R-:W-:-:S04]  /*4a10*/  IMAD.MOV.U32 R25, RZ, RZ, R23 ;  /* 0x000000ffff197224 */ /* 0x000fc800078e0017 */
[----:B------:R-:W0:Y:S02]  /*4a20*/  F2I.FTZ.TRUNC.NTZ R5, R5 ;  /* 0x0000000500057305 */ /* 0x000e24000021f100 */
[----:B0-----:R0:W-:Y:S01]  /*4a30*/  STG.E.U16 desc[UR36][R8.64], R5 ;  /* 0x0000000508007986 */ /* 0x0011e2000c101524 */
[----:B------:R-:W-:Y:S05]  /*4a40*/  BRA `(.L_x_2418) ;  /* 0x0000000c006c7947 */ /* 0x000fea0003800000 */
.L_x_2420:
        /* <DEDUP_REMOVED lines=10> */
.L_x_2427:
[----:B------:R-:W-:Y:S02]  /*4af0*/  IMAD.U32 R0, R5, 0x10000, RZ ;  /* 0x0001000005007824 */ /* 0x000fe400078e00ff */
[----:B------:R-:W-:-:S03]  /*4b00*/  IMAD.MOV.U32 R25, RZ, RZ, R23 ;  /* 0x000000ffff197224 */ /* 0x000fc600078e0017 */
[----:B------:R-:W-:-:S05]  /*4b10*/  F2FP.F16.F32.PACK_AB R0, RZ, R0 ;  /* 0x00000000ff00723e */ /* 0x000fca00000000ff */
[----:B------:R0:W-:Y:S01]  /*4b20*/  STG.E.U16 desc[UR36][R8.64], R0 ;  /* 0x0000000008007986 */ /* 0x0001e2000c101524 */
[----:B------:R-:W-:Y:S05]  /*4b30*/  BRA `(.L_x_2418) ;  /* 0x0000000c00307947 */ /* 0x000fea0003800000 */
.L_x_2426:
        /* <DEDUP_REMOVED lines=11> */
.L_x_2429:
[----:B------:R-:W-:Y:S02]  /*4bf0*/  IMAD.U32 R5, R5, 0x10000, RZ ;  /* 0x0001000005057824 */ /* 0x000fe400078e00ff */
[----:B------:R-:W-:-:S03]  /*4c00*/  IMAD.MOV.U32 R25, RZ, RZ, R23 ;  /* 0x000000ffff197224 */ /* 0x000fc600078e0017 */
[----:B------:R-:W-:-:S04]  /*4c10*/  F2FP.F16.F32.PACK_AB R3, RZ, R5 ;  /* 0x00000005ff03723e */ /* 0x000fc800000000ff */
[----:B------:R-:W-:-:S05]  /*4c20*/  PRMT R3, R3, 0x5410, RZ ;  /* 0x0000541003037816 */ /* 0x000fca00000000ff */
[----:B------:R0:W-:Y:S01]  /*4c30*/  STG.E desc[UR36][R8.64], R3 ;  /* 0x0000000308007986 */ /* 0x0001e2000c101924 */
[----:B------:R-:W-:Y:S05]  /*4c40*/  BRA `(.L_x_2418) ;  /* 0x0000000800ec7947 */ /* 0x000fea0003800000 */
.L_x_2428:
[----:B------:R-:W-:Y:S02]  /*4c50*/  IMAD.U32 R4, R5, 0x10000, RZ ;  /* 0x0001000005047824 */ /* 0x000fe400078e00ff */
[----:B------:R-:W-:Y:S02]  /*4c60*/  IMAD.MOV.U32 R25, RZ, RZ, R23 ;  /* 0x000000ffff197224 */ /* 0x000fe400078e0017 */
[----:B------:R-:W-:-:S06]  /*4c70*/  FMUL.FTZ R4, R4, 1 ;  /* 0x3f80000004047820 */ /* 0x000fcc0000410000 */
[----:B------:R-:W0:Y:S02]  /*4c80*/  F2F.F64.F32 R4, R4 ;  /* 0x0000000400047310 */ /* 0x000e240000201800 */
[----:B0-----:R0:W-:Y:S01]  /*4c90*/  STG.E.64 desc[UR36][R8.64], R4 ;  /* 0x0000000408007986 */ /* 0x0011e2000c101b24 */
[----:B------:R-:W-:Y:S05]  /*4ca0*/  BRA `(.L_x_2418) ;  /* 0x0000000800d47947 */ /* 0x000fea0003800000 */
.L_x_2419:
        /* <DEDUP_REMOVED lines=14> */
.L_x_2432:
[----:B------:R-:W-:Y:S01]  /*4d90*/  IMAD.U32 R5, R5, 0x10000, RZ ;  /* 0x0001000005057824 */ /* 0x000fe200078e00ff */
[----:B------:R-:W-:Y:S01]  /*4da0*/  CS2R R6, SRZ ;  /* 0x0000000000067805 */ /* 0x000fe2000001ff00 */
[----:B------:R-:W-:Y:S02]  /*4db0*/  IMAD.MOV.U32 R25, RZ, RZ, R23 ;  /* 0x000000ffff197224 */ /* 0x000fe400078e0017 */
[----:B------:R-:W-:-:S06]  /*4dc0*/  FMUL.FTZ R5, R5, 1 ;  /* 0x3f80000005057820 */ /* 0x000fcc0000410000 */
[----:B------:R-:W0:Y:S02]  /*4dd0*/  F2F.F64.F32 R4, R5 ;  /* 0x0000000500047310 */ /* 0x000e240000201800 */
[----:B0-----:R0:W-:Y:S01]  /*4de0*/  STG.E.128 desc[UR36][R8.64], R4 ;  /* 0x0000000408007986 */ /* 0x0011e2000c101d24 */
[----:B------:R-:W-:Y:S05]  /*4df0*/  BRA `(.L_x_2418) ;  /* 0x0000000800807947 */ /* 0x000fea0003800000 */
.L_x_2431:
        /* <DEDUP_REMOVED lines=19> */
.L_x_2436:
[----:B------:R-:W-:Y:S05]  /*4f30*/  BSYNC.RECONVERGENT B0 ;  /* 0x0000000000007941 */ /* 0x000fea0003800200 */
.L_x_2435:
[----:B------:R-:W-:Y:S01]  /*4f40*/  LOP3.LUT R5, R0, 0x80, R5, 0xf8, !PT ;  /* 0x0000008000057812 */ /* 0x000fe200078ef805 */
[----:B------:R-:W-:-:S04]  /*4f50*/  IMAD.MOV.U32 R25, RZ, RZ, R23 ;  /* 0x000000ffff197224 */ /* 0x000fc800078e0017 */
[----:B------:R0:W-:Y:S01]  /*4f60*/  STG.E.U8 desc[UR36][R8.64], R5 ;  /* 0x0000000508007986 */ /* 0x0001e2000c101124 */
[----:B------:R-:W-:Y:S05]  /*4f70*/  BRA `(.L_x_2418) ;  /* 0x0000000800207947 */ /* 0x000fea0003800000 */
.L_x_2434:
        /* <DEDUP_REMOVED lines=15> */
.L_x_2438:
[----:B------:R-:W-:Y:S05]  /*5070*/  BSYNC.RECONVERGENT B0 ;  /* 0x0000000000007941 */ /* 0x000fea0003800200 */
.L_x_2437:
[----:B------:R-:W-:Y:S01]  /*5080*/  LOP3.LUT R5, R0, 0x80, R5, 0xf8, !PT ;  /* 0x0000008000057812 */ /* 0x000fe200078ef805 */
[----:B------:R-:W-:-:S04]  /*5090*/  IMAD.MOV.U32 R25, RZ, RZ, R23 ;  /* 0x000000ffff197224 */ /* 0x000fc800078e0017 */
[----:B------:R3:W-:Y:S01]  /*50a0*/  STG.E.U8 desc[UR36][R8.64], R5 ;  /* 0x0000000508007986 */ /* 0x0007e2000c101124 */
[----:B------:R-:W-:Y:S05]  /*50b0*/  BRA `(.L_x_2418) ;  /* 0x0000000400d07947 */ /* 0x000fea0003800000 */
.L_x_2433:
[----:B------:R1:W-:Y:S01]  /*50c0*/  STG.E.U16 desc[UR36][R8.64], R5 ;  /* 0x0000000508007986 */ /* 0x0003e2000c101524 */
[----:B------:R-:W-:Y:S01]  /*50d0*/  IMAD.MOV.U32 R25, RZ, RZ, R23 ;  /* 0x000000ffff197224 */ /* 0x000fe200078e0017 */
[----:B------:R-:W-:Y:S06]  /*50e0*/  BRA `(.L_x_2418) ;  /* 0x0000000400c47947 */ /* 0x000fec0003800000 */
.L_x_2430:
        /* <DEDUP_REMOVED lines=13> */
.L_x_2441:
        /* <DEDUP_REMOVED lines=13> */
.L_x_2444:
[----:B------:R-:W-:-:S04]  /*5290*/  SHF.R.U32.HI R0, RZ, 0x14, R3 ;  /* 0x00000014ff007819 */ /* 0x000fc80000011603 */
[----:B------:R-:W-:-:S04]  /*52a0*/  LOP3.LUT R0, R0, 0x1, RZ, 0xc0, !PT ;  /* 0x0000000100007812 */ /* 0x000fc800078ec0ff */
[----:B------:R-:W-:-:S04]  /*52b0*/  IADD3 R0, PT, PT, R3, 0x487ffff, R0 ;  /* 0x0487ffff03007810 */ /* 0x000fc80007ffe000 */
[----:B------:R-:W-:-:S04]  /*52c0*/  SHF.R.U32.HI R0, RZ, 0x14, R0 ;  /* 0x00000014ff007819 */ /* 0x000fc80000011600 */
[----:B------:R-:W-:-:S07]  /*52d0*/  LOP3.LUT R0, R0, 0xff, RZ, 0xc0, !PT ;  /* 0x000000ff00007812 */ /* 0x000fce00078ec0ff */
.L_x_2445:
[----:B------:R-:W-:-:S04]  /*52e0*/  SHF.R.U32.HI R3, RZ, 0x18, R3 ;  /* 0x00000018ff037819 */ /* 0x000fc80000011603 */
[----:B------:R-:W-:-:S04]  /*52f0*/  LOP3.LUT R0, R0, 0x80, R3, 0xf8, !PT ;  /* 0x0000008000007812 */ /* 0x000fc800078ef803 */
[----:B------:R-:W-:-:S07]  /*5300*/  PRMT R4, R0, 0x7610, R4 ;  /* 0x0000761000047816 */ /* 0x000fce0000000004 */
.L_x_2443:
[----:B------:R-:W-:Y:S05]  /*5310*/  BSYNC.RECONVERGENT B0 ;  /* 0x0000000000007941 */ /* 0x000fea0003800200 */
.L_x_2442:
[----:B------:R0:W-:Y:S01]  /*5320*/  STG.E.U8 desc[UR36][R8.64], R4 ;  /* 0x0000000408007986 */ /* 0x0001e2000c101124 */
[----:B------:R-:W-:Y:S01]  /*5330*/  IMAD.MOV.U32 R25, RZ, RZ, R23 ;  /* 0x000000ffff197224 */ /* 0x000fe200078e0017 */
[----:B------:R-:W-:Y:S06]  /*5340*/  BRA `(.L_x_2418) ;  /* 0x00000004002c7947 */ /* 0x000fec0003800000 */
.L_x_2440:
        /* <DEDUP_REMOVED lines=13> */
.L_x_2448:
[----:B------:R-:W-:-:S04]  /*5420*/  SHF.R.U32.HI R0, RZ, 0x15, R3 ;  /* 0x00000015ff007819 */ /* 0x000fc80000011603 */
[----:B------:R-:W-:-:S04]  /*5430*/  LOP3.LUT R0, R0, 0x1, RZ, 0xc0, !PT ;  /* 0x0000000100007812 */ /* 0x000fc800078ec0ff */
[----:B------:R-:W-:-:S04]  /*5440*/  IADD3 R0, PT, PT, R3, 0x88fffff, R0 ;  /* 0x088fffff03007810 */ /* 0x000fc80007ffe000 */
[----:B------:R-:W-:-:S04]  /*5450*/  SHF.R.U32.HI R0, RZ, 0x15, R0 ;  /* 0x00000015ff007819 */ /* 0x000fc80000011600 */
[----:B------:R-:W-:-:S07]  /*5460*/  LOP3.LUT R0, R0, 0xff, RZ, 0xc0, !PT ;  /* 0x000000ff00007812 */ /* 0x000fce00078ec0ff */
.L_x_2449:
[----:B------:R-:W-:-:S04]  /*5470*/  SHF.R.U32.HI R3, RZ, 0x18, R3 ;  /* 0x00000018ff037819 */ /* 0x000fc80000011603 */
[----:B------:R-:W-:-:S04]  /*5480*/  LOP3.LUT R0, R0, 0x80, R3, 0xf8, !PT ;  /* 0x0000008000007812 */ /* 0x000fc800078ef803 */
[----:B------:R-:W-:-:S07]  /*5490*/  PRMT R4, R0, 0x7610, R4 ;  /* 0x0000761000047816 */ /* 0x000fce0000000004 */
.L_x_2447:
[----:B------:R-:W-:Y:S05]  /*54a0*/  BSYNC.RECONVERGENT B0 ;  /* 0x0000000000007941 */ /* 0x000fea0003800200 */
.L_x_2446:
[----:B------:R0:W-:Y:S01]  /*54b0*/  STG.E.U8 desc[UR36][R8.64], R4 ;  /* 0x0000000408007986 */ /* 0x0001e2000c101124 */
[----:B------:R-:W-:Y:S01]  /*54c0*/  IMAD.MOV.U32 R25, RZ, RZ, R23 ;  /* 0x000000ffff197224 */ /* 0x000fe200078e0017 */
[----:B------:R-:W-:Y:S06]  /*54d0*/  BRA `(.L_x_2418) ;  /* 0x0000000000c87947 */ /* 0x000fec0003800000 */
.L_x_2439:
[----:B------:R-:W-:-:S13]  /*54e0*/  ISETP.NE.AND P0, PT, R0, 0x1c, PT ;  /* 0x0000001c0000780c */ /* 0x000fda0003f05270 */
[----:B------:R-:W-:Y:S05]  /*54f0*/  @!P0 BRA `(.L_x_2450) ;  /* 0x0000000000b08947 */ /* 0x000fea0003800000 */
[----:B------:R-:W-:-:S13]  /*5500*/  ISETP.NE.AND P0, PT, R0, 0x1d, PT ;  /* 0x0000001d0000780c */ /* 0x000fda0003f05270 */
[----:B------:R-:W-:Y:S05]  /*5510*/  @!P0 BRA `(.L_x_2451) ;  /* 0x0000000000948947 */ /* 0x000fea0003800000 */
[----:B------:R-:W-:-:S13]  /*5520*/  ISETP.NE.AND P0, PT, R0, 0x2c, PT ;  /* 0x0000002c0000780c */ /* 0x000fda0003f05270 */
[----:B------:R-:W-:Y:S05]  /*5530*/  @!P0 BRA `(.L_x_2452) ;  /* 0x0000000000488947 */ /* 0x000fea0003800000 */
.L_x_2423:
        /* <DEDUP_REMOVED lines=16> */
.L_x_2453:
[----:B------:R-:W-:Y:S01]  /*5640*/  IMAD.MOV.U32 R25, RZ, RZ, R23 ;  /* 0x000000ffff197224 */ /* 0x000fe200078e0017 */
[----:B------:R-:W-:Y:S06]  /*5650*/  BRA `(.L_x_2418) ;  /* 0x0000000000687947 */ /* 0x000fec0003800000 */
.L_x_2452:
        /* <DEDUP_REMOVED lines=17> */
.L_x_2451:
[----:B------:R-:W-:Y:S02]  /*5770*/  IMAD.U32 R5, R5, 0x10000, RZ ;  /* 0x0001000005057824 */ /* 0x000fe400078e00ff */
[----:B------:R-:W-:-:S04]  /*5780*/  IMAD.MOV.U32 R25, RZ, RZ, R23 ;  /* 0x000000ffff197224 */ /* 0x000fc800078e0017 */
[----:B------:R-:W0:Y:S02]  /*5790*/  F2I.U64.TRUNC R4, R5 ;  /* 0x0000000500047311 */ /* 0x000e24000020d800 */
[----:B0-----:R0:W-:Y:S01]  /*57a0*/  STG.E.64 desc[UR36][R8.64], R4 ;  /* 0x0000000408007986 */ /* 0x0011e2000c101b24 */
[----:B------:R-:W-:Y:S05]  /*57b0*/  BRA `(.L_x_2418) ;  /* 0x0000000000107947 */ /* 0x000fea0003800000 */
.L_x_2450:
[----:B------:R-:W-:Y:S02]  /*57c0*/  IMAD.U32 R5, R5, 0x10000, RZ ;  /* 0x0001000005057824 */ /* 0x000fe400078e00ff */
[----:B------:R-:W-:-:S04]  /*57d0*/  IMAD.MOV.U32 R25, RZ, RZ, R23 ;  /* 0x000000ffff197224 */ /* 0x000fc800078e0017 */
[----:B------:R-:W0:Y:S02]  /*57e0*/  F2I.FTZ.U32.TRUNC.NTZ R5, R5 ;  /* 0x0000000500057305 */ /* 0x000e24000021f000 */
[----:B0-----:R0:W-:Y:S02]  /*57f0*/  STG.E desc[UR36][R8.64], R5 ;  /* 0x0000000508007986 */ /* 0x0011e4000c101924 */
.L_x_2418:
[----:B------:R-:W-:Y:S05]  /*5800*/  BSYNC.RECONVERGENT B6 ;  /* 0x0000000000067941 */ /* 0x000fea0003800200 */
.L_x_2417:
[----:B------:R-:W-:Y:S01]  /*5810*/  ISETP.GE.AND P0, PT, R25, R16, PT ;  /* 0x000000101900720c */ /* 0x000fe20003f06270 */
[----:B------:R-:W-:-:S12]  /*5820*/  BSSY.RECONVERGENT B6, `(.L_x_2454) ;  /* 0x00001f0000067945 */ /* 0x000fd80003800200 */
[----:B------:R-:W-:Y:S05]  /*5830*/  @P0 BRA `(.L_x_2455) ;  /* 0x0000001c00b80947 */ /* 0x000fea0003800000 */
[----:B------:R-:W5:Y:S01]  /*5840*/  LDCU UR4, c[0x0][0x3b0] ;  /* 0x00007600ff0477ac */ /* 0x000f620008000800 */
[----:B01-3--:R-:W0:Y:S01]  /*5850*/  LDC.64 R8, c[0x0][0x390] ;  /* 0x0000e400ff087b82 */ /* 0x00be220000000a00 */
[----:B------:R-:W-:Y:S01]  /*5860*/  IMAD R0, R2, 0x200, R25 ;  /* 0x0000020002007824 */ /* 0x000fe200078e0219 */
[----:B--2---:R-:W-:-:S03]  /*5870*/  PRMT R4, R18, 0x9910, RZ ;  /* 0x0000991012047816 */ /* 0x004fc600000000ff */
        /* <DEDUP_REMOVED lines=18> */
.L_x_2459:
[----:B------:R-:W-:-:S06]  /*59a0*/  IMAD.U32 R5, R22, 0x10000, RZ ;  /* 0x0001000016057824 */ /* 0x000fcc00078e00ff */
[----:B------:R-:W0:Y:S02]  /*59b0*/  F2I.S64.TRUNC R4, R5 ;  /* 0x0000000500047311 */ /* 0x000e24000020d900 */
[----:B0-----:R0:W-:Y:S01]  /*59c0*/  STG.E.U8 desc[UR36][R8.64], R4 ;  /* 0x0000000408007986 */ /* 0x0011e2000c101124 */
[----:B------:R-:W-:Y:S05]  /*59d0*/  BRA `(.L_x_2461) ;  /* 0x0000000c006c7947 */ /* 0x000fea0003800000 */
.L_x_2458:
        /* <DEDUP_REMOVED lines=10> */
.L_x_2463:
[----:B------:R-:W-:-:S04]  /*5a80*/  IMAD.U32 R22, R22, 0x10000, RZ ;  /* 0x0001000016167824 */ /* 0x000fc800078e00ff */
[----:B------:R-:W0:Y:S02]  /*5a90*/  F2I.FTZ.TRUNC.NTZ R3, R22 ;  /* 0x0000001600037305 */ /* 0x000e24000021f100 */
[----:B0-----:R0:W-:Y:S01]  /*5aa0*/  STG.E desc[UR36][R8.64], R3 ;  /* 0x0000000308007986 */ /* 0x0011e2000c101924 */
[----:B------:R-:W-:Y:S05]  /*5ab0*/  BRA `(.L_x_2461) ;  /* 0x0000000c00347947 */ /* 0x000fea0003800000 */
.L_x_2462:
[----:B------:R-:W-:-:S04]  /*5ac0*/  IMAD.U32 R22, R22, 0x10000, RZ ;  /* 0x0001000016167824 */ /* 0x000fc800078e00ff */
[----:B------:R-:W0:Y:S02]  /*5ad0*/  F2I.FTZ.TRUNC.NTZ R3, R22 ;  /* 0x0000001600037305 */ /* 0x000e24000021f100 */
[----:B0-----:R0:W-:Y:S01]  /*5ae0*/  STG.E.U16 desc[UR36][R8.64], R3 ;  /* 0x0000000308007986 */ /* 0x0011e2000c101524 */
[----:B------:R-:W-:Y:S05]  /*5af0*/  BRA `(.L_x_2461) ;  /* 0x0000000c00247947 */ /* 0x000fea0003800000 */
.L_x_2457:
        /* <DEDUP_REMOVED lines=9> */
.L_x_2465:
[----:B------:R-:W-:-:S05]  /*5b90*/  IMAD.U32 R0, R22, 0x10000, RZ ;  /* 0x0001000016007824 */ /* 0x000fca00078e00ff */
[----:B------:R-:W-:-:S05]  /*5ba0*/  F2FP.F16.F32.PACK_AB R0, RZ, R0 ;  /* 0x00000000ff00723e */ /* 0x000fca00000000ff */
[----:B------:R0:W-:Y:S01]  /*5bb0*/  STG.E.U16 desc[UR36][R8.64], R0 ;  /* 0x0000000008007986 */ /* 0x0001e2000c101524 */
[----:B------:R-:W-:Y:S05]  /*5bc0*/  BRA `(.L_x_2461) ;  /* 0x0000000800f07947 */ /* 0x000fea0003800000 */
.L_x_2464:
        /* <DEDUP_REMOVED lines=10> */
.L_x_2467:
[----:B------:R-:W-:-:S05]  /*5c70*/  IMAD.U32 R22, R22, 0x10000, RZ ;  /* 0x0001000016167824 */ /* 0x000fca00078e00ff */
[----:B------:R-:W-:-:S04]  /*5c80*/  F2FP.F16.F32.PACK_AB R3, RZ, R22 ;  /* 0x00000016ff03723e */ /* 0x000fc800000000ff */
[----:B------:R-:W-:-:S05]  /*5c90*/  PRMT R3, R3, 0x5410, RZ ;  /* 0x0000541003037816 */ /* 0x000fca00000000ff */
[----:B------:R0:W-:Y:S01]  /*5ca0*/  STG.E desc[UR36][R8.64], R3 ;  /* 0x0000000308007986 */ /* 0x0001e2000c101924 */
[----:B------:R-:W-:Y:S05]  /*5cb0*/  BRA `(.L_x_2461) ;  /* 0x0000000800b47947 */ /* 0x000fea0003800000 */
.L_x_2466:
[----:B------:R-:W-:-:S04]  /*5cc0*/  IMAD.U32 R4, R22, 0x10000, RZ ;  /* 0x0001000016047824 */ /* 0x000fc800078e00ff */
[----:B------:R-:W-:-:S06]  /*5cd0*/  FMUL.FTZ R4, R4, 1 ;  /* 0x3f80000004047820 */ /* 0x000fcc0000410000 */
[----:B------:R-:W0:Y:S02]  /*5ce0*/  F2F.F64.F32 R4, R4 ;  /* 0x0000000400047310 */ /* 0x000e240000201800 */
[----:B0-----:R0:W-:Y:S01]  /*5cf0*/  STG.E.64 desc[UR36][R8.64], R4 ;  /* 0x0000000408007986 */ /* 0x0011e2000c101b24 */
[----:B------:R-:W-:Y:S05]  /*5d00*/  BRA `(.L_x_2461) ;  /* 0x0000000800a07947 */ /* 0x000fea0003800000 */
.L_x_2456:
        /* <DEDUP_REMOVED lines=14> */
.L_x_2471:
        /* <DEDUP_REMOVED lines=17> */
.L_x_2474:
[----:B------:R-:W-:-:S04]  /*5f00*/  SHF.R.U32.HI R3, RZ, 0x18, R5 ;  /* 0x00000018ff037819 */ /* 0x000fc80000011605 */
[----:B------:R-:W-:-:S04]  /*5f10*/  LOP3.LUT R0, R0, 0x80, R3, 0xf8, !PT ;  /* 0x0000008000007812 */ /* 0x000fc800078ef803 */
[----:B------:R-:W-:-:S07]  /*5f20*/  PRMT R4, R0, 0x7610, R4 ;  /* 0x0000761000047816 */ /* 0x000fce0000000004 */
.L_x_2473:
[----:B------:R-:W-:Y:S05]  /*5f30*/  BSYNC.RECONVERGENT B0 ;  /* 0x0000000000007941 */ /* 0x000fea0003800200 */
.L_x_2472:
[----:B------:R0:W-:Y:S01]  /*5f40*/  STG.E.U8 desc[UR36][R8.64], R4 ;  /* 0x0000000408007986 */ /* 0x0001e2000c101124 */
[----:B------:R-:W-:Y:S05]  /*5f50*/  BRA `(.L_x_2461) ;  /* 0x00000008000c7947 */ /* 0x000fea0003800000 */
.L_x_2470:
        /* <DEDUP_REMOVED lines=17> */
.L_x_2477:
[----:B------:R-:W-:-:S04]  /*6070*/  SHF.R.U32.HI R3, RZ, 0x18, R5 ;  /* 0x00000018ff037819 */ /* 0x000fc80000011605 */
[----:B------:R-:W-:-:S04]  /*6080*/  LOP3.LUT R0, R0, 0x80, R3, 0xf8, !PT ;  /* 0x0000008000007812 */ /* 0x000fc800078ef803 */
[----:B------:R-:W-:-:S07]  /*6090*/  PRMT R4, R0, 0x7610, R4 ;  /* 0x0000761000047816 */ /* 0x000fce0000000004 */
.L_x_2476:
[----:B------:R-:W-:Y:S05]  /*60a0*/  BSYNC.RECONVERGENT B0 ;  /* 0x0000000000007941 */ /* 0x000fea0003800200 */
.L_x_2475:
[----:B------:R0:W-:Y:S01]  /*60b0*/  STG.E.U8 desc[UR36][R8.64], R4 ;  /* 0x0000000408007986 */ /* 0x0001e2000c101124 */
[----:B------:R-:W-:Y:S05]  /*60c0*/  BRA `(.L_x_2461) ;  /* 0x0000000400b07947 */ /* 0x000fea0003800000 */
.L_x_2469:
        /* <DEDUP_REMOVED lines=22> */
.L_x_2479:
[----:B------:R-:W-:-:S06]  /*6230*/  IMAD.U32 R4, R22, 0x10000, RZ ;  /* 0x0001000016047824 */ /* 0x000fcc00078e00ff */
[----:B------:R-:W0:Y:S02]  /*6240*/  F2I.U64.TRUNC R4, R4 ;  /* 0x0000000400047311 */ /* 0x000e24000020d800 */
[----:B0-----:R0:W-:Y:S01]  /*6250*/  STG.E.64 desc[UR36][R8.64], R4 ;  /* 0x0000000408007986 */ /* 0x0011e2000c101b24 */
[----:B------:R-:W-:Y:S05]  /*6260*/  BRA `(.L_x_2461) ;  /* 0x0000000400487947 */ /* 0x000fea0003800000 */
.L_x_2478:
[----:B------:R-:W-:-:S04]  /*6270*/  IMAD.U32 R22, R22, 0x10000, RZ ;  /* 0x0001000016167824 */ /* 0x000fc800078e00ff */
[----:B------:R-:W0:Y:S02]  /*6280*/  F2I.FTZ.U32.TRUNC.NTZ R3, R22 ;  /* 0x0000001600037305 */ /* 0x000e24000021f000 */
[----:B0-----:R0:W-:Y:S01]  /*6290*/  STG.E desc[UR36][R8.64], R3 ;  /* 0x0000000308007986 */ /* 0x0011e2000c101924 */
[----:B------:R-:W-:Y:S05]  /*62a0*/  BRA `(.L_x_2461) ;  /* 0x0000000400387947 */ /* 0x000fea0003800000 */
.L_x_2468:
        /* <DEDUP_REMOVED lines=11> */
.L_x_2481:
[----:B------:R-:W-:Y:S01]  /*6360*/  IMAD.U32 R22, R22, 0x10000, RZ ;  /* 0x0001000016167824 */ /* 0x000fe200078e00ff */
[----:B------:R-:W-:-:S03]  /*6370*/  CS2R R6, SRZ ;  /* 0x0000000000067805 */ /* 0x000fc6000001ff00 */
[----:B------:R-:W-:-:S06]  /*6380*/  FMUL.FTZ R4, R22, 1 ;  /* 0x3f80000016047820 */ /* 0x000fcc0000410000 */
[----:B------:R-:W0:Y:S02]  /*6390*/  F2F.F64.F32 R4, R4 ;  /* 0x0000000400047310 */ /* 0x000e240000201800 */
[----:B0-----:R0:W-:Y:S01]  /*63a0*/  STG.E.128 desc[UR36][R8.64], R4 ;  /* 0x0000000408007986 */ /* 0x0011e2000c101d24 */
[----:B------:R-:W-:Y:S05]  /*63b0*/  BRA `(.L_x_2461) ;  /* 0x0000000000f47947 */ /* 0x000fea0003800000 */
.L_x_2480:
[----:B------:R-:W-:-:S13]  /*63c0*/  ISETP.NE.AND P0, PT, R0, 0xf, PT ;  /* 0x0000000f0000780c */ /* 0x000fda0003f05270 */
[----:B------:R-:W-:Y:S05]  /*63d0*/  @!P0 BRA `(.L_x_2482) ;  /* 0x0000000000e88947 */ /* 0x000fea0003800000 */
[----:B------:R-:W-:-:S13]  /*63e0*/  ISETP.NE.AND P0, PT, R0, 0x17, PT ;  /* 0x000000170000780c */ /* 0x000fda0003f05270 */
[----:B------:R-:W-:Y:S05]  /*63f0*/  @!P0 BRA `(.L_x_2483) ;  /* 0x0000000000908947 */ /* 0x000fea0003800000 */
[----:B------:R-:W-:-:S13]  /*6400*/  ISETP.NE.AND P0, PT, R0, 0x18, PT ;  /* 0x000000180000780c */ /* 0x000fda0003f05270 */
[----:B------:R-:W-:Y:S05]  /*6410*/  @!P0 BRA `(.L_x_2484) ;  /* 0x0000000000448947 */ /* 0x000fea0003800000 */
.L_x_2460:
        /* <DEDUP_REMOVED lines=16> */
.L_x_2485:
[----:B------:R-:W-:Y:S05]  /*6520*/  BRA `(.L_x_2461) ;  /* 0x0000000000987947 */ /* 0x000fea0003800000 */
.L_x_2484:
        /* <DEDUP_REMOVED lines=13> */
.L_x_2487:
[----:B------:R-:W-:Y:S05]  /*6600*/  BSYNC.RECONVERGENT B0 ;  /* 0x0000000000007941 */ /* 0x000fea0003800200 */
.L_x_2486:
[----:B------:R-:W-:-:S05]  /*6610*/  LOP3.LUT R3, R0, 0x80, R3, 0xf8, !PT ;  /* 0x0000008000037812 */ /* 0x000fca00078ef803 */
[----:B------:R2:W-:Y:S01]  /*6620*/  STG.E.U8 desc[UR36][R8.64], R3 ;  /* 0x0000000308007986 */ /* 0x0005e2000c101124 */
[----:B------:R-:W-:Y:S05]  /*6630*/  BRA `(.L_x_2461) ;  /* 0x0000000000547947 */ /* 0x000fea0003800000 */
.L_x_2483:
        /* <DEDUP_REMOVED lines=12> */
.L_x_2489:
[----:B------:R-:W-:Y:S01]  /*6700*/  IMAD.MOV.U32 R0, RZ, RZ, 0x7f ;  /* 0x0000007fff007424 */ /* 0x000fe200078e00ff */
[----:B------:R-:W-:-:S04]  /*6710*/  ISETP.GT.U32.AND P0, PT, R4, 0x7f800000, PT ;  /* 0x7f8000000400780c */ /* 0x000fc80003f04070 */
[----:B------:R-:W-:-:S09]  /*6720*/  SEL R0, R0, 0x7c, P0 ;  /* 0x0000007c00007807 */ /* 0x000fd20000000000 */
.L_x_2490:
[----:B------:R-:W-:Y:S05]  /*6730*/  BSYNC.RECONVERGENT B0 ;  /* 0x0000000000007941 */ /* 0x000fea0003800200 */
.L_x_2488:
[----:B------:R-:W-:-:S04]  /*6740*/  SHF.R.U32.HI R3, RZ, 0x18, R3 ;  /* 0x00000018ff037819 */ /* 0x000fc80000011603 */
[----:B------:R-:W-:-:S05]  /*6750*/  LOP3.LUT R3, R0, 0x80, R3, 0xf8, !PT ;  /* 0x0000008000037812 */ /* 0x000fca00078ef803 */
[----:B------:R1:W-:Y:S01]  /*6760*/  STG.E.U8 desc[UR36][R8.64], R3 ;  /* 0x0000000308007986 */ /* 0x0003e2000c101124 */
[----:B------:R-:W-:Y:S05]  /*6770*/  BRA `(.L_x_2461) ;  /* 0x0000000000047947 */ /* 0x000fea0003800000 */
.L_x_2482:
[----:B------:R0:W-:Y:S02]  /*6780*/  STG.E.U16 desc[UR36][R8.64], R22 ;  /* 0x0000001608007986 */ /* 0x0001e4000c101524 */
.L_x_2461:
        /* <DEDUP_REMOVED lines=25> */
.L_x_2494:
[----:B------:R-:W-:-:S06]  /*6920*/  IMAD.U32 R5, R17, 0x10000, RZ ;  /* 0x0001000011057824 */ /* 0x000fcc00078e00ff */
[----:B------:R-:W0:Y:S02]  /*6930*/  F2I.S64.TRUNC R4, R5 ;  /* 0x0000000500047311 */ /* 0x000e24000020d900 */
[----:B0-----:R0:W-:Y:S01]  /*6940*/  STG.E.U8 desc[UR36][R8.64], R4 ;  /* 0x0000000408007986 */ /* 0x0011e2000c101124 */
[----:B------:R-:W-:Y:S05]  /*6950*/  BRA `(.L_x_2496) ;  /* 0x0000000c006c7947 */ /* 0x000fea0003800000 */
.L_x_2493:
        /* <DEDUP_REMOVED lines=10> */
.L_x_2498:
[----:B------:R-:W-:-:S06]  /*6a00*/  IMAD.U32 R17, R17, 0x10000, RZ ;  /* 0x0001000011117824 */ /* 0x000fcc00078e00ff */
[----:B------:R-:W0:Y:S02]  /*6a10*/  F2I.FTZ.TRUNC.NTZ R17, R17 ;  /* 0x0000001100117305 */ /* 0x000e24000021f100 */
[----:B0-----:R3:W-:Y:S01]  /*6a20*/  STG.E desc[UR36][R8.64], R17 ;  /* 0x0000001108007986 */ /* 0x0017e2000c101924 */
[----:B------:R-:W-:Y:S05]  /*6a30*/  BRA `(.L_x_2496) ;  /* 0x0000000c00347947 */ /* 0x000fea0003800000 */
.L_x_2497:
[----:B------:R-:W-:-:S06]  /*6a40*/  IMAD.U32 R17, R17, 0x10000, RZ ;  /* 0x0001000011117824 */ /* 0x000fcc00078e00ff */
[----:B------:R-:W0:Y:S02]  /*6a50*/  F2I.FTZ.TRUNC.NTZ R17, R17 ;  /* 0x0000001100117305 */ /* 0x000e24000021f100 */
[----:B0-----:R2:W-:Y:S01]  /*6a60*/  STG.E.U16 desc[UR36][R8.64], R17 ;  /* 0x0000001108007986 */ /* 0x0015e2000c101524 */
[----:B------:R-:W-:Y:S05]  /*6a70*/  BRA `(.L_x_2496) ;  /* 0x0000000c00247947 */ /* 0x000fea0003800000 */
.L_x_2492:
        /* <DEDUP_REMOVED lines=9> */
.L_x_2500:
[----:B------:R-:W-:-:S05]  /*6b10*/  IMAD.U32 R0, R17, 0x10000, RZ ;  /* 0x0001000011007824 */ /* 0x000fca00078e00ff */
[----:B------:R-:W-:-:S05]  /*6b20*/  F2FP.F16.F32.PACK_AB R0, RZ, R0 ;  /* 0x00000000ff00723e */ /* 0x000fca00000000ff */
[----:B------:R0:W-:Y:S01]  /*6b30*/  STG.E.U16 desc[UR36][R8.64], R0 ;  /* 0x0000000008007986 */ /* 0x0001e2000c101524 */
[----:B------:R-:W-:Y:S05]  /*6b40*/  BRA `(.L_x_2496) ;  /* 0x0000000800f07947 */ /* 0x000fea0003800000 */
.L_x_2499:
        /* <DEDUP_REMOVED lines=10> */
.L_x_2502:
[----:B------:R-:W-:-:S05]  /*6bf0*/  IMAD.U32 R17, R17, 0x10000, RZ ;  /* 0x0001000011117824 */ /* 0x000fca00078e00ff */
[----:B------:R-:W-:-:S04]  /*6c00*/  F2FP.F16.F32.PACK_AB R3, RZ, R17 ;  /* 0x00000011ff03723e */ /* 0x000fc800000000ff */
[----:B------:R-:W-:-:S05]  /*6c10*/  PRMT R3, R3, 0x5410, RZ ;  /* 0x0000541003037816 */ /* 0x000fca00000000ff */
[----:B------:R0:W-:Y:S01]  /*6c20*/  STG.E desc[UR36][R8.64], R3 ;  /* 0x0000000308007986 */ /* 0x0001e2000c101924 */
[----:B------:R-:W-:Y:S05]  /*6c30*/  BRA `(.L_x_2496) ;  /* 0x0000000800b47947 */ /* 0x000fea0003800000 */
.L_x_2501:
[----:B------:R-:W-:-:S04]  /*6c40*/  IMAD.U32 R4, R17, 0x10000, RZ ;  /* 0x0001000011047824 */ /* 0x000fc800078e00ff */
[----:B------:R-:W-:-:S06]  /*6c50*/  FMUL.FTZ R4, R4, 1 ;  /* 0x3f80000004047820 */ /* 0x000fcc0000410000 */
[----:B------:R-:W0:Y:S02]  /*6c60*/  F2F.F64.F32 R4, R4 ;  /* 0x0000000400047310 */ /* 0x000e240000201800 */
[----:B0-----:R0:W-:Y:S01]  /*6c70*/  STG.E.64 desc[UR36][R8.64], R4 ;  /* 0x0000000408007986 */ /* 0x0011e2000c101b24 */
[----:B------:R-:W-:Y:S05]  /*6c80*/  BRA `(.L_x_2496) ;  /* 0x0000000800a07947 */ /* 0x000fea0003800000 */
.L_x_2491:
        /* <DEDUP_REMOVED lines=14> */
.L_x_2506:
        /* <DEDUP_REMOVED lines=17> */
.L_x_2509:
[----:B------:R-:W-:-:S04]  /*6e80*/  SHF.R.U32.HI R3, RZ, 0x18, R17 ;  /* 0x00000018ff037819 */ /* 0x000fc80000011611 */
[----:B------:R-:W-:-:S04]  /*6e90*/  LOP3.LUT R0, R0, 0x80, R3, 0xf8, !PT ;  /* 0x0000008000007812 */ /* 0x000fc800078ef803 */
[----:B------:R-:W-:-:S07]  /*6ea0*/  PRMT R4, R0, 0x7610, R4 ;  /* 0x0000761000047816 */ /* 0x000fce0000000004 */
.L_x_2508:
[----:B------:R-:W-:Y:S05]  /*6eb0*/  BSYNC.RECONVERGENT B0 ;  /* 0x0000000000007941 */ /* 0x000fea0003800200 */
.L_x_2507:
[----:B------:R0:W-:Y:S01]  /*6ec0*/  STG.E.U8 desc[UR36][R8.64], R4 ;  /* 0x0000000408007986 */ /* 0x0001e2000c101124 */
[----:B------:R-:W-:Y:S05]  /*6ed0*/  BRA `(.L_x_2496) ;  /* 0x00000008000c7947 */ /* 0x000fea0003800000 */
.L_x_2505:
        /* <DEDUP_REMOVED lines=17> */
.L_x_2512:
[----:B------:R-:W-:-:S04]  /*6ff0*/  SHF.R.U32.HI R3, RZ, 0x18, R17 ;  /* 0x00000018ff037819 */ /* 0x000fc80000011611 */
[----:B------:R-:W-:-:S04]  /*7000*/  LOP3.LUT R0, R0, 0x80, R3, 0xf8, !PT ;  /* 0x0000008000007812 */ /* 0x000fc800078ef803 */
[----:B------:R-:W-:-:S07]  /*7010*/  PRMT R4, R0, 0x7610, R4 ;  /* 0x0000761000047816 */ /* 0x000fce0000000004 */
.L_x_2511:
[----:B------:R-:W-:Y:S05]  /*7020*/  BSYNC.RECONVERGENT B0 ;  /* 0x0000000000007941 */ /* 0x000fea0003800200 */
.L_x_2510:
[----:B------:R0:W-:Y:S01]  /*7030*/  STG.E.U8 desc[UR36][R8.64], R4 ;  /* 0x0000000408007986 */ /* 0x0001e2000c101124 */
[----:B------:R-:W-:Y:S05]  /*7040*/  BRA `(.L_x_2496) ;  /* 0x0000000400b07947 */ /* 0x000fea0003800000 */
.L_x_2504:
        /* <DEDUP_REMOVED lines=22> */
.L_x_2514:
[----:B------:R-:W-:-:S06]  /*71b0*/  IMAD.U32 R4, R17, 0x10000, RZ ;  /* 0x0001000011047824 */ /* 0x000fcc00078e00ff */
[----:B------:R-:W0:Y:S02]  /*71c0*/  F2I.U64.TRUNC R4, R4 ;  /* 0x0000000400047311 */ /* 0x000e24000020d800 */
[----:B0-----:R0:W-:Y:S01]  /*71d0*/  STG.E.64 desc[UR36][R8.64], R4 ;  /* 0x0000000408007986 */ /* 0x0011e2000c101b24 */
[----:B------:R-:W-:Y:S05]  /*71e0*/  BRA `(.L_x_2496) ;  /* 0x0000000400487947 */ /* 0x000fea0003800000 */
.L_x_2513:
[----:B------:R-:W-:-:S06]  /*71f0*/  IMAD.U32 R17, R17, 0x10000, RZ ;  /* 0x0001000011117824 */ /* 0x000fcc00078e00ff */
[----:B------:R-:W0:Y:S02]  /*7200*/  F2I.FTZ.U32.TRUNC.NTZ R17, R17 ;  /* 0x0000001100117305 */ /* 0x000e24000021f000 */
[----:B0-----:R0:W-:Y:S01]  /*7210*/  STG.E desc[UR36][R8.64], R17 ;  /* 0x0000001108007986 */ /* 0x0011e2000c101924 */
[----:B------:R-:W-:Y:S05]  /*7220*/  BRA `(.L_x_2496) ;  /* 0x0000000400387947 */ /* 0x000fea0003800000 */
.L_x_2503:
        /* <DEDUP_REMOVED lines=11> */
.L_x_2516:
[----:B------:R-:W-:Y:S01]  /*72e0*/  IMAD.U32 R17, R17, 0x10000, RZ ;  /* 0x0001000011117824 */ /* 0x000fe200078e00ff */
[----:B------:R-:W-:-:S03]  /*72f0*/  CS2R R6, SRZ ;  /* 0x0000000000067805 */ /* 0x000fc6000001ff00 */
[----:B------:R-:W-:-:S06]  /*7300*/  FMUL.FTZ R4, R17, 1 ;  /* 0x3f80000011047820 */ /* 0x000fcc0000410000 */
[----:B------:R-:W0:Y:S02]  /*7310*/  F2F.F64.F32 R4, R4 ;  /* 0x0000000400047310 */ /* 0x000e240000201800 */
[----:B0-----:R0:W-:Y:S01]  /*7320*/  STG.E.128 desc[UR36][R8.64], R4 ;  /* 0x0000000408007986 */ /* 0x0011e2000c101d24 */
[----:B------:R-:W-:Y:S05]  /*7330*/  BRA `(.L_x_2496) ;  /* 0x0000000000f47947 */ /* 0x000fea0003800000 */
.L_x_2515:
[----:B------:R-:W-:-:S13]  /*7340*/  ISETP.NE.AND P0, PT, R0, 0xf, PT ;  /* 0x0000000f0000780c */ /* 0x000fda0003f05270 */
[----:B------:R-:W-:Y:S05]  /*7350*/  @!P0 BRA `(.L_x_2517) ;  /* 0x0000000000e88947 */ /* 0x000fea0003800000 */
[----:B------:R-:W-:-:S13]  /*7360*/  ISETP.NE.AND P0, PT, R0, 0x17, PT ;  /* 0x000000170000780c */ /* 0x000fda0003f05270 */
[----:B------:R-:W-:Y:S05]  /*7370*/  @!P0 BRA `(.L_x_2518) ;  /* 0x0000000000908947 */ /* 0x000fea0003800000 */
[----:B------:R-:W-:-:S13]  /*7380*/  ISETP.NE.AND P0, PT, R0, 0x18, PT ;  /* 0x000000180000780c */ /* 0x000fda0003f05270 */
[----:B------:R-:W-:Y:S05]  /*7390*/  @!P0 BRA `(.L_x_2519) ;  /* 0x0000000000448947 */ /* 0x000fea0003800000 */
.L_x_2495:
        /* <DEDUP_REMOVED lines=16> */
.L_x_2520:
[----:B------:R-:W-:Y:S05]  /*74a0*/  BRA `(.L_x_2496) ;  /* 0x0000000000987947 */ /* 0x000fea0003800000 */
.L_x_2519:
        /* <DEDUP_REMOVED lines=13> */
.L_x_2522:
[----:B------:R-:W-:Y:S05]  /*7580*/  BSYNC.RECONVERGENT B0 ;  /* 0x0000000000007941 */ /* 0x000fea0003800200 */
.L_x_2521:
[----:B------:R-:W-:-:S05]  /*7590*/  LOP3.LUT R3, R0, 0x80, R3, 0xf8, !PT ;  /* 0x0000008000037812 */ /* 0x000fca00078ef803 */
[----:B------:R0:W-:Y:S01]  /*75a0*/  STG.E.U8 desc[UR36][R8.64], R3 ;  /* 0x0000000308007986 */ /* 0x0001e2000c101124 */
[----:B------:R-:W-:Y:S05]  /*75b0*/  BRA `(.L_x_2496) ;  /* 0x0000000000547947 */ /* 0x000fea0003800000 */
.L_x_2518:
        /* <DEDUP_REMOVED lines=12> */
.L_x_2524:
[----:B------:R-:W-:Y:S01]  /*7680*/  IMAD.MOV.U32 R0, RZ, RZ, 0x7f ;  /* 0x0000007fff007424 */ /* 0x000fe200078e00ff */
[----:B------:R-:W-:-:S04]  /*7690*/  ISETP.GT.U32.AND P0, PT, R4, 0x7f800000, PT ;  /* 0x7f8000000400780c */ /* 0x000fc80003f04070 */
[----:B------:R-:W-:-:S09]  /*76a0*/  SEL R0, R0, 0x7c, P0 ;  /* 0x0000007c00007807 */ /* 0x000fd20000000000 */
.L_x_2525:
[----:B------:R-:W-:Y:S05]  /*76b0*/  BSYNC.RECONVERGENT B0 ;  /* 0x0000000000007941 */ /* 0x000fea0003800200 */
.L_x_2523:
[----:B------:R-:W-:-:S04]  /*76c0*/  SHF.R.U32.HI R3, RZ, 0x18, R3 ;  /* 0x00000018ff037819 */ /* 0x000fc80000011603 */
[----:B------:R-:W-:-:S05]  /*76d0*/  LOP3.LUT R3, R0, 0x80, R3, 0xf8, !PT ;  /* 0x0000008000037812 */ /* 0x000fca00078ef803 */
[----:B------:R0:W-:Y:S01]  /*76e0*/  STG.E.U8 desc[UR36][R8.64], R3 ;  /* 0x0000000308007986 */ /* 0x0001e2000c101124 */
[----:B------:R-:W-:Y:S05]  /*76f0*/  BRA `(.L_x_2496) ;  /* 0x0000000000047947 */ /* 0x000fea0003800000 */
.L_x_2517:
[----:B------:R0:W-:Y:S02]  /*7700*/  STG.E.U16 desc[UR36][R8.64], R17 ;  /* 0x0000001108007986 */ /* 0x0001e4000c101524 */
.L_x_2496:
[----:B------:R-:W-:-:S07]  /*7710*/  VIADD R25, R25, 0x80 ;  /* 0x0000008019197836 */ /* 0x000fce0000000000 */
.L_x_2455:
[----:B------:R-:W-:Y:S05]  /*7720*/  BSYNC.RECONVERGENT B6 ;  /* 0x0000000000067941 */ /* 0x000fea0003800200 */
.L_x_2454:
[----:B------:R-:W-:-:S13]  /*7730*/  ISETP.GE.AND P0, PT, R25, R16, PT ;  /* 0x000000101900720c */ /* 0x000fda0003f06270 */
[----:B------:R-:W-:Y:S05]  /*7740*/  @P0 EXIT ;  /* 0x000000000000094d */ /* 0x000fea0003800000 */
[----:B01-3--:R-:W0:Y:S01]  /*7750*/  LDC.64 R4, c[0x0][0x390] ;  /* 0x0000e400ff047b82 */ /* 0x00be220000000a00 */
[----:B------:R-:W1:Y:S01]  /*7760*/  LDCU UR4, c[0x0][0x3b0] ;  /* 0x00007600ff0477ac */ /* 0x000e620008000800 */
[----:B--2---:R-:W-:Y:S01]  /*7770*/  PRMT R0, R18, 0x9910, RZ ;  /* 0x0000991012007816 */ /* 0x004fe200000000ff */
        /* <DEDUP_REMOVED lines=18> */
.L_x_2529:
[----:B----4-:R-:W-:-:S06]  /*78a0*/  IMAD.U32 R5, R19, 0x10000, RZ ;  /* 0x0001000013057824 */ /* 0x010fcc00078e00ff */
[----:B------:R-:W0:Y:S02]  /*78b0*/  F2I.S64.TRUNC R4, R5 ;  /* 0x0000000500047311 */ /* 0x000e24000020d900 */
[----:B0-----:R-:W-:Y:S01]  /*78c0*/  STG.E.U8 desc[UR36][R2.64], R4 ;  /* 0x0000000402007986 */ /* 0x001fe2000c101124 */
[----:B------:R-:W-:Y:S05]  /*78d0*/  EXIT ;  /* 0x000000000000794d */ /* 0x000fea0003800000 */
.L_x_2528:
        /* <DEDUP_REMOVED lines=10> */
.L_x_2532:
[----:B----4-:R-:W-:-:S06]  /*7980*/  IMAD.U32 R19, R19, 0x10000, RZ ;  /* 0x0001000013137824 */ /* 0x010fcc00078e00ff */
[----:B------:R-:W0:Y:S02]  /*7990*/  F2I.FTZ.TRUNC.NTZ R19, R19 ;  /* 0x0000001300137305 */ /* 0x000e24000021f100 */
[----:B0-----:R-:W-:Y:S01]  /*79a0*/  STG.E desc[UR36][R2.64], R19 ;  /* 0x0000001302007986 */ /* 0x001fe2000c101924 */
[----:B------:R-:W-:Y:S05]  /*79b0*/  EXIT ;  /* 0x000000000000794d */ /* 0x000fea0003800000 */
.L_x_2531:
[----:B----4-:R-:W-:-:S06]  /*79c0*/  IMAD.U32 R19, R19, 0x10000, RZ ;  /* 0x0001000013137824 */ /* 0x010fcc00078e00ff */
[----:B------:R-:W0:Y:S02]  /*79d0*/  F2I.FTZ.TRUNC.NTZ R19, R19 ;  /* 0x0000001300137305 */ /* 0x000e24000021f100 */
[----:B0-----:R-:W-:Y:S01]  /*79e0*/  STG.E.U16 desc[UR36][R2.64], R19 ;  /* 0x0000001302007986 */ /* 0x001fe2000c101524 */
[----:B------:R-:W-:Y:S05]  /*79f0*/  EXIT ;  /* 0x000000000000794d */ /* 0x000fea0003800000 */
.L_x_2527:
        /* <DEDUP_REMOVED lines=9> */
.L_x_2534:
[----:B----4-:R-:W-:-:S05]  /*7a90*/  IMAD.U32 R0, R19, 0x10000, RZ ;  /* 0x0001000013007824 */ /* 0x010fca00078e00ff */
[----:B------:R-:W-:-:S05]  /*7aa0*/  F2FP.F16.F32.PACK_AB R0, RZ, R0 ;  /* 0x00000000ff00723e */ /* 0x000fca00000000ff */
[----:B------:R-:W-:Y:S01]  /*7ab0*/  STG.E.U16 desc[UR36][R2.64], R0 ;  /* 0x0000000002007986 */ /* 0x000fe2000c101524 */
[----:B------:R-:W-:Y:S05]  /*7ac0*/  EXIT ;  /* 0x000000000000794d */ /* 0x000fea0003800000 */
.L_x_2533:
        /* <DEDUP_REMOVED lines=10> */
.L_x_2536:
[----:B----4-:R-:W-:-:S05]  /*7b70*/  IMAD.U32 R19, R19, 0x10000, RZ ;  /* 0x0001000013137824 */ /* 0x010fca00078e00ff */
[----:B------:R-:W-:-:S04]  /*7b80*/  F2FP.F16.F32.PACK_AB R5, RZ, R19 ;  /* 0x00000013ff05723e */ /* 0x000fc800000000ff */
[----:B------:R-:W-:-:S05]  /*7b90*/  PRMT R5, R5, 0x5410, RZ ;  /* 0x0000541005057816 */ /* 0x000fca00000000ff */
[----:B------:R-:W-:Y:S01]  /*7ba0*/  STG.E desc[UR36][R2.64], R5 ;  /* 0x0000000502007986 */ /* 0x000fe2000c101924 */
[----:B------:R-:W-:Y:S05]  /*7bb0*/  EXIT ;  /* 0x000000000000794d */ /* 0x000fea0003800000 */
.L_x_2535:
[----:B----4-:R-:W-:-:S04]  /*7bc0*/  IMAD.U32 R4, R19, 0x10000, RZ ;  /* 0x0001000013047824 */ /* 0x010fc800078e00ff */
[----:B------:R-:W-:-:S06]  /*7bd0*/  FMUL.FTZ R4, R4, 1 ;  /* 0x3f80000004047820 */ /* 0x000fcc0000410000 */
[----:B------:R-:W0:Y:S02]  /*7be0*/  F2F.F64.F32 R4, R4 ;  /* 0x0000000400047310 */ /* 0x000e240000201800 */
[----:B0-----:R-:W-:Y:S01]  /*7bf0*/  STG.E.64 desc[UR36][R2.64], R4 ;  /* 0x0000000402007986 */ /* 0x001fe2000c101b24 */
[----:B------:R-:W-:Y:S05]  /*7c00*/  EXIT ;  /* 0x000000000000794d */ /* 0x000fea0003800000 */
.L_x_2526:
        /* <DEDUP_REMOVED lines=14> */
.L_x_2540:
        /* <DEDUP_REMOVED lines=18> */
.L_x_2543:
[----:B------:R-:W-:-:S04]  /*7e10*/  SHF.R.U32.HI R5, RZ, 0x18, R5 ;  /* 0x00000018ff057819 */ /* 0x000fc80000011605 */
[----:B------:R-:W-:-:S07]  /*7e20*/  LOP3.LUT R0, R0, 0x80, R5, 0xf8, !PT ;  /* 0x0000008000007812 */ /* 0x000fce00078ef805 */
.L_x_2542:
[----:B------:R-:W-:Y:S05]  /*7e30*/  BSYNC.RECONVERGENT B0 ;  /* 0x0000000000007941 */ /* 0x000fea0003800200 */
.L_x_2541:
[----:B------:R-:W-:Y:S01]  /*7e40*/  STG.E.U8 desc[UR36][R2.64], R0 ;  /* 0x0000000002007986 */ /* 0x000fe2000c101124 */
[----:B------:R-:W-:Y:S05]  /*7e50*/  EXIT ;  /* 0x000000000000794d */ /* 0x000fea0003800000 */
.L_x_2539:
        /* <DEDUP_REMOVED lines=18> */
.L_x_2546:
[----:B------:R-:W-:-:S04]  /*7f80*/  SHF.R.U32.HI R5, RZ, 0x18, R5 ;  /* 0x00000018ff057819 */ /* 0x000fc80000011605 */
[----:B------:R-:W-:-:S07]  /*7f90*/  LOP3.LUT R0, R0, 0x80, R5, 0xf8, !PT ;  /* 0x0000008000007812 */ /* 0x000fce00078ef805 */
.L_x_2545:
[----:B------:R-:W-:Y:S05]  /*7fa0*/  BSYNC.RECONVERGENT B0 ;  /* 0x0000000000007941 */ /* 0x000fea0003800200 */
.L_x_2544:
[----:B------:R-:W-:Y:S01]  /*7fb0*/  STG.E.U8 desc[UR36][R2.64], R0 ;  /* 0x0000000002007986 */ /* 0x000fe2000c101124 */
[----:B------:R-:W-:Y:S05]  /*7fc0*/  EXIT ;  /* 0x000000000000794d */ /* 0x000fea0003800000 */
.L_x_2538:
        /* <DEDUP_REMOVED lines=22> */
.L_x_2548:
[----:B----4-:R-:W-:-:S06]  /*8130*/  IMAD.U32 R4, R19, 0x10000, RZ ;  /* 0x0001000013047824 */ /* 0x010fcc00078e00ff */
[----:B------:R-:W0:Y:S02]  /*8140*/  F2I.U64.TRUNC R4, R4 ;  /* 0x0000000400047311 */ /* 0x000e24000020d800 */
[----:B0-----:R-:W-:Y:S01]  /*8150*/  STG.E.64 desc[UR36][R2.64], R4 ;  /* 0x0000000402007986 */ /* 0x001fe2000c101b24 */
[----:B------:R-:W-:Y:S05]  /*8160*/  EXIT ;  /* 0x000000000000794d */ /* 0x000fea0003800000 */
.L_x_2547:
[----:B----4-:R-:W-:-:S06]  /*8170*/  IMAD.U32 R19, R19, 0x10000, RZ ;  /* 0x0001000013137824 */ /* 0x010fcc00078e00ff */
[----:B------:R-:W0:Y:S02]  /*8180*/  F2I.FTZ.U32.TRUNC.NTZ R19, R19 ;  /* 0x0000001300137305 */ /* 0x000e24000021f000 */
[----:B0-----:R-:W-:Y:S01]  /*8190*/  STG.E desc[UR36][R2.64], R19 ;  /* 0x0000001302007986 */ /* 0x001fe2000c101924 */
[----:B------:R-:W-:Y:S05]  /*81a0*/  EXIT ;  /* 0x000000000000794d */ /* 0x000fea0003800000 */
.L_x_2537:
        /* <DEDUP_REMOVED lines=11> */
.L_x_2550:
[----:B----4-:R-:W-:Y:S01]  /*8260*/  IMAD.U32 R19, R19, 0x10000, RZ ;  /* 0x0001000013137824 */ /* 0x010fe200078e00ff */
[----:B------:R-:W-:-:S03]  /*8270*/  CS2R R6, SRZ ;  /* 0x0000000000067805 */ /* 0x000fc6000001ff00 */
[----:B------:R-:W-:-:S06]  /*8280*/  FMUL.FTZ R4, R19, 1 ;  /* 0x3f80000013047820 */ /* 0x000fcc0000410000 */
[----:B------:R-:W0:Y:S02]  /*8290*/  F2F.F64.F32 R4, R4 ;  /* 0x0000000400047310 */ /* 0x000e240000201800 */
[----:B0-----:R-:W-:Y:S01]  /*82a0*/  STG.E.128 desc[UR36][R2.64], R4 ;  /* 0x0000000402007986 */ /* 0x001fe2000c101d24 */
[----:B------:R-:W-:Y:S05]  /*82b0*/  EXIT ;  /* 0x000000000000794d */ /* 0x000fea0003800000 */
.L_x_2549:
[----:B------:R-:W-:-:S13]  /*82c0*/  ISETP.NE.AND P0, PT, R0, 0xf, PT ;  /* 0x0000000f0000780c */ /* 0x000fda0003f05270 */
[----:B------:R-:W-:Y:S05]  /*82d0*/  @!P0 BRA `(.L_x_2551) ;  /* 0x0000000000e88947 */ /* 0x000fea0003800000 */
[----:B------:R-:W-:-:S13]  /*82e0*/  ISETP.NE.AND P0, PT, R0, 0x17, PT ;  /* 0x000000170000780c */ /* 0x000fda0003f05270 */
[----:B------:R-:W-:Y:S05]  /*82f0*/  @!P0 BRA `(.L_x_2552) ;  /* 0x0000000000908947 */ /* 0x000fea0003800000 */
[----:B------:R-:W-:-:S13]  /*8300*/  ISETP.NE.AND P0, PT, R0, 0x18, PT ;  /* 0x000000180000780c */ /* 0x000fda0003f05270 */
[----:B------:R-:W-:Y:S05]  /*8310*/  @!P0 BRA `(.L_x_2553) ;  /* 0x0000000000448947 */ /* 0x000fea0003800000 */
.L_x_2530:
        /* <DEDUP_REMOVED lines=16> */
.L_x_2554:
[----:B------:R-:W-:Y:S05]  /*8420*/  EXIT ;  /* 0x000000000000794d */ /* 0x000fea0003800000 */
.L_x_2553:
        /* <DEDUP_REMOVED lines=13> */
.L_x_2556:
[----:B------:R-:W-:Y:S05]  /*8500*/  BSYNC.RECONVERGENT B0 ;  /* 0x0000000000007941 */ /* 0x000fea0003800200 */
.L_x_2555:
[----:B------:R-:W-:-:S05]  /*8510*/  LOP3.LUT R5, R0, 0x80, R5, 0xf8, !PT ;  /* 0x0000008000057812 */ /* 0x000fca00078ef805 */
[----:B------:R-:W-:Y:S01]  /*8520*/  STG.E.U8 desc[UR36][R2.64], R5 ;  /* 0x0000000502007986 */ /* 0x000fe2000c101124 */
[----:B------:R-:W-:Y:S05]  /*8530*/  EXIT ;  /* 0x000000000000794d */ /* 0x000fea0003800000 */
.L_x_2552:
        /* <DEDUP_REMOVED lines=12> */
.L_x_2558:
[----:B------:R-:W-:Y:S01]  /*8600*/  IMAD.MOV.U32 R0, RZ, RZ, 0x7f ;  /* 0x0000007fff007424 */ /* 0x000fe200078e00ff */
[----:B------:R-:W-:-:S04]  /*8610*/  ISETP.GT.U32.AND P0, PT, R4, 0x7f800000, PT ;  /* 0x7f8000000400780c */ /* 0x000fc80003f04070 */
[----:B------:R-:W-:-:S09]  /*8620*/  SEL R0, R0, 0x7c, P0 ;  /* 0x0000007c00007807 */ /* 0x000fd20000000000 */
.L_x_2559:
[----:B------:R-:W-:Y:S05]  /*8630*/  BSYNC.RECONVERGENT B0 ;  /* 0x0000000000007941 */ /* 0x000fea0003800200 */
.L_x_2557:
[----:B------:R-:W-:-:S04]  /*8640*/  SHF.R.U32.HI R5, RZ, 0x18, R5 ;  /* 0x00000018ff057819 */ /* 0x000fc80000011605 */
[----:B------:R-:W-:-:S05]  /*8650*/  LOP3.LUT R5, R0, 0x80, R5, 0xf8, !PT ;  /* 0x0000008000057812 */ /* 0x000fca00078ef805 */
[----:B------:R-:W-:Y:S01]  /*8660*/  STG.E.U8 desc[UR36][R2.64], R5 ;  /* 0x0000000502007986 */ /* 0x000fe2000c101124 */
[----:B------:R-:W-:Y:S05]  /*8670*/  EXIT ;  /* 0x000000000000794d */ /* 0x000fea0003800000 */
.L_x_2551:
[----:B----4-:R-:W-:Y:S01]  /*8680*/  STG.E.U16 desc[UR36][R2.64], R19 ;  /* 0x0000001302007986 */ /* 0x010fe2000c101524 */
[----:B------:R-:W-:Y:S05]  /*8690*/  EXIT ;  /* 0x000000000000794d */ /* 0x000fea0003800000 */
.L_x_2560:
        /* <DEDUP_REMOVED lines=14> */
.L_x_60724:


//--------------------- .text._ZN2at6native18elementwise_kernelILi128ELi4EZNS0_22gpu_kernel_impl_nocastIZNS0_50_GLOBAL__N__2680c7bb_12_PowKernel_cu_7dd49032_317029pow_tensor_scalar_kernel_implIN3c108BFloat16ES6_EEvRNS_18TensorIteratorBaseET0_EUlS6_E_EEvS8_RKT_EUliE_EEviT1_ --------------------------
	.section	.text._ZN2at6native18elementwise_kernelILi128ELi4EZNS0_22gpu_kernel_impl_nocastIZNS0_50_GLOBAL__N__2680c7bb_12_PowKernel_cu_7dd49032_317029pow_tensor_scalar_kernel_implIN3c108BFloat16ES6_EEvRNS_18TensorIteratorBaseET0_EUlS6_E_EEvS8_RKT_EUliE_EEviT1_,"ax",@progbits
	.align	128
        .global         _ZN2at6native18elementwise_kernelILi128ELi4EZNS0_22gpu_kernel_impl_nocastIZNS0_50_GLOBAL__N__2680c7bb_12_PowKernel_cu_7dd49032_317029pow_tensor_scalar_kernel_implIN3c108BFloat16ES6_EEvRNS_18TensorIteratorBaseET0_EUlS6_E_EEvS8_RKT_EUliE_EEviT1_
        .type           _ZN2at6native18elementwise_kernelILi128ELi4EZNS0_22gpu_kernel_impl_nocastIZNS0_50_GLOBAL__N__2680c7bb_12_PowKernel_cu_7dd49032_317029pow_tensor_scalar_kernel_implIN3c108BFloat16ES6_EEvRNS_18TensorIteratorBaseET0_EUlS6_E_EEvS8_RKT_EUliE_EEviT1_,@function
        .size           _ZN2at6native18elementwise_kernelILi128ELi4EZNS0_22gpu_kernel_impl_nocastIZNS0_50_GLOBAL__N__2680c7bb_12_PowKernel_cu_7dd49032_317029pow_tensor_scalar_kernel_implIN3c108BFloat16ES6_EEvRNS_18TensorIteratorBaseET0_EUlS6_E_EEvS8_RKT_EUliE_EEviT1_,(.L_x_60725 - _ZN2at6native18elementwise_kernelILi128ELi4EZNS0_22gpu_kernel_impl_nocastIZNS0_50_GLOBAL__N__2680c7bb_12_PowKernel_cu_7dd49032_317029pow_tensor_scalar_kernel_implIN3c108BFloat16ES6_EEvRNS_18TensorIteratorBaseET0_EUlS6_E_EEvS8_RKT_EUliE_EEviT1_)
        .other          _ZN2at6native18elementwise_kernelILi128ELi4EZNS0_22gpu_kernel_impl_nocastIZNS0_50_GLOBAL__N__2680c7bb_12_PowKernel_cu_7dd49032_317029pow_tensor_scalar_kernel_implIN3c108BFloat16ES6_EEvRNS_18TensorIteratorBaseET0_EUlS6_E_EEvS8_RKT_EUliE_EEviT1_,@"STO_CUDA_ENTRY STV_DEFAULT"
_ZN2at6native18elementwise_kernelILi128ELi4EZNS0_22gpu_kernel_impl_nocastIZNS0_50_GLOBAL__N__2680c7bb_12_PowKernel_cu_7dd49032_317029pow_tensor_scalar_kernel_implIN3c108BFloat16ES6_EEvRNS_18TensorIteratorBaseET0_EUlS6_E_EEvS8_RKT_EUliE_EEviT1_:
.text._ZN2at6native18elementwise_kernelILi128ELi4EZNS0_22gpu_kernel_impl_nocastIZNS0_50_GLOBAL__N__2680c7bb_12_PowKernel_cu_7dd49032_317029pow_tensor_scalar_kernel_implIN3c108BFloat16ES6_EEvRNS_18TensorIteratorBaseET0_EUlS6_E_EEvS8_RKT_EUliE_EEviT1_:
        /* <DEDUP_REMOVED lines=30> */
[----:B------:R-:W-:-:S05]  /*01e0*/  FMUL.FTZ R0, R0, R0 ;  /* 0x0000000000007220 */ /* 0x000fca0000410000 */
[----:B------:R-:W-:-:S05]  /*01f0*/  F2FP.BF16.F32.PACK_AB R0, RZ, R0 ;  /* 0x00000000ff00723e */ /* 0x000fca00000010ff */
[----:B0-----:R0:W-:Y:S02]  /*0200*/  STG.E.U16 desc[UR6][R6.64], R0 ;  /* 0x0000000006007986 */ /* 0x0011e4000c101506 */
.L_x_2564:
[----:B------:R-:W-:-:S13]  /*0210*/  ISETP.GE.AND P0, PT, R3, UR4, PT ;  /* 0x0000000403007c0c */ /* 0x000fda000bf06270 */
[----:B------:R-:W-:Y:S05]  /*0220*/  @P0 BREAK.RELIABLE B1 ;  /* 0x0000000000010942 */ /* 0x000fea0003800100 */
[----:B------:R-:W-:Y:S05]  /*0230*/  @P0 BRA `(.L_x_2565) ;  /* 0x0000000000240947 */ /* 0x000fea0003800000 */
[----:B------:R-:W-:Y:S05]  /*0240*/  BSYNC.RELIABLE B1 ;  /* 0x0000000000017941 */ /* 0x000fea0003800100 */
.L_x_2563:
        /* <DEDUP_REMOVED lines=8> */
.L_x_2565:
[----:B------:R-:W-:Y:S05]  /*02d0*/  BSYNC.RECONVERGENT B0 ;  /* 0x0000000000007941 */ /* 0x000fea0003800200 */
.L_x_2562:
[----:B------:R-:W-:Y:S05]  /*02e0*/  WARPSYNC.ALL ;  /* 0x0000000000007948 */ /* 0x000fea0003800000 */
[----:B------:R-:W-:-:S13]  /*02f0*/  ISETP.GE.AND P0, PT, R3, UR4, PT ;  /* 0x0000000403007c0c */ /* 0x000fda000bf06270 */
[----:B------:R-:W-:Y:S05]  /*0300*/  @P0 EXIT ;  /* 0x000000000000094d */ /* 0x000fea0003800000 */
[----:B------:R-:W2:Y:S02]  /*0310*/  LDC.64 R2, c[0x0][0x588] ;  /* 0x00016200ff027b82 */ /* 0x000ea40000000a00 */
[----:B--2---:R-:W0:Y:S06]  /*0320*/  LDG.E.U16 R2, desc[UR6][R2.64] ;  /* 0x0000000602027981 */ /* 0x004e2c000c1e1500 */
[----:B------:R-:W2:Y:S01]  /*0330*/  LDC.64 R4, c[0x0][0x580] ;  /* 0x00016000ff047b82 */ /* 0x000ea20000000a00 */
[----:B01----:R-:W-:-:S05]  /*0340*/  SHF.L.U32 R0, R2, 0x10, RZ ;  /* 0x0000001002007819 */ /* 0x003fca00000006ff */
[----:B------:R-:W-:-:S05]  /*0350*/  FMUL.FTZ R0, R0, R0 ;  /* 0x0000000000007220 */ /* 0x000fca0000410000 */
[----:B------:R-:W-:-:S05]  /*0360*/  F2FP.BF16.F32.PACK_AB R0, RZ, R0 ;  /* 0x00000000ff00723e */ /* 0x000fca00000010ff */
[----:B--2---:R-:W-:Y:S01]  /*0370*/  STG.E.U16 desc[UR6][R4.64], R0 ;  /* 0x0000000004007986 */ /* 0x004fe2000c101506 */
[----:B------:R-:W-:Y:S05]  /*0380*/  EXIT ;  /* 0x000000000000794d */ /* 0x000fea0003800000 */
.L_x_2561:
        /* <DEDUP_REMOVED lines=299> */
[----:B------:R-:W-:-:S04]  /*1640*/  IMAD R6, R13, UR8, R7 ;  /* 0x000000080d067c24 */ /* 0x000fc8000f8e0207 */
[----:B------:R-:W-:Y:S02]  /*1650*/  @P0 IMAD.MOV R10, RZ, RZ, -R10 ;  /* 0x000000ffff0a0224 */ /* 0x000fe400078e0a0a */
[----:B--2---:R-:W-:Y:S02]  /*1660*/  IMAD R5, R6, UR10, R5 ;  /* 0x0000000a06057c24 */ /* 0x004fe4000f8e0205 */
[----:B0-----:R-:W-:Y:S02]  /*1670*/  @P0 IMAD R10, R10, R17, R11 ;  /* 0x000000110a0a0224 */ /* 0x001fe400078e020b */
[----:B------:R-:W-:Y:S02]  /*1680*/  IMAD R4, R6, UR11, R4 ;  /* 0x0000000b06047c24 */ /* 0x000fe4000f8e0204 */
[C---:B-1----:R-:W-:Y:S02]  /*1690*/  @P0 IMAD R5, R10.reuse, R8, R5 ;  /* 0x000000080a050224 */ /* 0x042fe400078e0205 */
[----:B------:R-:W-:-:S07]  /*16a0*/  @P0 IMAD R4, R10, R9, R4 ;  /* 0x000000090a040224 */ /* 0x000fce00078e0204 */
.L_x_2569:
[----:B------:R-:W0:Y:S02]  /*16b0*/  LDCU.128 UR8, c[0x0][0x580] ;  /* 0x0000b000ff0877ac */ /* 0x000e240008000c00 */
[----:B0-----:R-:W-:-:S04]  /*16c0*/  IADD3 R6, P0, PT, R4, UR10, RZ ;  /* 0x0000000a04067c10 */ /* 0x001fc8000ff1e0ff */
[----:B------:R-:W-:-:S05]  /*16d0*/  IADD3.X R7, PT, PT, RZ, UR11, RZ, P0, !PT ;  /* 0x0000000bff077c10 */ /* 0x000fca00087fe4ff */
[----:B------:R-:W2:Y:S01]  /*16e0*/  LDG.E.U16 R6, desc[UR6][R6.64] ;  /* 0x0000000606067981 */ /* 0x000ea2000c1e1500 */
[----:B------:R-:W-:Y:S02]  /*16f0*/  IADD3 R3, PT, PT, R3, 0x80, RZ ;  /* 0x0000008003037810 */ /* 0x000fe40007ffe0ff */
[----:B--2---:R-:W-:-:S05]  /*1700*/  SHF.L.U32 R4, R6, 0x10, RZ ;  /* 0x0000001006047819 */ /* 0x004fca00000006ff */
        /* <DEDUP_REMOVED lines=306> */
.L_x_2571:
        /* <DEDUP_REMOVED lines=9> */
[----:B------:R-:W-:-:S05]  /*2ac0*/  IADD3.X R5, PT, PT, RZ, UR9, RZ, P0, !PT ;  /* 0x00000009ff057c10 */ /* 0x000fca00087fe4ff */
[----:B------:R0:W-:Y:S02]  /*2ad0*/  STG.E.U16 desc[UR6][R4.64], R8 ;  /* 0x0000000804007986 */ /* 0x0001e4000c101506 */
.L_x_2568:
[----:B------:R-:W-:-:S13]  /*2ae0*/  ISETP.GE.AND P0, PT, R3, UR4, PT ;  /* 0x0000000403007c0c */ /* 0x000fda000bf06270 */
[----:B------:R-:W-:Y:S05]  /*2af0*/  @P0 BREAK.RELIABLE B1 ;  /* 0x0000000000010942 */ /* 0x000fea0003800100 */
[----:B------:R-:W-:Y:S05]  /*2b00*/  @P0 BRA `(.L_x_2570) ;  /* 0x0000001000d80947 */ /* 0x000fea0003800000 */
[----:B------:R-:W-:Y:S05]  /*2b10*/  BSYNC.RELIABLE B1 ;  /* 0x0000000000017941 */ /* 0x000fea0003800100 */
.L_x_2567:
        /* <DEDUP_REMOVED lines=298> */
.L_x_2572:
[----:B------:R-:W0:Y:S02]  /*3dc0*/  LDCU.128 UR8, c[0x0][0x580] ;  /* 0x0000b000ff0877ac */ /* 0x000e240008000c00 */
[----:B0-----:R-:W-:-:S04]  /*3dd0*/  IADD3 R6, P0, PT, R4, UR10, RZ ;  /* 0x0000000a04067c10 */ /* 0x001fc8000ff1e0ff */
[----:B------:R-:W-:-:S05]  /*3de0*/  IADD3.X R7, PT, PT, RZ, UR11, RZ, P0, !PT ;  /* 0x0000000bff077c10 */ /* 0x000fca00087fe4ff */
[----:B------:R-:W2:Y:S01]  /*3df0*/  LDG.E.U16 R6, desc[UR6][R6.64] ;  /* 0x0000000606067981 */ /* 0x000ea2000c1e1500 */
[----:B------:R-:W-:Y:S01]  /*3e00*/  VIADD R3, R3, 0x80 ;  /* 0x0000008003037836 */ /* 0x000fe20000000000 */
[----:B--2---:R-:W-:-:S05]  /*3e10*/  SHF.L.U32 R4, R6, 0x10, RZ ;  /* 0x0000001006047819 */ /* 0x004fca00000006ff */
[----:B------:R-:W-:Y:S01]  /*3e20*/  FMUL.FTZ R8, R4, R4 ;  /* 0x0000000404087220 */ /* 0x000fe20000410000 */
[----:B------:R-:W-:-:S04]  /*3e30*/  IADD3 R4, P0, PT, R5, UR8, RZ ;  /* 0x0000000805047c10 */ /* 0x000fc8000ff1e0ff */
[----:B------:R-:W-:Y:S02]  /*3e40*/  F2FP.BF16.F32.PACK_AB R8, RZ, R8 ;  /* 0x00000008ff08723e */ /* 0x000fe400000010ff */
[----:B------:R-:W-:-:S05]  /*3e50*/  IADD3.X R5, PT, PT, RZ, UR9, RZ, P0, !PT ;  /* 0x00000009ff057c10 */ /* 0x000fca00087fe4ff */
[----:B------:R1:W-:Y:S02]  /*3e60*/  STG.E.U16 desc[UR6][R4.64], R8 ;  /* 0x0000000804007986 */ /* 0x0003e4000c101506 */
.L_x_2570:
[----:B------:R-:W-:Y:S05]  /*3e70*/  BSYNC.RECONVERGENT B0 ;  /* 0x0000000000007941 */ /* 0x000fea0003800200 */
.L_x_2566:
        /* <DEDUP_REMOVED lines=301> */
.L_x_2573:
[----:B------:R-:W0:Y:S02]  /*5150*/  LDCU.128 UR8, c[0x0][0x580] ;  /* 0x0000b000ff0877ac */ /* 0x000e240008000c00 */
[----:B0-----:R-:W-:-:S04]  /*5160*/  IADD3 R4, P0, PT, R2, UR10, RZ ;  /* 0x0000000a02047c10 */ /* 0x001fc8000ff1e0ff */
[----:B------:R-:W-:-:S05]  /*5170*/  IADD3.X R5, PT, PT, RZ, UR11, RZ, P0, !PT ;  /* 0x0000000bff057c10 */ /* 0x000fca00087fe4ff */
[----:B------:R-:W2:Y:S01]  /*5180*/  LDG.E.U16 R4, desc[UR6][R4.64] ;  /* 0x0000000604047981 */ /* 0x000ea2000c1e1500 */
[----:B------:R-:W-:-:S04]  /*5190*/  IADD3 R2, P0, PT, R3, UR8, RZ ;  /* 0x0000000803027c10 */ /* 0x000fc8000ff1e0ff */
[----:B------:R-:W-:Y:S02]  /*51a0*/  IADD3.X R3, PT, PT, RZ, UR9, RZ, P0, !PT ;  /* 0x00000009ff037c10 */ /* 0x000fe400087fe4ff */
[----:B--2---:R-:W-:-:S05]  /*51b0*/  SHF.L.U32 R0, R4, 0x10, RZ ;  /* 0x0000001004007819 */ /* 0x004fca00000006ff */
[----:B------:R-:W-:-:S05]  /*51c0*/  FMUL.FTZ R0, R0, R0 ;  /* 0x0000000000007220 */ /* 0x000fca0000410000 */
[----:B------:R-:W-:-:S05]  /*51d0*/  F2FP.BF16.F32.PACK_AB R0, RZ, R0 ;  /* 0x00000000ff00723e */ /* 0x000fca00000010ff */
[----:B------:R-:W-:Y:S01]  /*51e0*/  STG.E.U16 desc[UR6][R2.64], R0 ;  /* 0x0000000002007986 */ /* 0x000fe2000c101506 */
[----:B------:R-:W-:Y:S05]  /*51f0*/  EXIT ;  /* 0x000000000000794d */ /* 0x000fea0003800000 */
.L_x_2574:
        /* <DEDUP_REMOVED lines=16> */
.L_x_60725:


//--------------------- .text._ZN2at6native27unrolled_elementwise_kernelIZNS0_50_GLOBAL__N__2680c7bb_12_PowKernel_cu_7dd49032_317029pow_tensor_scalar_kernel_implIN3c108BFloat16ES5_EEvRNS_18TensorIteratorBaseET0_EUlS5_E_St5arrayIPcLm2EELi4E23TrivialOffsetCalculatorILi1EjESE_NS0_6memory15LoadWithoutCastENSF_16StoreWithoutCastEEEviT_S8_T2_T3_T4_T5_ --------------------------
	.section	.text._ZN2at6native27unrolled_elementwise_kernelIZNS0_50_GLOBAL__N__2680c7bb_12_PowKernel_cu_7dd49032_317029pow_tensor_scalar_kernel_implIN3c108BFloat16ES5_EEvRNS_18TensorIteratorBaseET0_EUlS5_E_St5arrayIPcLm2EELi4E23TrivialOffsetCalculatorILi1EjESE_NS0_6memory15LoadWithoutCastENSF_16StoreWithoutCastEEEviT_S8_T2_T3_T4_T5_,"ax",@progbits
	.align	128
        .global         _ZN2at6native27unrolled_elementwise_kernelIZNS0_50_GLOBAL__N__2680c7bb_12_PowKernel_cu_7dd49032_317029pow_tensor_scalar_kernel_implIN3c108BFloat16ES5_EEvRNS_18TensorIteratorBaseET0_EUlS5_E_St5arrayIPcLm2EELi4E23TrivialOffsetCalculatorILi1EjESE_NS0_6memory15LoadWithoutCastENSF_16StoreWithoutCastEEEviT_S8_T2_T3_T4_T5_
        .type           _ZN2at6native27unrolled_elementwise_kernelIZNS0_50_GLOBAL__N__2680c7bb_12_PowKernel_cu_7dd49032_317029pow_tensor_scalar_kernel_implIN3c108BFloat16ES5_EEvRNS_18TensorIteratorBaseET0_EUlS5_E_St5arrayIPcLm2EELi4E23TrivialOffsetCalculatorILi1EjESE_NS0_6memory15LoadWithoutCastENSF_16StoreWithoutCastEEEviT_S8_T2_T3_T4_T5_,@function
        .size           _ZN2at6native27unrolled_elementwise_kernelIZNS0_50_GLOBAL__N__2680c7bb_12_PowKernel_cu_7dd49032_317029pow_tensor_scalar_kernel_implIN3c108BFloat16ES5_EEvRNS_18TensorIteratorBaseET0_EUlS5_E_St5arrayIPcLm2EELi4E23TrivialOffsetCalculatorILi1EjESE_NS0_6memory15LoadWithoutCastENSF_16StoreWithoutCastEEEviT_S8_T2_T3_T4_T5_,(.L_x_60726 - _ZN2at6native27unrolled_elementwise_kernelIZNS0_50_GLOBAL__N__2680c7bb_12_PowKernel_cu_7dd49032_317029pow_tensor_scalar_kernel_implIN3c108BFloat16ES5_EEvRNS_18TensorIteratorBaseET0_EUlS5_E_St5arrayIPcLm2EELi4E23TrivialOffsetCalculatorILi1EjESE_NS0_6memory15LoadWithoutCastENSF_16StoreWithoutCastEEEviT_S8_T2_T3_T4_T5_)
        .other          _ZN2at6native27unrolled_elementwise_kernelIZNS0_50_GLOBAL__N__2680c7bb_12_PowKernel_cu_7dd49032_317029pow_tensor_scalar_kernel_implIN3c108BFloat16ES5_EEvRNS_18TensorIteratorBaseET0_EUlS5_E_St5arrayIPcLm2EELi4E23TrivialOffsetCalculatorILi1EjESE_NS0_6memory15LoadWithoutCastENSF_16StoreWithoutCastEEEviT_S8_T2_T3_T4_T5_,@"STO_CUDA_ENTRY STV_DEFAULT"
_ZN2at6native27unrolled_elementwise_kernelIZNS0_50_GLOBAL__N__2680c7bb_12_PowKernel_cu_7dd49032_317029pow_tensor_scalar_kernel_implIN3c108BFloat16ES5_EEvRNS_18TensorIteratorBaseET0_EUlS5_E_St5arrayIPcLm2EELi4E23TrivialOffsetCalculatorILi1EjESE_NS0_6memory15LoadWithoutCastENSF_16StoreWithoutCastEEEviT_S8_T2_T3_T4_T5_:
.text._ZN2at6native27unrolled_elementwise_kernelIZNS0_50_GLOBAL__N__2680c7bb_12_PowKernel_cu_7dd49032_317029pow_tensor_scalar_kernel_implIN3c108BFloat16ES5_EEvRNS_18TensorIteratorBaseET0_EUlS5_E_St5arrayIPcLm2EELi4E23TrivialOffsetCalculatorILi1EjESE_NS0_6memory15LoadWithoutCastENSF_16StoreWithoutCastEEEviT_S8_T2_T3_T4_T5_:
        /* <DEDUP_REMOVED lines=20> */
[----:B------:R-:W-:Y:S02]  /*0140*/  @!P2 LEA R17, R3, R18, 0x9 ;  /* 0x000000120311a211 */ /* 0x000fe400078e48ff */
[----:B------:R-:W-:Y:S01]  /*0150*/  PRMT R19, RZ, 0x7610, R19 ;  /* 0x00007610ff137816 */ /* 0x000fe20000000013 */
[----:B--2---:R-:W-:Y:S01]  /*0160*/  @!P1 IMAD.WIDE.U32 R12, R11, 0x2, R12 ;  /* 0x000000020b0c9825 */ /* 0x004fe200078e000c */
[----:B------:R-:W-:-:S06]  /*0170*/  PRMT R11, RZ, 0x7610, R11 ;  /* 0x00007610ff0b7816 */ /* 0x000fcc000000000b */
[----:B------:R2:W4:Y:S01]  /*0180*/  @!P1 LDG.E.U16 R11, desc[UR4][R12.64] ;  /* 0x000000040c0b9981 */ /* 0x000522000c1e1500 */
[----:B-1----:R-:W-:-:S05]  /*0190*/  @!P2 IMAD.WIDE.U32 R16, R17, 0x2, R8 ;  /* 0x000000021110a825 */ /* 0x002fca00078e0008 */
[----:B------:R-:W4:Y:S01]  /*01a0*/  @!P2 LDG.E.U16 R19, desc[UR4][R16.64] ;  /* 0x000000041013a981 */ /* 0x000f22000c1e1500 */
[----:B------:R-:W-:-:S05]  /*01b0*/  @!P2 VIADD R18, R18, 0x80 ;  /* 0x000000801212a836 */ /* 0x000fca0000000000 */
[----:B------:R-:W-:-:S13]  /*01c0*/  ISETP.GE.AND P0, PT, R18, R5, PT ;  /* 0x000000051200720c */ /* 0x000fda0003f06270 */
[----:B------:R-:W0:Y:S01]  /*01d0*/  @!P0 LDC.64 R8, c[0x0][0x398] ;  /* 0x0000e600ff088b82 */ /* 0x000e220000000a00 */
[----:B------:R-:W-:-:S04]  /*01e0*/  @!P0 IMAD R7, R3, 0x200, R18 ;  /* 0x0000020003078824 */ /* 0x000fc800078e0212 */
[----:B0-----:R-:W-:Y:S01]  /*01f0*/  @!P0 IMAD.WIDE.U32 R14, R7, 0x2, R8 ;  /* 0x00000002070e8825 */ /* 0x001fe200078e0008 */
[----:B------:R-:W-:-:S06]  /*0200*/  PRMT R7, RZ, 0x7610, R7 ;  /* 0x00007610ff077816 */ /* 0x000fcc0000000007 */
[----:B------:R0:W5:Y:S01]  /*0210*/  @!P0 LDG.E.U16 R7, desc[UR4][R14.64] ;  /* 0x000000040e078981 */ /* 0x000162000c1e1500 */
[----:B------:R-:W-:-:S13]  /*0220*/  ISETP.GE.AND P0, PT, R0, R5, PT ;  /* 0x000000050000720c */ /* 0x000fda0003f06270 */
[----:B------:R-:W1:Y:S01]  /*0230*/  @!P0 LDC.64 R8, c[0x0][0x390] ;  /* 0x0000e400ff088b82 */ /* 0x000e620000000a00 */
[----:B--2---:R-:W-:Y:S02]  /*0240*/  @!P0 IMAD R13, R3, 0x200, R0 ;  /* 0x00000200030d8824 */ /* 0x004fe400078e0200 */
[C---:B------:R-:W-:Y:S01]  /*0250*/  VIADD R18, R0.reuse, 0x100 ;  /* 0x0000010000127836 */ /* 0x040fe20000000000 */
[----:B------:R-:W-:-:S04]  /*0260*/  IADD3 R20, PT, PT, R0, 0x80, RZ ;  /* 0x0000008000147810 */ /* 0x000fc80007ffe0ff */
[-C--:B------:R-:W-:Y:S02]  /*0270*/  ISETP.GE.AND P2, PT, R18, R5.reuse, PT ;  /* 0x000000051200720c */ /* 0x080fe40003f46270 */
[----:B------:R-:W-:Y:S01]  /*0280*/  ISETP.GE.AND P1, PT, R20, R5, PT ;  /* 0x000000051400720c */ /* 0x000fe20003f26270 */
[----:B-1----:R-:W-:Y:S01]  /*0290*/  @!P0 IMAD.WIDE.U32 R8, R13, 0x2, R8 ;  /* 0x000000020d088825 */ /* 0x002fe200078e0008 */
[----:B------:R-:W-:Y:S03]  /*02a0*/  BSSY.RECONVERGENT B0, `(.L_x_2575) ;  /* 0x0000019000007945 */ /* 0x000fe60003800200 */
[----:B---3--:R-:W-:-:S04]  /*02b0*/  @!P0 IMAD.U32 R10, R10, 0x10000, RZ ;  /* 0x000100000a0a8824 */ /* 0x008fc800078e00ff */
[----:B------:R-:W-:-:S05]  /*02c0*/  @!P0 FMUL.FTZ R12, R10, R10 ;  /* 0x0000000a0a0c8220 */ /* 0x000fca0000410000 */
[----:B------:R-:W-:Y:S02]  /*02d0*/  @!P0 F2FP.BF16.F32.PACK_AB R6, RZ, R12 ;  /* 0x0000000cff06823e */ /* 0x000fe400000010ff */
[----:B------:R-:W-:Y:S02]  /*02e0*/  IADD3 R10, PT, PT, R0, 0x180, RZ ;  /* 0x00000180000a7810 */ /* 0x000fe40007ffe0ff */
[----:B------:R-:W-:Y:S01]  /*02f0*/  @!P0 MOV R0, R20 ;  /* 0x0000001400008202 */ /* 0x000fe20000000f00 */
[----:B------:R0:W-:Y:S03]  /*0300*/  @!P0 STG.E.U16 desc[UR4][R8.64], R6 ;  /* 0x0000000608008986 */ /* 0x0001e6000c101504 */
[----:B------:R-:W-:Y:S01]  /*0310*/  ISETP.GE.AND P3, PT, R0, R5, PT ;  /* 0x000000050000720c */ /* 0x000fe20003f66270 */
[----:B----4-:R-:W-:-:S04]  /*0320*/  @!P1 IMAD.U32 R11, R11, 0x10000, RZ ;  /* 0x000100000b0b9824 */ /* 0x010fc800078e00ff */
[----:B------:R-:W-:Y:S01]  /*0330*/  @!P1 FMUL.FTZ R11, R11, R11 ;  /* 0x0000000b0b0b9220 */ /* 0x000fe20000410000 */
[----:B------:R-:W-:-:S05]  /*0340*/  @!P2 SHF.L.U32 R19, R19, 0x10, RZ ;  /* 0x000000101313a819 */ /* 0x000fca00000006ff */
[----:B------:R-:W-:Y:S01]  /*0350*/  @!P2 FMUL.FTZ R19, R19, R19 ;  /* 0x000000131313a220 */ /* 0x000fe20000410000 */
[----:B------:R-:W-:-:S04]  /*0360*/  @!P1 F2FP.BF16.F32.PACK_AB R2, RZ, R11 ;  /* 0x0000000bff02923e */ /* 0x000fc800000010ff */
[----:B------:R-:W-:Y:S01]  /*0370*/  @!P2 F2FP.BF16.F32.PACK_AB R4, RZ, R19 ;  /* 0x00000013ff04a23e */ /* 0x000fe200000010ff */
        /* <DEDUP_REMOVED lines=11> */
.L_x_2576:
[----:B------:R-:W-:Y:S05]  /*0430*/  BSYNC.RECONVERGENT B0 ;  /* 0x0000000000007941 */ /* 0x000fea0003800200 */
.L_x_2575:
[-C--:B------:R-:W-:Y:S02]  /*0440*/  ISETP.GE.AND P1, PT, R0, R5.reuse, PT ;  /* 0x000000050000720c */ /* 0x080fe40003f26270 */
[----:B------:R-:W-:-:S11]  /*0450*/  ISETP.GE.AND P0, PT, R10, R5, PT ;  /* 0x000000050a00720c */ /* 0x000fd60003f06270 */
[----:B------:R-:W-:Y:S05]  /*0460*/  @P1 EXIT ;  /* 0x000000000000194d */ /* 0x000fea0003800000 */
[----:B0-----:R-:W0:Y:S01]  /*0470*/  LDC.64 R4, c[0x0][0x390] ;  /* 0x0000e400ff047b82 */ /* 0x001e220000000a00 */
[----:B-----5:R-:W-:Y:S01]  /*0480*/  @!P0 IMAD.U32 R7, R7, 0x10000, RZ ;  /* 0x0001000007078824 */ /* 0x020fe200078e00ff */
[----:B------:R-:W-:-:S03]  /*0490*/  LEA R3, R3, R0, 0x9 ;  /* 0x0000000003037211 */ /* 0x000fc600078e48ff */
[----:B------:R-:W-:-:S05]  /*04a0*/  @!P0 FMUL.FTZ R7, R7, R7 ;  /* 0x0000000707078220 */ /* 0x000fca0000410000 */
[----:B------:R-:W-:-:S04]  /*04b0*/  @!P0 F2FP.BF16.F32.PACK_AB R2, RZ, R7 ;  /* 0x00000007ff02823e */ /* 0x000fc800000010ff */
[----:B------:R-:W-:Y:S01]  /*04c0*/  PRMT R0, R2, 0x7610, R0 ;  /* 0x0000761002007816 */ /* 0x000fe20000000000 */
[----:B0-----:R-:W-:-:S05]  /*04d0*/  IMAD.WIDE.U32 R2, R3, 0x2, R4 ;  /* 0x0000000203027825 */ /* 0x001fca00078e0004 */
[----:B------:R-:W-:Y:S01]  /*04e0*/  STG.E.U16 desc[UR4][R2.64], R0 ;  /* 0x0000000002007986 */ /* 0x000fe2000c101504 */
[----:B------:R-:W-:Y:S05]  /*04f0*/  EXIT ;  /* 0x000000000000794d */ /* 0x000fea0003800000 */
.L_x_2577:
        /* <DEDUP_REMOVED lines=16> */
.L_x_60726:


//--------------------- .text._ZN2at6native29vectorized_elementwise_kernelILi2EZNS0_50_GLOBAL__N__2680c7bb_12_PowKernel_cu_7dd49032_317029pow_tensor_scalar_kernel_implIN3c108BFloat16ES5_EEvRNS_18TensorIteratorBaseET0_EUlS5_E_St5arrayIPcLm2EEEEviS8_T1_ --------------------------
	.section	.text._ZN2at6native29vectorized_elementwise_kernelILi2EZNS0_50_GLOBAL__N__2680c7bb_12_PowKernel_cu_7dd49032_317029pow_tensor_scalar_kernel_implIN3c108BFloat16ES5_EEvRNS_18TensorIteratorBaseET0_EUlS5_E_St5arrayIPcLm2EEEEviS8_T1_,"ax",@progbits
	.align	128
        .global         _ZN2at6native29vectorized_elementwise_kernelILi2EZNS0_50_GLOBAL__N__2680c7bb_12_PowKernel_cu_7dd49032_317029pow_tensor_scalar_kernel_implIN3c108BFloat16ES5_EEvRNS_18TensorIteratorBaseET0_EUlS5_E_St5arrayIPcLm2EEEEviS8_T1_
        .type           _ZN2at6native29vectorized_elementwise_kernelILi2EZNS0_50_GLOBAL__N__2680c7bb_12_PowKernel_cu_7dd49032_317029pow_tensor_scalar_kernel_implIN3c108BFloat16ES5_EEvRNS_18TensorIteratorBaseET0_EUlS5_E_St5arrayIPcLm2EEEEviS8_T1_,@function
        .size           _ZN2at6native29vectorized_elementwise_kernelILi2EZNS0_50_GLOBAL__N__2680c7bb_12_PowKernel_cu_7dd49032_317029pow_tensor_scalar_kernel_implIN3c108BFloat16ES5_EEvRNS_18TensorIteratorBaseET0_EUlS5_E_St5arrayIPcLm2EEEEviS8_T1_,(.L_x_60727 - _ZN2at6native29vectorized_elementwise_kernelILi2EZNS0_50_GLOBAL__N__2680c7bb_12_PowKernel_cu_7dd49032_317029pow_tensor_scalar_kernel_implIN3c108BFloat16ES5_EEvRNS_18TensorIteratorBaseET0_EUlS5_E_St5arrayIPcLm2EEEEviS8_T1_)
        .other          _ZN2at6native29vectorized_elementwise_kernelILi2EZNS0_50_GLOBAL__N__2680c7bb_12_PowKernel_cu_7dd49032_317029pow_tensor_scalar_kernel_implIN3c108BFloat16ES5_EEvRNS_18TensorIteratorBaseET0_EUlS5_E_St5arrayIPcLm2EEEEviS8_T1_,@"STO_CUDA_ENTRY STV_DEFAULT"
_ZN2at6native29vectorized_elementwise_kernelILi2EZNS0_50_GLOBAL__N__2680c7bb_12_PowKernel_cu_7dd49032_317029pow_tensor_scalar_kernel_implIN3c108BFloat16ES5_EEvRNS_18TensorIteratorBaseET0_EUlS5_E_St5arrayIPcLm2EEEEviS8_T1_:
.text._ZN2at6native29vectorized_elementwise_kernelILi2EZNS0_50_GLOBAL__N__2680c7bb_12_PowKernel_cu_7dd49032_317029pow_tensor_scalar_kernel_implIN3c108BFloat16ES5_EEvRNS_18TensorIteratorBaseET0_EUlS5_E_St5arrayIPcLm2EEEEviS8_T1_:
        /* <DEDUP_REMOVED lines=20> */
[----:B0-----:R-:W-:-:S05]  /*0140*/  @!P6 IMAD.WIDE.U32 R14, R19, 0x2, R14 ;  /* 0x00000002130ee825 */ /* 0x001fca00078e000e */
[----:B------:R-:W2:Y:S07]  /*0150*/  @!P6 LDG.E.U16 R22, desc[UR4][R14.64] ;  /* 0x000000040e16e981 */ /* 0x000eae000c1e1500 */
[----:B------:R-:W-:Y:S01]  /*0160*/  @!P4 IADD3 R17, PT, PT, R0, R25, RZ ;  /* 0x000000190011c210 */ /* 0x000fe20007ffe0ff */
[----:B------:R-:W-:Y:S01]  /*0170*/  @!P4 VIADD R25, R25, 0x80 ;  /* 0x000000801919c836 */ /* 0x000fe20000000000 */
[----:B------:R-:W0:Y:S04]  /*0180*/  @!P4 LDC.64 R10, c[0x0][0x398] ;  /* 0x0000e600ff0acb82 */ /* 0x000e280000000a00 */
[----:B------:R-:W-:-:S13]  /*0190*/  ISETP.GE.U32.AND P3, PT, R25, R2, PT ;  /* 0x000000021900720c */ /* 0x000fda0003f66070 */
[----:B------:R-:W-:Y:S01]  /*01a0*/  @!P3 IMAD.IADD R28, R0, 0x1, R25 ;  /* 0x00000001001cb824 */ /* 0x000fe200078e0219 */
[----:B------:R-:W-:Y:S01]  /*01b0*/  @!P3 IADD3 R25, PT, PT, R25, 0x80, RZ ;  /* 0x000000801919b810 */ /* 0x000fe20007ffe0ff */
[----:B-1----:R-:W-:Y:S01]  /*01c0*/  @!P5 IMAD.WIDE.U32 R12, R16, 0x2, R12 ;  /* 0x00000002100cd825 */ /* 0x002fe200078e000c */
[----:B------:R-:W-:Y:S01]  /*01d0*/  PRMT R24, RZ, 0x7610, R24 ;  /* 0x00007610ff187816 */ /* 0x000fe20000000018 */
[----:B------:R-:W1:Y:S01]  /*01e0*/  @!P3 LDC.64 R18, c[0x0][0x398] ;  /* 0x0000e600ff12bb82 */ /* 0x000e620000000a00 */
[----:B------:R-:W-:Y:S02]  /*01f0*/  ISETP.GE.U32.AND P2, PT, R25, R2, PT ;  /* 0x000000021900720c */ /* 0x000fe40003f46070 */
[----:B------:R-:W-:Y:S01]  /*0200*/  PRMT R26, RZ, 0x7610, R26 ;  /* 0x00007610ff1a7816 */ /* 0x000fe2000000001a */
[----:B0-----:R-:W-:Y:S01]  /*0210*/  @!P4 IMAD.WIDE.U32 R10, R17, 0x2, R10 ;  /* 0x00000002110ac825 */ /* 0x001fe200078e000a */
[----:B------:R-:W3:Y:S04]  /*0220*/  @!P5 LDG.E.U16 R24, desc[UR4][R12.64] ;  /* 0x000000040c18d981 */ /* 0x000ee8000c1e1500 */
[----:B------:R0:W4:Y:S05]  /*0230*/  @!P4 LDG.E.U16 R26, desc[UR4][R10.64] ;  /* 0x000000040a1ac981 */ /* 0x00012a000c1e1500 */
[----:B------:R-:W-:-:S02]  /*0240*/  @!P2 IMAD.IADD R23, R0, 0x1, R25 ;  /* 0x000000010017a824 */ /* 0x000fc400078e0219 */
[----:B------:R-:W-:Y:S01]  /*0250*/  @!P2 VIADD R25, R25, 0x80 ;  /* 0x000000801919a836 */ /* 0x000fe20000000000 */
[----:B0-----:R-:W0:Y:S04]  /*0260*/  @!P2 LDC.64 R10, c[0x0][0x398] ;  /* 0x0000e600ff0aab82 */ /* 0x001e280000000a00 */
[----:B------:R-:W-:-:S13]  /*0270*/  ISETP.GE.U32.AND P1, PT, R25, R2, PT ;  /* 0x000000021900720c */ /* 0x000fda0003f26070 */
[----:B------:R-:W-:Y:S01]  /*0280*/  @!P1 IADD3 R29, PT, PT, R0, R25, RZ ;  /* 0x00000019001d9210 */ /* 0x000fe20007ffe0ff */
[----:B------:R-:W-:Y:S01]  /*0290*/  @!P1 VIADD R25, R25, 0x80 ;  /* 0x0000008019199836 */ /* 0x000fe20000000000 */
[----:B------:R-:W5:Y:S04]  /*02a0*/  @!P1 LDC.64 R12, c[0x0][0x398] ;  /* 0x0000e600ff0c9b82 */ /* 0x000f680000000a00 */
[----:B------:R-:W-:-:S13]  /*02b0*/  ISETP.GE.U32.AND P0, PT, R25, R2, PT ;  /* 0x000000021900720c */ /* 0x000fda0003f06070 */
[----:B------:R-:W-:Y:S01]  /*02c0*/  @!P0 IADD3 R27, PT, PT, R0, R25, RZ ;  /* 0x00000019001b8210 */ /* 0x000fe20007ffe0ff */
[----:B------:R-:W-:Y:S01]  /*02d0*/  @!P0 VIADD R25, R25, 0x80 ;  /* 0x0000008019198836 */ /* 0x000fe20000000000 */
[----:B------:R-:W0:Y:S04]  /*02e0*/  @!P0 LDC.64 R14, c[0x0][0x398] ;  /* 0x0000e600ff0e8b82 */ /* 0x000e280000000a00 */
[----:B------:R-:W-:-:S13]  /*02f0*/  ISETP.GE.U32.AND P6, PT, R25, R2, PT ;  /* 0x000000021900720c */ /* 0x000fda0003fc6070 */
[----:B------:R-:W0:Y:S01]  /*0300*/  @!P6 LDC.64 R16, c[0x0][0x398] ;  /* 0x0000e600ff10eb82 */ /* 0x000e220000000a00 */
[----:B------:R-:W-:Y:S02]  /*0310*/  @!P6 IMAD.IADD R25, R0, 0x1, R25 ;  /* 0x000000010019e824 */ /* 0x000fe400078e0219 */
[----:B-1----:R-:W-:Y:S01]  /*0320*/  @!P3 IMAD.WIDE.U32 R18, R28, 0x2, R18 ;  /* 0x000000021c12b825 */ /* 0x002fe200078e0012 */
[----:B------:R-:W-:-:S03]  /*0330*/  PRMT R28, RZ, 0x7610, R28 ;  /* 0x00007610ff1c7816 */ /* 0x000fc6000000001c */
[----:B-----5:R-:W-:Y:S01]  /*0340*/  @!P1 IMAD.WIDE.U32 R12, R29, 0x2, R12 ;  /* 0x000000021d0c9825 */ /* 0x020fe200078e000c */
[----:B------:R-:W-:Y:S02]  /*0350*/  PRMT R29, RZ, 0x7610, R29 ;  /* 0x00007610ff1d7816 */ /* 0x000fe4000000001d */
[----:B------:R-:W5:Y:S01]  /*0360*/  @!P3 LDG.E.U16 R28, desc[UR4][R18.64] ;  /* 0x00000004121cb981 */ /* 0x000f62000c1e1500 */
[----:B0-----:R-:W-:Y:S01]  /*0370*/  @!P2 IMAD.WIDE.U32 R10, R23, 0x2, R10 ;  /* 0x00000002170aa825 */ /* 0x001fe200078e000a */
[----:B------:R-:W-:-:S03]  /*0380*/  PRMT R23, RZ, 0x7610, R23 ;  /* 0x00007610ff177816 */ /* 0x000fc60000000017 */
[----:B------:R-:W-:Y:S01]  /*0390*/  @!P0 IMAD.WIDE.U32 R14, R27, 0x2, R14 ;  /* 0x000000021b0e8825 */ /* 0x000fe200078e000e */
[----:B------:R-:W-:Y:S02]  /*03a0*/  PRMT R27, RZ, 0x7610, R27 ;  /* 0x00007610ff1b7816 */ /* 0x000fe4000000001b */
[----:B------:R-:W5:Y:S04]  /*03b0*/  @!P1 LDG.E.U16 R23, desc[UR4][R12.64] ;  /* 0x000000040c179981 */ /* 0x000f68000c1e1500 */
[----:B------:R-:W5:Y:S01]  /*03c0*/  @!P0 LDG.E.U16 R29, desc[UR4][R14.64] ;  /* 0x000000040e1d8981 */ /* 0x000f62000c1e1500 */
[----:B------:R-:W-:Y:S01]  /*03d0*/  @!P6 IMAD.WIDE.U32 R16, R25, 0x2, R16 ;  /* 0x000000021910e825 */ /* 0x000fe200078e0010 */
[----:B------:R-:W-:-:S04]  /*03e0*/  PRMT R25, RZ, 0x7610, R25 ;  /* 0x00007610ff197816 */ /* 0x000fc80000000019 */
[----:B------:R-:W5:Y:S04]  /*03f0*/  @!P6 LDG.E.U16 R27, desc[UR4][R16.64] ;  /* 0x00000004101be981 */ /* 0x000f68000c1e1500 */
[----:B------:R0:W5:Y:S01]  /*0400*/  @!P2 LDG.E.U16 R25, desc[UR4][R10.64] ;  /* 0x000000040a19a981 */ /* 0x000162000c1e1500 */
[C---:B------:R-:W-:Y:S02]  /*0410*/  ISETP.GE.U32.AND P0, PT, R3.reuse, R2, PT ;  /* 0x000000020300720c */ /* 0x040fe40003f06070 */
[----:B0-----:R-:W-:-:S11]  /*0420*/  IADD3 R11, PT, PT, R3, 0x80, RZ ;  /* 0x00000080030b7810 */ /* 0x001fd60007ffe0ff */
[----:B------:R-:W0:Y:S01]  /*0430*/  @!P0 LDC.64 R18, c[0x0][0x390] ;  /* 0x0000e400ff128b82 */ /* 0x000e220000000a00 */
[----:B------:R-:W-:Y:S01]  /*0440*/  ISETP.GE.U32.AND P6, PT, R11, R2, PT ;  /* 0x000000020b00720c */ /* 0x000fe20003fc6070 */
[C---:B------:R-:W-:Y:S02]  /*0450*/  VIADD R13, R3.reuse, 0x100 ;  /* 0x00000100030d7836 */ /* 0x040fe40000000000 */
[----:B------:R-:W-:-:S03]  /*0460*/  VIADD R15, R3, 0x180 ;  /* 0x00000180030f7836 */ /* 0x000fc60000000000 */
[-C--:B------:R-:W-:Y:S01]  /*0470*/  ISETP.GE.U32.AND P1, PT, R13, R2.reuse, PT ;  /* 0x000000020d00720c */ /* 0x080fe20003f26070 */
[C---:B------:R-:W-:Y:S01]  /*0480*/  VIADD R13, R3.reuse, 0x280 ;  /* 0x00000280030d7836 */ /* 0x040fe20000000000 */
[----:B------:R-:W-:Y:S02]  /*0490*/  IADD3 R17, PT, PT, R3, 0x200, RZ ;  /* 0x0000020003117810 */ /* 0x000fe40007ffe0ff */
[-C--:B------:R-:W-:Y:S02]  /*04a0*/  ISETP.GE.U32.AND P2, PT, R15, R2.reuse, PT ;  /* 0x000000020f00720c */ /* 0x080fe40003f46070 */
[----:B------:R-:W-:Y:S02]  /*04b0*/  IADD3 R15, PT, PT, R3, 0x300, RZ ;  /* 0x00000300030f7810 */ /* 0x000fe40007ffe0ff */
[-C--:B------:R-:W-:Y:S02]  /*04c0*/  ISETP.GE.U32.AND P4, PT, R13, R2.reuse, PT ;  /* 0x000000020d00720c */ /* 0x080fe40003f86070 */
[----:B------:R-:W-:Y:S01]  /*04d0*/  ISETP.GE.U32.AND P3, PT, R17, R2, PT ;  /* 0x000000021100720c */ /* 0x000fe20003f66070 */
[----:B------:R-:W-:Y:S01]  /*04e0*/  @!P0 IMAD.IADD R17, R0, 0x1, R3 ;  /* 0x0000000100118824 */ /* 0x000fe200078e0203 */
[----:B------:R-:W-:-:S02]  /*04f0*/  IADD3 R13, PT, PT, R3, 0x380, RZ ;  /* 0x00000380030d7810 */ /* 0x000fc40007ffe0ff */
[----:B------:R-:W-:Y:S01]  /*0500*/  ISETP.GE.U32.AND P5, PT, R15, R2, PT ;  /* 0x000000020f00720c */ /* 0x000fe20003fa6070 */
[----:B------:R-:W-:Y:S02]  /*0510*/  @!P0 IMAD.MOV.U32 R3, RZ, RZ, R11 ;  /* 0x000000ffff038224 */ /* 0x000fe400078e000b */
[----:B0-----:R-:W-:Y:S01]  /*0520*/  @!P0 IMAD.WIDE.U32 R18, R17, 0x2, R18 ;  /* 0x0000000211128825 */ /* 0x001fe200078e0012 */
[----:B------:R-:W-:Y:S04]  /*0530*/  BSSY.RECONVERGENT B0, `(.L_x_2579) ;  /* 0x0000047000007945 */ /* 0x000fe80003800200 */
[----:B------:R-:W-:Y:S01]  /*0540*/  BSSY.RELIABLE B1, `(.L_x_2580) ;  /* 0x000003f000017945 */ /* 0x000fe20003800100 */
[----:B--2---:R-:W-:-:S04]  /*0550*/  @!P0 IMAD.U32 R22, R22, 0x10000, RZ ;  /* 0x0001000016168824 */ /* 0x004fc800078e00ff */
[----:B------:R-:W-:-:S05]  /*0560*/  @!P0 FMUL.FTZ R22, R22, R22 ;  /* 0x0000001616168220 */ /* 0x000fca0000410000 */
[----:B------:R-:W-:-:S05]  /*0570*/  @!P0 F2FP.BF16.F32.PACK_AB R21, RZ, R22 ;  /* 0x00000016ff15823e */ /* 0x000fca00000010ff */
[----:B------:R0:W-:Y:S01]  /*0580*/  @!P0 STG.E.U16 desc[UR4][R18.64], R21 ;  /* 0x0000001512008986 */ /* 0x0001e2000c101504 */
[----:B------:R-:W-:Y:S01]  /*0590*/  ISETP.GE.U32.AND P0, PT, R3, R2, PT ;  /* 0x000000020300720c */ /* 0x000fe20003f06070 */
[----:B---3--:R-:W-:-:S04]  /*05a0*/  @!P6 IMAD.U32 R24, R24, 0x10000, RZ ;  /* 0x000100001818e824 */ /* 0x008fc800078e00ff */
[----:B------:R-:W-:-:S05]  /*05b0*/  @!P6 FMUL.FTZ R24, R24, R24 ;  /* 0x000000181818e220 */ /* 0x000fca0000410000 */
[----:B------:R-:W-:Y:S02]  /*05c0*/  @!P6 F2FP.BF16.F32.PACK_AB R4, RZ, R24 ;  /* 0x00000018ff04e23e */ /* 0x000fe400000010ff */
[----:B------:R-:W-:Y:S01]  /*05d0*/  ISETP.GE.U32.AND P6, PT, R13, R2, PT ;  /* 0x000000020d00720c */ /* 0x000fe20003fc6070 */
[----:B----4-:R-:W-:-:S04]  /*05e0*/  @!P1 IMAD.U32 R26, R26, 0x10000, RZ ;  /* 0x000100001a1a9824 */ /* 0x010fc800078e00ff */
[----:B------:R-:W-:-:S05]  /*05f0*/  @!P1 FMUL.FTZ R26, R26, R26 ;  /* 0x0000001a1a1a9220 */ /* 0x000fca0000410000 */
[----:B------:R-:W-:Y:S02]  /*0600*/  @!P1 F2FP.BF16.F32.PACK_AB R5, RZ, R26 ;  /* 0x0000001aff05923e */ /* 0x000fe400000010ff */
[----:B-----5:R-:W-:Y:S01]  /*0610*/  @!P2 SHF.L.U32 R28, R28, 0x10, RZ ;  /* 0x000000101c1ca819 */ /* 0x020fe200000006ff */
[----:B------:R-:W-:Y:S01]  /*0620*/  @!P4 IMAD.U32 R23, R23, 0x10000, RZ ;  /* 0x000100001717c824 */ /* 0x000fe200078e00ff */
[----:B------:R-:W-:-:S03]  /*0630*/  @!P5 SHF.L.U32 R29, R29, 0x10, RZ ;  /* 0x000000101d1dd819 */ /* 0x000fc600000006ff */
[----:B------:R-:W-:Y:S01]  /*0640*/  @!P2 FMUL.FTZ R28, R28, R28 ;  /* 0x0000001c1c1ca220 */ /* 0x000fe20000410000 */
[----:B------:R-:W-:Y:S01]  /*0650*/  @!P4 FMUL.FTZ R23, R23, R23 ;  /* 0x000000171717c220 */ /* 0x000fe20000410000 */
[----:B------:R-:W-:Y:S02]  /*0660*/  @!P6 IMAD.U32 R27, R27, 0x10000, RZ ;  /* 0x000100001b1be824 */ /* 0x000fe400078e00ff */
[----:B------:R-:W-:Y:S02]  /*0670*/  @!P3 IMAD.U32 R25, R25, 0x10000, RZ ;  /* 0x000100001919b824 */ /* 0x000fe400078e00ff */
[----:B------:R-:W-:Y:S01]  /*0680*/  @!P5 FMUL.FTZ R29, R29, R29 ;  /* 0x0000001d1d1dd220 */ /* 0x000fe20000410000 */
[----:B------:R-:W-:Y:S01]  /*0690*/  @!P6 FMUL.FTZ R27, R27, R27 ;  /* 0x0000001b1b1be220 */ /* 0x000fe20000410000 */
[----:B------:R-:W-:Y:S01]  /*06a0*/  @!P3 FMUL.FTZ R25, R25, R25 ;  /* 0x000000191919b220 */ /* 0x000fe20000410000 */
[----:B------:R-:W-:Y:S02]  /*06b0*/  @!P2 F2FP.BF16.F32.PACK_AB R6, RZ, R28 ;  /* 0x0000001cff06a23e */ /* 0x000fe400000010ff */
[----:B------:R-:W-:-:S02]  /*06c0*/  @!P4 F2FP.BF16.F32.PACK_AB R8, RZ, R23 ;  /* 0x00000017ff08c23e */ /* 0x000fc400000010ff */
[----:B------:R-:W-:Y:S02]  /*06d0*/  @!P3 F2FP.BF16.F32.PACK_AB R7, RZ, R25 ;  /* 0x00000019ff07b23e */ /* 0x000fe400000010ff */
[----:B------:R-:W-:Y:S02]  /*06e0*/  @!P5 F2FP.BF16.F32.PACK_AB R9, RZ, R29 ;  /* 0x0000001dff09d23e */ /* 0x000fe400000010ff */
[----:B------:R-:W-:Y:S01]  /*06f0*/  @!P6 F2FP.BF16.F32.PACK_AB R20, RZ, R27 ;  /* 0x0000001bff14e23e */ /* 0x000fe200000010ff */
[----:B0-----:R-:W-:Y:S06]  /*0700*/  @P0 BRA `(.L_x_2581) ;  /* 0x0000000000300947 */ /* 0x001fec0003800000 */
        /* <DEDUP_REMOVED lines=12> */
.L_x_2581:
[----:B------:R-:W-:-:S13]  /*07d0*/  ISETP.GE.U32.AND P0, PT, R3, R2, PT ;  /* 0x000000020300720c */ /* 0x000fda0003f06070 */
[----:B------:R-:W-:Y:S05]  /*07e0*/  @P0 BRA `(.L_x_2583) ;  /* 0x0000000000300947 */ /* 0x000fea0003800000 */
[----:B0-----:R-:W0:Y:S01]  /*07f0*/  LDC.64 R4, c[0x0][0x390] ;  /* 0x0000e400ff047b82 */ /* 0x001e220000000a00 */
[----:B------:R-:W-:Y:S01]  /*0800*/  IADD3 R11, PT, PT, R0, R3, RZ ;  /* 0x00000003000b7210 */ /* 0x000fe20007ffe0ff */
[----:B------:R-:W-:-:S04]  /*0810*/  VIADD R3, R3, 0x80 ;  /* 0x0000008003037836 */ /* 0x000fc80000000000 */
[----:B0-----:R-:W-:-:S05]  /*0820*/  IMAD.WIDE.U32 R4, R11, 0x2, R4 ;  /* 0x000000020b047825 */ /* 0x001fca00078e0004 */
[----:B------:R1:W-:Y:S02]  /*0830*/  STG.E.U16 desc[UR4][R4.64], R6 ;  /* 0x0000000604007986 */ /* 0x0003e4000c101504 */
.L_x_2582:
[----:B------:R-:W-:-:S13]  /*0840*/  ISETP.GE.U32.AND P0, PT, R3, R2, PT ;  /* 0x000000020300720c */ /* 0x000fda0003f06070 */
[----:B------:R-:W-:Y:S05]  /*0850*/  @P0 BRA `(.L_x_2584) ;  /* 0x0000000000340947 */ /* 0x000fea0003800000 */
[----:B01----:R-:W0:Y:S01]  /*0860*/  LDC.64 R4, c[0x0][0x390] ;  /* 0x0000e400ff047b82 */ /* 0x003e220000000a00 */
[----:B------:R-:W-:Y:S01]  /*0870*/  IADD3 R11, PT, PT, R0, R3, RZ ;  /* 0x00000003000b7210 */ /* 0x000fe20007ffe0ff */
[----:B------:R-:W-:-:S04]  /*0880*/  VIADD R3, R3, 0x80 ;  /* 0x0000008003037836 */ /* 0x000fc80000000000 */
[----:B0-----:R-:W-:-:S05]  /*0890*/  IMAD.WIDE.U32 R4, R11, 0x2, R4 ;  /* 0x000000020b047825 */ /* 0x001fca00078e0004 */
[----:B------:R1:W-:Y:S02]  /*08a0*/  STG.E.U16 desc[UR4][R4.64], R7 ;  /* 0x0000000704007986 */ /* 0x0003e4000c101504 */
.L_x_2583:
[----:B------:R-:W-:-:S13]  /*08b0*/  ISETP.GE.U32.AND P0, PT, R3, R2, PT ;  /* 0x000000020300720c */ /* 0x000fda0003f06070 */
[----:B------:R-:W-:Y:S05]  /*08c0*/  @P0 BREAK.RELIABLE B1 ;  /* 0x0000000000010942 */ /* 0x000fea0003800100 */
[----:B------:R-:W-:Y:S05]  /*08d0*/  @P0 BRA `(.L_x_2585) ;  /* 0x0000000000300947 */ /* 0x000fea0003800000 */
[----:B01----:R-:W0:Y:S01]  /*08e0*/  LDC.64 R4, c[0x0][0x390] ;  /* 0x0000e400ff047b82 */ /* 0x003e220000000a00 */
[----:B------:R-:W-:Y:S01]  /*08f0*/  IADD3 R7, PT, PT, R0, R3, RZ ;  /* 0x0000000300077210 */ /* 0x000fe20007ffe0ff */
[----:B------:R-:W-:-:S04]  /*0900*/  VIADD R3, R3, 0x80 ;  /* 0x0000008003037836 */ /* 0x000fc80000000000 */
[----:B0-----:R-:W-:-:S05]  /*0910*/  IMAD.WIDE.U32 R4, R7, 0x2, R4 ;  /* 0x0000000207047825 */ /* 0x001fca00078e0004 */
[----:B------:R2:W-:Y:S02]  /*0920*/  STG.E.U16 desc[UR4][R4.64], R8 ;  /* 0x0000000804007986 */ /* 0x0005e4000c101504 */
.L_x_2584:
[----:B------:R-:W-:Y:S05]  /*0930*/  BSYNC.RELIABLE B1 ;  /* 0x0000000000017941 */ /* 0x000fea0003800100 */
.L_x_2580:
[----:B------:R-:W-:-:S13]  /*0940*/  ISETP.GE.U32.AND P0, PT, R3, R2, PT ;  /* 0x000000020300720c */ /* 0x000fda0003f06070 */
[----:B012---:R-:W0:Y:S01]  /*0950*/  @!P0 LDC.64 R4, c[0x0][0x390] ;  /* 0x0000e400ff048b82 */ /* 0x007e220000000a00 */
[----:B------:R-:W-:Y:S01]  /*0960*/  @!P0 IADD3 R7, PT, PT, R0, R3, RZ ;  /* 0x0000000300078210 */ /* 0x000fe20007ffe0ff */
[----:B------:R-:W-:-:S04]  /*0970*/  @!P0 VIADD R3, R3, 0x80 ;  /* 0x0000008003038836 */ /* 0x000fc80000000000 */
[----:B0-----:R-:W-:-:S05]  /*0980*/  @!P0 IMAD.WIDE.U32 R4, R7, 0x2, R4 ;  /* 0x0000000207048825 */ /* 0x001fca00078e0004 */
[----:B------:R2:W-:Y:S02]  /*0990*/  @!P0 STG.E.U16 desc[UR4][R4.64], R9 ;  /* 0x0000000904008986 */ /* 0x0005e4000c101504 */
.L_x_2585:
[----:B------:R-:W-:Y:S05]  /*09a0*/  BSYNC.RECONVERGENT B0 ;  /* 0x0000000000007941 */ /* 0x000fea0003800200 */
.L_x_2579:
[----:B------:R-:W-:Y:S05]  /*09b0*/  WARPSYNC.ALL ;  /* 0x0000000000007948 */ /* 0x000fea0003800000 */
[----:B------:R-:W-:-:S13]  /*09c0*/  ISETP.GE.U32.AND P0, PT, R3, R2, PT ;  /* 0x000000020300720c */ /* 0x000fda0003f06070 */
[----:B------:R-:W-:Y:S05]  /*09d0*/  @P0 EXIT ;  /* 0x000000000000094d */ /* 0x000fea0003800000 */
[----:B012---:R-:W0:Y:S01]  /*09e0*/  LDC.64 R4, c[0x0][0x390] ;  /* 0x0000e400ff047b82 */ /* 0x007e220000000a00 */
[----:B------:R-:W-:-:S05]  /*09f0*/  IADD3 R3, PT, PT, R0, R3, RZ ;  /* 0x0000000300037210 */ /* 0x000fca0007ffe0ff */
[----:B0-----:R-:W-:-:S05]  /*0a00*/  IMAD.WIDE.U32 R2, R3, 0x2, R4 ;  /* 0x0000000203027825 */ /* 0x001fca00078e0004 */
[----:B------:R-:W-:Y:S01]  /*0a10*/  STG.E.U16 desc[UR4][R2.64], R20 ;  /* 0x0000001402007986 */ /* 0x000fe2000c101504 */
[----:B------:R-:W-:Y:S05]  /*0a20*/  EXIT ;  /* 0x000000000000794d */ /* 0x000fea0003800000 */
.L_x_2578:
[----:B------:R-:W0:Y:S01]  /*0a30*/  S2R R5, SR_TID.X ;  /* 0x0000000000057919 */ /* 0x000e220000002100 */
[----:B------:R-:W1:Y:S02]  /*0a40*/  LDC.64 R2, c[0x0][0x398] ;  /* 0x0000e600ff027b82 */ /* 0x000e640000000a00 */
[----:B-1----:R-:W-:-:S04]  /*0a50*/  IMAD.WIDE.U32 R2, R0, 0x2, R2 ;  /* 0x0000000200027825 */ /* 0x002fc800078e0002 */
[----:B0-----:R-:W-:Y:S02]  /*0a60*/  IMAD.WIDE.U32 R6, R5, 0x4, R2 ;  /* 0x0000000405067825 */ /* 0x001fe400078e0002 */
[----:B------:R-:W0:Y:S03]  /*0a70*/  LDC.64 R2, c[0x0][0x390] ;  /* 0x0000e400ff027b82 */ /* 0x000e260000000a00 */
[----:B------:R-:W2:Y:S04]  /*0a80*/  LDG.E R4, desc[UR4][R6.64] ;  /* 0x0000000406047981 */ /* 0x000ea8000c1e1900 */
[----:B------:R-:W3:Y:S04]  /*0a90*/  LDG.E R8, desc[UR4][R6.64+0x200] ;  /* 0x0002000406087981 */ /* 0x000ee8000c1e1900 */
[----:B------:R-:W4:Y:S04]  /*0aa0*/  LDG.E R9, desc[UR4][R6.64+0x400] ;  /* 0x0004000406097981 */ /* 0x000f28000c1e1900 */
[----:B------:R-:W5:Y:S01]  /*0ab0*/  LDG.E R10, desc[UR4][R6.64+0x600] ;  /* 0x00060004060a7981 */ /* 0x000f62000c1e1900 */
[----:B0-----:R-:W-:-:S04]  /*0ac0*/  IMAD.WIDE.U32 R2, R0, 0x2, R2 ;  /* 0x0000000200027825 */ /* 0x001fc800078e0002 */
[----:B------:R-:W-:Y:S01]  /*0ad0*/  IMAD.WIDE.U32 R2, R5, 0x4, R2 ;  /* 0x0000000405027825 */ /* 0x000fe200078e0002 */
[----:B--2---:R-:W-:-:S03]  /*0ae0*/  PRMT R0, R4, 0x7632, R0 ;  /* 0x0000763204007816 */ /* 0x004fc60000000000 */
[----:B------:R-:W-:Y:S01]  /*0af0*/  IMAD.U32 R11, R4, 0x10000, RZ ;  /* 0x00010000040b7824 */ /* 0x000fe200078e00ff */
[----:B---3--:R-:W-:Y:S01]  /*0b00*/  PRMT R4, R8, 0x7632, R4 ;  /* 0x0000763208047816 */ /* 0x008fe20000000004 */
[----:B------:R-:W-:Y:S01]  /*0b10*/  IMAD.U32 R0, R0, 0x10000, RZ ;  /* 0x0001000000007824 */ /* 0x000fe200078e00ff */
[----:B------:R-:W-:Y:S01]  /*0b20*/  SHF.L.U32 R12, R8, 0x10, RZ ;  /* 0x00000010080c7819 */ /* 0x000fe200000006ff */
[----:B------:R-:W-:Y:S01]  /*0b30*/  FMUL.FTZ R11, R11, R11 ;  /* 0x0000000b0b0b7220 */ /* 0x000fe20000410000 */
[C---:B----4-:R-:W-:Y:S01]  /*0b40*/  PRMT R8, R9.reuse, 0x7632, R8 ;  /* 0x0000763209087816 */ /* 0x050fe20000000008 */
[----:B------:R-:W-:Y:S01]  /*0b50*/  IMAD.U32 R13, R9, 0x10000, RZ ;  /* 0x00010000090d7824 */ /* 0x000fe200078e00ff */
[----:B------:R-:W-:Y:S01]  /*0b60*/  SHF.L.U32 R4, R4, 0x10, RZ ;  /* 0x0000001004047819 */ /* 0x000fe200000006ff */
[----:B------:R-:W-:Y:S01]  /*0b70*/  FMUL.FTZ R12, R12, R12 ;  /* 0x0000000c0c0c7220 */ /* 0x000fe20000410000 */
[----:B-----5:R-:W-:Y:S01]  /*0b80*/  PRMT R9, R10, 0x7632, R9 ;  /* 0x000076320a097816 */ /* 0x020fe20000000009 */
[----:B------:R-:W-:Y:S01]  /*0b90*/  IMAD.U32 R8, R8, 0x10000, RZ ;  /* 0x0001000008087824 */ /* 0x000fe200078e00ff */
[----:B------:R-:W-:Y:S01]  /*0ba0*/  SHF.L.U32 R10, R10, 0x10, RZ ;  /* 0x000000100a0a7819 */ /* 0x000fe200000006ff */
[----:B------:R-:W-:Y:S01]  /*0bb0*/  FMUL.FTZ R13, R13, R13 ;  /* 0x0000000d0d0d7220 */ /* 0x000fe20000410000 */
[----:B------:R-:W-:Y:S01]  /*0bc0*/  SHF.L.U32 R9, R9, 0x10, RZ ;  /* 0x0000001009097819 */ /* 0x000fe200000006ff */
[----:B------:R-:W-:Y:S01]  /*0bd0*/  FMUL.FTZ R0, R0, R0 ;  /* 0x0000000000007220 */ /* 0x000fe20000410000 */
[----:B------:R-:W-:Y:S01]  /*0be0*/  FMUL.FTZ R7, R4, R4 ;  /* 0x0000000404077220 */ /* 0x000fe20000410000 */
[----:B------:R-:W-:Y:S01]  /*0bf0*/  FMUL.FTZ R10, R10, R10 ;  /* 0x0000000a0a0a7220 */ /* 0x000fe20000410000 */
[----:B------:R-:W-:Y:S01]  /*0c00*/  FMUL.FTZ R8, R8, R8 ;  /* 0x0000000808087220 */ /* 0x000fe20000410000 */
[----:B------:R-:W-:Y:S01]  /*0c10*/  FMUL.FTZ R9, R9, R9 ;  /* 0x0000000909097220 */ /* 0x000fe20000410000 */
[----:B------:R-:W-:-:S02]  /*0c20*/  F2FP.BF16.F32.PACK_AB R11, R0, R11 ;  /* 0x0000000b000b723e */ /* 0x000fc400000010ff */
[----:B------:R-:W-:Y:S02]  /*0c30*/  F2FP.BF16.F32.PACK_AB R7, R7, R12 ;  /* 0x0000000c0707723e */ /* 0x000fe400000010ff */
[----:B------:R-:W-:Y:S01]  /*0c40*/  F2FP.BF16.F32.PACK_AB R13, R8, R13 ;  /* 0x0000000d080d723e */ /* 0x000fe200000010ff */
[----:B------:R-:W-:Y:S01]  /*0c50*/  STG.E desc[UR4][R2.64], R11 ;  /* 0x0000000b02007986 */ /* 0x000fe2000c101904 */
[----:B------:R-:W-:-:S03]  /*0c60*/  F2FP.BF16.F32.PACK_AB R9, R9, R10 ;  /* 0x0000000a0909723e */ /* 0x000fc600000010ff */
[----:B------:R-:W-:Y:S04]  /*0c70*/  STG.E desc[UR4][R2.64+0x200], R7 ;  /* 0x0002000702007986 */ /* 0x000fe8000c101904 */
[----:B------:R-:W-:Y:S04]  /*0c80*/  STG.E desc[UR4][R2.64+0x400], R13 ;  /* 0x0004000d02007986 */ /* 0x000fe8000c101904 */
[----:B------:R-:W-:Y:S01]  /*0c90*/  STG.E desc[UR4][R2.64+0x600], R9 ;  /* 0x0006000902007986 */ /* 0x000fe2000c101904 */
[----:B------:R-:W-:Y:S05]  /*0ca0*/  EXIT ;  /* 0x000000000000794d */ /* 0x000fea0003800000 */
.L_x_2586:
        /* <DEDUP_REMOVED lines=13> */
.L_x_60727:


//--------------------- .text._ZN2at6native29vectorized_elementwise_kernelILi4EZNS0_50_GLOBAL__N__2680c7bb_12_PowKernel_cu_7dd49032_317029pow_tensor_scalar_kernel_implIN3c108BFloat16ES5_EEvRNS_18TensorIteratorBaseET0_EUlS5_E_St5arrayIPcLm2EEEEviS8_T1_ --------------------------
	.section	.text._ZN2at6native29vectorized_elementwise_kernelILi4EZNS0_50_GLOBAL__N__2680c7bb_12_PowKernel_cu_7dd49032_317029pow_tensor_scalar_kernel_implIN3c108BFloat16ES5_EEvRNS_18TensorIteratorBaseET0_EUlS5_E_St5arrayIPcLm2EEEEviS8_T1_,"ax",@progbits
	.align	128
        .global         _ZN2at6native29vectorized_elementwise_kernelILi4EZNS0_50_GLOBAL__N__2680c7bb_12_PowKernel_cu_7dd49032_317029pow_tensor_scalar_kernel_implIN3c108BFloat16ES5_EEvRNS_18TensorIteratorBaseET0_EUlS5_E_St5arrayIPcLm2EEEEviS8_T1_
        .type           _ZN2at6native29vectorized_elementwise_kernelILi4EZNS0_50_GLOBAL__N__2680c7bb_12_PowKernel_cu_7dd49032_317029pow_tensor_scalar_kernel_implIN3c108BFloat16ES5_EEvRNS_18TensorIteratorBaseET0_EUlS5_E_St5arrayIPcLm2EEEEviS8_T1_,@function
        .size           _ZN2at6native29vectorized_elementwise_kernelILi4EZNS0_50_GLOBAL__N__2680c7bb_12_PowKernel_cu_7dd49032_317029pow_tensor_scalar_kernel_implIN3c108BFloat16ES5_EEvRNS_18TensorIteratorBaseET0_EUlS5_E_St5arrayIPcLm2EEEEviS8_T1_,(.L_x_60728 - _ZN2at6native29vectorized_elementwise_kernelILi4EZNS0_50_GLOBAL__N__2680c7bb_12_PowKernel_cu_7dd49032_317029pow_tensor_scalar_kernel_implIN3c108BFloat16ES5_EEvRNS_18TensorIteratorBaseET0_EUlS5_E_St5arrayIPcLm2EEEEviS8_T1_)
        .other          _ZN2at6native29vectorized_elementwise_kernelILi4EZNS0_50_GLOBAL__N__2680c7bb_12_PowKernel_cu_7dd49032_317029pow_tensor_scalar_kernel_implIN3c108BFloat16ES5_EEvRNS_18TensorIteratorBaseET0_EUlS5_E_St5arrayIPcLm2EEEEviS8_T1_,@"STO_CUDA_ENTRY STV_DEFAULT"
_ZN2at6native29vectorized_elementwise_kernelILi4EZNS0_50_GLOBAL__N__2680c7bb_12_PowKernel_cu_7dd49032_317029pow_tensor_scalar_kernel_implIN3c108BFloat16ES5_EEvRNS_18TensorIteratorBaseET0_EUlS5_E_St5arrayIPcLm2EEEEviS8_T1_:
.text._ZN2at6native29vectorized_elementwise_kernelILi4EZNS0_50_GLOBAL__N__2680c7bb_12_PowKernel_cu_7dd49032_317029pow_tensor_scalar_kernel_implIN3c108BFloat16ES5_EEvRNS_18TensorIteratorBaseET0_EUlS5_E_St5arrayIPcLm2EEEEviS8_T1_:
        /* <DEDUP_REMOVED lines=125> */
.L_x_2590:
[----:B------:R-:W-:-:S13]  /*07d0*/  ISETP.GE.U32.AND P0, PT, R3, R2, PT ;  /* 0x000000020300720c */ /* 0x000fda0003f06070 */
[----:B------:R-:W-:Y:S05]  /*07e0*/  @P0 BRA `(.L_x_2592) ;  /* 0x0000000000300947 */ /* 0x000fea0003800000 */
[----:B0-----:R-:W0:Y:S01]  /*07f0*/  LDC.64 R4, c[0x0][0x390] ;  /* 0x0000e400ff047b82 */ /* 0x001e220000000a00 */
[----:B------:R-:W-:Y:S01]  /*0800*/  IADD3 R11, PT, PT, R0, R3, RZ ;  /* 0x00000003000b7210 */ /* 0x000fe20007ffe0ff */
[----:B------:R-:W-:-:S04]  /*0810*/  VIADD R3, R3, 0x80 ;  /* 0x0000008003037836 */ /* 0x000fc80000000000 */
[----:B0-----:R-:W-:-:S05]  /*0820*/  IMAD.WIDE.U32 R4, R11, 0x2, R4 ;  /* 0x000000020b047825 */ /* 0x001fca00078e0004 */
[----:B------:R1:W-:Y:S02]  /*0830*/  STG.E.U16 desc[UR4][R4.64], R6 ;  /* 0x0000000604007986 */ /* 0x0003e4000c101504 */
.L_x_2591:
[----:B------:R-:W-:-:S13]  /*0840*/  ISETP.GE.U32.AND P0, PT, R3, R2, PT ;  /* 0x000000020300720c */ /* 0x000fda0003f06070 */
[----:B------:R-:W-:Y:S05]  /*0850*/  @P0 BRA `(.L_x_2593) ;  /* 0x0000000000340947 */ /* 0x000fea0003800000 */
[----:B01----:R-:W0:Y:S01]  /*0860*/  LDC.64 R4, c[0x0][0x390] ;  /* 0x0000e400ff047b82 */ /* 0x003e220000000a00 */
[----:B------:R-:W-:Y:S01]  /*0870*/  IADD3 R11, PT, PT, R0, R3, RZ ;  /* 0x00000003000b7210 */ /* 0x000fe20007ffe0ff */
[----:B------:R-:W-:-:S04]  /*0880*/  VIADD R3, R3, 0x80 ;  /* 0x0000008003037836 */ /* 0x000fc80000000000 */
[----:B0-----:R-:W-:-:S05]  /*0890*/  IMAD.WIDE.U32 R4, R11, 0x2, R4 ;  /* 0x000000020b047825 */ /* 0x001fca00078e0004 */
[----:B------:R1:W-:Y:S02]  /*08a0*/  STG.E.U16 desc[UR4][R4.64], R7 ;  /* 0x0000000704007986 */ /* 0x0003e4000c101504 */
.L_x_2592:
        /* <DEDUP_REMOVED lines=8> */
.L_x_2593:
[----:B------:R-:W-:Y:S05]  /*0930*/  BSYNC.RELIABLE B1 ;  /* 0x0000000000017941 */ /* 0x000fea0003800100 */
.L_x_2589:
[----:B------:R-:W-:-:S13]  /*0940*/  ISETP.GE.U32.AND P0, PT, R3, R2, PT ;  /* 0x000000020300720c */ /* 0x000fda0003f06070 */
[----:B012---:R-:W0:Y:S01]  /*0950*/  @!P0 LDC.64 R4, c[0x0][0x390] ;  /* 0x0000e400ff048b82 */ /* 0x007e220000000a00 */
[----:B------:R-:W-:Y:S01]  /*0960*/  @!P0 IADD3 R7, PT, PT, R0, R3, RZ ;  /* 0x0000000300078210 */ /* 0x000fe20007ffe0ff */
[----:B------:R-:W-:-:S04]  /*0970*/  @!P0 VIADD R3, R3, 0x80 ;  /* 0x0000008003038836 */ /* 0x000fc80000000000 */
[----:B0-----:R-:W-:-:S05]  /*0980*/  @!P0 IMAD.WIDE.U32 R4, R7, 0x2, R4 ;  /* 0x0000000207048825 */ /* 0x001fca00078e0004 */
[----:B------:R2:W-:Y:S02]  /*0990*/  @!P0 STG.E.U16 desc[UR4][R4.64], R9 ;  /* 0x0000000904008986 */ /* 0x0005e4000c101504 */
.L_x_2594:
[----:B------:R-:W-:Y:S05]  /*09a0*/  BSYNC.RECONVERGENT B0 ;  /* 0x0000000000007941 */ /* 0x000fea0003800200 */
.L_x_2588:
        /* <DEDUP_REMOVED lines=8> */
.L_x_2587:
[----:B------:R-:W0:Y:S01]  /*0a30*/  S2R R5, SR_TID.X ;  /* 0x0000000000057919 */ /* 0x000e220000002100 */
[----:B------:R-:W1:Y:S02]  /*0a40*/  LDC.64 R2, c[0x0][0x398] ;  /* 0x0000e600ff027b82 */ /* 0x000e640000000a00 */
[----:B-1----:R-:W-:-:S04]  /*0a50*/  IMAD.WIDE.U32 R2, R0, 0x2, R2 ;  /* 0x0000000200027825 */ /* 0x002fc800078e0002 */
[----:B0-----:R-:W-:Y:S02]  /*0a60*/  IMAD.WIDE.U32 R6, R5, 0x8, R2 ;  /* 0x0000000805067825 */ /* 0x001fe400078e0002 */
[----:B------:R-:W0:Y:S03]  /*0a70*/  LDC.64 R2, c[0x0][0x390] ;  /* 0x0000e400ff027b82 */ /* 0x000e260000000a00 */
[----:B------:R-:W2:Y:S04]  /*0a80*/  LDG.E.64 R10, desc[UR4][R6.64] ;  /* 0x00000004060a7981 */ /* 0x000ea8000c1e1b00 */
[----:B------:R-:W3:Y:S01]  /*0a90*/  LDG.E.64 R12, desc[UR4][R6.64+0x400] ;  /* 0x00040004060c7981 */ /* 0x000ee2000c1e1b00 */
[----:B0-----:R-:W-:-:S04]  /*0aa0*/  IMAD.WIDE.U32 R2, R0, 0x2, R2 ;  /* 0x0000000200027825 */ /* 0x001fc800078e0002 */
[----:B------:R-:W-:Y:S01]  /*0ab0*/  IMAD.WIDE.U32 R2, R5, 0x8, R2 ;  /* 0x0000000805027825 */ /* 0x000fe200078e0002 */
[----:B--2---:R-:W-:-:S03]  /*0ac0*/  PRMT R0, R10, 0x7632, R0 ;  /* 0x000076320a007816 */ /* 0x004fc60000000000 */
[----:B------:R-:W-:Y:S01]  /*0ad0*/  IMAD.U32 R10, R10, 0x10000, RZ ;  /* 0x000100000a0a7824 */ /* 0x000fe200078e00ff */
[----:B------:R-:W-:Y:S02]  /*0ae0*/  PRMT R4, R11, 0x7632, R4 ;  /* 0x000076320b047816 */ /* 0x000fe40000000004 */
[C---:B---3--:R-:W-:Y:S01]  /*0af0*/  PRMT R8, R12.reuse, 0x7632, R8 ;  /* 0x000076320c087816 */ /* 0x048fe20000000008 */
[----:B------:R-:W-:Y:S01]  /*0b00*/  IMAD.U32 R12, R12, 0x10000, RZ ;  /* 0x000100000c0c7824 */ /* 0x000fe200078e00ff */
[----:B------:R-:W-:Y:S01]  /*0b10*/  PRMT R9, R13, 0x7632, R9 ;  /* 0x000076320d097816 */ /* 0x000fe20000000009 */
[----:B------:R-:W-:Y:S01]  /*0b20*/  IMAD.U32 R0, R0, 0x10000, RZ ;  /* 0x0001000000007824 */ /* 0x000fe200078e00ff */
[----:B------:R-:W-:Y:S01]  /*0b30*/  SHF.L.U32 R11, R11, 0x10, RZ ;  /* 0x000000100b0b7819 */ /* 0x000fe200000006ff */
[----:B------:R-:W-:Y:S01]  /*0b40*/  IMAD.U32 R8, R8, 0x10000, RZ ;  /* 0x0001000008087824 */ /* 0x000fe200078e00ff */
[----:B------:R-:W-:Y:S01]  /*0b50*/  SHF.L.U32 R13, R13, 0x10, RZ ;  /* 0x000000100d0d7819 */ /* 0x000fe200000006ff */
[----:B------:R-:W-:Y:S01]  /*0b60*/  FMUL.FTZ R10, R10, R10 ;  /* 0x0000000a0a0a7220 */ /* 0x000fe20000410000 */
        /* <DEDUP_REMOVED lines=8> */
[----:B------:R-:W-:-:S02]  /*0bf0*/  FMUL.FTZ R6, R6, R6 ;  /* 0x0000000606067220 */ /* 0x000fc40000410000 */
[----:B------:R-:W-:Y:S02]  /*0c00*/  F2FP.BF16.F32.PACK_AB R10, R7, R10 ;  /* 0x0000000a070a723e */ /* 0x000fe400000010ff */
[----:B------:R-:W-:Y:S02]  /*0c10*/  F2FP.BF16.F32.PACK_AB R11, R4, R11 ;  /* 0x0000000b040b723e */ /* 0x000fe400000010ff */
[----:B------:R-:W-:Y:S02]  /*0c20*/  F2FP.BF16.F32.PACK_AB R12, R9, R12 ;  /* 0x0000000c090c723e */ /* 0x000fe400000010ff */
[----:B------:R-:W-:Y:S01]  /*0c30*/  F2FP.BF16.F32.PACK_AB R13, R6, R13 ;  /* 0x0000000d060d723e */ /* 0x000fe200000010ff */
[----:B------:R-:W-:Y:S04]  /*0c40*/  STG.E.64 desc[UR4][R2.64], R10 ;  /* 0x0000000a02007986 */ /* 0x000fe8000c101b04 */
[----:B------:R-:W-:Y:S01]  /*0c50*/  STG.E.64 desc[UR4][R2.64+0x400], R12 ;  /* 0x0004000c02007986 */ /* 0x000fe2000c101b04 */
[----:B------:R-:W-:Y:S05]  /*0c60*/  EXIT ;  /* 0x000000000000794d */ /* 0x000fea0003800000 */
.L_x_2595:
        /* <DEDUP_REMOVED lines=9> */
.L_x_60728:


//--------------------- .text._ZN2at6native29vectorized_elementwise_kernelILi8EZNS0_50_GLOBAL__N__2680c7bb_12_PowKernel_cu_7dd49032_317029pow_tensor_scalar_kernel_implIN3c108BFloat16ES5_EEvRNS_18TensorIteratorBaseET0_EUlS5_E_St5arrayIPcLm2EEEEviS8_T1_ --------------------------
	.section	.text._ZN2at6native29vectorized_elementwise_kernelILi8EZNS0_50_GLOBAL__N__2680c7bb_12_PowKernel_cu_7dd49032_317029pow_tensor_scalar_kernel_implIN3c108BFloat16ES5_EEvRNS_18TensorIteratorBaseET0_EUlS5_E_St5arrayIPcLm2EEEEviS8_T1_,"ax",@progbits
	.align	128
        .global         _ZN2at6native29vectorized_elementwise_kernelILi8EZNS0_50_GLOBAL__N__2680c7bb_12_PowKernel_cu_7dd49032_317029pow_tensor_scalar_kernel_implIN3c108BFloat16ES5_EEvRNS_18TensorIteratorBaseET0_EUlS5_E_St5arrayIPcLm2EEEEviS8_T1_
        .type           _ZN2at6native29vectorized_elementwise_kernelILi8EZNS0_50_GLOBAL__N__2680c7bb_12_PowKernel_cu_7dd49032_317029pow_tensor_scalar_kernel_implIN3c108BFloat16ES5_EEvRNS_18TensorIteratorBaseET0_EUlS5_E_St5arrayIPcLm2EEEEviS8_T1_,@function
        .size           _ZN2at6native29vectorized_elementwise_kernelILi8EZNS0_50_GLOBAL__N__2680c7bb_12_PowKernel_cu_7dd49032_317029pow_tensor_scalar_kernel_implIN3c108BFloat16ES5_EEvRNS_18TensorIteratorBaseET0_EUlS5_E_St5arrayIPcLm2EEEEviS8_T1_,(.L_x_60729 - _ZN2at6native29vectorized_elementwise_kernelILi8EZNS0_50_GLOBAL__N__2680c7bb_12_PowKernel_cu_7dd49032_317029pow_tensor_scalar_kernel_implIN3c108BFloat16ES5_EEvRNS_18TensorIteratorBaseET0_EUlS5_E_St5arrayIPcLm2EEEEviS8_T1_)
        .other          _ZN2at6native29vectorized_elementwise_kernelILi8EZNS0_50_GLOBAL__N__2680c7bb_12_PowKernel_cu_7dd49032_317029pow_tensor_scalar_kernel_implIN3c108BFloat16ES5_EEvRNS_18TensorIteratorBaseET0_EUlS5_E_St5arrayIPcLm2EEEEviS8_T1_,@"STO_CUDA_ENTRY STV_DEFAULT"
_ZN2at6native29vectorized_elementwise_kernelILi8EZNS0_50_GLOBAL__N__2680c7bb_12_PowKernel_cu_7dd49032_317029pow_tensor_scalar_kernel_implIN3c108BFloat16ES5_EEvRNS_18TensorIteratorBaseET0_EUlS5_E_St5arrayIPcLm2EEEEviS8_T1_:
.text._ZN2at6native29vectorized_elementwise_kernelILi8EZNS0_50_GLOBAL__N__2680c7bb_12_PowKernel_cu_7dd49032_317029pow_tensor_scalar_kernel_implIN3c108BFloat16ES5_EEvRNS_18TensorIteratorBaseET0_EUlS5_E_St5arrayIPcLm2EEEEviS8_T1_:
[----:B------:R-:W-:Y:S01]  /*0000*/  LDC R1, c[0x0][0x37c] ;  /* 0x0000df00ff017b82 */ /* 0x000fe20000000800 */
[----:B------:R-:W-:Y:S05]  /*0010*/  EXIT ;  /* 0x000000000000794d */ /* 0x000fea0003800000 */
.L_x_2596:
        /* <DEDUP_REMOVED lines=14> */
.L_x_60729:


//--------------------- .text._ZN2at6native18elementwise_kernelILi128ELi4EZNS0_15gpu_kernel_implIZNS0_50_GLOBAL__N__2680c7bb_12_PowKernel_cu_7dd49032_317029pow_tensor_scalar_kernel_implIN3c104HalfES6_EEvRNS_18TensorIteratorBaseET0_EUlS6_E2_EEvS8_RKT_EUliE_EEviT1_ --------------------------
	.section	.text._ZN2at6native18elementwise_kernelILi128ELi4EZNS0_15gpu_kernel_implIZNS0_50_GLOBAL__N__2680c7bb_12_PowKernel_cu_7dd49032_317029pow_tensor_scalar_kernel_implIN3c104HalfES6_EEvRNS_18TensorIteratorBaseET0_EUlS6_E2_EEvS8_RKT_EUliE_EEviT1_,"ax",@progbits
	.align	128
        .global         _ZN2at6native18elementwise_kernelILi128ELi4EZNS0_15gpu_kernel_implIZNS0_50_GLOBAL__N__2680c7bb_12_PowKernel_cu_7dd49032_317029pow_tensor_scalar_kernel_implIN3c104HalfES6_EEvRNS_18TensorIteratorBaseET0_EUlS6_E2_EEvS8_RKT_EUliE_EEviT1_
        .type           _ZN2at6native18elementwise_kernelILi128ELi4EZNS0_15gpu_kernel_implIZNS0_50_GLOBAL__N__2680c7bb_12_PowKernel_cu_7dd49032_317029pow_tensor_scalar_kernel_implIN3c104HalfES6_EEvRNS_18TensorIteratorBaseET0_EUlS6_E2_EEvS8_RKT_EUliE_EEviT1_,@function
        .size           _ZN2at6native18elementwise_kernelILi128ELi4EZNS0_15gpu_kernel_implIZNS0_50_GLOBAL__N__2680c7bb_12_PowKernel_cu_7dd49032_317029pow_tensor_scalar_kernel_implIN3c104HalfES6_EEvRNS_18TensorIteratorBaseET0_EUlS6_E2_EEvS8_RKT_EUliE_EEviT1_,(.L_x_60730 - _ZN2at6native18elementwise_kernelILi128ELi4EZNS0_15gpu_kernel_implIZNS0_50_GLOBAL__N__2680c7bb_12_PowKernel_cu_7dd49032_317029pow_tensor_scalar_kernel_implIN3c104HalfES6_EEvRNS_18TensorIteratorBaseET0_EUlS6_E2_EEvS8_RKT_EUliE_EEviT1_)
        .other          _ZN2at6native18elementwise_kernelILi128ELi4EZNS0_15gpu_kernel_implIZNS0_50_GLOBAL__N__2680c7bb_12_PowKernel_cu_7dd49032_317029pow_tensor_scalar_kernel_implIN3c104HalfES6_EEvRNS_18TensorIteratorBaseET0_EUlS6_E2_EEvS8_RKT_EUliE_EEviT1_,@"STO_CUDA_ENTRY STV_DEFAULT"
_ZN2at6native18elementwise_kernelILi128ELi4EZNS0_15gpu_kernel_implIZNS0_50_GLOBAL__N__2680c7bb_12_PowKernel_cu_7dd49032_317029pow_tensor_scalar_kernel_implIN3c104HalfES6_EEvRNS_18TensorIteratorBaseET0_EUlS6_E2_EEvS8_RKT_EUliE_EEviT1_:
.text._ZN2at6native18elementwise_kernelILi128ELi4EZNS0_15gpu_kernel_implIZNS0_50_GLOBAL__N__2680c7bb_12_PowKernel_cu_7dd49032_317029pow_tensor_scalar_kernel_implIN3c104HalfES6_EEvRNS_18TensorIteratorBaseET0_EUlS6_E2_EEvS8_RKT_EUliE_EEviT1_:
        /* <DEDUP_REMOVED lines=22> */
[----:B------:R-:W-:Y:S01]  /*0160*/  HFMA2 R16, -RZ, RZ, 0, 0 ;  /* 0x00000000ff107431 */ /* 0x000fe200000001ff */
[----:B------:R-:W1:Y:S01]  /*0170*/  LDCU UR6, c[0x0][0x38c] ;  /* 0x00007180ff0677ac */ /* 0x000e620008000800 */
[----:B------:R-:W2:Y:S01]  /*0180*/  LDCU.64 UR8, c[0x0][0x4b8] ;  /* 0x00009700ff0877ac */ /* 0x000ea20008000a00 */
[----:B------:R-:W-:Y:S02]  /*0190*/  UISETP.NE.AND UP0, UPT, UR40, URZ, UPT ;  /* 0x000000ff2800728c */ /* 0x000fe4000bf05270 */
[----:B0-----:R-:W-:-:S05]  /*01a0*/  IMAD.HI.U32 R2, R17, UR4, R16 ;  /* 0x0000000411027c27 */ /* 0x001fca000f8e0010 */
[----:B------:R-:W-:-:S05]  /*01b0*/  SHF.R.U32.HI R3, RZ, UR5, R2 ;  /* 0x00000005ff037c19 */ /* 0x000fca0008011602 */
[----:B------:R-:W-:-:S04]  /*01c0*/  IMAD.MOV R0, RZ, RZ, -R3 ;  /* 0x000000ffff007224 */ /* 0x000fc800078e0a03 */
        /* <DEDUP_REMOVED lines=290> */
.L_x_2599:
        /* <DEDUP_REMOVED lines=16> */
[----:B0-----:R-:W-:Y:S01]  /*14f0*/  F2FP.F16.F32.PACK_AB R0, RZ, R0 ;  /* 0x00000000ff00723e */ /* 0x001fe200000000ff */
[----:B------:R-:W-:Y:S06]  /*1500*/  BRA `(.L_x_2605) ;  /* 0x0000000c00ac7947 */ /* 0x000fec0003800000 */
.L_x_2603:
[----:B------:R-:W2:Y:S02]  /*1510*/  LDG.E.U8 R2, desc[UR36][R2.64] ;  /* 0x0000002402027981 */ /* 0x000ea4000c1e1100 */
[----:B--2---:R-:W-:-:S04]  /*1520*/  I2FP.F32.U32 R0, R2 ;  /* 0x0000000200007245 */ /* 0x004fc80000201000 */
[----:B------:R-:W-:Y:S01]  /*1530*/  F2FP.F16.F32.PACK_AB R0, RZ, R0 ;  /* 0x00000000ff00723e */ /* 0x000fe200000000ff */
[----:B------:R-:W-:Y:S06]  /*1540*/  BRA `(.L_x_2605) ;  /* 0x0000000c009c7947 */ /* 0x000fec0003800000 */
.L_x_2602:
        /* <DEDUP_REMOVED lines=8> */
[----:B0-----:R-:W-:Y:S01]  /*15d0*/  F2FP.F16.F32.PACK_AB R0, RZ, R0 ;  /* 0x00000000ff00723e */ /* 0x001fe200000000ff */
[----:B------:R-:W-:Y:S06]  /*15e0*/  BRA `(.L_x_2605) ;  /* 0x0000000c00747947 */ /* 0x000fec0003800000 */
.L_x_2607:
[----:B------:R-:W2:Y:S02]  /*15f0*/  LDG.E R2, desc[UR36][R2.64] ;  /* 0x0000002402027981 */ /* 0x000ea4000c1e1900 */
[----:B--2---:R-:W-:-:S04]  /*1600*/  I2FP.F32.S32 R0, R2 ;  /* 0x0000000200007245 */ /* 0x004fc80000201400 */
[----:B------:R-:W-:Y:S01]  /*1610*/  F2FP.F16.F32.PACK_AB R0, RZ, R0 ;  /* 0x00000000ff00723e */ /* 0x000fe200000000ff */
[----:B------:R-:W-:Y:S06]  /*1620*/  BRA `(.L_x_2605) ;  /* 0x0000000c00647947 */ /* 0x000fec0003800000 */
.L_x_2606:
[----:B------:R-:W2:Y:S02]  /*1630*/  LDG.E.U16 R2, desc[UR36][R2.64] ;  /* 0x0000002402027981 */ /* 0x000ea4000c1e1500 */
[----:B--2---:R-:W0:Y:S02]  /*1640*/  I2F.S16 R0, R2 ;  /* 0x0000000200007306 */ /* 0x004e240000101400 */
[----:B0-----:R-:W-:Y:S01]  /*1650*/  F2FP.F16.F32.PACK_AB R0, RZ, R0 ;  /* 0x00000000ff00723e */ /* 0x001fe200000000ff */
[----:B------:R-:W-:Y:S06]  /*1660*/  BRA `(.L_x_2605) ;  /* 0x0000000c00547947 */ /* 0x000fec0003800000 */
.L_x_2601:
[----:B------:R-:W-:-:S09]  /*1670*/  UISETP.GT.AND UP0, UPT, UR4, 0x6, UPT ;  /* 0x000000060400788c */ /* 0x000fd2000bf04270 */
[----:B------:R-:W-:Y:S05]  /*1680*/  BRA.U UP0, `(.L_x_2608) ;  /* 0x0000000100247547 */ /* 0x000fea000b800000 */
[----:B------:R-:W-:-:S09]  /*1690*/  UISETP.NE.AND UP0, UPT, UR4, 0x5, UPT ;  /* 0x000000050400788c */ /* 0x000fd2000bf05270 */
[----:B------:R-:W-:Y:S05]  /*16a0*/  BRA.U !UP0, `(.L_x_2609) ;  /* 0x0000000108147547 */ /* 0x000fea000b800000 */
[----:B------:R-:W-:-:S09]  /*16b0*/  UISETP.NE.AND UP0, UPT, UR4, 0x6, UPT ;  /* 0x000000060400788c */ /* 0x000fd2000bf05270 */
[----:B------:R-:W-:Y:S05]  /*16c0*/  BRA.U UP0, `(.L_x_2604) ;  /* 0x0000000900ac7547 */ /* 0x000fea000b800000 */
[----:B------:R-:W2:Y:S02]  /*16d0*/  LDG.E R2, desc[UR36][R2.64] ;  /* 0x0000002402027981 */ /* 0x000ea4000c1e1900 */
[----:B--2---:R-:W-:Y:S01]  /*16e0*/  F2FP.F16.F32.PACK_AB R0, RZ, R2 ;  /* 0x00000002ff00723e */ /* 0x004fe200000000ff */
[----:B------:R-:W-:Y:S06]  /*16f0*/  BRA `(.L_x_2605) ;  /* 0x0000000c00307947 */ /* 0x000fec0003800000 */
.L_x_2609:
[----:B------:R0:W5:Y:S01]  /*1700*/  LDG.E.U16 R0, desc[UR36][R2.64] ;  /* 0x0000002402007981 */ /* 0x000162000c1e1500 */
[----:B------:R-:W-:Y:S05]  /*1710*/  BRA `(.L_x_2605) ;  /* 0x0000000c00287947 */ /* 0x000fea0003800000 */
.L_x_2608:
[----:B------:R-:W-:-:S09]  /*1720*/  UISETP.NE.AND UP0, UPT, UR4, 0x7, UPT ;  /* 0x000000070400788c */ /* 0x000fd2000bf05270 */
[----:B------:R-:W-:Y:S05]  /*1730*/  BRA.U !UP0, `(.L_x_2610) ;  /* 0x0000000108247547 */ /* 0x000fea000b800000 */
[----:B------:R-:W-:-:S09]  /*1740*/  UISETP.NE.AND UP0, UPT, UR4, 0x8, UPT ;  /* 0x000000080400788c */ /* 0x000fd2000bf05270 */
[----:B------:R-:W-:Y:S05]  /*1750*/  BRA.U !UP0, `(.L_x_2611) ;  /* 0x0000000108147547 */ /* 0x000fea000b800000 */
[----:B------:R-:W-:-:S09]  /*1760*/  UISETP.NE.AND UP0, UPT, UR4, 0x9, UPT ;  /* 0x000000090400788c */ /* 0x000fd2000bf05270 */
[----:B------:R-:W-:Y:S05]  /*1770*/  BRA.U UP0, `(.L_x_2604) ;  /* 0x0000000900807547 */ /* 0x000fea000b800000 */
[----:B------:R-:W2:Y:S02]  /*1780*/  LDG.E R2, desc[UR36][R2.64] ;  /* 0x0000002402027981 */ /* 0x000ea4000c1e1900 */
[----:B--2---:R-:W-:Y:S01]  /*1790*/  F2FP.F16.F32.PACK_AB R0, RZ, R2 ;  /* 0x00000002ff00723e */ /* 0x004fe200000000ff */
[----:B------:R-:W-:Y:S06]  /*17a0*/  BRA `(.L_x_2605) ;  /* 0x0000000c00047947 */ /* 0x000fec0003800000 */
.L_x_2611:
[----:B------:R1:W5:Y:S01]  /*17b0*/  LDG.E.U16 R0, desc[UR36][R2.64] ;  /* 0x0000002402007981 */ /* 0x000362000c1e1500 */
[----:B------:R-:W-:Y:S05]  /*17c0*/  BRA `(.L_x_2605) ;  /* 0x0000000800fc7947 */ /* 0x000fea0003800000 */
.L_x_2610:
        /* <DEDUP_REMOVED lines=10> */
[----:B------:R-:W-:Y:S01]  /*1870*/  F2FP.F16.F32.PACK_AB R0, RZ, R0 ;  /* 0x00000000ff00723e */ /* 0x000fe200000000ff */
[----:B------:R-:W-:Y:S06]  /*1880*/  BRA `(.L_x_2605) ;  /* 0x0000000800cc7947 */ /* 0x000fec0003800000 */
.L_x_2600:
        /* <DEDUP_REMOVED lines=11> */
[----:B------:R-:W-:Y:S01]  /*1940*/  F2FP.F16.F32.PACK_AB R0, RZ, R0 ;  /* 0x00000000ff00723e */ /* 0x000fe200000000ff */
[----:B------:R-:W-:Y:S06]  /*1950*/  BRA `(.L_x_2605) ;  /* 0x0000000800987947 */ /* 0x000fec0003800000 */
.L_x_2614:
        /* <DEDUP_REMOVED lines=12> */
.L_x_2613:
        /* <DEDUP_REMOVED lines=24> */
[----:B------:R-:W-:-:S04]  /*1ba0*/  F2FP.F16.F32.PACK_AB R5, RZ, R5 ;  /* 0x00000005ff05723e */ /* 0x000fc800000000ff */
[----:B------:R-:W-:Y:S01]  /*1bb0*/  PRMT R0, R5, 0x7610, R0 ;  /* 0x0000761005007816 */ /* 0x000fe20000000000 */
[----:B------:R-:W-:Y:S06]  /*1bc0*/  BRA `(.L_x_2605) ;  /* 0x0000000400fc7947 */ /* 0x000fec0003800000 */
.L_x_2616:
        /* <DEDUP_REMOVED lines=11> */
[----:B------:R-:W-:Y:S01]  /*1c80*/  F2FP.F16.F32.PACK_AB R0, RZ, R0 ;  /* 0x00000000ff00723e */ /* 0x000fe200000000ff */
[----:B------:R-:W-:Y:S06]  /*1c90*/  BRA `(.L_x_2605) ;  /* 0x0000000400c87947 */ /* 0x000fec0003800000 */
.L_x_2615:
[----:B------:R-:W2:Y:S02]  /*1ca0*/  LDG.E.U16 R0, desc[UR36][R2.64] ;  /* 0x0000002402007981 */ /* 0x000ea4000c1e1500 */
[----:B--2---:R-:W-:-:S04]  /*1cb0*/  SHF.L.U32 R0, R0, 0x10, RZ ;  /* 0x0000001000007819 */ /* 0x004fc800000006ff */
[----:B------:R-:W-:Y:S01]  /*1cc0*/  F2FP.F16.F32.PACK_AB R0, RZ, R0 ;  /* 0x00000000ff00723e */ /* 0x000fe200000000ff */
[----:B------:R-:W-:Y:S06]  /*1cd0*/  BRA `(.L_x_2605) ;  /* 0x0000000400b87947 */ /* 0x000fec0003800000 */
.L_x_2612:
        /* <DEDUP_REMOVED lines=10> */
[----:B------:R-:W-:Y:S01]  /*1d80*/  F2FP.F16.F32.PACK_AB R0, RZ, R0 ;  /* 0x00000000ff00723e */ /* 0x000fe200000000ff */
[----:B------:R-:W-:Y:S06]  /*1d90*/  BRA `(.L_x_2605) ;  /* 0x0000000400887947 */ /* 0x000fec0003800000 */
.L_x_2619:
        /* <DEDUP_REMOVED lines=21> */
.L_x_2623:
[----:B------:R-:W-:Y:S05]  /*1ef0*/  BSYNC.RECONVERGENT B1 ;  /* 0x0000000000017941 */ /* 0x000fea0003800200 */
.L_x_2622:
[----:B------:R-:W-:Y:S01]  /*1f00*/  IMAD.SHL.U32 R0, R0, 0x100000, RZ ;  /* 0x0010000000007824 */ /* 0x000fe200078e00ff */
[----:B------:R-:W-:-:S04]  /*1f10*/  LEA R2, R2, 0x3b800000, 0x17 ;  /* 0x3b80000002027811 */ /* 0x000fc800078eb8ff */
[----:B------:R-:W-:-:S07]  /*1f20*/  LOP3.LUT R0, R2, R0, R7, 0xfe, !PT ;  /* 0x0000000002007212 */ /* 0x000fce00078efe07 */
.L_x_2621:
[----:B------:R-:W-:Y:S05]  /*1f30*/  BSYNC.RECONVERGENT B0 ;  /* 0x0000000000007941 */ /* 0x000fea0003800200 */
.L_x_2620:
[----:B------:R-:W-:Y:S01]  /*1f40*/  F2FP.F16.F32.PACK_AB R0, RZ, R0 ;  /* 0x00000000ff00723e */ /* 0x000fe200000000ff */
[----:B------:R-:W-:Y:S06]  /*1f50*/  BRA `(.L_x_2605) ;  /* 0x0000000400187947 */ /* 0x000fec0003800000 */
.L_x_2618:
        /* <DEDUP_REMOVED lines=21> */
.L_x_2627:
[----:B------:R-:W-:Y:S05]  /*20b0*/  BSYNC.RECONVERGENT B1 ;  /* 0x0000000000017941 */ /* 0x000fea0003800200 */
.L_x_2626:
[----:B------:R-:W-:Y:S01]  /*20c0*/  IMAD.SHL.U32 R0, R0, 0x200000, RZ ;  /* 0x0020000000007824 */ /* 0x000fe200078e00ff */
[----:B------:R-:W-:-:S04]  /*20d0*/  LEA R2, R2, 0x37800000, 0x17 ;  /* 0x3780000002027811 */ /* 0x000fc800078eb8ff */
[----:B------:R-:W-:-:S07]  /*20e0*/  LOP3.LUT R0, R2, R0, R7, 0xfe, !PT ;  /* 0x0000000002007212 */ /* 0x000fce00078efe07 */
.L_x_2625:
[----:B------:R-:W-:Y:S05]  /*20f0*/  BSYNC.RECONVERGENT B0 ;  /* 0x0000000000007941 */ /* 0x000fea0003800200 */
.L_x_2624:
[----:B------:R-:W-:Y:S01]  /*2100*/  F2FP.F16.F32.PACK_AB R0, RZ, R0 ;  /* 0x00000000ff00723e */ /* 0x000fe200000000ff */
[----:B------:R-:W-:Y:S06]  /*2110*/  BRA `(.L_x_2605) ;  /* 0x0000000000a87947 */ /* 0x000fec0003800000 */
.L_x_2617:
[----:B------:R-:W-:-:S09]  /*2120*/  UISETP.NE.AND UP0, UPT, UR4, 0x1c, UPT ;  /* 0x0000001c0400788c */ /* 0x000fd2000bf05270 */
[----:B------:R-:W-:Y:S05]  /*2130*/  BRA.U !UP0, `(.L_x_2628) ;  /* 0x0000000108947547 */ /* 0x000fea000b800000 */
[----:B------:R-:W-:-:S09]  /*2140*/  UISETP.NE.AND UP0, UPT, UR4, 0x1d, UPT ;  /* 0x0000001d0400788c */ /* 0x000fd2000bf05270 */
[----:B------:R-:W-:Y:S05]  /*2150*/  BRA.U !UP0, `(.L_x_2629) ;  /* 0x00000001087c7547 */ /* 0x000fea000b800000 */
[----:B------:R-:W-:-:S09]  /*2160*/  UISETP.NE.AND UP0, UPT, UR4, 0x2c, UPT ;  /* 0x0000002c0400788c */ /* 0x000fd2000bf05270 */
[----:B------:R-:W-:Y:S05]  /*2170*/  BRA.U !UP0, `(.L_x_2630) ;  /* 0x0000000108487547 */ /* 0x000fea000b800000 */
.L_x_2604:
        /* <DEDUP_REMOVED lines=16> */
.L_x_2631:
[----:B------:R-:W-:Y:S01]  /*2280*/  PRMT R0, RZ, 0x7610, R0 ;  /* 0x00007610ff007816 */ /* 0x000fe20000000000 */
[----:B------:R-:W-:Y:S06]  /*2290*/  BRA `(.L_x_2605) ;  /* 0x0000000000487947 */ /* 0x000fec0003800000 */
.L_x_2630:
        /* <DEDUP_REMOVED lines=8> */
.L_x_2633:
[----:B------:R-:W-:Y:S05]  /*2320*/  BSYNC.RECONVERGENT B0 ;  /* 0x0000000000007941 */ /* 0x000fea0003800200 */
.L_x_2632:
[----:B------:R-:W-:Y:S01]  /*2330*/  F2FP.F16.F32.PACK_AB R0, RZ, R0 ;  /* 0x00000000ff00723e */ /* 0x000fe200000000ff */
[----:B------:R-:W-:Y:S06]  /*2340*/  BRA `(.L_x_2605) ;  /* 0x00000000001c7947 */ /* 0x000fec0003800000 */
.L_x_2629:
[----:B------:R-:W2:Y:S02]  /*2350*/  LDG.E.64 R2, desc[UR36][R2.64] ;  /* 0x0000002402027981 */ /* 0x000ea4000c1e1b00 */
[----:B--2---:R-:W0:Y:S02]  /*2360*/  I2F.U64 R0, R2 ;  /* 0x0000000200007312 */ /* 0x004e240000301000 */
[----:B0-----:R-:W-:Y:S01]  /*2370*/  F2FP.F16.F32.PACK_AB R0, RZ, R0 ;  /* 0x00000000ff00723e */ /* 0x001fe200000000ff */
[----:B------:R-:W-:Y:S06]  /*2380*/  BRA `(.L_x_2605) ;  /* 0x00000000000c7947 */ /* 0x000fec0003800000 */
.L_x_2628:
[----:B------:R-:W2:Y:S02]  /*2390*/  LDG.E R2, desc[UR36][R2.64] ;  /* 0x0000002402027981 */ /* 0x000ea4000c1e1900 */
[----:B--2---:R-:W-:-:S04]  /*23a0*/  I2FP.F32.U32 R0, R2 ;  /* 0x0000000200007245 */ /* 0x004fc80000201000 */
[----:B------:R-:W-:-:S07]  /*23b0*/  F2FP.F16.F32.PACK_AB R0, RZ, R0 ;  /* 0x00000000ff00723e */ /* 0x000fce00000000ff */
.L_x_2605:
[----:B01----:R-:W0:Y:S01]  /*23c0*/  LDC.U16 R2, c[0x0][0x590] ;  /* 0x00016400ff027b82 */ /* 0x003e220000000400 */
[----:B-----5:R-:W-:Y:S01]  /*23d0*/  HADD2.F32 R0, -RZ, R0.H0_H0 ;  /* 0x20000000ff007230 */ /* 0x020fe20000004100 */
[----:B------:R-:W1:Y:S03]  /*23e0*/  LDCU.64 UR6, c[0x0][0x580] ;  /* 0x0000b000ff0677ac */ /* 0x000e660008000a00 */
[----:B------:R-:W2:Y:S01]  /*23f0*/  MUFU.LG2 R3, R0 ;  /* 0x0000000000037308 */ /* 0x000ea20000000c00 */
[----:B------:R-:W-:-:S04]  /*2400*/  UPRMT UR4, UR41, 0x9910, URZ ;  /* 0x0000991029047896 */ /* 0x000fc800080000ff */
[----:B------:R-:W-:Y:S01]  /*2410*/  UISETP.GT.AND UP0, UPT, UR4, 0x9, UPT ;  /* 0x000000090400788c */ /* 0x000fe2000bf04270 */
[----:B0-----:R-:W-:-:S05]  /*2420*/  HADD2.F32 R2, -RZ, R2.H0_H0 ;  /* 0x20000002ff027230 */ /* 0x001fca0000004100 */
[----:B--2---:R-:W-:Y:S01]  /*2430*/  FMUL.FTZ R4, R2, R3 ;  /* 0x0000000302047220 */ /* 0x004fe20000410000 */
[----:B-1----:R-:W-:-:S05]  /*2440*/  IADD3 R2, P0, PT, R16, UR6, RZ ;  /* 0x0000000610027c10 */ /* 0x002fca000ff1e0ff */
[----:B------:R-:W0:Y:S01]  /*2450*/  MUFU.EX2 R4, R4 ;  /* 0x0000000400047308 */ /* 0x000e220000000800 */
[----:B------:R-:W-:Y:S01]  /*2460*/  IMAD.X R3, RZ, RZ, UR7, P0 ;  /* 0x00000007ff037e24 */ /* 0x000fe200080e06ff */
[----:B0-----:R-:W-:Y:S01]  /*2470*/  F2FP.F16.F32.PACK_AB R5, RZ, R4 ;  /* 0x00000004ff05723e */ /* 0x001fe200000000ff */
[----:B------:R-:W-:Y:S06]  /*2480*/  BRA.U UP0, `(.L_x_2634) ;  /* 0x0000000500047547 */ /* 0x000fec000b800000 */
        /* <DEDUP_REMOVED lines=8> */
[----:B------:R-:W-:-:S04]  /*2510*/  HADD2.F32 R0, -RZ, R5.H0_H0 ;  /* 0x20000005ff007230 */ /* 0x000fc80000004100 */
[----:B------:R-:W0:Y:S02]  /*2520*/  F2I.FTZ.TRUNC.NTZ R5, R0 ;  /* 0x0000000000057305 */ /* 0x000e24000021f100 */
[----:B0-----:R4:W-:Y:S01]  /*2530*/  STG.E.U8 desc[UR36][R2.64], R5 ;  /* 0x0000000502007986 */ /* 0x0019e2000c101124 */
[----:B------:R-:W-:Y:S05]  /*2540*/  BRA `(.L_x_2639) ;  /* 0x0000000c00807947 */ /* 0x000fea0003800000 */
.L_x_2637:
[----:B------:R-:W-:-:S06]  /*2550*/  HADD2.F32 R5, -RZ, R5.H0_H0 ;  /* 0x20000005ff057230 */ /* 0x000fcc0000004100 */
[----:B------:R-:W0:Y:S02]  /*2560*/  F2I.S64.TRUNC R4, R5 ;  /* 0x0000000500047311 */ /* 0x000e24000020d900 */
[----:B0-----:R3:W-:Y:S01]  /*2570*/  STG.E.U8 desc[UR36][R2.64], R4 ;  /* 0x0000000402007986 */ /* 0x0017e2000c101124 */
[----:B------:R-:W-:Y:S05]  /*2580*/  BRA `(.L_x_2639) ;  /* 0x0000000c00707947 */ /* 0x000fea0003800000 */
.L_x_2636:
[----:B------:R-:W-:-:S09]  /*2590*/  UISETP.NE.AND UP0, UPT, UR4, 0x2, UPT ;  /* 0x000000020400788c */ /* 0x000fd2000bf05270 */
[----:B------:R-:W-:Y:S05]  /*25a0*/  BRA.U !UP0, `(.L_x_2640) ;  /* 0x0000000108307547 */ /* 0x000fea000b800000 */
[----:B------:R-:W-:-:S09]  /*25b0*/  UISETP.NE.AND UP0, UPT, UR4, 0x3, UPT ;  /* 0x000000030400788c */ /* 0x000fd2000bf05270 */
[----:B------:R-:W-:Y:S05]  /*25c0*/  BRA.U !UP0, `(.L_x_2641) ;  /* 0x0000000108187547 */ /* 0x000fea000b800000 */
[----:B------:R-:W-:-:S09]  /*25d0*/  UISETP.NE.AND UP0, UPT, UR4, 0x4, UPT ;  /* 0x000000040400788c */ /* 0x000fd2000bf05270 */
[----:B------:R-:W-:Y:S05]  /*25e0*/  BRA.U UP0, `(.L_x_2638) ;  /* 0x0000000900b87547 */ /* 0x000fea000b800000 */
[----:B------:R-:W-:-:S06]  /*25f0*/  HADD2.F32 R5, -RZ, R5.H0_H0 ;  /* 0x20000005ff057230 */ /* 0x000fcc0000004100 */
[----:B------:R-:W0:Y:S02]  /*2600*/  F2I.S64.TRUNC R4, R5 ;  /* 0x0000000500047311 */ /* 0x000e24000020d900 */
[----:B0-----:R0:W-:Y:S01]  /*2610*/  STG.E.64 desc[UR36][R2.64], R4 ;  /* 0x0000000402007986 */ /* 0x0011e2000c101b24 */
[----:B------:R-:W-:Y:S05]  /*2620*/  BRA `(.L_x_2639) ;  /* 0x0000000c00487947 */ /* 0x000fea0003800000 */
.L_x_2641:
[----:B------:R-:W-:-:S06]  /*2630*/  HADD2.F32 R5, -RZ, R5.H0_H0 ;  /* 0x20000005ff057230 */ /* 0x000fcc0000004100 */
[----:B------:R-:W0:Y:S02]  /*2640*/  F2I.FTZ.TRUNC.NTZ R5, R5 ;  /* 0x0000000500057305 */ /* 0x000e24000021f100 */
[----:B0-----:R1:W-:Y:S01]  /*2650*/  STG.E desc[UR36][R2.64], R5 ;  /* 0x0000000502007986 */ /* 0x0013e2000c101924 */
[----:B------:R-:W-:Y:S05]  /*2660*/  BRA `(.L_x_2639) ;  /* 0x0000000c00387947 */ /* 0x000fea0003800000 */
.L_x_2640:
[----:B------:R-:W-:-:S06]  /*2670*/  HADD2.F32 R5, -RZ, R5.H0_H0 ;  /* 0x20000005ff057230 */ /* 0x000fcc0000004100 */
[----:B------:R-:W0:Y:S02]  /*2680*/  F2I.FTZ.TRUNC.NTZ R5, R5 ;  /* 0x0000000500057305 */ /* 0x000e24000021f100 */
[----:B0-----:R2:W-:Y:S01]  /*2690*/  STG.E.U16 desc[UR36][R2.64], R5 ;  /* 0x0000000502007986 */ /* 0x0015e2000c101524 */
[----:B------:R-:W-:Y:S05]  /*26a0*/  BRA `(.L_x_2639) ;  /* 0x0000000c00287947 */ /* 0x000fea0003800000 */
.L_x_2635:
[----:B------:R-:W-:-:S09]  /*26b0*/  UISETP.GT.AND UP0, UPT, UR4, 0x6, UPT ;  /* 0x000000060400788c */ /* 0x000fd2000bf04270 */
[----:B------:R-:W-:Y:S05]  /*26c0*/  BRA.U UP0, `(.L_x_2642) ;  /* 0x0000000100247547 */ /* 0x000fea000b800000 */
[----:B------:R-:W-:-:S09]  /*26d0*/  UISETP.NE.AND UP0, UPT, UR4, 0x5, UPT ;  /* 0x000000050400788c */ /* 0x000fd2000bf05270 */
[----:B------:R-:W-:Y:S05]  /*26e0*/  BRA.U !UP0, `(.L_x_2643) ;  /* 0x0000000108147547 */ /* 0x000fea000b800000 */
[----:B------:R-:W-:-:S09]  /*26f0*/  UISETP.NE.AND UP0, UPT, UR4, 0x6, UPT ;  /* 0x000000060400788c */ /* 0x000fd2000bf05270 */
[----:B------:R-:W-:Y:S05]  /*2700*/  BRA.U UP0, `(.L_x_2638) ;  /* 0x0000000900707547 */ /* 0x000fea000b800000 */
[----:B------:R-:W-:-:S05]  /*2710*/  HADD2.F32 R5, -RZ, R5.H0_H0 ;  /* 0x20000005ff057230 */ /* 0x000fca0000004100 */
[----:B------:R0:W-:Y:S01]  /*2720*/  STG.E desc[UR36][R2.64], R5 ;  /* 0x0000000502007986 */ /* 0x0001e2000c101924 */
[----:B------:R-:W-:Y:S05]  /*2730*/  BRA `(.L_x_2639) ;  /* 0x0000000c00047947 */ /* 0x000fea0003800000 */
.L_x_2643:
[----:B------:R0:W-:Y:S01]  /*2740*/  STG.E.U16 desc[UR36][R2.64], R5 ;  /* 0x0000000502007986 */ /* 0x0001e2000c101524 */
[----:B------:R-:W-:Y:S05]  /*2750*/  BRA `(.L_x_2639) ;  /* 0x0000000800fc7947 */ /* 0x000fea0003800000 */
.L_x_2642:
[----:B------:R-:W-:-:S09]  /*2760*/  UISETP.NE.AND UP0, UPT, UR4, 0x7, UPT ;  /* 0x000000070400788c */ /* 0x000fd2000bf05270 */
[----:B------:R-:W-:Y:S05]  /*2770*/  BRA.U !UP0, `(.L_x_2644) ;  /* 0x0000000108347547 */ /* 0x000fea000b800000 */
[----:B------:R-:W-:-:S09]  /*2780*/  UISETP.NE.AND UP0, UPT, UR4, 0x8, UPT ;  /* 0x000000080400788c */ /* 0x000fd2000bf05270 */
[----:B------:R-:W-:Y:S05]  /*2790*/  BRA.U !UP0, `(.L_x_2645) ;  /* 0x0000000108187547 */ /* 0x000fea000b800000 */
[----:B------:R-:W-:-:S09]  /*27a0*/  UISETP.NE.AND UP0, UPT, UR4, 0x9, UPT ;  /* 0x000000090400788c */ /* 0x000fd2000bf05270 */
[----:B------:R-:W-:Y:S05]  /*27b0*/  BRA.U UP0, `(.L_x_2638) ;  /* 0x0000000900447547 */ /* 0x000fea000b800000 */
[----:B------:R-:W-:Y:S02]  /*27c0*/  HADD2.F32 R4, -RZ, R5.H0_H0 ;  /* 0x20000005ff047230 */ /* 0x000fe40000004100 */
[----:B------:R-:W-:-:S05]  /*27d0*/  HFMA2 R5, -RZ, RZ, 0, 0 ;  /* 0x00000000ff057431 */ /* 0x000fca00000001ff */
[----:B------:R0:W-:Y:S01]  /*27e0*/  STG.E.64 desc[UR36][R2.64], R4 ;  /* 0x0000000402007986 */ /* 0x0001e2000c101b24 */
[----:B------:R-:W-:Y:S05]  /*27f0*/  BRA `(.L_x_2639) ;  /* 0x0000000800d47947 */ /* 0x000fea0003800000 */
.L_x_2645:
[----:B------:R-:W-:-:S05]  /*2800*/  HADD2.F32 R0, -RZ, R5.H0_H0 ;  /* 0x20000005ff007230 */ /* 0x000fca0000004100 */
[----:B------:R-:W-:-:S04]  /*2810*/  F2FP.F16.F32.PACK_AB R0, RZ, R0 ;  /* 0x00000000ff00723e */ /* 0x000fc800000000ff */
[----:B------:R-:W-:-:S05]  /*2820*/  PRMT R0, R0, 0x5410, RZ ;  /* 0x0000541000007816 */ /* 0x000fca00000000ff */
[----:B------:R0:W-:Y:S01]  /*2830*/  STG.E desc[UR36][R2.64], R0 ;  /* 0x0000000002007986 */ /* 0x0001e2000c101924 */
[----:B------:R-:W-:Y:S05]  /*2840*/  BRA `(.L_x_2639) ;  /* 0x0000000800c07947 */ /* 0x000fea0003800000 */
.L_x_2644:
[----:B------:R-:W-:-:S05]  /*2850*/  HADD2.F32 R4, -RZ, R5.H0_H0 ;  /* 0x20000005ff047230 */ /* 0x000fca0000004100 */
[----:B------:R-:W-:-:S06]  /*2860*/  FMUL.FTZ R4, R4, 1 ;  /* 0x3f80000004047820 */ /* 0x000fcc0000410000 */
[----:B------:R-:W0:Y:S02]  /*2870*/  F2F.F64.F32 R4, R4 ;  /* 0x0000000400047310 */ /* 0x000e240000201800 */
[----:B0-----:R0:W-:Y:S01]  /*2880*/  STG.E.64 desc[UR36][R2.64], R4 ;  /* 0x0000000402007986 */ /* 0x0011e2000c101b24 */
[----:B------:R-:W-:Y:S05]  /*2890*/  BRA `(.L_x_2639) ;  /* 0x0000000800ac7947 */ /* 0x000fea0003800000 */
.L_x_2634:
        /* <DEDUP_REMOVED lines=8> */
[----:B------:R-:W-:-:S05]  /*2920*/  HADD2.F32 R5, -RZ, R5.H0_H0 ;  /* 0x20000005ff057230 */ /* 0x000fca0000004100 */
[----:B------:R-:W-:-:S04]  /*2930*/  FSETP.NEU.FTZ.AND P0, PT, R5, RZ, PT ;  /* 0x000000ff0500720b */ /* 0x000fc80003f1d000 */
[----:B------:R-:W-:-:S05]  /*2940*/  SEL R5, RZ, 0x1, !P0 ;  /* 0x00000001ff057807 */ /* 0x000fca0004000000 */
[----:B------:R0:W-:Y:S01]  /*2950*/  STG.E.U8 desc[UR36][R2.64], R5 ;  /* 0x0000000502007986 */ /* 0x0001e2000c101124 */
[----:B------:R-:W-:Y:S05]  /*2960*/  BRA `(.L_x_2639) ;  /* 0x0000000800787947 */ /* 0x000fea0003800000 */
.L_x_2648:
[----:B------:R-:W-:Y:S01]  /*2970*/  HADD2.F32 R5, -RZ, R5.H0_H0 ;  /* 0x20000005ff057230 */ /* 0x000fe20000004100 */
[----:B------:R-:W-:-:S04]  /*2980*/  CS2R R6, SRZ ;  /* 0x0000000000067805 */ /* 0x000fc8000001ff00 */
[----:B------:R-:W-:-:S06]  /*2990*/  FMUL.FTZ R5, R5, 1 ;  /* 0x3f80000005057820 */ /* 0x000fcc0000410000 */
[----:B------:R-:W0:Y:S02]  /*29a0*/  F2F.F64.F32 R4, R5 ;  /* 0x0000000500047310 */ /* 0x000e240000201800 */
[----:B0-----:R0:W-:Y:S01]  /*29b0*/  STG.E.128 desc[UR36][R2.64], R4 ;  /* 0x0000000402007986 */ /* 0x0011e2000c101d24 */
[----:B------:R-:W-:Y:S05]  /*29c0*/  BRA `(.L_x_2639) ;  /* 0x0000000800607947 */ /* 0x000fea0003800000 */
.L_x_2647:
[----:B------:R-:W-:-:S09]  /*29d0*/  UISETP.NE.AND UP0, UPT, UR4, 0xf, UPT ;  /* 0x0000000f0400788c */ /* 0x000fd2000bf05270 */
[----:B------:R-:W-:Y:S05]  /*29e0*/  BRA.U !UP0, `(.L_x_2649) ;  /* 0x0000000108a07547 */ /* 0x000fea000b800000 */
[----:B------:R-:W-:-:S09]  /*29f0*/  UISETP.NE.AND UP0, UPT, UR4, 0x17, UPT ;  /* 0x000000170400788c */ /* 0x000fd2000bf05270 */
[----:B------:R-:W-:Y:S05]  /*2a00*/  BRA.U !UP0, `(.L_x_2650) ;  /* 0x00000001084c7547 */ /* 0x000fea000b800000 */
[----:B------:R-:W-:-:S09]  /*2a10*/  UISETP.NE.AND UP0, UPT, UR4, 0x18, UPT ;  /* 0x000000180400788c */ /* 0x000fd2000bf05270 */
[----:B------:R-:W-:Y:S05]  /*2a20*/  BRA.U UP0, `(.L_x_2638) ;  /* 0x0000000500a87547 */ /* 0x000fea000b800000 */
[----:B------:R-:W-:Y:S01]  /*2a30*/  HADD2.F32 R7, -RZ, R5.H0_H0 ;  /* 0x20000005ff077230 */ /* 0x000fe20000004100 */
        /* <DEDUP_REMOVED lines=12> */
.L_x_2652:
[----:B------:R-:W-:Y:S05]  /*2b00*/  BSYNC.RECONVERGENT B0 ;  /* 0x0000000000007941 */ /* 0x000fea0003800200 */
.L_x_2651:
[----:B------:R-:W-:-:S05]  /*2b10*/  LOP3.LUT R5, R0, 0x80, R5, 0xf8, !PT ;  /* 0x0000008000057812 */ /* 0x000fca00078ef805 */
[----:B------:R0:W-:Y:S01]  /*2b20*/  STG.E.U8 desc[UR36][R2.64], R5 ;  /* 0x0000000502007986 */ /* 0x0001e2000c101124 */
[----:B------:R-:W-:Y:S05]  /*2b30*/  BRA `(.L_x_2639) ;  /* 0x0000000800047947 */ /* 0x000fea0003800000 */
.L_x_2650:
[----:B------:R-:W-:Y:S01]  /*2b40*/  HADD2.F32 R7, -RZ, R5.H0_H0 ;  /* 0x20000005ff077230 */ /* 0x000fe20000004100 */
        /* <DEDUP_REMOVED lines=14> */
.L_x_2654:
[----:B------:R-:W-:Y:S05]  /*2c30*/  BSYNC.RECONVERGENT B0 ;  /* 0x0000000000007941 */ /* 0x000fea0003800200 */
.L_x_2653:
[----:B------:R-:W-:-:S05]  /*2c40*/  LOP3.LUT R5, R0, 0x80, R5, 0xf8, !PT ;  /* 0x0000008000057812 */ /* 0x000fca00078ef805 */
[----:B------:R0:W-:Y:S01]  /*2c50*/  STG.E.U8 desc[UR36][R2.64], R5 ;  /* 0x0000000502007986 */ /* 0x0001e2000c101124 */
[----:B------:R-:W-:Y:S05]  /*2c60*/  BRA `(.L_x_2639) ;  /* 0x0000000400b87947 */ /* 0x000fea0003800000 */
.L_x_2649:
[----:B------:R-:W-:-:S05]  /*2c70*/  HADD2.F32 R0, -RZ, R5.H0_H0 ;  /* 0x20000005ff007230 */ /* 0x000fca0000004100 */
[----:B------:R-:W-:-:S05]  /*2c80*/  F2FP.BF16.F32.PACK_AB R0, RZ, R0 ;  /* 0x00000000ff00723e */ /* 0x000fca00000010ff */
[----:B------:R0:W-:Y:S01]  /*2c90*/  STG.E.U16 desc[UR36][R2.64], R0 ;  /* 0x0000000002007986 */ /* 0x0001e2000c101524 */
[----:B------:R-:W-:Y:S05]  /*2ca0*/  BRA `(.L_x_2639) ;  /* 0x0000000400a87947 */ /* 0x000fea0003800000 */
.L_x_2646:
        /* <DEDUP_REMOVED lines=8> */
[----:B------:R-:W-:-:S06]  /*2d30*/  HADD2.F32 R5, -RZ, R5.H0_H0 ;  /* 0x20000005ff057230 */ /* 0x000fcc0000004100 */
[----:B------:R-:W0:Y:S02]  /*2d40*/  F2I.FTZ.U32.TRUNC.NTZ R5, R5 ;  /* 0x0000000500057305 */ /* 0x000e24000021f000 */
[----:B0-----:R0:W-:Y:S01]  /*2d50*/  STG.E.U16 desc[UR36][R2.64], R5 ;  /* 0x0000000502007986 */ /* 0x0011e2000c101524 */
[----:B------:R-:W-:Y:S05]  /*2d60*/  BRA `(.L_x_2639) ;  /* 0x0000000400787947 */ /* 0x000fea0003800000 */
.L_x_2657:
[----:B------:R-:W-:Y:S01]  /*2d70*/  HADD2.F32 R5, -RZ, R5.H0_H0 ;  /* 0x20000005ff057230 */ /* 0x000fe20000004100 */
        /* <DEDUP_REMOVED lines=12> */
.L_x_2660:
[----:B------:R-:W-:-:S04]  /*2e40*/  SHF.R.U32.HI R0, RZ, 0x14, R5 ;  /* 0x00000014ff007819 */ /* 0x000fc80000011605 */
[----:B------:R-:W-:-:S04]  /*2e50*/  LOP3.LUT R0, R0, 0x1, RZ, 0xc0, !PT ;  /* 0x0000000100007812 */ /* 0x000fc800078ec0ff */
[----:B------:R-:W-:-:S04]  /*2e60*/  IADD3 R0, PT, PT, R5, 0x487ffff, R0 ;  /* 0x0487ffff05007810 */ /* 0x000fc80007ffe000 */
[----:B------:R-:W-:-:S04]  /*2e70*/  SHF.R.U32.HI R0, RZ, 0x14, R0 ;  /* 0x00000014ff007819 */ /* 0x000fc80000011600 */
[----:B------:R-:W-:-:S07]  /*2e80*/  LOP3.LUT R4, R0, 0xff, RZ, 0xc0, !PT ;  /* 0x000000ff00047812 */ /* 0x000fce00078ec0ff */
.L_x_2661:
[----:B------:R-:W-:-:S04]  /*2e90*/  SHF.R.U32.HI R5, RZ, 0x18, R5 ;  /* 0x00000018ff057819 */ /* 0x000fc80000011605 */
[----:B------:R-:W-:-:S04]  /*2ea0*/  LOP3.LUT R4, R4, 0x80, R5, 0xf8, !PT ;  /* 0x0000008004047812 */ /* 0x000fc800078ef805 */
[----:B------:R-:W-:-:S07]  /*2eb0*/  PRMT R0, R4, 0x7610, R0 ;  /* 0x0000761004007816 */ /* 0x000fce0000000000 */
.L_x_2659:
[----:B------:R-:W-:Y:S05]  /*2ec0*/  BSYNC.RECONVERGENT B0 ;  /* 0x0000000000007941 */ /* 0x000fea0003800200 */
.L_x_2658:
[----:B------:R0:W-:Y:S01]  /*2ed0*/  STG.E.U8 desc[UR36][R2.64], R0 ;  /* 0x0000000002007986 */ /* 0x0001e2000c101124 */
[----:B------:R-:W-:Y:S05]  /*2ee0*/  BRA `(.L_x_2639) ;  /* 0x0000000400187947 */ /* 0x000fea0003800000 */
.L_x_2656:
[----:B------:R-:W-:Y:S01]  /*2ef0*/  HADD2.F32 R5, -RZ, R5.H0_H0 ;  /* 0x20000005ff057230 */ /* 0x000fe20000004100 */
        /* <DEDUP_REMOVED lines=12> */
.L_x_2664:
[----:B------:R-:W-:-:S04]  /*2fc0*/  SHF.R.U32.HI R0, RZ, 0x15, R5 ;  /* 0x00000015ff007819 */ /* 0x000fc80000011605 */
[----:B------:R-:W-:-:S04]  /*2fd0*/  LOP3.LUT R0, R0, 0x1, RZ, 0xc0, !PT ;  /* 0x0000000100007812 */ /* 0x000fc800078ec0ff */
[----:B------:R-:W-:-:S04]  /*2fe0*/  IADD3 R0, PT, PT, R5, 0x88fffff, R0 ;  /* 0x088fffff05007810 */ /* 0x000fc80007ffe000 */
[----:B------:R-:W-:-:S04]  /*2ff0*/  SHF.R.U32.HI R0, RZ, 0x15, R0 ;  /* 0x00000015ff007819 */ /* 0x000fc80000011600 */
[----:B------:R-:W-:-:S07]  /*3000*/  LOP3.LUT R4, R0, 0xff, RZ, 0xc0, !PT ;  /* 0x000000ff00047812 */ /* 0x000fce00078ec0ff */
.L_x_2665:
[----:B------:R-:W-:-:S04]  /*3010*/  SHF.R.U32.HI R5, RZ, 0x18, R5 ;  /* 0x00000018ff057819 */ /* 0x000fc80000011605 */
[----:B------:R-:W-:-:S04]  /*3020*/  LOP3.LUT R4, R4, 0x80, R5, 0xf8, !PT ;  /* 0x0000008004047812 */ /* 0x000fc800078ef805 */
[----:B------:R-:W-:-:S07]  /*3030*/  PRMT R0, R4, 0x7610, R0 ;  /* 0x0000761004007816 */ /* 0x000fce0000000000 */
.L_x_2663:
[----:B------:R-:W-:Y:S05]  /*3040*/  BSYNC.RECONVERGENT B0 ;  /* 0x0000000000007941 */ /* 0x000fea0003800200 */
.L_x_2662:
[----:B------:R0:W-:Y:S01]  /*3050*/  STG.E.U8 desc[UR36][R2.64], R0 ;  /* 0x0000000002007986 */ /* 0x0001e2000c101124 */
[----:B------:R-:W-:Y:S05]  /*3060*/  BRA `(.L_x_2639) ;  /* 0x0000000000b87947 */ /* 0x000fea0003800000 */
.L_x_2655:
[----:B------:R-:W-:-:S09]  /*3070*/  UISETP.NE.AND UP0, UPT, UR4, 0x1c, UPT ;  /* 0x0000001c0400788c */ /* 0x000fd2000bf05270 */
[----:B------:R-:W-:Y:S05]  /*3080*/  BRA.U !UP0, `(.L_x_2666) ;  /* 0x0000000108a47547 */ /* 0x000fea000b800000 */
[----:B------:R-:W-:-:S09]  /*3090*/  UISETP.NE.AND UP0, UPT, UR4, 0x1d, UPT ;  /* 0x0000001d0400788c */ /* 0x000fd2000bf05270 */
[----:B------:R-:W-:Y:S05]  /*30a0*/  BRA.U !UP0, `(.L_x_2667) ;  /* 0x00000001088c7547 */ /* 0x000fea000b800000 */
[----:B------:R-:W-:-:S09]  /*30b0*/  UISETP.NE.AND UP0, UPT, UR4, 0x2c, UPT ;  /* 0x0000002c0400788c */ /* 0x000fd2000bf05270 */
[----:B------:R-:W-:Y:S05]  /*30c0*/  BRA.U !UP0, `(.L_x_2668) ;  /* 0x0000000108447547 */ /* 0x000fea000b800000 */
.L_x_2638:
        /* <DEDUP_REMOVED lines=16> */
.L_x_2669:
[----:B------:R-:W-:Y:S05]  /*31d0*/  BRA `(.L_x_2639) ;  /* 0x00000000005c7947 */ /* 0x000fea0003800000 */
.L_x_2668:
[----:B------:R-:W-:-:S05]  /*31e0*/  HADD2.F32 R5, -RZ, R5.H0_H0 ;  /* 0x20000005ff057230 */ /* 0x000fca0000004100 */
        /* <DEDUP_REMOVED lines=15> */
.L_x_2667:
[----:B------:R-:W-:-:S06]  /*32e0*/  HADD2.F32 R5, -RZ, R5.H0_H0 ;  /* 0x20000005ff057230 */ /* 0x000fcc0000004100 */
[----:B------:R-:W0:Y:S02]  /*32f0*/  F2I.U64.TRUNC R4, R5 ;  /* 0x0000000500047311 */ /* 0x000e24000020d800 */
[----:B0-----:R0:W-:Y:S01]  /*3300*/  STG.E.64 desc[UR36][R2.64], R4 ;  /* 0x0000000402007986 */ /* 0x0011e2000c101b24 */
[----:B------:R-:W-:Y:S05]  /*3310*/  BRA `(.L_x_2639) ;  /* 0x00000000000c7947 */ /* 0x000fea0003800000 */
.L_x_2666:
[----:B------:R-:W-:-:S06]  /*3320*/  HADD2.F32 R5, -RZ, R5.H0_H0 ;  /* 0x20000005ff057230 */ /* 0x000fcc0000004100 */
[----:B------:R-:W0:Y:S02]  /*3330*/  F2I.FTZ.U32.TRUNC.NTZ R5, R5 ;  /* 0x0000000500057305 */ /* 0x000e24000021f000 */
[----:B0-----:R0:W-:Y:S02]  /*3340*/  STG.E desc[UR36][R2.64], R5 ;  /* 0x0000000502007986 */ /* 0x0011e4000c101924 */
.L_x_2639:
[----:B------:R-:W-:-:S07]  /*3350*/  IADD3 R17, PT, PT, R17, 0x80, RZ ;  /* 0x0000008011117810 */ /* 0x000fce0007ffe0ff */
.L_x_2598:
[----:B------:R-:W-:Y:S05]  /*3360*/  BSYNC.RECONVERGENT B6 ;  /* 0x0000000000067941 */ /* 0x000fea0003800200 */
.L_x_2597:
        /* <DEDUP_REMOVED lines=307> */
.L_x_2672:
        /* <DEDUP_REMOVED lines=18> */
.L_x_2676:
[----:B------:R-:W2:Y:S02]  /*47c0*/  LDG.E.U8 R2, desc[UR36][R2.64] ;  /* 0x0000002402027981 */ /* 0x000ea4000c1e1100 */
[----:B--2---:R-:W-:-:S04]  /*47d0*/  I2FP.F32.U32 R0, R2 ;  /* 0x0000000200007245 */ /* 0x004fc80000201000 */
[----:B------:R-:W-:Y:S01]  /*47e0*/  F2FP.F16.F32.PACK_AB R0, RZ, R0 ;  /* 0x00000000ff00723e */ /* 0x000fe200000000ff */
[----:B------:R-:W-:Y:S06]  /*47f0*/  BRA `(.L_x_2678) ;  /* 0x0000000c009c7947 */ /* 0x000fec0003800000 */
.L_x_2675:
        /* <DEDUP_REMOVED lines=10> */
.L_x_2680:
[----:B------:R-:W2:Y:S02]  /*48a0*/  LDG.E R2, desc[UR36][R2.64] ;  /* 0x0000002402027981 */ /* 0x000ea4000c1e1900 */
[----:B--2---:R-:W-:-:S04]  /*48b0*/  I2FP.F32.S32 R0, R2 ;  /* 0x0000000200007245 */ /* 0x004fc80000201400 */
[----:B------:R-:W-:Y:S01]  /*48c0*/  F2FP.F16.F32.PACK_AB R0, RZ, R0 ;  /* 0x00000000ff00723e */ /* 0x000fe200000000ff */
[----:B------:R-:W-:Y:S06]  /*48d0*/  BRA `(.L_x_2678) ;  /* 0x0000000c00647947 */ /* 0x000fec0003800000 */
.L_x_2679:
[----:B------:R-:W2:Y:S02]  /*48e0*/  LDG.E.U16 R2, desc[UR36][R2.64] ;  /* 0x0000002402027981 */ /* 0x000ea4000c1e1500 */
[----:B--2---:R-:W0:Y:S02]  /*48f0*/  I2F.S16 R0, R2 ;  /* 0x0000000200007306 */ /* 0x004e240000101400 */
[----:B0-----:R-:W-:Y:S01]  /*4900*/  F2FP.F16.F32.PACK_AB R0, RZ, R0 ;  /* 0x00000000ff00723e */ /* 0x001fe200000000ff */
[----:B------:R-:W-:Y:S06]  /*4910*/  BRA `(.L_x_2678) ;  /* 0x0000000c00547947 */ /* 0x000fec0003800000 */
.L_x_2674:
        /* <DEDUP_REMOVED lines=9> */
.L_x_2682:
[----:B------:R1:W5:Y:S01]  /*49b0*/  LDG.E.U16 R0, desc[UR36][R2.64] ;  /* 0x0000002402007981 */ /* 0x000362000c1e1500 */
[----:B------:R-:W-:Y:S05]  /*49c0*/  BRA `(.L_x_2678) ;  /* 0x0000000c00287947 */ /* 0x000fea0003800000 */
.L_x_2681:
        /* <DEDUP_REMOVED lines=9> */
.L_x_2684:
[----:B------:R0:W5:Y:S01]  /*4a60*/  LDG.E.U16 R0, desc[UR36][R2.64] ;  /* 0x0000002402007981 */ /* 0x000162000c1e1500 */
[----:B------:R-:W-:Y:S05]  /*4a70*/  BRA `(.L_x_2678) ;  /* 0x0000000800fc7947 */ /* 0x000fea0003800000 */
.L_x_2683:
        /* <DEDUP_REMOVED lines=12> */
.L_x_2673:
        /* <DEDUP_REMOVED lines=13> */
.L_x_2687:
        /* <DEDUP_REMOVED lines=12> */
.L_x_2686:
        /* <DEDUP_REMOVED lines=27> */
.L_x_2689:
        /* <DEDUP_REMOVED lines=11> */
[----:B------:R-:W-:Y:S01]  /*4f30*/  F2FP.F16.F32.PACK_AB R0, RZ, R0 ;  /* 0x00000000ff00723e */ /* 0x000fe200000000ff */
[----:B------:R-:W-:Y:S06]  /*4f40*/  BRA `(.L_x_2678) ;  /* 0x0000000400c87947 */ /* 0x000fec0003800000 */
.L_x_2688:
[----:B------:R-:W2:Y:S02]  /*4f50*/  LDG.E.U16 R0, desc[UR36][R2.64] ;  /* 0x0000002402007981 */ /* 0x000ea4000c1e1500 */
[----:B--2---:R-:W-:-:S04]  /*4f60*/  SHF.L.U32 R0, R0, 0x10, RZ ;  /* 0x0000001000007819 */ /* 0x004fc800000006ff */
[----:B------:R-:W-:Y:S01]  /*4f70*/  F2FP.F16.F32.PACK_AB R0, RZ, R0 ;  /* 0x00000000ff00723e */ /* 0x000fe200000000ff */
[----:B------:R-:W-:Y:S06]  /*4f80*/  BRA `(.L_x_2678) ;  /* 0x0000000400b87947 */ /* 0x000fec0003800000 */
.L_x_2685:
        /* <DEDUP_REMOVED lines=12> */
.L_x_2692:
        /* <DEDUP_REMOVED lines=21> */
.L_x_2696:
[----:B------:R-:W-:Y:S05]  /*51a0*/  BSYNC.RECONVERGENT B1 ;  /* 0x0000000000017941 */ /* 0x000fea0003800200 */
.L_x_2695:
[----:B------:R-:W-:Y:S01]  /*51b0*/  IMAD.SHL.U32 R0, R0, 0x100000, RZ ;  /* 0x0010000000007824 */ /* 0x000fe200078e00ff */
[----:B------:R-:W-:-:S04]  /*51c0*/  LEA R2, R2, 0x3b800000, 0x17 ;  /* 0x3b80000002027811 */ /* 0x000fc800078eb8ff */
[----:B------:R-:W-:-:S07]  /*51d0*/  LOP3.LUT R0, R2, R0, R7, 0xfe, !PT ;  /* 0x0000000002007212 */ /* 0x000fce00078efe07 */
.L_x_2694:
[----:B------:R-:W-:Y:S05]  /*51e0*/  BSYNC.RECONVERGENT B0 ;  /* 0x0000000000007941 */ /* 0x000fea0003800200 */
.L_x_2693:
[----:B------:R-:W-:Y:S01]  /*51f0*/  F2FP.F16.F32.PACK_AB R0, RZ, R0 ;  /* 0x00000000ff00723e */ /* 0x000fe200000000ff */
[----:B------:R-:W-:Y:S06]  /*5200*/  BRA `(.L_x_2678) ;  /* 0x0000000400187947 */ /* 0x000fec0003800000 */
.L_x_2691:
        /* <DEDUP_REMOVED lines=21> */
.L_x_2700:
[----:B------:R-:W-:Y:S05]  /*5360*/  BSYNC.RECONVERGENT B1 ;  /* 0x0000000000017941 */ /* 0x000fea0003800200 */
.L_x_2699:
[----:B------:R-:W-:Y:S01]  /*5370*/  IMAD.SHL.U32 R0, R0, 0x200000, RZ ;  /* 0x0020000000007824 */ /* 0x000fe200078e00ff */
[----:B------:R-:W-:-:S04]  /*5380*/  LEA R2, R2, 0x37800000, 0x17 ;  /* 0x3780000002027811 */ /* 0x000fc800078eb8ff */
[----:B------:R-:W-:-:S07]  /*5390*/  LOP3.LUT R0, R2, R0, R7, 0xfe, !PT ;  /* 0x0000000002007212 */ /* 0x000fce00078efe07 */
.L_x_2698:
[----:B------:R-:W-:Y:S05]  /*53a0*/  BSYNC.RECONVERGENT B0 ;  /* 0x0000000000007941 */ /* 0x000fea0003800200 */
.L_x_2697:
[----:B------:R-:W-:Y:S01]  /*53b0*/  F2FP.F16.F32.PACK_AB R0, RZ, R0 ;  /* 0x00000000ff00723e */ /* 0x000fe200000000ff */
[----:B------:R-:W-:Y:S06]  /*53c0*/  BRA `(.L_x_2678) ;  /* 0x0000000000a87947 */ /* 0x000fec0003800000 */
.L_x_2690:
        /* <DEDUP_REMOVED lines=14> */
.L_x_2704:
[----:B------:R-:W-:Y:S05]  /*54b0*/  BSYNC.RECONVERGENT B0 ;  /* 0x0000000000007941 */ /* 0x000fea0003800200 */
.L_x_2703:
[----:B------:R-:W-:Y:S01]  /*54c0*/  F2FP.F16.F32.PACK_AB R0, RZ, R0 ;  /* 0x00000000ff00723e */ /* 0x000fe200000000ff */
[----:B------:R-:W-:Y:S06]  /*54d0*/  BRA `(.L_x_2678) ;  /* 0x0000000000647947 */ /* 0x000fec0003800000 */
.L_x_2677:
        /* <DEDUP_REMOVED lines=16> */
.L_x_2705:
[----:B------:R-:W-:Y:S01]  /*55e0*/  PRMT R0, RZ, 0x7610, R0 ;  /* 0x00007610ff007816 */ /* 0x000fe20000000000 */
[----:B------:R-:W-:Y:S06]  /*55f0*/  BRA `(.L_x_2678) ;  /* 0x00000000001c7947 */ /* 0x000fec0003800000 */
.L_x_2702:
[----:B------:R-:W2:Y:S02]  /*5600*/  LDG.E.64 R2, desc[UR36][R2.64] ;  /* 0x0000002402027981 */ /* 0x000ea4000c1e1b00 */
[----:B--2---:R-:W0:Y:S02]  /*5610*/  I2F.U64 R0, R2 ;  /* 0x0000000200007312 */ /* 0x004e240000301000 */
[----:B0-----:R-:W-:Y:S01]  /*5620*/  F2FP.F16.F32.PACK_AB R0, RZ, R0 ;  /* 0x00000000ff00723e */ /* 0x001fe200000000ff */
[----:B------:R-:W-:Y:S06]  /*5630*/  BRA `(.L_x_2678) ;  /* 0x00000000000c7947 */ /* 0x000fec0003800000 */
.L_x_2701:
[----:B------:R-:W2:Y:S02]  /*5640*/  LDG.E R2, desc[UR36][R2.64] ;  /* 0x0000002402027981 */ /* 0x000ea4000c1e1900 */
[----:B--2---:R-:W-:-:S04]  /*5650*/  I2FP.F32.U32 R0, R2 ;  /* 0x0000000200007245 */ /* 0x004fc80000201000 */
[----:B------:R-:W-:-:S07]  /*5660*/  F2FP.F16.F32.PACK_AB R0, RZ, R0 ;  /* 0x00000000ff00723e */ /* 0x000fce00000000ff */
.L_x_2678:
[----:B01----:R-:W0:Y:S01]  /*5670*/  LDC.U16 R2, c[0x0][0x590] ;  /* 0x00016400ff027b82 */ /* 0x003e220000000400 */
[----:B-----5:R-:W-:Y:S01]  /*5680*/  HADD2.F32 R0, -RZ, R0.H0_H0 ;  /* 0x20000000ff007230 */ /* 0x020fe20000004100 */
[----:B------:R-:W1:Y:S01]  /*5690*/  LDCU.64 UR6, c[0x0][0x580] ;  /* 0x0000b000ff0677ac */ /* 0x000e620008000a00 */
[----:B------:R-:W-:-:S04]  /*56a0*/  UPRMT UR4, UR41, 0x9910, URZ ;  /* 0x0000991029047896 */ /* 0x000fc800080000ff */
[----:B------:R-:W2:Y:S01]  /*56b0*/  MUFU.LG2 R0, R0 ;  /* 0x0000000000007308 */ /* 0x000ea20000000c00 */
[----:B------:R-:W-:Y:S01]  /*56c0*/  UISETP.GT.AND UP0, UPT, UR4, 0x9, UPT ;  /* 0x000000090400788c */ /* 0x000fe2000bf04270 */
[----:B0-----:R-:W-:Y:S01]  /*56d0*/  HADD2.F32 R3, -RZ, R2.H0_H0 ;  /* 0x20000002ff037230 */ /* 0x001fe20000004100 */
[----:B-1----:R-:W-:-:S04]  /*56e0*/  IADD3 R2, P0, PT, R16, UR6, RZ ;  /* 0x0000000610027c10 */ /* 0x002fc8000ff1e0ff */
[----:B--2---:R-:W-:Y:S01]  /*56f0*/  FMUL.FTZ R4, R3, R0 ;  /* 0x0000000003047220 */ /* 0x004fe20000410000 */
[----:B------:R-:W-:-:S05]  /*5700*/  IMAD.X R3, RZ, RZ, UR7, P0 ;  /* 0x00000007ff037e24 */ /* 0x000fca00080e06ff */
[----:B------:R-:W0:Y:S02]  /*5710*/  MUFU.EX2 R4, R4 ;  /* 0x0000000400047308 */ /* 0x000e240000000800 */
        /* <DEDUP_REMOVED lines=14> */
.L_x_2709:
[----:B------:R-:W-:-:S06]  /*5800*/  HADD2.F32 R5, -RZ, R5.H0_H0 ;  /* 0x20000005ff057230 */ /* 0x000fcc0000004100 */
[----:B------:R-:W0:Y:S02]  /*5810*/  F2I.S64.TRUNC R4, R5 ;  /* 0x0000000500047311 */ /* 0x000e24000020d900 */
[----:B0-----:R0:W-:Y:S01]  /*5820*/  STG.E.U8 desc[UR36][R2.64], R4 ;  /* 0x0000000402007986 */ /* 0x0011e2000c101124 */
[----:B------:R-:W-:Y:S05]  /*5830*/  BRA `(.L_x_2711) ;  /* 0x0000000c006c7947 */ /* 0x000fea0003800000 */
.L_x_2708:
        /* <DEDUP_REMOVED lines=10> */
.L_x_2713:
[----:B------:R-:W-:-:S06]  /*58e0*/  HADD2.F32 R5, -RZ, R5.H0_H0 ;  /* 0x20000005ff057230 */ /* 0x000fcc0000004100 */
[----:B------:R-:W0:Y:S02]  /*58f0*/  F2I.FTZ.TRUNC.NTZ R5, R5 ;  /* 0x0000000500057305 */ /* 0x000e24000021f100 */
[----:B0-----:R0:W-:Y:S01]  /*5900*/  STG.E desc[UR36][R2.64], R5 ;  /* 0x0000000502007986 */ /* 0x0011e2000c101924 */
[----:B------:R-:W-:Y:S05]  /*5910*/  BRA `(.L_x_2711) ;  /* 0x0000000c00347947 */ /* 0x000fea0003800000 */
.L_x_2712:
[----:B------:R-:W-:-:S06]  /*5920*/  HADD2.F32 R5, -RZ, R5.H0_H0 ;  /* 0x20000005ff057230 */ /* 0x000fcc0000004100 */
[----:B------:R-:W0:Y:S02]  /*5930*/  F2I.FTZ.TRUNC.NTZ R5, R5 ;  /* 0x0000000500057305 */ /* 0x000e24000021f100 */
[----:B0-----:R0:W-:Y:S01]  /*5940*/  STG.E.U16 desc[UR36][R2.64], R5 ;  /* 0x0000000502007986 */ /* 0x0011e2000c101524 */
[----:B------:R-:W-:Y:S05]  /*5950*/  BRA `(.L_x_2711) ;  /* 0x0000000c00247947 */ /* 0x000fea0003800000 */
.L_x_2707:
        /* <DEDUP_REMOVED lines=9> */
.L_x_2715:
[----:B------:R0:W-:Y:S01]  /*59f0*/  STG.E.U16 desc[UR36][R2.64], R5 ;  /* 0x0000000502007986 */ /* 0x0001e2000c101524 */
[----:B------:R-:W-:Y:S05]  /*5a00*/  BRA `(.L_x_2711) ;  /* 0x0000000800f87947 */ /* 0x000fea0003800000 */
.L_x_2714:
[----:B------:R-:W-:-:S09]  /*5a10*/  UISETP.NE.AND UP0, UPT, UR4, 0x7, UPT ;  /* 0x000000070400788c */ /* 0x000fd2000bf05270 */
[----:B------:R-:W-:Y:S05]  /*5a20*/  BRA.U !UP0, `(.L_x_2716) ;  /* 0x0000000108347547 */ /* 0x000fea000b800000 */
[----:B------:R-:W-:-:S09]  /*5a30*/  UISETP.NE.AND UP0, UPT, UR4, 0x8, UPT ;  /* 0x000000080400788c */ /* 0x000fd2000bf05270 */
[----:B------:R-:W-:Y:S05]  /*5a40*/  BRA.U !UP0, `(.L_x_2717) ;  /* 0x0000000108187547 */ /* 0x000fea000b800000 */
[----:B------:R-:W-:-:S09]  /*5a50*/  UISETP.NE.AND UP0, UPT, UR4, 0x9, UPT ;  /* 0x000000090400788c */ /* 0x000fd2000bf05270 */
[----:B------:R-:W-:Y:S05]  /*5a60*/  BRA.U UP0, `(.L_x_2710) ;  /* 0x0000000500fc7547 */ /* 0x000fea000b800000 */
[----:B------:R-:W-:Y:S01]  /*5a70*/  HADD2.F32 R4, -RZ, R5.H0_H0 ;  /* 0x20000005ff047230 */ /* 0x000fe20000004100 */
[----:B------:R-:W-:-:S05]  /*5a80*/  MOV R5, RZ ;  /* 0x000000ff00057202 */ /* 0x000fca0000000f00 */
[----:B------:R0:W-:Y:S01]  /*5a90*/  STG.E.64 desc[UR36][R2.64], R4 ;  /* 0x0000000402007986 */ /* 0x0001e2000c101b24 */
[----:B------:R-:W-:Y:S05]  /*5aa0*/  BRA `(.L_x_2711) ;  /* 0x0000000800d07947 */ /* 0x000fea0003800000 */
.L_x_2717:
[----:B------:R-:W-:-:S05]  /*5ab0*/  HADD2.F32 R0, -RZ, R5.H0_H0 ;  /* 0x20000005ff007230 */ /* 0x000fca0000004100 */
[----:B------:R-:W-:-:S04]  /*5ac0*/  F2FP.F16.F32.PACK_AB R0, RZ, R0 ;  /* 0x00000000ff00723e */ /* 0x000fc800000000ff */
[----:B------:R-:W-:-:S05]  /*5ad0*/  PRMT R0, R0, 0x5410, RZ ;  /* 0x0000541000007816 */ /* 0x000fca00000000ff */
[----:B------:R0:W-:Y:S01]  /*5ae0*/  STG.E desc[UR36][R2.64], R0 ;  /* 0x0000000002007986 */ /* 0x0001e2000c101924 */
[----:B------:R-:W-:Y:S05]  /*5af0*/  BRA `(.L_x_2711) ;  /* 0x0000000800bc7947 */ /* 0x000fea0003800000 */
.L_x_2716:
[----:B------:R-:W-:-:S05]  /*5b00*/  HADD2.F32 R4, -RZ, R5.H0_H0 ;  /* 0x20000005ff047230 */ /* 0x000fca0000004100 */
[----:B------:R-:W-:-:S06]  /*5b10*/  FMUL.FTZ R4, R4, 1 ;  /* 0x3f80000004047820 */ /* 0x000fcc0000410000 */
[----:B------:R-:W0:Y:S02]  /*5b20*/  F2F.F64.F32 R4, R4 ;  /* 0x0000000400047310 */ /* 0x000e240000201800 */
[----:B0-----:R0:W-:Y:S01]  /*5b30*/  STG.E.64 desc[UR36][R2.64], R4 ;  /* 0x0000000402007986 */ /* 0x0011e2000c101b24 */
[----:B------:R-:W-:Y:S05]  /*5b40*/  BRA `(.L_x_2711) ;  /* 0x0000000800a87947 */ /* 0x000fea0003800000 */
.L_x_2706:
        /* <DEDUP_REMOVED lines=14> */
.L_x_2721:
[----:B------:R-:W-:Y:S01]  /*5c30*/  HADD2.F32 R5, -RZ, R5.H0_H0 ;  /* 0x20000005ff057230 */ /* 0x000fe20000004100 */
        /* <DEDUP_REMOVED lines=17> */
.L_x_2724:
[----:B------:R-:W-:-:S04]  /*5d50*/  SHF.R.U32.HI R5, RZ, 0x18, R5 ;  /* 0x00000018ff057819 */ /* 0x000fc80000011605 */
[----:B------:R-:W-:-:S07]  /*5d60*/  LOP3.LUT R0, R0, 0x80, R5, 0xf8, !PT ;  /* 0x0000008000007812 */ /* 0x000fce00078ef805 */
.L_x_2723:
[----:B------:R-:W-:Y:S05]  /*5d70*/  BSYNC.RECONVERGENT B0 ;  /* 0x0000000000007941 */ /* 0x000fea0003800200 */
.L_x_2722:
[----:B------:R0:W-:Y:S01]  /*5d80*/  STG.E.U8 desc[UR36][R2.64], R0 ;  /* 0x0000000002007986 */ /* 0x0001e2000c101124 */
[----:B------:R-:W-:Y:S05]  /*5d90*/  BRA `(.L_x_2711) ;  /* 0x0000000800147947 */ /* 0x000fea0003800000 */
.L_x_2720:
[----:B------:R-:W-:Y:S01]  /*5da0*/  HADD2.F32 R5, -RZ, R5.H0_H0 ;  /* 0x20000005ff057230 */ /* 0x000fe20000004100 */
        /* <DEDUP_REMOVED lines=17> */
.L_x_2727:
[----:B------:R-:W-:-:S04]  /*5ec0*/  SHF.R.U32.HI R5, RZ, 0x18, R5 ;  /* 0x00000018ff057819 */ /* 0x000fc80000011605 */
[----:B------:R-:W-:-:S07]  /*5ed0*/  LOP3.LUT R0, R0, 0x80, R5, 0xf8, !PT ;  /* 0x0000008000007812 */ /* 0x000fce00078ef805 */
.L_x_2726:
[----:B------:R-:W-:Y:S05]  /*5ee0*/  BSYNC.RECONVERGENT B0 ;  /* 0x0000000000007941 */ /* 0x000fea0003800200 */
.L_x_2725:
[----:B------:R0:W-:Y:S01]  /*5ef0*/  STG.E.U8 desc[UR36][R2.64], R0 ;  /* 0x0000000002007986 */ /* 0x0001e2000c101124 */
[----:B------:R-:W-:Y:S05]  /*5f00*/  BRA `(.L_x_2711) ;  /* 0x0000000400b87947 */ /* 0x000fea0003800000 */
.L_x_2719:
[----:B------:R-:W-:-:S09]  /*5f10*/  UISETP.NE.AND UP0, UPT, UR4, 0x1c, UPT ;  /* 0x0000001c0400788c */ /* 0x000fd2000bf05270 */
[----:B------:R-:W-:Y:S05]  /*5f20*/  BRA.U !UP0, `(.L_x_2728) ;  /* 0x0000000108607547 */ /* 0x000fea000b800000 */
[----:B------:R-:W-:-:S09]  /*5f30*/  UISETP.NE.AND UP0, UPT, UR4, 0x1d, UPT ;  /* 0x0000001d0400788c */ /* 0x000fd2000bf05270 */
[----:B------:R-:W-:Y:S05]  /*5f40*/  BRA.U !UP0, `(.L_x_2729) ;  /* 0x0000000108487547 */ /* 0x000fea000b800000 */
[----:B------:R-:W-:-:S09]  /*5f50*/  UISETP.NE.AND UP0, UPT, UR4, 0x2c, UPT ;  /* 0x0000002c0400788c */ /* 0x000fd2000bf05270 */
[----:B------:R-:W-:Y:S05]  /*5f60*/  BRA.U UP0, `(.L_x_2710) ;  /* 0x0000000100bc7547 */ /* 0x000fea000b800000 */
        /* <DEDUP_REMOVED lines=16> */
.L_x_2729:
[----:B------:R-:W-:-:S06]  /*6070*/  HADD2.F32 R5, -RZ, R5.H0_H0 ;  /* 0x20000005ff057230 */ /* 0x000fcc0000004100 */
[----:B------:R-:W0:Y:S02]  /*6080*/  F2I.U64.TRUNC R4, R5 ;  /* 0x0000000500047311 */ /* 0x000e24000020d800 */
[----:B0-----:R0:W-:Y:S01]  /*6090*/  STG.E.64 desc[UR36][R2.64], R4 ;  /* 0x0000000402007986 */ /* 0x0011e2000c101b24 */
[----:B------:R-:W-:Y:S05]  /*60a0*/  BRA `(.L_x_2711) ;  /* 0x0000000400507947 */ /* 0x000fea0003800000 */
.L_x_2728:
[----:B------:R-:W-:-:S06]  /*60b0*/  HADD2.F32 R5, -RZ, R5.H0_H0 ;  /* 0x20000005ff057230 */ /* 0x000fcc0000004100 */
[----:B------:R-:W0:Y:S02]  /*60c0*/  F2I.FTZ.U32.TRUNC.NTZ R5, R5 ;  /* 0x0000000500057305 */ /* 0x000e24000021f000 */
[----:B0-----:R0:W-:Y:S01]  /*60d0*/  STG.E desc[UR36][R2.64], R5 ;  /* 0x0000000502007986 */ /* 0x0011e2000c101924 */
[----:B------:R-:W-:Y:S05]  /*60e0*/  BRA `(.L_x_2711) ;  /* 0x0000000400407947 */ /* 0x000fea0003800000 */
.L_x_2718:
        /* <DEDUP_REMOVED lines=11> */
.L_x_2731:
[----:B------:R-:W-:Y:S01]  /*61a0*/  HADD2.F32 R5, -RZ, R5.H0_H0 ;  /* 0x20000005ff057230 */ /* 0x000fe20000004100 */
[----:B------:R-:W-:-:S04]  /*61b0*/  CS2R R6, SRZ ;  /* 0x0000000000067805 */ /* 0x000fc8000001ff00 */
[----:B------:R-:W-:-:S06]  /*61c0*/  FMUL.FTZ R5, R5, 1 ;  /* 0x3f80000005057820 */ /* 0x000fcc0000410000 */
[----:B------:R-:W0:Y:S02]  /*61d0*/  F2F.F64.F32 R4, R5 ;  /* 0x0000000500047310 */ /* 0x000e240000201800 */
[----:B0-----:R4:W-:Y:S01]  /*61e0*/  STG.E.128 desc[UR36][R2.64], R4 ;  /* 0x0000000402007986 */ /* 0x0019e2000c101d24 */
[----:B------:R-:W-:Y:S05]  /*61f0*/  BRA `(.L_x_2711) ;  /* 0x0000000000fc7947 */ /* 0x000fea0003800000 */
.L_x_2730:
[----:B------:R-:W-:-:S09]  /*6200*/  UISETP.NE.AND UP0, UPT, UR4, 0xf, UPT ;  /* 0x0000000f0400788c */ /* 0x000fd2000bf05270 */
[----:B------:R-:W-:Y:S05]  /*6210*/  BRA.U !UP0, `(.L_x_2732) ;  /* 0x0000000108e87547 */ /* 0x000fea000b800000 */
[----:B------:R-:W-:-:S09]  /*6220*/  UISETP.NE.AND UP0, UPT, UR4, 0x17, UPT ;  /* 0x000000170400788c */ /* 0x000fd2000bf05270 */
[----:B------:R-:W-:Y:S05]  /*6230*/  BRA.U !UP0, `(.L_x_2733) ;  /* 0x0000000108907547 */ /* 0x000fea000b800000 */
[----:B------:R-:W-:-:S09]  /*6240*/  UISETP.NE.AND UP0, UPT, UR4, 0x18, UPT ;  /* 0x000000180400788c */ /* 0x000fd2000bf05270 */
[----:B------:R-:W-:Y:S05]  /*6250*/  BRA.U !UP0, `(.L_x_2734) ;  /* 0x0000000108447547 */ /* 0x000fea000b800000 */
.L_x_2710:
[----:B------:R-:W-:Y:S01]  /*6260*/  MOV R0, 0x0 ;  /* 0x0000000000007802 */ /* 0x000fe20000000f00 */
[----:B------:R-:W0:Y:S01]  /*6270*/  LDCU.64 UR4, c[0x4][0x198] ;  /* 0x01003300ff0477ac */ /* 0x000e220008000a00 */
[----:B------:R-:W-:Y:S02]  /*6280*/  HFMA2 R8, -RZ, RZ, 0, 6.020069122314453125e-06 ;  /* 0x00000065ff087431 */ /* 0x000fe400000001ff */
        /* <DEDUP_REMOVED lines=13> */
.L_x_2735:
[----:B------:R-:W-:Y:S05]  /*6360*/  BRA `(.L_x_2711) ;  /* 0x0000000000a07947 */ /* 0x000fea0003800000 */
.L_x_2734:
[----:B------:R-:W-:Y:S01]  /*6370*/  HADD2.F32 R7, -RZ, R5.H0_H0 ;  /* 0x20000005ff077230 */ /* 0x000fe20000004100 */
        /* <DEDUP_REMOVED lines=12> */
.L_x_2737:
[----:B------:R-:W-:Y:S05]  /*6440*/  BSYNC.RECONVERGENT B0 ;  /* 0x0000000000007941 */ /* 0x000fea0003800200 */
.L_x_2736:
[----:B------:R-:W-:-:S05]  /*6450*/  LOP3.LUT R5, R0, 0x80, R5, 0xf8, !PT ;  /* 0x0000008000057812 */ /* 0x000fca00078ef805 */
[----:B------:R2:W-:Y:S01]  /*6460*/  STG.E.U8 desc[UR36][R2.64], R5 ;  /* 0x0000000502007986 */ /* 0x0005e2000c101124 */
[----:B------:R-:W-:Y:S05]  /*6470*/  BRA `(.L_x_2711) ;  /* 0x00000000005c7947 */ /* 0x000fea0003800000 */
.L_x_2733:
[----:B------:R-:W-:Y:S01]  /*6480*/  HADD2.F32 R5, -RZ, R5.H0_H0 ;  /* 0x20000005ff057230 */ /* 0x000fe20000004100 */
        /* <DEDUP_REMOVED lines=11> */
.L_x_2739:
[----:B------:R-:W-:Y:S01]  /*6540*/  IMAD.MOV.U32 R0, RZ, RZ, 0x7f ;  /* 0x0000007fff007424 */ /* 0x000fe200078e00ff */
[----:B------:R-:W-:-:S04]  /*6550*/  ISETP.GT.U32.AND P0, PT, R4, 0x7f800000, PT ;  /* 0x7f8000000400780c */ /* 0x000fc80003f04070 */
[----:B------:R-:W-:-:S09]  /*6560*/  SEL R0, R0, 0x7c, P0 ;  /* 0x0000007c00007807 */ /* 0x000fd20000000000 */
.L_x_2740:
[----:B------:R-:W-:Y:S05]  /*6570*/  BSYNC.RECONVERGENT B0 ;  /* 0x0000000000007941 */ /* 0x000fea0003800200 */
.L_x_2738:
[----:B------:R-:W-:-:S04]  /*6580*/  SHF.R.U32.HI R5, RZ, 0x18, R5 ;  /* 0x00000018ff057819 */ /* 0x000fc80000011605 */
[----:B------:R-:W-:-:S05]  /*6590*/  LOP3.LUT R5, R0, 0x80, R5, 0xf8, !PT ;  /* 0x0000008000057812 */ /* 0x000fca00078ef805 */
[----:B------:R1:W-:Y:S01]  /*65a0*/  STG.E.U8 desc[UR36][R2.64], R5 ;  /* 0x0000000502007986 */ /* 0x0003e2000c101124 */
[----:B------:R-:W-:Y:S05]  /*65b0*/  BRA `(.L_x_2711) ;  /* 0x00000000000c7947 */ /* 0x000fea0003800000 */
.L_x_2732:
[----:B------:R-:W-:-:S05]  /*65c0*/  HADD2.F32 R0, -RZ, R5.H0_H0 ;  /* 0x20000005ff007230 */ /* 0x000fca0000004100 */
[----:B------:R-:W-:-:S05]  /*65d0*/  F2FP.BF16.F32.PACK_AB R0, RZ, R0 ;  /* 0x00000000ff00723e */ /* 0x000fca00000010ff */
[----:B------:R0:W-:Y:S02]  /*65e0*/  STG.E.U16 desc[UR36][R2.64], R0 ;  /* 0x0000000002007986 */ /* 0x0001e4000c101524 */
.L_x_2711:
[----:B------:R-:W-:-:S07]  /*65f0*/  VIADD R17, R17, 0x80 ;  /* 0x0000008011117836 */ /* 0x000fce0000000000 */
.L_x_2671:
[----:B------:R-:W-:Y:S05]  /*6600*/  BSYNC.RECONVERGENT B6 ;  /* 0x0000000000067941 */ /* 0x000fea0003800200 */
.L_x_2670:
[----:B------:R-:W5:Y:S01]  /*6610*/  LDCU UR4, c[0x0][0x380] ;  /* 0x00007000ff0477ac */ /* 0x000f620008000800 */
[----:B------:R-:W-:Y:S01]  /*6620*/  BSSY.RECONVERGENT B6, `(.L_x_2741) ;  /* 0x0000328000067945 */ /* 0x000fe20003800200 */
[----:B-----5:R-:W-:-:S13]  /*6630*/  ISETP.GE.AND P0, PT, R17, UR4, PT ;  /* 0x0000000411007c0c */ /* 0x020fda000bf06270 */
[----:B------:R-:W-:Y:S05]  /*6640*/  @P0 BRA `(.L_x_2742) ;  /* 0x0000003000940947 */ /* 0x000fea0003800000 */
[----:B------:R-:W5:Y:S01]  /*6650*/  LDCU UR4, c[0x0][0x388] ;  /* 0x00007100ff0477ac */ /* 0x000f620008000800 */
[----:B0-----:R-:W-:Y:S02]  /*6660*/  HFMA2 R0, -RZ, RZ, 0, 0 ;  /* 0x00000000ff007431 */ /* 0x001fe400000001ff */
        /* <DEDUP_REMOVED lines=301> */
.L_x_2743:
        /* <DEDUP_REMOVED lines=18> */
.L_x_2747:
[----:B------:R-:W2:Y:S02]  /*7a60*/  LDG.E.U8 R2, desc[UR36][R2.64] ;  /* 0x0000002402027981 */ /* 0x000ea4000c1e1100 */
[----:B--2---:R-:W-:-:S04]  /*7a70*/  I2FP.F32.U32 R0, R2 ;  /* 0x0000000200007245 */ /* 0x004fc80000201000 */
[----:B------:R-:W-:Y:S01]  /*7a80*/  F2FP.F16.F32.PACK_AB R0, RZ, R0 ;  /* 0x00000000ff00723e */ /* 0x000fe200000000ff */
[----:B------:R-:W-:Y:S06]  /*7a90*/  BRA `(.L_x_2749) ;  /* 0x0000000c009c7947 */ /* 0x000fec0003800000 */
.L_x_2746:
        /* <DEDUP_REMOVED lines=10> */
.L_x_2751:
[----:B------:R-:W2:Y:S02]  /*7b40*/  LDG.E R2, desc[UR36][R2.64] ;  /* 0x0000002402027981 */ /* 0x000ea4000c1e1900 */
[----:B--2---:R-:W-:-:S04]  /*7b50*/  I2FP.F32.S32 R0, R2 ;  /* 0x0000000200007245 */ /* 0x004fc80000201400 */
[----:B------:R-:W-:Y:S01]  /*7b60*/  F2FP.F16.F32.PACK_AB R0, RZ, R0 ;  /* 0x00000000ff00723e */ /* 0x000fe200000000ff */
[----:B------:R-:W-:Y:S06]  /*7b70*/  BRA `(.L_x_2749) ;  /* 0x0000000c00647947 */ /* 0x000fec0003800000 */
.L_x_2750:
[----:B------:R-:W2:Y:S02]  /*7b80*/  LDG.E.U16 R2, desc[UR36][R2.64] ;  /* 0x0000002402027981 */ /* 0x000ea4000c1e1500 */
[----:B--2---:R-:W0:Y:S02]  /*7b90*/  I2F.S16 R0, R2 ;  /* 0x0000000200007306 */ /* 0x004e240000101400 */
[----:B0-----:R-:W-:Y:S01]  /*7ba0*/  F2FP.F16.F32.PACK_AB R0, RZ, R0 ;  /* 0x00000000ff00723e */ /* 0x001fe200000000ff */
[----:B------:R-:W-:Y:S06]  /*7bb0*/  BRA `(.L_x_2749) ;  /* 0x0000000c00547947 */ /* 0x000fec0003800000 */
.L_x_2745:
        /* <DEDUP_REMOVED lines=9> */
.L_x_2753:
[----:B------:R1:W5:Y:S01]  /*7c50*/  LDG.E.U16 R0, desc[UR36][R2.64] ;  /* 0x0000002402007981 */ /* 0x000362000c1e1500 */
[----:B------:R-:W-:Y:S05]  /*7c60*/  BRA `(.L_x_2749) ;  /* 0x0000000c00287947 */ /* 0x000fea0003800000 */
.L_x_2752:
        /* <DEDUP_REMOVED lines=9> */
.L_x_2755:
[----:B------:R0:W5:Y:S01]  /*7d00*/  LDG.E.U16 R0, desc[UR36][R2.64] ;  /* 0x0000002402007981 */ /* 0x000162000c1e1500 */
[----:B------:R-:W-:Y:S05]  /*7d10*/  BRA `(.L_x_2749) ;  /* 0x0000000800fc7947 */ /* 0x000fea0003800000 */
.L_x_2754:
        /* <DEDUP_REMOVED lines=12> */
.L_x_2744:
        /* <DEDUP_REMOVED lines=13> */
.L_x_2758:
        /* <DEDUP_REMOVED lines=12> */
.L_x_2757:
        /* <DEDUP_REMOVED lines=24> */
[----:B------:R-:W-:-:S04]  /*80f0*/  F2FP.F16.F32.PACK_AB R5, RZ, R5 ;  /* 0x00000005ff05723e */ /* 0x000fc800000000ff */
[----:B------:R-:W-:Y:S01]  /*8100*/  PRMT R0, R5, 0x7610, R0 ;  /* 0x0000761005007816 */ /* 0x000fe20000000000 */
[----:B------:R-:W-:Y:S06]  /*8110*/  BRA `(.L_x_2749) ;  /* 0x0000000400fc7947 */ /* 0x000fec0003800000 */
.L_x_2760:
        /* <DEDUP_REMOVED lines=13> */
.L_x_2759:
[----:B------:R-:W2:Y:S02]  /*81f0*/  LDG.E.U16 R0, desc[UR36][R2.64] ;  /* 0x0000002402007981 */ /* 0x000ea4000c1e1500 */
[----:B--2---:R-:W-:-:S05]  /*8200*/  IMAD.U32 R0, R0, 0x10000, RZ ;  /* 0x0001000000007824 */ /* 0x004fca00078e00ff */
[----:B------:R-:W-:Y:S01]  /*8210*/  F2FP.F16.F32.PACK_AB R0, RZ, R0 ;  /* 0x00000000ff00723e */ /* 0x000fe200000000ff */
[----:B------:R-:W-:Y:S06]  /*8220*/  BRA `(.L_x_2749) ;  /* 0x0000000400b87947 */ /* 0x000fec0003800000 */
.L_x_2756:
        /* <DEDUP_REMOVED lines=12> */
.L_x_2763:
        /* <DEDUP_REMOVED lines=21> */
.L_x_2767:
[----:B------:R-:W-:Y:S05]  /*8440*/  BSYNC.RECONVERGENT B1 ;  /* 0x0000000000017941 */ /* 0x000fea0003800200 */
.L_x_2766:
[----:B------:R-:W-:Y:S01]  /*8450*/  IMAD.SHL.U32 R0, R0, 0x100000, RZ ;  /* 0x0010000000007824 */ /* 0x000fe200078e00ff */
[----:B------:R-:W-:-:S04]  /*8460*/  LEA R2, R2, 0x3b800000, 0x17 ;  /* 0x3b80000002027811 */ /* 0x000fc800078eb8ff */
[----:B------:R-:W-:-:S07]  /*8470*/  LOP3.LUT R0, R2, R0, R7, 0xfe, !PT ;  /* 0x0000000002007212 */ /* 0x000fce00078efe07 */
.L_x_2765:
[----:B------:R-:W-:Y:S05]  /*8480*/  BSYNC.RECONVERGENT B0 ;  /* 0x0000000000007941 */ /* 0x000fea0003800200 */
.L_x_2764:
[----:B------:R-:W-:Y:S01]  /*8490*/  F2FP.F16.F32.PACK_AB R0, RZ, R0 ;  /* 0x00000000ff00723e */ /* 0x000fe200000000ff */
[----:B------:R-:W-:Y:S06]  /*84a0*/  BRA `(.L_x_2749) ;  /* 0x0000000400187947 */ /* 0x000fec0003800000 */
.L_x_2762:
        /* <DEDUP_REMOVED lines=21> */
.L_x_2771:
[----:B------:R-:W-:Y:S05]  /*8600*/  BSYNC.RECONVERGENT B1 ;  /* 0x0000000000017941 */ /* 0x000fea0003800200 */
.L_x_2770:
[----:B------:R-:W-:Y:S02]  /*8610*/  SHF.L.U32 R0, R0, 0x15, RZ ;  /* 0x0000001500007819 */ /* 0x000fe400000006ff */
[----:B------:R-:W-:-:S04]  /*8620*/  LEA R2, R2, 0x37800000, 0x17 ;  /* 0x3780000002027811 */ /* 0x000fc800078eb8ff */
[----:B------:R-:W-:-:S07]  /*8630*/  LOP3.LUT R0, R2, R0, R7, 0xfe, !PT ;  /* 0x0000000002007212 */ /* 0x000fce00078efe07 */
.L_x_2769:
[----:B------:R-:W-:Y:S05]  /*8640*/  BSYNC.RECONVERGENT B0 ;  /* 0x0000000000007941 */ /* 0x000fea0003800200 */
.L_x_2768:
[----:B------:R-:W-:Y:S01]  /*8650*/  F2FP.F16.F32.PACK_AB R0, RZ, R0 ;  /* 0x00000000ff00723e */ /* 0x000fe200000000ff */
[----:B------:R-:W-:Y:S06]  /*8660*/  BRA `(.L_x_2749) ;  /* 0x0000000000a87947 */ /* 0x000fec0003800000 */
.L_x_2761:
        /* <DEDUP_REMOVED lines=14> */
.L_x_2775:
[----:B------:R-:W-:Y:S05]  /*8750*/  BSYNC.RECONVERGENT B0 ;  /* 0x0000000000007941 */ /* 0x000fea0003800200 */
.L_x_2774:
[----:B------:R-:W-:Y:S01]  /*8760*/  F2FP.F16.F32.PACK_AB R0, RZ, R0 ;  /* 0x00000000ff00723e */ /* 0x000fe200000000ff */
[----:B------:R-:W-:Y:S06]  /*8770*/  BRA `(.L_x_2749) ;  /* 0x0000000000647947 */ /* 0x000fec0003800000 */
.L_x_2748:
        /* <DEDUP_REMOVED lines=16> */
.L_x_2776:
[----:B------:R-:W-:Y:S01]  /*8880*/  PRMT R0, RZ, 0x7610, R0 ;  /* 0x00007610ff007816 */ /* 0x000fe20000000000 */
[----:B------:R-:W-:Y:S06]  /*8890*/  BRA `(.L_x_2749) ;  /* 0x00000000001c7947 */ /* 0x000fec0003800000 */
.L_x_2773:
[----:B------:R-:W2:Y:S02]  /*88a0*/  LDG.E.64 R2, desc[UR36][R2.64] ;  /* 0x0000002402027981 */ /* 0x000ea4000c1e1b00 */
[----:B--2---:R-:W0:Y:S02]  /*88b0*/  I2F.U64 R0, R2 ;  /* 0x0000000200007312 */ /* 0x004e240000301000 */
[----:B0-----:R-:W-:Y:S01]  /*88c0*/  F2FP.F16.F32.PACK_AB R0, RZ, R0 ;  /* 0x00000000ff00723e */ /* 0x001fe200000000ff */
[----:B------:R-:W-:Y:S06]  /*88d0*/  BRA `(.L_x_2749) ;  /* 0x00000000000c7947 */ /* 0x000fec0003800000 */
.L_x_2772:
[----:B------:R-:W2:Y:S02]  /*88e0*/  LDG.E R2, desc[UR36][R2.64] ;  /* 0x0000002402027981 */ /* 0x000ea4000c1e1900 */
[----:B--2---:R-:W-:-:S04]  /*88f0*/  I2FP.F32.U32 R0, R2 ;  /* 0x0000000200007245 */ /* 0x004fc80000201000 */
[----:B------:R-:W-:-:S07]  /*8900*/  F2FP.F16.F32.PACK_AB R0, RZ, R0 ;  /* 0x00000000ff00723e */ /* 0x000fce00000000ff */
.L_x_2749:
        /* <DEDUP_REMOVED lines=25> */
.L_x_2780:
[----:B------:R-:W-:-:S06]  /*8aa0*/  HADD2.F32 R5, -RZ, R5.H0_H0 ;  /* 0x20000005ff057230 */ /* 0x000fcc0000004100 */
[----:B------:R-:W0:Y:S02]  /*8ab0*/  F2I.S64.TRUNC R4, R5 ;  /* 0x0000000500047311 */ /* 0x000e24000020d900 */
[----:B0-----:R4:W-:Y:S01]  /*8ac0*/  STG.E.U8 desc[UR36][R2.64], R4 ;  /* 0x0000000402007986 */ /* 0x0019e2000c101124 */
[----:B------:R-:W-:Y:S05]  /*8ad0*/  BRA `(.L_x_2782) ;  /* 0x0000000c006c7947 */ /* 0x000fea0003800000 */
.L_x_2779:
        /* <DEDUP_REMOVED lines=10> */
.L_x_2784:
[----:B------:R-:W-:-:S06]  /*8b80*/  HADD2.F32 R5, -RZ, R5.H0_H0 ;  /* 0x20000005ff057230 */ /* 0x000fcc0000004100 */
[----:B------:R-:W0:Y:S02]  /*8b90*/  F2I.FTZ.TRUNC.NTZ R5, R5 ;  /* 0x0000000500057305 */ /* 0x000e24000021f100 */
[----:B0-----:R2:W-:Y:S01]  /*8ba0*/  STG.E desc[UR36][R2.64], R5 ;  /* 0x0000000502007986 */ /* 0x0015e2000c101924 */
[----:B------:R-:W-:Y:S05]  /*8bb0*/  BRA `(.L_x_2782) ;  /* 0x0000000c00347947 */ /* 0x000fea0003800000 */
.L_x_2783:
[----:B------:R-:W-:-:S06]  /*8bc0*/  HADD2.F32 R5, -RZ, R5.H0_H0 ;  /* 0x20000005ff057230 */ /* 0x000fcc0000004100 */
[----:B------:R-:W0:Y:S02]  /*8bd0*/  F2I.FTZ.TRUNC.NTZ R5, R5 ;  /* 0x0000000500057305 */ /* 0x000e24000021f100 */
[----:B0-----:R0:W-:Y:S01]  /*8be0*/  STG.E.U16 desc[UR36][R2.64], R5 ;  /* 0x0000000502007986 */ /* 0x0011e2000c101524 */
[----:B------:R-:W-:Y:S05]  /*8bf0*/  BRA `(.L_x_2782) ;  /* 0x0000000c00247947 */ /* 0x000fea0003800000 */
.L_x_2778:
        /* <DEDUP_REMOVED lines=9> */
.L_x_2786:
[----:B------:R0:W-:Y:S01]  /*8c90*/  STG.E.U16 desc[UR36][R2.64], R5 ;  /* 0x0000000502007986 */ /* 0x0001e2000c101524 */
[----:B------:R-:W-:Y:S05]  /*8ca0*/  BRA `(.L_x_2782) ;  /* 0x0000000800f87947 */ /* 0x000fea0003800000 */
.L_x_2785:
[----:B------:R-:W-:-:S09]  /*8cb0*/  UISETP.NE.AND UP0, UPT, UR4, 0x7, UPT ;  /* 0x000000070400788c */ /* 0x000fd2000bf05270 */
[----:B------:R-:W-:Y:S05]  /*8cc0*/  BRA.U !UP0, `(.L_x_2787) ;  /* 0x0000000108347547 */ /* 0x000fea000b800000 */
[----:B------:R-:W-:-:S09]  /*8cd0*/  UISETP.NE.AND UP0, UPT, UR4, 0x8, UPT ;  /* 0x000000080400788c */ /* 0x000fd2000bf05270 */
[----:B------:R-:W-:Y:S05]  /*8ce0*/  BRA.U !UP0, `(.L_x_2788) ;  /* 0x0000000108187547 */ /* 0x000fea000b800000 */
[----:B------:R-:W-:-:S09]  /*8cf0*/  UISETP.NE.AND UP0, UPT, UR4, 0x9, UPT ;  /* 0x000000090400788c */ /* 0x000fd2000bf05270 */
[----:B------:R-:W-:Y:S05]  /*8d00*/  BRA.U UP0, `(.L_x_2781) ;  /* 0x0000000500fc7547 */ /* 0x000fea000b800000 */
[----:B------:R-:W-:Y:S02]  /*8d10*/  HADD2.F32 R4, -RZ, R5.H0_H0 ;  /* 0x20000005ff047230 */ /* 0x000fe40000004100 */
[----:B------:R-:W-:-:S05]  /*8d20*/  IMAD.MOV.U32 R5, RZ, RZ, RZ ;  /* 0x000000ffff057224 */ /* 0x000fca00078e00ff */
[----:B------:R0:W-:Y:S01]  /*8d30*/  STG.E.64 desc[UR36][R2.64], R4 ;  /* 0x0000000402007986 */ /* 0x0001e2000c101b24 */
[----:B------:R-:W-:Y:S05]  /*8d40*/  BRA `(.L_x_2782) ;  /* 0x0000000800d07947 */ /* 0x000fea0003800000 */
.L_x_2788:
[----:B------:R-:W-:-:S05]  /*8d50*/  HADD2.F32 R0, -RZ, R5.H0_H0 ;  /* 0x20000005ff007230 */ /* 0x000fca0000004100 */
[----:B------:R-:W-:-:S04]  /*8d60*/  F2FP.F16.F32.PACK_AB R0, RZ, R0 ;  /* 0x00000000ff00723e */ /* 0x000fc800000000ff */
[----:B------:R-:W-:-:S05]  /*8d70*/  PRMT R0, R0, 0x5410, RZ ;  /* 0x0000541000007816 */ /* 0x000fca00000000ff */
[----:B------:R0:W-:Y:S01]  /*8d80*/  STG.E desc[UR36][R2.64], R0 ;  /* 0x0000000002007986 */ /* 0x0001e2000c101924 */
[----:B------:R-:W-:Y:S05]  /*8d90*/  BRA `(.L_x_2782) ;  /* 0x0000000800bc7947 */ /* 0x000fea0003800000 */
.L_x_2787:
[----:B------:R-:W-:-:S05]  /*8da0*/  HADD2.F32 R4, -RZ, R5.H0_H0 ;  /* 0x20000005ff047230 */ /* 0x000fca0000004100 */
[----:B------:R-:W-:-:S06]  /*8db0*/  FMUL.FTZ R4, R4, 1 ;  /* 0x3f80000004047820 */ /* 0x000fcc0000410000 */
[----:B------:R-:W0:Y:S02]  /*8dc0*/  F2F.F64.F32 R4, R4 ;  /* 0x0000000400047310 */ /* 0x000e240000201800 */
[----:B0-----:R0:W-:Y:S01]  /*8dd0*/  STG.E.64 desc[UR36][R2.64], R4 ;  /* 0x0000000402007986 */ /* 0x0011e2000c101b24 */
[----:B------:R-:W-:Y:S05]  /*8de0*/  BRA `(.L_x_2782) ;  /* 0x0000000800a87947 */ /* 0x000fea0003800000 */
.L_x_2777:
        /* <DEDUP_REMOVED lines=14> */
.L_x_2792:
[----:B------:R-:W-:Y:S01]  /*8ed0*/  HADD2.F32 R5, -RZ, R5.H0_H0 ;  /* 0x20000005ff057230 */ /* 0x000fe20000004100 */
        /* <DEDUP_REMOVED lines=17> */
.L_x_2795:
[----:B------:R-:W-:-:S04]  /*8ff0*/  SHF.R.U32.HI R5, RZ, 0x18, R5 ;  /* 0x00000018ff057819 */ /* 0x000fc80000011605 */
[----:B------:R-:W-:-:S07]  /*9000*/  LOP3.LUT R0, R0, 0x80, R5, 0xf8, !PT ;  /* 0x0000008000007812 */ /* 0x000fce00078ef805 */
.L_x_2794:
[----:B------:R-:W-:Y:S05]  /*9010*/  BSYNC.RECONVERGENT B0 ;  /* 0x0000000000007941 */ /* 0x000fea0003800200 */
.L_x_2793:
[----:B------:R0:W-:Y:S01]  /*9020*/  STG.E.U8 desc[UR36][R2.64], R0 ;  /* 0x0000000002007986 */ /* 0x0001e2000c101124 */
[----:B------:R-:W-:Y:S05]  /*9030*/  BRA `(.L_x_2782) ;  /* 0x0000000800147947 */ /* 0x000fea0003800000 */
.L_x_2791:
        /* <DEDUP_REMOVED lines=18> */
.L_x_2798:
[----:B------:R-:W-:-:S04]  /*9160*/  SHF.R.U32.HI R5, RZ, 0x18, R5 ;  /* 0x00000018ff057819 */ /* 0x000fc80000011605 */
[----:B------:R-:W-:-:S07]  /*9170*/  LOP3.LUT R0, R0, 0x80, R5, 0xf8, !PT ;  /* 0x0000008000007812 */ /* 0x000fce00078ef805 */
.L_x_2797:
[----:B------:R-:W-:Y:S05]  /*9180*/  BSYNC.RECONVERGENT B0 ;  /* 0x0000000000007941 */ /* 0x000fea0003800200 */
.L_x_2796:
[----:B------:R0:W-:Y:S01]  /*9190*/  STG.E.U8 desc[UR36][R2.64], R0 ;  /* 0x0000000002007986 */ /* 0x0001e2000c101124 */
[----:B------:R-:W-:Y:S05]  /*91a0*/  BRA `(.L_x_2782) ;  /* 0x0000000400b87947 */ /* 0x000fea0003800000 */
.L_x_2790:
        /* <DEDUP_REMOVED lines=22> */
.L_x_2800:
[----:B------:R-:W-:-:S06]  /*9310*/  HADD2.F32 R5, -RZ, R5.H0_H0 ;  /* 0x20000005ff057230 */ /* 0x000fcc0000004100 */
[----:B------:R-:W0:Y:S02]  /*9320*/  F2I.U64.TRUNC R4, R5 ;  /* 0x0000000500047311 */ /* 0x000e24000020d800 */
[----:B0-----:R0:W-:Y:S01]  /*9330*/  STG.E.64 desc[UR36][R2.64], R4 ;  /* 0x0000000402007986 */ /* 0x0011e2000c101b24 */
[----:B------:R-:W-:Y:S05]  /*9340*/  BRA `(.L_x_2782) ;  /* 0x0000000400507947 */ /* 0x000fea0003800000 */
.L_x_2799:
[----:B------:R-:W-:-:S06]  /*9350*/  HADD2.F32 R5, -RZ, R5.H0_H0 ;  /* 0x20000005ff057230 */ /* 0x000fcc0000004100 */
[----:B------:R-:W0:Y:S02]  /*9360*/  F2I.FTZ.U32.TRUNC.NTZ R5, R5 ;  /* 0x0000000500057305 */ /* 0x000e24000021f000 */
[----:B0-----:R0:W-:Y:S01]  /*9370*/  STG.E desc[UR36][R2.64], R5 ;  /* 0x0000000502007986 */ /* 0x0011e2000c101924 */
[----:B------:R-:W-:Y:S05]  /*9380*/  BRA `(.L_x_2782) ;  /* 0x0000000400407947 */ /* 0x000fea0003800000 */
.L_x_2789:
        /* <DEDUP_REMOVED lines=11> */
.L_x_2802:
[----:B------:R-:W-:Y:S01]  /*9440*/  HADD2.F32 R5, -RZ, R5.H0_H0 ;  /* 0x20000005ff057230 */ /* 0x000fe20000004100 */
[----:B------:R-:W-:-:S04]  /*9450*/  CS2R R6, SRZ ;  /* 0x0000000000067805 */ /* 0x000fc8000001ff00 */
[----:B------:R-:W-:-:S06]  /*9460*/  FMUL.FTZ R5, R5, 1 ;  /* 0x3f80000005057820 */ /* 0x000fcc0000410000 */
[----:B------:R-:W0:Y:S02]  /*9470*/  F2F.F64.F32 R4, R5 ;  /* 0x0000000500047310 */ /* 0x000e240000201800 */
[----:B0-----:R0:W-:Y:S01]  /*9480*/  STG.E.128 desc[UR36][R2.64], R4 ;  /* 0x0000000402007986 */ /* 0x0011e2000c101d24 */
[----:B------:R-:W-:Y:S05]  /*9490*/  BRA `(.L_x_2782) ;  /* 0x0000000000fc7947 */ /* 0x000fea0003800000 */
.L_x_2801:
[----:B------:R-:W-:-:S09]  /*94a0*/  UISETP.NE.AND UP0, UPT, UR4, 0xf, UPT ;  /* 0x0000000f0400788c */ /* 0x000fd2000bf05270 */
[----:B------:R-:W-:Y:S05]  /*94b0*/  BRA.U !UP0, `(.L_x_2803) ;  /* 0x0000000108e87547 */ /* 0x000fea000b800000 */
[----:B------:R-:W-:-:S09]  /*94c0*/  UISETP.NE.AND UP0, UPT, UR4, 0x17, UPT ;  /* 0x000000170400788c */ /* 0x000fd2000bf05270 */
[----:B------:R-:W-:Y:S05]  /*94d0*/  BRA.U !UP0, `(.L_x_2804) ;  /* 0x0000000108907547 */ /* 0x000fea000b800000 */
[----:B------:R-:W-:-:S09]  /*94e0*/  UISETP.NE.AND UP0, UPT, UR4, 0x18, UPT ;  /* 0x000000180400788c */ /* 0x000fd2000bf05270 */
[----:B------:R-:W-:Y:S05]  /*94f0*/  BRA.U !UP0, `(.L_x_2805) ;  /* 0x0000000108447547 */ /* 0x000fea000b800000 */
.L_x_2781:
        /* <DEDUP_REMOVED lines=16> */
.L_x_2806:
[----:B------:R-:W-:Y:S05]  /*9600*/  BRA `(.L_x_2782) ;  /* 0x0000000000a07947 */ /* 0x000fea0003800000 */
.L_x_2805:
[----:B------:R-:W-:Y:S01]  /*9610*/  HADD2.F32 R7, -RZ, R5.H0_H0 ;  /* 0x20000005ff077230 */ /* 0x000fe20000004100 */
        /* <DEDUP_REMOVED lines=12> */
.L_x_2808:
[----:B------:R-:W-:Y:S05]  /*96e0*/  BSYNC.RECONVERGENT B0 ;  /* 0x0000000000007941 */ /* 0x000fea0003800200 */
.L_x_2807:
[----:B------:R-:W-:-:S05]  /*96f0*/  LOP3.LUT R5, R0, 0x80, R5, 0xf8, !PT ;  /* 0x0000008000057812 */ /* 0x000fca00078ef805 */
[----:B------:R0:W-:Y:S01]  /*9700*/  STG.E.U8 desc[UR36][R2.64], R5 ;  /* 0x0000000502007986 */ /* 0x0001e2000c101124 */
[----:B------:R-:W-:Y:S05]  /*9710*/  BRA `(.L_x_2782) ;  /* 0x00000000005c7947 */ /* 0x000fea0003800000 */
.L_x_2804:
        /* <DEDUP_REMOVED lines=12> */
.L_x_2810:
[----:B------:R-:W-:Y:S02]  /*97e0*/  ISETP.GT.U32.AND P0, PT, R4, 0x7f800000, PT ;  /* 0x7f8000000400780c */ /* 0x000fe40003f04070 */
[----:B------:R-:W-:-:S04]  /*97f0*/  MOV R0, 0x7f ;  /* 0x0000007f00007802 */ /* 0x000fc80000000f00 */
[----:B------:R-:W-:-:S07]  /*9800*/  SEL R0, R0, 0x7c, P0 ;  /* 0x0000007c00007807 */ /* 0x000fce0000000000 */
.L_x_2811:
[----:B------:R-:W-:Y:S05]  /*9810*/  BSYNC.RECONVERGENT B0 ;  /* 0x0000000000007941 */ /* 0x000fea0003800200 */
.L_x_2809:
[----:B------:R-:W-:-:S04]  /*9820*/  SHF.R.U32.HI R5, RZ, 0x18, R5 ;  /* 0x00000018ff057819 */ /* 0x000fc80000011605 */
[----:B------:R-:W-:-:S05]  /*9830*/  LOP3.LUT R5, R0, 0x80, R5, 0xf8, !PT ;  /* 0x0000008000057812 */ /* 0x000fca00078ef805 */
[----:B------:R0:W-:Y:S01]  /*9840*/  STG.E.U8 desc[UR36][R2.64], R5 ;  /* 0x0000000502007986 */ /* 0x0001e2000c101124 */
[----:B------:R-:W-:Y:S05]  /*9850*/  BRA `(.L_x_2782) ;  /* 0x00000000000c7947 */ /* 0x000fea0003800000 */
.L_x_2803:
[----:B------:R-:W-:-:S05]  /*9860*/  HADD2.F32 R0, -RZ, R5.H0_H0 ;  /* 0x20000005ff007230 */ /* 0x000fca0000004100 */
[----:B------:R-:W-:-:S05]  /*9870*/  F2FP.BF16.F32.PACK_AB R0, RZ, R0 ;  /* 0x00000000ff00723e */ /* 0x000fca00000010ff */
[----:B------:R0:W-:Y:S02]  /*9880*/  STG.E.U16 desc[UR36][R2.64], R0 ;  /* 0x0000000002007986 */ /* 0x0001e4000c101524 */
.L_x_2782:
[----:B------:R-:W-:-:S07]  /*9890*/  VIADD R17, R17, 0x80 ;  /* 0x0000008011117836 */ /* 0x000fce0000000000 */
.L_x_2742:
[----:B------:R-:W-:Y:S05]  /*98a0*/  BSYNC.RECONVERGENT B6 ;  /* 0x0000000000067941 */ /* 0x000fea0003800200 */
.L_x_2741:
[----:B------:R-:W5:Y:S02]  /*98b0*/  LDCU UR4, c[0x0][0x380] ;  /* 0x00007000ff0477ac */ /* 0x000f640008000800 */
[----:B-----5:R-:W-:-:S13]  /*98c0*/  ISETP.GE.AND P0, PT, R17, UR4, PT ;  /* 0x0000000411007c0c */ /* 0x020fda000bf06270 */
[----:B------:R-:W-:Y:S05]  /*98d0*/  @P0 EXIT ;  /* 0x000000000000094d */ /* 0x000fea0003800000 */
        /* <DEDUP_REMOVED lines=303> */
.L_x_2812:
        /* <DEDUP_REMOVED lines=20> */
.L_x_2816:
[----:B------:R-:W2:Y:S02]  /*ad10*/  LDG.E.U8 R2, desc[UR36][R2.64] ;  /* 0x0000002402027981 */ /* 0x000ea4000c1e1100 */
[----:B--2---:R-:W-:-:S04]  /*ad20*/  I2FP.F32.U32 R0, R2 ;  /* 0x0000000200007245 */ /* 0x004fc80000201000 */
[----:B------:R-:W-:Y:S01]  /*ad30*/  F2FP.F16.F32.PACK_AB R0, RZ, R0 ;  /* 0x00000000ff00723e */ /* 0x000fe200000000ff */
[----:B------:R-:W-:Y:S06]  /*ad40*/  BRA `(.L_x_2818) ;  /* 0x0000000c009c7947 */ /* 0x000fec0003800000 */
.L_x_2815:
        /* <DEDUP_REMOVED lines=10> */
.L_x_2820:
[----:B------:R-:W2:Y:S02]  /*adf0*/  LDG.E R2, desc[UR36][R2.64] ;  /* 0x0000002402027981 */ /* 0x000ea4000c1e1900 */
[----:B--2---:R-:W-:-:S04]  /*ae00*/  I2FP.F32.S32 R0, R2 ;  /* 0x0000000200007245 */ /* 0x004fc80000201400 */
[----:B------:R-:W-:Y:S01]  /*ae10*/  F2FP.F16.F32.PACK_AB R0, RZ, R0 ;  /* 0x00000000ff00723e */ /* 0x000fe200000000ff */
[----:B------:R-:W-:Y:S06]  /*ae20*/  BRA `(.L_x_2818) ;  /* 0x0000000c00647947 */ /* 0x000fec0003800000 */
.L_x_2819:
[----:B------:R-:W2:Y:S02]  /*ae30*/  LDG.E.U16 R2, desc[UR36][R2.64] ;  /* 0x0000002402027981 */ /* 0x000ea4000c1e1500 */
[----:B--2---:R-:W0:Y:S02]  /*ae40*/  I2F.S16 R0, R2 ;  /* 0x0000000200007306 */ /* 0x004e240000101400 */
[----:B0-----:R-:W-:Y:S01]  /*ae50*/  F2FP.F16.F32.PACK_AB R0, RZ, R0 ;  /* 0x00000000ff00723e */ /* 0x001fe200000000ff */
[----:B------:R-:W-:Y:S06]  /*ae60*/  BRA `(.L_x_2818) ;  /* 0x0000000c00547947 */ /* 0x000fec0003800000 */
.L_x_2814:
        /* <DEDUP_REMOVED lines=9> */
.L_x_2822:
[----:B------:R1:W5:Y:S01]  /*af00*/  LDG.E.U16 R0, desc[UR36][R2.64] ;  /* 0x0000002402007981 */ /* 0x000362000c1e1500 */
[----:B------:R-:W-:Y:S05]  /*af10*/  BRA `(.L_x_2818) ;  /* 0x0000000c00287947 */ /* 0x000fea0003800000 */
.L_x_2821:
        /* <DEDUP_REMOVED lines=9> */
.L_x_2824:
[----:B------:R0:W5:Y:S01]  /*afb0*/  LDG.E.U16 R0, desc[UR36][R2.64] ;  /* 0x0000002402007981 */ /* 0x000162000c1e1500 */
[----:B------:R-:W-:Y:S05]  /*afc0*/  BRA `(.L_x_2818) ;  /* 0x0000000800fc7947 */ /* 0x000fea0003800000 */
.L_x_2823:
        /* <DEDUP_REMOVED lines=12> */
.L_x_2813:
        /* <DEDUP_REMOVED lines=13> */
.L_x_2827:
        /* <DEDUP_REMOVED lines=12> */
.L_x_2826:
        /* <DEDUP_REMOVED lines=13> */
[----:B------:R-:W-:-:S04]  /*b2f0*/  VIADDMNMX.U32 R5, R5, R6, 0x4, !PT ;  /* 0x0000000405057446 */ /* 0x000fc80007800006 */
[----:B------:R-:W-:-:S04]  /*b300*/  IADD3 R5, PT, PT, R5, -0x4, RZ ;  /* 0xfffffffc05057810 */ /* 0x000fc80007ffe0ff */
[C---:B------:R-:W-:Y:S01]  /*b310*/  SHF.L.U32 R6, R4.reuse, R5, RZ ;  /* 0x0000000504067219 */ /* 0x040fe200000006ff */
[----:B------:R-:W-:Y:S01]  /*b320*/  IMAD.SHL.U32 R7, R5, 0x800000, RZ ;  /* 0x0080000005077824 */ /* 0x000fe200078e00ff */
[----:B------:R-:W-:-:S04]  /*b330*/  IADD3 R5, PT, PT, R4, 0x1000000, RZ ;  /* 0x0100000004057810 */ /* 0x000fc80007ffe0ff */
        /* <DEDUP_REMOVED lines=9> */
.L_x_2829:
        /* <DEDUP_REMOVED lines=13> */
.L_x_2828:
[----:B------:R-:W2:Y:S02]  /*b4a0*/  LDG.E.U16 R0, desc[UR36][R2.64] ;  /* 0x0000002402007981 */ /* 0x000ea4000c1e1500 */
[----:B--2---:R-:W-:-:S04]  /*b4b0*/  SHF.L.U32 R0, R0, 0x10, RZ ;  /* 0x0000001000007819 */ /* 0x004fc800000006ff */
[----:B------:R-:W-:Y:S01]  /*b4c0*/  F2FP.F16.F32.PACK_AB R0, RZ, R0 ;  /* 0x00000000ff00723e */ /* 0x000fe200000000ff */
[----:B------:R-:W-:Y:S06]  /*b4d0*/  BRA `(.L_x_2818) ;  /* 0x0000000400b87947 */ /* 0x000fec0003800000 */
.L_x_2825:
        /* <DEDUP_REMOVED lines=12> */
.L_x_2832:
        /* <DEDUP_REMOVED lines=21> */
.L_x_2836:
[----:B------:R-:W-:Y:S05]  /*b6f0*/  BSYNC.RECONVERGENT B1 ;  /* 0x0000000000017941 */ /* 0x000fea0003800200 */
.L_x_2835:
[----:B------:R-:W-:Y:S01]  /*b700*/  IMAD.SHL.U32 R0, R0, 0x100000, RZ ;  /* 0x0010000000007824 */ /* 0x000fe200078e00ff */
[----:B------:R-:W-:-:S04]  /*b710*/  LEA R2, R2, 0x3b800000, 0x17 ;  /* 0x3b80000002027811 */ /* 0x000fc800078eb8ff */
[----:B------:R-:W-:-:S07]  /*b720*/  LOP3.LUT R0, R2, R0, R7, 0xfe, !PT ;  /* 0x0000000002007212 */ /* 0x000fce00078efe07 */
.L_x_2834:
[----:B------:R-:W-:Y:S05]  /*b730*/  BSYNC.RECONVERGENT B0 ;  /* 0x0000000000007941 */ /* 0x000fea0003800200 */
.L_x_2833:
[----:B------:R-:W-:Y:S01]  /*b740*/  F2FP.F16.F32.PACK_AB R0, RZ, R0 ;  /* 0x00000000ff00723e */ /* 0x000fe200000000ff */
[----:B------:R-:W-:Y:S06]  /*b750*/  BRA `(.L_x_2818) ;  /* 0x0000000400187947 */ /* 0x000fec0003800000 */
.L_x_2831:
        /* <DEDUP_REMOVED lines=21> */
.L_x_2840:
[----:B------:R-:W-:Y:S05]  /*b8b0*/  BSYNC.RECONVERGENT B1 ;  /* 0x0000000000017941 */ /* 0x000fea0003800200 */
.L_x_2839:
[----:B------:R-:W-:Y:S02]  /*b8c0*/  SHF.L.U32 R0, R0, 0x15, RZ ;  /* 0x0000001500007819 */ /* 0x000fe400000006ff */
[----:B------:R-:W-:-:S04]  /*b8d0*/  LEA R2, R2, 0x37800000, 0x17 ;  /* 0x3780000002027811 */ /* 0x000fc800078eb8ff */
[----:B------:R-:W-:-:S07]  /*b8e0*/  LOP3.LUT R0, R2, R0, R7, 0xfe, !PT ;  /* 0x0000000002007212 */ /* 0x000fce00078efe07 */
.L_x_2838:
[----:B------:R-:W-:Y:S05]  /*b8f0*/  BSYNC.RECONVERGENT B0 ;  /* 0x0000000000007941 */ /* 0x000fea0003800200 */
.L_x_2837:
[----:B------:R-:W-:Y:S01]  /*b900*/  F2FP.F16.F32.PACK_AB R0, RZ, R0 ;  /* 0x00000000ff00723e */ /* 0x000fe200000000ff */
[----:B------:R-:W-:Y:S06]  /*b910*/  BRA `(.L_x_2818) ;  /* 0x0000000000a87947 */ /* 0x000fec0003800000 */
.L_x_2830:
        /* <DEDUP_REMOVED lines=14> */
.L_x_2844:
[----:B------:R-:W-:Y:S05]  /*ba00*/  BSYNC.RECONVERGENT B0 ;  /* 0x0000000000007941 */ /* 0x000fea0003800200 */
.L_x_2843:
[----:B------:R-:W-:Y:S01]  /*ba10*/  F2FP.F16.F32.PACK_AB R0, RZ, R0 ;  /* 0x00000000ff00723e */ /* 0x000fe200000000ff */
[----:B------:R-:W-:Y:S06]  /*ba20*/  BRA `(.L_x_2818) ;  /* 0x0000000000647947 */ /* 0x000fec0003800000 */
.L_x_2817:
[----:B------:R-:W-:Y:S01]  /*ba30*/  MOV R0, 0x0 ;  /* 0x0000000000007802 */ /* 0x000fe20000000f00 */
[----:B------:R-:W0:Y:S01]  /*ba40*/  LDCU.64 UR4, c[0x4][0x198] ;  /* 0x01003300ff0477ac */ /* 0x000e220008000a00 */
[----:B------:R-:W-:Y:S02]  /*ba50*/  HFMA2 R8, -RZ, RZ, 0, 4.64916229248046875e-06 ;  /* 0x0000004eff087431 */ /* 0x000fe400000001ff */
[----:B------:R-:W-:Y:S01]  /*ba60*/  IMAD.MOV.U32 R12, RZ, RZ, 0x1 ;  /* 0x00000001ff0c7424 */ /* 0x000fe200078e00ff */
[----:B------:R1:W2:Y:S01]  /*ba70*/  LDC.64 R2, c[0x4][R0] ;  /* 0x0100000000027b82 */ /* 0x0002a20000000a00 */
[----:B------:R-:W3:Y:S01]  /*ba80*/  LDCU.64 UR6, c[0x4][0x1a0] ;  /* 0x01003400ff0677ac */ /* 0x000ee20008000a00 */
[----:B------:R-:W-:Y:S01]  /*ba90*/  MOV R13, RZ ;  /* 0x000000ff000d7202 */ /* 0x000fe20000000f00 */
[----:B------:R-:W4:Y:S01]  /*baa0*/  LDCU.64 UR8, c[0x4][0x98] ;  /* 0x01001300ff0877ac */ /* 0x000f220008000a00 */
[----:B0-----:R-:W-:Y:S01]  /*bab0*/  MOV R4, UR4 ;  /* 0x0000000400047c02 */ /* 0x001fe20008000f00 */
[----:B------:R-:W-:Y:S01]  /*bac0*/  IMAD.U32 R5, RZ, RZ, UR5 ;  /* 0x00000005ff057e24 */ /* 0x000fe2000f8e00ff */
[----:B---3--:R-:W-:Y:S01]  /*bad0*/  MOV R6, UR6 ;  /* 0x0000000600067c02 */ /* 0x008fe20008000f00 */
[----:B------:R-:W-:Y:S01]  /*bae0*/  IMAD.U32 R7, RZ, RZ, UR7 ;  /* 0x00000007ff077e24 */ /* 0x000fe2000f8e00ff */
[----:B----4-:R-:W-:Y:S01]  /*baf0*/  MOV R10, UR8 ;  /* 0x00000008000a7c02 */ /* 0x010fe20008000f00 */
[----:B-1----:R-:W-:-:S07]  /*bb00*/  IMAD.U32 R11, RZ, RZ, UR9 ;  /* 0x00000009ff0b7e24 */ /* 0x002fce000f8e00ff */
[----:B------:R-:W-:-:S07]  /*bb10*/  LEPC R20, `(.L_x_2845) ;  /* 0x000000001014794e */ /* 0x000fce0000000000 */
[----:B--2---:R-:W-:Y:S05]  /*bb20*/  CALL.ABS.NOINC R2 ;  /* 0x0000000002007343 */ /* 0x004fea0003c00000 */
.L_x_2845:
[----:B------:R-:W-:Y:S01]  /*bb30*/  PRMT R0, RZ, 0x7610, R0 ;  /* 0x00007610ff007816 */ /* 0x000fe20000000000 */
[----:B------:R-:W-:Y:S06]  /*bb40*/  BRA `(.L_x_2818) ;  /* 0x00000000001c7947 */ /* 0x000fec0003800000 */
.L_x_2842:
[----:B------:R-:W2:Y:S02]  /*bb50*/  LDG.E.64 R2, desc[UR36][R2.64] ;  /* 0x0000002402027981 */ /* 0x000ea4000c1e1b00 */
[----:B--2---:R-:W0:Y:S02]  /*bb60*/  I2F.U64 R0, R2 ;  /* 0x0000000200007312 */ /* 0x004e240000301000 */
[----:B0-----:R-:W-:Y:S01]  /*bb70*/  F2FP.F16.F32.PACK_AB R0, RZ, R0 ;  /* 0x00000000ff00723e */ /* 0x001fe200000000ff */
[----:B------:R-:W-:Y:S06]  /*bb80*/  BRA `(.L_x_2818) ;  /* 0x00000000000c7947 */ /* 0x000fec0003800000 */
.L_x_2841:
[----:B------:R-:W2:Y:S02]  /*bb90*/  LDG.E R2, desc[UR36][R2.64] ;  /* 0x0000002402027981 */ /* 0x000ea4000c1e1900 */
[----:B--2---:R-:W-:-:S04]  /*bba0*/  I2FP.F32.U32 R0, R2 ;  /* 0x0000000200007245 */ /* 0x004fc80000201000 */
[----:B------:R-:W-:-:S07]  /*bbb0*/  F2FP.F16.F32.PACK_AB R0, RZ, R0 ;  /* 0x00000000ff00723e */ /* 0x000fce00000000ff */
.L_x_2818:
[----:B01----:R-:W0:Y:S01]  /*bbc0*/  LDC.U16 R2, c[0x0][0x590] ;  /* 0x00016400ff027b82 */ /* 0x003e220000000400 */
[----:B-----5:R-:W-:Y:S01]  /*bbd0*/  HADD2.F32 R0, -RZ, R0.H0_H0 ;  /* 0x20000000ff007230 */ /* 0x020fe20000004100 */
[----:B------:R-:W-:-:S04]  /*bbe0*/  UPRMT UR4, UR41, 0x9910, URZ ;  /* 0x0000991029047896 */ /* 0x000fc800080000ff */
[----:B------:R-:W-:Y:S01]  /*bbf0*/  UISETP.GT.AND UP0, UPT, UR4, 0x9, UPT ;  /* 0x000000090400788c */ /* 0x000fe2000bf04270 */
[----:B------:R-:W1:Y:S01]  /*bc00*/  MUFU.LG2 R0, R0 ;  /* 0x0000000000007308 */ /* 0x000e620000000c00 */
[----:B0-----:R-:W-:-:S05]  /*bc10*/  HADD2.F32 R3, -RZ, R2.H0_H0 ;  /* 0x20000002ff037230 */ /* 0x001fca0000004100 */
[----:B-1----:R-:W-:-:S06]  /*bc20*/  FMUL.FTZ R2, R3, R0 ;  /* 0x0000000003027220 */ /* 0x002fcc0000410000 */
        /* <DEDUP_REMOVED lines=13> */
[----:B0-----:R-:W-:Y:S01]  /*bd00*/  STG.E.U8 desc[UR36][R16.64], R3 ;  /* 0x0000000310007986 */ /* 0x001fe2000c101124 */
[----:B------:R-:W-:Y:S05]  /*bd10*/  EXIT ;  /* 0x000000000000794d */ /* 0x000fea0003800000 */
.L_x_2849:
[----:B------:R-:W-:-:S06]  /*bd20*/  HADD2.F32 R3, -RZ, R3.H0_H0 ;  /* 0x20000003ff037230 */ /* 0x000fcc0000004100 */
[----:B------:R-:W0:Y:S02]  /*bd30*/  F2I.S64.TRUNC R2, R3 ;  /* 0x0000000300027311 */ /* 0x000e24000020d900 */
[----:B0-----:R-:W-:Y:S01]  /*bd40*/  STG.E.U8 desc[UR36][R16.64], R2 ;  /* 0x0000000210007986 */ /* 0x001fe2000c101124 */
[----:B------:R-:W-:Y:S05]  /*bd50*/  EXIT ;  /* 0x000000000000794d */ /* 0x000fea0003800000 */
.L_x_2848:
        /* <DEDUP_REMOVED lines=8> */
[----:B0-----:R-:W-:Y:S01]  /*bde0*/  STG.E.64 desc[UR36][R16.64], R2 ;  /* 0x0000000210007986 */ /* 0x001fe2000c101b24 */
[----:B------:R-:W-:Y:S05]  /*bdf0*/  EXIT ;  /* 0x000000000000794d */ /* 0x000fea0003800000 */
.L_x_2852:
[----:B------:R-:W-:-:S06]  /*be00*/  HADD2.F32 R3, -RZ, R3.H0_H0 ;  /* 0x20000003ff037230 */ /* 0x000fcc0000004100 */
[----:B------:R-:W0:Y:S02]  /*be10*/  F2I.FTZ.TRUNC.NTZ R3, R3 ;  /* 0x0000000300037305 */ /* 0x000e24000021f100 */
[----:B0-----:R-:W-:Y:S01]  /*be20*/  STG.E desc[UR36][R16.64], R3 ;  /* 0x0000000310007986 */ /* 0x001fe2000c101924 */
[----:B------:R-:W-:Y:S05]  /*be30*/  EXIT ;  /* 0x000000000000794d */ /* 0x000fea0003800000 */
.L_x_2851:
[----:B------:R-:W-:-:S06]  /*be40*/  HADD2.F32 R3, -RZ, R3.H0_H0 ;  /* 0x20000003ff037230 */ /* 0x000fcc0000004100 */
[----:B------:R-:W0:Y:S02]  /*be50*/  F2I.FTZ.TRUNC.NTZ R3, R3 ;  /* 0x0000000300037305 */ /* 0x000e24000021f100 */
[----:B0-----:R-:W-:Y:S01]  /*be60*/  STG.E.U16 desc[UR36][R16.64], R3 ;  /* 0x0000000310007986 */ /* 0x001fe2000c101524 */
[----:B------:R-:W-:Y:S05]  /*be70*/  EXIT ;  /* 0x000000000000794d */ /* 0x000fea0003800000 */
.L_x_2847:
[----:B------:R-:W-:-:S09]  /*be80*/  UISETP.GT.AND UP0, UPT, UR4, 0x6, UPT ;  /* 0x000000060400788c */ /* 0x000fd2000bf04270 */
[----:B------:R-:W-:Y:S05]  /*be90*/  BRA.U UP0, `(.L_x_2853) ;  /* 0x0000000100247547 */ /* 0x000fea000b800000 */
[----:B------:R-:W-:-:S09]  /*bea0*/  UISETP.NE.AND UP0, UPT, UR4, 0x5, UPT ;  /* 0x000000050400788c */ /* 0x000fd2000bf05270 */
[----:B------:R-:W-:Y:S05]  /*beb0*/  BRA.U !UP0, `(.L_x_2854) ;  /* 0x0000000108147547 */ /* 0x000fea000b800000 */
[----:B------:R-:W-:-:S09]  /*bec0*/  UISETP.NE.AND UP0, UPT, UR4, 0x6, UPT ;  /* 0x000000060400788c */ /* 0x000fd2000bf05270 */
[----:B------:R-:W-:Y:S05]  /*bed0*/  BRA.U UP0, `(.L_x_2850) ;  /* 0x0000000900287547 */ /* 0x000fea000b800000 */
[----:B------:R-:W-:-:S05]  /*bee0*/  HADD2.F32 R3, -RZ, R3.H0_H0 ;  /* 0x20000003ff037230 */ /* 0x000fca0000004100 */
[----:B------:R-:W-:Y:S01]  /*bef0*/  STG.E desc[UR36][R16.64], R3 ;  /* 0x0000000310007986 */ /* 0x000fe2000c101924 */
[----:B------:R-:W-:Y:S05]  /*bf00*/  EXIT ;  /* 0x000000000000794d */ /* 0x000fea0003800000 */
.L_x_2854:
[----:B------:R-:W-:Y:S01]  /*bf10*/  STG.E.U16 desc[UR36][R16.64], R3 ;  /* 0x0000000310007986 */ /* 0x000fe2000c101524 */
[----:B------:R-:W-:Y:S05]  /*bf20*/  EXIT ;  /* 0x000000000000794d */ /* 0x000fea0003800000 */
.L_x_2853:
        /* <DEDUP_REMOVED lines=8> */
[----:B------:R-:W-:Y:S01]  /*bfb0*/  STG.E.64 desc[UR36][R16.64], R2 ;  /* 0x0000000210007986 */ /* 0x000fe2000c101b24 */
[----:B------:R-:W-:Y:S05]  /*bfc0*/  EXIT ;  /* 0x000000000000794d */ /* 0x000fea0003800000 */
.L_x_2856:
[----:B------:R-:W-:-:S05]  /*bfd0*/  HADD2.F32 R0, -RZ, R3.H0_H0 ;  /* 0x20000003ff007230 */ /* 0x000fca0000004100 */
[----:B------:R-:W-:-:S04]  /*bfe0*/  F2FP.F16.F32.PACK_AB R0, RZ, R0 ;  /* 0x00000000ff00723e */ /* 0x000fc800000000ff */
[----:B------:R-:W-:-:S05]  /*bff0*/  PRMT R0, R0, 0x5410, RZ ;  /* 0x0000541000007816 */ /* 0x000fca00000000ff */
[----:B------:R-:W-:Y:S01]  /*c000*/  STG.E desc[UR36][R16.64], R0 ;  /* 0x0000000010007986 */ /* 0x000fe2000c101924 */
[----:B------:R-:W-:Y:S05]  /*c010*/  EXIT ;  /* 0x000000000000794d */ /* 0x000fea0003800000 */
.L_x_2855:
[----:B------:R-:W-:-:S05]  /*c020*/  HADD2.F32 R2, -RZ, R3.H0_H0 ;  /* 0x20000003ff027230 */ /* 0x000fca0000004100 */
[----:B------:R-:W-:-:S06]  /*c030*/  FMUL.FTZ R2, R2, 1 ;  /* 0x3f80000002027820 */ /* 0x000fcc0000410000 */
[----:B------:R-:W0:Y:S02]  /*c040*/  F2F.F64.F32 R2, R2 ;  /* 0x0000000200027310 */ /* 0x000e240000201800 */
[----:B0-----:R-:W-:Y:S01]  /*c050*/  STG.E.64 desc[UR36][R16.64], R2 ;  /* 0x0000000210007986 */ /* 0x001fe2000c101b24 */
[----:B------:R-:W-:Y:S05]  /*c060*/  EXIT ;  /* 0x000000000000794d */ /* 0x000fea0003800000 */
.L_x_2846:
        /* <DEDUP_REMOVED lines=12> */
[----:B0-----:R-:W-:Y:S01]  /*c130*/  STG.E.U16 desc[UR36][R16.64], R3 ;  /* 0x0000000310007986 */ /* 0x001fe2000c101524 */
[----:B------:R-:W-:Y:S05]  /*c140*/  EXIT ;  /* 0x000000000000794d */ /* 0x000fea0003800000 */
.L_x_2860:
        /* <DEDUP_REMOVED lines=17> */
.L_x_2863:
[----:B------:R-:W-:-:S04]  /*c260*/  SHF.R.U32.HI R3, RZ, 0x18, R3 ;  /* 0x00000018ff037819 */ /* 0x000fc80000011603 */
[----:B------:R-:W-:-:S04]  /*c270*/  LOP3.LUT R0, R0, 0x80, R3, 0xf8, !PT ;  /* 0x0000008000007812 */ /* 0x000fc800078ef803 */
[----:B------:R-:W-:-:S07]  /*c280*/  PRMT R8, R0, 0x7610, R8 ;  /* 0x0000761000087816 */ /* 0x000fce0000000008 */
.L_x_2862:
[----:B------:R-:W-:Y:S05]  /*c290*/  BSYNC.RECONVERGENT B0 ;  /* 0x0000000000007941 */ /* 0x000fea0003800200 */
.L_x_2861:
[----:B------:R-:W-:Y:S01]  /*c2a0*/  STG.E.U8 desc[UR36][R16.64], R8 ;  /* 0x0000000810007986 */ /* 0x000fe2000c101124 */
[----:B------:R-:W-:Y:S05]  /*c2b0*/  EXIT ;  /* 0x000000000000794d */ /* 0x000fea0003800000 */
.L_x_2859:
        /* <DEDUP_REMOVED lines=17> */
.L_x_2866:
[----:B------:R-:W-:-:S04]  /*c3d0*/  SHF.R.U32.HI R3, RZ, 0x18, R3 ;  /* 0x00000018ff037819 */ /* 0x000fc80000011603 */
[----:B------:R-:W-:-:S04]  /*c3e0*/  LOP3.LUT R0, R0, 0x80, R3, 0xf8, !PT ;  /* 0x0000008000007812 */ /* 0x000fc800078ef803 */
[----:B------:R-:W-:-:S07]  /*c3f0*/  PRMT R8, R0, 0x7610, R8 ;  /* 0x0000761000087816 */ /* 0x000fce0000000008 */
.L_x_2865:
[----:B------:R-:W-:Y:S05]  /*c400*/  BSYNC.RECONVERGENT B0 ;  /* 0x0000000000007941 */ /* 0x000fea0003800200 */
.L_x_2864:
[----:B------:R-:W-:Y:S01]  /*c410*/  STG.E.U8 desc[UR36][R16.64], R8 ;  /* 0x0000000810007986 */ /* 0x000fe2000c101124 */
[----:B------:R-:W-:Y:S05]  /*c420*/  EXIT ;  /* 0x000000000000794d */ /* 0x000fea0003800000 */
.L_x_2858:
        /* <DEDUP_REMOVED lines=22> */
.L_x_2868:
[----:B------:R-:W-:-:S06]  /*c590*/  HADD2.F32 R3, -RZ, R3.H0_H0 ;  /* 0x20000003ff037230 */ /* 0x000fcc0000004100 */
[----:B------:R-:W0:Y:S02]  /*c5a0*/  F2I.U64.TRUNC R2, R3 ;  /* 0x0000000300027311 */ /* 0x000e24000020d800 */
[----:B0-----:R-:W-:Y:S01]  /*c5b0*/  STG.E.64 desc[UR36][R16.64], R2 ;  /* 0x0000000210007986 */ /* 0x001fe2000c101b24 */
[----:B------:R-:W-:Y:S05]  /*c5c0*/  EXIT ;  /* 0x000000000000794d */ /* 0x000fea0003800000 */
.L_x_2867:
[----:B------:R-:W-:-:S06]  /*c5d0*/  HADD2.F32 R3, -RZ, R3.H0_H0 ;  /* 0x20000003ff037230 */ /* 0x000fcc0000004100 */
[----:B------:R-:W0:Y:S02]  /*c5e0*/  F2I.FTZ.U32.TRUNC.NTZ R3, R3 ;  /* 0x0000000300037305 */ /* 0x000e24000021f000 */
[----:B0-----:R-:W-:Y:S01]  /*c5f0*/  STG.E desc[UR36][R16.64], R3 ;  /* 0x0000000310007986 */ /* 0x001fe2000c101924 */
[----:B------:R-:W-:Y:S05]  /*c600*/  EXIT ;  /* 0x000000000000794d */ /* 0x000fea0003800000 */
.L_x_2857:
        /* <DEDUP_REMOVED lines=9> */
[----:B------:R-:W-:Y:S01]  /*c6a0*/  STG.E.U8 desc[UR36][R16.64], R3 ;  /* 0x0000000310007986 */ /* 0x000fe2000c101124 */
[----:B------:R-:W-:Y:S05]  /*c6b0*/  EXIT ;  /* 0x000000000000794d */ /* 0x000fea0003800000 */
.L_x_2870:
[----:B------:R-:W-:Y:S01]  /*c6c0*/  HADD2.F32 R3, -RZ, R3.H0_H0 ;  /* 0x20000003ff037230 */ /* 0x000fe20000004100 */
[----:B------:R-:W-:-:S04]  /*c6d0*/  CS2R R6, SRZ ;  /* 0x0000000000067805 */ /* 0x000fc8000001ff00 */
[----:B------:R-:W-:-:S04]  /*c6e0*/  FMUL.FTZ R3, R3, 1 ;  /* 0x3f80000003037820 */ /* 0x000fc80000410000 */
[----:B------:R-:W0:Y:S02]  /*c6f0*/  F2F.F64.F32 R4, R3 ;  /* 0x0000000300047310 */ /* 0x000e240000201800 */
[----:B0-----:R-:W-:Y:S01]  /*c700*/  STG.E.128 desc[UR36][R16.64], R4 ;  /* 0x0000000410007986 */ /* 0x001fe2000c101d24 */
[----:B------:R-:W-:Y:S05]  /*c710*/  EXIT ;  /* 0x000000000000794d */ /* 0x000fea0003800000 */
.L_x_2869:
[----:B------:R-:W-:-:S09]  /*c720*/  UISETP.NE.AND UP0, UPT, UR4, 0xf, UPT ;  /* 0x0000000f0400788c */ /* 0x000fd2000bf05270 */
[----:B------:R-:W-:Y:S05]  /*c730*/  BRA.U !UP0, `(.L_x_2871) ;  /* 0x0000000108e87547 */ /* 0x000fea000b800000 */
[----:B------:R-:W-:-:S09]  /*c740*/  UISETP.NE.AND UP0, UPT, UR4, 0x17, UPT ;  /* 0x000000170400788c */ /* 0x000fd2000bf05270 */
[----:B------:R-:W-:Y:S05]  /*c750*/  BRA.U !UP0, `(.L_x_2872) ;  /* 0x0000000108907547 */ /* 0x000fea000b800000 */
[----:B------:R-:W-:-:S09]  /*c760*/  UISETP.NE.AND UP0, UPT, UR4, 0x18, UPT ;  /* 0x000000180400788c */ /* 0x000fd2000bf05270 */
[----:B------:R-:W-:Y:S05]  /*c770*/  BRA.U !UP0, `(.L_x_2873) ;  /* 0x0000000108447547 */ /* 0x000fea000b800000 */
.L_x_2850:
[----:B------:R-:W-:Y:S01]  /*c780*/  MOV R0, 0x0 ;  /* 0x0000000000007802 */ /* 0x000fe20000000f00 */
[----:B------:R-:W0:Y:S01]  /*c790*/  LDCU.64 UR4, c[0x4][0x198] ;  /* 0x01003300ff0477ac */ /* 0x000e220008000a00 */
[----:B------:R-:W-:Y:S02]  /*c7a0*/  HFMA2 R8, -RZ, RZ, 0, 6.020069122314453125e-06 ;  /* 0x00000065ff087431 */ /* 0x000fe400000001ff */
        /* <DEDUP_REMOVED lines=13> */
.L_x_2874:
[----:B------:R-:W-:Y:S05]  /*c880*/  EXIT ;  /* 0x000000000000794d */ /* 0x000fea0003800000 */
.L_x_2873:
        /* <DEDUP_REMOVED lines=13> */
.L_x_2876:
[----:B------:R-:W-:Y:S05]  /*c960*/  BSYNC.RECONVERGENT B0 ;  /* 0x0000000000007941 */ /* 0x000fea0003800200 */
.L_x_2875:
[----:B------:R-:W-:-:S05]  /*c970*/  LOP3.LUT R3, R0, 0x80, R3, 0xf8, !PT ;  /* 0x0000008000037812 */ /* 0x000fca00078ef803 */
[----:B------:R-:W-:Y:S01]  /*c980*/  STG.E.U8 desc[UR36][R16.64], R3 ;  /* 0x0000000310007986 */ /* 0x000fe2000c101124 */
[----:B------:R-:W-:Y:S05]  /*c990*/  EXIT ;  /* 0x000000000000794d */ /* 0x000fea0003800000 */
.L_x_2872:
        /* <DEDUP_REMOVED lines=12> */
.L_x_2878:
[----:B------:R-:W-:Y:S01]  /*ca60*/  HFMA2 R0, -RZ, RZ, 0, 7.569789886474609375e-06 ;  /* 0x0000007fff007431 */ /* 0x000fe200000001ff */
[----:B------:R-:W-:-:S04]  /*ca70*/  ISETP.GT.U32.AND P0, PT, R2, 0x7f800000, PT ;  /* 0x7f8000000200780c */ /* 0x000fc80003f04070 */
[----:B------:R-:W-:-:S09]  /*ca80*/  SEL R0, R0, 0x7c, P0 ;  /* 0x0000007c00007807 */ /* 0x000fd20000000000 */
.L_x_2879:
[----:B------:R-:W-:Y:S05]  /*ca90*/  BSYNC.RECONVERGENT B0 ;  /* 0x0000000000007941 */ /* 0x000fea0003800200 */
.L_x_2877:
[----:B------:R-:W-:-:S04]  /*caa0*/  SHF.R.U32.HI R3, RZ, 0x18, R3 ;  /* 0x00000018ff037819 */ /* 0x000fc80000011603 */
[----:B------:R-:W-:-:S05]  /*cab0*/  LOP3.LUT R3, R0, 0x80, R3, 0xf8, !PT ;  /* 0x0000008000037812 */ /* 0x000fca00078ef803 */
[----:B------:R-:W-:Y:S01]  /*cac0*/  STG.E.U8 desc[UR36][R16.64], R3 ;  /* 0x0000000310007986 */ /* 0x000fe2000c101124 */
[----:B------:R-:W-:Y:S05]  /*cad0*/  EXIT ;  /* 0x000000000000794d */ /* 0x000fea0003800000 */
.L_x_2871:
[----:B------:R-:W-:-:S05]  /*cae0*/  HADD2.F32 R0, -RZ, R3.H0_H0 ;  /* 0x20000003ff007230 */ /* 0x000fca0000004100 */
[----:B------:R-:W-:-:S05]  /*caf0*/  F2FP.BF16.F32.PACK_AB R0, RZ, R0 ;  /* 0x00000000ff00723e */ /* 0x000fca00000010ff */
[----:B------:R-:W-:Y:S01]  /*cb00*/  STG.E.U16 desc[UR36][R16.64], R0 ;  /* 0x0000000010007986 */ /* 0x000fe2000c101524 */
[----:B------:R-:W-:Y:S05]  /*cb10*/  EXIT ;  /* 0x000000000000794d */ /* 0x000fea0003800000 */
.L_x_2880:
        /* <DEDUP_REMOVED lines=14> */
.L_x_60730:


//--------------------- .text._ZN2at6native27unrolled_elementwise_kernelIZNS0_50_GLOBAL__N__2680c7bb_12_PowKernel_cu_7dd49032_317029pow_tensor_scalar_kernel_implIN3c104HalfES5_EEvRNS_18TensorIteratorBaseET0_EUlS5_E2_St5arrayIPcLm2EELi4E23TrivialOffsetCalculatorILi1EjESE_NS0_6memory12LoadWithCastILi1EEENSF_13StoreWithCastILi1EEEEEviT_S8_T2_T3_T4_T5_ --------------------------
	.section	.text._ZN2at6native27unrolled_elementwise_kernelIZNS0_50_GLOBAL__N__2680c7bb_12_PowKernel_cu_7dd49032_317029pow_tensor_scalar_kernel_implIN3c104HalfES5_EEvRNS_18TensorIteratorBaseET0_EUlS5_E2_St5arrayIPcLm2EELi4E23TrivialOffsetCalculatorILi1EjESE_NS0_6memory12LoadWithCastILi1EEENSF_13StoreWithCastILi1EEEEEviT_S8_T2_T3_T4_T5_,"ax",@progbits
	.align	128
        .global         _ZN2at6native27unrolled_elementwise_kernelIZNS0_50_GLOBAL__N__2680c7bb_12_PowKernel_cu_7dd49032_317029pow_tensor_scalar_kernel_implIN3c104HalfES5_EEvRNS_18TensorIteratorBaseET0_EUlS5_E2_St5arrayIPcLm2EELi4E23TrivialOffsetCalculatorILi1EjESE_NS0_6memory12LoadWithCastILi1EEENSF_13StoreWithCastILi1EEEEEviT_S8_T2_T3_T4_T5_
        .type           _ZN2at6native27unrolled_elementwise_kernelIZNS0_50_GLOBAL__N__2680c7bb_12_PowKernel_cu_7dd49032_317029pow_tensor_scalar_kernel_implIN3c104HalfES5_EEvRNS_18TensorIteratorBaseET0_EUlS5_E2_St5arrayIPcLm2EELi4E23TrivialOffsetCalculatorILi1EjESE_NS0_6memory12LoadWithCastILi1EEENSF_13StoreWithCastILi1EEEEEviT_S8_T2_T3_T4_T5_,@function
        .size           _ZN2at6native27unrolled_elementwise_kernelIZNS0_50_GLOBAL__N__2680c7bb_12_PowKernel_cu_7dd49032_317029pow_tensor_scalar_kernel_implIN3c104HalfES5_EEvRNS_18TensorIteratorBaseET0_EUlS5_E2_St5arrayIPcLm2EELi4E23TrivialOffsetCalculatorILi1EjESE_NS0_6memory12LoadWithCastILi1EEENSF_13StoreWithCastILi1EEEEEviT_S8_T2_T3_T4_T5_,(.L_x_60731 - _ZN2at6native27unrolled_elementwise_kernelIZNS0_50_GLOBAL__N__2680c7bb_12_PowKernel_cu_7dd49032_317029pow_tensor_scalar_kernel_implIN3c104HalfES5_EEvRNS_18TensorIteratorBaseET0_EUlS5_E2_St5arrayIPcLm2EELi4E23TrivialOffsetCalculatorILi1EjESE_NS0_6memory12LoadWithCastILi1EEENSF_13StoreWithCastILi1EEEEEviT_S8_T2_T3_T4_T5_)
        .other          _ZN2at6native27unrolled_elementwise_kernelIZNS0_50_GLOBAL__N__2680c7bb_12_PowKernel_cu_7dd49032_317029pow_tensor_scalar_kernel_implIN3c104HalfES5_EEvRNS_18TensorIteratorBaseET0_EUlS5_E2_St5arrayIPcLm2EELi4E23TrivialOffsetCalculatorILi1EjESE_NS0_6memory12LoadWithCastILi1EEENSF_13StoreWithCastILi1EEEEEviT_S8_T2_T3_T4_T5_,@"STO_CUDA_ENTRY STV_DEFAULT"
_ZN2at6native27unrolled_elementwise_kernelIZNS0_50_GLOBAL__N__2680c7bb_12_PowKernel_cu_7dd49032_317029pow_tensor_scalar_kernel_implIN3c104HalfES5_EEvRNS_18TensorIteratorBaseET0_EUlS5_E2_St5arrayIPcLm2EELi4E23TrivialOffsetCalculatorILi1EjESE_NS0_6memory12LoadWithCastILi1EEENSF_13StoreWithCastILi1EEEEEviT_S8_T2_T3_T4_T5_:
.text._ZN2at6native27unrolled_elementwise_kernelIZNS0_50_GLOBAL__N__2680c7bb_12_PowKernel_cu_7dd49032_317029pow_tensor_scalar_kernel_implIN3c104HalfES5_EEvRNS_18TensorIteratorBaseET0_EUlS5_E2_St5arrayIPcLm2EELi4E23TrivialOffsetCalculatorILi1EjESE_NS0_6memory12LoadWithCastILi1EEENSF_13StoreWithCastILi1EEEEEviT_S8_T2_T3_T4_T5_:
        /* <DEDUP_REMOVED lines=31> */
[----:B0-----:R-:W-:-:S04]  /*01f0*/  F2FP.F16.F32.PACK_AB R0, RZ, R0 ;  /* 0x00000000ff00723e */ /* 0x001fc800000000ff */
[----:B------:R-:W-:Y:S01]  /*0200*/  PRMT R16, R0, 0x7610, R16 ;  /* 0x0000761000107816 */ /* 0x000fe20000000010 */
[----:B------:R-:W-:Y:S06]  /*0210*/  BRA `(.L_x_2888) ;  /* 0x0000000c00e87947 */ /* 0x000fec0003800000 */
.L_x_2886:
[----:B------:R-:W2:Y:S02]  /*0220*/  LDG.E.U8 R2, desc[UR36][R2.64] ;  /* 0x0000002402027981 */ /* 0x000ea4000c1e1100 */
[----:B--2---:R-:W-:-:S04]  /*0230*/  I2FP.F32.U32 R0, R2 ;  /* 0x0000000200007245 */ /* 0x004fc80000201000 */
[----:B------:R-:W-:-:S04]  /*0240*/  F2FP.F16.F32.PACK_AB R0, RZ, R0 ;  /* 0x00000000ff00723e */ /* 0x000fc800000000ff */
[----:B------:R-:W-:Y:S01]  /*0250*/  PRMT R16, R0, 0x7610, R16 ;  /* 0x0000761000107816 */ /* 0x000fe20000000010 */
[----:B------:R-:W-:Y:S06]  /*0260*/  BRA `(.L_x_2888) ;  /* 0x0000000c00d47947 */ /* 0x000fec0003800000 */
.L_x_2885:
        /* <DEDUP_REMOVED lines=8> */
[----:B0-----:R-:W-:-:S04]  /*02f0*/  F2FP.F16.F32.PACK_AB R0, RZ, R0 ;  /* 0x00000000ff00723e */ /* 0x001fc800000000ff */
[----:B------:R-:W-:Y:S01]  /*0300*/  PRMT R16, R0, 0x7610, R16 ;  /* 0x0000761000107816 */ /* 0x000fe20000000010 */
[----:B------:R-:W-:Y:S06]  /*0310*/  BRA `(.L_x_2888) ;  /* 0x0000000c00a87947 */ /* 0x000fec0003800000 */
.L_x_2890:
[----:B------:R-:W2:Y:S02]  /*0320*/  LDG.E R2, desc[UR36][R2.64] ;  /* 0x0000002402027981 */ /* 0x000ea4000c1e1900 */
[----:B--2---:R-:W-:-:S04]  /*0330*/  I2FP.F32.S32 R0, R2 ;  /* 0x0000000200007245 */ /* 0x004fc80000201400 */
[----:B------:R-:W-:-:S04]  /*0340*/  F2FP.F16.F32.PACK_AB R0, RZ, R0 ;  /* 0x00000000ff00723e */ /* 0x000fc800000000ff */
[----:B------:R-:W-:Y:S01]  /*0350*/  PRMT R16, R0, 0x7610, R16 ;  /* 0x0000761000107816 */ /* 0x000fe20000000010 */
[----:B------:R-:W-:Y:S06]  /*0360*/  BRA `(.L_x_2888) ;  /* 0x0000000c00947947 */ /* 0x000fec0003800000 */
.L_x_2889:
[----:B------:R-:W2:Y:S02]  /*0370*/  LDG.E.U16 R2, desc[UR36][R2.64] ;  /* 0x0000002402027981 */ /* 0x000ea4000c1e1500 */
[----:B--2---:R-:W0:Y:S02]  /*0380*/  I2F.S16 R0, R2 ;  /* 0x0000000200007306 */ /* 0x004e240000101400 */
[----:B0-----:R-:W-:-:S04]  /*0390*/  F2FP.F16.F32.PACK_AB R0, RZ, R0 ;  /* 0x00000000ff00723e */ /* 0x001fc800000000ff */
[----:B------:R-:W-:Y:S01]  /*03a0*/  PRMT R16, R0, 0x7610, R16 ;  /* 0x0000761000107816 */ /* 0x000fe20000000010 */
[----:B------:R-:W-:Y:S06]  /*03b0*/  BRA `(.L_x_2888) ;  /* 0x0000000c00807947 */ /* 0x000fec0003800000 */
.L_x_2884:
        /* <DEDUP_REMOVED lines=9> */
.L_x_2892:
[----:B------:R1:W5:Y:S01]  /*0450*/  LDG.E.U16 R16, desc[UR36][R2.64] ;  /* 0x0000002402107981 */ /* 0x000362000c1e1500 */
[----:B------:R-:W-:Y:S05]  /*0460*/  BRA `(.L_x_2888) ;  /* 0x0000000c00547947 */ /* 0x000fea0003800000 */
.L_x_2891:
        /* <DEDUP_REMOVED lines=9> */
.L_x_2894:
[----:B------:R0:W5:Y:S01]  /*0500*/  LDG.E.U16 R16, desc[UR36][R2.64] ;  /* 0x0000002402107981 */ /* 0x000162000c1e1500 */
[----:B------:R-:W-:Y:S05]  /*0510*/  BRA `(.L_x_2888) ;  /* 0x0000000c00287947 */ /* 0x000fea0003800000 */
.L_x_2893:
        /* <DEDUP_REMOVED lines=10> */
[----:B------:R-:W-:-:S04]  /*05c0*/  F2FP.F16.F32.PACK_AB R0, RZ, R0 ;  /* 0x00000000ff00723e */ /* 0x000fc800000000ff */
[----:B------:R-:W-:Y:S01]  /*05d0*/  PRMT R16, R0, 0x7610, R16 ;  /* 0x0000761000107816 */ /* 0x000fe20000000010 */
[----:B------:R-:W-:Y:S06]  /*05e0*/  BRA `(.L_x_2888) ;  /* 0x0000000800f47947 */ /* 0x000fec0003800000 */
.L_x_2883:
        /* <DEDUP_REMOVED lines=11> */
[----:B------:R-:W-:-:S04]  /*06a0*/  F2FP.F16.F32.PACK_AB R0, RZ, R0 ;  /* 0x00000000ff00723e */ /* 0x000fc800000000ff */
[----:B------:R-:W-:Y:S01]  /*06b0*/  PRMT R16, R0, 0x7610, R16 ;  /* 0x0000761000107816 */ /* 0x000fe20000000010 */
[----:B------:R-:W-:Y:S06]  /*06c0*/  BRA `(.L_x_2888) ;  /* 0x0000000800bc7947 */ /* 0x000fec0003800000 */
.L_x_2897:
        /* <DEDUP_REMOVED lines=13> */
.L_x_2896:
        /* <DEDUP_REMOVED lines=27> */
.L_x_2899:
        /* <DEDUP_REMOVED lines=11> */
[----:B------:R-:W-:-:S04]  /*0a00*/  F2FP.F16.F32.PACK_AB R0, RZ, R0 ;  /* 0x00000000ff00723e */ /* 0x000fc800000000ff */
[----:B------:R-:W-:Y:S01]  /*0a10*/  PRMT R16, R0, 0x7610, R16 ;  /* 0x0000761000107816 */ /* 0x000fe20000000010 */
[----:B------:R-:W-:Y:S06]  /*0a20*/  BRA `(.L_x_2888) ;  /* 0x0000000400e47947 */ /* 0x000fec0003800000 */
.L_x_2898:
[----:B------:R-:W2:Y:S02]  /*0a30*/  LDG.E.U16 R0, desc[UR36][R2.64] ;  /* 0x0000002402007981 */ /* 0x000ea4000c1e1500 */
[----:B--2---:R-:W-:-:S05]  /*0a40*/  IMAD.U32 R0, R0, 0x10000, RZ ;  /* 0x0001000000007824 */ /* 0x004fca00078e00ff */
[----:B------:R-:W-:-:S04]  /*0a50*/  F2FP.F16.F32.PACK_AB R0, RZ, R0 ;  /* 0x00000000ff00723e */ /* 0x000fc800000000ff */
[----:B------:R-:W-:Y:S01]  /*0a60*/  PRMT R16, R0, 0x7610, R16 ;  /* 0x0000761000107816 */ /* 0x000fe20000000010 */
[----:B------:R-:W-:Y:S06]  /*0a70*/  BRA `(.L_x_2888) ;  /* 0x0000000400d07947 */ /* 0x000fec0003800000 */
.L_x_2895:
        /* <DEDUP_REMOVED lines=10> */
[----:B------:R-:W-:-:S04]  /*0b20*/  F2FP.F16.F32.PACK_AB R0, RZ, R0 ;  /* 0x00000000ff00723e */ /* 0x000fc800000000ff */
[----:B------:R-:W-:Y:S01]  /*0b30*/  PRMT R16, R0, 0x7610, R16 ;  /* 0x0000761000107816 */ /* 0x000fe20000000010 */
[----:B------:R-:W-:Y:S06]  /*0b40*/  BRA `(.L_x_2888) ;  /* 0x00000004009c7947 */ /* 0x000fec0003800000 */
.L_x_2902:
        /* <DEDUP_REMOVED lines=21> */
.L_x_2906:
[----:B------:R-:W-:Y:S05]  /*0ca0*/  BSYNC.RECONVERGENT B1 ;  /* 0x0000000000017941 */ /* 0x000fea0003800200 */
.L_x_2905:
[----:B------:R-:W-:Y:S01]  /*0cb0*/  IMAD.SHL.U32 R0, R0, 0x100000, RZ ;  /* 0x0010000000007824 */ /* 0x000fe200078e00ff */
[----:B------:R-:W-:-:S04]  /*0cc0*/  LEA R2, R2, 0x3b800000, 0x17 ;  /* 0x3b80000002027811 */ /* 0x000fc800078eb8ff */
[----:B------:R-:W-:-:S07]  /*0cd0*/  LOP3.LUT R0, R2, R0, R7, 0xfe, !PT ;  /* 0x0000000002007212 */ /* 0x000fce00078efe07 */
.L_x_2904:
[----:B------:R-:W-:Y:S05]  /*0ce0*/  BSYNC.RECONVERGENT B0 ;  /* 0x0000000000007941 */ /* 0x000fea0003800200 */
.L_x_2903:
[----:B------:R-:W-:-:S04]  /*0cf0*/  F2FP.F16.F32.PACK_AB R0, RZ, R0 ;  /* 0x00000000ff00723e */ /* 0x000fc800000000ff */
[----:B------:R-:W-:Y:S01]  /*0d00*/  PRMT R16, R0, 0x7610, R16 ;  /* 0x0000761000107816 */ /* 0x000fe20000000010 */
[----:B------:R-:W-:Y:S06]  /*0d10*/  BRA `(.L_x_2888) ;  /* 0x0000000400287947 */ /* 0x000fec0003800000 */
.L_x_2901:
        /* <DEDUP_REMOVED lines=21> */
.L_x_2910:
[----:B------:R-:W-:Y:S05]  /*0e70*/  BSYNC.RECONVERGENT B1 ;  /* 0x0000000000017941 */ /* 0x000fea0003800200 */
.L_x_2909:
[----:B------:R-:W-:Y:S01]  /*0e80*/  IMAD.SHL.U32 R0, R0, 0x200000, RZ ;  /* 0x0020000000007824 */ /* 0x000fe200078e00ff */
[----:B------:R-:W-:-:S04]  /*0e90*/  LEA R2, R2, 0x37800000, 0x17 ;  /* 0x3780000002027811 */ /* 0x000fc800078eb8ff */
[----:B------:R-:W-:-:S07]  /*0ea0*/  LOP3.LUT R0, R2, R0, R7, 0xfe, !PT ;  /* 0x0000000002007212 */ /* 0x000fce00078efe07 */
.L_x_2908:
[----:B------:R-:W-:Y:S05]  /*0eb0*/  BSYNC.RECONVERGENT B0 ;  /* 0x0000000000007941 */ /* 0x000fea0003800200 */
.L_x_2907:
[----:B------:R-:W-:-:S04]  /*0ec0*/  F2FP.F16.F32.PACK_AB R0, RZ, R0 ;  /* 0x00000000ff00723e */ /* 0x000fc800000000ff */
[----:B------:R-:W-:Y:S01]  /*0ed0*/  PRMT R16, R0, 0x7610, R16 ;  /* 0x0000761000107816 */ /* 0x000fe20000000010 */
[----:B------:R-:W-:Y:S06]  /*0ee0*/  BRA `(.L_x_2888) ;  /* 0x0000000000b47947 */ /* 0x000fec0003800000 */
.L_x_2900:
[----:B------:R-:W-:-:S09]  /*0ef0*/  UISETP.NE.AND UP0, UPT, UR4, 0x1c, UPT ;  /* 0x0000001c0400788c */ /* 0x000fd2000bf05270 */
[----:B------:R-:W-:Y:S05]  /*0f00*/  BRA.U !UP0, `(.L_x_2911) ;  /* 0x00000001089c7547 */ /* 0x000fea000b800000 */
[----:B------:R-:W-:-:S09]  /*0f10*/  UISETP.NE.AND UP0, UPT, UR4, 0x1d, UPT ;  /* 0x0000001d0400788c */ /* 0x000fd2000bf05270 */
[----:B------:R-:W-:Y:S05]  /*0f20*/  BRA.U !UP0, `(.L_x_2912) ;  /* 0x0000000108807547 */ /* 0x000fea000b800000 */
[----:B------:R-:W-:-:S09]  /*0f30*/  UISETP.NE.AND UP0, UPT, UR4, 0x2c, UPT ;  /* 0x0000002c0400788c */ /* 0x000fd2000bf05270 */
[----:B------:R-:W-:Y:S05]  /*0f40*/  BRA.U !UP0, `(.L_x_2913) ;  /* 0x0000000108487547 */ /* 0x000fea000b800000 */
.L_x_2887:
        /* <DEDUP_REMOVED lines=16> */
.L_x_2914:
[----:B------:R-:W-:Y:S01]  /*1050*/  PRMT R16, RZ, 0x7610, R16 ;  /* 0x00007610ff107816 */ /* 0x000fe20000000010 */
[----:B------:R-:W-:Y:S06]  /*1060*/  BRA `(.L_x_2888) ;  /* 0x0000000000547947 */ /* 0x000fec0003800000 */
.L_x_2913:
        /* <DEDUP_REMOVED lines=8> */
.L_x_2916:
[----:B------:R-:W-:Y:S05]  /*10f0*/  BSYNC.RECONVERGENT B0 ;  /* 0x0000000000007941 */ /* 0x000fea0003800200 */
.L_x_2915:
[----:B------:R-:W-:-:S04]  /*1100*/  F2FP.F16.F32.PACK_AB R0, RZ, R0 ;  /* 0x00000000ff00723e */ /* 0x000fc800000000ff */
[----:B------:R-:W-:Y:S01]  /*1110*/  PRMT R16, R0, 0x7610, R16 ;  /* 0x0000761000107816 */ /* 0x000fe20000000010 */
[----:B------:R-:W-:Y:S06]  /*1120*/  BRA `(.L_x_2888) ;  /* 0x0000000000247947 */ /* 0x000fec0003800000 */
.L_x_2912:
[----:B------:R-:W2:Y:S02]  /*1130*/  LDG.E.64 R2, desc[UR36][R2.64] ;  /* 0x0000002402027981 */ /* 0x000ea4000c1e1b00 */
[----:B--2---:R-:W0:Y:S02]  /*1140*/  I2F.U64 R0, R2 ;  /* 0x0000000200007312 */ /* 0x004e240000301000 */
[----:B0-----:R-:W-:-:S04]  /*1150*/  F2FP.F16.F32.PACK_AB R0, RZ, R0 ;  /* 0x00000000ff00723e */ /* 0x001fc800000000ff */
[----:B------:R-:W-:Y:S01]  /*1160*/  PRMT R16, R0, 0x7610, R16 ;  /* 0x0000761000107816 */ /* 0x000fe20000000010 */
[----:B------:R-:W-:Y:S06]  /*1170*/  BRA `(.L_x_2888) ;  /* 0x0000000000107947 */ /* 0x000fec0003800000 */
.L_x_2911:
[----:B------:R-:W2:Y:S02]  /*1180*/  LDG.E R2, desc[UR36][R2.64] ;  /* 0x0000002402027981 */ /* 0x000ea4000c1e1900 */
[----:B--2---:R-:W-:-:S04]  /*1190*/  I2FP.F32.U32 R0, R2 ;  /* 0x0000000200007245 */ /* 0x004fc80000201000 */
[----:B------:R-:W-:-:S04]  /*11a0*/  F2FP.F16.F32.PACK_AB R0, RZ, R0 ;  /* 0x00000000ff00723e */ /* 0x000fc800000000ff */
[----:B------:R-:W-:-:S07]  /*11b0*/  PRMT R16, R0, 0x7610, R16 ;  /* 0x0000761000107816 */ /* 0x000fce0000000010 */
.L_x_2888:
[----:B------:R-:W-:-:S07]  /*11c0*/  VIADD R22, R19, 0x80 ;  /* 0x0000008013167836 */ /* 0x000fce0000000000 */
.L_x_2882:
[----:B------:R-:W-:Y:S05]  /*11d0*/  BSYNC.RECONVERGENT B6 ;  /* 0x0000000000067941 */ /* 0x000fea0003800200 */
.L_x_2881:
[----:B------:R-:W-:Y:S01]  /*11e0*/  ISETP.GE.AND P0, PT, R22, R17, PT ;  /* 0x000000111600720c */ /* 0x000fe20003f06270 */
[----:B------:R-:W-:Y:S01]  /*11f0*/  BSSY.RECONVERGENT B6, `(.L_x_2917) ;  /* 0x0000114000067945 */ /* 0x000fe20003800200 */
[----:B------:R-:W-:-:S11]  /*1200*/  PRMT R23, RZ, 0x7610, R23 ;  /* 0x00007610ff177816 */ /* 0x000fd60000000017 */
[----:B------:R-:W-:Y:S05]  /*1210*/  @P0 BRA `(.L_x_2918) ;  /* 0x0000001000440947 */ /* 0x000fea0003800000 */
[----:B01----:R-:W0:Y:S01]  /*1220*/  LDC.64 R2, c[0x0][0x3a0] ;  /* 0x0000e800ff027b82 */ /* 0x003e220000000a00 */
        /* <DEDUP_REMOVED lines=21> */
.L_x_2922:
[----:B------:R-:W2:Y:S02]  /*1380*/  LDG.E.U8 R2, desc[UR36][R2.64] ;  /* 0x0000002402027981 */ /* 0x000ea4000c1e1100 */
[----:B--2---:R-:W-:-:S04]  /*1390*/  I2FP.F32.U32 R0, R2 ;  /* 0x0000000200007245 */ /* 0x004fc80000201000 */
[----:B------:R-:W-:-:S04]  /*13a0*/  F2FP.F16.F32.PACK_AB R0, RZ, R0 ;  /* 0x00000000ff00723e */ /* 0x000fc800000000ff */
[----:B------:R-:W-:Y:S01]  /*13b0*/  PRMT R23, R0, 0x7610, R23 ;  /* 0x0000761000177816 */ /* 0x000fe20000000017 */
[----:B------:R-:W-:Y:S06]  /*13c0*/  BRA `(.L_x_2924) ;  /* 0x0000000c00d47947 */ /* 0x000fec0003800000 */
.L_x_2921:
        /* <DEDUP_REMOVED lines=11> */
.L_x_2926:
[----:B------:R-:W2:Y:S02]  /*1480*/  LDG.E R2, desc[UR36][R2.64] ;  /* 0x0000002402027981 */ /* 0x000ea4000c1e1900 */
[----:B--2---:R-:W-:-:S04]  /*1490*/  I2FP.F32.S32 R0, R2 ;  /* 0x0000000200007245 */ /* 0x004fc80000201400 */
[----:B------:R-:W-:-:S04]  /*14a0*/  F2FP.F16.F32.PACK_AB R0, RZ, R0 ;  /* 0x00000000ff00723e */ /* 0x000fc800000000ff */
[----:B------:R-:W-:Y:S01]  /*14b0*/  PRMT R23, R0, 0x7610, R23 ;  /* 0x0000761000177816 */ /* 0x000fe20000000017 */
[----:B------:R-:W-:Y:S06]  /*14c0*/  BRA `(.L_x_2924) ;  /* 0x0000000c00947947 */ /* 0x000fec0003800000 */
.L_x_2925:
[----:B------:R-:W2:Y:S02]  /*14d0*/  LDG.E.U16 R2, desc[UR36][R2.64] ;  /* 0x0000002402027981 */ /* 0x000ea4000c1e1500 */
[----:B--2---:R-:W0:Y:S02]  /*14e0*/  I2F.S16 R0, R2 ;  /* 0x0000000200007306 */ /* 0x004e240000101400 */
[----:B0-----:R-:W-:-:S04]  /*14f0*/  F2FP.F16.F32.PACK_AB R0, RZ, R0 ;  /* 0x00000000ff00723e */ /* 0x001fc800000000ff */
[----:B------:R-:W-:Y:S01]  /*1500*/  PRMT R23, R0, 0x7610, R23 ;  /* 0x0000761000177816 */ /* 0x000fe20000000017 */
[----:B------:R-:W-:Y:S06]  /*1510*/  BRA `(.L_x_2924) ;  /* 0x0000000c00807947 */ /* 0x000fec0003800000 */
.L_x_2920:
        /* <DEDUP_REMOVED lines=9> */
.L_x_2928:
[----:B------:R0:W5:Y:S01]  /*15b0*/  LDG.E.U16 R23, desc[UR36][R2.64] ;  /* 0x0000002402177981 */ /* 0x000162000c1e1500 */
[----:B------:R-:W-:Y:S05]  /*15c0*/  BRA `(.L_x_2924) ;  /* 0x0000000c00547947 */ /* 0x000fea0003800000 */
.L_x_2927:
        /* <DEDUP_REMOVED lines=9> */
.L_x_2930:
[----:B------:R1:W5:Y:S01]  /*1660*/  LDG.E.U16 R23, desc[UR36][R2.64] ;  /* 0x0000002402177981 */ /* 0x000362000c1e1500 */
[----:B------:R-:W-:Y:S05]  /*1670*/  BRA `(.L_x_2924) ;  /* 0x0000000c00287947 */ /* 0x000fea0003800000 */
.L_x_2929:
        /* <DEDUP_REMOVED lines=13> */
.L_x_2919:
        /* <DEDUP_REMOVED lines=14> */
.L_x_2933:
        /* <DEDUP_REMOVED lines=13> */
.L_x_2932:
        /* <DEDUP_REMOVED lines=27> */
.L_x_2935:
        /* <DEDUP_REMOVED lines=11> */
[----:B------:R-:W-:-:S04]  /*1b60*/  F2FP.F16.F32.PACK_AB R0, RZ, R0 ;  /* 0x00000000ff00723e */ /* 0x000fc800000000ff */
[----:B------:R-:W-:Y:S01]  /*1b70*/  PRMT R23, R0, 0x7610, R23 ;  /* 0x0000761000177816 */ /* 0x000fe20000000017 */
[----:B------:R-:W-:Y:S06]  /*1b80*/  BRA `(.L_x_2924) ;  /* 0x0000000400e47947 */ /* 0x000fec0003800000 */
.L_x_2934:
[----:B------:R-:W2:Y:S02]  /*1b90*/  LDG.E.U16 R0, desc[UR36][R2.64] ;  /* 0x0000002402007981 */ /* 0x000ea4000c1e1500 */
[----:B--2---:R-:W-:-:S05]  /*1ba0*/  IMAD.U32 R0, R0, 0x10000, RZ ;  /* 0x0001000000007824 */ /* 0x004fca00078e00ff */
[----:B------:R-:W-:-:S04]  /*1bb0*/  F2FP.F16.F32.PACK_AB R0, RZ, R0 ;  /* 0x00000000ff00723e */ /* 0x000fc800000000ff */
[----:B------:R-:W-:Y:S01]  /*1bc0*/  PRMT R23, R0, 0x7610, R23 ;  /* 0x0000761000177816 */ /* 0x000fe20000000017 */
[----:B------:R-:W-:Y:S06]  /*1bd0*/  BRA `(.L_x_2924) ;  /* 0x0000000400d07947 */ /* 0x000fec0003800000 */
.L_x_2931:
        /* <DEDUP_REMOVED lines=13> */
.L_x_2938:
        /* <DEDUP_REMOVED lines=21> */
.L_x_2942:
[----:B------:R-:W-:Y:S05]  /*1e00*/  BSYNC.RECONVERGENT B1 ;  /* 0x0000000000017941 */ /* 0x000fea0003800200 */
.L_x_2941:
[----:B------:R-:W-:Y:S01]  /*1e10*/  IMAD.SHL.U32 R0, R0, 0x100000, RZ ;  /* 0x0010000000007824 */ /* 0x000fe200078e00ff */
[----:B------:R-:W-:-:S04]  /*1e20*/  LEA R2, R2, 0x3b800000, 0x17 ;  /* 0x3b80000002027811 */ /* 0x000fc800078eb8ff */
[----:B------:R-:W-:-:S07]  /*1e30*/  LOP3.LUT R0, R2, R0, R7, 0xfe, !PT ;  /* 0x0000000002007212 */ /* 0x000fce00078efe07 */
.L_x_2940:
[----:B------:R-:W-:Y:S05]  /*1e40*/  BSYNC.RECONVERGENT B0 ;  /* 0x0000000000007941 */ /* 0x000fea0003800200 */
.L_x_2939:
[----:B------:R-:W-:-:S04]  /*1e50*/  F2FP.F16.F32.PACK_AB R0, RZ, R0 ;  /* 0x00000000ff00723e */ /* 0x000fc800000000ff */
[----:B------:R-:W-:Y:S01]  /*1e60*/  PRMT R23, R0, 0x7610, R23 ;  /* 0x0000761000177816 */ /* 0x000fe20000000017 */
[----:B------:R-:W-:Y:S06]  /*1e70*/  BRA `(.L_x_2924) ;  /* 0x0000000400287947 */ /* 0x000fec0003800000 */
.L_x_2937:
        /* <DEDUP_REMOVED lines=21> */
.L_x_2946:
[----:B------:R-:W-:Y:S05]  /*1fd0*/  BSYNC.RECONVERGENT B1 ;  /* 0x0000000000017941 */ /* 0x000fea0003800200 */
.L_x_2945:
[----:B------:R-:W-:Y:S01]  /*1fe0*/  IMAD.SHL.U32 R0, R0, 0x200000, RZ ;  /* 0x0020000000007824 */ /* 0x000fe200078e00ff */
[----:B------:R-:W-:-:S04]  /*1ff0*/  LEA R2, R2, 0x37800000, 0x17 ;  /* 0x3780000002027811 */ /* 0x000fc800078eb8ff */
[----:B------:R-:W-:-:S07]  /*2000*/  LOP3.LUT R0, R2, R0, R7, 0xfe, !PT ;  /* 0x0000000002007212 */ /* 0x000fce00078efe07 */
.L_x_2944:
[----:B------:R-:W-:Y:S05]  /*2010*/  BSYNC.RECONVERGENT B0 ;  /* 0x0000000000007941 */ /* 0x000fea0003800200 */
.L_x_2943:
[----:B------:R-:W-:-:S04]  /*2020*/  F2FP.F16.F32.PACK_AB R0, RZ, R0 ;  /* 0x00000000ff00723e */ /* 0x000fc800000000ff */
[----:B------:R-:W-:Y:S01]  /*2030*/  PRMT R23, R0, 0x7610, R23 ;  /* 0x0000761000177816 */ /* 0x000fe20000000017 */
[----:B------:R-:W-:Y:S06]  /*2040*/  BRA `(.L_x_2924) ;  /* 0x0000000000b47947 */ /* 0x000fec0003800000 */
.L_x_2936:
        /* <DEDUP_REMOVED lines=14> */
.L_x_2950:
[----:B------:R-:W-:Y:S05]  /*2130*/  BSYNC.RECONVERGENT B0 ;  /* 0x0000000000007941 */ /* 0x000fea0003800200 */
.L_x_2949:
[----:B------:R-:W-:-:S04]  /*2140*/  F2FP.F16.F32.PACK_AB R0, RZ, R0 ;  /* 0x00000000ff00723e */ /* 0x000fc800000000ff */
[----:B------:R-:W-:Y:S01]  /*2150*/  PRMT R23, R0, 0x7610, R23 ;  /* 0x0000761000177816 */ /* 0x000fe20000000017 */
[----:B------:R-:W-:Y:S06]  /*2160*/  BRA `(.L_x_2924) ;  /* 0x00000000006c7947 */ /* 0x000fec0003800000 */
.L_x_2923:
        /* <DEDUP_REMOVED lines=16> */
.L_x_2951:
[----:B------:R-:W-:Y:S01]  /*2270*/  PRMT R23, RZ, 0x7610, R23 ;  /* 0x00007610ff177816 */ /* 0x000fe20000000017 */
[----:B------:R-:W-:Y:S06]  /*2280*/  BRA `(.L_x_2924) ;  /* 0x0000000000247947 */ /* 0x000fec0003800000 */
.L_x_2948:
[----:B------:R-:W2:Y:S02]  /*2290*/  LDG.E.64 R2, desc[UR36][R2.64] ;  /* 0x0000002402027981 */ /* 0x000ea4000c1e1b00 */
[----:B--2---:R-:W0:Y:S02]  /*22a0*/  I2F.U64 R0, R2 ;  /* 0x0000000200007312 */ /* 0x004e240000301000 */
[----:B0-----:R-:W-:-:S04]  /*22b0*/  F2FP.F16.F32.PACK_AB R0, RZ, R0 ;  /* 0x00000000ff00723e */ /* 0x001fc800000000ff */
[----:B------:R-:W-:Y:S01]  /*22c0*/  PRMT R23, R0, 0x7610, R23 ;  /* 0x0000761000177816 */ /* 0x000fe20000000017 */
[----:B------:R-:W-:Y:S06]  /*22d0*/  BRA `(.L_x_2924) ;  /* 0x0000000000107947 */ /* 0x000fec0003800000 */
.L_x_2947:
[----:B------:R-:W2:Y:S02]  /*22e0*/  LDG.E R2, desc[UR36][R2.64] ;  /* 0x0000002402027981 */ /* 0x000ea4000c1e1900 */
[----:B--2---:R-:W-:-:S04]  /*22f0*/  I2FP.F32.U32 R0, R2 ;  /* 0x0000000200007245 */ /* 0x004fc80000201000 */
[----:B------:R-:W-:-:S04]  /*2300*/  F2FP.F16.F32.PACK_AB R0, RZ, R0 ;  /* 0x00000000ff00723e */ /* 0x000fc800000000ff */
[----:B------:R-:W-:-:S07]  /*2310*/  PRMT R23, R0, 0x7610, R23 ;  /* 0x0000761000177816 */ /* 0x000fce0000000017 */
.L_x_2924:
[----:B------:R-:W-:-:S07]  /*2320*/  VIADD R22, R22, 0x80 ;  /* 0x0000008016167836 */ /* 0x000fce0000000000 */
.L_x_2918:
[----:B------:R-:W-:Y:S05]  /*2330*/  BSYNC.RECONVERGENT B6 ;  /* 0x0000000000067941 */ /* 0x000fea0003800200 */
.L_x_2917:
        /* <DEDUP_REMOVED lines=26> */
.L_x_2957:
[----:B------:R-:W2:Y:S02]  /*24e0*/  LDG.E.U8 R2, desc[UR36][R2.64] ;  /* 0x0000002402027981 */ /* 0x000ea4000c1e1100 */
[----:B--2---:R-:W-:-:S04]  /*24f0*/  I2FP.F32.U32 R0, R2 ;  /* 0x0000000200007245 */ /* 0x004fc80000201000 */
[----:B------:R-:W-:-:S04]  /*2500*/  F2FP.F16.F32.PACK_AB R0, RZ, R0 ;  /* 0x00000000ff00723e */ /* 0x000fc800000000ff */
[----:B------:R-:W-:Y:S01]  /*2510*/  PRMT R24, R0, 0x7610, R24 ;  /* 0x0000761000187816 */ /* 0x000fe20000000018 */
[----:B------:R-:W-:Y:S06]  /*2520*/  BRA `(.L_x_2959) ;  /* 0x0000000c00d47947 */ /* 0x000fec0003800000 */
.L_x_2956:
        /* <DEDUP_REMOVED lines=11> */
.L_x_2961:
[----:B------:R-:W2:Y:S02]  /*25e0*/  LDG.E R2, desc[UR36][R2.64] ;  /* 0x0000002402027981 */ /* 0x000ea4000c1e1900 */
[----:B--2---:R-:W-:-:S04]  /*25f0*/  I2FP.F32.S32 R0, R2 ;  /* 0x0000000200007245 */ /* 0x004fc80000201400 */
[----:B------:R-:W-:-:S04]  /*2600*/  F2FP.F16.F32.PACK_AB R0, RZ, R0 ;  /* 0x00000000ff00723e */ /* 0x000fc800000000ff */
[----:B------:R-:W-:Y:S01]  /*2610*/  PRMT R24, R0, 0x7610, R24 ;  /* 0x0000761000187816 */ /* 0x000fe20000000018 */
[----:B------:R-:W-:Y:S06]  /*2620*/  BRA `(.L_x_2959) ;  /* 0x0000000c00947947 */ /* 0x000fec0003800000 */
.L_x_2960:
[----:B------:R-:W2:Y:S02]  /*2630*/  LDG.E.U16 R2, desc[UR36][R2.64] ;  /* 0x0000002402027981 */ /* 0x000ea4000c1e1500 */
[----:B--2---:R-:W0:Y:S02]  /*2640*/  I2F.S16 R0, R2 ;  /* 0x0000000200007306 */ /* 0x004e240000101400 */
[----:B0-----:R-:W-:-:S04]  /*2650*/  F2FP.F16.F32.PACK_AB R0, RZ, R0 ;  /* 0x00000000ff00723e */ /* 0x001fc800000000ff */
[----:B------:R-:W-:Y:S01]  /*2660*/  PRMT R24, R0, 0x7610, R24 ;  /* 0x0000761000187816 */ /* 0x000fe20000000018 */
[----:B------:R-:W-:Y:S06]  /*2670*/  BRA `(.L_x_2959) ;  /* 0x0000000c00807947 */ /* 0x000fec0003800000 */
.L_x_2955:
        /* <DEDUP_REMOVED lines=9> */
.L_x_2963:
[----:B------:R0:W5:Y:S01]  /*2710*/  LDG.E.U16 R24, desc[UR36][R2.64] ;  /* 0x0000002402187981 */ /* 0x000162000c1e1500 */
[----:B------:R-:W-:Y:S05]  /*2720*/  BRA `(.L_x_2959) ;  /* 0x0000000c00547947 */ /* 0x000fea0003800000 */
.L_x_2962:
        /* <DEDUP_REMOVED lines=9> */
.L_x_2965:
[----:B------:R1:W5:Y:S01]  /*27c0*/  LDG.E.U16 R24, desc[UR36][R2.64] ;  /* 0x0000002402187981 */ /* 0x000362000c1e1500 */
[----:B------:R-:W-:Y:S05]  /*27d0*/  BRA `(.L_x_2959) ;  /* 0x0000000c00287947 */ /* 0x000fea0003800000 */
.L_x_2964:
        /* <DEDUP_REMOVED lines=13> */
.L_x_2954:
        /* <DEDUP_REMOVED lines=14> */
.L_x_2968:
        /* <DEDUP_REMOVED lines=13> */
.L_x_2967:
        /* <DEDUP_REMOVED lines=27> */
.L_x_2970:
        /* <DEDUP_REMOVED lines=14> */
.L_x_2969:
[----:B------:R-:W2:Y:S02]  /*2cf0*/  LDG.E.U16 R0, desc[UR36][R2.64] ;  /* 0x0000002402007981 */ /* 0x000ea4000c1e1500 */
[----:B--2---:R-:W-:-:S05]  /*2d00*/  IMAD.U32 R0, R0, 0x10000, RZ ;  /* 0x0001000000007824 */ /* 0x004fca00078e00ff */
[----:B------:R-:W-:-:S04]  /*2d10*/  F2FP.F16.F32.PACK_AB R0, RZ, R0 ;  /* 0x00000000ff00723e */ /* 0x000fc800000000ff */
[----:B------:R-:W-:Y:S01]  /*2d20*/  PRMT R24, R0, 0x7610, R24 ;  /* 0x0000761000187816 */ /* 0x000fe20000000018 */
[----:B------:R-:W-:Y:S06]  /*2d30*/  BRA `(.L_x_2959) ;  /* 0x0000000400d07947 */ /* 0x000fec0003800000 */
.L_x_2966:
        /* <DEDUP_REMOVED lines=13> */
.L_x_2973:
        /* <DEDUP_REMOVED lines=21> */
.L_x_2977:
[----:B------:R-:W-:Y:S05]  /*2f60*/  BSYNC.RECONVERGENT B1 ;  /* 0x0000000000017941 */ /* 0x000fea0003800200 */
.L_x_2976:
[----:B------:R-:W-:Y:S01]  /*2f70*/  IMAD.SHL.U32 R0, R0, 0x100000, RZ ;  /* 0x0010000000007824 */ /* 0x000fe200078e00ff */
[----:B------:R-:W-:-:S04]  /*2f80*/  LEA R2, R2, 0x3b800000, 0x17 ;  /* 0x3b80000002027811 */ /* 0x000fc800078eb8ff */
[----:B------:R-:W-:-:S07]  /*2f90*/  LOP3.LUT R0, R2, R0, R7, 0xfe, !PT ;  /* 0x0000000002007212 */ /* 0x000fce00078efe07 */
.L_x_2975:
[----:B------:R-:W-:Y:S05]  /*2fa0*/  BSYNC.RECONVERGENT B0 ;  /* 0x0000000000007941 */ /* 0x000fea0003800200 */
.L_x_2974:
[----:B------:R-:W-:-:S04]  /*2fb0*/  F2FP.F16.F32.PACK_AB R0, RZ, R0 ;  /* 0x00000000ff00723e */ /* 0x000fc800000000ff */
[----:B------:R-:W-:Y:S01]  /*2fc0*/  PRMT R24, R0, 0x7610, R24 ;  /* 0x0000761000187816 */ /* 0x000fe20000000018 */
[----:B------:R-:W-:Y:S06]  /*2fd0*/  BRA `(.L_x_2959) ;  /* 0x0000000400287947 */ /* 0x000fec0003800000 */
.L_x_2972:
        /* <DEDUP_REMOVED lines=21> */
.L_x_2981:
[----:B------:R-:W-:Y:S05]  /*3130*/  BSYNC.RECONVERGENT B1 ;  /* 0x0000000000017941 */ /* 0x000fea0003800200 */
.L_x_2980:
[----:B------:R-:W-:Y:S01]  /*3140*/  IMAD.SHL.U32 R0, R0, 0x200000, RZ ;  /* 0x0020000000007824 */ /* 0x000fe200078e00ff */
[----:B------:R-:W-:-:S04]  /*3150*/  LEA R2, R2, 0x37800000, 0x17 ;  /* 0x3780000002027811 */ /* 0x000fc800078eb8ff */
[----:B------:R-:W-:-:S07]  /*3160*/  LOP3.LUT R0, R2, R0, R7, 0xfe, !PT ;  /* 0x0000000002007212 */ /* 0x000fce00078efe07 */
.L_x_2979:
[----:B------:R-:W-:Y:S05]  /*3170*/  BSYNC.RECONVERGENT B0 ;  /* 0x0000000000007941 */ /* 0x000fea0003800200 */
.L_x_2978:
[----:B------:R-:W-:-:S04]  /*3180*/  F2FP.F16.F32.PACK_AB R0, RZ, R0 ;  /* 0x00000000ff00723e */ /* 0x000fc800000000ff */
[----:B------:R-:W-:Y:S01]  /*3190*/  PRMT R24, R0, 0x7610, R24 ;  /* 0x0000761000187816 */ /* 0x000fe20000000018 */
[----:B------:R-:W-:Y:S06]  /*31a0*/  BRA `(.L_x_2959) ;  /* 0x0000000000b47947 */ /* 0x000fec0003800000 */
.L_x_2971:
        /* <DEDUP_REMOVED lines=14> */
.L_x_2985:
[----:B------:R-:W-:Y:S05]  /*3290*/  BSYNC.RECONVERGENT B0 ;  /* 0x0000000000007941 */ /* 0x000fea0003800200 */
.L_x_2984:
[----:B------:R-:W-:-:S04]  /*32a0*/  F2FP.F16.F32.PACK_AB R0, RZ, R0 ;  /* 0x00000000ff00723e */ /* 0x000fc800000000ff */
[----:B------:R-:W-:Y:S01]  /*32b0*/  PRMT R24, R0, 0x7610, R24 ;  /* 0x0000761000187816 */ /* 0x000fe20000000018 */
[----:B------:R-:W-:Y:S06]  /*32c0*/  BRA `(.L_x_2959) ;  /* 0x00000000006c7947 */ /* 0x000fec0003800000 */
.L_x_2958:
        /* <DEDUP_REMOVED lines=16> */
.L_x_2986:
[----:B------:R-:W-:Y:S01]  /*33d0*/  PRMT R24, RZ, 0x7610, R24 ;  /* 0x00007610ff187816 */ /* 0x000fe20000000018 */
[----:B------:R-:W-:Y:S06]  /*33e0*/  BRA `(.L_x_2959) ;  /* 0x0000000000247947 */ /* 0x000fec0003800000 */
.L_x_2983:
[----:B------:R-:W2:Y:S02]  /*33f0*/  LDG.E.64 R2, desc[UR36][R2.64] ;  /* 0x0000002402027981 */ /* 0x000ea4000c1e1b00 */
[----:B--2---:R-:W0:Y:S02]  /*3400*/  I2F.U64 R0, R2 ;  /* 0x0000000200007312 */ /* 0x004e240000301000 */
[----:B0-----:R-:W-:-:S04]  /*3410*/  F2FP.F16.F32.PACK_AB R0, RZ, R0 ;  /* 0x00000000ff00723e */ /* 0x001fc800000000ff */
[----:B------:R-:W-:Y:S01]  /*3420*/  PRMT R24, R0, 0x7610, R24 ;  /* 0x0000761000187816 */ /* 0x000fe20000000018 */
[----:B------:R-:W-:Y:S06]  /*3430*/  BRA `(.L_x_2959) ;  /* 0x0000000000107947 */ /* 0x000fec0003800000 */
.L_x_2982:
[----:B------:R-:W2:Y:S02]  /*3440*/  LDG.E R2, desc[UR36][R2.64] ;  /* 0x0000002402027981 */ /* 0x000ea4000c1e1900 */
[----:B--2---:R-:W-:-:S04]  /*3450*/  I2FP.F32.U32 R0, R2 ;  /* 0x0000000200007245 */ /* 0x004fc80000201000 */
[----:B------:R-:W-:-:S04]  /*3460*/  F2FP.F16.F32.PACK_AB R0, RZ, R0 ;  /* 0x00000000ff00723e */ /* 0x000fc800000000ff */
[----:B------:R-:W-:-:S07]  /*3470*/  PRMT R24, R0, 0x7610, R24 ;  /* 0x0000761000187816 */ /* 0x000fce0000000018 */
.L_x_2959:
[----:B------:R-:W-:-:S07]  /*3480*/  VIADD R22, R22, 0x80 ;  /* 0x0000008016167836 */ /* 0x000fce0000000000 */
.L_x_2953:
[----:B------:R-:W-:Y:S05]  /*3490*/  BSYNC.RECONVERGENT B6 ;  /* 0x0000000000067941 */ /* 0x000fea0003800200 */
.L_x_2952:
        /* <DEDUP_REMOVED lines=25> */
.L_x_2992:
[----:B------:R-:W2:Y:S02]  /*3630*/  LDG.E.U8 R2, desc[UR36][R2.64] ;  /* 0x0000002402027981 */ /* 0x000ea4000c1e1100 */
[----:B--2---:R-:W-:-:S04]  /*3640*/  I2FP.F32.U32 R0, R2 ;  /* 0x0000000200007245 */ /* 0x004fc80000201000 */
[----:B------:R-:W-:Y:S01]  /*3650*/  F2FP.F16.F32.PACK_AB R0, RZ, R0 ;  /* 0x00000000ff00723e */ /* 0x000fe200000000ff */
[----:B------:R-:W-:Y:S06]  /*3660*/  BRA `(.L_x_2988) ;  /* 0x0000000c009c7947 */ /* 0x000fec0003800000 */
.L_x_2991:
        /* <DEDUP_REMOVED lines=10> */
.L_x_2995:
[----:B------:R-:W2:Y:S02]  /*3710*/  LDG.E R2, desc[UR36][R2.64] ;  /* 0x0000002402027981 */ /* 0x000ea4000c1e1900 */
[----:B--2---:R-:W-:-:S04]  /*3720*/  I2FP.F32.S32 R0, R2 ;  /* 0x0000000200007245 */ /* 0x004fc80000201400 */
[----:B------:R-:W-:Y:S01]  /*3730*/  F2FP.F16.F32.PACK_AB R0, RZ, R0 ;  /* 0x00000000ff00723e */ /* 0x000fe200000000ff */
[----:B------:R-:W-:Y:S06]  /*3740*/  BRA `(.L_x_2988) ;  /* 0x0000000c00647947 */ /* 0x000fec0003800000 */
.L_x_2994:
[----:B------:R-:W2:Y:S02]  /*3750*/  LDG.E.U16 R2, desc[UR36][R2.64] ;  /* 0x0000002402027981 */ /* 0x000ea4000c1e1500 */
[----:B--2---:R-:W0:Y:S02]  /*3760*/  I2F.S16 R0, R2 ;  /* 0x0000000200007306 */ /* 0x004e240000101400 */
[----:B0-----:R-:W-:Y:S01]  /*3770*/  F2FP.F16.F32.PACK_AB R0, RZ, R0 ;  /* 0x00000000ff00723e */ /* 0x001fe200000000ff */
[----:B------:R-:W-:Y:S06]  /*3780*/  BRA `(.L_x_2988) ;  /* 0x0000000c00547947 */ /* 0x000fec0003800000 */
.L_x_2990:
        /* <DEDUP_REMOVED lines=9> */
.L_x_2997:
[----:B------:R2:W5:Y:S01]  /*3820*/  LDG.E.U16 R0, desc[UR36][R2.64] ;  /* 0x0000002402007981 */ /* 0x000562000c1e1500 */
[----:B------:R-:W-:Y:S05]  /*3830*/  BRA `(.L_x_2988) ;  /* 0x0000000c00287947 */ /* 0x000fea0003800000 */
.L_x_2996:
        /* <DEDUP_REMOVED lines=9> */
.L_x_2999:
[----:B------:R3:W5:Y:S01]  /*38d0*/  LDG.E.U16 R0, desc[UR36][R2.64] ;  /* 0x0000002402007981 */ /* 0x000762000c1e1500 */
[----:B------:R-:W-:Y:S05]  /*38e0*/  BRA `(.L_x_2988) ;  /* 0x0000000800fc7947 */ /* 0x000fea0003800000 */
.L_x_2998:
        /* <DEDUP_REMOVED lines=12> */
.L_x_2989:
        /* <DEDUP_REMOVED lines=13> */
.L_x_3002:
        /* <DEDUP_REMOVED lines=12> */
.L_x_3001:
        /* <DEDUP_REMOVED lines=27> */
.L_x_3004:
        /* <DEDUP_REMOVED lines=13> */
.L_x_3003:
[----:B------:R-:W2:Y:S02]  /*3dc0*/  LDG.E.U16 R0, desc[UR36][R2.64] ;  /* 0x0000002402007981 */ /* 0x000ea4000c1e1500 */
[----:B--2---:R-:W-:-:S05]  /*3dd0*/  IMAD.U32 R0, R0, 0x10000, RZ ;  /* 0x0001000000007824 */ /* 0x004fca00078e00ff */
[----:B------:R-:W-:Y:S01]  /*3de0*/  F2FP.F16.F32.PACK_AB R0, RZ, R0 ;  /* 0x00000000ff00723e */ /* 0x000fe200000000ff */
[----:B------:R-:W-:Y:S06]  /*3df0*/  BRA `(.L_x_2988) ;  /* 0x0000000400b87947 */ /* 0x000fec0003800000 */
.L_x_3000:
        /* <DEDUP_REMOVED lines=12> */
.L_x_3007:
        /* <DEDUP_REMOVED lines=21> */
.L_x_3011:
[----:B------:R-:W-:Y:S05]  /*4010*/  BSYNC.RECONVERGENT B1 ;  /* 0x0000000000017941 */ /* 0x000fea0003800200 */
.L_x_3010:
[----:B------:R-:W-:Y:S01]  /*4020*/  IMAD.SHL.U32 R0, R0, 0x100000, RZ ;  /* 0x0010000000007824 */ /* 0x000fe200078e00ff */
[----:B------:R-:W-:-:S04]  /*4030*/  LEA R2, R2, 0x3b800000, 0x17 ;  /* 0x3b80000002027811 */ /* 0x000fc800078eb8ff */
[----:B------:R-:W-:-:S07]  /*4040*/  LOP3.LUT R0, R2, R0, R7, 0xfe, !PT ;  /* 0x0000000002007212 */ /* 0x000fce00078efe07 */
.L_x_3009:
[----:B------:R-:W-:Y:S05]  /*4050*/  BSYNC.RECONVERGENT B0 ;  /* 0x0000000000007941 */ /* 0x000fea0003800200 */
.L_x_3008:
[----:B------:R-:W-:Y:S01]  /*4060*/  F2FP.F16.F32.PACK_AB R0, RZ, R0 ;  /* 0x00000000ff00723e */ /* 0x000fe200000000ff */
[----:B------:R-:W-:Y:S06]  /*4070*/  BRA `(.L_x_2988) ;  /* 0x0000000400187947 */ /* 0x000fec0003800000 */
.L_x_3006:
        /* <DEDUP_REMOVED lines=21> */
.L_x_3015:
[----:B------:R-:W-:Y:S05]  /*41d0*/  BSYNC.RECONVERGENT B1 ;  /* 0x0000000000017941 */ /* 0x000fea0003800200 */
.L_x_3014:
[----:B------:R-:W-:Y:S01]  /*41e0*/  IMAD.SHL.U32 R0, R0, 0x200000, RZ ;  /* 0x0020000000007824 */ /* 0x000fe200078e00ff */
[----:B------:R-:W-:-:S04]  /*41f0*/  LEA R2, R2, 0x37800000, 0x17 ;  /* 0x3780000002027811 */ /* 0x000fc800078eb8ff */
[----:B------:R-:W-:-:S07]  /*4200*/  LOP3.LUT R0, R2, R0, R7, 0xfe, !PT ;  /* 0x0000000002007212 */ /* 0x000fce00078efe07 */
.L_x_3013:
[----:B------:R-:W-:Y:S05]  /*4210*/  BSYNC.RECONVERGENT B0 ;  /* 0x0000000000007941 */ /* 0x000fea0003800200 */
.L_x_3012:
[----:B------:R-:W-:Y:S01]  /*4220*/  F2FP.F16.F32.PACK_AB R0, RZ, R0 ;  /* 0x00000000ff00723e */ /* 0x000fe200000000ff */
[----:B------:R-:W-:Y:S06]  /*4230*/  BRA `(.L_x_2988) ;  /* 0x0000000000a87947 */ /* 0x000fec0003800000 */
.L_x_3005:
        /* <DEDUP_REMOVED lines=14> */
.L_x_3019:
[----:B------:R-:W-:Y:S05]  /*4320*/  BSYNC.RECONVERGENT B0 ;  /* 0x0000000000007941 */ /* 0x000fea0003800200 */
.L_x_3018:
[----:B------:R-:W-:Y:S01]  /*4330*/  F2FP.F16.F32.PACK_AB R0, RZ, R0 ;  /* 0x00000000ff00723e */ /* 0x000fe200000000ff */
[----:B------:R-:W-:Y:S06]  /*4340*/  BRA `(.L_x_2988) ;  /* 0x0000000000647947 */ /* 0x000fec0003800000 */
.L_x_2993:
        /* <DEDUP_REMOVED lines=16> */
.L_x_3020:
[----:B------:R-:W-:Y:S01]  /*4450*/  PRMT R0, RZ, 0x7610, R0 ;  /* 0x00007610ff007816 */ /* 0x000fe20000000000 */
[----:B------:R-:W-:Y:S06]  /*4460*/  BRA `(.L_x_2988) ;  /* 0x00000000001c7947 */ /* 0x000fec0003800000 */
.L_x_3017:
[----:B------:R-:W2:Y:S02]  /*4470*/  LDG.E.64 R2, desc[UR36][R2.64] ;  /* 0x0000002402027981 */ /* 0x000ea4000c1e1b00 */
[----:B--2---:R-:W0:Y:S02]  /*4480*/  I2F.U64 R0, R2 ;  /* 0x0000000200007312 */ /* 0x004e240000301000 */
[----:B0-----:R-:W-:Y:S01]  /*4490*/  F2FP.F16.F32.PACK_AB R0, RZ, R0 ;  /* 0x00000000ff00723e */ /* 0x001fe200000000ff */
[----:B------:R-:W-:Y:S06]  /*44a0*/  BRA `(.L_x_2988) ;  /* 0x00000000000c7947 */ /* 0x000fec0003800000 */
.L_x_3016:
[----:B------:R-:W2:Y:S02]  /*44b0*/  LDG.E R2, desc[UR36][R2.64] ;  /* 0x0000002402027981 */ /* 0x000ea4000c1e1900 */
[----:B--2---:R-:W-:-:S04]  /*44c0*/  I2FP.F32.U32 R0, R2 ;  /* 0x0000000200007245 */ /* 0x004fc80000201000 */
[----:B------:R-:W-:-:S07]  /*44d0*/  F2FP.F16.F32.PACK_AB R0, RZ, R0 ;  /* 0x00000000ff00723e */ /* 0x000fce00000000ff */
.L_x_2988:
[----:B------:R-:W-:Y:S05]  /*44e0*/  BSYNC.RECONVERGENT B6 ;  /* 0x0000000000067941 */ /* 0x000fea0003800200 */
.L_x_2987:
[CC--:B------:R-:W-:Y:S01]  /*44f0*/  ISETP.GE.AND P0, PT, R19.reuse, R17.reuse, PT ;  /* 0x000000111300720c */ /* 0x0c0fe20003f06270 */
[C---:B0123--:R-:W-:Y:S01]  /*4500*/  VIADD R2, R19.reuse, 0x100 ;  /* 0x0000010013027836 */ /* 0x04ffe20000000000 */
[----:B------:R-:W-:Y:S01]  /*4510*/  BSSY.RECONVERGENT B6, `(.L_x_3021) ;  /* 0x0000130000067945 */ /* 0x000fe20003800200 */
[C---:B------:R-:W-:Y:S02]  /*4520*/  VIADD R4, R19.reuse, 0x180 ;  /* 0x0000018013047836 */ /* 0x040fe40000000000 */
[----:B------:R-:W-:Y:S01]  /*4530*/  VIADD R22, R19, 0x80 ;  /* 0x0000008013167836 */ /* 0x000fe20000000000 */
[-C--:B------:R-:W-:Y:S02]  /*4540*/  ISETP.GE.AND P2, PT, R2, R17.reuse, PT ;  /* 0x000000110200720c */ /* 0x080fe40003f46270 */
[-C--:B------:R-:W-:Y:S02]  /*4550*/  ISETP.GE.AND P3, PT, R4, R17.reuse, PT ;  /* 0x000000110400720c */ /* 0x080fe40003f66270 */
[----:B------:R-:W-:-:S03]  /*4560*/  ISETP.GE.AND P1, PT, R22, R17, PT ;  /* 0x000000111600720c */ /* 0x000fc60003f26270 */
[----:B------:R-:W0:Y:S01]  /*4570*/  @!P0 LDC.U16 R2, c[0x0][0x388] ;  /* 0x0000e200ff028b82 */ /* 0x000e220000000400 */
[----:B-----5:R-:W-:-:S04]  /*4580*/  @!P0 HADD2.F32 R16, -RZ, R16.H0_H0 ;  /* 0x20000010ff108230 */ /* 0x020fc80000004100 */
[----:B------:R-:W1:Y:S01]  /*4590*/  @!P0 MUFU.LG2 R3, R16 ;  /* 0x0000001000038308 */ /* 0x000e620000000c00 */
[----:B------:R-:W-:Y:S02]  /*45a0*/  @!P2 HADD2.F32 R5, -RZ, R24.H0_H0 ;  /* 0x20000018ff05a230 */ /* 0x000fe40000004100 */
[----:B------:R-:W2:Y:S01]  /*45b0*/  @!P2 LDC.U16 R6, c[0x0][0x388] ;  /* 0x0000e200ff06ab82 */ /* 0x000ea20000000400 */
[----:B------:R-:W-:Y:S02]  /*45c0*/  @!P3 HADD2.F32 R7, -RZ, R0.H0_H0 ;  /* 0x20000000ff07b230 */ /* 0x000fe40000004100 */
[----:B------:R-:W-:Y:S02]  /*45d0*/  @!P1 HADD2.F32 R4, -RZ, R23.H0_H0 ;  /* 0x20000017ff049230 */ /* 0x000fe40000004100 */
[----:B------:R-:W3:Y:S03]  /*45e0*/  @!P2 MUFU.LG2 R5, R5 ;  /* 0x000000050005a308 */ /* 0x000ee60000000c00 */
[----:B------:R-:W4:Y:S05]  /*45f0*/  @!P3 LDC.U16 R9, c[0x0][0x388] ;  /* 0x0000e200ff09bb82 */ /* 0x000f2a0000000400 */
[----:B------:R-:W4:Y:S03]  /*4600*/  @!P3 MUFU.LG2 R7, R7 ;  /* 0x000000070007b308 */ /* 0x000f260000000c00 */
[----:B------:R-:W4:Y:S01]  /*4610*/  @!P1 LDC.U16 R8, c[0x0][0x388] ;  /* 0x0000e200ff089b82 */ /* 0x000f220000000400 */
[----:B0-----:R-:W-:-:S04]  /*4620*/  @!P0 HADD2.F32 R2, -RZ, R2.H0_H0 ;  /* 0x20000002ff028230 */ /* 0x001fc80000004100 */
[----:B------:R-:W0:Y:S01]  /*4630*/  @!P1 MUFU.LG2 R4, R4 ;  /* 0x0000000400049308 */ /* 0x000e220000000c00 */
[----:B-1----:R-:W-:Y:S01]  /*4640*/  @!P0 FMUL.FTZ R2, R2, R3 ;  /* 0x0000000302028220 */ /* 0x002fe20000410000 */
[----:B--2---:R-:W-:Y:S01]  /*4650*/  @!P2 HADD2.F32 R6, -RZ, R6.H0_H0 ;  /* 0x20000006ff06a230 */ /* 0x004fe20000004100 */
[----:B------:R-:W1:Y:S04]  /*4660*/  LDC.U8 R16, c[0x0][0x3b4] ;  /* 0x0000ed00ff107b82 */ /* 0x000e680000000000 */
[----:B---3--:R-:W-:Y:S01]  /*4670*/  @!P2 FMUL.FTZ R6, R6, R5 ;  /* 0x000000050606a220 */ /* 0x008fe20000410000 */
[----:B------:R-:W2:Y:S01]  /*4680*/  @!P0 MUFU.EX2 R2, R2 ;  /* 0x0000000200028308 */ /* 0x000ea20000000800 */
[----:B----4-:R-:W-:-:S04]  /*4690*/  @!P3 HADD2.F32 R10, -RZ, R9.H0_H0 ;  /* 0x20000009ff0ab230 */ /* 0x010fc80000004100 */
[----:B------:R-:W3:Y:S01]  /*46a0*/  @!P2 MUFU.EX2 R6, R6 ;  /* 0x000000060006a308 */ /* 0x000ee20000000800 */
[----:B------:R-:W-:Y:S01]  /*46b0*/  @!P3 FMUL.FTZ R5, R10, R7 ;  /* 0x000000070a05b220 */ /* 0x000fe20000410000 */
[----:B------:R-:W-:-:S05]  /*46c0*/  @!P1 HADD2.F32 R3, -RZ, R8.H0_H0 ;  /* 0x20000008ff039230 */ /* 0x000fca0000004100 */
[----:B------:R-:W4:Y:S01]  /*46d0*/  @!P3 MUFU.EX2 R5, R5 ;  /* 0x000000050005b308 */ /* 0x000f220000000800 */
[----:B--2---:R-:W-:Y:S01]  /*46e0*/  @!P0 F2FP.F16.F32.PACK_AB R0, RZ, R2 ;  /* 0x00000002ff00823e */ /* 0x004fe200000000ff */
[----:B0-----:R-:W-:Y:S01]  /*46f0*/  @!P1 FMUL.FTZ R3, R3, R4 ;  /* 0x0000000403039220 */ /* 0x001fe20000410000 */
[----:B---3--:R-:W-:-:S05]  /*4700*/  @!P2 F2FP.F16.F32.PACK_AB R24, RZ, R6 ;  /* 0x00000006ff18a23e */ /* 0x008fca00000000ff */
[----:B------:R-:W0:Y:S01]  /*4710*/  @!P1 MUFU.EX2 R3, R3 ;  /* 0x0000000300039308 */ /* 0x000e220000000800 */
[----:B----4-:R-:W-:Y:S02]  /*4720*/  @!P3 F2FP.F16.F32.PACK_AB R23, RZ, R5 ;  /* 0x00000005ff17b23e */ /* 0x010fe400000000ff */
[----:B0-----:R-:W-:Y:S01]  /*4730*/  @!P1 F2FP.F16.F32.PACK_AB R25, RZ, R3 ;  /* 0x00000003ff19923e */ /* 0x001fe200000000ff */
[----:B------:R-:W-:Y:S06]  /*4740*/  @P0 BRA `(.L_x_3022) ;  /* 0x0000001000300947 */ /* 0x000fec0003800000 */
[----:B------:R-:W0:Y:S01]  /*4750*/  LDCU UR4, c[0x0][0x3b8] ;  /* 0x00007700ff0477ac */ /* 0x000e220008000800 */
[----:B------:R-:W2:Y:S01]  /*4760*/  LDC.64 R2, c[0x0][0x398] ;  /* 0x0000e600ff027b82 */ /* 0x000ea20000000a00 */
[----:B------:R-:W-:Y:S01]  /*4770*/  IMAD R4, R18, 0x200, R19 ;  /* 0x0000020012047824 */ /* 0x000fe200078e0213 */
[----:B-1----:R-:W-:-:S03]  /*4780*/  PRMT R6, R16, 0x9910, RZ ;  /* 0x0000991010067816 */ /* 0x002fc600000000ff */
[----:B0-----:R-:W-:Y:S02]  /*4790*/  IMAD R5, R4, UR4, RZ ;  /* 0x0000000404057c24 */ /* 0x001fe4000f8e02ff */
[----:B------:R-:W-:-:S05]  /*47a0*/  IMAD.MOV.U32 R4, RZ, RZ, R6 ;  /* 0x000000ffff047224 */ /* 0x000fca00078e0006 */
[----:B------:R-:W-:Y:S02]  /*47b0*/  ISETP.GT.AND P0, PT, R4, 0x9, PT ;  /* 0x000000090400780c */ /* 0x000fe40003f04270 */
[----:B--2---:R-:W-:-:S05]  /*47c0*/  IADD3 R2, P1, PT, R5, R2, RZ ;  /* 0x0000000205027210 */ /* 0x004fca0007f3e0ff */
        /* <DEDUP_REMOVED lines=10> */
[----:B------:R-:W-:Y:S02]  /*4870*/  HADD2.F32 R0, -RZ, R0.H0_H0 ;  /* 0x20000000ff007230 */ /* 0x000fe40000004100 */
[----:B------:R-:W-:Y:S02]  /*4880*/  IMAD.MOV.U32 R19, RZ, RZ, R22 ;  /* 0x000000ffff137224 */ /* 0x000fe400078e0016 */
[----:B------:R-:W0:Y:S02]  /*4890*/  F2I.FTZ.TRUNC.NTZ R5, R0 ;  /* 0x0000000000057305 */ /* 0x000e24000021f100 */
[----:B0-----:R0:W-:Y:S01]  /*48a0*/  STG.E.U8 desc[UR36][R2.64], R5 ;  /* 0x0000000502007986 */ /* 0x0011e2000c101124 */
[----:B------:R-:W-:Y:S05]  /*48b0*/  BRA `(.L_x_3022) ;  /* 0x0000000c00d47947 */ /* 0x000fea0003800000 */
.L_x_3026:
[----:B------:R-:W-:Y:S02]  /*48c0*/  HADD2.F32 R5, -RZ, R0.H0_H0 ;  /* 0x20000000ff057230 */ /* 0x000fe40000004100 */
[----:B------:R-:W-:-:S04]  /*48d0*/  IMAD.MOV.U32 R19, RZ, RZ, R22 ;  /* 0x000000ffff137224 */ /* 0x000fc800078e0016 */
[----:B------:R-:W0:Y:S02]  /*48e0*/  F2I.S64.TRUNC R4, R5 ;  /* 0x0000000500047311 */ /* 0x000e24000020d900 */
[----:B0-----:R0:W-:Y:S01]  /*48f0*/  STG.E.U8 desc[UR36][R2.64], R4 ;  /* 0x0000000402007986 */ /* 0x0011e2000c101124 */
[----:B------:R-:W-:Y:S05]  /*4900*/  BRA `(.L_x_3022) ;  /* 0x0000000c00c07947 */ /* 0x000fea0003800000 */
.L_x_3025:
[----:B------:R-:W-:-:S13]  /*4910*/  ISETP.NE.AND P0, PT, R4, 0x2, PT ;  /* 0x000000020400780c */ /* 0x000fda0003f05270 */
[----:B------:R-:W-:Y:S05]  /*4920*/  @!P0 BRA `(.L_x_3028) ;  /* 0x0000000000388947 */ /* 0x000fea0003800000 */
[----:B------:R-:W-:-:S13]  /*4930*/  ISETP.NE.AND P0, PT, R4, 0x3, PT ;  /* 0x000000030400780c */ /* 0x000fda0003f05270 */
[----:B------:R-:W-:Y:S05]  /*4940*/  @!P0 BRA `(.L_x_3029) ;  /* 0x00000000001c8947 */ /* 0x000fea0003800000 */
[----:B------:R-:W-:-:S13]  /*4950*/  ISETP.NE.AND P0, PT, R4, 0x4, PT ;  /* 0x000000040400780c */ /* 0x000fda0003f05270 */
[----:B------:R-:W-:Y:S05]  /*4960*/  @P0 BRA `(.L_x_3027) ;  /* 0x0000000800f80947 */ /* 0x000fea0003800000 */
[----:B------:R-:W-:Y:S02]  /*4970*/  HADD2.F32 R4, -RZ, R0.H0_H0 ;  /* 0x20000000ff047230 */ /* 0x000fe40000004100 */
[----:B------:R-:W-:-:S04]  /*4980*/  IMAD.MOV.U32 R19, RZ, RZ, R22 ;  /* 0x000000ffff137224 */ /* 0x000fc800078e0016 */
[----:B------:R-:W0:Y:S02]  /*4990*/  F2I.S64.TRUNC R4, R4 ;  /* 0x0000000400047311 */ /* 0x000e24000020d900 */
[----:B0-----:R0:W-:Y:S01]  /*49a0*/  STG.E.64 desc[UR36][R2.64], R4 ;  /* 0x0000000402007986 */ /* 0x0011e2000c101b24 */
[----:B------:R-:W-:Y:S05]  /*49b0*/  BRA `(.L_x_3022) ;  /* 0x0000000c00947947 */ /* 0x000fea0003800000 */
.L_x_3029:
[----:B------:R-:W-:Y:S02]  /*49c0*/  HADD2.F32 R0, -RZ, R0.H0_H0 ;  /* 0x20000000ff007230 */ /* 0x000fe40000004100 */
[----:B------:R-:W-:Y:S02]  /*49d0*/  IMAD.MOV.U32 R19, RZ, RZ, R22 ;  /* 0x000000ffff137224 */ /* 0x000fe400078e0016 */
[----:B------:R-:W0:Y:S02]  /*49e0*/  F2I.FTZ.TRUNC.NTZ R5, R0 ;  /* 0x0000000000057305 */ /* 0x000e24000021f100 */
[----:B0-----:R0:W-:Y:S01]  /*49f0*/  STG.E desc[UR36][R2.64], R5 ;  /* 0x0000000502007986 */ /* 0x0011e2000c101924 */
[----:B------:R-:W-:Y:S05]  /*4a00*/  BRA `(.L_x_3022) ;  /* 0x0000000c00807947 */ /* 0x000fea0003800000 */
.L_x_3028:
[----:B------:R-:W-:Y:S02]  /*4a10*/  HADD2.F32 R0, -RZ, R0.H0_H0 ;  /* 0x20000000ff007230 */ /* 0x000fe40000004100 */
[----:B------:R-:W-:Y:S02]  /*4a20*/  IMAD.MOV.U32 R19, RZ, RZ, R22 ;  /* 0x000000ffff137224 */ /* 0x000fe400078e0016 */
[----:B------:R-:W0:Y:S02]  /*4a30*/  F2I.FTZ.TRUNC.NTZ R5, R0 ;  /* 0x0000000000057305 */ /* 0x000e24000021f100 */
[----:B0-----:R0:W-:Y:S01]  /*4a40*/  STG.E.U16 desc[UR36][R2.64], R5 ;  /* 0x0000000502007986 */ /* 0x0011e2000c101524 */
[----:B------:R-:W-:Y:S05]  /*4a50*/  BRA `(.L_x_3022) ;  /* 0x0000000c006c7947 */ /* 0x000fea0003800000 */
.L_x_3024:
[----:B------:R-:W-:-:S13]  /*4a60*/  ISETP.GT.AND P0, PT, R4, 0x6, PT ;  /* 0x000000060400780c */ /* 0x000fda0003f04270 */
[----:B------:R-:W-:Y:S05]  /*4a70*/  @P0 BRA `(.L_x_3030) ;  /* 0x00000000002c0947 */ /* 0x000fea0003800000 */
[----:B------:R-:W-:-:S13]  /*4a80*/  ISETP.NE.AND P0, PT, R4, 0x5, PT ;  /* 0x000000050400780c */ /* 0x000fda0003f05270 */
[----:B------:R-:W-:Y:S05]  /*4a90*/  @!P0 BRA `(.L_x_3031) ;  /* 0x0000000000188947 */ /* 0x000fea0003800000 */
[----:B------:R-:W-:-:S13]  /*4aa0*/  ISETP.NE.AND P0, PT, R4, 0x6, PT ;  /* 0x000000060400780c */ /* 0x000fda0003f05270 */
[----:B------:R-:W-:Y:S05]  /*4ab0*/  @P0 BRA `(.L_x_3027) ;  /* 0x0000000800a40947 */ /* 0x000fea0003800000 */
[----:B------:R-:W-:Y:S02]  /*4ac0*/  HADD2.F32 R5, -RZ, R0.H0_H0 ;  /* 0x20000000ff057230 */ /* 0x000fe40000004100 */
[----:B------:R-:W-:-:S03]  /*4ad0*/  IMAD.MOV.U32 R19, RZ, RZ, R22 ;  /* 0x000000ffff137224 */ /* 0x000fc600078e0016 */
[----:B------:R0:W-:Y:S01]  /*4ae0*/  STG.E desc[UR36][R2.64], R5 ;  /* 0x0000000502007986 */ /* 0x0001e2000c101924 */
[----:B------:R-:W-:Y:S05]  /*4af0*/  BRA `(.L_x_3022) ;  /* 0x0000000c00447947 */ /* 0x000fea0003800000 */
.L_x_3031:
[----:B------:R0:W-:Y:S01]  /*4b00*/  STG.E.U16 desc[UR36][R2.64], R0 ;  /* 0x0000000002007986 */ /* 0x0001e2000c101524 */
[----:B------:R-:W-:Y:S01]  /*4b10*/  IMAD.MOV.U32 R19, RZ, RZ, R22 ;  /* 0x000000ffff137224 */ /* 0x000fe200078e0016 */
[----:B------:R-:W-:Y:S06]  /*4b20*/  BRA `(.L_x_3022) ;  /* 0x0000000c00387947 */ /* 0x000fec0003800000 */
.L_x_3030:
[----:B------:R-:W-:-:S13]  /*4b30*/  ISETP.NE.AND P0, PT, R4, 0x7, PT ;  /* 0x000000070400780c */ /* 0x000fda0003f05270 */
[----:B------:R-:W-:Y:S05]  /*4b40*/  @!P0 BRA `(.L_x_3032) ;  /* 0x00000000003c8947 */ /* 0x000fea0003800000 */
[----:B------:R-:W-:-:S13]  /*4b50*/  ISETP.NE.AND P0, PT, R4, 0x8, PT ;  /* 0x000000080400780c */ /* 0x000fda0003f05270 */
[----:B------:R-:W-:Y:S05]  /*4b60*/  @!P0 BRA `(.L_x_3033) ;  /* 0x00000000001c8947 */ /* 0x000fea0003800000 */
[----:B------:R-:W-:-:S13]  /*4b70*/  ISETP.NE.AND P0, PT, R4, 0x9, PT ;  /* 0x000000090400780c */ /* 0x000fda0003f05270 */
[----:B------:R-:W-:Y:S05]  /*4b80*/  @P0 BRA `(.L_x_3027) ;  /* 0x0000000800700947 */ /* 0x000fea0003800000 */
[----:B------:R-:W-:Y:S02]  /*4b90*/  HADD2.F32 R4, -RZ, R0.H0_H0 ;  /* 0x20000000ff047230 */ /* 0x000fe40000004100 */
[----:B------:R-:W-:Y:S02]  /*4ba0*/  IMAD.MOV.U32 R5, RZ, RZ, RZ ;  /* 0x000000ffff057224 */ /* 0x000fe400078e00ff */
[----:B------:R-:W-:-:S03]  /*4bb0*/  IMAD.MOV.U32 R19, RZ, RZ, R22 ;  /* 0x000000ffff137224 */ /* 0x000fc600078e0016 */
[----:B------:R0:W-:Y:S01]  /*4bc0*/  STG.E.64 desc[UR36][R2.64], R4 ;  /* 0x0000000402007986 */ /* 0x0001e2000c101b24 */
[----:B------:R-:W-:Y:S05]  /*4bd0*/  BRA `(.L_x_3022) ;  /* 0x0000000c000c7947 */ /* 0x000fea0003800000 */
.L_x_3033:
[----:B------:R-:W-:Y:S02]  /*4be0*/  HADD2.F32 R0, -RZ, R0.H0_H0 ;  /* 0x20000000ff007230 */ /* 0x000fe40000004100 */
[----:B------:R-:W-:-:S03]  /*4bf0*/  IMAD.MOV.U32 R19, RZ, RZ, R22 ;  /* 0x000000ffff137224 */ /* 0x000fc600078e0016 */
[----:B------:R-:W-:-:S04]  /*4c00*/  F2FP.F16.F32.PACK_AB R0, RZ, R0 ;  /* 0x00000000ff00723e */ /* 0x000fc800000000ff */
[----:B------:R-:W-:-:S05]  /*4c10*/  PRMT R0, R0, 0x5410, RZ ;  /* 0x0000541000007816 */ /* 0x000fca00000000ff */
[----:B------:R0:W-:Y:S01]  /*4c20*/  STG.E desc[UR36][R2.64], R0 ;  /* 0x0000000002007986 */ /* 0x0001e2000c101924 */
[----:B------:R-:W-:Y:S05]  /*4c30*/  BRA `(.L_x_3022) ;  /* 0x0000000800f47947 */ /* 0x000fea0003800000 */
.L_x_3032:
[----:B------:R-:W-:Y:S02]  /*4c40*/  HADD2.F32 R4, -RZ, R0.H0_H0 ;  /* 0x20000000ff047230 */ /* 0x000fe40000004100 */
[----:B------:R-:W-:-:S03]  /*4c50*/  IMAD.MOV.U32 R19, RZ, RZ, R22 ;  /* 0x000000ffff137224 */ /* 0x000fc600078e0016 */
[----:B------:R-:W-:-:S06]  /*4c60*/  FMUL.FTZ R4, R4, 1 ;  /* 0x3f80000004047820 */ /* 0x000fcc0000410000 */
[----:B------:R-:W0:Y:S02]  /*4c70*/  F2F.F64.F32 R4, R4 ;  /* 0x0000000400047310 */ /* 0x000e240000201800 */
[----:B0-----:R0:W-:Y:S01]  /*4c80*/  STG.E.64 desc[UR36][R2.64], R4 ;  /* 0x0000000402007986 */ /* 0x0011e2000c101b24 */
[----:B------:R-:W-:Y:S05]  /*4c90*/  BRA `(.L_x_3022) ;  /* 0x0000000800dc7947 */ /* 0x000fea0003800000 */
.L_x_3023:
        /* <DEDUP_REMOVED lines=10> */
[----:B------:R-:W-:-:S04]  /*4d40*/  FSETP.NEU.FTZ.AND P0, PT, R0, RZ, PT ;  /* 0x000000ff0000720b */ /* 0x000fc80003f1d000 */
[----:B------:R-:W-:-:S05]  /*4d50*/  SEL R5, RZ, 0x1, !P0 ;  /* 0x00000001ff057807 */ /* 0x000fca0004000000 */
[----:B------:R0:W-:Y:S01]  /*4d60*/  STG.E.U8 desc[UR36][R2.64], R5 ;  /* 0x0000000502007986 */ /* 0x0001e2000c101124 */
[----:B------:R-:W-:Y:S05]  /*4d70*/  BRA `(.L_x_3022) ;  /* 0x0000000800a47947 */ /* 0x000fea0003800000 */
.L_x_3036:
[----:B------:R-:W-:Y:S01]  /*4d80*/  HADD2.F32 R0, -RZ, R0.H0_H0 ;  /* 0x20000000ff007230 */ /* 0x000fe20000004100 */
[----:B------:R-:W-:Y:S01]  /*4d90*/  CS2R R6, SRZ ;  /* 0x0000000000067805 */ /* 0x000fe2000001ff00 */
[----:B------:R-:W-:-:S03]  /*4da0*/  IMAD.MOV.U32 R19, RZ, RZ, R22 ;  /* 0x000000ffff137224 */ /* 0x000fc600078e0016 */
[----:B------:R-:W-:-:S04]  /*4db0*/  FMUL.FTZ R0, R0, 1 ;  /* 0x3f80000000007820 */ /* 0x000fc80000410000 */
[----:B------:R-:W0:Y:S02]  /*4dc0*/  F2F.F64.F32 R4, R0 ;  /* 0x0000000000047310 */ /* 0x000e240000201800 */
[----:B0-----:R4:W-:Y:S01]  /*4dd0*/  STG.E.128 desc[UR36][R2.64], R4 ;  /* 0x0000000402007986 */ /* 0x0019e2000c101d24 */
[----:B------:R-:W-:Y:S05]  /*4de0*/  BRA `(.L_x_3022) ;  /* 0x0000000800887947 */ /* 0x000fea0003800000 */
.L_x_3035:
[----:B------:R-:W-:-:S13]  /*4df0*/  ISETP.NE.AND P0, PT, R4, 0xf, PT ;  /* 0x0000000f0400780c */ /* 0x000fda0003f05270 */
[----:B------:R-:W-:Y:S05]  /*4e00*/  @!P0 BRA `(.L_x_3037) ;  /* 0x0000000000a88947 */ /* 0x000fea0003800000 */
[----:B------:R-:W-:-:S13]  /*4e10*/  ISETP.NE.AND P0, PT, R4, 0x17, PT ;  /* 0x000000170400780c */ /* 0x000fda0003f05270 */
[----:B------:R-:W-:Y:S05]  /*4e20*/  @!P0 BRA `(.L_x_3038) ;  /* 0x0000000000508947 */ /* 0x000fea0003800000 */
[----:B------:R-:W-:-:S13]  /*4e30*/  ISETP.NE.AND P0, PT, R4, 0x18, PT ;  /* 0x000000180400780c */ /* 0x000fda0003f05270 */
[----:B------:R-:W-:Y:S05]  /*4e40*/  @P0 BRA `(.L_x_3027) ;  /* 0x0000000400c00947 */ /* 0x000fea0003800000 */
        /* <DEDUP_REMOVED lines=13> */
.L_x_3040:
[----:B------:R-:W-:Y:S05]  /*4f20*/  BSYNC.RECONVERGENT B0 ;  /* 0x0000000000007941 */ /* 0x000fea0003800200 */
.L_x_3039:
[----:B------:R-:W-:Y:S01]  /*4f30*/  LOP3.LUT R5, R0, 0x80, R5, 0xf8, !PT ;  /* 0x0000008000057812 */ /* 0x000fe200078ef805 */
[----:B------:R-:W-:-:S04]  /*4f40*/  IMAD.MOV.U32 R19, RZ, RZ, R22 ;  /* 0x000000ffff137224 */ /* 0x000fc800078e0016 */
[----:B------:R3:W-:Y:S01]  /*4f50*/  STG.E.U8 desc[UR36][R2.64], R5 ;  /* 0x0000000502007986 */ /* 0x0007e2000c101124 */
[----:B------:R-:W-:Y:S05]  /*4f60*/  BRA `(.L_x_3022) ;  /* 0x0000000800287947 */ /* 0x000fea0003800000 */
.L_x_3038:
        /* <DEDUP_REMOVED lines=15> */
.L_x_3042:
[----:B------:R-:W-:Y:S05]  /*5060*/  BSYNC.RECONVERGENT B0 ;  /* 0x0000000000007941 */ /* 0x000fea0003800200 */
.L_x_3041:
[----:B------:R-:W-:Y:S01]  /*5070*/  LOP3.LUT R5, R0, 0x80, R5, 0xf8, !PT ;  /* 0x0000008000057812 */ /* 0x000fe200078ef805 */
[----:B------:R-:W-:-:S04]  /*5080*/  IMAD.MOV.U32 R19, RZ, RZ, R22 ;  /* 0x000000ffff137224 */ /* 0x000fc800078e0016 */
[----:B------:R2:W-:Y:S01]  /*5090*/  STG.E.U8 desc[UR36][R2.64], R5 ;  /* 0x0000000502007986 */ /* 0x0005e2000c101124 */
[----:B------:R-:W-:Y:S05]  /*50a0*/  BRA `(.L_x_3022) ;  /* 0x0000000400d87947 */ /* 0x000fea0003800000 */
.L_x_3037:
[----:B------:R-:W-:Y:S02]  /*50b0*/  HADD2.F32 R0, -RZ, R0.H0_H0 ;  /* 0x20000000ff007230 */ /* 0x000fe40000004100 */
[----:B------:R-:W-:-:S03]  /*50c0*/  IMAD.MOV.U32 R19, RZ, RZ, R22 ;  /* 0x000000ffff137224 */ /* 0x000fc600078e0016 */
[----:B------:R-:W-:-:S05]  /*50d0*/  F2FP.BF16.F32.PACK_AB R0, RZ, R0 ;  /* 0x00000000ff00723e */ /* 0x000fca00000010ff */
[----:B------:R0:W-:Y:S01]  /*50e0*/  STG.E.U16 desc[UR36][R2.64], R0 ;  /* 0x0000000002007986 */ /* 0x0001e2000c101524 */
[----:B------:R-:W-:Y:S05]  /*50f0*/  BRA `(.L_x_3022) ;  /* 0x0000000400c47947 */ /* 0x000fea0003800000 */
.L_x_3034:
        /* <DEDUP_REMOVED lines=10> */
[----:B------:R-:W0:Y:S02]  /*51a0*/  F2I.FTZ.U32.TRUNC.NTZ R5, R5 ;  /* 0x0000000500057305 */ /* 0x000e24000021f000 */
[----:B0-----:R0:W-:Y:S01]  /*51b0*/  STG.E.U16 desc[UR36][R2.64], R5 ;  /* 0x0000000502007986 */ /* 0x0011e2000c101524 */
[----:B------:R-:W-:Y:S05]  /*51c0*/  BRA `(.L_x_3022) ;  /* 0x0000000400907947 */ /* 0x000fea0003800000 */
.L_x_3045:
        /* <DEDUP_REMOVED lines=13> */
.L_x_3048:
[----:B------:R-:W-:-:S04]  /*52a0*/  SHF.R.U32.HI R0, RZ, 0x14, R5 ;  /* 0x00000014ff007819 */ /* 0x000fc80000011605 */
[----:B------:R-:W-:-:S04]  /*52b0*/  LOP3.LUT R0, R0, 0x1, RZ, 0xc0, !PT ;  /* 0x0000000100007812 */ /* 0x000fc800078ec0ff */
[----:B------:R-:W-:-:S04]  /*52c0*/  IADD3 R0, PT, PT, R5, 0x487ffff, R0 ;  /* 0x0487ffff05007810 */ /* 0x000fc80007ffe000 */
[----:B------:R-:W-:-:S04]  /*52d0*/  SHF.R.U32.HI R0, RZ, 0x14, R0 ;  /* 0x00000014ff007819 */ /* 0x000fc80000011600 */
[----:B------:R-:W-:-:S07]  /*52e0*/  LOP3.LUT R4, R0, 0xff, RZ, 0xc0, !PT ;  /* 0x000000ff00047812 */ /* 0x000fce00078ec0ff */
.L_x_3049:
[----:B------:R-:W-:-:S04]  /*52f0*/  SHF.R.U32.HI R5, RZ, 0x18, R5 ;  /* 0x00000018ff057819 */ /* 0x000fc80000011605 */
[----:B------:R-:W-:-:S04]  /*5300*/  LOP3.LUT R4, R4, 0x80, R5, 0xf8, !PT ;  /* 0x0000008004047812 */ /* 0x000fc800078ef805 */
[----:B------:R-:W-:-:S07]  /*5310*/  PRMT R0, R4, 0x7610, R0 ;  /* 0x0000761004007816 */ /* 0x000fce0000000000 */
.L_x_3047:
[----:B------:R-:W-:Y:S05]  /*5320*/  BSYNC.RECONVERGENT B0 ;  /* 0x0000000000007941 */ /* 0x000fea0003800200 */
.L_x_3046:
[----:B------:R0:W-:Y:S01]  /*5330*/  STG.E.U8 desc[UR36][R2.64], R0 ;  /* 0x0000000002007986 */ /* 0x0001e2000c101124 */
[----:B------:R-:W-:Y:S01]  /*5340*/  IMAD.MOV.U32 R19, RZ, RZ, R22 ;  /* 0x000000ffff137224 */ /* 0x000fe200078e0016 */
[----:B------:R-:W-:Y:S06]  /*5350*/  BRA `(.L_x_3022) ;  /* 0x00000004002c7947 */ /* 0x000fec0003800000 */
.L_x_3044:
        /* <DEDUP_REMOVED lines=13> */
.L_x_3052:
[----:B------:R-:W-:-:S04]  /*5430*/  SHF.R.U32.HI R0, RZ, 0x15, R5 ;  /* 0x00000015ff007819 */ /* 0x000fc80000011605 */
[----:B------:R-:W-:-:S04]  /*5440*/  LOP3.LUT R0, R0, 0x1, RZ, 0xc0, !PT ;  /* 0x0000000100007812 */ /* 0x000fc800078ec0ff */
[----:B------:R-:W-:-:S04]  /*5450*/  IADD3 R0, PT, PT, R5, 0x88fffff, R0 ;  /* 0x088fffff05007810 */ /* 0x000fc80007ffe000 */
[----:B------:R-:W-:-:S04]  /*5460*/  SHF.R.U32.HI R0, RZ, 0x15, R0 ;  /* 0x00000015ff007819 */ /* 0x000fc80000011600 */
[----:B------:R-:W-:-:S07]  /*5470*/  LOP3.LUT R4, R0, 0xff, RZ, 0xc0, !PT ;  /* 0x000000ff00047812 */ /* 0x000fce00078ec0ff */
.L_x_3053:
[----:B------:R-:W-:-:S04]  /*5480*/  SHF.R.U32.HI R5, RZ, 0x18, R5 ;  /* 0x00000018ff057819 */ /* 0x000fc80000011605 */
[----:B------:R-:W-:-:S04]  /*5490*/  LOP3.LUT R4, R4, 0x80, R5, 0xf8, !PT ;  /* 0x0000008004047812 */ /* 0x000fc800078ef805 */
[----:B------:R-:W-:-:S07]  /*54a0*/  PRMT R0, R4, 0x7610, R0 ;  /* 0x0000761004007816 */ /* 0x000fce0000000000 */
.L_x_3051:
[----:B------:R-:W-:Y:S05]  /*54b0*/  BSYNC.RECONVERGENT B0 ;  /* 0x0000000000007941 */ /* 0x000fea0003800200 */
.L_x_3050:
[----:B------:R0:W-:Y:S01]  /*54c0*/  STG.E.U8 desc[UR36][R2.64], R0 ;  /* 0x0000000002007986 */ /* 0x0001e2000c101124 */
[----:B------:R-:W-:Y:S01]  /*54d0*/  IMAD.MOV.U32 R19, RZ, RZ, R22 ;  /* 0x000000ffff137224 */ /* 0x000fe200078e0016 */
[----:B------:R-:W-:Y:S06]  /*54e0*/  BRA `(.L_x_3022) ;  /* 0x0000000000c87947 */ /* 0x000fec0003800000 */
.L_x_3043:
[----:B------:R-:W-:-:S13]  /*54f0*/  ISETP.NE.AND P0, PT, R4, 0x1c, PT ;  /* 0x0000001c0400780c */ /* 0x000fda0003f05270 */
[----:B------:R-:W-:Y:S05]  /*5500*/  @!P0 BRA `(.L_x_3054) ;  /* 0x0000000000b08947 */ /* 0x000fea0003800000 */
[----:B------:R-:W-:-:S13]  /*5510*/  ISETP.NE.AND P0, PT, R4, 0x1d, PT ;  /* 0x0000001d0400780c */ /* 0x000fda0003f05270 */
[----:B------:R-:W-:Y:S05]  /*5520*/  @!P0 BRA `(.L_x_3055) ;  /* 0x0000000000948947 */ /* 0x000fea0003800000 */
[----:B------:R-:W-:-:S13]  /*5530*/  ISETP.NE.AND P0, PT, R4, 0x2c, PT ;  /* 0x0000002c0400780c */ /* 0x000fda0003f05270 */
[----:B------:R-:W-:Y:S05]  /*5540*/  @!P0 BRA `(.L_x_3056) ;  /* 0x0000000000488947 */ /* 0x000fea0003800000 */
.L_x_3027:
        /* <DEDUP_REMOVED lines=16> */
.L_x_3057:
[----:B------:R-:W-:Y:S01]  /*5650*/  IMAD.MOV.U32 R19, RZ, RZ, R22 ;  /* 0x000000ffff137224 */ /* 0x000fe200078e0016 */
[----:B------:R-:W-:Y:S06]  /*5660*/  BRA `(.L_x_3022) ;  /* 0x0000000000687947 */ /* 0x000fec0003800000 */
.L_x_3056:
[----:B------:R-:W-:Y:S02]  /*5670*/  HADD2.F32 R5, -RZ, R0.H0_H0 ;  /* 0x20000000ff057230 */ /* 0x000fe40000004100 */
        /* <DEDUP_REMOVED lines=16> */
.L_x_3055:
[----:B------:R-:W-:Y:S02]  /*5780*/  HADD2.F32 R4, -RZ, R0.H0_H0 ;  /* 0x20000000ff047230 */ /* 0x000fe40000004100 */
[----:B------:R-:W-:-:S04]  /*5790*/  IMAD.MOV.U32 R19, RZ, RZ, R22 ;  /* 0x000000ffff137224 */ /* 0x000fc800078e0016 */
[----:B------:R-:W0:Y:S02]  /*57a0*/  F2I.U64.TRUNC R4, R4 ;  /* 0x0000000400047311 */ /* 0x000e24000020d800 */
[----:B0-----:R0:W-:Y:S01]  /*57b0*/  STG.E.64 desc[UR36][R2.64], R4 ;  /* 0x0000000402007986 */ /* 0x0011e2000c101b24 */
[----:B------:R-:W-:Y:S05]  /*57c0*/  BRA `(.L_x_3022) ;  /* 0x0000000000107947 */ /* 0x000fea0003800000 */
.L_x_3054:
[----:B------:R-:W-:Y:S02]  /*57d0*/  HADD2.F32 R0, -RZ, R0.H0_H0 ;  /* 0x20000000ff007230 */ /* 0x000fe40000004100 */
[----:B------:R-:W-:Y:S02]  /*57e0*/  IMAD.MOV.U32 R19, RZ, RZ, R22 ;  /* 0x000000ffff137224 */ /* 0x000fe400078e0016 */
[----:B------:R-:W0:Y:S02]  /*57f0*/  F2I.FTZ.U32.TRUNC.NTZ R5, R0 ;  /* 0x0000000000057305 */ /* 0x000e24000021f000 */
[----:B0-----:R0:W-:Y:S03]  /*5800*/  STG.E desc[UR36][R2.64], R5 ;  /* 0x0000000502007986 */ /* 0x0011e6000c101924 */
.L_x_3022:
[----:B------:R-:W-:Y:S05]  /*5810*/  BSYNC.RECONVERGENT B6 ;  /* 0x0000000000067941 */ /* 0x000fea0003800200 */
.L_x_3021:
[----:B------:R-:W-:Y:S01]  /*5820*/  ISETP.GE.AND P0, PT, R19, R17, PT ;  /* 0x000000111300720c */ /* 0x000fe20003f06270 */
[----:B------:R-:W-:-:S12]  /*5830*/  BSSY.RECONVERGENT B6, `(.L_x_3058) ;  /* 0x00001f0000067945 */ /* 0x000fd80003800200 */
[----:B------:R-:W-:Y:S05]  /*5840*/  @P0 BRA `(.L_x_3059) ;  /* 0x0000001c00b80947 */ /* 0x000fea0003800000 */
[----:B------:R-:W5:Y:S01]  /*5850*/  LDCU UR4, c[0x0][0x3b8] ;  /* 0x00007700ff0477ac */ /* 0x000f620008000800 */
[----:B0-234-:R-:W0:Y:S01]  /*5860*/  LDC.64 R2, c[0x0][0x398] ;  /* 0x0000e600ff027b82 */ /* 0x01de220000000a00 */
[----:B------:R-:W-:Y:S01]  /*5870*/  IMAD R0, R18, 0x200, R19 ;  /* 0x0000020012007824 */ /* 0x000fe200078e0213 */
[----:B-1----:R-:W-:-:S03]  /*5880*/  PRMT R4, R16, 0x9910, RZ ;  /* 0x0000991010047816 */ /* 0x002fc600000000ff */
        /* <DEDUP_REMOVED lines=14> */
[----:B------:R-:W-:-:S06]  /*5970*/  HADD2.F32 R25, -RZ, R25.H0_H0 ;  /* 0x20000019ff197230 */ /* 0x000fcc0000004100 */
[----:B------:R-:W0:Y:S02]  /*5980*/  F2I.FTZ.TRUNC.NTZ R25, R25 ;  /* 0x0000001900197305 */ /* 0x000e24000021f100 */
[----:B0-----:R0:W-:Y:S01]  /*5990*/  STG.E.U8 desc[UR36][R2.64], R25 ;  /* 0x0000001902007986 */ /* 0x0011e2000c101124 */
[----:B------:R-:W-:Y:S05]  /*59a0*/  BRA `(.L_x_3065) ;  /* 0x0000000c007c7947 */ /* 0x000fea0003800000 */
.L_x_3063:
[----:B------:R-:W-:-:S06]  /*59b0*/  HADD2.F32 R5, -RZ, R25.H0_H0 ;  /* 0x20000019ff057230 */ /* 0x000fcc0000004100 */
[----:B------:R-:W0:Y:S02]  /*59c0*/  F2I.S64.TRUNC R4, R5 ;  /* 0x0000000500047311 */ /* 0x000e24000020d900 */
[----:B0-----:R0:W-:Y:S01]  /*59d0*/  STG.E.U8 desc[UR36][R2.64], R4 ;  /* 0x0000000402007986 */ /* 0x0011e2000c101124 */
[----:B------:R-:W-:Y:S05]  /*59e0*/  BRA `(.L_x_3065) ;  /* 0x0000000c006c7947 */ /* 0x000fea0003800000 */
.L_x_3062:
[----:B------:R-:W-:-:S13]  /*59f0*/  ISETP.NE.AND P0, PT, R0, 0x2, PT ;  /* 0x000000020000780c */ /* 0x000fda0003f05270 */
[----:B------:R-:W-:Y:S05]  /*5a00*/  @!P0 BRA `(.L_x_3066) ;  /* 0x0000000000308947 */ /* 0x000fea0003800000 */
[----:B------:R-:W-:-:S13]  /*5a10*/  ISETP.NE.AND P0, PT, R0, 0x3, PT ;  /* 0x000000030000780c */ /* 0x000fda0003f05270 */
[----:B------:R-:W-:Y:S05]  /*5a20*/  @!P0 BRA `(.L_x_3067) ;  /* 0x0000000000188947 */ /* 0x000fea0003800000 */
[----:B------:R-:W-:-:S13]  /*5a30*/  ISETP.NE.AND P0, PT, R0, 0x4, PT ;  /* 0x000000040000780c */ /* 0x000fda0003f05270 */
[----:B------:R-:W-:Y:S05]  /*5a40*/  @P0 BRA `(.L_x_3064) ;  /* 0x0000000800700947 */ /* 0x000fea0003800000 */
[----:B------:R-:W-:-:S06]  /*5a50*/  HADD2.F32 R4, -RZ, R25.H0_H0 ;  /* 0x20000019ff047230 */ /* 0x000fcc0000004100 */
[----:B------:R-:W0:Y:S02]  /*5a60*/  F2I.S64.TRUNC R4, R4 ;  /* 0x0000000400047311 */ /* 0x000e24000020d900 */
[----:B0-----:R0:W-:Y:S01]  /*5a70*/  STG.E.64 desc[UR36][R2.64], R4 ;  /* 0x0000000402007986 */ /* 0x0011e2000c101b24 */
[----:B------:R-:W-:Y:S05]  /*5a80*/  BRA `(.L_x_3065) ;  /* 0x0000000c00447947 */ /* 0x000fea0003800000 */
.L_x_3067:
[----:B------:R-:W-:-:S06]  /*5a90*/  HADD2.F32 R25, -RZ, R25.H0_H0 ;  /* 0x20000019ff197230 */ /* 0x000fcc0000004100 */
[----:B------:R-:W0:Y:S02]  /*5aa0*/  F2I.FTZ.TRUNC.NTZ R25, R25 ;  /* 0x0000001900197305 */ /* 0x000e24000021f100 */
[----:B0-----:R0:W-:Y:S01]  /*5ab0*/  STG.E desc[UR36][R2.64], R25 ;  /* 0x0000001902007986 */ /* 0x0011e2000c101924 */
[----:B------:R-:W-:Y:S05]  /*5ac0*/  BRA `(.L_x_3065) ;  /* 0x0000000c00347947 */ /* 0x000fea0003800000 */
.L_x_3066:
[----:B------:R-:W-:-:S06]  /*5ad0*/  HADD2.F32 R25, -RZ, R25.H0_H0 ;  /* 0x20000019ff197230 */ /* 0x000fcc0000004100 */
[----:B------:R-:W0:Y:S02]  /*5ae0*/  F2I.FTZ.TRUNC.NTZ R25, R25 ;  /* 0x0000001900197305 */ /* 0x000e24000021f100 */
[----:B0-----:R0:W-:Y:S01]  /*5af0*/  STG.E.U16 desc[UR36][R2.64], R25 ;  /* 0x0000001902007986 */ /* 0x0011e2000c101524 */
[----:B------:R-:W-:Y:S05]  /*5b00*/  BRA `(.L_x_3065) ;  /* 0x0000000c00247947 */ /* 0x000fea0003800000 */
.L_x_3061:
[----:B------:R-:W-:-:S13]  /*5b10*/  ISETP.GT.AND P0, PT, R0, 0x6, PT ;  /* 0x000000060000780c */ /* 0x000fda0003f04270 */
[----:B------:R-:W-:Y:S05]  /*5b20*/  @P0 BRA `(.L_x_3068) ;  /* 0x0000000000240947 */ /* 0x000fea0003800000 */
[----:B------:R-:W-:-:S13]  /*5b30*/  ISETP.NE.AND P0, PT, R0, 0x5, PT ;  /* 0x000000050000780c */ /* 0x000fda0003f05270 */
[----:B------:R-:W-:Y:S05]  /*5b40*/  @!P0 BRA `(.L_x_3069) ;  /* 0x0000000000148947 */ /* 0x000fea0003800000 */
[----:B------:R-:W-:-:S13]  /*5b50*/  ISETP.NE.AND P0, PT, R0, 0x6, PT ;  /* 0x000000060000780c */ /* 0x000fda0003f05270 */
[----:B------:R-:W-:Y:S05]  /*5b60*/  @P0 BRA `(.L_x_3064) ;  /* 0x0000000800280947 */ /* 0x000fea0003800000 */
[----:B------:R-:W-:-:S05]  /*5b70*/  HADD2.F32 R25, -RZ, R25.H0_H0 ;  /* 0x20000019ff197230 */ /* 0x000fca0000004100 */
[----:B------:R0:W-:Y:S01]  /*5b80*/  STG.E desc[UR36][R2.64], R25 ;  /* 0x0000001902007986 */ /* 0x0001e2000c101924 */
[----:B------:R-:W-:Y:S05]  /*5b90*/  BRA `(.L_x_3065) ;  /* 0x0000000c00007947 */ /* 0x000fea0003800000 */
.L_x_3069:
[----:B------:R0:W-:Y:S01]  /*5ba0*/  STG.E.U16 desc[UR36][R2.64], R25 ;  /* 0x0000001902007986 */ /* 0x0001e2000c101524 */
[----:B------:R-:W-:Y:S05]  /*5bb0*/  BRA `(.L_x_3065) ;  /* 0x0000000800f87947 */ /* 0x000fea0003800000 */
.L_x_3068:
[----:B------:R-:W-:-:S13]  /*5bc0*/  ISETP.NE.AND P0, PT, R0, 0x7, PT ;  /* 0x000000070000780c */ /* 0x000fda0003f05270 */
[----:B------:R-:W-:Y:S05]  /*5bd0*/  @!P0 BRA `(.L_x_3070) ;  /* 0x0000000000348947 */ /* 0x000fea0003800000 */
[----:B------:R-:W-:-:S13]  /*5be0*/  ISETP.NE.AND P0, PT, R0, 0x8, PT ;  /* 0x000000080000780c */ /* 0x000fda0003f05270 */
[----:B------:R-:W-:Y:S05]  /*5bf0*/  @!P0 BRA `(.L_x_3071) ;  /* 0x0000000000188947 */ /* 0x000fea0003800000 */
[----:B------:R-:W-:-:S13]  /*5c00*/  ISETP.NE.AND P0, PT, R0, 0x9, PT ;  /* 0x000000090000780c */ /* 0x000fda0003f05270 */
[----:B------:R-:W-:Y:S05]  /*5c10*/  @P0 BRA `(.L_x_3064) ;  /* 0x0000000400fc0947 */ /* 0x000fea0003800000 */
[----:B------:R-:W-:Y:S02]  /*5c20*/  HADD2.F32 R4, -RZ, R25.H0_H0 ;  /* 0x20000019ff047230 */ /* 0x000fe40000004100 */
[----:B------:R-:W-:-:S05]  /*5c30*/  IMAD.MOV.U32 R5, RZ, RZ, RZ ;  /* 0x000000ffff057224 */ /* 0x000fca00078e00ff */
[----:B------:R0:W-:Y:S01]  /*5c40*/  STG.E.64 desc[UR36][R2.64], R4 ;  /* 0x0000000402007986 */ /* 0x0001e2000c101b24 */
[----:B------:R-:W-:Y:S05]  /*5c50*/  BRA `(.L_x_3065) ;  /* 0x0000000800d07947 */ /* 0x000fea0003800000 */
.L_x_3071:
[----:B------:R-:W-:-:S05]  /*5c60*/  HADD2.F32 R0, -RZ, R25.H0_H0 ;  /* 0x20000019ff007230 */ /* 0x000fca0000004100 */
[----:B------:R-:W-:-:S04]  /*5c70*/  F2FP.F16.F32.PACK_AB R0, RZ, R0 ;  /* 0x00000000ff00723e */ /* 0x000fc800000000ff */
[----:B------:R-:W-:-:S05]  /*5c80*/  PRMT R0, R0, 0x5410, RZ ;  /* 0x0000541000007816 */ /* 0x000fca00000000ff */
[----:B------:R0:W-:Y:S01]  /*5c90*/  STG.E desc[UR36][R2.64], R0 ;  /* 0x0000000002007986 */ /* 0x0001e2000c101924 */
[----:B------:R-:W-:Y:S05]  /*5ca0*/  BRA `(.L_x_3065) ;  /* 0x0000000800bc7947 */ /* 0x000fea0003800000 */
.L_x_3070:
[----:B------:R-:W-:-:S05]  /*5cb0*/  HADD2.F32 R4, -RZ, R25.H0_H0 ;  /* 0x20000019ff047230 */ /* 0x000fca0000004100 */
[----:B------:R-:W-:-:S06]  /*5cc0*/  FMUL.FTZ R4, R4, 1 ;  /* 0x3f80000004047820 */ /* 0x000fcc0000410000 */
[----:B------:R-:W0:Y:S02]  /*5cd0*/  F2F.F64.F32 R4, R4 ;  /* 0x0000000400047310 */ /* 0x000e240000201800 */
[----:B0-----:R0:W-:Y:S01]  /*5ce0*/  STG.E.64 desc[UR36][R2.64], R4 ;  /* 0x0000000402007986 */ /* 0x0011e2000c101b24 */
[----:B------:R-:W-:Y:S05]  /*5cf0*/  BRA `(.L_x_3065) ;  /* 0x0000000800a87947 */ /* 0x000fea0003800000 */
.L_x_3060:
        /* <DEDUP_REMOVED lines=10> */
[----:B------:R-:W-:-:S06]  /*5da0*/  HADD2.F32 R5, -RZ, R25.H0_H0 ;  /* 0x20000019ff057230 */ /* 0x000fcc0000004100 */
[----:B------:R-:W0:Y:S02]  /*5db0*/  F2I.FTZ.U32.TRUNC.NTZ R5, R5 ;  /* 0x0000000500057305 */ /* 0x000e24000021f000 */
[----:B0-----:R0:W-:Y:S01]  /*5dc0*/  STG.E.U16 desc[UR36][R2.64], R5 ;  /* 0x0000000502007986 */ /* 0x0011e2000c101524 */
[----:B------:R-:W-:Y:S05]  /*5dd0*/  BRA `(.L_x_3065) ;  /* 0x0000000800707947 */ /* 0x000fea0003800000 */
.L_x_3075:
        /* <DEDUP_REMOVED lines=18> */
.L_x_3078:
[----:B------:R-:W-:-:S04]  /*5f00*/  SHF.R.U32.HI R5, RZ, 0x18, R5 ;  /* 0x00000018ff057819 */ /* 0x000fc80000011605 */
[----:B------:R-:W-:-:S07]  /*5f10*/  LOP3.LUT R0, R0, 0x80, R5, 0xf8, !PT ;  /* 0x0000008000007812 */ /* 0x000fce00078ef805 */
.L_x_3077:
[----:B------:R-:W-:Y:S05]  /*5f20*/  BSYNC.RECONVERGENT B0 ;  /* 0x0000000000007941 */ /* 0x000fea0003800200 */
.L_x_3076:
[----:B------:R0:W-:Y:S01]  /*5f30*/  STG.E.U8 desc[UR36][R2.64], R0 ;  /* 0x0000000002007986 */ /* 0x0001e2000c101124 */
[----:B------:R-:W-:Y:S05]  /*5f40*/  BRA `(.L_x_3065) ;  /* 0x0000000800147947 */ /* 0x000fea0003800000 */
.L_x_3074:
        /* <DEDUP_REMOVED lines=18> */
.L_x_3081:
[----:B------:R-:W-:-:S04]  /*6070*/  SHF.R.U32.HI R5, RZ, 0x18, R5 ;  /* 0x00000018ff057819 */ /* 0x000fc80000011605 */
[----:B------:R-:W-:-:S07]  /*6080*/  LOP3.LUT R0, R0, 0x80, R5, 0xf8, !PT ;  /* 0x0000008000007812 */ /* 0x000fce00078ef805 */
.L_x_3080:
[----:B------:R-:W-:Y:S05]  /*6090*/  BSYNC.RECONVERGENT B0 ;  /* 0x0000000000007941 */ /* 0x000fea0003800200 */
.L_x_3079:
[----:B------:R0:W-:Y:S01]  /*60a0*/  STG.E.U8 desc[UR36][R2.64], R0 ;  /* 0x0000000002007986 */ /* 0x0001e2000c101124 */
[----:B------:R-:W-:Y:S05]  /*60b0*/  BRA `(.L_x_3065) ;  /* 0x0000000400b87947 */ /* 0x000fea0003800000 */
.L_x_3073:
[----:B------:R-:W-:-:S13]  /*60c0*/  ISETP.NE.AND P0, PT, R0, 0x1c, PT ;  /* 0x0000001c0000780c */ /* 0x000fda0003f05270 */
[----:B------:R-:W-:Y:S05]  /*60d0*/  @!P0 BRA `(.L_x_3082) ;  /* 0x0000000000608947 */ /* 0x000fea0003800000 */
[----:B------:R-:W-:-:S13]  /*60e0*/  ISETP.NE.AND P0, PT, R0, 0x1d, PT ;  /* 0x0000001d0000780c */ /* 0x000fda0003f05270 */
[----:B------:R-:W-:Y:S05]  /*60f0*/  @!P0 BRA `(.L_x_3083) ;  /* 0x0000000000488947 */ /* 0x000fea0003800000 */
[----:B------:R-:W-:-:S13]  /*6100*/  ISETP.NE.AND P0, PT, R0, 0x2c, PT ;  /* 0x0000002c0000780c */ /* 0x000fda0003f05270 */
[----:B------:R-:W-:Y:S05]  /*6110*/  @P0 BRA `(.L_x_3064) ;  /* 0x0000000000bc0947 */ /* 0x000fea0003800000 */
[----:B------:R-:W-:Y:S02]  /*6120*/  HADD2.F32 R25, -RZ, R25.H0_H0 ;  /* 0x20000019ff197230 */ /* 0x000fe40000004100 */
        /* <DEDUP_REMOVED lines=15> */
.L_x_3083:
[----:B------:R-:W-:-:S06]  /*6220*/  HADD2.F32 R4, -RZ, R25.H0_H0 ;  /* 0x20000019ff047230 */ /* 0x000fcc0000004100 */
[----:B------:R-:W0:Y:S02]  /*6230*/  F2I.U64.TRUNC R4, R4 ;  /* 0x0000000400047311 */ /* 0x000e24000020d800 */
[----:B0-----:R0:W-:Y:S01]  /*6240*/  STG.E.64 desc[UR36][R2.64], R4 ;  /* 0x0000000402007986 */ /* 0x0011e2000c101b24 */
[----:B------:R-:W-:Y:S05]  /*6250*/  BRA `(.L_x_3065) ;  /* 0x0000000400507947 */ /* 0x000fea0003800000 */
.L_x_3082:
[----:B------:R-:W-:-:S06]  /*6260*/  HADD2.F32 R25, -RZ, R25.H0_H0 ;  /* 0x20000019ff197230 */ /* 0x000fcc0000004100 */
[----:B------:R-:W0:Y:S02]  /*6270*/  F2I.FTZ.U32.TRUNC.NTZ R25, R25 ;  /* 0x0000001900197305 */ /* 0x000e24000021f000 */
[----:B0-----:R0:W-:Y:S01]  /*6280*/  STG.E desc[UR36][R2.64], R25 ;  /* 0x0000001902007986 */ /* 0x0011e2000c101924 */
[----:B------:R-:W-:Y:S05]  /*6290*/  BRA `(.L_x_3065) ;  /* 0x0000000400407947 */ /* 0x000fea0003800000 */
.L_x_3072:
[----:B------:R-:W-:-:S13]  /*62a0*/  ISETP.GT.AND P0, PT, R0, 0xe, PT ;  /* 0x0000000e0000780c */ /* 0x000fda0003f04270 */
[----:B------:R-:W-:Y:S05]  /*62b0*/  @P0 BRA `(.L_x_3084) ;  /* 0x00000000003c0947 */ /* 0x000fea0003800000 */
[----:B------:R-:W-:-:S13]  /*62c0*/  ISETP.NE.AND P0, PT, R0, 0xa, PT ;  /* 0x0000000a0000780c */ /* 0x000fda0003f05270 */
[----:B------:R-:W-:Y:S05]  /*62d0*/  @!P0 BRA `(.L_x_3085) ;  /* 0x00000000001c8947 */ /* 0x000fea0003800000 */
[----:B------:R-:W-:-:S13]  /*62e0*/  ISETP.NE.AND P0, PT, R0, 0xb, PT ;  /* 0x0000000b0000780c */ /* 0x000fda0003f05270 */
[----:B------:R-:W-:Y:S05]  /*62f0*/  @P0 BRA `(.L_x_3064) ;  /* 0x0000000000440947 */ /* 0x000fea0003800000 */
[----:B------:R-:W-:-:S05]  /*6300*/  HADD2.F32 R25, -RZ, R25.H0_H0 ;  /* 0x20000019ff197230 */ /* 0x000fca0000004100 */
[----:B------:R-:W-:-:S04]  /*6310*/  FSETP.NEU.FTZ.AND P0, PT, R25, RZ, PT ;  /* 0x000000ff1900720b */ /* 0x000fc80003f1d000 */
[----:B------:R-:W-:-:S05]  /*6320*/  SEL R5, RZ, 0x1, !P0 ;  /* 0x00000001ff057807 */ /* 0x000fca0004000000 */
[----:B------:R1:W-:Y:S01]  /*6330*/  STG.E.U8 desc[UR36][R2.64], R5 ;  /* 0x0000000502007986 */ /* 0x0003e2000c101124 */
[----:B------:R-:W-:Y:S05]  /*6340*/  BRA `(.L_x_3065) ;  /* 0x0000000400147947 */ /* 0x000fea0003800000 */
.L_x_3085:
[----:B------:R-:W-:Y:S01]  /*6350*/  HADD2.F32 R25, -RZ, R25.H0_H0 ;  /* 0x20000019ff197230 */ /* 0x000fe20000004100 */
[----:B------:R-:W-:-:S04]  /*6360*/  CS2R R6, SRZ ;  /* 0x0000000000067805 */ /* 0x000fc8000001ff00 */
[----:B------:R-:W-:-:S06]  /*6370*/  FMUL.FTZ R4, R25, 1 ;  /* 0x3f80000019047820 */ /* 0x000fcc0000410000 */
[----:B------:R-:W0:Y:S02]  /*6380*/  F2F.F64.F32 R4, R4 ;  /* 0x0000000400047310 */ /* 0x000e240000201800 */
[----:B0-----:R0:W-:Y:S01]  /*6390*/  STG.E.128 desc[UR36][R2.64], R4 ;  /* 0x0000000402007986 */ /* 0x0011e2000c101d24 */
[----:B------:R-:W-:Y:S05]  /*63a0*/  BRA `(.L_x_3065) ;  /* 0x0000000000fc7947 */ /* 0x000fea0003800000 */
.L_x_3084:
[----:B------:R-:W-:-:S13]  /*63b0*/  ISETP.NE.AND P0, PT, R0, 0xf, PT ;  /* 0x0000000f0000780c */ /* 0x000fda0003f05270 */
[----:B------:R-:W-:Y:S05]  /*63c0*/  @!P0 BRA `(.L_x_3086) ;  /* 0x0000000000e88947 */ /* 0x000fea0003800000 */
[----:B------:R-:W-:-:S13]  /*63d0*/  ISETP.NE.AND P0, PT, R0, 0x17, PT ;  /* 0x000000170000780c */ /* 0x000fda0003f05270 */
[----:B------:R-:W-:Y:S05]  /*63e0*/  @!P0 BRA `(.L_x_3087) ;  /* 0x0000000000908947 */ /* 0x000fea0003800000 */
[----:B------:R-:W-:-:S13]  /*63f0*/  ISETP.NE.AND P0, PT, R0, 0x18, PT ;  /* 0x000000180000780c */ /* 0x000fda0003f05270 */
[----:B------:R-:W-:Y:S05]  /*6400*/  @!P0 BRA `(.L_x_3088) ;  /* 0x0000000000448947 */ /* 0x000fea0003800000 */
.L_x_3064:
        /* <DEDUP_REMOVED lines=16> */
.L_x_3089:
[----:B------:R-:W-:Y:S05]  /*6510*/  BRA `(.L_x_3065) ;  /* 0x0000000000a07947 */ /* 0x000fea0003800000 */
.L_x_3088:
        /* <DEDUP_REMOVED lines=13> */
.L_x_3091:
[----:B------:R-:W-:Y:S05]  /*65f0*/  BSYNC.RECONVERGENT B0 ;  /* 0x0000000000007941 */ /* 0x000fea0003800200 */
.L_x_3090:
[----:B------:R-:W-:-:S05]  /*6600*/  LOP3.LUT R5, R0, 0x80, R5, 0xf8, !PT ;  /* 0x0000008000057812 */ /* 0x000fca00078ef805 */
[----:B------:R3:W-:Y:S01]  /*6610*/  STG.E.U8 desc[UR36][R2.64], R5 ;  /* 0x0000000502007986 */ /* 0x0007e2000c101124 */
[----:B------:R-:W-:Y:S05]  /*6620*/  BRA `(.L_x_3065) ;  /* 0x00000000005c7947 */ /* 0x000fea0003800000 */
.L_x_3087:
        /* <DEDUP_REMOVED lines=12> */
.L_x_3093:
[----:B------:R-:W-:Y:S01]  /*66f0*/  IMAD.MOV.U32 R0, RZ, RZ, 0x7f ;  /* 0x0000007fff007424 */ /* 0x000fe200078e00ff */
[----:B------:R-:W-:-:S04]  /*6700*/  ISETP.GT.U32.AND P0, PT, R4, 0x7f800000, PT ;  /* 0x7f8000000400780c */ /* 0x000fc80003f04070 */
[----:B------:R-:W-:-:S09]  /*6710*/  SEL R0, R0, 0x7c, P0 ;  /* 0x0000007c00007807 */ /* 0x000fd20000000000 */
.L_x_3094:
[----:B------:R-:W-:Y:S05]  /*6720*/  BSYNC.RECONVERGENT B0 ;  /* 0x0000000000007941 */ /* 0x000fea0003800200 */
.L_x_3092:
[----:B------:R-:W-:-:S04]  /*6730*/  SHF.R.U32.HI R5, RZ, 0x18, R5 ;  /* 0x00000018ff057819 */ /* 0x000fc80000011605 */
[----:B------:R-:W-:-:S05]  /*6740*/  LOP3.LUT R5, R0, 0x80, R5, 0xf8, !PT ;  /* 0x0000008000057812 */ /* 0x000fca00078ef805 */
[----:B------:R2:W-:Y:S01]  /*6750*/  STG.E.U8 desc[UR36][R2.64], R5 ;  /* 0x0000000502007986 */ /* 0x0005e2000c101124 */
[----:B------:R-:W-:Y:S05]  /*6760*/  BRA `(.L_x_3065) ;  /* 0x00000000000c7947 */ /* 0x000fea0003800000 */
.L_x_3086:
[----:B------:R-:W-:-:S05]  /*6770*/  HADD2.F32 R0, -RZ, R25.H0_H0 ;  /* 0x20000019ff007230 */ /* 0x000fca0000004100 */
[----:B------:R-:W-:-:S05]  /*6780*/  F2FP.BF16.F32.PACK_AB R0, RZ, R0 ;  /* 0x00000000ff00723e */ /* 0x000fca00000010ff */
[----:B------:R4:W-:Y:S02]  /*6790*/  STG.E.U16 desc[UR36][R2.64], R0 ;  /* 0x0000000002007986 */ /* 0x0009e4000c101524 */
.L_x_3065:
[----:B------:R-:W-:-:S05]  /*67a0*/  VIADD R19, R19, 0x80 ;  /* 0x0000008013137836 */ /* 0x000fca0000000000 */
[----:B------:R-:W-:-:S13]  /*67b0*/  ISETP.GE.AND P0, PT, R19, R17, PT ;  /* 0x000000111300720c */ /* 0x000fda0003f06270 */
[----:B------:R-:W-:Y:S05]  /*67c0*/  @P0 BRA `(.L_x_3059) ;  /* 0x0000000c00d80947 */ /* 0x000fea0003800000 */
[----:B------:R-:W5:Y:S01]  /*67d0*/  LDCU UR4, c[0x0][0x3b8] ;  /* 0x00007700ff0477ac */ /* 0x000f620008000800 */
[----:B01234-:R-:W0:Y:S01]  /*67e0*/  LDC.64 R2, c[0x0][0x398] ;  /* 0x0000e600ff027b82 */ /* 0x01fe220000000a00 */
        /* <DEDUP_REMOVED lines=16> */
[----:B------:R-:W-:-:S04]  /*68f0*/  HADD2.F32 R24, -RZ, R24.H0_H0 ;  /* 0x20000018ff187230 */ /* 0x000fc80000004100 */
[----:B------:R-:W0:Y:S02]  /*6900*/  F2I.FTZ.TRUNC.NTZ R5, R24 ;  /* 0x0000001800057305 */ /* 0x000e24000021f100 */
[----:B0-----:R3:W-:Y:S01]  /*6910*/  STG.E.U8 desc[UR36][R2.64], R5 ;  /* 0x0000000502007986 */ /* 0x0017e2000c101124 */
[----:B------:R-:W-:Y:S05]  /*6920*/  BRA `(.L_x_3100) ;  /* 0x0000000c007c7947 */ /* 0x000fea0003800000 */
.L_x_3098:
[----:B------:R-:W-:-:S06]  /*6930*/  HADD2.F32 R5, -RZ, R24.H0_H0 ;  /* 0x20000018ff057230 */ /* 0x000fcc0000004100 */
[----:B------:R-:W0:Y:S02]  /*6940*/  F2I.S64.TRUNC R4, R5 ;  /* 0x0000000500047311 */ /* 0x000e24000020d900 */
[----:B0-----:R4:W-:Y:S01]  /*6950*/  STG.E.U8 desc[UR36][R2.64], R4 ;  /* 0x0000000402007986 */ /* 0x0019e2000c101124 */
[----:B------:R-:W-:Y:S05]  /*6960*/  BRA `(.L_x_3100) ;  /* 0x0000000c006c7947 */ /* 0x000fea0003800000 */
.L_x_3097:
        /* <DEDUP_REMOVED lines=10> */
.L_x_3102:
[----:B------:R-:W-:-:S04]  /*6a10*/  HADD2.F32 R24, -RZ, R24.H0_H0 ;  /* 0x20000018ff187230 */ /* 0x000fc80000004100 */
[----:B------:R-:W0:Y:S02]  /*6a20*/  F2I.FTZ.TRUNC.NTZ R5, R24 ;  /* 0x0000001800057305 */ /* 0x000e24000021f100 */
[----:B0-----:R2:W-:Y:S01]  /*6a30*/  STG.E desc[UR36][R2.64], R5 ;  /* 0x0000000502007986 */ /* 0x0015e2000c101924 */
[----:B------:R-:W-:Y:S05]  /*6a40*/  BRA `(.L_x_3100) ;  /* 0x0000000c00347947 */ /* 0x000fea0003800000 */
.L_x_3101:
[----:B------:R-:W-:-:S04]  /*6a50*/  HADD2.F32 R24, -RZ, R24.H0_H0 ;  /* 0x20000018ff187230 */ /* 0x000fc80000004100 */
[----:B------:R-:W0:Y:S02]  /*6a60*/  F2I.FTZ.TRUNC.NTZ R5, R24 ;  /* 0x0000001800057305 */ /* 0x000e24000021f100 */
[----:B0-----:R0:W-:Y:S01]  /*6a70*/  STG.E.U16 desc[UR36][R2.64], R5 ;  /* 0x0000000502007986 */ /* 0x0011e2000c101524 */
[----:B------:R-:W-:Y:S05]  /*6a80*/  BRA `(.L_x_3100) ;  /* 0x0000000c00247947 */ /* 0x000fea0003800000 */
.L_x_3096:
        /* <DEDUP_REMOVED lines=9> */
.L_x_3104:
[----:B------:R0:W-:Y:S01]  /*6b20*/  STG.E.U16 desc[UR36][R2.64], R24 ;  /* 0x0000001802007986 */ /* 0x0001e2000c101524 */
[----:B------:R-:W-:Y:S05]  /*6b30*/  BRA `(.L_x_3100) ;  /* 0x0000000800f87947 */ /* 0x000fea0003800000 */
.L_x_3103:
        /* <DEDUP_REMOVED lines=10> */
.L_x_3106:
[----:B------:R-:W-:-:S05]  /*6be0*/  HADD2.F32 R0, -RZ, R24.H0_H0 ;  /* 0x20000018ff007230 */ /* 0x000fca0000004100 */
[----:B------:R-:W-:-:S04]  /*6bf0*/  F2FP.F16.F32.PACK_AB R0, RZ, R0 ;  /* 0x00000000ff00723e */ /* 0x000fc800000000ff */
[----:B------:R-:W-:-:S05]  /*6c00*/  PRMT R0, R0, 0x5410, RZ ;  /* 0x0000541000007816 */ /* 0x000fca00000000ff */
[----:B------:R0:W-:Y:S01]  /*6c10*/  STG.E desc[UR36][R2.64], R0 ;  /* 0x0000000002007986 */ /* 0x0001e2000c101924 */
[----:B------:R-:W-:Y:S05]  /*6c20*/  BRA `(.L_x_3100) ;  /* 0x0000000800bc7947 */ /* 0x000fea0003800000 */
.L_x_3105:
[----:B------:R-:W-:-:S05]  /*6c30*/  HADD2.F32 R4, -RZ, R24.H0_H0 ;  /* 0x20000018ff047230 */ /* 0x000fca0000004100 */
[----:B------:R-:W-:-:S06]  /*6c40*/  FMUL.FTZ R4, R4, 1 ;  /* 0x3f80000004047820 */ /* 0x000fcc0000410000 */
[----:B------:R-:W0:Y:S02]  /*6c50*/  F2F.F64.F32 R4, R4 ;  /* 0x0000000400047310 */ /* 0x000e240000201800 */
[----:B0-----:R0:W-:Y:S01]  /*6c60*/  STG.E.64 desc[UR36][R2.64], R4 ;  /* 0x0000000402007986 */ /* 0x0011e2000c101b24 */
[----:B------:R-:W-:Y:S05]  /*6c70*/  BRA `(.L_x_3100) ;  /* 0x0000000800a87947 */ /* 0x000fea0003800000 */
.L_x_3095:
        /* <DEDUP_REMOVED lines=14> */
.L_x_3110:
        /* <DEDUP_REMOVED lines=18> */
.L_x_3113:
[----:B------:R-:W-:-:S04]  /*6e80*/  SHF.R.U32.HI R5, RZ, 0x18, R5 ;  /* 0x00000018ff057819 */ /* 0x000fc80000011605 */
[----:B------:R-:W-:-:S07]  /*6e90*/  LOP3.LUT R0, R0, 0x80, R5, 0xf8, !PT ;  /* 0x0000008000007812 */ /* 0x000fce00078ef805 */
.L_x_3112:
[----:B------:R-:W-:Y:S05]  /*6ea0*/  BSYNC.RECONVERGENT B0 ;  /* 0x0000000000007941 */ /* 0x000fea0003800200 */
.L_x_3111:
[----:B------:R0:W-:Y:S01]  /*6eb0*/  STG.E.U8 desc[UR36][R2.64], R0 ;  /* 0x0000000002007986 */ /* 0x0001e2000c101124 */
[----:B------:R-:W-:Y:S05]  /*6ec0*/  BRA `(.L_x_3100) ;  /* 0x0000000800147947 */ /* 0x000fea0003800000 */
.L_x_3109:
        /* <DEDUP_REMOVED lines=18> */
.L_x_3116:
[----:B------:R-:W-:-:S04]  /*6ff0*/  SHF.R.U32.HI R5, RZ, 0x18, R5 ;  /* 0x00000018ff057819 */ /* 0x000fc80000011605 */
[----:B------:R-:W-:-:S07]  /*7000*/  LOP3.LUT R0, R0, 0x80, R5, 0xf8, !PT ;  /* 0x0000008000007812 */ /* 0x000fce00078ef805 */
.L_x_3115:
[----:B------:R-:W-:Y:S05]  /*7010*/  BSYNC.RECONVERGENT B0 ;  /* 0x0000000000007941 */ /* 0x000fea0003800200 */
.L_x_3114:
[----:B------:R0:W-:Y:S01]  /*7020*/  STG.E.U8 desc[UR36][R2.64], R0 ;  /* 0x0000000002007986 */ /* 0x0001e2000c101124 */
[----:B------:R-:W-:Y:S05]  /*7030*/  BRA `(.L_x_3100) ;  /* 0x0000000400b87947 */ /* 0x000fea0003800000 */
.L_x_3108:
[----:B------:R-:W-:-:S13]  /*7040*/  ISETP.NE.AND P0, PT, R0, 0x1c, PT ;  /* 0x0000001c0000780c */ /* 0x000fda0003f05270 */
[----:B------:R-:W-:Y:S05]  /*7050*/  @!P0 BRA `(.L_x_3117) ;  /* 0x0000000000608947 */ /* 0x000fea0003800000 */
[----:B------:R-:W-:-:S13]  /*7060*/  ISETP.NE.AND P0, PT, R0, 0x1d, PT ;  /* 0x0000001d0000780c */ /* 0x000fda0003f05270 */
[----:B------:R-:W-:Y:S05]  /*7070*/  @!P0 BRA `(.L_x_3118) ;  /* 0x0000000000488947 */ /* 0x000fea0003800000 */
[----:B------:R-:W-:-:S13]  /*7080*/  ISETP.NE.AND P0, PT, R0, 0x2c, PT ;  /* 0x0000002c0000780c */ /* 0x000fda0003f05270 */
[----:B------:R-:W-:Y:S05]  /*7090*/  @P0 BRA `(.L_x_3099) ;  /* 0x0000000000bc0947 */ /* 0x000fea0003800000 */
        /* <DEDUP_REMOVED lines=16> */
.L_x_3118:
[----:B------:R-:W-:-:S06]  /*71a0*/  HADD2.F32 R4, -RZ, R24.H0_H0 ;  /* 0x20000018ff047230 */ /* 0x000fcc0000004100 */
[----:B------:R-:W0:Y:S02]  /*71b0*/  F2I.U64.TRUNC R4, R4 ;  /* 0x0000000400047311 */ /* 0x000e24000020d800 */
[----:B0-----:R0:W-:Y:S01]  /*71c0*/  STG.E.64 desc[UR36][R2.64], R4 ;  /* 0x0000000402007986 */ /* 0x0011e2000c101b24 */
[----:B------:R-:W-:Y:S05]  /*71d0*/  BRA `(.L_x_3100) ;  /* 0x0000000400507947 */ /* 0x000fea0003800000 */
.L_x_3117:
[----:B------:R-:W-:-:S04]  /*71e0*/  HADD2.F32 R24, -RZ, R24.H0_H0 ;  /* 0x20000018ff187230 */ /* 0x000fc80000004100 */
[----:B------:R-:W0:Y:S02]  /*71f0*/  F2I.FTZ.U32.TRUNC.NTZ R5, R24 ;  /* 0x0000001800057305 */ /* 0x000e24000021f000 */
[----:B0-----:R0:W-:Y:S01]  /*7200*/  STG.E desc[UR36][R2.64], R5 ;  /* 0x0000000502007986 */ /* 0x0011e2000c101924 */
[----:B------:R-:W-:Y:S05]  /*7210*/  BRA `(.L_x_3100) ;  /* 0x0000000400407947 */ /* 0x000fea0003800000 */
.L_x_3107:
        /* <DEDUP_REMOVED lines=11> */
.L_x_3120:
[----:B------:R-:W-:Y:S01]  /*72d0*/  HADD2.F32 R24, -RZ, R24.H0_H0 ;  /* 0x20000018ff187230 */ /* 0x000fe20000004100 */
[----:B------:R-:W-:-:S04]  /*72e0*/  CS2R R6, SRZ ;  /* 0x0000000000067805 */ /* 0x000fc8000001ff00 */
[----:B------:R-:W-:-:S06]  /*72f0*/  FMUL.FTZ R4, R24, 1 ;  /* 0x3f80000018047820 */ /* 0x000fcc0000410000 */
[----:B------:R-:W0:Y:S02]  /*7300*/  F2F.F64.F32 R4, R4 ;  /* 0x0000000400047310 */ /* 0x000e240000201800 */
[----:B0-----:R0:W-:Y:S01]  /*7310*/  STG.E.128 desc[UR36][R2.64], R4 ;  /* 0x0000000402007986 */ /* 0x0011e2000c101d24 */
[----:B------:R-:W-:Y:S05]  /*7320*/  BRA `(.L_x_3100) ;  /* 0x0000000000fc7947 */ /* 0x000fea0003800000 */
.L_x_3119:
[----:B------:R-:W-:-:S13]  /*7330*/  ISETP.NE.AND P0, PT, R0, 0xf, PT ;  /* 0x0000000f0000780c */ /* 0x000fda0003f05270 */
[----:B------:R-:W-:Y:S05]  /*7340*/  @!P0 BRA `(.L_x_3121) ;  /* 0x0000000000e88947 */ /* 0x000fea0003800000 */
[----:B------:R-:W-:-:S13]  /*7350*/  ISETP.NE.AND P0, PT, R0, 0x17, PT ;  /* 0x000000170000780c */ /* 0x000fda0003f05270 */
[----:B------:R-:W-:Y:S05]  /*7360*/  @!P0 BRA `(.L_x_3122) ;  /* 0x0000000000908947 */ /* 0x000fea0003800000 */
[----:B------:R-:W-:-:S13]  /*7370*/  ISETP.NE.AND P0, PT, R0, 0x18, PT ;  /* 0x000000180000780c */ /* 0x000fda0003f05270 */
[----:B------:R-:W-:Y:S05]  /*7380*/  @!P0 BRA `(.L_x_3123) ;  /* 0x0000000000448947 */ /* 0x000fea0003800000 */
.L_x_3099:
        /* <DEDUP_REMOVED lines=16> */
.L_x_3124:
[----:B------:R-:W-:Y:S05]  /*7490*/  BRA `(.L_x_3100) ;  /* 0x0000000000a07947 */ /* 0x000fea0003800000 */
.L_x_3123:
        /* <DEDUP_REMOVED lines=13> */
.L_x_3126:
[----:B------:R-:W-:Y:S05]  /*7570*/  BSYNC.RECONVERGENT B0 ;  /* 0x0000000000007941 */ /* 0x000fea0003800200 */
.L_x_3125:
[----:B------:R-:W-:-:S05]  /*7580*/  LOP3.LUT R5, R0, 0x80, R5, 0xf8, !PT ;  /* 0x0000008000057812 */ /* 0x000fca00078ef805 */
[----:B------:R0:W-:Y:S01]  /*7590*/  STG.E.U8 desc[UR36][R2.64], R5 ;  /* 0x0000000502007986 */ /* 0x0001e2000c101124 */
[----:B------:R-:W-:Y:S05]  /*75a0*/  BRA `(.L_x_3100) ;  /* 0x00000000005c7947 */ /* 0x000fea0003800000 */
.L_x_3122:
        /* <DEDUP_REMOVED lines=12> */
.L_x_3128:
[----:B------:R-:W-:Y:S01]  /*7670*/  IMAD.MOV.U32 R0, RZ, RZ, 0x7f ;  /* 0x0000007fff007424 */ /* 0x000fe200078e00ff */
[----:B------:R-:W-:-:S04]  /*7680*/  ISETP.GT.U32.AND P0, PT, R4, 0x7f800000, PT ;  /* 0x7f8000000400780c */ /* 0x000fc80003f04070 */
[----:B------:R-:W-:-:S09]  /*7690*/  SEL R0, R0, 0x7c, P0 ;  /* 0x0000007c00007807 */ /* 0x000fd20000000000 */
.L_x_3129:
[----:B------:R-:W-:Y:S05]  /*76a0*/  BSYNC.RECONVERGENT B0 ;  /* 0x0000000000007941 */ /* 0x000fea0003800200 */
.L_x_3127:
[----:B------:R-:W-:-:S04]  /*76b0*/  SHF.R.U32.HI R5, RZ, 0x18, R5 ;  /* 0x00000018ff057819 */ /* 0x000fc80000011605 */
[----:B------:R-:W-:-:S05]  /*76c0*/  LOP3.LUT R5, R0, 0x80, R5, 0xf8, !PT ;  /* 0x0000008000057812 */ /* 0x000fca00078ef805 */
[----:B------:R0:W-:Y:S01]  /*76d0*/  STG.E.U8 desc[UR36][R2.64], R5 ;  /* 0x0000000502007986 */ /* 0x0001e2000c101124 */
[----:B------:R-:W-:Y:S05]  /*76e0*/  BRA `(.L_x_3100) ;  /* 0x00000000000c7947 */ /* 0x000fea0003800000 */
.L_x_3121:
[----:B------:R-:W-:-:S05]  /*76f0*/  HADD2.F32 R0, -RZ, R24.H0_H0 ;  /* 0x20000018ff007230 */ /* 0x000fca0000004100 */
[----:B------:R-:W-:-:S05]  /*7700*/  F2FP.BF16.F32.PACK_AB R0, RZ, R0 ;  /* 0x00000000ff00723e */ /* 0x000fca00000010ff */
[----:B------:R0:W-:Y:S02]  /*7710*/  STG.E.U16 desc[UR36][R2.64], R0 ;  /* 0x0000000002007986 */ /* 0x0001e4000c101524 */
.L_x_3100:
[----:B------:R-:W-:-:S07]  /*7720*/  VIADD R19, R19, 0x80 ;  /* 0x0000008013137836 */ /* 0x000fce0000000000 */
.L_x_3059:
[----:B------:R-:W-:Y:S05]  /*7730*/  BSYNC.RECONVERGENT B6 ;  /* 0x0000000000067941 */ /* 0x000fea0003800200 */
.L_x_3058:
[----:B------:R-:W-:-:S13]  /*7740*/  ISETP.GE.AND P0, PT, R19, R17, PT ;  /* 0x000000111300720c */ /* 0x000fda0003f06270 */
[----:B------:R-:W-:Y:S05]  /*7750*/  @P0 EXIT ;  /* 0x000000000000094d */ /* 0x000fea0003800000 */
[----:B01234-:R-:W0:Y:S01]  /*7760*/  LDC.64 R2, c[0x0][0x398] ;  /* 0x0000e600ff027b82 */ /* 0x01fe220000000a00 */
        /* <DEDUP_REMOVED lines=18> */
[----:B0-----:R-:W-:Y:S01]  /*7890*/  STG.E.U8 desc[UR36][R2.64], R23 ;  /* 0x0000001702007986 */ /* 0x001fe2000c101124 */
[----:B------:R-:W-:Y:S05]  /*78a0*/  EXIT ;  /* 0x000000000000794d */ /* 0x000fea0003800000 */
.L_x_3133:
[----:B------:R-:W-:-:S06]  /*78b0*/  HADD2.F32 R5, -RZ, R23.H0_H0 ;  /* 0x20000017ff057230 */ /* 0x000fcc0000004100 */
[----:B------:R-:W0:Y:S02]  /*78c0*/  F2I.S64.TRUNC R4, R5 ;  /* 0x0000000500047311 */ /* 0x000e24000020d900 */
[----:B0-----:R-:W-:Y:S01]  /*78d0*/  STG.E.U8 desc[UR36][R2.64], R4 ;  /* 0x0000000402007986 */ /* 0x001fe2000c101124 */
[----:B------:R-:W-:Y:S05]  /*78e0*/  EXIT ;  /* 0x000000000000794d */ /* 0x000fea0003800000 */
.L_x_3132:
        /* <DEDUP_REMOVED lines=8> */
[----:B0-----:R-:W-:Y:S01]  /*7970*/  STG.E.64 desc[UR36][R2.64], R4 ;  /* 0x0000000402007986 */ /* 0x001fe2000c101b24 */
[----:B------:R-:W-:Y:S05]  /*7980*/  EXIT ;  /* 0x000000000000794d */ /* 0x000fea0003800000 */
.L_x_3136:
[----:B------:R-:W-:-:S06]  /*7990*/  HADD2.F32 R23, -RZ, R23.H0_H0 ;  /* 0x20000017ff177230 */ /* 0x000fcc0000004100 */
[----:B------:R-:W0:Y:S02]  /*79a0*/  F2I.FTZ.TRUNC.NTZ R23, R23 ;  /* 0x0000001700177305 */ /* 0x000e24000021f100 */
[----:B0-----:R-:W-:Y:S01]  /*79b0*/  STG.E desc[UR36][R2.64], R23 ;  /* 0x0000001702007986 */ /* 0x001fe2000c101924 */
[----:B------:R-:W-:Y:S05]  /*79c0*/  EXIT ;  /* 0x000000000000794d */ /* 0x000fea0003800000 */
.L_x_3135:
[----:B------:R-:W-:-:S06]  /*79d0*/  HADD2.F32 R23, -RZ, R23.H0_H0 ;  /* 0x20000017ff177230 */ /* 0x000fcc0000004100 */
[----:B------:R-:W0:Y:S02]  /*79e0*/  F2I.FTZ.TRUNC.NTZ R23, R23 ;  /* 0x0000001700177305 */ /* 0x000e24000021f100 */
[----:B0-----:R-:W-:Y:S01]  /*79f0*/  STG.E.U16 desc[UR36][R2.64], R23 ;  /* 0x0000001702007986 */ /* 0x001fe2000c101524 */
[----:B------:R-:W-:Y:S05]  /*7a00*/  EXIT ;  /* 0x000000000000794d */ /* 0x000fea0003800000 */
.L_x_3131:
[----:B------:R-:W-:-:S13]  /*7a10*/  ISETP.GT.AND P0, PT, R0, 0x6, PT ;  /* 0x000000060000780c */ /* 0x000fda0003f04270 */
[----:B------:R-:W-:Y:S05]  /*7a20*/  @P0 BRA `(.L_x_3137) ;  /* 0x0000000000240947 */ /* 0x000fea0003800000 */
[----:B------:R-:W-:-:S13]  /*7a30*/  ISETP.NE.AND P0, PT, R0, 0x5, PT ;  /* 0x000000050000780c */ /* 0x000fda0003f05270 */
[----:B------:R-:W-:Y:S05]  /*7a40*/  @!P0 BRA `(.L_x_3138) ;  /* 0x0000000000148947 */ /* 0x000fea0003800000 */
[----:B------:R-:W-:-:S13]  /*7a50*/  ISETP.NE.AND P0, PT, R0, 0x6, PT ;  /* 0x000000060000780c */ /* 0x000fda0003f05270 */
[----:B------:R-:W-:Y:S05]  /*7a60*/  @P0 BRA `(.L_x_3134) ;  /* 0x0000000800280947 */ /* 0x000fea0003800000 */
[----:B------:R-:W-:-:S05]  /*7a70*/  HADD2.F32 R23, -RZ, R23.H0_H0 ;  /* 0x20000017ff177230 */ /* 0x000fca0000004100 */
[----:B------:R-:W-:Y:S01]  /*7a80*/  STG.E desc[UR36][R2.64], R23 ;  /* 0x0000001702007986 */ /* 0x000fe2000c101924 */
[----:B------:R-:W-:Y:S05]  /*7a90*/  EXIT ;  /* 0x000000000000794d */ /* 0x000fea0003800000 */
.L_x_3138:
[----:B------:R-:W-:Y:S01]  /*7aa0*/  STG.E.U16 desc[UR36][R2.64], R23 ;  /* 0x0000001702007986 */ /* 0x000fe2000c101524 */
[----:B------:R-:W-:Y:S05]  /*7ab0*/  EXIT ;  /* 0x000000000000794d */ /* 0x000fea0003800000 */
.L_x_3137:
        /* <DEDUP_REMOVED lines=8> */
[----:B------:R-:W-:Y:S01]  /*7b40*/  STG.E.64 desc[UR36][R2.64], R4 ;  /* 0x0000000402007986 */ /* 0x000fe2000c101b24 */
[----:B------:R-:W-:Y:S05]  /*7b50*/  EXIT ;  /* 0x000000000000794d */ /* 0x000fea0003800000 */
.L_x_3140:
[----:B------:R-:W-:-:S05]  /*7b60*/  HADD2.F32 R0, -RZ, R23.H0_H0 ;  /* 0x20000017ff007230 */ /* 0x000fca0000004100 */
[----:B------:R-:W-:-:S04]  /*7b70*/  F2FP.F16.F32.PACK_AB R0, RZ, R0 ;  /* 0x00000000ff00723e */ /* 0x000fc800000000ff */
[----:B------:R-:W-:-:S05]  /*7b80*/  PRMT R0, R0, 0x5410, RZ ;  /* 0x0000541000007816 */ /* 0x000fca00000000ff */
[----:B------:R-:W-:Y:S01]  /*7b90*/  STG.E desc[UR36][R2.64], R0 ;  /* 0x0000000002007986 */ /* 0x000fe2000c101924 */
[----:B------:R-:W-:Y:S05]  /*7ba0*/  EXIT ;  /* 0x000000000000794d */ /* 0x000fea0003800000 */
.L_x_3139:
[----:B------:R-:W-:-:S05]  /*7bb0*/  HADD2.F32 R4, -RZ, R23.H0_H0 ;  /* 0x20000017ff047230 */ /* 0x000fca0000004100 */
[----:B------:R-:W-:-:S06]  /*7bc0*/  FMUL.FTZ R4, R4, 1 ;  /* 0x3f80000004047820 */ /* 0x000fcc0000410000 */
[----:B------:R-:W0:Y:S02]  /*7bd0*/  F2F.F64.F32 R4, R4 ;  /* 0x0000000400047310 */ /* 0x000e240000201800 */
[----:B0-----:R-:W-:Y:S01]  /*7be0*/  STG.E.64 desc[UR36][R2.64], R4 ;  /* 0x0000000402007986 */ /* 0x001fe2000c101b24 */
[----:B------:R-:W-:Y:S05]  /*7bf0*/  EXIT ;  /* 0x000000000000794d */ /* 0x000fea0003800000 */
.L_x_3130:
        /* <DEDUP_REMOVED lines=12> */
[----:B0-----:R-:W-:Y:S01]  /*7cc0*/  STG.E.U16 desc[UR36][R2.64], R5 ;  /* 0x0000000502007986 */ /* 0x001fe2000c101524 */
[----:B------:R-:W-:Y:S05]  /*7cd0*/  EXIT ;  /* 0x000000000000794d */ /* 0x000fea0003800000 */
.L_x_3144:
        /* <DEDUP_REMOVED lines=18> */
.L_x_3147:
[----:B------:R-:W-:-:S04]  /*7e00*/  SHF.R.U32.HI R5, RZ, 0x18, R5 ;  /* 0x00000018ff057819 */ /* 0x000fc80000011605 */
[----:B------:R-:W-:-:S07]  /*7e10*/  LOP3.LUT R0, R0, 0x80, R5, 0xf8, !PT ;  /* 0x0000008000007812 */ /* 0x000fce00078ef805 */
.L_x_3146:
[----:B------:R-:W-:Y:S05]  /*7e20*/  BSYNC.RECONVERGENT B0 ;  /* 0x0000000000007941 */ /* 0x000fea0003800200 */
.L_x_3145:
[----:B------:R-:W-:Y:S01]  /*7e30*/  STG.E.U8 desc[UR36][R2.64], R0 ;  /* 0x0000000002007986 */ /* 0x000fe2000c101124 */
[----:B------:R-:W-:Y:S05]  /*7e40*/  EXIT ;  /* 0x000000000000794d */ /* 0x000fea0003800000 */
.L_x_3143:
        /* <DEDUP_REMOVED lines=18> */
.L_x_3150:
[----:B------:R-:W-:-:S04]  /*7f70*/  SHF.R.U32.HI R5, RZ, 0x18, R5 ;  /* 0x00000018ff057819 */ /* 0x000fc80000011605 */
[----:B------:R-:W-:-:S07]  /*7f80*/  LOP3.LUT R0, R0, 0x80, R5, 0xf8, !PT ;  /* 0x0000008000007812 */ /* 0x000fce00078ef805 */
.L_x_3149:
[----:B------:R-:W-:Y:S05]  /*7f90*/  BSYNC.RECONVERGENT B0 ;  /* 0x0000000000007941 */ /* 0x000fea0003800200 */
.L_x_3148:
[----:B------:R-:W-:Y:S01]  /*7fa0*/  STG.E.U8 desc[UR36][R2.64], R0 ;  /* 0x0000000002007986 */ /* 0x000fe2000c101124 */
[----:B------:R-:W-:Y:S05]  /*7fb0*/  EXIT ;  /* 0x000000000000794d */ /* 0x000fea0003800000 */
.L_x_3142:
        /* <DEDUP_REMOVED lines=22> */
.L_x_3152:
[----:B------:R-:W-:-:S06]  /*8120*/  HADD2.F32 R4, -RZ, R23.H0_H0 ;  /* 0x20000017ff047230 */ /* 0x000fcc0000004100 */
[----:B------:R-:W0:Y:S02]  /*8130*/  F2I.U64.TRUNC R4, R4 ;  /* 0x0000000400047311 */ /* 0x000e24000020d800 */
[----:B0-----:R-:W-:Y:S01]  /*8140*/  STG.E.64 desc[UR36][R2.64], R4 ;  /* 0x0000000402007986 */ /* 0x001fe2000c101b24 */
[----:B------:R-:W-:Y:S05]  /*8150*/  EXIT ;  /* 0x000000000000794d */ /* 0x000fea0003800000 */
.L_x_3151:
[----:B------:R-:W-:-:S06]  /*8160*/  HADD2.F32 R23, -RZ, R23.H0_H0 ;  /* 0x20000017ff177230 */ /* 0x000fcc0000004100 */
[----:B------:R-:W0:Y:S02]  /*8170*/  F2I.FTZ.U32.TRUNC.NTZ R23, R23 ;  /* 0x0000001700177305 */ /* 0x000e24000021f000 */
[----:B0-----:R-:W-:Y:S01]  /*8180*/  STG.E desc[UR36][R2.64], R23 ;  /* 0x0000001702007986 */ /* 0x001fe2000c101924 */
[----:B------:R-:W-:Y:S05]  /*8190*/  EXIT ;  /* 0x000000000000794d */ /* 0x000fea0003800000 */
.L_x_3141:
        /* <DEDUP_REMOVED lines=9> */
[----:B------:R-:W-:Y:S01]  /*8230*/  STG.E.U8 desc[UR36][R2.64], R5 ;  /* 0x0000000502007986 */ /* 0x000fe2000c101124 */
[----:B------:R-:W-:Y:S05]  /*8240*/  EXIT ;  /* 0x000000000000794d */ /* 0x000fea0003800000 */
.L_x_3154:
[----:B------:R-:W-:Y:S01]  /*8250*/  HADD2.F32 R23, -RZ, R23.H0_H0 ;  /* 0x20000017ff177230 */ /* 0x000fe20000004100 */
[----:B------:R-:W-:-:S04]  /*8260*/  CS2R R6, SRZ ;  /* 0x0000000000067805 */ /* 0x000fc8000001ff00 */
[----:B------:R-:W-:-:S06]  /*8270*/  FMUL.FTZ R4, R23, 1 ;  /* 0x3f80000017047820 */ /* 0x000fcc0000410000 */
[----:B------:R-:W0:Y:S02]  /*8280*/  F2F.F64.F32 R4, R4 ;  /* 0x0000000400047310 */ /* 0x000e240000201800 */
[----:B0-----:R-:W-:Y:S01]  /*8290*/  STG.E.128 desc[UR36][R2.64], R4 ;  /* 0x0000000402007986 */ /* 0x001fe2000c101d24 */
[----:B------:R-:W-:Y:S05]  /*82a0*/  EXIT ;  /* 0x000000000000794d */ /* 0x000fea0003800000 */
.L_x_3153:
[----:B------:R-:W-:-:S13]  /*82b0*/  ISETP.NE.AND P0, PT, R0, 0xf, PT ;  /* 0x0000000f0000780c */ /* 0x000fda0003f05270 */
[----:B------:R-:W-:Y:S05]  /*82c0*/  @!P0 BRA `(.L_x_3155) ;  /* 0x0000000000e88947 */ /* 0x000fea0003800000 */
[----:B------:R-:W-:-:S13]  /*82d0*/  ISETP.NE.AND P0, PT, R0, 0x17, PT ;  /* 0x000000170000780c */ /* 0x000fda0003f05270 */
[----:B------:R-:W-:Y:S05]  /*82e0*/  @!P0 BRA `(.L_x_3156) ;  /* 0x0000000000908947 */ /* 0x000fea0003800000 */
[----:B------:R-:W-:-:S13]  /*82f0*/  ISETP.NE.AND P0, PT, R0, 0x18, PT ;  /* 0x000000180000780c */ /* 0x000fda0003f05270 */
[----:B------:R-:W-:Y:S05]  /*8300*/  @!P0 BRA `(.L_x_3157) ;  /* 0x0000000000448947 */ /* 0x000fea0003800000 */
.L_x_3134:
[----:B------:R-:W-:Y:S01]  /*8310*/  MOV R0, 0x0 ;  /* 0x0000000000007802 */ /* 0x000fe20000000f00 */
[----:B------:R-:W0:Y:S01]  /*8320*/  LDCU.64 UR4, c[0x4][0x198] ;  /* 0x01003300ff0477ac */ /* 0x000e220008000a00 */
[----:B------:R-:W-:Y:S02]  /*8330*/  IMAD.MOV.U32 R8, RZ, RZ, 0x65 ;  /* 0x00000065ff087424 */ /* 0x000fe400078e00ff */
[----:B------:R1:W2:Y:S01]  /*8340*/  LDC.64 R2, c[0x4][R0] ;  /* 0x0100000000027b82 */ /* 0x0002a20000000a00 */
[----:B------:R-:W3:Y:S01]  /*8350*/  LDCU.64 UR6, c[0x4][0x1a0] ;  /* 0x01003400ff0677ac */ /* 0x000ee20008000a00 */
[----:B------:R-:W-:Y:S02]  /*8360*/  IMAD.MOV.U32 R12, RZ, RZ, 0x1 ;  /* 0x00000001ff0c7424 */ /* 0x000fe400078e00ff */
[----:B------:R-:W-:Y:S01]  /*8370*/  IMAD.MOV.U32 R13, RZ, RZ, RZ ;  /* 0x000000ffff0d7224 */ /* 0x000fe200078e00ff */
[----:B------:R-:W4:Y:S01]  /*8380*/  LDCU.64 UR8, c[0x4][0xa0] ;  /* 0x01001400ff0877ac */ /* 0x000f220008000a00 */
[----:B0-----:R-:W-:-:S02]  /*8390*/  IMAD.U32 R4, RZ, RZ, UR4 ;  /* 0x00000004ff047e24 */ /* 0x001fc4000f8e00ff */
[----:B------:R-:W-:Y:S02]  /*83a0*/  IMAD.U32 R5, RZ, RZ, UR5 ;  /* 0x00000005ff057e24 */ /* 0x000fe4000f8e00ff */
[----:B---3--:R-:W-:Y:S02]  /*83b0*/  IMAD.U32 R6, RZ, RZ, UR6 ;  /* 0x00000006ff067e24 */ /* 0x008fe4000f8e00ff */
[----:B------:R-:W-:Y:S02]  /*83c0*/  IMAD.U32 R7, RZ, RZ, UR7 ;  /* 0x00000007ff077e24 */ /* 0x000fe4000f8e00ff */
[----:B----4-:R-:W-:Y:S02]  /*83d0*/  IMAD.U32 R10, RZ, RZ, UR8 ;  /* 0x00000008ff0a7e24 */ /* 0x010fe4000f8e00ff */
[----:B-1----:R-:W-:-:S07]  /*83e0*/  IMAD.U32 R11, RZ, RZ, UR9 ;  /* 0x00000009ff0b7e24 */ /* 0x002fce000f8e00ff */
[----:B------:R-:W-:-:S07]  /*83f0*/  LEPC R20, `(.L_x_3158) ;  /* 0x000000001014794e */ /* 0x000fce0000000000 */
[----:B--2---:R-:W-:Y:S05]  /*8400*/  CALL.ABS.NOINC R2 ;  /* 0x0000000002007343 */ /* 0x004fea0003c00000 */
.L_x_3158:
[----:B------:R-:W-:Y:S05]  /*8410*/  EXIT ;  /* 0x000000000000794d */ /* 0x000fea0003800000 */
.L_x_3157:
        /* <DEDUP_REMOVED lines=13> */
.L_x_3160:
[----:B------:R-:W-:Y:S05]  /*84f0*/  BSYNC.RECONVERGENT B0 ;  /* 0x0000000000007941 */ /* 0x000fea0003800200 */
.L_x_3159:
[----:B------:R-:W-:-:S05]  /*8500*/  LOP3.LUT R5, R0, 0x80, R5, 0xf8, !PT ;  /* 0x0000008000057812 */ /* 0x000fca00078ef805 */
[----:B------:R-:W-:Y:S01]  /*8510*/  STG.E.U8 desc[UR36][R2.64], R5 ;  /* 0x0000000502007986 */ /* 0x000fe2000c101124 */
[----:B------:R-:W-:Y:S05]  /*8520*/  EXIT ;  /* 0x000000000000794d */ /* 0x000fea0003800000 */
.L_x_3156:
        /* <DEDUP_REMOVED lines=12> */
.L_x_3162:
[----:B------:R-:W-:Y:S01]  /*85f0*/  IMAD.MOV.U32 R0, RZ, RZ, 0x7f ;  /* 0x0000007fff007424 */ /* 0x000fe200078e00ff */
[----:B------:R-:W-:-:S04]  /*8600*/  ISETP.GT.U32.AND P0, PT, R4, 0x7f800000, PT ;  /* 0x7f8000000400780c */ /* 0x000fc80003f04070 */
[----:B------:R-:W-:-:S09]  /*8610*/  SEL R0, R0, 0x7c, P0 ;  /* 0x0000007c00007807 */ /* 0x000fd20000000000 */
.L_x_3163:
[----:B------:R-:W-:Y:S05]  /*8620*/  BSYNC.RECONVERGENT B0 ;  /* 0x0000000000007941 */ /* 0x000fea0003800200 */
.L_x_3161:
[----:B------:R-:W-:-:S04]  /*8630*/  SHF.R.U32.HI R5, RZ, 0x18, R5 ;  /* 0x00000018ff057819 */ /* 0x000fc80000011605 */
[----:B------:R-:W-:-:S05]  /*8640*/  LOP3.LUT R5, R0, 0x80, R5, 0xf8, !PT ;  /* 0x0000008000057812 */ /* 0x000fca00078ef805 */
[----:B------:R-:W-:Y:S01]  /*8650*/  STG.E.U8 desc[UR36][R2.64], R5 ;  /* 0x0000000502007986 */ /* 0x000fe2000c101124 */
[----:B------:R-:W-:Y:S05]  /*8660*/  EXIT ;  /* 0x000000000000794d */ /* 0x000fea0003800000 */
.L_x_3155:
[----:B------:R-:W-:-:S05]  /*8670*/  HADD2.F32 R0, -RZ, R23.H0_H0 ;  /* 0x20000017ff007230 */ /* 0x000fca0000004100 */
[----:B------:R-:W-:-:S05]  /*8680*/  F2FP.BF16.F32.PACK_AB R0, RZ, R0 ;  /* 0x00000000ff00723e */ /* 0x000fca00000010ff */
[----:B------:R-:W-:Y:S01]  /*8690*/  STG.E.U16 desc[UR36][R2.64], R0 ;  /* 0x0000000002007986 */ /* 0x000fe2000c101524 */
[----:B------:R-:W-:Y:S05]  /*86a0*/  EXIT ;  /* 0x000000000000794d */ /* 0x000fea0003800000 */
.L_x_3164:
        /* <DEDUP_REMOVED lines=13> */
.L_x_60731:


//--------------------- .text._ZN2at6native18elementwise_kernelILi128ELi4EZNS0_22gpu_kernel_impl_nocastIZNS0_50_GLOBAL__N__2680c7bb_12_PowKernel_cu_7dd49032_317029pow_tensor_scalar_kernel_implIN3c104HalfES6_EEvRNS_18TensorIteratorBaseET0_EUlS6_E2_EEvS8_RKT_EUliE_EEviT1_ --------------------------
	.section	.text._ZN2at6native18elementwise_kernelILi128ELi4EZNS0_22gpu_kernel_impl_nocastIZNS0_50_GLOBAL__N__2680c7bb_12_PowKernel_cu_7dd49032_317029pow_tensor_scalar_kernel_implIN3c104HalfES6_EEvRNS_18TensorIteratorBaseET0_EUlS6_E2_EEvS8_RKT_EUliE_EEviT1_,"ax",@progbits
	.align	128
        .global         _ZN2at6native18elementwise_kernelILi128ELi4EZNS0_22gpu_kernel_impl_nocastIZNS0_50_GLOBAL__N__2680c7bb_12_PowKernel_cu_7dd49032_317029pow_tensor_scalar_kernel_implIN3c104HalfES6_EEvRNS_18TensorIteratorBaseET0_EUlS6_E2_EEvS8_RKT_EUliE_EEviT1_
        .type           _ZN2at6native18elementwise_kernelILi128ELi4EZNS0_22gpu_kernel_impl_nocastIZNS0_50_GLOBAL__N__2680c7bb_12_PowKernel_cu_7dd49032_317029pow_tensor_scalar_kernel_implIN3c104HalfES6_EEvRNS_18TensorIteratorBaseET0_EUlS6_E2_EEvS8_RKT_EUliE_EEviT1_,@function
        .size           _ZN2at6native18elementwise_kernelILi128ELi4EZNS0_22gpu_kernel_impl_nocastIZNS0_50_GLOBAL__N__2680c7bb_12_PowKernel_cu_7dd49032_317029pow_tensor_scalar_kernel_implIN3c104HalfES6_EEvRNS_18TensorIteratorBaseET0_EUlS6_E2_EEvS8_RKT_EUliE_EEviT1_,(.L_x_60732 - _ZN2at6native18elementwise_kernelILi128ELi4EZNS0_22gpu_kernel_impl_nocastIZNS0_50_GLOBAL__N__2680c7bb_12_PowKernel_cu_7dd49032_317029pow_tensor_scalar_kernel_implIN3c104HalfES6_EEvRNS_18TensorIteratorBaseET0_EUlS6_E2_EEvS8_RKT_EUliE_EEviT1_)
        .other          _ZN2at6native18elementwise_kernelILi128ELi4EZNS0_22gpu_kernel_impl_nocastIZNS0_50_GLOBAL__N__2680c7bb_12_PowKernel_cu_7dd49032_317029pow_tensor_scalar_kernel_implIN3c104HalfES6_EEvRNS_18TensorIteratorBaseET0_EUlS6_E2_EEvS8_RKT_EUliE_EEviT1_,@"STO_CUDA_ENTRY STV_DEFAULT"
_ZN2at6native18elementwise_kernelILi128ELi4EZNS0_22gpu_kernel_impl_nocastIZNS0_50_GLOBAL__N__2680c7bb_12_PowKernel_cu_7dd49032_317029pow_tensor_scalar_kernel_implIN3c104HalfES6_EEvRNS_18TensorIteratorBaseET0_EUlS6_E2_EEvS8_RKT_EUliE_EEviT1_:
.text._ZN2at6native18elementwise_kernelILi128ELi4EZNS0_22gpu_kernel_impl_nocastIZNS0_50_GLOBAL__N__2680c7bb_12_PowKernel_cu_7dd49032_317029pow_tensor_scalar_kernel_implIN3c104HalfES6_EEvRNS_18TensorIteratorBaseET0_EUlS6_E2_EEvS8_RKT_EUliE_EEviT1_:
        /* <DEDUP_REMOVED lines=14> */
[----:B------:R-:W0:Y:S08]  /*00e0*/  LDC.64 R4, c[0x0][0x588] ;  /* 0x00016200ff047b82 */ /* 0x000e300000000a00 */
[----:B------:R-:W1:Y:S01]  /*00f0*/  LDC.U16 R2, c[0x0][0x590] ;  /* 0x00016400ff027b82 */ /* 0x000e620000000400 */
[----:B0-----:R-:W2:Y:S01]  /*0100*/  LDG.E.U16 R4, desc[UR6][R4.64] ;  /* 0x0000000604047981 */ /* 0x001ea2000c1e1500 */
[----:B------:R-:W-:-:S04]  /*0110*/  IADD3 R3, PT, PT, R3, 0x80, RZ ;  /* 0x0000008003037810 */ /* 0x000fc80007ffe0ff */
[----:B------:R-:W-:Y:S01]  /*0120*/  ISETP.GE.AND P0, PT, R3, UR4, PT ;  /* 0x0000000403007c0c */ /* 0x000fe2000bf06270 */
[----:B-1----:R-:W-:-:S12]  /*0130*/  HADD2.F32 R2, -RZ, R2.H0_H0 ;  /* 0x20000002ff027230 */ /* 0x002fd80000004100 */
[----:B------:R-:W-:Y:S05]  /*0140*/  @P0 BREAK.RELIABLE B1 ;  /* 0x0000000000010942 */ /* 0x000fea0003800100 */
[----:B--2---:R-:W-:-:S04]  /*0150*/  HADD2.F32 R0, -RZ, R4.H0_H0 ;  /* 0x20000004ff007230 */ /* 0x004fc80000004100 */
[----:B------:R-:W0:Y:S02]  /*0160*/  MUFU.LG2 R7, R0 ;  /* 0x0000000000077308 */ /* 0x000e240000000c00 */
[----:B0-----:R-:W-:Y:S02]  /*0170*/  FMUL.FTZ R2, R2, R7 ;  /* 0x0000000702027220 */ /* 0x001fe40000410000 */
[----:B------:R-:W0:Y:S04]  /*0180*/  LDC.64 R6, c[0x0][0x580] ;  /* 0x00016000ff067b82 */ /* 0x000e280000000a00 */
[----:B------:R-:W1:Y:S02]  /*0190*/  MUFU.EX2 R2, R2 ;  /* 0x0000000200027308 */ /* 0x000e640000000800 */
[----:B-1----:R-:W-:-:S05]  /*01a0*/  F2FP.F16.F32.PACK_AB R5, RZ, R2 ;  /* 0x00000002ff05723e */ /* 0x002fca00000000ff */
[----:B0-----:R0:W-:Y:S01]  /*01b0*/  STG.E.U16 desc[UR6][R6.64], R5 ;  /* 0x0000000506007986 */ /* 0x0011e2000c101506 */
[----:B------:R-:W-:Y:S05]  /*01c0*/  @P0 BRA `(.L_x_3169) ;  /* 0x0000000000700947 */ /* 0x000fea0003800000 */
[----:B0-----:R-:W0:Y:S08]  /*01d0*/  LDC.64 R4, c[0x0][0x588] ;  /* 0x00016200ff047b82 */ /* 0x001e300000000a00 */
[----:B------:R-:W1:Y:S01]  /*01e0*/  LDC.U16 R2, c[0x0][0x590] ;  /* 0x00016400ff027b82 */ /* 0x000e620000000400 */
[----:B0-----:R-:W2:Y:S01]  /*01f0*/  LDG.E.U16 R4, desc[UR6][R4.64] ;  /* 0x0000000604047981 */ /* 0x001ea2000c1e1500 */
[----:B------:R-:W-:Y:S01]  /*0200*/  IADD3 R3, PT, PT, R3, 0x80, RZ ;  /* 0x0000008003037810 */ /* 0x000fe20007ffe0ff */
[----:B-1----:R-:W-:-:S02]  /*0210*/  HADD2.F32 R7, -RZ, R2.H0_H0 ;  /* 0x20000002ff077230 */ /* 0x002fc40000004100 */
[----:B--2---:R-:W-:-:S06]  /*0220*/  HADD2.F32 R0, -RZ, R4.H0_H0 ;  /* 0x20000004ff007230 */ /* 0x004fcc0000004100 */
[----:B------:R-:W0:Y:S02]  /*0230*/  MUFU.LG2 R0, R0 ;  /* 0x0000000000007308 */ /* 0x000e240000000c00 */
[----:B0-----:R-:W-:Y:S02]  /*0240*/  FMUL.FTZ R2, R7, R0 ;  /* 0x0000000007027220 */ /* 0x001fe40000410000 */
[----:B------:R-:W0:Y:S04]  /*0250*/  LDC.64 R6, c[0x0][0x580] ;  /* 0x00016000ff067b82 */ /* 0x000e280000000a00 */
[----:B------:R-:W1:Y:S02]  /*0260*/  MUFU.EX2 R2, R2 ;  /* 0x0000000200027308 */ /* 0x000e640000000800 */
[----:B-1----:R-:W-:-:S05]  /*0270*/  F2FP.F16.F32.PACK_AB R5, RZ, R2 ;  /* 0x00000002ff05723e */ /* 0x002fca00000000ff */
[----:B0-----:R0:W-:Y:S02]  /*0280*/  STG.E.U16 desc[UR6][R6.64], R5 ;  /* 0x0000000506007986 */ /* 0x0011e4000c101506 */
.L_x_3168:
[----:B------:R-:W-:-:S13]  /*0290*/  ISETP.GE.AND P0, PT, R3, UR4, PT ;  /* 0x0000000403007c0c */ /* 0x000fda000bf06270 */
[----:B------:R-:W-:Y:S05]  /*02a0*/  @P0 BREAK.RELIABLE B1 ;  /* 0x0000000000010942 */ /* 0x000fea0003800100 */
[----:B------:R-:W-:Y:S05]  /*02b0*/  @P0 BRA `(.L_x_3169) ;  /* 0x0000000000340947 */ /* 0x000fea0003800000 */
[----:B------:R-:W-:Y:S05]  /*02c0*/  BSYNC.RELIABLE B1 ;  /* 0x0000000000017941 */ /* 0x000fea0003800100 */
.L_x_3167:
        /* <DEDUP_REMOVED lines=12> */
.L_x_3169:
[----:B------:R-:W-:Y:S05]  /*0390*/  BSYNC.RECONVERGENT B0 ;  /* 0x0000000000007941 */ /* 0x000fea0003800200 */
.L_x_3166:
[----:B------:R-:W-:Y:S05]  /*03a0*/  WARPSYNC.ALL ;  /* 0x0000000000007948 */ /* 0x000fea0003800000 */
[----:B------:R-:W-:-:S13]  /*03b0*/  ISETP.GE.AND P0, PT, R3, UR4, PT ;  /* 0x0000000403007c0c */ /* 0x000fda000bf06270 */
[----:B------:R-:W-:Y:S05]  /*03c0*/  @P0 EXIT ;  /* 0x000000000000094d */ /* 0x000fea0003800000 */
[----:B------:R-:W2:Y:S08]  /*03d0*/  LDC.64 R2, c[0x0][0x588] ;  /* 0x00016200ff027b82 */ /* 0x000eb00000000a00 */
[----:B------:R-:W0:Y:S01]  /*03e0*/  LDC.U16 R4, c[0x0][0x590] ;  /* 0x00016400ff047b82 */ /* 0x000e220000000400 */
[----:B--2---:R-:W2:Y:S01]  /*03f0*/  LDG.E.U16 R2, desc[UR6][R2.64] ;  /* 0x0000000602027981 */ /* 0x004ea2000c1e1500 */
[----:B01----:R-:W-:-:S02]  /*0400*/  HADD2.F32 R5, -RZ, R4.H0_H0 ;  /* 0x20000004ff057230 */ /* 0x003fc40000004100 */
[----:B--2---:R-:W-:-:S06]  /*0410*/  HADD2.F32 R0, -RZ, R2.H0_H0 ;  /* 0x20000002ff007230 */ /* 0x004fcc0000004100 */
[----:B------:R-:W0:Y:S02]  /*0420*/  MUFU.LG2 R0, R0 ;  /* 0x0000000000007308 */ /* 0x000e240000000c00 */
[----:B0-----:R-:W-:Y:S02]  /*0430*/  FMUL.FTZ R6, R5, R0 ;  /* 0x0000000005067220 */ /* 0x001fe40000410000 */
[----:B------:R-:W0:Y:S04]  /*0440*/  LDC.64 R4, c[0x0][0x580] ;  /* 0x00016000ff047b82 */ /* 0x000e280000000a00 */
[----:B------:R-:W1:Y:S02]  /*0450*/  MUFU.EX2 R6, R6 ;  /* 0x0000000600067308 */ /* 0x000e640000000800 */
[----:B-1----:R-:W-:-:S05]  /*0460*/  F2FP.F16.F32.PACK_AB R3, RZ, R6 ;  /* 0x00000006ff03723e */ /* 0x002fca00000000ff */
[----:B0-----:R-:W-:Y:S01]  /*0470*/  STG.E.U16 desc[UR6][R4.64], R3 ;  /* 0x0000000304007986 */ /* 0x001fe2000c101506 */
[----:B------:R-:W-:Y:S05]  /*0480*/  EXIT ;  /* 0x000000000000794d */ /* 0x000fea0003800000 */
.L_x_3165:
        /* <DEDUP_REMOVED lines=306> */
.L_x_3173:
[----:B------:R-:W0:Y:S02]  /*17b0*/  LDCU.128 UR8, c[0x0][0x580] ;  /* 0x0000b000ff0877ac */ /* 0x000e240008000c00 */
[----:B0-----:R-:W-:Y:S02]  /*17c0*/  IADD3 R6, P0, PT, R4, UR10, RZ ;  /* 0x0000000a04067c10 */ /* 0x001fe4000ff1e0ff */
[----:B------:R-:W0:Y:S02]  /*17d0*/  LDC.U16 R4, c[0x0][0x590] ;  /* 0x00016400ff047b82 */ /* 0x000e240000000400 */
[----:B------:R-:W-:-:S05]  /*17e0*/  IADD3.X R7, PT, PT, RZ, UR11, RZ, P0, !PT ;  /* 0x0000000bff077c10 */ /* 0x000fca00087fe4ff */
[----:B------:R-:W2:Y:S01]  /*17f0*/  LDG.E.U16 R6, desc[UR6][R6.64] ;  /* 0x0000000606067981 */ /* 0x000ea2000c1e1500 */
[----:B------:R-:W-:Y:S01]  /*1800*/  IADD3 R3, PT, PT, R3, 0x80, RZ ;  /* 0x0000008003037810 */ /* 0x000fe20007ffe0ff */
[----:B0-----:R-:W-:Y:S01]  /*1810*/  HADD2.F32 R9, -RZ, R4.H0_H0 ;  /* 0x20000004ff097230 */ /* 0x001fe20000004100 */
[----:B------:R-:W-:-:S04]  /*1820*/  IADD3 R4, P0, PT, R5, UR8, RZ ;  /* 0x0000000805047c10 */ /* 0x000fc8000ff1e0ff */
[----:B------:R-:W-:Y:S02]  /*1830*/  IADD3.X R5, PT, PT, RZ, UR9, RZ, P0, !PT ;  /* 0x00000009ff057c10 */ /* 0x000fe400087fe4ff */
[----:B------:R-:W-:-:S13]  /*1840*/  ISETP.GE.AND P0, PT, R3, UR4, PT ;  /* 0x0000000403007c0c */ /* 0x000fda000bf06270 */
[----:B------:R-:W-:Y:S05]  /*1850*/  @P0 BREAK.RELIABLE B1 ;  /* 0x0000000000010942 */ /* 0x000fea0003800100 */
[----:B--2---:R-:W-:-:S06]  /*1860*/  HADD2.F32 R8, -RZ, R6.H0_H0 ;  /* 0x20000006ff087230 */ /* 0x004fcc0000004100 */
[----:B------:R-:W0:Y:S02]  /*1870*/  MUFU.LG2 R8, R8 ;  /* 0x0000000800087308 */ /* 0x000e240000000c00 */
[----:B0-----:R-:W-:-:S06]  /*1880*/  FMUL.FTZ R9, R9, R8 ;  /* 0x0000000809097220 */ /* 0x001fcc0000410000 */
[----:B------:R-:W0:Y:S02]  /*1890*/  MUFU.EX2 R9, R9 ;  /* 0x0000000900097308 */ /* 0x000e240000000800 */
[----:B0-----:R-:W-:-:S05]  /*18a0*/  F2FP.F16.F32.PACK_AB R7, RZ, R9 ;  /* 0x00000009ff07723e */ /* 0x001fca00000000ff */
[----:B------:R0:W-:Y:S01]  /*18b0*/  STG.E.U16 desc[UR6][R4.64], R7 ;  /* 0x0000000704007986 */ /* 0x0001e2000c101506 */
[----:B------:R-:W-:Y:S05]  /*18c0*/  @P0 BRA `(.L_x_3174) ;  /* 0x0000002400d80947 */ /* 0x000fea0003800000 */
[----:B------:R-:W1:Y:S01]  /*18d0*/  LDCU.64 UR8, c[0x0][0x390] ;  /* 0x00007200ff0877ac */ /* 0x000e620008000a00 */
[----:B0-----:R-:W-:Y:S01]  /*18e0*/  HFMA2 R4, -RZ, RZ, 0, 0 ;  /* 0x00000000ff047431 */ /* 0x001fe200000001ff */
        /* <DEDUP_REMOVED lines=296> */
.L_x_3175:
[----:B------:R-:W0:Y:S02]  /*2b70*/  LDCU.128 UR8, c[0x0][0x580] ;  /* 0x0000b000ff0877ac */ /* 0x000e240008000c00 */
[----:B0-----:R-:W-:Y:S02]  /*2b80*/  IADD3 R6, P0, PT, R4, UR10, RZ ;  /* 0x0000000a04067c10 */ /* 0x001fe4000ff1e0ff */
[----:B------:R-:W0:Y:S03]  /*2b90*/  LDC.U16 R4, c[0x0][0x590] ;  /* 0x00016400ff047b82 */ /* 0x000e260000000400 */
[----:B------:R-:W-:-:S05]  /*2ba0*/  IMAD.X R7, RZ, RZ, UR11, P0 ;  /* 0x0000000bff077e24 */ /* 0x000fca00080e06ff */
[----:B------:R-:W2:Y:S01]  /*2bb0*/  LDG.E.U16 R6, desc[UR6][R6.64] ;  /* 0x0000000606067981 */ /* 0x000ea2000c1e1500 */
[----:B------:R-:W-:Y:S01]  /*2bc0*/  IADD3 R3, PT, PT, R3, 0x80, RZ ;  /* 0x0000008003037810 */ /* 0x000fe20007ffe0ff */
[----:B0-----:R-:W-:Y:S01]  /*2bd0*/  HADD2.F32 R9, -RZ, R4.H0_H0 ;  /* 0x20000004ff097230 */ /* 0x001fe20000004100 */
[----:B------:R-:W-:-:S04]  /*2be0*/  IADD3 R4, P0, PT, R5, UR8, RZ ;  /* 0x0000000805047c10 */ /* 0x000fc8000ff1e0ff */
[----:B------:R-:W-:Y:S01]  /*2bf0*/  IADD3.X R5, PT, PT, RZ, UR9, RZ, P0, !PT ;  /* 0x00000009ff057c10 */ /* 0x000fe200087fe4ff */
[----:B--2---:R-:W-:-:S06]  /*2c00*/  HADD2.F32 R8, -RZ, R6.H0_H0 ;  /* 0x20000006ff087230 */ /* 0x004fcc0000004100 */
[----:B------:R-:W0:Y:S02]  /*2c10*/  MUFU.LG2 R8, R8 ;  /* 0x0000000800087308 */ /* 0x000e240000000c00 */
[----:B0-----:R-:W-:-:S06]  /*2c20*/  FMUL.FTZ R9, R9, R8 ;  /* 0x0000000809097220 */ /* 0x001fcc0000410000 */
[----:B------:R-:W0:Y:S02]  /*2c30*/  MUFU.EX2 R9, R9 ;  /* 0x0000000900097308 */ /* 0x000e240000000800 */
[----:B0-----:R-:W-:-:S05]  /*2c40*/  F2FP.F16.F32.PACK_AB R7, RZ, R9 ;  /* 0x00000009ff07723e */ /* 0x001fca00000000ff */
[----:B------:R0:W-:Y:S02]  /*2c50*/  STG.E.U16 desc[UR6][R4.64], R7 ;  /* 0x0000000704007986 */ /* 0x0001e4000c101506 */
.L_x_3172:
[----:B------:R-:W-:-:S13]  /*2c60*/  ISETP.GE.AND P0, PT, R3, UR4, PT ;  /* 0x0000000403007c0c */ /* 0x000fda000bf06270 */
[----:B------:R-:W-:Y:S05]  /*2c70*/  @P0 BREAK.RELIABLE B1 ;  /* 0x0000000000010942 */ /* 0x000fea0003800100 */
[----:B------:R-:W-:Y:S05]  /*2c80*/  @P0 BRA `(.L_x_3174) ;  /* 0x0000001000e80947 */ /* 0x000fea0003800000 */
[----:B------:R-:W-:Y:S05]  /*2c90*/  BSYNC.RELIABLE B1 ;  /* 0x0000000000017941 */ /* 0x000fea0003800100 */
.L_x_3171:
        /* <DEDUP_REMOVED lines=298> */
.L_x_3176:
        /* <DEDUP_REMOVED lines=15> */
.L_x_3174:
[----:B------:R-:W-:Y:S05]  /*4030*/  BSYNC.RECONVERGENT B0 ;  /* 0x0000000000007941 */ /* 0x000fea0003800200 */
.L_x_3170:
        /* <DEDUP_REMOVED lines=301> */
.L_x_3177:
[----:B------:R-:W0:Y:S02]  /*5310*/  LDCU.128 UR8, c[0x0][0x580] ;  /* 0x0000b000ff0877ac */ /* 0x000e240008000c00 */
[----:B0-----:R-:W-:Y:S02]  /*5320*/  IADD3 R4, P0, PT, R2, UR10, RZ ;  /* 0x0000000a02047c10 */ /* 0x001fe4000ff1e0ff */
[----:B------:R-:W0:Y:S02]  /*5330*/  LDC.U16 R2, c[0x0][0x590] ;  /* 0x00016400ff027b82 */ /* 0x000e240000000400 */
[----:B------:R-:W-:-:S05]  /*5340*/  IADD3.X R5, PT, PT, RZ, UR11, RZ, P0, !PT ;  /* 0x0000000bff057c10 */ /* 0x000fca00087fe4ff */
[----:B------:R-:W2:Y:S01]  /*5350*/  LDG.E.U16 R4, desc[UR6][R4.64] ;  /* 0x0000000604047981 */ /* 0x000ea2000c1e1500 */
        /* <DEDUP_REMOVED lines=8> */
[----:B------:R-:W-:Y:S01]  /*53e0*/  STG.E.U16 desc[UR6][R2.64], R5 ;  /* 0x0000000502007986 */ /* 0x000fe2000c101506 */
[----:B------:R-:W-:Y:S05]  /*53f0*/  EXIT ;  /* 0x000000000000794d */ /* 0x000fea0003800000 */
.L_x_3178:
        /* <DEDUP_REMOVED lines=16> */
.L_x_60732:


//--------------------- .text._ZN2at6native27unrolled_elementwise_kernelIZNS0_50_GLOBAL__N__2680c7bb_12_PowKernel_cu_7dd49032_317029pow_tensor_scalar_kernel_implIN3c104HalfES5_EEvRNS_18TensorIteratorBaseET0_EUlS5_E2_St5arrayIPcLm2EELi4E23TrivialOffsetCalculatorILi1EjESE_NS0_6memory15LoadWithoutCastENSF_16StoreWithoutCastEEEviT_S8_T2_T3_T4_T5_ --------------------------
	.section	.text._ZN2at6native27unrolled_elementwise_kernelIZNS0_50_GLOBAL__N__2680c7bb_12_PowKernel_cu_7dd49032_317029pow_tensor_scalar_kernel_implIN3c104HalfES5_EEvRNS_18TensorIteratorBaseET0_EUlS5_E2_St5arrayIPcLm2EELi4E23TrivialOffsetCalculatorILi1EjESE_NS0_6memory15LoadWithoutCastENSF_16StoreWithoutCastEEEviT_S8_T2_T3_T4_T5_,"ax",@progbits
	.align	128
        .global         _ZN2at6native27unrolled_elementwise_kernelIZNS0_50_GLOBAL__N__2680c7bb_12_PowKernel_cu_7dd49032_317029pow_tensor_scalar_kernel_implIN3c104HalfES5_EEvRNS_18TensorIteratorBaseET0_EUlS5_E2_St5arrayIPcLm2EELi4E23TrivialOffsetCalculatorILi1EjESE_NS0_6memory15LoadWithoutCastENSF_16StoreWithoutCastEEEviT_S8_T2_T3_T4_T5_
        .type           _ZN2at6native27unrolled_elementwise_kernelIZNS0_50_GLOBAL__N__2680c7bb_12_PowKernel_cu_7dd49032_317029pow_tensor_scalar_kernel_implIN3c104HalfES5_EEvRNS_18TensorIteratorBaseET0_EUlS5_E2_St5arrayIPcLm2EELi4E23TrivialOffsetCalculatorILi1EjESE_NS0_6memory15LoadWithoutCastENSF_16StoreWithoutCastEEEviT_S8_T2_T3_T4_T5_,@function
        .size           _ZN2at6native27unrolled_elementwise_kernelIZNS0_50_GLOBAL__N__2680c7bb_12_PowKernel_cu_7dd49032_317029pow_tensor_scalar_kernel_implIN3c104HalfES5_EEvRNS_18TensorIteratorBaseET0_EUlS5_E2_St5arrayIPcLm2EELi4E23TrivialOffsetCalculatorILi1EjESE_NS0_6memory15LoadWithoutCastENSF_16StoreWithoutCastEEEviT_S8_T2_T3_T4_T5_,(.L_x_60733 - _ZN2at6native27unrolled_elementwise_kernelIZNS0_50_GLOBAL__N__2680c7bb_12_PowKernel_cu_7dd49032_317029pow_tensor_scalar_kernel_implIN3c104HalfES5_EEvRNS_18TensorIteratorBaseET0_EUlS5_E2_St5arrayIPcLm2EELi4E23TrivialOffsetCalculatorILi1EjESE_NS0_6memory15LoadWithoutCastENSF_16StoreWithoutCastEEEviT_S8_T2_T3_T4_T5_)
        .other          _ZN2at6native27unrolled_elementwise_kernelIZNS0_50_GLOBAL__N__2680c7bb_12_PowKernel_cu_7dd49032_317029pow_tensor_scalar_kernel_implIN3c104HalfES5_EEvRNS_18TensorIteratorBaseET0_EUlS5_E2_St5arrayIPcLm2EELi4E23TrivialOffsetCalculatorILi1EjESE_NS0_6memory15LoadWithoutCastENSF_16StoreWithoutCastEEEviT_S8_T2_T3_T4_T5_,@"STO_CUDA_ENTRY STV_DEFAULT"
_ZN2at6native27unrolled_elementwise_kernelIZNS0_50_GLOBAL__N__2680c7bb_12_PowKernel_cu_7dd49032_317029pow_tensor_scalar_kernel_implIN3c104HalfES5_EEvRNS_18TensorIteratorBaseET0_EUlS5_E2_St5arrayIPcLm2EELi4E23TrivialOffsetCalculatorILi1EjESE_NS0_6memory15LoadWithoutCastENSF_16StoreWithoutCastEEEviT_S8_T2_T3_T4_T5_:
.text._ZN2at6native27unrolled_elementwise_kernelIZNS0_50_GLOBAL__N__2680c7bb_12_PowKernel_cu_7dd49032_317029pow_tensor_scalar_kernel_implIN3c104HalfES5_EEvRNS_18TensorIteratorBaseET0_EUlS5_E2_St5arrayIPcLm2EELi4E23TrivialOffsetCalculatorILi1EjESE_NS0_6memory15LoadWithoutCastENSF_16StoreWithoutCastEEEviT_S8_T2_T3_T4_T5_:
        /* <DEDUP_REMOVED lines=21> */
[----:B------:R-:W-:Y:S01]  /*0150*/  @!P2 IADD3 R7, PT, PT, R7, 0x80, RZ ;  /* 0x000000800707a810 */ /* 0x000fe20007ffe0ff */
[----:B--2---:R-:W-:Y:S01]  /*0160*/  @!P1 IMAD.WIDE.U32 R16, R17, 0x2, R12 ;  /* 0x0000000211109825 */ /* 0x004fe200078e000c */
[----:B------:R-:W-:-:S02]  /*0170*/  PRMT R12, RZ, 0x7610, R12 ;  /* 0x00007610ff0c7816 */ /* 0x000fc4000000000c */
[----:B------:R-:W-:Y:S02]  /*0180*/  ISETP.GE.AND P0, PT, R7, R2, PT ;  /* 0x000000020700720c */ /* 0x000fe40003f06270 */
[----:B------:R-:W-:Y:S02]  /*0190*/  PRMT R13, RZ, 0x7610, R13 ;  /* 0x00007610ff0d7816 */ /* 0x000fe4000000000d */
[----:B------:R2:W4:Y:S01]  /*01a0*/  @!P1 LDG.E.U16 R12, desc[UR4][R16.64] ;  /* 0x00000004100c9981 */ /* 0x000522000c1e1500 */
[----:B-1----:R-:W-:-:S08]  /*01b0*/  @!P2 IMAD.WIDE.U32 R18, R19, 0x2, R8 ;  /* 0x000000021312a825 */ /* 0x002fd000078e0008 */
[----:B------:R-:W1:Y:S01]  /*01c0*/  @!P0 LDC.64 R8, c[0x0][0x3a0] ;  /* 0x0000e800ff088b82 */ /* 0x000e620000000a00 */
[----:B------:R5:W4:Y:S01]  /*01d0*/  @!P2 LDG.E.U16 R13, desc[UR4][R18.64] ;  /* 0x00000004120da981 */ /* 0x000b22000c1e1500 */
[----:B------:R-:W-:-:S04]  /*01e0*/  @!P0 IMAD R7, R0, 0x200, R7 ;  /* 0x0000020000078824 */ /* 0x000fc800078e0207 */
[----:B-1----:R-:W-:Y:S01]  /*01f0*/  @!P0 IMAD.WIDE.U32 R8, R7, 0x2, R8 ;  /* 0x0000000207088825 */ /* 0x002fe200078e0008 */
[----:B------:R-:W-:-:S06]  /*0200*/  PRMT R7, RZ, 0x7610, R7 ;  /* 0x00007610ff077816 */ /* 0x000fcc0000000007 */
[----:B------:R1:W4:Y:S01]  /*0210*/  @!P0 LDG.E.U16 R7, desc[UR4][R8.64] ;  /* 0x0000000408078981 */ /* 0x000322000c1e1500 */
[C---:B------:R-:W-:Y:S01]  /*0220*/  ISETP.GE.AND P1, PT, R3.reuse, R2, PT ;  /* 0x000000020300720c */ /* 0x040fe20003f26270 */
[C---:B0-----:R-:W-:Y:S01]  /*0230*/  VIADD R15, R3.reuse, 0x100 ;  /* 0x00000100030f7836 */ /* 0x041fe20000000000 */
[----:B------:R-:W-:-:S04]  /*0240*/  IADD3 R11, PT, PT, R3, 0x80, RZ ;  /* 0x00000080030b7810 */ /* 0x000fc80007ffe0ff */
[-C--:B------:R-:W-:Y:S02]  /*0250*/  ISETP.GE.AND P2, PT, R11, R2.reuse, PT ;  /* 0x000000020b00720c */ /* 0x080fe40003f46270 */
[----:B------:R-:W-:-:S05]  /*0260*/  ISETP.GE.AND P3, PT, R15, R2, PT ;  /* 0x000000020f00720c */ /* 0x000fca0003f66270 */
[----:B--2---:R-:W0:Y:S08]  /*0270*/  @!P1 LDC.U16 R16, c[0x0][0x388] ;  /* 0x0000e200ff109b82 */ /* 0x004e300000000400 */
[----:B-----5:R-:W2:Y:S08]  /*0280*/  @!P2 LDC.U16 R18, c[0x0][0x388] ;  /* 0x0000e200ff12ab82 */ /* 0x020eb00000000400 */
[----:B------:R-:W5:Y:S08]  /*0290*/  @!P3 LDC.U16 R19, c[0x0][0x388] ;  /* 0x0000e200ff13bb82 */ /* 0x000f700000000400 */
[----:B-1----:R-:W1:Y:S01]  /*02a0*/  @!P1 LDC.64 R8, c[0x0][0x398] ;  /* 0x0000e600ff089b82 */ /* 0x002e620000000a00 */
[----:B------:R-:W-:-:S04]  /*02b0*/  IADD3 R17, PT, PT, R3, 0x180, RZ ;  /* 0x0000018003117810 */ /* 0x000fc80007ffe0ff */
[----:B------:R-:W-:Y:S01]  /*02c0*/  ISETP.GE.AND P0, PT, R17, R2, PT ;  /* 0x000000021100720c */ /* 0x000fe20003f06270 */
[----:B------:R-:W-:Y:S01]  /*02d0*/  BSSY.RECONVERGENT B0, `(.L_x_3179) ;  /* 0x0000027000007945 */ /* 0x000fe20003800200 */
[----:B---3--:R-:W-:-:S04]  /*02e0*/  @!P1 HADD2.F32 R10, -RZ, R10.H0_H0 ;  /* 0x2000000aff0a9230 */ /* 0x008fc80000004100 */
[----:B------:R-:W3:Y:S01]  /*02f0*/  @!P1 MUFU.LG2 R15, R10 ;  /* 0x0000000a000f9308 */ /* 0x000ee20000000c00 */
[----:B----4-:R-:W-:Y:S02]  /*0300*/  @!P2 HADD2.F32 R14, -RZ, R12.H0_H0 ;  /* 0x2000000cff0ea230 */ /* 0x010fe40000004100 */
[----:B0-----:R-:W-:-:S05]  /*0310*/  @!P1 HADD2.F32 R12, -RZ, R16.H0_H0 ;  /* 0x20000010ff0c9230 */ /* 0x001fca0000004100 */
[----:B------:R-:W0:Y:S01]  /*0320*/  @!P2 MUFU.LG2 R14, R14 ;  /* 0x0000000e000ea308 */ /* 0x000e220000000c00 */
[----:B------:R-:W-:Y:S02]  /*0330*/  @!P3 HADD2.F32 R13, -RZ, R13.H0_H0 ;  /* 0x2000000dff0db230 */ /* 0x000fe40000004100 */
[----:B---3--:R-:W-:-:S05]  /*0340*/  @!P1 FMUL.FTZ R12, R12, R15 ;  /* 0x0000000f0c0c9220 */ /* 0x008fca0000410000 */
[----:B------:R-:W3:Y:S01]  /*0350*/  @!P3 MUFU.LG2 R13, R13 ;  /* 0x0000000d000db308 */ /* 0x000ee20000000c00 */
[----:B--2---:R-:W-:Y:S02]  /*0360*/  @!P2 HADD2.F32 R15, -RZ, R18.H0_H0 ;  /* 0x20000012ff0fa230 */ /* 0x004fe40000004100 */
[----:B-----5:R-:W-:-:S05]  /*0370*/  @!P3 HADD2.F32 R10, -RZ, R19.H0_H0 ;  /* 0x20000013ff0ab230 */ /* 0x020fca0000004100 */
[----:B------:R-:W2:Y:S01]  /*0380*/  @!P1 MUFU.EX2 R12, R12 ;  /* 0x0000000c000c9308 */ /* 0x000ea20000000800 */
[----:B0-----:R-:W-:Y:S01]  /*0390*/  @!P2 FMUL.FTZ R14, R15, R14 ;  /* 0x0000000e0f0ea220 */ /* 0x001fe20000410000 */
[----:B---3--:R-:W-:Y:S01]  /*03a0*/  @!P3 FMUL.FTZ R15, R10, R13 ;  /* 0x0000000d0a0fb220 */ /* 0x008fe20000410000 */
[----:B------:R-:W-:Y:S01]  /*03b0*/  @!P1 IMAD R13, R0, 0x200, R3 ;  /* 0x00000200000d9824 */ /* 0x000fe200078e0203 */
[----:B------:R-:W0:Y:S01]  /*03c0*/  @!P0 LDC.U16 R10, c[0x0][0x388] ;  /* 0x0000e200ff0a8b82 */ /* 0x000e220000000400 */
[----:B--2---:R-:W-:Y:S02]  /*03d0*/  @!P1 F2FP.F16.F32.PACK_AB R4, RZ, R12 ;  /* 0x0000000cff04923e */ /* 0x004fe400000000ff */
[----:B-1----:R-:W-:Y:S01]  /*03e0*/  @!P1 IMAD.WIDE.U32 R8, R13, 0x2, R8 ;  /* 0x000000020d089825 */ /* 0x002fe200078e0008 */
[----:B------:R-:W-:-:S04]  /*03f0*/  @!P1 MOV R3, R11 ;  /* 0x0000000b00039202 */ /* 0x000fc80000000f00 */
[----:B------:R1:W-:Y:S01]  /*0400*/  @!P1 STG.E.U16 desc[UR4][R8.64], R4 ;  /* 0x0000000408009986 */ /* 0x0003e2000c101504 */
[----:B------:R-:W-:Y:S01]  /*0410*/  @!P0 HADD2.F32 R7, -RZ, R7.H0_H0 ;  /* 0x20000007ff078230 */ /* 0x000fe20000004100 */
[----:B------:R-:W-:Y:S01]  /*0420*/  ISETP.GE.AND P4, PT, R3, R2, PT ;  /* 0x000000020300720c */ /* 0x000fe20003f86270 */
[----:B------:R-:W2:Y:S04]  /*0430*/  @!P2 MUFU.EX2 R14, R14 ;  /* 0x0000000e000ea308 */ /* 0x000ea80000000800 */
[----:B------:R-:W3:Y:S04]  /*0440*/  @!P3 MUFU.EX2 R15, R15 ;  /* 0x0000000f000fb308 */ /* 0x000ee80000000800 */
[----:B------:R1:W4:Y:S01]  /*0450*/  @!P0 MUFU.LG2 R11, R7 ;  /* 0x00000007000b8308 */ /* 0x0003220000000c00 */
[----:B--2---:R-:W-:-:S02]  /*0460*/  @!P2 F2FP.F16.F32.PACK_AB R6, RZ, R14 ;  /* 0x0000000eff06a23e */ /* 0x004fc400000000ff */
[----:B---3--:R-:W-:Y:S01]  /*0470*/  @!P3 F2FP.F16.F32.PACK_AB R5, RZ, R15 ;  /* 0x0000000fff05b23e */ /* 0x008fe200000000ff */
[----:B-1----:R-:W-:Y:S06]  /*0480*/  @P4 BRA `(.L_x_3180) ;  /* 0x00000000002c4947 */ /* 0x002fec0003800000 */
[----:B------:R-:W1:Y:S01]  /*0490*/  LDC.64 R8, c[0x0][0x398] ;  /* 0x0000e600ff087b82 */ /* 0x000e620000000a00 */
[----:B------:R-:W-:Y:S01]  /*04a0*/  IMAD R7, R0, 0x200, R3 ;  /* 0x0000020000077824 */ /* 0x000fe200078e0203 */
[----:B------:R-:W-:Y:S02]  /*04b0*/  IADD3 R3, PT, PT, R3, 0x80, RZ ;  /* 0x0000008003037810 */ /* 0x000fe40007ffe0ff */
[----:B------:R-:W-:Y:S02]  /*04c0*/  PRMT R4, R6, 0x7610, R4 ;  /* 0x0000761006047816 */ /* 0x000fe40000000004 */
[----:B------:R-:W-:-:S13]  /*04d0*/  ISETP.GE.AND P1, PT, R3, R2, PT ;  /* 0x000000020300720c */ /* 0x000fda0003f26270 */
[----:B------:R-:W-:Y:S01]  /*04e0*/  @!P1 IMAD R13, R0, 0x200, R3 ;  /* 0x00000200000d9824 */ /* 0x000fe200078e0203 */
[----:B------:R-:W-:Y:S01]  /*04f0*/  @!P1 IADD3 R3, PT, PT, R3, 0x80, RZ ;  /* 0x0000008003039810 */ /* 0x000fe20007ffe0ff */
[----:B-1----:R-:W-:-:S04]  /*0500*/  IMAD.WIDE.U32 R6, R7, 0x2, R8 ;  /* 0x0000000207067825 */ /* 0x002fc800078e0008 */
[----:B------:R-:W-:Y:S01]  /*0510*/  @!P1 IMAD.WIDE.U32 R8, R13, 0x2, R8 ;  /* 0x000000020d089825 */ /* 0x000fe200078e0008 */
[----:B------:R1:W-:Y:S04]  /*0520*/  STG.E.U16 desc[UR4][R6.64], R4 ;  /* 0x0000000406007986 */ /* 0x0003e8000c101504 */
[----:B------:R1:W-:Y:S02]  /*0530*/  @!P1 STG.E.U16 desc[UR4][R8.64], R5 ;  /* 0x0000000508009986 */ /* 0x0003e4000c101504 */
.L_x_3180:
[----:B------:R-:W-:Y:S05]  /*0540*/  BSYNC.RECONVERGENT B0 ;  /* 0x0000000000007941 */ /* 0x000fea0003800200 */
.L_x_3179:
[----:B------:R-:W-:Y:S01]  /*0550*/  ISETP.GE.AND P1, PT, R3, R2, PT ;  /* 0x000000020300720c */ /* 0x000fe20003f26270 */
[----:B0-----:R-:W-:-:S05]  /*0560*/  @!P0 HADD2.F32 R10, -RZ, R10.H0_H0 ;  /* 0x2000000aff0a8230 */ /* 0x001fca0000004100 */
[----:B----4-:R-:W-:-:S07]  /*0570*/  @!P0 FMUL.FTZ R11, R10, R11 ;  /* 0x0000000b0a0b8220 */ /* 0x010fce0000410000 */
[----:B------:R-:W-:Y:S05]  /*0580*/  @P1 EXIT ;  /* 0x000000000000194d */ /* 0x000fea0003800000 */
[----:B-1----:R-:W0:Y:S01]  /*0590*/  LDC.64 R4, c[0x0][0x398] ;  /* 0x0000e600ff047b82 */ /* 0x002e220000000a00 */
[----:B------:R-:W1:Y:S01]  /*05a0*/  @!P0 MUFU.EX2 R11, R11 ;  /* 0x0000000b000b8308 */ /* 0x000e620000000800 */
[----:B------:R-:W-:Y:S02]  /*05b0*/  LEA R3, R0, R3, 0x9 ;  /* 0x0000000300037211 */ /* 0x000fe400078e48ff */
[----:B-1----:R-:W-:-:S04]  /*05c0*/  @!P0 F2FP.F16.F32.PACK_AB R2, RZ, R11 ;  /* 0x0000000bff02823e */ /* 0x002fc800000000ff */
[----:B------:R-:W-:Y:S01]  /*05d0*/  PRMT R0, R2, 0x7610, R0 ;  /* 0x0000761002007816 */ /* 0x000fe20000000000 */
[----:B0-----:R-:W-:-:S05]  /*05e0*/  IMAD.WIDE.U32 R2, R3, 0x2, R4 ;  /* 0x0000000203027825 */ /* 0x001fca00078e0004 */
[----:B------:R-:W-:Y:S01]  /*05f0*/  STG.E.U16 desc[UR4][R2.64], R0 ;  /* 0x0000000002007986 */ /* 0x000fe2000c101504 */
[----:B------:R-:W-:Y:S05]  /*0600*/  EXIT ;  /* 0x000000000000794d */ /* 0x000fea0003800000 */
.L_x_3181:
        /* <DEDUP_REMOVED lines=15> */
.L_x_60733:


//--------------------- .text._ZN2at6native29vectorized_elementwise_kernelILi2EZNS0_50_GLOBAL__N__2680c7bb_12_PowKernel_cu_7dd49032_317029pow_tensor_scalar_kernel_implIN3c104HalfES5_EEvRNS_18TensorIteratorBaseET0_EUlS5_E2_St5arrayIPcLm2EEEEviS8_T1_ --------------------------
	.section	.text._ZN2at6native29vectorized_elementwise_kernelILi2EZNS0_50_GLOBAL__N__2680c7bb_12_PowKernel_cu_7dd49032_317029pow_tensor_scalar_kernel_implIN3c104HalfES5_EEvRNS_18TensorIteratorBaseET0_EUlS5_E2_St5arrayIPcLm2EEEEviS8_T1_,"ax",@progbits
	.align	128
        .global         _ZN2at6native29vectorized_elementwise_kernelILi2EZNS0_50_GLOBAL__N__2680c7bb_12_PowKernel_cu_7dd49032_317029pow_tensor_scalar_kernel_implIN3c104HalfES5_EEvRNS_18TensorIteratorBaseET0_EUlS5_E2_St5arrayIPcLm2EEEEviS8_T1_
        .type           _ZN2at6native29vectorized_elementwise_kernelILi2EZNS0_50_GLOBAL__N__2680c7bb_12_PowKernel_cu_7dd49032_317029pow_tensor_scalar_kernel_implIN3c104HalfES5_EEvRNS_18TensorIteratorBaseET0_EUlS5_E2_St5arrayIPcLm2EEEEviS8_T1_,@function
        .size           _ZN2at6native29vectorized_elementwise_kernelILi2EZNS0_50_GLOBAL__N__2680c7bb_12_PowKernel_cu_7dd49032_317029pow_tensor_scalar_kernel_implIN3c104HalfES5_EEvRNS_18TensorIteratorBaseET0_EUlS5_E2_St5arrayIPcLm2EEEEviS8_T1_,(.L_x_60734 - _ZN2at6native29vectorized_elementwise_kernelILi2EZNS0_50_GLOBAL__N__2680c7bb_12_PowKernel_cu_7dd49032_317029pow_tensor_scalar_kernel_implIN3c104HalfES5_EEvRNS_18TensorIteratorBaseET0_EUlS5_E2_St5arrayIPcLm2EEEEviS8_T1_)
        .other          _ZN2at6native29vectorized_elementwise_kernelILi2EZNS0_50_GLOBAL__N__2680c7bb_12_PowKernel_cu_7dd49032_317029pow_tensor_scalar_kernel_implIN3c104HalfES5_EEvRNS_18TensorIteratorBaseET0_EUlS5_E2_St5arrayIPcLm2EEEEviS8_T1_,@"STO_CUDA_ENTRY STV_DEFAULT"
_ZN2at6native29vectorized_elementwise_kernelILi2EZNS0_50_GLOBAL__N__2680c7bb_12_PowKernel_cu_7dd49032_317029pow_tensor_scalar_kernel_implIN3c104HalfES5_EEvRNS_18TensorIteratorBaseET0_EUlS5_E2_St5arrayIPcLm2EEEEviS8_T1_:
.text._ZN2at6native29vectorized_elementwise_kernelILi2EZNS0_50_GLOBAL__N__2680c7bb_12_PowKernel_cu_7dd49032_317029pow_tensor_scalar_kernel_implIN3c104HalfES5_EEvRNS_18TensorIteratorBaseET0_EUlS5_E2_St5arrayIPcLm2EEEEviS8_T1_:
        /* <DEDUP_REMOVED lines=10> */
[----:B0-----:R-:W-:Y:S02]  /*00a0*/  ISETP.GE.U32.AND P4, PT, R21, R2, PT ;  /* 0x000000021500720c */ /* 0x001fe40003f86070 */
[----:B------:R-:W-:-:S11]  /*00b0*/  MOV R3, R21 ;  /* 0x0000001500037202 */ /* 0x000fd60000000f00 */
[----:B------:R-:W-:Y:S01]  /*00c0*/  @!P4 VIADD R21, R3, 0x80 ;  /* 0x000000800315c836 */ /* 0x000fe20000000000 */
[----:B------:R-:W0:Y:S01]  /*00d0*/  @!P4 LDC.64 R14, c[0x0][0x3a0] ;  /* 0x0000e800ff0ecb82 */ /* 0x000e220000000a00 */
[----:B------:R-:W-:-:S03]  /*00e0*/  @!P4 IMAD.IADD R13, R0, 0x1, R3 ;  /* 0x00000001000dc824 */ /* 0x000fc600078e0203 */
[----:B------:R-:W-:-:S13]  /*00f0*/  ISETP.GE.U32.AND P0, PT, R21, R2, PT ;  /* 0x000000021500720c */ /* 0x000fda0003f06070 */
[----:B------:R-:W-:Y:S02]  /*0100*/  @!P0 IADD3 R25, PT, PT, R0, R21, RZ ;  /* 0x0000001500198210 */ /* 0x000fe40007ffe0ff */
[----:B------:R-:W-:-:S04]  /*0110*/  @!P0 IADD3 R21, PT, PT, R21, 0x80, RZ ;  /* 0x0000008015158810 */ /* 0x000fc80007ffe0ff */
[----:B------:R-:W-:Y:S01]  /*0120*/  ISETP.GE.U32.AND P5, PT, R21, R2, PT ;  /* 0x000000021500720c */ /* 0x000fe20003fa6070 */
[----:B0-----:R-:W-:-:S12]  /*0130*/  @!P4 IMAD.WIDE.U32 R14, R13, 0x2, R14 ;  /* 0x000000020d0ec825 */ /* 0x001fd800078e000e */
[----:B------:R-:W-:Y:S01]  /*0140*/  @!P5 IMAD.IADD R19, R0, 0x1, R21 ;  /* 0x000000010013d824 */ /* 0x000fe200078e0215 */
[----:B------:R-:W-:Y:S01]  /*0150*/  @!P5 IADD3 R21, PT, PT, R21, 0x80, RZ ;  /* 0x000000801515d810 */ /* 0x000fe20007ffe0ff */
[----:B------:R-:W0:Y:S03]  /*0160*/  @!P5 LDC.64 R16, c[0x0][0x3a0] ;  /* 0x0000e800ff10db82 */ /* 0x000e260000000a00 */
[----:B------:R-:W-:-:S13]  /*0170*/  ISETP.GE.U32.AND P1, PT, R21, R2, PT ;  /* 0x000000021500720c */ /* 0x000fda0003f26070 */
[----:B------:R-:W-:Y:S01]  /*0180*/  @!P1 IADD3 R11, PT, PT, R0, R21, RZ ;  /* 0x00000015000b9210 */ /* 0x000fe20007ffe0ff */
[----:B------:R-:W-:Y:S01]  /*0190*/  @!P1 VIADD R21, R21, 0x80 ;  /* 0x0000008015159836 */ /* 0x000fe20000000000 */
[----:B------:R-:W1:Y:S04]  /*01a0*/  @!P1 LDC.64 R12, c[0x0][0x3a0] ;  /* 0x0000e800ff0c9b82 */ /* 0x000e680000000a00 */
[----:B------:R-:W-:Y:S01]  /*01b0*/  ISETP.GE.U32.AND P3, PT, R21, R2, PT ;  /* 0x000000021500720c */ /* 0x000fe20003f66070 */
[----:B0-----:R-:W-:-:S05]  /*01c0*/  @!P5 IMAD.WIDE.U32 R16, R19, 0x2, R16 ;  /* 0x000000021310d825 */ /* 0x001fca00078e0010 */
[----:B------:R0:W2:Y:S07]  /*01d0*/  @!P5 LDG.E.U16 R22, desc[UR4][R16.64] ;  /* 0x000000041016d981 */ /* 0x0000ae000c1e1500 */
[----:B------:R-:W-:Y:S01]  /*01e0*/  @!P3 IADD3 R24, PT, PT, R0, R21, RZ ;  /* 0x000000150018b210 */ /* 0x000fe20007ffe0ff */
[----:B------:R-:W3:Y:S01]  /*01f0*/  @!P3 LDC.64 R28, c[0x0][0x3a0] ;  /* 0x0000e800ff1cbb82 */ /* 0x000ee20000000a00 */
[----:B------:R-:W-:-:S04]  /*0200*/  @!P3 IADD3 R21, PT, PT, R21, 0x80, RZ ;  /* 0x000000801515b810 */ /* 0x000fc80007ffe0ff */
[----:B------:R-:W-:-:S13]  /*0210*/  ISETP.GE.U32.AND P2, PT, R21, R2, PT ;  /* 0x000000021500720c */ /* 0x000fda0003f46070 */
[----:B------:R-:W-:Y:S01]  /*0220*/  @!P2 IADD3 R26, PT, PT, R0, R21, RZ ;  /* 0x00000015001aa210 */ /* 0x000fe20007ffe0ff */
[----:B------:R-:W4:Y:S01]  /*0230*/  @!P2 LDC.64 R18, c[0x0][0x3a0] ;  /* 0x0000e800ff12ab82 */ /* 0x000f220000000a00 */
[----:B------:R-:W-:-:S04]  /*0240*/  @!P2 IADD3 R21, PT, PT, R21, 0x80, RZ ;  /* 0x000000801515a810 */ /* 0x000fc80007ffe0ff */
[----:B------:R-:W-:Y:S02]  /*0250*/  ISETP.GE.U32.AND P5, PT, R21, R2, PT ;  /* 0x000000021500720c */ /* 0x000fe40003fa6070 */
[----:B------:R-:W-:-:S06]  /*0260*/  PRMT R23, RZ, 0x7610, R23 ;  /* 0x00007610ff177816 */ /* 0x000fcc0000000017 */
[----:B------:R5:W2:Y:S05]  /*0270*/  @!P4 LDG.E.U16 R23, desc[UR4][R14.64] ;  /* 0x000000040e17c981 */ /* 0x000aaa000c1e1500 */
[----:B------:R-:W-:Y:S01]  /*0280*/  @!P5 IMAD.IADD R27, R0, 0x1, R21 ;  /* 0x00000001001bd824 */ /* 0x000fe200078e0215 */
[----:B------:R-:W-:Y:S01]  /*0290*/  @!P5 IADD3 R21, PT, PT, R21, 0x80, RZ ;  /* 0x000000801515d810 */ /* 0x000fe20007ffe0ff */
[----:B-1----:R-:W-:Y:S01]  /*02a0*/  @!P1 IMAD.WIDE.U32 R12, R11, 0x2, R12 ;  /* 0x000000020b0c9825 */ /* 0x002fe200078e000c */
[----:B0-----:R-:W0:Y:S02]  /*02b0*/  @!P5 LDC.64 R16, c[0x0][0x3a0] ;  /* 0x0000e800ff10db82 */ /* 0x001e240000000a00 */
[----:B------:R-:W-:-:S02]  /*02c0*/  ISETP.GE.U32.AND P4, PT, R21, R2, PT ;  /* 0x000000021500720c */ /* 0x000fc40003f86070 */
[----:B------:R-:W-:-:S06]  /*02d0*/  PRMT R11, RZ, 0x7610, R11 ;  /* 0x00007610ff0b7816 */ /* 0x000fcc000000000b */
[----:B------:R1:W2:Y:S05]  /*02e0*/  @!P1 LDG.E.U16 R11, desc[UR4][R12.64] ;  /* 0x000000040c0b9981 */ /* 0x0002aa000c1e1500 */
[----:B-----5:R-:W5:Y:S08]  /*02f0*/  @!P4 LDC.64 R14, c[0x0][0x3a0] ;  /* 0x0000e800ff0ecb82 */ /* 0x020f700000000a00 */
[----:B-1----:R-:W1:Y:S01]  /*0300*/  @!P0 LDC.64 R12, c[0x0][0x3a0] ;  /* 0x0000e800ff0c8b82 */ /* 0x002e620000000a00 */
[----:B----4-:R-:W-:Y:S01]  /*0310*/  @!P2 IMAD.WIDE.U32 R18, R26, 0x2, R18 ;  /* 0x000000021a12a825 */ /* 0x010fe200078e0012 */
[----:B------:R-:W-:-:S02]  /*0320*/  PRMT R26, RZ, 0x7610, R26 ;  /* 0x00007610ff1a7816 */ /* 0x000fc4000000001a */
[----:B------:R-:W-:Y:S01]  /*0330*/  @!P4 IADD3 R21, PT, PT, R0, R21, RZ ;  /* 0x000000150015c210 */ /* 0x000fe20007ffe0ff */
[----:B---3--:R-:W-:Y:S01]  /*0340*/  @!P3 IMAD.WIDE.U32 R28, R24, 0x2, R28 ;  /* 0x00000002181cb825 */ /* 0x008fe200078e001c */
[----:B------:R-:W-:Y:S02]  /*0350*/  PRMT R24, RZ, 0x7610, R24 ;  /* 0x00007610ff187816 */ /* 0x000fe40000000018 */
[----:B------:R3:W4:Y:S01]  /*0360*/  @!P2 LDG.E.U16 R26, desc[UR4][R18.64] ;  /* 0x00000004121aa981 */ /* 0x000722000c1e1500 */
[----:B0-----:R-:W-:Y:S01]  /*0370*/  @!P5 IMAD.WIDE.U32 R16, R27, 0x2, R16 ;  /* 0x000000021b10d825 */ /* 0x001fe200078e0010 */
[----:B------:R-:W-:Y:S02]  /*0380*/  PRMT R27, RZ, 0x7610, R27 ;  /* 0x00007610ff1b7816 */ /* 0x000fe4000000001b */
[----:B------:R-:W4:Y:S01]  /*0390*/  @!P3 LDG.E.U16 R24, desc[UR4][R28.64] ;  /* 0x000000041c18b981 */ /* 0x000f22000c1e1500 */
[----:B-----5:R-:W-:-:S03]  /*03a0*/  @!P4 IMAD.WIDE.U32 R14, R21, 0x2, R14 ;  /* 0x00000002150ec825 */ /* 0x020fc600078e000e */
[----:B------:R-:W5:Y:S01]  /*03b0*/  @!P5 LDG.E.U16 R27, desc[UR4][R16.64] ;  /* 0x00000004101bd981 */ /* 0x000f62000c1e1500 */
[----:B------:R-:W-:Y:S01]  /*03c0*/  PRMT R21, RZ, 0x7610, R21 ;  /* 0x00007610ff157816 */ /* 0x000fe20000000015 */
[----:B-1----:R-:W-:Y:S01]  /*03d0*/  @!P0 IMAD.WIDE.U32 R12, R25, 0x2, R12 ;  /* 0x00000002190c8825 */ /* 0x002fe200078e000c */
[----:B------:R-:W-:-:S04]  /*03e0*/  PRMT R25, RZ, 0x7610, R25 ;  /* 0x00007610ff197816 */ /* 0x000fc80000000019 */
[----:B------:R0:W5:Y:S04]  /*03f0*/  @!P4 LDG.E.U16 R21, desc[UR4][R14.64] ;  /* 0x000000040e15c981 */ /* 0x000168000c1e1500 */
[----:B------:R1:W5:Y:S01]  /*0400*/  @!P0 LDG.E.U16 R25, desc[UR4][R12.64] ;  /* 0x000000040c198981 */ /* 0x000362000c1e1500 */
[----:B---3--:R-:W-:-:S05]  /*0410*/  VIADD R19, R3, 0x100 ;  /* 0x0000010003137836 */ /* 0x008fca0000000000 */
[-C--:B------:R-:W-:Y:S02]  /*0420*/  ISETP.GE.U32.AND P5, PT, R19, R2.reuse, PT ;  /* 0x000000021300720c */ /* 0x080fe40003fa6070 */
[----:B------:R-:W-:-:S11]  /*0430*/  ISETP.GE.U32.AND P0, PT, R3, R2, PT ;  /* 0x000000020300720c */ /* 0x000fd60003f06070 */
[----:B------:R-:W1:Y:S01]  /*0440*/  @!P5 LDC.U16 R18, c[0x0][0x388] ;  /* 0x0000e200ff12db82 */ /* 0x000e620000000400 */
[----:B0-----:R-:W-:-:S07]  /*0450*/  IADD3 R15, PT, PT, R3, 0x180, RZ ;  /* 0x00000180030f7810 */ /* 0x001fce0007ffe0ff */
[----:B------:R-:W0:Y:S01]  /*0460*/  @!P0 LDC.U16 R16, c[0x0][0x388] ;  /* 0x0000e200ff108b82 */ /* 0x000e220000000400 */
[----:B------:R-:W-:Y:S02]  /*0470*/  ISETP.GE.U32.AND P1, PT, R15, R2, PT ;  /* 0x000000020f00720c */ /* 0x000fe40003f26070 */
[----:B------:R-:W-:-:S04]  /*0480*/  IADD3 R15, PT, PT, R3, 0x200, RZ ;  /* 0x00000200030f7810 */ /* 0x000fc80007ffe0ff */
[----:B------:R-:W-:Y:S01]  /*0490*/  ISETP.GE.U32.AND P2, PT, R15, R2, PT ;  /* 0x000000020f00720c */ /* 0x000fe20003f46070 */
[----:B-1----:R-:W-:Y:S02]  /*04a0*/  @!P5 HADD2.F32 R13, -RZ, R18.H0_H0 ;  /* 0x20000012ff0dd230 */ /* 0x002fe40000004100 */
[----:B------:R-:W-:-:S04]  /*04b0*/  VIADD R15, R3, 0x280 ;  /* 0x00000280030f7836 */ /* 0x000fc80000000000 */
[----:B------:R-:W1:Y:S01]  /*04c0*/  @!P1 LDC.U16 R18, c[0x0][0x388] ;  /* 0x0000e200ff129b82 */ /* 0x000e620000000400 */
[-C--:B------:R-:W-:Y:S02]  /*04d0*/  ISETP.GE.U32.AND P3, PT, R15, R2.reuse, PT ;  /* 0x000000020f00720c */ /* 0x080fe40003f66070 */
[C---:B------:R-:W-:Y:S02]  /*04e0*/  IADD3 R15, PT, PT, R3.reuse, 0x380, RZ ;  /* 0x00000380030f7810 */ /* 0x040fe40007ffe0ff */
[----:B------:R-:W-:Y:S02]  /*04f0*/  IADD3 R17, PT, PT, R3, 0x300, RZ ;  /* 0x0000030003117810 */ /* 0x000fe40007ffe0ff */
[-C--:B------:R-:W-:Y:S01]  /*0500*/  ISETP.GE.U32.AND P6, PT, R15, R2.reuse, PT ;  /* 0x000000020f00720c */ /* 0x080fe20003fc6070 */
[----:B------:R-:W-:Y:S02]  /*0510*/  VIADD R15, R3, 0x80 ;  /* 0x00000080030f7836 */ /* 0x000fe40000000000 */
[----:B0-----:R-:W-:Y:S01]  /*0520*/  @!P0 HADD2.F32 R12, -RZ, R16.H0_H0 ;  /* 0x20000010ff0c8230 */ /* 0x001fe20000004100 */
[----:B------:R-:W-:Y:S01]  /*0530*/  ISETP.GE.U32.AND P4, PT, R17, R2, PT ;  /* 0x000000021100720c */ /* 0x000fe20003f86070 */
[----:B------:R-:W0:Y:S01]  /*0540*/  @!P2 LDC.U16 R16, c[0x0][0x388] ;  /* 0x0000e200ff10ab82 */ /* 0x000e220000000400 */
[----:B-1----:R-:W-:Y:S01]  /*0550*/  @!P1 HADD2.F32 R28, -RZ, R18.H0_H0 ;  /* 0x20000012ff1c9230 */ /* 0x002fe20000004100 */
[----:B------:R-:W-:Y:S01]  /*0560*/  @!P0 IADD3 R29, PT, PT, R0, R3, RZ ;  /* 0x00000003001d8210 */ /* 0x000fe20007ffe0ff */
[----:B0-----:R-:W-:Y:S01]  /*0570*/  @!P2 HADD2.F32 R18, -RZ, R16.H0_H0 ;  /* 0x20000010ff12a230 */ /* 0x001fe20000004100 */
[----:B------:R-:W-:Y:S01]  /*0580*/  @!P0 MOV R3, R15 ;  /* 0x0000000f00038202 */ /* 0x000fe20000000f00 */
[----:B------:R-:W-:Y:S04]  /*0590*/  BSSY.RECONVERGENT B0, `(.L_x_3183) ;  /* 0x0000061000007945 */ /* 0x000fe80003800200 */
[----:B------:R-:W-:Y:S01]  /*05a0*/  BSSY.RELIABLE B1, `(.L_x_3184) ;  /* 0x0000059000017945 */ /* 0x000fe20003800100 */
[----:B--2---:R-:W-:-:S06]  /*05b0*/  @!P5 HADD2.F32 R22, -RZ, R22.H0_H0 ;  /* 0x20000016ff16d230 */ /* 0x004fcc0000004100 */
[----:B------:R-:W0:Y:S02]  /*05c0*/  @!P5 MUFU.LG2 R22, R22 ;  /* 0x000000160016d308 */ /* 0x000e240000000c00 */
[----:B0-----:R-:W-:Y:S02]  /*05d0*/  @!P5 FMUL.FTZ R13, R13, R22 ;  /* 0x000000160d0dd220 */ /* 0x001fe40000410000 */
[----:B------:R-:W0:Y:S04]  /*05e0*/  @!P6 LDC.U16 R22, c[0x0][0x388] ;  /* 0x0000e200ff16eb82 */ /* 0x000e280000000400 */
[----:B------:R-:W1:Y:S01]  /*05f0*/  @!P5 MUFU.EX2 R13, R13 ;  /* 0x0000000d000dd308 */ /* 0x000e620000000800 */
[----:B------:R-:W-:-:S06]  /*0600*/  @!P0 HADD2.F32 R23, -RZ, R23.H0_H0 ;  /* 0x20000017ff178230 */ /* 0x000fcc0000004100 */
[----:B------:R-:W2:Y:S01]  /*0610*/  @!P0 MUFU.LG2 R23, R23 ;  /* 0x0000001700178308 */ /* 0x000ea20000000c00 */
[----:B-1----:R-:W-:Y:S02]  /*0620*/  @!P5 F2FP.F16.F32.PACK_AB R4, RZ, R13 ;  /* 0x0000000dff04d23e */ /* 0x002fe400000000ff */
[----:B------:R-:W-:Y:S01]  /*0630*/  ISETP.GE.U32.AND P5, PT, R15, R2, PT ;  /* 0x000000020f00720c */ /* 0x000fe20003fa6070 */
[----:B------:R-:W-:-:S06]  /*0640*/  @!P1 HADD2.F32 R11, -RZ, R11.H0_H0 ;  /* 0x2000000bff0b9230 */ /* 0x000fcc0000004100 */
[----:B------:R-:W1:Y:S01]  /*0650*/  @!P1 MUFU.LG2 R11, R11 ;  /* 0x0000000b000b9308 */ /* 0x000e620000000c00 */
[----:B--2---:R-:W-:Y:S02]  /*0660*/  @!P0 FMUL.FTZ R12, R12, R23 ;  /* 0x000000170c0c8220 */ /* 0x004fe40000410000 */
[----:B------:R-:W2:Y:S05]  /*0670*/  @!P4 LDC.U16 R23, c[0x0][0x388] ;  /* 0x0000e200ff17cb82 */ /* 0x000eaa0000000400 */
[----:B------:R3:W0:Y:S01]  /*0680*/  @!P0 MUFU.EX2 R14, R12 ;  /* 0x0000000c000e8308 */ /* 0x0006220000000800 */
[----:B----4-:R-:W-:Y:S02]  /*0690*/  @!P3 HADD2.F32 R19, -RZ, R26.H0_H0 ;  /* 0x2000001aff13b230 */ /* 0x010fe40000004100 */
[----:B---3--:R-:W3:Y:S01]  /*06a0*/  @!P0 LDC.64 R12, c[0x0][0x398] ;  /* 0x0000e600ff0c8b82 */ /* 0x008ee20000000a00 */
[----:B------:R-:W-:-:S02]  /*06b0*/  @!P2 HADD2.F32 R17, -RZ, R24.H0_H0 ;  /* 0x20000018ff11a230 */ /* 0x000fc40000004100 */
[----:B-----5:R-:W-:-:S05]  /*06c0*/  @!P4 HADD2.F32 R26, -RZ, R27.H0_H0 ;  /* 0x2000001bff1ac230 */ /* 0x020fca0000004100 */
[----:B------:R-:W4:Y:S08]  /*06d0*/  @!P3 LDC.U16 R24, c[0x0][0x388] ;  /* 0x0000e200ff18bb82 */ /* 0x000f300000000400 */
[----:B------:R-:W5:Y:S01]  /*06e0*/  @!P5 LDC.U16 R27, c[0x0][0x388] ;  /* 0x0000e200ff1bdb82 */ /* 0x000f620000000400 */
[----:B------:R-:W-:Y:S02]  /*06f0*/  @!P6 HADD2.F32 R21, -RZ, R21.H0_H0 ;  /* 0x20000015ff15e230 */ /* 0x000fe40000004100 */
[----:B-1----:R-:W-:Y:S01]  /*0700*/  @!P1 FMUL.FTZ R16, R28, R11 ;  /* 0x0000000b1c109220 */ /* 0x002fe20000410000 */
[----:B------:R-:W-:Y:S01]  /*0710*/  @!P5 HADD2.F32 R25, -RZ, R25.H0_H0 ;  /* 0x20000019ff19d230 */ /* 0x000fe20000004100 */
[----:B------:R-:W1:Y:S08]  /*0720*/  @!P2 MUFU.LG2 R17, R17 ;  /* 0x000000110011a308 */ /* 0x000e700000000c00 */
[----:B------:R-:W3:Y:S08]  /*0730*/  @!P3 MUFU.LG2 R19, R19 ;  /* 0x000000130013b308 */ /* 0x000ef00000000c00 */
[----:B------:R-:W3:Y:S08]  /*0740*/  @!P4 MUFU.LG2 R26, R26 ;  /* 0x0000001a001ac308 */ /* 0x000ef00000000c00 */
[----:B------:R-:W3:Y:S08]  /*0750*/  @!P6 MUFU.LG2 R21, R21 ;  /* 0x000000150015e308 */ /* 0x000ef00000000c00 */
[----:B------:R-:W3:Y:S01]  /*0760*/  @!P5 MUFU.LG2 R11, R25 ;  /* 0x00000019000bd308 */ /* 0x000ee20000000c00 */
[----:B0-----:R-:W-:Y:S01]  /*0770*/  @!P0 F2FP.F16.F32.PACK_AB R20, RZ, R14 ;  /* 0x0000000eff14823e */ /* 0x001fe200000000ff */
[----:B----4-:R-:W-:-:S02]  /*0780*/  @!P3 HADD2.F32 R24, -RZ, R24.H0_H0 ;  /* 0x20000018ff18b230 */ /* 0x010fc40000004100 */
[----:B--2---:R-:W-:Y:S02]  /*0790*/  @!P4 HADD2.F32 R23, -RZ, R23.H0_H0 ;  /* 0x20000017ff17c230 */ /* 0x004fe40000004100 */
[----:B------:R-:W-:Y:S02]  /*07a0*/  @!P6 HADD2.F32 R22, -RZ, R22.H0_H0 ;  /* 0x20000016ff16e230 */ /* 0x000fe40000004100 */
[----:B-----5:R-:W-:Y:S02]  /*07b0*/  @!P5 HADD2.F32 R14, -RZ, R27.H0_H0 ;  /* 0x2000001bff0ed230 */ /* 0x020fe40000004100 */
[----:B-1----:R-:W-:Y:S01]  /*07c0*/  @!P2 FMUL.FTZ R17, R18, R17 ;  /* 0x000000111211a220 */ /* 0x002fe20000410000 */
[----:B---3--:R-:W-:-:S04]  /*07d0*/  @!P0 IMAD.WIDE.U32 R12, R29, 0x2, R12 ;  /* 0x000000021d0c8825 */ /* 0x008fc800078e000c */
[----:B------:R-:W-:Y:S01]  /*07e0*/  @!P3 FMUL.FTZ R19, R24, R19 ;  /* 0x000000131813b220 */ /* 0x000fe20000410000 */
[----:B------:R-:W-:Y:S01]  /*07f0*/  @!P4 FMUL.FTZ R23, R23, R26 ;  /* 0x0000001a1717c220 */ /* 0x000fe20000410000 */
[----:B------:R-:W-:Y:S01]  /*0800*/  @!P6 FMUL.FTZ R21, R22, R21 ;  /* 0x000000151615e220 */ /* 0x000fe20000410000 */
[----:B------:R-:W-:Y:S01]  /*0810*/  @!P5 FMUL.FTZ R11, R14, R11 ;  /* 0x0000000b0e0bd220 */ /* 0x000fe20000410000 */
[----:B------:R0:W-:Y:S01]  /*0820*/  @!P0 STG.E.U16 desc[UR4][R12.64], R20 ;  /* 0x000000140c008986 */ /* 0x0001e2000c101504 */
[----:B------:R-:W-:Y:S01]  /*0830*/  ISETP.GE.U32.AND P0, PT, R3, R2, PT ;  /* 0x000000020300720c */ /* 0x000fe20003f06070 */
[----:B------:R-:W1:Y:S04]  /*0840*/  @!P1 MUFU.EX2 R16, R16 ;  /* 0x0000001000109308 */ /* 0x000e680000000800 */
[----:B------:R-:W2:Y:S04]  /*0850*/  @!P2 MUFU.EX2 R17, R17 ;  /* 0x000000110011a308 */ /* 0x000ea80000000800 */
[----:B------:R-:W3:Y:S04]  /*0860*/  @!P3 MUFU.EX2 R19, R19 ;  /* 0x000000130013b308 */ /* 0x000ee80000000800 */
[----:B------:R-:W4:Y:S04]  /*0870*/  @!P4 MUFU.EX2 R23, R23 ;  /* 0x000000170017c308 */ /* 0x000f280000000800 */
[----:B------:R-:W5:Y:S04]  /*0880*/  @!P6 MUFU.EX2 R21, R21 ;  /* 0x000000150015e308 */ /* 0x000f680000000800 */
[----:B------:R-:W0:Y:S01]  /*0890*/  @!P5 MUFU.EX2 R11, R11 ;  /* 0x0000000b000bd308 */ /* 0x000e220000000800 */
[----:B-1----:R-:W-:-:S02]  /*08a0*/  @!P1 F2FP.F16.F32.PACK_AB R5, RZ, R16 ;  /* 0x00000010ff05923e */ /* 0x002fc400000000ff */
[----:B--2---:R-:W-:Y:S02]  /*08b0*/  @!P2 F2FP.F16.F32.PACK_AB R6, RZ, R17 ;  /* 0x00000011ff06a23e */ /* 0x004fe400000000ff */
[----:B---3--:R-:W-:Y:S02]  /*08c0*/  @!P3 F2FP.F16.F32.PACK_AB R7, RZ, R19 ;  /* 0x00000013ff07b23e */ /* 0x008fe400000000ff */
[----:B----4-:R-:W-:Y:S02]  /*08d0*/  @!P4 F2FP.F16.F32.PACK_AB R8, RZ, R23 ;  /* 0x00000017ff08c23e */ /* 0x010fe400000000ff */
[----:B-----5:R-:W-:Y:S02]  /*08e0*/  @!P6 F2FP.F16.F32.PACK_AB R9, RZ, R21 ;  /* 0x00000015ff09e23e */ /* 0x020fe400000000ff */
[----:B0-----:R-:W-:Y:S01]  /*08f0*/  @!P5 F2FP.F16.F32.PACK_AB R10, RZ, R11 ;  /* 0x0000000bff0ad23e */ /* 0x001fe200000000ff */
[----:B------:R-:W-:Y:S06]  /*0900*/  @P0 BRA `(.L_x_3185) ;  /* 0x0000000000300947 */ /* 0x000fec0003800000 */
        /* <DEDUP_REMOVED lines=8> */
[----:B------:R-:W-:Y:S02]  /*0990*/  IADD3 R13, PT, PT, R0, R3, RZ ;  /* 0x00000003000d7210 */ /* 0x000fe40007ffe0ff */
[----:B------:R-:W-:-:S03]  /*09a0*/  IADD3 R3, PT, PT, R3, 0x80, RZ ;  /* 0x0000008003037810 */ /* 0x000fc60007ffe0ff */
[----:B0-----:R-:W-:-:S05]  /*09b0*/  IMAD.WIDE.U32 R10, R13, 0x2, R10 ;  /* 0x000000020d0a7825 */ /* 0x001fca00078e000a */
[----:B------:R0:W-:Y:S02]  /*09c0*/  STG.E.U16 desc[UR4][R10.64], R4 ;  /* 0x000000040a007986 */ /* 0x0001e4000c101504 */
.L_x_3185:
[----:B------:R-:W-:-:S13]  /*09d0*/  ISETP.GE.U32.AND P0, PT, R3, R2, PT ;  /* 0x000000020300720c */ /* 0x000fda0003f06070 */
[----:B------:R-:W-:Y:S05]  /*09e0*/  @P0 BRA `(.L_x_3187) ;  /* 0x0000000000300947 */ /* 0x000fea0003800000 */
[----:B0-----:R-:W0:Y:S01]  /*09f0*/  LDC.64 R10, c[0x0][0x398] ;  /* 0x0000e600ff0a7b82 */ /* 0x001e220000000a00 */
[----:B------:R-:W-:Y:S01]  /*0a00*/  IADD3 R13, PT, PT, R0, R3, RZ ;  /* 0x00000003000d7210 */ /* 0x000fe20007ffe0ff */
[----:B------:R-:W-:-:S04]  /*0a10*/  VIADD R3, R3, 0x80 ;  /* 0x0000008003037836 */ /* 0x000fc80000000000 */
[----:B0-----:R-:W-:-:S05]  /*0a20*/  IMAD.WIDE.U32 R10, R13, 0x2, R10 ;  /* 0x000000020d0a7825 */ /* 0x001fca00078e000a */
[----:B------:R1:W-:Y:S02]  /*0a30*/  STG.E.U16 desc[UR4][R10.64], R5 ;  /* 0x000000050a007986 */ /* 0x0003e4000c101504 */
.L_x_3186:
[----:B------:R-:W-:-:S13]  /*0a40*/  ISETP.GE.U32.AND P0, PT, R3, R2, PT ;  /* 0x000000020300720c */ /* 0x000fda0003f06070 */
[----:B------:R-:W-:Y:S05]  /*0a50*/  @P0 BRA `(.L_x_3188) ;  /* 0x0000000000340947 */ /* 0x000fea0003800000 */
[----:B-1----:R-:W1:Y:S01]  /*0a60*/  LDC.64 R4, c[0x0][0x398] ;  /* 0x0000e600ff047b82 */ /* 0x002e620000000a00 */
[----:B------:R-:W-:Y:S02]  /*0a70*/  IADD3 R11, PT, PT, R0, R3, RZ ;  /* 0x00000003000b7210 */ /* 0x000fe40007ffe0ff */
[----:B------:R-:W-:-:S03]  /*0a80*/  IADD3 R3, PT, PT, R3, 0x80, RZ ;  /* 0x0000008003037810 */ /* 0x000fc60007ffe0ff */
[----:B-1----:R-:W-:-:S05]  /*0a90*/  IMAD.WIDE.U32 R4, R11, 0x2, R4 ;  /* 0x000000020b047825 */ /* 0x002fca00078e0004 */
[----:B------:R1:W-:Y:S02]  /*0aa0*/  STG.E.U16 desc[UR4][R4.64], R6 ;  /* 0x0000000604007986 */ /* 0x0003e4000c101504 */
.L_x_3187:
        /* <DEDUP_REMOVED lines=8> */
.L_x_3188:
[----:B------:R-:W-:Y:S05]  /*0b30*/  BSYNC.RELIABLE B1 ;  /* 0x0000000000017941 */ /* 0x000fea0003800100 */
.L_x_3184:
[----:B------:R-:W-:-:S13]  /*0b40*/  ISETP.GE.U32.AND P0, PT, R3, R2, PT ;  /* 0x000000020300720c */ /* 0x000fda0003f06070 */
[----:B-12---:R-:W1:Y:S01]  /*0b50*/  @!P0 LDC.64 R4, c[0x0][0x398] ;  /* 0x0000e600ff048b82 */ /* 0x006e620000000a00 */
[----:B------:R-:W-:Y:S02]  /*0b60*/  @!P0 IADD3 R7, PT, PT, R0, R3, RZ ;  /* 0x0000000300078210 */ /* 0x000fe40007ffe0ff */
[----:B------:R-:W-:-:S03]  /*0b70*/  @!P0 IADD3 R3, PT, PT, R3, 0x80, RZ ;  /* 0x0000008003038810 */ /* 0x000fc60007ffe0ff */
[----:B-1----:R-:W-:-:S05]  /*0b80*/  @!P0 IMAD.WIDE.U32 R4, R7, 0x2, R4 ;  /* 0x0000000207048825 */ /* 0x002fca00078e0004 */
[----:B------:R2:W-:Y:S02]  /*0b90*/  @!P0 STG.E.U16 desc[UR4][R4.64], R8 ;  /* 0x0000000804008986 */ /* 0x0005e4000c101504 */
.L_x_3189:
[----:B------:R-:W-:Y:S05]  /*0ba0*/  BSYNC.RECONVERGENT B0 ;  /* 0x0000000000007941 */ /* 0x000fea0003800200 */
.L_x_3183:
        /* <DEDUP_REMOVED lines=8> */
.L_x_3182:
[----:B------:R-:W0:Y:S01]  /*0c30*/  S2R R2, SR_TID.X ;  /* 0x0000000000027919 */ /* 0x000e220000002100 */
[----:B------:R-:W1:Y:S08]  /*0c40*/  LDC.64 R4, c[0x0][0x3a0] ;  /* 0x0000e800ff047b82 */ /* 0x000e700000000a00 */
[----:B------:R-:W2:Y:S01]  /*0c50*/  LDC.U16 R14, c[0x0][0x388] ;  /* 0x0000e200ff0e7b82 */ /* 0x000ea20000000400 */
[----:B-1----:R-:W-:-:S04]  /*0c60*/  IMAD.WIDE.U32 R4, R0, 0x2, R4 ;  /* 0x0000000200047825 */ /* 0x002fc800078e0004 */
[----:B0-----:R-:W-:-:S05]  /*0c70*/  IMAD.WIDE.U32 R4, R2, 0x4, R4 ;  /* 0x0000000402047825 */ /* 0x001fca00078e0004 */
[----:B------:R-:W3:Y:S04]  /*0c80*/  LDG.E R6, desc[UR4][R4.64+0x200] ;  /* 0x0002000404067981 */ /* 0x000ee8000c1e1900 */
[----:B------:R-:W4:Y:S04]  /*0c90*/  LDG.E R7, desc[UR4][R4.64+0x400] ;  /* 0x0004000404077981 */ /* 0x000f28000c1e1900 */
[----:B------:R-:W5:Y:S04]  /*0ca0*/  LDG.E R8, desc[UR4][R4.64+0x600] ;  /* 0x0006000404087981 */ /* 0x000f68000c1e1900 */
[----:B------:R0:W5:Y:S01]  /*0cb0*/  LDG.E R3, desc[UR4][R4.64] ;  /* 0x0000000404037981 */ /* 0x000162000c1e1900 */
[----:B--2---:R-:W-:Y:S01]  /*0cc0*/  HADD2.F32 R14, -RZ, R14.H0_H0 ;  /* 0x2000000eff0e7230 */ /* 0x004fe20000004100 */
[----:B0-----:R-:W0:Y:S02]  /*0cd0*/  LDC.64 R4, c[0x0][0x398] ;  /* 0x0000e600ff047b82 */ /* 0x001e240000000a00 */
[----:B0-----:R-:W-:-:S04]  /*0ce0*/  IMAD.WIDE.U32 R4, R0, 0x2, R4 ;  /* 0x0000000200047825 */ /* 0x001fc800078e0004 */
[----:B------:R-:W-:-:S04]  /*0cf0*/  IMAD.WIDE.U32 R4, R2, 0x4, R4 ;  /* 0x0000000402047825 */ /* 0x000fc800078e0004 */
[--C-:B---3--:R-:W-:Y:S02]  /*0d00*/  HADD2.F32 R11, -RZ, R6.reuse.H0_H0 ;  /* 0x20000006ff0b7230 */ /* 0x108fe40000004100 */
[----:B------:R-:W-:Y:S02]  /*0d10*/  HADD2.F32 R6, -RZ, R6.H1_H1 ;  /* 0x30000006ff067230 */ /* 0x000fe40000004100 */
[--C-:B----4-:R-:W-:Y:S02]  /*0d20*/  HADD2.F32 R12, -RZ, R7.reuse.H0_H0 ;  /* 0x20000007ff0c7230 */ /* 0x110fe40000004100 */
[----:B------:R-:W-:Y:S02]  /*0d30*/  HADD2.F32 R7, -RZ, R7.H1_H1 ;  /* 0x30000007ff077230 */ /* 0x000fe40000004100 */
[--C-:B-----5:R-:W-:Y:S02]  /*0d40*/  HADD2.F32 R13, -RZ, R8.reuse.H0_H0 ;  /* 0x20000008ff0d7230 */ /* 0x120fe40000004100 */
[----:B------:R-:W-:-:S02]  /*0d50*/  HADD2.F32 R8, -RZ, R8.H1_H1 ;  /* 0x30000008ff087230 */ /* 0x000fc40000004100 */
[--C-:B------:R-:W-:Y:S02]  /*0d60*/  HADD2.F32 R9, -RZ, R3.reuse.H0_H0 ;  /* 0x20000003ff097230 */ /* 0x100fe40000004100 */
[----:B------:R-:W-:Y:S01]  /*0d70*/  HADD2.F32 R3, -RZ, R3.H1_H1 ;  /* 0x30000003ff037230 */ /* 0x000fe20000004100 */
[----:B------:R-:W-:Y:S08]  /*0d80*/  MUFU.LG2 R11, R11 ;  /* 0x0000000b000b7308 */ /* 0x000ff00000000c00 */
[----:B------:R-:W0:Y:S08]  /*0d90*/  MUFU.LG2 R9, R9 ;  /* 0x0000000900097308 */ /* 0x000e300000000c00 */
[----:B------:R0:W1:Y:S08]  /*0da0*/  MUFU.LG2 R10, R3 ;  /* 0x00000003000a7308 */ /* 0x0000700000000c00 */
[----:B------:R-:W2:Y:S08]  /*0db0*/  MUFU.LG2 R6, R6 ;  /* 0x0000000600067308 */ /* 0x000eb00000000c00 */
[----:B------:R-:W3:Y:S08]  /*0dc0*/  MUFU.LG2 R12, R12 ;  /* 0x0000000c000c7308 */ /* 0x000ef00000000c00 */
[----:B------:R-:W4:Y:S08]  /*0dd0*/  MUFU.LG2 R7, R7 ;  /* 0x0000000700077308 */ /* 0x000f300000000c00 */
[----:B------:R-:W5:Y:S08]  /*0de0*/  MUFU.LG2 R13, R13 ;  /* 0x0000000d000d7308 */ /* 0x000f700000000c00 */
[----:B------:R-:W5:Y:S01]  /*0df0*/  MUFU.LG2 R8, R8 ;  /* 0x0000000800087308 */ /* 0x000f620000000c00 */
[C---:B0-----:R-:W-:Y:S01]  /*0e00*/  FMUL.FTZ R3, R14.reuse, R9 ;  /* 0x000000090e037220 */ /* 0x041fe20000410000 */
[C---:B-1----:R-:W-:Y:S01]  /*0e10*/  FMUL.FTZ R10, R14.reuse, R10 ;  /* 0x0000000a0e0a7220 */ /* 0x042fe20000410000 */
[C---:B------:R-:W-:Y:S01]  /*0e20*/  FMUL.FTZ R11, R14.reuse, R11 ;  /* 0x0000000b0e0b7220 */ /* 0x040fe20000410000 */
[C---:B--2---:R-:W-:Y:S01]  /*0e30*/  FMUL.FTZ R6, R14.reuse, R6 ;  /* 0x000000060e067220 */ /* 0x044fe20000410000 */
[C---:B---3--:R-:W-:Y:S01]  /*0e40*/  FMUL.FTZ R12, R14.reuse, R12 ;  /* 0x0000000c0e0c7220 */ /* 0x048fe20000410000 */
[C---:B----4-:R-:W-:Y:S01]  /*0e50*/  FMUL.FTZ R7, R14.reuse, R7 ;  /* 0x000000070e077220 */ /* 0x050fe20000410000 */
[C---:B-----5:R-:W-:Y:S01]  /*0e60*/  FMUL.FTZ R13, R14.reuse, R13 ;  /* 0x0000000d0e0d7220 */ /* 0x060fe20000410000 */
[----:B------:R-:W-:Y:S01]  /*0e70*/  MUFU.EX2 R3, R3 ;  /* 0x0000000300037308 */ /* 0x000fe20000000800 */
[----:B------:R-:W-:-:S03]  /*0e80*/  FMUL.FTZ R8, R14, R8 ;  /* 0x000000080e087220 */ /* 0x000fc60000410000 */
[----:B------:R-:W0:Y:S04]  /*0e90*/  MUFU.EX2 R10, R10 ;  /* 0x0000000a000a7308 */ /* 0x000e280000000800 */
[----:B------:R-:W-:Y:S04]  /*0ea0*/  MUFU.EX2 R11, R11 ;  /* 0x0000000b000b7308 */ /* 0x000fe80000000800 */
[----:B------:R-:W1:Y:S04]  /*0eb0*/  MUFU.EX2 R6, R6 ;  /* 0x0000000600067308 */ /* 0x000e680000000800 */
[----:B------:R-:W-:Y:S04]  /*0ec0*/  MUFU.EX2 R12, R12 ;  /* 0x0000000c000c7308 */ /* 0x000fe80000000800 */
[----:B------:R-:W2:Y:S04]  /*0ed0*/  MUFU.EX2 R7, R7 ;  /* 0x0000000700077308 */ /* 0x000ea80000000800 */
[----:B------:R-:W-:Y:S04]  /*0ee0*/  MUFU.EX2 R13, R13 ;  /* 0x0000000d000d7308 */ /* 0x000fe80000000800 */
[----:B------:R-:W3:Y:S01]  /*0ef0*/  MUFU.EX2 R8, R8 ;  /* 0x0000000800087308 */ /* 0x000ee20000000800 */
[----:B0-----:R-:W-:-:S02]  /*0f00*/  F2FP.F16.F32.PACK_AB R3, R10, R3 ;  /* 0x000000030a03723e */ /* 0x001fc400000000ff */
[----:B-1----:R-:W-:Y:S02]  /*0f10*/  F2FP.F16.F32.PACK_AB R11, R6, R11 ;  /* 0x0000000b060b723e */ /* 0x002fe400000000ff */
[----:B--2---:R-:W-:Y:S01]  /*0f20*/  F2FP.F16.F32.PACK_AB R9, R7, R12 ;  /* 0x0000000c0709723e */ /* 0x004fe200000000ff */
[----:B------:R-:W-:Y:S01]  /*0f30*/  STG.E desc[UR4][R4.64], R3 ;  /* 0x0000000304007986 */ /* 0x000fe2000c101904 */
[----:B---3--:R-:W-:-:S03]  /*0f40*/  F2FP.F16.F32.PACK_AB R15, R8, R13 ;  /* 0x0000000d080f723e */ /* 0x008fc600000000ff */
[----:B------:R-:W-:Y:S04]  /*0f50*/  STG.E desc[UR4][R4.64+0x200], R11 ;  /* 0x0002000b04007986 */ /* 0x000fe8000c101904 */
[----:B------:R-:W-:Y:S04]  /*0f60*/  STG.E desc[UR4][R4.64+0x400], R9 ;  /* 0x0004000904007986 */ /* 0x000fe8000c101904 */
[----:B------:R-:W-:Y:S01]  /*0f70*/  STG.E desc[UR4][R4.64+0x600], R15 ;  /* 0x0006000f04007986 */ /* 0x000fe2000c101904 */
[----:B------:R-:W-:Y:S05]  /*0f80*/  EXIT ;  /* 0x000000000000794d */ /* 0x000fea0003800000 */
.L_x_3190:
        /* <DEDUP_REMOVED lines=15> */
.L_x_60734:


//--------------------- .text._ZN2at6native29vectorized_elementwise_kernelILi4EZNS0_50_GLOBAL__N__2680c7bb_12_PowKernel_cu_7dd49032_317029pow_tensor_scalar_kernel_implIN3c104HalfES5_EEvRNS_18TensorIteratorBaseET0_EUlS5_E2_St5arrayIPcLm2EEEEviS8_T1_ --------------------------
	.section	.text._ZN2at6native29vectorized_elementwise_kernelILi4EZNS0_50_GLOBAL__N__2680c7bb_12_PowKernel_cu_7dd49032_317029pow_tensor_scalar_kernel_implIN3c104HalfES5_EEvRNS_18TensorIteratorBaseET0_EUlS5_E2_St5arrayIPcLm2EEEEviS8_T1_,"ax",@progbits
	.align	128
        .global         _ZN2at6native29vectorized_elementwise_kernelILi4EZNS0_50_GLOBAL__N__2680c7bb_12_PowKernel_cu_7dd49032_317029pow_tensor_scalar_kernel_implIN3c104HalfES5_EEvRNS_18TensorIteratorBaseET0_EUlS5_E2_St5arrayIPcLm2EEEEviS8_T1_
        .type           _ZN2at6native29vectorized_elementwise_kernelILi4EZNS0_50_GLOBAL__N__2680c7bb_12_PowKernel_cu_7dd49032_317029pow_tensor_scalar_kernel_implIN3c104HalfES5_EEvRNS_18TensorIteratorBaseET0_EUlS5_E2_St5arrayIPcLm2EEEEviS8_T1_,@function
        .size           _ZN2at6native29vectorized_elementwise_kernelILi4EZNS0_50_GLOBAL__N__2680c7bb_12_PowKernel_cu_7dd49032_317029pow_tensor_scalar_kernel_implIN3c104HalfES5_EEvRNS_18TensorIteratorBaseET0_EUlS5_E2_St5arrayIPcLm2EEEEviS8_T1_,(.L_x_60735 - _ZN2at6native29vectorized_elementwise_kernelILi4EZNS0_50_GLOBAL__N__2680c7bb_12_PowKernel_cu_7dd49032_317029pow_tensor_scalar_kernel_implIN3c104HalfES5_EEvRNS_18TensorIteratorBaseET0_EUlS5_E2_St5arrayIPcLm2EEEEviS8_T1_)
        .other          _ZN2at6native29vectorized_elementwise_kernelILi4EZNS0_50_GLOBAL__N__2680c7bb_12_PowKernel_cu_7dd49032_317029pow_tensor_scalar_kernel_implIN3c104HalfES5_EEvRNS_18TensorIteratorBaseET0_EUlS5_E2_St5arrayIPcLm2EEEEviS8_T1_,@"STO_CUDA_ENTRY STV_DEFAULT"
_ZN2at6native29vectorized_elementwise_kernelILi4EZNS0_50_GLOBAL__N__2680c7bb_12_PowKernel_cu_7dd49032_317029pow_tensor_scalar_kernel_implIN3c104HalfES5_EEvRNS_18TensorIteratorBaseET0_EUlS5_E2_St5arrayIPcLm2EEEEviS8_T1_:
.text._ZN2at6native29vectorized_elementwise_kernelILi4EZNS0_50_GLOBAL__N__2680c7bb_12_PowKernel_cu_7dd49032_317029pow_tensor_scalar_kernel_implIN3c104HalfES5_EEvRNS_18TensorIteratorBaseET0_EUlS5_E2_St5arrayIPcLm2EEEEviS8_T1_:
        /* <DEDUP_REMOVED lines=157> */
.L_x_3194:
[----:B------:R-:W-:-:S13]  /*09d0*/  ISETP.GE.U32.AND P0, PT, R3, R2, PT ;  /* 0x000000020300720c */ /* 0x000fda0003f06070 */
[----:B------:R-:W-:Y:S05]  /*09e0*/  @P0 BRA `(.L_x_3196) ;  /* 0x0000000000300947 */ /* 0x000fea0003800000 */
[----:B0-----:R-:W0:Y:S01]  /*09f0*/  LDC.64 R10, c[0x0][0x398] ;  /* 0x0000e600ff0a7b82 */ /* 0x001e220000000a00 */
[----:B------:R-:W-:Y:S01]  /*0a00*/  IADD3 R13, PT, PT, R0, R3, RZ ;  /* 0x00000003000d7210 */ /* 0x000fe20007ffe0ff */
[----:B------:R-:W-:-:S04]  /*0a10*/  VIADD R3, R3, 0x80 ;  /* 0x0000008003037836 */ /* 0x000fc80000000000 */
[----:B0-----:R-:W-:-:S05]  /*0a20*/  IMAD.WIDE.U32 R10, R13, 0x2, R10 ;  /* 0x000000020d0a7825 */ /* 0x001fca00078e000a */
[----:B------:R1:W-:Y:S02]  /*0a30*/  STG.E.U16 desc[UR4][R10.64], R5 ;  /* 0x000000050a007986 */ /* 0x0003e4000c101504 */
.L_x_3195:
[----:B------:R-:W-:-:S13]  /*0a40*/  ISETP.GE.U32.AND P0, PT, R3, R2, PT ;  /* 0x000000020300720c */ /* 0x000fda0003f06070 */
[----:B------:R-:W-:Y:S05]  /*0a50*/  @P0 BRA `(.L_x_3197) ;  /* 0x0000000000340947 */ /* 0x000fea0003800000 */
[----:B-1----:R-:W1:Y:S01]  /*0a60*/  LDC.64 R4, c[0x0][0x398] ;  /* 0x0000e600ff047b82 */ /* 0x002e620000000a00 */
[----:B------:R-:W-:Y:S02]  /*0a70*/  IADD3 R11, PT, PT, R0, R3, RZ ;  /* 0x00000003000b7210 */ /* 0x000fe40007ffe0ff */
[----:B------:R-:W-:-:S03]  /*0a80*/  IADD3 R3, PT, PT, R3, 0x80, RZ ;  /* 0x0000008003037810 */ /* 0x000fc60007ffe0ff */
[----:B-1----:R-:W-:-:S05]  /*0a90*/  IMAD.WIDE.U32 R4, R11, 0x2, R4 ;  /* 0x000000020b047825 */ /* 0x002fca00078e0004 */
[----:B------:R1:W-:Y:S02]  /*0aa0*/  STG.E.U16 desc[UR4][R4.64], R6 ;  /* 0x0000000604007986 */ /* 0x0003e4000c101504 */
.L_x_3196:
        /* <DEDUP_REMOVED lines=8> */
.L_x_3197:
[----:B------:R-:W-:Y:S05]  /*0b30*/  BSYNC.RELIABLE B1 ;  /* 0x0000000000017941 */ /* 0x000fea0003800100 */
.L_x_3193:
[----:B------:R-:W-:-:S13]  /*0b40*/  ISETP.GE.U32.AND P0, PT, R3, R2, PT ;  /* 0x000000020300720c */ /* 0x000fda0003f06070 */
[----:B-12---:R-:W1:Y:S01]  /*0b50*/  @!P0 LDC.64 R4, c[0x0][0x398] ;  /* 0x0000e600ff048b82 */ /* 0x006e620000000a00 */
[----:B------:R-:W-:Y:S02]  /*0b60*/  @!P0 IADD3 R7, PT, PT, R0, R3, RZ ;  /* 0x0000000300078210 */ /* 0x000fe40007ffe0ff */
[----:B------:R-:W-:-:S03]  /*0b70*/  @!P0 IADD3 R3, PT, PT, R3, 0x80, RZ ;  /* 0x0000008003038810 */ /* 0x000fc60007ffe0ff */
[----:B-1----:R-:W-:-:S05]  /*0b80*/  @!P0 IMAD.WIDE.U32 R4, R7, 0x2, R4 ;  /* 0x0000000207048825 */ /* 0x002fca00078e0004 */
[----:B------:R2:W-:Y:S02]  /*0b90*/  @!P0 STG.E.U16 desc[UR4][R4.64], R8 ;  /* 0x0000000804008986 */ /* 0x0005e4000c101504 */
.L_x_3198:
[----:B------:R-:W-:Y:S05]  /*0ba0*/  BSYNC.RECONVERGENT B0 ;  /* 0x0000000000007941 */ /* 0x000fea0003800200 */
.L_x_3192:
        /* <DEDUP_REMOVED lines=8> */
.L_x_3191:
[----:B------:R-:W0:Y:S01]  /*0c30*/  S2R R2, SR_TID.X ;  /* 0x0000000000027919 */ /* 0x000e220000002100 */
[----:B------:R-:W1:Y:S08]  /*0c40*/  LDC.64 R4, c[0x0][0x3a0] ;  /* 0x0000e800ff047b82 */ /* 0x000e700000000a00 */
[----:B------:R-:W2:Y:S01]  /*0c50*/  LDC.U16 R13, c[0x0][0x388] ;  /* 0x0000e200ff0d7b82 */ /* 0x000ea20000000400 */
[----:B-1----:R-:W-:-:S04]  /*0c60*/  IMAD.WIDE.U32 R4, R0, 0x2, R4 ;  /* 0x0000000200047825 */ /* 0x002fc800078e0004 */
[----:B0-----:R-:W-:-:S05]  /*0c70*/  IMAD.WIDE.U32 R6, R2, 0x8, R4 ;  /* 0x0000000802067825 */ /* 0x001fca00078e0004 */
[----:B------:R-:W3:Y:S04]  /*0c80*/  LDG.E.64 R10, desc[UR4][R6.64] ;  /* 0x00000004060a7981 */ /* 0x000ee8000c1e1b00 */
[----:B------:R-:W4:Y:S01]  /*0c90*/  LDG.E.64 R4, desc[UR4][R6.64+0x400] ;  /* 0x0004000406047981 */ /* 0x000f22000c1e1b00 */
[----:B--2---:R-:W-:Y:S02]  /*0ca0*/  HADD2.F32 R13, -RZ, R13.H0_H0 ;  /* 0x2000000dff0d7230 */ /* 0x004fe40000004100 */
[--C-:B---3--:R-:W-:Y:S02]  /*0cb0*/  HADD2.F32 R3, -RZ, R10.reuse.H0_H0 ;  /* 0x2000000aff037230 */ /* 0x108fe40000004100 */
[----:B------:R-:W-:Y:S02]  /*0cc0*/  HADD2.F32 R8, -RZ, R10.H1_H1 ;  /* 0x3000000aff087230 */ /* 0x000fe40000004100 */
[----:B------:R-:W-:-:S02]  /*0cd0*/  HADD2.F32 R9, -RZ, R11.H0_H0 ;  /* 0x2000000bff097230 */ /* 0x000fc40000004100 */
[----:B------:R-:W-:Y:S01]  /*0ce0*/  HADD2.F32 R10, -RZ, R11.H1_H1 ;  /* 0x3000000bff0a7230 */ /* 0x000fe20000004100 */
[----:B------:R-:W0:Y:S01]  /*0cf0*/  MUFU.LG2 R3, R3 ;  /* 0x0000000300037308 */ /* 0x000e220000000c00 */
[--C-:B----4-:R-:W-:Y:S02]  /*0d00*/  HADD2.F32 R11, -RZ, R4.reuse.H0_H0 ;  /* 0x20000004ff0b7230 */ /* 0x110fe40000004100 */
[----:B------:R-:W-:Y:S02]  /*0d10*/  HADD2.F32 R6, -RZ, R4.H1_H1 ;  /* 0x30000004ff067230 */ /* 0x000fe40000004100 */
[--C-:B------:R-:W-:Y:S02]  /*0d20*/  HADD2.F32 R7, -RZ, R5.reuse.H0_H0 ;  /* 0x20000005ff077230 */ /* 0x100fe40000004100 */
[----:B------:R-:W-:Y:S01]  /*0d30*/  HADD2.F32 R12, -RZ, R5.H1_H1 ;  /* 0x30000005ff0c7230 */ /* 0x000fe20000004100 */
[----:B------:R-:W1:Y:S01]  /*0d40*/  MUFU.LG2 R8, R8 ;  /* 0x0000000800087308 */ /* 0x000e620000000c00 */
[----:B------:R-:W2:Y:S07]  /*0d50*/  LDC.64 R4, c[0x0][0x398] ;  /* 0x0000e600ff047b82 */ /* 0x000eae0000000a00 */
[----:B------:R-:W3:Y:S01]  /*0d60*/  MUFU.LG2 R9, R9 ;  /* 0x0000000900097308 */ /* 0x000ee20000000c00 */
[----:B0-----:R-:W-:-:S07]  /*0d70*/  FMUL.FTZ R3, R13, R3 ;  /* 0x000000030d037220 */ /* 0x001fce0000410000 */
[----:B------:R-:W0:Y:S01]  /*0d80*/  MUFU.LG2 R10, R10 ;  /* 0x0000000a000a7308 */ /* 0x000e220000000c00 */
[----:B-1----:R-:W-:-:S07]  /*0d90*/  FMUL.FTZ R8, R13, R8 ;  /* 0x000000080d087220 */ /* 0x002fce0000410000 */
[----:B------:R-:W1:Y:S01]  /*0da0*/  MUFU.LG2 R11, R11 ;  /* 0x0000000b000b7308 */ /* 0x000e620000000c00 */
[----:B--2---:R-:W-:-:S04]  /*0db0*/  IMAD.WIDE.U32 R4, R0, 0x2, R4 ;  /* 0x0000000200047825 */ /* 0x004fc800078e0004 */
[C---:B---3--:R-:W-:Y:S01]  /*0dc0*/  FMUL.FTZ R9, R13.reuse, R9 ;  /* 0x000000090d097220 */ /* 0x048fe20000410000 */
[----:B------:R-:W-:Y:S02]  /*0dd0*/  IMAD.WIDE.U32 R4, R2, 0x8, R4 ;  /* 0x0000000802047825 */ /* 0x000fe400078e0004 */
[----:B------:R-:W2:Y:S02]  /*0de0*/  MUFU.LG2 R6, R6 ;  /* 0x0000000600067308 */ /* 0x000ea40000000c00 */
[----:B0-----:R-:W-:-:S06]  /*0df0*/  FMUL.FTZ R10, R13, R10 ;  /* 0x0000000a0d0a7220 */ /* 0x001fcc0000410000 */
        /* <DEDUP_REMOVED lines=11> */
[----:B0-----:R-:W-:-:S03]  /*0eb0*/  F2FP.F16.F32.PACK_AB R8, R8, R3 ;  /* 0x000000030808723e */ /* 0x001fc600000000ff */
[----:B------:R-:W0:Y:S04]  /*0ec0*/  MUFU.EX2 R6, R6 ;  /* 0x0000000600067308 */ /* 0x000e280000000800 */
[----:B------:R-:W-:Y:S01]  /*0ed0*/  MUFU.EX2 R7, R7 ;  /* 0x0000000700077308 */ /* 0x000fe20000000800 */
[----:B-1----:R-:W-:-:S03]  /*0ee0*/  F2FP.F16.F32.PACK_AB R9, R10, R9 ;  /* 0x000000090a09723e */ /* 0x002fc600000000ff */
[----:B------:R-:W1:Y:S02]  /*0ef0*/  MUFU.EX2 R12, R12 ;  /* 0x0000000c000c7308 */ /* 0x000e640000000800 */
[----:B------:R-:W-:Y:S01]  /*0f00*/  STG.E.64 desc[UR4][R4.64], R8 ;  /* 0x0000000804007986 */ /* 0x000fe2000c101b04 */
[----:B0-----:R-:W-:Y:S02]  /*0f10*/  F2FP.F16.F32.PACK_AB R2, R6, R11 ;  /* 0x0000000b0602723e */ /* 0x001fe400000000ff */
[----:B-1----:R-:W-:-:S05]  /*0f20*/  F2FP.F16.F32.PACK_AB R3, R12, R7 ;  /* 0x000000070c03723e */ /* 0x002fca00000000ff */
[----:B------:R-:W-:Y:S01]  /*0f30*/  STG.E.64 desc[UR4][R4.64+0x400], R2 ;  /* 0x0004000204007986 */ /* 0x000fe2000c101b04 */
[----:B------:R-:W-:Y:S05]  /*0f40*/  EXIT ;  /* 0x000000000000794d */ /* 0x000fea0003800000 */
.L_x_3199:
        /* <DEDUP_REMOVED lines=11> */
.L_x_60735:


//--------------------- .text._ZN2at6native29vectorized_elementwise_kernelILi8EZNS0_50_GLOBAL__N__2680c7bb_12_PowKernel_cu_7dd49032_317029pow_tensor_scalar_kernel_implIN3c104HalfES5_EEvRNS_18TensorIteratorBaseET0_EUlS5_E2_St5arrayIPcLm2EEEEviS8_T1_ --------------------------
	.section	.text._ZN2at6native29vectorized_elementwise_kernelILi8EZNS0_50_GLOBAL__N__2680c7bb_12_PowKernel_cu_7dd49032_317029pow_tensor_scalar_kernel_implIN3c104HalfES5_EEvRNS_18TensorIteratorBaseET0_EUlS5_E2_St5arrayIPcLm2EEEEviS8_T1_,"ax",@progbits
	.align	128
        .global         _ZN2at6native29vectorized_elementwise_kernelILi8EZNS0_50_GLOBAL__N__2680c7bb_12_PowKernel_cu_7dd49032_317029pow_tensor_scalar_kernel_implIN3c104HalfES5_EEvRNS_18TensorIteratorBaseET0_EUlS5_E2_St5arrayIPcLm2EEEEviS8_T1_
        .type           _ZN2at6native29vectorized_elementwise_kernelILi8EZNS0_50_GLOBAL__N__2680c7bb_12_PowKernel_cu_7dd49032_317029pow_tensor_scalar_kernel_implIN3c104HalfES5_EEvRNS_18TensorIteratorBaseET0_EUlS5_E2_St5arrayIPcLm2EEEEviS8_T1_,@function
        .size           _ZN2at6native29vectorized_elementwise_kernelILi8EZNS0_50_GLOBAL__N__2680c7bb_12_PowKernel_cu_7dd49032_317029pow_tensor_scalar_kernel_implIN3c104HalfES5_EEvRNS_18TensorIteratorBaseET0_EUlS5_E2_St5arrayIPcLm2EEEEviS8_T1_,(.L_x_60736 - _ZN2at6native29vectorized_elementwise_kernelILi8EZNS0_50_GLOBAL__N__2680c7bb_12_PowKernel_cu_7dd49032_317029pow_tensor_scalar_kernel_implIN3c104HalfES5_EEvRNS_18TensorIteratorBaseET0_EUlS5_E2_St5arrayIPcLm2EEEEviS8_T1_)
        .other          _ZN2at6native29vectorized_elementwise_kernelILi8EZNS0_50_GLOBAL__N__2680c7bb_12_PowKernel_cu_7dd49032_317029pow_tensor_scalar_kernel_implIN3c104HalfES5_EEvRNS_18TensorIteratorBaseET0_EUlS5_E2_St5arrayIPcLm2EEEEviS8_T1_,@"STO_CUDA_ENTRY STV_DEFAULT"
_ZN2at6native29vectorized_elementwise_kernelILi8EZNS0_50_GLOBAL__N__2680c7bb_12_PowKernel_cu_7dd49032_317029pow_tensor_scalar_kernel_implIN3c104HalfES5_EEvRNS_18TensorIteratorBaseET0_EUlS5_E2_St5arrayIPcLm2EEEEviS8_T1_:
.text._ZN2at6native29vectorized_elementwise_kernelILi8EZNS0_50_GLOBAL__N__2680c7bb_12_PowKernel_cu_7dd49032_317029pow_tensor_scalar_kernel_implIN3c104HalfES5_EEvRNS_18TensorIteratorBaseET0_EUlS5_E2_St5arrayIPcLm2EEEEviS8_T1_:
[----:B------:R-:W-:Y:S01]  /*0000*/  LDC R1, c[0x0][0x37c] ;  /* 0x0000df00ff017b82 */ /* 0x000fe20000000800 */
[----:B------:R-:W-:Y:S05]  /*0010*/  EXIT ;  /* 0x000000000000794d */ /* 0x000fea0003800000 */
.L_x_3200:
        /* <DEDUP_REMOVED lines=14> */
.L_x_60736:


//--------------------- .text._ZN2at6native18elementwise_kernelILi128ELi4EZNS0_15gpu_kernel_implIZNS0_50_GLOBAL__N__2680c7bb_12_PowKernel_cu_7dd49032_317029pow_tensor_scalar_kernel_implIN3c104HalfES6_EEvRNS_18TensorIteratorBaseET0_EUlS6_E1_EEvS8_RKT_EUliE_EEviT1_ --------------------------
	.section	.text._ZN2at6native18elementwise_kernelILi128ELi4EZNS0_15gpu_kernel_implIZNS0_50_GLOBAL__N__2680c7bb_12_PowKernel_cu_7dd49032_317029pow_tensor_scalar_kernel_implIN3c104HalfES6_EEvRNS_18TensorIteratorBaseET0_EUlS6_E1_EEvS8_RKT_EUliE_EEviT1_,"ax",@progbits
	.align	128
        .global         _ZN2at6native18elementwise_kernelILi128ELi4EZNS0_15gpu_kernel_implIZNS0_50_GLOBAL__N__2680c7bb_12_PowKernel_cu_7dd49032_317029pow_tensor_scalar_kernel_implIN3c104HalfES6_EEvRNS_18TensorIteratorBaseET0_EUlS6_E1_EEvS8_RKT_EUliE_EEviT1_
        .type           _ZN2at6native18elementwise_kernelILi128ELi4EZNS0_15gpu_kernel_implIZNS0_50_GLOBAL__N__2680c7bb_12_PowKernel_cu_7dd49032_317029pow_tensor_scalar_kernel_implIN3c104HalfES6_EEvRNS_18TensorIteratorBaseET0_EUlS6_E1_EEvS8_RKT_EUliE_EEviT1_,@function
        .size           _ZN2at6native18elementwise_kernelILi128ELi4EZNS0_15gpu_kernel_implIZNS0_50_GLOBAL__N__2680c7bb_12_PowKernel_cu_7dd49032_317029pow_tensor_scalar_kernel_implIN3c104HalfES6_EEvRNS_18TensorIteratorBaseET0_EUlS6_E1_EEvS8_RKT_EUliE_EEviT1_,(.L_x_60594 - _ZN2at6native18elementwise_kernelILi128ELi4EZNS0_15gpu_kernel_implIZNS0_50_GLOBAL__N__2680c7bb_12_PowKernel_cu_7dd49032_317029pow_tensor_scalar_kernel_implIN3c104HalfES6_EEvRNS_18TensorIteratorBaseET0_EUlS6_E1_EEvS8_RKT_EUliE_EEviT1_)
        .other          _ZN2at6native18elementwise_kernelILi128ELi4EZNS0_15gpu_kernel_implIZNS0_50_GLOBAL__N__2680c7bb_12_PowKernel_cu_7dd49032_317029pow_tensor_scalar_kernel_implIN3c104HalfES6_EEvRNS_18TensorIteratorBaseET0_EUlS6_E1_EEvS8_RKT_EUliE_EEviT1_,@"STO_CUDA_ENTRY STV_DEFAULT"
_ZN2at6native18elementwise_kernelILi128ELi4EZNS0_15gpu_kernel_implIZNS0_50_GLOBAL__N__2680c7bb_12_PowKernel_cu_7dd49032_317029pow_tensor_scalar_kernel_implIN3c104HalfES6_EEvRNS_18TensorIteratorBaseET0_EUlS6_E1_EEvS8_RKT_EUliE_EEviT1_:
.text._ZN2at6native18elementwise_kernelILi128ELi4EZNS0_15gpu_kernel_implIZNS0_50_GLOBAL__N__2680c7bb_12_PowKernel_cu_7dd49032_317029pow_tensor_scalar_kernel_implIN3c104HalfES6_EEvRNS_18TensorIteratorBaseET0_EUlS6_E1_EEvS8_RKT_EUliE_EEviT1_:
        /* <DEDUP_REMOVED lines=319> */
.L_x_3203:
        /* <DEDUP_REMOVED lines=18> */
.L_x_3207:
[----:B------:R-:W2:Y:S02]  /*1510*/  LDG.E.U8 R2, desc[UR36][R2.64] ;  /* 0x0000002402027981 */ /* 0x000ea4000c1e1100 */
[----:B--2---:R-:W-:-:S04]  /*1520*/  I2FP.F32.U32 R0, R2 ;  /* 0x0000000200007245 */ /* 0x004fc80000201000 */
[----:B------:R-:W-:Y:S01]  /*1530*/  F2FP.F16.F32.PACK_AB R0, RZ, R0 ;  /* 0x00000000ff00723e */ /* 0x000fe200000000ff */
[----:B------:R-:W-:Y:S06]  /*1540*/  BRA `(.L_x_3209) ;  /* 0x0000000c009c7947 */ /* 0x000fec0003800000 */
.L_x_3206:
        /* <DEDUP_REMOVED lines=10> */
.L_x_3211:
[----:B------:R-:W2:Y:S02]  /*15f0*/  LDG.E R2, desc[UR36][R2.64] ;  /* 0x0000002402027981 */ /* 0x000ea4000c1e1900 */
[----:B--2---:R-:W-:-:S04]  /*1600*/  I2FP.F32.S32 R0, R2 ;  /* 0x0000000200007245 */ /* 0x004fc80000201400 */
[----:B------:R-:W-:Y:S01]  /*1610*/  F2FP.F16.F32.PACK_AB R0, RZ, R0 ;  /* 0x00000000ff00723e */ /* 0x000fe200000000ff */
[----:B------:R-:W-:Y:S06]  /*1620*/  BRA `(.L_x_3209) ;  /* 0x0000000c00647947 */ /* 0x000fec0003800000 */
.L_x_3210:
[----:B------:R-:W2:Y:S02]  /*1630*/  LDG.E.U16 R2, desc[UR36][R2.64] ;  /* 0x0000002402027981 */ /* 0x000ea4000c1e1500 */
[----:B--2---:R-:W0:Y:S02]  /*1640*/  I2F.S16 R0, R2 ;  /* 0x0000000200007306 */ /* 0x004e240000101400 */
[----:B0-----:R-:W-:Y:S01]  /*1650*/  F2FP.F16.F32.PACK_AB R0, RZ, R0 ;  /* 0x00000000ff00723e */ /* 0x001fe200000000ff */
[----:B------:R-:W-:Y:S06]  /*1660*/  BRA `(.L_x_3209) ;  /* 0x0000000c00547947 */ /* 0x000fec0003800000 */
.L_x_3205:
        /* <DEDUP_REMOVED lines=9> */
.L_x_3213:
[----:B------:R0:W5:Y:S01]  /*1700*/  LDG.E.U16 R0, desc[UR36][R2.64] ;  /* 0x0000002402007981 */ /* 0x000162000c1e1500 */
[----:B------:R-:W-:Y:S05]  /*1710*/  BRA `(.L_x_3209) ;  /* 0x0000000c00287947 */ /* 0x000fea0003800000 */
.L_x_3212:
        /* <DEDUP_REMOVED lines=9> */
.L_x_3215:
[----:B------:R1:W5:Y:S01]  /*17b0*/  LDG.E.U16 R0, desc[UR36][R2.64] ;  /* 0x0000002402007981 */ /* 0x000362000c1e1500 */
[----:B------:R-:W-:Y:S05]  /*17c0*/  BRA `(.L_x_3209) ;  /* 0x0000000800fc7947 */ /* 0x000fea0003800000 */
.L_x_3214:
        /* <DEDUP_REMOVED lines=12> */
.L_x_3204:
        /* <DEDUP_REMOVED lines=13> */
.L_x_3218:
        /* <DEDUP_REMOVED lines=12> */
.L_x_3217:
        /* <DEDUP_REMOVED lines=27> */
.L_x_3220:
        /* <DEDUP_REMOVED lines=13> */
.L_x_3219:
[----:B------:R-:W2:Y:S02]  /*1ca0*/  LDG.E.U16 R0, desc[UR36][R2.64] ;  /* 0x0000002402007981 */ /* 0x000ea4000c1e1500 */
[----:B--2---:R-:W-:-:S04]  /*1cb0*/  SHF.L.U32 R0, R0, 0x10, RZ ;  /* 0x0000001000007819 */ /* 0x004fc800000006ff */
[----:B------:R-:W-:Y:S01]  /*1cc0*/  F2FP.F16.F32.PACK_AB R0, RZ, R0 ;  /* 0x00000000ff00723e */ /* 0x000fe200000000ff */
[----:B------:R-:W-:Y:S06]  /*1cd0*/  BRA `(.L_x_3209) ;  /* 0x0000000400b87947 */ /* 0x000fec0003800000 */
.L_x_3216:
        /* <DEDUP_REMOVED lines=12> */
.L_x_3223:
        /* <DEDUP_REMOVED lines=21> */
.L_x_3227:
[----:B------:R-:W-:Y:S05]  /*1ef0*/  BSYNC.RECONVERGENT B1 ;  /* 0x0000000000017941 */ /* 0x000fea0003800200 */
.L_x_3226:
[----:B------:R-:W-:Y:S01]  /*1f00*/  IMAD.SHL.U32 R0, R0, 0x100000, RZ ;  /* 0x0010000000007824 */ /* 0x000fe200078e00ff */
[----:B------:R-:W-:-:S04]  /*1f10*/  LEA R2, R2, 0x3b800000, 0x17 ;  /* 0x3b80000002027811 */ /* 0x000fc800078eb8ff */
[----:B------:R-:W-:-:S07]  /*1f20*/  LOP3.LUT R0, R2, R0, R7, 0xfe, !PT ;  /* 0x0000000002007212 */ /* 0x000fce00078efe07 */
.L_x_3225:
[----:B------:R-:W-:Y:S05]  /*1f30*/  BSYNC.RECONVERGENT B0 ;  /* 0x0000000000007941 */ /* 0x000fea0003800200 */
.L_x_3224:
[----:B------:R-:W-:Y:S01]  /*1f40*/  F2FP.F16.F32.PACK_AB R0, RZ, R0 ;  /* 0x00000000ff00723e */ /* 0x000fe200000000ff */
[----:B------:R-:W-:Y:S06]  /*1f50*/  BRA `(.L_x_3209) ;  /* 0x0000000400187947 */ /* 0x000fec0003800000 */
.L_x_3222:
        /* <DEDUP_REMOVED lines=21> */
.L_x_3231:
[----:B------:R-:W-:Y:S05]  /*20b0*/  BSYNC.RECONVERGENT B1 ;  /* 0x0000000000017941 */ /* 0x000fea0003800200 */
.L_x_3230:
[----:B------:R-:W-:Y:S01]  /*20c0*/  IMAD.SHL.U32 R0, R0, 0x200000, RZ ;  /* 0x0020000000007824 */ /* 0x000fe200078e00ff */
[----:B------:R-:W-:-:S04]  /*20d0*/  LEA R2, R2, 0x37800000, 0x17 ;  /* 0x3780000002027811 */ /* 0x000fc800078eb8ff */
[----:B------:R-:W-:-:S07]  /*20e0*/  LOP3.LUT R0, R2, R0, R7, 0xfe, !PT ;  /* 0x0000000002007212 */ /* 0x000fce00078efe07 */
.L_x_3229:
[----:B------:R-:W-:Y:S05]  /*20f0*/  BSYNC.RECONVERGENT B0 ;  /* 0x0000000000007941 */ /* 0x000fea0003800200 */
.L_x_3228:
[----:B------:R-:W-:Y:S01]  /*2100*/  F2FP.F16.F32.PACK_AB R0, RZ, R0 ;  /* 0x00000000ff00723e */ /* 0x000fe200000000ff */
[----:B------:R-:W-:Y:S06]  /*2110*/  BRA `(.L_x_3209) ;  /* 0x0000000000a87947 */ /* 0x000fec0003800000 */
.L_x_3221:
[----:B------:R-:W-:-:S09]  /*2120*/  UISETP.NE.AND UP0, UPT, UR4, 0x1c, UPT ;  /* 0x0000001c0400788c */ /* 0x000fd2000bf05270 */
[----:B------:R-:W-:Y:S05]  /*2130*/  BRA.U !UP0, `(.L_x_3232) ;  /* 0x0000000108947547 */ /* 0x000fea000b800000 */
[----:B------:R-:W-:-:S09]  /*2140*/  UISETP.NE.AND UP0, UPT, UR4, 0x1d, UPT ;  /* 0x0000001d0400788c */ /* 0x000fd2000bf05270 */
[----:B------:R-:W-:Y:S05]  /*2150*/  BRA.U !UP0, `(.L_x_3233) ;  /* 0x00000001087c7547 */ /* 0x000fea000b800000 */
[----:B------:R-:W-:-:S09]  /*2160*/  UISETP.NE.AND UP0, UPT, UR4, 0x2c, UPT ;  /* 0x0000002c0400788c */ /* 0x000fd2000bf05270 */
[----:B------:R-:W-:Y:S05]  /*2170*/  BRA.U !UP0, `(.L_x_3234) ;  /* 0x0000000108487547 */ /* 0x000fea000b800000 */
.L_x_3208:
        /* <DEDUP_REMOVED lines=16> */
.L_x_3235:
[----:B------:R-:W-:Y:S01]  /*2280*/  PRMT R0, RZ, 0x7610, R0 ;  /* 0x00007610ff007816 */ /* 0x000fe20000000000 */
[----:B------:R-:W-:Y:S06]  /*2290*/  BRA `(.L_x_3209) ;  /* 0x0000000000487947 */ /* 0x000fec0003800000 */
.L_x_3234:
        /* <DEDUP_REMOVED lines=8> */
.L_x_3237:
[----:B------:R-:W-:Y:S05]  /*2320*/  BSYNC.RECONVERGENT B0 ;  /* 0x0000000000007941 */ /* 0x000fea0003800200 */
.L_x_3236:
[----:B------:R-:W-:Y:S01]  /*2330*/  F2FP.F16.F32.PACK_AB R0, RZ, R0 ;  /* 0x00000000ff00723e */ /* 0x000fe200000000ff */
[----:B------:R-:W-:Y:S06]  /*2340*/  BRA `(.L_x_3209) ;  /* 0x00000000001c7947 */ /* 0x000fec0003800000 */
.L_x_3233:
[----:B------:R-:W2:Y:S02]  /*2350*/  LDG.E.64 R2, desc[UR36][R2.64] ;  /* 0x0000002402027981 */ /* 0x000ea4000c1e1b00 */
[----:B--2---:R-:W0:Y:S02]  /*2360*/  I2F.U64 R0, R2 ;  /* 0x0000000200007312 */ /* 0x004e240000301000 */
[----:B0-----:R-:W-:Y:S01]  /*2370*/  F2FP.F16.F32.PACK_AB R0, RZ, R0 ;  /* 0x00000000ff00723e */ /* 0x001fe200000000ff */
[----:B------:R-:W-:Y:S06]  /*2380*/  BRA `(.L_x_3209) ;  /* 0x00000000000c7947 */ /* 0x000fec0003800000 */
.L_x_3232:
[----:B------:R-:W2:Y:S02]  /*2390*/  LDG.E R2, desc[UR36][R2.64] ;  /* 0x0000002402027981 */ /* 0x000ea4000c1e1900 */
[----:B--2---:R-:W-:-:S04]  /*23a0*/  I2FP.F32.U32 R0, R2 ;  /* 0x0000000200007245 */ /* 0x004fc80000201000 */
[----:B------:R-:W-:-:S07]  /*23b0*/  F2FP.F16.F32.PACK_AB R0, RZ, R0 ;  /* 0x00000000ff00723e */ /* 0x000fce00000000ff */
.L_x_3209:
[----:B-----5:R-:W-:Y:S01]  /*23c0*/  HADD2.F32 R0, -RZ, R0.H0_H0 ;  /* 0x20000000ff007230 */ /* 0x020fe20000004100 */
[----:B------:R-:W2:Y:S01]  /*23d0*/  LDCU.64 UR4, c[0x0][0x580] ;  /* 0x0000b000ff0477ac */ /* 0x000ea20008000a00 */
[----:B------:R-:W-:Y:S03]  /*23e0*/  BSSY.RECONVERGENT B0, `(.L_x_3238) ;  /* 0x0000027000007945 */ /* 0x000fe60003800200 */
[----:B------:R-:W-:-:S05]  /*23f0*/  FMUL.FTZ R0, R0, R0 ;  /* 0x0000000000007220 */ /* 0x000fca0000410000 */
[----:B------:R-:W-:-:S05]  /*2400*/  F2FP.F16.F32.PACK_AB R0, RZ, R0 ;  /* 0x00000000ff00723e */ /* 0x000fca00000000ff */
[----:B------:R-:W-:-:S05]  /*2410*/  HADD2.F32 R0, -RZ, R0.H0_H0 ;  /* 0x20000000ff007230 */ /* 0x000fca0000004100 */
[----:B------:R-:W-:-:S04]  /*2420*/  FMUL.FTZ R0, R0, 1 ;  /* 0x3f80000000007820 */ /* 0x000fc80000410000 */
[----:B------:R-:W3:Y:S02]  /*2430*/  F2F.F64.F32 R10, R0 ;  /* 0x00000000000a7310 */ /* 0x000ee40000201800 */
[----:B---3--:R-:W-:-:S05]  /*2440*/  VIADD R4, R11, 0x300402 ;  /* 0x003004020b047836 */ /* 0x008fca0000000000 */
[----:B------:R-:W-:Y:S01]  /*2450*/  FSETP.GEU.AND P0, PT, |R4|, 5.8789094863358348022e-39, PT ;  /* 0x004004020400780b */ /* 0x000fe20003f0e200 */
[----:B------:R-:W0:-:S15]  /*2460*/  MUFU.RCP64H R5, R11 ;  /* 0x0000000b00057308 */ /* 0x000e1e0000001800 */
[----:B------:R-:W-:-:S15]  /*2470*/  NOP ;  /* 0x0000000000007918 */ /* 0x000fde0000000000 */
[----:B------:R-:W-:-:S15]  /*2480*/  NOP ;  /* 0x0000000000007918 */ /* 0x000fde0000000000 */
[----:B------:R-:W-:-:S11]  /*2490*/  NOP ;  /* 0x0000000000007918 */ /* 0x000fd60000000000 */
[----:B01----:R-:W0:-:S15]  /*24a0*/  DFMA R2, -R10, R4, 1 ;  /* 0x3ff000000a02742b */ /* 0x003e1e0000000104 */
        /* <DEDUP_REMOVED lines=10> */
[----:B--2---:R-:W-:-:S04]  /*2550*/  IADD3 R2, P1, PT, R16, UR4, RZ ;  /* 0x0000000410027c10 */ /* 0x004fc8000ff3e0ff */
        /* <DEDUP_REMOVED lines=14> */
[----:B------:R-:W-:Y:S05]  /*2640*/  CALL.REL.NOINC `($__internal_6_$__cuda_sm20_dblrcp_rn_slowpath_v3) ;  /* 0x000000ac00e87944 */ /* 0x000fea0003c00000 */
.L_x_3239:
[----:B------:R-:W-:Y:S05]  /*2650*/  BSYNC.RECONVERGENT B0 ;  /* 0x0000000000007941 */ /* 0x000fea0003800200 */
.L_x_3238:
[----:B------:R-:W-:Y:S01]  /*2660*/  UPRMT UR4, UR41, 0x9910, URZ ;  /* 0x0000991029047896 */ /* 0x000fe200080000ff */
[----:B------:R-:W0:Y:S01]  /*2670*/  F2F.F32.F64 R0, R6 ;  /* 0x0000000600007310 */ /* 0x000e220000301000 */
[----:B------:R-:W-:Y:S01]  /*2680*/  UMOV UR6, 0xf0000000 ;  /* 0xf000000000067882 */ /* 0x000fe20000000000 */
[----:B------:R-:W-:Y:S01]  /*2690*/  UMOV UR7, 0x380fffff ;  /* 0x380fffff00077882 */ /* 0x000fe20000000000 */
[----:B------:R-:W-:-:S15]  /*26a0*/  UISETP.GT.AND UP0, UPT, UR4, 0x9, UPT ;  /* 0x000000090400788c */ /* 0x000fde000bf04270 */
[----:B------:R-:W-:-:S15]  /*26b0*/  NOP ;  /* 0x0000000000007918 */ /* 0x000fde0000000000 */
[----:B------:R-:W-:-:S15]  /*26c0*/  NOP ;  /* 0x0000000000007918 */ /* 0x000fde0000000000 */
[----:B------:R-:W-:-:S15]  /*26d0*/  NOP ;  /* 0x0000000000007918 */ /* 0x000fde0000000000 */
[----:B------:R-:W-:-:S01]  /*26e0*/  NOP ;  /* 0x0000000000007918 */ /* 0x000fc20000000000 */
[----:B------:R-:W0:Y:S02]  /*26f0*/  DSETP.GEU.AND P0, PT, |R6|, UR6, PT ;  /* 0x0000000606007e2a */ /* 0x000e24000bf0e200 */
[----:B0-----:R-:W-:-:S05]  /*2700*/  @!P0 FMUL R0, R0, 1.175494350822287508e-38 ;  /* 0x0080000000008820 */ /* 0x001fca0000400000 */
[----:B------:R-:W-:Y:S01]  /*2710*/  F2FP.F16.F32.PACK_AB R0, RZ, R0 ;  /* 0x00000000ff00723e */ /* 0x000fe200000000ff */
        /* <DEDUP_REMOVED lines=13> */
.L_x_3243:
[----:B------:R-:W-:-:S06]  /*27f0*/  HADD2.F32 R5, -RZ, R0.H0_H0 ;  /* 0x20000000ff057230 */ /* 0x000fcc0000004100 */
[----:B------:R-:W0:Y:S02]  /*2800*/  F2I.S64.TRUNC R4, R5 ;  /* 0x0000000500047311 */ /* 0x000e24000020d900 */
[----:B0-----:R0:W-:Y:S01]  /*2810*/  STG.E.U8 desc[UR36][R2.64], R4 ;  /* 0x0000000402007986 */ /* 0x0011e2000c101124 */
[----:B------:R-:W-:Y:S05]  /*2820*/  BRA `(.L_x_3245) ;  /* 0x0000000c00707947 */ /* 0x000fea0003800000 */
.L_x_3242:
        /* <DEDUP_REMOVED lines=10> */
.L_x_3247:
[----:B------:R-:W-:-:S04]  /*28d0*/  HADD2.F32 R0, -RZ, R0.H0_H0 ;  /* 0x20000000ff007230 */ /* 0x000fc80000004100 */
[----:B------:R-:W0:Y:S02]  /*28e0*/  F2I.FTZ.TRUNC.NTZ R5, R0 ;  /* 0x0000000000057305 */ /* 0x000e24000021f100 */
[----:B0-----:R0:W-:Y:S01]  /*28f0*/  STG.E desc[UR36][R2.64], R5 ;  /* 0x0000000502007986 */ /* 0x0011e2000c101924 */
[----:B------:R-:W-:Y:S05]  /*2900*/  BRA `(.L_x_3245) ;  /* 0x0000000c00387947 */ /* 0x000fea0003800000 */
.L_x_3246:
[----:B------:R-:W-:-:S04]  /*2910*/  HADD2.F32 R0, -RZ, R0.H0_H0 ;  /* 0x20000000ff007230 */ /* 0x000fc80000004100 */
[----:B------:R-:W0:Y:S02]  /*2920*/  F2I.FTZ.TRUNC.NTZ R5, R0 ;  /* 0x0000000000057305 */ /* 0x000e24000021f100 */
[----:B0-----:R0:W-:Y:S01]  /*2930*/  STG.E.U16 desc[UR36][R2.64], R5 ;  /* 0x0000000502007986 */ /* 0x0011e2000c101524 */
[----:B------:R-:W-:Y:S05]  /*2940*/  BRA `(.L_x_3245) ;  /* 0x0000000c00287947 */ /* 0x000fea0003800000 */
.L_x_3241:
        /* <DEDUP_REMOVED lines=9> */
.L_x_3249:
[----:B------:R0:W-:Y:S01]  /*29e0*/  STG.E.U16 desc[UR36][R2.64], R0 ;  /* 0x0000000002007986 */ /* 0x0001e2000c101524 */
[----:B------:R-:W-:Y:S05]  /*29f0*/  BRA `(.L_x_3245) ;  /* 0x0000000800fc7947 */ /* 0x000fea0003800000 */
.L_x_3248:
        /* <DEDUP_REMOVED lines=10> */
.L_x_3251:
[----:B------:R-:W-:-:S05]  /*2aa0*/  HADD2.F32 R0, -RZ, R0.H0_H0 ;  /* 0x20000000ff007230 */ /* 0x000fca0000004100 */
[----:B------:R-:W-:-:S04]  /*2ab0*/  F2FP.F16.F32.PACK_AB R0, RZ, R0 ;  /* 0x00000000ff00723e */ /* 0x000fc800000000ff */
[----:B------:R-:W-:-:S05]  /*2ac0*/  PRMT R0, R0, 0x5410, RZ ;  /* 0x0000541000007816 */ /* 0x000fca00000000ff */
[----:B------:R2:W-:Y:S01]  /*2ad0*/  STG.E desc[UR36][R2.64], R0 ;  /* 0x0000000002007986 */ /* 0x0005e2000c101924 */
[----:B------:R-:W-:Y:S05]  /*2ae0*/  BRA `(.L_x_3245) ;  /* 0x0000000800c07947 */ /* 0x000fea0003800000 */
.L_x_3250:
[----:B------:R-:W-:-:S05]  /*2af0*/  HADD2.F32 R4, -RZ, R0.H0_H0 ;  /* 0x20000000ff047230 */ /* 0x000fca0000004100 */
[----:B------:R-:W-:-:S06]  /*2b00*/  FMUL.FTZ R4, R4, 1 ;  /* 0x3f80000004047820 */ /* 0x000fcc0000410000 */
[----:B------:R-:W0:Y:S02]  /*2b10*/  F2F.F64.F32 R4, R4 ;  /* 0x0000000400047310 */ /* 0x000e240000201800 */
[----:B0-----:R4:W-:Y:S01]  /*2b20*/  STG.E.64 desc[UR36][R2.64], R4 ;  /* 0x0000000402007986 */ /* 0x0019e2000c101b24 */
[----:B------:R-:W-:Y:S05]  /*2b30*/  BRA `(.L_x_3245) ;  /* 0x0000000800ac7947 */ /* 0x000fea0003800000 */
.L_x_3240:
        /* <DEDUP_REMOVED lines=13> */
.L_x_3254:
[----:B------:R-:W-:Y:S01]  /*2c10*/  HADD2.F32 R0, -RZ, R0.H0_H0 ;  /* 0x20000000ff007230 */ /* 0x000fe20000004100 */
[----:B------:R-:W-:-:S04]  /*2c20*/  CS2R R6, SRZ ;  /* 0x0000000000067805 */ /* 0x000fc8000001ff00 */
[----:B------:R-:W-:-:S04]  /*2c30*/  FMUL.FTZ R0, R0, 1 ;  /* 0x3f80000000007820 */ /* 0x000fc80000410000 */
[----:B------:R-:W0:Y:S02]  /*2c40*/  F2F.F64.F32 R4, R0 ;  /* 0x0000000000047310 */ /* 0x000e240000201800 */
[----:B0-----:R0:W-:Y:S01]  /*2c50*/  STG.E.128 desc[UR36][R2.64], R4 ;  /* 0x0000000402007986 */ /* 0x0011e2000c101d24 */
[----:B------:R-:W-:Y:S05]  /*2c60*/  BRA `(.L_x_3245) ;  /* 0x0000000800607947 */ /* 0x000fea0003800000 */
.L_x_3253:
        /* <DEDUP_REMOVED lines=8> */
[----:B------:R-:W-:-:S03]  /*2cf0*/  MOV R0, 0x7f ;  /* 0x0000007f00007802 */ /* 0x000fc60000000f00 */
        /* <DEDUP_REMOVED lines=10> */
.L_x_3258:
[----:B------:R-:W-:Y:S05]  /*2da0*/  BSYNC.RECONVERGENT B0 ;  /* 0x0000000000007941 */ /* 0x000fea0003800200 */
.L_x_3257:
[----:B------:R-:W-:-:S05]  /*2db0*/  LOP3.LUT R5, R0, 0x80, R5, 0xf8, !PT ;  /* 0x0000008000057812 */ /* 0x000fca00078ef805 */
[----:B------:R0:W-:Y:S01]  /*2dc0*/  STG.E.U8 desc[UR36][R2.64], R5 ;  /* 0x0000000502007986 */ /* 0x0001e2000c101124 */
[----:B------:R-:W-:Y:S05]  /*2dd0*/  BRA `(.L_x_3245) ;  /* 0x0000000800047947 */ /* 0x000fea0003800000 */
.L_x_3256:
        /* <DEDUP_REMOVED lines=15> */
.L_x_3260:
[----:B------:R-:W-:Y:S05]  /*2ed0*/  BSYNC.RECONVERGENT B0 ;  /* 0x0000000000007941 */ /* 0x000fea0003800200 */
.L_x_3259:
[----:B------:R-:W-:-:S05]  /*2ee0*/  LOP3.LUT R5, R0, 0x80, R5, 0xf8, !PT ;  /* 0x0000008000057812 */ /* 0x000fca00078ef805 */
[----:B------:R0:W-:Y:S01]  /*2ef0*/  STG.E.U8 desc[UR36][R2.64], R5 ;  /* 0x0000000502007986 */ /* 0x0001e2000c101124 */
[----:B------:R-:W-:Y:S05]  /*2f00*/  BRA `(.L_x_3245) ;  /* 0x0000000400b87947 */ /* 0x000fea0003800000 */
.L_x_3255:
[----:B------:R-:W-:-:S05]  /*2f10*/  HADD2.F32 R0, -RZ, R0.H0_H0 ;  /* 0x20000000ff007230 */ /* 0x000fca0000004100 */
[----:B------:R-:W-:-:S05]  /*2f20*/  F2FP.BF16.F32.PACK_AB R0, RZ, R0 ;  /* 0x00000000ff00723e */ /* 0x000fca00000010ff */
[----:B------:R0:W-:Y:S01]  /*2f30*/  STG.E.U16 desc[UR36][R2.64], R0 ;  /* 0x0000000002007986 */ /* 0x0001e2000c101524 */
[----:B------:R-:W-:Y:S05]  /*2f40*/  BRA `(.L_x_3245) ;  /* 0x0000000400a87947 */ /* 0x000fea0003800000 */
.L_x_3252:
        /* <DEDUP_REMOVED lines=12> */
.L_x_3263:
        /* <DEDUP_REMOVED lines=13> */
.L_x_3266:
[----:B------:R-:W-:-:S04]  /*30e0*/  SHF.R.U32.HI R0, RZ, 0x14, R5 ;  /* 0x00000014ff007819 */ /* 0x000fc80000011605 */
[----:B------:R-:W-:-:S04]  /*30f0*/  LOP3.LUT R0, R0, 0x1, RZ, 0xc0, !PT ;  /* 0x0000000100007812 */ /* 0x000fc800078ec0ff */
[----:B------:R-:W-:-:S04]  /*3100*/  IADD3 R0, PT, PT, R5, 0x487ffff, R0 ;  /* 0x0487ffff05007810 */ /* 0x000fc80007ffe000 */
[----:B------:R-:W-:-:S04]  /*3110*/  SHF.R.U32.HI R0, RZ, 0x14, R0 ;  /* 0x00000014ff007819 */ /* 0x000fc80000011600 */
[----:B------:R-:W-:-:S07]  /*3120*/  LOP3.LUT R4, R0, 0xff, RZ, 0xc0, !PT ;  /* 0x000000ff00047812 */ /* 0x000fce00078ec0ff */
.L_x_3267:
[----:B------:R-:W-:-:S04]  /*3130*/  SHF.R.U32.HI R5, RZ, 0x18, R5 ;  /* 0x00000018ff057819 */ /* 0x000fc80000011605 */
[----:B------:R-:W-:-:S04]  /*3140*/  LOP3.LUT R4, R4, 0x80, R5, 0xf8, !PT ;  /* 0x0000008004047812 */ /* 0x000fc800078ef805 */
[----:B------:R-:W-:-:S07]  /*3150*/  PRMT R0, R4, 0x7610, R0 ;  /* 0x0000761004007816 */ /* 0x000fce0000000000 */
.L_x_3265:
[----:B------:R-:W-:Y:S05]  /*3160*/  BSYNC.RECONVERGENT B0 ;  /* 0x0000000000007941 */ /* 0x000fea0003800200 */
.L_x_3264:
[----:B------:R0:W-:Y:S01]  /*3170*/  STG.E.U8 desc[UR36][R2.64], R0 ;  /* 0x0000000002007986 */ /* 0x0001e2000c101124 */
[----:B------:R-:W-:Y:S05]  /*3180*/  BRA `(.L_x_3245) ;  /* 0x0000000400187947 */ /* 0x000fea0003800000 */
.L_x_3262:
[----:B------:R-:W-:Y:S01]  /*3190*/  HADD2.F32 R5, -RZ, R0.H0_H0 ;  /* 0x20000000ff057230 */ /* 0x000fe20000004100 */
[----:B------:R-:W-:Y:S01]  /*31a0*/  BSSY.RECONVERGENT B0, `(.L_x_3268) ;  /* 0x0000014000007945 */ /* 0x000fe20003800200 */
[----:B------:R-:W-:-:S03]  /*31b0*/  HFMA2 R0, -RZ, RZ, 0, 7.62939453125e-06 ;  /* 0x00000080ff007431 */ /* 0x000fc600000001ff */
        /* <DEDUP_REMOVED lines=10> */
.L_x_3270:
[----:B------:R-:W-:-:S04]  /*3260*/  SHF.R.U32.HI R0, RZ, 0x15, R5 ;  /* 0x00000015ff007819 */ /* 0x000fc80000011605 */
[----:B------:R-:W-:-:S04]  /*3270*/  LOP3.LUT R0, R0, 0x1, RZ, 0xc0, !PT ;  /* 0x0000000100007812 */ /* 0x000fc800078ec0ff */
[----:B------:R-:W-:-:S04]  /*3280*/  IADD3 R0, PT, PT, R5, 0x88fffff, R0 ;  /* 0x088fffff05007810 */ /* 0x000fc80007ffe000 */
[----:B------:R-:W-:-:S04]  /*3290*/  SHF.R.U32.HI R0, RZ, 0x15, R0 ;  /* 0x00000015ff007819 */ /* 0x000fc80000011600 */
[----:B------:R-:W-:-:S07]  /*32a0*/  LOP3.LUT R4, R0, 0xff, RZ, 0xc0, !PT ;  /* 0x000000ff00047812 */ /* 0x000fce00078ec0ff */
.L_x_3271:
[----:B------:R-:W-:-:S04]  /*32b0*/  SHF.R.U32.HI R5, RZ, 0x18, R5 ;  /* 0x00000018ff057819 */ /* 0x000fc80000011605 */
[----:B------:R-:W-:-:S04]  /*32c0*/  LOP3.LUT R4, R4, 0x80, R5, 0xf8, !PT ;  /* 0x0000008004047812 */ /* 0x000fc800078ef805 */
[----:B------:R-:W-:-:S07]  /*32d0*/  PRMT R0, R4, 0x7610, R0 ;  /* 0x0000761004007816 */ /* 0x000fce0000000000 */
.L_x_3269:
[----:B------:R-:W-:Y:S05]  /*32e0*/  BSYNC.RECONVERGENT B0 ;  /* 0x0000000000007941 */ /* 0x000fea0003800200 */
.L_x_3268:
[----:B------:R0:W-:Y:S01]  /*32f0*/  STG.E.U8 desc[UR36][R2.64], R0 ;  /* 0x0000000002007986 */ /* 0x0001e2000c101124 */
[----:B------:R-:W-:Y:S05]  /*3300*/  BRA `(.L_x_3245) ;  /* 0x0000000000b87947 */ /* 0x000fea0003800000 */
.L_x_3261:
[----:B------:R-:W-:-:S09]  /*3310*/  UISETP.NE.AND UP0, UPT, UR4, 0x1c, UPT ;  /* 0x0000001c0400788c */ /* 0x000fd2000bf05270 */
[----:B------:R-:W-:Y:S05]  /*3320*/  BRA.U !UP0, `(.L_x_3272) ;  /* 0x0000000108a47547 */ /* 0x000fea000b800000 */
[----:B------:R-:W-:-:S09]  /*3330*/  UISETP.NE.AND UP0, UPT, UR4, 0x1d, UPT ;  /* 0x0000001d0400788c */ /* 0x000fd2000bf05270 */
[----:B------:R-:W-:Y:S05]  /*3340*/  BRA.U !UP0, `(.L_x_3273) ;  /* 0x00000001088c7547 */ /* 0x000fea000b800000 */
[----:B------:R-:W-:-:S09]  /*3350*/  UISETP.NE.AND UP0, UPT, UR4, 0x2c, UPT ;  /* 0x0000002c0400788c */ /* 0x000fd2000bf05270 */
[----:B------:R-:W-:Y:S05]  /*3360*/  BRA.U !UP0, `(.L_x_3274) ;  /* 0x0000000108447547 */ /* 0x000fea000b800000 */
.L_x_3244:
        /* <DEDUP_REMOVED lines=16> */
.L_x_3275:
[----:B------:R-:W-:Y:S05]  /*3470*/  BRA `(.L_x_3245) ;  /* 0x00000000005c7947 */ /* 0x000fea0003800000 */
.L_x_3274:
        /* <DEDUP_REMOVED lines=16> */
.L_x_3273:
[----:B------:R-:W-:-:S06]  /*3580*/  HADD2.F32 R4, -RZ, R0.H0_H0 ;  /* 0x20000000ff047230 */ /* 0x000fcc0000004100 */
[----:B------:R-:W0:Y:S02]  /*3590*/  F2I.U64.TRUNC R4, R4 ;  /* 0x0000000400047311 */ /* 0x000e24000020d800 */
[----:B0-----:R0:W-:Y:S01]  /*35a0*/  STG.E.64 desc[UR36][R2.64], R4 ;  /* 0x0000000402007986 */ /* 0x0011e2000c101b24 */
[----:B------:R-:W-:Y:S05]  /*35b0*/  BRA `(.L_x_3245) ;  /* 0x00000000000c7947 */ /* 0x000fea0003800000 */
.L_x_3272:
[----:B------:R-:W-:-:S04]  /*35c0*/  HADD2.F32 R0, -RZ, R0.H0_H0 ;  /* 0x20000000ff007230 */ /* 0x000fc80000004100 */
[----:B------:R-:W0:Y:S02]  /*35d0*/  F2I.FTZ.U32.TRUNC.NTZ R5, R0 ;  /* 0x0000000000057305 */ /* 0x000e24000021f000 */
[----:B0-----:R0:W-:Y:S02]  /*35e0*/  STG.E desc[UR36][R2.64], R5 ;  /* 0x0000000502007986 */ /* 0x0011e4000c101924 */
.L_x_3245:
[----:B------:R-:W-:-:S07]  /*35f0*/  VIADD R17, R17, 0x80 ;  /* 0x0000008011117836 */ /* 0x000fce0000000000 */
.L_x_3202:
[----:B------:R-:W-:Y:S05]  /*3600*/  BSYNC.RECONVERGENT B6 ;  /* 0x0000000000067941 */ /* 0x000fea0003800200 */
.L_x_3201:
[----:B------:R-:W5:Y:S01]  /*3610*/  LDCU UR4, c[0x0][0x380] ;  /* 0x00007000ff0477ac */ /* 0x000f620008000800 */
[----:B------:R-:W-:Y:S01]  /*3620*/  BSSY.RECONVERGENT B6, `(.L_x_3276) ;  /* 0x0000352000067945 */ /* 0x000fe20003800200 */
[----:B-----5:R-:W-:-:S13]  /*3630*/  ISETP.GE.AND P0, PT, R17, UR4, PT ;  /* 0x0000000411007c0c */ /* 0x020fda000bf06270 */
[----:B------:R-:W-:Y:S05]  /*3640*/  @P0 BRA `(.L_x_3277) ;  /* 0x00000034003c0947 */ /* 0x000fea0003800000 */
[----:B------:R-:W5:Y:S01]  /*3650*/  LDCU UR4, c[0x0][0x388] ;  /* 0x00007100ff0477ac */ /* 0x000f620008000800 */
[----:B0-2---:R-:W-:Y:S02]  /*3660*/  HFMA2 R0, -RZ, RZ, 0, 0 ;  /* 0x00000000ff007431 */ /* 0x005fe400000001ff */
[----:B------:R-:W-:Y:S01]  /*3670*/  IMAD.MOV.U32 R16, RZ, RZ, RZ ;  /* 0x000000ffff107224 */ /* 0x000fe200078e00ff */
[----:B-----5:R-:W-:-:S09]  /*3680*/  UISETP.NE.AND UP0, UPT, UR4, URZ, UPT ;  /* 0x000000ff0400728c */ /* 0x020fd2000bf05270 */
[----:B------:R-:W-:Y:S05]  /*3690*/  BRA.U !UP0, `(.L_x_3278) ;  /* 0x0000001108a87547 */ /* 0x000fea000b800000 */
[----:B------:R-:W1:Y:S01]  /*36a0*/  LDCU.64 UR4, c[0x0][0x390] ;  /* 0x00007200ff0477ac */ /* 0x000e620008000a00 */
[----:B------:R-:W-:Y:S01]  /*36b0*/  IMAD.MOV.U32 R16, RZ, RZ, RZ ;  /* 0x000000ffff107224 */ /* 0x000fe200078e00ff */
[----:B------:R-:W0:Y:S01]  /*36c0*/  LDCU UR6, c[0x0][0x38c] ;  /* 0x00007180ff0677ac */ /* 0x000e220008000800 */
[----:B------:R-:W2:Y:S01]  /*36d0*/  LDCU.64 UR8, c[0x0][0x4b8] ;  /* 0x00009700ff0877ac */ /* 0x000ea20008000a00 */
[----:B------:R-:W-:Y:S01]  /*36e0*/  UISETP.NE.AND UP0, UPT, UR40, URZ, UPT ;  /* 0x000000ff2800728c */ /* 0x000fe2000bf05270 */
[----:B-1-34-:R-:W-:-:S05]  /*36f0*/  IMAD.HI.U32 R2, R17, UR4, R16 ;  /* 0x0000000411027c27 */ /* 0x01afca000f8e0010 */
[----:B------:R-:W-:-:S04]  /*3700*/  SHF.R.U32.HI R3, RZ, UR5, R2 ;  /* 0x00000005ff037c19 */ /* 0x000fc80008011602 */
[----:B------:R-:W-:-:S05]  /*3710*/  IADD3 R0, PT, PT, -R3, RZ, RZ ;  /* 0x000000ff03007210 */ /* 0x000fca0007ffe1ff */
[----:B0-----:R-:W-:-:S04]  /*3720*/  IMAD R0, R0, UR6, R17 ;  /* 0x0000000600007c24 */ /* 0x001fc8000f8e0211 */
        /* <DEDUP_REMOVED lines=289> */
.L_x_3278:
[----:B------:R-:W1:Y:S01]  /*4940*/  LDCU.64 UR6, c[0x0][0x588] ;  /* 0x0000b100ff0677ac */ /* 0x000e620008000a00 */
[----:B------:R-:W-:-:S04]  /*4950*/  UPRMT UR4, UR42, 0x9910, URZ ;  /* 0x000099102a047896 */ /* 0x000fc800080000ff */
[----:B------:R-:W-:Y:S01]  /*4960*/  UISETP.GT.AND UP0, UPT, UR4, 0x9, UPT ;  /* 0x000000090400788c */ /* 0x000fe2000bf04270 */
[----:B-1-34-:R-:W-:-:S05]  /*4970*/  IADD3 R2, P0, PT, R0, UR6, RZ ;  /* 0x0000000600027c10 */ /* 0x01afca000ff1e0ff */
        /* <DEDUP_REMOVED lines=14> */
.L_x_3282:
[----:B------:R-:W2:Y:S02]  /*4a60*/  LDG.E.U8 R2, desc[UR36][R2.64] ;  /* 0x0000002402027981 */ /* 0x000ea4000c1e1100 */
[----:B--2---:R-:W-:-:S04]  /*4a70*/  I2FP.F32.U32 R0, R2 ;  /* 0x0000000200007245 */ /* 0x004fc80000201000 */
[----:B------:R-:W-:Y:S01]  /*4a80*/  F2FP.F16.F32.PACK_AB R0, RZ, R0 ;  /* 0x00000000ff00723e */ /* 0x000fe200000000ff */
[----:B------:R-:W-:Y:S06]  /*4a90*/  BRA `(.L_x_3284) ;  /* 0x0000000c009c7947 */ /* 0x000fec0003800000 */
.L_x_3281:
        /* <DEDUP_REMOVED lines=10> */
.L_x_3286:
[----:B------:R-:W2:Y:S02]  /*4b40*/  LDG.E R2, desc[UR36][R2.64] ;  /* 0x0000002402027981 */ /* 0x000ea4000c1e1900 */
[----:B--2---:R-:W-:-:S04]  /*4b50*/  I2FP.F32.S32 R0, R2 ;  /* 0x0000000200007245 */ /* 0x004fc80000201400 */
[----:B------:R-:W-:Y:S01]  /*4b60*/  F2FP.F16.F32.PACK_AB R0, RZ, R0 ;  /* 0x00000000ff00723e */ /* 0x000fe200000000ff */
[----:B------:R-:W-:Y:S06]  /*4b70*/  BRA `(.L_x_3284) ;  /* 0x0000000c00647947 */ /* 0x000fec0003800000 */
.L_x_3285:
[----:B------:R-:W2:Y:S02]  /*4b80*/  LDG.E.U16 R2, desc[UR36][R2.64] ;  /* 0x0000002402027981 */ /* 0x000ea4000c1e1500 */
[----:B--2---:R-:W0:Y:S02]  /*4b90*/  I2F.S16 R0, R2 ;  /* 0x0000000200007306 */ /* 0x004e240000101400 */
[----:B0-----:R-:W-:Y:S01]  /*4ba0*/  F2FP.F16.F32.PACK_AB R0, RZ, R0 ;  /* 0x00000000ff00723e */ /* 0x001fe200000000ff */
[----:B------:R-:W-:Y:S06]  /*4bb0*/  BRA `(.L_x_3284) ;  /* 0x0000000c00547947 */ /* 0x000fec0003800000 */
.L_x_3280:
        /* <DEDUP_REMOVED lines=9> */
.L_x_3288:
[----:B------:R0:W5:Y:S01]  /*4c50*/  LDG.E.U16 R0, desc[UR36][R2.64] ;  /* 0x0000002402007981 */ /* 0x000162000c1e1500 */
[----:B------:R-:W-:Y:S05]  /*4c60*/  BRA `(.L_x_3284) ;  /* 0x0000000c00287947 */ /* 0x000fea0003800000 */
.L_x_3287:
        /* <DEDUP_REMOVED lines=9> */
.L_x_3290:
[----:B------:R1:W5:Y:S01]  /*4d00*/  LDG.E.U16 R0, desc[UR36][R2.64] ;  /* 0x0000002402007981 */ /* 0x000362000c1e1500 */
[----:B------:R-:W-:Y:S05]  /*4d10*/  BRA `(.L_x_3284) ;  /* 0x0000000800fc7947 */ /* 0x000fea0003800000 */
.L_x_3289:
        /* <DEDUP_REMOVED lines=12> */
.L_x_3279:
        /* <DEDUP_REMOVED lines=13> */
.L_x_3293:
        /* <DEDUP_REMOVED lines=12> */
.L_x_3292:
        /* <DEDUP_REMOVED lines=27> */
.L_x_3295:
        /* <DEDUP_REMOVED lines=13> */
.L_x_3294:
[----:B------:R-:W2:Y:S02]  /*51f0*/  LDG.E.U16 R0, desc[UR36][R2.64] ;  /* 0x0000002402007981 */ /* 0x000ea4000c1e1500 */
[----:B--2---:R-:W-:-:S05]  /*5200*/  IMAD.U32 R0, R0, 0x10000, RZ ;  /* 0x0001000000007824 */ /* 0x004fca00078e00ff */
[----:B------:R-:W-:Y:S01]  /*5210*/  F2FP.F16.F32.PACK_AB R0, RZ, R0 ;  /* 0x00000000ff00723e */ /* 0x000fe200000000ff */
[----:B------:R-:W-:Y:S06]  /*5220*/  BRA `(.L_x_3284) ;  /* 0x0000000400b87947 */ /* 0x000fec0003800000 */
.L_x_3291:
        /* <DEDUP_REMOVED lines=12> */
.L_x_3298:
        /* <DEDUP_REMOVED lines=21> */
.L_x_3302:
[----:B------:R-:W-:Y:S05]  /*5440*/  BSYNC.RECONVERGENT B1 ;  /* 0x0000000000017941 */ /* 0x000fea0003800200 */
.L_x_3301:
[----:B------:R-:W-:Y:S01]  /*5450*/  IMAD.SHL.U32 R0, R0, 0x100000, RZ ;  /* 0x0010000000007824 */ /* 0x000fe200078e00ff */
[----:B------:R-:W-:-:S04]  /*5460*/  LEA R2, R2, 0x3b800000, 0x17 ;  /* 0x3b80000002027811 */ /* 0x000fc800078eb8ff */
[----:B------:R-:W-:-:S07]  /*5470*/  LOP3.LUT R0, R2, R0, R7, 0xfe, !PT ;  /* 0x0000000002007212 */ /* 0x000fce00078efe07 */
.L_x_3300:
[----:B------:R-:W-:Y:S05]  /*5480*/  BSYNC.RECONVERGENT B0 ;  /* 0x0000000000007941 */ /* 0x000fea0003800200 */
.L_x_3299:
[----:B------:R-:W-:Y:S01]  /*5490*/  F2FP.F16.F32.PACK_AB R0, RZ, R0 ;  /* 0x00000000ff00723e */ /* 0x000fe200000000ff */
[----:B------:R-:W-:Y:S06]  /*54a0*/  BRA `(.L_x_3284) ;  /* 0x0000000400187947 */ /* 0x000fec0003800000 */
.L_x_3297:
        /* <DEDUP_REMOVED lines=21> */
.L_x_3306:
[----:B------:R-:W-:Y:S05]  /*5600*/  BSYNC.RECONVERGENT B1 ;  /* 0x0000000000017941 */ /* 0x000fea0003800200 */
.L_x_3305:
[----:B------:R-:W-:Y:S02]  /*5610*/  SHF.L.U32 R0, R0, 0x15, RZ ;  /* 0x0000001500007819 */ /* 0x000fe400000006ff */
[----:B------:R-:W-:-:S04]  /*5620*/  LEA R2, R2, 0x37800000, 0x17 ;  /* 0x3780000002027811 */ /* 0x000fc800078eb8ff */
[----:B------:R-:W-:-:S07]  /*5630*/  LOP3.LUT R0, R2, R0, R7, 0xfe, !PT ;  /* 0x0000000002007212 */ /* 0x000fce00078efe07 */
.L_x_3304:
[----:B------:R-:W-:Y:S05]  /*5640*/  BSYNC.RECONVERGENT B0 ;  /* 0x0000000000007941 */ /* 0x000fea0003800200 */
.L_x_3303:
[----:B------:R-:W-:Y:S01]  /*5650*/  F2FP.F16.F32.PACK_AB R0, RZ, R0 ;  /* 0x00000000ff00723e */ /* 0x000fe200000000ff */
[----:B------:R-:W-:Y:S06]  /*5660*/  BRA `(.L_x_3284) ;  /* 0x0000000000a87947 */ /* 0x000fec0003800000 */
.L_x_3296:
        /* <DEDUP_REMOVED lines=14> */
.L_x_3310:
[----:B------:R-:W-:Y:S05]  /*5750*/  BSYNC.RECONVERGENT B0 ;  /* 0x0000000000007941 */ /* 0x000fea0003800200 */
.L_x_3309:
[----:B------:R-:W-:Y:S01]  /*5760*/  F2FP.F16.F32.PACK_AB R0, RZ, R0 ;  /* 0x00000000ff00723e */ /* 0x000fe200000000ff */
[----:B------:R-:W-:Y:S06]  /*5770*/  BRA `(.L_x_3284) ;  /* 0x0000000000647947 */ /* 0x000fec0003800000 */
.L_x_3283:
        /* <DEDUP_REMOVED lines=16> */
.L_x_3311:
[----:B------:R-:W-:Y:S01]  /*5880*/  PRMT R0, RZ, 0x7610, R0 ;  /* 0x00007610ff007816 */ /* 0x000fe20000000000 */
[----:B------:R-:W-:Y:S06]  /*5890*/  BRA `(.L_x_3284) ;  /* 0x00000000001c7947 */ /* 0x000fec0003800000 */
.L_x_3308:
[----:B------:R-:W2:Y:S02]  /*58a0*/  LDG.E.64 R2, desc[UR36][R2.64] ;  /* 0x0000002402027981 */ /* 0x000ea4000c1e1b00 */
[----:B--2---:R-:W0:Y:S02]  /*58b0*/  I2F.U64 R0, R2 ;  /* 0x0000000200007312 */ /* 0x004e240000301000 */
[----:B0-----:R-:W-:Y:S01]  /*58c0*/  F2FP.F16.F32.PACK_AB R0, RZ, R0 ;  /* 0x00000000ff00723e */ /* 0x001fe200000000ff */
[----:B------:R-:W-:Y:S06]  /*58d0*/  BRA `(.L_x_3284) ;  /* 0x00000000000c7947 */ /* 0x000fec0003800000 */
.L_x_3307:
[----:B------:R-:W2:Y:S02]  /*58e0*/  LDG.E R2, desc[UR36][R2.64] ;  /* 0x0000002402027981 */ /* 0x000ea4000c1e1900 */
[----:B--2---:R-:W-:-:S04]  /*58f0*/  I2FP.F32.U32 R0, R2 ;  /* 0x0000000200007245 */ /* 0x004fc80000201000 */
[----:B------:R-:W-:-:S07]  /*5900*/  F2FP.F16.F32.PACK_AB R0, RZ, R0 ;  /* 0x00000000ff00723e */ /* 0x000fce00000000ff */
.L_x_3284:
        /* <DEDUP_REMOVED lines=25> */
[----:B--2---:R-:W-:-:S05]  /*5aa0*/  IADD3 R2, P1, PT, R16, UR4, RZ ;  /* 0x0000000410027c10 */ /* 0x004fca000ff3e0ff */
        /* <DEDUP_REMOVED lines=11> */
[----:B------:R-:W-:-:S04]  /*5b60*/  LOP3.LUT R0, R11, 0x7fffffff, RZ, 0xc0, !PT ;  /* 0x7fffffff0b007812 */ /* 0x000fc800078ec0ff */
[----:B------:R-:W-:Y:S02]  /*5b70*/  IADD3 R8, PT, PT, R0, -0x100000, RZ ;  /* 0xfff0000000087810 */ /* 0x000fe40007ffe0ff */
[----:B------:R-:W-:-:S07]  /*5b80*/  MOV R0, 0x5ba0 ;  /* 0x00005ba000007802 */ /* 0x000fce0000000f00 */
[----:B------:R-:W-:Y:S05]  /*5b90*/  CALL.REL.NOINC `($__internal_6_$__cuda_sm20_dblrcp_rn_slowpath_v3) ;  /* 0x0000007800947944 */ /* 0x000fea0003c00000 */
.L_x_3313:
[----:B------:R-:W-:Y:S05]  /*5ba0*/  BSYNC.RECONVERGENT B0 ;  /* 0x0000000000007941 */ /* 0x000fea0003800200 */
.L_x_3312:
        /* <DEDUP_REMOVED lines=25> */
.L_x_3317:
[----:B------:R-:W-:-:S06]  /*5d40*/  HADD2.F32 R5, -RZ, R0.H0_H0 ;  /* 0x20000000ff057230 */ /* 0x000fcc0000004100 */
[----:B------:R-:W0:Y:S02]  /*5d50*/  F2I.S64.TRUNC R4, R5 ;  /* 0x0000000500047311 */ /* 0x000e24000020d900 */
[----:B0-----:R0:W-:Y:S01]  /*5d60*/  STG.E.U8 desc[UR36][R2.64], R4 ;  /* 0x0000000402007986 */ /* 0x0011e2000c101124 */
[----:B------:R-:W-:Y:S05]  /*5d70*/  BRA `(.L_x_3319) ;  /* 0x0000000c006c7947 */ /* 0x000fea0003800000 */
.L_x_3316:
        /* <DEDUP_REMOVED lines=10> */
.L_x_3321:
[----:B------:R-:W-:-:S04]  /*5e20*/  HADD2.F32 R0, -RZ, R0.H0_H0 ;  /* 0x20000000ff007230 */ /* 0x000fc80000004100 */
[----:B------:R-:W0:Y:S02]  /*5e30*/  F2I.FTZ.TRUNC.NTZ R5, R0 ;  /* 0x0000000000057305 */ /* 0x000e24000021f100 */
[----:B0-----:R0:W-:Y:S01]  /*5e40*/  STG.E desc[UR36][R2.64], R5 ;  /* 0x0000000502007986 */ /* 0x0011e2000c101924 */
[----:B------:R-:W-:Y:S05]  /*5e50*/  BRA `(.L_x_3319) ;  /* 0x0000000c00347947 */ /* 0x000fea0003800000 */
.L_x_3320:
[----:B------:R-:W-:-:S04]  /*5e60*/  HADD2.F32 R0, -RZ, R0.H0_H0 ;  /* 0x20000000ff007230 */ /* 0x000fc80000004100 */
[----:B------:R-:W0:Y:S02]  /*5e70*/  F2I.FTZ.TRUNC.NTZ R5, R0 ;  /* 0x0000000000057305 */ /* 0x000e24000021f100 */
[----:B0-----:R0:W-:Y:S01]  /*5e80*/  STG.E.U16 desc[UR36][R2.64], R5 ;  /* 0x0000000502007986 */ /* 0x0011e2000c101524 */
[----:B------:R-:W-:Y:S05]  /*5e90*/  BRA `(.L_x_3319) ;  /* 0x0000000c00247947 */ /* 0x000fea0003800000 */
.L_x_3315:
        /* <DEDUP_REMOVED lines=9> */
.L_x_3323:
[----:B------:R0:W-:Y:S01]  /*5f30*/  STG.E.U16 desc[UR36][R2.64], R0 ;  /* 0x0000000002007986 */ /* 0x0001e2000c101524 */
[----:B------:R-:W-:Y:S05]  /*5f40*/  BRA `(.L_x_3319) ;  /* 0x0000000800f87947 */ /* 0x000fea0003800000 */
.L_x_3322:
        /* <DEDUP_REMOVED lines=10> */
.L_x_3325:
[----:B------:R-:W-:-:S05]  /*5ff0*/  HADD2.F32 R0, -RZ, R0.H0_H0 ;  /* 0x20000000ff007230 */ /* 0x000fca0000004100 */
[----:B------:R-:W-:-:S04]  /*6000*/  F2FP.F16.F32.PACK_AB R0, RZ, R0 ;  /* 0x00000000ff00723e */ /* 0x000fc800000000ff */
[----:B------:R-:W-:-:S05]  /*6010*/  PRMT R0, R0, 0x5410, RZ ;  /* 0x0000541000007816 */ /* 0x000fca00000000ff */
[----:B------:R0:W-:Y:S01]  /*6020*/  STG.E desc[UR36][R2.64], R0 ;  /* 0x0000000002007986 */ /* 0x0001e2000c101924 */
[----:B------:R-:W-:Y:S05]  /*6030*/  BRA `(.L_x_3319) ;  /* 0x0000000800bc7947 */ /* 0x000fea0003800000 */
.L_x_3324:
[----:B------:R-:W-:-:S05]  /*6040*/  HADD2.F32 R4, -RZ, R0.H0_H0 ;  /* 0x20000000ff047230 */ /* 0x000fca0000004100 */
[----:B------:R-:W-:-:S06]  /*6050*/  FMUL.FTZ R4, R4, 1 ;  /* 0x3f80000004047820 */ /* 0x000fcc0000410000 */
[----:B------:R-:W0:Y:S02]  /*6060*/  F2F.F64.F32 R4, R4 ;  /* 0x0000000400047310 */ /* 0x000e240000201800 */
[----:B0-----:R0:W-:Y:S01]  /*6070*/  STG.E.64 desc[UR36][R2.64], R4 ;  /* 0x0000000402007986 */ /* 0x0011e2000c101b24 */
[----:B------:R-:W-:Y:S05]  /*6080*/  BRA `(.L_x_3319) ;  /* 0x0000000800a87947 */ /* 0x000fea0003800000 */
.L_x_3314:
        /* <DEDUP_REMOVED lines=14> */
.L_x_3329:
        /* <DEDUP_REMOVED lines=18> */
.L_x_3332:
[----:B------:R-:W-:-:S04]  /*6290*/  SHF.R.U32.HI R5, RZ, 0x18, R5 ;  /* 0x00000018ff057819 */ /* 0x000fc80000011605 */
[----:B------:R-:W-:-:S07]  /*62a0*/  LOP3.LUT R0, R0, 0x80, R5, 0xf8, !PT ;  /* 0x0000008000007812 */ /* 0x000fce00078ef805 */
.L_x_3331:
[----:B------:R-:W-:Y:S05]  /*62b0*/  BSYNC.RECONVERGENT B0 ;  /* 0x0000000000007941 */ /* 0x000fea0003800200 */
.L_x_3330:
[----:B------:R0:W-:Y:S01]  /*62c0*/  STG.E.U8 desc[UR36][R2.64], R0 ;  /* 0x0000000002007986 */ /* 0x0001e2000c101124 */
[----:B------:R-:W-:Y:S05]  /*62d0*/  BRA `(.L_x_3319) ;  /* 0x0000000800147947 */ /* 0x000fea0003800000 */
.L_x_3328:
        /* <DEDUP_REMOVED lines=18> */
.L_x_3335:
[----:B------:R-:W-:-:S04]  /*6400*/  SHF.R.U32.HI R5, RZ, 0x18, R5 ;  /* 0x00000018ff057819 */ /* 0x000fc80000011605 */
[----:B------:R-:W-:-:S07]  /*6410*/  LOP3.LUT R0, R0, 0x80, R5, 0xf8, !PT ;  /* 0x0000008000007812 */ /* 0x000fce00078ef805 */
.L_x_3334:
[----:B------:R-:W-:Y:S05]  /*6420*/  BSYNC.RECONVERGENT B0 ;  /* 0x0000000000007941 */ /* 0x000fea0003800200 */
.L_x_3333:
[----:B------:R0:W-:Y:S01]  /*6430*/  STG.E.U8 desc[UR36][R2.64], R0 ;  /* 0x0000000002007986 */ /* 0x0001e2000c101124 */
[----:B------:R-:W-:Y:S05]  /*6440*/  BRA `(.L_x_3319) ;  /* 0x0000000400b87947 */ /* 0x000fea0003800000 */
.L_x_3327:
        /* <DEDUP_REMOVED lines=22> */
.L_x_3337:
[----:B------:R-:W-:-:S06]  /*65b0*/  HADD2.F32 R4, -RZ, R0.H0_H0 ;  /* 0x20000000ff047230 */ /* 0x000fcc0000004100 */
[----:B------:R-:W0:Y:S02]  /*65c0*/  F2I.U64.TRUNC R4, R4 ;  /* 0x0000000400047311 */ /* 0x000e24000020d800 */
[----:B0-----:R0:W-:Y:S01]  /*65d0*/  STG.E.64 desc[UR36][R2.64], R4 ;  /* 0x0000000402007986 */ /* 0x0011e2000c101b24 */
[----:B------:R-:W-:Y:S05]  /*65e0*/  BRA `(.L_x_3319) ;  /* 0x0000000400507947 */ /* 0x000fea0003800000 */
.L_x_3336:
[----:B------:R-:W-:-:S04]  /*65f0*/  HADD2.F32 R0, -RZ, R0.H0_H0 ;  /* 0x20000000ff007230 */ /* 0x000fc80000004100 */
[----:B------:R-:W0:Y:S02]  /*6600*/  F2I.FTZ.U32.TRUNC.NTZ R5, R0 ;  /* 0x0000000000057305 */ /* 0x000e24000021f000 */
[----:B0-----:R0:W-:Y:S01]  /*6610*/  STG.E desc[UR36][R2.64], R5 ;  /* 0x0000000502007986 */ /* 0x0011e2000c101924 */
[----:B------:R-:W-:Y:S05]  /*6620*/  BRA `(.L_x_3319) ;  /* 0x0000000400407947 */ /* 0x000fea0003800000 */
.L_x_3326:
        /* <DEDUP_REMOVED lines=11> */
.L_x_3339:
[----:B------:R-:W-:Y:S01]  /*66e0*/  HADD2.F32 R0, -RZ, R0.H0_H0 ;  /* 0x20000000ff007230 */ /* 0x000fe20000004100 */
[----:B------:R-:W-:-:S04]  /*66f0*/  CS2R R6, SRZ ;  /* 0x0000000000067805 */ /* 0x000fc8000001ff00 */
[----:B------:R-:W-:-:S04]  /*6700*/  FMUL.FTZ R0, R0, 1 ;  /* 0x3f80000000007820 */ /* 0x000fc80000410000 */
[----:B------:R-:W0:Y:S02]  /*6710*/  F2F.F64.F32 R4, R0 ;  /* 0x0000000000047310 */ /* 0x000e240000201800 */
[----:B0-----:R4:W-:Y:S01]  /*6720*/  STG.E.128 desc[UR36][R2.64], R4 ;  /* 0x0000000402007986 */ /* 0x0019e2000c101d24 */
[----:B------:R-:W-:Y:S05]  /*6730*/  BRA `(.L_x_3319) ;  /* 0x0000000000fc7947 */ /* 0x000fea0003800000 */
.L_x_3338:
[----:B------:R-:W-:-:S09]  /*6740*/  UISETP.NE.AND UP0, UPT, UR4, 0xf, UPT ;  /* 0x0000000f0400788c */ /* 0x000fd2000bf05270 */
[----:B------:R-:W-:Y:S05]  /*6750*/  BRA.U !UP0, `(.L_x_3340) ;  /* 0x0000000108e87547 */ /* 0x000fea000b800000 */
[----:B------:R-:W-:-:S09]  /*6760*/  UISETP.NE.AND UP0, UPT, UR4, 0x17, UPT ;  /* 0x000000170400788c */ /* 0x000fd2000bf05270 */
[----:B------:R-:W-:Y:S05]  /*6770*/  BRA.U !UP0, `(.L_x_3341) ;  /* 0x0000000108907547 */ /* 0x000fea000b800000 */
[----:B------:R-:W-:-:S09]  /*6780*/  UISETP.NE.AND UP0, UPT, UR4, 0x18, UPT ;  /* 0x000000180400788c */ /* 0x000fd2000bf05270 */
[----:B------:R-:W-:Y:S05]  /*6790*/  BRA.U !UP0, `(.L_x_3342) ;  /* 0x0000000108447547 */ /* 0x000fea000b800000 */
.L_x_3318:
        /* <DEDUP_REMOVED lines=16> */
.L_x_3343:
[----:B------:R-:W-:Y:S05]  /*68a0*/  BRA `(.L_x_3319) ;  /* 0x0000000000a07947 */ /* 0x000fea0003800000 */
.L_x_3342:
        /* <DEDUP_REMOVED lines=13> */
.L_x_3345:
[----:B------:R-:W-:Y:S05]  /*6980*/  BSYNC.RECONVERGENT B0 ;  /* 0x0000000000007941 */ /* 0x000fea0003800200 */
.L_x_3344:
[----:B------:R-:W-:-:S05]  /*6990*/  LOP3.LUT R5, R0, 0x80, R5, 0xf8, !PT ;  /* 0x0000008000057812 */ /* 0x000fca00078ef805 */
[----:B------:R2:W-:Y:S01]  /*69a0*/  STG.E.U8 desc[UR36][R2.64], R5 ;  /* 0x0000000502007986 */ /* 0x0005e2000c101124 */
[----:B------:R-:W-:Y:S05]  /*69b0*/  BRA `(.L_x_3319) ;  /* 0x00000000005c7947 */ /* 0x000fea0003800000 */
.L_x_3341:
        /* <DEDUP_REMOVED lines=12> */
.L_x_3347:
[----:B------:R-:W-:Y:S01]  /*6a80*/  IMAD.MOV.U32 R0, RZ, RZ, 0x7f ;  /* 0x0000007fff007424 */ /* 0x000fe200078e00ff */
[----:B------:R-:W-:-:S04]  /*6a90*/  ISETP.GT.U32.AND P0, PT, R4, 0x7f800000, PT ;  /* 0x7f8000000400780c */ /* 0x000fc80003f04070 */
[----:B------:R-:W-:-:S09]  /*6aa0*/  SEL R0, R0, 0x7c, P0 ;  /* 0x0000007c00007807 */ /* 0x000fd20000000000 */
.L_x_3348:
[----:B------:R-:W-:Y:S05]  /*6ab0*/  BSYNC.RECONVERGENT B0 ;  /* 0x0000000000007941 */ /* 0x000fea0003800200 */
.L_x_3346:
[----:B------:R-:W-:-:S04]  /*6ac0*/  SHF.R.U32.HI R5, RZ, 0x18, R5 ;  /* 0x00000018ff057819 */ /* 0x000fc80000011605 */
[----:B------:R-:W-:-:S05]  /*6ad0*/  LOP3.LUT R5, R0, 0x80, R5, 0xf8, !PT ;  /* 0x0000008000057812 */ /* 0x000fca00078ef805 */
[----:B------:R1:W-:Y:S01]  /*6ae0*/  STG.E.U8 desc[UR36][R2.64], R5 ;  /* 0x0000000502007986 */ /* 0x0003e2000c101124 */
[----:B------:R-:W-:Y:S05]  /*6af0*/  BRA `(.L_x_3319) ;  /* 0x00000000000c7947 */ /* 0x000fea0003800000 */
.L_x_3340:
[----:B------:R-:W-:-:S05]  /*6b00*/  HADD2.F32 R0, -RZ, R0.H0_H0 ;  /* 0x20000000ff007230 */ /* 0x000fca0000004100 */
[----:B------:R-:W-:-:S05]  /*6b10*/  F2FP.BF16.F32.PACK_AB R0, RZ, R0 ;  /* 0x00000000ff00723e */ /* 0x000fca00000010ff */
[----:B------:R0:W-:Y:S02]  /*6b20*/  STG.E.U16 desc[UR36][R2.64], R0 ;  /* 0x0000000002007986 */ /* 0x0001e4000c101524 */
.L_x_3319:
[----:B------:R-:W-:-:S07]  /*6b30*/  IADD3 R17, PT, PT, R17, 0x80, RZ ;  /* 0x0000008011117810 */ /* 0x000fce0007ffe0ff */
.L_x_3277:
[----:B------:R-:W-:Y:S05]  /*6b40*/  BSYNC.RECONVERGENT B6 ;  /* 0x0000000000067941 */ /* 0x000fea0003800200 */
.L_x_3276:
[----:B------:R-:W5:Y:S01]  /*6b50*/  LDCU UR4, c[0x0][0x380] ;  /* 0x00007000ff0477ac */ /* 0x000f620008000800 */
[----:B------:R-:W-:Y:S01]  /*6b60*/  BSSY.RECONVERGENT B6, `(.L_x_3349) ;  /* 0x0000352000067945 */ /* 0x000fe20003800200 */
[----:B-----5:R-:W-:-:S13]  /*6b70*/  ISETP.GE.AND P0, PT, R17, UR4, PT ;  /* 0x0000000411007c0c */ /* 0x020fda000bf06270 */
[----:B------:R-:W-:Y:S05]  /*6b80*/  @P0 BRA `(.L_x_3350) ;  /* 0x00000034003c0947 */ /* 0x000fea0003800000 */
[----:B------:R-:W5:Y:S01]  /*6b90*/  LDCU UR4, c[0x0][0x388] ;  /* 0x00007100ff0477ac */ /* 0x000f620008000800 */
[----:B0-2---:R-:W-:Y:S02]  /*6ba0*/  IMAD.MOV.U32 R0, RZ, RZ, RZ ;  /* 0x000000ffff007224 */ /* 0x005fe400078e00ff */
[----:B------:R-:W-:Y:S01]  /*6bb0*/  IMAD.MOV.U32 R16, RZ, RZ, RZ ;  /* 0x000000ffff107224 */ /* 0x000fe200078e00ff */
[----:B-----5:R-:W-:-:S09]  /*6bc0*/  UISETP.NE.AND UP0, UPT, UR4, URZ, UPT ;  /* 0x000000ff0400728c */ /* 0x020fd2000bf05270 */
[----:B------:R-:W-:Y:S05]  /*6bd0*/  BRA.U !UP0, `(.L_x_3351) ;  /* 0x0000001108a87547 */ /* 0x000fea000b800000 */
[----:B------:R-:W1:Y:S01]  /*6be0*/  LDCU.64 UR4, c[0x0][0x390] ;  /* 0x00007200ff0477ac */ /* 0x000e620008000a00 */
[----:B------:R-:W-:Y:S01]  /*6bf0*/  MOV R16, RZ ;  /* 0x000000ff00107202 */ /* 0x000fe20000000f00 */
[----:B------:R-:W0:Y:S01]  /*6c00*/  LDCU UR6, c[0x0][0x38c] ;  /* 0x00007180ff0677ac */ /* 0x000e220008000800 */
[----:B------:R-:W2:Y:S01]  /*6c10*/  LDCU.64 UR8, c[0x0][0x4b8] ;  /* 0x00009700ff0877ac */ /* 0x000ea20008000a00 */
[----:B------:R-:W-:Y:S02]  /*6c20*/  UISETP.NE.AND UP0, UPT, UR40, URZ, UPT ;  /* 0x000000ff2800728c */ /* 0x000fe4000bf05270 */
[----:B-1-34-:R-:W-:-:S05]  /*6c30*/  IMAD.HI.U32 R2, R17, UR4, R16 ;  /* 0x0000000411027c27 */ /* 0x01afca000f8e0010 */
[----:B------:R-:W-:-:S05]  /*6c40*/  SHF.R.U32.HI R3, RZ, UR5, R2 ;  /* 0x00000005ff037c19 */ /* 0x000fca0008011602 */
[----:B------:R-:W-:-:S04]  /*6c50*/  IMAD.MOV R0, RZ, RZ, -R3 ;  /* 0x000000ffff007224 */ /* 0x000fc800078e0a03 */
        /* <DEDUP_REMOVED lines=290> */
.L_x_3351:
        /* <DEDUP_REMOVED lines=18> */
.L_x_3355:
[----:B------:R-:W2:Y:S02]  /*7fa0*/  LDG.E.U8 R2, desc[UR36][R2.64] ;  /* 0x0000002402027981 */ /* 0x000ea4000c1e1100 */
[----:B--2---:R-:W-:-:S04]  /*7fb0*/  I2FP.F32.U32 R0, R2 ;  /* 0x0000000200007245 */ /* 0x004fc80000201000 */
[----:B------:R-:W-:Y:S01]  /*7fc0*/  F2FP.F16.F32.PACK_AB R0, RZ, R0 ;  /* 0x00000000ff00723e */ /* 0x000fe200000000ff */
[----:B------:R-:W-:Y:S06]  /*7fd0*/  BRA `(.L_x_3357) ;  /* 0x0000000c009c7947 */ /* 0x000fec0003800000 */
.L_x_3354:
        /* <DEDUP_REMOVED lines=10> */
.L_x_3359:
[----:B------:R-:W2:Y:S02]  /*8080*/  LDG.E R2, desc[UR36][R2.64] ;  /* 0x0000002402027981 */ /* 0x000ea4000c1e1900 */
[----:B--2---:R-:W-:-:S04]  /*8090*/  I2FP.F32.S32 R0, R2 ;  /* 0x0000000200007245 */ /* 0x004fc80000201400 */
[----:B------:R-:W-:Y:S01]  /*80a0*/  F2FP.F16.F32.PACK_AB R0, RZ, R0 ;  /* 0x00000000ff00723e */ /* 0x000fe200000000ff */
[----:B------:R-:W-:Y:S06]  /*80b0*/  BRA `(.L_x_3357) ;  /* 0x0000000c00647947 */ /* 0x000fec0003800000 */
.L_x_3358:
[----:B------:R-:W2:Y:S02]  /*80c0*/  LDG.E.U16 R2, desc[UR36][R2.64] ;  /* 0x0000002402027981 */ /* 0x000ea4000c1e1500 */
[----:B--2---:R-:W0:Y:S02]  /*80d0*/  I2F.S16 R0, R2 ;  /* 0x0000000200007306 */ /* 0x004e240000101400 */
[----:B0-----:R-:W-:Y:S01]  /*80e0*/  F2FP.F16.F32.PACK_AB R0, RZ, R0 ;  /* 0x00000000ff00723e */ /* 0x001fe200000000ff */
[----:B------:R-:W-:Y:S06]  /*80f0*/  BRA `(.L_x_3357) ;  /* 0x0000000c00547947 */ /* 0x000fec0003800000 */
.L_x_3353:
        /* <DEDUP_REMOVED lines=9> */
.L_x_3361:
[----:B------:R1:W5:Y:S01]  /*8190*/  LDG.E.U16 R0, desc[UR36][R2.64] ;  /* 0x0000002402007981 */ /* 0x000362000c1e1500 */
[----:B------:R-:W-:Y:S05]  /*81a0*/  BRA `(.L_x_3357) ;  /* 0x0000000c00287947 */ /* 0x000fea0003800000 */
.L_x_3360:
        /* <DEDUP_REMOVED lines=9> */
.L_x_3363:
[----:B------:R0:W5:Y:S01]  /*8240*/  LDG.E.U16 R0, desc[UR36][R2.64] ;  /* 0x0000002402007981 */ /* 0x000162000c1e1500 */
[----:B------:R-:W-:Y:S05]  /*8250*/  BRA `(.L_x_3357) ;  /* 0x0000000800fc7947 */ /* 0x000fea0003800000 */
.L_x_3362:
        /* <DEDUP_REMOVED lines=12> */
.L_x_3352:
        /* <DEDUP_REMOVED lines=13> */
.L_x_3366:
        /* <DEDUP_REMOVED lines=12> */
.L_x_3365:
        /* <DEDUP_REMOVED lines=27> */
.L_x_3368:
        /* <DEDUP_REMOVED lines=13> */
.L_x_3367:
[----:B------:R-:W2:Y:S02]  /*8730*/  LDG.E.U16 R0, desc[UR36][R2.64] ;  /* 0x0000002402007981 */ /* 0x000ea4000c1e1500 */
[----:B--2---:R-:W-:-:S04]  /*8740*/  SHF.L.U32 R0, R0, 0x10, RZ ;  /* 0x0000001000007819 */ /* 0x004fc800000006ff */
[----:B------:R-:W-:Y:S01]  /*8750*/  F2FP.F16.F32.PACK_AB R0, RZ, R0 ;  /* 0x00000000ff00723e */ /* 0x000fe200000000ff */
[----:B------:R-:W-:Y:S06]  /*8760*/  BRA `(.L_x_3357) ;  /* 0x0000000400b87947 */ /* 0x000fec0003800000 */
.L_x_3364:
        /* <DEDUP_REMOVED lines=12> */
.L_x_3371:
        /* <DEDUP_REMOVED lines=21> */
.L_x_3375:
[----:B------:R-:W-:Y:S05]  /*8980*/  BSYNC.RECONVERGENT B1 ;  /* 0x0000000000017941 */ /* 0x000fea0003800200 */
.L_x_3374:
[----:B------:R-:W-:Y:S01]  /*8990*/  IMAD.SHL.U32 R0, R0, 0x100000, RZ ;  /* 0x0010000000007824 */ /* 0x000fe200078e00ff */
[----:B------:R-:W-:-:S04]  /*89a0*/  LEA R2, R2, 0x3b800000, 0x17 ;  /* 0x3b80000002027811 */ /* 0x000fc800078eb8ff */
[----:B------:R-:W-:-:S07]  /*89b0*/  LOP3.LUT R0, R2, R0, R7, 0xfe, !PT ;  /* 0x0000000002007212 */ /* 0x000fce00078efe07 */
.L_x_3373:
[----:B------:R-:W-:Y:S05]  /*89c0*/  BSYNC.RECONVERGENT B0 ;  /* 0x0000000000007941 */ /* 0x000fea0003800200 */
.L_x_3372:
[----:B------:R-:W-:Y:S01]  /*89d0*/  F2FP.F16.F32.PACK_AB R0, RZ, R0 ;  /* 0x00000000ff00723e */ /* 0x000fe200000000ff */
[----:B------:R-:W-:Y:S06]  /*89e0*/  BRA `(.L_x_3357) ;  /* 0x0000000400187947 */ /* 0x000fec0003800000 */
.L_x_3370:
        /* <DEDUP_REMOVED lines=21> */
.L_x_3379:
[----:B------:R-:W-:Y:S05]  /*8b40*/  BSYNC.RECONVERGENT B1 ;  /* 0x0000000000017941 */ /* 0x000fea0003800200 */
.L_x_3378:
[----:B------:R-:W-:Y:S01]  /*8b50*/  IMAD.SHL.U32 R0, R0, 0x200000, RZ ;  /* 0x0020000000007824 */ /* 0x000fe200078e00ff */
[----:B------:R-:W-:-:S04]  /*8b60*/  LEA R2, R2, 0x37800000, 0x17 ;  /* 0x3780000002027811 */ /* 0x000fc800078eb8ff */
[----:B------:R-:W-:-:S07]  /*8b70*/  LOP3.LUT R0, R2, R0, R7, 0xfe, !PT ;  /* 0x0000000002007212 */ /* 0x000fce00078efe07 */
.L_x_3377:
[----:B------:R-:W-:Y:S05]  /*8b80*/  BSYNC.RECONVERGENT B0 ;  /* 0x0000000000007941 */ /* 0x000fea0003800200 */
.L_x_3376:
[----:B------:R-:W-:Y:S01]  /*8b90*/  F2FP.F16.F32.PACK_AB R0, RZ, R0 ;  /* 0x00000000ff00723e */ /* 0x000fe200000000ff */
[----:B------:R-:W-:Y:S06]  /*8ba0*/  BRA `(.L_x_3357) ;  /* 0x0000000000a87947 */ /* 0x000fec0003800000 */
.L_x_3369:
        /* <DEDUP_REMOVED lines=14> */
.L_x_3383:
[----:B------:R-:W-:Y:S05]  /*8c90*/  BSYNC.RECONVERGENT B0 ;  /* 0x0000000000007941 */ /* 0x000fea0003800200 */
.L_x_3382:
[----:B------:R-:W-:Y:S01]  /*8ca0*/  F2FP.F16.F32.PACK_AB R0, RZ, R0 ;  /* 0x00000000ff00723e */ /* 0x000fe200000000ff */
[----:B------:R-:W-:Y:S06]  /*8cb0*/  BRA `(.L_x_3357) ;  /* 0x0000000000647947 */ /* 0x000fec0003800000 */
.L_x_3356:
        /* <DEDUP_REMOVED lines=16> */
.L_x_3384:
[----:B------:R-:W-:Y:S01]  /*8dc0*/  PRMT R0, RZ, 0x7610, R0 ;  /* 0x00007610ff007816 */ /* 0x000fe20000000000 */
[----:B------:R-:W-:Y:S06]  /*8dd0*/  BRA `(.L_x_3357) ;  /* 0x00000000001c7947 */ /* 0x000fec0003800000 */
.L_x_3381:
[----:B------:R-:W2:Y:S02]  /*8de0*/  LDG.E.64 R2, desc[UR36][R2.64] ;  /* 0x0000002402027981 */ /* 0x000ea4000c1e1b00 */
[----:B--2---:R-:W0:Y:S02]  /*8df0*/  I2F.U64 R0, R2 ;  /* 0x0000000200007312 */ /* 0x004e240000301000 */
[----:B0-----:R-:W-:Y:S01]  /*8e00*/  F2FP.F16.F32.PACK_AB R0, RZ, R0 ;  /* 0x00000000ff00723e */ /* 0x001fe200000000ff */
[----:B------:R-:W-:Y:S06]  /*8e10*/  BRA `(.L_x_3357) ;  /* 0x00000000000c7947 */ /* 0x000fec0003800000 */
.L_x_3380:
[----:B------:R-:W2:Y:S02]  /*8e20*/  LDG.E R2, desc[UR36][R2.64] ;  /* 0x0000002402027981 */ /* 0x000ea4000c1e1900 */
[----:B--2---:R-:W-:-:S04]  /*8e30*/  I2FP.F32.U32 R0, R2 ;  /* 0x0000000200007245 */ /* 0x004fc80000201000 */
[----:B------:R-:W-:-:S07]  /*8e40*/  F2FP.F16.F32.PACK_AB R0, RZ, R0 ;  /* 0x00000000ff00723e */ /* 0x000fce00000000ff */
.L_x_3357:
        /* <DEDUP_REMOVED lines=41> */
.L_x_3386:
[----:B------:R-:W-:Y:S05]  /*90e0*/  BSYNC.RECONVERGENT B0 ;  /* 0x0000000000007941 */ /* 0x000fea0003800200 */
.L_x_3385:
        /* <DEDUP_REMOVED lines=25> */
.L_x_3390:
[----:B------:R-:W-:-:S06]  /*9280*/  HADD2.F32 R5, -RZ, R0.H0_H0 ;  /* 0x20000000ff057230 */ /* 0x000fcc0000004100 */
[----:B------:R-:W0:Y:S02]  /*9290*/  F2I.S64.TRUNC R4, R5 ;  /* 0x0000000500047311 */ /* 0x000e24000020d900 */
[----:B0-----:R0:W-:Y:S01]  /*92a0*/  STG.E.U8 desc[UR36][R2.64], R4 ;  /* 0x0000000402007986 */ /* 0x0011e2000c101124 */
[----:B------:R-:W-:Y:S05]  /*92b0*/  BRA `(.L_x_3392) ;  /* 0x0000000c006c7947 */ /* 0x000fea0003800000 */
.L_x_3389:
        /* <DEDUP_REMOVED lines=10> */
.L_x_3394:
[----:B------:R-:W-:-:S04]  /*9360*/  HADD2.F32 R0, -RZ, R0.H0_H0 ;  /* 0x20000000ff007230 */ /* 0x000fc80000004100 */
[----:B------:R-:W0:Y:S02]  /*9370*/  F2I.FTZ.TRUNC.NTZ R5, R0 ;  /* 0x0000000000057305 */ /* 0x000e24000021f100 */
[----:B0-----:R0:W-:Y:S01]  /*9380*/  STG.E desc[UR36][R2.64], R5 ;  /* 0x0000000502007986 */ /* 0x0011e2000c101924 */
[----:B------:R-:W-:Y:S05]  /*9390*/  BRA `(.L_x_3392) ;  /* 0x0000000c00347947 */ /* 0x000fea0003800000 */
.L_x_3393:
[----:B------:R-:W-:-:S04]  /*93a0*/  HADD2.F32 R0, -RZ, R0.H0_H0 ;  /* 0x20000000ff007230 */ /* 0x000fc80000004100 */
[----:B------:R-:W0:Y:S02]  /*93b0*/  F2I.FTZ.TRUNC.NTZ R5, R0 ;  /* 0x0000000000057305 */ /* 0x000e24000021f100 */
[----:B0-----:R0:W-:Y:S01]  /*93c0*/  STG.E.U16 desc[UR36][R2.64], R5 ;  /* 0x0000000502007986 */ /* 0x0011e2000c101524 */
[----:B------:R-:W-:Y:S05]  /*93d0*/  BRA `(.L_x_3392) ;  /* 0x0000000c00247947 */ /* 0x000fea0003800000 */
.L_x_3388:
        /* <DEDUP_REMOVED lines=9> */
.L_x_3396:
[----:B------:R0:W-:Y:S01]  /*9470*/  STG.E.U16 desc[UR36][R2.64], R0 ;  /* 0x0000000002007986 */ /* 0x0001e2000c101524 */
[----:B------:R-:W-:Y:S05]  /*9480*/  BRA `(.L_x_3392) ;  /* 0x0000000800f87947 */ /* 0x000fea0003800000 */
.L_x_3395:
        /* <DEDUP_REMOVED lines=10> */
.L_x_3398:
[----:B------:R-:W-:-:S05]  /*9530*/  HADD2.F32 R0, -RZ, R0.H0_H0 ;  /* 0x20000000ff007230 */ /* 0x000fca0000004100 */
[----:B------:R-:W-:-:S04]  /*9540*/  F2FP.F16.F32.PACK_AB R0, RZ, R0 ;  /* 0x00000000ff00723e */ /* 0x000fc800000000ff */
[----:B------:R-:W-:-:S05]  /*9550*/  PRMT R0, R0, 0x5410, RZ ;  /* 0x0000541000007816 */ /* 0x000fca00000000ff */
[----:B------:R0:W-:Y:S01]  /*9560*/  STG.E desc[UR36][R2.64], R0 ;  /* 0x0000000002007986 */ /* 0x0001e2000c101924 */
[----:B------:R-:W-:Y:S05]  /*9570*/  BRA `(.L_x_3392) ;  /* 0x0000000800bc7947 */ /* 0x000fea0003800000 */
.L_x_3397:
[----:B------:R-:W-:-:S05]  /*9580*/  HADD2.F32 R4, -RZ, R0.H0_H0 ;  /* 0x20000000ff047230 */ /* 0x000fca0000004100 */
[----:B------:R-:W-:-:S06]  /*9590*/  FMUL.FTZ R4, R4, 1 ;  /* 0x3f80000004047820 */ /* 0x000fcc0000410000 */
[----:B------:R-:W0:Y:S02]  /*95a0*/  F2F.F64.F32 R4, R4 ;  /* 0x0000000400047310 */ /* 0x000e240000201800 */
[----:B0-----:R0:W-:Y:S01]  /*95b0*/  STG.E.64 desc[UR36][R2.64], R4 ;  /* 0x0000000402007986 */ /* 0x0011e2000c101b24 */
[----:B------:R-:W-:Y:S05]  /*95c0*/  BRA `(.L_x_3392) ;  /* 0x0000000800a87947 */ /* 0x000fea0003800000 */
.L_x_3387:
        /* <DEDUP_REMOVED lines=14> */
.L_x_3402:
        /* <DEDUP_REMOVED lines=18> */
.L_x_3405:
[----:B------:R-:W-:-:S04]  /*97d0*/  SHF.R.U32.HI R5, RZ, 0x18, R5 ;  /* 0x00000018ff057819 */ /* 0x000fc80000011605 */
[----:B------:R-:W-:-:S07]  /*97e0*/  LOP3.LUT R0, R0, 0x80, R5, 0xf8, !PT ;  /* 0x0000008000007812 */ /* 0x000fce00078ef805 */
.L_x_3404:
[----:B------:R-:W-:Y:S05]  /*97f0*/  BSYNC.RECONVERGENT B0 ;  /* 0x0000000000007941 */ /* 0x000fea0003800200 */
.L_x_3403:
[----:B------:R4:W-:Y:S01]  /*9800*/  STG.E.U8 desc[UR36][R2.64], R0 ;  /* 0x0000000002007986 */ /* 0x0009e2000c101124 */
[----:B------:R-:W-:Y:S05]  /*9810*/  BRA `(.L_x_3392) ;  /* 0x0000000800147947 */ /* 0x000fea0003800000 */
.L_x_3401:
        /* <DEDUP_REMOVED lines=18> */
.L_x_3408:
[----:B------:R-:W-:-:S04]  /*9940*/  SHF.R.U32.HI R5, RZ, 0x18, R5 ;  /* 0x00000018ff057819 */ /* 0x000fc80000011605 */
[----:B------:R-:W-:-:S07]  /*9950*/  LOP3.LUT R0, R0, 0x80, R5, 0xf8, !PT ;  /* 0x0000008000007812 */ /* 0x000fce00078ef805 */
.L_x_3407:
[----:B------:R-:W-:Y:S05]  /*9960*/  BSYNC.RECONVERGENT B0 ;  /* 0x0000000000007941 */ /* 0x000fea0003800200 */
.L_x_3406:
[----:B------:R3:W-:Y:S01]  /*9970*/  STG.E.U8 desc[UR36][R2.64], R0 ;  /* 0x0000000002007986 */ /* 0x0007e2000c101124 */
[----:B------:R-:W-:Y:S05]  /*9980*/  BRA `(.L_x_3392) ;  /* 0x0000000400b87947 */ /* 0x000fea0003800000 */
.L_x_3400:
        /* <DEDUP_REMOVED lines=22> */
.L_x_3410:
[----:B------:R-:W-:-:S06]  /*9af0*/  HADD2.F32 R4, -RZ, R0.H0_H0 ;  /* 0x20000000ff047230 */ /* 0x000fcc0000004100 */
[----:B------:R-:W0:Y:S02]  /*9b00*/  F2I.U64.TRUNC R4, R4 ;  /* 0x0000000400047311 */ /* 0x000e24000020d800 */
[----:B0-----:R0:W-:Y:S01]  /*9b10*/  STG.E.64 desc[UR36][R2.64], R4 ;  /* 0x0000000402007986 */ /* 0x0011e2000c101b24 */
[----:B------:R-:W-:Y:S05]  /*9b20*/  BRA `(.L_x_3392) ;  /* 0x0000000400507947 */ /* 0x000fea0003800000 */
.L_x_3409:
[----:B------:R-:W-:-:S04]  /*9b30*/  HADD2.F32 R0, -RZ, R0.H0_H0 ;  /* 0x20000000ff007230 */ /* 0x000fc80000004100 */
[----:B------:R-:W0:Y:S02]  /*9b40*/  F2I.FTZ.U32.TRUNC.NTZ R5, R0 ;  /* 0x0000000000057305 */ /* 0x000e24000021f000 */
[----:B0-----:R2:W-:Y:S01]  /*9b50*/  STG.E desc[UR36][R2.64], R5 ;  /* 0x0000000502007986 */ /* 0x0015e2000c101924 */
[----:B------:R-:W-:Y:S05]  /*9b60*/  BRA `(.L_x_3392) ;  /* 0x0000000400407947 */ /* 0x000fea0003800000 */
.L_x_3399:
        /* <DEDUP_REMOVED lines=11> */
.L_x_3412:
[----:B------:R-:W-:Y:S01]  /*9c20*/  HADD2.F32 R0, -RZ, R0.H0_H0 ;  /* 0x20000000ff007230 */ /* 0x000fe20000004100 */
[----:B------:R-:W-:-:S04]  /*9c30*/  CS2R R6, SRZ ;  /* 0x0000000000067805 */ /* 0x000fc8000001ff00 */
[----:B------:R-:W-:-:S04]  /*9c40*/  FMUL.FTZ R0, R0, 1 ;  /* 0x3f80000000007820 */ /* 0x000fc80000410000 */
[----:B------:R-:W0:Y:S02]  /*9c50*/  F2F.F64.F32 R4, R0 ;  /* 0x0000000000047310 */ /* 0x000e240000201800 */
[----:B0-----:R0:W-:Y:S01]  /*9c60*/  STG.E.128 desc[UR36][R2.64], R4 ;  /* 0x0000000402007986 */ /* 0x0011e2000c101d24 */
[----:B------:R-:W-:Y:S05]  /*9c70*/  BRA `(.L_x_3392) ;  /* 0x0000000000fc7947 */ /* 0x000fea0003800000 */
.L_x_3411:
[----:B------:R-:W-:-:S09]  /*9c80*/  UISETP.NE.AND UP0, UPT, UR4, 0xf, UPT ;  /* 0x0000000f0400788c */ /* 0x000fd2000bf05270 */
[----:B------:R-:W-:Y:S05]  /*9c90*/  BRA.U !UP0, `(.L_x_3413) ;  /* 0x0000000108e87547 */ /* 0x000fea000b800000 */
[----:B------:R-:W-:-:S09]  /*9ca0*/  UISETP.NE.AND UP0, UPT, UR4, 0x17, UPT ;  /* 0x000000170400788c */ /* 0x000fd2000bf05270 */
[----:B------:R-:W-:Y:S05]  /*9cb0*/  BRA.U !UP0, `(.L_x_3414) ;  /* 0x0000000108907547 */ /* 0x000fea000b800000 */
[----:B------:R-:W-:-:S09]  /*9cc0*/  UISETP.NE.AND UP0, UPT, UR4, 0x18, UPT ;  /* 0x000000180400788c */ /* 0x000fd2000bf05270 */
[----:B------:R-:W-:Y:S05]  /*9cd0*/  BRA.U !UP0, `(.L_x_3415) ;  /* 0x0000000108447547 */ /* 0x000fea000b800000 */
.L_x_3391:
        /* <DEDUP_REMOVED lines=16> */
.L_x_3416:
[----:B------:R-:W-:Y:S05]  /*9de0*/  BRA `(.L_x_3392) ;  /* 0x0000000000a07947 */ /* 0x000fea0003800000 */
.L_x_3415:
        /* <DEDUP_REMOVED lines=13> */
.L_x_3418:
[----:B------:R-:W-:Y:S05]  /*9ec0*/  BSYNC.RECONVERGENT B0 ;  /* 0x0000000000007941 */ /* 0x000fea0003800200 */
.L_x_3417:
[----:B------:R-:W-:-:S05]  /*9ed0*/  LOP3.LUT R5, R0, 0x80, R5, 0xf8, !PT ;  /* 0x0000008000057812 */ /* 0x000fca00078ef805 */
[----:B------:R0:W-:Y:S01]  /*9ee0*/  STG.E.U8 desc[UR36][R2.64], R5 ;  /* 0x0000000502007986 */ /* 0x0001e2000c101124 */
[----:B------:R-:W-:Y:S05]  /*9ef0*/  BRA `(.L_x_3392) ;  /* 0x00000000005c7947 */ /* 0x000fea0003800000 */
.L_x_3414:
        /* <DEDUP_REMOVED lines=12> */
.L_x_3420:
[----:B------:R-:W-:Y:S02]  /*9fc0*/  ISETP.GT.U32.AND P0, PT, R4, 0x7f800000, PT ;  /* 0x7f8000000400780c */ /* 0x000fe40003f04070 */
[----:B------:R-:W-:-:S04]  /*9fd0*/  MOV R0, 0x7f ;  /* 0x0000007f00007802 */ /* 0x000fc80000000f00 */
[----:B------:R-:W-:-:S07]  /*9fe0*/  SEL R0, R0, 0x7c, P0 ;  /* 0x0000007c00007807 */ /* 0x000fce0000000000 */
.L_x_3421:
[----:B------:R-:W-:Y:S05]  /*9ff0*/  BSYNC.RECONVERGENT B0 ;  /* 0x0000000000007941 */ /* 0x000fea0003800200 */
.L_x_3419:
[----:B------:R-:W-:-:S04]  /*a000*/  SHF.R.U32.HI R5, RZ, 0x18, R5 ;  /* 0x00000018ff057819 */ /* 0x000fc80000011605 */
[----:B------:R-:W-:-:S05]  /*a010*/  LOP3.LUT R5, R0, 0x80, R5, 0xf8, !PT ;  /* 0x0000008000057812 */ /* 0x000fca00078ef805 */
[----:B------:R0:W-:Y:S01]  /*a020*/  STG.E.U8 desc[UR36][R2.64], R5 ;  /* 0x0000000502007986 */ /* 0x0001e2000c101124 */
[----:B------:R-:W-:Y:S05]  /*a030*/  BRA `(.L_x_3392) ;  /* 0x00000000000c7947 */ /* 0x000fea0003800000 */
.L_x_3413:
[----:B------:R-:W-:-:S05]  /*a040*/  HADD2.F32 R0, -RZ, R0.H0_H0 ;  /* 0x20000000ff007230 */ /* 0x000fca0000004100 */
[----:B------:R-:W-:-:S05]  /*a050*/  F2FP.BF16.F32.PACK_AB R0, RZ, R0 ;  /* 0x00000000ff00723e */ /* 0x000fca00000010ff */
[----:B------:R0:W-:Y:S02]  /*a060*/  STG.E.U16 desc[UR36][R2.64], R0 ;  /* 0x0000000002007986 */ /* 0x0001e4000c101524 */
.L_x_3392:
[----:B------:R-:W-:-:S07]  /*a070*/  VIADD R17, R17, 0x80 ;  /* 0x0000008011117836 */ /* 0x000fce0000000000 */
.L_x_3350:
[----:B------:R-:W-:Y:S05]  /*a080*/  BSYNC.RECONVERGENT B6 ;  /* 0x0000000000067941 */ /* 0x000fea0003800200 */
.L_x_3349:
[----:B------:R-:W5:Y:S02]  /*a090*/  LDCU UR4, c[0x0][0x380] ;  /* 0x00007000ff0477ac */ /* 0x000f640008000800 */
[----:B-----5:R-:W-:-:S13]  /*a0a0*/  ISETP.GE.AND P0, PT, R17, UR4, PT ;  /* 0x0000000411007c0c */ /* 0x020fda000bf06270 */
[----:B------:R-:W-:Y:S05]  /*a0b0*/  @P0 EXIT ;  /* 0x000000000000094d */ /* 0x000fea0003800000 */
[----:B------:R-:W5:Y:S01]  /*a0c0*/  LDCU UR4, c[0x0][0x388] ;  /* 0x00007100ff0477ac */ /* 0x000f620008000800 */
[----:B------:R-:W-:Y:S02]  /*a0d0*/  HFMA2 R16, -RZ, RZ, 0, 0 ;  /* 0x00000000ff107431 */ /* 0x000fe400000001ff */
[----:B0-234-:R-:W-:Y:S01]  /*a0e0*/  IMAD.MOV.U32 R0, RZ, RZ, RZ ;  /* 0x000000ffff007224 */ /* 0x01dfe200078e00ff */
[----:B-----5:R-:W-:-:S09]  /*a0f0*/  UISETP.NE.AND UP0, UPT, UR4, URZ, UPT ;  /* 0x000000ff0400728c */ /* 0x020fd2000bf05270 */
[----:B------:R-:W-:Y:S05]  /*a100*/  BRA.U !UP0, `(.L_x_3422) ;  /* 0x0000001108a87547 */ /* 0x000fea000b800000 */
[----:B------:R-:W1:Y:S01]  /*a110*/  LDCU.64 UR4, c[0x0][0x390] ;  /* 0x00007200ff0477ac */ /* 0x000e620008000a00 */
[----:B------:R-:W-:Y:S01]  /*a120*/  IMAD.MOV.U32 R16, RZ, RZ, RZ ;  /* 0x000000ffff107224 */ /* 0x000fe200078e00ff */
[----:B------:R-:W0:Y:S01]  /*a130*/  LDCU UR6, c[0x0][0x38c] ;  /* 0x00007180ff0677ac */ /* 0x000e220008000800 */
[----:B------:R-:W2:Y:S01]  /*a140*/  LDCU.64 UR8, c[0x0][0x4b8] ;  /* 0x00009700ff0877ac */ /* 0x000ea20008000a00 */
[----:B------:R-:W-:Y:S01]  /*a150*/  UISETP.NE.AND UP0, UPT, UR40, URZ, UPT ;  /* 0x000000ff2800728c */ /* 0x000fe2000bf05270 */
[----:B-1----:R-:W-:-:S05]  /*a160*/  IMAD.HI.U32 R2, R17, UR4, R16 ;  /* 0x0000000411027c27 */ /* 0x002fca000f8e0010 */
[----:B------:R-:W-:-:S05]  /*a170*/  SHF.R.U32.HI R3, RZ, UR5, R2 ;  /* 0x00000005ff037c19 */ /* 0x000fca0008011602 */
[----:B------:R-:W-:-:S04]  /*a180*/  IMAD.MOV R0, RZ, RZ, -R3 ;  /* 0x000000ffff007224 */ /* 0x000fc800078e0a03 */
[----:B0-----:R-:W-:-:S04]  /*a190*/  IMAD R0, R0, UR6, R17 ;  /* 0x0000000600007c24 */ /* 0x001fc8000f8e0211 */
[C---:B--2---:R-:W-:Y:S02]  /*a1a0*/  IMAD R16, R0.reuse, UR8, RZ ;  /* 0x0000000800107c24 */ /* 0x044fe4000f8e02ff */
        /* <DEDUP_REMOVED lines=288> */
.L_x_3422:
[----:B------:R-:W0:Y:S01]  /*b3b0*/  LDCU.128 UR8, c[0x0][0x580] ;  /* 0x0000b000ff0877ac */ /* 0x000e220008000c00 */
[----:B------:R-:W-:-:S04]  /*b3c0*/  UPRMT UR4, UR42, 0x9910, URZ ;  /* 0x000099102a047896 */ /* 0x000fc800080000ff */
[----:B------:R-:W-:Y:S01]  /*b3d0*/  UISETP.GT.AND UP0, UPT, UR4, 0x9, UPT ;  /* 0x000000090400788c */ /* 0x000fe2000bf04270 */
[----:B0-----:R-:W-:Y:S02]  /*b3e0*/  IADD3 R16, P0, PT, R16, UR8, RZ ;  /* 0x0000000810107c10 */ /* 0x001fe4000ff1e0ff */
[----:B-1----:R-:W-:-:S03]  /*b3f0*/  IADD3 R2, P1, PT, R0, UR10, RZ ;  /* 0x0000000a00027c10 */ /* 0x002fc6000ff3e0ff */
        /* <DEDUP_REMOVED lines=15> */
.L_x_3426:
[----:B------:R-:W2:Y:S02]  /*b4f0*/  LDG.E.U8 R2, desc[UR36][R2.64] ;  /* 0x0000002402027981 */ /* 0x000ea4000c1e1100 */
[----:B--2---:R-:W-:-:S04]  /*b500*/  I2FP.F32.U32 R0, R2 ;  /* 0x0000000200007245 */ /* 0x004fc80000201000 */
[----:B------:R-:W-:Y:S01]  /*b510*/  F2FP.F16.F32.PACK_AB R0, RZ, R0 ;  /* 0x00000000ff00723e */ /* 0x000fe200000000ff */
[----:B------:R-:W-:Y:S06]  /*b520*/  BRA `(.L_x_3428) ;  /* 0x0000000c009c7947 */ /* 0x000fec0003800000 */
.L_x_3425:
        /* <DEDUP_REMOVED lines=10> */
.L_x_3430:
[----:B------:R-:W2:Y:S02]  /*b5d0*/  LDG.E R2, desc[UR36][R2.64] ;  /* 0x0000002402027981 */ /* 0x000ea4000c1e1900 */
[----:B--2---:R-:W-:-:S04]  /*b5e0*/  I2FP.F32.S32 R0, R2 ;  /* 0x0000000200007245 */ /* 0x004fc80000201400 */
[----:B------:R-:W-:Y:S01]  /*b5f0*/  F2FP.F16.F32.PACK_AB R0, RZ, R0 ;  /* 0x00000000ff00723e */ /* 0x000fe200000000ff */
[----:B------:R-:W-:Y:S06]  /*b600*/  BRA `(.L_x_3428) ;  /* 0x0000000c00647947 */ /* 0x000fec0003800000 */
.L_x_3429:
[----:B------:R-:W2:Y:S02]  /*b610*/  LDG.E.U16 R2, desc[UR36][R2.64] ;  /* 0x0000002402027981 */ /* 0x000ea4000c1e1500 */
[----:B--2---:R-:W0:Y:S02]  /*b620*/  I2F.S16 R0, R2 ;  /* 0x0000000200007306 */ /* 0x004e240000101400 */
[----:B0-----:R-:W-:Y:S01]  /*b630*/  F2FP.F16.F32.PACK_AB R0, RZ, R0 ;  /* 0x00000000ff00723e */ /* 0x001fe200000000ff */
[----:B------:R-:W-:Y:S06]  /*b640*/  BRA `(.L_x_3428) ;  /* 0x0000000c00547947 */ /* 0x000fec0003800000 */
.L_x_3424:
        /* <DEDUP_REMOVED lines=9> */
.L_x_3432:
[----:B------:R0:W5:Y:S01]  /*b6e0*/  LDG.E.U16 R0, desc[UR36][R2.64] ;  /* 0x0000002402007981 */ /* 0x000162000c1e1500 */
[----:B------:R-:W-:Y:S05]  /*b6f0*/  BRA `(.L_x_3428) ;  /* 0x0000000c00287947 */ /* 0x000fea0003800000 */
.L_x_3431:
        /* <DEDUP_REMOVED lines=9> */
.L_x_3434:
[----:B------:R1:W5:Y:S01]  /*b790*/  LDG.E.U16 R0, desc[UR36][R2.64] ;  /* 0x0000002402007981 */ /* 0x000362000c1e1500 */
[----:B------:R-:W-:Y:S05]  /*b7a0*/  BRA `(.L_x_3428) ;  /* 0x0000000800fc7947 */ /* 0x000fea0003800000 */
.L_x_3433:
        /* <DEDUP_REMOVED lines=12> */
.L_x_3423:
        /* <DEDUP_REMOVED lines=13> */
.L_x_3437:
        /* <DEDUP_REMOVED lines=12> */
.L_x_3436:
        /* <DEDUP_REMOVED lines=27> */
.L_x_3439:
        /* <DEDUP_REMOVED lines=13> */
.L_x_3438:
[----:B------:R-:W2:Y:S02]  /*bc80*/  LDG.E.U16 R0, desc[UR36][R2.64] ;  /* 0x0000002402007981 */ /* 0x000ea4000c1e1500 */
[----:B--2---:R-:W-:-:S04]  /*bc90*/  SHF.L.U32 R0, R0, 0x10, RZ ;  /* 0x0000001000007819 */ /* 0x004fc800000006ff */
[----:B------:R-:W-:Y:S01]  /*bca0*/  F2FP.F16.F32.PACK_AB R0, RZ, R0 ;  /* 0x00000000ff00723e */ /* 0x000fe200000000ff */
[----:B------:R-:W-:Y:S06]  /*bcb0*/  BRA `(.L_x_3428) ;  /* 0x0000000400b87947 */ /* 0x000fec0003800000 */
.L_x_3435:
        /* <DEDUP_REMOVED lines=12> */
.L_x_3442:
        /* <DEDUP_REMOVED lines=21> */
.L_x_3446:
[----:B------:R-:W-:Y:S05]  /*bed0*/  BSYNC.RECONVERGENT B1 ;  /* 0x0000000000017941 */ /* 0x000fea0003800200 */
.L_x_3445:
[----:B------:R-:W-:Y:S01]  /*bee0*/  IMAD.SHL.U32 R0, R0, 0x100000, RZ ;  /* 0x0010000000007824 */ /* 0x000fe200078e00ff */
[----:B------:R-:W-:-:S04]  /*bef0*/  LEA R2, R2, 0x3b800000, 0x17 ;  /* 0x3b80000002027811 */ /* 0x000fc800078eb8ff */
[----:B------:R-:W-:-:S07]  /*bf00*/  LOP3.LUT R0, R2, R0, R7, 0xfe, !PT ;  /* 0x0000000002007212 */ /* 0x000fce00078efe07 */
.L_x_3444:
[----:B------:R-:W-:Y:S05]  /*bf10*/  BSYNC.RECONVERGENT B0 ;  /* 0x0000000000007941 */ /* 0x000fea0003800200 */
.L_x_3443:
[----:B------:R-:W-:Y:S01]  /*bf20*/  F2FP.F16.F32.PACK_AB R0, RZ, R0 ;  /* 0x00000000ff00723e */ /* 0x000fe200000000ff */
[----:B------:R-:W-:Y:S06]  /*bf30*/  BRA `(.L_x_3428) ;  /* 0x0000000400187947 */ /* 0x000fec0003800000 */
.L_x_3441:
        /* <DEDUP_REMOVED lines=21> */
.L_x_3450:
[----:B------:R-:W-:Y:S05]  /*c090*/  BSYNC.RECONVERGENT B1 ;  /* 0x0000000000017941 */ /* 0x000fea0003800200 */
.L_x_3449:
[----:B------:R-:W-:Y:S02]  /*c0a0*/  SHF.L.U32 R0, R0, 0x15, RZ ;  /* 0x0000001500007819 */ /* 0x000fe400000006ff */
[----:B------:R-:W-:-:S04]  /*c0b0*/  LEA R2, R2, 0x37800000, 0x17 ;  /* 0x3780000002027811 */ /* 0x000fc800078eb8ff */
[----:B------:R-:W-:-:S07]  /*c0c0*/  LOP3.LUT R0, R2, R0, R7, 0xfe, !PT ;  /* 0x0000000002007212 */ /* 0x000fce00078efe07 */
.L_x_3448:
[----:B------:R-:W-:Y:S05]  /*c0d0*/  BSYNC.RECONVERGENT B0 ;  /* 0x0000000000007941 */ /* 0x000fea0003800200 */
.L_x_3447:
[----:B------:R-:W-:Y:S01]  /*c0e0*/  F2FP.F16.F32.PACK_AB R0, RZ, R0 ;  /* 0x00000000ff00723e */ /* 0x000fe200000000ff */
[----:B------:R-:W-:Y:S06]  /*c0f0*/  BRA `(.L_x_3428) ;  /* 0x0000000000a87947 */ /* 0x000fec0003800000 */
.L_x_3440:
        /* <DEDUP_REMOVED lines=14> */
.L_x_3454:
[----:B------:R-:W-:Y:S05]  /*c1e0*/  BSYNC.RECONVERGENT B0 ;  /* 0x0000000000007941 */ /* 0x000fea0003800200 */
.L_x_3453:
[----:B------:R-:W-:Y:S01]  /*c1f0*/  F2FP.F16.F32.PACK_AB R0, RZ, R0 ;  /* 0x00000000ff00723e */ /* 0x000fe200000000ff */
[----:B------:R-:W-:Y:S06]  /*c200*/  BRA `(.L_x_3428) ;  /* 0x0000000000647947 */ /* 0x000fec0003800000 */
.L_x_3427:
        /* <DEDUP_REMOVED lines=16> */
.L_x_3455:
[----:B------:R-:W-:Y:S01]  /*c310*/  PRMT R0, RZ, 0x7610, R0 ;  /* 0x00007610ff007816 */ /* 0x000fe20000000000 */
[----:B------:R-:W-:Y:S06]  /*c320*/  BRA `(.L_x_3428) ;  /* 0x00000000001c7947 */ /* 0x000fec0003800000 */
.L_x_3452:
[----:B------:R-:W2:Y:S02]  /*c330*/  LDG.E.64 R2, desc[UR36][R2.64] ;  /* 0x0000002402027981 */ /* 0x000ea4000c1e1b00 */
[----:B--2---:R-:W0:Y:S02]  /*c340*/  I2F.U64 R0, R2 ;  /* 0x0000000200007312 */ /* 0x004e240000301000 */
[----:B0-----:R-:W-:Y:S01]  /*c350*/  F2FP.F16.F32.PACK_AB R0, RZ, R0 ;  /* 0x00000000ff00723e */ /* 0x001fe200000000ff */
[----:B------:R-:W-:Y:S06]  /*c360*/  BRA `(.L_x_3428) ;  /* 0x00000000000c7947 */ /* 0x000fec0003800000 */
.L_x_3451:
[----:B------:R-:W2:Y:S02]  /*c370*/  LDG.E R2, desc[UR36][R2.64] ;  /* 0x0000002402027981 */ /* 0x000ea4000c1e1900 */
[----:B--2---:R-:W-:-:S04]  /*c380*/  I2FP.F32.U32 R0, R2 ;  /* 0x0000000200007245 */ /* 0x004fc80000201000 */
[----:B------:R-:W-:-:S07]  /*c390*/  F2FP.F16.F32.PACK_AB R0, RZ, R0 ;  /* 0x00000000ff00723e */ /* 0x000fce00000000ff */
.L_x_3428:
[----:B-----5:R-:W-:Y:S01]  /*c3a0*/  HADD2.F32 R0, -RZ, R0.H0_H0 ;  /* 0x20000000ff007230 */ /* 0x020fe20000004100 */
[----:B------:R-:W-:Y:S04]  /*c3b0*/  BSSY.RECONVERGENT B0, `(.L_x_3456) ;  /* 0x000002a000007945 */ /* 0x000fe80003800200 */
[----:B------:R-:W-:-:S05]  /*c3c0*/  FMUL.FTZ R0, R0, R0 ;  /* 0x0000000000007220 */ /* 0x000fca0000410000 */
[----:B------:R-:W-:-:S05]  /*c3d0*/  F2FP.F16.F32.PACK_AB R0, RZ, R0 ;  /* 0x00000000ff00723e */ /* 0x000fca00000000ff */
[----:B------:R-:W-:-:S05]  /*c3e0*/  HADD2.F32 R0, -RZ, R0.H0_H0 ;  /* 0x20000000ff007230 */ /* 0x000fca0000004100 */
[----:B------:R-:W-:-:S04]  /*c3f0*/  FMUL.FTZ R0, R0, 1 ;  /* 0x3f80000000007820 */ /* 0x000fc80000410000 */
[----:B------:R-:W0:Y:S02]  /*c400*/  F2F.F64.F32 R8, R0 ;  /* 0x0000000000087310 */ /* 0x000e240000201800 */
[----:B01----:R-:W-:-:S05]  /*c410*/  VIADD R2, R9, 0x300402 ;  /* 0x0030040209027836 */ /* 0x003fca0000000000 */
        /* <DEDUP_REMOVED lines=29> */
[----:B------:R-:W-:Y:S02]  /*c5f0*/  MOV R10, R8 ;  /* 0x00000008000a7202 */ /* 0x000fe40000000f00 */
[----:B------:R-:W-:Y:S02]  /*c600*/  IADD3 R8, PT, PT, R0, -0x100000, RZ ;  /* 0xfff0000000087810 */ /* 0x000fe40007ffe0ff */
[----:B------:R-:W-:-:S07]  /*c610*/  MOV R0, 0xc630 ;  /* 0x0000c63000007802 */ /* 0x000fce0000000f00 */
[----:B------:R-:W-:Y:S05]  /*c620*/  CALL.REL.NOINC `($__internal_6_$__cuda_sm20_dblrcp_rn_slowpath_v3) ;  /* 0x0000000c00f07944 */ /* 0x000fea0003c00000 */
[----:B------:R-:W-:Y:S01]  /*c630*/  IMAD.MOV.U32 R4, RZ, RZ, R6 ;  /* 0x000000ffff047224 */ /* 0x000fe200078e0006 */
[----:B------:R-:W-:-:S07]  /*c640*/  MOV R5, R7 ;  /* 0x0000000700057202 */ /* 0x000fce0000000f00 */
.L_x_3457:
[----:B------:R-:W-:Y:S05]  /*c650*/  BSYNC.RECONVERGENT B0 ;  /* 0x0000000000007941 */ /* 0x000fea0003800200 */
.L_x_3456:
        /* <DEDUP_REMOVED lines=25> */
.L_x_3461:
[----:B------:R-:W-:-:S06]  /*c7f0*/  HADD2.F32 R3, -RZ, R0.H0_H0 ;  /* 0x20000000ff037230 */ /* 0x000fcc0000004100 */
[----:B------:R-:W0:Y:S02]  /*c800*/  F2I.S64.TRUNC R2, R3 ;  /* 0x0000000300027311 */ /* 0x000e24000020d900 */
[----:B0-----:R-:W-:Y:S01]  /*c810*/  STG.E.U8 desc[UR36][R16.64], R2 ;  /* 0x0000000210007986 */ /* 0x001fe2000c101124 */
[----:B------:R-:W-:Y:S05]  /*c820*/  EXIT ;  /* 0x000000000000794d */ /* 0x000fea0003800000 */
.L_x_3460:
        /* <DEDUP_REMOVED lines=10> */
.L_x_3464:
[----:B------:R-:W-:-:S04]  /*c8d0*/  HADD2.F32 R0, -RZ, R0.H0_H0 ;  /* 0x20000000ff007230 */ /* 0x000fc80000004100 */
[----:B------:R-:W0:Y:S02]  /*c8e0*/  F2I.FTZ.TRUNC.NTZ R3, R0 ;  /* 0x0000000000037305 */ /* 0x000e24000021f100 */
[----:B0-----:R-:W-:Y:S01]  /*c8f0*/  STG.E desc[UR36][R16.64], R3 ;  /* 0x0000000310007986 */ /* 0x001fe2000c101924 */
[----:B------:R-:W-:Y:S05]  /*c900*/  EXIT ;  /* 0x000000000000794d */ /* 0x000fea0003800000 */
.L_x_3463:
[----:B------:R-:W-:-:S04]  /*c910*/  HADD2.F32 R0, -RZ, R0.H0_H0 ;  /* 0x20000000ff007230 */ /* 0x000fc80000004100 */
[----:B------:R-:W0:Y:S02]  /*c920*/  F2I.FTZ.TRUNC.NTZ R3, R0 ;  /* 0x0000000000037305 */ /* 0x000e24000021f100 */
[----:B0-----:R-:W-:Y:S01]  /*c930*/  STG.E.U16 desc[UR36][R16.64], R3 ;  /* 0x0000000310007986 */ /* 0x001fe2000c101524 */
[----:B------:R-:W-:Y:S05]  /*c940*/  EXIT ;  /* 0x000000000000794d */ /* 0x000fea0003800000 */
.L_x_3459:
        /* <DEDUP_REMOVED lines=9> */
.L_x_3466:
[----:B------:R-:W-:Y:S01]  /*c9e0*/  STG.E.U16 desc[UR36][R16.64], R0 ;  /* 0x0000000010007986 */ /* 0x000fe2000c101524 */
[----:B------:R-:W-:Y:S05]  /*c9f0*/  EXIT ;  /* 0x000000000000794d */ /* 0x000fea0003800000 */
.L_x_3465:
        /* <DEDUP_REMOVED lines=10> */
.L_x_3468:
[----:B------:R-:W-:-:S05]  /*caa0*/  HADD2.F32 R0, -RZ, R0.H0_H0 ;  /* 0x20000000ff007230 */ /* 0x000fca0000004100 */
[----:B------:R-:W-:-:S04]  /*cab0*/  F2FP.F16.F32.PACK_AB R0, RZ, R0 ;  /* 0x00000000ff00723e */ /* 0x000fc800000000ff */
[----:B------:R-:W-:-:S05]  /*cac0*/  PRMT R0, R0, 0x5410, RZ ;  /* 0x0000541000007816 */ /* 0x000fca00000000ff */
[----:B------:R-:W-:Y:S01]  /*cad0*/  STG.E desc[UR36][R16.64], R0 ;  /* 0x0000000010007986 */ /* 0x000fe2000c101924 */
[----:B------:R-:W-:Y:S05]  /*cae0*/  EXIT ;  /* 0x000000000000794d */ /* 0x000fea0003800000 */
.L_x_3467:
[----:B------:R-:W-:-:S05]  /*caf0*/  HADD2.F32 R2, -RZ, R0.H0_H0 ;  /* 0x20000000ff027230 */ /* 0x000fca0000004100 */
[----:B------:R-:W-:-:S06]  /*cb00*/  FMUL.FTZ R2, R2, 1 ;  /* 0x3f80000002027820 */ /* 0x000fcc0000410000 */
[----:B------:R-:W0:Y:S02]  /*cb10*/  F2F.F64.F32 R2, R2 ;  /* 0x0000000200027310 */ /* 0x000e240000201800 */
[----:B0-----:R-:W-:Y:S01]  /*cb20*/  STG.E.64 desc[UR36][R16.64], R2 ;  /* 0x0000000210007986 */ /* 0x001fe2000c101b24 */
[----:B------:R-:W-:Y:S05]  /*cb30*/  EXIT ;  /* 0x000000000000794d */ /* 0x000fea0003800000 */
.L_x_3458:
        /* <DEDUP_REMOVED lines=14> */
.L_x_3472:
        /* <DEDUP_REMOVED lines=17> */
.L_x_3475:
[----:B------:R-:W-:-:S04]  /*cd30*/  SHF.R.U32.HI R3, RZ, 0x18, R3 ;  /* 0x00000018ff037819 */ /* 0x000fc80000011603 */
[----:B------:R-:W-:-:S04]  /*cd40*/  LOP3.LUT R0, R0, 0x80, R3, 0xf8, !PT ;  /* 0x0000008000007812 */ /* 0x000fc800078ef803 */
[----:B------:R-:W-:-:S07]  /*cd50*/  PRMT R8, R0, 0x7610, R8 ;  /* 0x0000761000087816 */ /* 0x000fce0000000008 */
.L_x_3474:
[----:B------:R-:W-:Y:S05]  /*cd60*/  BSYNC.RECONVERGENT B0 ;  /* 0x0000000000007941 */ /* 0x000fea0003800200 */
.L_x_3473:
[----:B------:R-:W-:Y:S01]  /*cd70*/  STG.E.U8 desc[UR36][R16.64], R8 ;  /* 0x0000000810007986 */ /* 0x000fe2000c101124 */
[----:B------:R-:W-:Y:S05]  /*cd80*/  EXIT ;  /* 0x000000000000794d */ /* 0x000fea0003800000 */
.L_x_3471:
        /* <DEDUP_REMOVED lines=17> */
.L_x_3478:
[----:B------:R-:W-:-:S04]  /*cea0*/  SHF.R.U32.HI R3, RZ, 0x18, R3 ;  /* 0x00000018ff037819 */ /* 0x000fc80000011603 */
[----:B------:R-:W-:-:S04]  /*ceb0*/  LOP3.LUT R0, R0, 0x80, R3, 0xf8, !PT ;  /* 0x0000008000007812 */ /* 0x000fc800078ef803 */
[----:B------:R-:W-:-:S07]  /*cec0*/  PRMT R8, R0, 0x7610, R8 ;  /* 0x0000761000087816 */ /* 0x000fce0000000008 */
.L_x_3477:
[----:B------:R-:W-:Y:S05]  /*ced0*/  BSYNC.RECONVERGENT B0 ;  /* 0x0000000000007941 */ /* 0x000fea0003800200 */
.L_x_3476:
[----:B------:R-:W-:Y:S01]  /*cee0*/  STG.E.U8 desc[UR36][R16.64], R8 ;  /* 0x0000000810007986 */ /* 0x000fe2000c101124 */
[----:B------:R-:W-:Y:S05]  /*cef0*/  EXIT ;  /* 0x000000000000794d */ /* 0x000fea0003800000 */
.L_x_3470:
        /* <DEDUP_REMOVED lines=22> */
.L_x_3480:
[----:B------:R-:W-:-:S06]  /*d060*/  HADD2.F32 R2, -RZ, R0.H0_H0 ;  /* 0x20000000ff027230 */ /* 0x000fcc0000004100 */
[----:B------:R-:W0:Y:S02]  /*d070*/  F2I.U64.TRUNC R2, R2 ;  /* 0x0000000200027311 */ /* 0x000e24000020d800 */
[----:B0-----:R-:W-:Y:S01]  /*d080*/  STG.E.64 desc[UR36][R16.64], R2 ;  /* 0x0000000210007986 */ /* 0x001fe2000c101b24 */
[----:B------:R-:W-:Y:S05]  /*d090*/  EXIT ;  /* 0x000000000000794d */ /* 0x000fea0003800000 */
.L_x_3479:
[----:B------:R-:W-:-:S04]  /*d0a0*/  HADD2.F32 R0, -RZ, R0.H0_H0 ;  /* 0x20000000ff007230 */ /* 0x000fc80000004100 */
[----:B------:R-:W0:Y:S02]  /*d0b0*/  F2I.FTZ.U32.TRUNC.NTZ R3, R0 ;  /* 0x0000000000037305 */ /* 0x000e24000021f000 */
[----:B0-----:R-:W-:Y:S01]  /*d0c0*/  STG.E desc[UR36][R16.64], R3 ;  /* 0x0000000310007986 */ /* 0x001fe2000c101924 */
[----:B------:R-:W-:Y:S05]  /*d0d0*/  EXIT ;  /* 0x000000000000794d */ /* 0x000fea0003800000 */
.L_x_3469:
        /* <DEDUP_REMOVED lines=11> */
.L_x_3482:
[----:B------:R-:W-:Y:S01]  /*d190*/  HADD2.F32 R0, -RZ, R0.H0_H0 ;  /* 0x20000000ff007230 */ /* 0x000fe20000004100 */
[----:B------:R-:W-:-:S04]  /*d1a0*/  CS2R R6, SRZ ;  /* 0x0000000000067805 */ /* 0x000fc8000001ff00 */
[----:B------:R-:W-:-:S04]  /*d1b0*/  FMUL.FTZ R0, R0, 1 ;  /* 0x3f80000000007820 */ /* 0x000fc80000410000 */
[----:B------:R-:W0:Y:S02]  /*d1c0*/  F2F.F64.F32 R4, R0 ;  /* 0x0000000000047310 */ /* 0x000e240000201800 */
[----:B0-----:R-:W-:Y:S01]  /*d1d0*/  STG.E.128 desc[UR36][R16.64], R4 ;  /* 0x0000000410007986 */ /* 0x001fe2000c101d24 */
[----:B------:R-:W-:Y:S05]  /*d1e0*/  EXIT ;  /* 0x000000000000794d */ /* 0x000fea0003800000 */
.L_x_3481:
[----:B------:R-:W-:-:S09]  /*d1f0*/  UISETP.NE.AND UP0, UPT, UR4, 0xf, UPT ;  /* 0x0000000f0400788c */ /* 0x000fd2000bf05270 */
[----:B------:R-:W-:Y:S05]  /*d200*/  BRA.U !UP0, `(.L_x_3483) ;  /* 0x0000000108e87547 */ /* 0x000fea000b800000 */
[----:B------:R-:W-:-:S09]  /*d210*/  UISETP.NE.AND UP0, UPT, UR4, 0x17, UPT ;  /* 0x000000170400788c */ /* 0x000fd2000bf05270 */
[----:B------:R-:W-:Y:S05]  /*d220*/  BRA.U !UP0, `(.L_x_3484) ;  /* 0x0000000108907547 */ /* 0x000fea000b800000 */
[----:B------:R-:W-:-:S09]  /*d230*/  UISETP.NE.AND UP0, UPT, UR4, 0x18, UPT ;  /* 0x000000180400788c */ /* 0x000fd2000bf05270 */
[----:B------:R-:W-:Y:S05]  /*d240*/  BRA.U !UP0, `(.L_x_3485) ;  /* 0x0000000108447547 */ /* 0x000fea000b800000 */
.L_x_3462:
        /* <DEDUP_REMOVED lines=16> */
.L_x_3486:
[----:B------:R-:W-:Y:S05]  /*d350*/  EXIT ;  /* 0x000000000000794d */ /* 0x000fea0003800000 */
.L_x_3485:
        /* <DEDUP_REMOVED lines=13> */
.L_x_3488:
[----:B------:R-:W-:Y:S05]  /*d430*/  BSYNC.RECONVERGENT B0 ;  /* 0x0000000000007941 */ /* 0x000fea0003800200 */
.L_x_3487:
[----:B------:R-:W-:-:S05]  /*d440*/  LOP3.LUT R3, R0, 0x80, R3, 0xf8, !PT ;  /* 0x0000008000037812 */ /* 0x000fca00078ef803 */
[----:B------:R-:W-:Y:S01]  /*d450*/  STG.E.U8 desc[UR36][R16.64], R3 ;  /* 0x0000000310007986 */ /* 0x000fe2000c101124 */
[----:B------:R-:W-:Y:S05]  /*d460*/  EXIT ;  /* 0x000000000000794d */ /* 0x000fea0003800000 */
.L_x_3484:
        /* <DEDUP_REMOVED lines=12> */
.L_x_3490:
[----:B------:R-:W-:Y:S01]  /*d530*/  HFMA2 R0, -RZ, RZ, 0, 7.569789886474609375e-06 ;  /* 0x0000007fff007431 */ /* 0x000fe200000001ff */
[----:B------:R-:W-:-:S04]  /*d540*/  ISETP.GT.U32.AND P0, PT, R2, 0x7f800000, PT ;  /* 0x7f8000000200780c */ /* 0x000fc80003f04070 */
[----:B------:R-:W-:-:S09]  /*d550*/  SEL R0, R0, 0x7c, P0 ;  /* 0x0000007c00007807 */ /* 0x000fd20000000000 */
.L_x_3491:
[----:B------:R-:W-:Y:S05]  /*d560*/  BSYNC.RECONVERGENT B0 ;  /* 0x0000000000007941 */ /* 0x000fea0003800200 */
.L_x_3489:
[----:B------:R-:W-:-:S04]  /*d570*/  SHF.R.U32.HI R3, RZ, 0x18, R3 ;  /* 0x00000018ff037819 */ /* 0x000fc80000011603 */
[----:B------:R-:W-:-:S05]  /*d580*/  LOP3.LUT R3, R0, 0x80, R3, 0xf8, !PT ;  /* 0x0000008000037812 */ /* 0x000fca00078ef803 */
[----:B------:R-:W-:Y:S01]  /*d590*/  STG.E.U8 desc[UR36][R16.64], R3 ;  /* 0x0000000310007986 */ /* 0x000fe2000c101124 */
[----:B------:R-:W-:Y:S05]  /*d5a0*/  EXIT ;  /* 0x000000000000794d */ /* 0x000fea0003800000 */
.L_x_3483:
[----:B------:R-:W-:-:S05]  /*d5b0*/  HADD2.F32 R0, -RZ, R0.H0_H0 ;  /* 0x20000000ff007230 */ /* 0x000fca0000004100 */
[----:B------:R-:W-:-:S05]  /*d5c0*/  F2FP.BF16.F32.PACK_AB R0, RZ, R0 ;  /* 0x00000000ff00723e */ /* 0x000fca00000010ff */
[----:B------:R-:W-:Y:S01]  /*d5d0*/  STG.E.U16 desc[UR36][R16.64], R0 ;  /* 0x0000000010007986 */ /* 0x000fe2000c101524 */
[----:B------:R-:W-:Y:S05]  /*d5e0*/  EXIT ;  /* 0x000000000000794d */ /* 0x000fea0003800000 */
        .weak           $__internal_6_$__cuda_sm20_dblrcp_rn_slowpath_v3
        .type           $__internal_6_$__cuda_sm20_dblrcp_rn_slowpath_v3,@function
        .size           $__internal_6_$__cuda_sm20_dblrcp_rn_slowpath_v3,(.L_x_60594 - $__internal_6_$__cuda_sm20_dblrcp_rn_slowpath_v3)
$__internal_6_$__cuda_sm20_dblrcp_rn_slowpath_v3:
[----:B------:R-:W-:Y:S01]  /*d5f0*/  IMAD.MOV.U32 R4, RZ, RZ, R10 ;  /* 0x000000ffff047224 */ /* 0x000fe200078e000a */
[----:B------:R-:W-:Y:S01]  /*d600*/  MOV R5, R11 ;  /* 0x0000000b00057202 */ /* 0x000fe20000000f00 */
[----:B------:R-:W-:Y:S05]  /*d610*/  BSSY.RECONVERGENT B1, `(.L_x_3492) ;  /* 0x000005c000017945 */ /* 0x000fea0003800200 */
[----:B------:R-:W0:Y:S02]  /*d620*/  DSETP.GTU.AND P0, PT, |R4|, +INF , PT ;  /* 0x7ff000000400742a */ /* 0x000e240003f0c200 */
[----:B0-----:R-:W-:Y:S05]  /*d630*/  @P0 BRA `(.L_x_3493) ;  /* 0x00000004005c0947 */ /* 0x001fea0003800000 */
[----:B------:R-:W-:-:S05]  /*d640*/  LOP3.LUT R9, R11, 0x7fffffff, RZ, 0xc0, !PT ;  /* 0x7fffffff0b097812 */ /* 0x000fca00078ec0ff */
[----:B------:R-:W-:-:S05]  /*d650*/  VIADD R6, R9, 0xffffffff ;  /* 0xffffffff09067836 */ /* 0x000fca0000000000 */
[----:B------:R-:W-:-:S13]  /*d660*/  ISETP.GE.U32.AND P0, PT, R6, 0x7fefffff, PT ;  /* 0x7fefffff0600780c */ /* 0x000fda0003f06070 */
[----:B------:R-:W-:Y:S02]  /*d670*/  @P0 LOP3.LUT R7, R5, 0x7ff00000, RZ, 0x3c, !PT ;  /* 0x7ff0000005070812 */ /* 0x000fe400078e3cff */
[----:B------:R-:W-:Y:S01]  /*d680*/  @P0 MOV R6, RZ ;  /* 0x000000ff00060202 */ /* 0x000fe20000000f00 */
        /* <DEDUP_REMOVED lines=48> */
.L_x_3495:
        /* <DEDUP_REMOVED lines=34> */
.L_x_3493:
[----:B------:R-:W-:Y:S02]  /*dbb0*/  LOP3.LUT R7, R5, 0x80000, RZ, 0xfc, !PT ;  /* 0x0008000005077812 */ /* 0x000fe400078efcff */
[----:B------:R-:W-:-:S07]  /*dbc0*/  MOV R6, R4 ;  /* 0x0000000400067202 */ /* 0x000fce0000000f00 */
.L_x_3494:
[----:B------:R-:W-:Y:S05]  /*dbd0*/  BSYNC.RECONVERGENT B1 ;  /* 0x0000000000017941 */ /* 0x000fea0003800200 */
.L_x_3492:
[----:B------:R-:W-:Y:S01]  /*dbe0*/  IMAD.MOV.U32 R4, RZ, RZ, R0 ;  /* 0x000000ffff047224 */ /* 0x000fe200078e0000 */
[----:B------:R-:W-:-:S04]  /*dbf0*/  MOV R5, 0x0 ;  /* 0x0000000000057802 */ /* 0x000fc80000000f00 */
[----:B------:R-:W-:Y:S05]  /*dc00*/  RET.REL.NODEC R4 `(_ZN2at6native18elementwise_kernelILi128ELi4EZNS0_15gpu_kernel_implIZNS0_50_GLOBAL__N__2680c7bb_12_PowKernel_cu_7dd49032_317029pow_tensor_scalar_kernel_implIN3c104HalfES6_EEvRNS_18TensorIteratorBaseET0_EUlS6_E1_EEvS8_RKT_EUliE_EEviT1_) ;  /* 0xffffff2004fc7950 */ /* 0x000fea0003c3ffff */
.L_x_3496:
        /* <DEDUP_REMOVED lines=15> */
.L_x_60594:


//--------------------- .text._ZN2at6native27unrolled_elementwise_kernelIZNS0_50_GLOBAL__N__2680c7bb_12_PowKernel_cu_7dd49032_317029pow_tensor_scalar_kernel_implIN3c104HalfES5_EEvRNS_18TensorIteratorBaseET0_EUlS5_E1_St5arrayIPcLm2EELi4E23TrivialOffsetCalculatorILi1EjESE_NS0_6memory12LoadWithCastILi1EEENSF_13StoreWithCastILi1EEEEEviT_S8_T2_T3_T4_T5_ --------------------------
	.section	.text._ZN2at6native27unrolled_elementwise_kernelIZNS0_50_GLOBAL__N__2680c7bb_12_PowKernel_cu_7dd49032_317029pow_tensor_scalar_kernel_implIN3c104HalfES5_EEvRNS_18TensorIteratorBaseET0_EUlS5_E1_St5arrayIPcLm2EELi4E23TrivialOffsetCalculatorILi1EjESE_NS0_6memory12LoadWithCastILi1EEENSF_13StoreWithCastILi1EEEEEviT_S8_T2_T3_T4_T5_,"ax",@progbits
	.align	128
        .global         _ZN2at6native27unrolled_elementwise_kernelIZNS0_50_GLOBAL__N__2680c7bb_12_PowKernel_cu_7dd49032_317029pow_tensor_scalar_kernel_implIN3c104HalfES5_EEvRNS_18TensorIteratorBaseET0_EUlS5_E1_St5arrayIPcLm2EELi4E23TrivialOffsetCalculatorILi1EjESE_NS0_6memory12LoadWithCastILi1EEENSF_13StoreWithCastILi1EEEEEviT_S8_T2_T3_T4_T5_
        .type           _ZN2at6native27unrolled_elementwise_kernelIZNS0_50_GLOBAL__N__2680c7bb_12_PowKernel_cu_7dd49032_317029pow_tensor_scalar_kernel_implIN3c104HalfES5_EEvRNS_18TensorIteratorBaseET0_EUlS5_E1_St5arrayIPcLm2EELi4E23TrivialOffsetCalculatorILi1EjESE_NS0_6memory12LoadWithCastILi1EEENSF_13StoreWithCastILi1EEEEEviT_S8_T2_T3_T4_T5_,@function
        .size           _ZN2at6native27unrolled_elementwise_kernelIZNS0_50_GLOBAL__N__2680c7bb_12_PowKernel_cu_7dd49032_317029pow_tensor_scalar_kernel_implIN3c104HalfES5_EEvRNS_18TensorIteratorBaseET0_EUlS5_E1_St5arrayIPcLm2EELi4E23TrivialOffsetCalculatorILi1EjESE_NS0_6memory12LoadWithCastILi1EEENSF_13StoreWithCastILi1EEEEEviT_S8_T2_T3_T4_T5_,(.L_x_60595 - _ZN2at6native27unrolled_elementwise_kernelIZNS0_50_GLOBAL__N__2680c7bb_12_PowKernel_cu_7dd49032_317029pow_tensor_scalar_kernel_implIN3c104HalfES5_EEvRNS_18TensorIteratorBaseET0_EUlS5_E1_St5arrayIPcLm2EELi4E23TrivialOffsetCalculatorILi1EjESE_NS0_6memory12LoadWithCastILi1EEENSF_13StoreWithCastILi1EEEEEviT_S8_T2_T3_T4_T5_)
        .other          _ZN2at6native27unrolled_elementwise_kernelIZNS0_50_GLOBAL__N__2680c7bb_12_PowKernel_cu_7dd49032_317029pow_tensor_scalar_kernel_implIN3c104HalfES5_EEvRNS_18TensorIteratorBaseET0_EUlS5_E1_St5arrayIPcLm2EELi4E23TrivialOffsetCalculatorILi1EjESE_NS0_6memory12LoadWithCastILi1EEENSF_13StoreWithCastILi1EEEEEviT_S8_T2_T3_T4_T5_,@"STO_CUDA_ENTRY STV_DEFAULT"
_ZN2at6native27unrolled_elementwise_kernelIZNS0_50_GLOBAL__N__2680c7bb_12_PowKernel_cu_7dd49032_317029pow_tensor_scalar_kernel_implIN3c104HalfES5_EEvRNS_18TensorIteratorBaseET0_EUlS5_E1_St5arrayIPcLm2EELi4E23TrivialOffsetCalculatorILi1EjESE_NS0_6memory12LoadWithCastILi1EEENSF_13StoreWithCastILi1EEEEEviT_S8_T2_T3_T4_T5_:
.text._ZN2at6native27unrolled_elementwise_kernelIZNS0_50_GLOBAL__N__2680c7bb_12_PowKernel_cu_7dd49032_317029pow_tensor_scalar_kernel_implIN3c104HalfES5_EEvRNS_18TensorIteratorBaseET0_EUlS5_E1_St5arrayIPcLm2EELi4E23TrivialOffsetCalculatorILi1EjESE_NS0_6memory12LoadWithCastILi1EEENSF_13StoreWithCastILi1EEEEEviT_S8_T2_T3_T4_T5_:
        /* <DEDUP_REMOVED lines=34> */
.L_x_3502:
[----:B------:R-:W2:Y:S02]  /*0220*/  LDG.E.U8 R2, desc[UR36][R2.64] ;  /* 0x0000002402027981 */ /* 0x000ea4000c1e1100 */
[----:B--2---:R-:W-:-:S04]  /*0230*/  I2FP.F32.U32 R0, R2 ;  /* 0x0000000200007245 */ /* 0x004fc80000201000 */
[----:B------:R-:W-:-:S04]  /*0240*/  F2FP.F16.F32.PACK_AB R0, RZ, R0 ;  /* 0x00000000ff00723e */ /* 0x000fc800000000ff */
[----:B------:R-:W-:Y:S01]  /*0250*/  PRMT R18, R0, 0x7610, R18 ;  /* 0x0000761000127816 */ /* 0x000fe20000000012 */
[----:B------:R-:W-:Y:S06]  /*0260*/  BRA `(.L_x_3504) ;  /* 0x0000000c00d47947 */ /* 0x000fec0003800000 */
.L_x_3501:
        /* <DEDUP_REMOVED lines=11> */
.L_x_3506:
[----:B------:R-:W2:Y:S02]  /*0320*/  LDG.E R2, desc[UR36][R2.64] ;  /* 0x0000002402027981 */ /* 0x000ea4000c1e1900 */
[----:B--2---:R-:W-:-:S04]  /*0330*/  I2FP.F32.S32 R0, R2 ;  /* 0x0000000200007245 */ /* 0x004fc80000201400 */
[----:B------:R-:W-:-:S04]  /*0340*/  F2FP.F16.F32.PACK_AB R0, RZ, R0 ;  /* 0x00000000ff00723e */ /* 0x000fc800000000ff */
[----:B------:R-:W-:Y:S01]  /*0350*/  PRMT R18, R0, 0x7610, R18 ;  /* 0x0000761000127816 */ /* 0x000fe20000000012 */
[----:B------:R-:W-:Y:S06]  /*0360*/  BRA `(.L_x_3504) ;  /* 0x0000000c00947947 */ /* 0x000fec0003800000 */
.L_x_3505:
[----:B------:R-:W2:Y:S02]  /*0370*/  LDG.E.U16 R2, desc[UR36][R2.64] ;  /* 0x0000002402027981 */ /* 0x000ea4000c1e1500 */
[----:B--2---:R-:W0:Y:S02]  /*0380*/  I2F.S16 R0, R2 ;  /* 0x0000000200007306 */ /* 0x004e240000101400 */
[----:B0-----:R-:W-:-:S04]  /*0390*/  F2FP.F16.F32.PACK_AB R0, RZ, R0 ;  /* 0x00000000ff00723e */ /* 0x001fc800000000ff */
[----:B------:R-:W-:Y:S01]  /*03a0*/  PRMT R18, R0, 0x7610, R18 ;  /* 0x0000761000127816 */ /* 0x000fe20000000012 */
[----:B------:R-:W-:Y:S06]  /*03b0*/  BRA `(.L_x_3504) ;  /* 0x0000000c00807947 */ /* 0x000fec0003800000 */
.L_x_3500:
        /* <DEDUP_REMOVED lines=9> */
.L_x_3508:
[----:B------:R1:W5:Y:S01]  /*0450*/  LDG.E.U16 R18, desc[UR36][R2.64] ;  /* 0x0000002402127981 */ /* 0x000362000c1e1500 */
[----:B------:R-:W-:Y:S05]  /*0460*/  BRA `(.L_x_3504) ;  /* 0x0000000c00547947 */ /* 0x000fea0003800000 */
.L_x_3507:
        /* <DEDUP_REMOVED lines=9> */
.L_x_3510:
[----:B------:R0:W5:Y:S01]  /*0500*/  LDG.E.U16 R18, desc[UR36][R2.64] ;  /* 0x0000002402127981 */ /* 0x000162000c1e1500 */
[----:B------:R-:W-:Y:S05]  /*0510*/  BRA `(.L_x_3504) ;  /* 0x0000000c00287947 */ /* 0x000fea0003800000 */
.L_x_3509:
        /* <DEDUP_REMOVED lines=13> */
.L_x_3499:
        /* <DEDUP_REMOVED lines=14> */
.L_x_3513:
        /* <DEDUP_REMOVED lines=13> */
.L_x_3512:
        /* <DEDUP_REMOVED lines=27> */
.L_x_3515:
        /* <DEDUP_REMOVED lines=14> */
.L_x_3514:
[----:B------:R-:W2:Y:S02]  /*0a30*/  LDG.E.U16 R0, desc[UR36][R2.64] ;  /* 0x0000002402007981 */ /* 0x000ea4000c1e1500 */
[----:B--2---:R-:W-:-:S05]  /*0a40*/  IMAD.U32 R0, R0, 0x10000, RZ ;  /* 0x0001000000007824 */ /* 0x004fca00078e00ff */
[----:B------:R-:W-:-:S04]  /*0a50*/  F2FP.F16.F32.PACK_AB R0, RZ, R0 ;  /* 0x00000000ff00723e */ /* 0x000fc800000000ff */
[----:B------:R-:W-:Y:S01]  /*0a60*/  PRMT R18, R0, 0x7610, R18 ;  /* 0x0000761000127816 */ /* 0x000fe20000000012 */
[----:B------:R-:W-:Y:S06]  /*0a70*/  BRA `(.L_x_3504) ;  /* 0x0000000400d07947 */ /* 0x000fec0003800000 */
.L_x_3511:
        /* <DEDUP_REMOVED lines=13> */
.L_x_3518:
        /* <DEDUP_REMOVED lines=21> */
.L_x_3522:
[----:B------:R-:W-:Y:S05]  /*0ca0*/  BSYNC.RECONVERGENT B1 ;  /* 0x0000000000017941 */ /* 0x000fea0003800200 */
.L_x_3521:
[----:B------:R-:W-:Y:S01]  /*0cb0*/  IMAD.SHL.U32 R0, R0, 0x100000, RZ ;  /* 0x0010000000007824 */ /* 0x000fe200078e00ff */
[----:B------:R-:W-:-:S04]  /*0cc0*/  LEA R2, R2, 0x3b800000, 0x17 ;  /* 0x3b80000002027811 */ /* 0x000fc800078eb8ff */
[----:B------:R-:W-:-:S07]  /*0cd0*/  LOP3.LUT R0, R2, R0, R7, 0xfe, !PT ;  /* 0x0000000002007212 */ /* 0x000fce00078efe07 */
.L_x_3520:
[----:B------:R-:W-:Y:S05]  /*0ce0*/  BSYNC.RECONVERGENT B0 ;  /* 0x0000000000007941 */ /* 0x000fea0003800200 */
.L_x_3519:
[----:B------:R-:W-:-:S04]  /*0cf0*/  F2FP.F16.F32.PACK_AB R0, RZ, R0 ;  /* 0x00000000ff00723e */ /* 0x000fc800000000ff */
[----:B------:R-:W-:Y:S01]  /*0d00*/  PRMT R18, R0, 0x7610, R18 ;  /* 0x0000761000127816 */ /* 0x000fe20000000012 */
[----:B------:R-:W-:Y:S06]  /*0d10*/  BRA `(.L_x_3504) ;  /* 0x0000000400287947 */ /* 0x000fec0003800000 */
.L_x_3517:
        /* <DEDUP_REMOVED lines=21> */
.L_x_3526:
[----:B------:R-:W-:Y:S05]  /*0e70*/  BSYNC.RECONVERGENT B1 ;  /* 0x0000000000017941 */ /* 0x000fea0003800200 */
.L_x_3525:
[----:B------:R-:W-:Y:S01]  /*0e80*/  IMAD.SHL.U32 R0, R0, 0x200000, RZ ;  /* 0x0020000000007824 */ /* 0x000fe200078e00ff */
[----:B------:R-:W-:-:S04]  /*0e90*/  LEA R2, R2, 0x37800000, 0x17 ;  /* 0x3780000002027811 */ /* 0x000fc800078eb8ff */
[----:B------:R-:W-:-:S07]  /*0ea0*/  LOP3.LUT R0, R2, R0, R7, 0xfe, !PT ;  /* 0x0000000002007212 */ /* 0x000fce00078efe07 */
.L_x_3524:
[----:B------:R-:W-:Y:S05]  /*0eb0*/  BSYNC.RECONVERGENT B0 ;  /* 0x0000000000007941 */ /* 0x000fea0003800200 */
.L_x_3523:
[----:B------:R-:W-:-:S04]  /*0ec0*/  F2FP.F16.F32.PACK_AB R0, RZ, R0 ;  /* 0x00000000ff00723e */ /* 0x000fc800000000ff */
[----:B------:R-:W-:Y:S01]  /*0ed0*/  PRMT R18, R0, 0x7610, R18 ;  /* 0x0000761000127816 */ /* 0x000fe20000000012 */
[----:B------:R-:W-:Y:S06]  /*0ee0*/  BRA `(.L_x_3504) ;  /* 0x0000000000b47947 */ /* 0x000fec0003800000 */
.L_x_3516:
[----:B------:R-:W-:-:S09]  /*0ef0*/  UISETP.NE.AND UP0, UPT, UR4, 0x1c, UPT ;  /* 0x0000001c0400788c */ /* 0x000fd2000bf05270 */
[----:B------:R-:W-:Y:S05]  /*0f00*/  BRA.U !UP0, `(.L_x_3527) ;  /* 0x00000001089c7547 */ /* 0x000fea000b800000 */
[----:B------:R-:W-:-:S09]  /*0f10*/  UISETP.NE.AND UP0, UPT, UR4, 0x1d, UPT ;  /* 0x0000001d0400788c */ /* 0x000fd2000bf05270 */
[----:B------:R-:W-:Y:S05]  /*0f20*/  BRA.U !UP0, `(.L_x_3528) ;  /* 0x0000000108807547 */ /* 0x000fea000b800000 */
[----:B------:R-:W-:-:S09]  /*0f30*/  UISETP.NE.AND UP0, UPT, UR4, 0x2c, UPT ;  /* 0x0000002c0400788c */ /* 0x000fd2000bf05270 */
[----:B------:R-:W-:Y:S05]  /*0f40*/  BRA.U !UP0, `(.L_x_3529) ;  /* 0x0000000108487547 */ /* 0x000fea000b800000 */
.L_x_3503:
        /* <DEDUP_REMOVED lines=16> */
.L_x_3530:
[----:B------:R-:W-:Y:S01]  /*1050*/  PRMT R18, RZ, 0x7610, R18 ;  /* 0x00007610ff127816 */ /* 0x000fe20000000012 */
[----:B------:R-:W-:Y:S06]  /*1060*/  BRA `(.L_x_3504) ;  /* 0x0000000000547947 */ /* 0x000fec0003800000 */
.L_x_3529:
        /* <DEDUP_REMOVED lines=8> */
.L_x_3532:
[----:B------:R-:W-:Y:S05]  /*10f0*/  BSYNC.RECONVERGENT B0 ;  /* 0x0000000000007941 */ /* 0x000fea0003800200 */
.L_x_3531:
[----:B------:R-:W-:-:S04]  /*1100*/  F2FP.F16.F32.PACK_AB R0, RZ, R0 ;  /* 0x00000000ff00723e */ /* 0x000fc800000000ff */
[----:B------:R-:W-:Y:S01]  /*1110*/  PRMT R18, R0, 0x7610, R18 ;  /* 0x0000761000127816 */ /* 0x000fe20000000012 */
[----:B------:R-:W-:Y:S06]  /*1120*/  BRA `(.L_x_3504) ;  /* 0x0000000000247947 */ /* 0x000fec0003800000 */
.L_x_3528:
[----:B------:R-:W2:Y:S02]  /*1130*/  LDG.E.64 R2, desc[UR36][R2.64] ;  /* 0x0000002402027981 */ /* 0x000ea4000c1e1b00 */
[----:B--2---:R-:W0:Y:S02]  /*1140*/  I2F.U64 R0, R2 ;  /* 0x0000000200007312 */ /* 0x004e240000301000 */
[----:B0-----:R-:W-:-:S04]  /*1150*/  F2FP.F16.F32.PACK_AB R0, RZ, R0 ;  /* 0x00000000ff00723e */ /* 0x001fc800000000ff */
[----:B------:R-:W-:Y:S01]  /*1160*/  PRMT R18, R0, 0x7610, R18 ;  /* 0x0000761000127816 */ /* 0x000fe20000000012 */
[----:B------:R-:W-:Y:S06]  /*1170*/  BRA `(.L_x_3504) ;  /* 0x0000000000107947 */ /* 0x000fec0003800000 */
.L_x_3527:
[----:B------:R-:W2:Y:S02]  /*1180*/  LDG.E R2, desc[UR36][R2.64] ;  /* 0x0000002402027981 */ /* 0x000ea4000c1e1900 */
[----:B--2---:R-:W-:-:S04]  /*1190*/  I2FP.F32.U32 R0, R2 ;  /* 0x0000000200007245 */ /* 0x004fc80000201000 */
[----:B------:R-:W-:-:S04]  /*11a0*/  F2FP.F16.F32.PACK_AB R0, RZ, R0 ;  /* 0x00000000ff00723e */ /* 0x000fc800000000ff */
[----:B------:R-:W-:-:S07]  /*11b0*/  PRMT R18, R0, 0x7610, R18 ;  /* 0x0000761000127816 */ /* 0x000fce0000000012 */
.L_x_3504:
[----:B------:R-:W-:-:S07]  /*11c0*/  VIADD R23, R19, 0x80 ;  /* 0x0000008013177836 */ /* 0x000fce0000000000 */
.L_x_3498:
[----:B------:R-:W-:Y:S05]  /*11d0*/  BSYNC.RECONVERGENT B6 ;  /* 0x0000000000067941 */ /* 0x000fea0003800200 */
.L_x_3497:
        /* <DEDUP_REMOVED lines=26> */
.L_x_3538:
[----:B------:R-:W2:Y:S02]  /*1380*/  LDG.E.U8 R2, desc[UR36][R2.64] ;  /* 0x0000002402027981 */ /* 0x000ea4000c1e1100 */
[----:B--2---:R-:W-:-:S04]  /*1390*/  I2FP.F32.U32 R0, R2 ;  /* 0x0000000200007245 */ /* 0x004fc80000201000 */
[----:B------:R-:W-:-:S04]  /*13a0*/  F2FP.F16.F32.PACK_AB R0, RZ, R0 ;  /* 0x00000000ff00723e */ /* 0x000fc800000000ff */
[----:B------:R-:W-:Y:S01]  /*13b0*/  PRMT R22, R0, 0x7610, R22 ;  /* 0x0000761000167816 */ /* 0x000fe20000000016 */
[----:B------:R-:W-:Y:S06]  /*13c0*/  BRA `(.L_x_3540) ;  /* 0x0000000c00d47947 */ /* 0x000fec0003800000 */
.L_x_3537:
        /* <DEDUP_REMOVED lines=11> */
.L_x_3542:
[----:B------:R-:W2:Y:S02]  /*1480*/  LDG.E R2, desc[UR36][R2.64] ;  /* 0x0000002402027981 */ /* 0x000ea4000c1e1900 */
[----:B--2---:R-:W-:-:S04]  /*1490*/  I2FP.F32.S32 R0, R2 ;  /* 0x0000000200007245 */ /* 0x004fc80000201400 */
[----:B------:R-:W-:-:S04]  /*14a0*/  F2FP.F16.F32.PACK_AB R0, RZ, R0 ;  /* 0x00000000ff00723e */ /* 0x000fc800000000ff */
[----:B------:R-:W-:Y:S01]  /*14b0*/  PRMT R22, R0, 0x7610, R22 ;  /* 0x0000761000167816 */ /* 0x000fe20000000016 */
[----:B------:R-:W-:Y:S06]  /*14c0*/  BRA `(.L_x_3540) ;  /* 0x0000000c00947947 */ /* 0x000fec0003800000 */
.L_x_3541:
[----:B------:R-:W2:Y:S02]  /*14d0*/  LDG.E.U16 R2, desc[UR36][R2.64] ;  /* 0x0000002402027981 */ /* 0x000ea4000c1e1500 */
[----:B--2---:R-:W0:Y:S02]  /*14e0*/  I2F.S16 R0, R2 ;  /* 0x0000000200007306 */ /* 0x004e240000101400 */
[----:B0-----:R-:W-:-:S04]  /*14f0*/  F2FP.F16.F32.PACK_AB R0, RZ, R0 ;  /* 0x00000000ff00723e */ /* 0x001fc800000000ff */
[----:B------:R-:W-:Y:S01]  /*1500*/  PRMT R22, R0, 0x7610, R22 ;  /* 0x0000761000167816 */ /* 0x000fe20000000016 */
[----:B------:R-:W-:Y:S06]  /*1510*/  BRA `(.L_x_3540) ;  /* 0x0000000c00807947 */ /* 0x000fec0003800000 */
.L_x_3536:
        /* <DEDUP_REMOVED lines=9> */
.L_x_3544:
[----:B------:R0:W5:Y:S01]  /*15b0*/  LDG.E.U16 R22, desc[UR36][R2.64] ;  /* 0x0000002402167981 */ /* 0x000162000c1e1500 */
[----:B------:R-:W-:Y:S05]  /*15c0*/  BRA `(.L_x_3540) ;  /* 0x0000000c00547947 */ /* 0x000fea0003800000 */
.L_x_3543:
        /* <DEDUP_REMOVED lines=9> */
.L_x_3546:
[----:B------:R1:W5:Y:S01]  /*1660*/  LDG.E.U16 R22, desc[UR36][R2.64] ;  /* 0x0000002402167981 */ /* 0x000362000c1e1500 */
[----:B------:R-:W-:Y:S05]  /*1670*/  BRA `(.L_x_3540) ;  /* 0x0000000c00287947 */ /* 0x000fea0003800000 */
.L_x_3545:
        /* <DEDUP_REMOVED lines=13> */
.L_x_3535:
        /* <DEDUP_REMOVED lines=14> */
.L_x_3549:
        /* <DEDUP_REMOVED lines=13> */
.L_x_3548:
        /* <DEDUP_REMOVED lines=27> */
.L_x_3551:
        /* <DEDUP_REMOVED lines=14> */
.L_x_3550:
[----:B------:R-:W2:Y:S02]  /*1b90*/  LDG.E.U16 R0, desc[UR36][R2.64] ;  /* 0x0000002402007981 */ /* 0x000ea4000c1e1500 */
[----:B--2---:R-:W-:-:S05]  /*1ba0*/  IMAD.U32 R0, R0, 0x10000, RZ ;  /* 0x0001000000007824 */ /* 0x004fca00078e00ff */
[----:B------:R-:W-:-:S04]  /*1bb0*/  F2FP.F16.F32.PACK_AB R0, RZ, R0 ;  /* 0x00000000ff00723e */ /* 0x000fc800000000ff */
[----:B------:R-:W-:Y:S01]  /*1bc0*/  PRMT R22, R0, 0x7610, R22 ;  /* 0x0000761000167816 */ /* 0x000fe20000000016 */
[----:B------:R-:W-:Y:S06]  /*1bd0*/  BRA `(.L_x_3540) ;  /* 0x0000000400d07947 */ /* 0x000fec0003800000 */
.L_x_3547:
        /* <DEDUP_REMOVED lines=13> */
.L_x_3554:
        /* <DEDUP_REMOVED lines=21> */
.L_x_3558:
[----:B------:R-:W-:Y:S05]  /*1e00*/  BSYNC.RECONVERGENT B1 ;  /* 0x0000000000017941 */ /* 0x000fea0003800200 */
.L_x_3557:
[----:B------:R-:W-:Y:S01]  /*1e10*/  IMAD.SHL.U32 R0, R0, 0x100000, RZ ;  /* 0x0010000000007824 */ /* 0x000fe200078e00ff */
[----:B------:R-:W-:-:S04]  /*1e20*/  LEA R2, R2, 0x3b800000, 0x17 ;  /* 0x3b80000002027811 */ /* 0x000fc800078eb8ff */
[----:B------:R-:W-:-:S07]  /*1e30*/  LOP3.LUT R0, R2, R0, R7, 0xfe, !PT ;  /* 0x0000000002007212 */ /* 0x000fce00078efe07 */
.L_x_3556:
[----:B------:R-:W-:Y:S05]  /*1e40*/  BSYNC.RECONVERGENT B0 ;  /* 0x0000000000007941 */ /* 0x000fea0003800200 */
.L_x_3555:
[----:B------:R-:W-:-:S04]  /*1e50*/  F2FP.F16.F32.PACK_AB R0, RZ, R0 ;  /* 0x00000000ff00723e */ /* 0x000fc800000000ff */
[----:B------:R-:W-:Y:S01]  /*1e60*/  PRMT R22, R0, 0x7610, R22 ;  /* 0x0000761000167816 */ /* 0x000fe20000000016 */
[----:B------:R-:W-:Y:S06]  /*1e70*/  BRA `(.L_x_3540) ;  /* 0x0000000400287947 */ /* 0x000fec0003800000 */
.L_x_3553:
        /* <DEDUP_REMOVED lines=21> */
.L_x_3562:
[----:B------:R-:W-:Y:S05]  /*1fd0*/  BSYNC.RECONVERGENT B1 ;  /* 0x0000000000017941 */ /* 0x000fea0003800200 */
.L_x_3561:
[----:B------:R-:W-:Y:S01]  /*1fe0*/  IMAD.SHL.U32 R0, R0, 0x200000, RZ ;  /* 0x0020000000007824 */ /* 0x000fe200078e00ff */
[----:B------:R-:W-:-:S04]  /*1ff0*/  LEA R2, R2, 0x37800000, 0x17 ;  /* 0x3780000002027811 */ /* 0x000fc800078eb8ff */
[----:B------:R-:W-:-:S07]  /*2000*/  LOP3.LUT R0, R2, R0, R7, 0xfe, !PT ;  /* 0x0000000002007212 */ /* 0x000fce00078efe07 */
.L_x_3560:
[----:B------:R-:W-:Y:S05]  /*2010*/  BSYNC.RECONVERGENT B0 ;  /* 0x0000000000007941 */ /* 0x000fea0003800200 */
.L_x_3559:
[----:B------:R-:W-:-:S04]  /*2020*/  F2FP.F16.F32.PACK_AB R0, RZ, R0 ;  /* 0x00000000ff00723e */ /* 0x000fc800000000ff */
[----:B------:R-:W-:Y:S01]  /*2030*/  PRMT R22, R0, 0x7610, R22 ;  /* 0x0000761000167816 */ /* 0x000fe20000000016 */
[----:B------:R-:W-:Y:S06]  /*2040*/  BRA `(.L_x_3540) ;  /* 0x0000000000b47947 */ /* 0x000fec0003800000 */
.L_x_3552:
        /* <DEDUP_REMOVED lines=14> */
.L_x_3566:
[----:B------:R-:W-:Y:S05]  /*2130*/  BSYNC.RECONVERGENT B0 ;  /* 0x0000000000007941 */ /* 0x000fea0003800200 */
.L_x_3565:
[----:B------:R-:W-:-:S04]  /*2140*/  F2FP.F16.F32.PACK_AB R0, RZ, R0 ;  /* 0x00000000ff00723e */ /* 0x000fc800000000ff */
[----:B------:R-:W-:Y:S01]  /*2150*/  PRMT R22, R0, 0x7610, R22 ;  /* 0x0000761000167816 */ /* 0x000fe20000000016 */
[----:B------:R-:W-:Y:S06]  /*2160*/  BRA `(.L_x_3540) ;  /* 0x00000000006c7947 */ /* 0x000fec0003800000 */
.L_x_3539:
        /* <DEDUP_REMOVED lines=16> */
.L_x_3567:
[----:B------:R-:W-:Y:S01]  /*2270*/  PRMT R22, RZ, 0x7610, R22 ;  /* 0x00007610ff167816 */ /* 0x000fe20000000016 */
[----:B------:R-:W-:Y:S06]  /*2280*/  BRA `(.L_x_3540) ;  /* 0x0000000000247947 */ /* 0x000fec0003800000 */
.L_x_3564:
[----:B------:R-:W2:Y:S02]  /*2290*/  LDG.E.64 R2, desc[UR36][R2.64] ;  /* 0x0000002402027981 */ /* 0x000ea4000c1e1b00 */
[----:B--2---:R-:W0:Y:S02]  /*22a0*/  I2F.U64 R0, R2 ;  /* 0x0000000200007312 */ /* 0x004e240000301000 */
[----:B0-----:R-:W-:-:S04]  /*22b0*/  F2FP.F16.F32.PACK_AB R0, RZ, R0 ;  /* 0x00000000ff00723e */ /* 0x001fc800000000ff */
[----:B------:R-:W-:Y:S01]  /*22c0*/  PRMT R22, R0, 0x7610, R22 ;  /* 0x0000761000167816 */ /* 0x000fe20000000016 */
[----:B------:R-:W-:Y:S06]  /*22d0*/  BRA `(.L_x_3540) ;  /* 0x0000000000107947 */ /* 0x000fec0003800000 */
.L_x_3563:
[----:B------:R-:W2:Y:S02]  /*22e0*/  LDG.E R2, desc[UR36][R2.64] ;  /* 0x0000002402027981 */ /* 0x000ea4000c1e1900 */
[----:B--2---:R-:W-:-:S04]  /*22f0*/  I2FP.F32.U32 R0, R2 ;  /* 0x0000000200007245 */ /* 0x004fc80000201000 */
[----:B------:R-:W-:-:S04]  /*2300*/  F2FP.F16.F32.PACK_AB R0, RZ, R0 ;  /* 0x00000000ff00723e */ /* 0x000fc800000000ff */
[----:B------:R-:W-:-:S07]  /*2310*/  PRMT R22, R0, 0x7610, R22 ;  /* 0x0000761000167816 */ /* 0x000fce0000000016 */
.L_x_3540:
[----:B------:R-:W-:-:S07]  /*2320*/  VIADD R23, R23, 0x80 ;  /* 0x0000008017177836 */ /* 0x000fce0000000000 */
.L_x_3534:
[----:B------:R-:W-:Y:S05]  /*2330*/  BSYNC.RECONVERGENT B6 ;  /* 0x0000000000067941 */ /* 0x000fea0003800200 */
.L_x_3533:
        /* <DEDUP_REMOVED lines=26> */
.L_x_3573:
[----:B------:R-:W2:Y:S02]  /*24e0*/  LDG.E.U8 R2, desc[UR36][R2.64] ;  /* 0x0000002402027981 */ /* 0x000ea4000c1e1100 */
[----:B--2---:R-:W-:-:S04]  /*24f0*/  I2FP.F32.U32 R0, R2 ;  /* 0x0000000200007245 */ /* 0x004fc80000201000 */
[----:B------:R-:W-:-:S04]  /*2500*/  F2FP.F16.F32.PACK_AB R0, RZ, R0 ;  /* 0x00000000ff00723e */ /* 0x000fc800000000ff */
[----:B------:R-:W-:Y:S01]  /*2510*/  PRMT R24, R0, 0x7610, R24 ;  /* 0x0000761000187816 */ /* 0x000fe20000000018 */
[----:B------:R-:W-:Y:S06]  /*2520*/  BRA `(.L_x_3575) ;  /* 0x0000000c00d47947 */ /* 0x000fec0003800000 */
.L_x_3572:
        /* <DEDUP_REMOVED lines=11> */
.L_x_3577:
[----:B------:R-:W2:Y:S02]  /*25e0*/  LDG.E R2, desc[UR36][R2.64] ;  /* 0x0000002402027981 */ /* 0x000ea4000c1e1900 */
[----:B--2---:R-:W-:-:S04]  /*25f0*/  I2FP.F32.S32 R0, R2 ;  /* 0x0000000200007245 */ /* 0x004fc80000201400 */
[----:B------:R-:W-:-:S04]  /*2600*/  F2FP.F16.F32.PACK_AB R0, RZ, R0 ;  /* 0x00000000ff00723e */ /* 0x000fc800000000ff */
[----:B------:R-:W-:Y:S01]  /*2610*/  PRMT R24, R0, 0x7610, R24 ;  /* 0x0000761000187816 */ /* 0x000fe20000000018 */
[----:B------:R-:W-:Y:S06]  /*2620*/  BRA `(.L_x_3575) ;  /* 0x0000000c00947947 */ /* 0x000fec0003800000 */
.L_x_3576:
[----:B------:R-:W2:Y:S02]  /*2630*/  LDG.E.U16 R2, desc[UR36][R2.64] ;  /* 0x0000002402027981 */ /* 0x000ea4000c1e1500 */
[----:B--2---:R-:W0:Y:S02]  /*2640*/  I2F.S16 R0, R2 ;  /* 0x0000000200007306 */ /* 0x004e240000101400 */
[----:B0-----:R-:W-:-:S04]  /*2650*/  F2FP.F16.F32.PACK_AB R0, RZ, R0 ;  /* 0x00000000ff00723e */ /* 0x001fc800000000ff */
[----:B------:R-:W-:Y:S01]  /*2660*/  PRMT R24, R0, 0x7610, R24 ;  /* 0x0000761000187816 */ /* 0x000fe20000000018 */
[----:B------:R-:W-:Y:S06]  /*2670*/  BRA `(.L_x_3575) ;  /* 0x0000000c00807947 */ /* 0x000fec0003800000 */
.L_x_3571:
        /* <DEDUP_REMOVED lines=9> */
.L_x_3579:
[----:B------:R0:W5:Y:S01]  /*2710*/  LDG.E.U16 R24, desc[UR36][R2.64] ;  /* 0x0000002402187981 */ /* 0x000162000c1e1500 */
[----:B------:R-:W-:Y:S05]  /*2720*/  BRA `(.L_x_3575) ;  /* 0x0000000c00547947 */ /* 0x000fea0003800000 */
.L_x_3578:
        /* <DEDUP_REMOVED lines=9> */
.L_x_3581:
[----:B------:R1:W5:Y:S01]  /*27c0*/  LDG.E.U16 R24, desc[UR36][R2.64] ;  /* 0x0000002402187981 */ /* 0x000362000c1e1500 */
[----:B------:R-:W-:Y:S05]  /*27d0*/  BRA `(.L_x_3575) ;  /* 0x0000000c00287947 */ /* 0x000fea0003800000 */
.L_x_3580:
        /* <DEDUP_REMOVED lines=13> */
.L_x_3570:
        /* <DEDUP_REMOVED lines=14> */
.L_x_3584:
        /* <DEDUP_REMOVED lines=13> */
.L_x_3583:
        /* <DEDUP_REMOVED lines=27> */
.L_x_3586:
        /* <DEDUP_REMOVED lines=14> */
.L_x_3585:
[----:B------:R-:W2:Y:S02]  /*2cf0*/  LDG.E.U16 R0, desc[UR36][R2.64] ;  /* 0x0000002402007981 */ /* 0x000ea4000c1e1500 */
[----:B--2---:R-:W-:-:S05]  /*2d00*/  IMAD.U32 R0, R0, 0x10000, RZ ;  /* 0x0001000000007824 */ /* 0x004fca00078e00ff */
[----:B------:R-:W-:-:S04]  /*2d10*/  F2FP.F16.F32.PACK_AB R0, RZ, R0 ;  /* 0x00000000ff00723e */ /* 0x000fc800000000ff */
[----:B------:R-:W-:Y:S01]  /*2d20*/  PRMT R24, R0, 0x7610, R24 ;  /* 0x0000761000187816 */ /* 0x000fe20000000018 */
[----:B------:R-:W-:Y:S06]  /*2d30*/  BRA `(.L_x_3575) ;  /* 0x0000000400d07947 */ /* 0x000fec0003800000 */
.L_x_3582:
        /* <DEDUP_REMOVED lines=13> */
.L_x_3589:
        /* <DEDUP_REMOVED lines=21> */
.L_x_3593:
[----:B------:R-:W-:Y:S05]  /*2f60*/  BSYNC.RECONVERGENT B1 ;  /* 0x0000000000017941 */ /* 0x000fea0003800200 */
.L_x_3592:
[----:B------:R-:W-:Y:S01]  /*2f70*/  IMAD.SHL.U32 R0, R0, 0x100000, RZ ;  /* 0x0010000000007824 */ /* 0x000fe200078e00ff */
[----:B------:R-:W-:-:S04]  /*2f80*/  LEA R2, R2, 0x3b800000, 0x17 ;  /* 0x3b80000002027811 */ /* 0x000fc800078eb8ff */
[----:B------:R-:W-:-:S07]  /*2f90*/  LOP3.LUT R0, R2, R0, R7, 0xfe, !PT ;  /* 0x0000000002007212 */ /* 0x000fce00078efe07 */
.L_x_3591:
[----:B------:R-:W-:Y:S05]  /*2fa0*/  BSYNC.RECONVERGENT B0 ;  /* 0x0000000000007941 */ /* 0x000fea0003800200 */
.L_x_3590:
[----:B------:R-:W-:-:S04]  /*2fb0*/  F2FP.F16.F32.PACK_AB R0, RZ, R0 ;  /* 0x00000000ff00723e */ /* 0x000fc800000000ff */
[----:B------:R-:W-:Y:S01]  /*2fc0*/  PRMT R24, R0, 0x7610, R24 ;  /* 0x0000761000187816 */ /* 0x000fe20000000018 */
[----:B------:R-:W-:Y:S06]  /*2fd0*/  BRA `(.L_x_3575) ;  /* 0x0000000400287947 */ /* 0x000fec0003800000 */
.L_x_3588:
        /* <DEDUP_REMOVED lines=21> */
.L_x_3597:
[----:B------:R-:W-:Y:S05]  /*3130*/  BSYNC.RECONVERGENT B1 ;  /* 0x0000000000017941 */ /* 0x000fea0003800200 */
.L_x_3596:
[----:B------:R-:W-:Y:S01]  /*3140*/  IMAD.SHL.U32 R0, R0, 0x200000, RZ ;  /* 0x0020000000007824 */ /* 0x000fe200078e00ff */
[----:B------:R-:W-:-:S04]  /*3150*/  LEA R2, R2, 0x37800000, 0x17 ;  /* 0x3780000002027811 */ /* 0x000fc800078eb8ff */
[----:B------:R-:W-:-:S07]  /*3160*/  LOP3.LUT R0, R2, R0, R7, 0xfe, !PT ;  /* 0x0000000002007212 */ /* 0x000fce00078efe07 */
.L_x_3595:
[----:B------:R-:W-:Y:S05]  /*3170*/  BSYNC.RECONVERGENT B0 ;  /* 0x0000000000007941 */ /* 0x000fea0003800200 */
.L_x_3594:
[----:B------:R-:W-:-:S04]  /*3180*/  F2FP.F16.F32.PACK_AB R0, RZ, R0 ;  /* 0x00000000ff00723e */ /* 0x000fc800000000ff */
[----:B------:R-:W-:Y:S01]  /*3190*/  PRMT R24, R0, 0x7610, R24 ;  /* 0x0000761000187816 */ /* 0x000fe20000000018 */
[----:B------:R-:W-:Y:S06]  /*31a0*/  BRA `(.L_x_3575) ;  /* 0x0000000000b47947 */ /* 0x000fec0003800000 */
.L_x_3587:
        /* <DEDUP_REMOVED lines=14> */
.L_x_3601:
[----:B------:R-:W-:Y:S05]  /*3290*/  BSYNC.RECONVERGENT B0 ;  /* 0x0000000000007941 */ /* 0x000fea0003800200 */
.L_x_3600:
[----:B------:R-:W-:-:S04]  /*32a0*/  F2FP.F16.F32.PACK_AB R0, RZ, R0 ;  /* 0x00000000ff00723e */ /* 0x000fc800000000ff */
[----:B------:R-:W-:Y:S01]  /*32b0*/  PRMT R24, R0, 0x7610, R24 ;  /* 0x0000761000187816 */ /* 0x000fe20000000018 */
[----:B------:R-:W-:Y:S06]  /*32c0*/  BRA `(.L_x_3575) ;  /* 0x00000000006c7947 */ /* 0x000fec0003800000 */
.L_x_3574:
        /* <DEDUP_REMOVED lines=16> */
.L_x_3602:
[----:B------:R-:W-:Y:S01]  /*33d0*/  PRMT R24, RZ, 0x7610, R24 ;  /* 0x00007610ff187816 */ /* 0x000fe20000000018 */
[----:B------:R-:W-:Y:S06]  /*33e0*/  BRA `(.L_x_3575) ;  /* 0x0000000000247947 */ /* 0x000fec0003800000 */
.L_x_3599:
[----:B------:R-:W2:Y:S02]  /*33f0*/  LDG.E.64 R2, desc[UR36][R2.64] ;  /* 0x0000002402027981 */ /* 0x000ea4000c1e1b00 */
[----:B--2---:R-:W0:Y:S02]  /*3400*/  I2F.U64 R0, R2 ;  /* 0x0000000200007312 */ /* 0x004e240000301000 */
[----:B0-----:R-:W-:-:S04]  /*3410*/  F2FP.F16.F32.PACK_AB R0, RZ, R0 ;  /* 0x00000000ff00723e */ /* 0x001fc800000000ff */
[----:B------:R-:W-:Y:S01]  /*3420*/  PRMT R24, R0, 0x7610, R24 ;  /* 0x0000761000187816 */ /* 0x000fe20000000018 */
[----:B------:R-:W-:Y:S06]  /*3430*/  BRA `(.L_x_3575) ;  /* 0x0000000000107947 */ /* 0x000fec0003800000 */
.L_x_3598:
[----:B------:R-:W2:Y:S02]  /*3440*/  LDG.E R2, desc[UR36][R2.64] ;  /* 0x0000002402027981 */ /* 0x000ea4000c1e1900 */
[----:B--2---:R-:W-:-:S04]  /*3450*/  I2FP.F32.U32 R0, R2 ;  /* 0x0000000200007245 */ /* 0x004fc80000201000 */
[----:B------:R-:W-:-:S04]  /*3460*/  F2FP.F16.F32.PACK_AB R0, RZ, R0 ;  /* 0x00000000ff00723e */ /* 0x000fc800000000ff */
[----:B------:R-:W-:-:S07]  /*3470*/  PRMT R24, R0, 0x7610, R24 ;  /* 0x0000761000187816 */ /* 0x000fce0000000018 */
.L_x_3575:
[----:B------:R-:W-:-:S07]  /*3480*/  VIADD R23, R23, 0x80 ;  /* 0x0000008017177836 */ /* 0x000fce0000000000 */
.L_x_3569:
[----:B------:R-:W-:Y:S05]  /*3490*/  BSYNC.RECONVERGENT B6 ;  /* 0x0000000000067941 */ /* 0x000fea0003800200 */
.L_x_3568:
        /* <DEDUP_REMOVED lines=26> */
.L_x_3608:
[----:B------:R-:W2:Y:S02]  /*3640*/  LDG.E.U8 R2, desc[UR36][R2.64] ;  /* 0x0000002402027981 */ /* 0x000ea4000c1e1100 */
[----:B--2---:R-:W-:-:S04]  /*3650*/  I2FP.F32.U32 R0, R2 ;  /* 0x0000000200007245 */ /* 0x004fc80000201000 */
[----:B------:R-:W-:-:S04]  /*3660*/  F2FP.F16.F32.PACK_AB R0, RZ, R0 ;  /* 0x00000000ff00723e */ /* 0x000fc800000000ff */
[----:B------:R-:W-:Y:S01]  /*3670*/  PRMT R10, R0, 0x7610, R10 ;  /* 0x00007610000a7816 */ /* 0x000fe2000000000a */
[----:B------:R-:W-:Y:S06]  /*3680*/  BRA `(.L_x_3604) ;  /* 0x0000000c00d47947 */ /* 0x000fec0003800000 */
.L_x_3607:
        /* <DEDUP_REMOVED lines=11> */
.L_x_3611:
[----:B------:R-:W2:Y:S02]  /*3740*/  LDG.E R2, desc[UR36][R2.64] ;  /* 0x0000002402027981 */ /* 0x000ea4000c1e1900 */
[----:B--2---:R-:W-:-:S04]  /*3750*/  I2FP.F32.S32 R0, R2 ;  /* 0x0000000200007245 */ /* 0x004fc80000201400 */
[----:B------:R-:W-:-:S04]  /*3760*/  F2FP.F16.F32.PACK_AB R0, RZ, R0 ;  /* 0x00000000ff00723e */ /* 0x000fc800000000ff */
[----:B------:R-:W-:Y:S01]  /*3770*/  PRMT R10, R0, 0x7610, R10 ;  /* 0x00007610000a7816 */ /* 0x000fe2000000000a */
[----:B------:R-:W-:Y:S06]  /*3780*/  BRA `(.L_x_3604) ;  /* 0x0000000c00947947 */ /* 0x000fec0003800000 */
.L_x_3610:
[----:B------:R-:W2:Y:S02]  /*3790*/  LDG.E.U16 R2, desc[UR36][R2.64] ;  /* 0x0000002402027981 */ /* 0x000ea4000c1e1500 */
[----:B--2---:R-:W0:Y:S02]  /*37a0*/  I2F.S16 R0, R2 ;  /* 0x0000000200007306 */ /* 0x004e240000101400 */
[----:B0-----:R-:W-:-:S04]  /*37b0*/  F2FP.F16.F32.PACK_AB R0, RZ, R0 ;  /* 0x00000000ff00723e */ /* 0x001fc800000000ff */
[----:B------:R-:W-:Y:S01]  /*37c0*/  PRMT R10, R0, 0x7610, R10 ;  /* 0x00007610000a7816 */ /* 0x000fe2000000000a */
[----:B------:R-:W-:Y:S06]  /*37d0*/  BRA `(.L_x_3604) ;  /* 0x0000000c00807947 */ /* 0x000fec0003800000 */
.L_x_3606:
        /* <DEDUP_REMOVED lines=9> */
.L_x_3613:
[----:B------:R2:W5:Y:S01]  /*3870*/  LDG.E.U16 R10, desc[UR36][R2.64] ;  /* 0x00000024020a7981 */ /* 0x000562000c1e1500 */
[----:B------:R-:W-:Y:S05]  /*3880*/  BRA `(.L_x_3604) ;  /* 0x0000000c00547947 */ /* 0x000fea0003800000 */
.L_x_3612:
        /* <DEDUP_REMOVED lines=9> */
.L_x_3615:
[----:B------:R3:W5:Y:S01]  /*3920*/  LDG.E.U16 R10, desc[UR36][R2.64] ;  /* 0x00000024020a7981 */ /* 0x000762000c1e1500 */
[----:B------:R-:W-:Y:S05]  /*3930*/  BRA `(.L_x_3604) ;  /* 0x0000000c00287947 */ /* 0x000fea0003800000 */
.L_x_3614:
        /* <DEDUP_REMOVED lines=13> */
.L_x_3605:
        /* <DEDUP_REMOVED lines=14> */
.L_x_3618:
        /* <DEDUP_REMOVED lines=13> */
.L_x_3617:
        /* <DEDUP_REMOVED lines=27> */
.L_x_3620:
        /* <DEDUP_REMOVED lines=14> */
.L_x_3619:
[----:B------:R-:W2:Y:S02]  /*3e50*/  LDG.E.U16 R0, desc[UR36][R2.64] ;  /* 0x0000002402007981 */ /* 0x000ea4000c1e1500 */
[----:B--2---:R-:W-:-:S05]  /*3e60*/  IMAD.U32 R0, R0, 0x10000, RZ ;  /* 0x0001000000007824 */ /* 0x004fca00078e00ff */
[----:B------:R-:W-:-:S04]  /*3e70*/  F2FP.F16.F32.PACK_AB R0, RZ, R0 ;  /* 0x00000000ff00723e */ /* 0x000fc800000000ff */
[----:B------:R-:W-:Y:S01]  /*3e80*/  PRMT R10, R0, 0x7610, R10 ;  /* 0x00007610000a7816 */ /* 0x000fe2000000000a */
[----:B------:R-:W-:Y:S06]  /*3e90*/  BRA `(.L_x_3604) ;  /* 0x0000000400d07947 */ /* 0x000fec0003800000 */
.L_x_3616:
        /* <DEDUP_REMOVED lines=13> */
.L_x_3623:
        /* <DEDUP_REMOVED lines=21> */
.L_x_3627:
[----:B------:R-:W-:Y:S05]  /*40c0*/  BSYNC.RECONVERGENT B1 ;  /* 0x0000000000017941 */ /* 0x000fea0003800200 */
.L_x_3626:
[----:B------:R-:W-:Y:S01]  /*40d0*/  IMAD.SHL.U32 R0, R0, 0x100000, RZ ;  /* 0x0010000000007824 */ /* 0x000fe200078e00ff */
[----:B------:R-:W-:-:S04]  /*40e0*/  LEA R2, R2, 0x3b800000, 0x17 ;  /* 0x3b80000002027811 */ /* 0x000fc800078eb8ff */
[----:B------:R-:W-:-:S07]  /*40f0*/  LOP3.LUT R0, R2, R0, R7, 0xfe, !PT ;  /* 0x0000000002007212 */ /* 0x000fce00078efe07 */
.L_x_3625:
[----:B------:R-:W-:Y:S05]  /*4100*/  BSYNC.RECONVERGENT B0 ;  /* 0x0000000000007941 */ /* 0x000fea0003800200 */
.L_x_3624:
[----:B------:R-:W-:-:S04]  /*4110*/  F2FP.F16.F32.PACK_AB R0, RZ, R0 ;  /* 0x00000000ff00723e */ /* 0x000fc800000000ff */
[----:B------:R-:W-:Y:S01]  /*4120*/  PRMT R10, R0, 0x7610, R10 ;  /* 0x00007610000a7816 */ /* 0x000fe2000000000a */
[----:B------:R-:W-:Y:S06]  /*4130*/  BRA `(.L_x_3604) ;  /* 0x0000000400287947 */ /* 0x000fec0003800000 */
.L_x_3622:
        /* <DEDUP_REMOVED lines=21> */
.L_x_3631:
[----:B------:R-:W-:Y:S05]  /*4290*/  BSYNC.RECONVERGENT B1 ;  /* 0x0000000000017941 */ /* 0x000fea0003800200 */
.L_x_3630:
[----:B------:R-:W-:Y:S01]  /*42a0*/  IMAD.SHL.U32 R0, R0, 0x200000, RZ ;  /* 0x0020000000007824 */ /* 0x000fe200078e00ff */
[----:B------:R-:W-:-:S04]  /*42b0*/  LEA R2, R2, 0x37800000, 0x17 ;  /* 0x3780000002027811 */ /* 0x000fc800078eb8ff */
[----:B------:R-:W-:-:S07]  /*42c0*/  LOP3.LUT R0, R2, R0, R7, 0xfe, !PT ;  /* 0x0000000002007212 */ /* 0x000fce00078efe07 */
.L_x_3629:
[----:B------:R-:W-:Y:S05]  /*42d0*/  BSYNC.RECONVERGENT B0 ;  /* 0x0000000000007941 */ /* 0x000fea0003800200 */
.L_x_3628:
[----:B------:R-:W-:-:S04]  /*42e0*/  F2FP.F16.F32.PACK_AB R0, RZ, R0 ;  /* 0x00000000ff00723e */ /* 0x000fc800000000ff */
[----:B------:R-:W-:Y:S01]  /*42f0*/  PRMT R10, R0, 0x7610, R10 ;  /* 0x00007610000a7816 */ /* 0x000fe2000000000a */
[----:B------:R-:W-:Y:S06]  /*4300*/  BRA `(.L_x_3604) ;  /* 0x0000000000b47947 */ /* 0x000fec0003800000 */
.L_x_3621:
        /* <DEDUP_REMOVED lines=14> */
.L_x_3635:
[----:B------:R-:W-:Y:S05]  /*43f0*/  BSYNC.RECONVERGENT B0 ;  /* 0x0000000000007941 */ /* 0x000fea0003800200 */
.L_x_3634:
[----:B------:R-:W-:-:S04]  /*4400*/  F2FP.F16.F32.PACK_AB R0, RZ, R0 ;  /* 0x00000000ff00723e */ /* 0x000fc800000000ff */
[----:B------:R-:W-:Y:S01]  /*4410*/  PRMT R10, R0, 0x7610, R10 ;  /* 0x00007610000a7816 */ /* 0x000fe2000000000a */
[----:B------:R-:W-:Y:S06]  /*4420*/  BRA `(.L_x_3604) ;  /* 0x00000000006c7947 */ /* 0x000fec0003800000 */
.L_x_3609:
        /* <DEDUP_REMOVED lines=16> */
.L_x_3636:
[----:B------:R-:W-:Y:S01]  /*4530*/  PRMT R10, RZ, 0x7610, R10 ;  /* 0x00007610ff0a7816 */ /* 0x000fe2000000000a */
[----:B------:R-:W-:Y:S06]  /*4540*/  BRA `(.L_x_3604) ;  /* 0x0000000000247947 */ /* 0x000fec0003800000 */
.L_x_3633:
[----:B------:R-:W2:Y:S02]  /*4550*/  LDG.E.64 R2, desc[UR36][R2.64] ;  /* 0x0000002402027981 */ /* 0x000ea4000c1e1b00 */
[----:B--2---:R-:W0:Y:S02]  /*4560*/  I2F.U64 R0, R2 ;  /* 0x0000000200007312 */ /* 0x004e240000301000 */
[----:B0-----:R-:W-:-:S04]  /*4570*/  F2FP.F16.F32.PACK_AB R0, RZ, R0 ;  /* 0x00000000ff00723e */ /* 0x001fc800000000ff */
[----:B------:R-:W-:Y:S01]  /*4580*/  PRMT R10, R0, 0x7610, R10 ;  /* 0x00007610000a7816 */ /* 0x000fe2000000000a */
[----:B------:R-:W-:Y:S06]  /*4590*/  BRA `(.L_x_3604) ;  /* 0x0000000000107947 */ /* 0x000fec0003800000 */
.L_x_3632:
[----:B------:R-:W2:Y:S02]  /*45a0*/  LDG.E R2, desc[UR36][R2.64] ;  /* 0x0000002402027981 */ /* 0x000ea4000c1e1900 */
[----:B--2---:R-:W-:-:S04]  /*45b0*/  I2FP.F32.U32 R0, R2 ;  /* 0x0000000200007245 */ /* 0x004fc80000201000 */
[----:B------:R-:W-:-:S04]  /*45c0*/  F2FP.F16.F32.PACK_AB R0, RZ, R0 ;  /* 0x00000000ff00723e */ /* 0x000fc800000000ff */
[----:B------:R-:W-:-:S07]  /*45d0*/  PRMT R10, R0, 0x7610, R10 ;  /* 0x00007610000a7816 */ /* 0x000fce000000000a */
.L_x_3604:
[----:B------:R-:W-:Y:S05]  /*45e0*/  BSYNC.RECONVERGENT B6 ;  /* 0x0000000000067941 */ /* 0x000fea0003800200 */
.L_x_3603:
[----:B------:R-:W-:Y:S01]  /*45f0*/  ISETP.GE.AND P0, PT, R19, R16, PT ;  /* 0x000000101300720c */ /* 0x000fe20003f06270 */
[----:B------:R-:W-:-:S12]  /*4600*/  BSSY.RECONVERGENT B0, `(.L_x_3637) ;  /* 0x0000034000007945 */ /* 0x000fd80003800200 */
[----:B------:R-:W-:Y:S05]  /*4610*/  @P0 BRA `(.L_x_3638) ;  /* 0x0000000000c80947 */ /* 0x000fea0003800000 */
[----:B-----5:R-:W-:Y:S01]  /*4620*/  HADD2.F32 R18, -RZ, R18.H0_H0 ;  /* 0x20000012ff127230 */ /* 0x020fe20000004100 */
[----:B------:R-:W-:Y:S04]  /*4630*/  BSSY.RECONVERGENT B1, `(.L_x_3639) ;  /* 0x0000026000017945 */ /* 0x000fe80003800200 */
[----:B------:R-:W-:-:S05]  /*4640*/  FMUL.FTZ R18, R18, R18 ;  /* 0x0000001212127220 */ /* 0x000fca0000410000 */
[----:B------:R-:W-:-:S05]  /*4650*/  F2FP.F16.F32.PACK_AB R18, RZ, R18 ;  /* 0x00000012ff12723e */ /* 0x000fca00000000ff */
[----:B------:R-:W-:-:S05]  /*4660*/  HADD2.F32 R18, -RZ, R18.H0_H0 ;  /* 0x20000012ff127230 */ /* 0x000fca0000004100 */
[----:B0123--:R-:W-:-:S06]  /*4670*/  FMUL.FTZ R2, R18, 1 ;  /* 0x3f80000012027820 */ /* 0x00ffcc0000410000 */
        /* <DEDUP_REMOVED lines=32> */
[----:B------:R-:W-:Y:S05]  /*4880*/  CALL.REL.NOINC `($__internal_7_$__cuda_sm20_dblrcp_rn_slowpath_v3) ;  /* 0x0000004800b47944 */ /* 0x000fea0003c00000 */
.L_x_3640:
[----:B------:R-:W-:Y:S05]  /*4890*/  BSYNC.RECONVERGENT B1 ;  /* 0x0000000000017941 */ /* 0x000fea0003800200 */
.L_x_3639:
        /* <DEDUP_REMOVED lines=9> */
[----:B------:R-:W-:-:S07]  /*4930*/  F2FP.F16.F32.PACK_AB R0, RZ, R0 ;  /* 0x00000000ff00723e */ /* 0x000fce00000000ff */
.L_x_3638:
[----:B------:R-:W-:Y:S05]  /*4940*/  BSYNC.RECONVERGENT B0 ;  /* 0x0000000000007941 */ /* 0x000fea0003800200 */
.L_x_3637:
[----:B------:R-:W-:Y:S01]  /*4950*/  VIADD R23, R19, 0x80 ;  /* 0x0000008013177836 */ /* 0x000fe20000000000 */
[----:B------:R-:W-:Y:S04]  /*4960*/  BSSY.RECONVERGENT B0, `(.L_x_3641) ;  /* 0x0000035000007945 */ /* 0x000fe80003800200 */
[----:B------:R-:W-:-:S13]  /*4970*/  ISETP.GE.AND P0, PT, R23, R16, PT ;  /* 0x000000101700720c */ /* 0x000fda0003f06270 */
        /* <DEDUP_REMOVED lines=40> */
.L_x_3644:
[----:B------:R-:W-:Y:S05]  /*4c00*/  BSYNC.RECONVERGENT B1 ;  /* 0x0000000000017941 */ /* 0x000fea0003800200 */
.L_x_3643:
        /* <DEDUP_REMOVED lines=10> */
.L_x_3642:
[----:B------:R-:W-:Y:S05]  /*4cb0*/  BSYNC.RECONVERGENT B0 ;  /* 0x0000000000007941 */ /* 0x000fea0003800200 */
.L_x_3641:
[----:B0123--:R-:W-:Y:S01]  /*4cc0*/  VIADD R3, R19, 0x100 ;  /* 0x0000010013037836 */ /* 0x00ffe20000000000 */
        /* <DEDUP_REMOVED lines=42> */
.L_x_3648:
[----:B------:R-:W-:Y:S05]  /*4f70*/  BSYNC.RECONVERGENT B1 ;  /* 0x0000000000017941 */ /* 0x000fea0003800200 */
.L_x_3647:
        /* <DEDUP_REMOVED lines=10> */
.L_x_3646:
[----:B------:R-:W-:Y:S05]  /*5020*/  BSYNC.RECONVERGENT B0 ;  /* 0x0000000000007941 */ /* 0x000fea0003800200 */
.L_x_3645:
        /* <DEDUP_REMOVED lines=43> */
.L_x_3652:
[----:B------:R-:W-:Y:S05]  /*52e0*/  BSYNC.RECONVERGENT B1 ;  /* 0x0000000000017941 */ /* 0x000fea0003800200 */
.L_x_3651:
        /* <DEDUP_REMOVED lines=10> */
.L_x_3650:
[----:B------:R-:W-:Y:S05]  /*5390*/  BSYNC.RECONVERGENT B0 ;  /* 0x0000000000007941 */ /* 0x000fea0003800200 */
.L_x_3649:
[----:B-----5:R-:W0:Y:S01]  /*53a0*/  LDC.U8 R18, c[0x0][0x3ac] ;  /* 0x0000eb00ff127b82 */ /* 0x020e220000000000 */
[----:B------:R-:W-:Y:S01]  /*53b0*/  ISETP.GE.AND P0, PT, R19, R16, PT ;  /* 0x000000101300720c */ /* 0x000fe20003f06270 */
[----:B------:R-:W-:Y:S04]  /*53c0*/  BSSY.RECONVERGENT B7, `(.L_x_3653) ;  /* 0x0000302000077945 */ /* 0x000fe80003800200 */
[----:B------:R-:W-:Y:S08]  /*53d0*/  BSSY.RELIABLE B6, `(.L_x_3654) ;  /* 0x000020a000067945 */ /* 0x000ff00003800100 */
[----:B------:R-:W-:Y:S05]  /*53e0*/  @P0 BRA `(.L_x_3655) ;  /* 0x0000002000140947 */ /* 0x000fea0003800000 */
[----:B------:R-:W1:Y:S01]  /*53f0*/  LDCU UR4, c[0x0][0x3b0] ;  /* 0x00007600ff0477ac */ /* 0x000e620008000800 */
[----:B------:R-:W2:Y:S01]  /*5400*/  LDC.64 R2, c[0x0][0x390] ;  /* 0x0000e400ff027b82 */ /* 0x000ea20000000a00 */
[----:B------:R-:W-:Y:S01]  /*5410*/  IMAD R4, R17, 0x200, R19 ;  /* 0x0000020011047824 */ /* 0x000fe200078e0213 */
[----:B0-----:R-:W-:-:S03]  /*5420*/  PRMT R6, R18, 0x9910, RZ ;  /* 0x0000991012067816 */ /* 0x001fc600000000ff */
[----:B-1----:R-:W-:Y:S02]  /*5430*/  IMAD R5, R4, UR4, RZ ;  /* 0x0000000404057c24 */ /* 0x002fe4000f8e02ff */
        /* <DEDUP_REMOVED lines=18> */
.L_x_3659:
[----:B------:R-:W-:Y:S02]  /*5560*/  HADD2.F32 R5, -RZ, R0.H0_H0 ;  /* 0x20000000ff057230 */ /* 0x000fe40000004100 */
[----:B------:R-:W-:-:S04]  /*5570*/  IMAD.MOV.U32 R19, RZ, RZ, R23 ;  /* 0x000000ffff137224 */ /* 0x000fc800078e0017 */
[----:B------:R-:W0:Y:S02]  /*5580*/  F2I.S64.TRUNC R4, R5 ;  /* 0x0000000500047311 */ /* 0x000e24000020d900 */
[----:B0-----:R4:W-:Y:S01]  /*5590*/  STG.E.U8 desc[UR36][R2.64], R4 ;  /* 0x0000000402007986 */ /* 0x0019e2000c101124 */
[----:B------:R-:W-:Y:S05]  /*55a0*/  BRA `(.L_x_3661) ;  /* 0x0000000c00c07947 */ /* 0x000fea0003800000 */
.L_x_3658:
        /* <DEDUP_REMOVED lines=11> */
.L_x_3663:
[----:B------:R-:W-:Y:S02]  /*5660*/  HADD2.F32 R0, -RZ, R0.H0_H0 ;  /* 0x20000000ff007230 */ /* 0x000fe40000004100 */
[----:B------:R-:W-:Y:S02]  /*5670*/  IMAD.MOV.U32 R19, RZ, RZ, R23 ;  /* 0x000000ffff137224 */ /* 0x000fe400078e0017 */
[----:B------:R-:W0:Y:S02]  /*5680*/  F2I.FTZ.TRUNC.NTZ R5, R0 ;  /* 0x0000000000057305 */ /* 0x000e24000021f100 */
[----:B0-----:R2:W-:Y:S01]  /*5690*/  STG.E desc[UR36][R2.64], R5 ;  /* 0x0000000502007986 */ /* 0x0015e2000c101924 */
[----:B------:R-:W-:Y:S05]  /*56a0*/  BRA `(.L_x_3661) ;  /* 0x0000000c00807947 */ /* 0x000fea0003800000 */
.L_x_3662:
[----:B------:R-:W-:Y:S02]  /*56b0*/  HADD2.F32 R0, -RZ, R0.H0_H0 ;  /* 0x20000000ff007230 */ /* 0x000fe40000004100 */
[----:B------:R-:W-:Y:S02]  /*56c0*/  IMAD.MOV.U32 R19, RZ, RZ, R23 ;  /* 0x000000ffff137224 */ /* 0x000fe400078e0017 */
[----:B------:R-:W0:Y:S02]  /*56d0*/  F2I.FTZ.TRUNC.NTZ R5, R0 ;  /* 0x0000000000057305 */ /* 0x000e24000021f100 */
[----:B0-----:R0:W-:Y:S01]  /*56e0*/  STG.E.U16 desc[UR36][R2.64], R5 ;  /* 0x0000000502007986 */ /* 0x0011e2000c101524 */
[----:B------:R-:W-:Y:S05]  /*56f0*/  BRA `(.L_x_3661) ;  /* 0x0000000c006c7947 */ /* 0x000fea0003800000 */
.L_x_3657:
        /* <DEDUP_REMOVED lines=10> */
.L_x_3665:
[----:B------:R0:W-:Y:S01]  /*57a0*/  STG.E.U16 desc[UR36][R2.64], R0 ;  /* 0x0000000002007986 */ /* 0x0001e2000c101524 */
[----:B------:R-:W-:Y:S01]  /*57b0*/  IMAD.MOV.U32 R19, RZ, RZ, R23 ;  /* 0x000000ffff137224 */ /* 0x000fe200078e0017 */
[----:B------:R-:W-:Y:S06]  /*57c0*/  BRA `(.L_x_3661) ;  /* 0x0000000c00387947 */ /* 0x000fec0003800000 */
.L_x_3664:
        /* <DEDUP_REMOVED lines=11> */
.L_x_3667:
[----:B------:R-:W-:Y:S02]  /*5880*/  HADD2.F32 R0, -RZ, R0.H0_H0 ;  /* 0x20000000ff007230 */ /* 0x000fe40000004100 */
[----:B------:R-:W-:-:S03]  /*5890*/  IMAD.MOV.U32 R19, RZ, RZ, R23 ;  /* 0x000000ffff137224 */ /* 0x000fc600078e0017 */
[----:B------:R-:W-:-:S04]  /*58a0*/  F2FP.F16.F32.PACK_AB R0, RZ, R0 ;  /* 0x00000000ff00723e */ /* 0x000fc800000000ff */
[----:B------:R-:W-:-:S05]  /*58b0*/  PRMT R0, R0, 0x5410, RZ ;  /* 0x0000541000007816 */ /* 0x000fca00000000ff */
[----:B------:R0:W-:Y:S01]  /*58c0*/  STG.E desc[UR36][R2.64], R0 ;  /* 0x0000000002007986 */ /* 0x0001e2000c101924 */
[----:B------:R-:W-:Y:S05]  /*58d0*/  BRA `(.L_x_3661) ;  /* 0x0000000800f47947 */ /* 0x000fea0003800000 */
.L_x_3666:
[----:B------:R-:W-:Y:S02]  /*58e0*/  HADD2.F32 R4, -RZ, R0.H0_H0 ;  /* 0x20000000ff047230 */ /* 0x000fe40000004100 */
[----:B------:R-:W-:-:S03]  /*58f0*/  IMAD.MOV.U32 R19, RZ, RZ, R23 ;  /* 0x000000ffff137224 */ /* 0x000fc600078e0017 */
[----:B------:R-:W-:-:S06]  /*5900*/  FMUL.FTZ R4, R4, 1 ;  /* 0x3f80000004047820 */ /* 0x000fcc0000410000 */
[----:B------:R-:W0:Y:S02]  /*5910*/  F2F.F64.F32 R4, R4 ;  /* 0x0000000400047310 */ /* 0x000e240000201800 */
[----:B0-----:R0:W-:Y:S01]  /*5920*/  STG.E.64 desc[UR36][R2.64], R4 ;  /* 0x0000000402007986 */ /* 0x0011e2000c101b24 */
[----:B------:R-:W-:Y:S05]  /*5930*/  BRA `(.L_x_3661) ;  /* 0x0000000800dc7947 */ /* 0x000fea0003800000 */
.L_x_3656:
        /* <DEDUP_REMOVED lines=14> */
.L_x_3670:
[----:B------:R-:W-:Y:S01]  /*5a20*/  HADD2.F32 R0, -RZ, R0.H0_H0 ;  /* 0x20000000ff007230 */ /* 0x000fe20000004100 */
[----:B------:R-:W-:Y:S01]  /*5a30*/  CS2R R6, SRZ ;  /* 0x0000000000067805 */ /* 0x000fe2000001ff00 */
[----:B------:R-:W-:-:S03]  /*5a40*/  IMAD.MOV.U32 R19, RZ, RZ, R23 ;  /* 0x000000ffff137224 */ /* 0x000fc600078e0017 */
[----:B------:R-:W-:-:S04]  /*5a50*/  FMUL.FTZ R0, R0, 1 ;  /* 0x3f80000000007820 */ /* 0x000fc80000410000 */
[----:B------:R-:W0:Y:S02]  /*5a60*/  F2F.F64.F32 R4, R0 ;  /* 0x0000000000047310 */ /* 0x000e240000201800 */
[----:B0-----:R0:W-:Y:S01]  /*5a70*/  STG.E.128 desc[UR36][R2.64], R4 ;  /* 0x0000000402007986 */ /* 0x0011e2000c101d24 */
[----:B------:R-:W-:Y:S05]  /*5a80*/  BRA `(.L_x_3661) ;  /* 0x0000000800887947 */ /* 0x000fea0003800000 */
.L_x_3669:
        /* <DEDUP_REMOVED lines=19> */
.L_x_3674:
[----:B------:R-:W-:Y:S05]  /*5bc0*/  BSYNC.RECONVERGENT B0 ;  /* 0x0000000000007941 */ /* 0x000fea0003800200 */
.L_x_3673:
[----:B------:R-:W-:Y:S01]  /*5bd0*/  LOP3.LUT R5, R0, 0x80, R5, 0xf8, !PT ;  /* 0x0000008000057812 */ /* 0x000fe200078ef805 */
[----:B------:R-:W-:-:S04]  /*5be0*/  IMAD.MOV.U32 R19, RZ, RZ, R23 ;  /* 0x000000ffff137224 */ /* 0x000fc800078e0017 */
[----:B------:R0:W-:Y:S01]  /*5bf0*/  STG.E.U8 desc[UR36][R2.64], R5 ;  /* 0x0000000502007986 */ /* 0x0001e2000c101124 */
[----:B------:R-:W-:Y:S05]  /*5c00*/  BRA `(.L_x_3661) ;  /* 0x0000000800287947 */ /* 0x000fea0003800000 */
.L_x_3672:
        /* <DEDUP_REMOVED lines=15> */
.L_x_3676:
[----:B------:R-:W-:Y:S05]  /*5d00*/  BSYNC.RECONVERGENT B0 ;  /* 0x0000000000007941 */ /* 0x000fea0003800200 */
.L_x_3675:
[----:B------:R-:W-:Y:S01]  /*5d10*/  LOP3.LUT R5, R0, 0x80, R5, 0xf8, !PT ;  /* 0x0000008000057812 */ /* 0x000fe200078ef805 */
[----:B------:R-:W-:-:S04]  /*5d20*/  IMAD.MOV.U32 R19, RZ, RZ, R23 ;  /* 0x000000ffff137224 */ /* 0x000fc800078e0017 */
[----:B------:R0:W-:Y:S01]  /*5d30*/  STG.E.U8 desc[UR36][R2.64], R5 ;  /* 0x0000000502007986 */ /* 0x0001e2000c101124 */
[----:B------:R-:W-:Y:S05]  /*5d40*/  BRA `(.L_x_3661) ;  /* 0x0000000400d87947 */ /* 0x000fea0003800000 */
.L_x_3671:
[----:B------:R-:W-:Y:S02]  /*5d50*/  HADD2.F32 R0, -RZ, R0.H0_H0 ;  /* 0x20000000ff007230 */ /* 0x000fe40000004100 */
[----:B------:R-:W-:-:S03]  /*5d60*/  IMAD.MOV.U32 R19, RZ, RZ, R23 ;  /* 0x000000ffff137224 */ /* 0x000fc600078e0017 */
[----:B------:R-:W-:-:S05]  /*5d70*/  F2FP.BF16.F32.PACK_AB R0, RZ, R0 ;  /* 0x00000000ff00723e */ /* 0x000fca00000010ff */
[----:B------:R0:W-:Y:S01]  /*5d80*/  STG.E.U16 desc[UR36][R2.64], R0 ;  /* 0x0000000002007986 */ /* 0x0001e2000c101524 */
[----:B------:R-:W-:Y:S05]  /*5d90*/  BRA `(.L_x_3661) ;  /* 0x0000000400c47947 */ /* 0x000fea0003800000 */
.L_x_3668:
        /* <DEDUP_REMOVED lines=13> */
.L_x_3679:
        /* <DEDUP_REMOVED lines=13> */
.L_x_3682:
[----:B------:R-:W-:-:S04]  /*5f40*/  SHF.R.U32.HI R0, RZ, 0x14, R5 ;  /* 0x00000014ff007819 */ /* 0x000fc80000011605 */
[----:B------:R-:W-:-:S04]  /*5f50*/  LOP3.LUT R0, R0, 0x1, RZ, 0xc0, !PT ;  /* 0x0000000100007812 */ /* 0x000fc800078ec0ff */
[----:B------:R-:W-:-:S04]  /*5f60*/  IADD3 R0, PT, PT, R5, 0x487ffff, R0 ;  /* 0x0487ffff05007810 */ /* 0x000fc80007ffe000 */
[----:B------:R-:W-:-:S04]  /*5f70*/  SHF.R.U32.HI R0, RZ, 0x14, R0 ;  /* 0x00000014ff007819 */ /* 0x000fc80000011600 */
[----:B------:R-:W-:-:S07]  /*5f80*/  LOP3.LUT R4, R0, 0xff, RZ, 0xc0, !PT ;  /* 0x000000ff00047812 */ /* 0x000fce00078ec0ff */
.L_x_3683:
[----:B------:R-:W-:-:S04]  /*5f90*/  SHF.R.U32.HI R5, RZ, 0x18, R5 ;  /* 0x00000018ff057819 */ /* 0x000fc80000011605 */
[----:B------:R-:W-:-:S04]  /*5fa0*/  LOP3.LUT R4, R4, 0x80, R5, 0xf8, !PT ;  /* 0x0000008004047812 */ /* 0x000fc800078ef805 */
[----:B------:R-:W-:-:S07]  /*5fb0*/  PRMT R0, R4, 0x7610, R0 ;  /* 0x0000761004007816 */ /* 0x000fce0000000000 */
.L_x_3681:
[----:B------:R-:W-:Y:S05]  /*5fc0*/  BSYNC.RECONVERGENT B0 ;  /* 0x0000000000007941 */ /* 0x000fea0003800200 */
.L_x_3680:
[----:B------:R0:W-:Y:S01]  /*5fd0*/  STG.E.U8 desc[UR36][R2.64], R0 ;  /* 0x0000000002007986 */ /* 0x0001e2000c101124 */
[----:B------:R-:W-:Y:S01]  /*5fe0*/  IMAD.MOV.U32 R19, RZ, RZ, R23 ;  /* 0x000000ffff137224 */ /* 0x000fe200078e0017 */
[----:B------:R-:W-:Y:S06]  /*5ff0*/  BRA `(.L_x_3661) ;  /* 0x00000004002c7947 */ /* 0x000fec0003800000 */
.L_x_3678:
        /* <DEDUP_REMOVED lines=13> */
.L_x_3686:
[----:B------:R-:W-:-:S04]  /*60d0*/  SHF.R.U32.HI R0, RZ, 0x15, R5 ;  /* 0x00000015ff007819 */ /* 0x000fc80000011605 */
[----:B------:R-:W-:-:S04]  /*60e0*/  LOP3.LUT R0, R0, 0x1, RZ, 0xc0, !PT ;  /* 0x0000000100007812 */ /* 0x000fc800078ec0ff */
[----:B------:R-:W-:-:S04]  /*60f0*/  IADD3 R0, PT, PT, R5, 0x88fffff, R0 ;  /* 0x088fffff05007810 */ /* 0x000fc80007ffe000 */
[----:B------:R-:W-:-:S04]  /*6100*/  SHF.R.U32.HI R0, RZ, 0x15, R0 ;  /* 0x00000015ff007819 */ /* 0x000fc80000011600 */
[----:B------:R-:W-:-:S07]  /*6110*/  LOP3.LUT R4, R0, 0xff, RZ, 0xc0, !PT ;  /* 0x000000ff00047812 */ /* 0x000fce00078ec0ff */
.L_x_3687:
[----:B------:R-:W-:-:S04]  /*6120*/  SHF.R.U32.HI R5, RZ, 0x18, R5 ;  /* 0x00000018ff057819 */ /* 0x000fc80000011605 */
[----:B------:R-:W-:-:S04]  /*6130*/  LOP3.LUT R4, R4, 0x80, R5, 0xf8, !PT ;  /* 0x0000008004047812 */ /* 0x000fc800078ef805 */
[----:B------:R-:W-:-:S07]  /*6140*/  PRMT R0, R4, 0x7610, R0 ;  /* 0x0000761004007816 */ /* 0x000fce0000000000 */
.L_x_3685:
[----:B------:R-:W-:Y:S05]  /*6150*/  BSYNC.RECONVERGENT B0 ;  /* 0x0000000000007941 */ /* 0x000fea0003800200 */
.L_x_3684:
[----:B------:R0:W-:Y:S01]  /*6160*/  STG.E.U8 desc[UR36][R2.64], R0 ;  /* 0x0000000002007986 */ /* 0x0001e2000c101124 */
[----:B------:R-:W-:Y:S01]  /*6170*/  IMAD.MOV.U32 R19, RZ, RZ, R23 ;  /* 0x000000ffff137224 */ /* 0x000fe200078e0017 */
[----:B------:R-:W-:Y:S06]  /*6180*/  BRA `(.L_x_3661) ;  /* 0x0000000000c87947 */ /* 0x000fec0003800000 */
.L_x_3677:
[----:B------:R-:W-:-:S13]  /*6190*/  ISETP.NE.AND P0, PT, R4, 0x1c, PT ;  /* 0x0000001c0400780c */ /* 0x000fda0003f05270 */
[----:B------:R-:W-:Y:S05]  /*61a0*/  @!P0 BRA `(.L_x_3688) ;  /* 0x0000000000b08947 */ /* 0x000fea0003800000 */
[----:B------:R-:W-:-:S13]  /*61b0*/  ISETP.NE.AND P0, PT, R4, 0x1d, PT ;  /* 0x0000001d0400780c */ /* 0x000fda0003f05270 */
[----:B------:R-:W-:Y:S05]  /*61c0*/  @!P0 BRA `(.L_x_3689) ;  /* 0x0000000000948947 */ /* 0x000fea0003800000 */
[----:B------:R-:W-:-:S13]  /*61d0*/  ISETP.NE.AND P0, PT, R4, 0x2c, PT ;  /* 0x0000002c0400780c */ /* 0x000fda0003f05270 */
[----:B------:R-:W-:Y:S05]  /*61e0*/  @!P0 BRA `(.L_x_3690) ;  /* 0x0000000000488947 */ /* 0x000fea0003800000 */
.L_x_3660:
        /* <DEDUP_REMOVED lines=16> */
.L_x_3691:
[----:B------:R-:W-:Y:S01]  /*62f0*/  IMAD.MOV.U32 R19, RZ, RZ, R23 ;  /* 0x000000ffff137224 */ /* 0x000fe200078e0017 */
[----:B------:R-:W-:Y:S06]  /*6300*/  BRA `(.L_x_3661) ;  /* 0x0000000000687947 */ /* 0x000fec0003800000 */
.L_x_3690:
        /* <DEDUP_REMOVED lines=17> */
.L_x_3689:
[----:B------:R-:W-:Y:S02]  /*6420*/  HADD2.F32 R4, -RZ, R0.H0_H0 ;  /* 0x20000000ff047230 */ /* 0x000fe40000004100 */
[----:B------:R-:W-:-:S04]  /*6430*/  IMAD.MOV.U32 R19, RZ, RZ, R23 ;  /* 0x000000ffff137224 */ /* 0x000fc800078e0017 */
[----:B------:R-:W0:Y:S02]  /*6440*/  F2I.U64.TRUNC R4, R4 ;  /* 0x0000000400047311 */ /* 0x000e24000020d800 */
[----:B0-----:R0:W-:Y:S01]  /*6450*/  STG.E.64 desc[UR36][R2.64], R4 ;  /* 0x0000000402007986 */ /* 0x0011e2000c101b24 */
[----:B------:R-:W-:Y:S05]  /*6460*/  BRA `(.L_x_3661) ;  /* 0x0000000000107947 */ /* 0x000fea0003800000 */
.L_x_3688:
[----:B------:R-:W-:Y:S02]  /*6470*/  HADD2.F32 R0, -RZ, R0.H0_H0 ;  /* 0x20000000ff007230 */ /* 0x000fe40000004100 */
[----:B------:R-:W-:Y:S02]  /*6480*/  IMAD.MOV.U32 R19, RZ, RZ, R23 ;  /* 0x000000ffff137224 */ /* 0x000fe400078e0017 */
[----:B------:R-:W0:Y:S02]  /*6490*/  F2I.FTZ.U32.TRUNC.NTZ R5, R0 ;  /* 0x0000000000057305 */ /* 0x000e24000021f000 */
[----:B0-----:R0:W-:Y:S03]  /*64a0*/  STG.E desc[UR36][R2.64], R5 ;  /* 0x0000000502007986 */ /* 0x0011e6000c101924 */
.L_x_3661:
[----:B------:R-:W-:-:S13]  /*64b0*/  ISETP.GE.AND P0, PT, R19, R16, PT ;  /* 0x000000101300720c */ /* 0x000fda0003f06270 */
[----:B------:R-:W-:Y:S05]  /*64c0*/  @P0 BREAK.RELIABLE B6 ;  /* 0x0000000000060942 */ /* 0x000fea0003800100 */
        /* <DEDUP_REMOVED lines=23> */
.L_x_3696:
[----:B------:R-:W-:-:S06]  /*6640*/  HADD2.F32 R5, -RZ, R25.H0_H0 ;  /* 0x20000019ff057230 */ /* 0x000fcc0000004100 */
[----:B------:R-:W0:Y:S02]  /*6650*/  F2I.S64.TRUNC R4, R5 ;  /* 0x0000000500047311 */ /* 0x000e24000020d900 */
[----:B0-----:R0:W-:Y:S01]  /*6660*/  STG.E.U8 desc[UR36][R2.64], R4 ;  /* 0x0000000402007986 */ /* 0x0011e2000c101124 */
[----:B------:R-:W-:Y:S05]  /*6670*/  BRA `(.L_x_3698) ;  /* 0x0000000c006c7947 */ /* 0x000fea0003800000 */
.L_x_3695:
        /* <DEDUP_REMOVED lines=10> */
.L_x_3700:
[----:B------:R-:W-:-:S06]  /*6720*/  HADD2.F32 R25, -RZ, R25.H0_H0 ;  /* 0x20000019ff197230 */ /* 0x000fcc0000004100 */
[----:B------:R-:W0:Y:S02]  /*6730*/  F2I.FTZ.TRUNC.NTZ R25, R25 ;  /* 0x0000001900197305 */ /* 0x000e24000021f100 */
[----:B0-----:R0:W-:Y:S01]  /*6740*/  STG.E desc[UR36][R2.64], R25 ;  /* 0x0000001902007986 */ /* 0x0011e2000c101924 */
[----:B------:R-:W-:Y:S05]  /*6750*/  BRA `(.L_x_3698) ;  /* 0x0000000c00347947 */ /* 0x000fea0003800000 */
.L_x_3699:
[----:B------:R-:W-:-:S06]  /*6760*/  HADD2.F32 R25, -RZ, R25.H0_H0 ;  /* 0x20000019ff197230 */ /* 0x000fcc0000004100 */
[----:B------:R-:W0:Y:S02]  /*6770*/  F2I.FTZ.TRUNC.NTZ R25, R25 ;  /* 0x0000001900197305 */ /* 0x000e24000021f100 */
[----:B0-----:R0:W-:Y:S01]  /*6780*/  STG.E.U16 desc[UR36][R2.64], R25 ;  /* 0x0000001902007986 */ /* 0x0011e2000c101524 */
[----:B------:R-:W-:Y:S05]  /*6790*/  BRA `(.L_x_3698) ;  /* 0x0000000c00247947 */ /* 0x000fea0003800000 */
.L_x_3694:
        /* <DEDUP_REMOVED lines=9> */
.L_x_3702:
[----:B------:R0:W-:Y:S01]  /*6830*/  STG.E.U16 desc[UR36][R2.64], R25 ;  /* 0x0000001902007986 */ /* 0x0001e2000c101524 */
[----:B------:R-:W-:Y:S05]  /*6840*/  BRA `(.L_x_3698) ;  /* 0x0000000800f87947 */ /* 0x000fea0003800000 */
.L_x_3701:
        /* <DEDUP_REMOVED lines=10> */
.L_x_3704:
[----:B------:R-:W-:-:S05]  /*68f0*/  HADD2.F32 R0, -RZ, R25.H0_H0 ;  /* 0x20000019ff007230 */ /* 0x000fca0000004100 */
[----:B------:R-:W-:-:S04]  /*6900*/  F2FP.F16.F32.PACK_AB R0, RZ, R0 ;  /* 0x00000000ff00723e */ /* 0x000fc800000000ff */
[----:B------:R-:W-:-:S05]  /*6910*/  PRMT R0, R0, 0x5410, RZ ;  /* 0x0000541000007816 */ /* 0x000fca00000000ff */
[----:B------:R0:W-:Y:S01]  /*6920*/  STG.E desc[UR36][R2.64], R0 ;  /* 0x0000000002007986 */ /* 0x0001e2000c101924 */
[----:B------:R-:W-:Y:S05]  /*6930*/  BRA `(.L_x_3698) ;  /* 0x0000000800bc7947 */ /* 0x000fea0003800000 */
.L_x_3703:
[----:B------:R-:W-:-:S05]  /*6940*/  HADD2.F32 R4, -RZ, R25.H0_H0 ;  /* 0x20000019ff047230 */ /* 0x000fca0000004100 */
[----:B------:R-:W-:-:S06]  /*6950*/  FMUL.FTZ R4, R4, 1 ;  /* 0x3f80000004047820 */ /* 0x000fcc0000410000 */
[----:B------:R-:W0:Y:S02]  /*6960*/  F2F.F64.F32 R4, R4 ;  /* 0x0000000400047310 */ /* 0x000e240000201800 */
[----:B0-----:R0:W-:Y:S01]  /*6970*/  STG.E.64 desc[UR36][R2.64], R4 ;  /* 0x0000000402007986 */ /* 0x0011e2000c101b24 */
[----:B------:R-:W-:Y:S05]  /*6980*/  BRA `(.L_x_3698) ;  /* 0x0000000800a87947 */ /* 0x000fea0003800000 */
.L_x_3693:
        /* <DEDUP_REMOVED lines=14> */
.L_x_3708:
        /* <DEDUP_REMOVED lines=18> */
.L_x_3711:
[----:B------:R-:W-:-:S04]  /*6b90*/  SHF.R.U32.HI R5, RZ, 0x18, R5 ;  /* 0x00000018ff057819 */ /* 0x000fc80000011605 */
[----:B------:R-:W-:-:S07]  /*6ba0*/  LOP3.LUT R0, R0, 0x80, R5, 0xf8, !PT ;  /* 0x0000008000007812 */ /* 0x000fce00078ef805 */
.L_x_3710:
[----:B------:R-:W-:Y:S05]  /*6bb0*/  BSYNC.RECONVERGENT B0 ;  /* 0x0000000000007941 */ /* 0x000fea0003800200 */
.L_x_3709:
[----:B------:R0:W-:Y:S01]  /*6bc0*/  STG.E.U8 desc[UR36][R2.64], R0 ;  /* 0x0000000002007986 */ /* 0x0001e2000c101124 */
[----:B------:R-:W-:Y:S05]  /*6bd0*/  BRA `(.L_x_3698) ;  /* 0x0000000800147947 */ /* 0x000fea0003800000 */
.L_x_3707:
        /* <DEDUP_REMOVED lines=18> */
.L_x_3714:
[----:B------:R-:W-:-:S04]  /*6d00*/  SHF.R.U32.HI R5, RZ, 0x18, R5 ;  /* 0x00000018ff057819 */ /* 0x000fc80000011605 */
[----:B------:R-:W-:-:S07]  /*6d10*/  LOP3.LUT R0, R0, 0x80, R5, 0xf8, !PT ;  /* 0x0000008000007812 */ /* 0x000fce00078ef805 */
.L_x_3713:
[----:B------:R-:W-:Y:S05]  /*6d20*/  BSYNC.RECONVERGENT B0 ;  /* 0x0000000000007941 */ /* 0x000fea0003800200 */
.L_x_3712:
[----:B------:R0:W-:Y:S01]  /*6d30*/  STG.E.U8 desc[UR36][R2.64], R0 ;  /* 0x0000000002007986 */ /* 0x0001e2000c101124 */
[----:B------:R-:W-:Y:S05]  /*6d40*/  BRA `(.L_x_3698) ;  /* 0x0000000400b87947 */ /* 0x000fea0003800000 */
.L_x_3706:
        /* <DEDUP_REMOVED lines=22> */
.L_x_3716:
[----:B------:R-:W-:-:S06]  /*6eb0*/  HADD2.F32 R4, -RZ, R25.H0_H0 ;  /* 0x20000019ff047230 */ /* 0x000fcc0000004100 */
[----:B------:R-:W0:Y:S02]  /*6ec0*/  F2I.U64.TRUNC R4, R4 ;  /* 0x0000000400047311 */ /* 0x000e24000020d800 */
[----:B0-----:R0:W-:Y:S01]  /*6ed0*/  STG.E.64 desc[UR36][R2.64], R4 ;  /* 0x0000000402007986 */ /* 0x0011e2000c101b24 */
[----:B------:R-:W-:Y:S05]  /*6ee0*/  BRA `(.L_x_3698) ;  /* 0x0000000400507947 */ /* 0x000fea0003800000 */
.L_x_3715:
[----:B------:R-:W-:-:S06]  /*6ef0*/  HADD2.F32 R25, -RZ, R25.H0_H0 ;  /* 0x20000019ff197230 */ /* 0x000fcc0000004100 */
[----:B------:R-:W0:Y:S02]  /*6f00*/  F2I.FTZ.U32.TRUNC.NTZ R25, R25 ;  /* 0x0000001900197305 */ /* 0x000e24000021f000 */
[----:B0-----:R0:W-:Y:S01]  /*6f10*/  STG.E desc[UR36][R2.64], R25 ;  /* 0x0000001902007986 */ /* 0x0011e2000c101924 */
[----:B------:R-:W-:Y:S05]  /*6f20*/  BRA `(.L_x_3698) ;  /* 0x0000000400407947 */ /* 0x000fea0003800000 */
.L_x_3705:
        /* <DEDUP_REMOVED lines=11> */
.L_x_3718:
[----:B------:R-:W-:Y:S01]  /*6fe0*/  HADD2.F32 R25, -RZ, R25.H0_H0 ;  /* 0x20000019ff197230 */ /* 0x000fe20000004100 */
[----:B------:R-:W-:-:S04]  /*6ff0*/  CS2R R6, SRZ ;  /* 0x0000000000067805 */ /* 0x000fc8000001ff00 */
[----:B------:R-:W-:-:S06]  /*7000*/  FMUL.FTZ R4, R25, 1 ;  /* 0x3f80000019047820 */ /* 0x000fcc0000410000 */
[----:B------:R-:W0:Y:S02]  /*7010*/  F2F.F64.F32 R4, R4 ;  /* 0x0000000400047310 */ /* 0x000e240000201800 */
[----:B0-----:R3:W-:Y:S01]  /*7020*/  STG.E.128 desc[UR36][R2.64], R4 ;  /* 0x0000000402007986 */ /* 0x0017e2000c101d24 */
[----:B------:R-:W-:Y:S05]  /*7030*/  BRA `(.L_x_3698) ;  /* 0x0000000000fc7947 */ /* 0x000fea0003800000 */
.L_x_3717:
[----:B------:R-:W-:-:S13]  /*7040*/  ISETP.NE.AND P0, PT, R0, 0xf, PT ;  /* 0x0000000f0000780c */ /* 0x000fda0003f05270 */
[----:B------:R-:W-:Y:S05]  /*7050*/  @!P0 BRA `(.L_x_3719) ;  /* 0x0000000000e88947 */ /* 0x000fea0003800000 */
[----:B------:R-:W-:-:S13]  /*7060*/  ISETP.NE.AND P0, PT, R0, 0x17, PT ;  /* 0x000000170000780c */ /* 0x000fda0003f05270 */
[----:B------:R-:W-:Y:S05]  /*7070*/  @!P0 BRA `(.L_x_3720) ;  /* 0x0000000000908947 */ /* 0x000fea0003800000 */
[----:B------:R-:W-:-:S13]  /*7080*/  ISETP.NE.AND P0, PT, R0, 0x18, PT ;  /* 0x000000180000780c */ /* 0x000fda0003f05270 */
[----:B------:R-:W-:Y:S05]  /*7090*/  @!P0 BRA `(.L_x_3721) ;  /* 0x0000000000448947 */ /* 0x000fea0003800000 */
.L_x_3697:
        /* <DEDUP_REMOVED lines=16> */
.L_x_3722:
[----:B------:R-:W-:Y:S05]  /*71a0*/  BRA `(.L_x_3698) ;  /* 0x0000000000a07947 */ /* 0x000fea0003800000 */
.L_x_3721:
        /* <DEDUP_REMOVED lines=13> */
.L_x_3724:
[----:B------:R-:W-:Y:S05]  /*7280*/  BSYNC.RECONVERGENT B0 ;  /* 0x0000000000007941 */ /* 0x000fea0003800200 */
.L_x_3723:
[----:B------:R-:W-:-:S05]  /*7290*/  LOP3.LUT R5, R0, 0x80, R5, 0xf8, !PT ;  /* 0x0000008000057812 */ /* 0x000fca00078ef805 */
[----:B------:R2:W-:Y:S01]  /*72a0*/  STG.E.U8 desc[UR36][R2.64], R5 ;  /* 0x0000000502007986 */ /* 0x0005e2000c101124 */
[----:B------:R-:W-:Y:S05]  /*72b0*/  BRA `(.L_x_3698) ;  /* 0x00000000005c7947 */ /* 0x000fea0003800000 */
.L_x_3720:
        /* <DEDUP_REMOVED lines=12> */
.L_x_3726:
[----:B------:R-:W-:Y:S01]  /*7380*/  IMAD.MOV.U32 R0, RZ, RZ, 0x7f ;  /* 0x0000007fff007424 */ /* 0x000fe200078e00ff */
[----:B------:R-:W-:-:S04]  /*7390*/  ISETP.GT.U32.AND P0, PT, R4, 0x7f800000, PT ;  /* 0x7f8000000400780c */ /* 0x000fc80003f04070 */
[----:B------:R-:W-:-:S09]  /*73a0*/  SEL R0, R0, 0x7c, P0 ;  /* 0x0000007c00007807 */ /* 0x000fd20000000000 */
.L_x_3727:
[----:B------:R-:W-:Y:S05]  /*73b0*/  BSYNC.RECONVERGENT B0 ;  /* 0x0000000000007941 */ /* 0x000fea0003800200 */
.L_x_3725:
[----:B------:R-:W-:-:S04]  /*73c0*/  SHF.R.U32.HI R5, RZ, 0x18, R5 ;  /* 0x00000018ff057819 */ /* 0x000fc80000011605 */
[----:B------:R-:W-:-:S05]  /*73d0*/  LOP3.LUT R5, R0, 0x80, R5, 0xf8, !PT ;  /* 0x0000008000057812 */ /* 0x000fca00078ef805 */
[----:B------:R1:W-:Y:S01]  /*73e0*/  STG.E.U8 desc[UR36][R2.64], R5 ;  /* 0x0000000502007986 */ /* 0x0003e2000c101124 */
[----:B------:R-:W-:Y:S05]  /*73f0*/  BRA `(.L_x_3698) ;  /* 0x00000000000c7947 */ /* 0x000fea0003800000 */
.L_x_3719:
[----:B------:R-:W-:-:S05]  /*7400*/  HADD2.F32 R0, -RZ, R25.H0_H0 ;  /* 0x20000019ff007230 */ /* 0x000fca0000004100 */
[----:B------:R-:W-:-:S05]  /*7410*/  F2FP.BF16.F32.PACK_AB R0, RZ, R0 ;  /* 0x00000000ff00723e */ /* 0x000fca00000010ff */
[----:B------:R0:W-:Y:S02]  /*7420*/  STG.E.U16 desc[UR36][R2.64], R0 ;  /* 0x0000000002007986 */ /* 0x0001e4000c101524 */
.L_x_3698:
[----:B------:R-:W-:-:S07]  /*7430*/  VIADD R19, R19, 0x80 ;  /* 0x0000008013137836 */ /* 0x000fce0000000000 */
.L_x_3655:
[----:B------:R-:W-:-:S13]  /*7440*/  ISETP.GE.AND P0, PT, R19, R16, PT ;  /* 0x000000101300720c */ /* 0x000fda0003f06270 */
[----:B------:R-:W-:Y:S05]  /*7450*/  @P0 BREAK.RELIABLE B6 ;  /* 0x0000000000060942 */ /* 0x000fea0003800100 */
[----:B------:R-:W-:Y:S05]  /*7460*/  @P0 BRA `(.L_x_3692) ;  /* 0x0000000c00dc0947 */ /* 0x000fea0003800000 */
[----:B------:R-:W-:Y:S05]  /*7470*/  BSYNC.RELIABLE B6 ;  /* 0x0000000000067941 */ /* 0x000fea0003800100 */
.L_x_3654:
        /* <DEDUP_REMOVED lines=22> */
.L_x_3731:
[----:B------:R-:W-:-:S06]  /*75e0*/  HADD2.F32 R5, -RZ, R24.H0_H0 ;  /* 0x20000018ff057230 */ /* 0x000fcc0000004100 */
[----:B------:R-:W0:Y:S02]  /*75f0*/  F2I.S64.TRUNC R4, R5 ;  /* 0x0000000500047311 */ /* 0x000e24000020d900 */
[----:B0-----:R0:W-:Y:S01]  /*7600*/  STG.E.U8 desc[UR36][R2.64], R4 ;  /* 0x0000000402007986 */ /* 0x0011e2000c101124 */
[----:B------:R-:W-:Y:S05]  /*7610*/  BRA `(.L_x_3733) ;  /* 0x0000000c006c7947 */ /* 0x000fea0003800000 */
.L_x_3730:
        /* <DEDUP_REMOVED lines=10> */
.L_x_3735:
[----:B------:R-:W-:-:S04]  /*76c0*/  HADD2.F32 R24, -RZ, R24.H0_H0 ;  /* 0x20000018ff187230 */ /* 0x000fc80000004100 */
[----:B------:R-:W0:Y:S02]  /*76d0*/  F2I.FTZ.TRUNC.NTZ R5, R24 ;  /* 0x0000001800057305 */ /* 0x000e24000021f100 */
[----:B0-----:R0:W-:Y:S01]  /*76e0*/  STG.E desc[UR36][R2.64], R5 ;  /* 0x0000000502007986 */ /* 0x0011e2000c101924 */
[----:B------:R-:W-:Y:S05]  /*76f0*/  BRA `(.L_x_3733) ;  /* 0x0000000c00347947 */ /* 0x000fea0003800000 */
.L_x_3734:
[----:B------:R-:W-:-:S04]  /*7700*/  HADD2.F32 R24, -RZ, R24.H0_H0 ;  /* 0x20000018ff187230 */ /* 0x000fc80000004100 */
[----:B------:R-:W0:Y:S02]  /*7710*/  F2I.FTZ.TRUNC.NTZ R5, R24 ;  /* 0x0000001800057305 */ /* 0x000e24000021f100 */
[----:B0-----:R0:W-:Y:S01]  /*7720*/  STG.E.U16 desc[UR36][R2.64], R5 ;  /* 0x0000000502007986 */ /* 0x0011e2000c101524 */
[----:B------:R-:W-:Y:S05]  /*7730*/  BRA `(.L_x_3733) ;  /* 0x0000000c00247947 */ /* 0x000fea0003800000 */
.L_x_3729:
        /* <DEDUP_REMOVED lines=9> */
.L_x_3737:
[----:B------:R0:W-:Y:S01]  /*77d0*/  STG.E.U16 desc[UR36][R2.64], R24 ;  /* 0x0000001802007986 */ /* 0x0001e2000c101524 */
[----:B------:R-:W-:Y:S05]  /*77e0*/  BRA `(.L_x_3733) ;  /* 0x0000000800f87947 */ /* 0x000fea0003800000 */
.L_x_3736:
        /* <DEDUP_REMOVED lines=10> */
.L_x_3739:
[----:B------:R-:W-:-:S05]  /*7890*/  HADD2.F32 R0, -RZ, R24.H0_H0 ;  /* 0x20000018ff007230 */ /* 0x000fca0000004100 */
[----:B------:R-:W-:-:S04]  /*78a0*/  F2FP.F16.F32.PACK_AB R0, RZ, R0 ;  /* 0x00000000ff00723e */ /* 0x000fc800000000ff */
[----:B------:R-:W-:-:S05]  /*78b0*/  PRMT R0, R0, 0x5410, RZ ;  /* 0x0000541000007816 */ /* 0x000fca00000000ff */
[----:B------:R0:W-:Y:S01]  /*78c0*/  STG.E desc[UR36][R2.64], R0 ;  /* 0x0000000002007986 */ /* 0x0001e2000c101924 */
[----:B------:R-:W-:Y:S05]  /*78d0*/  BRA `(.L_x_3733) ;  /* 0x0000000800bc7947 */ /* 0x000fea0003800000 */
.L_x_3738:
[----:B------:R-:W-:-:S05]  /*78e0*/  HADD2.F32 R4, -RZ, R24.H0_H0 ;  /* 0x20000018ff047230 */ /* 0x000fca0000004100 */
[----:B------:R-:W-:-:S06]  /*78f0*/  FMUL.FTZ R4, R4, 1 ;  /* 0x3f80000004047820 */ /* 0x000fcc0000410000 */
[----:B------:R-:W0:Y:S02]  /*7900*/  F2F.F64.F32 R4, R4 ;  /* 0x0000000400047310 */ /* 0x000e240000201800 */
[----:B0-----:R0:W-:Y:S01]  /*7910*/  STG.E.64 desc[UR36][R2.64], R4 ;  /* 0x0000000402007986 */ /* 0x0011e2000c101b24 */
[----:B------:R-:W-:Y:S05]  /*7920*/  BRA `(.L_x_3733) ;  /* 0x0000000800a87947 */ /* 0x000fea0003800000 */
.L_x_3728:
        /* <DEDUP_REMOVED lines=14> */
.L_x_3743:
        /* <DEDUP_REMOVED lines=18> */
.L_x_3746:
[----:B------:R-:W-:-:S04]  /*7b30*/  SHF.R.U32.HI R5, RZ, 0x18, R5 ;  /* 0x00000018ff057819 */ /* 0x000fc80000011605 */
[----:B------:R-:W-:-:S07]  /*7b40*/  LOP3.LUT R0, R0, 0x80, R5, 0xf8, !PT ;  /* 0x0000008000007812 */ /* 0x000fce00078ef805 */
.L_x_3745:
[----:B------:R-:W-:Y:S05]  /*7b50*/  BSYNC.RECONVERGENT B0 ;  /* 0x0000000000007941 */ /* 0x000fea0003800200 */
.L_x_3744:
[----:B------:R0:W-:Y:S01]  /*7b60*/  STG.E.U8 desc[UR36][R2.64], R0 ;  /* 0x0000000002007986 */ /* 0x0001e2000c101124 */
[----:B------:R-:W-:Y:S05]  /*7b70*/  BRA `(.L_x_3733) ;  /* 0x0000000800147947 */ /* 0x000fea0003800000 */
.L_x_3742:
        /* <DEDUP_REMOVED lines=18> */
.L_x_3749:
[----:B------:R-:W-:-:S04]  /*7ca0*/  SHF.R.U32.HI R5, RZ, 0x18, R5 ;  /* 0x00000018ff057819 */ /* 0x000fc80000011605 */
[----:B------:R-:W-:-:S07]  /*7cb0*/  LOP3.LUT R0, R0, 0x80, R5, 0xf8, !PT ;  /* 0x0000008000007812 */ /* 0x000fce00078ef805 */
.L_x_3748:
[----:B------:R-:W-:Y:S05]  /*7cc0*/  BSYNC.RECONVERGENT B0 ;  /* 0x0000000000007941 */ /* 0x000fea0003800200 */
.L_x_3747:
[----:B------:R0:W-:Y:S01]  /*7cd0*/  STG.E.U8 desc[UR36][R2.64], R0 ;  /* 0x0000000002007986 */ /* 0x0001e2000c101124 */
[----:B------:R-:W-:Y:S05]  /*7ce0*/  BRA `(.L_x_3733) ;  /* 0x0000000400b87947 */ /* 0x000fea0003800000 */
.L_x_3741:
        /* <DEDUP_REMOVED lines=22> */
.L_x_3751:
[----:B------:R-:W-:-:S06]  /*7e50*/  HADD2.F32 R4, -RZ, R24.H0_H0 ;  /* 0x20000018ff047230 */ /* 0x000fcc0000004100 */
[----:B------:R-:W0:Y:S02]  /*7e60*/  F2I.U64.TRUNC R4, R4 ;  /* 0x0000000400047311 */ /* 0x000e24000020d800 */
[----:B0-----:R0:W-:Y:S01]  /*7e70*/  STG.E.64 desc[UR36][R2.64], R4 ;  /* 0x0000000402007986 */ /* 0x0011e2000c101b24 */
[----:B------:R-:W-:Y:S05]  /*7e80*/  BRA `(.L_x_3733) ;  /* 0x0000000400507947 */ /* 0x000fea0003800000 */
.L_x_3750:
[----:B------:R-:W-:-:S04]  /*7e90*/  HADD2.F32 R24, -RZ, R24.H0_H0 ;  /* 0x20000018ff187230 */ /* 0x000fc80000004100 */
[----:B------:R-:W0:Y:S02]  /*7ea0*/  F2I.FTZ.U32.TRUNC.NTZ R5, R24 ;  /* 0x0000001800057305 */ /* 0x000e24000021f000 */
[----:B0-----:R0:W-:Y:S01]  /*7eb0*/  STG.E desc[UR36][R2.64], R5 ;  /* 0x0000000502007986 */ /* 0x0011e2000c101924 */
[----:B------:R-:W-:Y:S05]  /*7ec0*/  BRA `(.L_x_3733) ;  /* 0x0000000400407947 */ /* 0x000fea0003800000 */
.L_x_3740:
        /* <DEDUP_REMOVED lines=11> */
.L_x_3753:
[----:B------:R-:W-:Y:S01]  /*7f80*/  HADD2.F32 R24, -RZ, R24.H0_H0 ;  /* 0x20000018ff187230 */ /* 0x000fe20000004100 */
[----:B------:R-:W-:-:S04]  /*7f90*/  CS2R R6, SRZ ;  /* 0x0000000000067805 */ /* 0x000fc8000001ff00 */
[----:B------:R-:W-:-:S06]  /*7fa0*/  FMUL.FTZ R4, R24, 1 ;  /* 0x3f80000018047820 */ /* 0x000fcc0000410000 */
[----:B------:R-:W0:Y:S02]  /*7fb0*/  F2F.F64.F32 R4, R4 ;  /* 0x0000000400047310 */ /* 0x000e240000201800 */
[----:B0-----:R1:W-:Y:S01]  /*7fc0*/  STG.E.128 desc[UR36][R2.64], R4 ;  /* 0x0000000402007986 */ /* 0x0013e2000c101d24 */
[----:B------:R-:W-:Y:S05]  /*7fd0*/  BRA `(.L_x_3733) ;  /* 0x0000000000fc7947 */ /* 0x000fea0003800000 */
.L_x_3752:
[----:B------:R-:W-:-:S13]  /*7fe0*/  ISETP.NE.AND P0, PT, R0, 0xf, PT ;  /* 0x0000000f0000780c */ /* 0x000fda0003f05270 */
[----:B------:R-:W-:Y:S05]  /*7ff0*/  @!P0 BRA `(.L_x_3754) ;  /* 0x0000000000e88947 */ /* 0x000fea0003800000 */
[----:B------:R-:W-:-:S13]  /*8000*/  ISETP.NE.AND P0, PT, R0, 0x17, PT ;  /* 0x000000170000780c */ /* 0x000fda0003f05270 */
[----:B------:R-:W-:Y:S05]  /*8010*/  @!P0 BRA `(.L_x_3755) ;  /* 0x0000000000908947 */ /* 0x000fea0003800000 */
[----:B------:R-:W-:-:S13]  /*8020*/  ISETP.NE.AND P0, PT, R0, 0x18, PT ;  /* 0x000000180000780c */ /* 0x000fda0003f05270 */
[----:B------:R-:W-:Y:S05]  /*8030*/  @!P0 BRA `(.L_x_3756) ;  /* 0x0000000000448947 */ /* 0x000fea0003800000 */
.L_x_3732:
        /* <DEDUP_REMOVED lines=16> */
.L_x_3757:
[----:B------:R-:W-:Y:S05]  /*8140*/  BRA `(.L_x_3733) ;  /* 0x0000000000a07947 */ /* 0x000fea0003800000 */
.L_x_3756:
        /* <DEDUP_REMOVED lines=13> */
.L_x_3759:
[----:B------:R-:W-:Y:S05]  /*8220*/  BSYNC.RECONVERGENT B0 ;  /* 0x0000000000007941 */ /* 0x000fea0003800200 */
.L_x_3758:
[----:B------:R-:W-:-:S05]  /*8230*/  LOP3.LUT R5, R0, 0x80, R5, 0xf8, !PT ;  /* 0x0000008000057812 */ /* 0x000fca00078ef805 */
[----:B------:R3:W-:Y:S01]  /*8240*/  STG.E.U8 desc[UR36][R2.64], R5 ;  /* 0x0000000502007986 */ /* 0x0007e2000c101124 */
[----:B------:R-:W-:Y:S05]  /*8250*/  BRA `(.L_x_3733) ;  /* 0x00000000005c7947 */ /* 0x000fea0003800000 */
.L_x_3755:
        /* <DEDUP_REMOVED lines=12> */
.L_x_3761:
[----:B------:R-:W-:Y:S01]  /*8320*/  IMAD.MOV.U32 R0, RZ, RZ, 0x7f ;  /* 0x0000007fff007424 */ /* 0x000fe200078e00ff */
[----:B------:R-:W-:-:S04]  /*8330*/  ISETP.GT.U32.AND P0, PT, R4, 0x7f800000, PT ;  /* 0x7f8000000400780c */ /* 0x000fc80003f04070 */
[----:B------:R-:W-:-:S09]  /*8340*/  SEL R0, R0, 0x7c, P0 ;  /* 0x0000007c00007807 */ /* 0x000fd20000000000 */
.L_x_3762:
[----:B------:R-:W-:Y:S05]  /*8350*/  BSYNC.RECONVERGENT B0 ;  /* 0x0000000000007941 */ /* 0x000fea0003800200 */
.L_x_3760:
[----:B------:R-:W-:-:S04]  /*8360*/  SHF.R.U32.HI R5, RZ, 0x18, R5 ;  /* 0x00000018ff057819 */ /* 0x000fc80000011605 */
[----:B------:R-:W-:-:S05]  /*8370*/  LOP3.LUT R5, R0, 0x80, R5, 0xf8, !PT ;  /* 0x0000008000057812 */ /* 0x000fca00078ef805 */
[----:B------:R2:W-:Y:S01]  /*8380*/  STG.E.U8 desc[UR36][R2.64], R5 ;  /* 0x0000000502007986 */ /* 0x0005e2000c101124 */
[----:B------:R-:W-:Y:S05]  /*8390*/  BRA `(.L_x_3733) ;  /* 0x00000000000c7947 */ /* 0x000fea0003800000 */
.L_x_3754:
[----:B------:R-:W-:-:S05]  /*83a0*/  HADD2.F32 R0, -RZ, R24.H0_H0 ;  /* 0x20000018ff007230 */ /* 0x000fca0000004100 */
[----:B------:R-:W-:-:S05]  /*83b0*/  F2FP.BF16.F32.PACK_AB R0, RZ, R0 ;  /* 0x00000000ff00723e */ /* 0x000fca00000010ff */
[----:B------:R4:W-:Y:S02]  /*83c0*/  STG.E.U16 desc[UR36][R2.64], R0 ;  /* 0x0000000002007986 */ /* 0x0009e4000c101524 */
.L_x_3733:
[----:B------:R-:W-:-:S07]  /*83d0*/  VIADD R19, R19, 0x80 ;  /* 0x0000008013137836 */ /* 0x000fce0000000000 */
.L_x_3692:
[----:B------:R-:W-:Y:S05]  /*83e0*/  BSYNC.RECONVERGENT B7 ;  /* 0x0000000000077941 */ /* 0x000fea0003800200 */
.L_x_3653:
        /* <DEDUP_REMOVED lines=21> */
[----:B0-----:R-:W-:Y:S01]  /*8540*/  STG.E.U8 desc[UR36][R2.64], R5 ;  /* 0x0000000502007986 */ /* 0x001fe2000c101124 */
[----:B------:R-:W-:Y:S05]  /*8550*/  EXIT ;  /* 0x000000000000794d */ /* 0x000fea0003800000 */
.L_x_3766:
[----:B------:R-:W-:-:S06]  /*8560*/  HADD2.F32 R5, -RZ, R22.H0_H0 ;  /* 0x20000016ff057230 */ /* 0x000fcc0000004100 */
[----:B------:R-:W0:Y:S02]  /*8570*/  F2I.S64.TRUNC R4, R5 ;  /* 0x0000000500047311 */ /* 0x000e24000020d900 */
[----:B0-----:R-:W-:Y:S01]  /*8580*/  STG.E.U8 desc[UR36][R2.64], R4 ;  /* 0x0000000402007986 */ /* 0x001fe2000c101124 */
[----:B------:R-:W-:Y:S05]  /*8590*/  EXIT ;  /* 0x000000000000794d */ /* 0x000fea0003800000 */
.L_x_3765:
        /* <DEDUP_REMOVED lines=10> */
.L_x_3769:
[----:B------:R-:W-:-:S04]  /*8640*/  HADD2.F32 R22, -RZ, R22.H0_H0 ;  /* 0x20000016ff167230 */ /* 0x000fc80000004100 */
[----:B------:R-:W0:Y:S02]  /*8650*/  F2I.FTZ.TRUNC.NTZ R5, R22 ;  /* 0x0000001600057305 */ /* 0x000e24000021f100 */
[----:B0-----:R-:W-:Y:S01]  /*8660*/  STG.E desc[UR36][R2.64], R5 ;  /* 0x0000000502007986 */ /* 0x001fe2000c101924 */
[----:B------:R-:W-:Y:S05]  /*8670*/  EXIT ;  /* 0x000000000000794d */ /* 0x000fea0003800000 */
.L_x_3768:
[----:B------:R-:W-:-:S04]  /*8680*/  HADD2.F32 R22, -RZ, R22.H0_H0 ;  /* 0x20000016ff167230 */ /* 0x000fc80000004100 */
[----:B------:R-:W0:Y:S02]  /*8690*/  F2I.FTZ.TRUNC.NTZ R5, R22 ;  /* 0x0000001600057305 */ /* 0x000e24000021f100 */
[----:B0-----:R-:W-:Y:S01]  /*86a0*/  STG.E.U16 desc[UR36][R2.64], R5 ;  /* 0x0000000502007986 */ /* 0x001fe2000c101524 */
[----:B------:R-:W-:Y:S05]  /*86b0*/  EXIT ;  /* 0x000000000000794d */ /* 0x000fea0003800000 */
.L_x_3764:
        /* <DEDUP_REMOVED lines=9> */
.L_x_3771:
[----:B------:R-:W-:Y:S01]  /*8750*/  STG.E.U16 desc[UR36][R2.64], R22 ;  /* 0x0000001602007986 */ /* 0x000fe2000c101524 */
[----:B------:R-:W-:Y:S05]  /*8760*/  EXIT ;  /* 0x000000000000794d */ /* 0x000fea0003800000 */
.L_x_3770:
        /* <DEDUP_REMOVED lines=10> */
.L_x_3773:
[----:B------:R-:W-:-:S05]  /*8810*/  HADD2.F32 R0, -RZ, R22.H0_H0 ;  /* 0x20000016ff007230 */ /* 0x000fca0000004100 */
[----:B------:R-:W-:-:S04]  /*8820*/  F2FP.F16.F32.PACK_AB R0, RZ, R0 ;  /* 0x00000000ff00723e */ /* 0x000fc800000000ff */
[----:B------:R-:W-:-:S05]  /*8830*/  PRMT R0, R0, 0x5410, RZ ;  /* 0x0000541000007816 */ /* 0x000fca00000000ff */
[----:B------:R-:W-:Y:S01]  /*8840*/  STG.E desc[UR36][R2.64], R0 ;  /* 0x0000000002007986 */ /* 0x000fe2000c101924 */
[----:B------:R-:W-:Y:S05]  /*8850*/  EXIT ;  /* 0x000000000000794d */ /* 0x000fea0003800000 */
.L_x_3772:
[----:B------:R-:W-:-:S05]  /*8860*/  HADD2.F32 R4, -RZ, R22.H0_H0 ;  /* 0x20000016ff047230 */ /* 0x000fca0000004100 */
[----:B------:R-:W-:-:S06]  /*8870*/  FMUL.FTZ R4, R4, 1 ;  /* 0x3f80000004047820 */ /* 0x000fcc0000410000 */
[----:B------:R-:W0:Y:S02]  /*8880*/  F2F.F64.F32 R4, R4 ;  /* 0x0000000400047310 */ /* 0x000e240000201800 */
[----:B0-----:R-:W-:Y:S01]  /*8890*/  STG.E.64 desc[UR36][R2.64], R4 ;  /* 0x0000000402007986 */ /* 0x001fe2000c101b24 */
[----:B------:R-:W-:Y:S05]  /*88a0*/  EXIT ;  /* 0x000000000000794d */ /* 0x000fea0003800000 */
.L_x_3763:
        /* <DEDUP_REMOVED lines=14> */
.L_x_3777:
        /* <DEDUP_REMOVED lines=18> */
.L_x_3780:
[----:B------:R-:W-:-:S04]  /*8ab0*/  SHF.R.U32.HI R5, RZ, 0x18, R5 ;  /* 0x00000018ff057819 */ /* 0x000fc80000011605 */
[----:B------:R-:W-:-:S07]  /*8ac0*/  LOP3.LUT R0, R0, 0x80, R5, 0xf8, !PT ;  /* 0x0000008000007812 */ /* 0x000fce00078ef805 */
.L_x_3779:
[----:B------:R-:W-:Y:S05]  /*8ad0*/  BSYNC.RECONVERGENT B0 ;  /* 0x0000000000007941 */ /* 0x000fea0003800200 */
.L_x_3778:
[----:B------:R-:W-:Y:S01]  /*8ae0*/  STG.E.U8 desc[UR36][R2.64], R0 ;  /* 0x0000000002007986 */ /* 0x000fe2000c101124 */
[----:B------:R-:W-:Y:S05]  /*8af0*/  EXIT ;  /* 0x000000000000794d */ /* 0x000fea0003800000 */
.L_x_3776:
        /* <DEDUP_REMOVED lines=18> */
.L_x_3783:
[----:B------:R-:W-:-:S04]  /*8c20*/  SHF.R.U32.HI R5, RZ, 0x18, R5 ;  /* 0x00000018ff057819 */ /* 0x000fc80000011605 */
[----:B------:R-:W-:-:S07]  /*8c30*/  LOP3.LUT R0, R0, 0x80, R5, 0xf8, !PT ;  /* 0x0000008000007812 */ /* 0x000fce00078ef805 */
.L_x_3782:
[----:B------:R-:W-:Y:S05]  /*8c40*/  BSYNC.RECONVERGENT B0 ;  /* 0x0000000000007941 */ /* 0x000fea0003800200 */
.L_x_3781:
[----:B------:R-:W-:Y:S01]  /*8c50*/  STG.E.U8 desc[UR36][R2.64], R0 ;  /* 0x0000000002007986 */ /* 0x000fe2000c101124 */
[----:B------:R-:W-:Y:S05]  /*8c60*/  EXIT ;  /* 0x000000000000794d */ /* 0x000fea0003800000 */
.L_x_3775:
        /* <DEDUP_REMOVED lines=22> */
.L_x_3785:
[----:B------:R-:W-:-:S06]  /*8dd0*/  HADD2.F32 R4, -RZ, R22.H0_H0 ;  /* 0x20000016ff047230 */ /* 0x000fcc0000004100 */
[----:B------:R-:W0:Y:S02]  /*8de0*/  F2I.U64.TRUNC R4, R4 ;  /* 0x0000000400047311 */ /* 0x000e24000020d800 */
[----:B0-----:R-:W-:Y:S01]  /*8df0*/  STG.E.64 desc[UR36][R2.64], R4 ;  /* 0x0000000402007986 */ /* 0x001fe2000c101b24 */
[----:B------:R-:W-:Y:S05]  /*8e00*/  EXIT ;  /* 0x000000000000794d */ /* 0x000fea0003800000 */
.L_x_3784:
[----:B------:R-:W-:-:S04]  /*8e10*/  HADD2.F32 R22, -RZ, R22.H0_H0 ;  /* 0x20000016ff167230 */ /* 0x000fc80000004100 */
[----:B------:R-:W0:Y:S02]  /*8e20*/  F2I.FTZ.U32.TRUNC.NTZ R5, R22 ;  /* 0x0000001600057305 */ /* 0x000e24000021f000 */
[----:B0-----:R-:W-:Y:S01]  /*8e30*/  STG.E desc[UR36][R2.64], R5 ;  /* 0x0000000502007986 */ /* 0x001fe2000c101924 */
[----:B------:R-:W-:Y:S05]  /*8e40*/  EXIT ;  /* 0x000000000000794d */ /* 0x000fea0003800000 */
.L_x_3774:
        /* <DEDUP_REMOVED lines=11> */
.L_x_3787:
[----:B------:R-:W-:Y:S01]  /*8f00*/  HADD2.F32 R22, -RZ, R22.H0_H0 ;  /* 0x20000016ff167230 */ /* 0x000fe20000004100 */
[----:B------:R-:W-:-:S04]  /*8f10*/  CS2R R6, SRZ ;  /* 0x0000000000067805 */ /* 0x000fc8000001ff00 */
[----:B------:R-:W-:-:S06]  /*8f20*/  FMUL.FTZ R4, R22, 1 ;  /* 0x3f80000016047820 */ /* 0x000fcc0000410000 */
[----:B------:R-:W0:Y:S02]  /*8f30*/  F2F.F64.F32 R4, R4 ;  /* 0x0000000400047310 */ /* 0x000e240000201800 */
[----:B0-----:R-:W-:Y:S01]  /*8f40*/  STG.E.128 desc[UR36][R2.64], R4 ;  /* 0x0000000402007986 */ /* 0x001fe2000c101d24 */
[----:B------:R-:W-:Y:S05]  /*8f50*/  EXIT ;  /* 0x000000000000794d */ /* 0x000fea0003800000 */
.L_x_3786:
[----:B------:R-:W-:-:S13]  /*8f60*/  ISETP.NE.AND P0, PT, R0, 0xf, PT ;  /* 0x0000000f0000780c */ /* 0x000fda0003f05270 */
[----:B------:R-:W-:Y:S05]  /*8f70*/  @!P0 BRA `(.L_x_3788) ;  /* 0x0000000000e88947 */ /* 0x000fea0003800000 */
[----:B------:R-:W-:-:S13]  /*8f80*/  ISETP.NE.AND P0, PT, R0, 0x17, PT ;  /* 0x000000170000780c */ /* 0x000fda0003f05270 */
[----:B------:R-:W-:Y:S05]  /*8f90*/  @!P0 BRA `(.L_x_3789) ;  /* 0x0000000000908947 */ /* 0x000fea0003800000 */
[----:B------:R-:W-:-:S13]  /*8fa0*/  ISETP.NE.AND P0, PT, R0, 0x18, PT ;  /* 0x000000180000780c */ /* 0x000fda0003f05270 */
[----:B------:R-:W-:Y:S05]  /*8fb0*/  @!P0 BRA `(.L_x_3790) ;  /* 0x0000000000448947 */ /* 0x000fea0003800000 */
.L_x_3767:
        /* <DEDUP_REMOVED lines=16> */
.L_x_3791:
[----:B------:R-:W-:Y:S05]  /*90c0*/  EXIT ;  /* 0x000000000000794d */ /* 0x000fea0003800000 */
.L_x_3790:
        /* <DEDUP_REMOVED lines=13> */
.L_x_3793:
[----:B------:R-:W-:Y:S05]  /*91a0*/  BSYNC.RECONVERGENT B0 ;  /* 0x0000000000007941 */ /* 0x000fea0003800200 */
.L_x_3792:
[----:B------:R-:W-:-:S05]  /*91b0*/  LOP3.LUT R5, R0, 0x80, R5, 0xf8, !PT ;  /* 0x0000008000057812 */ /* 0x000fca00078ef805 */
[----:B------:R-:W-:Y:S01]  /*91c0*/  STG.E.U8 desc[UR36][R2.64], R5 ;  /* 0x0000000502007986 */ /* 0x000fe2000c101124 */
[----:B------:R-:W-:Y:S05]  /*91d0*/  EXIT ;  /* 0x000000000000794d */ /* 0x000fea0003800000 */
.L_x_3789:
        /* <DEDUP_REMOVED lines=12> */
.L_x_3795:
[----:B------:R-:W-:Y:S01]  /*92a0*/  IMAD.MOV.U32 R0, RZ, RZ, 0x7f ;  /* 0x0000007fff007424 */ /* 0x000fe200078e00ff */
[----:B------:R-:W-:-:S04]  /*92b0*/  ISETP.GT.U32.AND P0, PT, R4, 0x7f800000, PT ;  /* 0x7f8000000400780c */ /* 0x000fc80003f04070 */
[----:B------:R-:W-:-:S09]  /*92c0*/  SEL R0, R0, 0x7c, P0 ;  /* 0x0000007c00007807 */ /* 0x000fd20000000000 */
.L_x_3796:
[----:B------:R-:W-:Y:S05]  /*92d0*/  BSYNC.RECONVERGENT B0 ;  /* 0x0000000000007941 */ /* 0x000fea0003800200 */
.L_x_3794:
[----:B------:R-:W-:-:S04]  /*92e0*/  SHF.R.U32.HI R5, RZ, 0x18, R5 ;  /* 0x00000018ff057819 */ /* 0x000fc80000011605 */
[----:B------:R-:W-:-:S05]  /*92f0*/  LOP3.LUT R5, R0, 0x80, R5, 0xf8, !PT ;  /* 0x0000008000057812 */ /* 0x000fca00078ef805 */
[----:B------:R-:W-:Y:S01]  /*9300*/  STG.E.U8 desc[UR36][R2.64], R5 ;  /* 0x0000000502007986 */ /* 0x000fe2000c101124 */
[----:B------:R-:W-:Y:S05]  /*9310*/  EXIT ;  /* 0x000000000000794d */ /* 0x000fea0003800000 */
.L_x_3788:
[----:B------:R-:W-:-:S05]  /*9320*/  HADD2.F32 R0, -RZ, R22.H0_H0 ;  /* 0x20000016ff007230 */ /* 0x000fca0000004100 */
[----:B------:R-:W-:-:S05]  /*9330*/  F2FP.BF16.F32.PACK_AB R0, RZ, R0 ;  /* 0x00000000ff00723e */ /* 0x000fca00000010ff */
[----:B------:R-:W-:Y:S01]  /*9340*/  STG.E.U16 desc[UR36][R2.64], R0 ;  /* 0x0000000002007986 */ /* 0x000fe2000c101524 */
[----:B------:R-:W-:Y:S05]  /*9350*/  EXIT ;  /* 0x000000000000794d */ /* 0x000fea0003800000 */
        .weak           $__internal_7_$__cuda_sm20_dblrcp_rn_slowpath_v3
        .type           $__internal_7_$__cuda_sm20_dblrcp_rn_slowpath_v3,@function
        .size           $__internal_7_$__cuda_sm20_dblrcp_rn_slowpath_v3,(.L_x_60595 - $__internal_7_$__cuda_sm20_dblrcp_rn_slowpath_v3)
$__internal_7_$__cuda_sm20_dblrcp_rn_slowpath_v3:
        /* <DEDUP_REMOVED lines=57> */
.L_x_3800:
        /* <DEDUP_REMOVED lines=34> */
.L_x_3798:
[----:B------:R-:W-:Y:S01]  /*9910*/  LOP3.LUT R7, R3, 0x80000, RZ, 0xfc, !PT ;  /* 0x0008000003077812 */ /* 0x000fe200078efcff */
[----:B------:R-:W-:-:S07]  /*9920*/  IMAD.MOV.U32 R6, RZ, RZ, R2 ;  /* 0x000000ffff067224 */ /* 0x000fce00078e0002 */
.L_x_3799:
[----:B------:R-:W-:Y:S05]  /*9930*/  BSYNC.RECONVERGENT B2 ;  /* 0x0000000000027941 */ /* 0x000fea0003800200 */
.L_x_3797:
[----:B------:R-:W-:-:S04]  /*9940*/  IMAD.MOV.U32 R13, RZ, RZ, 0x0 ;  /* 0x00000000ff0d7424 */ /* 0x000fc800078e00ff */
[----:B------:R-:W-:Y:S05]  /*9950*/  RET.REL.NODEC R12 `(_ZN2at6native27unrolled_elementwise_kernelIZNS0_50_GLOBAL__N__2680c7bb_12_PowKernel_cu_7dd49032_317029pow_tensor_scalar_kernel_implIN3c104HalfES5_EEvRNS_18TensorIteratorBaseET0_EUlS5_E1_St5arrayIPcLm2EELi4E23TrivialOffsetCalculatorILi1EjESE_NS0_6memory12LoadWithCastILi1EEENSF_13StoreWithCastILi1EEEEEviT_S8_T2_T3_T4_T5_) ;  /* 0xffffff640ca87950 */ /* 0x000fea0003c3ffff */
.L_x_3801:
        /* <DEDUP_REMOVED lines=10> */
.L_x_60595:


//--------------------- .text._ZN2at6native18elementwise_kernelILi128ELi4EZNS0_22gpu_kernel_impl_nocastIZNS0_50_GLOBAL__N__2680c7bb_12_PowKernel_cu_7dd49032_317029pow_tensor_scalar_kernel_implIN3c104HalfES6_EEvRNS_18TensorIteratorBaseET0_EUlS6_E1_EEvS8_RKT_EUliE_EEviT1_ --------------------------
	.section	.text._ZN2at6native18elementwise_kernelILi128ELi4EZNS0_22gpu_kernel_impl_nocastIZNS0_50_GLOBAL__N__2680c7bb_12_PowKernel_cu_7dd49032_317029pow_tensor_scalar_kernel_implIN3c104HalfES6_EEvRNS_18TensorIteratorBaseET0_EUlS6_E1_EEvS8_RKT_EUliE_EEviT1_,"ax",@progbits
	.align	128
        .global         _ZN2at6native18elementwise_kernelILi128ELi4EZNS0_22gpu_kernel_impl_nocastIZNS0_50_GLOBAL__N__2680c7bb_12_PowKernel_cu_7dd49032_317029pow_tensor_scalar_kernel_implIN3c104HalfES6_EEvRNS_18TensorIteratorBaseET0_EUlS6_E1_EEvS8_RKT_EUliE_EEviT1_
        .type           _ZN2at6native18elementwise_kernelILi128ELi4EZNS0_22gpu_kernel_impl_nocastIZNS0_50_GLOBAL__N__2680c7bb_12_PowKernel_cu_7dd49032_317029pow_tensor_scalar_kernel_implIN3c104HalfES6_EEvRNS_18TensorIteratorBaseET0_EUlS6_E1_EEvS8_RKT_EUliE_EEviT1_,@function
        .size           _ZN2at6native18elementwise_kernelILi128ELi4EZNS0_22gpu_kernel_impl_nocastIZNS0_50_GLOBAL__N__2680c7bb_12_PowKernel_cu_7dd49032_317029pow_tensor_scalar_kernel_implIN3c104HalfES6_EEvRNS_18TensorIteratorBaseET0_EUlS6_E1_EEvS8_RKT_EUliE_EEviT1_,(.L_x_60596 - _ZN2at6native18elementwise_kernelILi128ELi4EZNS0_22gpu_kernel_impl_nocastIZNS0_50_GLOBAL__N__2680c7bb_12_PowKernel_cu_7dd49032_317029pow_tensor_scalar_kernel_implIN3c104HalfES6_EEvRNS_18TensorIteratorBaseET0_EUlS6_E1_EEvS8_RKT_EUliE_EEviT1_)
        .other          _ZN2at6native18elementwise_kernelILi128ELi4EZNS0_22gpu_kernel_impl_nocastIZNS0_50_GLOBAL__N__2680c7bb_12_PowKernel_cu_7dd49032_317029pow_tensor_scalar_kernel_implIN3c104HalfES6_EEvRNS_18TensorIteratorBaseET0_EUlS6_E1_EEvS8_RKT_EUliE_EEviT1_,@"STO_CUDA_ENTRY STV_DEFAULT"
_ZN2at6native18elementwise_kernelILi128ELi4EZNS0_22gpu_kernel_impl_nocastIZNS0_50_GLOBAL__N__2680c7bb_12_PowKernel_cu_7dd49032_317029pow_tensor_scalar_kernel_implIN3c104HalfES6_EEvRNS_18TensorIteratorBaseET0_EUlS6_E1_EEvS8_RKT_EUliE_EEviT1_:
.text._ZN2at6native18elementwise_kernelILi128ELi4EZNS0_22gpu_kernel_impl_nocastIZNS0_50_GLOBAL__N__2680c7bb_12_PowKernel_cu_7dd49032_317029pow_tensor_scalar_kernel_implIN3c104HalfES6_EEvRNS_18TensorIteratorBaseET0_EUlS6_E1_EEvS8_RKT_EUliE_EEviT1_:
        /* <DEDUP_REMOVED lines=15> */
[----:B--2---:R-:W-:-:S05]  /*00f0*/  HADD2.F32 R0, -RZ, R4.H0_H0 ;  /* 0x20000004ff007230 */ /* 0x004fca0000004100 */
[----:B------:R-:W-:-:S05]  /*0100*/  FMUL.FTZ R0, R0, R0 ;  /* 0x0000000000007220 */ /* 0x000fca0000410000 */
[----:B------:R-:W-:-:S05]  /*0110*/  F2FP.F16.F32.PACK_AB R0, RZ, R0 ;  /* 0x00000000ff00723e */ /* 0x000fca00000000ff */
[----:B------:R-:W-:-:S05]  /*0120*/  HADD2.F32 R0, -RZ, R0.H0_H0 ;  /* 0x20000000ff007230 */ /* 0x000fca0000004100 */
        /* <DEDUP_REMOVED lines=34> */
[----:B------:R-:W-:Y:S05]  /*0350*/  CALL.REL.NOINC `($__internal_8_$__cuda_sm20_dblrcp_rn_slowpath_v3) ;  /* 0x0000006400d47944 */ /* 0x000fea0003c00000 */
[----:B------:R-:W-:Y:S02]  /*0360*/  MOV R4, R6 ;  /* 0x0000000600047202 */ /* 0x000fe40000000f00 */
[----:B------:R-:W-:-:S07]  /*0370*/  MOV R5, R7 ;  /* 0x0000000700057202 */ /* 0x000fce0000000f00 */
.L_x_3805:
        /* <DEDUP_REMOVED lines=9> */
[----:B------:R-:W-:Y:S02]  /*0410*/  VIADD R3, R3, 0x80 ;  /* 0x0000008003037836 */ /* 0x000fe40000000000 */
[----:B-1----:R-:W-:-:S05]  /*0420*/  @!P0 FMUL R0, R0, 1.175494350822287508e-38 ;  /* 0x0080000000008820 */ /* 0x002fca0000400000 */
[----:B------:R-:W-:-:S05]  /*0430*/  F2FP.F16.F32.PACK_AB R0, RZ, R0 ;  /* 0x00000000ff00723e */ /* 0x000fca00000000ff */
[----:B0-----:R0:W-:Y:S02]  /*0440*/  STG.E.U16 desc[UR6][R6.64], R0 ;  /* 0x0000000006007986 */ /* 0x0011e4000c101506 */
.L_x_3804:
[----:B------:R-:W-:Y:S05]  /*0450*/  BSYNC.RECONVERGENT B0 ;  /* 0x0000000000007941 */ /* 0x000fea0003800200 */
.L_x_3803:
[----:B------:R-:W1:Y:S01]  /*0460*/  LDCU UR4, c[0x0][0x380] ;  /* 0x00007000ff0477ac */ /* 0x000e620008000800 */
[----:B------:R-:W-:Y:S01]  /*0470*/  BSSY.RECONVERGENT B0, `(.L_x_3806) ;  /* 0x000003b000007945 */ /* 0x000fe20003800200 */
[----:B-1----:R-:W-:-:S13]  /*0480*/  ISETP.GE.AND P0, PT, R3, UR4, PT ;  /* 0x0000000403007c0c */ /* 0x002fda000bf06270 */
[----:B------:R-:W-:Y:S05]  /*0490*/  @P0 BRA `(.L_x_3807) ;  /* 0x0000000000e00947 */ /* 0x000fea0003800000 */
[----:B------:R-:W1:Y:S02]  /*04a0*/  LDC.64 R10, c[0x0][0x588] ;  /* 0x00016200ff0a7b82 */ /* 0x000e640000000a00 */
[----:B-1----:R-:W0:Y:S02]  /*04b0*/  LDG.E.U16 R10, desc[UR6][R10.64] ;  /* 0x000000060a0a7981 */ /* 0x002e24000c1e1500 */
[----:B0-----:R-:W-:-:S05]  /*04c0*/  HADD2.F32 R0, -RZ, R10.H0_H0 ;  /* 0x2000000aff007230 */ /* 0x001fca0000004100 */
        /* <DEDUP_REMOVED lines=40> */
.L_x_3808:
        /* <DEDUP_REMOVED lines=13> */
.L_x_3807:
[----:B------:R-:W-:Y:S05]  /*0820*/  BSYNC.RECONVERGENT B0 ;  /* 0x0000000000007941 */ /* 0x000fea0003800200 */
.L_x_3806:
[----:B------:R-:W2:Y:S01]  /*0830*/  LDCU UR4, c[0x0][0x380] ;  /* 0x00007000ff0477ac */ /* 0x000ea20008000800 */
[----:B------:R-:W-:Y:S01]  /*0840*/  BSSY.RECONVERGENT B0, `(.L_x_3809) ;  /* 0x000003b000007945 */ /* 0x000fe20003800200 */
[----:B--2---:R-:W-:-:S13]  /*0850*/  ISETP.GE.AND P0, PT, R3, UR4, PT ;  /* 0x0000000403007c0c */ /* 0x004fda000bf06270 */
[----:B------:R-:W-:Y:S05]  /*0860*/  @P0 BRA `(.L_x_3810) ;  /* 0x0000000000e00947 */ /* 0x000fea0003800000 */
[----:B------:R-:W2:Y:S02]  /*0870*/  LDC.64 R10, c[0x0][0x588] ;  /* 0x00016200ff0a7b82 */ /* 0x000ea40000000a00 */
[----:B--2---:R-:W0:Y:S02]  /*0880*/  LDG.E.U16 R10, desc[UR6][R10.64] ;  /* 0x000000060a0a7981 */ /* 0x004e24000c1e1500 */
[----:B01----:R-:W-:-:S05]  /*0890*/  HADD2.F32 R0, -RZ, R10.H0_H0 ;  /* 0x2000000aff007230 */ /* 0x003fca0000004100 */
        /* <DEDUP_REMOVED lines=40> */
.L_x_3811:
        /* <DEDUP_REMOVED lines=13> */
.L_x_3810:
[----:B------:R-:W-:Y:S05]  /*0bf0*/  BSYNC.RECONVERGENT B0 ;  /* 0x0000000000007941 */ /* 0x000fea0003800200 */
.L_x_3809:
[----:B------:R-:W3:Y:S02]  /*0c00*/  LDCU UR4, c[0x0][0x380] ;  /* 0x00007000ff0477ac */ /* 0x000ee40008000800 */
[----:B---3--:R-:W-:-:S13]  /*0c10*/  ISETP.GE.AND P0, PT, R3, UR4, PT ;  /* 0x0000000403007c0c */ /* 0x008fda000bf06270 */
[----:B------:R-:W-:Y:S05]  /*0c20*/  @P0 EXIT ;  /* 0x000000000000094d */ /* 0x000fea0003800000 */
[----:B------:R-:W3:Y:S02]  /*0c30*/  LDC.64 R8, c[0x0][0x588] ;  /* 0x00016200ff087b82 */ /* 0x000ee40000000a00 */
[----:B---3--:R-:W0:Y:S02]  /*0c40*/  LDG.E.U16 R8, desc[UR6][R8.64] ;  /* 0x0000000608087981 */ /* 0x008e24000c1e1500 */
[----:B012---:R-:W-:-:S05]  /*0c50*/  HADD2.F32 R0, -RZ, R8.H0_H0 ;  /* 0x20000008ff007230 */ /* 0x007fca0000004100 */
        /* <DEDUP_REMOVED lines=40> */
.L_x_3812:
        /* <DEDUP_REMOVED lines=10> */
[----:B------:R-:W-:-:S05]  /*0f80*/  F2FP.F16.F32.PACK_AB R0, RZ, R0 ;  /* 0x00000000ff00723e */ /* 0x000fca00000000ff */
[----:B0-----:R-:W-:Y:S01]  /*0f90*/  STG.E.U16 desc[UR6][R2.64], R0 ;  /* 0x0000000002007986 */ /* 0x001fe2000c101506 */
[----:B------:R-:W-:Y:S05]  /*0fa0*/  EXIT ;  /* 0x000000000000794d */ /* 0x000fea0003800000 */
.L_x_3802:
[----:B------:R-:W0:Y:S01]  /*0fb0*/  LDCU UR4, c[0x0][0x380] ;  /* 0x00007000ff0477ac */ /* 0x000e220008000800 */
[----:B------:R-:W-:Y:S01]  /*0fc0*/  VIADD R2, R2, 0xffffffff ;  /* 0xffffffff02027836 */ /* 0x000fe20000000000 */
[----:B------:R-:W-:Y:S04]  /*0fd0*/  BSSY.RECONVERGENT B0, `(.L_x_3813) ;  /* 0x000016c000007945 */ /* 0x000fe80003800200 */
[----:B------:R-:W-:-:S04]  /*0fe0*/  VIMNMX.U32 R0, PT, PT, R2, 0x18, PT ;  /* 0x0000001802007848 */ /* 0x000fc80003fe0000 */
[----:B------:R-:W-:Y:S02]  /*0ff0*/  IADD3 R0, PT, PT, R0, 0x1, RZ ;  /* 0x0000000100007810 */ /* 0x000fe40007ffe0ff */
[----:B0-----:R-:W-:-:S13]  /*1000*/  ISETP.GE.AND P0, PT, R3, UR4, PT ;  /* 0x0000000403007c0c */ /* 0x001fda000bf06270 */
[----:B------:R-:W-:Y:S05]  /*1010*/  @P0 BRA `(.L_x_3814) ;  /* 0x00000014009c0947 */ /* 0x000fea0003800000 */
[----:B------:R-:W0:Y:S01]  /*1020*/  LDCU.64 UR4, c[0x0][0x390] ;  /* 0x00007200ff0477ac */ /* 0x000e220008000a00 */
[----:B------:R-:W-:Y:S02]  /*1030*/  MOV R4, RZ ;  /* 0x000000ff00047202 */ /* 0x000fe40000000f00 */
        /* <DEDUP_REMOVED lines=296> */
.L_x_3815:
[----:B------:R-:W0:Y:S02]  /*22c0*/  LDCU.128 UR8, c[0x0][0x580] ;  /* 0x0000b000ff0877ac */ /* 0x000e240008000c00 */
[----:B0-----:R-:W-:-:S04]  /*22d0*/  IADD3 R10, P0, PT, R4, UR10, RZ ;  /* 0x0000000a040a7c10 */ /* 0x001fc8000ff1e0ff */
[----:B------:R-:W-:-:S05]  /*22e0*/  IADD3.X R11, PT, PT, RZ, UR11, RZ, P0, !PT ;  /* 0x0000000bff0b7c10 */ /* 0x000fca00087fe4ff */
[----:B------:R-:W2:Y:S01]  /*22f0*/  LDG.E.U16 R10, desc[UR6][R10.64] ;  /* 0x000000060a0a7981 */ /* 0x000ea2000c1e1500 */
[----:B------:R-:W-:Y:S01]  /*2300*/  BSSY.RECONVERGENT B1, `(.L_x_3816) ;  /* 0x000002c000017945 */ /* 0x000fe20003800200 */
[----:B--2---:R-:W-:-:S05]  /*2310*/  HADD2.F32 R4, -RZ, R10.H0_H0 ;  /* 0x2000000aff047230 */ /* 0x004fca0000004100 */
[----:B------:R-:W-:-:S05]  /*2320*/  FMUL.FTZ R4, R4, R4 ;  /* 0x0000000404047220 */ /* 0x000fca0000410000 */
[----:B------:R-:W-:-:S05]  /*2330*/  F2FP.F16.F32.PACK_AB R4, RZ, R4 ;  /* 0x00000004ff04723e */ /* 0x000fca00000000ff */
[----:B------:R-:W-:-:S05]  /*2340*/  HADD2.F32 R4, -RZ, R4.H0_H0 ;  /* 0x20000004ff047230 */ /* 0x000fca0000004100 */
        /* <DEDUP_REMOVED lines=39> */
.L_x_3817:
[----:B------:R-:W-:Y:S05]  /*25c0*/  BSYNC.RECONVERGENT B1 ;  /* 0x0000000000017941 */ /* 0x000fea0003800200 */
.L_x_3816:
        /* <DEDUP_REMOVED lines=10> */
[----:B------:R-:W-:-:S05]  /*2670*/  F2FP.F16.F32.PACK_AB R6, RZ, R6 ;  /* 0x00000006ff06723e */ /* 0x000fca00000000ff */
[----:B------:R0:W-:Y:S02]  /*2680*/  STG.E.U16 desc[UR6][R4.64], R6 ;  /* 0x0000000604007986 */ /* 0x0001e4000c101506 */
.L_x_3814:
[----:B------:R-:W-:Y:S05]  /*2690*/  BSYNC.RECONVERGENT B0 ;  /* 0x0000000000007941 */ /* 0x000fea0003800200 */
.L_x_3813:
[----:B------:R-:W1:Y:S01]  /*26a0*/  LDCU UR4, c[0x0][0x380] ;  /* 0x00007000ff0477ac */ /* 0x000e620008000800 */
[----:B------:R-:W-:Y:S01]  /*26b0*/  BSSY.RECONVERGENT B0, `(.L_x_3818) ;  /* 0x000016a000007945 */ /* 0x000fe20003800200 */
[----:B-1----:R-:W-:-:S13]  /*26c0*/  ISETP.GE.AND P0, PT, R3, UR4, PT ;  /* 0x0000000403007c0c */ /* 0x002fda000bf06270 */
        /* <DEDUP_REMOVED lines=299> */
.L_x_3820:
        /* <DEDUP_REMOVED lines=48> */
.L_x_3822:
[----:B------:R-:W-:Y:S05]  /*3c80*/  BSYNC.RECONVERGENT B1 ;  /* 0x0000000000017941 */ /* 0x000fea0003800200 */
.L_x_3821:
        /* <DEDUP_REMOVED lines=10> */
[----:B------:R-:W-:-:S05]  /*3d30*/  F2FP.F16.F32.PACK_AB R6, RZ, R6 ;  /* 0x00000006ff06723e */ /* 0x000fca00000000ff */
[----:B------:R1:W-:Y:S02]  /*3d40*/  STG.E.U16 desc[UR6][R4.64], R6 ;  /* 0x0000000604007986 */ /* 0x0003e4000c101506 */
.L_x_3819:
[----:B------:R-:W-:Y:S05]  /*3d50*/  BSYNC.RECONVERGENT B0 ;  /* 0x0000000000007941 */ /* 0x000fea0003800200 */
.L_x_3818:
[----:B------:R-:W2:Y:S01]  /*3d60*/  LDCU UR4, c[0x0][0x380] ;  /* 0x00007000ff0477ac */ /* 0x000ea20008000800 */
[----:B------:R-:W-:Y:S01]  /*3d70*/  BSSY.RECONVERGENT B0, `(.L_x_3823) ;  /* 0x000016a000007945 */ /* 0x000fe20003800200 */
[----:B--2---:R-:W-:-:S13]  /*3d80*/  ISETP.GE.AND P0, PT, R3, UR4, PT ;  /* 0x0000000403007c0c */ /* 0x004fda000bf06270 */
[----:B------:R-:W-:Y:S05]  /*3d90*/  @P0 BRA `(.L_x_3824) ;  /* 0x00000014009c0947 */ /* 0x000fea0003800000 */
        /* <DEDUP_REMOVED lines=298> */
.L_x_3825:
        /* <DEDUP_REMOVED lines=45> */
[----:B------:R-:W-:Y:S05]  /*5310*/  CALL.REL.NOINC `($__internal_8_$__cuda_sm20_dblrcp_rn_slowpath_v3) ;  /* 0x0000001400e47944 */ /* 0x000fea0003c00000 */
[----:B------:R-:W-:Y:S02]  /*5320*/  MOV R8, R6 ;  /* 0x0000000600087202 */ /* 0x000fe40000000f00 */
[----:B------:R-:W-:-:S07]  /*5330*/  MOV R9, R7 ;  /* 0x0000000700097202 */ /* 0x000fce0000000f00 */
.L_x_3827:
[----:B------:R-:W-:Y:S05]  /*5340*/  BSYNC.RECONVERGENT B1 ;  /* 0x0000000000017941 */ /* 0x000fea0003800200 */
.L_x_3826:
        /* <DEDUP_REMOVED lines=12> */
.L_x_3824:
[----:B------:R-:W-:Y:S05]  /*5410*/  BSYNC.RECONVERGENT B0 ;  /* 0x0000000000007941 */ /* 0x000fea0003800200 */
.L_x_3823:
[----:B------:R-:W3:Y:S02]  /*5420*/  LDCU UR4, c[0x0][0x380] ;  /* 0x00007000ff0477ac */ /* 0x000ee40008000800 */
[----:B---3--:R-:W-:-:S13]  /*5430*/  ISETP.GE.AND P0, PT, R3, UR4, PT ;  /* 0x0000000403007c0c */ /* 0x008fda000bf06270 */
[----:B------:R-:W-:Y:S05]  /*5440*/  @P0 EXIT ;  /* 0x000000000000094d */ /* 0x000fea0003800000 */
[----:B------:R-:W3:Y:S01]  /*5450*/  LDCU.64 UR4, c[0x0][0x390] ;  /* 0x00007200ff0477ac */ /* 0x000ee20008000a00 */
[----:B012---:R-:W-:Y:S01]  /*5460*/  MOV R4, RZ ;  /* 0x000000ff00047202 */ /* 0x007fe20000000f00 */
[----:B------:R-:W-:Y:S01]  /*5470*/  IMAD.MOV.U32 R5, RZ, RZ, R3 ;  /* 0x000000ffff057224 */ /* 0x000fe200078e0003 */
[----:B------:R-:W-:Y:S01]  /*5480*/  ISETP.NE.AND P0, PT, R2, RZ, PT ;  /* 0x000000ff0200720c */ /* 0x000fe20003f05270 */
[----:B------:R-:W0:Y:S01]  /*5490*/  LDCU UR8, c[0x0][0x38c] ;  /* 0x00007180ff0877ac */ /* 0x000e220008000800 */
        /* <DEDUP_REMOVED lines=283> */
[----:B------:R-:W-:-:S04]  /*6650*/  IMAD.MOV R4, RZ, RZ, -R7 ;  /* 0x000000ffff047224 */ /* 0x000fc800078e0a07 */
        /* <DEDUP_REMOVED lines=9> */
.L_x_3828:
[----:B------:R-:W0:Y:S02]  /*66f0*/  LDCU.128 UR8, c[0x0][0x580] ;  /* 0x0000b000ff0877ac */ /* 0x000e240008000c00 */
[----:B0-----:R-:W-:-:S04]  /*6700*/  IADD3 R8, P0, PT, R2, UR10, RZ ;  /* 0x0000000a02087c10 */ /* 0x001fc8000ff1e0ff */
[----:B------:R-:W-:-:S05]  /*6710*/  IADD3.X R9, PT, PT, RZ, UR11, RZ, P0, !PT ;  /* 0x0000000bff097c10 */ /* 0x000fca00087fe4ff */
[----:B------:R-:W2:Y:S01]  /*6720*/  LDG.E.U16 R8, desc[UR6][R8.64] ;  /* 0x0000000608087981 */ /* 0x000ea2000c1e1500 */
[----:B------:R-:W-:Y:S01]  /*6730*/  IADD3 R2, P1, PT, R3, UR8, RZ ;  /* 0x0000000803027c10 */ /* 0x000fe2000ff3e0ff */
[----:B------:R-:W-:Y:S03]  /*6740*/  BSSY.RECONVERGENT B0, `(.L_x_3829) ;  /* 0x000002a000007945 */ /* 0x000fe60003800200 */
[----:B------:R-:W-:Y:S01]  /*6750*/  IADD3.X R3, PT, PT, RZ, UR9, RZ, P1, !PT ;  /* 0x00000009ff037c10 */ /* 0x000fe20008ffe4ff */
        /* <DEDUP_REMOVED lines=39> */
[----:B------:R-:W-:Y:S05]  /*69d0*/  CALL.REL.NOINC `($__internal_8_$__cuda_sm20_dblrcp_rn_slowpath_v3) ;  /* 0x0000000000347944 */ /* 0x000fea0003c00000 */
.L_x_3830:
[----:B------:R-:W-:Y:S05]  /*69e0*/  BSYNC.RECONVERGENT B0 ;  /* 0x0000000000007941 */ /* 0x000fea0003800200 */
.L_x_3829:
        /* <DEDUP_REMOVED lines=9> */
[----:B------:R-:W-:-:S05]  /*6a80*/  F2FP.F16.F32.PACK_AB R0, RZ, R0 ;  /* 0x00000000ff00723e */ /* 0x000fca00000000ff */
[----:B------:R-:W-:Y:S01]  /*6a90*/  STG.E.U16 desc[UR6][R2.64], R0 ;  /* 0x0000000002007986 */ /* 0x000fe2000c101506 */
[----:B------:R-:W-:Y:S05]  /*6aa0*/  EXIT ;  /* 0x000000000000794d */ /* 0x000fea0003800000 */
        .weak           $__internal_8_$__cuda_sm20_dblrcp_rn_slowpath_v3
        .type           $__internal_8_$__cuda_sm20_dblrcp_rn_slowpath_v3,@function
        .size           $__internal_8_$__cuda_sm20_dblrcp_rn_slowpath_v3,(.L_x_60596 - $__internal_8_$__cuda_sm20_dblrcp_rn_slowpath_v3)
$__internal_8_$__cuda_sm20_dblrcp_rn_slowpath_v3:
        /* <DEDUP_REMOVED lines=57> */
.L_x_3834:
        /* <DEDUP_REMOVED lines=34> */
.L_x_3832:
[----:B------:R-:W-:Y:S02]  /*7060*/  LOP3.LUT R11, R7, 0x80000, RZ, 0xfc, !PT ;  /* 0x00080000070b7812 */ /* 0x000fe400078efcff */
[----:B------:R-:W-:-:S07]  /*7070*/  MOV R10, R6 ;  /* 0x00000006000a7202 */ /* 0x000fce0000000f00 */
.L_x_3833:
[----:B------:R-:W-:Y:S05]  /*7080*/  BSYNC.RECONVERGENT B2 ;  /* 0x0000000000027941 */ /* 0x000fea0003800200 */
.L_x_3831:
[----:B------:R-:W-:Y:S01]  /*7090*/  HFMA2 R9, -RZ, RZ, 0, 0 ;  /* 0x00000000ff097431 */ /* 0x000fe200000001ff */
[----:B------:R-:W-:Y:S02]  /*70a0*/  MOV R6, R10 ;  /* 0x0000000a00067202 */ /* 0x000fe40000000f00 */
[----:B------:R-:W-:Y:S01]  /*70b0*/  MOV R7, R11 ;  /* 0x0000000b00077202 */ /* 0x000fe20000000f00 */
[----:B------:R-:W-:Y:S06]  /*70c0*/  RET.REL.NODEC R8 `(_ZN2at6native18elementwise_kernelILi128ELi4EZNS0_22gpu_kernel_impl_nocastIZNS0_50_GLOBAL__N__2680c7bb_12_PowKernel_cu_7dd49032_317029pow_tensor_scalar_kernel_implIN3c104HalfES6_EEvRNS_18TensorIteratorBaseET0_EUlS6_E1_EEvS8_RKT_EUliE_EEviT1_) ;  /* 0xffffff8c08cc7950 */ /* 0x000fec0003c3ffff */
.L_x_3835:
        /* <DEDUP_REMOVED lines=11> */
.L_x_60596:


//--------------------- .text._ZN2at6native27unrolled_elementwise_kernelIZNS0_50_GLOBAL__N__2680c7bb_12_PowKernel_cu_7dd49032_317029pow_tensor_scalar_kernel_implIN3c104HalfES5_EEvRNS_18TensorIteratorBaseET0_EUlS5_E1_St5arrayIPcLm2EELi4E23TrivialOffsetCalculatorILi1EjESE_NS0_6memory15LoadWithoutCastENSF_16StoreWithoutCastEEEviT_S8_T2_T3_T4_T5_ --------------------------
	.section	.text._ZN2at6native27unrolled_elementwise_kernelIZNS0_50_GLOBAL__N__2680c7bb_12_PowKernel_cu_7dd49032_317029pow_tensor_scalar_kernel_implIN3c104HalfES5_EEvRNS_18TensorIteratorBaseET0_EUlS5_E1_St5arrayIPcLm2EELi4E23TrivialOffsetCalculatorILi1EjESE_NS0_6memory15LoadWithoutCastENSF_16StoreWithoutCastEEEviT_S8_T2_T3_T4_T5_,"ax",@progbits
	.align	128
        .global         _ZN2at6native27unrolled_elementwise_kernelIZNS0_50_GLOBAL__N__2680c7bb_12_PowKernel_cu_7dd49032_317029pow_tensor_scalar_kernel_implIN3c104HalfES5_EEvRNS_18TensorIteratorBaseET0_EUlS5_E1_St5arrayIPcLm2EELi4E23TrivialOffsetCalculatorILi1EjESE_NS0_6memory15LoadWithoutCastENSF_16StoreWithoutCastEEEviT_S8_T2_T3_T4_T5_
        .type           _ZN2at6native27unrolled_elementwise_kernelIZNS0_50_GLOBAL__N__2680c7bb_12_PowKernel_cu_7dd49032_317029pow_tensor_scalar_kernel_implIN3c104HalfES5_EEvRNS_18TensorIteratorBaseET0_EUlS5_E1_St5arrayIPcLm2EELi4E23TrivialOffsetCalculatorILi1EjESE_NS0_6memory15LoadWithoutCastENSF_16StoreWithoutCastEEEviT_S8_T2_T3_T4_T5_,@function
        .size           _ZN2at6native27unrolled_elementwise_kernelIZNS0_50_GLOBAL__N__2680c7bb_12_PowKernel_cu_7dd49032_317029pow_tensor_scalar_kernel_implIN3c104HalfES5_EEvRNS_18TensorIteratorBaseET0_EUlS5_E1_St5arrayIPcLm2EELi4E23TrivialOffsetCalculatorILi1EjESE_NS0_6memory15LoadWithoutCastENSF_16StoreWithoutCastEEEviT_S8_T2_T3_T4_T5_,(.L_x_60597 - _ZN2at6native27unrolled_elementwise_kernelIZNS0_50_GLOBAL__N__2680c7bb_12_PowKernel_cu_7dd49032_317029pow_tensor_scalar_kernel_implIN3c104HalfES5_EEvRNS_18TensorIteratorBaseET0_EUlS5_E1_St5arrayIPcLm2EELi4E23TrivialOffsetCalculatorILi1EjESE_NS0_6memory15LoadWithoutCastENSF_16StoreWithoutCastEEEviT_S8_T2_T3_T4_T5_)
        .other          _ZN2at6native27unrolled_elementwise_kernelIZNS0_50_GLOBAL__N__2680c7bb_12_PowKernel_cu_7dd49032_317029pow_tensor_scalar_kernel_implIN3c104HalfES5_EEvRNS_18TensorIteratorBaseET0_EUlS5_E1_St5arrayIPcLm2EELi4E23TrivialOffsetCalculatorILi1EjESE_NS0_6memory15LoadWithoutCastENSF_16StoreWithoutCastEEEviT_S8_T2_T3_T4_T5_,@"STO_CUDA_ENTRY STV_DEFAULT"
_ZN2at6native27unrolled_elementwise_kernelIZNS0_50_GLOBAL__N__2680c7bb_12_PowKernel_cu_7dd49032_317029pow_tensor_scalar_kernel_implIN3c104HalfES5_EEvRNS_18TensorIteratorBaseET0_EUlS5_E1_St5arrayIPcLm2EELi4E23TrivialOffsetCalculatorILi1EjESE_NS0_6memory15LoadWithoutCastENSF_16StoreWithoutCastEEEviT_S8_T2_T3_T4_T5_:
.text._ZN2at6native27unrolled_elementwise_kernelIZNS0_50_GLOBAL__N__2680c7bb_12_PowKernel_cu_7dd49032_317029pow_tensor_scalar_kernel_implIN3c104HalfES5_EEvRNS_18TensorIteratorBaseET0_EUlS5_E1_St5arrayIPcLm2EELi4E23TrivialOffsetCalculatorILi1EjESE_NS0_6memory15LoadWithoutCastENSF_16StoreWithoutCastEEEviT_S8_T2_T3_T4_T5_:
        /* <DEDUP_REMOVED lines=21> */
[----:B-1----:R0:W5:Y:S07]  /*0150*/  @!P0 LDG.E.U16 R14, desc[UR4][R2.64] ;  /* 0x00000004020e8981 */ /* 0x00216e000c1e1500 */
[----:B------:R-:W-:Y:S01]  /*0160*/  @!P3 IMAD R21, R11, 0x200, R15 ;  /* 0x000002000b15b824 */ /* 0x000fe200078e020f */
[----:B------:R-:W-:Y:S01]  /*0170*/  @!P3 IADD3 R15, PT, PT, R15, 0x80, RZ ;  /* 0x000000800f0fb810 */ /* 0x000fe20007ffe0ff */
[----:B------:R-:W1:Y:S03]  /*0180*/  @!P3 LDC.64 R8, c[0x0][0x398] ;  /* 0x0000e600ff08bb82 */ /* 0x000e660000000a00 */
        /* <DEDUP_REMOVED lines=12> */
[----:B-----5:R-:W-:Y:S01]  /*0250*/  HADD2.F32 R14, -RZ, R14.H0_H0 ;  /* 0x2000000eff0e7230 */ /* 0x020fe20000004100 */
[----:B------:R-:W-:Y:S04]  /*0260*/  BSSY.RECONVERGENT B1, `(.L_x_3838) ;  /* 0x0000026000017945 */ /* 0x000fe80003800200 */
[----:B------:R-:W-:-:S05]  /*0270*/  FMUL.FTZ R14, R14, R14 ;  /* 0x0000000e0e0e7220 */ /* 0x000fca0000410000 */
[----:B------:R-:W-:-:S05]  /*0280*/  F2FP.F16.F32.PACK_AB R14, RZ, R14 ;  /* 0x0000000eff0e723e */ /* 0x000fca00000000ff */
[----:B------:R-:W-:-:S05]  /*0290*/  HADD2.F32 R14, -RZ, R14.H0_H0 ;  /* 0x2000000eff0e7230 */ /* 0x000fca0000004100 */
        /* <DEDUP_REMOVED lines=33> */
[----:B------:R-:W-:Y:S05]  /*04b0*/  CALL.REL.NOINC `($__internal_9_$__cuda_sm20_dblrcp_rn_slowpath_v3) ;  /* 0x0000000c00487944 */ /* 0x000fea0003c00000 */
.L_x_3839:
[----:B------:R-:W-:Y:S05]  /*04c0*/  BSYNC.RECONVERGENT B1 ;  /* 0x0000000000017941 */ /* 0x000fea0003800200 */
.L_x_3838:
        /* <DEDUP_REMOVED lines=10> */
.L_x_3837:
[----:B------:R-:W-:Y:S05]  /*0570*/  BSYNC.RECONVERGENT B0 ;  /* 0x0000000000007941 */ /* 0x000fea0003800200 */
.L_x_3836:
        /* <DEDUP_REMOVED lines=43> */
.L_x_3843:
[----:B------:R-:W-:Y:S05]  /*0830*/  BSYNC.RECONVERGENT B1 ;  /* 0x0000000000017941 */ /* 0x000fea0003800200 */
.L_x_3842:
        /* <DEDUP_REMOVED lines=10> */
.L_x_3841:
[----:B------:R-:W-:Y:S05]  /*08e0*/  BSYNC.RECONVERGENT B0 ;  /* 0x0000000000007941 */ /* 0x000fea0003800200 */
.L_x_3840:
        /* <DEDUP_REMOVED lines=43> */
.L_x_3847:
[----:B------:R-:W-:Y:S05]  /*0ba0*/  BSYNC.RECONVERGENT B1 ;  /* 0x0000000000017941 */ /* 0x000fea0003800200 */
.L_x_3846:
        /* <DEDUP_REMOVED lines=10> */
.L_x_3845:
[----:B------:R-:W-:Y:S05]  /*0c50*/  BSYNC.RECONVERGENT B0 ;  /* 0x0000000000007941 */ /* 0x000fea0003800200 */
.L_x_3844:
        /* <DEDUP_REMOVED lines=43> */
.L_x_3851:
[----:B------:R-:W-:Y:S05]  /*0f10*/  BSYNC.RECONVERGENT B1 ;  /* 0x0000000000017941 */ /* 0x000fea0003800200 */
.L_x_3850:
        /* <DEDUP_REMOVED lines=10> */
.L_x_3849:
[----:B------:R-:W-:Y:S05]  /*0fc0*/  BSYNC.RECONVERGENT B0 ;  /* 0x0000000000007941 */ /* 0x000fea0003800200 */
.L_x_3848:
[----:B------:R-:W-:Y:S01]  /*0fd0*/  ISETP.GE.AND P0, PT, R13, R12, PT ;  /* 0x0000000c0d00720c */ /* 0x000fe20003f06270 */
[----:B------:R-:W-:Y:S04]  /*0fe0*/  BSSY.RECONVERGENT B0, `(.L_x_3852) ;  /* 0x0000017000007945 */ /* 0x000fe80003800200 */
[----:B------:R-:W-:Y:S08]  /*0ff0*/  BSSY.RELIABLE B1, `(.L_x_3853) ;  /* 0x000000f000017945 */ /* 0x000ff00003800100 */
[----:B------:R-:W-:Y:S05]  /*1000*/  @P0 BRA `(.L_x_3854) ;  /* 0x0000000000340947 */ /* 0x000fea0003800000 */
[----:B------:R-:W0:Y:S01]  /*1010*/  LDC.64 R2, c[0x0][0x390] ;  /* 0x0000e400ff027b82 */ /* 0x000e220000000a00 */
[----:B------:R-:W-:Y:S01]  /*1020*/  IMAD R5, R11, 0x200, R13 ;  /* 0x000002000b057824 */ /* 0x000fe200078e020d */
[----:B------:R-:W-:-:S04]  /*1030*/  MOV R13, R15 ;  /* 0x0000000f000d7202 */ /* 0x000fc80000000f00 */
[----:B------:R-:W-:-:S13]  /*1040*/  ISETP.GE.AND P0, PT, R13, R12, PT ;  /* 0x0000000c0d00720c */ /* 0x000fda0003f06270 */
[----:B------:R-:W-:Y:S05]  /*1050*/  @P0 BREAK.RELIABLE B1 ;  /* 0x0000000000010942 */ /* 0x000fea0003800100 */
[----:B0-----:R-:W-:-:S05]  /*1060*/  IMAD.WIDE.U32 R2, R5, 0x2, R2 ;  /* 0x0000000205027825 */ /* 0x001fca00078e0002 */
[----:B-----5:R0:W-:Y:S01]  /*1070*/  STG.E.U16 desc[UR4][R2.64], R14 ;  /* 0x0000000e02007986 */ /* 0x0201e2000c101504 */
[----:B------:R-:W-:Y:S05]  /*1080*/  @P0 BRA `(.L_x_3855) ;  /* 0x0000000000300947 */ /* 0x000fea0003800000 */
[----:B0-----:R-:W0:Y:S01]  /*1090*/  LDC.64 R2, c[0x0][0x390] ;  /* 0x0000e400ff027b82 */ /* 0x001e220000000a00 */
[----:B------:R-:W-:Y:S02]  /*10a0*/  IMAD R5, R11, 0x200, R13 ;  /* 0x000002000b057824 */ /* 0x000fe400078e020d */
[----:B------:R-:W-:Y:S02]  /*10b0*/  VIADD R13, R13, 0x80 ;  /* 0x000000800d0d7836 */ /* 0x000fe40000000000 */
[----:B0-----:R-:W-:-:S05]  /*10c0*/  IMAD.WIDE.U32 R2, R5, 0x2, R2 ;  /* 0x0000000205027825 */ /* 0x001fca00078e0002 */
[----:B------:R0:W-:Y:S02]  /*10d0*/  STG.E.U16 desc[UR4][R2.64], R16 ;  /* 0x0000001002007986 */ /* 0x0001e4000c101504 */
.L_x_3854:
[----:B------:R-:W-:Y:S05]  /*10e0*/  BSYNC.RELIABLE B1 ;  /* 0x0000000000017941 */ /* 0x000fea0003800100 */
.L_x_3853:
[----:B------:R-:W-:-:S13]  /*10f0*/  ISETP.GE.AND P0, PT, R13, R12, PT ;  /* 0x0000000c0d00720c */ /* 0x000fda0003f06270 */
[----:B0-----:R-:W0:Y:S01]  /*1100*/  @!P0 LDC.64 R2, c[0x0][0x390] ;  /* 0x0000e400ff028b82 */ /* 0x001e220000000a00 */
[----:B------:R-:W-:Y:S01]  /*1110*/  @!P0 LEA R5, R11, R13, 0x9 ;  /* 0x0000000d0b058211 */ /* 0x000fe200078e48ff */
[----:B------:R-:W-:-:S04]  /*1120*/  @!P0 VIADD R13, R13, 0x80 ;  /* 0x000000800d0d8836 */ /* 0x000fc80000000000 */
[----:B0-----:R-:W-:-:S05]  /*1130*/  @!P0 IMAD.WIDE.U32 R2, R5, 0x2, R2 ;  /* 0x0000000205028825 */ /* 0x001fca00078e0002 */
[----:B-----5:R1:W-:Y:S02]  /*1140*/  @!P0 STG.E.U16 desc[UR4][R2.64], R10 ;  /* 0x0000000a02008986 */ /* 0x0203e4000c101504 */
.L_x_3855:
[----:B------:R-:W-:Y:S05]  /*1150*/  BSYNC.RECONVERGENT B0 ;  /* 0x0000000000007941 */ /* 0x000fea0003800200 */
.L_x_3852:
[----:B------:R-:W-:Y:S05]  /*1160*/  WARPSYNC.ALL ;  /* 0x0000000000007948 */ /* 0x000fea0003800000 */
[----:B------:R-:W-:-:S13]  /*1170*/  ISETP.GE.AND P0, PT, R13, R12, PT ;  /* 0x0000000c0d00720c */ /* 0x000fda0003f06270 */
[----:B------:R-:W-:Y:S05]  /*1180*/  @P0 EXIT ;  /* 0x000000000000094d */ /* 0x000fea0003800000 */
[----:B01----:R-:W0:Y:S01]  /*1190*/  LDC.64 R2, c[0x0][0x390] ;  /* 0x0000e400ff027b82 */ /* 0x003e220000000a00 */
[----:B------:R-:W-:-:S04]  /*11a0*/  IMAD R11, R11, 0x200, R13 ;  /* 0x000002000b0b7824 */ /* 0x000fc800078e020d */
[----:B0-----:R-:W-:-:S05]  /*11b0*/  IMAD.WIDE.U32 R2, R11, 0x2, R2 ;  /* 0x000000020b027825 */ /* 0x001fca00078e0002 */
[----:B------:R-:W-:Y:S01]  /*11c0*/  STG.E.U16 desc[UR4][R2.64], R0 ;  /* 0x0000000002007986 */ /* 0x000fe2000c101504 */
[----:B------:R-:W-:Y:S05]  /*11d0*/  EXIT ;  /* 0x000000000000794d */ /* 0x000fea0003800000 */
        .weak           $__internal_9_$__cuda_sm20_dblrcp_rn_slowpath_v3
        .type           $__internal_9_$__cuda_sm20_dblrcp_rn_slowpath_v3,@function
        .size           $__internal_9_$__cuda_sm20_dblrcp_rn_slowpath_v3,(.L_x_60597 - $__internal_9_$__cuda_sm20_dblrcp_rn_slowpath_v3)
$__internal_9_$__cuda_sm20_dblrcp_rn_slowpath_v3:
        /* <DEDUP_REMOVED lines=12> */
[----:B------:R-:W-:Y:S01]  /*12a0*/  MOV R4, R2 ;  /* 0x0000000200047202 */ /* 0x000fe20000000f00 */
[----:B------:R-:W-:Y:S02]  /*12b0*/  IMAD.MOV.U32 R6, RZ, RZ, R9 ;  /* 0x000000ffff067224 */ /* 0x000fe400078e0009 */
[----:B------:R-:W0:Y:S04]  /*12c0*/  MUFU.RCP64H R7, R5 ;  /* 0x0000000500077308 */ /* 0x000e280000001800 */
        /* <DEDUP_REMOVED lines=42> */
.L_x_3859:
        /* <DEDUP_REMOVED lines=34> */
.L_x_3857:
[----:B------:R-:W-:Y:S01]  /*1790*/  LOP3.LUT R7, R3, 0x80000, RZ, 0xfc, !PT ;  /* 0x0008000003077812 */ /* 0x000fe200078efcff */
[----:B------:R-:W-:-:S07]  /*17a0*/  IMAD.MOV.U32 R6, RZ, RZ, R2 ;  /* 0x000000ffff067224 */ /* 0x000fce00078e0002 */
.L_x_3858:
[----:B------:R-:W-:Y:S05]  /*17b0*/  BSYNC.RECONVERGENT B2 ;  /* 0x0000000000027941 */ /* 0x000fea0003800200 */
.L_x_3856:
[----:B------:R-:W-:-:S04]  /*17c0*/  MOV R19, 0x0 ;  /* 0x0000000000137802 */ /* 0x000fc80000000f00 */
[----:B------:R-:W-:Y:S05]  /*17d0*/  RET.REL.NODEC R18 `(_ZN2at6native27unrolled_elementwise_kernelIZNS0_50_GLOBAL__N__2680c7bb_12_PowKernel_cu_7dd49032_317029pow_tensor_scalar_kernel_implIN3c104HalfES5_EEvRNS_18TensorIteratorBaseET0_EUlS5_E1_St5arrayIPcLm2EELi4E23TrivialOffsetCalculatorILi1EjESE_NS0_6memory15LoadWithoutCastENSF_16StoreWithoutCastEEEviT_S8_T2_T3_T4_T5_) ;  /* 0xffffffe812087950 */ /* 0x000fea0003c3ffff */
.L_x_3860:
        /* <DEDUP_REMOVED lines=10> */
.L_x_60597:


//--------------------- .text._ZN2at6native29vectorized_elementwise_kernelILi2EZNS0_50_GLOBAL__N__2680c7bb_12_PowKernel_cu_7dd49032_317029pow_tensor_scalar_kernel_implIN3c104HalfES5_EEvRNS_18TensorIteratorBaseET0_EUlS5_E1_St5arrayIPcLm2EEEEviS8_T1_ --------------------------
	.section	.text._ZN2at6native29vectorized_elementwise_kernelILi2EZNS0_50_GLOBAL__N__2680c7bb_12_PowKernel_cu_7dd49032_317029pow_tensor_scalar_kernel_implIN3c104HalfES5_EEvRNS_18TensorIteratorBaseET0_EUlS5_E1_St5arrayIPcLm2EEEEviS8_T1_,"ax",@progbits
	.align	128
        .global         _ZN2at6native29vectorized_elementwise_kernelILi2EZNS0_50_GLOBAL__N__2680c7bb_12_PowKernel_cu_7dd49032_317029pow_tensor_scalar_kernel_implIN3c104HalfES5_EEvRNS_18TensorIteratorBaseET0_EUlS5_E1_St5arrayIPcLm2EEEEviS8_T1_
        .type           _ZN2at6native29vectorized_elementwise_kernelILi2EZNS0_50_GLOBAL__N__2680c7bb_12_PowKernel_cu_7dd49032_317029pow_tensor_scalar_kernel_implIN3c104HalfES5_EEvRNS_18TensorIteratorBaseET0_EUlS5_E1_St5arrayIPcLm2EEEEviS8_T1_,@function
        .size           _ZN2at6native29vectorized_elementwise_kernelILi2EZNS0_50_GLOBAL__N__2680c7bb_12_PowKernel_cu_7dd49032_317029pow_tensor_scalar_kernel_implIN3c104HalfES5_EEvRNS_18TensorIteratorBaseET0_EUlS5_E1_St5arrayIPcLm2EEEEviS8_T1_,(.L_x_60598 - _ZN2at6native29vectorized_elementwise_kernelILi2EZNS0_50_GLOBAL__N__2680c7bb_12_PowKernel_cu_7dd49032_317029pow_tensor_scalar_kernel_implIN3c104HalfES5_EEvRNS_18TensorIteratorBaseET0_EUlS5_E1_St5arrayIPcLm2EEEEviS8_T1_)
        .other          _ZN2at6native29vectorized_elementwise_kernelILi2EZNS0_50_GLOBAL__N__2680c7bb_12_PowKernel_cu_7dd49032_317029pow_tensor_scalar_kernel_implIN3c104HalfES5_EEvRNS_18TensorIteratorBaseET0_EUlS5_E1_St5arrayIPcLm2EEEEviS8_T1_,@"STO_CUDA_ENTRY STV_DEFAULT"
_ZN2at6native29vectorized_elementwise_kernelILi2EZNS0_50_GLOBAL__N__2680c7bb_12_PowKernel_cu_7dd49032_317029pow_tensor_scalar_kernel_implIN3c104HalfES5_EEvRNS_18TensorIteratorBaseET0_EUlS5_E1_St5arrayIPcLm2EEEEviS8_T1_:
.text._ZN2at6native29vectorized_elementwise_kernelILi2EZNS0_50_GLOBAL__N__2680c7bb_12_PowKernel_cu_7dd49032_317029pow_tensor_scalar_kernel_implIN3c104HalfES5_EEvRNS_18TensorIteratorBaseET0_EUlS5_E1_St5arrayIPcLm2EEEEviS8_T1_:
        /* <DEDUP_REMOVED lines=106> */
[----:B------:R-:W-:Y:S05]  /*06a0*/  CALL.REL.NOINC `($__internal_10_$__cuda_sm20_dblrcp_rn_slowpath_v3) ;  /* 0x0000003400ec7944 */ /* 0x000fea0003c00000 */
.L_x_3865:
[----:B------:R-:W-:Y:S05]  /*06b0*/  BSYNC.RECONVERGENT B2 ;  /* 0x0000000000027941 */ /* 0x000fea0003800200 */
.L_x_3864:
        /* <DEDUP_REMOVED lines=10> */
.L_x_3863:
[----:B------:R-:W-:Y:S05]  /*0760*/  BSYNC.RECONVERGENT B1 ;  /* 0x0000000000017941 */ /* 0x000fea0003800200 */
.L_x_3862:
[----:B------:R-:W-:Y:S01]  /*0770*/  VIADD R2, R6, 0x80 ;  /* 0x0000008006027836 */ /* 0x000fe20000000000 */
[----:B------:R-:W-:Y:S04]  /*0780*/  BSSY.RECONVERGENT B1, `(.L_x_3866) ;  /* 0x0000035000017945 */ /* 0x000fe80003800200 */
[----:B------:R-:W-:-:S13]  /*0790*/  ISETP.GE.U32.AND P0, PT, R2, R7, PT ;  /* 0x000000070200720c */ /* 0x000fda0003f06070 */
        /* <DEDUP_REMOVED lines=40> */
.L_x_3869:
[----:B------:R-:W-:Y:S05]  /*0a20*/  BSYNC.RECONVERGENT B2 ;  /* 0x0000000000027941 */ /* 0x000fea0003800200 */
.L_x_3868:
        /* <DEDUP_REMOVED lines=10> */
.L_x_3867:
[----:B------:R-:W-:Y:S05]  /*0ad0*/  BSYNC.RECONVERGENT B1 ;  /* 0x0000000000017941 */ /* 0x000fea0003800200 */
.L_x_3866:
[----:B-----5:R-:W-:Y:S01]  /*0ae0*/  VIADD R8, R6, 0x100 ;  /* 0x0000010006087836 */ /* 0x020fe20000000000 */
[----:B------:R-:W-:Y:S04]  /*0af0*/  BSSY.RECONVERGENT B1, `(.L_x_3870) ;  /* 0x0000035000017945 */ /* 0x000fe80003800200 */
[----:B------:R-:W-:-:S13]  /*0b00*/  ISETP.GE.U32.AND P0, PT, R8, R7, PT ;  /* 0x000000070800720c */ /* 0x000fda0003f06070 */
[----:B------:R-:W-:Y:S05]  /*0b10*/  @P0 BRA `(.L_x_3871) ;  /* 0x0000000000c80947 */ /* 0x000fea0003800000 */
[----:B------:R-:W-:Y:S01]  /*0b20*/  HADD2.F32 R11, -RZ, R11.H0_H0 ;  /* 0x2000000bff0b7230 */ /* 0x000fe20000004100 */
        /* <DEDUP_REMOVED lines=38> */
.L_x_3873:
[----:B------:R-:W-:Y:S05]  /*0d90*/  BSYNC.RECONVERGENT B2 ;  /* 0x0000000000027941 */ /* 0x000fea0003800200 */
.L_x_3872:
        /* <DEDUP_REMOVED lines=10> */
.L_x_3871:
[----:B------:R-:W-:Y:S05]  /*0e40*/  BSYNC.RECONVERGENT B1 ;  /* 0x0000000000017941 */ /* 0x000fea0003800200 */
.L_x_3870:
[----:B------:R-:W-:Y:S01]  /*0e50*/  VIADD R8, R6, 0x180 ;  /* 0x0000018006087836 */ /* 0x000fe20000000000 */
        /* <DEDUP_REMOVED lines=42> */
.L_x_3877:
[----:B------:R-:W-:Y:S05]  /*1100*/  BSYNC.RECONVERGENT B2 ;  /* 0x0000000000027941 */ /* 0x000fea0003800200 */
.L_x_3876:
        /* <DEDUP_REMOVED lines=10> */
.L_x_3875:
[----:B------:R-:W-:Y:S05]  /*11b0*/  BSYNC.RECONVERGENT B1 ;  /* 0x0000000000017941 */ /* 0x000fea0003800200 */
.L_x_3874:
        /* <DEDUP_REMOVED lines=43> */
.L_x_3881:
[----:B------:R-:W-:Y:S05]  /*1470*/  BSYNC.RECONVERGENT B2 ;  /* 0x0000000000027941 */ /* 0x000fea0003800200 */
.L_x_3880:
        /* <DEDUP_REMOVED lines=10> */
.L_x_3879:
[----:B------:R-:W-:Y:S05]  /*1520*/  BSYNC.RECONVERGENT B1 ;  /* 0x0000000000017941 */ /* 0x000fea0003800200 */
.L_x_3878:
        /* <DEDUP_REMOVED lines=43> */
.L_x_3885:
[----:B------:R-:W-:Y:S05]  /*17e0*/  BSYNC.RECONVERGENT B2 ;  /* 0x0000000000027941 */ /* 0x000fea0003800200 */
.L_x_3884:
        /* <DEDUP_REMOVED lines=10> */
.L_x_3883:
[----:B------:R-:W-:Y:S05]  /*1890*/  BSYNC.RECONVERGENT B1 ;  /* 0x0000000000017941 */ /* 0x000fea0003800200 */
.L_x_3882:
        /* <DEDUP_REMOVED lines=43> */
.L_x_3889:
[----:B------:R-:W-:Y:S05]  /*1b50*/  BSYNC.RECONVERGENT B2 ;  /* 0x0000000000027941 */ /* 0x000fea0003800200 */
.L_x_3888:
        /* <DEDUP_REMOVED lines=10> */
.L_x_3887:
[----:B------:R-:W-:Y:S05]  /*1c00*/  BSYNC.RECONVERGENT B1 ;  /* 0x0000000000017941 */ /* 0x000fea0003800200 */
.L_x_3886:
[----:B------:R-:W-:Y:S01]  /*1c10*/  IADD3 R8, PT, PT, R6, 0x380, RZ ;  /* 0x0000038006087810 */ /* 0x000fe20007ffe0ff */
[----:B------:R-:W-:Y:S03]  /*1c20*/  BSSY.RECONVERGENT B1, `(.L_x_3890) ;  /* 0x0000035000017945 */ /* 0x000fe60003800200 */
        /* <DEDUP_REMOVED lines=40> */
[----:B------:R-:W-:Y:S05]  /*1eb0*/  CALL.REL.NOINC `($__internal_10_$__cuda_sm20_dblrcp_rn_slowpath_v3) ;  /* 0x0000001c00e87944 */ /* 0x000fea0003c00000 */
.L_x_3893:
[----:B------:R-:W-:Y:S05]  /*1ec0*/  BSYNC.RECONVERGENT B2 ;  /* 0x0000000000027941 */ /* 0x000fea0003800200 */
.L_x_3892:
        /* <DEDUP_REMOVED lines=10> */
.L_x_3891:
[----:B------:R-:W-:Y:S05]  /*1f70*/  BSYNC.RECONVERGENT B1 ;  /* 0x0000000000017941 */ /* 0x000fea0003800200 */
.L_x_3890:
[----:B------:R-:W-:Y:S01]  /*1f80*/  ISETP.GE.U32.AND P0, PT, R6, R7, PT ;  /* 0x000000070600720c */ /* 0x000fe20003f06070 */
[----:B------:R-:W-:Y:S04]  /*1f90*/  BSSY.RECONVERGENT B0, `(.L_x_3894) ;  /* 0x0000033000007945 */ /* 0x000fe80003800200 */
[----:B------:R-:W-:Y:S08]  /*1fa0*/  BSSY.RELIABLE B1, `(.L_x_3895) ;  /* 0x000002b000017945 */ /* 0x000ff00003800100 */
[----:B------:R-:W-:Y:S05]  /*1fb0*/  @P0 BRA `(.L_x_3896) ;  /* 0x0000000000300947 */ /* 0x000fea0003800000 */
[----:B------:R-:W0:Y:S01]  /*1fc0*/  LDC.64 R12, c[0x0][0x390] ;  /* 0x0000e400ff0c7b82 */ /* 0x000e220000000a00 */
[----:B------:R-:W-:Y:S01]  /*1fd0*/  IMAD.IADD R15, R9, 0x1, R6 ;  /* 0x00000001090f7824 */ /* 0x000fe200078e0206 */
[----:B------:R-:W-:-:S04]  /*1fe0*/  MOV R6, R2 ;  /* 0x0000000200067202 */ /* 0x000fc80000000f00 */
        /* <DEDUP_REMOVED lines=9> */
.L_x_3896:
[----:B------:R-:W-:-:S13]  /*2080*/  ISETP.GE.U32.AND P0, PT, R6, R7, PT ;  /* 0x000000070600720c */ /* 0x000fda0003f06070 */
[----:B------:R-:W-:Y:S05]  /*2090*/  @P0 BRA `(.L_x_3898) ;  /* 0x0000000000300947 */ /* 0x000fea0003800000 */
[----:B0-----:R-:W0:Y:S01]  /*20a0*/  LDC.64 R2, c[0x0][0x390] ;  /* 0x0000e400ff027b82 */ /* 0x001e220000000a00 */
[----:B------:R-:W-:Y:S01]  /*20b0*/  IMAD.IADD R13, R9, 0x1, R6 ;  /* 0x00000001090d7824 */ /* 0x000fe200078e0206 */
[----:B------:R-:W-:-:S03]  /*20c0*/  IADD3 R6, PT, PT, R6, 0x80, RZ ;  /* 0x0000008006067810 */ /* 0x000fc60007ffe0ff */
[----:B0-----:R-:W-:-:S05]  /*20d0*/  IMAD.WIDE.U32 R2, R13, 0x2, R2 ;  /* 0x000000020d027825 */ /* 0x001fca00078e0002 */
[----:B------:R1:W-:Y:S02]  /*20e0*/  STG.E.U16 desc[UR4][R2.64], R11 ;  /* 0x0000000b02007986 */ /* 0x0003e4000c101504 */
.L_x_3897:
[----:B------:R-:W-:-:S13]  /*20f0*/  ISETP.GE.U32.AND P0, PT, R6, R7, PT ;  /* 0x000000070600720c */ /* 0x000fda0003f06070 */
[----:B------:R-:W-:Y:S05]  /*2100*/  @P0 BRA `(.L_x_3899) ;  /* 0x0000000000300947 */ /* 0x000fea0003800000 */
[----:B01----:R-:W0:Y:S01]  /*2110*/  LDC.64 R2, c[0x0][0x390] ;  /* 0x0000e400ff027b82 */ /* 0x003e220000000a00 */
[----:B------:R-:W-:Y:S01]  /*2120*/  IMAD.IADD R11, R9, 0x1, R6 ;  /* 0x00000001090b7824 */ /* 0x000fe200078e0206 */
[----:B------:R-:W-:-:S03]  /*2130*/  IADD3 R6, PT, PT, R6, 0x80, RZ ;  /* 0x0000008006067810 */ /* 0x000fc60007ffe0ff */
[----:B0-----:R-:W-:-:S05]  /*2140*/  IMAD.WIDE.U32 R2, R11, 0x2, R2 ;  /* 0x000000020b027825 */ /* 0x001fca00078e0002 */
[----:B------:R1:W-:Y:S02]  /*2150*/  STG.E.U16 desc[UR4][R2.64], R20 ;  /* 0x0000001402007986 */ /* 0x0003e4000c101504 */
.L_x_3898:
[----:B------:R-:W-:-:S13]  /*2160*/  ISETP.GE.U32.AND P0, PT, R6, R7, PT ;  /* 0x000000070600720c */ /* 0x000fda0003f06070 */
[----:B------:R-:W-:Y:S05]  /*2170*/  @P0 BRA `(.L_x_3900) ;  /* 0x0000000000340947 */ /* 0x000fea0003800000 */
[----:B01----:R-:W0:Y:S01]  /*2180*/  LDC.64 R2, c[0x0][0x390] ;  /* 0x0000e400ff027b82 */ /* 0x003e220000000a00 */
[----:B------:R-:W-:Y:S01]  /*2190*/  IMAD.IADD R11, R9, 0x1, R6 ;  /* 0x00000001090b7824 */ /* 0x000fe200078e0206 */
[----:B------:R-:W-:-:S03]  /*21a0*/  IADD3 R6, PT, PT, R6, 0x80, RZ ;  /* 0x0000008006067810 */ /* 0x000fc60007ffe0ff */
[----:B0-----:R-:W-:-:S05]  /*21b0*/  IMAD.WIDE.U32 R2, R11, 0x2, R2 ;  /* 0x000000020b027825 */ /* 0x001fca00078e0002 */
[----:B------:R2:W-:Y:S02]  /*21c0*/  STG.E.U16 desc[UR4][R2.64], R21 ;  /* 0x0000001502007986 */ /* 0x0005e4000c101504 */
.L_x_3899:
[----:B------:R-:W-:-:S13]  /*21d0*/  ISETP.GE.U32.AND P0, PT, R6, R7, PT ;  /* 0x000000070600720c */ /* 0x000fda0003f06070 */
[----:B------:R-:W-:Y:S05]  /*21e0*/  @P0 BREAK.RELIABLE B1 ;  /* 0x0000000000010942 */ /* 0x000fea0003800100 */
[----:B------:R-:W-:Y:S05]  /*21f0*/  @P0 BRA `(.L_x_3901) ;  /* 0x0000000000300947 */ /* 0x000fea0003800000 */
[----:B012---:R-:W0:Y:S01]  /*2200*/  LDC.64 R2, c[0x0][0x390] ;  /* 0x0000e400ff027b82 */ /* 0x007e220000000a00 */
[----:B------:R-:W-:Y:S01]  /*2210*/  IMAD.IADD R11, R9, 0x1, R6 ;  /* 0x00000001090b7824 */ /* 0x000fe200078e0206 */
[----:B------:R-:W-:-:S03]  /*2220*/  IADD3 R6, PT, PT, R6, 0x80, RZ ;  /* 0x0000008006067810 */ /* 0x000fc60007ffe0ff */
[----:B0-----:R-:W-:-:S05]  /*2230*/  IMAD.WIDE.U32 R2, R11, 0x2, R2 ;  /* 0x000000020b027825 */ /* 0x001fca00078e0002 */
[----:B------:R2:W-:Y:S02]  /*2240*/  STG.E.U16 desc[UR4][R2.64], R10 ;  /* 0x0000000a02007986 */ /* 0x0005e4000c101504 */
.L_x_3900:
[----:B------:R-:W-:Y:S05]  /*2250*/  BSYNC.RELIABLE B1 ;  /* 0x0000000000017941 */ /* 0x000fea0003800100 */
.L_x_3895:
[----:B------:R-:W-:-:S13]  /*2260*/  ISETP.GE.U32.AND P0, PT, R6, R7, PT ;  /* 0x000000070600720c */ /* 0x000fda0003f06070 */
[----:B012---:R-:W0:Y:S01]  /*2270*/  @!P0 LDC.64 R2, c[0x0][0x390] ;  /* 0x0000e400ff028b82 */ /* 0x007e220000000a00 */
[----:B------:R-:W-:Y:S01]  /*2280*/  @!P0 IMAD.IADD R11, R9, 0x1, R6 ;  /* 0x00000001090b8824 */ /* 0x000fe200078e0206 */
[----:B------:R-:W-:-:S03]  /*2290*/  @!P0 IADD3 R6, PT, PT, R6, 0x80, RZ ;  /* 0x0000008006068810 */ /* 0x000fc60007ffe0ff */
[----:B0-----:R-:W-:-:S05]  /*22a0*/  @!P0 IMAD.WIDE.U32 R2, R11, 0x2, R2 ;  /* 0x000000020b028825 */ /* 0x001fca00078e0002 */
[----:B------:R3:W-:Y:S02]  /*22b0*/  @!P0 STG.E.U16 desc[UR4][R2.64], R5 ;  /* 0x0000000502008986 */ /* 0x0007e4000c101504 */
.L_x_3901:
[----:B------:R-:W-:Y:S05]  /*22c0*/  BSYNC.RECONVERGENT B0 ;  /* 0x0000000000007941 */ /* 0x000fea0003800200 */
.L_x_3894:
        /* <DEDUP_REMOVED lines=8> */
.L_x_3861:
        /* <DEDUP_REMOVED lines=9> */
[----:B--2---:R-:W-:-:S05]  /*23e0*/  HADD2.F32 R3, -RZ, R2.H0_H0 ;  /* 0x20000002ff037230 */ /* 0x004fca0000004100 */
[----:B------:R-:W-:-:S05]  /*23f0*/  FMUL.FTZ R3, R3, R3 ;  /* 0x0000000303037220 */ /* 0x000fca0000410000 */
[----:B------:R-:W-:-:S05]  /*2400*/  F2FP.F16.F32.PACK_AB R3, RZ, R3 ;  /* 0x00000003ff03723e */ /* 0x000fca00000000ff */
[----:B------:R-:W-:-:S05]  /*2410*/  HADD2.F32 R3, -RZ, R3.H0_H0 ;  /* 0x20000003ff037230 */ /* 0x000fca0000004100 */
[----:B------:R-:W-:-:S04]  /*2420*/  FMUL.FTZ R3, R3, 1 ;  /* 0x3f80000003037820 */ /* 0x000fc80000410000 */
[----:B------:R-:W1:Y:S02]  /*2430*/  F2F.F64.F32 R12, R3 ;  /* 0x00000003000c7310 */ /* 0x000e640000201800 */
[----:B-1----:R-:W-:-:S04]  /*2440*/  IADD3 R16, PT, PT, R13, 0x300402, RZ ;  /* 0x003004020d107810 */ /* 0x002fc80007ffe0ff */
[----:B------:R-:W-:Y:S01]  /*2450*/  FSETP.GEU.AND P0, PT, |R16|, 5.8789094863358348022e-39, PT ;  /* 0x004004021000780b */ /* 0x000fe20003f0e200 */
[----:B------:R-:W1:-:S15]  /*2460*/  MUFU.RCP64H R17, R13 ;  /* 0x0000000d00117308 */ /* 0x000e5e0000001800 */
[----:B------:R-:W-:-:S15]  /*2470*/  NOP ;  /* 0x0000000000007918 */ /* 0x000fde0000000000 */
[----:B------:R-:W-:-:S15]  /*2480*/  NOP ;  /* 0x0000000000007918 */ /* 0x000fde0000000000 */
[----:B------:R-:W-:-:S12]  /*2490*/  NOP ;  /* 0x0000000000007918 */ /* 0x000fd80000000000 */
        /* <DEDUP_REMOVED lines=25> */
[----:B-----5:R-:W-:Y:S05]  /*2630*/  CALL.REL.NOINC `($__internal_10_$__cuda_sm20_dblrcp_rn_slowpath_v3) ;  /* 0x0000001800087944 */ /* 0x020fea0003c00000 */
.L_x_3903:
[----:B------:R-:W-:Y:S05]  /*2640*/  BSYNC.RECONVERGENT B1 ;  /* 0x0000000000017941 */ /* 0x000fea0003800200 */
.L_x_3902:
[----:B------:R-:W-:Y:S01]  /*2650*/  HADD2.F32 R2, -RZ, R2.H1_H1 ;  /* 0x30000002ff027230 */ /* 0x000fe20000004100 */
[----:B------:R-:W-:Y:S01]  /*2660*/  UMOV UR6, 0xf0000000 ;  /* 0xf000000000067882 */ /* 0x000fe20000000000 */
[----:B------:R-:W-:Y:S01]  /*2670*/  UMOV UR7, 0x380fffff ;  /* 0x380fffff00077882 */ /* 0x000fe20000000000 */
[----:B------:R-:W-:Y:S01]  /*2680*/  BSSY.RECONVERGENT B1, `(.L_x_3904) ;  /* 0x0000030000017945 */ /* 0x000fe20003800200 */
[----:B------:R-:W-:Y:S01]  /*2690*/  DSETP.GEU.AND P0, PT, |R14|, UR6, PT ;  /* 0x000000060e007e2a */ /* 0x000fe2000bf0e200 */
[----:B------:R-:W-:-:S05]  /*26a0*/  FMUL.FTZ R2, R2, R2 ;  /* 0x0000000202027220 */ /* 0x000fca0000410000 */
[----:B------:R-:W-:-:S05]  /*26b0*/  F2FP.F16.F32.PACK_AB R2, RZ, R2 ;  /* 0x00000002ff02723e */ /* 0x000fca00000000ff */
[----:B------:R-:W-:-:S05]  /*26c0*/  HADD2.F32 R2, -RZ, R2.H0_H0 ;  /* 0x20000002ff027230 */ /* 0x000fca0000004100 */
[----:B------:R-:W-:-:S15]  /*26d0*/  FMUL.FTZ R12, R2, 1 ;  /* 0x3f800000020c7820 */ /* 0x000fde0000410000 */
[----:B------:R-:W-:-:S15]  /*26e0*/  NOP ;  /* 0x0000000000007918 */ /* 0x000fde0000000000 */
[----:B------:R-:W-:-:S15]  /*26f0*/  NOP ;  /* 0x0000000000007918 */ /* 0x000fde0000000000 */
[----:B------:R-:W-:-:S03]  /*2700*/  NOP ;  /* 0x0000000000007918 */ /* 0x000fc60000000000 */
        /* <DEDUP_REMOVED lines=39> */
.L_x_3905:
[----:B------:R-:W-:Y:S05]  /*2980*/  BSYNC.RECONVERGENT B1 ;  /* 0x0000000000017941 */ /* 0x000fea0003800200 */
.L_x_3904:
[----:B-----5:R-:W-:Y:S01]  /*2990*/  HADD2.F32 R3, -RZ, R4.H0_H0 ;  /* 0x20000004ff037230 */ /* 0x020fe20000004100 */
[----:B------:R-:W-:Y:S01]  /*29a0*/  UMOV UR6, 0xf0000000 ;  /* 0xf000000000067882 */ /* 0x000fe20000000000 */
[----:B------:R-:W-:Y:S01]  /*29b0*/  UMOV UR7, 0x380fffff ;  /* 0x380fffff00077882 */ /* 0x000fe20000000000 */
[----:B------:R-:W-:Y:S01]  /*29c0*/  BSSY.RECONVERGENT B1, `(.L_x_3906) ;  /* 0x0000030000017945 */ /* 0x000fe20003800200 */
[----:B------:R-:W0:Y:S01]  /*29d0*/  DSETP.GEU.AND P0, PT, |R14|, UR6, PT ;  /* 0x000000060e007e2a */ /* 0x000e22000bf0e200 */
[----:B------:R-:W-:-:S05]  /*29e0*/  FMUL.FTZ R3, R3, R3 ;  /* 0x0000000303037220 */ /* 0x000fca0000410000 */
[----:B------:R-:W-:-:S05]  /*29f0*/  F2FP.F16.F32.PACK_AB R3, RZ, R3 ;  /* 0x00000003ff03723e */ /* 0x000fca00000000ff */
[----:B------:R-:W-:-:S05]  /*2a00*/  HADD2.F32 R3, -RZ, R3.H0_H0 ;  /* 0x20000003ff037230 */ /* 0x000fca0000004100 */
[----:B------:R-:W-:-:S15]  /*2a10*/  FMUL.FTZ R12, R3, 1 ;  /* 0x3f800000030c7820 */ /* 0x000fde0000410000 */
[----:B------:R-:W-:-:S15]  /*2a20*/  NOP ;  /* 0x0000000000007918 */ /* 0x000fde0000000000 */
[----:B------:R-:W-:-:S15]  /*2a30*/  NOP ;  /* 0x0000000000007918 */ /* 0x000fde0000000000 */
[----:B------:R-:W-:-:S03]  /*2a40*/  NOP ;  /* 0x0000000000007918 */ /* 0x000fc60000000000 */
[----:B------:R-:W0:Y:S02]  /*2a50*/  F2F.F32.F64 R3, R14 ;  /* 0x0000000e00037310 */ /* 0x000e240000301000 */
        /* <DEDUP_REMOVED lines=38> */
.L_x_3907:
[----:B------:R-:W-:Y:S05]  /*2cc0*/  BSYNC.RECONVERGENT B1 ;  /* 0x0000000000017941 */ /* 0x000fea0003800200 */
.L_x_3906:
        /* <DEDUP_REMOVED lines=51> */
.L_x_3909:
[----:B------:R-:W-:Y:S05]  /*3000*/  BSYNC.RECONVERGENT B1 ;  /* 0x0000000000017941 */ /* 0x000fea0003800200 */
.L_x_3908:
[----:B------:R-:W-:Y:S01]  /*3010*/  HADD2.F32 R5, -RZ, R6.H0_H0 ;  /* 0x20000006ff057230 */ /* 0x000fe20000004100 */
        /* <DEDUP_REMOVED lines=50> */
.L_x_3911:
[----:B------:R-:W-:Y:S05]  /*3340*/  BSYNC.RECONVERGENT B1 ;  /* 0x0000000000017941 */ /* 0x000fea0003800200 */
.L_x_3910:
        /* <DEDUP_REMOVED lines=51> */
.L_x_3913:
[----:B------:R-:W-:Y:S05]  /*3680*/  BSYNC.RECONVERGENT B1 ;  /* 0x0000000000017941 */ /* 0x000fea0003800200 */
.L_x_3912:
        /* <DEDUP_REMOVED lines=51> */
.L_x_3915:
[----:B------:R-:W-:Y:S05]  /*39c0*/  BSYNC.RECONVERGENT B1 ;  /* 0x0000000000017941 */ /* 0x000fea0003800200 */
.L_x_3914:
        /* <DEDUP_REMOVED lines=51> */
.L_x_3917:
[----:B------:R-:W-:Y:S05]  /*3d00*/  BSYNC.RECONVERGENT B1 ;  /* 0x0000000000017941 */ /* 0x000fea0003800200 */
.L_x_3916:
        /* <DEDUP_REMOVED lines=9> */
[----:B------:R-:W-:Y:S01]  /*3da0*/  F2FP.F16.F32.PACK_AB R3, R3, R2 ;  /* 0x000000020303723e */ /* 0x000fe200000000ff */
[----:B-1----:R-:W-:Y:S01]  /*3db0*/  @!P0 FMUL R11, R11, 1.175494350822287508e-38 ;  /* 0x008000000b0b8820 */ /* 0x002fe20000400000 */
[----:B------:R-:W-:Y:S02]  /*3dc0*/  F2FP.F16.F32.PACK_AB R5, R5, R4 ;  /* 0x000000040505723e */ /* 0x000fe400000000ff */
[----:B------:R-:W-:Y:S02]  /*3dd0*/  F2FP.F16.F32.PACK_AB R7, R7, R6 ;  /* 0x000000060707723e */ /* 0x000fe400000000ff */
[----:B------:R-:W-:Y:S01]  /*3de0*/  F2FP.F16.F32.PACK_AB R11, R11, R10 ;  /* 0x0000000a0b0b723e */ /* 0x000fe200000000ff */
[----:B0-----:R-:W-:-:S04]  /*3df0*/  IMAD.WIDE.U32 R8, R9, 0x2, R12 ;  /* 0x0000000209087825 */ /* 0x001fc800078e000c */
[----:B------:R-:W-:-:S05]  /*3e00*/  IMAD.WIDE.U32 R8, R0, 0x4, R8 ;  /* 0x0000000400087825 */ /* 0x000fca00078e0008 */
[----:B------:R-:W-:Y:S04]  /*3e10*/  STG.E desc[UR4][R8.64], R3 ;  /* 0x0000000308007986 */ /* 0x000fe8000c101904 */
[----:B------:R-:W-:Y:S04]  /*3e20*/  STG.E desc[UR4][R8.64+0x200], R5 ;  /* 0x0002000508007986 */ /* 0x000fe8000c101904 */
[----:B------:R-:W-:Y:S04]  /*3e30*/  STG.E desc[UR4][R8.64+0x400], R7 ;  /* 0x0004000708007986 */ /* 0x000fe8000c101904 */
[----:B------:R-:W-:Y:S01]  /*3e40*/  STG.E desc[UR4][R8.64+0x600], R11 ;  /* 0x0006000b08007986 */ /* 0x000fe2000c101904 */
[----:B------:R-:W-:Y:S05]  /*3e50*/  EXIT ;  /* 0x000000000000794d */ /* 0x000fea0003800000 */
        .weak           $__internal_10_$__cuda_sm20_dblrcp_rn_slowpath_v3
        .type           $__internal_10_$__cuda_sm20_dblrcp_rn_slowpath_v3,@function
        .size           $__internal_10_$__cuda_sm20_dblrcp_rn_slowpath_v3,(.L_x_60598 - $__internal_10_$__cuda_sm20_dblrcp_rn_slowpath_v3)
$__internal_10_$__cuda_sm20_dblrcp_rn_slowpath_v3:
        /* <DEDUP_REMOVED lines=56> */
.L_x_3921:
        /* <DEDUP_REMOVED lines=33> */
.L_x_3919:
[----:B------:R-:W-:Y:S02]  /*43f0*/  LOP3.LUT R15, R13, 0x80000, RZ, 0xfc, !PT ;  /* 0x000800000d0f7812 */ /* 0x000fe400078efcff */
[----:B------:R-:W-:-:S07]  /*4400*/  MOV R14, R12 ;  /* 0x0000000c000e7202 */ /* 0x000fce0000000f00 */
.L_x_3920:
[----:B------:R-:W-:Y:S05]  /*4410*/  BSYNC.RECONVERGENT B0 ;  /* 0x0000000000007941 */ /* 0x000fea0003800200 */
.L_x_3918:
[----:B------:R-:W-:Y:S01]  /*4420*/  IMAD.MOV.U32 R12, RZ, RZ, R8 ;  /* 0x000000ffff0c7224 */ /* 0x000fe200078e0008 */
[----:B------:R-:W-:-:S04]  /*4430*/  MOV R13, 0x0 ;  /* 0x00000000000d7802 */ /* 0x000fc80000000f00 */
[----:B------:R-:W-:Y:S05]  /*4440*/  RET.REL.NODEC R12 `(_ZN2at6native29vectorized_elementwise_kernelILi2EZNS0_50_GLOBAL__N__2680c7bb_12_PowKernel_cu_7dd49032_317029pow_tensor_scalar_kernel_implIN3c104HalfES5_EEvRNS_18TensorIteratorBaseET0_EUlS5_E1_St5arrayIPcLm2EEEEviS8_T1_) ;  /* 0xffffffb80cec7950 */ /* 0x000fea0003c3ffff */
.L_x_3922:
        /* <DEDUP_REMOVED lines=11> */
.L_x_60598:


//--------------------- .text._ZN2at6native29vectorized_elementwise_kernelILi4EZNS0_50_GLOBAL__N__2680c7bb_12_PowKernel_cu_7dd49032_317029pow_tensor_scalar_kernel_implIN3c104HalfES5_EEvRNS_18TensorIteratorBaseET0_EUlS5_E1_St5arrayIPcLm2EEEEviS8_T1_ --------------------------
	.section	.text._ZN2at6native29vectorized_elementwise_kernelILi4EZNS0_50_GLOBAL__N__2680c7bb_12_PowKernel_cu_7dd49032_317029pow_tensor_scalar_kernel_implIN3c104HalfES5_EEvRNS_18TensorIteratorBaseET0_EUlS5_E1_St5arrayIPcLm2EEEEviS8_T1_,"ax",@progbits
	.align	128
        .global         _ZN2at6native29vectorized_elementwise_kernelILi4EZNS0_50_GLOBAL__N__2680c7bb_12_PowKernel_cu_7dd49032_317029pow_tensor_scalar_kernel_implIN3c104HalfES5_EEvRNS_18TensorIteratorBaseET0_EUlS5_E1_St5arrayIPcLm2EEEEviS8_T1_
        .type           _ZN2at6native29vectorized_elementwise_kernelILi4EZNS0_50_GLOBAL__N__2680c7bb_12_PowKernel_cu_7dd49032_317029pow_tensor_scalar_kernel_implIN3c104HalfES5_EEvRNS_18TensorIteratorBaseET0_EUlS5_E1_St5arrayIPcLm2EEEEviS8_T1_,@function
        .size           _ZN2at6native29vectorized_elementwise_kernelILi4EZNS0_50_GLOBAL__N__2680c7bb_12_PowKernel_cu_7dd49032_317029pow_tensor_scalar_kernel_implIN3c104HalfES5_EEvRNS_18TensorIteratorBaseET0_EUlS5_E1_St5arrayIPcLm2EEEEviS8_T1_,(.L_x_60599 - _ZN2at6native29vectorized_elementwise_kernelILi4EZNS0_50_GLOBAL__N__2680c7bb_12_PowKernel_cu_7dd49032_317029pow_tensor_scalar_kernel_implIN3c104HalfES5_EEvRNS_18TensorIteratorBaseET0_EUlS5_E1_St5arrayIPcLm2EEEEviS8_T1_)
        .other          _ZN2at6native29vectorized_elementwise_kernelILi4EZNS0_50_GLOBAL__N__2680c7bb_12_PowKernel_cu_7dd49032_317029pow_tensor_scalar_kernel_implIN3c104HalfES5_EEvRNS_18TensorIteratorBaseET0_EUlS5_E1_St5arrayIPcLm2EEEEviS8_T1_,@"STO_CUDA_ENTRY STV_DEFAULT"
_ZN2at6native29vectorized_elementwise_kernelILi4EZNS0_50_GLOBAL__N__2680c7bb_12_PowKernel_cu_7dd49032_317029pow_tensor_scalar_kernel_implIN3c104HalfES5_EEvRNS_18TensorIteratorBaseET0_EUlS5_E1_St5arrayIPcLm2EEEEviS8_T1_:
.text._ZN2at6native29vectorized_elementwise_kernelILi4EZNS0_50_GLOBAL__N__2680c7bb_12_PowKernel_cu_7dd49032_317029pow_tensor_scalar_kernel_implIN3c104HalfES5_EEvRNS_18TensorIteratorBaseET0_EUlS5_E1_St5arrayIPcLm2EEEEviS8_T1_:
        /* <DEDUP_REMOVED lines=106> */
[----:B------:R-:W-:Y:S05]  /*06a0*/  CALL.REL.NOINC `($__internal_11_$__cuda_sm20_dblrcp_rn_slowpath_v3) ;  /* 0x0000003400dc7944 */ /* 0x000fea0003c00000 */
.L_x_3927:
[----:B------:R-:W-:Y:S05]  /*06b0*/  BSYNC.RECONVERGENT B2 ;  /* 0x0000000000027941 */ /* 0x000fea0003800200 */
.L_x_3926:
        /* <DEDUP_REMOVED lines=10> */
.L_x_3925:
[----:B------:R-:W-:Y:S05]  /*0760*/  BSYNC.RECONVERGENT B1 ;  /* 0x0000000000017941 */ /* 0x000fea0003800200 */
.L_x_3924:
        /* <DEDUP_REMOVED lines=43> */
.L_x_3931:
[----:B------:R-:W-:Y:S05]  /*0a20*/  BSYNC.RECONVERGENT B2 ;  /* 0x0000000000027941 */ /* 0x000fea0003800200 */
.L_x_3930:
        /* <DEDUP_REMOVED lines=10> */
.L_x_3929:
[----:B------:R-:W-:Y:S05]  /*0ad0*/  BSYNC.RECONVERGENT B1 ;  /* 0x0000000000017941 */ /* 0x000fea0003800200 */
.L_x_3928:
        /* <DEDUP_REMOVED lines=43> */
.L_x_3935:
[----:B------:R-:W-:Y:S05]  /*0d90*/  BSYNC.RECONVERGENT B2 ;  /* 0x0000000000027941 */ /* 0x000fea0003800200 */
.L_x_3934:
        /* <DEDUP_REMOVED lines=10> */
.L_x_3933:
[----:B------:R-:W-:Y:S05]  /*0e40*/  BSYNC.RECONVERGENT B1 ;  /* 0x0000000000017941 */ /* 0x000fea0003800200 */
.L_x_3932:
        /* <DEDUP_REMOVED lines=43> */
.L_x_3939:
[----:B------:R-:W-:Y:S05]  /*1100*/  BSYNC.RECONVERGENT B2 ;  /* 0x0000000000027941 */ /* 0x000fea0003800200 */
.L_x_3938:
        /* <DEDUP_REMOVED lines=10> */
.L_x_3937:
[----:B------:R-:W-:Y:S05]  /*11b0*/  BSYNC.RECONVERGENT B1 ;  /* 0x0000000000017941 */ /* 0x000fea0003800200 */
.L_x_3936:
        /* <DEDUP_REMOVED lines=43> */
.L_x_3943:
[----:B------:R-:W-:Y:S05]  /*1470*/  BSYNC.RECONVERGENT B2 ;  /* 0x0000000000027941 */ /* 0x000fea0003800200 */
.L_x_3942:
        /* <DEDUP_REMOVED lines=10> */
.L_x_3941:
[----:B------:R-:W-:Y:S05]  /*1520*/  BSYNC.RECONVERGENT B1 ;  /* 0x0000000000017941 */ /* 0x000fea0003800200 */
.L_x_3940:
        /* <DEDUP_REMOVED lines=43> */
.L_x_3947:
[----:B------:R-:W-:Y:S05]  /*17e0*/  BSYNC.RECONVERGENT B2 ;  /* 0x0000000000027941 */ /* 0x000fea0003800200 */
.L_x_3946:
        /* <DEDUP_REMOVED lines=10> */
.L_x_3945:
[----:B------:R-:W-:Y:S05]  /*1890*/  BSYNC.RECONVERGENT B1 ;  /* 0x0000000000017941 */ /* 0x000fea0003800200 */
.L_x_3944:
        /* <DEDUP_REMOVED lines=43> */
.L_x_3951:
[----:B------:R-:W-:Y:S05]  /*1b50*/  BSYNC.RECONVERGENT B2 ;  /* 0x0000000000027941 */ /* 0x000fea0003800200 */
.L_x_3950:
        /* <DEDUP_REMOVED lines=10> */
.L_x_3949:
[----:B------:R-:W-:Y:S05]  /*1c00*/  BSYNC.RECONVERGENT B1 ;  /* 0x0000000000017941 */ /* 0x000fea0003800200 */
.L_x_3948:
        /* <DEDUP_REMOVED lines=42> */
[----:B------:R-:W-:Y:S05]  /*1eb0*/  CALL.REL.NOINC `($__internal_11_$__cuda_sm20_dblrcp_rn_slowpath_v3) ;  /* 0x0000001c00d87944 */ /* 0x000fea0003c00000 */
.L_x_3955:
[----:B------:R-:W-:Y:S05]  /*1ec0*/  BSYNC.RECONVERGENT B2 ;  /* 0x0000000000027941 */ /* 0x000fea0003800200 */
.L_x_3954:
        /* <DEDUP_REMOVED lines=10> */
.L_x_3953:
[----:B------:R-:W-:Y:S05]  /*1f70*/  BSYNC.RECONVERGENT B1 ;  /* 0x0000000000017941 */ /* 0x000fea0003800200 */
.L_x_3952:
        /* <DEDUP_REMOVED lines=16> */
.L_x_3958:
[----:B------:R-:W-:-:S13]  /*2080*/  ISETP.GE.U32.AND P0, PT, R6, R7, PT ;  /* 0x000000070600720c */ /* 0x000fda0003f06070 */
[----:B------:R-:W-:Y:S05]  /*2090*/  @P0 BRA `(.L_x_3960) ;  /* 0x0000000000300947 */ /* 0x000fea0003800000 */
[----:B0-----:R-:W0:Y:S01]  /*20a0*/  LDC.64 R2, c[0x0][0x390] ;  /* 0x0000e400ff027b82 */ /* 0x001e220000000a00 */
[----:B------:R-:W-:Y:S01]  /*20b0*/  IMAD.IADD R13, R9, 0x1, R6 ;  /* 0x00000001090d7824 */ /* 0x000fe200078e0206 */
[----:B------:R-:W-:-:S03]  /*20c0*/  IADD3 R6, PT, PT, R6, 0x80, RZ ;  /* 0x0000008006067810 */ /* 0x000fc60007ffe0ff */
[----:B0-----:R-:W-:-:S05]  /*20d0*/  IMAD.WIDE.U32 R2, R13, 0x2, R2 ;  /* 0x000000020d027825 */ /* 0x001fca00078e0002 */
[----:B------:R1:W-:Y:S02]  /*20e0*/  STG.E.U16 desc[UR4][R2.64], R11 ;  /* 0x0000000b02007986 */ /* 0x0003e4000c101504 */
.L_x_3959:
[----:B------:R-:W-:-:S13]  /*20f0*/  ISETP.GE.U32.AND P0, PT, R6, R7, PT ;  /* 0x000000070600720c */ /* 0x000fda0003f06070 */
[----:B------:R-:W-:Y:S05]  /*2100*/  @P0 BRA `(.L_x_3961) ;  /* 0x0000000000300947 */ /* 0x000fea0003800000 */
[----:B01----:R-:W0:Y:S01]  /*2110*/  LDC.64 R2, c[0x0][0x390] ;  /* 0x0000e400ff027b82 */ /* 0x003e220000000a00 */
[----:B------:R-:W-:Y:S01]  /*2120*/  IMAD.IADD R11, R9, 0x1, R6 ;  /* 0x00000001090b7824 */ /* 0x000fe200078e0206 */
[----:B------:R-:W-:-:S03]  /*2130*/  IADD3 R6, PT, PT, R6, 0x80, RZ ;  /* 0x0000008006067810 */ /* 0x000fc60007ffe0ff */
[----:B0-----:R-:W-:-:S05]  /*2140*/  IMAD.WIDE.U32 R2, R11, 0x2, R2 ;  /* 0x000000020b027825 */ /* 0x001fca00078e0002 */
[----:B------:R1:W-:Y:S02]  /*2150*/  STG.E.U16 desc[UR4][R2.64], R20 ;  /* 0x0000001402007986 */ /* 0x0003e4000c101504 */
.L_x_3960:
[----:B------:R-:W-:-:S13]  /*2160*/  ISETP.GE.U32.AND P0, PT, R6, R7, PT ;  /* 0x000000070600720c */ /* 0x000fda0003f06070 */
[----:B------:R-:W-:Y:S05]  /*2170*/  @P0 BRA `(.L_x_3962) ;  /* 0x0000000000340947 */ /* 0x000fea0003800000 */
[----:B01----:R-:W0:Y:S01]  /*2180*/  LDC.64 R2, c[0x0][0x390] ;  /* 0x0000e400ff027b82 */ /* 0x003e220000000a00 */
[----:B------:R-:W-:Y:S01]  /*2190*/  IMAD.IADD R11, R9, 0x1, R6 ;  /* 0x00000001090b7824 */ /* 0x000fe200078e0206 */
[----:B------:R-:W-:-:S03]  /*21a0*/  IADD3 R6, PT, PT, R6, 0x80, RZ ;  /* 0x0000008006067810 */ /* 0x000fc60007ffe0ff */
[----:B0-----:R-:W-:-:S05]  /*21b0*/  IMAD.WIDE.U32 R2, R11, 0x2, R2 ;  /* 0x000000020b027825 */ /* 0x001fca00078e0002 */
[----:B------:R2:W-:Y:S02]  /*21c0*/  STG.E.U16 desc[UR4][R2.64], R21 ;  /* 0x0000001502007986 */ /* 0x0005e4000c101504 */
.L_x_3961:
        /* <DEDUP_REMOVED lines=8> */
.L_x_3962:
[----:B------:R-:W-:Y:S05]  /*2250*/  BSYNC.RELIABLE B1 ;  /* 0x0000000000017941 */ /* 0x000fea0003800100 */
.L_x_3957:
[----:B------:R-:W-:-:S13]  /*2260*/  ISETP.GE.U32.AND P0, PT, R6, R7, PT ;  /* 0x000000070600720c */ /* 0x000fda0003f06070 */
[----:B012---:R-:W0:Y:S01]  /*2270*/  @!P0 LDC.64 R2, c[0x0][0x390] ;  /* 0x0000e400ff028b82 */ /* 0x007e220000000a00 */
[----:B------:R-:W-:Y:S01]  /*2280*/  @!P0 IMAD.IADD R11, R9, 0x1, R6 ;  /* 0x00000001090b8824 */ /* 0x000fe200078e0206 */
[----:B------:R-:W-:-:S03]  /*2290*/  @!P0 IADD3 R6, PT, PT, R6, 0x80, RZ ;  /* 0x0000008006068810 */ /* 0x000fc60007ffe0ff */
[----:B0-----:R-:W-:-:S05]  /*22a0*/  @!P0 IMAD.WIDE.U32 R2, R11, 0x2, R2 ;  /* 0x000000020b028825 */ /* 0x001fca00078e0002 */
[----:B------:R3:W-:Y:S02]  /*22b0*/  @!P0 STG.E.U16 desc[UR4][R2.64], R5 ;  /* 0x0000000502008986 */ /* 0x0007e4000c101504 */
.L_x_3963:
[----:B------:R-:W-:Y:S05]  /*22c0*/  BSYNC.RECONVERGENT B0 ;  /* 0x0000000000007941 */ /* 0x000fea0003800200 */
.L_x_3956:
        /* <DEDUP_REMOVED lines=8> */
.L_x_3923:
[----:B------:R-:W0:Y:S01]  /*2350*/  S2R R0, SR_TID.X ;  /* 0x0000000000007919 */ /* 0x000e220000002100 */
[----:B------:R-:W1:Y:S02]  /*2360*/  LDC.64 R2, c[0x0][0x398] ;  /* 0x0000e600ff027b82 */ /* 0x000e640000000a00 */
[----:B-1----:R-:W-:-:S04]  /*2370*/  IMAD.WIDE.U32 R2, R9, 0x2, R2 ;  /* 0x0000000209027825 */ /* 0x002fc800078e0002 */
[----:B0-----:R-:W-:-:S05]  /*2380*/  IMAD.WIDE.U32 R6, R0, 0x8, R2 ;  /* 0x0000000800067825 */ /* 0x001fca00078e0002 */
[----:B------:R-:W2:Y:S01]  /*2390*/  LDG.E.64 R2, desc[UR4][R6.64] ;  /* 0x0000000406027981 */ /* 0x000ea2000c1e1b00 */
[----:B------:R-:W-:Y:S03]  /*23a0*/  BSSY.RECONVERGENT B1, `(.L_x_3964) ;  /* 0x0000028000017945 */ /* 0x000fe60003800200 */
[----:B------:R0:W5:Y:S01]  /*23b0*/  LDG.E.64 R4, desc[UR4][R6.64+0x400] ;  /* 0x0004000406047981 */ /* 0x000162000c1e1b00 */
        /* <DEDUP_REMOVED lines=37> */
[----:B-----5:R-:W-:Y:S05]  /*2610*/  CALL.REL.NOINC `($__internal_11_$__cuda_sm20_dblrcp_rn_slowpath_v3) ;  /* 0x0000001800007944 */ /* 0x020fea0003c00000 */
.L_x_3965:
[----:B------:R-:W-:Y:S05]  /*2620*/  BSYNC.RECONVERGENT B1 ;  /* 0x0000000000017941 */ /* 0x000fea0003800200 */
.L_x_3964:
        /* <DEDUP_REMOVED lines=51> */
.L_x_3967:
[----:B------:R-:W-:Y:S05]  /*2960*/  BSYNC.RECONVERGENT B1 ;  /* 0x0000000000017941 */ /* 0x000fea0003800200 */
.L_x_3966:
        /* <DEDUP_REMOVED lines=51> */
.L_x_3969:
[----:B------:R-:W-:Y:S05]  /*2ca0*/  BSYNC.RECONVERGENT B1 ;  /* 0x0000000000017941 */ /* 0x000fea0003800200 */
.L_x_3968:
[----:B------:R-:W-:Y:S01]  /*2cb0*/  HADD2.F32 R3, -RZ, R3.H1_H1 ;  /* 0x30000003ff037230 */ /* 0x000fe20000004100 */
        /* <DEDUP_REMOVED lines=8> */
[----:B------:R-:W-:Y:S01]  /*2d40*/  FMUL.FTZ R3, R3, R3 ;  /* 0x0000000303037220 */ /* 0x000fe20000410000 */
[----:B------:R-:W-:Y:S01]  /*2d50*/  BSSY.RECONVERGENT B1, `(.L_x_3970) ;  /* 0x0000029000017945 */ /* 0x000fe20003800200 */
[----:B0-----:R-:W-:-:S03]  /*2d60*/  @!P0 FMUL R6, R6, 1.175494350822287508e-38 ;  /* 0x0080000006068820 */ /* 0x001fc60000400000 */
        /* <DEDUP_REMOVED lines=39> */
.L_x_3971:
[----:B------:R-:W-:Y:S05]  /*2fe0*/  BSYNC.RECONVERGENT B1 ;  /* 0x0000000000017941 */ /* 0x000fea0003800200 */
.L_x_3970:
        /* <DEDUP_REMOVED lines=51> */
.L_x_3973:
[----:B------:R-:W-:Y:S05]  /*3320*/  BSYNC.RECONVERGENT B1 ;  /* 0x0000000000017941 */ /* 0x000fea0003800200 */
.L_x_3972:
[----:B------:R-:W-:Y:S01]  /*3330*/  HADD2.F32 R4, -RZ, R4.H1_H1 ;  /* 0x30000004ff047230 */ /* 0x000fe20000004100 */
        /* <DEDUP_REMOVED lines=50> */
.L_x_3975:
[----:B------:R-:W-:Y:S05]  /*3660*/  BSYNC.RECONVERGENT B1 ;  /* 0x0000000000017941 */ /* 0x000fea0003800200 */
.L_x_3974:
[----:B------:R-:W-:Y:S01]  /*3670*/  HADD2.F32 R8, -RZ, R5.H0_H0 ;  /* 0x20000005ff087230 */ /* 0x000fe20000004100 */
        /* <DEDUP_REMOVED lines=50> */
.L_x_3977:
[----:B------:R-:W-:Y:S05]  /*39a0*/  BSYNC.RECONVERGENT B1 ;  /* 0x0000000000017941 */ /* 0x000fea0003800200 */
.L_x_3976:
        /* <DEDUP_REMOVED lines=51> */
.L_x_3979:
[----:B------:R-:W-:Y:S05]  /*3ce0*/  BSYNC.RECONVERGENT B1 ;  /* 0x0000000000017941 */ /* 0x000fea0003800200 */
.L_x_3978:
        /* <DEDUP_REMOVED lines=16> */
[----:B------:R-:W-:Y:S04]  /*3df0*/  STG.E.64 desc[UR4][R8.64], R2 ;  /* 0x0000000208007986 */ /* 0x000fe8000c101b04 */
[----:B------:R-:W-:Y:S01]  /*3e00*/  STG.E.64 desc[UR4][R8.64+0x400], R4 ;  /* 0x0004000408007986 */ /* 0x000fe2000c101b04 */
[----:B------:R-:W-:Y:S05]  /*3e10*/  EXIT ;  /* 0x000000000000794d */ /* 0x000fea0003800000 */
        .weak           $__internal_11_$__cuda_sm20_dblrcp_rn_slowpath_v3
        .type           $__internal_11_$__cuda_sm20_dblrcp_rn_slowpath_v3,@function
        .size           $__internal_11_$__cuda_sm20_dblrcp_rn_slowpath_v3,(.L_x_60599 - $__internal_11_$__cuda_sm20_dblrcp_rn_slowpath_v3)
$__internal_11_$__cuda_sm20_dblrcp_rn_slowpath_v3:
        /* <DEDUP_REMOVED lines=56> */
.L_x_3983:
        /* <DEDUP_REMOVED lines=33> */
.L_x_3981:
[----:B------:R-:W-:Y:S02]  /*43b0*/  LOP3.LUT R15, R13, 0x80000, RZ, 0xfc, !PT ;  /* 0x000800000d0f7812 */ /* 0x000fe400078efcff */
[----:B------:R-:W-:-:S07]  /*43c0*/  MOV R14, R12 ;  /* 0x0000000c000e7202 */ /* 0x000fce0000000f00 */
.L_x_3982:
[----:B------:R-:W-:Y:S05]  /*43d0*/  BSYNC.RECONVERGENT B0 ;  /* 0x0000000000007941 */ /* 0x000fea0003800200 */
.L_x_3980:
[----:B------:R-:W-:Y:S01]  /*43e0*/  IMAD.MOV.U32 R12, RZ, RZ, R8 ;  /* 0x000000ffff0c7224 */ /* 0x000fe200078e0008 */
[----:B------:R-:W-:-:S04]  /*43f0*/  MOV R13, 0x0 ;  /* 0x00000000000d7802 */ /* 0x000fc80000000f00 */
[----:B------:R-:W-:Y:S05]  /*4400*/  RET.REL.NODEC R12 `(_ZN2at6native29vectorized_elementwise_kernelILi4EZNS0_50_GLOBAL__N__2680c7bb_12_PowKernel_cu_7dd49032_317029pow_tensor_scalar_kernel_implIN3c104HalfES5_EEvRNS_18TensorIteratorBaseET0_EUlS5_E1_St5arrayIPcLm2EEEEviS8_T1_) ;  /* 0xffffffb80cfc7950 */ /* 0x000fea0003c3ffff */
.L_x_3984:
        /* <DEDUP_REMOVED lines=15> */
.L_x_60599:


//--------------------- .text._ZN2at6native29vectorized_elementwise_kernelILi8EZNS0_50_GLOBAL__N__2680c7bb_12_PowKernel_cu_7dd49032_317029pow_tensor_scalar_kernel_implIN3c104HalfES5_EEvRNS_18TensorIteratorBaseET0_EUlS5_E1_St5arrayIPcLm2EEEEviS8_T1_ --------------------------
	.section	.text._ZN2at6native29vectorized_elementwise_kernelILi8EZNS0_50_GLOBAL__N__2680c7bb_12_PowKernel_cu_7dd49032_317029pow_tensor_scalar_kernel_implIN3c104HalfES5_EEvRNS_18TensorIteratorBaseET0_EUlS5_E1_St5arrayIPcLm2EEEEviS8_T1_,"ax",@progbits
	.align	128
        .global         _ZN2at6native29vectorized_elementwise_kernelILi8EZNS0_50_GLOBAL__N__2680c7bb_12_PowKernel_cu_7dd49032_317029pow_tensor_scalar_kernel_implIN3c104HalfES5_EEvRNS_18TensorIteratorBaseET0_EUlS5_E1_St5arrayIPcLm2EEEEviS8_T1_
        .type           _ZN2at6native29vectorized_elementwise_kernelILi8EZNS0_50_GLOBAL__N__2680c7bb_12_PowKernel_cu_7dd49032_317029pow_tensor_scalar_kernel_implIN3c104HalfES5_EEvRNS_18TensorIteratorBaseET0_EUlS5_E1_St5arrayIPcLm2EEEEviS8_T1_,@function
        .size           _ZN2at6native29vectorized_elementwise_kernelILi8EZNS0_50_GLOBAL__N__2680c7bb_12_PowKernel_cu_7dd49032_317029pow_tensor_scalar_kernel_implIN3c104HalfES5_EEvRNS_18TensorIteratorBaseET0_EUlS5_E1_St5arrayIPcLm2EEEEviS8_T1_,(.L_x_60743 - _ZN2at6native29vectorized_elementwise_kernelILi8EZNS0_50_GLOBAL__N__2680c7bb_12_PowKernel_cu_7dd49032_317029pow_tensor_scalar_kernel_implIN3c104HalfES5_EEvRNS_18TensorIteratorBaseET0_EUlS5_E1_St5arrayIPcLm2EEEEviS8_T1_)
        .other          _ZN2at6native29vectorized_elementwise_kernelILi8EZNS0_50_GLOBAL__N__2680c7bb_12_PowKernel_cu_7dd49032_317029pow_tensor_scalar_kernel_implIN3c104HalfES5_EEvRNS_18TensorIteratorBaseET0_EUlS5_E1_St5arrayIPcLm2EEEEviS8_T1_,@"STO_CUDA_ENTRY STV_DEFAULT"
_ZN2at6native29vectorized_elementwise_kernelILi8EZNS0_50_GLOBAL__N__2680c7bb_12_PowKernel_cu_7dd49032_317029pow_tensor_scalar_kernel_implIN3c104HalfES5_EEvRNS_18TensorIteratorBaseET0_EUlS5_E1_St5arrayIPcLm2EEEEviS8_T1_:
.text._ZN2at6native29vectorized_elementwise_kernelILi8EZNS0_50_GLOBAL__N__2680c7bb_12_PowKernel_cu_7dd49032_317029pow_tensor_scalar_kernel_implIN3c104HalfES5_EEvRNS_18TensorIteratorBaseET0_EUlS5_E1_St5arrayIPcLm2EEEEviS8_T1_:
[----:B------:R-:W-:Y:S01]  /*0000*/  LDC R1, c[0x0][0x37c] ;  /* 0x0000df00ff017b82 */ /* 0x000fe20000000800 */
[----:B------:R-:W-:Y:S05]  /*0010*/  EXIT ;  /* 0x000000000000794d */ /* 0x000fea0003800000 */
.L_x_3985:
        /* <DEDUP_REMOVED lines=14> */
.L_x_60743:


//--------------------- .text._ZN2at6native18elementwise_kernelILi128ELi4EZNS0_15gpu_kernel_implIZNS0_50_GLOBAL__N__2680c7bb_12_PowKernel_cu_7dd49032_317029pow_tensor_scalar_kernel_implIN3c104HalfES6_EEvRNS_18TensorIteratorBaseET0_EUlS6_E0_EEvS8_RKT_EUliE_EEviT1_ --------------------------
	.section	.text._ZN2at6native18elementwise_kernelILi128ELi4EZNS0_15gpu_kernel_implIZNS0_50_GLOBAL__N__2680c7bb_12_PowKernel_cu_7dd49032_317029pow_tensor_scalar_kernel_implIN3c104HalfES6_EEvRNS_18TensorIteratorBaseET0_EUlS6_E0_EEvS8_RKT_EUliE_EEviT1_,"ax",@progbits
	.align	128
        .global         _ZN2at6native18elementwise_kernelILi128ELi4EZNS0_15gpu_kernel_implIZNS0_50_GLOBAL__N__2680c7bb_12_PowKernel_cu_7dd49032_317029pow_tensor_scalar_kernel_implIN3c104HalfES6_EEvRNS_18TensorIteratorBaseET0_EUlS6_E0_EEvS8_RKT_EUliE_EEviT1_
        .type           _ZN2at6native18elementwise_kernelILi128ELi4EZNS0_15gpu_kernel_implIZNS0_50_GLOBAL__N__2680c7bb_12_PowKernel_cu_7dd49032_317029pow_tensor_scalar_kernel_implIN3c104HalfES6_EEvRNS_18TensorIteratorBaseET0_EUlS6_E0_EEvS8_RKT_EUliE_EEviT1_,@function
        .size           _ZN2at6native18elementwise_kernelILi128ELi4EZNS0_15gpu_kernel_implIZNS0_50_GLOBAL__N__2680c7bb_12_PowKernel_cu_7dd49032_317029pow_tensor_scalar_kernel_implIN3c104HalfES6_EEvRNS_18TensorIteratorBaseET0_EUlS6_E0_EEvS8_RKT_EUliE_EEviT1_,(.L_x_60744 - _ZN2at6native18elementwise_kernelILi128ELi4EZNS0_15gpu_kernel_implIZNS0_50_GLOBAL__N__2680c7bb_12_PowKernel_cu_7dd49032_317029pow_tensor_scalar_kernel_implIN3c104HalfES6_EEvRNS_18TensorIteratorBaseET0_EUlS6_E0_EEvS8_RKT_EUliE_EEviT1_)
        .other          _ZN2at6native18elementwise_kernelILi128ELi4EZNS0_15gpu_kernel_implIZNS0_50_GLOBAL__N__2680c7bb_12_PowKernel_cu_7dd49032_317029pow_tensor_scalar_kernel_implIN3c104HalfES6_EEvRNS_18TensorIteratorBaseET0_EUlS6_E0_EEvS8_RKT_EUliE_EEviT1_,@"STO_CUDA_ENTRY STV_DEFAULT"
_ZN2at6native18elementwise_kernelILi128ELi4EZNS0_15gpu_kernel_implIZNS0_50_GLOBAL__N__2680c7bb_12_PowKernel_cu_7dd49032_317029pow_tensor_scalar_kernel_implIN3c104HalfES6_EEvRNS_18TensorIteratorBaseET0_EUlS6_E0_EEvS8_RKT_EUliE_EEviT1_:
.text._ZN2at6native18elementwise_kernelILi128ELi4EZNS0_15gpu_kernel_implIZNS0_50_GLOBAL__N__2680c7bb_12_PowKernel_cu_7dd49032_317029pow_tensor_scalar_kernel_implIN3c104HalfES6_EEvRNS_18TensorIteratorBaseET0_EUlS6_E0_EEvS8_RKT_EUliE_EEviT1_:
        /* <DEDUP_REMOVED lines=319> */
.L_x_3988:
        /* <DEDUP_REMOVED lines=18> */
.L_x_3992:
[----:B------:R-:W2:Y:S02]  /*1510*/  LDG.E.U8 R2, desc[UR36][R2.64] ;  /* 0x0000002402027981 */ /* 0x000ea4000c1e1100 */
[----:B--2---:R-:W-:-:S04]  /*1520*/  I2FP.F32.U32 R0, R2 ;  /* 0x0000000200007245 */ /* 0x004fc80000201000 */
[----:B------:R-:W-:Y:S01]  /*1530*/  F2FP.F16.F32.PACK_AB R0, RZ, R0 ;  /* 0x00000000ff00723e */ /* 0x000fe200000000ff */
[----:B------:R-:W-:Y:S06]  /*1540*/  BRA `(.L_x_3994) ;  /* 0x0000000c009c7947 */ /* 0x000fec0003800000 */
.L_x_3991:
        /* <DEDUP_REMOVED lines=10> */
.L_x_3996:
[----:B------:R-:W2:Y:S02]  /*15f0*/  LDG.E R2, desc[UR36][R2.64] ;  /* 0x0000002402027981 */ /* 0x000ea4000c1e1900 */
[----:B--2---:R-:W-:-:S04]  /*1600*/  I2FP.F32.S32 R0, R2 ;  /* 0x0000000200007245 */ /* 0x004fc80000201400 */
[----:B------:R-:W-:Y:S01]  /*1610*/  F2FP.F16.F32.PACK_AB R0, RZ, R0 ;  /* 0x00000000ff00723e */ /* 0x000fe200000000ff */
[----:B------:R-:W-:Y:S06]  /*1620*/  BRA `(.L_x_3994) ;  /* 0x0000000c00647947 */ /* 0x000fec0003800000 */
.L_x_3995:
[----:B------:R-:W2:Y:S02]  /*1630*/  LDG.E.U16 R2, desc[UR36][R2.64] ;  /* 0x0000002402027981 */ /* 0x000ea4000c1e1500 */
[----:B--2---:R-:W0:Y:S02]  /*1640*/  I2F.S16 R0, R2 ;  /* 0x0000000200007306 */ /* 0x004e240000101400 */
[----:B0-----:R-:W-:Y:S01]  /*1650*/  F2FP.F16.F32.PACK_AB R0, RZ, R0 ;  /* 0x00000000ff00723e */ /* 0x001fe200000000ff */
[----:B------:R-:W-:Y:S06]  /*1660*/  BRA `(.L_x_3994) ;  /* 0x0000000c00547947 */ /* 0x000fec0003800000 */
.L_x_3990:
        /* <DEDUP_REMOVED lines=9> */
.L_x_3998:
[----:B------:R0:W5:Y:S01]  /*1700*/  LDG.E.U16 R0, desc[UR36][R2.64] ;  /* 0x0000002402007981 */ /* 0x000162000c1e1500 */
[----:B------:R-:W-:Y:S05]  /*1710*/  BRA `(.L_x_3994) ;  /* 0x0000000c00287947 */ /* 0x000fea0003800000 */
.L_x_3997:
        /* <DEDUP_REMOVED lines=9> */
.L_x_4000:
[----:B------:R1:W5:Y:S01]  /*17b0*/  LDG.E.U16 R0, desc[UR36][R2.64] ;  /* 0x0000002402007981 */ /* 0x000362000c1e1500 */
[----:B------:R-:W-:Y:S05]  /*17c0*/  BRA `(.L_x_3994) ;  /* 0x0000000800fc7947 */ /* 0x000fea0003800000 */
.L_x_3999:
        /* <DEDUP_REMOVED lines=12> */
.L_x_3989:
        /* <DEDUP_REMOVED lines=13> */
.L_x_4003:
        /* <DEDUP_REMOVED lines=12> */
.L_x_4002:
        /* <DEDUP_REMOVED lines=27> */
.L_x_4005:
        /* <DEDUP_REMOVED lines=13> */
.L_x_4004:
[----:B------:R-:W2:Y:S02]  /*1ca0*/  LDG.E.U16 R0, desc[UR36][R2.64] ;  /* 0x0000002402007981 */ /* 0x000ea4000c1e1500 */
[----:B--2---:R-:W-:-:S04]  /*1cb0*/  SHF.L.U32 R0, R0, 0x10, RZ ;  /* 0x0000001000007819 */ /* 0x004fc800000006ff */
[----:B------:R-:W-:Y:S01]  /*1cc0*/  F2FP.F16.F32.PACK_AB R0, RZ, R0 ;  /* 0x00000000ff00723e */ /* 0x000fe200000000ff */
[----:B------:R-:W-:Y:S06]  /*1cd0*/  BRA `(.L_x_3994) ;  /* 0x0000000400b87947 */ /* 0x000fec0003800000 */
.L_x_4001:
        /* <DEDUP_REMOVED lines=12> */
.L_x_4008:
        /* <DEDUP_REMOVED lines=21> */
.L_x_4012:
[----:B------:R-:W-:Y:S05]  /*1ef0*/  BSYNC.RECONVERGENT B1 ;  /* 0x0000000000017941 */ /* 0x000fea0003800200 */
.L_x_4011:
[----:B------:R-:W-:Y:S01]  /*1f00*/  IMAD.SHL.U32 R0, R0, 0x100000, RZ ;  /* 0x0010000000007824 */ /* 0x000fe200078e00ff */
[----:B------:R-:W-:-:S04]  /*1f10*/  LEA R2, R2, 0x3b800000, 0x17 ;  /* 0x3b80000002027811 */ /* 0x000fc800078eb8ff */
[----:B------:R-:W-:-:S07]  /*1f20*/  LOP3.LUT R0, R2, R0, R7, 0xfe, !PT ;  /* 0x0000000002007212 */ /* 0x000fce00078efe07 */
.L_x_4010:
[----:B------:R-:W-:Y:S05]  /*1f30*/  BSYNC.RECONVERGENT B0 ;  /* 0x0000000000007941 */ /* 0x000fea0003800200 */
.L_x_4009:
[----:B------:R-:W-:Y:S01]  /*1f40*/  F2FP.F16.F32.PACK_AB R0, RZ, R0 ;  /* 0x00000000ff00723e */ /* 0x000fe200000000ff */
[----:B------:R-:W-:Y:S06]  /*1f50*/  BRA `(.L_x_3994) ;  /* 0x0000000400187947 */ /* 0x000fec0003800000 */
.L_x_4007:
        /* <DEDUP_REMOVED lines=21> */
.L_x_4016:
[----:B------:R-:W-:Y:S05]  /*20b0*/  BSYNC.RECONVERGENT B1 ;  /* 0x0000000000017941 */ /* 0x000fea0003800200 */
.L_x_4015:
[----:B------:R-:W-:Y:S01]  /*20c0*/  IMAD.SHL.U32 R0, R0, 0x200000, RZ ;  /* 0x0020000000007824 */ /* 0x000fe200078e00ff */
[----:B------:R-:W-:-:S04]  /*20d0*/  LEA R2, R2, 0x37800000, 0x17 ;  /* 0x3780000002027811 */ /* 0x000fc800078eb8ff */
[----:B------:R-:W-:-:S07]  /*20e0*/  LOP3.LUT R0, R2, R0, R7, 0xfe, !PT ;  /* 0x0000000002007212 */ /* 0x000fce00078efe07 */
.L_x_4014:
[----:B------:R-:W-:Y:S05]  /*20f0*/  BSYNC.RECONVERGENT B0 ;  /* 0x0000000000007941 */ /* 0x000fea0003800200 */
.L_x_4013:
[----:B------:R-:W-:Y:S01]  /*2100*/  F2FP.F16.F32.PACK_AB R0, RZ, R0 ;  /* 0x00000000ff00723e */ /* 0x000fe200000000ff */
[----:B------:R-:W-:Y:S06]  /*2110*/  BRA `(.L_x_3994) ;  /* 0x0000000000a87947 */ /* 0x000fec0003800000 */
.L_x_4006:
[----:B------:R-:W-:-:S09]  /*2120*/  UISETP.NE.AND UP0, UPT, UR4, 0x1c, UPT ;  /* 0x0000001c0400788c */ /* 0x000fd2000bf05270 */
[----:B------:R-:W-:Y:S05]  /*2130*/  BRA.U !UP0, `(.L_x_4017) ;  /* 0x0000000108947547 */ /* 0x000fea000b800000 */
[----:B------:R-:W-:-:S09]  /*2140*/  UISETP.NE.AND UP0, UPT, UR4, 0x1d, UPT ;  /* 0x0000001d0400788c */ /* 0x000fd2000bf05270 */
[----:B------:R-:W-:Y:S05]  /*2150*/  BRA.U !UP0, `(.L_x_4018) ;  /* 0x00000001087c7547 */ /* 0x000fea000b800000 */
[----:B------:R-:W-:-:S09]  /*2160*/  UISETP.NE.AND UP0, UPT, UR4, 0x2c, UPT ;  /* 0x0000002c0400788c */ /* 0x000fd2000bf05270 */
[----:B------:R-:W-:Y:S05]  /*2170*/  BRA.U !UP0, `(.L_x_4019) ;  /* 0x0000000108487547 */ /* 0x000fea000b800000 */
.L_x_3993:
        /* <DEDUP_REMOVED lines=16> */
.L_x_4020:
[----:B------:R-:W-:Y:S01]  /*2280*/  PRMT R0, RZ, 0x7610, R0 ;  /* 0x00007610ff007816 */ /* 0x000fe20000000000 */
[----:B------:R-:W-:Y:S06]  /*2290*/  BRA `(.L_x_3994) ;  /* 0x0000000000487947 */ /* 0x000fec0003800000 */
.L_x_4019:
        /* <DEDUP_REMOVED lines=8> */
.L_x_4022:
[----:B------:R-:W-:Y:S05]  /*2320*/  BSYNC.RECONVERGENT B0 ;  /* 0x0000000000007941 */ /* 0x000fea0003800200 */
.L_x_4021:
[----:B------:R-:W-:Y:S01]  /*2330*/  F2FP.F16.F32.PACK_AB R0, RZ, R0 ;  /* 0x00000000ff00723e */ /* 0x000fe200000000ff */
[----:B------:R-:W-:Y:S06]  /*2340*/  BRA `(.L_x_3994) ;  /* 0x00000000001c7947 */ /* 0x000fec0003800000 */
.L_x_4018:
[----:B------:R-:W2:Y:S02]  /*2350*/  LDG.E.64 R2, desc[UR36][R2.64] ;  /* 0x0000002402027981 */ /* 0x000ea4000c1e1b00 */
[----:B--2---:R-:W0:Y:S02]  /*2360*/  I2F.U64 R0, R2 ;  /* 0x0000000200007312 */ /* 0x004e240000301000 */
[----:B0-----:R-:W-:Y:S01]  /*2370*/  F2FP.F16.F32.PACK_AB R0, RZ, R0 ;  /* 0x00000000ff00723e */ /* 0x001fe200000000ff */
[----:B------:R-:W-:Y:S06]  /*2380*/  BRA `(.L_x_3994) ;  /* 0x00000000000c7947 */ /* 0x000fec0003800000 */
.L_x_4017:
[----:B------:R-:W2:Y:S02]  /*2390*/  LDG.E R2, desc[UR36][R2.64] ;  /* 0x0000002402027981 */ /* 0x000ea4000c1e1900 */
[----:B--2---:R-:W-:-:S04]  /*23a0*/  I2FP.F32.U32 R0, R2 ;  /* 0x0000000200007245 */ /* 0x004fc80000201000 */
[----:B------:R-:W-:-:S07]  /*23b0*/  F2FP.F16.F32.PACK_AB R0, RZ, R0 ;  /* 0x00000000ff00723e */ /* 0x000fce00000000ff */
.L_x_3994:
[----:B-----5:R-:W-:Y:S01]  /*23c0*/  HADD2.F32 R0, -RZ, R0.H0_H0 ;  /* 0x20000000ff007230 */ /* 0x020fe20000004100 */
[----:B------:R-:W2:Y:S04]  /*23d0*/  LDCU.64 UR6, c[0x0][0x580] ;  /* 0x0000b000ff0677ac */ /* 0x000ea80008000a00 */
[----:B01----:R-:W-:Y:S01]  /*23e0*/  FMUL.FTZ R2, R0, R0 ;  /* 0x0000000000027220 */ /* 0x003fe20000410000 */
[----:B------:R-:W-:-:S04]  /*23f0*/  UPRMT UR4, UR41, 0x9910, URZ ;  /* 0x0000991029047896 */ /* 0x000fc800080000ff */
[----:B------:R-:W-:Y:S01]  /*2400*/  F2FP.F16.F32.PACK_AB R2, RZ, R2 ;  /* 0x00000002ff02723e */ /* 0x000fe200000000ff */
[----:B------:R-:W-:-:S04]  /*2410*/  UISETP.GT.AND UP0, UPT, UR4, 0x9, UPT ;  /* 0x000000090400788c */ /* 0x000fc8000bf04270 */
[----:B------:R-:W-:Y:S01]  /*2420*/  HADD2.F32 R3, -RZ, R2.H0_H0 ;  /* 0x20000002ff037230 */ /* 0x000fe20000004100 */
[----:B--2---:R-:W-:-:S04]  /*2430*/  IADD3 R2, P0, PT, R16, UR6, RZ ;  /* 0x0000000610027c10 */ /* 0x004fc8000ff1e0ff */
[----:B------:R-:W-:Y:S01]  /*2440*/  FMUL.FTZ R0, R0, R3 ;  /* 0x0000000300007220 */ /* 0x000fe20000410000 */
[----:B------:R-:W-:-:S04]  /*2450*/  IMAD.X R3, RZ, RZ, UR7, P0 ;  /* 0x00000007ff037e24 */ /* 0x000fc800080e06ff */
        /* <DEDUP_REMOVED lines=14> */
.L_x_4026:
[----:B------:R-:W-:-:S06]  /*2540*/  HADD2.F32 R5, -RZ, R0.H0_H0 ;  /* 0x20000000ff057230 */ /* 0x000fcc0000004100 */
[----:B------:R-:W0:Y:S02]  /*2550*/  F2I.S64.TRUNC R4, R5 ;  /* 0x0000000500047311 */ /* 0x000e24000020d900 */
[----:B0-----:R3:W-:Y:S01]  /*2560*/  STG.E.U8 desc[UR36][R2.64], R4 ;  /* 0x0000000402007986 */ /* 0x0017e2000c101124 */
[----:B------:R-:W-:Y:S05]  /*2570*/  BRA `(.L_x_4028) ;  /* 0x0000000c00707947 */ /* 0x000fea0003800000 */
.L_x_4025:
        /* <DEDUP_REMOVED lines=10> */
.L_x_4030:
[----:B------:R-:W-:-:S04]  /*2620*/  HADD2.F32 R0, -RZ, R0.H0_H0 ;  /* 0x20000000ff007230 */ /* 0x000fc80000004100 */
[----:B------:R-:W0:Y:S02]  /*2630*/  F2I.FTZ.TRUNC.NTZ R5, R0 ;  /* 0x0000000000057305 */ /* 0x000e24000021f100 */
[----:B0-----:R1:W-:Y:S01]  /*2640*/  STG.E desc[UR36][R2.64], R5 ;  /* 0x0000000502007986 */ /* 0x0013e2000c101924 */
[----:B------:R-:W-:Y:S05]  /*2650*/  BRA `(.L_x_4028) ;  /* 0x0000000c00387947 */ /* 0x000fea0003800000 */
.L_x_4029:
[----:B------:R-:W-:-:S04]  /*2660*/  HADD2.F32 R0, -RZ, R0.H0_H0 ;  /* 0x20000000ff007230 */ /* 0x000fc80000004100 */
[----:B------:R-:W0:Y:S02]  /*2670*/  F2I.FTZ.TRUNC.NTZ R5, R0 ;  /* 0x0000000000057305 */ /* 0x000e24000021f100 */
[----:B0-----:R2:W-:Y:S01]  /*2680*/  STG.E.U16 desc[UR36][R2.64], R5 ;  /* 0x0000000502007986 */ /* 0x0015e2000c101524 */
[----:B------:R-:W-:Y:S05]  /*2690*/  BRA `(.L_x_4028) ;  /* 0x0000000c00287947 */ /* 0x000fea0003800000 */
.L_x_4024:
        /* <DEDUP_REMOVED lines=9> */
.L_x_4032:
[----:B------:R0:W-:Y:S01]  /*2730*/  STG.E.U16 desc[UR36][R2.64], R0 ;  /* 0x0000000002007986 */ /* 0x0001e2000c101524 */
[----:B------:R-:W-:Y:S05]  /*2740*/  BRA `(.L_x_4028) ;  /* 0x0000000800fc7947 */ /* 0x000fea0003800000 */
.L_x_4031:
        /* <DEDUP_REMOVED lines=10> */
.L_x_4034:
[----:B------:R-:W-:-:S05]  /*27f0*/  HADD2.F32 R0, -RZ, R0.H0_H0 ;  /* 0x20000000ff007230 */ /* 0x000fca0000004100 */
[----:B------:R-:W-:-:S04]  /*2800*/  F2FP.F16.F32.PACK_AB R0, RZ, R0 ;  /* 0x00000000ff00723e */ /* 0x000fc800000000ff */
[----:B------:R-:W-:-:S05]  /*2810*/  PRMT R0, R0, 0x5410, RZ ;  /* 0x0000541000007816 */ /* 0x000fca00000000ff */
[----:B------:R0:W-:Y:S01]  /*2820*/  STG.E desc[UR36][R2.64], R0 ;  /* 0x0000000002007986 */ /* 0x0001e2000c101924 */
[----:B------:R-:W-:Y:S05]  /*2830*/  BRA `(.L_x_4028) ;  /* 0x0000000800c07947 */ /* 0x000fea0003800000 */
.L_x_4033:
[----:B------:R-:W-:-:S05]  /*2840*/  HADD2.F32 R4, -RZ, R0.H0_H0 ;  /* 0x20000000ff047230 */ /* 0x000fca0000004100 */
[----:B------:R-:W-:-:S06]  /*2850*/  FMUL.FTZ R4, R4, 1 ;  /* 0x3f80000004047820 */ /* 0x000fcc0000410000 */
[----:B------:R-:W0:Y:S02]  /*2860*/  F2F.F64.F32 R4, R4 ;  /* 0x0000000400047310 */ /* 0x000e240000201800 */
[----:B0-----:R0:W-:Y:S01]  /*2870*/  STG.E.64 desc[UR36][R2.64], R4 ;  /* 0x0000000402007986 */ /* 0x0011e2000c101b24 */
[----:B------:R-:W-:Y:S05]  /*2880*/  BRA `(.L_x_4028) ;  /* 0x0000000800ac7947 */ /* 0x000fea0003800000 */
.L_x_4023:
        /* <DEDUP_REMOVED lines=13> */
.L_x_4037:
[----:B------:R-:W-:Y:S01]  /*2960*/  HADD2.F32 R0, -RZ, R0.H0_H0 ;  /* 0x20000000ff007230 */ /* 0x000fe20000004100 */
[----:B------:R-:W-:-:S04]  /*2970*/  CS2R R6, SRZ ;  /* 0x0000000000067805 */ /* 0x000fc8000001ff00 */
[----:B------:R-:W-:-:S04]  /*2980*/  FMUL.FTZ R0, R0, 1 ;  /* 0x3f80000000007820 */ /* 0x000fc80000410000 */
[----:B------:R-:W0:Y:S02]  /*2990*/  F2F.F64.F32 R4, R0 ;  /* 0x0000000000047310 */ /* 0x000e240000201800 */
[----:B0-----:R0:W-:Y:S01]  /*29a0*/  STG.E.128 desc[UR36][R2.64], R4 ;  /* 0x0000000402007986 */ /* 0x0011e2000c101d24 */
[----:B------:R-:W-:Y:S05]  /*29b0*/  BRA `(.L_x_4028) ;  /* 0x0000000800607947 */ /* 0x000fea0003800000 */
.L_x_4036:
        /* <DEDUP_REMOVED lines=19> */
.L_x_4041:
[----:B------:R-:W-:Y:S05]  /*2af0*/  BSYNC.RECONVERGENT B0 ;  /* 0x0000000000007941 */ /* 0x000fea0003800200 */
.L_x_4040:
[----:B------:R-:W-:-:S05]  /*2b00*/  LOP3.LUT R5, R0, 0x80, R5, 0xf8, !PT ;  /* 0x0000008000057812 */ /* 0x000fca00078ef805 */
[----:B------:R0:W-:Y:S01]  /*2b10*/  STG.E.U8 desc[UR36][R2.64], R5 ;  /* 0x0000000502007986 */ /* 0x0001e2000c101124 */
[----:B------:R-:W-:Y:S05]  /*2b20*/  BRA `(.L_x_4028) ;  /* 0x0000000800047947 */ /* 0x000fea0003800000 */
.L_x_4039:
        /* <DEDUP_REMOVED lines=15> */
.L_x_4043:
[----:B------:R-:W-:Y:S05]  /*2c20*/  BSYNC.RECONVERGENT B0 ;  /* 0x0000000000007941 */ /* 0x000fea0003800200 */
.L_x_4042:
[----:B------:R-:W-:-:S05]  /*2c30*/  LOP3.LUT R5, R0, 0x80, R5, 0xf8, !PT ;  /* 0x0000008000057812 */ /* 0x000fca00078ef805 */
[----:B------:R0:W-:Y:S01]  /*2c40*/  STG.E.U8 desc[UR36][R2.64], R5 ;  /* 0x0000000502007986 */ /* 0x0001e2000c101124 */
[----:B------:R-:W-:Y:S05]  /*2c50*/  BRA `(.L_x_4028) ;  /* 0x0000000400b87947 */ /* 0x000fea0003800000 */
.L_x_4038:
[----:B------:R-:W-:-:S05]  /*2c60*/  HADD2.F32 R0, -RZ, R0.H0_H0 ;  /* 0x20000000ff007230 */ /* 0x000fca0000004100 */
[----:B------:R-:W-:-:S05]  /*2c70*/  F2FP.BF16.F32.PACK_AB R0, RZ, R0 ;  /* 0x00000000ff00723e */ /* 0x000fca00000010ff */
[----:B------:R0:W-:Y:S01]  /*2c80*/  STG.E.U16 desc[UR36][R2.64], R0 ;  /* 0x0000000002007986 */ /* 0x0001e2000c101524 */
[----:B------:R-:W-:Y:S05]  /*2c90*/  BRA `(.L_x_4028) ;  /* 0x0000000400a87947 */ /* 0x000fea0003800000 */
.L_x_4035:
        /* <DEDUP_REMOVED lines=12> */
.L_x_4046:
        /* <DEDUP_REMOVED lines=13> */
.L_x_4049:
[----:B------:R-:W-:-:S04]  /*2e30*/  SHF.R.U32.HI R0, RZ, 0x14, R5 ;  /* 0x00000014ff007819 */ /* 0x000fc80000011605 */
[----:B------:R-:W-:-:S04]  /*2e40*/  LOP3.LUT R0, R0, 0x1, RZ, 0xc0, !PT ;  /* 0x0000000100007812 */ /* 0x000fc800078ec0ff */
[----:B------:R-:W-:-:S04]  /*2e50*/  IADD3 R0, PT, PT, R5, 0x487ffff, R0 ;  /* 0x0487ffff05007810 */ /* 0x000fc80007ffe000 */
[----:B------:R-:W-:-:S04]  /*2e60*/  SHF.R.U32.HI R0, RZ, 0x14, R0 ;  /* 0x00000014ff007819 */ /* 0x000fc80000011600 */
[----:B------:R-:W-:-:S07]  /*2e70*/  LOP3.LUT R4, R0, 0xff, RZ, 0xc0, !PT ;  /* 0x000000ff00047812 */ /* 0x000fce00078ec0ff */
.L_x_4050:
[----:B------:R-:W-:-:S04]  /*2e80*/  SHF.R.U32.HI R5, RZ, 0x18, R5 ;  /* 0x00000018ff057819 */ /* 0x000fc80000011605 */
[----:B------:R-:W-:-:S04]  /*2e90*/  LOP3.LUT R4, R4, 0x80, R5, 0xf8, !PT ;  /* 0x0000008004047812 */ /* 0x000fc800078ef805 */
[----:B------:R-:W-:-:S07]  /*2ea0*/  PRMT R0, R4, 0x7610, R0 ;  /* 0x0000761004007816 */ /* 0x000fce0000000000 */
.L_x_4048:
[----:B------:R-:W-:Y:S05]  /*2eb0*/  BSYNC.RECONVERGENT B0 ;  /* 0x0000000000007941 */ /* 0x000fea0003800200 */
.L_x_4047:
[----:B------:R0:W-:Y:S01]  /*2ec0*/  STG.E.U8 desc[UR36][R2.64], R0 ;  /* 0x0000000002007986 */ /* 0x0001e2000c101124 */
[----:B------:R-:W-:Y:S05]  /*2ed0*/  BRA `(.L_x_4028) ;  /* 0x0000000400187947 */ /* 0x000fea0003800000 */
.L_x_4045:
        /* <DEDUP_REMOVED lines=13> */
.L_x_4053:
[----:B------:R-:W-:-:S04]  /*2fb0*/  SHF.R.U32.HI R0, RZ, 0x15, R5 ;  /* 0x00000015ff007819 */ /* 0x000fc80000011605 */
[----:B------:R-:W-:-:S04]  /*2fc0*/  LOP3.LUT R0, R0, 0x1, RZ, 0xc0, !PT ;  /* 0x0000000100007812 */ /* 0x000fc800078ec0ff */
[----:B------:R-:W-:-:S04]  /*2fd0*/  IADD3 R0, PT, PT, R5, 0x88fffff, R0 ;  /* 0x088fffff05007810 */ /* 0x000fc80007ffe000 */
[----:B------:R-:W-:-:S04]  /*2fe0*/  SHF.R.U32.HI R0, RZ, 0x15, R0 ;  /* 0x00000015ff007819 */ /* 0x000fc80000011600 */
[----:B------:R-:W-:-:S07]  /*2ff0*/  LOP3.LUT R4, R0, 0xff, RZ, 0xc0, !PT ;  /* 0x000000ff00047812 */ /* 0x000fce00078ec0ff */
.L_x_4054:
[----:B------:R-:W-:-:S04]  /*3000*/  SHF.R.U32.HI R5, RZ, 0x18, R5 ;  /* 0x00000018ff057819 */ /* 0x000fc80000011605 */
[----:B------:R-:W-:-:S04]  /*3010*/  LOP3.LUT R4, R4, 0x80, R5, 0xf8, !PT ;  /* 0x0000008004047812 */ /* 0x000fc800078ef805 */
[----:B------:R-:W-:-:S07]  /*3020*/  PRMT R0, R4, 0x7610, R0 ;  /* 0x0000761004007816 */ /* 0x000fce0000000000 */
.L_x_4052:
[----:B------:R-:W-:Y:S05]  /*3030*/  BSYNC.RECONVERGENT B0 ;  /* 0x0000000000007941 */ /* 0x000fea0003800200 */
.L_x_4051:
[----:B------:R0:W-:Y:S01]  /*3040*/  STG.E.U8 desc[UR36][R2.64], R0 ;  /* 0x0000000002007986 */ /* 0x0001e2000c101124 */
[----:B------:R-:W-:Y:S05]  /*3050*/  BRA `(.L_x_4028) ;  /* 0x0000000000b87947 */ /* 0x000fea0003800000 */
.L_x_4044:
[----:B------:R-:W-:-:S09]  /*3060*/  UISETP.NE.AND UP0, UPT, UR4, 0x1c, UPT ;  /* 0x0000001c0400788c */ /* 0x000fd2000bf05270 */
[----:B------:R-:W-:Y:S05]  /*3070*/  BRA.U !UP0, `(.L_x_4055) ;  /* 0x0000000108a47547 */ /* 0x000fea000b800000 */
[----:B------:R-:W-:-:S09]  /*3080*/  UISETP.NE.AND UP0, UPT, UR4, 0x1d, UPT ;  /* 0x0000001d0400788c */ /* 0x000fd2000bf05270 */
[----:B------:R-:W-:Y:S05]  /*3090*/  BRA.U !UP0, `(.L_x_4056) ;  /* 0x00000001088c7547 */ /* 0x000fea000b800000 */
[----:B------:R-:W-:-:S09]  /*30a0*/  UISETP.NE.AND UP0, UPT, UR4, 0x2c, UPT ;  /* 0x0000002c0400788c */ /* 0x000fd2000bf05270 */
[----:B------:R-:W-:Y:S05]  /*30b0*/  BRA.U !UP0, `(.L_x_4057) ;  /* 0x0000000108447547 */ /* 0x000fea000b800000 */
.L_x_4027:
        /* <DEDUP_REMOVED lines=16> */
.L_x_4058:
[----:B------:R-:W-:Y:S05]  /*31c0*/  BRA `(.L_x_4028) ;  /* 0x00000000005c7947 */ /* 0x000fea0003800000 */
.L_x_4057:
        /* <DEDUP_REMOVED lines=16> */
.L_x_4056:
[----:B------:R-:W-:-:S06]  /*32d0*/  HADD2.F32 R4, -RZ, R0.H0_H0 ;  /* 0x20000000ff047230 */ /* 0x000fcc0000004100 */
[----:B------:R-:W0:Y:S02]  /*32e0*/  F2I.U64.TRUNC R4, R4 ;  /* 0x0000000400047311 */ /* 0x000e24000020d800 */
[----:B0-----:R0:W-:Y:S01]  /*32f0*/  STG.E.64 desc[UR36][R2.64], R4 ;  /* 0x0000000402007986 */ /* 0x0011e2000c101b24 */
[----:B------:R-:W-:Y:S05]  /*3300*/  BRA `(.L_x_4028) ;  /* 0x00000000000c7947 */ /* 0x000fea0003800000 */
.L_x_4055:
[----:B------:R-:W-:-:S04]  /*3310*/  HADD2.F32 R0, -RZ, R0.H0_H0 ;  /* 0x20000000ff007230 */ /* 0x000fc80000004100 */
[----:B------:R-:W0:Y:S02]  /*3320*/  F2I.FTZ.U32.TRUNC.NTZ R5, R0 ;  /* 0x0000000000057305 */ /* 0x000e24000021f000 */
[----:B0-----:R0:W-:Y:S02]  /*3330*/  STG.E desc[UR36][R2.64], R5 ;  /* 0x0000000502007986 */ /* 0x0011e4000c101924 */
.L_x_4028:
[----:B------:R-:W-:-:S07]  /*3340*/  IADD3 R17, PT, PT, R17, 0x80, RZ ;  /* 0x0000008011117810 */ /* 0x000fce0007ffe0ff */
.L_x_3987:
[----:B------:R-:W-:Y:S05]  /*3350*/  BSYNC.RECONVERGENT B6 ;  /* 0x0000000000067941 */ /* 0x000fea0003800200 */
.L_x_3986:
        /* <DEDUP_REMOVED lines=307> */
.L_x_4061:
        /* <DEDUP_REMOVED lines=18> */
.L_x_4065:
[----:B------:R-:W2:Y:S02]  /*47b0*/  LDG.E.U8 R2, desc[UR36][R2.64] ;  /* 0x0000002402027981 */ /* 0x000ea4000c1e1100 */
[----:B--2---:R-:W-:-:S04]  /*47c0*/  I2FP.F32.U32 R0, R2 ;  /* 0x0000000200007245 */ /* 0x004fc80000201000 */
[----:B------:R-:W-:Y:S01]  /*47d0*/  F2FP.F16.F32.PACK_AB R0, RZ, R0 ;  /* 0x00000000ff00723e */ /* 0x000fe200000000ff */
[----:B------:R-:W-:Y:S06]  /*47e0*/  BRA `(.L_x_4067) ;  /* 0x0000000c009c7947 */ /* 0x000fec0003800000 */
.L_x_4064:
        /* <DEDUP_REMOVED lines=10> */
.L_x_4069:
[----:B------:R-:W2:Y:S02]  /*4890*/  LDG.E R2, desc[UR36][R2.64] ;  /* 0x0000002402027981 */ /* 0x000ea4000c1e1900 */
[----:B--2---:R-:W-:-:S04]  /*48a0*/  I2FP.F32.S32 R0, R2 ;  /* 0x0000000200007245 */ /* 0x004fc80000201400 */
[----:B------:R-:W-:Y:S01]  /*48b0*/  F2FP.F16.F32.PACK_AB R0, RZ, R0 ;  /* 0x00000000ff00723e */ /* 0x000fe200000000ff */
[----:B------:R-:W-:Y:S06]  /*48c0*/  BRA `(.L_x_4067) ;  /* 0x0000000c00647947 */ /* 0x000fec0003800000 */
.L_x_4068:
[----:B------:R-:W2:Y:S02]  /*48d0*/  LDG.E.U16 R2, desc[UR36][R2.64] ;  /* 0x0000002402027981 */ /* 0x000ea4000c1e1500 */
[----:B--2---:R-:W0:Y:S02]  /*48e0*/  I2F.S16 R0, R2 ;  /* 0x0000000200007306 */ /* 0x004e240000101400 */
[----:B0-----:R-:W-:Y:S01]  /*48f0*/  F2FP.F16.F32.PACK_AB R0, RZ, R0 ;  /* 0x00000000ff00723e */ /* 0x001fe200000000ff */
[----:B------:R-:W-:Y:S06]  /*4900*/  BRA `(.L_x_4067) ;  /* 0x0000000c00547947 */ /* 0x000fec0003800000 */
.L_x_4063:
        /* <DEDUP_REMOVED lines=9> */
.L_x_4071:
[----:B------:R1:W5:Y:S01]  /*49a0*/  LDG.E.U16 R0, desc[UR36][R2.64] ;  /* 0x0000002402007981 */ /* 0x000362000c1e1500 */
[----:B------:R-:W-:Y:S05]  /*49b0*/  BRA `(.L_x_4067) ;  /* 0x0000000c00287947 */ /* 0x000fea0003800000 */
.L_x_4070:
        /* <DEDUP_REMOVED lines=9> */
.L_x_4073:
[----:B------:R0:W5:Y:S01]  /*4a50*/  LDG.E.U16 R0, desc[UR36][R2.64] ;  /* 0x0000002402007981 */ /* 0x000162000c1e1500 */
[----:B------:R-:W-:Y:S05]  /*4a60*/  BRA `(.L_x_4067) ;  /* 0x0000000800fc7947 */ /* 0x000fea0003800000 */
.L_x_4072:
        /* <DEDUP_REMOVED lines=12> */
.L_x_4062:
        /* <DEDUP_REMOVED lines=13> */
.L_x_4076:
        /* <DEDUP_REMOVED lines=12> */
.L_x_4075:
        /* <DEDUP_REMOVED lines=27> */
.L_x_4078:
        /* <DEDUP_REMOVED lines=13> */
.L_x_4077:
[----:B------:R-:W2:Y:S02]  /*4f40*/  LDG.E.U16 R0, desc[UR36][R2.64] ;  /* 0x0000002402007981 */ /* 0x000ea4000c1e1500 */
[----:B--2---:R-:W-:-:S04]  /*4f50*/  SHF.L.U32 R0, R0, 0x10, RZ ;  /* 0x0000001000007819 */ /* 0x004fc800000006ff */
[----:B------:R-:W-:Y:S01]  /*4f60*/  F2FP.F16.F32.PACK_AB R0, RZ, R0 ;  /* 0x00000000ff00723e */ /* 0x000fe200000000ff */
[----:B------:R-:W-:Y:S06]  /*4f70*/  BRA `(.L_x_4067) ;  /* 0x0000000400b87947 */ /* 0x000fec0003800000 */
.L_x_4074:
        /* <DEDUP_REMOVED lines=12> */
.L_x_4081:
        /* <DEDUP_REMOVED lines=21> */
.L_x_4085:
[----:B------:R-:W-:Y:S05]  /*5190*/  BSYNC.RECONVERGENT B1 ;  /* 0x0000000000017941 */ /* 0x000fea0003800200 */
.L_x_4084:
[----:B------:R-:W-:Y:S01]  /*51a0*/  IMAD.SHL.U32 R0, R0, 0x100000, RZ ;  /* 0x0010000000007824 */ /* 0x000fe200078e00ff */
[----:B------:R-:W-:-:S04]  /*51b0*/  LEA R2, R2, 0x3b800000, 0x17 ;  /* 0x3b80000002027811 */ /* 0x000fc800078eb8ff */
[----:B------:R-:W-:-:S07]  /*51c0*/  LOP3.LUT R0, R2, R0, R7, 0xfe, !PT ;  /* 0x0000000002007212 */ /* 0x000fce00078efe07 */
.L_x_4083:
[----:B------:R-:W-:Y:S05]  /*51d0*/  BSYNC.RECONVERGENT B0 ;  /* 0x0000000000007941 */ /* 0x000fea0003800200 */
.L_x_4082:
[----:B------:R-:W-:Y:S01]  /*51e0*/  F2FP.F16.F32.PACK_AB R0, RZ, R0 ;  /* 0x00000000ff00723e */ /* 0x000fe200000000ff */
[----:B------:R-:W-:Y:S06]  /*51f0*/  BRA `(.L_x_4067) ;  /* 0x0000000400187947 */ /* 0x000fec0003800000 */
.L_x_4080:
        /* <DEDUP_REMOVED lines=21> */
.L_x_4089:
[----:B------:R-:W-:Y:S05]  /*5350*/  BSYNC.RECONVERGENT B1 ;  /* 0x0000000000017941 */ /* 0x000fea0003800200 */
.L_x_4088:
[----:B------:R-:W-:Y:S01]  /*5360*/  IMAD.SHL.U32 R0, R0, 0x200000, RZ ;  /* 0x0020000000007824 */ /* 0x000fe200078e00ff */
[----:B------:R-:W-:-:S04]  /*5370*/  LEA R2, R2, 0x37800000, 0x17 ;  /* 0x3780000002027811 */ /* 0x000fc800078eb8ff */
[----:B------:R-:W-:-:S07]  /*5380*/  LOP3.LUT R0, R2, R0, R7, 0xfe, !PT ;  /* 0x0000000002007212 */ /* 0x000fce00078efe07 */
.L_x_4087:
[----:B------:R-:W-:Y:S05]  /*5390*/  BSYNC.RECONVERGENT B0 ;  /* 0x0000000000007941 */ /* 0x000fea0003800200 */
.L_x_4086:
[----:B------:R-:W-:Y:S01]  /*53a0*/  F2FP.F16.F32.PACK_AB R0, RZ, R0 ;  /* 0x00000000ff00723e */ /* 0x000fe200000000ff */
[----:B------:R-:W-:Y:S06]  /*53b0*/  BRA `(.L_x_4067) ;  /* 0x0000000000a87947 */ /* 0x000fec0003800000 */
.L_x_4079:
        /* <DEDUP_REMOVED lines=14> */
.L_x_4093:
[----:B------:R-:W-:Y:S05]  /*54a0*/  BSYNC.RECONVERGENT B0 ;  /* 0x0000000000007941 */ /* 0x000fea0003800200 */
.L_x_4092:
[----:B------:R-:W-:Y:S01]  /*54b0*/  F2FP.F16.F32.PACK_AB R0, RZ, R0 ;  /* 0x00000000ff00723e */ /* 0x000fe200000000ff */
[----:B------:R-:W-:Y:S06]  /*54c0*/  BRA `(.L_x_4067) ;  /* 0x0000000000647947 */ /* 0x000fec0003800000 */
.L_x_4066:
        /* <DEDUP_REMOVED lines=16> */
.L_x_4094:
[----:B------:R-:W-:Y:S01]  /*55d0*/  PRMT R0, RZ, 0x7610, R0 ;  /* 0x00007610ff007816 */ /* 0x000fe20000000000 */
[----:B------:R-:W-:Y:S06]  /*55e0*/  BRA `(.L_x_4067) ;  /* 0x00000000001c7947 */ /* 0x000fec0003800000 */
.L_x_4091:
[----:B------:R-:W2:Y:S02]  /*55f0*/  LDG.E.64 R2, desc[UR36][R2.64] ;  /* 0x0000002402027981 */ /* 0x000ea4000c1e1b00 */
[----:B--2---:R-:W0:Y:S02]  /*5600*/  I2F.U64 R0, R2 ;  /* 0x0000000200007312 */ /* 0x004e240000301000 */
[----:B0-----:R-:W-:Y:S01]  /*5610*/  F2FP.F16.F32.PACK_AB R0, RZ, R0 ;  /* 0x00000000ff00723e */ /* 0x001fe200000000ff */
[----:B------:R-:W-:Y:S06]  /*5620*/  BRA `(.L_x_4067) ;  /* 0x00000000000c7947 */ /* 0x000fec0003800000 */
.L_x_4090:
[----:B------:R-:W2:Y:S02]  /*5630*/  LDG.E R2, desc[UR36][R2.64] ;  /* 0x0000002402027981 */ /* 0x000ea4000c1e1900 */
[----:B--2---:R-:W-:-:S04]  /*5640*/  I2FP.F32.U32 R0, R2 ;  /* 0x0000000200007245 */ /* 0x004fc80000201000 */
[----:B------:R-:W-:-:S07]  /*5650*/  F2FP.F16.F32.PACK_AB R0, RZ, R0 ;  /* 0x00000000ff00723e */ /* 0x000fce00000000ff */
.L_x_4067:
        /* <DEDUP_REMOVED lines=24> */
.L_x_4098:
[----:B------:R-:W-:-:S06]  /*57e0*/  HADD2.F32 R5, -RZ, R0.H0_H0 ;  /* 0x20000000ff057230 */ /* 0x000fcc0000004100 */
[----:B------:R-:W0:Y:S02]  /*57f0*/  F2I.S64.TRUNC R4, R5 ;  /* 0x0000000500047311 */ /* 0x000e24000020d900 */
[----:B0-----:R0:W-:Y:S01]  /*5800*/  STG.E.U8 desc[UR36][R2.64], R4 ;  /* 0x0000000402007986 */ /* 0x0011e2000c101124 */
[----:B------:R-:W-:Y:S05]  /*5810*/  BRA `(.L_x_4100) ;  /* 0x0000000c006c7947 */ /* 0x000fea0003800000 */
.L_x_4097:
        /* <DEDUP_REMOVED lines=10> */
.L_x_4102:
[----:B------:R-:W-:-:S04]  /*58c0*/  HADD2.F32 R0, -RZ, R0.H0_H0 ;  /* 0x20000000ff007230 */ /* 0x000fc80000004100 */
[----:B------:R-:W0:Y:S02]  /*58d0*/  F2I.FTZ.TRUNC.NTZ R5, R0 ;  /* 0x0000000000057305 */ /* 0x000e24000021f100 */
[----:B0-----:R0:W-:Y:S01]  /*58e0*/  STG.E desc[UR36][R2.64], R5 ;  /* 0x0000000502007986 */ /* 0x0011e2000c101924 */
[----:B------:R-:W-:Y:S05]  /*58f0*/  BRA `(.L_x_4100) ;  /* 0x0000000c00347947 */ /* 0x000fea0003800000 */
.L_x_4101:
[----:B------:R-:W-:-:S04]  /*5900*/  HADD2.F32 R0, -RZ, R0.H0_H0 ;  /* 0x20000000ff007230 */ /* 0x000fc80000004100 */
[----:B------:R-:W0:Y:S02]  /*5910*/  F2I.FTZ.TRUNC.NTZ R5, R0 ;  /* 0x0000000000057305 */ /* 0x000e24000021f100 */
[----:B0-----:R0:W-:Y:S01]  /*5920*/  STG.E.U16 desc[UR36][R2.64], R5 ;  /* 0x0000000502007986 */ /* 0x0011e2000c101524 */
[----:B------:R-:W-:Y:S05]  /*5930*/  BRA `(.L_x_4100) ;  /* 0x0000000c00247947 */ /* 0x000fea0003800000 */
.L_x_4096:
        /* <DEDUP_REMOVED lines=9> */
.L_x_4104:
[----:B------:R0:W-:Y:S01]  /*59d0*/  STG.E.U16 desc[UR36][R2.64], R0 ;  /* 0x0000000002007986 */ /* 0x0001e2000c101524 */
[----:B------:R-:W-:Y:S05]  /*59e0*/  BRA `(.L_x_4100) ;  /* 0x0000000800f87947 */ /* 0x000fea0003800000 */
.L_x_4103:
        /* <DEDUP_REMOVED lines=10> */
.L_x_4106:
[----:B------:R-:W-:-:S05]  /*5a90*/  HADD2.F32 R0, -RZ, R0.H0_H0 ;  /* 0x20000000ff007230 */ /* 0x000fca0000004100 */
[----:B------:R-:W-:-:S04]  /*5aa0*/  F2FP.F16.F32.PACK_AB R0, RZ, R0 ;  /* 0x00000000ff00723e */ /* 0x000fc800000000ff */
[----:B------:R-:W-:-:S05]  /*5ab0*/  PRMT R0, R0, 0x5410, RZ ;  /* 0x0000541000007816 */ /* 0x000fca00000000ff */
[----:B------:R0:W-:Y:S01]  /*5ac0*/  STG.E desc[UR36][R2.64], R0 ;  /* 0x0000000002007986 */ /* 0x0001e2000c101924 */
[----:B------:R-:W-:Y:S05]  /*5ad0*/  BRA `(.L_x_4100) ;  /* 0x0000000800bc7947 */ /* 0x000fea0003800000 */
.L_x_4105:
[----:B------:R-:W-:-:S05]  /*5ae0*/  HADD2.F32 R4, -RZ, R0.H0_H0 ;  /* 0x20000000ff047230 */ /* 0x000fca0000004100 */
[----:B------:R-:W-:-:S06]  /*5af0*/  FMUL.FTZ R4, R4, 1 ;  /* 0x3f80000004047820 */ /* 0x000fcc0000410000 */
[----:B------:R-:W0:Y:S02]  /*5b00*/  F2F.F64.F32 R4, R4 ;  /* 0x0000000400047310 */ /* 0x000e240000201800 */
[----:B0-----:R0:W-:Y:S01]  /*5b10*/  STG.E.64 desc[UR36][R2.64], R4 ;  /* 0x0000000402007986 */ /* 0x0011e2000c101b24 */
[----:B------:R-:W-:Y:S05]  /*5b20*/  BRA `(.L_x_4100) ;  /* 0x0000000800a87947 */ /* 0x000fea0003800000 */
.L_x_4095:
        /* <DEDUP_REMOVED lines=14> */
.L_x_4110:
        /* <DEDUP_REMOVED lines=18> */
.L_x_4113:
[----:B------:R-:W-:-:S04]  /*5d30*/  SHF.R.U32.HI R5, RZ, 0x18, R5 ;  /* 0x00000018ff057819 */ /* 0x000fc80000011605 */
[----:B------:R-:W-:-:S07]  /*5d40*/  LOP3.LUT R0, R0, 0x80, R5, 0xf8, !PT ;  /* 0x0000008000007812 */ /* 0x000fce00078ef805 */
.L_x_4112:
[----:B------:R-:W-:Y:S05]  /*5d50*/  BSYNC.RECONVERGENT B0 ;  /* 0x0000000000007941 */ /* 0x000fea0003800200 */
.L_x_4111:
[----:B------:R0:W-:Y:S01]  /*5d60*/  STG.E.U8 desc[UR36][R2.64], R0 ;  /* 0x0000000002007986 */ /* 0x0001e2000c101124 */
[----:B------:R-:W-:Y:S05]  /*5d70*/  BRA `(.L_x_4100) ;  /* 0x0000000800147947 */ /* 0x000fea0003800000 */
.L_x_4109:
        /* <DEDUP_REMOVED lines=18> */
.L_x_4116:
[----:B------:R-:W-:-:S04]  /*5ea0*/  SHF.R.U32.HI R5, RZ, 0x18, R5 ;  /* 0x00000018ff057819 */ /* 0x000fc80000011605 */
[----:B------:R-:W-:-:S07]  /*5eb0*/  LOP3.LUT R0, R0, 0x80, R5, 0xf8, !PT ;  /* 0x0000008000007812 */ /* 0x000fce00078ef805 */
.L_x_4115:
[----:B------:R-:W-:Y:S05]  /*5ec0*/  BSYNC.RECONVERGENT B0 ;  /* 0x0000000000007941 */ /* 0x000fea0003800200 */
.L_x_4114:
[----:B------:R0:W-:Y:S01]  /*5ed0*/  STG.E.U8 desc[UR36][R2.64], R0 ;  /* 0x0000000002007986 */ /* 0x0001e2000c101124 */
[----:B------:R-:W-:Y:S05]  /*5ee0*/  BRA `(.L_x_4100) ;  /* 0x0000000400b87947 */ /* 0x000fea0003800000 */
.L_x_4108:
        /* <DEDUP_REMOVED lines=22> */
.L_x_4118:
[----:B------:R-:W-:-:S06]  /*6050*/  HADD2.F32 R4, -RZ, R0.H0_H0 ;  /* 0x20000000ff047230 */ /* 0x000fcc0000004100 */
[----:B------:R-:W0:Y:S02]  /*6060*/  F2I.U64.TRUNC R4, R4 ;  /* 0x0000000400047311 */ /* 0x000e24000020d800 */
[----:B0-----:R0:W-:Y:S01]  /*6070*/  STG.E.64 desc[UR36][R2.64], R4 ;  /* 0x0000000402007986 */ /* 0x0011e2000c101b24 */
[----:B------:R-:W-:Y:S05]  /*6080*/  BRA `(.L_x_4100) ;  /* 0x0000000400507947 */ /* 0x000fea0003800000 */
.L_x_4117:
[----:B------:R-:W-:-:S04]  /*6090*/  HADD2.F32 R0, -RZ, R0.H0_H0 ;  /* 0x20000000ff007230 */ /* 0x000fc80000004100 */
[----:B------:R-:W0:Y:S02]  /*60a0*/  F2I.FTZ.U32.TRUNC.NTZ R5, R0 ;  /* 0x0000000000057305 */ /* 0x000e24000021f000 */
[----:B0-----:R0:W-:Y:S01]  /*60b0*/  STG.E desc[UR36][R2.64], R5 ;  /* 0x0000000502007986 */ /* 0x0011e2000c101924 */
[----:B------:R-:W-:Y:S05]  /*60c0*/  BRA `(.L_x_4100) ;  /* 0x0000000400407947 */ /* 0x000fea0003800000 */
.L_x_4107:
        /* <DEDUP_REMOVED lines=11> */
.L_x_4120:
[----:B------:R-:W-:Y:S01]  /*6180*/  HADD2.F32 R0, -RZ, R0.H0_H0 ;  /* 0x20000000ff007230 */ /* 0x000fe20000004100 */
[----:B------:R-:W-:-:S04]  /*6190*/  CS2R R6, SRZ ;  /* 0x0000000000067805 */ /* 0x000fc8000001ff00 */
[----:B------:R-:W-:-:S04]  /*61a0*/  FMUL.FTZ R0, R0, 1 ;  /* 0x3f80000000007820 */ /* 0x000fc80000410000 */
[----:B------:R-:W0:Y:S02]  /*61b0*/  F2F.F64.F32 R4, R0 ;  /* 0x0000000000047310 */ /* 0x000e240000201800 */
[----:B0-----:R4:W-:Y:S01]  /*61c0*/  STG.E.128 desc[UR36][R2.64], R4 ;  /* 0x0000000402007986 */ /* 0x0019e2000c101d24 */
[----:B------:R-:W-:Y:S05]  /*61d0*/  BRA `(.L_x_4100) ;  /* 0x0000000000fc7947 */ /* 0x000fea0003800000 */
.L_x_4119:
[----:B------:R-:W-:-:S09]  /*61e0*/  UISETP.NE.AND UP0, UPT, UR4, 0xf, UPT ;  /* 0x0000000f0400788c */ /* 0x000fd2000bf05270 */
[----:B------:R-:W-:Y:S05]  /*61f0*/  BRA.U !UP0, `(.L_x_4121) ;  /* 0x0000000108e87547 */ /* 0x000fea000b800000 */
[----:B------:R-:W-:-:S09]  /*6200*/  UISETP.NE.AND UP0, UPT, UR4, 0x17, UPT ;  /* 0x000000170400788c */ /* 0x000fd2000bf05270 */
[----:B------:R-:W-:Y:S05]  /*6210*/  BRA.U !UP0, `(.L_x_4122) ;  /* 0x0000000108907547 */ /* 0x000fea000b800000 */
[----:B------:R-:W-:-:S09]  /*6220*/  UISETP.NE.AND UP0, UPT, UR4, 0x18, UPT ;  /* 0x000000180400788c */ /* 0x000fd2000bf05270 */
[----:B------:R-:W-:Y:S05]  /*6230*/  BRA.U !UP0, `(.L_x_4123) ;  /* 0x0000000108447547 */ /* 0x000fea000b800000 */
.L_x_4099:
        /* <DEDUP_REMOVED lines=16> */
.L_x_4124:
[----:B------:R-:W-:Y:S05]  /*6340*/  BRA `(.L_x_4100) ;  /* 0x0000000000a07947 */ /* 0x000fea0003800000 */
.L_x_4123:
        /* <DEDUP_REMOVED lines=13> */
.L_x_4126:
[----:B------:R-:W-:Y:S05]  /*6420*/  BSYNC.RECONVERGENT B0 ;  /* 0x0000000000007941 */ /* 0x000fea0003800200 */
.L_x_4125:
[----:B------:R-:W-:-:S05]  /*6430*/  LOP3.LUT R5, R0, 0x80, R5, 0xf8, !PT ;  /* 0x0000008000057812 */ /* 0x000fca00078ef805 */
[----:B------:R2:W-:Y:S01]  /*6440*/  STG.E.U8 desc[UR36][R2.64], R5 ;  /* 0x0000000502007986 */ /* 0x0005e2000c101124 */
[----:B------:R-:W-:Y:S05]  /*6450*/  BRA `(.L_x_4100) ;  /* 0x00000000005c7947 */ /* 0x000fea0003800000 */
.L_x_4122:
        /* <DEDUP_REMOVED lines=12> */
.L_x_4128:
[----:B------:R-:W-:Y:S01]  /*6520*/  IMAD.MOV.U32 R0, RZ, RZ, 0x7f ;  /* 0x0000007fff007424 */ /* 0x000fe200078e00ff */
[----:B------:R-:W-:-:S04]  /*6530*/  ISETP.GT.U32.AND P0, PT, R4, 0x7f800000, PT ;  /* 0x7f8000000400780c */ /* 0x000fc80003f04070 */
[----:B------:R-:W-:-:S09]  /*6540*/  SEL R0, R0, 0x7c, P0 ;  /* 0x0000007c00007807 */ /* 0x000fd20000000000 */
.L_x_4129:
[----:B------:R-:W-:Y:S05]  /*6550*/  BSYNC.RECONVERGENT B0 ;  /* 0x0000000000007941 */ /* 0x000fea0003800200 */
.L_x_4127:
[----:B------:R-:W-:-:S04]  /*6560*/  SHF.R.U32.HI R5, RZ, 0x18, R5 ;  /* 0x00000018ff057819 */ /* 0x000fc80000011605 */
[----:B------:R-:W-:-:S05]  /*6570*/  LOP3.LUT R5, R0, 0x80, R5, 0xf8, !PT ;  /* 0x0000008000057812 */ /* 0x000fca00078ef805 */
[----:B------:R1:W-:Y:S01]  /*6580*/  STG.E.U8 desc[UR36][R2.64], R5 ;  /* 0x0000000502007986 */ /* 0x0003e2000c101124 */
[----:B------:R-:W-:Y:S05]  /*6590*/  BRA `(.L_x_4100) ;  /* 0x00000000000c7947 */ /* 0x000fea0003800000 */
.L_x_4121:
[----:B------:R-:W-:-:S05]  /*65a0*/  HADD2.F32 R0, -RZ, R0.H0_H0 ;  /* 0x20000000ff007230 */ /* 0x000fca0000004100 */
[----:B------:R-:W-:-:S05]  /*65b0*/  F2FP.BF16.F32.PACK_AB R0, RZ, R0 ;  /* 0x00000000ff00723e */ /* 0x000fca00000010ff */
[----:B------:R0:W-:Y:S02]  /*65c0*/  STG.E.U16 desc[UR36][R2.64], R0 ;  /* 0x0000000002007986 */ /* 0x0001e4000c101524 */
.L_x_4100:
[----:B------:R-:W-:-:S07]  /*65d0*/  VIADD R17, R17, 0x80 ;  /* 0x0000008011117836 */ /* 0x000fce0000000000 */
.L_x_4060:
[----:B------:R-:W-:Y:S05]  /*65e0*/  BSYNC.RECONVERGENT B6 ;  /* 0x0000000000067941 */ /* 0x000fea0003800200 */
.L_x_4059:
        /* <DEDUP_REMOVED lines=307> */
.L_x_4132:
        /* <DEDUP_REMOVED lines=18> */
.L_x_4136:
[----:B------:R-:W2:Y:S02]  /*7a40*/  LDG.E.U8 R2, desc[UR36][R2.64] ;  /* 0x0000002402027981 */ /* 0x000ea4000c1e1100 */
[----:B--2---:R-:W-:-:S04]  /*7a50*/  I2FP.F32.U32 R0, R2 ;  /* 0x0000000200007245 */ /* 0x004fc80000201000 */
[----:B------:R-:W-:Y:S01]  /*7a60*/  F2FP.F16.F32.PACK_AB R0, RZ, R0 ;  /* 0x00000000ff00723e */ /* 0x000fe200000000ff */
[----:B------:R-:W-:Y:S06]  /*7a70*/  BRA `(.L_x_4138) ;  /* 0x0000000c009c7947 */ /* 0x000fec0003800000 */
.L_x_4135:
        /* <DEDUP_REMOVED lines=10> */
.L_x_4140:
[----:B------:R-:W2:Y:S02]  /*7b20*/  LDG.E R2, desc[UR36][R2.64] ;  /* 0x0000002402027981 */ /* 0x000ea4000c1e1900 */
[----:B--2---:R-:W-:-:S04]  /*7b30*/  I2FP.F32.S32 R0, R2 ;  /* 0x0000000200007245 */ /* 0x004fc80000201400 */
[----:B------:R-:W-:Y:S01]  /*7b40*/  F2FP.F16.F32.PACK_AB R0, RZ, R0 ;  /* 0x00000000ff00723e */ /* 0x000fe200000000ff */
[----:B------:R-:W-:Y:S06]  /*7b50*/  BRA `(.L_x_4138) ;  /* 0x0000000c00647947 */ /* 0x000fec0003800000 */
.L_x_4139:
[----:B------:R-:W2:Y:S02]  /*7b60*/  LDG.E.U16 R2, desc[UR36][R2.64] ;  /* 0x0000002402027981 */ /* 0x000ea4000c1e1500 */
[----:B--2---:R-:W0:Y:S02]  /*7b70*/  I2F.S16 R0, R2 ;  /* 0x0000000200007306 */ /* 0x004e240000101400 */
[----:B0-----:R-:W-:Y:S01]  /*7b80*/  F2FP.F16.F32.PACK_AB R0, RZ, R0 ;  /* 0x00000000ff00723e */ /* 0x001fe200000000ff */
[----:B------:R-:W-:Y:S06]  /*7b90*/  BRA `(.L_x_4138) ;  /* 0x0000000c00547947 */ /* 0x000fec0003800000 */
.L_x_4134:
        /* <DEDUP_REMOVED lines=9> */
.L_x_4142:
[----:B------:R1:W5:Y:S01]  /*7c30*/  LDG.E.U16 R0, desc[UR36][R2.64] ;  /* 0x0000002402007981 */ /* 0x000362000c1e1500 */
[----:B------:R-:W-:Y:S05]  /*7c40*/  BRA `(.L_x_4138) ;  /* 0x0000000c00287947 */ /* 0x000fea0003800000 */
.L_x_4141:
        /* <DEDUP_REMOVED lines=9> */
.L_x_4144:
[----:B------:R0:W5:Y:S01]  /*7ce0*/  LDG.E.U16 R0, desc[UR36][R2.64] ;  /* 0x0000002402007981 */ /* 0x000162000c1e1500 */
[----:B------:R-:W-:Y:S05]  /*7cf0*/  BRA `(.L_x_4138) ;  /* 0x0000000800fc7947 */ /* 0x000fea0003800000 */
.L_x_4143:
        /* <DEDUP_REMOVED lines=12> */
.L_x_4133:
        /* <DEDUP_REMOVED lines=13> */
.L_x_4147:
        /* <DEDUP_REMOVED lines=12> */
.L_x_4146:
        /* <DEDUP_REMOVED lines=27> */
.L_x_4149:
        /* <DEDUP_REMOVED lines=13> */
.L_x_4148:
[----:B------:R-:W2:Y:S02]  /*81d0*/  LDG.E.U16 R0, desc[UR36][R2.64] ;  /* 0x0000002402007981 */ /* 0x000ea4000c1e1500 */
[----:B--2---:R-:W-:-:S05]  /*81e0*/  IMAD.U32 R0, R0, 0x10000, RZ ;  /* 0x0001000000007824 */ /* 0x004fca00078e00ff */
[----:B------:R-:W-:Y:S01]  /*81f0*/  F2FP.F16.F32.PACK_AB R0, RZ, R0 ;  /* 0x00000000ff00723e */ /* 0x000fe200000000ff */
[----:B------:R-:W-:Y:S06]  /*8200*/  BRA `(.L_x_4138) ;  /* 0x0000000400b87947 */ /* 0x000fec0003800000 */
.L_x_4145:
        /* <DEDUP_REMOVED lines=12> */
.L_x_4152:
        /* <DEDUP_REMOVED lines=21> */
.L_x_4156:
[----:B------:R-:W-:Y:S05]  /*8420*/  BSYNC.RECONVERGENT B1 ;  /* 0x0000000000017941 */ /* 0x000fea0003800200 */
.L_x_4155:
[----:B------:R-:W-:Y:S01]  /*8430*/  IMAD.SHL.U32 R0, R0, 0x100000, RZ ;  /* 0x0010000000007824 */ /* 0x000fe200078e00ff */
[----:B------:R-:W-:-:S04]  /*8440*/  LEA R2, R2, 0x3b800000, 0x17 ;  /* 0x3b80000002027811 */ /* 0x000fc800078eb8ff */
[----:B------:R-:W-:-:S07]  /*8450*/  LOP3.LUT R0, R2, R0, R7, 0xfe, !PT ;  /* 0x0000000002007212 */ /* 0x000fce00078efe07 */
.L_x_4154:
[----:B------:R-:W-:Y:S05]  /*8460*/  BSYNC.RECONVERGENT B0 ;  /* 0x0000000000007941 */ /* 0x000fea0003800200 */
.L_x_4153:
[----:B------:R-:W-:Y:S01]  /*8470*/  F2FP.F16.F32.PACK_AB R0, RZ, R0 ;  /* 0x00000000ff00723e */ /* 0x000fe200000000ff */
[----:B------:R-:W-:Y:S06]  /*8480*/  BRA `(.L_x_4138) ;  /* 0x0000000400187947 */ /* 0x000fec0003800000 */
.L_x_4151:
        /* <DEDUP_REMOVED lines=21> */
.L_x_4160:
[----:B------:R-:W-:Y:S05]  /*85e0*/  BSYNC.RECONVERGENT B1 ;  /* 0x0000000000017941 */ /* 0x000fea0003800200 */
.L_x_4159:
[----:B------:R-:W-:Y:S02]  /*85f0*/  SHF.L.U32 R0, R0, 0x15, RZ ;  /* 0x0000001500007819 */ /* 0x000fe400000006ff */
[----:B------:R-:W-:-:S04]  /*8600*/  LEA R2, R2, 0x37800000, 0x17 ;  /* 0x3780000002027811 */ /* 0x000fc800078eb8ff */
[----:B------:R-:W-:-:S07]  /*8610*/  LOP3.LUT R0, R2, R0, R7, 0xfe, !PT ;  /* 0x0000000002007212 */ /* 0x000fce00078efe07 */
.L_x_4158:
[----:B------:R-:W-:Y:S05]  /*8620*/  BSYNC.RECONVERGENT B0 ;  /* 0x0000000000007941 */ /* 0x000fea0003800200 */
.L_x_4157:
[----:B------:R-:W-:Y:S01]  /*8630*/  F2FP.F16.F32.PACK_AB R0, RZ, R0 ;  /* 0x00000000ff00723e */ /* 0x000fe200000000ff */
[----:B------:R-:W-:Y:S06]  /*8640*/  BRA `(.L_x_4138) ;  /* 0x0000000000a87947 */ /* 0x000fec0003800000 */
.L_x_4150:
        /* <DEDUP_REMOVED lines=14> */
.L_x_4164:
[----:B------:R-:W-:Y:S05]  /*8730*/  BSYNC.RECONVERGENT B0 ;  /* 0x0000000000007941 */ /* 0x000fea0003800200 */
.L_x_4163:
[----:B------:R-:W-:Y:S01]  /*8740*/  F2FP.F16.F32.PACK_AB R0, RZ, R0 ;  /* 0x00000000ff00723e */ /* 0x000fe200000000ff */
[----:B------:R-:W-:Y:S06]  /*8750*/  BRA `(.L_x_4138) ;  /* 0x0000000000647947 */ /* 0x000fec0003800000 */
.L_x_4137:
        /* <DEDUP_REMOVED lines=16> */
.L_x_4165:
[----:B------:R-:W-:Y:S01]  /*8860*/  PRMT R0, RZ, 0x7610, R0 ;  /* 0x00007610ff007816 */ /* 0x000fe20000000000 */
[----:B------:R-:W-:Y:S06]  /*8870*/  BRA `(.L_x_4138) ;  /* 0x00000000001c7947 */ /* 0x000fec0003800000 */
.L_x_4162:
[----:B------:R-:W2:Y:S02]  /*8880*/  LDG.E.64 R2, desc[UR36][R2.64] ;  /* 0x0000002402027981 */ /* 0x000ea4000c1e1b00 */
[----:B--2---:R-:W0:Y:S02]  /*8890*/  I2F.U64 R0, R2 ;  /* 0x0000000200007312 */ /* 0x004e240000301000 */
[----:B0-----:R-:W-:Y:S01]  /*88a0*/  F2FP.F16.F32.PACK_AB R0, RZ, R0 ;  /* 0x00000000ff00723e */ /* 0x001fe200000000ff */
[----:B------:R-:W-:Y:S06]  /*88b0*/  BRA `(.L_x_4138) ;  /* 0x00000000000c7947 */ /* 0x000fec0003800000 */
.L_x_4161:
[----:B------:R-:W2:Y:S02]  /*88c0*/  LDG.E R2, desc[UR36][R2.64] ;  /* 0x0000002402027981 */ /* 0x000ea4000c1e1900 */
[----:B--2---:R-:W-:-:S04]  /*88d0*/  I2FP.F32.U32 R0, R2 ;  /* 0x0000000200007245 */ /* 0x004fc80000201000 */
[----:B------:R-:W-:-:S07]  /*88e0*/  F2FP.F16.F32.PACK_AB R0, RZ, R0 ;  /* 0x00000000ff00723e */ /* 0x000fce00000000ff */
.L_x_4138:
        /* <DEDUP_REMOVED lines=24> */
.L_x_4169:
[----:B------:R-:W-:-:S06]  /*8a70*/  HADD2.F32 R5, -RZ, R0.H0_H0 ;  /* 0x20000000ff057230 */ /* 0x000fcc0000004100 */
[----:B------:R-:W0:Y:S02]  /*8a80*/  F2I.S64.TRUNC R4, R5 ;  /* 0x0000000500047311 */ /* 0x000e24000020d900 */
[----:B0-----:R4:W-:Y:S01]  /*8a90*/  STG.E.U8 desc[UR36][R2.64], R4 ;  /* 0x0000000402007986 */ /* 0x0019e2000c101124 */
[----:B------:R-:W-:Y:S05]  /*8aa0*/  BRA `(.L_x_4171) ;  /* 0x0000000c006c7947 */ /* 0x000fea0003800000 */
.L_x_4168:
        /* <DEDUP_REMOVED lines=10> */
.L_x_4173:
[----:B------:R-:W-:-:S04]  /*8b50*/  HADD2.F32 R0, -RZ, R0.H0_H0 ;  /* 0x20000000ff007230 */ /* 0x000fc80000004100 */
[----:B------:R-:W0:Y:S02]  /*8b60*/  F2I.FTZ.TRUNC.NTZ R5, R0 ;  /* 0x0000000000057305 */ /* 0x000e24000021f100 */
[----:B0-----:R2:W-:Y:S01]  /*8b70*/  STG.E desc[UR36][R2.64], R5 ;  /* 0x0000000502007986 */ /* 0x0015e2000c101924 */
[----:B------:R-:W-:Y:S05]  /*8b80*/  BRA `(.L_x_4171) ;  /* 0x0000000c00347947 */ /* 0x000fea0003800000 */
.L_x_4172:
[----:B------:R-:W-:-:S04]  /*8b90*/  HADD2.F32 R0, -RZ, R0.H0_H0 ;  /* 0x20000000ff007230 */ /* 0x000fc80000004100 */
[----:B------:R-:W0:Y:S02]  /*8ba0*/  F2I.FTZ.TRUNC.NTZ R5, R0 ;  /* 0x0000000000057305 */ /* 0x000e24000021f100 */
[----:B0-----:R0:W-:Y:S01]  /*8bb0*/  STG.E.U16 desc[UR36][R2.64], R5 ;  /* 0x0000000502007986 */ /* 0x0011e2000c101524 */
[----:B------:R-:W-:Y:S05]  /*8bc0*/  BRA `(.L_x_4171) ;  /* 0x0000000c00247947 */ /* 0x000fea0003800000 */
.L_x_4167:
        /* <DEDUP_REMOVED lines=9> */
.L_x_4175:
[----:B------:R0:W-:Y:S01]  /*8c60*/  STG.E.U16 desc[UR36][R2.64], R0 ;  /* 0x0000000002007986 */ /* 0x0001e2000c101524 */
[----:B------:R-:W-:Y:S05]  /*8c70*/  BRA `(.L_x_4171) ;  /* 0x0000000800f87947 */ /* 0x000fea0003800000 */
.L_x_4174:
        /* <DEDUP_REMOVED lines=10> */
.L_x_4177:
[----:B------:R-:W-:-:S05]  /*8d20*/  HADD2.F32 R0, -RZ, R0.H0_H0 ;  /* 0x20000000ff007230 */ /* 0x000fca0000004100 */
[----:B------:R-:W-:-:S04]  /*8d30*/  F2FP.F16.F32.PACK_AB R0, RZ, R0 ;  /* 0x00000000ff00723e */ /* 0x000fc800000000ff */
[----:B------:R-:W-:-:S05]  /*8d40*/  PRMT R0, R0, 0x5410, RZ ;  /* 0x0000541000007816 */ /* 0x000fca00000000ff */
[----:B------:R0:W-:Y:S01]  /*8d50*/  STG.E desc[UR36][R2.64], R0 ;  /* 0x0000000002007986 */ /* 0x0001e2000c101924 */
[----:B------:R-:W-:Y:S05]  /*8d60*/  BRA `(.L_x_4171) ;  /* 0x0000000800bc7947 */ /* 0x000fea0003800000 */
.L_x_4176:
[----:B------:R-:W-:-:S05]  /*8d70*/  HADD2.F32 R4, -RZ, R0.H0_H0 ;  /* 0x20000000ff047230 */ /* 0x000fca0000004100 */
[----:B------:R-:W-:-:S06]  /*8d80*/  FMUL.FTZ R4, R4, 1 ;  /* 0x3f80000004047820 */ /* 0x000fcc0000410000 */
[----:B------:R-:W0:Y:S02]  /*8d90*/  F2F.F64.F32 R4, R4 ;  /* 0x0000000400047310 */ /* 0x000e240000201800 */
[----:B0-----:R0:W-:Y:S01]  /*8da0*/  STG.E.64 desc[UR36][R2.64], R4 ;  /* 0x0000000402007986 */ /* 0x0011e2000c101b24 */
[----:B------:R-:W-:Y:S05]  /*8db0*/  BRA `(.L_x_4171) ;  /* 0x0000000800a87947 */ /* 0x000fea0003800000 */
.L_x_4166:
        /* <DEDUP_REMOVED lines=14> */
.L_x_4181:
        /* <DEDUP_REMOVED lines=18> */
.L_x_4184:
[----:B------:R-:W-:-:S04]  /*8fc0*/  SHF.R.U32.HI R5, RZ, 0x18, R5 ;  /* 0x00000018ff057819 */ /* 0x000fc80000011605 */
[----:B------:R-:W-:-:S07]  /*8fd0*/  LOP3.LUT R0, R0, 0x80, R5, 0xf8, !PT ;  /* 0x0000008000007812 */ /* 0x000fce00078ef805 */
.L_x_4183:
[----:B------:R-:W-:Y:S05]  /*8fe0*/  BSYNC.RECONVERGENT B0 ;  /* 0x0000000000007941 */ /* 0x000fea0003800200 */
.L_x_4182:
[----:B------:R0:W-:Y:S01]  /*8ff0*/  STG.E.U8 desc[UR36][R2.64], R0 ;  /* 0x0000000002007986 */ /* 0x0001e2000c101124 */
[----:B------:R-:W-:Y:S05]  /*9000*/  BRA `(.L_x_4171) ;  /* 0x0000000800147947 */ /* 0x000fea0003800000 */
.L_x_4180:
        /* <DEDUP_REMOVED lines=18> */
.L_x_4187:
[----:B------:R-:W-:-:S04]  /*9130*/  SHF.R.U32.HI R5, RZ, 0x18, R5 ;  /* 0x00000018ff057819 */ /* 0x000fc80000011605 */
[----:B------:R-:W-:-:S07]  /*9140*/  LOP3.LUT R0, R0, 0x80, R5, 0xf8, !PT ;  /* 0x0000008000007812 */ /* 0x000fce00078ef805 */
.L_x_4186:
[----:B------:R-:W-:Y:S05]  /*9150*/  BSYNC.RECONVERGENT B0 ;  /* 0x0000000000007941 */ /* 0x000fea0003800200 */
.L_x_4185:
[----:B------:R0:W-:Y:S01]  /*9160*/  STG.E.U8 desc[UR36][R2.64], R0 ;  /* 0x0000000002007986 */ /* 0x0001e2000c101124 */
[----:B------:R-:W-:Y:S05]  /*9170*/  BRA `(.L_x_4171) ;  /* 0x0000000400b87947 */ /* 0x000fea0003800000 */
.L_x_4179:
        /* <DEDUP_REMOVED lines=22> */
.L_x_4189:
[----:B------:R-:W-:-:S06]  /*92e0*/  HADD2.F32 R4, -RZ, R0.H0_H0 ;  /* 0x20000000ff047230 */ /* 0x000fcc0000004100 */
[----:B------:R-:W0:Y:S02]  /*92f0*/  F2I.U64.TRUNC R4, R4 ;  /* 0x0000000400047311 */ /* 0x000e24000020d800 */
[----:B0-----:R0:W-:Y:S01]  /*9300*/  STG.E.64 desc[UR36][R2.64], R4 ;  /* 0x0000000402007986 */ /* 0x0011e2000c101b24 */
[----:B------:R-:W-:Y:S05]  /*9310*/  BRA `(.L_x_4171) ;  /* 0x0000000400507947 */ /* 0x000fea0003800000 */
.L_x_4188:
[----:B------:R-:W-:-:S04]  /*9320*/  HADD2.F32 R0, -RZ, R0.H0_H0 ;  /* 0x20000000ff007230 */ /* 0x000fc80000004100 */
[----:B------:R-:W0:Y:S02]  /*9330*/  F2I.FTZ.U32.TRUNC.NTZ R5, R0 ;  /* 0x0000000000057305 */ /* 0x000e24000021f000 */
[----:B0-----:R0:W-:Y:S01]  /*9340*/  STG.E desc[UR36][R2.64], R5 ;  /* 0x0000000502007986 */ /* 0x0011e2000c101924 */
[----:B------:R-:W-:Y:S05]  /*9350*/  BRA `(.L_x_4171) ;  /* 0x0000000400407947 */ /* 0x000fea0003800000 */
.L_x_4178:
        /* <DEDUP_REMOVED lines=11> */
.L_x_4191:
[----:B------:R-:W-:Y:S01]  /*9410*/  HADD2.F32 R0, -RZ, R0.H0_H0 ;  /* 0x20000000ff007230 */ /* 0x000fe20000004100 */
[----:B------:R-:W-:-:S04]  /*9420*/  CS2R R6, SRZ ;  /* 0x0000000000067805 */ /* 0x000fc8000001ff00 */
[----:B------:R-:W-:-:S04]  /*9430*/  FMUL.FTZ R0, R0, 1 ;  /* 0x3f80000000007820 */ /* 0x000fc80000410000 */
[----:B------:R-:W0:Y:S02]  /*9440*/  F2F.F64.F32 R4, R0 ;  /* 0x0000000000047310 */ /* 0x000e240000201800 */
[----:B0-----:R0:W-:Y:S01]  /*9450*/  STG.E.128 desc[UR36][R2.64], R4 ;  /* 0x0000000402007986 */ /* 0x0011e2000c101d24 */
[----:B------:R-:W-:Y:S05]  /*9460*/  BRA `(.L_x_4171) ;  /* 0x0000000000fc7947 */ /* 0x000fea0003800000 */
.L_x_4190:
[----:B------:R-:W-:-:S09]  /*9470*/  UISETP.NE.AND UP0, UPT, UR4, 0xf, UPT ;  /* 0x0000000f0400788c */ /* 0x000fd2000bf05270 */
[----:B------:R-:W-:Y:S05]  /*9480*/  BRA.U !UP0, `(.L_x_4192) ;  /* 0x0000000108e87547 */ /* 0x000fea000b800000 */
[----:B------:R-:W-:-:S09]  /*9490*/  UISETP.NE.AND UP0, UPT, UR4, 0x17, UPT ;  /* 0x000000170400788c */ /* 0x000fd2000bf05270 */
[----:B------:R-:W-:Y:S05]  /*94a0*/  BRA.U !UP0, `(.L_x_4193) ;  /* 0x0000000108907547 */ /* 0x000fea000b800000 */
[----:B------:R-:W-:-:S09]  /*94b0*/  UISETP.NE.AND UP0, UPT, UR4, 0x18, UPT ;  /* 0x000000180400788c */ /* 0x000fd2000bf05270 */
[----:B------:R-:W-:Y:S05]  /*94c0*/  BRA.U !UP0, `(.L_x_4194) ;  /* 0x0000000108447547 */ /* 0x000fea000b800000 */
.L_x_4170:
        /* <DEDUP_REMOVED lines=16> */
.L_x_4195:
[----:B------:R-:W-:Y:S05]  /*95d0*/  BRA `(.L_x_4171) ;  /* 0x0000000000a07947 */ /* 0x000fea0003800000 */
.L_x_4194:
        /* <DEDUP_REMOVED lines=13> */
.L_x_4197:
[----:B------:R-:W-:Y:S05]  /*96b0*/  BSYNC.RECONVERGENT B0 ;  /* 0x0000000000007941 */ /* 0x000fea0003800200 */
.L_x_4196:
[----:B------:R-:W-:-:S05]  /*96c0*/  LOP3.LUT R5, R0, 0x80, R5, 0xf8, !PT ;  /* 0x0000008000057812 */ /* 0x000fca00078ef805 */
[----:B------:R0:W-:Y:S01]  /*96d0*/  STG.E.U8 desc[UR36][R2.64], R5 ;  /* 0x0000000502007986 */ /* 0x0001e2000c101124 */
[----:B------:R-:W-:Y:S05]  /*96e0*/  BRA `(.L_x_4171) ;  /* 0x00000000005c7947 */ /* 0x000fea0003800000 */
.L_x_4193:
        /* <DEDUP_REMOVED lines=12> */
.L_x_4199:
[----:B------:R-:W-:Y:S02]  /*97b0*/  ISETP.GT.U32.AND P0, PT, R4, 0x7f800000, PT ;  /* 0x7f8000000400780c */ /* 0x000fe40003f04070 */
[----:B------:R-:W-:-:S04]  /*97c0*/  MOV R0, 0x7f ;  /* 0x0000007f00007802 */ /* 0x000fc80000000f00 */
[----:B------:R-:W-:-:S07]  /*97d0*/  SEL R0, R0, 0x7c, P0 ;  /* 0x0000007c00007807 */ /* 0x000fce0000000000 */
.L_x_4200:
[----:B------:R-:W-:Y:S05]  /*97e0*/  BSYNC.RECONVERGENT B0 ;  /* 0x0000000000007941 */ /* 0x000fea0003800200 */
.L_x_4198:
[----:B------:R-:W-:-:S04]  /*97f0*/  SHF.R.U32.HI R5, RZ, 0x18, R5 ;  /* 0x00000018ff057819 */ /* 0x000fc80000011605 */
[----:B------:R-:W-:-:S05]  /*9800*/  LOP3.LUT R5, R0, 0x80, R5, 0xf8, !PT ;  /* 0x0000008000057812 */ /* 0x000fca00078ef805 */
[----:B------:R0:W-:Y:S01]  /*9810*/  STG.E.U8 desc[UR36][R2.64], R5 ;  /* 0x0000000502007986 */ /* 0x0001e2000c101124 */
[----:B------:R-:W-:Y:S05]  /*9820*/  BRA `(.L_x_4171) ;  /* 0x00000000000c7947 */ /* 0x000fea0003800000 */
.L_x_4192:
[----:B------:R-:W-:-:S05]  /*9830*/  HADD2.F32 R0, -RZ, R0.H0_H0 ;  /* 0x20000000ff007230 */ /* 0x000fca0000004100 */
[----:B------:R-:W-:-:S05]  /*9840*/  F2FP.BF16.F32.PACK_AB R0, RZ, R0 ;  /* 0x00000000ff00723e */ /* 0x000fca00000010ff */
[----:B------:R0:W-:Y:S02]  /*9850*/  STG.E.U16 desc[UR36][R2.64], R0 ;  /* 0x0000000002007986 */ /* 0x0001e4000c101524 */
.L_x_4171:
[----:B------:R-:W-:-:S07]  /*9860*/  VIADD R17, R17, 0x80 ;  /* 0x0000008011117836 */ /* 0x000fce0000000000 */
.L_x_4131:
[----:B------:R-:W-:Y:S05]  /*9870*/  BSYNC.RECONVERGENT B6 ;  /* 0x0000000000067941 */ /* 0x000fea0003800200 */
.L_x_4130:
        /* <DEDUP_REMOVED lines=306> */
.L_x_4201:
        /* <DEDUP_REMOVED lines=20> */
.L_x_4205:
[----:B------:R-:W2:Y:S02]  /*ace0*/  LDG.E.U8 R2, desc[UR36][R2.64] ;  /* 0x0000002402027981 */ /* 0x000ea4000c1e1100 */
[----:B--2---:R-:W-:-:S04]  /*acf0*/  I2FP.F32.U32 R0, R2 ;  /* 0x0000000200007245 */ /* 0x004fc80000201000 */
[----:B------:R-:W-:Y:S01]  /*ad00*/  F2FP.F16.F32.PACK_AB R0, RZ, R0 ;  /* 0x00000000ff00723e */ /* 0x000fe200000000ff */
[----:B------:R-:W-:Y:S06]  /*ad10*/  BRA `(.L_x_4207) ;  /* 0x0000000c009c7947 */ /* 0x000fec0003800000 */
.L_x_4204:
        /* <DEDUP_REMOVED lines=10> */
.L_x_4209:
[----:B------:R-:W2:Y:S02]  /*adc0*/  LDG.E R2, desc[UR36][R2.64] ;  /* 0x0000002402027981 */ /* 0x000ea4000c1e1900 */
[----:B--2---:R-:W-:-:S04]  /*add0*/  I2FP.F32.S32 R0, R2 ;  /* 0x0000000200007245 */ /* 0x004fc80000201400 */
[----:B------:R-:W-:Y:S01]  /*ade0*/  F2FP.F16.F32.PACK_AB R0, RZ, R0 ;  /* 0x00000000ff00723e */ /* 0x000fe200000000ff */
[----:B------:R-:W-:Y:S06]  /*adf0*/  BRA `(.L_x_4207) ;  /* 0x0000000c00647947 */ /* 0x000fec0003800000 */
.L_x_4208:
[----:B------:R-:W2:Y:S02]  /*ae00*/  LDG.E.U16 R2, desc[UR36][R2.64] ;  /* 0x0000002402027981 */ /* 0x000ea4000c1e1500 */
[----:B--2---:R-:W0:Y:S02]  /*ae10*/  I2F.S16 R0, R2 ;  /* 0x0000000200007306 */ /* 0x004e240000101400 */
[----:B0-----:R-:W-:Y:S01]  /*ae20*/  F2FP.F16.F32.PACK_AB R0, RZ, R0 ;  /* 0x00000000ff00723e */ /* 0x001fe200000000ff */
[----:B------:R-:W-:Y:S06]  /*ae30*/  BRA `(.L_x_4207) ;  /* 0x0000000c00547947 */ /* 0x000fec0003800000 */
.L_x_4203:
        /* <DEDUP_REMOVED lines=9> */
.L_x_4211:
[----:B------:R1:W5:Y:S01]  /*aed0*/  LDG.E.U16 R0, desc[UR36][R2.64] ;  /* 0x0000002402007981 */ /* 0x000362000c1e1500 */
[----:B------:R-:W-:Y:S05]  /*aee0*/  BRA `(.L_x_4207) ;  /* 0x0000000c00287947 */ /* 0x000fea0003800000 */
.L_x_4210:
        /* <DEDUP_REMOVED lines=9> */
.L_x_4213:
[----:B------:R0:W5:Y:S01]  /*af80*/  LDG.E.U16 R0, desc[UR36][R2.64] ;  /* 0x0000002402007981 */ /* 0x000162000c1e1500 */
[----:B------:R-:W-:Y:S05]  /*af90*/  BRA `(.L_x_4207) ;  /* 0x0000000800fc7947 */ /* 0x000fea0003800000 */
.L_x_4212:
        /* <DEDUP_REMOVED lines=12> */
.L_x_4202:
        /* <DEDUP_REMOVED lines=13> */
.L_x_4216:
        /* <DEDUP_REMOVED lines=12> */
.L_x_4215:
        /* <DEDUP_REMOVED lines=27> */
.L_x_4218:
        /* <DEDUP_REMOVED lines=13> */
.L_x_4217:
[----:B------:R-:W2:Y:S02]  /*b470*/  LDG.E.U16 R0, desc[UR36][R2.64] ;  /* 0x0000002402007981 */ /* 0x000ea4000c1e1500 */
[----:B--2---:R-:W-:-:S04]  /*b480*/  SHF.L.U32 R0, R0, 0x10, RZ ;  /* 0x0000001000007819 */ /* 0x004fc800000006ff */
[----:B------:R-:W-:Y:S01]  /*b490*/  F2FP.F16.F32.PACK_AB R0, RZ, R0 ;  /* 0x00000000ff00723e */ /* 0x000fe200000000ff */
[----:B------:R-:W-:Y:S06]  /*b4a0*/  BRA `(.L_x_4207) ;  /* 0x0000000400b87947 */ /* 0x000fec0003800000 */
.L_x_4214:
        /* <DEDUP_REMOVED lines=12> */
.L_x_4221:
        /* <DEDUP_REMOVED lines=21> */
.L_x_4225:
[----:B------:R-:W-:Y:S05]  /*b6c0*/  BSYNC.RECONVERGENT B1 ;  /* 0x0000000000017941 */ /* 0x000fea0003800200 */
.L_x_4224:
[----:B------:R-:W-:Y:S01]  /*b6d0*/  IMAD.SHL.U32 R0, R0, 0x100000, RZ ;  /* 0x0010000000007824 */ /* 0x000fe200078e00ff */
[----:B------:R-:W-:-:S04]  /*b6e0*/  LEA R2, R2, 0x3b800000, 0x17 ;  /* 0x3b80000002027811 */ /* 0x000fc800078eb8ff */
[----:B------:R-:W-:-:S07]  /*b6f0*/  LOP3.LUT R0, R2, R0, R7, 0xfe, !PT ;  /* 0x0000000002007212 */ /* 0x000fce00078efe07 */
.L_x_4223:
[----:B------:R-:W-:Y:S05]  /*b700*/  BSYNC.RECONVERGENT B0 ;  /* 0x0000000000007941 */ /* 0x000fea0003800200 */
.L_x_4222:
[----:B------:R-:W-:Y:S01]  /*b710*/  F2FP.F16.F32.PACK_AB R0, RZ, R0 ;  /* 0x00000000ff00723e */ /* 0x000fe200000000ff */
[----:B------:R-:W-:Y:S06]  /*b720*/  BRA `(.L_x_4207) ;  /* 0x0000000400187947 */ /* 0x000fec0003800000 */
.L_x_4220:
        /* <DEDUP_REMOVED lines=21> */
.L_x_4229:
[----:B------:R-:W-:Y:S05]  /*b880*/  BSYNC.RECONVERGENT B1 ;  /* 0x0000000000017941 */ /* 0x000fea0003800200 */
.L_x_4228:
[----:B------:R-:W-:Y:S02]  /*b890*/  SHF.L.U32 R0, R0, 0x15, RZ ;  /* 0x0000001500007819 */ /* 0x000fe400000006ff */
[----:B------:R-:W-:-:S04]  /*b8a0*/  LEA R2, R2, 0x37800000, 0x17 ;  /* 0x3780000002027811 */ /* 0x000fc800078eb8ff */
[----:B------:R-:W-:-:S07]  /*b8b0*/  LOP3.LUT R0, R2, R0, R7, 0xfe, !PT ;  /* 0x0000000002007212 */ /* 0x000fce00078efe07 */
.L_x_4227:
[----:B------:R-:W-:Y:S05]  /*b8c0*/  BSYNC.RECONVERGENT B0 ;  /* 0x0000000000007941 */ /* 0x000fea0003800200 */
.L_x_4226:
[----:B------:R-:W-:Y:S01]  /*b8d0*/  F2FP.F16.F32.PACK_AB R0, RZ, R0 ;  /* 0x00000000ff00723e */ /* 0x000fe200000000ff */
[----:B------:R-:W-:Y:S06]  /*b8e0*/  BRA `(.L_x_4207) ;  /* 0x0000000000a87947 */ /* 0x000fec0003800000 */
.L_x_4219:
        /* <DEDUP_REMOVED lines=14> */
.L_x_4233:
[----:B------:R-:W-:Y:S05]  /*b9d0*/  BSYNC.RECONVERGENT B0 ;  /* 0x0000000000007941 */ /* 0x000fea0003800200 */
.L_x_4232:
[----:B------:R-:W-:Y:S01]  /*b9e0*/  F2FP.F16.F32.PACK_AB R0, RZ, R0 ;  /* 0x00000000ff00723e */ /* 0x000fe200000000ff */
[----:B------:R-:W-:Y:S06]  /*b9f0*/  BRA `(.L_x_4207) ;  /* 0x0000000000647947 */ /* 0x000fec0003800000 */
.L_x_4206:
        /* <DEDUP_REMOVED lines=16> */
.L_x_4234:
[----:B------:R-:W-:Y:S01]  /*bb00*/  PRMT R0, RZ, 0x7610, R0 ;  /* 0x00007610ff007816 */ /* 0x000fe20000000000 */
[----:B------:R-:W-:Y:S06]  /*bb10*/  BRA `(.L_x_4207) ;  /* 0x00000000001c7947 */ /* 0x000fec0003800000 */
.L_x_4231:
[----:B------:R-:W2:Y:S02]  /*bb20*/  LDG.E.64 R2, desc[UR36][R2.64] ;  /* 0x0000002402027981 */ /* 0x000ea4000c1e1b00 */
[----:B--2---:R-:W0:Y:S02]  /*bb30*/  I2F.U64 R0, R2 ;  /* 0x0000000200007312 */ /* 0x004e240000301000 */
[----:B0-----:R-:W-:Y:S01]  /*bb40*/  F2FP.F16.F32.PACK_AB R0, RZ, R0 ;  /* 0x00000000ff00723e */ /* 0x001fe200000000ff */
[----:B------:R-:W-:Y:S06]  /*bb50*/  BRA `(.L_x_4207) ;  /* 0x00000000000c7947 */ /* 0x000fec0003800000 */
.L_x_4230:
[----:B------:R-:W2:Y:S02]  /*bb60*/  LDG.E R2, desc[UR36][R2.64] ;  /* 0x0000002402027981 */ /* 0x000ea4000c1e1900 */
[----:B--2---:R-:W-:-:S04]  /*bb70*/  I2FP.F32.U32 R0, R2 ;  /* 0x0000000200007245 */ /* 0x004fc80000201000 */
[----:B------:R-:W-:-:S07]  /*bb80*/  F2FP.F16.F32.PACK_AB R0, RZ, R0 ;  /* 0x00000000ff00723e */ /* 0x000fce00000000ff */
.L_x_4207:
[----:B-----5:R-:W-:Y:S01]  /*bb90*/  HADD2.F32 R0, -RZ, R0.H0_H0 ;  /* 0x20000000ff007230 */ /* 0x020fe20000004100 */
[----:B------:R-:W-:-:S04]  /*bba0*/  UPRMT UR4, UR41, 0x9910, URZ ;  /* 0x0000991029047896 */ /* 0x000fc800080000ff */
[----:B01----:R-:W-:Y:S01]  /*bbb0*/  FMUL.FTZ R2, R0, R0 ;  /* 0x0000000000027220 */ /* 0x003fe20000410000 */
[----:B------:R-:W-:-:S04]  /*bbc0*/  UISETP.GT.AND UP0, UPT, UR4, 0x9, UPT ;  /* 0x000000090400788c */ /* 0x000fc8000bf04270 */
[----:B------:R-:W-:-:S05]  /*bbd0*/  F2FP.F16.F32.PACK_AB R2, RZ, R2 ;  /* 0x00000002ff02723e */ /* 0x000fca00000000ff */
[----:B------:R-:W-:-:S05]  /*bbe0*/  HADD2.F32 R3, -RZ, R2.H0_H0 ;  /* 0x20000002ff037230 */ /* 0x000fca0000004100 */
[----:B------:R-:W-:-:S05]  /*bbf0*/  FMUL.FTZ R3, R0, R3 ;  /* 0x0000000300037220 */ /* 0x000fca0000410000 */
        /* <DEDUP_REMOVED lines=14> */
.L_x_4238:
[----:B------:R-:W-:-:S06]  /*bce0*/  HADD2.F32 R3, -RZ, R3.H0_H0 ;  /* 0x20000003ff037230 */ /* 0x000fcc0000004100 */
[----:B------:R-:W0:Y:S02]  /*bcf0*/  F2I.S64.TRUNC R2, R3 ;  /* 0x0000000300027311 */ /* 0x000e24000020d900 */
[----:B0-----:R-:W-:Y:S01]  /*bd00*/  STG.E.U8 desc[UR36][R16.64], R2 ;  /* 0x0000000210007986 */ /* 0x001fe2000c101124 */
[----:B------:R-:W-:Y:S05]  /*bd10*/  EXIT ;  /* 0x000000000000794d */ /* 0x000fea0003800000 */
.L_x_4237:
        /* <DEDUP_REMOVED lines=10> */
.L_x_4241:
[----:B------:R-:W-:-:S06]  /*bdc0*/  HADD2.F32 R3, -RZ, R3.H0_H0 ;  /* 0x20000003ff037230 */ /* 0x000fcc0000004100 */
[----:B------:R-:W0:Y:S02]  /*bdd0*/  F2I.FTZ.TRUNC.NTZ R3, R3 ;  /* 0x0000000300037305 */ /* 0x000e24000021f100 */
[----:B0-----:R-:W-:Y:S01]  /*bde0*/  STG.E desc[UR36][R16.64], R3 ;  /* 0x0000000310007986 */ /* 0x001fe2000c101924 */
[----:B------:R-:W-:Y:S05]  /*bdf0*/  EXIT ;  /* 0x000000000000794d */ /* 0x000fea0003800000 */
.L_x_4240:
[----:B------:R-:W-:-:S06]  /*be00*/  HADD2.F32 R3, -RZ, R3.H0_H0 ;  /* 0x20000003ff037230 */ /* 0x000fcc0000004100 */
[----:B------:R-:W0:Y:S02]  /*be10*/  F2I.FTZ.TRUNC.NTZ R3, R3 ;  /* 0x0000000300037305 */ /* 0x000e24000021f100 */
[----:B0-----:R-:W-:Y:S01]  /*be20*/  STG.E.U16 desc[UR36][R16.64], R3 ;  /* 0x0000000310007986 */ /* 0x001fe2000c101524 */
[----:B------:R-:W-:Y:S05]  /*be30*/  EXIT ;  /* 0x000000000000794d */ /* 0x000fea0003800000 */
.L_x_4236:
        /* <DEDUP_REMOVED lines=9> */
.L_x_4243:
[----:B------:R-:W-:Y:S01]  /*bed0*/  STG.E.U16 desc[UR36][R16.64], R3 ;  /* 0x0000000310007986 */ /* 0x000fe2000c101524 */
[----:B------:R-:W-:Y:S05]  /*bee0*/  EXIT ;  /* 0x000000000000794d */ /* 0x000fea0003800000 */
.L_x_4242:
        /* <DEDUP_REMOVED lines=10> */
.L_x_4245:
[----:B------:R-:W-:-:S05]  /*bf90*/  HADD2.F32 R0, -RZ, R3.H0_H0 ;  /* 0x20000003ff007230 */ /* 0x000fca0000004100 */
[----:B------:R-:W-:-:S04]  /*bfa0*/  F2FP.F16.F32.PACK_AB R0, RZ, R0 ;  /* 0x00000000ff00723e */ /* 0x000fc800000000ff */
[----:B------:R-:W-:-:S05]  /*bfb0*/  PRMT R0, R0, 0x5410, RZ ;  /* 0x0000541000007816 */ /* 0x000fca00000000ff */
[----:B------:R-:W-:Y:S01]  /*bfc0*/  STG.E desc[UR36][R16.64], R0 ;  /* 0x0000000010007986 */ /* 0x000fe2000c101924 */
[----:B------:R-:W-:Y:S05]  /*bfd0*/  EXIT ;  /* 0x000000000000794d */ /* 0x000fea0003800000 */
.L_x_4244:
[----:B------:R-:W-:-:S05]  /*bfe0*/  HADD2.F32 R2, -RZ, R3.H0_H0 ;  /* 0x20000003ff027230 */ /* 0x000fca0000004100 */
[----:B------:R-:W-:-:S06]  /*bff0*/  FMUL.FTZ R2, R2, 1 ;  /* 0x3f80000002027820 */ /* 0x000fcc0000410000 */
[----:B------:R-:W0:Y:S02]  /*c000*/  F2F.F64.F32 R2, R2 ;  /* 0x0000000200027310 */ /* 0x000e240000201800 */
[----:B0-----:R-:W-:Y:S01]  /*c010*/  STG.E.64 desc[UR36][R16.64], R2 ;  /* 0x0000000210007986 */ /* 0x001fe2000c101b24 */
[----:B------:R-:W-:Y:S05]  /*c020*/  EXIT ;  /* 0x000000000000794d */ /* 0x000fea0003800000 */
.L_x_4235:
        /* <DEDUP_REMOVED lines=14> */
.L_x_4249:
        /* <DEDUP_REMOVED lines=17> */
.L_x_4252:
[----:B------:R-:W-:-:S04]  /*c220*/  SHF.R.U32.HI R3, RZ, 0x18, R3 ;  /* 0x00000018ff037819 */ /* 0x000fc80000011603 */
[----:B------:R-:W-:-:S04]  /*c230*/  LOP3.LUT R0, R0, 0x80, R3, 0xf8, !PT ;  /* 0x0000008000007812 */ /* 0x000fc800078ef803 */
[----:B------:R-:W-:-:S07]  /*c240*/  PRMT R8, R0, 0x7610, R8 ;  /* 0x0000761000087816 */ /* 0x000fce0000000008 */
.L_x_4251:
[----:B------:R-:W-:Y:S05]  /*c250*/  BSYNC.RECONVERGENT B0 ;  /* 0x0000000000007941 */ /* 0x000fea0003800200 */
.L_x_4250:
[----:B------:R-:W-:Y:S01]  /*c260*/  STG.E.U8 desc[UR36][R16.64], R8 ;  /* 0x0000000810007986 */ /* 0x000fe2000c101124 */
[----:B------:R-:W-:Y:S05]  /*c270*/  EXIT ;  /* 0x000000000000794d */ /* 0x000fea0003800000 */
.L_x_4248:
        /* <DEDUP_REMOVED lines=17> */
.L_x_4255:
[----:B------:R-:W-:-:S04]  /*c390*/  SHF.R.U32.HI R3, RZ, 0x18, R3 ;  /* 0x00000018ff037819 */ /* 0x000fc80000011603 */
[----:B------:R-:W-:-:S04]  /*c3a0*/  LOP3.LUT R0, R0, 0x80, R3, 0xf8, !PT ;  /* 0x0000008000007812 */ /* 0x000fc800078ef803 */
[----:B------:R-:W-:-:S07]  /*c3b0*/  PRMT R8, R0, 0x7610, R8 ;  /* 0x0000761000087816 */ /* 0x000fce0000000008 */
.L_x_4254:
[----:B------:R-:W-:Y:S05]  /*c3c0*/  BSYNC.RECONVERGENT B0 ;  /* 0x0000000000007941 */ /* 0x000fea0003800200 */
.L_x_4253:
[----:B------:R-:W-:Y:S01]  /*c3d0*/  STG.E.U8 desc[UR36][R16.64], R8 ;  /* 0x0000000810007986 */ /* 0x000fe2000c101124 */
[----:B------:R-:W-:Y:S05]  /*c3e0*/  EXIT ;  /* 0x000000000000794d */ /* 0x000fea0003800000 */
.L_x_4247:
        /* <DEDUP_REMOVED lines=22> */
.L_x_4257:
[----:B------:R-:W-:-:S06]  /*c550*/  HADD2.F32 R3, -RZ, R3.H0_H0 ;  /* 0x20000003ff037230 */ /* 0x000fcc0000004100 */
[----:B------:R-:W0:Y:S02]  /*c560*/  F2I.U64.TRUNC R2, R3 ;  /* 0x0000000300027311 */ /* 0x000e24000020d800 */
[----:B0-----:R-:W-:Y:S01]  /*c570*/  STG.E.64 desc[UR36][R16.64], R2 ;  /* 0x0000000210007986 */ /* 0x001fe2000c101b24 */
[----:B------:R-:W-:Y:S05]  /*c580*/  EXIT ;  /* 0x000000000000794d */ /* 0x000fea0003800000 */
.L_x_4256:
[----:B------:R-:W-:-:S06]  /*c590*/  HADD2.F32 R3, -RZ, R3.H0_H0 ;  /* 0x20000003ff037230 */ /* 0x000fcc0000004100 */
[----:B------:R-:W0:Y:S02]  /*c5a0*/  F2I.FTZ.U32.TRUNC.NTZ R3, R3 ;  /* 0x0000000300037305 */ /* 0x000e24000021f000 */
[----:B0-----:R-:W-:Y:S01]  /*c5b0*/  STG.E desc[UR36][R16.64], R3 ;  /* 0x0000000310007986 */ /* 0x001fe2000c101924 */
[----:B------:R-:W-:Y:S05]  /*c5c0*/  EXIT ;  /* 0x000000000000794d */ /* 0x000fea0003800000 */
.L_x_4246:
        /* <DEDUP_REMOVED lines=11> */
.L_x_4259:
[----:B------:R-:W-:Y:S01]  /*c680*/  HADD2.F32 R3, -RZ, R3.H0_H0 ;  /* 0x20000003ff037230 */ /* 0x000fe20000004100 */
[----:B------:R-:W-:-:S04]  /*c690*/  CS2R R6, SRZ ;  /* 0x0000000000067805 */ /* 0x000fc8000001ff00 */
[----:B------:R-:W-:-:S04]  /*c6a0*/  FMUL.FTZ R3, R3, 1 ;  /* 0x3f80000003037820 */ /* 0x000fc80000410000 */
[----:B------:R-:W0:Y:S02]  /*c6b0*/  F2F.F64.F32 R4, R3 ;  /* 0x0000000300047310 */ /* 0x000e240000201800 */
[----:B0-----:R-:W-:Y:S01]  /*c6c0*/  STG.E.128 desc[UR36][R16.64], R4 ;  /* 0x0000000410007986 */ /* 0x001fe2000c101d24 */
[----:B------:R-:W-:Y:S05]  /*c6d0*/  EXIT ;  /* 0x000000000000794d */ /* 0x000fea0003800000 */
.L_x_4258:
[----:B------:R-:W-:-:S09]  /*c6e0*/  UISETP.NE.AND UP0, UPT, UR4, 0xf, UPT ;  /* 0x0000000f0400788c */ /* 0x000fd2000bf05270 */
[----:B------:R-:W-:Y:S05]  /*c6f0*/  BRA.U !UP0, `(.L_x_4260) ;  /* 0x0000000108e87547 */ /* 0x000fea000b800000 */
[----:B------:R-:W-:-:S09]  /*c700*/  UISETP.NE.AND UP0, UPT, UR4, 0x17, UPT ;  /* 0x000000170400788c */ /* 0x000fd2000bf05270 */
[----:B------:R-:W-:Y:S05]  /*c710*/  BRA.U !UP0, `(.L_x_4261) ;  /* 0x0000000108907547 */ /* 0x000fea000b800000 */
[----:B------:R-:W-:-:S09]  /*c720*/  UISETP.NE.AND UP0, UPT, UR4, 0x18, UPT ;  /* 0x000000180400788c */ /* 0x000fd2000bf05270 */
[----:B------:R-:W-:Y:S05]  /*c730*/  BRA.U !UP0, `(.L_x_4262) ;  /* 0x0000000108447547 */ /* 0x000fea000b800000 */
.L_x_4239:
        /* <DEDUP_REMOVED lines=16> */
.L_x_4263:
[----:B------:R-:W-:Y:S05]  /*c840*/  EXIT ;  /* 0x000000000000794d */ /* 0x000fea0003800000 */
.L_x_4262:
        /* <DEDUP_REMOVED lines=13> */
.L_x_4265:
[----:B------:R-:W-:Y:S05]  /*c920*/  BSYNC.RECONVERGENT B0 ;  /* 0x0000000000007941 */ /* 0x000fea0003800200 */
.L_x_4264:
[----:B------:R-:W-:-:S05]  /*c930*/  LOP3.LUT R3, R0, 0x80, R3, 0xf8, !PT ;  /* 0x0000008000037812 */ /* 0x000fca00078ef803 */
[----:B------:R-:W-:Y:S01]  /*c940*/  STG.E.U8 desc[UR36][R16.64], R3 ;  /* 0x0000000310007986 */ /* 0x000fe2000c101124 */
[----:B------:R-:W-:Y:S05]  /*c950*/  EXIT ;  /* 0x000000000000794d */ /* 0x000fea0003800000 */
.L_x_4261:
        /* <DEDUP_REMOVED lines=12> */
.L_x_4267:
[----:B------:R-:W-:Y:S01]  /*ca20*/  HFMA2 R0, -RZ, RZ, 0, 7.569789886474609375e-06 ;  /* 0x0000007fff007431 */ /* 0x000fe200000001ff */
[----:B------:R-:W-:-:S04]  /*ca30*/  ISETP.GT.U32.AND P0, PT, R2, 0x7f800000, PT ;  /* 0x7f8000000200780c */ /* 0x000fc80003f04070 */
[----:B------:R-:W-:-:S09]  /*ca40*/  SEL R0, R0, 0x7c, P0 ;  /* 0x0000007c00007807 */ /* 0x000fd20000000000 */
.L_x_4268:
[----:B------:R-:W-:Y:S05]  /*ca50*/  BSYNC.RECONVERGENT B0 ;  /* 0x0000000000007941 */ /* 0x000fea0003800200 */
.L_x_4266:
[----:B------:R-:W-:-:S04]  /*ca60*/  SHF.R.U32.HI R3, RZ, 0x18, R3 ;  /* 0x00000018ff037819 */ /* 0x000fc80000011603 */
[----:B------:R-:W-:-:S05]  /*ca70*/  LOP3.LUT R3, R0, 0x80, R3, 0xf8, !PT ;  /* 0x0000008000037812 */ /* 0x000fca00078ef803 */
[----:B------:R-:W-:Y:S01]  /*ca80*/  STG.E.U8 desc[UR36][R16.64], R3 ;  /* 0x0000000310007986 */ /* 0x000fe2000c101124 */
[----:B------:R-:W-:Y:S05]  /*ca90*/  EXIT ;  /* 0x000000000000794d */ /* 0x000fea0003800000 */
.L_x_4260:
[----:B------:R-:W-:-:S05]  /*caa0*/  HADD2.F32 R0, -RZ, R3.H0_H0 ;  /* 0x20000003ff007230 */ /* 0x000fca0000004100 */
[----:B------:R-:W-:-:S05]  /*cab0*/  F2FP.BF16.F32.PACK_AB R0, RZ, R0 ;  /* 0x00000000ff00723e */ /* 0x000fca00000010ff */
[----:B------:R-:W-:Y:S01]  /*cac0*/  STG.E.U16 desc[UR36][R16.64], R0 ;  /* 0x0000000010007986 */ /* 0x000fe2000c101524 */
[----:B------:R-:W-:Y:S05]  /*cad0*/  EXIT ;  /* 0x000000000000794d */ /* 0x000fea0003800000 */
.L_x_4269:
        /* <DEDUP_REMOVED lines=10> */
.L_x_60744:


//--------------------- .text._ZN2at6native27unrolled_elementwise_kernelIZNS0_50_GLOBAL__N__2680c7bb_12_PowKernel_cu_7dd49032_317029pow_tensor_scalar_kernel_implIN3c104HalfES5_EEvRNS_18TensorIteratorBaseET0_EUlS5_E0_St5arrayIPcLm2EELi4E23TrivialOffsetCalculatorILi1EjESE_NS0_6memory12LoadWithCastILi1EEENSF_13StoreWithCastILi1EEEEEviT_S8_T2_T3_T4_T5_ --------------------------
	.section	.text._ZN2at6native27unrolled_elementwise_kernelIZNS0_50_GLOBAL__N__2680c7bb_12_PowKernel_cu_7dd49032_317029pow_tensor_scalar_kernel_implIN3c104HalfES5_EEvRNS_18TensorIteratorBaseET0_EUlS5_E0_St5arrayIPcLm2EELi4E23TrivialOffsetCalculatorILi1EjESE_NS0_6memory12LoadWithCastILi1EEENSF_13StoreWithCastILi1EEEEEviT_S8_T2_T3_T4_T5_,"ax",@progbits
	.align	128
        .global         _ZN2at6native27unrolled_elementwise_kernelIZNS0_50_GLOBAL__N__2680c7bb_12_PowKernel_cu_7dd49032_317029pow_tensor_scalar_kernel_implIN3c104HalfES5_EEvRNS_18TensorIteratorBaseET0_EUlS5_E0_St5arrayIPcLm2EELi4E23TrivialOffsetCalculatorILi1EjESE_NS0_6memory12LoadWithCastILi1EEENSF_13StoreWithCastILi1EEEEEviT_S8_T2_T3_T4_T5_
        .type           _ZN2at6native27unrolled_elementwise_kernelIZNS0_50_GLOBAL__N__2680c7bb_12_PowKernel_cu_7dd49032_317029pow_tensor_scalar_kernel_implIN3c104HalfES5_EEvRNS_18TensorIteratorBaseET0_EUlS5_E0_St5arrayIPcLm2EELi4E23TrivialOffsetCalculatorILi1EjESE_NS0_6memory12LoadWithCastILi1EEENSF_13StoreWithCastILi1EEEEEviT_S8_T2_T3_T4_T5_,@function
        .size           _ZN2at6native27unrolled_elementwise_kernelIZNS0_50_GLOBAL__N__2680c7bb_12_PowKernel_cu_7dd49032_317029pow_tensor_scalar_kernel_implIN3c104HalfES5_EEvRNS_18TensorIteratorBaseET0_EUlS5_E0_St5arrayIPcLm2EELi4E23TrivialOffsetCalculatorILi1EjESE_NS0_6memory12LoadWithCastILi1EEENSF_13StoreWithCastILi1EEEEEviT_S8_T2_T3_T4_T5_,(.L_x_60745 - _ZN2at6native27unrolled_elementwise_kernelIZNS0_50_GLOBAL__N__2680c7bb_12_PowKernel_cu_7dd49032_317029pow_tensor_scalar_kernel_implIN3c104HalfES5_EEvRNS_18TensorIteratorBaseET0_EUlS5_E0_St5arrayIPcLm2EELi4E23TrivialOffsetCalculatorILi1EjESE_NS0_6memory12LoadWithCastILi1EEENSF_13StoreWithCastILi1EEEEEviT_S8_T2_T3_T4_T5_)
        .other          _ZN2at6native27unrolled_elementwise_kernelIZNS0_50_GLOBAL__N__2680c7bb_12_PowKernel_cu_7dd49032_317029pow_tensor_scalar_kernel_implIN3c104HalfES5_EEvRNS_18TensorIteratorBaseET0_EUlS5_E0_St5arrayIPcLm2EELi4E23TrivialOffsetCalculatorILi1EjESE_NS0_6memory12LoadWithCastILi1EEENSF_13StoreWithCastILi1EEEEEviT_S8_T2_T3_T4_T5_,@"STO_CUDA_ENTRY STV_DEFAULT"
_ZN2at6native27unrolled_elementwise_kernelIZNS0_50_GLOBAL__N__2680c7bb_12_PowKernel_cu_7dd49032_317029pow_tensor_scalar_kernel_implIN3c104HalfES5_EEvRNS_18TensorIteratorBaseET0_EUlS5_E0_St5arrayIPcLm2EELi4E23TrivialOffsetCalculatorILi1EjESE_NS0_6memory12LoadWithCastILi1EEENSF_13StoreWithCastILi1EEEEEviT_S8_T2_T3_T4_T5_:
.text._ZN2at6native27unrolled_elementwise_kernelIZNS0_50_GLOBAL__N__2680c7bb_12_PowKernel_cu_7dd49032_317029pow_tensor_scalar_kernel_implIN3c104HalfES5_EEvRNS_18TensorIteratorBaseET0_EUlS5_E0_St5arrayIPcLm2EELi4E23TrivialOffsetCalculatorILi1EjESE_NS0_6memory12LoadWithCastILi1EEENSF_13StoreWithCastILi1EEEEEviT_S8_T2_T3_T4_T5_:
        /* <DEDUP_REMOVED lines=34> */
.L_x_4275:
[----:B------:R-:W2:Y:S02]  /*0220*/  LDG.E.U8 R2, desc[UR36][R2.64] ;  /* 0x0000002402027981 */ /* 0x000ea4000c1e1100 */
[----:B--2---:R-:W-:-:S04]  /*0230*/  I2FP.F32.U32 R0, R2 ;  /* 0x0000000200007245 */ /* 0x004fc80000201000 */
[----:B------:R-:W-:-:S04]  /*0240*/  F2FP.F16.F32.PACK_AB R0, RZ, R0 ;  /* 0x00000000ff00723e */ /* 0x000fc800000000ff */
[----:B------:R-:W-:Y:S01]  /*0250*/  PRMT R16, R0, 0x7610, R16 ;  /* 0x0000761000107816 */ /* 0x000fe20000000010 */
[----:B------:R-:W-:Y:S06]  /*0260*/  BRA `(.L_x_4277) ;  /* 0x0000000c00d47947 */ /* 0x000fec0003800000 */
.L_x_4274:
        /* <DEDUP_REMOVED lines=11> */
.L_x_4279:
[----:B------:R-:W2:Y:S02]  /*0320*/  LDG.E R2, desc[UR36][R2.64] ;  /* 0x0000002402027981 */ /* 0x000ea4000c1e1900 */
[----:B--2---:R-:W-:-:S04]  /*0330*/  I2FP.F32.S32 R0, R2 ;  /* 0x0000000200007245 */ /* 0x004fc80000201400 */
[----:B------:R-:W-:-:S04]  /*0340*/  F2FP.F16.F32.PACK_AB R0, RZ, R0 ;  /* 0x00000000ff00723e */ /* 0x000fc800000000ff */
[----:B------:R-:W-:Y:S01]  /*0350*/  PRMT R16, R0, 0x7610, R16 ;  /* 0x0000761000107816 */ /* 0x000fe20000000010 */
[----:B------:R-:W-:Y:S06]  /*0360*/  BRA `(.L_x_4277) ;  /* 0x0000000c00947947 */ /* 0x000fec0003800000 */
.L_x_4278:
[----:B------:R-:W2:Y:S02]  /*0370*/  LDG.E.U16 R2, desc[UR36][R2.64] ;  /* 0x0000002402027981 */ /* 0x000ea4000c1e1500 */
[----:B--2---:R-:W0:Y:S02]  /*0380*/  I2F.S16 R0, R2 ;  /* 0x0000000200007306 */ /* 0x004e240000101400 */
[----:B0-----:R-:W-:-:S04]  /*0390*/  F2FP.F16.F32.PACK_AB R0, RZ, R0 ;  /* 0x00000000ff00723e */ /* 0x001fc800000000ff */
[----:B------:R-:W-:Y:S01]  /*03a0*/  PRMT R16, R0, 0x7610, R16 ;  /* 0x0000761000107816 */ /* 0x000fe20000000010 */
[----:B------:R-:W-:Y:S06]  /*03b0*/  BRA `(.L_x_4277) ;  /* 0x0000000c00807947 */ /* 0x000fec0003800000 */
.L_x_4273:
        /* <DEDUP_REMOVED lines=9> */
.L_x_4281:
[----:B------:R1:W5:Y:S01]  /*0450*/  LDG.E.U16 R16, desc[UR36][R2.64] ;  /* 0x0000002402107981 */ /* 0x000362000c1e1500 */
[----:B------:R-:W-:Y:S05]  /*0460*/  BRA `(.L_x_4277) ;  /* 0x0000000c00547947 */ /* 0x000fea0003800000 */
.L_x_4280:
        /* <DEDUP_REMOVED lines=9> */
.L_x_4283:
[----:B------:R0:W5:Y:S01]  /*0500*/  LDG.E.U16 R16, desc[UR36][R2.64] ;  /* 0x0000002402107981 */ /* 0x000162000c1e1500 */
[----:B------:R-:W-:Y:S05]  /*0510*/  BRA `(.L_x_4277) ;  /* 0x0000000c00287947 */ /* 0x000fea0003800000 */
.L_x_4282:
        /* <DEDUP_REMOVED lines=13> */
.L_x_4272:
        /* <DEDUP_REMOVED lines=14> */
.L_x_4286:
        /* <DEDUP_REMOVED lines=13> */
.L_x_4285:
        /* <DEDUP_REMOVED lines=27> */
.L_x_4288:
        /* <DEDUP_REMOVED lines=14> */
.L_x_4287:
[----:B------:R-:W2:Y:S02]  /*0a30*/  LDG.E.U16 R0, desc[UR36][R2.64] ;  /* 0x0000002402007981 */ /* 0x000ea4000c1e1500 */
[----:B--2---:R-:W-:-:S05]  /*0a40*/  IMAD.U32 R0, R0, 0x10000, RZ ;  /* 0x0001000000007824 */ /* 0x004fca00078e00ff */
[----:B------:R-:W-:-:S04]  /*0a50*/  F2FP.F16.F32.PACK_AB R0, RZ, R0 ;  /* 0x00000000ff00723e */ /* 0x000fc800000000ff */
[----:B------:R-:W-:Y:S01]  /*0a60*/  PRMT R16, R0, 0x7610, R16 ;  /* 0x0000761000107816 */ /* 0x000fe20000000010 */
[----:B------:R-:W-:Y:S06]  /*0a70*/  BRA `(.L_x_4277) ;  /* 0x0000000400d07947 */ /* 0x000fec0003800000 */
.L_x_4284:
        /* <DEDUP_REMOVED lines=13> */
.L_x_4291:
        /* <DEDUP_REMOVED lines=21> */
.L_x_4295:
[----:B------:R-:W-:Y:S05]  /*0ca0*/  BSYNC.RECONVERGENT B1 ;  /* 0x0000000000017941 */ /* 0x000fea0003800200 */
.L_x_4294:
[----:B------:R-:W-:Y:S01]  /*0cb0*/  IMAD.SHL.U32 R0, R0, 0x100000, RZ ;  /* 0x0010000000007824 */ /* 0x000fe200078e00ff */
[----:B------:R-:W-:-:S04]  /*0cc0*/  LEA R2, R2, 0x3b800000, 0x17 ;  /* 0x3b80000002027811 */ /* 0x000fc800078eb8ff */
[----:B------:R-:W-:-:S07]  /*0cd0*/  LOP3.LUT R0, R2, R0, R7, 0xfe, !PT ;  /* 0x0000000002007212 */ /* 0x000fce00078efe07 */
.L_x_4293:
[----:B------:R-:W-:Y:S05]  /*0ce0*/  BSYNC.RECONVERGENT B0 ;  /* 0x0000000000007941 */ /* 0x000fea0003800200 */
.L_x_4292:
[----:B------:R-:W-:-:S04]  /*0cf0*/  F2FP.F16.F32.PACK_AB R0, RZ, R0 ;  /* 0x00000000ff00723e */ /* 0x000fc800000000ff */
[----:B------:R-:W-:Y:S01]  /*0d00*/  PRMT R16, R0, 0x7610, R16 ;  /* 0x0000761000107816 */ /* 0x000fe20000000010 */
[----:B------:R-:W-:Y:S06]  /*0d10*/  BRA `(.L_x_4277) ;  /* 0x0000000400287947 */ /* 0x000fec0003800000 */
.L_x_4290:
        /* <DEDUP_REMOVED lines=21> */
.L_x_4299:
[----:B------:R-:W-:Y:S05]  /*0e70*/  BSYNC.RECONVERGENT B1 ;  /* 0x0000000000017941 */ /* 0x000fea0003800200 */
.L_x_4298:
[----:B------:R-:W-:Y:S01]  /*0e80*/  IMAD.SHL.U32 R0, R0, 0x200000, RZ ;  /* 0x0020000000007824 */ /* 0x000fe200078e00ff */
[----:B------:R-:W-:-:S04]  /*0e90*/  LEA R2, R2, 0x37800000, 0x17 ;  /* 0x3780000002027811 */ /* 0x000fc800078eb8ff */
[----:B------:R-:W-:-:S07]  /*0ea0*/  LOP3.LUT R0, R2, R0, R7, 0xfe, !PT ;  /* 0x0000000002007212 */ /* 0x000fce00078efe07 */
.L_x_4297:
[----:B------:R-:W-:Y:S05]  /*0eb0*/  BSYNC.RECONVERGENT B0 ;  /* 0x0000000000007941 */ /* 0x000fea0003800200 */
.L_x_4296:
[----:B------:R-:W-:-:S04]  /*0ec0*/  F2FP.F16.F32.PACK_AB R0, RZ, R0 ;  /* 0x00000000ff00723e */ /* 0x000fc800000000ff */
[----:B------:R-:W-:Y:S01]  /*0ed0*/  PRMT R16, R0, 0x7610, R16 ;  /* 0x0000761000107816 */ /* 0x000fe20000000010 */
[----:B------:R-:W-:Y:S06]  /*0ee0*/  BRA `(.L_x_4277) ;  /* 0x0000000000b47947 */ /* 0x000fec0003800000 */
.L_x_4289:
[----:B------:R-:W-:-:S09]  /*0ef0*/  UISETP.NE.AND UP0, UPT, UR4, 0x1c, UPT ;  /* 0x0000001c0400788c */ /* 0x000fd2000bf05270 */
[----:B------:R-:W-:Y:S05]  /*0f00*/  BRA.U !UP0, `(.L_x_4300) ;  /* 0x00000001089c7547 */ /* 0x000fea000b800000 */
[----:B------:R-:W-:-:S09]  /*0f10*/  UISETP.NE.AND UP0, UPT, UR4, 0x1d, UPT ;  /* 0x0000001d0400788c */ /* 0x000fd2000bf05270 */
[----:B------:R-:W-:Y:S05]  /*0f20*/  BRA.U !UP0, `(.L_x_4301) ;  /* 0x0000000108807547 */ /* 0x000fea000b800000 */
[----:B------:R-:W-:-:S09]  /*0f30*/  UISETP.NE.AND UP0, UPT, UR4, 0x2c, UPT ;  /* 0x0000002c0400788c */ /* 0x000fd2000bf05270 */
[----:B------:R-:W-:Y:S05]  /*0f40*/  BRA.U !UP0, `(.L_x_4302) ;  /* 0x0000000108487547 */ /* 0x000fea000b800000 */
.L_x_4276:
        /* <DEDUP_REMOVED lines=16> */
.L_x_4303:
[----:B------:R-:W-:Y:S01]  /*1050*/  PRMT R16, RZ, 0x7610, R16 ;  /* 0x00007610ff107816 */ /* 0x000fe20000000010 */
[----:B------:R-:W-:Y:S06]  /*1060*/  BRA `(.L_x_4277) ;  /* 0x0000000000547947 */ /* 0x000fec0003800000 */
.L_x_4302:
        /* <DEDUP_REMOVED lines=8> */
.L_x_4305:
[----:B------:R-:W-:Y:S05]  /*10f0*/  BSYNC.RECONVERGENT B0 ;  /* 0x0000000000007941 */ /* 0x000fea0003800200 */
.L_x_4304:
[----:B------:R-:W-:-:S04]  /*1100*/  F2FP.F16.F32.PACK_AB R0, RZ, R0 ;  /* 0x00000000ff00723e */ /* 0x000fc800000000ff */
[----:B------:R-:W-:Y:S01]  /*1110*/  PRMT R16, R0, 0x7610, R16 ;  /* 0x0000761000107816 */ /* 0x000fe20000000010 */
[----:B------:R-:W-:Y:S06]  /*1120*/  BRA `(.L_x_4277) ;  /* 0x0000000000247947 */ /* 0x000fec0003800000 */
.L_x_4301:
[----:B------:R-:W2:Y:S02]  /*1130*/  LDG.E.64 R2, desc[UR36][R2.64] ;  /* 0x0000002402027981 */ /* 0x000ea4000c1e1b00 */
[----:B--2---:R-:W0:Y:S02]  /*1140*/  I2F.U64 R0, R2 ;  /* 0x0000000200007312 */ /* 0x004e240000301000 */
[----:B0-----:R-:W-:-:S04]  /*1150*/  F2FP.F16.F32.PACK_AB R0, RZ, R0 ;  /* 0x00000000ff00723e */ /* 0x001fc800000000ff */
[----:B------:R-:W-:Y:S01]  /*1160*/  PRMT R16, R0, 0x7610, R16 ;  /* 0x0000761000107816 */ /* 0x000fe20000000010 */
[----:B------:R-:W-:Y:S06]  /*1170*/  BRA `(.L_x_4277) ;  /* 0x0000000000107947 */ /* 0x000fec0003800000 */
.L_x_4300:
[----:B------:R-:W2:Y:S02]  /*1180*/  LDG.E R2, desc[UR36][R2.64] ;  /* 0x0000002402027981 */ /* 0x000ea4000c1e1900 */
[----:B--2---:R-:W-:-:S04]  /*1190*/  I2FP.F32.U32 R0, R2 ;  /* 0x0000000200007245 */ /* 0x004fc80000201000 */
[----:B------:R-:W-:-:S04]  /*11a0*/  F2FP.F16.F32.PACK_AB R0, RZ, R0 ;  /* 0x00000000ff00723e */ /* 0x000fc800000000ff */
[----:B------:R-:W-:-:S07]  /*11b0*/  PRMT R16, R0, 0x7610, R16 ;  /* 0x0000761000107816 */ /* 0x000fce0000000010 */
.L_x_4277:
[----:B------:R-:W-:-:S07]  /*11c0*/  VIADD R22, R19, 0x80 ;  /* 0x0000008013167836 */ /* 0x000fce0000000000 */
.L_x_4271:
[----:B------:R-:W-:Y:S05]  /*11d0*/  BSYNC.RECONVERGENT B6 ;  /* 0x0000000000067941 */ /* 0x000fea0003800200 */
.L_x_4270:
        /* <DEDUP_REMOVED lines=26> */
.L_x_4311:
[----:B------:R-:W2:Y:S02]  /*1380*/  LDG.E.U8 R2, desc[UR36][R2.64] ;  /* 0x0000002402027981 */ /* 0x000ea4000c1e1100 */
[----:B--2---:R-:W-:-:S04]  /*1390*/  I2FP.F32.U32 R0, R2 ;  /* 0x0000000200007245 */ /* 0x004fc80000201000 */
[----:B------:R-:W-:-:S04]  /*13a0*/  F2FP.F16.F32.PACK_AB R0, RZ, R0 ;  /* 0x00000000ff00723e */ /* 0x000fc800000000ff */
[----:B------:R-:W-:Y:S01]  /*13b0*/  PRMT R23, R0, 0x7610, R23 ;  /* 0x0000761000177816 */ /* 0x000fe20000000017 */
[----:B------:R-:W-:Y:S06]  /*13c0*/  BRA `(.L_x_4313) ;  /* 0x0000000c00d47947 */ /* 0x000fec0003800000 */
.L_x_4310:
        /* <DEDUP_REMOVED lines=11> */
.L_x_4315:
[----:B------:R-:W2:Y:S02]  /*1480*/  LDG.E R2, desc[UR36][R2.64] ;  /* 0x0000002402027981 */ /* 0x000ea4000c1e1900 */
[----:B--2---:R-:W-:-:S04]  /*1490*/  I2FP.F32.S32 R0, R2 ;  /* 0x0000000200007245 */ /* 0x004fc80000201400 */
[----:B------:R-:W-:-:S04]  /*14a0*/  F2FP.F16.F32.PACK_AB R0, RZ, R0 ;  /* 0x00000000ff00723e */ /* 0x000fc800000000ff */
[----:B------:R-:W-:Y:S01]  /*14b0*/  PRMT R23, R0, 0x7610, R23 ;  /* 0x0000761000177816 */ /* 0x000fe20000000017 */
[----:B------:R-:W-:Y:S06]  /*14c0*/  BRA `(.L_x_4313) ;  /* 0x0000000c00947947 */ /* 0x000fec0003800000 */
.L_x_4314:
[----:B------:R-:W2:Y:S02]  /*14d0*/  LDG.E.U16 R2, desc[UR36][R2.64] ;  /* 0x0000002402027981 */ /* 0x000ea4000c1e1500 */
[----:B--2---:R-:W0:Y:S02]  /*14e0*/  I2F.S16 R0, R2 ;  /* 0x0000000200007306 */ /* 0x004e240000101400 */
[----:B0-----:R-:W-:-:S04]  /*14f0*/  F2FP.F16.F32.PACK_AB R0, RZ, R0 ;  /* 0x00000000ff00723e */ /* 0x001fc800000000ff */
[----:B------:R-:W-:Y:S01]  /*1500*/  PRMT R23, R0, 0x7610, R23 ;  /* 0x0000761000177816 */ /* 0x000fe20000000017 */
[----:B------:R-:W-:Y:S06]  /*1510*/  BRA `(.L_x_4313) ;  /* 0x0000000c00807947 */ /* 0x000fec0003800000 */
.L_x_4309:
        /* <DEDUP_REMOVED lines=9> */
.L_x_4317:
[----:B------:R0:W5:Y:S01]  /*15b0*/  LDG.E.U16 R23, desc[UR36][R2.64] ;  /* 0x0000002402177981 */ /* 0x000162000c1e1500 */
[----:B------:R-:W-:Y:S05]  /*15c0*/  BRA `(.L_x_4313) ;  /* 0x0000000c00547947 */ /* 0x000fea0003800000 */
.L_x_4316:
        /* <DEDUP_REMOVED lines=9> */
.L_x_4319:
[----:B------:R1:W5:Y:S01]  /*1660*/  LDG.E.U16 R23, desc[UR36][R2.64] ;  /* 0x0000002402177981 */ /* 0x000362000c1e1500 */
[----:B------:R-:W-:Y:S05]  /*1670*/  BRA `(.L_x_4313) ;  /* 0x0000000c00287947 */ /* 0x000fea0003800000 */
.L_x_4318:
        /* <DEDUP_REMOVED lines=13> */
.L_x_4308:
        /* <DEDUP_REMOVED lines=14> */
.L_x_4322:
        /* <DEDUP_REMOVED lines=13> */
.L_x_4321:
        /* <DEDUP_REMOVED lines=27> */
.L_x_4324:
        /* <DEDUP_REMOVED lines=14> */
.L_x_4323:
[----:B------:R-:W2:Y:S02]  /*1b90*/  LDG.E.U16 R0, desc[UR36][R2.64] ;  /* 0x0000002402007981 */ /* 0x000ea4000c1e1500 */
[----:B--2---:R-:W-:-:S05]  /*1ba0*/  IMAD.U32 R0, R0, 0x10000, RZ ;  /* 0x0001000000007824 */ /* 0x004fca00078e00ff */
[----:B------:R-:W-:-:S04]  /*1bb0*/  F2FP.F16.F32.PACK_AB R0, RZ, R0 ;  /* 0x00000000ff00723e */ /* 0x000fc800000000ff */
[----:B------:R-:W-:Y:S01]  /*1bc0*/  PRMT R23, R0, 0x7610, R23 ;  /* 0x0000761000177816 */ /* 0x000fe20000000017 */
[----:B------:R-:W-:Y:S06]  /*1bd0*/  BRA `(.L_x_4313) ;  /* 0x0000000400d07947 */ /* 0x000fec0003800000 */
.L_x_4320:
        /* <DEDUP_REMOVED lines=13> */
.L_x_4327:
        /* <DEDUP_REMOVED lines=21> */
.L_x_4331:
[----:B------:R-:W-:Y:S05]  /*1e00*/  BSYNC.RECONVERGENT B1 ;  /* 0x0000000000017941 */ /* 0x000fea0003800200 */
.L_x_4330:
[----:B------:R-:W-:Y:S01]  /*1e10*/  IMAD.SHL.U32 R0, R0, 0x100000, RZ ;  /* 0x0010000000007824 */ /* 0x000fe200078e00ff */
[----:B------:R-:W-:-:S04]  /*1e20*/  LEA R2, R2, 0x3b800000, 0x17 ;  /* 0x3b80000002027811 */ /* 0x000fc800078eb8ff */
[----:B------:R-:W-:-:S07]  /*1e30*/  LOP3.LUT R0, R2, R0, R7, 0xfe, !PT ;  /* 0x0000000002007212 */ /* 0x000fce00078efe07 */
.L_x_4329:
[----:B------:R-:W-:Y:S05]  /*1e40*/  BSYNC.RECONVERGENT B0 ;  /* 0x0000000000007941 */ /* 0x000fea0003800200 */
.L_x_4328:
[----:B------:R-:W-:-:S04]  /*1e50*/  F2FP.F16.F32.PACK_AB R0, RZ, R0 ;  /* 0x00000000ff00723e */ /* 0x000fc800000000ff */
[----:B------:R-:W-:Y:S01]  /*1e60*/  PRMT R23, R0, 0x7610, R23 ;  /* 0x0000761000177816 */ /* 0x000fe20000000017 */
[----:B------:R-:W-:Y:S06]  /*1e70*/  BRA `(.L_x_4313) ;  /* 0x0000000400287947 */ /* 0x000fec0003800000 */
.L_x_4326:
        /* <DEDUP_REMOVED lines=21> */
.L_x_4335:
[----:B------:R-:W-:Y:S05]  /*1fd0*/  BSYNC.RECONVERGENT B1 ;  /* 0x0000000000017941 */ /* 0x000fea0003800200 */
.L_x_4334:
[----:B------:R-:W-:Y:S01]  /*1fe0*/  IMAD.SHL.U32 R0, R0, 0x200000, RZ ;  /* 0x0020000000007824 */ /* 0x000fe200078e00ff */
[----:B------:R-:W-:-:S04]  /*1ff0*/  LEA R2, R2, 0x37800000, 0x17 ;  /* 0x3780000002027811 */ /* 0x000fc800078eb8ff */
[----:B------:R-:W-:-:S07]  /*2000*/  LOP3.LUT R0, R2, R0, R7, 0xfe, !PT ;  /* 0x0000000002007212 */ /* 0x000fce00078efe07 */
.L_x_4333:
[----:B------:R-:W-:Y:S05]  /*2010*/  BSYNC.RECONVERGENT B0 ;  /* 0x0000000000007941 */ /* 0x000fea0003800200 */
.L_x_4332:
[----:B------:R-:W-:-:S04]  /*2020*/  F2FP.F16.F32.PACK_AB R0, RZ, R0 ;  /* 0x00000000ff00723e */ /* 0x000fc800000000ff */
[----:B------:R-:W-:Y:S01]  /*2030*/  PRMT R23, R0, 0x7610, R23 ;  /* 0x0000761000177816 */ /* 0x000fe20000000017 */
[----:B------:R-:W-:Y:S06]  /*2040*/  BRA `(.L_x_4313) ;  /* 0x0000000000b47947 */ /* 0x000fec0003800000 */
.L_x_4325:
        /* <DEDUP_REMOVED lines=14> */
.L_x_4339:
[----:B------:R-:W-:Y:S05]  /*2130*/  BSYNC.RECONVERGENT B0 ;  /* 0x0000000000007941 */ /* 0x000fea0003800200 */
.L_x_4338:
[----:B------:R-:W-:-:S04]  /*2140*/  F2FP.F16.F32.PACK_AB R0, RZ, R0 ;  /* 0x00000000ff00723e */ /* 0x000fc800000000ff */
[----:B------:R-:W-:Y:S01]  /*2150*/  PRMT R23, R0, 0x7610, R23 ;  /* 0x0000761000177816 */ /* 0x000fe20000000017 */
[----:B------:R-:W-:Y:S06]  /*2160*/  BRA `(.L_x_4313) ;  /* 0x00000000006c7947 */ /* 0x000fec0003800000 */
.L_x_4312:
        /* <DEDUP_REMOVED lines=16> */
.L_x_4340:
[----:B------:R-:W-:Y:S01]  /*2270*/  PRMT R23, RZ, 0x7610, R23 ;  /* 0x00007610ff177816 */ /* 0x000fe20000000017 */
[----:B------:R-:W-:Y:S06]  /*2280*/  BRA `(.L_x_4313) ;  /* 0x0000000000247947 */ /* 0x000fec0003800000 */
.L_x_4337:
[----:B------:R-:W2:Y:S02]  /*2290*/  LDG.E.64 R2, desc[UR36][R2.64] ;  /* 0x0000002402027981 */ /* 0x000ea4000c1e1b00 */
[----:B--2---:R-:W0:Y:S02]  /*22a0*/  I2F.U64 R0, R2 ;  /* 0x0000000200007312 */ /* 0x004e240000301000 */
[----:B0-----:R-:W-:-:S04]  /*22b0*/  F2FP.F16.F32.PACK_AB R0, RZ, R0 ;  /* 0x00000000ff00723e */ /* 0x001fc800000000ff */
[----:B------:R-:W-:Y:S01]  /*22c0*/  PRMT R23, R0, 0x7610, R23 ;  /* 0x0000761000177816 */ /* 0x000fe20000000017 */
[----:B------:R-:W-:Y:S06]  /*22d0*/  BRA `(.L_x_4313) ;  /* 0x0000000000107947 */ /* 0x000fec0003800000 */
.L_x_4336:
[----:B------:R-:W2:Y:S02]  /*22e0*/  LDG.E R2, desc[UR36][R2.64] ;  /* 0x0000002402027981 */ /* 0x000ea4000c1e1900 */
[----:B--2---:R-:W-:-:S04]  /*22f0*/  I2FP.F32.U32 R0, R2 ;  /* 0x0000000200007245 */ /* 0x004fc80000201000 */
[----:B------:R-:W-:-:S04]  /*2300*/  F2FP.F16.F32.PACK_AB R0, RZ, R0 ;  /* 0x00000000ff00723e */ /* 0x000fc800000000ff */
[----:B------:R-:W-:-:S07]  /*2310*/  PRMT R23, R0, 0x7610, R23 ;  /* 0x0000761000177816 */ /* 0x000fce0000000017 */
.L_x_4313:
[----:B------:R-:W-:-:S07]  /*2320*/  VIADD R22, R22, 0x80 ;  /* 0x0000008016167836 */ /* 0x000fce0000000000 */
.L_x_4307:
[----:B------:R-:W-:Y:S05]  /*2330*/  BSYNC.RECONVERGENT B6 ;  /* 0x0000000000067941 */ /* 0x000fea0003800200 */
.L_x_4306:
        /* <DEDUP_REMOVED lines=26> */
.L_x_4346:
[----:B------:R-:W2:Y:S02]  /*24e0*/  LDG.E.U8 R2, desc[UR36][R2.64] ;  /* 0x0000002402027981 */ /* 0x000ea4000c1e1100 */
[----:B--2---:R-:W-:-:S04]  /*24f0*/  I2FP.F32.U32 R0, R2 ;  /* 0x0000000200007245 */ /* 0x004fc80000201000 */
[----:B------:R-:W-:-:S04]  /*2500*/  F2FP.F16.F32.PACK_AB R0, RZ, R0 ;  /* 0x00000000ff00723e */ /* 0x000fc800000000ff */
[----:B------:R-:W-:Y:S01]  /*2510*/  PRMT R24, R0, 0x7610, R24 ;  /* 0x0000761000187816 */ /* 0x000fe20000000018 */
[----:B------:R-:W-:Y:S06]  /*2520*/  BRA `(.L_x_4348) ;  /* 0x0000000c00d47947 */ /* 0x000fec0003800000 */
.L_x_4345:
        /* <DEDUP_REMOVED lines=11> */
.L_x_4350:
[----:B------:R-:W2:Y:S02]  /*25e0*/  LDG.E R2, desc[UR36][R2.64] ;  /* 0x0000002402027981 */ /* 0x000ea4000c1e1900 */
[----:B--2---:R-:W-:-:S04]  /*25f0*/  I2FP.F32.S32 R0, R2 ;  /* 0x0000000200007245 */ /* 0x004fc80000201400 */
[----:B------:R-:W-:-:S04]  /*2600*/  F2FP.F16.F32.PACK_AB R0, RZ, R0 ;  /* 0x00000000ff00723e */ /* 0x000fc800000000ff */
[----:B------:R-:W-:Y:S01]  /*2610*/  PRMT R24, R0, 0x7610, R24 ;  /* 0x0000761000187816 */ /* 0x000fe20000000018 */
[----:B------:R-:W-:Y:S06]  /*2620*/  BRA `(.L_x_4348) ;  /* 0x0000000c00947947 */ /* 0x000fec0003800000 */
.L_x_4349:
[----:B------:R-:W2:Y:S02]  /*2630*/  LDG.E.U16 R2, desc[UR36][R2.64] ;  /* 0x0000002402027981 */ /* 0x000ea4000c1e1500 */
[----:B--2---:R-:W0:Y:S02]  /*2640*/  I2F.S16 R0, R2 ;  /* 0x0000000200007306 */ /* 0x004e240000101400 */
[----:B0-----:R-:W-:-:S04]  /*2650*/  F2FP.F16.F32.PACK_AB R0, RZ, R0 ;  /* 0x00000000ff00723e */ /* 0x001fc800000000ff */
[----:B------:R-:W-:Y:S01]  /*2660*/  PRMT R24, R0, 0x7610, R24 ;  /* 0x0000761000187816 */ /* 0x000fe20000000018 */
[----:B------:R-:W-:Y:S06]  /*2670*/  BRA `(.L_x_4348) ;  /* 0x0000000c00807947 */ /* 0x000fec0003800000 */
.L_x_4344:
        /* <DEDUP_REMOVED lines=9> */
.L_x_4352:
[----:B------:R0:W5:Y:S01]  /*2710*/  LDG.E.U16 R24, desc[UR36][R2.64] ;  /* 0x0000002402187981 */ /* 0x000162000c1e1500 */
[----:B------:R-:W-:Y:S05]  /*2720*/  BRA `(.L_x_4348) ;  /* 0x0000000c00547947 */ /* 0x000fea0003800000 */
.L_x_4351:
        /* <DEDUP_REMOVED lines=9> */
.L_x_4354:
[----:B------:R1:W5:Y:S01]  /*27c0*/  LDG.E.U16 R24, desc[UR36][R2.64] ;  /* 0x0000002402187981 */ /* 0x000362000c1e1500 */
[----:B------:R-:W-:Y:S05]  /*27d0*/  BRA `(.L_x_4348) ;  /* 0x0000000c00287947 */ /* 0x000fea0003800000 */
.L_x_4353:
        /* <DEDUP_REMOVED lines=13> */
.L_x_4343:
        /* <DEDUP_REMOVED lines=14> */
.L_x_4357:
        /* <DEDUP_REMOVED lines=13> */
.L_x_4356:
        /* <DEDUP_REMOVED lines=27> */
.L_x_4359:
        /* <DEDUP_REMOVED lines=14> */
.L_x_4358:
[----:B------:R-:W2:Y:S02]  /*2cf0*/  LDG.E.U16 R0, desc[UR36][R2.64] ;  /* 0x0000002402007981 */ /* 0x000ea4000c1e1500 */
[----:B--2---:R-:W-:-:S05]  /*2d00*/  IMAD.U32 R0, R0, 0x10000, RZ ;  /* 0x0001000000007824 */ /* 0x004fca00078e00ff */
[----:B------:R-:W-:-:S04]  /*2d10*/  F2FP.F16.F32.PACK_AB R0, RZ, R0 ;  /* 0x00000000ff00723e */ /* 0x000fc800000000ff */
[----:B------:R-:W-:Y:S01]  /*2d20*/  PRMT R24, R0, 0x7610, R24 ;  /* 0x0000761000187816 */ /* 0x000fe20000000018 */
[----:B------:R-:W-:Y:S06]  /*2d30*/  BRA `(.L_x_4348) ;  /* 0x0000000400d07947 */ /* 0x000fec0003800000 */
.L_x_4355:
        /* <DEDUP_REMOVED lines=13> */
.L_x_4362:
        /* <DEDUP_REMOVED lines=21> */
.L_x_4366:
[----:B------:R-:W-:Y:S05]  /*2f60*/  BSYNC.RECONVERGENT B1 ;  /* 0x0000000000017941 */ /* 0x000fea0003800200 */
.L_x_4365:
[----:B------:R-:W-:Y:S01]  /*2f70*/  IMAD.SHL.U32 R0, R0, 0x100000, RZ ;  /* 0x0010000000007824 */ /* 0x000fe200078e00ff */
[----:B------:R-:W-:-:S04]  /*2f80*/  LEA R2, R2, 0x3b800000, 0x17 ;  /* 0x3b80000002027811 */ /* 0x000fc800078eb8ff */
[----:B------:R-:W-:-:S07]  /*2f90*/  LOP3.LUT R0, R2, R0, R7, 0xfe, !PT ;  /* 0x0000000002007212 */ /* 0x000fce00078efe07 */
.L_x_4364:
[----:B------:R-:W-:Y:S05]  /*2fa0*/  BSYNC.RECONVERGENT B0 ;  /* 0x0000000000007941 */ /* 0x000fea0003800200 */
.L_x_4363:
[----:B------:R-:W-:-:S04]  /*2fb0*/  F2FP.F16.F32.PACK_AB R0, RZ, R0 ;  /* 0x00000000ff00723e */ /* 0x000fc800000000ff */
[----:B------:R-:W-:Y:S01]  /*2fc0*/  PRMT R24, R0, 0x7610, R24 ;  /* 0x0000761000187816 */ /* 0x000fe20000000018 */
[----:B------:R-:W-:Y:S06]  /*2fd0*/  BRA `(.L_x_4348) ;  /* 0x0000000400287947 */ /* 0x000fec0003800000 */
.L_x_4361:
        /* <DEDUP_REMOVED lines=21> */
.L_x_4370:
[----:B------:R-:W-:Y:S05]  /*3130*/  BSYNC.RECONVERGENT B1 ;  /* 0x0000000000017941 */ /* 0x000fea0003800200 */
.L_x_4369:
[----:B------:R-:W-:Y:S01]  /*3140*/  IMAD.SHL.U32 R0, R0, 0x200000, RZ ;  /* 0x0020000000007824 */ /* 0x000fe200078e00ff */
[----:B------:R-:W-:-:S04]  /*3150*/  LEA R2, R2, 0x37800000, 0x17 ;  /* 0x3780000002027811 */ /* 0x000fc800078eb8ff */
[----:B------:R-:W-:-:S07]  /*3160*/  LOP3.LUT R0, R2, R0, R7, 0xfe, !PT ;  /* 0x0000000002007212 */ /* 0x000fce00078efe07 */
.L_x_4368:
[----:B------:R-:W-:Y:S05]  /*3170*/  BSYNC.RECONVERGENT B0 ;  /* 0x0000000000007941 */ /* 0x000fea0003800200 */
.L_x_4367:
[----:B------:R-:W-:-:S04]  /*3180*/  F2FP.F16.F32.PACK_AB R0, RZ, R0 ;  /* 0x00000000ff00723e */ /* 0x000fc800000000ff */
[----:B------:R-:W-:Y:S01]  /*3190*/  PRMT R24, R0, 0x7610, R24 ;  /* 0x0000761000187816 */ /* 0x000fe20000000018 */
[----:B------:R-:W-:Y:S06]  /*31a0*/  BRA `(.L_x_4348) ;  /* 0x0000000000b47947 */ /* 0x000fec0003800000 */
.L_x_4360:
        /* <DEDUP_REMOVED lines=14> */
.L_x_4374:
[----:B------:R-:W-:Y:S05]  /*3290*/  BSYNC.RECONVERGENT B0 ;  /* 0x0000000000007941 */ /* 0x000fea0003800200 */
.L_x_4373:
[----:B------:R-:W-:-:S04]  /*32a0*/  F2FP.F16.F32.PACK_AB R0, RZ, R0 ;  /* 0x00000000ff00723e */ /* 0x000fc800000000ff */
[----:B------:R-:W-:Y:S01]  /*32b0*/  PRMT R24, R0, 0x7610, R24 ;  /* 0x0000761000187816 */ /* 0x000fe20000000018 */
[----:B------:R-:W-:Y:S06]  /*32c0*/  BRA `(.L_x_4348) ;  /* 0x00000000006c7947 */ /* 0x000fec0003800000 */
.L_x_4347:
        /* <DEDUP_REMOVED lines=16> */
.L_x_4375:
[----:B------:R-:W-:Y:S01]  /*33d0*/  PRMT R24, RZ, 0x7610, R24 ;  /* 0x00007610ff187816 */ /* 0x000fe20000000018 */
[----:B------:R-:W-:Y:S06]  /*33e0*/  BRA `(.L_x_4348) ;  /* 0x0000000000247947 */ /* 0x000fec0003800000 */
.L_x_4372:
[----:B------:R-:W2:Y:S02]  /*33f0*/  LDG.E.64 R2, desc[UR36][R2.64] ;  /* 0x0000002402027981 */ /* 0x000ea4000c1e1b00 */
[----:B--2---:R-:W0:Y:S02]  /*3400*/  I2F.U64 R0, R2 ;  /* 0x0000000200007312 */ /* 0x004e240000301000 */
[----:B0-----:R-:W-:-:S04]  /*3410*/  F2FP.F16.F32.PACK_AB R0, RZ, R0 ;  /* 0x00000000ff00723e */ /* 0x001fc800000000ff */
[----:B------:R-:W-:Y:S01]  /*3420*/  PRMT R24, R0, 0x7610, R24 ;  /* 0x0000761000187816 */ /* 0x000fe20000000018 */
[----:B------:R-:W-:Y:S06]  /*3430*/  BRA `(.L_x_4348) ;  /* 0x0000000000107947 */ /* 0x000fec0003800000 */
.L_x_4371:
[----:B------:R-:W2:Y:S02]  /*3440*/  LDG.E R2, desc[UR36][R2.64] ;  /* 0x0000002402027981 */ /* 0x000ea4000c1e1900 */
[----:B--2---:R-:W-:-:S04]  /*3450*/  I2FP.F32.U32 R0, R2 ;  /* 0x0000000200007245 */ /* 0x004fc80000201000 */
[----:B------:R-:W-:-:S04]  /*3460*/  F2FP.F16.F32.PACK_AB R0, RZ, R0 ;  /* 0x00000000ff00723e */ /* 0x000fc800000000ff */
[----:B------:R-:W-:-:S07]  /*3470*/  PRMT R24, R0, 0x7610, R24 ;  /* 0x0000761000187816 */ /* 0x000fce0000000018 */
.L_x_4348:
[----:B------:R-:W-:-:S07]  /*3480*/  VIADD R22, R22, 0x80 ;  /* 0x0000008016167836 */ /* 0x000fce0000000000 */
.L_x_4342:
[----:B------:R-:W-:Y:S05]  /*3490*/  BSYNC.RECONVERGENT B6 ;  /* 0x0000000000067941 */ /* 0x000fea0003800200 */
.L_x_4341:
        /* <DEDUP_REMOVED lines=25> */
.L_x_4381:
[----:B------:R-:W2:Y:S02]  /*3630*/  LDG.E.U8 R2, desc[UR36][R2.64] ;  /* 0x0000002402027981 */ /* 0x000ea4000c1e1100 */
[----:B--2---:R-:W-:-:S04]  /*3640*/  I2FP.F32.U32 R0, R2 ;  /* 0x0000000200007245 */ /* 0x004fc80000201000 */
[----:B------:R-:W-:Y:S01]  /*3650*/  F2FP.F16.F32.PACK_AB R0, RZ, R0 ;  /* 0x00000000ff00723e */ /* 0x000fe200000000ff */
[----:B------:R-:W-:Y:S06]  /*3660*/  BRA `(.L_x_4377) ;  /* 0x0000000c009c7947 */ /* 0x000fec0003800000 */
.L_x_4380:
        /* <DEDUP_REMOVED lines=10> */
.L_x_4384:
[----:B------:R-:W2:Y:S02]  /*3710*/  LDG.E R2, desc[UR36][R2.64] ;  /* 0x0000002402027981 */ /* 0x000ea4000c1e1900 */
[----:B--2---:R-:W-:-:S04]  /*3720*/  I2FP.F32.S32 R0, R2 ;  /* 0x0000000200007245 */ /* 0x004fc80000201400 */
[----:B------:R-:W-:Y:S01]  /*3730*/  F2FP.F16.F32.PACK_AB R0, RZ, R0 ;  /* 0x00000000ff00723e */ /* 0x000fe200000000ff */
[----:B------:R-:W-:Y:S06]  /*3740*/  BRA `(.L_x_4377) ;  /* 0x0000000c00647947 */ /* 0x000fec0003800000 */
.L_x_4383:
[----:B------:R-:W2:Y:S02]  /*3750*/  LDG.E.U16 R2, desc[UR36][R2.64] ;  /* 0x0000002402027981 */ /* 0x000ea4000c1e1500 */
[----:B--2---:R-:W0:Y:S02]  /*3760*/  I2F.S16 R0, R2 ;  /* 0x0000000200007306 */ /* 0x004e240000101400 */
[----:B0-----:R-:W-:Y:S01]  /*3770*/  F2FP.F16.F32.PACK_AB R0, RZ, R0 ;  /* 0x00000000ff00723e */ /* 0x001fe200000000ff */
[----:B------:R-:W-:Y:S06]  /*3780*/  BRA `(.L_x_4377) ;  /* 0x0000000c00547947 */ /* 0x000fec0003800000 */
.L_x_4379:
        /* <DEDUP_REMOVED lines=9> */
.L_x_4386:
[----:B------:R2:W5:Y:S01]  /*3820*/  LDG.E.U16 R0, desc[UR36][R2.64] ;  /* 0x0000002402007981 */ /* 0x000562000c1e1500 */
[----:B------:R-:W-:Y:S05]  /*3830*/  BRA `(.L_x_4377) ;  /* 0x0000000c00287947 */ /* 0x000fea0003800000 */
.L_x_4385:
        /* <DEDUP_REMOVED lines=9> */
.L_x_4388:
[----:B------:R3:W5:Y:S01]  /*38d0*/  LDG.E.U16 R0, desc[UR36][R2.64] ;  /* 0x0000002402007981 */ /* 0x000762000c1e1500 */
[----:B------:R-:W-:Y:S05]  /*38e0*/  BRA `(.L_x_4377) ;  /* 0x0000000800fc7947 */ /* 0x000fea0003800000 */
.L_x_4387:
        /* <DEDUP_REMOVED lines=12> */
.L_x_4378:
        /* <DEDUP_REMOVED lines=13> */
.L_x_4391:
        /* <DEDUP_REMOVED lines=12> */
.L_x_4390:
        /* <DEDUP_REMOVED lines=27> */
.L_x_4393:
        /* <DEDUP_REMOVED lines=13> */
.L_x_4392:
[----:B------:R-:W2:Y:S02]  /*3dc0*/  LDG.E.U16 R0, desc[UR36][R2.64] ;  /* 0x0000002402007981 */ /* 0x000ea4000c1e1500 */
[----:B--2---:R-:W-:-:S05]  /*3dd0*/  IMAD.U32 R0, R0, 0x10000, RZ ;  /* 0x0001000000007824 */ /* 0x004fca00078e00ff */
[----:B------:R-:W-:Y:S01]  /*3de0*/  F2FP.F16.F32.PACK_AB R0, RZ, R0 ;  /* 0x00000000ff00723e */ /* 0x000fe200000000ff */
[----:B------:R-:W-:Y:S06]  /*3df0*/  BRA `(.L_x_4377) ;  /* 0x0000000400b87947 */ /* 0x000fec0003800000 */
.L_x_4389:
        /* <DEDUP_REMOVED lines=12> */
.L_x_4396:
        /* <DEDUP_REMOVED lines=21> */
.L_x_4400:
[----:B------:R-:W-:Y:S05]  /*4010*/  BSYNC.RECONVERGENT B1 ;  /* 0x0000000000017941 */ /* 0x000fea0003800200 */
.L_x_4399:
[----:B------:R-:W-:Y:S01]  /*4020*/  IMAD.SHL.U32 R0, R0, 0x100000, RZ ;  /* 0x0010000000007824 */ /* 0x000fe200078e00ff */
[----:B------:R-:W-:-:S04]  /*4030*/  LEA R2, R2, 0x3b800000, 0x17 ;  /* 0x3b80000002027811 */ /* 0x000fc800078eb8ff */
[----:B------:R-:W-:-:S07]  /*4040*/  LOP3.LUT R0, R2, R0, R7, 0xfe, !PT ;  /* 0x0000000002007212 */ /* 0x000fce00078efe07 */
.L_x_4398:
[----:B------:R-:W-:Y:S05]  /*4050*/  BSYNC.RECONVERGENT B0 ;  /* 0x0000000000007941 */ /* 0x000fea0003800200 */
.L_x_4397:
[----:B------:R-:W-:Y:S01]  /*4060*/  F2FP.F16.F32.PACK_AB R0, RZ, R0 ;  /* 0x00000000ff00723e */ /* 0x000fe200000000ff */
[----:B------:R-:W-:Y:S06]  /*4070*/  BRA `(.L_x_4377) ;  /* 0x0000000400187947 */ /* 0x000fec0003800000 */
.L_x_4395:
        /* <DEDUP_REMOVED lines=21> */
.L_x_4404:
[----:B------:R-:W-:Y:S05]  /*41d0*/  BSYNC.RECONVERGENT B1 ;  /* 0x0000000000017941 */ /* 0x000fea0003800200 */
.L_x_4403:
[----:B------:R-:W-:Y:S01]  /*41e0*/  IMAD.SHL.U32 R0, R0, 0x200000, RZ ;  /* 0x0020000000007824 */ /* 0x000fe200078e00ff */
[----:B------:R-:W-:-:S04]  /*41f0*/  LEA R2, R2, 0x37800000, 0x17 ;  /* 0x3780000002027811 */ /* 0x000fc800078eb8ff */
[----:B------:R-:W-:-:S07]  /*4200*/  LOP3.LUT R0, R2, R0, R7, 0xfe, !PT ;  /* 0x0000000002007212 */ /* 0x000fce00078efe07 */
.L_x_4402:
[----:B------:R-:W-:Y:S05]  /*4210*/  BSYNC.RECONVERGENT B0 ;  /* 0x0000000000007941 */ /* 0x000fea0003800200 */
.L_x_4401:
[----:B------:R-:W-:Y:S01]  /*4220*/  F2FP.F16.F32.PACK_AB R0, RZ, R0 ;  /* 0x00000000ff00723e */ /* 0x000fe200000000ff */
[----:B------:R-:W-:Y:S06]  /*4230*/  BRA `(.L_x_4377) ;  /* 0x0000000000a87947 */ /* 0x000fec0003800000 */
.L_x_4394:
        /* <DEDUP_REMOVED lines=14> */
.L_x_4408:
[----:B------:R-:W-:Y:S05]  /*4320*/  BSYNC.RECONVERGENT B0 ;  /* 0x0000000000007941 */ /* 0x000fea0003800200 */
.L_x_4407:
[----:B------:R-:W-:Y:S01]  /*4330*/  F2FP.F16.F32.PACK_AB R0, RZ, R0 ;  /* 0x00000000ff00723e */ /* 0x000fe200000000ff */
[----:B------:R-:W-:Y:S06]  /*4340*/  BRA `(.L_x_4377) ;  /* 0x0000000000647947 */ /* 0x000fec0003800000 */
.L_x_4382:
        /* <DEDUP_REMOVED lines=16> */
.L_x_4409:
[----:B------:R-:W-:Y:S01]  /*4450*/  PRMT R0, RZ, 0x7610, R0 ;  /* 0x00007610ff007816 */ /* 0x000fe20000000000 */
[----:B------:R-:W-:Y:S06]  /*4460*/  BRA `(.L_x_4377) ;  /* 0x00000000001c7947 */ /* 0x000fec0003800000 */
.L_x_4406:
[----:B------:R-:W2:Y:S02]  /*4470*/  LDG.E.64 R2, desc[UR36][R2.64] ;  /* 0x0000002402027981 */ /* 0x000ea4000c1e1b00 */
[----:B--2---:R-:W0:Y:S02]  /*4480*/  I2F.U64 R0, R2 ;  /* 0x0000000200007312 */ /* 0x004e240000301000 */
[----:B0-----:R-:W-:Y:S01]  /*4490*/  F2FP.F16.F32.PACK_AB R0, RZ, R0 ;  /* 0x00000000ff00723e */ /* 0x001fe200000000ff */
[----:B------:R-:W-:Y:S06]  /*44a0*/  BRA `(.L_x_4377) ;  /* 0x00000000000c7947 */ /* 0x000fec0003800000 */
.L_x_4405:
[----:B------:R-:W2:Y:S02]  /*44b0*/  LDG.E R2, desc[UR36][R2.64] ;  /* 0x0000002402027981 */ /* 0x000ea4000c1e1900 */
[----:B--2---:R-:W-:-:S04]  /*44c0*/  I2FP.F32.U32 R0, R2 ;  /* 0x0000000200007245 */ /* 0x004fc80000201000 */
[----:B------:R-:W-:-:S07]  /*44d0*/  F2FP.F16.F32.PACK_AB R0, RZ, R0 ;  /* 0x00000000ff00723e */ /* 0x000fce00000000ff */
.L_x_4377:
[----:B------:R-:W-:Y:S05]  /*44e0*/  BSYNC.RECONVERGENT B6 ;  /* 0x0000000000067941 */ /* 0x000fea0003800200 */
.L_x_4376:
[C---:B0123--:R-:W-:Y:S01]  /*44f0*/  VIADD R2, R19.reuse, 0x100 ;  /* 0x0000010013027836 */ /* 0x04ffe20000000000 */
[CC--:B------:R-:W-:Y:S01]  /*4500*/  ISETP.GE.AND P0, PT, R19.reuse, R17.reuse, PT ;  /* 0x000000111300720c */ /* 0x0c0fe20003f06270 */
[C---:B------:R-:W-:Y:S01]  /*4510*/  VIADD R4, R19.reuse, 0x180 ;  /* 0x0000018013047836 */ /* 0x040fe20000000000 */
[----:B------:R-:W-:Y:S01]  /*4520*/  BSSY.RECONVERGENT B6, `(.L_x_4410) ;  /* 0x000012b000067945 */ /* 0x000fe20003800200 */
[----:B------:R-:W-:Y:S01]  /*4530*/  VIADD R22, R19, 0x80 ;  /* 0x0000008013167836 */ /* 0x000fe20000000000 */
[-C--:B------:R-:W-:Y:S02]  /*4540*/  ISETP.GE.AND P2, PT, R2, R17.reuse, PT ;  /* 0x000000110200720c */ /* 0x080fe40003f46270 */
[-C--:B------:R-:W-:Y:S02]  /*4550*/  ISETP.GE.AND P3, PT, R4, R17.reuse, PT ;  /* 0x000000110400720c */ /* 0x080fe40003f66270 */
[----:B------:R-:W-:-:S05]  /*4560*/  ISETP.GE.AND P1, PT, R22, R17, PT ;  /* 0x000000111600720c */ /* 0x000fca0003f26270 */
[----:B-----5:R-:W-:Y:S02]  /*4570*/  @!P0 HADD2.F32 R2, -RZ, R16.H0_H0 ;  /* 0x20000010ff028230 */ /* 0x020fe40000004100 */
[----:B------:R-:W0:Y:S02]  /*4580*/  LDC.U8 R16, c[0x0][0x3ac] ;  /* 0x0000eb00ff107b82 */ /* 0x000e240000000000 */
[----:B------:R-:W-:Y:S02]  /*4590*/  @!P2 HADD2.F32 R6, -RZ, R24.H0_H0 ;  /* 0x20000018ff06a230 */ /* 0x000fe40000004100 */
[----:B------:R-:W-:Y:S01]  /*45a0*/  @!P0 FMUL.FTZ R3, R2, R2 ;  /* 0x0000000202038220 */ /* 0x000fe20000410000 */
[----:B------:R-:W-:Y:S02]  /*45b0*/  @!P3 HADD2.F32 R8, -RZ, R0.H0_H0 ;  /* 0x20000000ff08b230 */ /* 0x000fe40000004100 */
[----:B------:R-:W-:Y:S02]  /*45c0*/  @!P1 HADD2.F32 R4, -RZ, R23.H0_H0 ;  /* 0x20000017ff049230 */ /* 0x000fe40000004100 */
[----:B------:R-:W-:Y:S01]  /*45d0*/  @!P2 FMUL.FTZ R7, R6, R6 ;  /* 0x000000060607a220 */ /* 0x000fe20000410000 */
[----:B------:R-:W-:Y:S01]  /*45e0*/  @!P0 F2FP.F16.F32.PACK_AB R3, RZ, R3 ;  /* 0x00000003ff03823e */ /* 0x000fe200000000ff */
[----:B------:R-:W-:Y:S01]  /*45f0*/  @!P3 FMUL.FTZ R9, R8, R8 ;  /* 0x000000080809b220 */ /* 0x000fe20000410000 */
[----:B------:R-:W-:-:S02]  /*4600*/  @!P1 FMUL.FTZ R5, R4, R4 ;  /* 0x0000000404059220 */ /* 0x000fc40000410000 */
[----:B------:R-:W-:Y:S01]  /*4610*/  @!P2 F2FP.F16.F32.PACK_AB R7, RZ, R7 ;  /* 0x00000007ff07a23e */ /* 0x000fe200000000ff */
[----:B------:R-:W-:Y:S01]  /*4620*/  @!P0 HADD2.F32 R3, -RZ, R3.H0_H0 ;  /* 0x20000003ff038230 */ /* 0x000fe20000004100 */
[----:B------:R-:W-:Y:S02]  /*4630*/  @!P3 F2FP.F16.F32.PACK_AB R9, RZ, R9 ;  /* 0x00000009ff09b23e */ /* 0x000fe400000000ff */
[----:B------:R-:W-:Y:S01]  /*4640*/  @!P1 F2FP.F16.F32.PACK_AB R5, RZ, R5 ;  /* 0x00000005ff05923e */ /* 0x000fe200000000ff */
[----:B------:R-:W-:Y:S02]  /*4650*/  @!P2 HADD2.F32 R7, -RZ, R7.H0_H0 ;  /* 0x20000007ff07a230 */ /* 0x000fe40000004100 */
[----:B------:R-:W-:Y:S01]  /*4660*/  @!P0 FMUL.FTZ R3, R2, R3 ;  /* 0x0000000302038220 */ /* 0x000fe20000410000 */
[----:B------:R-:W-:Y:S02]  /*4670*/  @!P3 HADD2.F32 R9, -RZ, R9.H0_H0 ;  /* 0x20000009ff09b230 */ /* 0x000fe40000004100 */
[----:B------:R-:W-:-:S02]  /*4680*/  @!P1 HADD2.F32 R5, -RZ, R5.H0_H0 ;  /* 0x20000005ff059230 */ /* 0x000fc40000004100 */
[----:B------:R-:W-:Y:S01]  /*4690*/  @!P2 FMUL.FTZ R7, R6, R7 ;  /* 0x000000070607a220 */ /* 0x000fe20000410000 */
[----:B------:R-:W-:Y:S01]  /*46a0*/  @!P0 F2FP.F16.F32.PACK_AB R0, RZ, R3 ;  /* 0x00000003ff00823e */ /* 0x000fe200000000ff */
[----:B------:R-:W-:Y:S01]  /*46b0*/  @!P3 FMUL.FTZ R9, R8, R9 ;  /* 0x000000090809b220 */ /* 0x000fe20000410000 */
[----:B------:R-:W-:Y:S02]  /*46c0*/  @!P1 FMUL.FTZ R5, R4, R5 ;  /* 0x0000000504059220 */ /* 0x000fe40000410000 */
[----:B------:R-:W-:Y:S02]  /*46d0*/  @!P2 F2FP.F16.F32.PACK_AB R24, RZ, R7 ;  /* 0x00000007ff18a23e */ /* 0x000fe400000000ff */
[----:B------:R-:W-:Y:S02]  /*46e0*/  @!P3 F2FP.F16.F32.PACK_AB R23, RZ, R9 ;  /* 0x00000009ff17b23e */ /* 0x000fe400000000ff */
[----:B------:R-:W-:Y:S01]  /*46f0*/  @!P1 F2FP.F16.F32.PACK_AB R25, RZ, R5 ;  /* 0x00000005ff19923e */ /* 0x000fe200000000ff */
[----:B------:R-:W-:Y:S06]  /*4700*/  @P0 BRA `(.L_x_4411) ;  /* 0x0000001000300947 */ /* 0x000fec0003800000 */
        /* <DEDUP_REMOVED lines=23> */
.L_x_4415:
[----:B------:R-:W-:Y:S02]  /*4880*/  HADD2.F32 R5, -RZ, R0.H0_H0 ;  /* 0x20000000ff057230 */ /* 0x000fe40000004100 */
[----:B------:R-:W-:-:S04]  /*4890*/  IMAD.MOV.U32 R19, RZ, RZ, R22 ;  /* 0x000000ffff137224 */ /* 0x000fc800078e0016 */
[----:B------:R-:W0:Y:S02]  /*48a0*/  F2I.S64.TRUNC R4, R5 ;  /* 0x0000000500047311 */ /* 0x000e24000020d900 */
[----:B0-----:R0:W-:Y:S01]  /*48b0*/  STG.E.U8 desc[UR36][R2.64], R4 ;  /* 0x0000000402007986 */ /* 0x0011e2000c101124 */
[----:B------:R-:W-:Y:S05]  /*48c0*/  BRA `(.L_x_4411) ;  /* 0x0000000c00c07947 */ /* 0x000fea0003800000 */
.L_x_4414:
        /* <DEDUP_REMOVED lines=11> */
.L_x_4418:
[----:B------:R-:W-:Y:S02]  /*4980*/  HADD2.F32 R0, -RZ, R0.H0_H0 ;  /* 0x20000000ff007230 */ /* 0x000fe40000004100 */
[----:B------:R-:W-:Y:S02]  /*4990*/  IMAD.MOV.U32 R19, RZ, RZ, R22 ;  /* 0x000000ffff137224 */ /* 0x000fe400078e0016 */
[----:B------:R-:W0:Y:S02]  /*49a0*/  F2I.FTZ.TRUNC.NTZ R5, R0 ;  /* 0x0000000000057305 */ /* 0x000e24000021f100 */
[----:B0-----:R0:W-:Y:S01]  /*49b0*/  STG.E desc[UR36][R2.64], R5 ;  /* 0x0000000502007986 */ /* 0x0011e2000c101924 */
[----:B------:R-:W-:Y:S05]  /*49c0*/  BRA `(.L_x_4411) ;  /* 0x0000000c00807947 */ /* 0x000fea0003800000 */
.L_x_4417:
[----:B------:R-:W-:Y:S02]  /*49d0*/  HADD2.F32 R0, -RZ, R0.H0_H0 ;  /* 0x20000000ff007230 */ /* 0x000fe40000004100 */
[----:B------:R-:W-:Y:S02]  /*49e0*/  IMAD.MOV.U32 R19, RZ, RZ, R22 ;  /* 0x000000ffff137224 */ /* 0x000fe400078e0016 */
[----:B------:R-:W0:Y:S02]  /*49f0*/  F2I.FTZ.TRUNC.NTZ R5, R0 ;  /* 0x0000000000057305 */ /* 0x000e24000021f100 */
[----:B0-----:R0:W-:Y:S01]  /*4a00*/  STG.E.U16 desc[UR36][R2.64], R5 ;  /* 0x0000000502007986 */ /* 0x0011e2000c101524 */
[----:B------:R-:W-:Y:S05]  /*4a10*/  BRA `(.L_x_4411) ;  /* 0x0000000c006c7947 */ /* 0x000fea0003800000 */
.L_x_4413:
        /* <DEDUP_REMOVED lines=10> */
.L_x_4420:
[----:B------:R0:W-:Y:S01]  /*4ac0*/  STG.E.U16 desc[UR36][R2.64], R0 ;  /* 0x0000000002007986 */ /* 0x0001e2000c101524 */
[----:B------:R-:W-:Y:S01]  /*4ad0*/  IMAD.MOV.U32 R19, RZ, RZ, R22 ;  /* 0x000000ffff137224 */ /* 0x000fe200078e0016 */
[----:B------:R-:W-:Y:S06]  /*4ae0*/  BRA `(.L_x_4411) ;  /* 0x0000000c00387947 */ /* 0x000fec0003800000 */
.L_x_4419:
        /* <DEDUP_REMOVED lines=11> */
.L_x_4422:
[----:B------:R-:W-:Y:S02]  /*4ba0*/  HADD2.F32 R0, -RZ, R0.H0_H0 ;  /* 0x20000000ff007230 */ /* 0x000fe40000004100 */
[----:B------:R-:W-:-:S03]  /*4bb0*/  IMAD.MOV.U32 R19, RZ, RZ, R22 ;  /* 0x000000ffff137224 */ /* 0x000fc600078e0016 */
[----:B------:R-:W-:-:S04]  /*4bc0*/  F2FP.F16.F32.PACK_AB R0, RZ, R0 ;  /* 0x00000000ff00723e */ /* 0x000fc800000000ff */
[----:B------:R-:W-:-:S05]  /*4bd0*/  PRMT R0, R0, 0x5410, RZ ;  /* 0x0000541000007816 */ /* 0x000fca00000000ff */
[----:B------:R0:W-:Y:S01]  /*4be0*/  STG.E desc[UR36][R2.64], R0 ;  /* 0x0000000002007986 */ /* 0x0001e2000c101924 */
[----:B------:R-:W-:Y:S05]  /*4bf0*/  BRA `(.L_x_4411) ;  /* 0x0000000800f47947 */ /* 0x000fea0003800000 */
.L_x_4421:
[----:B------:R-:W-:Y:S02]  /*4c00*/  HADD2.F32 R4, -RZ, R0.H0_H0 ;  /* 0x20000000ff047230 */ /* 0x000fe40000004100 */
[----:B------:R-:W-:-:S03]  /*4c10*/  IMAD.MOV.U32 R19, RZ, RZ, R22 ;  /* 0x000000ffff137224 */ /* 0x000fc600078e0016 */
[----:B------:R-:W-:-:S06]  /*4c20*/  FMUL.FTZ R4, R4, 1 ;  /* 0x3f80000004047820 */ /* 0x000fcc0000410000 */
[----:B------:R-:W0:Y:S02]  /*4c30*/  F2F.F64.F32 R4, R4 ;  /* 0x0000000400047310 */ /* 0x000e240000201800 */
[----:B0-----:R0:W-:Y:S01]  /*4c40*/  STG.E.64 desc[UR36][R2.64], R4 ;  /* 0x0000000402007986 */ /* 0x0011e2000c101b24 */
[----:B------:R-:W-:Y:S05]  /*4c50*/  BRA `(.L_x_4411) ;  /* 0x0000000800dc7947 */ /* 0x000fea0003800000 */
.L_x_4412:
        /* <DEDUP_REMOVED lines=14> */
.L_x_4425:
[----:B------:R-:W-:Y:S01]  /*4d40*/  HADD2.F32 R0, -RZ, R0.H0_H0 ;  /* 0x20000000ff007230 */ /* 0x000fe20000004100 */
[----:B------:R-:W-:Y:S01]  /*4d50*/  CS2R R6, SRZ ;  /* 0x0000000000067805 */ /* 0x000fe2000001ff00 */
[----:B------:R-:W-:-:S03]  /*4d60*/  IMAD.MOV.U32 R19, RZ, RZ, R22 ;  /* 0x000000ffff137224 */ /* 0x000fc600078e0016 */
[----:B------:R-:W-:-:S04]  /*4d70*/  FMUL.FTZ R0, R0, 1 ;  /* 0x3f80000000007820 */ /* 0x000fc80000410000 */
[----:B------:R-:W0:Y:S02]  /*4d80*/  F2F.F64.F32 R4, R0 ;  /* 0x0000000000047310 */ /* 0x000e240000201800 */
[----:B0-----:R4:W-:Y:S01]  /*4d90*/  STG.E.128 desc[UR36][R2.64], R4 ;  /* 0x0000000402007986 */ /* 0x0019e2000c101d24 */
[----:B------:R-:W-:Y:S05]  /*4da0*/  BRA `(.L_x_4411) ;  /* 0x0000000800887947 */ /* 0x000fea0003800000 */
.L_x_4424:
        /* <DEDUP_REMOVED lines=19> */
.L_x_4429:
[----:B------:R-:W-:Y:S05]  /*4ee0*/  BSYNC.RECONVERGENT B0 ;  /* 0x0000000000007941 */ /* 0x000fea0003800200 */
.L_x_4428:
[----:B------:R-:W-:Y:S01]  /*4ef0*/  LOP3.LUT R5, R0, 0x80, R5, 0xf8, !PT ;  /* 0x0000008000057812 */ /* 0x000fe200078ef805 */
[----:B------:R-:W-:-:S04]  /*4f00*/  IMAD.MOV.U32 R19, RZ, RZ, R22 ;  /* 0x000000ffff137224 */ /* 0x000fc800078e0016 */
[----:B------:R3:W-:Y:S01]  /*4f10*/  STG.E.U8 desc[UR36][R2.64], R5 ;  /* 0x0000000502007986 */ /* 0x0007e2000c101124 */
[----:B------:R-:W-:Y:S05]  /*4f20*/  BRA `(.L_x_4411) ;  /* 0x0000000800287947 */ /* 0x000fea0003800000 */
.L_x_4427:
        /* <DEDUP_REMOVED lines=15> */
.L_x_4431:
[----:B------:R-:W-:Y:S05]  /*5020*/  BSYNC.RECONVERGENT B0 ;  /* 0x0000000000007941 */ /* 0x000fea0003800200 */
.L_x_4430:
[----:B------:R-:W-:Y:S01]  /*5030*/  LOP3.LUT R5, R0, 0x80, R5, 0xf8, !PT ;  /* 0x0000008000057812 */ /* 0x000fe200078ef805 */
[----:B------:R-:W-:-:S04]  /*5040*/  IMAD.MOV.U32 R19, RZ, RZ, R22 ;  /* 0x000000ffff137224 */ /* 0x000fc800078e0016 */
[----:B------:R2:W-:Y:S01]  /*5050*/  STG.E.U8 desc[UR36][R2.64], R5 ;  /* 0x0000000502007986 */ /* 0x0005e2000c101124 */
[----:B------:R-:W-:Y:S05]  /*5060*/  BRA `(.L_x_4411) ;  /* 0x0000000400d87947 */ /* 0x000fea0003800000 */
.L_x_4426:
[----:B------:R-:W-:Y:S02]  /*5070*/  HADD2.F32 R0, -RZ, R0.H0_H0 ;  /* 0x20000000ff007230 */ /* 0x000fe40000004100 */
[----:B------:R-:W-:-:S03]  /*5080*/  IMAD.MOV.U32 R19, RZ, RZ, R22 ;  /* 0x000000ffff137224 */ /* 0x000fc600078e0016 */
[----:B------:R-:W-:-:S05]  /*5090*/  F2FP.BF16.F32.PACK_AB R0, RZ, R0 ;  /* 0x00000000ff00723e */ /* 0x000fca00000010ff */
[----:B------:R1:W-:Y:S01]  /*50a0*/  STG.E.U16 desc[UR36][R2.64], R0 ;  /* 0x0000000002007986 */ /* 0x0003e2000c101524 */
[----:B------:R-:W-:Y:S05]  /*50b0*/  BRA `(.L_x_4411) ;  /* 0x0000000400c47947 */ /* 0x000fea0003800000 */
.L_x_4423:
        /* <DEDUP_REMOVED lines=13> */
.L_x_4434:
        /* <DEDUP_REMOVED lines=13> */
.L_x_4437:
[----:B------:R-:W-:-:S04]  /*5260*/  SHF.R.U32.HI R0, RZ, 0x14, R5 ;  /* 0x00000014ff007819 */ /* 0x000fc80000011605 */
[----:B------:R-:W-:-:S04]  /*5270*/  LOP3.LUT R0, R0, 0x1, RZ, 0xc0, !PT ;  /* 0x0000000100007812 */ /* 0x000fc800078ec0ff */
[----:B------:R-:W-:-:S04]  /*5280*/  IADD3 R0, PT, PT, R5, 0x487ffff, R0 ;  /* 0x0487ffff05007810 */ /* 0x000fc80007ffe000 */
[----:B------:R-:W-:-:S04]  /*5290*/  SHF.R.U32.HI R0, RZ, 0x14, R0 ;  /* 0x00000014ff007819 */ /* 0x000fc80000011600 */
[----:B------:R-:W-:-:S07]  /*52a0*/  LOP3.LUT R4, R0, 0xff, RZ, 0xc0, !PT ;  /* 0x000000ff00047812 */ /* 0x000fce00078ec0ff */
.L_x_4438:
[----:B------:R-:W-:-:S04]  /*52b0*/  SHF.R.U32.HI R5, RZ, 0x18, R5 ;  /* 0x00000018ff057819 */ /* 0x000fc80000011605 */
[----:B------:R-:W-:-:S04]  /*52c0*/  LOP3.LUT R4, R4, 0x80, R5, 0xf8, !PT ;  /* 0x0000008004047812 */ /* 0x000fc800078ef805 */
[----:B------:R-:W-:-:S07]  /*52d0*/  PRMT R0, R4, 0x7610, R0 ;  /* 0x0000761004007816 */ /* 0x000fce0000000000 */
.L_x_4436:
[----:B------:R-:W-:Y:S05]  /*52e0*/  BSYNC.RECONVERGENT B0 ;  /* 0x0000000000007941 */ /* 0x000fea0003800200 */
.L_x_4435:
[----:B------:R0:W-:Y:S01]  /*52f0*/  STG.E.U8 desc[UR36][R2.64], R0 ;  /* 0x0000000002007986 */ /* 0x0001e2000c101124 */
[----:B------:R-:W-:Y:S01]  /*5300*/  IMAD.MOV.U32 R19, RZ, RZ, R22 ;  /* 0x000000ffff137224 */ /* 0x000fe200078e0016 */
[----:B------:R-:W-:Y:S06]  /*5310*/  BRA `(.L_x_4411) ;  /* 0x00000004002c7947 */ /* 0x000fec0003800000 */
.L_x_4433:
        /* <DEDUP_REMOVED lines=13> */
.L_x_4441:
[----:B------:R-:W-:-:S04]  /*53f0*/  SHF.R.U32.HI R0, RZ, 0x15, R5 ;  /* 0x00000015ff007819 */ /* 0x000fc80000011605 */
[----:B------:R-:W-:-:S04]  /*5400*/  LOP3.LUT R0, R0, 0x1, RZ, 0xc0, !PT ;  /* 0x0000000100007812 */ /* 0x000fc800078ec0ff */
[----:B------:R-:W-:-:S04]  /*5410*/  IADD3 R0, PT, PT, R5, 0x88fffff, R0 ;  /* 0x088fffff05007810 */ /* 0x000fc80007ffe000 */
[----:B------:R-:W-:-:S04]  /*5420*/  SHF.R.U32.HI R0, RZ, 0x15, R0 ;  /* 0x00000015ff007819 */ /* 0x000fc80000011600 */
[----:B------:R-:W-:-:S07]  /*5430*/  LOP3.LUT R4, R0, 0xff, RZ, 0xc0, !PT ;  /* 0x000000ff00047812 */ /* 0x000fce00078ec0ff */
.L_x_4442:
[----:B------:R-:W-:-:S04]  /*5440*/  SHF.R.U32.HI R5, RZ, 0x18, R5 ;  /* 0x00000018ff057819 */ /* 0x000fc80000011605 */
[----:B------:R-:W-:-:S04]  /*5450*/  LOP3.LUT R4, R4, 0x80, R5, 0xf8, !PT ;  /* 0x0000008004047812 */ /* 0x000fc800078ef805 */
[----:B------:R-:W-:-:S07]  /*5460*/  PRMT R0, R4, 0x7610, R0 ;  /* 0x0000761004007816 */ /* 0x000fce0000000000 */
.L_x_4440:
[----:B------:R-:W-:Y:S05]  /*5470*/  BSYNC.RECONVERGENT B0 ;  /* 0x0000000000007941 */ /* 0x000fea0003800200 */
.L_x_4439:
[----:B------:R0:W-:Y:S01]  /*5480*/  STG.E.U8 desc[UR36][R2.64], R0 ;  /* 0x0000000002007986 */ /* 0x0001e2000c101124 */
[----:B------:R-:W-:Y:S01]  /*5490*/  IMAD.MOV.U32 R19, RZ, RZ, R22 ;  /* 0x000000ffff137224 */ /* 0x000fe200078e0016 */
[----:B------:R-:W-:Y:S06]  /*54a0*/  BRA `(.L_x_4411) ;  /* 0x0000000000c87947 */ /* 0x000fec0003800000 */
.L_x_4432:
[----:B------:R-:W-:-:S13]  /*54b0*/  ISETP.NE.AND P0, PT, R4, 0x1c, PT ;  /* 0x0000001c0400780c */ /* 0x000fda0003f05270 */
[----:B------:R-:W-:Y:S05]  /*54c0*/  @!P0 BRA `(.L_x_4443) ;  /* 0x0000000000b08947 */ /* 0x000fea0003800000 */
[----:B------:R-:W-:-:S13]  /*54d0*/  ISETP.NE.AND P0, PT, R4, 0x1d, PT ;  /* 0x0000001d0400780c */ /* 0x000fda0003f05270 */
[----:B------:R-:W-:Y:S05]  /*54e0*/  @!P0 BRA `(.L_x_4444) ;  /* 0x0000000000948947 */ /* 0x000fea0003800000 */
[----:B------:R-:W-:-:S13]  /*54f0*/  ISETP.NE.AND P0, PT, R4, 0x2c, PT ;  /* 0x0000002c0400780c */ /* 0x000fda0003f05270 */
[----:B------:R-:W-:Y:S05]  /*5500*/  @!P0 BRA `(.L_x_4445) ;  /* 0x0000000000488947 */ /* 0x000fea0003800000 */
.L_x_4416:
        /* <DEDUP_REMOVED lines=16> */
.L_x_4446:
[----:B------:R-:W-:Y:S01]  /*5610*/  IMAD.MOV.U32 R19, RZ, RZ, R22 ;  /* 0x000000ffff137224 */ /* 0x000fe200078e0016 */
[----:B------:R-:W-:Y:S06]  /*5620*/  BRA `(.L_x_4411) ;  /* 0x0000000000687947 */ /* 0x000fec0003800000 */
.L_x_4445:
        /* <DEDUP_REMOVED lines=17> */
.L_x_4444:
[----:B------:R-:W-:Y:S02]  /*5740*/  HADD2.F32 R4, -RZ, R0.H0_H0 ;  /* 0x20000000ff047230 */ /* 0x000fe40000004100 */
[----:B------:R-:W-:-:S04]  /*5750*/  IMAD.MOV.U32 R19, RZ, RZ, R22 ;  /* 0x000000ffff137224 */ /* 0x000fc800078e0016 */
[----:B------:R-:W0:Y:S02]  /*5760*/  F2I.U64.TRUNC R4, R4 ;  /* 0x0000000400047311 */ /* 0x000e24000020d800 */
[----:B0-----:R0:W-:Y:S01]  /*5770*/  STG.E.64 desc[UR36][R2.64], R4 ;  /* 0x0000000402007986 */ /* 0x0011e2000c101b24 */
[----:B------:R-:W-:Y:S05]  /*5780*/  BRA `(.L_x_4411) ;  /* 0x0000000000107947 */ /* 0x000fea0003800000 */
.L_x_4443:
[----:B------:R-:W-:Y:S02]  /*5790*/  HADD2.F32 R0, -RZ, R0.H0_H0 ;  /* 0x20000000ff007230 */ /* 0x000fe40000004100 */
[----:B------:R-:W-:Y:S02]  /*57a0*/  IMAD.MOV.U32 R19, RZ, RZ, R22 ;  /* 0x000000ffff137224 */ /* 0x000fe400078e0016 */
[----:B------:R-:W0:Y:S02]  /*57b0*/  F2I.FTZ.U32.TRUNC.NTZ R5, R0 ;  /* 0x0000000000057305 */ /* 0x000e24000021f000 */
[----:B0-----:R0:W-:Y:S03]  /*57c0*/  STG.E desc[UR36][R2.64], R5 ;  /* 0x0000000502007986 */ /* 0x0011e6000c101924 */
.L_x_4411:
[----:B------:R-:W-:Y:S05]  /*57d0*/  BSYNC.RECONVERGENT B6 ;  /* 0x0000000000067941 */ /* 0x000fea0003800200 */
.L_x_4410:
[----:B------:R-:W-:Y:S01]  /*57e0*/  ISETP.GE.AND P0, PT, R19, R17, PT ;  /* 0x000000111300720c */ /* 0x000fe20003f06270 */
[----:B------:R-:W-:-:S12]  /*57f0*/  BSSY.RECONVERGENT B6, `(.L_x_4447) ;  /* 0x00001f0000067945 */ /* 0x000fd80003800200 */
        /* <DEDUP_REMOVED lines=23> */
.L_x_4452:
[----:B------:R-:W-:-:S06]  /*5970*/  HADD2.F32 R5, -RZ, R25.H0_H0 ;  /* 0x20000019ff057230 */ /* 0x000fcc0000004100 */
[----:B------:R-:W0:Y:S02]  /*5980*/  F2I.S64.TRUNC R4, R5 ;  /* 0x0000000500047311 */ /* 0x000e24000020d900 */
[----:B0-----:R0:W-:Y:S01]  /*5990*/  STG.E.U8 desc[UR36][R2.64], R4 ;  /* 0x0000000402007986 */ /* 0x0011e2000c101124 */
[----:B------:R-:W-:Y:S05]  /*59a0*/  BRA `(.L_x_4454) ;  /* 0x0000000c006c7947 */ /* 0x000fea0003800000 */
.L_x_4451:
        /* <DEDUP_REMOVED lines=10> */
.L_x_4456:
[----:B------:R-:W-:-:S06]  /*5a50*/  HADD2.F32 R25, -RZ, R25.H0_H0 ;  /* 0x20000019ff197230 */ /* 0x000fcc0000004100 */
[----:B------:R-:W0:Y:S02]  /*5a60*/  F2I.FTZ.TRUNC.NTZ R25, R25 ;  /* 0x0000001900197305 */ /* 0x000e24000021f100 */
[----:B0-----:R0:W-:Y:S01]  /*5a70*/  STG.E desc[UR36][R2.64], R25 ;  /* 0x0000001902007986 */ /* 0x0011e2000c101924 */
[----:B------:R-:W-:Y:S05]  /*5a80*/  BRA `(.L_x_4454) ;  /* 0x0000000c00347947 */ /* 0x000fea0003800000 */
.L_x_4455:
[----:B------:R-:W-:-:S06]  /*5a90*/  HADD2.F32 R25, -RZ, R25.H0_H0 ;  /* 0x20000019ff197230 */ /* 0x000fcc0000004100 */
[----:B------:R-:W0:Y:S02]  /*5aa0*/  F2I.FTZ.TRUNC.NTZ R25, R25 ;  /* 0x0000001900197305 */ /* 0x000e24000021f100 */
[----:B0-----:R0:W-:Y:S01]  /*5ab0*/  STG.E.U16 desc[UR36][R2.64], R25 ;  /* 0x0000001902007986 */ /* 0x0011e2000c101524 */
[----:B------:R-:W-:Y:S05]  /*5ac0*/  BRA `(.L_x_4454) ;  /* 0x0000000c00247947 */ /* 0x000fea0003800000 */
.L_x_4450:
        /* <DEDUP_REMOVED lines=9> */
.L_x_4458:
[----:B------:R0:W-:Y:S01]  /*5b60*/  STG.E.U16 desc[UR36][R2.64], R25 ;  /* 0x0000001902007986 */ /* 0x0001e2000c101524 */
[----:B------:R-:W-:Y:S05]  /*5b70*/  BRA `(.L_x_4454) ;  /* 0x0000000800f87947 */ /* 0x000fea0003800000 */
.L_x_4457:
        /* <DEDUP_REMOVED lines=10> */
.L_x_4460:
[----:B------:R-:W-:-:S05]  /*5c20*/  HADD2.F32 R0, -RZ, R25.H0_H0 ;  /* 0x20000019ff007230 */ /* 0x000fca0000004100 */
[----:B------:R-:W-:-:S04]  /*5c30*/  F2FP.F16.F32.PACK_AB R0, RZ, R0 ;  /* 0x00000000ff00723e */ /* 0x000fc800000000ff */
[----:B------:R-:W-:-:S05]  /*5c40*/  PRMT R0, R0, 0x5410, RZ ;  /* 0x0000541000007816 */ /* 0x000fca00000000ff */
[----:B------:R0:W-:Y:S01]  /*5c50*/  STG.E desc[UR36][R2.64], R0 ;  /* 0x0000000002007986 */ /* 0x0001e2000c101924 */
[----:B------:R-:W-:Y:S05]  /*5c60*/  BRA `(.L_x_4454) ;  /* 0x0000000800bc7947 */ /* 0x000fea0003800000 */
.L_x_4459:
[----:B------:R-:W-:-:S05]  /*5c70*/  HADD2.F32 R4, -RZ, R25.H0_H0 ;  /* 0x20000019ff047230 */ /* 0x000fca0000004100 */
[----:B------:R-:W-:-:S06]  /*5c80*/  FMUL.FTZ R4, R4, 1 ;  /* 0x3f80000004047820 */ /* 0x000fcc0000410000 */
[----:B------:R-:W0:Y:S02]  /*5c90*/  F2F.F64.F32 R4, R4 ;  /* 0x0000000400047310 */ /* 0x000e240000201800 */
[----:B0-----:R0:W-:Y:S01]  /*5ca0*/  STG.E.64 desc[UR36][R2.64], R4 ;  /* 0x0000000402007986 */ /* 0x0011e2000c101b24 */
[----:B------:R-:W-:Y:S05]  /*5cb0*/  BRA `(.L_x_4454) ;  /* 0x0000000800a87947 */ /* 0x000fea0003800000 */
.L_x_4449:
        /* <DEDUP_REMOVED lines=14> */
.L_x_4464:
        /* <DEDUP_REMOVED lines=18> */
.L_x_4467:
[----:B------:R-:W-:-:S04]  /*5ec0*/  SHF.R.U32.HI R5, RZ, 0x18, R5 ;  /* 0x00000018ff057819 */ /* 0x000fc80000011605 */
[----:B------:R-:W-:-:S07]  /*5ed0*/  LOP3.LUT R0, R0, 0x80, R5, 0xf8, !PT ;  /* 0x0000008000007812 */ /* 0x000fce00078ef805 */
.L_x_4466:
[----:B------:R-:W-:Y:S05]  /*5ee0*/  BSYNC.RECONVERGENT B0 ;  /* 0x0000000000007941 */ /* 0x000fea0003800200 */
.L_x_4465:
[----:B------:R0:W-:Y:S01]  /*5ef0*/  STG.E.U8 desc[UR36][R2.64], R0 ;  /* 0x0000000002007986 */ /* 0x0001e2000c101124 */
[----:B------:R-:W-:Y:S05]  /*5f00*/  BRA `(.L_x_4454) ;  /* 0x0000000800147947 */ /* 0x000fea0003800000 */
.L_x_4463:
        /* <DEDUP_REMOVED lines=18> */
.L_x_4470:
[----:B------:R-:W-:-:S04]  /*6030*/  SHF.R.U32.HI R5, RZ, 0x18, R5 ;  /* 0x00000018ff057819 */ /* 0x000fc80000011605 */
[----:B------:R-:W-:-:S07]  /*6040*/  LOP3.LUT R0, R0, 0x80, R5, 0xf8, !PT ;  /* 0x0000008000007812 */ /* 0x000fce00078ef805 */
.L_x_4469:
[----:B------:R-:W-:Y:S05]  /*6050*/  BSYNC.RECONVERGENT B0 ;  /* 0x0000000000007941 */ /* 0x000fea0003800200 */
.L_x_4468:
[----:B------:R0:W-:Y:S01]  /*6060*/  STG.E.U8 desc[UR36][R2.64], R0 ;  /* 0x0000000002007986 */ /* 0x0001e2000c101124 */
[----:B------:R-:W-:Y:S05]  /*6070*/  BRA `(.L_x_4454) ;  /* 0x0000000400b87947 */ /* 0x000fea0003800000 */
.L_x_4462:
        /* <DEDUP_REMOVED lines=22> */
.L_x_4472:
[----:B------:R-:W-:-:S06]  /*61e0*/  HADD2.F32 R4, -RZ, R25.H0_H0 ;  /* 0x20000019ff047230 */ /* 0x000fcc0000004100 */
[----:B------:R-:W0:Y:S02]  /*61f0*/  F2I.U64.TRUNC R4, R4 ;  /* 0x0000000400047311 */ /* 0x000e24000020d800 */
[----:B0-----:R0:W-:Y:S01]  /*6200*/  STG.E.64 desc[UR36][R2.64], R4 ;  /* 0x0000000402007986 */ /* 0x0011e2000c101b24 */
[----:B------:R-:W-:Y:S05]  /*6210*/  BRA `(.L_x_4454) ;  /* 0x0000000400507947 */ /* 0x000fea0003800000 */
.L_x_4471:
[----:B------:R-:W-:-:S06]  /*6220*/  HADD2.F32 R25, -RZ, R25.H0_H0 ;  /* 0x20000019ff197230 */ /* 0x000fcc0000004100 */
[----:B------:R-:W0:Y:S02]  /*6230*/  F2I.FTZ.U32.TRUNC.NTZ R25, R25 ;  /* 0x0000001900197305 */ /* 0x000e24000021f000 */
[----:B0-----:R0:W-:Y:S01]  /*6240*/  STG.E desc[UR36][R2.64], R25 ;  /* 0x0000001902007986 */ /* 0x0011e2000c101924 */
[----:B------:R-:W-:Y:S05]  /*6250*/  BRA `(.L_x_4454) ;  /* 0x0000000400407947 */ /* 0x000fea0003800000 */
.L_x_4461:
        /* <DEDUP_REMOVED lines=11> */
.L_x_4474:
[----:B------:R-:W-:Y:S01]  /*6310*/  HADD2.F32 R25, -RZ, R25.H0_H0 ;  /* 0x20000019ff197230 */ /* 0x000fe20000004100 */
[----:B------:R-:W-:-:S04]  /*6320*/  CS2R R6, SRZ ;  /* 0x0000000000067805 */ /* 0x000fc8000001ff00 */
[----:B------:R-:W-:-:S06]  /*6330*/  FMUL.FTZ R4, R25, 1 ;  /* 0x3f80000019047820 */ /* 0x000fcc0000410000 */
[----:B------:R-:W0:Y:S02]  /*6340*/  F2F.F64.F32 R4, R4 ;  /* 0x0000000400047310 */ /* 0x000e240000201800 */
[----:B0-----:R0:W-:Y:S01]  /*6350*/  STG.E.128 desc[UR36][R2.64], R4 ;  /* 0x0000000402007986 */ /* 0x0011e2000c101d24 */
[----:B------:R-:W-:Y:S05]  /*6360*/  BRA `(.L_x_4454) ;  /* 0x0000000000fc7947 */ /* 0x000fea0003800000 */
.L_x_4473:
[----:B------:R-:W-:-:S13]  /*6370*/  ISETP.NE.AND P0, PT, R0, 0xf, PT ;  /* 0x0000000f0000780c */ /* 0x000fda0003f05270 */
[----:B------:R-:W-:Y:S05]  /*6380*/  @!P0 BRA `(.L_x_4475) ;  /* 0x0000000000e88947 */ /* 0x000fea0003800000 */
[----:B------:R-:W-:-:S13]  /*6390*/  ISETP.NE.AND P0, PT, R0, 0x17, PT ;  /* 0x000000170000780c */ /* 0x000fda0003f05270 */
[----:B------:R-:W-:Y:S05]  /*63a0*/  @!P0 BRA `(.L_x_4476) ;  /* 0x0000000000908947 */ /* 0x000fea0003800000 */
[----:B------:R-:W-:-:S13]  /*63b0*/  ISETP.NE.AND P0, PT, R0, 0x18, PT ;  /* 0x000000180000780c */ /* 0x000fda0003f05270 */
[----:B------:R-:W-:Y:S05]  /*63c0*/  @!P0 BRA `(.L_x_4477) ;  /* 0x0000000000448947 */ /* 0x000fea0003800000 */
.L_x_4453:
        /* <DEDUP_REMOVED lines=16> */
.L_x_4478:
[----:B------:R-:W-:Y:S05]  /*64d0*/  BRA `(.L_x_4454) ;  /* 0x0000000000a07947 */ /* 0x000fea0003800000 */
.L_x_4477:
        /* <DEDUP_REMOVED lines=13> */
.L_x_4480:
[----:B------:R-:W-:Y:S05]  /*65b0*/  BSYNC.RECONVERGENT B0 ;  /* 0x0000000000007941 */ /* 0x000fea0003800200 */
.L_x_4479:
[----:B------:R-:W-:-:S05]  /*65c0*/  LOP3.LUT R5, R0, 0x80, R5, 0xf8, !PT ;  /* 0x0000008000057812 */ /* 0x000fca00078ef805 */
[----:B------:R3:W-:Y:S01]  /*65d0*/  STG.E.U8 desc[UR36][R2.64], R5 ;  /* 0x0000000502007986 */ /* 0x0007e2000c101124 */
[----:B------:R-:W-:Y:S05]  /*65e0*/  BRA `(.L_x_4454) ;  /* 0x00000000005c7947 */ /* 0x000fea0003800000 */
.L_x_4476:
        /* <DEDUP_REMOVED lines=12> */
.L_x_4482:
[----:B------:R-:W-:Y:S01]  /*66b0*/  IMAD.MOV.U32 R0, RZ, RZ, 0x7f ;  /* 0x0000007fff007424 */ /* 0x000fe200078e00ff */
[----:B------:R-:W-:-:S04]  /*66c0*/  ISETP.GT.U32.AND P0, PT, R4, 0x7f800000, PT ;  /* 0x7f8000000400780c */ /* 0x000fc80003f04070 */
[----:B------:R-:W-:-:S09]  /*66d0*/  SEL R0, R0, 0x7c, P0 ;  /* 0x0000007c00007807 */ /* 0x000fd20000000000 */
.L_x_4483:
[----:B------:R-:W-:Y:S05]  /*66e0*/  BSYNC.RECONVERGENT B0 ;  /* 0x0000000000007941 */ /* 0x000fea0003800200 */
.L_x_4481:
[----:B------:R-:W-:-:S04]  /*66f0*/  SHF.R.U32.HI R5, RZ, 0x18, R5 ;  /* 0x00000018ff057819 */ /* 0x000fc80000011605 */
[----:B------:R-:W-:-:S05]  /*6700*/  LOP3.LUT R5, R0, 0x80, R5, 0xf8, !PT ;  /* 0x0000008000057812 */ /* 0x000fca00078ef805 */
[----:B------:R2:W-:Y:S01]  /*6710*/  STG.E.U8 desc[UR36][R2.64], R5 ;  /* 0x0000000502007986 */ /* 0x0005e2000c101124 */
[----:B------:R-:W-:Y:S05]  /*6720*/  BRA `(.L_x_4454) ;  /* 0x00000000000c7947 */ /* 0x000fea0003800000 */
.L_x_4475:
[----:B------:R-:W-:-:S05]  /*6730*/  HADD2.F32 R0, -RZ, R25.H0_H0 ;  /* 0x20000019ff007230 */ /* 0x000fca0000004100 */
[----:B------:R-:W-:-:S05]  /*6740*/  F2FP.BF16.F32.PACK_AB R0, RZ, R0 ;  /* 0x00000000ff00723e */ /* 0x000fca00000010ff */
[----:B------:R4:W-:Y:S02]  /*6750*/  STG.E.U16 desc[UR36][R2.64], R0 ;  /* 0x0000000002007986 */ /* 0x0009e4000c101524 */
.L_x_4454:
        /* <DEDUP_REMOVED lines=25> */
.L_x_4487:
[----:B------:R-:W-:-:S06]  /*68f0*/  HADD2.F32 R5, -RZ, R24.H0_H0 ;  /* 0x20000018ff057230 */ /* 0x000fcc0000004100 */
[----:B------:R-:W0:Y:S02]  /*6900*/  F2I.S64.TRUNC R4, R5 ;  /* 0x0000000500047311 */ /* 0x000e24000020d900 */
[----:B0-----:R4:W-:Y:S01]  /*6910*/  STG.E.U8 desc[UR36][R2.64], R4 ;  /* 0x0000000402007986 */ /* 0x0019e2000c101124 */
[----:B------:R-:W-:Y:S05]  /*6920*/  BRA `(.L_x_4489) ;  /* 0x0000000c006c7947 */ /* 0x000fea0003800000 */
.L_x_4486:
        /* <DEDUP_REMOVED lines=10> */
.L_x_4491:
[----:B------:R-:W-:-:S04]  /*69d0*/  HADD2.F32 R24, -RZ, R24.H0_H0 ;  /* 0x20000018ff187230 */ /* 0x000fc80000004100 */
[----:B------:R-:W0:Y:S02]  /*69e0*/  F2I.FTZ.TRUNC.NTZ R5, R24 ;  /* 0x0000001800057305 */ /* 0x000e24000021f100 */
[----:B0-----:R2:W-:Y:S01]  /*69f0*/  STG.E desc[UR36][R2.64], R5 ;  /* 0x0000000502007986 */ /* 0x0015e2000c101924 */
[----:B------:R-:W-:Y:S05]  /*6a00*/  BRA `(.L_x_4489) ;  /* 0x0000000c00347947 */ /* 0x000fea0003800000 */
.L_x_4490:
[----:B------:R-:W-:-:S04]  /*6a10*/  HADD2.F32 R24, -RZ, R24.H0_H0 ;  /* 0x20000018ff187230 */ /* 0x000fc80000004100 */
[----:B------:R-:W0:Y:S02]  /*6a20*/  F2I.FTZ.TRUNC.NTZ R5, R24 ;  /* 0x0000001800057305 */ /* 0x000e24000021f100 */
[----:B0-----:R0:W-:Y:S01]  /*6a30*/  STG.E.U16 desc[UR36][R2.64], R5 ;  /* 0x0000000502007986 */ /* 0x0011e2000c101524 */
[----:B------:R-:W-:Y:S05]  /*6a40*/  BRA `(.L_x_4489) ;  /* 0x0000000c00247947 */ /* 0x000fea0003800000 */
.L_x_4485:
        /* <DEDUP_REMOVED lines=9> */
.L_x_4493:
[----:B------:R0:W-:Y:S01]  /*6ae0*/  STG.E.U16 desc[UR36][R2.64], R24 ;  /* 0x0000001802007986 */ /* 0x0001e2000c101524 */
[----:B------:R-:W-:Y:S05]  /*6af0*/  BRA `(.L_x_4489) ;  /* 0x0000000800f87947 */ /* 0x000fea0003800000 */
.L_x_4492:
        /* <DEDUP_REMOVED lines=10> */
.L_x_4495:
[----:B------:R-:W-:-:S05]  /*6ba0*/  HADD2.F32 R0, -RZ, R24.H0_H0 ;  /* 0x20000018ff007230 */ /* 0x000fca0000004100 */
[----:B------:R-:W-:-:S04]  /*6bb0*/  F2FP.F16.F32.PACK_AB R0, RZ, R0 ;  /* 0x00000000ff00723e */ /* 0x000fc800000000ff */
[----:B------:R-:W-:-:S05]  /*6bc0*/  PRMT R0, R0, 0x5410, RZ ;  /* 0x0000541000007816 */ /* 0x000fca00000000ff */
[----:B------:R0:W-:Y:S01]  /*6bd0*/  STG.E desc[UR36][R2.64], R0 ;  /* 0x0000000002007986 */ /* 0x0001e2000c101924 */
[----:B------:R-:W-:Y:S05]  /*6be0*/  BRA `(.L_x_4489) ;  /* 0x0000000800bc7947 */ /* 0x000fea0003800000 */
.L_x_4494:
[----:B------:R-:W-:-:S05]  /*6bf0*/  HADD2.F32 R4, -RZ, R24.H0_H0 ;  /* 0x20000018ff047230 */ /* 0x000fca0000004100 */
[----:B------:R-:W-:-:S06]  /*6c00*/  FMUL.FTZ R4, R4, 1 ;  /* 0x3f80000004047820 */ /* 0x000fcc0000410000 */
[----:B------:R-:W0:Y:S02]  /*6c10*/  F2F.F64.F32 R4, R4 ;  /* 0x0000000400047310 */ /* 0x000e240000201800 */
[----:B0-----:R0:W-:Y:S01]  /*6c20*/  STG.E.64 desc[UR36][R2.64], R4 ;  /* 0x0000000402007986 */ /* 0x0011e2000c101b24 */
[----:B------:R-:W-:Y:S05]  /*6c30*/  BRA `(.L_x_4489) ;  /* 0x0000000800a87947 */ /* 0x000fea0003800000 */
.L_x_4484:
        /* <DEDUP_REMOVED lines=14> */
.L_x_4499:
        /* <DEDUP_REMOVED lines=18> */
.L_x_4502:
[----:B------:R-:W-:-:S04]  /*6e40*/  SHF.R.U32.HI R5, RZ, 0x18, R5 ;  /* 0x00000018ff057819 */ /* 0x000fc80000011605 */
[----:B------:R-:W-:-:S07]  /*6e50*/  LOP3.LUT R0, R0, 0x80, R5, 0xf8, !PT ;  /* 0x0000008000007812 */ /* 0x000fce00078ef805 */
.L_x_4501:
[----:B------:R-:W-:Y:S05]  /*6e60*/  BSYNC.RECONVERGENT B0 ;  /* 0x0000000000007941 */ /* 0x000fea0003800200 */
.L_x_4500:
[----:B------:R0:W-:Y:S01]  /*6e70*/  STG.E.U8 desc[UR36][R2.64], R0 ;  /* 0x0000000002007986 */ /* 0x0001e2000c101124 */
[----:B------:R-:W-:Y:S05]  /*6e80*/  BRA `(.L_x_4489) ;  /* 0x0000000800147947 */ /* 0x000fea0003800000 */
.L_x_4498:
        /* <DEDUP_REMOVED lines=18> */
.L_x_4505:
[----:B------:R-:W-:-:S04]  /*6fb0*/  SHF.R.U32.HI R5, RZ, 0x18, R5 ;  /* 0x00000018ff057819 */ /* 0x000fc80000011605 */
[----:B------:R-:W-:-:S07]  /*6fc0*/  LOP3.LUT R0, R0, 0x80, R5, 0xf8, !PT ;  /* 0x0000008000007812 */ /* 0x000fce00078ef805 */
.L_x_4504:
[----:B------:R-:W-:Y:S05]  /*6fd0*/  BSYNC.RECONVERGENT B0 ;  /* 0x0000000000007941 */ /* 0x000fea0003800200 */
.L_x_4503:
[----:B------:R0:W-:Y:S01]  /*6fe0*/  STG.E.U8 desc[UR36][R2.64], R0 ;  /* 0x0000000002007986 */ /* 0x0001e2000c101124 */
[----:B------:R-:W-:Y:S05]  /*6ff0*/  BRA `(.L_x_4489) ;  /* 0x0000000400b87947 */ /* 0x000fea0003800000 */
.L_x_4497:
        /* <DEDUP_REMOVED lines=22> */
.L_x_4507:
[----:B------:R-:W-:-:S06]  /*7160*/  HADD2.F32 R4, -RZ, R24.H0_H0 ;  /* 0x20000018ff047230 */ /* 0x000fcc0000004100 */
[----:B------:R-:W0:Y:S02]  /*7170*/  F2I.U64.TRUNC R4, R4 ;  /* 0x0000000400047311 */ /* 0x000e24000020d800 */
[----:B0-----:R0:W-:Y:S01]  /*7180*/  STG.E.64 desc[UR36][R2.64], R4 ;  /* 0x0000000402007986 */ /* 0x0011e2000c101b24 */
[----:B------:R-:W-:Y:S05]  /*7190*/  BRA `(.L_x_4489) ;  /* 0x0000000400507947 */ /* 0x000fea0003800000 */
.L_x_4506:
[----:B------:R-:W-:-:S04]  /*71a0*/  HADD2.F32 R24, -RZ, R24.H0_H0 ;  /* 0x20000018ff187230 */ /* 0x000fc80000004100 */
[----:B------:R-:W0:Y:S02]  /*71b0*/  F2I.FTZ.U32.TRUNC.NTZ R5, R24 ;  /* 0x0000001800057305 */ /* 0x000e24000021f000 */
[----:B0-----:R0:W-:Y:S01]  /*71c0*/  STG.E desc[UR36][R2.64], R5 ;  /* 0x0000000502007986 */ /* 0x0011e2000c101924 */
[----:B------:R-:W-:Y:S05]  /*71d0*/  BRA `(.L_x_4489) ;  /* 0x0000000400407947 */ /* 0x000fea0003800000 */
.L_x_4496:
        /* <DEDUP_REMOVED lines=11> */
.L_x_4509:
[----:B------:R-:W-:Y:S01]  /*7290*/  HADD2.F32 R24, -RZ, R24.H0_H0 ;  /* 0x20000018ff187230 */ /* 0x000fe20000004100 */
[----:B------:R-:W-:-:S04]  /*72a0*/  CS2R R6, SRZ ;  /* 0x0000000000067805 */ /* 0x000fc8000001ff00 */
[----:B------:R-:W-:-:S06]  /*72b0*/  FMUL.FTZ R4, R24, 1 ;  /* 0x3f80000018047820 */ /* 0x000fcc0000410000 */
[----:B------:R-:W0:Y:S02]  /*72c0*/  F2F.F64.F32 R4, R4 ;  /* 0x0000000400047310 */ /* 0x000e240000201800 */
[----:B0-----:R0:W-:Y:S01]  /*72d0*/  STG.E.128 desc[UR36][R2.64], R4 ;  /* 0x0000000402007986 */ /* 0x0011e2000c101d24 */
[----:B------:R-:W-:Y:S05]  /*72e0*/  BRA `(.L_x_4489) ;  /* 0x0000000000fc7947 */ /* 0x000fea0003800000 */
.L_x_4508:
[----:B------:R-:W-:-:S13]  /*72f0*/  ISETP.NE.AND P0, PT, R0, 0xf, PT ;  /* 0x0000000f0000780c */ /* 0x000fda0003f05270 */
[----:B------:R-:W-:Y:S05]  /*7300*/  @!P0 BRA `(.L_x_4510) ;  /* 0x0000000000e88947 */ /* 0x000fea0003800000 */
[----:B------:R-:W-:-:S13]  /*7310*/  ISETP.NE.AND P0, PT, R0, 0x17, PT ;  /* 0x000000170000780c */ /* 0x000fda0003f05270 */
[----:B------:R-:W-:Y:S05]  /*7320*/  @!P0 BRA `(.L_x_4511) ;  /* 0x0000000000908947 */ /* 0x000fea0003800000 */
[----:B------:R-:W-:-:S13]  /*7330*/  ISETP.NE.AND P0, PT, R0, 0x18, PT ;  /* 0x000000180000780c */ /* 0x000fda0003f05270 */
[----:B------:R-:W-:Y:S05]  /*7340*/  @!P0 BRA `(.L_x_4512) ;  /* 0x0000000000448947 */ /* 0x000fea0003800000 */
.L_x_4488:
        /* <DEDUP_REMOVED lines=16> */
.L_x_4513:
[----:B------:R-:W-:Y:S05]  /*7450*/  BRA `(.L_x_4489) ;  /* 0x0000000000a07947 */ /* 0x000fea0003800000 */
.L_x_4512:
        /* <DEDUP_REMOVED lines=13> */
.L_x_4515:
[----:B------:R-:W-:Y:S05]  /*7530*/  BSYNC.RECONVERGENT B0 ;  /* 0x0000000000007941 */ /* 0x000fea0003800200 */
.L_x_4514:
[----:B------:R-:W-:-:S05]  /*7540*/  LOP3.LUT R5, R0, 0x80, R5, 0xf8, !PT ;  /* 0x0000008000057812 */ /* 0x000fca00078ef805 */
[----:B------:R0:W-:Y:S01]  /*7550*/  STG.E.U8 desc[UR36][R2.64], R5 ;  /* 0x0000000502007986 */ /* 0x0001e2000c101124 */
[----:B------:R-:W-:Y:S05]  /*7560*/  BRA `(.L_x_4489) ;  /* 0x00000000005c7947 */ /* 0x000fea0003800000 */
.L_x_4511:
        /* <DEDUP_REMOVED lines=12> */
.L_x_4517:
[----:B------:R-:W-:Y:S01]  /*7630*/  IMAD.MOV.U32 R0, RZ, RZ, 0x7f ;  /* 0x0000007fff007424 */ /* 0x000fe200078e00ff */
[----:B------:R-:W-:-:S04]  /*7640*/  ISETP.GT.U32.AND P0, PT, R4, 0x7f800000, PT ;  /* 0x7f8000000400780c */ /* 0x000fc80003f04070 */
[----:B------:R-:W-:-:S09]  /*7650*/  SEL R0, R0, 0x7c, P0 ;  /* 0x0000007c00007807 */ /* 0x000fd20000000000 */
.L_x_4518:
[----:B------:R-:W-:Y:S05]  /*7660*/  BSYNC.RECONVERGENT B0 ;  /* 0x0000000000007941 */ /* 0x000fea0003800200 */
.L_x_4516:
[----:B------:R-:W-:-:S04]  /*7670*/  SHF.R.U32.HI R5, RZ, 0x18, R5 ;  /* 0x00000018ff057819 */ /* 0x000fc80000011605 */
[----:B------:R-:W-:-:S05]  /*7680*/  LOP3.LUT R5, R0, 0x80, R5, 0xf8, !PT ;  /* 0x0000008000057812 */ /* 0x000fca00078ef805 */
[----:B------:R0:W-:Y:S01]  /*7690*/  STG.E.U8 desc[UR36][R2.64], R5 ;  /* 0x0000000502007986 */ /* 0x0001e2000c101124 */
[----:B------:R-:W-:Y:S05]  /*76a0*/  BRA `(.L_x_4489) ;  /* 0x00000000000c7947 */ /* 0x000fea0003800000 */
.L_x_4510:
[----:B------:R-:W-:-:S05]  /*76b0*/  HADD2.F32 R0, -RZ, R24.H0_H0 ;  /* 0x20000018ff007230 */ /* 0x000fca0000004100 */
[----:B------:R-:W-:-:S05]  /*76c0*/  F2FP.BF16.F32.PACK_AB R0, RZ, R0 ;  /* 0x00000000ff00723e */ /* 0x000fca00000010ff */
[----:B------:R0:W-:Y:S02]  /*76d0*/  STG.E.U16 desc[UR36][R2.64], R0 ;  /* 0x0000000002007986 */ /* 0x0001e4000c101524 */
.L_x_4489:
[----:B------:R-:W-:-:S07]  /*76e0*/  VIADD R19, R19, 0x80 ;  /* 0x0000008013137836 */ /* 0x000fce0000000000 */
.L_x_4448:
[----:B------:R-:W-:Y:S05]  /*76f0*/  BSYNC.RECONVERGENT B6 ;  /* 0x0000000000067941 */ /* 0x000fea0003800200 */
.L_x_4447:
        /* <DEDUP_REMOVED lines=23> */
.L_x_4522:
[----:B------:R-:W-:-:S06]  /*7870*/  HADD2.F32 R5, -RZ, R23.H0_H0 ;  /* 0x20000017ff057230 */ /* 0x000fcc0000004100 */
[----:B------:R-:W0:Y:S02]  /*7880*/  F2I.S64.TRUNC R4, R5 ;  /* 0x0000000500047311 */ /* 0x000e24000020d900 */
[----:B0-----:R-:W-:Y:S01]  /*7890*/  STG.E.U8 desc[UR36][R2.64], R4 ;  /* 0x0000000402007986 */ /* 0x001fe2000c101124 */
[----:B------:R-:W-:Y:S05]  /*78a0*/  EXIT ;  /* 0x000000000000794d */ /* 0x000fea0003800000 */
.L_x_4521:
        /* <DEDUP_REMOVED lines=10> */
.L_x_4525:
[----:B------:R-:W-:-:S06]  /*7950*/  HADD2.F32 R23, -RZ, R23.H0_H0 ;  /* 0x20000017ff177230 */ /* 0x000fcc0000004100 */
[----:B------:R-:W0:Y:S02]  /*7960*/  F2I.FTZ.TRUNC.NTZ R23, R23 ;  /* 0x0000001700177305 */ /* 0x000e24000021f100 */
[----:B0-----:R-:W-:Y:S01]  /*7970*/  STG.E desc[UR36][R2.64], R23 ;  /* 0x0000001702007986 */ /* 0x001fe2000c101924 */
[----:B------:R-:W-:Y:S05]  /*7980*/  EXIT ;  /* 0x000000000000794d */ /* 0x000fea0003800000 */
.L_x_4524:
[----:B------:R-:W-:-:S06]  /*7990*/  HADD2.F32 R23, -RZ, R23.H0_H0 ;  /* 0x20000017ff177230 */ /* 0x000fcc0000004100 */
[----:B------:R-:W0:Y:S02]  /*79a0*/  F2I.FTZ.TRUNC.NTZ R23, R23 ;  /* 0x0000001700177305 */ /* 0x000e24000021f100 */
[----:B0-----:R-:W-:Y:S01]  /*79b0*/  STG.E.U16 desc[UR36][R2.64], R23 ;  /* 0x0000001702007986 */ /* 0x001fe2000c101524 */
[----:B------:R-:W-:Y:S05]  /*79c0*/  EXIT ;  /* 0x000000000000794d */ /* 0x000fea0003800000 */
.L_x_4520:
        /* <DEDUP_REMOVED lines=9> */
.L_x_4527:
[----:B------:R-:W-:Y:S01]  /*7a60*/  STG.E.U16 desc[UR36][R2.64], R23 ;  /* 0x0000001702007986 */ /* 0x000fe2000c101524 */
[----:B------:R-:W-:Y:S05]  /*7a70*/  EXIT ;  /* 0x000000000000794d */ /* 0x000fea0003800000 */
.L_x_4526:
        /* <DEDUP_REMOVED lines=10> */
.L_x_4529:
[----:B------:R-:W-:-:S05]  /*7b20*/  HADD2.F32 R0, -RZ, R23.H0_H0 ;  /* 0x20000017ff007230 */ /* 0x000fca0000004100 */
[----:B------:R-:W-:-:S04]  /*7b30*/  F2FP.F16.F32.PACK_AB R0, RZ, R0 ;  /* 0x00000000ff00723e */ /* 0x000fc800000000ff */
[----:B------:R-:W-:-:S05]  /*7b40*/  PRMT R0, R0, 0x5410, RZ ;  /* 0x0000541000007816 */ /* 0x000fca00000000ff */
[----:B------:R-:W-:Y:S01]  /*7b50*/  STG.E desc[UR36][R2.64], R0 ;  /* 0x0000000002007986 */ /* 0x000fe2000c101924 */
[----:B------:R-:W-:Y:S05]  /*7b60*/  EXIT ;  /* 0x000000000000794d */ /* 0x000fea0003800000 */
.L_x_4528:
[----:B------:R-:W-:-:S05]  /*7b70*/  HADD2.F32 R4, -RZ, R23.H0_H0 ;  /* 0x20000017ff047230 */ /* 0x000fca0000004100 */
[----:B------:R-:W-:-:S06]  /*7b80*/  FMUL.FTZ R4, R4, 1 ;  /* 0x3f80000004047820 */ /* 0x000fcc0000410000 */
[----:B------:R-:W0:Y:S02]  /*7b90*/  F2F.F64.F32 R4, R4 ;  /* 0x0000000400047310 */ /* 0x000e240000201800 */
[----:B0-----:R-:W-:Y:S01]  /*7ba0*/  STG.E.64 desc[UR36][R2.64], R4 ;  /* 0x0000000402007986 */ /* 0x001fe2000c101b24 */
[----:B------:R-:W-:Y:S05]  /*7bb0*/  EXIT ;  /* 0x000000000000794d */ /* 0x000fea0003800000 */
.L_x_4519:
        /* <DEDUP_REMOVED lines=14> */
.L_x_4533:
        /* <DEDUP_REMOVED lines=18> */
.L_x_4536:
[----:B------:R-:W-:-:S04]  /*7dc0*/  SHF.R.U32.HI R5, RZ, 0x18, R5 ;  /* 0x00000018ff057819 */ /* 0x000fc80000011605 */
[----:B------:R-:W-:-:S07]  /*7dd0*/  LOP3.LUT R0, R0, 0x80, R5, 0xf8, !PT ;  /* 0x0000008000007812 */ /* 0x000fce00078ef805 */
.L_x_4535:
[----:B------:R-:W-:Y:S05]  /*7de0*/  BSYNC.RECONVERGENT B0 ;  /* 0x0000000000007941 */ /* 0x000fea0003800200 */
.L_x_4534:
[----:B------:R-:W-:Y:S01]  /*7df0*/  STG.E.U8 desc[UR36][R2.64], R0 ;  /* 0x0000000002007986 */ /* 0x000fe2000c101124 */
[----:B------:R-:W-:Y:S05]  /*7e00*/  EXIT ;  /* 0x000000000000794d */ /* 0x000fea0003800000 */
.L_x_4532:
        /* <DEDUP_REMOVED lines=18> */
.L_x_4539:
[----:B------:R-:W-:-:S04]  /*7f30*/  SHF.R.U32.HI R5, RZ, 0x18, R5 ;  /* 0x00000018ff057819 */ /* 0x000fc80000011605 */
[----:B------:R-:W-:-:S07]  /*7f40*/  LOP3.LUT R0, R0, 0x80, R5, 0xf8, !PT ;  /* 0x0000008000007812 */ /* 0x000fce00078ef805 */
.L_x_4538:
[----:B------:R-:W-:Y:S05]  /*7f50*/  BSYNC.RECONVERGENT B0 ;  /* 0x0000000000007941 */ /* 0x000fea0003800200 */
.L_x_4537:
[----:B------:R-:W-:Y:S01]  /*7f60*/  STG.E.U8 desc[UR36][R2.64], R0 ;  /* 0x0000000002007986 */ /* 0x000fe2000c101124 */
[----:B------:R-:W-:Y:S05]  /*7f70*/  EXIT ;  /* 0x000000000000794d */ /* 0x000fea0003800000 */
.L_x_4531:
        /* <DEDUP_REMOVED lines=22> */
.L_x_4541:
[----:B------:R-:W-:-:S06]  /*80e0*/  HADD2.F32 R4, -RZ, R23.H0_H0 ;  /* 0x20000017ff047230 */ /* 0x000fcc0000004100 */
[----:B------:R-:W0:Y:S02]  /*80f0*/  F2I.U64.TRUNC R4, R4 ;  /* 0x0000000400047311 */ /* 0x000e24000020d800 */
[----:B0-----:R-:W-:Y:S01]  /*8100*/  STG.E.64 desc[UR36][R2.64], R4 ;  /* 0x0000000402007986 */ /* 0x001fe2000c101b24 */
[----:B------:R-:W-:Y:S05]  /*8110*/  EXIT ;  /* 0x000000000000794d */ /* 0x000fea0003800000 */
.L_x_4540:
[----:B------:R-:W-:-:S06]  /*8120*/  HADD2.F32 R23, -RZ, R23.H0_H0 ;  /* 0x20000017ff177230 */ /* 0x000fcc0000004100 */
[----:B------:R-:W0:Y:S02]  /*8130*/  F2I.FTZ.U32.TRUNC.NTZ R23, R23 ;  /* 0x0000001700177305 */ /* 0x000e24000021f000 */
[----:B0-----:R-:W-:Y:S01]  /*8140*/  STG.E desc[UR36][R2.64], R23 ;  /* 0x0000001702007986 */ /* 0x001fe2000c101924 */
[----:B------:R-:W-:Y:S05]  /*8150*/  EXIT ;  /* 0x000000000000794d */ /* 0x000fea0003800000 */
.L_x_4530:
        /* <DEDUP_REMOVED lines=11> */
.L_x_4543:
[----:B------:R-:W-:Y:S01]  /*8210*/  HADD2.F32 R23, -RZ, R23.H0_H0 ;  /* 0x20000017ff177230 */ /* 0x000fe20000004100 */
[----:B------:R-:W-:-:S04]  /*8220*/  CS2R R6, SRZ ;  /* 0x0000000000067805 */ /* 0x000fc8000001ff00 */
[----:B------:R-:W-:-:S06]  /*8230*/  FMUL.FTZ R4, R23, 1 ;  /* 0x3f80000017047820 */ /* 0x000fcc0000410000 */
[----:B------:R-:W0:Y:S02]  /*8240*/  F2F.F64.F32 R4, R4 ;  /* 0x0000000400047310 */ /* 0x000e240000201800 */
[----:B0-----:R-:W-:Y:S01]  /*8250*/  STG.E.128 desc[UR36][R2.64], R4 ;  /* 0x0000000402007986 */ /* 0x001fe2000c101d24 */
[----:B------:R-:W-:Y:S05]  /*8260*/  EXIT ;  /* 0x000000000000794d */ /* 0x000fea0003800000 */
.L_x_4542:
[----:B------:R-:W-:-:S13]  /*8270*/  ISETP.NE.AND P0, PT, R0, 0xf, PT ;  /* 0x0000000f0000780c */ /* 0x000fda0003f05270 */
[----:B------:R-:W-:Y:S05]  /*8280*/  @!P0 BRA `(.L_x_4544) ;  /* 0x0000000000e88947 */ /* 0x000fea0003800000 */
[----:B------:R-:W-:-:S13]  /*8290*/  ISETP.NE.AND P0, PT, R0, 0x17, PT ;  /* 0x000000170000780c */ /* 0x000fda0003f05270 */
[----:B------:R-:W-:Y:S05]  /*82a0*/  @!P0 BRA `(.L_x_4545) ;  /* 0x0000000000908947 */ /* 0x000fea0003800000 */
[----:B------:R-:W-:-:S13]  /*82b0*/  ISETP.NE.AND P0, PT, R0, 0x18, PT ;  /* 0x000000180000780c */ /* 0x000fda0003f05270 */
[----:B------:R-:W-:Y:S05]  /*82c0*/  @!P0 BRA `(.L_x_4546) ;  /* 0x0000000000448947 */ /* 0x000fea0003800000 */
.L_x_4523:
        /* <DEDUP_REMOVED lines=16> */
.L_x_4547:
[----:B------:R-:W-:Y:S05]  /*83d0*/  EXIT ;  /* 0x000000000000794d */ /* 0x000fea0003800000 */
.L_x_4546:
        /* <DEDUP_REMOVED lines=13> */
.L_x_4549:
[----:B------:R-:W-:Y:S05]  /*84b0*/  BSYNC.RECONVERGENT B0 ;  /* 0x0000000000007941 */ /* 0x000fea0003800200 */
.L_x_4548:
[----:B------:R-:W-:-:S05]  /*84c0*/  LOP3.LUT R5, R0, 0x80, R5, 0xf8, !PT ;  /* 0x0000008000057812 */ /* 0x000fca00078ef805 */
[----:B------:R-:W-:Y:S01]  /*84d0*/  STG.E.U8 desc[UR36][R2.64], R5 ;  /* 0x0000000502007986 */ /* 0x000fe2000c101124 */
[----:B------:R-:W-:Y:S05]  /*84e0*/  EXIT ;  /* 0x000000000000794d */ /* 0x000fea0003800000 */
.L_x_4545:
        /* <DEDUP_REMOVED lines=12> */
.L_x_4551:
[----:B------:R-:W-:Y:S01]  /*85b0*/  IMAD.MOV.U32 R0, RZ, RZ, 0x7f ;  /* 0x0000007fff007424 */ /* 0x000fe200078e00ff */
[----:B------:R-:W-:-:S04]  /*85c0*/  ISETP.GT.U32.AND P0, PT, R4, 0x7f800000, PT ;  /* 0x7f8000000400780c */ /* 0x000fc80003f04070 */
[----:B------:R-:W-:-:S09]  /*85d0*/  SEL R0, R0, 0x7c, P0 ;  /* 0x0000007c00007807 */ /* 0x000fd20000000000 */
.L_x_4552:
[----:B------:R-:W-:Y:S05]  /*85e0*/  BSYNC.RECONVERGENT B0 ;  /* 0x0000000000007941 */ /* 0x000fea0003800200 */
.L_x_4550:
[----:B------:R-:W-:-:S04]  /*85f0*/  SHF.R.U32.HI R5, RZ, 0x18, R5 ;  /* 0x00000018ff057819 */ /* 0x000fc80000011605 */
[----:B------:R-:W-:-:S05]  /*8600*/  LOP3.LUT R5, R0, 0x80, R5, 0xf8, !PT ;  /* 0x0000008000057812 */ /* 0x000fca00078ef805 */
[----:B------:R-:W-:Y:S01]  /*8610*/  STG.E.U8 desc[UR36][R2.64], R5 ;  /* 0x0000000502007986 */ /* 0x000fe2000c101124 */
[----:B------:R-:W-:Y:S05]  /*8620*/  EXIT ;  /* 0x000000000000794d */ /* 0x000fea0003800000 */
.L_x_4544:
[----:B------:R-:W-:-:S05]  /*8630*/  HADD2.F32 R0, -RZ, R23.H0_H0 ;  /* 0x20000017ff007230 */ /* 0x000fca0000004100 */
[----:B------:R-:W-:-:S05]  /*8640*/  F2FP.BF16.F32.PACK_AB R0, RZ, R0 ;  /* 0x00000000ff00723e */ /* 0x000fca00000010ff */
[----:B------:R-:W-:Y:S01]  /*8650*/  STG.E.U16 desc[UR36][R2.64], R0 ;  /* 0x0000000002007986 */ /* 0x000fe2000c101524 */
[----:B------:R-:W-:Y:S05]  /*8660*/  EXIT ;  /* 0x000000000000794d */ /* 0x000fea0003800000 */
.L_x_4553:
        /* <DEDUP_REMOVED lines=9> */
.L_x_60745:


//--------------------- .text._ZN2at6native18elementwise_kernelILi128ELi4EZNS0_22gpu_kernel_impl_nocastIZNS0_50_GLOBAL__N__2680c7bb_12_PowKernel_cu_7dd49032_317029pow_tensor_scalar_kernel_implIN3c104HalfES6_EEvRNS_18TensorIteratorBaseET0_EUlS6_E0_EEvS8_RKT_EUliE_EEviT1_ --------------------------
	.section	.text._ZN2at6native18elementwise_kernelILi128ELi4EZNS0_22gpu_kernel_impl_nocastIZNS0_50_GLOBAL__N__2680c7bb_12_PowKernel_cu_7dd49032_317029pow_tensor_scalar_kernel_implIN3c104HalfES6_EEvRNS_18TensorIteratorBaseET0_EUlS6_E0_EEvS8_RKT_EUliE_EEviT1_,"ax",@progbits
	.align	128
        .global         _ZN2at6native18elementwise_kernelILi128ELi4EZNS0_22gpu_kernel_impl_nocastIZNS0_50_GLOBAL__N__2680c7bb_12_PowKernel_cu_7dd49032_317029pow_tensor_scalar_kernel_implIN3c104HalfES6_EEvRNS_18TensorIteratorBaseET0_EUlS6_E0_EEvS8_RKT_EUliE_EEviT1_
        .type           _ZN2at6native18elementwise_kernelILi128ELi4EZNS0_22gpu_kernel_impl_nocastIZNS0_50_GLOBAL__N__2680c7bb_12_PowKernel_cu_7dd49032_317029pow_tensor_scalar_kernel_implIN3c104HalfES6_EEvRNS_18TensorIteratorBaseET0_EUlS6_E0_EEvS8_RKT_EUliE_EEviT1_,@function
        .size           _ZN2at6native18elementwise_kernelILi128ELi4EZNS0_22gpu_kernel_impl_nocastIZNS0_50_GLOBAL__N__2680c7bb_12_PowKernel_cu_7dd49032_317029pow_tensor_scalar_kernel_implIN3c104HalfES6_EEvRNS_18TensorIteratorBaseET0_EUlS6_E0_EEvS8_RKT_EUliE_EEviT1_,(.L_x_60746 - _ZN2at6native18elementwise_kernelILi128ELi4EZNS0_22gpu_kernel_impl_nocastIZNS0_50_GLOBAL__N__2680c7bb_12_PowKernel_cu_7dd49032_317029pow_tensor_scalar_kernel_implIN3c104HalfES6_EEvRNS_18TensorIteratorBaseET0_EUlS6_E0_EEvS8_RKT_EUliE_EEviT1_)
        .other          _ZN2at6native18elementwise_kernelILi128ELi4EZNS0_22gpu_kernel_impl_nocastIZNS0_50_GLOBAL__N__2680c7bb_12_PowKernel_cu_7dd49032_317029pow_tensor_scalar_kernel_implIN3c104HalfES6_EEvRNS_18TensorIteratorBaseET0_EUlS6_E0_EEvS8_RKT_EUliE_EEviT1_,@"STO_CUDA_ENTRY STV_DEFAULT"
_ZN2at6native18elementwise_kernelILi128ELi4EZNS0_22gpu_kernel_impl_nocastIZNS0_50_GLOBAL__N__2680c7bb_12_PowKernel_cu_7dd49032_317029pow_tensor_scalar_kernel_implIN3c104HalfES6_EEvRNS_18TensorIteratorBaseET0_EUlS6_E0_EEvS8_RKT_EUliE_EEviT1_:
.text._ZN2at6native18elementwise_kernelILi128ELi4EZNS0_22gpu_kernel_impl_nocastIZNS0_50_GLOBAL__N__2680c7bb_12_PowKernel_cu_7dd49032_317029pow_tensor_scalar_kernel_implIN3c104HalfES6_EEvRNS_18TensorIteratorBaseET0_EUlS6_E0_EEvS8_RKT_EUliE_EEviT1_:
        /* <DEDUP_REMOVED lines=20> */
[----:B--2---:R-:W-:-:S05]  /*0140*/  HADD2.F32 R0, -RZ, R4.H0_H0 ;  /* 0x20000004ff007230 */ /* 0x004fca0000004100 */
[----:B------:R-:W-:-:S05]  /*0150*/  FMUL.FTZ R2, R0, R0 ;  /* 0x0000000000027220 */ /* 0x000fca0000410000 */
[----:B------:R-:W-:-:S05]  /*0160*/  F2FP.F16.F32.PACK_AB R2, RZ, R2 ;  /* 0x00000002ff02723e */ /* 0x000fca00000000ff */
[----:B------:R-:W-:-:S05]  /*0170*/  HADD2.F32 R9, -RZ, R2.H0_H0 ;  /* 0x20000002ff097230 */ /* 0x000fca0000004100 */
[----:B------:R-:W-:-:S05]  /*0180*/  FMUL.FTZ R9, R0, R9 ;  /* 0x0000000900097220 */ /* 0x000fca0000410000 */
[----:B------:R-:W-:-:S05]  /*0190*/  F2FP.F16.F32.PACK_AB R9, RZ, R9 ;  /* 0x00000009ff09723e */ /* 0x000fca00000000ff */
[----:B0-----:R0:W-:Y:S01]  /*01a0*/  STG.E.U16 desc[UR6][R6.64], R9 ;  /* 0x0000000906007986 */ /* 0x0011e2000c101506 */
[----:B------:R-:W-:Y:S05]  /*01b0*/  @P0 BRA `(.L_x_4558) ;  /* 0x0000000000680947 */ /* 0x000fea0003800000 */
[----:B------:R-:W1:Y:S02]  /*01c0*/  LDC.64 R4, c[0x0][0x588] ;  /* 0x00016200ff047b82 */ /* 0x000e640000000a00 */
[----:B-1----:R-:W2:Y:S06]  /*01d0*/  LDG.E.U16 R4, desc[UR6][R4.64] ;  /* 0x0000000604047981 */ /* 0x002eac000c1e1500 */
[----:B0-----:R-:W0:Y:S01]  /*01e0*/  LDC.64 R6, c[0x0][0x580] ;  /* 0x00016000ff067b82 */ /* 0x001e220000000a00 */
[----:B------:R-:W-:Y:S01]  /*01f0*/  IADD3 R3, PT, PT, R3, 0x80, RZ ;  /* 0x0000008003037810 */ /* 0x000fe20007ffe0ff */
[----:B--2---:R-:W-:-:S05]  /*0200*/  HADD2.F32 R0, -RZ, R4.H0_H0 ;  /* 0x20000004ff007230 */ /* 0x004fca0000004100 */
[----:B------:R-:W-:-:S05]  /*0210*/  FMUL.FTZ R2, R0, R0 ;  /* 0x0000000000027220 */ /* 0x000fca0000410000 */
[----:B------:R-:W-:-:S05]  /*0220*/  F2FP.F16.F32.PACK_AB R2, RZ, R2 ;  /* 0x00000002ff02723e */ /* 0x000fca00000000ff */
[----:B------:R-:W-:-:S05]  /*0230*/  HADD2.F32 R9, -RZ, R2.H0_H0 ;  /* 0x20000002ff097230 */ /* 0x000fca0000004100 */
[----:B------:R-:W-:-:S05]  /*0240*/  FMUL.FTZ R9, R0, R9 ;  /* 0x0000000900097220 */ /* 0x000fca0000410000 */
[----:B------:R-:W-:-:S05]  /*0250*/  F2FP.F16.F32.PACK_AB R9, RZ, R9 ;  /* 0x00000009ff09723e */ /* 0x000fca00000000ff */
[----:B0-----:R0:W-:Y:S02]  /*0260*/  STG.E.U16 desc[UR6][R6.64], R9 ;  /* 0x0000000906007986 */ /* 0x0011e4000c101506 */
.L_x_4557:
[----:B------:R-:W-:-:S13]  /*0270*/  ISETP.GE.AND P0, PT, R3, UR4, PT ;  /* 0x0000000403007c0c */ /* 0x000fda000bf06270 */
[----:B------:R-:W-:Y:S05]  /*0280*/  @P0 BREAK.RELIABLE B1 ;  /* 0x0000000000010942 */ /* 0x000fea0003800100 */
[----:B------:R-:W-:Y:S05]  /*0290*/  @P0 BRA `(.L_x_4558) ;  /* 0x0000000000300947 */ /* 0x000fea0003800000 */
[----:B------:R-:W-:Y:S05]  /*02a0*/  BSYNC.RELIABLE B1 ;  /* 0x0000000000017941 */ /* 0x000fea0003800100 */
.L_x_4556:
        /* <DEDUP_REMOVED lines=11> */
.L_x_4558:
[----:B------:R-:W-:Y:S05]  /*0360*/  BSYNC.RECONVERGENT B0 ;  /* 0x0000000000007941 */ /* 0x000fea0003800200 */
.L_x_4555:
[----:B------:R-:W-:Y:S05]  /*0370*/  WARPSYNC.ALL ;  /* 0x0000000000007948 */ /* 0x000fea0003800000 */
[----:B------:R-:W-:-:S13]  /*0380*/  ISETP.GE.AND P0, PT, R3, UR4, PT ;  /* 0x0000000403007c0c */ /* 0x000fda000bf06270 */
[----:B------:R-:W-:Y:S05]  /*0390*/  @P0 EXIT ;  /* 0x000000000000094d */ /* 0x000fea0003800000 */
[----:B------:R-:W2:Y:S02]  /*03a0*/  LDC.64 R2, c[0x0][0x588] ;  /* 0x00016200ff027b82 */ /* 0x000ea40000000a00 */
[----:B--2---:R-:W2:Y:S06]  /*03b0*/  LDG.E.U16 R2, desc[UR6][R2.64] ;  /* 0x0000000602027981 */ /* 0x004eac000c1e1500 */
[----:B------:R-:W3:Y:S01]  /*03c0*/  LDC.64 R4, c[0x0][0x580] ;  /* 0x00016000ff047b82 */ /* 0x000ee20000000a00 */
[----:B--2---:R-:W-:-:S05]  /*03d0*/  HADD2.F32 R0, -RZ, R2.H0_H0 ;  /* 0x20000002ff007230 */ /* 0x004fca0000004100 */
[----:B01----:R-:W-:-:S05]  /*03e0*/  FMUL.FTZ R6, R0, R0 ;  /* 0x0000000000067220 */ /* 0x003fca0000410000 */
[----:B------:R-:W-:-:S05]  /*03f0*/  F2FP.F16.F32.PACK_AB R6, RZ, R6 ;  /* 0x00000006ff06723e */ /* 0x000fca00000000ff */
[----:B------:R-:W-:-:S05]  /*0400*/  HADD2.F32 R7, -RZ, R6.H0_H0 ;  /* 0x20000006ff077230 */ /* 0x000fca0000004100 */
[----:B------:R-:W-:-:S05]  /*0410*/  FMUL.FTZ R7, R0, R7 ;  /* 0x0000000700077220 */ /* 0x000fca0000410000 */
[----:B------:R-:W-:-:S05]  /*0420*/  F2FP.F16.F32.PACK_AB R7, RZ, R7 ;  /* 0x00000007ff07723e */ /* 0x000fca00000000ff */
[----:B---3--:R-:W-:Y:S01]  /*0430*/  STG.E.U16 desc[UR6][R4.64], R7 ;  /* 0x0000000704007986 */ /* 0x008fe2000c101506 */
[----:B------:R-:W-:Y:S05]  /*0440*/  EXIT ;  /* 0x000000000000794d */ /* 0x000fea0003800000 */
.L_x_4554:
        /* <DEDUP_REMOVED lines=306> */
.L_x_4562:
[----:B------:R-:W0:Y:S02]  /*1770*/  LDCU.128 UR8, c[0x0][0x580] ;  /* 0x0000b000ff0877ac */ /* 0x000e240008000c00 */
[----:B0-----:R-:W-:-:S04]  /*1780*/  IADD3 R6, P0, PT, R4, UR10, RZ ;  /* 0x0000000a04067c10 */ /* 0x001fc8000ff1e0ff */
[----:B------:R-:W-:-:S05]  /*1790*/  IADD3.X R7, PT, PT, RZ, UR11, RZ, P0, !PT ;  /* 0x0000000bff077c10 */ /* 0x000fca00087fe4ff */
[----:B------:R-:W2:Y:S01]  /*17a0*/  LDG.E.U16 R6, desc[UR6][R6.64] ;  /* 0x0000000606067981 */ /* 0x000ea2000c1e1500 */
[----:B------:R-:W-:Y:S01]  /*17b0*/  IADD3 R3, PT, PT, R3, 0x80, RZ ;  /* 0x0000008003037810 */ /* 0x000fe20007ffe0ff */
[----:B--2---:R-:W-:-:S05]  /*17c0*/  HADD2.F32 R4, -RZ, R6.H0_H0 ;  /* 0x20000006ff047230 */ /* 0x004fca0000004100 */
[----:B------:R-:W-:-:S05]  /*17d0*/  FMUL.FTZ R8, R4, R4 ;  /* 0x0000000404087220 */ /* 0x000fca0000410000 */
[----:B------:R-:W-:-:S05]  /*17e0*/  F2FP.F16.F32.PACK_AB R8, RZ, R8 ;  /* 0x00000008ff08723e */ /* 0x000fca00000000ff */
[----:B------:R-:W-:-:S05]  /*17f0*/  HADD2.F32 R9, -RZ, R8.H0_H0 ;  /* 0x20000008ff097230 */ /* 0x000fca0000004100 */
[----:B------:R-:W-:Y:S01]  /*1800*/  FMUL.FTZ R9, R4, R9 ;  /* 0x0000000904097220 */ /* 0x000fe20000410000 */
[----:B------:R-:W-:-:S04]  /*1810*/  IADD3 R4, P0, PT, R5, UR8, RZ ;  /* 0x0000000805047c10 */ /* 0x000fc8000ff1e0ff */
[----:B------:R-:W-:Y:S02]  /*1820*/  F2FP.F16.F32.PACK_AB R9, RZ, R9 ;  /* 0x00000009ff09723e */ /* 0x000fe400000000ff */
[----:B------:R-:W-:Y:S02]  /*1830*/  IADD3.X R5, PT, PT, RZ, UR9, RZ, P0, !PT ;  /* 0x00000009ff057c10 */ /* 0x000fe400087fe4ff */
[----:B------:R-:W-:-:S03]  /*1840*/  ISETP.GE.AND P0, PT, R3, UR4, PT ;  /* 0x0000000403007c0c */ /* 0x000fc6000bf06270 */
[----:B------:R0:W-:Y:S10]  /*1850*/  STG.E.U16 desc[UR6][R4.64], R9 ;  /* 0x0000000904007986 */ /* 0x0001f4000c101506 */
[----:B------:R-:W-:Y:S05]  /*1860*/  @P0 BREAK.RELIABLE B1 ;  /* 0x0000000000010942 */ /* 0x000fea0003800100 */
        /* <DEDUP_REMOVED lines=299> */
.L_x_4564:
[----:B------:R-:W0:Y:S02]  /*2b20*/  LDCU.128 UR8, c[0x0][0x580] ;  /* 0x0000b000ff0877ac */ /* 0x000e240008000c00 */
[----:B0-----:R-:W-:-:S05]  /*2b30*/  IADD3 R6, P0, PT, R4, UR10, RZ ;  /* 0x0000000a04067c10 */ /* 0x001fca000ff1e0ff */
[----:B------:R-:W-:-:S05]  /*2b40*/  IMAD.X R7, RZ, RZ, UR11, P0 ;  /* 0x0000000bff077e24 */ /* 0x000fca00080e06ff */
        /* <DEDUP_REMOVED lines=9> */
[----:B------:R-:W-:-:S05]  /*2be0*/  IADD3.X R5, PT, PT, RZ, UR9, RZ, P0, !PT ;  /* 0x00000009ff057c10 */ /* 0x000fca00087fe4ff */
[----:B------:R0:W-:Y:S02]  /*2bf0*/  STG.E.U16 desc[UR6][R4.64], R9 ;  /* 0x0000000904007986 */ /* 0x0001e4000c101506 */
.L_x_4561:
[----:B------:R-:W-:-:S13]  /*2c00*/  ISETP.GE.AND P0, PT, R3, UR4, PT ;  /* 0x0000000403007c0c */ /* 0x000fda000bf06270 */
[----:B------:R-:W-:Y:S05]  /*2c10*/  @P0 BREAK.RELIABLE B1 ;  /* 0x0000000000010942 */ /* 0x000fea0003800100 */
[----:B------:R-:W-:Y:S05]  /*2c20*/  @P0 BRA `(.L_x_4563) ;  /* 0x0000001000e40947 */ /* 0x000fea0003800000 */
[----:B------:R-:W-:Y:S05]  /*2c30*/  BSYNC.RELIABLE B1 ;  /* 0x0000000000017941 */ /* 0x000fea0003800100 */
.L_x_4560:
        /* <DEDUP_REMOVED lines=298> */
.L_x_4565:
        /* <DEDUP_REMOVED lines=14> */
.L_x_4563:
[----:B------:R-:W-:Y:S05]  /*3fc0*/  BSYNC.RECONVERGENT B0 ;  /* 0x0000000000007941 */ /* 0x000fea0003800200 */
.L_x_4559:
        /* <DEDUP_REMOVED lines=301> */
.L_x_4566:
[----:B------:R-:W0:Y:S02]  /*52a0*/  LDCU.128 UR8, c[0x0][0x580] ;  /* 0x0000b000ff0877ac */ /* 0x000e240008000c00 */
[----:B0-----:R-:W-:-:S04]  /*52b0*/  IADD3 R4, P0, PT, R2, UR10, RZ ;  /* 0x0000000a02047c10 */ /* 0x001fc8000ff1e0ff */
[----:B------:R-:W-:-:S05]  /*52c0*/  IADD3.X R5, PT, PT, RZ, UR11, RZ, P0, !PT ;  /* 0x0000000bff057c10 */ /* 0x000fca00087fe4ff */
[----:B------:R-:W2:Y:S02]  /*52d0*/  LDG.E.U16 R4, desc[UR6][R4.64] ;  /* 0x0000000604047981 */ /* 0x000ea4000c1e1500 */
[----:B--2---:R-:W-:-:S05]  /*52e0*/  HADD2.F32 R0, -RZ, R4.H0_H0 ;  /* 0x20000004ff007230 */ /* 0x004fca0000004100 */
[----:B------:R-:W-:-:S05]  /*52f0*/  FMUL.FTZ R2, R0, R0 ;  /* 0x0000000000027220 */ /* 0x000fca0000410000 */
[----:B------:R-:W-:-:S05]  /*5300*/  F2FP.F16.F32.PACK_AB R2, RZ, R2 ;  /* 0x00000002ff02723e */ /* 0x000fca00000000ff */
[----:B------:R-:W-:Y:S01]  /*5310*/  HADD2.F32 R7, -RZ, R2.H0_H0 ;  /* 0x20000002ff077230 */ /* 0x000fe20000004100 */
[----:B------:R-:W-:-:S04]  /*5320*/  IADD3 R2, P0, PT, R3, UR8, RZ ;  /* 0x0000000803027c10 */ /* 0x000fc8000ff1e0ff */
[----:B------:R-:W-:Y:S01]  /*5330*/  FMUL.FTZ R7, R0, R7 ;  /* 0x0000000700077220 */ /* 0x000fe20000410000 */
[----:B------:R-:W-:-:S04]  /*5340*/  IADD3.X R3, PT, PT, RZ, UR9, RZ, P0, !PT ;  /* 0x00000009ff037c10 */ /* 0x000fc800087fe4ff */
[----:B------:R-:W-:-:S05]  /*5350*/  F2FP.F16.F32.PACK_AB R7, RZ, R7 ;  /* 0x00000007ff07723e */ /* 0x000fca00000000ff */
[----:B------:R-:W-:Y:S01]  /*5360*/  STG.E.U16 desc[UR6][R2.64], R7 ;  /* 0x0000000702007986 */ /* 0x000fe2000c101506 */
[----:B------:R-:W-:Y:S05]  /*5370*/  EXIT ;  /* 0x000000000000794d */ /* 0x000fea0003800000 */
.L_x_4567:
        /* <DEDUP_REMOVED lines=16> */
.L_x_60746:


//--------------------- .text._ZN2at6native27unrolled_elementwise_kernelIZNS0_50_GLOBAL__N__2680c7bb_12_PowKernel_cu_7dd49032_317029pow_tensor_scalar_kernel_implIN3c104HalfES5_EEvRNS_18TensorIteratorBaseET0_EUlS5_E0_St5arrayIPcLm2EELi4E23TrivialOffsetCalculatorILi1EjESE_NS0_6memory15LoadWithoutCastENSF_16StoreWithoutCastEEEviT_S8_T2_T3_T4_T5_ --------------------------
	.section	.text._ZN2at6native27unrolled_elementwise_kernelIZNS0_50_GLOBAL__N__2680c7bb_12_PowKernel_cu_7dd49032_317029pow_tensor_scalar_kernel_implIN3c104HalfES5_EEvRNS_18TensorIteratorBaseET0_EUlS5_E0_St5arrayIPcLm2EELi4E23TrivialOffsetCalculatorILi1EjESE_NS0_6memory15LoadWithoutCastENSF_16StoreWithoutCastEEEviT_S8_T2_T3_T4_T5_,"ax",@progbits
	.align	128
        .global         _ZN2at6native27unrolled_elementwise_kernelIZNS0_50_GLOBAL__N__2680c7bb_12_PowKernel_cu_7dd49032_317029pow_tensor_scalar_kernel_implIN3c104HalfES5_EEvRNS_18TensorIteratorBaseET0_EUlS5_E0_St5arrayIPcLm2EELi4E23TrivialOffsetCalculatorILi1EjESE_NS0_6memory15LoadWithoutCastENSF_16StoreWithoutCastEEEviT_S8_T2_T3_T4_T5_
        .type           _ZN2at6native27unrolled_elementwise_kernelIZNS0_50_GLOBAL__N__2680c7bb_12_PowKernel_cu_7dd49032_317029pow_tensor_scalar_kernel_implIN3c104HalfES5_EEvRNS_18TensorIteratorBaseET0_EUlS5_E0_St5arrayIPcLm2EELi4E23TrivialOffsetCalculatorILi1EjESE_NS0_6memory15LoadWithoutCastENSF_16StoreWithoutCastEEEviT_S8_T2_T3_T4_T5_,@function
        .size           _ZN2at6native27unrolled_elementwise_kernelIZNS0_50_GLOBAL__N__2680c7bb_12_PowKernel_cu_7dd49032_317029pow_tensor_scalar_kernel_implIN3c104HalfES5_EEvRNS_18TensorIteratorBaseET0_EUlS5_E0_St5arrayIPcLm2EELi4E23TrivialOffsetCalculatorILi1EjESE_NS0_6memory15LoadWithoutCastENSF_16StoreWithoutCastEEEviT_S8_T2_T3_T4_T5_,(.L_x_60747 - _ZN2at6native27unrolled_elementwise_kernelIZNS0_50_GLOBAL__N__2680c7bb_12_PowKernel_cu_7dd49032_317029pow_tensor_scalar_kernel_implIN3c104HalfES5_EEvRNS_18TensorIteratorBaseET0_EUlS5_E0_St5arrayIPcLm2EELi4E23TrivialOffsetCalculatorILi1EjESE_NS0_6memory15LoadWithoutCastENSF_16StoreWithoutCastEEEviT_S8_T2_T3_T4_T5_)
        .other          _ZN2at6native27unrolled_elementwise_kernelIZNS0_50_GLOBAL__N__2680c7bb_12_PowKernel_cu_7dd49032_317029pow_tensor_scalar_kernel_implIN3c104HalfES5_EEvRNS_18TensorIteratorBaseET0_EUlS5_E0_St5arrayIPcLm2EELi4E23TrivialOffsetCalculatorILi1EjESE_NS0_6memory15LoadWithoutCastENSF_16StoreWithoutCastEEEviT_S8_T2_T3_T4_T5_,@"STO_CUDA_ENTRY STV_DEFAULT"
_ZN2at6native27unrolled_elementwise_kernelIZNS0_50_GLOBAL__N__2680c7bb_12_PowKernel_cu_7dd49032_317029pow_tensor_scalar_kernel_implIN3c104HalfES5_EEvRNS_18TensorIteratorBaseET0_EUlS5_E0_St5arrayIPcLm2EELi4E23TrivialOffsetCalculatorILi1EjESE_NS0_6memory15LoadWithoutCastENSF_16StoreWithoutCastEEEviT_S8_T2_T3_T4_T5_:
.text._ZN2at6native27unrolled_elementwise_kernelIZNS0_50_GLOBAL__N__2680c7bb_12_PowKernel_cu_7dd49032_317029pow_tensor_scalar_kernel_implIN3c104HalfES5_EEvRNS_18TensorIteratorBaseET0_EUlS5_E0_St5arrayIPcLm2EELi4E23TrivialOffsetCalculatorILi1EjESE_NS0_6memory15LoadWithoutCastENSF_16StoreWithoutCastEEEviT_S8_T2_T3_T4_T5_:
[----:B------:R-:W-:Y:S01]  /*0000*/  LDC R1, c[0x0][0x37c] ;  /* 0x0000df00ff017b82 */ /* 0x000fe20000000800 */
[----:B------:R-:W0:Y:S07]  /*0010*/  S2R R3, SR_CTAID.X ;  /* 0x0000000000037919 */ /* 0x000e2e0000002500 */
[----:B------:R-:W0:Y:S01]  /*0020*/  LDC R0, c[0x0][0x380] ;  /* 0x0000e000ff007b82 */ /* 0x000e220000000800 */
[----:B------:R-:W1:Y:S01]  /*0030*/  LDCU.64 UR4, c[0x0][0x358] ;  /* 0x00006b00ff0477ac */ /* 0x000e620008000a00 */
[----:B------:R-:W-:Y:S01]  /*0040*/  PRMT R12, RZ, 0x7610, R12 ;  /* 0x00007610ff0c7816 */ /* 0x000fe2000000000c */
[----:B------:R-:W2:Y:S01]  /*0050*/  S2R R18, SR_TID.X ;  /* 0x0000000000127919 */ /* 0x000ea20000002100 */
[----:B0-----:R-:W-:Y:S01]  /*0060*/  IMAD R5, R3, -0x200, R0 ;  /* 0xfffffe0003057824 */ /* 0x001fe200078e0200 */
[----:B--2---:R-:W-:-:S04]  /*0070*/  MOV R0, R18 ;  /* 0x0000001200007202 */ /* 0x004fc80000000f00 */
        /* <DEDUP_REMOVED lines=13> */
[----:B------:R-:W-:Y:S02]  /*0150*/  PRMT R19, RZ, 0x7610, R19 ;  /* 0x00007610ff137816 */ /* 0x000fe40000000013 */
[----:B------:R-:W-:Y:S01]  /*0160*/  @!P2 IADD3 R18, PT, PT, R18, 0x80, RZ ;  /* 0x000000801212a810 */ /* 0x000fe20007ffe0ff */
[----:B--2---:R-:W-:Y:S01]  /*0170*/  @!P1 IMAD.WIDE.U32 R10, R13, 0x2, R10 ;  /* 0x000000020d0a9825 */ /* 0x004fe200078e000a */
[----:B------:R-:W-:-:S06]  /*0180*/  PRMT R13, RZ, 0x7610, R13 ;  /* 0x00007610ff0d7816 */ /* 0x000fcc000000000d */
[----:B------:R-:W2:Y:S01]  /*0190*/  @!P1 LDG.E.U16 R13, desc[UR4][R10.64] ;  /* 0x000000040a0d9981 */ /* 0x000ea2000c1e1500 */
[----:B-1----:R-:W-:-:S05]  /*01a0*/  @!P2 IMAD.WIDE.U32 R8, R7, 0x2, R8 ;  /* 0x000000020708a825 */ /* 0x002fca00078e0008 */
[----:B------:R1:W4:Y:S01]  /*01b0*/  @!P2 LDG.E.U16 R19, desc[UR4][R8.64] ;  /* 0x000000040813a981 */ /* 0x000322000c1e1500 */
[-C--:B------:R-:W-:Y:S02]  /*01c0*/  ISETP.GE.AND P0, PT, R18, R5.reuse, PT ;  /* 0x000000051200720c */ /* 0x080fe40003f06270 */
[C---:B------:R-:W-:Y:S01]  /*01d0*/  ISETP.GE.AND P1, PT, R0.reuse, R5, PT ;  /* 0x000000050000720c */ /* 0x040fe20003f26270 */
[----:B0-----:R-:W-:-:S10]  /*01e0*/  VIADD R14, R0, 0x100 ;  /* 0x00000100000e7836 */ /* 0x001fd40000000000 */
[----:B------:R-:W0:Y:S01]  /*01f0*/  @!P0 LDC.64 R16, c[0x0][0x398] ;  /* 0x0000e600ff108b82 */ /* 0x000e220000000a00 */
[----:B------:R-:W-:-:S07]  /*0200*/  @!P0 IMAD R7, R3, 0x200, R18 ;  /* 0x0000020003078824 */ /* 0x000fce00078e0212 */
[----:B-1----:R-:W1:Y:S01]  /*0210*/  @!P1 LDC.64 R8, c[0x0][0x390] ;  /* 0x0000e400ff089b82 */ /* 0x002e620000000a00 */
[----:B------:R-:W-:Y:S02]  /*0220*/  IADD3 R18, PT, PT, R0, 0x80, RZ ;  /* 0x0000008000127810 */ /* 0x000fe40007ffe0ff */
[-C--:B------:R-:W-:Y:S02]  /*0230*/  ISETP.GE.AND P3, PT, R14, R5.reuse, PT ;  /* 0x000000050e00720c */ /* 0x080fe40003f66270 */
[----:B------:R-:W-:Y:S01]  /*0240*/  ISETP.GE.AND P2, PT, R18, R5, PT ;  /* 0x000000051200720c */ /* 0x000fe20003f46270 */
[----:B------:R-:W-:Y:S02]  /*0250*/  @!P1 IMAD R15, R3, 0x200, R0 ;  /* 0x00000200030f9824 */ /* 0x000fe400078e0200 */
[----:B0-----:R-:W-:Y:S01]  /*0260*/  @!P0 IMAD.WIDE.U32 R16, R7, 0x2, R16 ;  /* 0x0000000207108825 */ /* 0x001fe200078e0010 */
[----:B------:R-:W-:-:S06]  /*0270*/  PRMT R7, RZ, 0x7610, R7 ;  /* 0x00007610ff077816 */ /* 0x000fcc0000000007 */
[----:B------:R0:W5:Y:S01]  /*0280*/  @!P0 LDG.E.U16 R7, desc[UR4][R16.64] ;  /* 0x0000000410078981 */ /* 0x000162000c1e1500 */
[----:B-1----:R-:W-:Y:S01]  /*0290*/  @!P1 IMAD.WIDE.U32 R8, R15, 0x2, R8 ;  /* 0x000000020f089825 */ /* 0x002fe200078e0008 */
[----:B0-----:R-:W-:Y:S02]  /*02a0*/  IADD3 R16, PT, PT, R0, 0x180, RZ ;  /* 0x0000018000107810 */ /* 0x001fe40007ffe0ff */
[----:B------:R-:W-:-:S04]  /*02b0*/  @!P1 MOV R0, R18 ;  /* 0x0000001200009202 */ /* 0x000fc80000000f00 */
[-C--:B------:R-:W-:Y:S01]  /*02c0*/  ISETP.GE.AND P4, PT, R0, R5.reuse, PT ;  /* 0x000000050000720c */ /* 0x080fe20003f86270 */
[----:B------:R-:W-:Y:S01]  /*02d0*/  BSSY.RECONVERGENT B0, `(.L_x_4568) ;  /* 0x0000020000007945 */ /* 0x000fe20003800200 */
[----:B------:R-:W-:Y:S01]  /*02e0*/  ISETP.GE.AND P0, PT, R16, R5, PT ;  /* 0x000000051000720c */ /* 0x000fe20003f06270 */
[----:B---3--:R-:W-:-:S05]  /*02f0*/  @!P1 HADD2.F32 R12, -RZ, R12.H0_H0 ;  /* 0x2000000cff0c9230 */ /* 0x008fca0000004100 */
[----:B------:R-:W-:-:S05]  /*0300*/  @!P1 FMUL.FTZ R10, R12, R12 ;  /* 0x0000000c0c0a9220 */ /* 0x000fca0000410000 */
[----:B------:R-:W-:-:S05]  /*0310*/  @!P1 F2FP.F16.F32.PACK_AB R10, RZ, R10 ;  /* 0x0000000aff0a923e */ /* 0x000fca00000000ff */
[----:B------:R-:W-:-:S05]  /*0320*/  @!P1 HADD2.F32 R11, -RZ, R10.H0_H0 ;  /* 0x2000000aff0b9230 */ /* 0x000fca0000004100 */
[----:B------:R-:W-:Y:S01]  /*0330*/  @!P1 FMUL.FTZ R11, R12, R11 ;  /* 0x0000000b0c0b9220 */ /* 0x000fe20000410000 */
[----:B--2---:R-:W-:-:S04]  /*0340*/  @!P2 HADD2.F32 R13, -RZ, R13.H0_H0 ;  /* 0x2000000dff0da230 */ /* 0x004fc80000004100 */
[----:B------:R-:W-:Y:S01]  /*0350*/  @!P1 F2FP.F16.F32.PACK_AB R6, RZ, R11 ;  /* 0x0000000bff06923e */ /* 0x000fe200000000ff */
[----:B------:R-:W-:-:S04]  /*0360*/  @!P2 FMUL.FTZ R14, R13, R13 ;  /* 0x0000000d0d0ea220 */ /* 0x000fc80000410000 */
[----:B------:R0:W-:Y:S01]  /*0370*/  @!P1 STG.E.U16 desc[UR4][R8.64], R6 ;  /* 0x0000000608009986 */ /* 0x0001e2000c101504 */
[----:B----4-:R-:W-:-:S05]  /*0380*/  @!P3 HADD2.F32 R19, -RZ, R19.H0_H0 ;  /* 0x20000013ff13b230 */ /* 0x010fca0000004100 */
[----:B------:R-:W-:Y:S01]  /*0390*/  @!P3 FMUL.FTZ R10, R19, R19 ;  /* 0x00000013130ab220 */ /* 0x000fe20000410000 */
[----:B------:R-:W-:-:S04]  /*03a0*/  @!P2 F2FP.F16.F32.PACK_AB R14, RZ, R14 ;  /* 0x0000000eff0ea23e */ /* 0x000fc800000000ff */
[----:B------:R-:W-:Y:S01]  /*03b0*/  @!P3 F2FP.F16.F32.PACK_AB R10, RZ, R10 ;  /* 0x0000000aff0ab23e */ /* 0x000fe200000000ff */
[----:B------:R-:W-:-:S04]  /*03c0*/  @!P2 HADD2.F32 R14, -RZ, R14.H0_H0 ;  /* 0x2000000eff0ea230 */ /* 0x000fc80000004100 */
[----:B------:R-:W-:Y:S02]  /*03d0*/  @!P3 HADD2.F32 R10, -RZ, R10.H0_H0 ;  /* 0x2000000aff0ab230 */ /* 0x000fe40000004100 */
[----:B------:R-:W-:-:S03]  /*03e0*/  @!P2 FMUL.FTZ R14, R13, R14 ;  /* 0x0000000e0d0ea220 */ /* 0x000fc60000410000 */
[----:B------:R-:W-:Y:S02]  /*03f0*/  @!P3 FMUL.FTZ R10, R19, R10 ;  /* 0x0000000a130ab220 */ /* 0x000fe40000410000 */
[----:B------:R-:W-:-:S03]  /*0400*/  @!P2 F2FP.F16.F32.PACK_AB R2, RZ, R14 ;  /* 0x0000000eff02a23e */ /* 0x000fc600000000ff */
[----:B------:R-:W-:Y:S01]  /*0410*/  @!P3 F2FP.F16.F32.PACK_AB R4, RZ, R10 ;  /* 0x0000000aff04b23e */ /* 0x000fe200000000ff */
        /* <DEDUP_REMOVED lines=11> */
.L_x_4569:
[----:B------:R-:W-:Y:S05]  /*04d0*/  BSYNC.RECONVERGENT B0 ;  /* 0x0000000000007941 */ /* 0x000fea0003800200 */
.L_x_4568:
[----:B------:R-:W-:Y:S01]  /*04e0*/  ISETP.GE.AND P1, PT, R0, R5, PT ;  /* 0x000000050000720c */ /* 0x000fe20003f26270 */
[----:B-----5:R-:W-:-:S05]  /*04f0*/  @!P0 HADD2.F32 R7, -RZ, R7.H0_H0 ;  /* 0x20000007ff078230 */ /* 0x020fca0000004100 */
[----:B0-----:R-:W-:-:S07]  /*0500*/  @!P0 FMUL.FTZ R2, R7, R7 ;  /* 0x0000000707028220 */ /* 0x001fce0000410000 */
[----:B------:R-:W-:Y:S05]  /*0510*/  @P1 EXIT ;  /* 0x000000000000194d */ /* 0x000fea0003800000 */
[----:B------:R-:W0:Y:S01]  /*0520*/  LDC.64 R4, c[0x0][0x390] ;  /* 0x0000e400ff047b82 */ /* 0x000e220000000a00 */
[----:B------:R-:W-:Y:S02]  /*0530*/  @!P0 F2FP.F16.F32.PACK_AB R2, RZ, R2 ;  /* 0x00000002ff02823e */ /* 0x000fe400000000ff */
[----:B------:R-:W-:-:S03]  /*0540*/  LEA R3, R3, R0, 0x9 ;  /* 0x0000000003037211 */ /* 0x000fc600078e48ff */
[----:B------:R-:W-:-:S05]  /*0550*/  @!P0 HADD2.F32 R2, -RZ, R2.H0_H0 ;  /* 0x20000002ff028230 */ /* 0x000fca0000004100 */
[----:B------:R-:W-:-:S05]  /*0560*/  @!P0 FMUL.FTZ R2, R7, R2 ;  /* 0x0000000207028220 */ /* 0x000fca0000410000 */
[----:B------:R-:W-:Y:S01]  /*0570*/  @!P0 F2FP.F16.F32.PACK_AB R6, RZ, R2 ;  /* 0x00000002ff06823e */ /* 0x000fe200000000ff */
[----:B0-----:R-:W-:-:S05]  /*0580*/  IMAD.WIDE.U32 R2, R3, 0x2, R4 ;  /* 0x0000000203027825 */ /* 0x001fca00078e0004 */
[----:B------:R-:W-:Y:S01]  /*0590*/  STG.E.U16 desc[UR4][R2.64], R6 ;  /* 0x0000000602007986 */ /* 0x000fe2000c101504 */
[----:B------:R-:W-:Y:S05]  /*05a0*/  EXIT ;  /* 0x000000000000794d */ /* 0x000fea0003800000 */
.L_x_4570:
        /* <DEDUP_REMOVED lines=13> */
.L_x_60747:


//--------------------- .text._ZN2at6native29vectorized_elementwise_kernelILi2EZNS0_50_GLOBAL__N__2680c7bb_12_PowKernel_cu_7dd49032_317029pow_tensor_scalar_kernel_implIN3c104HalfES5_EEvRNS_18TensorIteratorBaseET0_EUlS5_E0_St5arrayIPcLm2EEEEviS8_T1_ --------------------------
	.section	.text._ZN2at6native29vectorized_elementwise_kernelILi2EZNS0_50_GLOBAL__N__2680c7bb_12_PowKernel_cu_7dd49032_317029pow_tensor_scalar_kernel_implIN3c104HalfES5_EEvRNS_18TensorIteratorBaseET0_EUlS5_E0_St5arrayIPcLm2EEEEviS8_T1_,"ax",@progbits
	.align	128
        .global         _ZN2at6native29vectorized_elementwise_kernelILi2EZNS0_50_GLOBAL__N__2680c7bb_12_PowKernel_cu_7dd49032_317029pow_tensor_scalar_kernel_implIN3c104HalfES5_EEvRNS_18TensorIteratorBaseET0_EUlS5_E0_St5arrayIPcLm2EEEEviS8_T1_
        .type           _ZN2at6native29vectorized_elementwise_kernelILi2EZNS0_50_GLOBAL__N__2680c7bb_12_PowKernel_cu_7dd49032_317029pow_tensor_scalar_kernel_implIN3c104HalfES5_EEvRNS_18TensorIteratorBaseET0_EUlS5_E0_St5arrayIPcLm2EEEEviS8_T1_,@function
        .size           _ZN2at6native29vectorized_elementwise_kernelILi2EZNS0_50_GLOBAL__N__2680c7bb_12_PowKernel_cu_7dd49032_317029pow_tensor_scalar_kernel_implIN3c104HalfES5_EEvRNS_18TensorIteratorBaseET0_EUlS5_E0_St5arrayIPcLm2EEEEviS8_T1_,(.L_x_60748 - _ZN2at6native29vectorized_elementwise_kernelILi2EZNS0_50_GLOBAL__N__2680c7bb_12_PowKernel_cu_7dd49032_317029pow_tensor_scalar_kernel_implIN3c104HalfES5_EEvRNS_18TensorIteratorBaseET0_EUlS5_E0_St5arrayIPcLm2EEEEviS8_T1_)
        .other          _ZN2at6native29vectorized_elementwise_kernelILi2EZNS0_50_GLOBAL__N__2680c7bb_12_PowKernel_cu_7dd49032_317029pow_tensor_scalar_kernel_implIN3c104HalfES5_EEvRNS_18TensorIteratorBaseET0_EUlS5_E0_St5arrayIPcLm2EEEEviS8_T1_,@"STO_CUDA_ENTRY STV_DEFAULT"
_ZN2at6native29vectorized_elementwise_kernelILi2EZNS0_50_GLOBAL__N__2680c7bb_12_PowKernel_cu_7dd49032_317029pow_tensor_scalar_kernel_implIN3c104HalfES5_EEvRNS_18TensorIteratorBaseET0_EUlS5_E0_St5arrayIPcLm2EEEEviS8_T1_:
.text._ZN2at6native29vectorized_elementwise_kernelILi2EZNS0_50_GLOBAL__N__2680c7bb_12_PowKernel_cu_7dd49032_317029pow_tensor_scalar_kernel_implIN3c104HalfES5_EEvRNS_18TensorIteratorBaseET0_EUlS5_E0_St5arrayIPcLm2EEEEviS8_T1_:
        /* <DEDUP_REMOVED lines=12> */
[----:B------:R-:W-:Y:S01]  /*00c0*/  @!P5 IADD3 R21, PT, PT, R3, 0x80, RZ ;  /* 0x000000800315d810 */ /* 0x000fe20007ffe0ff */
[----:B------:R-:W0:Y:S03]  /*00d0*/  @!P5 LDC.64 R10, c[0x0][0x398] ;  /* 0x0000e600ff0adb82 */ /* 0x000e260000000a00 */
[----:B------:R-:W-:-:S13]  /*00e0*/  ISETP.GE.U32.AND P0, PT, R21, R2, PT ;  /* 0x000000021500720c */ /* 0x000fda0003f06070 */
[----:B------:R-:W-:Y:S01]  /*00f0*/  @!P0 IMAD.IADD R17, R0, 0x1, R21 ;  /* 0x0000000100118824 */ /* 0x000fe200078e0215 */
[----:B------:R-:W-:Y:S01]  /*0100*/  @!P0 IADD3 R21, PT, PT, R21, 0x80, RZ ;  /* 0x0000008015158810 */ /* 0x000fe20007ffe0ff */
[----:B------:R-:W1:Y:S03]  /*0110*/  @!P0 LDC.64 R14, c[0x0][0x398] ;  /* 0x0000e600ff0e8b82 */ /* 0x000e660000000a00 */
[----:B------:R-:W-:-:S13]  /*0120*/  ISETP.GE.U32.AND P6, PT, R21, R2, PT ;  /* 0x000000021500720c */ /* 0x000fda0003fc6070 */
[----:B------:R-:W-:Y:S01]  /*0130*/  @!P6 IADD3 R19, PT, PT, R0, R21, RZ ;  /* 0x000000150013e210 */ /* 0x000fe20007ffe0ff */
[----:B------:R-:W2:Y:S01]  /*0140*/  @!P6 LDC.64 R12, c[0x0][0x398] ;  /* 0x0000e600ff0ceb82 */ /* 0x000ea20000000a00 */
[----:B------:R-:W-:-:S04]  /*0150*/  @!P6 IADD3 R21, PT, PT, R21, 0x80, RZ ;  /* 0x000000801515e810 */ /* 0x000fc80007ffe0ff */
[----:B------:R-:W-:-:S13]  /*0160*/  ISETP.GE.U32.AND P1, PT, R21, R2, PT ;  /* 0x000000021500720c */ /* 0x000fda0003f26070 */
[----:B------:R-:W-:Y:S01]  /*0170*/  @!P1 IMAD.IADD R29, R0, 0x1, R21 ;  /* 0x00000001001d9824 */ /* 0x000fe200078e0215 */
[----:B------:R-:W-:-:S04]  /*0180*/  @!P1 IADD3 R21, PT, PT, R21, 0x80, RZ ;  /* 0x0000008015159810 */ /* 0x000fc80007ffe0ff */
[----:B------:R-:W-:Y:S01]  /*0190*/  ISETP.GE.U32.AND P2, PT, R21, R2, PT ;  /* 0x000000021500720c */ /* 0x000fe20003f46070 */
[----:B--2---:R-:W-:Y:S01]  /*01a0*/  @!P6 IMAD.WIDE.U32 R12, R19, 0x2, R12 ;  /* 0x00000002130ce825 */ /* 0x004fe200078e000c */
[C---:B------:R-:W-:Y:S02]  /*01b0*/  @!P5 IADD3 R19, PT, PT, R0.reuse, R3, RZ ;  /* 0x000000030013d210 */ /* 0x040fe40007ffe0ff */
[----:B------:R-:W-:Y:S02]  /*01c0*/  PRMT R26, RZ, 0x7610, R26 ;  /* 0x00007610ff1a7816 */ /* 0x000fe4000000001a */
[----:B------:R-:W2:Y:S01]  /*01d0*/  @!P6 LDG.E.U16 R22, desc[UR4][R12.64] ;  /* 0x000000040c16e981 */ /* 0x000ea2000c1e1500 */
[----:B0-----:R-:W-:Y:S01]  /*01e0*/  @!P5 IMAD.WIDE.U32 R10, R19, 0x2, R10 ;  /* 0x00000002130ad825 */ /* 0x001fe200078e000a */
[----:B------:R-:W-:Y:S01]  /*01f0*/  PRMT R28, RZ, 0x7610, R28 ;  /* 0x00007610ff1c7816 */ /* 0x000fe2000000001c */
[----:B------:R-:W0:Y:S03]  /*0200*/  @!P1 LDC.64 R18, c[0x0][0x398] ;  /* 0x0000e600ff129b82 */ /* 0x000e260000000a00 */
[----:B------:R3:W4:Y:S01]  /*0210*/  @!P5 LDG.E.U16 R26, desc[UR4][R10.64] ;  /* 0x000000040a1ad981 */ /* 0x000722000c1e1500 */
[----:B------:R-:W-:-:S02]  /*0220*/  @!P2 IADD3 R23, PT, PT, R0, R21, RZ ;  /* 0x000000150017a210 */ /* 0x000fc40007ffe0ff */
[----:B------:R-:W-:-:S04]  /*0230*/  @!P2 IADD3 R21, PT, PT, R21, 0x80, RZ ;  /* 0x000000801515a810 */ /* 0x000fc80007ffe0ff */
[-C--:B------:R-:W-:Y:S01]  /*0240*/  ISETP.GE.U32.AND P3, PT, R21, R2.reuse, PT ;  /* 0x000000021500720c */ /* 0x080fe20003f66070 */
[----:B-1----:R-:W-:Y:S01]  /*0250*/  @!P0 IMAD.WIDE.U32 R14, R17, 0x2, R14 ;  /* 0x00000002110e8825 */ /* 0x002fe200078e000e */
[----:B---3--:R-:W1:Y:S04]  /*0260*/  @!P2 LDC.64 R10, c[0x0][0x398] ;  /* 0x0000e600ff0aab82 */ /* 0x008e680000000a00 */
[----:B------:R3:W5:Y:S07]  /*0270*/  @!P0 LDG.E.U16 R28, desc[UR4][R14.64] ;  /* 0x000000040e1c8981 */ /* 0x00076e000c1e1500 */
[----:B------:R-:W-:Y:S01]  /*0280*/  @!P3 IMAD.IADD R27, R0, 0x1, R21 ;  /* 0x00000001001bb824 */ /* 0x000fe200078e0215 */
[----:B------:R-:W-:Y:S01]  /*0290*/  @!P3 IADD3 R21, PT, PT, R21, 0x80, RZ ;  /* 0x000000801515b810 */ /* 0x000fe20007ffe0ff */
[----:B------:R-:W1:Y:S03]  /*02a0*/  @!P3 LDC.64 R12, c[0x0][0x398] ;  /* 0x0000e600ff0cbb82 */ /* 0x000e660000000a00 */
[----:B------:R-:W-:-:S13]  /*02b0*/  ISETP.GE.U32.AND P4, PT, R21, R2, PT ;  /* 0x000000021500720c */ /* 0x000fda0003f86070 */
[----:B------:R-:W-:Y:S01]  /*02c0*/  @!P4 IADD3 R25, PT, PT, R0, R21, RZ ;  /* 0x000000150019c210 */ /* 0x000fe20007ffe0ff */
[----:B------:R-:W-:Y:S01]  /*02d0*/  @!P4 VIADD R21, R21, 0x80 ;  /* 0x000000801515c836 */ /* 0x000fe20000000000 */
[----:B---3--:R-:W3:Y:S04]  /*02e0*/  @!P4 LDC.64 R14, c[0x0][0x398] ;  /* 0x0000e600ff0ecb82 */ /* 0x008ee80000000a00 */
[----:B------:R-:W-:-:S13]  /*02f0*/  ISETP.GE.U32.AND P5, PT, R21, R2, PT ;  /* 0x000000021500720c */ /* 0x000fda0003fa6070 */
[----:B------:R-:W3:Y:S01]  /*0300*/  @!P5 LDC.64 R16, c[0x0][0x398] ;  /* 0x0000e600ff10db82 */ /* 0x000ee20000000a00 */
[----:B------:R-:W-:Y:S01]  /*0310*/  @!P5 IADD3 R21, PT, PT, R0, R21, RZ ;  /* 0x000000150015d210 */ /* 0x000fe20007ffe0ff */
[----:B0-----:R-:W-:Y:S01]  /*0320*/  @!P1 IMAD.WIDE.U32 R18, R29, 0x2, R18 ;  /* 0x000000021d129825 */ /* 0x001fe200078e0012 */
[----:B------:R-:W-:-:S03]  /*0330*/  PRMT R29, RZ, 0x7610, R29 ;  /* 0x00007610ff1d7816 */ /* 0x000fc6000000001d */
[----:B-1----:R-:W-:Y:S01]  /*0340*/  @!P2 IMAD.WIDE.U32 R10, R23, 0x2, R10 ;  /* 0x00000002170aa825 */ /* 0x002fe200078e000a */
[----:B------:R-:W-:Y:S02]  /*0350*/  PRMT R23, RZ, 0x7610, R23 ;  /* 0x00007610ff177816 */ /* 0x000fe40000000017 */
[----:B------:R0:W5:Y:S01]  /*0360*/  @!P1 LDG.E.U16 R29, desc[UR4][R18.64] ;  /* 0x00000004121d9981 */ /* 0x000162000c1e1500 */
[----:B------:R-:W-:Y:S01]  /*0370*/  @!P3 IMAD.WIDE.U32 R12, R27, 0x2, R12 ;  /* 0x000000021b0cb825 */ /* 0x000fe200078e000c */
[----:B------:R-:W-:-:S03]  /*0380*/  PRMT R27, RZ, 0x7610, R27 ;  /* 0x00007610ff1b7816 */ /* 0x000fc6000000001b */
[----:B---3--:R-:W-:Y:S01]  /*0390*/  @!P4 IMAD.WIDE.U32 R14, R25, 0x2, R14 ;  /* 0x00000002190ec825 */ /* 0x008fe200078e000e */
[----:B------:R-:W-:Y:S02]  /*03a0*/  PRMT R25, RZ, 0x7610, R25 ;  /* 0x00007610ff197816 */ /* 0x000fe40000000019 */
[----:B------:R-:W3:Y:S04]  /*03b0*/  @!P2 LDG.E.U16 R27, desc[UR4][R10.64] ;  /* 0x000000040a1ba981 */ /* 0x000ee8000c1e1500 */
[----:B------:R-:W3:Y:S01]  /*03c0*/  @!P4 LDG.E.U16 R23, desc[UR4][R14.64] ;  /* 0x000000040e17c981 */ /* 0x000ee2000c1e1500 */
[----:B------:R-:W-:Y:S01]  /*03d0*/  @!P5 IMAD.WIDE.U32 R16, R21, 0x2, R16 ;  /* 0x000000021510d825 */ /* 0x000fe200078e0010 */
[----:B------:R-:W-:-:S04]  /*03e0*/  PRMT R21, RZ, 0x7610, R21 ;  /* 0x00007610ff157816 */ /* 0x000fc80000000015 */
[----:B------:R-:W3:Y:S04]  /*03f0*/  @!P5 LDG.E.U16 R25, desc[UR4][R16.64] ;  /* 0x000000041019d981 */ /* 0x000ee8000c1e1500 */
[----:B------:R1:W3:Y:S01]  /*0400*/  @!P3 LDG.E.U16 R21, desc[UR4][R12.64] ;  /* 0x000000040c15b981 */ /* 0x0002e2000c1e1500 */
[----:B0-----:R-:W-:-:S04]  /*0410*/  IADD3 R19, PT, PT, R3, 0x100, RZ ;  /* 0x0000010003137810 */ /* 0x001fc80007ffe0ff */
[-C--:B------:R-:W-:Y:S02]  /*0420*/  ISETP.GE.U32.AND P5, PT, R19, R2.reuse, PT ;  /* 0x000000021300720c */ /* 0x080fe40003fa6070 */
[C---:B------:R-:W-:Y:S02]  /*0430*/  ISETP.GE.U32.AND P0, PT, R3.reuse, R2, PT ;  /* 0x000000020300720c */ /* 0x040fe40003f06070 */
[----:B------:R-:W-:-:S04]  /*0440*/  IADD3 R19, PT, PT, R3, 0x80, RZ ;  /* 0x0000008003137810 */ /* 0x000fc80007ffe0ff */
[----:B------:R-:W-:Y:S01]  /*0450*/  ISETP.GE.U32.AND P1, PT, R19, R2, PT ;  /* 0x000000021300720c */ /* 0x000fe20003f26070 */
[C---:B-1----:R-:W-:Y:S01]  /*0460*/  VIADD R13, R3.reuse, 0x180 ;  /* 0x00000180030d7836 */ /* 0x042fe20000000000 */
[----:B------:R-:W-:-:S05]  /*0470*/  IADD3 R17, PT, PT, R3, 0x200, RZ ;  /* 0x0000020003117810 */ /* 0x000fca0007ffe0ff */
[----:B------:R-:W0:Y:S01]  /*0480*/  @!P0 LDC.64 R10, c[0x0][0x390] ;  /* 0x0000e400ff0a8b82 */ /* 0x000e220000000a00 */
[-C--:B------:R-:W-:Y:S02]  /*0490*/  ISETP.GE.U32.AND P2, PT, R13, R2.reuse, PT ;  /* 0x000000020d00720c */ /* 0x080fe40003f46070 */
[----:B------:R-:W-:Y:S02]  /*04a0*/  ISETP.GE.U32.AND P3, PT, R17, R2, PT ;  /* 0x000000021100720c */ /* 0x000fe40003f66070 */
[----:B------:R-:W-:Y:S01]  /*04b0*/  IADD3 R17, PT, PT, R3, 0x380, RZ ;  /* 0x0000038003117810 */ /* 0x000fe20007ffe0ff */
[----:B------:R-:W-:-:S04]  /*04c0*/  @!P0 IMAD.IADD R14, R0, 0x1, R3 ;  /* 0x00000001000e8824 */ /* 0x000fc800078e0203 */
[----:B0-----:R-:W-:Y:S01]  /*04d0*/  @!P0 IMAD.WIDE.U32 R10, R14, 0x2, R10 ;  /* 0x000000020e0a8825 */ /* 0x001fe200078e000a */
[----:B------:R-:W-:Y:S04]  /*04e0*/  BSSY.RECONVERGENT B0, `(.L_x_4572) ;  /* 0x0000064000007945 */ /* 0x000fe80003800200 */
[----:B------:R-:W-:Y:S01]  /*04f0*/  BSSY.RELIABLE B1, `(.L_x_4573) ;  /* 0x000005c000017945 */ /* 0x000fe20003800100 */
[----:B--2---:R-:W-:-:S05]  /*0500*/  @!P5 HADD2.F32 R22, -RZ, R22.H0_H0 ;  /* 0x20000016ff16d230 */ /* 0x004fca0000004100 */
[----:B------:R-:W-:Y:S01]  /*0510*/  @!P5 FMUL.FTZ R18, R22, R22 ;  /* 0x000000161612d220 */ /* 0x000fe20000410000 */
[----:B----4-:R-:W-:-:S04]  /*0520*/  @!P0 HADD2.F32 R26, -RZ, R26.H0_H0 ;  /* 0x2000001aff1a8230 */ /* 0x010fc80000004100 */
[----:B------:R-:W-:Y:S01]  /*0530*/  @!P5 F2FP.F16.F32.PACK_AB R18, RZ, R18 ;  /* 0x00000012ff12d23e */ /* 0x000fe200000000ff */
[----:B------:R-:W-:-:S04]  /*0540*/  @!P0 FMUL.FTZ R12, R26, R26 ;  /* 0x0000001a1a0c8220 */ /* 0x000fc80000410000 */
[----:B------:R-:W-:Y:S01]  /*0550*/  @!P5 HADD2.F32 R15, -RZ, R18.H0_H0 ;  /* 0x20000012ff0fd230 */ /* 0x000fe20000004100 */
[----:B------:R-:W-:-:S04]  /*0560*/  @!P0 F2FP.F16.F32.PACK_AB R12, RZ, R12 ;  /* 0x0000000cff0c823e */ /* 0x000fc800000000ff */
[----:B------:R-:W-:Y:S01]  /*0570*/  @!P5 FMUL.FTZ R15, R22, R15 ;  /* 0x0000000f160fd220 */ /* 0x000fe20000410000 */
[----:B------:R-:W-:Y:S01]  /*0580*/  @!P0 HADD2.F32 R13, -RZ, R12.H0_H0 ;  /* 0x2000000cff0d8230 */ /* 0x000fe20000004100 */
[C---:B------:R-:W-:Y:S01]  /*0590*/  IADD3 R12, PT, PT, R3.reuse, 0x280, RZ ;  /* 0x00000280030c7810 */ /* 0x040fe20007ffe0ff */
[----:B-----5:R-:W-:Y:S02]  /*05a0*/  @!P1 HADD2.F32 R28, -RZ, R28.H0_H0 ;  /* 0x2000001cff1c9230 */ /* 0x020fe40000004100 */
[----:B------:R-:W-:Y:S02]  /*05b0*/  @!P5 F2FP.F16.F32.PACK_AB R4, RZ, R15 ;  /* 0x0000000fff04d23e */ /* 0x000fe400000000ff */
[----:B------:R-:W-:Y:S02]  /*05c0*/  IADD3 R15, PT, PT, R3, 0x300, RZ ;  /* 0x00000300030f7810 */ /* 0x000fe40007ffe0ff */
[-C--:B------:R-:W-:Y:S02]  /*05d0*/  ISETP.GE.U32.AND P4, PT, R12, R2.reuse, PT ;  /* 0x000000020c00720c */ /* 0x080fe40003f86070 */
[----:B------:R-:W-:-:S02]  /*05e0*/  ISETP.GE.U32.AND P6, PT, R15, R2, PT ;  /* 0x000000020f00720c */ /* 0x000fc40003fc6070 */
[----:B------:R-:W-:Y:S01]  /*05f0*/  ISETP.GE.U32.AND P5, PT, R17, R2, PT ;  /* 0x000000021100720c */ /* 0x000fe20003fa6070 */
[----:B------:R-:W-:Y:S01]  /*0600*/  @!P1 FMUL.FTZ R12, R28, R28 ;  /* 0x0000001c1c0c9220 */ /* 0x000fe20000410000 */
[----:B------:R-:W-:-:S04]  /*0610*/  @!P0 FMUL.FTZ R13, R26, R13 ;  /* 0x0000000d1a0d8220 */ /* 0x000fc80000410000 */
[----:B------:R-:W-:Y:S02]  /*0620*/  @!P1 F2FP.F16.F32.PACK_AB R12, RZ, R12 ;  /* 0x0000000cff0c923e */ /* 0x000fe400000000ff */
[----:B------:R-:W-:-:S03]  /*0630*/  @!P0 F2FP.F16.F32.PACK_AB R24, RZ, R13 ;  /* 0x0000000dff18823e */ /* 0x000fc600000000ff */
[----:B------:R-:W-:Y:S02]  /*0640*/  @!P1 HADD2.F32 R13, -RZ, R12.H0_H0 ;  /* 0x2000000cff0d9230 */ /* 0x000fe40000004100 */
[----:B------:R0:W-:Y:S01]  /*0650*/  @!P0 STG.E.U16 desc[UR4][R10.64], R24 ;  /* 0x000000180a008986 */ /* 0x0001e2000c101504 */
[----:B------:R-:W-:Y:S02]  /*0660*/  @!P0 MOV R3, R19 ;  /* 0x0000001300038202 */ /* 0x000fe40000000f00 */
[----:B------:R-:W-:Y:S02]  /*0670*/  @!P1 FMUL.FTZ R28, R28, R13 ;  /* 0x0000000d1c1c9220 */ /* 0x000fe40000410000 */
[----:B------:R-:W-:Y:S01]  /*0680*/  ISETP.GE.U32.AND P0, PT, R3, R2, PT ;  /* 0x000000020300720c */ /* 0x000fe20003f06070 */
[----:B------:R-:W-:Y:S02]  /*0690*/  @!P2 HADD2.F32 R29, -RZ, R29.H0_H0 ;  /* 0x2000001dff1da230 */ /* 0x000fe40000004100 */
[----:B---3--:R-:W-:-:S02]  /*06a0*/  @!P3 HADD2.F32 R27, -RZ, R27.H0_H0 ;  /* 0x2000001bff1bb230 */ /* 0x008fc40000004100 */
[----:B------:R-:W-:Y:S02]  /*06b0*/  @!P6 HADD2.F32 R23, -RZ, R23.H0_H0 ;  /* 0x20000017ff17e230 */ /* 0x000fe40000004100 */
[----:B------:R-:W-:Y:S01]  /*06c0*/  @!P2 FMUL.FTZ R12, R29, R29 ;  /* 0x0000001d1d0ca220 */ /* 0x000fe20000410000 */
[----:B------:R-:W-:Y:S01]  /*06d0*/  @!P3 FMUL.FTZ R13, R27, R27 ;  /* 0x0000001b1b0db220 */ /* 0x000fe20000410000 */
[----:B------:R-:W-:Y:S02]  /*06e0*/  @!P5 HADD2.F32 R25, -RZ, R25.H0_H0 ;  /* 0x20000019ff19d230 */ /* 0x000fe40000004100 */
[----:B------:R-:W-:Y:S02]  /*06f0*/  @!P4 HADD2.F32 R21, -RZ, R21.H0_H0 ;  /* 0x20000015ff15c230 */ /* 0x000fe40000004100 */
[----:B0-----:R-:W-:Y:S01]  /*0700*/  @!P6 FMUL.FTZ R10, R23, R23 ;  /* 0x00000017170ae220 */ /* 0x001fe20000410000 */
[----:B------:R-:W-:Y:S02]  /*0710*/  @!P5 FMUL.FTZ R15, R25, R25 ;  /* 0x00000019190fd220 */ /* 0x000fe40000410000 */
[----:B------:R-:W-:Y:S01]  /*0720*/  @!P4 FMUL.FTZ R14, R21, R21 ;  /* 0x00000015150ec220 */ /* 0x000fe20000410000 */
[----:B------:R-:W-:-:S02]  /*0730*/  @!P2 F2FP.F16.F32.PACK_AB R12, RZ, R12 ;  /* 0x0000000cff0ca23e */ /* 0x000fc400000000ff */
[----:B------:R-:W-:Y:S02]  /*0740*/  @!P3 F2FP.F16.F32.PACK_AB R13, RZ, R13 ;  /* 0x0000000dff0db23e */ /* 0x000fe400000000ff */
[----:B------:R-:W-:Y:S02]  /*0750*/  @!P4 F2FP.F16.F32.PACK_AB R14, RZ, R14 ;  /* 0x0000000eff0ec23e */ /* 0x000fe400000000ff */
[----:B------:R-:W-:Y:S02]  /*0760*/  @!P6 F2FP.F16.F32.PACK_AB R11, RZ, R10 ;  /* 0x0000000aff0be23e */ /* 0x000fe400000000ff */
[----:B------:R-:W-:Y:S01]  /*0770*/  @!P5 F2FP.F16.F32.PACK_AB R15, RZ, R15 ;  /* 0x0000000fff0fd23e */ /* 0x000fe200000000ff */
[----:B------:R-:W-:Y:S02]  /*0780*/  @!P2 HADD2.F32 R12, -RZ, R12.H0_H0 ;  /* 0x2000000cff0ca230 */ /* 0x000fe40000004100 */
[----:B------:R-:W-:Y:S02]  /*0790*/  @!P3 HADD2.F32 R10, -RZ, R13.H0_H0 ;  /* 0x2000000dff0ab230 */ /* 0x000fe40000004100 */
[----:B------:R-:W-:-:S02]  /*07a0*/  @!P4 HADD2.F32 R14, -RZ, R14.H0_H0 ;  /* 0x2000000eff0ec230 */ /* 0x000fc40000004100 */
[----:B------:R-:W-:Y:S02]  /*07b0*/  @!P6 HADD2.F32 R16, -RZ, R11.H0_H0 ;  /* 0x2000000bff10e230 */ /* 0x000fe40000004100 */
[----:B------:R-:W-:Y:S02]  /*07c0*/  @!P5 HADD2.F32 R18, -RZ, R15.H0_H0 ;  /* 0x2000000fff12d230 */ /* 0x000fe40000004100 */
[----:B------:R-:W-:Y:S01]  /*07d0*/  @!P2 FMUL.FTZ R12, R29, R12 ;  /* 0x0000000c1d0ca220 */ /* 0x000fe20000410000 */
[----:B------:R-:W-:Y:S01]  /*07e0*/  @!P3 FMUL.FTZ R10, R27, R10 ;  /* 0x0000000a1b0ab220 */ /* 0x000fe20000410000 */
[----:B------:R-:W-:Y:S01]  /*07f0*/  @!P4 FMUL.FTZ R14, R21, R14 ;  /* 0x0000000e150ec220 */ /* 0x000fe20000410000 */
[----:B------:R-:W-:Y:S01]  /*0800*/  @!P6 FMUL.FTZ R16, R23, R16 ;  /* 0x000000101710e220 */ /* 0x000fe20000410000 */
[----:B------:R-:W-:Y:S01]  /*0810*/  @!P5 FMUL.FTZ R18, R25, R18 ;  /* 0x000000121912d220 */ /* 0x000fe20000410000 */
[----:B------:R-:W-:Y:S02]  /*0820*/  @!P1 F2FP.F16.F32.PACK_AB R5, RZ, R28 ;  /* 0x0000001cff05923e */ /* 0x000fe400000000ff */
[----:B------:R-:W-:-:S02]  /*0830*/  @!P2 F2FP.F16.F32.PACK_AB R6, RZ, R12 ;  /* 0x0000000cff06a23e */ /* 0x000fc400000000ff */
[----:B------:R-:W-:Y:S02]  /*0840*/  @!P3 F2FP.F16.F32.PACK_AB R7, RZ, R10 ;  /* 0x0000000aff07b23e */ /* 0x000fe400000000ff */
[----:B------:R-:W-:Y:S02]  /*0850*/  @!P4 F2FP.F16.F32.PACK_AB R8, RZ, R14 ;  /* 0x0000000eff08c23e */ /* 0x000fe400000000ff */
[----:B------:R-:W-:Y:S02]  /*0860*/  @!P6 F2FP.F16.F32.PACK_AB R9, RZ, R16 ;  /* 0x00000010ff09e23e */ /* 0x000fe400000000ff */
[----:B------:R-:W-:Y:S01]  /*0870*/  @!P5 F2FP.F16.F32.PACK_AB R20, RZ, R18 ;  /* 0x00000012ff14d23e */ /* 0x000fe200000000ff */
[----:B------:R-:W-:Y:S06]  /*0880*/  @P0 BRA `(.L_x_4574) ;  /* 0x0000000000300947 */ /* 0x000fec0003800000 */
[----:B------:R-:W0:Y:S01]  /*0890*/  LDC.64 R10, c[0x0][0x390] ;  /* 0x0000e400ff0a7b82 */ /* 0x000e220000000a00 */
[----:B------:R-:W-:Y:S02]  /*08a0*/  IADD3 R13, PT, PT, R0, R3, RZ ;  /* 0x00000003000d7210 */ /* 0x000fe40007ffe0ff */
[----:B------:R-:W-:-:S04]  /*08b0*/  IADD3 R3, PT, PT, R3, 0x80, RZ ;  /* 0x0000008003037810 */ /* 0x000fc80007ffe0ff */
        /* <DEDUP_REMOVED lines=9> */
.L_x_4574:
[----:B------:R-:W-:-:S13]  /*0950*/  ISETP.GE.U32.AND P0, PT, R3, R2, PT ;  /* 0x000000020300720c */ /* 0x000fda0003f06070 */
[----:B------:R-:W-:Y:S05]  /*0960*/  @P0 BRA `(.L_x_4576) ;  /* 0x0000000000300947 */ /* 0x000fea0003800000 */
[----:B0-----:R-:W0:Y:S01]  /*0970*/  LDC.64 R4, c[0x0][0x390] ;  /* 0x0000e400ff047b82 */ /* 0x001e220000000a00 */
[----:B------:R-:W-:Y:S02]  /*0980*/  IADD3 R11, PT, PT, R0, R3, RZ ;  /* 0x00000003000b7210 */ /* 0x000fe40007ffe0ff */
[----:B------:R-:W-:-:S03]  /*0990*/  IADD3 R3, PT, PT, R3, 0x80, RZ ;  /* 0x0000008003037810 */ /* 0x000fc60007ffe0ff */
[----:B0-----:R-:W-:-:S05]  /*09a0*/  IMAD.WIDE.U32 R4, R11, 0x2, R4 ;  /* 0x000000020b047825 */ /* 0x001fca00078e0004 */
[----:B------:R1:W-:Y:S02]  /*09b0*/  STG.E.U16 desc[UR4][R4.64], R6 ;  /* 0x0000000604007986 */ /* 0x0003e4000c101504 */
.L_x_4575:
[----:B------:R-:W-:-:S13]  /*09c0*/  ISETP.GE.U32.AND P0, PT, R3, R2, PT ;  /* 0x000000020300720c */ /* 0x000fda0003f06070 */
[----:B------:R-:W-:Y:S05]  /*09d0*/  @P0 BRA `(.L_x_4577) ;  /* 0x0000000000340947 */ /* 0x000fea0003800000 */
[----:B01----:R-:W0:Y:S01]  /*09e0*/  LDC.64 R4, c[0x0][0x390] ;  /* 0x0000e400ff047b82 */ /* 0x003e220000000a00 */
[----:B------:R-:W-:Y:S02]  /*09f0*/  IADD3 R11, PT, PT, R0, R3, RZ ;  /* 0x00000003000b7210 */ /* 0x000fe40007ffe0ff */
[----:B------:R-:W-:-:S03]  /*0a00*/  IADD3 R3, PT, PT, R3, 0x80, RZ ;  /* 0x0000008003037810 */ /* 0x000fc60007ffe0ff */
[----:B0-----:R-:W-:-:S05]  /*0a10*/  IMAD.WIDE.U32 R4, R11, 0x2, R4 ;  /* 0x000000020b047825 */ /* 0x001fca00078e0004 */
[----:B------:R1:W-:Y:S02]  /*0a20*/  STG.E.U16 desc[UR4][R4.64], R7 ;  /* 0x0000000704007986 */ /* 0x0003e4000c101504 */
.L_x_4576:
        /* <DEDUP_REMOVED lines=8> */
.L_x_4577:
[----:B------:R-:W-:Y:S05]  /*0ab0*/  BSYNC.RELIABLE B1 ;  /* 0x0000000000017941 */ /* 0x000fea0003800100 */
.L_x_4573:
[----:B------:R-:W-:-:S13]  /*0ac0*/  ISETP.GE.U32.AND P0, PT, R3, R2, PT ;  /* 0x000000020300720c */ /* 0x000fda0003f06070 */
[----:B012---:R-:W0:Y:S01]  /*0ad0*/  @!P0 LDC.64 R4, c[0x0][0x390] ;  /* 0x0000e400ff048b82 */ /* 0x007e220000000a00 */
[----:B------:R-:W-:Y:S02]  /*0ae0*/  @!P0 IADD3 R7, PT, PT, R0, R3, RZ ;  /* 0x0000000300078210 */ /* 0x000fe40007ffe0ff */
[----:B------:R-:W-:-:S03]  /*0af0*/  @!P0 IADD3 R3, PT, PT, R3, 0x80, RZ ;  /* 0x0000008003038810 */ /* 0x000fc60007ffe0ff */
[----:B0-----:R-:W-:-:S05]  /*0b00*/  @!P0 IMAD.WIDE.U32 R4, R7, 0x2, R4 ;  /* 0x0000000207048825 */ /* 0x001fca00078e0004 */
[----:B------:R2:W-:Y:S02]  /*0b10*/  @!P0 STG.E.U16 desc[UR4][R4.64], R9 ;  /* 0x0000000904008986 */ /* 0x0005e4000c101504 */
.L_x_4578:
[----:B------:R-:W-:Y:S05]  /*0b20*/  BSYNC.RECONVERGENT B0 ;  /* 0x0000000000007941 */ /* 0x000fea0003800200 */
.L_x_4572:
        /* <DEDUP_REMOVED lines=8> */
.L_x_4571:
        /* <DEDUP_REMOVED lines=8> */
[----:B------:R1:W5:Y:S01]  /*0c30*/  LDG.E R9, desc[UR4][R6.64+0x400] ;  /* 0x0004000406097981 */ /* 0x000362000c1e1900 */
[----:B0-----:R-:W-:-:S04]  /*0c40*/  IMAD.WIDE.U32 R2, R0, 0x2, R2 ;  /* 0x0000000200027825 */ /* 0x001fc800078e0002 */
[----:B------:R-:W-:-:S04]  /*0c50*/  IMAD.WIDE.U32 R2, R4, 0x4, R2 ;  /* 0x0000000404027825 */ /* 0x000fc800078e0002 */
[--C-:B--2---:R-:W-:Y:S02]  /*0c60*/  HADD2.F32 R11, -RZ, R5.reuse.H0_H0 ;  /* 0x20000005ff0b7230 */ /* 0x104fe40000004100 */
[----:B------:R-:W-:Y:S02]  /*0c70*/  HADD2.F32 R12, -RZ, R5.H1_H1 ;  /* 0x30000005ff0c7230 */ /* 0x000fe40000004100 */
[----:B---3--:R-:W-:Y:S02]  /*0c80*/  HADD2.F32 R14, -RZ, R8.H0_H0 ;  /* 0x20000008ff0e7230 */ /* 0x008fe40000004100 */
[----:B------:R-:W-:Y:S01]  /*0c90*/  FMUL.FTZ R5, R11, R11 ;  /* 0x0000000b0b057220 */ /* 0x000fe20000410000 */
[----:B------:R-:W-:Y:S02]  /*0ca0*/  FMUL.FTZ R13, R12, R12 ;  /* 0x0000000c0c0d7220 */ /* 0x000fe40000410000 */
[----:B------:R-:W-:Y:S02]  /*0cb0*/  FMUL.FTZ R15, R14, R14 ;  /* 0x0000000e0e0f7220 */ /* 0x000fe40000410000 */
[----:B------:R-:W-:-:S02]  /*0cc0*/  F2FP.F16.F32.PACK_AB R5, RZ, R5 ;  /* 0x00000005ff05723e */ /* 0x000fc400000000ff */
[----:B------:R-:W-:Y:S02]  /*0cd0*/  F2FP.F16.F32.PACK_AB R13, RZ, R13 ;  /* 0x0000000dff0d723e */ /* 0x000fe400000000ff */
[----:B------:R-:W-:Y:S01]  /*0ce0*/  F2FP.F16.F32.PACK_AB R15, RZ, R15 ;  /* 0x0000000fff0f723e */ /* 0x000fe200000000ff */
[----:B-1----:R-:W-:Y:S02]  /*0cf0*/  HADD2.F32 R6, -RZ, R5.H0_H0 ;  /* 0x20000005ff067230 */ /* 0x002fe40000004100 */
[----:B------:R-:W-:Y:S02]  /*0d00*/  HADD2.F32 R13, -RZ, R13.H0_H0 ;  /* 0x2000000dff0d7230 */ /* 0x000fe40000004100 */
[----:B------:R-:W-:Y:S02]  /*0d10*/  HADD2.F32 R15, -RZ, R15.H0_H0 ;  /* 0x2000000fff0f7230 */ /* 0x000fe40000004100 */
[----:B------:R-:W-:Y:S01]  /*0d20*/  FMUL.FTZ R5, R11, R6 ;  /* 0x000000060b057220 */ /* 0x000fe20000410000 */
[----:B------:R-:W-:-:S02]  /*0d30*/  HADD2.F32 R11, -RZ, R8.H1_H1 ;  /* 0x30000008ff0b7230 */ /* 0x000fc40000004100 */
[----:B------:R-:W-:Y:S01]  /*0d40*/  FMUL.FTZ R6, R12, R13 ;  /* 0x0000000d0c067220 */ /* 0x000fe20000410000 */
[--C-:B----4-:R-:W-:Y:S02]  /*0d50*/  HADD2.F32 R8, -RZ, R10.reuse.H0_H0 ;  /* 0x2000000aff087230 */ /* 0x110fe40000004100 */
[----:B------:R-:W-:Y:S01]  /*0d60*/  FMUL.FTZ R0, R14, R15 ;  /* 0x0000000f0e007220 */ /* 0x000fe20000410000 */
[--C-:B-----5:R-:W-:Y:S02]  /*0d70*/  HADD2.F32 R12, -RZ, R9.reuse.H0_H0 ;  /* 0x20000009ff0c7230 */ /* 0x120fe40000004100 */
[----:B------:R-:W-:Y:S02]  /*0d80*/  HADD2.F32 R14, -RZ, R9.H1_H1 ;  /* 0x30000009ff0e7230 */ /* 0x000fe40000004100 */
[----:B------:R-:W-:Y:S02]  /*0d90*/  HADD2.F32 R7, -RZ, R10.H1_H1 ;  /* 0x3000000aff077230 */ /* 0x000fe40000004100 */
[----:B------:R-:W-:Y:S01]  /*0da0*/  FMUL.FTZ R9, R11, R11 ;  /* 0x0000000b0b097220 */ /* 0x000fe20000410000 */
[----:B------:R-:W-:Y:S01]  /*0db0*/  FMUL.FTZ R16, R8, R8 ;  /* 0x0000000808107220 */ /* 0x000fe20000410000 */
[----:B------:R-:W-:Y:S01]  /*0dc0*/  FMUL.FTZ R10, R12, R12 ;  /* 0x0000000c0c0a7220 */ /* 0x000fe20000410000 */
[----:B------:R-:W-:Y:S01]  /*0dd0*/  FMUL.FTZ R15, R14, R14 ;  /* 0x0000000e0e0f7220 */ /* 0x000fe20000410000 */
[----:B------:R-:W-:Y:S01]  /*0de0*/  FMUL.FTZ R17, R7, R7 ;  /* 0x0000000707117220 */ /* 0x000fe20000410000 */
[----:B------:R-:W-:-:S02]  /*0df0*/  F2FP.F16.F32.PACK_AB R9, RZ, R9 ;  /* 0x00000009ff09723e */ /* 0x000fc400000000ff */
[----:B------:R-:W-:Y:S02]  /*0e00*/  F2FP.F16.F32.PACK_AB R16, RZ, R16 ;  /* 0x00000010ff10723e */ /* 0x000fe400000000ff */
[----:B------:R-:W-:Y:S02]  /*0e10*/  F2FP.F16.F32.PACK_AB R13, RZ, R10 ;  /* 0x0000000aff0d723e */ /* 0x000fe400000000ff */
[----:B------:R-:W-:Y:S02]  /*0e20*/  F2FP.F16.F32.PACK_AB R15, RZ, R15 ;  /* 0x0000000fff0f723e */ /* 0x000fe400000000ff */
[----:B------:R-:W-:Y:S01]  /*0e30*/  F2FP.F16.F32.PACK_AB R17, RZ, R17 ;  /* 0x00000011ff11723e */ /* 0x000fe200000000ff */
[----:B------:R-:W-:Y:S02]  /*0e40*/  HADD2.F32 R10, -RZ, R9.H0_H0 ;  /* 0x20000009ff0a7230 */ /* 0x000fe40000004100 */
[----:B------:R-:W-:Y:S02]  /*0e50*/  HADD2.F32 R9, -RZ, R16.H0_H0 ;  /* 0x20000010ff097230 */ /* 0x000fe40000004100 */
[----:B------:R-:W-:-:S02]  /*0e60*/  HADD2.F32 R13, -RZ, R13.H0_H0 ;  /* 0x2000000dff0d7230 */ /* 0x000fc40000004100 */
[----:B------:R-:W-:Y:S02]  /*0e70*/  HADD2.F32 R15, -RZ, R15.H0_H0 ;  /* 0x2000000fff0f7230 */ /* 0x000fe40000004100 */
[----:B------:R-:W-:Y:S02]  /*0e80*/  HADD2.F32 R16, -RZ, R17.H0_H0 ;  /* 0x20000011ff107230 */ /* 0x000fe40000004100 */
[----:B------:R-:W-:Y:S01]  /*0e90*/  FMUL.FTZ R11, R11, R10 ;  /* 0x0000000a0b0b7220 */ /* 0x000fe20000410000 */
[----:B------:R-:W-:Y:S01]  /*0ea0*/  FMUL.FTZ R13, R12, R13 ;  /* 0x0000000d0c0d7220 */ /* 0x000fe20000410000 */
[----:B------:R-:W-:Y:S01]  /*0eb0*/  FMUL.FTZ R14, R14, R15 ;  /* 0x0000000f0e0e7220 */ /* 0x000fe20000410000 */
[----:B------:R-:W-:Y:S01]  /*0ec0*/  FMUL.FTZ R9, R8, R9 ;  /* 0x0000000908097220 */ /* 0x000fe20000410000 */
[----:B------:R-:W-:Y:S01]  /*0ed0*/  FMUL.FTZ R16, R7, R16 ;  /* 0x0000001007107220 */ /* 0x000fe20000410000 */
[----:B------:R-:W-:Y:S02]  /*0ee0*/  F2FP.F16.F32.PACK_AB R5, R6, R5 ;  /* 0x000000050605723e */ /* 0x000fe400000000ff */
[----:B------:R-:W-:-:S02]  /*0ef0*/  F2FP.F16.F32.PACK_AB R11, R11, R0 ;  /* 0x000000000b0b723e */ /* 0x000fc400000000ff */
[----:B------:R-:W-:Y:S02]  /*0f00*/  F2FP.F16.F32.PACK_AB R13, R14, R13 ;  /* 0x0000000d0e0d723e */ /* 0x000fe400000000ff */
[----:B------:R-:W-:Y:S01]  /*0f10*/  F2FP.F16.F32.PACK_AB R9, R16, R9 ;  /* 0x000000091009723e */ /* 0x000fe200000000ff */
[----:B------:R-:W-:Y:S04]  /*0f20*/  STG.E desc[UR4][R2.64], R5 ;  /* 0x0000000502007986 */ /* 0x000fe8000c101904 */
[----:B------:R-:W-:Y:S04]  /*0f30*/  STG.E desc[UR4][R2.64+0x200], R11 ;  /* 0x0002000b02007986 */ /* 0x000fe8000c101904 */
[----:B------:R-:W-:Y:S04]  /*0f40*/  STG.E desc[UR4][R2.64+0x400], R13 ;  /* 0x0004000d02007986 */ /* 0x000fe8000c101904 */
[----:B------:R-:W-:Y:S01]  /*0f50*/  STG.E desc[UR4][R2.64+0x600], R9 ;  /* 0x0006000902007986 */ /* 0x000fe2000c101904 */
[----:B------:R-:W-:Y:S05]  /*0f60*/  EXIT ;  /* 0x000000000000794d */ /* 0x000fea0003800000 */
.L_x_4579:
        /* <DEDUP_REMOVED lines=9> */
.L_x_60748:


//--------------------- .text._ZN2at6native29vectorized_elementwise_kernelILi4EZNS0_50_GLOBAL__N__2680c7bb_12_PowKernel_cu_7dd49032_317029pow_tensor_scalar_kernel_implIN3c104HalfES5_EEvRNS_18TensorIteratorBaseET0_EUlS5_E0_St5arrayIPcLm2EEEEviS8_T1_ --------------------------
	.section	.text._ZN2at6native29vectorized_elementwise_kernelILi4EZNS0_50_GLOBAL__N__2680c7bb_12_PowKernel_cu_7dd49032_317029pow_tensor_scalar_kernel_implIN3c104HalfES5_EEvRNS_18TensorIteratorBaseET0_EUlS5_E0_St5arrayIPcLm2EEEEviS8_T1_,"ax",@progbits
	.align	128
        .global         _ZN2at6native29vectorized_elementwise_kernelILi4EZNS0_50_GLOBAL__N__2680c7bb_12_PowKernel_cu_7dd49032_317029pow_tensor_scalar_kernel_implIN3c104HalfES5_EEvRNS_18TensorIteratorBaseET0_EUlS5_E0_St5arrayIPcLm2EEEEviS8_T1_
        .type           _ZN2at6native29vectorized_elementwise_kernelILi4EZNS0_50_GLOBAL__N__2680c7bb_12_PowKernel_cu_7dd49032_317029pow_tensor_scalar_kernel_implIN3c104HalfES5_EEvRNS_18TensorIteratorBaseET0_EUlS5_E0_St5arrayIPcLm2EEEEviS8_T1_,@function
        .size           _ZN2at6native29vectorized_elementwise_kernelILi4EZNS0_50_GLOBAL__N__2680c7bb_12_PowKernel_cu_7dd49032_317029pow_tensor_scalar_kernel_implIN3c104HalfES5_EEvRNS_18TensorIteratorBaseET0_EUlS5_E0_St5arrayIPcLm2EEEEviS8_T1_,(.L_x_60749 - _ZN2at6native29vectorized_elementwise_kernelILi4EZNS0_50_GLOBAL__N__2680c7bb_12_PowKernel_cu_7dd49032_317029pow_tensor_scalar_kernel_implIN3c104HalfES5_EEvRNS_18TensorIteratorBaseET0_EUlS5_E0_St5arrayIPcLm2EEEEviS8_T1_)
        .other          _ZN2at6native29vectorized_elementwise_kernelILi4EZNS0_50_GLOBAL__N__2680c7bb_12_PowKernel_cu_7dd49032_317029pow_tensor_scalar_kernel_implIN3c104HalfES5_EEvRNS_18TensorIteratorBaseET0_EUlS5_E0_St5arrayIPcLm2EEEEviS8_T1_,@"STO_CUDA_ENTRY STV_DEFAULT"
_ZN2at6native29vectorized_elementwise_kernelILi4EZNS0_50_GLOBAL__N__2680c7bb_12_PowKernel_cu_7dd49032_317029pow_tensor_scalar_kernel_implIN3c104HalfES5_EEvRNS_18TensorIteratorBaseET0_EUlS5_E0_St5arrayIPcLm2EEEEviS8_T1_:
.text._ZN2at6native29vectorized_elementwise_kernelILi4EZNS0_50_GLOBAL__N__2680c7bb_12_PowKernel_cu_7dd49032_317029pow_tensor_scalar_kernel_implIN3c104HalfES5_EEvRNS_18TensorIteratorBaseET0_EUlS5_E0_St5arrayIPcLm2EEEEviS8_T1_:
        /* <DEDUP_REMOVED lines=149> */
.L_x_4583:
[----:B------:R-:W-:-:S13]  /*0950*/  ISETP.GE.U32.AND P0, PT, R3, R2, PT ;  /* 0x000000020300720c */ /* 0x000fda0003f06070 */
[----:B------:R-:W-:Y:S05]  /*0960*/  @P0 BRA `(.L_x_4585) ;  /* 0x0000000000300947 */ /* 0x000fea0003800000 */
[----:B0-----:R-:W0:Y:S01]  /*0970*/  LDC.64 R4, c[0x0][0x390] ;  /* 0x0000e400ff047b82 */ /* 0x001e220000000a00 */
[----:B------:R-:W-:Y:S02]  /*0980*/  IADD3 R11, PT, PT, R0, R3, RZ ;  /* 0x00000003000b7210 */ /* 0x000fe40007ffe0ff */
[----:B------:R-:W-:-:S03]  /*0990*/  IADD3 R3, PT, PT, R3, 0x80, RZ ;  /* 0x0000008003037810 */ /* 0x000fc60007ffe0ff */
[----:B0-----:R-:W-:-:S05]  /*09a0*/  IMAD.WIDE.U32 R4, R11, 0x2, R4 ;  /* 0x000000020b047825 */ /* 0x001fca00078e0004 */
[----:B------:R1:W-:Y:S02]  /*09b0*/  STG.E.U16 desc[UR4][R4.64], R6 ;  /* 0x0000000604007986 */ /* 0x0003e4000c101504 */
.L_x_4584:
[----:B------:R-:W-:-:S13]  /*09c0*/  ISETP.GE.U32.AND P0, PT, R3, R2, PT ;  /* 0x000000020300720c */ /* 0x000fda0003f06070 */
[----:B------:R-:W-:Y:S05]  /*09d0*/  @P0 BRA `(.L_x_4586) ;  /* 0x0000000000340947 */ /* 0x000fea0003800000 */
[----:B01----:R-:W0:Y:S01]  /*09e0*/  LDC.64 R4, c[0x0][0x390] ;  /* 0x0000e400ff047b82 */ /* 0x003e220000000a00 */
[----:B------:R-:W-:Y:S02]  /*09f0*/  IADD3 R11, PT, PT, R0, R3, RZ ;  /* 0x00000003000b7210 */ /* 0x000fe40007ffe0ff */
[----:B------:R-:W-:-:S03]  /*0a00*/  IADD3 R3, PT, PT, R3, 0x80, RZ ;  /* 0x0000008003037810 */ /* 0x000fc60007ffe0ff */
[----:B0-----:R-:W-:-:S05]  /*0a10*/  IMAD.WIDE.U32 R4, R11, 0x2, R4 ;  /* 0x000000020b047825 */ /* 0x001fca00078e0004 */
[----:B------:R1:W-:Y:S02]  /*0a20*/  STG.E.U16 desc[UR4][R4.64], R7 ;  /* 0x0000000704007986 */ /* 0x0003e4000c101504 */
.L_x_4585:
        /* <DEDUP_REMOVED lines=8> */
.L_x_4586:
[----:B------:R-:W-:Y:S05]  /*0ab0*/  BSYNC.RELIABLE B1 ;  /* 0x0000000000017941 */ /* 0x000fea0003800100 */
.L_x_4582:
[----:B------:R-:W-:-:S13]  /*0ac0*/  ISETP.GE.U32.AND P0, PT, R3, R2, PT ;  /* 0x000000020300720c */ /* 0x000fda0003f06070 */
[----:B012---:R-:W0:Y:S01]  /*0ad0*/  @!P0 LDC.64 R4, c[0x0][0x390] ;  /* 0x0000e400ff048b82 */ /* 0x007e220000000a00 */
[----:B------:R-:W-:Y:S02]  /*0ae0*/  @!P0 IADD3 R7, PT, PT, R0, R3, RZ ;  /* 0x0000000300078210 */ /* 0x000fe40007ffe0ff */
[----:B------:R-:W-:-:S03]  /*0af0*/  @!P0 IADD3 R3, PT, PT, R3, 0x80, RZ ;  /* 0x0000008003038810 */ /* 0x000fc60007ffe0ff */
[----:B0-----:R-:W-:-:S05]  /*0b00*/  @!P0 IMAD.WIDE.U32 R4, R7, 0x2, R4 ;  /* 0x0000000207048825 */ /* 0x001fca00078e0004 */
[----:B------:R2:W-:Y:S02]  /*0b10*/  @!P0 STG.E.U16 desc[UR4][R4.64], R9 ;  /* 0x0000000904008986 */ /* 0x0005e4000c101504 */
.L_x_4587:
[----:B------:R-:W-:Y:S05]  /*0b20*/  BSYNC.RECONVERGENT B0 ;  /* 0x0000000000007941 */ /* 0x000fea0003800200 */
.L_x_4581:
        /* <DEDUP_REMOVED lines=8> */
.L_x_4580:
[----:B------:R-:W0:Y:S01]  /*0bb0*/  S2R R8, SR_TID.X ;  /* 0x0000000000087919 */ /* 0x000e220000002100 */
[----:B------:R-:W1:Y:S08]  /*0bc0*/  LDC.64 R2, c[0x0][0x398] ;  /* 0x0000e600ff027b82 */ /* 0x000e700000000a00 */
[----:B------:R-:W2:Y:S01]  /*0bd0*/  LDC.64 R6, c[0x0][0x390] ;  /* 0x0000e400ff067b82 */ /* 0x000ea20000000a00 */
[----:B-1----:R-:W-:-:S04]  /*0be0*/  IMAD.WIDE.U32 R2, R0, 0x2, R2 ;  /* 0x0000000200027825 */ /* 0x002fc800078e0002 */
[----:B0-----:R-:W-:-:S05]  /*0bf0*/  IMAD.WIDE.U32 R10, R8, 0x8, R2 ;  /* 0x00000008080a7825 */ /* 0x001fca00078e0002 */
[----:B------:R-:W3:Y:S04]  /*0c00*/  LDG.E.64 R2, desc[UR4][R10.64] ;  /* 0x000000040a027981 */ /* 0x000ee8000c1e1b00 */
[----:B------:R-:W4:Y:S01]  /*0c10*/  LDG.E.64 R4, desc[UR4][R10.64+0x400] ;  /* 0x000400040a047981 */ /* 0x000f22000c1e1b00 */
[----:B--2---:R-:W-:-:S04]  /*0c20*/  IMAD.WIDE.U32 R6, R0, 0x2, R6 ;  /* 0x0000000200067825 */ /* 0x004fc800078e0006 */
[----:B------:R-:W-:-:S04]  /*0c30*/  IMAD.WIDE.U32 R6, R8, 0x8, R6 ;  /* 0x0000000808067825 */ /* 0x000fc800078e0006 */
[--C-:B---3--:R-:W-:Y:S02]  /*0c40*/  HADD2.F32 R9, -RZ, R2.reuse.H0_H0 ;  /* 0x20000002ff097230 */ /* 0x108fe40000004100 */
[----:B------:R-:W-:Y:S02]  /*0c50*/  HADD2.F32 R12, -RZ, R2.H1_H1 ;  /* 0x30000002ff0c7230 */ /* 0x000fe40000004100 */
[----:B------:R-:W-:Y:S02]  /*0c60*/  HADD2.F32 R14, -RZ, R3.H0_H0 ;  /* 0x20000003ff0e7230 */ /* 0x000fe40000004100 */
[----:B------:R-:W-:Y:S01]  /*0c70*/  FMUL.FTZ R2, R9, R9 ;  /* 0x0000000909027220 */ /* 0x000fe20000410000 */
[----:B----4-:R-:W-:Y:S02]  /*0c80*/  HADD2.F32 R11, -RZ, R4.H0_H0 ;  /* 0x20000004ff0b7230 */ /* 0x010fe40000004100 */
[----:B------:R-:W-:Y:S01]  /*0c90*/  FMUL.FTZ R13, R12, R12 ;  /* 0x0000000c0c0d7220 */ /* 0x000fe20000410000 */
[----:B------:R-:W-:-:S02]  /*0ca0*/  HADD2.F32 R0, -RZ, R5.H0_H0 ;  /* 0x20000005ff007230 */ /* 0x000fc40000004100 */
[----:B------:R-:W-:Y:S01]  /*0cb0*/  FMUL.FTZ R15, R14, R14 ;  /* 0x0000000e0e0f7220 */ /* 0x000fe20000410000 */
[----:B------:R-:W-:Y:S01]  /*0cc0*/  F2FP.F16.F32.PACK_AB R2, RZ, R2 ;  /* 0x00000002ff02723e */ /* 0x000fe200000000ff */
[----:B------:R-:W-:Y:S01]  /*0cd0*/  HADD2.F32 R3, -RZ, R3.H1_H1 ;  /* 0x30000003ff037230 */ /* 0x000fe20000004100 */
[----:B------:R-:W-:Y:S01]  /*0ce0*/  F2FP.F16.F32.PACK_AB R13, RZ, R13 ;  /* 0x0000000dff0d723e */ /* 0x000fe200000000ff */
[----:B------:R-:W-:Y:S01]  /*0cf0*/  HADD2.F32 R5, -RZ, R5.H1_H1 ;  /* 0x30000005ff057230 */ /* 0x000fe20000004100 */
[----:B------:R-:W-:Y:S01]  /*0d00*/  F2FP.F16.F32.PACK_AB R15, RZ, R15 ;  /* 0x0000000fff0f723e */ /* 0x000fe200000000ff */
[----:B------:R-:W-:Y:S02]  /*0d10*/  HADD2.F32 R2, -RZ, R2.H0_H0 ;  /* 0x20000002ff027230 */ /* 0x000fe40000004100 */
[----:B------:R-:W-:Y:S02]  /*0d20*/  HADD2.F32 R13, -RZ, R13.H0_H0 ;  /* 0x2000000dff0d7230 */ /* 0x000fe40000004100 */
[----:B------:R-:W-:Y:S01]  /*0d30*/  FMUL.FTZ R16, R5, R5 ;  /* 0x0000000505107220 */ /* 0x000fe20000410000 */
[----:B------:R-:W-:-:S02]  /*0d40*/  HADD2.F32 R15, -RZ, R15.H0_H0 ;  /* 0x2000000fff0f7230 */ /* 0x000fc40000004100 */
[----:B------:R-:W-:Y:S01]  /*0d50*/  FMUL.FTZ R2, R9, R2 ;  /* 0x0000000209027220 */ /* 0x000fe20000410000 */
[----:B------:R-:W-:Y:S01]  /*0d60*/  FMUL.FTZ R9, R12, R13 ;  /* 0x0000000d0c097220 */ /* 0x000fe20000410000 */
[----:B------:R-:W-:Y:S02]  /*0d70*/  HADD2.F32 R13, -RZ, R4.H1_H1 ;  /* 0x30000004ff0d7230 */ /* 0x000fe40000004100 */
[----:B------:R-:W-:Y:S01]  /*0d80*/  FMUL.FTZ R10, R14, R15 ;  /* 0x0000000f0e0a7220 */ /* 0x000fe20000410000 */
[----:B------:R-:W-:Y:S01]  /*0d90*/  FMUL.FTZ R12, R11, R11 ;  /* 0x0000000b0b0c7220 */ /* 0x000fe20000410000 */
[----:B------:R-:W-:Y:S01]  /*0da0*/  FMUL.FTZ R4, R3, R3 ;  /* 0x0000000303047220 */ /* 0x000fe20000410000 */
[----:B------:R-:W-:Y:S01]  /*0db0*/  FMUL.FTZ R15, R0, R0 ;  /* 0x00000000000f7220 */ /* 0x000fe20000410000 */
[----:B------:R-:W-:Y:S01]  /*0dc0*/  FMUL.FTZ R14, R13, R13 ;  /* 0x0000000d0d0e7220 */ /* 0x000fe20000410000 */
[----:B------:R-:W-:Y:S02]  /*0dd0*/  F2FP.F16.F32.PACK_AB R16, RZ, R16 ;  /* 0x00000010ff10723e */ /* 0x000fe400000000ff */
[----:B------:R-:W-:-:S02]  /*0de0*/  F2FP.F16.F32.PACK_AB R12, RZ, R12 ;  /* 0x0000000cff0c723e */ /* 0x000fc400000000ff */
[----:B------:R-:W-:Y:S01]  /*0df0*/  F2FP.F16.F32.PACK_AB R14, RZ, R14 ;  /* 0x0000000eff0e723e */ /* 0x000fe200000000ff */
[----:B------:R-:W-:Y:S01]  /*0e00*/  HADD2.F32 R16, -RZ, R16.H0_H0 ;  /* 0x20000010ff107230 */ /* 0x000fe20000004100 */
[----:B------:R-:W-:Y:S01]  /*0e10*/  F2FP.F16.F32.PACK_AB R4, RZ, R4 ;  /* 0x00000004ff04723e */ /* 0x000fe200000000ff */
[----:B------:R-:W-:Y:S01]  /*0e20*/  HADD2.F32 R12, -RZ, R12.H0_H0 ;  /* 0x2000000cff0c7230 */ /* 0x000fe20000004100 */
[----:B------:R-:W-:Y:S01]  /*0e30*/  F2FP.F16.F32.PACK_AB R15, RZ, R15 ;  /* 0x0000000fff0f723e */ /* 0x000fe200000000ff */
[----:B------:R-:W-:Y:S02]  /*0e40*/  HADD2.F32 R14, -RZ, R14.H0_H0 ;  /* 0x2000000eff0e7230 */ /* 0x000fe40000004100 */
[----:B------:R-:W-:Y:S01]  /*0e50*/  FMUL.FTZ R16, R5, R16 ;  /* 0x0000001005107220 */ /* 0x000fe20000410000 */
[----:B------:R-:W-:Y:S02]  /*0e60*/  HADD2.F32 R4, -RZ, R4.H0_H0 ;  /* 0x20000004ff047230 */ /* 0x000fe40000004100 */
[----:B------:R-:W-:Y:S01]  /*0e70*/  FMUL.FTZ R12, R11, R12 ;  /* 0x0000000c0b0c7220 */ /* 0x000fe20000410000 */
[----:B------:R-:W-:-:S02]  /*0e80*/  HADD2.F32 R15, -RZ, R15.H0_H0 ;  /* 0x2000000fff0f7230 */ /* 0x000fc40000004100 */
[----:B------:R-:W-:Y:S01]  /*0e90*/  FMUL.FTZ R13, R13, R14 ;  /* 0x0000000e0d0d7220 */ /* 0x000fe20000410000 */
[----:B------:R-:W-:Y:S01]  /*0ea0*/  F2FP.F16.F32.PACK_AB R2, R9, R2 ;  /* 0x000000020902723e */ /* 0x000fe200000000ff */
[----:B------:R-:W-:Y:S01]  /*0eb0*/  FMUL.FTZ R3, R3, R4 ;  /* 0x0000000403037220 */ /* 0x000fe20000410000 */
[----:B------:R-:W-:Y:S02]  /*0ec0*/  FMUL.FTZ R15, R0, R15 ;  /* 0x0000000f000f7220 */ /* 0x000fe40000410000 */
[----:B------:R-:W-:Y:S02]  /*0ed0*/  F2FP.F16.F32.PACK_AB R12, R13, R12 ;  /* 0x0000000c0d0c723e */ /* 0x000fe400000000ff */
[----:B------:R-:W-:Y:S02]  /*0ee0*/  F2FP.F16.F32.PACK_AB R3, R3, R10 ;  /* 0x0000000a0303723e */ /* 0x000fe400000000ff */
[----:B------:R-:W-:-:S03]  /*0ef0*/  F2FP.F16.F32.PACK_AB R13, R16, R15 ;  /* 0x0000000f100d723e */ /* 0x000fc600000000ff */
[----:B------:R-:W-:Y:S04]  /*0f00*/  STG.E.64 desc[UR4][R6.64], R2 ;  /* 0x0000000206007986 */ /* 0x000fe8000c101b04 */
[----:B------:R-:W-:Y:S01]  /*0f10*/  STG.E.64 desc[UR4][R6.64+0x400], R12 ;  /* 0x0004000c06007986 */ /* 0x000fe2000c101b04 */
[----:B------:R-:W-:Y:S05]  /*0f20*/  EXIT ;  /* 0x000000000000794d */ /* 0x000fea0003800000 */
.L_x_4588:
        /* <DEDUP_REMOVED lines=13> */
.L_x_60749:


//--------------------- .text._ZN2at6native29vectorized_elementwise_kernelILi8EZNS0_50_GLOBAL__N__2680c7bb_12_PowKernel_cu_7dd49032_317029pow_tensor_scalar_kernel_implIN3c104HalfES5_EEvRNS_18TensorIteratorBaseET0_EUlS5_E0_St5arrayIPcLm2EEEEviS8_T1_ --------------------------
	.section	.text._ZN2at6native29vectorized_elementwise_kernelILi8EZNS0_50_GLOBAL__N__2680c7bb_12_PowKernel_cu_7dd49032_317029pow_tensor_scalar_kernel_implIN3c104HalfES5_EEvRNS_18TensorIteratorBaseET0_EUlS5_E0_St5arrayIPcLm2EEEEviS8_T1_,"ax",@progbits
	.align	128
        .global         _ZN2at6native29vectorized_elementwise_kernelILi8EZNS0_50_GLOBAL__N__2680c7bb_12_PowKernel_cu_7dd49032_317029pow_tensor_scalar_kernel_implIN3c104HalfES5_EEvRNS_18TensorIteratorBaseET0_EUlS5_E0_St5arrayIPcLm2EEEEviS8_T1_
        .type           _ZN2at6native29vectorized_elementwise_kernelILi8EZNS0_50_GLOBAL__N__2680c7bb_12_PowKernel_cu_7dd49032_317029pow_tensor_scalar_kernel_implIN3c104HalfES5_EEvRNS_18TensorIteratorBaseET0_EUlS5_E0_St5arrayIPcLm2EEEEviS8_T1_,@function
        .size           _ZN2at6native29vectorized_elementwise_kernelILi8EZNS0_50_GLOBAL__N__2680c7bb_12_PowKernel_cu_7dd49032_317029pow_tensor_scalar_kernel_implIN3c104HalfES5_EEvRNS_18TensorIteratorBaseET0_EUlS5_E0_St5arrayIPcLm2EEEEviS8_T1_,(.L_x_60750 - _ZN2at6native29vectorized_elementwise_kernelILi8EZNS0_50_GLOBAL__N__2680c7bb_12_PowKernel_cu_7dd49032_317029pow_tensor_scalar_kernel_implIN3c104HalfES5_EEvRNS_18TensorIteratorBaseET0_EUlS5_E0_St5arrayIPcLm2EEEEviS8_T1_)
        .other          _ZN2at6native29vectorized_elementwise_kernelILi8EZNS0_50_GLOBAL__N__2680c7bb_12_PowKernel_cu_7dd49032_317029pow_tensor_scalar_kernel_implIN3c104HalfES5_EEvRNS_18TensorIteratorBaseET0_EUlS5_E0_St5arrayIPcLm2EEEEviS8_T1_,@"STO_CUDA_ENTRY STV_DEFAULT"
_ZN2at6native29vectorized_elementwise_kernelILi8EZNS0_50_GLOBAL__N__2680c7bb_12_PowKernel_cu_7dd49032_317029pow_tensor_scalar_kernel_implIN3c104HalfES5_EEvRNS_18TensorIteratorBaseET0_EUlS5_E0_St5arrayIPcLm2EEEEviS8_T1_:
.text._ZN2at6native29vectorized_elementwise_kernelILi8EZNS0_50_GLOBAL__N__2680c7bb_12_PowKernel_cu_7dd49032_317029pow_tensor_scalar_kernel_implIN3c104HalfES5_EEvRNS_18TensorIteratorBaseET0_EUlS5_E0_St5arrayIPcLm2EEEEviS8_T1_:
[----:B------:R-:W-:Y:S01]  /*0000*/  LDC R1, c[0x0][0x37c] ;  /* 0x0000df00ff017b82 */ /* 0x000fe20000000800 */
[----:B------:R-:W-:Y:S05]  /*0010*/  EXIT ;  /* 0x000000000000794d */ /* 0x000fea0003800000 */
.L_x_4589:
        /* <DEDUP_REMOVED lines=14> */
.L_x_60750:


//--------------------- .text._ZN2at6native18elementwise_kernelILi128ELi4EZNS0_15gpu_kernel_implIZNS0_50_GLOBAL__N__2680c7bb_12_PowKernel_cu_7dd49032_317029pow_tensor_scalar_kernel_implIN3c104HalfES6_EEvRNS_18TensorIteratorBaseET0_EUlS6_E_EEvS8_RKT_EUliE_EEviT1_ --------------------------
	.section	.text._ZN2at6native18elementwise_kernelILi128ELi4EZNS0_15gpu_kernel_implIZNS0_50_GLOBAL__N__2680c7bb_12_PowKernel_cu_7dd49032_317029pow_tensor_scalar_kernel_implIN3c104HalfES6_EEvRNS_18TensorIteratorBaseET0_EUlS6_E_EEvS8_RKT_EUliE_EEviT1_,"ax",@progbits
	.align	128
        .global         _ZN2at6native18elementwise_kernelILi128ELi4EZNS0_15gpu_kernel_implIZNS0_50_GLOBAL__N__2680c7bb_12_PowKernel_cu_7dd49032_317029pow_tensor_scalar_kernel_implIN3c104HalfES6_EEvRNS_18TensorIteratorBaseET0_EUlS6_E_EEvS8_RKT_EUliE_EEviT1_
        .type           _ZN2at6native18elementwise_kernelILi128ELi4EZNS0_15gpu_kernel_implIZNS0_50_GLOBAL__N__2680c7bb_12_PowKernel_cu_7dd49032_317029pow_tensor_scalar_kernel_implIN3c104HalfES6_EEvRNS_18TensorIteratorBaseET0_EUlS6_E_EEvS8_RKT_EUliE_EEviT1_,@function
        .size           _ZN2at6native18elementwise_kernelILi128ELi4EZNS0_15gpu_kernel_implIZNS0_50_GLOBAL__N__2680c7bb_12_PowKernel_cu_7dd49032_317029pow_tensor_scalar_kernel_implIN3c104HalfES6_EEvRNS_18TensorIteratorBaseET0_EUlS6_E_EEvS8_RKT_EUliE_EEviT1_,(.L_x_60751 - _ZN2at6native18elementwise_kernelILi128ELi4EZNS0_15gpu_kernel_implIZNS0_50_GLOBAL__N__2680c7bb_12_PowKernel_cu_7dd49032_317029pow_tensor_scalar_kernel_implIN3c104HalfES6_EEvRNS_18TensorIteratorBaseET0_EUlS6_E_EEvS8_RKT_EUliE_EEviT1_)
        .other          _ZN2at6native18elementwise_kernelILi128ELi4EZNS0_15gpu_kernel_implIZNS0_50_GLOBAL__N__2680c7bb_12_PowKernel_cu_7dd49032_317029pow_tensor_scalar_kernel_implIN3c104HalfES6_EEvRNS_18TensorIteratorBaseET0_EUlS6_E_EEvS8_RKT_EUliE_EEviT1_,@"STO_CUDA_ENTRY STV_DEFAULT"
_ZN2at6native18elementwise_kernelILi128ELi4EZNS0_15gpu_kernel_implIZNS0_50_GLOBAL__N__2680c7bb_12_PowKernel_cu_7dd49032_317029pow_tensor_scalar_kernel_implIN3c104HalfES6_EEvRNS_18TensorIteratorBaseET0_EUlS6_E_EEvS8_RKT_EUliE_EEviT1_:
.text._ZN2at6native18elementwise_kernelILi128ELi4EZNS0_15gpu_kernel_implIZNS0_50_GLOBAL__N__2680c7bb_12_PowKernel_cu_7dd49032_317029pow_tensor_scalar_kernel_implIN3c104HalfES6_EEvRNS_18TensorIteratorBaseET0_EUlS6_E_EEvS8_RKT_EUliE_EEviT1_:
        /* <DEDUP_REMOVED lines=319> */
.L_x_4592:
        /* <DEDUP_REMOVED lines=18> */
.L_x_4596:
[----:B------:R-:W2:Y:S02]  /*1510*/  LDG.E.U8 R2, desc[UR36][R2.64] ;  /* 0x0000002402027981 */ /* 0x000ea4000c1e1100 */
[----:B--2---:R-:W-:-:S04]  /*1520*/  I2FP.F32.U32 R0, R2 ;  /* 0x0000000200007245 */ /* 0x004fc80000201000 */
[----:B------:R-:W-:Y:S01]  /*1530*/  F2FP.F16.F32.PACK_AB R0, RZ, R0 ;  /* 0x00000000ff00723e */ /* 0x000fe200000000ff */
[----:B------:R-:W-:Y:S06]  /*1540*/  BRA `(.L_x_4598) ;  /* 0x0000000c009c7947 */ /* 0x000fec0003800000 */
.L_x_4595:
        /* <DEDUP_REMOVED lines=10> */
.L_x_4600:
[----:B------:R-:W2:Y:S02]  /*15f0*/  LDG.E R2, desc[UR36][R2.64] ;  /* 0x0000002402027981 */ /* 0x000ea4000c1e1900 */
[----:B--2---:R-:W-:-:S04]  /*1600*/  I2FP.F32.S32 R0, R2 ;  /* 0x0000000200007245 */ /* 0x004fc80000201400 */
[----:B------:R-:W-:Y:S01]  /*1610*/  F2FP.F16.F32.PACK_AB R0, RZ, R0 ;  /* 0x00000000ff00723e */ /* 0x000fe200000000ff */
[----:B------:R-:W-:Y:S06]  /*1620*/  BRA `(.L_x_4598) ;  /* 0x0000000c00647947 */ /* 0x000fec0003800000 */
.L_x_4599:
[----:B------:R-:W2:Y:S02]  /*1630*/  LDG.E.U16 R2, desc[UR36][R2.64] ;  /* 0x0000002402027981 */ /* 0x000ea4000c1e1500 */
[----:B--2---:R-:W0:Y:S02]  /*1640*/  I2F.S16 R0, R2 ;  /* 0x0000000200007306 */ /* 0x004e240000101400 */
[----:B0-----:R-:W-:Y:S01]  /*1650*/  F2FP.F16.F32.PACK_AB R0, RZ, R0 ;  /* 0x00000000ff00723e */ /* 0x001fe200000000ff */
[----:B------:R-:W-:Y:S06]  /*1660*/  BRA `(.L_x_4598) ;  /* 0x0000000c00547947 */ /* 0x000fec0003800000 */
.L_x_4594:
        /* <DEDUP_REMOVED lines=9> */
.L_x_4602:
[----:B------:R0:W5:Y:S01]  /*1700*/  LDG.E.U16 R0, desc[UR36][R2.64] ;  /* 0x0000002402007981 */ /* 0x000162000c1e1500 */
[----:B------:R-:W-:Y:S05]  /*1710*/  BRA `(.L_x_4598) ;  /* 0x0000000c00287947 */ /* 0x000fea0003800000 */
.L_x_4601:
        /* <DEDUP_REMOVED lines=9> */
.L_x_4604:
[----:B------:R1:W5:Y:S01]  /*17b0*/  LDG.E.U16 R0, desc[UR36][R2.64] ;  /* 0x0000002402007981 */ /* 0x000362000c1e1500 */
[----:B------:R-:W-:Y:S05]  /*17c0*/  BRA `(.L_x_4598) ;  /* 0x0000000800fc7947 */ /* 0x000fea0003800000 */
.L_x_4603:
        /* <DEDUP_REMOVED lines=12> */
.L_x_4593:
        /* <DEDUP_REMOVED lines=13> */
.L_x_4607:
        /* <DEDUP_REMOVED lines=12> */
.L_x_4606:
        /* <DEDUP_REMOVED lines=27> */
.L_x_4609:
        /* <DEDUP_REMOVED lines=13> */
.L_x_4608:
[----:B------:R-:W2:Y:S02]  /*1ca0*/  LDG.E.U16 R0, desc[UR36][R2.64] ;  /* 0x0000002402007981 */ /* 0x000ea4000c1e1500 */
[----:B--2---:R-:W-:-:S04]  /*1cb0*/  SHF.L.U32 R0, R0, 0x10, RZ ;  /* 0x0000001000007819 */ /* 0x004fc800000006ff */
[----:B------:R-:W-:Y:S01]  /*1cc0*/  F2FP.F16.F32.PACK_AB R0, RZ, R0 ;  /* 0x00000000ff00723e */ /* 0x000fe200000000ff */
[----:B------:R-:W-:Y:S06]  /*1cd0*/  BRA `(.L_x_4598) ;  /* 0x0000000400b87947 */ /* 0x000fec0003800000 */
.L_x_4605:
        /* <DEDUP_REMOVED lines=12> */
.L_x_4612:
        /* <DEDUP_REMOVED lines=21> */
.L_x_4616:
[----:B------:R-:W-:Y:S05]  /*1ef0*/  BSYNC.RECONVERGENT B1 ;  /* 0x0000000000017941 */ /* 0x000fea0003800200 */
.L_x_4615:
[----:B------:R-:W-:Y:S01]  /*1f00*/  IMAD.SHL.U32 R0, R0, 0x100000, RZ ;  /* 0x0010000000007824 */ /* 0x000fe200078e00ff */
[----:B------:R-:W-:-:S04]  /*1f10*/  LEA R2, R2, 0x3b800000, 0x17 ;  /* 0x3b80000002027811 */ /* 0x000fc800078eb8ff */
[----:B------:R-:W-:-:S07]  /*1f20*/  LOP3.LUT R0, R2, R0, R7, 0xfe, !PT ;  /* 0x0000000002007212 */ /* 0x000fce00078efe07 */
.L_x_4614:
[----:B------:R-:W-:Y:S05]  /*1f30*/  BSYNC.RECONVERGENT B0 ;  /* 0x0000000000007941 */ /* 0x000fea0003800200 */
.L_x_4613:
[----:B------:R-:W-:Y:S01]  /*1f40*/  F2FP.F16.F32.PACK_AB R0, RZ, R0 ;  /* 0x00000000ff00723e */ /* 0x000fe200000000ff */
[----:B------:R-:W-:Y:S06]  /*1f50*/  BRA `(.L_x_4598) ;  /* 0x0000000400187947 */ /* 0x000fec0003800000 */
.L_x_4611:
        /* <DEDUP_REMOVED lines=21> */
.L_x_4620:
[----:B------:R-:W-:Y:S05]  /*20b0*/  BSYNC.RECONVERGENT B1 ;  /* 0x0000000000017941 */ /* 0x000fea0003800200 */
.L_x_4619:
[----:B------:R-:W-:Y:S01]  /*20c0*/  IMAD.SHL.U32 R0, R0, 0x200000, RZ ;  /* 0x0020000000007824 */ /* 0x000fe200078e00ff */
[----:B------:R-:W-:-:S04]  /*20d0*/  LEA R2, R2, 0x37800000, 0x17 ;  /* 0x3780000002027811 */ /* 0x000fc800078eb8ff */
[----:B------:R-:W-:-:S07]  /*20e0*/  LOP3.LUT R0, R2, R0, R7, 0xfe, !PT ;  /* 0x0000000002007212 */ /* 0x000fce00078efe07 */
.L_x_4618:
[----:B------:R-:W-:Y:S05]  /*20f0*/  BSYNC.RECONVERGENT B0 ;  /* 0x0000000000007941 */ /* 0x000fea0003800200 */
.L_x_4617:
[----:B------:R-:W-:Y:S01]  /*2100*/  F2FP.F16.F32.PACK_AB R0, RZ, R0 ;  /* 0x00000000ff00723e */ /* 0x000fe200000000ff */
[----:B------:R-:W-:Y:S06]  /*2110*/  BRA `(.L_x_4598) ;  /* 0x0000000000a87947 */ /* 0x000fec0003800000 */
.L_x_4610:
[----:B------:R-:W-:-:S09]  /*2120*/  UISETP.NE.AND UP0, UPT, UR4, 0x1c, UPT ;  /* 0x0000001c0400788c */ /* 0x000fd2000bf05270 */
[----:B------:R-:W-:Y:S05]  /*2130*/  BRA.U !UP0, `(.L_x_4621) ;  /* 0x0000000108947547 */ /* 0x000fea000b800000 */
[----:B------:R-:W-:-:S09]  /*2140*/  UISETP.NE.AND UP0, UPT, UR4, 0x1d, UPT ;  /* 0x0000001d0400788c */ /* 0x000fd2000bf05270 */
[----:B------:R-:W-:Y:S05]  /*2150*/  BRA.U !UP0, `(.L_x_4622) ;  /* 0x00000001087c7547 */ /* 0x000fea000b800000 */
[----:B------:R-:W-:-:S09]  /*2160*/  UISETP.NE.AND UP0, UPT, UR4, 0x2c, UPT ;  /* 0x0000002c0400788c */ /* 0x000fd2000bf05270 */
[----:B------:R-:W-:Y:S05]  /*2170*/  BRA.U !UP0, `(.L_x_4623) ;  /* 0x0000000108487547 */ /* 0x000fea000b800000 */
.L_x_4597:
        /* <DEDUP_REMOVED lines=16> */
.L_x_4624:
[----:B------:R-:W-:Y:S01]  /*2280*/  PRMT R0, RZ, 0x7610, R0 ;  /* 0x00007610ff007816 */ /* 0x000fe20000000000 */
[----:B------:R-:W-:Y:S06]  /*2290*/  BRA `(.L_x_4598) ;  /* 0x0000000000487947 */ /* 0x000fec0003800000 */
.L_x_4623:
        /* <DEDUP_REMOVED lines=8> */
.L_x_4626:
[----:B------:R-:W-:Y:S05]  /*2320*/  BSYNC.RECONVERGENT B0 ;  /* 0x0000000000007941 */ /* 0x000fea0003800200 */
.L_x_4625:
[----:B------:R-:W-:Y:S01]  /*2330*/  F2FP.F16.F32.PACK_AB R0, RZ, R0 ;  /* 0x00000000ff00723e */ /* 0x000fe200000000ff */
[----:B------:R-:W-:Y:S06]  /*2340*/  BRA `(.L_x_4598) ;  /* 0x00000000001c7947 */ /* 0x000fec0003800000 */
.L_x_4622:
[----:B------:R-:W2:Y:S02]  /*2350*/  LDG.E.64 R2, desc[UR36][R2.64] ;  /* 0x0000002402027981 */ /* 0x000ea4000c1e1b00 */
[----:B--2---:R-:W0:Y:S02]  /*2360*/  I2F.U64 R0, R2 ;  /* 0x0000000200007312 */ /* 0x004e240000301000 */
[----:B0-----:R-:W-:Y:S01]  /*2370*/  F2FP.F16.F32.PACK_AB R0, RZ, R0 ;  /* 0x00000000ff00723e */ /* 0x001fe200000000ff */
[----:B------:R-:W-:Y:S06]  /*2380*/  BRA `(.L_x_4598) ;  /* 0x00000000000c7947 */ /* 0x000fec0003800000 */
.L_x_4621:
[----:B------:R-:W2:Y:S02]  /*2390*/  LDG.E R2, desc[UR36][R2.64] ;  /* 0x0000002402027981 */ /* 0x000ea4000c1e1900 */
[----:B--2---:R-:W-:-:S04]  /*23a0*/  I2FP.F32.U32 R0, R2 ;  /* 0x0000000200007245 */ /* 0x004fc80000201000 */
[----:B------:R-:W-:-:S07]  /*23b0*/  F2FP.F16.F32.PACK_AB R0, RZ, R0 ;  /* 0x00000000ff00723e */ /* 0x000fce00000000ff */
.L_x_4598:
[----:B------:R-:W0:Y:S01]  /*23c0*/  LDCU.64 UR6, c[0x0][0x580] ;  /* 0x0000b000ff0677ac */ /* 0x000e220008000a00 */
[----:B-----5:R-:W-:Y:S01]  /*23d0*/  HADD2.F32 R0, -RZ, R0.H0_H0 ;  /* 0x20000000ff007230 */ /* 0x020fe20000004100 */
[----:B------:R-:W-:-:S04]  /*23e0*/  UPRMT UR4, UR41, 0x9910, URZ ;  /* 0x0000991029047896 */ /* 0x000fc800080000ff */
[----:B------:R-:W-:Y:S01]  /*23f0*/  FMUL.FTZ R0, R0, R0 ;  /* 0x0000000000007220 */ /* 0x000fe20000410000 */
[----:B------:R-:W-:-:S04]  /*2400*/  UISETP.GT.AND UP0, UPT, UR4, 0x9, UPT ;  /* 0x000000090400788c */ /* 0x000fc8000bf04270 */
[----:B------:R-:W-:Y:S02]  /*2410*/  F2FP.F16.F32.PACK_AB R0, RZ, R0 ;  /* 0x00000000ff00723e */ /* 0x000fe400000000ff */
[----:B01----:R-:W-:-:S05]  /*2420*/  IADD3 R2, P0, PT, R16, UR6, RZ ;  /* 0x0000000610027c10 */ /* 0x003fca000ff1e0ff */
        /* <DEDUP_REMOVED lines=14> */
.L_x_4630:
[----:B------:R-:W-:-:S06]  /*2510*/  HADD2.F32 R5, -RZ, R0.H0_H0 ;  /* 0x20000000ff057230 */ /* 0x000fcc0000004100 */
[----:B------:R-:W0:Y:S02]  /*2520*/  F2I.S64.TRUNC R4, R5 ;  /* 0x0000000500047311 */ /* 0x000e24000020d900 */
[----:B0-----:R3:W-:Y:S01]  /*2530*/  STG.E.U8 desc[UR36][R2.64], R4 ;  /* 0x0000000402007986 */ /* 0x0017e2000c101124 */
[----:B------:R-:W-:Y:S05]  /*2540*/  BRA `(.L_x_4632) ;  /* 0x0000000c00707947 */ /* 0x000fea0003800000 */
.L_x_4629:
        /* <DEDUP_REMOVED lines=10> */
.L_x_4634:
[----:B------:R-:W-:-:S04]  /*25f0*/  HADD2.F32 R0, -RZ, R0.H0_H0 ;  /* 0x20000000ff007230 */ /* 0x000fc80000004100 */
[----:B------:R-:W0:Y:S02]  /*2600*/  F2I.FTZ.TRUNC.NTZ R5, R0 ;  /* 0x0000000000057305 */ /* 0x000e24000021f100 */
[----:B0-----:R1:W-:Y:S01]  /*2610*/  STG.E desc[UR36][R2.64], R5 ;  /* 0x0000000502007986 */ /* 0x0013e2000c101924 */
[----:B------:R-:W-:Y:S05]  /*2620*/  BRA `(.L_x_4632) ;  /* 0x0000000c00387947 */ /* 0x000fea0003800000 */
.L_x_4633:
[----:B------:R-:W-:-:S04]  /*2630*/  HADD2.F32 R0, -RZ, R0.H0_H0 ;  /* 0x20000000ff007230 */ /* 0x000fc80000004100 */
[----:B------:R-:W0:Y:S02]  /*2640*/  F2I.FTZ.TRUNC.NTZ R5, R0 ;  /* 0x0000000000057305 */ /* 0x000e24000021f100 */
[----:B0-----:R2:W-:Y:S01]  /*2650*/  STG.E.U16 desc[UR36][R2.64], R5 ;  /* 0x0000000502007986 */ /* 0x0015e2000c101524 */
[----:B------:R-:W-:Y:S05]  /*2660*/  BRA `(.L_x_4632) ;  /* 0x0000000c00287947 */ /* 0x000fea0003800000 */
.L_x_4628:
        /* <DEDUP_REMOVED lines=9> */
.L_x_4636:
[----:B------:R0:W-:Y:S01]  /*2700*/  STG.E.U16 desc[UR36][R2.64], R0 ;  /* 0x0000000002007986 */ /* 0x0001e2000c101524 */
[----:B------:R-:W-:Y:S05]  /*2710*/  BRA `(.L_x_4632) ;  /* 0x0000000800fc7947 */ /* 0x000fea0003800000 */
.L_x_4635:
        /* <DEDUP_REMOVED lines=10> */
.L_x_4638:
[----:B------:R-:W-:-:S05]  /*27c0*/  HADD2.F32 R0, -RZ, R0.H0_H0 ;  /* 0x20000000ff007230 */ /* 0x000fca0000004100 */
[----:B------:R-:W-:-:S04]  /*27d0*/  F2FP.F16.F32.PACK_AB R0, RZ, R0 ;  /* 0x00000000ff00723e */ /* 0x000fc800000000ff */
[----:B------:R-:W-:-:S05]  /*27e0*/  PRMT R0, R0, 0x5410, RZ ;  /* 0x0000541000007816 */ /* 0x000fca00000000ff */
[----:B------:R0:W-:Y:S01]  /*27f0*/  STG.E desc[UR36][R2.64], R0 ;  /* 0x0000000002007986 */ /* 0x0001e2000c101924 */
[----:B------:R-:W-:Y:S05]  /*2800*/  BRA `(.L_x_4632) ;  /* 0x0000000800c07947 */ /* 0x000fea0003800000 */
.L_x_4637:
[----:B------:R-:W-:-:S05]  /*2810*/  HADD2.F32 R4, -RZ, R0.H0_H0 ;  /* 0x20000000ff047230 */ /* 0x000fca0000004100 */
[----:B------:R-:W-:-:S06]  /*2820*/  FMUL.FTZ R4, R4, 1 ;  /* 0x3f80000004047820 */ /* 0x000fcc0000410000 */
[----:B------:R-:W0:Y:S02]  /*2830*/  F2F.F64.F32 R4, R4 ;  /* 0x0000000400047310 */ /* 0x000e240000201800 */
[----:B0-----:R0:W-:Y:S01]  /*2840*/  STG.E.64 desc[UR36][R2.64], R4 ;  /* 0x0000000402007986 */ /* 0x0011e2000c101b24 */
[----:B------:R-:W-:Y:S05]  /*2850*/  BRA `(.L_x_4632) ;  /* 0x0000000800ac7947 */ /* 0x000fea0003800000 */
.L_x_4627:
        /* <DEDUP_REMOVED lines=13> */
.L_x_4641:
[----:B------:R-:W-:Y:S01]  /*2930*/  HADD2.F32 R0, -RZ, R0.H0_H0 ;  /* 0x20000000ff007230 */ /* 0x000fe20000004100 */
[----:B------:R-:W-:-:S04]  /*2940*/  CS2R R6, SRZ ;  /* 0x0000000000067805 */ /* 0x000fc8000001ff00 */
[----:B------:R-:W-:-:S04]  /*2950*/  FMUL.FTZ R0, R0, 1 ;  /* 0x3f80000000007820 */ /* 0x000fc80000410000 */
[----:B------:R-:W0:Y:S02]  /*2960*/  F2F.F64.F32 R4, R0 ;  /* 0x0000000000047310 */ /* 0x000e240000201800 */
[----:B0-----:R0:W-:Y:S01]  /*2970*/  STG.E.128 desc[UR36][R2.64], R4 ;  /* 0x0000000402007986 */ /* 0x0011e2000c101d24 */
[----:B------:R-:W-:Y:S05]  /*2980*/  BRA `(.L_x_4632) ;  /* 0x0000000800607947 */ /* 0x000fea0003800000 */
.L_x_4640:
        /* <DEDUP_REMOVED lines=19> */
.L_x_4645:
[----:B------:R-:W-:Y:S05]  /*2ac0*/  BSYNC.RECONVERGENT B0 ;  /* 0x0000000000007941 */ /* 0x000fea0003800200 */
.L_x_4644:
[----:B------:R-:W-:-:S05]  /*2ad0*/  LOP3.LUT R5, R0, 0x80, R5, 0xf8, !PT ;  /* 0x0000008000057812 */ /* 0x000fca00078ef805 */
[----:B------:R0:W-:Y:S01]  /*2ae0*/  STG.E.U8 desc[UR36][R2.64], R5 ;  /* 0x0000000502007986 */ /* 0x0001e2000c101124 */
[----:B------:R-:W-:Y:S05]  /*2af0*/  BRA `(.L_x_4632) ;  /* 0x0000000800047947 */ /* 0x000fea0003800000 */
.L_x_4643:
        /* <DEDUP_REMOVED lines=15> */
.L_x_4647:
[----:B------:R-:W-:Y:S05]  /*2bf0*/  BSYNC.RECONVERGENT B0 ;  /* 0x0000000000007941 */ /* 0x000fea0003800200 */
.L_x_4646:
[----:B------:R-:W-:-:S05]  /*2c00*/  LOP3.LUT R5, R0, 0x80, R5, 0xf8, !PT ;  /* 0x0000008000057812 */ /* 0x000fca00078ef805 */
[----:B------:R0:W-:Y:S01]  /*2c10*/  STG.E.U8 desc[UR36][R2.64], R5 ;  /* 0x0000000502007986 */ /* 0x0001e2000c101124 */
[----:B------:R-:W-:Y:S05]  /*2c20*/  BRA `(.L_x_4632) ;  /* 0x0000000400b87947 */ /* 0x000fea0003800000 */
.L_x_4642:
[----:B------:R-:W-:-:S05]  /*2c30*/  HADD2.F32 R0, -RZ, R0.H0_H0 ;  /* 0x20000000ff007230 */ /* 0x000fca0000004100 */
[----:B------:R-:W-:-:S05]  /*2c40*/  F2FP.BF16.F32.PACK_AB R0, RZ, R0 ;  /* 0x00000000ff00723e */ /* 0x000fca00000010ff */
[----:B------:R0:W-:Y:S01]  /*2c50*/  STG.E.U16 desc[UR36][R2.64], R0 ;  /* 0x0000000002007986 */ /* 0x0001e2000c101524 */
[----:B------:R-:W-:Y:S05]  /*2c60*/  BRA `(.L_x_4632) ;  /* 0x0000000400a87947 */ /* 0x000fea0003800000 */
.L_x_4639:
        /* <DEDUP_REMOVED lines=12> */
.L_x_4650:
        /* <DEDUP_REMOVED lines=13> */
.L_x_4653:
[----:B------:R-:W-:-:S04]  /*2e00*/  SHF.R.U32.HI R0, RZ, 0x14, R5 ;  /* 0x00000014ff007819 */ /* 0x000fc80000011605 */
[----:B------:R-:W-:-:S04]  /*2e10*/  LOP3.LUT R0, R0, 0x1, RZ, 0xc0, !PT ;  /* 0x0000000100007812 */ /* 0x000fc800078ec0ff */
[----:B------:R-:W-:-:S04]  /*2e20*/  IADD3 R0, PT, PT, R5, 0x487ffff, R0 ;  /* 0x0487ffff05007810 */ /* 0x000fc80007ffe000 */
[----:B------:R-:W-:-:S04]  /*2e30*/  SHF.R.U32.HI R0, RZ, 0x14, R0 ;  /* 0x00000014ff007819 */ /* 0x000fc80000011600 */
[----:B------:R-:W-:-:S07]  /*2e40*/  LOP3.LUT R4, R0, 0xff, RZ, 0xc0, !PT ;  /* 0x000000ff00047812 */ /* 0x000fce00078ec0ff */
.L_x_4654:
[----:B------:R-:W-:-:S04]  /*2e50*/  SHF.R.U32.HI R5, RZ, 0x18, R5 ;  /* 0x00000018ff057819 */ /* 0x000fc80000011605 */
[----:B------:R-:W-:-:S04]  /*2e60*/  LOP3.LUT R4, R4, 0x80, R5, 0xf8, !PT ;  /* 0x0000008004047812 */ /* 0x000fc800078ef805 */
[----:B------:R-:W-:-:S07]  /*2e70*/  PRMT R0, R4, 0x7610, R0 ;  /* 0x0000761004007816 */ /* 0x000fce0000000000 */
.L_x_4652:
[----:B------:R-:W-:Y:S05]  /*2e80*/  BSYNC.RECONVERGENT B0 ;  /* 0x0000000000007941 */ /* 0x000fea0003800200 */
.L_x_4651:
[----:B------:R0:W-:Y:S01]  /*2e90*/  STG.E.U8 desc[UR36][R2.64], R0 ;  /* 0x0000000002007986 */ /* 0x0001e2000c101124 */
[----:B------:R-:W-:Y:S05]  /*2ea0*/  BRA `(.L_x_4632) ;  /* 0x0000000400187947 */ /* 0x000fea0003800000 */
.L_x_4649:
        /* <DEDUP_REMOVED lines=13> */
.L_x_4657:
[----:B------:R-:W-:-:S04]  /*2f80*/  SHF.R.U32.HI R0, RZ, 0x15, R5 ;  /* 0x00000015ff007819 */ /* 0x000fc80000011605 */
[----:B------:R-:W-:-:S04]  /*2f90*/  LOP3.LUT R0, R0, 0x1, RZ, 0xc0, !PT ;  /* 0x0000000100007812 */ /* 0x000fc800078ec0ff */
[----:B------:R-:W-:-:S04]  /*2fa0*/  IADD3 R0, PT, PT, R5, 0x88fffff, R0 ;  /* 0x088fffff05007810 */ /* 0x000fc80007ffe000 */
[----:B------:R-:W-:-:S04]  /*2fb0*/  SHF.R.U32.HI R0, RZ, 0x15, R0 ;  /* 0x00000015ff007819 */ /* 0x000fc80000011600 */
[----:B------:R-:W-:-:S07]  /*2fc0*/  LOP3.LUT R4, R0, 0xff, RZ, 0xc0, !PT ;  /* 0x000000ff00047812 */ /* 0x000fce00078ec0ff */
.L_x_4658:
[----:B------:R-:W-:-:S04]  /*2fd0*/  SHF.R.U32.HI R5, RZ, 0x18, R5 ;  /* 0x00000018ff057819 */ /* 0x000fc80000011605 */
[----:B------:R-:W-:-:S04]  /*2fe0*/  LOP3.LUT R4, R4, 0x80, R5, 0xf8, !PT ;  /* 0x0000008004047812 */ /* 0x000fc800078ef805 */
[----:B------:R-:W-:-:S07]  /*2ff0*/  PRMT R0, R4, 0x7610, R0 ;  /* 0x0000761004007816 */ /* 0x000fce0000000000 */
.L_x_4656:
[----:B------:R-:W-:Y:S05]  /*3000*/  BSYNC.RECONVERGENT B0 ;  /* 0x0000000000007941 */ /* 0x000fea0003800200 */
.L_x_4655:
[----:B------:R0:W-:Y:S01]  /*3010*/  STG.E.U8 desc[UR36][R2.64], R0 ;  /* 0x0000000002007986 */ /* 0x0001e2000c101124 */
[----:B------:R-:W-:Y:S05]  /*3020*/  BRA `(.L_x_4632) ;  /* 0x0000000000b87947 */ /* 0x000fea0003800000 */
.L_x_4648:
[----:B------:R-:W-:-:S09]  /*3030*/  UISETP.NE.AND UP0, UPT, UR4, 0x1c, UPT ;  /* 0x0000001c0400788c */ /* 0x000fd2000bf05270 */
[----:B------:R-:W-:Y:S05]  /*3040*/  BRA.U !UP0, `(.L_x_4659) ;  /* 0x0000000108a47547 */ /* 0x000fea000b800000 */
[----:B------:R-:W-:-:S09]  /*3050*/  UISETP.NE.AND UP0, UPT, UR4, 0x1d, UPT ;  /* 0x0000001d0400788c */ /* 0x000fd2000bf05270 */
[----:B------:R-:W-:Y:S05]  /*3060*/  BRA.U !UP0, `(.L_x_4660) ;  /* 0x00000001088c7547 */ /* 0x000fea000b800000 */
[----:B------:R-:W-:-:S09]  /*3070*/  UISETP.NE.AND UP0, UPT, UR4, 0x2c, UPT ;  /* 0x0000002c0400788c */ /* 0x000fd2000bf05270 */
[----:B------:R-:W-:Y:S05]  /*3080*/  BRA.U !UP0, `(.L_x_4661) ;  /* 0x0000000108447547 */ /* 0x000fea000b800000 */
.L_x_4631:
        /* <DEDUP_REMOVED lines=16> */
.L_x_4662:
[----:B------:R-:W-:Y:S05]  /*3190*/  BRA `(.L_x_4632) ;  /* 0x00000000005c7947 */ /* 0x000fea0003800000 */
.L_x_4661:
        /* <DEDUP_REMOVED lines=16> */
.L_x_4660:
[----:B------:R-:W-:-:S06]  /*32a0*/  HADD2.F32 R4, -RZ, R0.H0_H0 ;  /* 0x20000000ff047230 */ /* 0x000fcc0000004100 */
[----:B------:R-:W0:Y:S02]  /*32b0*/  F2I.U64.TRUNC R4, R4 ;  /* 0x0000000400047311 */ /* 0x000e24000020d800 */
[----:B0-----:R0:W-:Y:S01]  /*32c0*/  STG.E.64 desc[UR36][R2.64], R4 ;  /* 0x0000000402007986 */ /* 0x0011e2000c101b24 */
[----:B------:R-:W-:Y:S05]  /*32d0*/  BRA `(.L_x_4632) ;  /* 0x00000000000c7947 */ /* 0x000fea0003800000 */
.L_x_4659:
[----:B------:R-:W-:-:S04]  /*32e0*/  HADD2.F32 R0, -RZ, R0.H0_H0 ;  /* 0x20000000ff007230 */ /* 0x000fc80000004100 */
[----:B------:R-:W0:Y:S02]  /*32f0*/  F2I.FTZ.U32.TRUNC.NTZ R5, R0 ;  /* 0x0000000000057305 */ /* 0x000e24000021f000 */
[----:B0-----:R0:W-:Y:S02]  /*3300*/  STG.E desc[UR36][R2.64], R5 ;  /* 0x0000000502007986 */ /* 0x0011e4000c101924 */
.L_x_4632:
[----:B------:R-:W-:-:S07]  /*3310*/  IADD3 R17, PT, PT, R17, 0x80, RZ ;  /* 0x0000008011117810 */ /* 0x000fce0007ffe0ff */
.L_x_4591:
[----:B------:R-:W-:Y:S05]  /*3320*/  BSYNC.RECONVERGENT B6 ;  /* 0x0000000000067941 */ /* 0x000fea0003800200 */
.L_x_4590:
        /* <DEDUP_REMOVED lines=307> */
.L_x_4665:
        /* <DEDUP_REMOVED lines=18> */
.L_x_4669:
[----:B------:R-:W2:Y:S02]  /*4780*/  LDG.E.U8 R2, desc[UR36][R2.64] ;  /* 0x0000002402027981 */ /* 0x000ea4000c1e1100 */
[----:B--2---:R-:W-:-:S04]  /*4790*/  I2FP.F32.U32 R0, R2 ;  /* 0x0000000200007245 */ /* 0x004fc80000201000 */
[----:B------:R-:W-:Y:S01]  /*47a0*/  F2FP.F16.F32.PACK_AB R0, RZ, R0 ;  /* 0x00000000ff00723e */ /* 0x000fe200000000ff */
[----:B------:R-:W-:Y:S06]  /*47b0*/  BRA `(.L_x_4671) ;  /* 0x0000000c009c7947 */ /* 0x000fec0003800000 */
.L_x_4668:
        /* <DEDUP_REMOVED lines=10> */
.L_x_4673:
[----:B------:R-:W2:Y:S02]  /*4860*/  LDG.E R2, desc[UR36][R2.64] ;  /* 0x0000002402027981 */ /* 0x000ea4000c1e1900 */
[----:B--2---:R-:W-:-:S04]  /*4870*/  I2FP.F32.S32 R0, R2 ;  /* 0x0000000200007245 */ /* 0x004fc80000201400 */
[----:B------:R-:W-:Y:S01]  /*4880*/  F2FP.F16.F32.PACK_AB R0, RZ, R0 ;  /* 0x00000000ff00723e */ /* 0x000fe200000000ff */
[----:B------:R-:W-:Y:S06]  /*4890*/  BRA `(.L_x_4671) ;  /* 0x0000000c00647947 */ /* 0x000fec0003800000 */
.L_x_4672:
[----:B------:R-:W2:Y:S02]  /*48a0*/  LDG.E.U16 R2, desc[UR36][R2.64] ;  /* 0x0000002402027981 */ /* 0x000ea4000c1e1500 */
[----:B--2---:R-:W0:Y:S02]  /*48b0*/  I2F.S16 R0, R2 ;  /* 0x0000000200007306 */ /* 0x004e240000101400 */
[----:B0-----:R-:W-:Y:S01]  /*48c0*/  F2FP.F16.F32.PACK_AB R0, RZ, R0 ;  /* 0x00000000ff00723e */ /* 0x001fe200000000ff */
[----:B------:R-:W-:Y:S06]  /*48d0*/  BRA `(.L_x_4671) ;  /* 0x0000000c00547947 */ /* 0x000fec0003800000 */
.L_x_4667:
        /* <DEDUP_REMOVED lines=9> */
.L_x_4675:
[----:B------:R1:W5:Y:S01]  /*4970*/  LDG.E.U16 R0, desc[UR36][R2.64] ;  /* 0x0000002402007981 */ /* 0x000362000c1e1500 */
[----:B------:R-:W-:Y:S05]  /*4980*/  BRA `(.L_x_4671) ;  /* 0x0000000c00287947 */ /* 0x000fea0003800000 */
.L_x_4674:
        /* <DEDUP_REMOVED lines=9> */
.L_x_4677:
[----:B------:R0:W5:Y:S01]  /*4a20*/  LDG.E.U16 R0, desc[UR36][R2.64] ;  /* 0x0000002402007981 */ /* 0x000162000c1e1500 */
[----:B------:R-:W-:Y:S05]  /*4a30*/  BRA `(.L_x_4671) ;  /* 0x0000000800fc7947 */ /* 0x000fea0003800000 */
.L_x_4676:
        /* <DEDUP_REMOVED lines=12> */
.L_x_4666:
        /* <DEDUP_REMOVED lines=13> */
.L_x_4680:
        /* <DEDUP_REMOVED lines=12> */
.L_x_4679:
        /* <DEDUP_REMOVED lines=27> */
.L_x_4682:
        /* <DEDUP_REMOVED lines=13> */
.L_x_4681:
[----:B------:R-:W2:Y:S02]  /*4f10*/  LDG.E.U16 R0, desc[UR36][R2.64] ;  /* 0x0000002402007981 */ /* 0x000ea4000c1e1500 */
[----:B--2---:R-:W-:-:S04]  /*4f20*/  SHF.L.U32 R0, R0, 0x10, RZ ;  /* 0x0000001000007819 */ /* 0x004fc800000006ff */
[----:B------:R-:W-:Y:S01]  /*4f30*/  F2FP.F16.F32.PACK_AB R0, RZ, R0 ;  /* 0x00000000ff00723e */ /* 0x000fe200000000ff */
[----:B------:R-:W-:Y:S06]  /*4f40*/  BRA `(.L_x_4671) ;  /* 0x0000000400b87947 */ /* 0x000fec0003800000 */
.L_x_4678:
        /* <DEDUP_REMOVED lines=12> */
.L_x_4685:
        /* <DEDUP_REMOVED lines=21> */
.L_x_4689:
[----:B------:R-:W-:Y:S05]  /*5160*/  BSYNC.RECONVERGENT B1 ;  /* 0x0000000000017941 */ /* 0x000fea0003800200 */
.L_x_4688:
[----:B------:R-:W-:Y:S01]  /*5170*/  IMAD.SHL.U32 R0, R0, 0x100000, RZ ;  /* 0x0010000000007824 */ /* 0x000fe200078e00ff */
[----:B------:R-:W-:-:S04]  /*5180*/  LEA R2, R2, 0x3b800000, 0x17 ;  /* 0x3b80000002027811 */ /* 0x000fc800078eb8ff */
[----:B------:R-:W-:-:S07]  /*5190*/  LOP3.LUT R0, R2, R0, R7, 0xfe, !PT ;  /* 0x0000000002007212 */ /* 0x000fce00078efe07 */
.L_x_4687:
[----:B------:R-:W-:Y:S05]  /*51a0*/  BSYNC.RECONVERGENT B0 ;  /* 0x0000000000007941 */ /* 0x000fea0003800200 */
.L_x_4686:
[----:B------:R-:W-:Y:S01]  /*51b0*/  F2FP.F16.F32.PACK_AB R0, RZ, R0 ;  /* 0x00000000ff00723e */ /* 0x000fe200000000ff */
[----:B------:R-:W-:Y:S06]  /*51c0*/  BRA `(.L_x_4671) ;  /* 0x0000000400187947 */ /* 0x000fec0003800000 */
.L_x_4684:
        /* <DEDUP_REMOVED lines=21> */
.L_x_4693:
[----:B------:R-:W-:Y:S05]  /*5320*/  BSYNC.RECONVERGENT B1 ;  /* 0x0000000000017941 */ /* 0x000fea0003800200 */
.L_x_4692:
[----:B------:R-:W-:Y:S01]  /*5330*/  IMAD.SHL.U32 R0, R0, 0x200000, RZ ;  /* 0x0020000000007824 */ /* 0x000fe200078e00ff */
[----:B------:R-:W-:-:S04]  /*5340*/  LEA R2, R2, 0x37800000, 0x17 ;  /* 0x3780000002027811 */ /* 0x000fc800078eb8ff */
[----:B------:R-:W-:-:S07]  /*5350*/  LOP3.LUT R0, R2, R0, R7, 0xfe, !PT ;  /* 0x0000000002007212 */ /* 0x000fce00078efe07 */
.L_x_4691:
[----:B------:R-:W-:Y:S05]  /*5360*/  BSYNC.RECONVERGENT B0 ;  /* 0x0000000000007941 */ /* 0x000fea0003800200 */
.L_x_4690:
[----:B------:R-:W-:Y:S01]  /*5370*/  F2FP.F16.F32.PACK_AB R0, RZ, R0 ;  /* 0x00000000ff00723e */ /* 0x000fe200000000ff */
[----:B------:R-:W-:Y:S06]  /*5380*/  BRA `(.L_x_4671) ;  /* 0x0000000000a87947 */ /* 0x000fec0003800000 */
.L_x_4683:
        /* <DEDUP_REMOVED lines=14> */
.L_x_4697:
[----:B------:R-:W-:Y:S05]  /*5470*/  BSYNC.RECONVERGENT B0 ;  /* 0x0000000000007941 */ /* 0x000fea0003800200 */
.L_x_4696:
[----:B------:R-:W-:Y:S01]  /*5480*/  F2FP.F16.F32.PACK_AB R0, RZ, R0 ;  /* 0x00000000ff00723e */ /* 0x000fe200000000ff */
[----:B------:R-:W-:Y:S06]  /*5490*/  BRA `(.L_x_4671) ;  /* 0x0000000000647947 */ /* 0x000fec0003800000 */
.L_x_4670:
        /* <DEDUP_REMOVED lines=16> */
.L_x_4698:
[----:B------:R-:W-:Y:S01]  /*55a0*/  PRMT R0, RZ, 0x7610, R0 ;  /* 0x00007610ff007816 */ /* 0x000fe20000000000 */
[----:B------:R-:W-:Y:S06]  /*55b0*/  BRA `(.L_x_4671) ;  /* 0x00000000001c7947 */ /* 0x000fec0003800000 */
.L_x_4695:
[----:B------:R-:W2:Y:S02]  /*55c0*/  LDG.E.64 R2, desc[UR36][R2.64] ;  /* 0x0000002402027981 */ /* 0x000ea4000c1e1b00 */
[----:B--2---:R-:W0:Y:S02]  /*55d0*/  I2F.U64 R0, R2 ;  /* 0x0000000200007312 */ /* 0x004e240000301000 */
[----:B0-----:R-:W-:Y:S01]  /*55e0*/  F2FP.F16.F32.PACK_AB R0, RZ, R0 ;  /* 0x00000000ff00723e */ /* 0x001fe200000000ff */
[----:B------:R-:W-:Y:S06]  /*55f0*/  BRA `(.L_x_4671) ;  /* 0x00000000000c7947 */ /* 0x000fec0003800000 */
.L_x_4694:
[----:B------:R-:W2:Y:S02]  /*5600*/  LDG.E R2, desc[UR36][R2.64] ;  /* 0x0000002402027981 */ /* 0x000ea4000c1e1900 */
[----:B--2---:R-:W-:-:S04]  /*5610*/  I2FP.F32.U32 R0, R2 ;  /* 0x0000000200007245 */ /* 0x004fc80000201000 */
[----:B------:R-:W-:-:S07]  /*5620*/  F2FP.F16.F32.PACK_AB R0, RZ, R0 ;  /* 0x00000000ff00723e */ /* 0x000fce00000000ff */
.L_x_4671:
        /* <DEDUP_REMOVED lines=21> */
.L_x_4702:
[----:B------:R-:W-:-:S06]  /*5780*/  HADD2.F32 R5, -RZ, R0.H0_H0 ;  /* 0x20000000ff057230 */ /* 0x000fcc0000004100 */
[----:B------:R-:W0:Y:S02]  /*5790*/  F2I.S64.TRUNC R4, R5 ;  /* 0x0000000500047311 */ /* 0x000e24000020d900 */
[----:B0-----:R0:W-:Y:S01]  /*57a0*/  STG.E.U8 desc[UR36][R2.64], R4 ;  /* 0x0000000402007986 */ /* 0x0011e2000c101124 */
[----:B------:R-:W-:Y:S05]  /*57b0*/  BRA `(.L_x_4704) ;  /* 0x0000000c006c7947 */ /* 0x000fea0003800000 */
.L_x_4701:
        /* <DEDUP_REMOVED lines=10> */
.L_x_4706:
[----:B------:R-:W-:-:S04]  /*5860*/  HADD2.F32 R0, -RZ, R0.H0_H0 ;  /* 0x20000000ff007230 */ /* 0x000fc80000004100 */
[----:B------:R-:W0:Y:S02]  /*5870*/  F2I.FTZ.TRUNC.NTZ R5, R0 ;  /* 0x0000000000057305 */ /* 0x000e24000021f100 */
[----:B0-----:R0:W-:Y:S01]  /*5880*/  STG.E desc[UR36][R2.64], R5 ;  /* 0x0000000502007986 */ /* 0x0011e2000c101924 */
[----:B------:R-:W-:Y:S05]  /*5890*/  BRA `(.L_x_4704) ;  /* 0x0000000c00347947 */ /* 0x000fea0003800000 */
.L_x_4705:
[----:B------:R-:W-:-:S04]  /*58a0*/  HADD2.F32 R0, -RZ, R0.H0_H0 ;  /* 0x20000000ff007230 */ /* 0x000fc80000004100 */
[----:B------:R-:W0:Y:S02]  /*58b0*/  F2I.FTZ.TRUNC.NTZ R5, R0 ;  /* 0x0000000000057305 */ /* 0x000e24000021f100 */
[----:B0-----:R0:W-:Y:S01]  /*58c0*/  STG.E.U16 desc[UR36][R2.64], R5 ;  /* 0x0000000502007986 */ /* 0x0011e2000c101524 */
[----:B------:R-:W-:Y:S05]  /*58d0*/  BRA `(.L_x_4704) ;  /* 0x0000000c00247947 */ /* 0x000fea0003800000 */
.L_x_4700:
        /* <DEDUP_REMOVED lines=9> */
.L_x_4708:
[----:B------:R0:W-:Y:S01]  /*5970*/  STG.E.U16 desc[UR36][R2.64], R0 ;  /* 0x0000000002007986 */ /* 0x0001e2000c101524 */
[----:B------:R-:W-:Y:S05]  /*5980*/  BRA `(.L_x_4704) ;  /* 0x0000000800f87947 */ /* 0x000fea0003800000 */
.L_x_4707:
        /* <DEDUP_REMOVED lines=10> */
.L_x_4710:
[----:B------:R-:W-:-:S05]  /*5a30*/  HADD2.F32 R0, -RZ, R0.H0_H0 ;  /* 0x20000000ff007230 */ /* 0x000fca0000004100 */
[----:B------:R-:W-:-:S04]  /*5a40*/  F2FP.F16.F32.PACK_AB R0, RZ, R0 ;  /* 0x00000000ff00723e */ /* 0x000fc800000000ff */
[----:B------:R-:W-:-:S05]  /*5a50*/  PRMT R0, R0, 0x5410, RZ ;  /* 0x0000541000007816 */ /* 0x000fca00000000ff */
[----:B------:R0:W-:Y:S01]  /*5a60*/  STG.E desc[UR36][R2.64], R0 ;  /* 0x0000000002007986 */ /* 0x0001e2000c101924 */
[----:B------:R-:W-:Y:S05]  /*5a70*/  BRA `(.L_x_4704) ;  /* 0x0000000800bc7947 */ /* 0x000fea0003800000 */
.L_x_4709:
[----:B------:R-:W-:-:S05]  /*5a80*/  HADD2.F32 R4, -RZ, R0.H0_H0 ;  /* 0x20000000ff047230 */ /* 0x000fca0000004100 */
[----:B------:R-:W-:-:S06]  /*5a90*/  FMUL.FTZ R4, R4, 1 ;  /* 0x3f80000004047820 */ /* 0x000fcc0000410000 */
[----:B------:R-:W0:Y:S02]  /*5aa0*/  F2F.F64.F32 R4, R4 ;  /* 0x0000000400047310 */ /* 0x000e240000201800 */
[----:B0-----:R0:W-:Y:S01]  /*5ab0*/  STG.E.64 desc[UR36][R2.64], R4 ;  /* 0x0000000402007986 */ /* 0x0011e2000c101b24 */
[----:B------:R-:W-:Y:S05]  /*5ac0*/  BRA `(.L_x_4704) ;  /* 0x0000000800a87947 */ /* 0x000fea0003800000 */
.L_x_4699:
        /* <DEDUP_REMOVED lines=14> */
.L_x_4714:
        /* <DEDUP_REMOVED lines=18> */
.L_x_4717:
[----:B------:R-:W-:-:S04]  /*5cd0*/  SHF.R.U32.HI R5, RZ, 0x18, R5 ;  /* 0x00000018ff057819 */ /* 0x000fc80000011605 */
[----:B------:R-:W-:-:S07]  /*5ce0*/  LOP3.LUT R0, R0, 0x80, R5, 0xf8, !PT ;  /* 0x0000008000007812 */ /* 0x000fce00078ef805 */
.L_x_4716:
[----:B------:R-:W-:Y:S05]  /*5cf0*/  BSYNC.RECONVERGENT B0 ;  /* 0x0000000000007941 */ /* 0x000fea0003800200 */
.L_x_4715:
[----:B------:R0:W-:Y:S01]  /*5d00*/  STG.E.U8 desc[UR36][R2.64], R0 ;  /* 0x0000000002007986 */ /* 0x0001e2000c101124 */
[----:B------:R-:W-:Y:S05]  /*5d10*/  BRA `(.L_x_4704) ;  /* 0x0000000800147947 */ /* 0x000fea0003800000 */
.L_x_4713:
        /* <DEDUP_REMOVED lines=18> */
.L_x_4720:
[----:B------:R-:W-:-:S04]  /*5e40*/  SHF.R.U32.HI R5, RZ, 0x18, R5 ;  /* 0x00000018ff057819 */ /* 0x000fc80000011605 */
[----:B------:R-:W-:-:S07]  /*5e50*/  LOP3.LUT R0, R0, 0x80, R5, 0xf8, !PT ;  /* 0x0000008000007812 */ /* 0x000fce00078ef805 */
.L_x_4719:
[----:B------:R-:W-:Y:S05]  /*5e60*/  BSYNC.RECONVERGENT B0 ;  /* 0x0000000000007941 */ /* 0x000fea0003800200 */
.L_x_4718:
[----:B------:R0:W-:Y:S01]  /*5e70*/  STG.E.U8 desc[UR36][R2.64], R0 ;  /* 0x0000000002007986 */ /* 0x0001e2000c101124 */
[----:B------:R-:W-:Y:S05]  /*5e80*/  BRA `(.L_x_4704) ;  /* 0x0000000400b87947 */ /* 0x000fea0003800000 */
.L_x_4712:
        /* <DEDUP_REMOVED lines=22> */
.L_x_4722:
[----:B------:R-:W-:-:S06]  /*5ff0*/  HADD2.F32 R4, -RZ, R0.H0_H0 ;  /* 0x20000000ff047230 */ /* 0x000fcc0000004100 */
[----:B------:R-:W0:Y:S02]  /*6000*/  F2I.U64.TRUNC R4, R4 ;  /* 0x0000000400047311 */ /* 0x000e24000020d800 */
[----:B0-----:R0:W-:Y:S01]  /*6010*/  STG.E.64 desc[UR36][R2.64], R4 ;  /* 0x0000000402007986 */ /* 0x0011e2000c101b24 */
[----:B------:R-:W-:Y:S05]  /*6020*/  BRA `(.L_x_4704) ;  /* 0x0000000400507947 */ /* 0x000fea0003800000 */
.L_x_4721:
[----:B------:R-:W-:-:S04]  /*6030*/  HADD2.F32 R0, -RZ, R0.H0_H0 ;  /* 0x20000000ff007230 */ /* 0x000fc80000004100 */
[----:B------:R-:W0:Y:S02]  /*6040*/  F2I.FTZ.U32.TRUNC.NTZ R5, R0 ;  /* 0x0000000000057305 */ /* 0x000e24000021f000 */
[----:B0-----:R0:W-:Y:S01]  /*6050*/  STG.E desc[UR36][R2.64], R5 ;  /* 0x0000000502007986 */ /* 0x0011e2000c101924 */
[----:B------:R-:W-:Y:S05]  /*6060*/  BRA `(.L_x_4704) ;  /* 0x0000000400407947 */ /* 0x000fea0003800000 */
.L_x_4711:
        /* <DEDUP_REMOVED lines=11> */
.L_x_4724:
[----:B------:R-:W-:Y:S01]  /*6120*/  HADD2.F32 R0, -RZ, R0.H0_H0 ;  /* 0x20000000ff007230 */ /* 0x000fe20000004100 */
[----:B------:R-:W-:-:S04]  /*6130*/  CS2R R6, SRZ ;  /* 0x0000000000067805 */ /* 0x000fc8000001ff00 */
[----:B------:R-:W-:-:S04]  /*6140*/  FMUL.FTZ R0, R0, 1 ;  /* 0x3f80000000007820 */ /* 0x000fc80000410000 */
[----:B------:R-:W0:Y:S02]  /*6150*/  F2F.F64.F32 R4, R0 ;  /* 0x0000000000047310 */ /* 0x000e240000201800 */
[----:B0-----:R4:W-:Y:S01]  /*6160*/  STG.E.128 desc[UR36][R2.64], R4 ;  /* 0x0000000402007986 */ /* 0x0019e2000c101d24 */
[----:B------:R-:W-:Y:S05]  /*6170*/  BRA `(.L_x_4704) ;  /* 0x0000000000fc7947 */ /* 0x000fea0003800000 */
.L_x_4723:
[----:B------:R-:W-:-:S09]  /*6180*/  UISETP.NE.AND UP0, UPT, UR4, 0xf, UPT ;  /* 0x0000000f0400788c */ /* 0x000fd2000bf05270 */
[----:B------:R-:W-:Y:S05]  /*6190*/  BRA.U !UP0, `(.L_x_4725) ;  /* 0x0000000108e87547 */ /* 0x000fea000b800000 */
[----:B------:R-:W-:-:S09]  /*61a0*/  UISETP.NE.AND UP0, UPT, UR4, 0x17, UPT ;  /* 0x000000170400788c */ /* 0x000fd2000bf05270 */
[----:B------:R-:W-:Y:S05]  /*61b0*/  BRA.U !UP0, `(.L_x_4726) ;  /* 0x0000000108907547 */ /* 0x000fea000b800000 */
[----:B------:R-:W-:-:S09]  /*61c0*/  UISETP.NE.AND UP0, UPT, UR4, 0x18, UPT ;  /* 0x000000180400788c */ /* 0x000fd2000bf05270 */
[----:B------:R-:W-:Y:S05]  /*61d0*/  BRA.U !UP0, `(.L_x_4727) ;  /* 0x0000000108447547 */ /* 0x000fea000b800000 */
.L_x_4703:
        /* <DEDUP_REMOVED lines=16> */
.L_x_4728:
[----:B------:R-:W-:Y:S05]  /*62e0*/  BRA `(.L_x_4704) ;  /* 0x0000000000a07947 */ /* 0x000fea0003800000 */
.L_x_4727:
        /* <DEDUP_REMOVED lines=13> */
.L_x_4730:
[----:B------:R-:W-:Y:S05]  /*63c0*/  BSYNC.RECONVERGENT B0 ;  /* 0x0000000000007941 */ /* 0x000fea0003800200 */
.L_x_4729:
[----:B------:R-:W-:-:S05]  /*63d0*/  LOP3.LUT R5, R0, 0x80, R5, 0xf8, !PT ;  /* 0x0000008000057812 */ /* 0x000fca00078ef805 */
[----:B------:R2:W-:Y:S01]  /*63e0*/  STG.E.U8 desc[UR36][R2.64], R5 ;  /* 0x0000000502007986 */ /* 0x0005e2000c101124 */
[----:B------:R-:W-:Y:S05]  /*63f0*/  BRA `(.L_x_4704) ;  /* 0x00000000005c7947 */ /* 0x000fea0003800000 */
.L_x_4726:
        /* <DEDUP_REMOVED lines=12> */
.L_x_4732:
[----:B------:R-:W-:Y:S01]  /*64c0*/  IMAD.MOV.U32 R0, RZ, RZ, 0x7f ;  /* 0x0000007fff007424 */ /* 0x000fe200078e00ff */
[----:B------:R-:W-:-:S04]  /*64d0*/  ISETP.GT.U32.AND P0, PT, R4, 0x7f800000, PT ;  /* 0x7f8000000400780c */ /* 0x000fc80003f04070 */
[----:B------:R-:W-:-:S09]  /*64e0*/  SEL R0, R0, 0x7c, P0 ;  /* 0x0000007c00007807 */ /* 0x000fd20000000000 */
.L_x_4733:
[----:B------:R-:W-:Y:S05]  /*64f0*/  BSYNC.RECONVERGENT B0 ;  /* 0x0000000000007941 */ /* 0x000fea0003800200 */
.L_x_4731:
[----:B------:R-:W-:-:S04]  /*6500*/  SHF.R.U32.HI R5, RZ, 0x18, R5 ;  /* 0x00000018ff057819 */ /* 0x000fc80000011605 */
[----:B------:R-:W-:-:S05]  /*6510*/  LOP3.LUT R5, R0, 0x80, R5, 0xf8, !PT ;  /* 0x0000008000057812 */ /* 0x000fca00078ef805 */
[----:B------:R1:W-:Y:S01]  /*6520*/  STG.E.U8 desc[UR36][R2.64], R5 ;  /* 0x0000000502007986 */ /* 0x0003e2000c101124 */
[----:B------:R-:W-:Y:S05]  /*6530*/  BRA `(.L_x_4704) ;  /* 0x00000000000c7947 */ /* 0x000fea0003800000 */
.L_x_4725:
[----:B------:R-:W-:-:S05]  /*6540*/  HADD2.F32 R0, -RZ, R0.H0_H0 ;  /* 0x20000000ff007230 */ /* 0x000fca0000004100 */
[----:B------:R-:W-:-:S05]  /*6550*/  F2FP.BF16.F32.PACK_AB R0, RZ, R0 ;  /* 0x00000000ff00723e */ /* 0x000fca00000010ff */
[----:B------:R0:W-:Y:S02]  /*6560*/  STG.E.U16 desc[UR36][R2.64], R0 ;  /* 0x0000000002007986 */ /* 0x0001e4000c101524 */
.L_x_4704:
[----:B------:R-:W-:-:S07]  /*6570*/  VIADD R17, R17, 0x80 ;  /* 0x0000008011117836 */ /* 0x000fce0000000000 */
.L_x_4664:
[----:B------:R-:W-:Y:S05]  /*6580*/  BSYNC.RECONVERGENT B6 ;  /* 0x0000000000067941 */ /* 0x000fea0003800200 */
.L_x_4663:
        /* <DEDUP_REMOVED lines=307> */
.L_x_4736:
        /* <DEDUP_REMOVED lines=18> */
.L_x_4740:
[----:B------:R-:W2:Y:S02]  /*79e0*/  LDG.E.U8 R2, desc[UR36][R2.64] ;  /* 0x0000002402027981 */ /* 0x000ea4000c1e1100 */
[----:B--2---:R-:W-:-:S04]  /*79f0*/  I2FP.F32.U32 R0, R2 ;  /* 0x0000000200007245 */ /* 0x004fc80000201000 */
[----:B------:R-:W-:Y:S01]  /*7a00*/  F2FP.F16.F32.PACK_AB R0, RZ, R0 ;  /* 0x00000000ff00723e */ /* 0x000fe200000000ff */
[----:B------:R-:W-:Y:S06]  /*7a10*/  BRA `(.L_x_4742) ;  /* 0x0000000c009c7947 */ /* 0x000fec0003800000 */
.L_x_4739:
        /* <DEDUP_REMOVED lines=10> */
.L_x_4744:
[----:B------:R-:W2:Y:S02]  /*7ac0*/  LDG.E R2, desc[UR36][R2.64] ;  /* 0x0000002402027981 */ /* 0x000ea4000c1e1900 */
[----:B--2---:R-:W-:-:S04]  /*7ad0*/  I2FP.F32.S32 R0, R2 ;  /* 0x0000000200007245 */ /* 0x004fc80000201400 */
[----:B------:R-:W-:Y:S01]  /*7ae0*/  F2FP.F16.F32.PACK_AB R0, RZ, R0 ;  /* 0x00000000ff00723e */ /* 0x000fe200000000ff */
[----:B------:R-:W-:Y:S06]  /*7af0*/  BRA `(.L_x_4742) ;  /* 0x0000000c00647947 */ /* 0x000fec0003800000 */
.L_x_4743:
[----:B------:R-:W2:Y:S02]  /*7b00*/  LDG.E.U16 R2, desc[UR36][R2.64] ;  /* 0x0000002402027981 */ /* 0x000ea4000c1e1500 */
[----:B--2---:R-:W0:Y:S02]  /*7b10*/  I2F.S16 R0, R2 ;  /* 0x0000000200007306 */ /* 0x004e240000101400 */
[----:B0-----:R-:W-:Y:S01]  /*7b20*/  F2FP.F16.F32.PACK_AB R0, RZ, R0 ;  /* 0x00000000ff00723e */ /* 0x001fe200000000ff */
[----:B------:R-:W-:Y:S06]  /*7b30*/  BRA `(.L_x_4742) ;  /* 0x0000000c00547947 */ /* 0x000fec0003800000 */
.L_x_4738:
        /* <DEDUP_REMOVED lines=9> */
.L_x_4746:
[----:B------:R1:W5:Y:S01]  /*7bd0*/  LDG.E.U16 R0, desc[UR36][R2.64] ;  /* 0x0000002402007981 */ /* 0x000362000c1e1500 */
[----:B------:R-:W-:Y:S05]  /*7be0*/  BRA `(.L_x_4742) ;  /* 0x0000000c00287947 */ /* 0x000fea0003800000 */
.L_x_4745:
        /* <DEDUP_REMOVED lines=9> */
.L_x_4748:
[----:B------:R0:W5:Y:S01]  /*7c80*/  LDG.E.U16 R0, desc[UR36][R2.64] ;  /* 0x0000002402007981 */ /* 0x000162000c1e1500 */
[----:B------:R-:W-:Y:S05]  /*7c90*/  BRA `(.L_x_4742) ;  /* 0x0000000800fc7947 */ /* 0x000fea0003800000 */
.L_x_4747:
        /* <DEDUP_REMOVED lines=12> */
.L_x_4737:
        /* <DEDUP_REMOVED lines=13> */
.L_x_4751:
        /* <DEDUP_REMOVED lines=12> */
.L_x_4750:
        /* <DEDUP_REMOVED lines=27> */
.L_x_4753:
        /* <DEDUP_REMOVED lines=13> */
.L_x_4752:
[----:B------:R-:W2:Y:S02]  /*8170*/  LDG.E.U16 R0, desc[UR36][R2.64] ;  /* 0x0000002402007981 */ /* 0x000ea4000c1e1500 */
[----:B--2---:R-:W-:-:S05]  /*8180*/  IMAD.U32 R0, R0, 0x10000, RZ ;  /* 0x0001000000007824 */ /* 0x004fca00078e00ff */
[----:B------:R-:W-:Y:S01]  /*8190*/  F2FP.F16.F32.PACK_AB R0, RZ, R0 ;  /* 0x00000000ff00723e */ /* 0x000fe200000000ff */
[----:B------:R-:W-:Y:S06]  /*81a0*/  BRA `(.L_x_4742) ;  /* 0x0000000400b87947 */ /* 0x000fec0003800000 */
.L_x_4749:
        /* <DEDUP_REMOVED lines=12> */
.L_x_4756:
        /* <DEDUP_REMOVED lines=21> */
.L_x_4760:
[----:B------:R-:W-:Y:S05]  /*83c0*/  BSYNC.RECONVERGENT B1 ;  /* 0x0000000000017941 */ /* 0x000fea0003800200 */
.L_x_4759:
[----:B------:R-:W-:Y:S01]  /*83d0*/  IMAD.SHL.U32 R0, R0, 0x100000, RZ ;  /* 0x0010000000007824 */ /* 0x000fe200078e00ff */
[----:B------:R-:W-:-:S04]  /*83e0*/  LEA R2, R2, 0x3b800000, 0x17 ;  /* 0x3b80000002027811 */ /* 0x000fc800078eb8ff */
[----:B------:R-:W-:-:S07]  /*83f0*/  LOP3.LUT R0, R2, R0, R7, 0xfe, !PT ;  /* 0x0000000002007212 */ /* 0x000fce00078efe07 */
.L_x_4758:
[----:B------:R-:W-:Y:S05]  /*8400*/  BSYNC.RECONVERGENT B0 ;  /* 0x0000000000007941 */ /* 0x000fea0003800200 */
.L_x_4757:
[----:B------:R-:W-:Y:S01]  /*8410*/  F2FP.F16.F32.PACK_AB R0, RZ, R0 ;  /* 0x00000000ff00723e */ /* 0x000fe200000000ff */
[----:B------:R-:W-:Y:S06]  /*8420*/  BRA `(.L_x_4742) ;  /* 0x0000000400187947 */ /* 0x000fec0003800000 */
.L_x_4755:
        /* <DEDUP_REMOVED lines=21> */
.L_x_4764:
[----:B------:R-:W-:Y:S05]  /*8580*/  BSYNC.RECONVERGENT B1 ;  /* 0x0000000000017941 */ /* 0x000fea0003800200 */
.L_x_4763:
[----:B------:R-:W-:Y:S02]  /*8590*/  SHF.L.U32 R0, R0, 0x15, RZ ;  /* 0x0000001500007819 */ /* 0x000fe400000006ff */
[----:B------:R-:W-:-:S04]  /*85a0*/  LEA R2, R2, 0x37800000, 0x17 ;  /* 0x3780000002027811 */ /* 0x000fc800078eb8ff */
[----:B------:R-:W-:-:S07]  /*85b0*/  LOP3.LUT R0, R2, R0, R7, 0xfe, !PT ;  /* 0x0000000002007212 */ /* 0x000fce00078efe07 */
.L_x_4762:
[----:B------:R-:W-:Y:S05]  /*85c0*/  BSYNC.RECONVERGENT B0 ;  /* 0x0000000000007941 */ /* 0x000fea0003800200 */
.L_x_4761:
[----:B------:R-:W-:Y:S01]  /*85d0*/  F2FP.F16.F32.PACK_AB R0, RZ, R0 ;  /* 0x00000000ff00723e */ /* 0x000fe200000000ff */
[----:B------:R-:W-:Y:S06]  /*85e0*/  BRA `(.L_x_4742) ;  /* 0x0000000000a87947 */ /* 0x000fec0003800000 */
.L_x_4754:
        /* <DEDUP_REMOVED lines=14> */
.L_x_4768:
[----:B------:R-:W-:Y:S05]  /*86d0*/  BSYNC.RECONVERGENT B0 ;  /* 0x0000000000007941 */ /* 0x000fea0003800200 */
.L_x_4767:
[----:B------:R-:W-:Y:S01]  /*86e0*/  F2FP.F16.F32.PACK_AB R0, RZ, R0 ;  /* 0x00000000ff00723e */ /* 0x000fe200000000ff */
[----:B------:R-:W-:Y:S06]  /*86f0*/  BRA `(.L_x_4742) ;  /* 0x0000000000647947 */ /* 0x000fec0003800000 */
.L_x_4741:
        /* <DEDUP_REMOVED lines=16> */
.L_x_4769:
[----:B------:R-:W-:Y:S01]  /*8800*/  PRMT R0, RZ, 0x7610, R0 ;  /* 0x00007610ff007816 */ /* 0x000fe20000000000 */
[----:B------:R-:W-:Y:S06]  /*8810*/  BRA `(.L_x_4742) ;  /* 0x00000000001c7947 */ /* 0x000fec0003800000 */
.L_x_4766:
[----:B------:R-:W2:Y:S02]  /*8820*/  LDG.E.64 R2, desc[UR36][R2.64] ;  /* 0x0000002402027981 */ /* 0x000ea4000c1e1b00 */
[----:B--2---:R-:W0:Y:S02]  /*8830*/  I2F.U64 R0, R2 ;  /* 0x0000000200007312 */ /* 0x004e240000301000 */
[----:B0-----:R-:W-:Y:S01]  /*8840*/  F2FP.F16.F32.PACK_AB R0, RZ, R0 ;  /* 0x00000000ff00723e */ /* 0x001fe200000000ff */
[----:B------:R-:W-:Y:S06]  /*8850*/  BRA `(.L_x_4742) ;  /* 0x00000000000c7947 */ /* 0x000fec0003800000 */
.L_x_4765:
[----:B------:R-:W2:Y:S02]  /*8860*/  LDG.E R2, desc[UR36][R2.64] ;  /* 0x0000002402027981 */ /* 0x000ea4000c1e1900 */
[----:B--2---:R-:W-:-:S04]  /*8870*/  I2FP.F32.U32 R0, R2 ;  /* 0x0000000200007245 */ /* 0x004fc80000201000 */
[----:B------:R-:W-:-:S07]  /*8880*/  F2FP.F16.F32.PACK_AB R0, RZ, R0 ;  /* 0x00000000ff00723e */ /* 0x000fce00000000ff */
.L_x_4742:
        /* <DEDUP_REMOVED lines=21> */
.L_x_4773:
[----:B------:R-:W-:-:S06]  /*89e0*/  HADD2.F32 R5, -RZ, R0.H0_H0 ;  /* 0x20000000ff057230 */ /* 0x000fcc0000004100 */
[----:B------:R-:W0:Y:S02]  /*89f0*/  F2I.S64.TRUNC R4, R5 ;  /* 0x0000000500047311 */ /* 0x000e24000020d900 */
[----:B0-----:R4:W-:Y:S01]  /*8a00*/  STG.E.U8 desc[UR36][R2.64], R4 ;  /* 0x0000000402007986 */ /* 0x0019e2000c101124 */
[----:B------:R-:W-:Y:S05]  /*8a10*/  BRA `(.L_x_4775) ;  /* 0x0000000c006c7947 */ /* 0x000fea0003800000 */
.L_x_4772:
        /* <DEDUP_REMOVED lines=10> */
.L_x_4777:
[----:B------:R-:W-:-:S04]  /*8ac0*/  HADD2.F32 R0, -RZ, R0.H0_H0 ;  /* 0x20000000ff007230 */ /* 0x000fc80000004100 */
[----:B------:R-:W0:Y:S02]  /*8ad0*/  F2I.FTZ.TRUNC.NTZ R5, R0 ;  /* 0x0000000000057305 */ /* 0x000e24000021f100 */
[----:B0-----:R2:W-:Y:S01]  /*8ae0*/  STG.E desc[UR36][R2.64], R5 ;  /* 0x0000000502007986 */ /* 0x0015e2000c101924 */
[----:B------:R-:W-:Y:S05]  /*8af0*/  BRA `(.L_x_4775) ;  /* 0x0000000c00347947 */ /* 0x000fea0003800000 */
.L_x_4776:
[----:B------:R-:W-:-:S04]  /*8b00*/  HADD2.F32 R0, -RZ, R0.H0_H0 ;  /* 0x20000000ff007230 */ /* 0x000fc80000004100 */
[----:B------:R-:W0:Y:S02]  /*8b10*/  F2I.FTZ.TRUNC.NTZ R5, R0 ;  /* 0x0000000000057305 */ /* 0x000e24000021f100 */
[----:B0-----:R0:W-:Y:S01]  /*8b20*/  STG.E.U16 desc[UR36][R2.64], R5 ;  /* 0x0000000502007986 */ /* 0x0011e2000c101524 */
[----:B------:R-:W-:Y:S05]  /*8b30*/  BRA `(.L_x_4775) ;  /* 0x0000000c00247947 */ /* 0x000fea0003800000 */
.L_x_4771:
        /* <DEDUP_REMOVED lines=9> */
.L_x_4779:
[----:B------:R0:W-:Y:S01]  /*8bd0*/  STG.E.U16 desc[UR36][R2.64], R0 ;  /* 0x0000000002007986 */ /* 0x0001e2000c101524 */
[----:B------:R-:W-:Y:S05]  /*8be0*/  BRA `(.L_x_4775) ;  /* 0x0000000800f87947 */ /* 0x000fea0003800000 */
.L_x_4778:
        /* <DEDUP_REMOVED lines=10> */
.L_x_4781:
[----:B------:R-:W-:-:S05]  /*8c90*/  HADD2.F32 R0, -RZ, R0.H0_H0 ;  /* 0x20000000ff007230 */ /* 0x000fca0000004100 */
[----:B------:R-:W-:-:S04]  /*8ca0*/  F2FP.F16.F32.PACK_AB R0, RZ, R0 ;  /* 0x00000000ff00723e */ /* 0x000fc800000000ff */
[----:B------:R-:W-:-:S05]  /*8cb0*/  PRMT R0, R0, 0x5410, RZ ;  /* 0x0000541000007816 */ /* 0x000fca00000000ff */
[----:B------:R0:W-:Y:S01]  /*8cc0*/  STG.E desc[UR36][R2.64], R0 ;  /* 0x0000000002007986 */ /* 0x0001e2000c101924 */
[----:B------:R-:W-:Y:S05]  /*8cd0*/  BRA `(.L_x_4775) ;  /* 0x0000000800bc7947 */ /* 0x000fea0003800000 */
.L_x_4780:
[----:B------:R-:W-:-:S05]  /*8ce0*/  HADD2.F32 R4, -RZ, R0.H0_H0 ;  /* 0x20000000ff047230 */ /* 0x000fca0000004100 */
[----:B------:R-:W-:-:S06]  /*8cf0*/  FMUL.FTZ R4, R4, 1 ;  /* 0x3f80000004047820 */ /* 0x000fcc0000410000 */
[----:B------:R-:W0:Y:S02]  /*8d00*/  F2F.F64.F32 R4, R4 ;  /* 0x0000000400047310 */ /* 0x000e240000201800 */
[----:B0-----:R0:W-:Y:S01]  /*8d10*/  STG.E.64 desc[UR36][R2.64], R4 ;  /* 0x0000000402007986 */ /* 0x0011e2000c101b24 */
[----:B------:R-:W-:Y:S05]  /*8d20*/  BRA `(.L_x_4775) ;  /* 0x0000000800a87947 */ /* 0x000fea0003800000 */
.L_x_4770:
        /* <DEDUP_REMOVED lines=14> */
.L_x_4785:
        /* <DEDUP_REMOVED lines=18> */
.L_x_4788:
[----:B------:R-:W-:-:S04]  /*8f30*/  SHF.R.U32.HI R5, RZ, 0x18, R5 ;  /* 0x00000018ff057819 */ /* 0x000fc80000011605 */
[----:B------:R-:W-:-:S07]  /*8f40*/  LOP3.LUT R0, R0, 0x80, R5, 0xf8, !PT ;  /* 0x0000008000007812 */ /* 0x000fce00078ef805 */
.L_x_4787:
[----:B------:R-:W-:Y:S05]  /*8f50*/  BSYNC.RECONVERGENT B0 ;  /* 0x0000000000007941 */ /* 0x000fea0003800200 */
.L_x_4786:
[----:B------:R0:W-:Y:S01]  /*8f60*/  STG.E.U8 desc[UR36][R2.64], R0 ;  /* 0x0000000002007986 */ /* 0x0001e2000c101124 */
[----:B------:R-:W-:Y:S05]  /*8f70*/  BRA `(.L_x_4775) ;  /* 0x0000000800147947 */ /* 0x000fea0003800000 */
.L_x_4784:
        /* <DEDUP_REMOVED lines=18> */
.L_x_4791:
[----:B------:R-:W-:-:S04]  /*90a0*/  SHF.R.U32.HI R5, RZ, 0x18, R5 ;  /* 0x00000018ff057819 */ /* 0x000fc80000011605 */
[----:B------:R-:W-:-:S07]  /*90b0*/  LOP3.LUT R0, R0, 0x80, R5, 0xf8, !PT ;  /* 0x0000008000007812 */ /* 0x000fce00078ef805 */
.L_x_4790:
[----:B------:R-:W-:Y:S05]  /*90c0*/  BSYNC.RECONVERGENT B0 ;  /* 0x0000000000007941 */ /* 0x000fea0003800200 */
.L_x_4789:
[----:B------:R0:W-:Y:S01]  /*90d0*/  STG.E.U8 desc[UR36][R2.64], R0 ;  /* 0x0000000002007986 */ /* 0x0001e2000c101124 */
[----:B------:R-:W-:Y:S05]  /*90e0*/  BRA `(.L_x_4775) ;  /* 0x0000000400b87947 */ /* 0x000fea0003800000 */
.L_x_4783:
        /* <DEDUP_REMOVED lines=22> */
.L_x_4793:
[----:B------:R-:W-:-:S06]  /*9250*/  HADD2.F32 R4, -RZ, R0.H0_H0 ;  /* 0x20000000ff047230 */ /* 0x000fcc0000004100 */
[----:B------:R-:W0:Y:S02]  /*9260*/  F2I.U64.TRUNC R4, R4 ;  /* 0x0000000400047311 */ /* 0x000e24000020d800 */
[----:B0-----:R0:W-:Y:S01]  /*9270*/  STG.E.64 desc[UR36][R2.64], R4 ;  /* 0x0000000402007986 */ /* 0x0011e2000c101b24 */
[----:B------:R-:W-:Y:S05]  /*9280*/  BRA `(.L_x_4775) ;  /* 0x0000000400507947 */ /* 0x000fea0003800000 */
.L_x_4792:
[----:B------:R-:W-:-:S04]  /*9290*/  HADD2.F32 R0, -RZ, R0.H0_H0 ;  /* 0x20000000ff007230 */ /* 0x000fc80000004100 */
[----:B------:R-:W0:Y:S02]  /*92a0*/  F2I.FTZ.U32.TRUNC.NTZ R5, R0 ;  /* 0x0000000000057305 */ /* 0x000e24000021f000 */
[----:B0-----:R0:W-:Y:S01]  /*92b0*/  STG.E desc[UR36][R2.64], R5 ;  /* 0x0000000502007986 */ /* 0x0011e2000c101924 */
[----:B------:R-:W-:Y:S05]  /*92c0*/  BRA `(.L_x_4775) ;  /* 0x0000000400407947 */ /* 0x000fea0003800000 */
.L_x_4782:
        /* <DEDUP_REMOVED lines=11> */
.L_x_4795:
[----:B------:R-:W-:Y:S01]  /*9380*/  HADD2.F32 R0, -RZ, R0.H0_H0 ;  /* 0x20000000ff007230 */ /* 0x000fe20000004100 */
[----:B------:R-:W-:-:S04]  /*9390*/  CS2R R6, SRZ ;  /* 0x0000000000067805 */ /* 0x000fc8000001ff00 */
[----:B------:R-:W-:-:S04]  /*93a0*/  FMUL.FTZ R0, R0, 1 ;  /* 0x3f80000000007820 */ /* 0x000fc80000410000 */
[----:B------:R-:W0:Y:S02]  /*93b0*/  F2F.F64.F32 R4, R0 ;  /* 0x0000000000047310 */ /* 0x000e240000201800 */
[----:B0-----:R0:W-:Y:S01]  /*93c0*/  STG.E.128 desc[UR36][R2.64], R4 ;  /* 0x0000000402007986 */ /* 0x0011e2000c101d24 */
[----:B------:R-:W-:Y:S05]  /*93d0*/  BRA `(.L_x_4775) ;  /* 0x0000000000fc7947 */ /* 0x000fea0003800000 */
.L_x_4794:
[----:B------:R-:W-:-:S09]  /*93e0*/  UISETP.NE.AND UP0, UPT, UR4, 0xf, UPT ;  /* 0x0000000f0400788c */ /* 0x000fd2000bf05270 */
[----:B------:R-:W-:Y:S05]  /*93f0*/  BRA.U !UP0, `(.L_x_4796) ;  /* 0x0000000108e87547 */ /* 0x000fea000b800000 */
[----:B------:R-:W-:-:S09]  /*9400*/  UISETP.NE.AND UP0, UPT, UR4, 0x17, UPT ;  /* 0x000000170400788c */ /* 0x000fd2000bf05270 */
[----:B------:R-:W-:Y:S05]  /*9410*/  BRA.U !UP0, `(.L_x_4797) ;  /* 0x0000000108907547 */ /* 0x000fea000b800000 */
[----:B------:R-:W-:-:S09]  /*9420*/  UISETP.NE.AND UP0, UPT, UR4, 0x18, UPT ;  /* 0x000000180400788c */ /* 0x000fd2000bf05270 */
[----:B------:R-:W-:Y:S05]  /*9430*/  BRA.U !UP0, `(.L_x_4798) ;  /* 0x0000000108447547 */ /* 0x000fea000b800000 */
.L_x_4774:
        /* <DEDUP_REMOVED lines=16> */
.L_x_4799:
[----:B------:R-:W-:Y:S05]  /*9540*/  BRA `(.L_x_4775) ;  /* 0x0000000000a07947 */ /* 0x000fea0003800000 */
.L_x_4798:
        /* <DEDUP_REMOVED lines=13> */
.L_x_4801:
[----:B------:R-:W-:Y:S05]  /*9620*/  BSYNC.RECONVERGENT B0 ;  /* 0x0000000000007941 */ /* 0x000fea0003800200 */
.L_x_4800:
[----:B------:R-:W-:-:S05]  /*9630*/  LOP3.LUT R5, R0, 0x80, R5, 0xf8, !PT ;  /* 0x0000008000057812 */ /* 0x000fca00078ef805 */
[----:B------:R0:W-:Y:S01]  /*9640*/  STG.E.U8 desc[UR36][R2.64], R5 ;  /* 0x0000000502007986 */ /* 0x0001e2000c101124 */
[----:B------:R-:W-:Y:S05]  /*9650*/  BRA `(.L_x_4775) ;  /* 0x00000000005c7947 */ /* 0x000fea0003800000 */
.L_x_4797:
        /* <DEDUP_REMOVED lines=12> */
.L_x_4803:
[----:B------:R-:W-:Y:S02]  /*9720*/  ISETP.GT.U32.AND P0, PT, R4, 0x7f800000, PT ;  /* 0x7f8000000400780c */ /* 0x000fe40003f04070 */
[----:B------:R-:W-:-:S04]  /*9730*/  MOV R0, 0x7f ;  /* 0x0000007f00007802 */ /* 0x000fc80000000f00 */
[----:B------:R-:W-:-:S07]  /*9740*/  SEL R0, R0, 0x7c, P0 ;  /* 0x0000007c00007807 */ /* 0x000fce0000000000 */
.L_x_4804:
[----:B------:R-:W-:Y:S05]  /*9750*/  BSYNC.RECONVERGENT B0 ;  /* 0x0000000000007941 */ /* 0x000fea0003800200 */
.L_x_4802:
[----:B------:R-:W-:-:S04]  /*9760*/  SHF.R.U32.HI R5, RZ, 0x18, R5 ;  /* 0x00000018ff057819 */ /* 0x000fc80000011605 */
[----:B------:R-:W-:-:S05]  /*9770*/  LOP3.LUT R5, R0, 0x80, R5, 0xf8, !PT ;  /* 0x0000008000057812 */ /* 0x000fca00078ef805 */
[----:B------:R0:W-:Y:S01]  /*9780*/  STG.E.U8 desc[UR36][R2.64], R5 ;  /* 0x0000000502007986 */ /* 0x0001e2000c101124 */
[----:B------:R-:W-:Y:S05]  /*9790*/  BRA `(.L_x_4775) ;  /* 0x00000000000c7947 */ /* 0x000fea0003800000 */
.L_x_4796:
[----:B------:R-:W-:-:S05]  /*97a0*/  HADD2.F32 R0, -RZ, R0.H0_H0 ;  /* 0x20000000ff007230 */ /* 0x000fca0000004100 */
[----:B------:R-:W-:-:S05]  /*97b0*/  F2FP.BF16.F32.PACK_AB R0, RZ, R0 ;  /* 0x00000000ff00723e */ /* 0x000fca00000010ff */
[----:B------:R0:W-:Y:S02]  /*97c0*/  STG.E.U16 desc[UR36][R2.64], R0 ;  /* 0x0000000002007986 */ /* 0x0001e4000c101524 */
.L_x_4775:
[----:B------:R-:W-:-:S07]  /*97d0*/  VIADD R17, R17, 0x80 ;  /* 0x0000008011117836 */ /* 0x000fce0000000000 */
.L_x_4735:
[----:B------:R-:W-:Y:S05]  /*97e0*/  BSYNC.RECONVERGENT B6 ;  /* 0x0000000000067941 */ /* 0x000fea0003800200 */
.L_x_4734:
        /* <DEDUP_REMOVED lines=306> */
.L_x_4805:
        /* <DEDUP_REMOVED lines=20> */
.L_x_4809:
[----:B------:R-:W2:Y:S02]  /*ac50*/  LDG.E.U8 R2, desc[UR36][R2.64] ;  /* 0x0000002402027981 */ /* 0x000ea4000c1e1100 */
[----:B--2---:R-:W-:-:S04]  /*ac60*/  I2FP.F32.U32 R0, R2 ;  /* 0x0000000200007245 */ /* 0x004fc80000201000 */
[----:B------:R-:W-:Y:S01]  /*ac70*/  F2FP.F16.F32.PACK_AB R0, RZ, R0 ;  /* 0x00000000ff00723e */ /* 0x000fe200000000ff */
[----:B------:R-:W-:Y:S06]  /*ac80*/  BRA `(.L_x_4811) ;  /* 0x0000000c009c7947 */ /* 0x000fec0003800000 */
.L_x_4808:
        /* <DEDUP_REMOVED lines=10> */
.L_x_4813:
[----:B------:R-:W2:Y:S02]  /*ad30*/  LDG.E R2, desc[UR36][R2.64] ;  /* 0x0000002402027981 */ /* 0x000ea4000c1e1900 */
[----:B--2---:R-:W-:-:S04]  /*ad40*/  I2FP.F32.S32 R0, R2 ;  /* 0x0000000200007245 */ /* 0x004fc80000201400 */
[----:B------:R-:W-:Y:S01]  /*ad50*/  F2FP.F16.F32.PACK_AB R0, RZ, R0 ;  /* 0x00000000ff00723e */ /* 0x000fe200000000ff */
[----:B------:R-:W-:Y:S06]  /*ad60*/  BRA `(.L_x_4811) ;  /* 0x0000000c00647947 */ /* 0x000fec0003800000 */
.L_x_4812:
[----:B------:R-:W2:Y:S02]  /*ad70*/  LDG.E.U16 R2, desc[UR36][R2.64] ;  /* 0x0000002402027981 */ /* 0x000ea4000c1e1500 */
[----:B--2---:R-:W0:Y:S02]  /*ad80*/  I2F.S16 R0, R2 ;  /* 0x0000000200007306 */ /* 0x004e240000101400 */
[----:B0-----:R-:W-:Y:S01]  /*ad90*/  F2FP.F16.F32.PACK_AB R0, RZ, R0 ;  /* 0x00000000ff00723e */ /* 0x001fe200000000ff */
[----:B------:R-:W-:Y:S06]  /*ada0*/  BRA `(.L_x_4811) ;  /* 0x0000000c00547947 */ /* 0x000fec0003800000 */
.L_x_4807:
        /* <DEDUP_REMOVED lines=9> */
.L_x_4815:
[----:B------:R1:W5:Y:S01]  /*ae40*/  LDG.E.U16 R0, desc[UR36][R2.64] ;  /* 0x0000002402007981 */ /* 0x000362000c1e1500 */
[----:B------:R-:W-:Y:S05]  /*ae50*/  BRA `(.L_x_4811) ;  /* 0x0000000c00287947 */ /* 0x000fea0003800000 */
.L_x_4814:
        /* <DEDUP_REMOVED lines=9> */
.L_x_4817:
[----:B------:R0:W5:Y:S01]  /*aef0*/  LDG.E.U16 R0, desc[UR36][R2.64] ;  /* 0x0000002402007981 */ /* 0x000162000c1e1500 */
[----:B------:R-:W-:Y:S05]  /*af00*/  BRA `(.L_x_4811) ;  /* 0x0000000800fc7947 */ /* 0x000fea0003800000 */
.L_x_4816:
        /* <DEDUP_REMOVED lines=12> */
.L_x_4806:
        /* <DEDUP_REMOVED lines=13> */
.L_x_4820:
        /* <DEDUP_REMOVED lines=12> */
.L_x_4819:
        /* <DEDUP_REMOVED lines=27> */
.L_x_4822:
        /* <DEDUP_REMOVED lines=13> */
.L_x_4821:
[----:B------:R-:W2:Y:S02]  /*b3e0*/  LDG.E.U16 R0, desc[UR36][R2.64] ;  /* 0x0000002402007981 */ /* 0x000ea4000c1e1500 */
[----:B--2---:R-:W-:-:S04]  /*b3f0*/  SHF.L.U32 R0, R0, 0x10, RZ ;  /* 0x0000001000007819 */ /* 0x004fc800000006ff */
[----:B------:R-:W-:Y:S01]  /*b400*/  F2FP.F16.F32.PACK_AB R0, RZ, R0 ;  /* 0x00000000ff00723e */ /* 0x000fe200000000ff */
[----:B------:R-:W-:Y:S06]  /*b410*/  BRA `(.L_x_4811) ;  /* 0x0000000400b87947 */ /* 0x000fec0003800000 */
.L_x_4818:
        /* <DEDUP_REMOVED lines=12> */
.L_x_4825:
        /* <DEDUP_REMOVED lines=21> */
.L_x_4829:
[----:B------:R-:W-:Y:S05]  /*b630*/  BSYNC.RECONVERGENT B1 ;  /* 0x0000000000017941 */ /* 0x000fea0003800200 */
.L_x_4828:
[----:B------:R-:W-:Y:S01]  /*b640*/  IMAD.SHL.U32 R0, R0, 0x100000, RZ ;  /* 0x0010000000007824 */ /* 0x000fe200078e00ff */
[----:B------:R-:W-:-:S04]  /*b650*/  LEA R2, R2, 0x3b800000, 0x17 ;  /* 0x3b80000002027811 */ /* 0x000fc800078eb8ff */
[----:B------:R-:W-:-:S07]  /*b660*/  LOP3.LUT R0, R2, R0, R7, 0xfe, !PT ;  /* 0x0000000002007212 */ /* 0x000fce00078efe07 */
.L_x_4827:
[----:B------:R-:W-:Y:S05]  /*b670*/  BSYNC.RECONVERGENT B0 ;  /* 0x0000000000007941 */ /* 0x000fea0003800200 */
.L_x_4826:
[----:B------:R-:W-:Y:S01]  /*b680*/  F2FP.F16.F32.PACK_AB R0, RZ, R0 ;  /* 0x00000000ff00723e */ /* 0x000fe200000000ff */
[----:B------:R-:W-:Y:S06]  /*b690*/  BRA `(.L_x_4811) ;  /* 0x0000000400187947 */ /* 0x000fec0003800000 */
.L_x_4824:
        /* <DEDUP_REMOVED lines=21> */
.L_x_4833:
[----:B------:R-:W-:Y:S05]  /*b7f0*/  BSYNC.RECONVERGENT B1 ;  /* 0x0000000000017941 */ /* 0x000fea0003800200 */
.L_x_4832:
[----:B------:R-:W-:Y:S02]  /*b800*/  SHF.L.U32 R0, R0, 0x15, RZ ;  /* 0x0000001500007819 */ /* 0x000fe400000006ff */
[----:B------:R-:W-:-:S04]  /*b810*/  LEA R2, R2, 0x37800000, 0x17 ;  /* 0x3780000002027811 */ /* 0x000fc800078eb8ff */
[----:B------:R-:W-:-:S07]  /*b820*/  LOP3.LUT R0, R2, R0, R7, 0xfe, !PT ;  /* 0x0000000002007212 */ /* 0x000fce00078efe07 */
.L_x_4831:
[----:B------:R-:W-:Y:S05]  /*b830*/  BSYNC.RECONVERGENT B0 ;  /* 0x0000000000007941 */ /* 0x000fea0003800200 */
.L_x_4830:
[----:B------:R-:W-:Y:S01]  /*b840*/  F2FP.F16.F32.PACK_AB R0, RZ, R0 ;  /* 0x00000000ff00723e */ /* 0x000fe200000000ff */
[----:B------:R-:W-:Y:S06]  /*b850*/  BRA `(.L_x_4811) ;  /* 0x0000000000a87947 */ /* 0x000fec0003800000 */
.L_x_4823:
        /* <DEDUP_REMOVED lines=14> */
.L_x_4837:
[----:B------:R-:W-:Y:S05]  /*b940*/  BSYNC.RECONVERGENT B0 ;  /* 0x0000000000007941 */ /* 0x000fea0003800200 */
.L_x_4836:
[----:B------:R-:W-:Y:S01]  /*b950*/  F2FP.F16.F32.PACK_AB R0, RZ, R0 ;  /* 0x00000000ff00723e */ /* 0x000fe200000000ff */
[----:B------:R-:W-:Y:S06]  /*b960*/  BRA `(.L_x_4811) ;  /* 0x0000000000647947 */ /* 0x000fec0003800000 */
.L_x_4810:
        /* <DEDUP_REMOVED lines=16> */
.L_x_4838:
[----:B------:R-:W-:Y:S01]  /*ba70*/  PRMT R0, RZ, 0x7610, R0 ;  /* 0x00007610ff007816 */ /* 0x000fe20000000000 */
[----:B------:R-:W-:Y:S06]  /*ba80*/  BRA `(.L_x_4811) ;  /* 0x00000000001c7947 */ /* 0x000fec0003800000 */
.L_x_4835:
[----:B------:R-:W2:Y:S02]  /*ba90*/  LDG.E.64 R2, desc[UR36][R2.64] ;  /* 0x0000002402027981 */ /* 0x000ea4000c1e1b00 */
[----:B--2---:R-:W0:Y:S02]  /*baa0*/  I2F.U64 R0, R2 ;  /* 0x0000000200007312 */ /* 0x004e240000301000 */
[----:B0-----:R-:W-:Y:S01]  /*bab0*/  F2FP.F16.F32.PACK_AB R0, RZ, R0 ;  /* 0x00000000ff00723e */ /* 0x001fe200000000ff */
[----:B------:R-:W-:Y:S06]  /*bac0*/  BRA `(.L_x_4811) ;  /* 0x00000000000c7947 */ /* 0x000fec0003800000 */
.L_x_4834:
[----:B------:R-:W2:Y:S02]  /*bad0*/  LDG.E R2, desc[UR36][R2.64] ;  /* 0x0000002402027981 */ /* 0x000ea4000c1e1900 */
[----:B--2---:R-:W-:-:S04]  /*bae0*/  I2FP.F32.U32 R0, R2 ;  /* 0x0000000200007245 */ /* 0x004fc80000201000 */
[----:B------:R-:W-:-:S07]  /*baf0*/  F2FP.F16.F32.PACK_AB R0, RZ, R0 ;  /* 0x00000000ff00723e */ /* 0x000fce00000000ff */
.L_x_4811:
[----:B------:R-:W-:Y:S01]  /*bb00*/  UPRMT UR4, UR41, 0x9910, URZ ;  /* 0x0000991029047896 */ /* 0x000fe200080000ff */
[----:B-----5:R-:W-:-:S03]  /*bb10*/  HADD2.F32 R0, -RZ, R0.H0_H0 ;  /* 0x20000000ff007230 */ /* 0x020fc60000004100 */
[----:B------:R-:W-:Y:S02]  /*bb20*/  UISETP.GT.AND UP0, UPT, UR4, 0x9, UPT ;  /* 0x000000090400788c */ /* 0x000fe4000bf04270 */
[----:B------:R-:W-:-:S05]  /*bb30*/  FMUL.FTZ R0, R0, R0 ;  /* 0x0000000000007220 */ /* 0x000fca0000410000 */
[----:B------:R-:W-:Y:S02]  /*bb40*/  F2FP.F16.F32.PACK_AB R0, RZ, R0 ;  /* 0x00000000ff00723e */ /* 0x000fe400000000ff */
        /* <DEDUP_REMOVED lines=10> */
[----:B01----:R-:W0:Y:S02]  /*bbf0*/  F2I.FTZ.TRUNC.NTZ R3, R0 ;  /* 0x0000000000037305 */ /* 0x003e24000021f100 */
[----:B0-----:R-:W-:Y:S01]  /*bc00*/  STG.E.U8 desc[UR36][R16.64], R3 ;  /* 0x0000000310007986 */ /* 0x001fe2000c101124 */
[----:B------:R-:W-:Y:S05]  /*bc10*/  EXIT ;  /* 0x000000000000794d */ /* 0x000fea0003800000 */
.L_x_4842:
[----:B01----:R-:W-:-:S06]  /*bc20*/  HADD2.F32 R3, -RZ, R0.H0_H0 ;  /* 0x20000000ff037230 */ /* 0x003fcc0000004100 */
[----:B------:R-:W0:Y:S02]  /*bc30*/  F2I.S64.TRUNC R2, R3 ;  /* 0x0000000300027311 */ /* 0x000e24000020d900 */
[----:B0-----:R-:W-:Y:S01]  /*bc40*/  STG.E.U8 desc[UR36][R16.64], R2 ;  /* 0x0000000210007986 */ /* 0x001fe2000c101124 */
[----:B------:R-:W-:Y:S05]  /*bc50*/  EXIT ;  /* 0x000000000000794d */ /* 0x000fea0003800000 */
.L_x_4841:
[----:B------:R-:W-:-:S09]  /*bc60*/  UISETP.NE.AND UP0, UPT, UR4, 0x2, UPT ;  /* 0x000000020400788c */ /* 0x000fd2000bf05270 */
[----:B------:R-:W-:Y:S05]  /*bc70*/  BRA.U !UP0, `(.L_x_4844) ;  /* 0x0000000108307547 */ /* 0x000fea000b800000 */
[----:B------:R-:W-:-:S09]  /*bc80*/  UISETP.NE.AND UP0, UPT, UR4, 0x3, UPT ;  /* 0x000000030400788c */ /* 0x000fd2000bf05270 */
[----:B------:R-:W-:Y:S05]  /*bc90*/  BRA.U !UP0, `(.L_x_4845) ;  /* 0x0000000108187547 */ /* 0x000fea000b800000 */
[----:B------:R-:W-:-:S09]  /*bca0*/  UISETP.NE.AND UP0, UPT, UR4, 0x4, UPT ;  /* 0x000000040400788c */ /* 0x000fd2000bf05270 */
[----:B------:R-:W-:Y:S05]  /*bcb0*/  BRA.U UP0, `(.L_x_4843) ;  /* 0x0000000900707547 */ /* 0x000fea000b800000 */
[----:B01----:R-:W-:-:S06]  /*bcc0*/  HADD2.F32 R2, -RZ, R0.H0_H0 ;  /* 0x20000000ff027230 */ /* 0x003fcc0000004100 */
[----:B------:R-:W0:Y:S02]  /*bcd0*/  F2I.S64.TRUNC R2, R2 ;  /* 0x0000000200027311 */ /* 0x000e24000020d900 */
[----:B0-----:R-:W-:Y:S01]  /*bce0*/  STG.E.64 desc[UR36][R16.64], R2 ;  /* 0x0000000210007986 */ /* 0x001fe2000c101b24 */
[----:B------:R-:W-:Y:S05]  /*bcf0*/  EXIT ;  /* 0x000000000000794d */ /* 0x000fea0003800000 */
.L_x_4845:
[----:B------:R-:W-:-:S04]  /*bd00*/  HADD2.F32 R0, -RZ, R0.H0_H0 ;  /* 0x20000000ff007230 */ /* 0x000fc80000004100 */
[----:B01----:R-:W0:Y:S02]  /*bd10*/  F2I.FTZ.TRUNC.NTZ R3, R0 ;  /* 0x0000000000037305 */ /* 0x003e24000021f100 */
[----:B0-----:R-:W-:Y:S01]  /*bd20*/  STG.E desc[UR36][R16.64], R3 ;  /* 0x0000000310007986 */ /* 0x001fe2000c101924 */
[----:B------:R-:W-:Y:S05]  /*bd30*/  EXIT ;  /* 0x000000000000794d */ /* 0x000fea0003800000 */
.L_x_4844:
[----:B------:R-:W-:-:S04]  /*bd40*/  HADD2.F32 R0, -RZ, R0.H0_H0 ;  /* 0x20000000ff007230 */ /* 0x000fc80000004100 */
[----:B01----:R-:W0:Y:S02]  /*bd50*/  F2I.FTZ.TRUNC.NTZ R3, R0 ;  /* 0x0000000000037305 */ /* 0x003e24000021f100 */
[----:B0-----:R-:W-:Y:S01]  /*bd60*/  STG.E.U16 desc[UR36][R16.64], R3 ;  /* 0x0000000310007986 */ /* 0x001fe2000c101524 */
[----:B------:R-:W-:Y:S05]  /*bd70*/  EXIT ;  /* 0x000000000000794d */ /* 0x000fea0003800000 */
.L_x_4840:
[----:B------:R-:W-:-:S09]  /*bd80*/  UISETP.GT.AND UP0, UPT, UR4, 0x6, UPT ;  /* 0x000000060400788c */ /* 0x000fd2000bf04270 */
[----:B------:R-:W-:Y:S05]  /*bd90*/  BRA.U UP0, `(.L_x_4846) ;  /* 0x0000000100247547 */ /* 0x000fea000b800000 */
[----:B------:R-:W-:-:S09]  /*bda0*/  UISETP.NE.AND UP0, UPT, UR4, 0x5, UPT ;  /* 0x000000050400788c */ /* 0x000fd2000bf05270 */
[----:B------:R-:W-:Y:S05]  /*bdb0*/  BRA.U !UP0, `(.L_x_4847) ;  /* 0x0000000108147547 */ /* 0x000fea000b800000 */
[----:B------:R-:W-:-:S09]  /*bdc0*/  UISETP.NE.AND UP0, UPT, UR4, 0x6, UPT ;  /* 0x000000060400788c */ /* 0x000fd2000bf05270 */
[----:B------:R-:W-:Y:S05]  /*bdd0*/  BRA.U UP0, `(.L_x_4843) ;  /* 0x0000000900287547 */ /* 0x000fea000b800000 */
[----:B01----:R-:W-:-:S05]  /*bde0*/  HADD2.F32 R3, -RZ, R0.H0_H0 ;  /* 0x20000000ff037230 */ /* 0x003fca0000004100 */
[----:B------:R-:W-:Y:S01]  /*bdf0*/  STG.E desc[UR36][R16.64], R3 ;  /* 0x0000000310007986 */ /* 0x000fe2000c101924 */
[----:B------:R-:W-:Y:S05]  /*be00*/  EXIT ;  /* 0x000000000000794d */ /* 0x000fea0003800000 */
.L_x_4847:
[----:B------:R-:W-:Y:S01]  /*be10*/  STG.E.U16 desc[UR36][R16.64], R0 ;  /* 0x0000000010007986 */ /* 0x000fe2000c101524 */
[----:B------:R-:W-:Y:S05]  /*be20*/  EXIT ;  /* 0x000000000000794d */ /* 0x000fea0003800000 */
.L_x_4846:
[----:B------:R-:W-:-:S09]  /*be30*/  UISETP.NE.AND UP0, UPT, UR4, 0x7, UPT ;  /* 0x000000070400788c */ /* 0x000fd2000bf05270 */
[----:B------:R-:W-:Y:S05]  /*be40*/  BRA.U !UP0, `(.L_x_4848) ;  /* 0x0000000108347547 */ /* 0x000fea000b800000 */
[----:B------:R-:W-:-:S09]  /*be50*/  UISETP.NE.AND UP0, UPT, UR4, 0x8, UPT ;  /* 0x000000080400788c */ /* 0x000fd2000bf05270 */
[----:B------:R-:W-:Y:S05]  /*be60*/  BRA.U !UP0, `(.L_x_4849) ;  /* 0x0000000108187547 */ /* 0x000fea000b800000 */
[----:B------:R-:W-:-:S09]  /*be70*/  UISETP.NE.AND UP0, UPT, UR4, 0x9, UPT ;  /* 0x000000090400788c */ /* 0x000fd2000bf05270 */
[----:B------:R-:W-:Y:S05]  /*be80*/  BRA.U UP0, `(.L_x_4843) ;  /* 0x0000000500fc7547 */ /* 0x000fea000b800000 */
[----:B01----:R-:W-:Y:S02]  /*be90*/  HADD2.F32 R2, -RZ, R0.H0_H0 ;  /* 0x20000000ff027230 */ /* 0x003fe40000004100 */
[----:B------:R-:W-:-:S05]  /*bea0*/  IMAD.MOV.U32 R3, RZ, RZ, RZ ;  /* 0x000000ffff037224 */ /* 0x000fca00078e00ff */
[----:B------:R-:W-:Y:S01]  /*beb0*/  STG.E.64 desc[UR36][R16.64], R2 ;  /* 0x0000000210007986 */ /* 0x000fe2000c101b24 */
[----:B------:R-:W-:Y:S05]  /*bec0*/  EXIT ;  /* 0x000000000000794d */ /* 0x000fea0003800000 */
.L_x_4849:
[----:B------:R-:W-:-:S05]  /*bed0*/  HADD2.F32 R0, -RZ, R0.H0_H0 ;  /* 0x20000000ff007230 */ /* 0x000fca0000004100 */
[----:B------:R-:W-:-:S04]  /*bee0*/  F2FP.F16.F32.PACK_AB R0, RZ, R0 ;  /* 0x00000000ff00723e */ /* 0x000fc800000000ff */
[----:B------:R-:W-:-:S05]  /*bef0*/  PRMT R0, R0, 0x5410, RZ ;  /* 0x0000541000007816 */ /* 0x000fca00000000ff */
[----:B------:R-:W-:Y:S01]  /*bf00*/  STG.E desc[UR36][R16.64], R0 ;  /* 0x0000000010007986 */ /* 0x000fe2000c101924 */
[----:B------:R-:W-:Y:S05]  /*bf10*/  EXIT ;  /* 0x000000000000794d */ /* 0x000fea0003800000 */
.L_x_4848:
[----:B01----:R-:W-:-:S05]  /*bf20*/  HADD2.F32 R2, -RZ, R0.H0_H0 ;  /* 0x20000000ff027230 */ /* 0x003fca0000004100 */
[----:B------:R-:W-:-:S06]  /*bf30*/  FMUL.FTZ R2, R2, 1 ;  /* 0x3f80000002027820 */ /* 0x000fcc0000410000 */
[----:B------:R-:W0:Y:S02]  /*bf40*/  F2F.F64.F32 R2, R2 ;  /* 0x0000000200027310 */ /* 0x000e240000201800 */
[----:B0-----:R-:W-:Y:S01]  /*bf50*/  STG.E.64 desc[UR36][R16.64], R2 ;  /* 0x0000000210007986 */ /* 0x001fe2000c101b24 */
[----:B------:R-:W-:Y:S05]  /*bf60*/  EXIT ;  /* 0x000000000000794d */ /* 0x000fea0003800000 */
.L_x_4839:
        /* <DEDUP_REMOVED lines=10> */
[----:B01----:R-:W-:-:S06]  /*c010*/  HADD2.F32 R3, -RZ, R0.H0_H0 ;  /* 0x20000000ff037230 */ /* 0x003fcc0000004100 */
[----:B------:R-:W0:Y:S02]  /*c020*/  F2I.FTZ.U32.TRUNC.NTZ R3, R3 ;  /* 0x0000000300037305 */ /* 0x000e24000021f000 */
[----:B0-----:R-:W-:Y:S01]  /*c030*/  STG.E.U16 desc[UR36][R16.64], R3 ;  /* 0x0000000310007986 */ /* 0x001fe2000c101524 */
[----:B------:R-:W-:Y:S05]  /*c040*/  EXIT ;  /* 0x000000000000794d */ /* 0x000fea0003800000 */
.L_x_4853:
[----:B01----:R-:W-:Y:S01]  /*c050*/  HADD2.F32 R3, -RZ, R0.H0_H0 ;  /* 0x20000000ff037230 */ /* 0x003fe20000004100 */
        /* <DEDUP_REMOVED lines=16> */
.L_x_4856:
[----:B------:R-:W-:-:S04]  /*c160*/  SHF.R.U32.HI R3, RZ, 0x18, R3 ;  /* 0x00000018ff037819 */ /* 0x000fc80000011603 */
[----:B------:R-:W-:-:S04]  /*c170*/  LOP3.LUT R0, R0, 0x80, R3, 0xf8, !PT ;  /* 0x0000008000007812 */ /* 0x000fc800078ef803 */
[----:B------:R-:W-:-:S07]  /*c180*/  PRMT R8, R0, 0x7610, R8 ;  /* 0x0000761000087816 */ /* 0x000fce0000000008 */
.L_x_4855:
[----:B------:R-:W-:Y:S05]  /*c190*/  BSYNC.RECONVERGENT B0 ;  /* 0x0000000000007941 */ /* 0x000fea0003800200 */
.L_x_4854:
[----:B------:R-:W-:Y:S01]  /*c1a0*/  STG.E.U8 desc[UR36][R16.64], R8 ;  /* 0x0000000810007986 */ /* 0x000fe2000c101124 */
[----:B------:R-:W-:Y:S05]  /*c1b0*/  EXIT ;  /* 0x000000000000794d */ /* 0x000fea0003800000 */
.L_x_4852:
[----:B01----:R-:W-:Y:S01]  /*c1c0*/  HADD2.F32 R3, -RZ, R0.H0_H0 ;  /* 0x20000000ff037230 */ /* 0x003fe20000004100 */
        /* <DEDUP_REMOVED lines=16> */
.L_x_4859:
[----:B------:R-:W-:-:S04]  /*c2d0*/  SHF.R.U32.HI R3, RZ, 0x18, R3 ;  /* 0x00000018ff037819 */ /* 0x000fc80000011603 */
[----:B------:R-:W-:-:S04]  /*c2e0*/  LOP3.LUT R0, R0, 0x80, R3, 0xf8, !PT ;  /* 0x0000008000007812 */ /* 0x000fc800078ef803 */
[----:B------:R-:W-:-:S07]  /*c2f0*/  PRMT R8, R0, 0x7610, R8 ;  /* 0x0000761000087816 */ /* 0x000fce0000000008 */
.L_x_4858:
[----:B------:R-:W-:Y:S05]  /*c300*/  BSYNC.RECONVERGENT B0 ;  /* 0x0000000000007941 */ /* 0x000fea0003800200 */
.L_x_4857:
[----:B------:R-:W-:Y:S01]  /*c310*/  STG.E.U8 desc[UR36][R16.64], R8 ;  /* 0x0000000810007986 */ /* 0x000fe2000c101124 */
[----:B------:R-:W-:Y:S05]  /*c320*/  EXIT ;  /* 0x000000000000794d */ /* 0x000fea0003800000 */
.L_x_4851:
[----:B------:R-:W-:-:S09]  /*c330*/  UISETP.NE.AND UP0, UPT, UR4, 0x1c, UPT ;  /* 0x0000001c0400788c */ /* 0x000fd2000bf05270 */
[----:B------:R-:W-:Y:S05]  /*c340*/  BRA.U !UP0, `(.L_x_4860) ;  /* 0x0000000108607547 */ /* 0x000fea000b800000 */
[----:B------:R-:W-:-:S09]  /*c350*/  UISETP.NE.AND UP0, UPT, UR4, 0x1d, UPT ;  /* 0x0000001d0400788c */ /* 0x000fd2000bf05270 */
[----:B------:R-:W-:Y:S05]  /*c360*/  BRA.U !UP0, `(.L_x_4861) ;  /* 0x0000000108487547 */ /* 0x000fea000b800000 */
[----:B------:R-:W-:-:S09]  /*c370*/  UISETP.NE.AND UP0, UPT, UR4, 0x2c, UPT ;  /* 0x0000002c0400788c */ /* 0x000fd2000bf05270 */
[----:B------:R-:W-:Y:S05]  /*c380*/  BRA.U UP0, `(.L_x_4843) ;  /* 0x0000000100bc7547 */ /* 0x000fea000b800000 */
[----:B01----:R-:W-:-:S05]  /*c390*/  HADD2.F32 R3, -RZ, R0.H0_H0 ;  /* 0x20000000ff037230 */ /* 0x003fca0000004100 */
        /* <DEDUP_REMOVED lines=15> */
.L_x_4861:
[----:B01----:R-:W-:-:S06]  /*c490*/  HADD2.F32 R2, -RZ, R0.H0_H0 ;  /* 0x20000000ff027230 */ /* 0x003fcc0000004100 */
[----:B------:R-:W0:Y:S02]  /*c4a0*/  F2I.U64.TRUNC R2, R2 ;  /* 0x0000000200027311 */ /* 0x000e24000020d800 */
[----:B0-----:R-:W-:Y:S01]  /*c4b0*/  STG.E.64 desc[UR36][R16.64], R2 ;  /* 0x0000000210007986 */ /* 0x001fe2000c101b24 */
[----:B------:R-:W-:Y:S05]  /*c4c0*/  EXIT ;  /* 0x000000000000794d */ /* 0x000fea0003800000 */
.L_x_4860:
[----:B------:R-:W-:-:S04]  /*c4d0*/  HADD2.F32 R0, -RZ, R0.H0_H0 ;  /* 0x20000000ff007230 */ /* 0x000fc80000004100 */
[----:B01----:R-:W0:Y:S02]  /*c4e0*/  F2I.FTZ.U32.TRUNC.NTZ R3, R0 ;  /* 0x0000000000037305 */ /* 0x003e24000021f000 */
[----:B0-----:R-:W-:Y:S01]  /*c4f0*/  STG.E desc[UR36][R16.64], R3 ;  /* 0x0000000310007986 */ /* 0x001fe2000c101924 */
[----:B------:R-:W-:Y:S05]  /*c500*/  EXIT ;  /* 0x000000000000794d */ /* 0x000fea0003800000 */
.L_x_4850:
        /* <DEDUP_REMOVED lines=8> */
[----:B01----:R-:W-:-:S05]  /*c590*/  SEL R3, RZ, 0x1, !P0 ;  /* 0x00000001ff037807 */ /* 0x003fca0004000000 */
[----:B------:R-:W-:Y:S01]  /*c5a0*/  STG.E.U8 desc[UR36][R16.64], R3 ;  /* 0x0000000310007986 */ /* 0x000fe2000c101124 */
[----:B------:R-:W-:Y:S05]  /*c5b0*/  EXIT ;  /* 0x000000000000794d */ /* 0x000fea0003800000 */
.L_x_4863:
[----:B------:R-:W-:Y:S01]  /*c5c0*/  HADD2.F32 R0, -RZ, R0.H0_H0 ;  /* 0x20000000ff007230 */ /* 0x000fe20000004100 */
[----:B------:R-:W-:-:S04]  /*c5d0*/  CS2R R6, SRZ ;  /* 0x0000000000067805 */ /* 0x000fc8000001ff00 */
[----:B------:R-:W-:-:S04]  /*c5e0*/  FMUL.FTZ R0, R0, 1 ;  /* 0x3f80000000007820 */ /* 0x000fc80000410000 */
[----:B------:R-:W2:Y:S02]  /*c5f0*/  F2F.F64.F32 R4, R0 ;  /* 0x0000000000047310 */ /* 0x000ea40000201800 */
[----:B--2---:R-:W-:Y:S01]  /*c600*/  STG.E.128 desc[UR36][R16.64], R4 ;  /* 0x0000000410007986 */ /* 0x004fe2000c101d24 */
[----:B------:R-:W-:Y:S05]  /*c610*/  EXIT ;  /* 0x000000000000794d */ /* 0x000fea0003800000 */
.L_x_4862:
[----:B------:R-:W-:-:S09]  /*c620*/  UISETP.NE.AND UP0, UPT, UR4, 0xf, UPT ;  /* 0x0000000f0400788c */ /* 0x000fd2000bf05270 */
[----:B------:R-:W-:Y:S05]  /*c630*/  BRA.U !UP0, `(.L_x_4864) ;  /* 0x0000000108e87547 */ /* 0x000fea000b800000 */
[----:B------:R-:W-:-:S09]  /*c640*/  UISETP.NE.AND UP0, UPT, UR4, 0x17, UPT ;  /* 0x000000170400788c */ /* 0x000fd2000bf05270 */
[----:B------:R-:W-:Y:S05]  /*c650*/  BRA.U !UP0, `(.L_x_4865) ;  /* 0x0000000108907547 */ /* 0x000fea000b800000 */
[----:B------:R-:W-:-:S09]  /*c660*/  UISETP.NE.AND UP0, UPT, UR4, 0x18, UPT ;  /* 0x000000180400788c */ /* 0x000fd2000bf05270 */
[----:B------:R-:W-:Y:S05]  /*c670*/  BRA.U !UP0, `(.L_x_4866) ;  /* 0x0000000108447547 */ /* 0x000fea000b800000 */
.L_x_4843:
[----:B------:R-:W-:Y:S01]  /*c680*/  MOV R0, 0x0 ;  /* 0x0000000000007802 */ /* 0x000fe20000000f00 */
[----:B------:R-:W2:Y:S01]  /*c690*/  LDCU.64 UR4, c[0x4][0x198] ;  /* 0x01003300ff0477ac */ /* 0x000ea20008000a00 */
[----:B------:R-:W-:Y:S02]  /*c6a0*/  HFMA2 R8, -RZ, RZ, 0, 6.020069122314453125e-06 ;  /* 0x00000065ff087431 */ /* 0x000fe400000001ff */
[----:B------:R-:W-:Y:S01]  /*c6b0*/  IMAD.MOV.U32 R12, RZ, RZ, 0x1 ;  /* 0x00000001ff0c7424 */ /* 0x000fe200078e00ff */
[----:B01----:R0:W1:Y:S01]  /*c6c0*/  LDC.64 R2, c[0x4][R0] ;  /* 0x0100000000027b82 */ /* 0x0030620000000a00 */
[----:B------:R-:W3:Y:S01]  /*c6d0*/  LDCU.64 UR6, c[0x4][0x1a0] ;  /* 0x01003400ff0677ac */ /* 0x000ee20008000a00 */
[----:B------:R-:W-:Y:S01]  /*c6e0*/  MOV R13, RZ ;  /* 0x000000ff000d7202 */ /* 0x000fe20000000f00 */
[----:B------:R-:W4:Y:S01]  /*c6f0*/  LDCU.64 UR8, c[0x4][0xa0] ;  /* 0x01001400ff0877ac */ /* 0x000f220008000a00 */
[----:B--2---:R-:W-:Y:S01]  /*c700*/  MOV R4, UR4 ;  /* 0x0000000400047c02 */ /* 0x004fe20008000f00 */
[----:B------:R-:W-:Y:S01]  /*c710*/  IMAD.U32 R5, RZ, RZ, UR5 ;  /* 0x00000005ff057e24 */ /* 0x000fe2000f8e00ff */
[----:B---3--:R-:W-:Y:S01]  /*c720*/  MOV R6, UR6 ;  /* 0x0000000600067c02 */ /* 0x008fe20008000f00 */
[----:B------:R-:W-:Y:S01]  /*c730*/  IMAD.U32 R7, RZ, RZ, UR7 ;  /* 0x00000007ff077e24 */ /* 0x000fe2000f8e00ff */
[----:B----4-:R-:W-:Y:S01]  /*c740*/  MOV R10, UR8 ;  /* 0x00000008000a7c02 */ /* 0x010fe20008000f00 */
[----:B0-----:R-:W-:-:S07]  /*c750*/  IMAD.U32 R11, RZ, RZ, UR9 ;  /* 0x00000009ff0b7e24 */ /* 0x001fce000f8e00ff */
[----:B------:R-:W-:-:S07]  /*c760*/  LEPC R20, `(.L_x_4867) ;  /* 0x000000001014794e */ /* 0x000fce0000000000 */
[----:B-1----:R-:W-:Y:S05]  /*c770*/  CALL.ABS.NOINC R2 ;  /* 0x0000000002007343 */ /* 0x002fea0003c00000 */
.L_x_4867:
[----:B------:R-:W-:Y:S05]  /*c780*/  EXIT ;  /* 0x000000000000794d */ /* 0x000fea0003800000 */
.L_x_4866:
[----:B------:R-:W-:Y:S01]  /*c790*/  HADD2.F32 R5, -RZ, R0.H0_H0 ;  /* 0x20000000ff057230 */ /* 0x000fe20000004100 */
[----:B------:R-:W-:Y:S01]  /*c7a0*/  BSSY.RECONVERGENT B0, `(.L_x_4868) ;  /* 0x000000c000007945 */ /* 0x000fe20003800200 */
[----:B------:R-:W-:-:S03]  /*c7b0*/  IMAD.MOV.U32 R0, RZ, RZ, 0x7f ;  /* 0x0000007fff007424 */ /* 0x000fc600078e00ff */
[----:B01----:R-:W-:Y:S02]  /*c7c0*/  LOP3.LUT R2, R5, 0x7fffffff, RZ, 0xc0, !PT ;  /* 0x7fffffff05027812 */ /* 0x003fe400078ec0ff */
        /* <DEDUP_REMOVED lines=9> */
.L_x_4869:
[----:B------:R-:W-:Y:S05]  /*c860*/  BSYNC.RECONVERGENT B0 ;  /* 0x0000000000007941 */ /* 0x000fea0003800200 */
.L_x_4868:
[----:B------:R-:W-:-:S05]  /*c870*/  LOP3.LUT R3, R0, 0x80, R3, 0xf8, !PT ;  /* 0x0000008000037812 */ /* 0x000fca00078ef803 */
[----:B------:R-:W-:Y:S01]  /*c880*/  STG.E.U8 desc[UR36][R16.64], R3 ;  /* 0x0000000310007986 */ /* 0x000fe2000c101124 */
[----:B------:R-:W-:Y:S05]  /*c890*/  EXIT ;  /* 0x000000000000794d */ /* 0x000fea0003800000 */
.L_x_4865:
[----:B01----:R-:W-:Y:S01]  /*c8a0*/  HADD2.F32 R3, -RZ, R0.H0_H0 ;  /* 0x20000000ff037230 */ /* 0x003fe20000004100 */
        /* <DEDUP_REMOVED lines=11> */
.L_x_4871:
[----:B------:R-:W-:Y:S01]  /*c960*/  HFMA2 R0, -RZ, RZ, 0, 7.569789886474609375e-06 ;  /* 0x0000007fff007431 */ /* 0x000fe200000001ff */
[----:B------:R-:W-:-:S04]  /*c970*/  ISETP.GT.U32.AND P0, PT, R2, 0x7f800000, PT ;  /* 0x7f8000000200780c */ /* 0x000fc80003f04070 */
[----:B------:R-:W-:-:S09]  /*c980*/  SEL R0, R0, 0x7c, P0 ;  /* 0x0000007c00007807 */ /* 0x000fd20000000000 */
.L_x_4872:
[----:B------:R-:W-:Y:S05]  /*c990*/  BSYNC.RECONVERGENT B0 ;  /* 0x0000000000007941 */ /* 0x000fea0003800200 */
.L_x_4870:
[----:B------:R-:W-:-:S04]  /*c9a0*/  SHF.R.U32.HI R3, RZ, 0x18, R3 ;  /* 0x00000018ff037819 */ /* 0x000fc80000011603 */
[----:B------:R-:W-:-:S05]  /*c9b0*/  LOP3.LUT R3, R0, 0x80, R3, 0xf8, !PT ;  /* 0x0000008000037812 */ /* 0x000fca00078ef803 */
[----:B------:R-:W-:Y:S01]  /*c9c0*/  STG.E.U8 desc[UR36][R16.64], R3 ;  /* 0x0000000310007986 */ /* 0x000fe2000c101124 */
[----:B------:R-:W-:Y:S05]  /*c9d0*/  EXIT ;  /* 0x000000000000794d */ /* 0x000fea0003800000 */
.L_x_4864:
[----:B------:R-:W-:-:S05]  /*c9e0*/  HADD2.F32 R0, -RZ, R0.H0_H0 ;  /* 0x20000000ff007230 */ /* 0x000fca0000004100 */
[----:B------:R-:W-:-:S05]  /*c9f0*/  F2FP.BF16.F32.PACK_AB R0, RZ, R0 ;  /* 0x00000000ff00723e */ /* 0x000fca00000010ff */
[----:B------:R-:W-:Y:S01]  /*ca00*/  STG.E.U16 desc[UR36][R16.64], R0 ;  /* 0x0000000010007986 */ /* 0x000fe2000c101524 */
[----:B------:R-:W-:Y:S05]  /*ca10*/  EXIT ;  /* 0x000000000000794d */ /* 0x000fea0003800000 */
.L_x_4873:
        /* <DEDUP_REMOVED lines=14> */
.L_x_60751:


//--------------------- .text._ZN2at6native27unrolled_elementwise_kernelIZNS0_50_GLOBAL__N__2680c7bb_12_PowKernel_cu_7dd49032_317029pow_tensor_scalar_kernel_implIN3c104HalfES5_EEvRNS_18TensorIteratorBaseET0_EUlS5_E_St5arrayIPcLm2EELi4E23TrivialOffsetCalculatorILi1EjESE_NS0_6memory12LoadWithCastILi1EEENSF_13StoreWithCastILi1EEEEEviT_S8_T2_T3_T4_T5_ --------------------------
	.section	.text._ZN2at6native27unrolled_elementwise_kernelIZNS0_50_GLOBAL__N__2680c7bb_12_PowKernel_cu_7dd49032_317029pow_tensor_scalar_kernel_implIN3c104HalfES5_EEvRNS_18TensorIteratorBaseET0_EUlS5_E_St5arrayIPcLm2EELi4E23TrivialOffsetCalculatorILi1EjESE_NS0_6memory12LoadWithCastILi1EEENSF_13StoreWithCastILi1EEEEEviT_S8_T2_T3_T4_T5_,"ax",@progbits
	.align	128
        .global         _ZN2at6native27unrolled_elementwise_kernelIZNS0_50_GLOBAL__N__2680c7bb_12_PowKernel_cu_7dd49032_317029pow_tensor_scalar_kernel_implIN3c104HalfES5_EEvRNS_18TensorIteratorBaseET0_EUlS5_E_St5arrayIPcLm2EELi4E23TrivialOffsetCalculatorILi1EjESE_NS0_6memory12LoadWithCastILi1EEENSF_13StoreWithCastILi1EEEEEviT_S8_T2_T3_T4_T5_
        .type           _ZN2at6native27unrolled_elementwise_kernelIZNS0_50_GLOBAL__N__2680c7bb_12_PowKernel_cu_7dd49032_317029pow_tensor_scalar_kernel_implIN3c104HalfES5_EEvRNS_18TensorIteratorBaseET0_EUlS5_E_St5arrayIPcLm2EELi4E23TrivialOffsetCalculatorILi1EjESE_NS0_6memory12LoadWithCastILi1EEENSF_13StoreWithCastILi1EEEEEviT_S8_T2_T3_T4_T5_,@function
        .size           _ZN2at6native27unrolled_elementwise_kernelIZNS0_50_GLOBAL__N__2680c7bb_12_PowKernel_cu_7dd49032_317029pow_tensor_scalar_kernel_implIN3c104HalfES5_EEvRNS_18TensorIteratorBaseET0_EUlS5_E_St5arrayIPcLm2EELi4E23TrivialOffsetCalculatorILi1EjESE_NS0_6memory12LoadWithCastILi1EEENSF_13StoreWithCastILi1EEEEEviT_S8_T2_T3_T4_T5_,(.L_x_60752 - _ZN2at6native27unrolled_elementwise_kernelIZNS0_50_GLOBAL__N__2680c7bb_12_PowKernel_cu_7dd49032_317029pow_tensor_scalar_kernel_implIN3c104HalfES5_EEvRNS_18TensorIteratorBaseET0_EUlS5_E_St5arrayIPcLm2EELi4E23TrivialOffsetCalculatorILi1EjESE_NS0_6memory12LoadWithCastILi1EEENSF_13StoreWithCastILi1EEEEEviT_S8_T2_T3_T4_T5_)
        .other          _ZN2at6native27unrolled_elementwise_kernelIZNS0_50_GLOBAL__N__2680c7bb_12_PowKernel_cu_7dd49032_317029pow_tensor_scalar_kernel_implIN3c104HalfES5_EEvRNS_18TensorIteratorBaseET0_EUlS5_E_St5arrayIPcLm2EELi4E23TrivialOffsetCalculatorILi1EjESE_NS0_6memory12LoadWithCastILi1EEENSF_13StoreWithCastILi1EEEEEviT_S8_T2_T3_T4_T5_,@"STO_CUDA_ENTRY STV_DEFAULT"
_ZN2at6native27unrolled_elementwise_kernelIZNS0_50_GLOBAL__N__2680c7bb_12_PowKernel_cu_7dd49032_317029pow_tensor_scalar_kernel_implIN3c104HalfES5_EEvRNS_18TensorIteratorBaseET0_EUlS5_E_St5arrayIPcLm2EELi4E23TrivialOffsetCalculatorILi1EjESE_NS0_6memory12LoadWithCastILi1EEENSF_13StoreWithCastILi1EEEEEviT_S8_T2_T3_T4_T5_:
.text._ZN2at6native27unrolled_elementwise_kernelIZNS0_50_GLOBAL__N__2680c7bb_12_PowKernel_cu_7dd49032_317029pow_tensor_scalar_kernel_implIN3c104HalfES5_EEvRNS_18TensorIteratorBaseET0_EUlS5_E_St5arrayIPcLm2EELi4E23TrivialOffsetCalculatorILi1EjESE_NS0_6memory12LoadWithCastILi1EEENSF_13StoreWithCastILi1EEEEEviT_S8_T2_T3_T4_T5_:
        /* <DEDUP_REMOVED lines=34> */
.L_x_4879:
[----:B------:R-:W2:Y:S02]  /*0220*/  LDG.E.U8 R2, desc[UR36][R2.64] ;  /* 0x0000002402027981 */ /* 0x000ea4000c1e1100 */
[----:B--2---:R-:W-:-:S04]  /*0230*/  I2FP.F32.U32 R0, R2 ;  /* 0x0000000200007245 */ /* 0x004fc80000201000 */
[----:B------:R-:W-:-:S04]  /*0240*/  F2FP.F16.F32.PACK_AB R0, RZ, R0 ;  /* 0x00000000ff00723e */ /* 0x000fc800000000ff */
[----:B------:R-:W-:Y:S01]  /*0250*/  PRMT R24, R0, 0x7610, R24 ;  /* 0x0000761000187816 */ /* 0x000fe20000000018 */
[----:B------:R-:W-:Y:S06]  /*0260*/  BRA `(.L_x_4881) ;  /* 0x0000000c00d47947 */ /* 0x000fec0003800000 */
.L_x_4878:
        /* <DEDUP_REMOVED lines=11> */
.L_x_4883:
[----:B------:R-:W2:Y:S02]  /*0320*/  LDG.E R2, desc[UR36][R2.64] ;  /* 0x0000002402027981 */ /* 0x000ea4000c1e1900 */
[----:B--2---:R-:W-:-:S04]  /*0330*/  I2FP.F32.S32 R0, R2 ;  /* 0x0000000200007245 */ /* 0x004fc80000201400 */
[----:B------:R-:W-:-:S04]  /*0340*/  F2FP.F16.F32.PACK_AB R0, RZ, R0 ;  /* 0x00000000ff00723e */ /* 0x000fc800000000ff */
[----:B------:R-:W-:Y:S01]  /*0350*/  PRMT R24, R0, 0x7610, R24 ;  /* 0x0000761000187816 */ /* 0x000fe20000000018 */
[----:B------:R-:W-:Y:S06]  /*0360*/  BRA `(.L_x_4881) ;  /* 0x0000000c00947947 */ /* 0x000fec0003800000 */
.L_x_4882:
[----:B------:R-:W2:Y:S02]  /*0370*/  LDG.E.U16 R2, desc[UR36][R2.64] ;  /* 0x0000002402027981 */ /* 0x000ea4000c1e1500 */
[----:B--2---:R-:W0:Y:S02]  /*0380*/  I2F.S16 R0, R2 ;  /* 0x0000000200007306 */ /* 0x004e240000101400 */
[----:B0-----:R-:W-:-:S04]  /*0390*/  F2FP.F16.F32.PACK_AB R0, RZ, R0 ;  /* 0x00000000ff00723e */ /* 0x001fc800000000ff */
[----:B------:R-:W-:Y:S01]  /*03a0*/  PRMT R24, R0, 0x7610, R24 ;  /* 0x0000761000187816 */ /* 0x000fe20000000018 */
[----:B------:R-:W-:Y:S06]  /*03b0*/  BRA `(.L_x_4881) ;  /* 0x0000000c00807947 */ /* 0x000fec0003800000 */
.L_x_4877:
        /* <DEDUP_REMOVED lines=9> */
.L_x_4885:
[----:B------:R1:W5:Y:S01]  /*0450*/  LDG.E.U16 R24, desc[UR36][R2.64] ;  /* 0x0000002402187981 */ /* 0x000362000c1e1500 */
[----:B------:R-:W-:Y:S05]  /*0460*/  BRA `(.L_x_4881) ;  /* 0x0000000c00547947 */ /* 0x000fea0003800000 */
.L_x_4884:
        /* <DEDUP_REMOVED lines=9> */
.L_x_4887:
[----:B------:R0:W5:Y:S01]  /*0500*/  LDG.E.U16 R24, desc[UR36][R2.64] ;  /* 0x0000002402187981 */ /* 0x000162000c1e1500 */
[----:B------:R-:W-:Y:S05]  /*0510*/  BRA `(.L_x_4881) ;  /* 0x0000000c00287947 */ /* 0x000fea0003800000 */
.L_x_4886:
        /* <DEDUP_REMOVED lines=13> */
.L_x_4876:
        /* <DEDUP_REMOVED lines=14> */
.L_x_4890:
        /* <DEDUP_REMOVED lines=13> */
.L_x_4889:
        /* <DEDUP_REMOVED lines=27> */
.L_x_4892:
        /* <DEDUP_REMOVED lines=14> */
.L_x_4891:
[----:B------:R-:W2:Y:S02]  /*0a30*/  LDG.E.U16 R0, desc[UR36][R2.64] ;  /* 0x0000002402007981 */ /* 0x000ea4000c1e1500 */
[----:B--2---:R-:W-:-:S05]  /*0a40*/  IMAD.U32 R0, R0, 0x10000, RZ ;  /* 0x0001000000007824 */ /* 0x004fca00078e00ff */
[----:B------:R-:W-:-:S04]  /*0a50*/  F2FP.F16.F32.PACK_AB R0, RZ, R0 ;  /* 0x00000000ff00723e */ /* 0x000fc800000000ff */
[----:B------:R-:W-:Y:S01]  /*0a60*/  PRMT R24, R0, 0x7610, R24 ;  /* 0x0000761000187816 */ /* 0x000fe20000000018 */
[----:B------:R-:W-:Y:S06]  /*0a70*/  BRA `(.L_x_4881) ;  /* 0x0000000400d07947 */ /* 0x000fec0003800000 */
.L_x_4888:
        /* <DEDUP_REMOVED lines=13> */
.L_x_4895:
        /* <DEDUP_REMOVED lines=21> */
.L_x_4899:
[----:B------:R-:W-:Y:S05]  /*0ca0*/  BSYNC.RECONVERGENT B1 ;  /* 0x0000000000017941 */ /* 0x000fea0003800200 */
.L_x_4898:
[----:B------:R-:W-:Y:S01]  /*0cb0*/  IMAD.SHL.U32 R0, R0, 0x100000, RZ ;  /* 0x0010000000007824 */ /* 0x000fe200078e00ff */
[----:B------:R-:W-:-:S04]  /*0cc0*/  LEA R2, R2, 0x3b800000, 0x17 ;  /* 0x3b80000002027811 */ /* 0x000fc800078eb8ff */
[----:B------:R-:W-:-:S07]  /*0cd0*/  LOP3.LUT R0, R2, R0, R7, 0xfe, !PT ;  /* 0x0000000002007212 */ /* 0x000fce00078efe07 */
.L_x_4897:
[----:B------:R-:W-:Y:S05]  /*0ce0*/  BSYNC.RECONVERGENT B0 ;  /* 0x0000000000007941 */ /* 0x000fea0003800200 */
.L_x_4896:
[----:B------:R-:W-:-:S04]  /*0cf0*/  F2FP.F16.F32.PACK_AB R0, RZ, R0 ;  /* 0x00000000ff00723e */ /* 0x000fc800000000ff */
[----:B------:R-:W-:Y:S01]  /*0d00*/  PRMT R24, R0, 0x7610, R24 ;  /* 0x0000761000187816 */ /* 0x000fe20000000018 */
[----:B------:R-:W-:Y:S06]  /*0d10*/  BRA `(.L_x_4881) ;  /* 0x0000000400287947 */ /* 0x000fec0003800000 */
.L_x_4894:
        /* <DEDUP_REMOVED lines=21> */
.L_x_4903:
[----:B------:R-:W-:Y:S05]  /*0e70*/  BSYNC.RECONVERGENT B1 ;  /* 0x0000000000017941 */ /* 0x000fea0003800200 */
.L_x_4902:
[----:B------:R-:W-:Y:S01]  /*0e80*/  IMAD.SHL.U32 R0, R0, 0x200000, RZ ;  /* 0x0020000000007824 */ /* 0x000fe200078e00ff */
[----:B------:R-:W-:-:S04]  /*0e90*/  LEA R2, R2, 0x37800000, 0x17 ;  /* 0x3780000002027811 */ /* 0x000fc800078eb8ff */
[----:B------:R-:W-:-:S07]  /*0ea0*/  LOP3.LUT R0, R2, R0, R7, 0xfe, !PT ;  /* 0x0000000002007212 */ /* 0x000fce00078efe07 */
.L_x_4901:
[----:B------:R-:W-:Y:S05]  /*0eb0*/  BSYNC.RECONVERGENT B0 ;  /* 0x0000000000007941 */ /* 0x000fea0003800200 */
.L_x_4900:
[----:B------:R-:W-:-:S04]  /*0ec0*/  F2FP.F16.F32.PACK_AB R0, RZ, R0 ;  /* 0x00000000ff00723e */ /* 0x000fc800000000ff */
[----:B------:R-:W-:Y:S01]  /*0ed0*/  PRMT R24, R0, 0x7610, R24 ;  /* 0x0000761000187816 */ /* 0x000fe20000000018 */
[----:B------:R-:W-:Y:S06]  /*0ee0*/  BRA `(.L_x_4881) ;  /* 0x0000000000b47947 */ /* 0x000fec0003800000 */
.L_x_4893:
[----:B------:R-:W-:-:S09]  /*0ef0*/  UISETP.NE.AND UP0, UPT, UR4, 0x1c, UPT ;  /* 0x0000001c0400788c */ /* 0x000fd2000bf05270 */
[----:B------:R-:W-:Y:S05]  /*0f00*/  BRA.U !UP0, `(.L_x_4904) ;  /* 0x00000001089c7547 */ /* 0x000fea000b800000 */
[----:B------:R-:W-:-:S09]  /*0f10*/  UISETP.NE.AND UP0, UPT, UR4, 0x1d, UPT ;  /* 0x0000001d0400788c */ /* 0x000fd2000bf05270 */
[----:B------:R-:W-:Y:S05]  /*0f20*/  BRA.U !UP0, `(.L_x_4905) ;  /* 0x0000000108807547 */ /* 0x000fea000b800000 */
[----:B------:R-:W-:-:S09]  /*0f30*/  UISETP.NE.AND UP0, UPT, UR4, 0x2c, UPT ;  /* 0x0000002c0400788c */ /* 0x000fd2000bf05270 */
[----:B------:R-:W-:Y:S05]  /*0f40*/  BRA.U !UP0, `(.L_x_4906) ;  /* 0x0000000108487547 */ /* 0x000fea000b800000 */
.L_x_4880:
        /* <DEDUP_REMOVED lines=16> */
.L_x_4907:
[----:B------:R-:W-:Y:S01]  /*1050*/  PRMT R24, RZ, 0x7610, R24 ;  /* 0x00007610ff187816 */ /* 0x000fe20000000018 */
[----:B------:R-:W-:Y:S06]  /*1060*/  BRA `(.L_x_4881) ;  /* 0x0000000000547947 */ /* 0x000fec0003800000 */
.L_x_4906:
        /* <DEDUP_REMOVED lines=8> */
.L_x_4909:
[----:B------:R-:W-:Y:S05]  /*10f0*/  BSYNC.RECONVERGENT B0 ;  /* 0x0000000000007941 */ /* 0x000fea0003800200 */
.L_x_4908:
[----:B------:R-:W-:-:S04]  /*1100*/  F2FP.F16.F32.PACK_AB R0, RZ, R0 ;  /* 0x00000000ff00723e */ /* 0x000fc800000000ff */
[----:B------:R-:W-:Y:S01]  /*1110*/  PRMT R24, R0, 0x7610, R24 ;  /* 0x0000761000187816 */ /* 0x000fe20000000018 */
[----:B------:R-:W-:Y:S06]  /*1120*/  BRA `(.L_x_4881) ;  /* 0x0000000000247947 */ /* 0x000fec0003800000 */
.L_x_4905:
[----:B------:R-:W2:Y:S02]  /*1130*/  LDG.E.64 R2, desc[UR36][R2.64] ;  /* 0x0000002402027981 */ /* 0x000ea4000c1e1b00 */
[----:B--2---:R-:W0:Y:S02]  /*1140*/  I2F.U64 R0, R2 ;  /* 0x0000000200007312 */ /* 0x004e240000301000 */
[----:B0-----:R-:W-:-:S04]  /*1150*/  F2FP.F16.F32.PACK_AB R0, RZ, R0 ;  /* 0x00000000ff00723e */ /* 0x001fc800000000ff */
[----:B------:R-:W-:Y:S01]  /*1160*/  PRMT R24, R0, 0x7610, R24 ;  /* 0x0000761000187816 */ /* 0x000fe20000000018 */
[----:B------:R-:W-:Y:S06]  /*1170*/  BRA `(.L_x_4881) ;  /* 0x0000000000107947 */ /* 0x000fec0003800000 */
.L_x_4904:
[----:B------:R-:W2:Y:S02]  /*1180*/  LDG.E R2, desc[UR36][R2.64] ;  /* 0x0000002402027981 */ /* 0x000ea4000c1e1900 */
[----:B--2---:R-:W-:-:S04]  /*1190*/  I2FP.F32.U32 R0, R2 ;  /* 0x0000000200007245 */ /* 0x004fc80000201000 */
[----:B------:R-:W-:-:S04]  /*11a0*/  F2FP.F16.F32.PACK_AB R0, RZ, R0 ;  /* 0x00000000ff00723e */ /* 0x000fc800000000ff */
[----:B------:R-:W-:-:S07]  /*11b0*/  PRMT R24, R0, 0x7610, R24 ;  /* 0x0000761000187816 */ /* 0x000fce0000000018 */
.L_x_4881:
[----:B------:R-:W-:-:S07]  /*11c0*/  VIADD R16, R19, 0x80 ;  /* 0x0000008013107836 */ /* 0x000fce0000000000 */
.L_x_4875:
[----:B------:R-:W-:Y:S05]  /*11d0*/  BSYNC.RECONVERGENT B6 ;  /* 0x0000000000067941 */ /* 0x000fea0003800200 */
.L_x_4874:
        /* <DEDUP_REMOVED lines=26> */
.L_x_4915:
[----:B------:R-:W2:Y:S02]  /*1380*/  LDG.E.U8 R2, desc[UR36][R2.64] ;  /* 0x0000002402027981 */ /* 0x000ea4000c1e1100 */
[----:B--2---:R-:W-:-:S04]  /*1390*/  I2FP.F32.U32 R0, R2 ;  /* 0x0000000200007245 */ /* 0x004fc80000201000 */
[----:B------:R-:W-:-:S04]  /*13a0*/  F2FP.F16.F32.PACK_AB R0, RZ, R0 ;  /* 0x00000000ff00723e */ /* 0x000fc800000000ff */
[----:B------:R-:W-:Y:S01]  /*13b0*/  PRMT R23, R0, 0x7610, R23 ;  /* 0x0000761000177816 */ /* 0x000fe20000000017 */
[----:B------:R-:W-:Y:S06]  /*13c0*/  BRA `(.L_x_4917) ;  /* 0x0000000c00d47947 */ /* 0x000fec0003800000 */
.L_x_4914:
        /* <DEDUP_REMOVED lines=11> */
.L_x_4919:
[----:B------:R-:W2:Y:S02]  /*1480*/  LDG.E R2, desc[UR36][R2.64] ;  /* 0x0000002402027981 */ /* 0x000ea4000c1e1900 */
[----:B--2---:R-:W-:-:S04]  /*1490*/  I2FP.F32.S32 R0, R2 ;  /* 0x0000000200007245 */ /* 0x004fc80000201400 */
[----:B------:R-:W-:-:S04]  /*14a0*/  F2FP.F16.F32.PACK_AB R0, RZ, R0 ;  /* 0x00000000ff00723e */ /* 0x000fc800000000ff */
[----:B------:R-:W-:Y:S01]  /*14b0*/  PRMT R23, R0, 0x7610, R23 ;  /* 0x0000761000177816 */ /* 0x000fe20000000017 */
[----:B------:R-:W-:Y:S06]  /*14c0*/  BRA `(.L_x_4917) ;  /* 0x0000000c00947947 */ /* 0x000fec0003800000 */
.L_x_4918:
[----:B------:R-:W2:Y:S02]  /*14d0*/  LDG.E.U16 R2, desc[UR36][R2.64] ;  /* 0x0000002402027981 */ /* 0x000ea4000c1e1500 */
[----:B--2---:R-:W0:Y:S02]  /*14e0*/  I2F.S16 R0, R2 ;  /* 0x0000000200007306 */ /* 0x004e240000101400 */
[----:B0-----:R-:W-:-:S04]  /*14f0*/  F2FP.F16.F32.PACK_AB R0, RZ, R0 ;  /* 0x00000000ff00723e */ /* 0x001fc800000000ff */
[----:B------:R-:W-:Y:S01]  /*1500*/  PRMT R23, R0, 0x7610, R23 ;  /* 0x0000761000177816 */ /* 0x000fe20000000017 */
[----:B------:R-:W-:Y:S06]  /*1510*/  BRA `(.L_x_4917) ;  /* 0x0000000c00807947 */ /* 0x000fec0003800000 */
.L_x_4913:
        /* <DEDUP_REMOVED lines=9> */
.L_x_4921:
[----:B------:R0:W5:Y:S01]  /*15b0*/  LDG.E.U16 R23, desc[UR36][R2.64] ;  /* 0x0000002402177981 */ /* 0x000162000c1e1500 */
[----:B------:R-:W-:Y:S05]  /*15c0*/  BRA `(.L_x_4917) ;  /* 0x0000000c00547947 */ /* 0x000fea0003800000 */
.L_x_4920:
        /* <DEDUP_REMOVED lines=9> */
.L_x_4923:
[----:B------:R1:W5:Y:S01]  /*1660*/  LDG.E.U16 R23, desc[UR36][R2.64] ;  /* 0x0000002402177981 */ /* 0x000362000c1e1500 */
[----:B------:R-:W-:Y:S05]  /*1670*/  BRA `(.L_x_4917) ;  /* 0x0000000c00287947 */ /* 0x000fea0003800000 */
.L_x_4922:
        /* <DEDUP_REMOVED lines=13> */
.L_x_4912:
        /* <DEDUP_REMOVED lines=14> */
.L_x_4926:
        /* <DEDUP_REMOVED lines=13> */
.L_x_4925:
        /* <DEDUP_REMOVED lines=27> */
.L_x_4928:
        /* <DEDUP_REMOVED lines=14> */
.L_x_4927:
[----:B------:R-:W2:Y:S02]  /*1b90*/  LDG.E.U16 R0, desc[UR36][R2.64] ;  /* 0x0000002402007981 */ /* 0x000ea4000c1e1500 */
[----:B--2---:R-:W-:-:S05]  /*1ba0*/  IMAD.U32 R0, R0, 0x10000, RZ ;  /* 0x0001000000007824 */ /* 0x004fca00078e00ff */
[----:B------:R-:W-:-:S04]  /*1bb0*/  F2FP.F16.F32.PACK_AB R0, RZ, R0 ;  /* 0x00000000ff00723e */ /* 0x000fc800000000ff */
[----:B------:R-:W-:Y:S01]  /*1bc0*/  PRMT R23, R0, 0x7610, R23 ;  /* 0x0000761000177816 */ /* 0x000fe20000000017 */
[----:B------:R-:W-:Y:S06]  /*1bd0*/  BRA `(.L_x_4917) ;  /* 0x0000000400d07947 */ /* 0x000fec0003800000 */
.L_x_4924:
        /* <DEDUP_REMOVED lines=13> */
.L_x_4931:
        /* <DEDUP_REMOVED lines=21> */
.L_x_4935:
[----:B------:R-:W-:Y:S05]  /*1e00*/  BSYNC.RECONVERGENT B1 ;  /* 0x0000000000017941 */ /* 0x000fea0003800200 */
.L_x_4934:
[----:B------:R-:W-:Y:S01]  /*1e10*/  IMAD.SHL.U32 R0, R0, 0x100000, RZ ;  /* 0x0010000000007824 */ /* 0x000fe200078e00ff */
[----:B------:R-:W-:-:S04]  /*1e20*/  LEA R2, R2, 0x3b800000, 0x17 ;  /* 0x3b80000002027811 */ /* 0x000fc800078eb8ff */
[----:B------:R-:W-:-:S07]  /*1e30*/  LOP3.LUT R0, R2, R0, R7, 0xfe, !PT ;  /* 0x0000000002007212 */ /* 0x000fce00078efe07 */
.L_x_4933:
[----:B------:R-:W-:Y:S05]  /*1e40*/  BSYNC.RECONVERGENT B0 ;  /* 0x0000000000007941 */ /* 0x000fea0003800200 */
.L_x_4932:
[----:B------:R-:W-:-:S04]  /*1e50*/  F2FP.F16.F32.PACK_AB R0, RZ, R0 ;  /* 0x00000000ff00723e */ /* 0x000fc800000000ff */
[----:B------:R-:W-:Y:S01]  /*1e60*/  PRMT R23, R0, 0x7610, R23 ;  /* 0x0000761000177816 */ /* 0x000fe20000000017 */
[----:B------:R-:W-:Y:S06]  /*1e70*/  BRA `(.L_x_4917) ;  /* 0x0000000400287947 */ /* 0x000fec0003800000 */
.L_x_4930:
        /* <DEDUP_REMOVED lines=21> */
.L_x_4939:
[----:B------:R-:W-:Y:S05]  /*1fd0*/  BSYNC.RECONVERGENT B1 ;  /* 0x0000000000017941 */ /* 0x000fea0003800200 */
.L_x_4938:
[----:B------:R-:W-:Y:S01]  /*1fe0*/  IMAD.SHL.U32 R0, R0, 0x200000, RZ ;  /* 0x0020000000007824 */ /* 0x000fe200078e00ff */
[----:B------:R-:W-:-:S04]  /*1ff0*/  LEA R2, R2, 0x37800000, 0x17 ;  /* 0x3780000002027811 */ /* 0x000fc800078eb8ff */
[----:B------:R-:W-:-:S07]  /*2000*/  LOP3.LUT R0, R2, R0, R7, 0xfe, !PT ;  /* 0x0000000002007212 */ /* 0x000fce00078efe07 */
.L_x_4937:
[----:B------:R-:W-:Y:S05]  /*2010*/  BSYNC.RECONVERGENT B0 ;  /* 0x0000000000007941 */ /* 0x000fea0003800200 */
.L_x_4936:
[----:B------:R-:W-:-:S04]  /*2020*/  F2FP.F16.F32.PACK_AB R0, RZ, R0 ;  /* 0x00000000ff00723e */ /* 0x000fc800000000ff */
[----:B------:R-:W-:Y:S01]  /*2030*/  PRMT R23, R0, 0x7610, R23 ;  /* 0x0000761000177816 */ /* 0x000fe20000000017 */
[----:B------:R-:W-:Y:S06]  /*2040*/  BRA `(.L_x_4917) ;  /* 0x0000000000b47947 */ /* 0x000fec0003800000 */
.L_x_4929:
        /* <DEDUP_REMOVED lines=14> */
.L_x_4943:
[----:B------:R-:W-:Y:S05]  /*2130*/  BSYNC.RECONVERGENT B0 ;  /* 0x0000000000007941 */ /* 0x000fea0003800200 */
.L_x_4942:
[----:B------:R-:W-:-:S04]  /*2140*/  F2FP.F16.F32.PACK_AB R0, RZ, R0 ;  /* 0x00000000ff00723e */ /* 0x000fc800000000ff */
[----:B------:R-:W-:Y:S01]  /*2150*/  PRMT R23, R0, 0x7610, R23 ;  /* 0x0000761000177816 */ /* 0x000fe20000000017 */
[----:B------:R-:W-:Y:S06]  /*2160*/  BRA `(.L_x_4917) ;  /* 0x00000000006c7947 */ /* 0x000fec0003800000 */
.L_x_4916:
        /* <DEDUP_REMOVED lines=16> */
.L_x_4944:
[----:B------:R-:W-:Y:S01]  /*2270*/  PRMT R23, RZ, 0x7610, R23 ;  /* 0x00007610ff177816 */ /* 0x000fe20000000017 */
[----:B------:R-:W-:Y:S06]  /*2280*/  BRA `(.L_x_4917) ;  /* 0x0000000000247947 */ /* 0x000fec0003800000 */
.L_x_4941:
[----:B------:R-:W2:Y:S02]  /*2290*/  LDG.E.64 R2, desc[UR36][R2.64] ;  /* 0x0000002402027981 */ /* 0x000ea4000c1e1b00 */
[----:B--2---:R-:W0:Y:S02]  /*22a0*/  I2F.U64 R0, R2 ;  /* 0x0000000200007312 */ /* 0x004e240000301000 */
[----:B0-----:R-:W-:-:S04]  /*22b0*/  F2FP.F16.F32.PACK_AB R0, RZ, R0 ;  /* 0x00000000ff00723e */ /* 0x001fc800000000ff */
[----:B------:R-:W-:Y:S01]  /*22c0*/  PRMT R23, R0, 0x7610, R23 ;  /* 0x0000761000177816 */ /* 0x000fe20000000017 */
[----:B------:R-:W-:Y:S06]  /*22d0*/  BRA `(.L_x_4917) ;  /* 0x0000000000107947 */ /* 0x000fec0003800000 */
.L_x_4940:
[----:B------:R-:W2:Y:S02]  /*22e0*/  LDG.E R2, desc[UR36][R2.64] ;  /* 0x0000002402027981 */ /* 0x000ea4000c1e1900 */
[----:B--2---:R-:W-:-:S04]  /*22f0*/  I2FP.F32.U32 R0, R2 ;  /* 0x0000000200007245 */ /* 0x004fc80000201000 */
[----:B------:R-:W-:-:S04]  /*2300*/  F2FP.F16.F32.PACK_AB R0, RZ, R0 ;  /* 0x00000000ff00723e */ /* 0x000fc800000000ff */
[----:B------:R-:W-:-:S07]  /*2310*/  PRMT R23, R0, 0x7610, R23 ;  /* 0x0000761000177816 */ /* 0x000fce0000000017 */
.L_x_4917:
[----:B------:R-:W-:-:S07]  /*2320*/  VIADD R16, R16, 0x80 ;  /* 0x0000008010107836 */ /* 0x000fce0000000000 */
.L_x_4911:
[----:B------:R-:W-:Y:S05]  /*2330*/  BSYNC.RECONVERGENT B6 ;  /* 0x0000000000067941 */ /* 0x000fea0003800200 */
.L_x_4910:
        /* <DEDUP_REMOVED lines=26> */
.L_x_4950:
[----:B------:R-:W2:Y:S02]  /*24e0*/  LDG.E.U8 R2, desc[UR36][R2.64] ;  /* 0x0000002402027981 */ /* 0x000ea4000c1e1100 */
[----:B--2---:R-:W-:-:S04]  /*24f0*/  I2FP.F32.U32 R0, R2 ;  /* 0x0000000200007245 */ /* 0x004fc80000201000 */
[----:B------:R-:W-:-:S04]  /*2500*/  F2FP.F16.F32.PACK_AB R0, RZ, R0 ;  /* 0x00000000ff00723e */ /* 0x000fc800000000ff */
[----:B------:R-:W-:Y:S01]  /*2510*/  PRMT R25, R0, 0x7610, R25 ;  /* 0x0000761000197816 */ /* 0x000fe20000000019 */
[----:B------:R-:W-:Y:S06]  /*2520*/  BRA `(.L_x_4952) ;  /* 0x0000000c00d47947 */ /* 0x000fec0003800000 */
.L_x_4949:
        /* <DEDUP_REMOVED lines=11> */
.L_x_4954:
[----:B------:R-:W2:Y:S02]  /*25e0*/  LDG.E R2, desc[UR36][R2.64] ;  /* 0x0000002402027981 */ /* 0x000ea4000c1e1900 */
[----:B--2---:R-:W-:-:S04]  /*25f0*/  I2FP.F32.S32 R0, R2 ;  /* 0x0000000200007245 */ /* 0x004fc80000201400 */
[----:B------:R-:W-:-:S04]  /*2600*/  F2FP.F16.F32.PACK_AB R0, RZ, R0 ;  /* 0x00000000ff00723e */ /* 0x000fc800000000ff */
[----:B------:R-:W-:Y:S01]  /*2610*/  PRMT R25, R0, 0x7610, R25 ;  /* 0x0000761000197816 */ /* 0x000fe20000000019 */
[----:B------:R-:W-:Y:S06]  /*2620*/  BRA `(.L_x_4952) ;  /* 0x0000000c00947947 */ /* 0x000fec0003800000 */
.L_x_4953:
[----:B------:R-:W2:Y:S02]  /*2630*/  LDG.E.U16 R2, desc[UR36][R2.64] ;  /* 0x0000002402027981 */ /* 0x000ea4000c1e1500 */
[----:B--2---:R-:W0:Y:S02]  /*2640*/  I2F.S16 R0, R2 ;  /* 0x0000000200007306 */ /* 0x004e240000101400 */
[----:B0-----:R-:W-:-:S04]  /*2650*/  F2FP.F16.F32.PACK_AB R0, RZ, R0 ;  /* 0x00000000ff00723e */ /* 0x001fc800000000ff */
[----:B------:R-:W-:Y:S01]  /*2660*/  PRMT R25, R0, 0x7610, R25 ;  /* 0x0000761000197816 */ /* 0x000fe20000000019 */
[----:B------:R-:W-:Y:S06]  /*2670*/  BRA `(.L_x_4952) ;  /* 0x0000000c00807947 */ /* 0x000fec0003800000 */
.L_x_4948:
        /* <DEDUP_REMOVED lines=9> */
.L_x_4956:
[----:B------:R0:W5:Y:S01]  /*2710*/  LDG.E.U16 R25, desc[UR36][R2.64] ;  /* 0x0000002402197981 */ /* 0x000162000c1e1500 */
[----:B------:R-:W-:Y:S05]  /*2720*/  BRA `(.L_x_4952) ;  /* 0x0000000c00547947 */ /* 0x000fea0003800000 */
.L_x_4955:
        /* <DEDUP_REMOVED lines=9> */
.L_x_4958:
[----:B------:R1:W5:Y:S01]  /*27c0*/  LDG.E.U16 R25, desc[UR36][R2.64] ;  /* 0x0000002402197981 */ /* 0x000362000c1e1500 */
[----:B------:R-:W-:Y:S05]  /*27d0*/  BRA `(.L_x_4952) ;  /* 0x0000000c00287947 */ /* 0x000fea0003800000 */
.L_x_4957:
        /* <DEDUP_REMOVED lines=13> */
.L_x_4947:
        /* <DEDUP_REMOVED lines=14> */
.L_x_4961:
        /* <DEDUP_REMOVED lines=13> */
.L_x_4960:
        /* <DEDUP_REMOVED lines=27> */
.L_x_4963:
        /* <DEDUP_REMOVED lines=14> */
.L_x_4962:
[----:B------:R-:W2:Y:S02]  /*2cf0*/  LDG.E.U16 R0, desc[UR36][R2.64] ;  /* 0x0000002402007981 */ /* 0x000ea4000c1e1500 */
[----:B--2---:R-:W-:-:S05]  /*2d00*/  IMAD.U32 R0, R0, 0x10000, RZ ;  /* 0x0001000000007824 */ /* 0x004fca00078e00ff */
[----:B------:R-:W-:-:S04]  /*2d10*/  F2FP.F16.F32.PACK_AB R0, RZ, R0 ;  /* 0x00000000ff00723e */ /* 0x000fc800000000ff */
[----:B------:R-:W-:Y:S01]  /*2d20*/  PRMT R25, R0, 0x7610, R25 ;  /* 0x0000761000197816 */ /* 0x000fe20000000019 */
[----:B------:R-:W-:Y:S06]  /*2d30*/  BRA `(.L_x_4952) ;  /* 0x0000000400d07947 */ /* 0x000fec0003800000 */
.L_x_4959:
        /* <DEDUP_REMOVED lines=13> */
.L_x_4966:
        /* <DEDUP_REMOVED lines=21> */
.L_x_4970:
[----:B------:R-:W-:Y:S05]  /*2f60*/  BSYNC.RECONVERGENT B1 ;  /* 0x0000000000017941 */ /* 0x000fea0003800200 */
.L_x_4969:
[----:B------:R-:W-:Y:S01]  /*2f70*/  IMAD.SHL.U32 R0, R0, 0x100000, RZ ;  /* 0x0010000000007824 */ /* 0x000fe200078e00ff */
[----:B------:R-:W-:-:S04]  /*2f80*/  LEA R2, R2, 0x3b800000, 0x17 ;  /* 0x3b80000002027811 */ /* 0x000fc800078eb8ff */
[----:B------:R-:W-:-:S07]  /*2f90*/  LOP3.LUT R0, R2, R0, R7, 0xfe, !PT ;  /* 0x0000000002007212 */ /* 0x000fce00078efe07 */
.L_x_4968:
[----:B------:R-:W-:Y:S05]  /*2fa0*/  BSYNC.RECONVERGENT B0 ;  /* 0x0000000000007941 */ /* 0x000fea0003800200 */
.L_x_4967:
[----:B------:R-:W-:-:S04]  /*2fb0*/  F2FP.F16.F32.PACK_AB R0, RZ, R0 ;  /* 0x00000000ff00723e */ /* 0x000fc800000000ff */
[----:B------:R-:W-:Y:S01]  /*2fc0*/  PRMT R25, R0, 0x7610, R25 ;  /* 0x0000761000197816 */ /* 0x000fe20000000019 */
[----:B------:R-:W-:Y:S06]  /*2fd0*/  BRA `(.L_x_4952) ;  /* 0x0000000400287947 */ /* 0x000fec0003800000 */
.L_x_4965:
        /* <DEDUP_REMOVED lines=21> */
.L_x_4974:
[----:B------:R-:W-:Y:S05]  /*3130*/  BSYNC.RECONVERGENT B1 ;  /* 0x0000000000017941 */ /* 0x000fea0003800200 */
.L_x_4973:
[----:B------:R-:W-:Y:S01]  /*3140*/  IMAD.SHL.U32 R0, R0, 0x200000, RZ ;  /* 0x0020000000007824 */ /* 0x000fe200078e00ff */
[----:B------:R-:W-:-:S04]  /*3150*/  LEA R2, R2, 0x37800000, 0x17 ;  /* 0x3780000002027811 */ /* 0x000fc800078eb8ff */
[----:B------:R-:W-:-:S07]  /*3160*/  LOP3.LUT R0, R2, R0, R7, 0xfe, !PT ;  /* 0x0000000002007212 */ /* 0x000fce00078efe07 */
.L_x_4972:
[----:B------:R-:W-:Y:S05]  /*3170*/  BSYNC.RECONVERGENT B0 ;  /* 0x0000000000007941 */ /* 0x000fea0003800200 */
.L_x_4971:
[----:B------:R-:W-:-:S04]  /*3180*/  F2FP.F16.F32.PACK_AB R0, RZ, R0 ;  /* 0x00000000ff00723e */ /* 0x000fc800000000ff */
[----:B------:R-:W-:Y:S01]  /*3190*/  PRMT R25, R0, 0x7610, R25 ;  /* 0x0000761000197816 */ /* 0x000fe20000000019 */
[----:B------:R-:W-:Y:S06]  /*31a0*/  BRA `(.L_x_4952) ;  /* 0x0000000000b47947 */ /* 0x000fec0003800000 */
.L_x_4964:
        /* <DEDUP_REMOVED lines=14> */
.L_x_4978:
[----:B------:R-:W-:Y:S05]  /*3290*/  BSYNC.RECONVERGENT B0 ;  /* 0x0000000000007941 */ /* 0x000fea0003800200 */
.L_x_4977:
[----:B------:R-:W-:-:S04]  /*32a0*/  F2FP.F16.F32.PACK_AB R0, RZ, R0 ;  /* 0x00000000ff00723e */ /* 0x000fc800000000ff */
[----:B------:R-:W-:Y:S01]  /*32b0*/  PRMT R25, R0, 0x7610, R25 ;  /* 0x0000761000197816 */ /* 0x000fe20000000019 */
[----:B------:R-:W-:Y:S06]  /*32c0*/  BRA `(.L_x_4952) ;  /* 0x00000000006c7947 */ /* 0x000fec0003800000 */
.L_x_4951:
        /* <DEDUP_REMOVED lines=16> */
.L_x_4979:
[----:B------:R-:W-:Y:S01]  /*33d0*/  PRMT R25, RZ, 0x7610, R25 ;  /* 0x00007610ff197816 */ /* 0x000fe20000000019 */
[----:B------:R-:W-:Y:S06]  /*33e0*/  BRA `(.L_x_4952) ;  /* 0x0000000000247947 */ /* 0x000fec0003800000 */
.L_x_4976:
[----:B------:R-:W2:Y:S02]  /*33f0*/  LDG.E.64 R2, desc[UR36][R2.64] ;  /* 0x0000002402027981 */ /* 0x000ea4000c1e1b00 */
[----:B--2---:R-:W0:Y:S02]  /*3400*/  I2F.U64 R0, R2 ;  /* 0x0000000200007312 */ /* 0x004e240000301000 */
[----:B0-----:R-:W-:-:S04]  /*3410*/  F2FP.F16.F32.PACK_AB R0, RZ, R0 ;  /* 0x00000000ff00723e */ /* 0x001fc800000000ff */
[----:B------:R-:W-:Y:S01]  /*3420*/  PRMT R25, R0, 0x7610, R25 ;  /* 0x0000761000197816 */ /* 0x000fe20000000019 */
[----:B------:R-:W-:Y:S06]  /*3430*/  BRA `(.L_x_4952) ;  /* 0x0000000000107947 */ /* 0x000fec0003800000 */
.L_x_4975:
[----:B------:R-:W2:Y:S02]  /*3440*/  LDG.E R2, desc[UR36][R2.64] ;  /* 0x0000002402027981 */ /* 0x000ea4000c1e1900 */
[----:B--2---:R-:W-:-:S04]  /*3450*/  I2FP.F32.U32 R0, R2 ;  /* 0x0000000200007245 */ /* 0x004fc80000201000 */
[----:B------:R-:W-:-:S04]  /*3460*/  F2FP.F16.F32.PACK_AB R0, RZ, R0 ;  /* 0x00000000ff00723e */ /* 0x000fc800000000ff */
[----:B------:R-:W-:-:S07]  /*3470*/  PRMT R25, R0, 0x7610, R25 ;  /* 0x0000761000197816 */ /* 0x000fce0000000019 */
.L_x_4952:
[----:B------:R-:W-:-:S07]  /*3480*/  VIADD R16, R16, 0x80 ;  /* 0x0000008010107836 */ /* 0x000fce0000000000 */
.L_x_4946:
[----:B------:R-:W-:Y:S05]  /*3490*/  BSYNC.RECONVERGENT B6 ;  /* 0x0000000000067941 */ /* 0x000fea0003800200 */
.L_x_4945:
        /* <DEDUP_REMOVED lines=25> */
.L_x_4985:
[----:B------:R-:W2:Y:S02]  /*3630*/  LDG.E.U8 R2, desc[UR36][R2.64] ;  /* 0x0000002402027981 */ /* 0x000ea4000c1e1100 */
[----:B--2---:R-:W-:-:S04]  /*3640*/  I2FP.F32.U32 R0, R2 ;  /* 0x0000000200007245 */ /* 0x004fc80000201000 */
[----:B------:R-:W-:Y:S01]  /*3650*/  F2FP.F16.F32.PACK_AB R0, RZ, R0 ;  /* 0x00000000ff00723e */ /* 0x000fe200000000ff */
[----:B------:R-:W-:Y:S06]  /*3660*/  BRA `(.L_x_4981) ;  /* 0x0000000c009c7947 */ /* 0x000fec0003800000 */
.L_x_4984:
        /* <DEDUP_REMOVED lines=10> */
.L_x_4988:
[----:B------:R-:W2:Y:S02]  /*3710*/  LDG.E R2, desc[UR36][R2.64] ;  /* 0x0000002402027981 */ /* 0x000ea4000c1e1900 */
[----:B--2---:R-:W-:-:S04]  /*3720*/  I2FP.F32.S32 R0, R2 ;  /* 0x0000000200007245 */ /* 0x004fc80000201400 */
[----:B------:R-:W-:Y:S01]  /*3730*/  F2FP.F16.F32.PACK_AB R0, RZ, R0 ;  /* 0x00000000ff00723e */ /* 0x000fe200000000ff */
[----:B------:R-:W-:Y:S06]  /*3740*/  BRA `(.L_x_4981) ;  /* 0x0000000c00647947 */ /* 0x000fec0003800000 */
.L_x_4987:
[----:B------:R-:W2:Y:S02]  /*3750*/  LDG.E.U16 R2, desc[UR36][R2.64] ;  /* 0x0000002402027981 */ /* 0x000ea4000c1e1500 */
[----:B--2---:R-:W0:Y:S02]  /*3760*/  I2F.S16 R0, R2 ;  /* 0x0000000200007306 */ /* 0x004e240000101400 */
[----:B0-----:R-:W-:Y:S01]  /*3770*/  F2FP.F16.F32.PACK_AB R0, RZ, R0 ;  /* 0x00000000ff00723e */ /* 0x001fe200000000ff */
[----:B------:R-:W-:Y:S06]  /*3780*/  BRA `(.L_x_4981) ;  /* 0x0000000c00547947 */ /* 0x000fec0003800000 */
.L_x_4983:
        /* <DEDUP_REMOVED lines=9> */
.L_x_4990:
[----:B------:R2:W5:Y:S01]  /*3820*/  LDG.E.U16 R0, desc[UR36][R2.64] ;  /* 0x0000002402007981 */ /* 0x000562000c1e1500 */
[----:B------:R-:W-:Y:S05]  /*3830*/  BRA `(.L_x_4981) ;  /* 0x0000000c00287947 */ /* 0x000fea0003800000 */
.L_x_4989:
        /* <DEDUP_REMOVED lines=9> */
.L_x_4992:
[----:B------:R3:W5:Y:S01]  /*38d0*/  LDG.E.U16 R0, desc[UR36][R2.64] ;  /* 0x0000002402007981 */ /* 0x000762000c1e1500 */
[----:B------:R-:W-:Y:S05]  /*38e0*/  BRA `(.L_x_4981) ;  /* 0x0000000800fc7947 */ /* 0x000fea0003800000 */
.L_x_4991:
        /* <DEDUP_REMOVED lines=12> */
.L_x_4982:
        /* <DEDUP_REMOVED lines=13> */
.L_x_4995:
        /* <DEDUP_REMOVED lines=12> */
.L_x_4994:
        /* <DEDUP_REMOVED lines=27> */
.L_x_4997:
        /* <DEDUP_REMOVED lines=13> */
.L_x_4996:
[----:B------:R-:W2:Y:S02]  /*3dc0*/  LDG.E.U16 R0, desc[UR36][R2.64] ;  /* 0x0000002402007981 */ /* 0x000ea4000c1e1500 */
[----:B--2---:R-:W-:-:S05]  /*3dd0*/  IMAD.U32 R0, R0, 0x10000, RZ ;  /* 0x0001000000007824 */ /* 0x004fca00078e00ff */
[----:B------:R-:W-:Y:S01]  /*3de0*/  F2FP.F16.F32.PACK_AB R0, RZ, R0 ;  /* 0x00000000ff00723e */ /* 0x000fe200000000ff */
[----:B------:R-:W-:Y:S06]  /*3df0*/  BRA `(.L_x_4981) ;  /* 0x0000000400b87947 */ /* 0x000fec0003800000 */
.L_x_4993:
        /* <DEDUP_REMOVED lines=12> */
.L_x_5000:
        /* <DEDUP_REMOVED lines=21> */
.L_x_5004:
[----:B------:R-:W-:Y:S05]  /*4010*/  BSYNC.RECONVERGENT B1 ;  /* 0x0000000000017941 */ /* 0x000fea0003800200 */
.L_x_5003:
[----:B------:R-:W-:Y:S01]  /*4020*/  IMAD.SHL.U32 R0, R0, 0x100000, RZ ;  /* 0x0010000000007824 */ /* 0x000fe200078e00ff */
[----:B------:R-:W-:-:S04]  /*4030*/  LEA R2, R2, 0x3b800000, 0x17 ;  /* 0x3b80000002027811 */ /* 0x000fc800078eb8ff */
[----:B------:R-:W-:-:S07]  /*4040*/  LOP3.LUT R0, R2, R0, R7, 0xfe, !PT ;  /* 0x0000000002007212 */ /* 0x000fce00078efe07 */
.L_x_5002:
[----:B------:R-:W-:Y:S05]  /*4050*/  BSYNC.RECONVERGENT B0 ;  /* 0x0000000000007941 */ /* 0x000fea0003800200 */
.L_x_5001:
[----:B------:R-:W-:Y:S01]  /*4060*/  F2FP.F16.F32.PACK_AB R0, RZ, R0 ;  /* 0x00000000ff00723e */ /* 0x000fe200000000ff */
[----:B------:R-:W-:Y:S06]  /*4070*/  BRA `(.L_x_4981) ;  /* 0x0000000400187947 */ /* 0x000fec0003800000 */
.L_x_4999:
        /* <DEDUP_REMOVED lines=21> */
.L_x_5008:
[----:B------:R-:W-:Y:S05]  /*41d0*/  BSYNC.RECONVERGENT B1 ;  /* 0x0000000000017941 */ /* 0x000fea0003800200 */
.L_x_5007:
[----:B------:R-:W-:Y:S01]  /*41e0*/  IMAD.SHL.U32 R0, R0, 0x200000, RZ ;  /* 0x0020000000007824 */ /* 0x000fe200078e00ff */
[----:B------:R-:W-:-:S04]  /*41f0*/  LEA R2, R2, 0x37800000, 0x17 ;  /* 0x3780000002027811 */ /* 0x000fc800078eb8ff */
[----:B------:R-:W-:-:S07]  /*4200*/  LOP3.LUT R0, R2, R0, R7, 0xfe, !PT ;  /* 0x0000000002007212 */ /* 0x000fce00078efe07 */
.L_x_5006:
[----:B------:R-:W-:Y:S05]  /*4210*/  BSYNC.RECONVERGENT B0 ;  /* 0x0000000000007941 */ /* 0x000fea0003800200 */
.L_x_5005:
[----:B------:R-:W-:Y:S01]  /*4220*/  F2FP.F16.F32.PACK_AB R0, RZ, R0 ;  /* 0x00000000ff00723e */ /* 0x000fe200000000ff */
[----:B------:R-:W-:Y:S06]  /*4230*/  BRA `(.L_x_4981) ;  /* 0x0000000000a87947 */ /* 0x000fec0003800000 */
.L_x_4998:
        /* <DEDUP_REMOVED lines=14> */
.L_x_5012:
[----:B------:R-:W-:Y:S05]  /*4320*/  BSYNC.RECONVERGENT B0 ;  /* 0x0000000000007941 */ /* 0x000fea0003800200 */
.L_x_5011:
[----:B------:R-:W-:Y:S01]  /*4330*/  F2FP.F16.F32.PACK_AB R0, RZ, R0 ;  /* 0x00000000ff00723e */ /* 0x000fe200000000ff */
[----:B------:R-:W-:Y:S06]  /*4340*/  BRA `(.L_x_4981) ;  /* 0x0000000000647947 */ /* 0x000fec0003800000 */
.L_x_4986:
        /* <DEDUP_REMOVED lines=16> */
.L_x_5013:
[----:B------:R-:W-:Y:S01]  /*4450*/  PRMT R0, RZ, 0x7610, R0 ;  /* 0x00007610ff007816 */ /* 0x000fe20000000000 */
[----:B------:R-:W-:Y:S06]  /*4460*/  BRA `(.L_x_4981) ;  /* 0x00000000001c7947 */ /* 0x000fec0003800000 */
.L_x_5010:
[----:B------:R-:W2:Y:S02]  /*4470*/  LDG.E.64 R2, desc[UR36][R2.64] ;  /* 0x0000002402027981 */ /* 0x000ea4000c1e1b00 */
[----:B--2---:R-:W0:Y:S02]  /*4480*/  I2F.U64 R0, R2 ;  /* 0x0000000200007312 */ /* 0x004e240000301000 */
[----:B0-----:R-:W-:Y:S01]  /*4490*/  F2FP.F16.F32.PACK_AB R0, RZ, R0 ;  /* 0x00000000ff00723e */ /* 0x001fe200000000ff */
[----:B------:R-:W-:Y:S06]  /*44a0*/  BRA `(.L_x_4981) ;  /* 0x00000000000c7947 */ /* 0x000fec0003800000 */
.L_x_5009:
[----:B------:R-:W2:Y:S02]  /*44b0*/  LDG.E R2, desc[UR36][R2.64] ;  /* 0x0000002402027981 */ /* 0x000ea4000c1e1900 */
[----:B--2---:R-:W-:-:S04]  /*44c0*/  I2FP.F32.U32 R0, R2 ;  /* 0x0000000200007245 */ /* 0x004fc80000201000 */
[----:B------:R-:W-:-:S07]  /*44d0*/  F2FP.F16.F32.PACK_AB R0, RZ, R0 ;  /* 0x00000000ff00723e */ /* 0x000fce00000000ff */
.L_x_4981:
[----:B------:R-:W-:Y:S05]  /*44e0*/  BSYNC.RECONVERGENT B6 ;  /* 0x0000000000067941 */ /* 0x000fea0003800200 */
.L_x_4980:
[C---:B0123--:R-:W-:Y:S01]  /*44f0*/  VIADD R2, R19.reuse, 0x100 ;  /* 0x0000010013027836 */ /* 0x04ffe20000000000 */
[CC--:B------:R-:W-:Y:S01]  /*4500*/  ISETP.GE.AND P0, PT, R19.reuse, R17.reuse, PT ;  /* 0x000000111300720c */ /* 0x0c0fe20003f06270 */
[C---:B------:R-:W-:Y:S01]  /*4510*/  VIADD R4, R19.reuse, 0x180 ;  /* 0x0000018013047836 */ /* 0x040fe20000000000 */
[----:B------:R-:W0:Y:S01]  /*4520*/  LDC.U8 R16, c[0x0][0x3ac] ;  /* 0x0000eb00ff107b82 */ /* 0x000e220000000000 */
[----:B------:R-:W-:Y:S01]  /*4530*/  VIADD R22, R19, 0x80 ;  /* 0x0000008013167836 */ /* 0x000fe20000000000 */
[-C--:B------:R-:W-:Y:S01]  /*4540*/  ISETP.GE.AND P2, PT, R2, R17.reuse, PT ;  /* 0x000000110200720c */ /* 0x080fe20003f46270 */
[----:B------:R-:W-:Y:S01]  /*4550*/  BSSY.RECONVERGENT B6, `(.L_x_5014) ;  /* 0x000011c000067945 */ /* 0x000fe20003800200 */
[-C--:B------:R-:W-:Y:S02]  /*4560*/  ISETP.GE.AND P3, PT, R4, R17.reuse, PT ;  /* 0x000000110400720c */ /* 0x080fe40003f66270 */
[----:B------:R-:W-:-:S05]  /*4570*/  ISETP.GE.AND P1, PT, R22, R17, PT ;  /* 0x000000111600720c */ /* 0x000fca0003f26270 */
[----:B-----5:R-:W-:-:S04]  /*4580*/  @!P0 HADD2.F32 R2, -RZ, R24.H0_H0 ;  /* 0x20000018ff028230 */ /* 0x020fc80000004100 */
        /* <DEDUP_REMOVED lines=35> */
.L_x_5019:
[----:B------:R-:W-:Y:S02]  /*47c0*/  HADD2.F32 R5, -RZ, R0.H0_H0 ;  /* 0x20000000ff057230 */ /* 0x000fe40000004100 */
[----:B------:R-:W-:-:S04]  /*47d0*/  IMAD.MOV.U32 R19, RZ, RZ, R22 ;  /* 0x000000ffff137224 */ /* 0x000fc800078e0016 */
[----:B------:R-:W0:Y:S02]  /*47e0*/  F2I.S64.TRUNC R4, R5 ;  /* 0x0000000500047311 */ /* 0x000e24000020d900 */
[----:B0-----:R0:W-:Y:S01]  /*47f0*/  STG.E.U8 desc[UR36][R2.64], R4 ;  /* 0x0000000402007986 */ /* 0x0011e2000c101124 */
[----:B------:R-:W-:Y:S05]  /*4800*/  BRA `(.L_x_5015) ;  /* 0x0000000c00c07947 */ /* 0x000fea0003800000 */
.L_x_5018:
        /* <DEDUP_REMOVED lines=11> */
.L_x_5022:
[----:B------:R-:W-:Y:S02]  /*48c0*/  HADD2.F32 R0, -RZ, R0.H0_H0 ;  /* 0x20000000ff007230 */ /* 0x000fe40000004100 */
[----:B------:R-:W-:Y:S02]  /*48d0*/  IMAD.MOV.U32 R19, RZ, RZ, R22 ;  /* 0x000000ffff137224 */ /* 0x000fe400078e0016 */
[----:B------:R-:W0:Y:S02]  /*48e0*/  F2I.FTZ.TRUNC.NTZ R5, R0 ;  /* 0x0000000000057305 */ /* 0x000e24000021f100 */
[----:B0-----:R0:W-:Y:S01]  /*48f0*/  STG.E desc[UR36][R2.64], R5 ;  /* 0x0000000502007986 */ /* 0x0011e2000c101924 */
[----:B------:R-:W-:Y:S05]  /*4900*/  BRA `(.L_x_5015) ;  /* 0x0000000c00807947 */ /* 0x000fea0003800000 */
.L_x_5021:
[----:B------:R-:W-:Y:S02]  /*4910*/  HADD2.F32 R0, -RZ, R0.H0_H0 ;  /* 0x20000000ff007230 */ /* 0x000fe40000004100 */
[----:B------:R-:W-:Y:S02]  /*4920*/  IMAD.MOV.U32 R19, RZ, RZ, R22 ;  /* 0x000000ffff137224 */ /* 0x000fe400078e0016 */
[----:B------:R-:W0:Y:S02]  /*4930*/  F2I.FTZ.TRUNC.NTZ R5, R0 ;  /* 0x0000000000057305 */ /* 0x000e24000021f100 */
[----:B0-----:R0:W-:Y:S01]  /*4940*/  STG.E.U16 desc[UR36][R2.64], R5 ;  /* 0x0000000502007986 */ /* 0x0011e2000c101524 */
[----:B------:R-:W-:Y:S05]  /*4950*/  BRA `(.L_x_5015) ;  /* 0x0000000c006c7947 */ /* 0x000fea0003800000 */
.L_x_5017:
        /* <DEDUP_REMOVED lines=10> */
.L_x_5024:
[----:B------:R0:W-:Y:S01]  /*4a00*/  STG.E.U16 desc[UR36][R2.64], R0 ;  /* 0x0000000002007986 */ /* 0x0001e2000c101524 */
[----:B------:R-:W-:Y:S01]  /*4a10*/  IMAD.MOV.U32 R19, RZ, RZ, R22 ;  /* 0x000000ffff137224 */ /* 0x000fe200078e0016 */
[----:B------:R-:W-:Y:S06]  /*4a20*/  BRA `(.L_x_5015) ;  /* 0x0000000c00387947 */ /* 0x000fec0003800000 */
.L_x_5023:
        /* <DEDUP_REMOVED lines=11> */
.L_x_5026:
[----:B------:R-:W-:Y:S02]  /*4ae0*/  HADD2.F32 R0, -RZ, R0.H0_H0 ;  /* 0x20000000ff007230 */ /* 0x000fe40000004100 */
[----:B------:R-:W-:-:S03]  /*4af0*/  IMAD.MOV.U32 R19, RZ, RZ, R22 ;  /* 0x000000ffff137224 */ /* 0x000fc600078e0016 */
[----:B------:R-:W-:-:S04]  /*4b00*/  F2FP.F16.F32.PACK_AB R0, RZ, R0 ;  /* 0x00000000ff00723e */ /* 0x000fc800000000ff */
[----:B------:R-:W-:-:S05]  /*4b10*/  PRMT R0, R0, 0x5410, RZ ;  /* 0x0000541000007816 */ /* 0x000fca00000000ff */
[----:B------:R0:W-:Y:S01]  /*4b20*/  STG.E desc[UR36][R2.64], R0 ;  /* 0x0000000002007986 */ /* 0x0001e2000c101924 */
[----:B------:R-:W-:Y:S05]  /*4b30*/  BRA `(.L_x_5015) ;  /* 0x0000000800f47947 */ /* 0x000fea0003800000 */
.L_x_5025:
[----:B------:R-:W-:Y:S02]  /*4b40*/  HADD2.F32 R4, -RZ, R0.H0_H0 ;  /* 0x20000000ff047230 */ /* 0x000fe40000004100 */
[----:B------:R-:W-:-:S03]  /*4b50*/  IMAD.MOV.U32 R19, RZ, RZ, R22 ;  /* 0x000000ffff137224 */ /* 0x000fc600078e0016 */
[----:B------:R-:W-:-:S06]  /*4b60*/  FMUL.FTZ R4, R4, 1 ;  /* 0x3f80000004047820 */ /* 0x000fcc0000410000 */
[----:B------:R-:W0:Y:S02]  /*4b70*/  F2F.F64.F32 R4, R4 ;  /* 0x0000000400047310 */ /* 0x000e240000201800 */
[----:B0-----:R0:W-:Y:S01]  /*4b80*/  STG.E.64 desc[UR36][R2.64], R4 ;  /* 0x0000000402007986 */ /* 0x0011e2000c101b24 */
[----:B------:R-:W-:Y:S05]  /*4b90*/  BRA `(.L_x_5015) ;  /* 0x0000000800dc7947 */ /* 0x000fea0003800000 */
.L_x_5016:
        /* <DEDUP_REMOVED lines=14> */
.L_x_5029:
[----:B------:R-:W-:Y:S01]  /*4c80*/  HADD2.F32 R0, -RZ, R0.H0_H0 ;  /* 0x20000000ff007230 */ /* 0x000fe20000004100 */
[----:B------:R-:W-:Y:S01]  /*4c90*/  CS2R R6, SRZ ;  /* 0x0000000000067805 */ /* 0x000fe2000001ff00 */
[----:B------:R-:W-:-:S03]  /*4ca0*/  IMAD.MOV.U32 R19, RZ, RZ, R22 ;  /* 0x000000ffff137224 */ /* 0x000fc600078e0016 */
[----:B------:R-:W-:-:S04]  /*4cb0*/  FMUL.FTZ R0, R0, 1 ;  /* 0x3f80000000007820 */ /* 0x000fc80000410000 */
[----:B------:R-:W0:Y:S02]  /*4cc0*/  F2F.F64.F32 R4, R0 ;  /* 0x0000000000047310 */ /* 0x000e240000201800 */
[----:B0-----:R4:W-:Y:S01]  /*4cd0*/  STG.E.128 desc[UR36][R2.64], R4 ;  /* 0x0000000402007986 */ /* 0x0019e2000c101d24 */
[----:B------:R-:W-:Y:S05]  /*4ce0*/  BRA `(.L_x_5015) ;  /* 0x0000000800887947 */ /* 0x000fea0003800000 */
.L_x_5028:
        /* <DEDUP_REMOVED lines=19> */
.L_x_5033:
[----:B------:R-:W-:Y:S05]  /*4e20*/  BSYNC.RECONVERGENT B0 ;  /* 0x0000000000007941 */ /* 0x000fea0003800200 */
.L_x_5032:
[----:B------:R-:W-:Y:S01]  /*4e30*/  LOP3.LUT R5, R0, 0x80, R5, 0xf8, !PT ;  /* 0x0000008000057812 */ /* 0x000fe200078ef805 */
[----:B------:R-:W-:-:S04]  /*4e40*/  IMAD.MOV.U32 R19, RZ, RZ, R22 ;  /* 0x000000ffff137224 */ /* 0x000fc800078e0016 */
[----:B------:R3:W-:Y:S01]  /*4e50*/  STG.E.U8 desc[UR36][R2.64], R5 ;  /* 0x0000000502007986 */ /* 0x0007e2000c101124 */
[----:B------:R-:W-:Y:S05]  /*4e60*/  BRA `(.L_x_5015) ;  /* 0x0000000800287947 */ /* 0x000fea0003800000 */
.L_x_5031:
        /* <DEDUP_REMOVED lines=15> */
.L_x_5035:
[----:B------:R-:W-:Y:S05]  /*4f60*/  BSYNC.RECONVERGENT B0 ;  /* 0x0000000000007941 */ /* 0x000fea0003800200 */
.L_x_5034:
[----:B------:R-:W-:Y:S01]  /*4f70*/  LOP3.LUT R5, R0, 0x80, R5, 0xf8, !PT ;  /* 0x0000008000057812 */ /* 0x000fe200078ef805 */
[----:B------:R-:W-:-:S04]  /*4f80*/  IMAD.MOV.U32 R19, RZ, RZ, R22 ;  /* 0x000000ffff137224 */ /* 0x000fc800078e0016 */
[----:B------:R2:W-:Y:S01]  /*4f90*/  STG.E.U8 desc[UR36][R2.64], R5 ;  /* 0x0000000502007986 */ /* 0x0005e2000c101124 */
[----:B------:R-:W-:Y:S05]  /*4fa0*/  BRA `(.L_x_5015) ;  /* 0x0000000400d87947 */ /* 0x000fea0003800000 */
.L_x_5030:
[----:B------:R-:W-:Y:S02]  /*4fb0*/  HADD2.F32 R0, -RZ, R0.H0_H0 ;  /* 0x20000000ff007230 */ /* 0x000fe40000004100 */
[----:B------:R-:W-:-:S03]  /*4fc0*/  IMAD.MOV.U32 R19, RZ, RZ, R22 ;  /* 0x000000ffff137224 */ /* 0x000fc600078e0016 */
[----:B------:R-:W-:-:S05]  /*4fd0*/  F2FP.BF16.F32.PACK_AB R0, RZ, R0 ;  /* 0x00000000ff00723e */ /* 0x000fca00000010ff */
[----:B------:R1:W-:Y:S01]  /*4fe0*/  STG.E.U16 desc[UR36][R2.64], R0 ;  /* 0x0000000002007986 */ /* 0x0003e2000c101524 */
[----:B------:R-:W-:Y:S05]  /*4ff0*/  BRA `(.L_x_5015) ;  /* 0x0000000400c47947 */ /* 0x000fea0003800000 */
.L_x_5027:
        /* <DEDUP_REMOVED lines=13> */
.L_x_5038:
        /* <DEDUP_REMOVED lines=13> */
.L_x_5041:
[----:B------:R-:W-:-:S04]  /*51a0*/  SHF.R.U32.HI R0, RZ, 0x14, R5 ;  /* 0x00000014ff007819 */ /* 0x000fc80000011605 */
[----:B------:R-:W-:-:S04]  /*51b0*/  LOP3.LUT R0, R0, 0x1, RZ, 0xc0, !PT ;  /* 0x0000000100007812 */ /* 0x000fc800078ec0ff */
[----:B------:R-:W-:-:S04]  /*51c0*/  IADD3 R0, PT, PT, R5, 0x487ffff, R0 ;  /* 0x0487ffff05007810 */ /* 0x000fc80007ffe000 */
[----:B------:R-:W-:-:S04]  /*51d0*/  SHF.R.U32.HI R0, RZ, 0x14, R0 ;  /* 0x00000014ff007819 */ /* 0x000fc80000011600 */
[----:B------:R-:W-:-:S07]  /*51e0*/  LOP3.LUT R4, R0, 0xff, RZ, 0xc0, !PT ;  /* 0x000000ff00047812 */ /* 0x000fce00078ec0ff */
.L_x_5042:
[----:B------:R-:W-:-:S04]  /*51f0*/  SHF.R.U32.HI R5, RZ, 0x18, R5 ;  /* 0x00000018ff057819 */ /* 0x000fc80000011605 */
[----:B------:R-:W-:-:S04]  /*5200*/  LOP3.LUT R4, R4, 0x80, R5, 0xf8, !PT ;  /* 0x0000008004047812 */ /* 0x000fc800078ef805 */
[----:B------:R-:W-:-:S07]  /*5210*/  PRMT R0, R4, 0x7610, R0 ;  /* 0x0000761004007816 */ /* 0x000fce0000000000 */
.L_x_5040:
[----:B------:R-:W-:Y:S05]  /*5220*/  BSYNC.RECONVERGENT B0 ;  /* 0x0000000000007941 */ /* 0x000fea0003800200 */
.L_x_5039:
[----:B------:R0:W-:Y:S01]  /*5230*/  STG.E.U8 desc[UR36][R2.64], R0 ;  /* 0x0000000002007986 */ /* 0x0001e2000c101124 */
[----:B------:R-:W-:Y:S01]  /*5240*/  IMAD.MOV.U32 R19, RZ, RZ, R22 ;  /* 0x000000ffff137224 */ /* 0x000fe200078e0016 */
[----:B------:R-:W-:Y:S06]  /*5250*/  BRA `(.L_x_5015) ;  /* 0x00000004002c7947 */ /* 0x000fec0003800000 */
.L_x_5037:
        /* <DEDUP_REMOVED lines=13> */
.L_x_5045:
[----:B------:R-:W-:-:S04]  /*5330*/  SHF.R.U32.HI R0, RZ, 0x15, R5 ;  /* 0x00000015ff007819 */ /* 0x000fc80000011605 */
[----:B------:R-:W-:-:S04]  /*5340*/  LOP3.LUT R0, R0, 0x1, RZ, 0xc0, !PT ;  /* 0x0000000100007812 */ /* 0x000fc800078ec0ff */
[----:B------:R-:W-:-:S04]  /*5350*/  IADD3 R0, PT, PT, R5, 0x88fffff, R0 ;  /* 0x088fffff05007810 */ /* 0x000fc80007ffe000 */
[----:B------:R-:W-:-:S04]  /*5360*/  SHF.R.U32.HI R0, RZ, 0x15, R0 ;  /* 0x00000015ff007819 */ /* 0x000fc80000011600 */
[----:B------:R-:W-:-:S07]  /*5370*/  LOP3.LUT R4, R0, 0xff, RZ, 0xc0, !PT ;  /* 0x000000ff00047812 */ /* 0x000fce00078ec0ff */
.L_x_5046:
[----:B------:R-:W-:-:S04]  /*5380*/  SHF.R.U32.HI R5, RZ, 0x18, R5 ;  /* 0x00000018ff057819 */ /* 0x000fc80000011605 */
[----:B------:R-:W-:-:S04]  /*5390*/  LOP3.LUT R4, R4, 0x80, R5, 0xf8, !PT ;  /* 0x0000008004047812 */ /* 0x000fc800078ef805 */
[----:B------:R-:W-:-:S07]  /*53a0*/  PRMT R0, R4, 0x7610, R0 ;  /* 0x0000761004007816 */ /* 0x000fce0000000000 */
.L_x_5044:
[----:B------:R-:W-:Y:S05]  /*53b0*/  BSYNC.RECONVERGENT B0 ;  /* 0x0000000000007941 */ /* 0x000fea0003800200 */
.L_x_5043:
[----:B------:R0:W-:Y:S01]  /*53c0*/  STG.E.U8 desc[UR36][R2.64], R0 ;  /* 0x0000000002007986 */ /* 0x0001e2000c101124 */
[----:B------:R-:W-:Y:S01]  /*53d0*/  IMAD.MOV.U32 R19, RZ, RZ, R22 ;  /* 0x000000ffff137224 */ /* 0x000fe200078e0016 */
[----:B------:R-:W-:Y:S06]  /*53e0*/  BRA `(.L_x_5015) ;  /* 0x0000000000c87947 */ /* 0x000fec0003800000 */
.L_x_5036:
[----:B------:R-:W-:-:S13]  /*53f0*/  ISETP.NE.AND P0, PT, R4, 0x1c, PT ;  /* 0x0000001c0400780c */ /* 0x000fda0003f05270 */
[----:B------:R-:W-:Y:S05]  /*5400*/  @!P0 BRA `(.L_x_5047) ;  /* 0x0000000000b08947 */ /* 0x000fea0003800000 */
[----:B------:R-:W-:-:S13]  /*5410*/  ISETP.NE.AND P0, PT, R4, 0x1d, PT ;  /* 0x0000001d0400780c */ /* 0x000fda0003f05270 */
[----:B------:R-:W-:Y:S05]  /*5420*/  @!P0 BRA `(.L_x_5048) ;  /* 0x0000000000948947 */ /* 0x000fea0003800000 */
[----:B------:R-:W-:-:S13]  /*5430*/  ISETP.NE.AND P0, PT, R4, 0x2c, PT ;  /* 0x0000002c0400780c */ /* 0x000fda0003f05270 */
[----:B------:R-:W-:Y:S05]  /*5440*/  @!P0 BRA `(.L_x_5049) ;  /* 0x0000000000488947 */ /* 0x000fea0003800000 */
.L_x_5020:
        /* <DEDUP_REMOVED lines=16> */
.L_x_5050:
[----:B------:R-:W-:Y:S01]  /*5550*/  IMAD.MOV.U32 R19, RZ, RZ, R22 ;  /* 0x000000ffff137224 */ /* 0x000fe200078e0016 */
[----:B------:R-:W-:Y:S06]  /*5560*/  BRA `(.L_x_5015) ;  /* 0x0000000000687947 */ /* 0x000fec0003800000 */
.L_x_5049:
        /* <DEDUP_REMOVED lines=17> */
.L_x_5048:
[----:B------:R-:W-:Y:S02]  /*5680*/  HADD2.F32 R4, -RZ, R0.H0_H0 ;  /* 0x20000000ff047230 */ /* 0x000fe40000004100 */
[----:B------:R-:W-:-:S04]  /*5690*/  IMAD.MOV.U32 R19, RZ, RZ, R22 ;  /* 0x000000ffff137224 */ /* 0x000fc800078e0016 */
[----:B------:R-:W0:Y:S02]  /*56a0*/  F2I.U64.TRUNC R4, R4 ;  /* 0x0000000400047311 */ /* 0x000e24000020d800 */
[----:B0-----:R0:W-:Y:S01]  /*56b0*/  STG.E.64 desc[UR36][R2.64], R4 ;  /* 0x0000000402007986 */ /* 0x0011e2000c101b24 */
[----:B------:R-:W-:Y:S05]  /*56c0*/  BRA `(.L_x_5015) ;  /* 0x0000000000107947 */ /* 0x000fea0003800000 */
.L_x_5047:
[----:B------:R-:W-:Y:S02]  /*56d0*/  HADD2.F32 R0, -RZ, R0.H0_H0 ;  /* 0x20000000ff007230 */ /* 0x000fe40000004100 */
[----:B------:R-:W-:Y:S02]  /*56e0*/  IMAD.MOV.U32 R19, RZ, RZ, R22 ;  /* 0x000000ffff137224 */ /* 0x000fe400078e0016 */
[----:B------:R-:W0:Y:S02]  /*56f0*/  F2I.FTZ.U32.TRUNC.NTZ R5, R0 ;  /* 0x0000000000057305 */ /* 0x000e24000021f000 */
[----:B0-----:R0:W-:Y:S03]  /*5700*/  STG.E desc[UR36][R2.64], R5 ;  /* 0x0000000502007986 */ /* 0x0011e6000c101924 */
.L_x_5015:
[----:B------:R-:W-:Y:S05]  /*5710*/  BSYNC.RECONVERGENT B6 ;  /* 0x0000000000067941 */ /* 0x000fea0003800200 */
.L_x_5014:
        /* <DEDUP_REMOVED lines=25> */
.L_x_5056:
[----:B------:R-:W-:-:S06]  /*58b0*/  HADD2.F32 R5, -RZ, R25.H0_H0 ;  /* 0x20000019ff057230 */ /* 0x000fcc0000004100 */
[----:B------:R-:W0:Y:S02]  /*58c0*/  F2I.S64.TRUNC R4, R5 ;  /* 0x0000000500047311 */ /* 0x000e24000020d900 */
[----:B0-----:R0:W-:Y:S01]  /*58d0*/  STG.E.U8 desc[UR36][R2.64], R4 ;  /* 0x0000000402007986 */ /* 0x0011e2000c101124 */
[----:B------:R-:W-:Y:S05]  /*58e0*/  BRA `(.L_x_5058) ;  /* 0x0000000c006c7947 */ /* 0x000fea0003800000 */
.L_x_5055:
        /* <DEDUP_REMOVED lines=10> */
.L_x_5060:
[----:B------:R-:W-:-:S06]  /*5990*/  HADD2.F32 R25, -RZ, R25.H0_H0 ;  /* 0x20000019ff197230 */ /* 0x000fcc0000004100 */
[----:B------:R-:W0:Y:S02]  /*59a0*/  F2I.FTZ.TRUNC.NTZ R25, R25 ;  /* 0x0000001900197305 */ /* 0x000e24000021f100 */
[----:B0-----:R0:W-:Y:S01]  /*59b0*/  STG.E desc[UR36][R2.64], R25 ;  /* 0x0000001902007986 */ /* 0x0011e2000c101924 */
[----:B------:R-:W-:Y:S05]  /*59c0*/  BRA `(.L_x_5058) ;  /* 0x0000000c00347947 */ /* 0x000fea0003800000 */
.L_x_5059:
[----:B------:R-:W-:-:S06]  /*59d0*/  HADD2.F32 R25, -RZ, R25.H0_H0 ;  /* 0x20000019ff197230 */ /* 0x000fcc0000004100 */
[----:B------:R-:W0:Y:S02]  /*59e0*/  F2I.FTZ.TRUNC.NTZ R25, R25 ;  /* 0x0000001900197305 */ /* 0x000e24000021f100 */
[----:B0-----:R0:W-:Y:S01]  /*59f0*/  STG.E.U16 desc[UR36][R2.64], R25 ;  /* 0x0000001902007986 */ /* 0x0011e2000c101524 */
[----:B------:R-:W-:Y:S05]  /*5a00*/  BRA `(.L_x_5058) ;  /* 0x0000000c00247947 */ /* 0x000fea0003800000 */
.L_x_5054:
        /* <DEDUP_REMOVED lines=9> */
.L_x_5062:
[----:B------:R0:W-:Y:S01]  /*5aa0*/  STG.E.U16 desc[UR36][R2.64], R25 ;  /* 0x0000001902007986 */ /* 0x0001e2000c101524 */
[----:B------:R-:W-:Y:S05]  /*5ab0*/  BRA `(.L_x_5058) ;  /* 0x0000000800f87947 */ /* 0x000fea0003800000 */
.L_x_5061:
        /* <DEDUP_REMOVED lines=10> */
.L_x_5064:
[----:B------:R-:W-:-:S05]  /*5b60*/  HADD2.F32 R0, -RZ, R25.H0_H0 ;  /* 0x20000019ff007230 */ /* 0x000fca0000004100 */
[----:B------:R-:W-:-:S04]  /*5b70*/  F2FP.F16.F32.PACK_AB R0, RZ, R0 ;  /* 0x00000000ff00723e */ /* 0x000fc800000000ff */
[----:B------:R-:W-:-:S05]  /*5b80*/  PRMT R0, R0, 0x5410, RZ ;  /* 0x0000541000007816 */ /* 0x000fca00000000ff */
[----:B------:R0:W-:Y:S01]  /*5b90*/  STG.E desc[UR36][R2.64], R0 ;  /* 0x0000000002007986 */ /* 0x0001e2000c101924 */
[----:B------:R-:W-:Y:S05]  /*5ba0*/  BRA `(.L_x_5058) ;  /* 0x0000000800bc7947 */ /* 0x000fea0003800000 */
.L_x_5063:
[----:B------:R-:W-:-:S05]  /*5bb0*/  HADD2.F32 R4, -RZ, R25.H0_H0 ;  /* 0x20000019ff047230 */ /* 0x000fca0000004100 */
[----:B------:R-:W-:-:S06]  /*5bc0*/  FMUL.FTZ R4, R4, 1 ;  /* 0x3f80000004047820 */ /* 0x000fcc0000410000 */
[----:B------:R-:W0:Y:S02]  /*5bd0*/  F2F.F64.F32 R4, R4 ;  /* 0x0000000400047310 */ /* 0x000e240000201800 */
[----:B0-----:R0:W-:Y:S01]  /*5be0*/  STG.E.64 desc[UR36][R2.64], R4 ;  /* 0x0000000402007986 */ /* 0x0011e2000c101b24 */
[----:B------:R-:W-:Y:S05]  /*5bf0*/  BRA `(.L_x_5058) ;  /* 0x0000000800a87947 */ /* 0x000fea0003800000 */
.L_x_5053:
        /* <DEDUP_REMOVED lines=14> */
.L_x_5068:
        /* <DEDUP_REMOVED lines=18> */
.L_x_5071:
[----:B------:R-:W-:-:S04]  /*5e00*/  SHF.R.U32.HI R5, RZ, 0x18, R5 ;  /* 0x00000018ff057819 */ /* 0x000fc80000011605 */
[----:B------:R-:W-:-:S07]  /*5e10*/  LOP3.LUT R0, R0, 0x80, R5, 0xf8, !PT ;  /* 0x0000008000007812 */ /* 0x000fce00078ef805 */
.L_x_5070:
[----:B------:R-:W-:Y:S05]  /*5e20*/  BSYNC.RECONVERGENT B0 ;  /* 0x0000000000007941 */ /* 0x000fea0003800200 */
.L_x_5069:
[----:B------:R0:W-:Y:S01]  /*5e30*/  STG.E.U8 desc[UR36][R2.64], R0 ;  /* 0x0000000002007986 */ /* 0x0001e2000c101124 */
[----:B------:R-:W-:Y:S05]  /*5e40*/  BRA `(.L_x_5058) ;  /* 0x0000000800147947 */ /* 0x000fea0003800000 */
.L_x_5067:
        /* <DEDUP_REMOVED lines=18> */
.L_x_5074:
[----:B------:R-:W-:-:S04]  /*5f70*/  SHF.R.U32.HI R5, RZ, 0x18, R5 ;  /* 0x00000018ff057819 */ /* 0x000fc80000011605 */
[----:B------:R-:W-:-:S07]  /*5f80*/  LOP3.LUT R0, R0, 0x80, R5, 0xf8, !PT ;  /* 0x0000008000007812 */ /* 0x000fce00078ef805 */
.L_x_5073:
[----:B------:R-:W-:Y:S05]  /*5f90*/  BSYNC.RECONVERGENT B0 ;  /* 0x0000000000007941 */ /* 0x000fea0003800200 */
.L_x_5072:
[----:B------:R0:W-:Y:S01]  /*5fa0*/  STG.E.U8 desc[UR36][R2.64], R0 ;  /* 0x0000000002007986 */ /* 0x0001e2000c101124 */
[----:B------:R-:W-:Y:S05]  /*5fb0*/  BRA `(.L_x_5058) ;  /* 0x0000000400b87947 */ /* 0x000fea0003800000 */
.L_x_5066:
        /* <DEDUP_REMOVED lines=22> */
.L_x_5076:
[----:B------:R-:W-:-:S06]  /*6120*/  HADD2.F32 R4, -RZ, R25.H0_H0 ;  /* 0x20000019ff047230 */ /* 0x000fcc0000004100 */
[----:B------:R-:W0:Y:S02]  /*6130*/  F2I.U64.TRUNC R4, R4 ;  /* 0x0000000400047311 */ /* 0x000e24000020d800 */
[----:B0-----:R0:W-:Y:S01]  /*6140*/  STG.E.64 desc[UR36][R2.64], R4 ;  /* 0x0000000402007986 */ /* 0x0011e2000c101b24 */
[----:B------:R-:W-:Y:S05]  /*6150*/  BRA `(.L_x_5058) ;  /* 0x0000000400507947 */ /* 0x000fea0003800000 */
.L_x_5075:
[----:B------:R-:W-:-:S06]  /*6160*/  HADD2.F32 R25, -RZ, R25.H0_H0 ;  /* 0x20000019ff197230 */ /* 0x000fcc0000004100 */
[----:B------:R-:W0:Y:S02]  /*6170*/  F2I.FTZ.U32.TRUNC.NTZ R25, R25 ;  /* 0x0000001900197305 */ /* 0x000e24000021f000 */
[----:B0-----:R0:W-:Y:S01]  /*6180*/  STG.E desc[UR36][R2.64], R25 ;  /* 0x0000001902007986 */ /* 0x0011e2000c101924 */
[----:B------:R-:W-:Y:S05]  /*6190*/  BRA `(.L_x_5058) ;  /* 0x0000000400407947 */ /* 0x000fea0003800000 */
.L_x_5065:
        /* <DEDUP_REMOVED lines=11> */
.L_x_5078:
[----:B------:R-:W-:Y:S01]  /*6250*/  HADD2.F32 R25, -RZ, R25.H0_H0 ;  /* 0x20000019ff197230 */ /* 0x000fe20000004100 */
[----:B------:R-:W-:-:S04]  /*6260*/  CS2R R6, SRZ ;  /* 0x0000000000067805 */ /* 0x000fc8000001ff00 */
[----:B------:R-:W-:-:S06]  /*6270*/  FMUL.FTZ R4, R25, 1 ;  /* 0x3f80000019047820 */ /* 0x000fcc0000410000 */
[----:B------:R-:W0:Y:S02]  /*6280*/  F2F.F64.F32 R4, R4 ;  /* 0x0000000400047310 */ /* 0x000e240000201800 */
[----:B0-----:R0:W-:Y:S01]  /*6290*/  STG.E.128 desc[UR36][R2.64], R4 ;  /* 0x0000000402007986 */ /* 0x0011e2000c101d24 */
[----:B------:R-:W-:Y:S05]  /*62a0*/  BRA `(.L_x_5058) ;  /* 0x0000000000fc7947 */ /* 0x000fea0003800000 */
.L_x_5077:
[----:B------:R-:W-:-:S13]  /*62b0*/  ISETP.NE.AND P0, PT, R0, 0xf, PT ;  /* 0x0000000f0000780c */ /* 0x000fda0003f05270 */
[----:B------:R-:W-:Y:S05]  /*62c0*/  @!P0 BRA `(.L_x_5079) ;  /* 0x0000000000e88947 */ /* 0x000fea0003800000 */
[----:B------:R-:W-:-:S13]  /*62d0*/  ISETP.NE.AND P0, PT, R0, 0x17, PT ;  /* 0x000000170000780c */ /* 0x000fda0003f05270 */
[----:B------:R-:W-:Y:S05]  /*62e0*/  @!P0 BRA `(.L_x_5080) ;  /* 0x0000000000908947 */ /* 0x000fea0003800000 */
[----:B------:R-:W-:-:S13]  /*62f0*/  ISETP.NE.AND P0, PT, R0, 0x18, PT ;  /* 0x000000180000780c */ /* 0x000fda0003f05270 */
[----:B------:R-:W-:Y:S05]  /*6300*/  @!P0 BRA `(.L_x_5081) ;  /* 0x0000000000448947 */ /* 0x000fea0003800000 */
.L_x_5057:
        /* <DEDUP_REMOVED lines=16> */
.L_x_5082:
[----:B------:R-:W-:Y:S05]  /*6410*/  BRA `(.L_x_5058) ;  /* 0x0000000000a07947 */ /* 0x000fea0003800000 */
.L_x_5081:
        /* <DEDUP_REMOVED lines=13> */
.L_x_5084:
[----:B------:R-:W-:Y:S05]  /*64f0*/  BSYNC.RECONVERGENT B0 ;  /* 0x0000000000007941 */ /* 0x000fea0003800200 */
.L_x_5083:
[----:B------:R-:W-:-:S05]  /*6500*/  LOP3.LUT R5, R0, 0x80, R5, 0xf8, !PT ;  /* 0x0000008000057812 */ /* 0x000fca00078ef805 */
[----:B------:R3:W-:Y:S01]  /*6510*/  STG.E.U8 desc[UR36][R2.64], R5 ;  /* 0x0000000502007986 */ /* 0x0007e2000c101124 */
[----:B------:R-:W-:Y:S05]  /*6520*/  BRA `(.L_x_5058) ;  /* 0x00000000005c7947 */ /* 0x000fea0003800000 */
.L_x_5080:
        /* <DEDUP_REMOVED lines=12> */
.L_x_5086:
[----:B------:R-:W-:Y:S01]  /*65f0*/  IMAD.MOV.U32 R0, RZ, RZ, 0x7f ;  /* 0x0000007fff007424 */ /* 0x000fe200078e00ff */
[----:B------:R-:W-:-:S04]  /*6600*/  ISETP.GT.U32.AND P0, PT, R4, 0x7f800000, PT ;  /* 0x7f8000000400780c */ /* 0x000fc80003f04070 */
[----:B------:R-:W-:-:S09]  /*6610*/  SEL R0, R0, 0x7c, P0 ;  /* 0x0000007c00007807 */ /* 0x000fd20000000000 */
.L_x_5087:
[----:B------:R-:W-:Y:S05]  /*6620*/  BSYNC.RECONVERGENT B0 ;  /* 0x0000000000007941 */ /* 0x000fea0003800200 */
.L_x_5085:
[----:B------:R-:W-:-:S04]  /*6630*/  SHF.R.U32.HI R5, RZ, 0x18, R5 ;  /* 0x00000018ff057819 */ /* 0x000fc80000011605 */
[----:B------:R-:W-:-:S05]  /*6640*/  LOP3.LUT R5, R0, 0x80, R5, 0xf8, !PT ;  /* 0x0000008000057812 */ /* 0x000fca00078ef805 */
[----:B------:R2:W-:Y:S01]  /*6650*/  STG.E.U8 desc[UR36][R2.64], R5 ;  /* 0x0000000502007986 */ /* 0x0005e2000c101124 */
[----:B------:R-:W-:Y:S05]  /*6660*/  BRA `(.L_x_5058) ;  /* 0x00000000000c7947 */ /* 0x000fea0003800000 */
.L_x_5079:
[----:B------:R-:W-:-:S05]  /*6670*/  HADD2.F32 R0, -RZ, R25.H0_H0 ;  /* 0x20000019ff007230 */ /* 0x000fca0000004100 */
[----:B------:R-:W-:-:S05]  /*6680*/  F2FP.BF16.F32.PACK_AB R0, RZ, R0 ;  /* 0x00000000ff00723e */ /* 0x000fca00000010ff */
[----:B------:R4:W-:Y:S02]  /*6690*/  STG.E.U16 desc[UR36][R2.64], R0 ;  /* 0x0000000002007986 */ /* 0x0009e4000c101524 */
.L_x_5058:
        /* <DEDUP_REMOVED lines=25> */
.L_x_5091:
[----:B------:R-:W-:-:S06]  /*6830*/  HADD2.F32 R5, -RZ, R24.H0_H0 ;  /* 0x20000018ff057230 */ /* 0x000fcc0000004100 */
[----:B------:R-:W0:Y:S02]  /*6840*/  F2I.S64.TRUNC R4, R5 ;  /* 0x0000000500047311 */ /* 0x000e24000020d900 */
[----:B0-----:R4:W-:Y:S01]  /*6850*/  STG.E.U8 desc[UR36][R2.64], R4 ;  /* 0x0000000402007986 */ /* 0x0019e2000c101124 */
[----:B------:R-:W-:Y:S05]  /*6860*/  BRA `(.L_x_5093) ;  /* 0x0000000c006c7947 */ /* 0x000fea0003800000 */
.L_x_5090:
        /* <DEDUP_REMOVED lines=10> */
.L_x_5095:
[----:B------:R-:W-:-:S04]  /*6910*/  HADD2.F32 R24, -RZ, R24.H0_H0 ;  /* 0x20000018ff187230 */ /* 0x000fc80000004100 */
[----:B------:R-:W0:Y:S02]  /*6920*/  F2I.FTZ.TRUNC.NTZ R5, R24 ;  /* 0x0000001800057305 */ /* 0x000e24000021f100 */
[----:B0-----:R2:W-:Y:S01]  /*6930*/  STG.E desc[UR36][R2.64], R5 ;  /* 0x0000000502007986 */ /* 0x0015e2000c101924 */
[----:B------:R-:W-:Y:S05]  /*6940*/  BRA `(.L_x_5093) ;  /* 0x0000000c00347947 */ /* 0x000fea0003800000 */
.L_x_5094:
[----:B------:R-:W-:-:S04]  /*6950*/  HADD2.F32 R24, -RZ, R24.H0_H0 ;  /* 0x20000018ff187230 */ /* 0x000fc80000004100 */
[----:B------:R-:W0:Y:S02]  /*6960*/  F2I.FTZ.TRUNC.NTZ R5, R24 ;  /* 0x0000001800057305 */ /* 0x000e24000021f100 */
[----:B0-----:R0:W-:Y:S01]  /*6970*/  STG.E.U16 desc[UR36][R2.64], R5 ;  /* 0x0000000502007986 */ /* 0x0011e2000c101524 */
[----:B------:R-:W-:Y:S05]  /*6980*/  BRA `(.L_x_5093) ;  /* 0x0000000c00247947 */ /* 0x000fea0003800000 */
.L_x_5089:
        /* <DEDUP_REMOVED lines=9> */
.L_x_5097:
[----:B------:R0:W-:Y:S01]  /*6a20*/  STG.E.U16 desc[UR36][R2.64], R24 ;  /* 0x0000001802007986 */ /* 0x0001e2000c101524 */
[----:B------:R-:W-:Y:S05]  /*6a30*/  BRA `(.L_x_5093) ;  /* 0x0000000800f87947 */ /* 0x000fea0003800000 */
.L_x_5096:
        /* <DEDUP_REMOVED lines=10> */
.L_x_5099:
[----:B------:R-:W-:-:S05]  /*6ae0*/  HADD2.F32 R0, -RZ, R24.H0_H0 ;  /* 0x20000018ff007230 */ /* 0x000fca0000004100 */
[----:B------:R-:W-:-:S04]  /*6af0*/  F2FP.F16.F32.PACK_AB R0, RZ, R0 ;  /* 0x00000000ff00723e */ /* 0x000fc800000000ff */
[----:B------:R-:W-:-:S05]  /*6b00*/  PRMT R0, R0, 0x5410, RZ ;  /* 0x0000541000007816 */ /* 0x000fca00000000ff */
[----:B------:R0:W-:Y:S01]  /*6b10*/  STG.E desc[UR36][R2.64], R0 ;  /* 0x0000000002007986 */ /* 0x0001e2000c101924 */
[----:B------:R-:W-:Y:S05]  /*6b20*/  BRA `(.L_x_5093) ;  /* 0x0000000800bc7947 */ /* 0x000fea0003800000 */
.L_x_5098:
[----:B------:R-:W-:-:S05]  /*6b30*/  HADD2.F32 R4, -RZ, R24.H0_H0 ;  /* 0x20000018ff047230 */ /* 0x000fca0000004100 */
[----:B------:R-:W-:-:S06]  /*6b40*/  FMUL.FTZ R4, R4, 1 ;  /* 0x3f80000004047820 */ /* 0x000fcc0000410000 */
[----:B------:R-:W0:Y:S02]  /*6b50*/  F2F.F64.F32 R4, R4 ;  /* 0x0000000400047310 */ /* 0x000e240000201800 */
[----:B0-----:R0:W-:Y:S01]  /*6b60*/  STG.E.64 desc[UR36][R2.64], R4 ;  /* 0x0000000402007986 */ /* 0x0011e2000c101b24 */
[----:B------:R-:W-:Y:S05]  /*6b70*/  BRA `(.L_x_5093) ;  /* 0x0000000800a87947 */ /* 0x000fea0003800000 */
.L_x_5088:
        /* <DEDUP_REMOVED lines=14> */
.L_x_5103:
        /* <DEDUP_REMOVED lines=18> */
.L_x_5106:
[----:B------:R-:W-:-:S04]  /*6d80*/  SHF.R.U32.HI R5, RZ, 0x18, R5 ;  /* 0x00000018ff057819 */ /* 0x000fc80000011605 */
[----:B------:R-:W-:-:S07]  /*6d90*/  LOP3.LUT R0, R0, 0x80, R5, 0xf8, !PT ;  /* 0x0000008000007812 */ /* 0x000fce00078ef805 */
.L_x_5105:
[----:B------:R-:W-:Y:S05]  /*6da0*/  BSYNC.RECONVERGENT B0 ;  /* 0x0000000000007941 */ /* 0x000fea0003800200 */
.L_x_5104:
[----:B------:R0:W-:Y:S01]  /*6db0*/  STG.E.U8 desc[UR36][R2.64], R0 ;  /* 0x0000000002007986 */ /* 0x0001e2000c101124 */
[----:B------:R-:W-:Y:S05]  /*6dc0*/  BRA `(.L_x_5093) ;  /* 0x0000000800147947 */ /* 0x000fea0003800000 */
.L_x_5102:
        /* <DEDUP_REMOVED lines=18> */
.L_x_5109:
[----:B------:R-:W-:-:S04]  /*6ef0*/  SHF.R.U32.HI R5, RZ, 0x18, R5 ;  /* 0x00000018ff057819 */ /* 0x000fc80000011605 */
[----:B------:R-:W-:-:S07]  /*6f00*/  LOP3.LUT R0, R0, 0x80, R5, 0xf8, !PT ;  /* 0x0000008000007812 */ /* 0x000fce00078ef805 */
.L_x_5108:
[----:B------:R-:W-:Y:S05]  /*6f10*/  BSYNC.RECONVERGENT B0 ;  /* 0x0000000000007941 */ /* 0x000fea0003800200 */
.L_x_5107:
[----:B------:R0:W-:Y:S01]  /*6f20*/  STG.E.U8 desc[UR36][R2.64], R0 ;  /* 0x0000000002007986 */ /* 0x0001e2000c101124 */
[----:B------:R-:W-:Y:S05]  /*6f30*/  BRA `(.L_x_5093) ;  /* 0x0000000400b87947 */ /* 0x000fea0003800000 */
.L_x_5101:
        /* <DEDUP_REMOVED lines=22> */
.L_x_5111:
[----:B------:R-:W-:-:S06]  /*70a0*/  HADD2.F32 R4, -RZ, R24.H0_H0 ;  /* 0x20000018ff047230 */ /* 0x000fcc0000004100 */
[----:B------:R-:W0:Y:S02]  /*70b0*/  F2I.U64.TRUNC R4, R4 ;  /* 0x0000000400047311 */ /* 0x000e24000020d800 */
[----:B0-----:R0:W-:Y:S01]  /*70c0*/  STG.E.64 desc[UR36][R2.64], R4 ;  /* 0x0000000402007986 */ /* 0x0011e2000c101b24 */
[----:B------:R-:W-:Y:S05]  /*70d0*/  BRA `(.L_x_5093) ;  /* 0x0000000400507947 */ /* 0x000fea0003800000 */
.L_x_5110:
[----:B------:R-:W-:-:S04]  /*70e0*/  HADD2.F32 R24, -RZ, R24.H0_H0 ;  /* 0x20000018ff187230 */ /* 0x000fc80000004100 */
[----:B------:R-:W0:Y:S02]  /*70f0*/  F2I.FTZ.U32.TRUNC.NTZ R5, R24 ;  /* 0x0000001800057305 */ /* 0x000e24000021f000 */
[----:B0-----:R0:W-:Y:S01]  /*7100*/  STG.E desc[UR36][R2.64], R5 ;  /* 0x0000000502007986 */ /* 0x0011e2000c101924 */
[----:B------:R-:W-:Y:S05]  /*7110*/  BRA `(.L_x_5093) ;  /* 0x0000000400407947 */ /* 0x000fea0003800000 */
.L_x_5100:
        /* <DEDUP_REMOVED lines=11> */
.L_x_5113:
[----:B------:R-:W-:Y:S01]  /*71d0*/  HADD2.F32 R24, -RZ, R24.H0_H0 ;  /* 0x20000018ff187230 */ /* 0x000fe20000004100 */
[----:B------:R-:W-:-:S04]  /*71e0*/  CS2R R6, SRZ ;  /* 0x0000000000067805 */ /* 0x000fc8000001ff00 */
[----:B------:R-:W-:-:S06]  /*71f0*/  FMUL.FTZ R4, R24, 1 ;  /* 0x3f80000018047820 */ /* 0x000fcc0000410000 */
[----:B------:R-:W0:Y:S02]  /*7200*/  F2F.F64.F32 R4, R4 ;  /* 0x0000000400047310 */ /* 0x000e240000201800 */
[----:B0-----:R0:W-:Y:S01]  /*7210*/  STG.E.128 desc[UR36][R2.64], R4 ;  /* 0x0000000402007986 */ /* 0x0011e2000c101d24 */
[----:B------:R-:W-:Y:S05]  /*7220*/  BRA `(.L_x_5093) ;  /* 0x0000000000fc7947 */ /* 0x000fea0003800000 */
.L_x_5112:
[----:B------:R-:W-:-:S13]  /*7230*/  ISETP.NE.AND P0, PT, R0, 0xf, PT ;  /* 0x0000000f0000780c */ /* 0x000fda0003f05270 */
[----:B------:R-:W-:Y:S05]  /*7240*/  @!P0 BRA `(.L_x_5114) ;  /* 0x0000000000e88947 */ /* 0x000fea0003800000 */
[----:B------:R-:W-:-:S13]  /*7250*/  ISETP.NE.AND P0, PT, R0, 0x17, PT ;  /* 0x000000170000780c */ /* 0x000fda0003f05270 */
[----:B------:R-:W-:Y:S05]  /*7260*/  @!P0 BRA `(.L_x_5115) ;  /* 0x0000000000908947 */ /* 0x000fea0003800000 */
[----:B------:R-:W-:-:S13]  /*7270*/  ISETP.NE.AND P0, PT, R0, 0x18, PT ;  /* 0x000000180000780c */ /* 0x000fda0003f05270 */
[----:B------:R-:W-:Y:S05]  /*7280*/  @!P0 BRA `(.L_x_5116) ;  /* 0x0000000000448947 */ /* 0x000fea0003800000 */
.L_x_5092:
        /* <DEDUP_REMOVED lines=16> */
.L_x_5117:
[----:B------:R-:W-:Y:S05]  /*7390*/  BRA `(.L_x_5093) ;  /* 0x0000000000a07947 */ /* 0x000fea0003800000 */
.L_x_5116:
        /* <DEDUP_REMOVED lines=13> */
.L_x_5119:
[----:B------:R-:W-:Y:S05]  /*7470*/  BSYNC.RECONVERGENT B0 ;  /* 0x0000000000007941 */ /* 0x000fea0003800200 */
.L_x_5118:
[----:B------:R-:W-:-:S05]  /*7480*/  LOP3.LUT R5, R0, 0x80, R5, 0xf8, !PT ;  /* 0x0000008000057812 */ /* 0x000fca00078ef805 */
[----:B------:R0:W-:Y:S01]  /*7490*/  STG.E.U8 desc[UR36][R2.64], R5 ;  /* 0x0000000502007986 */ /* 0x0001e2000c101124 */
[----:B------:R-:W-:Y:S05]  /*74a0*/  BRA `(.L_x_5093) ;  /* 0x00000000005c7947 */ /* 0x000fea0003800000 */
.L_x_5115:
        /* <DEDUP_REMOVED lines=12> */
.L_x_5121:
[----:B------:R-:W-:Y:S01]  /*7570*/  IMAD.MOV.U32 R0, RZ, RZ, 0x7f ;  /* 0x0000007fff007424 */ /* 0x000fe200078e00ff */
[----:B------:R-:W-:-:S04]  /*7580*/  ISETP.GT.U32.AND P0, PT, R4, 0x7f800000, PT ;  /* 0x7f8000000400780c */ /* 0x000fc80003f04070 */
[----:B------:R-:W-:-:S09]  /*7590*/  SEL R0, R0, 0x7c, P0 ;  /* 0x0000007c00007807 */ /* 0x000fd20000000000 */
.L_x_5122:
[----:B------:R-:W-:Y:S05]  /*75a0*/  BSYNC.RECONVERGENT B0 ;  /* 0x0000000000007941 */ /* 0x000fea0003800200 */
.L_x_5120:
[----:B------:R-:W-:-:S04]  /*75b0*/  SHF.R.U32.HI R5, RZ, 0x18, R5 ;  /* 0x00000018ff057819 */ /* 0x000fc80000011605 */
[----:B------:R-:W-:-:S05]  /*75c0*/  LOP3.LUT R5, R0, 0x80, R5, 0xf8, !PT ;  /* 0x0000008000057812 */ /* 0x000fca00078ef805 */
[----:B------:R0:W-:Y:S01]  /*75d0*/  STG.E.U8 desc[UR36][R2.64], R5 ;  /* 0x0000000502007986 */ /* 0x0001e2000c101124 */
[----:B------:R-:W-:Y:S05]  /*75e0*/  BRA `(.L_x_5093) ;  /* 0x00000000000c7947 */ /* 0x000fea0003800000 */
.L_x_5114:
[----:B------:R-:W-:-:S05]  /*75f0*/  HADD2.F32 R0, -RZ, R24.H0_H0 ;  /* 0x20000018ff007230 */ /* 0x000fca0000004100 */
[----:B------:R-:W-:-:S05]  /*7600*/  F2FP.BF16.F32.PACK_AB R0, RZ, R0 ;  /* 0x00000000ff00723e */ /* 0x000fca00000010ff */
[----:B------:R0:W-:Y:S02]  /*7610*/  STG.E.U16 desc[UR36][R2.64], R0 ;  /* 0x0000000002007986 */ /* 0x0001e4000c101524 */
.L_x_5093:
[----:B------:R-:W-:-:S07]  /*7620*/  VIADD R19, R19, 0x80 ;  /* 0x0000008013137836 */ /* 0x000fce0000000000 */
.L_x_5052:
[----:B------:R-:W-:Y:S05]  /*7630*/  BSYNC.RECONVERGENT B6 ;  /* 0x0000000000067941 */ /* 0x000fea0003800200 */
.L_x_5051:
        /* <DEDUP_REMOVED lines=23> */
.L_x_5126:
[----:B------:R-:W-:-:S06]  /*77b0*/  HADD2.F32 R5, -RZ, R23.H0_H0 ;  /* 0x20000017ff057230 */ /* 0x000fcc0000004100 */
[----:B------:R-:W0:Y:S02]  /*77c0*/  F2I.S64.TRUNC R4, R5 ;  /* 0x0000000500047311 */ /* 0x000e24000020d900 */
[----:B0-----:R-:W-:Y:S01]  /*77d0*/  STG.E.U8 desc[UR36][R2.64], R4 ;  /* 0x0000000402007986 */ /* 0x001fe2000c101124 */
[----:B------:R-:W-:Y:S05]  /*77e0*/  EXIT ;  /* 0x000000000000794d */ /* 0x000fea0003800000 */
.L_x_5125:
        /* <DEDUP_REMOVED lines=10> */
.L_x_5129:
[----:B------:R-:W-:-:S06]  /*7890*/  HADD2.F32 R23, -RZ, R23.H0_H0 ;  /* 0x20000017ff177230 */ /* 0x000fcc0000004100 */
[----:B------:R-:W0:Y:S02]  /*78a0*/  F2I.FTZ.TRUNC.NTZ R23, R23 ;  /* 0x0000001700177305 */ /* 0x000e24000021f100 */
[----:B0-----:R-:W-:Y:S01]  /*78b0*/  STG.E desc[UR36][R2.64], R23 ;  /* 0x0000001702007986 */ /* 0x001fe2000c101924 */
[----:B------:R-:W-:Y:S05]  /*78c0*/  EXIT ;  /* 0x000000000000794d */ /* 0x000fea0003800000 */
.L_x_5128:
[----:B------:R-:W-:-:S06]  /*78d0*/  HADD2.F32 R23, -RZ, R23.H0_H0 ;  /* 0x20000017ff177230 */ /* 0x000fcc0000004100 */
[----:B------:R-:W0:Y:S02]  /*78e0*/  F2I.FTZ.TRUNC.NTZ R23, R23 ;  /* 0x0000001700177305 */ /* 0x000e24000021f100 */
[----:B0-----:R-:W-:Y:S01]  /*78f0*/  STG.E.U16 desc[UR36][R2.64], R23 ;  /* 0x0000001702007986 */ /* 0x001fe2000c101524 */
[----:B------:R-:W-:Y:S05]  /*7900*/  EXIT ;  /* 0x000000000000794d */ /* 0x000fea0003800000 */
.L_x_5124:
        /* <DEDUP_REMOVED lines=9> */
.L_x_5131:
[----:B------:R-:W-:Y:S01]  /*79a0*/  STG.E.U16 desc[UR36][R2.64], R23 ;  /* 0x0000001702007986 */ /* 0x000fe2000c101524 */
[----:B------:R-:W-:Y:S05]  /*79b0*/  EXIT ;  /* 0x000000000000794d */ /* 0x000fea0003800000 */
.L_x_5130:
        /* <DEDUP_REMOVED lines=10> */
.L_x_5133:
[----:B------:R-:W-:-:S05]  /*7a60*/  HADD2.F32 R0, -RZ, R23.H0_H0 ;  /* 0x20000017ff007230 */ /* 0x000fca0000004100 */
[----:B------:R-:W-:-:S04]  /*7a70*/  F2FP.F16.F32.PACK_AB R0, RZ, R0 ;  /* 0x00000000ff00723e */ /* 0x000fc800000000ff */
[----:B------:R-:W-:-:S05]  /*7a80*/  PRMT R0, R0, 0x5410, RZ ;  /* 0x0000541000007816 */ /* 0x000fca00000000ff */
[----:B------:R-:W-:Y:S01]  /*7a90*/  STG.E desc[UR36][R2.64], R0 ;  /* 0x0000000002007986 */ /* 0x000fe2000c101924 */
[----:B------:R-:W-:Y:S05]  /*7aa0*/  EXIT ;  /* 0x000000000000794d */ /* 0x000fea0003800000 */
.L_x_5132:
[----:B------:R-:W-:-:S05]  /*7ab0*/  HADD2.F32 R4, -RZ, R23.H0_H0 ;  /* 0x20000017ff047230 */ /* 0x000fca0000004100 */
[----:B------:R-:W-:-:S06]  /*7ac0*/  FMUL.FTZ R4, R4, 1 ;  /* 0x3f80000004047820 */ /* 0x000fcc0000410000 */
[----:B------:R-:W0:Y:S02]  /*7ad0*/  F2F.F64.F32 R4, R4 ;  /* 0x0000000400047310 */ /* 0x000e240000201800 */
[----:B0-----:R-:W-:Y:S01]  /*7ae0*/  STG.E.64 desc[UR36][R2.64], R4 ;  /* 0x0000000402007986 */ /* 0x001fe2000c101b24 */
[----:B------:R-:W-:Y:S05]  /*7af0*/  EXIT ;  /* 0x000000000000794d */ /* 0x000fea0003800000 */
.L_x_5123:
        /* <DEDUP_REMOVED lines=14> */
.L_x_5137:
        /* <DEDUP_REMOVED lines=18> */
.L_x_5140:
[----:B------:R-:W-:-:S04]  /*7d00*/  SHF.R.U32.HI R5, RZ, 0x18, R5 ;  /* 0x00000018ff057819 */ /* 0x000fc80000011605 */
[----:B------:R-:W-:-:S07]  /*7d10*/  LOP3.LUT R0, R0, 0x80, R5, 0xf8, !PT ;  /* 0x0000008000007812 */ /* 0x000fce00078ef805 */
.L_x_5139:
[----:B------:R-:W-:Y:S05]  /*7d20*/  BSYNC.RECONVERGENT B0 ;  /* 0x0000000000007941 */ /* 0x000fea0003800200 */
.L_x_5138:
[----:B------:R-:W-:Y:S01]  /*7d30*/  STG.E.U8 desc[UR36][R2.64], R0 ;  /* 0x0000000002007986 */ /* 0x000fe2000c101124 */
[----:B------:R-:W-:Y:S05]  /*7d40*/  EXIT ;  /* 0x000000000000794d */ /* 0x000fea0003800000 */
.L_x_5136:
        /* <DEDUP_REMOVED lines=18> */
.L_x_5143:
[----:B------:R-:W-:-:S04]  /*7e70*/  SHF.R.U32.HI R5, RZ, 0x18, R5 ;  /* 0x00000018ff057819 */ /* 0x000fc80000011605 */
[----:B------:R-:W-:-:S07]  /*7e80*/  LOP3.LUT R0, R0, 0x80, R5, 0xf8, !PT ;  /* 0x0000008000007812 */ /* 0x000fce00078ef805 */
.L_x_5142:
[----:B------:R-:W-:Y:S05]  /*7e90*/  BSYNC.RECONVERGENT B0 ;  /* 0x0000000000007941 */ /* 0x000fea0003800200 */
.L_x_5141:
[----:B------:R-:W-:Y:S01]  /*7ea0*/  STG.E.U8 desc[UR36][R2.64], R0 ;  /* 0x0000000002007986 */ /* 0x000fe2000c101124 */
[----:B------:R-:W-:Y:S05]  /*7eb0*/  EXIT ;  /* 0x000000000000794d */ /* 0x000fea0003800000 */
.L_x_5135:
        /* <DEDUP_REMOVED lines=22> */
.L_x_5145:
[----:B------:R-:W-:-:S06]  /*8020*/  HADD2.F32 R4, -RZ, R23.H0_H0 ;  /* 0x20000017ff047230 */ /* 0x000fcc0000004100 */
[----:B------:R-:W0:Y:S02]  /*8030*/  F2I.U64.TRUNC R4, R4 ;  /* 0x0000000400047311 */ /* 0x000e24000020d800 */
[----:B0-----:R-:W-:Y:S01]  /*8040*/  STG.E.64 desc[UR36][R2.64], R4 ;  /* 0x0000000402007986 */ /* 0x001fe2000c101b24 */
[----:B------:R-:W-:Y:S05]  /*8050*/  EXIT ;  /* 0x000000000000794d */ /* 0x000fea0003800000 */
.L_x_5144:
[----:B------:R-:W-:-:S06]  /*8060*/  HADD2.F32 R23, -RZ, R23.H0_H0 ;  /* 0x20000017ff177230 */ /* 0x000fcc0000004100 */
[----:B------:R-:W0:Y:S02]  /*8070*/  F2I.FTZ.U32.TRUNC.NTZ R23, R23 ;  /* 0x0000001700177305 */ /* 0x000e24000021f000 */
[----:B0-----:R-:W-:Y:S01]  /*8080*/  STG.E desc[UR36][R2.64], R23 ;  /* 0x0000001702007986 */ /* 0x001fe2000c101924 */
[----:B------:R-:W-:Y:S05]  /*8090*/  EXIT ;  /* 0x000000000000794d */ /* 0x000fea0003800000 */
.L_x_5134:
        /* <DEDUP_REMOVED lines=11> */
.L_x_5147:
[----:B------:R-:W-:Y:S01]  /*8150*/  HADD2.F32 R23, -RZ, R23.H0_H0 ;  /* 0x20000017ff177230 */ /* 0x000fe20000004100 */
[----:B------:R-:W-:-:S04]  /*8160*/  CS2R R6, SRZ ;  /* 0x0000000000067805 */ /* 0x000fc8000001ff00 */
[----:B------:R-:W-:-:S06]  /*8170*/  FMUL.FTZ R4, R23, 1 ;  /* 0x3f80000017047820 */ /* 0x000fcc0000410000 */
[----:B------:R-:W0:Y:S02]  /*8180*/  F2F.F64.F32 R4, R4 ;  /* 0x0000000400047310 */ /* 0x000e240000201800 */
[----:B0-----:R-:W-:Y:S01]  /*8190*/  STG.E.128 desc[UR36][R2.64], R4 ;  /* 0x0000000402007986 */ /* 0x001fe2000c101d24 */
[----:B------:R-:W-:Y:S05]  /*81a0*/  EXIT ;  /* 0x000000000000794d */ /* 0x000fea0003800000 */
.L_x_5146:
[----:B------:R-:W-:-:S13]  /*81b0*/  ISETP.NE.AND P0, PT, R0, 0xf, PT ;  /* 0x0000000f0000780c */ /* 0x000fda0003f05270 */
[----:B------:R-:W-:Y:S05]  /*81c0*/  @!P0 BRA `(.L_x_5148) ;  /* 0x0000000000e88947 */ /* 0x000fea0003800000 */
[----:B------:R-:W-:-:S13]  /*81d0*/  ISETP.NE.AND P0, PT, R0, 0x17, PT ;  /* 0x000000170000780c */ /* 0x000fda0003f05270 */
[----:B------:R-:W-:Y:S05]  /*81e0*/  @!P0 BRA `(.L_x_5149) ;  /* 0x0000000000908947 */ /* 0x000fea0003800000 */
[----:B------:R-:W-:-:S13]  /*81f0*/  ISETP.NE.AND P0, PT, R0, 0x18, PT ;  /* 0x000000180000780c */ /* 0x000fda0003f05270 */
[----:B------:R-:W-:Y:S05]  /*8200*/  @!P0 BRA `(.L_x_5150) ;  /* 0x0000000000448947 */ /* 0x000fea0003800000 */
.L_x_5127:
        /* <DEDUP_REMOVED lines=16> */
.L_x_5151:
[----:B------:R-:W-:Y:S05]  /*8310*/  EXIT ;  /* 0x000000000000794d */ /* 0x000fea0003800000 */
.L_x_5150:
        /* <DEDUP_REMOVED lines=13> */
.L_x_5153:
[----:B------:R-:W-:Y:S05]  /*83f0*/  BSYNC.RECONVERGENT B0 ;  /* 0x0000000000007941 */ /* 0x000fea0003800200 */
.L_x_5152:
[----:B------:R-:W-:-:S05]  /*8400*/  LOP3.LUT R5, R0, 0x80, R5, 0xf8, !PT ;  /* 0x0000008000057812 */ /* 0x000fca00078ef805 */
[----:B------:R-:W-:Y:S01]  /*8410*/  STG.E.U8 desc[UR36][R2.64], R5 ;  /* 0x0000000502007986 */ /* 0x000fe2000c101124 */
[----:B------:R-:W-:Y:S05]  /*8420*/  EXIT ;  /* 0x000000000000794d */ /* 0x000fea0003800000 */
.L_x_5149:
        /* <DEDUP_REMOVED lines=12> */
.L_x_5155:
[----:B------:R-:W-:Y:S01]  /*84f0*/  IMAD.MOV.U32 R0, RZ, RZ, 0x7f ;  /* 0x0000007fff007424 */ /* 0x000fe200078e00ff */
[----:B------:R-:W-:-:S04]  /*8500*/  ISETP.GT.U32.AND P0, PT, R4, 0x7f800000, PT ;  /* 0x7f8000000400780c */ /* 0x000fc80003f04070 */
[----:B------:R-:W-:-:S09]  /*8510*/  SEL R0, R0, 0x7c, P0 ;  /* 0x0000007c00007807 */ /* 0x000fd20000000000 */
.L_x_5156:
[----:B------:R-:W-:Y:S05]  /*8520*/  BSYNC.RECONVERGENT B0 ;  /* 0x0000000000007941 */ /* 0x000fea0003800200 */
.L_x_5154:
[----:B------:R-:W-:-:S04]  /*8530*/  SHF.R.U32.HI R5, RZ, 0x18, R5 ;  /* 0x00000018ff057819 */ /* 0x000fc80000011605 */
[----:B------:R-:W-:-:S05]  /*8540*/  LOP3.LUT R5, R0, 0x80, R5, 0xf8, !PT ;  /* 0x0000008000057812 */ /* 0x000fca00078ef805 */
[----:B------:R-:W-:Y:S01]  /*8550*/  STG.E.U8 desc[UR36][R2.64], R5 ;  /* 0x0000000502007986 */ /* 0x000fe2000c101124 */
[----:B------:R-:W-:Y:S05]  /*8560*/  EXIT ;  /* 0x000000000000794d */ /* 0x000fea0003800000 */
.L_x_5148:
[----:B------:R-:W-:-:S05]  /*8570*/  HADD2.F32 R0, -RZ, R23.H0_H0 ;  /* 0x20000017ff007230 */ /* 0x000fca0000004100 */
[----:B------:R-:W-:-:S05]  /*8580*/  F2FP.BF16.F32.PACK_AB R0, RZ, R0 ;  /* 0x00000000ff00723e */ /* 0x000fca00000010ff */
[----:B------:R-:W-:Y:S01]  /*8590*/  STG.E.U16 desc[UR36][R2.64], R0 ;  /* 0x0000000002007986 */ /* 0x000fe2000c101524 */
[----:B------:R-:W-:Y:S05]  /*85a0*/  EXIT ;  /* 0x000000000000794d */ /* 0x000fea0003800000 */
.L_x_5157:
        /* <DEDUP_REMOVED lines=13> */
.L_x_60752:


//--------------------- .text._ZN2at6native18elementwise_kernelILi128ELi4EZNS0_22gpu_kernel_impl_nocastIZNS0_50_GLOBAL__N__2680c7bb_12_PowKernel_cu_7dd49032_317029pow_tensor_scalar_kernel_implIN3c104HalfES6_EEvRNS_18TensorIteratorBaseET0_EUlS6_E_EEvS8_RKT_EUliE_EEviT1_ --------------------------
	.section	.text._ZN2at6native18elementwise_kernelILi128ELi4EZNS0_22gpu_kernel_impl_nocastIZNS0_50_GLOBAL__N__2680c7bb_12_PowKernel_cu_7dd49032_317029pow_tensor_scalar_kernel_implIN3c104HalfES6_EEvRNS_18TensorIteratorBaseET0_EUlS6_E_EEvS8_RKT_EUliE_EEviT1_,"ax",@progbits
	.align	128
        .global         _ZN2at6native18elementwise_kernelILi128ELi4EZNS0_22gpu_kernel_impl_nocastIZNS0_50_GLOBAL__N__2680c7bb_12_PowKernel_cu_7dd49032_317029pow_tensor_scalar_kernel_implIN3c104HalfES6_EEvRNS_18TensorIteratorBaseET0_EUlS6_E_EEvS8_RKT_EUliE_EEviT1_
        .type           _ZN2at6native18elementwise_kernelILi128ELi4EZNS0_22gpu_kernel_impl_nocastIZNS0_50_GLOBAL__N__2680c7bb_12_PowKernel_cu_7dd49032_317029pow_tensor_scalar_kernel_implIN3c104HalfES6_EEvRNS_18TensorIteratorBaseET0_EUlS6_E_EEvS8_RKT_EUliE_EEviT1_,@function
        .size           _ZN2at6native18elementwise_kernelILi128ELi4EZNS0_22gpu_kernel_impl_nocastIZNS0_50_GLOBAL__N__2680c7bb_12_PowKernel_cu_7dd49032_317029pow_tensor_scalar_kernel_implIN3c104HalfES6_EEvRNS_18TensorIteratorBaseET0_EUlS6_E_EEvS8_RKT_EUliE_EEviT1_,(.L_x_60753 - _ZN2at6native18elementwise_kernelILi128ELi4EZNS0_22gpu_kernel_impl_nocastIZNS0_50_GLOBAL__N__2680c7bb_12_PowKernel_cu_7dd49032_317029pow_tensor_scalar_kernel_implIN3c104HalfES6_EEvRNS_18TensorIteratorBaseET0_EUlS6_E_EEvS8_RKT_EUliE_EEviT1_)
        .other          _ZN2at6native18elementwise_kernelILi128ELi4EZNS0_22gpu_kernel_impl_nocastIZNS0_50_GLOBAL__N__2680c7bb_12_PowKernel_cu_7dd49032_317029pow_tensor_scalar_kernel_implIN3c104HalfES6_EEvRNS_18TensorIteratorBaseET0_EUlS6_E_EEvS8_RKT_EUliE_EEviT1_,@"STO_CUDA_ENTRY STV_DEFAULT"
_ZN2at6native18elementwise_kernelILi128ELi4EZNS0_22gpu_kernel_impl_nocastIZNS0_50_GLOBAL__N__2680c7bb_12_PowKernel_cu_7dd49032_317029pow_tensor_scalar_kernel_implIN3c104HalfES6_EEvRNS_18TensorIteratorBaseET0_EUlS6_E_EEvS8_RKT_EUliE_EEviT1_:
.text._ZN2at6native18elementwise_kernelILi128ELi4EZNS0_22gpu_kernel_impl_nocastIZNS0_50_GLOBAL__N__2680c7bb_12_PowKernel_cu_7dd49032_317029pow_tensor_scalar_kernel_implIN3c104HalfES6_EEvRNS_18TensorIteratorBaseET0_EUlS6_E_EEvS8_RKT_EUliE_EEviT1_:
        /* <DEDUP_REMOVED lines=32> */
[----:B0-----:R0:W-:Y:S02]  /*0200*/  STG.E.U16 desc[UR6][R6.64], R0 ;  /* 0x0000000006007986 */ /* 0x0011e4000c101506 */
.L_x_5161:
[----:B------:R-:W-:-:S13]  /*0210*/  ISETP.GE.AND P0, PT, R3, UR4, PT ;  /* 0x0000000403007c0c */ /* 0x000fda000bf06270 */
[----:B------:R-:W-:Y:S05]  /*0220*/  @P0 BREAK.RELIABLE B1 ;  /* 0x0000000000010942 */ /* 0x000fea0003800100 */
[----:B------:R-:W-:Y:S05]  /*0230*/  @P0 BRA `(.L_x_5162) ;  /* 0x0000000000240947 */ /* 0x000fea0003800000 */
[----:B------:R-:W-:Y:S05]  /*0240*/  BSYNC.RELIABLE B1 ;  /* 0x0000000000017941 */ /* 0x000fea0003800100 */
.L_x_5160:
        /* <DEDUP_REMOVED lines=8> */
.L_x_5162:
[----:B------:R-:W-:Y:S05]  /*02d0*/  BSYNC.RECONVERGENT B0 ;  /* 0x0000000000007941 */ /* 0x000fea0003800200 */
.L_x_5159:
[----:B------:R-:W-:Y:S05]  /*02e0*/  WARPSYNC.ALL ;  /* 0x0000000000007948 */ /* 0x000fea0003800000 */
[----:B------:R-:W-:-:S13]  /*02f0*/  ISETP.GE.AND P0, PT, R3, UR4, PT ;  /* 0x0000000403007c0c */ /* 0x000fda000bf06270 */
[----:B------:R-:W-:Y:S05]  /*0300*/  @P0 EXIT ;  /* 0x000000000000094d */ /* 0x000fea0003800000 */
[----:B------:R-:W2:Y:S02]  /*0310*/  LDC.64 R2, c[0x0][0x588] ;  /* 0x00016200ff027b82 */ /* 0x000ea40000000a00 */
[----:B--2---:R-:W0:Y:S06]  /*0320*/  LDG.E.U16 R2, desc[UR6][R2.64] ;  /* 0x0000000602027981 */ /* 0x004e2c000c1e1500 */
[----:B------:R-:W2:Y:S01]  /*0330*/  LDC.64 R4, c[0x0][0x580] ;  /* 0x00016000ff047b82 */ /* 0x000ea20000000a00 */
[----:B01----:R-:W-:-:S05]  /*0340*/  HADD2.F32 R0, -RZ, R2.H0_H0 ;  /* 0x20000002ff007230 */ /* 0x003fca0000004100 */
[----:B------:R-:W-:-:S05]  /*0350*/  FMUL.FTZ R0, R0, R0 ;  /* 0x0000000000007220 */ /* 0x000fca0000410000 */
[----:B------:R-:W-:-:S05]  /*0360*/  F2FP.F16.F32.PACK_AB R0, RZ, R0 ;  /* 0x00000000ff00723e */ /* 0x000fca00000000ff */
[----:B--2---:R-:W-:Y:S01]  /*0370*/  STG.E.U16 desc[UR6][R4.64], R0 ;  /* 0x0000000004007986 */ /* 0x004fe2000c101506 */
[----:B------:R-:W-:Y:S05]  /*0380*/  EXIT ;  /* 0x000000000000794d */ /* 0x000fea0003800000 */
.L_x_5158:
        /* <DEDUP_REMOVED lines=306> */
.L_x_5166:
[----:B------:R-:W0:Y:S02]  /*16b0*/  LDCU.128 UR8, c[0x0][0x580] ;  /* 0x0000b000ff0877ac */ /* 0x000e240008000c00 */
[----:B0-----:R-:W-:-:S04]  /*16c0*/  IADD3 R6, P0, PT, R4, UR10, RZ ;  /* 0x0000000a04067c10 */ /* 0x001fc8000ff1e0ff */
[----:B------:R-:W-:-:S05]  /*16d0*/  IADD3.X R7, PT, PT, RZ, UR11, RZ, P0, !PT ;  /* 0x0000000bff077c10 */ /* 0x000fca00087fe4ff */
[----:B------:R-:W2:Y:S01]  /*16e0*/  LDG.E.U16 R6, desc[UR6][R6.64] ;  /* 0x0000000606067981 */ /* 0x000ea2000c1e1500 */
[----:B------:R-:W-:Y:S01]  /*16f0*/  IADD3 R3, PT, PT, R3, 0x80, RZ ;  /* 0x0000008003037810 */ /* 0x000fe20007ffe0ff */
[----:B--2---:R-:W-:-:S05]  /*1700*/  HADD2.F32 R4, -RZ, R6.H0_H0 ;  /* 0x20000006ff047230 */ /* 0x004fca0000004100 */
        /* <DEDUP_REMOVED lines=294> */
[----:B------:R-:W-:-:S05]  /*2970*/  @P0 MOV R10, RZ ;  /* 0x000000ff000a0202 */ /* 0x000fca0000000f00 */
[----:B------:R-:W1:Y:S01]  /*2980*/  @P0 LDC.64 R8, c[0x0][0x578] ;  /* 0x00015e00ff080b82 */ /* 0x000e620000000a00 */
[--C-:B------:R-:W-:Y:S02]  /*2990*/  IMAD.MOV R13, RZ, RZ, -R11.reuse ;  /* 0x000000ffff0d7224 */ /* 0x100fe400078e0a0b */
        /* <DEDUP_REMOVED lines=9> */
.L_x_5168:
        /* <DEDUP_REMOVED lines=9> */
[----:B------:R-:W-:-:S05]  /*2ac0*/  IADD3.X R5, PT, PT, RZ, UR9, RZ, P0, !PT ;  /* 0x00000009ff057c10 */ /* 0x000fca00087fe4ff */
[----:B------:R0:W-:Y:S02]  /*2ad0*/  STG.E.U16 desc[UR6][R4.64], R8 ;  /* 0x0000000804007986 */ /* 0x0001e4000c101506 */
.L_x_5165:
[----:B------:R-:W-:-:S13]  /*2ae0*/  ISETP.GE.AND P0, PT, R3, UR4, PT ;  /* 0x0000000403007c0c */ /* 0x000fda000bf06270 */
[----:B------:R-:W-:Y:S05]  /*2af0*/  @P0 BREAK.RELIABLE B1 ;  /* 0x0000000000010942 */ /* 0x000fea0003800100 */
[----:B------:R-:W-:Y:S05]  /*2b00*/  @P0 BRA `(.L_x_5167) ;  /* 0x0000001000d80947 */ /* 0x000fea0003800000 */
[----:B------:R-:W-:Y:S05]  /*2b10*/  BSYNC.RELIABLE B1 ;  /* 0x0000000000017941 */ /* 0x000fea0003800100 */
.L_x_5164:
        /* <DEDUP_REMOVED lines=298> */
.L_x_5169:
        /* <DEDUP_REMOVED lines=11> */
.L_x_5167:
[----:B------:R-:W-:Y:S05]  /*3e70*/  BSYNC.RECONVERGENT B0 ;  /* 0x0000000000007941 */ /* 0x000fea0003800200 */
.L_x_5163:
[----:B------:R-:W-:Y:S05]  /*3e80*/  WARPSYNC.ALL ;  /* 0x0000000000007948 */ /* 0x000fea0003800000 */
[----:B------:R-:W-:-:S13]  /*3e90*/  ISETP.GE.AND P0, PT, R3, UR4, PT ;  /* 0x0000000403007c0c */ /* 0x000fda000bf06270 */
[----:B------:R-:W-:Y:S05]  /*3ea0*/  @P0 EXIT ;  /* 0x000000000000094d */ /* 0x000fea0003800000 */
        /* <DEDUP_REMOVED lines=298> */
.L_x_5170:
[----:B------:R-:W0:Y:S02]  /*5150*/  LDCU.128 UR8, c[0x0][0x580] ;  /* 0x0000b000ff0877ac */ /* 0x000e240008000c00 */
[----:B0-----:R-:W-:-:S04]  /*5160*/  IADD3 R4, P0, PT, R2, UR10, RZ ;  /* 0x0000000a02047c10 */ /* 0x001fc8000ff1e0ff */
[----:B------:R-:W-:-:S05]  /*5170*/  IADD3.X R5, PT, PT, RZ, UR11, RZ, P0, !PT ;  /* 0x0000000bff057c10 */ /* 0x000fca00087fe4ff */
[----:B------:R-:W2:Y:S01]  /*5180*/  LDG.E.U16 R4, desc[UR6][R4.64] ;  /* 0x0000000604047981 */ /* 0x000ea2000c1e1500 */
[----:B------:R-:W-:-:S04]  /*5190*/  IADD3 R2, P0, PT, R3, UR8, RZ ;  /* 0x0000000803027c10 */ /* 0x000fc8000ff1e0ff */
[----:B------:R-:W-:Y:S01]  /*51a0*/  IADD3.X R3, PT, PT, RZ, UR9, RZ, P0, !PT ;  /* 0x00000009ff037c10 */ /* 0x000fe200087fe4ff */
[----:B--2---:R-:W-:-:S05]  /*51b0*/  HADD2.F32 R0, -RZ, R4.H0_H0 ;  /* 0x20000004ff007230 */ /* 0x004fca0000004100 */
[----:B------:R-:W-:-:S05]  /*51c0*/  FMUL.FTZ R0, R0, R0 ;  /* 0x0000000000007220 */ /* 0x000fca0000410000 */
[----:B------:R-:W-:-:S05]  /*51d0*/  F2FP.F16.F32.PACK_AB R0, RZ, R0 ;  /* 0x00000000ff00723e */ /* 0x000fca00000000ff */
[----:B------:R-:W-:Y:S01]  /*51e0*/  STG.E.U16 desc[UR6][R2.64], R0 ;  /* 0x0000000002007986 */ /* 0x000fe2000c101506 */
[----:B------:R-:W-:Y:S05]  /*51f0*/  EXIT ;  /* 0x000000000000794d */ /* 0x000fea0003800000 */
.L_x_5171:
        /* <DEDUP_REMOVED lines=16> */
.L_x_60753:


//--------------------- .text._ZN2at6native27unrolled_elementwise_kernelIZNS0_50_GLOBAL__N__2680c7bb_12_PowKernel_cu_7dd49032_317029pow_tensor_scalar_kernel_implIN3c104HalfES5_EEvRNS_18TensorIteratorBaseET0_EUlS5_E_St5arrayIPcLm2EELi4E23TrivialOffsetCalculatorILi1EjESE_NS0_6memory15LoadWithoutCastENSF_16StoreWithoutCastEEEviT_S8_T2_T3_T4_T5_ --------------------------
	.section	.text._ZN2at6native27unrolled_elementwise_kernelIZNS0_50_GLOBAL__N__2680c7bb_12_PowKernel_cu_7dd49032_317029pow_tensor_scalar_kernel_implIN3c104HalfES5_EEvRNS_18TensorIteratorBaseET0_EUlS5_E_St5arrayIPcLm2EELi4E23TrivialOffsetCalculatorILi1EjESE_NS0_6memory15LoadWithoutCastENSF_16StoreWithoutCastEEEviT_S8_T2_T3_T4_T5_,"ax",@progbits
	.align	128
        .global         _ZN2at6native27unrolled_elementwise_kernelIZNS0_50_GLOBAL__N__2680c7bb_12_PowKernel_cu_7dd49032_317029pow_tensor_scalar_kernel_implIN3c104HalfES5_EEvRNS_18TensorIteratorBaseET0_EUlS5_E_St5arrayIPcLm2EELi4E23TrivialOffsetCalculatorILi1EjESE_NS0_6memory15LoadWithoutCastENSF_16StoreWithoutCastEEEviT_S8_T2_T3_T4_T5_
        .type           _ZN2at6native27unrolled_elementwise_kernelIZNS0_50_GLOBAL__N__2680c7bb_12_PowKernel_cu_7dd49032_317029pow_tensor_scalar_kernel_implIN3c104HalfES5_EEvRNS_18TensorIteratorBaseET0_EUlS5_E_St5arrayIPcLm2EELi4E23TrivialOffsetCalculatorILi1EjESE_NS0_6memory15LoadWithoutCastENSF_16StoreWithoutCastEEEviT_S8_T2_T3_T4_T5_,@function
        .size           _ZN2at6native27unrolled_elementwise_kernelIZNS0_50_GLOBAL__N__2680c7bb_12_PowKernel_cu_7dd49032_317029pow_tensor_scalar_kernel_implIN3c104HalfES5_EEvRNS_18TensorIteratorBaseET0_EUlS5_E_St5arrayIPcLm2EELi4E23TrivialOffsetCalculatorILi1EjESE_NS0_6memory15LoadWithoutCastENSF_16StoreWithoutCastEEEviT_S8_T2_T3_T4_T5_,(.L_x_60754 - _ZN2at6native27unrolled_elementwise_kernelIZNS0_50_GLOBAL__N__2680c7bb_12_PowKernel_cu_7dd49032_317029pow_tensor_scalar_kernel_implIN3c104HalfES5_EEvRNS_18TensorIteratorBaseET0_EUlS5_E_St5arrayIPcLm2EELi4E23TrivialOffsetCalculatorILi1EjESE_NS0_6memory15LoadWithoutCastENSF_16StoreWithoutCastEEEviT_S8_T2_T3_T4_T5_)
        .other          _ZN2at6native27unrolled_elementwise_kernelIZNS0_50_GLOBAL__N__2680c7bb_12_PowKernel_cu_7dd49032_317029pow_tensor_scalar_kernel_implIN3c104HalfES5_EEvRNS_18TensorIteratorBaseET0_EUlS5_E_St5arrayIPcLm2EELi4E23TrivialOffsetCalculatorILi1EjESE_NS0_6memory15LoadWithoutCastENSF_16StoreWithoutCastEEEviT_S8_T2_T3_T4_T5_,@"STO_CUDA_ENTRY STV_DEFAULT"
_ZN2at6native27unrolled_elementwise_kernelIZNS0_50_GLOBAL__N__2680c7bb_12_PowKernel_cu_7dd49032_317029pow_tensor_scalar_kernel_implIN3c104HalfES5_EEvRNS_18TensorIteratorBaseET0_EUlS5_E_St5arrayIPcLm2EELi4E23TrivialOffsetCalculatorILi1EjESE_NS0_6memory15LoadWithoutCastENSF_16StoreWithoutCastEEEviT_S8_T2_T3_T4_T5_:
.text._ZN2at6native27unrolled_elementwise_kernelIZNS0_50_GLOBAL__N__2680c7bb_12_PowKernel_cu_7dd49032_317029pow_tensor_scalar_kernel_implIN3c104HalfES5_EEvRNS_18TensorIteratorBaseET0_EUlS5_E_St5arrayIPcLm2EELi4E23TrivialOffsetCalculatorILi1EjESE_NS0_6memory15LoadWithoutCastENSF_16StoreWithoutCastEEEviT_S8_T2_T3_T4_T5_:
        /* <DEDUP_REMOVED lines=21> */
[----:B------:R-:W-:Y:S01]  /*0150*/  PRMT R19, RZ, 0x7610, R19 ;  /* 0x00007610ff137816 */ /* 0x000fe20000000013 */
[----:B--2---:R-:W-:Y:S01]  /*0160*/  @!P1 IMAD.WIDE.U32 R12, R11, 0x2, R12 ;  /* 0x000000020b0c9825 */ /* 0x004fe200078e000c */
[----:B------:R-:W-:-:S06]  /*0170*/  PRMT R11, RZ, 0x7610, R11 ;  /* 0x00007610ff0b7816 */ /* 0x000fcc000000000b */
[----:B------:R2:W4:Y:S01]  /*0180*/  @!P1 LDG.E.U16 R11, desc[UR4][R12.64] ;  /* 0x000000040c0b9981 */ /* 0x000522000c1e1500 */
[----:B-1----:R-:W-:-:S05]  /*0190*/  @!P2 IMAD.WIDE.U32 R16, R17, 0x2, R8 ;  /* 0x000000021110a825 */ /* 0x002fca00078e0008 */
[----:B------:R-:W4:Y:S01]  /*01a0*/  @!P2 LDG.E.U16 R19, desc[UR4][R16.64] ;  /* 0x000000041013a981 */ /* 0x000f22000c1e1500 */
[----:B------:R-:W-:-:S04]  /*01b0*/  @!P2 IADD3 R18, PT, PT, R18, 0x80, RZ ;  /* 0x000000801212a810 */ /* 0x000fc80007ffe0ff */
        /* <DEDUP_REMOVED lines=8> */
[----:B--2---:R-:W-:Y:S01]  /*0240*/  @!P0 IMAD R13, R3, 0x200, R0 ;  /* 0x00000200030d8824 */ /* 0x004fe200078e0200 */
[C---:B------:R-:W-:Y:S01]  /*0250*/  IADD3 R20, PT, PT, R0.reuse, 0x80, RZ ;  /* 0x0000008000147810 */ /* 0x040fe20007ffe0ff */
[----:B------:R-:W-:-:S03]  /*0260*/  VIADD R18, R0, 0x100 ;  /* 0x0000010000127836 */ /* 0x000fc60000000000 */
[-C--:B------:R-:W-:Y:S02]  /*0270*/  ISETP.GE.AND P1, PT, R20, R5.reuse, PT ;  /* 0x000000051400720c */ /* 0x080fe40003f26270 */
[----:B------:R-:W-:Y:S01]  /*0280*/  ISETP.GE.AND P2, PT, R18, R5, PT ;  /* 0x000000051200720c */ /* 0x000fe20003f46270 */
[----:B-1----:R-:W-:Y:S01]  /*0290*/  @!P0 IMAD.WIDE.U32 R8, R13, 0x2, R8 ;  /* 0x000000020d088825 */ /* 0x002fe200078e0008 */
[----:B------:R-:W-:Y:S03]  /*02a0*/  BSSY.RECONVERGENT B0, `(.L_x_5172) ;  /* 0x0000019000007945 */ /* 0x000fe60003800200 */
[----:B---3--:R-:W-:-:S05]  /*02b0*/  @!P0 HADD2.F32 R10, -RZ, R10.H0_H0 ;  /* 0x2000000aff0a8230 */ /* 0x008fca0000004100 */
[----:B------:R-:W-:-:S05]  /*02c0*/  @!P0 FMUL.FTZ R12, R10, R10 ;  /* 0x0000000a0a0c8220 */ /* 0x000fca0000410000 */
[----:B------:R-:W-:Y:S02]  /*02d0*/  @!P0 F2FP.F16.F32.PACK_AB R6, RZ, R12 ;  /* 0x0000000cff06823e */ /* 0x000fe400000000ff */
[----:B------:R-:W-:Y:S02]  /*02e0*/  IADD3 R10, PT, PT, R0, 0x180, RZ ;  /* 0x00000180000a7810 */ /* 0x000fe40007ffe0ff */
[----:B------:R-:W-:Y:S01]  /*02f0*/  @!P0 MOV R0, R20 ;  /* 0x0000001400008202 */ /* 0x000fe20000000f00 */
[----:B------:R0:W-:Y:S03]  /*0300*/  @!P0 STG.E.U16 desc[UR4][R8.64], R6 ;  /* 0x0000000608008986 */ /* 0x0001e6000c101504 */
[----:B------:R-:W-:Y:S01]  /*0310*/  ISETP.GE.AND P3, PT, R0, R5, PT ;  /* 0x000000050000720c */ /* 0x000fe20003f66270 */
[----:B----4-:R-:W-:-:S05]  /*0320*/  @!P1 HADD2.F32 R11, -RZ, R11.H0_H0 ;  /* 0x2000000bff0b9230 */ /* 0x010fca0000004100 */
[----:B------:R-:W-:Y:S01]  /*0330*/  @!P1 FMUL.FTZ R11, R11, R11 ;  /* 0x0000000b0b0b9220 */ /* 0x000fe20000410000 */
[----:B------:R-:W-:-:S05]  /*0340*/  @!P2 HADD2.F32 R19, -RZ, R19.H0_H0 ;  /* 0x20000013ff13a230 */ /* 0x000fca0000004100 */
[----:B------:R-:W-:Y:S01]  /*0350*/  @!P2 FMUL.FTZ R19, R19, R19 ;  /* 0x000000131313a220 */ /* 0x000fe20000410000 */
[----:B------:R-:W-:-:S04]  /*0360*/  @!P1 F2FP.F16.F32.PACK_AB R2, RZ, R11 ;  /* 0x0000000bff02923e */ /* 0x000fc800000000ff */
        /* <DEDUP_REMOVED lines=12> */
.L_x_5173:
[----:B------:R-:W-:Y:S05]  /*0430*/  BSYNC.RECONVERGENT B0 ;  /* 0x0000000000007941 */ /* 0x000fea0003800200 */
.L_x_5172:
[-C--:B------:R-:W-:Y:S02]  /*0440*/  ISETP.GE.AND P1, PT, R0, R5.reuse, PT ;  /* 0x000000050000720c */ /* 0x080fe40003f26270 */
[----:B------:R-:W-:-:S11]  /*0450*/  ISETP.GE.AND P0, PT, R10, R5, PT ;  /* 0x000000050a00720c */ /* 0x000fd60003f06270 */
[----:B------:R-:W-:Y:S05]  /*0460*/  @P1 EXIT ;  /* 0x000000000000194d */ /* 0x000fea0003800000 */
[----:B0-----:R-:W0:Y:S01]  /*0470*/  LDC.64 R4, c[0x0][0x390] ;  /* 0x0000e400ff047b82 */ /* 0x001e220000000a00 */
[----:B-----5:R-:W-:Y:S02]  /*0480*/  @!P0 HADD2.F32 R7, -RZ, R7.H0_H0 ;  /* 0x20000007ff078230 */ /* 0x020fe40000004100 */
[----:B------:R-:W-:-:S03]  /*0490*/  IMAD R3, R3, 0x200, R0 ;  /* 0x0000020003037824 */ /* 0x000fc600078e0200 */
[----:B------:R-:W-:-:S05]  /*04a0*/  @!P0 FMUL.FTZ R7, R7, R7 ;  /* 0x0000000707078220 */ /* 0x000fca0000410000 */
[----:B------:R-:W-:-:S04]  /*04b0*/  @!P0 F2FP.F16.F32.PACK_AB R2, RZ, R7 ;  /* 0x00000007ff02823e */ /* 0x000fc800000000ff */
[----:B------:R-:W-:Y:S01]  /*04c0*/  PRMT R0, R2, 0x7610, R0 ;  /* 0x0000761002007816 */ /* 0x000fe20000000000 */
[----:B0-----:R-:W-:-:S05]  /*04d0*/  IMAD.WIDE.U32 R2, R3, 0x2, R4 ;  /* 0x0000000203027825 */ /* 0x001fca00078e0004 */
[----:B------:R-:W-:Y:S01]  /*04e0*/  STG.E.U16 desc[UR4][R2.64], R0 ;  /* 0x0000000002007986 */ /* 0x000fe2000c101504 */
[----:B------:R-:W-:Y:S05]  /*04f0*/  EXIT ;  /* 0x000000000000794d */ /* 0x000fea0003800000 */
.L_x_5174:
        /* <DEDUP_REMOVED lines=16> */
.L_x_60754:


//--------------------- .text._ZN2at6native29vectorized_elementwise_kernelILi2EZNS0_50_GLOBAL__N__2680c7bb_12_PowKernel_cu_7dd49032_317029pow_tensor_scalar_kernel_implIN3c104HalfES5_EEvRNS_18TensorIteratorBaseET0_EUlS5_E_St5arrayIPcLm2EEEEviS8_T1_ --------------------------
	.section	.text._ZN2at6native29vectorized_elementwise_kernelILi2EZNS0_50_GLOBAL__N__2680c7bb_12_PowKernel_cu_7dd49032_317029pow_tensor_scalar_kernel_implIN3c104HalfES5_EEvRNS_18TensorIteratorBaseET0_EUlS5_E_St5arrayIPcLm2EEEEviS8_T1_,"ax",@progbits
	.align	128
        .global         _ZN2at6native29vectorized_elementwise_kernelILi2EZNS0_50_GLOBAL__N__2680c7bb_12_PowKernel_cu_7dd49032_317029pow_tensor_scalar_kernel_implIN3c104HalfES5_EEvRNS_18TensorIteratorBaseET0_EUlS5_E_St5arrayIPcLm2EEEEviS8_T1_
        .type           _ZN2at6native29vectorized_elementwise_kernelILi2EZNS0_50_GLOBAL__N__2680c7bb_12_PowKernel_cu_7dd49032_317029pow_tensor_scalar_kernel_implIN3c104HalfES5_EEvRNS_18TensorIteratorBaseET0_EUlS5_E_St5arrayIPcLm2EEEEviS8_T1_,@function
        .size           _ZN2at6native29vectorized_elementwise_kernelILi2EZNS0_50_GLOBAL__N__2680c7bb_12_PowKernel_cu_7dd49032_317029pow_tensor_scalar_kernel_implIN3c104HalfES5_EEvRNS_18TensorIteratorBaseET0_EUlS5_E_St5arrayIPcLm2EEEEviS8_T1_,(.L_x_60755 - _ZN2at6native29vectorized_elementwise_kernelILi2EZNS0_50_GLOBAL__N__2680c7bb_12_PowKernel_cu_7dd49032_317029pow_tensor_scalar_kernel_implIN3c104HalfES5_EEvRNS_18TensorIteratorBaseET0_EUlS5_E_St5arrayIPcLm2EEEEviS8_T1_)
        .other          _ZN2at6native29vectorized_elementwise_kernelILi2EZNS0_50_GLOBAL__N__2680c7bb_12_PowKernel_cu_7dd49032_317029pow_tensor_scalar_kernel_implIN3c104HalfES5_EEvRNS_18TensorIteratorBaseET0_EUlS5_E_St5arrayIPcLm2EEEEviS8_T1_,@"STO_CUDA_ENTRY STV_DEFAULT"
_ZN2at6native29vectorized_elementwise_kernelILi2EZNS0_50_GLOBAL__N__2680c7bb_12_PowKernel_cu_7dd49032_317029pow_tensor_scalar_kernel_implIN3c104HalfES5_EEvRNS_18TensorIteratorBaseET0_EUlS5_E_St5arrayIPcLm2EEEEviS8_T1_:
.text._ZN2at6native29vectorized_elementwise_kernelILi2EZNS0_50_GLOBAL__N__2680c7bb_12_PowKernel_cu_7dd49032_317029pow_tensor_scalar_kernel_implIN3c104HalfES5_EEvRNS_18TensorIteratorBaseET0_EUlS5_E_St5arrayIPcLm2EEEEviS8_T1_:
        /* <DEDUP_REMOVED lines=17> */
[----:B------:R-:W-:Y:S01]  /*0110*/  @!P5 IADD3 R25, PT, PT, R25, 0x80, RZ ;  /* 0x000000801919d810 */ /* 0x000fe20007ffe0ff */
[----:B------:R-:W1:Y:S03]  /*0120*/  @!P5 LDC.64 R12, c[0x0][0x398] ;  /* 0x0000e600ff0cdb82 */ /* 0x000e660000000a00 */
[----:B------:R-:W-:Y:S01]  /*0130*/  ISETP.GE.U32.AND P4, PT, R25, R2, PT ;  /* 0x000000021900720c */ /* 0x000fe20003f86070 */
[----:B0-----:R-:W-:-:S05]  /*0140*/  @!P6 IMAD.WIDE.U32 R14, R19, 0x2, R14 ;  /* 0x00000002130ee825 */ /* 0x001fca00078e000e */
[----:B------:R-:W2:Y:S07]  /*0150*/  @!P6 LDG.E.U16 R22, desc[UR4][R14.64] ;  /* 0x000000040e16e981 */ /* 0x000eae000c1e1500 */
[----:B------:R-:W-:Y:S01]  /*0160*/  @!P4 IMAD.IADD R17, R0, 0x1, R25 ;  /* 0x000000010011c824 */ /* 0x000fe200078e0219 */
[----:B------:R-:W-:Y:S01]  /*0170*/  @!P4 IADD3 R25, PT, PT, R25, 0x80, RZ ;  /* 0x000000801919c810 */ /* 0x000fe20007ffe0ff */
[----:B------:R-:W0:Y:S03]  /*0180*/  @!P4 LDC.64 R10, c[0x0][0x398] ;  /* 0x0000e600ff0acb82 */ /* 0x000e260000000a00 */
        /* <DEDUP_REMOVED lines=11> */
[----:B------:R-:W-:Y:S01]  /*0240*/  @!P2 IMAD.IADD R23, R0, 0x1, R25 ;  /* 0x000000010017a824 */ /* 0x000fe200078e0219 */
[----:B------:R-:W-:-:S04]  /*0250*/  @!P2 IADD3 R25, PT, PT, R25, 0x80, RZ ;  /* 0x000000801919a810 */ /* 0x000fc80007ffe0ff */
[----:B------:R-:W-:Y:S01]  /*0260*/  ISETP.GE.U32.AND P1, PT, R25, R2, PT ;  /* 0x000000021900720c */ /* 0x000fe20003f26070 */
[----:B0-----:R-:W0:-:S12]  /*0270*/  @!P2 LDC.64 R10, c[0x0][0x398] ;  /* 0x0000e600ff0aab82 */ /* 0x001e180000000a00 */
[----:B------:R-:W-:Y:S01]  /*0280*/  @!P1 IMAD.IADD R29, R0, 0x1, R25 ;  /* 0x00000001001d9824 */ /* 0x000fe200078e0219 */
[----:B------:R-:W-:Y:S01]  /*0290*/  @!P1 IADD3 R25, PT, PT, R25, 0x80, RZ ;  /* 0x0000008019199810 */ /* 0x000fe20007ffe0ff */
[----:B------:R-:W5:Y:S03]  /*02a0*/  @!P1 LDC.64 R12, c[0x0][0x398] ;  /* 0x0000e600ff0c9b82 */ /* 0x000f660000000a00 */
[----:B------:R-:W-:-:S13]  /*02b0*/  ISETP.GE.U32.AND P0, PT, R25, R2, PT ;  /* 0x000000021900720c */ /* 0x000fda0003f06070 */
[----:B------:R-:W-:Y:S01]  /*02c0*/  @!P0 IADD3 R27, PT, PT, R0, R25, RZ ;  /* 0x00000019001b8210 */ /* 0x000fe20007ffe0ff */
[----:B------:R-:W-:Y:S01]  /*02d0*/  @!P0 VIADD R25, R25, 0x80 ;  /* 0x0000008019198836 */ /* 0x000fe20000000000 */
[----:B------:R-:W5:Y:S04]  /*02e0*/  @!P0 LDC.64 R14, c[0x0][0x398] ;  /* 0x0000e600ff0e8b82 */ /* 0x000f680000000a00 */
[----:B------:R-:W-:-:S13]  /*02f0*/  ISETP.GE.U32.AND P6, PT, R25, R2, PT ;  /* 0x000000021900720c */ /* 0x000fda0003fc6070 */
[----:B------:R-:W5:Y:S01]  /*0300*/  @!P6 LDC.64 R16, c[0x0][0x398] ;  /* 0x0000e600ff10eb82 */ /* 0x000f620000000a00 */
[----:B------:R-:W-:Y:S01]  /*0310*/  @!P6 IADD3 R25, PT, PT, R0, R25, RZ ;  /* 0x000000190019e210 */ /* 0x000fe20007ffe0ff */
[----:B-1----:R-:W-:Y:S01]  /*0320*/  @!P3 IMAD.WIDE.U32 R18, R28, 0x2, R18 ;  /* 0x000000021c12b825 */ /* 0x002fe200078e0012 */
[----:B------:R-:W-:-:S03]  /*0330*/  PRMT R28, RZ, 0x7610, R28 ;  /* 0x00007610ff1c7816 */ /* 0x000fc6000000001c */
[----:B0-----:R-:W-:Y:S01]  /*0340*/  @!P2 IMAD.WIDE.U32 R10, R23, 0x2, R10 ;  /* 0x00000002170aa825 */ /* 0x001fe200078e000a */
[----:B------:R-:W-:Y:S02]  /*0350*/  PRMT R23, RZ, 0x7610, R23 ;  /* 0x00007610ff177816 */ /* 0x000fe40000000017 */
[----:B------:R-:W4:Y:S01]  /*0360*/  @!P3 LDG.E.U16 R28, desc[UR4][R18.64] ;  /* 0x00000004121cb981 */ /* 0x000f22000c1e1500 */
[----:B-----5:R-:W-:Y:S01]  /*0370*/  @!P1 IMAD.WIDE.U32 R12, R29, 0x2, R12 ;  /* 0x000000021d0c9825 */ /* 0x020fe200078e000c */
[----:B------:R-:W-:-:S03]  /*0380*/  PRMT R29, RZ, 0x7610, R29 ;  /* 0x00007610ff1d7816 */ /* 0x000fc6000000001d */
[----:B------:R-:W-:Y:S01]  /*0390*/  @!P0 IMAD.WIDE.U32 R14, R27, 0x2, R14 ;  /* 0x000000021b0e8825 */ /* 0x000fe200078e000e */
[----:B------:R-:W-:Y:S01]  /*03a0*/  PRMT R27, RZ, 0x7610, R27 ;  /* 0x00007610ff1b7816 */ /* 0x000fe2000000001b */
[----:B------:R-:W5:Y:S04]  /*03b0*/  @!P1 LDG.E.U16 R23, desc[UR4][R12.64] ;  /* 0x000000040c179981 */ /* 0x000f68000c1e1500 */
[----:B------:R-:W5:Y:S01]  /*03c0*/  @!P0 LDG.E.U16 R29, desc[UR4][R14.64] ;  /* 0x000000040e1d8981 */ /* 0x000f62000c1e1500 */
[----:B------:R-:W-:Y:S01]  /*03d0*/  @!P6 IMAD.WIDE.U32 R16, R25, 0x2, R16 ;  /* 0x000000021910e825 */ /* 0x000fe200078e0010 */
[----:B------:R-:W-:-:S04]  /*03e0*/  PRMT R25, RZ, 0x7610, R25 ;  /* 0x00007610ff197816 */ /* 0x000fc80000000019 */
[----:B------:R-:W5:Y:S04]  /*03f0*/  @!P6 LDG.E.U16 R27, desc[UR4][R16.64] ;  /* 0x00000004101be981 */ /* 0x000f68000c1e1500 */
[----:B------:R0:W5:Y:S01]  /*0400*/  @!P2 LDG.E.U16 R25, desc[UR4][R10.64] ;  /* 0x000000040a19a981 */ /* 0x000162000c1e1500 */
[C---:B------:R-:W-:Y:S01]  /*0410*/  ISETP.GE.U32.AND P0, PT, R3.reuse, R2, PT ;  /* 0x000000020300720c */ /* 0x040fe20003f06070 */
[----:B0-----:R-:W-:-:S12]  /*0420*/  VIADD R11, R3, 0x80 ;  /* 0x00000080030b7836 */ /* 0x001fd80000000000 */
[----:B------:R-:W0:Y:S01]  /*0430*/  @!P0 LDC.64 R18, c[0x0][0x390] ;  /* 0x0000e400ff128b82 */ /* 0x000e220000000a00 */
[----:B------:R-:W-:Y:S02]  /*0440*/  ISETP.GE.U32.AND P6, PT, R11, R2, PT ;  /* 0x000000020b00720c */ /* 0x000fe40003fc6070 */
[C---:B------:R-:W-:Y:S01]  /*0450*/  IADD3 R13, PT, PT, R3.reuse, 0x100, RZ ;  /* 0x00000100030d7810 */ /* 0x040fe20007ffe0ff */
[----:B------:R-:W-:-:S03]  /*0460*/  VIADD R15, R3, 0x180 ;  /* 0x00000180030f7836 */ /* 0x000fc60000000000 */
[-C--:B------:R-:W-:Y:S01]  /*0470*/  ISETP.GE.U32.AND P1, PT, R13, R2.reuse, PT ;  /* 0x000000020d00720c */ /* 0x080fe20003f26070 */
[C---:B------:R-:W-:Y:S01]  /*0480*/  VIADD R13, R3.reuse, 0x280 ;  /* 0x00000280030d7836 */ /* 0x040fe20000000000 */
[----:B------:R-:W-:Y:S02]  /*0490*/  IADD3 R17, PT, PT, R3, 0x200, RZ ;  /* 0x0000020003117810 */ /* 0x000fe40007ffe0ff */
[-C--:B------:R-:W-:Y:S02]  /*04a0*/  ISETP.GE.U32.AND P2, PT, R15, R2.reuse, PT ;  /* 0x000000020f00720c */ /* 0x080fe40003f46070 */
[-C--:B------:R-:W-:Y:S01]  /*04b0*/  ISETP.GE.U32.AND P4, PT, R13, R2.reuse, PT ;  /* 0x000000020d00720c */ /* 0x080fe20003f86070 */
[----:B------:R-:W-:Y:S01]  /*04c0*/  VIADD R13, R3, 0x380 ;  /* 0x00000380030d7836 */ /* 0x000fe20000000000 */
[----:B------:R-:W-:Y:S02]  /*04d0*/  ISETP.GE.U32.AND P3, PT, R17, R2, PT ;  /* 0x000000021100720c */ /* 0x000fe40003f66070 */
[----:B------:R-:W-:-:S02]  /*04e0*/  IADD3 R15, PT, PT, R3, 0x300, RZ ;  /* 0x00000300030f7810 */ /* 0x000fc40007ffe0ff */
[----:B------:R-:W-:Y:S02]  /*04f0*/  @!P0 IADD3 R17, PT, PT, R0, R3, RZ ;  /* 0x0000000300118210 */ /* 0x000fe40007ffe0ff */
[----:B------:R-:W-:-:S03]  /*0500*/  ISETP.GE.U32.AND P5, PT, R15, R2, PT ;  /* 0x000000020f00720c */ /* 0x000fc60003fa6070 */
[----:B0-----:R-:W-:Y:S01]  /*0510*/  @!P0 IMAD.WIDE.U32 R18, R17, 0x2, R18 ;  /* 0x0000000211128825 */ /* 0x001fe200078e0012 */
[----:B------:R-:W-:Y:S01]  /*0520*/  @!P0 MOV R3, R11 ;  /* 0x0000000b00038202 */ /* 0x000fe20000000f00 */
[----:B------:R-:W-:Y:S04]  /*0530*/  BSSY.RECONVERGENT B0, `(.L_x_5176) ;  /* 0x0000047000007945 */ /* 0x000fe80003800200 */
[----:B------:R-:W-:Y:S01]  /*0540*/  BSSY.RELIABLE B1, `(.L_x_5177) ;  /* 0x000003f000017945 */ /* 0x000fe20003800100 */
[----:B--2---:R-:W-:-:S05]  /*0550*/  @!P0 HADD2.F32 R22, -RZ, R22.H0_H0 ;  /* 0x20000016ff168230 */ /* 0x004fca0000004100 */
[----:B------:R-:W-:-:S05]  /*0560*/  @!P0 FMUL.FTZ R22, R22, R22 ;  /* 0x0000001616168220 */ /* 0x000fca0000410000 */
[----:B------:R-:W-:Y:S01]  /*0570*/  @!P0 F2FP.F16.F32.PACK_AB R21, RZ, R22 ;  /* 0x00000016ff15823e */ /* 0x000fe200000000ff */
[----:B---3--:R-:W-:-:S05]  /*0580*/  @!P6 HADD2.F32 R24, -RZ, R24.H0_H0 ;  /* 0x20000018ff18e230 */ /* 0x008fca0000004100 */
[----:B------:R-:W-:-:S05]  /*0590*/  @!P6 FMUL.FTZ R24, R24, R24 ;  /* 0x000000181818e220 */ /* 0x000fca0000410000 */
[----:B------:R-:W-:Y:S02]  /*05a0*/  @!P6 F2FP.F16.F32.PACK_AB R4, RZ, R24 ;  /* 0x00000018ff04e23e */ /* 0x000fe400000000ff */
[-C--:B------:R-:W-:Y:S01]  /*05b0*/  ISETP.GE.U32.AND P6, PT, R13, R2.reuse, PT ;  /* 0x000000020d00720c */ /* 0x080fe20003fc6070 */
[----:B------:R0:W-:Y:S01]  /*05c0*/  @!P0 STG.E.U16 desc[UR4][R18.64], R21 ;  /* 0x0000001512008986 */ /* 0x0001e2000c101504 */
[----:B------:R-:W-:Y:S01]  /*05d0*/  ISETP.GE.U32.AND P0, PT, R3, R2, PT ;  /* 0x000000020300720c */ /* 0x000fe20003f06070 */
[----:B----4-:R-:W-:-:S05]  /*05e0*/  @!P1 HADD2.F32 R26, -RZ, R26.H0_H0 ;  /* 0x2000001aff1a9230 */ /* 0x010fca0000004100 */
[----:B------:R-:W-:-:S05]  /*05f0*/  @!P1 FMUL.FTZ R26, R26, R26 ;  /* 0x0000001a1a1a9220 */ /* 0x000fca0000410000 */
[----:B------:R-:W-:Y:S01]  /*0600*/  @!P1 F2FP.F16.F32.PACK_AB R5, RZ, R26 ;  /* 0x0000001aff05923e */ /* 0x000fe200000000ff */
[----:B------:R-:W-:Y:S02]  /*0610*/  @!P2 HADD2.F32 R28, -RZ, R28.H0_H0 ;  /* 0x2000001cff1ca230 */ /* 0x000fe40000004100 */
[----:B-----5:R-:W-:Y:S02]  /*0620*/  @!P4 HADD2.F32 R23, -RZ, R23.H0_H0 ;  /* 0x20000017ff17c230 */ /* 0x020fe40000004100 */
[----:B------:R-:W-:Y:S02]  /*0630*/  @!P5 HADD2.F32 R29, -RZ, R29.H0_H0 ;  /* 0x2000001dff1dd230 */ /* 0x000fe40000004100 */
[----:B------:R-:W-:Y:S01]  /*0640*/  @!P2 FMUL.FTZ R28, R28, R28 ;  /* 0x0000001c1c1ca220 */ /* 0x000fe20000410000 */
[----:B------:R-:W-:Y:S01]  /*0650*/  @!P4 FMUL.FTZ R23, R23, R23 ;  /* 0x000000171717c220 */ /* 0x000fe20000410000 */
[----:B------:R-:W-:Y:S02]  /*0660*/  @!P6 HADD2.F32 R27, -RZ, R27.H0_H0 ;  /* 0x2000001bff1be230 */ /* 0x000fe40000004100 */
[----:B------:R-:W-:-:S02]  /*0670*/  @!P3 HADD2.F32 R25, -RZ, R25.H0_H0 ;  /* 0x20000019ff19b230 */ /* 0x000fc40000004100 */
[----:B------:R-:W-:Y:S01]  /*0680*/  @!P5 FMUL.FTZ R29, R29, R29 ;  /* 0x0000001d1d1dd220 */ /* 0x000fe20000410000 */
[----:B------:R-:W-:Y:S02]  /*0690*/  @!P6 FMUL.FTZ R27, R27, R27 ;  /* 0x0000001b1b1be220 */ /* 0x000fe40000410000 */
[----:B------:R-:W-:Y:S01]  /*06a0*/  @!P3 FMUL.FTZ R25, R25, R25 ;  /* 0x000000191919b220 */ /* 0x000fe20000410000 */
[----:B------:R-:W-:Y:S02]  /*06b0*/  @!P2 F2FP.F16.F32.PACK_AB R6, RZ, R28 ;  /* 0x0000001cff06a23e */ /* 0x000fe400000000ff */
[----:B------:R-:W-:Y:S02]  /*06c0*/  @!P4 F2FP.F16.F32.PACK_AB R8, RZ, R23 ;  /* 0x00000017ff08c23e */ /* 0x000fe400000000ff */
[----:B------:R-:W-:Y:S02]  /*06d0*/  @!P3 F2FP.F16.F32.PACK_AB R7, RZ, R25 ;  /* 0x00000019ff07b23e */ /* 0x000fe400000000ff */
[----:B------:R-:W-:-:S02]  /*06e0*/  @!P5 F2FP.F16.F32.PACK_AB R9, RZ, R29 ;  /* 0x0000001dff09d23e */ /* 0x000fc400000000ff */
[----:B------:R-:W-:Y:S01]  /*06f0*/  @!P6 F2FP.F16.F32.PACK_AB R20, RZ, R27 ;  /* 0x0000001bff14e23e */ /* 0x000fe200000000ff */
        /* <DEDUP_REMOVED lines=13> */
.L_x_5178:
[----:B------:R-:W-:-:S13]  /*07d0*/  ISETP.GE.U32.AND P0, PT, R3, R2, PT ;  /* 0x000000020300720c */ /* 0x000fda0003f06070 */
[----:B------:R-:W-:Y:S05]  /*07e0*/  @P0 BRA `(.L_x_5180) ;  /* 0x0000000000300947 */ /* 0x000fea0003800000 */
[----:B0-----:R-:W0:Y:S01]  /*07f0*/  LDC.64 R4, c[0x0][0x390] ;  /* 0x0000e400ff047b82 */ /* 0x001e220000000a00 */
[----:B------:R-:W-:Y:S01]  /*0800*/  IMAD.IADD R11, R0, 0x1, R3 ;  /* 0x00000001000b7824 */ /* 0x000fe200078e0203 */
[----:B------:R-:W-:-:S03]  /*0810*/  IADD3 R3, PT, PT, R3, 0x80, RZ ;  /* 0x0000008003037810 */ /* 0x000fc60007ffe0ff */
[----:B0-----:R-:W-:-:S05]  /*0820*/  IMAD.WIDE.U32 R4, R11, 0x2, R4 ;  /* 0x000000020b047825 */ /* 0x001fca00078e0004 */
[----:B------:R1:W-:Y:S02]  /*0830*/  STG.E.U16 desc[UR4][R4.64], R6 ;  /* 0x0000000604007986 */ /* 0x0003e4000c101504 */
.L_x_5179:
[----:B------:R-:W-:-:S13]  /*0840*/  ISETP.GE.U32.AND P0, PT, R3, R2, PT ;  /* 0x000000020300720c */ /* 0x000fda0003f06070 */
[----:B------:R-:W-:Y:S05]  /*0850*/  @P0 BRA `(.L_x_5181) ;  /* 0x0000000000340947 */ /* 0x000fea0003800000 */
[----:B01----:R-:W0:Y:S01]  /*0860*/  LDC.64 R4, c[0x0][0x390] ;  /* 0x0000e400ff047b82 */ /* 0x003e220000000a00 */
[----:B------:R-:W-:Y:S01]  /*0870*/  IADD3 R11, PT, PT, R0, R3, RZ ;  /* 0x00000003000b7210 */ /* 0x000fe20007ffe0ff */
[----:B------:R-:W-:-:S04]  /*0880*/  VIADD R3, R3, 0x80 ;  /* 0x0000008003037836 */ /* 0x000fc80000000000 */
[----:B0-----:R-:W-:-:S05]  /*0890*/  IMAD.WIDE.U32 R4, R11, 0x2, R4 ;  /* 0x000000020b047825 */ /* 0x001fca00078e0004 */
[----:B------:R1:W-:Y:S02]  /*08a0*/  STG.E.U16 desc[UR4][R4.64], R7 ;  /* 0x0000000704007986 */ /* 0x0003e4000c101504 */
.L_x_5180:
[----:B------:R-:W-:-:S13]  /*08b0*/  ISETP.GE.U32.AND P0, PT, R3, R2, PT ;  /* 0x000000020300720c */ /* 0x000fda0003f06070 */
[----:B------:R-:W-:Y:S05]  /*08c0*/  @P0 BREAK.RELIABLE B1 ;  /* 0x0000000000010942 */ /* 0x000fea0003800100 */
[----:B------:R-:W-:Y:S05]  /*08d0*/  @P0 BRA `(.L_x_5182) ;  /* 0x0000000000300947 */ /* 0x000fea0003800000 */
[----:B01----:R-:W0:Y:S01]  /*08e0*/  LDC.64 R4, c[0x0][0x390] ;  /* 0x0000e400ff047b82 */ /* 0x003e220000000a00 */
[----:B------:R-:W-:Y:S02]  /*08f0*/  IADD3 R7, PT, PT, R0, R3, RZ ;  /* 0x0000000300077210 */ /* 0x000fe40007ffe0ff */
[----:B------:R-:W-:-:S03]  /*0900*/  IADD3 R3, PT, PT, R3, 0x80, RZ ;  /* 0x0000008003037810 */ /* 0x000fc60007ffe0ff */
[----:B0-----:R-:W-:-:S05]  /*0910*/  IMAD.WIDE.U32 R4, R7, 0x2, R4 ;  /* 0x0000000207047825 */ /* 0x001fca00078e0004 */
[----:B------:R2:W-:Y:S02]  /*0920*/  STG.E.U16 desc[UR4][R4.64], R8 ;  /* 0x0000000804007986 */ /* 0x0005e4000c101504 */
.L_x_5181:
[----:B------:R-:W-:Y:S05]  /*0930*/  BSYNC.RELIABLE B1 ;  /* 0x0000000000017941 */ /* 0x000fea0003800100 */
.L_x_5177:
[----:B------:R-:W-:-:S13]  /*0940*/  ISETP.GE.U32.AND P0, PT, R3, R2, PT ;  /* 0x000000020300720c */ /* 0x000fda0003f06070 */
[----:B012---:R-:W0:Y:S01]  /*0950*/  @!P0 LDC.64 R4, c[0x0][0x390] ;  /* 0x0000e400ff048b82 */ /* 0x007e220000000a00 */
[----:B------:R-:W-:Y:S01]  /*0960*/  @!P0 IMAD.IADD R7, R0, 0x1, R3 ;  /* 0x0000000100078824 */ /* 0x000fe200078e0203 */
[----:B------:R-:W-:-:S03]  /*0970*/  @!P0 IADD3 R3, PT, PT, R3, 0x80, RZ ;  /* 0x0000008003038810 */ /* 0x000fc60007ffe0ff */
[----:B0-----:R-:W-:-:S05]  /*0980*/  @!P0 IMAD.WIDE.U32 R4, R7, 0x2, R4 ;  /* 0x0000000207048825 */ /* 0x001fca00078e0004 */
[----:B------:R2:W-:Y:S02]  /*0990*/  @!P0 STG.E.U16 desc[UR4][R4.64], R9 ;  /* 0x0000000904008986 */ /* 0x0005e4000c101504 */
.L_x_5182:
[----:B------:R-:W-:Y:S05]  /*09a0*/  BSYNC.RECONVERGENT B0 ;  /* 0x0000000000007941 */ /* 0x000fea0003800200 */
.L_x_5176:
        /* <DEDUP_REMOVED lines=8> */
.L_x_5175:
        /* <DEDUP_REMOVED lines=13> */
[--C-:B---3--:R-:W-:Y:S02]  /*0b00*/  HADD2.F32 R11, -RZ, R8.reuse.H0_H0 ;  /* 0x20000008ff0b7230 */ /* 0x108fe40000004100 */
[----:B------:R-:W-:Y:S01]  /*0b10*/  FMUL.FTZ R0, R0, R0 ;  /* 0x0000000000007220 */ /* 0x000fe20000410000 */
[----:B------:R-:W-:Y:S02]  /*0b20*/  HADD2.F32 R8, -RZ, R8.H1_H1 ;  /* 0x30000008ff087230 */ /* 0x000fe40000004100 */
[----:B-1----:R-:W-:Y:S01]  /*0b30*/  FMUL.FTZ R7, R4, R4 ;  /* 0x0000000404077220 */ /* 0x002fe20000410000 */
[----:B----4-:R-:W-:-:S02]  /*0b40*/  HADD2.F32 R12, -RZ, R9.H0_H0 ;  /* 0x20000009ff0c7230 */ /* 0x010fc40000004100 */
[----:B------:R-:W-:Y:S01]  /*0b50*/  FMUL.FTZ R11, R11, R11 ;  /* 0x0000000b0b0b7220 */ /* 0x000fe20000410000 */
[----:B------:R-:W-:Y:S02]  /*0b60*/  HADD2.F32 R9, -RZ, R9.H1_H1 ;  /* 0x30000009ff097230 */ /* 0x000fe40000004100 */
[----:B------:R-:W-:Y:S01]  /*0b70*/  FMUL.FTZ R8, R8, R8 ;  /* 0x0000000808087220 */ /* 0x000fe20000410000 */
[--C-:B-----5:R-:W-:Y:S02]  /*0b80*/  HADD2.F32 R13, -RZ, R10.reuse.H0_H0 ;  /* 0x2000000aff0d7230 */ /* 0x120fe40000004100 */
[----:B------:R-:W-:Y:S01]  /*0b90*/  FMUL.FTZ R12, R12, R12 ;  /* 0x0000000c0c0c7220 */ /* 0x000fe20000410000 */
[----:B------:R-:W-:Y:S02]  /*0ba0*/  HADD2.F32 R10, -RZ, R10.H1_H1 ;  /* 0x3000000aff0a7230 */ /* 0x000fe40000004100 */
[----:B------:R-:W-:Y:S01]  /*0bb0*/  FMUL.FTZ R9, R9, R9 ;  /* 0x0000000909097220 */ /* 0x000fe20000410000 */
[----:B------:R-:W-:Y:S01]  /*0bc0*/  F2FP.F16.F32.PACK_AB R7, R7, R0 ;  /* 0x000000000707723e */ /* 0x000fe200000000ff */
[----:B------:R-:W-:Y:S01]  /*0bd0*/  FMUL.FTZ R13, R13, R13 ;  /* 0x0000000d0d0d7220 */ /* 0x000fe20000410000 */
[----:B------:R-:W-:Y:S01]  /*0be0*/  F2FP.F16.F32.PACK_AB R11, R8, R11 ;  /* 0x0000000b080b723e */ /* 0x000fe200000000ff */
[----:B------:R-:W-:Y:S01]  /*0bf0*/  FMUL.FTZ R10, R10, R10 ;  /* 0x0000000a0a0a7220 */ /* 0x000fe20000410000 */
[----:B------:R-:W-:Y:S01]  /*0c00*/  F2FP.F16.F32.PACK_AB R9, R9, R12 ;  /* 0x0000000c0909723e */ /* 0x000fe200000000ff */
[----:B------:R-:W-:Y:S03]  /*0c10*/  STG.E desc[UR4][R2.64], R7 ;  /* 0x0000000702007986 */ /* 0x000fe6000c101904 */
[----:B------:R-:W-:Y:S01]  /*0c20*/  F2FP.F16.F32.PACK_AB R13, R10, R13 ;  /* 0x0000000d0a0d723e */ /* 0x000fe200000000ff */
[----:B------:R-:W-:Y:S04]  /*0c30*/  STG.E desc[UR4][R2.64+0x200], R11 ;  /* 0x0002000b02007986 */ /* 0x000fe8000c101904 */
[----:B------:R-:W-:Y:S04]  /*0c40*/  STG.E desc[UR4][R2.64+0x400], R9 ;  /* 0x0004000902007986 */ /* 0x000fe8000c101904 */
[----:B------:R-:W-:Y:S01]  /*0c50*/  STG.E desc[UR4][R2.64+0x600], R13 ;  /* 0x0006000d02007986 */ /* 0x000fe2000c101904 */
[----:B------:R-:W-:Y:S05]  /*0c60*/  EXIT ;  /* 0x000000000000794d */ /* 0x000fea0003800000 */
.L_x_5183:
        /* <DEDUP_REMOVED lines=9> */
.L_x_60755:


//--------------------- .text._ZN2at6native29vectorized_elementwise_kernelILi4EZNS0_50_GLOBAL__N__2680c7bb_12_PowKernel_cu_7dd49032_317029pow_tensor_scalar_kernel_implIN3c104HalfES5_EEvRNS_18TensorIteratorBaseET0_EUlS5_E_St5arrayIPcLm2EEEEviS8_T1_ --------------------------
	.section	.text._ZN2at6native29vectorized_elementwise_kernelILi4EZNS0_50_GLOBAL__N__2680c7bb_12_PowKernel_cu_7dd49032_317029pow_tensor_scalar_kernel_implIN3c104HalfES5_EEvRNS_18TensorIteratorBaseET0_EUlS5_E_St5arrayIPcLm2EEEEviS8_T1_,"ax",@progbits
	.align	128
        .global         _ZN2at6native29vectorized_elementwise_kernelILi4EZNS0_50_GLOBAL__N__2680c7bb_12_PowKernel_cu_7dd49032_317029pow_tensor_scalar_kernel_implIN3c104HalfES5_EEvRNS_18TensorIteratorBaseET0_EUlS5_E_St5arrayIPcLm2EEEEviS8_T1_
        .type           _ZN2at6native29vectorized_elementwise_kernelILi4EZNS0_50_GLOBAL__N__2680c7bb_12_PowKernel_cu_7dd49032_317029pow_tensor_scalar_kernel_implIN3c104HalfES5_EEvRNS_18TensorIteratorBaseET0_EUlS5_E_St5arrayIPcLm2EEEEviS8_T1_,@function
        .size           _ZN2at6native29vectorized_elementwise_kernelILi4EZNS0_50_GLOBAL__N__2680c7bb_12_PowKernel_cu_7dd49032_317029pow_tensor_scalar_kernel_implIN3c104HalfES5_EEvRNS_18TensorIteratorBaseET0_EUlS5_E_St5arrayIPcLm2EEEEviS8_T1_,(.L_x_60756 - _ZN2at6native29vectorized_elementwise_kernelILi4EZNS0_50_GLOBAL__N__2680c7bb_12_PowKernel_cu_7dd49032_317029pow_tensor_scalar_kernel_implIN3c104HalfES5_EEvRNS_18TensorIteratorBaseET0_EUlS5_E_St5arrayIPcLm2EEEEviS8_T1_)
        .other          _ZN2at6native29vectorized_elementwise_kernelILi4EZNS0_50_GLOBAL__N__2680c7bb_12_PowKernel_cu_7dd49032_317029pow_tensor_scalar_kernel_implIN3c104HalfES5_EEvRNS_18TensorIteratorBaseET0_EUlS5_E_St5arrayIPcLm2EEEEviS8_T1_,@"STO_CUDA_ENTRY STV_DEFAULT"
_ZN2at6native29vectorized_elementwise_kernelILi4EZNS0_50_GLOBAL__N__2680c7bb_12_PowKernel_cu_7dd49032_317029pow_tensor_scalar_kernel_implIN3c104HalfES5_EEvRNS_18TensorIteratorBaseET0_EUlS5_E_St5arrayIPcLm2EEEEviS8_T1_:
.text._ZN2at6native29vectorized_elementwise_kernelILi4EZNS0_50_GLOBAL__N__2680c7bb_12_PowKernel_cu_7dd49032_317029pow_tensor_scalar_kernel_implIN3c104HalfES5_EEvRNS_18TensorIteratorBaseET0_EUlS5_E_St5arrayIPcLm2EEEEviS8_T1_:
        /* <DEDUP_REMOVED lines=125> */
.L_x_5187:
[----:B------:R-:W-:-:S13]  /*07d0*/  ISETP.GE.U32.AND P0, PT, R3, R2, PT ;  /* 0x000000020300720c */ /* 0x000fda0003f06070 */
[----:B------:R-:W-:Y:S05]  /*07e0*/  @P0 BRA `(.L_x_5189) ;  /* 0x0000000000300947 */ /* 0x000fea0003800000 */
[----:B0-----:R-:W0:Y:S01]  /*07f0*/  LDC.64 R4, c[0x0][0x390] ;  /* 0x0000e400ff047b82 */ /* 0x001e220000000a00 */
[----:B------:R-:W-:Y:S01]  /*0800*/  IMAD.IADD R11, R0, 0x1, R3 ;  /* 0x00000001000b7824 */ /* 0x000fe200078e0203 */
[----:B------:R-:W-:-:S03]  /*0810*/  IADD3 R3, PT, PT, R3, 0x80, RZ ;  /* 0x0000008003037810 */ /* 0x000fc60007ffe0ff */
[----:B0-----:R-:W-:-:S05]  /*0820*/  IMAD.WIDE.U32 R4, R11, 0x2, R4 ;  /* 0x000000020b047825 */ /* 0x001fca00078e0004 */
[----:B------:R1:W-:Y:S02]  /*0830*/  STG.E.U16 desc[UR4][R4.64], R6 ;  /* 0x0000000604007986 */ /* 0x0003e4000c101504 */
.L_x_5188:
[----:B------:R-:W-:-:S13]  /*0840*/  ISETP.GE.U32.AND P0, PT, R3, R2, PT ;  /* 0x000000020300720c */ /* 0x000fda0003f06070 */
[----:B------:R-:W-:Y:S05]  /*0850*/  @P0 BRA `(.L_x_5190) ;  /* 0x0000000000340947 */ /* 0x000fea0003800000 */
[----:B01----:R-:W0:Y:S01]  /*0860*/  LDC.64 R4, c[0x0][0x390] ;  /* 0x0000e400ff047b82 */ /* 0x003e220000000a00 */
[----:B------:R-:W-:Y:S01]  /*0870*/  IADD3 R11, PT, PT, R0, R3, RZ ;  /* 0x00000003000b7210 */ /* 0x000fe20007ffe0ff */
[----:B------:R-:W-:-:S04]  /*0880*/  VIADD R3, R3, 0x80 ;  /* 0x0000008003037836 */ /* 0x000fc80000000000 */
[----:B0-----:R-:W-:-:S05]  /*0890*/  IMAD.WIDE.U32 R4, R11, 0x2, R4 ;  /* 0x000000020b047825 */ /* 0x001fca00078e0004 */
[----:B------:R1:W-:Y:S02]  /*08a0*/  STG.E.U16 desc[UR4][R4.64], R7 ;  /* 0x0000000704007986 */ /* 0x0003e4000c101504 */
.L_x_5189:
        /* <DEDUP_REMOVED lines=8> */
.L_x_5190:
[----:B------:R-:W-:Y:S05]  /*0930*/  BSYNC.RELIABLE B1 ;  /* 0x0000000000017941 */ /* 0x000fea0003800100 */
.L_x_5186:
[----:B------:R-:W-:-:S13]  /*0940*/  ISETP.GE.U32.AND P0, PT, R3, R2, PT ;  /* 0x000000020300720c */ /* 0x000fda0003f06070 */
[----:B012---:R-:W0:Y:S01]  /*0950*/  @!P0 LDC.64 R4, c[0x0][0x390] ;  /* 0x0000e400ff048b82 */ /* 0x007e220000000a00 */
[----:B------:R-:W-:Y:S01]  /*0960*/  @!P0 IMAD.IADD R7, R0, 0x1, R3 ;  /* 0x0000000100078824 */ /* 0x000fe200078e0203 */
[----:B------:R-:W-:-:S03]  /*0970*/  @!P0 IADD3 R3, PT, PT, R3, 0x80, RZ ;  /* 0x0000008003038810 */ /* 0x000fc60007ffe0ff */
[----:B0-----:R-:W-:-:S05]  /*0980*/  @!P0 IMAD.WIDE.U32 R4, R7, 0x2, R4 ;  /* 0x0000000207048825 */ /* 0x001fca00078e0004 */
[----:B------:R2:W-:Y:S02]  /*0990*/  @!P0 STG.E.U16 desc[UR4][R4.64], R9 ;  /* 0x0000000904008986 */ /* 0x0005e4000c101504 */
.L_x_5191:
[----:B------:R-:W-:Y:S05]  /*09a0*/  BSYNC.RECONVERGENT B0 ;  /* 0x0000000000007941 */ /* 0x000fea0003800200 */
.L_x_5185:
        /* <DEDUP_REMOVED lines=8> */
.L_x_5184:
        /* <DEDUP_REMOVED lines=8> */
[----:B------:R-:W-:-:S04]  /*0ab0*/  IMAD.WIDE.U32 R2, R5, 0x8, R2 ;  /* 0x0000000805027825 */ /* 0x000fc800078e0002 */
[--C-:B--2---:R-:W-:Y:S02]  /*0ac0*/  HADD2.F32 R0, -RZ, R8.reuse.H0_H0 ;  /* 0x20000008ff007230 */ /* 0x104fe40000004100 */
[----:B------:R-:W-:Y:S02]  /*0ad0*/  HADD2.F32 R4, -RZ, R8.H1_H1 ;  /* 0x30000008ff047230 */ /* 0x000fe40000004100 */
[--C-:B---3--:R-:W-:Y:S02]  /*0ae0*/  HADD2.F32 R10, -RZ, R12.reuse.H0_H0 ;  /* 0x2000000cff0a7230 */ /* 0x108fe40000004100 */
[----:B------:R-:W-:Y:S01]  /*0af0*/  FMUL.FTZ R0, R0, R0 ;  /* 0x0000000000007220 */ /* 0x000fe20000410000 */
[----:B------:R-:W-:Y:S02]  /*0b00*/  HADD2.F32 R11, -RZ, R12.H1_H1 ;  /* 0x3000000cff0b7230 */ /* 0x000fe40000004100 */
[----:B------:R-:W-:Y:S01]  /*0b10*/  FMUL.FTZ R7, R4, R4 ;  /* 0x0000000404077220 */ /* 0x000fe20000410000 */
[----:B------:R-:W-:-:S02]  /*0b20*/  HADD2.F32 R8, -RZ, R9.H0_H0 ;  /* 0x20000009ff087230 */ /* 0x000fc40000004100 */
[----:B------:R-:W-:Y:S01]  /*0b30*/  FMUL.FTZ R10, R10, R10 ;  /* 0x0000000a0a0a7220 */ /* 0x000fe20000410000 */
[----:B------:R-:W-:Y:S02]  /*0b40*/  HADD2.F32 R12, -RZ, R13.H0_H0 ;  /* 0x2000000dff0c7230 */ /* 0x000fe40000004100 */
[----:B------:R-:W-:Y:S01]  /*0b50*/  FMUL.FTZ R11, R11, R11 ;  /* 0x0000000b0b0b7220 */ /* 0x000fe20000410000 */
[----:B------:R-:W-:Y:S02]  /*0b60*/  HADD2.F32 R9, -RZ, R9.H1_H1 ;  /* 0x30000009ff097230 */ /* 0x000fe40000004100 */
[----:B------:R-:W-:Y:S01]  /*0b70*/  FMUL.FTZ R8, R8, R8 ;  /* 0x0000000808087220 */ /* 0x000fe20000410000 */
[----:B------:R-:W-:Y:S02]  /*0b80*/  HADD2.F32 R13, -RZ, R13.H1_H1 ;  /* 0x3000000dff0d7230 */ /* 0x000fe40000004100 */
[----:B------:R-:W-:Y:S01]  /*0b90*/  FMUL.FTZ R12, R12, R12 ;  /* 0x0000000c0c0c7220 */ /* 0x000fe20000410000 */
[----:B------:R-:W-:Y:S01]  /*0ba0*/  F2FP.F16.F32.PACK_AB R10, R11, R10 ;  /* 0x0000000a0b0a723e */ /* 0x000fe200000000ff */
[----:B------:R-:W-:Y:S01]  /*0bb0*/  FMUL.FTZ R9, R9, R9 ;  /* 0x0000000909097220 */ /* 0x000fe20000410000 */
[----:B------:R-:W-:Y:S01]  /*0bc0*/  F2FP.F16.F32.PACK_AB R4, R7, R0 ;  /* 0x000000000704723e */ /* 0x000fe200000000ff */
[----:B------:R-:W-:-:S03]  /*0bd0*/  FMUL.FTZ R13, R13, R13 ;  /* 0x0000000d0d0d7220 */ /* 0x000fc60000410000 */
[----:B------:R-:W-:Y:S02]  /*0be0*/  F2FP.F16.F32.PACK_AB R5, R9, R8 ;  /* 0x000000080905723e */ /* 0x000fe400000000ff */
[----:B------:R-:W-:-:S03]  /*0bf0*/  F2FP.F16.F32.PACK_AB R11, R13, R12 ;  /* 0x0000000c0d0b723e */ /* 0x000fc600000000ff */
[----:B------:R-:W-:Y:S04]  /*0c00*/  STG.E.64 desc[UR4][R2.64], R4 ;  /* 0x0000000402007986 */ /* 0x000fe8000c101b04 */
[----:B------:R-:W-:Y:S01]  /*0c10*/  STG.E.64 desc[UR4][R2.64+0x400], R10 ;  /* 0x0004000a02007986 */ /* 0x000fe2000c101b04 */
[----:B------:R-:W-:Y:S05]  /*0c20*/  EXIT ;  /* 0x000000000000794d */ /* 0x000fea0003800000 */
.L_x_5192:
        /* <DEDUP_REMOVED lines=13> */
.L_x_60756:


//--------------------- .text._ZN2at6native29vectorized_elementwise_kernelILi8EZNS0_50_GLOBAL__N__2680c7bb_12_PowKernel_cu_7dd49032_317029pow_tensor_scalar_kernel_implIN3c104HalfES5_EEvRNS_18TensorIteratorBaseET0_EUlS5_E_St5arrayIPcLm2EEEEviS8_T1_ --------------------------
	.section	.text._ZN2at6native29vectorized_elementwise_kernelILi8EZNS0_50_GLOBAL__N__2680c7bb_12_PowKernel_cu_7dd49032_317029pow_tensor_scalar_kernel_implIN3c104HalfES5_EEvRNS_18TensorIteratorBaseET0_EUlS5_E_St5arrayIPcLm2EEEEviS8_T1_,"ax",@progbits
	.align	128
        .global         _ZN2at6native29vectorized_elementwise_kernelILi8EZNS0_50_GLOBAL__N__2680c7bb_12_PowKernel_cu_7dd49032_317029pow_tensor_scalar_kernel_implIN3c104HalfES5_EEvRNS_18TensorIteratorBaseET0_EUlS5_E_St5arrayIPcLm2EEEEviS8_T1_
        .type           _ZN2at6native29vectorized_elementwise_kernelILi8EZNS0_50_GLOBAL__N__2680c7bb_12_PowKernel_cu_7dd49032_317029pow_tensor_scalar_kernel_implIN3c104HalfES5_EEvRNS_18TensorIteratorBaseET0_EUlS5_E_St5arrayIPcLm2EEEEviS8_T1_,@function
        .size           _ZN2at6native29vectorized_elementwise_kernelILi8EZNS0_50_GLOBAL__N__2680c7bb_12_PowKernel_cu_7dd49032_317029pow_tensor_scalar_kernel_implIN3c104HalfES5_EEvRNS_18TensorIteratorBaseET0_EUlS5_E_St5arrayIPcLm2EEEEviS8_T1_,(.L_x_60757 - _ZN2at6native29vectorized_elementwise_kernelILi8EZNS0_50_GLOBAL__N__2680c7bb_12_PowKernel_cu_7dd49032_317029pow_tensor_scalar_kernel_implIN3c104HalfES5_EEvRNS_18TensorIteratorBaseET0_EUlS5_E_St5arrayIPcLm2EEEEviS8_T1_)
        .other          _ZN2at6native29vectorized_elementwise_kernelILi8EZNS0_50_GLOBAL__N__2680c7bb_12_PowKernel_cu_7dd49032_317029pow_tensor_scalar_kernel_implIN3c104HalfES5_EEvRNS_18TensorIteratorBaseET0_EUlS5_E_St5arrayIPcLm2EEEEviS8_T1_,@"STO_CUDA_ENTRY STV_DEFAULT"
_ZN2at6native29vectorized_elementwise_kernelILi8EZNS0_50_GLOBAL__N__2680c7bb_12_PowKernel_cu_7dd49032_317029pow_tensor_scalar_kernel_implIN3c104HalfES5_EEvRNS_18TensorIteratorBaseET0_EUlS5_E_St5arrayIPcLm2EEEEviS8_T1_:
.text._ZN2at6native29vectorized_elementwise_kernelILi8EZNS0_50_GLOBAL__N__2680c7bb_12_PowKernel_cu_7dd49032_317029pow_tensor_scalar_kernel_implIN3c104HalfES5_EEvRNS_18TensorIteratorBaseET0_EUlS5_E_St5arrayIPcLm2EEEEviS8_T1_:
[----:B------:R-:W-:Y:S01]  /*0000*/  LDC R1, c[0x0][0x37c] ;  /* 0x0000df00ff017b82 */ /* 0x000fe20000000800 */
[----:B------:R-:W-:Y:S05]  /*0010*/  EXIT ;  /* 0x000000000000794d */ /* 0x000fea0003800000 */
.L_x_5193:
        /* <DEDUP_REMOVED lines=14> */
.L_x_60757:


//--------------------- .text._ZN2at6native18elementwise_kernelILi128ELi4EZNS0_15gpu_kernel_implIZNS0_50_GLOBAL__N__2680c7bb_12_PowKernel_cu_7dd49032_317029pow_tensor_scalar_kernel_implIffEEvRNS_18TensorIteratorBaseET0_EUlfE2_EEvS6_RKT_EUliE_EEviT1_ --------------------------
	.section	.text._ZN2at6native18elementwise_kernelILi128ELi4EZNS0_15gpu_kernel_implIZNS0_50_GLOBAL__N__2680c7bb_12_PowKernel_cu_7dd49032_317029pow_tensor_scalar_kernel_implIffEEvRNS_18TensorIteratorBaseET0_EUlfE2_EEvS6_RKT_EUliE_EEviT1_,"ax",@progbits
	.align	128
        .global         _ZN2at6native18elementwise_kernelILi128ELi4EZNS0_15gpu_kernel_implIZNS0_50_GLOBAL__N__2680c7bb_12_PowKernel_cu_7dd49032_317029pow_tensor_scalar_kernel_implIffEEvRNS_18TensorIteratorBaseET0_EUlfE2_EEvS6_RKT_EUliE_EEviT1_
        .type           _ZN2at6native18elementwise_kernelILi128ELi4EZNS0_15gpu_kernel_implIZNS0_50_GLOBAL__N__2680c7bb_12_PowKernel_cu_7dd49032_317029pow_tensor_scalar_kernel_implIffEEvRNS_18TensorIteratorBaseET0_EUlfE2_EEvS6_RKT_EUliE_EEviT1_,@function
        .size           _ZN2at6native18elementwise_kernelILi128ELi4EZNS0_15gpu_kernel_implIZNS0_50_GLOBAL__N__2680c7bb_12_PowKernel_cu_7dd49032_317029pow_tensor_scalar_kernel_implIffEEvRNS_18TensorIteratorBaseET0_EUlfE2_EEvS6_RKT_EUliE_EEviT1_,(.L_x_60758 - _ZN2at6native18elementwise_kernelILi128ELi4EZNS0_15gpu_kernel_implIZNS0_50_GLOBAL__N__2680c7bb_12_PowKernel_cu_7dd49032_317029pow_tensor_scalar_kernel_implIffEEvRNS_18TensorIteratorBaseET0_EUlfE2_EEvS6_RKT_EUliE_EEviT1_)
        .other          _ZN2at6native18elementwise_kernelILi128ELi4EZNS0_15gpu_kernel_implIZNS0_50_GLOBAL__N__2680c7bb_12_PowKernel_cu_7dd49032_317029pow_tensor_scalar_kernel_implIffEEvRNS_18TensorIteratorBaseET0_EUlfE2_EEvS6_RKT_EUliE_EEviT1_,@"STO_CUDA_ENTRY STV_DEFAULT"
_ZN2at6native18elementwise_kernelILi128ELi4EZNS0_15gpu_kernel_implIZNS0_50_GLOBAL__N__2680c7bb_12_PowKernel_cu_7dd49032_317029pow_tensor_scalar_kernel_implIffEEvRNS_18TensorIteratorBaseET0_EUlfE2_EEvS6_RKT_EUliE_EEviT1_:
.text._ZN2at6native18elementwise_kernelILi128ELi4EZNS0_15gpu_kernel_implIZNS0_50_GLOBAL__N__2680c7bb_12_PowKernel_cu_7dd49032_317029pow_tensor_scalar_kernel_implIffEEvRNS_18TensorIteratorBaseET0_EUlfE2_EEvS6_RKT_EUliE_EEviT1_:
        /* <DEDUP_REMOVED lines=319> */
.L_x_5196:
[----:B------:R-:W0:Y:S01]  /*13f0*/  LDCU.64 UR6, c[0x0][0x588] ;  /* 0x0000b100ff0677ac */ /* 0x000e220008000a00 */
[----:B------:R-:W-:Y:S01]  /*1400*/  BSSY.RECONVERGENT B6, `(.L_x_5197) ;  /* 0x00000e5000067945 */ /* 0x000fe20003800200 */
        /* <DEDUP_REMOVED lines=14> */
[----:B--2---:R3:W4:Y:S01]  /*14f0*/  I2F.S16 R0, R2 ;  /* 0x0000000200007306 */ /* 0x0047220000101400 */
[----:B------:R-:W-:Y:S05]  /*1500*/  BRA `(.L_x_5203) ;  /* 0x0000000c00507947 */ /* 0x000fea0003800000 */
.L_x_5201:
[----:B------:R-:W2:Y:S02]  /*1510*/  LDG.E.U8 R0, desc[UR36][R2.64] ;  /* 0x0000002402007981 */ /* 0x000ea4000c1e1100 */
[----:B--2---:R-:W-:Y:S01]  /*1520*/  I2FP.F32.U32 R0, R0 ;  /* 0x0000000000007245 */ /* 0x004fe20000201000 */
[----:B------:R-:W-:Y:S06]  /*1530*/  BRA `(.L_x_5203) ;  /* 0x0000000c00447947 */ /* 0x000fec0003800000 */
.L_x_5200:
[----:B------:R-:W-:-:S09]  /*1540*/  UISETP.NE.AND UP0, UPT, UR4, 0x2, UPT ;  /* 0x000000020400788c */ /* 0x000fd2000bf05270 */
[----:B------:R-:W-:Y:S05]  /*1550*/  BRA.U !UP0, `(.L_x_5204) ;  /* 0x0000000108287547 */ /* 0x000fea000b800000 */
[----:B------:R-:W-:-:S09]  /*1560*/  UISETP.NE.AND UP0, UPT, UR4, 0x3, UPT ;  /* 0x000000030400788c */ /* 0x000fd2000bf05270 */
[----:B------:R-:W-:Y:S05]  /*1570*/  BRA.U !UP0, `(.L_x_5205) ;  /* 0x0000000108147547 */ /* 0x000fea000b800000 */
[----:B------:R-:W-:-:S09]  /*1580*/  UISETP.NE.AND UP0, UPT, UR4, 0x4, UPT ;  /* 0x000000040400788c */ /* 0x000fd2000bf05270 */
[----:B------:R-:W-:Y:S05]  /*1590*/  BRA.U UP0, `(.L_x_5202) ;  /* 0x0000000900b07547 */ /* 0x000fea000b800000 */
[----:B------:R-:W2:Y:S02]  /*15a0*/  LDG.E.64 R2, desc[UR36][R2.64] ;  /* 0x0000002402027981 */ /* 0x000ea4000c1e1b00 */
[----:B--2---:R2:W3:Y:S02]  /*15b0*/  I2F.S64 R0, R2 ;  /* 0x0000000200007312 */ /* 0x0044e40000301400 */
[----:B--23--:R-:W-:Y:S05]  /*15c0*/  BRA `(.L_x_5203) ;  /* 0x0000000c00207947 */ /* 0x00cfea0003800000 */
.L_x_5205:
[----:B------:R-:W2:Y:S02]  /*15d0*/  LDG.E R0, desc[UR36][R2.64] ;  /* 0x0000002402007981 */ /* 0x000ea4000c1e1900 */
[----:B--2---:R-:W-:Y:S01]  /*15e0*/  I2FP.F32.S32 R0, R0 ;  /* 0x0000000000007245 */ /* 0x004fe20000201400 */
[----:B------:R-:W-:Y:S06]  /*15f0*/  BRA `(.L_x_5203) ;  /* 0x0000000c00147947 */ /* 0x000fec0003800000 */
.L_x_5204:
[----:B------:R-:W2:Y:S02]  /*1600*/  LDG.E.U16 R0, desc[UR36][R2.64] ;  /* 0x0000002402007981 */ /* 0x000ea4000c1e1500 */
[----:B--2---:R-:W2:Y:S01]  /*1610*/  I2F.S16 R0, R0 ;  /* 0x0000000000007306 */ /* 0x004ea20000101400 */
[----:B------:R-:W-:Y:S05]  /*1620*/  BRA `(.L_x_5203) ;  /* 0x0000000c00087947 */ /* 0x000fea0003800000 */
.L_x_5199:
[----:B------:R-:W-:-:S09]  /*1630*/  UISETP.GT.AND UP0, UPT, UR4, 0x6, UPT ;  /* 0x000000060400788c */ /* 0x000fd2000bf04270 */
[----:B------:R-:W-:Y:S05]  /*1640*/  BRA.U UP0, `(.L_x_5206) ;  /* 0x0000000100247547 */ /* 0x000fea000b800000 */
[----:B------:R-:W-:-:S09]  /*1650*/  UISETP.NE.AND UP0, UPT, UR4, 0x5, UPT ;  /* 0x000000050400788c */ /* 0x000fd2000bf05270 */
[----:B------:R-:W-:Y:S05]  /*1660*/  BRA.U !UP0, `(.L_x_5207) ;  /* 0x0000000108107547 */ /* 0x000fea000b800000 */
[----:B------:R-:W-:-:S09]  /*1670*/  UISETP.NE.AND UP0, UPT, UR4, 0x6, UPT ;  /* 0x000000060400788c */ /* 0x000fd2000bf05270 */
[----:B------:R-:W-:Y:S05]  /*1680*/  BRA.U UP0, `(.L_x_5202) ;  /* 0x0000000900747547 */ /* 0x000fea000b800000 */
[----:B------:R0:W5:Y:S01]  /*1690*/  LDG.E R0, desc[UR36][R2.64] ;  /* 0x0000002402007981 */ /* 0x000162000c1e1900 */
[----:B------:R-:W-:Y:S05]  /*16a0*/  BRA `(.L_x_5203) ;  /* 0x0000000800e87947 */ /* 0x000fea0003800000 */
.L_x_5207:
[----:B------:R-:W2:Y:S02]  /*16b0*/  LDG.E.U16 R0, desc[UR36][R2.64] ;  /* 0x0000002402007981 */ /* 0x000ea4000c1e1500 */
[----:B--2---:R-:W-:Y:S01]  /*16c0*/  HADD2.F32 R0, -RZ, R0.H0_H0 ;  /* 0x20000000ff007230 */ /* 0x004fe20000004100 */
[----:B------:R-:W-:Y:S06]  /*16d0*/  BRA `(.L_x_5203) ;  /* 0x0000000800dc7947 */ /* 0x000fec0003800000 */
.L_x_5206:
[----:B------:R-:W-:-:S09]  /*16e0*/  UISETP.NE.AND UP0, UPT, UR4, 0x7, UPT ;  /* 0x000000070400788c */ /* 0x000fd2000bf05270 */
[----:B------:R-:W-:Y:S05]  /*16f0*/  BRA.U !UP0, `(.L_x_5208) ;  /* 0x0000000108247547 */ /* 0x000fea000b800000 */
[----:B------:R-:W-:-:S09]  /*1700*/  UISETP.NE.AND UP0, UPT, UR4, 0x8, UPT ;  /* 0x000000080400788c */ /* 0x000fd2000bf05270 */
[----:B------:R-:W-:Y:S05]  /*1710*/  BRA.U !UP0, `(.L_x_5209) ;  /* 0x0000000108107547 */ /* 0x000fea000b800000 */
[----:B------:R-:W-:-:S09]  /*1720*/  UISETP.NE.AND UP0, UPT, UR4, 0x9, UPT ;  /* 0x000000090400788c */ /* 0x000fd2000bf05270 */
[----:B------:R-:W-:Y:S05]  /*1730*/  BRA.U UP0, `(.L_x_5202) ;  /* 0x0000000900487547 */ /* 0x000fea000b800000 */
[----:B------:R1:W5:Y:S01]  /*1740*/  LDG.E R0, desc[UR36][R2.64] ;  /* 0x0000002402007981 */ /* 0x000362000c1e1900 */
[----:B------:R-:W-:Y:S05]  /*1750*/  BRA `(.L_x_5203) ;  /* 0x0000000800bc7947 */ /* 0x000fea0003800000 */
.L_x_5209:
[----:B------:R-:W2:Y:S02]  /*1760*/  LDG.E.U16 R0, desc[UR36][R2.64] ;  /* 0x0000002402007981 */ /* 0x000ea4000c1e1500 */
[----:B--2---:R-:W-:Y:S01]  /*1770*/  HADD2.F32 R0, -RZ, R0.H0_H0 ;  /* 0x20000000ff007230 */ /* 0x004fe20000004100 */
[----:B------:R-:W-:Y:S06]  /*1780*/  BRA `(.L_x_5203) ;  /* 0x0000000800b07947 */ /* 0x000fec0003800000 */
.L_x_5208:
        /* <DEDUP_REMOVED lines=9> */
[----:B0-----:R-:W-:Y:S01]  /*1820*/  @!P0 FMUL R0, R0, 1.175494350822287508e-38 ;  /* 0x0080000000008820 */ /* 0x001fe20000400000 */
[----:B------:R-:W-:Y:S06]  /*1830*/  BRA `(.L_x_5203) ;  /* 0x0000000800847947 */ /* 0x000fec0003800000 */
.L_x_5198:
        /* <DEDUP_REMOVED lines=10> */
[----:B------:R-:W-:Y:S01]  /*18e0*/  FSEL R0, RZ, 1, !P0 ;  /* 0x3f800000ff007808 */ /* 0x000fe20004000000 */
[----:B------:R-:W-:Y:S08]  /*18f0*/  BRA `(.L_x_5203) ;  /* 0x0000000800547947 */ /* 0x000ff00003800000 */
.L_x_5212:
        /* <DEDUP_REMOVED lines=11> */
.L_x_5211:
        /* <DEDUP_REMOVED lines=23> */
[----:B------:R-:W-:Y:S01]  /*1b20*/  LOP3.LUT R0, R5, 0x80000000, R0, 0xf8, !PT ;  /* 0x8000000005007812 */ /* 0x000fe200078ef800 */
[----:B------:R-:W-:Y:S06]  /*1b30*/  BRA `(.L_x_5203) ;  /* 0x0000000400c47947 */ /* 0x000fec0003800000 */
.L_x_5214:
        /* <DEDUP_REMOVED lines=10> */
[----:B------:R-:W-:Y:S01]  /*1be0*/  LOP3.LUT R0, R0, 0x80000000, R5, 0xf8, !PT ;  /* 0x8000000000007812 */ /* 0x000fe200078ef805 */
[----:B------:R-:W-:Y:S06]  /*1bf0*/  BRA `(.L_x_5203) ;  /* 0x0000000400947947 */ /* 0x000fec0003800000 */
.L_x_5213:
[----:B------:R-:W2:Y:S02]  /*1c00*/  LDG.E.U16 R0, desc[UR36][R2.64] ;  /* 0x0000002402007981 */ /* 0x000ea4000c1e1500 */
[----:B--2---:R-:W-:Y:S01]  /*1c10*/  SHF.L.U32 R0, R0, 0x10, RZ ;  /* 0x0000001000007819 */ /* 0x004fe200000006ff */
[----:B------:R-:W-:Y:S06]  /*1c20*/  BRA `(.L_x_5203) ;  /* 0x0000000400887947 */ /* 0x000fec0003800000 */
.L_x_5210:
        /* <DEDUP_REMOVED lines=9> */
[----:B--2---:R-:W-:Y:S01]  /*1cc0*/  I2FP.F32.U32 R0, R0 ;  /* 0x0000000000007245 */ /* 0x004fe20000201000 */
[----:B------:R-:W-:Y:S06]  /*1cd0*/  BRA `(.L_x_5203) ;  /* 0x00000004005c7947 */ /* 0x000fec0003800000 */
.L_x_5217:
[----:B------:R-:W2:Y:S01]  /*1ce0*/  LDG.E.U8 R3, desc[UR36][R2.64] ;  /* 0x0000002402037981 */ /* 0x000ea2000c1e1100 */
        /* <DEDUP_REMOVED lines=19> */
.L_x_5219:
[----:B------:R-:W-:Y:S05]  /*1e20*/  BSYNC.RECONVERGENT B0 ;  /* 0x0000000000007941 */ /* 0x000fea0003800200 */
.L_x_5218:
[----:B------:R-:W-:Y:S01]  /*1e30*/  IMAD.SHL.U32 R0, R0, 0x100000, RZ ;  /* 0x0010000000007824 */ /* 0x000fe200078e00ff */
[----:B------:R-:W-:-:S04]  /*1e40*/  LEA R2, R2, 0x3b800000, 0x17 ;  /* 0x3b80000002027811 */ /* 0x000fc800078eb8ff */
[----:B------:R-:W-:Y:S01]  /*1e50*/  LOP3.LUT R0, R2, R0, R7, 0xfe, !PT ;  /* 0x0000000002007212 */ /* 0x000fe200078efe07 */
[----:B------:R-:W-:Y:S06]  /*1e60*/  BRA `(.L_x_5203) ;  /* 0x0000000000f87947 */ /* 0x000fec0003800000 */
.L_x_5216:
[----:B------:R-:W2:Y:S01]  /*1e70*/  LDG.E.U8 R3, desc[UR36][R2.64] ;  /* 0x0000002402037981 */ /* 0x000ea2000c1e1100 */
        /* <DEDUP_REMOVED lines=19> */
.L_x_5221:
[----:B------:R-:W-:Y:S05]  /*1fb0*/  BSYNC.RECONVERGENT B0 ;  /* 0x0000000000007941 */ /* 0x000fea0003800200 */
.L_x_5220:
[----:B------:R-:W-:Y:S01]  /*1fc0*/  IMAD.SHL.U32 R0, R0, 0x200000, RZ ;  /* 0x0020000000007824 */ /* 0x000fe200078e00ff */
[----:B------:R-:W-:-:S04]  /*1fd0*/  LEA R2, R2, 0x37800000, 0x17 ;  /* 0x3780000002027811 */ /* 0x000fc800078eb8ff */
[----:B------:R-:W-:Y:S01]  /*1fe0*/  LOP3.LUT R0, R2, R0, R7, 0xfe, !PT ;  /* 0x0000000002007212 */ /* 0x000fe200078efe07 */
[----:B------:R-:W-:Y:S06]  /*1ff0*/  BRA `(.L_x_5203) ;  /* 0x0000000000947947 */ /* 0x000fec0003800000 */
.L_x_5215:
[----:B------:R-:W-:-:S09]  /*2000*/  UISETP.NE.AND UP0, UPT, UR4, 0x1c, UPT ;  /* 0x0000001c0400788c */ /* 0x000fd2000bf05270 */
[----:B------:R-:W-:Y:S05]  /*2010*/  BRA.U !UP0, `(.L_x_5222) ;  /* 0x0000000108847547 */ /* 0x000fea000b800000 */
[----:B------:R-:W-:-:S09]  /*2020*/  UISETP.NE.AND UP0, UPT, UR4, 0x1d, UPT ;  /* 0x0000001d0400788c */ /* 0x000fd2000bf05270 */
[----:B------:R-:W-:Y:S05]  /*2030*/  BRA.U !UP0, `(.L_x_5223) ;  /* 0x0000000108707547 */ /* 0x000fea000b800000 */
[----:B------:R-:W-:-:S09]  /*2040*/  UISETP.NE.AND UP0, UPT, UR4, 0x2c, UPT ;  /* 0x0000002c0400788c */ /* 0x000fd2000bf05270 */
[----:B------:R-:W-:Y:S05]  /*2050*/  BRA.U !UP0, `(.L_x_5224) ;  /* 0x0000000108487547 */ /* 0x000fea000b800000 */
.L_x_5202:
        /* <DEDUP_REMOVED lines=16> */
.L_x_5225:
[----:B------:R-:W-:Y:S01]  /*2160*/  IMAD.MOV.U32 R0, RZ, RZ, RZ ;  /* 0x000000ffff007224 */ /* 0x000fe200078e00ff */
[----:B------:R-:W-:Y:S06]  /*2170*/  BRA `(.L_x_5203) ;  /* 0x0000000000347947 */ /* 0x000fec0003800000 */
.L_x_5224:
[----:B------:R-:W2:Y:S01]  /*2180*/  LDG.E.U8 R2, desc[UR36][R2.64] ;  /* 0x0000002402027981 */ /* 0x000ea2000c1e1100 */
[----:B------:R-:W-:Y:S02]  /*2190*/  MOV R0, 0x400000 ;  /* 0x0040000000007802 */ /* 0x000fe40000000f00 */
[----:B--2---:R-:W-:-:S13]  /*21a0*/  ISETP.NE.AND P0, PT, R2, RZ, PT ;  /* 0x000000ff0200720c */ /* 0x004fda0003f05270 */
[----:B------:R-:W-:Y:S05]  /*21b0*/  @!P0 BRA `(.L_x_5203) ;  /* 0x0000000000248947 */ /* 0x000fea0003800000 */
[----:B------:R-:W-:-:S13]  /*21c0*/  ISETP.NE.AND P0, PT, R2, 0xff, PT ;  /* 0x000000ff0200780c */ /* 0x000fda0003f05270 */
[----:B------:R-:W-:Y:S02]  /*21d0*/  @!P0 IMAD.MOV.U32 R0, RZ, RZ, 0x7f800001 ;  /* 0x7f800001ff008424 */ /* 0x000fe400078e00ff */
[----:B------:R-:W-:Y:S01]  /*21e0*/  @P0 IMAD.SHL.U32 R0, R2, 0x800000, RZ ;  /* 0x0080000002000824 */ /* 0x000fe200078e00ff */
[----:B------:R-:W-:Y:S06]  /*21f0*/  BRA `(.L_x_5203) ;  /* 0x0000000000147947 */ /* 0x000fec0003800000 */
.L_x_5223:
[----:B------:R-:W2:Y:S02]  /*2200*/  LDG.E.64 R2, desc[UR36][R2.64] ;  /* 0x0000002402027981 */ /* 0x000ea4000c1e1b00 */
[----:B--2---:R0:W1:Y:S02]  /*2210*/  I2F.U64 R0, R2 ;  /* 0x0000000200007312 */ /* 0x0040640000301000 */
[----:B01----:R-:W-:Y:S05]  /*2220*/  BRA `(.L_x_5203) ;  /* 0x0000000000087947 */ /* 0x003fea0003800000 */
.L_x_5222:
[----:B------:R-:W2:Y:S02]  /*2230*/  LDG.E R0, desc[UR36][R2.64] ;  /* 0x0000002402007981 */ /* 0x000ea4000c1e1900 */
[----:B--2---:R-:W-:-:S07]  /*2240*/  I2FP.F32.U32 R0, R0 ;  /* 0x0000000000007245 */ /* 0x004fce0000201000 */
.L_x_5203:
[----:B------:R-:W-:Y:S05]  /*2250*/  BSYNC.RECONVERGENT B6 ;  /* 0x0000000000067941 */ /* 0x000fea0003800200 */
.L_x_5197:
[----:B------:R-:W0:Y:S01]  /*2260*/  LDCU UR5, c[0x0][0x590] ;  /* 0x0000b200ff0577ac */ /* 0x000e220008000800 */
[----:B--2-45:R-:W0:Y:S01]  /*2270*/  MUFU.LG2 R0, R0 ;  /* 0x0000000000007308 */ /* 0x034e220000000c00 */
[----:B------:R-:W1:Y:S01]  /*2280*/  LDCU.64 UR6, c[0x0][0x580] ;  /* 0x0000b000ff0677ac */ /* 0x000e620008000a00 */
[----:B------:R-:W-:-:S04]  /*2290*/  UPRMT UR4, UR41, 0x9910, URZ ;  /* 0x0000991029047896 */ /* 0x000fc800080000ff */
[----:B------:R-:W-:Y:S01]  /*22a0*/  UISETP.GT.AND UP0, UPT, UR4, 0x9, UPT ;  /* 0x000000090400788c */ /* 0x000fe2000bf04270 */
[----:B0-----:R-:W-:Y:S01]  /*22b0*/  FMUL.FTZ R4, R0, UR5 ;  /* 0x0000000500047c20 */ /* 0x001fe20008410000 */
[----:B-1-3--:R-:W-:-:S05]  /*22c0*/  IADD3 R2, P0, PT, R16, UR6, RZ ;  /* 0x0000000610027c10 */ /* 0x00afca000ff1e0ff */
[----:B------:R-:W0:Y:S01]  /*22d0*/  MUFU.EX2 R4, R4 ;  /* 0x0000000400047308 */ /* 0x000e220000000800 */
[----:B------:R-:W-:Y:S01]  /*22e0*/  IADD3.X R3, PT, PT, RZ, UR7, RZ, P0, !PT ;  /* 0x00000007ff037c10 */ /* 0x000fe200087fe4ff */
        /* <DEDUP_REMOVED lines=9> */
[----:B0-----:R-:W0:Y:S02]  /*2380*/  F2I.FTZ.TRUNC.NTZ R5, R4 ;  /* 0x0000000400057305 */ /* 0x001e24000021f100 */
[----:B0-----:R0:W-:Y:S01]  /*2390*/  STG.E.U8 desc[UR36][R2.64], R5 ;  /* 0x0000000502007986 */ /* 0x0011e2000c101124 */
[----:B------:R-:W-:Y:S05]  /*23a0*/  BRA `(.L_x_5231) ;  /* 0x0000000c003c7947 */ /* 0x000fea0003800000 */
.L_x_5229:
[----:B0-----:R-:W0:Y:S02]  /*23b0*/  F2I.S64.TRUNC R4, R4 ;  /* 0x0000000400047311 */ /* 0x001e24000020d900 */
[----:B0-----:R-:W-:-:S05]  /*23c0*/  IMAD.MOV.U32 R7, RZ, RZ, R4 ;  /* 0x000000ffff077224 */ /* 0x001fca00078e0004 */
[----:B------:R0:W-:Y:S01]  /*23d0*/  STG.E.U8 desc[UR36][R2.64], R7 ;  /* 0x0000000702007986 */ /* 0x0001e2000c101124 */
[----:B------:R-:W-:Y:S05]  /*23e0*/  BRA `(.L_x_5231) ;  /* 0x0000000c002c7947 */ /* 0x000fea0003800000 */
.L_x_5228:
[----:B------:R-:W-:-:S09]  /*23f0*/  UISETP.NE.AND UP0, UPT, UR4, 0x2, UPT ;  /* 0x000000020400788c */ /* 0x000fd2000bf05270 */
[----:B------:R-:W-:Y:S05]  /*2400*/  BRA.U !UP0, `(.L_x_5232) ;  /* 0x0000000108287547 */ /* 0x000fea000b800000 */
[----:B------:R-:W-:-:S09]  /*2410*/  UISETP.NE.AND UP0, UPT, UR4, 0x3, UPT ;  /* 0x000000030400788c */ /* 0x000fd2000bf05270 */
[----:B------:R-:W-:Y:S05]  /*2420*/  BRA.U !UP0, `(.L_x_5233) ;  /* 0x0000000108147547 */ /* 0x000fea000b800000 */
[----:B------:R-:W-:-:S09]  /*2430*/  UISETP.NE.AND UP0, UPT, UR4, 0x4, UPT ;  /* 0x000000040400788c */ /* 0x000fd2000bf05270 */
[----:B------:R-:W-:Y:S05]  /*2440*/  BRA.U UP0, `(.L_x_5230) ;  /* 0x0000000900807547 */ /* 0x000fea000b800000 */
[----:B0-----:R-:W0:Y:S02]  /*2450*/  F2I.S64.TRUNC R4, R4 ;  /* 0x0000000400047311 */ /* 0x001e24000020d900 */
[----:B0-----:R0:W-:Y:S01]  /*2460*/  STG.E.64 desc[UR36][R2.64], R4 ;  /* 0x0000000402007986 */ /* 0x0011e2000c101b24 */
[----:B------:R-:W-:Y:S05]  /*2470*/  BRA `(.L_x_5231) ;  /* 0x0000000c00087947 */ /* 0x000fea0003800000 */
.L_x_5233:
[----:B0-----:R-:W0:Y:S02]  /*2480*/  F2I.FTZ.TRUNC.NTZ R5, R4 ;  /* 0x0000000400057305 */ /* 0x001e24000021f100 */
[----:B0-----:R0:W-:Y:S01]  /*2490*/  STG.E desc[UR36][R2.64], R5 ;  /* 0x0000000502007986 */ /* 0x0011e2000c101924 */
[----:B------:R-:W-:Y:S05]  /*24a0*/  BRA `(.L_x_5231) ;  /* 0x0000000800fc7947 */ /* 0x000fea0003800000 */
.L_x_5232:
[----:B0-----:R-:W0:Y:S02]  /*24b0*/  F2I.FTZ.TRUNC.NTZ R5, R4 ;  /* 0x0000000400057305 */ /* 0x001e24000021f100 */
[----:B0-----:R0:W-:Y:S01]  /*24c0*/  STG.E.U16 desc[UR36][R2.64], R5 ;  /* 0x0000000502007986 */ /* 0x0011e2000c101524 */
[----:B------:R-:W-:Y:S05]  /*24d0*/  BRA `(.L_x_5231) ;  /* 0x0000000800f07947 */ /* 0x000fea0003800000 */
.L_x_5227:
[----:B------:R-:W-:-:S09]  /*24e0*/  UISETP.GT.AND UP0, UPT, UR4, 0x6, UPT ;  /* 0x000000060400788c */ /* 0x000fd2000bf04270 */
[----:B------:R-:W-:Y:S05]  /*24f0*/  BRA.U UP0, `(.L_x_5234) ;  /* 0x0000000100247547 */ /* 0x000fea000b800000 */
[----:B------:R-:W-:-:S09]  /*2500*/  UISETP.NE.AND UP0, UPT, UR4, 0x5, UPT ;  /* 0x000000050400788c */ /* 0x000fd2000bf05270 */
[----:B------:R-:W-:Y:S05]  /*2510*/  BRA.U !UP0, `(.L_x_5235) ;  /* 0x0000000108107547 */ /* 0x000fea000b800000 */
[----:B------:R-:W-:-:S09]  /*2520*/  UISETP.NE.AND UP0, UPT, UR4, 0x6, UPT ;  /* 0x000000060400788c */ /* 0x000fd2000bf05270 */
[----:B------:R-:W-:Y:S05]  /*2530*/  BRA.U UP0, `(.L_x_5230) ;  /* 0x0000000900447547 */ /* 0x000fea000b800000 */
[----:B0-----:R0:W-:Y:S01]  /*2540*/  STG.E desc[UR36][R2.64], R4 ;  /* 0x0000000402007986 */ /* 0x0011e2000c101924 */
[----:B------:R-:W-:Y:S05]  /*2550*/  BRA `(.L_x_5231) ;  /* 0x0000000800d07947 */ /* 0x000fea0003800000 */
.L_x_5235:
[----:B0-----:R-:W-:-:S05]  /*2560*/  F2FP.F16.F32.PACK_AB R4, RZ, R4 ;  /* 0x00000004ff04723e */ /* 0x001fca00000000ff */
[----:B------:R0:W-:Y:S01]  /*2570*/  STG.E.U16 desc[UR36][R2.64], R4 ;  /* 0x0000000402007986 */ /* 0x0001e2000c101524 */
[----:B------:R-:W-:Y:S05]  /*2580*/  BRA `(.L_x_5231) ;  /* 0x0000000800c47947 */ /* 0x000fea0003800000 */
.L_x_5234:
[----:B------:R-:W-:-:S09]  /*2590*/  UISETP.NE.AND UP0, UPT, UR4, 0x7, UPT ;  /* 0x000000070400788c */ /* 0x000fd2000bf05270 */
[----:B------:R-:W-:Y:S05]  /*25a0*/  BRA.U !UP0, `(.L_x_5236) ;  /* 0x00000001082c7547 */ /* 0x000fea000b800000 */
[----:B------:R-:W-:-:S09]  /*25b0*/  UISETP.NE.AND UP0, UPT, UR4, 0x8, UPT ;  /* 0x000000080400788c */ /* 0x000fd2000bf05270 */
[----:B------:R-:W-:Y:S05]  /*25c0*/  BRA.U !UP0, `(.L_x_5237) ;  /* 0x0000000108147547 */ /* 0x000fea000b800000 */
[----:B------:R-:W-:-:S09]  /*25d0*/  UISETP.NE.AND UP0, UPT, UR4, 0x9, UPT ;  /* 0x000000090400788c */ /* 0x000fd2000bf05270 */
[----:B------:R-:W-:Y:S05]  /*25e0*/  BRA.U UP0, `(.L_x_5230) ;  /* 0x0000000900187547 */ /* 0x000fea000b800000 */
[----:B------:R-:W-:-:S05]  /*25f0*/  IMAD.MOV.U32 R5, RZ, RZ, RZ ;  /* 0x000000ffff057224 */ /* 0x000fca00078e00ff */
[----:B0-----:R0:W-:Y:S01]  /*2600*/  STG.E.64 desc[UR36][R2.64], R4 ;  /* 0x0000000402007986 */ /* 0x0011e2000c101b24 */
[----:B------:R-:W-:Y:S05]  /*2610*/  BRA `(.L_x_5231) ;  /* 0x0000000800a07947 */ /* 0x000fea0003800000 */
.L_x_5237:
[----:B0-----:R-:W-:-:S04]  /*2620*/  F2FP.F16.F32.PACK_AB R5, RZ, R4 ;  /* 0x00000004ff05723e */ /* 0x001fc800000000ff */
[----:B------:R-:W-:-:S05]  /*2630*/  PRMT R5, R5, 0x5410, RZ ;  /* 0x0000541005057816 */ /* 0x000fca00000000ff */
[----:B------:R0:W-:Y:S01]  /*2640*/  STG.E desc[UR36][R2.64], R5 ;  /* 0x0000000502007986 */ /* 0x0001e2000c101924 */
[----:B------:R-:W-:Y:S05]  /*2650*/  BRA `(.L_x_5231) ;  /* 0x0000000800907947 */ /* 0x000fea0003800000 */
.L_x_5236:
[----:B0-----:R-:W-:-:S06]  /*2660*/  FMUL.FTZ R4, R4, 1 ;  /* 0x3f80000004047820 */ /* 0x001fcc0000410000 */
[----:B------:R-:W0:Y:S02]  /*2670*/  F2F.F64.F32 R4, R4 ;  /* 0x0000000400047310 */ /* 0x000e240000201800 */
[----:B0-----:R0:W-:Y:S01]  /*2680*/  STG.E.64 desc[UR36][R2.64], R4 ;  /* 0x0000000402007986 */ /* 0x0011e2000c101b24 */
[----:B------:R-:W-:Y:S05]  /*2690*/  BRA `(.L_x_5231) ;  /* 0x0000000800807947 */ /* 0x000fea0003800000 */
.L_x_5226:
        /* <DEDUP_REMOVED lines=8> */
[----:B0-----:R-:W-:-:S04]  /*2720*/  FSETP.NEU.FTZ.AND P0, PT, R4, RZ, PT ;  /* 0x000000ff0400720b */ /* 0x001fc80003f1d000 */
[----:B------:R-:W-:-:S05]  /*2730*/  SEL R5, RZ, 0x1, !P0 ;  /* 0x00000001ff057807 */ /* 0x000fca0004000000 */
[----:B------:R0:W-:Y:S01]  /*2740*/  STG.E.U8 desc[UR36][R2.64], R5 ;  /* 0x0000000502007986 */ /* 0x0001e2000c101124 */
[----:B------:R-:W-:Y:S05]  /*2750*/  BRA `(.L_x_5231) ;  /* 0x0000000800507947 */ /* 0x000fea0003800000 */
.L_x_5240:
[----:B0-----:R-:W-:Y:S01]  /*2760*/  FMUL.FTZ R4, R4, 1 ;  /* 0x3f80000004047820 */ /* 0x001fe20000410000 */
[----:B------:R-:W-:-:S05]  /*2770*/  CS2R R6, SRZ ;  /* 0x0000000000067805 */ /* 0x000fca000001ff00 */
[----:B------:R-:W0:Y:S02]  /*2780*/  F2F.F64.F32 R4, R4 ;  /* 0x0000000400047310 */ /* 0x000e240000201800 */
[----:B0-----:R0:W-:Y:S01]  /*2790*/  STG.E.128 desc[UR36][R2.64], R4 ;  /* 0x0000000402007986 */ /* 0x0011e2000c101d24 */
[----:B------:R-:W-:Y:S05]  /*27a0*/  BRA `(.L_x_5231) ;  /* 0x00000008003c7947 */ /* 0x000fea0003800000 */
.L_x_5239:
[----:B------:R-:W-:-:S09]  /*27b0*/  UISETP.NE.AND UP0, UPT, UR4, 0xf, UPT ;  /* 0x0000000f0400788c */ /* 0x000fd2000bf05270 */
[----:B------:R-:W-:Y:S05]  /*27c0*/  BRA.U !UP0, `(.L_x_5241) ;  /* 0x0000000108987547 */ /* 0x000fea000b800000 */
[----:B------:R-:W-:-:S09]  /*27d0*/  UISETP.NE.AND UP0, UPT, UR4, 0x17, UPT ;  /* 0x000000170400788c */ /* 0x000fd2000bf05270 */
[----:B------:R-:W-:Y:S05]  /*27e0*/  BRA.U !UP0, `(.L_x_5242) ;  /* 0x0000000108487547 */ /* 0x000fea000b800000 */
[----:B------:R-:W-:-:S09]  /*27f0*/  UISETP.NE.AND UP0, UPT, UR4, 0x18, UPT ;  /* 0x000000180400788c */ /* 0x000fd2000bf05270 */
[----:B------:R-:W-:Y:S05]  /*2800*/  BRA.U UP0, `(.L_x_5230) ;  /* 0x0000000500907547 */ /* 0x000fea000b800000 */
[----:B0-----:R-:W-:Y:S01]  /*2810*/  LOP3.LUT R6, R4, 0x7fffffff, RZ, 0xc0, !PT ;  /* 0x7fffffff04067812 */ /* 0x001fe200078ec0ff */
[----:B------:R-:W-:Y:S01]  /*2820*/  BSSY.RECONVERGENT B0, `(.L_x_5243) ;  /* 0x000000b000007945 */ /* 0x000fe20003800200 */
[----:B------:R-:W-:Y:S01]  /*2830*/  HFMA2 R0, -RZ, RZ, 0, 7.569789886474609375e-06 ;  /* 0x0000007fff007431 */ /* 0x000fe200000001ff */
        /* <DEDUP_REMOVED lines=9> */
.L_x_5244:
[----:B------:R-:W-:Y:S05]  /*28d0*/  BSYNC.RECONVERGENT B0 ;  /* 0x0000000000007941 */ /* 0x000fea0003800200 */
.L_x_5243:
[----:B------:R-:W-:-:S05]  /*28e0*/  LOP3.LUT R7, R0, 0x80, R7, 0xf8, !PT ;  /* 0x0000008000077812 */ /* 0x000fca00078ef807 */
[----:B------:R0:W-:Y:S01]  /*28f0*/  STG.E.U8 desc[UR36][R2.64], R7 ;  /* 0x0000000702007986 */ /* 0x0001e2000c101124 */
[----:B------:R-:W-:Y:S05]  /*2900*/  BRA `(.L_x_5231) ;  /* 0x0000000400e47947 */ /* 0x000fea0003800000 */
.L_x_5242:
[----:B0-----:R-:W-:Y:S01]  /*2910*/  LOP3.LUT R6, R4, 0x7fffffff, RZ, 0xc0, !PT ;  /* 0x7fffffff04067812 */ /* 0x001fe200078ec0ff */
[----:B------:R-:W-:Y:S01]  /*2920*/  BSSY.RECONVERGENT B0, `(.L_x_5245) ;  /* 0x000000d000007945 */ /* 0x000fe20003800200 */
        /* <DEDUP_REMOVED lines=12> */
.L_x_5246:
[----:B------:R-:W-:Y:S05]  /*29f0*/  BSYNC.RECONVERGENT B0 ;  /* 0x0000000000007941 */ /* 0x000fea0003800200 */
.L_x_5245:
[----:B------:R-:W-:-:S05]  /*2a00*/  LOP3.LUT R5, R0, 0x80, R7, 0xf8, !PT ;  /* 0x0000008000057812 */ /* 0x000fca00078ef807 */
[----:B------:R0:W-:Y:S01]  /*2a10*/  STG.E.U8 desc[UR36][R2.64], R5 ;  /* 0x0000000502007986 */ /* 0x0001e2000c101124 */
[----:B------:R-:W-:Y:S05]  /*2a20*/  BRA `(.L_x_5231) ;  /* 0x00000004009c7947 */ /* 0x000fea0003800000 */
.L_x_5241:
[----:B0-----:R-:W-:-:S05]  /*2a30*/  F2FP.BF16.F32.PACK_AB R4, RZ, R4 ;  /* 0x00000004ff04723e */ /* 0x001fca00000010ff */
[----:B------:R0:W-:Y:S01]  /*2a40*/  STG.E.U16 desc[UR36][R2.64], R4 ;  /* 0x0000000402007986 */ /* 0x0001e2000c101524 */
[----:B------:R-:W-:Y:S05]  /*2a50*/  BRA `(.L_x_5231) ;  /* 0x0000000400907947 */ /* 0x000fea0003800000 */
.L_x_5238:
        /* <DEDUP_REMOVED lines=8> */
[----:B0-----:R-:W0:Y:S02]  /*2ae0*/  F2I.FTZ.U32.TRUNC.NTZ R5, R4 ;  /* 0x0000000400057305 */ /* 0x001e24000021f000 */
[----:B0-----:R0:W-:Y:S01]  /*2af0*/  STG.E.U16 desc[UR36][R2.64], R5 ;  /* 0x0000000502007986 */ /* 0x0011e2000c101524 */
[----:B------:R-:W-:Y:S05]  /*2b00*/  BRA `(.L_x_5231) ;  /* 0x0000000400647947 */ /* 0x000fea0003800000 */
.L_x_5249:
[----:B0-----:R-:W-:Y:S01]  /*2b10*/  LOP3.LUT R5, R4, 0x7fffffff, RZ, 0xc0, !PT ;  /* 0x7fffffff04057812 */ /* 0x001fe200078ec0ff */
[----:B------:R-:W-:Y:S01]  /*2b20*/  BSSY.RECONVERGENT B0, `(.L_x_5250) ;  /* 0x0000013000007945 */ /* 0x000fe20003800200 */
[----:B------:R-:W-:Y:S02]  /*2b30*/  IMAD.MOV.U32 R0, RZ, RZ, 0x80 ;  /* 0x00000080ff007424 */ /* 0x000fe400078e00ff */
        /* <DEDUP_REMOVED lines=9> */
.L_x_5252:
[----:B------:R-:W-:-:S04]  /*2bd0*/  SHF.R.U32.HI R0, RZ, 0x14, R4 ;  /* 0x00000014ff007819 */ /* 0x000fc80000011604 */
[----:B------:R-:W-:-:S04]  /*2be0*/  LOP3.LUT R5, R0, 0x1, RZ, 0xc0, !PT ;  /* 0x0000000100057812 */ /* 0x000fc800078ec0ff */
[----:B------:R-:W-:-:S04]  /*2bf0*/  IADD3 R0, PT, PT, R4, 0x487ffff, R5 ;  /* 0x0487ffff04007810 */ /* 0x000fc80007ffe005 */
[----:B------:R-:W-:-:S04]  /*2c00*/  SHF.R.U32.HI R0, RZ, 0x14, R0 ;  /* 0x00000014ff007819 */ /* 0x000fc80000011600 */
[----:B------:R-:W-:-:S07]  /*2c10*/  LOP3.LUT R5, R0, 0xff, RZ, 0xc0, !PT ;  /* 0x000000ff00057812 */ /* 0x000fce00078ec0ff */
.L_x_5253:
[----:B------:R-:W-:-:S04]  /*2c20*/  SHF.R.U32.HI R4, RZ, 0x18, R4 ;  /* 0x00000018ff047819 */ /* 0x000fc80000011604 */
[----:B------:R-:W-:-:S04]  /*2c30*/  LOP3.LUT R5, R5, 0x80, R4, 0xf8, !PT ;  /* 0x0000008005057812 */ /* 0x000fc800078ef804 */
[----:B------:R-:W-:-:S07]  /*2c40*/  PRMT R0, R5, 0x7610, R0 ;  /* 0x0000761005007816 */ /* 0x000fce0000000000 */
.L_x_5251:
[----:B------:R-:W-:Y:S05]  /*2c50*/  BSYNC.RECONVERGENT B0 ;  /* 0x0000000000007941 */ /* 0x000fea0003800200 */
.L_x_5250:
[----:B------:R4:W-:Y:S01]  /*2c60*/  STG.E.U8 desc[UR36][R2.64], R0 ;  /* 0x0000000002007986 */ /* 0x0009e2000c101124 */
[----:B------:R-:W-:Y:S05]  /*2c70*/  BRA `(.L_x_5231) ;  /* 0x0000000400087947 */ /* 0x000fea0003800000 */
.L_x_5248:
[----:B0-----:R-:W-:Y:S01]  /*2c80*/  LOP3.LUT R5, R4, 0x7fffffff, RZ, 0xc0, !PT ;  /* 0x7fffffff04057812 */ /* 0x001fe200078ec0ff */
[----:B------:R-:W-:Y:S01]  /*2c90*/  BSSY.RECONVERGENT B0, `(.L_x_5254) ;  /* 0x0000013000007945 */ /* 0x000fe20003800200 */
[----:B------:R-:W-:Y:S02]  /*2ca0*/  MOV R0, 0x80 ;  /* 0x0000008000007802 */ /* 0x000fe40000000f00 */
        /* <DEDUP_REMOVED lines=9> */
.L_x_5256:
[----:B------:R-:W-:-:S04]  /*2d40*/  SHF.R.U32.HI R0, RZ, 0x15, R4 ;  /* 0x00000015ff007819 */ /* 0x000fc80000011604 */
[----:B------:R-:W-:-:S04]  /*2d50*/  LOP3.LUT R5, R0, 0x1, RZ, 0xc0, !PT ;  /* 0x0000000100057812 */ /* 0x000fc800078ec0ff */
[----:B------:R-:W-:-:S04]  /*2d60*/  IADD3 R0, PT, PT, R4, 0x88fffff, R5 ;  /* 0x088fffff04007810 */ /* 0x000fc80007ffe005 */
[----:B------:R-:W-:-:S04]  /*2d70*/  SHF.R.U32.HI R0, RZ, 0x15, R0 ;  /* 0x00000015ff007819 */ /* 0x000fc80000011600 */
[----:B------:R-:W-:-:S07]  /*2d80*/  LOP3.LUT R5, R0, 0xff, RZ, 0xc0, !PT ;  /* 0x000000ff00057812 */ /* 0x000fce00078ec0ff */
.L_x_5257:
[----:B------:R-:W-:-:S04]  /*2d90*/  SHF.R.U32.HI R4, RZ, 0x18, R4 ;  /* 0x00000018ff047819 */ /* 0x000fc80000011604 */
[----:B------:R-:W-:-:S04]  /*2da0*/  LOP3.LUT R5, R5, 0x80, R4, 0xf8, !PT ;  /* 0x0000008005057812 */ /* 0x000fc800078ef804 */
[----:B------:R-:W-:-:S07]  /*2db0*/  PRMT R0, R5, 0x7610, R0 ;  /* 0x0000761005007816 */ /* 0x000fce0000000000 */
.L_x_5255:
[----:B------:R-:W-:Y:S05]  /*2dc0*/  BSYNC.RECONVERGENT B0 ;  /* 0x0000000000007941 */ /* 0x000fea0003800200 */
.L_x_5254:
[----:B------:R3:W-:Y:S01]  /*2dd0*/  STG.E.U8 desc[UR36][R2.64], R0 ;  /* 0x0000000002007986 */ /* 0x0007e2000c101124 */
[----:B------:R-:W-:Y:S05]  /*2de0*/  BRA `(.L_x_5231) ;  /* 0x0000000000ac7947 */ /* 0x000fea0003800000 */
.L_x_5247:
[----:B------:R-:W-:-:S09]  /*2df0*/  UISETP.NE.AND UP0, UPT, UR4, 0x1c, UPT ;  /* 0x0000001c0400788c */ /* 0x000fd2000bf05270 */
[----:B------:R-:W-:Y:S05]  /*2e00*/  BRA.U !UP0, `(.L_x_5258) ;  /* 0x00000001089c7547 */ /* 0x000fea000b800000 */
[----:B------:R-:W-:-:S09]  /*2e10*/  UISETP.NE.AND UP0, UPT, UR4, 0x1d, UPT ;  /* 0x0000001d0400788c */ /* 0x000fd2000bf05270 */
[----:B------:R-:W-:Y:S05]  /*2e20*/  BRA.U !UP0, `(.L_x_5259) ;  /* 0x0000000108887547 */ /* 0x000fea000b800000 */
[----:B------:R-:W-:-:S09]  /*2e30*/  UISETP.NE.AND UP0, UPT, UR4, 0x2c, UPT ;  /* 0x0000002c0400788c */ /* 0x000fd2000bf05270 */
[----:B------:R-:W-:Y:S05]  /*2e40*/  BRA.U !UP0, `(.L_x_5260) ;  /* 0x0000000108447547 */ /* 0x000fea000b800000 */
.L_x_5230:
        /* <DEDUP_REMOVED lines=16> */
.L_x_5261:
[----:B------:R-:W-:Y:S05]  /*2f50*/  BRA `(.L_x_5231) ;  /* 0x0000000000507947 */ /* 0x000fea0003800000 */
.L_x_5260:
[----:B0-----:R-:W-:-:S04]  /*2f60*/  SHF.R.U32.HI R6, RZ, 0x17, R4 ;  /* 0x00000017ff067819 */ /* 0x001fc80000011604 */
        /* <DEDUP_REMOVED lines=14> */
.L_x_5259:
[----:B0-----:R-:W0:Y:S02]  /*3050*/  F2I.U64.TRUNC R4, R4 ;  /* 0x0000000400047311 */ /* 0x001e24000020d800 */
[----:B0-----:R1:W-:Y:S01]  /*3060*/  STG.E.64 desc[UR36][R2.64], R4 ;  /* 0x0000000402007986 */ /* 0x0013e2000c101b24 */
[----:B------:R-:W-:Y:S05]  /*3070*/  BRA `(.L_x_5231) ;  /* 0x0000000000087947 */ /* 0x000fea0003800000 */
.L_x_5258:
[----:B0-----:R-:W0:Y:S02]  /*3080*/  F2I.FTZ.U32.TRUNC.NTZ R5, R4 ;  /* 0x0000000400057305 */ /* 0x001e24000021f000 */
[----:B0-----:R0:W-:Y:S02]  /*3090*/  STG.E desc[UR36][R2.64], R5 ;  /* 0x0000000502007986 */ /* 0x0011e4000c101924 */
.L_x_5231:
[----:B------:R-:W-:-:S07]  /*30a0*/  VIADD R17, R17, 0x80 ;  /* 0x0000008011117836 */ /* 0x000fce0000000000 */
.L_x_5195:
[----:B------:R-:W-:Y:S05]  /*30b0*/  BSYNC.RECONVERGENT B7 ;  /* 0x0000000000077941 */ /* 0x000fea0003800200 */
.L_x_5194:
[----:B------:R-:W5:Y:S01]  /*30c0*/  LDCU UR4, c[0x0][0x380] ;  /* 0x00007000ff0477ac */ /* 0x000f620008000800 */
[----:B------:R-:W-:Y:S01]  /*30d0*/  BSSY.RECONVERGENT B7, `(.L_x_5262) ;  /* 0x00002fd000077945 */ /* 0x000fe20003800200 */
[----:B-----5:R-:W-:-:S13]  /*30e0*/  ISETP.GE.AND P0, PT, R17, UR4, PT ;  /* 0x0000000411007c0c */ /* 0x020fda000bf06270 */
[----:B------:R-:W-:Y:S05]  /*30f0*/  @P0 BRA `(.L_x_5263) ;  /* 0x0000002c00e80947 */ /* 0x000fea0003800000 */
[----:B------:R-:W5:Y:S01]  /*3100*/  LDCU UR4, c[0x0][0x388] ;  /* 0x00007100ff0477ac */ /* 0x000f620008000800 */
[----:B---34-:R-:W-:Y:S02]  /*3110*/  HFMA2 R0, -RZ, RZ, 0, 0 ;  /* 0x00000000ff007431 */ /* 0x018fe400000001ff */
[----:B------:R-:W-:Y:S01]  /*3120*/  IMAD.MOV.U32 R16, RZ, RZ, RZ ;  /* 0x000000ffff107224 */ /* 0x000fe200078e00ff */
[----:B-----5:R-:W-:-:S09]  /*3130*/  UISETP.NE.AND UP0, UPT, UR4, URZ, UPT ;  /* 0x000000ff0400728c */ /* 0x020fd2000bf05270 */
[----:B------:R-:W-:Y:S05]  /*3140*/  BRA.U !UP0, `(.L_x_5264) ;  /* 0x0000001108a87547 */ /* 0x000fea000b800000 */
[----:B------:R-:W0:Y:S01]  /*3150*/  LDCU.64 UR4, c[0x0][0x390] ;  /* 0x00007200ff0477ac */ /* 0x000e220008000a00 */
[----:B------:R-:W-:Y:S01]  /*3160*/  IMAD.MOV.U32 R16, RZ, RZ, RZ ;  /* 0x000000ffff107224 */ /* 0x000fe200078e00ff */
[----:B------:R-:W3:Y:S01]  /*3170*/  LDCU UR6, c[0x0][0x38c] ;  /* 0x00007180ff0677ac */ /* 0x000ee20008000800 */
[----:B------:R-:W4:Y:S01]  /*3180*/  LDCU.64 UR8, c[0x0][0x4b8] ;  /* 0x00009700ff0877ac */ /* 0x000f220008000a00 */
[----:B------:R-:W-:Y:S01]  /*3190*/  UISETP.NE.AND UP0, UPT, UR40, URZ, UPT ;  /* 0x000000ff2800728c */ /* 0x000fe2000bf05270 */
[----:B012---:R-:W-:-:S05]  /*31a0*/  IMAD.HI.U32 R2, R17, UR4, R16 ;  /* 0x0000000411027c27 */ /* 0x007fca000f8e0010 */
[----:B------:R-:W-:-:S04]  /*31b0*/  SHF.R.U32.HI R3, RZ, UR5, R2 ;  /* 0x00000005ff037c19 */ /* 0x000fc80008011602 */
[----:B------:R-:W-:-:S05]  /*31c0*/  IADD3 R0, PT, PT, -R3, RZ, RZ ;  /* 0x000000ff03007210 */ /* 0x000fca0007ffe1ff */
[----:B---3--:R-:W-:-:S04]  /*31d0*/  IMAD R0, R0, UR6, R17 ;  /* 0x0000000600007c24 */ /* 0x008fc8000f8e0211 */
[C---:B----4-:R-:W-:Y:S02]  /*31e0*/  IMAD R16, R0.reuse, UR8, RZ ;  /* 0x0000000800107c24 */ /* 0x050fe4000f8e02ff */
        /* <DEDUP_REMOVED lines=288> */
.L_x_5264:
[----:B------:R-:W0:Y:S01]  /*43f0*/  LDCU.64 UR6, c[0x0][0x588] ;  /* 0x0000b100ff0677ac */ /* 0x000e220008000a00 */
[----:B------:R-:W-:Y:S01]  /*4400*/  BSSY.RECONVERGENT B6, `(.L_x_5265) ;  /* 0x00000e5000067945 */ /* 0x000fe20003800200 */
[----:B------:R-:W-:-:S04]  /*4410*/  UPRMT UR4, UR42, 0x9910, URZ ;  /* 0x000099102a047896 */ /* 0x000fc800080000ff */
[----:B------:R-:W-:Y:S01]  /*4420*/  UISETP.GT.AND UP0, UPT, UR4, 0x9, UPT ;  /* 0x000000090400788c */ /* 0x000fe2000bf04270 */
[----:B012---:R-:W-:-:S05]  /*4430*/  IADD3 R2, P0, PT, R0, UR6, RZ ;  /* 0x0000000600027c10 */ /* 0x007fca000ff1e0ff */
        /* <DEDUP_REMOVED lines=13> */
.L_x_5269:
[----:B------:R-:W2:Y:S02]  /*4510*/  LDG.E.U8 R0, desc[UR36][R2.64] ;  /* 0x0000002402007981 */ /* 0x000ea4000c1e1100 */
[----:B--2---:R-:W-:Y:S01]  /*4520*/  I2FP.F32.U32 R0, R0 ;  /* 0x0000000000007245 */ /* 0x004fe20000201000 */
[----:B------:R-:W-:Y:S06]  /*4530*/  BRA `(.L_x_5271) ;  /* 0x0000000c00447947 */ /* 0x000fec0003800000 */
.L_x_5268:
        /* <DEDUP_REMOVED lines=9> */
.L_x_5273:
[----:B------:R-:W2:Y:S02]  /*45d0*/  LDG.E R0, desc[UR36][R2.64] ;  /* 0x0000002402007981 */ /* 0x000ea4000c1e1900 */
[----:B--2---:R-:W-:Y:S01]  /*45e0*/  I2FP.F32.S32 R0, R0 ;  /* 0x0000000000007245 */ /* 0x004fe20000201400 */
[----:B------:R-:W-:Y:S06]  /*45f0*/  BRA `(.L_x_5271) ;  /* 0x0000000c00147947 */ /* 0x000fec0003800000 */
.L_x_5272:
[----:B------:R-:W2:Y:S02]  /*4600*/  LDG.E.U16 R0, desc[UR36][R2.64] ;  /* 0x0000002402007981 */ /* 0x000ea4000c1e1500 */
[----:B--2---:R-:W2:Y:S01]  /*4610*/  I2F.S16 R0, R0 ;  /* 0x0000000000007306 */ /* 0x004ea20000101400 */
[----:B------:R-:W-:Y:S05]  /*4620*/  BRA `(.L_x_5271) ;  /* 0x0000000c00087947 */ /* 0x000fea0003800000 */
.L_x_5267:
        /* <DEDUP_REMOVED lines=8> */
.L_x_5275:
[----:B------:R-:W2:Y:S02]  /*46b0*/  LDG.E.U16 R0, desc[UR36][R2.64] ;  /* 0x0000002402007981 */ /* 0x000ea4000c1e1500 */
[----:B--2---:R-:W-:Y:S01]  /*46c0*/  HADD2.F32 R0, -RZ, R0.H0_H0 ;  /* 0x20000000ff007230 */ /* 0x004fe20000004100 */
[----:B------:R-:W-:Y:S06]  /*46d0*/  BRA `(.L_x_5271) ;  /* 0x0000000800dc7947 */ /* 0x000fec0003800000 */
.L_x_5274:
        /* <DEDUP_REMOVED lines=8> */
.L_x_5277:
[----:B------:R-:W2:Y:S02]  /*4760*/  LDG.E.U16 R0, desc[UR36][R2.64] ;  /* 0x0000002402007981 */ /* 0x000ea4000c1e1500 */
[----:B--2---:R-:W-:Y:S01]  /*4770*/  HADD2.F32 R0, -RZ, R0.H0_H0 ;  /* 0x20000000ff007230 */ /* 0x004fe20000004100 */
[----:B------:R-:W-:Y:S06]  /*4780*/  BRA `(.L_x_5271) ;  /* 0x0000000800b07947 */ /* 0x000fec0003800000 */
.L_x_5276:
        /* <DEDUP_REMOVED lines=11> */
.L_x_5266:
        /* <DEDUP_REMOVED lines=12> */
.L_x_5280:
        /* <DEDUP_REMOVED lines=11> */
.L_x_5279:
        /* <DEDUP_REMOVED lines=23> */
[----:B------:R-:W-:Y:S01]  /*4b20*/  LOP3.LUT R0, R5, 0x80000000, R0, 0xf8, !PT ;  /* 0x8000000005007812 */ /* 0x000fe200078ef800 */
[----:B------:R-:W-:Y:S06]  /*4b30*/  BRA `(.L_x_5271) ;  /* 0x0000000400c47947 */ /* 0x000fec0003800000 */
.L_x_5282:
        /* <DEDUP_REMOVED lines=10> */
[----:B------:R-:W-:Y:S01]  /*4be0*/  LOP3.LUT R0, R0, 0x80000000, R5, 0xf8, !PT ;  /* 0x8000000000007812 */ /* 0x000fe200078ef805 */
[----:B------:R-:W-:Y:S06]  /*4bf0*/  BRA `(.L_x_5271) ;  /* 0x0000000400947947 */ /* 0x000fec0003800000 */
.L_x_5281:
[----:B------:R-:W2:Y:S02]  /*4c00*/  LDG.E.U16 R0, desc[UR36][R2.64] ;  /* 0x0000002402007981 */ /* 0x000ea4000c1e1500 */
[----:B--2---:R-:W-:Y:S01]  /*4c10*/  IMAD.U32 R0, R0, 0x10000, RZ ;  /* 0x0001000000007824 */ /* 0x004fe200078e00ff */
[----:B------:R-:W-:Y:S06]  /*4c20*/  BRA `(.L_x_5271) ;  /* 0x0000000400887947 */ /* 0x000fec0003800000 */
.L_x_5278:
        /* <DEDUP_REMOVED lines=11> */
.L_x_5285:
[----:B------:R-:W2:Y:S01]  /*4ce0*/  LDG.E.U8 R3, desc[UR36][R2.64] ;  /* 0x0000002402037981 */ /* 0x000ea2000c1e1100 */
        /* <DEDUP_REMOVED lines=19> */
.L_x_5287:
[----:B------:R-:W-:Y:S05]  /*4e20*/  BSYNC.RECONVERGENT B0 ;  /* 0x0000000000007941 */ /* 0x000fea0003800200 */
.L_x_5286:
[----:B------:R-:W-:Y:S01]  /*4e30*/  IMAD.SHL.U32 R0, R0, 0x100000, RZ ;  /* 0x0010000000007824 */ /* 0x000fe200078e00ff */
[----:B------:R-:W-:-:S04]  /*4e40*/  LEA R2, R2, 0x3b800000, 0x17 ;  /* 0x3b80000002027811 */ /* 0x000fc800078eb8ff */
[----:B------:R-:W-:Y:S01]  /*4e50*/  LOP3.LUT R0, R2, R0, R7, 0xfe, !PT ;  /* 0x0000000002007212 */ /* 0x000fe200078efe07 */
[----:B------:R-:W-:Y:S06]  /*4e60*/  BRA `(.L_x_5271) ;  /* 0x0000000000f87947 */ /* 0x000fec0003800000 */
.L_x_5284:
[----:B------:R-:W2:Y:S01]  /*4e70*/  LDG.E.U8 R3, desc[UR36][R2.64] ;  /* 0x0000002402037981 */ /* 0x000ea2000c1e1100 */
        /* <DEDUP_REMOVED lines=19> */
.L_x_5289:
[----:B------:R-:W-:Y:S05]  /*4fb0*/  BSYNC.RECONVERGENT B0 ;  /* 0x0000000000007941 */ /* 0x000fea0003800200 */
.L_x_5288:
[----:B------:R-:W-:Y:S02]  /*4fc0*/  SHF.L.U32 R0, R0, 0x15, RZ ;  /* 0x0000001500007819 */ /* 0x000fe400000006ff */
[----:B------:R-:W-:-:S04]  /*4fd0*/  LEA R2, R2, 0x37800000, 0x17 ;  /* 0x3780000002027811 */ /* 0x000fc800078eb8ff */
[----:B------:R-:W-:Y:S01]  /*4fe0*/  LOP3.LUT R0, R2, R0, R7, 0xfe, !PT ;  /* 0x0000000002007212 */ /* 0x000fe200078efe07 */
[----:B------:R-:W-:Y:S06]  /*4ff0*/  BRA `(.L_x_5271) ;  /* 0x0000000000947947 */ /* 0x000fec0003800000 */
.L_x_5283:
        /* <DEDUP_REMOVED lines=8> */
[----:B--2---:R-:W-:-:S13]  /*5080*/  ISETP.NE.AND P0, PT, R2, RZ, PT ;  /* 0x000000ff0200720c */ /* 0x004fda0003f05270 */
[----:B------:R-:W-:Y:S05]  /*5090*/  @!P0 BRA `(.L_x_5271) ;  /* 0x00000000006c8947 */ /* 0x000fea0003800000 */
[----:B------:R-:W-:-:S13]  /*50a0*/  ISETP.NE.AND P0, PT, R2, 0xff, PT ;  /* 0x000000ff0200780c */ /* 0x000fda0003f05270 */
[----:B------:R-:W-:Y:S01]  /*50b0*/  @!P0 IMAD.MOV.U32 R0, RZ, RZ, 0x7f800001 ;  /* 0x7f800001ff008424 */ /* 0x000fe200078e00ff */
[----:B------:R-:W-:Y:S01]  /*50c0*/  @P0 SHF.L.U32 R0, R2, 0x17, RZ ;  /* 0x0000001702000819 */ /* 0x000fe200000006ff */
[----:B------:R-:W-:Y:S06]  /*50d0*/  BRA `(.L_x_5271) ;  /* 0x00000000005c7947 */ /* 0x000fec0003800000 */
.L_x_5270:
        /* <DEDUP_REMOVED lines=16> */
.L_x_5292:
[----:B------:R-:W-:Y:S01]  /*51e0*/  IMAD.MOV.U32 R0, RZ, RZ, RZ ;  /* 0x000000ffff007224 */ /* 0x000fe200078e00ff */
[----:B------:R-:W-:Y:S06]  /*51f0*/  BRA `(.L_x_5271) ;  /* 0x0000000000147947 */ /* 0x000fec0003800000 */
.L_x_5291:
[----:B------:R-:W2:Y:S02]  /*5200*/  LDG.E.64 R2, desc[UR36][R2.64] ;  /* 0x0000002402027981 */ /* 0x000ea4000c1e1b00 */
[----:B--2---:R0:W1:Y:S02]  /*5210*/  I2F.U64 R0, R2 ;  /* 0x0000000200007312 */ /* 0x0040640000301000 */
[----:B01----:R-:W-:Y:S05]  /*5220*/  BRA `(.L_x_5271) ;  /* 0x0000000000087947 */ /* 0x003fea0003800000 */
.L_x_5290:
[----:B------:R-:W2:Y:S02]  /*5230*/  LDG.E R0, desc[UR36][R2.64] ;  /* 0x0000002402007981 */ /* 0x000ea4000c1e1900 */
[----:B--2---:R-:W-:-:S07]  /*5240*/  I2FP.F32.U32 R0, R0 ;  /* 0x0000000000007245 */ /* 0x004fce0000201000 */
.L_x_5271:
[----:B------:R-:W-:Y:S05]  /*5250*/  BSYNC.RECONVERGENT B6 ;  /* 0x0000000000067941 */ /* 0x000fea0003800200 */
.L_x_5265:
        /* <DEDUP_REMOVED lines=8> */
[----:B------:R-:W-:Y:S01]  /*52e0*/  IMAD.X R3, RZ, RZ, UR7, P0 ;  /* 0x00000007ff037e24 */ /* 0x000fe200080e06ff */
        /* <DEDUP_REMOVED lines=12> */
.L_x_5296:
[----:B0-----:R-:W0:Y:S02]  /*53b0*/  F2I.S64.TRUNC R4, R4 ;  /* 0x0000000400047311 */ /* 0x001e24000020d900 */
[----:B0-----:R-:W-:-:S05]  /*53c0*/  MOV R7, R4 ;  /* 0x0000000400077202 */ /* 0x001fca0000000f00 */
[----:B------:R3:W-:Y:S01]  /*53d0*/  STG.E.U8 desc[UR36][R2.64], R7 ;  /* 0x0000000702007986 */ /* 0x0007e2000c101124 */
[----:B------:R-:W-:Y:S05]  /*53e0*/  BRA `(.L_x_5298) ;  /* 0x0000000c00287947 */ /* 0x000fea0003800000 */
.L_x_5295:
        /* <DEDUP_REMOVED lines=9> */
.L_x_5300:
[----:B0-----:R-:W0:Y:S02]  /*5480*/  F2I.FTZ.TRUNC.NTZ R5, R4 ;  /* 0x0000000400057305 */ /* 0x001e24000021f100 */
[----:B0-----:R2:W-:Y:S01]  /*5490*/  STG.E desc[UR36][R2.64], R5 ;  /* 0x0000000502007986 */ /* 0x0015e2000c101924 */
[----:B------:R-:W-:Y:S05]  /*54a0*/  BRA `(.L_x_5298) ;  /* 0x0000000800f87947 */ /* 0x000fea0003800000 */
.L_x_5299:
[----:B0-----:R-:W0:Y:S02]  /*54b0*/  F2I.FTZ.TRUNC.NTZ R5, R4 ;  /* 0x0000000400057305 */ /* 0x001e24000021f100 */
[----:B0-----:R0:W-:Y:S01]  /*54c0*/  STG.E.U16 desc[UR36][R2.64], R5 ;  /* 0x0000000502007986 */ /* 0x0011e2000c101524 */
[----:B------:R-:W-:Y:S05]  /*54d0*/  BRA `(.L_x_5298) ;  /* 0x0000000800ec7947 */ /* 0x000fea0003800000 */
.L_x_5294:
        /* <DEDUP_REMOVED lines=8> */
.L_x_5302:
[----:B0-----:R-:W-:-:S05]  /*5560*/  F2FP.F16.F32.PACK_AB R4, RZ, R4 ;  /* 0x00000004ff04723e */ /* 0x001fca00000000ff */
[----:B------:R0:W-:Y:S01]  /*5570*/  STG.E.U16 desc[UR36][R2.64], R4 ;  /* 0x0000000402007986 */ /* 0x0001e2000c101524 */
[----:B------:R-:W-:Y:S05]  /*5580*/  BRA `(.L_x_5298) ;  /* 0x0000000800c07947 */ /* 0x000fea0003800000 */
.L_x_5301:
        /* <DEDUP_REMOVED lines=9> */
.L_x_5304:
[----:B0-----:R-:W-:-:S04]  /*5620*/  F2FP.F16.F32.PACK_AB R5, RZ, R4 ;  /* 0x00000004ff05723e */ /* 0x001fc800000000ff */
[----:B------:R-:W-:-:S05]  /*5630*/  PRMT R5, R5, 0x5410, RZ ;  /* 0x0000541005057816 */ /* 0x000fca00000000ff */
[----:B------:R0:W-:Y:S01]  /*5640*/  STG.E desc[UR36][R2.64], R5 ;  /* 0x0000000502007986 */ /* 0x0001e2000c101924 */
[----:B------:R-:W-:Y:S05]  /*5650*/  BRA `(.L_x_5298) ;  /* 0x00000008008c7947 */ /* 0x000fea0003800000 */
.L_x_5303:
[----:B0-----:R-:W-:-:S06]  /*5660*/  FMUL.FTZ R4, R4, 1 ;  /* 0x3f80000004047820 */ /* 0x001fcc0000410000 */
[----:B------:R-:W0:Y:S02]  /*5670*/  F2F.F64.F32 R4, R4 ;  /* 0x0000000400047310 */ /* 0x000e240000201800 */
[----:B0-----:R0:W-:Y:S01]  /*5680*/  STG.E.64 desc[UR36][R2.64], R4 ;  /* 0x0000000402007986 */ /* 0x0011e2000c101b24 */
[----:B------:R-:W-:Y:S05]  /*5690*/  BRA `(.L_x_5298) ;  /* 0x00000008007c7947 */ /* 0x000fea0003800000 */
.L_x_5293:
        /* <DEDUP_REMOVED lines=13> */
.L_x_5308:
[----:B0-----:R-:W-:Y:S01]  /*5770*/  LOP3.LUT R6, R4, 0x7fffffff, RZ, 0xc0, !PT ;  /* 0x7fffffff04067812 */ /* 0x001fe200078ec0ff */
[----:B------:R-:W-:Y:S01]  /*5780*/  BSSY.RECONVERGENT B0, `(.L_x_5309) ;  /* 0x0000012000007945 */ /* 0x000fe20003800200 */
[----:B------:R-:W-:Y:S02]  /*5790*/  IMAD.MOV.U32 R0, RZ, RZ, 0x80 ;  /* 0x00000080ff007424 */ /* 0x000fe400078e00ff */
        /* <DEDUP_REMOVED lines=13> */
.L_x_5311:
[----:B------:R-:W-:-:S04]  /*5870*/  SHF.R.U32.HI R4, RZ, 0x18, R4 ;  /* 0x00000018ff047819 */ /* 0x000fc80000011604 */
[----:B------:R-:W-:-:S04]  /*5880*/  LOP3.LUT R4, R5, 0x80, R4, 0xf8, !PT ;  /* 0x0000008005047812 */ /* 0x000fc800078ef804 */
[----:B------:R-:W-:-:S07]  /*5890*/  PRMT R0, R4, 0x7610, R0 ;  /* 0x0000761004007816 */ /* 0x000fce0000000000 */
.L_x_5310:
[----:B------:R-:W-:Y:S05]  /*58a0*/  BSYNC.RECONVERGENT B0 ;  /* 0x0000000000007941 */ /* 0x000fea0003800200 */
.L_x_5309:
[----:B------:R0:W-:Y:S01]  /*58b0*/  STG.E.U8 desc[UR36][R2.64], R0 ;  /* 0x0000000002007986 */ /* 0x0001e2000c101124 */
[----:B------:R-:W-:Y:S05]  /*58c0*/  BRA `(.L_x_5298) ;  /* 0x0000000400f07947 */ /* 0x000fea0003800000 */
.L_x_5307:
[----:B0-----:R-:W-:Y:S01]  /*58d0*/  LOP3.LUT R6, R4, 0x7fffffff, RZ, 0xc0, !PT ;  /* 0x7fffffff04067812 */ /* 0x001fe200078ec0ff */
[----:B------:R-:W-:Y:S01]  /*58e0*/  BSSY.RECONVERGENT B0, `(.L_x_5312) ;  /* 0x0000012000007945 */ /* 0x000fe20003800200 */
[----:B------:R-:W-:Y:S02]  /*58f0*/  HFMA2 R0, -RZ, RZ, 0, 7.62939453125e-06 ;  /* 0x00000080ff007431 */ /* 0x000fe400000001ff */
        /* <DEDUP_REMOVED lines=13> */
.L_x_5314:
[----:B------:R-:W-:-:S04]  /*59d0*/  SHF.R.U32.HI R4, RZ, 0x18, R4 ;  /* 0x00000018ff047819 */ /* 0x000fc80000011604 */
[----:B------:R-:W-:-:S04]  /*59e0*/  LOP3.LUT R5, R5, 0x80, R4, 0xf8, !PT ;  /* 0x0000008005057812 */ /* 0x000fc800078ef804 */
[----:B------:R-:W-:-:S07]  /*59f0*/  PRMT R0, R5, 0x7610, R0 ;  /* 0x0000761005007816 */ /* 0x000fce0000000000 */
.L_x_5313:
[----:B------:R-:W-:Y:S05]  /*5a00*/  BSYNC.RECONVERGENT B0 ;  /* 0x0000000000007941 */ /* 0x000fea0003800200 */
.L_x_5312:
[----:B------:R0:W-:Y:S01]  /*5a10*/  STG.E.U8 desc[UR36][R2.64], R0 ;  /* 0x0000000002007986 */ /* 0x0001e2000c101124 */
[----:B------:R-:W-:Y:S05]  /*5a20*/  BRA `(.L_x_5298) ;  /* 0x0000000400987947 */ /* 0x000fea0003800000 */
.L_x_5306:
[----:B------:R-:W-:-:S09]  /*5a30*/  UISETP.NE.AND UP0, UPT, UR4, 0x1c, UPT ;  /* 0x0000001c0400788c */ /* 0x000fd2000bf05270 */
[----:B------:R-:W-:Y:S05]  /*5a40*/  BRA.U !UP0, `(.L_x_5315) ;  /* 0x0000000108587547 */ /* 0x000fea000b800000 */
[----:B------:R-:W-:-:S09]  /*5a50*/  UISETP.NE.AND UP0, UPT, UR4, 0x1d, UPT ;  /* 0x0000001d0400788c */ /* 0x000fd2000bf05270 */
[----:B------:R-:W-:Y:S05]  /*5a60*/  BRA.U !UP0, `(.L_x_5316) ;  /* 0x0000000108447547 */ /* 0x000fea000b800000 */
[----:B------:R-:W-:-:S09]  /*5a70*/  UISETP.NE.AND UP0, UPT, UR4, 0x2c, UPT ;  /* 0x0000002c0400788c */ /* 0x000fd2000bf05270 */
[----:B------:R-:W-:Y:S05]  /*5a80*/  BRA.U UP0, `(.L_x_5297) ;  /* 0x0000000100a87547 */ /* 0x000fea000b800000 */
        /* <DEDUP_REMOVED lines=15> */
.L_x_5316:
[----:B0-----:R-:W0:Y:S02]  /*5b80*/  F2I.U64.TRUNC R4, R4 ;  /* 0x0000000400047311 */ /* 0x001e24000020d800 */
[----:B0-----:R0:W-:Y:S01]  /*5b90*/  STG.E.64 desc[UR36][R2.64], R4 ;  /* 0x0000000402007986 */ /* 0x0011e2000c101b24 */
[----:B------:R-:W-:Y:S05]  /*5ba0*/  BRA `(.L_x_5298) ;  /* 0x0000000400387947 */ /* 0x000fea0003800000 */
.L_x_5315:
[----:B0-----:R-:W0:Y:S02]  /*5bb0*/  F2I.FTZ.U32.TRUNC.NTZ R5, R4 ;  /* 0x0000000400057305 */ /* 0x001e24000021f000 */
[----:B0-----:R0:W-:Y:S01]  /*5bc0*/  STG.E desc[UR36][R2.64], R5 ;  /* 0x0000000502007986 */ /* 0x0011e2000c101924 */
[----:B------:R-:W-:Y:S05]  /*5bd0*/  BRA `(.L_x_5298) ;  /* 0x00000004002c7947 */ /* 0x000fea0003800000 */
.L_x_5305:
        /* <DEDUP_REMOVED lines=10> */
.L_x_5318:
[----:B0-----:R-:W-:Y:S01]  /*5c80*/  FMUL.FTZ R4, R4, 1 ;  /* 0x3f80000004047820 */ /* 0x001fe20000410000 */
[----:B------:R-:W-:-:S05]  /*5c90*/  CS2R R6, SRZ ;  /* 0x0000000000067805 */ /* 0x000fca000001ff00 */
[----:B------:R-:W0:Y:S02]  /*5ca0*/  F2F.F64.F32 R4, R4 ;  /* 0x0000000400047310 */ /* 0x000e240000201800 */
[----:B0-----:R0:W-:Y:S01]  /*5cb0*/  STG.E.128 desc[UR36][R2.64], R4 ;  /* 0x0000000402007986 */ /* 0x0011e2000c101d24 */
[----:B------:R-:W-:Y:S05]  /*5cc0*/  BRA `(.L_x_5298) ;  /* 0x0000000000f07947 */ /* 0x000fea0003800000 */
.L_x_5317:
[----:B------:R-:W-:-:S09]  /*5cd0*/  UISETP.NE.AND UP0, UPT, UR4, 0xf, UPT ;  /* 0x0000000f0400788c */ /* 0x000fd2000bf05270 */
[----:B------:R-:W-:Y:S05]  /*5ce0*/  BRA.U !UP0, `(.L_x_5319) ;  /* 0x0000000108e07547 */ /* 0x000fea000b800000 */
[----:B------:R-:W-:-:S09]  /*5cf0*/  UISETP.NE.AND UP0, UPT, UR4, 0x17, UPT ;  /* 0x000000170400788c */ /* 0x000fd2000bf05270 */
[----:B------:R-:W-:Y:S05]  /*5d00*/  BRA.U !UP0, `(.L_x_5320) ;  /* 0x00000001088c7547 */ /* 0x000fea000b800000 */
[----:B------:R-:W-:-:S09]  /*5d10*/  UISETP.NE.AND UP0, UPT, UR4, 0x18, UPT ;  /* 0x000000180400788c */ /* 0x000fd2000bf05270 */
[----:B------:R-:W-:Y:S05]  /*5d20*/  BRA.U !UP0, `(.L_x_5321) ;  /* 0x0000000108447547 */ /* 0x000fea000b800000 */
.L_x_5297:
        /* <DEDUP_REMOVED lines=16> */
.L_x_5322:
[----:B------:R-:W-:Y:S05]  /*5e30*/  BRA `(.L_x_5298) ;  /* 0x0000000000947947 */ /* 0x000fea0003800000 */
.L_x_5321:
[----:B0-----:R-:W-:Y:S01]  /*5e40*/  LOP3.LUT R6, R4, 0x7fffffff, RZ, 0xc0, !PT ;  /* 0x7fffffff04067812 */ /* 0x001fe200078ec0ff */
[----:B------:R-:W-:Y:S01]  /*5e50*/  BSSY.RECONVERGENT B0, `(.L_x_5323) ;  /* 0x000000b000007945 */ /* 0x000fe20003800200 */
[----:B------:R-:W-:Y:S01]  /*5e60*/  SHF.R.U32.HI R7, RZ, 0x18, R4 ;  /* 0x00000018ff077819 */ /* 0x000fe20000011604 */
[----:B------:R-:W-:Y:S01]  /*5e70*/  IMAD.MOV.U32 R0, RZ, RZ, 0x7f ;  /* 0x0000007fff007424 */ /* 0x000fe200078e00ff */
        /* <DEDUP_REMOVED lines=8> */
.L_x_5324:
[----:B------:R-:W-:Y:S05]  /*5f00*/  BSYNC.RECONVERGENT B0 ;  /* 0x0000000000007941 */ /* 0x000fea0003800200 */
.L_x_5323:
[----:B------:R-:W-:-:S05]  /*5f10*/  LOP3.LUT R5, R0, 0x80, R7, 0xf8, !PT ;  /* 0x0000008000057812 */ /* 0x000fca00078ef807 */
[----:B------:R0:W-:Y:S01]  /*5f20*/  STG.E.U8 desc[UR36][R2.64], R5 ;  /* 0x0000000502007986 */ /* 0x0001e2000c101124 */
[----:B------:R-:W-:Y:S05]  /*5f30*/  BRA `(.L_x_5298) ;  /* 0x0000000000547947 */ /* 0x000fea0003800000 */
.L_x_5320:
[----:B0-----:R-:W-:Y:S01]  /*5f40*/  LOP3.LUT R6, R4, 0x7fffffff, RZ, 0xc0, !PT ;  /* 0x7fffffff04067812 */ /* 0x001fe200078ec0ff */
[----:B------:R-:W-:Y:S03]  /*5f50*/  BSSY.RECONVERGENT B0, `(.L_x_5325) ;  /* 0x000000d000007945 */ /* 0x000fe60003800200 */
        /* <DEDUP_REMOVED lines=9> */
.L_x_5326:
[----:B------:R-:W-:Y:S02]  /*5ff0*/  ISETP.GT.U32.AND P0, PT, R6, 0x7f800000, PT ;  /* 0x7f8000000600780c */ /* 0x000fe40003f04070 */
[----:B------:R-:W-:-:S04]  /*6000*/  MOV R0, 0x7f ;  /* 0x0000007f00007802 */ /* 0x000fc80000000f00 */
[----:B------:R-:W-:-:S07]  /*6010*/  SEL R0, R0, 0x7c, P0 ;  /* 0x0000007c00007807 */ /* 0x000fce0000000000 */
.L_x_5327:
[----:B------:R-:W-:Y:S05]  /*6020*/  BSYNC.RECONVERGENT B0 ;  /* 0x0000000000007941 */ /* 0x000fea0003800200 */
.L_x_5325:
[----:B------:R-:W-:-:S04]  /*6030*/  SHF.R.U32.HI R5, RZ, 0x18, R4 ;  /* 0x00000018ff057819 */ /* 0x000fc80000011604 */
[----:B------:R-:W-:-:S05]  /*6040*/  LOP3.LUT R5, R0, 0x80, R5, 0xf8, !PT ;  /* 0x0000008000057812 */ /* 0x000fca00078ef805 */
[----:B------:R0:W-:Y:S01]  /*6050*/  STG.E.U8 desc[UR36][R2.64], R5 ;  /* 0x0000000502007986 */ /* 0x0001e2000c101124 */
[----:B------:R-:W-:Y:S05]  /*6060*/  BRA `(.L_x_5298) ;  /* 0x0000000000087947 */ /* 0x000fea0003800000 */
.L_x_5319:
[----:B0-----:R-:W-:-:S05]  /*6070*/  F2FP.BF16.F32.PACK_AB R4, RZ, R4 ;  /* 0x00000004ff04723e */ /* 0x001fca00000010ff */
[----:B------:R0:W-:Y:S02]  /*6080*/  STG.E.U16 desc[UR36][R2.64], R4 ;  /* 0x0000000402007986 */ /* 0x0001e4000c101524 */
.L_x_5298:
[----:B------:R-:W-:-:S07]  /*6090*/  VIADD R17, R17, 0x80 ;  /* 0x0000008011117836 */ /* 0x000fce0000000000 */
.L_x_5263:
[----:B------:R-:W-:Y:S05]  /*60a0*/  BSYNC.RECONVERGENT B7 ;  /* 0x0000000000077941 */ /* 0x000fea0003800200 */
.L_x_5262:
[----:B------:R-:W5:Y:S01]  /*60b0*/  LDCU UR4, c[0x0][0x380] ;  /* 0x00007000ff0477ac */ /* 0x000f620008000800 */
[----:B------:R-:W-:Y:S01]  /*60c0*/  BSSY.RECONVERGENT B7, `(.L_x_5328) ;  /* 0x00002fd000077945 */ /* 0x000fe20003800200 */
[----:B-----5:R-:W-:-:S13]  /*60d0*/  ISETP.GE.AND P0, PT, R17, UR4, PT ;  /* 0x0000000411007c0c */ /* 0x020fda000bf06270 */
[----:B------:R-:W-:Y:S05]  /*60e0*/  @P0 BRA `(.L_x_5329) ;  /* 0x0000002c00e80947 */ /* 0x000fea0003800000 */
[----:B------:R-:W5:Y:S01]  /*60f0*/  LDCU UR4, c[0x0][0x388] ;  /* 0x00007100ff0477ac */ /* 0x000f620008000800 */
[----:B------:R-:W-:Y:S02]  /*6100*/  HFMA2 R16, -RZ, RZ, 0, 0 ;  /* 0x00000000ff107431 */ /* 0x000fe400000001ff */
[----:B0--34-:R-:W-:Y:S01]  /*6110*/  IMAD.MOV.U32 R0, RZ, RZ, RZ ;  /* 0x000000ffff007224 */ /* 0x019fe200078e00ff */
[----:B-----5:R-:W-:-:S09]  /*6120*/  UISETP.NE.AND UP0, UPT, UR4, URZ, UPT ;  /* 0x000000ff0400728c */ /* 0x020fd2000bf05270 */
[----:B------:R-:W-:Y:S05]  /*6130*/  BRA.U !UP0, `(.L_x_5330) ;  /* 0x0000001108a87547 */ /* 0x000fea000b800000 */
[----:B------:R-:W1:Y:S01]  /*6140*/  LDCU.64 UR4, c[0x0][0x390] ;  /* 0x00007200ff0477ac */ /* 0x000e620008000a00 */
[----:B------:R-:W-:Y:S01]  /*6150*/  IMAD.MOV.U32 R16, RZ, RZ, RZ ;  /* 0x000000ffff107224 */ /* 0x000fe200078e00ff */
[----:B------:R-:W0:Y:S01]  /*6160*/  LDCU UR6, c[0x0][0x38c] ;  /* 0x00007180ff0677ac */ /* 0x000e220008000800 */
[----:B------:R-:W3:Y:S01]  /*6170*/  LDCU.64 UR8, c[0x0][0x4b8] ;  /* 0x00009700ff0877ac */ /* 0x000ee20008000a00 */
[----:B------:R-:W-:Y:S01]  /*6180*/  UISETP.NE.AND UP0, UPT, UR40, URZ, UPT ;  /* 0x000000ff2800728c */ /* 0x000fe2000bf05270 */
[----:B-12---:R-:W-:-:S05]  /*6190*/  IMAD.HI.U32 R2, R17, UR4, R16 ;  /* 0x0000000411027c27 */ /* 0x006fca000f8e0010 */
[----:B------:R-:W-:-:S05]  /*61a0*/  SHF.R.U32.HI R3, RZ, UR5, R2 ;  /* 0x00000005ff037c19 */ /* 0x000fca0008011602 */
[----:B------:R-:W-:-:S04]  /*61b0*/  IMAD.MOV R0, RZ, RZ, -R3 ;  /* 0x000000ffff007224 */ /* 0x000fc800078e0a03 */
[----:B0-----:R-:W-:-:S04]  /*61c0*/  IMAD R0, R0, UR6, R17 ;  /* 0x0000000600007c24 */ /* 0x001fc8000f8e0211 */
[C---:B---3--:R-:W-:Y:S02]  /*61d0*/  IMAD R16, R0.reuse, UR8, RZ ;  /* 0x0000000800107c24 */ /* 0x048fe4000f8e02ff */
        /* <DEDUP_REMOVED lines=288> */
.L_x_5330:
[----:B------:R-:W1:Y:S01]  /*73e0*/  LDCU.64 UR6, c[0x0][0x588] ;  /* 0x0000b100ff0677ac */ /* 0x000e620008000a00 */
[----:B------:R-:W-:Y:S01]  /*73f0*/  BSSY.RECONVERGENT B6, `(.L_x_5331) ;  /* 0x00000e5000067945 */ /* 0x000fe20003800200 */
[----:B------:R-:W-:-:S04]  /*7400*/  UPRMT UR4, UR42, 0x9910, URZ ;  /* 0x000099102a047896 */ /* 0x000fc800080000ff */
[----:B------:R-:W-:Y:S01]  /*7410*/  UISETP.GT.AND UP0, UPT, UR4, 0x9, UPT ;  /* 0x000000090400788c */ /* 0x000fe2000bf04270 */
[----:B-12---:R-:W-:-:S04]  /*7420*/  IADD3 R2, P0, PT, R0, UR6, RZ ;  /* 0x0000000600027c10 */ /* 0x006fc8000ff1e0ff */
        /* <DEDUP_REMOVED lines=11> */
[----:B--2---:R0:W1:Y:S01]  /*74e0*/  I2F.S16 R0, R2 ;  /* 0x0000000200007306 */ /* 0x0040620000101400 */
[----:B------:R-:W-:Y:S05]  /*74f0*/  BRA `(.L_x_5337) ;  /* 0x0000000c00507947 */ /* 0x000fea0003800000 */
.L_x_5335:
[----:B------:R-:W2:Y:S02]  /*7500*/  LDG.E.U8 R0, desc[UR36][R2.64] ;  /* 0x0000002402007981 */ /* 0x000ea4000c1e1100 */
[----:B--2---:R-:W-:Y:S01]  /*7510*/  I2FP.F32.U32 R0, R0 ;  /* 0x0000000000007245 */ /* 0x004fe20000201000 */
[----:B------:R-:W-:Y:S06]  /*7520*/  BRA `(.L_x_5337) ;  /* 0x0000000c00447947 */ /* 0x000fec0003800000 */
.L_x_5334:
[----:B------:R-:W-:-:S09]  /*7530*/  UISETP.NE.AND UP0, UPT, UR4, 0x2, UPT ;  /* 0x000000020400788c */ /* 0x000fd2000bf05270 */
[----:B------:R-:W-:Y:S05]  /*7540*/  BRA.U !UP0, `(.L_x_5338) ;  /* 0x0000000108287547 */ /* 0x000fea000b800000 */
[----:B------:R-:W-:-:S09]  /*7550*/  UISETP.NE.AND UP0, UPT, UR4, 0x3, UPT ;  /* 0x000000030400788c */ /* 0x000fd2000bf05270 */
[----:B------:R-:W-:Y:S05]  /*7560*/  BRA.U !UP0, `(.L_x_5339) ;  /* 0x0000000108147547 */ /* 0x000fea000b800000 */
[----:B------:R-:W-:-:S09]  /*7570*/  UISETP.NE.AND UP0, UPT, UR4, 0x4, UPT ;  /* 0x000000040400788c */ /* 0x000fd2000bf05270 */
[----:B------:R-:W-:Y:S05]  /*7580*/  BRA.U UP0, `(.L_x_5336) ;  /* 0x0000000900d07547 */ /* 0x000fea000b800000 */
[----:B------:R-:W2:Y:S02]  /*7590*/  LDG.E.64 R2, desc[UR36][R2.64] ;  /* 0x0000002402027981 */ /* 0x000ea4000c1e1b00 */
[----:B--2---:R3:W4:Y:S02]  /*75a0*/  I2F.S64 R0, R2 ;  /* 0x0000000200007312 */ /* 0x0047240000301400 */
[----:B---34-:R-:W-:Y:S05]  /*75b0*/  BRA `(.L_x_5337) ;  /* 0x0000000c00207947 */ /* 0x018fea0003800000 */
.L_x_5339:
[----:B------:R-:W2:Y:S02]  /*75c0*/  LDG.E R0, desc[UR36][R2.64] ;  /* 0x0000002402007981 */ /* 0x000ea4000c1e1900 */
[----:B--2---:R-:W-:Y:S01]  /*75d0*/  I2FP.F32.S32 R0, R0 ;  /* 0x0000000000007245 */ /* 0x004fe20000201400 */
[----:B------:R-:W-:Y:S06]  /*75e0*/  BRA `(.L_x_5337) ;  /* 0x0000000c00147947 */ /* 0x000fec0003800000 */
.L_x_5338:
[----:B------:R-:W2:Y:S02]  /*75f0*/  LDG.E.U16 R0, desc[UR36][R2.64] ;  /* 0x0000002402007981 */ /* 0x000ea4000c1e1500 */
[----:B--2---:R-:W2:Y:S01]  /*7600*/  I2F.S16 R0, R0 ;  /* 0x0000000000007306 */ /* 0x004ea20000101400 */
[----:B------:R-:W-:Y:S05]  /*7610*/  BRA `(.L_x_5337) ;  /* 0x0000000c00087947 */ /* 0x000fea0003800000 */
.L_x_5333:
        /* <DEDUP_REMOVED lines=8> */
.L_x_5341:
[----:B------:R-:W2:Y:S02]  /*76a0*/  LDG.E.U16 R0, desc[UR36][R2.64] ;  /* 0x0000002402007981 */ /* 0x000ea4000c1e1500 */
[----:B--2---:R-:W-:Y:S01]  /*76b0*/  HADD2.F32 R0, -RZ, R0.H0_H0 ;  /* 0x20000000ff007230 */ /* 0x004fe20000004100 */
[----:B------:R-:W-:Y:S06]  /*76c0*/  BRA `(.L_x_5337) ;  /* 0x0000000800dc7947 */ /* 0x000fec0003800000 */
.L_x_5340:
        /* <DEDUP_REMOVED lines=8> */
.L_x_5343:
[----:B------:R-:W2:Y:S02]  /*7750*/  LDG.E.U16 R0, desc[UR36][R2.64] ;  /* 0x0000002402007981 */ /* 0x000ea4000c1e1500 */
[----:B--2---:R-:W-:Y:S01]  /*7760*/  HADD2.F32 R0, -RZ, R0.H0_H0 ;  /* 0x20000000ff007230 */ /* 0x004fe20000004100 */
[----:B------:R-:W-:Y:S06]  /*7770*/  BRA `(.L_x_5337) ;  /* 0x0000000800b07947 */ /* 0x000fec0003800000 */
.L_x_5342:
        /* <DEDUP_REMOVED lines=11> */
.L_x_5332:
        /* <DEDUP_REMOVED lines=12> */
.L_x_5346:
        /* <DEDUP_REMOVED lines=11> */
.L_x_5345:
        /* <DEDUP_REMOVED lines=23> */
[----:B------:R-:W-:Y:S01]  /*7b10*/  LOP3.LUT R0, R5, 0x80000000, R0, 0xf8, !PT ;  /* 0x8000000005007812 */ /* 0x000fe200078ef800 */
[----:B------:R-:W-:Y:S06]  /*7b20*/  BRA `(.L_x_5337) ;  /* 0x0000000400c47947 */ /* 0x000fec0003800000 */
.L_x_5348:
        /* <DEDUP_REMOVED lines=12> */
.L_x_5347:
[----:B------:R-:W2:Y:S02]  /*7bf0*/  LDG.E.U16 R0, desc[UR36][R2.64] ;  /* 0x0000002402007981 */ /* 0x000ea4000c1e1500 */
[----:B--2---:R-:W-:Y:S01]  /*7c00*/  IMAD.U32 R0, R0, 0x10000, RZ ;  /* 0x0001000000007824 */ /* 0x004fe200078e00ff */
[----:B------:R-:W-:Y:S06]  /*7c10*/  BRA `(.L_x_5337) ;  /* 0x0000000400887947 */ /* 0x000fec0003800000 */
.L_x_5344:
        /* <DEDUP_REMOVED lines=11> */
.L_x_5351:
        /* <DEDUP_REMOVED lines=20> */
.L_x_5353:
[----:B------:R-:W-:Y:S05]  /*7e10*/  BSYNC.RECONVERGENT B0 ;  /* 0x0000000000007941 */ /* 0x000fea0003800200 */
.L_x_5352:
[----:B------:R-:W-:Y:S02]  /*7e20*/  SHF.L.U32 R0, R0, 0x14, RZ ;  /* 0x0000001400007819 */ /* 0x000fe400000006ff */
[----:B------:R-:W-:-:S04]  /*7e30*/  LEA R2, R2, 0x3b800000, 0x17 ;  /* 0x3b80000002027811 */ /* 0x000fc800078eb8ff */
[----:B------:R-:W-:Y:S01]  /*7e40*/  LOP3.LUT R0, R2, R0, R7, 0xfe, !PT ;  /* 0x0000000002007212 */ /* 0x000fe200078efe07 */
[----:B------:R-:W-:Y:S06]  /*7e50*/  BRA `(.L_x_5337) ;  /* 0x0000000000f87947 */ /* 0x000fec0003800000 */
.L_x_5350:
        /* <DEDUP_REMOVED lines=20> */
.L_x_5355:
[----:B------:R-:W-:Y:S05]  /*7fa0*/  BSYNC.RECONVERGENT B0 ;  /* 0x0000000000007941 */ /* 0x000fea0003800200 */
.L_x_5354:
[----:B------:R-:W-:Y:S01]  /*7fb0*/  IMAD.SHL.U32 R0, R0, 0x200000, RZ ;  /* 0x0020000000007824 */ /* 0x000fe200078e00ff */
[----:B------:R-:W-:-:S04]  /*7fc0*/  LEA R2, R2, 0x37800000, 0x17 ;  /* 0x3780000002027811 */ /* 0x000fc800078eb8ff */
[----:B------:R-:W-:Y:S01]  /*7fd0*/  LOP3.LUT R0, R2, R0, R7, 0xfe, !PT ;  /* 0x0000000002007212 */ /* 0x000fe200078efe07 */
[----:B------:R-:W-:Y:S06]  /*7fe0*/  BRA `(.L_x_5337) ;  /* 0x0000000000947947 */ /* 0x000fec0003800000 */
.L_x_5349:
[----:B------:R-:W-:-:S09]  /*7ff0*/  UISETP.NE.AND UP0, UPT, UR4, 0x1c, UPT ;  /* 0x0000001c0400788c */ /* 0x000fd2000bf05270 */
[----:B------:R-:W-:Y:S05]  /*8000*/  BRA.U !UP0, `(.L_x_5356) ;  /* 0x0000000108847547 */ /* 0x000fea000b800000 */
[----:B------:R-:W-:-:S09]  /*8010*/  UISETP.NE.AND UP0, UPT, UR4, 0x1d, UPT ;  /* 0x0000001d0400788c */ /* 0x000fd2000bf05270 */
[----:B------:R-:W-:Y:S05]  /*8020*/  BRA.U !UP0, `(.L_x_5357) ;  /* 0x0000000108707547 */ /* 0x000fea000b800000 */
[----:B------:R-:W-:-:S09]  /*8030*/  UISETP.NE.AND UP0, UPT, UR4, 0x2c, UPT ;  /* 0x0000002c0400788c */ /* 0x000fd2000bf05270 */
[----:B------:R-:W-:Y:S05]  /*8040*/  BRA.U UP0, `(.L_x_5336) ;  /* 0x0000000100207547 */ /* 0x000fea000b800000 */
[----:B------:R-:W2:Y:S01]  /*8050*/  LDG.E.U8 R2, desc[UR36][R2.64] ;  /* 0x0000002402027981 */ /* 0x000ea2000c1e1100 */
[----:B------:R-:W-:Y:S01]  /*8060*/  HFMA2 R0, -RZ, RZ, 3.814697265625e-06, 0 ;  /* 0x00400000ff007431 */ /* 0x000fe200000001ff */
[----:B--2---:R-:W-:-:S13]  /*8070*/  ISETP.NE.AND P0, PT, R2, RZ, PT ;  /* 0x000000ff0200720c */ /* 0x004fda0003f05270 */
[----:B------:R-:W-:Y:S05]  /*8080*/  @!P0 BRA `(.L_x_5337) ;  /* 0x00000000006c8947 */ /* 0x000fea0003800000 */
[----:B------:R-:W-:-:S13]  /*8090*/  ISETP.NE.AND P0, PT, R2, 0xff, PT ;  /* 0x000000ff0200780c */ /* 0x000fda0003f05270 */
[----:B------:R-:W-:Y:S02]  /*80a0*/  @!P0 IMAD.MOV.U32 R0, RZ, RZ, 0x7f800001 ;  /* 0x7f800001ff008424 */ /* 0x000fe400078e00ff */
[----:B------:R-:W-:Y:S01]  /*80b0*/  @P0 IMAD.SHL.U32 R0, R2, 0x800000, RZ ;  /* 0x0080000002000824 */ /* 0x000fe200078e00ff */
[----:B------:R-:W-:Y:S06]  /*80c0*/  BRA `(.L_x_5337) ;  /* 0x00000000005c7947 */ /* 0x000fec0003800000 */
.L_x_5336:
        /* <DEDUP_REMOVED lines=16> */
.L_x_5358:
[----:B------:R-:W-:Y:S01]  /*81d0*/  MOV R0, RZ ;  /* 0x000000ff00007202 */ /* 0x000fe20000000f00 */
[----:B------:R-:W-:Y:S06]  /*81e0*/  BRA `(.L_x_5337) ;  /* 0x0000000000147947 */ /* 0x000fec0003800000 */
.L_x_5357:
[----:B------:R-:W2:Y:S02]  /*81f0*/  LDG.E.64 R2, desc[UR36][R2.64] ;  /* 0x0000002402027981 */ /* 0x000ea4000c1e1b00 */
[----:B--2---:R0:W1:Y:S02]  /*8200*/  I2F.U64 R0, R2 ;  /* 0x0000000200007312 */ /* 0x0040640000301000 */
[----:B01----:R-:W-:Y:S05]  /*8210*/  BRA `(.L_x_5337) ;  /* 0x0000000000087947 */ /* 0x003fea0003800000 */
.L_x_5356:
[----:B------:R-:W2:Y:S02]  /*8220*/  LDG.E R0, desc[UR36][R2.64] ;  /* 0x0000002402007981 */ /* 0x000ea4000c1e1900 */
[----:B--2---:R-:W-:-:S07]  /*8230*/  I2FP.F32.U32 R0, R0 ;  /* 0x0000000000007245 */ /* 0x004fce0000201000 */
.L_x_5337:
[----:B------:R-:W-:Y:S05]  /*8240*/  BSYNC.RECONVERGENT B6 ;  /* 0x0000000000067941 */ /* 0x000fea0003800200 */
.L_x_5331:
[----:B------:R-:W0:Y:S01]  /*8250*/  LDCU UR5, c[0x0][0x590] ;  /* 0x0000b200ff0577ac */ /* 0x000e220008000800 */
[----:B-12--5:R-:W0:Y:S01]  /*8260*/  MUFU.LG2 R0, R0 ;  /* 0x0000000000007308 */ /* 0x026e220000000c00 */
[----:B------:R-:W3:Y:S01]  /*8270*/  LDCU.64 UR6, c[0x0][0x580] ;  /* 0x0000b000ff0677ac */ /* 0x000ee20008000a00 */
[----:B------:R-:W-:-:S04]  /*8280*/  UPRMT UR4, UR41, 0x9910, URZ ;  /* 0x0000991029047896 */ /* 0x000fc800080000ff */
[----:B------:R-:W-:Y:S01]  /*8290*/  UISETP.GT.AND UP0, UPT, UR4, 0x9, UPT ;  /* 0x000000090400788c */ /* 0x000fe2000bf04270 */
[----:B0-----:R-:W-:Y:S01]  /*82a0*/  FMUL.FTZ R4, R0, UR5 ;  /* 0x0000000500047c20 */ /* 0x001fe20008410000 */
[----:B---34-:R-:W-:-:S05]  /*82b0*/  IADD3 R2, P0, PT, R16, UR6, RZ ;  /* 0x0000000610027c10 */ /* 0x018fca000ff1e0ff */
        /* <DEDUP_REMOVED lines=14> */
.L_x_5362:
[----:B0-----:R-:W0:Y:S02]  /*83a0*/  F2I.S64.TRUNC R4, R4 ;  /* 0x0000000400047311 */ /* 0x001e24000020d900 */
[----:B0-----:R-:W-:-:S05]  /*83b0*/  IMAD.MOV.U32 R7, RZ, RZ, R4 ;  /* 0x000000ffff077224 */ /* 0x001fca00078e0004 */
[----:B------:R0:W-:Y:S01]  /*83c0*/  STG.E.U8 desc[UR36][R2.64], R7 ;  /* 0x0000000702007986 */ /* 0x0001e2000c101124 */
[----:B------:R-:W-:Y:S05]  /*83d0*/  BRA `(.L_x_5364) ;  /* 0x0000000c00287947 */ /* 0x000fea0003800000 */
.L_x_5361:
        /* <DEDUP_REMOVED lines=9> */
.L_x_5366:
[----:B0-----:R-:W0:Y:S02]  /*8470*/  F2I.FTZ.TRUNC.NTZ R5, R4 ;  /* 0x0000000400057305 */ /* 0x001e24000021f100 */
[----:B0-----:R0:W-:Y:S01]  /*8480*/  STG.E desc[UR36][R2.64], R5 ;  /* 0x0000000502007986 */ /* 0x0011e2000c101924 */
[----:B------:R-:W-:Y:S05]  /*8490*/  BRA `(.L_x_5364) ;  /* 0x0000000800f87947 */ /* 0x000fea0003800000 */
.L_x_5365:
[----:B0-----:R-:W0:Y:S02]  /*84a0*/  F2I.FTZ.TRUNC.NTZ R5, R4 ;  /* 0x0000000400057305 */ /* 0x001e24000021f100 */
[----:B0-----:R0:W-:Y:S01]  /*84b0*/  STG.E.U16 desc[UR36][R2.64], R5 ;  /* 0x0000000502007986 */ /* 0x0011e2000c101524 */
[----:B------:R-:W-:Y:S05]  /*84c0*/  BRA `(.L_x_5364) ;  /* 0x0000000800ec7947 */ /* 0x000fea0003800000 */
.L_x_5360:
        /* <DEDUP_REMOVED lines=8> */
.L_x_5368:
[----:B0-----:R-:W-:-:S05]  /*8550*/  F2FP.F16.F32.PACK_AB R4, RZ, R4 ;  /* 0x00000004ff04723e */ /* 0x001fca00000000ff */
[----:B------:R0:W-:Y:S01]  /*8560*/  STG.E.U16 desc[UR36][R2.64], R4 ;  /* 0x0000000402007986 */ /* 0x0001e2000c101524 */
[----:B------:R-:W-:Y:S05]  /*8570*/  BRA `(.L_x_5364) ;  /* 0x0000000800c07947 */ /* 0x000fea0003800000 */
.L_x_5367:
[----:B------:R-:W-:-:S09]  /*8580*/  UISETP.NE.AND UP0, UPT, UR4, 0x7, UPT ;  /* 0x000000070400788c */ /* 0x000fd2000bf05270 */
[----:B------:R-:W-:Y:S05]  /*8590*/  BRA.U !UP0, `(.L_x_5369) ;  /* 0x00000001082c7547 */ /* 0x000fea000b800000 */
[----:B------:R-:W-:-:S09]  /*85a0*/  UISETP.NE.AND UP0, UPT, UR4, 0x8, UPT ;  /* 0x000000080400788c */ /* 0x000fd2000bf05270 */
[----:B------:R-:W-:Y:S05]  /*85b0*/  BRA.U !UP0, `(.L_x_5370) ;  /* 0x0000000108147547 */ /* 0x000fea000b800000 */
[----:B------:R-:W-:-:S09]  /*85c0*/  UISETP.NE.AND UP0, UPT, UR4, 0x9, UPT ;  /* 0x000000090400788c */ /* 0x000fd2000bf05270 */
[----:B------:R-:W-:Y:S05]  /*85d0*/  BRA.U UP0, `(.L_x_5363) ;  /* 0x0000000500d07547 */ /* 0x000fea000b800000 */
[----:B------:R-:W-:-:S05]  /*85e0*/  HFMA2 R5, -RZ, RZ, 0, 0 ;  /* 0x00000000ff057431 */ /* 0x000fca00000001ff */
[----:B0-----:R0:W-:Y:S01]  /*85f0*/  STG.E.64 desc[UR36][R2.64], R4 ;  /* 0x0000000402007986 */ /* 0x0011e2000c101b24 */
[----:B------:R-:W-:Y:S05]  /*8600*/  BRA `(.L_x_5364) ;  /* 0x00000008009c7947 */ /* 0x000fea0003800000 */
.L_x_5370:
[----:B0-----:R-:W-:-:S04]  /*8610*/  F2FP.F16.F32.PACK_AB R5, RZ, R4 ;  /* 0x00000004ff05723e */ /* 0x001fc800000000ff */
[----:B------:R-:W-:-:S05]  /*8620*/  PRMT R5, R5, 0x5410, RZ ;  /* 0x0000541005057816 */ /* 0x000fca00000000ff */
[----:B------:R0:W-:Y:S01]  /*8630*/  STG.E desc[UR36][R2.64], R5 ;  /* 0x0000000502007986 */ /* 0x0001e2000c101924 */
[----:B------:R-:W-:Y:S05]  /*8640*/  BRA `(.L_x_5364) ;  /* 0x00000008008c7947 */ /* 0x000fea0003800000 */
.L_x_5369:
[----:B0-----:R-:W-:-:S06]  /*8650*/  FMUL.FTZ R4, R4, 1 ;  /* 0x3f80000004047820 */ /* 0x001fcc0000410000 */
[----:B------:R-:W0:Y:S02]  /*8660*/  F2F.F64.F32 R4, R4 ;  /* 0x0000000400047310 */ /* 0x000e240000201800 */
[----:B0-----:R0:W-:Y:S01]  /*8670*/  STG.E.64 desc[UR36][R2.64], R4 ;  /* 0x0000000402007986 */ /* 0x0011e2000c101b24 */
[----:B------:R-:W-:Y:S05]  /*8680*/  BRA `(.L_x_5364) ;  /* 0x00000008007c7947 */ /* 0x000fea0003800000 */
.L_x_5359:
        /* <DEDUP_REMOVED lines=13> */
.L_x_5374:
        /* <DEDUP_REMOVED lines=16> */
.L_x_5377:
[----:B------:R-:W-:-:S04]  /*8860*/  SHF.R.U32.HI R4, RZ, 0x18, R4 ;  /* 0x00000018ff047819 */ /* 0x000fc80000011604 */
[----:B------:R-:W-:-:S04]  /*8870*/  LOP3.LUT R4, R5, 0x80, R4, 0xf8, !PT ;  /* 0x0000008005047812 */ /* 0x000fc800078ef804 */
[----:B------:R-:W-:-:S07]  /*8880*/  PRMT R0, R4, 0x7610, R0 ;  /* 0x0000761004007816 */ /* 0x000fce0000000000 */
.L_x_5376:
[----:B------:R-:W-:Y:S05]  /*8890*/  BSYNC.RECONVERGENT B0 ;  /* 0x0000000000007941 */ /* 0x000fea0003800200 */
.L_x_5375:
[----:B------:R0:W-:Y:S01]  /*88a0*/  STG.E.U8 desc[UR36][R2.64], R0 ;  /* 0x0000000002007986 */ /* 0x0001e2000c101124 */
[----:B------:R-:W-:Y:S05]  /*88b0*/  BRA `(.L_x_5364) ;  /* 0x0000000400f07947 */ /* 0x000fea0003800000 */
.L_x_5373:
        /* <DEDUP_REMOVED lines=16> */
.L_x_5380:
[----:B------:R-:W-:-:S04]  /*89c0*/  SHF.R.U32.HI R4, RZ, 0x18, R4 ;  /* 0x00000018ff047819 */ /* 0x000fc80000011604 */
[----:B------:R-:W-:-:S04]  /*89d0*/  LOP3.LUT R5, R5, 0x80, R4, 0xf8, !PT ;  /* 0x0000008005057812 */ /* 0x000fc800078ef804 */
[----:B------:R-:W-:-:S07]  /*89e0*/  PRMT R0, R5, 0x7610, R0 ;  /* 0x0000761005007816 */ /* 0x000fce0000000000 */
.L_x_5379:
[----:B------:R-:W-:Y:S05]  /*89f0*/  BSYNC.RECONVERGENT B0 ;  /* 0x0000000000007941 */ /* 0x000fea0003800200 */
.L_x_5378:
[----:B------:R0:W-:Y:S01]  /*8a00*/  STG.E.U8 desc[UR36][R2.64], R0 ;  /* 0x0000000002007986 */ /* 0x0001e2000c101124 */
[----:B------:R-:W-:Y:S05]  /*8a10*/  BRA `(.L_x_5364) ;  /* 0x0000000400987947 */ /* 0x000fea0003800000 */
.L_x_5372:
        /* <DEDUP_REMOVED lines=21> */
.L_x_5382:
[----:B0-----:R-:W0:Y:S02]  /*8b70*/  F2I.U64.TRUNC R4, R4 ;  /* 0x0000000400047311 */ /* 0x001e24000020d800 */
[----:B0-----:R0:W-:Y:S01]  /*8b80*/  STG.E.64 desc[UR36][R2.64], R4 ;  /* 0x0000000402007986 */ /* 0x0011e2000c101b24 */
[----:B------:R-:W-:Y:S05]  /*8b90*/  BRA `(.L_x_5364) ;  /* 0x0000000400387947 */ /* 0x000fea0003800000 */
.L_x_5381:
[----:B0-----:R-:W0:Y:S02]  /*8ba0*/  F2I.FTZ.U32.TRUNC.NTZ R5, R4 ;  /* 0x0000000400057305 */ /* 0x001e24000021f000 */
[----:B0-----:R0:W-:Y:S01]  /*8bb0*/  STG.E desc[UR36][R2.64], R5 ;  /* 0x0000000502007986 */ /* 0x0011e2000c101924 */
[----:B------:R-:W-:Y:S05]  /*8bc0*/  BRA `(.L_x_5364) ;  /* 0x00000004002c7947 */ /* 0x000fea0003800000 */
.L_x_5371:
        /* <DEDUP_REMOVED lines=10> */
.L_x_5384:
[----:B0-----:R-:W-:Y:S01]  /*8c70*/  FMUL.FTZ R4, R4, 1 ;  /* 0x3f80000004047820 */ /* 0x001fe20000410000 */
[----:B------:R-:W-:-:S05]  /*8c80*/  CS2R R6, SRZ ;  /* 0x0000000000067805 */ /* 0x000fca000001ff00 */
[----:B------:R-:W0:Y:S02]  /*8c90*/  F2F.F64.F32 R4, R4 ;  /* 0x0000000400047310 */ /* 0x000e240000201800 */
[----:B0-----:R4:W-:Y:S01]  /*8ca0*/  STG.E.128 desc[UR36][R2.64], R4 ;  /* 0x0000000402007986 */ /* 0x0019e2000c101d24 */
[----:B------:R-:W-:Y:S05]  /*8cb0*/  BRA `(.L_x_5364) ;  /* 0x0000000000f07947 */ /* 0x000fea0003800000 */
.L_x_5383:
[----:B------:R-:W-:-:S09]  /*8cc0*/  UISETP.NE.AND UP0, UPT, UR4, 0xf, UPT ;  /* 0x0000000f0400788c */ /* 0x000fd2000bf05270 */
[----:B------:R-:W-:Y:S05]  /*8cd0*/  BRA.U !UP0, `(.L_x_5385) ;  /* 0x0000000108e07547 */ /* 0x000fea000b800000 */
[----:B------:R-:W-:-:S09]  /*8ce0*/  UISETP.NE.AND UP0, UPT, UR4, 0x17, UPT ;  /* 0x000000170400788c */ /* 0x000fd2000bf05270 */
[----:B------:R-:W-:Y:S05]  /*8cf0*/  BRA.U !UP0, `(.L_x_5386) ;  /* 0x00000001088c7547 */ /* 0x000fea000b800000 */
[----:B------:R-:W-:-:S09]  /*8d00*/  UISETP.NE.AND UP0, UPT, UR4, 0x18, UPT ;  /* 0x000000180400788c */ /* 0x000fd2000bf05270 */
[----:B------:R-:W-:Y:S05]  /*8d10*/  BRA.U !UP0, `(.L_x_5387) ;  /* 0x0000000108447547 */ /* 0x000fea000b800000 */
.L_x_5363:
        /* <DEDUP_REMOVED lines=16> */
.L_x_5388:
[----:B------:R-:W-:Y:S05]  /*8e20*/  BRA `(.L_x_5364) ;  /* 0x0000000000947947 */ /* 0x000fea0003800000 */
.L_x_5387:
        /* <DEDUP_REMOVED lines=12> */
.L_x_5390:
[----:B------:R-:W-:Y:S05]  /*8ef0*/  BSYNC.RECONVERGENT B0 ;  /* 0x0000000000007941 */ /* 0x000fea0003800200 */
.L_x_5389:
[----:B------:R-:W-:-:S05]  /*8f00*/  LOP3.LUT R5, R0, 0x80, R7, 0xf8, !PT ;  /* 0x0000008000057812 */ /* 0x000fca00078ef807 */
[----:B------:R2:W-:Y:S01]  /*8f10*/  STG.E.U8 desc[UR36][R2.64], R5 ;  /* 0x0000000502007986 */ /* 0x0005e2000c101124 */
[----:B------:R-:W-:Y:S05]  /*8f20*/  BRA `(.L_x_5364) ;  /* 0x0000000000547947 */ /* 0x000fea0003800000 */
.L_x_5386:
        /* <DEDUP_REMOVED lines=11> */
.L_x_5392:
[----:B------:R-:W-:Y:S01]  /*8fe0*/  IMAD.MOV.U32 R0, RZ, RZ, 0x7f ;  /* 0x0000007fff007424 */ /* 0x000fe200078e00ff */
[----:B------:R-:W-:-:S04]  /*8ff0*/  ISETP.GT.U32.AND P0, PT, R6, 0x7f800000, PT ;  /* 0x7f8000000600780c */ /* 0x000fc80003f04070 */
[----:B------:R-:W-:-:S09]  /*9000*/  SEL R0, R0, 0x7c, P0 ;  /* 0x0000007c00007807 */ /* 0x000fd20000000000 */
.L_x_5393:
[----:B------:R-:W-:Y:S05]  /*9010*/  BSYNC.RECONVERGENT B0 ;  /* 0x0000000000007941 */ /* 0x000fea0003800200 */
.L_x_5391:
[----:B------:R-:W-:-:S04]  /*9020*/  SHF.R.U32.HI R5, RZ, 0x18, R4 ;  /* 0x00000018ff057819 */ /* 0x000fc80000011604 */
[----:B------:R-:W-:-:S05]  /*9030*/  LOP3.LUT R5, R0, 0x80, R5, 0xf8, !PT ;  /* 0x0000008000057812 */ /* 0x000fca00078ef805 */
[----:B------:R1:W-:Y:S01]  /*9040*/  STG.E.U8 desc[UR36][R2.64], R5 ;  /* 0x0000000502007986 */ /* 0x0003e2000c101124 */
[----:B------:R-:W-:Y:S05]  /*9050*/  BRA `(.L_x_5364) ;  /* 0x0000000000087947 */ /* 0x000fea0003800000 */
.L_x_5385:
[----:B0-----:R-:W-:-:S05]  /*9060*/  F2FP.BF16.F32.PACK_AB R4, RZ, R4 ;  /* 0x00000004ff04723e */ /* 0x001fca00000010ff */
[----:B------:R0:W-:Y:S02]  /*9070*/  STG.E.U16 desc[UR36][R2.64], R4 ;  /* 0x0000000402007986 */ /* 0x0001e4000c101524 */
.L_x_5364:
[----:B------:R-:W-:-:S07]  /*9080*/  IADD3 R17, PT, PT, R17, 0x80, RZ ;  /* 0x0000008011117810 */ /* 0x000fce0007ffe0ff */
.L_x_5329:
[----:B------:R-:W-:Y:S05]  /*9090*/  BSYNC.RECONVERGENT B7 ;  /* 0x0000000000077941 */ /* 0x000fea0003800200 */
.L_x_5328:
[----:B------:R-:W5:Y:S02]  /*90a0*/  LDCU UR4, c[0x0][0x380] ;  /* 0x00007000ff0477ac */ /* 0x000f640008000800 */
[----:B-----5:R-:W-:-:S13]  /*90b0*/  ISETP.GE.AND P0, PT, R17, UR4, PT ;  /* 0x0000000411007c0c */ /* 0x020fda000bf06270 */
[----:B------:R-:W-:Y:S05]  /*90c0*/  @P0 EXIT ;  /* 0x000000000000094d */ /* 0x000fea0003800000 */
[----:B------:R-:W5:Y:S01]  /*90d0*/  LDCU UR4, c[0x0][0x388] ;  /* 0x00007100ff0477ac */ /* 0x000f620008000800 */
[----:B0--34-:R-:W-:Y:S02]  /*90e0*/  IMAD.MOV.U32 R0, RZ, RZ, RZ ;  /* 0x000000ffff007224 */ /* 0x019fe400078e00ff */
[----:B------:R-:W-:Y:S01]  /*90f0*/  IMAD.MOV.U32 R16, RZ, RZ, RZ ;  /* 0x000000ffff107224 */ /* 0x000fe200078e00ff */
[----:B-----5:R-:W-:-:S09]  /*9100*/  UISETP.NE.AND UP0, UPT, UR4, URZ, UPT ;  /* 0x000000ff0400728c */ /* 0x020fd2000bf05270 */
[----:B------:R-:W-:Y:S05]  /*9110*/  BRA.U !UP0, `(.L_x_5394) ;  /* 0x0000001108a87547 */ /* 0x000fea000b800000 */
[----:B------:R-:W1:Y:S01]  /*9120*/  LDCU.64 UR4, c[0x0][0x390] ;  /* 0x00007200ff0477ac */ /* 0x000e620008000a00 */
[----:B------:R-:W-:Y:S01]  /*9130*/  MOV R16, RZ ;  /* 0x000000ff00107202 */ /* 0x000fe20000000f00 */
[----:B------:R-:W0:Y:S01]  /*9140*/  LDCU UR6, c[0x0][0x38c] ;  /* 0x00007180ff0677ac */ /* 0x000e220008000800 */
[----:B------:R-:W3:Y:S01]  /*9150*/  LDCU.64 UR8, c[0x0][0x4b8] ;  /* 0x00009700ff0877ac */ /* 0x000ee20008000a00 */
[----:B------:R-:W-:Y:S02]  /*9160*/  UISETP.NE.AND UP0, UPT, UR40, URZ, UPT ;  /* 0x000000ff2800728c */ /* 0x000fe4000bf05270 */
        /* <DEDUP_REMOVED lines=293> */
.L_x_5394:
[----:B------:R-:W0:Y:S01]  /*a3c0*/  LDCU.128 UR8, c[0x0][0x580] ;  /* 0x0000b000ff0877ac */ /* 0x000e220008000c00 */
[----:B------:R-:W-:Y:S01]  /*a3d0*/  BSSY.RECONVERGENT B6, `(.L_x_5395) ;  /* 0x00000e7000067945 */ /* 0x000fe20003800200 */
[----:B------:R-:W-:-:S04]  /*a3e0*/  UPRMT UR4, UR42, 0x9910, URZ ;  /* 0x000099102a047896 */ /* 0x000fc800080000ff */
[----:B------:R-:W-:Y:S01]  /*a3f0*/  UISETP.GT.AND UP0, UPT, UR4, 0x9, UPT ;  /* 0x000000090400788c */ /* 0x000fe2000bf04270 */
[----:B0-----:R-:W-:Y:S02]  /*a400*/  IADD3 R16, P0, PT, R16, UR8, RZ ;  /* 0x0000000810107c10 */ /* 0x001fe4000ff1e0ff */
[----:B-12---:R-:W-:-:S03]  /*a410*/  IADD3 R2, P1, PT, R0, UR10, RZ ;  /* 0x0000000a00027c10 */ /* 0x006fc6000ff3e0ff */
        /* <DEDUP_REMOVED lines=12> */
[----:B--2---:R2:W3:Y:S01]  /*a4e0*/  I2F.S16 R0, R2 ;  /* 0x0000000200007306 */ /* 0x0044e20000101400 */
[----:B------:R-:W-:Y:S05]  /*a4f0*/  BRA `(.L_x_5401) ;  /* 0x0000000c00507947 */ /* 0x000fea0003800000 */
.L_x_5399:
[----:B------:R-:W2:Y:S02]  /*a500*/  LDG.E.U8 R0, desc[UR36][R2.64] ;  /* 0x0000002402007981 */ /* 0x000ea4000c1e1100 */
[----:B--2---:R-:W-:Y:S01]  /*a510*/  I2FP.F32.U32 R0, R0 ;  /* 0x0000000000007245 */ /* 0x004fe20000201000 */
[----:B------:R-:W-:Y:S06]  /*a520*/  BRA `(.L_x_5401) ;  /* 0x0000000c00447947 */ /* 0x000fec0003800000 */
.L_x_5398:
[----:B------:R-:W-:-:S09]  /*a530*/  UISETP.NE.AND UP0, UPT, UR4, 0x2, UPT ;  /* 0x000000020400788c */ /* 0x000fd2000bf05270 */
[----:B------:R-:W-:Y:S05]  /*a540*/  BRA.U !UP0, `(.L_x_5402) ;  /* 0x0000000108287547 */ /* 0x000fea000b800000 */
[----:B------:R-:W-:-:S09]  /*a550*/  UISETP.NE.AND UP0, UPT, UR4, 0x3, UPT ;  /* 0x000000030400788c */ /* 0x000fd2000bf05270 */
[----:B------:R-:W-:Y:S05]  /*a560*/  BRA.U !UP0, `(.L_x_5403) ;  /* 0x0000000108147547 */ /* 0x000fea000b800000 */
[----:B------:R-:W-:-:S09]  /*a570*/  UISETP.NE.AND UP0, UPT, UR4, 0x4, UPT ;  /* 0x000000040400788c */ /* 0x000fd2000bf05270 */
[----:B------:R-:W-:Y:S05]  /*a580*/  BRA.U UP0, `(.L_x_5400) ;  /* 0x0000000900d07547 */ /* 0x000fea000b800000 */
[----:B------:R-:W2:Y:S02]  /*a590*/  LDG.E.64 R2, desc[UR36][R2.64] ;  /* 0x0000002402027981 */ /* 0x000ea4000c1e1b00 */
[----:B--2---:R4:W0:Y:S02]  /*a5a0*/  I2F.S64 R0, R2 ;  /* 0x0000000200007312 */ /* 0x0048240000301400 */
[----:B0---4-:R-:W-:Y:S05]  /*a5b0*/  BRA `(.L_x_5401) ;  /* 0x0000000c00207947 */ /* 0x011fea0003800000 */
.L_x_5403:
[----:B------:R-:W2:Y:S02]  /*a5c0*/  LDG.E R0, desc[UR36][R2.64] ;  /* 0x0000002402007981 */ /* 0x000ea4000c1e1900 */
[----:B--2---:R-:W-:Y:S01]  /*a5d0*/  I2FP.F32.S32 R0, R0 ;  /* 0x0000000000007245 */ /* 0x004fe20000201400 */
[----:B------:R-:W-:Y:S06]  /*a5e0*/  BRA `(.L_x_5401) ;  /* 0x0000000c00147947 */ /* 0x000fec0003800000 */
.L_x_5402:
[----:B------:R-:W2:Y:S02]  /*a5f0*/  LDG.E.U16 R0, desc[UR36][R2.64] ;  /* 0x0000002402007981 */ /* 0x000ea4000c1e1500 */
[----:B--2---:R-:W4:Y:S01]  /*a600*/  I2F.S16 R0, R0 ;  /* 0x0000000000007306 */ /* 0x004f220000101400 */
[----:B------:R-:W-:Y:S05]  /*a610*/  BRA `(.L_x_5401) ;  /* 0x0000000c00087947 */ /* 0x000fea0003800000 */
.L_x_5397:
        /* <DEDUP_REMOVED lines=8> */
.L_x_5405:
[----:B------:R-:W2:Y:S02]  /*a6a0*/  LDG.E.U16 R0, desc[UR36][R2.64] ;  /* 0x0000002402007981 */ /* 0x000ea4000c1e1500 */
[----:B--2---:R-:W-:Y:S01]  /*a6b0*/  HADD2.F32 R0, -RZ, R0.H0_H0 ;  /* 0x20000000ff007230 */ /* 0x004fe20000004100 */
[----:B------:R-:W-:Y:S06]  /*a6c0*/  BRA `(.L_x_5401) ;  /* 0x0000000800dc7947 */ /* 0x000fec0003800000 */
.L_x_5404:
        /* <DEDUP_REMOVED lines=8> */
.L_x_5407:
[----:B------:R-:W2:Y:S02]  /*a750*/  LDG.E.U16 R0, desc[UR36][R2.64] ;  /* 0x0000002402007981 */ /* 0x000ea4000c1e1500 */
[----:B--2---:R-:W-:Y:S01]  /*a760*/  HADD2.F32 R0, -RZ, R0.H0_H0 ;  /* 0x20000000ff007230 */ /* 0x004fe20000004100 */
[----:B------:R-:W-:Y:S06]  /*a770*/  BRA `(.L_x_5401) ;  /* 0x0000000800b07947 */ /* 0x000fec0003800000 */
.L_x_5406:
        /* <DEDUP_REMOVED lines=11> */
.L_x_5396:
        /* <DEDUP_REMOVED lines=12> */
.L_x_5410:
        /* <DEDUP_REMOVED lines=11> */
.L_x_5409:
        /* <DEDUP_REMOVED lines=23> */
[----:B------:R-:W-:Y:S01]  /*ab10*/  LOP3.LUT R0, R5, 0x80000000, R0, 0xf8, !PT ;  /* 0x8000000005007812 */ /* 0x000fe200078ef800 */
[----:B------:R-:W-:Y:S06]  /*ab20*/  BRA `(.L_x_5401) ;  /* 0x0000000400c47947 */ /* 0x000fec0003800000 */
.L_x_5412:
        /* <DEDUP_REMOVED lines=12> */
.L_x_5411:
[----:B------:R-:W2:Y:S02]  /*abf0*/  LDG.E.U16 R0, desc[UR36][R2.64] ;  /* 0x0000002402007981 */ /* 0x000ea4000c1e1500 */
[----:B--2---:R-:W-:Y:S01]  /*ac00*/  SHF.L.U32 R0, R0, 0x10, RZ ;  /* 0x0000001000007819 */ /* 0x004fe200000006ff */
[----:B------:R-:W-:Y:S06]  /*ac10*/  BRA `(.L_x_5401) ;  /* 0x0000000400887947 */ /* 0x000fec0003800000 */
.L_x_5408:
        /* <DEDUP_REMOVED lines=11> */
.L_x_5415:
        /* <DEDUP_REMOVED lines=20> */
.L_x_5417:
[----:B------:R-:W-:Y:S05]  /*ae10*/  BSYNC.RECONVERGENT B0 ;  /* 0x0000000000007941 */ /* 0x000fea0003800200 */
.L_x_5416:
[----:B------:R-:W-:Y:S01]  /*ae20*/  IMAD.SHL.U32 R0, R0, 0x100000, RZ ;  /* 0x0010000000007824 */ /* 0x000fe200078e00ff */
[----:B------:R-:W-:-:S04]  /*ae30*/  LEA R2, R2, 0x3b800000, 0x17 ;  /* 0x3b80000002027811 */ /* 0x000fc800078eb8ff */
[----:B------:R-:W-:Y:S01]  /*ae40*/  LOP3.LUT R0, R2, R0, R7, 0xfe, !PT ;  /* 0x0000000002007212 */ /* 0x000fe200078efe07 */
[----:B------:R-:W-:Y:S06]  /*ae50*/  BRA `(.L_x_5401) ;  /* 0x0000000000f87947 */ /* 0x000fec0003800000 */
.L_x_5414:
        /* <DEDUP_REMOVED lines=20> */
.L_x_5419:
[----:B------:R-:W-:Y:S05]  /*afa0*/  BSYNC.RECONVERGENT B0 ;  /* 0x0000000000007941 */ /* 0x000fea0003800200 */
.L_x_5418:
[----:B------:R-:W-:Y:S02]  /*afb0*/  SHF.L.U32 R0, R0, 0x15, RZ ;  /* 0x0000001500007819 */ /* 0x000fe400000006ff */
[----:B------:R-:W-:-:S04]  /*afc0*/  LEA R2, R2, 0x37800000, 0x17 ;  /* 0x3780000002027811 */ /* 0x000fc800078eb8ff */
[----:B------:R-:W-:Y:S01]  /*afd0*/  LOP3.LUT R0, R2, R0, R7, 0xfe, !PT ;  /* 0x0000000002007212 */ /* 0x000fe200078efe07 */
[----:B------:R-:W-:Y:S06]  /*afe0*/  BRA `(.L_x_5401) ;  /* 0x0000000000947947 */ /* 0x000fec0003800000 */
.L_x_5413:
        /* <DEDUP_REMOVED lines=11> */
[----:B------:R-:W-:Y:S01]  /*b0a0*/  @!P0 MOV R0, 0x7f800001 ;  /* 0x7f80000100008802 */ /* 0x000fe20000000f00 */
[----:B------:R-:W-:Y:S01]  /*b0b0*/  @P0 IMAD.SHL.U32 R0, R2, 0x800000, RZ ;  /* 0x0080000002000824 */ /* 0x000fe200078e00ff */
[----:B------:R-:W-:Y:S06]  /*b0c0*/  BRA `(.L_x_5401) ;  /* 0x00000000005c7947 */ /* 0x000fec0003800000 */
.L_x_5400:
        /* <DEDUP_REMOVED lines=16> */
.L_x_5422:
[----:B------:R-:W-:Y:S01]  /*b1d0*/  IMAD.MOV.U32 R0, RZ, RZ, RZ ;  /* 0x000000ffff007224 */ /* 0x000fe200078e00ff */
[----:B------:R-:W-:Y:S06]  /*b1e0*/  BRA `(.L_x_5401) ;  /* 0x0000000000147947 */ /* 0x000fec0003800000 */
.L_x_5421:
[----:B------:R-:W2:Y:S02]  /*b1f0*/  LDG.E.64 R2, desc[UR36][R2.64] ;  /* 0x0000002402027981 */ /* 0x000ea4000c1e1b00 */
[----:B--2---:R0:W1:Y:S02]  /*b200*/  I2F.U64 R0, R2 ;  /* 0x0000000200007312 */ /* 0x0040640000301000 */
[----:B01----:R-:W-:Y:S05]  /*b210*/  BRA `(.L_x_5401) ;  /* 0x0000000000087947 */ /* 0x003fea0003800000 */
.L_x_5420:
[----:B------:R-:W2:Y:S02]  /*b220*/  LDG.E R0, desc[UR36][R2.64] ;  /* 0x0000002402007981 */ /* 0x000ea4000c1e1900 */
[----:B--2---:R-:W-:-:S07]  /*b230*/  I2FP.F32.U32 R0, R0 ;  /* 0x0000000000007245 */ /* 0x004fce0000201000 */
.L_x_5401:
[----:B------:R-:W-:Y:S05]  /*b240*/  BSYNC.RECONVERGENT B6 ;  /* 0x0000000000067941 */ /* 0x000fea0003800200 */
.L_x_5395:
[----:B---345:R-:W0:Y:S01]  /*b250*/  MUFU.LG2 R0, R0 ;  /* 0x0000000000007308 */ /* 0x038e220000000c00 */
[----:B------:R-:W0:Y:S01]  /*b260*/  LDCU UR5, c[0x0][0x590] ;  /* 0x0000b200ff0577ac */ /* 0x000e220008000800 */
[----:B------:R-:W-:-:S04]  /*b270*/  UPRMT UR4, UR41, 0x9910, URZ ;  /* 0x0000991029047896 */ /* 0x000fc800080000ff */
[----:B------:R-:W-:Y:S01]  /*b280*/  UISETP.GT.AND UP0, UPT, UR4, 0x9, UPT ;  /* 0x000000090400788c */ /* 0x000fe2000bf04270 */
[----:B012---:R-:W-:-:S06]  /*b290*/  FMUL.FTZ R2, R0, UR5 ;  /* 0x0000000500027c20 */ /* 0x007fcc0008410000 */
[----:B------:R-:W0:Y:S02]  /*b2a0*/  MUFU.EX2 R2, R2 ;  /* 0x0000000200027308 */ /* 0x000e240000000800 */
        /* <DEDUP_REMOVED lines=10> */
[----:B0-----:R-:W-:Y:S01]  /*b350*/  STG.E.U8 desc[UR36][R16.64], R3 ;  /* 0x0000000310007986 */ /* 0x001fe2000c101124 */
[----:B------:R-:W-:Y:S05]  /*b360*/  EXIT ;  /* 0x000000000000794d */ /* 0x000fea0003800000 */
.L_x_5426:
[----:B0-----:R-:W0:Y:S02]  /*b370*/  F2I.S64.TRUNC R2, R2 ;  /* 0x0000000200027311 */ /* 0x001e24000020d900 */
[----:B0-----:R-:W-:-:S05]  /*b380*/  MOV R5, R2 ;  /* 0x0000000200057202 */ /* 0x001fca0000000f00 */
[----:B------:R-:W-:Y:S01]  /*b390*/  STG.E.U8 desc[UR36][R16.64], R5 ;  /* 0x0000000510007986 */ /* 0x000fe2000c101124 */
[----:B------:R-:W-:Y:S05]  /*b3a0*/  EXIT ;  /* 0x000000000000794d */ /* 0x000fea0003800000 */
.L_x_5425:
[----:B------:R-:W-:-:S09]  /*b3b0*/  UISETP.NE.AND UP0, UPT, UR4, 0x2, UPT ;  /* 0x000000020400788c */ /* 0x000fd2000bf05270 */
[----:B------:R-:W-:Y:S05]  /*b3c0*/  BRA.U !UP0, `(.L_x_5428) ;  /* 0x0000000108287547 */ /* 0x000fea000b800000 */
[----:B------:R-:W-:-:S09]  /*b3d0*/  UISETP.NE.AND UP0, UPT, UR4, 0x3, UPT ;  /* 0x000000030400788c */ /* 0x000fd2000bf05270 */
[----:B------:R-:W-:Y:S05]  /*b3e0*/  BRA.U !UP0, `(.L_x_5429) ;  /* 0x0000000108147547 */ /* 0x000fea000b800000 */
[----:B------:R-:W-:-:S09]  /*b3f0*/  UISETP.NE.AND UP0, UPT, UR4, 0x4, UPT ;  /* 0x000000040400788c */ /* 0x000fd2000bf05270 */
[----:B------:R-:W-:Y:S05]  /*b400*/  BRA.U UP0, `(.L_x_5427) ;  /* 0x0000000900387547 */ /* 0x000fea000b800000 */
[----:B0-----:R-:W0:Y:S02]  /*b410*/  F2I.S64.TRUNC R2, R2 ;  /* 0x0000000200027311 */ /* 0x001e24000020d900 */
[----:B0-----:R-:W-:Y:S01]  /*b420*/  STG.E.64 desc[UR36][R16.64], R2 ;  /* 0x0000000210007986 */ /* 0x001fe2000c101b24 */
[----:B------:R-:W-:Y:S05]  /*b430*/  EXIT ;  /* 0x000000000000794d */ /* 0x000fea0003800000 */
.L_x_5429:
[----:B0-----:R-:W0:Y:S02]  /*b440*/  F2I.FTZ.TRUNC.NTZ R3, R2 ;  /* 0x0000000200037305 */ /* 0x001e24000021f100 */
[----:B0-----:R-:W-:Y:S01]  /*b450*/  STG.E desc[UR36][R16.64], R3 ;  /* 0x0000000310007986 */ /* 0x001fe2000c101924 */
[----:B------:R-:W-:Y:S05]  /*b460*/  EXIT ;  /* 0x000000000000794d */ /* 0x000fea0003800000 */
.L_x_5428:
[----:B0-----:R-:W0:Y:S02]  /*b470*/  F2I.FTZ.TRUNC.NTZ R3, R2 ;  /* 0x0000000200037305 */ /* 0x001e24000021f100 */
[----:B0-----:R-:W-:Y:S01]  /*b480*/  STG.E.U16 desc[UR36][R16.64], R3 ;  /* 0x0000000310007986 */ /* 0x001fe2000c101524 */
[----:B------:R-:W-:Y:S05]  /*b490*/  EXIT ;  /* 0x000000000000794d */ /* 0x000fea0003800000 */
.L_x_5424:
[----:B------:R-:W-:-:S09]  /*b4a0*/  UISETP.GT.AND UP0, UPT, UR4, 0x6, UPT ;  /* 0x000000060400788c */ /* 0x000fd2000bf04270 */
[----:B------:R-:W-:Y:S05]  /*b4b0*/  BRA.U UP0, `(.L_x_5430) ;  /* 0x0000000100247547 */ /* 0x000fea000b800000 */
[----:B------:R-:W-:-:S09]  /*b4c0*/  UISETP.NE.AND UP0, UPT, UR4, 0x5, UPT ;  /* 0x000000050400788c */ /* 0x000fd2000bf05270 */
[----:B------:R-:W-:Y:S05]  /*b4d0*/  BRA.U !UP0, `(.L_x_5431) ;  /* 0x0000000108107547 */ /* 0x000fea000b800000 */
[----:B------:R-:W-:-:S09]  /*b4e0*/  UISETP.NE.AND UP0, UPT, UR4, 0x6, UPT ;  /* 0x000000060400788c */ /* 0x000fd2000bf05270 */
[----:B------:R-:W-:Y:S05]  /*b4f0*/  BRA.U UP0, `(.L_x_5427) ;  /* 0x0000000500fc7547 */ /* 0x000fea000b800000 */
[----:B0-----:R-:W-:Y:S01]  /*b500*/  STG.E desc[UR36][R16.64], R2 ;  /* 0x0000000210007986 */ /* 0x001fe2000c101924 */
[----:B------:R-:W-:Y:S05]  /*b510*/  EXIT ;  /* 0x000000000000794d */ /* 0x000fea0003800000 */
.L_x_5431:
[----:B0-----:R-:W-:-:S05]  /*b520*/  F2FP.F16.F32.PACK_AB R2, RZ, R2 ;  /* 0x00000002ff02723e */ /* 0x001fca00000000ff */
[----:B------:R-:W-:Y:S01]  /*b530*/  STG.E.U16 desc[UR36][R16.64], R2 ;  /* 0x0000000210007986 */ /* 0x000fe2000c101524 */
[----:B------:R-:W-:Y:S05]  /*b540*/  EXIT ;  /* 0x000000000000794d */ /* 0x000fea0003800000 */
.L_x_5430:
[----:B------:R-:W-:-:S09]  /*b550*/  UISETP.NE.AND UP0, UPT, UR4, 0x7, UPT ;  /* 0x000000070400788c */ /* 0x000fd2000bf05270 */
[----:B------:R-:W-:Y:S05]  /*b560*/  BRA.U !UP0, `(.L_x_5432) ;  /* 0x00000001082c7547 */ /* 0x000fea000b800000 */
[----:B------:R-:W-:-:S09]  /*b570*/  UISETP.NE.AND UP0, UPT, UR4, 0x8, UPT ;  /* 0x000000080400788c */ /* 0x000fd2000bf05270 */
[----:B------:R-:W-:Y:S05]  /*b580*/  BRA.U !UP0, `(.L_x_5433) ;  /* 0x0000000108147547 */ /* 0x000fea000b800000 */
[----:B------:R-:W-:-:S09]  /*b590*/  UISETP.NE.AND UP0, UPT, UR4, 0x9, UPT ;  /* 0x000000090400788c */ /* 0x000fd2000bf05270 */
[----:B------:R-:W-:Y:S05]  /*b5a0*/  BRA.U UP0, `(.L_x_5427) ;  /* 0x0000000500d07547 */ /* 0x000fea000b800000 */
[----:B------:R-:W-:-:S05]  /*b5b0*/  IMAD.MOV.U32 R3, RZ, RZ, RZ ;  /* 0x000000ffff037224 */ /* 0x000fca00078e00ff */
[----:B0-----:R-:W-:Y:S01]  /*b5c0*/  STG.E.64 desc[UR36][R16.64], R2 ;  /* 0x0000000210007986 */ /* 0x001fe2000c101b24 */
[----:B------:R-:W-:Y:S05]  /*b5d0*/  EXIT ;  /* 0x000000000000794d */ /* 0x000fea0003800000 */
.L_x_5433:
[----:B0-----:R-:W-:-:S04]  /*b5e0*/  F2FP.F16.F32.PACK_AB R3, RZ, R2 ;  /* 0x00000002ff03723e */ /* 0x001fc800000000ff */
[----:B------:R-:W-:-:S05]  /*b5f0*/  PRMT R3, R3, 0x5410, RZ ;  /* 0x0000541003037816 */ /* 0x000fca00000000ff */
[----:B------:R-:W-:Y:S01]  /*b600*/  STG.E desc[UR36][R16.64], R3 ;  /* 0x0000000310007986 */ /* 0x000fe2000c101924 */
[----:B------:R-:W-:Y:S05]  /*b610*/  EXIT ;  /* 0x000000000000794d */ /* 0x000fea0003800000 */
.L_x_5432:
[----:B0-----:R-:W-:-:S06]  /*b620*/  FMUL.FTZ R2, R2, 1 ;  /* 0x3f80000002027820 */ /* 0x001fcc0000410000 */
[----:B------:R-:W0:Y:S02]  /*b630*/  F2F.F64.F32 R2, R2 ;  /* 0x0000000200027310 */ /* 0x000e240000201800 */
[----:B0-----:R-:W-:Y:S01]  /*b640*/  STG.E.64 desc[UR36][R16.64], R2 ;  /* 0x0000000210007986 */ /* 0x001fe2000c101b24 */
[----:B------:R-:W-:Y:S05]  /*b650*/  EXIT ;  /* 0x000000000000794d */ /* 0x000fea0003800000 */
.L_x_5423:
        /* <DEDUP_REMOVED lines=11> */
[----:B0-----:R-:W-:Y:S01]  /*b710*/  STG.E.U16 desc[UR36][R16.64], R3 ;  /* 0x0000000310007986 */ /* 0x001fe2000c101524 */
[----:B------:R-:W-:Y:S05]  /*b720*/  EXIT ;  /* 0x000000000000794d */ /* 0x000fea0003800000 */
.L_x_5437:
        /* <DEDUP_REMOVED lines=16> */
.L_x_5440:
[----:B------:R-:W-:-:S04]  /*b830*/  SHF.R.U32.HI R2, RZ, 0x18, R2 ;  /* 0x00000018ff027819 */ /* 0x000fc80000011602 */
[----:B------:R-:W-:-:S04]  /*b840*/  LOP3.LUT R2, R3, 0x80, R2, 0xf8, !PT ;  /* 0x0000008003027812 */ /* 0x000fc800078ef802 */
[----:B------:R-:W-:-:S07]  /*b850*/  PRMT R8, R2, 0x7610, R8 ;  /* 0x0000761002087816 */ /* 0x000fce0000000008 */
.L_x_5439:
[----:B------:R-:W-:Y:S05]  /*b860*/  BSYNC.RECONVERGENT B0 ;  /* 0x0000000000007941 */ /* 0x000fea0003800200 */
.L_x_5438:
[----:B------:R-:W-:Y:S01]  /*b870*/  STG.E.U8 desc[UR36][R16.64], R8 ;  /* 0x0000000810007986 */ /* 0x000fe2000c101124 */
[----:B------:R-:W-:Y:S05]  /*b880*/  EXIT ;  /* 0x000000000000794d */ /* 0x000fea0003800000 */
.L_x_5436:
        /* <DEDUP_REMOVED lines=16> */
.L_x_5443:
[----:B------:R-:W-:-:S04]  /*b990*/  SHF.R.U32.HI R2, RZ, 0x18, R2 ;  /* 0x00000018ff027819 */ /* 0x000fc80000011602 */
[----:B------:R-:W-:-:S04]  /*b9a0*/  LOP3.LUT R3, R3, 0x80, R2, 0xf8, !PT ;  /* 0x0000008003037812 */ /* 0x000fc800078ef802 */
[----:B------:R-:W-:-:S07]  /*b9b0*/  PRMT R8, R3, 0x7610, R8 ;  /* 0x0000761003087816 */ /* 0x000fce0000000008 */
.L_x_5442:
[----:B------:R-:W-:Y:S05]  /*b9c0*/  BSYNC.RECONVERGENT B0 ;  /* 0x0000000000007941 */ /* 0x000fea0003800200 */
.L_x_5441:
[----:B------:R-:W-:Y:S01]  /*b9d0*/  STG.E.U8 desc[UR36][R16.64], R8 ;  /* 0x0000000810007986 */ /* 0x000fe2000c101124 */
[----:B------:R-:W-:Y:S05]  /*b9e0*/  EXIT ;  /* 0x000000000000794d */ /* 0x000fea0003800000 */
.L_x_5435:
        /* <DEDUP_REMOVED lines=21> */
.L_x_5445:
[----:B0-----:R-:W0:Y:S02]  /*bb40*/  F2I.U64.TRUNC R2, R2 ;  /* 0x0000000200027311 */ /* 0x001e24000020d800 */
[----:B0-----:R-:W-:Y:S01]  /*bb50*/  STG.E.64 desc[UR36][R16.64], R2 ;  /* 0x0000000210007986 */ /* 0x001fe2000c101b24 */
[----:B------:R-:W-:Y:S05]  /*bb60*/  EXIT ;  /* 0x000000000000794d */ /* 0x000fea0003800000 */
.L_x_5444:
[----:B0-----:R-:W0:Y:S02]  /*bb70*/  F2I.FTZ.U32.TRUNC.NTZ R3, R2 ;  /* 0x0000000200037305 */ /* 0x001e24000021f000 */
[----:B0-----:R-:W-:Y:S01]  /*bb80*/  STG.E desc[UR36][R16.64], R3 ;  /* 0x0000000310007986 */ /* 0x001fe2000c101924 */
[----:B------:R-:W-:Y:S05]  /*bb90*/  EXIT ;  /* 0x000000000000794d */ /* 0x000fea0003800000 */
.L_x_5434:
        /* <DEDUP_REMOVED lines=8> */
[----:B------:R-:W-:Y:S01]  /*bc20*/  STG.E.U8 desc[UR36][R16.64], R3 ;  /* 0x0000000310007986 */ /* 0x000fe2000c101124 */
[----:B------:R-:W-:Y:S05]  /*bc30*/  EXIT ;  /* 0x000000000000794d */ /* 0x000fea0003800000 */
.L_x_5447:
[----:B0-----:R-:W-:Y:S01]  /*bc40*/  FMUL.FTZ R4, R2, 1 ;  /* 0x3f80000002047820 */ /* 0x001fe20000410000 */
[----:B------:R-:W-:-:S05]  /*bc50*/  CS2R R6, SRZ ;  /* 0x0000000000067805 */ /* 0x000fca000001ff00 */
[----:B------:R-:W0:Y:S02]  /*bc60*/  F2F.F64.F32 R4, R4 ;  /* 0x0000000400047310 */ /* 0x000e240000201800 */
[----:B0-----:R-:W-:Y:S01]  /*bc70*/  STG.E.128 desc[UR36][R16.64], R4 ;  /* 0x0000000410007986 */ /* 0x001fe2000c101d24 */
[----:B------:R-:W-:Y:S05]  /*bc80*/  EXIT ;  /* 0x000000000000794d */ /* 0x000fea0003800000 */
.L_x_5446:
[----:B------:R-:W-:-:S09]  /*bc90*/  UISETP.NE.AND UP0, UPT, UR4, 0xf, UPT ;  /* 0x0000000f0400788c */ /* 0x000fd2000bf05270 */
[----:B------:R-:W-:Y:S05]  /*bca0*/  BRA.U !UP0, `(.L_x_5448) ;  /* 0x0000000108e07547 */ /* 0x000fea000b800000 */
[----:B------:R-:W-:-:S09]  /*bcb0*/  UISETP.NE.AND UP0, UPT, UR4, 0x17, UPT ;  /* 0x000000170400788c */ /* 0x000fd2000bf05270 */
[----:B------:R-:W-:Y:S05]  /*bcc0*/  BRA.U !UP0, `(.L_x_5449) ;  /* 0x00000001088c7547 */ /* 0x000fea000b800000 */
[----:B------:R-:W-:-:S09]  /*bcd0*/  UISETP.NE.AND UP0, UPT, UR4, 0x18, UPT ;  /* 0x000000180400788c */ /* 0x000fd2000bf05270 */
[----:B------:R-:W-:Y:S05]  /*bce0*/  BRA.U !UP0, `(.L_x_5450) ;  /* 0x0000000108447547 */ /* 0x000fea000b800000 */
.L_x_5427:
[----:B------:R-:W-:Y:S01]  /*bcf0*/  MOV R0, 0x0 ;  /* 0x0000000000007802 */ /* 0x000fe20000000f00 */
[----:B------:R-:W1:Y:S01]  /*bd00*/  LDCU.64 UR4, c[0x4][0x198] ;  /* 0x01003300ff0477ac */ /* 0x000e620008000a00 */
[----:B------:R-:W-:Y:S02]  /*bd10*/  HFMA2 R8, -RZ, RZ, 0, 6.020069122314453125e-06 ;  /* 0x00000065ff087431 */ /* 0x000fe400000001ff */
[----:B------:R-:W-:Y:S01]  /*bd20*/  IMAD.MOV.U32 R12, RZ, RZ, 0x1 ;  /* 0x00000001ff0c7424 */ /* 0x000fe200078e00ff */
[----:B0-----:R0:W2:Y:S01]  /*bd30*/  LDC.64 R2, c[0x4][R0] ;  /* 0x0100000000027b82 */ /* 0x0010a20000000a00 */
[----:B------:R-:W3:Y:S01]  /*bd40*/  LDCU.64 UR6, c[0x4][0x1a0] ;  /* 0x01003400ff0677ac */ /* 0x000ee20008000a00 */
[----:B------:R-:W-:Y:S01]  /*bd50*/  MOV R13, RZ ;  /* 0x000000ff000d7202 */ /* 0x000fe20000000f00 */
[----:B------:R-:W4:Y:S01]  /*bd60*/  LDCU.64 UR8, c[0x4][0x70] ;  /* 0x01000e00ff0877ac */ /* 0x000f220008000a00 */
[----:B-1----:R-:W-:Y:S01]  /*bd70*/  MOV R4, UR4 ;  /* 0x0000000400047c02 */ /* 0x002fe20008000f00 */
[----:B------:R-:W-:Y:S01]  /*bd80*/  IMAD.U32 R5, RZ, RZ, UR5 ;  /* 0x00000005ff057e24 */ /* 0x000fe2000f8e00ff */
[----:B---3--:R-:W-:Y:S01]  /*bd90*/  MOV R6, UR6 ;  /* 0x0000000600067c02 */ /* 0x008fe20008000f00 */
[----:B------:R-:W-:Y:S01]  /*bda0*/  IMAD.U32 R7, RZ, RZ, UR7 ;  /* 0x00000007ff077e24 */ /* 0x000fe2000f8e00ff */
[----:B----4-:R-:W-:Y:S01]  /*bdb0*/  MOV R10, UR8 ;  /* 0x00000008000a7c02 */ /* 0x010fe20008000f00 */
[----:B0-----:R-:W-:-:S07]  /*bdc0*/  IMAD.U32 R11, RZ, RZ, UR9 ;  /* 0x00000009ff0b7e24 */ /* 0x001fce000f8e00ff */
[----:B------:R-:W-:-:S07]  /*bdd0*/  LEPC R20, `(.L_x_5451) ;  /* 0x000000001014794e */ /* 0x000fce0000000000 */
[----:B--2---:R-:W-:Y:S05]  /*bde0*/  CALL.ABS.NOINC R2 ;  /* 0x0000000002007343 */ /* 0x004fea0003c00000 */
.L_x_5451:
[----:B------:R-:W-:Y:S05]  /*bdf0*/  EXIT ;  /* 0x000000000000794d */ /* 0x000fea0003800000 */
.L_x_5450:
        /* <DEDUP_REMOVED lines=12> */
.L_x_5453:
[----:B------:R-:W-:Y:S05]  /*bec0*/  BSYNC.RECONVERGENT B0 ;  /* 0x0000000000007941 */ /* 0x000fea0003800200 */
.L_x_5452:
[----:B------:R-:W-:-:S05]  /*bed0*/  LOP3.LUT R3, R0, 0x80, R5, 0xf8, !PT ;  /* 0x0000008000037812 */ /* 0x000fca00078ef805 */
[----:B------:R-:W-:Y:S01]  /*bee0*/  STG.E.U8 desc[UR36][R16.64], R3 ;  /* 0x0000000310007986 */ /* 0x000fe2000c101124 */
[----:B------:R-:W-:Y:S05]  /*bef0*/  EXIT ;  /* 0x000000000000794d */ /* 0x000fea0003800000 */
.L_x_5449:
        /* <DEDUP_REMOVED lines=11> */
.L_x_5455:
[----:B------:R-:W-:Y:S01]  /*bfb0*/  HFMA2 R0, -RZ, RZ, 0, 7.569789886474609375e-06 ;  /* 0x0000007fff007431 */ /* 0x000fe200000001ff */
[----:B------:R-:W-:-:S04]  /*bfc0*/  ISETP.GT.U32.AND P0, PT, R4, 0x7f800000, PT ;  /* 0x7f8000000400780c */ /* 0x000fc80003f04070 */
[----:B------:R-:W-:-:S09]  /*bfd0*/  SEL R0, R0, 0x7c, P0 ;  /* 0x0000007c00007807 */ /* 0x000fd20000000000 */
.L_x_5456:
[----:B------:R-:W-:Y:S05]  /*bfe0*/  BSYNC.RECONVERGENT B0 ;  /* 0x0000000000007941 */ /* 0x000fea0003800200 */
.L_x_5454:
[----:B------:R-:W-:-:S04]  /*bff0*/  SHF.R.U32.HI R3, RZ, 0x18, R2 ;  /* 0x00000018ff037819 */ /* 0x000fc80000011602 */
[----:B------:R-:W-:-:S05]  /*c000*/  LOP3.LUT R3, R0, 0x80, R3, 0xf8, !PT ;  /* 0x0000008000037812 */ /* 0x000fca00078ef803 */
[----:B------:R-:W-:Y:S01]  /*c010*/  STG.E.U8 desc[UR36][R16.64], R3 ;  /* 0x0000000310007986 */ /* 0x000fe2000c101124 */
[----:B------:R-:W-:Y:S05]  /*c020*/  EXIT ;  /* 0x000000000000794d */ /* 0x000fea0003800000 */
.L_x_5448:
[----:B0-----:R-:W-:-:S05]  /*c030*/  F2FP.BF16.F32.PACK_AB R2, RZ, R2 ;  /* 0x00000002ff02723e */ /* 0x001fca00000010ff */
[----:B------:R-:W-:Y:S01]  /*c040*/  STG.E.U16 desc[UR36][R16.64], R2 ;  /* 0x0000000210007986 */ /* 0x000fe2000c101524 */
[----:B------:R-:W-:Y:S05]  /*c050*/  EXIT ;  /* 0x000000000000794d */ /* 0x000fea0003800000 */
.L_x_5457:
        /* <DEDUP_REMOVED lines=10> */
.L_x_60758:


//--------------------- .text._ZN2at6native27unrolled_elementwise_kernelIZNS0_50_GLOBAL__N__2680c7bb_12_PowKernel_cu_7dd49032_317029pow_tensor_scalar_kernel_implIffEEvRNS_18TensorIteratorBaseET0_EUlfE2_St5arrayIPcLm2EELi4E23TrivialOffsetCalculatorILi1EjESC_NS0_6memory12LoadWithCastILi1EEENSD_13StoreWithCastILi1EEEEEviT_S6_T2_T3_T4_T5_ --------------------------
	.section	.text._ZN2at6native27unrolled_elementwise_kernelIZNS0_50_GLOBAL__N__2680c7bb_12_PowKernel_cu_7dd49032_317029pow_tensor_scalar_kernel_implIffEEvRNS_18TensorIteratorBaseET0_EUlfE2_St5arrayIPcLm2EELi4E23TrivialOffsetCalculatorILi1EjESC_NS0_6memory12LoadWithCastILi1EEENSD_13StoreWithCastILi1EEEEEviT_S6_T2_T3_T4_T5_,"ax",@progbits
	.align	128
        .global         _ZN2at6native27unrolled_elementwise_kernelIZNS0_50_GLOBAL__N__2680c7bb_12_PowKernel_cu_7dd49032_317029pow_tensor_scalar_kernel_implIffEEvRNS_18TensorIteratorBaseET0_EUlfE2_St5arrayIPcLm2EELi4E23TrivialOffsetCalculatorILi1EjESC_NS0_6memory12LoadWithCastILi1EEENSD_13StoreWithCastILi1EEEEEviT_S6_T2_T3_T4_T5_
        .type           _ZN2at6native27unrolled_elementwise_kernelIZNS0_50_GLOBAL__N__2680c7bb_12_PowKernel_cu_7dd49032_317029pow_tensor_scalar_kernel_implIffEEvRNS_18TensorIteratorBaseET0_EUlfE2_St5arrayIPcLm2EELi4E23TrivialOffsetCalculatorILi1EjESC_NS0_6memory12LoadWithCastILi1EEENSD_13StoreWithCastILi1EEEEEviT_S6_T2_T3_T4_T5_,@function
        .size           _ZN2at6native27unrolled_elementwise_kernelIZNS0_50_GLOBAL__N__2680c7bb_12_PowKernel_cu_7dd49032_317029pow_tensor_scalar_kernel_implIffEEvRNS_18TensorIteratorBaseET0_EUlfE2_St5arrayIPcLm2EELi4E23TrivialOffsetCalculatorILi1EjESC_NS0_6memory12LoadWithCastILi1EEENSD_13StoreWithCastILi1EEEEEviT_S6_T2_T3_T4_T5_,(.L_x_60759 - _ZN2at6native27unrolled_elementwise_kernelIZNS0_50_GLOBAL__N__2680c7bb_12_PowKernel_cu_7dd49032_317029pow_tensor_scalar_kernel_implIffEEvRNS_18TensorIteratorBaseET0_EUlfE2_St5arrayIPcLm2EELi4E23TrivialOffsetCalculatorILi1EjESC_NS0_6memory12LoadWithCastILi1EEENSD_13StoreWithCastILi1EEEEEviT_S6_T2_T3_T4_T5_)
        .other          _ZN2at6native27unrolled_elementwise_kernelIZNS0_50_GLOBAL__N__2680c7bb_12_PowKernel_cu_7dd49032_317029pow_tensor_scalar_kernel_implIffEEvRNS_18TensorIteratorBaseET0_EUlfE2_St5arrayIPcLm2EELi4E23TrivialOffsetCalculatorILi1EjESC_NS0_6memory12LoadWithCastILi1EEENSD_13StoreWithCastILi1EEEEEviT_S6_T2_T3_T4_T5_,@"STO_CUDA_ENTRY STV_DEFAULT"
_ZN2at6native27unrolled_elementwise_kernelIZNS0_50_GLOBAL__N__2680c7bb_12_PowKernel_cu_7dd49032_317029pow_tensor_scalar_kernel_implIffEEvRNS_18TensorIteratorBaseET0_EUlfE2_St5arrayIPcLm2EELi4E23TrivialOffsetCalculatorILi1EjESC_NS0_6memory12LoadWithCastILi1EEENSD_13StoreWithCastILi1EEEEEviT_S6_T2_T3_T4_T5_:
.text._ZN2at6native27unrolled_elementwise_kernelIZNS0_50_GLOBAL__N__2680c7bb_12_PowKernel_cu_7dd49032_317029pow_tensor_scalar_kernel_implIffEEvRNS_18TensorIteratorBaseET0_EUlfE2_St5arrayIPcLm2EELi4E23TrivialOffsetCalculatorILi1EjESC_NS0_6memory12LoadWithCastILi1EEENSD_13StoreWithCastILi1EEEEEviT_S6_T2_T3_T4_T5_:
[----:B------:R-:W0:Y:S01]  /*0000*/  LDC R1, c[0x0][0x37c] ;  /* 0x0000df00ff017b82 */ /* 0x000e220000000800 */
[----:B------:R-:W1:Y:S07]  /*0010*/  S2R R2, SR_CTAID.X ;  /* 0x0000000000027919 */ /* 0x000e6e0000002500 */
[----:B------:R-:W1:Y:S01]  /*0020*/  LDC R17, c[0x0][0x380] ;  /* 0x0000e000ff117b82 */ /* 0x000e620000000800 */
[----:B------:R-:W2:Y:S01]  /*0030*/  LDCU.64 UR36, c[0x0][0x358] ;  /* 0x00006b00ff2477ac */ /* 0x000ea20008000a00 */
[----:B------:R-:W-:Y:S01]  /*0040*/  BSSY.RECONVERGENT B7, `(.L_x_5458) ;  /* 0x00000f4000077945 */ /* 0x000fe20003800200 */
[----:B------:R-:W3:Y:S01]  /*0050*/  S2R R16, SR_TID.X ;  /* 0x0000000000107919 */ /* 0x000ee20000002100 */
[----:B------:R-:W-:Y:S01]  /*0060*/  IMAD.MOV.U32 R18, RZ, RZ, RZ ;  /* 0x000000ffff127224 */ /* 0x000fe200078e00ff */
        /* <DEDUP_REMOVED lines=8> */
[----:B------:R-:W-:Y:S01]  /*00f0*/  BSSY.RECONVERGENT B6, `(.L_x_5460) ;  /* 0x00000e7000067945 */ /* 0x000fe20003800200 */
        /* <DEDUP_REMOVED lines=17> */
.L_x_5464:
[----:B------:R-:W2:Y:S02]  /*0210*/  LDG.E.U8 R4, desc[UR36][R4.64] ;  /* 0x0000002404047981 */ /* 0x000ea4000c1e1100 */
[----:B--2---:R-:W-:Y:S01]  /*0220*/  I2FP.F32.U32 R18, R4 ;  /* 0x0000000400127245 */ /* 0x004fe20000201000 */
[----:B------:R-:W-:Y:S06]  /*0230*/  BRA `(.L_x_5466) ;  /* 0x0000000c00487947 */ /* 0x000fec0003800000 */
.L_x_5463:
[----:B------:R-:W-:-:S09]  /*0240*/  UISETP.NE.AND UP0, UPT, UR4, 0x2, UPT ;  /* 0x000000020400788c */ /* 0x000fd2000bf05270 */
[----:B------:R-:W-:Y:S05]  /*0250*/  BRA.U !UP0, `(.L_x_5467) ;  /* 0x0000000108287547 */ /* 0x000fea000b800000 */
[----:B------:R-:W-:-:S09]  /*0260*/  UISETP.NE.AND UP0, UPT, UR4, 0x3, UPT ;  /* 0x000000030400788c */ /* 0x000fd2000bf05270 */
[----:B------:R-:W-:Y:S05]  /*0270*/  BRA.U !UP0, `(.L_x_5468) ;  /* 0x0000000108147547 */ /* 0x000fea000b800000 */
[----:B------:R-:W-:-:S09]  /*0280*/  UISETP.NE.AND UP0, UPT, UR4, 0x4, UPT ;  /* 0x000000040400788c */ /* 0x000fd2000bf05270 */
[----:B------:R-:W-:Y:S05]  /*0290*/  BRA.U UP0, `(.L_x_5465) ;  /* 0x0000000900b47547 */ /* 0x000fea000b800000 */
[----:B------:R-:W2:Y:S02]  /*02a0*/  LDG.E.64 R18, desc[UR36][R4.64] ;  /* 0x0000002404127981 */ /* 0x000ea4000c1e1b00 */
[----:B--2---:R0:W1:Y:S02]  /*02b0*/  I2F.S64 R18, R18 ;  /* 0x0000001200127312 */ /* 0x0040640000301400 */
[----:B01----:R-:W-:Y:S05]  /*02c0*/  BRA `(.L_x_5466) ;  /* 0x0000000c00247947 */ /* 0x003fea0003800000 */
.L_x_5468:
[----:B------:R-:W2:Y:S02]  /*02d0*/  LDG.E R4, desc[UR36][R4.64] ;  /* 0x0000002404047981 */ /* 0x000ea4000c1e1900 */
[----:B--2---:R-:W-:Y:S01]  /*02e0*/  I2FP.F32.S32 R18, R4 ;  /* 0x0000000400127245 */ /* 0x004fe20000201400 */
[----:B------:R-:W-:Y:S06]  /*02f0*/  BRA `(.L_x_5466) ;  /* 0x0000000c00187947 */ /* 0x000fec0003800000 */
.L_x_5467:
[----:B------:R-:W2:Y:S02]  /*0300*/  LDG.E.U16 R4, desc[UR36][R4.64] ;  /* 0x0000002404047981 */ /* 0x000ea4000c1e1500 */
[----:B--2---:R0:W1:Y:S01]  /*0310*/  I2F.S16 R18, R4 ;  /* 0x0000000400127306 */ /* 0x0040620000101400 */
[----:B------:R-:W-:Y:S05]  /*0320*/  BRA `(.L_x_5466) ;  /* 0x0000000c000c7947 */ /* 0x000fea0003800000 */
.L_x_5462:
        /* <DEDUP_REMOVED lines=8> */
.L_x_5470:
[----:B------:R-:W2:Y:S02]  /*03b0*/  LDG.E.U16 R4, desc[UR36][R4.64] ;  /* 0x0000002404047981 */ /* 0x000ea4000c1e1500 */
[----:B--2---:R-:W-:Y:S01]  /*03c0*/  HADD2.F32 R18, -RZ, R4.H0_H0 ;  /* 0x20000004ff127230 */ /* 0x004fe20000004100 */
[----:B------:R-:W-:Y:S06]  /*03d0*/  BRA `(.L_x_5466) ;  /* 0x0000000800e07947 */ /* 0x000fec0003800000 */
.L_x_5469:
        /* <DEDUP_REMOVED lines=8> */
.L_x_5472:
[----:B------:R-:W2:Y:S02]  /*0460*/  LDG.E.U16 R4, desc[UR36][R4.64] ;  /* 0x0000002404047981 */ /* 0x000ea4000c1e1500 */
[----:B--2---:R-:W-:Y:S01]  /*0470*/  HADD2.F32 R18, -RZ, R4.H0_H0 ;  /* 0x20000004ff127230 */ /* 0x004fe20000004100 */
[----:B------:R-:W-:Y:S06]  /*0480*/  BRA `(.L_x_5466) ;  /* 0x0000000800b47947 */ /* 0x000fec0003800000 */
.L_x_5471:
        /* <DEDUP_REMOVED lines=11> */
.L_x_5461:
        /* <DEDUP_REMOVED lines=12> */
.L_x_5475:
        /* <DEDUP_REMOVED lines=11> */
.L_x_5474:
        /* <DEDUP_REMOVED lines=25> */
.L_x_5477:
        /* <DEDUP_REMOVED lines=11> */
[----:B------:R-:W-:Y:S01]  /*08f0*/  LOP3.LUT R18, R0, 0x80000000, R3, 0xf8, !PT ;  /* 0x8000000000127812 */ /* 0x000fe200078ef803 */
[----:B------:R-:W-:Y:S06]  /*0900*/  BRA `(.L_x_5466) ;  /* 0x0000000400947947 */ /* 0x000fec0003800000 */
.L_x_5476:
[----:B------:R-:W2:Y:S02]  /*0910*/  LDG.E.U16 R4, desc[UR36][R4.64] ;  /* 0x0000002404047981 */ /* 0x000ea4000c1e1500 */
[----:B--2---:R-:W-:Y:S01]  /*0920*/  IMAD.U32 R18, R4, 0x10000, RZ ;  /* 0x0001000004127824 */ /* 0x004fe200078e00ff */
[----:B------:R-:W-:Y:S06]  /*0930*/  BRA `(.L_x_5466) ;  /* 0x0000000400887947 */ /* 0x000fec0003800000 */
.L_x_5473:
        /* <DEDUP_REMOVED lines=11> */
.L_x_5480:
        /* <DEDUP_REMOVED lines=20> */
.L_x_5482:
[----:B------:R-:W-:Y:S05]  /*0b30*/  BSYNC.RECONVERGENT B0 ;  /* 0x0000000000007941 */ /* 0x000fea0003800200 */
.L_x_5481:
[----:B------:R-:W-:Y:S01]  /*0b40*/  IMAD.SHL.U32 R0, R0, 0x100000, RZ ;  /* 0x0010000000007824 */ /* 0x000fe200078e00ff */
[----:B------:R-:W-:-:S04]  /*0b50*/  LEA R3, R3, 0x3b800000, 0x17 ;  /* 0x3b80000003037811 */ /* 0x000fc800078eb8ff */
[----:B------:R-:W-:Y:S01]  /*0b60*/  LOP3.LUT R18, R3, R0, R7, 0xfe, !PT ;  /* 0x0000000003127212 */ /* 0x000fe200078efe07 */
[----:B------:R-:W-:Y:S06]  /*0b70*/  BRA `(.L_x_5466) ;  /* 0x0000000000f87947 */ /* 0x000fec0003800000 */
.L_x_5479:
        /* <DEDUP_REMOVED lines=20> */
.L_x_5484:
[----:B------:R-:W-:Y:S05]  /*0cc0*/  BSYNC.RECONVERGENT B0 ;  /* 0x0000000000007941 */ /* 0x000fea0003800200 */
.L_x_5483:
[----:B------:R-:W-:Y:S01]  /*0cd0*/  IMAD.SHL.U32 R0, R0, 0x200000, RZ ;  /* 0x0020000000007824 */ /* 0x000fe200078e00ff */
[----:B------:R-:W-:-:S04]  /*0ce0*/  LEA R3, R3, 0x37800000, 0x17 ;  /* 0x3780000003037811 */ /* 0x000fc800078eb8ff */
[----:B------:R-:W-:Y:S01]  /*0cf0*/  LOP3.LUT R18, R3, R0, R7, 0xfe, !PT ;  /* 0x0000000003127212 */ /* 0x000fe200078efe07 */
[----:B------:R-:W-:Y:S06]  /*0d00*/  BRA `(.L_x_5466) ;  /* 0x0000000000947947 */ /* 0x000fec0003800000 */
.L_x_5478:
[----:B------:R-:W-:-:S09]  /*0d10*/  UISETP.NE.AND UP0, UPT, UR4, 0x1c, UPT ;  /* 0x0000001c0400788c */ /* 0x000fd2000bf05270 */
[----:B------:R-:W-:Y:S05]  /*0d20*/  BRA.U !UP0, `(.L_x_5485) ;  /* 0x0000000108847547 */ /* 0x000fea000b800000 */
[----:B------:R-:W-:-:S09]  /*0d30*/  UISETP.NE.AND UP0, UPT, UR4, 0x1d, UPT ;  /* 0x0000001d0400788c */ /* 0x000fd2000bf05270 */
[----:B------:R-:W-:Y:S05]  /*0d40*/  BRA.U !UP0, `(.L_x_5486) ;  /* 0x0000000108707547 */ /* 0x000fea000b800000 */
[----:B------:R-:W-:-:S09]  /*0d50*/  UISETP.NE.AND UP0, UPT, UR4, 0x2c, UPT ;  /* 0x0000002c0400788c */ /* 0x000fd2000bf05270 */
[----:B------:R-:W-:Y:S05]  /*0d60*/  BRA.U !UP0, `(.L_x_5487) ;  /* 0x0000000108487547 */ /* 0x000fea000b800000 */
.L_x_5465:
        /* <DEDUP_REMOVED lines=16> */
.L_x_5488:
[----:B------:R-:W-:Y:S01]  /*0e70*/  IMAD.MOV.U32 R18, RZ, RZ, RZ ;  /* 0x000000ffff127224 */ /* 0x000fe200078e00ff */
[----:B------:R-:W-:Y:S06]  /*0e80*/  BRA `(.L_x_5466) ;  /* 0x0000000000347947 */ /* 0x000fec0003800000 */
.L_x_5487:
[----:B------:R-:W2:Y:S01]  /*0e90*/  LDG.E.U8 R4, desc[UR36][R4.64] ;  /* 0x0000002404047981 */ /* 0x000ea2000c1e1100 */
[----:B------:R-:W-:Y:S01]  /*0ea0*/  IMAD.MOV.U32 R18, RZ, RZ, 0x400000 ;  /* 0x00400000ff127424 */ /* 0x000fe200078e00ff */
[----:B--2---:R-:W-:-:S13]  /*0eb0*/  ISETP.NE.AND P0, PT, R4, RZ, PT ;  /* 0x000000ff0400720c */ /* 0x004fda0003f05270 */
[----:B------:R-:W-:Y:S05]  /*0ec0*/  @!P0 BRA `(.L_x_5466) ;  /* 0x0000000000248947 */ /* 0x000fea0003800000 */
[----:B------:R-:W-:-:S13]  /*0ed0*/  ISETP.NE.AND P0, PT, R4, 0xff, PT ;  /* 0x000000ff0400780c */ /* 0x000fda0003f05270 */
[----:B------:R-:W-:Y:S02]  /*0ee0*/  @!P0 IMAD.MOV.U32 R18, RZ, RZ, 0x7f800001 ;  /* 0x7f800001ff128424 */ /* 0x000fe400078e00ff */
[----:B------:R-:W-:Y:S01]  /*0ef0*/  @P0 IMAD.SHL.U32 R18, R4, 0x800000, RZ ;  /* 0x0080000004120824 */ /* 0x000fe200078e00ff */
[----:B------:R-:W-:Y:S06]  /*0f00*/  BRA `(.L_x_5466) ;  /* 0x0000000000147947 */ /* 0x000fec0003800000 */
.L_x_5486:
[----:B------:R-:W2:Y:S02]  /*0f10*/  LDG.E.64 R18, desc[UR36][R4.64] ;  /* 0x0000002404127981 */ /* 0x000ea4000c1e1b00 */
[----:B--2---:R0:W1:Y:S02]  /*0f20*/  I2F.U64 R18, R18 ;  /* 0x0000001200127312 */ /* 0x0040640000301000 */
[----:B01----:R-:W-:Y:S05]  /*0f30*/  BRA `(.L_x_5466) ;  /* 0x0000000000087947 */ /* 0x003fea0003800000 */
.L_x_5485:
[----:B------:R-:W2:Y:S02]  /*0f40*/  LDG.E R4, desc[UR36][R4.64] ;  /* 0x0000002404047981 */ /* 0x000ea4000c1e1900 */
[----:B--2---:R-:W-:-:S07]  /*0f50*/  I2FP.F32.U32 R18, R4 ;  /* 0x0000000400127245 */ /* 0x004fce0000201000 */
.L_x_5466:
[----:B------:R-:W-:Y:S05]  /*0f60*/  BSYNC.RECONVERGENT B6 ;  /* 0x0000000000067941 */ /* 0x000fea0003800200 */
.L_x_5460:
[----:B------:R-:W-:-:S07]  /*0f70*/  VIADD R16, R25, 0x80 ;  /* 0x0000008019107836 */ /* 0x000fce0000000000 */
.L_x_5459:
[----:B------:R-:W-:Y:S05]  /*0f80*/  BSYNC.RECONVERGENT B7 ;  /* 0x0000000000077941 */ /* 0x000fea0003800200 */
.L_x_5458:
[----:B------:R-:W-:Y:S01]  /*0f90*/  ISETP.GE.AND P0, PT, R16, R17, PT ;  /* 0x000000111000720c */ /* 0x000fe20003f06270 */
[----:B------:R-:W-:Y:S01]  /*0fa0*/  BSSY.RECONVERGENT B7, `(.L_x_5489) ;  /* 0x00000ee000077945 */ /* 0x000fe20003800200 */
[----:B------:R-:W-:-:S11]  /*0fb0*/  IMAD.MOV.U32 R19, RZ, RZ, RZ ;  /* 0x000000ffff137224 */ /* 0x000fd600078e00ff */
[----:B------:R-:W-:Y:S05]  /*0fc0*/  @P0 BRA `(.L_x_5490) ;  /* 0x0000000c00ac0947 */ /* 0x000fea0003800000 */
[----:B0-2-4-:R-:W0:Y:S01]  /*0fd0*/  LDC.64 R4, c[0x0][0x3a0] ;  /* 0x0000e800ff047b82 */ /* 0x015e220000000a00 */
[----:B------:R-:W2:Y:S01]  /*0fe0*/  LDCU UR5, c[0x0][0x3b0] ;  /* 0x00007600ff0577ac */ /* 0x000ea20008000800 */
[----:B------:R-:W-:Y:S01]  /*0ff0*/  IMAD R0, R2, 0x200, R16 ;  /* 0x0000020002007824 */ /* 0x000fe200078e0210 */
[----:B------:R-:W-:Y:S01]  /*1000*/  BSSY.RECONVERGENT B6, `(.L_x_5491) ;  /* 0x00000e6000067945 */ /* 0x000fe20003800200 */
[----:B------:R-:W-:-:S04]  /*1010*/  UPRMT UR4, UR38, 0x9910, URZ ;  /* 0x0000991026047896 */ /* 0x000fc800080000ff */
[----:B------:R-:W-:Y:S01]  /*1020*/  UISETP.GT.AND UP0, UPT, UR4, 0x9, UPT ;  /* 0x000000090400788c */ /* 0x000fe2000bf04270 */
[----:B--2---:R-:W-:-:S05]  /*1030*/  IMAD R3, R0, UR5, RZ ;  /* 0x0000000500037c24 */ /* 0x004fca000f8e02ff */
        /* <DEDUP_REMOVED lines=12> */
[----:B--2---:R4:W0:Y:S01]  /*1100*/  I2F.S16 R19, R4 ;  /* 0x0000000400137306 */ /* 0x0048220000101400 */
[----:B------:R-:W-:Y:S05]  /*1110*/  BRA `(.L_x_5497) ;  /* 0x0000000c00507947 */ /* 0x000fea0003800000 */
.L_x_5495:
[----:B------:R-:W2:Y:S02]  /*1120*/  LDG.E.U8 R4, desc[UR36][R4.64] ;  /* 0x0000002404047981 */ /* 0x000ea4000c1e1100 */
[----:B--2---:R-:W-:Y:S01]  /*1130*/  I2FP.F32.U32 R19, R4 ;  /* 0x0000000400137245 */ /* 0x004fe20000201000 */
[----:B------:R-:W-:Y:S06]  /*1140*/  BRA `(.L_x_5497) ;  /* 0x0000000c00447947 */ /* 0x000fec0003800000 */
.L_x_5494:
[----:B------:R-:W-:-:S09]  /*1150*/  UISETP.NE.AND UP0, UPT, UR4, 0x2, UPT ;  /* 0x000000020400788c */ /* 0x000fd2000bf05270 */
[----:B------:R-:W-:Y:S05]  /*1160*/  BRA.U !UP0, `(.L_x_5498) ;  /* 0x0000000108287547 */ /* 0x000fea000b800000 */
[----:B------:R-:W-:-:S09]  /*1170*/  UISETP.NE.AND UP0, UPT, UR4, 0x3, UPT ;  /* 0x000000030400788c */ /* 0x000fd2000bf05270 */
[----:B------:R-:W-:Y:S05]  /*1180*/  BRA.U !UP0, `(.L_x_5499) ;  /* 0x0000000108147547 */ /* 0x000fea000b800000 */
[----:B------:R-:W-:-:S09]  /*1190*/  UISETP.NE.AND UP0, UPT, UR4, 0x4, UPT ;  /* 0x000000040400788c */ /* 0x000fd2000bf05270 */
[----:B------:R-:W-:Y:S05]  /*11a0*/  BRA.U UP0, `(.L_x_5496) ;  /* 0x0000000900d07547 */ /* 0x000fea000b800000 */
[----:B------:R-:W2:Y:S02]  /*11b0*/  LDG.E.64 R4, desc[UR36][R4.64] ;  /* 0x0000002404047981 */ /* 0x000ea4000c1e1b00 */
[----:B--2---:R0:W2:Y:S02]  /*11c0*/  I2F.S64 R19, R4 ;  /* 0x0000000400137312 */ /* 0x0040a40000301400 */
[----:B0-2---:R-:W-:Y:S05]  /*11d0*/  BRA `(.L_x_5497) ;  /* 0x0000000c00207947 */ /* 0x005fea0003800000 */
.L_x_5499:
[----:B------:R-:W2:Y:S02]  /*11e0*/  LDG.E R4, desc[UR36][R4.64] ;  /* 0x0000002404047981 */ /* 0x000ea4000c1e1900 */
[----:B--2---:R-:W-:Y:S01]  /*11f0*/  I2FP.F32.S32 R19, R4 ;  /* 0x0000000400137245 */ /* 0x004fe20000201400 */
[----:B------:R-:W-:Y:S06]  /*1200*/  BRA `(.L_x_5497) ;  /* 0x0000000c00147947 */ /* 0x000fec0003800000 */
.L_x_5498:
[----:B------:R-:W2:Y:S02]  /*1210*/  LDG.E.U16 R4, desc[UR36][R4.64] ;  /* 0x0000002404047981 */ /* 0x000ea4000c1e1500 */
[----:B--2---:R0:W2:Y:S01]  /*1220*/  I2F.S16 R19, R4 ;  /* 0x0000000400137306 */ /* 0x0040a20000101400 */
[----:B------:R-:W-:Y:S05]  /*1230*/  BRA `(.L_x_5497) ;  /* 0x0000000c00087947 */ /* 0x000fea0003800000 */
.L_x_5493:
        /* <DEDUP_REMOVED lines=8> */
.L_x_5501:
[----:B------:R-:W2:Y:S02]  /*12c0*/  LDG.E.U16 R4, desc[UR36][R4.64] ;  /* 0x0000002404047981 */ /* 0x000ea4000c1e1500 */
[----:B--2---:R-:W-:Y:S01]  /*12d0*/  HADD2.F32 R19, -RZ, R4.H0_H0 ;  /* 0x20000004ff137230 */ /* 0x004fe20000004100 */
[----:B------:R-:W-:Y:S06]  /*12e0*/  BRA `(.L_x_5497) ;  /* 0x0000000800dc7947 */ /* 0x000fec0003800000 */
.L_x_5500:
        /* <DEDUP_REMOVED lines=8> */
.L_x_5503:
[----:B------:R-:W2:Y:S02]  /*1370*/  LDG.E.U16 R4, desc[UR36][R4.64] ;  /* 0x0000002404047981 */ /* 0x000ea4000c1e1500 */
[----:B--2---:R-:W-:Y:S01]  /*1380*/  HADD2.F32 R19, -RZ, R4.H0_H0 ;  /* 0x20000004ff137230 */ /* 0x004fe20000004100 */
[----:B------:R-:W-:Y:S06]  /*1390*/  BRA `(.L_x_5497) ;  /* 0x0000000800b07947 */ /* 0x000fec0003800000 */
.L_x_5502:
        /* <DEDUP_REMOVED lines=11> */
.L_x_5492:
        /* <DEDUP_REMOVED lines=12> */
.L_x_5506:
        /* <DEDUP_REMOVED lines=11> */
.L_x_5505:
        /* <DEDUP_REMOVED lines=25> */
.L_x_5508:
[----:B------:R-:W2:Y:S02]  /*1750*/  LDG.E.U8 R4, desc[UR36][R4.64] ;  /* 0x0000002404047981 */ /* 0x000ea4000c1e1100 */
[C---:B--2---:R-:W-:Y:S02]  /*1760*/  IMAD.SHL.U32 R0, R4.reuse, 0x2000000, RZ ;  /* 0x0200000004007824 */ /* 0x044fe400078e00ff */
[----:B------:R-:W-:-:S03]  /*1770*/  IMAD.SHL.U32 R6, R4, 0x100, RZ ;  /* 0x0000010004067824 */ /* 0x000fc600078e00ff */
[----:B------:R-:W-:Y:S02]  /*1780*/  ISETP.GE.U32.AND P0, PT, R0, 0x8000000, PT ;  /* 0x080000000000780c */ /* 0x000fe40003f06070 */
[----:B------:R-:W-:-:S11]  /*1790*/  PRMT R19, R6, 0x9910, RZ ;  /* 0x0000991006137816 */ /* 0x000fd600000000ff */
[----:B------:R-:W-:Y:S02]  /*17a0*/  @!P0 LOP3.LUT R3, R6, 0x7f00, RZ, 0xc0, !PT ;  /* 0x00007f0006038812 */ /* 0x000fe400078ec0ff */
[----:B------:R-:W-:Y:S02]  /*17b0*/  @P0 LEA.HI R0, R0, 0x70000000, RZ, 0x1c ;  /* 0x7000000000000811 */ /* 0x000fe400078fe0ff */
[----:B------:R-:W-:-:S03]  /*17c0*/  @!P0 LOP3.LUT R3, R3, 0x3f000000, RZ, 0xfc, !PT ;  /* 0x3f00000003038812 */ /* 0x000fc600078efcff */
[----:B------:R-:W-:Y:S02]  /*17d0*/  @P0 FMUL.FTZ R0, R0, 1.9259299443872358531e-34 ;  /* 0x0780000000000820 */ /* 0x000fe40000410000 */
[----:B------:R-:W-:-:S05]  /*17e0*/  @!P0 FADD.FTZ R0, R3, -0.5 ;  /* 0xbf00000003008421 */ /* 0x000fca0000010000 */
[----:B------:R-:W-:Y:S01]  /*17f0*/  LOP3.LUT R19, R0, 0x80000000, R19, 0xf8, !PT ;  /* 0x8000000000137812 */ /* 0x000fe200078ef813 */
[----:B------:R-:W-:Y:S06]  /*1800*/  BRA `(.L_x_5497) ;  /* 0x0000000400947947 */ /* 0x000fec0003800000 */
.L_x_5507:
[----:B------:R-:W2:Y:S02]  /*1810*/  LDG.E.U16 R4, desc[UR36][R4.64] ;  /* 0x0000002404047981 */ /* 0x000ea4000c1e1500 */
[----:B--2---:R-:W-:Y:S01]  /*1820*/  IMAD.U32 R19, R4, 0x10000, RZ ;  /* 0x0001000004137824 */ /* 0x004fe200078e00ff */
[----:B------:R-:W-:Y:S06]  /*1830*/  BRA `(.L_x_5497) ;  /* 0x0000000400887947 */ /* 0x000fec0003800000 */
.L_x_5504:
        /* <DEDUP_REMOVED lines=11> */
.L_x_5511:
        /* <DEDUP_REMOVED lines=20> */
.L_x_5513:
[----:B------:R-:W-:Y:S05]  /*1a30*/  BSYNC.RECONVERGENT B0 ;  /* 0x0000000000007941 */ /* 0x000fea0003800200 */
.L_x_5512:
[----:B------:R-:W-:Y:S01]  /*1a40*/  IMAD.SHL.U32 R0, R0, 0x100000, RZ ;  /* 0x0010000000007824 */ /* 0x000fe200078e00ff */
[----:B------:R-:W-:-:S04]  /*1a50*/  LEA R3, R3, 0x3b800000, 0x17 ;  /* 0x3b80000003037811 */ /* 0x000fc800078eb8ff */
[----:B------:R-:W-:Y:S01]  /*1a60*/  LOP3.LUT R19, R3, R0, R19, 0xfe, !PT ;  /* 0x0000000003137212 */ /* 0x000fe200078efe13 */
[----:B------:R-:W-:Y:S06]  /*1a70*/  BRA `(.L_x_5497) ;  /* 0x0000000000f87947 */ /* 0x000fec0003800000 */
.L_x_5510:
        /* <DEDUP_REMOVED lines=20> */
.L_x_5515:
[----:B------:R-:W-:Y:S05]  /*1bc0*/  BSYNC.RECONVERGENT B0 ;  /* 0x0000000000007941 */ /* 0x000fea0003800200 */
.L_x_5514:
[----:B------:R-:W-:Y:S01]  /*1bd0*/  IMAD.SHL.U32 R0, R0, 0x200000, RZ ;  /* 0x0020000000007824 */ /* 0x000fe200078e00ff */
[----:B------:R-:W-:-:S04]  /*1be0*/  LEA R3, R3, 0x37800000, 0x17 ;  /* 0x3780000003037811 */ /* 0x000fc800078eb8ff */
[----:B------:R-:W-:Y:S01]  /*1bf0*/  LOP3.LUT R19, R3, R0, R19, 0xfe, !PT ;  /* 0x0000000003137212 */ /* 0x000fe200078efe13 */
[----:B------:R-:W-:Y:S06]  /*1c00*/  BRA `(.L_x_5497) ;  /* 0x0000000000947947 */ /* 0x000fec0003800000 */
.L_x_5509:
        /* <DEDUP_REMOVED lines=14> */
.L_x_5496:
[----:B------:R-:W-:Y:S01]  /*1cf0*/  MOV R14, 0x0 ;  /* 0x00000000000e7802 */ /* 0x000fe20000000f00 */
[----:B------:R-:W0:Y:S01]  /*1d00*/  LDCU.64 UR4, c[0x4][0x198] ;  /* 0x01003300ff0477ac */ /* 0x000e220008000a00 */
[----:B------:R-:W-:Y:S02]  /*1d10*/  IMAD.MOV.U32 R8, RZ, RZ, 0x4e ;  /* 0x0000004eff087424 */ /* 0x000fe400078e00ff */
[----:B------:R-:W-:Y:S01]  /*1d20*/  IMAD.MOV.U32 R12, RZ, RZ, 0x1 ;  /* 0x00000001ff0c7424 */ /* 0x000fe200078e00ff */
[----:B------:R-:W2:Y:S01]  /*1d30*/  LDCU.64 UR6, c[0x4][0x1a0] ;  /* 0x01003400ff0677ac */ /* 0x000ea20008000a00 */
[----:B------:R-:W4:Y:S01]  /*1d40*/  LDC.64 R14, c[0x4][R14] ;  /* 0x010000000e0e7b82 */ /* 0x000f220000000a00 */
[----:B------:R-:W-:Y:S01]  /*1d50*/  IMAD.MOV.U32 R13, RZ, RZ, RZ ;  /* 0x000000ffff0d7224 */ /* 0x000fe200078e00ff */
[----:B------:R-:W1:Y:S01]  /*1d60*/  LDCU.64 UR8, c[0x4][0x68] ;  /* 0x01000d00ff0877ac */ /* 0x000e620008000a00 */
[----:B0-----:R-:W-:Y:S02]  /*1d70*/  IMAD.U32 R4, RZ, RZ, UR4 ;  /* 0x00000004ff047e24 */ /* 0x001fe4000f8e00ff */
[----:B------:R-:W-:-:S02]  /*1d80*/  IMAD.U32 R5, RZ, RZ, UR5 ;  /* 0x00000005ff057e24 */ /* 0x000fc4000f8e00ff */
[----:B--2---:R-:W-:Y:S02]  /*1d90*/  IMAD.U32 R6, RZ, RZ, UR6 ;  /* 0x00000006ff067e24 */ /* 0x004fe4000f8e00ff */
[----:B------:R-:W-:Y:S02]  /*1da0*/  IMAD.U32 R7, RZ, RZ, UR7 ;  /* 0x00000007ff077e24 */ /* 0x000fe4000f8e00ff */
[----:B-1----:R-:W-:Y:S02]  /*1db0*/  IMAD.U32 R10, RZ, RZ, UR8 ;  /* 0x00000008ff0a7e24 */ /* 0x002fe4000f8e00ff */
[----:B------:R-:W-:-:S07]  /*1dc0*/  IMAD.U32 R11, RZ, RZ, UR9 ;  /* 0x00000009ff0b7e24 */ /* 0x000fce000f8e00ff */
[----:B------:R-:W-:-:S07]  /*1dd0*/  LEPC R20, `(.L_x_5518) ;  /* 0x000000001014794e */ /* 0x000fce0000000000 */
[----:B---345:R-:W-:Y:S05]  /*1de0*/  CALL.ABS.NOINC R14 ;  /* 0x000000000e007343 */ /* 0x038fea0003c00000 */
.L_x_5518:
[----:B------:R-:W-:Y:S01]  /*1df0*/  IMAD.MOV.U32 R19, RZ, RZ, RZ ;  /* 0x000000ffff137224 */ /* 0x000fe200078e00ff */
[----:B------:R-:W-:Y:S06]  /*1e00*/  BRA `(.L_x_5497) ;  /* 0x0000000000147947 */ /* 0x000fec0003800000 */
.L_x_5517:
[----:B------:R-:W2:Y:S02]  /*1e10*/  LDG.E.64 R4, desc[UR36][R4.64] ;  /* 0x0000002404047981 */ /* 0x000ea4000c1e1b00 */
[----:B--2---:R0:W2:Y:S02]  /*1e20*/  I2F.U64 R19, R4 ;  /* 0x0000000400137312 */ /* 0x0040a40000301000 */
[----:B0-2---:R-:W-:Y:S05]  /*1e30*/  BRA `(.L_x_5497) ;  /* 0x0000000000087947 */ /* 0x005fea0003800000 */
.L_x_5516:
[----:B------:R-:W2:Y:S02]  /*1e40*/  LDG.E R4, desc[UR36][R4.64] ;  /* 0x0000002404047981 */ /* 0x000ea4000c1e1900 */
[----:B--2---:R-:W-:-:S07]  /*1e50*/  I2FP.F32.U32 R19, R4 ;  /* 0x0000000400137245 */ /* 0x004fce0000201000 */
.L_x_5497:
[----:B------:R-:W-:Y:S05]  /*1e60*/  BSYNC.RECONVERGENT B6 ;  /* 0x0000000000067941 */ /* 0x000fea0003800200 */
.L_x_5491:
[----:B------:R-:W-:-:S07]  /*1e70*/  VIADD R16, R16, 0x80 ;  /* 0x0000008010107836 */ /* 0x000fce0000000000 */
.L_x_5490:
[----:B------:R-:W-:Y:S05]  /*1e80*/  BSYNC.RECONVERGENT B7 ;  /* 0x0000000000077941 */ /* 0x000fea0003800200 */
.L_x_5489:
        /* <DEDUP_REMOVED lines=25> */
.L_x_5525:
[----:B------:R-:W2:Y:S02]  /*2020*/  LDG.E.U8 R4, desc[UR36][R4.64] ;  /* 0x0000002404047981 */ /* 0x000ea4000c1e1100 */
[----:B--2---:R-:W-:Y:S01]  /*2030*/  I2FP.F32.U32 R22, R4 ;  /* 0x0000000400167245 */ /* 0x004fe20000201000 */
[----:B------:R-:W-:Y:S06]  /*2040*/  BRA `(.L_x_5527) ;  /* 0x0000000c00487947 */ /* 0x000fec0003800000 */
.L_x_5524:
        /* <DEDUP_REMOVED lines=9> */
.L_x_5529:
[----:B------:R-:W2:Y:S02]  /*20e0*/  LDG.E R4, desc[UR36][R4.64] ;  /* 0x0000002404047981 */ /* 0x000ea4000c1e1900 */
[----:B--2---:R-:W-:Y:S01]  /*20f0*/  I2FP.F32.S32 R22, R4 ;  /* 0x0000000400167245 */ /* 0x004fe20000201400 */
[----:B------:R-:W-:Y:S06]  /*2100*/  BRA `(.L_x_5527) ;  /* 0x0000000c00187947 */ /* 0x000fec0003800000 */
.L_x_5528:
[----:B------:R-:W2:Y:S02]  /*2110*/  LDG.E.U16 R4, desc[UR36][R4.64] ;  /* 0x0000002404047981 */ /* 0x000ea4000c1e1500 */
[----:B--2---:R0:W2:Y:S01]  /*2120*/  I2F.S16 R22, R4 ;  /* 0x0000000400167306 */ /* 0x0040a20000101400 */
[----:B------:R-:W-:Y:S05]  /*2130*/  BRA `(.L_x_5527) ;  /* 0x0000000c000c7947 */ /* 0x000fea0003800000 */
.L_x_5523:
        /* <DEDUP_REMOVED lines=8> */
.L_x_5531:
[----:B------:R-:W2:Y:S02]  /*21c0*/  LDG.E.U16 R4, desc[UR36][R4.64] ;  /* 0x0000002404047981 */ /* 0x000ea4000c1e1500 */
[----:B--2---:R-:W-:Y:S01]  /*21d0*/  HADD2.F32 R22, -RZ, R4.H0_H0 ;  /* 0x20000004ff167230 */ /* 0x004fe20000004100 */
[----:B------:R-:W-:Y:S06]  /*21e0*/  BRA `(.L_x_5527) ;  /* 0x0000000800e07947 */ /* 0x000fec0003800000 */
.L_x_5530:
        /* <DEDUP_REMOVED lines=8> */
.L_x_5533:
[----:B------:R-:W2:Y:S02]  /*2270*/  LDG.E.U16 R4, desc[UR36][R4.64] ;  /* 0x0000002404047981 */ /* 0x000ea4000c1e1500 */
[----:B--2---:R-:W-:Y:S01]  /*2280*/  HADD2.F32 R22, -RZ, R4.H0_H0 ;  /* 0x20000004ff167230 */ /* 0x004fe20000004100 */
[----:B------:R-:W-:Y:S06]  /*2290*/  BRA `(.L_x_5527) ;  /* 0x0000000800b47947 */ /* 0x000fec0003800000 */
.L_x_5532:
        /* <DEDUP_REMOVED lines=11> */
.L_x_5522:
        /* <DEDUP_REMOVED lines=12> */
.L_x_5536:
        /* <DEDUP_REMOVED lines=11> */
.L_x_5535:
        /* <DEDUP_REMOVED lines=25> */
.L_x_5538:
        /* <DEDUP_REMOVED lines=11> */
[----:B------:R-:W-:Y:S01]  /*2700*/  LOP3.LUT R22, R0, 0x80000000, R3, 0xf8, !PT ;  /* 0x8000000000167812 */ /* 0x000fe200078ef803 */
[----:B------:R-:W-:Y:S06]  /*2710*/  BRA `(.L_x_5527) ;  /* 0x0000000400947947 */ /* 0x000fec0003800000 */
.L_x_5537:
[----:B------:R-:W2:Y:S02]  /*2720*/  LDG.E.U16 R4, desc[UR36][R4.64] ;  /* 0x0000002404047981 */ /* 0x000ea4000c1e1500 */
[----:B--2---:R-:W-:Y:S01]  /*2730*/  IMAD.U32 R22, R4, 0x10000, RZ ;  /* 0x0001000004167824 */ /* 0x004fe200078e00ff */
[----:B------:R-:W-:Y:S06]  /*2740*/  BRA `(.L_x_5527) ;  /* 0x0000000400887947 */ /* 0x000fec0003800000 */
.L_x_5534:
        /* <DEDUP_REMOVED lines=11> */
.L_x_5541:
        /* <DEDUP_REMOVED lines=20> */
.L_x_5543:
[----:B------:R-:W-:Y:S05]  /*2940*/  BSYNC.RECONVERGENT B0 ;  /* 0x0000000000007941 */ /* 0x000fea0003800200 */
.L_x_5542:
[----:B------:R-:W-:Y:S01]  /*2950*/  IMAD.SHL.U32 R0, R0, 0x100000, RZ ;  /* 0x0010000000007824 */ /* 0x000fe200078e00ff */
[----:B------:R-:W-:-:S04]  /*2960*/  LEA R3, R3, 0x3b800000, 0x17 ;  /* 0x3b80000003037811 */ /* 0x000fc800078eb8ff */
[----:B------:R-:W-:Y:S01]  /*2970*/  LOP3.LUT R22, R3, R0, R7, 0xfe, !PT ;  /* 0x0000000003167212 */ /* 0x000fe200078efe07 */
[----:B------:R-:W-:Y:S06]  /*2980*/  BRA `(.L_x_5527) ;  /* 0x0000000000f87947 */ /* 0x000fec0003800000 */
.L_x_5540:
        /* <DEDUP_REMOVED lines=20> */
.L_x_5545:
[----:B------:R-:W-:Y:S05]  /*2ad0*/  BSYNC.RECONVERGENT B0 ;  /* 0x0000000000007941 */ /* 0x000fea0003800200 */
.L_x_5544:
[----:B------:R-:W-:Y:S01]  /*2ae0*/  IMAD.SHL.U32 R0, R0, 0x200000, RZ ;  /* 0x0020000000007824 */ /* 0x000fe200078e00ff */
[----:B------:R-:W-:-:S04]  /*2af0*/  LEA R3, R3, 0x37800000, 0x17 ;  /* 0x3780000003037811 */ /* 0x000fc800078eb8ff */
[----:B------:R-:W-:Y:S01]  /*2b00*/  LOP3.LUT R22, R3, R0, R7, 0xfe, !PT ;  /* 0x0000000003167212 */ /* 0x000fe200078efe07 */
[----:B------:R-:W-:Y:S06]  /*2b10*/  BRA `(.L_x_5527) ;  /* 0x0000000000947947 */ /* 0x000fec0003800000 */
.L_x_5539:
        /* <DEDUP_REMOVED lines=14> */
.L_x_5526:
        /* <DEDUP_REMOVED lines=16> */
.L_x_5548:
[----:B------:R-:W-:Y:S01]  /*2d00*/  IMAD.MOV.U32 R22, RZ, RZ, RZ ;  /* 0x000000ffff167224 */ /* 0x000fe200078e00ff */
[----:B------:R-:W-:Y:S06]  /*2d10*/  BRA `(.L_x_5527) ;  /* 0x0000000000147947 */ /* 0x000fec0003800000 */
.L_x_5547:
[----:B------:R-:W2:Y:S02]  /*2d20*/  LDG.E.64 R22, desc[UR36][R4.64] ;  /* 0x0000002404167981 */ /* 0x000ea4000c1e1b00 */
[----:B--2---:R0:W2:Y:S02]  /*2d30*/  I2F.U64 R22, R22 ;  /* 0x0000001600167312 */ /* 0x0040a40000301000 */
[----:B0-2---:R-:W-:Y:S05]  /*2d40*/  BRA `(.L_x_5527) ;  /* 0x0000000000087947 */ /* 0x005fea0003800000 */
.L_x_5546:
[----:B------:R-:W2:Y:S02]  /*2d50*/  LDG.E R4, desc[UR36][R4.64] ;  /* 0x0000002404047981 */ /* 0x000ea4000c1e1900 */
[----:B--2---:R-:W-:-:S07]  /*2d60*/  I2FP.F32.U32 R22, R4 ;  /* 0x0000000400167245 */ /* 0x004fce0000201000 */
.L_x_5527:
[----:B------:R-:W-:Y:S05]  /*2d70*/  BSYNC.RECONVERGENT B6 ;  /* 0x0000000000067941 */ /* 0x000fea0003800200 */
.L_x_5521:
[----:B------:R-:W-:-:S07]  /*2d80*/  VIADD R16, R16, 0x80 ;  /* 0x0000008010107836 */ /* 0x000fce0000000000 */
.L_x_5520:
[----:B------:R-:W-:Y:S05]  /*2d90*/  BSYNC.RECONVERGENT B7 ;  /* 0x0000000000077941 */ /* 0x000fea0003800200 */
.L_x_5519:
[----:B------:R-:W-:Y:S01]  /*2da0*/  ISETP.GE.AND P0, PT, R16, R17, PT ;  /* 0x000000111000720c */ /* 0x000fe20003f06270 */
[----:B------:R-:W-:Y:S01]  /*2db0*/  BSSY.RECONVERGENT B6, `(.L_x_5549) ;  /* 0x00000e8000067945 */ /* 0x000fe20003800200 */
[----:B------:R-:W-:-:S11]  /*2dc0*/  IMAD.MOV.U32 R23, RZ, RZ, RZ ;  /* 0x000000ffff177224 */ /* 0x000fd600078e00ff */
[----:B------:R-:W-:Y:S05]  /*2dd0*/  @P0 BRA `(.L_x_5550) ;  /* 0x0000000c00940947 */ /* 0x000fea0003800000 */
[----:B0-2-4-:R-:W0:Y:S01]  /*2de0*/  LDC.64 R4, c[0x0][0x3a0] ;  /* 0x0000e800ff047b82 */ /* 0x015e220000000a00 */
[----:B------:R-:W2:Y:S01]  /*2df0*/  LDCU UR5, c[0x0][0x3b0] ;  /* 0x00007600ff0577ac */ /* 0x000ea20008000800 */
[----:B------:R-:W-:Y:S01]  /*2e00*/  IMAD R0, R2, 0x200, R16 ;  /* 0x0000020002007824 */ /* 0x000fe200078e0210 */
        /* <DEDUP_REMOVED lines=15> */
[----:B--2---:R0:W2:Y:S01]  /*2f00*/  I2F.S16 R23, R4 ;  /* 0x0000000400177306 */ /* 0x0040a20000101400 */
[----:B------:R-:W-:Y:S05]  /*2f10*/  BRA `(.L_x_5550) ;  /* 0x0000000c00447947 */ /* 0x000fea0003800000 */
.L_x_5554:
[----:B------:R-:W2:Y:S02]  /*2f20*/  LDG.E.U8 R4, desc[UR36][R4.64] ;  /* 0x0000002404047981 */ /* 0x000ea4000c1e1100 */
[----:B--2---:R-:W-:Y:S01]  /*2f30*/  I2FP.F32.U32 R23, R4 ;  /* 0x0000000400177245 */ /* 0x004fe20000201000 */
[----:B------:R-:W-:Y:S06]  /*2f40*/  BRA `(.L_x_5550) ;  /* 0x0000000c00387947 */ /* 0x000fec0003800000 */
.L_x_5553:
        /* <DEDUP_REMOVED lines=9> */
.L_x_5557:
[----:B------:R-:W2:Y:S02]  /*2fe0*/  LDG.E R4, desc[UR36][R4.64] ;  /* 0x0000002404047981 */ /* 0x000ea4000c1e1900 */
[----:B--2---:R-:W-:Y:S01]  /*2ff0*/  I2FP.F32.S32 R23, R4 ;  /* 0x0000000400177245 */ /* 0x004fe20000201400 */
[----:B------:R-:W-:Y:S06]  /*3000*/  BRA `(.L_x_5550) ;  /* 0x0000000c00087947 */ /* 0x000fec0003800000 */
.L_x_5556:
[----:B------:R-:W2:Y:S02]  /*3010*/  LDG.E.U16 R4, desc[UR36][R4.64] ;  /* 0x0000002404047981 */ /* 0x000ea4000c1e1500 */
[----:B--2---:R0:W2:Y:S01]  /*3020*/  I2F.S16 R23, R4 ;  /* 0x0000000400177306 */ /* 0x0040a20000101400 */
[----:B------:R-:W-:Y:S05]  /*3030*/  BRA `(.L_x_5550) ;  /* 0x0000000800fc7947 */ /* 0x000fea0003800000 */
.L_x_5552:
        /* <DEDUP_REMOVED lines=8> */
.L_x_5559:
[----:B------:R-:W2:Y:S02]  /*30c0*/  LDG.E.U16 R4, desc[UR36][R4.64] ;  /* 0x0000002404047981 */ /* 0x000ea4000c1e1500 */
[----:B--2---:R-:W-:Y:S01]  /*30d0*/  HADD2.F32 R23, -RZ, R4.H0_H0 ;  /* 0x20000004ff177230 */ /* 0x004fe20000004100 */
[----:B------:R-:W-:Y:S06]  /*30e0*/  BRA `(.L_x_5550) ;  /* 0x0000000800d07947 */ /* 0x000fec0003800000 */
.L_x_5558:
        /* <DEDUP_REMOVED lines=8> */
.L_x_5561:
[----:B------:R-:W2:Y:S02]  /*3170*/  LDG.E.U16 R4, desc[UR36][R4.64] ;  /* 0x0000002404047981 */ /* 0x000ea4000c1e1500 */
[----:B--2---:R-:W-:Y:S01]  /*3180*/  HADD2.F32 R23, -RZ, R4.H0_H0 ;  /* 0x20000004ff177230 */ /* 0x004fe20000004100 */
[----:B------:R-:W-:Y:S06]  /*3190*/  BRA `(.L_x_5550) ;  /* 0x0000000800a47947 */ /* 0x000fec0003800000 */
.L_x_5560:
        /* <DEDUP_REMOVED lines=11> */
.L_x_5551:
        /* <DEDUP_REMOVED lines=12> */
.L_x_5564:
        /* <DEDUP_REMOVED lines=11> */
.L_x_5563:
        /* <DEDUP_REMOVED lines=25> */
.L_x_5566:
        /* <DEDUP_REMOVED lines=12> */
.L_x_5565:
[----:B------:R-:W2:Y:S02]  /*3610*/  LDG.E.U16 R4, desc[UR36][R4.64] ;  /* 0x0000002404047981 */ /* 0x000ea4000c1e1500 */
[----:B--2---:R-:W-:Y:S01]  /*3620*/  IMAD.U32 R23, R4, 0x10000, RZ ;  /* 0x0001000004177824 */ /* 0x004fe200078e00ff */
[----:B------:R-:W-:Y:S06]  /*3630*/  BRA `(.L_x_5550) ;  /* 0x00000004007c7947 */ /* 0x000fec0003800000 */
.L_x_5562:
        /* <DEDUP_REMOVED lines=11> */
.L_x_5569:
[----:B------:R-:W2:Y:S02]  /*36f0*/  LDG.E.U8 R4, desc[UR36][R4.64] ;  /* 0x0000002404047981 */ /* 0x000ea4000c1e1100 */
        /* <DEDUP_REMOVED lines=18> */
.L_x_5571:
[----:B------:R-:W-:Y:S05]  /*3820*/  BSYNC.RECONVERGENT B0 ;  /* 0x0000000000007941 */ /* 0x000fea0003800200 */
.L_x_5570:
[----:B------:R-:W-:Y:S01]  /*3830*/  IMAD.SHL.U32 R0, R0, 0x100000, RZ ;  /* 0x0010000000007824 */ /* 0x000fe200078e00ff */
[----:B------:R-:W-:-:S04]  /*3840*/  LEA R3, R3, 0x3b800000, 0x17 ;  /* 0x3b80000003037811 */ /* 0x000fc800078eb8ff */
[----:B------:R-:W-:Y:S01]  /*3850*/  LOP3.LUT R23, R3, R0, R23, 0xfe, !PT ;  /* 0x0000000003177212 */ /* 0x000fe200078efe17 */
[----:B------:R-:W-:Y:S06]  /*3860*/  BRA `(.L_x_5550) ;  /* 0x0000000000f07947 */ /* 0x000fec0003800000 */
.L_x_5568:
        /* <DEDUP_REMOVED lines=19> */
.L_x_5573:
[----:B------:R-:W-:Y:S05]  /*39a0*/  BSYNC.RECONVERGENT B0 ;  /* 0x0000000000007941 */ /* 0x000fea0003800200 */
.L_x_5572:
[----:B------:R-:W-:Y:S01]  /*39b0*/  IMAD.SHL.U32 R0, R0, 0x200000, RZ ;  /* 0x0020000000007824 */ /* 0x000fe200078e00ff */
[----:B------:R-:W-:-:S04]  /*39c0*/  LEA R3, R3, 0x37800000, 0x17 ;  /* 0x3780000003037811 */ /* 0x000fc800078eb8ff */
[----:B------:R-:W-:Y:S01]  /*39d0*/  LOP3.LUT R23, R3, R0, R23, 0xfe, !PT ;  /* 0x0000000003177212 */ /* 0x000fe200078efe17 */
[----:B------:R-:W-:Y:S06]  /*39e0*/  BRA `(.L_x_5550) ;  /* 0x0000000000907947 */ /* 0x000fec0003800000 */
.L_x_5567:
        /* <DEDUP_REMOVED lines=14> */
.L_x_5555:
        /* <DEDUP_REMOVED lines=16> */
.L_x_5576:
[----:B------:R-:W-:Y:S05]  /*3bd0*/  BRA `(.L_x_5550) ;  /* 0x0000000000147947 */ /* 0x000fea0003800000 */
.L_x_5575:
[----:B------:R-:W2:Y:S02]  /*3be0*/  LDG.E.64 R4, desc[UR36][R4.64] ;  /* 0x0000002404047981 */ /* 0x000ea4000c1e1b00 */
[----:B--2---:R0:W2:Y:S02]  /*3bf0*/  I2F.U64 R23, R4 ;  /* 0x0000000400177312 */ /* 0x0040a40000301000 */
[----:B0-2---:R-:W-:Y:S05]  /*3c00*/  BRA `(.L_x_5550) ;  /* 0x0000000000087947 */ /* 0x005fea0003800000 */
.L_x_5574:
[----:B------:R-:W2:Y:S02]  /*3c10*/  LDG.E R4, desc[UR36][R4.64] ;  /* 0x0000002404047981 */ /* 0x000ea4000c1e1900 */
[----:B--2---:R-:W-:-:S07]  /*3c20*/  I2FP.F32.U32 R23, R4 ;  /* 0x0000000400177245 */ /* 0x004fce0000201000 */
.L_x_5550:
[----:B------:R-:W-:Y:S05]  /*3c30*/  BSYNC.RECONVERGENT B6 ;  /* 0x0000000000067941 */ /* 0x000fea0003800200 */
.L_x_5549:
[C---:B------:R-:W-:Y:S01]  /*3c40*/  VIADD R0, R25.reuse, 0x100 ;  /* 0x0000010019007836 */ /* 0x040fe20000000000 */
[CC--:B------:R-:W-:Y:S01]  /*3c50*/  ISETP.GE.AND P0, PT, R25.reuse, R17.reuse, PT ;  /* 0x000000111900720c */ /* 0x0c0fe20003f06270 */
[C---:B------:R-:W-:Y:S01]  /*3c60*/  VIADD R26, R25.reuse, 0x80 ;  /* 0x00000080191a7836 */ /* 0x040fe20000000000 */
[----:B------:R-:W1:Y:S01]  /*3c70*/  LDC.U8 R16, c[0x0][0x3b4] ;  /* 0x0000ed00ff107b82 */ /* 0x000e620000000000 */
[----:B------:R-:W-:Y:S01]  /*3c80*/  BSSY.RECONVERGENT B6, `(.L_x_5577) ;  /* 0x0000110000067945 */ /* 0x000fe20003800200 */
[-C--:B------:R-:W-:Y:S01]  /*3c90*/  ISETP.GE.AND P2, PT, R0, R17.reuse, PT ;  /* 0x000000110000720c */ /* 0x080fe20003f46270 */
[----:B------:R-:W-:Y:S01]  /*3ca0*/  VIADD R0, R25, 0x180 ;  /* 0x0000018019007836 */ /* 0x000fe20000000000 */
[----:B------:R-:W-:-:S04]  /*3cb0*/  ISETP.GE.AND P1, PT, R26, R17, PT ;  /* 0x000000111a00720c */ /* 0x000fc80003f26270 */
[----:B------:R-:W-:-:S03]  /*3cc0*/  ISETP.GE.AND P3, PT, R0, R17, PT ;  /* 0x000000110000720c */ /* 0x000fc60003f66270 */
[----:B0-2-4-:R-:W0:Y:S01]  /*3cd0*/  @!P0 LDC R5, c[0x0][0x388] ;  /* 0x0000e200ff058b82 */ /* 0x015e220000000800 */
[----:B-1-3-5:R-:W0:Y:S07]  /*3ce0*/  @!P0 MUFU.LG2 R0, R18 ;  /* 0x0000001200008308 */ /* 0x02ae2e0000000c00 */
[----:B------:R-:W1:Y:S01]  /*3cf0*/  @!P2 LDC R6, c[0x0][0x388] ;  /* 0x0000e200ff06ab82 */ /* 0x000e620000000800 */
[----:B------:R-:W1:Y:S07]  /*3d00*/  @!P2 MUFU.LG2 R3, R22 ;  /* 0x000000160003a308 */ /* 0x000e6e0000000c00 */
[----:B------:R-:W2:Y:S01]  /*3d10*/  @!P3 LDC R10, c[0x0][0x388] ;  /* 0x0000e200ff0abb82 */ /* 0x000ea20000000800 */
[----:B------:R-:W2:Y:S07]  /*3d20*/  @!P3 MUFU.LG2 R23, R23 ;  /* 0x000000170017b308 */ /* 0x000eae0000000c00 */
[----:B------:R-:W3:Y:S01]  /*3d30*/  @!P1 LDC R8, c[0x0][0x388] ;  /* 0x0000e200ff089b82 */ /* 0x000ee20000000800 */
[----:B------:R-:W3:Y:S01]  /*3d40*/  @!P1 MUFU.LG2 R19, R19 ;  /* 0x0000001300139308 */ /* 0x000ee20000000c00 */
[----:B0-----:R-:W-:Y:S01]  /*3d50*/  @!P0 FMUL.FTZ R0, R0, R5 ;  /* 0x0000000500008220 */ /* 0x001fe20000410000 */
[----:B-1----:R-:W-:-:S06]  /*3d60*/  @!P2 FMUL.FTZ R5, R3, R6 ;  /* 0x000000060305a220 */ /* 0x002fcc0000410000 */
[----:B------:R0:W1:Y:S04]  /*3d70*/  @!P0 MUFU.EX2 R4, R0 ;  /* 0x0000000000048308 */ /* 0x0000680000000800 */
[----:B------:R0:W4:Y:S01]  /*3d80*/  @!P2 MUFU.EX2 R22, R5 ;  /* 0x000000050016a308 */ /* 0x0001220000000800 */
[----:B--2---:R-:W-:-:S04]  /*3d90*/  @!P3 FMUL.FTZ R6, R23, R10 ;  /* 0x0000000a1706b220 */ /* 0x004fc80000410000 */
[----:B------:R0:W2:Y:S01]  /*3da0*/  @!P3 MUFU.EX2 R24, R6 ;  /* 0x000000060018b308 */ /* 0x0000a20000000800 */
[----:B---3--:R-:W-:-:S04]  /*3db0*/  @!P1 FMUL.FTZ R3, R19, R8 ;  /* 0x0000000813039220 */ /* 0x008fc80000410000 */
[----:B------:R0:W3:Y:S01]  /*3dc0*/  @!P1 MUFU.EX2 R18, R3 ;  /* 0x0000000300129308 */ /* 0x0000e20000000800 */
[----:B-1----:R-:W-:Y:S05]  /*3dd0*/  @P0 BRA `(.L_x_5578) ;  /* 0x0000000c00e80947 */ /* 0x002fea0003800000 */
[----:B------:R-:W1:Y:S01]  /*3de0*/  LDCU UR4, c[0x0][0x3b8] ;  /* 0x00007700ff0477ac */ /* 0x000e620008000800 */
[----:B------:R-:W5:Y:S01]  /*3df0*/  LDC.64 R8, c[0x0][0x398] ;  /* 0x0000e600ff087b82 */ /* 0x000f620000000a00 */
[----:B0-----:R-:W-:Y:S01]  /*3e00*/  IMAD R0, R2, 0x200, R25 ;  /* 0x0000020002007824 */ /* 0x001fe200078e0219 */
[----:B------:R-:W-:-:S03]  /*3e10*/  PRMT R5, R16, 0x9910, RZ ;  /* 0x0000991010057816 */ /* 0x000fc600000000ff */
        /* <DEDUP_REMOVED lines=14> */
[----:B------:R-:W0:Y:S01]  /*3f00*/  F2I.FTZ.TRUNC.NTZ R3, R4 ;  /* 0x0000000400037305 */ /* 0x000e22000021f100 */
[----:B------:R-:W-:Y:S01]  /*3f10*/  IMAD.MOV.U32 R25, RZ, RZ, R26 ;  /* 0x000000ffff197224 */ /* 0x000fe200078e001a */
[----:B0-----:R0:W-:Y:S01]  /*3f20*/  STG.E.U8 desc[UR36][R8.64], R3 ;  /* 0x0000000308007986 */ /* 0x0011e2000c101124 */
[----:B------:R-:W-:Y:S05]  /*3f30*/  BRA `(.L_x_5578) ;  /* 0x0000000c00907947 */ /* 0x000fea0003800000 */
.L_x_5582:
[----:B------:R-:W0:Y:S01]  /*3f40*/  F2I.S64.TRUNC R4, R4 ;  /* 0x0000000400047311 */ /* 0x000e22000020d900 */
[----:B------:R-:W-:Y:S02]  /*3f50*/  IMAD.MOV.U32 R25, RZ, RZ, R26 ;  /* 0x000000ffff197224 */ /* 0x000fe400078e001a */
[----:B0-----:R-:W-:-:S05]  /*3f60*/  IMAD.MOV.U32 R3, RZ, RZ, R4 ;  /* 0x000000ffff037224 */ /* 0x001fca00078e0004 */
[----:B------:R0:W-:Y:S01]  /*3f70*/  STG.E.U8 desc[UR36][R8.64], R3 ;  /* 0x0000000308007986 */ /* 0x0001e2000c101124 */
[----:B------:R-:W-:Y:S05]  /*3f80*/  BRA `(.L_x_5578) ;  /* 0x0000000c007c7947 */ /* 0x000fea0003800000 */
.L_x_5581:
[----:B------:R-:W-:-:S13]  /*3f90*/  ISETP.NE.AND P0, PT, R0, 0x2, PT ;  /* 0x000000020000780c */ /* 0x000fda0003f05270 */
[----:B------:R-:W-:Y:S05]  /*3fa0*/  @!P0 BRA `(.L_x_5584) ;  /* 0x0000000000308947 */ /* 0x000fea0003800000 */
[----:B------:R-:W-:-:S13]  /*3fb0*/  ISETP.NE.AND P0, PT, R0, 0x3, PT ;  /* 0x000000030000780c */ /* 0x000fda0003f05270 */
[----:B------:R-:W-:Y:S05]  /*3fc0*/  @!P0 BRA `(.L_x_5585) ;  /* 0x0000000000188947 */ /* 0x000fea0003800000 */
[----:B------:R-:W-:-:S13]  /*3fd0*/  ISETP.NE.AND P0, PT, R0, 0x4, PT ;  /* 0x000000040000780c */ /* 0x000fda0003f05270 */
[----:B------:R-:W-:Y:S05]  /*3fe0*/  @P0 BRA `(.L_x_5583) ;  /* 0x0000000800c00947 */ /* 0x000fea0003800000 */
[----:B------:R-:W0:Y:S01]  /*3ff0*/  F2I.S64.TRUNC R4, R4 ;  /* 0x0000000400047311 */ /* 0x000e22000020d900 */
[----:B------:R-:W-:Y:S01]  /*4000*/  IMAD.MOV.U32 R25, RZ, RZ, R26 ;  /* 0x000000ffff197224 */ /* 0x000fe200078e001a */
[----:B0-----:R0:W-:Y:S01]  /*4010*/  STG.E.64 desc[UR36][R8.64], R4 ;  /* 0x0000000408007986 */ /* 0x0011e2000c101b24 */
[----:B------:R-:W-:Y:S05]  /*4020*/  BRA `(.L_x_5578) ;  /* 0x0000000c00547947 */ /* 0x000fea0003800000 */
.L_x_5585:
[----:B------:R-:W0:Y:S01]  /*4030*/  F2I.FTZ.TRUNC.NTZ R3, R4 ;  /* 0x0000000400037305 */ /* 0x000e22000021f100 */
[----:B------:R-:W-:Y:S01]  /*4040*/  IMAD.MOV.U32 R25, RZ, RZ, R26 ;  /* 0x000000ffff197224 */ /* 0x000fe200078e001a */
[----:B0-----:R0:W-:Y:S01]  /*4050*/  STG.E desc[UR36][R8.64], R3 ;  /* 0x0000000308007986 */ /* 0x0011e2000c101924 */
[----:B------:R-:W-:Y:S05]  /*4060*/  BRA `(.L_x_5578) ;  /* 0x0000000c00447947 */ /* 0x000fea0003800000 */
.L_x_5584:
[----:B------:R-:W0:Y:S01]  /*4070*/  F2I.FTZ.TRUNC.NTZ R3, R4 ;  /* 0x0000000400037305 */ /* 0x000e22000021f100 */
[----:B------:R-:W-:Y:S01]  /*4080*/  IMAD.MOV.U32 R25, RZ, RZ, R26 ;  /* 0x000000ffff197224 */ /* 0x000fe200078e001a */
[----:B0-----:R0:W-:Y:S01]  /*4090*/  STG.E.U16 desc[UR36][R8.64], R3 ;  /* 0x0000000308007986 */ /* 0x0011e2000c101524 */
[----:B------:R-:W-:Y:S05]  /*40a0*/  BRA `(.L_x_5578) ;  /* 0x0000000c00347947 */ /* 0x000fea0003800000 */
.L_x_5580:
[----:B------:R-:W-:-:S13]  /*40b0*/  ISETP.GT.AND P0, PT, R0, 0x6, PT ;  /* 0x000000060000780c */ /* 0x000fda0003f04270 */
[----:B------:R-:W-:Y:S05]  /*40c0*/  @P0 BRA `(.L_x_5586) ;  /* 0x00000000002c0947 */ /* 0x000fea0003800000 */
[----:B------:R-:W-:-:S13]  /*40d0*/  ISETP.NE.AND P0, PT, R0, 0x5, PT ;  /* 0x000000050000780c */ /* 0x000fda0003f05270 */
[----:B------:R-:W-:Y:S05]  /*40e0*/  @!P0 BRA `(.L_x_5587) ;  /* 0x0000000000148947 */ /* 0x000fea0003800000 */
[----:B------:R-:W-:-:S13]  /*40f0*/  ISETP.NE.AND P0, PT, R0, 0x6, PT ;  /* 0x000000060000780c */ /* 0x000fda0003f05270 */
[----:B------:R-:W-:Y:S05]  /*4100*/  @P0 BRA `(.L_x_5583) ;  /* 0x0000000800780947 */ /* 0x000fea0003800000 */
[----:B------:R0:W-:Y:S01]  /*4110*/  STG.E desc[UR36][R8.64], R4 ;  /* 0x0000000408007986 */ /* 0x0001e2000c101924 */
[----:B------:R-:W-:Y:S01]  /*4120*/  IMAD.MOV.U32 R25, RZ, RZ, R26 ;  /* 0x000000ffff197224 */ /* 0x000fe200078e001a */
[----:B------:R-:W-:Y:S06]  /*4130*/  BRA `(.L_x_5578) ;  /* 0x0000000c00107947 */ /* 0x000fec0003800000 */
.L_x_5587:
[----:B------:R-:W-:Y:S01]  /*4140*/  F2FP.F16.F32.PACK_AB R4, RZ, R4 ;  /* 0x00000004ff04723e */ /* 0x000fe200000000ff */
[----:B------:R-:W-:-:S04]  /*4150*/  IMAD.MOV.U32 R25, RZ, RZ, R26 ;  /* 0x000000ffff197224 */ /* 0x000fc800078e001a */
[----:B------:R0:W-:Y:S01]  /*4160*/  STG.E.U16 desc[UR36][R8.64], R4 ;  /* 0x0000000408007986 */ /* 0x0001e2000c101524 */
[----:B------:R-:W-:Y:S05]  /*4170*/  BRA `(.L_x_5578) ;  /* 0x0000000c00007947 */ /* 0x000fea0003800000 */
.L_x_5586:
[----:B------:R-:W-:-:S13]  /*4180*/  ISETP.NE.AND P0, PT, R0, 0x7, PT ;  /* 0x000000070000780c */ /* 0x000fda0003f05270 */
[----:B------:R-:W-:Y:S05]  /*4190*/  @!P0 BRA `(.L_x_5588) ;  /* 0x0000000000348947 */ /* 0x000fea0003800000 */
[----:B------:R-:W-:-:S13]  /*41a0*/  ISETP.NE.AND P0, PT, R0, 0x8, PT ;  /* 0x000000080000780c */ /* 0x000fda0003f05270 */
[----:B------:R-:W-:Y:S05]  /*41b0*/  @!P0 BRA `(.L_x_5589) ;  /* 0x0000000000188947 */ /* 0x000fea0003800000 */
[----:B------:R-:W-:-:S13]  /*41c0*/  ISETP.NE.AND P0, PT, R0, 0x9, PT ;  /* 0x000000090000780c */ /* 0x000fda0003f05270 */
[----:B------:R-:W-:Y:S05]  /*41d0*/  @P0 BRA `(.L_x_5583) ;  /* 0x0000000800440947 */ /* 0x000fea0003800000 */
[----:B------:R-:W-:Y:S02]  /*41e0*/  IMAD.MOV.U32 R5, RZ, RZ, RZ ;  /* 0x000000ffff057224 */ /* 0x000fe400078e00ff */
[----:B------:R-:W-:-:S03]  /*41f0*/  IMAD.MOV.U32 R25, RZ, RZ, R26 ;  /* 0x000000ffff197224 */ /* 0x000fc600078e001a */
[----:B------:R0:W-:Y:S01]  /*4200*/  STG.E.64 desc[UR36][R8.64], R4 ;  /* 0x0000000408007986 */ /* 0x0001e2000c101b24 */
[----:B------:R-:W-:Y:S05]  /*4210*/  BRA `(.L_x_5578) ;  /* 0x0000000800d87947 */ /* 0x000fea0003800000 */
.L_x_5589:
[----:B------:R-:W-:Y:S01]  /*4220*/  F2FP.F16.F32.PACK_AB R3, RZ, R4 ;  /* 0x00000004ff03723e */ /* 0x000fe200000000ff */
[----:B------:R-:W-:-:S03]  /*4230*/  IMAD.MOV.U32 R25, RZ, RZ, R26 ;  /* 0x000000ffff197224 */ /* 0x000fc600078e001a */
[----:B------:R-:W-:-:S05]  /*4240*/  PRMT R3, R3, 0x5410, RZ ;  /* 0x0000541003037816 */ /* 0x000fca00000000ff */
[----:B------:R0:W-:Y:S01]  /*4250*/  STG.E desc[UR36][R8.64], R3 ;  /* 0x0000000308007986 */ /* 0x0001e2000c101924 */
[----:B------:R-:W-:Y:S05]  /*4260*/  BRA `(.L_x_5578) ;  /* 0x0000000800c47947 */ /* 0x000fea0003800000 */
.L_x_5588:
[----:B------:R-:W-:Y:S01]  /*4270*/  FMUL.FTZ R4, R4, 1 ;  /* 0x3f80000004047820 */ /* 0x000fe20000410000 */
[----:B------:R-:W-:-:S05]  /*4280*/  IMAD.MOV.U32 R25, RZ, RZ, R26 ;  /* 0x000000ffff197224 */ /* 0x000fca00078e001a */
[----:B------:R-:W0:Y:S02]  /*4290*/  F2F.F64.F32 R4, R4 ;  /* 0x0000000400047310 */ /* 0x000e240000201800 */
[----:B0-----:R0:W-:Y:S01]  /*42a0*/  STG.E.64 desc[UR36][R8.64], R4 ;  /* 0x0000000408007986 */ /* 0x0011e2000c101b24 */
[----:B------:R-:W-:Y:S05]  /*42b0*/  BRA `(.L_x_5578) ;  /* 0x0000000800b07947 */ /* 0x000fea0003800000 */
.L_x_5579:
        /* <DEDUP_REMOVED lines=8> */
[----:B------:R-:W-:Y:S01]  /*4340*/  FSETP.NEU.FTZ.AND P0, PT, R4, RZ, PT ;  /* 0x000000ff0400720b */ /* 0x000fe20003f1d000 */
[----:B------:R-:W-:-:S03]  /*4350*/  IMAD.MOV.U32 R25, RZ, RZ, R26 ;  /* 0x000000ffff197224 */ /* 0x000fc600078e001a */
[----:B------:R-:W-:-:S05]  /*4360*/  SEL R3, RZ, 0x1, !P0 ;  /* 0x00000001ff037807 */ /* 0x000fca0004000000 */
[----:B------:R0:W-:Y:S01]  /*4370*/  STG.E.U8 desc[UR36][R8.64], R3 ;  /* 0x0000000308007986 */ /* 0x0001e2000c101124 */
[----:B------:R-:W-:Y:S05]  /*4380*/  BRA `(.L_x_5578) ;  /* 0x00000008007c7947 */ /* 0x000fea0003800000 */
.L_x_5592:
[----:B------:R-:W-:Y:S01]  /*4390*/  FMUL.FTZ R4, R4, 1 ;  /* 0x3f80000004047820 */ /* 0x000fe20000410000 */
[----:B------:R-:W-:Y:S01]  /*43a0*/  CS2R R6, SRZ ;  /* 0x0000000000067805 */ /* 0x000fe2000001ff00 */
[----:B------:R-:W-:-:S04]  /*43b0*/  IMAD.MOV.U32 R25, RZ, RZ, R26 ;  /* 0x000000ffff197224 */ /* 0x000fc800078e001a */
[----:B------:R-:W0:Y:S02]  /*43c0*/  F2F.F64.F32 R4, R4 ;  /* 0x0000000400047310 */ /* 0x000e240000201800 */
[----:B0-----:R0:W-:Y:S01]  /*43d0*/  STG.E.128 desc[UR36][R8.64], R4 ;  /* 0x0000000408007986 */ /* 0x0011e2000c101d24 */
[----:B------:R-:W-:Y:S05]  /*43e0*/  BRA `(.L_x_5578) ;  /* 0x0000000800647947 */ /* 0x000fea0003800000 */
.L_x_5591:
[----:B------:R-:W-:-:S13]  /*43f0*/  ISETP.NE.AND P0, PT, R0, 0xf, PT ;  /* 0x0000000f0000780c */ /* 0x000fda0003f05270 */
[----:B------:R-:W-:Y:S05]  /*4400*/  @!P0 BRA `(.L_x_5593) ;  /* 0x0000000000a08947 */ /* 0x000fea0003800000 */
[----:B------:R-:W-:-:S13]  /*4410*/  ISETP.NE.AND P0, PT, R0, 0x17, PT ;  /* 0x000000170000780c */ /* 0x000fda0003f05270 */
[----:B------:R-:W-:Y:S05]  /*4420*/  @!P0 BRA `(.L_x_5594) ;  /* 0x00000000004c8947 */ /* 0x000fea0003800000 */
[----:B------:R-:W-:-:S13]  /*4430*/  ISETP.NE.AND P0, PT, R0, 0x18, PT ;  /* 0x000000180000780c */ /* 0x000fda0003f05270 */
[----:B------:R-:W-:Y:S05]  /*4440*/  @P0 BRA `(.L_x_5583) ;  /* 0x0000000400a80947 */ /* 0x000fea0003800000 */
[----:B------:R-:W-:Y:S01]  /*4450*/  LOP3.LUT R6, R4, 0x7fffffff, RZ, 0xc0, !PT ;  /* 0x7fffffff04067812 */ /* 0x000fe200078ec0ff */
[----:B------:R-:W-:Y:S01]  /*4460*/  BSSY.RECONVERGENT B0, `(.L_x_5595) ;  /* 0x000000b000007945 */ /* 0x000fe20003800200 */
[----:B------:R-:W-:Y:S01]  /*4470*/  SHF.R.U32.HI R5, RZ, 0x18, R4 ;  /* 0x00000018ff057819 */ /* 0x000fe20000011604 */
[----:B------:R-:W-:Y:S01]  /*4480*/  IMAD.MOV.U32 R0, RZ, RZ, 0x7f ;  /* 0x0000007fff007424 */ /* 0x000fe200078e00ff */
        /* <DEDUP_REMOVED lines=8> */
.L_x_5596:
[----:B------:R-:W-:Y:S05]  /*4510*/  BSYNC.RECONVERGENT B0 ;  /* 0x0000000000007941 */ /* 0x000fea0003800200 */
.L_x_5595:
[----:B------:R-:W-:Y:S01]  /*4520*/  LOP3.LUT R5, R0, 0x80, R5, 0xf8, !PT ;  /* 0x0000008000057812 */ /* 0x000fe200078ef805 */
[----:B------:R-:W-:-:S04]  /*4530*/  IMAD.MOV.U32 R25, RZ, RZ, R26 ;  /* 0x000000ffff197224 */ /* 0x000fc800078e001a */
[----:B------:R0:W-:Y:S01]  /*4540*/  STG.E.U8 desc[UR36][R8.64], R5 ;  /* 0x0000000508007986 */ /* 0x0001e2000c101124 */
[----:B------:R-:W-:Y:S05]  /*4550*/  BRA `(.L_x_5578) ;  /* 0x0000000800087947 */ /* 0x000fea0003800000 */
.L_x_5594:
[----:B------:R-:W-:Y:S01]  /*4560*/  LOP3.LUT R5, R4, 0x7fffffff, RZ, 0xc0, !PT ;  /* 0x7fffffff04057812 */ /* 0x000fe200078ec0ff */
        /* <DEDUP_REMOVED lines=13> */
.L_x_5598:
[----:B------:R-:W-:Y:S05]  /*4640*/  BSYNC.RECONVERGENT B0 ;  /* 0x0000000000007941 */ /* 0x000fea0003800200 */
.L_x_5597:
[----:B------:R-:W-:Y:S01]  /*4650*/  LOP3.LUT R3, R0, 0x80, R7, 0xf8, !PT ;  /* 0x0000008000037812 */ /* 0x000fe200078ef807 */
[----:B------:R-:W-:-:S04]  /*4660*/  IMAD.MOV.U32 R25, RZ, RZ, R26 ;  /* 0x000000ffff197224 */ /* 0x000fc800078e001a */
[----:B------:R0:W-:Y:S01]  /*4670*/  STG.E.U8 desc[UR36][R8.64], R3 ;  /* 0x0000000308007986 */ /* 0x0001e2000c101124 */
[----:B------:R-:W-:Y:S05]  /*4680*/  BRA `(.L_x_5578) ;  /* 0x0000000400bc7947 */ /* 0x000fea0003800000 */
.L_x_5593:
[----:B------:R-:W-:Y:S01]  /*4690*/  F2FP.BF16.F32.PACK_AB R4, RZ, R4 ;  /* 0x00000004ff04723e */ /* 0x000fe200000010ff */
[----:B------:R-:W-:-:S04]  /*46a0*/  IMAD.MOV.U32 R25, RZ, RZ, R26 ;  /* 0x000000ffff197224 */ /* 0x000fc800078e001a */
[----:B------:R0:W-:Y:S01]  /*46b0*/  STG.E.U16 desc[UR36][R8.64], R4 ;  /* 0x0000000408007986 */ /* 0x0001e2000c101524 */
[----:B------:R-:W-:Y:S05]  /*46c0*/  BRA `(.L_x_5578) ;  /* 0x0000000400ac7947 */ /* 0x000fea0003800000 */
.L_x_5590:
        /* <DEDUP_REMOVED lines=8> */
[----:B------:R-:W0:Y:S01]  /*4750*/  F2I.FTZ.U32.TRUNC.NTZ R3, R4 ;  /* 0x0000000400037305 */ /* 0x000e22000021f000 */
[----:B------:R-:W-:Y:S01]  /*4760*/  IMAD.MOV.U32 R25, RZ, RZ, R26 ;  /* 0x000000ffff197224 */ /* 0x000fe200078e001a */
[----:B0-----:R1:W-:Y:S01]  /*4770*/  STG.E.U16 desc[UR36][R8.64], R3 ;  /* 0x0000000308007986 */ /* 0x0013e2000c101524 */
[----:B------:R-:W-:Y:S05]  /*4780*/  BRA `(.L_x_5578) ;  /* 0x00000004007c7947 */ /* 0x000fea0003800000 */
.L_x_5601:
[----:B------:R-:W-:Y:S01]  /*4790*/  LOP3.LUT R3, R4, 0x7fffffff, RZ, 0xc0, !PT ;  /* 0x7fffffff04037812 */ /* 0x000fe200078ec0ff */
        /* <DEDUP_REMOVED lines=11> */
.L_x_5604:
[----:B------:R-:W-:-:S04]  /*4850*/  SHF.R.U32.HI R0, RZ, 0x14, R4 ;  /* 0x00000014ff007819 */ /* 0x000fc80000011604 */
[----:B------:R-:W-:-:S04]  /*4860*/  LOP3.LUT R3, R0, 0x1, RZ, 0xc0, !PT ;  /* 0x0000000100037812 */ /* 0x000fc800078ec0ff */
[----:B------:R-:W-:-:S04]  /*4870*/  IADD3 R0, PT, PT, R4, 0x487ffff, R3 ;  /* 0x0487ffff04007810 */ /* 0x000fc80007ffe003 */
[----:B------:R-:W-:-:S04]  /*4880*/  SHF.R.U32.HI R0, RZ, 0x14, R0 ;  /* 0x00000014ff007819 */ /* 0x000fc80000011600 */
[----:B------:R-:W-:-:S07]  /*4890*/  LOP3.LUT R3, R0, 0xff, RZ, 0xc0, !PT ;  /* 0x000000ff00037812 */ /* 0x000fce00078ec0ff */
.L_x_5605:
[----:B------:R-:W-:-:S04]  /*48a0*/  SHF.R.U32.HI R4, RZ, 0x18, R4 ;  /* 0x00000018ff047819 */ /* 0x000fc80000011604 */
[----:B------:R-:W-:-:S04]  /*48b0*/  LOP3.LUT R3, R3, 0x80, R4, 0xf8, !PT ;  /* 0x0000008003037812 */ /* 0x000fc800078ef804 */
[----:B------:R-:W-:-:S07]  /*48c0*/  PRMT R0, R3, 0x7610, R0 ;  /* 0x0000761003007816 */ /* 0x000fce0000000000 */
.L_x_5603:
[----:B------:R-:W-:Y:S05]  /*48d0*/  BSYNC.RECONVERGENT B0 ;  /* 0x0000000000007941 */ /* 0x000fea0003800200 */
.L_x_5602:
[----:B------:R0:W-:Y:S01]  /*48e0*/  STG.E.U8 desc[UR36][R8.64], R0 ;  /* 0x0000000008007986 */ /* 0x0001e2000c101124 */
[----:B------:R-:W-:Y:S01]  /*48f0*/  IMAD.MOV.U32 R25, RZ, RZ, R26 ;  /* 0x000000ffff197224 */ /* 0x000fe200078e001a */
[----:B------:R-:W-:Y:S06]  /*4900*/  BRA `(.L_x_5578) ;  /* 0x00000004001c7947 */ /* 0x000fec0003800000 */
.L_x_5600:
        /* <DEDUP_REMOVED lines=12> */
.L_x_5608:
[----:B------:R-:W-:-:S04]  /*49d0*/  SHF.R.U32.HI R0, RZ, 0x15, R4 ;  /* 0x00000015ff007819 */ /* 0x000fc80000011604 */
[----:B------:R-:W-:-:S04]  /*49e0*/  LOP3.LUT R3, R0, 0x1, RZ, 0xc0, !PT ;  /* 0x0000000100037812 */ /* 0x000fc800078ec0ff */
[----:B------:R-:W-:-:S04]  /*49f0*/  IADD3 R0, PT, PT, R4, 0x88fffff, R3 ;  /* 0x088fffff04007810 */ /* 0x000fc80007ffe003 */
[----:B------:R-:W-:-:S04]  /*4a00*/  SHF.R.U32.HI R0, RZ, 0x15, R0 ;  /* 0x00000015ff007819 */ /* 0x000fc80000011600 */
[----:B------:R-:W-:-:S07]  /*4a10*/  LOP3.LUT R3, R0, 0xff, RZ, 0xc0, !PT ;  /* 0x000000ff00037812 */ /* 0x000fce00078ec0ff */
.L_x_5609:
[----:B------:R-:W-:-:S04]  /*4a20*/  SHF.R.U32.HI R4, RZ, 0x18, R4 ;  /* 0x00000018ff047819 */ /* 0x000fc80000011604 */
[----:B------:R-:W-:-:S04]  /*4a30*/  LOP3.LUT R3, R3, 0x80, R4, 0xf8, !PT ;  /* 0x0000008003037812 */ /* 0x000fc800078ef804 */
[----:B------:R-:W-:-:S07]  /*4a40*/  PRMT R0, R3, 0x7610, R0 ;  /* 0x0000761003007816 */ /* 0x000fce0000000000 */
.L_x_5607:
[----:B------:R-:W-:Y:S05]  /*4a50*/  BSYNC.RECONVERGENT B0 ;  /* 0x0000000000007941 */ /* 0x000fea0003800200 */
.L_x_5606:
[----:B------:R0:W-:Y:S01]  /*4a60*/  STG.E.U8 desc[UR36][R8.64], R0 ;  /* 0x0000000008007986 */ /* 0x0001e2000c101124 */
[----:B------:R-:W-:Y:S01]  /*4a70*/  IMAD.MOV.U32 R25, RZ, RZ, R26 ;  /* 0x000000ffff197224 */ /* 0x000fe200078e001a */
[----:B------:R-:W-:Y:S06]  /*4a80*/  BRA `(.L_x_5578) ;  /* 0x0000000000bc7947 */ /* 0x000fec0003800000 */
.L_x_5599:
[----:B------:R-:W-:-:S13]  /*4a90*/  ISETP.NE.AND P0, PT, R0, 0x1c, PT ;  /* 0x0000001c0000780c */ /* 0x000fda0003f05270 */
[----:B------:R-:W-:Y:S05]  /*4aa0*/  @!P0 BRA `(.L_x_5610) ;  /* 0x0000000000a88947 */ /* 0x000fea0003800000 */
[----:B------:R-:W-:-:S13]  /*4ab0*/  ISETP.NE.AND P0, PT, R0, 0x1d, PT ;  /* 0x0000001d0000780c */ /* 0x000fda0003f05270 */
[----:B------:R-:W-:Y:S05]  /*4ac0*/  @!P0 BRA `(.L_x_5611) ;  /* 0x0000000000908947 */ /* 0x000fea0003800000 */
[----:B------:R-:W-:-:S13]  /*4ad0*/  ISETP.NE.AND P0, PT, R0, 0x2c, PT ;  /* 0x0000002c0000780c */ /* 0x000fda0003f05270 */
[----:B------:R-:W-:Y:S05]  /*4ae0*/  @!P0 BRA `(.L_x_5612) ;  /* 0x0000000000488947 */ /* 0x000fea0003800000 */
.L_x_5583:
[----:B------:R-:W-:Y:S01]  /*4af0*/  MOV R14, 0x0 ;  /* 0x00000000000e7802 */ /* 0x000fe20000000f00 */
[----:B------:R-:W0:Y:S01]  /*4b00*/  LDCU.64 UR6, c[0x4][0x198] ;  /* 0x01003300ff0677ac */ /* 0x000e220008000a00 */
[----:B------:R-:W-:Y:S02]  /*4b10*/  IMAD.MOV.U32 R8, RZ, RZ, 0x65 ;  /* 0x00000065ff087424 */ /* 0x000fe400078e00ff */
[----:B------:R-:W-:Y:S01]  /*4b20*/  IMAD.MOV.U32 R12, RZ, RZ, 0x1 ;  /* 0x00000001ff0c7424 */ /* 0x000fe200078e00ff */
[----:B------:R-:W1:Y:S01]  /*4b30*/  LDCU.64 UR8, c[0x4][0x1a0] ;  /* 0x01003400ff0877ac */ /* 0x000e620008000a00 */
[----:B------:R-:W2:Y:S01]  /*4b40*/  LDC.64 R14, c[0x4][R14] ;  /* 0x010000000e0e7b82 */ /* 0x000ea20000000a00 */
[----:B------:R-:W-:Y:S01]  /*4b50*/  IMAD.MOV.U32 R13, RZ, RZ, RZ ;  /* 0x000000ffff0d7224 */ /* 0x000fe200078e00ff */
[----:B------:R-:W5:Y:S01]  /*4b60*/  LDCU.64 UR4, c[0x4][0x70] ;  /* 0x01000e00ff0477ac */ /* 0x000f620008000a00 */
[----:B0-----:R-:W-:Y:S02]  /*4b70*/  IMAD.U32 R4, RZ, RZ, UR6 ;  /* 0x00000006ff047e24 */ /* 0x001fe4000f8e00ff */
[----:B------:R-:W-:-:S02]  /*4b80*/  IMAD.U32 R5, RZ, RZ, UR7 ;  /* 0x00000007ff057e24 */ /* 0x000fc4000f8e00ff */
[----:B-1----:R-:W-:Y:S02]  /*4b90*/  IMAD.U32 R6, RZ, RZ, UR8 ;  /* 0x00000008ff067e24 */ /* 0x002fe4000f8e00ff */
[----:B------:R-:W-:Y:S02]  /*4ba0*/  IMAD.U32 R7, RZ, RZ, UR9 ;  /* 0x00000009ff077e24 */ /* 0x000fe4000f8e00ff */
[----:B-----5:R-:W-:Y:S02]  /*4bb0*/  IMAD.U32 R10, RZ, RZ, UR4 ;  /* 0x00000004ff0a7e24 */ /* 0x020fe4000f8e00ff */
[----:B------:R-:W-:-:S07]  /*4bc0*/  IMAD.U32 R11, RZ, RZ, UR5 ;  /* 0x00000005ff0b7e24 */ /* 0x000fce000f8e00ff */
[----:B------:R-:W-:-:S07]  /*4bd0*/  LEPC R20, `(.L_x_5613) ;  /* 0x000000001014794e */ /* 0x000fce0000000000 */
[----:B--234-:R-:W-:Y:S05]  /*4be0*/  CALL.ABS.NOINC R14 ;  /* 0x000000000e007343 */ /* 0x01cfea0003c00000 */
.L_x_5613:
[----:B------:R-:W-:Y:S01]  /*4bf0*/  IMAD.MOV.U32 R25, RZ, RZ, R26 ;  /* 0x000000ffff197224 */ /* 0x000fe200078e001a */
[----:B------:R-:W-:Y:S06]  /*4c00*/  BRA `(.L_x_5578) ;  /* 0x00000000005c7947 */ /* 0x000fec0003800000 */
.L_x_5612:
[----:B------:R-:W-:Y:S01]  /*4c10*/  SHF.R.U32.HI R5, RZ, 0x17, R4 ;  /* 0x00000017ff057819 */ /* 0x000fe20000011604 */
[----:B------:R-:W-:-:S03]  /*4c20*/  IMAD.MOV.U32 R25, RZ, RZ, R26 ;  /* 0x000000ffff197224 */ /* 0x000fc600078e001a */
        /* <DEDUP_REMOVED lines=14> */
.L_x_5611:
[----:B------:R-:W0:Y:S01]  /*4d10*/  F2I.U64.TRUNC R4, R4 ;  /* 0x0000000400047311 */ /* 0x000e22000020d800 */
[----:B------:R-:W-:Y:S01]  /*4d20*/  IMAD.MOV.U32 R25, RZ, RZ, R26 ;  /* 0x000000ffff197224 */ /* 0x000fe200078e001a */
[----:B0-----:R0:W-:Y:S01]  /*4d30*/  STG.E.64 desc[UR36][R8.64], R4 ;  /* 0x0000000408007986 */ /* 0x0011e2000c101b24 */
[----:B------:R-:W-:Y:S05]  /*4d40*/  BRA `(.L_x_5578) ;  /* 0x00000000000c7947 */ /* 0x000fea0003800000 */
.L_x_5610:
[----:B------:R-:W0:Y:S01]  /*4d50*/  F2I.FTZ.U32.TRUNC.NTZ R3, R4 ;  /* 0x0000000400037305 */ /* 0x000e22000021f000 */
[----:B------:R-:W-:Y:S01]  /*4d60*/  IMAD.MOV.U32 R25, RZ, RZ, R26 ;  /* 0x000000ffff197224 */ /* 0x000fe200078e001a */
[----:B0-----:R0:W-:Y:S06]  /*4d70*/  STG.E desc[UR36][R8.64], R3 ;  /* 0x0000000308007986 */ /* 0x0011ec000c101924 */
.L_x_5578:
[----:B------:R-:W-:Y:S05]  /*4d80*/  BSYNC.RECONVERGENT B6 ;  /* 0x0000000000067941 */ /* 0x000fea0003800200 */
.L_x_5577:
[----:B------:R-:W-:Y:S01]  /*4d90*/  ISETP.GE.AND P0, PT, R25, R17, PT ;  /* 0x000000111900720c */ /* 0x000fe20003f06270 */
[----:B------:R-:W-:-:S12]  /*4da0*/  BSSY.RECONVERGENT B6, `(.L_x_5614) ;  /* 0x00001cc000067945 */ /* 0x000fd80003800200 */
[----:B------:R-:W-:Y:S05]  /*4db0*/  @P0 BRA `(.L_x_5615) ;  /* 0x0000001c00280947 */ /* 0x000fea0003800000 */
[----:B------:R-:W5:Y:S01]  /*4dc0*/  LDCU UR4, c[0x0][0x3b8] ;  /* 0x00007700ff0477ac */ /* 0x000f620008000800 */
[----:B01----:R-:W0:Y:S01]  /*4dd0*/  LDC.64 R8, c[0x0][0x398] ;  /* 0x0000e600ff087b82 */ /* 0x003e220000000a00 */
        /* <DEDUP_REMOVED lines=16> */
[----:B---3--:R-:W0:Y:S02]  /*4ee0*/  F2I.FTZ.TRUNC.NTZ R3, R18 ;  /* 0x0000001200037305 */ /* 0x008e24000021f100 */
[----:B0-----:R0:W-:Y:S01]  /*4ef0*/  STG.E.U8 desc[UR36][R8.64], R3 ;  /* 0x0000000308007986 */ /* 0x0011e2000c101124 */
[----:B------:R-:W-:Y:S05]  /*4f00*/  BRA `(.L_x_5621) ;  /* 0x0000000c00387947 */ /* 0x000fea0003800000 */
.L_x_5619:
[----:B---3--:R-:W0:Y:S02]  /*4f10*/  F2I.S64.TRUNC R18, R18 ;  /* 0x0000001200127311 */ /* 0x008e24000020d900 */
[----:B0-----:R-:W-:-:S05]  /*4f20*/  IMAD.MOV.U32 R3, RZ, RZ, R18 ;  /* 0x000000ffff037224 */ /* 0x001fca00078e0012 */
[----:B------:R0:W-:Y:S01]  /*4f30*/  STG.E.U8 desc[UR36][R8.64], R3 ;  /* 0x0000000308007986 */ /* 0x0001e2000c101124 */
[----:B------:R-:W-:Y:S05]  /*4f40*/  BRA `(.L_x_5621) ;  /* 0x0000000c00287947 */ /* 0x000fea0003800000 */
.L_x_5618:
[----:B------:R-:W-:-:S13]  /*4f50*/  ISETP.NE.AND P0, PT, R0, 0x2, PT ;  /* 0x000000020000780c */ /* 0x000fda0003f05270 */
[----:B------:R-:W-:Y:S05]  /*4f60*/  @!P0 BRA `(.L_x_5622) ;  /* 0x0000000000288947 */ /* 0x000fea0003800000 */
[----:B------:R-:W-:-:S13]  /*4f70*/  ISETP.NE.AND P0, PT, R0, 0x3, PT ;  /* 0x000000030000780c */ /* 0x000fda0003f05270 */
[----:B------:R-:W-:Y:S05]  /*4f80*/  @!P0 BRA `(.L_x_5623) ;  /* 0x0000000000148947 */ /* 0x000fea0003800000 */
[----:B------:R-:W-:-:S13]  /*4f90*/  ISETP.NE.AND P0, PT, R0, 0x4, PT ;  /* 0x000000040000780c */ /* 0x000fda0003f05270 */
[----:B------:R-:W-:Y:S05]  /*4fa0*/  @P0 BRA `(.L_x_5620) ;  /* 0x0000000800380947 */ /* 0x000fea0003800000 */
[----:B---3--:R-:W0:Y:S02]  /*4fb0*/  F2I.S64.TRUNC R18, R18 ;  /* 0x0000001200127311 */ /* 0x008e24000020d900 */
[----:B0-----:R0:W-:Y:S01]  /*4fc0*/  STG.E.64 desc[UR36][R8.64], R18 ;  /* 0x0000001208007986 */ /* 0x0011e2000c101b24 */
[----:B------:R-:W-:Y:S05]  /*4fd0*/  BRA `(.L_x_5621) ;  /* 0x0000000c00047947 */ /* 0x000fea0003800000 */
.L_x_5623:
[----:B---3--:R-:W0:Y:S02]  /*4fe0*/  F2I.FTZ.TRUNC.NTZ R3, R18 ;  /* 0x0000001200037305 */ /* 0x008e24000021f100 */
[----:B0-----:R0:W-:Y:S01]  /*4ff0*/  STG.E desc[UR36][R8.64], R3 ;  /* 0x0000000308007986 */ /* 0x0011e2000c101924 */
[----:B------:R-:W-:Y:S05]  /*5000*/  BRA `(.L_x_5621) ;  /* 0x0000000800f87947 */ /* 0x000fea0003800000 */
.L_x_5622:
[----:B---3--:R-:W0:Y:S02]  /*5010*/  F2I.FTZ.TRUNC.NTZ R3, R18 ;  /* 0x0000001200037305 */ /* 0x008e24000021f100 */
[----:B0-----:R0:W-:Y:S01]  /*5020*/  STG.E.U16 desc[UR36][R8.64], R3 ;  /* 0x0000000308007986 */ /* 0x0011e2000c101524 */
[----:B------:R-:W-:Y:S05]  /*5030*/  BRA `(.L_x_5621) ;  /* 0x0000000800ec7947 */ /* 0x000fea0003800000 */
.L_x_5617:
[----:B------:R-:W-:-:S13]  /*5040*/  ISETP.GT.AND P0, PT, R0, 0x6, PT ;  /* 0x000000060000780c */ /* 0x000fda0003f04270 */
[----:B------:R-:W-:Y:S05]  /*5050*/  @P0 BRA `(.L_x_5624) ;  /* 0x0000000000240947 */ /* 0x000fea0003800000 */
[----:B------:R-:W-:-:S13]  /*5060*/  ISETP.NE.AND P0, PT, R0, 0x5, PT ;  /* 0x000000050000780c */ /* 0x000fda0003f05270 */
[----:B------:R-:W-:Y:S05]  /*5070*/  @!P0 BRA `(.L_x_5625) ;  /* 0x0000000000108947 */ /* 0x000fea0003800000 */
[----:B------:R-:W-:-:S13]  /*5080*/  ISETP.NE.AND P0, PT, R0, 0x6, PT ;  /* 0x000000060000780c */ /* 0x000fda0003f05270 */
[----:B------:R-:W-:Y:S05]  /*5090*/  @P0 BRA `(.L_x_5620) ;  /* 0x0000000400fc0947 */ /* 0x000fea0003800000 */
[----:B---3--:R0:W-:Y:S01]  /*50a0*/  STG.E desc[UR36][R8.64], R18 ;  /* 0x0000001208007986 */ /* 0x0081e2000c101924 */
[----:B------:R-:W-:Y:S05]  /*50b0*/  BRA `(.L_x_5621) ;  /* 0x0000000800cc7947 */ /* 0x000fea0003800000 */
.L_x_5625:
[----:B---3--:R-:W-:-:S05]  /*50c0*/  F2FP.F16.F32.PACK_AB R18, RZ, R18 ;  /* 0x00000012ff12723e */ /* 0x008fca00000000ff */
[----:B------:R0:W-:Y:S01]  /*50d0*/  STG.E.U16 desc[UR36][R8.64], R18 ;  /* 0x0000001208007986 */ /* 0x0001e2000c101524 */
[----:B------:R-:W-:Y:S05]  /*50e0*/  BRA `(.L_x_5621) ;  /* 0x0000000800c07947 */ /* 0x000fea0003800000 */
.L_x_5624:
[----:B------:R-:W-:-:S13]  /*50f0*/  ISETP.NE.AND P0, PT, R0, 0x7, PT ;  /* 0x000000070000780c */ /* 0x000fda0003f05270 */
[----:B------:R-:W-:Y:S05]  /*5100*/  @!P0 BRA `(.L_x_5626) ;  /* 0x00000000002c8947 */ /* 0x000fea0003800000 */
[----:B------:R-:W-:-:S13]  /*5110*/  ISETP.NE.AND P0, PT, R0, 0x8, PT ;  /* 0x000000080000780c */ /* 0x000fda0003f05270 */
[----:B------:R-:W-:Y:S05]  /*5120*/  @!P0 BRA `(.L_x_5627) ;  /* 0x0000000000148947 */ /* 0x000fea0003800000 */
[----:B------:R-:W-:-:S13]  /*5130*/  ISETP.NE.AND P0, PT, R0, 0x9, PT ;  /* 0x000000090000780c */ /* 0x000fda0003f05270 */
[----:B------:R-:W-:Y:S05]  /*5140*/  @P0 BRA `(.L_x_5620) ;  /* 0x0000000400d00947 */ /* 0x000fea0003800000 */
[----:B------:R-:W-:-:S05]  /*5150*/  IMAD.MOV.U32 R19, RZ, RZ, RZ ;  /* 0x000000ffff137224 */ /* 0x000fca00078e00ff */
[----:B---3--:R0:W-:Y:S01]  /*5160*/  STG.E.64 desc[UR36][R8.64], R18 ;  /* 0x0000001208007986 */ /* 0x0081e2000c101b24 */
[----:B------:R-:W-:Y:S05]  /*5170*/  BRA `(.L_x_5621) ;  /* 0x00000008009c7947 */ /* 0x000fea0003800000 */
.L_x_5627:
[----:B---3--:R-:W-:-:S04]  /*5180*/  F2FP.F16.F32.PACK_AB R3, RZ, R18 ;  /* 0x00000012ff03723e */ /* 0x008fc800000000ff */
[----:B------:R-:W-:-:S05]  /*5190*/  PRMT R3, R3, 0x5410, RZ ;  /* 0x0000541003037816 */ /* 0x000fca00000000ff */
[----:B------:R0:W-:Y:S01]  /*51a0*/  STG.E desc[UR36][R8.64], R3 ;  /* 0x0000000308007986 */ /* 0x0001e2000c101924 */
[----:B------:R-:W-:Y:S05]  /*51b0*/  BRA `(.L_x_5621) ;  /* 0x00000008008c7947 */ /* 0x000fea0003800000 */
.L_x_5626:
[----:B---3--:R-:W-:-:S06]  /*51c0*/  FMUL.FTZ R4, R18, 1 ;  /* 0x3f80000012047820 */ /* 0x008fcc0000410000 */
[----:B------:R-:W0:Y:S02]  /*51d0*/  F2F.F64.F32 R4, R4 ;  /* 0x0000000400047310 */ /* 0x000e240000201800 */
[----:B0-----:R0:W-:Y:S01]  /*51e0*/  STG.E.64 desc[UR36][R8.64], R4 ;  /* 0x0000000408007986 */ /* 0x0011e2000c101b24 */
[----:B------:R-:W-:Y:S05]  /*51f0*/  BRA `(.L_x_5621) ;  /* 0x00000008007c7947 */ /* 0x000fea0003800000 */
.L_x_5616:
        /* <DEDUP_REMOVED lines=10> */
[----:B---3--:R-:W0:Y:S02]  /*52a0*/  F2I.FTZ.U32.TRUNC.NTZ R3, R18 ;  /* 0x0000001200037305 */ /* 0x008e24000021f000 */
[----:B0-----:R0:W-:Y:S01]  /*52b0*/  STG.E.U16 desc[UR36][R8.64], R3 ;  /* 0x0000000308007986 */ /* 0x0011e2000c101524 */
[----:B------:R-:W-:Y:S05]  /*52c0*/  BRA `(.L_x_5621) ;  /* 0x0000000800487947 */ /* 0x000fea0003800000 */
.L_x_5631:
[----:B---3--:R-:W-:Y:S01]  /*52d0*/  LOP3.LUT R5, R18, 0x7fffffff, RZ, 0xc0, !PT ;  /* 0x7fffffff12057812 */ /* 0x008fe200078ec0ff */
        /* <DEDUP_REMOVED lines=15> */
.L_x_5634:
[----:B------:R-:W-:-:S04]  /*53d0*/  SHF.R.U32.HI R18, RZ, 0x18, R18 ;  /* 0x00000018ff127819 */ /* 0x000fc80000011612 */
[----:B------:R-:W-:-:S04]  /*53e0*/  LOP3.LUT R3, R3, 0x80, R18, 0xf8, !PT ;  /* 0x0000008003037812 */ /* 0x000fc800078ef812 */
[----:B------:R-:W-:-:S07]  /*53f0*/  PRMT R4, R3, 0x7610, R4 ;  /* 0x0000761003047816 */ /* 0x000fce0000000004 */
.L_x_5633:
[----:B------:R-:W-:Y:S05]  /*5400*/  BSYNC.RECONVERGENT B0 ;  /* 0x0000000000007941 */ /* 0x000fea0003800200 */
.L_x_5632:
[----:B------:R0:W-:Y:S01]  /*5410*/  STG.E.U8 desc[UR36][R8.64], R4 ;  /* 0x0000000408007986 */ /* 0x0001e2000c101124 */
[----:B------:R-:W-:Y:S05]  /*5420*/  BRA `(.L_x_5621) ;  /* 0x0000000400f07947 */ /* 0x000fea0003800000 */
.L_x_5630:
        /* <DEDUP_REMOVED lines=16> */
.L_x_5637:
[----:B------:R-:W-:-:S04]  /*5530*/  SHF.R.U32.HI R18, RZ, 0x18, R18 ;  /* 0x00000018ff127819 */ /* 0x000fc80000011612 */
[----:B------:R-:W-:-:S04]  /*5540*/  LOP3.LUT R3, R3, 0x80, R18, 0xf8, !PT ;  /* 0x0000008003037812 */ /* 0x000fc800078ef812 */
[----:B------:R-:W-:-:S07]  /*5550*/  PRMT R4, R3, 0x7610, R4 ;  /* 0x0000761003047816 */ /* 0x000fce0000000004 */
.L_x_5636:
[----:B------:R-:W-:Y:S05]  /*5560*/  BSYNC.RECONVERGENT B0 ;  /* 0x0000000000007941 */ /* 0x000fea0003800200 */
.L_x_5635:
[----:B------:R0:W-:Y:S01]  /*5570*/  STG.E.U8 desc[UR36][R8.64], R4 ;  /* 0x0000000408007986 */ /* 0x0001e2000c101124 */
[----:B------:R-:W-:Y:S05]  /*5580*/  BRA `(.L_x_5621) ;  /* 0x0000000400987947 */ /* 0x000fea0003800000 */
.L_x_5629:
[----:B------:R-:W-:-:S13]  /*5590*/  ISETP.NE.AND P0, PT, R0, 0x1c, PT ;  /* 0x0000001c0000780c */ /* 0x000fda0003f05270 */
[----:B------:R-:W-:Y:S05]  /*55a0*/  @!P0 BRA `(.L_x_5638) ;  /* 0x0000000000588947 */ /* 0x000fea0003800000 */
[----:B------:R-:W-:-:S13]  /*55b0*/  ISETP.NE.AND P0, PT, R0, 0x1d, PT ;  /* 0x0000001d0000780c */ /* 0x000fda0003f05270 */
[----:B------:R-:W-:Y:S05]  /*55c0*/  @!P0 BRA `(.L_x_5639) ;  /* 0x0000000000448947 */ /* 0x000fea0003800000 */
[----:B------:R-:W-:-:S13]  /*55d0*/  ISETP.NE.AND P0, PT, R0, 0x2c, PT ;  /* 0x0000002c0000780c */ /* 0x000fda0003f05270 */
[----:B------:R-:W-:Y:S05]  /*55e0*/  @P0 BRA `(.L_x_5620) ;  /* 0x0000000000a80947 */ /* 0x000fea0003800000 */
[----:B---3--:R-:W-:-:S04]  /*55f0*/  SHF.R.U32.HI R4, RZ, 0x17, R18 ;  /* 0x00000017ff047819 */ /* 0x008fc80000011612 */
        /* <DEDUP_REMOVED lines=14> */
.L_x_5639:
[----:B---3--:R-:W0:Y:S02]  /*56e0*/  F2I.U64.TRUNC R18, R18 ;  /* 0x0000001200127311 */ /* 0x008e24000020d800 */
[----:B0-----:R0:W-:Y:S01]  /*56f0*/  STG.E.64 desc[UR36][R8.64], R18 ;  /* 0x0000001208007986 */ /* 0x0011e2000c101b24 */
[----:B------:R-:W-:Y:S05]  /*5700*/  BRA `(.L_x_5621) ;  /* 0x0000000400387947 */ /* 0x000fea0003800000 */
.L_x_5638:
[----:B---3--:R-:W0:Y:S02]  /*5710*/  F2I.FTZ.U32.TRUNC.NTZ R3, R18 ;  /* 0x0000001200037305 */ /* 0x008e24000021f000 */
[----:B0-----:R0:W-:Y:S01]  /*5720*/  STG.E desc[UR36][R8.64], R3 ;  /* 0x0000000308007986 */ /* 0x0011e2000c101924 */
[----:B------:R-:W-:Y:S05]  /*5730*/  BRA `(.L_x_5621) ;  /* 0x00000004002c7947 */ /* 0x000fea0003800000 */
.L_x_5628:
[----:B------:R-:W-:-:S13]  /*5740*/  ISETP.GT.AND P0, PT, R0, 0xe, PT ;  /* 0x0000000e0000780c */ /* 0x000fda0003f04270 */
[----:B------:R-:W-:Y:S05]  /*5750*/  @P0 BRA `(.L_x_5640) ;  /* 0x0000000000340947 */ /* 0x000fea0003800000 */
[----:B------:R-:W-:-:S13]  /*5760*/  ISETP.NE.AND P0, PT, R0, 0xa, PT ;  /* 0x0000000a0000780c */ /* 0x000fda0003f05270 */
[----:B------:R-:W-:Y:S05]  /*5770*/  @!P0 BRA `(.L_x_5641) ;  /* 0x0000000000188947 */ /* 0x000fea0003800000 */
[----:B------:R-:W-:-:S13]  /*5780*/  ISETP.NE.AND P0, PT, R0, 0xb, PT ;  /* 0x0000000b0000780c */ /* 0x000fda0003f05270 */
[----:B------:R-:W-:Y:S05]  /*5790*/  @P0 BRA `(.L_x_5620) ;  /* 0x00000000003c0947 */ /* 0x000fea0003800000 */
[----:B---3--:R-:W-:-:S04]  /*57a0*/  FSETP.NEU.FTZ.AND P0, PT, R18, RZ, PT ;  /* 0x000000ff1200720b */ /* 0x008fc80003f1d000 */
[----:B------:R-:W-:-:S05]  /*57b0*/  SEL R3, RZ, 0x1, !P0 ;  /* 0x00000001ff037807 */ /* 0x000fca0004000000 */
[----:B------:R0:W-:Y:S01]  /*57c0*/  STG.E.U8 desc[UR36][R8.64], R3 ;  /* 0x0000000308007986 */ /* 0x0001e2000c101124 */
[----:B------:R-:W-:Y:S05]  /*57d0*/  BRA `(.L_x_5621) ;  /* 0x0000000400047947 */ /* 0x000fea0003800000 */
.L_x_5641:
[----:B---3--:R-:W-:Y:S01]  /*57e0*/  FMUL.FTZ R4, R18, 1 ;  /* 0x3f80000012047820 */ /* 0x008fe20000410000 */
[----:B------:R-:W-:-:S05]  /*57f0*/  CS2R R6, SRZ ;  /* 0x0000000000067805 */ /* 0x000fca000001ff00 */
[----:B------:R-:W0:Y:S02]  /*5800*/  F2F.F64.F32 R4, R4 ;  /* 0x0000000400047310 */ /* 0x000e240000201800 */
[----:B0-----:R0:W-:Y:S01]  /*5810*/  STG.E.128 desc[UR36][R8.64], R4 ;  /* 0x0000000408007986 */ /* 0x0011e2000c101d24 */
[----:B------:R-:W-:Y:S05]  /*5820*/  BRA `(.L_x_5621) ;  /* 0x0000000000f07947 */ /* 0x000fea0003800000 */
.L_x_5640:
[----:B------:R-:W-:-:S13]  /*5830*/  ISETP.NE.AND P0, PT, R0, 0xf, PT ;  /* 0x0000000f0000780c */ /* 0x000fda0003f05270 */
[----:B------:R-:W-:Y:S05]  /*5840*/  @!P0 BRA `(.L_x_5642) ;  /* 0x0000000000e08947 */ /* 0x000fea0003800000 */
[----:B------:R-:W-:-:S13]  /*5850*/  ISETP.NE.AND P0, PT, R0, 0x17, PT ;  /* 0x000000170000780c */ /* 0x000fda0003f05270 */
[----:B------:R-:W-:Y:S05]  /*5860*/  @!P0 BRA `(.L_x_5643) ;  /* 0x00000000008c8947 */ /* 0x000fea0003800000 */
[----:B------:R-:W-:-:S13]  /*5870*/  ISETP.NE.AND P0, PT, R0, 0x18, PT ;  /* 0x000000180000780c */ /* 0x000fda0003f05270 */
[----:B------:R-:W-:Y:S05]  /*5880*/  @!P0 BRA `(.L_x_5644) ;  /* 0x0000000000448947 */ /* 0x000fea0003800000 */
.L_x_5620:
        /* <DEDUP_REMOVED lines=16> */
.L_x_5645:
[----:B------:R-:W-:Y:S05]  /*5990*/  BRA `(.L_x_5621) ;  /* 0x0000000000947947 */ /* 0x000fea0003800000 */
.L_x_5644:
[----:B---3--:R-:W-:Y:S01]  /*59a0*/  LOP3.LUT R4, R18, 0x7fffffff, RZ, 0xc0, !PT ;  /* 0x7fffffff12047812 */ /* 0x008fe200078ec0ff */
        /* <DEDUP_REMOVED lines=11> */
.L_x_5647:
[----:B------:R-:W-:Y:S05]  /*5a60*/  BSYNC.RECONVERGENT B0 ;  /* 0x0000000000007941 */ /* 0x000fea0003800200 */
.L_x_5646:
[----:B------:R-:W-:-:S05]  /*5a70*/  LOP3.LUT R3, R0, 0x80, R5, 0xf8, !PT ;  /* 0x0000008000037812 */ /* 0x000fca00078ef805 */
[----:B------:R1:W-:Y:S01]  /*5a80*/  STG.E.U8 desc[UR36][R8.64], R3 ;  /* 0x0000000308007986 */ /* 0x0003e2000c101124 */
[----:B------:R-:W-:Y:S05]  /*5a90*/  BRA `(.L_x_5621) ;  /* 0x0000000000547947 */ /* 0x000fea0003800000 */
.L_x_5643:
[----:B---3--:R-:W-:Y:S01]  /*5aa0*/  LOP3.LUT R4, R18, 0x7fffffff, RZ, 0xc0, !PT ;  /* 0x7fffffff12047812 */ /* 0x008fe200078ec0ff */
        /* <DEDUP_REMOVED lines=10> */
.L_x_5649:
[----:B------:R-:W-:Y:S01]  /*5b50*/  IMAD.MOV.U32 R0, RZ, RZ, 0x7f ;  /* 0x0000007fff007424 */ /* 0x000fe200078e00ff */
[----:B------:R-:W-:-:S04]  /*5b60*/  ISETP.GT.U32.AND P0, PT, R4, 0x7f800000, PT ;  /* 0x7f8000000400780c */ /* 0x000fc80003f04070 */
[----:B------:R-:W-:-:S09]  /*5b70*/  SEL R0, R0, 0x7c, P0 ;  /* 0x0000007c00007807 */ /* 0x000fd20000000000 */
.L_x_5650:
[----:B------:R-:W-:Y:S05]  /*5b80*/  BSYNC.RECONVERGENT B0 ;  /* 0x0000000000007941 */ /* 0x000fea0003800200 */
.L_x_5648:
[----:B------:R-:W-:-:S04]  /*5b90*/  SHF.R.U32.HI R3, RZ, 0x18, R18 ;  /* 0x00000018ff037819 */ /* 0x000fc80000011612 */
[----:B------:R-:W-:-:S05]  /*5ba0*/  LOP3.LUT R3, R0, 0x80, R3, 0xf8, !PT ;  /* 0x0000008000037812 */ /* 0x000fca00078ef803 */
[----:B------:R3:W-:Y:S01]  /*5bb0*/  STG.E.U8 desc[UR36][R8.64], R3 ;  /* 0x0000000308007986 */ /* 0x0007e2000c101124 */
[----:B------:R-:W-:Y:S05]  /*5bc0*/  BRA `(.L_x_5621) ;  /* 0x0000000000087947 */ /* 0x000fea0003800000 */
.L_x_5642:
[----:B---3--:R-:W-:-:S05]  /*5bd0*/  F2FP.BF16.F32.PACK_AB R18, RZ, R18 ;  /* 0x00000012ff12723e */ /* 0x008fca00000010ff */
[----:B------:R0:W-:Y:S02]  /*5be0*/  STG.E.U16 desc[UR36][R8.64], R18 ;  /* 0x0000001208007986 */ /* 0x0001e4000c101524 */
.L_x_5621:
[----:B------:R-:W-:-:S05]  /*5bf0*/  VIADD R25, R25, 0x80 ;  /* 0x0000008019197836 */ /* 0x000fca0000000000 */
[----:B------:R-:W-:-:S13]  /*5c00*/  ISETP.GE.AND P0, PT, R25, R17, PT ;  /* 0x000000111900720c */ /* 0x000fda0003f06270 */
[----:B------:R-:W-:Y:S05]  /*5c10*/  @P0 BRA `(.L_x_5615) ;  /* 0x0000000c00900947 */ /* 0x000fea0003800000 */
[----:B------:R-:W5:Y:S01]  /*5c20*/  LDCU UR4, c[0x0][0x3b8] ;  /* 0x00007700ff0477ac */ /* 0x000f620008000800 */
[----:B01-3--:R-:W0:Y:S01]  /*5c30*/  LDC.64 R8, c[0x0][0x398] ;  /* 0x0000e600ff087b82 */ /* 0x00be220000000a00 */
        /* <DEDUP_REMOVED lines=16> */
[----:B----4-:R-:W0:Y:S02]  /*5d40*/  F2I.FTZ.TRUNC.NTZ R3, R22 ;  /* 0x0000001600037305 */ /* 0x010e24000021f100 */
[----:B0-----:R0:W-:Y:S01]  /*5d50*/  STG.E.U8 desc[UR36][R8.64], R3 ;  /* 0x0000000308007986 */ /* 0x0011e2000c101124 */
[----:B------:R-:W-:Y:S05]  /*5d60*/  BRA `(.L_x_5656) ;  /* 0x0000000c00387947 */ /* 0x000fea0003800000 */
.L_x_5654:
[----:B----4-:R-:W0:Y:S02]  /*5d70*/  F2I.S64.TRUNC R22, R22 ;  /* 0x0000001600167311 */ /* 0x010e24000020d900 */
[----:B0-----:R-:W-:-:S05]  /*5d80*/  IMAD.MOV.U32 R3, RZ, RZ, R22 ;  /* 0x000000ffff037224 */ /* 0x001fca00078e0016 */
[----:B------:R0:W-:Y:S01]  /*5d90*/  STG.E.U8 desc[UR36][R8.64], R3 ;  /* 0x0000000308007986 */ /* 0x0001e2000c101124 */
[----:B------:R-:W-:Y:S05]  /*5da0*/  BRA `(.L_x_5656) ;  /* 0x0000000c00287947 */ /* 0x000fea0003800000 */
.L_x_5653:
[----:B------:R-:W-:-:S13]  /*5db0*/  ISETP.NE.AND P0, PT, R0, 0x2, PT ;  /* 0x000000020000780c */ /* 0x000fda0003f05270 */
[----:B------:R-:W-:Y:S05]  /*5dc0*/  @!P0 BRA `(.L_x_5657) ;  /* 0x0000000000288947 */ /* 0x000fea0003800000 */
[----:B------:R-:W-:-:S13]  /*5dd0*/  ISETP.NE.AND P0, PT, R0, 0x3, PT ;  /* 0x000000030000780c */ /* 0x000fda0003f05270 */
[----:B------:R-:W-:Y:S05]  /*5de0*/  @!P0 BRA `(.L_x_5658) ;  /* 0x0000000000148947 */ /* 0x000fea0003800000 */
[----:B------:R-:W-:-:S13]  /*5df0*/  ISETP.NE.AND P0, PT, R0, 0x4, PT ;  /* 0x000000040000780c */ /* 0x000fda0003f05270 */
[----:B------:R-:W-:Y:S05]  /*5e00*/  @P0 BRA `(.L_x_5655) ;  /* 0x0000000800380947 */ /* 0x000fea0003800000 */
[----:B----4-:R-:W0:Y:S02]  /*5e10*/  F2I.S64.TRUNC R22, R22 ;  /* 0x0000001600167311 */ /* 0x010e24000020d900 */
[----:B0-----:R0:W-:Y:S01]  /*5e20*/  STG.E.64 desc[UR36][R8.64], R22 ;  /* 0x0000001608007986 */ /* 0x0011e2000c101b24 */
[----:B------:R-:W-:Y:S05]  /*5e30*/  BRA `(.L_x_5656) ;  /* 0x0000000c00047947 */ /* 0x000fea0003800000 */
.L_x_5658:
[----:B----4-:R-:W0:Y:S02]  /*5e40*/  F2I.FTZ.TRUNC.NTZ R3, R22 ;  /* 0x0000001600037305 */ /* 0x010e24000021f100 */
[----:B0-----:R0:W-:Y:S01]  /*5e50*/  STG.E desc[UR36][R8.64], R3 ;  /* 0x0000000308007986 */ /* 0x0011e2000c101924 */
[----:B------:R-:W-:Y:S05]  /*5e60*/  BRA `(.L_x_5656) ;  /* 0x0000000800f87947 */ /* 0x000fea0003800000 */
.L_x_5657:
[----:B----4-:R-:W0:Y:S02]  /*5e70*/  F2I.FTZ.TRUNC.NTZ R3, R22 ;  /* 0x0000001600037305 */ /* 0x010e24000021f100 */
[----:B0-----:R0:W-:Y:S01]  /*5e80*/  STG.E.U16 desc[UR36][R8.64], R3 ;  /* 0x0000000308007986 */ /* 0x0011e2000c101524 */
[----:B------:R-:W-:Y:S05]  /*5e90*/  BRA `(.L_x_5656) ;  /* 0x0000000800ec7947 */ /* 0x000fea0003800000 */
.L_x_5652:
[----:B------:R-:W-:-:S13]  /*5ea0*/  ISETP.GT.AND P0, PT, R0, 0x6, PT ;  /* 0x000000060000780c */ /* 0x000fda0003f04270 */
[----:B------:R-:W-:Y:S05]  /*5eb0*/  @P0 BRA `(.L_x_5659) ;  /* 0x0000000000240947 */ /* 0x000fea0003800000 */
[----:B------:R-:W-:-:S13]  /*5ec0*/  ISETP.NE.AND P0, PT, R0, 0x5, PT ;  /* 0x000000050000780c */ /* 0x000fda0003f05270 */
[----:B------:R-:W-:Y:S05]  /*5ed0*/  @!P0 BRA `(.L_x_5660) ;  /* 0x0000000000108947 */ /* 0x000fea0003800000 */
[----:B------:R-:W-:-:S13]  /*5ee0*/  ISETP.NE.AND P0, PT, R0, 0x6, PT ;  /* 0x000000060000780c */ /* 0x000fda0003f05270 */
[----:B------:R-:W-:Y:S05]  /*5ef0*/  @P0 BRA `(.L_x_5655) ;  /* 0x0000000400fc0947 */ /* 0x000fea0003800000 */
[----:B----4-:R0:W-:Y:S01]  /*5f00*/  STG.E desc[UR36][R8.64], R22 ;  /* 0x0000001608007986 */ /* 0x0101e2000c101924 */
[----:B------:R-:W-:Y:S05]  /*5f10*/  BRA `(.L_x_5656) ;  /* 0x0000000800cc7947 */ /* 0x000fea0003800000 */
.L_x_5660:
[----:B----4-:R-:W-:-:S05]  /*5f20*/  F2FP.F16.F32.PACK_AB R22, RZ, R22 ;  /* 0x00000016ff16723e */ /* 0x010fca00000000ff */
[----:B------:R0:W-:Y:S01]  /*5f30*/  STG.E.U16 desc[UR36][R8.64], R22 ;  /* 0x0000001608007986 */ /* 0x0001e2000c101524 */
[----:B------:R-:W-:Y:S05]  /*5f40*/  BRA `(.L_x_5656) ;  /* 0x0000000800c07947 */ /* 0x000fea0003800000 */
.L_x_5659:
[----:B------:R-:W-:-:S13]  /*5f50*/  ISETP.NE.AND P0, PT, R0, 0x7, PT ;  /* 0x000000070000780c */ /* 0x000fda0003f05270 */
[----:B------:R-:W-:Y:S05]  /*5f60*/  @!P0 BRA `(.L_x_5661) ;  /* 0x00000000002c8947 */ /* 0x000fea0003800000 */
[----:B------:R-:W-:-:S13]  /*5f70*/  ISETP.NE.AND P0, PT, R0, 0x8, PT ;  /* 0x000000080000780c */ /* 0x000fda0003f05270 */
[----:B------:R-:W-:Y:S05]  /*5f80*/  @!P0 BRA `(.L_x_5662) ;  /* 0x0000000000148947 */ /* 0x000fea0003800000 */
[----:B------:R-:W-:-:S13]  /*5f90*/  ISETP.NE.AND P0, PT, R0, 0x9, PT ;  /* 0x000000090000780c */ /* 0x000fda0003f05270 */
[----:B------:R-:W-:Y:S05]  /*5fa0*/  @P0 BRA `(.L_x_5655) ;  /* 0x0000000400d00947 */ /* 0x000fea0003800000 */
[----:B------:R-:W-:-:S05]  /*5fb0*/  IMAD.MOV.U32 R23, RZ, RZ, RZ ;  /* 0x000000ffff177224 */ /* 0x000fca00078e00ff */
[----:B----4-:R0:W-:Y:S01]  /*5fc0*/  STG.E.64 desc[UR36][R8.64], R22 ;  /* 0x0000001608007986 */ /* 0x0101e2000c101b24 */
[----:B------:R-:W-:Y:S05]  /*5fd0*/  BRA `(.L_x_5656) ;  /* 0x00000008009c7947 */ /* 0x000fea0003800000 */
.L_x_5662:
[----:B----4-:R-:W-:-:S04]  /*5fe0*/  F2FP.F16.F32.PACK_AB R3, RZ, R22 ;  /* 0x00000016ff03723e */ /* 0x010fc800000000ff */
[----:B------:R-:W-:-:S05]  /*5ff0*/  PRMT R3, R3, 0x5410, RZ ;  /* 0x0000541003037816 */ /* 0x000fca00000000ff */
[----:B------:R0:W-:Y:S01]  /*6000*/  STG.E desc[UR36][R8.64], R3 ;  /* 0x0000000308007986 */ /* 0x0001e2000c101924 */
[----:B------:R-:W-:Y:S05]  /*6010*/  BRA `(.L_x_5656) ;  /* 0x00000008008c7947 */ /* 0x000fea0003800000 */
.L_x_5661:
[----:B----4-:R-:W-:-:S06]  /*6020*/  FMUL.FTZ R4, R22, 1 ;  /* 0x3f80000016047820 */ /* 0x010fcc0000410000 */
[----:B------:R-:W0:Y:S02]  /*6030*/  F2F.F64.F32 R4, R4 ;  /* 0x0000000400047310 */ /* 0x000e240000201800 */
[----:B0-----:R0:W-:Y:S01]  /*6040*/  STG.E.64 desc[UR36][R8.64], R4 ;  /* 0x0000000408007986 */ /* 0x0011e2000c101b24 */
[----:B------:R-:W-:Y:S05]  /*6050*/  BRA `(.L_x_5656) ;  /* 0x00000008007c7947 */ /* 0x000fea0003800000 */
.L_x_5651:
        /* <DEDUP_REMOVED lines=10> */
[----:B----4-:R-:W0:Y:S02]  /*6100*/  F2I.FTZ.U32.TRUNC.NTZ R3, R22 ;  /* 0x0000001600037305 */ /* 0x010e24000021f000 */
[----:B0-----:R0:W-:Y:S01]  /*6110*/  STG.E.U16 desc[UR36][R8.64], R3 ;  /* 0x0000000308007986 */ /* 0x0011e2000c101524 */
[----:B------:R-:W-:Y:S05]  /*6120*/  BRA `(.L_x_5656) ;  /* 0x0000000800487947 */ /* 0x000fea0003800000 */
.L_x_5666:
[----:B----4-:R-:W-:Y:S01]  /*6130*/  LOP3.LUT R5, R22, 0x7fffffff, RZ, 0xc0, !PT ;  /* 0x7fffffff16057812 */ /* 0x010fe200078ec0ff */
        /* <DEDUP_REMOVED lines=15> */
.L_x_5669:
[----:B------:R-:W-:-:S04]  /*6230*/  SHF.R.U32.HI R22, RZ, 0x18, R22 ;  /* 0x00000018ff167819 */ /* 0x000fc80000011616 */
[----:B------:R-:W-:-:S04]  /*6240*/  LOP3.LUT R3, R3, 0x80, R22, 0xf8, !PT ;  /* 0x0000008003037812 */ /* 0x000fc800078ef816 */
[----:B------:R-:W-:-:S07]  /*6250*/  PRMT R4, R3, 0x7610, R4 ;  /* 0x0000761003047816 */ /* 0x000fce0000000004 */
.L_x_5668:
[----:B------:R-:W-:Y:S05]  /*6260*/  BSYNC.RECONVERGENT B0 ;  /* 0x0000000000007941 */ /* 0x000fea0003800200 */
.L_x_5667:
[----:B------:R0:W-:Y:S01]  /*6270*/  STG.E.U8 desc[UR36][R8.64], R4 ;  /* 0x0000000408007986 */ /* 0x0001e2000c101124 */
[----:B------:R-:W-:Y:S05]  /*6280*/  BRA `(.L_x_5656) ;  /* 0x0000000400f07947 */ /* 0x000fea0003800000 */
.L_x_5665:
        /* <DEDUP_REMOVED lines=16> */
.L_x_5672:
[----:B------:R-:W-:-:S04]  /*6390*/  SHF.R.U32.HI R22, RZ, 0x18, R22 ;  /* 0x00000018ff167819 */ /* 0x000fc80000011616 */
[----:B------:R-:W-:-:S04]  /*63a0*/  LOP3.LUT R3, R3, 0x80, R22, 0xf8, !PT ;  /* 0x0000008003037812 */ /* 0x000fc800078ef816 */
[----:B------:R-:W-:-:S07]  /*63b0*/  PRMT R4, R3, 0x7610, R4 ;  /* 0x0000761003047816 */ /* 0x000fce0000000004 */
.L_x_5671:
[----:B------:R-:W-:Y:S05]  /*63c0*/  BSYNC.RECONVERGENT B0 ;  /* 0x0000000000007941 */ /* 0x000fea0003800200 */
.L_x_5670:
[----:B------:R0:W-:Y:S01]  /*63d0*/  STG.E.U8 desc[UR36][R8.64], R4 ;  /* 0x0000000408007986 */ /* 0x0001e2000c101124 */
[----:B------:R-:W-:Y:S05]  /*63e0*/  BRA `(.L_x_5656) ;  /* 0x0000000400987947 */ /* 0x000fea0003800000 */
.L_x_5664:
[----:B------:R-:W-:-:S13]  /*63f0*/  ISETP.NE.AND P0, PT, R0, 0x1c, PT ;  /* 0x0000001c0000780c */ /* 0x000fda0003f05270 */
[----:B------:R-:W-:Y:S05]  /*6400*/  @!P0 BRA `(.L_x_5673) ;  /* 0x0000000000588947 */ /* 0x000fea0003800000 */
[----:B------:R-:W-:-:S13]  /*6410*/  ISETP.NE.AND P0, PT, R0, 0x1d, PT ;  /* 0x0000001d0000780c */ /* 0x000fda0003f05270 */
[----:B------:R-:W-:Y:S05]  /*6420*/  @!P0 BRA `(.L_x_5674) ;  /* 0x0000000000448947 */ /* 0x000fea0003800000 */
[----:B------:R-:W-:-:S13]  /*6430*/  ISETP.NE.AND P0, PT, R0, 0x2c, PT ;  /* 0x0000002c0000780c */ /* 0x000fda0003f05270 */
[----:B------:R-:W-:Y:S05]  /*6440*/  @P0 BRA `(.L_x_5655) ;  /* 0x0000000000a80947 */ /* 0x000fea0003800000 */
[----:B----4-:R-:W-:-:S04]  /*6450*/  SHF.R.U32.HI R4, RZ, 0x17, R22 ;  /* 0x00000017ff047819 */ /* 0x010fc80000011616 */
        /* <DEDUP_REMOVED lines=14> */
.L_x_5674:
[----:B----4-:R-:W0:Y:S02]  /*6540*/  F2I.U64.TRUNC R22, R22 ;  /* 0x0000001600167311 */ /* 0x010e24000020d800 */
[----:B0-----:R0:W-:Y:S01]  /*6550*/  STG.E.64 desc[UR36][R8.64], R22 ;  /* 0x0000001608007986 */ /* 0x0011e2000c101b24 */
[----:B------:R-:W-:Y:S05]  /*6560*/  BRA `(.L_x_5656) ;  /* 0x0000000400387947 */ /* 0x000fea0003800000 */
.L_x_5673:
[----:B----4-:R-:W0:Y:S02]  /*6570*/  F2I.FTZ.U32.TRUNC.NTZ R3, R22 ;  /* 0x0000001600037305 */ /* 0x010e24000021f000 */
[----:B0-----:R0:W-:Y:S01]  /*6580*/  STG.E desc[UR36][R8.64], R3 ;  /* 0x0000000308007986 */ /* 0x0011e2000c101924 */
[----:B------:R-:W-:Y:S05]  /*6590*/  BRA `(.L_x_5656) ;  /* 0x00000004002c7947 */ /* 0x000fea0003800000 */
.L_x_5663:
[----:B------:R-:W-:-:S13]  /*65a0*/  ISETP.GT.AND P0, PT, R0, 0xe, PT ;  /* 0x0000000e0000780c */ /* 0x000fda0003f04270 */
[----:B------:R-:W-:Y:S05]  /*65b0*/  @P0 BRA `(.L_x_5675) ;  /* 0x0000000000340947 */ /* 0x000fea0003800000 */
[----:B------:R-:W-:-:S13]  /*65c0*/  ISETP.NE.AND P0, PT, R0, 0xa, PT ;  /* 0x0000000a0000780c */ /* 0x000fda0003f05270 */
[----:B------:R-:W-:Y:S05]  /*65d0*/  @!P0 BRA `(.L_x_5676) ;  /* 0x0000000000188947 */ /* 0x000fea0003800000 */
[----:B------:R-:W-:-:S13]  /*65e0*/  ISETP.NE.AND P0, PT, R0, 0xb, PT ;  /* 0x0000000b0000780c */ /* 0x000fda0003f05270 */
[----:B------:R-:W-:Y:S05]  /*65f0*/  @P0 BRA `(.L_x_5655) ;  /* 0x00000000003c0947 */ /* 0x000fea0003800000 */
[----:B----4-:R-:W-:-:S04]  /*6600*/  FSETP.NEU.FTZ.AND P0, PT, R22, RZ, PT ;  /* 0x000000ff1600720b */ /* 0x010fc80003f1d000 */
[----:B------:R-:W-:-:S05]  /*6610*/  SEL R3, RZ, 0x1, !P0 ;  /* 0x00000001ff037807 */ /* 0x000fca0004000000 */
[----:B------:R1:W-:Y:S01]  /*6620*/  STG.E.U8 desc[UR36][R8.64], R3 ;  /* 0x0000000308007986 */ /* 0x0003e2000c101124 */
[----:B------:R-:W-:Y:S05]  /*6630*/  BRA `(.L_x_5656) ;  /* 0x0000000400047947 */ /* 0x000fea0003800000 */
.L_x_5676:
[----:B----4-:R-:W-:Y:S01]  /*6640*/  FMUL.FTZ R4, R22, 1 ;  /* 0x3f80000016047820 */ /* 0x010fe20000410000 */
[----:B------:R-:W-:-:S05]  /*6650*/  CS2R R6, SRZ ;  /* 0x0000000000067805 */ /* 0x000fca000001ff00 */
[----:B------:R-:W0:Y:S02]  /*6660*/  F2F.F64.F32 R4, R4 ;  /* 0x0000000400047310 */ /* 0x000e240000201800 */
[----:B0-----:R0:W-:Y:S01]  /*6670*/  STG.E.128 desc[UR36][R8.64], R4 ;  /* 0x0000000408007986 */ /* 0x0011e2000c101d24 */
[----:B------:R-:W-:Y:S05]  /*6680*/  BRA `(.L_x_5656) ;  /* 0x0000000000f07947 */ /* 0x000fea0003800000 */
.L_x_5675:
[----:B------:R-:W-:-:S13]  /*6690*/  ISETP.NE.AND P0, PT, R0, 0xf, PT ;  /* 0x0000000f0000780c */ /* 0x000fda0003f05270 */
[----:B------:R-:W-:Y:S05]  /*66a0*/  @!P0 BRA `(.L_x_5677) ;  /* 0x0000000000e08947 */ /* 0x000fea0003800000 */
[----:B------:R-:W-:-:S13]  /*66b0*/  ISETP.NE.AND P0, PT, R0, 0x17, PT ;  /* 0x000000170000780c */ /* 0x000fda0003f05270 */
[----:B------:R-:W-:Y:S05]  /*66c0*/  @!P0 BRA `(.L_x_5678) ;  /* 0x00000000008c8947 */ /* 0x000fea0003800000 */
[----:B------:R-:W-:-:S13]  /*66d0*/  ISETP.NE.AND P0, PT, R0, 0x18, PT ;  /* 0x000000180000780c */ /* 0x000fda0003f05270 */
[----:B------:R-:W-:Y:S05]  /*66e0*/  @!P0 BRA `(.L_x_5679) ;  /* 0x0000000000448947 */ /* 0x000fea0003800000 */
.L_x_5655:
[----:B------:R-:W-:Y:S01]  /*66f0*/  MOV R14, 0x0 ;  /* 0x00000000000e7802 */ /* 0x000fe20000000f00 */
[----:B------:R-:W0:Y:S01]  /*6700*/  LDCU.64 UR4, c[0x4][0x198] ;  /* 0x01003300ff0477ac */ /* 0x000e220008000a00 */
[----:B------:R-:W-:Y:S02]  /*6710*/  IMAD.MOV.U32 R8, RZ, RZ, 0x65 ;  /* 0x00000065ff087424 */ /* 0x000fe400078e00ff */
[----:B------:R-:W-:Y:S01]  /*6720*/  IMAD.MOV.U32 R12, RZ, RZ, 0x1 ;  /* 0x00000001ff0c7424 */ /* 0x000fe200078e00ff */
[----:B------:R-:W1:Y:S01]  /*6730*/  LDCU.64 UR6, c[0x4][0x1a0] ;  /* 0x01003400ff0677ac */ /* 0x000e620008000a00 */
[----:B------:R-:W3:Y:S01]  /*6740*/  LDC.64 R14, c[0x4][R14] ;  /* 0x010000000e0e7b82 */ /* 0x000ee20000000a00 */
        /* <DEDUP_REMOVED lines=10> */
.L_x_5680:
[----:B------:R-:W-:Y:S05]  /*67f0*/  BRA `(.L_x_5656) ;  /* 0x0000000000947947 */ /* 0x000fea0003800000 */
.L_x_5679:
[----:B----4-:R-:W-:Y:S01]  /*6800*/  LOP3.LUT R4, R22, 0x7fffffff, RZ, 0xc0, !PT ;  /* 0x7fffffff16047812 */ /* 0x010fe200078ec0ff */
        /* <DEDUP_REMOVED lines=11> */
.L_x_5682:
[----:B------:R-:W-:Y:S05]  /*68c0*/  BSYNC.RECONVERGENT B0 ;  /* 0x0000000000007941 */ /* 0x000fea0003800200 */
.L_x_5681:
[----:B------:R-:W-:-:S05]  /*68d0*/  LOP3.LUT R3, R0, 0x80, R5, 0xf8, !PT ;  /* 0x0000008000037812 */ /* 0x000fca00078ef805 */
[----:B------:R4:W-:Y:S01]  /*68e0*/  STG.E.U8 desc[UR36][R8.64], R3 ;  /* 0x0000000308007986 */ /* 0x0009e2000c101124 */
[----:B------:R-:W-:Y:S05]  /*68f0*/  BRA `(.L_x_5656) ;  /* 0x0000000000547947 */ /* 0x000fea0003800000 */
.L_x_5678:
[----:B----4-:R-:W-:Y:S01]  /*6900*/  LOP3.LUT R4, R22, 0x7fffffff, RZ, 0xc0, !PT ;  /* 0x7fffffff16047812 */ /* 0x010fe200078ec0ff */
        /* <DEDUP_REMOVED lines=10> */
.L_x_5684:
[----:B------:R-:W-:Y:S01]  /*69b0*/  IMAD.MOV.U32 R0, RZ, RZ, 0x7f ;  /* 0x0000007fff007424 */ /* 0x000fe200078e00ff */
[----:B------:R-:W-:-:S04]  /*69c0*/  ISETP.GT.U32.AND P0, PT, R4, 0x7f800000, PT ;  /* 0x7f8000000400780c */ /* 0x000fc80003f04070 */
[----:B------:R-:W-:-:S09]  /*69d0*/  SEL R0, R0, 0x7c, P0 ;  /* 0x0000007c00007807 */ /* 0x000fd20000000000 */
.L_x_5685:
[----:B------:R-:W-:Y:S05]  /*69e0*/  BSYNC.RECONVERGENT B0 ;  /* 0x0000000000007941 */ /* 0x000fea0003800200 */
.L_x_5683:
[----:B------:R-:W-:-:S04]  /*69f0*/  SHF.R.U32.HI R3, RZ, 0x18, R22 ;  /* 0x00000018ff037819 */ /* 0x000fc80000011616 */
[----:B------:R-:W-:-:S05]  /*6a00*/  LOP3.LUT R3, R0, 0x80, R3, 0xf8, !PT ;  /* 0x0000008000037812 */ /* 0x000fca00078ef803 */
[----:B------:R3:W-:Y:S01]  /*6a10*/  STG.E.U8 desc[UR36][R8.64], R3 ;  /* 0x0000000308007986 */ /* 0x0007e2000c101124 */
[----:B------:R-:W-:Y:S05]  /*6a20*/  BRA `(.L_x_5656) ;  /* 0x0000000000087947 */ /* 0x000fea0003800000 */
.L_x_5677:
[----:B----4-:R-:W-:-:S05]  /*6a30*/  F2FP.BF16.F32.PACK_AB R22, RZ, R22 ;  /* 0x00000016ff16723e */ /* 0x010fca00000010ff */
[----:B------:R0:W-:Y:S02]  /*6a40*/  STG.E.U16 desc[UR36][R8.64], R22 ;  /* 0x0000001608007986 */ /* 0x0001e4000c101524 */
.L_x_5656:
[----:B------:R-:W-:-:S07]  /*6a50*/  VIADD R25, R25, 0x80 ;  /* 0x0000008019197836 */ /* 0x000fce0000000000 */
.L_x_5615:
[----:B------:R-:W-:Y:S05]  /*6a60*/  BSYNC.RECONVERGENT B6 ;  /* 0x0000000000067941 */ /* 0x000fea0003800200 */
.L_x_5614:
[----:B------:R-:W-:-:S13]  /*6a70*/  ISETP.GE.AND P0, PT, R25, R17, PT ;  /* 0x000000111900720c */ /* 0x000fda0003f06270 */
[----:B------:R-:W-:Y:S05]  /*6a80*/  @P0 EXIT ;  /* 0x000000000000094d */ /* 0x000fea0003800000 */
[----:B0-----:R-:W0:Y:S01]  /*6a90*/  LDC.64 R4, c[0x0][0x398] ;  /* 0x0000e600ff047b82 */ /* 0x001e220000000a00 */
[----:B------:R-:W1:Y:S01]  /*6aa0*/  LDCU UR4, c[0x0][0x3b8] ;  /* 0x00007700ff0477ac */ /* 0x000e620008000800 */
[----:B------:R-:W-:Y:S01]  /*6ab0*/  PRMT R0, R16, 0x9910, RZ ;  /* 0x0000991010007816 */ /* 0x000fe200000000ff */
[----:B------:R-:W-:-:S03]  /*6ac0*/  IMAD R2, R2, 0x200, R25 ;  /* 0x0000020002027824 */ /* 0x000fc600078e0219 */
[----:B------:R-:W-:Y:S01]  /*6ad0*/  ISETP.GT.AND P1, PT, R0, 0x9, PT ;  /* 0x000000090000780c */ /* 0x000fe20003f24270 */
[----:B-1-34-:R-:W-:-:S05]  /*6ae0*/  IMAD R3, R2, UR4, RZ ;  /* 0x0000000402037c24 */ /* 0x01afca000f8e02ff */
        /* <DEDUP_REMOVED lines=11> */
[----:B--2---:R-:W0:Y:S02]  /*6ba0*/  F2I.FTZ.TRUNC.NTZ R5, R24 ;  /* 0x0000001800057305 */ /* 0x004e24000021f100 */
[----:B0-----:R-:W-:Y:S01]  /*6bb0*/  STG.E.U8 desc[UR36][R2.64], R5 ;  /* 0x0000000502007986 */ /* 0x001fe2000c101124 */
[----:B------:R-:W-:Y:S05]  /*6bc0*/  EXIT ;  /* 0x000000000000794d */ /* 0x000fea0003800000 */
.L_x_5689:
[----:B--2---:R-:W0:Y:S02]  /*6bd0*/  F2I.S64.TRUNC R24, R24 ;  /* 0x0000001800187311 */ /* 0x004e24000020d900 */
[----:B0-----:R-:W-:-:S05]  /*6be0*/  IMAD.MOV.U32 R5, RZ, RZ, R24 ;  /* 0x000000ffff057224 */ /* 0x001fca00078e0018 */
[----:B------:R-:W-:Y:S01]  /*6bf0*/  STG.E.U8 desc[UR36][R2.64], R5 ;  /* 0x0000000502007986 */ /* 0x000fe2000c101124 */
[----:B------:R-:W-:Y:S05]  /*6c00*/  EXIT ;  /* 0x000000000000794d */ /* 0x000fea0003800000 */
.L_x_5688:
[----:B------:R-:W-:-:S13]  /*6c10*/  ISETP.NE.AND P0, PT, R0, 0x2, PT ;  /* 0x000000020000780c */ /* 0x000fda0003f05270 */
[----:B------:R-:W-:Y:S05]  /*6c20*/  @!P0 BRA `(.L_x_5691) ;  /* 0x0000000000288947 */ /* 0x000fea0003800000 */
[----:B------:R-:W-:-:S13]  /*6c30*/  ISETP.NE.AND P0, PT, R0, 0x3, PT ;  /* 0x000000030000780c */ /* 0x000fda0003f05270 */
[----:B------:R-:W-:Y:S05]  /*6c40*/  @!P0 BRA `(.L_x_5692) ;  /* 0x0000000000148947 */ /* 0x000fea0003800000 */
[----:B------:R-:W-:-:S13]  /*6c50*/  ISETP.NE.AND P0, PT, R0, 0x4, PT ;  /* 0x000000040000780c */ /* 0x000fda0003f05270 */
[----:B------:R-:W-:Y:S05]  /*6c60*/  @P0 BRA `(.L_x_5690) ;  /* 0x0000000800380947 */ /* 0x000fea0003800000 */
[----:B--2---:R-:W0:Y:S02]  /*6c70*/  F2I.S64.TRUNC R24, R24 ;  /* 0x0000001800187311 */ /* 0x004e24000020d900 */
[----:B0-----:R-:W-:Y:S01]  /*6c80*/  STG.E.64 desc[UR36][R2.64], R24 ;  /* 0x0000001802007986 */ /* 0x001fe2000c101b24 */
[----:B------:R-:W-:Y:S05]  /*6c90*/  EXIT ;  /* 0x000000000000794d */ /* 0x000fea0003800000 */
.L_x_5692:
[----:B--2---:R-:W0:Y:S02]  /*6ca0*/  F2I.FTZ.TRUNC.NTZ R5, R24 ;  /* 0x0000001800057305 */ /* 0x004e24000021f100 */
[----:B0-----:R-:W-:Y:S01]  /*6cb0*/  STG.E desc[UR36][R2.64], R5 ;  /* 0x0000000502007986 */ /* 0x001fe2000c101924 */
[----:B------:R-:W-:Y:S05]  /*6cc0*/  EXIT ;  /* 0x000000000000794d */ /* 0x000fea0003800000 */
.L_x_5691:
[----:B--2---:R-:W0:Y:S02]  /*6cd0*/  F2I.FTZ.TRUNC.NTZ R5, R24 ;  /* 0x0000001800057305 */ /* 0x004e24000021f100 */
[----:B0-----:R-:W-:Y:S01]  /*6ce0*/  STG.E.U16 desc[UR36][R2.64], R5 ;  /* 0x0000000502007986 */ /* 0x001fe2000c101524 */
[----:B------:R-:W-:Y:S05]  /*6cf0*/  EXIT ;  /* 0x000000000000794d */ /* 0x000fea0003800000 */
.L_x_5687:
[----:B------:R-:W-:-:S13]  /*6d00*/  ISETP.GT.AND P0, PT, R0, 0x6, PT ;  /* 0x000000060000780c */ /* 0x000fda0003f04270 */
[----:B------:R-:W-:Y:S05]  /*6d10*/  @P0 BRA `(.L_x_5693) ;  /* 0x0000000000240947 */ /* 0x000fea0003800000 */
[----:B------:R-:W-:-:S13]  /*6d20*/  ISETP.NE.AND P0, PT, R0, 0x5, PT ;  /* 0x000000050000780c */ /* 0x000fda0003f05270 */
[----:B------:R-:W-:Y:S05]  /*6d30*/  @!P0 BRA `(.L_x_5694) ;  /* 0x0000000000108947 */ /* 0x000fea0003800000 */
[----:B------:R-:W-:-:S13]  /*6d40*/  ISETP.NE.AND P0, PT, R0, 0x6, PT ;  /* 0x000000060000780c */ /* 0x000fda0003f05270 */
[----:B------:R-:W-:Y:S05]  /*6d50*/  @P0 BRA `(.L_x_5690) ;  /* 0x0000000400fc0947 */ /* 0x000fea0003800000 */
[----:B--2---:R-:W-:Y:S01]  /*6d60*/  STG.E desc[UR36][R2.64], R24 ;  /* 0x0000001802007986 */ /* 0x004fe2000c101924 */
[----:B------:R-:W-:Y:S05]  /*6d70*/  EXIT ;  /* 0x000000000000794d */ /* 0x000fea0003800000 */
.L_x_5694:
[----:B--2---:R-:W-:-:S05]  /*6d80*/  F2FP.F16.F32.PACK_AB R24, RZ, R24 ;  /* 0x00000018ff18723e */ /* 0x004fca00000000ff */
[----:B------:R-:W-:Y:S01]  /*6d90*/  STG.E.U16 desc[UR36][R2.64], R24 ;  /* 0x0000001802007986 */ /* 0x000fe2000c101524 */
[----:B------:R-:W-:Y:S05]  /*6da0*/  EXIT ;  /* 0x000000000000794d */ /* 0x000fea0003800000 */
.L_x_5693:
[----:B------:R-:W-:-:S13]  /*6db0*/  ISETP.NE.AND P0, PT, R0, 0x7, PT ;  /* 0x000000070000780c */ /* 0x000fda0003f05270 */
[----:B------:R-:W-:Y:S05]  /*6dc0*/  @!P0 BRA `(.L_x_5695) ;  /* 0x00000000002c8947 */ /* 0x000fea0003800000 */
[----:B------:R-:W-:-:S13]  /*6dd0*/  ISETP.NE.AND P0, PT, R0, 0x8, PT ;  /* 0x000000080000780c */ /* 0x000fda0003f05270 */
[----:B------:R-:W-:Y:S05]  /*6de0*/  @!P0 BRA `(.L_x_5696) ;  /* 0x0000000000148947 */ /* 0x000fea0003800000 */
[----:B------:R-:W-:-:S13]  /*6df0*/  ISETP.NE.AND P0, PT, R0, 0x9, PT ;  /* 0x000000090000780c */ /* 0x000fda0003f05270 */
[----:B------:R-:W-:Y:S05]  /*6e00*/  @P0 BRA `(.L_x_5690) ;  /* 0x0000000400d00947 */ /* 0x000fea0003800000 */
[----:B------:R-:W-:-:S05]  /*6e10*/  IMAD.MOV.U32 R25, RZ, RZ, RZ ;  /* 0x000000ffff197224 */ /* 0x000fca00078e00ff */
[----:B--2---:R-:W-:Y:S01]  /*6e20*/  STG.E.64 desc[UR36][R2.64], R24 ;  /* 0x0000001802007986 */ /* 0x004fe2000c101b24 */
[----:B------:R-:W-:Y:S05]  /*6e30*/  EXIT ;  /* 0x000000000000794d */ /* 0x000fea0003800000 */
.L_x_5696:
[----:B--2---:R-:W-:-:S04]  /*6e40*/  F2FP.F16.F32.PACK_AB R5, RZ, R24 ;  /* 0x00000018ff05723e */ /* 0x004fc800000000ff */
[----:B------:R-:W-:-:S05]  /*6e50*/  PRMT R5, R5, 0x5410, RZ ;  /* 0x0000541005057816 */ /* 0x000fca00000000ff */
[----:B------:R-:W-:Y:S01]  /*6e60*/  STG.E desc[UR36][R2.64], R5 ;  /* 0x0000000502007986 */ /* 0x000fe2000c101924 */
[----:B------:R-:W-:Y:S05]  /*6e70*/  EXIT ;  /* 0x000000000000794d */ /* 0x000fea0003800000 */
.L_x_5695:
[----:B--2---:R-:W-:-:S06]  /*6e80*/  FMUL.FTZ R4, R24, 1 ;  /* 0x3f80000018047820 */ /* 0x004fcc0000410000 */
[----:B------:R-:W0:Y:S02]  /*6e90*/  F2F.F64.F32 R4, R4 ;  /* 0x0000000400047310 */ /* 0x000e240000201800 */
[----:B0-----:R-:W-:Y:S01]  /*6ea0*/  STG.E.64 desc[UR36][R2.64], R4 ;  /* 0x0000000402007986 */ /* 0x001fe2000c101b24 */
[----:B------:R-:W-:Y:S05]  /*6eb0*/  EXIT ;  /* 0x000000000000794d */ /* 0x000fea0003800000 */
.L_x_5686:
        /* <DEDUP_REMOVED lines=10> */
[----:B--2---:R-:W0:Y:S02]  /*6f60*/  F2I.FTZ.U32.TRUNC.NTZ R5, R24 ;  /* 0x0000001800057305 */ /* 0x004e24000021f000 */
[----:B0-----:R-:W-:Y:S01]  /*6f70*/  STG.E.U16 desc[UR36][R2.64], R5 ;  /* 0x0000000502007986 */ /* 0x001fe2000c101524 */
[----:B------:R-:W-:Y:S05]  /*6f80*/  EXIT ;  /* 0x000000000000794d */ /* 0x000fea0003800000 */
.L_x_5700:
[----:B--2---:R-:W-:Y:S01]  /*6f90*/  LOP3.LUT R4, R24, 0x7fffffff, RZ, 0xc0, !PT ;  /* 0x7fffffff18047812 */ /* 0x004fe200078ec0ff */
        /* <DEDUP_REMOVED lines=15> */
.L_x_5703:
[----:B------:R-:W-:-:S04]  /*7090*/  SHF.R.U32.HI R24, RZ, 0x18, R24 ;  /* 0x00000018ff187819 */ /* 0x000fc80000011618 */
[----:B------:R-:W-:-:S04]  /*70a0*/  LOP3.LUT R5, R5, 0x80, R24, 0xf8, !PT ;  /* 0x0000008005057812 */ /* 0x000fc800078ef818 */
[----:B------:R-:W-:-:S07]  /*70b0*/  PRMT R0, R5, 0x7610, R0 ;  /* 0x0000761005007816 */ /* 0x000fce0000000000 */
.L_x_5702:
[----:B------:R-:W-:Y:S05]  /*70c0*/  BSYNC.RECONVERGENT B0 ;  /* 0x0000000000007941 */ /* 0x000fea0003800200 */
.L_x_5701:
[----:B------:R-:W-:Y:S01]  /*70d0*/  STG.E.U8 desc[UR36][R2.64], R0 ;  /* 0x0000000002007986 */ /* 0x000fe2000c101124 */
[----:B------:R-:W-:Y:S05]  /*70e0*/  EXIT ;  /* 0x000000000000794d */ /* 0x000fea0003800000 */
.L_x_5699:
        /* <DEDUP_REMOVED lines=16> */
.L_x_5706:
[----:B------:R-:W-:-:S04]  /*71f0*/  SHF.R.U32.HI R24, RZ, 0x18, R24 ;  /* 0x00000018ff187819 */ /* 0x000fc80000011618 */
[----:B------:R-:W-:-:S04]  /*7200*/  LOP3.LUT R5, R5, 0x80, R24, 0xf8, !PT ;  /* 0x0000008005057812 */ /* 0x000fc800078ef818 */
[----:B------:R-:W-:-:S07]  /*7210*/  PRMT R0, R5, 0x7610, R0 ;  /* 0x0000761005007816 */ /* 0x000fce0000000000 */
.L_x_5705:
[----:B------:R-:W-:Y:S05]  /*7220*/  BSYNC.RECONVERGENT B0 ;  /* 0x0000000000007941 */ /* 0x000fea0003800200 */
.L_x_5704:
[----:B------:R-:W-:Y:S01]  /*7230*/  STG.E.U8 desc[UR36][R2.64], R0 ;  /* 0x0000000002007986 */ /* 0x000fe2000c101124 */
[----:B------:R-:W-:Y:S05]  /*7240*/  EXIT ;  /* 0x000000000000794d */ /* 0x000fea0003800000 */
.L_x_5698:
[----:B------:R-:W-:-:S13]  /*7250*/  ISETP.NE.AND P0, PT, R0, 0x1c, PT ;  /* 0x0000001c0000780c */ /* 0x000fda0003f05270 */
[----:B------:R-:W-:Y:S05]  /*7260*/  @!P0 BRA `(.L_x_5707) ;  /* 0x0000000000588947 */ /* 0x000fea0003800000 */
[----:B------:R-:W-:-:S13]  /*7270*/  ISETP.NE.AND P0, PT, R0, 0x1d, PT ;  /* 0x0000001d0000780c */ /* 0x000fda0003f05270 */
[----:B------:R-:W-:Y:S05]  /*7280*/  @!P0 BRA `(.L_x_5708) ;  /* 0x0000000000448947 */ /* 0x000fea0003800000 */
[----:B------:R-:W-:-:S13]  /*7290*/  ISETP.NE.AND P0, PT, R0, 0x2c, PT ;  /* 0x0000002c0000780c */ /* 0x000fda0003f05270 */
[----:B------:R-:W-:Y:S05]  /*72a0*/  @P0 BRA `(.L_x_5690) ;  /* 0x0000000000a80947 */ /* 0x000fea0003800000 */
[----:B--2---:R-:W-:-:S04]  /*72b0*/  SHF.R.U32.HI R4, RZ, 0x17, R24 ;  /* 0x00000017ff047819 */ /* 0x004fc80000011618 */
        /* <DEDUP_REMOVED lines=14> */
.L_x_5708:
[----:B--2---:R-:W0:Y:S02]  /*73a0*/  F2I.U64.TRUNC R24, R24 ;  /* 0x0000001800187311 */ /* 0x004e24000020d800 */
[----:B0-----:R-:W-:Y:S01]  /*73b0*/  STG.E.64 desc[UR36][R2.64], R24 ;  /* 0x0000001802007986 */ /* 0x001fe2000c101b24 */
[----:B------:R-:W-:Y:S05]  /*73c0*/  EXIT ;  /* 0x000000000000794d */ /* 0x000fea0003800000 */
.L_x_5707:
[----:B--2---:R-:W0:Y:S02]  /*73d0*/  F2I.FTZ.U32.TRUNC.NTZ R5, R24 ;  /* 0x0000001800057305 */ /* 0x004e24000021f000 */
[----:B0-----:R-:W-:Y:S01]  /*73e0*/  STG.E desc[UR36][R2.64], R5 ;  /* 0x0000000502007986 */ /* 0x001fe2000c101924 */
[----:B------:R-:W-:Y:S05]  /*73f0*/  EXIT ;  /* 0x000000000000794d */ /* 0x000fea0003800000 */
.L_x_5697:
[----:B------:R-:W-:-:S13]  /*7400*/  ISETP.GT.AND P0, PT, R0, 0xe, PT ;  /* 0x0000000e0000780c */ /* 0x000fda0003f04270 */
[----:B------:R-:W-:Y:S05]  /*7410*/  @P0 BRA `(.L_x_5709) ;  /* 0x0000000000340947 */ /* 0x000fea0003800000 */
[----:B------:R-:W-:-:S13]  /*7420*/  ISETP.NE.AND P0, PT, R0, 0xa, PT ;  /* 0x0000000a0000780c */ /* 0x000fda0003f05270 */
[----:B------:R-:W-:Y:S05]  /*7430*/  @!P0 BRA `(.L_x_5710) ;  /* 0x0000000000188947 */ /* 0x000fea0003800000 */
[----:B------:R-:W-:-:S13]  /*7440*/  ISETP.NE.AND P0, PT, R0, 0xb, PT ;  /* 0x0000000b0000780c */ /* 0x000fda0003f05270 */
[----:B------:R-:W-:Y:S05]  /*7450*/  @P0 BRA `(.L_x_5690) ;  /* 0x00000000003c0947 */ /* 0x000fea0003800000 */
[----:B--2---:R-:W-:-:S04]  /*7460*/  FSETP.NEU.FTZ.AND P0, PT, R24, RZ, PT ;  /* 0x000000ff1800720b */ /* 0x004fc80003f1d000 */
[----:B------:R-:W-:-:S05]  /*7470*/  SEL R5, RZ, 0x1, !P0 ;  /* 0x00000001ff057807 */ /* 0x000fca0004000000 */
[----:B------:R-:W-:Y:S01]  /*7480*/  STG.E.U8 desc[UR36][R2.64], R5 ;  /* 0x0000000502007986 */ /* 0x000fe2000c101124 */
[----:B------:R-:W-:Y:S05]  /*7490*/  EXIT ;  /* 0x000000000000794d */ /* 0x000fea0003800000 */
.L_x_5710:
[----:B--2---:R-:W-:Y:S01]  /*74a0*/  FMUL.FTZ R4, R24, 1 ;  /* 0x3f80000018047820 */ /* 0x004fe20000410000 */
[----:B------:R-:W-:-:S05]  /*74b0*/  CS2R R6, SRZ ;  /* 0x0000000000067805 */ /* 0x000fca000001ff00 */
[----:B------:R-:W0:Y:S02]  /*74c0*/  F2F.F64.F32 R4, R4 ;  /* 0x0000000400047310 */ /* 0x000e240000201800 */
[----:B0-----:R-:W-:Y:S01]  /*74d0*/  STG.E.128 desc[UR36][R2.64], R4 ;  /* 0x0000000402007986 */ /* 0x001fe2000c101d24 */
[----:B------:R-:W-:Y:S05]  /*74e0*/  EXIT ;  /* 0x000000000000794d */ /* 0x000fea0003800000 */
.L_x_5709:
[----:B------:R-:W-:-:S13]  /*74f0*/  ISETP.NE.AND P0, PT, R0, 0xf, PT ;  /* 0x0000000f0000780c */ /* 0x000fda0003f05270 */
[----:B------:R-:W-:Y:S05]  /*7500*/  @!P0 BRA `(.L_x_5711) ;  /* 0x0000000000e08947 */ /* 0x000fea0003800000 */
[----:B------:R-:W-:-:S13]  /*7510*/  ISETP.NE.AND P0, PT, R0, 0x17, PT ;  /* 0x000000170000780c */ /* 0x000fda0003f05270 */
[----:B------:R-:W-:Y:S05]  /*7520*/  @!P0 BRA `(.L_x_5712) ;  /* 0x00000000008c8947 */ /* 0x000fea0003800000 */
[----:B------:R-:W-:-:S13]  /*7530*/  ISETP.NE.AND P0, PT, R0, 0x18, PT ;  /* 0x000000180000780c */ /* 0x000fda0003f05270 */
[----:B------:R-:W-:Y:S05]  /*7540*/  @!P0 BRA `(.L_x_5713) ;  /* 0x0000000000448947 */ /* 0x000fea0003800000 */
.L_x_5690:
        /* <DEDUP_REMOVED lines=13> */
[----:B-1----:R-:W-:-:S07]  /*7620*/  IMAD.U32 R11, RZ, RZ, UR9 ;  /* 0x00000009ff0b7e24 */ /* 0x002fce000f8e00ff */
[----:B------:R-:W-:-:S07]  /*7630*/  LEPC R20, `(.L_x_5714) ;  /* 0x000000001014794e */ /* 0x000fce0000000000 */
[----:B--23--:R-:W-:Y:S05]  /*7640*/  CALL.ABS.NOINC R2 ;  /* 0x0000000002007343 */ /* 0x00cfea0003c00000 */
.L_x_5714:
[----:B------:R-:W-:Y:S05]  /*7650*/  EXIT ;  /* 0x000000000000794d */ /* 0x000fea0003800000 */
.L_x_5713:
[----:B--2---:R-:W-:Y:S01]  /*7660*/  LOP3.LUT R4, R24, 0x7fffffff, RZ, 0xc0, !PT ;  /* 0x7fffffff18047812 */ /* 0x004fe200078ec0ff */
        /* <DEDUP_REMOVED lines=11> */
.L_x_5716:
[----:B------:R-:W-:Y:S05]  /*7720*/  BSYNC.RECONVERGENT B0 ;  /* 0x0000000000007941 */ /* 0x000fea0003800200 */
.L_x_5715:
[----:B------:R-:W-:-:S05]  /*7730*/  LOP3.LUT R5, R0, 0x80, R7, 0xf8, !PT ;  /* 0x0000008000057812 */ /* 0x000fca00078ef807 */
[----:B------:R-:W-:Y:S01]  /*7740*/  STG.E.U8 desc[UR36][R2.64], R5 ;  /* 0x0000000502007986 */ /* 0x000fe2000c101124 */
[----:B------:R-:W-:Y:S05]  /*7750*/  EXIT ;  /* 0x000000000000794d */ /* 0x000fea0003800000 */
.L_x_5712:
[----:B--2---:R-:W-:Y:S01]  /*7760*/  LOP3.LUT R4, R24, 0x7fffffff, RZ, 0xc0, !PT ;  /* 0x7fffffff18047812 */ /* 0x004fe200078ec0ff */
        /* <DEDUP_REMOVED lines=10> */
.L_x_5718:
[----:B------:R-:W-:Y:S01]  /*7810*/  IMAD.MOV.U32 R0, RZ, RZ, 0x7f ;  /* 0x0000007fff007424 */ /* 0x000fe200078e00ff */
[----:B------:R-:W-:-:S04]  /*7820*/  ISETP.GT.U32.AND P0, PT, R4, 0x7f800000, PT ;  /* 0x7f8000000400780c */ /* 0x000fc80003f04070 */
[----:B------:R-:W-:-:S09]  /*7830*/  SEL R0, R0, 0x7c, P0 ;  /* 0x0000007c00007807 */ /* 0x000fd20000000000 */
.L_x_5719:
[----:B------:R-:W-:Y:S05]  /*7840*/  BSYNC.RECONVERGENT B0 ;  /* 0x0000000000007941 */ /* 0x000fea0003800200 */
.L_x_5717:
[----:B------:R-:W-:-:S04]  /*7850*/  SHF.R.U32.HI R5, RZ, 0x18, R24 ;  /* 0x00000018ff057819 */ /* 0x000fc80000011618 */
[----:B------:R-:W-:-:S05]  /*7860*/  LOP3.LUT R5, R0, 0x80, R5, 0xf8, !PT ;  /* 0x0000008000057812 */ /* 0x000fca00078ef805 */
[----:B------:R-:W-:Y:S01]  /*7870*/  STG.E.U8 desc[UR36][R2.64], R5 ;  /* 0x0000000502007986 */ /* 0x000fe2000c101124 */
[----:B------:R-:W-:Y:S05]  /*7880*/  EXIT ;  /* 0x000000000000794d */ /* 0x000fea0003800000 */
.L_x_5711:
[----:B--2---:R-:W-:-:S05]  /*7890*/  F2FP.BF16.F32.PACK_AB R24, RZ, R24 ;  /* 0x00000018ff18723e */ /* 0x004fca00000010ff */
[----:B------:R-:W-:Y:S01]  /*78a0*/  STG.E.U16 desc[UR36][R2.64], R24 ;  /* 0x0000001802007986 */ /* 0x000fe2000c101524 */
[----:B------:R-:W-:Y:S05]  /*78b0*/  EXIT ;  /* 0x000000000000794d */ /* 0x000fea0003800000 */
.L_x_5720:
        /* <DEDUP_REMOVED lines=12> */
.L_x_60759:


//--------------------- .text._ZN2at6native18elementwise_kernelILi128ELi2EZNS0_22gpu_kernel_impl_nocastIZNS0_50_GLOBAL__N__2680c7bb_12_PowKernel_cu_7dd49032_317029pow_tensor_scalar_kernel_implIffEEvRNS_18TensorIteratorBaseET0_EUlfE2_EEvS6_RKT_EUliE_EEviT1_ --------------------------
	.section	.text._ZN2at6native18elementwise_kernelILi128ELi2EZNS0_22gpu_kernel_impl_nocastIZNS0_50_GLOBAL__N__2680c7bb_12_PowKernel_cu_7dd49032_317029pow_tensor_scalar_kernel_implIffEEvRNS_18TensorIteratorBaseET0_EUlfE2_EEvS6_RKT_EUliE_EEviT1_,"ax",@progbits
	.align	128
        .global         _ZN2at6native18elementwise_kernelILi128ELi2EZNS0_22gpu_kernel_impl_nocastIZNS0_50_GLOBAL__N__2680c7bb_12_PowKernel_cu_7dd49032_317029pow_tensor_scalar_kernel_implIffEEvRNS_18TensorIteratorBaseET0_EUlfE2_EEvS6_RKT_EUliE_EEviT1_
        .type           _ZN2at6native18elementwise_kernelILi128ELi2EZNS0_22gpu_kernel_impl_nocastIZNS0_50_GLOBAL__N__2680c7bb_12_PowKernel_cu_7dd49032_317029pow_tensor_scalar_kernel_implIffEEvRNS_18TensorIteratorBaseET0_EUlfE2_EEvS6_RKT_EUliE_EEviT1_,@function
        .size           _ZN2at6native18elementwise_kernelILi128ELi2EZNS0_22gpu_kernel_impl_nocastIZNS0_50_GLOBAL__N__2680c7bb_12_PowKernel_cu_7dd49032_317029pow_tensor_scalar_kernel_implIffEEvRNS_18TensorIteratorBaseET0_EUlfE2_EEvS6_RKT_EUliE_EEviT1_,(.L_x_60760 - _ZN2at6native18elementwise_kernelILi128ELi2EZNS0_22gpu_kernel_impl_nocastIZNS0_50_GLOBAL__N__2680c7bb_12_PowKernel_cu_7dd49032_317029pow_tensor_scalar_kernel_implIffEEvRNS_18TensorIteratorBaseET0_EUlfE2_EEvS6_RKT_EUliE_EEviT1_)
        .other          _ZN2at6native18elementwise_kernelILi128ELi2EZNS0_22gpu_kernel_impl_nocastIZNS0_50_GLOBAL__N__2680c7bb_12_PowKernel_cu_7dd49032_317029pow_tensor_scalar_kernel_implIffEEvRNS_18TensorIteratorBaseET0_EUlfE2_EEvS6_RKT_EUliE_EEviT1_,@"STO_CUDA_ENTRY STV_DEFAULT"
_ZN2at6native18elementwise_kernelILi128ELi2EZNS0_22gpu_kernel_impl_nocastIZNS0_50_GLOBAL__N__2680c7bb_12_PowKernel_cu_7dd49032_317029pow_tensor_scalar_kernel_implIffEEvRNS_18TensorIteratorBaseET0_EUlfE2_EEvS6_RKT_EUliE_EEviT1_:
.text._ZN2at6native18elementwise_kernelILi128ELi2EZNS0_22gpu_kernel_impl_nocastIZNS0_50_GLOBAL__N__2680c7bb_12_PowKernel_cu_7dd49032_317029pow_tensor_scalar_kernel_implIffEEvRNS_18TensorIteratorBaseET0_EUlfE2_EEvS6_RKT_EUliE_EEviT1_:
        /* <DEDUP_REMOVED lines=13> */
[----:B------:R-:W0:Y:S01]  /*00d0*/  LDC.64 R4, c[0x0][0x588] ;  /* 0x00016200ff047b82 */ /* 0x000e220000000a00 */
[----:B------:R-:W1:Y:S01]  /*00e0*/  LDCU UR5, c[0x0][0x590] ;  /* 0x0000b200ff0577ac */ /* 0x000e620008000800 */
[----:B0-----:R-:W2:Y:S06]  /*00f0*/  LDG.E R4, desc[UR6][R4.64] ;  /* 0x0000000604047981 */ /* 0x001eac000c1e1900 */
[----:B------:R-:W0:Y:S01]  /*0100*/  LDC.64 R6, c[0x0][0x580] ;  /* 0x00016000ff067b82 */ /* 0x000e220000000a00 */
[----:B------:R-:W-:Y:S01]  /*0110*/  IADD3 R3, PT, PT, R3, 0x80, RZ ;  /* 0x0000008003037810 */ /* 0x000fe20007ffe0ff */
[----:B--2---:R-:W1:Y:S02]  /*0120*/  MUFU.LG2 R0, R4 ;  /* 0x0000000400007308 */ /* 0x004e640000000c00 */
[----:B-1----:R-:W-:-:S06]  /*0130*/  FMUL.FTZ R0, R0, UR5 ;  /* 0x0000000500007c20 */ /* 0x002fcc0008410000 */
[----:B------:R-:W0:Y:S02]  /*0140*/  MUFU.EX2 R9, R0 ;  /* 0x0000000000097308 */ /* 0x000e240000000800 */
[----:B0-----:R0:W-:Y:S02]  /*0150*/  STG.E desc[UR6][R6.64], R9 ;  /* 0x0000000906007986 */ /* 0x0011e4000c101906 */
.L_x_5723:
[----:B------:R-:W-:Y:S05]  /*0160*/  BSYNC.RECONVERGENT B0 ;  /* 0x0000000000007941 */ /* 0x000fea0003800200 */
.L_x_5722:
[----:B------:R-:W-:-:S13]  /*0170*/  ISETP.GE.AND P0, PT, R3, UR4, PT ;  /* 0x0000000403007c0c */ /* 0x000fda000bf06270 */
[----:B------:R-:W-:Y:S05]  /*0180*/  @P0 EXIT ;  /* 0x000000000000094d */ /* 0x000fea0003800000 */
[----:B------:R-:W1:Y:S01]  /*0190*/  LDC.64 R2, c[0x0][0x588] ;  /* 0x00016200ff027b82 */ /* 0x000e620000000a00 */
[----:B------:R-:W2:Y:S01]  /*01a0*/  LDCU UR4, c[0x0][0x590] ;  /* 0x0000b200ff0477ac */ /* 0x000ea20008000800 */
[----:B-1----:R-:W3:Y:S06]  /*01b0*/  LDG.E R2, desc[UR6][R2.64] ;  /* 0x0000000602027981 */ /* 0x002eec000c1e1900 */
[----:B------:R-:W1:Y:S01]  /*01c0*/  LDC.64 R4, c[0x0][0x580] ;  /* 0x00016000ff047b82 */ /* 0x000e620000000a00 */
[----:B---3--:R-:W2:Y:S02]  /*01d0*/  MUFU.LG2 R0, R2 ;  /* 0x0000000200007308 */ /* 0x008ea40000000c00 */
[----:B--2---:R-:W-:-:S06]  /*01e0*/  FMUL.FTZ R0, R0, UR4 ;  /* 0x0000000400007c20 */ /* 0x004fcc0008410000 */
[----:B0-----:R-:W1:Y:S02]  /*01f0*/  MUFU.EX2 R7, R0 ;  /* 0x0000000000077308 */ /* 0x001e640000000800 */
[----:B-1----:R-:W-:Y:S01]  /*0200*/  STG.E desc[UR6][R4.64], R7 ;  /* 0x0000000704007986 */ /* 0x002fe2000c101906 */
[----:B------:R-:W-:Y:S05]  /*0210*/  EXIT ;  /* 0x000000000000794d */ /* 0x000fea0003800000 */
.L_x_5721:
        /* <DEDUP_REMOVED lines=305> */
.L_x_5726:
[----:B------:R-:W0:Y:S01]  /*1530*/  LDCU.128 UR8, c[0x0][0x580] ;  /* 0x0000b000ff0877ac */ /* 0x000e220008000c00 */
[----:B------:R-:W1:Y:S01]  /*1540*/  LDCU UR5, c[0x0][0x590] ;  /* 0x0000b200ff0577ac */ /* 0x000e620008000800 */
[----:B0-----:R-:W-:-:S05]  /*1550*/  IADD3 R6, P0, PT, R4, UR10, RZ ;  /* 0x0000000a04067c10 */ /* 0x001fca000ff1e0ff */
[----:B------:R-:W-:-:S05]  /*1560*/  IMAD.X R7, RZ, RZ, UR11, P0 ;  /* 0x0000000bff077e24 */ /* 0x000fca00080e06ff */
[----:B------:R-:W2:Y:S01]  /*1570*/  LDG.E R6, desc[UR6][R6.64] ;  /* 0x0000000606067981 */ /* 0x000ea2000c1e1900 */
[----:B------:R-:W-:Y:S01]  /*1580*/  IADD3 R3, PT, PT, R3, 0x80, RZ ;  /* 0x0000008003037810 */ /* 0x000fe20007ffe0ff */
[----:B--2---:R-:W1:Y:S02]  /*1590*/  MUFU.LG2 R4, R6 ;  /* 0x0000000600047308 */ /* 0x004e640000000c00 */
[----:B-1----:R-:W-:Y:S01]  /*15a0*/  FMUL.FTZ R8, R4, UR5 ;  /* 0x0000000504087c20 */ /* 0x002fe20008410000 */
[----:B------:R-:W-:-:S05]  /*15b0*/  IADD3 R4, P0, PT, R5, UR8, RZ ;  /* 0x0000000805047c10 */ /* 0x000fca000ff1e0ff */
[----:B------:R-:W0:Y:S01]  /*15c0*/  MUFU.EX2 R9, R8 ;  /* 0x0000000800097308 */ /* 0x000e220000000800 */
[----:B------:R-:W-:-:S05]  /*15d0*/  IADD3.X R5, PT, PT, RZ, UR9, RZ, P0, !PT ;  /* 0x00000009ff057c10 */ /* 0x000fca00087fe4ff */
[----:B0-----:R0:W-:Y:S02]  /*15e0*/  STG.E desc[UR6][R4.64], R9 ;  /* 0x0000000904007986 */ /* 0x0011e4000c101906 */
.L_x_5725:
[----:B------:R-:W-:Y:S05]  /*15f0*/  BSYNC.RECONVERGENT B0 ;  /* 0x0000000000007941 */ /* 0x000fea0003800200 */
.L_x_5724:
[----:B------:R-:W-:-:S13]  /*1600*/  ISETP.GE.AND P0, PT, R3, UR4, PT ;  /* 0x0000000403007c0c */ /* 0x000fda000bf06270 */
[----:B------:R-:W-:Y:S05]  /*1610*/  @P0 EXIT ;  /* 0x000000000000094d */ /* 0x000fea0003800000 */
        /* <DEDUP_REMOVED lines=298> */
.L_x_5727:
[----:B------:R-:W0:Y:S01]  /*28c0*/  LDCU.128 UR8, c[0x0][0x580] ;  /* 0x0000b000ff0877ac */ /* 0x000e220008000c00 */
[----:B------:R-:W1:Y:S01]  /*28d0*/  LDCU UR4, c[0x0][0x590] ;  /* 0x0000b200ff0477ac */ /* 0x000e620008000800 */
[----:B0-----:R-:W-:-:S04]  /*28e0*/  IADD3 R4, P0, PT, R2, UR10, RZ ;  /* 0x0000000a02047c10 */ /* 0x001fc8000ff1e0ff */
[----:B------:R-:W-:-:S05]  /*28f0*/  IADD3.X R5, PT, PT, RZ, UR11, RZ, P0, !PT ;  /* 0x0000000bff057c10 */ /* 0x000fca00087fe4ff */
[----:B------:R-:W2:Y:S01]  /*2900*/  LDG.E R4, desc[UR6][R4.64] ;  /* 0x0000000604047981 */ /* 0x000ea2000c1e1900 */
[----:B------:R-:W-:-:S04]  /*2910*/  IADD3 R2, P0, PT, R3, UR8, RZ ;  /* 0x0000000803027c10 */ /* 0x000fc8000ff1e0ff */
[----:B------:R-:W-:Y:S01]  /*2920*/  IADD3.X R3, PT, PT, RZ, UR9, RZ, P0, !PT ;  /* 0x00000009ff037c10 */ /* 0x000fe200087fe4ff */
[----:B--2---:R-:W1:Y:S02]  /*2930*/  MUFU.LG2 R0, R4 ;  /* 0x0000000400007308 */ /* 0x004e640000000c00 */
[----:B-1----:R-:W-:-:S06]  /*2940*/  FMUL.FTZ R0, R0, UR4 ;  /* 0x0000000400007c20 */ /* 0x002fcc0008410000 */
[----:B------:R-:W0:Y:S02]  /*2950*/  MUFU.EX2 R7, R0 ;  /* 0x0000000000077308 */ /* 0x000e240000000800 */
[----:B0-----:R-:W-:Y:S01]  /*2960*/  STG.E desc[UR6][R2.64], R7 ;  /* 0x0000000702007986 */ /* 0x001fe2000c101906 */
[----:B------:R-:W-:Y:S05]  /*2970*/  EXIT ;  /* 0x000000000000794d */ /* 0x000fea0003800000 */
.L_x_5728:
        /* <DEDUP_REMOVED lines=16> */
.L_x_60760:


//--------------------- .text._ZN2at6native27unrolled_elementwise_kernelIZNS0_50_GLOBAL__N__2680c7bb_12_PowKernel_cu_7dd49032_317029pow_tensor_scalar_kernel_implIffEEvRNS_18TensorIteratorBaseET0_EUlfE2_St5arrayIPcLm2EELi4E23TrivialOffsetCalculatorILi1EjESC_NS0_6memory15LoadWithoutCastENSD_16StoreWithoutCastEEEviT_S6_T2_T3_T4_T5_ --------------------------
	.section	.text._ZN2at6native27unrolled_elementwise_kernelIZNS0_50_GLOBAL__N__2680c7bb_12_PowKernel_cu_7dd49032_317029pow_tensor_scalar_kernel_implIffEEvRNS_18TensorIteratorBaseET0_EUlfE2_St5arrayIPcLm2EELi4E23TrivialOffsetCalculatorILi1EjESC_NS0_6memory15LoadWithoutCastENSD_16StoreWithoutCastEEEviT_S6_T2_T3_T4_T5_,"ax",@progbits
	.align	128
        .global         _ZN2at6native27unrolled_elementwise_kernelIZNS0_50_GLOBAL__N__2680c7bb_12_PowKernel_cu_7dd49032_317029pow_tensor_scalar_kernel_implIffEEvRNS_18TensorIteratorBaseET0_EUlfE2_St5arrayIPcLm2EELi4E23TrivialOffsetCalculatorILi1EjESC_NS0_6memory15LoadWithoutCastENSD_16StoreWithoutCastEEEviT_S6_T2_T3_T4_T5_
        .type           _ZN2at6native27unrolled_elementwise_kernelIZNS0_50_GLOBAL__N__2680c7bb_12_PowKernel_cu_7dd49032_317029pow_tensor_scalar_kernel_implIffEEvRNS_18TensorIteratorBaseET0_EUlfE2_St5arrayIPcLm2EELi4E23TrivialOffsetCalculatorILi1EjESC_NS0_6memory15LoadWithoutCastENSD_16StoreWithoutCastEEEviT_S6_T2_T3_T4_T5_,@function
        .size           _ZN2at6native27unrolled_elementwise_kernelIZNS0_50_GLOBAL__N__2680c7bb_12_PowKernel_cu_7dd49032_317029pow_tensor_scalar_kernel_implIffEEvRNS_18TensorIteratorBaseET0_EUlfE2_St5arrayIPcLm2EELi4E23TrivialOffsetCalculatorILi1EjESC_NS0_6memory15LoadWithoutCastENSD_16StoreWithoutCastEEEviT_S6_T2_T3_T4_T5_,(.L_x_60761 - _ZN2at6native27unrolled_elementwise_kernelIZNS0_50_GLOBAL__N__2680c7bb_12_PowKernel_cu_7dd49032_317029pow_tensor_scalar_kernel_implIffEEvRNS_18TensorIteratorBaseET0_EUlfE2_St5arrayIPcLm2EELi4E23TrivialOffsetCalculatorILi1EjESC_NS0_6memory15LoadWithoutCastENSD_16StoreWithoutCastEEEviT_S6_T2_T3_T4_T5_)
        .other          _ZN2at6native27unrolled_elementwise_kernelIZNS0_50_GLOBAL__N__2680c7bb_12_PowKernel_cu_7dd49032_317029pow_tensor_scalar_kernel_implIffEEvRNS_18TensorIteratorBaseET0_EUlfE2_St5arrayIPcLm2EELi4E23TrivialOffsetCalculatorILi1EjESC_NS0_6memory15LoadWithoutCastENSD_16StoreWithoutCastEEEviT_S6_T2_T3_T4_T5_,@"STO_CUDA_ENTRY STV_DEFAULT"
_ZN2at6native27unrolled_elementwise_kernelIZNS0_50_GLOBAL__N__2680c7bb_12_PowKernel_cu_7dd49032_317029pow_tensor_scalar_kernel_implIffEEvRNS_18TensorIteratorBaseET0_EUlfE2_St5arrayIPcLm2EELi4E23TrivialOffsetCalculatorILi1EjESC_NS0_6memory15LoadWithoutCastENSD_16StoreWithoutCastEEEviT_S6_T2_T3_T4_T5_:
.text._ZN2at6native27unrolled_elementwise_kernelIZNS0_50_GLOBAL__N__2680c7bb_12_PowKernel_cu_7dd49032_317029pow_tensor_scalar_kernel_implIffEEvRNS_18TensorIteratorBaseET0_EUlfE2_St5arrayIPcLm2EELi4E23TrivialOffsetCalculatorILi1EjESC_NS0_6memory15LoadWithoutCastENSD_16StoreWithoutCastEEEviT_S6_T2_T3_T4_T5_:
[----:B------:R-:W-:Y:S01]  /*0000*/  LDC R1, c[0x0][0x37c] ;  /* 0x0000df00ff017b82 */ /* 0x000fe20000000800 */
[----:B------:R-:W0:Y:S07]  /*0010*/  S2R R3, SR_CTAID.X ;  /* 0x0000000000037919 */ /* 0x000e2e0000002500 */
[----:B------:R-:W0:Y:S01]  /*0020*/  LDC R0, c[0x0][0x380] ;  /* 0x0000e000ff007b82 */ /* 0x000e220000000800 */
[----:B------:R-:W1:Y:S01]  /*0030*/  LDCU.64 UR4, c[0x0][0x358] ;  /* 0x00006b00ff0477ac */ /* 0x000e620008000a00 */
[----:B------:R-:W-:Y:S01]  /*0040*/  CS2R R10, SRZ ;  /* 0x00000000000a7805 */ /* 0x000fe2000001ff00 */
        /* <DEDUP_REMOVED lines=13> */
[----:B-1----:R-:W3:Y:S07]  /*0120*/  @!P0 LDG.E R10, desc[UR4][R14.64] ;  /* 0x000000040e0a8981 */ /* 0x002eee000c1e1900 */
[----:B------:R-:W0:Y:S01]  /*0130*/  @!P2 LDC.64 R12, c[0x0][0x3a0] ;  /* 0x0000e800ff0cab82 */ /* 0x000e220000000a00 */
[----:B------:R-:W-:Y:S02]  /*0140*/  @!P2 IMAD R17, R3, 0x200, R18 ;  /* 0x000002000311a824 */ /* 0x000fe400078e0212 */
[----:B--2---:R-:W-:-:S04]  /*0150*/  @!P1 IMAD.WIDE.U32 R8, R19, 0x4, R8 ;  /* 0x0000000413089825 */ /* 0x004fc800078e0008 */
[----:B------:R-:W-:-:S06]  /*0160*/  IMAD.MOV.U32 R19, RZ, RZ, RZ ;  /* 0x000000ffff137224 */ /* 0x000fcc00078e00ff */
[----:B------:R-:W2:Y:S01]  /*0170*/  @!P1 LDG.E R19, desc[UR4][R8.64] ;  /* 0x0000000408139981 */ /* 0x000ea2000c1e1900 */
[----:B0-----:R-:W-:-:S05]  /*0180*/  @!P2 IMAD.WIDE.U32 R16, R17, 0x4, R12 ;  /* 0x000000041110a825 */ /* 0x001fca00078e000c */
[----:B------:R0:W4:Y:S01]  /*0190*/  @!P2 LDG.E R11, desc[UR4][R16.64] ;  /* 0x00000004100ba981 */ /* 0x000122000c1e1900 */
[----:B------:R-:W-:-:S04]  /*01a0*/  @!P2 IADD3 R18, PT, PT, R18, 0x80, RZ ;  /* 0x000000801212a810 */ /* 0x000fc80007ffe0ff */
[-C--:B------:R-:W-:Y:S02]  /*01b0*/  ISETP.GE.AND P0, PT, R18, R5.reuse, PT ;  /* 0x000000051200720c */ /* 0x080fe40003f06270 */
[----:B------:R-:W-:-:S11]  /*01c0*/  ISETP.GE.AND P1, PT, R0, R5, PT ;  /* 0x000000050000720c */ /* 0x000fd60003f26270 */
[----:B------:R-:W1:Y:S01]  /*01d0*/  @!P0 LDC.64 R12, c[0x0][0x3a0] ;  /* 0x0000e800ff0c8b82 */ /* 0x000e620000000a00 */
[C---:B0-----:R-:W-:Y:S01]  /*01e0*/  VIADD R16, R0.reuse, 0x80 ;  /* 0x0000008000107836 */ /* 0x041fe20000000000 */
[----:B------:R-:W-:-:S06]  /*01f0*/  IADD3 R14, PT, PT, R0, 0x100, RZ ;  /* 0x00000100000e7810 */ /* 0x000fcc0007ffe0ff */
[----:B------:R-:W0:Y:S01]  /*0200*/  @!P1 LDC R15, c[0x0][0x388] ;  /* 0x0000e200ff0f9b82 */ /* 0x000e220000000800 */
[-C--:B------:R-:W-:Y:S02]  /*0210*/  ISETP.GE.AND P3, PT, R14, R5.reuse, PT ;  /* 0x000000050e00720c */ /* 0x080fe40003f66270 */
[----:B------:R-:W-:Y:S02]  /*0220*/  ISETP.GE.AND P2, PT, R16, R5, PT ;  /* 0x000000051000720c */ /* 0x000fe40003f46270 */
[----:B------:R-:W-:-:S03]  /*0230*/  @!P0 LEA R7, R3, R18, 0x9 ;  /* 0x0000001203078211 */ /* 0x000fc600078e48ff */
[----:B------:R-:W0:Y:S02]  /*0240*/  @!P1 LDC.64 R8, c[0x0][0x398] ;  /* 0x0000e600ff089b82 */ /* 0x000e240000000a00 */
[----:B-1----:R-:W-:-:S06]  /*0250*/  @!P0 IMAD.WIDE.U32 R12, R7, 0x4, R12 ;  /* 0x00000004070c8825 */ /* 0x002fcc00078e000c */
[----:B------:R-:W1:Y:S01]  /*0260*/  @!P3 LDC R20, c[0x0][0x388] ;  /* 0x0000e200ff14bb82 */ /* 0x000e620000000800 */
[----:B------:R-:W-:-:S07]  /*0270*/  IMAD.MOV.U32 R7, RZ, RZ, RZ ;  /* 0x000000ffff077224 */ /* 0x000fce00078e00ff */
[----:B------:R-:W1:Y:S01]  /*0280*/  @!P2 LDC R18, c[0x0][0x388] ;  /* 0x0000e200ff12ab82 */ /* 0x000e620000000800 */
[----:B------:R0:W5:Y:S01]  /*0290*/  @!P0 LDG.E R7, desc[UR4][R12.64] ;  /* 0x000000040c078981 */ /* 0x000162000c1e1900 */
[----:B------:R-:W-:Y:S01]  /*02a0*/  IADD3 R14, PT, PT, R0, 0x180, RZ ;  /* 0x00000180000e7810 */ /* 0x000fe20007ffe0ff */
[----:B0-----:R-:W-:-:S04]  /*02b0*/  @!P1 IMAD R13, R3, 0x200, R0 ;  /* 0x00000200030d9824 */ /* 0x001fc800078e0200 */
[----:B------:R-:W-:Y:S01]  /*02c0*/  @!P1 IMAD.WIDE.U32 R8, R13, 0x4, R8 ;  /* 0x000000040d089825 */ /* 0x000fe200078e0008 */
[----:B------:R-:W-:-:S04]  /*02d0*/  @!P1 MOV R0, R16 ;  /* 0x0000001000009202 */ /* 0x000fc80000000f00 */
[-C--:B------:R-:W-:Y:S01]  /*02e0*/  ISETP.GE.AND P4, PT, R0, R5.reuse, PT ;  /* 0x000000050000720c */ /* 0x080fe20003f86270 */
[----:B------:R-:W-:Y:S01]  /*02f0*/  BSSY.RECONVERGENT B0, `(.L_x_5729) ;  /* 0x0000017000007945 */ /* 0x000fe20003800200 */
[----:B------:R-:W-:Y:S01]  /*0300*/  ISETP.GE.AND P0, PT, R14, R5, PT ;  /* 0x000000050e00720c */ /* 0x000fe20003f06270 */
[----:B---3--:R-:W0:Y:S02]  /*0310*/  @!P1 MUFU.LG2 R10, R10 ;  /* 0x0000000a000a9308 */ /* 0x008e240000000c00 */
[----:B0-----:R-:W-:-:S06]  /*0320*/  @!P1 FMUL.FTZ R12, R10, R15 ;  /* 0x0000000f0a0c9220 */ /* 0x001fcc0000410000 */
[----:B------:R-:W0:Y:S04]  /*0330*/  @!P1 MUFU.EX2 R6, R12 ;  /* 0x0000000c00069308 */ /* 0x000e280000000800 */
[----:B--2---:R-:W1:Y:S08]  /*0340*/  @!P2 MUFU.LG2 R19, R19 ;  /* 0x000000130013a308 */ /* 0x004e700000000c00 */
[----:B----4-:R-:W2:Y:S01]  /*0350*/  @!P3 MUFU.LG2 R11, R11 ;  /* 0x0000000b000bb308 */ /* 0x010ea20000000c00 */
[----:B0-----:R0:W-:Y:S01]  /*0360*/  @!P1 STG.E desc[UR4][R8.64], R6 ;  /* 0x0000000608009986 */ /* 0x0011e2000c101904 */
[----:B-1----:R-:W-:-:S06]  /*0370*/  @!P2 FMUL.FTZ R19, R19, R18 ;  /* 0x000000121313a220 */ /* 0x002fcc0000410000 */
[----:B------:R0:W1:Y:S01]  /*0380*/  @!P2 MUFU.EX2 R4, R19 ;  /* 0x000000130004a308 */ /* 0x0000620000000800 */
[----:B--2---:R-:W-:-:S04]  /*0390*/  @!P3 FMUL.FTZ R10, R11, R20 ;  /* 0x000000140b0ab220 */ /* 0x004fc80000410000 */
[----:B------:R0:W2:Y:S01]  /*03a0*/  @!P3 MUFU.EX2 R2, R10 ;  /* 0x0000000a0002b308 */ /* 0x0000a20000000800 */
[----:B-1----:R-:W-:Y:S05]  /*03b0*/  @P4 BRA `(.L_x_5730) ;  /* 0x0000000000284947 */ /* 0x002fea0003800000 */
[----:B0-----:R-:W0:Y:S01]  /*03c0*/  LDC.64 R8, c[0x0][0x398] ;  /* 0x0000e600ff087b82 */ /* 0x001e220000000a00 */
[----:B------:R-:W-:Y:S01]  /*03d0*/  IMAD R11, R3, 0x200, R0 ;  /* 0x00000200030b7824 */ /* 0x000fe200078e0200 */
[----:B------:R-:W-:-:S04]  /*03e0*/  IADD3 R0, PT, PT, R0, 0x80, RZ ;  /* 0x0000008000007810 */ /* 0x000fc80007ffe0ff */
[----:B------:R-:W-:-:S13]  /*03f0*/  ISETP.GE.AND P1, PT, R0, R5, PT ;  /* 0x000000050000720c */ /* 0x000fda0003f26270 */
[----:B------:R-:W-:Y:S01]  /*0400*/  @!P1 IMAD R13, R3, 0x200, R0 ;  /* 0x00000200030d9824 */ /* 0x000fe200078e0200 */
[----:B------:R-:W-:Y:S01]  /*0410*/  @!P1 IADD3 R0, PT, PT, R0, 0x80, RZ ;  /* 0x0000008000009810 */ /* 0x000fe20007ffe0ff */
[----:B0-----:R-:W-:-:S04]  /*0420*/  IMAD.WIDE.U32 R10, R11, 0x4, R8 ;  /* 0x000000040b0a7825 */ /* 0x001fc800078e0008 */
[----:B------:R-:W-:Y:S01]  /*0430*/  @!P1 IMAD.WIDE.U32 R8, R13, 0x4, R8 ;  /* 0x000000040d089825 */ /* 0x000fe200078e0008 */
[----:B------:R1:W-:Y:S04]  /*0440*/  STG.E desc[UR4][R10.64], R4 ;  /* 0x000000040a007986 */ /* 0x0003e8000c101904 */
[----:B--2---:R1:W-:Y:S02]  /*0450*/  @!P1 STG.E desc[UR4][R8.64], R2 ;  /* 0x0000000208009986 */ /* 0x0043e4000c101904 */
.L_x_5730:
[----:B------:R-:W-:Y:S05]  /*0460*/  BSYNC.RECONVERGENT B0 ;  /* 0x0000000000007941 */ /* 0x000fea0003800200 */
.L_x_5729:
[----:B-12---:R-:W1:Y:S01]  /*0470*/  @!P0 LDC R2, c[0x0][0x388] ;  /* 0x0000e200ff028b82 */ /* 0x006e620000000800 */
[----:B------:R-:W-:Y:S01]  /*0480*/  ISETP.GE.AND P1, PT, R0, R5, PT ;  /* 0x000000050000720c */ /* 0x000fe20003f26270 */
[----:B-----5:R-:W2:-:S12]  /*0490*/  @!P0 MUFU.LG2 R7, R7 ;  /* 0x0000000700078308 */ /* 0x020e980000000c00 */
[----:B------:R-:W-:Y:S05]  /*04a0*/  @P1 EXIT ;  /* 0x000000000000194d */ /* 0x000fea0003800000 */
[----:B------:R-:W3:Y:S01]  /*04b0*/  LDC.64 R4, c[0x0][0x398] ;  /* 0x0000e600ff047b82 */ /* 0x000ee20000000a00 */
[----:B-12---:R-:W-:Y:S01]  /*04c0*/  @!P0 FMUL.FTZ R7, R7, R2 ;  /* 0x0000000207078220 */ /* 0x006fe20000410000 */
[----:B------:R-:W-:-:S03]  /*04d0*/  LEA R3, R3, R0, 0x9 ;  /* 0x0000000003037211 */ /* 0x000fc600078e48ff */
[----:B0-----:R-:W0:Y:S02]  /*04e0*/  @!P0 MUFU.EX2 R9, R7 ;  /* 0x0000000700098308 */ /* 0x001e240000000800 */
[----:B---3--:R-:W-:-:S05]  /*04f0*/  IMAD.WIDE.U32 R2, R3, 0x4, R4 ;  /* 0x0000000403027825 */ /* 0x008fca00078e0004 */
[----:B0-----:R-:W-:Y:S01]  /*0500*/  STG.E desc[UR4][R2.64], R9 ;  /* 0x0000000902007986 */ /* 0x001fe2000c101904 */
[----:B------:R-:W-:Y:S05]  /*0510*/  EXIT ;  /* 0x000000000000794d */ /* 0x000fea0003800000 */
.L_x_5731:
        /* <DEDUP_REMOVED lines=14> */
.L_x_60761:


//--------------------- .text._ZN2at6native29vectorized_elementwise_kernelILi2EZNS0_50_GLOBAL__N__2680c7bb_12_PowKernel_cu_7dd49032_317029pow_tensor_scalar_kernel_implIffEEvRNS_18TensorIteratorBaseET0_EUlfE2_St5arrayIPcLm2EEEEviS6_T1_ --------------------------
	.section	.text._ZN2at6native29vectorized_elementwise_kernelILi2EZNS0_50_GLOBAL__N__2680c7bb_12_PowKernel_cu_7dd49032_317029pow_tensor_scalar_kernel_implIffEEvRNS_18TensorIteratorBaseET0_EUlfE2_St5arrayIPcLm2EEEEviS6_T1_,"ax",@progbits
	.align	128
        .global         _ZN2at6native29vectorized_elementwise_kernelILi2EZNS0_50_GLOBAL__N__2680c7bb_12_PowKernel_cu_7dd49032_317029pow_tensor_scalar_kernel_implIffEEvRNS_18TensorIteratorBaseET0_EUlfE2_St5arrayIPcLm2EEEEviS6_T1_
        .type           _ZN2at6native29vectorized_elementwise_kernelILi2EZNS0_50_GLOBAL__N__2680c7bb_12_PowKernel_cu_7dd49032_317029pow_tensor_scalar_kernel_implIffEEvRNS_18TensorIteratorBaseET0_EUlfE2_St5arrayIPcLm2EEEEviS6_T1_,@function
        .size           _ZN2at6native29vectorized_elementwise_kernelILi2EZNS0_50_GLOBAL__N__2680c7bb_12_PowKernel_cu_7dd49032_317029pow_tensor_scalar_kernel_implIffEEvRNS_18TensorIteratorBaseET0_EUlfE2_St5arrayIPcLm2EEEEviS6_T1_,(.L_x_60762 - _ZN2at6native29vectorized_elementwise_kernelILi2EZNS0_50_GLOBAL__N__2680c7bb_12_PowKernel_cu_7dd49032_317029pow_tensor_scalar_kernel_implIffEEvRNS_18TensorIteratorBaseET0_EUlfE2_St5arrayIPcLm2EEEEviS6_T1_)
        .other          _ZN2at6native29vectorized_elementwise_kernelILi2EZNS0_50_GLOBAL__N__2680c7bb_12_PowKernel_cu_7dd49032_317029pow_tensor_scalar_kernel_implIffEEvRNS_18TensorIteratorBaseET0_EUlfE2_St5arrayIPcLm2EEEEviS6_T1_,@"STO_CUDA_ENTRY STV_DEFAULT"
_ZN2at6native29vectorized_elementwise_kernelILi2EZNS0_50_GLOBAL__N__2680c7bb_12_PowKernel_cu_7dd49032_317029pow_tensor_scalar_kernel_implIffEEvRNS_18TensorIteratorBaseET0_EUlfE2_St5arrayIPcLm2EEEEviS6_T1_:
.text._ZN2at6native29vectorized_elementwise_kernelILi2EZNS0_50_GLOBAL__N__2680c7bb_12_PowKernel_cu_7dd49032_317029pow_tensor_scalar_kernel_implIffEEvRNS_18TensorIteratorBaseET0_EUlfE2_St5arrayIPcLm2EEEEviS6_T1_:
        /* <DEDUP_REMOVED lines=9> */
[----:B------:R-:W-:Y:S02]  /*0090*/  CS2R R22, SRZ ;  /* 0x0000000000167805 */ /* 0x000fe4000001ff00 */
[----:B0-----:R-:W-:Y:S01]  /*00a0*/  ISETP.GE.U32.AND P3, PT, R0, R5, PT ;  /* 0x000000050000720c */ /* 0x001fe20003f66070 */
[----:B------:R-:W-:-:S12]  /*00b0*/  IMAD.MOV.U32 R2, RZ, RZ, R0 ;  /* 0x000000ffff027224 */ /* 0x000fd800078e0000 */
[----:B------:R-:W-:Y:S01]  /*00c0*/  @!P3 IADD3 R0, PT, PT, R2, 0x80, RZ ;  /* 0x000000800200b810 */ /* 0x000fe20007ffe0ff */
[----:B------:R-:W0:Y:S03]  /*00d0*/  @!P3 LDC.64 R28, c[0x0][0x3a0] ;  /* 0x0000e800ff1cbb82 */ /* 0x000e260000000a00 */
[----:B------:R-:W-:-:S13]  /*00e0*/  ISETP.GE.U32.AND P0, PT, R0, R5, PT ;  /* 0x000000050000720c */ /* 0x000fda0003f06070 */
[----:B------:R-:W-:Y:S01]  /*00f0*/  @!P0 IMAD.IADD R25, R3, 0x1, R0 ;  /* 0x0000000103198824 */ /* 0x000fe200078e0200 */
[----:B------:R-:W-:-:S04]  /*0100*/  @!P0 IADD3 R0, PT, PT, R0, 0x80, RZ ;  /* 0x0000008000008810 */ /* 0x000fc80007ffe0ff */
        /* <DEDUP_REMOVED lines=8> */
[----:B------:R-:W-:Y:S01]  /*0190*/  ISETP.GE.U32.AND P5, PT, R0, R5, PT ;  /* 0x000000050000720c */ /* 0x000fe20003fa6070 */
[----:B-1----:R-:W-:-:S05]  /*01a0*/  @!P1 IMAD.WIDE.U32 R26, R15, 0x4, R26 ;  /* 0x000000040f1a9825 */ /* 0x002fca00078e001a */
[----:B------:R1:W3:Y:S07]  /*01b0*/  @!P1 LDG.E R22, desc[UR4][R26.64] ;  /* 0x000000041a169981 */ /* 0x0002ee000c1e1900 */
[----:B------:R-:W-:Y:S01]  /*01c0*/  @!P5 IMAD.IADD R19, R3, 0x1, R0 ;  /* 0x000000010313d824 */ /* 0x000fe200078e0200 */
[----:B------:R-:W-:Y:S01]  /*01d0*/  @!P5 IADD3 R0, PT, PT, R0, 0x80, RZ ;  /* 0x000000800000d810 */ /* 0x000fe20007ffe0ff */
[----:B------:R-:W4:Y:S03]  /*01e0*/  @!P5 LDC.64 R16, c[0x0][0x3a0] ;  /* 0x0000e800ff10db82 */ /* 0x000f260000000a00 */
[----:B------:R-:W-:-:S13]  /*01f0*/  ISETP.GE.U32.AND P2, PT, R0, R5, PT ;  /* 0x000000050000720c */ /* 0x000fda0003f46070 */
[----:B------:R-:W-:Y:S01]  /*0200*/  @!P2 IMAD.IADD R15, R3, 0x1, R0 ;  /* 0x00000001030fa824 */ /* 0x000fe200078e0200 */
[----:B------:R-:W-:-:S04]  /*0210*/  @!P2 IADD3 R0, PT, PT, R0, 0x80, RZ ;  /* 0x000000800000a810 */ /* 0x000fc80007ffe0ff */
[----:B------:R-:W-:Y:S01]  /*0220*/  ISETP.GE.U32.AND P1, PT, R0, R5, PT ;  /* 0x000000050000720c */ /* 0x000fe20003f26070 */
[----:B----4-:R-:W-:Y:S02]  /*0230*/  @!P5 IMAD.WIDE.U32 R16, R19, 0x4, R16 ;  /* 0x000000041310d825 */ /* 0x010fe400078e0010 */
[----:B------:R-:W4:Y:S02]  /*0240*/  @!P2 LDC.64 R18, c[0x0][0x3a0] ;  /* 0x0000e800ff12ab82 */ /* 0x000f240000000a00 */
[----:B--2---:R-:W-:Y:S01]  /*0250*/  @!P4 IMAD.WIDE.U32 R12, R21, 0x4, R12 ;  /* 0x00000004150cc825 */ /* 0x004fe200078e000c */
[----:B------:R2:W5:Y:S03]  /*0260*/  @!P5 LDG.E R23, desc[UR4][R16.64] ;  /* 0x000000041017d981 */ /* 0x000566000c1e1900 */
[----:B------:R-:W-:-:S04]  /*0270*/  IMAD.MOV.U32 R21, RZ, RZ, RZ ;  /* 0x000000ffff157224 */ /* 0x000fc800078e00ff */
[C---:B-1----:R-:W-:Y:S01]  /*0280*/  @!P1 IMAD.IADD R27, R3.reuse, 0x1, R0 ;  /* 0x00000001031b9824 */ /* 0x042fe200078e0200 */
[----:B------:R-:W-:Y:S02]  /*0290*/  @!P1 IADD3 R0, PT, PT, R0, 0x80, RZ ;  /* 0x0000008000009810 */ /* 0x000fe40007ffe0ff */
[----:B------:R-:W-:Y:S01]  /*02a0*/  @!P3 IADD3 R14, PT, PT, R3, R2, RZ ;  /* 0x00000002030eb210 */ /* 0x000fe20007ffe0ff */
[----:B------:R1:W5:Y:S01]  /*02b0*/  @!P4 LDG.E R21, desc[UR4][R12.64] ;  /* 0x000000040c15c981 */ /* 0x000362000c1e1900 */
[----:B------:R-:W-:Y:S01]  /*02c0*/  ISETP.GE.U32.AND P4, PT, R0, R5, PT ;  /* 0x000000050000720c */ /* 0x000fe20003f86070 */
[----:B------:R-:W-:Y:S01]  /*02d0*/  HFMA2 R24, -RZ, RZ, 0, 0 ;  /* 0x00000000ff187431 */ /* 0x000fe200000001ff */
[----:B--2---:R-:W2:Y:S01]  /*02e0*/  @!P0 LDC.64 R16, c[0x0][0x3a0] ;  /* 0x0000e800ff108b82 */ /* 0x004ea20000000a00 */
[----:B0-----:R-:W-:-:S05]  /*02f0*/  @!P3 IMAD.WIDE.U32 R28, R14, 0x4, R28 ;  /* 0x000000040e1cb825 */ /* 0x001fca00078e001c */
[----:B------:R-:W5:Y:S02]  /*0300*/  @!P3 LDG.E R24, desc[UR4][R28.64] ;  /* 0x000000041c18b981 */ /* 0x000f64000c1e1900 */
[----:B-1----:R-:W0:Y:S01]  /*0310*/  @!P1 LDC.64 R12, c[0x0][0x3a0] ;  /* 0x0000e800ff0c9b82 */ /* 0x002e220000000a00 */
[----:B----4-:R-:W-:-:S07]  /*0320*/  @!P2 IMAD.WIDE.U32 R18, R15, 0x4, R18 ;  /* 0x000000040f12a825 */ /* 0x010fce00078e0012 */
[----:B------:R-:W1:Y:S01]  /*0330*/  @!P4 LDC.64 R14, c[0x0][0x3a0] ;  /* 0x0000e800ff0ecb82 */ /* 0x000e620000000a00 */
[----:B------:R-:W-:Y:S01]  /*0340*/  IMAD.MOV.U32 R26, RZ, RZ, RZ ;  /* 0x000000ffff1a7224 */ /* 0x000fe200078e00ff */
[----:B------:R-:W-:-:S05]  /*0350*/  @!P4 IADD3 R0, PT, PT, R3, R0, RZ ;  /* 0x000000000300c210 */ /* 0x000fca0007ffe0ff */
[----:B------:R4:W5:Y:S01]  /*0360*/  @!P2 LDG.E R26, desc[UR4][R18.64] ;  /* 0x00000004121aa981 */ /* 0x000962000c1e1900 */
[----:B--2---:R-:W-:-:S04]  /*0370*/  @!P0 IMAD.WIDE.U32 R16, R25, 0x4, R16 ;  /* 0x0000000419108825 */ /* 0x004fc800078e0010 */
[----:B------:R-:W-:-:S06]  /*0380*/  HFMA2 R25, -RZ, RZ, 0, 0 ;  /* 0x00000000ff197431 */ /* 0x000fcc00000001ff */
[----:B------:R-:W2:Y:S01]  /*0390*/  @!P0 LDG.E R25, desc[UR4][R16.64] ;  /* 0x0000000410198981 */ /* 0x000ea2000c1e1900 */
[----:B0-----:R-:W-:Y:S01]  /*03a0*/  @!P1 IMAD.WIDE.U32 R12, R27, 0x4, R12 ;  /* 0x000000041b0c9825 */ /* 0x001fe200078e000c */
[----:B------:R-:W-:-:S06]  /*03b0*/  MOV R27, RZ ;  /* 0x000000ff001b7202 */ /* 0x000fcc0000000f00 */
[----:B------:R0:W2:Y:S01]  /*03c0*/  @!P1 LDG.E R27, desc[UR4][R12.64] ;  /* 0x000000040c1b9981 */ /* 0x0000a2000c1e1900 */
[----:B-1----:R-:W-:-:S04]  /*03d0*/  @!P4 IMAD.WIDE.U32 R14, R0, 0x4, R14 ;  /* 0x00000004000ec825 */ /* 0x002fc800078e000e */
[----:B------:R-:W-:-:S06]  /*03e0*/  IMAD.MOV.U32 R0, RZ, RZ, RZ ;  /* 0x000000ffff007224 */ /* 0x000fcc00078e00ff */
[----:B------:R1:W2:Y:S01]  /*03f0*/  @!P4 LDG.E R0, desc[UR4][R14.64] ;  /* 0x000000040e00c981 */ /* 0x0002a2000c1e1900 */
[----:B----4-:R-:W-:-:S04]  /*0400*/  IADD3 R18, PT, PT, R2, 0x100, RZ ;  /* 0x0000010002127810 */ /* 0x010fc80007ffe0ff */
[----:B------:R-:W-:Y:S02]  /*0410*/  ISETP.GE.U32.AND P1, PT, R18, R5, PT ;  /* 0x000000051200720c */ /* 0x000fe40003f26070 */
[C---:B0-----:R-:W-:Y:S01]  /*0420*/  IADD3 R12, PT, PT, R2.reuse, 0x200, RZ ;  /* 0x00000200020c7810 */ /* 0x041fe20007ffe0ff */
[----:B------:R-:W-:-:S03]  /*0430*/  VIADD R18, R2, 0x180 ;  /* 0x0000018002127836 */ /* 0x000fc60000000000 */
[-C--:B------:R-:W-:Y:S02]  /*0440*/  ISETP.GE.U32.AND P3, PT, R12, R5.reuse, PT ;  /* 0x000000050c00720c */ /* 0x080fe40003f66070 */
[----:B------:R-:W-:-:S05]  /*0450*/  ISETP.GE.U32.AND P2, PT, R18, R5, PT ;  /* 0x000000051200720c */ /* 0x000fca0003f46070 */
[----:B------:R-:W0:Y:S01]  /*0460*/  @!P1 LDC R13, c[0x0][0x388] ;  /* 0x0000e200ff0d9b82 */ /* 0x000e220000000800 */
[----:B------:R-:W-:-:S07]  /*0470*/  ISETP.GE.U32.AND P0, PT, R2, R5, PT ;  /* 0x000000050200720c */ /* 0x000fce0003f06070 */
[----:B------:R-:W4:Y:S08]  /*0480*/  @!P3 LDC R16, c[0x0][0x388] ;  /* 0x0000e200ff10bb82 */ /* 0x000f300000000800 */
[----:B------:R-:W4:Y:S01]  /*0490*/  @!P2 LDC R18, c[0x0][0x388] ;  /* 0x0000e200ff12ab82 */ /* 0x000f220000000800 */
[----:B-1----:R-:W-:-:S07]  /*04a0*/  IADD3 R14, PT, PT, R2, 0x280, RZ ;  /* 0x00000280020e7810 */ /* 0x002fce0007ffe0ff */
[----:B------:R-:W1:Y:S01]  /*04b0*/  @!P0 LDC R17, c[0x0][0x388] ;  /* 0x0000e200ff118b82 */ /* 0x000e620000000800 */
[----:B------:R-:W-:Y:S04]  /*04c0*/  BSSY.RECONVERGENT B0, `(.L_x_5733) ;  /* 0x0000055000007945 */ /* 0x000fe80003800200 */
[----:B------:R-:W-:Y:S01]  /*04d0*/  BSSY.RELIABLE B1, `(.L_x_5734) ;  /* 0x000004d000017945 */ /* 0x000fe20003800100 */
[----:B---3--:R-:W0:Y:S02]  /*04e0*/  @!P1 MUFU.LG2 R22, R22 ;  /* 0x0000001600169308 */ /* 0x008e240000000c00 */
[----:B0-----:R-:W-:-:S06]  /*04f0*/  @!P1 FMUL.FTZ R12, R22, R13 ;  /* 0x0000000d160c9220 */ /* 0x001fcc0000410000 */
[----:B------:R-:W-:Y:S01]  /*0500*/  @!P1 MUFU.EX2 R4, R12 ;  /* 0x0000000c00049308 */ /* 0x000fe20000000800 */
[----:B------:R-:W-:-:S03]  /*0510*/  ISETP.GE.U32.AND P1, PT, R14, R5, PT ;  /* 0x000000050e00720c */ /* 0x000fc60003f26070 */
[----:B-----5:R-:W4:Y:S01]  /*0520*/  @!P3 MUFU.LG2 R23, R23 ;  /* 0x000000170017b308 */ /* 0x020f220000000c00 */
[----:B------:R-:W-:-:S07]  /*0530*/  VIADD R14, R2, 0x300 ;  /* 0x00000300020e7836 */ /* 0x000fce0000000000 */
[----:B------:R-:W0:Y:S01]  /*0540*/  @!P2 MUFU.LG2 R21, R21 ;  /* 0x000000150015a308 */ /* 0x000e220000000c00 */
[----:B------:R-:W-:-:S07]  /*0550*/  ISETP.GE.U32.AND P4, PT, R14, R5, PT ;  /* 0x000000050e00720c */ /* 0x000fce0003f86070 */
[----:B------:R-:W1:Y:S01]  /*0560*/  @!P0 MUFU.LG2 R24, R24 ;  /* 0x0000001800188308 */ /* 0x000e620000000c00 */
[----:B----4-:R-:W-:Y:S01]  /*0570*/  @!P3 FMUL.FTZ R15, R23, R16 ;  /* 0x00000010170fb220 */ /* 0x010fe20000410000 */
[----:B------:R-:W-:-:S04]  /*0580*/  IADD3 R14, PT, PT, R2, 0x380, RZ ;  /* 0x00000380020e7810 */ /* 0x000fc80007ffe0ff */
[----:B------:R-:W3:Y:S02]  /*0590*/  @!P4 LDC R16, c[0x0][0x388] ;  /* 0x0000e200ff10cb82 */ /* 0x000ee40000000800 */
[----:B------:R-:W-:Y:S01]  /*05a0*/  @!P3 MUFU.EX2 R7, R15 ;  /* 0x0000000f0007b308 */ /* 0x000fe20000000800 */
[----:B0-----:R-:W-:Y:S01]  /*05b0*/  @!P2 FMUL.FTZ R13, R21, R18 ;  /* 0x00000012150da220 */ /* 0x001fe20000410000 */
[-C--:B------:R-:W-:Y:S02]  /*05c0*/  ISETP.GE.U32.AND P3, PT, R14, R5.reuse, PT ;  /* 0x000000050e00720c */ /* 0x080fe40003f66070 */
[----:B------:R-:W-:Y:S01]  /*05d0*/  IADD3 R14, PT, PT, R2, 0x80, RZ ;  /* 0x00000080020e7810 */ /* 0x000fe20007ffe0ff */
[----:B------:R0:W-:Y:S03]  /*05e0*/  @!P2 MUFU.EX2 R6, R13 ;  /* 0x0000000d0006a308 */ /* 0x0001e60000000800 */
[----:B------:R-:W-:Y:S01]  /*05f0*/  ISETP.GE.U32.AND P2, PT, R14, R5, PT ;  /* 0x000000050e00720c */ /* 0x000fe20003f46070 */
[----:B-1----:R-:W-:-:S02]  /*0600*/  @!P0 FMUL.FTZ R24, R24, R17 ;  /* 0x0000001118188220 */ /* 0x002fc40000410000 */
[----:B------:R-:W1:Y:S01]  /*0610*/  @!P1 LDC R17, c[0x0][0x388] ;  /* 0x0000e200ff119b82 */ /* 0x000e620000000800 */
[----:B------:R-:W1:Y:S07]  /*0620*/  @!P1 MUFU.LG2 R26, R26 ;  /* 0x0000001a001a9308 */ /* 0x000e6e0000000c00 */
[----:B0-----:R-:W0:Y:S02]  /*0630*/  @!P0 LDC.64 R12, c[0x0][0x398] ;  /* 0x0000e600ff0c8b82 */ /* 0x001e240000000a00 */
[----:B--2---:R-:W-:Y:S06]  /*0640*/  @!P2 MUFU.LG2 R25, R25 ;  /* 0x000000190019a308 */ /* 0x004fec0000000c00 */
[----:B------:R-:W2:Y:S02]  /*0650*/  @!P3 LDC R19, c[0x0][0x388] ;  /* 0x0000e200ff13bb82 */ /* 0x000ea40000000800 */
[----:B------:R-:W3:Y:S06]  /*0660*/  @!P4 MUFU.LG2 R27, R27 ;  /* 0x0000001b001bc308 */ /* 0x000eec0000000c00 */
[----:B------:R-:W4:Y:S02]  /*0670*/  @!P2 LDC R18, c[0x0][0x388] ;  /* 0x0000e200ff12ab82 */ /* 0x000f240000000800 */
[----:B------:R-:W2:Y:S01]  /*0680*/  @!P3 MUFU.LG2 R0, R0 ;  /* 0x000000000000b308 */ /* 0x000ea20000000c00 */
[----:B-1----:R-:W-:Y:S01]  /*0690*/  @!P1 FMUL.FTZ R15, R26, R17 ;  /* 0x000000111a0f9220 */ /* 0x002fe20000410000 */
[----:B------:R-:W-:-:S06]  /*06a0*/  @!P0 IMAD.IADD R17, R3, 0x1, R2 ;  /* 0x0000000103118824 */ /* 0x000fcc00078e0202 */
[----:B------:R-:W1:Y:S01]  /*06b0*/  @!P0 MUFU.EX2 R20, R24 ;  /* 0x0000001800148308 */ /* 0x000e620000000800 */
[----:B0-----:R-:W-:Y:S01]  /*06c0*/  @!P0 IMAD.WIDE.U32 R12, R17, 0x4, R12 ;  /* 0x00000004110c8825 */ /* 0x001fe200078e000c */
[----:B------:R-:W-:-:S03]  /*06d0*/  @!P0 MOV R2, R14 ;  /* 0x0000000e00028202 */ /* 0x000fc60000000f00 */
[----:B---3--:R-:W-:Y:S01]  /*06e0*/  @!P4 FMUL.FTZ R16, R27, R16 ;  /* 0x000000101b10c220 */ /* 0x008fe20000410000 */
[----:B------:R0:W3:Y:S01]  /*06f0*/  @!P1 MUFU.EX2 R8, R15 ;  /* 0x0000000f00089308 */ /* 0x0000e20000000800 */
[----:B--2---:R-:W-:Y:S01]  /*0700*/  @!P3 FMUL.FTZ R17, R0, R19 ;  /* 0x000000130011b220 */ /* 0x004fe20000410000 */
[----:B-1----:R0:W-:Y:S01]  /*0710*/  @!P0 STG.E desc[UR4][R12.64], R20 ;  /* 0x000000140c008986 */ /* 0x0021e2000c101904 */
[----:B----4-:R-:W-:Y:S01]  /*0720*/  @!P2 FMUL.FTZ R0, R25, R18 ;  /* 0x000000121900a220 */ /* 0x010fe20000410000 */
[----:B------:R-:W-:Y:S01]  /*0730*/  ISETP.GE.U32.AND P0, PT, R2, R5, PT ;  /* 0x000000050200720c */ /* 0x000fe20003f06070 */
[----:B------:R0:W1:Y:S04]  /*0740*/  @!P4 MUFU.EX2 R9, R16 ;  /* 0x000000100009c308 */ /* 0x0000680000000800 */
[----:B------:R0:W2:Y:S04]  /*0750*/  @!P3 MUFU.EX2 R10, R17 ;  /* 0x00000011000ab308 */ /* 0x0000a80000000800 */
[----:B------:R0:W4:Y:S04]  /*0760*/  @!P2 MUFU.EX2 R11, R0 ;  /* 0x00000000000ba308 */ /* 0x0001280000000800 */
[----:B---3--:R-:W-:Y:S05]  /*0770*/  @P0 BRA `(.L_x_5735) ;  /* 0x0000000000300947 */ /* 0x008fea0003800000 */
[----:B0-----:R-:W0:Y:S01]  /*0780*/  LDC.64 R12, c[0x0][0x398] ;  /* 0x0000e600ff0c7b82 */ /* 0x001e220000000a00 */
[----:B------:R-:W-:Y:S01]  /*0790*/  IADD3 R15, PT, PT, R3, R2, RZ ;  /* 0x00000002030f7210 */ /* 0x000fe20007ffe0ff */
[----:B------:R-:W-:-:S05]  /*07a0*/  VIADD R2, R2, 0x80 ;  /* 0x0000008002027836 */ /* 0x000fca0000000000 */
[----:B------:R-:W-:Y:S01]  /*07b0*/  ISETP.GE.U32.AND P0, PT, R2, R5, PT ;  /* 0x000000050200720c */ /* 0x000fe20003f06070 */
[----:B0-----:R-:W-:-:S05]  /*07c0*/  IMAD.WIDE.U32 R12, R15, 0x4, R12 ;  /* 0x000000040f0c7825 */ /* 0x001fca00078e000c */
[----:B----4-:R0:W-:Y:S07]  /*07d0*/  STG.E desc[UR4][R12.64], R11 ;  /* 0x0000000b0c007986 */ /* 0x0101ee000c101904 */
[----:B------:R-:W-:Y:S05]  /*07e0*/  @P0 BRA `(.L_x_5736) ;  /* 0x0000000000300947 */ /* 0x000fea0003800000 */
[----:B0-----:R-:W0:Y:S01]  /*07f0*/  LDC.64 R12, c[0x0][0x398] ;  /* 0x0000e600ff0c7b82 */ /* 0x001e220000000a00 */
[----:B------:R-:W-:Y:S02]  /*0800*/  IADD3 R11, PT, PT, R3, R2, RZ ;  /* 0x00000002030b7210 */ /* 0x000fe40007ffe0ff */
[----:B------:R-:W-:-:S03]  /*0810*/  IADD3 R2, PT, PT, R2, 0x80, RZ ;  /* 0x0000008002027810 */ /* 0x000fc60007ffe0ff */
[----:B0-----:R-:W-:-:S05]  /*0820*/  IMAD.WIDE.U32 R12, R11, 0x4, R12 ;  /* 0x000000040b0c7825 */ /* 0x001fca00078e000c */
[----:B------:R3:W-:Y:S02]  /*0830*/  STG.E desc[UR4][R12.64], R4 ;  /* 0x000000040c007986 */ /* 0x0007e4000c101904 */
.L_x_5735:
[----:B------:R-:W-:-:S13]  /*0840*/  ISETP.GE.U32.AND P0, PT, R2, R5, PT ;  /* 0x000000050200720c */ /* 0x000fda0003f06070 */
[----:B------:R-:W-:Y:S05]  /*0850*/  @P0 BRA `(.L_x_5737) ;  /* 0x0000000000300947 */ /* 0x000fea0003800000 */
[----:B0--3--:R-:W0:Y:S01]  /*0860*/  LDC.64 R12, c[0x0][0x398] ;  /* 0x0000e600ff0c7b82 */ /* 0x009e220000000a00 */
[----:B----4-:R-:W-:Y:S01]  /*0870*/  IMAD.IADD R11, R3, 0x1, R2 ;  /* 0x00000001030b7824 */ /* 0x010fe200078e0202 */
[----:B------:R-:W-:-:S03]  /*0880*/  IADD3 R2, PT, PT, R2, 0x80, RZ ;  /* 0x0000008002027810 */ /* 0x000fc60007ffe0ff */
[----:B0-----:R-:W-:-:S05]  /*0890*/  IMAD.WIDE.U32 R12, R11, 0x4, R12 ;  /* 0x000000040b0c7825 */ /* 0x001fca00078e000c */
[----:B------:R3:W-:Y:S02]  /*08a0*/  STG.E desc[UR4][R12.64], R6 ;  /* 0x000000060c007986 */ /* 0x0007e4000c101904 */
.L_x_5736:
[----:B------:R-:W-:-:S13]  /*08b0*/  ISETP.GE.U32.AND P0, PT, R2, R5, PT ;  /* 0x000000050200720c */ /* 0x000fda0003f06070 */
[----:B------:R-:W-:Y:S05]  /*08c0*/  @P0 BRA `(.L_x_5738) ;  /* 0x0000000000340947 */ /* 0x000fea0003800000 */
[----:B0--3--:R-:W0:Y:S01]  /*08d0*/  LDC.64 R12, c[0x0][0x398] ;  /* 0x0000e600ff0c7b82 */ /* 0x009e220000000a00 */
[----:B------:R-:W-:Y:S01]  /*08e0*/  IADD3 R11, PT, PT, R3, R2, RZ ;  /* 0x00000002030b7210 */ /* 0x000fe20007ffe0ff */
[----:B------:R-:W-:-:S04]  /*08f0*/  VIADD R2, R2, 0x80 ;  /* 0x0000008002027836 */ /* 0x000fc80000000000 */
[----:B0-----:R-:W-:-:S05]  /*0900*/  IMAD.WIDE.U32 R12, R11, 0x4, R12 ;  /* 0x000000040b0c7825 */ /* 0x001fca00078e000c */
[----:B------:R0:W-:Y:S02]  /*0910*/  STG.E desc[UR4][R12.64], R7 ;  /* 0x000000070c007986 */ /* 0x0001e4000c101904 */
.L_x_5737:
[----:B------:R-:W-:-:S13]  /*0920*/  ISETP.GE.U32.AND P0, PT, R2, R5, PT ;  /* 0x000000050200720c */ /* 0x000fda0003f06070 */
[----:B------:R-:W-:Y:S05]  /*0930*/  @P0 BREAK.RELIABLE B1 ;  /* 0x0000000000010942 */ /* 0x000fea0003800100 */
[----:B------:R-:W-:Y:S05]  /*0940*/  @P0 BRA `(.L_x_5739) ;  /* 0x0000000000300947 */ /* 0x000fea0003800000 */
[----:B0-----:R-:W0:Y:S01]  /*0950*/  LDC.64 R6, c[0x0][0x398] ;  /* 0x0000e600ff067b82 */ /* 0x001e220000000a00 */
[----:B----4-:R-:W-:Y:S02]  /*0960*/  IADD3 R11, PT, PT, R3, R2, RZ ;  /* 0x00000002030b7210 */ /* 0x010fe40007ffe0ff */
[----:B------:R-:W-:-:S03]  /*0970*/  IADD3 R2, PT, PT, R2, 0x80, RZ ;  /* 0x0000008002027810 */ /* 0x000fc60007ffe0ff */
[----:B0-----:R-:W-:-:S05]  /*0980*/  IMAD.WIDE.U32 R6, R11, 0x4, R6 ;  /* 0x000000040b067825 */ /* 0x001fca00078e0006 */
[----:B------:R4:W-:Y:S02]  /*0990*/  STG.E desc[UR4][R6.64], R8 ;  /* 0x0000000806007986 */ /* 0x0009e4000c101904 */
.L_x_5738:
[----:B------:R-:W-:Y:S05]  /*09a0*/  BSYNC.RELIABLE B1 ;  /* 0x0000000000017941 */ /* 0x000fea0003800100 */
.L_x_5734:
[----:B------:R-:W-:-:S13]  /*09b0*/  ISETP.GE.U32.AND P0, PT, R2, R5, PT ;  /* 0x000000050200720c */ /* 0x000fda0003f06070 */
[----:B---34-:R-:W3:Y:S01]  /*09c0*/  @!P0 LDC.64 R6, c[0x0][0x398] ;  /* 0x0000e600ff068b82 */ /* 0x018ee20000000a00 */
[----:B0-----:R-:W-:Y:S01]  /*09d0*/  @!P0 IMAD.IADD R11, R3, 0x1, R2 ;  /* 0x00000001030b8824 */ /* 0x001fe200078e0202 */
[----:B------:R-:W-:-:S03]  /*09e0*/  @!P0 IADD3 R2, PT, PT, R2, 0x80, RZ ;  /* 0x0000008002028810 */ /* 0x000fc60007ffe0ff */
[----:B---3--:R-:W-:-:S05]  /*09f0*/  @!P0 IMAD.WIDE.U32 R6, R11, 0x4, R6 ;  /* 0x000000040b068825 */ /* 0x008fca00078e0006 */
[----:B-1----:R0:W-:Y:S02]  /*0a00*/  @!P0 STG.E desc[UR4][R6.64], R9 ;  /* 0x0000000906008986 */ /* 0x0021e4000c101904 */
.L_x_5739:
[----:B------:R-:W-:Y:S05]  /*0a10*/  BSYNC.RECONVERGENT B0 ;  /* 0x0000000000007941 */ /* 0x000fea0003800200 */
.L_x_5733:
[----:B------:R-:W-:Y:S05]  /*0a20*/  WARPSYNC.ALL ;  /* 0x0000000000007948 */ /* 0x000fea0003800000 */
[----:B------:R-:W-:-:S13]  /*0a30*/  ISETP.GE.U32.AND P0, PT, R2, R5, PT ;  /* 0x000000050200720c */ /* 0x000fda0003f06070 */
[----:B------:R-:W-:Y:S05]  /*0a40*/  @P0 EXIT ;  /* 0x000000000000094d */ /* 0x000fea0003800000 */
[----:B---3--:R-:W3:Y:S01]  /*0a50*/  LDC.64 R4, c[0x0][0x398] ;  /* 0x0000e600ff047b82 */ /* 0x008ee20000000a00 */
[----:B------:R-:W-:-:S05]  /*0a60*/  IADD3 R3, PT, PT, R3, R2, RZ ;  /* 0x0000000203037210 */ /* 0x000fca0007ffe0ff */
[----:B---3--:R-:W-:-:S05]  /*0a70*/  IMAD.WIDE.U32 R2, R3, 0x4, R4 ;  /* 0x0000000403027825 */ /* 0x008fca00078e0004 */
[----:B--2---:R-:W-:Y:S01]  /*0a80*/  STG.E desc[UR4][R2.64], R10 ;  /* 0x0000000a02007986 */ /* 0x004fe2000c101904 */
[----:B------:R-:W-:Y:S05]  /*0a90*/  EXIT ;  /* 0x000000000000794d */ /* 0x000fea0003800000 */
.L_x_5732:
[----:B------:R-:W0:Y:S01]  /*0aa0*/  S2R R0, SR_TID.X ;  /* 0x0000000000007919 */ /* 0x000e220000002100 */
[----:B------:R-:W1:Y:S01]  /*0ab0*/  LDC.64 R4, c[0x0][0x3a0] ;  /* 0x0000e800ff047b82 */ /* 0x000e620000000a00 */
[----:B------:R-:W2:Y:S01]  /*0ac0*/  LDCU UR6, c[0x0][0x388] ;  /* 0x00007100ff0677ac */ /* 0x000ea20008000800 */
[----:B-1----:R-:W-:-:S04]  /*0ad0*/  IMAD.WIDE.U32 R4, R3, 0x4, R4 ;  /* 0x0000000403047825 */ /* 0x002fc800078e0004 */
[----:B0-----:R-:W-:Y:S02]  /*0ae0*/  IMAD.WIDE.U32 R6, R0, 0x8, R4 ;  /* 0x0000000800067825 */ /* 0x001fe400078e0004 */
[----:B------:R-:W0:Y:S03]  /*0af0*/  LDC.64 R4, c[0x0][0x398] ;  /* 0x0000e600ff047b82 */ /* 0x000e260000000a00 */
[----:B------:R-:W3:Y:S04]  /*0b00*/  LDG.E.64 R8, desc[UR4][R6.64] ;  /* 0x0000000406087981 */ /* 0x000ee8000c1e1b00 */
[----:B------:R-:W4:Y:S04]  /*0b10*/  LDG.E.64 R10, desc[UR4][R6.64+0x400] ;  /* 0x00040004060a7981 */ /* 0x000f28000c1e1b00 */
[----:B------:R-:W5:Y:S04]  /*0b20*/  LDG.E.64 R12, desc[UR4][R6.64+0x800] ;  /* 0x00080004060c7981 */ /* 0x000f68000c1e1b00 */
[----:B------:R2:W5:Y:S01]  /*0b30*/  LDG.E.64 R14, desc[UR4][R6.64+0xc00] ;  /* 0x000c0004060e7981 */ /* 0x000562000c1e1b00 */
[----:B0-----:R-:W-:-:S04]  /*0b40*/  IMAD.WIDE.U32 R4, R3, 0x4, R4 ;  /* 0x0000000403047825 */ /* 0x001fc800078e0004 */
[----:B------:R-:W-:Y:S01]  /*0b50*/  IMAD.WIDE.U32 R4, R0, 0x8, R4 ;  /* 0x0000000800047825 */ /* 0x000fe200078e0004 */
[----:B---3--:R-:W2:Y:S08]  /*0b60*/  MUFU.LG2 R8, R8 ;  /* 0x0000000800087308 */ /* 0x008eb00000000c00 */
[----:B------:R-:W0:Y:S08]  /*0b70*/  MUFU.LG2 R9, R9 ;  /* 0x0000000900097308 */ /* 0x000e300000000c00 */
[----:B----4-:R-:W1:Y:S01]  /*0b80*/  MUFU.LG2 R10, R10 ;  /* 0x0000000a000a7308 */ /* 0x010e620000000c00 */
[----:B--2---:R-:W-:-:S07]  /*0b90*/  FMUL.FTZ R6, R8, UR6 ;  /* 0x0000000608067c20 */ /* 0x004fce0008410000 */
[----:B------:R-:W2:Y:S01]  /*0ba0*/  MUFU.LG2 R11, R11 ;  /* 0x0000000b000b7308 */ /* 0x000ea20000000c00 */
[----:B0-----:R-:W-:-:S07]  /*0bb0*/  FMUL.FTZ R7, R9, UR6 ;  /* 0x0000000609077c20 */ /* 0x001fce0008410000 */
[----:B-----5:R-:W0:Y:S01]  /*0bc0*/  MUFU.LG2 R12, R12 ;  /* 0x0000000c000c7308 */ /* 0x020e220000000c00 */
[----:B-1----:R-:W-:-:S07]  /*0bd0*/  FMUL.FTZ R8, R10, UR6 ;  /* 0x000000060a087c20 */ /* 0x002fce0008410000 */
[----:B------:R-:W1:Y:S01]  /*0be0*/  MUFU.LG2 R13, R13 ;  /* 0x0000000d000d7308 */ /* 0x000e620000000c00 */
[----:B--2---:R-:W-:-:S07]  /*0bf0*/  FMUL.FTZ R9, R11, UR6 ;  /* 0x000000060b097c20 */ /* 0x004fce0008410000 */
[----:B------:R-:W2:Y:S01]  /*0c00*/  MUFU.LG2 R14, R14 ;  /* 0x0000000e000e7308 */ /* 0x000ea20000000c00 */
[----:B0-----:R-:W-:-:S07]  /*0c10*/  FMUL.FTZ R12, R12, UR6 ;  /* 0x000000060c0c7c20 */ /* 0x001fce0008410000 */
[----:B------:R-:W0:Y:S01]  /*0c20*/  MUFU.LG2 R15, R15 ;  /* 0x0000000f000f7308 */ /* 0x000e220000000c00 */
[----:B-1----:R-:W-:-:S07]  /*0c30*/  FMUL.FTZ R13, R13, UR6 ;  /* 0x000000060d0d7c20 */ /* 0x002fce0008410000 */
[----:B------:R-:W-:Y:S01]  /*0c40*/  MUFU.EX2 R6, R6 ;  /* 0x0000000600067308 */ /* 0x000fe20000000800 */
[----:B--2---:R-:W-:-:S03]  /*0c50*/  FMUL.FTZ R14, R14, UR6 ;  /* 0x000000060e0e7c20 */ /* 0x004fc60008410000 */
[----:B------:R-:W1:Y:S04]  /*0c60*/  MUFU.EX2 R7, R7 ;  /* 0x0000000700077308 */ /* 0x000e680000000800 */
[----:B------:R-:W-:Y:S01]  /*0c70*/  MUFU.EX2 R8, R8 ;  /* 0x0000000800087308 */ /* 0x000fe20000000800 */
[----:B0-----:R-:W-:-:S03]  /*0c80*/  FMUL.FTZ R15, R15, UR6 ;  /* 0x000000060f0f7c20 */ /* 0x001fc60008410000 */
[----:B------:R-:W0:Y:S04]  /*0c90*/  MUFU.EX2 R9, R9 ;  /* 0x0000000900097308 */ /* 0x000e280000000800 */
[----:B------:R-:W-:Y:S01]  /*0ca0*/  MUFU.EX2 R12, R12 ;  /* 0x0000000c000c7308 */ /* 0x000fe20000000800 */
[----:B-1----:R-:W-:Y:S03]  /*0cb0*/  STG.E.64 desc[UR4][R4.64], R6 ;  /* 0x0000000604007986 */ /* 0x002fe6000c101b04 */
[----:B------:R-:W1:Y:S04]  /*0cc0*/  MUFU.EX2 R13, R13 ;  /* 0x0000000d000d7308 */ /* 0x000e680000000800 */
[----:B------:R-:W-:Y:S01]  /*0cd0*/  MUFU.EX2 R14, R14 ;  /* 0x0000000e000e7308 */ /* 0x000fe20000000800 */
[----:B0-----:R-:W-:Y:S03]  /*0ce0*/  STG.E.64 desc[UR4][R4.64+0x400], R8 ;  /* 0x0004000804007986 */ /* 0x001fe6000c101b04 */
[----:B------:R-:W0:Y:S01]  /*0cf0*/  MUFU.EX2 R15, R15 ;  /* 0x0000000f000f7308 */ /* 0x000e220000000800 */
[----:B-1----:R-:W-:Y:S04]  /*0d00*/  STG.E.64 desc[UR4][R4.64+0x800], R12 ;  /* 0x0008000c04007986 */ /* 0x002fe8000c101b04 */
[----:B0-----:R-:W-:Y:S01]  /*0d10*/  STG.E.64 desc[UR4][R4.64+0xc00], R14 ;  /* 0x000c000e04007986 */ /* 0x001fe2000c101b04 */
[----:B------:R-:W-:Y:S05]  /*0d20*/  EXIT ;  /* 0x000000000000794d */ /* 0x000fea0003800000 */
.L_x_5740:
        /* <DEDUP_REMOVED lines=13> */
.L_x_60762:


//--------------------- .text._ZN2at6native29vectorized_elementwise_kernelILi4EZNS0_50_GLOBAL__N__2680c7bb_12_PowKernel_cu_7dd49032_317029pow_tensor_scalar_kernel_implIffEEvRNS_18TensorIteratorBaseET0_EUlfE2_St5arrayIPcLm2EEEEviS6_T1_ --------------------------
	.section	.text._ZN2at6native29vectorized_elementwise_kernelILi4EZNS0_50_GLOBAL__N__2680c7bb_12_PowKernel_cu_7dd49032_317029pow_tensor_scalar_kernel_implIffEEvRNS_18TensorIteratorBaseET0_EUlfE2_St5arrayIPcLm2EEEEviS6_T1_,"ax",@progbits
	.align	128
        .global         _ZN2at6native29vectorized_elementwise_kernelILi4EZNS0_50_GLOBAL__N__2680c7bb_12_PowKernel_cu_7dd49032_317029pow_tensor_scalar_kernel_implIffEEvRNS_18TensorIteratorBaseET0_EUlfE2_St5arrayIPcLm2EEEEviS6_T1_
        .type           _ZN2at6native29vectorized_elementwise_kernelILi4EZNS0_50_GLOBAL__N__2680c7bb_12_PowKernel_cu_7dd49032_317029pow_tensor_scalar_kernel_implIffEEvRNS_18TensorIteratorBaseET0_EUlfE2_St5arrayIPcLm2EEEEviS6_T1_,@function
        .size           _ZN2at6native29vectorized_elementwise_kernelILi4EZNS0_50_GLOBAL__N__2680c7bb_12_PowKernel_cu_7dd49032_317029pow_tensor_scalar_kernel_implIffEEvRNS_18TensorIteratorBaseET0_EUlfE2_St5arrayIPcLm2EEEEviS6_T1_,(.L_x_60763 - _ZN2at6native29vectorized_elementwise_kernelILi4EZNS0_50_GLOBAL__N__2680c7bb_12_PowKernel_cu_7dd49032_317029pow_tensor_scalar_kernel_implIffEEvRNS_18TensorIteratorBaseET0_EUlfE2_St5arrayIPcLm2EEEEviS6_T1_)
        .other          _ZN2at6native29vectorized_elementwise_kernelILi4EZNS0_50_GLOBAL__N__2680c7bb_12_PowKernel_cu_7dd49032_317029pow_tensor_scalar_kernel_implIffEEvRNS_18TensorIteratorBaseET0_EUlfE2_St5arrayIPcLm2EEEEviS6_T1_,@"STO_CUDA_ENTRY STV_DEFAULT"
_ZN2at6native29vectorized_elementwise_kernelILi4EZNS0_50_GLOBAL__N__2680c7bb_12_PowKernel_cu_7dd49032_317029pow_tensor_scalar_kernel_implIffEEvRNS_18TensorIteratorBaseET0_EUlfE2_St5arrayIPcLm2EEEEviS6_T1_:
.text._ZN2at6native29vectorized_elementwise_kernelILi4EZNS0_50_GLOBAL__N__2680c7bb_12_PowKernel_cu_7dd49032_317029pow_tensor_scalar_kernel_implIffEEvRNS_18TensorIteratorBaseET0_EUlfE2_St5arrayIPcLm2EEEEviS6_T1_:
        /* <DEDUP_REMOVED lines=132> */
.L_x_5744:
[----:B------:R-:W-:-:S13]  /*0840*/  ISETP.GE.U32.AND P0, PT, R2, R5, PT ;  /* 0x000000050200720c */ /* 0x000fda0003f06070 */
[----:B------:R-:W-:Y:S05]  /*0850*/  @P0 BRA `(.L_x_5746) ;  /* 0x0000000000300947 */ /* 0x000fea0003800000 */
[----:B0--3--:R-:W0:Y:S01]  /*0860*/  LDC.64 R12, c[0x0][0x398] ;  /* 0x0000e600ff0c7b82 */ /* 0x009e220000000a00 */
[----:B----4-:R-:W-:Y:S01]  /*0870*/  IMAD.IADD R11, R3, 0x1, R2 ;  /* 0x00000001030b7824 */ /* 0x010fe200078e0202 */
[----:B------:R-:W-:-:S03]  /*0880*/  IADD3 R2, PT, PT, R2, 0x80, RZ ;  /* 0x0000008002027810 */ /* 0x000fc60007ffe0ff */
[----:B0-----:R-:W-:-:S05]  /*0890*/  IMAD.WIDE.U32 R12, R11, 0x4, R12 ;  /* 0x000000040b0c7825 */ /* 0x001fca00078e000c */
[----:B------:R3:W-:Y:S02]  /*08a0*/  STG.E desc[UR4][R12.64], R6 ;  /* 0x000000060c007986 */ /* 0x0007e4000c101904 */
.L_x_5745:
[----:B------:R-:W-:-:S13]  /*08b0*/  ISETP.GE.U32.AND P0, PT, R2, R5, PT ;  /* 0x000000050200720c */ /* 0x000fda0003f06070 */
[----:B------:R-:W-:Y:S05]  /*08c0*/  @P0 BRA `(.L_x_5747) ;  /* 0x0000000000340947 */ /* 0x000fea0003800000 */
[----:B0--3--:R-:W0:Y:S01]  /*08d0*/  LDC.64 R12, c[0x0][0x398] ;  /* 0x0000e600ff0c7b82 */ /* 0x009e220000000a00 */
[----:B------:R-:W-:Y:S01]  /*08e0*/  IADD3 R11, PT, PT, R3, R2, RZ ;  /* 0x00000002030b7210 */ /* 0x000fe20007ffe0ff */
[----:B------:R-:W-:-:S04]  /*08f0*/  VIADD R2, R2, 0x80 ;  /* 0x0000008002027836 */ /* 0x000fc80000000000 */
[----:B0-----:R-:W-:-:S05]  /*0900*/  IMAD.WIDE.U32 R12, R11, 0x4, R12 ;  /* 0x000000040b0c7825 */ /* 0x001fca00078e000c */
[----:B------:R0:W-:Y:S02]  /*0910*/  STG.E desc[UR4][R12.64], R7 ;  /* 0x000000070c007986 */ /* 0x0001e4000c101904 */
.L_x_5746:
        /* <DEDUP_REMOVED lines=8> */
.L_x_5747:
[----:B------:R-:W-:Y:S05]  /*09a0*/  BSYNC.RELIABLE B1 ;  /* 0x0000000000017941 */ /* 0x000fea0003800100 */
.L_x_5743:
[----:B------:R-:W-:-:S13]  /*09b0*/  ISETP.GE.U32.AND P0, PT, R2, R5, PT ;  /* 0x000000050200720c */ /* 0x000fda0003f06070 */
[----:B---34-:R-:W3:Y:S01]  /*09c0*/  @!P0 LDC.64 R6, c[0x0][0x398] ;  /* 0x0000e600ff068b82 */ /* 0x018ee20000000a00 */
[----:B0-----:R-:W-:Y:S01]  /*09d0*/  @!P0 IMAD.IADD R11, R3, 0x1, R2 ;  /* 0x00000001030b8824 */ /* 0x001fe200078e0202 */
[----:B------:R-:W-:-:S03]  /*09e0*/  @!P0 IADD3 R2, PT, PT, R2, 0x80, RZ ;  /* 0x0000008002028810 */ /* 0x000fc60007ffe0ff */
[----:B---3--:R-:W-:-:S05]  /*09f0*/  @!P0 IMAD.WIDE.U32 R6, R11, 0x4, R6 ;  /* 0x000000040b068825 */ /* 0x008fca00078e0006 */
[----:B-1----:R0:W-:Y:S02]  /*0a00*/  @!P0 STG.E desc[UR4][R6.64], R9 ;  /* 0x0000000906008986 */ /* 0x0021e4000c101904 */
.L_x_5748:
[----:B------:R-:W-:Y:S05]  /*0a10*/  BSYNC.RECONVERGENT B0 ;  /* 0x0000000000007941 */ /* 0x000fea0003800200 */
.L_x_5742:
        /* <DEDUP_REMOVED lines=8> */
.L_x_5741:
[----:B------:R-:W0:Y:S01]  /*0aa0*/  S2R R0, SR_TID.X ;  /* 0x0000000000007919 */ /* 0x000e220000002100 */
[----:B------:R-:W1:Y:S01]  /*0ab0*/  LDC.64 R4, c[0x0][0x3a0] ;  /* 0x0000e800ff047b82 */ /* 0x000e620000000a00 */
[----:B------:R-:W2:Y:S07]  /*0ac0*/  LDCU UR6, c[0x0][0x388] ;  /* 0x00007100ff0677ac */ /* 0x000eae0008000800 */
[----:B------:R-:W3:Y:S01]  /*0ad0*/  LDC.64 R16, c[0x0][0x398] ;  /* 0x0000e600ff107b82 */ /* 0x000ee20000000a00 */
[----:B-1----:R-:W-:-:S04]  /*0ae0*/  IMAD.WIDE.U32 R4, R3, 0x4, R4 ;  /* 0x0000000403047825 */ /* 0x002fc800078e0004 */
[----:B0-----:R-:W-:-:S05]  /*0af0*/  IMAD.WIDE.U32 R8, R0, 0x10, R4 ;  /* 0x0000001000087825 */ /* 0x001fca00078e0004 */
[----:B------:R-:W4:Y:S04]  /*0b00*/  LDG.E.128 R4, desc[UR4][R8.64] ;  /* 0x0000000408047981 */ /* 0x000f28000c1e1d00 */
[----:B------:R2:W5:Y:S01]  /*0b10*/  LDG.E.128 R12, desc[UR4][R8.64+0x800] ;  /* 0x00080004080c7981 */ /* 0x000562000c1e1d00 */
[----:B---3--:R-:W-:-:S04]  /*0b20*/  IMAD.WIDE.U32 R16, R3, 0x4, R16 ;  /* 0x0000000403107825 */ /* 0x008fc800078e0010 */
[----:B------:R-:W-:Y:S01]  /*0b30*/  IMAD.WIDE.U32 R16, R0, 0x10, R16 ;  /* 0x0000001000107825 */ /* 0x000fe200078e0010 */
[----:B----4-:R-:W2:Y:S08]  /*0b40*/  MUFU.LG2 R4, R4 ;  /* 0x0000000400047308 */ /* 0x010eb00000000c00 */
[----:B------:R-:W0:Y:S08]  /*0b50*/  MUFU.LG2 R5, R5 ;  /* 0x0000000500057308 */ /* 0x000e300000000c00 */
[----:B------:R-:W1:Y:S01]  /*0b60*/  MUFU.LG2 R6, R6 ;  /* 0x0000000600067308 */ /* 0x000e620000000c00 */
        /* <DEDUP_REMOVED lines=13> */
[----:B------:R-:W-:Y:S04]  /*0c40*/  MUFU.EX2 R9, R9 ;  /* 0x0000000900097308 */ /* 0x000fe80000000800 */
[----:B------:R-:W-:Y:S01]  /*0c50*/  MUFU.EX2 R10, R10 ;  /* 0x0000000a000a7308 */ /* 0x000fe20000000800 */
[----:B0-----:R-:W-:-:S03]  /*0c60*/  FMUL.FTZ R7, R15, UR6 ;  /* 0x000000060f077c20 */ /* 0x001fc60008410000 */
[----:B------:R-:W0:Y:S04]  /*0c70*/  MUFU.EX2 R11, R11 ;  /* 0x0000000b000b7308 */ /* 0x000e280000000800 */
[----:B------:R-:W-:Y:S04]  /*0c80*/  MUFU.EX2 R4, R4 ;  /* 0x0000000400047308 */ /* 0x000fe80000000800 */
[----:B------:R-:W-:Y:S04]  /*0c90*/  MUFU.EX2 R5, R5 ;  /* 0x0000000500057308 */ /* 0x000fe80000000800 */
[----:B------:R-:W-:Y:S01]  /*0ca0*/  MUFU.EX2 R6, R6 ;  /* 0x0000000600067308 */ /* 0x000fe20000000800 */
[----:B0-----:R-:W-:Y:S03]  /*0cb0*/  STG.E.128 desc[UR4][R16.64], R8 ;  /* 0x0000000810007986 */ /* 0x001fe6000c101d04 */
[----:B------:R-:W0:Y:S02]  /*0cc0*/  MUFU.EX2 R7, R7 ;  /* 0x0000000700077308 */ /* 0x000e240000000800 */
[----:B0-----:R-:W-:Y:S01]  /*0cd0*/  STG.E.128 desc[UR4][R16.64+0x800], R4 ;  /* 0x0008000410007986 */ /* 0x001fe2000c101d04 */
[----:B------:R-:W-:Y:S05]  /*0ce0*/  EXIT ;  /* 0x000000000000794d */ /* 0x000fea0003800000 */
.L_x_5749:
        /* <DEDUP_REMOVED lines=9> */
.L_x_60763:


//--------------------- .text._ZN2at6native29vectorized_elementwise_kernelILi8EZNS0_50_GLOBAL__N__2680c7bb_12_PowKernel_cu_7dd49032_317029pow_tensor_scalar_kernel_implIffEEvRNS_18TensorIteratorBaseET0_EUlfE2_St5arrayIPcLm2EEEEviS6_T1_ --------------------------
	.section	.text._ZN2at6native29vectorized_elementwise_kernelILi8EZNS0_50_GLOBAL__N__2680c7bb_12_PowKernel_cu_7dd49032_317029pow_tensor_scalar_kernel_implIffEEvRNS_18TensorIteratorBaseET0_EUlfE2_St5arrayIPcLm2EEEEviS6_T1_,"ax",@progbits
	.align	128
        .global         _ZN2at6native29vectorized_elementwise_kernelILi8EZNS0_50_GLOBAL__N__2680c7bb_12_PowKernel_cu_7dd49032_317029pow_tensor_scalar_kernel_implIffEEvRNS_18TensorIteratorBaseET0_EUlfE2_St5arrayIPcLm2EEEEviS6_T1_
        .type           _ZN2at6native29vectorized_elementwise_kernelILi8EZNS0_50_GLOBAL__N__2680c7bb_12_PowKernel_cu_7dd49032_317029pow_tensor_scalar_kernel_implIffEEvRNS_18TensorIteratorBaseET0_EUlfE2_St5arrayIPcLm2EEEEviS6_T1_,@function
        .size           _ZN2at6native29vectorized_elementwise_kernelILi8EZNS0_50_GLOBAL__N__2680c7bb_12_PowKernel_cu_7dd49032_317029pow_tensor_scalar_kernel_implIffEEvRNS_18TensorIteratorBaseET0_EUlfE2_St5arrayIPcLm2EEEEviS6_T1_,(.L_x_60764 - _ZN2at6native29vectorized_elementwise_kernelILi8EZNS0_50_GLOBAL__N__2680c7bb_12_PowKernel_cu_7dd49032_317029pow_tensor_scalar_kernel_implIffEEvRNS_18TensorIteratorBaseET0_EUlfE2_St5arrayIPcLm2EEEEviS6_T1_)
        .other          _ZN2at6native29vectorized_elementwise_kernelILi8EZNS0_50_GLOBAL__N__2680c7bb_12_PowKernel_cu_7dd49032_317029pow_tensor_scalar_kernel_implIffEEvRNS_18TensorIteratorBaseET0_EUlfE2_St5arrayIPcLm2EEEEviS6_T1_,@"STO_CUDA_ENTRY STV_DEFAULT"
_ZN2at6native29vectorized_elementwise_kernelILi8EZNS0_50_GLOBAL__N__2680c7bb_12_PowKernel_cu_7dd49032_317029pow_tensor_scalar_kernel_implIffEEvRNS_18TensorIteratorBaseET0_EUlfE2_St5arrayIPcLm2EEEEviS6_T1_:
.text._ZN2at6native29vectorized_elementwise_kernelILi8EZNS0_50_GLOBAL__N__2680c7bb_12_PowKernel_cu_7dd49032_317029pow_tensor_scalar_kernel_implIffEEvRNS_18TensorIteratorBaseET0_EUlfE2_St5arrayIPcLm2EEEEviS6_T1_:
[----:B------:R-:W-:Y:S01]  /*0000*/  LDC R1, c[0x0][0x37c] ;  /* 0x0000df00ff017b82 */ /* 0x000fe20000000800 */
[----:B------:R-:W-:Y:S05]  /*0010*/  EXIT ;  /* 0x000000000000794d */ /* 0x000fea0003800000 */
.L_x_5750:
        /* <DEDUP_REMOVED lines=14> */
.L_x_60764:


//--------------------- .text._ZN2at6native18elementwise_kernelILi128ELi4EZNS0_15gpu_kernel_implIZNS0_50_GLOBAL__N__2680c7bb_12_PowKernel_cu_7dd49032_317029pow_tensor_scalar_kernel_implIffEEvRNS_18TensorIteratorBaseET0_EUlfE1_EEvS6_RKT_EUliE_EEviT1_ --------------------------
	.section	.text._ZN2at6native18elementwise_kernelILi128ELi4EZNS0_15gpu_kernel_implIZNS0_50_GLOBAL__N__2680c7bb_12_PowKernel_cu_7dd49032_317029pow_tensor_scalar_kernel_implIffEEvRNS_18TensorIteratorBaseET0_EUlfE1_EEvS6_RKT_EUliE_EEviT1_,"ax",@progbits
	.align	128
        .global         _ZN2at6native18elementwise_kernelILi128ELi4EZNS0_15gpu_kernel_implIZNS0_50_GLOBAL__N__2680c7bb_12_PowKernel_cu_7dd49032_317029pow_tensor_scalar_kernel_implIffEEvRNS_18TensorIteratorBaseET0_EUlfE1_EEvS6_RKT_EUliE_EEviT1_
        .type           _ZN2at6native18elementwise_kernelILi128ELi4EZNS0_15gpu_kernel_implIZNS0_50_GLOBAL__N__2680c7bb_12_PowKernel_cu_7dd49032_317029pow_tensor_scalar_kernel_implIffEEvRNS_18TensorIteratorBaseET0_EUlfE1_EEvS6_RKT_EUliE_EEviT1_,@function
        .size           _ZN2at6native18elementwise_kernelILi128ELi4EZNS0_15gpu_kernel_implIZNS0_50_GLOBAL__N__2680c7bb_12_PowKernel_cu_7dd49032_317029pow_tensor_scalar_kernel_implIffEEvRNS_18TensorIteratorBaseET0_EUlfE1_EEvS6_RKT_EUliE_EEviT1_,(.L_x_60600 - _ZN2at6native18elementwise_kernelILi128ELi4EZNS0_15gpu_kernel_implIZNS0_50_GLOBAL__N__2680c7bb_12_PowKernel_cu_7dd49032_317029pow_tensor_scalar_kernel_implIffEEvRNS_18TensorIteratorBaseET0_EUlfE1_EEvS6_RKT_EUliE_EEviT1_)
        .other          _ZN2at6native18elementwise_kernelILi128ELi4EZNS0_15gpu_kernel_implIZNS0_50_GLOBAL__N__2680c7bb_12_PowKernel_cu_7dd49032_317029pow_tensor_scalar_kernel_implIffEEvRNS_18TensorIteratorBaseET0_EUlfE1_EEvS6_RKT_EUliE_EEviT1_,@"STO_CUDA_ENTRY STV_DEFAULT"
_ZN2at6native18elementwise_kernelILi128ELi4EZNS0_15gpu_kernel_implIZNS0_50_GLOBAL__N__2680c7bb_12_PowKernel_cu_7dd49032_317029pow_tensor_scalar_kernel_implIffEEvRNS_18TensorIteratorBaseET0_EUlfE1_EEvS6_RKT_EUliE_EEviT1_:
.text._ZN2at6native18elementwise_kernelILi128ELi4EZNS0_15gpu_kernel_implIZNS0_50_GLOBAL__N__2680c7bb_12_PowKernel_cu_7dd49032_317029pow_tensor_scalar_kernel_implIffEEvRNS_18TensorIteratorBaseET0_EUlfE1_EEvS6_RKT_EUliE_EEviT1_:
        /* <DEDUP_REMOVED lines=319> */
.L_x_5753:
        /* <DEDUP_REMOVED lines=18> */
.L_x_5758:
[----:B------:R-:W2:Y:S02]  /*1510*/  LDG.E.U8 R0, desc[UR36][R2.64] ;  /* 0x0000002402007981 */ /* 0x000ea4000c1e1100 */
[----:B--2---:R-:W-:Y:S01]  /*1520*/  I2FP.F32.U32 R0, R0 ;  /* 0x0000000000007245 */ /* 0x004fe20000201000 */
[----:B------:R-:W-:Y:S06]  /*1530*/  BRA `(.L_x_5760) ;  /* 0x0000000c00447947 */ /* 0x000fec0003800000 */
.L_x_5757:
        /* <DEDUP_REMOVED lines=9> */
.L_x_5762:
[----:B------:R-:W2:Y:S02]  /*15d0*/  LDG.E R0, desc[UR36][R2.64] ;  /* 0x0000002402007981 */ /* 0x000ea4000c1e1900 */
[----:B--2---:R-:W-:Y:S01]  /*15e0*/  I2FP.F32.S32 R0, R0 ;  /* 0x0000000000007245 */ /* 0x004fe20000201400 */
[----:B------:R-:W-:Y:S06]  /*15f0*/  BRA `(.L_x_5760) ;  /* 0x0000000c00147947 */ /* 0x000fec0003800000 */
.L_x_5761:
[----:B------:R-:W2:Y:S02]  /*1600*/  LDG.E.U16 R0, desc[UR36][R2.64] ;  /* 0x0000002402007981 */ /* 0x000ea4000c1e1500 */
[----:B--2---:R-:W2:Y:S01]  /*1610*/  I2F.S16 R0, R0 ;  /* 0x0000000000007306 */ /* 0x004ea20000101400 */
[----:B------:R-:W-:Y:S05]  /*1620*/  BRA `(.L_x_5760) ;  /* 0x0000000c00087947 */ /* 0x000fea0003800000 */
.L_x_5756:
        /* <DEDUP_REMOVED lines=8> */
.L_x_5764:
[----:B------:R-:W2:Y:S02]  /*16b0*/  LDG.E.U16 R0, desc[UR36][R2.64] ;  /* 0x0000002402007981 */ /* 0x000ea4000c1e1500 */
[----:B--2---:R-:W-:Y:S01]  /*16c0*/  HADD2.F32 R0, -RZ, R0.H0_H0 ;  /* 0x20000000ff007230 */ /* 0x004fe20000004100 */
[----:B------:R-:W-:Y:S06]  /*16d0*/  BRA `(.L_x_5760) ;  /* 0x0000000800dc7947 */ /* 0x000fec0003800000 */
.L_x_5763:
        /* <DEDUP_REMOVED lines=8> */
.L_x_5766:
[----:B------:R-:W2:Y:S02]  /*1760*/  LDG.E.U16 R0, desc[UR36][R2.64] ;  /* 0x0000002402007981 */ /* 0x000ea4000c1e1500 */
[----:B--2---:R-:W-:Y:S01]  /*1770*/  HADD2.F32 R0, -RZ, R0.H0_H0 ;  /* 0x20000000ff007230 */ /* 0x004fe20000004100 */
[----:B------:R-:W-:Y:S06]  /*1780*/  BRA `(.L_x_5760) ;  /* 0x0000000800b07947 */ /* 0x000fec0003800000 */
.L_x_5765:
        /* <DEDUP_REMOVED lines=11> */
.L_x_5755:
        /* <DEDUP_REMOVED lines=12> */
.L_x_5769:
        /* <DEDUP_REMOVED lines=11> */
.L_x_5768:
        /* <DEDUP_REMOVED lines=25> */
.L_x_5771:
        /* <DEDUP_REMOVED lines=12> */
.L_x_5770:
[----:B------:R-:W2:Y:S02]  /*1c00*/  LDG.E.U16 R0, desc[UR36][R2.64] ;  /* 0x0000002402007981 */ /* 0x000ea4000c1e1500 */
[----:B--2---:R-:W-:Y:S01]  /*1c10*/  SHF.L.U32 R0, R0, 0x10, RZ ;  /* 0x0000001000007819 */ /* 0x004fe200000006ff */
[----:B------:R-:W-:Y:S06]  /*1c20*/  BRA `(.L_x_5760) ;  /* 0x0000000400887947 */ /* 0x000fec0003800000 */
.L_x_5767:
        /* <DEDUP_REMOVED lines=11> */
.L_x_5774:
        /* <DEDUP_REMOVED lines=20> */
.L_x_5776:
[----:B------:R-:W-:Y:S05]  /*1e20*/  BSYNC.RECONVERGENT B0 ;  /* 0x0000000000007941 */ /* 0x000fea0003800200 */
.L_x_5775:
[----:B------:R-:W-:Y:S01]  /*1e30*/  IMAD.SHL.U32 R0, R0, 0x100000, RZ ;  /* 0x0010000000007824 */ /* 0x000fe200078e00ff */
[----:B------:R-:W-:-:S04]  /*1e40*/  LEA R2, R2, 0x3b800000, 0x17 ;  /* 0x3b80000002027811 */ /* 0x000fc800078eb8ff */
[----:B------:R-:W-:Y:S01]  /*1e50*/  LOP3.LUT R0, R2, R0, R7, 0xfe, !PT ;  /* 0x0000000002007212 */ /* 0x000fe200078efe07 */
[----:B------:R-:W-:Y:S06]  /*1e60*/  BRA `(.L_x_5760) ;  /* 0x0000000000f87947 */ /* 0x000fec0003800000 */
.L_x_5773:
        /* <DEDUP_REMOVED lines=20> */
.L_x_5778:
[----:B------:R-:W-:Y:S05]  /*1fb0*/  BSYNC.RECONVERGENT B0 ;  /* 0x0000000000007941 */ /* 0x000fea0003800200 */
.L_x_5777:
[----:B------:R-:W-:Y:S01]  /*1fc0*/  IMAD.SHL.U32 R0, R0, 0x200000, RZ ;  /* 0x0020000000007824 */ /* 0x000fe200078e00ff */
[----:B------:R-:W-:-:S04]  /*1fd0*/  LEA R2, R2, 0x37800000, 0x17 ;  /* 0x3780000002027811 */ /* 0x000fc800078eb8ff */
[----:B------:R-:W-:Y:S01]  /*1fe0*/  LOP3.LUT R0, R2, R0, R7, 0xfe, !PT ;  /* 0x0000000002007212 */ /* 0x000fe200078efe07 */
[----:B------:R-:W-:Y:S06]  /*1ff0*/  BRA `(.L_x_5760) ;  /* 0x0000000000947947 */ /* 0x000fec0003800000 */
.L_x_5772:
[----:B------:R-:W-:-:S09]  /*2000*/  UISETP.NE.AND UP0, UPT, UR4, 0x1c, UPT ;  /* 0x0000001c0400788c */ /* 0x000fd2000bf05270 */
[----:B------:R-:W-:Y:S05]  /*2010*/  BRA.U !UP0, `(.L_x_5779) ;  /* 0x0000000108847547 */ /* 0x000fea000b800000 */
[----:B------:R-:W-:-:S09]  /*2020*/  UISETP.NE.AND UP0, UPT, UR4, 0x1d, UPT ;  /* 0x0000001d0400788c */ /* 0x000fd2000bf05270 */
[----:B------:R-:W-:Y:S05]  /*2030*/  BRA.U !UP0, `(.L_x_5780) ;  /* 0x0000000108707547 */ /* 0x000fea000b800000 */
[----:B------:R-:W-:-:S09]  /*2040*/  UISETP.NE.AND UP0, UPT, UR4, 0x2c, UPT ;  /* 0x0000002c0400788c */ /* 0x000fd2000bf05270 */
[----:B------:R-:W-:Y:S05]  /*2050*/  BRA.U !UP0, `(.L_x_5781) ;  /* 0x0000000108487547 */ /* 0x000fea000b800000 */
.L_x_5759:
        /* <DEDUP_REMOVED lines=16> */
.L_x_5782:
[----:B------:R-:W-:Y:S01]  /*2160*/  IMAD.MOV.U32 R0, RZ, RZ, RZ ;  /* 0x000000ffff007224 */ /* 0x000fe200078e00ff */
[----:B------:R-:W-:Y:S06]  /*2170*/  BRA `(.L_x_5760) ;  /* 0x0000000000347947 */ /* 0x000fec0003800000 */
.L_x_5781:
        /* <DEDUP_REMOVED lines=8> */
.L_x_5780:
[----:B------:R-:W2:Y:S02]  /*2200*/  LDG.E.64 R2, desc[UR36][R2.64] ;  /* 0x0000002402027981 */ /* 0x000ea4000c1e1b00 */
[----:B--2---:R0:W1:Y:S02]  /*2210*/  I2F.U64 R0, R2 ;  /* 0x0000000200007312 */ /* 0x0040640000301000 */
[----:B01----:R-:W-:Y:S05]  /*2220*/  BRA `(.L_x_5760) ;  /* 0x0000000000087947 */ /* 0x003fea0003800000 */
.L_x_5779:
[----:B------:R-:W2:Y:S02]  /*2230*/  LDG.E R0, desc[UR36][R2.64] ;  /* 0x0000002402007981 */ /* 0x000ea4000c1e1900 */
[----:B--2---:R-:W-:-:S07]  /*2240*/  I2FP.F32.U32 R0, R0 ;  /* 0x0000000000007245 */ /* 0x004fce0000201000 */
.L_x_5760:
[----:B------:R-:W-:Y:S05]  /*2250*/  BSYNC.RECONVERGENT B6 ;  /* 0x0000000000067941 */ /* 0x000fea0003800200 */
.L_x_5754:
[----:B--2-45:R-:W-:Y:S01]  /*2260*/  FMUL.FTZ R10, R0, R0 ;  /* 0x00000000000a7220 */ /* 0x034fe20000410000 */
[----:B------:R-:W2:Y:S01]  /*2270*/  LDCU.64 UR4, c[0x0][0x580] ;  /* 0x0000b000ff0477ac */ /* 0x000ea20008000a00 */
[----:B------:R-:W-:Y:S04]  /*2280*/  BSSY.RECONVERGENT B0, `(.L_x_5783) ;  /* 0x0000023000007945 */ /* 0x000fe80003800200 */
[----:B------:R-:W4:Y:S02]  /*2290*/  F2F.F64.F32 R10, R10 ;  /* 0x0000000a000a7310 */ /* 0x000f240000201800 */
[----:B----4-:R-:W-:-:S04]  /*22a0*/  IADD3 R4, PT, PT, R11, 0x300402, RZ ;  /* 0x003004020b047810 */ /* 0x010fc80007ffe0ff */
[----:B------:R-:W-:Y:S01]  /*22b0*/  FSETP.GEU.AND P0, PT, |R4|, 5.8789094863358348022e-39, PT ;  /* 0x004004020400780b */ /* 0x000fe20003f0e200 */
[----:B------:R-:W0:-:S15]  /*22c0*/  MUFU.RCP64H R5, R11 ;  /* 0x0000000b00057308 */ /* 0x000e1e0000001800 */
[----:B------:R-:W-:-:S15]  /*22d0*/  NOP ;  /* 0x0000000000007918 */ /* 0x000fde0000000000 */
[----:B------:R-:W-:-:S15]  /*22e0*/  NOP ;  /* 0x0000000000007918 */ /* 0x000fde0000000000 */
[----:B------:R-:W-:-:S12]  /*22f0*/  NOP ;  /* 0x0000000000007918 */ /* 0x000fd80000000000 */
[----:B01-3--:R-:W0:-:S15]  /*2300*/  DFMA R2, -R10, R4, 1 ;  /* 0x3ff000000a02742b */ /* 0x00be1e0000000104 */
        /* <DEDUP_REMOVED lines=25> */
[----:B------:R-:W-:Y:S05]  /*24a0*/  CALL.REL.NOINC `($__internal_12_$__cuda_sm20_dblrcp_rn_slowpath_v3) ;  /* 0x000000a400807944 */ /* 0x000fea0003c00000 */
.L_x_5784:
[----:B------:R-:W-:Y:S05]  /*24b0*/  BSYNC.RECONVERGENT B0 ;  /* 0x0000000000007941 */ /* 0x000fea0003800200 */
.L_x_5783:
        /* <DEDUP_REMOVED lines=10> */
[----:B0-----:R-:W-:Y:S01]  /*2560*/  @!P0 FMUL R4, R4, 1.175494350822287508e-38 ;  /* 0x0080000004048820 */ /* 0x001fe20000400000 */
        /* <DEDUP_REMOVED lines=9> */
[----:B------:R-:W0:Y:S02]  /*2600*/  F2I.FTZ.TRUNC.NTZ R5, R4 ;  /* 0x0000000400057305 */ /* 0x000e24000021f100 */
[----:B0-----:R0:W-:Y:S01]  /*2610*/  STG.E.U8 desc[UR36][R2.64], R5 ;  /* 0x0000000502007986 */ /* 0x0011e2000c101124 */
[----:B------:R-:W-:Y:S05]  /*2620*/  BRA `(.L_x_5790) ;  /* 0x0000000c003c7947 */ /* 0x000fea0003800000 */
.L_x_5788:
[----:B------:R-:W0:Y:S02]  /*2630*/  F2I.S64.TRUNC R4, R4 ;  /* 0x0000000400047311 */ /* 0x000e24000020d900 */
[----:B0-----:R-:W-:-:S05]  /*2640*/  MOV R7, R4 ;  /* 0x0000000400077202 */ /* 0x001fca0000000f00 */
[----:B------:R0:W-:Y:S01]  /*2650*/  STG.E.U8 desc[UR36][R2.64], R7 ;  /* 0x0000000702007986 */ /* 0x0001e2000c101124 */
[----:B------:R-:W-:Y:S05]  /*2660*/  BRA `(.L_x_5790) ;  /* 0x0000000c002c7947 */ /* 0x000fea0003800000 */
.L_x_5787:
[----:B------:R-:W-:-:S09]  /*2670*/  UISETP.NE.AND UP0, UPT, UR4, 0x2, UPT ;  /* 0x000000020400788c */ /* 0x000fd2000bf05270 */
[----:B------:R-:W-:Y:S05]  /*2680*/  BRA.U !UP0, `(.L_x_5791) ;  /* 0x0000000108287547 */ /* 0x000fea000b800000 */
[----:B------:R-:W-:-:S09]  /*2690*/  UISETP.NE.AND UP0, UPT, UR4, 0x3, UPT ;  /* 0x000000030400788c */ /* 0x000fd2000bf05270 */
[----:B------:R-:W-:Y:S05]  /*26a0*/  BRA.U !UP0, `(.L_x_5792) ;  /* 0x0000000108147547 */ /* 0x000fea000b800000 */
[----:B------:R-:W-:-:S09]  /*26b0*/  UISETP.NE.AND UP0, UPT, UR4, 0x4, UPT ;  /* 0x000000040400788c */ /* 0x000fd2000bf05270 */
[----:B------:R-:W-:Y:S05]  /*26c0*/  BRA.U UP0, `(.L_x_5789) ;  /* 0x0000000900807547 */ /* 0x000fea000b800000 */
[----:B------:R-:W0:Y:S02]  /*26d0*/  F2I.S64.TRUNC R4, R4 ;  /* 0x0000000400047311 */ /* 0x000e24000020d900 */
[----:B0-----:R0:W-:Y:S01]  /*26e0*/  STG.E.64 desc[UR36][R2.64], R4 ;  /* 0x0000000402007986 */ /* 0x0011e2000c101b24 */
[----:B------:R-:W-:Y:S05]  /*26f0*/  BRA `(.L_x_5790) ;  /* 0x0000000c00087947 */ /* 0x000fea0003800000 */
.L_x_5792:
[----:B------:R-:W0:Y:S02]  /*2700*/  F2I.FTZ.TRUNC.NTZ R5, R4 ;  /* 0x0000000400057305 */ /* 0x000e24000021f100 */
[----:B0-----:R0:W-:Y:S01]  /*2710*/  STG.E desc[UR36][R2.64], R5 ;  /* 0x0000000502007986 */ /* 0x0011e2000c101924 */
[----:B------:R-:W-:Y:S05]  /*2720*/  BRA `(.L_x_5790) ;  /* 0x0000000800fc7947 */ /* 0x000fea0003800000 */
.L_x_5791:
[----:B------:R-:W0:Y:S02]  /*2730*/  F2I.FTZ.TRUNC.NTZ R5, R4 ;  /* 0x0000000400057305 */ /* 0x000e24000021f100 */
[----:B0-----:R0:W-:Y:S01]  /*2740*/  STG.E.U16 desc[UR36][R2.64], R5 ;  /* 0x0000000502007986 */ /* 0x0011e2000c101524 */
[----:B------:R-:W-:Y:S05]  /*2750*/  BRA `(.L_x_5790) ;  /* 0x0000000800f07947 */ /* 0x000fea0003800000 */
.L_x_5786:
[----:B------:R-:W-:-:S09]  /*2760*/  UISETP.GT.AND UP0, UPT, UR4, 0x6, UPT ;  /* 0x000000060400788c */ /* 0x000fd2000bf04270 */
[----:B------:R-:W-:Y:S05]  /*2770*/  BRA.U UP0, `(.L_x_5793) ;  /* 0x0000000100247547 */ /* 0x000fea000b800000 */
[----:B------:R-:W-:-:S09]  /*2780*/  UISETP.NE.AND UP0, UPT, UR4, 0x5, UPT ;  /* 0x000000050400788c */ /* 0x000fd2000bf05270 */
[----:B------:R-:W-:Y:S05]  /*2790*/  BRA.U !UP0, `(.L_x_5794) ;  /* 0x0000000108107547 */ /* 0x000fea000b800000 */
[----:B------:R-:W-:-:S09]  /*27a0*/  UISETP.NE.AND UP0, UPT, UR4, 0x6, UPT ;  /* 0x000000060400788c */ /* 0x000fd2000bf05270 */
[----:B------:R-:W-:Y:S05]  /*27b0*/  BRA.U UP0, `(.L_x_5789) ;  /* 0x0000000900447547 */ /* 0x000fea000b800000 */
[----:B------:R0:W-:Y:S01]  /*27c0*/  STG.E desc[UR36][R2.64], R4 ;  /* 0x0000000402007986 */ /* 0x0001e2000c101924 */
[----:B------:R-:W-:Y:S05]  /*27d0*/  BRA `(.L_x_5790) ;  /* 0x0000000800d07947 */ /* 0x000fea0003800000 */
.L_x_5794:
[----:B------:R-:W-:-:S05]  /*27e0*/  F2FP.F16.F32.PACK_AB R4, RZ, R4 ;  /* 0x00000004ff04723e */ /* 0x000fca00000000ff */
[----:B------:R0:W-:Y:S01]  /*27f0*/  STG.E.U16 desc[UR36][R2.64], R4 ;  /* 0x0000000402007986 */ /* 0x0001e2000c101524 */
[----:B------:R-:W-:Y:S05]  /*2800*/  BRA `(.L_x_5790) ;  /* 0x0000000800c47947 */ /* 0x000fea0003800000 */
.L_x_5793:
[----:B------:R-:W-:-:S09]  /*2810*/  UISETP.NE.AND UP0, UPT, UR4, 0x7, UPT ;  /* 0x000000070400788c */ /* 0x000fd2000bf05270 */
[----:B------:R-:W-:Y:S05]  /*2820*/  BRA.U !UP0, `(.L_x_5795) ;  /* 0x00000001082c7547 */ /* 0x000fea000b800000 */
[----:B------:R-:W-:-:S09]  /*2830*/  UISETP.NE.AND UP0, UPT, UR4, 0x8, UPT ;  /* 0x000000080400788c */ /* 0x000fd2000bf05270 */
[----:B------:R-:W-:Y:S05]  /*2840*/  BRA.U !UP0, `(.L_x_5796) ;  /* 0x0000000108147547 */ /* 0x000fea000b800000 */
[----:B------:R-:W-:-:S09]  /*2850*/  UISETP.NE.AND UP0, UPT, UR4, 0x9, UPT ;  /* 0x000000090400788c */ /* 0x000fd2000bf05270 */
[----:B------:R-:W-:Y:S05]  /*2860*/  BRA.U UP0, `(.L_x_5789) ;  /* 0x0000000900187547 */ /* 0x000fea000b800000 */
[----:B------:R-:W-:-:S05]  /*2870*/  IMAD.MOV.U32 R5, RZ, RZ, RZ ;  /* 0x000000ffff057224 */ /* 0x000fca00078e00ff */
[----:B------:R0:W-:Y:S01]  /*2880*/  STG.E.64 desc[UR36][R2.64], R4 ;  /* 0x0000000402007986 */ /* 0x0001e2000c101b24 */
[----:B------:R-:W-:Y:S05]  /*2890*/  BRA `(.L_x_5790) ;  /* 0x0000000800a07947 */ /* 0x000fea0003800000 */
.L_x_5796:
[----:B------:R-:W-:-:S04]  /*28a0*/  F2FP.F16.F32.PACK_AB R5, RZ, R4 ;  /* 0x00000004ff05723e */ /* 0x000fc800000000ff */
[----:B------:R-:W-:-:S05]  /*28b0*/  PRMT R5, R5, 0x5410, RZ ;  /* 0x0000541005057816 */ /* 0x000fca00000000ff */
[----:B------:R0:W-:Y:S01]  /*28c0*/  STG.E desc[UR36][R2.64], R5 ;  /* 0x0000000502007986 */ /* 0x0001e2000c101924 */
[----:B------:R-:W-:Y:S05]  /*28d0*/  BRA `(.L_x_5790) ;  /* 0x0000000800907947 */ /* 0x000fea0003800000 */
.L_x_5795:
[----:B------:R-:W-:-:S06]  /*28e0*/  FMUL.FTZ R4, R4, 1 ;  /* 0x3f80000004047820 */ /* 0x000fcc0000410000 */
[----:B------:R-:W0:Y:S02]  /*28f0*/  F2F.F64.F32 R4, R4 ;  /* 0x0000000400047310 */ /* 0x000e240000201800 */
[----:B0-----:R0:W-:Y:S01]  /*2900*/  STG.E.64 desc[UR36][R2.64], R4 ;  /* 0x0000000402007986 */ /* 0x0011e2000c101b24 */
[----:B------:R-:W-:Y:S05]  /*2910*/  BRA `(.L_x_5790) ;  /* 0x0000000800807947 */ /* 0x000fea0003800000 */
.L_x_5785:
        /* <DEDUP_REMOVED lines=8> */
[----:B------:R-:W-:-:S04]  /*29a0*/  FSETP.NEU.FTZ.AND P0, PT, R4, RZ, PT ;  /* 0x000000ff0400720b */ /* 0x000fc80003f1d000 */
[----:B------:R-:W-:-:S05]  /*29b0*/  SEL R5, RZ, 0x1, !P0 ;  /* 0x00000001ff057807 */ /* 0x000fca0004000000 */
[----:B------:R0:W-:Y:S01]  /*29c0*/  STG.E.U8 desc[UR36][R2.64], R5 ;  /* 0x0000000502007986 */ /* 0x0001e2000c101124 */
[----:B------:R-:W-:Y:S05]  /*29d0*/  BRA `(.L_x_5790) ;  /* 0x0000000800507947 */ /* 0x000fea0003800000 */
.L_x_5799:
[----:B------:R-:W-:Y:S01]  /*29e0*/  FMUL.FTZ R4, R4, 1 ;  /* 0x3f80000004047820 */ /* 0x000fe20000410000 */
[----:B------:R-:W-:-:S05]  /*29f0*/  CS2R R6, SRZ ;  /* 0x0000000000067805 */ /* 0x000fca000001ff00 */
[----:B------:R-:W0:Y:S02]  /*2a00*/  F2F.F64.F32 R4, R4 ;  /* 0x0000000400047310 */ /* 0x000e240000201800 */
[----:B0-----:R0:W-:Y:S01]  /*2a10*/  STG.E.128 desc[UR36][R2.64], R4 ;  /* 0x0000000402007986 */ /* 0x0011e2000c101d24 */
[----:B------:R-:W-:Y:S05]  /*2a20*/  BRA `(.L_x_5790) ;  /* 0x00000008003c7947 */ /* 0x000fea0003800000 */
.L_x_5798:
[----:B------:R-:W-:-:S09]  /*2a30*/  UISETP.NE.AND UP0, UPT, UR4, 0xf, UPT ;  /* 0x0000000f0400788c */ /* 0x000fd2000bf05270 */
[----:B------:R-:W-:Y:S05]  /*2a40*/  BRA.U !UP0, `(.L_x_5800) ;  /* 0x0000000108987547 */ /* 0x000fea000b800000 */
[----:B------:R-:W-:-:S09]  /*2a50*/  UISETP.NE.AND UP0, UPT, UR4, 0x17, UPT ;  /* 0x000000170400788c */ /* 0x000fd2000bf05270 */
[----:B------:R-:W-:Y:S05]  /*2a60*/  BRA.U !UP0, `(.L_x_5801) ;  /* 0x0000000108487547 */ /* 0x000fea000b800000 */
[----:B------:R-:W-:-:S09]  /*2a70*/  UISETP.NE.AND UP0, UPT, UR4, 0x18, UPT ;  /* 0x000000180400788c */ /* 0x000fd2000bf05270 */
[----:B------:R-:W-:Y:S05]  /*2a80*/  BRA.U UP0, `(.L_x_5789) ;  /* 0x0000000500907547 */ /* 0x000fea000b800000 */
        /* <DEDUP_REMOVED lines=12> */
.L_x_5803:
[----:B------:R-:W-:Y:S05]  /*2b50*/  BSYNC.RECONVERGENT B0 ;  /* 0x0000000000007941 */ /* 0x000fea0003800200 */
.L_x_5802:
[----:B------:R-:W-:-:S05]  /*2b60*/  LOP3.LUT R7, R0, 0x80, R7, 0xf8, !PT ;  /* 0x0000008000077812 */ /* 0x000fca00078ef807 */
[----:B------:R0:W-:Y:S01]  /*2b70*/  STG.E.U8 desc[UR36][R2.64], R7 ;  /* 0x0000000702007986 */ /* 0x0001e2000c101124 */
[----:B------:R-:W-:Y:S05]  /*2b80*/  BRA `(.L_x_5790) ;  /* 0x0000000400e47947 */ /* 0x000fea0003800000 */
.L_x_5801:
[----:B------:R-:W-:Y:S01]  /*2b90*/  LOP3.LUT R6, R4, 0x7fffffff, RZ, 0xc0, !PT ;  /* 0x7fffffff04067812 */ /* 0x000fe200078ec0ff */
[----:B------:R-:W-:Y:S01]  /*2ba0*/  BSSY.RECONVERGENT B0, `(.L_x_5804) ;  /* 0x000000d000007945 */ /* 0x000fe20003800200 */
[----:B------:R-:W-:Y:S02]  /*2bb0*/  SHF.R.U32.HI R7, RZ, 0x18, R4 ;  /* 0x00000018ff077819 */ /* 0x000fe40000011604 */
[----:B------:R-:W-:-:S13]  /*2bc0*/  ISETP.GE.U32.AND P1, PT, R6, 0x47800000, PT ;  /* 0x478000000600780c */ /* 0x000fda0003f26070 */
[----:B------:R-:W-:Y:S02]  /*2bd0*/  @P1 ISETP.GT.U32.AND P0, PT, R6, 0x7f800000, PT ;  /* 0x7f8000000600180c */ /* 0x000fe40003f04070 */
[----:B------:R-:W-:-:S04]  /*2be0*/  @P1 MOV R0, 0x7f ;  /* 0x0000007f00001802 */ /* 0x000fc80000000f00 */
        /* <DEDUP_REMOVED lines=8> */
.L_x_5805:
[----:B------:R-:W-:Y:S05]  /*2c70*/  BSYNC.RECONVERGENT B0 ;  /* 0x0000000000007941 */ /* 0x000fea0003800200 */
.L_x_5804:
[----:B------:R-:W-:-:S05]  /*2c80*/  LOP3.LUT R5, R0, 0x80, R7, 0xf8, !PT ;  /* 0x0000008000057812 */ /* 0x000fca00078ef807 */
[----:B------:R0:W-:Y:S01]  /*2c90*/  STG.E.U8 desc[UR36][R2.64], R5 ;  /* 0x0000000502007986 */ /* 0x0001e2000c101124 */
[----:B------:R-:W-:Y:S05]  /*2ca0*/  BRA `(.L_x_5790) ;  /* 0x00000004009c7947 */ /* 0x000fea0003800000 */
.L_x_5800:
[----:B------:R-:W-:-:S05]  /*2cb0*/  F2FP.BF16.F32.PACK_AB R4, RZ, R4 ;  /* 0x00000004ff04723e */ /* 0x000fca00000010ff */
[----:B------:R0:W-:Y:S01]  /*2cc0*/  STG.E.U16 desc[UR36][R2.64], R4 ;  /* 0x0000000402007986 */ /* 0x0001e2000c101524 */
[----:B------:R-:W-:Y:S05]  /*2cd0*/  BRA `(.L_x_5790) ;  /* 0x0000000400907947 */ /* 0x000fea0003800000 */
.L_x_5797:
        /* <DEDUP_REMOVED lines=8> */
[----:B------:R-:W0:Y:S02]  /*2d60*/  F2I.FTZ.U32.TRUNC.NTZ R5, R4 ;  /* 0x0000000400057305 */ /* 0x000e24000021f000 */
[----:B0-----:R2:W-:Y:S01]  /*2d70*/  STG.E.U16 desc[UR36][R2.64], R5 ;  /* 0x0000000502007986 */ /* 0x0015e2000c101524 */
[----:B------:R-:W-:Y:S05]  /*2d80*/  BRA `(.L_x_5790) ;  /* 0x0000000400647947 */ /* 0x000fea0003800000 */
.L_x_5808:
        /* <DEDUP_REMOVED lines=12> */
.L_x_5811:
[----:B------:R-:W-:-:S04]  /*2e50*/  SHF.R.U32.HI R0, RZ, 0x14, R4 ;  /* 0x00000014ff007819 */ /* 0x000fc80000011604 */
[----:B------:R-:W-:-:S04]  /*2e60*/  LOP3.LUT R5, R0, 0x1, RZ, 0xc0, !PT ;  /* 0x0000000100057812 */ /* 0x000fc800078ec0ff */
[----:B------:R-:W-:-:S04]  /*2e70*/  IADD3 R0, PT, PT, R4, 0x487ffff, R5 ;  /* 0x0487ffff04007810 */ /* 0x000fc80007ffe005 */
[----:B------:R-:W-:-:S04]  /*2e80*/  SHF.R.U32.HI R0, RZ, 0x14, R0 ;  /* 0x00000014ff007819 */ /* 0x000fc80000011600 */
[----:B------:R-:W-:-:S07]  /*2e90*/  LOP3.LUT R5, R0, 0xff, RZ, 0xc0, !PT ;  /* 0x000000ff00057812 */ /* 0x000fce00078ec0ff */
.L_x_5812:
[----:B------:R-:W-:-:S04]  /*2ea0*/  SHF.R.U32.HI R4, RZ, 0x18, R4 ;  /* 0x00000018ff047819 */ /* 0x000fc80000011604 */
[----:B------:R-:W-:-:S04]  /*2eb0*/  LOP3.LUT R5, R5, 0x80, R4, 0xf8, !PT ;  /* 0x0000008005057812 */ /* 0x000fc800078ef804 */
[----:B------:R-:W-:-:S07]  /*2ec0*/  PRMT R0, R5, 0x7610, R0 ;  /* 0x0000761005007816 */ /* 0x000fce0000000000 */
.L_x_5810:
[----:B------:R-:W-:Y:S05]  /*2ed0*/  BSYNC.RECONVERGENT B0 ;  /* 0x0000000000007941 */ /* 0x000fea0003800200 */
.L_x_5809:
[----:B------:R1:W-:Y:S01]  /*2ee0*/  STG.E.U8 desc[UR36][R2.64], R0 ;  /* 0x0000000002007986 */ /* 0x0003e2000c101124 */
[----:B------:R-:W-:Y:S05]  /*2ef0*/  BRA `(.L_x_5790) ;  /* 0x0000000400087947 */ /* 0x000fea0003800000 */
.L_x_5807:
        /* <DEDUP_REMOVED lines=12> */
.L_x_5815:
[----:B------:R-:W-:-:S04]  /*2fc0*/  SHF.R.U32.HI R0, RZ, 0x15, R4 ;  /* 0x00000015ff007819 */ /* 0x000fc80000011604 */
[----:B------:R-:W-:-:S04]  /*2fd0*/  LOP3.LUT R5, R0, 0x1, RZ, 0xc0, !PT ;  /* 0x0000000100057812 */ /* 0x000fc800078ec0ff */
[----:B------:R-:W-:-:S04]  /*2fe0*/  IADD3 R0, PT, PT, R4, 0x88fffff, R5 ;  /* 0x088fffff04007810 */ /* 0x000fc80007ffe005 */
[----:B------:R-:W-:-:S04]  /*2ff0*/  SHF.R.U32.HI R0, RZ, 0x15, R0 ;  /* 0x00000015ff007819 */ /* 0x000fc80000011600 */
[----:B------:R-:W-:-:S07]  /*3000*/  LOP3.LUT R5, R0, 0xff, RZ, 0xc0, !PT ;  /* 0x000000ff00057812 */ /* 0x000fce00078ec0ff */
.L_x_5816:
[----:B------:R-:W-:-:S04]  /*3010*/  SHF.R.U32.HI R4, RZ, 0x18, R4 ;  /* 0x00000018ff047819 */ /* 0x000fc80000011604 */
[----:B------:R-:W-:-:S04]  /*3020*/  LOP3.LUT R5, R5, 0x80, R4, 0xf8, !PT ;  /* 0x0000008005057812 */ /* 0x000fc800078ef804 */
[----:B------:R-:W-:-:S07]  /*3030*/  PRMT R0, R5, 0x7610, R0 ;  /* 0x0000761005007816 */ /* 0x000fce0000000000 */
.L_x_5814:
[----:B------:R-:W-:Y:S05]  /*3040*/  BSYNC.RECONVERGENT B0 ;  /* 0x0000000000007941 */ /* 0x000fea0003800200 */
.L_x_5813:
[----:B------:R0:W-:Y:S01]  /*3050*/  STG.E.U8 desc[UR36][R2.64], R0 ;  /* 0x0000000002007986 */ /* 0x0001e2000c101124 */
[----:B------:R-:W-:Y:S05]  /*3060*/  BRA `(.L_x_5790) ;  /* 0x0000000000ac7947 */ /* 0x000fea0003800000 */
.L_x_5806:
[----:B------:R-:W-:-:S09]  /*3070*/  UISETP.NE.AND UP0, UPT, UR4, 0x1c, UPT ;  /* 0x0000001c0400788c */ /* 0x000fd2000bf05270 */
[----:B------:R-:W-:Y:S05]  /*3080*/  BRA.U !UP0, `(.L_x_5817) ;  /* 0x00000001089c7547 */ /* 0x000fea000b800000 */
[----:B------:R-:W-:-:S09]  /*3090*/  UISETP.NE.AND UP0, UPT, UR4, 0x1d, UPT ;  /* 0x0000001d0400788c */ /* 0x000fd2000bf05270 */
[----:B------:R-:W-:Y:S05]  /*30a0*/  BRA.U !UP0, `(.L_x_5818) ;  /* 0x0000000108887547 */ /* 0x000fea000b800000 */
[----:B------:R-:W-:-:S09]  /*30b0*/  UISETP.NE.AND UP0, UPT, UR4, 0x2c, UPT ;  /* 0x0000002c0400788c */ /* 0x000fd2000bf05270 */
[----:B------:R-:W-:Y:S05]  /*30c0*/  BRA.U !UP0, `(.L_x_5819) ;  /* 0x0000000108447547 */ /* 0x000fea000b800000 */
.L_x_5789:
        /* <DEDUP_REMOVED lines=16> */
.L_x_5820:
[----:B------:R-:W-:Y:S05]  /*31d0*/  BRA `(.L_x_5790) ;  /* 0x0000000000507947 */ /* 0x000fea0003800000 */
.L_x_5819:
        /* <DEDUP_REMOVED lines=15> */
.L_x_5818:
[----:B------:R-:W0:Y:S02]  /*32d0*/  F2I.U64.TRUNC R4, R4 ;  /* 0x0000000400047311 */ /* 0x000e24000020d800 */
[----:B0-----:R0:W-:Y:S01]  /*32e0*/  STG.E.64 desc[UR36][R2.64], R4 ;  /* 0x0000000402007986 */ /* 0x0011e2000c101b24 */
[----:B------:R-:W-:Y:S05]  /*32f0*/  BRA `(.L_x_5790) ;  /* 0x0000000000087947 */ /* 0x000fea0003800000 */
.L_x_5817:
[----:B------:R-:W0:Y:S02]  /*3300*/  F2I.FTZ.U32.TRUNC.NTZ R5, R4 ;  /* 0x0000000400057305 */ /* 0x000e24000021f000 */
[----:B0-----:R3:W-:Y:S02]  /*3310*/  STG.E desc[UR36][R2.64], R5 ;  /* 0x0000000502007986 */ /* 0x0017e4000c101924 */
.L_x_5790:
[----:B------:R-:W-:-:S07]  /*3320*/  VIADD R17, R17, 0x80 ;  /* 0x0000008011117836 */ /* 0x000fce0000000000 */
.L_x_5752:
[----:B------:R-:W-:Y:S05]  /*3330*/  BSYNC.RECONVERGENT B7 ;  /* 0x0000000000077941 */ /* 0x000fea0003800200 */
.L_x_5751:
[----:B------:R-:W5:Y:S01]  /*3340*/  LDCU UR4, c[0x0][0x380] ;  /* 0x00007000ff0477ac */ /* 0x000f620008000800 */
[----:B------:R-:W-:Y:S01]  /*3350*/  BSSY.RECONVERGENT B7, `(.L_x_5821) ;  /* 0x0000325000077945 */ /* 0x000fe20003800200 */
[----:B-----5:R-:W-:-:S13]  /*3360*/  ISETP.GE.AND P0, PT, R17, UR4, PT ;  /* 0x0000000411007c0c */ /* 0x020fda000bf06270 */
[----:B------:R-:W-:Y:S05]  /*3370*/  @P0 BRA `(.L_x_5822) ;  /* 0x0000003000880947 */ /* 0x000fea0003800000 */
[----:B------:R-:W5:Y:S01]  /*3380*/  LDCU UR4, c[0x0][0x388] ;  /* 0x00007100ff0477ac */ /* 0x000f620008000800 */
[----:B------:R-:W-:Y:S02]  /*3390*/  HFMA2 R16, -RZ, RZ, 0, 0 ;  /* 0x00000000ff107431 */ /* 0x000fe400000001ff */
[----:B01----:R-:W-:Y:S01]  /*33a0*/  IMAD.MOV.U32 R0, RZ, RZ, RZ ;  /* 0x000000ffff007224 */ /* 0x003fe200078e00ff */
        /* <DEDUP_REMOVED lines=300> */
.L_x_5823:
[----:B------:R-:W2:Y:S01]  /*4670*/  LDCU.64 UR6, c[0x0][0x588] ;  /* 0x0000b100ff0677ac */ /* 0x000ea20008000a00 */
[----:B------:R-:W-:Y:S01]  /*4680*/  BSSY.RECONVERGENT B6, `(.L_x_5824) ;  /* 0x00000e5000067945 */ /* 0x000fe20003800200 */
        /* <DEDUP_REMOVED lines=16> */
.L_x_5828:
[----:B------:R-:W2:Y:S02]  /*4790*/  LDG.E.U8 R0, desc[UR36][R2.64] ;  /* 0x0000002402007981 */ /* 0x000ea4000c1e1100 */
[----:B--2---:R-:W-:Y:S01]  /*47a0*/  I2FP.F32.U32 R0, R0 ;  /* 0x0000000000007245 */ /* 0x004fe20000201000 */
[----:B------:R-:W-:Y:S06]  /*47b0*/  BRA `(.L_x_5830) ;  /* 0x0000000c00447947 */ /* 0x000fec0003800000 */
.L_x_5827:
        /* <DEDUP_REMOVED lines=9> */
.L_x_5832:
[----:B------:R-:W2:Y:S02]  /*4850*/  LDG.E R0, desc[UR36][R2.64] ;  /* 0x0000002402007981 */ /* 0x000ea4000c1e1900 */
[----:B--2---:R-:W-:Y:S01]  /*4860*/  I2FP.F32.S32 R0, R0 ;  /* 0x0000000000007245 */ /* 0x004fe20000201400 */
[----:B------:R-:W-:Y:S06]  /*4870*/  BRA `(.L_x_5830) ;  /* 0x0000000c00147947 */ /* 0x000fec0003800000 */
.L_x_5831:
[----:B------:R-:W2:Y:S02]  /*4880*/  LDG.E.U16 R0, desc[UR36][R2.64] ;  /* 0x0000002402007981 */ /* 0x000ea4000c1e1500 */
[----:B--2---:R-:W4:Y:S01]  /*4890*/  I2F.S16 R0, R0 ;  /* 0x0000000000007306 */ /* 0x004f220000101400 */
[----:B------:R-:W-:Y:S05]  /*48a0*/  BRA `(.L_x_5830) ;  /* 0x0000000c00087947 */ /* 0x000fea0003800000 */
.L_x_5826:
        /* <DEDUP_REMOVED lines=8> */
.L_x_5834:
[----:B------:R-:W2:Y:S02]  /*4930*/  LDG.E.U16 R0, desc[UR36][R2.64] ;  /* 0x0000002402007981 */ /* 0x000ea4000c1e1500 */
[----:B--2---:R-:W-:Y:S01]  /*4940*/  HADD2.F32 R0, -RZ, R0.H0_H0 ;  /* 0x20000000ff007230 */ /* 0x004fe20000004100 */
[----:B------:R-:W-:Y:S06]  /*4950*/  BRA `(.L_x_5830) ;  /* 0x0000000800dc7947 */ /* 0x000fec0003800000 */
.L_x_5833:
        /* <DEDUP_REMOVED lines=8> */
.L_x_5836:
[----:B------:R-:W2:Y:S02]  /*49e0*/  LDG.E.U16 R0, desc[UR36][R2.64] ;  /* 0x0000002402007981 */ /* 0x000ea4000c1e1500 */
[----:B--2---:R-:W-:Y:S01]  /*49f0*/  HADD2.F32 R0, -RZ, R0.H0_H0 ;  /* 0x20000000ff007230 */ /* 0x004fe20000004100 */
[----:B------:R-:W-:Y:S06]  /*4a00*/  BRA `(.L_x_5830) ;  /* 0x0000000800b07947 */ /* 0x000fec0003800000 */
.L_x_5835:
        /* <DEDUP_REMOVED lines=11> */
.L_x_5825:
        /* <DEDUP_REMOVED lines=12> */
.L_x_5839:
        /* <DEDUP_REMOVED lines=11> */
.L_x_5838:
        /* <DEDUP_REMOVED lines=25> */
.L_x_5841:
        /* <DEDUP_REMOVED lines=12> */
.L_x_5840:
[----:B------:R-:W2:Y:S02]  /*4e80*/  LDG.E.U16 R0, desc[UR36][R2.64] ;  /* 0x0000002402007981 */ /* 0x000ea4000c1e1500 */
[----:B--2---:R-:W-:Y:S01]  /*4e90*/  IMAD.U32 R0, R0, 0x10000, RZ ;  /* 0x0001000000007824 */ /* 0x004fe200078e00ff */
[----:B------:R-:W-:Y:S06]  /*4ea0*/  BRA `(.L_x_5830) ;  /* 0x0000000400887947 */ /* 0x000fec0003800000 */
.L_x_5837:
        /* <DEDUP_REMOVED lines=11> */
.L_x_5844:
        /* <DEDUP_REMOVED lines=20> */
.L_x_5846:
[----:B------:R-:W-:Y:S05]  /*50a0*/  BSYNC.RECONVERGENT B0 ;  /* 0x0000000000007941 */ /* 0x000fea0003800200 */
.L_x_5845:
[----:B------:R-:W-:Y:S02]  /*50b0*/  SHF.L.U32 R0, R0, 0x14, RZ ;  /* 0x0000001400007819 */ /* 0x000fe400000006ff */
[----:B------:R-:W-:-:S04]  /*50c0*/  LEA R2, R2, 0x3b800000, 0x17 ;  /* 0x3b80000002027811 */ /* 0x000fc800078eb8ff */
[----:B------:R-:W-:Y:S01]  /*50d0*/  LOP3.LUT R0, R2, R0, R7, 0xfe, !PT ;  /* 0x0000000002007212 */ /* 0x000fe200078efe07 */
[----:B------:R-:W-:Y:S06]  /*50e0*/  BRA `(.L_x_5830) ;  /* 0x0000000000f87947 */ /* 0x000fec0003800000 */
.L_x_5843:
        /* <DEDUP_REMOVED lines=20> */
.L_x_5848:
[----:B------:R-:W-:Y:S05]  /*5230*/  BSYNC.RECONVERGENT B0 ;  /* 0x0000000000007941 */ /* 0x000fea0003800200 */
.L_x_5847:
[----:B------:R-:W-:Y:S01]  /*5240*/  IMAD.SHL.U32 R0, R0, 0x200000, RZ ;  /* 0x0020000000007824 */ /* 0x000fe200078e00ff */
[----:B------:R-:W-:-:S04]  /*5250*/  LEA R2, R2, 0x37800000, 0x17 ;  /* 0x3780000002027811 */ /* 0x000fc800078eb8ff */
[----:B------:R-:W-:Y:S01]  /*5260*/  LOP3.LUT R0, R2, R0, R7, 0xfe, !PT ;  /* 0x0000000002007212 */ /* 0x000fe200078efe07 */
[----:B------:R-:W-:Y:S06]  /*5270*/  BRA `(.L_x_5830) ;  /* 0x0000000000947947 */ /* 0x000fec0003800000 */
.L_x_5842:
        /* <DEDUP_REMOVED lines=14> */
.L_x_5829:
        /* <DEDUP_REMOVED lines=16> */
.L_x_5851:
[----:B------:R-:W-:Y:S01]  /*5460*/  MOV R0, RZ ;  /* 0x000000ff00007202 */ /* 0x000fe20000000f00 */
[----:B------:R-:W-:Y:S06]  /*5470*/  BRA `(.L_x_5830) ;  /* 0x0000000000147947 */ /* 0x000fec0003800000 */
.L_x_5850:
[----:B------:R-:W2:Y:S02]  /*5480*/  LDG.E.64 R2, desc[UR36][R2.64] ;  /* 0x0000002402027981 */ /* 0x000ea4000c1e1b00 */
[----:B--2---:R0:W1:Y:S02]  /*5490*/  I2F.U64 R0, R2 ;  /* 0x0000000200007312 */ /* 0x0040640000301000 */
[----:B01----:R-:W-:Y:S05]  /*54a0*/  BRA `(.L_x_5830) ;  /* 0x0000000000087947 */ /* 0x003fea0003800000 */
.L_x_5849:
[----:B------:R-:W2:Y:S02]  /*54b0*/  LDG.E R0, desc[UR36][R2.64] ;  /* 0x0000002402007981 */ /* 0x000ea4000c1e1900 */
[----:B--2---:R-:W-:-:S07]  /*54c0*/  I2FP.F32.U32 R0, R0 ;  /* 0x0000000000007245 */ /* 0x004fce0000201000 */
.L_x_5830:
[----:B------:R-:W-:Y:S05]  /*54d0*/  BSYNC.RECONVERGENT B6 ;  /* 0x0000000000067941 */ /* 0x000fea0003800200 */
.L_x_5824:
[----:B---345:R-:W-:Y:S01]  /*54e0*/  FMUL.FTZ R10, R0, R0 ;  /* 0x00000000000a7220 */ /* 0x038fe20000410000 */
[----:B------:R-:W3:Y:S01]  /*54f0*/  LDCU.64 UR4, c[0x0][0x580] ;  /* 0x0000b000ff0477ac */ /* 0x000ee20008000a00 */
[----:B------:R-:W-:Y:S04]  /*5500*/  BSSY.RECONVERGENT B0, `(.L_x_5852) ;  /* 0x0000023000007945 */ /* 0x000fe80003800200 */
[----:B------:R-:W4:Y:S02]  /*5510*/  F2F.F64.F32 R10, R10 ;  /* 0x0000000a000a7310 */ /* 0x000f240000201800 */
[----:B----4-:R-:W-:-:S05]  /*5520*/  VIADD R4, R11, 0x300402 ;  /* 0x003004020b047836 */ /* 0x010fca0000000000 */
[----:B------:R-:W-:Y:S01]  /*5530*/  FSETP.GEU.AND P0, PT, |R4|, 5.8789094863358348022e-39, PT ;  /* 0x004004020400780b */ /* 0x000fe20003f0e200 */
[----:B------:R-:W0:-:S15]  /*5540*/  MUFU.RCP64H R5, R11 ;  /* 0x0000000b00057308 */ /* 0x000e1e0000001800 */
[----:B------:R-:W-:-:S15]  /*5550*/  NOP ;  /* 0x0000000000007918 */ /* 0x000fde0000000000 */
[----:B------:R-:W-:-:S15]  /*5560*/  NOP ;  /* 0x0000000000007918 */ /* 0x000fde0000000000 */
[----:B------:R-:W-:-:S11]  /*5570*/  NOP ;  /* 0x0000000000007918 */ /* 0x000fd60000000000 */
[----:B012---:R-:W0:-:S15]  /*5580*/  DFMA R2, -R10, R4, 1 ;  /* 0x3ff000000a02742b */ /* 0x007e1e0000000104 */
        /* <DEDUP_REMOVED lines=10> */
[----:B---3--:R-:W-:-:S05]  /*5630*/  IADD3 R2, P1, PT, R16, UR4, RZ ;  /* 0x0000000410027c10 */ /* 0x008fca000ff3e0ff */
        /* <DEDUP_REMOVED lines=14> */
[----:B------:R-:W-:Y:S05]  /*5720*/  CALL.REL.NOINC `($__internal_12_$__cuda_sm20_dblrcp_rn_slowpath_v3) ;  /* 0x0000007000e07944 */ /* 0x000fea0003c00000 */
.L_x_5853:
[----:B------:R-:W-:Y:S05]  /*5730*/  BSYNC.RECONVERGENT B0 ;  /* 0x0000000000007941 */ /* 0x000fea0003800200 */
.L_x_5852:
        /* <DEDUP_REMOVED lines=23> */
.L_x_5857:
[----:B------:R-:W0:Y:S02]  /*58b0*/  F2I.S64.TRUNC R4, R4 ;  /* 0x0000000400047311 */ /* 0x000e24000020d900 */
[----:B0-----:R-:W-:-:S05]  /*58c0*/  IMAD.MOV.U32 R7, RZ, RZ, R4 ;  /* 0x000000ffff077224 */ /* 0x001fca00078e0004 */
[----:B------:R3:W-:Y:S01]  /*58d0*/  STG.E.U8 desc[UR36][R2.64], R7 ;  /* 0x0000000702007986 */ /* 0x0007e2000c101124 */
[----:B------:R-:W-:Y:S05]  /*58e0*/  BRA `(.L_x_5859) ;  /* 0x0000000c00287947 */ /* 0x000fea0003800000 */
.L_x_5856:
        /* <DEDUP_REMOVED lines=9> */
.L_x_5861:
[----:B------:R-:W0:Y:S02]  /*5980*/  F2I.FTZ.TRUNC.NTZ R5, R4 ;  /* 0x0000000400057305 */ /* 0x000e24000021f100 */
[----:B0-----:R2:W-:Y:S01]  /*5990*/  STG.E desc[UR36][R2.64], R5 ;  /* 0x0000000502007986 */ /* 0x0015e2000c101924 */
[----:B------:R-:W-:Y:S05]  /*59a0*/  BRA `(.L_x_5859) ;  /* 0x0000000800f87947 */ /* 0x000fea0003800000 */
.L_x_5860:
[----:B------:R-:W0:Y:S02]  /*59b0*/  F2I.FTZ.TRUNC.NTZ R5, R4 ;  /* 0x0000000400057305 */ /* 0x000e24000021f100 */
[----:B0-----:R0:W-:Y:S01]  /*59c0*/  STG.E.U16 desc[UR36][R2.64], R5 ;  /* 0x0000000502007986 */ /* 0x0011e2000c101524 */
[----:B------:R-:W-:Y:S05]  /*59d0*/  BRA `(.L_x_5859) ;  /* 0x0000000800ec7947 */ /* 0x000fea0003800000 */
.L_x_5855:
        /* <DEDUP_REMOVED lines=8> */
.L_x_5863:
[----:B------:R-:W-:-:S05]  /*5a60*/  F2FP.F16.F32.PACK_AB R4, RZ, R4 ;  /* 0x00000004ff04723e */ /* 0x000fca00000000ff */
[----:B------:R0:W-:Y:S01]  /*5a70*/  STG.E.U16 desc[UR36][R2.64], R4 ;  /* 0x0000000402007986 */ /* 0x0001e2000c101524 */
[----:B------:R-:W-:Y:S05]  /*5a80*/  BRA `(.L_x_5859) ;  /* 0x0000000800c07947 */ /* 0x000fea0003800000 */
.L_x_5862:
        /* <DEDUP_REMOVED lines=9> */
.L_x_5865:
[----:B------:R-:W-:-:S04]  /*5b20*/  F2FP.F16.F32.PACK_AB R5, RZ, R4 ;  /* 0x00000004ff05723e */ /* 0x000fc800000000ff */
[----:B------:R-:W-:-:S05]  /*5b30*/  PRMT R5, R5, 0x5410, RZ ;  /* 0x0000541005057816 */ /* 0x000fca00000000ff */
[----:B------:R0:W-:Y:S01]  /*5b40*/  STG.E desc[UR36][R2.64], R5 ;  /* 0x0000000502007986 */ /* 0x0001e2000c101924 */
[----:B------:R-:W-:Y:S05]  /*5b50*/  BRA `(.L_x_5859) ;  /* 0x00000008008c7947 */ /* 0x000fea0003800000 */
.L_x_5864:
[----:B------:R-:W-:-:S06]  /*5b60*/  FMUL.FTZ R4, R4, 1 ;  /* 0x3f80000004047820 */ /* 0x000fcc0000410000 */
[----:B------:R-:W0:Y:S02]  /*5b70*/  F2F.F64.F32 R4, R4 ;  /* 0x0000000400047310 */ /* 0x000e240000201800 */
[----:B0-----:R0:W-:Y:S01]  /*5b80*/  STG.E.64 desc[UR36][R2.64], R4 ;  /* 0x0000000402007986 */ /* 0x0011e2000c101b24 */
[----:B------:R-:W-:Y:S05]  /*5b90*/  BRA `(.L_x_5859) ;  /* 0x00000008007c7947 */ /* 0x000fea0003800000 */
.L_x_5854:
        /* <DEDUP_REMOVED lines=13> */
.L_x_5869:
[----:B------:R-:W-:Y:S01]  /*5c70*/  LOP3.LUT R6, R4, 0x7fffffff, RZ, 0xc0, !PT ;  /* 0x7fffffff04067812 */ /* 0x000fe200078ec0ff */
[----:B------:R-:W-:Y:S01]  /*5c80*/  BSSY.RECONVERGENT B0, `(.L_x_5870) ;  /* 0x0000012000007945 */ /* 0x000fe20003800200 */
[----:B------:R-:W-:Y:S02]  /*5c90*/  MOV R0, 0x80 ;  /* 0x0000008000007802 */ /* 0x000fe40000000f00 */
        /* <DEDUP_REMOVED lines=13> */
.L_x_5872:
[----:B------:R-:W-:-:S04]  /*5d70*/  SHF.R.U32.HI R4, RZ, 0x18, R4 ;  /* 0x00000018ff047819 */ /* 0x000fc80000011604 */
[----:B------:R-:W-:-:S04]  /*5d80*/  LOP3.LUT R4, R5, 0x80, R4, 0xf8, !PT ;  /* 0x0000008005047812 */ /* 0x000fc800078ef804 */
[----:B------:R-:W-:-:S07]  /*5d90*/  PRMT R0, R4, 0x7610, R0 ;  /* 0x0000761004007816 */ /* 0x000fce0000000000 */
.L_x_5871:
[----:B------:R-:W-:Y:S05]  /*5da0*/  BSYNC.RECONVERGENT B0 ;  /* 0x0000000000007941 */ /* 0x000fea0003800200 */
.L_x_5870:
[----:B------:R0:W-:Y:S01]  /*5db0*/  STG.E.U8 desc[UR36][R2.64], R0 ;  /* 0x0000000002007986 */ /* 0x0001e2000c101124 */
[----:B------:R-:W-:Y:S05]  /*5dc0*/  BRA `(.L_x_5859) ;  /* 0x0000000400f07947 */ /* 0x000fea0003800000 */
.L_x_5868:
[----:B------:R-:W-:Y:S01]  /*5dd0*/  LOP3.LUT R6, R4, 0x7fffffff, RZ, 0xc0, !PT ;  /* 0x7fffffff04067812 */ /* 0x000fe200078ec0ff */
        /* <DEDUP_REMOVED lines=15> */
.L_x_5875:
[----:B------:R-:W-:-:S04]  /*5ed0*/  SHF.R.U32.HI R4, RZ, 0x18, R4 ;  /* 0x00000018ff047819 */ /* 0x000fc80000011604 */
[----:B------:R-:W-:-:S04]  /*5ee0*/  LOP3.LUT R5, R5, 0x80, R4, 0xf8, !PT ;  /* 0x0000008005057812 */ /* 0x000fc800078ef804 */
[----:B------:R-:W-:-:S07]  /*5ef0*/  PRMT R0, R5, 0x7610, R0 ;  /* 0x0000761005007816 */ /* 0x000fce0000000000 */
.L_x_5874:
[----:B------:R-:W-:Y:S05]  /*5f00*/  BSYNC.RECONVERGENT B0 ;  /* 0x0000000000007941 */ /* 0x000fea0003800200 */
.L_x_5873:
[----:B------:R0:W-:Y:S01]  /*5f10*/  STG.E.U8 desc[UR36][R2.64], R0 ;  /* 0x0000000002007986 */ /* 0x0001e2000c101124 */
[----:B------:R-:W-:Y:S05]  /*5f20*/  BRA `(.L_x_5859) ;  /* 0x0000000400987947 */ /* 0x000fea0003800000 */
.L_x_5867:
[----:B------:R-:W-:-:S09]  /*5f30*/  UISETP.NE.AND UP0, UPT, UR4, 0x1c, UPT ;  /* 0x0000001c0400788c */ /* 0x000fd2000bf05270 */
[----:B------:R-:W-:Y:S05]  /*5f40*/  BRA.U !UP0, `(.L_x_5876) ;  /* 0x0000000108587547 */ /* 0x000fea000b800000 */
[----:B------:R-:W-:-:S09]  /*5f50*/  UISETP.NE.AND UP0, UPT, UR4, 0x1d, UPT ;  /* 0x0000001d0400788c */ /* 0x000fd2000bf05270 */
[----:B------:R-:W-:Y:S05]  /*5f60*/  BRA.U !UP0, `(.L_x_5877) ;  /* 0x0000000108447547 */ /* 0x000fea000b800000 */
[----:B------:R-:W-:-:S09]  /*5f70*/  UISETP.NE.AND UP0, UPT, UR4, 0x2c, UPT ;  /* 0x0000002c0400788c */ /* 0x000fd2000bf05270 */
[----:B------:R-:W-:Y:S05]  /*5f80*/  BRA.U UP0, `(.L_x_5858) ;  /* 0x0000000100a87547 */ /* 0x000fea000b800000 */
        /* <DEDUP_REMOVED lines=15> */
.L_x_5877:
[----:B------:R-:W0:Y:S02]  /*6080*/  F2I.U64.TRUNC R4, R4 ;  /* 0x0000000400047311 */ /* 0x000e24000020d800 */
[----:B0-----:R0:W-:Y:S01]  /*6090*/  STG.E.64 desc[UR36][R2.64], R4 ;  /* 0x0000000402007986 */ /* 0x0011e2000c101b24 */
[----:B------:R-:W-:Y:S05]  /*60a0*/  BRA `(.L_x_5859) ;  /* 0x0000000400387947 */ /* 0x000fea0003800000 */
.L_x_5876:
[----:B------:R-:W0:Y:S02]  /*60b0*/  F2I.FTZ.U32.TRUNC.NTZ R5, R4 ;  /* 0x0000000400057305 */ /* 0x000e24000021f000 */
[----:B0-----:R0:W-:Y:S01]  /*60c0*/  STG.E desc[UR36][R2.64], R5 ;  /* 0x0000000502007986 */ /* 0x0011e2000c101924 */
[----:B------:R-:W-:Y:S05]  /*60d0*/  BRA `(.L_x_5859) ;  /* 0x00000004002c7947 */ /* 0x000fea0003800000 */
.L_x_5866:
        /* <DEDUP_REMOVED lines=10> */
.L_x_5879:
[----:B------:R-:W-:Y:S01]  /*6180*/  FMUL.FTZ R4, R4, 1 ;  /* 0x3f80000004047820 */ /* 0x000fe20000410000 */
[----:B------:R-:W-:-:S05]  /*6190*/  CS2R R6, SRZ ;  /* 0x0000000000067805 */ /* 0x000fca000001ff00 */
[----:B------:R-:W0:Y:S02]  /*61a0*/  F2F.F64.F32 R4, R4 ;  /* 0x0000000400047310 */ /* 0x000e240000201800 */
[----:B0-----:R0:W-:Y:S01]  /*61b0*/  STG.E.128 desc[UR36][R2.64], R4 ;  /* 0x0000000402007986 */ /* 0x0011e2000c101d24 */
[----:B------:R-:W-:Y:S05]  /*61c0*/  BRA `(.L_x_5859) ;  /* 0x0000000000f07947 */ /* 0x000fea0003800000 */
.L_x_5878:
[----:B------:R-:W-:-:S09]  /*61d0*/  UISETP.NE.AND UP0, UPT, UR4, 0xf, UPT ;  /* 0x0000000f0400788c */ /* 0x000fd2000bf05270 */
[----:B------:R-:W-:Y:S05]  /*61e0*/  BRA.U !UP0, `(.L_x_5880) ;  /* 0x0000000108e07547 */ /* 0x000fea000b800000 */
[----:B------:R-:W-:-:S09]  /*61f0*/  UISETP.NE.AND UP0, UPT, UR4, 0x17, UPT ;  /* 0x000000170400788c */ /* 0x000fd2000bf05270 */
[----:B------:R-:W-:Y:S05]  /*6200*/  BRA.U !UP0, `(.L_x_5881) ;  /* 0x00000001088c7547 */ /* 0x000fea000b800000 */
[----:B------:R-:W-:-:S09]  /*6210*/  UISETP.NE.AND UP0, UPT, UR4, 0x18, UPT ;  /* 0x000000180400788c */ /* 0x000fd2000bf05270 */
[----:B------:R-:W-:Y:S05]  /*6220*/  BRA.U !UP0, `(.L_x_5882) ;  /* 0x0000000108447547 */ /* 0x000fea000b800000 */
.L_x_5858:
        /* <DEDUP_REMOVED lines=16> */
.L_x_5883:
[----:B------:R-:W-:Y:S05]  /*6330*/  BRA `(.L_x_5859) ;  /* 0x0000000000947947 */ /* 0x000fea0003800000 */
.L_x_5882:
[----:B------:R-:W-:Y:S01]  /*6340*/  LOP3.LUT R6, R4, 0x7fffffff, RZ, 0xc0, !PT ;  /* 0x7fffffff04067812 */ /* 0x000fe200078ec0ff */
[----:B------:R-:W-:Y:S01]  /*6350*/  BSSY.RECONVERGENT B0, `(.L_x_5884) ;  /* 0x000000b000007945 */ /* 0x000fe20003800200 */
[----:B------:R-:W-:Y:S02]  /*6360*/  SHF.R.U32.HI R7, RZ, 0x18, R4 ;  /* 0x00000018ff077819 */ /* 0x000fe40000011604 */
[----:B------:R-:W-:Y:S02]  /*6370*/  ISETP.GT.U32.AND P0, PT, R6, 0x43efffff, PT ;  /* 0x43efffff0600780c */ /* 0x000fe40003f04070 */
[----:B------:R-:W-:-:S11]  /*6380*/  MOV R0, 0x7f ;  /* 0x0000007f00007802 */ /* 0x000fd60000000f00 */
[----:B------:R-:W-:Y:S05]  /*6390*/  @P0 BRA `(.L_x_5885) ;  /* 0x0000000000180947 */ /* 0x000fea0003800000 */
[----:B------:R-:W-:-:S13]  /*63a0*/  ISETP.GE.U32.AND P0, PT, R6, 0x3c800000, PT ;  /* 0x3c8000000600780c */ /* 0x000fda0003f06070 */
[----:B------:R-:W-:-:S04]  /*63b0*/  @P0 SHF.R.U32.HI R0, RZ, 0x14, R4 ;  /* 0x00000014ff000819 */ /* 0x000fc80000011604 */
[----:B------:R-:W-:-:S04]  /*63c0*/  @P0 LOP3.LUT R5, R0, 0x1, RZ, 0xc0, !PT ;  /* 0x0000000100050812 */ /* 0x000fc800078ec0ff */
[----:B------:R-:W-:-:S04]  /*63d0*/  @P0 IADD3 R0, PT, PT, R4, 0x407ffff, R5 ;  /* 0x0407ffff04000810 */ /* 0x000fc80007ffe005 */
[----:B------:R-:W-:Y:S01]  /*63e0*/  @P0 SHF.R.U32.HI R0, RZ, 0x14, R0 ;  /* 0x00000014ff000819 */ /* 0x000fe20000011600 */
[----:B------:R-:W-:-:S07]  /*63f0*/  @!P0 FADD.FTZ R0, R6, 16384 ;  /* 0x4680000006008421 */ /* 0x000fce0000010000 */
.L_x_5885:
[----:B------:R-:W-:Y:S05]  /*6400*/  BSYNC.RECONVERGENT B0 ;  /* 0x0000000000007941 */ /* 0x000fea0003800200 */
.L_x_5884:
[----:B------:R-:W-:-:S05]  /*6410*/  LOP3.LUT R5, R0, 0x80, R7, 0xf8, !PT ;  /* 0x0000008000057812 */ /* 0x000fca00078ef807 */
[----:B------:R0:W-:Y:S01]  /*6420*/  STG.E.U8 desc[UR36][R2.64], R5 ;  /* 0x0000000502007986 */ /* 0x0001e2000c101124 */
[----:B------:R-:W-:Y:S05]  /*6430*/  BRA `(.L_x_5859) ;  /* 0x0000000000547947 */ /* 0x000fea0003800000 */
.L_x_5881:
[----:B------:R-:W-:Y:S01]  /*6440*/  LOP3.LUT R6, R4, 0x7fffffff, RZ, 0xc0, !PT ;  /* 0x7fffffff04067812 */ /* 0x000fe200078ec0ff */
        /* <DEDUP_REMOVED lines=10> */
.L_x_5887:
[----:B------:R-:W-:Y:S01]  /*64f0*/  IMAD.MOV.U32 R0, RZ, RZ, 0x7f ;  /* 0x0000007fff007424 */ /* 0x000fe200078e00ff */
[----:B------:R-:W-:-:S04]  /*6500*/  ISETP.GT.U32.AND P0, PT, R6, 0x7f800000, PT ;  /* 0x7f8000000600780c */ /* 0x000fc80003f04070 */
[----:B------:R-:W-:-:S09]  /*6510*/  SEL R0, R0, 0x7c, P0 ;  /* 0x0000007c00007807 */ /* 0x000fd20000000000 */
.L_x_5888:
[----:B------:R-:W-:Y:S05]  /*6520*/  BSYNC.RECONVERGENT B0 ;  /* 0x0000000000007941 */ /* 0x000fea0003800200 */
.L_x_5886:
[----:B------:R-:W-:-:S04]  /*6530*/  SHF.R.U32.HI R5, RZ, 0x18, R4 ;  /* 0x00000018ff057819 */ /* 0x000fc80000011604 */
[----:B------:R-:W-:-:S05]  /*6540*/  LOP3.LUT R5, R0, 0x80, R5, 0xf8, !PT ;  /* 0x0000008000057812 */ /* 0x000fca00078ef805 */
[----:B------:R0:W-:Y:S01]  /*6550*/  STG.E.U8 desc[UR36][R2.64], R5 ;  /* 0x0000000502007986 */ /* 0x0001e2000c101124 */
[----:B------:R-:W-:Y:S05]  /*6560*/  BRA `(.L_x_5859) ;  /* 0x0000000000087947 */ /* 0x000fea0003800000 */
.L_x_5880:
[----:B------:R-:W-:-:S05]  /*6570*/  F2FP.BF16.F32.PACK_AB R4, RZ, R4 ;  /* 0x00000004ff04723e */ /* 0x000fca00000010ff */
[----:B------:R0:W-:Y:S02]  /*6580*/  STG.E.U16 desc[UR36][R2.64], R4 ;  /* 0x0000000402007986 */ /* 0x0001e4000c101524 */
.L_x_5859:
[----:B------:R-:W-:-:S07]  /*6590*/  VIADD R17, R17, 0x80 ;  /* 0x0000008011117836 */ /* 0x000fce0000000000 */
.L_x_5822:
[----:B------:R-:W-:Y:S05]  /*65a0*/  BSYNC.RECONVERGENT B7 ;  /* 0x0000000000077941 */ /* 0x000fea0003800200 */
.L_x_5821:
[----:B------:R-:W5:Y:S01]  /*65b0*/  LDCU UR4, c[0x0][0x380] ;  /* 0x00007000ff0477ac */ /* 0x000f620008000800 */
[----:B------:R-:W-:Y:S01]  /*65c0*/  BSSY.RECONVERGENT B7, `(.L_x_5889) ;  /* 0x0000325000077945 */ /* 0x000fe20003800200 */
[----:B-----5:R-:W-:-:S13]  /*65d0*/  ISETP.GE.AND P0, PT, R17, UR4, PT ;  /* 0x0000000411007c0c */ /* 0x020fda000bf06270 */
[----:B------:R-:W-:Y:S05]  /*65e0*/  @P0 BRA `(.L_x_5890) ;  /* 0x0000003000880947 */ /* 0x000fea0003800000 */
[----:B------:R-:W5:Y:S01]  /*65f0*/  LDCU UR4, c[0x0][0x388] ;  /* 0x00007100ff0477ac */ /* 0x000f620008000800 */
[----:B01----:R-:W-:Y:S02]  /*6600*/  HFMA2 R0, -RZ, RZ, 0, 0 ;  /* 0x00000000ff007431 */ /* 0x003fe400000001ff */
        /* <DEDUP_REMOVED lines=301> */
.L_x_5891:
[----:B------:R-:W2:Y:S01]  /*78e0*/  LDCU.64 UR6, c[0x0][0x588] ;  /* 0x0000b100ff0677ac */ /* 0x000ea20008000a00 */
[----:B------:R-:W-:Y:S01]  /*78f0*/  BSSY.RECONVERGENT B6, `(.L_x_5892) ;  /* 0x00000e5000067945 */ /* 0x000fe20003800200 */
        /* <DEDUP_REMOVED lines=16> */
.L_x_5896:
[----:B------:R-:W2:Y:S02]  /*7a00*/  LDG.E.U8 R0, desc[UR36][R2.64] ;  /* 0x0000002402007981 */ /* 0x000ea4000c1e1100 */
[----:B--2---:R-:W-:Y:S01]  /*7a10*/  I2FP.F32.U32 R0, R0 ;  /* 0x0000000000007245 */ /* 0x004fe20000201000 */
[----:B------:R-:W-:Y:S06]  /*7a20*/  BRA `(.L_x_5898) ;  /* 0x0000000c00447947 */ /* 0x000fec0003800000 */
.L_x_5895:
        /* <DEDUP_REMOVED lines=9> */
.L_x_5900:
[----:B------:R-:W2:Y:S02]  /*7ac0*/  LDG.E R0, desc[UR36][R2.64] ;  /* 0x0000002402007981 */ /* 0x000ea4000c1e1900 */
[----:B--2---:R-:W-:Y:S01]  /*7ad0*/  I2FP.F32.S32 R0, R0 ;  /* 0x0000000000007245 */ /* 0x004fe20000201400 */
[----:B------:R-:W-:Y:S06]  /*7ae0*/  BRA `(.L_x_5898) ;  /* 0x0000000c00147947 */ /* 0x000fec0003800000 */
.L_x_5899:
[----:B------:R-:W2:Y:S02]  /*7af0*/  LDG.E.U16 R0, desc[UR36][R2.64] ;  /* 0x0000002402007981 */ /* 0x000ea4000c1e1500 */
[----:B--2---:R-:W2:Y:S01]  /*7b00*/  I2F.S16 R0, R0 ;  /* 0x0000000000007306 */ /* 0x004ea20000101400 */
[----:B------:R-:W-:Y:S05]  /*7b10*/  BRA `(.L_x_5898) ;  /* 0x0000000c00087947 */ /* 0x000fea0003800000 */
.L_x_5894:
        /* <DEDUP_REMOVED lines=8> */
.L_x_5902:
[----:B------:R-:W2:Y:S02]  /*7ba0*/  LDG.E.U16 R0, desc[UR36][R2.64] ;  /* 0x0000002402007981 */ /* 0x000ea4000c1e1500 */
[----:B--2---:R-:W-:Y:S01]  /*7bb0*/  HADD2.F32 R0, -RZ, R0.H0_H0 ;  /* 0x20000000ff007230 */ /* 0x004fe20000004100 */
[----:B------:R-:W-:Y:S06]  /*7bc0*/  BRA `(.L_x_5898) ;  /* 0x0000000800dc7947 */ /* 0x000fec0003800000 */
.L_x_5901:
        /* <DEDUP_REMOVED lines=8> */
.L_x_5904:
[----:B------:R-:W2:Y:S02]  /*7c50*/  LDG.E.U16 R0, desc[UR36][R2.64] ;  /* 0x0000002402007981 */ /* 0x000ea4000c1e1500 */
[----:B--2---:R-:W-:Y:S01]  /*7c60*/  HADD2.F32 R0, -RZ, R0.H0_H0 ;  /* 0x20000000ff007230 */ /* 0x004fe20000004100 */
[----:B------:R-:W-:Y:S06]  /*7c70*/  BRA `(.L_x_5898) ;  /* 0x0000000800b07947 */ /* 0x000fec0003800000 */
.L_x_5903:
        /* <DEDUP_REMOVED lines=11> */
.L_x_5893:
        /* <DEDUP_REMOVED lines=12> */
.L_x_5907:
        /* <DEDUP_REMOVED lines=11> */
.L_x_5906:
        /* <DEDUP_REMOVED lines=25> */
.L_x_5909:
        /* <DEDUP_REMOVED lines=12> */
.L_x_5908:
[----:B------:R-:W2:Y:S02]  /*80f0*/  LDG.E.U16 R0, desc[UR36][R2.64] ;  /* 0x0000002402007981 */ /* 0x000ea4000c1e1500 */
[----:B--2---:R-:W-:Y:S01]  /*8100*/  IMAD.U32 R0, R0, 0x10000, RZ ;  /* 0x0001000000007824 */ /* 0x004fe200078e00ff */
[----:B------:R-:W-:Y:S06]  /*8110*/  BRA `(.L_x_5898) ;  /* 0x0000000400887947 */ /* 0x000fec0003800000 */
.L_x_5905:
        /* <DEDUP_REMOVED lines=11> */
.L_x_5912:
        /* <DEDUP_REMOVED lines=20> */
.L_x_5914:
[----:B------:R-:W-:Y:S05]  /*8310*/  BSYNC.RECONVERGENT B0 ;  /* 0x0000000000007941 */ /* 0x000fea0003800200 */
.L_x_5913:
[----:B------:R-:W-:Y:S01]  /*8320*/  IMAD.SHL.U32 R0, R0, 0x100000, RZ ;  /* 0x0010000000007824 */ /* 0x000fe200078e00ff */
[----:B------:R-:W-:-:S04]  /*8330*/  LEA R2, R2, 0x3b800000, 0x17 ;  /* 0x3b80000002027811 */ /* 0x000fc800078eb8ff */
[----:B------:R-:W-:Y:S01]  /*8340*/  LOP3.LUT R0, R2, R0, R7, 0xfe, !PT ;  /* 0x0000000002007212 */ /* 0x000fe200078efe07 */
[----:B------:R-:W-:Y:S06]  /*8350*/  BRA `(.L_x_5898) ;  /* 0x0000000000f87947 */ /* 0x000fec0003800000 */
.L_x_5911:
        /* <DEDUP_REMOVED lines=20> */
.L_x_5916:
[----:B------:R-:W-:Y:S05]  /*84a0*/  BSYNC.RECONVERGENT B0 ;  /* 0x0000000000007941 */ /* 0x000fea0003800200 */
.L_x_5915:
[----:B------:R-:W-:Y:S02]  /*84b0*/  SHF.L.U32 R0, R0, 0x15, RZ ;  /* 0x0000001500007819 */ /* 0x000fe400000006ff */
[----:B------:R-:W-:-:S04]  /*84c0*/  LEA R2, R2, 0x37800000, 0x17 ;  /* 0x3780000002027811 */ /* 0x000fc800078eb8ff */
[----:B------:R-:W-:Y:S01]  /*84d0*/  LOP3.LUT R0, R2, R0, R7, 0xfe, !PT ;  /* 0x0000000002007212 */ /* 0x000fe200078efe07 */
[----:B------:R-:W-:Y:S06]  /*84e0*/  BRA `(.L_x_5898) ;  /* 0x0000000000947947 */ /* 0x000fec0003800000 */
.L_x_5910:
        /* <DEDUP_REMOVED lines=14> */
.L_x_5897:
        /* <DEDUP_REMOVED lines=16> */
.L_x_5919:
[----:B------:R-:W-:Y:S01]  /*86d0*/  IMAD.MOV.U32 R0, RZ, RZ, RZ ;  /* 0x000000ffff007224 */ /* 0x000fe200078e00ff */
[----:B------:R-:W-:Y:S06]  /*86e0*/  BRA `(.L_x_5898) ;  /* 0x0000000000147947 */ /* 0x000fec0003800000 */
.L_x_5918:
[----:B------:R-:W2:Y:S02]  /*86f0*/  LDG.E.64 R2, desc[UR36][R2.64] ;  /* 0x0000002402027981 */ /* 0x000ea4000c1e1b00 */
[----:B--2---:R0:W1:Y:S02]  /*8700*/  I2F.U64 R0, R2 ;  /* 0x0000000200007312 */ /* 0x0040640000301000 */
[----:B01----:R-:W-:Y:S05]  /*8710*/  BRA `(.L_x_5898) ;  /* 0x0000000000087947 */ /* 0x003fea0003800000 */
.L_x_5917:
[----:B------:R-:W2:Y:S02]  /*8720*/  LDG.E R0, desc[UR36][R2.64] ;  /* 0x0000002402007981 */ /* 0x000ea4000c1e1900 */
[----:B--2---:R-:W-:-:S07]  /*8730*/  I2FP.F32.U32 R0, R0 ;  /* 0x0000000000007245 */ /* 0x004fce0000201000 */
.L_x_5898:
[----:B------:R-:W-:Y:S05]  /*8740*/  BSYNC.RECONVERGENT B6 ;  /* 0x0000000000067941 */ /* 0x000fea0003800200 */
.L_x_5892:
[----:B-12--5:R-:W-:Y:S01]  /*8750*/  FMUL.FTZ R10, R0, R0 ;  /* 0x00000000000a7220 */ /* 0x026fe20000410000 */
[----:B------:R-:W1:Y:S01]  /*8760*/  LDCU.64 UR4, c[0x0][0x580] ;  /* 0x0000b000ff0477ac */ /* 0x000e620008000a00 */
[----:B------:R-:W-:Y:S04]  /*8770*/  BSSY.RECONVERGENT B0, `(.L_x_5920) ;  /* 0x0000023000007945 */ /* 0x000fe80003800200 */
[----:B------:R-:W2:Y:S02]  /*8780*/  F2F.F64.F32 R10, R10 ;  /* 0x0000000a000a7310 */ /* 0x000ea40000201800 */
[----:B--2---:R-:W-:-:S05]  /*8790*/  VIADD R4, R11, 0x300402 ;  /* 0x003004020b047836 */ /* 0x004fca0000000000 */
[----:B------:R-:W-:Y:S01]  /*87a0*/  FSETP.GEU.AND P0, PT, |R4|, 5.8789094863358348022e-39, PT ;  /* 0x004004020400780b */ /* 0x000fe20003f0e200 */
[----:B------:R-:W0:-:S15]  /*87b0*/  MUFU.RCP64H R5, R11 ;  /* 0x0000000b00057308 */ /* 0x000e1e0000001800 */
[----:B------:R-:W-:-:S15]  /*87c0*/  NOP ;  /* 0x0000000000007918 */ /* 0x000fde0000000000 */
[----:B------:R-:W-:-:S15]  /*87d0*/  NOP ;  /* 0x0000000000007918 */ /* 0x000fde0000000000 */
[----:B------:R-:W-:-:S11]  /*87e0*/  NOP ;  /* 0x0000000000007918 */ /* 0x000fd60000000000 */
[----:B0--34-:R-:W0:-:S15]  /*87f0*/  DFMA R2, -R10, R4, 1 ;  /* 0x3ff000000a02742b */ /* 0x019e1e0000000104 */
        /* <DEDUP_REMOVED lines=26> */
.L_x_5921:
[----:B------:R-:W-:Y:S05]  /*89a0*/  BSYNC.RECONVERGENT B0 ;  /* 0x0000000000007941 */ /* 0x000fea0003800200 */
.L_x_5920:
        /* <DEDUP_REMOVED lines=23> */
.L_x_5925:
[----:B------:R-:W0:Y:S02]  /*8b20*/  F2I.S64.TRUNC R4, R4 ;  /* 0x0000000400047311 */ /* 0x000e24000020d900 */
[----:B0-----:R-:W-:-:S05]  /*8b30*/  IMAD.MOV.U32 R7, RZ, RZ, R4 ;  /* 0x000000ffff077224 */ /* 0x001fca00078e0004 */
[----:B------:R3:W-:Y:S01]  /*8b40*/  STG.E.U8 desc[UR36][R2.64], R7 ;  /* 0x0000000702007986 */ /* 0x0007e2000c101124 */
[----:B------:R-:W-:Y:S05]  /*8b50*/  BRA `(.L_x_5927) ;  /* 0x0000000c00287947 */ /* 0x000fea0003800000 */
.L_x_5924:
        /* <DEDUP_REMOVED lines=9> */
.L_x_5929:
[----:B------:R-:W0:Y:S02]  /*8bf0*/  F2I.FTZ.TRUNC.NTZ R5, R4 ;  /* 0x0000000400057305 */ /* 0x000e24000021f100 */
[----:B0-----:R2:W-:Y:S01]  /*8c00*/  STG.E desc[UR36][R2.64], R5 ;  /* 0x0000000502007986 */ /* 0x0015e2000c101924 */
[----:B------:R-:W-:Y:S05]  /*8c10*/  BRA `(.L_x_5927) ;  /* 0x0000000800f87947 */ /* 0x000fea0003800000 */
.L_x_5928:
[----:B------:R-:W0:Y:S02]  /*8c20*/  F2I.FTZ.TRUNC.NTZ R5, R4 ;  /* 0x0000000400057305 */ /* 0x000e24000021f100 */
[----:B0-----:R0:W-:Y:S01]  /*8c30*/  STG.E.U16 desc[UR36][R2.64], R5 ;  /* 0x0000000502007986 */ /* 0x0011e2000c101524 */
[----:B------:R-:W-:Y:S05]  /*8c40*/  BRA `(.L_x_5927) ;  /* 0x0000000800ec7947 */ /* 0x000fea0003800000 */
.L_x_5923:
        /* <DEDUP_REMOVED lines=8> */
.L_x_5931:
[----:B------:R-:W-:-:S05]  /*8cd0*/  F2FP.F16.F32.PACK_AB R4, RZ, R4 ;  /* 0x00000004ff04723e */ /* 0x000fca00000000ff */
[----:B------:R0:W-:Y:S01]  /*8ce0*/  STG.E.U16 desc[UR36][R2.64], R4 ;  /* 0x0000000402007986 */ /* 0x0001e2000c101524 */
[----:B------:R-:W-:Y:S05]  /*8cf0*/  BRA `(.L_x_5927) ;  /* 0x0000000800c07947 */ /* 0x000fea0003800000 */
.L_x_5930:
[----:B------:R-:W-:-:S09]  /*8d00*/  UISETP.NE.AND UP0, UPT, UR4, 0x7, UPT ;  /* 0x000000070400788c */ /* 0x000fd2000bf05270 */
[----:B------:R-:W-:Y:S05]  /*8d10*/  BRA.U !UP0, `(.L_x_5932) ;  /* 0x00000001082c7547 */ /* 0x000fea000b800000 */
[----:B------:R-:W-:-:S09]  /*8d20*/  UISETP.NE.AND UP0, UPT, UR4, 0x8, UPT ;  /* 0x000000080400788c */ /* 0x000fd2000bf05270 */
[----:B------:R-:W-:Y:S05]  /*8d30*/  BRA.U !UP0, `(.L_x_5933) ;  /* 0x0000000108147547 */ /* 0x000fea000b800000 */
[----:B------:R-:W-:-:S09]  /*8d40*/  UISETP.NE.AND UP0, UPT, UR4, 0x9, UPT ;  /* 0x000000090400788c */ /* 0x000fd2000bf05270 */
[----:B------:R-:W-:Y:S05]  /*8d50*/  BRA.U UP0, `(.L_x_5926) ;  /* 0x0000000500d07547 */ /* 0x000fea000b800000 */
[----:B------:R-:W-:-:S05]  /*8d60*/  MOV R5, RZ ;  /* 0x000000ff00057202 */ /* 0x000fca0000000f00 */
[----:B------:R0:W-:Y:S01]  /*8d70*/  STG.E.64 desc[UR36][R2.64], R4 ;  /* 0x0000000402007986 */ /* 0x0001e2000c101b24 */
[----:B------:R-:W-:Y:S05]  /*8d80*/  BRA `(.L_x_5927) ;  /* 0x00000008009c7947 */ /* 0x000fea0003800000 */
.L_x_5933:
[----:B------:R-:W-:-:S04]  /*8d90*/  F2FP.F16.F32.PACK_AB R5, RZ, R4 ;  /* 0x00000004ff05723e */ /* 0x000fc800000000ff */
[----:B------:R-:W-:-:S05]  /*8da0*/  PRMT R5, R5, 0x5410, RZ ;  /* 0x0000541005057816 */ /* 0x000fca00000000ff */
[----:B------:R0:W-:Y:S01]  /*8db0*/  STG.E desc[UR36][R2.64], R5 ;  /* 0x0000000502007986 */ /* 0x0001e2000c101924 */
[----:B------:R-:W-:Y:S05]  /*8dc0*/  BRA `(.L_x_5927) ;  /* 0x00000008008c7947 */ /* 0x000fea0003800000 */
.L_x_5932:
[----:B------:R-:W-:-:S06]  /*8dd0*/  FMUL.FTZ R4, R4, 1 ;  /* 0x3f80000004047820 */ /* 0x000fcc0000410000 */
[----:B------:R-:W0:Y:S02]  /*8de0*/  F2F.F64.F32 R4, R4 ;  /* 0x0000000400047310 */ /* 0x000e240000201800 */
[----:B0-----:R0:W-:Y:S01]  /*8df0*/  STG.E.64 desc[UR36][R2.64], R4 ;  /* 0x0000000402007986 */ /* 0x0011e2000c101b24 */
[----:B------:R-:W-:Y:S05]  /*8e00*/  BRA `(.L_x_5927) ;  /* 0x00000008007c7947 */ /* 0x000fea0003800000 */
.L_x_5922:
        /* <DEDUP_REMOVED lines=13> */
.L_x_5937:
        /* <DEDUP_REMOVED lines=16> */
.L_x_5940:
[----:B------:R-:W-:-:S04]  /*8fe0*/  SHF.R.U32.HI R4, RZ, 0x18, R4 ;  /* 0x00000018ff047819 */ /* 0x000fc80000011604 */
[----:B------:R-:W-:-:S04]  /*8ff0*/  LOP3.LUT R4, R5, 0x80, R4, 0xf8, !PT ;  /* 0x0000008005047812 */ /* 0x000fc800078ef804 */
[----:B------:R-:W-:-:S07]  /*9000*/  PRMT R0, R4, 0x7610, R0 ;  /* 0x0000761004007816 */ /* 0x000fce0000000000 */
.L_x_5939:
[----:B------:R-:W-:Y:S05]  /*9010*/  BSYNC.RECONVERGENT B0 ;  /* 0x0000000000007941 */ /* 0x000fea0003800200 */
.L_x_5938:
[----:B------:R0:W-:Y:S01]  /*9020*/  STG.E.U8 desc[UR36][R2.64], R0 ;  /* 0x0000000002007986 */ /* 0x0001e2000c101124 */
[----:B------:R-:W-:Y:S05]  /*9030*/  BRA `(.L_x_5927) ;  /* 0x0000000400f07947 */ /* 0x000fea0003800000 */
.L_x_5936:
        /* <DEDUP_REMOVED lines=16> */
.L_x_5943:
[----:B------:R-:W-:-:S04]  /*9140*/  SHF.R.U32.HI R4, RZ, 0x18, R4 ;  /* 0x00000018ff047819 */ /* 0x000fc80000011604 */
[----:B------:R-:W-:-:S04]  /*9150*/  LOP3.LUT R5, R5, 0x80, R4, 0xf8, !PT ;  /* 0x0000008005057812 */ /* 0x000fc800078ef804 */
[----:B------:R-:W-:-:S07]  /*9160*/  PRMT R0, R5, 0x7610, R0 ;  /* 0x0000761005007816 */ /* 0x000fce0000000000 */
.L_x_5942:
[----:B------:R-:W-:Y:S05]  /*9170*/  BSYNC.RECONVERGENT B0 ;  /* 0x0000000000007941 */ /* 0x000fea0003800200 */
.L_x_5941:
[----:B------:R0:W-:Y:S01]  /*9180*/  STG.E.U8 desc[UR36][R2.64], R0 ;  /* 0x0000000002007986 */ /* 0x0001e2000c101124 */
[----:B------:R-:W-:Y:S05]  /*9190*/  BRA `(.L_x_5927) ;  /* 0x0000000400987947 */ /* 0x000fea0003800000 */
.L_x_5935:
        /* <DEDUP_REMOVED lines=21> */
.L_x_5945:
[----:B------:R-:W0:Y:S02]  /*92f0*/  F2I.U64.TRUNC R4, R4 ;  /* 0x0000000400047311 */ /* 0x000e24000020d800 */
[----:B0-----:R0:W-:Y:S01]  /*9300*/  STG.E.64 desc[UR36][R2.64], R4 ;  /* 0x0000000402007986 */ /* 0x0011e2000c101b24 */
[----:B------:R-:W-:Y:S05]  /*9310*/  BRA `(.L_x_5927) ;  /* 0x0000000400387947 */ /* 0x000fea0003800000 */
.L_x_5944:
[----:B------:R-:W0:Y:S02]  /*9320*/  F2I.FTZ.U32.TRUNC.NTZ R5, R4 ;  /* 0x0000000400057305 */ /* 0x000e24000021f000 */
[----:B0-----:R0:W-:Y:S01]  /*9330*/  STG.E desc[UR36][R2.64], R5 ;  /* 0x0000000502007986 */ /* 0x0011e2000c101924 */
[----:B------:R-:W-:Y:S05]  /*9340*/  BRA `(.L_x_5927) ;  /* 0x00000004002c7947 */ /* 0x000fea0003800000 */
.L_x_5934:
        /* <DEDUP_REMOVED lines=10> */
.L_x_5947:
[----:B------:R-:W-:Y:S01]  /*93f0*/  FMUL.FTZ R4, R4, 1 ;  /* 0x3f80000004047820 */ /* 0x000fe20000410000 */
[----:B------:R-:W-:-:S05]  /*9400*/  CS2R R6, SRZ ;  /* 0x0000000000067805 */ /* 0x000fca000001ff00 */
[----:B------:R-:W0:Y:S02]  /*9410*/  F2F.F64.F32 R4, R4 ;  /* 0x0000000400047310 */ /* 0x000e240000201800 */
[----:B0-----:R0:W-:Y:S01]  /*9420*/  STG.E.128 desc[UR36][R2.64], R4 ;  /* 0x0000000402007986 */ /* 0x0011e2000c101d24 */
[----:B------:R-:W-:Y:S05]  /*9430*/  BRA `(.L_x_5927) ;  /* 0x0000000000f07947 */ /* 0x000fea0003800000 */
.L_x_5946:
[----:B------:R-:W-:-:S09]  /*9440*/  UISETP.NE.AND UP0, UPT, UR4, 0xf, UPT ;  /* 0x0000000f0400788c */ /* 0x000fd2000bf05270 */
[----:B------:R-:W-:Y:S05]  /*9450*/  BRA.U !UP0, `(.L_x_5948) ;  /* 0x0000000108e07547 */ /* 0x000fea000b800000 */
[----:B------:R-:W-:-:S09]  /*9460*/  UISETP.NE.AND UP0, UPT, UR4, 0x17, UPT ;  /* 0x000000170400788c */ /* 0x000fd2000bf05270 */
[----:B------:R-:W-:Y:S05]  /*9470*/  BRA.U !UP0, `(.L_x_5949) ;  /* 0x00000001088c7547 */ /* 0x000fea000b800000 */
[----:B------:R-:W-:-:S09]  /*9480*/  UISETP.NE.AND UP0, UPT, UR4, 0x18, UPT ;  /* 0x000000180400788c */ /* 0x000fd2000bf05270 */
[----:B------:R-:W-:Y:S05]  /*9490*/  BRA.U !UP0, `(.L_x_5950) ;  /* 0x0000000108447547 */ /* 0x000fea000b800000 */
.L_x_5926:
        /* <DEDUP_REMOVED lines=16> */
.L_x_5951:
[----:B------:R-:W-:Y:S05]  /*95a0*/  BRA `(.L_x_5927) ;  /* 0x0000000000947947 */ /* 0x000fea0003800000 */
.L_x_5950:
[----:B------:R-:W-:Y:S01]  /*95b0*/  LOP3.LUT R6, R4, 0x7fffffff, RZ, 0xc0, !PT ;  /* 0x7fffffff04067812 */ /* 0x000fe200078ec0ff */
        /* <DEDUP_REMOVED lines=11> */
.L_x_5953:
[----:B------:R-:W-:Y:S05]  /*9670*/  BSYNC.RECONVERGENT B0 ;  /* 0x0000000000007941 */ /* 0x000fea0003800200 */
.L_x_5952:
[----:B------:R-:W-:-:S05]  /*9680*/  LOP3.LUT R5, R0, 0x80, R7, 0xf8, !PT ;  /* 0x0000008000057812 */ /* 0x000fca00078ef807 */
[----:B------:R0:W-:Y:S01]  /*9690*/  STG.E.U8 desc[UR36][R2.64], R5 ;  /* 0x0000000502007986 */ /* 0x0001e2000c101124 */
[----:B------:R-:W-:Y:S05]  /*96a0*/  BRA `(.L_x_5927) ;  /* 0x0000000000547947 */ /* 0x000fea0003800000 */
.L_x_5949:
        /* <DEDUP_REMOVED lines=11> */
.L_x_5955:
[----:B------:R-:W-:Y:S01]  /*9760*/  IMAD.MOV.U32 R0, RZ, RZ, 0x7f ;  /* 0x0000007fff007424 */ /* 0x000fe200078e00ff */
[----:B------:R-:W-:-:S04]  /*9770*/  ISETP.GT.U32.AND P0, PT, R6, 0x7f800000, PT ;  /* 0x7f8000000600780c */ /* 0x000fc80003f04070 */
[----:B------:R-:W-:-:S09]  /*9780*/  SEL R0, R0, 0x7c, P0 ;  /* 0x0000007c00007807 */ /* 0x000fd20000000000 */
.L_x_5956:
[----:B------:R-:W-:Y:S05]  /*9790*/  BSYNC.RECONVERGENT B0 ;  /* 0x0000000000007941 */ /* 0x000fea0003800200 */
.L_x_5954:
[----:B------:R-:W-:-:S04]  /*97a0*/  SHF.R.U32.HI R5, RZ, 0x18, R4 ;  /* 0x00000018ff057819 */ /* 0x000fc80000011604 */
[----:B------:R-:W-:-:S05]  /*97b0*/  LOP3.LUT R5, R0, 0x80, R5, 0xf8, !PT ;  /* 0x0000008000057812 */ /* 0x000fca00078ef805 */
[----:B------:R0:W-:Y:S01]  /*97c0*/  STG.E.U8 desc[UR36][R2.64], R5 ;  /* 0x0000000502007986 */ /* 0x0001e2000c101124 */
[----:B------:R-:W-:Y:S05]  /*97d0*/  BRA `(.L_x_5927) ;  /* 0x0000000000087947 */ /* 0x000fea0003800000 */
.L_x_5948:
[----:B------:R-:W-:-:S05]  /*97e0*/  F2FP.BF16.F32.PACK_AB R4, RZ, R4 ;  /* 0x00000004ff04723e */ /* 0x000fca00000010ff */
[----:B------:R0:W-:Y:S02]  /*97f0*/  STG.E.U16 desc[UR36][R2.64], R4 ;  /* 0x0000000402007986 */ /* 0x0001e4000c101524 */
.L_x_5927:
[----:B------:R-:W-:-:S07]  /*9800*/  IADD3 R17, PT, PT, R17, 0x80, RZ ;  /* 0x0000008011117810 */ /* 0x000fce0007ffe0ff */
.L_x_5890:
[----:B------:R-:W-:Y:S05]  /*9810*/  BSYNC.RECONVERGENT B7 ;  /* 0x0000000000077941 */ /* 0x000fea0003800200 */
.L_x_5889:
        /* <DEDUP_REMOVED lines=9> */
[----:B------:R-:W-:Y:S01]  /*98b0*/  MOV R16, RZ ;  /* 0x000000ff00107202 */ /* 0x000fe20000000f00 */
        /* <DEDUP_REMOVED lines=296> */
.L_x_5957:
[----:B------:R-:W0:Y:S01]  /*ab40*/  LDCU.128 UR8, c[0x0][0x580] ;  /* 0x0000b000ff0877ac */ /* 0x000e220008000c00 */
[----:B------:R-:W-:Y:S01]  /*ab50*/  BSSY.RECONVERGENT B6, `(.L_x_5958) ;  /* 0x00000e7000067945 */ /* 0x000fe20003800200 */
        /* <DEDUP_REMOVED lines=18> */
.L_x_5962:
[----:B------:R-:W2:Y:S02]  /*ac80*/  LDG.E.U8 R0, desc[UR36][R2.64] ;  /* 0x0000002402007981 */ /* 0x000ea4000c1e1100 */
[----:B--2---:R-:W-:Y:S01]  /*ac90*/  I2FP.F32.U32 R0, R0 ;  /* 0x0000000000007245 */ /* 0x004fe20000201000 */
[----:B------:R-:W-:Y:S06]  /*aca0*/  BRA `(.L_x_5964) ;  /* 0x0000000c00447947 */ /* 0x000fec0003800000 */
.L_x_5961:
        /* <DEDUP_REMOVED lines=8> */
[----:B-12---:R-:W-:Y:S05]  /*ad30*/  BRA `(.L_x_5964) ;  /* 0x0000000c00207947 */ /* 0x006fea0003800000 */
.L_x_5966:
[----:B------:R-:W2:Y:S02]  /*ad40*/  LDG.E R0, desc[UR36][R2.64] ;  /* 0x0000002402007981 */ /* 0x000ea4000c1e1900 */
[----:B--2---:R-:W-:Y:S01]  /*ad50*/  I2FP.F32.S32 R0, R0 ;  /* 0x0000000000007245 */ /* 0x004fe20000201400 */
[----:B------:R-:W-:Y:S06]  /*ad60*/  BRA `(.L_x_5964) ;  /* 0x0000000c00147947 */ /* 0x000fec0003800000 */
.L_x_5965:
[----:B------:R-:W2:Y:S02]  /*ad70*/  LDG.E.U16 R0, desc[UR36][R2.64] ;  /* 0x0000002402007981 */ /* 0x000ea4000c1e1500 */
[----:B--2---:R-:W0:Y:S01]  /*ad80*/  I2F.S16 R0, R0 ;  /* 0x0000000000007306 */ /* 0x004e220000101400 */
[----:B------:R-:W-:Y:S05]  /*ad90*/  BRA `(.L_x_5964) ;  /* 0x0000000c00087947 */ /* 0x000fea0003800000 */
.L_x_5960:
        /* <DEDUP_REMOVED lines=8> */
.L_x_5968:
[----:B------:R-:W2:Y:S02]  /*ae20*/  LDG.E.U16 R0, desc[UR36][R2.64] ;  /* 0x0000002402007981 */ /* 0x000ea4000c1e1500 */
[----:B--2---:R-:W-:Y:S01]  /*ae30*/  HADD2.F32 R0, -RZ, R0.H0_H0 ;  /* 0x20000000ff007230 */ /* 0x004fe20000004100 */
[----:B------:R-:W-:Y:S06]  /*ae40*/  BRA `(.L_x_5964) ;  /* 0x0000000800dc7947 */ /* 0x000fec0003800000 */
.L_x_5967:
        /* <DEDUP_REMOVED lines=8> */
.L_x_5970:
[----:B------:R-:W2:Y:S02]  /*aed0*/  LDG.E.U16 R0, desc[UR36][R2.64] ;  /* 0x0000002402007981 */ /* 0x000ea4000c1e1500 */
[----:B--2---:R-:W-:Y:S01]  /*aee0*/  HADD2.F32 R0, -RZ, R0.H0_H0 ;  /* 0x20000000ff007230 */ /* 0x004fe20000004100 */
[----:B------:R-:W-:Y:S06]  /*aef0*/  BRA `(.L_x_5964) ;  /* 0x0000000800b07947 */ /* 0x000fec0003800000 */
.L_x_5969:
        /* <DEDUP_REMOVED lines=11> */
.L_x_5959:
        /* <DEDUP_REMOVED lines=12> */
.L_x_5973:
        /* <DEDUP_REMOVED lines=11> */
.L_x_5972:
        /* <DEDUP_REMOVED lines=25> */
.L_x_5975:
        /* <DEDUP_REMOVED lines=12> */
.L_x_5974:
[----:B------:R-:W2:Y:S02]  /*b370*/  LDG.E.U16 R0, desc[UR36][R2.64] ;  /* 0x0000002402007981 */ /* 0x000ea4000c1e1500 */
[----:B--2---:R-:W-:Y:S01]  /*b380*/  SHF.L.U32 R0, R0, 0x10, RZ ;  /* 0x0000001000007819 */ /* 0x004fe200000006ff */
[----:B------:R-:W-:Y:S06]  /*b390*/  BRA `(.L_x_5964) ;  /* 0x0000000400887947 */ /* 0x000fec0003800000 */
.L_x_5971:
        /* <DEDUP_REMOVED lines=11> */
.L_x_5978:
        /* <DEDUP_REMOVED lines=20> */
.L_x_5980:
[----:B------:R-:W-:Y:S05]  /*b590*/  BSYNC.RECONVERGENT B0 ;  /* 0x0000000000007941 */ /* 0x000fea0003800200 */
.L_x_5979:
[----:B------:R-:W-:Y:S01]  /*b5a0*/  IMAD.SHL.U32 R0, R0, 0x100000, RZ ;  /* 0x0010000000007824 */ /* 0x000fe200078e00ff */
[----:B------:R-:W-:-:S04]  /*b5b0*/  LEA R2, R2, 0x3b800000, 0x17 ;  /* 0x3b80000002027811 */ /* 0x000fc800078eb8ff */
[----:B------:R-:W-:Y:S01]  /*b5c0*/  LOP3.LUT R0, R2, R0, R7, 0xfe, !PT ;  /* 0x0000000002007212 */ /* 0x000fe200078efe07 */
[----:B------:R-:W-:Y:S06]  /*b5d0*/  BRA `(.L_x_5964) ;  /* 0x0000000000f87947 */ /* 0x000fec0003800000 */
.L_x_5977:
        /* <DEDUP_REMOVED lines=20> */
.L_x_5982:
[----:B------:R-:W-:Y:S05]  /*b720*/  BSYNC.RECONVERGENT B0 ;  /* 0x0000000000007941 */ /* 0x000fea0003800200 */
.L_x_5981:
[----:B------:R-:W-:Y:S02]  /*b730*/  SHF.L.U32 R0, R0, 0x15, RZ ;  /* 0x0000001500007819 */ /* 0x000fe400000006ff */
[----:B------:R-:W-:-:S04]  /*b740*/  LEA R2, R2, 0x37800000, 0x17 ;  /* 0x3780000002027811 */ /* 0x000fc800078eb8ff */
[----:B------:R-:W-:Y:S01]  /*b750*/  LOP3.LUT R0, R2, R0, R7, 0xfe, !PT ;  /* 0x0000000002007212 */ /* 0x000fe200078efe07 */
[----:B------:R-:W-:Y:S06]  /*b760*/  BRA `(.L_x_5964) ;  /* 0x0000000000947947 */ /* 0x000fec0003800000 */
.L_x_5976:
        /* <DEDUP_REMOVED lines=14> */
.L_x_5963:
        /* <DEDUP_REMOVED lines=16> */
.L_x_5985:
[----:B------:R-:W-:Y:S01]  /*b950*/  IMAD.MOV.U32 R0, RZ, RZ, RZ ;  /* 0x000000ffff007224 */ /* 0x000fe200078e00ff */
[----:B------:R-:W-:Y:S06]  /*b960*/  BRA `(.L_x_5964) ;  /* 0x0000000000147947 */ /* 0x000fec0003800000 */
.L_x_5984:
[----:B------:R-:W2:Y:S02]  /*b970*/  LDG.E.64 R2, desc[UR36][R2.64] ;  /* 0x0000002402027981 */ /* 0x000ea4000c1e1b00 */
[----:B--2---:R0:W1:Y:S02]  /*b980*/  I2F.U64 R0, R2 ;  /* 0x0000000200007312 */ /* 0x0040640000301000 */
[----:B01----:R-:W-:Y:S05]  /*b990*/  BRA `(.L_x_5964) ;  /* 0x0000000000087947 */ /* 0x003fea0003800000 */
.L_x_5983:
[----:B------:R-:W2:Y:S02]  /*b9a0*/  LDG.E R0, desc[UR36][R2.64] ;  /* 0x0000002402007981 */ /* 0x000ea4000c1e1900 */
[----:B--2---:R-:W-:-:S07]  /*b9b0*/  I2FP.F32.U32 R0, R0 ;  /* 0x0000000000007245 */ /* 0x004fce0000201000 */
.L_x_5964:
[----:B------:R-:W-:Y:S05]  /*b9c0*/  BSYNC.RECONVERGENT B6 ;  /* 0x0000000000067941 */ /* 0x000fea0003800200 */
.L_x_5958:
[----:B0-2--5:R-:W-:Y:S01]  /*b9d0*/  FMUL.FTZ R8, R0, R0 ;  /* 0x0000000000087220 */ /* 0x025fe20000410000 */
[----:B------:R-:W-:Y:S05]  /*b9e0*/  BSSY.RECONVERGENT B0, `(.L_x_5986) ;  /* 0x0000026000007945 */ /* 0x000fea0003800200 */
[----:B------:R-:W1:Y:S02]  /*b9f0*/  F2F.F64.F32 R8, R8 ;  /* 0x0000000800087310 */ /* 0x000e640000201800 */
[----:B-1-34-:R-:W-:-:S04]  /*ba00*/  IADD3 R2, PT, PT, R9, 0x300402, RZ ;  /* 0x0030040209027810 */ /* 0x01afc80007ffe0ff */
        /* <DEDUP_REMOVED lines=32> */
[----:B------:R-:W-:Y:S05]  /*bc10*/  CALL.REL.NOINC `($__internal_12_$__cuda_sm20_dblrcp_rn_slowpath_v3) ;  /* 0x0000000c00a47944 */ /* 0x000fea0003c00000 */
[----:B------:R-:W-:Y:S01]  /*bc20*/  MOV R4, R6 ;  /* 0x0000000600047202 */ /* 0x000fe20000000f00 */
[----:B------:R-:W-:-:S07]  /*bc30*/  IMAD.MOV.U32 R5, RZ, RZ, R7 ;  /* 0x000000ffff057224 */ /* 0x000fce00078e0007 */
.L_x_5987:
[----:B------:R-:W-:Y:S05]  /*bc40*/  BSYNC.RECONVERGENT B0 ;  /* 0x0000000000007941 */ /* 0x000fea0003800200 */
.L_x_5986:
        /* <DEDUP_REMOVED lines=21> */
[----:B0-----:R-:W-:Y:S01]  /*bda0*/  STG.E.U8 desc[UR36][R16.64], R3 ;  /* 0x0000000310007986 */ /* 0x001fe2000c101124 */
[----:B------:R-:W-:Y:S05]  /*bdb0*/  EXIT ;  /* 0x000000000000794d */ /* 0x000fea0003800000 */
.L_x_5991:
[----:B------:R-:W0:Y:S02]  /*bdc0*/  F2I.S64.TRUNC R2, R2 ;  /* 0x0000000200027311 */ /* 0x000e24000020d900 */
[----:B0-----:R-:W-:-:S05]  /*bdd0*/  MOV R5, R2 ;  /* 0x0000000200057202 */ /* 0x001fca0000000f00 */
[----:B------:R-:W-:Y:S01]  /*bde0*/  STG.E.U8 desc[UR36][R16.64], R5 ;  /* 0x0000000510007986 */ /* 0x000fe2000c101124 */
[----:B------:R-:W-:Y:S05]  /*bdf0*/  EXIT ;  /* 0x000000000000794d */ /* 0x000fea0003800000 */
.L_x_5990:
[----:B------:R-:W-:-:S09]  /*be00*/  UISETP.NE.AND UP0, UPT, UR4, 0x2, UPT ;  /* 0x000000020400788c */ /* 0x000fd2000bf05270 */
[----:B------:R-:W-:Y:S05]  /*be10*/  BRA.U !UP0, `(.L_x_5993) ;  /* 0x0000000108287547 */ /* 0x000fea000b800000 */
[----:B------:R-:W-:-:S09]  /*be20*/  UISETP.NE.AND UP0, UPT, UR4, 0x3, UPT ;  /* 0x000000030400788c */ /* 0x000fd2000bf05270 */
[----:B------:R-:W-:Y:S05]  /*be30*/  BRA.U !UP0, `(.L_x_5994) ;  /* 0x0000000108147547 */ /* 0x000fea000b800000 */
[----:B------:R-:W-:-:S09]  /*be40*/  UISETP.NE.AND UP0, UPT, UR4, 0x4, UPT ;  /* 0x000000040400788c */ /* 0x000fd2000bf05270 */
[----:B------:R-:W-:Y:S05]  /*be50*/  BRA.U UP0, `(.L_x_5992) ;  /* 0x0000000900387547 */ /* 0x000fea000b800000 */
[----:B------:R-:W0:Y:S02]  /*be60*/  F2I.S64.TRUNC R2, R2 ;  /* 0x0000000200027311 */ /* 0x000e24000020d900 */
[----:B0-----:R-:W-:Y:S01]  /*be70*/  STG.E.64 desc[UR36][R16.64], R2 ;  /* 0x0000000210007986 */ /* 0x001fe2000c101b24 */
[----:B------:R-:W-:Y:S05]  /*be80*/  EXIT ;  /* 0x000000000000794d */ /* 0x000fea0003800000 */
.L_x_5994:
[----:B------:R-:W0:Y:S02]  /*be90*/  F2I.FTZ.TRUNC.NTZ R3, R2 ;  /* 0x0000000200037305 */ /* 0x000e24000021f100 */
[----:B0-----:R-:W-:Y:S01]  /*bea0*/  STG.E desc[UR36][R16.64], R3 ;  /* 0x0000000310007986 */ /* 0x001fe2000c101924 */
[----:B------:R-:W-:Y:S05]  /*beb0*/  EXIT ;  /* 0x000000000000794d */ /* 0x000fea0003800000 */
.L_x_5993:
[----:B------:R-:W0:Y:S02]  /*bec0*/  F2I.FTZ.TRUNC.NTZ R3, R2 ;  /* 0x0000000200037305 */ /* 0x000e24000021f100 */
[----:B0-----:R-:W-:Y:S01]  /*bed0*/  STG.E.U16 desc[UR36][R16.64], R3 ;  /* 0x0000000310007986 */ /* 0x001fe2000c101524 */
[----:B------:R-:W-:Y:S05]  /*bee0*/  EXIT ;  /* 0x000000000000794d */ /* 0x000fea0003800000 */
.L_x_5989:
[----:B------:R-:W-:-:S09]  /*bef0*/  UISETP.GT.AND UP0, UPT, UR4, 0x6, UPT ;  /* 0x000000060400788c */ /* 0x000fd2000bf04270 */
[----:B------:R-:W-:Y:S05]  /*bf00*/  BRA.U UP0, `(.L_x_5995) ;  /* 0x0000000100247547 */ /* 0x000fea000b800000 */
[----:B------:R-:W-:-:S09]  /*bf10*/  UISETP.NE.AND UP0, UPT, UR4, 0x5, UPT ;  /* 0x000000050400788c */ /* 0x000fd2000bf05270 */
[----:B------:R-:W-:Y:S05]  /*bf20*/  BRA.U !UP0, `(.L_x_5996) ;  /* 0x0000000108107547 */ /* 0x000fea000b800000 */
[----:B------:R-:W-:-:S09]  /*bf30*/  UISETP.NE.AND UP0, UPT, UR4, 0x6, UPT ;  /* 0x000000060400788c */ /* 0x000fd2000bf05270 */
[----:B------:R-:W-:Y:S05]  /*bf40*/  BRA.U UP0, `(.L_x_5992) ;  /* 0x0000000500fc7547 */ /* 0x000fea000b800000 */
[----:B------:R-:W-:Y:S01]  /*bf50*/  STG.E desc[UR36][R16.64], R2 ;  /* 0x0000000210007986 */ /* 0x000fe2000c101924 */
[----:B------:R-:W-:Y:S05]  /*bf60*/  EXIT ;  /* 0x000000000000794d */ /* 0x000fea0003800000 */
.L_x_5996:
[----:B------:R-:W-:-:S05]  /*bf70*/  F2FP.F16.F32.PACK_AB R2, RZ, R2 ;  /* 0x00000002ff02723e */ /* 0x000fca00000000ff */
[----:B------:R-:W-:Y:S01]  /*bf80*/  STG.E.U16 desc[UR36][R16.64], R2 ;  /* 0x0000000210007986 */ /* 0x000fe2000c101524 */
[----:B------:R-:W-:Y:S05]  /*bf90*/  EXIT ;  /* 0x000000000000794d */ /* 0x000fea0003800000 */
.L_x_5995:
[----:B------:R-:W-:-:S09]  /*bfa0*/  UISETP.NE.AND UP0, UPT, UR4, 0x7, UPT ;  /* 0x000000070400788c */ /* 0x000fd2000bf05270 */
[----:B------:R-:W-:Y:S05]  /*bfb0*/  BRA.U !UP0, `(.L_x_5997) ;  /* 0x00000001082c7547 */ /* 0x000fea000b800000 */
[----:B------:R-:W-:-:S09]  /*bfc0*/  UISETP.NE.AND UP0, UPT, UR4, 0x8, UPT ;  /* 0x000000080400788c */ /* 0x000fd2000bf05270 */
[----:B------:R-:W-:Y:S05]  /*bfd0*/  BRA.U !UP0, `(.L_x_5998) ;  /* 0x0000000108147547 */ /* 0x000fea000b800000 */
[----:B------:R-:W-:-:S09]  /*bfe0*/  UISETP.NE.AND UP0, UPT, UR4, 0x9, UPT ;  /* 0x000000090400788c */ /* 0x000fd2000bf05270 */
[----:B------:R-:W-:Y:S05]  /*bff0*/  BRA.U UP0, `(.L_x_5992) ;  /* 0x0000000500d07547 */ /* 0x000fea000b800000 */
[----:B------:R-:W-:-:S05]  /*c000*/  IMAD.MOV.U32 R3, RZ, RZ, RZ ;  /* 0x000000ffff037224 */ /* 0x000fca00078e00ff */
[----:B------:R-:W-:Y:S01]  /*c010*/  STG.E.64 desc[UR36][R16.64], R2 ;  /* 0x0000000210007986 */ /* 0x000fe2000c101b24 */
[----:B------:R-:W-:Y:S05]  /*c020*/  EXIT ;  /* 0x000000000000794d */ /* 0x000fea0003800000 */
.L_x_5998:
[----:B------:R-:W-:-:S04]  /*c030*/  F2FP.F16.F32.PACK_AB R3, RZ, R2 ;  /* 0x00000002ff03723e */ /* 0x000fc800000000ff */
[----:B------:R-:W-:-:S05]  /*c040*/  PRMT R3, R3, 0x5410, RZ ;  /* 0x0000541003037816 */ /* 0x000fca00000000ff */
[----:B------:R-:W-:Y:S01]  /*c050*/  STG.E desc[UR36][R16.64], R3 ;  /* 0x0000000310007986 */ /* 0x000fe2000c101924 */
[----:B------:R-:W-:Y:S05]  /*c060*/  EXIT ;  /* 0x000000000000794d */ /* 0x000fea0003800000 */
.L_x_5997:
[----:B------:R-:W-:-:S06]  /*c070*/  FMUL.FTZ R2, R2, 1 ;  /* 0x3f80000002027820 */ /* 0x000fcc0000410000 */
[----:B------:R-:W0:Y:S02]  /*c080*/  F2F.F64.F32 R2, R2 ;  /* 0x0000000200027310 */ /* 0x000e240000201800 */
[----:B0-----:R-:W-:Y:S01]  /*c090*/  STG.E.64 desc[UR36][R16.64], R2 ;  /* 0x0000000210007986 */ /* 0x001fe2000c101b24 */
[----:B------:R-:W-:Y:S05]  /*c0a0*/  EXIT ;  /* 0x000000000000794d */ /* 0x000fea0003800000 */
.L_x_5988:
        /* <DEDUP_REMOVED lines=11> */
[----:B0-----:R-:W-:Y:S01]  /*c160*/  STG.E.U16 desc[UR36][R16.64], R3 ;  /* 0x0000000310007986 */ /* 0x001fe2000c101524 */
[----:B------:R-:W-:Y:S05]  /*c170*/  EXIT ;  /* 0x000000000000794d */ /* 0x000fea0003800000 */
.L_x_6002:
[----:B------:R-:W-:Y:S01]  /*c180*/  LOP3.LUT R4, R2, 0x7fffffff, RZ, 0xc0, !PT ;  /* 0x7fffffff02047812 */ /* 0x000fe200078ec0ff */
        /* <DEDUP_REMOVED lines=15> */
.L_x_6005:
[----:B------:R-:W-:-:S04]  /*c280*/  SHF.R.U32.HI R2, RZ, 0x18, R2 ;  /* 0x00000018ff027819 */ /* 0x000fc80000011602 */
[----:B------:R-:W-:-:S04]  /*c290*/  LOP3.LUT R2, R3, 0x80, R2, 0xf8, !PT ;  /* 0x0000008003027812 */ /* 0x000fc800078ef802 */
[----:B------:R-:W-:-:S07]  /*c2a0*/  PRMT R8, R2, 0x7610, R8 ;  /* 0x0000761002087816 */ /* 0x000fce0000000008 */
.L_x_6004:
[----:B------:R-:W-:Y:S05]  /*c2b0*/  BSYNC.RECONVERGENT B0 ;  /* 0x0000000000007941 */ /* 0x000fea0003800200 */
.L_x_6003:
[----:B------:R-:W-:Y:S01]  /*c2c0*/  STG.E.U8 desc[UR36][R16.64], R8 ;  /* 0x0000000810007986 */ /* 0x000fe2000c101124 */
[----:B------:R-:W-:Y:S05]  /*c2d0*/  EXIT ;  /* 0x000000000000794d */ /* 0x000fea0003800000 */
.L_x_6001:
        /* <DEDUP_REMOVED lines=16> */
.L_x_6008:
[----:B------:R-:W-:-:S04]  /*c3e0*/  SHF.R.U32.HI R2, RZ, 0x18, R2 ;  /* 0x00000018ff027819 */ /* 0x000fc80000011602 */
[----:B------:R-:W-:-:S04]  /*c3f0*/  LOP3.LUT R3, R3, 0x80, R2, 0xf8, !PT ;  /* 0x0000008003037812 */ /* 0x000fc800078ef802 */
[----:B------:R-:W-:-:S07]  /*c400*/  PRMT R8, R3, 0x7610, R8 ;  /* 0x0000761003087816 */ /* 0x000fce0000000008 */
.L_x_6007:
[----:B------:R-:W-:Y:S05]  /*c410*/  BSYNC.RECONVERGENT B0 ;  /* 0x0000000000007941 */ /* 0x000fea0003800200 */
.L_x_6006:
[----:B------:R-:W-:Y:S01]  /*c420*/  STG.E.U8 desc[UR36][R16.64], R8 ;  /* 0x0000000810007986 */ /* 0x000fe2000c101124 */
[----:B------:R-:W-:Y:S05]  /*c430*/  EXIT ;  /* 0x000000000000794d */ /* 0x000fea0003800000 */
.L_x_6000:
        /* <DEDUP_REMOVED lines=21> */
.L_x_6010:
[----:B------:R-:W0:Y:S02]  /*c590*/  F2I.U64.TRUNC R2, R2 ;  /* 0x0000000200027311 */ /* 0x000e24000020d800 */
[----:B0-----:R-:W-:Y:S01]  /*c5a0*/  STG.E.64 desc[UR36][R16.64], R2 ;  /* 0x0000000210007986 */ /* 0x001fe2000c101b24 */
[----:B------:R-:W-:Y:S05]  /*c5b0*/  EXIT ;  /* 0x000000000000794d */ /* 0x000fea0003800000 */
.L_x_6009:
[----:B------:R-:W0:Y:S02]  /*c5c0*/  F2I.FTZ.U32.TRUNC.NTZ R3, R2 ;  /* 0x0000000200037305 */ /* 0x000e24000021f000 */
[----:B0-----:R-:W-:Y:S01]  /*c5d0*/  STG.E desc[UR36][R16.64], R3 ;  /* 0x0000000310007986 */ /* 0x001fe2000c101924 */
[----:B------:R-:W-:Y:S05]  /*c5e0*/  EXIT ;  /* 0x000000000000794d */ /* 0x000fea0003800000 */
.L_x_5999:
        /* <DEDUP_REMOVED lines=8> */
[----:B------:R-:W-:Y:S01]  /*c670*/  STG.E.U8 desc[UR36][R16.64], R3 ;  /* 0x0000000310007986 */ /* 0x000fe2000c101124 */
[----:B------:R-:W-:Y:S05]  /*c680*/  EXIT ;  /* 0x000000000000794d */ /* 0x000fea0003800000 */
.L_x_6012:
[----:B------:R-:W-:Y:S01]  /*c690*/  FMUL.FTZ R4, R2, 1 ;  /* 0x3f80000002047820 */ /* 0x000fe20000410000 */
[----:B------:R-:W-:-:S05]  /*c6a0*/  CS2R R6, SRZ ;  /* 0x0000000000067805 */ /* 0x000fca000001ff00 */
[----:B------:R-:W0:Y:S02]  /*c6b0*/  F2F.F64.F32 R4, R4 ;  /* 0x0000000400047310 */ /* 0x000e240000201800 */
[----:B0-----:R-:W-:Y:S01]  /*c6c0*/  STG.E.128 desc[UR36][R16.64], R4 ;  /* 0x0000000410007986 */ /* 0x001fe2000c101d24 */
[----:B------:R-:W-:Y:S05]  /*c6d0*/  EXIT ;  /* 0x000000000000794d */ /* 0x000fea0003800000 */
.L_x_6011:
[----:B------:R-:W-:-:S09]  /*c6e0*/  UISETP.NE.AND UP0, UPT, UR4, 0xf, UPT ;  /* 0x0000000f0400788c */ /* 0x000fd2000bf05270 */
[----:B------:R-:W-:Y:S05]  /*c6f0*/  BRA.U !UP0, `(.L_x_6013) ;  /* 0x0000000108e07547 */ /* 0x000fea000b800000 */
[----:B------:R-:W-:-:S09]  /*c700*/  UISETP.NE.AND UP0, UPT, UR4, 0x17, UPT ;  /* 0x000000170400788c */ /* 0x000fd2000bf05270 */
[----:B------:R-:W-:Y:S05]  /*c710*/  BRA.U !UP0, `(.L_x_6014) ;  /* 0x00000001088c7547 */ /* 0x000fea000b800000 */
[----:B------:R-:W-:-:S09]  /*c720*/  UISETP.NE.AND UP0, UPT, UR4, 0x18, UPT ;  /* 0x000000180400788c */ /* 0x000fd2000bf05270 */
[----:B------:R-:W-:Y:S05]  /*c730*/  BRA.U !UP0, `(.L_x_6015) ;  /* 0x0000000108447547 */ /* 0x000fea000b800000 */
.L_x_5992:
        /* <DEDUP_REMOVED lines=16> */
.L_x_6016:
[----:B------:R-:W-:Y:S05]  /*c840*/  EXIT ;  /* 0x000000000000794d */ /* 0x000fea0003800000 */
.L_x_6015:
        /* <DEDUP_REMOVED lines=12> */
.L_x_6018:
[----:B------:R-:W-:Y:S05]  /*c910*/  BSYNC.RECONVERGENT B0 ;  /* 0x0000000000007941 */ /* 0x000fea0003800200 */
.L_x_6017:
[----:B------:R-:W-:-:S05]  /*c920*/  LOP3.LUT R3, R0, 0x80, R5, 0xf8, !PT ;  /* 0x0000008000037812 */ /* 0x000fca00078ef805 */
[----:B------:R-:W-:Y:S01]  /*c930*/  STG.E.U8 desc[UR36][R16.64], R3 ;  /* 0x0000000310007986 */ /* 0x000fe2000c101124 */
[----:B------:R-:W-:Y:S05]  /*c940*/  EXIT ;  /* 0x000000000000794d */ /* 0x000fea0003800000 */
.L_x_6014:
        /* <DEDUP_REMOVED lines=11> */
.L_x_6020:
[----:B------:R-:W-:Y:S01]  /*ca00*/  HFMA2 R0, -RZ, RZ, 0, 7.569789886474609375e-06 ;  /* 0x0000007fff007431 */ /* 0x000fe200000001ff */
[----:B------:R-:W-:-:S04]  /*ca10*/  ISETP.GT.U32.AND P0, PT, R4, 0x7f800000, PT ;  /* 0x7f8000000400780c */ /* 0x000fc80003f04070 */
[----:B------:R-:W-:-:S09]  /*ca20*/  SEL R0, R0, 0x7c, P0 ;  /* 0x0000007c00007807 */ /* 0x000fd20000000000 */
.L_x_6021:
[----:B------:R-:W-:Y:S05]  /*ca30*/  BSYNC.RECONVERGENT B0 ;  /* 0x0000000000007941 */ /* 0x000fea0003800200 */
.L_x_6019:
[----:B------:R-:W-:-:S04]  /*ca40*/  SHF.R.U32.HI R3, RZ, 0x18, R2 ;  /* 0x00000018ff037819 */ /* 0x000fc80000011602 */
[----:B------:R-:W-:-:S05]  /*ca50*/  LOP3.LUT R3, R0, 0x80, R3, 0xf8, !PT ;  /* 0x0000008000037812 */ /* 0x000fca00078ef803 */
[----:B------:R-:W-:Y:S01]  /*ca60*/  STG.E.U8 desc[UR36][R16.64], R3 ;  /* 0x0000000310007986 */ /* 0x000fe2000c101124 */
[----:B------:R-:W-:Y:S05]  /*ca70*/  EXIT ;  /* 0x000000000000794d */ /* 0x000fea0003800000 */
.L_x_6013:
[----:B------:R-:W-:-:S05]  /*ca80*/  F2FP.BF16.F32.PACK_AB R2, RZ, R2 ;  /* 0x00000002ff02723e */ /* 0x000fca00000010ff */
[----:B------:R-:W-:Y:S01]  /*ca90*/  STG.E.U16 desc[UR36][R16.64], R2 ;  /* 0x0000000210007986 */ /* 0x000fe2000c101524 */
[----:B------:R-:W-:Y:S05]  /*caa0*/  EXIT ;  /* 0x000000000000794d */ /* 0x000fea0003800000 */
        .weak           $__internal_12_$__cuda_sm20_dblrcp_rn_slowpath_v3
        .type           $__internal_12_$__cuda_sm20_dblrcp_rn_slowpath_v3,@function
        .size           $__internal_12_$__cuda_sm20_dblrcp_rn_slowpath_v3,(.L_x_60600 - $__internal_12_$__cuda_sm20_dblrcp_rn_slowpath_v3)
$__internal_12_$__cuda_sm20_dblrcp_rn_slowpath_v3:
        /* <DEDUP_REMOVED lines=58> */
.L_x_6025:
        /* <DEDUP_REMOVED lines=34> */
.L_x_6023:
[----:B------:R-:W-:Y:S02]  /*d070*/  LOP3.LUT R7, R5, 0x80000, RZ, 0xfc, !PT ;  /* 0x0008000005077812 */ /* 0x000fe400078efcff */
[----:B------:R-:W-:-:S07]  /*d080*/  MOV R6, R4 ;  /* 0x0000000400067202 */ /* 0x000fce0000000f00 */
.L_x_6024:
[----:B------:R-:W-:Y:S05]  /*d090*/  BSYNC.RECONVERGENT B1 ;  /* 0x0000000000017941 */ /* 0x000fea0003800200 */
.L_x_6022:
[----:B------:R-:W-:Y:S01]  /*d0a0*/  IMAD.MOV.U32 R4, RZ, RZ, R0 ;  /* 0x000000ffff047224 */ /* 0x000fe200078e0000 */
[----:B------:R-:W-:-:S04]  /*d0b0*/  MOV R5, 0x0 ;  /* 0x0000000000057802 */ /* 0x000fc80000000f00 */
[----:B------:R-:W-:Y:S05]  /*d0c0*/  RET.REL.NODEC R4 `(_ZN2at6native18elementwise_kernelILi128ELi4EZNS0_15gpu_kernel_implIZNS0_50_GLOBAL__N__2680c7bb_12_PowKernel_cu_7dd49032_317029pow_tensor_scalar_kernel_implIffEEvRNS_18TensorIteratorBaseET0_EUlfE1_EEvS6_RKT_EUliE_EEviT1_) ;  /* 0xffffff2c04cc7950 */ /* 0x000fea0003c3ffff */
.L_x_6026:
        /* <DEDUP_REMOVED lines=11> */
.L_x_60600:


//--------------------- .text._ZN2at6native27unrolled_elementwise_kernelIZNS0_50_GLOBAL__N__2680c7bb_12_PowKernel_cu_7dd49032_317029pow_tensor_scalar_kernel_implIffEEvRNS_18TensorIteratorBaseET0_EUlfE1_St5arrayIPcLm2EELi4E23TrivialOffsetCalculatorILi1EjESC_NS0_6memory12LoadWithCastILi1EEENSD_13StoreWithCastILi1EEEEEviT_S6_T2_T3_T4_T5_ --------------------------
	.section	.text._ZN2at6native27unrolled_elementwise_kernelIZNS0_50_GLOBAL__N__2680c7bb_12_PowKernel_cu_7dd49032_317029pow_tensor_scalar_kernel_implIffEEvRNS_18TensorIteratorBaseET0_EUlfE1_St5arrayIPcLm2EELi4E23TrivialOffsetCalculatorILi1EjESC_NS0_6memory12LoadWithCastILi1EEENSD_13StoreWithCastILi1EEEEEviT_S6_T2_T3_T4_T5_,"ax",@progbits
	.align	128
        .global         _ZN2at6native27unrolled_elementwise_kernelIZNS0_50_GLOBAL__N__2680c7bb_12_PowKernel_cu_7dd49032_317029pow_tensor_scalar_kernel_implIffEEvRNS_18TensorIteratorBaseET0_EUlfE1_St5arrayIPcLm2EELi4E23TrivialOffsetCalculatorILi1EjESC_NS0_6memory12LoadWithCastILi1EEENSD_13StoreWithCastILi1EEEEEviT_S6_T2_T3_T4_T5_
        .type           _ZN2at6native27unrolled_elementwise_kernelIZNS0_50_GLOBAL__N__2680c7bb_12_PowKernel_cu_7dd49032_317029pow_tensor_scalar_kernel_implIffEEvRNS_18TensorIteratorBaseET0_EUlfE1_St5arrayIPcLm2EELi4E23TrivialOffsetCalculatorILi1EjESC_NS0_6memory12LoadWithCastILi1EEENSD_13StoreWithCastILi1EEEEEviT_S6_T2_T3_T4_T5_,@function
        .size           _ZN2at6native27unrolled_elementwise_kernelIZNS0_50_GLOBAL__N__2680c7bb_12_PowKernel_cu_7dd49032_317029pow_tensor_scalar_kernel_implIffEEvRNS_18TensorIteratorBaseET0_EUlfE1_St5arrayIPcLm2EELi4E23TrivialOffsetCalculatorILi1EjESC_NS0_6memory12LoadWithCastILi1EEENSD_13StoreWithCastILi1EEEEEviT_S6_T2_T3_T4_T5_,(.L_x_60601 - _ZN2at6native27unrolled_elementwise_kernelIZNS0_50_GLOBAL__N__2680c7bb_12_PowKernel_cu_7dd49032_317029pow_tensor_scalar_kernel_implIffEEvRNS_18TensorIteratorBaseET0_EUlfE1_St5arrayIPcLm2EELi4E23TrivialOffsetCalculatorILi1EjESC_NS0_6memory12LoadWithCastILi1EEENSD_13StoreWithCastILi1EEEEEviT_S6_T2_T3_T4_T5_)
        .other          _ZN2at6native27unrolled_elementwise_kernelIZNS0_50_GLOBAL__N__2680c7bb_12_PowKernel_cu_7dd49032_317029pow_tensor_scalar_kernel_implIffEEvRNS_18TensorIteratorBaseET0_EUlfE1_St5arrayIPcLm2EELi4E23TrivialOffsetCalculatorILi1EjESC_NS0_6memory12LoadWithCastILi1EEENSD_13StoreWithCastILi1EEEEEviT_S6_T2_T3_T4_T5_,@"STO_CUDA_ENTRY STV_DEFAULT"
_ZN2at6native27unrolled_elementwise_kernelIZNS0_50_GLOBAL__N__2680c7bb_12_PowKernel_cu_7dd49032_317029pow_tensor_scalar_kernel_implIffEEvRNS_18TensorIteratorBaseET0_EUlfE1_St5arrayIPcLm2EELi4E23TrivialOffsetCalculatorILi1EjESC_NS0_6memory12LoadWithCastILi1EEENSD_13StoreWithCastILi1EEEEEviT_S6_T2_T3_T4_T5_:
.text._ZN2at6native27unrolled_elementwise_kernelIZNS0_50_GLOBAL__N__2680c7bb_12_PowKernel_cu_7dd49032_317029pow_tensor_scalar_kernel_implIffEEvRNS_18TensorIteratorBaseET0_EUlfE1_St5arrayIPcLm2EELi4E23TrivialOffsetCalculatorILi1EjESC_NS0_6memory12LoadWithCastILi1EEENSD_13StoreWithCastILi1EEEEEviT_S6_T2_T3_T4_T5_:
        /* <DEDUP_REMOVED lines=33> */
.L_x_6033:
[----:B------:R-:W2:Y:S02]  /*0210*/  LDG.E.U8 R4, desc[UR36][R4.64] ;  /* 0x0000002404047981 */ /* 0x000ea4000c1e1100 */
[----:B--2---:R-:W-:Y:S01]  /*0220*/  I2FP.F32.U32 R22, R4 ;  /* 0x0000000400167245 */ /* 0x004fe20000201000 */
[----:B------:R-:W-:Y:S06]  /*0230*/  BRA `(.L_x_6035) ;  /* 0x0000000c00487947 */ /* 0x000fec0003800000 */
.L_x_6032:
        /* <DEDUP_REMOVED lines=9> */
.L_x_6037:
[----:B------:R-:W2:Y:S02]  /*02d0*/  LDG.E R4, desc[UR36][R4.64] ;  /* 0x0000002404047981 */ /* 0x000ea4000c1e1900 */
[----:B--2---:R-:W-:Y:S01]  /*02e0*/  I2FP.F32.S32 R22, R4 ;  /* 0x0000000400167245 */ /* 0x004fe20000201400 */
[----:B------:R-:W-:Y:S06]  /*02f0*/  BRA `(.L_x_6035) ;  /* 0x0000000c00187947 */ /* 0x000fec0003800000 */
.L_x_6036:
[----:B------:R-:W2:Y:S02]  /*0300*/  LDG.E.U16 R4, desc[UR36][R4.64] ;  /* 0x0000002404047981 */ /* 0x000ea4000c1e1500 */
[----:B--2---:R0:W1:Y:S01]  /*0310*/  I2F.S16 R22, R4 ;  /* 0x0000000400167306 */ /* 0x0040620000101400 */
[----:B------:R-:W-:Y:S05]  /*0320*/  BRA `(.L_x_6035) ;  /* 0x0000000c000c7947 */ /* 0x000fea0003800000 */
.L_x_6031:
        /* <DEDUP_REMOVED lines=8> */
.L_x_6039:
[----:B------:R-:W2:Y:S02]  /*03b0*/  LDG.E.U16 R4, desc[UR36][R4.64] ;  /* 0x0000002404047981 */ /* 0x000ea4000c1e1500 */
[----:B--2---:R-:W-:Y:S01]  /*03c0*/  HADD2.F32 R22, -RZ, R4.H0_H0 ;  /* 0x20000004ff167230 */ /* 0x004fe20000004100 */
[----:B------:R-:W-:Y:S06]  /*03d0*/  BRA `(.L_x_6035) ;  /* 0x0000000800e07947 */ /* 0x000fec0003800000 */
.L_x_6038:
        /* <DEDUP_REMOVED lines=8> */
.L_x_6041:
[----:B------:R-:W2:Y:S02]  /*0460*/  LDG.E.U16 R4, desc[UR36][R4.64] ;  /* 0x0000002404047981 */ /* 0x000ea4000c1e1500 */
[----:B--2---:R-:W-:Y:S01]  /*0470*/  HADD2.F32 R22, -RZ, R4.H0_H0 ;  /* 0x20000004ff167230 */ /* 0x004fe20000004100 */
[----:B------:R-:W-:Y:S06]  /*0480*/  BRA `(.L_x_6035) ;  /* 0x0000000800b47947 */ /* 0x000fec0003800000 */
.L_x_6040:
        /* <DEDUP_REMOVED lines=11> */
.L_x_6030:
        /* <DEDUP_REMOVED lines=12> */
.L_x_6044:
        /* <DEDUP_REMOVED lines=11> */
.L_x_6043:
        /* <DEDUP_REMOVED lines=25> */
.L_x_6046:
        /* <DEDUP_REMOVED lines=13> */
.L_x_6045:
[----:B------:R-:W2:Y:S02]  /*0910*/  LDG.E.U16 R4, desc[UR36][R4.64] ;  /* 0x0000002404047981 */ /* 0x000ea4000c1e1500 */
[----:B--2---:R-:W-:Y:S01]  /*0920*/  IMAD.U32 R22, R4, 0x10000, RZ ;  /* 0x0001000004167824 */ /* 0x004fe200078e00ff */
[----:B------:R-:W-:Y:S06]  /*0930*/  BRA `(.L_x_6035) ;  /* 0x0000000400887947 */ /* 0x000fec0003800000 */
.L_x_6042:
        /* <DEDUP_REMOVED lines=11> */
.L_x_6049:
        /* <DEDUP_REMOVED lines=20> */
.L_x_6051:
[----:B------:R-:W-:Y:S05]  /*0b30*/  BSYNC.RECONVERGENT B0 ;  /* 0x0000000000007941 */ /* 0x000fea0003800200 */
.L_x_6050:
[----:B------:R-:W-:Y:S01]  /*0b40*/  IMAD.SHL.U32 R0, R0, 0x100000, RZ ;  /* 0x0010000000007824 */ /* 0x000fe200078e00ff */
[----:B------:R-:W-:-:S04]  /*0b50*/  LEA R3, R3, 0x3b800000, 0x17 ;  /* 0x3b80000003037811 */ /* 0x000fc800078eb8ff */
[----:B------:R-:W-:Y:S01]  /*0b60*/  LOP3.LUT R22, R3, R0, R7, 0xfe, !PT ;  /* 0x0000000003167212 */ /* 0x000fe200078efe07 */
[----:B------:R-:W-:Y:S06]  /*0b70*/  BRA `(.L_x_6035) ;  /* 0x0000000000f87947 */ /* 0x000fec0003800000 */
.L_x_6048:
        /* <DEDUP_REMOVED lines=20> */
.L_x_6053:
[----:B------:R-:W-:Y:S05]  /*0cc0*/  BSYNC.RECONVERGENT B0 ;  /* 0x0000000000007941 */ /* 0x000fea0003800200 */
.L_x_6052:
[----:B------:R-:W-:Y:S01]  /*0cd0*/  IMAD.SHL.U32 R0, R0, 0x200000, RZ ;  /* 0x0020000000007824 */ /* 0x000fe200078e00ff */
[----:B------:R-:W-:-:S04]  /*0ce0*/  LEA R3, R3, 0x37800000, 0x17 ;  /* 0x3780000003037811 */ /* 0x000fc800078eb8ff */
[----:B------:R-:W-:Y:S01]  /*0cf0*/  LOP3.LUT R22, R3, R0, R7, 0xfe, !PT ;  /* 0x0000000003167212 */ /* 0x000fe200078efe07 */
[----:B------:R-:W-:Y:S06]  /*0d00*/  BRA `(.L_x_6035) ;  /* 0x0000000000947947 */ /* 0x000fec0003800000 */
.L_x_6047:
[----:B------:R-:W-:-:S09]  /*0d10*/  UISETP.NE.AND UP0, UPT, UR4, 0x1c, UPT ;  /* 0x0000001c0400788c */ /* 0x000fd2000bf05270 */
[----:B------:R-:W-:Y:S05]  /*0d20*/  BRA.U !UP0, `(.L_x_6054) ;  /* 0x0000000108847547 */ /* 0x000fea000b800000 */
[----:B------:R-:W-:-:S09]  /*0d30*/  UISETP.NE.AND UP0, UPT, UR4, 0x1d, UPT ;  /* 0x0000001d0400788c */ /* 0x000fd2000bf05270 */
[----:B------:R-:W-:Y:S05]  /*0d40*/  BRA.U !UP0, `(.L_x_6055) ;  /* 0x0000000108707547 */ /* 0x000fea000b800000 */
[----:B------:R-:W-:-:S09]  /*0d50*/  UISETP.NE.AND UP0, UPT, UR4, 0x2c, UPT ;  /* 0x0000002c0400788c */ /* 0x000fd2000bf05270 */
[----:B------:R-:W-:Y:S05]  /*0d60*/  BRA.U !UP0, `(.L_x_6056) ;  /* 0x0000000108487547 */ /* 0x000fea000b800000 */
.L_x_6034:
        /* <DEDUP_REMOVED lines=16> */
.L_x_6057:
[----:B------:R-:W-:Y:S01]  /*0e70*/  IMAD.MOV.U32 R22, RZ, RZ, RZ ;  /* 0x000000ffff167224 */ /* 0x000fe200078e00ff */
[----:B------:R-:W-:Y:S06]  /*0e80*/  BRA `(.L_x_6035) ;  /* 0x0000000000347947 */ /* 0x000fec0003800000 */
.L_x_6056:
        /* <DEDUP_REMOVED lines=8> */
.L_x_6055:
[----:B------:R-:W2:Y:S02]  /*0f10*/  LDG.E.64 R22, desc[UR36][R4.64] ;  /* 0x0000002404167981 */ /* 0x000ea4000c1e1b00 */
[----:B--2---:R0:W1:Y:S02]  /*0f20*/  I2F.U64 R22, R22 ;  /* 0x0000001600167312 */ /* 0x0040640000301000 */
[----:B01----:R-:W-:Y:S05]  /*0f30*/  BRA `(.L_x_6035) ;  /* 0x0000000000087947 */ /* 0x003fea0003800000 */
.L_x_6054:
[----:B------:R-:W2:Y:S02]  /*0f40*/  LDG.E R4, desc[UR36][R4.64] ;  /* 0x0000002404047981 */ /* 0x000ea4000c1e1900 */
[----:B--2---:R-:W-:-:S07]  /*0f50*/  I2FP.F32.U32 R22, R4 ;  /* 0x0000000400167245 */ /* 0x004fce0000201000 */
.L_x_6035:
[----:B------:R-:W-:Y:S05]  /*0f60*/  BSYNC.RECONVERGENT B6 ;  /* 0x0000000000067941 */ /* 0x000fea0003800200 */
.L_x_6029:
[----:B------:R-:W-:-:S07]  /*0f70*/  VIADD R24, R25, 0x80 ;  /* 0x0000008019187836 */ /* 0x000fce0000000000 */
.L_x_6028:
[----:B------:R-:W-:Y:S05]  /*0f80*/  BSYNC.RECONVERGENT B7 ;  /* 0x0000000000077941 */ /* 0x000fea0003800200 */
.L_x_6027:
        /* <DEDUP_REMOVED lines=25> */
.L_x_6064:
[----:B------:R-:W2:Y:S02]  /*1120*/  LDG.E.U8 R4, desc[UR36][R4.64] ;  /* 0x0000002404047981 */ /* 0x000ea4000c1e1100 */
[----:B--2---:R-:W-:Y:S01]  /*1130*/  I2FP.F32.U32 R18, R4 ;  /* 0x0000000400127245 */ /* 0x004fe20000201000 */
[----:B------:R-:W-:Y:S06]  /*1140*/  BRA `(.L_x_6066) ;  /* 0x0000000c00487947 */ /* 0x000fec0003800000 */
.L_x_6063:
        /* <DEDUP_REMOVED lines=9> */
.L_x_6068:
[----:B------:R-:W2:Y:S02]  /*11e0*/  LDG.E R4, desc[UR36][R4.64] ;  /* 0x0000002404047981 */ /* 0x000ea4000c1e1900 */
[----:B--2---:R-:W-:Y:S01]  /*11f0*/  I2FP.F32.S32 R18, R4 ;  /* 0x0000000400127245 */ /* 0x004fe20000201400 */
[----:B------:R-:W-:Y:S06]  /*1200*/  BRA `(.L_x_6066) ;  /* 0x0000000c00187947 */ /* 0x000fec0003800000 */
.L_x_6067:
[----:B------:R-:W2:Y:S02]  /*1210*/  LDG.E.U16 R4, desc[UR36][R4.64] ;  /* 0x0000002404047981 */ /* 0x000ea4000c1e1500 */
[----:B--2---:R0:W2:Y:S01]  /*1220*/  I2F.S16 R18, R4 ;  /* 0x0000000400127306 */ /* 0x0040a20000101400 */
[----:B------:R-:W-:Y:S05]  /*1230*/  BRA `(.L_x_6066) ;  /* 0x0000000c000c7947 */ /* 0x000fea0003800000 */
.L_x_6062:
        /* <DEDUP_REMOVED lines=8> */
.L_x_6070:
[----:B------:R-:W2:Y:S02]  /*12c0*/  LDG.E.U16 R4, desc[UR36][R4.64] ;  /* 0x0000002404047981 */ /* 0x000ea4000c1e1500 */
[----:B--2---:R-:W-:Y:S01]  /*12d0*/  HADD2.F32 R18, -RZ, R4.H0_H0 ;  /* 0x20000004ff127230 */ /* 0x004fe20000004100 */
[----:B------:R-:W-:Y:S06]  /*12e0*/  BRA `(.L_x_6066) ;  /* 0x0000000800e07947 */ /* 0x000fec0003800000 */
.L_x_6069:
        /* <DEDUP_REMOVED lines=8> */
.L_x_6072:
[----:B------:R-:W2:Y:S02]  /*1370*/  LDG.E.U16 R4, desc[UR36][R4.64] ;  /* 0x0000002404047981 */ /* 0x000ea4000c1e1500 */
[----:B--2---:R-:W-:Y:S01]  /*1380*/  HADD2.F32 R18, -RZ, R4.H0_H0 ;  /* 0x20000004ff127230 */ /* 0x004fe20000004100 */
[----:B------:R-:W-:Y:S06]  /*1390*/  BRA `(.L_x_6066) ;  /* 0x0000000800b47947 */ /* 0x000fec0003800000 */
.L_x_6071:
        /* <DEDUP_REMOVED lines=11> */
.L_x_6061:
        /* <DEDUP_REMOVED lines=12> */
.L_x_6075:
        /* <DEDUP_REMOVED lines=11> */
.L_x_6074:
        /* <DEDUP_REMOVED lines=25> */
.L_x_6077:
        /* <DEDUP_REMOVED lines=13> */
.L_x_6076:
[----:B------:R-:W2:Y:S02]  /*1820*/  LDG.E.U16 R4, desc[UR36][R4.64] ;  /* 0x0000002404047981 */ /* 0x000ea4000c1e1500 */
[----:B--2---:R-:W-:Y:S01]  /*1830*/  IMAD.U32 R18, R4, 0x10000, RZ ;  /* 0x0001000004127824 */ /* 0x004fe200078e00ff */
[----:B------:R-:W-:Y:S06]  /*1840*/  BRA `(.L_x_6066) ;  /* 0x0000000400887947 */ /* 0x000fec0003800000 */
.L_x_6073:
        /* <DEDUP_REMOVED lines=11> */
.L_x_6080:
        /* <DEDUP_REMOVED lines=20> */
.L_x_6082:
[----:B------:R-:W-:Y:S05]  /*1a40*/  BSYNC.RECONVERGENT B0 ;  /* 0x0000000000007941 */ /* 0x000fea0003800200 */
.L_x_6081:
[----:B------:R-:W-:Y:S01]  /*1a50*/  IMAD.SHL.U32 R0, R0, 0x100000, RZ ;  /* 0x0010000000007824 */ /* 0x000fe200078e00ff */
[----:B------:R-:W-:-:S04]  /*1a60*/  LEA R3, R3, 0x3b800000, 0x17 ;  /* 0x3b80000003037811 */ /* 0x000fc800078eb8ff */
[----:B------:R-:W-:Y:S01]  /*1a70*/  LOP3.LUT R18, R3, R0, R7, 0xfe, !PT ;  /* 0x0000000003127212 */ /* 0x000fe200078efe07 */
[----:B------:R-:W-:Y:S06]  /*1a80*/  BRA `(.L_x_6066) ;  /* 0x0000000000f87947 */ /* 0x000fec0003800000 */
.L_x_6079:
        /* <DEDUP_REMOVED lines=20> */
.L_x_6084:
[----:B------:R-:W-:Y:S05]  /*1bd0*/  BSYNC.RECONVERGENT B0 ;  /* 0x0000000000007941 */ /* 0x000fea0003800200 */
.L_x_6083:
[----:B------:R-:W-:Y:S01]  /*1be0*/  IMAD.SHL.U32 R0, R0, 0x200000, RZ ;  /* 0x0020000000007824 */ /* 0x000fe200078e00ff */
[----:B------:R-:W-:-:S04]  /*1bf0*/  LEA R3, R3, 0x37800000, 0x17 ;  /* 0x3780000003037811 */ /* 0x000fc800078eb8ff */
[----:B------:R-:W-:Y:S01]  /*1c00*/  LOP3.LUT R18, R3, R0, R7, 0xfe, !PT ;  /* 0x0000000003127212 */ /* 0x000fe200078efe07 */
[----:B------:R-:W-:Y:S06]  /*1c10*/  BRA `(.L_x_6066) ;  /* 0x0000000000947947 */ /* 0x000fec0003800000 */
.L_x_6078:
        /* <DEDUP_REMOVED lines=14> */
.L_x_6065:
        /* <DEDUP_REMOVED lines=16> */
.L_x_6087:
[----:B------:R-:W-:Y:S01]  /*1e00*/  IMAD.MOV.U32 R18, RZ, RZ, RZ ;  /* 0x000000ffff127224 */ /* 0x000fe200078e00ff */
[----:B------:R-:W-:Y:S06]  /*1e10*/  BRA `(.L_x_6066) ;  /* 0x0000000000147947 */ /* 0x000fec0003800000 */
.L_x_6086:
[----:B------:R-:W2:Y:S02]  /*1e20*/  LDG.E.64 R18, desc[UR36][R4.64] ;  /* 0x0000002404127981 */ /* 0x000ea4000c1e1b00 */
[----:B--2---:R0:W2:Y:S02]  /*1e30*/  I2F.U64 R18, R18 ;  /* 0x0000001200127312 */ /* 0x0040a40000301000 */
[----:B0-2---:R-:W-:Y:S05]  /*1e40*/  BRA `(.L_x_6066) ;  /* 0x0000000000087947 */ /* 0x005fea0003800000 */
.L_x_6085:
[----:B------:R-:W2:Y:S02]  /*1e50*/  LDG.E R4, desc[UR36][R4.64] ;  /* 0x0000002404047981 */ /* 0x000ea4000c1e1900 */
[----:B--2---:R-:W-:-:S07]  /*1e60*/  I2FP.F32.U32 R18, R4 ;  /* 0x0000000400127245 */ /* 0x004fce0000201000 */
.L_x_6066:
[----:B------:R-:W-:Y:S05]  /*1e70*/  BSYNC.RECONVERGENT B6 ;  /* 0x0000000000067941 */ /* 0x000fea0003800200 */
.L_x_6060:
[----:B------:R-:W-:-:S07]  /*1e80*/  VIADD R24, R24, 0x80 ;  /* 0x0000008018187836 */ /* 0x000fce0000000000 */
.L_x_6059:
[----:B------:R-:W-:Y:S05]  /*1e90*/  BSYNC.RECONVERGENT B7 ;  /* 0x0000000000077941 */ /* 0x000fea0003800200 */
.L_x_6058:
        /* <DEDUP_REMOVED lines=25> */
.L_x_6094:
[----:B------:R-:W2:Y:S02]  /*2030*/  LDG.E.U8 R4, desc[UR36][R4.64] ;  /* 0x0000002404047981 */ /* 0x000ea4000c1e1100 */
[----:B--2---:R-:W-:Y:S01]  /*2040*/  I2FP.F32.U32 R19, R4 ;  /* 0x0000000400137245 */ /* 0x004fe20000201000 */
[----:B------:R-:W-:Y:S06]  /*2050*/  BRA `(.L_x_6096) ;  /* 0x0000000c00447947 */ /* 0x000fec0003800000 */
.L_x_6093:
        /* <DEDUP_REMOVED lines=9> */
.L_x_6098:
[----:B------:R-:W2:Y:S02]  /*20f0*/  LDG.E R4, desc[UR36][R4.64] ;  /* 0x0000002404047981 */ /* 0x000ea4000c1e1900 */
[----:B--2---:R-:W-:Y:S01]  /*2100*/  I2FP.F32.S32 R19, R4 ;  /* 0x0000000400137245 */ /* 0x004fe20000201400 */
[----:B------:R-:W-:Y:S06]  /*2110*/  BRA `(.L_x_6096) ;  /* 0x0000000c00147947 */ /* 0x000fec0003800000 */
.L_x_6097:
[----:B------:R-:W2:Y:S02]  /*2120*/  LDG.E.U16 R4, desc[UR36][R4.64] ;  /* 0x0000002404047981 */ /* 0x000ea4000c1e1500 */
[----:B--2---:R0:W2:Y:S01]  /*2130*/  I2F.S16 R19, R4 ;  /* 0x0000000400137306 */ /* 0x0040a20000101400 */
[----:B------:R-:W-:Y:S05]  /*2140*/  BRA `(.L_x_6096) ;  /* 0x0000000c00087947 */ /* 0x000fea0003800000 */
.L_x_6092:
        /* <DEDUP_REMOVED lines=8> */
.L_x_6100:
[----:B------:R-:W2:Y:S02]  /*21d0*/  LDG.E.U16 R4, desc[UR36][R4.64] ;  /* 0x0000002404047981 */ /* 0x000ea4000c1e1500 */
[----:B--2---:R-:W-:Y:S01]  /*21e0*/  HADD2.F32 R19, -RZ, R4.H0_H0 ;  /* 0x20000004ff137230 */ /* 0x004fe20000004100 */
[----:B------:R-:W-:Y:S06]  /*21f0*/  BRA `(.L_x_6096) ;  /* 0x0000000800dc7947 */ /* 0x000fec0003800000 */
.L_x_6099:
        /* <DEDUP_REMOVED lines=8> */
.L_x_6102:
[----:B------:R-:W2:Y:S02]  /*2280*/  LDG.E.U16 R4, desc[UR36][R4.64] ;  /* 0x0000002404047981 */ /* 0x000ea4000c1e1500 */
[----:B--2---:R-:W-:Y:S01]  /*2290*/  HADD2.F32 R19, -RZ, R4.H0_H0 ;  /* 0x20000004ff137230 */ /* 0x004fe20000004100 */
[----:B------:R-:W-:Y:S06]  /*22a0*/  BRA `(.L_x_6096) ;  /* 0x0000000800b07947 */ /* 0x000fec0003800000 */
.L_x_6101:
        /* <DEDUP_REMOVED lines=11> */
.L_x_6091:
        /* <DEDUP_REMOVED lines=12> */
.L_x_6105:
        /* <DEDUP_REMOVED lines=11> */
.L_x_6104:
        /* <DEDUP_REMOVED lines=25> */
.L_x_6107:
        /* <DEDUP_REMOVED lines=12> */
.L_x_6106:
[----:B------:R-:W2:Y:S02]  /*2720*/  LDG.E.U16 R4, desc[UR36][R4.64] ;  /* 0x0000002404047981 */ /* 0x000ea4000c1e1500 */
[----:B--2---:R-:W-:Y:S01]  /*2730*/  IMAD.U32 R19, R4, 0x10000, RZ ;  /* 0x0001000004137824 */ /* 0x004fe200078e00ff */
[----:B------:R-:W-:Y:S06]  /*2740*/  BRA `(.L_x_6096) ;  /* 0x0000000400887947 */ /* 0x000fec0003800000 */
.L_x_6103:
        /* <DEDUP_REMOVED lines=11> */
.L_x_6110:
        /* <DEDUP_REMOVED lines=20> */
.L_x_6112:
[----:B------:R-:W-:Y:S05]  /*2940*/  BSYNC.RECONVERGENT B0 ;  /* 0x0000000000007941 */ /* 0x000fea0003800200 */
.L_x_6111:
[----:B------:R-:W-:Y:S01]  /*2950*/  IMAD.SHL.U32 R0, R0, 0x100000, RZ ;  /* 0x0010000000007824 */ /* 0x000fe200078e00ff */
[----:B------:R-:W-:-:S04]  /*2960*/  LEA R3, R3, 0x3b800000, 0x17 ;  /* 0x3b80000003037811 */ /* 0x000fc800078eb8ff */
[----:B------:R-:W-:Y:S01]  /*2970*/  LOP3.LUT R19, R3, R0, R19, 0xfe, !PT ;  /* 0x0000000003137212 */ /* 0x000fe200078efe13 */
[----:B------:R-:W-:Y:S06]  /*2980*/  BRA `(.L_x_6096) ;  /* 0x0000000000f87947 */ /* 0x000fec0003800000 */
.L_x_6109:
        /* <DEDUP_REMOVED lines=20> */
.L_x_6114:
[----:B------:R-:W-:Y:S05]  /*2ad0*/  BSYNC.RECONVERGENT B0 ;  /* 0x0000000000007941 */ /* 0x000fea0003800200 */
.L_x_6113:
[----:B------:R-:W-:Y:S01]  /*2ae0*/  IMAD.SHL.U32 R0, R0, 0x200000, RZ ;  /* 0x0020000000007824 */ /* 0x000fe200078e00ff */
[----:B------:R-:W-:-:S04]  /*2af0*/  LEA R3, R3, 0x37800000, 0x17 ;  /* 0x3780000003037811 */ /* 0x000fc800078eb8ff */
[----:B------:R-:W-:Y:S01]  /*2b00*/  LOP3.LUT R19, R3, R0, R19, 0xfe, !PT ;  /* 0x0000000003137212 */ /* 0x000fe200078efe13 */
[----:B------:R-:W-:Y:S06]  /*2b10*/  BRA `(.L_x_6096) ;  /* 0x0000000000947947 */ /* 0x000fec0003800000 */
.L_x_6108:
        /* <DEDUP_REMOVED lines=14> */
.L_x_6095:
        /* <DEDUP_REMOVED lines=16> */
.L_x_6117:
[----:B------:R-:W-:Y:S01]  /*2d00*/  IMAD.MOV.U32 R19, RZ, RZ, RZ ;  /* 0x000000ffff137224 */ /* 0x000fe200078e00ff */
[----:B------:R-:W-:Y:S06]  /*2d10*/  BRA `(.L_x_6096) ;  /* 0x0000000000147947 */ /* 0x000fec0003800000 */
.L_x_6116:
[----:B------:R-:W2:Y:S02]  /*2d20*/  LDG.E.64 R4, desc[UR36][R4.64] ;  /* 0x0000002404047981 */ /* 0x000ea4000c1e1b00 */
[----:B--2---:R0:W2:Y:S02]  /*2d30*/  I2F.U64 R19, R4 ;  /* 0x0000000400137312 */ /* 0x0040a40000301000 */
[----:B0-2---:R-:W-:Y:S05]  /*2d40*/  BRA `(.L_x_6096) ;  /* 0x0000000000087947 */ /* 0x005fea0003800000 */
.L_x_6115:
[----:B------:R-:W2:Y:S02]  /*2d50*/  LDG.E R4, desc[UR36][R4.64] ;  /* 0x0000002404047981 */ /* 0x000ea4000c1e1900 */
[----:B--2---:R-:W-:-:S07]  /*2d60*/  I2FP.F32.U32 R19, R4 ;  /* 0x0000000400137245 */ /* 0x004fce0000201000 */
.L_x_6096:
[----:B------:R-:W-:Y:S05]  /*2d70*/  BSYNC.RECONVERGENT B6 ;  /* 0x0000000000067941 */ /* 0x000fea0003800200 */
.L_x_6090:
[----:B------:R-:W-:-:S07]  /*2d80*/  VIADD R24, R24, 0x80 ;  /* 0x0000008018187836 */ /* 0x000fce0000000000 */
.L_x_6089:
[----:B------:R-:W-:Y:S05]  /*2d90*/  BSYNC.RECONVERGENT B7 ;  /* 0x0000000000077941 */ /* 0x000fea0003800200 */
.L_x_6088:
        /* <DEDUP_REMOVED lines=24> */
.L_x_6123:
[----:B------:R-:W2:Y:S02]  /*2f20*/  LDG.E.U8 R4, desc[UR36][R4.64] ;  /* 0x0000002404047981 */ /* 0x000ea4000c1e1100 */
[----:B--2---:R-:W-:Y:S01]  /*2f30*/  I2FP.F32.U32 R16, R4 ;  /* 0x0000000400107245 */ /* 0x004fe20000201000 */
[----:B------:R-:W-:Y:S06]  /*2f40*/  BRA `(.L_x_6119) ;  /* 0x0000000c003c7947 */ /* 0x000fec0003800000 */
.L_x_6122:
        /* <DEDUP_REMOVED lines=9> */
.L_x_6126:
[----:B------:R-:W2:Y:S02]  /*2fe0*/  LDG.E R4, desc[UR36][R4.64] ;  /* 0x0000002404047981 */ /* 0x000ea4000c1e1900 */
[----:B--2---:R-:W-:Y:S01]  /*2ff0*/  I2FP.F32.S32 R16, R4 ;  /* 0x0000000400107245 */ /* 0x004fe20000201400 */
[----:B------:R-:W-:Y:S06]  /*3000*/  BRA `(.L_x_6119) ;  /* 0x0000000c000c7947 */ /* 0x000fec0003800000 */
.L_x_6125:
[----:B------:R-:W2:Y:S02]  /*3010*/  LDG.E.U16 R4, desc[UR36][R4.64] ;  /* 0x0000002404047981 */ /* 0x000ea4000c1e1500 */
[----:B--2---:R0:W2:Y:S01]  /*3020*/  I2F.S16 R16, R4 ;  /* 0x0000000400107306 */ /* 0x0040a20000101400 */
[----:B------:R-:W-:Y:S05]  /*3030*/  BRA `(.L_x_6119) ;  /* 0x0000000c00007947 */ /* 0x000fea0003800000 */
.L_x_6121:
        /* <DEDUP_REMOVED lines=8> */
.L_x_6128:
[----:B------:R-:W2:Y:S02]  /*30c0*/  LDG.E.U16 R4, desc[UR36][R4.64] ;  /* 0x0000002404047981 */ /* 0x000ea4000c1e1500 */
[----:B--2---:R-:W-:Y:S01]  /*30d0*/  HADD2.F32 R16, -RZ, R4.H0_H0 ;  /* 0x20000004ff107230 */ /* 0x004fe20000004100 */
[----:B------:R-:W-:Y:S06]  /*30e0*/  BRA `(.L_x_6119) ;  /* 0x0000000800d47947 */ /* 0x000fec0003800000 */
.L_x_6127:
        /* <DEDUP_REMOVED lines=8> */
.L_x_6130:
[----:B------:R-:W2:Y:S02]  /*3170*/  LDG.E.U16 R4, desc[UR36][R4.64] ;  /* 0x0000002404047981 */ /* 0x000ea4000c1e1500 */
[----:B--2---:R-:W-:Y:S01]  /*3180*/  HADD2.F32 R16, -RZ, R4.H0_H0 ;  /* 0x20000004ff107230 */ /* 0x004fe20000004100 */
[----:B------:R-:W-:Y:S06]  /*3190*/  BRA `(.L_x_6119) ;  /* 0x0000000800a87947 */ /* 0x000fec0003800000 */
.L_x_6129:
        /* <DEDUP_REMOVED lines=11> */
.L_x_6120:
        /* <DEDUP_REMOVED lines=12> */
.L_x_6133:
        /* <DEDUP_REMOVED lines=11> */
.L_x_6132:
        /* <DEDUP_REMOVED lines=25> */
.L_x_6135:
        /* <DEDUP_REMOVED lines=13> */
.L_x_6134:
[----:B------:R-:W2:Y:S02]  /*3620*/  LDG.E.U16 R4, desc[UR36][R4.64] ;  /* 0x0000002404047981 */ /* 0x000ea4000c1e1500 */
[----:B--2---:R-:W-:Y:S01]  /*3630*/  IMAD.U32 R16, R4, 0x10000, RZ ;  /* 0x0001000004107824 */ /* 0x004fe200078e00ff */
[----:B------:R-:W-:Y:S06]  /*3640*/  BRA `(.L_x_6119) ;  /* 0x00000004007c7947 */ /* 0x000fec0003800000 */
.L_x_6131:
        /* <DEDUP_REMOVED lines=11> */
.L_x_6138:
        /* <DEDUP_REMOVED lines=19> */
.L_x_6140:
[----:B------:R-:W-:Y:S05]  /*3830*/  BSYNC.RECONVERGENT B0 ;  /* 0x0000000000007941 */ /* 0x000fea0003800200 */
.L_x_6139:
[----:B------:R-:W-:Y:S01]  /*3840*/  IMAD.SHL.U32 R0, R0, 0x100000, RZ ;  /* 0x0010000000007824 */ /* 0x000fe200078e00ff */
[----:B------:R-:W-:-:S04]  /*3850*/  LEA R3, R3, 0x3b800000, 0x17 ;  /* 0x3b80000003037811 */ /* 0x000fc800078eb8ff */
[----:B------:R-:W-:Y:S01]  /*3860*/  LOP3.LUT R16, R3, R0, R7, 0xfe, !PT ;  /* 0x0000000003107212 */ /* 0x000fe200078efe07 */
[----:B------:R-:W-:Y:S06]  /*3870*/  BRA `(.L_x_6119) ;  /* 0x0000000000f07947 */ /* 0x000fec0003800000 */
.L_x_6137:
        /* <DEDUP_REMOVED lines=19> */
.L_x_6142:
[----:B------:R-:W-:Y:S05]  /*39b0*/  BSYNC.RECONVERGENT B0 ;  /* 0x0000000000007941 */ /* 0x000fea0003800200 */
.L_x_6141:
[----:B------:R-:W-:Y:S01]  /*39c0*/  IMAD.SHL.U32 R0, R0, 0x200000, RZ ;  /* 0x0020000000007824 */ /* 0x000fe200078e00ff */
[----:B------:R-:W-:-:S04]  /*39d0*/  LEA R3, R3, 0x37800000, 0x17 ;  /* 0x3780000003037811 */ /* 0x000fc800078eb8ff */
[----:B------:R-:W-:Y:S01]  /*39e0*/  LOP3.LUT R16, R3, R0, R7, 0xfe, !PT ;  /* 0x0000000003107212 */ /* 0x000fe200078efe07 */
[----:B------:R-:W-:Y:S06]  /*39f0*/  BRA `(.L_x_6119) ;  /* 0x0000000000907947 */ /* 0x000fec0003800000 */
.L_x_6136:
        /* <DEDUP_REMOVED lines=14> */
.L_x_6124:
        /* <DEDUP_REMOVED lines=16> */
.L_x_6145:
[----:B------:R-:W-:Y:S05]  /*3be0*/  BRA `(.L_x_6119) ;  /* 0x0000000000147947 */ /* 0x000fea0003800000 */
.L_x_6144:
[----:B------:R-:W2:Y:S02]  /*3bf0*/  LDG.E.64 R4, desc[UR36][R4.64] ;  /* 0x0000002404047981 */ /* 0x000ea4000c1e1b00 */
[----:B--2---:R0:W2:Y:S02]  /*3c00*/  I2F.U64 R16, R4 ;  /* 0x0000000400107312 */ /* 0x0040a40000301000 */
[----:B0-2---:R-:W-:Y:S05]  /*3c10*/  BRA `(.L_x_6119) ;  /* 0x0000000000087947 */ /* 0x005fea0003800000 */
.L_x_6143:
[----:B------:R-:W2:Y:S02]  /*3c20*/  LDG.E R4, desc[UR36][R4.64] ;  /* 0x0000002404047981 */ /* 0x000ea4000c1e1900 */
[----:B--2---:R-:W-:-:S07]  /*3c30*/  I2FP.F32.U32 R16, R4 ;  /* 0x0000000400107245 */ /* 0x004fce0000201000 */
.L_x_6119:
[----:B------:R-:W-:Y:S05]  /*3c40*/  BSYNC.RECONVERGENT B6 ;  /* 0x0000000000067941 */ /* 0x000fea0003800200 */
.L_x_6118:
[----:B------:R-:W-:Y:S01]  /*3c50*/  ISETP.GE.AND P0, PT, R25, R17, PT ;  /* 0x000000111900720c */ /* 0x000fe20003f06270 */
[----:B------:R-:W-:-:S12]  /*3c60*/  BSSY.RECONVERGENT B0, `(.L_x_6146) ;  /* 0x0000033000007945 */ /* 0x000fd80003800200 */
[----:B------:R-:W-:Y:S05]  /*3c70*/  @P0 BRA `(.L_x_6147) ;  /* 0x0000000000c40947 */ /* 0x000fea0003800000 */
[----:B012345:R-:W-:Y:S01]  /*3c80*/  FMUL.FTZ R4, R22, R22 ;  /* 0x0000001616047220 */ /* 0x03ffe20000410000 */
[----:B------:R-:W-:Y:S05]  /*3c90*/  BSSY.RECONVERGENT B1, `(.L_x_6148) ;  /* 0x0000026000017945 */ /* 0x000fea0003800200 */
        /* <DEDUP_REMOVED lines=30> */
[----:B------:R-:W-:Y:S02]  /*3e80*/  IMAD.MOV.U32 R6, RZ, RZ, R4 ;  /* 0x000000ffff067224 */ /* 0x000fe400078e0004 */
[----:B------:R-:W-:Y:S02]  /*3e90*/  IMAD.MOV.U32 R7, RZ, RZ, R5 ;  /* 0x000000ffff077224 */ /* 0x000fe400078e0005 */
[----:B------:R-:W-:Y:S01]  /*3ea0*/  VIADD R3, R0, 0xfff00000 ;  /* 0xfff0000000037836 */ /* 0x000fe20000000000 */
[----:B------:R-:W-:-:S07]  /*3eb0*/  MOV R0, 0x3ed0 ;  /* 0x00003ed000007802 */ /* 0x000fce0000000f00 */
[----:B------:R-:W-:Y:S05]  /*3ec0*/  CALL.REL.NOINC `($__internal_13_$__cuda_sm20_dblrcp_rn_slowpath_v3) ;  /* 0x00000044005c7944 */ /* 0x000fea0003c00000 */
[----:B------:R-:W-:Y:S02]  /*3ed0*/  IMAD.MOV.U32 R8, RZ, RZ, R10 ;  /* 0x000000ffff087224 */ /* 0x000fe400078e000a */
[----:B------:R-:W-:-:S07]  /*3ee0*/  IMAD.MOV.U32 R9, RZ, RZ, R11 ;  /* 0x000000ffff097224 */ /* 0x000fce00078e000b */
.L_x_6149:
[----:B------:R-:W-:Y:S05]  /*3ef0*/  BSYNC.RECONVERGENT B1 ;  /* 0x0000000000017941 */ /* 0x000fea0003800200 */
.L_x_6148:
        /* <DEDUP_REMOVED lines=8> */
[----:B0-----:R-:W-:-:S07]  /*3f80*/  @!P0 FMUL R4, R4, 1.175494350822287508e-38 ;  /* 0x0080000004048820 */ /* 0x001fce0000400000 */
.L_x_6147:
[----:B------:R-:W-:Y:S05]  /*3f90*/  BSYNC.RECONVERGENT B0 ;  /* 0x0000000000007941 */ /* 0x000fea0003800200 */
.L_x_6146:
[----:B------:R-:W-:Y:S01]  /*3fa0*/  VIADD R26, R25, 0x80 ;  /* 0x00000080191a7836 */ /* 0x000fe20000000000 */
[----:B------:R-:W-:Y:S04]  /*3fb0*/  BSSY.RECONVERGENT B0, `(.L_x_6150) ;  /* 0x0000030000007945 */ /* 0x000fe80003800200 */
[----:B------:R-:W-:-:S13]  /*3fc0*/  ISETP.GE.AND P0, PT, R26, R17, PT ;  /* 0x000000111a00720c */ /* 0x000fda0003f06270 */
[----:B------:R-:W-:Y:S05]  /*3fd0*/  @P0 BRA `(.L_x_6151) ;  /* 0x0000000000b40947 */ /* 0x000fea0003800000 */
[----:B0-2--5:R-:W-:Y:S01]  /*3fe0*/  FMUL.FTZ R6, R18, R18 ;  /* 0x0000001212067220 */ /* 0x025fe20000410000 */
        /* <DEDUP_REMOVED lines=28> */
[----:B0-----:R0:W2:Y:S02]  /*41b0*/  DFMA R10, R10, R12, R10 ;  /* 0x0000000c0a0a722b */ /* 0x0010a4000000000a */
[----:B0-2---:R-:W-:Y:S05]  /*41c0*/  @P0 BRA `(.L_x_6153) ;  /* 0x0000000000100947 */ /* 0x005fea0003800000 */
[----:B------:R-:W-:-:S05]  /*41d0*/  LOP3.LUT R0, R7, 0x7fffffff, RZ, 0xc0, !PT ;  /* 0x7fffffff07007812 */ /* 0x000fca00078ec0ff */
[----:B------:R-:W-:Y:S01]  /*41e0*/  VIADD R3, R0, 0xfff00000 ;  /* 0xfff0000000037836 */ /* 0x000fe20000000000 */
[----:B------:R-:W-:-:S07]  /*41f0*/  MOV R0, 0x4210 ;  /* 0x0000421000007802 */ /* 0x000fce0000000f00 */
[----:B-1-34-:R-:W-:Y:S05]  /*4200*/  CALL.REL.NOINC `($__internal_13_$__cuda_sm20_dblrcp_rn_slowpath_v3) ;  /* 0x00000040008c7944 */ /* 0x01afea0003c00000 */
.L_x_6153:
[----:B------:R-:W-:Y:S05]  /*4210*/  BSYNC.RECONVERGENT B1 ;  /* 0x0000000000017941 */ /* 0x000fea0003800200 */
.L_x_6152:
        /* <DEDUP_REMOVED lines=9> */
.L_x_6151:
[----:B------:R-:W-:Y:S05]  /*42b0*/  BSYNC.RECONVERGENT B0 ;  /* 0x0000000000007941 */ /* 0x000fea0003800200 */
.L_x_6150:
        /* <DEDUP_REMOVED lines=39> */
.L_x_6157:
[----:B------:R-:W-:Y:S05]  /*4530*/  BSYNC.RECONVERGENT B1 ;  /* 0x0000000000017941 */ /* 0x000fea0003800200 */
.L_x_6156:
[----:B------:R-:W-:Y:S01]  /*4540*/  UMOV UR4, 0xf0000000 ;  /* 0xf000000000047882 */ /* 0x000fe20000000000 */
[----:B------:R-:W-:Y:S01]  /*4550*/  UMOV UR5, 0x380fffff ;  /* 0x380fffff00057882 */ /* 0x000fe20000000000 */
[----:B-1-3--:R-:W0:-:S15]  /*4560*/  F2F.F32.F64 R22, R10 ;  /* 0x0000000a00167310 */ /* 0x00ae1e0000301000 */
[----:B------:R-:W-:-:S15]  /*4570*/  NOP ;  /* 0x0000000000007918 */ /* 0x000fde0000000000 */
[----:B------:R-:W-:-:S15]  /*4580*/  NOP ;  /* 0x0000000000007918 */ /* 0x000fde0000000000 */
[----:B------:R-:W-:-:S15]  /*4590*/  NOP ;  /* 0x0000000000007918 */ /* 0x000fde0000000000 */
[----:B------:R-:W-:-:S04]  /*45a0*/  NOP ;  /* 0x0000000000007918 */ /* 0x000fc80000000000 */
[----:B------:R-:W0:Y:S02]  /*45b0*/  DSETP.GEU.AND P0, PT, |R10|, UR4, PT ;  /* 0x000000040a007e2a */ /* 0x000e24000bf0e200 */
[----:B0-----:R-:W-:-:S07]  /*45c0*/  @!P0 FMUL R22, R22, 1.175494350822287508e-38 ;  /* 0x0080000016168820 */ /* 0x001fce0000400000 */
.L_x_6155:
[----:B------:R-:W-:Y:S05]  /*45d0*/  BSYNC.RECONVERGENT B0 ;  /* 0x0000000000007941 */ /* 0x000fea0003800200 */
.L_x_6154:
[----:B------:R-:W-:Y:S01]  /*45e0*/  VIADD R0, R25, 0x180 ;  /* 0x0000018019007836 */ /* 0x000fe20000000000 */
[----:B------:R-:W-:Y:S04]  /*45f0*/  BSSY.RECONVERGENT B0, `(.L_x_6158) ;  /* 0x0000030000007945 */ /* 0x000fe80003800200 */
[----:B------:R-:W-:-:S13]  /*4600*/  ISETP.GE.AND P0, PT, R0, R17, PT ;  /* 0x000000110000720c */ /* 0x000fda0003f06270 */
[----:B------:R-:W-:Y:S05]  /*4610*/  @P0 BRA `(.L_x_6159) ;  /* 0x0000000000b40947 */ /* 0x000fea0003800000 */
[----:B--2--5:R-:W-:Y:S01]  /*4620*/  FMUL.FTZ R6, R16, R16 ;  /* 0x0000001010067220 */ /* 0x024fe20000410000 */
[----:B------:R-:W-:Y:S05]  /*4630*/  BSSY.RECONVERGENT B1, `(.L_x_6160) ;  /* 0x0000022000017945 */ /* 0x000fea0003800200 */
[----:B------:R-:W2:Y:S02]  /*4640*/  F2F.F64.F32 R6, R6 ;  /* 0x0000000600067310 */ /* 0x000ea40000201800 */
[----:B--2---:R-:W-:-:S05]  /*4650*/  VIADD R8, R7, 0x300402 ;  /* 0x0030040207087836 */ /* 0x004fca0000000000 */
[----:B------:R-:W-:Y:S01]  /*4660*/  FSETP.GEU.AND P0, PT, |R8|, 5.8789094863358348022e-39, PT ;  /* 0x004004020800780b */ /* 0x000fe20003f0e200 */
[----:B------:R-:W2:-:S15]  /*4670*/  MUFU.RCP64H R9, R7 ;  /* 0x0000000700097308 */ /* 0x000e9e0000001800 */
[----:B------:R-:W-:-:S15]  /*4680*/  NOP ;  /* 0x0000000000007918 */ /* 0x000fde0000000000 */
[----:B------:R-:W-:-:S15]  /*4690*/  NOP ;  /* 0x0000000000007918 */ /* 0x000fde0000000000 */
[----:B------:R-:W-:-:S11]  /*46a0*/  NOP ;  /* 0x0000000000007918 */ /* 0x000fd60000000000 */
[----:B--2---:R-:W2:-:S15]  /*46b0*/  DFMA R10, -R6, R8, 1 ;  /* 0x3ff00000060a742b */ /* 0x004e9e0000000108 */
[----:B------:R-:W-:-:S15]  /*46c0*/  NOP ;  /* 0x0000000000007918 */ /* 0x000fde0000000000 */
[----:B------:R-:W-:-:S15]  /*46d0*/  NOP ;  /* 0x0000000000007918 */ /* 0x000fde0000000000 */
[----:B------:R-:W-:-:S15]  /*46e0*/  NOP ;  /* 0x0000000000007918 */ /* 0x000fde0000000000 */
[----:B------:R-:W-:-:S04]  /*46f0*/  NOP ;  /* 0x0000000000007918 */ /* 0x000fc80000000000 */
[----:B--2---:R-:W2:-:S15]  /*4700*/  DFMA R10, R10, R10, R10 ;  /* 0x0000000a0a0a722b */ /* 0x004e9e000000000a */
        /* <DEDUP_REMOVED lines=9> */
[----:B--2---:R-:W2:-:S15]  /*47a0*/  DFMA R12, -R6, R10, 1 ;  /* 0x3ff00000060c742b */ /* 0x004e9e000000010a */
[----:B------:R-:W-:-:S15]  /*47b0*/  NOP ;  /* 0x0000000000007918 */ /* 0x000fde0000000000 */
[----:B------:R-:W-:-:S15]  /*47c0*/  NOP ;  /* 0x0000000000007918 */ /* 0x000fde0000000000 */
[----:B------:R-:W-:-:S15]  /*47d0*/  NOP ;  /* 0x0000000000007918 */ /* 0x000fde0000000000 */
[----:B------:R-:W-:-:S04]  /*47e0*/  NOP ;  /* 0x0000000000007918 */ /* 0x000fc80000000000 */
[----:B--2---:R2:W0:Y:S02]  /*47f0*/  DFMA R10, R10, R12, R10 ;  /* 0x0000000c0a0a722b */ /* 0x004424000000000a */
[----:B0-2---:R-:W-:Y:S05]  /*4800*/  @P0 BRA `(.L_x_6161) ;  /* 0x0000000000100947 */ /* 0x005fea0003800000 */
[----:B------:R-:W-:-:S05]  /*4810*/  LOP3.LUT R0, R7, 0x7fffffff, RZ, 0xc0, !PT ;  /* 0x7fffffff07007812 */ /* 0x000fca00078ec0ff */
[----:B------:R-:W-:Y:S01]  /*4820*/  VIADD R3, R0, 0xfff00000 ;  /* 0xfff0000000037836 */ /* 0x000fe20000000000 */
[----:B------:R-:W-:-:S07]  /*4830*/  MOV R0, 0x4850 ;  /* 0x0000485000007802 */ /* 0x000fce0000000f00 */
[----:B-1-34-:R-:W-:Y:S05]  /*4840*/  CALL.REL.NOINC `($__internal_13_$__cuda_sm20_dblrcp_rn_slowpath_v3) ;  /* 0x0000003800fc7944 */ /* 0x01afea0003c00000 */
.L_x_6161:
[----:B------:R-:W-:Y:S05]  /*4850*/  BSYNC.RECONVERGENT B1 ;  /* 0x0000000000017941 */ /* 0x000fea0003800200 */
.L_x_6160:
        /* <DEDUP_REMOVED lines=9> */
.L_x_6159:
[----:B------:R-:W-:Y:S05]  /*48f0*/  BSYNC.RECONVERGENT B0 ;  /* 0x0000000000007941 */ /* 0x000fea0003800200 */
.L_x_6158:
[----:B--2--5:R-:W2:Y:S01]  /*4900*/  LDC.U8 R16, c[0x0][0x3ac] ;  /* 0x0000eb00ff107b82 */ /* 0x024ea20000000000 */
[----:B------:R-:W-:Y:S01]  /*4910*/  ISETP.GE.AND P0, PT, R25, R17, PT ;  /* 0x000000111900720c */ /* 0x000fe20003f06270 */
[----:B------:R-:W-:Y:S04]  /*4920*/  BSSY.RECONVERGENT B7, `(.L_x_6162) ;  /* 0x00002cc000077945 */ /* 0x000fe80003800200 */
[----:B------:R-:W-:Y:S08]  /*4930*/  BSSY.RELIABLE B6, `(.L_x_6163) ;  /* 0x00001e6000067945 */ /* 0x000ff00003800100 */
[----:B------:R-:W-:Y:S05]  /*4940*/  @P0 BRA `(.L_x_6164) ;  /* 0x0000001c00840947 */ /* 0x000fea0003800000 */
[----:B------:R-:W5:Y:S01]  /*4950*/  LDCU UR4, c[0x0][0x3b0] ;  /* 0x00007600ff0477ac */ /* 0x000f620008000800 */
[----:B------:R-:W1:Y:S01]  /*4960*/  LDC.64 R8, c[0x0][0x390] ;  /* 0x0000e400ff087b82 */ /* 0x000e620000000a00 */
[----:B------:R-:W-:Y:S01]  /*4970*/  IMAD R0, R2, 0x200, R25 ;  /* 0x0000020002007824 */ /* 0x000fe200078e0219 */
[----:B0-2-4-:R-:W-:-:S03]  /*4980*/  PRMT R5, R16, 0x9910, RZ ;  /* 0x0000991010057816 */ /* 0x015fc600000000ff */
        /* <DEDUP_REMOVED lines=18> */
.L_x_6168:
[----:B------:R-:W0:Y:S01]  /*4ab0*/  F2I.S64.TRUNC R4, R4 ;  /* 0x0000000400047311 */ /* 0x000e22000020d900 */
[----:B------:R-:W-:Y:S02]  /*4ac0*/  IMAD.MOV.U32 R25, RZ, RZ, R26 ;  /* 0x000000ffff197224 */ /* 0x000fe400078e001a */
[----:B0-----:R-:W-:-:S05]  /*4ad0*/  IMAD.MOV.U32 R3, RZ, RZ, R4 ;  /* 0x000000ffff037224 */ /* 0x001fca00078e0004 */
[----:B------:R0:W-:Y:S01]  /*4ae0*/  STG.E.U8 desc[UR36][R8.64], R3 ;  /* 0x0000000308007986 */ /* 0x0001e2000c101124 */
[----:B------:R-:W-:Y:S05]  /*4af0*/  BRA `(.L_x_6170) ;  /* 0x0000000c007c7947 */ /* 0x000fea0003800000 */
.L_x_6167:
        /* <DEDUP_REMOVED lines=10> */
.L_x_6172:
[----:B------:R-:W0:Y:S01]  /*4ba0*/  F2I.FTZ.TRUNC.NTZ R3, R4 ;  /* 0x0000000400037305 */ /* 0x000e22000021f100 */
[----:B------:R-:W-:Y:S01]  /*4bb0*/  IMAD.MOV.U32 R25, RZ, RZ, R26 ;  /* 0x000000ffff197224 */ /* 0x000fe200078e001a */
[----:B0-----:R0:W-:Y:S01]  /*4bc0*/  STG.E desc[UR36][R8.64], R3 ;  /* 0x0000000308007986 */ /* 0x0011e2000c101924 */
[----:B------:R-:W-:Y:S05]  /*4bd0*/  BRA `(.L_x_6170) ;  /* 0x0000000c00447947 */ /* 0x000fea0003800000 */
.L_x_6171:
[----:B------:R-:W0:Y:S01]  /*4be0*/  F2I.FTZ.TRUNC.NTZ R3, R4 ;  /* 0x0000000400037305 */ /* 0x000e22000021f100 */
[----:B------:R-:W-:Y:S01]  /*4bf0*/  IMAD.MOV.U32 R25, RZ, RZ, R26 ;  /* 0x000000ffff197224 */ /* 0x000fe200078e001a */
[----:B0-----:R0:W-:Y:S01]  /*4c00*/  STG.E.U16 desc[UR36][R8.64], R3 ;  /* 0x0000000308007986 */ /* 0x0011e2000c101524 */
[----:B------:R-:W-:Y:S05]  /*4c10*/  BRA `(.L_x_6170) ;  /* 0x0000000c00347947 */ /* 0x000fea0003800000 */
.L_x_6166:
        /* <DEDUP_REMOVED lines=9> */
.L_x_6174:
[----:B------:R-:W-:Y:S01]  /*4cb0*/  F2FP.F16.F32.PACK_AB R4, RZ, R4 ;  /* 0x00000004ff04723e */ /* 0x000fe200000000ff */
[----:B------:R-:W-:-:S04]  /*4cc0*/  IMAD.MOV.U32 R25, RZ, RZ, R26 ;  /* 0x000000ffff197224 */ /* 0x000fc800078e001a */
[----:B------:R0:W-:Y:S01]  /*4cd0*/  STG.E.U16 desc[UR36][R8.64], R4 ;  /* 0x0000000408007986 */ /* 0x0001e2000c101524 */
[----:B------:R-:W-:Y:S05]  /*4ce0*/  BRA `(.L_x_6170) ;  /* 0x0000000c00007947 */ /* 0x000fea0003800000 */
.L_x_6173:
        /* <DEDUP_REMOVED lines=10> */
.L_x_6176:
[----:B------:R-:W-:Y:S01]  /*4d90*/  F2FP.F16.F32.PACK_AB R3, RZ, R4 ;  /* 0x00000004ff03723e */ /* 0x000fe200000000ff */
[----:B------:R-:W-:-:S03]  /*4da0*/  IMAD.MOV.U32 R25, RZ, RZ, R26 ;  /* 0x000000ffff197224 */ /* 0x000fc600078e001a */
[----:B------:R-:W-:-:S05]  /*4db0*/  PRMT R3, R3, 0x5410, RZ ;  /* 0x0000541003037816 */ /* 0x000fca00000000ff */
[----:B------:R0:W-:Y:S01]  /*4dc0*/  STG.E desc[UR36][R8.64], R3 ;  /* 0x0000000308007986 */ /* 0x0001e2000c101924 */
[----:B------:R-:W-:Y:S05]  /*4dd0*/  BRA `(.L_x_6170) ;  /* 0x0000000800c47947 */ /* 0x000fea0003800000 */
.L_x_6175:
[----:B------:R-:W-:Y:S01]  /*4de0*/  FMUL.FTZ R4, R4, 1 ;  /* 0x3f80000004047820 */ /* 0x000fe20000410000 */
[----:B------:R-:W-:-:S05]  /*4df0*/  IMAD.MOV.U32 R25, RZ, RZ, R26 ;  /* 0x000000ffff197224 */ /* 0x000fca00078e001a */
[----:B------:R-:W0:Y:S02]  /*4e00*/  F2F.F64.F32 R4, R4 ;  /* 0x0000000400047310 */ /* 0x000e240000201800 */
[----:B0-----:R0:W-:Y:S01]  /*4e10*/  STG.E.64 desc[UR36][R8.64], R4 ;  /* 0x0000000408007986 */ /* 0x0011e2000c101b24 */
[----:B------:R-:W-:Y:S05]  /*4e20*/  BRA `(.L_x_6170) ;  /* 0x0000000800b07947 */ /* 0x000fea0003800000 */
.L_x_6165:
        /* <DEDUP_REMOVED lines=13> */
.L_x_6179:
[----:B------:R-:W-:Y:S01]  /*4f00*/  FMUL.FTZ R4, R4, 1 ;  /* 0x3f80000004047820 */ /* 0x000fe20000410000 */
[----:B------:R-:W-:Y:S01]  /*4f10*/  CS2R R6, SRZ ;  /* 0x0000000000067805 */ /* 0x000fe2000001ff00 */
[----:B------:R-:W-:-:S04]  /*4f20*/  IMAD.MOV.U32 R25, RZ, RZ, R26 ;  /* 0x000000ffff197224 */ /* 0x000fc800078e001a */
[----:B------:R-:W0:Y:S02]  /*4f30*/  F2F.F64.F32 R4, R4 ;  /* 0x0000000400047310 */ /* 0x000e240000201800 */
[----:B0-----:R4:W-:Y:S01]  /*4f40*/  STG.E.128 desc[UR36][R8.64], R4 ;  /* 0x0000000408007986 */ /* 0x0019e2000c101d24 */
[----:B------:R-:W-:Y:S05]  /*4f50*/  BRA `(.L_x_6170) ;  /* 0x0000000800647947 */ /* 0x000fea0003800000 */
.L_x_6178:
        /* <DEDUP_REMOVED lines=18> */
.L_x_6183:
[----:B------:R-:W-:Y:S05]  /*5080*/  BSYNC.RECONVERGENT B0 ;  /* 0x0000000000007941 */ /* 0x000fea0003800200 */
.L_x_6182:
[----:B------:R-:W-:Y:S01]  /*5090*/  LOP3.LUT R5, R0, 0x80, R5, 0xf8, !PT ;  /* 0x0000008000057812 */ /* 0x000fe200078ef805 */
[----:B------:R-:W-:-:S04]  /*50a0*/  IMAD.MOV.U32 R25, RZ, RZ, R26 ;  /* 0x000000ffff197224 */ /* 0x000fc800078e001a */
[----:B------:R2:W-:Y:S01]  /*50b0*/  STG.E.U8 desc[UR36][R8.64], R5 ;  /* 0x0000000508007986 */ /* 0x0005e2000c101124 */
[----:B------:R-:W-:Y:S05]  /*50c0*/  BRA `(.L_x_6170) ;  /* 0x0000000800087947 */ /* 0x000fea0003800000 */
.L_x_6181:
        /* <DEDUP_REMOVED lines=14> */
.L_x_6185:
[----:B------:R-:W-:Y:S05]  /*51b0*/  BSYNC.RECONVERGENT B0 ;  /* 0x0000000000007941 */ /* 0x000fea0003800200 */
.L_x_6184:
[----:B------:R-:W-:Y:S01]  /*51c0*/  LOP3.LUT R3, R0, 0x80, R7, 0xf8, !PT ;  /* 0x0000008000037812 */ /* 0x000fe200078ef807 */
[----:B------:R-:W-:-:S04]  /*51d0*/  IMAD.MOV.U32 R25, RZ, RZ, R26 ;  /* 0x000000ffff197224 */ /* 0x000fc800078e001a */
[----:B------:R1:W-:Y:S01]  /*51e0*/  STG.E.U8 desc[UR36][R8.64], R3 ;  /* 0x0000000308007986 */ /* 0x0003e2000c101124 */
[----:B------:R-:W-:Y:S05]  /*51f0*/  BRA `(.L_x_6170) ;  /* 0x0000000400bc7947 */ /* 0x000fea0003800000 */
.L_x_6180:
[----:B------:R-:W-:Y:S01]  /*5200*/  F2FP.BF16.F32.PACK_AB R4, RZ, R4 ;  /* 0x00000004ff04723e */ /* 0x000fe200000010ff */
[----:B------:R-:W-:-:S04]  /*5210*/  IMAD.MOV.U32 R25, RZ, RZ, R26 ;  /* 0x000000ffff197224 */ /* 0x000fc800078e001a */
[----:B------:R0:W-:Y:S01]  /*5220*/  STG.E.U16 desc[UR36][R8.64], R4 ;  /* 0x0000000408007986 */ /* 0x0001e2000c101524 */
[----:B------:R-:W-:Y:S05]  /*5230*/  BRA `(.L_x_6170) ;  /* 0x0000000400ac7947 */ /* 0x000fea0003800000 */
.L_x_6177:
        /* <DEDUP_REMOVED lines=12> */
.L_x_6188:
        /* <DEDUP_REMOVED lines=12> */
.L_x_6191:
[----:B------:R-:W-:-:S04]  /*53c0*/  SHF.R.U32.HI R0, RZ, 0x14, R4 ;  /* 0x00000014ff007819 */ /* 0x000fc80000011604 */
[----:B------:R-:W-:-:S04]  /*53d0*/  LOP3.LUT R3, R0, 0x1, RZ, 0xc0, !PT ;  /* 0x0000000100037812 */ /* 0x000fc800078ec0ff */
[----:B------:R-:W-:-:S04]  /*53e0*/  IADD3 R0, PT, PT, R4, 0x487ffff, R3 ;  /* 0x0487ffff04007810 */ /* 0x000fc80007ffe003 */
[----:B------:R-:W-:-:S04]  /*53f0*/  SHF.R.U32.HI R0, RZ, 0x14, R0 ;  /* 0x00000014ff007819 */ /* 0x000fc80000011600 */
[----:B------:R-:W-:-:S07]  /*5400*/  LOP3.LUT R3, R0, 0xff, RZ, 0xc0, !PT ;  /* 0x000000ff00037812 */ /* 0x000fce00078ec0ff */
.L_x_6192:
[----:B------:R-:W-:-:S04]  /*5410*/  SHF.R.U32.HI R4, RZ, 0x18, R4 ;  /* 0x00000018ff047819 */ /* 0x000fc80000011604 */
[----:B------:R-:W-:-:S04]  /*5420*/  LOP3.LUT R3, R3, 0x80, R4, 0xf8, !PT ;  /* 0x0000008003037812 */ /* 0x000fc800078ef804 */
[----:B------:R-:W-:-:S07]  /*5430*/  PRMT R0, R3, 0x7610, R0 ;  /* 0x0000761003007816 */ /* 0x000fce0000000000 */
.L_x_6190:
[----:B------:R-:W-:Y:S05]  /*5440*/  BSYNC.RECONVERGENT B0 ;  /* 0x0000000000007941 */ /* 0x000fea0003800200 */
.L_x_6189:
[----:B------:R0:W-:Y:S01]  /*5450*/  STG.E.U8 desc[UR36][R8.64], R0 ;  /* 0x0000000008007986 */ /* 0x0001e2000c101124 */
[----:B------:R-:W-:Y:S01]  /*5460*/  IMAD.MOV.U32 R25, RZ, RZ, R26 ;  /* 0x000000ffff197224 */ /* 0x000fe200078e001a */
[----:B------:R-:W-:Y:S06]  /*5470*/  BRA `(.L_x_6170) ;  /* 0x00000004001c7947 */ /* 0x000fec0003800000 */
.L_x_6187:
        /* <DEDUP_REMOVED lines=12> */
.L_x_6195:
[----:B------:R-:W-:-:S04]  /*5540*/  SHF.R.U32.HI R0, RZ, 0x15, R4 ;  /* 0x00000015ff007819 */ /* 0x000fc80000011604 */
[----:B------:R-:W-:-:S04]  /*5550*/  LOP3.LUT R3, R0, 0x1, RZ, 0xc0, !PT ;  /* 0x0000000100037812 */ /* 0x000fc800078ec0ff */
[----:B------:R-:W-:-:S04]  /*5560*/  IADD3 R0, PT, PT, R4, 0x88fffff, R3 ;  /* 0x088fffff04007810 */ /* 0x000fc80007ffe003 */
[----:B------:R-:W-:-:S04]  /*5570*/  SHF.R.U32.HI R0, RZ, 0x15, R0 ;  /* 0x00000015ff007819 */ /* 0x000fc80000011600 */
[----:B------:R-:W-:-:S07]  /*5580*/  LOP3.LUT R3, R0, 0xff, RZ, 0xc0, !PT ;  /* 0x000000ff00037812 */ /* 0x000fce00078ec0ff */
.L_x_6196:
[----:B------:R-:W-:-:S04]  /*5590*/  SHF.R.U32.HI R4, RZ, 0x18, R4 ;  /* 0x00000018ff047819 */ /* 0x000fc80000011604 */
[----:B------:R-:W-:-:S04]  /*55a0*/  LOP3.LUT R3, R3, 0x80, R4, 0xf8, !PT ;  /* 0x0000008003037812 */ /* 0x000fc800078ef804 */
[----:B------:R-:W-:-:S07]  /*55b0*/  PRMT R0, R3, 0x7610, R0 ;  /* 0x0000761003007816 */ /* 0x000fce0000000000 */
.L_x_6194:
[----:B------:R-:W-:Y:S05]  /*55c0*/  BSYNC.RECONVERGENT B0 ;  /* 0x0000000000007941 */ /* 0x000fea0003800200 */
.L_x_6193:
[----:B------:R0:W-:Y:S01]  /*55d0*/  STG.E.U8 desc[UR36][R8.64], R0 ;  /* 0x0000000008007986 */ /* 0x0001e2000c101124 */
[----:B------:R-:W-:Y:S01]  /*55e0*/  IMAD.MOV.U32 R25, RZ, RZ, R26 ;  /* 0x000000ffff197224 */ /* 0x000fe200078e001a */
[----:B------:R-:W-:Y:S06]  /*55f0*/  BRA `(.L_x_6170) ;  /* 0x0000000000bc7947 */ /* 0x000fec0003800000 */
.L_x_6186:
[----:B------:R-:W-:-:S13]  /*5600*/  ISETP.NE.AND P0, PT, R0, 0x1c, PT ;  /* 0x0000001c0000780c */ /* 0x000fda0003f05270 */
[----:B------:R-:W-:Y:S05]  /*5610*/  @!P0 BRA `(.L_x_6197) ;  /* 0x0000000000a88947 */ /* 0x000fea0003800000 */
[----:B------:R-:W-:-:S13]  /*5620*/  ISETP.NE.AND P0, PT, R0, 0x1d, PT ;  /* 0x0000001d0000780c */ /* 0x000fda0003f05270 */
[----:B------:R-:W-:Y:S05]  /*5630*/  @!P0 BRA `(.L_x_6198) ;  /* 0x0000000000908947 */ /* 0x000fea0003800000 */
[----:B------:R-:W-:-:S13]  /*5640*/  ISETP.NE.AND P0, PT, R0, 0x2c, PT ;  /* 0x0000002c0000780c */ /* 0x000fda0003f05270 */
[----:B------:R-:W-:Y:S05]  /*5650*/  @!P0 BRA `(.L_x_6199) ;  /* 0x0000000000488947 */ /* 0x000fea0003800000 */
.L_x_6169:
[----:B------:R-:W-:Y:S01]  /*5660*/  MOV R14, 0x0 ;  /* 0x00000000000e7802 */ /* 0x000fe20000000f00 */
[----:B------:R-:W0:Y:S01]  /*5670*/  LDCU.64 UR6, c[0x4][0x198] ;  /* 0x01003300ff0677ac */ /* 0x000e220008000a00 */
[----:B------:R-:W-:Y:S02]  /*5680*/  IMAD.MOV.U32 R8, RZ, RZ, 0x65 ;  /* 0x00000065ff087424 */ /* 0x000fe400078e00ff */
[----:B------:R-:W-:Y:S01]  /*5690*/  IMAD.MOV.U32 R12, RZ, RZ, 0x1 ;  /* 0x00000001ff0c7424 */ /* 0x000fe200078e00ff */
[----:B------:R-:W1:Y:S01]  /*56a0*/  LDCU.64 UR8, c[0x4][0x1a0] ;  /* 0x01003400ff0877ac */ /* 0x000e620008000a00 */
[----:B------:R-:W2:Y:S01]  /*56b0*/  LDC.64 R14, c[0x4][R14] ;  /* 0x010000000e0e7b82 */ /* 0x000ea20000000a00 */
[----:B------:R-:W-:Y:S01]  /*56c0*/  IMAD.MOV.U32 R13, RZ, RZ, RZ ;  /* 0x000000ffff0d7224 */ /* 0x000fe200078e00ff */
[----:B------:R-:W4:Y:S01]  /*56d0*/  LDCU.64 UR4, c[0x4][0x70] ;  /* 0x01000e00ff0477ac */ /* 0x000f220008000a00 */
[----:B0-----:R-:W-:Y:S02]  /*56e0*/  IMAD.U32 R4, RZ, RZ, UR6 ;  /* 0x00000006ff047e24 */ /* 0x001fe4000f8e00ff */
[----:B------:R-:W-:-:S02]  /*56f0*/  IMAD.U32 R5, RZ, RZ, UR7 ;  /* 0x00000007ff057e24 */ /* 0x000fc4000f8e00ff */
[----:B-1----:R-:W-:Y:S02]  /*5700*/  IMAD.U32 R6, RZ, RZ, UR8 ;  /* 0x00000008ff067e24 */ /* 0x002fe4000f8e00ff */
[----:B------:R-:W-:Y:S02]  /*5710*/  IMAD.U32 R7, RZ, RZ, UR9 ;  /* 0x00000009ff077e24 */ /* 0x000fe4000f8e00ff */
[----:B----4-:R-:W-:Y:S02]  /*5720*/  IMAD.U32 R10, RZ, RZ, UR4 ;  /* 0x00000004ff0a7e24 */ /* 0x010fe4000f8e00ff */
[----:B------:R-:W-:-:S07]  /*5730*/  IMAD.U32 R11, RZ, RZ, UR5 ;  /* 0x00000005ff0b7e24 */ /* 0x000fce000f8e00ff */
[----:B------:R-:W-:-:S07]  /*5740*/  LEPC R20, `(.L_x_6200) ;  /* 0x000000001014794e */ /* 0x000fce0000000000 */
[----:B--23--:R-:W-:Y:S05]  /*5750*/  CALL.ABS.NOINC R14 ;  /* 0x000000000e007343 */ /* 0x00cfea0003c00000 */
.L_x_6200:
[----:B------:R-:W-:Y:S01]  /*5760*/  IMAD.MOV.U32 R25, RZ, RZ, R26 ;  /* 0x000000ffff197224 */ /* 0x000fe200078e001a */
[----:B------:R-:W-:Y:S06]  /*5770*/  BRA `(.L_x_6170) ;  /* 0x00000000005c7947 */ /* 0x000fec0003800000 */
.L_x_6199:
        /* <DEDUP_REMOVED lines=16> */
.L_x_6198:
[----:B------:R-:W0:Y:S01]  /*5880*/  F2I.U64.TRUNC R4, R4 ;  /* 0x0000000400047311 */ /* 0x000e22000020d800 */
[----:B------:R-:W-:Y:S01]  /*5890*/  IMAD.MOV.U32 R25, RZ, RZ, R26 ;  /* 0x000000ffff197224 */ /* 0x000fe200078e001a */
[----:B0-----:R0:W-:Y:S01]  /*58a0*/  STG.E.64 desc[UR36][R8.64], R4 ;  /* 0x0000000408007986 */ /* 0x0011e2000c101b24 */
[----:B------:R-:W-:Y:S05]  /*58b0*/  BRA `(.L_x_6170) ;  /* 0x00000000000c7947 */ /* 0x000fea0003800000 */
.L_x_6197:
[----:B------:R-:W0:Y:S01]  /*58c0*/  F2I.FTZ.U32.TRUNC.NTZ R3, R4 ;  /* 0x0000000400037305 */ /* 0x000e22000021f000 */
[----:B------:R-:W-:Y:S01]  /*58d0*/  IMAD.MOV.U32 R25, RZ, RZ, R26 ;  /* 0x000000ffff197224 */ /* 0x000fe200078e001a */
[----:B0-----:R0:W-:Y:S06]  /*58e0*/  STG.E desc[UR36][R8.64], R3 ;  /* 0x0000000308007986 */ /* 0x0011ec000c101924 */
.L_x_6170:
[----:B------:R-:W-:-:S13]  /*58f0*/  ISETP.GE.AND P0, PT, R25, R17, PT ;  /* 0x000000111900720c */ /* 0x000fda0003f06270 */
[----:B------:R-:W-:Y:S05]  /*5900*/  @P0 BREAK.RELIABLE B6 ;  /* 0x0000000000060942 */ /* 0x000fea0003800100 */
[----:B------:R-:W-:Y:S05]  /*5910*/  @P0 BRA `(.L_x_6201) ;  /* 0x0000001c00300947 */ /* 0x000fea0003800000 */
        /* <DEDUP_REMOVED lines=18> */
[----:B------:R-:W0:Y:S02]  /*5a40*/  F2I.FTZ.TRUNC.NTZ R3, R18 ;  /* 0x0000001200037305 */ /* 0x000e24000021f100 */
[----:B0-----:R1:W-:Y:S01]  /*5a50*/  STG.E.U8 desc[UR36][R8.64], R3 ;  /* 0x0000000308007986 */ /* 0x0013e2000c101124 */
[----:B------:R-:W-:Y:S05]  /*5a60*/  BRA `(.L_x_6207) ;  /* 0x0000000c00387947 */ /* 0x000fea0003800000 */
.L_x_6205:
[----:B------:R-:W0:Y:S02]  /*5a70*/  F2I.S64.TRUNC R18, R18 ;  /* 0x0000001200127311 */ /* 0x000e24000020d900 */
[----:B0-----:R-:W-:-:S05]  /*5a80*/  IMAD.MOV.U32 R3, RZ, RZ, R18 ;  /* 0x000000ffff037224 */ /* 0x001fca00078e0012 */
[----:B------:R0:W-:Y:S01]  /*5a90*/  STG.E.U8 desc[UR36][R8.64], R3 ;  /* 0x0000000308007986 */ /* 0x0001e2000c101124 */
[----:B------:R-:W-:Y:S05]  /*5aa0*/  BRA `(.L_x_6207) ;  /* 0x0000000c00287947 */ /* 0x000fea0003800000 */
.L_x_6204:
[----:B------:R-:W-:-:S13]  /*5ab0*/  ISETP.NE.AND P0, PT, R0, 0x2, PT ;  /* 0x000000020000780c */ /* 0x000fda0003f05270 */
[----:B------:R-:W-:Y:S05]  /*5ac0*/  @!P0 BRA `(.L_x_6208) ;  /* 0x0000000000288947 */ /* 0x000fea0003800000 */
[----:B------:R-:W-:-:S13]  /*5ad0*/  ISETP.NE.AND P0, PT, R0, 0x3, PT ;  /* 0x000000030000780c */ /* 0x000fda0003f05270 */
[----:B------:R-:W-:Y:S05]  /*5ae0*/  @!P0 BRA `(.L_x_6209) ;  /* 0x0000000000148947 */ /* 0x000fea0003800000 */
[----:B------:R-:W-:-:S13]  /*5af0*/  ISETP.NE.AND P0, PT, R0, 0x4, PT ;  /* 0x000000040000780c */ /* 0x000fda0003f05270 */
[----:B------:R-:W-:Y:S05]  /*5b00*/  @P0 BRA `(.L_x_6206) ;  /* 0x0000000800380947 */ /* 0x000fea0003800000 */
[----:B------:R-:W0:Y:S02]  /*5b10*/  F2I.S64.TRUNC R18, R18 ;  /* 0x0000001200127311 */ /* 0x000e24000020d900 */
[----:B0-----:R0:W-:Y:S01]  /*5b20*/  STG.E.64 desc[UR36][R8.64], R18 ;  /* 0x0000001208007986 */ /* 0x0011e2000c101b24 */
[----:B------:R-:W-:Y:S05]  /*5b30*/  BRA `(.L_x_6207) ;  /* 0x0000000c00047947 */ /* 0x000fea0003800000 */
.L_x_6209:
[----:B------:R-:W0:Y:S02]  /*5b40*/  F2I.FTZ.TRUNC.NTZ R3, R18 ;  /* 0x0000001200037305 */ /* 0x000e24000021f100 */
[----:B0-----:R4:W-:Y:S01]  /*5b50*/  STG.E desc[UR36][R8.64], R3 ;  /* 0x0000000308007986 */ /* 0x0019e2000c101924 */
[----:B------:R-:W-:Y:S05]  /*5b60*/  BRA `(.L_x_6207) ;  /* 0x0000000800f87947 */ /* 0x000fea0003800000 */
.L_x_6208:
[----:B------:R-:W0:Y:S02]  /*5b70*/  F2I.FTZ.TRUNC.NTZ R3, R18 ;  /* 0x0000001200037305 */ /* 0x000e24000021f100 */
[----:B0-----:R2:W-:Y:S01]  /*5b80*/  STG.E.U16 desc[UR36][R8.64], R3 ;  /* 0x0000000308007986 */ /* 0x0015e2000c101524 */
[----:B------:R-:W-:Y:S05]  /*5b90*/  BRA `(.L_x_6207) ;  /* 0x0000000800ec7947 */ /* 0x000fea0003800000 */
.L_x_6203:
[----:B------:R-:W-:-:S13]  /*5ba0*/  ISETP.GT.AND P0, PT, R0, 0x6, PT ;  /* 0x000000060000780c */ /* 0x000fda0003f04270 */
[----:B------:R-:W-:Y:S05]  /*5bb0*/  @P0 BRA `(.L_x_6210) ;  /* 0x0000000000240947 */ /* 0x000fea0003800000 */
[----:B------:R-:W-:-:S13]  /*5bc0*/  ISETP.NE.AND P0, PT, R0, 0x5, PT ;  /* 0x000000050000780c */ /* 0x000fda0003f05270 */
[----:B------:R-:W-:Y:S05]  /*5bd0*/  @!P0 BRA `(.L_x_6211) ;  /* 0x0000000000108947 */ /* 0x000fea0003800000 */
[----:B------:R-:W-:-:S13]  /*5be0*/  ISETP.NE.AND P0, PT, R0, 0x6, PT ;  /* 0x000000060000780c */ /* 0x000fda0003f05270 */
[----:B------:R-:W-:Y:S05]  /*5bf0*/  @P0 BRA `(.L_x_6206) ;  /* 0x0000000400fc0947 */ /* 0x000fea0003800000 */
[----:B------:R0:W-:Y:S01]  /*5c00*/  STG.E desc[UR36][R8.64], R18 ;  /* 0x0000001208007986 */ /* 0x0001e2000c101924 */
[----:B------:R-:W-:Y:S05]  /*5c10*/  BRA `(.L_x_6207) ;  /* 0x0000000800cc7947 */ /* 0x000fea0003800000 */
.L_x_6211:
[----:B------:R-:W-:-:S05]  /*5c20*/  F2FP.F16.F32.PACK_AB R18, RZ, R18 ;  /* 0x00000012ff12723e */ /* 0x000fca00000000ff */
[----:B------:R0:W-:Y:S01]  /*5c30*/  STG.E.U16 desc[UR36][R8.64], R18 ;  /* 0x0000001208007986 */ /* 0x0001e2000c101524 */
[----:B------:R-:W-:Y:S05]  /*5c40*/  BRA `(.L_x_6207) ;  /* 0x0000000800c07947 */ /* 0x000fea0003800000 */
.L_x_6210:
[----:B------:R-:W-:-:S13]  /*5c50*/  ISETP.NE.AND P0, PT, R0, 0x7, PT ;  /* 0x000000070000780c */ /* 0x000fda0003f05270 */
[----:B------:R-:W-:Y:S05]  /*5c60*/  @!P0 BRA `(.L_x_6212) ;  /* 0x00000000002c8947 */ /* 0x000fea0003800000 */
[----:B------:R-:W-:-:S13]  /*5c70*/  ISETP.NE.AND P0, PT, R0, 0x8, PT ;  /* 0x000000080000780c */ /* 0x000fda0003f05270 */
[----:B------:R-:W-:Y:S05]  /*5c80*/  @!P0 BRA `(.L_x_6213) ;  /* 0x0000000000148947 */ /* 0x000fea0003800000 */
[----:B------:R-:W-:-:S13]  /*5c90*/  ISETP.NE.AND P0, PT, R0, 0x9, PT ;  /* 0x000000090000780c */ /* 0x000fda0003f05270 */
[----:B------:R-:W-:Y:S05]  /*5ca0*/  @P0 BRA `(.L_x_6206) ;  /* 0x0000000400d00947 */ /* 0x000fea0003800000 */
[----:B------:R-:W-:-:S05]  /*5cb0*/  IMAD.MOV.U32 R19, RZ, RZ, RZ ;  /* 0x000000ffff137224 */ /* 0x000fca00078e00ff */
[----:B------:R0:W-:Y:S01]  /*5cc0*/  STG.E.64 desc[UR36][R8.64], R18 ;  /* 0x0000001208007986 */ /* 0x0001e2000c101b24 */
[----:B------:R-:W-:Y:S05]  /*5cd0*/  BRA `(.L_x_6207) ;  /* 0x00000008009c7947 */ /* 0x000fea0003800000 */
.L_x_6213:
[----:B------:R-:W-:-:S04]  /*5ce0*/  F2FP.F16.F32.PACK_AB R3, RZ, R18 ;  /* 0x00000012ff03723e */ /* 0x000fc800000000ff */
[----:B------:R-:W-:-:S05]  /*5cf0*/  PRMT R3, R3, 0x5410, RZ ;  /* 0x0000541003037816 */ /* 0x000fca00000000ff */
[----:B------:R0:W-:Y:S01]  /*5d00*/  STG.E desc[UR36][R8.64], R3 ;  /* 0x0000000308007986 */ /* 0x0001e2000c101924 */
[----:B------:R-:W-:Y:S05]  /*5d10*/  BRA `(.L_x_6207) ;  /* 0x00000008008c7947 */ /* 0x000fea0003800000 */
.L_x_6212:
[----:B------:R-:W-:-:S06]  /*5d20*/  FMUL.FTZ R4, R18, 1 ;  /* 0x3f80000012047820 */ /* 0x000fcc0000410000 */
[----:B------:R-:W0:Y:S02]  /*5d30*/  F2F.F64.F32 R4, R4 ;  /* 0x0000000400047310 */ /* 0x000e240000201800 */
[----:B0-----:R0:W-:Y:S01]  /*5d40*/  STG.E.64 desc[UR36][R8.64], R4 ;  /* 0x0000000408007986 */ /* 0x0011e2000c101b24 */
[----:B------:R-:W-:Y:S05]  /*5d50*/  BRA `(.L_x_6207) ;  /* 0x00000008007c7947 */ /* 0x000fea0003800000 */
.L_x_6202:
        /* <DEDUP_REMOVED lines=10> */
[----:B------:R-:W0:Y:S02]  /*5e00*/  F2I.FTZ.U32.TRUNC.NTZ R3, R18 ;  /* 0x0000001200037305 */ /* 0x000e24000021f000 */
[----:B0-----:R0:W-:Y:S01]  /*5e10*/  STG.E.U16 desc[UR36][R8.64], R3 ;  /* 0x0000000308007986 */ /* 0x0011e2000c101524 */
[----:B------:R-:W-:Y:S05]  /*5e20*/  BRA `(.L_x_6207) ;  /* 0x0000000800487947 */ /* 0x000fea0003800000 */
.L_x_6217:
        /* <DEDUP_REMOVED lines=16> */
.L_x_6220:
[----:B------:R-:W-:-:S04]  /*5f30*/  SHF.R.U32.HI R18, RZ, 0x18, R18 ;  /* 0x00000018ff127819 */ /* 0x000fc80000011612 */
[----:B------:R-:W-:-:S04]  /*5f40*/  LOP3.LUT R3, R3, 0x80, R18, 0xf8, !PT ;  /* 0x0000008003037812 */ /* 0x000fc800078ef812 */
[----:B------:R-:W-:-:S07]  /*5f50*/  PRMT R4, R3, 0x7610, R4 ;  /* 0x0000761003047816 */ /* 0x000fce0000000004 */
.L_x_6219:
[----:B------:R-:W-:Y:S05]  /*5f60*/  BSYNC.RECONVERGENT B0 ;  /* 0x0000000000007941 */ /* 0x000fea0003800200 */
.L_x_6218:
[----:B------:R0:W-:Y:S01]  /*5f70*/  STG.E.U8 desc[UR36][R8.64], R4 ;  /* 0x0000000408007986 */ /* 0x0001e2000c101124 */
[----:B------:R-:W-:Y:S05]  /*5f80*/  BRA `(.L_x_6207) ;  /* 0x0000000400f07947 */ /* 0x000fea0003800000 */
.L_x_6216:
        /* <DEDUP_REMOVED lines=16> */
.L_x_6223:
[----:B------:R-:W-:-:S04]  /*6090*/  SHF.R.U32.HI R18, RZ, 0x18, R18 ;  /* 0x00000018ff127819 */ /* 0x000fc80000011612 */
[----:B------:R-:W-:-:S04]  /*60a0*/  LOP3.LUT R3, R3, 0x80, R18, 0xf8, !PT ;  /* 0x0000008003037812 */ /* 0x000fc800078ef812 */
[----:B------:R-:W-:-:S07]  /*60b0*/  PRMT R4, R3, 0x7610, R4 ;  /* 0x0000761003047816 */ /* 0x000fce0000000004 */
.L_x_6222:
[----:B------:R-:W-:Y:S05]  /*60c0*/  BSYNC.RECONVERGENT B0 ;  /* 0x0000000000007941 */ /* 0x000fea0003800200 */
.L_x_6221:
[----:B------:R0:W-:Y:S01]  /*60d0*/  STG.E.U8 desc[UR36][R8.64], R4 ;  /* 0x0000000408007986 */ /* 0x0001e2000c101124 */
[----:B------:R-:W-:Y:S05]  /*60e0*/  BRA `(.L_x_6207) ;  /* 0x0000000400987947 */ /* 0x000fea0003800000 */
.L_x_6215:
[----:B------:R-:W-:-:S13]  /*60f0*/  ISETP.NE.AND P0, PT, R0, 0x1c, PT ;  /* 0x0000001c0000780c */ /* 0x000fda0003f05270 */
[----:B------:R-:W-:Y:S05]  /*6100*/  @!P0 BRA `(.L_x_6224) ;  /* 0x0000000000588947 */ /* 0x000fea0003800000 */
[----:B------:R-:W-:-:S13]  /*6110*/  ISETP.NE.AND P0, PT, R0, 0x1d, PT ;  /* 0x0000001d0000780c */ /* 0x000fda0003f05270 */
[----:B------:R-:W-:Y:S05]  /*6120*/  @!P0 BRA `(.L_x_6225) ;  /* 0x0000000000448947 */ /* 0x000fea0003800000 */
[----:B------:R-:W-:-:S13]  /*6130*/  ISETP.NE.AND P0, PT, R0, 0x2c, PT ;  /* 0x0000002c0000780c */ /* 0x000fda0003f05270 */
[----:B------:R-:W-:Y:S05]  /*6140*/  @P0 BRA `(.L_x_6206) ;  /* 0x0000000000a80947 */ /* 0x000fea0003800000 */
        /* <DEDUP_REMOVED lines=15> */
.L_x_6225:
[----:B------:R-:W0:Y:S02]  /*6240*/  F2I.U64.TRUNC R18, R18 ;  /* 0x0000001200127311 */ /* 0x000e24000020d800 */
[----:B0-----:R0:W-:Y:S01]  /*6250*/  STG.E.64 desc[UR36][R8.64], R18 ;  /* 0x0000001208007986 */ /* 0x0011e2000c101b24 */
[----:B------:R-:W-:Y:S05]  /*6260*/  BRA `(.L_x_6207) ;  /* 0x0000000400387947 */ /* 0x000fea0003800000 */
.L_x_6224:
[----:B------:R-:W0:Y:S02]  /*6270*/  F2I.FTZ.U32.TRUNC.NTZ R3, R18 ;  /* 0x0000001200037305 */ /* 0x000e24000021f000 */
[----:B0-----:R0:W-:Y:S01]  /*6280*/  STG.E desc[UR36][R8.64], R3 ;  /* 0x0000000308007986 */ /* 0x0011e2000c101924 */
[----:B------:R-:W-:Y:S05]  /*6290*/  BRA `(.L_x_6207) ;  /* 0x00000004002c7947 */ /* 0x000fea0003800000 */
.L_x_6214:
[----:B------:R-:W-:-:S13]  /*62a0*/  ISETP.GT.AND P0, PT, R0, 0xe, PT ;  /* 0x0000000e0000780c */ /* 0x000fda0003f04270 */
[----:B------:R-:W-:Y:S05]  /*62b0*/  @P0 BRA `(.L_x_6226) ;  /* 0x0000000000340947 */ /* 0x000fea0003800000 */
[----:B------:R-:W-:-:S13]  /*62c0*/  ISETP.NE.AND P0, PT, R0, 0xa, PT ;  /* 0x0000000a0000780c */ /* 0x000fda0003f05270 */
[----:B------:R-:W-:Y:S05]  /*62d0*/  @!P0 BRA `(.L_x_6227) ;  /* 0x0000000000188947 */ /* 0x000fea0003800000 */
[----:B------:R-:W-:-:S13]  /*62e0*/  ISETP.NE.AND P0, PT, R0, 0xb, PT ;  /* 0x0000000b0000780c */ /* 0x000fda0003f05270 */
[----:B------:R-:W-:Y:S05]  /*62f0*/  @P0 BRA `(.L_x_6206) ;  /* 0x00000000003c0947 */ /* 0x000fea0003800000 */
[----:B------:R-:W-:-:S04]  /*6300*/  FSETP.NEU.FTZ.AND P0, PT, R18, RZ, PT ;  /* 0x000000ff1200720b */ /* 0x000fc80003f1d000 */
[----:B------:R-:W-:-:S05]  /*6310*/  SEL R3, RZ, 0x1, !P0 ;  /* 0x00000001ff037807 */ /* 0x000fca0004000000 */
[----:B------:R0:W-:Y:S01]  /*6320*/  STG.E.U8 desc[UR36][R8.64], R3 ;  /* 0x0000000308007986 */ /* 0x0001e2000c101124 */
[----:B------:R-:W-:Y:S05]  /*6330*/  BRA `(.L_x_6207) ;  /* 0x0000000400047947 */ /* 0x000fea0003800000 */
.L_x_6227:
[----:B------:R-:W-:Y:S01]  /*6340*/  FMUL.FTZ R4, R18, 1 ;  /* 0x3f80000012047820 */ /* 0x000fe20000410000 */
[----:B------:R-:W-:-:S05]  /*6350*/  CS2R R6, SRZ ;  /* 0x0000000000067805 */ /* 0x000fca000001ff00 */
[----:B------:R-:W0:Y:S02]  /*6360*/  F2F.F64.F32 R4, R4 ;  /* 0x0000000400047310 */ /* 0x000e240000201800 */
[----:B0-----:R0:W-:Y:S01]  /*6370*/  STG.E.128 desc[UR36][R8.64], R4 ;  /* 0x0000000408007986 */ /* 0x0011e2000c101d24 */
[----:B------:R-:W-:Y:S05]  /*6380*/  BRA `(.L_x_6207) ;  /* 0x0000000000f07947 */ /* 0x000fea0003800000 */
.L_x_6226:
[----:B------:R-:W-:-:S13]  /*6390*/  ISETP.NE.AND P0, PT, R0, 0xf, PT ;  /* 0x0000000f0000780c */ /* 0x000fda0003f05270 */
[----:B------:R-:W-:Y:S05]  /*63a0*/  @!P0 BRA `(.L_x_6228) ;  /* 0x0000000000e08947 */ /* 0x000fea0003800000 */
[----:B------:R-:W-:-:S13]  /*63b0*/  ISETP.NE.AND P0, PT, R0, 0x17, PT ;  /* 0x000000170000780c */ /* 0x000fda0003f05270 */
[----:B------:R-:W-:Y:S05]  /*63c0*/  @!P0 BRA `(.L_x_6229) ;  /* 0x00000000008c8947 */ /* 0x000fea0003800000 */
[----:B------:R-:W-:-:S13]  /*63d0*/  ISETP.NE.AND P0, PT, R0, 0x18, PT ;  /* 0x000000180000780c */ /* 0x000fda0003f05270 */
[----:B------:R-:W-:Y:S05]  /*63e0*/  @!P0 BRA `(.L_x_6230) ;  /* 0x0000000000448947 */ /* 0x000fea0003800000 */
.L_x_6206:
        /* <DEDUP_REMOVED lines=16> */
.L_x_6231:
[----:B------:R-:W-:Y:S05]  /*64f0*/  BRA `(.L_x_6207) ;  /* 0x0000000000947947 */ /* 0x000fea0003800000 */
.L_x_6230:
        /* <DEDUP_REMOVED lines=12> */
.L_x_6233:
[----:B------:R-:W-:Y:S05]  /*65c0*/  BSYNC.RECONVERGENT B0 ;  /* 0x0000000000007941 */ /* 0x000fea0003800200 */
.L_x_6232:
[----:B------:R-:W-:-:S05]  /*65d0*/  LOP3.LUT R3, R0, 0x80, R5, 0xf8, !PT ;  /* 0x0000008000037812 */ /* 0x000fca00078ef805 */
[----:B------:R0:W-:Y:S01]  /*65e0*/  STG.E.U8 desc[UR36][R8.64], R3 ;  /* 0x0000000308007986 */ /* 0x0001e2000c101124 */
[----:B------:R-:W-:Y:S05]  /*65f0*/  BRA `(.L_x_6207) ;  /* 0x0000000000547947 */ /* 0x000fea0003800000 */
.L_x_6229:
        /* <DEDUP_REMOVED lines=11> */
.L_x_6235:
[----:B------:R-:W-:Y:S01]  /*66b0*/  IMAD.MOV.U32 R0, RZ, RZ, 0x7f ;  /* 0x0000007fff007424 */ /* 0x000fe200078e00ff */
[----:B------:R-:W-:-:S04]  /*66c0*/  ISETP.GT.U32.AND P0, PT, R4, 0x7f800000, PT ;  /* 0x7f8000000400780c */ /* 0x000fc80003f04070 */
[----:B------:R-:W-:-:S09]  /*66d0*/  SEL R0, R0, 0x7c, P0 ;  /* 0x0000007c00007807 */ /* 0x000fd20000000000 */
.L_x_6236:
[----:B------:R-:W-:Y:S05]  /*66e0*/  BSYNC.RECONVERGENT B0 ;  /* 0x0000000000007941 */ /* 0x000fea0003800200 */
.L_x_6234:
[----:B------:R-:W-:-:S04]  /*66f0*/  SHF.R.U32.HI R3, RZ, 0x18, R18 ;  /* 0x00000018ff037819 */ /* 0x000fc80000011612 */
[----:B------:R-:W-:-:S05]  /*6700*/  LOP3.LUT R3, R0, 0x80, R3, 0xf8, !PT ;  /* 0x0000008000037812 */ /* 0x000fca00078ef803 */
[----:B------:R0:W-:Y:S01]  /*6710*/  STG.E.U8 desc[UR36][R8.64], R3 ;  /* 0x0000000308007986 */ /* 0x0001e2000c101124 */
[----:B------:R-:W-:Y:S05]  /*6720*/  BRA `(.L_x_6207) ;  /* 0x0000000000087947 */ /* 0x000fea0003800000 */
.L_x_6228:
[----:B------:R-:W-:-:S05]  /*6730*/  F2FP.BF16.F32.PACK_AB R18, RZ, R18 ;  /* 0x00000012ff12723e */ /* 0x000fca00000010ff */
[----:B------:R0:W-:Y:S02]  /*6740*/  STG.E.U16 desc[UR36][R8.64], R18 ;  /* 0x0000001208007986 */ /* 0x0001e4000c101524 */
.L_x_6207:
[----:B------:R-:W-:-:S07]  /*6750*/  VIADD R25, R25, 0x80 ;  /* 0x0000008019197836 */ /* 0x000fce0000000000 */
.L_x_6164:
[----:B------:R-:W-:-:S13]  /*6760*/  ISETP.GE.AND P0, PT, R25, R17, PT ;  /* 0x000000111900720c */ /* 0x000fda0003f06270 */
[----:B------:R-:W-:Y:S05]  /*6770*/  @P0 BREAK.RELIABLE B6 ;  /* 0x0000000000060942 */ /* 0x000fea0003800100 */
[----:B------:R-:W-:Y:S05]  /*6780*/  @P0 BRA `(.L_x_6201) ;  /* 0x0000000c00940947 */ /* 0x000fea0003800000 */
[----:B------:R-:W-:Y:S05]  /*6790*/  BSYNC.RELIABLE B6 ;  /* 0x0000000000067941 */ /* 0x000fea0003800100 */
.L_x_6163:
        /* <DEDUP_REMOVED lines=21> */
.L_x_6240:
[----:B---3--:R-:W0:Y:S02]  /*68f0*/  F2I.S64.TRUNC R22, R22 ;  /* 0x0000001600167311 */ /* 0x008e24000020d900 */
[----:B0-----:R-:W-:-:S05]  /*6900*/  IMAD.MOV.U32 R3, RZ, RZ, R22 ;  /* 0x000000ffff037224 */ /* 0x001fca00078e0016 */
[----:B------:R0:W-:Y:S01]  /*6910*/  STG.E.U8 desc[UR36][R8.64], R3 ;  /* 0x0000000308007986 */ /* 0x0001e2000c101124 */
[----:B------:R-:W-:Y:S05]  /*6920*/  BRA `(.L_x_6242) ;  /* 0x0000000c00287947 */ /* 0x000fea0003800000 */
.L_x_6239:
        /* <DEDUP_REMOVED lines=9> */
.L_x_6244:
[----:B---3--:R-:W0:Y:S02]  /*69c0*/  F2I.FTZ.TRUNC.NTZ R3, R22 ;  /* 0x0000001600037305 */ /* 0x008e24000021f100 */
[----:B0-----:R0:W-:Y:S01]  /*69d0*/  STG.E desc[UR36][R8.64], R3 ;  /* 0x0000000308007986 */ /* 0x0011e2000c101924 */
[----:B------:R-:W-:Y:S05]  /*69e0*/  BRA `(.L_x_6242) ;  /* 0x0000000800f87947 */ /* 0x000fea0003800000 */
.L_x_6243:
[----:B---3--:R-:W0:Y:S02]  /*69f0*/  F2I.FTZ.TRUNC.NTZ R3, R22 ;  /* 0x0000001600037305 */ /* 0x008e24000021f100 */
[----:B0-----:R0:W-:Y:S01]  /*6a00*/  STG.E.U16 desc[UR36][R8.64], R3 ;  /* 0x0000000308007986 */ /* 0x0011e2000c101524 */
[----:B------:R-:W-:Y:S05]  /*6a10*/  BRA `(.L_x_6242) ;  /* 0x0000000800ec7947 */ /* 0x000fea0003800000 */
.L_x_6238:
        /* <DEDUP_REMOVED lines=8> */
.L_x_6246:
[----:B---3--:R-:W-:-:S05]  /*6aa0*/  F2FP.F16.F32.PACK_AB R22, RZ, R22 ;  /* 0x00000016ff16723e */ /* 0x008fca00000000ff */
[----:B------:R0:W-:Y:S01]  /*6ab0*/  STG.E.U16 desc[UR36][R8.64], R22 ;  /* 0x0000001608007986 */ /* 0x0001e2000c101524 */
[----:B------:R-:W-:Y:S05]  /*6ac0*/  BRA `(.L_x_6242) ;  /* 0x0000000800c07947 */ /* 0x000fea0003800000 */
.L_x_6245:
        /* <DEDUP_REMOVED lines=9> */
.L_x_6248:
[----:B---3--:R-:W-:-:S04]  /*6b60*/  F2FP.F16.F32.PACK_AB R3, RZ, R22 ;  /* 0x00000016ff03723e */ /* 0x008fc800000000ff */
[----:B------:R-:W-:-:S05]  /*6b70*/  PRMT R3, R3, 0x5410, RZ ;  /* 0x0000541003037816 */ /* 0x000fca00000000ff */
[----:B------:R0:W-:Y:S01]  /*6b80*/  STG.E desc[UR36][R8.64], R3 ;  /* 0x0000000308007986 */ /* 0x0001e2000c101924 */
[----:B------:R-:W-:Y:S05]  /*6b90*/  BRA `(.L_x_6242) ;  /* 0x00000008008c7947 */ /* 0x000fea0003800000 */
.L_x_6247:
[----:B---3--:R-:W-:-:S06]  /*6ba0*/  FMUL.FTZ R4, R22, 1 ;  /* 0x3f80000016047820 */ /* 0x008fcc0000410000 */
[----:B------:R-:W0:Y:S02]  /*6bb0*/  F2F.F64.F32 R4, R4 ;  /* 0x0000000400047310 */ /* 0x000e240000201800 */
[----:B0-----:R0:W-:Y:S01]  /*6bc0*/  STG.E.64 desc[UR36][R8.64], R4 ;  /* 0x0000000408007986 */ /* 0x0011e2000c101b24 */
[----:B------:R-:W-:Y:S05]  /*6bd0*/  BRA `(.L_x_6242) ;  /* 0x00000008007c7947 */ /* 0x000fea0003800000 */
.L_x_6237:
        /* <DEDUP_REMOVED lines=13> */
.L_x_6252:
        /* <DEDUP_REMOVED lines=16> */
.L_x_6255:
[----:B------:R-:W-:-:S04]  /*6db0*/  SHF.R.U32.HI R22, RZ, 0x18, R22 ;  /* 0x00000018ff167819 */ /* 0x000fc80000011616 */
[----:B------:R-:W-:-:S04]  /*6dc0*/  LOP3.LUT R3, R3, 0x80, R22, 0xf8, !PT ;  /* 0x0000008003037812 */ /* 0x000fc800078ef816 */
[----:B------:R-:W-:-:S07]  /*6dd0*/  PRMT R4, R3, 0x7610, R4 ;  /* 0x0000761003047816 */ /* 0x000fce0000000004 */
.L_x_6254:
[----:B------:R-:W-:Y:S05]  /*6de0*/  BSYNC.RECONVERGENT B0 ;  /* 0x0000000000007941 */ /* 0x000fea0003800200 */
.L_x_6253:
[----:B------:R0:W-:Y:S01]  /*6df0*/  STG.E.U8 desc[UR36][R8.64], R4 ;  /* 0x0000000408007986 */ /* 0x0001e2000c101124 */
[----:B------:R-:W-:Y:S05]  /*6e00*/  BRA `(.L_x_6242) ;  /* 0x0000000400f07947 */ /* 0x000fea0003800000 */
.L_x_6251:
        /* <DEDUP_REMOVED lines=16> */
.L_x_6258:
[----:B------:R-:W-:-:S04]  /*6f10*/  SHF.R.U32.HI R22, RZ, 0x18, R22 ;  /* 0x00000018ff167819 */ /* 0x000fc80000011616 */
[----:B------:R-:W-:-:S04]  /*6f20*/  LOP3.LUT R3, R3, 0x80, R22, 0xf8, !PT ;  /* 0x0000008003037812 */ /* 0x000fc800078ef816 */
[----:B------:R-:W-:-:S07]  /*6f30*/  PRMT R4, R3, 0x7610, R4 ;  /* 0x0000761003047816 */ /* 0x000fce0000000004 */
.L_x_6257:
[----:B------:R-:W-:Y:S05]  /*6f40*/  BSYNC.RECONVERGENT B0 ;  /* 0x0000000000007941 */ /* 0x000fea0003800200 */
.L_x_6256:
[----:B------:R0:W-:Y:S01]  /*6f50*/  STG.E.U8 desc[UR36][R8.64], R4 ;  /* 0x0000000408007986 */ /* 0x0001e2000c101124 */
[----:B------:R-:W-:Y:S05]  /*6f60*/  BRA `(.L_x_6242) ;  /* 0x0000000400987947 */ /* 0x000fea0003800000 */
.L_x_6250:
        /* <DEDUP_REMOVED lines=21> */
.L_x_6260:
[----:B---3--:R-:W0:Y:S02]  /*70c0*/  F2I.U64.TRUNC R22, R22 ;  /* 0x0000001600167311 */ /* 0x008e24000020d800 */
[----:B0-----:R0:W-:Y:S01]  /*70d0*/  STG.E.64 desc[UR36][R8.64], R22 ;  /* 0x0000001608007986 */ /* 0x0011e2000c101b24 */
[----:B------:R-:W-:Y:S05]  /*70e0*/  BRA `(.L_x_6242) ;  /* 0x0000000400387947 */ /* 0x000fea0003800000 */
.L_x_6259:
[----:B---3--:R-:W0:Y:S02]  /*70f0*/  F2I.FTZ.U32.TRUNC.NTZ R3, R22 ;  /* 0x0000001600037305 */ /* 0x008e24000021f000 */
[----:B0-----:R0:W-:Y:S01]  /*7100*/  STG.E desc[UR36][R8.64], R3 ;  /* 0x0000000308007986 */ /* 0x0011e2000c101924 */
[----:B------:R-:W-:Y:S05]  /*7110*/  BRA `(.L_x_6242) ;  /* 0x00000004002c7947 */ /* 0x000fea0003800000 */
.L_x_6249:
        /* <DEDUP_REMOVED lines=10> */
.L_x_6262:
[----:B---3--:R-:W-:Y:S01]  /*71c0*/  FMUL.FTZ R4, R22, 1 ;  /* 0x3f80000016047820 */ /* 0x008fe20000410000 */
[----:B------:R-:W-:-:S05]  /*71d0*/  CS2R R6, SRZ ;  /* 0x0000000000067805 */ /* 0x000fca000001ff00 */
[----:B------:R-:W0:Y:S02]  /*71e0*/  F2F.F64.F32 R4, R4 ;  /* 0x0000000400047310 */ /* 0x000e240000201800 */
[----:B0-----:R4:W-:Y:S01]  /*71f0*/  STG.E.128 desc[UR36][R8.64], R4 ;  /* 0x0000000408007986 */ /* 0x0019e2000c101d24 */
[----:B------:R-:W-:Y:S05]  /*7200*/  BRA `(.L_x_6242) ;  /* 0x0000000000f07947 */ /* 0x000fea0003800000 */
.L_x_6261:
[----:B------:R-:W-:-:S13]  /*7210*/  ISETP.NE.AND P0, PT, R0, 0xf, PT ;  /* 0x0000000f0000780c */ /* 0x000fda0003f05270 */
[----:B------:R-:W-:Y:S05]  /*7220*/  @!P0 BRA `(.L_x_6263) ;  /* 0x0000000000e08947 */ /* 0x000fea0003800000 */
[----:B------:R-:W-:-:S13]  /*7230*/  ISETP.NE.AND P0, PT, R0, 0x17, PT ;  /* 0x000000170000780c */ /* 0x000fda0003f05270 */
[----:B------:R-:W-:Y:S05]  /*7240*/  @!P0 BRA `(.L_x_6264) ;  /* 0x00000000008c8947 */ /* 0x000fea0003800000 */
[----:B------:R-:W-:-:S13]  /*7250*/  ISETP.NE.AND P0, PT, R0, 0x18, PT ;  /* 0x000000180000780c */ /* 0x000fda0003f05270 */
[----:B------:R-:W-:Y:S05]  /*7260*/  @!P0 BRA `(.L_x_6265) ;  /* 0x0000000000448947 */ /* 0x000fea0003800000 */
.L_x_6241:
        /* <DEDUP_REMOVED lines=16> */
.L_x_6266:
[----:B------:R-:W-:Y:S05]  /*7370*/  BRA `(.L_x_6242) ;  /* 0x0000000000947947 */ /* 0x000fea0003800000 */
.L_x_6265:
        /* <DEDUP_REMOVED lines=12> */
.L_x_6268:
[----:B------:R-:W-:Y:S05]  /*7440*/  BSYNC.RECONVERGENT B0 ;  /* 0x0000000000007941 */ /* 0x000fea0003800200 */
.L_x_6267:
[----:B------:R-:W-:-:S05]  /*7450*/  LOP3.LUT R3, R0, 0x80, R5, 0xf8, !PT ;  /* 0x0000008000037812 */ /* 0x000fca00078ef805 */
[----:B------:R2:W-:Y:S01]  /*7460*/  STG.E.U8 desc[UR36][R8.64], R3 ;  /* 0x0000000308007986 */ /* 0x0005e2000c101124 */
[----:B------:R-:W-:Y:S05]  /*7470*/  BRA `(.L_x_6242) ;  /* 0x0000000000547947 */ /* 0x000fea0003800000 */
.L_x_6264:
        /* <DEDUP_REMOVED lines=11> */
.L_x_6270:
[----:B------:R-:W-:Y:S01]  /*7530*/  IMAD.MOV.U32 R0, RZ, RZ, 0x7f ;  /* 0x0000007fff007424 */ /* 0x000fe200078e00ff */
[----:B------:R-:W-:-:S04]  /*7540*/  ISETP.GT.U32.AND P0, PT, R4, 0x7f800000, PT ;  /* 0x7f8000000400780c */ /* 0x000fc80003f04070 */
[----:B------:R-:W-:-:S09]  /*7550*/  SEL R0, R0, 0x7c, P0 ;  /* 0x0000007c00007807 */ /* 0x000fd20000000000 */
.L_x_6271:
[----:B------:R-:W-:Y:S05]  /*7560*/  BSYNC.RECONVERGENT B0 ;  /* 0x0000000000007941 */ /* 0x000fea0003800200 */
.L_x_6269:
[----:B------:R-:W-:-:S04]  /*7570*/  SHF.R.U32.HI R3, RZ, 0x18, R22 ;  /* 0x00000018ff037819 */ /* 0x000fc80000011616 */
[----:B------:R-:W-:-:S05]  /*7580*/  LOP3.LUT R3, R0, 0x80, R3, 0xf8, !PT ;  /* 0x0000008000037812 */ /* 0x000fca00078ef803 */
[----:B------:R1:W-:Y:S01]  /*7590*/  STG.E.U8 desc[UR36][R8.64], R3 ;  /* 0x0000000308007986 */ /* 0x0003e2000c101124 */
[----:B------:R-:W-:Y:S05]  /*75a0*/  BRA `(.L_x_6242) ;  /* 0x0000000000087947 */ /* 0x000fea0003800000 */
.L_x_6263:
[----:B---3--:R-:W-:-:S05]  /*75b0*/  F2FP.BF16.F32.PACK_AB R22, RZ, R22 ;  /* 0x00000016ff16723e */ /* 0x008fca00000010ff */
[----:B------:R0:W-:Y:S02]  /*75c0*/  STG.E.U16 desc[UR36][R8.64], R22 ;  /* 0x0000001608007986 */ /* 0x0001e4000c101524 */
.L_x_6242:
[----:B------:R-:W-:-:S07]  /*75d0*/  VIADD R25, R25, 0x80 ;  /* 0x0000008019197836 */ /* 0x000fce0000000000 */
.L_x_6201:
[----:B------:R-:W-:Y:S05]  /*75e0*/  BSYNC.RECONVERGENT B7 ;  /* 0x0000000000077941 */ /* 0x000fea0003800200 */
.L_x_6162:
[----:B------:R-:W-:-:S13]  /*75f0*/  ISETP.GE.AND P0, PT, R25, R17, PT ;  /* 0x000000111900720c */ /* 0x000fda0003f06270 */
[----:B------:R-:W-:Y:S05]  /*7600*/  @P0 EXIT ;  /* 0x000000000000094d */ /* 0x000fea0003800000 */
[----:B0-2-4-:R-:W0:Y:S01]  /*7610*/  LDC.64 R4, c[0x0][0x390] ;  /* 0x0000e400ff047b82 */ /* 0x015e220000000a00 */
[----:B------:R-:W1:Y:S01]  /*7620*/  LDCU UR4, c[0x0][0x3b0] ;  /* 0x00007600ff0477ac */ /* 0x000e620008000800 */
[----:B------:R-:W-:Y:S01]  /*7630*/  PRMT R0, R16, 0x9910, RZ ;  /* 0x0000991010007816 */ /* 0x000fe200000000ff */
[----:B------:R-:W-:-:S03]  /*7640*/  IMAD R2, R2, 0x200, R25 ;  /* 0x0000020002027824 */ /* 0x000fc600078e0219 */
[----:B------:R-:W-:Y:S01]  /*7650*/  ISETP.GT.AND P1, PT, R0, 0x9, PT ;  /* 0x000000090000780c */ /* 0x000fe20003f24270 */
[----:B-1-3--:R-:W-:-:S05]  /*7660*/  IMAD R3, R2, UR4, RZ ;  /* 0x0000000402037c24 */ /* 0x00afca000f8e02ff */
        /* <DEDUP_REMOVED lines=12> */
[----:B0-----:R-:W-:Y:S01]  /*7730*/  STG.E.U8 desc[UR36][R2.64], R5 ;  /* 0x0000000502007986 */ /* 0x001fe2000c101124 */
[----:B------:R-:W-:Y:S05]  /*7740*/  EXIT ;  /* 0x000000000000794d */ /* 0x000fea0003800000 */
.L_x_6275:
[----:B------:R-:W0:Y:S02]  /*7750*/  F2I.S64.TRUNC R24, R24 ;  /* 0x0000001800187311 */ /* 0x000e24000020d900 */
[----:B0-----:R-:W-:-:S05]  /*7760*/  IMAD.MOV.U32 R5, RZ, RZ, R24 ;  /* 0x000000ffff057224 */ /* 0x001fca00078e0018 */
[----:B------:R-:W-:Y:S01]  /*7770*/  STG.E.U8 desc[UR36][R2.64], R5 ;  /* 0x0000000502007986 */ /* 0x000fe2000c101124 */
[----:B------:R-:W-:Y:S05]  /*7780*/  EXIT ;  /* 0x000000000000794d */ /* 0x000fea0003800000 */
.L_x_6274:
[----:B------:R-:W-:-:S13]  /*7790*/  ISETP.NE.AND P0, PT, R0, 0x2, PT ;  /* 0x000000020000780c */ /* 0x000fda0003f05270 */
[----:B------:R-:W-:Y:S05]  /*77a0*/  @!P0 BRA `(.L_x_6277) ;  /* 0x0000000000288947 */ /* 0x000fea0003800000 */
[----:B------:R-:W-:-:S13]  /*77b0*/  ISETP.NE.AND P0, PT, R0, 0x3, PT ;  /* 0x000000030000780c */ /* 0x000fda0003f05270 */
[----:B------:R-:W-:Y:S05]  /*77c0*/  @!P0 BRA `(.L_x_6278) ;  /* 0x0000000000148947 */ /* 0x000fea0003800000 */
[----:B------:R-:W-:-:S13]  /*77d0*/  ISETP.NE.AND P0, PT, R0, 0x4, PT ;  /* 0x000000040000780c */ /* 0x000fda0003f05270 */
[----:B------:R-:W-:Y:S05]  /*77e0*/  @P0 BRA `(.L_x_6276) ;  /* 0x0000000800380947 */ /* 0x000fea0003800000 */
[----:B------:R-:W0:Y:S02]  /*77f0*/  F2I.S64.TRUNC R24, R24 ;  /* 0x0000001800187311 */ /* 0x000e24000020d900 */
[----:B0-----:R-:W-:Y:S01]  /*7800*/  STG.E.64 desc[UR36][R2.64], R24 ;  /* 0x0000001802007986 */ /* 0x001fe2000c101b24 */
[----:B------:R-:W-:Y:S05]  /*7810*/  EXIT ;  /* 0x000000000000794d */ /* 0x000fea0003800000 */
.L_x_6278:
[----:B------:R-:W0:Y:S02]  /*7820*/  F2I.FTZ.TRUNC.NTZ R5, R24 ;  /* 0x0000001800057305 */ /* 0x000e24000021f100 */
[----:B0-----:R-:W-:Y:S01]  /*7830*/  STG.E desc[UR36][R2.64], R5 ;  /* 0x0000000502007986 */ /* 0x001fe2000c101924 */
[----:B------:R-:W-:Y:S05]  /*7840*/  EXIT ;  /* 0x000000000000794d */ /* 0x000fea0003800000 */
.L_x_6277:
[----:B------:R-:W0:Y:S02]  /*7850*/  F2I.FTZ.TRUNC.NTZ R5, R24 ;  /* 0x0000001800057305 */ /* 0x000e24000021f100 */
[----:B0-----:R-:W-:Y:S01]  /*7860*/  STG.E.U16 desc[UR36][R2.64], R5 ;  /* 0x0000000502007986 */ /* 0x001fe2000c101524 */
[----:B------:R-:W-:Y:S05]  /*7870*/  EXIT ;  /* 0x000000000000794d */ /* 0x000fea0003800000 */
.L_x_6273:
[----:B------:R-:W-:-:S13]  /*7880*/  ISETP.GT.AND P0, PT, R0, 0x6, PT ;  /* 0x000000060000780c */ /* 0x000fda0003f04270 */
[----:B------:R-:W-:Y:S05]  /*7890*/  @P0 BRA `(.L_x_6279) ;  /* 0x0000000000240947 */ /* 0x000fea0003800000 */
[----:B------:R-:W-:-:S13]  /*78a0*/  ISETP.NE.AND P0, PT, R0, 0x5, PT ;  /* 0x000000050000780c */ /* 0x000fda0003f05270 */
[----:B------:R-:W-:Y:S05]  /*78b0*/  @!P0 BRA `(.L_x_6280) ;  /* 0x0000000000108947 */ /* 0x000fea0003800000 */
[----:B------:R-:W-:-:S13]  /*78c0*/  ISETP.NE.AND P0, PT, R0, 0x6, PT ;  /* 0x000000060000780c */ /* 0x000fda0003f05270 */
[----:B------:R-:W-:Y:S05]  /*78d0*/  @P0 BRA `(.L_x_6276) ;  /* 0x0000000400fc0947 */ /* 0x000fea0003800000 */
[----:B------:R-:W-:Y:S01]  /*78e0*/  STG.E desc[UR36][R2.64], R24 ;  /* 0x0000001802007986 */ /* 0x000fe2000c101924 */
[----:B------:R-:W-:Y:S05]  /*78f0*/  EXIT ;  /* 0x000000000000794d */ /* 0x000fea0003800000 */
.L_x_6280:
[----:B------:R-:W-:-:S05]  /*7900*/  F2FP.F16.F32.PACK_AB R24, RZ, R24 ;  /* 0x00000018ff18723e */ /* 0x000fca00000000ff */
[----:B------:R-:W-:Y:S01]  /*7910*/  STG.E.U16 desc[UR36][R2.64], R24 ;  /* 0x0000001802007986 */ /* 0x000fe2000c101524 */
[----:B------:R-:W-:Y:S05]  /*7920*/  EXIT ;  /* 0x000000000000794d */ /* 0x000fea0003800000 */
.L_x_6279:
[----:B------:R-:W-:-:S13]  /*7930*/  ISETP.NE.AND P0, PT, R0, 0x7, PT ;  /* 0x000000070000780c */ /* 0x000fda0003f05270 */
[----:B------:R-:W-:Y:S05]  /*7940*/  @!P0 BRA `(.L_x_6281) ;  /* 0x00000000002c8947 */ /* 0x000fea0003800000 */
[----:B------:R-:W-:-:S13]  /*7950*/  ISETP.NE.AND P0, PT, R0, 0x8, PT ;  /* 0x000000080000780c */ /* 0x000fda0003f05270 */
[----:B------:R-:W-:Y:S05]  /*7960*/  @!P0 BRA `(.L_x_6282) ;  /* 0x0000000000148947 */ /* 0x000fea0003800000 */
[----:B------:R-:W-:-:S13]  /*7970*/  ISETP.NE.AND P0, PT, R0, 0x9, PT ;  /* 0x000000090000780c */ /* 0x000fda0003f05270 */
[----:B------:R-:W-:Y:S05]  /*7980*/  @P0 BRA `(.L_x_6276) ;  /* 0x0000000400d00947 */ /* 0x000fea0003800000 */
[----:B------:R-:W-:-:S05]  /*7990*/  IMAD.MOV.U32 R25, RZ, RZ, RZ ;  /* 0x000000ffff197224 */ /* 0x000fca00078e00ff */
[----:B------:R-:W-:Y:S01]  /*79a0*/  STG.E.64 desc[UR36][R2.64], R24 ;  /* 0x0000001802007986 */ /* 0x000fe2000c101b24 */
[----:B------:R-:W-:Y:S05]  /*79b0*/  EXIT ;  /* 0x000000000000794d */ /* 0x000fea0003800000 */
.L_x_6282:
[----:B------:R-:W-:-:S04]  /*79c0*/  F2FP.F16.F32.PACK_AB R5, RZ, R24 ;  /* 0x00000018ff05723e */ /* 0x000fc800000000ff */
[----:B------:R-:W-:-:S05]  /*79d0*/  PRMT R5, R5, 0x5410, RZ ;  /* 0x0000541005057816 */ /* 0x000fca00000000ff */
[----:B------:R-:W-:Y:S01]  /*79e0*/  STG.E desc[UR36][R2.64], R5 ;  /* 0x0000000502007986 */ /* 0x000fe2000c101924 */
[----:B------:R-:W-:Y:S05]  /*79f0*/  EXIT ;  /* 0x000000000000794d */ /* 0x000fea0003800000 */
.L_x_6281:
[----:B------:R-:W-:-:S06]  /*7a00*/  FMUL.FTZ R4, R24, 1 ;  /* 0x3f80000018047820 */ /* 0x000fcc0000410000 */
[----:B------:R-:W0:Y:S02]  /*7a10*/  F2F.F64.F32 R4, R4 ;  /* 0x0000000400047310 */ /* 0x000e240000201800 */
[----:B0-----:R-:W-:Y:S01]  /*7a20*/  STG.E.64 desc[UR36][R2.64], R4 ;  /* 0x0000000402007986 */ /* 0x001fe2000c101b24 */
[----:B------:R-:W-:Y:S05]  /*7a30*/  EXIT ;  /* 0x000000000000794d */ /* 0x000fea0003800000 */
.L_x_6272:
        /* <DEDUP_REMOVED lines=11> */
[----:B0-----:R-:W-:Y:S01]  /*7af0*/  STG.E.U16 desc[UR36][R2.64], R5 ;  /* 0x0000000502007986 */ /* 0x001fe2000c101524 */
[----:B------:R-:W-:Y:S05]  /*7b00*/  EXIT ;  /* 0x000000000000794d */ /* 0x000fea0003800000 */
.L_x_6286:
        /* <DEDUP_REMOVED lines=16> */
.L_x_6289:
[----:B------:R-:W-:-:S04]  /*7c10*/  SHF.R.U32.HI R24, RZ, 0x18, R24 ;  /* 0x00000018ff187819 */ /* 0x000fc80000011618 */
[----:B------:R-:W-:-:S04]  /*7c20*/  LOP3.LUT R5, R5, 0x80, R24, 0xf8, !PT ;  /* 0x0000008005057812 */ /* 0x000fc800078ef818 */
[----:B------:R-:W-:-:S07]  /*7c30*/  PRMT R0, R5, 0x7610, R0 ;  /* 0x0000761005007816 */ /* 0x000fce0000000000 */
.L_x_6288:
[----:B------:R-:W-:Y:S05]  /*7c40*/  BSYNC.RECONVERGENT B0 ;  /* 0x0000000000007941 */ /* 0x000fea0003800200 */
.L_x_6287:
[----:B------:R-:W-:Y:S01]  /*7c50*/  STG.E.U8 desc[UR36][R2.64], R0 ;  /* 0x0000000002007986 */ /* 0x000fe2000c101124 */
[----:B------:R-:W-:Y:S05]  /*7c60*/  EXIT ;  /* 0x000000000000794d */ /* 0x000fea0003800000 */
.L_x_6285:
        /* <DEDUP_REMOVED lines=16> */
.L_x_6292:
[----:B------:R-:W-:-:S04]  /*7d70*/  SHF.R.U32.HI R24, RZ, 0x18, R24 ;  /* 0x00000018ff187819 */ /* 0x000fc80000011618 */
[----:B------:R-:W-:-:S04]  /*7d80*/  LOP3.LUT R5, R5, 0x80, R24, 0xf8, !PT ;  /* 0x0000008005057812 */ /* 0x000fc800078ef818 */
[----:B------:R-:W-:-:S07]  /*7d90*/  PRMT R0, R5, 0x7610, R0 ;  /* 0x0000761005007816 */ /* 0x000fce0000000000 */
.L_x_6291:
[----:B------:R-:W-:Y:S05]  /*7da0*/  BSYNC.RECONVERGENT B0 ;  /* 0x0000000000007941 */ /* 0x000fea0003800200 */
.L_x_6290:
[----:B------:R-:W-:Y:S01]  /*7db0*/  STG.E.U8 desc[UR36][R2.64], R0 ;  /* 0x0000000002007986 */ /* 0x000fe2000c101124 */
[----:B------:R-:W-:Y:S05]  /*7dc0*/  EXIT ;  /* 0x000000000000794d */ /* 0x000fea0003800000 */
.L_x_6284:
        /* <DEDUP_REMOVED lines=21> */
.L_x_6294:
[----:B------:R-:W0:Y:S02]  /*7f20*/  F2I.U64.TRUNC R24, R24 ;  /* 0x0000001800187311 */ /* 0x000e24000020d800 */
[----:B0-----:R-:W-:Y:S01]  /*7f30*/  STG.E.64 desc[UR36][R2.64], R24 ;  /* 0x0000001802007986 */ /* 0x001fe2000c101b24 */
[----:B------:R-:W-:Y:S05]  /*7f40*/  EXIT ;  /* 0x000000000000794d */ /* 0x000fea0003800000 */
.L_x_6293:
[----:B------:R-:W0:Y:S02]  /*7f50*/  F2I.FTZ.U32.TRUNC.NTZ R5, R24 ;  /* 0x0000001800057305 */ /* 0x000e24000021f000 */
[----:B0-----:R-:W-:Y:S01]  /*7f60*/  STG.E desc[UR36][R2.64], R5 ;  /* 0x0000000502007986 */ /* 0x001fe2000c101924 */
[----:B------:R-:W-:Y:S05]  /*7f70*/  EXIT ;  /* 0x000000000000794d */ /* 0x000fea0003800000 */
.L_x_6283:
        /* <DEDUP_REMOVED lines=8> */
[----:B------:R-:W-:Y:S01]  /*8000*/  STG.E.U8 desc[UR36][R2.64], R5 ;  /* 0x0000000502007986 */ /* 0x000fe2000c101124 */
[----:B------:R-:W-:Y:S05]  /*8010*/  EXIT ;  /* 0x000000000000794d */ /* 0x000fea0003800000 */
.L_x_6296:
[----:B------:R-:W-:Y:S01]  /*8020*/  FMUL.FTZ R4, R24, 1 ;  /* 0x3f80000018047820 */ /* 0x000fe20000410000 */
[----:B------:R-:W-:-:S05]  /*8030*/  CS2R R6, SRZ ;  /* 0x0000000000067805 */ /* 0x000fca000001ff00 */
[----:B------:R-:W0:Y:S02]  /*8040*/  F2F.F64.F32 R4, R4 ;  /* 0x0000000400047310 */ /* 0x000e240000201800 */
[----:B0-----:R-:W-:Y:S01]  /*8050*/  STG.E.128 desc[UR36][R2.64], R4 ;  /* 0x0000000402007986 */ /* 0x001fe2000c101d24 */
[----:B------:R-:W-:Y:S05]  /*8060*/  EXIT ;  /* 0x000000000000794d */ /* 0x000fea0003800000 */
.L_x_6295:
[----:B------:R-:W-:-:S13]  /*8070*/  ISETP.NE.AND P0, PT, R0, 0xf, PT ;  /* 0x0000000f0000780c */ /* 0x000fda0003f05270 */
[----:B------:R-:W-:Y:S05]  /*8080*/  @!P0 BRA `(.L_x_6297) ;  /* 0x0000000000e08947 */ /* 0x000fea0003800000 */
[----:B------:R-:W-:-:S13]  /*8090*/  ISETP.NE.AND P0, PT, R0, 0x17, PT ;  /* 0x000000170000780c */ /* 0x000fda0003f05270 */
[----:B------:R-:W-:Y:S05]  /*80a0*/  @!P0 BRA `(.L_x_6298) ;  /* 0x00000000008c8947 */ /* 0x000fea0003800000 */
[----:B------:R-:W-:-:S13]  /*80b0*/  ISETP.NE.AND P0, PT, R0, 0x18, PT ;  /* 0x000000180000780c */ /* 0x000fda0003f05270 */
[----:B------:R-:W-:Y:S05]  /*80c0*/  @!P0 BRA `(.L_x_6299) ;  /* 0x0000000000448947 */ /* 0x000fea0003800000 */
.L_x_6276:
        /* <DEDUP_REMOVED lines=16> */
.L_x_6300:
[----:B------:R-:W-:Y:S05]  /*81d0*/  EXIT ;  /* 0x000000000000794d */ /* 0x000fea0003800000 */
.L_x_6299:
        /* <DEDUP_REMOVED lines=12> */
.L_x_6302:
[----:B------:R-:W-:Y:S05]  /*82a0*/  BSYNC.RECONVERGENT B0 ;  /* 0x0000000000007941 */ /* 0x000fea0003800200 */
.L_x_6301:
[----:B------:R-:W-:-:S05]  /*82b0*/  LOP3.LUT R5, R0, 0x80, R7, 0xf8, !PT ;  /* 0x0000008000057812 */ /* 0x000fca00078ef807 */
[----:B------:R-:W-:Y:S01]  /*82c0*/  STG.E.U8 desc[UR36][R2.64], R5 ;  /* 0x0000000502007986 */ /* 0x000fe2000c101124 */
[----:B------:R-:W-:Y:S05]  /*82d0*/  EXIT ;  /* 0x000000000000794d */ /* 0x000fea0003800000 */
.L_x_6298:
        /* <DEDUP_REMOVED lines=11> */
.L_x_6304:
[----:B------:R-:W-:Y:S01]  /*8390*/  IMAD.MOV.U32 R0, RZ, RZ, 0x7f ;  /* 0x0000007fff007424 */ /* 0x000fe200078e00ff */
[----:B------:R-:W-:-:S04]  /*83a0*/  ISETP.GT.U32.AND P0, PT, R4, 0x7f800000, PT ;  /* 0x7f8000000400780c */ /* 0x000fc80003f04070 */
[----:B------:R-:W-:-:S09]  /*83b0*/  SEL R0, R0, 0x7c, P0 ;  /* 0x0000007c00007807 */ /* 0x000fd20000000000 */
.L_x_6305:
[----:B------:R-:W-:Y:S05]  /*83c0*/  BSYNC.RECONVERGENT B0 ;  /* 0x0000000000007941 */ /* 0x000fea0003800200 */
.L_x_6303:
[----:B------:R-:W-:-:S04]  /*83d0*/  SHF.R.U32.HI R5, RZ, 0x18, R24 ;  /* 0x00000018ff057819 */ /* 0x000fc80000011618 */
[----:B------:R-:W-:-:S05]  /*83e0*/  LOP3.LUT R5, R0, 0x80, R5, 0xf8, !PT ;  /* 0x0000008000057812 */ /* 0x000fca00078ef805 */
[----:B------:R-:W-:Y:S01]  /*83f0*/  STG.E.U8 desc[UR36][R2.64], R5 ;  /* 0x0000000502007986 */ /* 0x000fe2000c101124 */
[----:B------:R-:W-:Y:S05]  /*8400*/  EXIT ;  /* 0x000000000000794d */ /* 0x000fea0003800000 */
.L_x_6297:
[----:B------:R-:W-:-:S05]  /*8410*/  F2FP.BF16.F32.PACK_AB R24, RZ, R24 ;  /* 0x00000018ff18723e */ /* 0x000fca00000010ff */
[----:B------:R-:W-:Y:S01]  /*8420*/  STG.E.U16 desc[UR36][R2.64], R24 ;  /* 0x0000001802007986 */ /* 0x000fe2000c101524 */
[----:B------:R-:W-:Y:S05]  /*8430*/  EXIT ;  /* 0x000000000000794d */ /* 0x000fea0003800000 */
        .weak           $__internal_13_$__cuda_sm20_dblrcp_rn_slowpath_v3
        .type           $__internal_13_$__cuda_sm20_dblrcp_rn_slowpath_v3,@function
        .size           $__internal_13_$__cuda_sm20_dblrcp_rn_slowpath_v3,(.L_x_60601 - $__internal_13_$__cuda_sm20_dblrcp_rn_slowpath_v3)
$__internal_13_$__cuda_sm20_dblrcp_rn_slowpath_v3:
        /* <DEDUP_REMOVED lines=57> */
.L_x_6309:
        /* <DEDUP_REMOVED lines=34> */
.L_x_6307:
[----:B------:R-:W-:Y:S01]  /*89f0*/  LOP3.LUT R11, R7, 0x80000, RZ, 0xfc, !PT ;  /* 0x00080000070b7812 */ /* 0x000fe200078efcff */
[----:B------:R-:W-:-:S07]  /*8a00*/  IMAD.MOV.U32 R10, RZ, RZ, R6 ;  /* 0x000000ffff0a7224 */ /* 0x000fce00078e0006 */
.L_x_6308:
[----:B------:R-:W-:Y:S05]  /*8a10*/  BSYNC.RECONVERGENT B2 ;  /* 0x0000000000027941 */ /* 0x000fea0003800200 */
.L_x_6306:
[----:B------:R-:W-:Y:S02]  /*8a20*/  IMAD.MOV.U32 R6, RZ, RZ, R0 ;  /* 0x000000ffff067224 */ /* 0x000fe400078e0000 */
[----:B------:R-:W-:-:S04]  /*8a30*/  IMAD.MOV.U32 R7, RZ, RZ, 0x0 ;  /* 0x00000000ff077424 */ /* 0x000fc800078e00ff */
[----:B------:R-:W-:Y:S05]  /*8a40*/  RET.REL.NODEC R6 `(_ZN2at6native27unrolled_elementwise_kernelIZNS0_50_GLOBAL__N__2680c7bb_12_PowKernel_cu_7dd49032_317029pow_tensor_scalar_kernel_implIffEEvRNS_18TensorIteratorBaseET0_EUlfE1_St5arrayIPcLm2EELi4E23TrivialOffsetCalculatorILi1EjESC_NS0_6memory12LoadWithCastILi1EEENSD_13StoreWithCastILi1EEEEEviT_S6_T2_T3_T4_T5_) ;  /* 0xffffff74066c7950 */ /* 0x000fea0003c3ffff */
.L_x_6310:
        /* <DEDUP_REMOVED lines=11> */
.L_x_60601:


//--------------------- .text._ZN2at6native18elementwise_kernelILi128ELi2EZNS0_22gpu_kernel_impl_nocastIZNS0_50_GLOBAL__N__2680c7bb_12_PowKernel_cu_7dd49032_317029pow_tensor_scalar_kernel_implIffEEvRNS_18TensorIteratorBaseET0_EUlfE1_EEvS6_RKT_EUliE_EEviT1_ --------------------------
	.section	.text._ZN2at6native18elementwise_kernelILi128ELi2EZNS0_22gpu_kernel_impl_nocastIZNS0_50_GLOBAL__N__2680c7bb_12_PowKernel_cu_7dd49032_317029pow_tensor_scalar_kernel_implIffEEvRNS_18TensorIteratorBaseET0_EUlfE1_EEvS6_RKT_EUliE_EEviT1_,"ax",@progbits
	.align	128
        .global         _ZN2at6native18elementwise_kernelILi128ELi2EZNS0_22gpu_kernel_impl_nocastIZNS0_50_GLOBAL__N__2680c7bb_12_PowKernel_cu_7dd49032_317029pow_tensor_scalar_kernel_implIffEEvRNS_18TensorIteratorBaseET0_EUlfE1_EEvS6_RKT_EUliE_EEviT1_
        .type           _ZN2at6native18elementwise_kernelILi128ELi2EZNS0_22gpu_kernel_impl_nocastIZNS0_50_GLOBAL__N__2680c7bb_12_PowKernel_cu_7dd49032_317029pow_tensor_scalar_kernel_implIffEEvRNS_18TensorIteratorBaseET0_EUlfE1_EEvS6_RKT_EUliE_EEviT1_,@function
        .size           _ZN2at6native18elementwise_kernelILi128ELi2EZNS0_22gpu_kernel_impl_nocastIZNS0_50_GLOBAL__N__2680c7bb_12_PowKernel_cu_7dd49032_317029pow_tensor_scalar_kernel_implIffEEvRNS_18TensorIteratorBaseET0_EUlfE1_EEvS6_RKT_EUliE_EEviT1_,(.L_x_60602 - _ZN2at6native18elementwise_kernelILi128ELi2EZNS0_22gpu_kernel_impl_nocastIZNS0_50_GLOBAL__N__2680c7bb_12_PowKernel_cu_7dd49032_317029pow_tensor_scalar_kernel_implIffEEvRNS_18TensorIteratorBaseET0_EUlfE1_EEvS6_RKT_EUliE_EEviT1_)
        .other          _ZN2at6native18elementwise_kernelILi128ELi2EZNS0_22gpu_kernel_impl_nocastIZNS0_50_GLOBAL__N__2680c7bb_12_PowKernel_cu_7dd49032_317029pow_tensor_scalar_kernel_implIffEEvRNS_18TensorIteratorBaseET0_EUlfE1_EEvS6_RKT_EUliE_EEviT1_,@"STO_CUDA_ENTRY STV_DEFAULT"
_ZN2at6native18elementwise_kernelILi128ELi2EZNS0_22gpu_kernel_impl_nocastIZNS0_50_GLOBAL__N__2680c7bb_12_PowKernel_cu_7dd49032_317029pow_tensor_scalar_kernel_implIffEEvRNS_18TensorIteratorBaseET0_EUlfE1_EEvS6_RKT_EUliE_EEviT1_:
.text._ZN2at6native18elementwise_kernelILi128ELi2EZNS0_22gpu_kernel_impl_nocastIZNS0_50_GLOBAL__N__2680c7bb_12_PowKernel_cu_7dd49032_317029pow_tensor_scalar_kernel_implIffEEvRNS_18TensorIteratorBaseET0_EUlfE1_EEvS6_RKT_EUliE_EEviT1_:
        /* <DEDUP_REMOVED lines=14> */
[----:B0-----:R-:W2:Y:S02]  /*00e0*/  LDG.E R4, desc[UR6][R4.64] ;  /* 0x0000000604047981 */ /* 0x001ea4000c1e1900 */
[----:B--2---:R-:W-:-:S06]  /*00f0*/  FMUL.FTZ R6, R4, R4 ;  /* 0x0000000404067220 */ /* 0x004fcc0000410000 */
        /* <DEDUP_REMOVED lines=33> */
[----:B------:R-:W-:Y:S05]  /*0310*/  CALL.REL.NOINC `($__internal_14_$__cuda_sm20_dblrcp_rn_slowpath_v3) ;  /* 0x0000003000487944 */ /* 0x000fea0003c00000 */
[----:B------:R-:W-:Y:S01]  /*0320*/  IMAD.MOV.U32 R10, RZ, RZ, R6 ;  /* 0x000000ffff0a7224 */ /* 0x000fe200078e0006 */
[----:B------:R-:W-:-:S07]  /*0330*/  MOV R11, R7 ;  /* 0x00000007000b7202 */ /* 0x000fce0000000f00 */
.L_x_6314:
        /* <DEDUP_REMOVED lines=11> */
[----:B0-----:R0:W-:Y:S02]  /*03f0*/  STG.E desc[UR6][R4.64], R7 ;  /* 0x0000000704007986 */ /* 0x0011e4000c101906 */
.L_x_6313:
[----:B------:R-:W-:Y:S05]  /*0400*/  BSYNC.RECONVERGENT B0 ;  /* 0x0000000000007941 */ /* 0x000fea0003800200 */
.L_x_6312:
[----:B------:R-:W1:Y:S02]  /*0410*/  LDCU UR4, c[0x0][0x380] ;  /* 0x00007000ff0477ac */ /* 0x000e640008000800 */
[----:B-1----:R-:W-:-:S13]  /*0420*/  ISETP.GE.AND P0, PT, R3, UR4, PT ;  /* 0x0000000403007c0c */ /* 0x002fda000bf06270 */
[----:B------:R-:W-:Y:S05]  /*0430*/  @P0 EXIT ;  /* 0x000000000000094d */ /* 0x000fea0003800000 */
[----:B------:R-:W1:Y:S02]  /*0440*/  LDC.64 R10, c[0x0][0x588] ;  /* 0x00016200ff0a7b82 */ /* 0x000e640000000a00 */
[----:B-1----:R-:W2:Y:S02]  /*0450*/  LDG.E R10, desc[UR6][R10.64] ;  /* 0x000000060a0a7981 */ /* 0x002ea4000c1e1900 */
        /* <DEDUP_REMOVED lines=35> */
[----:B------:R-:W-:Y:S05]  /*0690*/  CALL.REL.NOINC `($__internal_14_$__cuda_sm20_dblrcp_rn_slowpath_v3) ;  /* 0x0000002c00687944 */ /* 0x000fea0003c00000 */
.L_x_6315:
        /* <DEDUP_REMOVED lines=10> */
[----:B0-----:R-:W-:Y:S01]  /*0740*/  STG.E desc[UR6][R2.64], R5 ;  /* 0x0000000502007986 */ /* 0x001fe2000c101906 */
[----:B------:R-:W-:Y:S05]  /*0750*/  EXIT ;  /* 0x000000000000794d */ /* 0x000fea0003800000 */
.L_x_6311:
[----:B------:R-:W0:Y:S01]  /*0760*/  LDCU UR4, c[0x0][0x380] ;  /* 0x00007000ff0477ac */ /* 0x000e220008000800 */
[----:B------:R-:W-:Y:S01]  /*0770*/  IADD3 R2, PT, PT, R2, -0x1, RZ ;  /* 0xffffffff02027810 */ /* 0x000fe20007ffe0ff */
[----:B------:R-:W-:Y:S03]  /*0780*/  BSSY.RECONVERGENT B0, `(.L_x_6316) ;  /* 0x0000168000007945 */ /* 0x000fe60003800200 */
[----:B------:R-:W-:-:S05]  /*0790*/  VIMNMX.U32 R0, PT, PT, R2, 0x18, PT ;  /* 0x0000001802007848 */ /* 0x000fca0003fe0000 */
[----:B------:R-:W-:Y:S01]  /*07a0*/  VIADD R0, R0, 0x1 ;  /* 0x0000000100007836 */ /* 0x000fe20000000000 */
        /* <DEDUP_REMOVED lines=300> */
.L_x_6318:
[----:B------:R-:W0:Y:S02]  /*1a70*/  LDCU.128 UR8, c[0x0][0x580] ;  /* 0x0000b000ff0877ac */ /* 0x000e240008000c00 */
[----:B0-----:R-:W-:-:S04]  /*1a80*/  IADD3 R12, P0, PT, R4, UR10, RZ ;  /* 0x0000000a040c7c10 */ /* 0x001fc8000ff1e0ff */
[----:B------:R-:W-:-:S05]  /*1a90*/  IADD3.X R13, PT, PT, RZ, UR11, RZ, P0, !PT ;  /* 0x0000000bff0d7c10 */ /* 0x000fca00087fe4ff */
[----:B------:R-:W2:Y:S01]  /*1aa0*/  LDG.E R12, desc[UR6][R12.64] ;  /* 0x000000060c0c7981 */ /* 0x000ea2000c1e1900 */
[----:B------:R-:W-:Y:S01]  /*1ab0*/  IADD3 R4, P1, PT, R5, UR8, RZ ;  /* 0x0000000805047c10 */ /* 0x000fe2000ff3e0ff */
[----:B------:R-:W-:Y:S03]  /*1ac0*/  BSSY.RECONVERGENT B1, `(.L_x_6319) ;  /* 0x0000028000017945 */ /* 0x000fe60003800200 */
[----:B------:R-:W-:Y:S01]  /*1ad0*/  IADD3.X R5, PT, PT, RZ, UR9, RZ, P1, !PT ;  /* 0x00000009ff057c10 */ /* 0x000fe20008ffe4ff */
[----:B--2---:R-:W-:-:S06]  /*1ae0*/  FMUL.FTZ R14, R12, R12 ;  /* 0x0000000c0c0e7220 */ /* 0x004fcc0000410000 */
        /* <DEDUP_REMOVED lines=31> */
[----:B------:R-:W-:Y:S02]  /*1ce0*/  MOV R7, R15 ;  /* 0x0000000f00077202 */ /* 0x000fe40000000f00 */
[----:B------:R-:W-:Y:S02]  /*1cf0*/  IADD3 R9, PT, PT, R6, -0x100000, RZ ;  /* 0xfff0000006097810 */ /* 0x000fe40007ffe0ff */
[----:B------:R-:W-:-:S07]  /*1d00*/  MOV R8, 0x1d20 ;  /* 0x00001d2000087802 */ /* 0x000fce0000000f00 */
[----:B------:R-:W-:Y:S05]  /*1d10*/  CALL.REL.NOINC `($__internal_14_$__cuda_sm20_dblrcp_rn_slowpath_v3) ;  /* 0x0000001400c87944 */ /* 0x000fea0003c00000 */
[----:B------:R-:W-:Y:S01]  /*1d20*/  IMAD.MOV.U32 R8, RZ, RZ, R6 ;  /* 0x000000ffff087224 */ /* 0x000fe200078e0006 */
[----:B------:R-:W-:-:S07]  /*1d30*/  MOV R9, R7 ;  /* 0x0000000700097202 */ /* 0x000fce0000000f00 */
.L_x_6320:
[----:B------:R-:W-:Y:S05]  /*1d40*/  BSYNC.RECONVERGENT B1 ;  /* 0x0000000000017941 */ /* 0x000fea0003800200 */
.L_x_6319:
        /* <DEDUP_REMOVED lines=10> */
[----:B------:R0:W-:Y:S02]  /*1df0*/  STG.E desc[UR6][R4.64], R7 ;  /* 0x0000000704007986 */ /* 0x0001e4000c101906 */
.L_x_6317:
[----:B------:R-:W-:Y:S05]  /*1e00*/  BSYNC.RECONVERGENT B0 ;  /* 0x0000000000007941 */ /* 0x000fea0003800200 */
.L_x_6316:
[----:B------:R-:W1:Y:S02]  /*1e10*/  LDCU UR4, c[0x0][0x380] ;  /* 0x00007000ff0477ac */ /* 0x000e640008000800 */
[----:B-1----:R-:W-:-:S13]  /*1e20*/  ISETP.GE.AND P0, PT, R3, UR4, PT ;  /* 0x0000000403007c0c */ /* 0x002fda000bf06270 */
        /* <DEDUP_REMOVED lines=299> */
.L_x_6321:
        /* <DEDUP_REMOVED lines=42> */
.L_x_6323:
[----:B------:R-:W-:Y:S05]  /*3380*/  BSYNC.RECONVERGENT B0 ;  /* 0x0000000000007941 */ /* 0x000fea0003800200 */
.L_x_6322:
        /* <DEDUP_REMOVED lines=9> */
[----:B------:R-:W-:Y:S01]  /*3420*/  STG.E desc[UR6][R2.64], R5 ;  /* 0x0000000502007986 */ /* 0x000fe2000c101906 */
[----:B------:R-:W-:Y:S05]  /*3430*/  EXIT ;  /* 0x000000000000794d */ /* 0x000fea0003800000 */
        .weak           $__internal_14_$__cuda_sm20_dblrcp_rn_slowpath_v3
        .type           $__internal_14_$__cuda_sm20_dblrcp_rn_slowpath_v3,@function
        .size           $__internal_14_$__cuda_sm20_dblrcp_rn_slowpath_v3,(.L_x_60602 - $__internal_14_$__cuda_sm20_dblrcp_rn_slowpath_v3)
$__internal_14_$__cuda_sm20_dblrcp_rn_slowpath_v3:
        /* <DEDUP_REMOVED lines=12> */
[----:B------:R-:W-:Y:S02]  /*3500*/  IADD3 R11, PT, PT, R7, -0x3fe00000, RZ ;  /* 0xc0200000070b7810 */ /* 0x000fe40007ffe0ff */
[----:B------:R-:W-:Y:S02]  /*3510*/  MOV R10, R6 ;  /* 0x00000006000a7202 */ /* 0x000fe40000000f00 */
[----:B------:R-:W0:Y:S01]  /*3520*/  MUFU.RCP64H R13, R11 ;  /* 0x0000000b000d7308 */ /* 0x000e220000001800 */
[----:B------:R-:W-:-:S06]  /*3530*/  MOV R12, R9 ;  /* 0x00000009000c7202 */ /* 0x000fcc0000000f00 */
        /* <DEDUP_REMOVED lines=42> */
.L_x_6327:
        /* <DEDUP_REMOVED lines=34> */
.L_x_6325:
[----:B------:R-:W-:Y:S02]  /*3a00*/  LOP3.LUT R11, R7, 0x80000, RZ, 0xfc, !PT ;  /* 0x00080000070b7812 */ /* 0x000fe400078efcff */
[----:B------:R-:W-:-:S07]  /*3a10*/  MOV R10, R6 ;  /* 0x00000006000a7202 */ /* 0x000fce0000000f00 */
.L_x_6326:
[----:B------:R-:W-:Y:S05]  /*3a20*/  BSYNC.RECONVERGENT B2 ;  /* 0x0000000000027941 */ /* 0x000fea0003800200 */
.L_x_6324:
[----:B------:R-:W-:Y:S01]  /*3a30*/  HFMA2 R9, -RZ, RZ, 0, 0 ;  /* 0x00000000ff097431 */ /* 0x000fe200000001ff */
[----:B------:R-:W-:Y:S02]  /*3a40*/  MOV R6, R10 ;  /* 0x0000000a00067202 */ /* 0x000fe40000000f00 */
[----:B------:R-:W-:Y:S01]  /*3a50*/  MOV R7, R11 ;  /* 0x0000000b00077202 */ /* 0x000fe20000000f00 */
[----:B------:R-:W-:Y:S06]  /*3a60*/  RET.REL.NODEC R8 `(_ZN2at6native18elementwise_kernelILi128ELi2EZNS0_22gpu_kernel_impl_nocastIZNS0_50_GLOBAL__N__2680c7bb_12_PowKernel_cu_7dd49032_317029pow_tensor_scalar_kernel_implIffEEvRNS_18TensorIteratorBaseET0_EUlfE1_EEvS6_RKT_EUliE_EEviT1_) ;  /* 0xffffffc408647950 */ /* 0x000fec0003c3ffff */
.L_x_6328:
        /* <DEDUP_REMOVED lines=9> */
.L_x_60602:


//--------------------- .text._ZN2at6native27unrolled_elementwise_kernelIZNS0_50_GLOBAL__N__2680c7bb_12_PowKernel_cu_7dd49032_317029pow_tensor_scalar_kernel_implIffEEvRNS_18TensorIteratorBaseET0_EUlfE1_St5arrayIPcLm2EELi4E23TrivialOffsetCalculatorILi1EjESC_NS0_6memory15LoadWithoutCastENSD_16StoreWithoutCastEEEviT_S6_T2_T3_T4_T5_ --------------------------
	.section	.text._ZN2at6native27unrolled_elementwise_kernelIZNS0_50_GLOBAL__N__2680c7bb_12_PowKernel_cu_7dd49032_317029pow_tensor_scalar_kernel_implIffEEvRNS_18TensorIteratorBaseET0_EUlfE1_St5arrayIPcLm2EELi4E23TrivialOffsetCalculatorILi1EjESC_NS0_6memory15LoadWithoutCastENSD_16StoreWithoutCastEEEviT_S6_T2_T3_T4_T5_,"ax",@progbits
	.align	128
        .global         _ZN2at6native27unrolled_elementwise_kernelIZNS0_50_GLOBAL__N__2680c7bb_12_PowKernel_cu_7dd49032_317029pow_tensor_scalar_kernel_implIffEEvRNS_18TensorIteratorBaseET0_EUlfE1_St5arrayIPcLm2EELi4E23TrivialOffsetCalculatorILi1EjESC_NS0_6memory15LoadWithoutCastENSD_16StoreWithoutCastEEEviT_S6_T2_T3_T4_T5_
        .type           _ZN2at6native27unrolled_elementwise_kernelIZNS0_50_GLOBAL__N__2680c7bb_12_PowKernel_cu_7dd49032_317029pow_tensor_scalar_kernel_implIffEEvRNS_18TensorIteratorBaseET0_EUlfE1_St5arrayIPcLm2EELi4E23TrivialOffsetCalculatorILi1EjESC_NS0_6memory15LoadWithoutCastENSD_16StoreWithoutCastEEEviT_S6_T2_T3_T4_T5_,@function
        .size           _ZN2at6native27unrolled_elementwise_kernelIZNS0_50_GLOBAL__N__2680c7bb_12_PowKernel_cu_7dd49032_317029pow_tensor_scalar_kernel_implIffEEvRNS_18TensorIteratorBaseET0_EUlfE1_St5arrayIPcLm2EELi4E23TrivialOffsetCalculatorILi1EjESC_NS0_6memory15LoadWithoutCastENSD_16StoreWithoutCastEEEviT_S6_T2_T3_T4_T5_,(.L_x_60603 - _ZN2at6native27unrolled_elementwise_kernelIZNS0_50_GLOBAL__N__2680c7bb_12_PowKernel_cu_7dd49032_317029pow_tensor_scalar_kernel_implIffEEvRNS_18TensorIteratorBaseET0_EUlfE1_St5arrayIPcLm2EELi4E23TrivialOffsetCalculatorILi1EjESC_NS0_6memory15LoadWithoutCastENSD_16StoreWithoutCastEEEviT_S6_T2_T3_T4_T5_)
        .other          _ZN2at6native27unrolled_elementwise_kernelIZNS0_50_GLOBAL__N__2680c7bb_12_PowKernel_cu_7dd49032_317029pow_tensor_scalar_kernel_implIffEEvRNS_18TensorIteratorBaseET0_EUlfE1_St5arrayIPcLm2EELi4E23TrivialOffsetCalculatorILi1EjESC_NS0_6memory15LoadWithoutCastENSD_16StoreWithoutCastEEEviT_S6_T2_T3_T4_T5_,@"STO_CUDA_ENTRY STV_DEFAULT"
_ZN2at6native27unrolled_elementwise_kernelIZNS0_50_GLOBAL__N__2680c7bb_12_PowKernel_cu_7dd49032_317029pow_tensor_scalar_kernel_implIffEEvRNS_18TensorIteratorBaseET0_EUlfE1_St5arrayIPcLm2EELi4E23TrivialOffsetCalculatorILi1EjESC_NS0_6memory15LoadWithoutCastENSD_16StoreWithoutCastEEEviT_S6_T2_T3_T4_T5_:
.text._ZN2at6native27unrolled_elementwise_kernelIZNS0_50_GLOBAL__N__2680c7bb_12_PowKernel_cu_7dd49032_317029pow_tensor_scalar_kernel_implIffEEvRNS_18TensorIteratorBaseET0_EUlfE1_St5arrayIPcLm2EELi4E23TrivialOffsetCalculatorILi1EjESC_NS0_6memory15LoadWithoutCastENSD_16StoreWithoutCastEEEviT_S6_T2_T3_T4_T5_:
[----:B------:R-:W-:Y:S01]  /*0000*/  LDC R1, c[0x0][0x37c] ;  /* 0x0000df00ff017b82 */ /* 0x000fe20000000800 */
[----:B------:R-:W0:Y:S07]  /*0010*/  S2R R11, SR_CTAID.X ;  /* 0x00000000000b7919 */ /* 0x000e2e0000002500 */
[----:B------:R-:W0:Y:S01]  /*0020*/  LDC R12, c[0x0][0x380] ;  /* 0x0000e000ff0c7b82 */ /* 0x000e220000000800 */
[----:B------:R-:W1:Y:S01]  /*0030*/  LDCU.64 UR4, c[0x0][0x358] ;  /* 0x00006b00ff0477ac */ /* 0x000e620008000a00 */
[----:B------:R-:W-:Y:S01]  /*0040*/  IMAD.MOV.U32 R16, RZ, RZ, RZ ;  /* 0x000000ffff107224 */ /* 0x000fe200078e00ff */
[----:B------:R-:W2:Y:S01]  /*0050*/  S2R R15, SR_TID.X ;  /* 0x00000000000f7919 */ /* 0x000ea20000002100 */
[----:B------:R-:W-:Y:S01]  /*0060*/  IMAD.MOV.U32 R10, RZ, RZ, RZ ;  /* 0x000000ffff0a7224 */ /* 0x000fe200078e00ff */
[----:B------:R-:W-:Y:S01]  /*0070*/  MOV R0, RZ ;  /* 0x000000ff00007202 */ /* 0x000fe20000000f00 */
[----:B------:R-:W-:-:S02]  /*0080*/  HFMA2 R14, -RZ, RZ, 0, 0 ;  /* 0x00000000ff0e7431 */ /* 0x000fc400000001ff */
        /* <DEDUP_REMOVED lines=12> */
[----:B-1----:R0:W5:Y:S07]  /*0150*/  @!P0 LDG.E R14, desc[UR4][R2.64] ;  /* 0x00000004020e8981 */ /* 0x00216e000c1e1900 */
[----:B------:R-:W-:Y:S01]  /*0160*/  @!P3 IMAD R21, R11, 0x200, R15 ;  /* 0x000002000b15b824 */ /* 0x000fe200078e020f */
[----:B------:R-:W-:Y:S01]  /*0170*/  @!P3 IADD3 R15, PT, PT, R15, 0x80, RZ ;  /* 0x000000800f0fb810 */ /* 0x000fe20007ffe0ff */
[----:B------:R-:W1:Y:S03]  /*0180*/  @!P3 LDC.64 R8, c[0x0][0x398] ;  /* 0x0000e600ff08bb82 */ /* 0x000e660000000a00 */
[----:B------:R-:W-:Y:S01]  /*0190*/  ISETP.GE.AND P2, PT, R15, R12, PT ;  /* 0x0000000c0f00720c */ /* 0x000fe20003f46270 */
[----:B--2---:R-:W-:-:S05]  /*01a0*/  @!P1 IMAD.WIDE.U32 R6, R19, 0x4, R6 ;  /* 0x0000000413069825 */ /* 0x004fca00078e0006 */
[----:B------:R0:W5:Y:S07]  /*01b0*/  @!P1 LDG.E R16, desc[UR4][R6.64] ;  /* 0x0000000406109981 */ /* 0x00016e000c1e1900 */
[----:B------:R-:W2:Y:S01]  /*01c0*/  @!P2 LDC.64 R4, c[0x0][0x398] ;  /* 0x0000e600ff04ab82 */ /* 0x000ea20000000a00 */
[----:B------:R-:W-:Y:S02]  /*01d0*/  @!P2 IMAD R15, R11, 0x200, R15 ;  /* 0x000002000b0fa824 */ /* 0x000fe400078e020f */
[----:B-1----:R-:W-:-:S05]  /*01e0*/  @!P3 IMAD.WIDE.U32 R8, R21, 0x4, R8 ;  /* 0x000000041508b825 */ /* 0x002fca00078e0008 */
[----:B------:R0:W5:Y:S01]  /*01f0*/  @!P3 LDG.E R10, desc[UR4][R8.64] ;  /* 0x00000004080ab981 */ /* 0x000162000c1e1900 */
[----:B--2---:R-:W-:-:S05]  /*0200*/  @!P2 IMAD.WIDE.U32 R4, R15, 0x4, R4 ;  /* 0x000000040f04a825 */ /* 0x004fca00078e0004 */
[----:B------:R0:W5:Y:S01]  /*0210*/  @!P2 LDG.E R0, desc[UR4][R4.64] ;  /* 0x000000040400a981 */ /* 0x000162000c1e1900 */
[----:B------:R-:W-:Y:S01]  /*0220*/  ISETP.GE.AND P0, PT, R13, R12, PT ;  /* 0x0000000c0d00720c */ /* 0x000fe20003f06270 */
[----:B------:R-:W-:-:S12]  /*0230*/  BSSY.RECONVERGENT B0, `(.L_x_6329) ;  /* 0x000002f000007945 */ /* 0x000fd80003800200 */
[----:B0-----:R-:W-:Y:S05]  /*0240*/  @P0 BRA `(.L_x_6330) ;  /* 0x0000000000b40947 */ /* 0x001fea0003800000 */
[----:B-----5:R-:W-:Y:S01]  /*0250*/  FMUL.FTZ R2, R14, R14 ;  /* 0x0000000e0e027220 */ /* 0x020fe20000410000 */
        /* <DEDUP_REMOVED lines=33> */
[----:B------:R-:W-:Y:S05]  /*0470*/  CALL.REL.NOINC `($__internal_15_$__cuda_sm20_dblrcp_rn_slowpath_v3) ;  /* 0x0000000c00087944 */ /* 0x000fea0003c00000 */
.L_x_6332:
[----:B------:R-:W-:Y:S05]  /*0480*/  BSYNC.RECONVERGENT B1 ;  /* 0x0000000000017941 */ /* 0x000fea0003800200 */
.L_x_6331:
        /* <DEDUP_REMOVED lines=9> */
.L_x_6330:
[----:B------:R-:W-:Y:S05]  /*0520*/  BSYNC.RECONVERGENT B0 ;  /* 0x0000000000007941 */ /* 0x000fea0003800200 */
.L_x_6329:
[----:B------:R-:W-:Y:S01]  /*0530*/  IADD3 R15, PT, PT, R13, 0x80, RZ ;  /* 0x000000800d0f7810 */ /* 0x000fe20007ffe0ff */
[----:B------:R-:W-:Y:S03]  /*0540*/  BSSY.RECONVERGENT B0, `(.L_x_6333) ;  /* 0x0000030000007945 */ /* 0x000fe60003800200 */
[----:B------:R-:W-:-:S13]  /*0550*/  ISETP.GE.AND P0, PT, R15, R12, PT ;  /* 0x0000000c0f00720c */ /* 0x000fda0003f06270 */
[----:B------:R-:W-:Y:S05]  /*0560*/  @P0 BRA `(.L_x_6334) ;  /* 0x0000000000b40947 */ /* 0x000fea0003800000 */
        /* <DEDUP_REMOVED lines=35> */
.L_x_6336:
[----:B------:R-:W-:Y:S05]  /*07a0*/  BSYNC.RECONVERGENT B1 ;  /* 0x0000000000017941 */ /* 0x000fea0003800200 */
.L_x_6335:
        /* <DEDUP_REMOVED lines=9> */
.L_x_6334:
[----:B------:R-:W-:Y:S05]  /*0840*/  BSYNC.RECONVERGENT B0 ;  /* 0x0000000000007941 */ /* 0x000fea0003800200 */
.L_x_6333:
        /* <DEDUP_REMOVED lines=39> */
.L_x_6340:
[----:B------:R-:W-:Y:S05]  /*0ac0*/  BSYNC.RECONVERGENT B1 ;  /* 0x0000000000017941 */ /* 0x000fea0003800200 */
.L_x_6339:
        /* <DEDUP_REMOVED lines=9> */
.L_x_6338:
[----:B------:R-:W-:Y:S05]  /*0b60*/  BSYNC.RECONVERGENT B0 ;  /* 0x0000000000007941 */ /* 0x000fea0003800200 */
.L_x_6337:
        /* <DEDUP_REMOVED lines=39> */
.L_x_6344:
[----:B------:R-:W-:Y:S05]  /*0de0*/  BSYNC.RECONVERGENT B1 ;  /* 0x0000000000017941 */ /* 0x000fea0003800200 */
.L_x_6343:
        /* <DEDUP_REMOVED lines=9> */
.L_x_6342:
[----:B------:R-:W-:Y:S05]  /*0e80*/  BSYNC.RECONVERGENT B0 ;  /* 0x0000000000007941 */ /* 0x000fea0003800200 */
.L_x_6341:
        /* <DEDUP_REMOVED lines=10> */
[----:B-----5:R0:W-:Y:S01]  /*0f30*/  STG.E desc[UR4][R2.64], R14 ;  /* 0x0000000e02007986 */ /* 0x0201e2000c101904 */
[----:B------:R-:W-:Y:S05]  /*0f40*/  @P0 BRA `(.L_x_6348) ;  /* 0x0000000000300947 */ /* 0x000fea0003800000 */
[----:B0-----:R-:W0:Y:S01]  /*0f50*/  LDC.64 R2, c[0x0][0x390] ;  /* 0x0000e400ff027b82 */ /* 0x001e220000000a00 */
[----:B------:R-:W-:Y:S01]  /*0f60*/  IMAD R5, R11, 0x200, R13 ;  /* 0x000002000b057824 */ /* 0x000fe200078e020d */
[----:B------:R-:W-:-:S03]  /*0f70*/  IADD3 R13, PT, PT, R13, 0x80, RZ ;  /* 0x000000800d0d7810 */ /* 0x000fc60007ffe0ff */
[----:B0-----:R-:W-:-:S05]  /*0f80*/  IMAD.WIDE.U32 R2, R5, 0x4, R2 ;  /* 0x0000000405027825 */ /* 0x001fca00078e0002 */
[----:B------:R0:W-:Y:S02]  /*0f90*/  STG.E desc[UR4][R2.64], R16 ;  /* 0x0000001002007986 */ /* 0x0001e4000c101904 */
.L_x_6347:
[----:B------:R-:W-:Y:S05]  /*0fa0*/  BSYNC.RELIABLE B1 ;  /* 0x0000000000017941 */ /* 0x000fea0003800100 */
.L_x_6346:
[----:B------:R-:W-:-:S13]  /*0fb0*/  ISETP.GE.AND P0, PT, R13, R12, PT ;  /* 0x0000000c0d00720c */ /* 0x000fda0003f06270 */
[----:B0-----:R-:W0:Y:S01]  /*0fc0*/  @!P0 LDC.64 R2, c[0x0][0x390] ;  /* 0x0000e400ff028b82 */ /* 0x001e220000000a00 */
[----:B------:R-:W-:Y:S02]  /*0fd0*/  @!P0 IMAD R5, R11, 0x200, R13 ;  /* 0x000002000b058824 */ /* 0x000fe400078e020d */
[----:B------:R-:W-:Y:S02]  /*0fe0*/  @!P0 VIADD R13, R13, 0x80 ;  /* 0x000000800d0d8836 */ /* 0x000fe40000000000 */
[----:B0-----:R-:W-:-:S05]  /*0ff0*/  @!P0 IMAD.WIDE.U32 R2, R5, 0x4, R2 ;  /* 0x0000000405028825 */ /* 0x001fca00078e0002 */
[----:B-----5:R1:W-:Y:S02]  /*1000*/  @!P0 STG.E desc[UR4][R2.64], R10 ;  /* 0x0000000a02008986 */ /* 0x0203e4000c101904 */
.L_x_6348:
[----:B------:R-:W-:Y:S05]  /*1010*/  BSYNC.RECONVERGENT B0 ;  /* 0x0000000000007941 */ /* 0x000fea0003800200 */
.L_x_6345:
[----:B------:R-:W-:Y:S05]  /*1020*/  WARPSYNC.ALL ;  /* 0x0000000000007948 */ /* 0x000fea0003800000 */
[----:B------:R-:W-:-:S13]  /*1030*/  ISETP.GE.AND P0, PT, R13, R12, PT ;  /* 0x0000000c0d00720c */ /* 0x000fda0003f06270 */
[----:B------:R-:W-:Y:S05]  /*1040*/  @P0 EXIT ;  /* 0x000000000000094d */ /* 0x000fea0003800000 */
[----:B01----:R-:W0:Y:S01]  /*1050*/  LDC.64 R2, c[0x0][0x390] ;  /* 0x0000e400ff027b82 */ /* 0x003e220000000a00 */
[----:B------:R-:W-:-:S05]  /*1060*/  LEA R11, R11, R13, 0x9 ;  /* 0x0000000d0b0b7211 */ /* 0x000fca00078e48ff */
[----:B0-----:R-:W-:-:S05]  /*1070*/  IMAD.WIDE.U32 R2, R11, 0x4, R2 ;  /* 0x000000040b027825 */ /* 0x001fca00078e0002 */
[----:B------:R-:W-:Y:S01]  /*1080*/  STG.E desc[UR4][R2.64], R0 ;  /* 0x0000000002007986 */ /* 0x000fe2000c101904 */
[----:B------:R-:W-:Y:S05]  /*1090*/  EXIT ;  /* 0x000000000000794d */ /* 0x000fea0003800000 */
        .weak           $__internal_15_$__cuda_sm20_dblrcp_rn_slowpath_v3
        .type           $__internal_15_$__cuda_sm20_dblrcp_rn_slowpath_v3,@function
        .size           $__internal_15_$__cuda_sm20_dblrcp_rn_slowpath_v3,(.L_x_60603 - $__internal_15_$__cuda_sm20_dblrcp_rn_slowpath_v3)
$__internal_15_$__cuda_sm20_dblrcp_rn_slowpath_v3:
[----:B------:R-:W0:Y:S01]  /*10a0*/  DSETP.GTU.AND P0, PT, |R2|, +INF , PT ;  /* 0x7ff000000200742a */ /* 0x000e220003f0c200 */
[----:B------:R-:W-:Y:S04]  /*10b0*/  BSSY.RECONVERGENT B2, `(.L_x_6349) ;  /* 0x000005c000027945 */ /* 0x000fe80003800200 */
        /* <DEDUP_REMOVED lines=55> */
.L_x_6352:
        /* <DEDUP_REMOVED lines=34> */
.L_x_6350:
[----:B------:R-:W-:Y:S01]  /*1650*/  LOP3.LUT R7, R3, 0x80000, RZ, 0xfc, !PT ;  /* 0x0008000003077812 */ /* 0x000fe200078efcff */
[----:B------:R-:W-:-:S07]  /*1660*/  IMAD.MOV.U32 R6, RZ, RZ, R2 ;  /* 0x000000ffff067224 */ /* 0x000fce00078e0002 */
.L_x_6351:
[----:B------:R-:W-:Y:S05]  /*1670*/  BSYNC.RECONVERGENT B2 ;  /* 0x0000000000027941 */ /* 0x000fea0003800200 */
.L_x_6349:
[----:B------:R-:W-:-:S04]  /*1680*/  MOV R19, 0x0 ;  /* 0x0000000000137802 */ /* 0x000fc80000000f00 */
[----:B------:R-:W-:Y:S05]  /*1690*/  RET.REL.NODEC R18 `(_ZN2at6native27unrolled_elementwise_kernelIZNS0_50_GLOBAL__N__2680c7bb_12_PowKernel_cu_7dd49032_317029pow_tensor_scalar_kernel_implIffEEvRNS_18TensorIteratorBaseET0_EUlfE1_St5arrayIPcLm2EELi4E23TrivialOffsetCalculatorILi1EjESC_NS0_6memory15LoadWithoutCastENSD_16StoreWithoutCastEEEviT_S6_T2_T3_T4_T5_) ;  /* 0xffffffe812587950 */ /* 0x000fea0003c3ffff */
.L_x_6353:
        /* <DEDUP_REMOVED lines=14> */
.L_x_60603:


//--------------------- .text._ZN2at6native29vectorized_elementwise_kernelILi2EZNS0_50_GLOBAL__N__2680c7bb_12_PowKernel_cu_7dd49032_317029pow_tensor_scalar_kernel_implIffEEvRNS_18TensorIteratorBaseET0_EUlfE1_St5arrayIPcLm2EEEEviS6_T1_ --------------------------
	.section	.text._ZN2at6native29vectorized_elementwise_kernelILi2EZNS0_50_GLOBAL__N__2680c7bb_12_PowKernel_cu_7dd49032_317029pow_tensor_scalar_kernel_implIffEEvRNS_18TensorIteratorBaseET0_EUlfE1_St5arrayIPcLm2EEEEviS6_T1_,"ax",@progbits
	.align	128
        .global         _ZN2at6native29vectorized_elementwise_kernelILi2EZNS0_50_GLOBAL__N__2680c7bb_12_PowKernel_cu_7dd49032_317029pow_tensor_scalar_kernel_implIffEEvRNS_18TensorIteratorBaseET0_EUlfE1_St5arrayIPcLm2EEEEviS6_T1_
        .type           _ZN2at6native29vectorized_elementwise_kernelILi2EZNS0_50_GLOBAL__N__2680c7bb_12_PowKernel_cu_7dd49032_317029pow_tensor_scalar_kernel_implIffEEvRNS_18TensorIteratorBaseET0_EUlfE1_St5arrayIPcLm2EEEEviS6_T1_,@function
        .size           _ZN2at6native29vectorized_elementwise_kernelILi2EZNS0_50_GLOBAL__N__2680c7bb_12_PowKernel_cu_7dd49032_317029pow_tensor_scalar_kernel_implIffEEvRNS_18TensorIteratorBaseET0_EUlfE1_St5arrayIPcLm2EEEEviS6_T1_,(.L_x_60604 - _ZN2at6native29vectorized_elementwise_kernelILi2EZNS0_50_GLOBAL__N__2680c7bb_12_PowKernel_cu_7dd49032_317029pow_tensor_scalar_kernel_implIffEEvRNS_18TensorIteratorBaseET0_EUlfE1_St5arrayIPcLm2EEEEviS6_T1_)
        .other          _ZN2at6native29vectorized_elementwise_kernelILi2EZNS0_50_GLOBAL__N__2680c7bb_12_PowKernel_cu_7dd49032_317029pow_tensor_scalar_kernel_implIffEEvRNS_18TensorIteratorBaseET0_EUlfE1_St5arrayIPcLm2EEEEviS6_T1_,@"STO_CUDA_ENTRY STV_DEFAULT"
_ZN2at6native29vectorized_elementwise_kernelILi2EZNS0_50_GLOBAL__N__2680c7bb_12_PowKernel_cu_7dd49032_317029pow_tensor_scalar_kernel_implIffEEvRNS_18TensorIteratorBaseET0_EUlfE1_St5arrayIPcLm2EEEEviS6_T1_:
.text._ZN2at6native29vectorized_elementwise_kernelILi2EZNS0_50_GLOBAL__N__2680c7bb_12_PowKernel_cu_7dd49032_317029pow_tensor_scalar_kernel_implIffEEvRNS_18TensorIteratorBaseET0_EUlfE1_St5arrayIPcLm2EEEEviS6_T1_:
        /* <DEDUP_REMOVED lines=9> */
[----:B------:R-:W-:Y:S01]  /*0090*/  IMAD.MOV.U32 R3, RZ, RZ, RZ ;  /* 0x000000ffff037224 */ /* 0x000fe200078e00ff */
[----:B0-----:R-:W-:Y:S01]  /*00a0*/  ISETP.GE.U32.AND P6, PT, R29, R16, PT ;  /* 0x000000101d00720c */ /* 0x001fe20003fc6070 */
[----:B------:R-:W-:-:S12]  /*00b0*/  IMAD.MOV.U32 R17, RZ, RZ, R29 ;  /* 0x000000ffff117224 */ /* 0x000fd800078e001d */
[----:B------:R-:W-:Y:S01]  /*00c0*/  @!P6 VIADD R29, R17, 0x80 ;  /* 0x00000080111de836 */ /* 0x000fe20000000000 */
[----:B------:R-:W0:Y:S01]  /*00d0*/  @!P6 LDC.64 R4, c[0x0][0x398] ;  /* 0x0000e600ff04eb82 */ /* 0x000e220000000a00 */
[----:B------:R-:W-:-:S03]  /*00e0*/  @!P6 IMAD.IADD R7, R2, 0x1, R17 ;  /* 0x000000010207e824 */ /* 0x000fc600078e0211 */
[----:B------:R-:W-:-:S13]  /*00f0*/  ISETP.GE.U32.AND P5, PT, R29, R16, PT ;  /* 0x000000101d00720c */ /* 0x000fda0003fa6070 */
[----:B------:R-:W-:Y:S01]  /*0100*/  @!P5 IADD3 R8, PT, PT, R2, R29, RZ ;  /* 0x0000001d0208d210 */ /* 0x000fe20007ffe0ff */
[----:B------:R-:W-:Y:S01]  /*0110*/  @!P5 VIADD R29, R29, 0x80 ;  /* 0x000000801d1dd836 */ /* 0x000fe20000000000 */
[----:B------:R-:W1:Y:S04]  /*0120*/  @!P5 LDC.64 R14, c[0x0][0x398] ;  /* 0x0000e600ff0edb82 */ /* 0x000e680000000a00 */
[----:B------:R-:W-:Y:S01]  /*0130*/  ISETP.GE.U32.AND P4, PT, R29, R16, PT ;  /* 0x000000101d00720c */ /* 0x000fe20003f86070 */
[----:B0-----:R-:W-:-:S05]  /*0140*/  @!P6 IMAD.WIDE.U32 R4, R7, 0x4, R4 ;  /* 0x000000040704e825 */ /* 0x001fca00078e0004 */
[----:B------:R0:W5:Y:S07]  /*0150*/  @!P6 LDG.E R3, desc[UR4][R4.64] ;  /* 0x000000040403e981 */ /* 0x00016e000c1e1900 */
[----:B------:R-:W-:Y:S01]  /*0160*/  @!P4 IMAD.IADD R9, R2, 0x1, R29 ;  /* 0x000000010209c824 */ /* 0x000fe200078e021d */
[----:B------:R-:W-:Y:S01]  /*0170*/  @!P4 IADD3 R29, PT, PT, R29, 0x80, RZ ;  /* 0x000000801d1dc810 */ /* 0x000fe20007ffe0ff */
[----:B------:R-:W2:Y:S03]  /*0180*/  @!P4 LDC.64 R22, c[0x0][0x398] ;  /* 0x0000e600ff16cb82 */ /* 0x000ea60000000a00 */
[----:B------:R-:W-:-:S13]  /*0190*/  ISETP.GE.U32.AND P3, PT, R29, R16, PT ;  /* 0x000000101d00720c */ /* 0x000fda0003f66070 */
[----:B------:R-:W-:Y:S01]  /*01a0*/  @!P3 IMAD.IADD R0, R2, 0x1, R29 ;  /* 0x000000010200b824 */ /* 0x000fe200078e021d */
[----:B------:R-:W3:Y:S01]  /*01b0*/  @!P3 LDC.64 R12, c[0x0][0x398] ;  /* 0x0000e600ff0cbb82 */ /* 0x000ee20000000a00 */
[----:B------:R-:W-:-:S05]  /*01c0*/  @!P3 VIADD R29, R29, 0x80 ;  /* 0x000000801d1db836 */ /* 0x000fca0000000000 */
[----:B------:R-:W-:-:S13]  /*01d0*/  ISETP.GE.U32.AND P2, PT, R29, R16, PT ;  /* 0x000000101d00720c */ /* 0x000fda0003f46070 */
[----:B------:R-:W-:Y:S01]  /*01e0*/  @!P2 IADD3 R27, PT, PT, R2, R29, RZ ;  /* 0x0000001d021ba210 */ /* 0x000fe20007ffe0ff */
[----:B------:R-:W-:Y:S01]  /*01f0*/  @!P2 VIADD R29, R29, 0x80 ;  /* 0x000000801d1da836 */ /* 0x000fe20000000000 */
[----:B------:R-:W4:Y:S04]  /*0200*/  @!P2 LDC.64 R10, c[0x0][0x398] ;  /* 0x0000e600ff0aab82 */ /* 0x000f280000000a00 */
[----:B------:R-:W-:-:S13]  /*0210*/  ISETP.GE.U32.AND P1, PT, R29, R16, PT ;  /* 0x000000101d00720c */ /* 0x000fda0003f26070 */
[----:B------:R-:W-:Y:S01]  /*0220*/  @!P1 IMAD.IADD R25, R2, 0x1, R29 ;  /* 0x0000000102199824 */ /* 0x000fe200078e021d */
[----:B------:R-:W-:Y:S01]  /*0230*/  @!P1 IADD3 R29, PT, PT, R29, 0x80, RZ ;  /* 0x000000801d1d9810 */ /* 0x000fe20007ffe0ff */
[----:B------:R-:W4:Y:S03]  /*0240*/  @!P1 LDC.64 R6, c[0x0][0x398] ;  /* 0x0000e600ff069b82 */ /* 0x000f260000000a00 */
[----:B------:R-:W-:-:S13]  /*0250*/  ISETP.GE.U32.AND P0, PT, R29, R16, PT ;  /* 0x000000101d00720c */ /* 0x000fda0003f06070 */
[----:B------:R-:W-:Y:S01]  /*0260*/  @!P0 IADD3 R21, PT, PT, R2, R29, RZ ;  /* 0x0000001d02158210 */ /* 0x000fe20007ffe0ff */
[----:B------:R-:W-:Y:S01]  /*0270*/  @!P0 VIADD R29, R29, 0x80 ;  /* 0x000000801d1d8836 */ /* 0x000fe20000000000 */
[----:B0-----:R-:W0:Y:S04]  /*0280*/  @!P0 LDC.64 R4, c[0x0][0x398] ;  /* 0x0000e600ff048b82 */ /* 0x001e280000000a00 */
[----:B------:R-:W-:-:S13]  /*0290*/  ISETP.GE.U32.AND P6, PT, R29, R16, PT ;  /* 0x000000101d00720c */ /* 0x000fda0003fc6070 */
[----:B------:R-:W4:Y:S01]  /*02a0*/  @!P6 LDC.64 R18, c[0x0][0x398] ;  /* 0x0000e600ff12eb82 */ /* 0x000f220000000a00 */
[----:B-1----:R-:W-:-:S04]  /*02b0*/  @!P5 IMAD.WIDE.U32 R14, R8, 0x4, R14 ;  /* 0x00000004080ed825 */ /* 0x002fc800078e000e */
[----:B--2---:R-:W-:Y:S01]  /*02c0*/  @!P4 IMAD.WIDE.U32 R22, R9, 0x4, R22 ;  /* 0x000000040916c825 */ /* 0x004fe200078e0016 */
[----:B------:R-:W-:-:S03]  /*02d0*/  CS2R R8, SRZ ;  /* 0x0000000000087805 */ /* 0x000fc6000001ff00 */
[----:B------:R-:W-:Y:S02]  /*02e0*/  @!P6 IMAD.IADD R29, R2, 0x1, R29 ;  /* 0x00000001021de824 */ /* 0x000fe400078e021d */
[----:B---3--:R-:W-:Y:S01]  /*02f0*/  @!P3 IMAD.WIDE.U32 R12, R0, 0x4, R12 ;  /* 0x00000004000cb825 */ /* 0x008fe200078e000c */
[----:B------:R1:W5:Y:S03]  /*0300*/  @!P5 LDG.E R9, desc[UR4][R14.64] ;  /* 0x000000040e09d981 */ /* 0x000366000c1e1900 */
[----:B------:R-:W-:Y:S02]  /*0310*/  HFMA2 R0, -RZ, RZ, 0, 0 ;  /* 0x00000000ff007431 */ /* 0x000fe400000001ff */
[----:B0-----:R-:W-:Y:S01]  /*0320*/  @!P0 IMAD.WIDE.U32 R4, R21, 0x4, R4 ;  /* 0x0000000415048825 */ /* 0x001fe200078e0004 */
[----:B------:R-:W-:Y:S01]  /*0330*/  CS2R R20, SRZ ;  /* 0x0000000000147805 */ /* 0x000fe2000001ff00 */
[----:B------:R0:W5:Y:S02]  /*0340*/  @!P4 LDG.E R8, desc[UR4][R22.64] ;  /* 0x000000041608c981 */ /* 0x000164000c1e1900 */
[----:B----4-:R-:W-:-:S02]  /*0350*/  @!P2 IMAD.WIDE.U32 R10, R27, 0x4, R10 ;  /* 0x000000041b0aa825 */ /* 0x010fc400078e000a */
[----:B------:R0:W5:Y:S01]  /*0360*/  @!P3 LDG.E R0, desc[UR4][R12.64] ;  /* 0x000000040c00b981 */ /* 0x000162000c1e1900 */
[----:B-1----:R-:W-:Y:S01]  /*0370*/  CS2R R14, SRZ ;  /* 0x00000000000e7805 */ /* 0x002fe2000001ff00 */
[----:B------:R-:W-:Y:S02]  /*0380*/  @!P1 IMAD.WIDE.U32 R6, R25, 0x4, R6 ;  /* 0x0000000419069825 */ /* 0x000fe400078e0006 */
[----:B------:R0:W5:Y:S02]  /*0390*/  @!P2 LDG.E R20, desc[UR4][R10.64] ;  /* 0x000000040a14a981 */ /* 0x000164000c1e1900 */
[----:B------:R-:W-:Y:S02]  /*03a0*/  @!P6 IMAD.WIDE.U32 R18, R29, 0x4, R18 ;  /* 0x000000041d12e825 */ /* 0x000fe400078e0012 */
[----:B------:R0:W5:Y:S04]  /*03b0*/  @!P1 LDG.E R21, desc[UR4][R6.64] ;  /* 0x0000000406159981 */ /* 0x000168000c1e1900 */
[----:B------:R0:W5:Y:S04]  /*03c0*/  @!P6 LDG.E R14, desc[UR4][R18.64] ;  /* 0x00000004120ee981 */ /* 0x000168000c1e1900 */
[----:B------:R0:W5:Y:S01]  /*03d0*/  @!P0 LDG.E R15, desc[UR4][R4.64] ;  /* 0x00000004040f8981 */ /* 0x000162000c1e1900 */
[----:B------:R-:W-:Y:S01]  /*03e0*/  ISETP.GE.U32.AND P0, PT, R17, R16, PT ;  /* 0x000000101100720c */ /* 0x000fe20003f06070 */
        /* <DEDUP_REMOVED lines=36> */
[----:B------:R-:W-:Y:S05]  /*0630*/  CALL.REL.NOINC `($__internal_16_$__cuda_sm20_dblrcp_rn_slowpath_v3) ;  /* 0x0000003000e87944 */ /* 0x000fea0003c00000 */
.L_x_6358:
[----:B------:R-:W-:Y:S05]  /*0640*/  BSYNC.RECONVERGENT B2 ;  /* 0x0000000000027941 */ /* 0x000fea0003800200 */
.L_x_6357:
        /* <DEDUP_REMOVED lines=9> */
.L_x_6356:
[----:B------:R-:W-:Y:S05]  /*06e0*/  BSYNC.RECONVERGENT B1 ;  /* 0x0000000000017941 */ /* 0x000fea0003800200 */
.L_x_6355:
[----:B------:R-:W-:Y:S01]  /*06f0*/  IADD3 R10, PT, PT, R17, 0x80, RZ ;  /* 0x00000080110a7810 */ /* 0x000fe20007ffe0ff */
[----:B------:R-:W-:Y:S03]  /*0700*/  BSSY.RECONVERGENT B1, `(.L_x_6359) ;  /* 0x0000030000017945 */ /* 0x000fe60003800200 */
[----:B------:R-:W-:-:S13]  /*0710*/  ISETP.GE.U32.AND P0, PT, R10, R16, PT ;  /* 0x000000100a00720c */ /* 0x000fda0003f06070 */
        /* <DEDUP_REMOVED lines=36> */
.L_x_6362:
[----:B------:R-:W-:Y:S05]  /*0960*/  BSYNC.RECONVERGENT B2 ;  /* 0x0000000000027941 */ /* 0x000fea0003800200 */
.L_x_6361:
        /* <DEDUP_REMOVED lines=9> */
.L_x_6360:
[----:B------:R-:W-:Y:S05]  /*0a00*/  BSYNC.RECONVERGENT B1 ;  /* 0x0000000000017941 */ /* 0x000fea0003800200 */
.L_x_6359:
[----:B-----5:R-:W-:Y:S01]  /*0a10*/  IADD3 R3, PT, PT, R17, 0x100, RZ ;  /* 0x0000010011037810 */ /* 0x020fe20007ffe0ff */
[----:B------:R-:W-:Y:S03]  /*0a20*/  BSSY.RECONVERGENT B1, `(.L_x_6363) ;  /* 0x0000030000017945 */ /* 0x000fe60003800200 */
[----:B------:R-:W-:-:S13]  /*0a30*/  ISETP.GE.U32.AND P0, PT, R3, R16, PT ;  /* 0x000000100300720c */ /* 0x000fda0003f06070 */
[----:B------:R-:W-:Y:S05]  /*0a40*/  @P0 BRA `(.L_x_6364) ;  /* 0x0000000000b40947 */ /* 0x000fea0003800000 */
[----:B------:R-:W-:Y:S01]  /*0a50*/  FMUL.FTZ R12, R8, R8 ;  /* 0x00000008080c7220 */ /* 0x000fe20000410000 */
        /* <DEDUP_REMOVED lines=34> */
.L_x_6366:
[----:B------:R-:W-:Y:S05]  /*0c80*/  BSYNC.RECONVERGENT B2 ;  /* 0x0000000000027941 */ /* 0x000fea0003800200 */
.L_x_6365:
        /* <DEDUP_REMOVED lines=9> */
.L_x_6364:
[----:B------:R-:W-:Y:S05]  /*0d20*/  BSYNC.RECONVERGENT B1 ;  /* 0x0000000000017941 */ /* 0x000fea0003800200 */
.L_x_6363:
[----:B------:R-:W-:Y:S01]  /*0d30*/  IADD3 R3, PT, PT, R17, 0x180, RZ ;  /* 0x0000018011037810 */ /* 0x000fe20007ffe0ff */
        /* <DEDUP_REMOVED lines=38> */
.L_x_6370:
[----:B------:R-:W-:Y:S05]  /*0fa0*/  BSYNC.RECONVERGENT B2 ;  /* 0x0000000000027941 */ /* 0x000fea0003800200 */
.L_x_6369:
        /* <DEDUP_REMOVED lines=9> */
.L_x_6368:
[----:B------:R-:W-:Y:S05]  /*1040*/  BSYNC.RECONVERGENT B1 ;  /* 0x0000000000017941 */ /* 0x000fea0003800200 */
.L_x_6367:
        /* <DEDUP_REMOVED lines=39> */
.L_x_6374:
[----:B------:R-:W-:Y:S05]  /*12c0*/  BSYNC.RECONVERGENT B2 ;  /* 0x0000000000027941 */ /* 0x000fea0003800200 */
.L_x_6373:
        /* <DEDUP_REMOVED lines=9> */
.L_x_6372:
[----:B------:R-:W-:Y:S05]  /*1360*/  BSYNC.RECONVERGENT B1 ;  /* 0x0000000000017941 */ /* 0x000fea0003800200 */
.L_x_6371:
        /* <DEDUP_REMOVED lines=39> */
.L_x_6378:
[----:B------:R-:W-:Y:S05]  /*15e0*/  BSYNC.RECONVERGENT B2 ;  /* 0x0000000000027941 */ /* 0x000fea0003800200 */
.L_x_6377:
        /* <DEDUP_REMOVED lines=9> */
.L_x_6376:
[----:B------:R-:W-:Y:S05]  /*1680*/  BSYNC.RECONVERGENT B1 ;  /* 0x0000000000017941 */ /* 0x000fea0003800200 */
.L_x_6375:
        /* <DEDUP_REMOVED lines=39> */
.L_x_6382:
[----:B------:R-:W-:Y:S05]  /*1900*/  BSYNC.RECONVERGENT B2 ;  /* 0x0000000000027941 */ /* 0x000fea0003800200 */
.L_x_6381:
        /* <DEDUP_REMOVED lines=9> */
.L_x_6380:
[----:B------:R-:W-:Y:S05]  /*19a0*/  BSYNC.RECONVERGENT B1 ;  /* 0x0000000000017941 */ /* 0x000fea0003800200 */
.L_x_6379:
        /* <DEDUP_REMOVED lines=39> */
.L_x_6386:
[----:B------:R-:W-:Y:S05]  /*1c20*/  BSYNC.RECONVERGENT B2 ;  /* 0x0000000000027941 */ /* 0x000fea0003800200 */
.L_x_6385:
        /* <DEDUP_REMOVED lines=9> */
.L_x_6384:
[----:B------:R-:W-:Y:S05]  /*1cc0*/  BSYNC.RECONVERGENT B1 ;  /* 0x0000000000017941 */ /* 0x000fea0003800200 */
.L_x_6383:
        /* <DEDUP_REMOVED lines=9> */
[----:B------:R0:W-:Y:S07]  /*1d60*/  STG.E desc[UR4][R4.64], R11 ;  /* 0x0000000b04007986 */ /* 0x0001ee000c101904 */
[----:B------:R-:W-:Y:S05]  /*1d70*/  @P0 BRA `(.L_x_6390) ;  /* 0x0000000000300947 */ /* 0x000fea0003800000 */
[----:B0-----:R-:W0:Y:S01]  /*1d80*/  LDC.64 R4, c[0x0][0x390] ;  /* 0x0000e400ff047b82 */ /* 0x001e220000000a00 */
[----:B------:R-:W-:Y:S01]  /*1d90*/  IMAD.IADD R7, R2, 0x1, R17 ;  /* 0x0000000102077824 */ /* 0x000fe200078e0211 */
[----:B------:R-:W-:-:S03]  /*1da0*/  IADD3 R17, PT, PT, R17, 0x80, RZ ;  /* 0x0000008011117810 */ /* 0x000fc60007ffe0ff */
[----:B0-----:R-:W-:-:S05]  /*1db0*/  IMAD.WIDE.U32 R4, R7, 0x4, R4 ;  /* 0x0000000407047825 */ /* 0x001fca00078e0004 */
[----:B------:R0:W-:Y:S02]  /*1dc0*/  STG.E desc[UR4][R4.64], R9 ;  /* 0x0000000904007986 */ /* 0x0001e4000c101904 */
.L_x_6389:
[----:B------:R-:W-:-:S13]  /*1dd0*/  ISETP.GE.U32.AND P0, PT, R17, R16, PT ;  /* 0x000000101100720c */ /* 0x000fda0003f06070 */
[----:B------:R-:W-:Y:S05]  /*1de0*/  @P0 BRA `(.L_x_6391) ;  /* 0x0000000000300947 */ /* 0x000fea0003800000 */
[----:B0-----:R-:W0:Y:S01]  /*1df0*/  LDC.64 R4, c[0x0][0x390] ;  /* 0x0000e400ff047b82 */ /* 0x001e220000000a00 */
[----:B------:R-:W-:Y:S02]  /*1e00*/  IMAD.IADD R7, R2, 0x1, R17 ;  /* 0x0000000102077824 */ /* 0x000fe400078e0211 */
[----:B------:R-:W-:Y:S02]  /*1e10*/  VIADD R17, R17, 0x80 ;  /* 0x0000008011117836 */ /* 0x000fe40000000000 */
[----:B0-----:R-:W-:-:S05]  /*1e20*/  IMAD.WIDE.U32 R4, R7, 0x4, R4 ;  /* 0x0000000407047825 */ /* 0x001fca00078e0004 */
[----:B------:R1:W-:Y:S02]  /*1e30*/  STG.E desc[UR4][R4.64], R8 ;  /* 0x0000000804007986 */ /* 0x0003e4000c101904 */
.L_x_6390:
[----:B------:R-:W-:-:S13]  /*1e40*/  ISETP.GE.U32.AND P0, PT, R17, R16, PT ;  /* 0x000000101100720c */ /* 0x000fda0003f06070 */
[----:B------:R-:W-:Y:S05]  /*1e50*/  @P0 BRA `(.L_x_6392) ;  /* 0x0000000000300947 */ /* 0x000fea0003800000 */
[----:B01----:R-:W0:Y:S01]  /*1e60*/  LDC.64 R4, c[0x0][0x390] ;  /* 0x0000e400ff047b82 */ /* 0x003e220000000a00 */
[----:B------:R-:W-:Y:S01]  /*1e70*/  IADD3 R7, PT, PT, R2, R17, RZ ;  /* 0x0000001102077210 */ /* 0x000fe20007ffe0ff */
[----:B------:R-:W-:-:S04]  /*1e80*/  VIADD R17, R17, 0x80 ;  /* 0x0000008011117836 */ /* 0x000fc80000000000 */
[----:B0-----:R-:W-:-:S05]  /*1e90*/  IMAD.WIDE.U32 R4, R7, 0x4, R4 ;  /* 0x0000000407047825 */ /* 0x001fca00078e0004 */
[----:B------:R1:W-:Y:S02]  /*1ea0*/  STG.E desc[UR4][R4.64], R0 ;  /* 0x0000000004007986 */ /* 0x0003e4000c101904 */
.L_x_6391:
[----:B------:R-:W-:-:S13]  /*1eb0*/  ISETP.GE.U32.AND P0, PT, R17, R16, PT ;  /* 0x000000101100720c */ /* 0x000fda0003f06070 */
[----:B------:R-:W-:Y:S05]  /*1ec0*/  @P0 BRA `(.L_x_6393) ;  /* 0x0000000000340947 */ /* 0x000fea0003800000 */
[----:B01----:R-:W0:Y:S01]  /*1ed0*/  LDC.64 R4, c[0x0][0x390] ;  /* 0x0000e400ff047b82 */ /* 0x003e220000000a00 */
[----:B------:R-:W-:Y:S01]  /*1ee0*/  IMAD.IADD R7, R2, 0x1, R17 ;  /* 0x0000000102077824 */ /* 0x000fe200078e0211 */
[----:B------:R-:W-:-:S03]  /*1ef0*/  IADD3 R17, PT, PT, R17, 0x80, RZ ;  /* 0x0000008011117810 */ /* 0x000fc60007ffe0ff */
[----:B0-----:R-:W-:-:S05]  /*1f00*/  IMAD.WIDE.U32 R4, R7, 0x4, R4 ;  /* 0x0000000407047825 */ /* 0x001fca00078e0004 */
[----:B------:R2:W-:Y:S02]  /*1f10*/  STG.E desc[UR4][R4.64], R20 ;  /* 0x0000001404007986 */ /* 0x0005e4000c101904 */
.L_x_6392:
[----:B------:R-:W-:-:S13]  /*1f20*/  ISETP.GE.U32.AND P0, PT, R17, R16, PT ;  /* 0x000000101100720c */ /* 0x000fda0003f06070 */
[----:B------:R-:W-:Y:S05]  /*1f30*/  @P0 BREAK.RELIABLE B1 ;  /* 0x0000000000010942 */ /* 0x000fea0003800100 */
[----:B------:R-:W-:Y:S05]  /*1f40*/  @P0 BRA `(.L_x_6394) ;  /* 0x0000000000300947 */ /* 0x000fea0003800000 */
[----:B012---:R-:W0:Y:S01]  /*1f50*/  LDC.64 R4, c[0x0][0x390] ;  /* 0x0000e400ff047b82 */ /* 0x007e220000000a00 */
[----:B------:R-:W-:Y:S02]  /*1f60*/  IMAD.IADD R7, R2, 0x1, R17 ;  /* 0x0000000102077824 */ /* 0x000fe400078e0211 */
[----:B------:R-:W-:Y:S02]  /*1f70*/  VIADD R17, R17, 0x80 ;  /* 0x0000008011117836 */ /* 0x000fe40000000000 */
[----:B0-----:R-:W-:-:S05]  /*1f80*/  IMAD.WIDE.U32 R4, R7, 0x4, R4 ;  /* 0x0000000407047825 */ /* 0x001fca00078e0004 */
[----:B------:R2:W-:Y:S02]  /*1f90*/  STG.E desc[UR4][R4.64], R21 ;  /* 0x0000001504007986 */ /* 0x0005e4000c101904 */
.L_x_6393:
[----:B------:R-:W-:Y:S05]  /*1fa0*/  BSYNC.RELIABLE B1 ;  /* 0x0000000000017941 */ /* 0x000fea0003800100 */
.L_x_6388:
[----:B------:R-:W-:-:S13]  /*1fb0*/  ISETP.GE.U32.AND P0, PT, R17, R16, PT ;  /* 0x000000101100720c */ /* 0x000fda0003f06070 */
[----:B012---:R-:W0:Y:S01]  /*1fc0*/  @!P0 LDC.64 R4, c[0x0][0x390] ;  /* 0x0000e400ff048b82 */ /* 0x007e220000000a00 */
[----:B------:R-:W-:Y:S01]  /*1fd0*/  @!P0 IADD3 R7, PT, PT, R2, R17, RZ ;  /* 0x0000001102078210 */ /* 0x000fe20007ffe0ff */
[----:B------:R-:W-:-:S04]  /*1fe0*/  @!P0 VIADD R17, R17, 0x80 ;  /* 0x0000008011118836 */ /* 0x000fc80000000000 */
[----:B0-----:R-:W-:-:S05]  /*1ff0*/  @!P0 IMAD.WIDE.U32 R4, R7, 0x4, R4 ;  /* 0x0000000407048825 */ /* 0x001fca00078e0004 */
[----:B------:R3:W-:Y:S02]  /*2000*/  @!P0 STG.E desc[UR4][R4.64], R15 ;  /* 0x0000000f04008986 */ /* 0x0007e4000c101904 */
.L_x_6394:
[----:B------:R-:W-:Y:S05]  /*2010*/  BSYNC.RECONVERGENT B0 ;  /* 0x0000000000007941 */ /* 0x000fea0003800200 */
.L_x_6387:
[----:B------:R-:W-:Y:S05]  /*2020*/  WARPSYNC.ALL ;  /* 0x0000000000007948 */ /* 0x000fea0003800000 */
[----:B------:R-:W-:-:S13]  /*2030*/  ISETP.GE.U32.AND P0, PT, R17, R16, PT ;  /* 0x000000101100720c */ /* 0x000fda0003f06070 */
[----:B------:R-:W-:Y:S05]  /*2040*/  @P0 EXIT ;  /* 0x000000000000094d */ /* 0x000fea0003800000 */
[----:B0123--:R-:W0:Y:S01]  /*2050*/  LDC.64 R4, c[0x0][0x390] ;  /* 0x0000e400ff047b82 */ /* 0x00fe220000000a00 */
[----:B------:R-:W-:-:S04]  /*2060*/  IMAD.IADD R17, R2, 0x1, R17 ;  /* 0x0000000102117824 */ /* 0x000fc800078e0211 */
[----:B0-----:R-:W-:-:S05]  /*2070*/  IMAD.WIDE.U32 R4, R17, 0x4, R4 ;  /* 0x0000000411047825 */ /* 0x001fca00078e0004 */
[----:B------:R-:W-:Y:S01]  /*2080*/  STG.E desc[UR4][R4.64], R3 ;  /* 0x0000000304007986 */ /* 0x000fe2000c101904 */
[----:B------:R-:W-:Y:S05]  /*2090*/  EXIT ;  /* 0x000000000000794d */ /* 0x000fea0003800000 */
.L_x_6354:
[----:B------:R-:W0:Y:S01]  /*20a0*/  S2R R0, SR_TID.X ;  /* 0x0000000000007919 */ /* 0x000e220000002100 */
[----:B------:R-:W1:Y:S02]  /*20b0*/  LDC.64 R4, c[0x0][0x398] ;  /* 0x0000e600ff047b82 */ /* 0x000e640000000a00 */
[----:B-1----:R-:W-:-:S04]  /*20c0*/  IMAD.WIDE.U32 R4, R2, 0x4, R4 ;  /* 0x0000000402047825 */ /* 0x002fc800078e0004 */
[----:B0-----:R-:W-:-:S05]  /*20d0*/  IMAD.WIDE.U32 R4, R0, 0x8, R4 ;  /* 0x0000000800047825 */ /* 0x001fca00078e0004 */
[----:B------:R-:W2:Y:S04]  /*20e0*/  LDG.E.64 R10, desc[UR4][R4.64] ;  /* 0x00000004040a7981 */ /* 0x000ea8000c1e1b00 */
[----:B------:R0:W5:Y:S04]  /*20f0*/  LDG.E.64 R16, desc[UR4][R4.64+0x400] ;  /* 0x0004000404107981 */ /* 0x000168000c1e1b00 */
[----:B------:R0:W5:Y:S04]  /*2100*/  LDG.E.64 R14, desc[UR4][R4.64+0x800] ;  /* 0x00080004040e7981 */ /* 0x000168000c1e1b00 */
[----:B------:R0:W5:Y:S01]  /*2110*/  LDG.E.64 R8, desc[UR4][R4.64+0xc00] ;  /* 0x000c000404087981 */ /* 0x000162000c1e1b00 */
[----:B------:R-:W-:Y:S01]  /*2120*/  BSSY.RECONVERGENT B1, `(.L_x_6395) ;  /* 0x0000023000017945 */ /* 0x000fe20003800200 */
[----:B--2---:R-:W-:-:S06]  /*2130*/  FMUL.FTZ R12, R10, R10 ;  /* 0x0000000a0a0c7220 */ /* 0x004fcc0000410000 */
        /* <DEDUP_REMOVED lines=27> */
[----:B-1----:R0:W1:Y:S02]  /*22f0*/  DFMA R18, R18, R20, R18 ;  /* 0x000000141212722b */ /* 0x0020640000000012 */
[----:B01----:R-:W-:Y:S05]  /*2300*/  @P0 BRA `(.L_x_6396) ;  /* 0x0000000000100947 */ /* 0x003fea0003800000 */
[----:B------:R-:W-:Y:S02]  /*2310*/  LOP3.LUT R6, R13, 0x7fffffff, RZ, 0xc0, !PT ;  /* 0x7fffffff0d067812 */ /* 0x000fe400078ec0ff */
[----:B------:R-:W-:-:S03]  /*2320*/  MOV R4, 0x2350 ;  /* 0x0000235000047802 */ /* 0x000fc60000000f00 */
[----:B------:R-:W-:-:S07]  /*2330*/  VIADD R6, R6, 0xfff00000 ;  /* 0xfff0000006067836 */ /* 0x000fce0000000000 */
[----:B-----5:R-:W-:Y:S05]  /*2340*/  CALL.REL.NOINC `($__internal_16_$__cuda_sm20_dblrcp_rn_slowpath_v3) ;  /* 0x0000001400a47944 */ /* 0x020fea0003c00000 */
.L_x_6396:
[----:B------:R-:W-:Y:S05]  /*2350*/  BSYNC.RECONVERGENT B1 ;  /* 0x0000000000017941 */ /* 0x000fea0003800200 */
.L_x_6395:
[----:B------:R-:W-:Y:S01]  /*2360*/  FMUL.FTZ R12, R11, R11 ;  /* 0x0000000b0b0c7220 */ /* 0x000fe20000410000 */
        /* <DEDUP_REMOVED lines=8> */
[----:B------:R-:W-:Y:S01]  /*23f0*/  BSSY.RECONVERGENT B1, `(.L_x_6397) ;  /* 0x0000027000017945 */ /* 0x000fe20003800200 */
        /* <DEDUP_REMOVED lines=37> */
[----:B-----5:R-:W-:Y:S05]  /*2650*/  CALL.REL.NOINC `($__internal_16_$__cuda_sm20_dblrcp_rn_slowpath_v3) ;  /* 0x0000001000e07944 */ /* 0x020fea0003c00000 */
.L_x_6398:
[----:B------:R-:W-:Y:S05]  /*2660*/  BSYNC.RECONVERGENT B1 ;  /* 0x0000000000017941 */ /* 0x000fea0003800200 */
.L_x_6397:
[----:B-----5:R-:W-:Y:S01]  /*2670*/  FMUL.FTZ R12, R16, R16 ;  /* 0x00000010100c7220 */ /* 0x020fe20000410000 */
        /* <DEDUP_REMOVED lines=47> */
.L_x_6400:
[----:B------:R-:W-:Y:S05]  /*2970*/  BSYNC.RECONVERGENT B1 ;  /* 0x0000000000017941 */ /* 0x000fea0003800200 */
.L_x_6399:
        /* <DEDUP_REMOVED lines=48> */
.L_x_6402:
[----:B------:R-:W-:Y:S05]  /*2c80*/  BSYNC.RECONVERGENT B1 ;  /* 0x0000000000017941 */ /* 0x000fea0003800200 */
.L_x_6401:
        /* <DEDUP_REMOVED lines=47> */
[----:B------:R-:W-:Y:S05]  /*2f80*/  CALL.REL.NOINC `($__internal_16_$__cuda_sm20_dblrcp_rn_slowpath_v3) ;  /* 0x0000000800947944 */ /* 0x000fea0003c00000 */
.L_x_6404:
[----:B------:R-:W-:Y:S05]  /*2f90*/  BSYNC.RECONVERGENT B1 ;  /* 0x0000000000017941 */ /* 0x000fea0003800200 */
.L_x_6403:
        /* <DEDUP_REMOVED lines=48> */
.L_x_6406:
[----:B------:R-:W-:Y:S05]  /*32a0*/  BSYNC.RECONVERGENT B1 ;  /* 0x0000000000017941 */ /* 0x000fea0003800200 */
.L_x_6405:
        /* <DEDUP_REMOVED lines=48> */
.L_x_6408:
[----:B------:R-:W-:Y:S05]  /*35b0*/  BSYNC.RECONVERGENT B1 ;  /* 0x0000000000017941 */ /* 0x000fea0003800200 */
.L_x_6407:
        /* <DEDUP_REMOVED lines=48> */
.L_x_6410:
[----:B------:R-:W-:Y:S05]  /*38c0*/  BSYNC.RECONVERGENT B1 ;  /* 0x0000000000017941 */ /* 0x000fea0003800200 */
.L_x_6409:
        /* <DEDUP_REMOVED lines=9> */
[----:B-1----:R-:W-:Y:S01]  /*3960*/  @!P0 FMUL R9, R9, 1.175494350822287508e-38 ;  /* 0x0080000009098820 */ /* 0x002fe20000400000 */
[----:B0-----:R-:W-:-:S04]  /*3970*/  IMAD.WIDE.U32 R2, R2, 0x4, R4 ;  /* 0x0000000402027825 */ /* 0x001fc800078e0004 */
[----:B------:R-:W-:-:S05]  /*3980*/  IMAD.WIDE.U32 R2, R0, 0x8, R2 ;  /* 0x0000000800027825 */ /* 0x000fca00078e0002 */
[----:B------:R-:W-:Y:S04]  /*3990*/  STG.E.64 desc[UR4][R2.64], R10 ;  /* 0x0000000a02007986 */ /* 0x000fe8000c101b04 */
[----:B------:R-:W-:Y:S04]  /*39a0*/  STG.E.64 desc[UR4][R2.64+0x400], R16 ;  /* 0x0004001002007986 */ /* 0x000fe8000c101b04 */
[----:B------:R-:W-:Y:S04]  /*39b0*/  STG.E.64 desc[UR4][R2.64+0x800], R14 ;  /* 0x0008000e02007986 */ /* 0x000fe8000c101b04 */
[----:B------:R-:W-:Y:S01]  /*39c0*/  STG.E.64 desc[UR4][R2.64+0xc00], R8 ;  /* 0x000c000802007986 */ /* 0x000fe2000c101b04 */
[----:B------:R-:W-:Y:S05]  /*39d0*/  EXIT ;  /* 0x000000000000794d */ /* 0x000fea0003800000 */
        .weak           $__internal_16_$__cuda_sm20_dblrcp_rn_slowpath_v3
        .type           $__internal_16_$__cuda_sm20_dblrcp_rn_slowpath_v3,@function
        .size           $__internal_16_$__cuda_sm20_dblrcp_rn_slowpath_v3,(.L_x_60604 - $__internal_16_$__cuda_sm20_dblrcp_rn_slowpath_v3)
$__internal_16_$__cuda_sm20_dblrcp_rn_slowpath_v3:
        /* <DEDUP_REMOVED lines=56> */
.L_x_6414:
        /* <DEDUP_REMOVED lines=33> */
.L_x_6412:
[----:B------:R-:W-:Y:S01]  /*3f70*/  LOP3.LUT R19, R13, 0x80000, RZ, 0xfc, !PT ;  /* 0x000800000d137812 */ /* 0x000fe200078efcff */
[----:B------:R-:W-:-:S07]  /*3f80*/  IMAD.MOV.U32 R18, RZ, RZ, R12 ;  /* 0x000000ffff127224 */ /* 0x000fce00078e000c */
.L_x_6413:
[----:B------:R-:W-:Y:S05]  /*3f90*/  BSYNC.RECONVERGENT B0 ;  /* 0x0000000000007941 */ /* 0x000fea0003800200 */
.L_x_6411:
[----:B------:R-:W-:-:S04]  /*3fa0*/  MOV R5, 0x0 ;  /* 0x0000000000057802 */ /* 0x000fc80000000f00 */
[----:B------:R-:W-:Y:S05]  /*3fb0*/  RET.REL.NODEC R4 `(_ZN2at6native29vectorized_elementwise_kernelILi2EZNS0_50_GLOBAL__N__2680c7bb_12_PowKernel_cu_7dd49032_317029pow_tensor_scalar_kernel_implIffEEvRNS_18TensorIteratorBaseET0_EUlfE1_St5arrayIPcLm2EEEEviS6_T1_) ;  /* 0xffffffc004107950 */ /* 0x000fea0003c3ffff */
.L_x_6415:
        /* <DEDUP_REMOVED lines=12> */
.L_x_60604:


//--------------------- .text._ZN2at6native29vectorized_elementwise_kernelILi4EZNS0_50_GLOBAL__N__2680c7bb_12_PowKernel_cu_7dd49032_317029pow_tensor_scalar_kernel_implIffEEvRNS_18TensorIteratorBaseET0_EUlfE1_St5arrayIPcLm2EEEEviS6_T1_ --------------------------
	.section	.text._ZN2at6native29vectorized_elementwise_kernelILi4EZNS0_50_GLOBAL__N__2680c7bb_12_PowKernel_cu_7dd49032_317029pow_tensor_scalar_kernel_implIffEEvRNS_18TensorIteratorBaseET0_EUlfE1_St5arrayIPcLm2EEEEviS6_T1_,"ax",@progbits
	.align	128
        .global         _ZN2at6native29vectorized_elementwise_kernelILi4EZNS0_50_GLOBAL__N__2680c7bb_12_PowKernel_cu_7dd49032_317029pow_tensor_scalar_kernel_implIffEEvRNS_18TensorIteratorBaseET0_EUlfE1_St5arrayIPcLm2EEEEviS6_T1_
        .type           _ZN2at6native29vectorized_elementwise_kernelILi4EZNS0_50_GLOBAL__N__2680c7bb_12_PowKernel_cu_7dd49032_317029pow_tensor_scalar_kernel_implIffEEvRNS_18TensorIteratorBaseET0_EUlfE1_St5arrayIPcLm2EEEEviS6_T1_,@function
        .size           _ZN2at6native29vectorized_elementwise_kernelILi4EZNS0_50_GLOBAL__N__2680c7bb_12_PowKernel_cu_7dd49032_317029pow_tensor_scalar_kernel_implIffEEvRNS_18TensorIteratorBaseET0_EUlfE1_St5arrayIPcLm2EEEEviS6_T1_,(.L_x_60605 - _ZN2at6native29vectorized_elementwise_kernelILi4EZNS0_50_GLOBAL__N__2680c7bb_12_PowKernel_cu_7dd49032_317029pow_tensor_scalar_kernel_implIffEEvRNS_18TensorIteratorBaseET0_EUlfE1_St5arrayIPcLm2EEEEviS6_T1_)
        .other          _ZN2at6native29vectorized_elementwise_kernelILi4EZNS0_50_GLOBAL__N__2680c7bb_12_PowKernel_cu_7dd49032_317029pow_tensor_scalar_kernel_implIffEEvRNS_18TensorIteratorBaseET0_EUlfE1_St5arrayIPcLm2EEEEviS6_T1_,@"STO_CUDA_ENTRY STV_DEFAULT"
_ZN2at6native29vectorized_elementwise_kernelILi4EZNS0_50_GLOBAL__N__2680c7bb_12_PowKernel_cu_7dd49032_317029pow_tensor_scalar_kernel_implIffEEvRNS_18TensorIteratorBaseET0_EUlfE1_St5arrayIPcLm2EEEEviS6_T1_:
.text._ZN2at6native29vectorized_elementwise_kernelILi4EZNS0_50_GLOBAL__N__2680c7bb_12_PowKernel_cu_7dd49032_317029pow_tensor_scalar_kernel_implIffEEvRNS_18TensorIteratorBaseET0_EUlfE1_St5arrayIPcLm2EEEEviS6_T1_:
        /* <DEDUP_REMOVED lines=99> */
[----:B------:R-:W-:Y:S05]  /*0630*/  CALL.REL.NOINC `($__internal_17_$__cuda_sm20_dblrcp_rn_slowpath_v3) ;  /* 0x0000003000d87944 */ /* 0x000fea0003c00000 */
.L_x_6420:
[----:B------:R-:W-:Y:S05]  /*0640*/  BSYNC.RECONVERGENT B2 ;  /* 0x0000000000027941 */ /* 0x000fea0003800200 */
.L_x_6419:
        /* <DEDUP_REMOVED lines=9> */
.L_x_6418:
[----:B------:R-:W-:Y:S05]  /*06e0*/  BSYNC.RECONVERGENT B1 ;  /* 0x0000000000017941 */ /* 0x000fea0003800200 */
.L_x_6417:
        /* <DEDUP_REMOVED lines=39> */
.L_x_6424:
[----:B------:R-:W-:Y:S05]  /*0960*/  BSYNC.RECONVERGENT B2 ;  /* 0x0000000000027941 */ /* 0x000fea0003800200 */
.L_x_6423:
        /* <DEDUP_REMOVED lines=9> */
.L_x_6422:
[----:B------:R-:W-:Y:S05]  /*0a00*/  BSYNC.RECONVERGENT B1 ;  /* 0x0000000000017941 */ /* 0x000fea0003800200 */
.L_x_6421:
        /* <DEDUP_REMOVED lines=39> */
.L_x_6428:
[----:B------:R-:W-:Y:S05]  /*0c80*/  BSYNC.RECONVERGENT B2 ;  /* 0x0000000000027941 */ /* 0x000fea0003800200 */
.L_x_6427:
        /* <DEDUP_REMOVED lines=9> */
.L_x_6426:
[----:B------:R-:W-:Y:S05]  /*0d20*/  BSYNC.RECONVERGENT B1 ;  /* 0x0000000000017941 */ /* 0x000fea0003800200 */
.L_x_6425:
        /* <DEDUP_REMOVED lines=39> */
.L_x_6432:
[----:B------:R-:W-:Y:S05]  /*0fa0*/  BSYNC.RECONVERGENT B2 ;  /* 0x0000000000027941 */ /* 0x000fea0003800200 */
.L_x_6431:
        /* <DEDUP_REMOVED lines=9> */
.L_x_6430:
[----:B------:R-:W-:Y:S05]  /*1040*/  BSYNC.RECONVERGENT B1 ;  /* 0x0000000000017941 */ /* 0x000fea0003800200 */
.L_x_6429:
        /* <DEDUP_REMOVED lines=39> */
.L_x_6436:
[----:B------:R-:W-:Y:S05]  /*12c0*/  BSYNC.RECONVERGENT B2 ;  /* 0x0000000000027941 */ /* 0x000fea0003800200 */
.L_x_6435:
        /* <DEDUP_REMOVED lines=9> */
.L_x_6434:
[----:B------:R-:W-:Y:S05]  /*1360*/  BSYNC.RECONVERGENT B1 ;  /* 0x0000000000017941 */ /* 0x000fea0003800200 */
.L_x_6433:
        /* <DEDUP_REMOVED lines=39> */
.L_x_6440:
[----:B------:R-:W-:Y:S05]  /*15e0*/  BSYNC.RECONVERGENT B2 ;  /* 0x0000000000027941 */ /* 0x000fea0003800200 */
.L_x_6439:
        /* <DEDUP_REMOVED lines=9> */
.L_x_6438:
[----:B------:R-:W-:Y:S05]  /*1680*/  BSYNC.RECONVERGENT B1 ;  /* 0x0000000000017941 */ /* 0x000fea0003800200 */
.L_x_6437:
        /* <DEDUP_REMOVED lines=39> */
.L_x_6444:
[----:B------:R-:W-:Y:S05]  /*1900*/  BSYNC.RECONVERGENT B2 ;  /* 0x0000000000027941 */ /* 0x000fea0003800200 */
.L_x_6443:
        /* <DEDUP_REMOVED lines=9> */
.L_x_6442:
[----:B------:R-:W-:Y:S05]  /*19a0*/  BSYNC.RECONVERGENT B1 ;  /* 0x0000000000017941 */ /* 0x000fea0003800200 */
.L_x_6441:
        /* <DEDUP_REMOVED lines=39> */
.L_x_6448:
[----:B------:R-:W-:Y:S05]  /*1c20*/  BSYNC.RECONVERGENT B2 ;  /* 0x0000000000027941 */ /* 0x000fea0003800200 */
.L_x_6447:
        /* <DEDUP_REMOVED lines=9> */
.L_x_6446:
[----:B------:R-:W-:Y:S05]  /*1cc0*/  BSYNC.RECONVERGENT B1 ;  /* 0x0000000000017941 */ /* 0x000fea0003800200 */
.L_x_6445:
        /* <DEDUP_REMOVED lines=16> */
.L_x_6451:
[----:B------:R-:W-:-:S13]  /*1dd0*/  ISETP.GE.U32.AND P0, PT, R15, R14, PT ;  /* 0x0000000e0f00720c */ /* 0x000fda0003f06070 */
[----:B------:R-:W-:Y:S05]  /*1de0*/  @P0 BRA `(.L_x_6453) ;  /* 0x0000000000300947 */ /* 0x000fea0003800000 */
[----:B0-----:R-:W0:Y:S01]  /*1df0*/  LDC.64 R4, c[0x0][0x390] ;  /* 0x0000e400ff047b82 */ /* 0x001e220000000a00 */
[----:B------:R-:W-:Y:S02]  /*1e00*/  IMAD.IADD R7, R2, 0x1, R15 ;  /* 0x0000000102077824 */ /* 0x000fe400078e020f */
[----:B------:R-:W-:Y:S02]  /*1e10*/  VIADD R15, R15, 0x80 ;  /* 0x000000800f0f7836 */ /* 0x000fe40000000000 */
[----:B0-----:R-:W-:-:S05]  /*1e20*/  IMAD.WIDE.U32 R4, R7, 0x4, R4 ;  /* 0x0000000407047825 */ /* 0x001fca00078e0004 */
[----:B------:R1:W-:Y:S02]  /*1e30*/  STG.E desc[UR4][R4.64], R8 ;  /* 0x0000000804007986 */ /* 0x0003e4000c101904 */
.L_x_6452:
[----:B------:R-:W-:-:S13]  /*1e40*/  ISETP.GE.U32.AND P0, PT, R15, R14, PT ;  /* 0x0000000e0f00720c */ /* 0x000fda0003f06070 */
[----:B------:R-:W-:Y:S05]  /*1e50*/  @P0 BRA `(.L_x_6454) ;  /* 0x0000000000300947 */ /* 0x000fea0003800000 */
[----:B01----:R-:W0:Y:S01]  /*1e60*/  LDC.64 R4, c[0x0][0x390] ;  /* 0x0000e400ff047b82 */ /* 0x003e220000000a00 */
[----:B------:R-:W-:Y:S01]  /*1e70*/  IADD3 R7, PT, PT, R2, R15, RZ ;  /* 0x0000000f02077210 */ /* 0x000fe20007ffe0ff */
[----:B------:R-:W-:-:S04]  /*1e80*/  VIADD R15, R15, 0x80 ;  /* 0x000000800f0f7836 */ /* 0x000fc80000000000 */
[----:B0-----:R-:W-:-:S05]  /*1e90*/  IMAD.WIDE.U32 R4, R7, 0x4, R4 ;  /* 0x0000000407047825 */ /* 0x001fca00078e0004 */
[----:B------:R1:W-:Y:S02]  /*1ea0*/  STG.E desc[UR4][R4.64], R0 ;  /* 0x0000000004007986 */ /* 0x0003e4000c101904 */
.L_x_6453:
[----:B------:R-:W-:-:S13]  /*1eb0*/  ISETP.GE.U32.AND P0, PT, R15, R14, PT ;  /* 0x0000000e0f00720c */ /* 0x000fda0003f06070 */
[----:B------:R-:W-:Y:S05]  /*1ec0*/  @P0 BRA `(.L_x_6455) ;  /* 0x0000000000340947 */ /* 0x000fea0003800000 */
[----:B01----:R-:W0:Y:S01]  /*1ed0*/  LDC.64 R4, c[0x0][0x390] ;  /* 0x0000e400ff047b82 */ /* 0x003e220000000a00 */
[----:B------:R-:W-:Y:S01]  /*1ee0*/  IMAD.IADD R7, R2, 0x1, R15 ;  /* 0x0000000102077824 */ /* 0x000fe200078e020f */
[----:B------:R-:W-:-:S03]  /*1ef0*/  IADD3 R15, PT, PT, R15, 0x80, RZ ;  /* 0x000000800f0f7810 */ /* 0x000fc60007ffe0ff */
[----:B0-----:R-:W-:-:S05]  /*1f00*/  IMAD.WIDE.U32 R4, R7, 0x4, R4 ;  /* 0x0000000407047825 */ /* 0x001fca00078e0004 */
[----:B------:R2:W-:Y:S02]  /*1f10*/  STG.E desc[UR4][R4.64], R20 ;  /* 0x0000001404007986 */ /* 0x0005e4000c101904 */
.L_x_6454:
        /* <DEDUP_REMOVED lines=8> */
.L_x_6455:
[----:B------:R-:W-:Y:S05]  /*1fa0*/  BSYNC.RELIABLE B1 ;  /* 0x0000000000017941 */ /* 0x000fea0003800100 */
.L_x_6450:
[----:B------:R-:W-:-:S13]  /*1fb0*/  ISETP.GE.U32.AND P0, PT, R15, R14, PT ;  /* 0x0000000e0f00720c */ /* 0x000fda0003f06070 */
[----:B012---:R-:W0:Y:S01]  /*1fc0*/  @!P0 LDC.64 R4, c[0x0][0x390] ;  /* 0x0000e400ff048b82 */ /* 0x007e220000000a00 */
[----:B------:R-:W-:Y:S01]  /*1fd0*/  @!P0 IADD3 R7, PT, PT, R2, R15, RZ ;  /* 0x0000000f02078210 */ /* 0x000fe20007ffe0ff */
[----:B------:R-:W-:-:S04]  /*1fe0*/  @!P0 VIADD R15, R15, 0x80 ;  /* 0x000000800f0f8836 */ /* 0x000fc80000000000 */
[----:B0-----:R-:W-:-:S05]  /*1ff0*/  @!P0 IMAD.WIDE.U32 R4, R7, 0x4, R4 ;  /* 0x0000000407048825 */ /* 0x001fca00078e0004 */
[----:B------:R3:W-:Y:S02]  /*2000*/  @!P0 STG.E desc[UR4][R4.64], R13 ;  /* 0x0000000d04008986 */ /* 0x0007e4000c101904 */
.L_x_6456:
[----:B------:R-:W-:Y:S05]  /*2010*/  BSYNC.RECONVERGENT B0 ;  /* 0x0000000000007941 */ /* 0x000fea0003800200 */
.L_x_6449:
        /* <DEDUP_REMOVED lines=8> */
.L_x_6416:
[----:B------:R-:W0:Y:S01]  /*20a0*/  S2R R0, SR_TID.X ;  /* 0x0000000000007919 */ /* 0x000e220000002100 */
[----:B------:R-:W1:Y:S02]  /*20b0*/  LDC.64 R4, c[0x0][0x398] ;  /* 0x0000e600ff047b82 */ /* 0x000e640000000a00 */
[----:B-1----:R-:W-:-:S04]  /*20c0*/  IMAD.WIDE.U32 R4, R2, 0x4, R4 ;  /* 0x0000000402047825 */ /* 0x002fc800078e0004 */
[----:B0-----:R-:W-:-:S05]  /*20d0*/  IMAD.WIDE.U32 R4, R0, 0x10, R4 ;  /* 0x0000001000047825 */ /* 0x001fca00078e0004 */
[----:B------:R-:W2:Y:S04]  /*20e0*/  LDG.E.128 R12, desc[UR4][R4.64] ;  /* 0x00000004040c7981 */ /* 0x000ea8000c1e1d00 */
[----:B------:R0:W5:Y:S01]  /*20f0*/  LDG.E.128 R8, desc[UR4][R4.64+0x800] ;  /* 0x0008000404087981 */ /* 0x000162000c1e1d00 */
        /* <DEDUP_REMOVED lines=34> */
[----:B-----5:R-:W-:Y:S05]  /*2320*/  CALL.REL.NOINC `($__internal_17_$__cuda_sm20_dblrcp_rn_slowpath_v3) ;  /* 0x00000014009c7944 */ /* 0x020fea0003c00000 */
.L_x_6458:
[----:B------:R-:W-:Y:S05]  /*2330*/  BSYNC.RECONVERGENT B1 ;  /* 0x0000000000017941 */ /* 0x000fea0003800200 */
.L_x_6457:
[----:B------:R-:W-:Y:S01]  /*2340*/  FMUL.FTZ R6, R13, R13 ;  /* 0x0000000d0d067220 */ /* 0x000fe20000410000 */
[----:B------:R-:W-:Y:S01]  /*2350*/  UMOV UR6, 0xf0000000 ;  /* 0xf000000000067882 */ /* 0x000fe20000000000 */
[----:B------:R-:W-:Y:S01]  /*2360*/  UMOV UR7, 0x380fffff ;  /* 0x380fffff00077882 */ /* 0x000fe20000000000 */
[----:B------:R-:W-:Y:S01]  /*2370*/  BSSY.RECONVERGENT B1, `(.L_x_6459) ;  /* 0x000002d000017945 */ /* 0x000fe20003800200 */
[----:B------:R-:W-:-:S15]  /*2380*/  DSETP.GEU.AND P0, PT, |R16|, UR6, PT ;  /* 0x0000000610007e2a */ /* 0x000fde000bf0e200 */
[----:B------:R-:W-:-:S15]  /*2390*/  NOP ;  /* 0x0000000000007918 */ /* 0x000fde0000000000 */
[----:B------:R-:W-:-:S15]  /*23a0*/  NOP ;  /* 0x0000000000007918 */ /* 0x000fde0000000000 */
[----:B------:R-:W-:-:S15]  /*23b0*/  NOP ;  /* 0x0000000000007918 */ /* 0x000fde0000000000 */
[----:B------:R-:W-:-:S04]  /*23c0*/  NOP ;  /* 0x0000000000007918 */ /* 0x000fc80000000000 */
        /* <DEDUP_REMOVED lines=38> */
[----:B-----5:R-:W-:Y:S05]  /*2630*/  CALL.REL.NOINC `($__internal_17_$__cuda_sm20_dblrcp_rn_slowpath_v3) ;  /* 0x0000001000d87944 */ /* 0x020fea0003c00000 */
.L_x_6460:
[----:B------:R-:W-:Y:S05]  /*2640*/  BSYNC.RECONVERGENT B1 ;  /* 0x0000000000017941 */ /* 0x000fea0003800200 */
.L_x_6459:
        /* <DEDUP_REMOVED lines=47> */
[----:B-----5:R-:W-:Y:S05]  /*2940*/  CALL.REL.NOINC `($__internal_17_$__cuda_sm20_dblrcp_rn_slowpath_v3) ;  /* 0x0000001000147944 */ /* 0x020fea0003c00000 */
.L_x_6462:
[----:B------:R-:W-:Y:S05]  /*2950*/  BSYNC.RECONVERGENT B1 ;  /* 0x0000000000017941 */ /* 0x000fea0003800200 */
.L_x_6461:
        /* <DEDUP_REMOVED lines=48> */
.L_x_6464:
[----:B------:R-:W-:Y:S05]  /*2c60*/  BSYNC.RECONVERGENT B1 ;  /* 0x0000000000017941 */ /* 0x000fea0003800200 */
.L_x_6463:
        /* <DEDUP_REMOVED lines=47> */
[----:B------:R-:W-:Y:S05]  /*2f60*/  CALL.REL.NOINC `($__internal_17_$__cuda_sm20_dblrcp_rn_slowpath_v3) ;  /* 0x00000008008c7944 */ /* 0x000fea0003c00000 */
.L_x_6466:
[----:B------:R-:W-:Y:S05]  /*2f70*/  BSYNC.RECONVERGENT B1 ;  /* 0x0000000000017941 */ /* 0x000fea0003800200 */
.L_x_6465:
        /* <DEDUP_REMOVED lines=48> */
.L_x_6468:
[----:B------:R-:W-:Y:S05]  /*3280*/  BSYNC.RECONVERGENT B1 ;  /* 0x0000000000017941 */ /* 0x000fea0003800200 */
.L_x_6467:
        /* <DEDUP_REMOVED lines=48> */
.L_x_6470:
[----:B------:R-:W-:Y:S05]  /*3590*/  BSYNC.RECONVERGENT B1 ;  /* 0x0000000000017941 */ /* 0x000fea0003800200 */
.L_x_6469:
        /* <DEDUP_REMOVED lines=48> */
.L_x_6472:
[----:B------:R-:W-:Y:S05]  /*38a0*/  BSYNC.RECONVERGENT B1 ;  /* 0x0000000000017941 */ /* 0x000fea0003800200 */
.L_x_6471:
        /* <DEDUP_REMOVED lines=12> */
[----:B------:R-:W-:Y:S04]  /*3970*/  STG.E.128 desc[UR4][R2.64], R12 ;  /* 0x0000000c02007986 */ /* 0x000fe8000c101d04 */
[----:B------:R-:W-:Y:S01]  /*3980*/  STG.E.128 desc[UR4][R2.64+0x800], R8 ;  /* 0x0008000802007986 */ /* 0x000fe2000c101d04 */
[----:B------:R-:W-:Y:S05]  /*3990*/  EXIT ;  /* 0x000000000000794d */ /* 0x000fea0003800000 */
        .weak           $__internal_17_$__cuda_sm20_dblrcp_rn_slowpath_v3
        .type           $__internal_17_$__cuda_sm20_dblrcp_rn_slowpath_v3,@function
        .size           $__internal_17_$__cuda_sm20_dblrcp_rn_slowpath_v3,(.L_x_60605 - $__internal_17_$__cuda_sm20_dblrcp_rn_slowpath_v3)
$__internal_17_$__cuda_sm20_dblrcp_rn_slowpath_v3:
        /* <DEDUP_REMOVED lines=56> */
.L_x_6476:
        /* <DEDUP_REMOVED lines=33> */
.L_x_6474:
[----:B------:R-:W-:Y:S01]  /*3f30*/  LOP3.LUT R17, R7, 0x80000, RZ, 0xfc, !PT ;  /* 0x0008000007117812 */ /* 0x000fe200078efcff */
[----:B------:R-:W-:-:S07]  /*3f40*/  IMAD.MOV.U32 R16, RZ, RZ, R6 ;  /* 0x000000ffff107224 */ /* 0x000fce00078e0006 */
.L_x_6475:
[----:B------:R-:W-:Y:S05]  /*3f50*/  BSYNC.RECONVERGENT B0 ;  /* 0x0000000000007941 */ /* 0x000fea0003800200 */
.L_x_6473:
[----:B------:R-:W-:-:S04]  /*3f60*/  MOV R5, 0x0 ;  /* 0x0000000000057802 */ /* 0x000fc80000000f00 */
[----:B------:R-:W-:Y:S05]  /*3f70*/  RET.REL.NODEC R4 `(_ZN2at6native29vectorized_elementwise_kernelILi4EZNS0_50_GLOBAL__N__2680c7bb_12_PowKernel_cu_7dd49032_317029pow_tensor_scalar_kernel_implIffEEvRNS_18TensorIteratorBaseET0_EUlfE1_St5arrayIPcLm2EEEEviS6_T1_) ;  /* 0xffffffc004207950 */ /* 0x000fea0003c3ffff */
.L_x_6477:
        /* <DEDUP_REMOVED lines=16> */
.L_x_60605:


//--------------------- .text._ZN2at6native29vectorized_elementwise_kernelILi8EZNS0_50_GLOBAL__N__2680c7bb_12_PowKernel_cu_7dd49032_317029pow_tensor_scalar_kernel_implIffEEvRNS_18TensorIteratorBaseET0_EUlfE1_St5arrayIPcLm2EEEEviS6_T1_ --------------------------
	.section	.text._ZN2at6native29vectorized_elementwise_kernelILi8EZNS0_50_GLOBAL__N__2680c7bb_12_PowKernel_cu_7dd49032_317029pow_tensor_scalar_kernel_implIffEEvRNS_18TensorIteratorBaseET0_EUlfE1_St5arrayIPcLm2EEEEviS6_T1_,"ax",@progbits
	.align	128
        .global         _ZN2at6native29vectorized_elementwise_kernelILi8EZNS0_50_GLOBAL__N__2680c7bb_12_PowKernel_cu_7dd49032_317029pow_tensor_scalar_kernel_implIffEEvRNS_18TensorIteratorBaseET0_EUlfE1_St5arrayIPcLm2EEEEviS6_T1_
        .type           _ZN2at6native29vectorized_elementwise_kernelILi8EZNS0_50_GLOBAL__N__2680c7bb_12_PowKernel_cu_7dd49032_317029pow_tensor_scalar_kernel_implIffEEvRNS_18TensorIteratorBaseET0_EUlfE1_St5arrayIPcLm2EEEEviS6_T1_,@function
        .size           _ZN2at6native29vectorized_elementwise_kernelILi8EZNS0_50_GLOBAL__N__2680c7bb_12_PowKernel_cu_7dd49032_317029pow_tensor_scalar_kernel_implIffEEvRNS_18TensorIteratorBaseET0_EUlfE1_St5arrayIPcLm2EEEEviS6_T1_,(.L_x_60771 - _ZN2at6native29vectorized_elementwise_kernelILi8EZNS0_50_GLOBAL__N__2680c7bb_12_PowKernel_cu_7dd49032_317029pow_tensor_scalar_kernel_implIffEEvRNS_18TensorIteratorBaseET0_EUlfE1_St5arrayIPcLm2EEEEviS6_T1_)
        .other          _ZN2at6native29vectorized_elementwise_kernelILi8EZNS0_50_GLOBAL__N__2680c7bb_12_PowKernel_cu_7dd49032_317029pow_tensor_scalar_kernel_implIffEEvRNS_18TensorIteratorBaseET0_EUlfE1_St5arrayIPcLm2EEEEviS6_T1_,@"STO_CUDA_ENTRY STV_DEFAULT"
_ZN2at6native29vectorized_elementwise_kernelILi8EZNS0_50_GLOBAL__N__2680c7bb_12_PowKernel_cu_7dd49032_317029pow_tensor_scalar_kernel_implIffEEvRNS_18TensorIteratorBaseET0_EUlfE1_St5arrayIPcLm2EEEEviS6_T1_:
.text._ZN2at6native29vectorized_elementwise_kernelILi8EZNS0_50_GLOBAL__N__2680c7bb_12_PowKernel_cu_7dd49032_317029pow_tensor_scalar_kernel_implIffEEvRNS_18TensorIteratorBaseET0_EUlfE1_St5arrayIPcLm2EEEEviS6_T1_:
[----:B------:R-:W-:Y:S01]  /*0000*/  LDC R1, c[0x0][0x37c] ;  /* 0x0000df00ff017b82 */ /* 0x000fe20000000800 */
[----:B------:R-:W-:Y:S05]  /*0010*/  EXIT ;  /* 0x000000000000794d */ /* 0x000fea0003800000 */
.L_x_6478:
        /* <DEDUP_REMOVED lines=14> */
.L_x_60771:


//--------------------- .text._ZN2at6native18elementwise_kernelILi128ELi4EZNS0_15gpu_kernel_implIZNS0_50_GLOBAL__N__2680c7bb_12_PowKernel_cu_7dd49032_317029pow_tensor_scalar_kernel_implIffEEvRNS_18TensorIteratorBaseET0_EUlfE0_EEvS6_RKT_EUliE_EEviT1_ --------------------------
	.section	.text._ZN2at6native18elementwise_kernelILi128ELi4EZNS0_15gpu_kernel_implIZNS0_50_GLOBAL__N__2680c7bb_12_PowKernel_cu_7dd49032_317029pow_tensor_scalar_kernel_implIffEEvRNS_18TensorIteratorBaseET0_EUlfE0_EEvS6_RKT_EUliE_EEviT1_,"ax",@progbits
	.align	128
        .global         _ZN2at6native18elementwise_kernelILi128ELi4EZNS0_15gpu_kernel_implIZNS0_50_GLOBAL__N__2680c7bb_12_PowKernel_cu_7dd49032_317029pow_tensor_scalar_kernel_implIffEEvRNS_18TensorIteratorBaseET0_EUlfE0_EEvS6_RKT_EUliE_EEviT1_
        .type           _ZN2at6native18elementwise_kernelILi128ELi4EZNS0_15gpu_kernel_implIZNS0_50_GLOBAL__N__2680c7bb_12_PowKernel_cu_7dd49032_317029pow_tensor_scalar_kernel_implIffEEvRNS_18TensorIteratorBaseET0_EUlfE0_EEvS6_RKT_EUliE_EEviT1_,@function
        .size           _ZN2at6native18elementwise_kernelILi128ELi4EZNS0_15gpu_kernel_implIZNS0_50_GLOBAL__N__2680c7bb_12_PowKernel_cu_7dd49032_317029pow_tensor_scalar_kernel_implIffEEvRNS_18TensorIteratorBaseET0_EUlfE0_EEvS6_RKT_EUliE_EEviT1_,(.L_x_60772 - _ZN2at6native18elementwise_kernelILi128ELi4EZNS0_15gpu_kernel_implIZNS0_50_GLOBAL__N__2680c7bb_12_PowKernel_cu_7dd49032_317029pow_tensor_scalar_kernel_implIffEEvRNS_18TensorIteratorBaseET0_EUlfE0_EEvS6_RKT_EUliE_EEviT1_)
        .other          _ZN2at6native18elementwise_kernelILi128ELi4EZNS0_15gpu_kernel_implIZNS0_50_GLOBAL__N__2680c7bb_12_PowKernel_cu_7dd49032_317029pow_tensor_scalar_kernel_implIffEEvRNS_18TensorIteratorBaseET0_EUlfE0_EEvS6_RKT_EUliE_EEviT1_,@"STO_CUDA_ENTRY STV_DEFAULT"
_ZN2at6native18elementwise_kernelILi128ELi4EZNS0_15gpu_kernel_implIZNS0_50_GLOBAL__N__2680c7bb_12_PowKernel_cu_7dd49032_317029pow_tensor_scalar_kernel_implIffEEvRNS_18TensorIteratorBaseET0_EUlfE0_EEvS6_RKT_EUliE_EEviT1_:
.text._ZN2at6native18elementwise_kernelILi128ELi4EZNS0_15gpu_kernel_implIZNS0_50_GLOBAL__N__2680c7bb_12_PowKernel_cu_7dd49032_317029pow_tensor_scalar_kernel_implIffEEvRNS_18TensorIteratorBaseET0_EUlfE0_EEvS6_RKT_EUliE_EEviT1_:
        /* <DEDUP_REMOVED lines=319> */
.L_x_6481:
        /* <DEDUP_REMOVED lines=18> */
.L_x_6486:
[----:B------:R-:W2:Y:S02]  /*1510*/  LDG.E.U8 R2, desc[UR36][R2.64] ;  /* 0x0000002402027981 */ /* 0x000ea4000c1e1100 */
[----:B--2---:R-:W-:Y:S01]  /*1520*/  I2FP.F32.U32 R4, R2 ;  /* 0x0000000200047245 */ /* 0x004fe20000201000 */
[----:B------:R-:W-:Y:S06]  /*1530*/  BRA `(.L_x_6488) ;  /* 0x0000000c00447947 */ /* 0x000fec0003800000 */
.L_x_6485:
        /* <DEDUP_REMOVED lines=9> */
.L_x_6490:
[----:B------:R-:W2:Y:S02]  /*15d0*/  LDG.E R2, desc[UR36][R2.64] ;  /* 0x0000002402027981 */ /* 0x000ea4000c1e1900 */
[----:B--2---:R-:W-:Y:S01]  /*15e0*/  I2FP.F32.S32 R4, R2 ;  /* 0x0000000200047245 */ /* 0x004fe20000201400 */
[----:B------:R-:W-:Y:S06]  /*15f0*/  BRA `(.L_x_6488) ;  /* 0x0000000c00147947 */ /* 0x000fec0003800000 */
.L_x_6489:
[----:B------:R-:W2:Y:S02]  /*1600*/  LDG.E.U16 R2, desc[UR36][R2.64] ;  /* 0x0000002402027981 */ /* 0x000ea4000c1e1500 */
[----:B--2---:R2:W3:Y:S01]  /*1610*/  I2F.S16 R4, R2 ;  /* 0x0000000200047306 */ /* 0x0044e20000101400 */
[----:B------:R-:W-:Y:S05]  /*1620*/  BRA `(.L_x_6488) ;  /* 0x0000000c00087947 */ /* 0x000fea0003800000 */
.L_x_6484:
        /* <DEDUP_REMOVED lines=8> */
.L_x_6492:
[----:B------:R-:W2:Y:S02]  /*16b0*/  LDG.E.U16 R2, desc[UR36][R2.64] ;  /* 0x0000002402027981 */ /* 0x000ea4000c1e1500 */
[----:B--2---:R-:W-:Y:S01]  /*16c0*/  HADD2.F32 R4, -RZ, R2.H0_H0 ;  /* 0x20000002ff047230 */ /* 0x004fe20000004100 */
[----:B------:R-:W-:Y:S06]  /*16d0*/  BRA `(.L_x_6488) ;  /* 0x0000000800dc7947 */ /* 0x000fec0003800000 */
.L_x_6491:
        /* <DEDUP_REMOVED lines=8> */
.L_x_6494:
[----:B------:R-:W2:Y:S02]  /*1760*/  LDG.E.U16 R2, desc[UR36][R2.64] ;  /* 0x0000002402027981 */ /* 0x000ea4000c1e1500 */
[----:B--2---:R-:W-:Y:S01]  /*1770*/  HADD2.F32 R4, -RZ, R2.H0_H0 ;  /* 0x20000002ff047230 */ /* 0x004fe20000004100 */
[----:B------:R-:W-:Y:S06]  /*1780*/  BRA `(.L_x_6488) ;  /* 0x0000000800b07947 */ /* 0x000fec0003800000 */
.L_x_6493:
        /* <DEDUP_REMOVED lines=11> */
.L_x_6483:
        /* <DEDUP_REMOVED lines=12> */
.L_x_6497:
        /* <DEDUP_REMOVED lines=11> */
.L_x_6496:
        /* <DEDUP_REMOVED lines=25> */
.L_x_6499:
        /* <DEDUP_REMOVED lines=12> */
.L_x_6498:
[----:B------:R-:W2:Y:S02]  /*1c00*/  LDG.E.U16 R2, desc[UR36][R2.64] ;  /* 0x0000002402027981 */ /* 0x000ea4000c1e1500 */
[----:B--2---:R-:W-:Y:S01]  /*1c10*/  SHF.L.U32 R4, R2, 0x10, RZ ;  /* 0x0000001002047819 */ /* 0x004fe200000006ff */
[----:B------:R-:W-:Y:S06]  /*1c20*/  BRA `(.L_x_6488) ;  /* 0x0000000400887947 */ /* 0x000fec0003800000 */
.L_x_6495:
        /* <DEDUP_REMOVED lines=11> */
.L_x_6502:
        /* <DEDUP_REMOVED lines=20> */
.L_x_6504:
[----:B------:R-:W-:Y:S05]  /*1e20*/  BSYNC.RECONVERGENT B0 ;  /* 0x0000000000007941 */ /* 0x000fea0003800200 */
.L_x_6503:
[----:B------:R-:W-:Y:S01]  /*1e30*/  IMAD.SHL.U32 R0, R0, 0x100000, RZ ;  /* 0x0010000000007824 */ /* 0x000fe200078e00ff */
[----:B------:R-:W-:-:S04]  /*1e40*/  LEA R2, R2, 0x3b800000, 0x17 ;  /* 0x3b80000002027811 */ /* 0x000fc800078eb8ff */
[----:B------:R-:W-:Y:S01]  /*1e50*/  LOP3.LUT R4, R2, R0, R7, 0xfe, !PT ;  /* 0x0000000002047212 */ /* 0x000fe200078efe07 */
[----:B------:R-:W-:Y:S06]  /*1e60*/  BRA `(.L_x_6488) ;  /* 0x0000000000f87947 */ /* 0x000fec0003800000 */
.L_x_6501:
        /* <DEDUP_REMOVED lines=20> */
.L_x_6506:
[----:B------:R-:W-:Y:S05]  /*1fb0*/  BSYNC.RECONVERGENT B0 ;  /* 0x0000000000007941 */ /* 0x000fea0003800200 */
.L_x_6505:
[----:B------:R-:W-:Y:S01]  /*1fc0*/  IMAD.SHL.U32 R0, R0, 0x200000, RZ ;  /* 0x0020000000007824 */ /* 0x000fe200078e00ff */
[----:B------:R-:W-:-:S04]  /*1fd0*/  LEA R2, R2, 0x37800000, 0x17 ;  /* 0x3780000002027811 */ /* 0x000fc800078eb8ff */
[----:B------:R-:W-:Y:S01]  /*1fe0*/  LOP3.LUT R4, R2, R0, R7, 0xfe, !PT ;  /* 0x0000000002047212 */ /* 0x000fe200078efe07 */
[----:B------:R-:W-:Y:S06]  /*1ff0*/  BRA `(.L_x_6488) ;  /* 0x0000000000947947 */ /* 0x000fec0003800000 */
.L_x_6500:
[----:B------:R-:W-:-:S09]  /*2000*/  UISETP.NE.AND UP0, UPT, UR4, 0x1c, UPT ;  /* 0x0000001c0400788c */ /* 0x000fd2000bf05270 */
[----:B------:R-:W-:Y:S05]  /*2010*/  BRA.U !UP0, `(.L_x_6507) ;  /* 0x0000000108847547 */ /* 0x000fea000b800000 */
[----:B------:R-:W-:-:S09]  /*2020*/  UISETP.NE.AND UP0, UPT, UR4, 0x1d, UPT ;  /* 0x0000001d0400788c */ /* 0x000fd2000bf05270 */
[----:B------:R-:W-:Y:S05]  /*2030*/  BRA.U !UP0, `(.L_x_6508) ;  /* 0x0000000108707547 */ /* 0x000fea000b800000 */
[----:B------:R-:W-:-:S09]  /*2040*/  UISETP.NE.AND UP0, UPT, UR4, 0x2c, UPT ;  /* 0x0000002c0400788c */ /* 0x000fd2000bf05270 */
[----:B------:R-:W-:Y:S05]  /*2050*/  BRA.U !UP0, `(.L_x_6509) ;  /* 0x0000000108487547 */ /* 0x000fea000b800000 */
.L_x_6487:
        /* <DEDUP_REMOVED lines=16> */
.L_x_6510:
[----:B------:R-:W-:Y:S01]  /*2160*/  IMAD.MOV.U32 R4, RZ, RZ, RZ ;  /* 0x000000ffff047224 */ /* 0x000fe200078e00ff */
[----:B------:R-:W-:Y:S06]  /*2170*/  BRA `(.L_x_6488) ;  /* 0x0000000000347947 */ /* 0x000fec0003800000 */
.L_x_6509:
        /* <DEDUP_REMOVED lines=8> */
.L_x_6508:
[----:B------:R-:W2:Y:S02]  /*2200*/  LDG.E.64 R2, desc[UR36][R2.64] ;  /* 0x0000002402027981 */ /* 0x000ea4000c1e1b00 */
[----:B--2---:R0:W1:Y:S02]  /*2210*/  I2F.U64 R4, R2 ;  /* 0x0000000200047312 */ /* 0x0040640000301000 */
[----:B01----:R-:W-:Y:S05]  /*2220*/  BRA `(.L_x_6488) ;  /* 0x0000000000087947 */ /* 0x003fea0003800000 */
.L_x_6507:
[----:B------:R-:W2:Y:S02]  /*2230*/  LDG.E R2, desc[UR36][R2.64] ;  /* 0x0000002402027981 */ /* 0x000ea4000c1e1900 */
[----:B--2---:R-:W-:-:S07]  /*2240*/  I2FP.F32.U32 R4, R2 ;  /* 0x0000000200047245 */ /* 0x004fce0000201000 */
.L_x_6488:
[----:B------:R-:W-:Y:S05]  /*2250*/  BSYNC.RECONVERGENT B6 ;  /* 0x0000000000067941 */ /* 0x000fea0003800200 */
.L_x_6482:
[----:B------:R-:W1:Y:S01]  /*2260*/  LDCU.64 UR6, c[0x0][0x580] ;  /* 0x0000b000ff0677ac */ /* 0x000e620008000a00 */
[----:B0--3-5:R-:W-:Y:S01]  /*2270*/  FMUL.FTZ R5, R4, R4 ;  /* 0x0000000404057220 */ /* 0x029fe20000410000 */
[----:B------:R-:W-:-:S03]  /*2280*/  UPRMT UR4, UR41, 0x9910, URZ ;  /* 0x0000991029047896 */ /* 0x000fc600080000ff */
[----:B------:R-:W-:Y:S01]  /*2290*/  FMUL.FTZ R4, R5, R4 ;  /* 0x0000000405047220 */ /* 0x000fe20000410000 */
[----:B------:R-:W-:Y:S01]  /*22a0*/  UISETP.GT.AND UP0, UPT, UR4, 0x9, UPT ;  /* 0x000000090400788c */ /* 0x000fe2000bf04270 */
[----:B-12-4-:R-:W-:-:S04]  /*22b0*/  IADD3 R2, P0, PT, R16, UR6, RZ ;  /* 0x0000000610027c10 */ /* 0x016fc8000ff1e0ff */
        /* <DEDUP_REMOVED lines=13> */
.L_x_6514:
[----:B------:R-:W0:Y:S02]  /*2390*/  F2I.S64.TRUNC R4, R4 ;  /* 0x0000000400047311 */ /* 0x000e24000020d900 */
[----:B0-----:R-:W-:-:S05]  /*23a0*/  IMAD.MOV.U32 R7, RZ, RZ, R4 ;  /* 0x000000ffff077224 */ /* 0x001fca00078e0004 */
[----:B------:R0:W-:Y:S01]  /*23b0*/  STG.E.U8 desc[UR36][R2.64], R7 ;  /* 0x0000000702007986 */ /* 0x0001e2000c101124 */
[----:B------:R-:W-:Y:S05]  /*23c0*/  BRA `(.L_x_6516) ;  /* 0x0000000c002c7947 */ /* 0x000fea0003800000 */
.L_x_6513:
        /* <DEDUP_REMOVED lines=9> */
.L_x_6518:
[----:B------:R-:W0:Y:S02]  /*2460*/  F2I.FTZ.TRUNC.NTZ R5, R4 ;  /* 0x0000000400057305 */ /* 0x000e24000021f100 */
[----:B0-----:R0:W-:Y:S01]  /*2470*/  STG.E desc[UR36][R2.64], R5 ;  /* 0x0000000502007986 */ /* 0x0011e2000c101924 */
[----:B------:R-:W-:Y:S05]  /*2480*/  BRA `(.L_x_6516) ;  /* 0x0000000800fc7947 */ /* 0x000fea0003800000 */
.L_x_6517:
[----:B------:R-:W0:Y:S02]  /*2490*/  F2I.FTZ.TRUNC.NTZ R5, R4 ;  /* 0x0000000400057305 */ /* 0x000e24000021f100 */
[----:B0-----:R0:W-:Y:S01]  /*24a0*/  STG.E.U16 desc[UR36][R2.64], R5 ;  /* 0x0000000502007986 */ /* 0x0011e2000c101524 */
[----:B------:R-:W-:Y:S05]  /*24b0*/  BRA `(.L_x_6516) ;  /* 0x0000000800f07947 */ /* 0x000fea0003800000 */
.L_x_6512:
        /* <DEDUP_REMOVED lines=8> */
.L_x_6520:
[----:B------:R-:W-:-:S05]  /*2540*/  F2FP.F16.F32.PACK_AB R4, RZ, R4 ;  /* 0x00000004ff04723e */ /* 0x000fca00000000ff */
[----:B------:R0:W-:Y:S01]  /*2550*/  STG.E.U16 desc[UR36][R2.64], R4 ;  /* 0x0000000402007986 */ /* 0x0001e2000c101524 */
[----:B------:R-:W-:Y:S05]  /*2560*/  BRA `(.L_x_6516) ;  /* 0x0000000800c47947 */ /* 0x000fea0003800000 */
.L_x_6519:
        /* <DEDUP_REMOVED lines=9> */
.L_x_6522:
[----:B------:R-:W-:-:S04]  /*2600*/  F2FP.F16.F32.PACK_AB R5, RZ, R4 ;  /* 0x00000004ff05723e */ /* 0x000fc800000000ff */
[----:B------:R-:W-:-:S05]  /*2610*/  PRMT R5, R5, 0x5410, RZ ;  /* 0x0000541005057816 */ /* 0x000fca00000000ff */
[----:B------:R0:W-:Y:S01]  /*2620*/  STG.E desc[UR36][R2.64], R5 ;  /* 0x0000000502007986 */ /* 0x0001e2000c101924 */
[----:B------:R-:W-:Y:S05]  /*2630*/  BRA `(.L_x_6516) ;  /* 0x0000000800907947 */ /* 0x000fea0003800000 */
.L_x_6521:
[----:B------:R-:W-:-:S06]  /*2640*/  FMUL.FTZ R4, R4, 1 ;  /* 0x3f80000004047820 */ /* 0x000fcc0000410000 */
[----:B------:R-:W0:Y:S02]  /*2650*/  F2F.F64.F32 R4, R4 ;  /* 0x0000000400047310 */ /* 0x000e240000201800 */
[----:B0-----:R0:W-:Y:S01]  /*2660*/  STG.E.64 desc[UR36][R2.64], R4 ;  /* 0x0000000402007986 */ /* 0x0011e2000c101b24 */
[----:B------:R-:W-:Y:S05]  /*2670*/  BRA `(.L_x_6516) ;  /* 0x0000000800807947 */ /* 0x000fea0003800000 */
.L_x_6511:
        /* <DEDUP_REMOVED lines=12> */
.L_x_6525:
[----:B------:R-:W-:Y:S01]  /*2740*/  FMUL.FTZ R4, R4, 1 ;  /* 0x3f80000004047820 */ /* 0x000fe20000410000 */
[----:B------:R-:W-:-:S05]  /*2750*/  CS2R R6, SRZ ;  /* 0x0000000000067805 */ /* 0x000fca000001ff00 */
[----:B------:R-:W0:Y:S02]  /*2760*/  F2F.F64.F32 R4, R4 ;  /* 0x0000000400047310 */ /* 0x000e240000201800 */
[----:B0-----:R0:W-:Y:S01]  /*2770*/  STG.E.128 desc[UR36][R2.64], R4 ;  /* 0x0000000402007986 */ /* 0x0011e2000c101d24 */
[----:B------:R-:W-:Y:S05]  /*2780*/  BRA `(.L_x_6516) ;  /* 0x00000008003c7947 */ /* 0x000fea0003800000 */
.L_x_6524:
        /* <DEDUP_REMOVED lines=18> */
.L_x_6529:
[----:B------:R-:W-:Y:S05]  /*28b0*/  BSYNC.RECONVERGENT B0 ;  /* 0x0000000000007941 */ /* 0x000fea0003800200 */
.L_x_6528:
[----:B------:R-:W-:-:S05]  /*28c0*/  LOP3.LUT R7, R0, 0x80, R7, 0xf8, !PT ;  /* 0x0000008000077812 */ /* 0x000fca00078ef807 */
[----:B------:R0:W-:Y:S01]  /*28d0*/  STG.E.U8 desc[UR36][R2.64], R7 ;  /* 0x0000000702007986 */ /* 0x0001e2000c101124 */
[----:B------:R-:W-:Y:S05]  /*28e0*/  BRA `(.L_x_6516) ;  /* 0x0000000400e47947 */ /* 0x000fea0003800000 */
.L_x_6527:
        /* <DEDUP_REMOVED lines=14> */
.L_x_6531:
[----:B------:R-:W-:Y:S05]  /*29d0*/  BSYNC.RECONVERGENT B0 ;  /* 0x0000000000007941 */ /* 0x000fea0003800200 */
.L_x_6530:
[----:B------:R-:W-:-:S05]  /*29e0*/  LOP3.LUT R5, R0, 0x80, R7, 0xf8, !PT ;  /* 0x0000008000057812 */ /* 0x000fca00078ef807 */
[----:B------:R0:W-:Y:S01]  /*29f0*/  STG.E.U8 desc[UR36][R2.64], R5 ;  /* 0x0000000502007986 */ /* 0x0001e2000c101124 */
[----:B------:R-:W-:Y:S05]  /*2a00*/  BRA `(.L_x_6516) ;  /* 0x00000004009c7947 */ /* 0x000fea0003800000 */
.L_x_6526:
[----:B------:R-:W-:-:S05]  /*2a10*/  F2FP.BF16.F32.PACK_AB R4, RZ, R4 ;  /* 0x00000004ff04723e */ /* 0x000fca00000010ff */
[----:B------:R0:W-:Y:S01]  /*2a20*/  STG.E.U16 desc[UR36][R2.64], R4 ;  /* 0x0000000402007986 */ /* 0x0001e2000c101524 */
[----:B------:R-:W-:Y:S05]  /*2a30*/  BRA `(.L_x_6516) ;  /* 0x0000000400907947 */ /* 0x000fea0003800000 */
.L_x_6523:
        /* <DEDUP_REMOVED lines=11> */
.L_x_6534:
        /* <DEDUP_REMOVED lines=12> */
.L_x_6537:
[----:B------:R-:W-:-:S04]  /*2bb0*/  SHF.R.U32.HI R0, RZ, 0x14, R4 ;  /* 0x00000014ff007819 */ /* 0x000fc80000011604 */
[----:B------:R-:W-:-:S04]  /*2bc0*/  LOP3.LUT R5, R0, 0x1, RZ, 0xc0, !PT ;  /* 0x0000000100057812 */ /* 0x000fc800078ec0ff */
[----:B------:R-:W-:-:S04]  /*2bd0*/  IADD3 R0, PT, PT, R4, 0x487ffff, R5 ;  /* 0x0487ffff04007810 */ /* 0x000fc80007ffe005 */
[----:B------:R-:W-:-:S04]  /*2be0*/  SHF.R.U32.HI R0, RZ, 0x14, R0 ;  /* 0x00000014ff007819 */ /* 0x000fc80000011600 */
[----:B------:R-:W-:-:S07]  /*2bf0*/  LOP3.LUT R5, R0, 0xff, RZ, 0xc0, !PT ;  /* 0x000000ff00057812 */ /* 0x000fce00078ec0ff */
.L_x_6538:
[----:B------:R-:W-:-:S04]  /*2c00*/  SHF.R.U32.HI R4, RZ, 0x18, R4 ;  /* 0x00000018ff047819 */ /* 0x000fc80000011604 */
[----:B------:R-:W-:-:S04]  /*2c10*/  LOP3.LUT R5, R5, 0x80, R4, 0xf8, !PT ;  /* 0x0000008005057812 */ /* 0x000fc800078ef804 */
[----:B------:R-:W-:-:S07]  /*2c20*/  PRMT R0, R5, 0x7610, R0 ;  /* 0x0000761005007816 */ /* 0x000fce0000000000 */
.L_x_6536:
[----:B------:R-:W-:Y:S05]  /*2c30*/  BSYNC.RECONVERGENT B0 ;  /* 0x0000000000007941 */ /* 0x000fea0003800200 */
.L_x_6535:
[----:B------:R4:W-:Y:S01]  /*2c40*/  STG.E.U8 desc[UR36][R2.64], R0 ;  /* 0x0000000002007986 */ /* 0x0009e2000c101124 */
[----:B------:R-:W-:Y:S05]  /*2c50*/  BRA `(.L_x_6516) ;  /* 0x0000000400087947 */ /* 0x000fea0003800000 */
.L_x_6533:
[----:B------:R-:W-:Y:S01]  /*2c60*/  LOP3.LUT R5, R4, 0x7fffffff, RZ, 0xc0, !PT ;  /* 0x7fffffff04057812 */ /* 0x000fe200078ec0ff */
        /* <DEDUP_REMOVED lines=11> */
.L_x_6541:
[----:B------:R-:W-:-:S04]  /*2d20*/  SHF.R.U32.HI R0, RZ, 0x15, R4 ;  /* 0x00000015ff007819 */ /* 0x000fc80000011604 */
[----:B------:R-:W-:-:S04]  /*2d30*/  LOP3.LUT R5, R0, 0x1, RZ, 0xc0, !PT ;  /* 0x0000000100057812 */ /* 0x000fc800078ec0ff */
[----:B------:R-:W-:-:S04]  /*2d40*/  IADD3 R0, PT, PT, R4, 0x88fffff, R5 ;  /* 0x088fffff04007810 */ /* 0x000fc80007ffe005 */
[----:B------:R-:W-:-:S04]  /*2d50*/  SHF.R.U32.HI R0, RZ, 0x15, R0 ;  /* 0x00000015ff007819 */ /* 0x000fc80000011600 */
[----:B------:R-:W-:-:S07]  /*2d60*/  LOP3.LUT R5, R0, 0xff, RZ, 0xc0, !PT ;  /* 0x000000ff00057812 */ /* 0x000fce00078ec0ff */
.L_x_6542:
[----:B------:R-:W-:-:S04]  /*2d70*/  SHF.R.U32.HI R4, RZ, 0x18, R4 ;  /* 0x00000018ff047819 */ /* 0x000fc80000011604 */
[----:B------:R-:W-:-:S04]  /*2d80*/  LOP3.LUT R5, R5, 0x80, R4, 0xf8, !PT ;  /* 0x0000008005057812 */ /* 0x000fc800078ef804 */
[----:B------:R-:W-:-:S07]  /*2d90*/  PRMT R0, R5, 0x7610, R0 ;  /* 0x0000761005007816 */ /* 0x000fce0000000000 */
.L_x_6540:
[----:B------:R-:W-:Y:S05]  /*2da0*/  BSYNC.RECONVERGENT B0 ;  /* 0x0000000000007941 */ /* 0x000fea0003800200 */
.L_x_6539:
[----:B------:R3:W-:Y:S01]  /*2db0*/  STG.E.U8 desc[UR36][R2.64], R0 ;  /* 0x0000000002007986 */ /* 0x0007e2000c101124 */
[----:B------:R-:W-:Y:S05]  /*2dc0*/  BRA `(.L_x_6516) ;  /* 0x0000000000ac7947 */ /* 0x000fea0003800000 */
.L_x_6532:
[----:B------:R-:W-:-:S09]  /*2dd0*/  UISETP.NE.AND UP0, UPT, UR4, 0x1c, UPT ;  /* 0x0000001c0400788c */ /* 0x000fd2000bf05270 */
[----:B------:R-:W-:Y:S05]  /*2de0*/  BRA.U !UP0, `(.L_x_6543) ;  /* 0x00000001089c7547 */ /* 0x000fea000b800000 */
[----:B------:R-:W-:-:S09]  /*2df0*/  UISETP.NE.AND UP0, UPT, UR4, 0x1d, UPT ;  /* 0x0000001d0400788c */ /* 0x000fd2000bf05270 */
[----:B------:R-:W-:Y:S05]  /*2e00*/  BRA.U !UP0, `(.L_x_6544) ;  /* 0x0000000108887547 */ /* 0x000fea000b800000 */
[----:B------:R-:W-:-:S09]  /*2e10*/  UISETP.NE.AND UP0, UPT, UR4, 0x2c, UPT ;  /* 0x0000002c0400788c */ /* 0x000fd2000bf05270 */
[----:B------:R-:W-:Y:S05]  /*2e20*/  BRA.U !UP0, `(.L_x_6545) ;  /* 0x0000000108447547 */ /* 0x000fea000b800000 */
.L_x_6515:
        /* <DEDUP_REMOVED lines=16> */
.L_x_6546:
[----:B------:R-:W-:Y:S05]  /*2f30*/  BRA `(.L_x_6516) ;  /* 0x0000000000507947 */ /* 0x000fea0003800000 */
.L_x_6545:
        /* <DEDUP_REMOVED lines=15> */
.L_x_6544:
[----:B------:R-:W0:Y:S02]  /*3030*/  F2I.U64.TRUNC R4, R4 ;  /* 0x0000000400047311 */ /* 0x000e24000020d800 */
[----:B0-----:R1:W-:Y:S01]  /*3040*/  STG.E.64 desc[UR36][R2.64], R4 ;  /* 0x0000000402007986 */ /* 0x0013e2000c101b24 */
[----:B------:R-:W-:Y:S05]  /*3050*/  BRA `(.L_x_6516) ;  /* 0x0000000000087947 */ /* 0x000fea0003800000 */
.L_x_6543:
[----:B------:R-:W0:Y:S02]  /*3060*/  F2I.FTZ.U32.TRUNC.NTZ R5, R4 ;  /* 0x0000000400057305 */ /* 0x000e24000021f000 */
[----:B0-----:R0:W-:Y:S02]  /*3070*/  STG.E desc[UR36][R2.64], R5 ;  /* 0x0000000502007986 */ /* 0x0011e4000c101924 */
.L_x_6516:
[----:B------:R-:W-:-:S07]  /*3080*/  VIADD R17, R17, 0x80 ;  /* 0x0000008011117836 */ /* 0x000fce0000000000 */
.L_x_6480:
[----:B------:R-:W-:Y:S05]  /*3090*/  BSYNC.RECONVERGENT B7 ;  /* 0x0000000000077941 */ /* 0x000fea0003800200 */
.L_x_6479:
        /* <DEDUP_REMOVED lines=307> */
.L_x_6549:
        /* <DEDUP_REMOVED lines=18> */
.L_x_6554:
[----:B------:R-:W2:Y:S02]  /*44f0*/  LDG.E.U8 R2, desc[UR36][R2.64] ;  /* 0x0000002402027981 */ /* 0x000ea4000c1e1100 */
[----:B--2---:R-:W-:Y:S01]  /*4500*/  I2FP.F32.U32 R4, R2 ;  /* 0x0000000200047245 */ /* 0x004fe20000201000 */
[----:B------:R-:W-:Y:S06]  /*4510*/  BRA `(.L_x_6556) ;  /* 0x0000000c00447947 */ /* 0x000fec0003800000 */
.L_x_6553:
        /* <DEDUP_REMOVED lines=9> */
.L_x_6558:
[----:B------:R-:W2:Y:S02]  /*45b0*/  LDG.E R2, desc[UR36][R2.64] ;  /* 0x0000002402027981 */ /* 0x000ea4000c1e1900 */
[----:B--2---:R-:W-:Y:S01]  /*45c0*/  I2FP.F32.S32 R4, R2 ;  /* 0x0000000200047245 */ /* 0x004fe20000201400 */
[----:B------:R-:W-:Y:S06]  /*45d0*/  BRA `(.L_x_6556) ;  /* 0x0000000c00147947 */ /* 0x000fec0003800000 */
.L_x_6557:
[----:B------:R-:W2:Y:S02]  /*45e0*/  LDG.E.U16 R2, desc[UR36][R2.64] ;  /* 0x0000002402027981 */ /* 0x000ea4000c1e1500 */
[----:B--2---:R2:W3:Y:S01]  /*45f0*/  I2F.S16 R4, R2 ;  /* 0x0000000200047306 */ /* 0x0044e20000101400 */
[----:B------:R-:W-:Y:S05]  /*4600*/  BRA `(.L_x_6556) ;  /* 0x0000000c00087947 */ /* 0x000fea0003800000 */
.L_x_6552:
        /* <DEDUP_REMOVED lines=8> */
.L_x_6560:
[----:B------:R-:W2:Y:S02]  /*4690*/  LDG.E.U16 R2, desc[UR36][R2.64] ;  /* 0x0000002402027981 */ /* 0x000ea4000c1e1500 */
[----:B--2---:R-:W-:Y:S01]  /*46a0*/  HADD2.F32 R4, -RZ, R2.H0_H0 ;  /* 0x20000002ff047230 */ /* 0x004fe20000004100 */
[----:B------:R-:W-:Y:S06]  /*46b0*/  BRA `(.L_x_6556) ;  /* 0x0000000800dc7947 */ /* 0x000fec0003800000 */
.L_x_6559:
        /* <DEDUP_REMOVED lines=8> */
.L_x_6562:
[----:B------:R-:W2:Y:S02]  /*4740*/  LDG.E.U16 R2, desc[UR36][R2.64] ;  /* 0x0000002402027981 */ /* 0x000ea4000c1e1500 */
[----:B--2---:R-:W-:Y:S01]  /*4750*/  HADD2.F32 R4, -RZ, R2.H0_H0 ;  /* 0x20000002ff047230 */ /* 0x004fe20000004100 */
[----:B------:R-:W-:Y:S06]  /*4760*/  BRA `(.L_x_6556) ;  /* 0x0000000800b07947 */ /* 0x000fec0003800000 */
.L_x_6561:
        /* <DEDUP_REMOVED lines=11> */
.L_x_6551:
        /* <DEDUP_REMOVED lines=12> */
.L_x_6565:
        /* <DEDUP_REMOVED lines=11> */
.L_x_6564:
        /* <DEDUP_REMOVED lines=25> */
.L_x_6567:
        /* <DEDUP_REMOVED lines=12> */
.L_x_6566:
[----:B------:R-:W2:Y:S02]  /*4be0*/  LDG.E.U16 R2, desc[UR36][R2.64] ;  /* 0x0000002402027981 */ /* 0x000ea4000c1e1500 */
[----:B--2---:R-:W-:Y:S01]  /*4bf0*/  IMAD.U32 R4, R2, 0x10000, RZ ;  /* 0x0001000002047824 */ /* 0x004fe200078e00ff */
[----:B------:R-:W-:Y:S06]  /*4c00*/  BRA `(.L_x_6556) ;  /* 0x0000000400887947 */ /* 0x000fec0003800000 */
.L_x_6563:
        /* <DEDUP_REMOVED lines=11> */
.L_x_6570:
        /* <DEDUP_REMOVED lines=20> */
.L_x_6572:
[----:B------:R-:W-:Y:S05]  /*4e00*/  BSYNC.RECONVERGENT B0 ;  /* 0x0000000000007941 */ /* 0x000fea0003800200 */
.L_x_6571:
[----:B------:R-:W-:Y:S01]  /*4e10*/  IMAD.SHL.U32 R0, R0, 0x100000, RZ ;  /* 0x0010000000007824 */ /* 0x000fe200078e00ff */
[----:B------:R-:W-:-:S04]  /*4e20*/  LEA R2, R2, 0x3b800000, 0x17 ;  /* 0x3b80000002027811 */ /* 0x000fc800078eb8ff */
[----:B------:R-:W-:Y:S01]  /*4e30*/  LOP3.LUT R4, R2, R0, R7, 0xfe, !PT ;  /* 0x0000000002047212 */ /* 0x000fe200078efe07 */
[----:B------:R-:W-:Y:S06]  /*4e40*/  BRA `(.L_x_6556) ;  /* 0x0000000000f87947 */ /* 0x000fec0003800000 */
.L_x_6569:
        /* <DEDUP_REMOVED lines=20> */
.L_x_6574:
[----:B------:R-:W-:Y:S05]  /*4f90*/  BSYNC.RECONVERGENT B0 ;  /* 0x0000000000007941 */ /* 0x000fea0003800200 */
.L_x_6573:
[----:B------:R-:W-:Y:S02]  /*4fa0*/  SHF.L.U32 R0, R0, 0x15, RZ ;  /* 0x0000001500007819 */ /* 0x000fe400000006ff */
[----:B------:R-:W-:-:S04]  /*4fb0*/  LEA R2, R2, 0x37800000, 0x17 ;  /* 0x3780000002027811 */ /* 0x000fc800078eb8ff */
[----:B------:R-:W-:Y:S01]  /*4fc0*/  LOP3.LUT R4, R2, R0, R7, 0xfe, !PT ;  /* 0x0000000002047212 */ /* 0x000fe200078efe07 */
[----:B------:R-:W-:Y:S06]  /*4fd0*/  BRA `(.L_x_6556) ;  /* 0x0000000000947947 */ /* 0x000fec0003800000 */
.L_x_6568:
        /* <DEDUP_REMOVED lines=14> */
.L_x_6555:
        /* <DEDUP_REMOVED lines=16> */
.L_x_6577:
[----:B------:R-:W-:Y:S01]  /*51c0*/  IMAD.MOV.U32 R4, RZ, RZ, RZ ;  /* 0x000000ffff047224 */ /* 0x000fe200078e00ff */
[----:B------:R-:W-:Y:S06]  /*51d0*/  BRA `(.L_x_6556) ;  /* 0x0000000000147947 */ /* 0x000fec0003800000 */
.L_x_6576:
[----:B------:R-:W2:Y:S02]  /*51e0*/  LDG.E.64 R2, desc[UR36][R2.64] ;  /* 0x0000002402027981 */ /* 0x000ea4000c1e1b00 */
[----:B--2---:R0:W1:Y:S02]  /*51f0*/  I2F.U64 R4, R2 ;  /* 0x0000000200047312 */ /* 0x0040640000301000 */
[----:B01----:R-:W-:Y:S05]  /*5200*/  BRA `(.L_x_6556) ;  /* 0x0000000000087947 */ /* 0x003fea0003800000 */
.L_x_6575:
[----:B------:R-:W2:Y:S02]  /*5210*/  LDG.E R2, desc[UR36][R2.64] ;  /* 0x0000002402027981 */ /* 0x000ea4000c1e1900 */
[----:B--2---:R-:W-:-:S07]  /*5220*/  I2FP.F32.U32 R4, R2 ;  /* 0x0000000200047245 */ /* 0x004fce0000201000 */
.L_x_6556:
[----:B------:R-:W-:Y:S05]  /*5230*/  BSYNC.RECONVERGENT B6 ;  /* 0x0000000000067941 */ /* 0x000fea0003800200 */
.L_x_6550:
[----:B------:R-:W1:Y:S01]  /*5240*/  LDCU.64 UR6, c[0x0][0x580] ;  /* 0x0000b000ff0677ac */ /* 0x000e620008000a00 */
[----:B0--3-5:R-:W-:Y:S01]  /*5250*/  FMUL.FTZ R5, R4, R4 ;  /* 0x0000000404057220 */ /* 0x029fe20000410000 */
[----:B------:R-:W-:-:S03]  /*5260*/  UPRMT UR4, UR41, 0x9910, URZ ;  /* 0x0000991029047896 */ /* 0x000fc600080000ff */
[----:B------:R-:W-:Y:S01]  /*5270*/  FMUL.FTZ R4, R5, R4 ;  /* 0x0000000405047220 */ /* 0x000fe20000410000 */
        /* <DEDUP_REMOVED lines=15> */
.L_x_6581:
[----:B------:R-:W0:Y:S02]  /*5370*/  F2I.S64.TRUNC R4, R4 ;  /* 0x0000000400047311 */ /* 0x000e24000020d900 */
[----:B0-----:R-:W-:-:S05]  /*5380*/  MOV R7, R4 ;  /* 0x0000000400077202 */ /* 0x001fca0000000f00 */
[----:B------:R3:W-:Y:S01]  /*5390*/  STG.E.U8 desc[UR36][R2.64], R7 ;  /* 0x0000000702007986 */ /* 0x0007e2000c101124 */
[----:B------:R-:W-:Y:S05]  /*53a0*/  BRA `(.L_x_6583) ;  /* 0x0000000c00287947 */ /* 0x000fea0003800000 */
.L_x_6580:
        /* <DEDUP_REMOVED lines=9> */
.L_x_6585:
[----:B------:R-:W0:Y:S02]  /*5440*/  F2I.FTZ.TRUNC.NTZ R5, R4 ;  /* 0x0000000400057305 */ /* 0x000e24000021f100 */
[----:B0-----:R2:W-:Y:S01]  /*5450*/  STG.E desc[UR36][R2.64], R5 ;  /* 0x0000000502007986 */ /* 0x0015e2000c101924 */
[----:B------:R-:W-:Y:S05]  /*5460*/  BRA `(.L_x_6583) ;  /* 0x0000000800f87947 */ /* 0x000fea0003800000 */
.L_x_6584:
[----:B------:R-:W0:Y:S02]  /*5470*/  F2I.FTZ.TRUNC.NTZ R5, R4 ;  /* 0x0000000400057305 */ /* 0x000e24000021f100 */
[----:B0-----:R0:W-:Y:S01]  /*5480*/  STG.E.U16 desc[UR36][R2.64], R5 ;  /* 0x0000000502007986 */ /* 0x0011e2000c101524 */
[----:B------:R-:W-:Y:S05]  /*5490*/  BRA `(.L_x_6583) ;  /* 0x0000000800ec7947 */ /* 0x000fea0003800000 */
.L_x_6579:
        /* <DEDUP_REMOVED lines=8> */
.L_x_6587:
[----:B------:R-:W-:-:S05]  /*5520*/  F2FP.F16.F32.PACK_AB R4, RZ, R4 ;  /* 0x00000004ff04723e */ /* 0x000fca00000000ff */
[----:B------:R0:W-:Y:S01]  /*5530*/  STG.E.U16 desc[UR36][R2.64], R4 ;  /* 0x0000000402007986 */ /* 0x0001e2000c101524 */
[----:B------:R-:W-:Y:S05]  /*5540*/  BRA `(.L_x_6583) ;  /* 0x0000000800c07947 */ /* 0x000fea0003800000 */
.L_x_6586:
        /* <DEDUP_REMOVED lines=9> */
.L_x_6589:
[----:B------:R-:W-:-:S04]  /*55e0*/  F2FP.F16.F32.PACK_AB R5, RZ, R4 ;  /* 0x00000004ff05723e */ /* 0x000fc800000000ff */
[----:B------:R-:W-:-:S05]  /*55f0*/  PRMT R5, R5, 0x5410, RZ ;  /* 0x0000541005057816 */ /* 0x000fca00000000ff */
[----:B------:R0:W-:Y:S01]  /*5600*/  STG.E desc[UR36][R2.64], R5 ;  /* 0x0000000502007986 */ /* 0x0001e2000c101924 */
[----:B------:R-:W-:Y:S05]  /*5610*/  BRA `(.L_x_6583) ;  /* 0x00000008008c7947 */ /* 0x000fea0003800000 */
.L_x_6588:
[----:B------:R-:W-:-:S06]  /*5620*/  FMUL.FTZ R4, R4, 1 ;  /* 0x3f80000004047820 */ /* 0x000fcc0000410000 */
[----:B------:R-:W0:Y:S02]  /*5630*/  F2F.F64.F32 R4, R4 ;  /* 0x0000000400047310 */ /* 0x000e240000201800 */
[----:B0-----:R0:W-:Y:S01]  /*5640*/  STG.E.64 desc[UR36][R2.64], R4 ;  /* 0x0000000402007986 */ /* 0x0011e2000c101b24 */
[----:B------:R-:W-:Y:S05]  /*5650*/  BRA `(.L_x_6583) ;  /* 0x00000008007c7947 */ /* 0x000fea0003800000 */
.L_x_6578:
        /* <DEDUP_REMOVED lines=13> */
.L_x_6593:
        /* <DEDUP_REMOVED lines=16> */
.L_x_6596:
[----:B------:R-:W-:-:S04]  /*5830*/  SHF.R.U32.HI R4, RZ, 0x18, R4 ;  /* 0x00000018ff047819 */ /* 0x000fc80000011604 */
[----:B------:R-:W-:-:S04]  /*5840*/  LOP3.LUT R4, R5, 0x80, R4, 0xf8, !PT ;  /* 0x0000008005047812 */ /* 0x000fc800078ef804 */
[----:B------:R-:W-:-:S07]  /*5850*/  PRMT R0, R4, 0x7610, R0 ;  /* 0x0000761004007816 */ /* 0x000fce0000000000 */
.L_x_6595:
[----:B------:R-:W-:Y:S05]  /*5860*/  BSYNC.RECONVERGENT B0 ;  /* 0x0000000000007941 */ /* 0x000fea0003800200 */
.L_x_6594:
[----:B------:R0:W-:Y:S01]  /*5870*/  STG.E.U8 desc[UR36][R2.64], R0 ;  /* 0x0000000002007986 */ /* 0x0001e2000c101124 */
[----:B------:R-:W-:Y:S05]  /*5880*/  BRA `(.L_x_6583) ;  /* 0x0000000400f07947 */ /* 0x000fea0003800000 */
.L_x_6592:
        /* <DEDUP_REMOVED lines=16> */
.L_x_6599:
[----:B------:R-:W-:-:S04]  /*5990*/  SHF.R.U32.HI R4, RZ, 0x18, R4 ;  /* 0x00000018ff047819 */ /* 0x000fc80000011604 */
[----:B------:R-:W-:-:S04]  /*59a0*/  LOP3.LUT R5, R5, 0x80, R4, 0xf8, !PT ;  /* 0x0000008005057812 */ /* 0x000fc800078ef804 */
[----:B------:R-:W-:-:S07]  /*59b0*/  PRMT R0, R5, 0x7610, R0 ;  /* 0x0000761005007816 */ /* 0x000fce0000000000 */
.L_x_6598:
[----:B------:R-:W-:Y:S05]  /*59c0*/  BSYNC.RECONVERGENT B0 ;  /* 0x0000000000007941 */ /* 0x000fea0003800200 */
.L_x_6597:
[----:B------:R0:W-:Y:S01]  /*59d0*/  STG.E.U8 desc[UR36][R2.64], R0 ;  /* 0x0000000002007986 */ /* 0x0001e2000c101124 */
[----:B------:R-:W-:Y:S05]  /*59e0*/  BRA `(.L_x_6583) ;  /* 0x0000000400987947 */ /* 0x000fea0003800000 */
.L_x_6591:
        /* <DEDUP_REMOVED lines=21> */
.L_x_6601:
[----:B------:R-:W0:Y:S02]  /*5b40*/  F2I.U64.TRUNC R4, R4 ;  /* 0x0000000400047311 */ /* 0x000e24000020d800 */
[----:B0-----:R0:W-:Y:S01]  /*5b50*/  STG.E.64 desc[UR36][R2.64], R4 ;  /* 0x0000000402007986 */ /* 0x0011e2000c101b24 */
[----:B------:R-:W-:Y:S05]  /*5b60*/  BRA `(.L_x_6583) ;  /* 0x0000000400387947 */ /* 0x000fea0003800000 */
.L_x_6600:
[----:B------:R-:W0:Y:S02]  /*5b70*/  F2I.FTZ.U32.TRUNC.NTZ R5, R4 ;  /* 0x0000000400057305 */ /* 0x000e24000021f000 */
[----:B0-----:R0:W-:Y:S01]  /*5b80*/  STG.E desc[UR36][R2.64], R5 ;  /* 0x0000000502007986 */ /* 0x0011e2000c101924 */
[----:B------:R-:W-:Y:S05]  /*5b90*/  BRA `(.L_x_6583) ;  /* 0x00000004002c7947 */ /* 0x000fea0003800000 */
.L_x_6590:
        /* <DEDUP_REMOVED lines=10> */
.L_x_6603:
[----:B------:R-:W-:Y:S01]  /*5c40*/  FMUL.FTZ R4, R4, 1 ;  /* 0x3f80000004047820 */ /* 0x000fe20000410000 */
[----:B------:R-:W-:-:S05]  /*5c50*/  CS2R R6, SRZ ;  /* 0x0000000000067805 */ /* 0x000fca000001ff00 */
[----:B------:R-:W0:Y:S02]  /*5c60*/  F2F.F64.F32 R4, R4 ;  /* 0x0000000400047310 */ /* 0x000e240000201800 */
[----:B0-----:R0:W-:Y:S01]  /*5c70*/  STG.E.128 desc[UR36][R2.64], R4 ;  /* 0x0000000402007986 */ /* 0x0011e2000c101d24 */
[----:B------:R-:W-:Y:S05]  /*5c80*/  BRA `(.L_x_6583) ;  /* 0x0000000000f07947 */ /* 0x000fea0003800000 */
.L_x_6602:
[----:B------:R-:W-:-:S09]  /*5c90*/  UISETP.NE.AND UP0, UPT, UR4, 0xf, UPT ;  /* 0x0000000f0400788c */ /* 0x000fd2000bf05270 */
[----:B------:R-:W-:Y:S05]  /*5ca0*/  BRA.U !UP0, `(.L_x_6604) ;  /* 0x0000000108e07547 */ /* 0x000fea000b800000 */
[----:B------:R-:W-:-:S09]  /*5cb0*/  UISETP.NE.AND UP0, UPT, UR4, 0x17, UPT ;  /* 0x000000170400788c */ /* 0x000fd2000bf05270 */
[----:B------:R-:W-:Y:S05]  /*5cc0*/  BRA.U !UP0, `(.L_x_6605) ;  /* 0x00000001088c7547 */ /* 0x000fea000b800000 */
[----:B------:R-:W-:-:S09]  /*5cd0*/  UISETP.NE.AND UP0, UPT, UR4, 0x18, UPT ;  /* 0x000000180400788c */ /* 0x000fd2000bf05270 */
[----:B------:R-:W-:Y:S05]  /*5ce0*/  BRA.U !UP0, `(.L_x_6606) ;  /* 0x0000000108447547 */ /* 0x000fea000b800000 */
.L_x_6582:
        /* <DEDUP_REMOVED lines=16> */
.L_x_6607:
[----:B------:R-:W-:Y:S05]  /*5df0*/  BRA `(.L_x_6583) ;  /* 0x0000000000947947 */ /* 0x000fea0003800000 */
.L_x_6606:
        /* <DEDUP_REMOVED lines=12> */
.L_x_6609:
[----:B------:R-:W-:Y:S05]  /*5ec0*/  BSYNC.RECONVERGENT B0 ;  /* 0x0000000000007941 */ /* 0x000fea0003800200 */
.L_x_6608:
[----:B------:R-:W-:-:S05]  /*5ed0*/  LOP3.LUT R5, R0, 0x80, R7, 0xf8, !PT ;  /* 0x0000008000057812 */ /* 0x000fca00078ef807 */
[----:B------:R0:W-:Y:S01]  /*5ee0*/  STG.E.U8 desc[UR36][R2.64], R5 ;  /* 0x0000000502007986 */ /* 0x0001e2000c101124 */
[----:B------:R-:W-:Y:S05]  /*5ef0*/  BRA `(.L_x_6583) ;  /* 0x0000000000547947 */ /* 0x000fea0003800000 */
.L_x_6605:
        /* <DEDUP_REMOVED lines=11> */
.L_x_6611:
[----:B------:R-:W-:Y:S02]  /*5fb0*/  ISETP.GT.U32.AND P0, PT, R6, 0x7f800000, PT ;  /* 0x7f8000000600780c */ /* 0x000fe40003f04070 */
[----:B------:R-:W-:-:S04]  /*5fc0*/  MOV R0, 0x7f ;  /* 0x0000007f00007802 */ /* 0x000fc80000000f00 */
[----:B------:R-:W-:-:S07]  /*5fd0*/  SEL R0, R0, 0x7c, P0 ;  /* 0x0000007c00007807 */ /* 0x000fce0000000000 */
.L_x_6612:
[----:B------:R-:W-:Y:S05]  /*5fe0*/  BSYNC.RECONVERGENT B0 ;  /* 0x0000000000007941 */ /* 0x000fea0003800200 */
.L_x_6610:
[----:B------:R-:W-:-:S04]  /*5ff0*/  SHF.R.U32.HI R5, RZ, 0x18, R4 ;  /* 0x00000018ff057819 */ /* 0x000fc80000011604 */
[----:B------:R-:W-:-:S05]  /*6000*/  LOP3.LUT R5, R0, 0x80, R5, 0xf8, !PT ;  /* 0x0000008000057812 */ /* 0x000fca00078ef805 */
[----:B------:R0:W-:Y:S01]  /*6010*/  STG.E.U8 desc[UR36][R2.64], R5 ;  /* 0x0000000502007986 */ /* 0x0001e2000c101124 */
[----:B------:R-:W-:Y:S05]  /*6020*/  BRA `(.L_x_6583) ;  /* 0x0000000000087947 */ /* 0x000fea0003800000 */
.L_x_6604:
[----:B------:R-:W-:-:S05]  /*6030*/  F2FP.BF16.F32.PACK_AB R4, RZ, R4 ;  /* 0x00000004ff04723e */ /* 0x000fca00000010ff */
[----:B------:R0:W-:Y:S02]  /*6040*/  STG.E.U16 desc[UR36][R2.64], R4 ;  /* 0x0000000402007986 */ /* 0x0001e4000c101524 */
.L_x_6583:
[----:B------:R-:W-:-:S07]  /*6050*/  VIADD R17, R17, 0x80 ;  /* 0x0000008011117836 */ /* 0x000fce0000000000 */
.L_x_6548:
[----:B------:R-:W-:Y:S05]  /*6060*/  BSYNC.RECONVERGENT B7 ;  /* 0x0000000000077941 */ /* 0x000fea0003800200 */
.L_x_6547:
        /* <DEDUP_REMOVED lines=307> */
.L_x_6615:
        /* <DEDUP_REMOVED lines=18> */
.L_x_6620:
[----:B------:R-:W2:Y:S02]  /*74c0*/  LDG.E.U8 R2, desc[UR36][R2.64] ;  /* 0x0000002402027981 */ /* 0x000ea4000c1e1100 */
[----:B--2---:R-:W-:Y:S01]  /*74d0*/  I2FP.F32.U32 R4, R2 ;  /* 0x0000000200047245 */ /* 0x004fe20000201000 */
[----:B------:R-:W-:Y:S06]  /*74e0*/  BRA `(.L_x_6622) ;  /* 0x0000000c00447947 */ /* 0x000fec0003800000 */
.L_x_6619:
        /* <DEDUP_REMOVED lines=9> */
.L_x_6624:
[----:B------:R-:W2:Y:S02]  /*7580*/  LDG.E R2, desc[UR36][R2.64] ;  /* 0x0000002402027981 */ /* 0x000ea4000c1e1900 */
[----:B--2---:R-:W-:Y:S01]  /*7590*/  I2FP.F32.S32 R4, R2 ;  /* 0x0000000200047245 */ /* 0x004fe20000201400 */
[----:B------:R-:W-:Y:S06]  /*75a0*/  BRA `(.L_x_6622) ;  /* 0x0000000c00147947 */ /* 0x000fec0003800000 */
.L_x_6623:
[----:B------:R-:W2:Y:S02]  /*75b0*/  LDG.E.U16 R2, desc[UR36][R2.64] ;  /* 0x0000002402027981 */ /* 0x000ea4000c1e1500 */
[----:B--2---:R2:W3:Y:S01]  /*75c0*/  I2F.S16 R4, R2 ;  /* 0x0000000200047306 */ /* 0x0044e20000101400 */
[----:B------:R-:W-:Y:S05]  /*75d0*/  BRA `(.L_x_6622) ;  /* 0x0000000c00087947 */ /* 0x000fea0003800000 */
.L_x_6618:
        /* <DEDUP_REMOVED lines=8> */
.L_x_6626:
[----:B------:R-:W2:Y:S02]  /*7660*/  LDG.E.U16 R2, desc[UR36][R2.64] ;  /* 0x0000002402027981 */ /* 0x000ea4000c1e1500 */
[----:B--2---:R-:W-:Y:S01]  /*7670*/  HADD2.F32 R4, -RZ, R2.H0_H0 ;  /* 0x20000002ff047230 */ /* 0x004fe20000004100 */
[----:B------:R-:W-:Y:S06]  /*7680*/  BRA `(.L_x_6622) ;  /* 0x0000000800dc7947 */ /* 0x000fec0003800000 */
.L_x_6625:
        /* <DEDUP_REMOVED lines=8> */
.L_x_6628:
[----:B------:R-:W2:Y:S02]  /*7710*/  LDG.E.U16 R2, desc[UR36][R2.64] ;  /* 0x0000002402027981 */ /* 0x000ea4000c1e1500 */
[----:B--2---:R-:W-:Y:S01]  /*7720*/  HADD2.F32 R4, -RZ, R2.H0_H0 ;  /* 0x20000002ff047230 */ /* 0x004fe20000004100 */
[----:B------:R-:W-:Y:S06]  /*7730*/  BRA `(.L_x_6622) ;  /* 0x0000000800b07947 */ /* 0x000fec0003800000 */
.L_x_6627:
        /* <DEDUP_REMOVED lines=11> */
.L_x_6617:
        /* <DEDUP_REMOVED lines=12> */
.L_x_6631:
        /* <DEDUP_REMOVED lines=11> */
.L_x_6630:
        /* <DEDUP_REMOVED lines=25> */
.L_x_6633:
        /* <DEDUP_REMOVED lines=12> */
.L_x_6632:
[----:B------:R-:W2:Y:S02]  /*7bb0*/  LDG.E.U16 R2, desc[UR36][R2.64] ;  /* 0x0000002402027981 */ /* 0x000ea4000c1e1500 */
[----:B--2---:R-:W-:Y:S01]  /*7bc0*/  IMAD.U32 R4, R2, 0x10000, RZ ;  /* 0x0001000002047824 */ /* 0x004fe200078e00ff */
[----:B------:R-:W-:Y:S06]  /*7bd0*/  BRA `(.L_x_6622) ;  /* 0x0000000400887947 */ /* 0x000fec0003800000 */
.L_x_6629:
        /* <DEDUP_REMOVED lines=11> */
.L_x_6636:
        /* <DEDUP_REMOVED lines=20> */
.L_x_6638:
[----:B------:R-:W-:Y:S05]  /*7dd0*/  BSYNC.RECONVERGENT B0 ;  /* 0x0000000000007941 */ /* 0x000fea0003800200 */
.L_x_6637:
[----:B------:R-:W-:Y:S02]  /*7de0*/  SHF.L.U32 R0, R0, 0x14, RZ ;  /* 0x0000001400007819 */ /* 0x000fe400000006ff */
[----:B------:R-:W-:-:S04]  /*7df0*/  LEA R2, R2, 0x3b800000, 0x17 ;  /* 0x3b80000002027811 */ /* 0x000fc800078eb8ff */
[----:B------:R-:W-:Y:S01]  /*7e00*/  LOP3.LUT R4, R2, R0, R7, 0xfe, !PT ;  /* 0x0000000002047212 */ /* 0x000fe200078efe07 */
[----:B------:R-:W-:Y:S06]  /*7e10*/  BRA `(.L_x_6622) ;  /* 0x0000000000f87947 */ /* 0x000fec0003800000 */
.L_x_6635:
        /* <DEDUP_REMOVED lines=20> */
.L_x_6640:
[----:B------:R-:W-:Y:S05]  /*7f60*/  BSYNC.RECONVERGENT B0 ;  /* 0x0000000000007941 */ /* 0x000fea0003800200 */
.L_x_6639:
[----:B------:R-:W-:Y:S01]  /*7f70*/  IMAD.SHL.U32 R0, R0, 0x200000, RZ ;  /* 0x0020000000007824 */ /* 0x000fe200078e00ff */
[----:B------:R-:W-:-:S04]  /*7f80*/  LEA R2, R2, 0x37800000, 0x17 ;  /* 0x3780000002027811 */ /* 0x000fc800078eb8ff */
[----:B------:R-:W-:Y:S01]  /*7f90*/  LOP3.LUT R4, R2, R0, R7, 0xfe, !PT ;  /* 0x0000000002047212 */ /* 0x000fe200078efe07 */
[----:B------:R-:W-:Y:S06]  /*7fa0*/  BRA `(.L_x_6622) ;  /* 0x0000000000947947 */ /* 0x000fec0003800000 */
.L_x_6634:
        /* <DEDUP_REMOVED lines=14> */
.L_x_6621:
        /* <DEDUP_REMOVED lines=16> */
.L_x_6643:
[----:B------:R-:W-:Y:S01]  /*8190*/  MOV R4, RZ ;  /* 0x000000ff00047202 */ /* 0x000fe20000000f00 */
[----:B------:R-:W-:Y:S06]  /*81a0*/  BRA `(.L_x_6622) ;  /* 0x0000000000147947 */ /* 0x000fec0003800000 */
.L_x_6642:
[----:B------:R-:W2:Y:S02]  /*81b0*/  LDG.E.64 R2, desc[UR36][R2.64] ;  /* 0x0000002402027981 */ /* 0x000ea4000c1e1b00 */
[----:B--2---:R0:W1:Y:S02]  /*81c0*/  I2F.U64 R4, R2 ;  /* 0x0000000200047312 */ /* 0x0040640000301000 */
[----:B01----:R-:W-:Y:S05]  /*81d0*/  BRA `(.L_x_6622) ;  /* 0x0000000000087947 */ /* 0x003fea0003800000 */
.L_x_6641:
[----:B------:R-:W2:Y:S02]  /*81e0*/  LDG.E R2, desc[UR36][R2.64] ;  /* 0x0000002402027981 */ /* 0x000ea4000c1e1900 */
[----:B--2---:R-:W-:-:S07]  /*81f0*/  I2FP.F32.U32 R4, R2 ;  /* 0x0000000200047245 */ /* 0x004fce0000201000 */
.L_x_6622:
[----:B------:R-:W-:Y:S05]  /*8200*/  BSYNC.RECONVERGENT B6 ;  /* 0x0000000000067941 */ /* 0x000fea0003800200 */
.L_x_6616:
[----:B------:R-:W0:Y:S01]  /*8210*/  LDCU.64 UR6, c[0x0][0x580] ;  /* 0x0000b000ff0677ac */ /* 0x000e220008000a00 */
[----:B-1-3-5:R-:W-:Y:S01]  /*8220*/  FMUL.FTZ R5, R4, R4 ;  /* 0x0000000404057220 */ /* 0x02afe20000410000 */
[----:B------:R-:W-:-:S03]  /*8230*/  UPRMT UR4, UR41, 0x9910, URZ ;  /* 0x0000991029047896 */ /* 0x000fc600080000ff */
[----:B------:R-:W-:Y:S01]  /*8240*/  FMUL.FTZ R4, R5, R4 ;  /* 0x0000000405047220 */ /* 0x000fe20000410000 */
[----:B------:R-:W-:Y:S01]  /*8250*/  UISETP.GT.AND UP0, UPT, UR4, 0x9, UPT ;  /* 0x000000090400788c */ /* 0x000fe2000bf04270 */
[----:B0-2-4-:R-:W-:-:S05]  /*8260*/  IADD3 R2, P0, PT, R16, UR6, RZ ;  /* 0x0000000610027c10 */ /* 0x015fca000ff1e0ff */
        /* <DEDUP_REMOVED lines=13> */
.L_x_6647:
[----:B------:R-:W0:Y:S02]  /*8340*/  F2I.S64.TRUNC R4, R4 ;  /* 0x0000000400047311 */ /* 0x000e24000020d900 */
[----:B0-----:R-:W-:-:S05]  /*8350*/  IMAD.MOV.U32 R7, RZ, RZ, R4 ;  /* 0x000000ffff077224 */ /* 0x001fca00078e0004 */
[----:B------:R0:W-:Y:S01]  /*8360*/  STG.E.U8 desc[UR36][R2.64], R7 ;  /* 0x0000000702007986 */ /* 0x0001e2000c101124 */
[----:B------:R-:W-:Y:S05]  /*8370*/  BRA `(.L_x_6649) ;  /* 0x0000000c00287947 */ /* 0x000fea0003800000 */
.L_x_6646:
        /* <DEDUP_REMOVED lines=9> */
.L_x_6651:
[----:B------:R-:W0:Y:S02]  /*8410*/  F2I.FTZ.TRUNC.NTZ R5, R4 ;  /* 0x0000000400057305 */ /* 0x000e24000021f100 */
[----:B0-----:R0:W-:Y:S01]  /*8420*/  STG.E desc[UR36][R2.64], R5 ;  /* 0x0000000502007986 */ /* 0x0011e2000c101924 */
[----:B------:R-:W-:Y:S05]  /*8430*/  BRA `(.L_x_6649) ;  /* 0x0000000800f87947 */ /* 0x000fea0003800000 */
.L_x_6650:
[----:B------:R-:W0:Y:S02]  /*8440*/  F2I.FTZ.TRUNC.NTZ R5, R4 ;  /* 0x0000000400057305 */ /* 0x000e24000021f100 */
[----:B0-----:R0:W-:Y:S01]  /*8450*/  STG.E.U16 desc[UR36][R2.64], R5 ;  /* 0x0000000502007986 */ /* 0x0011e2000c101524 */
[----:B------:R-:W-:Y:S05]  /*8460*/  BRA `(.L_x_6649) ;  /* 0x0000000800ec7947 */ /* 0x000fea0003800000 */
.L_x_6645:
        /* <DEDUP_REMOVED lines=8> */
.L_x_6653:
[----:B------:R-:W-:-:S05]  /*84f0*/  F2FP.F16.F32.PACK_AB R4, RZ, R4 ;  /* 0x00000004ff04723e */ /* 0x000fca00000000ff */
[----:B------:R0:W-:Y:S01]  /*8500*/  STG.E.U16 desc[UR36][R2.64], R4 ;  /* 0x0000000402007986 */ /* 0x0001e2000c101524 */
[----:B------:R-:W-:Y:S05]  /*8510*/  BRA `(.L_x_6649) ;  /* 0x0000000800c07947 */ /* 0x000fea0003800000 */
.L_x_6652:
[----:B------:R-:W-:-:S09]  /*8520*/  UISETP.NE.AND UP0, UPT, UR4, 0x7, UPT ;  /* 0x000000070400788c */ /* 0x000fd2000bf05270 */
[----:B------:R-:W-:Y:S05]  /*8530*/  BRA.U !UP0, `(.L_x_6654) ;  /* 0x00000001082c7547 */ /* 0x000fea000b800000 */
[----:B------:R-:W-:-:S09]  /*8540*/  UISETP.NE.AND UP0, UPT, UR4, 0x8, UPT ;  /* 0x000000080400788c */ /* 0x000fd2000bf05270 */
[----:B------:R-:W-:Y:S05]  /*8550*/  BRA.U !UP0, `(.L_x_6655) ;  /* 0x0000000108147547 */ /* 0x000fea000b800000 */
[----:B------:R-:W-:-:S09]  /*8560*/  UISETP.NE.AND UP0, UPT, UR4, 0x9, UPT ;  /* 0x000000090400788c */ /* 0x000fd2000bf05270 */
[----:B------:R-:W-:Y:S05]  /*8570*/  BRA.U UP0, `(.L_x_6648) ;  /* 0x0000000500d07547 */ /* 0x000fea000b800000 */
[----:B------:R-:W-:-:S05]  /*8580*/  HFMA2 R5, -RZ, RZ, 0, 0 ;  /* 0x00000000ff057431 */ /* 0x000fca00000001ff */
[----:B------:R0:W-:Y:S01]  /*8590*/  STG.E.64 desc[UR36][R2.64], R4 ;  /* 0x0000000402007986 */ /* 0x0001e2000c101b24 */
[----:B------:R-:W-:Y:S05]  /*85a0*/  BRA `(.L_x_6649) ;  /* 0x00000008009c7947 */ /* 0x000fea0003800000 */
.L_x_6655:
[----:B------:R-:W-:-:S04]  /*85b0*/  F2FP.F16.F32.PACK_AB R5, RZ, R4 ;  /* 0x00000004ff05723e */ /* 0x000fc800000000ff */
[----:B------:R-:W-:-:S05]  /*85c0*/  PRMT R5, R5, 0x5410, RZ ;  /* 0x0000541005057816 */ /* 0x000fca00000000ff */
[----:B------:R0:W-:Y:S01]  /*85d0*/  STG.E desc[UR36][R2.64], R5 ;  /* 0x0000000502007986 */ /* 0x0001e2000c101924 */
[----:B------:R-:W-:Y:S05]  /*85e0*/  BRA `(.L_x_6649) ;  /* 0x00000008008c7947 */ /* 0x000fea0003800000 */
.L_x_6654:
[----:B------:R-:W-:-:S06]  /*85f0*/  FMUL.FTZ R4, R4, 1 ;  /* 0x3f80000004047820 */ /* 0x000fcc0000410000 */
[----:B------:R-:W0:Y:S02]  /*8600*/  F2F.F64.F32 R4, R4 ;  /* 0x0000000400047310 */ /* 0x000e240000201800 */
[----:B0-----:R0:W-:Y:S01]  /*8610*/  STG.E.64 desc[UR36][R2.64], R4 ;  /* 0x0000000402007986 */ /* 0x0011e2000c101b24 */
[----:B------:R-:W-:Y:S05]  /*8620*/  BRA `(.L_x_6649) ;  /* 0x00000008007c7947 */ /* 0x000fea0003800000 */
.L_x_6644:
        /* <DEDUP_REMOVED lines=13> */
.L_x_6659:
        /* <DEDUP_REMOVED lines=16> */
.L_x_6662:
[----:B------:R-:W-:-:S04]  /*8800*/  SHF.R.U32.HI R4, RZ, 0x18, R4 ;  /* 0x00000018ff047819 */ /* 0x000fc80000011604 */
[----:B------:R-:W-:-:S04]  /*8810*/  LOP3.LUT R4, R5, 0x80, R4, 0xf8, !PT ;  /* 0x0000008005047812 */ /* 0x000fc800078ef804 */
[----:B------:R-:W-:-:S07]  /*8820*/  PRMT R0, R4, 0x7610, R0 ;  /* 0x0000761004007816 */ /* 0x000fce0000000000 */
.L_x_6661:
[----:B------:R-:W-:Y:S05]  /*8830*/  BSYNC.RECONVERGENT B0 ;  /* 0x0000000000007941 */ /* 0x000fea0003800200 */
.L_x_6660:
[----:B------:R0:W-:Y:S01]  /*8840*/  STG.E.U8 desc[UR36][R2.64], R0 ;  /* 0x0000000002007986 */ /* 0x0001e2000c101124 */
[----:B------:R-:W-:Y:S05]  /*8850*/  BRA `(.L_x_6649) ;  /* 0x0000000400f07947 */ /* 0x000fea0003800000 */
.L_x_6658:
        /* <DEDUP_REMOVED lines=16> */
.L_x_6665:
[----:B------:R-:W-:-:S04]  /*8960*/  SHF.R.U32.HI R4, RZ, 0x18, R4 ;  /* 0x00000018ff047819 */ /* 0x000fc80000011604 */
[----:B------:R-:W-:-:S04]  /*8970*/  LOP3.LUT R5, R5, 0x80, R4, 0xf8, !PT ;  /* 0x0000008005057812 */ /* 0x000fc800078ef804 */
[----:B------:R-:W-:-:S07]  /*8980*/  PRMT R0, R5, 0x7610, R0 ;  /* 0x0000761005007816 */ /* 0x000fce0000000000 */
.L_x_6664:
[----:B------:R-:W-:Y:S05]  /*8990*/  BSYNC.RECONVERGENT B0 ;  /* 0x0000000000007941 */ /* 0x000fea0003800200 */
.L_x_6663:
[----:B------:R0:W-:Y:S01]  /*89a0*/  STG.E.U8 desc[UR36][R2.64], R0 ;  /* 0x0000000002007986 */ /* 0x0001e2000c101124 */
[----:B------:R-:W-:Y:S05]  /*89b0*/  BRA `(.L_x_6649) ;  /* 0x0000000400987947 */ /* 0x000fea0003800000 */
.L_x_6657:
        /* <DEDUP_REMOVED lines=21> */
.L_x_6667:
[----:B------:R-:W0:Y:S02]  /*8b10*/  F2I.U64.TRUNC R4, R4 ;  /* 0x0000000400047311 */ /* 0x000e24000020d800 */
[----:B0-----:R0:W-:Y:S01]  /*8b20*/  STG.E.64 desc[UR36][R2.64], R4 ;  /* 0x0000000402007986 */ /* 0x0011e2000c101b24 */
[----:B------:R-:W-:Y:S05]  /*8b30*/  BRA `(.L_x_6649) ;  /* 0x0000000400387947 */ /* 0x000fea0003800000 */
.L_x_6666:
[----:B------:R-:W0:Y:S02]  /*8b40*/  F2I.FTZ.U32.TRUNC.NTZ R5, R4 ;  /* 0x0000000400057305 */ /* 0x000e24000021f000 */
[----:B0-----:R0:W-:Y:S01]  /*8b50*/  STG.E desc[UR36][R2.64], R5 ;  /* 0x0000000502007986 */ /* 0x0011e2000c101924 */
[----:B------:R-:W-:Y:S05]  /*8b60*/  BRA `(.L_x_6649) ;  /* 0x00000004002c7947 */ /* 0x000fea0003800000 */
.L_x_6656:
        /* <DEDUP_REMOVED lines=10> */
.L_x_6669:
[----:B------:R-:W-:Y:S01]  /*8c10*/  FMUL.FTZ R4, R4, 1 ;  /* 0x3f80000004047820 */ /* 0x000fe20000410000 */
[----:B------:R-:W-:-:S05]  /*8c20*/  CS2R R6, SRZ ;  /* 0x0000000000067805 */ /* 0x000fca000001ff00 */
[----:B------:R-:W0:Y:S02]  /*8c30*/  F2F.F64.F32 R4, R4 ;  /* 0x0000000400047310 */ /* 0x000e240000201800 */
[----:B0-----:R4:W-:Y:S01]  /*8c40*/  STG.E.128 desc[UR36][R2.64], R4 ;  /* 0x0000000402007986 */ /* 0x0019e2000c101d24 */
[----:B------:R-:W-:Y:S05]  /*8c50*/  BRA `(.L_x_6649) ;  /* 0x0000000000f07947 */ /* 0x000fea0003800000 */
.L_x_6668:
[----:B------:R-:W-:-:S09]  /*8c60*/  UISETP.NE.AND UP0, UPT, UR4, 0xf, UPT ;  /* 0x0000000f0400788c */ /* 0x000fd2000bf05270 */
[----:B------:R-:W-:Y:S05]  /*8c70*/  BRA.U !UP0, `(.L_x_6670) ;  /* 0x0000000108e07547 */ /* 0x000fea000b800000 */
[----:B------:R-:W-:-:S09]  /*8c80*/  UISETP.NE.AND UP0, UPT, UR4, 0x17, UPT ;  /* 0x000000170400788c */ /* 0x000fd2000bf05270 */
[----:B------:R-:W-:Y:S05]  /*8c90*/  BRA.U !UP0, `(.L_x_6671) ;  /* 0x00000001088c7547 */ /* 0x000fea000b800000 */
[----:B------:R-:W-:-:S09]  /*8ca0*/  UISETP.NE.AND UP0, UPT, UR4, 0x18, UPT ;  /* 0x000000180400788c */ /* 0x000fd2000bf05270 */
[----:B------:R-:W-:Y:S05]  /*8cb0*/  BRA.U !UP0, `(.L_x_6672) ;  /* 0x0000000108447547 */ /* 0x000fea000b800000 */
.L_x_6648:
        /* <DEDUP_REMOVED lines=16> */
.L_x_6673:
[----:B------:R-:W-:Y:S05]  /*8dc0*/  BRA `(.L_x_6649) ;  /* 0x0000000000947947 */ /* 0x000fea0003800000 */
.L_x_6672:
        /* <DEDUP_REMOVED lines=12> */
.L_x_6675:
[----:B------:R-:W-:Y:S05]  /*8e90*/  BSYNC.RECONVERGENT B0 ;  /* 0x0000000000007941 */ /* 0x000fea0003800200 */
.L_x_6674:
[----:B------:R-:W-:-:S05]  /*8ea0*/  LOP3.LUT R5, R0, 0x80, R7, 0xf8, !PT ;  /* 0x0000008000057812 */ /* 0x000fca00078ef807 */
[----:B------:R2:W-:Y:S01]  /*8eb0*/  STG.E.U8 desc[UR36][R2.64], R5 ;  /* 0x0000000502007986 */ /* 0x0005e2000c101124 */
[----:B------:R-:W-:Y:S05]  /*8ec0*/  BRA `(.L_x_6649) ;  /* 0x0000000000547947 */ /* 0x000fea0003800000 */
.L_x_6671:
        /* <DEDUP_REMOVED lines=11> */
.L_x_6677:
[----:B------:R-:W-:Y:S01]  /*8f80*/  IMAD.MOV.U32 R0, RZ, RZ, 0x7f ;  /* 0x0000007fff007424 */ /* 0x000fe200078e00ff */
[----:B------:R-:W-:-:S04]  /*8f90*/  ISETP.GT.U32.AND P0, PT, R6, 0x7f800000, PT ;  /* 0x7f8000000600780c */ /* 0x000fc80003f04070 */
[----:B------:R-:W-:-:S09]  /*8fa0*/  SEL R0, R0, 0x7c, P0 ;  /* 0x0000007c00007807 */ /* 0x000fd20000000000 */
.L_x_6678:
[----:B------:R-:W-:Y:S05]  /*8fb0*/  BSYNC.RECONVERGENT B0 ;  /* 0x0000000000007941 */ /* 0x000fea0003800200 */
.L_x_6676:
[----:B------:R-:W-:-:S04]  /*8fc0*/  SHF.R.U32.HI R5, RZ, 0x18, R4 ;  /* 0x00000018ff057819 */ /* 0x000fc80000011604 */
[----:B------:R-:W-:-:S05]  /*8fd0*/  LOP3.LUT R5, R0, 0x80, R5, 0xf8, !PT ;  /* 0x0000008000057812 */ /* 0x000fca00078ef805 */
[----:B------:R1:W-:Y:S01]  /*8fe0*/  STG.E.U8 desc[UR36][R2.64], R5 ;  /* 0x0000000502007986 */ /* 0x0003e2000c101124 */
[----:B------:R-:W-:Y:S05]  /*8ff0*/  BRA `(.L_x_6649) ;  /* 0x0000000000087947 */ /* 0x000fea0003800000 */
.L_x_6670:
[----:B------:R-:W-:-:S05]  /*9000*/  F2FP.BF16.F32.PACK_AB R4, RZ, R4 ;  /* 0x00000004ff04723e */ /* 0x000fca00000010ff */
[----:B------:R0:W-:Y:S02]  /*9010*/  STG.E.U16 desc[UR36][R2.64], R4 ;  /* 0x0000000402007986 */ /* 0x0001e4000c101524 */
.L_x_6649:
[----:B------:R-:W-:-:S07]  /*9020*/  IADD3 R17, PT, PT, R17, 0x80, RZ ;  /* 0x0000008011117810 */ /* 0x000fce0007ffe0ff */
.L_x_6614:
[----:B------:R-:W-:Y:S05]  /*9030*/  BSYNC.RECONVERGENT B7 ;  /* 0x0000000000077941 */ /* 0x000fea0003800200 */
.L_x_6613:
[----:B------:R-:W5:Y:S02]  /*9040*/  LDCU UR4, c[0x0][0x380] ;  /* 0x00007000ff0477ac */ /* 0x000f640008000800 */
[----:B-----5:R-:W-:-:S13]  /*9050*/  ISETP.GE.AND P0, PT, R17, UR4, PT ;  /* 0x0000000411007c0c */ /* 0x020fda000bf06270 */
[----:B------:R-:W-:Y:S05]  /*9060*/  @P0 EXIT ;  /* 0x000000000000094d */ /* 0x000fea0003800000 */
[----:B------:R-:W5:Y:S01]  /*9070*/  LDCU UR4, c[0x0][0x388] ;  /* 0x00007100ff0477ac */ /* 0x000f620008000800 */
[----:B0--34-:R-:W-:Y:S01]  /*9080*/  IMAD.MOV.U32 R0, RZ, RZ, RZ ;  /* 0x000000ffff007224 */ /* 0x019fe200078e00ff */
[----:B------:R-:W-:Y:S01]  /*9090*/  MOV R16, RZ ;  /* 0x000000ff00107202 */ /* 0x000fe20000000f00 */
        /* <DEDUP_REMOVED lines=8> */
[----:B------:R-:W-:-:S04]  /*9120*/  SHF.R.U32.HI R3, RZ, UR5, R2 ;  /* 0x00000005ff037c19 */ /* 0x000fc80008011602 */
[----:B------:R-:W-:-:S05]  /*9130*/  IADD3 R0, PT, PT, -R3, RZ, RZ ;  /* 0x000000ff03007210 */ /* 0x000fca0007ffe1ff */
        /* <DEDUP_REMOVED lines=290> */
.L_x_6679:
        /* <DEDUP_REMOVED lines=20> */
.L_x_6684:
[----:B------:R-:W2:Y:S02]  /*a4a0*/  LDG.E.U8 R0, desc[UR36][R2.64] ;  /* 0x0000002402007981 */ /* 0x000ea4000c1e1100 */
[----:B--2---:R-:W-:Y:S01]  /*a4b0*/  I2FP.F32.U32 R0, R0 ;  /* 0x0000000000007245 */ /* 0x004fe20000201000 */
[----:B------:R-:W-:Y:S06]  /*a4c0*/  BRA `(.L_x_6686) ;  /* 0x0000000c00447947 */ /* 0x000fec0003800000 */
.L_x_6683:
        /* <DEDUP_REMOVED lines=9> */
.L_x_6688:
[----:B------:R-:W2:Y:S02]  /*a560*/  LDG.E R0, desc[UR36][R2.64] ;  /* 0x0000002402007981 */ /* 0x000ea4000c1e1900 */
[----:B--2---:R-:W-:Y:S01]  /*a570*/  I2FP.F32.S32 R0, R0 ;  /* 0x0000000000007245 */ /* 0x004fe20000201400 */
[----:B------:R-:W-:Y:S06]  /*a580*/  BRA `(.L_x_6686) ;  /* 0x0000000c00147947 */ /* 0x000fec0003800000 */
.L_x_6687:
[----:B------:R-:W2:Y:S02]  /*a590*/  LDG.E.U16 R0, desc[UR36][R2.64] ;  /* 0x0000002402007981 */ /* 0x000ea4000c1e1500 */
[----:B--2---:R-:W4:Y:S01]  /*a5a0*/  I2F.S16 R0, R0 ;  /* 0x0000000000007306 */ /* 0x004f220000101400 */
[----:B------:R-:W-:Y:S05]  /*a5b0*/  BRA `(.L_x_6686) ;  /* 0x0000000c00087947 */ /* 0x000fea0003800000 */
.L_x_6682:
        /* <DEDUP_REMOVED lines=8> */
.L_x_6690:
[----:B------:R-:W2:Y:S02]  /*a640*/  LDG.E.U16 R0, desc[UR36][R2.64] ;  /* 0x0000002402007981 */ /* 0x000ea4000c1e1500 */
[----:B--2---:R-:W-:Y:S01]  /*a650*/  HADD2.F32 R0, -RZ, R0.H0_H0 ;  /* 0x20000000ff007230 */ /* 0x004fe20000004100 */
[----:B------:R-:W-:Y:S06]  /*a660*/  BRA `(.L_x_6686) ;  /* 0x0000000800dc7947 */ /* 0x000fec0003800000 */
.L_x_6689:
        /* <DEDUP_REMOVED lines=8> */
.L_x_6692:
[----:B------:R-:W2:Y:S02]  /*a6f0*/  LDG.E.U16 R0, desc[UR36][R2.64] ;  /* 0x0000002402007981 */ /* 0x000ea4000c1e1500 */
[----:B--2---:R-:W-:Y:S01]  /*a700*/  HADD2.F32 R0, -RZ, R0.H0_H0 ;  /* 0x20000000ff007230 */ /* 0x004fe20000004100 */
[----:B------:R-:W-:Y:S06]  /*a710*/  BRA `(.L_x_6686) ;  /* 0x0000000800b07947 */ /* 0x000fec0003800000 */
.L_x_6691:
        /* <DEDUP_REMOVED lines=11> */
.L_x_6681:
        /* <DEDUP_REMOVED lines=12> */
.L_x_6695:
        /* <DEDUP_REMOVED lines=11> */
.L_x_6694:
        /* <DEDUP_REMOVED lines=25> */
.L_x_6697:
        /* <DEDUP_REMOVED lines=12> */
.L_x_6696:
[----:B------:R-:W2:Y:S02]  /*ab90*/  LDG.E.U16 R0, desc[UR36][R2.64] ;  /* 0x0000002402007981 */ /* 0x000ea4000c1e1500 */
[----:B--2---:R-:W-:Y:S01]  /*aba0*/  SHF.L.U32 R0, R0, 0x10, RZ ;  /* 0x0000001000007819 */ /* 0x004fe200000006ff */
[----:B------:R-:W-:Y:S06]  /*abb0*/  BRA `(.L_x_6686) ;  /* 0x0000000400887947 */ /* 0x000fec0003800000 */
.L_x_6693:
        /* <DEDUP_REMOVED lines=11> */
.L_x_6700:
        /* <DEDUP_REMOVED lines=20> */
.L_x_6702:
[----:B------:R-:W-:Y:S05]  /*adb0*/  BSYNC.RECONVERGENT B0 ;  /* 0x0000000000007941 */ /* 0x000fea0003800200 */
.L_x_6701:
[----:B------:R-:W-:Y:S01]  /*adc0*/  IMAD.SHL.U32 R0, R0, 0x100000, RZ ;  /* 0x0010000000007824 */ /* 0x000fe200078e00ff */
[----:B------:R-:W-:-:S04]  /*add0*/  LEA R2, R2, 0x3b800000, 0x17 ;  /* 0x3b80000002027811 */ /* 0x000fc800078eb8ff */
[----:B------:R-:W-:Y:S01]  /*ade0*/  LOP3.LUT R0, R2, R0, R7, 0xfe, !PT ;  /* 0x0000000002007212 */ /* 0x000fe200078efe07 */
[----:B------:R-:W-:Y:S06]  /*adf0*/  BRA `(.L_x_6686) ;  /* 0x0000000000f87947 */ /* 0x000fec0003800000 */
.L_x_6699:
        /* <DEDUP_REMOVED lines=20> */
.L_x_6704:
[----:B------:R-:W-:Y:S05]  /*af40*/  BSYNC.RECONVERGENT B0 ;  /* 0x0000000000007941 */ /* 0x000fea0003800200 */
.L_x_6703:
[----:B------:R-:W-:Y:S02]  /*af50*/  SHF.L.U32 R0, R0, 0x15, RZ ;  /* 0x0000001500007819 */ /* 0x000fe400000006ff */
[----:B------:R-:W-:-:S04]  /*af60*/  LEA R2, R2, 0x37800000, 0x17 ;  /* 0x3780000002027811 */ /* 0x000fc800078eb8ff */
[----:B------:R-:W-:Y:S01]  /*af70*/  LOP3.LUT R0, R2, R0, R7, 0xfe, !PT ;  /* 0x0000000002007212 */ /* 0x000fe200078efe07 */
[----:B------:R-:W-:Y:S06]  /*af80*/  BRA `(.L_x_6686) ;  /* 0x0000000000947947 */ /* 0x000fec0003800000 */
.L_x_6698:
        /* <DEDUP_REMOVED lines=14> */
.L_x_6685:
        /* <DEDUP_REMOVED lines=16> */
.L_x_6707:
[----:B------:R-:W-:Y:S01]  /*b170*/  IMAD.MOV.U32 R0, RZ, RZ, RZ ;  /* 0x000000ffff007224 */ /* 0x000fe200078e00ff */
[----:B------:R-:W-:Y:S06]  /*b180*/  BRA `(.L_x_6686) ;  /* 0x0000000000147947 */ /* 0x000fec0003800000 */
.L_x_6706:
[----:B------:R-:W2:Y:S02]  /*b190*/  LDG.E.64 R2, desc[UR36][R2.64] ;  /* 0x0000002402027981 */ /* 0x000ea4000c1e1b00 */
[----:B--2---:R0:W1:Y:S02]  /*b1a0*/  I2F.U64 R0, R2 ;  /* 0x0000000200007312 */ /* 0x0040640000301000 */
[----:B01----:R-:W-:Y:S05]  /*b1b0*/  BRA `(.L_x_6686) ;  /* 0x0000000000087947 */ /* 0x003fea0003800000 */
.L_x_6705:
[----:B------:R-:W2:Y:S02]  /*b1c0*/  LDG.E R0, desc[UR36][R2.64] ;  /* 0x0000002402007981 */ /* 0x000ea4000c1e1900 */
[----:B--2---:R-:W-:-:S07]  /*b1d0*/  I2FP.F32.U32 R0, R0 ;  /* 0x0000000000007245 */ /* 0x004fce0000201000 */
.L_x_6686:
[----:B------:R-:W-:Y:S05]  /*b1e0*/  BSYNC.RECONVERGENT B6 ;  /* 0x0000000000067941 */ /* 0x000fea0003800200 */
.L_x_6680:
[----:B------:R-:W-:Y:S01]  /*b1f0*/  UPRMT UR4, UR41, 0x9910, URZ ;  /* 0x0000991029047896 */ /* 0x000fe200080000ff */
[----:B01-345:R-:W-:-:S03]  /*b200*/  FMUL.FTZ R3, R0, R0 ;  /* 0x0000000000037220 */ /* 0x03bfc60000410000 */
[----:B------:R-:W-:Y:S01]  /*b210*/  UISETP.GT.AND UP0, UPT, UR4, 0x9, UPT ;  /* 0x000000090400788c */ /* 0x000fe2000bf04270 */
[----:B--2---:R-:W-:-:S08]  /*b220*/  FMUL.FTZ R2, R3, R0 ;  /* 0x0000000003027220 */ /* 0x004fd00000410000 */
        /* <DEDUP_REMOVED lines=12> */
.L_x_6711:
[----:B------:R-:W0:Y:S02]  /*b2f0*/  F2I.S64.TRUNC R2, R2 ;  /* 0x0000000200027311 */ /* 0x000e24000020d900 */
[----:B0-----:R-:W-:-:S05]  /*b300*/  MOV R5, R2 ;  /* 0x0000000200057202 */ /* 0x001fca0000000f00 */
[----:B------:R-:W-:Y:S01]  /*b310*/  STG.E.U8 desc[UR36][R16.64], R5 ;  /* 0x0000000510007986 */ /* 0x000fe2000c101124 */
[----:B------:R-:W-:Y:S05]  /*b320*/  EXIT ;  /* 0x000000000000794d */ /* 0x000fea0003800000 */
.L_x_6710:
        /* <DEDUP_REMOVED lines=9> */
.L_x_6714:
[----:B------:R-:W0:Y:S02]  /*b3c0*/  F2I.FTZ.TRUNC.NTZ R3, R2 ;  /* 0x0000000200037305 */ /* 0x000e24000021f100 */
[----:B0-----:R-:W-:Y:S01]  /*b3d0*/  STG.E desc[UR36][R16.64], R3 ;  /* 0x0000000310007986 */ /* 0x001fe2000c101924 */
[----:B------:R-:W-:Y:S05]  /*b3e0*/  EXIT ;  /* 0x000000000000794d */ /* 0x000fea0003800000 */
.L_x_6713:
[----:B------:R-:W0:Y:S02]  /*b3f0*/  F2I.FTZ.TRUNC.NTZ R3, R2 ;  /* 0x0000000200037305 */ /* 0x000e24000021f100 */
[----:B0-----:R-:W-:Y:S01]  /*b400*/  STG.E.U16 desc[UR36][R16.64], R3 ;  /* 0x0000000310007986 */ /* 0x001fe2000c101524 */
[----:B------:R-:W-:Y:S05]  /*b410*/  EXIT ;  /* 0x000000000000794d */ /* 0x000fea0003800000 */
.L_x_6709:
        /* <DEDUP_REMOVED lines=8> */
.L_x_6716:
[----:B------:R-:W-:-:S05]  /*b4a0*/  F2FP.F16.F32.PACK_AB R2, RZ, R2 ;  /* 0x00000002ff02723e */ /* 0x000fca00000000ff */
[----:B------:R-:W-:Y:S01]  /*b4b0*/  STG.E.U16 desc[UR36][R16.64], R2 ;  /* 0x0000000210007986 */ /* 0x000fe2000c101524 */
[----:B------:R-:W-:Y:S05]  /*b4c0*/  EXIT ;  /* 0x000000000000794d */ /* 0x000fea0003800000 */
.L_x_6715:
        /* <DEDUP_REMOVED lines=9> */
.L_x_6718:
[----:B------:R-:W-:-:S04]  /*b560*/  F2FP.F16.F32.PACK_AB R3, RZ, R2 ;  /* 0x00000002ff03723e */ /* 0x000fc800000000ff */
[----:B------:R-:W-:-:S05]  /*b570*/  PRMT R3, R3, 0x5410, RZ ;  /* 0x0000541003037816 */ /* 0x000fca00000000ff */
[----:B------:R-:W-:Y:S01]  /*b580*/  STG.E desc[UR36][R16.64], R3 ;  /* 0x0000000310007986 */ /* 0x000fe2000c101924 */
[----:B------:R-:W-:Y:S05]  /*b590*/  EXIT ;  /* 0x000000000000794d */ /* 0x000fea0003800000 */
.L_x_6717:
[----:B------:R-:W-:-:S06]  /*b5a0*/  FMUL.FTZ R2, R2, 1 ;  /* 0x3f80000002027820 */ /* 0x000fcc0000410000 */
[----:B------:R-:W0:Y:S02]  /*b5b0*/  F2F.F64.F32 R2, R2 ;  /* 0x0000000200027310 */ /* 0x000e240000201800 */
[----:B0-----:R-:W-:Y:S01]  /*b5c0*/  STG.E.64 desc[UR36][R16.64], R2 ;  /* 0x0000000210007986 */ /* 0x001fe2000c101b24 */
[----:B------:R-:W-:Y:S05]  /*b5d0*/  EXIT ;  /* 0x000000000000794d */ /* 0x000fea0003800000 */
.L_x_6708:
        /* <DEDUP_REMOVED lines=13> */
.L_x_6722:
        /* <DEDUP_REMOVED lines=16> */
.L_x_6725:
[----:B------:R-:W-:-:S04]  /*b7b0*/  SHF.R.U32.HI R2, RZ, 0x18, R2 ;  /* 0x00000018ff027819 */ /* 0x000fc80000011602 */
[----:B------:R-:W-:-:S04]  /*b7c0*/  LOP3.LUT R2, R3, 0x80, R2, 0xf8, !PT ;  /* 0x0000008003027812 */ /* 0x000fc800078ef802 */
[----:B------:R-:W-:-:S07]  /*b7d0*/  PRMT R8, R2, 0x7610, R8 ;  /* 0x0000761002087816 */ /* 0x000fce0000000008 */
.L_x_6724:
[----:B------:R-:W-:Y:S05]  /*b7e0*/  BSYNC.RECONVERGENT B0 ;  /* 0x0000000000007941 */ /* 0x000fea0003800200 */
.L_x_6723:
[----:B------:R-:W-:Y:S01]  /*b7f0*/  STG.E.U8 desc[UR36][R16.64], R8 ;  /* 0x0000000810007986 */ /* 0x000fe2000c101124 */
[----:B------:R-:W-:Y:S05]  /*b800*/  EXIT ;  /* 0x000000000000794d */ /* 0x000fea0003800000 */
.L_x_6721:
        /* <DEDUP_REMOVED lines=16> */
.L_x_6728:
[----:B------:R-:W-:-:S04]  /*b910*/  SHF.R.U32.HI R2, RZ, 0x18, R2 ;  /* 0x00000018ff027819 */ /* 0x000fc80000011602 */
[----:B------:R-:W-:-:S04]  /*b920*/  LOP3.LUT R3, R3, 0x80, R2, 0xf8, !PT ;  /* 0x0000008003037812 */ /* 0x000fc800078ef802 */
[----:B------:R-:W-:-:S07]  /*b930*/  PRMT R8, R3, 0x7610, R8 ;  /* 0x0000761003087816 */ /* 0x000fce0000000008 */
.L_x_6727:
[----:B------:R-:W-:Y:S05]  /*b940*/  BSYNC.RECONVERGENT B0 ;  /* 0x0000000000007941 */ /* 0x000fea0003800200 */
.L_x_6726:
[----:B------:R-:W-:Y:S01]  /*b950*/  STG.E.U8 desc[UR36][R16.64], R8 ;  /* 0x0000000810007986 */ /* 0x000fe2000c101124 */
[----:B------:R-:W-:Y:S05]  /*b960*/  EXIT ;  /* 0x000000000000794d */ /* 0x000fea0003800000 */
.L_x_6720:
        /* <DEDUP_REMOVED lines=21> */
.L_x_6730:
[----:B------:R-:W0:Y:S02]  /*bac0*/  F2I.U64.TRUNC R2, R2 ;  /* 0x0000000200027311 */ /* 0x000e24000020d800 */
[----:B0-----:R-:W-:Y:S01]  /*bad0*/  STG.E.64 desc[UR36][R16.64], R2 ;  /* 0x0000000210007986 */ /* 0x001fe2000c101b24 */
[----:B------:R-:W-:Y:S05]  /*bae0*/  EXIT ;  /* 0x000000000000794d */ /* 0x000fea0003800000 */
.L_x_6729:
[----:B------:R-:W0:Y:S02]  /*baf0*/  F2I.FTZ.U32.TRUNC.NTZ R3, R2 ;  /* 0x0000000200037305 */ /* 0x000e24000021f000 */
[----:B0-----:R-:W-:Y:S01]  /*bb00*/  STG.E desc[UR36][R16.64], R3 ;  /* 0x0000000310007986 */ /* 0x001fe2000c101924 */
[----:B------:R-:W-:Y:S05]  /*bb10*/  EXIT ;  /* 0x000000000000794d */ /* 0x000fea0003800000 */
.L_x_6719:
        /* <DEDUP_REMOVED lines=10> */
.L_x_6732:
[----:B------:R-:W-:Y:S01]  /*bbc0*/  FMUL.FTZ R4, R2, 1 ;  /* 0x3f80000002047820 */ /* 0x000fe20000410000 */
[----:B------:R-:W-:-:S05]  /*bbd0*/  CS2R R6, SRZ ;  /* 0x0000000000067805 */ /* 0x000fca000001ff00 */
[----:B------:R-:W0:Y:S02]  /*bbe0*/  F2F.F64.F32 R4, R4 ;  /* 0x0000000400047310 */ /* 0x000e240000201800 */
[----:B0-----:R-:W-:Y:S01]  /*bbf0*/  STG.E.128 desc[UR36][R16.64], R4 ;  /* 0x0000000410007986 */ /* 0x001fe2000c101d24 */
[----:B------:R-:W-:Y:S05]  /*bc00*/  EXIT ;  /* 0x000000000000794d */ /* 0x000fea0003800000 */
.L_x_6731:
[----:B------:R-:W-:-:S09]  /*bc10*/  UISETP.NE.AND UP0, UPT, UR4, 0xf, UPT ;  /* 0x0000000f0400788c */ /* 0x000fd2000bf05270 */
[----:B------:R-:W-:Y:S05]  /*bc20*/  BRA.U !UP0, `(.L_x_6733) ;  /* 0x0000000108e07547 */ /* 0x000fea000b800000 */
[----:B------:R-:W-:-:S09]  /*bc30*/  UISETP.NE.AND UP0, UPT, UR4, 0x17, UPT ;  /* 0x000000170400788c */ /* 0x000fd2000bf05270 */
[----:B------:R-:W-:Y:S05]  /*bc40*/  BRA.U !UP0, `(.L_x_6734) ;  /* 0x00000001088c7547 */ /* 0x000fea000b800000 */
[----:B------:R-:W-:-:S09]  /*bc50*/  UISETP.NE.AND UP0, UPT, UR4, 0x18, UPT ;  /* 0x000000180400788c */ /* 0x000fd2000bf05270 */
[----:B------:R-:W-:Y:S05]  /*bc60*/  BRA.U !UP0, `(.L_x_6735) ;  /* 0x0000000108447547 */ /* 0x000fea000b800000 */
.L_x_6712:
        /* <DEDUP_REMOVED lines=16> */
.L_x_6736:
[----:B------:R-:W-:Y:S05]  /*bd70*/  EXIT ;  /* 0x000000000000794d */ /* 0x000fea0003800000 */
.L_x_6735:
        /* <DEDUP_REMOVED lines=12> */
.L_x_6738:
[----:B------:R-:W-:Y:S05]  /*be40*/  BSYNC.RECONVERGENT B0 ;  /* 0x0000000000007941 */ /* 0x000fea0003800200 */
.L_x_6737:
[----:B------:R-:W-:-:S05]  /*be50*/  LOP3.LUT R3, R0, 0x80, R5, 0xf8, !PT ;  /* 0x0000008000037812 */ /* 0x000fca00078ef805 */
[----:B------:R-:W-:Y:S01]  /*be60*/  STG.E.U8 desc[UR36][R16.64], R3 ;  /* 0x0000000310007986 */ /* 0x000fe2000c101124 */
[----:B------:R-:W-:Y:S05]  /*be70*/  EXIT ;  /* 0x000000000000794d */ /* 0x000fea0003800000 */
.L_x_6734:
        /* <DEDUP_REMOVED lines=11> */
.L_x_6740:
[----:B------:R-:W-:Y:S01]  /*bf30*/  HFMA2 R0, -RZ, RZ, 0, 7.569789886474609375e-06 ;  /* 0x0000007fff007431 */ /* 0x000fe200000001ff */
[----:B------:R-:W-:-:S04]  /*bf40*/  ISETP.GT.U32.AND P0, PT, R4, 0x7f800000, PT ;  /* 0x7f8000000400780c */ /* 0x000fc80003f04070 */
[----:B------:R-:W-:-:S09]  /*bf50*/  SEL R0, R0, 0x7c, P0 ;  /* 0x0000007c00007807 */ /* 0x000fd20000000000 */
.L_x_6741:
[----:B------:R-:W-:Y:S05]  /*bf60*/  BSYNC.RECONVERGENT B0 ;  /* 0x0000000000007941 */ /* 0x000fea0003800200 */
.L_x_6739:
[----:B------:R-:W-:-:S04]  /*bf70*/  SHF.R.U32.HI R3, RZ, 0x18, R2 ;  /* 0x00000018ff037819 */ /* 0x000fc80000011602 */
[----:B------:R-:W-:-:S05]  /*bf80*/  LOP3.LUT R3, R0, 0x80, R3, 0xf8, !PT ;  /* 0x0000008000037812 */ /* 0x000fca00078ef803 */
[----:B------:R-:W-:Y:S01]  /*bf90*/  STG.E.U8 desc[UR36][R16.64], R3 ;  /* 0x0000000310007986 */ /* 0x000fe2000c101124 */
[----:B------:R-:W-:Y:S05]  /*bfa0*/  EXIT ;  /* 0x000000000000794d */ /* 0x000fea0003800000 */
.L_x_6733:
[----:B------:R-:W-:-:S05]  /*bfb0*/  F2FP.BF16.F32.PACK_AB R2, RZ, R2 ;  /* 0x00000002ff02723e */ /* 0x000fca00000010ff */
[----:B------:R-:W-:Y:S01]  /*bfc0*/  STG.E.U16 desc[UR36][R16.64], R2 ;  /* 0x0000000210007986 */ /* 0x000fe2000c101524 */
[----:B------:R-:W-:Y:S05]  /*bfd0*/  EXIT ;  /* 0x000000000000794d */ /* 0x000fea0003800000 */
.L_x_6742:
        /* <DEDUP_REMOVED lines=10> */
.L_x_60772:


//--------------------- .text._ZN2at6native27unrolled_elementwise_kernelIZNS0_50_GLOBAL__N__2680c7bb_12_PowKernel_cu_7dd49032_317029pow_tensor_scalar_kernel_implIffEEvRNS_18TensorIteratorBaseET0_EUlfE0_St5arrayIPcLm2EELi4E23TrivialOffsetCalculatorILi1EjESC_NS0_6memory12LoadWithCastILi1EEENSD_13StoreWithCastILi1EEEEEviT_S6_T2_T3_T4_T5_ --------------------------
	.section	.text._ZN2at6native27unrolled_elementwise_kernelIZNS0_50_GLOBAL__N__2680c7bb_12_PowKernel_cu_7dd49032_317029pow_tensor_scalar_kernel_implIffEEvRNS_18TensorIteratorBaseET0_EUlfE0_St5arrayIPcLm2EELi4E23TrivialOffsetCalculatorILi1EjESC_NS0_6memory12LoadWithCastILi1EEENSD_13StoreWithCastILi1EEEEEviT_S6_T2_T3_T4_T5_,"ax",@progbits
	.align	128
        .global         _ZN2at6native27unrolled_elementwise_kernelIZNS0_50_GLOBAL__N__2680c7bb_12_PowKernel_cu_7dd49032_317029pow_tensor_scalar_kernel_implIffEEvRNS_18TensorIteratorBaseET0_EUlfE0_St5arrayIPcLm2EELi4E23TrivialOffsetCalculatorILi1EjESC_NS0_6memory12LoadWithCastILi1EEENSD_13StoreWithCastILi1EEEEEviT_S6_T2_T3_T4_T5_
        .type           _ZN2at6native27unrolled_elementwise_kernelIZNS0_50_GLOBAL__N__2680c7bb_12_PowKernel_cu_7dd49032_317029pow_tensor_scalar_kernel_implIffEEvRNS_18TensorIteratorBaseET0_EUlfE0_St5arrayIPcLm2EELi4E23TrivialOffsetCalculatorILi1EjESC_NS0_6memory12LoadWithCastILi1EEENSD_13StoreWithCastILi1EEEEEviT_S6_T2_T3_T4_T5_,@function
        .size           _ZN2at6native27unrolled_elementwise_kernelIZNS0_50_GLOBAL__N__2680c7bb_12_PowKernel_cu_7dd49032_317029pow_tensor_scalar_kernel_implIffEEvRNS_18TensorIteratorBaseET0_EUlfE0_St5arrayIPcLm2EELi4E23TrivialOffsetCalculatorILi1EjESC_NS0_6memory12LoadWithCastILi1EEENSD_13StoreWithCastILi1EEEEEviT_S6_T2_T3_T4_T5_,(.L_x_60773 - _ZN2at6native27unrolled_elementwise_kernelIZNS0_50_GLOBAL__N__2680c7bb_12_PowKernel_cu_7dd49032_317029pow_tensor_scalar_kernel_implIffEEvRNS_18TensorIteratorBaseET0_EUlfE0_St5arrayIPcLm2EELi4E23TrivialOffsetCalculatorILi1EjESC_NS0_6memory12LoadWithCastILi1EEENSD_13StoreWithCastILi1EEEEEviT_S6_T2_T3_T4_T5_)
        .other          _ZN2at6native27unrolled_elementwise_kernelIZNS0_50_GLOBAL__N__2680c7bb_12_PowKernel_cu_7dd49032_317029pow_tensor_scalar_kernel_implIffEEvRNS_18TensorIteratorBaseET0_EUlfE0_St5arrayIPcLm2EELi4E23TrivialOffsetCalculatorILi1EjESC_NS0_6memory12LoadWithCastILi1EEENSD_13StoreWithCastILi1EEEEEviT_S6_T2_T3_T4_T5_,@"STO_CUDA_ENTRY STV_DEFAULT"
_ZN2at6native27unrolled_elementwise_kernelIZNS0_50_GLOBAL__N__2680c7bb_12_PowKernel_cu_7dd49032_317029pow_tensor_scalar_kernel_implIffEEvRNS_18TensorIteratorBaseET0_EUlfE0_St5arrayIPcLm2EELi4E23TrivialOffsetCalculatorILi1EjESC_NS0_6memory12LoadWithCastILi1EEENSD_13StoreWithCastILi1EEEEEviT_S6_T2_T3_T4_T5_:
.text._ZN2at6native27unrolled_elementwise_kernelIZNS0_50_GLOBAL__N__2680c7bb_12_PowKernel_cu_7dd49032_317029pow_tensor_scalar_kernel_implIffEEvRNS_18TensorIteratorBaseET0_EUlfE0_St5arrayIPcLm2EELi4E23TrivialOffsetCalculatorILi1EjESC_NS0_6memory12LoadWithCastILi1EEENSD_13StoreWithCastILi1EEEEEviT_S6_T2_T3_T4_T5_:
        /* <DEDUP_REMOVED lines=33> */
.L_x_6749:
[----:B------:R-:W2:Y:S02]  /*0210*/  LDG.E.U8 R4, desc[UR36][R4.64] ;  /* 0x0000002404047981 */ /* 0x000ea4000c1e1100 */
[----:B--2---:R-:W-:Y:S01]  /*0220*/  I2FP.F32.U32 R22, R4 ;  /* 0x0000000400167245 */ /* 0x004fe20000201000 */
[----:B------:R-:W-:Y:S06]  /*0230*/  BRA `(.L_x_6751) ;  /* 0x0000000c00487947 */ /* 0x000fec0003800000 */
.L_x_6748:
        /* <DEDUP_REMOVED lines=9> */
.L_x_6753:
[----:B------:R-:W2:Y:S02]  /*02d0*/  LDG.E R4, desc[UR36][R4.64] ;  /* 0x0000002404047981 */ /* 0x000ea4000c1e1900 */
[----:B--2---:R-:W-:Y:S01]  /*02e0*/  I2FP.F32.S32 R22, R4 ;  /* 0x0000000400167245 */ /* 0x004fe20000201400 */
[----:B------:R-:W-:Y:S06]  /*02f0*/  BRA `(.L_x_6751) ;  /* 0x0000000c00187947 */ /* 0x000fec0003800000 */
.L_x_6752:
[----:B------:R-:W2:Y:S02]  /*0300*/  LDG.E.U16 R4, desc[UR36][R4.64] ;  /* 0x0000002404047981 */ /* 0x000ea4000c1e1500 */
[----:B--2---:R0:W1:Y:S01]  /*0310*/  I2F.S16 R22, R4 ;  /* 0x0000000400167306 */ /* 0x0040620000101400 */
[----:B------:R-:W-:Y:S05]  /*0320*/  BRA `(.L_x_6751) ;  /* 0x0000000c000c7947 */ /* 0x000fea0003800000 */
.L_x_6747:
        /* <DEDUP_REMOVED lines=8> */
.L_x_6755:
[----:B------:R-:W2:Y:S02]  /*03b0*/  LDG.E.U16 R4, desc[UR36][R4.64] ;  /* 0x0000002404047981 */ /* 0x000ea4000c1e1500 */
[----:B--2---:R-:W-:Y:S01]  /*03c0*/  HADD2.F32 R22, -RZ, R4.H0_H0 ;  /* 0x20000004ff167230 */ /* 0x004fe20000004100 */
[----:B------:R-:W-:Y:S06]  /*03d0*/  BRA `(.L_x_6751) ;  /* 0x0000000800e07947 */ /* 0x000fec0003800000 */
.L_x_6754:
        /* <DEDUP_REMOVED lines=8> */
.L_x_6757:
[----:B------:R-:W2:Y:S02]  /*0460*/  LDG.E.U16 R4, desc[UR36][R4.64] ;  /* 0x0000002404047981 */ /* 0x000ea4000c1e1500 */
[----:B--2---:R-:W-:Y:S01]  /*0470*/  HADD2.F32 R22, -RZ, R4.H0_H0 ;  /* 0x20000004ff167230 */ /* 0x004fe20000004100 */
[----:B------:R-:W-:Y:S06]  /*0480*/  BRA `(.L_x_6751) ;  /* 0x0000000800b47947 */ /* 0x000fec0003800000 */
.L_x_6756:
        /* <DEDUP_REMOVED lines=11> */
.L_x_6746:
        /* <DEDUP_REMOVED lines=12> */
.L_x_6760:
        /* <DEDUP_REMOVED lines=11> */
.L_x_6759:
        /* <DEDUP_REMOVED lines=25> */
.L_x_6762:
        /* <DEDUP_REMOVED lines=13> */
.L_x_6761:
[----:B------:R-:W2:Y:S02]  /*0910*/  LDG.E.U16 R4, desc[UR36][R4.64] ;  /* 0x0000002404047981 */ /* 0x000ea4000c1e1500 */
[----:B--2---:R-:W-:Y:S01]  /*0920*/  IMAD.U32 R22, R4, 0x10000, RZ ;  /* 0x0001000004167824 */ /* 0x004fe200078e00ff */
[----:B------:R-:W-:Y:S06]  /*0930*/  BRA `(.L_x_6751) ;  /* 0x0000000400887947 */ /* 0x000fec0003800000 */
.L_x_6758:
        /* <DEDUP_REMOVED lines=11> */
.L_x_6765:
        /* <DEDUP_REMOVED lines=20> */
.L_x_6767:
[----:B------:R-:W-:Y:S05]  /*0b30*/  BSYNC.RECONVERGENT B0 ;  /* 0x0000000000007941 */ /* 0x000fea0003800200 */
.L_x_6766:
[----:B------:R-:W-:Y:S01]  /*0b40*/  IMAD.SHL.U32 R0, R0, 0x100000, RZ ;  /* 0x0010000000007824 */ /* 0x000fe200078e00ff */
[----:B------:R-:W-:-:S04]  /*0b50*/  LEA R3, R3, 0x3b800000, 0x17 ;  /* 0x3b80000003037811 */ /* 0x000fc800078eb8ff */
[----:B------:R-:W-:Y:S01]  /*0b60*/  LOP3.LUT R22, R3, R0, R7, 0xfe, !PT ;  /* 0x0000000003167212 */ /* 0x000fe200078efe07 */
[----:B------:R-:W-:Y:S06]  /*0b70*/  BRA `(.L_x_6751) ;  /* 0x0000000000f87947 */ /* 0x000fec0003800000 */
.L_x_6764:
        /* <DEDUP_REMOVED lines=20> */
.L_x_6769:
[----:B------:R-:W-:Y:S05]  /*0cc0*/  BSYNC.RECONVERGENT B0 ;  /* 0x0000000000007941 */ /* 0x000fea0003800200 */
.L_x_6768:
[----:B------:R-:W-:Y:S01]  /*0cd0*/  IMAD.SHL.U32 R0, R0, 0x200000, RZ ;  /* 0x0020000000007824 */ /* 0x000fe200078e00ff */
[----:B------:R-:W-:-:S04]  /*0ce0*/  LEA R3, R3, 0x37800000, 0x17 ;  /* 0x3780000003037811 */ /* 0x000fc800078eb8ff */
[----:B------:R-:W-:Y:S01]  /*0cf0*/  LOP3.LUT R22, R3, R0, R7, 0xfe, !PT ;  /* 0x0000000003167212 */ /* 0x000fe200078efe07 */
[----:B------:R-:W-:Y:S06]  /*0d00*/  BRA `(.L_x_6751) ;  /* 0x0000000000947947 */ /* 0x000fec0003800000 */
.L_x_6763:
[----:B------:R-:W-:-:S09]  /*0d10*/  UISETP.NE.AND UP0, UPT, UR4, 0x1c, UPT ;  /* 0x0000001c0400788c */ /* 0x000fd2000bf05270 */
[----:B------:R-:W-:Y:S05]  /*0d20*/  BRA.U !UP0, `(.L_x_6770) ;  /* 0x0000000108847547 */ /* 0x000fea000b800000 */
[----:B------:R-:W-:-:S09]  /*0d30*/  UISETP.NE.AND UP0, UPT, UR4, 0x1d, UPT ;  /* 0x0000001d0400788c */ /* 0x000fd2000bf05270 */
[----:B------:R-:W-:Y:S05]  /*0d40*/  BRA.U !UP0, `(.L_x_6771) ;  /* 0x0000000108707547 */ /* 0x000fea000b800000 */
[----:B------:R-:W-:-:S09]  /*0d50*/  UISETP.NE.AND UP0, UPT, UR4, 0x2c, UPT ;  /* 0x0000002c0400788c */ /* 0x000fd2000bf05270 */
[----:B------:R-:W-:Y:S05]  /*0d60*/  BRA.U !UP0, `(.L_x_6772) ;  /* 0x0000000108487547 */ /* 0x000fea000b800000 */
.L_x_6750:
        /* <DEDUP_REMOVED lines=16> */
.L_x_6773:
[----:B------:R-:W-:Y:S01]  /*0e70*/  IMAD.MOV.U32 R22, RZ, RZ, RZ ;  /* 0x000000ffff167224 */ /* 0x000fe200078e00ff */
[----:B------:R-:W-:Y:S06]  /*0e80*/  BRA `(.L_x_6751) ;  /* 0x0000000000347947 */ /* 0x000fec0003800000 */
.L_x_6772:
        /* <DEDUP_REMOVED lines=8> */
.L_x_6771:
[----:B------:R-:W2:Y:S02]  /*0f10*/  LDG.E.64 R22, desc[UR36][R4.64] ;  /* 0x0000002404167981 */ /* 0x000ea4000c1e1b00 */
[----:B--2---:R0:W1:Y:S02]  /*0f20*/  I2F.U64 R22, R22 ;  /* 0x0000001600167312 */ /* 0x0040640000301000 */
[----:B01----:R-:W-:Y:S05]  /*0f30*/  BRA `(.L_x_6751) ;  /* 0x0000000000087947 */ /* 0x003fea0003800000 */
.L_x_6770:
[----:B------:R-:W2:Y:S02]  /*0f40*/  LDG.E R4, desc[UR36][R4.64] ;  /* 0x0000002404047981 */ /* 0x000ea4000c1e1900 */
[----:B--2---:R-:W-:-:S07]  /*0f50*/  I2FP.F32.U32 R22, R4 ;  /* 0x0000000400167245 */ /* 0x004fce0000201000 */
.L_x_6751:
[----:B------:R-:W-:Y:S05]  /*0f60*/  BSYNC.RECONVERGENT B6 ;  /* 0x0000000000067941 */ /* 0x000fea0003800200 */
.L_x_6745:
[----:B------:R-:W-:-:S07]  /*0f70*/  VIADD R16, R19, 0x80 ;  /* 0x0000008013107836 */ /* 0x000fce0000000000 */
.L_x_6744:
[----:B------:R-:W-:Y:S05]  /*0f80*/  BSYNC.RECONVERGENT B7 ;  /* 0x0000000000077941 */ /* 0x000fea0003800200 */
.L_x_6743:
        /* <DEDUP_REMOVED lines=25> */
.L_x_6780:
[----:B------:R-:W2:Y:S02]  /*1120*/  LDG.E.U8 R4, desc[UR36][R4.64] ;  /* 0x0000002404047981 */ /* 0x000ea4000c1e1100 */
[----:B--2---:R-:W-:Y:S01]  /*1130*/  I2FP.F32.U32 R23, R4 ;  /* 0x0000000400177245 */ /* 0x004fe20000201000 */
[----:B------:R-:W-:Y:S06]  /*1140*/  BRA `(.L_x_6782) ;  /* 0x0000000c00447947 */ /* 0x000fec0003800000 */
.L_x_6779:
        /* <DEDUP_REMOVED lines=9> */
.L_x_6784:
[----:B------:R-:W2:Y:S02]  /*11e0*/  LDG.E R4, desc[UR36][R4.64] ;  /* 0x0000002404047981 */ /* 0x000ea4000c1e1900 */
[----:B--2---:R-:W-:Y:S01]  /*11f0*/  I2FP.F32.S32 R23, R4 ;  /* 0x0000000400177245 */ /* 0x004fe20000201400 */
[----:B------:R-:W-:Y:S06]  /*1200*/  BRA `(.L_x_6782) ;  /* 0x0000000c00147947 */ /* 0x000fec0003800000 */
.L_x_6783:
[----:B------:R-:W2:Y:S02]  /*1210*/  LDG.E.U16 R4, desc[UR36][R4.64] ;  /* 0x0000002404047981 */ /* 0x000ea4000c1e1500 */
[----:B--2---:R0:W2:Y:S01]  /*1220*/  I2F.S16 R23, R4 ;  /* 0x0000000400177306 */ /* 0x0040a20000101400 */
[----:B------:R-:W-:Y:S05]  /*1230*/  BRA `(.L_x_6782) ;  /* 0x0000000c00087947 */ /* 0x000fea0003800000 */
.L_x_6778:
        /* <DEDUP_REMOVED lines=8> */
.L_x_6786:
[----:B------:R-:W2:Y:S02]  /*12c0*/  LDG.E.U16 R4, desc[UR36][R4.64] ;  /* 0x0000002404047981 */ /* 0x000ea4000c1e1500 */
[----:B--2---:R-:W-:Y:S01]  /*12d0*/  HADD2.F32 R23, -RZ, R4.H0_H0 ;  /* 0x20000004ff177230 */ /* 0x004fe20000004100 */
[----:B------:R-:W-:Y:S06]  /*12e0*/  BRA `(.L_x_6782) ;  /* 0x0000000800dc7947 */ /* 0x000fec0003800000 */
.L_x_6785:
        /* <DEDUP_REMOVED lines=8> */
.L_x_6788:
[----:B------:R-:W2:Y:S02]  /*1370*/  LDG.E.U16 R4, desc[UR36][R4.64] ;  /* 0x0000002404047981 */ /* 0x000ea4000c1e1500 */
[----:B--2---:R-:W-:Y:S01]  /*1380*/  HADD2.F32 R23, -RZ, R4.H0_H0 ;  /* 0x20000004ff177230 */ /* 0x004fe20000004100 */
[----:B------:R-:W-:Y:S06]  /*1390*/  BRA `(.L_x_6782) ;  /* 0x0000000800b07947 */ /* 0x000fec0003800000 */
.L_x_6787:
        /* <DEDUP_REMOVED lines=11> */
.L_x_6777:
        /* <DEDUP_REMOVED lines=12> */
.L_x_6791:
        /* <DEDUP_REMOVED lines=11> */
.L_x_6790:
        /* <DEDUP_REMOVED lines=25> */
.L_x_6793:
        /* <DEDUP_REMOVED lines=12> */
.L_x_6792:
[----:B------:R-:W2:Y:S02]  /*1810*/  LDG.E.U16 R4, desc[UR36][R4.64] ;  /* 0x0000002404047981 */ /* 0x000ea4000c1e1500 */
[----:B--2---:R-:W-:Y:S01]  /*1820*/  IMAD.U32 R23, R4, 0x10000, RZ ;  /* 0x0001000004177824 */ /* 0x004fe200078e00ff */
[----:B------:R-:W-:Y:S06]  /*1830*/  BRA `(.L_x_6782) ;  /* 0x0000000400887947 */ /* 0x000fec0003800000 */
.L_x_6789:
        /* <DEDUP_REMOVED lines=11> */
.L_x_6796:
        /* <DEDUP_REMOVED lines=20> */
.L_x_6798:
[----:B------:R-:W-:Y:S05]  /*1a30*/  BSYNC.RECONVERGENT B0 ;  /* 0x0000000000007941 */ /* 0x000fea0003800200 */
.L_x_6797:
[----:B------:R-:W-:Y:S01]  /*1a40*/  IMAD.SHL.U32 R0, R0, 0x100000, RZ ;  /* 0x0010000000007824 */ /* 0x000fe200078e00ff */
[----:B------:R-:W-:-:S04]  /*1a50*/  LEA R3, R3, 0x3b800000, 0x17 ;  /* 0x3b80000003037811 */ /* 0x000fc800078eb8ff */
[----:B------:R-:W-:Y:S01]  /*1a60*/  LOP3.LUT R23, R3, R0, R23, 0xfe, !PT ;  /* 0x0000000003177212 */ /* 0x000fe200078efe17 */
[----:B------:R-:W-:Y:S06]  /*1a70*/  BRA `(.L_x_6782) ;  /* 0x0000000000f87947 */ /* 0x000fec0003800000 */
.L_x_6795:
        /* <DEDUP_REMOVED lines=20> */
.L_x_6800:
[----:B------:R-:W-:Y:S05]  /*1bc0*/  BSYNC.RECONVERGENT B0 ;  /* 0x0000000000007941 */ /* 0x000fea0003800200 */
.L_x_6799:
[----:B------:R-:W-:Y:S01]  /*1bd0*/  IMAD.SHL.U32 R0, R0, 0x200000, RZ ;  /* 0x0020000000007824 */ /* 0x000fe200078e00ff */
[----:B------:R-:W-:-:S04]  /*1be0*/  LEA R3, R3, 0x37800000, 0x17 ;  /* 0x3780000003037811 */ /* 0x000fc800078eb8ff */
[----:B------:R-:W-:Y:S01]  /*1bf0*/  LOP3.LUT R23, R3, R0, R23, 0xfe, !PT ;  /* 0x0000000003177212 */ /* 0x000fe200078efe17 */
[----:B------:R-:W-:Y:S06]  /*1c00*/  BRA `(.L_x_6782) ;  /* 0x0000000000947947 */ /* 0x000fec0003800000 */
.L_x_6794:
        /* <DEDUP_REMOVED lines=14> */
.L_x_6781:
        /* <DEDUP_REMOVED lines=16> */
.L_x_6803:
[----:B------:R-:W-:Y:S01]  /*1df0*/  IMAD.MOV.U32 R23, RZ, RZ, RZ ;  /* 0x000000ffff177224 */ /* 0x000fe200078e00ff */
[----:B------:R-:W-:Y:S06]  /*1e00*/  BRA `(.L_x_6782) ;  /* 0x0000000000147947 */ /* 0x000fec0003800000 */
.L_x_6802:
[----:B------:R-:W2:Y:S02]  /*1e10*/  LDG.E.64 R4, desc[UR36][R4.64] ;  /* 0x0000002404047981 */ /* 0x000ea4000c1e1b00 */
[----:B--2---:R0:W2:Y:S02]  /*1e20*/  I2F.U64 R23, R4 ;  /* 0x0000000400177312 */ /* 0x0040a40000301000 */
[----:B0-2---:R-:W-:Y:S05]  /*1e30*/  BRA `(.L_x_6782) ;  /* 0x0000000000087947 */ /* 0x005fea0003800000 */
.L_x_6801:
[----:B------:R-:W2:Y:S02]  /*1e40*/  LDG.E R4, desc[UR36][R4.64] ;  /* 0x0000002404047981 */ /* 0x000ea4000c1e1900 */
[----:B--2---:R-:W-:-:S07]  /*1e50*/  I2FP.F32.U32 R23, R4 ;  /* 0x0000000400177245 */ /* 0x004fce0000201000 */
.L_x_6782:
[----:B------:R-:W-:Y:S05]  /*1e60*/  BSYNC.RECONVERGENT B6 ;  /* 0x0000000000067941 */ /* 0x000fea0003800200 */
.L_x_6776:
[----:B------:R-:W-:-:S07]  /*1e70*/  VIADD R16, R16, 0x80 ;  /* 0x0000008010107836 */ /* 0x000fce0000000000 */
.L_x_6775:
[----:B------:R-:W-:Y:S05]  /*1e80*/  BSYNC.RECONVERGENT B7 ;  /* 0x0000000000077941 */ /* 0x000fea0003800200 */
.L_x_6774:
        /* <DEDUP_REMOVED lines=25> */
.L_x_6810:
[----:B------:R-:W2:Y:S02]  /*2020*/  LDG.E.U8 R4, desc[UR36][R4.64] ;  /* 0x0000002404047981 */ /* 0x000ea4000c1e1100 */
[----:B--2---:R-:W-:Y:S01]  /*2030*/  I2FP.F32.U32 R24, R4 ;  /* 0x0000000400187245 */ /* 0x004fe20000201000 */
[----:B------:R-:W-:Y:S06]  /*2040*/  BRA `(.L_x_6812) ;  /* 0x0000000c00487947 */ /* 0x000fec0003800000 */
.L_x_6809:
        /* <DEDUP_REMOVED lines=9> */
.L_x_6814:
[----:B------:R-:W2:Y:S02]  /*20e0*/  LDG.E R4, desc[UR36][R4.64] ;  /* 0x0000002404047981 */ /* 0x000ea4000c1e1900 */
[----:B--2---:R-:W-:Y:S01]  /*20f0*/  I2FP.F32.S32 R24, R4 ;  /* 0x0000000400187245 */ /* 0x004fe20000201400 */
[----:B------:R-:W-:Y:S06]  /*2100*/  BRA `(.L_x_6812) ;  /* 0x0000000c00187947 */ /* 0x000fec0003800000 */
.L_x_6813:
[----:B------:R-:W2:Y:S02]  /*2110*/  LDG.E.U16 R4, desc[UR36][R4.64] ;  /* 0x0000002404047981 */ /* 0x000ea4000c1e1500 */
[----:B--2---:R0:W2:Y:S01]  /*2120*/  I2F.S16 R24, R4 ;  /* 0x0000000400187306 */ /* 0x0040a20000101400 */
[----:B------:R-:W-:Y:S05]  /*2130*/  BRA `(.L_x_6812) ;  /* 0x0000000c000c7947 */ /* 0x000fea0003800000 */
.L_x_6808:
        /* <DEDUP_REMOVED lines=8> */
.L_x_6816:
[----:B------:R-:W2:Y:S02]  /*21c0*/  LDG.E.U16 R4, desc[UR36][R4.64] ;  /* 0x0000002404047981 */ /* 0x000ea4000c1e1500 */
[----:B--2---:R-:W-:Y:S01]  /*21d0*/  HADD2.F32 R24, -RZ, R4.H0_H0 ;  /* 0x20000004ff187230 */ /* 0x004fe20000004100 */
[----:B------:R-:W-:Y:S06]  /*21e0*/  BRA `(.L_x_6812) ;  /* 0x0000000800e07947 */ /* 0x000fec0003800000 */
.L_x_6815:
        /* <DEDUP_REMOVED lines=8> */
.L_x_6818:
[----:B------:R-:W2:Y:S02]  /*2270*/  LDG.E.U16 R4, desc[UR36][R4.64] ;  /* 0x0000002404047981 */ /* 0x000ea4000c1e1500 */
[----:B--2---:R-:W-:Y:S01]  /*2280*/  HADD2.F32 R24, -RZ, R4.H0_H0 ;  /* 0x20000004ff187230 */ /* 0x004fe20000004100 */
[----:B------:R-:W-:Y:S06]  /*2290*/  BRA `(.L_x_6812) ;  /* 0x0000000800b47947 */ /* 0x000fec0003800000 */
.L_x_6817:
        /* <DEDUP_REMOVED lines=11> */
.L_x_6807:
        /* <DEDUP_REMOVED lines=12> */
.L_x_6821:
        /* <DEDUP_REMOVED lines=11> */
.L_x_6820:
        /* <DEDUP_REMOVED lines=25> */
.L_x_6823:
        /* <DEDUP_REMOVED lines=13> */
.L_x_6822:
[----:B------:R-:W2:Y:S02]  /*2720*/  LDG.E.U16 R4, desc[UR36][R4.64] ;  /* 0x0000002404047981 */ /* 0x000ea4000c1e1500 */
[----:B--2---:R-:W-:Y:S01]  /*2730*/  IMAD.U32 R24, R4, 0x10000, RZ ;  /* 0x0001000004187824 */ /* 0x004fe200078e00ff */
[----:B------:R-:W-:Y:S06]  /*2740*/  BRA `(.L_x_6812) ;  /* 0x0000000400887947 */ /* 0x000fec0003800000 */
.L_x_6819:
        /* <DEDUP_REMOVED lines=11> */
.L_x_6826:
        /* <DEDUP_REMOVED lines=20> */
.L_x_6828:
[----:B------:R-:W-:Y:S05]  /*2940*/  BSYNC.RECONVERGENT B0 ;  /* 0x0000000000007941 */ /* 0x000fea0003800200 */
.L_x_6827:
[----:B------:R-:W-:Y:S01]  /*2950*/  IMAD.SHL.U32 R0, R0, 0x100000, RZ ;  /* 0x0010000000007824 */ /* 0x000fe200078e00ff */
[----:B------:R-:W-:-:S04]  /*2960*/  LEA R3, R3, 0x3b800000, 0x17 ;  /* 0x3b80000003037811 */ /* 0x000fc800078eb8ff */
[----:B------:R-:W-:Y:S01]  /*2970*/  LOP3.LUT R24, R3, R0, R7, 0xfe, !PT ;  /* 0x0000000003187212 */ /* 0x000fe200078efe07 */
[----:B------:R-:W-:Y:S06]  /*2980*/  BRA `(.L_x_6812) ;  /* 0x0000000000f87947 */ /* 0x000fec0003800000 */
.L_x_6825:
        /* <DEDUP_REMOVED lines=20> */
.L_x_6830:
[----:B------:R-:W-:Y:S05]  /*2ad0*/  BSYNC.RECONVERGENT B0 ;  /* 0x0000000000007941 */ /* 0x000fea0003800200 */
.L_x_6829:
[----:B------:R-:W-:Y:S01]  /*2ae0*/  IMAD.SHL.U32 R0, R0, 0x200000, RZ ;  /* 0x0020000000007824 */ /* 0x000fe200078e00ff */
[----:B------:R-:W-:-:S04]  /*2af0*/  LEA R3, R3, 0x37800000, 0x17 ;  /* 0x3780000003037811 */ /* 0x000fc800078eb8ff */
[----:B------:R-:W-:Y:S01]  /*2b00*/  LOP3.LUT R24, R3, R0, R7, 0xfe, !PT ;  /* 0x0000000003187212 */ /* 0x000fe200078efe07 */
[----:B------:R-:W-:Y:S06]  /*2b10*/  BRA `(.L_x_6812) ;  /* 0x0000000000947947 */ /* 0x000fec0003800000 */
.L_x_6824:
        /* <DEDUP_REMOVED lines=14> */
.L_x_6811:
        /* <DEDUP_REMOVED lines=16> */
.L_x_6833:
[----:B------:R-:W-:Y:S01]  /*2d00*/  IMAD.MOV.U32 R24, RZ, RZ, RZ ;  /* 0x000000ffff187224 */ /* 0x000fe200078e00ff */
[----:B------:R-:W-:Y:S06]  /*2d10*/  BRA `(.L_x_6812) ;  /* 0x0000000000147947 */ /* 0x000fec0003800000 */
.L_x_6832:
[----:B------:R-:W2:Y:S02]  /*2d20*/  LDG.E.64 R24, desc[UR36][R4.64] ;  /* 0x0000002404187981 */ /* 0x000ea4000c1e1b00 */
[----:B--2---:R0:W2:Y:S02]  /*2d30*/  I2F.U64 R24, R24 ;  /* 0x0000001800187312 */ /* 0x0040a40000301000 */
[----:B0-2---:R-:W-:Y:S05]  /*2d40*/  BRA `(.L_x_6812) ;  /* 0x0000000000087947 */ /* 0x005fea0003800000 */
.L_x_6831:
[----:B------:R-:W2:Y:S02]  /*2d50*/  LDG.E R4, desc[UR36][R4.64] ;  /* 0x0000002404047981 */ /* 0x000ea4000c1e1900 */
[----:B--2---:R-:W-:-:S07]  /*2d60*/  I2FP.F32.U32 R24, R4 ;  /* 0x0000000400187245 */ /* 0x004fce0000201000 */
.L_x_6812:
[----:B------:R-:W-:Y:S05]  /*2d70*/  BSYNC.RECONVERGENT B6 ;  /* 0x0000000000067941 */ /* 0x000fea0003800200 */
.L_x_6806:
[----:B------:R-:W-:-:S07]  /*2d80*/  VIADD R16, R16, 0x80 ;  /* 0x0000008010107836 */ /* 0x000fce0000000000 */
.L_x_6805:
[----:B------:R-:W-:Y:S05]  /*2d90*/  BSYNC.RECONVERGENT B7 ;  /* 0x0000000000077941 */ /* 0x000fea0003800200 */
.L_x_6804:
        /* <DEDUP_REMOVED lines=24> */
.L_x_6839:
[----:B------:R-:W2:Y:S02]  /*2f20*/  LDG.E.U8 R4, desc[UR36][R4.64] ;  /* 0x0000002404047981 */ /* 0x000ea4000c1e1100 */
[----:B--2---:R-:W-:Y:S01]  /*2f30*/  I2FP.F32.U32 R18, R4 ;  /* 0x0000000400127245 */ /* 0x004fe20000201000 */
[----:B------:R-:W-:Y:S06]  /*2f40*/  BRA `(.L_x_6835) ;  /* 0x0000000c003c7947 */ /* 0x000fec0003800000 */
.L_x_6838:
        /* <DEDUP_REMOVED lines=9> */
.L_x_6842:
[----:B------:R-:W2:Y:S02]  /*2fe0*/  LDG.E R4, desc[UR36][R4.64] ;  /* 0x0000002404047981 */ /* 0x000ea4000c1e1900 */
[----:B--2---:R-:W-:Y:S01]  /*2ff0*/  I2FP.F32.S32 R18, R4 ;  /* 0x0000000400127245 */ /* 0x004fe20000201400 */
[----:B------:R-:W-:Y:S06]  /*3000*/  BRA `(.L_x_6835) ;  /* 0x0000000c000c7947 */ /* 0x000fec0003800000 */
.L_x_6841:
[----:B------:R-:W2:Y:S02]  /*3010*/  LDG.E.U16 R4, desc[UR36][R4.64] ;  /* 0x0000002404047981 */ /* 0x000ea4000c1e1500 */
[----:B--2---:R0:W2:Y:S01]  /*3020*/  I2F.S16 R18, R4 ;  /* 0x0000000400127306 */ /* 0x0040a20000101400 */
[----:B------:R-:W-:Y:S05]  /*3030*/  BRA `(.L_x_6835) ;  /* 0x0000000c00007947 */ /* 0x000fea0003800000 */
.L_x_6837:
        /* <DEDUP_REMOVED lines=8> */
.L_x_6844:
[----:B------:R-:W2:Y:S02]  /*30c0*/  LDG.E.U16 R4, desc[UR36][R4.64] ;  /* 0x0000002404047981 */ /* 0x000ea4000c1e1500 */
[----:B--2---:R-:W-:Y:S01]  /*30d0*/  HADD2.F32 R18, -RZ, R4.H0_H0 ;  /* 0x20000004ff127230 */ /* 0x004fe20000004100 */
[----:B------:R-:W-:Y:S06]  /*30e0*/  BRA `(.L_x_6835) ;  /* 0x0000000800d47947 */ /* 0x000fec0003800000 */
.L_x_6843:
        /* <DEDUP_REMOVED lines=8> */
.L_x_6846:
[----:B------:R-:W2:Y:S02]  /*3170*/  LDG.E.U16 R4, desc[UR36][R4.64] ;  /* 0x0000002404047981 */ /* 0x000ea4000c1e1500 */
[----:B--2---:R-:W-:Y:S01]  /*3180*/  HADD2.F32 R18, -RZ, R4.H0_H0 ;  /* 0x20000004ff127230 */ /* 0x004fe20000004100 */
[----:B------:R-:W-:Y:S06]  /*3190*/  BRA `(.L_x_6835) ;  /* 0x0000000800a87947 */ /* 0x000fec0003800000 */
.L_x_6845:
        /* <DEDUP_REMOVED lines=11> */
.L_x_6836:
        /* <DEDUP_REMOVED lines=12> */
.L_x_6849:
        /* <DEDUP_REMOVED lines=11> */
.L_x_6848:
        /* <DEDUP_REMOVED lines=25> */
.L_x_6851:
        /* <DEDUP_REMOVED lines=13> */
.L_x_6850:
[----:B------:R-:W2:Y:S02]  /*3620*/  LDG.E.U16 R4, desc[UR36][R4.64] ;  /* 0x0000002404047981 */ /* 0x000ea4000c1e1500 */
[----:B--2---:R-:W-:Y:S01]  /*3630*/  IMAD.U32 R18, R4, 0x10000, RZ ;  /* 0x0001000004127824 */ /* 0x004fe200078e00ff */
[----:B------:R-:W-:Y:S06]  /*3640*/  BRA `(.L_x_6835) ;  /* 0x00000004007c7947 */ /* 0x000fec0003800000 */
.L_x_6847:
        /* <DEDUP_REMOVED lines=11> */
.L_x_6854:
        /* <DEDUP_REMOVED lines=19> */
.L_x_6856:
[----:B------:R-:W-:Y:S05]  /*3830*/  BSYNC.RECONVERGENT B0 ;  /* 0x0000000000007941 */ /* 0x000fea0003800200 */
.L_x_6855:
[----:B------:R-:W-:Y:S01]  /*3840*/  IMAD.SHL.U32 R0, R0, 0x100000, RZ ;  /* 0x0010000000007824 */ /* 0x000fe200078e00ff */
[----:B------:R-:W-:-:S04]  /*3850*/  LEA R3, R3, 0x3b800000, 0x17 ;  /* 0x3b80000003037811 */ /* 0x000fc800078eb8ff */
[----:B------:R-:W-:Y:S01]  /*3860*/  LOP3.LUT R18, R3, R0, R7, 0xfe, !PT ;  /* 0x0000000003127212 */ /* 0x000fe200078efe07 */
[----:B------:R-:W-:Y:S06]  /*3870*/  BRA `(.L_x_6835) ;  /* 0x0000000000f07947 */ /* 0x000fec0003800000 */
.L_x_6853:
        /* <DEDUP_REMOVED lines=19> */
.L_x_6858:
[----:B------:R-:W-:Y:S05]  /*39b0*/  BSYNC.RECONVERGENT B0 ;  /* 0x0000000000007941 */ /* 0x000fea0003800200 */
.L_x_6857:
[----:B------:R-:W-:Y:S01]  /*39c0*/  IMAD.SHL.U32 R0, R0, 0x200000, RZ ;  /* 0x0020000000007824 */ /* 0x000fe200078e00ff */
[----:B------:R-:W-:-:S04]  /*39d0*/  LEA R3, R3, 0x37800000, 0x17 ;  /* 0x3780000003037811 */ /* 0x000fc800078eb8ff */
[----:B------:R-:W-:Y:S01]  /*39e0*/  LOP3.LUT R18, R3, R0, R7, 0xfe, !PT ;  /* 0x0000000003127212 */ /* 0x000fe200078efe07 */
[----:B------:R-:W-:Y:S06]  /*39f0*/  BRA `(.L_x_6835) ;  /* 0x0000000000907947 */ /* 0x000fec0003800000 */
.L_x_6852:
        /* <DEDUP_REMOVED lines=14> */
.L_x_6840:
        /* <DEDUP_REMOVED lines=16> */
.L_x_6861:
[----:B------:R-:W-:Y:S05]  /*3be0*/  BRA `(.L_x_6835) ;  /* 0x0000000000147947 */ /* 0x000fea0003800000 */
.L_x_6860:
[----:B------:R-:W2:Y:S02]  /*3bf0*/  LDG.E.64 R4, desc[UR36][R4.64] ;  /* 0x0000002404047981 */ /* 0x000ea4000c1e1b00 */
[----:B--2---:R0:W2:Y:S02]  /*3c00*/  I2F.U64 R18, R4 ;  /* 0x0000000400127312 */ /* 0x0040a40000301000 */
[----:B0-2---:R-:W-:Y:S05]  /*3c10*/  BRA `(.L_x_6835) ;  /* 0x0000000000087947 */ /* 0x005fea0003800000 */
.L_x_6859:
[----:B------:R-:W2:Y:S02]  /*3c20*/  LDG.E R4, desc[UR36][R4.64] ;  /* 0x0000002404047981 */ /* 0x000ea4000c1e1900 */
[----:B--2---:R-:W-:-:S07]  /*3c30*/  I2FP.F32.U32 R18, R4 ;  /* 0x0000000400127245 */ /* 0x004fce0000201000 */
.L_x_6835:
[----:B------:R-:W-:Y:S05]  /*3c40*/  BSYNC.RECONVERGENT B6 ;  /* 0x0000000000067941 */ /* 0x000fea0003800200 */
.L_x_6834:
[----:B------:R-:W4:Y:S01]  /*3c50*/  LDC.U8 R16, c[0x0][0x3ac] ;  /* 0x0000eb00ff107b82 */ /* 0x000f220000000000 */
[----:B------:R-:W-:Y:S01]  /*3c60*/  ISETP.GE.AND P0, PT, R19, R17, PT ;  /* 0x000000111300720c */ /* 0x000fe20003f06270 */
[----:B-1-3-5:R-:W-:Y:S01]  /*3c70*/  FMUL.FTZ R3, R22, R22 ;  /* 0x0000001616037220 */ /* 0x02afe20000410000 */
[-C--:B0-2---:R-:W-:Y:S01]  /*3c80*/  FMUL.FTZ R0, R23, R23.reuse ;  /* 0x0000001717007220 */ /* 0x085fe20000410000 */
[----:B----4-:R-:W-:Y:S01]  /*3c90*/  FMUL.FTZ R5, R24, R24 ;  /* 0x0000001818057220 */ /* 0x010fe20000410000 */
[----:B------:R-:W-:Y:S01]  /*3ca0*/  FMUL.FTZ R7, R18, R18 ;  /* 0x0000001212077220 */ /* 0x000fe20000410000 */
[----:B------:R-:W-:Y:S04]  /*3cb0*/  BSSY.RECONVERGENT B7, `(.L_x_6862) ;  /* 0x00002bb000077945 */ /* 0x000fe80003800200 */
[----:B------:R-:W-:Y:S01]  /*3cc0*/  BSSY.RELIABLE B6, `(.L_x_6863) ;  /* 0x00001d5000067945 */ /* 0x000fe20003800100 */
[----:B------:R-:W-:Y:S01]  /*3cd0*/  FMUL.FTZ R4, R3, R22 ;  /* 0x0000001603047220 */ /* 0x000fe20000410000 */
[----:B------:R-:W-:Y:S01]  /*3ce0*/  FMUL.FTZ R22, R0, R23 ;  /* 0x0000001700167220 */ /* 0x000fe20000410000 */
[----:B------:R-:W-:Y:S01]  /*3cf0*/  FMUL.FTZ R24, R5, R24 ;  /* 0x0000001805187220 */ /* 0x000fe20000410000 */
[----:B------:R-:W-:Y:S01]  /*3d00*/  FMUL.FTZ R18, R7, R18 ;  /* 0x0000001207127220 */ /* 0x000fe20000410000 */
[----:B------:R-:W-:Y:S06]  /*3d10*/  @P0 BRA `(.L_x_6864) ;  /* 0x0000001c00300947 */ /* 0x000fec0003800000 */
[----:B------:R-:W0:Y:S01]  /*3d20*/  LDCU UR4, c[0x0][0x3b0] ;  /* 0x00007600ff0477ac */ /* 0x000e220008000800 */
[----:B------:R-:W1:Y:S01]  /*3d30*/  LDC.64 R8, c[0x0][0x390] ;  /* 0x0000e400ff087b82 */ /* 0x000e620000000a00 */
[----:B------:R-:W-:Y:S01]  /*3d40*/  IMAD R0, R2, 0x200, R19 ;  /* 0x0000020002007824 */ /* 0x000fe200078e0213 */
[----:B------:R-:W-:Y:S01]  /*3d50*/  PRMT R5, R16, 0x9910, RZ ;  /* 0x0000991010057816 */ /* 0x000fe200000000ff */
[----:B------:R-:W-:Y:S02]  /*3d60*/  VIADD R19, R19, 0x80 ;  /* 0x0000008013137836 */ /* 0x000fe40000000000 */
[----:B0-----:R-:W-:Y:S02]  /*3d70*/  IMAD R3, R0, UR4, RZ ;  /* 0x0000000400037c24 */ /* 0x001fe4000f8e02ff */
        /* <DEDUP_REMOVED lines=16> */
.L_x_6868:
[----:B------:R-:W0:Y:S02]  /*3e80*/  F2I.S64.TRUNC R4, R4 ;  /* 0x0000000400047311 */ /* 0x000e24000020d900 */
[----:B0-----:R-:W-:-:S05]  /*3e90*/  IMAD.MOV.U32 R3, RZ, RZ, R4 ;  /* 0x000000ffff037224 */ /* 0x001fca00078e0004 */
[----:B------:R0:W-:Y:S01]  /*3ea0*/  STG.E.U8 desc[UR36][R8.64], R3 ;  /* 0x0000000308007986 */ /* 0x0001e2000c101124 */
[----:B------:R-:W-:Y:S05]  /*3eb0*/  BRA `(.L_x_6870) ;  /* 0x0000000c002c7947 */ /* 0x000fea0003800000 */
.L_x_6867:
        /* <DEDUP_REMOVED lines=9> */
.L_x_6872:
[----:B------:R-:W0:Y:S02]  /*3f50*/  F2I.FTZ.TRUNC.NTZ R3, R4 ;  /* 0x0000000400037305 */ /* 0x000e24000021f100 */
[----:B0-----:R0:W-:Y:S01]  /*3f60*/  STG.E desc[UR36][R8.64], R3 ;  /* 0x0000000308007986 */ /* 0x0011e2000c101924 */
[----:B------:R-:W-:Y:S05]  /*3f70*/  BRA `(.L_x_6870) ;  /* 0x0000000800fc7947 */ /* 0x000fea0003800000 */
.L_x_6871:
[----:B------:R-:W0:Y:S02]  /*3f80*/  F2I.FTZ.TRUNC.NTZ R3, R4 ;  /* 0x0000000400037305 */ /* 0x000e24000021f100 */
[----:B0-----:R0:W-:Y:S01]  /*3f90*/  STG.E.U16 desc[UR36][R8.64], R3 ;  /* 0x0000000308007986 */ /* 0x0011e2000c101524 */
[----:B------:R-:W-:Y:S05]  /*3fa0*/  BRA `(.L_x_6870) ;  /* 0x0000000800f07947 */ /* 0x000fea0003800000 */
.L_x_6866:
        /* <DEDUP_REMOVED lines=8> */
.L_x_6874:
[----:B------:R-:W-:-:S05]  /*4030*/  F2FP.F16.F32.PACK_AB R4, RZ, R4 ;  /* 0x00000004ff04723e */ /* 0x000fca00000000ff */
[----:B------:R0:W-:Y:S01]  /*4040*/  STG.E.U16 desc[UR36][R8.64], R4 ;  /* 0x0000000408007986 */ /* 0x0001e2000c101524 */
[----:B------:R-:W-:Y:S05]  /*4050*/  BRA `(.L_x_6870) ;  /* 0x0000000800c47947 */ /* 0x000fea0003800000 */
.L_x_6873:
        /* <DEDUP_REMOVED lines=9> */
.L_x_6876:
[----:B------:R-:W-:-:S04]  /*40f0*/  F2FP.F16.F32.PACK_AB R3, RZ, R4 ;  /* 0x00000004ff03723e */ /* 0x000fc800000000ff */
[----:B------:R-:W-:-:S05]  /*4100*/  PRMT R3, R3, 0x5410, RZ ;  /* 0x0000541003037816 */ /* 0x000fca00000000ff */
[----:B------:R0:W-:Y:S01]  /*4110*/  STG.E desc[UR36][R8.64], R3 ;  /* 0x0000000308007986 */ /* 0x0001e2000c101924 */
[----:B------:R-:W-:Y:S05]  /*4120*/  BRA `(.L_x_6870) ;  /* 0x0000000800907947 */ /* 0x000fea0003800000 */
.L_x_6875:
[----:B------:R-:W-:-:S06]  /*4130*/  FMUL.FTZ R4, R4, 1 ;  /* 0x3f80000004047820 */ /* 0x000fcc0000410000 */
[----:B------:R-:W0:Y:S02]  /*4140*/  F2F.F64.F32 R4, R4 ;  /* 0x0000000400047310 */ /* 0x000e240000201800 */
[----:B0-----:R0:W-:Y:S01]  /*4150*/  STG.E.64 desc[UR36][R8.64], R4 ;  /* 0x0000000408007986 */ /* 0x0011e2000c101b24 */
[----:B------:R-:W-:Y:S05]  /*4160*/  BRA `(.L_x_6870) ;  /* 0x0000000800807947 */ /* 0x000fea0003800000 */
.L_x_6865:
        /* <DEDUP_REMOVED lines=12> */
.L_x_6879:
[----:B------:R-:W-:Y:S01]  /*4230*/  FMUL.FTZ R4, R4, 1 ;  /* 0x3f80000004047820 */ /* 0x000fe20000410000 */
[----:B------:R-:W-:-:S05]  /*4240*/  CS2R R6, SRZ ;  /* 0x0000000000067805 */ /* 0x000fca000001ff00 */
[----:B------:R-:W0:Y:S02]  /*4250*/  F2F.F64.F32 R4, R4 ;  /* 0x0000000400047310 */ /* 0x000e240000201800 */
[----:B0-----:R0:W-:Y:S01]  /*4260*/  STG.E.128 desc[UR36][R8.64], R4 ;  /* 0x0000000408007986 */ /* 0x0011e2000c101d24 */
[----:B------:R-:W-:Y:S05]  /*4270*/  BRA `(.L_x_6870) ;  /* 0x00000008003c7947 */ /* 0x000fea0003800000 */
.L_x_6878:
        /* <DEDUP_REMOVED lines=18> */
.L_x_6883:
[----:B------:R-:W-:Y:S05]  /*43a0*/  BSYNC.RECONVERGENT B0 ;  /* 0x0000000000007941 */ /* 0x000fea0003800200 */
.L_x_6882:
[----:B------:R-:W-:-:S05]  /*43b0*/  LOP3.LUT R5, R0, 0x80, R5, 0xf8, !PT ;  /* 0x0000008000057812 */ /* 0x000fca00078ef805 */
[----:B------:R0:W-:Y:S01]  /*43c0*/  STG.E.U8 desc[UR36][R8.64], R5 ;  /* 0x0000000508007986 */ /* 0x0001e2000c101124 */
[----:B------:R-:W-:Y:S05]  /*43d0*/  BRA `(.L_x_6870) ;  /* 0x0000000400e47947 */ /* 0x000fea0003800000 */
.L_x_6881:
        /* <DEDUP_REMOVED lines=14> */
.L_x_6885:
[----:B------:R-:W-:Y:S05]  /*44c0*/  BSYNC.RECONVERGENT B0 ;  /* 0x0000000000007941 */ /* 0x000fea0003800200 */
.L_x_6884:
[----:B------:R-:W-:-:S05]  /*44d0*/  LOP3.LUT R3, R0, 0x80, R7, 0xf8, !PT ;  /* 0x0000008000037812 */ /* 0x000fca00078ef807 */
[----:B------:R0:W-:Y:S01]  /*44e0*/  STG.E.U8 desc[UR36][R8.64], R3 ;  /* 0x0000000308007986 */ /* 0x0001e2000c101124 */
[----:B------:R-:W-:Y:S05]  /*44f0*/  BRA `(.L_x_6870) ;  /* 0x00000004009c7947 */ /* 0x000fea0003800000 */
.L_x_6880:
[----:B------:R-:W-:-:S05]  /*4500*/  F2FP.BF16.F32.PACK_AB R4, RZ, R4 ;  /* 0x00000004ff04723e */ /* 0x000fca00000010ff */
[----:B------:R0:W-:Y:S01]  /*4510*/  STG.E.U16 desc[UR36][R8.64], R4 ;  /* 0x0000000408007986 */ /* 0x0001e2000c101524 */
[----:B------:R-:W-:Y:S05]  /*4520*/  BRA `(.L_x_6870) ;  /* 0x0000000400907947 */ /* 0x000fea0003800000 */
.L_x_6877:
        /* <DEDUP_REMOVED lines=11> */
.L_x_6888:
        /* <DEDUP_REMOVED lines=12> */
.L_x_6891:
[----:B------:R-:W-:-:S04]  /*46a0*/  SHF.R.U32.HI R0, RZ, 0x14, R4 ;  /* 0x00000014ff007819 */ /* 0x000fc80000011604 */
[----:B------:R-:W-:-:S04]  /*46b0*/  LOP3.LUT R3, R0, 0x1, RZ, 0xc0, !PT ;  /* 0x0000000100037812 */ /* 0x000fc800078ec0ff */
[----:B------:R-:W-:-:S04]  /*46c0*/  IADD3 R0, PT, PT, R4, 0x487ffff, R3 ;  /* 0x0487ffff04007810 */ /* 0x000fc80007ffe003 */
[----:B------:R-:W-:-:S04]  /*46d0*/  SHF.R.U32.HI R0, RZ, 0x14, R0 ;  /* 0x00000014ff007819 */ /* 0x000fc80000011600 */
[----:B------:R-:W-:-:S07]  /*46e0*/  LOP3.LUT R3, R0, 0xff, RZ, 0xc0, !PT ;  /* 0x000000ff00037812 */ /* 0x000fce00078ec0ff */
.L_x_6892:
[----:B------:R-:W-:-:S04]  /*46f0*/  SHF.R.U32.HI R4, RZ, 0x18, R4 ;  /* 0x00000018ff047819 */ /* 0x000fc80000011604 */
[----:B------:R-:W-:-:S04]  /*4700*/  LOP3.LUT R3, R3, 0x80, R4, 0xf8, !PT ;  /* 0x0000008003037812 */ /* 0x000fc800078ef804 */
[----:B------:R-:W-:-:S07]  /*4710*/  PRMT R0, R3, 0x7610, R0 ;  /* 0x0000761003007816 */ /* 0x000fce0000000000 */
.L_x_6890:
[----:B------:R-:W-:Y:S05]  /*4720*/  BSYNC.RECONVERGENT B0 ;  /* 0x0000000000007941 */ /* 0x000fea0003800200 */
.L_x_6889:
[----:B------:R1:W-:Y:S01]  /*4730*/  STG.E.U8 desc[UR36][R8.64], R0 ;  /* 0x0000000008007986 */ /* 0x0003e2000c101124 */
[----:B------:R-:W-:Y:S05]  /*4740*/  BRA `(.L_x_6870) ;  /* 0x0000000400087947 */ /* 0x000fea0003800000 */
.L_x_6887:
        /* <DEDUP_REMOVED lines=12> */
.L_x_6895:
[----:B------:R-:W-:-:S04]  /*4810*/  SHF.R.U32.HI R0, RZ, 0x15, R4 ;  /* 0x00000015ff007819 */ /* 0x000fc80000011604 */
[----:B------:R-:W-:-:S04]  /*4820*/  LOP3.LUT R3, R0, 0x1, RZ, 0xc0, !PT ;  /* 0x0000000100037812 */ /* 0x000fc800078ec0ff */
[----:B------:R-:W-:-:S04]  /*4830*/  IADD3 R0, PT, PT, R4, 0x88fffff, R3 ;  /* 0x088fffff04007810 */ /* 0x000fc80007ffe003 */
[----:B------:R-:W-:-:S04]  /*4840*/  SHF.R.U32.HI R0, RZ, 0x15, R0 ;  /* 0x00000015ff007819 */ /* 0x000fc80000011600 */
[----:B------:R-:W-:-:S07]  /*4850*/  LOP3.LUT R3, R0, 0xff, RZ, 0xc0, !PT ;  /* 0x000000ff00037812 */ /* 0x000fce00078ec0ff */
.L_x_6896:
[----:B------:R-:W-:-:S04]  /*4860*/  SHF.R.U32.HI R4, RZ, 0x18, R4 ;  /* 0x00000018ff047819 */ /* 0x000fc80000011604 */
[----:B------:R-:W-:-:S04]  /*4870*/  LOP3.LUT R3, R3, 0x80, R4, 0xf8, !PT ;  /* 0x0000008003037812 */ /* 0x000fc800078ef804 */
[----:B------:R-:W-:-:S07]  /*4880*/  PRMT R0, R3, 0x7610, R0 ;  /* 0x0000761003007816 */ /* 0x000fce0000000000 */
.L_x_6894:
[----:B------:R-:W-:Y:S05]  /*4890*/  BSYNC.RECONVERGENT B0 ;  /* 0x0000000000007941 */ /* 0x000fea0003800200 */
.L_x_6893:
[----:B------:R2:W-:Y:S01]  /*48a0*/  STG.E.U8 desc[UR36][R8.64], R0 ;  /* 0x0000000008007986 */ /* 0x0005e2000c101124 */
[----:B------:R-:W-:Y:S05]  /*48b0*/  BRA `(.L_x_6870) ;  /* 0x0000000000ac7947 */ /* 0x000fea0003800000 */
.L_x_6886:
[----:B------:R-:W-:-:S13]  /*48c0*/  ISETP.NE.AND P0, PT, R0, 0x1c, PT ;  /* 0x0000001c0000780c */ /* 0x000fda0003f05270 */
[----:B------:R-:W-:Y:S05]  /*48d0*/  @!P0 BRA `(.L_x_6897) ;  /* 0x00000000009c8947 */ /* 0x000fea0003800000 */
[----:B------:R-:W-:-:S13]  /*48e0*/  ISETP.NE.AND P0, PT, R0, 0x1d, PT ;  /* 0x0000001d0000780c */ /* 0x000fda0003f05270 */
[----:B------:R-:W-:Y:S05]  /*48f0*/  @!P0 BRA `(.L_x_6898) ;  /* 0x0000000000888947 */ /* 0x000fea0003800000 */
[----:B------:R-:W-:-:S13]  /*4900*/  ISETP.NE.AND P0, PT, R0, 0x2c, PT ;  /* 0x0000002c0000780c */ /* 0x000fda0003f05270 */
[----:B------:R-:W-:Y:S05]  /*4910*/  @!P0 BRA `(.L_x_6899) ;  /* 0x0000000000448947 */ /* 0x000fea0003800000 */
.L_x_6869:
        /* <DEDUP_REMOVED lines=16> */
.L_x_6900:
[----:B------:R-:W-:Y:S05]  /*4a20*/  BRA `(.L_x_6870) ;  /* 0x0000000000507947 */ /* 0x000fea0003800000 */
.L_x_6899:
        /* <DEDUP_REMOVED lines=15> */
.L_x_6898:
[----:B------:R-:W0:Y:S02]  /*4b20*/  F2I.U64.TRUNC R4, R4 ;  /* 0x0000000400047311 */ /* 0x000e24000020d800 */
[----:B0-----:R0:W-:Y:S01]  /*4b30*/  STG.E.64 desc[UR36][R8.64], R4 ;  /* 0x0000000408007986 */ /* 0x0011e2000c101b24 */
[----:B------:R-:W-:Y:S05]  /*4b40*/  BRA `(.L_x_6870) ;  /* 0x0000000000087947 */ /* 0x000fea0003800000 */
.L_x_6897:
[----:B------:R-:W0:Y:S02]  /*4b50*/  F2I.FTZ.U32.TRUNC.NTZ R3, R4 ;  /* 0x0000000400037305 */ /* 0x000e24000021f000 */
[----:B0-----:R3:W-:Y:S02]  /*4b60*/  STG.E desc[UR36][R8.64], R3 ;  /* 0x0000000308007986 */ /* 0x0017e4000c101924 */
.L_x_6870:
        /* <DEDUP_REMOVED lines=24> */
.L_x_6905:
[----:B------:R-:W0:Y:S02]  /*4cf0*/  F2I.S64.TRUNC R22, R22 ;  /* 0x0000001600167311 */ /* 0x000e24000020d900 */
[----:B0-----:R-:W-:-:S05]  /*4d00*/  IMAD.MOV.U32 R3, RZ, RZ, R22 ;  /* 0x000000ffff037224 */ /* 0x001fca00078e0016 */
[----:B------:R0:W-:Y:S01]  /*4d10*/  STG.E.U8 desc[UR36][R8.64], R3 ;  /* 0x0000000308007986 */ /* 0x0001e2000c101124 */
[----:B------:R-:W-:Y:S05]  /*4d20*/  BRA `(.L_x_6907) ;  /* 0x0000000c00287947 */ /* 0x000fea0003800000 */
.L_x_6904:
        /* <DEDUP_REMOVED lines=9> */
.L_x_6909:
[----:B------:R-:W0:Y:S02]  /*4dc0*/  F2I.FTZ.TRUNC.NTZ R3, R22 ;  /* 0x0000001600037305 */ /* 0x000e24000021f100 */
[----:B0-----:R0:W-:Y:S01]  /*4dd0*/  STG.E desc[UR36][R8.64], R3 ;  /* 0x0000000308007986 */ /* 0x0011e2000c101924 */
[----:B------:R-:W-:Y:S05]  /*4de0*/  BRA `(.L_x_6907) ;  /* 0x0000000800f87947 */ /* 0x000fea0003800000 */
.L_x_6908:
[----:B------:R-:W0:Y:S02]  /*4df0*/  F2I.FTZ.TRUNC.NTZ R3, R22 ;  /* 0x0000001600037305 */ /* 0x000e24000021f100 */
[----:B0-----:R0:W-:Y:S01]  /*4e00*/  STG.E.U16 desc[UR36][R8.64], R3 ;  /* 0x0000000308007986 */ /* 0x0011e2000c101524 */
[----:B------:R-:W-:Y:S05]  /*4e10*/  BRA `(.L_x_6907) ;  /* 0x0000000800ec7947 */ /* 0x000fea0003800000 */
.L_x_6903:
        /* <DEDUP_REMOVED lines=8> */
.L_x_6911:
[----:B------:R-:W-:-:S05]  /*4ea0*/  F2FP.F16.F32.PACK_AB R22, RZ, R22 ;  /* 0x00000016ff16723e */ /* 0x000fca00000000ff */
[----:B------:R0:W-:Y:S01]  /*4eb0*/  STG.E.U16 desc[UR36][R8.64], R22 ;  /* 0x0000001608007986 */ /* 0x0001e2000c101524 */
[----:B------:R-:W-:Y:S05]  /*4ec0*/  BRA `(.L_x_6907) ;  /* 0x0000000800c07947 */ /* 0x000fea0003800000 */
.L_x_6910:
        /* <DEDUP_REMOVED lines=9> */
.L_x_6913:
[----:B------:R-:W-:-:S04]  /*4f60*/  F2FP.F16.F32.PACK_AB R3, RZ, R22 ;  /* 0x00000016ff03723e */ /* 0x000fc800000000ff */
[----:B------:R-:W-:-:S05]  /*4f70*/  PRMT R3, R3, 0x5410, RZ ;  /* 0x0000541003037816 */ /* 0x000fca00000000ff */
[----:B------:R0:W-:Y:S01]  /*4f80*/  STG.E desc[UR36][R8.64], R3 ;  /* 0x0000000308007986 */ /* 0x0001e2000c101924 */
[----:B------:R-:W-:Y:S05]  /*4f90*/  BRA `(.L_x_6907) ;  /* 0x00000008008c7947 */ /* 0x000fea0003800000 */
.L_x_6912:
[----:B------:R-:W-:-:S06]  /*4fa0*/  FMUL.FTZ R4, R22, 1 ;  /* 0x3f80000016047820 */ /* 0x000fcc0000410000 */
[----:B------:R-:W0:Y:S02]  /*4fb0*/  F2F.F64.F32 R4, R4 ;  /* 0x0000000400047310 */ /* 0x000e240000201800 */
[----:B0-----:R0:W-:Y:S01]  /*4fc0*/  STG.E.64 desc[UR36][R8.64], R4 ;  /* 0x0000000408007986 */ /* 0x0011e2000c101b24 */
[----:B------:R-:W-:Y:S05]  /*4fd0*/  BRA `(.L_x_6907) ;  /* 0x00000008007c7947 */ /* 0x000fea0003800000 */
.L_x_6902:
        /* <DEDUP_REMOVED lines=13> */
.L_x_6917:
        /* <DEDUP_REMOVED lines=16> */
.L_x_6920:
[----:B------:R-:W-:-:S04]  /*51b0*/  SHF.R.U32.HI R22, RZ, 0x18, R22 ;  /* 0x00000018ff167819 */ /* 0x000fc80000011616 */
[----:B------:R-:W-:-:S04]  /*51c0*/  LOP3.LUT R3, R3, 0x80, R22, 0xf8, !PT ;  /* 0x0000008003037812 */ /* 0x000fc800078ef816 */
[----:B------:R-:W-:-:S07]  /*51d0*/  PRMT R4, R3, 0x7610, R4 ;  /* 0x0000761003047816 */ /* 0x000fce0000000004 */
.L_x_6919:
[----:B------:R-:W-:Y:S05]  /*51e0*/  BSYNC.RECONVERGENT B0 ;  /* 0x0000000000007941 */ /* 0x000fea0003800200 */
.L_x_6918:
[----:B------:R0:W-:Y:S01]  /*51f0*/  STG.E.U8 desc[UR36][R8.64], R4 ;  /* 0x0000000408007986 */ /* 0x0001e2000c101124 */
[----:B------:R-:W-:Y:S05]  /*5200*/  BRA `(.L_x_6907) ;  /* 0x0000000400f07947 */ /* 0x000fea0003800000 */
.L_x_6916:
        /* <DEDUP_REMOVED lines=16> */
.L_x_6923:
[----:B------:R-:W-:-:S04]  /*5310*/  SHF.R.U32.HI R22, RZ, 0x18, R22 ;  /* 0x00000018ff167819 */ /* 0x000fc80000011616 */
[----:B------:R-:W-:-:S04]  /*5320*/  LOP3.LUT R3, R3, 0x80, R22, 0xf8, !PT ;  /* 0x0000008003037812 */ /* 0x000fc800078ef816 */
[----:B------:R-:W-:-:S07]  /*5330*/  PRMT R4, R3, 0x7610, R4 ;  /* 0x0000761003047816 */ /* 0x000fce0000000004 */
.L_x_6922:
[----:B------:R-:W-:Y:S05]  /*5340*/  BSYNC.RECONVERGENT B0 ;  /* 0x0000000000007941 */ /* 0x000fea0003800200 */
.L_x_6921:
[----:B------:R0:W-:Y:S01]  /*5350*/  STG.E.U8 desc[UR36][R8.64], R4 ;  /* 0x0000000408007986 */ /* 0x0001e2000c101124 */
[----:B------:R-:W-:Y:S05]  /*5360*/  BRA `(.L_x_6907) ;  /* 0x0000000400987947 */ /* 0x000fea0003800000 */
.L_x_6915:
        /* <DEDUP_REMOVED lines=21> */
.L_x_6925:
[----:B------:R-:W0:Y:S02]  /*54c0*/  F2I.U64.TRUNC R22, R22 ;  /* 0x0000001600167311 */ /* 0x000e24000020d800 */
[----:B0-----:R0:W-:Y:S01]  /*54d0*/  STG.E.64 desc[UR36][R8.64], R22 ;  /* 0x0000001608007986 */ /* 0x0011e2000c101b24 */
[----:B------:R-:W-:Y:S05]  /*54e0*/  BRA `(.L_x_6907) ;  /* 0x0000000400387947 */ /* 0x000fea0003800000 */
.L_x_6924:
[----:B------:R-:W0:Y:S02]  /*54f0*/  F2I.FTZ.U32.TRUNC.NTZ R3, R22 ;  /* 0x0000001600037305 */ /* 0x000e24000021f000 */
[----:B0-----:R0:W-:Y:S01]  /*5500*/  STG.E desc[UR36][R8.64], R3 ;  /* 0x0000000308007986 */ /* 0x0011e2000c101924 */
[----:B------:R-:W-:Y:S05]  /*5510*/  BRA `(.L_x_6907) ;  /* 0x00000004002c7947 */ /* 0x000fea0003800000 */
.L_x_6914:
        /* <DEDUP_REMOVED lines=10> */
.L_x_6927:
[----:B------:R-:W-:Y:S01]  /*55c0*/  FMUL.FTZ R4, R22, 1 ;  /* 0x3f80000016047820 */ /* 0x000fe20000410000 */
[----:B------:R-:W-:-:S05]  /*55d0*/  CS2R R6, SRZ ;  /* 0x0000000000067805 */ /* 0x000fca000001ff00 */
[----:B------:R-:W0:Y:S02]  /*55e0*/  F2F.F64.F32 R4, R4 ;  /* 0x0000000400047310 */ /* 0x000e240000201800 */
[----:B0-----:R0:W-:Y:S01]  /*55f0*/  STG.E.128 desc[UR36][R8.64], R4 ;  /* 0x0000000408007986 */ /* 0x0011e2000c101d24 */
[----:B------:R-:W-:Y:S05]  /*5600*/  BRA `(.L_x_6907) ;  /* 0x0000000000f07947 */ /* 0x000fea0003800000 */
.L_x_6926:
[----:B------:R-:W-:-:S13]  /*5610*/  ISETP.NE.AND P0, PT, R0, 0xf, PT ;  /* 0x0000000f0000780c */ /* 0x000fda0003f05270 */
[----:B------:R-:W-:Y:S05]  /*5620*/  @!P0 BRA `(.L_x_6928) ;  /* 0x0000000000e08947 */ /* 0x000fea0003800000 */
[----:B------:R-:W-:-:S13]  /*5630*/  ISETP.NE.AND P0, PT, R0, 0x17, PT ;  /* 0x000000170000780c */ /* 0x000fda0003f05270 */
[----:B------:R-:W-:Y:S05]  /*5640*/  @!P0 BRA `(.L_x_6929) ;  /* 0x00000000008c8947 */ /* 0x000fea0003800000 */
[----:B------:R-:W-:-:S13]  /*5650*/  ISETP.NE.AND P0, PT, R0, 0x18, PT ;  /* 0x000000180000780c */ /* 0x000fda0003f05270 */
[----:B------:R-:W-:Y:S05]  /*5660*/  @!P0 BRA `(.L_x_6930) ;  /* 0x0000000000448947 */ /* 0x000fea0003800000 */
.L_x_6906:
        /* <DEDUP_REMOVED lines=16> */
.L_x_6931:
[----:B------:R-:W-:Y:S05]  /*5770*/  BRA `(.L_x_6907) ;  /* 0x0000000000947947 */ /* 0x000fea0003800000 */
.L_x_6930:
        /* <DEDUP_REMOVED lines=12> */
.L_x_6933:
[----:B------:R-:W-:Y:S05]  /*5840*/  BSYNC.RECONVERGENT B0 ;  /* 0x0000000000007941 */ /* 0x000fea0003800200 */
.L_x_6932:
[----:B------:R-:W-:-:S05]  /*5850*/  LOP3.LUT R3, R0, 0x80, R5, 0xf8, !PT ;  /* 0x0000008000037812 */ /* 0x000fca00078ef805 */
[----:B------:R3:W-:Y:S01]  /*5860*/  STG.E.U8 desc[UR36][R8.64], R3 ;  /* 0x0000000308007986 */ /* 0x0007e2000c101124 */
[----:B------:R-:W-:Y:S05]  /*5870*/  BRA `(.L_x_6907) ;  /* 0x0000000000547947 */ /* 0x000fea0003800000 */
.L_x_6929:
        /* <DEDUP_REMOVED lines=11> */
.L_x_6935:
[----:B------:R-:W-:Y:S01]  /*5930*/  IMAD.MOV.U32 R0, RZ, RZ, 0x7f ;  /* 0x0000007fff007424 */ /* 0x000fe200078e00ff */
[----:B------:R-:W-:-:S04]  /*5940*/  ISETP.GT.U32.AND P0, PT, R4, 0x7f800000, PT ;  /* 0x7f8000000400780c */ /* 0x000fc80003f04070 */
[----:B------:R-:W-:-:S09]  /*5950*/  SEL R0, R0, 0x7c, P0 ;  /* 0x0000007c00007807 */ /* 0x000fd20000000000 */
.L_x_6936:
[----:B------:R-:W-:Y:S05]  /*5960*/  BSYNC.RECONVERGENT B0 ;  /* 0x0000000000007941 */ /* 0x000fea0003800200 */
.L_x_6934:
[----:B------:R-:W-:-:S04]  /*5970*/  SHF.R.U32.HI R3, RZ, 0x18, R22 ;  /* 0x00000018ff037819 */ /* 0x000fc80000011616 */
[----:B------:R-:W-:-:S05]  /*5980*/  LOP3.LUT R3, R0, 0x80, R3, 0xf8, !PT ;  /* 0x0000008000037812 */ /* 0x000fca00078ef803 */
[----:B------:R2:W-:Y:S01]  /*5990*/  STG.E.U8 desc[UR36][R8.64], R3 ;  /* 0x0000000308007986 */ /* 0x0005e2000c101124 */
[----:B------:R-:W-:Y:S05]  /*59a0*/  BRA `(.L_x_6907) ;  /* 0x0000000000087947 */ /* 0x000fea0003800000 */
.L_x_6928:
[----:B------:R-:W-:-:S05]  /*59b0*/  F2FP.BF16.F32.PACK_AB R22, RZ, R22 ;  /* 0x00000016ff16723e */ /* 0x000fca00000010ff */
[----:B------:R4:W-:Y:S02]  /*59c0*/  STG.E.U16 desc[UR36][R8.64], R22 ;  /* 0x0000001608007986 */ /* 0x0009e4000c101524 */
.L_x_6907:
[----:B------:R-:W-:-:S07]  /*59d0*/  VIADD R19, R19, 0x80 ;  /* 0x0000008013137836 */ /* 0x000fce0000000000 */
.L_x_6864:
[----:B------:R-:W-:-:S13]  /*59e0*/  ISETP.GE.AND P0, PT, R19, R17, PT ;  /* 0x000000111300720c */ /* 0x000fda0003f06270 */
[----:B------:R-:W-:Y:S05]  /*59f0*/  @P0 BREAK.RELIABLE B6 ;  /* 0x0000000000060942 */ /* 0x000fea0003800100 */
[----:B------:R-:W-:Y:S05]  /*5a00*/  @P0 BRA `(.L_x_6901) ;  /* 0x0000000c00940947 */ /* 0x000fea0003800000 */
[----:B------:R-:W-:Y:S05]  /*5a10*/  BSYNC.RELIABLE B6 ;  /* 0x0000000000067941 */ /* 0x000fea0003800100 */
.L_x_6863:
        /* <DEDUP_REMOVED lines=21> */
.L_x_6940:
[----:B------:R-:W0:Y:S02]  /*5b70*/  F2I.S64.TRUNC R24, R24 ;  /* 0x0000001800187311 */ /* 0x000e24000020d900 */
[----:B0-----:R-:W-:-:S05]  /*5b80*/  IMAD.MOV.U32 R3, RZ, RZ, R24 ;  /* 0x000000ffff037224 */ /* 0x001fca00078e0018 */
[----:B------:R0:W-:Y:S01]  /*5b90*/  STG.E.U8 desc[UR36][R8.64], R3 ;  /* 0x0000000308007986 */ /* 0x0001e2000c101124 */
[----:B------:R-:W-:Y:S05]  /*5ba0*/  BRA `(.L_x_6942) ;  /* 0x0000000c00287947 */ /* 0x000fea0003800000 */
.L_x_6939:
        /* <DEDUP_REMOVED lines=9> */
.L_x_6944:
[----:B------:R-:W0:Y:S02]  /*5c40*/  F2I.FTZ.TRUNC.NTZ R3, R24 ;  /* 0x0000001800037305 */ /* 0x000e24000021f100 */
[----:B0-----:R0:W-:Y:S01]  /*5c50*/  STG.E desc[UR36][R8.64], R3 ;  /* 0x0000000308007986 */ /* 0x0011e2000c101924 */
[----:B------:R-:W-:Y:S05]  /*5c60*/  BRA `(.L_x_6942) ;  /* 0x0000000800f87947 */ /* 0x000fea0003800000 */
.L_x_6943:
[----:B------:R-:W0:Y:S02]  /*5c70*/  F2I.FTZ.TRUNC.NTZ R3, R24 ;  /* 0x0000001800037305 */ /* 0x000e24000021f100 */
[----:B0-----:R0:W-:Y:S01]  /*5c80*/  STG.E.U16 desc[UR36][R8.64], R3 ;  /* 0x0000000308007986 */ /* 0x0011e2000c101524 */
[----:B------:R-:W-:Y:S05]  /*5c90*/  BRA `(.L_x_6942) ;  /* 0x0000000800ec7947 */ /* 0x000fea0003800000 */
.L_x_6938:
        /* <DEDUP_REMOVED lines=8> */
.L_x_6946:
[----:B------:R-:W-:-:S05]  /*5d20*/  F2FP.F16.F32.PACK_AB R24, RZ, R24 ;  /* 0x00000018ff18723e */ /* 0x000fca00000000ff */
[----:B------:R0:W-:Y:S01]  /*5d30*/  STG.E.U16 desc[UR36][R8.64], R24 ;  /* 0x0000001808007986 */ /* 0x0001e2000c101524 */
[----:B------:R-:W-:Y:S05]  /*5d40*/  BRA `(.L_x_6942) ;  /* 0x0000000800c07947 */ /* 0x000fea0003800000 */
.L_x_6945:
        /* <DEDUP_REMOVED lines=9> */
.L_x_6948:
[----:B------:R-:W-:-:S04]  /*5de0*/  F2FP.F16.F32.PACK_AB R3, RZ, R24 ;  /* 0x00000018ff03723e */ /* 0x000fc800000000ff */
[----:B------:R-:W-:-:S05]  /*5df0*/  PRMT R3, R3, 0x5410, RZ ;  /* 0x0000541003037816 */ /* 0x000fca00000000ff */
[----:B------:R0:W-:Y:S01]  /*5e00*/  STG.E desc[UR36][R8.64], R3 ;  /* 0x0000000308007986 */ /* 0x0001e2000c101924 */
[----:B------:R-:W-:Y:S05]  /*5e10*/  BRA `(.L_x_6942) ;  /* 0x00000008008c7947 */ /* 0x000fea0003800000 */
.L_x_6947:
[----:B------:R-:W-:-:S06]  /*5e20*/  FMUL.FTZ R4, R24, 1 ;  /* 0x3f80000018047820 */ /* 0x000fcc0000410000 */
[----:B------:R-:W0:Y:S02]  /*5e30*/  F2F.F64.F32 R4, R4 ;  /* 0x0000000400047310 */ /* 0x000e240000201800 */
[----:B0-----:R0:W-:Y:S01]  /*5e40*/  STG.E.64 desc[UR36][R8.64], R4 ;  /* 0x0000000408007986 */ /* 0x0011e2000c101b24 */
[----:B------:R-:W-:Y:S05]  /*5e50*/  BRA `(.L_x_6942) ;  /* 0x00000008007c7947 */ /* 0x000fea0003800000 */
.L_x_6937:
        /* <DEDUP_REMOVED lines=13> */
.L_x_6952:
        /* <DEDUP_REMOVED lines=16> */
.L_x_6955:
[----:B------:R-:W-:-:S04]  /*6030*/  SHF.R.U32.HI R24, RZ, 0x18, R24 ;  /* 0x00000018ff187819 */ /* 0x000fc80000011618 */
[----:B------:R-:W-:-:S04]  /*6040*/  LOP3.LUT R3, R3, 0x80, R24, 0xf8, !PT ;  /* 0x0000008003037812 */ /* 0x000fc800078ef818 */
[----:B------:R-:W-:-:S07]  /*6050*/  PRMT R4, R3, 0x7610, R4 ;  /* 0x0000761003047816 */ /* 0x000fce0000000004 */
.L_x_6954:
[----:B------:R-:W-:Y:S05]  /*6060*/  BSYNC.RECONVERGENT B0 ;  /* 0x0000000000007941 */ /* 0x000fea0003800200 */
.L_x_6953:
[----:B------:R0:W-:Y:S01]  /*6070*/  STG.E.U8 desc[UR36][R8.64], R4 ;  /* 0x0000000408007986 */ /* 0x0001e2000c101124 */
[----:B------:R-:W-:Y:S05]  /*6080*/  BRA `(.L_x_6942) ;  /* 0x0000000400f07947 */ /* 0x000fea0003800000 */
.L_x_6951:
        /* <DEDUP_REMOVED lines=16> */
.L_x_6958:
[----:B------:R-:W-:-:S04]  /*6190*/  SHF.R.U32.HI R24, RZ, 0x18, R24 ;  /* 0x00000018ff187819 */ /* 0x000fc80000011618 */
[----:B------:R-:W-:-:S04]  /*61a0*/  LOP3.LUT R3, R3, 0x80, R24, 0xf8, !PT ;  /* 0x0000008003037812 */ /* 0x000fc800078ef818 */
[----:B------:R-:W-:-:S07]  /*61b0*/  PRMT R4, R3, 0x7610, R4 ;  /* 0x0000761003047816 */ /* 0x000fce0000000004 */
.L_x_6957:
[----:B------:R-:W-:Y:S05]  /*61c0*/  BSYNC.RECONVERGENT B0 ;  /* 0x0000000000007941 */ /* 0x000fea0003800200 */
.L_x_6956:
[----:B------:R0:W-:Y:S01]  /*61d0*/  STG.E.U8 desc[UR36][R8.64], R4 ;  /* 0x0000000408007986 */ /* 0x0001e2000c101124 */
[----:B------:R-:W-:Y:S05]  /*61e0*/  BRA `(.L_x_6942) ;  /* 0x0000000400987947 */ /* 0x000fea0003800000 */
.L_x_6950:
        /* <DEDUP_REMOVED lines=21> */
.L_x_6960:
[----:B------:R-:W0:Y:S02]  /*6340*/  F2I.U64.TRUNC R24, R24 ;  /* 0x0000001800187311 */ /* 0x000e24000020d800 */
[----:B0-----:R0:W-:Y:S01]  /*6350*/  STG.E.64 desc[UR36][R8.64], R24 ;  /* 0x0000001808007986 */ /* 0x0011e2000c101b24 */
[----:B------:R-:W-:Y:S05]  /*6360*/  BRA `(.L_x_6942) ;  /* 0x0000000400387947 */ /* 0x000fea0003800000 */
.L_x_6959:
[----:B------:R-:W0:Y:S02]  /*6370*/  F2I.FTZ.U32.TRUNC.NTZ R3, R24 ;  /* 0x0000001800037305 */ /* 0x000e24000021f000 */
[----:B0-----:R0:W-:Y:S01]  /*6380*/  STG.E desc[UR36][R8.64], R3 ;  /* 0x0000000308007986 */ /* 0x0011e2000c101924 */
[----:B------:R-:W-:Y:S05]  /*6390*/  BRA `(.L_x_6942) ;  /* 0x00000004002c7947 */ /* 0x000fea0003800000 */
.L_x_6949:
        /* <DEDUP_REMOVED lines=10> */
.L_x_6962:
[----:B------:R-:W-:Y:S01]  /*6440*/  FMUL.FTZ R4, R24, 1 ;  /* 0x3f80000018047820 */ /* 0x000fe20000410000 */
[----:B------:R-:W-:-:S05]  /*6450*/  CS2R R6, SRZ ;  /* 0x0000000000067805 */ /* 0x000fca000001ff00 */
[----:B------:R-:W0:Y:S02]  /*6460*/  F2F.F64.F32 R4, R4 ;  /* 0x0000000400047310 */ /* 0x000e240000201800 */
[----:B0-----:R4:W-:Y:S01]  /*6470*/  STG.E.128 desc[UR36][R8.64], R4 ;  /* 0x0000000408007986 */ /* 0x0019e2000c101d24 */
[----:B------:R-:W-:Y:S05]  /*6480*/  BRA `(.L_x_6942) ;  /* 0x0000000000f07947 */ /* 0x000fea0003800000 */
.L_x_6961:
[----:B------:R-:W-:-:S13]  /*6490*/  ISETP.NE.AND P0, PT, R0, 0xf, PT ;  /* 0x0000000f0000780c */ /* 0x000fda0003f05270 */
[----:B------:R-:W-:Y:S05]  /*64a0*/  @!P0 BRA `(.L_x_6963) ;  /* 0x0000000000e08947 */ /* 0x000fea0003800000 */
[----:B------:R-:W-:-:S13]  /*64b0*/  ISETP.NE.AND P0, PT, R0, 0x17, PT ;  /* 0x000000170000780c */ /* 0x000fda0003f05270 */
[----:B------:R-:W-:Y:S05]  /*64c0*/  @!P0 BRA `(.L_x_6964) ;  /* 0x00000000008c8947 */ /* 0x000fea0003800000 */
[----:B------:R-:W-:-:S13]  /*64d0*/  ISETP.NE.AND P0, PT, R0, 0x18, PT ;  /* 0x000000180000780c */ /* 0x000fda0003f05270 */
[----:B------:R-:W-:Y:S05]  /*64e0*/  @!P0 BRA `(.L_x_6965) ;  /* 0x0000000000448947 */ /* 0x000fea0003800000 */
.L_x_6941:
        /* <DEDUP_REMOVED lines=16> */
.L_x_6966:
[----:B------:R-:W-:Y:S05]  /*65f0*/  BRA `(.L_x_6942) ;  /* 0x0000000000947947 */ /* 0x000fea0003800000 */
.L_x_6965:
        /* <DEDUP_REMOVED lines=12> */
.L_x_6968:
[----:B------:R-:W-:Y:S05]  /*66c0*/  BSYNC.RECONVERGENT B0 ;  /* 0x0000000000007941 */ /* 0x000fea0003800200 */
.L_x_6967:
[----:B------:R-:W-:-:S05]  /*66d0*/  LOP3.LUT R3, R0, 0x80, R5, 0xf8, !PT ;  /* 0x0000008000037812 */ /* 0x000fca00078ef805 */
[----:B------:R1:W-:Y:S01]  /*66e0*/  STG.E.U8 desc[UR36][R8.64], R3 ;  /* 0x0000000308007986 */ /* 0x0003e2000c101124 */
[----:B------:R-:W-:Y:S05]  /*66f0*/  BRA `(.L_x_6942) ;  /* 0x0000000000547947 */ /* 0x000fea0003800000 */
.L_x_6964:
        /* <DEDUP_REMOVED lines=11> */
.L_x_6970:
[----:B------:R-:W-:Y:S01]  /*67b0*/  IMAD.MOV.U32 R0, RZ, RZ, 0x7f ;  /* 0x0000007fff007424 */ /* 0x000fe200078e00ff */
[----:B------:R-:W-:-:S04]  /*67c0*/  ISETP.GT.U32.AND P0, PT, R4, 0x7f800000, PT ;  /* 0x7f8000000400780c */ /* 0x000fc80003f04070 */
[----:B------:R-:W-:-:S09]  /*67d0*/  SEL R0, R0, 0x7c, P0 ;  /* 0x0000007c00007807 */ /* 0x000fd20000000000 */
.L_x_6971:
[----:B------:R-:W-:Y:S05]  /*67e0*/  BSYNC.RECONVERGENT B0 ;  /* 0x0000000000007941 */ /* 0x000fea0003800200 */
.L_x_6969:
[----:B------:R-:W-:-:S04]  /*67f0*/  SHF.R.U32.HI R3, RZ, 0x18, R24 ;  /* 0x00000018ff037819 */ /* 0x000fc80000011618 */
[----:B------:R-:W-:-:S05]  /*6800*/  LOP3.LUT R3, R0, 0x80, R3, 0xf8, !PT ;  /* 0x0000008000037812 */ /* 0x000fca00078ef803 */
[----:B------:R2:W-:Y:S01]  /*6810*/  STG.E.U8 desc[UR36][R8.64], R3 ;  /* 0x0000000308007986 */ /* 0x0005e2000c101124 */
[----:B------:R-:W-:Y:S05]  /*6820*/  BRA `(.L_x_6942) ;  /* 0x0000000000087947 */ /* 0x000fea0003800000 */
.L_x_6963:
[----:B------:R-:W-:-:S05]  /*6830*/  F2FP.BF16.F32.PACK_AB R24, RZ, R24 ;  /* 0x00000018ff18723e */ /* 0x000fca00000010ff */
[----:B------:R0:W-:Y:S02]  /*6840*/  STG.E.U16 desc[UR36][R8.64], R24 ;  /* 0x0000001808007986 */ /* 0x0001e4000c101524 */
.L_x_6942:
[----:B------:R-:W-:-:S07]  /*6850*/  VIADD R19, R19, 0x80 ;  /* 0x0000008013137836 */ /* 0x000fce0000000000 */
.L_x_6901:
[----:B------:R-:W-:Y:S05]  /*6860*/  BSYNC.RECONVERGENT B7 ;  /* 0x0000000000077941 */ /* 0x000fea0003800200 */
.L_x_6862:
[----:B------:R-:W-:-:S13]  /*6870*/  ISETP.GE.AND P0, PT, R19, R17, PT ;  /* 0x000000111300720c */ /* 0x000fda0003f06270 */
[----:B------:R-:W-:Y:S05]  /*6880*/  @P0 EXIT ;  /* 0x000000000000094d */ /* 0x000fea0003800000 */
[----:B0---4-:R-:W0:Y:S01]  /*6890*/  LDC.64 R4, c[0x0][0x390] ;  /* 0x0000e400ff047b82 */ /* 0x011e220000000a00 */
[----:B------:R-:W3:Y:S01]  /*68a0*/  LDCU UR4, c[0x0][0x3b0] ;  /* 0x00007600ff0477ac */ /* 0x000ee20008000800 */
[----:B-12---:R-:W-:Y:S01]  /*68b0*/  PRMT R0, R16, 0x9910, RZ ;  /* 0x0000991010007816 */ /* 0x006fe200000000ff */
        /* <DEDUP_REMOVED lines=17> */
.L_x_6975:
[----:B------:R-:W0:Y:S02]  /*69d0*/  F2I.S64.TRUNC R18, R18 ;  /* 0x0000001200127311 */ /* 0x000e24000020d900 */
[----:B0-----:R-:W-:-:S05]  /*69e0*/  IMAD.MOV.U32 R5, RZ, RZ, R18 ;  /* 0x000000ffff057224 */ /* 0x001fca00078e0012 */
[----:B------:R-:W-:Y:S01]  /*69f0*/  STG.E.U8 desc[UR36][R2.64], R5 ;  /* 0x0000000502007986 */ /* 0x000fe2000c101124 */
[----:B------:R-:W-:Y:S05]  /*6a00*/  EXIT ;  /* 0x000000000000794d */ /* 0x000fea0003800000 */
.L_x_6974:
        /* <DEDUP_REMOVED lines=9> */
.L_x_6978:
[----:B------:R-:W0:Y:S02]  /*6aa0*/  F2I.FTZ.TRUNC.NTZ R5, R18 ;  /* 0x0000001200057305 */ /* 0x000e24000021f100 */
[----:B0-----:R-:W-:Y:S01]  /*6ab0*/  STG.E desc[UR36][R2.64], R5 ;  /* 0x0000000502007986 */ /* 0x001fe2000c101924 */
[----:B------:R-:W-:Y:S05]  /*6ac0*/  EXIT ;  /* 0x000000000000794d */ /* 0x000fea0003800000 */
.L_x_6977:
[----:B------:R-:W0:Y:S02]  /*6ad0*/  F2I.FTZ.TRUNC.NTZ R5, R18 ;  /* 0x0000001200057305 */ /* 0x000e24000021f100 */
[----:B0-----:R-:W-:Y:S01]  /*6ae0*/  STG.E.U16 desc[UR36][R2.64], R5 ;  /* 0x0000000502007986 */ /* 0x001fe2000c101524 */
[----:B------:R-:W-:Y:S05]  /*6af0*/  EXIT ;  /* 0x000000000000794d */ /* 0x000fea0003800000 */
.L_x_6973:
        /* <DEDUP_REMOVED lines=8> */
.L_x_6980:
[----:B------:R-:W-:-:S05]  /*6b80*/  F2FP.F16.F32.PACK_AB R18, RZ, R18 ;  /* 0x00000012ff12723e */ /* 0x000fca00000000ff */
[----:B------:R-:W-:Y:S01]  /*6b90*/  STG.E.U16 desc[UR36][R2.64], R18 ;  /* 0x0000001202007986 */ /* 0x000fe2000c101524 */
[----:B------:R-:W-:Y:S05]  /*6ba0*/  EXIT ;  /* 0x000000000000794d */ /* 0x000fea0003800000 */
.L_x_6979:
        /* <DEDUP_REMOVED lines=9> */
.L_x_6982:
[----:B------:R-:W-:-:S04]  /*6c40*/  F2FP.F16.F32.PACK_AB R5, RZ, R18 ;  /* 0x00000012ff05723e */ /* 0x000fc800000000ff */
[----:B------:R-:W-:-:S05]  /*6c50*/  PRMT R5, R5, 0x5410, RZ ;  /* 0x0000541005057816 */ /* 0x000fca00000000ff */
[----:B------:R-:W-:Y:S01]  /*6c60*/  STG.E desc[UR36][R2.64], R5 ;  /* 0x0000000502007986 */ /* 0x000fe2000c101924 */
[----:B------:R-:W-:Y:S05]  /*6c70*/  EXIT ;  /* 0x000000000000794d */ /* 0x000fea0003800000 */
.L_x_6981:
[----:B------:R-:W-:-:S06]  /*6c80*/  FMUL.FTZ R4, R18, 1 ;  /* 0x3f80000012047820 */ /* 0x000fcc0000410000 */
[----:B------:R-:W0:Y:S02]  /*6c90*/  F2F.F64.F32 R4, R4 ;  /* 0x0000000400047310 */ /* 0x000e240000201800 */
[----:B0-----:R-:W-:Y:S01]  /*6ca0*/  STG.E.64 desc[UR36][R2.64], R4 ;  /* 0x0000000402007986 */ /* 0x001fe2000c101b24 */
[----:B------:R-:W-:Y:S05]  /*6cb0*/  EXIT ;  /* 0x000000000000794d */ /* 0x000fea0003800000 */
.L_x_6972:
        /* <DEDUP_REMOVED lines=13> */
.L_x_6986:
        /* <DEDUP_REMOVED lines=16> */
.L_x_6989:
[----:B------:R-:W-:-:S04]  /*6e90*/  SHF.R.U32.HI R18, RZ, 0x18, R18 ;  /* 0x00000018ff127819 */ /* 0x000fc80000011612 */
[----:B------:R-:W-:-:S04]  /*6ea0*/  LOP3.LUT R5, R5, 0x80, R18, 0xf8, !PT ;  /* 0x0000008005057812 */ /* 0x000fc800078ef812 */
[----:B------:R-:W-:-:S07]  /*6eb0*/  PRMT R0, R5, 0x7610, R0 ;  /* 0x0000761005007816 */ /* 0x000fce0000000000 */
.L_x_6988:
[----:B------:R-:W-:Y:S05]  /*6ec0*/  BSYNC.RECONVERGENT B0 ;  /* 0x0000000000007941 */ /* 0x000fea0003800200 */
.L_x_6987:
[----:B------:R-:W-:Y:S01]  /*6ed0*/  STG.E.U8 desc[UR36][R2.64], R0 ;  /* 0x0000000002007986 */ /* 0x000fe2000c101124 */
[----:B------:R-:W-:Y:S05]  /*6ee0*/  EXIT ;  /* 0x000000000000794d */ /* 0x000fea0003800000 */
.L_x_6985:
        /* <DEDUP_REMOVED lines=16> */
.L_x_6992:
[----:B------:R-:W-:-:S04]  /*6ff0*/  SHF.R.U32.HI R18, RZ, 0x18, R18 ;  /* 0x00000018ff127819 */ /* 0x000fc80000011612 */
[----:B------:R-:W-:-:S04]  /*7000*/  LOP3.LUT R5, R5, 0x80, R18, 0xf8, !PT ;  /* 0x0000008005057812 */ /* 0x000fc800078ef812 */
[----:B------:R-:W-:-:S07]  /*7010*/  PRMT R0, R5, 0x7610, R0 ;  /* 0x0000761005007816 */ /* 0x000fce0000000000 */
.L_x_6991:
[----:B------:R-:W-:Y:S05]  /*7020*/  BSYNC.RECONVERGENT B0 ;  /* 0x0000000000007941 */ /* 0x000fea0003800200 */
.L_x_6990:
[----:B------:R-:W-:Y:S01]  /*7030*/  STG.E.U8 desc[UR36][R2.64], R0 ;  /* 0x0000000002007986 */ /* 0x000fe2000c101124 */
[----:B------:R-:W-:Y:S05]  /*7040*/  EXIT ;  /* 0x000000000000794d */ /* 0x000fea0003800000 */
.L_x_6984:
        /* <DEDUP_REMOVED lines=21> */
.L_x_6994:
[----:B------:R-:W0:Y:S02]  /*71a0*/  F2I.U64.TRUNC R18, R18 ;  /* 0x0000001200127311 */ /* 0x000e24000020d800 */
[----:B0-----:R-:W-:Y:S01]  /*71b0*/  STG.E.64 desc[UR36][R2.64], R18 ;  /* 0x0000001202007986 */ /* 0x001fe2000c101b24 */
[----:B------:R-:W-:Y:S05]  /*71c0*/  EXIT ;  /* 0x000000000000794d */ /* 0x000fea0003800000 */
.L_x_6993:
[----:B------:R-:W0:Y:S02]  /*71d0*/  F2I.FTZ.U32.TRUNC.NTZ R5, R18 ;  /* 0x0000001200057305 */ /* 0x000e24000021f000 */
[----:B0-----:R-:W-:Y:S01]  /*71e0*/  STG.E desc[UR36][R2.64], R5 ;  /* 0x0000000502007986 */ /* 0x001fe2000c101924 */
[----:B------:R-:W-:Y:S05]  /*71f0*/  EXIT ;  /* 0x000000000000794d */ /* 0x000fea0003800000 */
.L_x_6983:
        /* <DEDUP_REMOVED lines=10> */
.L_x_6996:
[----:B------:R-:W-:Y:S01]  /*72a0*/  FMUL.FTZ R4, R18, 1 ;  /* 0x3f80000012047820 */ /* 0x000fe20000410000 */
[----:B------:R-:W-:-:S05]  /*72b0*/  CS2R R6, SRZ ;  /* 0x0000000000067805 */ /* 0x000fca000001ff00 */
[----:B------:R-:W0:Y:S02]  /*72c0*/  F2F.F64.F32 R4, R4 ;  /* 0x0000000400047310 */ /* 0x000e240000201800 */
[----:B0-----:R-:W-:Y:S01]  /*72d0*/  STG.E.128 desc[UR36][R2.64], R4 ;  /* 0x0000000402007986 */ /* 0x001fe2000c101d24 */
[----:B------:R-:W-:Y:S05]  /*72e0*/  EXIT ;  /* 0x000000000000794d */ /* 0x000fea0003800000 */
.L_x_6995:
[----:B------:R-:W-:-:S13]  /*72f0*/  ISETP.NE.AND P0, PT, R0, 0xf, PT ;  /* 0x0000000f0000780c */ /* 0x000fda0003f05270 */
[----:B------:R-:W-:Y:S05]  /*7300*/  @!P0 BRA `(.L_x_6997) ;  /* 0x0000000000e08947 */ /* 0x000fea0003800000 */
[----:B------:R-:W-:-:S13]  /*7310*/  ISETP.NE.AND P0, PT, R0, 0x17, PT ;  /* 0x000000170000780c */ /* 0x000fda0003f05270 */
[----:B------:R-:W-:Y:S05]  /*7320*/  @!P0 BRA `(.L_x_6998) ;  /* 0x00000000008c8947 */ /* 0x000fea0003800000 */
[----:B------:R-:W-:-:S13]  /*7330*/  ISETP.NE.AND P0, PT, R0, 0x18, PT ;  /* 0x000000180000780c */ /* 0x000fda0003f05270 */
[----:B------:R-:W-:Y:S05]  /*7340*/  @!P0 BRA `(.L_x_6999) ;  /* 0x0000000000448947 */ /* 0x000fea0003800000 */
.L_x_6976:
        /* <DEDUP_REMOVED lines=16> */
.L_x_7000:
[----:B------:R-:W-:Y:S05]  /*7450*/  EXIT ;  /* 0x000000000000794d */ /* 0x000fea0003800000 */
.L_x_6999:
        /* <DEDUP_REMOVED lines=12> */
.L_x_7002:
[----:B------:R-:W-:Y:S05]  /*7520*/  BSYNC.RECONVERGENT B0 ;  /* 0x0000000000007941 */ /* 0x000fea0003800200 */
.L_x_7001:
[----:B------:R-:W-:-:S05]  /*7530*/  LOP3.LUT R5, R0, 0x80, R7, 0xf8, !PT ;  /* 0x0000008000057812 */ /* 0x000fca00078ef807 */
[----:B------:R-:W-:Y:S01]  /*7540*/  STG.E.U8 desc[UR36][R2.64], R5 ;  /* 0x0000000502007986 */ /* 0x000fe2000c101124 */
[----:B------:R-:W-:Y:S05]  /*7550*/  EXIT ;  /* 0x000000000000794d */ /* 0x000fea0003800000 */
.L_x_6998:
        /* <DEDUP_REMOVED lines=11> */
.L_x_7004:
[----:B------:R-:W-:Y:S01]  /*7610*/  IMAD.MOV.U32 R0, RZ, RZ, 0x7f ;  /* 0x0000007fff007424 */ /* 0x000fe200078e00ff */
[----:B------:R-:W-:-:S04]  /*7620*/  ISETP.GT.U32.AND P0, PT, R4, 0x7f800000, PT ;  /* 0x7f8000000400780c */ /* 0x000fc80003f04070 */
[----:B------:R-:W-:-:S09]  /*7630*/  SEL R0, R0, 0x7c, P0 ;  /* 0x0000007c00007807 */ /* 0x000fd20000000000 */
.L_x_7005:
[----:B------:R-:W-:Y:S05]  /*7640*/  BSYNC.RECONVERGENT B0 ;  /* 0x0000000000007941 */ /* 0x000fea0003800200 */
.L_x_7003:
[----:B------:R-:W-:-:S04]  /*7650*/  SHF.R.U32.HI R5, RZ, 0x18, R18 ;  /* 0x00000018ff057819 */ /* 0x000fc80000011612 */
[----:B------:R-:W-:-:S05]  /*7660*/  LOP3.LUT R5, R0, 0x80, R5, 0xf8, !PT ;  /* 0x0000008000057812 */ /* 0x000fca00078ef805 */
[----:B------:R-:W-:Y:S01]  /*7670*/  STG.E.U8 desc[UR36][R2.64], R5 ;  /* 0x0000000502007986 */ /* 0x000fe2000c101124 */
[----:B------:R-:W-:Y:S05]  /*7680*/  EXIT ;  /* 0x000000000000794d */ /* 0x000fea0003800000 */
.L_x_6997:
[----:B------:R-:W-:-:S05]  /*7690*/  F2FP.BF16.F32.PACK_AB R18, RZ, R18 ;  /* 0x00000012ff12723e */ /* 0x000fca00000010ff */
[----:B------:R-:W-:Y:S01]  /*76a0*/  STG.E.U16 desc[UR36][R2.64], R18 ;  /* 0x0000001202007986 */ /* 0x000fe2000c101524 */
[----:B------:R-:W-:Y:S05]  /*76b0*/  EXIT ;  /* 0x000000000000794d */ /* 0x000fea0003800000 */
.L_x_7006:
        /* <DEDUP_REMOVED lines=12> */
.L_x_60773:


//--------------------- .text._ZN2at6native18elementwise_kernelILi128ELi2EZNS0_22gpu_kernel_impl_nocastIZNS0_50_GLOBAL__N__2680c7bb_12_PowKernel_cu_7dd49032_317029pow_tensor_scalar_kernel_implIffEEvRNS_18TensorIteratorBaseET0_EUlfE0_EEvS6_RKT_EUliE_EEviT1_ --------------------------
	.section	.text._ZN2at6native18elementwise_kernelILi128ELi2EZNS0_22gpu_kernel_impl_nocastIZNS0_50_GLOBAL__N__2680c7bb_12_PowKernel_cu_7dd49032_317029pow_tensor_scalar_kernel_implIffEEvRNS_18TensorIteratorBaseET0_EUlfE0_EEvS6_RKT_EUliE_EEviT1_,"ax",@progbits
	.align	128
        .global         _ZN2at6native18elementwise_kernelILi128ELi2EZNS0_22gpu_kernel_impl_nocastIZNS0_50_GLOBAL__N__2680c7bb_12_PowKernel_cu_7dd49032_317029pow_tensor_scalar_kernel_implIffEEvRNS_18TensorIteratorBaseET0_EUlfE0_EEvS6_RKT_EUliE_EEviT1_
        .type           _ZN2at6native18elementwise_kernelILi128ELi2EZNS0_22gpu_kernel_impl_nocastIZNS0_50_GLOBAL__N__2680c7bb_12_PowKernel_cu_7dd49032_317029pow_tensor_scalar_kernel_implIffEEvRNS_18TensorIteratorBaseET0_EUlfE0_EEvS6_RKT_EUliE_EEviT1_,@function
        .size           _ZN2at6native18elementwise_kernelILi128ELi2EZNS0_22gpu_kernel_impl_nocastIZNS0_50_GLOBAL__N__2680c7bb_12_PowKernel_cu_7dd49032_317029pow_tensor_scalar_kernel_implIffEEvRNS_18TensorIteratorBaseET0_EUlfE0_EEvS6_RKT_EUliE_EEviT1_,(.L_x_60774 - _ZN2at6native18elementwise_kernelILi128ELi2EZNS0_22gpu_kernel_impl_nocastIZNS0_50_GLOBAL__N__2680c7bb_12_PowKernel_cu_7dd49032_317029pow_tensor_scalar_kernel_implIffEEvRNS_18TensorIteratorBaseET0_EUlfE0_EEvS6_RKT_EUliE_EEviT1_)
        .other          _ZN2at6native18elementwise_kernelILi128ELi2EZNS0_22gpu_kernel_impl_nocastIZNS0_50_GLOBAL__N__2680c7bb_12_PowKernel_cu_7dd49032_317029pow_tensor_scalar_kernel_implIffEEvRNS_18TensorIteratorBaseET0_EUlfE0_EEvS6_RKT_EUliE_EEviT1_,@"STO_CUDA_ENTRY STV_DEFAULT"
_ZN2at6native18elementwise_kernelILi128ELi2EZNS0_22gpu_kernel_impl_nocastIZNS0_50_GLOBAL__N__2680c7bb_12_PowKernel_cu_7dd49032_317029pow_tensor_scalar_kernel_implIffEEvRNS_18TensorIteratorBaseET0_EUlfE0_EEvS6_RKT_EUliE_EEviT1_:
.text._ZN2at6native18elementwise_kernelILi128ELi2EZNS0_22gpu_kernel_impl_nocastIZNS0_50_GLOBAL__N__2680c7bb_12_PowKernel_cu_7dd49032_317029pow_tensor_scalar_kernel_implIffEEvRNS_18TensorIteratorBaseET0_EUlfE0_EEvS6_RKT_EUliE_EEviT1_:
        /* <DEDUP_REMOVED lines=14> */
[----:B0-----:R-:W2:Y:S06]  /*00e0*/  LDG.E R4, desc[UR6][R4.64] ;  /* 0x0000000604047981 */ /* 0x001eac000c1e1900 */
[----:B------:R-:W0:Y:S01]  /*00f0*/  LDC.64 R6, c[0x0][0x580] ;  /* 0x00016000ff067b82 */ /* 0x000e220000000a00 */
[----:B------:R-:W-:Y:S01]  /*0100*/  IADD3 R3, PT, PT, R3, 0x80, RZ ;  /* 0x0000008003037810 */ /* 0x000fe20007ffe0ff */
[----:B--2---:R-:W-:-:S04]  /*0110*/  FMUL.FTZ R9, R4, R4 ;  /* 0x0000000404097220 */ /* 0x004fc80000410000 */
[----:B------:R-:W-:-:S05]  /*0120*/  FMUL.FTZ R9, R4, R9 ;  /* 0x0000000904097220 */ /* 0x000fca0000410000 */
[----:B0-----:R0:W-:Y:S02]  /*0130*/  STG.E desc[UR6][R6.64], R9 ;  /* 0x0000000906007986 */ /* 0x0011e4000c101906 */
.L_x_7009:
[----:B------:R-:W-:Y:S05]  /*0140*/  BSYNC.RECONVERGENT B0 ;  /* 0x0000000000007941 */ /* 0x000fea0003800200 */
.L_x_7008:
[----:B------:R-:W-:-:S13]  /*0150*/  ISETP.GE.AND P0, PT, R3, UR4, PT ;  /* 0x0000000403007c0c */ /* 0x000fda000bf06270 */
[----:B------:R-:W-:Y:S05]  /*0160*/  @P0 EXIT ;  /* 0x000000000000094d */ /* 0x000fea0003800000 */
[----:B------:R-:W1:Y:S02]  /*0170*/  LDC.64 R2, c[0x0][0x588] ;  /* 0x00016200ff027b82 */ /* 0x000e640000000a00 */
[----:B-1----:R-:W0:Y:S06]  /*0180*/  LDG.E R2, desc[UR6][R2.64] ;  /* 0x0000000602027981 */ /* 0x002e2c000c1e1900 */
[----:B------:R-:W1:Y:S01]  /*0190*/  LDC.64 R4, c[0x0][0x580] ;  /* 0x00016000ff047b82 */ /* 0x000e620000000a00 */
[----:B0-----:R-:W-:-:S04]  /*01a0*/  FMUL.FTZ R7, R2, R2 ;  /* 0x0000000202077220 */ /* 0x001fc80000410000 */
[----:B------:R-:W-:-:S05]  /*01b0*/  FMUL.FTZ R7, R2, R7 ;  /* 0x0000000702077220 */ /* 0x000fca0000410000 */
[----:B-1----:R-:W-:Y:S01]  /*01c0*/  STG.E desc[UR6][R4.64], R7 ;  /* 0x0000000704007986 */ /* 0x002fe2000c101906 */
[----:B------:R-:W-:Y:S05]  /*01d0*/  EXIT ;  /* 0x000000000000794d */ /* 0x000fea0003800000 */
.L_x_7007:
        /* <DEDUP_REMOVED lines=305> */
.L_x_7012:
[----:B------:R-:W0:Y:S02]  /*14f0*/  LDCU.128 UR8, c[0x0][0x580] ;  /* 0x0000b000ff0877ac */ /* 0x000e240008000c00 */
[----:B0-----:R-:W-:-:S04]  /*1500*/  IADD3 R6, P0, PT, R4, UR10, RZ ;  /* 0x0000000a04067c10 */ /* 0x001fc8000ff1e0ff */
[----:B------:R-:W-:-:S05]  /*1510*/  IADD3.X R7, PT, PT, RZ, UR11, RZ, P0, !PT ;  /* 0x0000000bff077c10 */ /* 0x000fca00087fe4ff */
[----:B------:R-:W2:Y:S01]  /*1520*/  LDG.E R6, desc[UR6][R6.64] ;  /* 0x0000000606067981 */ /* 0x000ea2000c1e1900 */
[----:B------:R-:W-:Y:S01]  /*1530*/  IADD3 R4, P0, PT, R5, UR8, RZ ;  /* 0x0000000805047c10 */ /* 0x000fe2000ff1e0ff */
[----:B------:R-:W-:-:S03]  /*1540*/  VIADD R3, R3, 0x80 ;  /* 0x0000008003037836 */ /* 0x000fc60000000000 */
[----:B------:R-:W-:Y:S01]  /*1550*/  IADD3.X R5, PT, PT, RZ, UR9, RZ, P0, !PT ;  /* 0x00000009ff057c10 */ /* 0x000fe200087fe4ff */
[----:B--2---:R-:W-:-:S04]  /*1560*/  FMUL.FTZ R9, R6, R6 ;  /* 0x0000000606097220 */ /* 0x004fc80000410000 */
[----:B------:R-:W-:-:S05]  /*1570*/  FMUL.FTZ R9, R6, R9 ;  /* 0x0000000906097220 */ /* 0x000fca0000410000 */
[----:B------:R0:W-:Y:S02]  /*1580*/  STG.E desc[UR6][R4.64], R9 ;  /* 0x0000000904007986 */ /* 0x0001e4000c101906 */
.L_x_7011:
[----:B------:R-:W-:Y:S05]  /*1590*/  BSYNC.RECONVERGENT B0 ;  /* 0x0000000000007941 */ /* 0x000fea0003800200 */
.L_x_7010:
[----:B------:R-:W-:-:S13]  /*15a0*/  ISETP.GE.AND P0, PT, R3, UR4, PT ;  /* 0x0000000403007c0c */ /* 0x000fda000bf06270 */
[----:B------:R-:W-:Y:S05]  /*15b0*/  @P0 EXIT ;  /* 0x000000000000094d */ /* 0x000fea0003800000 */
        /* <DEDUP_REMOVED lines=298> */
.L_x_7013:
[----:B------:R-:W0:Y:S02]  /*2860*/  LDCU.128 UR8, c[0x0][0x580] ;  /* 0x0000b000ff0877ac */ /* 0x000e240008000c00 */
[----:B0-----:R-:W-:-:S04]  /*2870*/  IADD3 R4, P0, PT, R2, UR10, RZ ;  /* 0x0000000a02047c10 */ /* 0x001fc8000ff1e0ff */
[----:B------:R-:W-:-:S05]  /*2880*/  IADD3.X R5, PT, PT, RZ, UR11, RZ, P0, !PT ;  /* 0x0000000bff057c10 */ /* 0x000fca00087fe4ff */
[----:B------:R-:W2:Y:S01]  /*2890*/  LDG.E R4, desc[UR6][R4.64] ;  /* 0x0000000604047981 */ /* 0x000ea2000c1e1900 */
[----:B------:R-:W-:-:S04]  /*28a0*/  IADD3 R2, P0, PT, R3, UR8, RZ ;  /* 0x0000000803027c10 */ /* 0x000fc8000ff1e0ff */
[----:B------:R-:W-:Y:S01]  /*28b0*/  IADD3.X R3, PT, PT, RZ, UR9, RZ, P0, !PT ;  /* 0x00000009ff037c10 */ /* 0x000fe200087fe4ff */
[----:B--2---:R-:W-:-:S04]  /*28c0*/  FMUL.FTZ R7, R4, R4 ;  /* 0x0000000404077220 */ /* 0x004fc80000410000 */
[----:B------:R-:W-:-:S05]  /*28d0*/  FMUL.FTZ R7, R4, R7 ;  /* 0x0000000704077220 */ /* 0x000fca0000410000 */
[----:B------:R-:W-:Y:S01]  /*28e0*/  STG.E desc[UR6][R2.64], R7 ;  /* 0x0000000702007986 */ /* 0x000fe2000c101906 */
[----:B------:R-:W-:Y:S05]  /*28f0*/  EXIT ;  /* 0x000000000000794d */ /* 0x000fea0003800000 */
.L_x_7014:
        /* <DEDUP_REMOVED lines=16> */
.L_x_60774:


//--------------------- .text._ZN2at6native27unrolled_elementwise_kernelIZNS0_50_GLOBAL__N__2680c7bb_12_PowKernel_cu_7dd49032_317029pow_tensor_scalar_kernel_implIffEEvRNS_18TensorIteratorBaseET0_EUlfE0_St5arrayIPcLm2EELi4E23TrivialOffsetCalculatorILi1EjESC_NS0_6memory15LoadWithoutCastENSD_16StoreWithoutCastEEEviT_S6_T2_T3_T4_T5_ --------------------------
	.section	.text._ZN2at6native27unrolled_elementwise_kernelIZNS0_50_GLOBAL__N__2680c7bb_12_PowKernel_cu_7dd49032_317029pow_tensor_scalar_kernel_implIffEEvRNS_18TensorIteratorBaseET0_EUlfE0_St5arrayIPcLm2EELi4E23TrivialOffsetCalculatorILi1EjESC_NS0_6memory15LoadWithoutCastENSD_16StoreWithoutCastEEEviT_S6_T2_T3_T4_T5_,"ax",@progbits
	.align	128
        .global         _ZN2at6native27unrolled_elementwise_kernelIZNS0_50_GLOBAL__N__2680c7bb_12_PowKernel_cu_7dd49032_317029pow_tensor_scalar_kernel_implIffEEvRNS_18TensorIteratorBaseET0_EUlfE0_St5arrayIPcLm2EELi4E23TrivialOffsetCalculatorILi1EjESC_NS0_6memory15LoadWithoutCastENSD_16StoreWithoutCastEEEviT_S6_T2_T3_T4_T5_
        .type           _ZN2at6native27unrolled_elementwise_kernelIZNS0_50_GLOBAL__N__2680c7bb_12_PowKernel_cu_7dd49032_317029pow_tensor_scalar_kernel_implIffEEvRNS_18TensorIteratorBaseET0_EUlfE0_St5arrayIPcLm2EELi4E23TrivialOffsetCalculatorILi1EjESC_NS0_6memory15LoadWithoutCastENSD_16StoreWithoutCastEEEviT_S6_T2_T3_T4_T5_,@function
        .size           _ZN2at6native27unrolled_elementwise_kernelIZNS0_50_GLOBAL__N__2680c7bb_12_PowKernel_cu_7dd49032_317029pow_tensor_scalar_kernel_implIffEEvRNS_18TensorIteratorBaseET0_EUlfE0_St5arrayIPcLm2EELi4E23TrivialOffsetCalculatorILi1EjESC_NS0_6memory15LoadWithoutCastENSD_16StoreWithoutCastEEEviT_S6_T2_T3_T4_T5_,(.L_x_60775 - _ZN2at6native27unrolled_elementwise_kernelIZNS0_50_GLOBAL__N__2680c7bb_12_PowKernel_cu_7dd49032_317029pow_tensor_scalar_kernel_implIffEEvRNS_18TensorIteratorBaseET0_EUlfE0_St5arrayIPcLm2EELi4E23TrivialOffsetCalculatorILi1EjESC_NS0_6memory15LoadWithoutCastENSD_16StoreWithoutCastEEEviT_S6_T2_T3_T4_T5_)
        .other          _ZN2at6native27unrolled_elementwise_kernelIZNS0_50_GLOBAL__N__2680c7bb_12_PowKernel_cu_7dd49032_317029pow_tensor_scalar_kernel_implIffEEvRNS_18TensorIteratorBaseET0_EUlfE0_St5arrayIPcLm2EELi4E23TrivialOffsetCalculatorILi1EjESC_NS0_6memory15LoadWithoutCastENSD_16StoreWithoutCastEEEviT_S6_T2_T3_T4_T5_,@"STO_CUDA_ENTRY STV_DEFAULT"
_ZN2at6native27unrolled_elementwise_kernelIZNS0_50_GLOBAL__N__2680c7bb_12_PowKernel_cu_7dd49032_317029pow_tensor_scalar_kernel_implIffEEvRNS_18TensorIteratorBaseET0_EUlfE0_St5arrayIPcLm2EELi4E23TrivialOffsetCalculatorILi1EjESC_NS0_6memory15LoadWithoutCastENSD_16StoreWithoutCastEEEviT_S6_T2_T3_T4_T5_:
.text._ZN2at6native27unrolled_elementwise_kernelIZNS0_50_GLOBAL__N__2680c7bb_12_PowKernel_cu_7dd49032_317029pow_tensor_scalar_kernel_implIffEEvRNS_18TensorIteratorBaseET0_EUlfE0_St5arrayIPcLm2EELi4E23TrivialOffsetCalculatorILi1EjESC_NS0_6memory15LoadWithoutCastENSD_16StoreWithoutCastEEEviT_S6_T2_T3_T4_T5_:
[----:B------:R-:W-:Y:S01]  /*0000*/  LDC R1, c[0x0][0x37c] ;  /* 0x0000df00ff017b82 */ /* 0x000fe20000000800 */
[----:B------:R-:W0:Y:S07]  /*0010*/  S2R R0, SR_CTAID.X ;  /* 0x0000000000007919 */ /* 0x000e2e0000002500 */
[----:B------:R-:W0:Y:S01]  /*0020*/  LDC R3, c[0x0][0x380] ;  /* 0x0000e000ff037b82 */ /* 0x000e220000000800 */
[----:B------:R-:W1:Y:S01]  /*0030*/  LDCU.64 UR4, c[0x0][0x358] ;  /* 0x00006b00ff0477ac */ /* 0x000e620008000a00 */
[----:B------:R-:W-:Y:S01]  /*0040*/  HFMA2 R14, -RZ, RZ, 0, 0 ;  /* 0x00000000ff0e7431 */ /* 0x000fe200000001ff */
[----:B------:R-:W2:Y:S01]  /*0050*/  S2R R13, SR_TID.X ;  /* 0x00000000000d7919 */ /* 0x000ea20000002100 */
[----:B0-----:R-:W-:Y:S01]  /*0060*/  IMAD R2, R0, -0x200, R3 ;  /* 0xfffffe0000027824 */ /* 0x001fe200078e0203 */
[----:B--2---:R-:W-:-:S04]  /*0070*/  MOV R3, R13 ;  /* 0x0000000d00037202 */ /* 0x004fc80000000f00 */
[----:B------:R-:W-:-:S13]  /*0080*/  ISETP.GE.AND P0, PT, R13, R2, PT ;  /* 0x000000020d00720c */ /* 0x000fda0003f06270 */
[----:B------:R-:W-:Y:S01]  /*0090*/  @!P0 IADD3 R13, PT, PT, R3, 0x80, RZ ;  /* 0x00000080030d8810 */ /* 0x000fe20007ffe0ff */
[----:B------:R-:W0:Y:S01]  /*00a0*/  @!P0 LDC.64 R8, c[0x0][0x398] ;  /* 0x0000e600ff088b82 */ /* 0x000e220000000a00 */
[----:B------:R-:W-:Y:S02]  /*00b0*/  @!P0 IMAD R15, R0, 0x200, R3 ;  /* 0x00000200000f8824 */ /* 0x000fe400078e0203 */
[----:B------:R-:W-:-:S13]  /*00c0*/  ISETP.GE.AND P1, PT, R13, R2, PT ;  /* 0x000000020d00720c */ /* 0x000fda0003f26270 */
[----:B------:R-:W-:Y:S01]  /*00d0*/  @!P1 LEA R17, R0, R13, 0x9 ;  /* 0x0000000d00119211 */ /* 0x000fe200078e48ff */
[----:B------:R-:W-:Y:S01]  /*00e0*/  @!P1 VIADD R13, R13, 0x80 ;  /* 0x000000800d0d9836 */ /* 0x000fe20000000000 */
[----:B------:R-:W2:Y:S04]  /*00f0*/  @!P1 LDC.64 R10, c[0x0][0x398] ;  /* 0x0000e600ff0a9b82 */ /* 0x000ea80000000a00 */
[----:B------:R-:W-:Y:S01]  /*0100*/  ISETP.GE.AND P3, PT, R13, R2, PT ;  /* 0x000000020d00720c */ /* 0x000fe20003f66270 */
[----:B0-----:R-:W-:-:S05]  /*0110*/  @!P0 IMAD.WIDE.U32 R8, R15, 0x4, R8 ;  /* 0x000000040f088825 */ /* 0x001fca00078e0008 */
[----:B-1----:R-:W3:Y:S07]  /*0120*/  @!P0 LDG.E R14, desc[UR4][R8.64] ;  /* 0x00000004080e8981 */ /* 0x002eee000c1e1900 */
[----:B------:R-:W-:Y:S01]  /*0130*/  @!P3 LEA R19, R0, R13, 0x9 ;  /* 0x0000000d0013b211 */ /* 0x000fe200078e48ff */
[----:B------:R-:W0:Y:S01]  /*0140*/  @!P3 LDC.64 R6, c[0x0][0x398] ;  /* 0x0000e600ff06bb82 */ /* 0x000e220000000a00 */
[----:B------:R-:W-:-:S04]  /*0150*/  @!P3 IADD3 R13, PT, PT, R13, 0x80, RZ ;  /* 0x000000800d0db810 */ /* 0x000fc80007ffe0ff */
[----:B------:R-:W-:-:S13]  /*0160*/  ISETP.GE.AND P2, PT, R13, R2, PT ;  /* 0x000000020d00720c */ /* 0x000fda0003f46270 */
[----:B------:R-:W1:Y:S01]  /*0170*/  @!P2 LDC.64 R4, c[0x0][0x398] ;  /* 0x0000e600ff04ab82 */ /* 0x000e620000000a00 */
[----:B------:R-:W-:Y:S01]  /*0180*/  @!P2 LEA R15, R0, R13, 0x9 ;  /* 0x0000000d000fa211 */ /* 0x000fe200078e48ff */
[----:B--2---:R-:W-:-:S04]  /*0190*/  @!P1 IMAD.WIDE.U32 R10, R17, 0x4, R10 ;  /* 0x00000004110a9825 */ /* 0x004fc800078e000a */
[----:B0-----:R-:W-:-:S04]  /*01a0*/  @!P3 IMAD.WIDE.U32 R12, R19, 0x4, R6 ;  /* 0x00000004130cb825 */ /* 0x001fc800078e0006 */
[----:B-1----:R-:W-:Y:S01]  /*01b0*/  @!P2 IMAD.WIDE.U32 R6, R15, 0x4, R4 ;  /* 0x000000040f06a825 */ /* 0x002fe200078e0004 */
[----:B------:R-:W-:-:S03]  /*01c0*/  CS2R R4, SRZ ;  /* 0x0000000000047805 */ /* 0x000fc6000001ff00 */
[----:B------:R-:W-:-:S03]  /*01d0*/  IMAD.MOV.U32 R15, RZ, RZ, RZ ;  /* 0x000000ffff0f7224 */ /* 0x000fc600078e00ff */
[----:B------:R0:W5:Y:S04]  /*01e0*/  @!P3 LDG.E R5, desc[UR4][R12.64] ;  /* 0x000000040c05b981 */ /* 0x000168000c1e1900 */
[----:B------:R0:W5:Y:S04]  /*01f0*/  @!P1 LDG.E R15, desc[UR4][R10.64] ;  /* 0x000000040a0f9981 */ /* 0x000168000c1e1900 */
[----:B------:R0:W5:Y:S01]  /*0200*/  @!P2 LDG.E R4, desc[UR4][R6.64] ;  /* 0x000000040604a981 */ /* 0x000162000c1e1900 */
[----:B------:R-:W-:Y:S01]  /*0210*/  ISETP.GE.AND P0, PT, R3, R2, PT ;  /* 0x000000020300720c */ /* 0x000fe20003f06270 */
[----:B------:R-:W-:Y:S04]  /*0220*/  BSSY.RECONVERGENT B0, `(.L_x_7015) ;  /* 0x000001d000007945 */ /* 0x000fe80003800200 */
[----:B------:R-:W-:Y:S01]  /*0230*/  BSSY.RELIABLE B1, `(.L_x_7016) ;  /* 0x0000013000017945 */ /* 0x000fe20003800100 */
[----:B---3--:R-:W-:-:S04]  /*0240*/  FMUL.FTZ R9, R14, R14 ;  /* 0x0000000e0e097220 */ /* 0x008fc80000410000 */
[----:B------:R-:W-:-:S03]  /*0250*/  FMUL.FTZ R9, R9, R14 ;  /* 0x0000000e09097220 */ /* 0x000fc60000410000 */
[----:B0-----:R-:W-:Y:S05]  /*0260*/  @P0 BRA `(.L_x_7017) ;  /* 0x00000000003c0947 */ /* 0x001fea0003800000 */
[----:B------:R-:W0:Y:S01]  /*0270*/  LDC.64 R6, c[0x0][0x390] ;  /* 0x0000e400ff067b82 */ /* 0x000e220000000a00 */
[----:B------:R-:W-:Y:S02]  /*0280*/  LEA R11, R0, R3, 0x9 ;  /* 0x00000003000b7211 */ /* 0x000fe400078e48ff */
[----:B------:R-:W-:-:S04]  /*0290*/  IADD3 R3, PT, PT, R3, 0x80, RZ ;  /* 0x0000008003037810 */ /* 0x000fc80007ffe0ff */
[----:B------:R-:W-:-:S13]  /*02a0*/  ISETP.GE.AND P0, PT, R3, R2, PT ;  /* 0x000000020300720c */ /* 0x000fda0003f06270 */
[----:B------:R-:W-:Y:S05]  /*02b0*/  @P0 BREAK.RELIABLE B1 ;  /* 0x0000000000010942 */ /* 0x000fea0003800100 */
[----:B0-----:R-:W-:-:S05]  /*02c0*/  IMAD.WIDE.U32 R6, R11, 0x4, R6 ;  /* 0x000000040b067825 */ /* 0x001fca00078e0006 */
[----:B------:R0:W-:Y:S01]  /*02d0*/  STG.E desc[UR4][R6.64], R9 ;  /* 0x0000000906007986 */ /* 0x0001e2000c101904 */
[----:B------:R-:W-:Y:S05]  /*02e0*/  @P0 BRA `(.L_x_7018) ;  /* 0x0000000000400947 */ /* 0x000fea0003800000 */
[----:B0-----:R-:W0:Y:S01]  /*02f0*/  LDC.64 R6, c[0x0][0x390] ;  /* 0x0000e400ff067b82 */ /* 0x001e220000000a00 */
[----:B------:R-:W-:Y:S01]  /*0300*/  LEA R9, R0, R3, 0x9 ;  /* 0x0000000300097211 */ /* 0x000fe200078e48ff */
[----:B-----5:R-:W-:Y:S01]  /*0310*/  FMUL.FTZ R8, R15, R15 ;  /* 0x0000000f0f087220 */ /* 0x020fe20000410000 */
[----:B------:R-:W-:-:S03]  /*0320*/  VIADD R3, R3, 0x80 ;  /* 0x0000008003037836 */ /* 0x000fc60000000000 */
[----:B------:R-:W-:Y:S01]  /*0330*/  FMUL.FTZ R15, R8, R15 ;  /* 0x0000000f080f7220 */ /* 0x000fe20000410000 */
[----:B0-----:R-:W-:-:S05]  /*0340*/  IMAD.WIDE.U32 R6, R9, 0x4, R6 ;  /* 0x0000000409067825 */ /* 0x001fca00078e0006 */
[----:B------:R0:W-:Y:S02]  /*0350*/  STG.E desc[UR4][R6.64], R15 ;  /* 0x0000000f06007986 */ /* 0x0001e4000c101904 */
.L_x_7017:
[----:B------:R-:W-:Y:S05]  /*0360*/  BSYNC.RELIABLE B1 ;  /* 0x0000000000017941 */ /* 0x000fea0003800100 */
.L_x_7016:
[----:B------:R-:W-:-:S13]  /*0370*/  ISETP.GE.AND P0, PT, R3, R2, PT ;  /* 0x000000020300720c */ /* 0x000fda0003f06270 */
[----:B0-----:R-:W0:Y:S01]  /*0380*/  @!P0 LDC.64 R6, c[0x0][0x390] ;  /* 0x0000e400ff068b82 */ /* 0x001e220000000a00 */
[----:B------:R-:W-:Y:S01]  /*0390*/  @!P0 LEA R9, R0, R3, 0x9 ;  /* 0x0000000300098211 */ /* 0x000fe200078e48ff */
[----:B-----5:R-:W-:Y:S01]  /*03a0*/  @!P0 FMUL.FTZ R8, R5, R5 ;  /* 0x0000000505088220 */ /* 0x020fe20000410000 */
[----:B------:R-:W-:-:S03]  /*03b0*/  @!P0 IADD3 R3, PT, PT, R3, 0x80, RZ ;  /* 0x0000008003038810 */ /* 0x000fc60007ffe0ff */
[----:B------:R-:W-:Y:S01]  /*03c0*/  @!P0 FMUL.FTZ R5, R8, R5 ;  /* 0x0000000508058220 */ /* 0x000fe20000410000 */
[----:B0-----:R-:W-:-:S05]  /*03d0*/  @!P0 IMAD.WIDE.U32 R6, R9, 0x4, R6 ;  /* 0x0000000409068825 */ /* 0x001fca00078e0006 */
[----:B------:R1:W-:Y:S02]  /*03e0*/  @!P0 STG.E desc[UR4][R6.64], R5 ;  /* 0x0000000506008986 */ /* 0x0003e4000c101904 */
.L_x_7018:
[----:B------:R-:W-:Y:S05]  /*03f0*/  BSYNC.RECONVERGENT B0 ;  /* 0x0000000000007941 */ /* 0x000fea0003800200 */
.L_x_7015:
[----:B------:R-:W-:Y:S05]  /*0400*/  WARPSYNC.ALL ;  /* 0x0000000000007948 */ /* 0x000fea0003800000 */
[----:B------:R-:W-:-:S13]  /*0410*/  ISETP.GE.AND P0, PT, R3, R2, PT ;  /* 0x000000020300720c */ /* 0x000fda0003f06270 */
[----:B------:R-:W-:Y:S05]  /*0420*/  @P0 EXIT ;  /* 0x000000000000094d */ /* 0x000fea0003800000 */
[----:B01----:R-:W0:Y:S01]  /*0430*/  LDC.64 R6, c[0x0][0x390] ;  /* 0x0000e400ff067b82 */ /* 0x003e220000000a00 */
[----:B------:R-:W-:Y:S01]  /*0440*/  LEA R3, R0, R3, 0x9 ;  /* 0x0000000300037211 */ /* 0x000fe200078e48ff */
[----:B-----5:R-:W-:-:S04]  /*0450*/  FMUL.FTZ R5, R4, R4 ;  /* 0x0000000404057220 */ /* 0x020fc80000410000 */
[----:B------:R-:W-:Y:S01]  /*0460*/  FMUL.FTZ R5, R5, R4 ;  /* 0x0000000405057220 */ /* 0x000fe20000410000 */
[----:B0-----:R-:W-:-:S05]  /*0470*/  IMAD.WIDE.U32 R2, R3, 0x4, R6 ;  /* 0x0000000403027825 */ /* 0x001fca00078e0006 */
[----:B------:R-:W-:Y:S01]  /*0480*/  STG.E desc[UR4][R2.64], R5 ;  /* 0x0000000502007986 */ /* 0x000fe2000c101904 */
[----:B------:R-:W-:Y:S05]  /*0490*/  EXIT ;  /* 0x000000000000794d */ /* 0x000fea0003800000 */
.L_x_7019:
        /* <DEDUP_REMOVED lines=14> */
.L_x_60775:


//--------------------- .text._ZN2at6native29vectorized_elementwise_kernelILi2EZNS0_50_GLOBAL__N__2680c7bb_12_PowKernel_cu_7dd49032_317029pow_tensor_scalar_kernel_implIffEEvRNS_18TensorIteratorBaseET0_EUlfE0_St5arrayIPcLm2EEEEviS6_T1_ --------------------------
	.section	.text._ZN2at6native29vectorized_elementwise_kernelILi2EZNS0_50_GLOBAL__N__2680c7bb_12_PowKernel_cu_7dd49032_317029pow_tensor_scalar_kernel_implIffEEvRNS_18TensorIteratorBaseET0_EUlfE0_St5arrayIPcLm2EEEEviS6_T1_,"ax",@progbits
	.align	128
        .global         _ZN2at6native29vectorized_elementwise_kernelILi2EZNS0_50_GLOBAL__N__2680c7bb_12_PowKernel_cu_7dd49032_317029pow_tensor_scalar_kernel_implIffEEvRNS_18TensorIteratorBaseET0_EUlfE0_St5arrayIPcLm2EEEEviS6_T1_
        .type           _ZN2at6native29vectorized_elementwise_kernelILi2EZNS0_50_GLOBAL__N__2680c7bb_12_PowKernel_cu_7dd49032_317029pow_tensor_scalar_kernel_implIffEEvRNS_18TensorIteratorBaseET0_EUlfE0_St5arrayIPcLm2EEEEviS6_T1_,@function
        .size           _ZN2at6native29vectorized_elementwise_kernelILi2EZNS0_50_GLOBAL__N__2680c7bb_12_PowKernel_cu_7dd49032_317029pow_tensor_scalar_kernel_implIffEEvRNS_18TensorIteratorBaseET0_EUlfE0_St5arrayIPcLm2EEEEviS6_T1_,(.L_x_60776 - _ZN2at6native29vectorized_elementwise_kernelILi2EZNS0_50_GLOBAL__N__2680c7bb_12_PowKernel_cu_7dd49032_317029pow_tensor_scalar_kernel_implIffEEvRNS_18TensorIteratorBaseET0_EUlfE0_St5arrayIPcLm2EEEEviS6_T1_)
        .other          _ZN2at6native29vectorized_elementwise_kernelILi2EZNS0_50_GLOBAL__N__2680c7bb_12_PowKernel_cu_7dd49032_317029pow_tensor_scalar_kernel_implIffEEvRNS_18TensorIteratorBaseET0_EUlfE0_St5arrayIPcLm2EEEEviS6_T1_,@"STO_CUDA_ENTRY STV_DEFAULT"
_ZN2at6native29vectorized_elementwise_kernelILi2EZNS0_50_GLOBAL__N__2680c7bb_12_PowKernel_cu_7dd49032_317029pow_tensor_scalar_kernel_implIffEEvRNS_18TensorIteratorBaseET0_EUlfE0_St5arrayIPcLm2EEEEviS6_T1_:
.text._ZN2at6native29vectorized_elementwise_kernelILi2EZNS0_50_GLOBAL__N__2680c7bb_12_PowKernel_cu_7dd49032_317029pow_tensor_scalar_kernel_implIffEEvRNS_18TensorIteratorBaseET0_EUlfE0_St5arrayIPcLm2EEEEviS6_T1_:
        /* <DEDUP_REMOVED lines=9> */
[----:B------:R-:W-:Y:S01]  /*0090*/  HFMA2 R18, -RZ, RZ, 0, 0 ;  /* 0x00000000ff127431 */ /* 0x000fe200000001ff */
[----:B0-----:R-:W-:Y:S02]  /*00a0*/  ISETP.GE.U32.AND P6, PT, R25, R16, PT ;  /* 0x000000101900720c */ /* 0x001fe40003fc6070 */
[----:B------:R-:W-:-:S11]  /*00b0*/  MOV R17, R25 ;  /* 0x0000001900117202 */ /* 0x000fd60000000f00 */
[----:B------:R-:W-:Y:S01]  /*00c0*/  @!P6 IADD3 R25, PT, PT, R17, 0x80, RZ ;  /* 0x000000801119e810 */ /* 0x000fe20007ffe0ff */
[----:B------:R-:W0:Y:S01]  /*00d0*/  @!P6 LDC.64 R2, c[0x0][0x398] ;  /* 0x0000e600ff02eb82 */ /* 0x000e220000000a00 */
[----:B------:R-:W-:Y:S02]  /*00e0*/  @!P6 IADD3 R5, PT, PT, R0, R17, RZ ;  /* 0x000000110005e210 */ /* 0x000fe40007ffe0ff */
[----:B------:R-:W-:-:S13]  /*00f0*/  ISETP.GE.U32.AND P5, PT, R25, R16, PT ;  /* 0x000000101900720c */ /* 0x000fda0003fa6070 */
[----:B------:R-:W-:Y:S01]  /*0100*/  @!P5 IADD3 R20, PT, PT, R0, R25, RZ ;  /* 0x000000190014d210 */ /* 0x000fe20007ffe0ff */
[----:B------:R-:W1:Y:S01]  /*0110*/  @!P5 LDC.64 R12, c[0x0][0x398] ;  /* 0x0000e600ff0cdb82 */ /* 0x000e620000000a00 */
[----:B------:R-:W-:-:S04]  /*0120*/  @!P5 IADD3 R25, PT, PT, R25, 0x80, RZ ;  /* 0x000000801919d810 */ /* 0x000fc80007ffe0ff */
[----:B------:R-:W-:Y:S01]  /*0130*/  ISETP.GE.U32.AND P4, PT, R25, R16, PT ;  /* 0x000000101900720c */ /* 0x000fe20003f86070 */
[----:B0-----:R-:W-:-:S05]  /*0140*/  @!P6 IMAD.WIDE.U32 R2, R5, 0x4, R2 ;  /* 0x000000040502e825 */ /* 0x001fca00078e0002 */
[----:B------:R0:W2:Y:S07]  /*0150*/  @!P6 LDG.E R18, desc[UR4][R2.64] ;  /* 0x000000040212e981 */ /* 0x0000ae000c1e1900 */
[----:B------:R-:W-:Y:S01]  /*0160*/  @!P4 IADD3 R29, PT, PT, R0, R25, RZ ;  /* 0x00000019001dc210 */ /* 0x000fe20007ffe0ff */
[----:B------:R-:W3:Y:S01]  /*0170*/  @!P4 LDC.64 R14, c[0x0][0x398] ;  /* 0x0000e600ff0ecb82 */ /* 0x000ee20000000a00 */
[----:B------:R-:W-:-:S04]  /*0180*/  @!P4 IADD3 R25, PT, PT, R25, 0x80, RZ ;  /* 0x000000801919c810 */ /* 0x000fc80007ffe0ff */
[----:B------:R-:W-:-:S13]  /*0190*/  ISETP.GE.U32.AND P3, PT, R25, R16, PT ;  /* 0x000000101900720c */ /* 0x000fda0003f66070 */
[----:B------:R-:W-:Y:S01]  /*01a0*/  @!P3 IADD3 R27, PT, PT, R0, R25, RZ ;  /* 0x00000019001bb210 */ /* 0x000fe20007ffe0ff */
[----:B------:R-:W4:Y:S01]  /*01b0*/  @!P3 LDC.64 R10, c[0x0][0x398] ;  /* 0x0000e600ff0abb82 */ /* 0x000f220000000a00 */
[----:B------:R-:W-:-:S04]  /*01c0*/  @!P3 IADD3 R25, PT, PT, R25, 0x80, RZ ;  /* 0x000000801919b810 */ /* 0x000fc80007ffe0ff */
[----:B------:R-:W-:-:S13]  /*01d0*/  ISETP.GE.U32.AND P2, PT, R25, R16, PT ;  /* 0x000000101900720c */ /* 0x000fda0003f46070 */
[----:B------:R-:W-:Y:S01]  /*01e0*/  @!P2 IADD3 R23, PT, PT, R0, R25, RZ ;  /* 0x000000190017a210 */ /* 0x000fe20007ffe0ff */
[----:B0-----:R-:W0:Y:S01]  /*01f0*/  @!P2 LDC.64 R2, c[0x0][0x398] ;  /* 0x0000e600ff02ab82 */ /* 0x001e220000000a00 */
[----:B------:R-:W-:-:S04]  /*0200*/  @!P2 IADD3 R25, PT, PT, R25, 0x80, RZ ;  /* 0x000000801919a810 */ /* 0x000fc80007ffe0ff */
[----:B------:R-:W-:-:S13]  /*0210*/  ISETP.GE.U32.AND P1, PT, R25, R16, PT ;  /* 0x000000101900720c */ /* 0x000fda0003f26070 */
        /* <DEDUP_REMOVED lines=8> */
[----:B------:R-:W4:Y:S01]  /*02a0*/  @!P6 LDC.64 R8, c[0x0][0x398] ;  /* 0x0000e600ff08eb82 */ /* 0x000f220000000a00 */
[----:B-1----:R-:W-:Y:S01]  /*02b0*/  @!P5 IMAD.WIDE.U32 R12, R20, 0x4, R12 ;  /* 0x00000004140cd825 */ /* 0x002fe200078e000c */
[----:B------:R-:W-:Y:S02]  /*02c0*/  MOV R20, RZ ;  /* 0x000000ff00147202 */ /* 0x000fe40000000f00 */
[----:B------:R-:W-:Y:S01]  /*02d0*/  @!P6 IADD3 R25, PT, PT, R0, R25, RZ ;  /* 0x000000190019e210 */ /* 0x000fe20007ffe0ff */
[----:B0-----:R-:W-:-:S04]  /*02e0*/  @!P2 IMAD.WIDE.U32 R2, R23, 0x4, R2 ;  /* 0x000000041702a825 */ /* 0x001fc800078e0002 */
[----:B------:R-:W-:Y:S01]  /*02f0*/  HFMA2 R23, -RZ, RZ, 0, 0 ;  /* 0x00000000ff177431 */ /* 0x000fe200000001ff */
[----:B------:R0:W5:Y:S01]  /*0300*/  @!P5 LDG.E R20, desc[UR4][R12.64] ;  /* 0x000000040c14d981 */ /* 0x000162000c1e1900 */
[----:B---3--:R-:W-:Y:S01]  /*0310*/  @!P1 IMAD.WIDE.U32 R4, R21, 0x4, R4 ;  /* 0x0000000415049825 */ /* 0x008fe200078e0004 */
[----:B------:R-:W-:-:S03]  /*0320*/  MOV R21, RZ ;  /* 0x000000ff00157202 */ /* 0x000fc60000000f00 */
[----:B----4-:R-:W-:-:S04]  /*0330*/  @!P0 IMAD.WIDE.U32 R6, R19, 0x4, R6 ;  /* 0x0000000413068825 */ /* 0x010fc800078e0006 */
[----:B------:R-:W-:Y:S01]  /*0340*/  HFMA2 R19, -RZ, RZ, 0, 0 ;  /* 0x00000000ff137431 */ /* 0x000fe200000001ff */
[----:B------:R-:W5:Y:S01]  /*0350*/  @!P1 LDG.E R23, desc[UR4][R4.64] ;  /* 0x0000000404179981 */ /* 0x000f62000c1e1900 */
[----:B------:R-:W-:Y:S01]  /*0360*/  @!P3 IMAD.WIDE.U32 R10, R27, 0x4, R10 ;  /* 0x000000041b0ab825 */ /* 0x000fe200078e000a */
[----:B0-----:R-:W-:Y:S02]  /*0370*/  CS2R R12, SRZ ;  /* 0x00000000000c7805 */ /* 0x001fe4000001ff00 */
[----:B------:R-:W5:Y:S04]  /*0380*/  @!P2 LDG.E R21, desc[UR4][R2.64] ;  /* 0x000000040215a981 */ /* 0x000f68000c1e1900 */
[----:B------:R-:W5:Y:S01]  /*0390*/  @!P3 LDG.E R19, desc[UR4][R10.64] ;  /* 0x000000040a13b981 */ /* 0x000f62000c1e1900 */
[----:B------:R-:W-:-:S03]  /*03a0*/  @!P6 IMAD.WIDE.U32 R8, R25, 0x4, R8 ;  /* 0x000000041908e825 */ /* 0x000fc600078e0008 */
[----:B------:R-:W5:Y:S04]  /*03b0*/  @!P0 LDG.E R13, desc[UR4][R6.64] ;  /* 0x00000004060d8981 */ /* 0x000f68000c1e1900 */
[----:B------:R-:W5:Y:S01]  /*03c0*/  @!P6 LDG.E R12, desc[UR4][R8.64] ;  /* 0x00000004080ce981 */ /* 0x000f62000c1e1900 */
[----:B------:R-:W-:Y:S01]  /*03d0*/  ISETP.GE.U32.AND P0, PT, R17, R16, PT ;  /* 0x000000101100720c */ /* 0x000fe20003f06070 */
[----:B------:R-:W-:Y:S02]  /*03e0*/  IMAD.MOV.U32 R22, RZ, RZ, RZ ;  /* 0x000000ffff167224 */ /* 0x000fe400078e00ff */
[----:B------:R-:W-:Y:S01]  /*03f0*/  @!P4 IMAD.WIDE.U32 R14, R29, 0x4, R14 ;  /* 0x000000041d0ec825 */ /* 0x000fe200078e000e */
[----:B------:R-:W-:Y:S04]  /*0400*/  BSSY.RECONVERGENT B0, `(.L_x_7021) ;  /* 0x0000042000007945 */ /* 0x000fe80003800200 */
[----:B------:R-:W-:Y:S01]  /*0410*/  BSSY.RELIABLE B1, `(.L_x_7022) ;  /* 0x0000038000017945 */ /* 0x000fe20003800100 */
[----:B------:R2:W5:Y:S02]  /*0420*/  @!P4 LDG.E R22, desc[UR4][R14.64] ;  /* 0x000000040e16c981 */ /* 0x000564000c1e1900 */
[----:B--2---:R-:W-:-:S04]  /*0430*/  FMUL.FTZ R15, R18, R18 ;  /* 0x00000012120f7220 */ /* 0x004fc80000410000 */
[----:B------:R-:W-:Y:S01]  /*0440*/  FMUL.FTZ R15, R15, R18 ;  /* 0x000000120f0f7220 */ /* 0x000fe20000410000 */
[----:B------:R-:W-:Y:S06]  /*0450*/  @P0 BRA `(.L_x_7023) ;  /* 0x0000000000380947 */ /* 0x000fec0003800000 */
[----:B------:R-:W0:Y:S01]  /*0460*/  LDC.64 R2, c[0x0][0x390] ;  /* 0x0000e400ff027b82 */ /* 0x000e220000000a00 */
[----:B------:R-:W-:Y:S02]  /*0470*/  IADD3 R5, PT, PT, R0, R17, RZ ;  /* 0x0000001100057210 */ /* 0x000fe40007ffe0ff */
[----:B------:R-:W-:-:S04]  /*0480*/  IADD3 R17, PT, PT, R17, 0x80, RZ ;  /* 0x0000008011117810 */ /* 0x000fc80007ffe0ff */
[----:B------:R-:W-:Y:S01]  /*0490*/  ISETP.GE.U32.AND P0, PT, R17, R16, PT ;  /* 0x000000101100720c */ /* 0x000fe20003f06070 */
[----:B0-----:R-:W-:-:S05]  /*04a0*/  IMAD.WIDE.U32 R2, R5, 0x4, R2 ;  /* 0x0000000405027825 */ /* 0x001fca00078e0002 */
[----:B------:R0:W-:Y:S07]  /*04b0*/  STG.E desc[UR4][R2.64], R15 ;  /* 0x0000000f02007986 */ /* 0x0001ee000c101904 */
[----:B------:R-:W-:Y:S05]  /*04c0*/  @P0 BRA `(.L_x_7024) ;  /* 0x0000000000400947 */ /* 0x000fea0003800000 */
[----:B0-----:R-:W0:Y:S01]  /*04d0*/  LDC.64 R2, c[0x0][0x390] ;  /* 0x0000e400ff027b82 */ /* 0x001e220000000a00 */
[----:B------:R-:W-:Y:S01]  /*04e0*/  IADD3 R7, PT, PT, R0, R17, RZ ;  /* 0x0000001100077210 */ /* 0x000fe20007ffe0ff */
[----:B-----5:R-:W-:Y:S01]  /*04f0*/  FMUL.FTZ R5, R20, R20 ;  /* 0x0000001414057220 */ /* 0x020fe20000410000 */
[----:B------:R-:W-:-:S03]  /*0500*/  IADD3 R17, PT, PT, R17, 0x80, RZ ;  /* 0x0000008011117810 */ /* 0x000fc60007ffe0ff */
[----:B------:R-:W-:Y:S01]  /*0510*/  FMUL.FTZ R5, R5, R20 ;  /* 0x0000001405057220 */ /* 0x000fe20000410000 */
[----:B0-----:R-:W-:-:S05]  /*0520*/  IMAD.WIDE.U32 R2, R7, 0x4, R2 ;  /* 0x0000000407027825 */ /* 0x001fca00078e0002 */
[----:B------:R0:W-:Y:S02]  /*0530*/  STG.E desc[UR4][R2.64], R5 ;  /* 0x0000000502007986 */ /* 0x0001e4000c101904 */
.L_x_7023:
[----:B------:R-:W-:-:S13]  /*0540*/  ISETP.GE.U32.AND P0, PT, R17, R16, PT ;  /* 0x000000101100720c */ /* 0x000fda0003f06070 */
[----:B------:R-:W-:Y:S05]  /*0550*/  @P0 BRA `(.L_x_7025) ;  /* 0x0000000000400947 */ /* 0x000fea0003800000 */
[----:B0-----:R-:W0:Y:S01]  /*0560*/  LDC.64 R2, c[0x0][0x390] ;  /* 0x0000e400ff027b82 */ /* 0x001e220000000a00 */
[----:B------:R-:W-:Y:S01]  /*0570*/  IADD3 R7, PT, PT, R0, R17, RZ ;  /* 0x0000001100077210 */ /* 0x000fe20007ffe0ff */
[----:B-----5:R-:W-:Y:S01]  /*0580*/  FMUL.FTZ R5, R22, R22 ;  /* 0x0000001616057220 */ /* 0x020fe20000410000 */
[----:B------:R-:W-:-:S03]  /*0590*/  VIADD R17, R17, 0x80 ;  /* 0x0000008011117836 */ /* 0x000fc60000000000 */
[----:B------:R-:W-:Y:S01]  /*05a0*/  FMUL.FTZ R5, R5, R22 ;  /* 0x0000001605057220 */ /* 0x000fe20000410000 */
[----:B0-----:R-:W-:-:S05]  /*05b0*/  IMAD.WIDE.U32 R2, R7, 0x4, R2 ;  /* 0x0000000407027825 */ /* 0x001fca00078e0002 */
[----:B------:R1:W-:Y:S02]  /*05c0*/  STG.E desc[UR4][R2.64], R5 ;  /* 0x0000000502007986 */ /* 0x0003e4000c101904 */
.L_x_7024:
[----:B------:R-:W-:-:S13]  /*05d0*/  ISETP.GE.U32.AND P0, PT, R17, R16, PT ;  /* 0x000000101100720c */ /* 0x000fda0003f06070 */
[----:B------:R-:W-:Y:S05]  /*05e0*/  @P0 BRA `(.L_x_7026) ;  /* 0x0000000000400947 */ /* 0x000fea0003800000 */
[----:B01----:R-:W0:Y:S01]  /*05f0*/  LDC.64 R2, c[0x0][0x390] ;  /* 0x0000e400ff027b82 */ /* 0x003e220000000a00 */
[----:B------:R-:W-:Y:S01]  /*0600*/  IADD3 R5, PT, PT, R0, R17, RZ ;  /* 0x0000001100057210 */ /* 0x000fe20007ffe0ff */
[----:B-----5:R-:W-:Y:S01]  /*0610*/  FMUL.FTZ R4, R19, R19 ;  /* 0x0000001313047220 */ /* 0x020fe20000410000 */
[----:B------:R-:W-:-:S03]  /*0620*/  IADD3 R17, PT, PT, R17, 0x80, RZ ;  /* 0x0000008011117810 */ /* 0x000fc60007ffe0ff */
[----:B------:R-:W-:Y:S01]  /*0630*/  FMUL.FTZ R19, R4, R19 ;  /* 0x0000001304137220 */ /* 0x000fe20000410000 */
[----:B0-----:R-:W-:-:S05]  /*0640*/  IMAD.WIDE.U32 R2, R5, 0x4, R2 ;  /* 0x0000000405027825 */ /* 0x001fca00078e0002 */
[----:B------:R1:W-:Y:S02]  /*0650*/  STG.E desc[UR4][R2.64], R19 ;  /* 0x0000001302007986 */ /* 0x0003e4000c101904 */
.L_x_7025:
        /* <DEDUP_REMOVED lines=9> */
.L_x_7026:
[----:B------:R-:W-:-:S13]  /*06f0*/  ISETP.GE.U32.AND P0, PT, R17, R16, PT ;  /* 0x000000101100720c */ /* 0x000fda0003f06070 */
[----:B------:R-:W-:Y:S05]  /*0700*/  @P0 BREAK.RELIABLE B1 ;  /* 0x0000000000010942 */ /* 0x000fea0003800100 */
[----:B------:R-:W-:Y:S05]  /*0710*/  @P0 BRA `(.L_x_7028) ;  /* 0x0000000000400947 */ /* 0x000fea0003800000 */
[----:B012---:R-:W0:Y:S01]  /*0720*/  LDC.64 R2, c[0x0][0x390] ;  /* 0x0000e400ff027b82 */ /* 0x007e220000000a00 */
[----:B------:R-:W-:Y:S01]  /*0730*/  IADD3 R5, PT, PT, R0, R17, RZ ;  /* 0x0000001100057210 */ /* 0x000fe20007ffe0ff */
[----:B-----5:R-:W-:Y:S01]  /*0740*/  FMUL.FTZ R4, R23, R23 ;  /* 0x0000001717047220 */ /* 0x020fe20000410000 */
[----:B------:R-:W-:-:S03]  /*0750*/  IADD3 R17, PT, PT, R17, 0x80, RZ ;  /* 0x0000008011117810 */ /* 0x000fc60007ffe0ff */
[----:B------:R-:W-:Y:S01]  /*0760*/  FMUL.FTZ R23, R4, R23 ;  /* 0x0000001704177220 */ /* 0x000fe20000410000 */
[----:B0-----:R-:W-:-:S05]  /*0770*/  IMAD.WIDE.U32 R2, R5, 0x4, R2 ;  /* 0x0000000405027825 */ /* 0x001fca00078e0002 */
[----:B------:R2:W-:Y:S02]  /*0780*/  STG.E desc[UR4][R2.64], R23 ;  /* 0x0000001702007986 */ /* 0x0005e4000c101904 */
.L_x_7027:
[----:B------:R-:W-:Y:S05]  /*0790*/  BSYNC.RELIABLE B1 ;  /* 0x0000000000017941 */ /* 0x000fea0003800100 */
.L_x_7022:
[----:B------:R-:W-:-:S13]  /*07a0*/  ISETP.GE.U32.AND P0, PT, R17, R16, PT ;  /* 0x000000101100720c */ /* 0x000fda0003f06070 */
[----:B012---:R-:W0:Y:S01]  /*07b0*/  @!P0 LDC.64 R2, c[0x0][0x390] ;  /* 0x0000e400ff028b82 */ /* 0x007e220000000a00 */
[----:B------:R-:W-:Y:S01]  /*07c0*/  @!P0 IADD3 R5, PT, PT, R0, R17, RZ ;  /* 0x0000001100058210 */ /* 0x000fe20007ffe0ff */
[----:B-----5:R-:W-:Y:S01]  /*07d0*/  @!P0 FMUL.FTZ R4, R13, R13 ;  /* 0x0000000d0d048220 */ /* 0x020fe20000410000 */
[----:B------:R-:W-:-:S03]  /*07e0*/  @!P0 IADD3 R17, PT, PT, R17, 0x80, RZ ;  /* 0x0000008011118810 */ /* 0x000fc60007ffe0ff */
[----:B------:R-:W-:Y:S01]  /*07f0*/  @!P0 FMUL.FTZ R13, R4, R13 ;  /* 0x0000000d040d8220 */ /* 0x000fe20000410000 */
[----:B0-----:R-:W-:-:S05]  /*0800*/  @!P0 IMAD.WIDE.U32 R2, R5, 0x4, R2 ;  /* 0x0000000405028825 */ /* 0x001fca00078e0002 */
[----:B------:R3:W-:Y:S02]  /*0810*/  @!P0 STG.E desc[UR4][R2.64], R13 ;  /* 0x0000000d02008986 */ /* 0x0007e4000c101904 */
.L_x_7028:
[----:B------:R-:W-:Y:S05]  /*0820*/  BSYNC.RECONVERGENT B0 ;  /* 0x0000000000007941 */ /* 0x000fea0003800200 */
.L_x_7021:
[----:B------:R-:W-:Y:S05]  /*0830*/  WARPSYNC.ALL ;  /* 0x0000000000007948 */ /* 0x000fea0003800000 */
[----:B------:R-:W-:-:S13]  /*0840*/  ISETP.GE.U32.AND P0, PT, R17, R16, PT ;  /* 0x000000101100720c */ /* 0x000fda0003f06070 */
[----:B------:R-:W-:Y:S05]  /*0850*/  @P0 EXIT ;  /* 0x000000000000094d */ /* 0x000fea0003800000 */
[----:B0123--:R-:W0:Y:S01]  /*0860*/  LDC.64 R2, c[0x0][0x390] ;  /* 0x0000e400ff027b82 */ /* 0x00fe220000000a00 */
[----:B------:R-:W-:Y:S01]  /*0870*/  IADD3 R17, PT, PT, R0, R17, RZ ;  /* 0x0000001100117210 */ /* 0x000fe20007ffe0ff */
[----:B-----5:R-:W-:-:S04]  /*0880*/  FMUL.FTZ R5, R12, R12 ;  /* 0x0000000c0c057220 */ /* 0x020fc80000410000 */
[----:B------:R-:W-:Y:S01]  /*0890*/  FMUL.FTZ R5, R5, R12 ;  /* 0x0000000c05057220 */ /* 0x000fe20000410000 */
[----:B0-----:R-:W-:-:S05]  /*08a0*/  IMAD.WIDE.U32 R2, R17, 0x4, R2 ;  /* 0x0000000411027825 */ /* 0x001fca00078e0002 */
[----:B------:R-:W-:Y:S01]  /*08b0*/  STG.E desc[UR4][R2.64], R5 ;  /* 0x0000000502007986 */ /* 0x000fe2000c101904 */
[----:B------:R-:W-:Y:S05]  /*08c0*/  EXIT ;  /* 0x000000000000794d */ /* 0x000fea0003800000 */
.L_x_7020:
[----:B------:R-:W0:Y:S01]  /*08d0*/  S2R R15, SR_TID.X ;  /* 0x00000000000f7919 */ /* 0x000e220000002100 */
[----:B------:R-:W1:Y:S08]  /*08e0*/  LDC.64 R2, c[0x0][0x398] ;  /* 0x0000e600ff027b82 */ /* 0x000e700000000a00 */
[----:B------:R-:W2:Y:S01]  /*08f0*/  LDC.64 R6, c[0x0][0x390] ;  /* 0x0000e400ff067b82 */ /* 0x000ea20000000a00 */
[----:B-1----:R-:W-:-:S04]  /*0900*/  IMAD.WIDE.U32 R2, R0, 0x4, R2 ;  /* 0x0000000400027825 */ /* 0x002fc800078e0002 */
[----:B0-----:R-:W-:-:S05]  /*0910*/  IMAD.WIDE.U32 R12, R15, 0x8, R2 ;  /* 0x000000080f0c7825 */ /* 0x001fca00078e0002 */
[----:B------:R-:W3:Y:S04]  /*0920*/  LDG.E.64 R8, desc[UR4][R12.64] ;  /* 0x000000040c087981 */ /* 0x000ee8000c1e1b00 */
[----:B------:R-:W4:Y:S04]  /*0930*/  LDG.E.64 R10, desc[UR4][R12.64+0x400] ;  /* 0x000400040c0a7981 */ /* 0x000f28000c1e1b00 */
[----:B------:R-:W5:Y:S04]  /*0940*/  LDG.E.64 R2, desc[UR4][R12.64+0x800] ;  /* 0x000800040c027981 */ /* 0x000f68000c1e1b00 */
[----:B------:R5:W5:Y:S01]  /*0950*/  LDG.E.64 R4, desc[UR4][R12.64+0xc00] ;  /* 0x000c00040c047981 */ /* 0x000b62000c1e1b00 */
[----:B--2---:R-:W-:-:S04]  /*0960*/  IMAD.WIDE.U32 R6, R0, 0x4, R6 ;  /* 0x0000000400067825 */ /* 0x004fc800078e0006 */
[----:B------:R-:W-:-:S04]  /*0970*/  IMAD.WIDE.U32 R6, R15, 0x8, R6 ;  /* 0x000000080f067825 */ /* 0x000fc800078e0006 */
[----:B---3--:R-:W-:Y:S01]  /*0980*/  FMUL.FTZ R15, R8, R8 ;  /* 0x00000008080f7220 */ /* 0x008fe20000410000 */
[----:B------:R-:W-:-:S03]  /*0990*/  FMUL.FTZ R0, R9, R9 ;  /* 0x0000000909007220 */ /* 0x000fc60000410000 */
[----:B------:R-:W-:Y:S01]  /*09a0*/  FMUL.FTZ R8, R8, R15 ;  /* 0x0000000f08087220 */ /* 0x000fe20000410000 */
[----:B------:R-:W-:Y:S01]  /*09b0*/  FMUL.FTZ R9, R9, R0 ;  /* 0x0000000009097220 */ /* 0x000fe20000410000 */
[----:B----4-:R-:W-:Y:S01]  /*09c0*/  FMUL.FTZ R17, R10, R10 ;  /* 0x0000000a0a117220 */ /* 0x010fe20000410000 */
[----:B------:R-:W-:Y:S01]  /*09d0*/  FMUL.FTZ R14, R11, R11 ;  /* 0x0000000b0b0e7220 */ /* 0x000fe20000410000 */
[----:B-----5:R-:W-:Y:S01]  /*09e0*/  FMUL.FTZ R13, R2, R2 ;  /* 0x00000002020d7220 */ /* 0x020fe20000410000 */
        /* <DEDUP_REMOVED lines=9> */
[----:B------:R-:W-:Y:S04]  /*0a80*/  STG.E.64 desc[UR4][R6.64], R8 ;  /* 0x0000000806007986 */ /* 0x000fe8000c101b04 */
[----:B------:R-:W-:Y:S04]  /*0a90*/  STG.E.64 desc[UR4][R6.64+0x400], R10 ;  /* 0x0004000a06007986 */ /* 0x000fe8000c101b04 */
[----:B------:R-:W-:Y:S04]  /*0aa0*/  STG.E.64 desc[UR4][R6.64+0x800], R2 ;  /* 0x0008000206007986 */ /* 0x000fe8000c101b04 */
[----:B------:R-:W-:Y:S01]  /*0ab0*/  STG.E.64 desc[UR4][R6.64+0xc00], R4 ;  /* 0x000c000406007986 */ /* 0x000fe2000c101b04 */
[----:B------:R-:W-:Y:S05]  /*0ac0*/  EXIT ;  /* 0x000000000000794d */ /* 0x000fea0003800000 */
.L_x_7029:
        /* <DEDUP_REMOVED lines=11> */
.L_x_60776:


//--------------------- .text._ZN2at6native29vectorized_elementwise_kernelILi4EZNS0_50_GLOBAL__N__2680c7bb_12_PowKernel_cu_7dd49032_317029pow_tensor_scalar_kernel_implIffEEvRNS_18TensorIteratorBaseET0_EUlfE0_St5arrayIPcLm2EEEEviS6_T1_ --------------------------
	.section	.text._ZN2at6native29vectorized_elementwise_kernelILi4EZNS0_50_GLOBAL__N__2680c7bb_12_PowKernel_cu_7dd49032_317029pow_tensor_scalar_kernel_implIffEEvRNS_18TensorIteratorBaseET0_EUlfE0_St5arrayIPcLm2EEEEviS6_T1_,"ax",@progbits
	.align	128
        .global         _ZN2at6native29vectorized_elementwise_kernelILi4EZNS0_50_GLOBAL__N__2680c7bb_12_PowKernel_cu_7dd49032_317029pow_tensor_scalar_kernel_implIffEEvRNS_18TensorIteratorBaseET0_EUlfE0_St5arrayIPcLm2EEEEviS6_T1_
        .type           _ZN2at6native29vectorized_elementwise_kernelILi4EZNS0_50_GLOBAL__N__2680c7bb_12_PowKernel_cu_7dd49032_317029pow_tensor_scalar_kernel_implIffEEvRNS_18TensorIteratorBaseET0_EUlfE0_St5arrayIPcLm2EEEEviS6_T1_,@function
        .size           _ZN2at6native29vectorized_elementwise_kernelILi4EZNS0_50_GLOBAL__N__2680c7bb_12_PowKernel_cu_7dd49032_317029pow_tensor_scalar_kernel_implIffEEvRNS_18TensorIteratorBaseET0_EUlfE0_St5arrayIPcLm2EEEEviS6_T1_,(.L_x_60777 - _ZN2at6native29vectorized_elementwise_kernelILi4EZNS0_50_GLOBAL__N__2680c7bb_12_PowKernel_cu_7dd49032_317029pow_tensor_scalar_kernel_implIffEEvRNS_18TensorIteratorBaseET0_EUlfE0_St5arrayIPcLm2EEEEviS6_T1_)
        .other          _ZN2at6native29vectorized_elementwise_kernelILi4EZNS0_50_GLOBAL__N__2680c7bb_12_PowKernel_cu_7dd49032_317029pow_tensor_scalar_kernel_implIffEEvRNS_18TensorIteratorBaseET0_EUlfE0_St5arrayIPcLm2EEEEviS6_T1_,@"STO_CUDA_ENTRY STV_DEFAULT"
_ZN2at6native29vectorized_elementwise_kernelILi4EZNS0_50_GLOBAL__N__2680c7bb_12_PowKernel_cu_7dd49032_317029pow_tensor_scalar_kernel_implIffEEvRNS_18TensorIteratorBaseET0_EUlfE0_St5arrayIPcLm2EEEEviS6_T1_:
.text._ZN2at6native29vectorized_elementwise_kernelILi4EZNS0_50_GLOBAL__N__2680c7bb_12_PowKernel_cu_7dd49032_317029pow_tensor_scalar_kernel_implIffEEvRNS_18TensorIteratorBaseET0_EUlfE0_St5arrayIPcLm2EEEEviS6_T1_:
        /* <DEDUP_REMOVED lines=84> */
.L_x_7033:
        /* <DEDUP_REMOVED lines=9> */
.L_x_7034:
        /* <DEDUP_REMOVED lines=9> */
.L_x_7035:
        /* <DEDUP_REMOVED lines=9> */
.L_x_7036:
        /* <DEDUP_REMOVED lines=10> */
.L_x_7037:
[----:B------:R-:W-:Y:S05]  /*0790*/  BSYNC.RELIABLE B1 ;  /* 0x0000000000017941 */ /* 0x000fea0003800100 */
.L_x_7032:
        /* <DEDUP_REMOVED lines=8> */
.L_x_7038:
[----:B------:R-:W-:Y:S05]  /*0820*/  BSYNC.RECONVERGENT B0 ;  /* 0x0000000000007941 */ /* 0x000fea0003800200 */
.L_x_7031:
        /* <DEDUP_REMOVED lines=10> */
.L_x_7030:
[----:B------:R-:W0:Y:S01]  /*08d0*/  S2R R15, SR_TID.X ;  /* 0x00000000000f7919 */ /* 0x000e220000002100 */
[----:B------:R-:W1:Y:S02]  /*08e0*/  LDC.64 R2, c[0x0][0x398] ;  /* 0x0000e600ff027b82 */ /* 0x000e640000000a00 */
[----:B-1----:R-:W-:-:S04]  /*08f0*/  IMAD.WIDE.U32 R2, R0, 0x4, R2 ;  /* 0x0000000400027825 */ /* 0x002fc800078e0002 */
[----:B0-----:R-:W-:Y:S02]  /*0900*/  IMAD.WIDE.U32 R12, R15, 0x10, R2 ;  /* 0x000000100f0c7825 */ /* 0x001fe400078e0002 */
[----:B------:R-:W0:Y:S03]  /*0910*/  LDC.64 R2, c[0x0][0x390] ;  /* 0x0000e400ff027b82 */ /* 0x000e260000000a00 */
[----:B------:R-:W2:Y:S04]  /*0920*/  LDG.E.128 R8, desc[UR4][R12.64] ;  /* 0x000000040c087981 */ /* 0x000ea8000c1e1d00 */
[----:B------:R-:W3:Y:S01]  /*0930*/  LDG.E.128 R4, desc[UR4][R12.64+0x800] ;  /* 0x000800040c047981 */ /* 0x000ee2000c1e1d00 */
[----:B0-----:R-:W-:-:S04]  /*0940*/  IMAD.WIDE.U32 R2, R0, 0x4, R2 ;  /* 0x0000000400027825 */ /* 0x001fc800078e0002 */
[----:B------:R-:W-:-:S04]  /*0950*/  IMAD.WIDE.U32 R2, R15, 0x10, R2 ;  /* 0x000000100f027825 */ /* 0x000fc800078e0002 */
[----:B--2---:R-:W-:Y:S01]  /*0960*/  FMUL.FTZ R15, R8, R8 ;  /* 0x00000008080f7220 */ /* 0x004fe20000410000 */
[----:B------:R-:W-:Y:S01]  /*0970*/  FMUL.FTZ R0, R9, R9 ;  /* 0x0000000909007220 */ /* 0x000fe20000410000 */
[----:B------:R-:W-:Y:S01]  /*0980*/  FMUL.FTZ R17, R10, R10 ;  /* 0x0000000a0a117220 */ /* 0x000fe20000410000 */
[----:B------:R-:W-:Y:S01]  /*0990*/  FMUL.FTZ R14, R11, R11 ;  /* 0x0000000b0b0e7220 */ /* 0x000fe20000410000 */
[----:B------:R-:W-:Y:S01]  /*09a0*/  FMUL.FTZ R8, R8, R15 ;  /* 0x0000000f08087220 */ /* 0x000fe20000410000 */
[----:B------:R-:W-:Y:S01]  /*09b0*/  FMUL.FTZ R9, R9, R0 ;  /* 0x0000000009097220 */ /* 0x000fe20000410000 */
[----:B---3--:R-:W-:Y:S01]  /*09c0*/  FMUL.FTZ R13, R4, R4 ;  /* 0x00000004040d7220 */ /* 0x008fe20000410000 */
        /* <DEDUP_REMOVED lines=9> */
[----:B------:R-:W-:Y:S04]  /*0a60*/  STG.E.128 desc[UR4][R2.64], R8 ;  /* 0x0000000802007986 */ /* 0x000fe8000c101d04 */
[----:B------:R-:W-:Y:S01]  /*0a70*/  STG.E.128 desc[UR4][R2.64+0x800], R4 ;  /* 0x0008000402007986 */ /* 0x000fe2000c101d04 */
[----:B------:R-:W-:Y:S05]  /*0a80*/  EXIT ;  /* 0x000000000000794d */ /* 0x000fea0003800000 */
.L_x_7039:
        /* <DEDUP_REMOVED lines=15> */
.L_x_60777:


//--------------------- .text._ZN2at6native29vectorized_elementwise_kernelILi8EZNS0_50_GLOBAL__N__2680c7bb_12_PowKernel_cu_7dd49032_317029pow_tensor_scalar_kernel_implIffEEvRNS_18TensorIteratorBaseET0_EUlfE0_St5arrayIPcLm2EEEEviS6_T1_ --------------------------
	.section	.text._ZN2at6native29vectorized_elementwise_kernelILi8EZNS0_50_GLOBAL__N__2680c7bb_12_PowKernel_cu_7dd49032_317029pow_tensor_scalar_kernel_implIffEEvRNS_18TensorIteratorBaseET0_EUlfE0_St5arrayIPcLm2EEEEviS6_T1_,"ax",@progbits
	.align	128
        .global         _ZN2at6native29vectorized_elementwise_kernelILi8EZNS0_50_GLOBAL__N__2680c7bb_12_PowKernel_cu_7dd49032_317029pow_tensor_scalar_kernel_implIffEEvRNS_18TensorIteratorBaseET0_EUlfE0_St5arrayIPcLm2EEEEviS6_T1_
        .type           _ZN2at6native29vectorized_elementwise_kernelILi8EZNS0_50_GLOBAL__N__2680c7bb_12_PowKernel_cu_7dd49032_317029pow_tensor_scalar_kernel_implIffEEvRNS_18TensorIteratorBaseET0_EUlfE0_St5arrayIPcLm2EEEEviS6_T1_,@function
        .size           _ZN2at6native29vectorized_elementwise_kernelILi8EZNS0_50_GLOBAL__N__2680c7bb_12_PowKernel_cu_7dd49032_317029pow_tensor_scalar_kernel_implIffEEvRNS_18TensorIteratorBaseET0_EUlfE0_St5arrayIPcLm2EEEEviS6_T1_,(.L_x_60778 - _ZN2at6native29vectorized_elementwise_kernelILi8EZNS0_50_GLOBAL__N__2680c7bb_12_PowKernel_cu_7dd49032_317029pow_tensor_scalar_kernel_implIffEEvRNS_18TensorIteratorBaseET0_EUlfE0_St5arrayIPcLm2EEEEviS6_T1_)
        .other          _ZN2at6native29vectorized_elementwise_kernelILi8EZNS0_50_GLOBAL__N__2680c7bb_12_PowKernel_cu_7dd49032_317029pow_tensor_scalar_kernel_implIffEEvRNS_18TensorIteratorBaseET0_EUlfE0_St5arrayIPcLm2EEEEviS6_T1_,@"STO_CUDA_ENTRY STV_DEFAULT"
_ZN2at6native29vectorized_elementwise_kernelILi8EZNS0_50_GLOBAL__N__2680c7bb_12_PowKernel_cu_7dd49032_317029pow_tensor_scalar_kernel_implIffEEvRNS_18TensorIteratorBaseET0_EUlfE0_St5arrayIPcLm2EEEEviS6_T1_:
.text._ZN2at6native29vectorized_elementwise_kernelILi8EZNS0_50_GLOBAL__N__2680c7bb_12_PowKernel_cu_7dd49032_317029pow_tensor_scalar_kernel_implIffEEvRNS_18TensorIteratorBaseET0_EUlfE0_St5arrayIPcLm2EEEEviS6_T1_:
[----:B------:R-:W-:Y:S01]  /*0000*/  LDC R1, c[0x0][0x37c] ;  /* 0x0000df00ff017b82 */ /* 0x000fe20000000800 */
[----:B------:R-:W-:Y:S05]  /*0010*/  EXIT ;  /* 0x000000000000794d */ /* 0x000fea0003800000 */
.L_x_7040:
        /* <DEDUP_REMOVED lines=14> */
.L_x_60778:


//--------------------- .text._ZN2at6native18elementwise_kernelILi128ELi4EZNS0_15gpu_kernel_implIZNS0_50_GLOBAL__N__2680c7bb_12_PowKernel_cu_7dd49032_317029pow_tensor_scalar_kernel_implIffEEvRNS_18TensorIteratorBaseET0_EUlfE_EEvS6_RKT_EUliE_EEviT1_ --------------------------
	.section	.text._ZN2at6native18elementwise_kernelILi128ELi4EZNS0_15gpu_kernel_implIZNS0_50_GLOBAL__N__2680c7bb_12_PowKernel_cu_7dd49032_317029pow_tensor_scalar_kernel_implIffEEvRNS_18TensorIteratorBaseET0_EUlfE_EEvS6_RKT_EUliE_EEviT1_,"ax",@progbits
	.align	128
        .global         _ZN2at6native18elementwise_kernelILi128ELi4EZNS0_15gpu_kernel_implIZNS0_50_GLOBAL__N__2680c7bb_12_PowKernel_cu_7dd49032_317029pow_tensor_scalar_kernel_implIffEEvRNS_18TensorIteratorBaseET0_EUlfE_EEvS6_RKT_EUliE_EEviT1_
        .type           _ZN2at6native18elementwise_kernelILi128ELi4EZNS0_15gpu_kernel_implIZNS0_50_GLOBAL__N__2680c7bb_12_PowKernel_cu_7dd49032_317029pow_tensor_scalar_kernel_implIffEEvRNS_18TensorIteratorBaseET0_EUlfE_EEvS6_RKT_EUliE_EEviT1_,@function
        .size           _ZN2at6native18elementwise_kernelILi128ELi4EZNS0_15gpu_kernel_implIZNS0_50_GLOBAL__N__2680c7bb_12_PowKernel_cu_7dd49032_317029pow_tensor_scalar_kernel_implIffEEvRNS_18TensorIteratorBaseET0_EUlfE_EEvS6_RKT_EUliE_EEviT1_,(.L_x_60779 - _ZN2at6native18elementwise_kernelILi128ELi4EZNS0_15gpu_kernel_implIZNS0_50_GLOBAL__N__2680c7bb_12_PowKernel_cu_7dd49032_317029pow_tensor_scalar_kernel_implIffEEvRNS_18TensorIteratorBaseET0_EUlfE_EEvS6_RKT_EUliE_EEviT1_)
        .other          _ZN2at6native18elementwise_kernelILi128ELi4EZNS0_15gpu_kernel_implIZNS0_50_GLOBAL__N__2680c7bb_12_PowKernel_cu_7dd49032_317029pow_tensor_scalar_kernel_implIffEEvRNS_18TensorIteratorBaseET0_EUlfE_EEvS6_RKT_EUliE_EEviT1_,@"STO_CUDA_ENTRY STV_DEFAULT"
_ZN2at6native18elementwise_kernelILi128ELi4EZNS0_15gpu_kernel_implIZNS0_50_GLOBAL__N__2680c7bb_12_PowKernel_cu_7dd49032_317029pow_tensor_scalar_kernel_implIffEEvRNS_18TensorIteratorBaseET0_EUlfE_EEvS6_RKT_EUliE_EEviT1_:
.text._ZN2at6native18elementwise_kernelILi128ELi4EZNS0_15gpu_kernel_implIZNS0_50_GLOBAL__N__2680c7bb_12_PowKernel_cu_7dd49032_317029pow_tensor_scalar_kernel_implIffEEvRNS_18TensorIteratorBaseET0_EUlfE_EEvS6_RKT_EUliE_EEviT1_:
        /* <DEDUP_REMOVED lines=319> */
.L_x_7043:
        /* <DEDUP_REMOVED lines=18> */
.L_x_7048:
[----:B------:R-:W2:Y:S02]  /*1510*/  LDG.E.U8 R2, desc[UR36][R2.64] ;  /* 0x0000002402027981 */ /* 0x000ea4000c1e1100 */
[----:B--2---:R-:W-:Y:S01]  /*1520*/  I2FP.F32.U32 R4, R2 ;  /* 0x0000000200047245 */ /* 0x004fe20000201000 */
[----:B------:R-:W-:Y:S06]  /*1530*/  BRA `(.L_x_7050) ;  /* 0x0000000c00447947 */ /* 0x000fec0003800000 */
.L_x_7047:
        /* <DEDUP_REMOVED lines=9> */
.L_x_7052:
[----:B------:R-:W2:Y:S02]  /*15d0*/  LDG.E R2, desc[UR36][R2.64] ;  /* 0x0000002402027981 */ /* 0x000ea4000c1e1900 */
[----:B--2---:R-:W-:Y:S01]  /*15e0*/  I2FP.F32.S32 R4, R2 ;  /* 0x0000000200047245 */ /* 0x004fe20000201400 */
[----:B------:R-:W-:Y:S06]  /*15f0*/  BRA `(.L_x_7050) ;  /* 0x0000000c00147947 */ /* 0x000fec0003800000 */
.L_x_7051:
[----:B------:R-:W2:Y:S02]  /*1600*/  LDG.E.U16 R2, desc[UR36][R2.64] ;  /* 0x0000002402027981 */ /* 0x000ea4000c1e1500 */
[----:B--2---:R2:W3:Y:S01]  /*1610*/  I2F.S16 R4, R2 ;  /* 0x0000000200047306 */ /* 0x0044e20000101400 */
[----:B------:R-:W-:Y:S05]  /*1620*/  BRA `(.L_x_7050) ;  /* 0x0000000c00087947 */ /* 0x000fea0003800000 */
.L_x_7046:
        /* <DEDUP_REMOVED lines=8> */
.L_x_7054:
[----:B------:R-:W2:Y:S02]  /*16b0*/  LDG.E.U16 R2, desc[UR36][R2.64] ;  /* 0x0000002402027981 */ /* 0x000ea4000c1e1500 */
[----:B--2---:R-:W-:Y:S01]  /*16c0*/  HADD2.F32 R4, -RZ, R2.H0_H0 ;  /* 0x20000002ff047230 */ /* 0x004fe20000004100 */
[----:B------:R-:W-:Y:S06]  /*16d0*/  BRA `(.L_x_7050) ;  /* 0x0000000800dc7947 */ /* 0x000fec0003800000 */
.L_x_7053:
        /* <DEDUP_REMOVED lines=8> */
.L_x_7056:
[----:B------:R-:W2:Y:S02]  /*1760*/  LDG.E.U16 R2, desc[UR36][R2.64] ;  /* 0x0000002402027981 */ /* 0x000ea4000c1e1500 */
[----:B--2---:R-:W-:Y:S01]  /*1770*/  HADD2.F32 R4, -RZ, R2.H0_H0 ;  /* 0x20000002ff047230 */ /* 0x004fe20000004100 */
[----:B------:R-:W-:Y:S06]  /*1780*/  BRA `(.L_x_7050) ;  /* 0x0000000800b07947 */ /* 0x000fec0003800000 */
.L_x_7055:
        /* <DEDUP_REMOVED lines=11> */
.L_x_7045:
        /* <DEDUP_REMOVED lines=12> */
.L_x_7059:
        /* <DEDUP_REMOVED lines=11> */
.L_x_7058:
        /* <DEDUP_REMOVED lines=25> */
.L_x_7061:
        /* <DEDUP_REMOVED lines=12> */
.L_x_7060:
[----:B------:R-:W2:Y:S02]  /*1c00*/  LDG.E.U16 R2, desc[UR36][R2.64] ;  /* 0x0000002402027981 */ /* 0x000ea4000c1e1500 */
[----:B--2---:R-:W-:Y:S01]  /*1c10*/  SHF.L.U32 R4, R2, 0x10, RZ ;  /* 0x0000001002047819 */ /* 0x004fe200000006ff */
[----:B------:R-:W-:Y:S06]  /*1c20*/  BRA `(.L_x_7050) ;  /* 0x0000000400887947 */ /* 0x000fec0003800000 */
.L_x_7057:
        /* <DEDUP_REMOVED lines=11> */
.L_x_7064:
        /* <DEDUP_REMOVED lines=20> */
.L_x_7066:
[----:B------:R-:W-:Y:S05]  /*1e20*/  BSYNC.RECONVERGENT B0 ;  /* 0x0000000000007941 */ /* 0x000fea0003800200 */
.L_x_7065:
[----:B------:R-:W-:Y:S01]  /*1e30*/  IMAD.SHL.U32 R0, R0, 0x100000, RZ ;  /* 0x0010000000007824 */ /* 0x000fe200078e00ff */
[----:B------:R-:W-:-:S04]  /*1e40*/  LEA R2, R2, 0x3b800000, 0x17 ;  /* 0x3b80000002027811 */ /* 0x000fc800078eb8ff */
[----:B------:R-:W-:Y:S01]  /*1e50*/  LOP3.LUT R4, R2, R0, R7, 0xfe, !PT ;  /* 0x0000000002047212 */ /* 0x000fe200078efe07 */
[----:B------:R-:W-:Y:S06]  /*1e60*/  BRA `(.L_x_7050) ;  /* 0x0000000000f87947 */ /* 0x000fec0003800000 */
.L_x_7063:
        /* <DEDUP_REMOVED lines=20> */
.L_x_7068:
[----:B------:R-:W-:Y:S05]  /*1fb0*/  BSYNC.RECONVERGENT B0 ;  /* 0x0000000000007941 */ /* 0x000fea0003800200 */
.L_x_7067:
[----:B------:R-:W-:Y:S01]  /*1fc0*/  IMAD.SHL.U32 R0, R0, 0x200000, RZ ;  /* 0x0020000000007824 */ /* 0x000fe200078e00ff */
[----:B------:R-:W-:-:S04]  /*1fd0*/  LEA R2, R2, 0x37800000, 0x17 ;  /* 0x3780000002027811 */ /* 0x000fc800078eb8ff */
[----:B------:R-:W-:Y:S01]  /*1fe0*/  LOP3.LUT R4, R2, R0, R7, 0xfe, !PT ;  /* 0x0000000002047212 */ /* 0x000fe200078efe07 */
[----:B------:R-:W-:Y:S06]  /*1ff0*/  BRA `(.L_x_7050) ;  /* 0x0000000000947947 */ /* 0x000fec0003800000 */
.L_x_7062:
[----:B------:R-:W-:-:S09]  /*2000*/  UISETP.NE.AND UP0, UPT, UR4, 0x1c, UPT ;  /* 0x0000001c0400788c */ /* 0x000fd2000bf05270 */
[----:B------:R-:W-:Y:S05]  /*2010*/  BRA.U !UP0, `(.L_x_7069) ;  /* 0x0000000108847547 */ /* 0x000fea000b800000 */
[----:B------:R-:W-:-:S09]  /*2020*/  UISETP.NE.AND UP0, UPT, UR4, 0x1d, UPT ;  /* 0x0000001d0400788c */ /* 0x000fd2000bf05270 */
[----:B------:R-:W-:Y:S05]  /*2030*/  BRA.U !UP0, `(.L_x_7070) ;  /* 0x0000000108707547 */ /* 0x000fea000b800000 */
[----:B------:R-:W-:-:S09]  /*2040*/  UISETP.NE.AND UP0, UPT, UR4, 0x2c, UPT ;  /* 0x0000002c0400788c */ /* 0x000fd2000bf05270 */
[----:B------:R-:W-:Y:S05]  /*2050*/  BRA.U !UP0, `(.L_x_7071) ;  /* 0x0000000108487547 */ /* 0x000fea000b800000 */
.L_x_7049:
        /* <DEDUP_REMOVED lines=16> */
.L_x_7072:
[----:B------:R-:W-:Y:S01]  /*2160*/  IMAD.MOV.U32 R4, RZ, RZ, RZ ;  /* 0x000000ffff047224 */ /* 0x000fe200078e00ff */
[----:B------:R-:W-:Y:S06]  /*2170*/  BRA `(.L_x_7050) ;  /* 0x0000000000347947 */ /* 0x000fec0003800000 */
.L_x_7071:
        /* <DEDUP_REMOVED lines=8> */
.L_x_7070:
[----:B------:R-:W2:Y:S02]  /*2200*/  LDG.E.64 R2, desc[UR36][R2.64] ;  /* 0x0000002402027981 */ /* 0x000ea4000c1e1b00 */
[----:B--2---:R0:W1:Y:S02]  /*2210*/  I2F.U64 R4, R2 ;  /* 0x0000000200047312 */ /* 0x0040640000301000 */
[----:B01----:R-:W-:Y:S05]  /*2220*/  BRA `(.L_x_7050) ;  /* 0x0000000000087947 */ /* 0x003fea0003800000 */
.L_x_7069:
[----:B------:R-:W2:Y:S02]  /*2230*/  LDG.E R2, desc[UR36][R2.64] ;  /* 0x0000002402027981 */ /* 0x000ea4000c1e1900 */
[----:B--2---:R-:W-:-:S07]  /*2240*/  I2FP.F32.U32 R4, R2 ;  /* 0x0000000200047245 */ /* 0x004fce0000201000 */
.L_x_7050:
[----:B------:R-:W-:Y:S05]  /*2250*/  BSYNC.RECONVERGENT B6 ;  /* 0x0000000000067941 */ /* 0x000fea0003800200 */
.L_x_7044:
[----:B------:R-:W1:Y:S01]  /*2260*/  LDCU.64 UR6, c[0x0][0x580] ;  /* 0x0000b000ff0677ac */ /* 0x000e620008000a00 */
[----:B0--3-5:R-:W-:Y:S01]  /*2270*/  FMUL.FTZ R4, R4, R4 ;  /* 0x0000000404047220 */ /* 0x029fe20000410000 */
[----:B------:R-:W-:-:S04]  /*2280*/  UPRMT UR4, UR41, 0x9910, URZ ;  /* 0x0000991029047896 */ /* 0x000fc800080000ff */
        /* <DEDUP_REMOVED lines=15> */
.L_x_7076:
[----:B------:R-:W0:Y:S02]  /*2380*/  F2I.S64.TRUNC R4, R4 ;  /* 0x0000000400047311 */ /* 0x000e24000020d900 */
[----:B0-----:R-:W-:-:S05]  /*2390*/  IMAD.MOV.U32 R7, RZ, RZ, R4 ;  /* 0x000000ffff077224 */ /* 0x001fca00078e0004 */
[----:B------:R0:W-:Y:S01]  /*23a0*/  STG.E.U8 desc[UR36][R2.64], R7 ;  /* 0x0000000702007986 */ /* 0x0001e2000c101124 */
[----:B------:R-:W-:Y:S05]  /*23b0*/  BRA `(.L_x_7078) ;  /* 0x0000000c002c7947 */ /* 0x000fea0003800000 */
.L_x_7075:
        /* <DEDUP_REMOVED lines=9> */
.L_x_7080:
[----:B------:R-:W0:Y:S02]  /*2450*/  F2I.FTZ.TRUNC.NTZ R5, R4 ;  /* 0x0000000400057305 */ /* 0x000e24000021f100 */
[----:B0-----:R0:W-:Y:S01]  /*2460*/  STG.E desc[UR36][R2.64], R5 ;  /* 0x0000000502007986 */ /* 0x0011e2000c101924 */
[----:B------:R-:W-:Y:S05]  /*2470*/  BRA `(.L_x_7078) ;  /* 0x0000000800fc7947 */ /* 0x000fea0003800000 */
.L_x_7079:
[----:B------:R-:W0:Y:S02]  /*2480*/  F2I.FTZ.TRUNC.NTZ R5, R4 ;  /* 0x0000000400057305 */ /* 0x000e24000021f100 */
[----:B0-----:R0:W-:Y:S01]  /*2490*/  STG.E.U16 desc[UR36][R2.64], R5 ;  /* 0x0000000502007986 */ /* 0x0011e2000c101524 */
[----:B------:R-:W-:Y:S05]  /*24a0*/  BRA `(.L_x_7078) ;  /* 0x0000000800f07947 */ /* 0x000fea0003800000 */
.L_x_7074:
        /* <DEDUP_REMOVED lines=8> */
.L_x_7082:
[----:B------:R-:W-:-:S05]  /*2530*/  F2FP.F16.F32.PACK_AB R4, RZ, R4 ;  /* 0x00000004ff04723e */ /* 0x000fca00000000ff */
[----:B------:R0:W-:Y:S01]  /*2540*/  STG.E.U16 desc[UR36][R2.64], R4 ;  /* 0x0000000402007986 */ /* 0x0001e2000c101524 */
[----:B------:R-:W-:Y:S05]  /*2550*/  BRA `(.L_x_7078) ;  /* 0x0000000800c47947 */ /* 0x000fea0003800000 */
.L_x_7081:
        /* <DEDUP_REMOVED lines=9> */
.L_x_7084:
[----:B------:R-:W-:-:S04]  /*25f0*/  F2FP.F16.F32.PACK_AB R5, RZ, R4 ;  /* 0x00000004ff05723e */ /* 0x000fc800000000ff */
[----:B------:R-:W-:-:S05]  /*2600*/  PRMT R5, R5, 0x5410, RZ ;  /* 0x0000541005057816 */ /* 0x000fca00000000ff */
[----:B------:R0:W-:Y:S01]  /*2610*/  STG.E desc[UR36][R2.64], R5 ;  /* 0x0000000502007986 */ /* 0x0001e2000c101924 */
[----:B------:R-:W-:Y:S05]  /*2620*/  BRA `(.L_x_7078) ;  /* 0x0000000800907947 */ /* 0x000fea0003800000 */
.L_x_7083:
[----:B------:R-:W-:-:S06]  /*2630*/  FMUL.FTZ R4, R4, 1 ;  /* 0x3f80000004047820 */ /* 0x000fcc0000410000 */
[----:B------:R-:W0:Y:S02]  /*2640*/  F2F.F64.F32 R4, R4 ;  /* 0x0000000400047310 */ /* 0x000e240000201800 */
[----:B0-----:R0:W-:Y:S01]  /*2650*/  STG.E.64 desc[UR36][R2.64], R4 ;  /* 0x0000000402007986 */ /* 0x0011e2000c101b24 */
[----:B------:R-:W-:Y:S05]  /*2660*/  BRA `(.L_x_7078) ;  /* 0x0000000800807947 */ /* 0x000fea0003800000 */
.L_x_7073:
        /* <DEDUP_REMOVED lines=12> */
.L_x_7087:
[----:B------:R-:W-:Y:S01]  /*2730*/  FMUL.FTZ R4, R4, 1 ;  /* 0x3f80000004047820 */ /* 0x000fe20000410000 */
[----:B------:R-:W-:-:S05]  /*2740*/  CS2R R6, SRZ ;  /* 0x0000000000067805 */ /* 0x000fca000001ff00 */
[----:B------:R-:W0:Y:S02]  /*2750*/  F2F.F64.F32 R4, R4 ;  /* 0x0000000400047310 */ /* 0x000e240000201800 */
[----:B0-----:R0:W-:Y:S01]  /*2760*/  STG.E.128 desc[UR36][R2.64], R4 ;  /* 0x0000000402007986 */ /* 0x0011e2000c101d24 */
[----:B------:R-:W-:Y:S05]  /*2770*/  BRA `(.L_x_7078) ;  /* 0x00000008003c7947 */ /* 0x000fea0003800000 */
.L_x_7086:
        /* <DEDUP_REMOVED lines=18> */
.L_x_7091:
[----:B------:R-:W-:Y:S05]  /*28a0*/  BSYNC.RECONVERGENT B0 ;  /* 0x0000000000007941 */ /* 0x000fea0003800200 */
.L_x_7090:
[----:B------:R-:W-:-:S05]  /*28b0*/  LOP3.LUT R7, R0, 0x80, R7, 0xf8, !PT ;  /* 0x0000008000077812 */ /* 0x000fca00078ef807 */
[----:B------:R0:W-:Y:S01]  /*28c0*/  STG.E.U8 desc[UR36][R2.64], R7 ;  /* 0x0000000702007986 */ /* 0x0001e2000c101124 */
[----:B------:R-:W-:Y:S05]  /*28d0*/  BRA `(.L_x_7078) ;  /* 0x0000000400e47947 */ /* 0x000fea0003800000 */
.L_x_7089:
        /* <DEDUP_REMOVED lines=14> */
.L_x_7093:
[----:B------:R-:W-:Y:S05]  /*29c0*/  BSYNC.RECONVERGENT B0 ;  /* 0x0000000000007941 */ /* 0x000fea0003800200 */
.L_x_7092:
[----:B------:R-:W-:-:S05]  /*29d0*/  LOP3.LUT R5, R0, 0x80, R7, 0xf8, !PT ;  /* 0x0000008000057812 */ /* 0x000fca00078ef807 */
[----:B------:R0:W-:Y:S01]  /*29e0*/  STG.E.U8 desc[UR36][R2.64], R5 ;  /* 0x0000000502007986 */ /* 0x0001e2000c101124 */
[----:B------:R-:W-:Y:S05]  /*29f0*/  BRA `(.L_x_7078) ;  /* 0x00000004009c7947 */ /* 0x000fea0003800000 */
.L_x_7088:
[----:B------:R-:W-:-:S05]  /*2a00*/  F2FP.BF16.F32.PACK_AB R4, RZ, R4 ;  /* 0x00000004ff04723e */ /* 0x000fca00000010ff */
[----:B------:R0:W-:Y:S01]  /*2a10*/  STG.E.U16 desc[UR36][R2.64], R4 ;  /* 0x0000000402007986 */ /* 0x0001e2000c101524 */
[----:B------:R-:W-:Y:S05]  /*2a20*/  BRA `(.L_x_7078) ;  /* 0x0000000400907947 */ /* 0x000fea0003800000 */
.L_x_7085:
        /* <DEDUP_REMOVED lines=11> */
.L_x_7096:
        /* <DEDUP_REMOVED lines=12> */
.L_x_7099:
[----:B------:R-:W-:-:S04]  /*2ba0*/  SHF.R.U32.HI R0, RZ, 0x14, R4 ;  /* 0x00000014ff007819 */ /* 0x000fc80000011604 */
[----:B------:R-:W-:-:S04]  /*2bb0*/  LOP3.LUT R5, R0, 0x1, RZ, 0xc0, !PT ;  /* 0x0000000100057812 */ /* 0x000fc800078ec0ff */
[----:B------:R-:W-:-:S04]  /*2bc0*/  IADD3 R0, PT, PT, R4, 0x487ffff, R5 ;  /* 0x0487ffff04007810 */ /* 0x000fc80007ffe005 */
[----:B------:R-:W-:-:S04]  /*2bd0*/  SHF.R.U32.HI R0, RZ, 0x14, R0 ;  /* 0x00000014ff007819 */ /* 0x000fc80000011600 */
[----:B------:R-:W-:-:S07]  /*2be0*/  LOP3.LUT R5, R0, 0xff, RZ, 0xc0, !PT ;  /* 0x000000ff00057812 */ /* 0x000fce00078ec0ff */
.L_x_7100:
[----:B------:R-:W-:-:S04]  /*2bf0*/  SHF.R.U32.HI R4, RZ, 0x18, R4 ;  /* 0x00000018ff047819 */ /* 0x000fc80000011604 */
[----:B------:R-:W-:-:S04]  /*2c00*/  LOP3.LUT R5, R5, 0x80, R4, 0xf8, !PT ;  /* 0x0000008005057812 */ /* 0x000fc800078ef804 */
[----:B------:R-:W-:-:S07]  /*2c10*/  PRMT R0, R5, 0x7610, R0 ;  /* 0x0000761005007816 */ /* 0x000fce0000000000 */
.L_x_7098:
[----:B------:R-:W-:Y:S05]  /*2c20*/  BSYNC.RECONVERGENT B0 ;  /* 0x0000000000007941 */ /* 0x000fea0003800200 */
.L_x_7097:
[----:B------:R4:W-:Y:S01]  /*2c30*/  STG.E.U8 desc[UR36][R2.64], R0 ;  /* 0x0000000002007986 */ /* 0x0009e2000c101124 */
[----:B------:R-:W-:Y:S05]  /*2c40*/  BRA `(.L_x_7078) ;  /* 0x0000000400087947 */ /* 0x000fea0003800000 */
.L_x_7095:
        /* <DEDUP_REMOVED lines=12> */
.L_x_7103:
[----:B------:R-:W-:-:S04]  /*2d10*/  SHF.R.U32.HI R0, RZ, 0x15, R4 ;  /* 0x00000015ff007819 */ /* 0x000fc80000011604 */
[----:B------:R-:W-:-:S04]  /*2d20*/  LOP3.LUT R5, R0, 0x1, RZ, 0xc0, !PT ;  /* 0x0000000100057812 */ /* 0x000fc800078ec0ff */
[----:B------:R-:W-:-:S04]  /*2d30*/  IADD3 R0, PT, PT, R4, 0x88fffff, R5 ;  /* 0x088fffff04007810 */ /* 0x000fc80007ffe005 */
[----:B------:R-:W-:-:S04]  /*2d40*/  SHF.R.U32.HI R0, RZ, 0x15, R0 ;  /* 0x00000015ff007819 */ /* 0x000fc80000011600 */
[----:B------:R-:W-:-:S07]  /*2d50*/  LOP3.LUT R5, R0, 0xff, RZ, 0xc0, !PT ;  /* 0x000000ff00057812 */ /* 0x000fce00078ec0ff */
.L_x_7104:
[----:B------:R-:W-:-:S04]  /*2d60*/  SHF.R.U32.HI R4, RZ, 0x18, R4 ;  /* 0x00000018ff047819 */ /* 0x000fc80000011604 */
[----:B------:R-:W-:-:S04]  /*2d70*/  LOP3.LUT R5, R5, 0x80, R4, 0xf8, !PT ;  /* 0x0000008005057812 */ /* 0x000fc800078ef804 */
[----:B------:R-:W-:-:S07]  /*2d80*/  PRMT R0, R5, 0x7610, R0 ;  /* 0x0000761005007816 */ /* 0x000fce0000000000 */
.L_x_7102:
[----:B------:R-:W-:Y:S05]  /*2d90*/  BSYNC.RECONVERGENT B0 ;  /* 0x0000000000007941 */ /* 0x000fea0003800200 */
.L_x_7101:
[----:B------:R3:W-:Y:S01]  /*2da0*/  STG.E.U8 desc[UR36][R2.64], R0 ;  /* 0x0000000002007986 */ /* 0x0007e2000c101124 */
[----:B------:R-:W-:Y:S05]  /*2db0*/  BRA `(.L_x_7078) ;  /* 0x0000000000ac7947 */ /* 0x000fea0003800000 */
.L_x_7094:
[----:B------:R-:W-:-:S09]  /*2dc0*/  UISETP.NE.AND UP0, UPT, UR4, 0x1c, UPT ;  /* 0x0000001c0400788c */ /* 0x000fd2000bf05270 */
[----:B------:R-:W-:Y:S05]  /*2dd0*/  BRA.U !UP0, `(.L_x_7105) ;  /* 0x00000001089c7547 */ /* 0x000fea000b800000 */
[----:B------:R-:W-:-:S09]  /*2de0*/  UISETP.NE.AND UP0, UPT, UR4, 0x1d, UPT ;  /* 0x0000001d0400788c */ /* 0x000fd2000bf05270 */
[----:B------:R-:W-:Y:S05]  /*2df0*/  BRA.U !UP0, `(.L_x_7106) ;  /* 0x0000000108887547 */ /* 0x000fea000b800000 */
[----:B------:R-:W-:-:S09]  /*2e00*/  UISETP.NE.AND UP0, UPT, UR4, 0x2c, UPT ;  /* 0x0000002c0400788c */ /* 0x000fd2000bf05270 */
[----:B------:R-:W-:Y:S05]  /*2e10*/  BRA.U !UP0, `(.L_x_7107) ;  /* 0x0000000108447547 */ /* 0x000fea000b800000 */
.L_x_7077:
        /* <DEDUP_REMOVED lines=16> */
.L_x_7108:
[----:B------:R-:W-:Y:S05]  /*2f20*/  BRA `(.L_x_7078) ;  /* 0x0000000000507947 */ /* 0x000fea0003800000 */
.L_x_7107:
        /* <DEDUP_REMOVED lines=15> */
.L_x_7106:
[----:B------:R-:W0:Y:S02]  /*3020*/  F2I.U64.TRUNC R4, R4 ;  /* 0x0000000400047311 */ /* 0x000e24000020d800 */
[----:B0-----:R1:W-:Y:S01]  /*3030*/  STG.E.64 desc[UR36][R2.64], R4 ;  /* 0x0000000402007986 */ /* 0x0013e2000c101b24 */
[----:B------:R-:W-:Y:S05]  /*3040*/  BRA `(.L_x_7078) ;  /* 0x0000000000087947 */ /* 0x000fea0003800000 */
.L_x_7105:
[----:B------:R-:W0:Y:S02]  /*3050*/  F2I.FTZ.U32.TRUNC.NTZ R5, R4 ;  /* 0x0000000400057305 */ /* 0x000e24000021f000 */
[----:B0-----:R0:W-:Y:S02]  /*3060*/  STG.E desc[UR36][R2.64], R5 ;  /* 0x0000000502007986 */ /* 0x0011e4000c101924 */
.L_x_7078:
[----:B------:R-:W-:-:S07]  /*3070*/  VIADD R17, R17, 0x80 ;  /* 0x0000008011117836 */ /* 0x000fce0000000000 */
.L_x_7042:
[----:B------:R-:W-:Y:S05]  /*3080*/  BSYNC.RECONVERGENT B7 ;  /* 0x0000000000077941 */ /* 0x000fea0003800200 */
.L_x_7041:
        /* <DEDUP_REMOVED lines=307> */
.L_x_7111:
        /* <DEDUP_REMOVED lines=18> */
.L_x_7116:
[----:B------:R-:W2:Y:S02]  /*44e0*/  LDG.E.U8 R2, desc[UR36][R2.64] ;  /* 0x0000002402027981 */ /* 0x000ea4000c1e1100 */
[----:B--2---:R-:W-:Y:S01]  /*44f0*/  I2FP.F32.U32 R4, R2 ;  /* 0x0000000200047245 */ /* 0x004fe20000201000 */
[----:B------:R-:W-:Y:S06]  /*4500*/  BRA `(.L_x_7118) ;  /* 0x0000000c00447947 */ /* 0x000fec0003800000 */
.L_x_7115:
        /* <DEDUP_REMOVED lines=9> */
.L_x_7120:
[----:B------:R-:W2:Y:S02]  /*45a0*/  LDG.E R2, desc[UR36][R2.64] ;  /* 0x0000002402027981 */ /* 0x000ea4000c1e1900 */
[----:B--2---:R-:W-:Y:S01]  /*45b0*/  I2FP.F32.S32 R4, R2 ;  /* 0x0000000200047245 */ /* 0x004fe20000201400 */
[----:B------:R-:W-:Y:S06]  /*45c0*/  BRA `(.L_x_7118) ;  /* 0x0000000c00147947 */ /* 0x000fec0003800000 */
.L_x_7119:
[----:B------:R-:W2:Y:S02]  /*45d0*/  LDG.E.U16 R2, desc[UR36][R2.64] ;  /* 0x0000002402027981 */ /* 0x000ea4000c1e1500 */
[----:B--2---:R2:W3:Y:S01]  /*45e0*/  I2F.S16 R4, R2 ;  /* 0x0000000200047306 */ /* 0x0044e20000101400 */
[----:B------:R-:W-:Y:S05]  /*45f0*/  BRA `(.L_x_7118) ;  /* 0x0000000c00087947 */ /* 0x000fea0003800000 */
.L_x_7114:
        /* <DEDUP_REMOVED lines=8> */
.L_x_7122:
[----:B------:R-:W2:Y:S02]  /*4680*/  LDG.E.U16 R2, desc[UR36][R2.64] ;  /* 0x0000002402027981 */ /* 0x000ea4000c1e1500 */
[----:B--2---:R-:W-:Y:S01]  /*4690*/  HADD2.F32 R4, -RZ, R2.H0_H0 ;  /* 0x20000002ff047230 */ /* 0x004fe20000004100 */
[----:B------:R-:W-:Y:S06]  /*46a0*/  BRA `(.L_x_7118) ;  /* 0x0000000800dc7947 */ /* 0x000fec0003800000 */
.L_x_7121:
        /* <DEDUP_REMOVED lines=8> */
.L_x_7124:
[----:B------:R-:W2:Y:S02]  /*4730*/  LDG.E.U16 R2, desc[UR36][R2.64] ;  /* 0x0000002402027981 */ /* 0x000ea4000c1e1500 */
[----:B--2---:R-:W-:Y:S01]  /*4740*/  HADD2.F32 R4, -RZ, R2.H0_H0 ;  /* 0x20000002ff047230 */ /* 0x004fe20000004100 */
[----:B------:R-:W-:Y:S06]  /*4750*/  BRA `(.L_x_7118) ;  /* 0x0000000800b07947 */ /* 0x000fec0003800000 */
.L_x_7123:
        /* <DEDUP_REMOVED lines=11> */
.L_x_7113:
        /* <DEDUP_REMOVED lines=12> */
.L_x_7127:
        /* <DEDUP_REMOVED lines=11> */
.L_x_7126:
        /* <DEDUP_REMOVED lines=25> */
.L_x_7129:
        /* <DEDUP_REMOVED lines=12> */
.L_x_7128:
[----:B------:R-:W2:Y:S02]  /*4bd0*/  LDG.E.U16 R2, desc[UR36][R2.64] ;  /* 0x0000002402027981 */ /* 0x000ea4000c1e1500 */
[----:B--2---:R-:W-:Y:S01]  /*4be0*/  IMAD.U32 R4, R2, 0x10000, RZ ;  /* 0x0001000002047824 */ /* 0x004fe200078e00ff */
[----:B------:R-:W-:Y:S06]  /*4bf0*/  BRA `(.L_x_7118) ;  /* 0x0000000400887947 */ /* 0x000fec0003800000 */
.L_x_7125:
        /* <DEDUP_REMOVED lines=11> */
.L_x_7132:
        /* <DEDUP_REMOVED lines=20> */
.L_x_7134:
[----:B------:R-:W-:Y:S05]  /*4df0*/  BSYNC.RECONVERGENT B0 ;  /* 0x0000000000007941 */ /* 0x000fea0003800200 */
.L_x_7133:
[----:B------:R-:W-:Y:S01]  /*4e00*/  IMAD.SHL.U32 R0, R0, 0x100000, RZ ;  /* 0x0010000000007824 */ /* 0x000fe200078e00ff */
[----:B------:R-:W-:-:S04]  /*4e10*/  LEA R2, R2, 0x3b800000, 0x17 ;  /* 0x3b80000002027811 */ /* 0x000fc800078eb8ff */
[----:B------:R-:W-:Y:S01]  /*4e20*/  LOP3.LUT R4, R2, R0, R7, 0xfe, !PT ;  /* 0x0000000002047212 */ /* 0x000fe200078efe07 */
[----:B------:R-:W-:Y:S06]  /*4e30*/  BRA `(.L_x_7118) ;  /* 0x0000000000f87947 */ /* 0x000fec0003800000 */
.L_x_7131:
        /* <DEDUP_REMOVED lines=20> */
.L_x_7136:
[----:B------:R-:W-:Y:S05]  /*4f80*/  BSYNC.RECONVERGENT B0 ;  /* 0x0000000000007941 */ /* 0x000fea0003800200 */
.L_x_7135:
[----:B------:R-:W-:Y:S02]  /*4f90*/  SHF.L.U32 R0, R0, 0x15, RZ ;  /* 0x0000001500007819 */ /* 0x000fe400000006ff */
[----:B------:R-:W-:-:S04]  /*4fa0*/  LEA R2, R2, 0x37800000, 0x17 ;  /* 0x3780000002027811 */ /* 0x000fc800078eb8ff */
[----:B------:R-:W-:Y:S01]  /*4fb0*/  LOP3.LUT R4, R2, R0, R7, 0xfe, !PT ;  /* 0x0000000002047212 */ /* 0x000fe200078efe07 */
[----:B------:R-:W-:Y:S06]  /*4fc0*/  BRA `(.L_x_7118) ;  /* 0x0000000000947947 */ /* 0x000fec0003800000 */
.L_x_7130:
        /* <DEDUP_REMOVED lines=14> */
.L_x_7117:
        /* <DEDUP_REMOVED lines=16> */
.L_x_7139:
[----:B------:R-:W-:Y:S01]  /*51b0*/  IMAD.MOV.U32 R4, RZ, RZ, RZ ;  /* 0x000000ffff047224 */ /* 0x000fe200078e00ff */
[----:B------:R-:W-:Y:S06]  /*51c0*/  BRA `(.L_x_7118) ;  /* 0x0000000000147947 */ /* 0x000fec0003800000 */
.L_x_7138:
[----:B------:R-:W2:Y:S02]  /*51d0*/  LDG.E.64 R2, desc[UR36][R2.64] ;  /* 0x0000002402027981 */ /* 0x000ea4000c1e1b00 */
[----:B--2---:R0:W1:Y:S02]  /*51e0*/  I2F.U64 R4, R2 ;  /* 0x0000000200047312 */ /* 0x0040640000301000 */
[----:B01----:R-:W-:Y:S05]  /*51f0*/  BRA `(.L_x_7118) ;  /* 0x0000000000087947 */ /* 0x003fea0003800000 */
.L_x_7137:
[----:B------:R-:W2:Y:S02]  /*5200*/  LDG.E R2, desc[UR36][R2.64] ;  /* 0x0000002402027981 */ /* 0x000ea4000c1e1900 */
[----:B--2---:R-:W-:-:S07]  /*5210*/  I2FP.F32.U32 R4, R2 ;  /* 0x0000000200047245 */ /* 0x004fce0000201000 */
.L_x_7118:
[----:B------:R-:W-:Y:S05]  /*5220*/  BSYNC.RECONVERGENT B6 ;  /* 0x0000000000067941 */ /* 0x000fea0003800200 */
.L_x_7112:
[----:B------:R-:W1:Y:S01]  /*5230*/  LDCU.64 UR6, c[0x0][0x580] ;  /* 0x0000b000ff0677ac */ /* 0x000e620008000a00 */
[----:B0--3-5:R-:W-:Y:S01]  /*5240*/  FMUL.FTZ R4, R4, R4 ;  /* 0x0000000404047220 */ /* 0x029fe20000410000 */
        /* <DEDUP_REMOVED lines=16> */
.L_x_7143:
[----:B------:R-:W0:Y:S02]  /*5350*/  F2I.S64.TRUNC R4, R4 ;  /* 0x0000000400047311 */ /* 0x000e24000020d900 */
[----:B0-----:R-:W-:-:S05]  /*5360*/  MOV R7, R4 ;  /* 0x0000000400077202 */ /* 0x001fca0000000f00 */
[----:B------:R3:W-:Y:S01]  /*5370*/  STG.E.U8 desc[UR36][R2.64], R7 ;  /* 0x0000000702007986 */ /* 0x0007e2000c101124 */
[----:B------:R-:W-:Y:S05]  /*5380*/  BRA `(.L_x_7145) ;  /* 0x0000000c00287947 */ /* 0x000fea0003800000 */
.L_x_7142:
        /* <DEDUP_REMOVED lines=9> */
.L_x_7147:
[----:B------:R-:W0:Y:S02]  /*5420*/  F2I.FTZ.TRUNC.NTZ R5, R4 ;  /* 0x0000000400057305 */ /* 0x000e24000021f100 */
[----:B0-----:R2:W-:Y:S01]  /*5430*/  STG.E desc[UR36][R2.64], R5 ;  /* 0x0000000502007986 */ /* 0x0015e2000c101924 */
[----:B------:R-:W-:Y:S05]  /*5440*/  BRA `(.L_x_7145) ;  /* 0x0000000800f87947 */ /* 0x000fea0003800000 */
.L_x_7146:
[----:B------:R-:W0:Y:S02]  /*5450*/  F2I.FTZ.TRUNC.NTZ R5, R4 ;  /* 0x0000000400057305 */ /* 0x000e24000021f100 */
[----:B0-----:R0:W-:Y:S01]  /*5460*/  STG.E.U16 desc[UR36][R2.64], R5 ;  /* 0x0000000502007986 */ /* 0x0011e2000c101524 */
[----:B------:R-:W-:Y:S05]  /*5470*/  BRA `(.L_x_7145) ;  /* 0x0000000800ec7947 */ /* 0x000fea0003800000 */
.L_x_7141:
        /* <DEDUP_REMOVED lines=8> */
.L_x_7149:
[----:B------:R-:W-:-:S05]  /*5500*/  F2FP.F16.F32.PACK_AB R4, RZ, R4 ;  /* 0x00000004ff04723e */ /* 0x000fca00000000ff */
[----:B------:R0:W-:Y:S01]  /*5510*/  STG.E.U16 desc[UR36][R2.64], R4 ;  /* 0x0000000402007986 */ /* 0x0001e2000c101524 */
[----:B------:R-:W-:Y:S05]  /*5520*/  BRA `(.L_x_7145) ;  /* 0x0000000800c07947 */ /* 0x000fea0003800000 */
.L_x_7148:
        /* <DEDUP_REMOVED lines=9> */
.L_x_7151:
[----:B------:R-:W-:-:S04]  /*55c0*/  F2FP.F16.F32.PACK_AB R5, RZ, R4 ;  /* 0x00000004ff05723e */ /* 0x000fc800000000ff */
[----:B------:R-:W-:-:S05]  /*55d0*/  PRMT R5, R5, 0x5410, RZ ;  /* 0x0000541005057816 */ /* 0x000fca00000000ff */
[----:B------:R0:W-:Y:S01]  /*55e0*/  STG.E desc[UR36][R2.64], R5 ;  /* 0x0000000502007986 */ /* 0x0001e2000c101924 */
[----:B------:R-:W-:Y:S05]  /*55f0*/  BRA `(.L_x_7145) ;  /* 0x00000008008c7947 */ /* 0x000fea0003800000 */
.L_x_7150:
[----:B------:R-:W-:-:S06]  /*5600*/  FMUL.FTZ R4, R4, 1 ;  /* 0x3f80000004047820 */ /* 0x000fcc0000410000 */
[----:B------:R-:W0:Y:S02]  /*5610*/  F2F.F64.F32 R4, R4 ;  /* 0x0000000400047310 */ /* 0x000e240000201800 */
[----:B0-----:R0:W-:Y:S01]  /*5620*/  STG.E.64 desc[UR36][R2.64], R4 ;  /* 0x0000000402007986 */ /* 0x0011e2000c101b24 */
[----:B------:R-:W-:Y:S05]  /*5630*/  BRA `(.L_x_7145) ;  /* 0x00000008007c7947 */ /* 0x000fea0003800000 */
.L_x_7140:
        /* <DEDUP_REMOVED lines=13> */
.L_x_7155:
        /* <DEDUP_REMOVED lines=16> */
.L_x_7158:
[----:B------:R-:W-:-:S04]  /*5810*/  SHF.R.U32.HI R4, RZ, 0x18, R4 ;  /* 0x00000018ff047819 */ /* 0x000fc80000011604 */
[----:B------:R-:W-:-:S04]  /*5820*/  LOP3.LUT R4, R5, 0x80, R4, 0xf8, !PT ;  /* 0x0000008005047812 */ /* 0x000fc800078ef804 */
[----:B------:R-:W-:-:S07]  /*5830*/  PRMT R0, R4, 0x7610, R0 ;  /* 0x0000761004007816 */ /* 0x000fce0000000000 */
.L_x_7157:
[----:B------:R-:W-:Y:S05]  /*5840*/  BSYNC.RECONVERGENT B0 ;  /* 0x0000000000007941 */ /* 0x000fea0003800200 */
.L_x_7156:
[----:B------:R0:W-:Y:S01]  /*5850*/  STG.E.U8 desc[UR36][R2.64], R0 ;  /* 0x0000000002007986 */ /* 0x0001e2000c101124 */
[----:B------:R-:W-:Y:S05]  /*5860*/  BRA `(.L_x_7145) ;  /* 0x0000000400f07947 */ /* 0x000fea0003800000 */
.L_x_7154:
        /* <DEDUP_REMOVED lines=16> */
.L_x_7161:
[----:B------:R-:W-:-:S04]  /*5970*/  SHF.R.U32.HI R4, RZ, 0x18, R4 ;  /* 0x00000018ff047819 */ /* 0x000fc80000011604 */
[----:B------:R-:W-:-:S04]  /*5980*/  LOP3.LUT R5, R5, 0x80, R4, 0xf8, !PT ;  /* 0x0000008005057812 */ /* 0x000fc800078ef804 */
[----:B------:R-:W-:-:S07]  /*5990*/  PRMT R0, R5, 0x7610, R0 ;  /* 0x0000761005007816 */ /* 0x000fce0000000000 */
.L_x_7160:
[----:B------:R-:W-:Y:S05]  /*59a0*/  BSYNC.RECONVERGENT B0 ;  /* 0x0000000000007941 */ /* 0x000fea0003800200 */
.L_x_7159:
[----:B------:R0:W-:Y:S01]  /*59b0*/  STG.E.U8 desc[UR36][R2.64], R0 ;  /* 0x0000000002007986 */ /* 0x0001e2000c101124 */
[----:B------:R-:W-:Y:S05]  /*59c0*/  BRA `(.L_x_7145) ;  /* 0x0000000400987947 */ /* 0x000fea0003800000 */
.L_x_7153:
        /* <DEDUP_REMOVED lines=21> */
.L_x_7163:
[----:B------:R-:W0:Y:S02]  /*5b20*/  F2I.U64.TRUNC R4, R4 ;  /* 0x0000000400047311 */ /* 0x000e24000020d800 */
[----:B0-----:R0:W-:Y:S01]  /*5b30*/  STG.E.64 desc[UR36][R2.64], R4 ;  /* 0x0000000402007986 */ /* 0x0011e2000c101b24 */
[----:B------:R-:W-:Y:S05]  /*5b40*/  BRA `(.L_x_7145) ;  /* 0x0000000400387947 */ /* 0x000fea0003800000 */
.L_x_7162:
[----:B------:R-:W0:Y:S02]  /*5b50*/  F2I.FTZ.U32.TRUNC.NTZ R5, R4 ;  /* 0x0000000400057305 */ /* 0x000e24000021f000 */
[----:B0-----:R0:W-:Y:S01]  /*5b60*/  STG.E desc[UR36][R2.64], R5 ;  /* 0x0000000502007986 */ /* 0x0011e2000c101924 */
[----:B------:R-:W-:Y:S05]  /*5b70*/  BRA `(.L_x_7145) ;  /* 0x00000004002c7947 */ /* 0x000fea0003800000 */
.L_x_7152:
        /* <DEDUP_REMOVED lines=10> */
.L_x_7165:
[----:B------:R-:W-:Y:S01]  /*5c20*/  FMUL.FTZ R4, R4, 1 ;  /* 0x3f80000004047820 */ /* 0x000fe20000410000 */
[----:B------:R-:W-:-:S05]  /*5c30*/  CS2R R6, SRZ ;  /* 0x0000000000067805 */ /* 0x000fca000001ff00 */
[----:B------:R-:W0:Y:S02]  /*5c40*/  F2F.F64.F32 R4, R4 ;  /* 0x0000000400047310 */ /* 0x000e240000201800 */
[----:B0-----:R0:W-:Y:S01]  /*5c50*/  STG.E.128 desc[UR36][R2.64], R4 ;  /* 0x0000000402007986 */ /* 0x0011e2000c101d24 */
[----:B------:R-:W-:Y:S05]  /*5c60*/  BRA `(.L_x_7145) ;  /* 0x0000000000f07947 */ /* 0x000fea0003800000 */
.L_x_7164:
[----:B------:R-:W-:-:S09]  /*5c70*/  UISETP.NE.AND UP0, UPT, UR4, 0xf, UPT ;  /* 0x0000000f0400788c */ /* 0x000fd2000bf05270 */
[----:B------:R-:W-:Y:S05]  /*5c80*/  BRA.U !UP0, `(.L_x_7166) ;  /* 0x0000000108e07547 */ /* 0x000fea000b800000 */
[----:B------:R-:W-:-:S09]  /*5c90*/  UISETP.NE.AND UP0, UPT, UR4, 0x17, UPT ;  /* 0x000000170400788c */ /* 0x000fd2000bf05270 */
[----:B------:R-:W-:Y:S05]  /*5ca0*/  BRA.U !UP0, `(.L_x_7167) ;  /* 0x00000001088c7547 */ /* 0x000fea000b800000 */
[----:B------:R-:W-:-:S09]  /*5cb0*/  UISETP.NE.AND UP0, UPT, UR4, 0x18, UPT ;  /* 0x000000180400788c */ /* 0x000fd2000bf05270 */
[----:B------:R-:W-:Y:S05]  /*5cc0*/  BRA.U !UP0, `(.L_x_7168) ;  /* 0x0000000108447547 */ /* 0x000fea000b800000 */
.L_x_7144:
        /* <DEDUP_REMOVED lines=16> */
.L_x_7169:
[----:B------:R-:W-:Y:S05]  /*5dd0*/  BRA `(.L_x_7145) ;  /* 0x0000000000947947 */ /* 0x000fea0003800000 */
.L_x_7168:
        /* <DEDUP_REMOVED lines=12> */
.L_x_7171:
[----:B------:R-:W-:Y:S05]  /*5ea0*/  BSYNC.RECONVERGENT B0 ;  /* 0x0000000000007941 */ /* 0x000fea0003800200 */
.L_x_7170:
[----:B------:R-:W-:-:S05]  /*5eb0*/  LOP3.LUT R5, R0, 0x80, R7, 0xf8, !PT ;  /* 0x0000008000057812 */ /* 0x000fca00078ef807 */
[----:B------:R0:W-:Y:S01]  /*5ec0*/  STG.E.U8 desc[UR36][R2.64], R5 ;  /* 0x0000000502007986 */ /* 0x0001e2000c101124 */
[----:B------:R-:W-:Y:S05]  /*5ed0*/  BRA `(.L_x_7145) ;  /* 0x0000000000547947 */ /* 0x000fea0003800000 */
.L_x_7167:
        /* <DEDUP_REMOVED lines=11> */
.L_x_7173:
[----:B------:R-:W-:Y:S02]  /*5f90*/  ISETP.GT.U32.AND P0, PT, R6, 0x7f800000, PT ;  /* 0x7f8000000600780c */ /* 0x000fe40003f04070 */
[----:B------:R-:W-:-:S04]  /*5fa0*/  MOV R0, 0x7f ;  /* 0x0000007f00007802 */ /* 0x000fc80000000f00 */
[----:B------:R-:W-:-:S07]  /*5fb0*/  SEL R0, R0, 0x7c, P0 ;  /* 0x0000007c00007807 */ /* 0x000fce0000000000 */
.L_x_7174:
[----:B------:R-:W-:Y:S05]  /*5fc0*/  BSYNC.RECONVERGENT B0 ;  /* 0x0000000000007941 */ /* 0x000fea0003800200 */
.L_x_7172:
[----:B------:R-:W-:-:S04]  /*5fd0*/  SHF.R.U32.HI R5, RZ, 0x18, R4 ;  /* 0x00000018ff057819 */ /* 0x000fc80000011604 */
[----:B------:R-:W-:-:S05]  /*5fe0*/  LOP3.LUT R5, R0, 0x80, R5, 0xf8, !PT ;  /* 0x0000008000057812 */ /* 0x000fca00078ef805 */
[----:B------:R0:W-:Y:S01]  /*5ff0*/  STG.E.U8 desc[UR36][R2.64], R5 ;  /* 0x0000000502007986 */ /* 0x0001e2000c101124 */
[----:B------:R-:W-:Y:S05]  /*6000*/  BRA `(.L_x_7145) ;  /* 0x0000000000087947 */ /* 0x000fea0003800000 */
.L_x_7166:
[----:B------:R-:W-:-:S05]  /*6010*/  F2FP.BF16.F32.PACK_AB R4, RZ, R4 ;  /* 0x00000004ff04723e */ /* 0x000fca00000010ff */
[----:B------:R0:W-:Y:S02]  /*6020*/  STG.E.U16 desc[UR36][R2.64], R4 ;  /* 0x0000000402007986 */ /* 0x0001e4000c101524 */
.L_x_7145:
[----:B------:R-:W-:-:S07]  /*6030*/  VIADD R17, R17, 0x80 ;  /* 0x0000008011117836 */ /* 0x000fce0000000000 */
.L_x_7110:
[----:B------:R-:W-:Y:S05]  /*6040*/  BSYNC.RECONVERGENT B7 ;  /* 0x0000000000077941 */ /* 0x000fea0003800200 */
.L_x_7109:
        /* <DEDUP_REMOVED lines=307> */
.L_x_7177:
        /* <DEDUP_REMOVED lines=18> */
.L_x_7182:
[----:B------:R-:W2:Y:S02]  /*74a0*/  LDG.E.U8 R2, desc[UR36][R2.64] ;  /* 0x0000002402027981 */ /* 0x000ea4000c1e1100 */
[----:B--2---:R-:W-:Y:S01]  /*74b0*/  I2FP.F32.U32 R4, R2 ;  /* 0x0000000200047245 */ /* 0x004fe20000201000 */
[----:B------:R-:W-:Y:S06]  /*74c0*/  BRA `(.L_x_7184) ;  /* 0x0000000c00447947 */ /* 0x000fec0003800000 */
.L_x_7181:
        /* <DEDUP_REMOVED lines=9> */
.L_x_7186:
[----:B------:R-:W2:Y:S02]  /*7560*/  LDG.E R2, desc[UR36][R2.64] ;  /* 0x0000002402027981 */ /* 0x000ea4000c1e1900 */
[----:B--2---:R-:W-:Y:S01]  /*7570*/  I2FP.F32.S32 R4, R2 ;  /* 0x0000000200047245 */ /* 0x004fe20000201400 */
[----:B------:R-:W-:Y:S06]  /*7580*/  BRA `(.L_x_7184) ;  /* 0x0000000c00147947 */ /* 0x000fec0003800000 */
.L_x_7185:
[----:B------:R-:W2:Y:S02]  /*7590*/  LDG.E.U16 R2, desc[UR36][R2.64] ;  /* 0x0000002402027981 */ /* 0x000ea4000c1e1500 */
[----:B--2---:R2:W3:Y:S01]  /*75a0*/  I2F.S16 R4, R2 ;  /* 0x0000000200047306 */ /* 0x0044e20000101400 */
[----:B------:R-:W-:Y:S05]  /*75b0*/  BRA `(.L_x_7184) ;  /* 0x0000000c00087947 */ /* 0x000fea0003800000 */
.L_x_7180:
        /* <DEDUP_REMOVED lines=8> */
.L_x_7188:
[----:B------:R-:W2:Y:S02]  /*7640*/  LDG.E.U16 R2, desc[UR36][R2.64] ;  /* 0x0000002402027981 */ /* 0x000ea4000c1e1500 */
[----:B--2---:R-:W-:Y:S01]  /*7650*/  HADD2.F32 R4, -RZ, R2.H0_H0 ;  /* 0x20000002ff047230 */ /* 0x004fe20000004100 */
[----:B------:R-:W-:Y:S06]  /*7660*/  BRA `(.L_x_7184) ;  /* 0x0000000800dc7947 */ /* 0x000fec0003800000 */
.L_x_7187:
        /* <DEDUP_REMOVED lines=8> */
.L_x_7190:
[----:B------:R-:W2:Y:S02]  /*76f0*/  LDG.E.U16 R2, desc[UR36][R2.64] ;  /* 0x0000002402027981 */ /* 0x000ea4000c1e1500 */
[----:B--2---:R-:W-:Y:S01]  /*7700*/  HADD2.F32 R4, -RZ, R2.H0_H0 ;  /* 0x20000002ff047230 */ /* 0x004fe20000004100 */
[----:B------:R-:W-:Y:S06]  /*7710*/  BRA `(.L_x_7184) ;  /* 0x0000000800b07947 */ /* 0x000fec0003800000 */
.L_x_7189:
        /* <DEDUP_REMOVED lines=11> */
.L_x_7179:
        /* <DEDUP_REMOVED lines=12> */
.L_x_7193:
        /* <DEDUP_REMOVED lines=11> */
.L_x_7192:
        /* <DEDUP_REMOVED lines=25> */
.L_x_7195:
        /* <DEDUP_REMOVED lines=12> */
.L_x_7194:
[----:B------:R-:W2:Y:S02]  /*7b90*/  LDG.E.U16 R2, desc[UR36][R2.64] ;  /* 0x0000002402027981 */ /* 0x000ea4000c1e1500 */
[----:B--2---:R-:W-:Y:S01]  /*7ba0*/  IMAD.U32 R4, R2, 0x10000, RZ ;  /* 0x0001000002047824 */ /* 0x004fe200078e00ff */
[----:B------:R-:W-:Y:S06]  /*7bb0*/  BRA `(.L_x_7184) ;  /* 0x0000000400887947 */ /* 0x000fec0003800000 */
.L_x_7191:
        /* <DEDUP_REMOVED lines=11> */
.L_x_7198:
        /* <DEDUP_REMOVED lines=20> */
.L_x_7200:
[----:B------:R-:W-:Y:S05]  /*7db0*/  BSYNC.RECONVERGENT B0 ;  /* 0x0000000000007941 */ /* 0x000fea0003800200 */
.L_x_7199:
[----:B------:R-:W-:Y:S02]  /*7dc0*/  SHF.L.U32 R0, R0, 0x14, RZ ;  /* 0x0000001400007819 */ /* 0x000fe400000006ff */
[----:B------:R-:W-:-:S04]  /*7dd0*/  LEA R2, R2, 0x3b800000, 0x17 ;  /* 0x3b80000002027811 */ /* 0x000fc800078eb8ff */
[----:B------:R-:W-:Y:S01]  /*7de0*/  LOP3.LUT R4, R2, R0, R7, 0xfe, !PT ;  /* 0x0000000002047212 */ /* 0x000fe200078efe07 */
[----:B------:R-:W-:Y:S06]  /*7df0*/  BRA `(.L_x_7184) ;  /* 0x0000000000f87947 */ /* 0x000fec0003800000 */
.L_x_7197:
        /* <DEDUP_REMOVED lines=20> */
.L_x_7202:
[----:B------:R-:W-:Y:S05]  /*7f40*/  BSYNC.RECONVERGENT B0 ;  /* 0x0000000000007941 */ /* 0x000fea0003800200 */
.L_x_7201:
[----:B------:R-:W-:Y:S01]  /*7f50*/  IMAD.SHL.U32 R0, R0, 0x200000, RZ ;  /* 0x0020000000007824 */ /* 0x000fe200078e00ff */
[----:B------:R-:W-:-:S04]  /*7f60*/  LEA R2, R2, 0x37800000, 0x17 ;  /* 0x3780000002027811 */ /* 0x000fc800078eb8ff */
[----:B------:R-:W-:Y:S01]  /*7f70*/  LOP3.LUT R4, R2, R0, R7, 0xfe, !PT ;  /* 0x0000000002047212 */ /* 0x000fe200078efe07 */
[----:B------:R-:W-:Y:S06]  /*7f80*/  BRA `(.L_x_7184) ;  /* 0x0000000000947947 */ /* 0x000fec0003800000 */
.L_x_7196:
        /* <DEDUP_REMOVED lines=14> */
.L_x_7183:
        /* <DEDUP_REMOVED lines=16> */
.L_x_7205:
[----:B------:R-:W-:Y:S01]  /*8170*/  MOV R4, RZ ;  /* 0x000000ff00047202 */ /* 0x000fe20000000f00 */
[----:B------:R-:W-:Y:S06]  /*8180*/  BRA `(.L_x_7184) ;  /* 0x0000000000147947 */ /* 0x000fec0003800000 */
.L_x_7204:
[----:B------:R-:W2:Y:S02]  /*8190*/  LDG.E.64 R2, desc[UR36][R2.64] ;  /* 0x0000002402027981 */ /* 0x000ea4000c1e1b00 */
[----:B--2---:R0:W1:Y:S02]  /*81a0*/  I2F.U64 R4, R2 ;  /* 0x0000000200047312 */ /* 0x0040640000301000 */
[----:B01----:R-:W-:Y:S05]  /*81b0*/  BRA `(.L_x_7184) ;  /* 0x0000000000087947 */ /* 0x003fea0003800000 */
.L_x_7203:
[----:B------:R-:W2:Y:S02]  /*81c0*/  LDG.E R2, desc[UR36][R2.64] ;  /* 0x0000002402027981 */ /* 0x000ea4000c1e1900 */
[----:B--2---:R-:W-:-:S07]  /*81d0*/  I2FP.F32.U32 R4, R2 ;  /* 0x0000000200047245 */ /* 0x004fce0000201000 */
.L_x_7184:
[----:B------:R-:W-:Y:S05]  /*81e0*/  BSYNC.RECONVERGENT B6 ;  /* 0x0000000000067941 */ /* 0x000fea0003800200 */
.L_x_7178:
[----:B------:R-:W0:Y:S01]  /*81f0*/  LDCU.64 UR6, c[0x0][0x580] ;  /* 0x0000b000ff0677ac */ /* 0x000e220008000a00 */
[----:B-1-3-5:R-:W-:Y:S01]  /*8200*/  FMUL.FTZ R4, R4, R4 ;  /* 0x0000000404047220 */ /* 0x02afe20000410000 */
[----:B------:R-:W-:-:S04]  /*8210*/  UPRMT UR4, UR41, 0x9910, URZ ;  /* 0x0000991029047896 */ /* 0x000fc800080000ff */
        /* <DEDUP_REMOVED lines=15> */
.L_x_7209:
[----:B------:R-:W0:Y:S02]  /*8310*/  F2I.S64.TRUNC R4, R4 ;  /* 0x0000000400047311 */ /* 0x000e24000020d900 */
[----:B0-----:R-:W-:-:S05]  /*8320*/  IMAD.MOV.U32 R7, RZ, RZ, R4 ;  /* 0x000000ffff077224 */ /* 0x001fca00078e0004 */
[----:B------:R0:W-:Y:S01]  /*8330*/  STG.E.U8 desc[UR36][R2.64], R7 ;  /* 0x0000000702007986 */ /* 0x0001e2000c101124 */
[----:B------:R-:W-:Y:S05]  /*8340*/  BRA `(.L_x_7211) ;  /* 0x0000000c00287947 */ /* 0x000fea0003800000 */
.L_x_7208:
        /* <DEDUP_REMOVED lines=9> */
.L_x_7213:
[----:B------:R-:W0:Y:S02]  /*83e0*/  F2I.FTZ.TRUNC.NTZ R5, R4 ;  /* 0x0000000400057305 */ /* 0x000e24000021f100 */
[----:B0-----:R0:W-:Y:S01]  /*83f0*/  STG.E desc[UR36][R2.64], R5 ;  /* 0x0000000502007986 */ /* 0x0011e2000c101924 */
[----:B------:R-:W-:Y:S05]  /*8400*/  BRA `(.L_x_7211) ;  /* 0x0000000800f87947 */ /* 0x000fea0003800000 */
.L_x_7212:
[----:B------:R-:W0:Y:S02]  /*8410*/  F2I.FTZ.TRUNC.NTZ R5, R4 ;  /* 0x0000000400057305 */ /* 0x000e24000021f100 */
[----:B0-----:R0:W-:Y:S01]  /*8420*/  STG.E.U16 desc[UR36][R2.64], R5 ;  /* 0x0000000502007986 */ /* 0x0011e2000c101524 */
[----:B------:R-:W-:Y:S05]  /*8430*/  BRA `(.L_x_7211) ;  /* 0x0000000800ec7947 */ /* 0x000fea0003800000 */
.L_x_7207:
        /* <DEDUP_REMOVED lines=8> */
.L_x_7215:
[----:B------:R-:W-:-:S05]  /*84c0*/  F2FP.F16.F32.PACK_AB R4, RZ, R4 ;  /* 0x00000004ff04723e */ /* 0x000fca00000000ff */
[----:B------:R0:W-:Y:S01]  /*84d0*/  STG.E.U16 desc[UR36][R2.64], R4 ;  /* 0x0000000402007986 */ /* 0x0001e2000c101524 */
[----:B------:R-:W-:Y:S05]  /*84e0*/  BRA `(.L_x_7211) ;  /* 0x0000000800c07947 */ /* 0x000fea0003800000 */
.L_x_7214:
        /* <DEDUP_REMOVED lines=9> */
.L_x_7217:
[----:B------:R-:W-:-:S04]  /*8580*/  F2FP.F16.F32.PACK_AB R5, RZ, R4 ;  /* 0x00000004ff05723e */ /* 0x000fc800000000ff */
[----:B------:R-:W-:-:S05]  /*8590*/  PRMT R5, R5, 0x5410, RZ ;  /* 0x0000541005057816 */ /* 0x000fca00000000ff */
[----:B------:R0:W-:Y:S01]  /*85a0*/  STG.E desc[UR36][R2.64], R5 ;  /* 0x0000000502007986 */ /* 0x0001e2000c101924 */
[----:B------:R-:W-:Y:S05]  /*85b0*/  BRA `(.L_x_7211) ;  /* 0x00000008008c7947 */ /* 0x000fea0003800000 */
.L_x_7216:
[----:B------:R-:W-:-:S06]  /*85c0*/  FMUL.FTZ R4, R4, 1 ;  /* 0x3f80000004047820 */ /* 0x000fcc0000410000 */
[----:B------:R-:W0:Y:S02]  /*85d0*/  F2F.F64.F32 R4, R4 ;  /* 0x0000000400047310 */ /* 0x000e240000201800 */
[----:B0-----:R0:W-:Y:S01]  /*85e0*/  STG.E.64 desc[UR36][R2.64], R4 ;  /* 0x0000000402007986 */ /* 0x0011e2000c101b24 */
[----:B------:R-:W-:Y:S05]  /*85f0*/  BRA `(.L_x_7211) ;  /* 0x00000008007c7947 */ /* 0x000fea0003800000 */
.L_x_7206:
        /* <DEDUP_REMOVED lines=13> */
.L_x_7221:
        /* <DEDUP_REMOVED lines=16> */
.L_x_7224:
[----:B------:R-:W-:-:S04]  /*87d0*/  SHF.R.U32.HI R4, RZ, 0x18, R4 ;  /* 0x00000018ff047819 */ /* 0x000fc80000011604 */
[----:B------:R-:W-:-:S04]  /*87e0*/  LOP3.LUT R4, R5, 0x80, R4, 0xf8, !PT ;  /* 0x0000008005047812 */ /* 0x000fc800078ef804 */
[----:B------:R-:W-:-:S07]  /*87f0*/  PRMT R0, R4, 0x7610, R0 ;  /* 0x0000761004007816 */ /* 0x000fce0000000000 */
.L_x_7223:
[----:B------:R-:W-:Y:S05]  /*8800*/  BSYNC.RECONVERGENT B0 ;  /* 0x0000000000007941 */ /* 0x000fea0003800200 */
.L_x_7222:
[----:B------:R0:W-:Y:S01]  /*8810*/  STG.E.U8 desc[UR36][R2.64], R0 ;  /* 0x0000000002007986 */ /* 0x0001e2000c101124 */
[----:B------:R-:W-:Y:S05]  /*8820*/  BRA `(.L_x_7211) ;  /* 0x0000000400f07947 */ /* 0x000fea0003800000 */
.L_x_7220:
        /* <DEDUP_REMOVED lines=16> */
.L_x_7227:
[----:B------:R-:W-:-:S04]  /*8930*/  SHF.R.U32.HI R4, RZ, 0x18, R4 ;  /* 0x00000018ff047819 */ /* 0x000fc80000011604 */
[----:B------:R-:W-:-:S04]  /*8940*/  LOP3.LUT R5, R5, 0x80, R4, 0xf8, !PT ;  /* 0x0000008005057812 */ /* 0x000fc800078ef804 */
[----:B------:R-:W-:-:S07]  /*8950*/  PRMT R0, R5, 0x7610, R0 ;  /* 0x0000761005007816 */ /* 0x000fce0000000000 */
.L_x_7226:
[----:B------:R-:W-:Y:S05]  /*8960*/  BSYNC.RECONVERGENT B0 ;  /* 0x0000000000007941 */ /* 0x000fea0003800200 */
.L_x_7225:
[----:B------:R0:W-:Y:S01]  /*8970*/  STG.E.U8 desc[UR36][R2.64], R0 ;  /* 0x0000000002007986 */ /* 0x0001e2000c101124 */
[----:B------:R-:W-:Y:S05]  /*8980*/  BRA `(.L_x_7211) ;  /* 0x0000000400987947 */ /* 0x000fea0003800000 */
.L_x_7219:
        /* <DEDUP_REMOVED lines=21> */
.L_x_7229:
[----:B------:R-:W0:Y:S02]  /*8ae0*/  F2I.U64.TRUNC R4, R4 ;  /* 0x0000000400047311 */ /* 0x000e24000020d800 */
[----:B0-----:R0:W-:Y:S01]  /*8af0*/  STG.E.64 desc[UR36][R2.64], R4 ;  /* 0x0000000402007986 */ /* 0x0011e2000c101b24 */
[----:B------:R-:W-:Y:S05]  /*8b00*/  BRA `(.L_x_7211) ;  /* 0x0000000400387947 */ /* 0x000fea0003800000 */
.L_x_7228:
[----:B------:R-:W0:Y:S02]  /*8b10*/  F2I.FTZ.U32.TRUNC.NTZ R5, R4 ;  /* 0x0000000400057305 */ /* 0x000e24000021f000 */
[----:B0-----:R0:W-:Y:S01]  /*8b20*/  STG.E desc[UR36][R2.64], R5 ;  /* 0x0000000502007986 */ /* 0x0011e2000c101924 */
[----:B------:R-:W-:Y:S05]  /*8b30*/  BRA `(.L_x_7211) ;  /* 0x00000004002c7947 */ /* 0x000fea0003800000 */
.L_x_7218:
        /* <DEDUP_REMOVED lines=10> */
.L_x_7231:
[----:B------:R-:W-:Y:S01]  /*8be0*/  FMUL.FTZ R4, R4, 1 ;  /* 0x3f80000004047820 */ /* 0x000fe20000410000 */
[----:B------:R-:W-:-:S05]  /*8bf0*/  CS2R R6, SRZ ;  /* 0x0000000000067805 */ /* 0x000fca000001ff00 */
[----:B------:R-:W0:Y:S02]  /*8c00*/  F2F.F64.F32 R4, R4 ;  /* 0x0000000400047310 */ /* 0x000e240000201800 */
[----:B0-----:R4:W-:Y:S01]  /*8c10*/  STG.E.128 desc[UR36][R2.64], R4 ;  /* 0x0000000402007986 */ /* 0x0019e2000c101d24 */
[----:B------:R-:W-:Y:S05]  /*8c20*/  BRA `(.L_x_7211) ;  /* 0x0000000000f07947 */ /* 0x000fea0003800000 */
.L_x_7230:
[----:B------:R-:W-:-:S09]  /*8c30*/  UISETP.NE.AND UP0, UPT, UR4, 0xf, UPT ;  /* 0x0000000f0400788c */ /* 0x000fd2000bf05270 */
[----:B------:R-:W-:Y:S05]  /*8c40*/  BRA.U !UP0, `(.L_x_7232) ;  /* 0x0000000108e07547 */ /* 0x000fea000b800000 */
[----:B------:R-:W-:-:S09]  /*8c50*/  UISETP.NE.AND UP0, UPT, UR4, 0x17, UPT ;  /* 0x000000170400788c */ /* 0x000fd2000bf05270 */
[----:B------:R-:W-:Y:S05]  /*8c60*/  BRA.U !UP0, `(.L_x_7233) ;  /* 0x00000001088c7547 */ /* 0x000fea000b800000 */
[----:B------:R-:W-:-:S09]  /*8c70*/  UISETP.NE.AND UP0, UPT, UR4, 0x18, UPT ;  /* 0x000000180400788c */ /* 0x000fd2000bf05270 */
[----:B------:R-:W-:Y:S05]  /*8c80*/  BRA.U !UP0, `(.L_x_7234) ;  /* 0x0000000108447547 */ /* 0x000fea000b800000 */
.L_x_7210:
        /* <DEDUP_REMOVED lines=16> */
.L_x_7235:
[----:B------:R-:W-:Y:S05]  /*8d90*/  BRA `(.L_x_7211) ;  /* 0x0000000000947947 */ /* 0x000fea0003800000 */
.L_x_7234:
        /* <DEDUP_REMOVED lines=12> */
.L_x_7237:
[----:B------:R-:W-:Y:S05]  /*8e60*/  BSYNC.RECONVERGENT B0 ;  /* 0x0000000000007941 */ /* 0x000fea0003800200 */
.L_x_7236:
[----:B------:R-:W-:-:S05]  /*8e70*/  LOP3.LUT R5, R0, 0x80, R7, 0xf8, !PT ;  /* 0x0000008000057812 */ /* 0x000fca00078ef807 */
[----:B------:R2:W-:Y:S01]  /*8e80*/  STG.E.U8 desc[UR36][R2.64], R5 ;  /* 0x0000000502007986 */ /* 0x0005e2000c101124 */
[----:B------:R-:W-:Y:S05]  /*8e90*/  BRA `(.L_x_7211) ;  /* 0x0000000000547947 */ /* 0x000fea0003800000 */
.L_x_7233:
        /* <DEDUP_REMOVED lines=11> */
.L_x_7239:
[----:B------:R-:W-:Y:S01]  /*8f50*/  IMAD.MOV.U32 R0, RZ, RZ, 0x7f ;  /* 0x0000007fff007424 */ /* 0x000fe200078e00ff */
[----:B------:R-:W-:-:S04]  /*8f60*/  ISETP.GT.U32.AND P0, PT, R6, 0x7f800000, PT ;  /* 0x7f8000000600780c */ /* 0x000fc80003f04070 */
[----:B------:R-:W-:-:S09]  /*8f70*/  SEL R0, R0, 0x7c, P0 ;  /* 0x0000007c00007807 */ /* 0x000fd20000000000 */
.L_x_7240:
[----:B------:R-:W-:Y:S05]  /*8f80*/  BSYNC.RECONVERGENT B0 ;  /* 0x0000000000007941 */ /* 0x000fea0003800200 */
.L_x_7238:
[----:B------:R-:W-:-:S04]  /*8f90*/  SHF.R.U32.HI R5, RZ, 0x18, R4 ;  /* 0x00000018ff057819 */ /* 0x000fc80000011604 */
[----:B------:R-:W-:-:S05]  /*8fa0*/  LOP3.LUT R5, R0, 0x80, R5, 0xf8, !PT ;  /* 0x0000008000057812 */ /* 0x000fca00078ef805 */
[----:B------:R1:W-:Y:S01]  /*8fb0*/  STG.E.U8 desc[UR36][R2.64], R5 ;  /* 0x0000000502007986 */ /* 0x0003e2000c101124 */
[----:B------:R-:W-:Y:S05]  /*8fc0*/  BRA `(.L_x_7211) ;  /* 0x0000000000087947 */ /* 0x000fea0003800000 */
.L_x_7232:
[----:B------:R-:W-:-:S05]  /*8fd0*/  F2FP.BF16.F32.PACK_AB R4, RZ, R4 ;  /* 0x00000004ff04723e */ /* 0x000fca00000010ff */
[----:B------:R0:W-:Y:S02]  /*8fe0*/  STG.E.U16 desc[UR36][R2.64], R4 ;  /* 0x0000000402007986 */ /* 0x0001e4000c101524 */
.L_x_7211:
[----:B------:R-:W-:-:S07]  /*8ff0*/  IADD3 R17, PT, PT, R17, 0x80, RZ ;  /* 0x0000008011117810 */ /* 0x000fce0007ffe0ff */
.L_x_7176:
[----:B------:R-:W-:Y:S05]  /*9000*/  BSYNC.RECONVERGENT B7 ;  /* 0x0000000000077941 */ /* 0x000fea0003800200 */
.L_x_7175:
        /* <DEDUP_REMOVED lines=306> */
.L_x_7241:
        /* <DEDUP_REMOVED lines=20> */
.L_x_7246:
[----:B------:R-:W2:Y:S02]  /*a470*/  LDG.E.U8 R0, desc[UR36][R2.64] ;  /* 0x0000002402007981 */ /* 0x000ea4000c1e1100 */
[----:B--2---:R-:W-:Y:S01]  /*a480*/  I2FP.F32.U32 R0, R0 ;  /* 0x0000000000007245 */ /* 0x004fe20000201000 */
[----:B------:R-:W-:Y:S06]  /*a490*/  BRA `(.L_x_7248) ;  /* 0x0000000c00447947 */ /* 0x000fec0003800000 */
.L_x_7245:
        /* <DEDUP_REMOVED lines=9> */
.L_x_7250:
[----:B------:R-:W2:Y:S02]  /*a530*/  LDG.E R0, desc[UR36][R2.64] ;  /* 0x0000002402007981 */ /* 0x000ea4000c1e1900 */
[----:B--2---:R-:W-:Y:S01]  /*a540*/  I2FP.F32.S32 R0, R0 ;  /* 0x0000000000007245 */ /* 0x004fe20000201400 */
[----:B------:R-:W-:Y:S06]  /*a550*/  BRA `(.L_x_7248) ;  /* 0x0000000c00147947 */ /* 0x000fec0003800000 */
.L_x_7249:
[----:B------:R-:W2:Y:S02]  /*a560*/  LDG.E.U16 R0, desc[UR36][R2.64] ;  /* 0x0000002402007981 */ /* 0x000ea4000c1e1500 */
[----:B--2---:R-:W4:Y:S01]  /*a570*/  I2F.S16 R0, R0 ;  /* 0x0000000000007306 */ /* 0x004f220000101400 */
[----:B------:R-:W-:Y:S05]  /*a580*/  BRA `(.L_x_7248) ;  /* 0x0000000c00087947 */ /* 0x000fea0003800000 */
.L_x_7244:
        /* <DEDUP_REMOVED lines=8> */
.L_x_7252:
[----:B------:R-:W2:Y:S02]  /*a610*/  LDG.E.U16 R0, desc[UR36][R2.64] ;  /* 0x0000002402007981 */ /* 0x000ea4000c1e1500 */
[----:B--2---:R-:W-:Y:S01]  /*a620*/  HADD2.F32 R0, -RZ, R0.H0_H0 ;  /* 0x20000000ff007230 */ /* 0x004fe20000004100 */
[----:B------:R-:W-:Y:S06]  /*a630*/  BRA `(.L_x_7248) ;  /* 0x0000000800dc7947 */ /* 0x000fec0003800000 */
.L_x_7251:
        /* <DEDUP_REMOVED lines=8> */
.L_x_7254:
[----:B------:R-:W2:Y:S02]  /*a6c0*/  LDG.E.U16 R0, desc[UR36][R2.64] ;  /* 0x0000002402007981 */ /* 0x000ea4000c1e1500 */
[----:B--2---:R-:W-:Y:S01]  /*a6d0*/  HADD2.F32 R0, -RZ, R0.H0_H0 ;  /* 0x20000000ff007230 */ /* 0x004fe20000004100 */
[----:B------:R-:W-:Y:S06]  /*a6e0*/  BRA `(.L_x_7248) ;  /* 0x0000000800b07947 */ /* 0x000fec0003800000 */
.L_x_7253:
        /* <DEDUP_REMOVED lines=11> */
.L_x_7243:
        /* <DEDUP_REMOVED lines=12> */
.L_x_7257:
        /* <DEDUP_REMOVED lines=11> */
.L_x_7256:
        /* <DEDUP_REMOVED lines=25> */
.L_x_7259:
        /* <DEDUP_REMOVED lines=12> */
.L_x_7258:
[----:B------:R-:W2:Y:S02]  /*ab60*/  LDG.E.U16 R0, desc[UR36][R2.64] ;  /* 0x0000002402007981 */ /* 0x000ea4000c1e1500 */
[----:B--2---:R-:W-:Y:S01]  /*ab70*/  SHF.L.U32 R0, R0, 0x10, RZ ;  /* 0x0000001000007819 */ /* 0x004fe200000006ff */
[----:B------:R-:W-:Y:S06]  /*ab80*/  BRA `(.L_x_7248) ;  /* 0x0000000400887947 */ /* 0x000fec0003800000 */
.L_x_7255:
        /* <DEDUP_REMOVED lines=11> */
.L_x_7262:
        /* <DEDUP_REMOVED lines=20> */
.L_x_7264:
[----:B------:R-:W-:Y:S05]  /*ad80*/  BSYNC.RECONVERGENT B0 ;  /* 0x0000000000007941 */ /* 0x000fea0003800200 */
.L_x_7263:
[----:B------:R-:W-:Y:S01]  /*ad90*/  IMAD.SHL.U32 R0, R0, 0x100000, RZ ;  /* 0x0010000000007824 */ /* 0x000fe200078e00ff */
[----:B------:R-:W-:-:S04]  /*ada0*/  LEA R2, R2, 0x3b800000, 0x17 ;  /* 0x3b80000002027811 */ /* 0x000fc800078eb8ff */
[----:B------:R-:W-:Y:S01]  /*adb0*/  LOP3.LUT R0, R2, R0, R7, 0xfe, !PT ;  /* 0x0000000002007212 */ /* 0x000fe200078efe07 */
[----:B------:R-:W-:Y:S06]  /*adc0*/  BRA `(.L_x_7248) ;  /* 0x0000000000f87947 */ /* 0x000fec0003800000 */
.L_x_7261:
        /* <DEDUP_REMOVED lines=20> */
.L_x_7266:
[----:B------:R-:W-:Y:S05]  /*af10*/  BSYNC.RECONVERGENT B0 ;  /* 0x0000000000007941 */ /* 0x000fea0003800200 */
.L_x_7265:
[----:B------:R-:W-:Y:S02]  /*af20*/  SHF.L.U32 R0, R0, 0x15, RZ ;  /* 0x0000001500007819 */ /* 0x000fe400000006ff */
[----:B------:R-:W-:-:S04]  /*af30*/  LEA R2, R2, 0x37800000, 0x17 ;  /* 0x3780000002027811 */ /* 0x000fc800078eb8ff */
[----:B------:R-:W-:Y:S01]  /*af40*/  LOP3.LUT R0, R2, R0, R7, 0xfe, !PT ;  /* 0x0000000002007212 */ /* 0x000fe200078efe07 */
[----:B------:R-:W-:Y:S06]  /*af50*/  BRA `(.L_x_7248) ;  /* 0x0000000000947947 */ /* 0x000fec0003800000 */
.L_x_7260:
        /* <DEDUP_REMOVED lines=14> */
.L_x_7247:
        /* <DEDUP_REMOVED lines=16> */
.L_x_7269:
[----:B------:R-:W-:Y:S01]  /*b140*/  IMAD.MOV.U32 R0, RZ, RZ, RZ ;  /* 0x000000ffff007224 */ /* 0x000fe200078e00ff */
[----:B------:R-:W-:Y:S06]  /*b150*/  BRA `(.L_x_7248) ;  /* 0x0000000000147947 */ /* 0x000fec0003800000 */
.L_x_7268:
[----:B------:R-:W2:Y:S02]  /*b160*/  LDG.E.64 R2, desc[UR36][R2.64] ;  /* 0x0000002402027981 */ /* 0x000ea4000c1e1b00 */
[----:B--2---:R0:W1:Y:S02]  /*b170*/  I2F.U64 R0, R2 ;  /* 0x0000000200007312 */ /* 0x0040640000301000 */
[----:B01----:R-:W-:Y:S05]  /*b180*/  BRA `(.L_x_7248) ;  /* 0x0000000000087947 */ /* 0x003fea0003800000 */
.L_x_7267:
[----:B------:R-:W2:Y:S02]  /*b190*/  LDG.E R0, desc[UR36][R2.64] ;  /* 0x0000002402007981 */ /* 0x000ea4000c1e1900 */
[----:B--2---:R-:W-:-:S07]  /*b1a0*/  I2FP.F32.U32 R0, R0 ;  /* 0x0000000000007245 */ /* 0x004fce0000201000 */
.L_x_7248:
[----:B------:R-:W-:Y:S05]  /*b1b0*/  BSYNC.RECONVERGENT B6 ;  /* 0x0000000000067941 */ /* 0x000fea0003800200 */
.L_x_7242:
[----:B------:R-:W-:Y:S01]  /*b1c0*/  UPRMT UR4, UR41, 0x9910, URZ ;  /* 0x0000991029047896 */ /* 0x000fe200080000ff */
[----:B012345:R-:W-:-:S03]  /*b1d0*/  FMUL.FTZ R2, R0, R0 ;  /* 0x0000000000027220 */ /* 0x03ffc60000410000 */
[----:B------:R-:W-:-:S09]  /*b1e0*/  UISETP.GT.AND UP0, UPT, UR4, 0x9, UPT ;  /* 0x000000090400788c */ /* 0x000fd2000bf04270 */
        /* <DEDUP_REMOVED lines=12> */
.L_x_7273:
[----:B------:R-:W0:Y:S02]  /*b2b0*/  F2I.S64.TRUNC R2, R2 ;  /* 0x0000000200027311 */ /* 0x000e24000020d900 */
[----:B0-----:R-:W-:-:S05]  /*b2c0*/  MOV R5, R2 ;  /* 0x0000000200057202 */ /* 0x001fca0000000f00 */
[----:B------:R-:W-:Y:S01]  /*b2d0*/  STG.E.U8 desc[UR36][R16.64], R5 ;  /* 0x0000000510007986 */ /* 0x000fe2000c101124 */
[----:B------:R-:W-:Y:S05]  /*b2e0*/  EXIT ;  /* 0x000000000000794d */ /* 0x000fea0003800000 */
.L_x_7272:
        /* <DEDUP_REMOVED lines=9> */
.L_x_7276:
[----:B------:R-:W0:Y:S02]  /*b380*/  F2I.FTZ.TRUNC.NTZ R3, R2 ;  /* 0x0000000200037305 */ /* 0x000e24000021f100 */
[----:B0-----:R-:W-:Y:S01]  /*b390*/  STG.E desc[UR36][R16.64], R3 ;  /* 0x0000000310007986 */ /* 0x001fe2000c101924 */
[----:B------:R-:W-:Y:S05]  /*b3a0*/  EXIT ;  /* 0x000000000000794d */ /* 0x000fea0003800000 */
.L_x_7275:
[----:B------:R-:W0:Y:S02]  /*b3b0*/  F2I.FTZ.TRUNC.NTZ R3, R2 ;  /* 0x0000000200037305 */ /* 0x000e24000021f100 */
[----:B0-----:R-:W-:Y:S01]  /*b3c0*/  STG.E.U16 desc[UR36][R16.64], R3 ;  /* 0x0000000310007986 */ /* 0x001fe2000c101524 */
[----:B------:R-:W-:Y:S05]  /*b3d0*/  EXIT ;  /* 0x000000000000794d */ /* 0x000fea0003800000 */
.L_x_7271:
        /* <DEDUP_REMOVED lines=8> */
.L_x_7278:
[----:B------:R-:W-:-:S05]  /*b460*/  F2FP.F16.F32.PACK_AB R2, RZ, R2 ;  /* 0x00000002ff02723e */ /* 0x000fca00000000ff */
[----:B------:R-:W-:Y:S01]  /*b470*/  STG.E.U16 desc[UR36][R16.64], R2 ;  /* 0x0000000210007986 */ /* 0x000fe2000c101524 */
[----:B------:R-:W-:Y:S05]  /*b480*/  EXIT ;  /* 0x000000000000794d */ /* 0x000fea0003800000 */
.L_x_7277:
        /* <DEDUP_REMOVED lines=9> */
.L_x_7280:
[----:B------:R-:W-:-:S04]  /*b520*/  F2FP.F16.F32.PACK_AB R3, RZ, R2 ;  /* 0x00000002ff03723e */ /* 0x000fc800000000ff */
[----:B------:R-:W-:-:S05]  /*b530*/  PRMT R3, R3, 0x5410, RZ ;  /* 0x0000541003037816 */ /* 0x000fca00000000ff */
[----:B------:R-:W-:Y:S01]  /*b540*/  STG.E desc[UR36][R16.64], R3 ;  /* 0x0000000310007986 */ /* 0x000fe2000c101924 */
[----:B------:R-:W-:Y:S05]  /*b550*/  EXIT ;  /* 0x000000000000794d */ /* 0x000fea0003800000 */
.L_x_7279:
[----:B------:R-:W-:-:S06]  /*b560*/  FMUL.FTZ R2, R2, 1 ;  /* 0x3f80000002027820 */ /* 0x000fcc0000410000 */
[----:B------:R-:W0:Y:S02]  /*b570*/  F2F.F64.F32 R2, R2 ;  /* 0x0000000200027310 */ /* 0x000e240000201800 */
[----:B0-----:R-:W-:Y:S01]  /*b580*/  STG.E.64 desc[UR36][R16.64], R2 ;  /* 0x0000000210007986 */ /* 0x001fe2000c101b24 */
[----:B------:R-:W-:Y:S05]  /*b590*/  EXIT ;  /* 0x000000000000794d */ /* 0x000fea0003800000 */
.L_x_7270:
        /* <DEDUP_REMOVED lines=13> */
.L_x_7284:
        /* <DEDUP_REMOVED lines=16> */
.L_x_7287:
[----:B------:R-:W-:-:S04]  /*b770*/  SHF.R.U32.HI R2, RZ, 0x18, R2 ;  /* 0x00000018ff027819 */ /* 0x000fc80000011602 */
[----:B------:R-:W-:-:S04]  /*b780*/  LOP3.LUT R2, R3, 0x80, R2, 0xf8, !PT ;  /* 0x0000008003027812 */ /* 0x000fc800078ef802 */
[----:B------:R-:W-:-:S07]  /*b790*/  PRMT R8, R2, 0x7610, R8 ;  /* 0x0000761002087816 */ /* 0x000fce0000000008 */
.L_x_7286:
[----:B------:R-:W-:Y:S05]  /*b7a0*/  BSYNC.RECONVERGENT B0 ;  /* 0x0000000000007941 */ /* 0x000fea0003800200 */
.L_x_7285:
[----:B------:R-:W-:Y:S01]  /*b7b0*/  STG.E.U8 desc[UR36][R16.64], R8 ;  /* 0x0000000810007986 */ /* 0x000fe2000c101124 */
[----:B------:R-:W-:Y:S05]  /*b7c0*/  EXIT ;  /* 0x000000000000794d */ /* 0x000fea0003800000 */
.L_x_7283:
        /* <DEDUP_REMOVED lines=16> */
.L_x_7290:
[----:B------:R-:W-:-:S04]  /*b8d0*/  SHF.R.U32.HI R2, RZ, 0x18, R2 ;  /* 0x00000018ff027819 */ /* 0x000fc80000011602 */
[----:B------:R-:W-:-:S04]  /*b8e0*/  LOP3.LUT R3, R3, 0x80, R2, 0xf8, !PT ;  /* 0x0000008003037812 */ /* 0x000fc800078ef802 */
[----:B------:R-:W-:-:S07]  /*b8f0*/  PRMT R8, R3, 0x7610, R8 ;  /* 0x0000761003087816 */ /* 0x000fce0000000008 */
.L_x_7289:
[----:B------:R-:W-:Y:S05]  /*b900*/  BSYNC.RECONVERGENT B0 ;  /* 0x0000000000007941 */ /* 0x000fea0003800200 */
.L_x_7288:
[----:B------:R-:W-:Y:S01]  /*b910*/  STG.E.U8 desc[UR36][R16.64], R8 ;  /* 0x0000000810007986 */ /* 0x000fe2000c101124 */
[----:B------:R-:W-:Y:S05]  /*b920*/  EXIT ;  /* 0x000000000000794d */ /* 0x000fea0003800000 */
.L_x_7282:
        /* <DEDUP_REMOVED lines=21> */
.L_x_7292:
[----:B------:R-:W0:Y:S02]  /*ba80*/  F2I.U64.TRUNC R2, R2 ;  /* 0x0000000200027311 */ /* 0x000e24000020d800 */
[----:B0-----:R-:W-:Y:S01]  /*ba90*/  STG.E.64 desc[UR36][R16.64], R2 ;  /* 0x0000000210007986 */ /* 0x001fe2000c101b24 */
[----:B------:R-:W-:Y:S05]  /*baa0*/  EXIT ;  /* 0x000000000000794d */ /* 0x000fea0003800000 */
.L_x_7291:
[----:B------:R-:W0:Y:S02]  /*bab0*/  F2I.FTZ.U32.TRUNC.NTZ R3, R2 ;  /* 0x0000000200037305 */ /* 0x000e24000021f000 */
[----:B0-----:R-:W-:Y:S01]  /*bac0*/  STG.E desc[UR36][R16.64], R3 ;  /* 0x0000000310007986 */ /* 0x001fe2000c101924 */
[----:B------:R-:W-:Y:S05]  /*bad0*/  EXIT ;  /* 0x000000000000794d */ /* 0x000fea0003800000 */
.L_x_7281:
        /* <DEDUP_REMOVED lines=10> */
.L_x_7294:
[----:B------:R-:W-:Y:S01]  /*bb80*/  FMUL.FTZ R4, R2, 1 ;  /* 0x3f80000002047820 */ /* 0x000fe20000410000 */
[----:B------:R-:W-:-:S05]  /*bb90*/  CS2R R6, SRZ ;  /* 0x0000000000067805 */ /* 0x000fca000001ff00 */
[----:B------:R-:W0:Y:S02]  /*bba0*/  F2F.F64.F32 R4, R4 ;  /* 0x0000000400047310 */ /* 0x000e240000201800 */
[----:B0-----:R-:W-:Y:S01]  /*bbb0*/  STG.E.128 desc[UR36][R16.64], R4 ;  /* 0x0000000410007986 */ /* 0x001fe2000c101d24 */
[----:B------:R-:W-:Y:S05]  /*bbc0*/  EXIT ;  /* 0x000000000000794d */ /* 0x000fea0003800000 */
.L_x_7293:
[----:B------:R-:W-:-:S09]  /*bbd0*/  UISETP.NE.AND UP0, UPT, UR4, 0xf, UPT ;  /* 0x0000000f0400788c */ /* 0x000fd2000bf05270 */
[----:B------:R-:W-:Y:S05]  /*bbe0*/  BRA.U !UP0, `(.L_x_7295) ;  /* 0x0000000108e07547 */ /* 0x000fea000b800000 */
[----:B------:R-:W-:-:S09]  /*bbf0*/  UISETP.NE.AND UP0, UPT, UR4, 0x17, UPT ;  /* 0x000000170400788c */ /* 0x000fd2000bf05270 */
[----:B------:R-:W-:Y:S05]  /*bc00*/  BRA.U !UP0, `(.L_x_7296) ;  /* 0x00000001088c7547 */ /* 0x000fea000b800000 */
[----:B------:R-:W-:-:S09]  /*bc10*/  UISETP.NE.AND UP0, UPT, UR4, 0x18, UPT ;  /* 0x000000180400788c */ /* 0x000fd2000bf05270 */
[----:B------:R-:W-:Y:S05]  /*bc20*/  BRA.U !UP0, `(.L_x_7297) ;  /* 0x0000000108447547 */ /* 0x000fea000b800000 */
.L_x_7274:
        /* <DEDUP_REMOVED lines=16> */
.L_x_7298:
[----:B------:R-:W-:Y:S05]  /*bd30*/  EXIT ;  /* 0x000000000000794d */ /* 0x000fea0003800000 */
.L_x_7297:
        /* <DEDUP_REMOVED lines=12> */
.L_x_7300:
[----:B------:R-:W-:Y:S05]  /*be00*/  BSYNC.RECONVERGENT B0 ;  /* 0x0000000000007941 */ /* 0x000fea0003800200 */
.L_x_7299:
[----:B------:R-:W-:-:S05]  /*be10*/  LOP3.LUT R3, R0, 0x80, R5, 0xf8, !PT ;  /* 0x0000008000037812 */ /* 0x000fca00078ef805 */
[----:B------:R-:W-:Y:S01]  /*be20*/  STG.E.U8 desc[UR36][R16.64], R3 ;  /* 0x0000000310007986 */ /* 0x000fe2000c101124 */
[----:B------:R-:W-:Y:S05]  /*be30*/  EXIT ;  /* 0x000000000000794d */ /* 0x000fea0003800000 */
.L_x_7296:
        /* <DEDUP_REMOVED lines=11> */
.L_x_7302:
[----:B------:R-:W-:Y:S01]  /*bef0*/  HFMA2 R0, -RZ, RZ, 0, 7.569789886474609375e-06 ;  /* 0x0000007fff007431 */ /* 0x000fe200000001ff */
[----:B------:R-:W-:-:S04]  /*bf00*/  ISETP.GT.U32.AND P0, PT, R4, 0x7f800000, PT ;  /* 0x7f8000000400780c */ /* 0x000fc80003f04070 */
[----:B------:R-:W-:-:S09]  /*bf10*/  SEL R0, R0, 0x7c, P0 ;  /* 0x0000007c00007807 */ /* 0x000fd20000000000 */
.L_x_7303:
[----:B------:R-:W-:Y:S05]  /*bf20*/  BSYNC.RECONVERGENT B0 ;  /* 0x0000000000007941 */ /* 0x000fea0003800200 */
.L_x_7301:
[----:B------:R-:W-:-:S04]  /*bf30*/  SHF.R.U32.HI R3, RZ, 0x18, R2 ;  /* 0x00000018ff037819 */ /* 0x000fc80000011602 */
[----:B------:R-:W-:-:S05]  /*bf40*/  LOP3.LUT R3, R0, 0x80, R3, 0xf8, !PT ;  /* 0x0000008000037812 */ /* 0x000fca00078ef803 */
[----:B------:R-:W-:Y:S01]  /*bf50*/  STG.E.U8 desc[UR36][R16.64], R3 ;  /* 0x0000000310007986 */ /* 0x000fe2000c101124 */
[----:B------:R-:W-:Y:S05]  /*bf60*/  EXIT ;  /* 0x000000000000794d */ /* 0x000fea0003800000 */
.L_x_7295:
[----:B------:R-:W-:-:S05]  /*bf70*/  F2FP.BF16.F32.PACK_AB R2, RZ, R2 ;  /* 0x00000002ff02723e */ /* 0x000fca00000010ff */
[----:B------:R-:W-:Y:S01]  /*bf80*/  STG.E.U16 desc[UR36][R16.64], R2 ;  /* 0x0000000210007986 */ /* 0x000fe2000c101524 */
[----:B------:R-:W-:Y:S05]  /*bf90*/  EXIT ;  /* 0x000000000000794d */ /* 0x000fea0003800000 */
.L_x_7304:
        /* <DEDUP_REMOVED lines=14> */
.L_x_60779:


//--------------------- .text._ZN2at6native27unrolled_elementwise_kernelIZNS0_50_GLOBAL__N__2680c7bb_12_PowKernel_cu_7dd49032_317029pow_tensor_scalar_kernel_implIffEEvRNS_18TensorIteratorBaseET0_EUlfE_St5arrayIPcLm2EELi4E23TrivialOffsetCalculatorILi1EjESC_NS0_6memory12LoadWithCastILi1EEENSD_13StoreWithCastILi1EEEEEviT_S6_T2_T3_T4_T5_ --------------------------
	.section	.text._ZN2at6native27unrolled_elementwise_kernelIZNS0_50_GLOBAL__N__2680c7bb_12_PowKernel_cu_7dd49032_317029pow_tensor_scalar_kernel_implIffEEvRNS_18TensorIteratorBaseET0_EUlfE_St5arrayIPcLm2EELi4E23TrivialOffsetCalculatorILi1EjESC_NS0_6memory12LoadWithCastILi1EEENSD_13StoreWithCastILi1EEEEEviT_S6_T2_T3_T4_T5_,"ax",@progbits
	.align	128
        .global         _ZN2at6native27unrolled_elementwise_kernelIZNS0_50_GLOBAL__N__2680c7bb_12_PowKernel_cu_7dd49032_317029pow_tensor_scalar_kernel_implIffEEvRNS_18TensorIteratorBaseET0_EUlfE_St5arrayIPcLm2EELi4E23TrivialOffsetCalculatorILi1EjESC_NS0_6memory12LoadWithCastILi1EEENSD_13StoreWithCastILi1EEEEEviT_S6_T2_T3_T4_T5_
        .type           _ZN2at6native27unrolled_elementwise_kernelIZNS0_50_GLOBAL__N__2680c7bb_12_PowKernel_cu_7dd49032_317029pow_tensor_scalar_kernel_implIffEEvRNS_18TensorIteratorBaseET0_EUlfE_St5arrayIPcLm2EELi4E23TrivialOffsetCalculatorILi1EjESC_NS0_6memory12LoadWithCastILi1EEENSD_13StoreWithCastILi1EEEEEviT_S6_T2_T3_T4_T5_,@function
        .size           _ZN2at6native27unrolled_elementwise_kernelIZNS0_50_GLOBAL__N__2680c7bb_12_PowKernel_cu_7dd49032_317029pow_tensor_scalar_kernel_implIffEEvRNS_18TensorIteratorBaseET0_EUlfE_St5arrayIPcLm2EELi4E23TrivialOffsetCalculatorILi1EjESC_NS0_6memory12LoadWithCastILi1EEENSD_13StoreWithCastILi1EEEEEviT_S6_T2_T3_T4_T5_,(.L_x_60780 - _ZN2at6native27unrolled_elementwise_kernelIZNS0_50_GLOBAL__N__2680c7bb_12_PowKernel_cu_7dd49032_317029pow_tensor_scalar_kernel_implIffEEvRNS_18TensorIteratorBaseET0_EUlfE_St5arrayIPcLm2EELi4E23TrivialOffsetCalculatorILi1EjESC_NS0_6memory12LoadWithCastILi1EEENSD_13StoreWithCastILi1EEEEEviT_S6_T2_T3_T4_T5_)
        .other          _ZN2at6native27unrolled_elementwise_kernelIZNS0_50_GLOBAL__N__2680c7bb_12_PowKernel_cu_7dd49032_317029pow_tensor_scalar_kernel_implIffEEvRNS_18TensorIteratorBaseET0_EUlfE_St5arrayIPcLm2EELi4E23TrivialOffsetCalculatorILi1EjESC_NS0_6memory12LoadWithCastILi1EEENSD_13StoreWithCastILi1EEEEEviT_S6_T2_T3_T4_T5_,@"STO_CUDA_ENTRY STV_DEFAULT"
_ZN2at6native27unrolled_elementwise_kernelIZNS0_50_GLOBAL__N__2680c7bb_12_PowKernel_cu_7dd49032_317029pow_tensor_scalar_kernel_implIffEEvRNS_18TensorIteratorBaseET0_EUlfE_St5arrayIPcLm2EELi4E23TrivialOffsetCalculatorILi1EjESC_NS0_6memory12LoadWithCastILi1EEENSD_13StoreWithCastILi1EEEEEviT_S6_T2_T3_T4_T5_:
.text._ZN2at6native27unrolled_elementwise_kernelIZNS0_50_GLOBAL__N__2680c7bb_12_PowKernel_cu_7dd49032_317029pow_tensor_scalar_kernel_implIffEEvRNS_18TensorIteratorBaseET0_EUlfE_St5arrayIPcLm2EELi4E23TrivialOffsetCalculatorILi1EjESC_NS0_6memory12LoadWithCastILi1EEENSD_13StoreWithCastILi1EEEEEviT_S6_T2_T3_T4_T5_:
        /* <DEDUP_REMOVED lines=33> */
.L_x_7311:
[----:B------:R-:W2:Y:S02]  /*0210*/  LDG.E.U8 R4, desc[UR36][R4.64] ;  /* 0x0000002404047981 */ /* 0x000ea4000c1e1100 */
[----:B--2---:R-:W-:Y:S01]  /*0220*/  I2FP.F32.U32 R22, R4 ;  /* 0x0000000400167245 */ /* 0x004fe20000201000 */
[----:B------:R-:W-:Y:S06]  /*0230*/  BRA `(.L_x_7313) ;  /* 0x0000000c00487947 */ /* 0x000fec0003800000 */
.L_x_7310:
        /* <DEDUP_REMOVED lines=9> */
.L_x_7315:
[----:B------:R-:W2:Y:S02]  /*02d0*/  LDG.E R4, desc[UR36][R4.64] ;  /* 0x0000002404047981 */ /* 0x000ea4000c1e1900 */
[----:B--2---:R-:W-:Y:S01]  /*02e0*/  I2FP.F32.S32 R22, R4 ;  /* 0x0000000400167245 */ /* 0x004fe20000201400 */
[----:B------:R-:W-:Y:S06]  /*02f0*/  BRA `(.L_x_7313) ;  /* 0x0000000c00187947 */ /* 0x000fec0003800000 */
.L_x_7314:
[----:B------:R-:W2:Y:S02]  /*0300*/  LDG.E.U16 R4, desc[UR36][R4.64] ;  /* 0x0000002404047981 */ /* 0x000ea4000c1e1500 */
[----:B--2---:R0:W1:Y:S01]  /*0310*/  I2F.S16 R22, R4 ;  /* 0x0000000400167306 */ /* 0x0040620000101400 */
[----:B------:R-:W-:Y:S05]  /*0320*/  BRA `(.L_x_7313) ;  /* 0x0000000c000c7947 */ /* 0x000fea0003800000 */
.L_x_7309:
        /* <DEDUP_REMOVED lines=8> */
.L_x_7317:
[----:B------:R-:W2:Y:S02]  /*03b0*/  LDG.E.U16 R4, desc[UR36][R4.64] ;  /* 0x0000002404047981 */ /* 0x000ea4000c1e1500 */
[----:B--2---:R-:W-:Y:S01]  /*03c0*/  HADD2.F32 R22, -RZ, R4.H0_H0 ;  /* 0x20000004ff167230 */ /* 0x004fe20000004100 */
[----:B------:R-:W-:Y:S06]  /*03d0*/  BRA `(.L_x_7313) ;  /* 0x0000000800e07947 */ /* 0x000fec0003800000 */
.L_x_7316:
        /* <DEDUP_REMOVED lines=8> */
.L_x_7319:
[----:B------:R-:W2:Y:S02]  /*0460*/  LDG.E.U16 R4, desc[UR36][R4.64] ;  /* 0x0000002404047981 */ /* 0x000ea4000c1e1500 */
[----:B--2---:R-:W-:Y:S01]  /*0470*/  HADD2.F32 R22, -RZ, R4.H0_H0 ;  /* 0x20000004ff167230 */ /* 0x004fe20000004100 */
[----:B------:R-:W-:Y:S06]  /*0480*/  BRA `(.L_x_7313) ;  /* 0x0000000800b47947 */ /* 0x000fec0003800000 */
.L_x_7318:
        /* <DEDUP_REMOVED lines=11> */
.L_x_7308:
        /* <DEDUP_REMOVED lines=12> */
.L_x_7322:
        /* <DEDUP_REMOVED lines=11> */
.L_x_7321:
        /* <DEDUP_REMOVED lines=25> */
.L_x_7324:
        /* <DEDUP_REMOVED lines=13> */
.L_x_7323:
[----:B------:R-:W2:Y:S02]  /*0910*/  LDG.E.U16 R4, desc[UR36][R4.64] ;  /* 0x0000002404047981 */ /* 0x000ea4000c1e1500 */
[----:B--2---:R-:W-:Y:S01]  /*0920*/  IMAD.U32 R22, R4, 0x10000, RZ ;  /* 0x0001000004167824 */ /* 0x004fe200078e00ff */
[----:B------:R-:W-:Y:S06]  /*0930*/  BRA `(.L_x_7313) ;  /* 0x0000000400887947 */ /* 0x000fec0003800000 */
.L_x_7320:
        /* <DEDUP_REMOVED lines=11> */
.L_x_7327:
        /* <DEDUP_REMOVED lines=20> */
.L_x_7329:
[----:B------:R-:W-:Y:S05]  /*0b30*/  BSYNC.RECONVERGENT B0 ;  /* 0x0000000000007941 */ /* 0x000fea0003800200 */
.L_x_7328:
[----:B------:R-:W-:Y:S01]  /*0b40*/  IMAD.SHL.U32 R0, R0, 0x100000, RZ ;  /* 0x0010000000007824 */ /* 0x000fe200078e00ff */
[----:B------:R-:W-:-:S04]  /*0b50*/  LEA R3, R3, 0x3b800000, 0x17 ;  /* 0x3b80000003037811 */ /* 0x000fc800078eb8ff */
[----:B------:R-:W-:Y:S01]  /*0b60*/  LOP3.LUT R22, R3, R0, R7, 0xfe, !PT ;  /* 0x0000000003167212 */ /* 0x000fe200078efe07 */
[----:B------:R-:W-:Y:S06]  /*0b70*/  BRA `(.L_x_7313) ;  /* 0x0000000000f87947 */ /* 0x000fec0003800000 */
.L_x_7326:
        /* <DEDUP_REMOVED lines=20> */
.L_x_7331:
[----:B------:R-:W-:Y:S05]  /*0cc0*/  BSYNC.RECONVERGENT B0 ;  /* 0x0000000000007941 */ /* 0x000fea0003800200 */
.L_x_7330:
[----:B------:R-:W-:Y:S01]  /*0cd0*/  IMAD.SHL.U32 R0, R0, 0x200000, RZ ;  /* 0x0020000000007824 */ /* 0x000fe200078e00ff */
[----:B------:R-:W-:-:S04]  /*0ce0*/  LEA R3, R3, 0x37800000, 0x17 ;  /* 0x3780000003037811 */ /* 0x000fc800078eb8ff */
[----:B------:R-:W-:Y:S01]  /*0cf0*/  LOP3.LUT R22, R3, R0, R7, 0xfe, !PT ;  /* 0x0000000003167212 */ /* 0x000fe200078efe07 */
[----:B------:R-:W-:Y:S06]  /*0d00*/  BRA `(.L_x_7313) ;  /* 0x0000000000947947 */ /* 0x000fec0003800000 */
.L_x_7325:
[----:B------:R-:W-:-:S09]  /*0d10*/  UISETP.NE.AND UP0, UPT, UR4, 0x1c, UPT ;  /* 0x0000001c0400788c */ /* 0x000fd2000bf05270 */
[----:B------:R-:W-:Y:S05]  /*0d20*/  BRA.U !UP0, `(.L_x_7332) ;  /* 0x0000000108847547 */ /* 0x000fea000b800000 */
[----:B------:R-:W-:-:S09]  /*0d30*/  UISETP.NE.AND UP0, UPT, UR4, 0x1d, UPT ;  /* 0x0000001d0400788c */ /* 0x000fd2000bf05270 */
[----:B------:R-:W-:Y:S05]  /*0d40*/  BRA.U !UP0, `(.L_x_7333) ;  /* 0x0000000108707547 */ /* 0x000fea000b800000 */
[----:B------:R-:W-:-:S09]  /*0d50*/  UISETP.NE.AND UP0, UPT, UR4, 0x2c, UPT ;  /* 0x0000002c0400788c */ /* 0x000fd2000bf05270 */
[----:B------:R-:W-:Y:S05]  /*0d60*/  BRA.U !UP0, `(.L_x_7334) ;  /* 0x0000000108487547 */ /* 0x000fea000b800000 */
.L_x_7312:
        /* <DEDUP_REMOVED lines=16> */
.L_x_7335:
[----:B------:R-:W-:Y:S01]  /*0e70*/  IMAD.MOV.U32 R22, RZ, RZ, RZ ;  /* 0x000000ffff167224 */ /* 0x000fe200078e00ff */
[----:B------:R-:W-:Y:S06]  /*0e80*/  BRA `(.L_x_7313) ;  /* 0x0000000000347947 */ /* 0x000fec0003800000 */
.L_x_7334:
        /* <DEDUP_REMOVED lines=8> */
.L_x_7333:
[----:B------:R-:W2:Y:S02]  /*0f10*/  LDG.E.64 R22, desc[UR36][R4.64] ;  /* 0x0000002404167981 */ /* 0x000ea4000c1e1b00 */
[----:B--2---:R0:W1:Y:S02]  /*0f20*/  I2F.U64 R22, R22 ;  /* 0x0000001600167312 */ /* 0x0040640000301000 */
[----:B01----:R-:W-:Y:S05]  /*0f30*/  BRA `(.L_x_7313) ;  /* 0x0000000000087947 */ /* 0x003fea0003800000 */
.L_x_7332:
[----:B------:R-:W2:Y:S02]  /*0f40*/  LDG.E R4, desc[UR36][R4.64] ;  /* 0x0000002404047981 */ /* 0x000ea4000c1e1900 */
[----:B--2---:R-:W-:-:S07]  /*0f50*/  I2FP.F32.U32 R22, R4 ;  /* 0x0000000400167245 */ /* 0x004fce0000201000 */
.L_x_7313:
[----:B------:R-:W-:Y:S05]  /*0f60*/  BSYNC.RECONVERGENT B6 ;  /* 0x0000000000067941 */ /* 0x000fea0003800200 */
.L_x_7307:
[----:B------:R-:W-:-:S07]  /*0f70*/  VIADD R16, R19, 0x80 ;  /* 0x0000008013107836 */ /* 0x000fce0000000000 */
.L_x_7306:
[----:B------:R-:W-:Y:S05]  /*0f80*/  BSYNC.RECONVERGENT B7 ;  /* 0x0000000000077941 */ /* 0x000fea0003800200 */
.L_x_7305:
        /* <DEDUP_REMOVED lines=25> */
.L_x_7342:
[----:B------:R-:W2:Y:S02]  /*1120*/  LDG.E.U8 R4, desc[UR36][R4.64] ;  /* 0x0000002404047981 */ /* 0x000ea4000c1e1100 */
[----:B--2---:R-:W-:Y:S01]  /*1130*/  I2FP.F32.U32 R23, R4 ;  /* 0x0000000400177245 */ /* 0x004fe20000201000 */
[----:B------:R-:W-:Y:S06]  /*1140*/  BRA `(.L_x_7344) ;  /* 0x0000000c00447947 */ /* 0x000fec0003800000 */
.L_x_7341:
        /* <DEDUP_REMOVED lines=9> */
.L_x_7346:
[----:B------:R-:W2:Y:S02]  /*11e0*/  LDG.E R4, desc[UR36][R4.64] ;  /* 0x0000002404047981 */ /* 0x000ea4000c1e1900 */
[----:B--2---:R-:W-:Y:S01]  /*11f0*/  I2FP.F32.S32 R23, R4 ;  /* 0x0000000400177245 */ /* 0x004fe20000201400 */
[----:B------:R-:W-:Y:S06]  /*1200*/  BRA `(.L_x_7344) ;  /* 0x0000000c00147947 */ /* 0x000fec0003800000 */
.L_x_7345:
[----:B------:R-:W2:Y:S02]  /*1210*/  LDG.E.U16 R4, desc[UR36][R4.64] ;  /* 0x0000002404047981 */ /* 0x000ea4000c1e1500 */
[----:B--2---:R0:W2:Y:S01]  /*1220*/  I2F.S16 R23, R4 ;  /* 0x0000000400177306 */ /* 0x0040a20000101400 */
[----:B------:R-:W-:Y:S05]  /*1230*/  BRA `(.L_x_7344) ;  /* 0x0000000c00087947 */ /* 0x000fea0003800000 */
.L_x_7340:
        /* <DEDUP_REMOVED lines=8> */
.L_x_7348:
[----:B------:R-:W2:Y:S02]  /*12c0*/  LDG.E.U16 R4, desc[UR36][R4.64] ;  /* 0x0000002404047981 */ /* 0x000ea4000c1e1500 */
[----:B--2---:R-:W-:Y:S01]  /*12d0*/  HADD2.F32 R23, -RZ, R4.H0_H0 ;  /* 0x20000004ff177230 */ /* 0x004fe20000004100 */
[----:B------:R-:W-:Y:S06]  /*12e0*/  BRA `(.L_x_7344) ;  /* 0x0000000800dc7947 */ /* 0x000fec0003800000 */
.L_x_7347:
        /* <DEDUP_REMOVED lines=8> */
.L_x_7350:
[----:B------:R-:W2:Y:S02]  /*1370*/  LDG.E.U16 R4, desc[UR36][R4.64] ;  /* 0x0000002404047981 */ /* 0x000ea4000c1e1500 */
[----:B--2---:R-:W-:Y:S01]  /*1380*/  HADD2.F32 R23, -RZ, R4.H0_H0 ;  /* 0x20000004ff177230 */ /* 0x004fe20000004100 */
[----:B------:R-:W-:Y:S06]  /*1390*/  BRA `(.L_x_7344) ;  /* 0x0000000800b07947 */ /* 0x000fec0003800000 */
.L_x_7349:
        /* <DEDUP_REMOVED lines=11> */
.L_x_7339:
        /* <DEDUP_REMOVED lines=12> */
.L_x_7353:
        /* <DEDUP_REMOVED lines=11> */
.L_x_7352:
        /* <DEDUP_REMOVED lines=25> */
.L_x_7355:
        /* <DEDUP_REMOVED lines=12> */
.L_x_7354:
[----:B------:R-:W2:Y:S02]  /*1810*/  LDG.E.U16 R4, desc[UR36][R4.64] ;  /* 0x0000002404047981 */ /* 0x000ea4000c1e1500 */
[----:B--2---:R-:W-:Y:S01]  /*1820*/  IMAD.U32 R23, R4, 0x10000, RZ ;  /* 0x0001000004177824 */ /* 0x004fe200078e00ff */
[----:B------:R-:W-:Y:S06]  /*1830*/  BRA `(.L_x_7344) ;  /* 0x0000000400887947 */ /* 0x000fec0003800000 */
.L_x_7351:
        /* <DEDUP_REMOVED lines=11> */
.L_x_7358:
        /* <DEDUP_REMOVED lines=20> */
.L_x_7360:
[----:B------:R-:W-:Y:S05]  /*1a30*/  BSYNC.RECONVERGENT B0 ;  /* 0x0000000000007941 */ /* 0x000fea0003800200 */
.L_x_7359:
[----:B------:R-:W-:Y:S01]  /*1a40*/  IMAD.SHL.U32 R0, R0, 0x100000, RZ ;  /* 0x0010000000007824 */ /* 0x000fe200078e00ff */
[----:B------:R-:W-:-:S04]  /*1a50*/  LEA R3, R3, 0x3b800000, 0x17 ;  /* 0x3b80000003037811 */ /* 0x000fc800078eb8ff */
[----:B------:R-:W-:Y:S01]  /*1a60*/  LOP3.LUT R23, R3, R0, R23, 0xfe, !PT ;  /* 0x0000000003177212 */ /* 0x000fe200078efe17 */
[----:B------:R-:W-:Y:S06]  /*1a70*/  BRA `(.L_x_7344) ;  /* 0x0000000000f87947 */ /* 0x000fec0003800000 */
.L_x_7357:
        /* <DEDUP_REMOVED lines=20> */
.L_x_7362:
[----:B------:R-:W-:Y:S05]  /*1bc0*/  BSYNC.RECONVERGENT B0 ;  /* 0x0000000000007941 */ /* 0x000fea0003800200 */
.L_x_7361:
[----:B------:R-:W-:Y:S01]  /*1bd0*/  IMAD.SHL.U32 R0, R0, 0x200000, RZ ;  /* 0x0020000000007824 */ /* 0x000fe200078e00ff */
[----:B------:R-:W-:-:S04]  /*1be0*/  LEA R3, R3, 0x37800000, 0x17 ;  /* 0x3780000003037811 */ /* 0x000fc800078eb8ff */
[----:B------:R-:W-:Y:S01]  /*1bf0*/  LOP3.LUT R23, R3, R0, R23, 0xfe, !PT ;  /* 0x0000000003177212 */ /* 0x000fe200078efe17 */
[----:B------:R-:W-:Y:S06]  /*1c00*/  BRA `(.L_x_7344) ;  /* 0x0000000000947947 */ /* 0x000fec0003800000 */
.L_x_7356:
        /* <DEDUP_REMOVED lines=14> */
.L_x_7343:
        /* <DEDUP_REMOVED lines=16> */
.L_x_7365:
[----:B------:R-:W-:Y:S01]  /*1df0*/  IMAD.MOV.U32 R23, RZ, RZ, RZ ;  /* 0x000000ffff177224 */ /* 0x000fe200078e00ff */
[----:B------:R-:W-:Y:S06]  /*1e00*/  BRA `(.L_x_7344) ;  /* 0x0000000000147947 */ /* 0x000fec0003800000 */
.L_x_7364:
[----:B------:R-:W2:Y:S02]  /*1e10*/  LDG.E.64 R4, desc[UR36][R4.64] ;  /* 0x0000002404047981 */ /* 0x000ea4000c1e1b00 */
[----:B--2---:R0:W2:Y:S02]  /*1e20*/  I2F.U64 R23, R4 ;  /* 0x0000000400177312 */ /* 0x0040a40000301000 */
[----:B0-2---:R-:W-:Y:S05]  /*1e30*/  BRA `(.L_x_7344) ;  /* 0x0000000000087947 */ /* 0x005fea0003800000 */
.L_x_7363:
[----:B------:R-:W2:Y:S02]  /*1e40*/  LDG.E R4, desc[UR36][R4.64] ;  /* 0x0000002404047981 */ /* 0x000ea4000c1e1900 */
[----:B--2---:R-:W-:-:S07]  /*1e50*/  I2FP.F32.U32 R23, R4 ;  /* 0x0000000400177245 */ /* 0x004fce0000201000 */
.L_x_7344:
[----:B------:R-:W-:Y:S05]  /*1e60*/  BSYNC.RECONVERGENT B6 ;  /* 0x0000000000067941 */ /* 0x000fea0003800200 */
.L_x_7338:
[----:B------:R-:W-:-:S07]  /*1e70*/  VIADD R16, R16, 0x80 ;  /* 0x0000008010107836 */ /* 0x000fce0000000000 */
.L_x_7337:
[----:B------:R-:W-:Y:S05]  /*1e80*/  BSYNC.RECONVERGENT B7 ;  /* 0x0000000000077941 */ /* 0x000fea0003800200 */
.L_x_7336:
        /* <DEDUP_REMOVED lines=25> */
.L_x_7372:
[----:B------:R-:W2:Y:S02]  /*2020*/  LDG.E.U8 R4, desc[UR36][R4.64] ;  /* 0x0000002404047981 */ /* 0x000ea4000c1e1100 */
[----:B--2---:R-:W-:Y:S01]  /*2030*/  I2FP.F32.U32 R24, R4 ;  /* 0x0000000400187245 */ /* 0x004fe20000201000 */
[----:B------:R-:W-:Y:S06]  /*2040*/  BRA `(.L_x_7374) ;  /* 0x0000000c00487947 */ /* 0x000fec0003800000 */
.L_x_7371:
        /* <DEDUP_REMOVED lines=9> */
.L_x_7376:
[----:B------:R-:W2:Y:S02]  /*20e0*/  LDG.E R4, desc[UR36][R4.64] ;  /* 0x0000002404047981 */ /* 0x000ea4000c1e1900 */
[----:B--2---:R-:W-:Y:S01]  /*20f0*/  I2FP.F32.S32 R24, R4 ;  /* 0x0000000400187245 */ /* 0x004fe20000201400 */
[----:B------:R-:W-:Y:S06]  /*2100*/  BRA `(.L_x_7374) ;  /* 0x0000000c00187947 */ /* 0x000fec0003800000 */
.L_x_7375:
[----:B------:R-:W2:Y:S02]  /*2110*/  LDG.E.U16 R4, desc[UR36][R4.64] ;  /* 0x0000002404047981 */ /* 0x000ea4000c1e1500 */
[----:B--2---:R0:W2:Y:S01]  /*2120*/  I2F.S16 R24, R4 ;  /* 0x0000000400187306 */ /* 0x0040a20000101400 */
[----:B------:R-:W-:Y:S05]  /*2130*/  BRA `(.L_x_7374) ;  /* 0x0000000c000c7947 */ /* 0x000fea0003800000 */
.L_x_7370:
        /* <DEDUP_REMOVED lines=8> */
.L_x_7378:
[----:B------:R-:W2:Y:S02]  /*21c0*/  LDG.E.U16 R4, desc[UR36][R4.64] ;  /* 0x0000002404047981 */ /* 0x000ea4000c1e1500 */
[----:B--2---:R-:W-:Y:S01]  /*21d0*/  HADD2.F32 R24, -RZ, R4.H0_H0 ;  /* 0x20000004ff187230 */ /* 0x004fe20000004100 */
[----:B------:R-:W-:Y:S06]  /*21e0*/  BRA `(.L_x_7374) ;  /* 0x0000000800e07947 */ /* 0x000fec0003800000 */
.L_x_7377:
        /* <DEDUP_REMOVED lines=8> */
.L_x_7380:
[----:B------:R-:W2:Y:S02]  /*2270*/  LDG.E.U16 R4, desc[UR36][R4.64] ;  /* 0x0000002404047981 */ /* 0x000ea4000c1e1500 */
[----:B--2---:R-:W-:Y:S01]  /*2280*/  HADD2.F32 R24, -RZ, R4.H0_H0 ;  /* 0x20000004ff187230 */ /* 0x004fe20000004100 */
[----:B------:R-:W-:Y:S06]  /*2290*/  BRA `(.L_x_7374) ;  /* 0x0000000800b47947 */ /* 0x000fec0003800000 */
.L_x_7379:
        /* <DEDUP_REMOVED lines=11> */
.L_x_7369:
        /* <DEDUP_REMOVED lines=12> */
.L_x_7383:
        /* <DEDUP_REMOVED lines=11> */
.L_x_7382:
        /* <DEDUP_REMOVED lines=25> */
.L_x_7385:
        /* <DEDUP_REMOVED lines=13> */
.L_x_7384:
[----:B------:R-:W2:Y:S02]  /*2720*/  LDG.E.U16 R4, desc[UR36][R4.64] ;  /* 0x0000002404047981 */ /* 0x000ea4000c1e1500 */
[----:B--2---:R-:W-:Y:S01]  /*2730*/  IMAD.U32 R24, R4, 0x10000, RZ ;  /* 0x0001000004187824 */ /* 0x004fe200078e00ff */
[----:B------:R-:W-:Y:S06]  /*2740*/  BRA `(.L_x_7374) ;  /* 0x0000000400887947 */ /* 0x000fec0003800000 */
.L_x_7381:
        /* <DEDUP_REMOVED lines=11> */
.L_x_7388:
        /* <DEDUP_REMOVED lines=20> */
.L_x_7390:
[----:B------:R-:W-:Y:S05]  /*2940*/  BSYNC.RECONVERGENT B0 ;  /* 0x0000000000007941 */ /* 0x000fea0003800200 */
.L_x_7389:
[----:B------:R-:W-:Y:S01]  /*2950*/  IMAD.SHL.U32 R0, R0, 0x100000, RZ ;  /* 0x0010000000007824 */ /* 0x000fe200078e00ff */
[----:B------:R-:W-:-:S04]  /*2960*/  LEA R3, R3, 0x3b800000, 0x17 ;  /* 0x3b80000003037811 */ /* 0x000fc800078eb8ff */
[----:B------:R-:W-:Y:S01]  /*2970*/  LOP3.LUT R24, R3, R0, R7, 0xfe, !PT ;  /* 0x0000000003187212 */ /* 0x000fe200078efe07 */
[----:B------:R-:W-:Y:S06]  /*2980*/  BRA `(.L_x_7374) ;  /* 0x0000000000f87947 */ /* 0x000fec0003800000 */
.L_x_7387:
        /* <DEDUP_REMOVED lines=20> */
.L_x_7392:
[----:B------:R-:W-:Y:S05]  /*2ad0*/  BSYNC.RECONVERGENT B0 ;  /* 0x0000000000007941 */ /* 0x000fea0003800200 */
.L_x_7391:
[----:B------:R-:W-:Y:S01]  /*2ae0*/  IMAD.SHL.U32 R0, R0, 0x200000, RZ ;  /* 0x0020000000007824 */ /* 0x000fe200078e00ff */
[----:B------:R-:W-:-:S04]  /*2af0*/  LEA R3, R3, 0x37800000, 0x17 ;  /* 0x3780000003037811 */ /* 0x000fc800078eb8ff */
[----:B------:R-:W-:Y:S01]  /*2b00*/  LOP3.LUT R24, R3, R0, R7, 0xfe, !PT ;  /* 0x0000000003187212 */ /* 0x000fe200078efe07 */
[----:B------:R-:W-:Y:S06]  /*2b10*/  BRA `(.L_x_7374) ;  /* 0x0000000000947947 */ /* 0x000fec0003800000 */
.L_x_7386:
        /* <DEDUP_REMOVED lines=14> */
.L_x_7373:
        /* <DEDUP_REMOVED lines=16> */
.L_x_7395:
[----:B------:R-:W-:Y:S01]  /*2d00*/  IMAD.MOV.U32 R24, RZ, RZ, RZ ;  /* 0x000000ffff187224 */ /* 0x000fe200078e00ff */
[----:B------:R-:W-:Y:S06]  /*2d10*/  BRA `(.L_x_7374) ;  /* 0x0000000000147947 */ /* 0x000fec0003800000 */
.L_x_7394:
[----:B------:R-:W2:Y:S02]  /*2d20*/  LDG.E.64 R24, desc[UR36][R4.64] ;  /* 0x0000002404187981 */ /* 0x000ea4000c1e1b00 */
[----:B--2---:R0:W2:Y:S02]  /*2d30*/  I2F.U64 R24, R24 ;  /* 0x0000001800187312 */ /* 0x0040a40000301000 */
[----:B0-2---:R-:W-:Y:S05]  /*2d40*/  BRA `(.L_x_7374) ;  /* 0x0000000000087947 */ /* 0x005fea0003800000 */
.L_x_7393:
[----:B------:R-:W2:Y:S02]  /*2d50*/  LDG.E R4, desc[UR36][R4.64] ;  /* 0x0000002404047981 */ /* 0x000ea4000c1e1900 */
[----:B--2---:R-:W-:-:S07]  /*2d60*/  I2FP.F32.U32 R24, R4 ;  /* 0x0000000400187245 */ /* 0x004fce0000201000 */
.L_x_7374:
[----:B------:R-:W-:Y:S05]  /*2d70*/  BSYNC.RECONVERGENT B6 ;  /* 0x0000000000067941 */ /* 0x000fea0003800200 */
.L_x_7368:
[----:B------:R-:W-:-:S07]  /*2d80*/  VIADD R16, R16, 0x80 ;  /* 0x0000008010107836 */ /* 0x000fce0000000000 */
.L_x_7367:
[----:B------:R-:W-:Y:S05]  /*2d90*/  BSYNC.RECONVERGENT B7 ;  /* 0x0000000000077941 */ /* 0x000fea0003800200 */
.L_x_7366:
        /* <DEDUP_REMOVED lines=24> */
.L_x_7401:
[----:B------:R-:W2:Y:S02]  /*2f20*/  LDG.E.U8 R4, desc[UR36][R4.64] ;  /* 0x0000002404047981 */ /* 0x000ea4000c1e1100 */
[----:B--2---:R-:W-:Y:S01]  /*2f30*/  I2FP.F32.U32 R18, R4 ;  /* 0x0000000400127245 */ /* 0x004fe20000201000 */
[----:B------:R-:W-:Y:S06]  /*2f40*/  BRA `(.L_x_7397) ;  /* 0x0000000c003c7947 */ /* 0x000fec0003800000 */
.L_x_7400:
        /* <DEDUP_REMOVED lines=9> */
.L_x_7404:
[----:B------:R-:W2:Y:S02]  /*2fe0*/  LDG.E R4, desc[UR36][R4.64] ;  /* 0x0000002404047981 */ /* 0x000ea4000c1e1900 */
[----:B--2---:R-:W-:Y:S01]  /*2ff0*/  I2FP.F32.S32 R18, R4 ;  /* 0x0000000400127245 */ /* 0x004fe20000201400 */
[----:B------:R-:W-:Y:S06]  /*3000*/  BRA `(.L_x_7397) ;  /* 0x0000000c000c7947 */ /* 0x000fec0003800000 */
.L_x_7403:
[----:B------:R-:W2:Y:S02]  /*3010*/  LDG.E.U16 R4, desc[UR36][R4.64] ;  /* 0x0000002404047981 */ /* 0x000ea4000c1e1500 */
[----:B--2---:R0:W2:Y:S01]  /*3020*/  I2F.S16 R18, R4 ;  /* 0x0000000400127306 */ /* 0x0040a20000101400 */
[----:B------:R-:W-:Y:S05]  /*3030*/  BRA `(.L_x_7397) ;  /* 0x0000000c00007947 */ /* 0x000fea0003800000 */
.L_x_7399:
        /* <DEDUP_REMOVED lines=8> */
.L_x_7406:
[----:B------:R-:W2:Y:S02]  /*30c0*/  LDG.E.U16 R4, desc[UR36][R4.64] ;  /* 0x0000002404047981 */ /* 0x000ea4000c1e1500 */
[----:B--2---:R-:W-:Y:S01]  /*30d0*/  HADD2.F32 R18, -RZ, R4.H0_H0 ;  /* 0x20000004ff127230 */ /* 0x004fe20000004100 */
[----:B------:R-:W-:Y:S06]  /*30e0*/  BRA `(.L_x_7397) ;  /* 0x0000000800d47947 */ /* 0x000fec0003800000 */
.L_x_7405:
        /* <DEDUP_REMOVED lines=8> */
.L_x_7408:
[----:B------:R-:W2:Y:S02]  /*3170*/  LDG.E.U16 R4, desc[UR36][R4.64] ;  /* 0x0000002404047981 */ /* 0x000ea4000c1e1500 */
[----:B--2---:R-:W-:Y:S01]  /*3180*/  HADD2.F32 R18, -RZ, R4.H0_H0 ;  /* 0x20000004ff127230 */ /* 0x004fe20000004100 */
[----:B------:R-:W-:Y:S06]  /*3190*/  BRA `(.L_x_7397) ;  /* 0x0000000800a87947 */ /* 0x000fec0003800000 */
.L_x_7407:
        /* <DEDUP_REMOVED lines=11> */
.L_x_7398:
        /* <DEDUP_REMOVED lines=12> */
.L_x_7411:
        /* <DEDUP_REMOVED lines=11> */
.L_x_7410:
        /* <DEDUP_REMOVED lines=25> */
.L_x_7413:
        /* <DEDUP_REMOVED lines=13> */
.L_x_7412:
[----:B------:R-:W2:Y:S02]  /*3620*/  LDG.E.U16 R4, desc[UR36][R4.64] ;  /* 0x0000002404047981 */ /* 0x000ea4000c1e1500 */
[----:B--2---:R-:W-:Y:S01]  /*3630*/  IMAD.U32 R18, R4, 0x10000, RZ ;  /* 0x0001000004127824 */ /* 0x004fe200078e00ff */
[----:B------:R-:W-:Y:S06]  /*3640*/  BRA `(.L_x_7397) ;  /* 0x00000004007c7947 */ /* 0x000fec0003800000 */
.L_x_7409:
        /* <DEDUP_REMOVED lines=11> */
.L_x_7416:
        /* <DEDUP_REMOVED lines=19> */
.L_x_7418:
[----:B------:R-:W-:Y:S05]  /*3830*/  BSYNC.RECONVERGENT B0 ;  /* 0x0000000000007941 */ /* 0x000fea0003800200 */
.L_x_7417:
[----:B------:R-:W-:Y:S01]  /*3840*/  IMAD.SHL.U32 R0, R0, 0x100000, RZ ;  /* 0x0010000000007824 */ /* 0x000fe200078e00ff */
[----:B------:R-:W-:-:S04]  /*3850*/  LEA R3, R3, 0x3b800000, 0x17 ;  /* 0x3b80000003037811 */ /* 0x000fc800078eb8ff */
[----:B------:R-:W-:Y:S01]  /*3860*/  LOP3.LUT R18, R3, R0, R7, 0xfe, !PT ;  /* 0x0000000003127212 */ /* 0x000fe200078efe07 */
[----:B------:R-:W-:Y:S06]  /*3870*/  BRA `(.L_x_7397) ;  /* 0x0000000000f07947 */ /* 0x000fec0003800000 */
.L_x_7415:
        /* <DEDUP_REMOVED lines=19> */
.L_x_7420:
[----:B------:R-:W-:Y:S05]  /*39b0*/  BSYNC.RECONVERGENT B0 ;  /* 0x0000000000007941 */ /* 0x000fea0003800200 */
.L_x_7419:
[----:B------:R-:W-:Y:S01]  /*39c0*/  IMAD.SHL.U32 R0, R0, 0x200000, RZ ;  /* 0x0020000000007824 */ /* 0x000fe200078e00ff */
[----:B------:R-:W-:-:S04]  /*39d0*/  LEA R3, R3, 0x37800000, 0x17 ;  /* 0x3780000003037811 */ /* 0x000fc800078eb8ff */
[----:B------:R-:W-:Y:S01]  /*39e0*/  LOP3.LUT R18, R3, R0, R7, 0xfe, !PT ;  /* 0x0000000003127212 */ /* 0x000fe200078efe07 */
[----:B------:R-:W-:Y:S06]  /*39f0*/  BRA `(.L_x_7397) ;  /* 0x0000000000907947 */ /* 0x000fec0003800000 */
.L_x_7414:
        /* <DEDUP_REMOVED lines=14> */
.L_x_7402:
        /* <DEDUP_REMOVED lines=16> */
.L_x_7423:
[----:B------:R-:W-:Y:S05]  /*3be0*/  BRA `(.L_x_7397) ;  /* 0x0000000000147947 */ /* 0x000fea0003800000 */
.L_x_7422:
[----:B------:R-:W2:Y:S02]  /*3bf0*/  LDG.E.64 R4, desc[UR36][R4.64] ;  /* 0x0000002404047981 */ /* 0x000ea4000c1e1b00 */
[----:B--2---:R0:W2:Y:S02]  /*3c00*/  I2F.U64 R18, R4 ;  /* 0x0000000400127312 */ /* 0x0040a40000301000 */
[----:B0-2---:R-:W-:Y:S05]  /*3c10*/  BRA `(.L_x_7397) ;  /* 0x0000000000087947 */ /* 0x005fea0003800000 */
.L_x_7421:
[----:B------:R-:W2:Y:S02]  /*3c20*/  LDG.E R4, desc[UR36][R4.64] ;  /* 0x0000002404047981 */ /* 0x000ea4000c1e1900 */
[----:B--2---:R-:W-:-:S07]  /*3c30*/  I2FP.F32.U32 R18, R4 ;  /* 0x0000000400127245 */ /* 0x004fce0000201000 */
.L_x_7397:
[----:B------:R-:W-:Y:S05]  /*3c40*/  BSYNC.RECONVERGENT B6 ;  /* 0x0000000000067941 */ /* 0x000fea0003800200 */
.L_x_7396:
[----:B------:R-:W0:Y:S01]  /*3c50*/  LDC.U8 R16, c[0x0][0x3ac] ;  /* 0x0000eb00ff107b82 */ /* 0x000e220000000000 */
[----:B------:R-:W-:Y:S01]  /*3c60*/  ISETP.GE.AND P0, PT, R19, R17, PT ;  /* 0x000000111300720c */ /* 0x000fe20003f06270 */
[----:B------:R-:W-:Y:S04]  /*3c70*/  BSSY.RECONVERGENT B7, `(.L_x_7424) ;  /* 0x00002bb000077945 */ /* 0x000fe80003800200 */
[----:B------:R-:W-:Y:S01]  /*3c80*/  BSSY.RELIABLE B6, `(.L_x_7425) ;  /* 0x00001d5000067945 */ /* 0x000fe20003800100 */
[----:B012345:R-:W-:Y:S01]  /*3c90*/  FMUL.FTZ R4, R22, R22 ;  /* 0x0000001616047220 */ /* 0x03ffe20000410000 */
[----:B------:R-:W-:Y:S01]  /*3ca0*/  FMUL.FTZ R22, R23, R23 ;  /* 0x0000001717167220 */ /* 0x000fe20000410000 */
[----:B------:R-:W-:Y:S01]  /*3cb0*/  FMUL.FTZ R24, R24, R24 ;  /* 0x0000001818187220 */ /* 0x000fe20000410000 */
[----:B------:R-:W-:-:S04]  /*3cc0*/  FMUL.FTZ R18, R18, R18 ;  /* 0x0000001212127220 */ /* 0x000fc80000410000 */
[----:B------:R-:W-:Y:S05]  /*3cd0*/  @P0 BRA `(.L_x_7426) ;  /* 0x0000001c00300947 */ /* 0x000fea0003800000 */
        /* <DEDUP_REMOVED lines=22> */
.L_x_7430:
[----:B------:R-:W0:Y:S02]  /*3e40*/  F2I.S64.TRUNC R4, R4 ;  /* 0x0000000400047311 */ /* 0x000e24000020d900 */
[----:B0-----:R-:W-:-:S05]  /*3e50*/  IMAD.MOV.U32 R3, RZ, RZ, R4 ;  /* 0x000000ffff037224 */ /* 0x001fca00078e0004 */
[----:B------:R0:W-:Y:S01]  /*3e60*/  STG.E.U8 desc[UR36][R8.64], R3 ;  /* 0x0000000308007986 */ /* 0x0001e2000c101124 */
[----:B------:R-:W-:Y:S05]  /*3e70*/  BRA `(.L_x_7432) ;  /* 0x0000000c002c7947 */ /* 0x000fea0003800000 */
.L_x_7429:
        /* <DEDUP_REMOVED lines=9> */
.L_x_7434:
[----:B------:R-:W0:Y:S02]  /*3f10*/  F2I.FTZ.TRUNC.NTZ R3, R4 ;  /* 0x0000000400037305 */ /* 0x000e24000021f100 */
[----:B0-----:R0:W-:Y:S01]  /*3f20*/  STG.E desc[UR36][R8.64], R3 ;  /* 0x0000000308007986 */ /* 0x0011e2000c101924 */
[----:B------:R-:W-:Y:S05]  /*3f30*/  BRA `(.L_x_7432) ;  /* 0x0000000800fc7947 */ /* 0x000fea0003800000 */
.L_x_7433:
[----:B------:R-:W0:Y:S02]  /*3f40*/  F2I.FTZ.TRUNC.NTZ R3, R4 ;  /* 0x0000000400037305 */ /* 0x000e24000021f100 */
[----:B0-----:R0:W-:Y:S01]  /*3f50*/  STG.E.U16 desc[UR36][R8.64], R3 ;  /* 0x0000000308007986 */ /* 0x0011e2000c101524 */
[----:B------:R-:W-:Y:S05]  /*3f60*/  BRA `(.L_x_7432) ;  /* 0x0000000800f07947 */ /* 0x000fea0003800000 */
.L_x_7428:
        /* <DEDUP_REMOVED lines=8> */
.L_x_7436:
[----:B------:R-:W-:-:S05]  /*3ff0*/  F2FP.F16.F32.PACK_AB R4, RZ, R4 ;  /* 0x00000004ff04723e */ /* 0x000fca00000000ff */
[----:B------:R0:W-:Y:S01]  /*4000*/  STG.E.U16 desc[UR36][R8.64], R4 ;  /* 0x0000000408007986 */ /* 0x0001e2000c101524 */
[----:B------:R-:W-:Y:S05]  /*4010*/  BRA `(.L_x_7432) ;  /* 0x0000000800c47947 */ /* 0x000fea0003800000 */
.L_x_7435:
        /* <DEDUP_REMOVED lines=9> */
.L_x_7438:
[----:B------:R-:W-:-:S04]  /*40b0*/  F2FP.F16.F32.PACK_AB R3, RZ, R4 ;  /* 0x00000004ff03723e */ /* 0x000fc800000000ff */
[----:B------:R-:W-:-:S05]  /*40c0*/  PRMT R3, R3, 0x5410, RZ ;  /* 0x0000541003037816 */ /* 0x000fca00000000ff */
[----:B------:R0:W-:Y:S01]  /*40d0*/  STG.E desc[UR36][R8.64], R3 ;  /* 0x0000000308007986 */ /* 0x0001e2000c101924 */
[----:B------:R-:W-:Y:S05]  /*40e0*/  BRA `(.L_x_7432) ;  /* 0x0000000800907947 */ /* 0x000fea0003800000 */
.L_x_7437:
[----:B------:R-:W-:-:S06]  /*40f0*/  FMUL.FTZ R4, R4, 1 ;  /* 0x3f80000004047820 */ /* 0x000fcc0000410000 */
[----:B------:R-:W0:Y:S02]  /*4100*/  F2F.F64.F32 R4, R4 ;  /* 0x0000000400047310 */ /* 0x000e240000201800 */
[----:B0-----:R0:W-:Y:S01]  /*4110*/  STG.E.64 desc[UR36][R8.64], R4 ;  /* 0x0000000408007986 */ /* 0x0011e2000c101b24 */
[----:B------:R-:W-:Y:S05]  /*4120*/  BRA `(.L_x_7432) ;  /* 0x0000000800807947 */ /* 0x000fea0003800000 */
.L_x_7427:
        /* <DEDUP_REMOVED lines=12> */
.L_x_7441:
[----:B------:R-:W-:Y:S01]  /*41f0*/  FMUL.FTZ R4, R4, 1 ;  /* 0x3f80000004047820 */ /* 0x000fe20000410000 */
[----:B------:R-:W-:-:S05]  /*4200*/  CS2R R6, SRZ ;  /* 0x0000000000067805 */ /* 0x000fca000001ff00 */
[----:B------:R-:W0:Y:S02]  /*4210*/  F2F.F64.F32 R4, R4 ;  /* 0x0000000400047310 */ /* 0x000e240000201800 */
[----:B0-----:R0:W-:Y:S01]  /*4220*/  STG.E.128 desc[UR36][R8.64], R4 ;  /* 0x0000000408007986 */ /* 0x0011e2000c101d24 */
[----:B------:R-:W-:Y:S05]  /*4230*/  BRA `(.L_x_7432) ;  /* 0x00000008003c7947 */ /* 0x000fea0003800000 */
.L_x_7440:
        /* <DEDUP_REMOVED lines=18> */
.L_x_7445:
[----:B------:R-:W-:Y:S05]  /*4360*/  BSYNC.RECONVERGENT B0 ;  /* 0x0000000000007941 */ /* 0x000fea0003800200 */
.L_x_7444:
[----:B------:R-:W-:-:S05]  /*4370*/  LOP3.LUT R5, R0, 0x80, R5, 0xf8, !PT ;  /* 0x0000008000057812 */ /* 0x000fca00078ef805 */
[----:B------:R0:W-:Y:S01]  /*4380*/  STG.E.U8 desc[UR36][R8.64], R5 ;  /* 0x0000000508007986 */ /* 0x0001e2000c101124 */
[----:B------:R-:W-:Y:S05]  /*4390*/  BRA `(.L_x_7432) ;  /* 0x0000000400e47947 */ /* 0x000fea0003800000 */
.L_x_7443:
        /* <DEDUP_REMOVED lines=14> */
.L_x_7447:
[----:B------:R-:W-:Y:S05]  /*4480*/  BSYNC.RECONVERGENT B0 ;  /* 0x0000000000007941 */ /* 0x000fea0003800200 */
.L_x_7446:
[----:B------:R-:W-:-:S05]  /*4490*/  LOP3.LUT R3, R0, 0x80, R7, 0xf8, !PT ;  /* 0x0000008000037812 */ /* 0x000fca00078ef807 */
[----:B------:R0:W-:Y:S01]  /*44a0*/  STG.E.U8 desc[UR36][R8.64], R3 ;  /* 0x0000000308007986 */ /* 0x0001e2000c101124 */
[----:B------:R-:W-:Y:S05]  /*44b0*/  BRA `(.L_x_7432) ;  /* 0x00000004009c7947 */ /* 0x000fea0003800000 */
.L_x_7442:
[----:B------:R-:W-:-:S05]  /*44c0*/  F2FP.BF16.F32.PACK_AB R4, RZ, R4 ;  /* 0x00000004ff04723e */ /* 0x000fca00000010ff */
[----:B------:R0:W-:Y:S01]  /*44d0*/  STG.E.U16 desc[UR36][R8.64], R4 ;  /* 0x0000000408007986 */ /* 0x0001e2000c101524 */
[----:B------:R-:W-:Y:S05]  /*44e0*/  BRA `(.L_x_7432) ;  /* 0x0000000400907947 */ /* 0x000fea0003800000 */
.L_x_7439:
        /* <DEDUP_REMOVED lines=11> */
.L_x_7450:
        /* <DEDUP_REMOVED lines=12> */
.L_x_7453:
[----:B------:R-:W-:-:S04]  /*4660*/  SHF.R.U32.HI R0, RZ, 0x14, R4 ;  /* 0x00000014ff007819 */ /* 0x000fc80000011604 */
[----:B------:R-:W-:-:S04]  /*4670*/  LOP3.LUT R3, R0, 0x1, RZ, 0xc0, !PT ;  /* 0x0000000100037812 */ /* 0x000fc800078ec0ff */
[----:B------:R-:W-:-:S04]  /*4680*/  IADD3 R0, PT, PT, R4, 0x487ffff, R3 ;  /* 0x0487ffff04007810 */ /* 0x000fc80007ffe003 */
[----:B------:R-:W-:-:S04]  /*4690*/  SHF.R.U32.HI R0, RZ, 0x14, R0 ;  /* 0x00000014ff007819 */ /* 0x000fc80000011600 */
[----:B------:R-:W-:-:S07]  /*46a0*/  LOP3.LUT R3, R0, 0xff, RZ, 0xc0, !PT ;  /* 0x000000ff00037812 */ /* 0x000fce00078ec0ff */
.L_x_7454:
[----:B------:R-:W-:-:S04]  /*46b0*/  SHF.R.U32.HI R4, RZ, 0x18, R4 ;  /* 0x00000018ff047819 */ /* 0x000fc80000011604 */
[----:B------:R-:W-:-:S04]  /*46c0*/  LOP3.LUT R3, R3, 0x80, R4, 0xf8, !PT ;  /* 0x0000008003037812 */ /* 0x000fc800078ef804 */
[----:B------:R-:W-:-:S07]  /*46d0*/  PRMT R0, R3, 0x7610, R0 ;  /* 0x0000761003007816 */ /* 0x000fce0000000000 */
.L_x_7452:
[----:B------:R-:W-:Y:S05]  /*46e0*/  BSYNC.RECONVERGENT B0 ;  /* 0x0000000000007941 */ /* 0x000fea0003800200 */
.L_x_7451:
[----:B------:R1:W-:Y:S01]  /*46f0*/  STG.E.U8 desc[UR36][R8.64], R0 ;  /* 0x0000000008007986 */ /* 0x0003e2000c101124 */
[----:B------:R-:W-:Y:S05]  /*4700*/  BRA `(.L_x_7432) ;  /* 0x0000000400087947 */ /* 0x000fea0003800000 */
.L_x_7449:
        /* <DEDUP_REMOVED lines=12> */
.L_x_7457:
[----:B------:R-:W-:-:S04]  /*47d0*/  SHF.R.U32.HI R0, RZ, 0x15, R4 ;  /* 0x00000015ff007819 */ /* 0x000fc80000011604 */
[----:B------:R-:W-:-:S04]  /*47e0*/  LOP3.LUT R3, R0, 0x1, RZ, 0xc0, !PT ;  /* 0x0000000100037812 */ /* 0x000fc800078ec0ff */
[----:B------:R-:W-:-:S04]  /*47f0*/  IADD3 R0, PT, PT, R4, 0x88fffff, R3 ;  /* 0x088fffff04007810 */ /* 0x000fc80007ffe003 */
[----:B------:R-:W-:-:S04]  /*4800*/  SHF.R.U32.HI R0, RZ, 0x15, R0 ;  /* 0x00000015ff007819 */ /* 0x000fc80000011600 */
[----:B------:R-:W-:-:S07]  /*4810*/  LOP3.LUT R3, R0, 0xff, RZ, 0xc0, !PT ;  /* 0x000000ff00037812 */ /* 0x000fce00078ec0ff */
.L_x_7458:
[----:B------:R-:W-:-:S04]  /*4820*/  SHF.R.U32.HI R4, RZ, 0x18, R4 ;  /* 0x00000018ff047819 */ /* 0x000fc80000011604 */
[----:B------:R-:W-:-:S04]  /*4830*/  LOP3.LUT R3, R3, 0x80, R4, 0xf8, !PT ;  /* 0x0000008003037812 */ /* 0x000fc800078ef804 */
[----:B------:R-:W-:-:S07]  /*4840*/  PRMT R0, R3, 0x7610, R0 ;  /* 0x0000761003007816 */ /* 0x000fce0000000000 */
.L_x_7456:
[----:B------:R-:W-:Y:S05]  /*4850*/  BSYNC.RECONVERGENT B0 ;  /* 0x0000000000007941 */ /* 0x000fea0003800200 */
.L_x_7455:
[----:B------:R2:W-:Y:S01]  /*4860*/  STG.E.U8 desc[UR36][R8.64], R0 ;  /* 0x0000000008007986 */ /* 0x0005e2000c101124 */
[----:B------:R-:W-:Y:S05]  /*4870*/  BRA `(.L_x_7432) ;  /* 0x0000000000ac7947 */ /* 0x000fea0003800000 */
.L_x_7448:
[----:B------:R-:W-:-:S13]  /*4880*/  ISETP.NE.AND P0, PT, R0, 0x1c, PT ;  /* 0x0000001c0000780c */ /* 0x000fda0003f05270 */
[----:B------:R-:W-:Y:S05]  /*4890*/  @!P0 BRA `(.L_x_7459) ;  /* 0x00000000009c8947 */ /* 0x000fea0003800000 */
[----:B------:R-:W-:-:S13]  /*48a0*/  ISETP.NE.AND P0, PT, R0, 0x1d, PT ;  /* 0x0000001d0000780c */ /* 0x000fda0003f05270 */
[----:B------:R-:W-:Y:S05]  /*48b0*/  @!P0 BRA `(.L_x_7460) ;  /* 0x0000000000888947 */ /* 0x000fea0003800000 */
[----:B------:R-:W-:-:S13]  /*48c0*/  ISETP.NE.AND P0, PT, R0, 0x2c, PT ;  /* 0x0000002c0000780c */ /* 0x000fda0003f05270 */
[----:B------:R-:W-:Y:S05]  /*48d0*/  @!P0 BRA `(.L_x_7461) ;  /* 0x0000000000448947 */ /* 0x000fea0003800000 */
.L_x_7431:
        /* <DEDUP_REMOVED lines=16> */
.L_x_7462:
[----:B------:R-:W-:Y:S05]  /*49e0*/  BRA `(.L_x_7432) ;  /* 0x0000000000507947 */ /* 0x000fea0003800000 */
.L_x_7461:
        /* <DEDUP_REMOVED lines=15> */
.L_x_7460:
[----:B------:R-:W0:Y:S02]  /*4ae0*/  F2I.U64.TRUNC R4, R4 ;  /* 0x0000000400047311 */ /* 0x000e24000020d800 */
[----:B0-----:R0:W-:Y:S01]  /*4af0*/  STG.E.64 desc[UR36][R8.64], R4 ;  /* 0x0000000408007986 */ /* 0x0011e2000c101b24 */
[----:B------:R-:W-:Y:S05]  /*4b00*/  BRA `(.L_x_7432) ;  /* 0x0000000000087947 */ /* 0x000fea0003800000 */
.L_x_7459:
[----:B------:R-:W0:Y:S02]  /*4b10*/  F2I.FTZ.U32.TRUNC.NTZ R3, R4 ;  /* 0x0000000400037305 */ /* 0x000e24000021f000 */
[----:B0-----:R3:W-:Y:S02]  /*4b20*/  STG.E desc[UR36][R8.64], R3 ;  /* 0x0000000308007986 */ /* 0x0017e4000c101924 */
.L_x_7432:
        /* <DEDUP_REMOVED lines=24> */
.L_x_7467:
[----:B------:R-:W0:Y:S02]  /*4cb0*/  F2I.S64.TRUNC R22, R22 ;  /* 0x0000001600167311 */ /* 0x000e24000020d900 */
[----:B0-----:R-:W-:-:S05]  /*4cc0*/  IMAD.MOV.U32 R3, RZ, RZ, R22 ;  /* 0x000000ffff037224 */ /* 0x001fca00078e0016 */
[----:B------:R0:W-:Y:S01]  /*4cd0*/  STG.E.U8 desc[UR36][R8.64], R3 ;  /* 0x0000000308007986 */ /* 0x0001e2000c101124 */
[----:B------:R-:W-:Y:S05]  /*4ce0*/  BRA `(.L_x_7469) ;  /* 0x0000000c00287947 */ /* 0x000fea0003800000 */
.L_x_7466:
        /* <DEDUP_REMOVED lines=9> */
.L_x_7471:
[----:B------:R-:W0:Y:S02]  /*4d80*/  F2I.FTZ.TRUNC.NTZ R3, R22 ;  /* 0x0000001600037305 */ /* 0x000e24000021f100 */
[----:B0-----:R0:W-:Y:S01]  /*4d90*/  STG.E desc[UR36][R8.64], R3 ;  /* 0x0000000308007986 */ /* 0x0011e2000c101924 */
[----:B------:R-:W-:Y:S05]  /*4da0*/  BRA `(.L_x_7469) ;  /* 0x0000000800f87947 */ /* 0x000fea0003800000 */
.L_x_7470:
[----:B------:R-:W0:Y:S02]  /*4db0*/  F2I.FTZ.TRUNC.NTZ R3, R22 ;  /* 0x0000001600037305 */ /* 0x000e24000021f100 */
[----:B0-----:R0:W-:Y:S01]  /*4dc0*/  STG.E.U16 desc[UR36][R8.64], R3 ;  /* 0x0000000308007986 */ /* 0x0011e2000c101524 */
[----:B------:R-:W-:Y:S05]  /*4dd0*/  BRA `(.L_x_7469) ;  /* 0x0000000800ec7947 */ /* 0x000fea0003800000 */
.L_x_7465:
        /* <DEDUP_REMOVED lines=8> */
.L_x_7473:
[----:B------:R-:W-:-:S05]  /*4e60*/  F2FP.F16.F32.PACK_AB R22, RZ, R22 ;  /* 0x00000016ff16723e */ /* 0x000fca00000000ff */
[----:B------:R0:W-:Y:S01]  /*4e70*/  STG.E.U16 desc[UR36][R8.64], R22 ;  /* 0x0000001608007986 */ /* 0x0001e2000c101524 */
[----:B------:R-:W-:Y:S05]  /*4e80*/  BRA `(.L_x_7469) ;  /* 0x0000000800c07947 */ /* 0x000fea0003800000 */
.L_x_7472:
        /* <DEDUP_REMOVED lines=9> */
.L_x_7475:
[----:B------:R-:W-:-:S04]  /*4f20*/  F2FP.F16.F32.PACK_AB R3, RZ, R22 ;  /* 0x00000016ff03723e */ /* 0x000fc800000000ff */
[----:B------:R-:W-:-:S05]  /*4f30*/  PRMT R3, R3, 0x5410, RZ ;  /* 0x0000541003037816 */ /* 0x000fca00000000ff */
[----:B------:R0:W-:Y:S01]  /*4f40*/  STG.E desc[UR36][R8.64], R3 ;  /* 0x0000000308007986 */ /* 0x0001e2000c101924 */
[----:B------:R-:W-:Y:S05]  /*4f50*/  BRA `(.L_x_7469) ;  /* 0x00000008008c7947 */ /* 0x000fea0003800000 */
.L_x_7474:
[----:B------:R-:W-:-:S06]  /*4f60*/  FMUL.FTZ R4, R22, 1 ;  /* 0x3f80000016047820 */ /* 0x000fcc0000410000 */
[----:B------:R-:W0:Y:S02]  /*4f70*/  F2F.F64.F32 R4, R4 ;  /* 0x0000000400047310 */ /* 0x000e240000201800 */
[----:B0-----:R0:W-:Y:S01]  /*4f80*/  STG.E.64 desc[UR36][R8.64], R4 ;  /* 0x0000000408007986 */ /* 0x0011e2000c101b24 */
[----:B------:R-:W-:Y:S05]  /*4f90*/  BRA `(.L_x_7469) ;  /* 0x00000008007c7947 */ /* 0x000fea0003800000 */
.L_x_7464:
        /* <DEDUP_REMOVED lines=13> */
.L_x_7479:
        /* <DEDUP_REMOVED lines=16> */
.L_x_7482:
[----:B------:R-:W-:-:S04]  /*5170*/  SHF.R.U32.HI R22, RZ, 0x18, R22 ;  /* 0x00000018ff167819 */ /* 0x000fc80000011616 */
[----:B------:R-:W-:-:S04]  /*5180*/  LOP3.LUT R3, R3, 0x80, R22, 0xf8, !PT ;  /* 0x0000008003037812 */ /* 0x000fc800078ef816 */
[----:B------:R-:W-:-:S07]  /*5190*/  PRMT R4, R3, 0x7610, R4 ;  /* 0x0000761003047816 */ /* 0x000fce0000000004 */
.L_x_7481:
[----:B------:R-:W-:Y:S05]  /*51a0*/  BSYNC.RECONVERGENT B0 ;  /* 0x0000000000007941 */ /* 0x000fea0003800200 */
.L_x_7480:
[----:B------:R0:W-:Y:S01]  /*51b0*/  STG.E.U8 desc[UR36][R8.64], R4 ;  /* 0x0000000408007986 */ /* 0x0001e2000c101124 */
[----:B------:R-:W-:Y:S05]  /*51c0*/  BRA `(.L_x_7469) ;  /* 0x0000000400f07947 */ /* 0x000fea0003800000 */
.L_x_7478:
        /* <DEDUP_REMOVED lines=16> */
.L_x_7485:
[----:B------:R-:W-:-:S04]  /*52d0*/  SHF.R.U32.HI R22, RZ, 0x18, R22 ;  /* 0x00000018ff167819 */ /* 0x000fc80000011616 */
[----:B------:R-:W-:-:S04]  /*52e0*/  LOP3.LUT R3, R3, 0x80, R22, 0xf8, !PT ;  /* 0x0000008003037812 */ /* 0x000fc800078ef816 */
[----:B------:R-:W-:-:S07]  /*52f0*/  PRMT R4, R3, 0x7610, R4 ;  /* 0x0000761003047816 */ /* 0x000fce0000000004 */
.L_x_7484:
[----:B------:R-:W-:Y:S05]  /*5300*/  BSYNC.RECONVERGENT B0 ;  /* 0x0000000000007941 */ /* 0x000fea0003800200 */
.L_x_7483:
[----:B------:R0:W-:Y:S01]  /*5310*/  STG.E.U8 desc[UR36][R8.64], R4 ;  /* 0x0000000408007986 */ /* 0x0001e2000c101124 */
[----:B------:R-:W-:Y:S05]  /*5320*/  BRA `(.L_x_7469) ;  /* 0x0000000400987947 */ /* 0x000fea0003800000 */
.L_x_7477:
        /* <DEDUP_REMOVED lines=21> */
.L_x_7487:
[----:B------:R-:W0:Y:S02]  /*5480*/  F2I.U64.TRUNC R22, R22 ;  /* 0x0000001600167311 */ /* 0x000e24000020d800 */
[----:B0-----:R0:W-:Y:S01]  /*5490*/  STG.E.64 desc[UR36][R8.64], R22 ;  /* 0x0000001608007986 */ /* 0x0011e2000c101b24 */
[----:B------:R-:W-:Y:S05]  /*54a0*/  BRA `(.L_x_7469) ;  /* 0x0000000400387947 */ /* 0x000fea0003800000 */
.L_x_7486:
[----:B------:R-:W0:Y:S02]  /*54b0*/  F2I.FTZ.U32.TRUNC.NTZ R3, R22 ;  /* 0x0000001600037305 */ /* 0x000e24000021f000 */
[----:B0-----:R0:W-:Y:S01]  /*54c0*/  STG.E desc[UR36][R8.64], R3 ;  /* 0x0000000308007986 */ /* 0x0011e2000c101924 */
[----:B------:R-:W-:Y:S05]  /*54d0*/  BRA `(.L_x_7469) ;  /* 0x00000004002c7947 */ /* 0x000fea0003800000 */
.L_x_7476:
        /* <DEDUP_REMOVED lines=10> */
.L_x_7489:
[----:B------:R-:W-:Y:S01]  /*5580*/  FMUL.FTZ R4, R22, 1 ;  /* 0x3f80000016047820 */ /* 0x000fe20000410000 */
[----:B------:R-:W-:-:S05]  /*5590*/  CS2R R6, SRZ ;  /* 0x0000000000067805 */ /* 0x000fca000001ff00 */
[----:B------:R-:W0:Y:S02]  /*55a0*/  F2F.F64.F32 R4, R4 ;  /* 0x0000000400047310 */ /* 0x000e240000201800 */
[----:B0-----:R0:W-:Y:S01]  /*55b0*/  STG.E.128 desc[UR36][R8.64], R4 ;  /* 0x0000000408007986 */ /* 0x0011e2000c101d24 */
[----:B------:R-:W-:Y:S05]  /*55c0*/  BRA `(.L_x_7469) ;  /* 0x0000000000f07947 */ /* 0x000fea0003800000 */
.L_x_7488:
[----:B------:R-:W-:-:S13]  /*55d0*/  ISETP.NE.AND P0, PT, R0, 0xf, PT ;  /* 0x0000000f0000780c */ /* 0x000fda0003f05270 */
[----:B------:R-:W-:Y:S05]  /*55e0*/  @!P0 BRA `(.L_x_7490) ;  /* 0x0000000000e08947 */ /* 0x000fea0003800000 */
[----:B------:R-:W-:-:S13]  /*55f0*/  ISETP.NE.AND P0, PT, R0, 0x17, PT ;  /* 0x000000170000780c */ /* 0x000fda0003f05270 */
[----:B------:R-:W-:Y:S05]  /*5600*/  @!P0 BRA `(.L_x_7491) ;  /* 0x00000000008c8947 */ /* 0x000fea0003800000 */
[----:B------:R-:W-:-:S13]  /*5610*/  ISETP.NE.AND P0, PT, R0, 0x18, PT ;  /* 0x000000180000780c */ /* 0x000fda0003f05270 */
[----:B------:R-:W-:Y:S05]  /*5620*/  @!P0 BRA `(.L_x_7492) ;  /* 0x0000000000448947 */ /* 0x000fea0003800000 */
.L_x_7468:
        /* <DEDUP_REMOVED lines=16> */
.L_x_7493:
[----:B------:R-:W-:Y:S05]  /*5730*/  BRA `(.L_x_7469) ;  /* 0x0000000000947947 */ /* 0x000fea0003800000 */
.L_x_7492:
        /* <DEDUP_REMOVED lines=12> */
.L_x_7495:
[----:B------:R-:W-:Y:S05]  /*5800*/  BSYNC.RECONVERGENT B0 ;  /* 0x0000000000007941 */ /* 0x000fea0003800200 */
.L_x_7494:
[----:B------:R-:W-:-:S05]  /*5810*/  LOP3.LUT R3, R0, 0x80, R5, 0xf8, !PT ;  /* 0x0000008000037812 */ /* 0x000fca00078ef805 */
[----:B------:R3:W-:Y:S01]  /*5820*/  STG.E.U8 desc[UR36][R8.64], R3 ;  /* 0x0000000308007986 */ /* 0x0007e2000c101124 */
[----:B------:R-:W-:Y:S05]  /*5830*/  BRA `(.L_x_7469) ;  /* 0x0000000000547947 */ /* 0x000fea0003800000 */
.L_x_7491:
        /* <DEDUP_REMOVED lines=11> */
.L_x_7497:
[----:B------:R-:W-:Y:S01]  /*58f0*/  IMAD.MOV.U32 R0, RZ, RZ, 0x7f ;  /* 0x0000007fff007424 */ /* 0x000fe200078e00ff */
[----:B------:R-:W-:-:S04]  /*5900*/  ISETP.GT.U32.AND P0, PT, R4, 0x7f800000, PT ;  /* 0x7f8000000400780c */ /* 0x000fc80003f04070 */
[----:B------:R-:W-:-:S09]  /*5910*/  SEL R0, R0, 0x7c, P0 ;  /* 0x0000007c00007807 */ /* 0x000fd20000000000 */
.L_x_7498:
[----:B------:R-:W-:Y:S05]  /*5920*/  BSYNC.RECONVERGENT B0 ;  /* 0x0000000000007941 */ /* 0x000fea0003800200 */
.L_x_7496:
[----:B------:R-:W-:-:S04]  /*5930*/  SHF.R.U32.HI R3, RZ, 0x18, R22 ;  /* 0x00000018ff037819 */ /* 0x000fc80000011616 */
[----:B------:R-:W-:-:S05]  /*5940*/  LOP3.LUT R3, R0, 0x80, R3, 0xf8, !PT ;  /* 0x0000008000037812 */ /* 0x000fca00078ef803 */
[----:B------:R2:W-:Y:S01]  /*5950*/  STG.E.U8 desc[UR36][R8.64], R3 ;  /* 0x0000000308007986 */ /* 0x0005e2000c101124 */
[----:B------:R-:W-:Y:S05]  /*5960*/  BRA `(.L_x_7469) ;  /* 0x0000000000087947 */ /* 0x000fea0003800000 */
.L_x_7490:
[----:B------:R-:W-:-:S05]  /*5970*/  F2FP.BF16.F32.PACK_AB R22, RZ, R22 ;  /* 0x00000016ff16723e */ /* 0x000fca00000010ff */
[----:B------:R4:W-:Y:S02]  /*5980*/  STG.E.U16 desc[UR36][R8.64], R22 ;  /* 0x0000001608007986 */ /* 0x0009e4000c101524 */
.L_x_7469:
[----:B------:R-:W-:-:S07]  /*5990*/  VIADD R19, R19, 0x80 ;  /* 0x0000008013137836 */ /* 0x000fce0000000000 */
.L_x_7426:
[----:B------:R-:W-:-:S13]  /*59a0*/  ISETP.GE.AND P0, PT, R19, R17, PT ;  /* 0x000000111300720c */ /* 0x000fda0003f06270 */
[----:B------:R-:W-:Y:S05]  /*59b0*/  @P0 BREAK.RELIABLE B6 ;  /* 0x0000000000060942 */ /* 0x000fea0003800100 */
[----:B------:R-:W-:Y:S05]  /*59c0*/  @P0 BRA `(.L_x_7463) ;  /* 0x0000000c00940947 */ /* 0x000fea0003800000 */
[----:B------:R-:W-:Y:S05]  /*59d0*/  BSYNC.RELIABLE B6 ;  /* 0x0000000000067941 */ /* 0x000fea0003800100 */
.L_x_7425:
        /* <DEDUP_REMOVED lines=21> */
.L_x_7502:
[----:B------:R-:W0:Y:S02]  /*5b30*/  F2I.S64.TRUNC R24, R24 ;  /* 0x0000001800187311 */ /* 0x000e24000020d900 */
[----:B0-----:R-:W-:-:S05]  /*5b40*/  IMAD.MOV.U32 R3, RZ, RZ, R24 ;  /* 0x000000ffff037224 */ /* 0x001fca00078e0018 */
[----:B------:R0:W-:Y:S01]  /*5b50*/  STG.E.U8 desc[UR36][R8.64], R3 ;  /* 0x0000000308007986 */ /* 0x0001e2000c101124 */
[----:B------:R-:W-:Y:S05]  /*5b60*/  BRA `(.L_x_7504) ;  /* 0x0000000c00287947 */ /* 0x000fea0003800000 */
.L_x_7501:
        /* <DEDUP_REMOVED lines=9> */
.L_x_7506:
[----:B------:R-:W0:Y:S02]  /*5c00*/  F2I.FTZ.TRUNC.NTZ R3, R24 ;  /* 0x0000001800037305 */ /* 0x000e24000021f100 */
[----:B0-----:R0:W-:Y:S01]  /*5c10*/  STG.E desc[UR36][R8.64], R3 ;  /* 0x0000000308007986 */ /* 0x0011e2000c101924 */
[----:B------:R-:W-:Y:S05]  /*5c20*/  BRA `(.L_x_7504) ;  /* 0x0000000800f87947 */ /* 0x000fea0003800000 */
.L_x_7505:
[----:B------:R-:W0:Y:S02]  /*5c30*/  F2I.FTZ.TRUNC.NTZ R3, R24 ;  /* 0x0000001800037305 */ /* 0x000e24000021f100 */
[----:B0-----:R0:W-:Y:S01]  /*5c40*/  STG.E.U16 desc[UR36][R8.64], R3 ;  /* 0x0000000308007986 */ /* 0x0011e2000c101524 */
[----:B------:R-:W-:Y:S05]  /*5c50*/  BRA `(.L_x_7504) ;  /* 0x0000000800ec7947 */ /* 0x000fea0003800000 */
.L_x_7500:
        /* <DEDUP_REMOVED lines=8> */
.L_x_7508:
[----:B------:R-:W-:-:S05]  /*5ce0*/  F2FP.F16.F32.PACK_AB R24, RZ, R24 ;  /* 0x00000018ff18723e */ /* 0x000fca00000000ff */
[----:B------:R0:W-:Y:S01]  /*5cf0*/  STG.E.U16 desc[UR36][R8.64], R24 ;  /* 0x0000001808007986 */ /* 0x0001e2000c101524 */
[----:B------:R-:W-:Y:S05]  /*5d00*/  BRA `(.L_x_7504) ;  /* 0x0000000800c07947 */ /* 0x000fea0003800000 */
.L_x_7507:
        /* <DEDUP_REMOVED lines=9> */
.L_x_7510:
[----:B------:R-:W-:-:S04]  /*5da0*/  F2FP.F16.F32.PACK_AB R3, RZ, R24 ;  /* 0x00000018ff03723e */ /* 0x000fc800000000ff */
[----:B------:R-:W-:-:S05]  /*5db0*/  PRMT R3, R3, 0x5410, RZ ;  /* 0x0000541003037816 */ /* 0x000fca00000000ff */
[----:B------:R0:W-:Y:S01]  /*5dc0*/  STG.E desc[UR36][R8.64], R3 ;  /* 0x0000000308007986 */ /* 0x0001e2000c101924 */
[----:B------:R-:W-:Y:S05]  /*5dd0*/  BRA `(.L_x_7504) ;  /* 0x00000008008c7947 */ /* 0x000fea0003800000 */
.L_x_7509:
[----:B------:R-:W-:-:S06]  /*5de0*/  FMUL.FTZ R4, R24, 1 ;  /* 0x3f80000018047820 */ /* 0x000fcc0000410000 */
[----:B------:R-:W0:Y:S02]  /*5df0*/  F2F.F64.F32 R4, R4 ;  /* 0x0000000400047310 */ /* 0x000e240000201800 */
[----:B0-----:R0:W-:Y:S01]  /*5e00*/  STG.E.64 desc[UR36][R8.64], R4 ;  /* 0x0000000408007986 */ /* 0x0011e2000c101b24 */
[----:B------:R-:W-:Y:S05]  /*5e10*/  BRA `(.L_x_7504) ;  /* 0x00000008007c7947 */ /* 0x000fea0003800000 */
.L_x_7499:
        /* <DEDUP_REMOVED lines=13> */
.L_x_7514:
        /* <DEDUP_REMOVED lines=16> */
.L_x_7517:
[----:B------:R-:W-:-:S04]  /*5ff0*/  SHF.R.U32.HI R24, RZ, 0x18, R24 ;  /* 0x00000018ff187819 */ /* 0x000fc80000011618 */
[----:B------:R-:W-:-:S04]  /*6000*/  LOP3.LUT R3, R3, 0x80, R24, 0xf8, !PT ;  /* 0x0000008003037812 */ /* 0x000fc800078ef818 */
[----:B------:R-:W-:-:S07]  /*6010*/  PRMT R4, R3, 0x7610, R4 ;  /* 0x0000761003047816 */ /* 0x000fce0000000004 */
.L_x_7516:
[----:B------:R-:W-:Y:S05]  /*6020*/  BSYNC.RECONVERGENT B0 ;  /* 0x0000000000007941 */ /* 0x000fea0003800200 */
.L_x_7515:
[----:B------:R0:W-:Y:S01]  /*6030*/  STG.E.U8 desc[UR36][R8.64], R4 ;  /* 0x0000000408007986 */ /* 0x0001e2000c101124 */
[----:B------:R-:W-:Y:S05]  /*6040*/  BRA `(.L_x_7504) ;  /* 0x0000000400f07947 */ /* 0x000fea0003800000 */
.L_x_7513:
        /* <DEDUP_REMOVED lines=16> */
.L_x_7520:
[----:B------:R-:W-:-:S04]  /*6150*/  SHF.R.U32.HI R24, RZ, 0x18, R24 ;  /* 0x00000018ff187819 */ /* 0x000fc80000011618 */
[----:B------:R-:W-:-:S04]  /*6160*/  LOP3.LUT R3, R3, 0x80, R24, 0xf8, !PT ;  /* 0x0000008003037812 */ /* 0x000fc800078ef818 */
[----:B------:R-:W-:-:S07]  /*6170*/  PRMT R4, R3, 0x7610, R4 ;  /* 0x0000761003047816 */ /* 0x000fce0000000004 */
.L_x_7519:
[----:B------:R-:W-:Y:S05]  /*6180*/  BSYNC.RECONVERGENT B0 ;  /* 0x0000000000007941 */ /* 0x000fea0003800200 */
.L_x_7518:
[----:B------:R0:W-:Y:S01]  /*6190*/  STG.E.U8 desc[UR36][R8.64], R4 ;  /* 0x0000000408007986 */ /* 0x0001e2000c101124 */
[----:B------:R-:W-:Y:S05]  /*61a0*/  BRA `(.L_x_7504) ;  /* 0x0000000400987947 */ /* 0x000fea0003800000 */
.L_x_7512:
        /* <DEDUP_REMOVED lines=21> */
.L_x_7522:
[----:B------:R-:W0:Y:S02]  /*6300*/  F2I.U64.TRUNC R24, R24 ;  /* 0x0000001800187311 */ /* 0x000e24000020d800 */
[----:B0-----:R0:W-:Y:S01]  /*6310*/  STG.E.64 desc[UR36][R8.64], R24 ;  /* 0x0000001808007986 */ /* 0x0011e2000c101b24 */
[----:B------:R-:W-:Y:S05]  /*6320*/  BRA `(.L_x_7504) ;  /* 0x0000000400387947 */ /* 0x000fea0003800000 */
.L_x_7521:
[----:B------:R-:W0:Y:S02]  /*6330*/  F2I.FTZ.U32.TRUNC.NTZ R3, R24 ;  /* 0x0000001800037305 */ /* 0x000e24000021f000 */
[----:B0-----:R0:W-:Y:S01]  /*6340*/  STG.E desc[UR36][R8.64], R3 ;  /* 0x0000000308007986 */ /* 0x0011e2000c101924 */
[----:B------:R-:W-:Y:S05]  /*6350*/  BRA `(.L_x_7504) ;  /* 0x00000004002c7947 */ /* 0x000fea0003800000 */
.L_x_7511:
        /* <DEDUP_REMOVED lines=10> */
.L_x_7524:
[----:B------:R-:W-:Y:S01]  /*6400*/  FMUL.FTZ R4, R24, 1 ;  /* 0x3f80000018047820 */ /* 0x000fe20000410000 */
[----:B------:R-:W-:-:S05]  /*6410*/  CS2R R6, SRZ ;  /* 0x0000000000067805 */ /* 0x000fca000001ff00 */
[----:B------:R-:W0:Y:S02]  /*6420*/  F2F.F64.F32 R4, R4 ;  /* 0x0000000400047310 */ /* 0x000e240000201800 */
[----:B0-----:R4:W-:Y:S01]  /*6430*/  STG.E.128 desc[UR36][R8.64], R4 ;  /* 0x0000000408007986 */ /* 0x0019e2000c101d24 */
[----:B------:R-:W-:Y:S05]  /*6440*/  BRA `(.L_x_7504) ;  /* 0x0000000000f07947 */ /* 0x000fea0003800000 */
.L_x_7523:
[----:B------:R-:W-:-:S13]  /*6450*/  ISETP.NE.AND P0, PT, R0, 0xf, PT ;  /* 0x0000000f0000780c */ /* 0x000fda0003f05270 */
[----:B------:R-:W-:Y:S05]  /*6460*/  @!P0 BRA `(.L_x_7525) ;  /* 0x0000000000e08947 */ /* 0x000fea0003800000 */
[----:B------:R-:W-:-:S13]  /*6470*/  ISETP.NE.AND P0, PT, R0, 0x17, PT ;  /* 0x000000170000780c */ /* 0x000fda0003f05270 */
[----:B------:R-:W-:Y:S05]  /*6480*/  @!P0 BRA `(.L_x_7526) ;  /* 0x00000000008c8947 */ /* 0x000fea0003800000 */
[----:B------:R-:W-:-:S13]  /*6490*/  ISETP.NE.AND P0, PT, R0, 0x18, PT ;  /* 0x000000180000780c */ /* 0x000fda0003f05270 */
[----:B------:R-:W-:Y:S05]  /*64a0*/  @!P0 BRA `(.L_x_7527) ;  /* 0x0000000000448947 */ /* 0x000fea0003800000 */
.L_x_7503:
        /* <DEDUP_REMOVED lines=16> */
.L_x_7528:
[----:B------:R-:W-:Y:S05]  /*65b0*/  BRA `(.L_x_7504) ;  /* 0x0000000000947947 */ /* 0x000fea0003800000 */
.L_x_7527:
        /* <DEDUP_REMOVED lines=12> */
.L_x_7530:
[----:B------:R-:W-:Y:S05]  /*6680*/  BSYNC.RECONVERGENT B0 ;  /* 0x0000000000007941 */ /* 0x000fea0003800200 */
.L_x_7529:
[----:B------:R-:W-:-:S05]  /*6690*/  LOP3.LUT R3, R0, 0x80, R5, 0xf8, !PT ;  /* 0x0000008000037812 */ /* 0x000fca00078ef805 */
[----:B------:R1:W-:Y:S01]  /*66a0*/  STG.E.U8 desc[UR36][R8.64], R3 ;  /* 0x0000000308007986 */ /* 0x0003e2000c101124 */
[----:B------:R-:W-:Y:S05]  /*66b0*/  BRA `(.L_x_7504) ;  /* 0x0000000000547947 */ /* 0x000fea0003800000 */
.L_x_7526:
        /* <DEDUP_REMOVED lines=11> */
.L_x_7532:
[----:B------:R-:W-:Y:S01]  /*6770*/  IMAD.MOV.U32 R0, RZ, RZ, 0x7f ;  /* 0x0000007fff007424 */ /* 0x000fe200078e00ff */
[----:B------:R-:W-:-:S04]  /*6780*/  ISETP.GT.U32.AND P0, PT, R4, 0x7f800000, PT ;  /* 0x7f8000000400780c */ /* 0x000fc80003f04070 */
[----:B------:R-:W-:-:S09]  /*6790*/  SEL R0, R0, 0x7c, P0 ;  /* 0x0000007c00007807 */ /* 0x000fd20000000000 */
.L_x_7533:
[----:B------:R-:W-:Y:S05]  /*67a0*/  BSYNC.RECONVERGENT B0 ;  /* 0x0000000000007941 */ /* 0x000fea0003800200 */
.L_x_7531:
[----:B------:R-:W-:-:S04]  /*67b0*/  SHF.R.U32.HI R3, RZ, 0x18, R24 ;  /* 0x00000018ff037819 */ /* 0x000fc80000011618 */
[----:B------:R-:W-:-:S05]  /*67c0*/  LOP3.LUT R3, R0, 0x80, R3, 0xf8, !PT ;  /* 0x0000008000037812 */ /* 0x000fca00078ef803 */
[----:B------:R2:W-:Y:S01]  /*67d0*/  STG.E.U8 desc[UR36][R8.64], R3 ;  /* 0x0000000308007986 */ /* 0x0005e2000c101124 */
[----:B------:R-:W-:Y:S05]  /*67e0*/  BRA `(.L_x_7504) ;  /* 0x0000000000087947 */ /* 0x000fea0003800000 */
.L_x_7525:
[----:B------:R-:W-:-:S05]  /*67f0*/  F2FP.BF16.F32.PACK_AB R24, RZ, R24 ;  /* 0x00000018ff18723e */ /* 0x000fca00000010ff */
[----:B------:R0:W-:Y:S02]  /*6800*/  STG.E.U16 desc[UR36][R8.64], R24 ;  /* 0x0000001808007986 */ /* 0x0001e4000c101524 */
.L_x_7504:
[----:B------:R-:W-:-:S07]  /*6810*/  VIADD R19, R19, 0x80 ;  /* 0x0000008013137836 */ /* 0x000fce0000000000 */
.L_x_7463:
[----:B------:R-:W-:Y:S05]  /*6820*/  BSYNC.RECONVERGENT B7 ;  /* 0x0000000000077941 */ /* 0x000fea0003800200 */
.L_x_7424:
        /* <DEDUP_REMOVED lines=22> */
.L_x_7537:
[----:B------:R-:W0:Y:S02]  /*6990*/  F2I.S64.TRUNC R18, R18 ;  /* 0x0000001200127311 */ /* 0x000e24000020d900 */
[----:B0-----:R-:W-:-:S05]  /*69a0*/  IMAD.MOV.U32 R5, RZ, RZ, R18 ;  /* 0x000000ffff057224 */ /* 0x001fca00078e0012 */
[----:B------:R-:W-:Y:S01]  /*69b0*/  STG.E.U8 desc[UR36][R2.64], R5 ;  /* 0x0000000502007986 */ /* 0x000fe2000c101124 */
[----:B------:R-:W-:Y:S05]  /*69c0*/  EXIT ;  /* 0x000000000000794d */ /* 0x000fea0003800000 */
.L_x_7536:
        /* <DEDUP_REMOVED lines=9> */
.L_x_7540:
[----:B------:R-:W0:Y:S02]  /*6a60*/  F2I.FTZ.TRUNC.NTZ R5, R18 ;  /* 0x0000001200057305 */ /* 0x000e24000021f100 */
[----:B0-----:R-:W-:Y:S01]  /*6a70*/  STG.E desc[UR36][R2.64], R5 ;  /* 0x0000000502007986 */ /* 0x001fe2000c101924 */
[----:B------:R-:W-:Y:S05]  /*6a80*/  EXIT ;  /* 0x000000000000794d */ /* 0x000fea0003800000 */
.L_x_7539:
[----:B------:R-:W0:Y:S02]  /*6a90*/  F2I.FTZ.TRUNC.NTZ R5, R18 ;  /* 0x0000001200057305 */ /* 0x000e24000021f100 */
[----:B0-----:R-:W-:Y:S01]  /*6aa0*/  STG.E.U16 desc[UR36][R2.64], R5 ;  /* 0x0000000502007986 */ /* 0x001fe2000c101524 */
[----:B------:R-:W-:Y:S05]  /*6ab0*/  EXIT ;  /* 0x000000000000794d */ /* 0x000fea0003800000 */
.L_x_7535:
        /* <DEDUP_REMOVED lines=8> */
.L_x_7542:
[----:B------:R-:W-:-:S05]  /*6b40*/  F2FP.F16.F32.PACK_AB R18, RZ, R18 ;  /* 0x00000012ff12723e */ /* 0x000fca00000000ff */
[----:B------:R-:W-:Y:S01]  /*6b50*/  STG.E.U16 desc[UR36][R2.64], R18 ;  /* 0x0000001202007986 */ /* 0x000fe2000c101524 */
[----:B------:R-:W-:Y:S05]  /*6b60*/  EXIT ;  /* 0x000000000000794d */ /* 0x000fea0003800000 */
.L_x_7541:
        /* <DEDUP_REMOVED lines=9> */
.L_x_7544:
[----:B------:R-:W-:-:S04]  /*6c00*/  F2FP.F16.F32.PACK_AB R5, RZ, R18 ;  /* 0x00000012ff05723e */ /* 0x000fc800000000ff */
[----:B------:R-:W-:-:S05]  /*6c10*/  PRMT R5, R5, 0x5410, RZ ;  /* 0x0000541005057816 */ /* 0x000fca00000000ff */
[----:B------:R-:W-:Y:S01]  /*6c20*/  STG.E desc[UR36][R2.64], R5 ;  /* 0x0000000502007986 */ /* 0x000fe2000c101924 */
[----:B------:R-:W-:Y:S05]  /*6c30*/  EXIT ;  /* 0x000000000000794d */ /* 0x000fea0003800000 */
.L_x_7543:
[----:B------:R-:W-:-:S06]  /*6c40*/  FMUL.FTZ R4, R18, 1 ;  /* 0x3f80000012047820 */ /* 0x000fcc0000410000 */
[----:B------:R-:W0:Y:S02]  /*6c50*/  F2F.F64.F32 R4, R4 ;  /* 0x0000000400047310 */ /* 0x000e240000201800 */
[----:B0-----:R-:W-:Y:S01]  /*6c60*/  STG.E.64 desc[UR36][R2.64], R4 ;  /* 0x0000000402007986 */ /* 0x001fe2000c101b24 */
[----:B------:R-:W-:Y:S05]  /*6c70*/  EXIT ;  /* 0x000000000000794d */ /* 0x000fea0003800000 */
.L_x_7534:
        /* <DEDUP_REMOVED lines=13> */
.L_x_7548:
        /* <DEDUP_REMOVED lines=16> */
.L_x_7551:
[----:B------:R-:W-:-:S04]  /*6e50*/  SHF.R.U32.HI R18, RZ, 0x18, R18 ;  /* 0x00000018ff127819 */ /* 0x000fc80000011612 */
[----:B------:R-:W-:-:S04]  /*6e60*/  LOP3.LUT R5, R5, 0x80, R18, 0xf8, !PT ;  /* 0x0000008005057812 */ /* 0x000fc800078ef812 */
[----:B------:R-:W-:-:S07]  /*6e70*/  PRMT R0, R5, 0x7610, R0 ;  /* 0x0000761005007816 */ /* 0x000fce0000000000 */
.L_x_7550:
[----:B------:R-:W-:Y:S05]  /*6e80*/  BSYNC.RECONVERGENT B0 ;  /* 0x0000000000007941 */ /* 0x000fea0003800200 */
.L_x_7549:
[----:B------:R-:W-:Y:S01]  /*6e90*/  STG.E.U8 desc[UR36][R2.64], R0 ;  /* 0x0000000002007986 */ /* 0x000fe2000c101124 */
[----:B------:R-:W-:Y:S05]  /*6ea0*/  EXIT ;  /* 0x000000000000794d */ /* 0x000fea0003800000 */
.L_x_7547:
        /* <DEDUP_REMOVED lines=16> */
.L_x_7554:
[----:B------:R-:W-:-:S04]  /*6fb0*/  SHF.R.U32.HI R18, RZ, 0x18, R18 ;  /* 0x00000018ff127819 */ /* 0x000fc80000011612 */
[----:B------:R-:W-:-:S04]  /*6fc0*/  LOP3.LUT R5, R5, 0x80, R18, 0xf8, !PT ;  /* 0x0000008005057812 */ /* 0x000fc800078ef812 */
[----:B------:R-:W-:-:S07]  /*6fd0*/  PRMT R0, R5, 0x7610, R0 ;  /* 0x0000761005007816 */ /* 0x000fce0000000000 */
.L_x_7553:
[----:B------:R-:W-:Y:S05]  /*6fe0*/  BSYNC.RECONVERGENT B0 ;  /* 0x0000000000007941 */ /* 0x000fea0003800200 */
.L_x_7552:
[----:B------:R-:W-:Y:S01]  /*6ff0*/  STG.E.U8 desc[UR36][R2.64], R0 ;  /* 0x0000000002007986 */ /* 0x000fe2000c101124 */
[----:B------:R-:W-:Y:S05]  /*7000*/  EXIT ;  /* 0x000000000000794d */ /* 0x000fea0003800000 */
.L_x_7546:
        /* <DEDUP_REMOVED lines=21> */
.L_x_7556:
[----:B------:R-:W0:Y:S02]  /*7160*/  F2I.U64.TRUNC R18, R18 ;  /* 0x0000001200127311 */ /* 0x000e24000020d800 */
[----:B0-----:R-:W-:Y:S01]  /*7170*/  STG.E.64 desc[UR36][R2.64], R18 ;  /* 0x0000001202007986 */ /* 0x001fe2000c101b24 */
[----:B------:R-:W-:Y:S05]  /*7180*/  EXIT ;  /* 0x000000000000794d */ /* 0x000fea0003800000 */
.L_x_7555:
[----:B------:R-:W0:Y:S02]  /*7190*/  F2I.FTZ.U32.TRUNC.NTZ R5, R18 ;  /* 0x0000001200057305 */ /* 0x000e24000021f000 */
[----:B0-----:R-:W-:Y:S01]  /*71a0*/  STG.E desc[UR36][R2.64], R5 ;  /* 0x0000000502007986 */ /* 0x001fe2000c101924 */
[----:B------:R-:W-:Y:S05]  /*71b0*/  EXIT ;  /* 0x000000000000794d */ /* 0x000fea0003800000 */
.L_x_7545:
        /* <DEDUP_REMOVED lines=10> */
.L_x_7558:
[----:B------:R-:W-:Y:S01]  /*7260*/  FMUL.FTZ R4, R18, 1 ;  /* 0x3f80000012047820 */ /* 0x000fe20000410000 */
[----:B------:R-:W-:-:S05]  /*7270*/  CS2R R6, SRZ ;  /* 0x0000000000067805 */ /* 0x000fca000001ff00 */
[----:B------:R-:W0:Y:S02]  /*7280*/  F2F.F64.F32 R4, R4 ;  /* 0x0000000400047310 */ /* 0x000e240000201800 */
[----:B0-----:R-:W-:Y:S01]  /*7290*/  STG.E.128 desc[UR36][R2.64], R4 ;  /* 0x0000000402007986 */ /* 0x001fe2000c101d24 */
[----:B------:R-:W-:Y:S05]  /*72a0*/  EXIT ;  /* 0x000000000000794d */ /* 0x000fea0003800000 */
.L_x_7557:
[----:B------:R-:W-:-:S13]  /*72b0*/  ISETP.NE.AND P0, PT, R0, 0xf, PT ;  /* 0x0000000f0000780c */ /* 0x000fda0003f05270 */
[----:B------:R-:W-:Y:S05]  /*72c0*/  @!P0 BRA `(.L_x_7559) ;  /* 0x0000000000e08947 */ /* 0x000fea0003800000 */
[----:B------:R-:W-:-:S13]  /*72d0*/  ISETP.NE.AND P0, PT, R0, 0x17, PT ;  /* 0x000000170000780c */ /* 0x000fda0003f05270 */
[----:B------:R-:W-:Y:S05]  /*72e0*/  @!P0 BRA `(.L_x_7560) ;  /* 0x00000000008c8947 */ /* 0x000fea0003800000 */
[----:B------:R-:W-:-:S13]  /*72f0*/  ISETP.NE.AND P0, PT, R0, 0x18, PT ;  /* 0x000000180000780c */ /* 0x000fda0003f05270 */
[----:B------:R-:W-:Y:S05]  /*7300*/  @!P0 BRA `(.L_x_7561) ;  /* 0x0000000000448947 */ /* 0x000fea0003800000 */
.L_x_7538:
        /* <DEDUP_REMOVED lines=16> */
.L_x_7562:
[----:B------:R-:W-:Y:S05]  /*7410*/  EXIT ;  /* 0x000000000000794d */ /* 0x000fea0003800000 */
.L_x_7561:
        /* <DEDUP_REMOVED lines=12> */
.L_x_7564:
[----:B------:R-:W-:Y:S05]  /*74e0*/  BSYNC.RECONVERGENT B0 ;  /* 0x0000000000007941 */ /* 0x000fea0003800200 */
.L_x_7563:
[----:B------:R-:W-:-:S05]  /*74f0*/  LOP3.LUT R5, R0, 0x80, R7, 0xf8, !PT ;  /* 0x0000008000057812 */ /* 0x000fca00078ef807 */
[----:B------:R-:W-:Y:S01]  /*7500*/  STG.E.U8 desc[UR36][R2.64], R5 ;  /* 0x0000000502007986 */ /* 0x000fe2000c101124 */
[----:B------:R-:W-:Y:S05]  /*7510*/  EXIT ;  /* 0x000000000000794d */ /* 0x000fea0003800000 */
.L_x_7560:
        /* <DEDUP_REMOVED lines=11> */
.L_x_7566:
[----:B------:R-:W-:Y:S01]  /*75d0*/  IMAD.MOV.U32 R0, RZ, RZ, 0x7f ;  /* 0x0000007fff007424 */ /* 0x000fe200078e00ff */
[----:B------:R-:W-:-:S04]  /*75e0*/  ISETP.GT.U32.AND P0, PT, R4, 0x7f800000, PT ;  /* 0x7f8000000400780c */ /* 0x000fc80003f04070 */
[----:B------:R-:W-:-:S09]  /*75f0*/  SEL R0, R0, 0x7c, P0 ;  /* 0x0000007c00007807 */ /* 0x000fd20000000000 */
.L_x_7567:
[----:B------:R-:W-:Y:S05]  /*7600*/  BSYNC.RECONVERGENT B0 ;  /* 0x0000000000007941 */ /* 0x000fea0003800200 */
.L_x_7565:
[----:B------:R-:W-:-:S04]  /*7610*/  SHF.R.U32.HI R5, RZ, 0x18, R18 ;  /* 0x00000018ff057819 */ /* 0x000fc80000011612 */
[----:B------:R-:W-:-:S05]  /*7620*/  LOP3.LUT R5, R0, 0x80, R5, 0xf8, !PT ;  /* 0x0000008000057812 */ /* 0x000fca00078ef805 */
[----:B------:R-:W-:Y:S01]  /*7630*/  STG.E.U8 desc[UR36][R2.64], R5 ;  /* 0x0000000502007986 */ /* 0x000fe2000c101124 */
[----:B------:R-:W-:Y:S05]  /*7640*/  EXIT ;  /* 0x000000000000794d */ /* 0x000fea0003800000 */
.L_x_7559:
[----:B------:R-:W-:-:S05]  /*7650*/  F2FP.BF16.F32.PACK_AB R18, RZ, R18 ;  /* 0x00000012ff12723e */ /* 0x000fca00000010ff */
[----:B------:R-:W-:Y:S01]  /*7660*/  STG.E.U16 desc[UR36][R2.64], R18 ;  /* 0x0000001202007986 */ /* 0x000fe2000c101524 */
[----:B------:R-:W-:Y:S05]  /*7670*/  EXIT ;  /* 0x000000000000794d */ /* 0x000fea0003800000 */
.L_x_7568:
        /* <DEDUP_REMOVED lines=16> */
.L_x_60780:


//--------------------- .text._ZN2at6native18elementwise_kernelILi128ELi2EZNS0_22gpu_kernel_impl_nocastIZNS0_50_GLOBAL__N__2680c7bb_12_PowKernel_cu_7dd49032_317029pow_tensor_scalar_kernel_implIffEEvRNS_18TensorIteratorBaseET0_EUlfE_EEvS6_RKT_EUliE_EEviT1_ --------------------------
	.section	.text._ZN2at6native18elementwise_kernelILi128ELi2EZNS0_22gpu_kernel_impl_nocastIZNS0_50_GLOBAL__N__2680c7bb_12_PowKernel_cu_7dd49032_317029pow_tensor_scalar_kernel_implIffEEvRNS_18TensorIteratorBaseET0_EUlfE_EEvS6_RKT_EUliE_EEviT1_,"ax",@progbits
	.align	128
        .global         _ZN2at6native18elementwise_kernelILi128ELi2EZNS0_22gpu_kernel_impl_nocastIZNS0_50_GLOBAL__N__2680c7bb_12_PowKernel_cu_7dd49032_317029pow_tensor_scalar_kernel_implIffEEvRNS_18TensorIteratorBaseET0_EUlfE_EEvS6_RKT_EUliE_EEviT1_
        .type           _ZN2at6native18elementwise_kernelILi128ELi2EZNS0_22gpu_kernel_impl_nocastIZNS0_50_GLOBAL__N__2680c7bb_12_PowKernel_cu_7dd49032_317029pow_tensor_scalar_kernel_implIffEEvRNS_18TensorIteratorBaseET0_EUlfE_EEvS6_RKT_EUliE_EEviT1_,@function
        .size           _ZN2at6native18elementwise_kernelILi128ELi2EZNS0_22gpu_kernel_impl_nocastIZNS0_50_GLOBAL__N__2680c7bb_12_PowKernel_cu_7dd49032_317029pow_tensor_scalar_kernel_implIffEEvRNS_18TensorIteratorBaseET0_EUlfE_EEvS6_RKT_EUliE_EEviT1_,(.L_x_60781 - _ZN2at6native18elementwise_kernelILi128ELi2EZNS0_22gpu_kernel_impl_nocastIZNS0_50_GLOBAL__N__2680c7bb_12_PowKernel_cu_7dd49032_317029pow_tensor_scalar_kernel_implIffEEvRNS_18TensorIteratorBaseET0_EUlfE_EEvS6_RKT_EUliE_EEviT1_)
        .other          _ZN2at6native18elementwise_kernelILi128ELi2EZNS0_22gpu_kernel_impl_nocastIZNS0_50_GLOBAL__N__2680c7bb_12_PowKernel_cu_7dd49032_317029pow_tensor_scalar_kernel_implIffEEvRNS_18TensorIteratorBaseET0_EUlfE_EEvS6_RKT_EUliE_EEviT1_,@"STO_CUDA_ENTRY STV_DEFAULT"
_ZN2at6native18elementwise_kernelILi128ELi2EZNS0_22gpu_kernel_impl_nocastIZNS0_50_GLOBAL__N__2680c7bb_12_PowKernel_cu_7dd49032_317029pow_tensor_scalar_kernel_implIffEEvRNS_18TensorIteratorBaseET0_EUlfE_EEvS6_RKT_EUliE_EEviT1_:
.text._ZN2at6native18elementwise_kernelILi128ELi2EZNS0_22gpu_kernel_impl_nocastIZNS0_50_GLOBAL__N__2680c7bb_12_PowKernel_cu_7dd49032_317029pow_tensor_scalar_kernel_implIffEEvRNS_18TensorIteratorBaseET0_EUlfE_EEvS6_RKT_EUliE_EEviT1_:
        /* <DEDUP_REMOVED lines=17> */
[----:B--2---:R-:W-:-:S05]  /*0110*/  FMUL.FTZ R9, R4, R4 ;  /* 0x0000000404097220 */ /* 0x004fca0000410000 */
[----:B0-----:R0:W-:Y:S02]  /*0120*/  STG.E desc[UR6][R6.64], R9 ;  /* 0x0000000906007986 */ /* 0x0011e4000c101906 */
.L_x_7571:
[----:B------:R-:W-:Y:S05]  /*0130*/  BSYNC.RECONVERGENT B0 ;  /* 0x0000000000007941 */ /* 0x000fea0003800200 */
.L_x_7570:
[----:B------:R-:W-:-:S13]  /*0140*/  ISETP.GE.AND P0, PT, R3, UR4, PT ;  /* 0x0000000403007c0c */ /* 0x000fda000bf06270 */
[----:B------:R-:W-:Y:S05]  /*0150*/  @P0 EXIT ;  /* 0x000000000000094d */ /* 0x000fea0003800000 */
[----:B------:R-:W1:Y:S02]  /*0160*/  LDC.64 R2, c[0x0][0x588] ;  /* 0x00016200ff027b82 */ /* 0x000e640000000a00 */
[----:B-1----:R-:W0:Y:S06]  /*0170*/  LDG.E R2, desc[UR6][R2.64] ;  /* 0x0000000602027981 */ /* 0x002e2c000c1e1900 */
[----:B------:R-:W1:Y:S01]  /*0180*/  LDC.64 R4, c[0x0][0x580] ;  /* 0x00016000ff047b82 */ /* 0x000e620000000a00 */
[----:B0-----:R-:W-:-:S05]  /*0190*/  FMUL.FTZ R7, R2, R2 ;  /* 0x0000000202077220 */ /* 0x001fca0000410000 */
[----:B-1----:R-:W-:Y:S01]  /*01a0*/  STG.E desc[UR6][R4.64], R7 ;  /* 0x0000000704007986 */ /* 0x002fe2000c101906 */
[----:B------:R-:W-:Y:S05]  /*01b0*/  EXIT ;  /* 0x000000000000794d */ /* 0x000fea0003800000 */
.L_x_7569:
        /* <DEDUP_REMOVED lines=305> */
.L_x_7574:
[----:B------:R-:W0:Y:S02]  /*14d0*/  LDCU.128 UR8, c[0x0][0x580] ;  /* 0x0000b000ff0877ac */ /* 0x000e240008000c00 */
[----:B0-----:R-:W-:-:S05]  /*14e0*/  IADD3 R6, P0, PT, R4, UR10, RZ ;  /* 0x0000000a04067c10 */ /* 0x001fca000ff1e0ff */
[----:B------:R-:W-:-:S05]  /*14f0*/  IMAD.X R7, RZ, RZ, UR11, P0 ;  /* 0x0000000bff077e24 */ /* 0x000fca00080e06ff */
[----:B------:R-:W2:Y:S01]  /*1500*/  LDG.E R6, desc[UR6][R6.64] ;  /* 0x0000000606067981 */ /* 0x000ea2000c1e1900 */
[----:B------:R-:W-:Y:S02]  /*1510*/  IADD3 R4, P0, PT, R5, UR8, RZ ;  /* 0x0000000805047c10 */ /* 0x000fe4000ff1e0ff */
[----:B------:R-:W-:Y:S02]  /*1520*/  IADD3 R3, PT, PT, R3, 0x80, RZ ;  /* 0x0000008003037810 */ /* 0x000fe40007ffe0ff */
[----:B------:R-:W-:Y:S01]  /*1530*/  IADD3.X R5, PT, PT, RZ, UR9, RZ, P0, !PT ;  /* 0x00000009ff057c10 */ /* 0x000fe200087fe4ff */
[----:B--2---:R-:W-:-:S05]  /*1540*/  FMUL.FTZ R9, R6, R6 ;  /* 0x0000000606097220 */ /* 0x004fca0000410000 */
[----:B------:R0:W-:Y:S03]  /*1550*/  STG.E desc[UR6][R4.64], R9 ;  /* 0x0000000904007986 */ /* 0x0001e6000c101906 */
.L_x_7573:
[----:B------:R-:W-:Y:S05]  /*1560*/  BSYNC.RECONVERGENT B0 ;  /* 0x0000000000007941 */ /* 0x000fea0003800200 */
.L_x_7572:
        /* <DEDUP_REMOVED lines=300> */
.L_x_7575:
[----:B------:R-:W0:Y:S02]  /*2830*/  LDCU.128 UR8, c[0x0][0x580] ;  /* 0x0000b000ff0877ac */ /* 0x000e240008000c00 */
[----:B0-----:R-:W-:-:S04]  /*2840*/  IADD3 R4, P0, PT, R2, UR10, RZ ;  /* 0x0000000a02047c10 */ /* 0x001fc8000ff1e0ff */
[----:B------:R-:W-:-:S05]  /*2850*/  IADD3.X R5, PT, PT, RZ, UR11, RZ, P0, !PT ;  /* 0x0000000bff057c10 */ /* 0x000fca00087fe4ff */
[----:B------:R-:W2:Y:S01]  /*2860*/  LDG.E R4, desc[UR6][R4.64] ;  /* 0x0000000604047981 */ /* 0x000ea2000c1e1900 */
[----:B------:R-:W-:-:S04]  /*2870*/  IADD3 R2, P0, PT, R3, UR8, RZ ;  /* 0x0000000803027c10 */ /* 0x000fc8000ff1e0ff */
[----:B------:R-:W-:Y:S01]  /*2880*/  IADD3.X R3, PT, PT, RZ, UR9, RZ, P0, !PT ;  /* 0x00000009ff037c10 */ /* 0x000fe200087fe4ff */
[----:B--2---:R-:W-:-:S05]  /*2890*/  FMUL.FTZ R7, R4, R4 ;  /* 0x0000000404077220 */ /* 0x004fca0000410000 */
[----:B------:R-:W-:Y:S01]  /*28a0*/  STG.E desc[UR6][R2.64], R7 ;  /* 0x0000000702007986 */ /* 0x000fe2000c101906 */
[----:B------:R-:W-:Y:S05]  /*28b0*/  EXIT ;  /* 0x000000000000794d */ /* 0x000fea0003800000 */
.L_x_7576:
        /* <DEDUP_REMOVED lines=12> */
.L_x_60781:


//--------------------- .text._ZN2at6native27unrolled_elementwise_kernelIZNS0_50_GLOBAL__N__2680c7bb_12_PowKernel_cu_7dd49032_317029pow_tensor_scalar_kernel_implIffEEvRNS_18TensorIteratorBaseET0_EUlfE_St5arrayIPcLm2EELi4E23TrivialOffsetCalculatorILi1EjESC_NS0_6memory15LoadWithoutCastENSD_16StoreWithoutCastEEEviT_S6_T2_T3_T4_T5_ --------------------------
	.section	.text._ZN2at6native27unrolled_elementwise_kernelIZNS0_50_GLOBAL__N__2680c7bb_12_PowKernel_cu_7dd49032_317029pow_tensor_scalar_kernel_implIffEEvRNS_18TensorIteratorBaseET0_EUlfE_St5arrayIPcLm2EELi4E23TrivialOffsetCalculatorILi1EjESC_NS0_6memory15LoadWithoutCastENSD_16StoreWithoutCastEEEviT_S6_T2_T3_T4_T5_,"ax",@progbits
	.align	128
        .global         _ZN2at6native27unrolled_elementwise_kernelIZNS0_50_GLOBAL__N__2680c7bb_12_PowKernel_cu_7dd49032_317029pow_tensor_scalar_kernel_implIffEEvRNS_18TensorIteratorBaseET0_EUlfE_St5arrayIPcLm2EELi4E23TrivialOffsetCalculatorILi1EjESC_NS0_6memory15LoadWithoutCastENSD_16StoreWithoutCastEEEviT_S6_T2_T3_T4_T5_
        .type           _ZN2at6native27unrolled_elementwise_kernelIZNS0_50_GLOBAL__N__2680c7bb_12_PowKernel_cu_7dd49032_317029pow_tensor_scalar_kernel_implIffEEvRNS_18TensorIteratorBaseET0_EUlfE_St5arrayIPcLm2EELi4E23TrivialOffsetCalculatorILi1EjESC_NS0_6memory15LoadWithoutCastENSD_16StoreWithoutCastEEEviT_S6_T2_T3_T4_T5_,@function
        .size           _ZN2at6native27unrolled_elementwise_kernelIZNS0_50_GLOBAL__N__2680c7bb_12_PowKernel_cu_7dd49032_317029pow_tensor_scalar_kernel_implIffEEvRNS_18TensorIteratorBaseET0_EUlfE_St5arrayIPcLm2EELi4E23TrivialOffsetCalculatorILi1EjESC_NS0_6memory15LoadWithoutCastENSD_16StoreWithoutCastEEEviT_S6_T2_T3_T4_T5_,(.L_x_60782 - _ZN2at6native27unrolled_elementwise_kernelIZNS0_50_GLOBAL__N__2680c7bb_12_PowKernel_cu_7dd49032_317029pow_tensor_scalar_kernel_implIffEEvRNS_18TensorIteratorBaseET0_EUlfE_St5arrayIPcLm2EELi4E23TrivialOffsetCalculatorILi1EjESC_NS0_6memory15LoadWithoutCastENSD_16StoreWithoutCastEEEviT_S6_T2_T3_T4_T5_)
        .other          _ZN2at6native27unrolled_elementwise_kernelIZNS0_50_GLOBAL__N__2680c7bb_12_PowKernel_cu_7dd49032_317029pow_tensor_scalar_kernel_implIffEEvRNS_18TensorIteratorBaseET0_EUlfE_St5arrayIPcLm2EELi4E23TrivialOffsetCalculatorILi1EjESC_NS0_6memory15LoadWithoutCastENSD_16StoreWithoutCastEEEviT_S6_T2_T3_T4_T5_,@"STO_CUDA_ENTRY STV_DEFAULT"
_ZN2at6native27unrolled_elementwise_kernelIZNS0_50_GLOBAL__N__2680c7bb_12_PowKernel_cu_7dd49032_317029pow_tensor_scalar_kernel_implIffEEvRNS_18TensorIteratorBaseET0_EUlfE_St5arrayIPcLm2EELi4E23TrivialOffsetCalculatorILi1EjESC_NS0_6memory15LoadWithoutCastENSD_16StoreWithoutCastEEEviT_S6_T2_T3_T4_T5_:
.text._ZN2at6native27unrolled_elementwise_kernelIZNS0_50_GLOBAL__N__2680c7bb_12_PowKernel_cu_7dd49032_317029pow_tensor_scalar_kernel_implIffEEvRNS_18TensorIteratorBaseET0_EUlfE_St5arrayIPcLm2EELi4E23TrivialOffsetCalculatorILi1EjESC_NS0_6memory15LoadWithoutCastENSD_16StoreWithoutCastEEEviT_S6_T2_T3_T4_T5_:
        /* <DEDUP_REMOVED lines=20> */
[----:B------:R-:W-:Y:S01]  /*0140*/  @!P3 VIADD R13, R13, 0x80 ;  /* 0x000000800d0db836 */ /* 0x000fe20000000000 */
[----:B------:R-:W0:Y:S04]  /*0150*/  @!P3 LDC.64 R6, c[0x0][0x398] ;  /* 0x0000e600ff06bb82 */ /* 0x000e280000000a00 */
[----:B------:R-:W-:-:S13]  /*0160*/  ISETP.GE.AND P2, PT, R13, R2, PT ;  /* 0x000000020d00720c */ /* 0x000fda0003f46270 */
[----:B------:R-:W1:Y:S01]  /*0170*/  @!P2 LDC.64 R4, c[0x0][0x398] ;  /* 0x0000e600ff04ab82 */ /* 0x000e620000000a00 */
[----:B------:R-:W-:Y:S02]  /*0180*/  @!P2 IMAD R15, R0, 0x200, R13 ;  /* 0x00000200000fa824 */ /* 0x000fe400078e020d */
[----:B--2---:R-:W-:-:S04]  /*0190*/  @!P1 IMAD.WIDE.U32 R10, R17, 0x4, R10 ;  /* 0x00000004110a9825 */ /* 0x004fc800078e000a */
[----:B0-----:R-:W-:-:S04]  /*01a0*/  @!P3 IMAD.WIDE.U32 R12, R19, 0x4, R6 ;  /* 0x00000004130cb825 */ /* 0x001fc800078e0006 */
[----:B-1----:R-:W-:Y:S01]  /*01b0*/  @!P2 IMAD.WIDE.U32 R6, R15, 0x4, R4 ;  /* 0x000000040f06a825 */ /* 0x002fe200078e0004 */
[----:B------:R-:W-:Y:S02]  /*01c0*/  CS2R R4, SRZ ;  /* 0x0000000000047805 */ /* 0x000fe4000001ff00 */
[----:B------:R-:W-:-:S04]  /*01d0*/  MOV R15, RZ ;  /* 0x000000ff000f7202 */ /* 0x000fc80000000f00 */
[----:B------:R0:W5:Y:S04]  /*01e0*/  @!P1 LDG.E R5, desc[UR4][R10.64] ;  /* 0x000000040a059981 */ /* 0x000168000c1e1900 */
[----:B------:R0:W5:Y:S04]  /*01f0*/  @!P3 LDG.E R15, desc[UR4][R12.64] ;  /* 0x000000040c0fb981 */ /* 0x000168000c1e1900 */
[----:B------:R0:W5:Y:S01]  /*0200*/  @!P2 LDG.E R4, desc[UR4][R6.64] ;  /* 0x000000040604a981 */ /* 0x000162000c1e1900 */
[----:B------:R-:W-:Y:S01]  /*0210*/  ISETP.GE.AND P0, PT, R3, R2, PT ;  /* 0x000000020300720c */ /* 0x000fe20003f06270 */
[----:B------:R-:W-:Y:S04]  /*0220*/  BSSY.RECONVERGENT B0, `(.L_x_7577) ;  /* 0x000001a000007945 */ /* 0x000fe80003800200 */
[----:B------:R-:W-:Y:S01]  /*0230*/  BSSY.RELIABLE B1, `(.L_x_7578) ;  /* 0x0000011000017945 */ /* 0x000fe20003800100 */
[----:B---3--:R-:W-:-:S07]  /*0240*/  FMUL.FTZ R9, R14, R14 ;  /* 0x0000000e0e097220 */ /* 0x008fce0000410000 */
[----:B0-----:R-:W-:Y:S05]  /*0250*/  @P0 BRA `(.L_x_7579) ;  /* 0x0000000000380947 */ /* 0x001fea0003800000 */
[----:B------:R-:W0:Y:S01]  /*0260*/  LDC.64 R6, c[0x0][0x390] ;  /* 0x0000e400ff067b82 */ /* 0x000e220000000a00 */
[----:B------:R-:W-:Y:S01]  /*0270*/  LEA R11, R0, R3, 0x9 ;  /* 0x00000003000b7211 */ /* 0x000fe200078e48ff */
[----:B------:R-:W-:-:S05]  /*0280*/  VIADD R3, R3, 0x80 ;  /* 0x0000008003037836 */ /* 0x000fca0000000000 */
        /* <DEDUP_REMOVED lines=8> */
[----:B------:R-:W-:-:S03]  /*0310*/  IADD3 R3, PT, PT, R3, 0x80, RZ ;  /* 0x0000008003037810 */ /* 0x000fc60007ffe0ff */
[----:B0-----:R-:W-:-:S05]  /*0320*/  IMAD.WIDE.U32 R6, R9, 0x4, R6 ;  /* 0x0000000409067825 */ /* 0x001fca00078e0006 */
[----:B------:R0:W-:Y:S02]  /*0330*/  STG.E desc[UR4][R6.64], R5 ;  /* 0x0000000506007986 */ /* 0x0001e4000c101904 */
.L_x_7579:
[----:B------:R-:W-:Y:S05]  /*0340*/  BSYNC.RELIABLE B1 ;  /* 0x0000000000017941 */ /* 0x000fea0003800100 */
.L_x_7578:
[----:B------:R-:W-:-:S13]  /*0350*/  ISETP.GE.AND P0, PT, R3, R2, PT ;  /* 0x000000020300720c */ /* 0x000fda0003f06270 */
[----:B0-----:R-:W0:Y:S01]  /*0360*/  @!P0 LDC.64 R6, c[0x0][0x390] ;  /* 0x0000e400ff068b82 */ /* 0x001e220000000a00 */
[----:B-----5:R-:W-:Y:S02]  /*0370*/  @!P0 IMAD R5, R0, 0x200, R3 ;  /* 0x0000020000058824 */ /* 0x020fe400078e0203 */
[----:B------:R-:W-:Y:S01]  /*0380*/  @!P0 FMUL.FTZ R15, R15, R15 ;  /* 0x0000000f0f0f8220 */ /* 0x000fe20000410000 */
[----:B------:R-:W-:Y:S01]  /*0390*/  @!P0 IADD3 R3, PT, PT, R3, 0x80, RZ ;  /* 0x0000008003038810 */ /* 0x000fe20007ffe0ff */
[----:B0-----:R-:W-:-:S05]  /*03a0*/  @!P0 IMAD.WIDE.U32 R6, R5, 0x4, R6 ;  /* 0x0000000405068825 */ /* 0x001fca00078e0006 */
[----:B------:R1:W-:Y:S02]  /*03b0*/  @!P0 STG.E desc[UR4][R6.64], R15 ;  /* 0x0000000f06008986 */ /* 0x0003e4000c101904 */
.L_x_7580:
[----:B------:R-:W-:Y:S05]  /*03c0*/  BSYNC.RECONVERGENT B0 ;  /* 0x0000000000007941 */ /* 0x000fea0003800200 */
.L_x_7577:
[----:B------:R-:W-:Y:S05]  /*03d0*/  WARPSYNC.ALL ;  /* 0x0000000000007948 */ /* 0x000fea0003800000 */
[----:B------:R-:W-:-:S13]  /*03e0*/  ISETP.GE.AND P0, PT, R3, R2, PT ;  /* 0x000000020300720c */ /* 0x000fda0003f06270 */
[----:B------:R-:W-:Y:S05]  /*03f0*/  @P0 EXIT ;  /* 0x000000000000094d */ /* 0x000fea0003800000 */
[----:B01----:R-:W0:Y:S01]  /*0400*/  LDC.64 R6, c[0x0][0x390] ;  /* 0x0000e400ff067b82 */ /* 0x003e220000000a00 */
[----:B------:R-:W-:Y:S01]  /*0410*/  LEA R3, R0, R3, 0x9 ;  /* 0x0000000300037211 */ /* 0x000fe200078e48ff */
[----:B-----5:R-:W-:-:S04]  /*0420*/  FMUL.FTZ R5, R4, R4 ;  /* 0x0000000404057220 */ /* 0x020fc80000410000 */
[----:B0-----:R-:W-:-:S05]  /*0430*/  IMAD.WIDE.U32 R2, R3, 0x4, R6 ;  /* 0x0000000403027825 */ /* 0x001fca00078e0006 */
[----:B------:R-:W-:Y:S01]  /*0440*/  STG.E desc[UR4][R2.64], R5 ;  /* 0x0000000502007986 */ /* 0x000fe2000c101904 */
[----:B------:R-:W-:Y:S05]  /*0450*/  EXIT ;  /* 0x000000000000794d */ /* 0x000fea0003800000 */
.L_x_7581:
        /* <DEDUP_REMOVED lines=10> */
.L_x_60782:


//--------------------- .text._ZN2at6native29vectorized_elementwise_kernelILi2EZNS0_50_GLOBAL__N__2680c7bb_12_PowKernel_cu_7dd49032_317029pow_tensor_scalar_kernel_implIffEEvRNS_18TensorIteratorBaseET0_EUlfE_St5arrayIPcLm2EEEEviS6_T1_ --------------------------
	.section	.text._ZN2at6native29vectorized_elementwise_kernelILi2EZNS0_50_GLOBAL__N__2680c7bb_12_PowKernel_cu_7dd49032_317029pow_tensor_scalar_kernel_implIffEEvRNS_18TensorIteratorBaseET0_EUlfE_St5arrayIPcLm2EEEEviS6_T1_,"ax",@progbits
	.align	128
        .global         _ZN2at6native29vectorized_elementwise_kernelILi2EZNS0_50_GLOBAL__N__2680c7bb_12_PowKernel_cu_7dd49032_317029pow_tensor_scalar_kernel_implIffEEvRNS_18TensorIteratorBaseET0_EUlfE_St5arrayIPcLm2EEEEviS6_T1_
        .type           _ZN2at6native29vectorized_elementwise_kernelILi2EZNS0_50_GLOBAL__N__2680c7bb_12_PowKernel_cu_7dd49032_317029pow_tensor_scalar_kernel_implIffEEvRNS_18TensorIteratorBaseET0_EUlfE_St5arrayIPcLm2EEEEviS6_T1_,@function
        .size           _ZN2at6native29vectorized_elementwise_kernelILi2EZNS0_50_GLOBAL__N__2680c7bb_12_PowKernel_cu_7dd49032_317029pow_tensor_scalar_kernel_implIffEEvRNS_18TensorIteratorBaseET0_EUlfE_St5arrayIPcLm2EEEEviS6_T1_,(.L_x_60783 - _ZN2at6native29vectorized_elementwise_kernelILi2EZNS0_50_GLOBAL__N__2680c7bb_12_PowKernel_cu_7dd49032_317029pow_tensor_scalar_kernel_implIffEEvRNS_18TensorIteratorBaseET0_EUlfE_St5arrayIPcLm2EEEEviS6_T1_)
        .other          _ZN2at6native29vectorized_elementwise_kernelILi2EZNS0_50_GLOBAL__N__2680c7bb_12_PowKernel_cu_7dd49032_317029pow_tensor_scalar_kernel_implIffEEvRNS_18TensorIteratorBaseET0_EUlfE_St5arrayIPcLm2EEEEviS6_T1_,@"STO_CUDA_ENTRY STV_DEFAULT"
_ZN2at6native29vectorized_elementwise_kernelILi2EZNS0_50_GLOBAL__N__2680c7bb_12_PowKernel_cu_7dd49032_317029pow_tensor_scalar_kernel_implIffEEvRNS_18TensorIteratorBaseET0_EUlfE_St5arrayIPcLm2EEEEviS6_T1_:
.text._ZN2at6native29vectorized_elementwise_kernelILi2EZNS0_50_GLOBAL__N__2680c7bb_12_PowKernel_cu_7dd49032_317029pow_tensor_scalar_kernel_implIffEEvRNS_18TensorIteratorBaseET0_EUlfE_St5arrayIPcLm2EEEEviS6_T1_:
        /* <DEDUP_REMOVED lines=9> */
[----:B------:R-:W-:Y:S01]  /*0090*/  IMAD.MOV.U32 R18, RZ, RZ, RZ ;  /* 0x000000ffff127224 */ /* 0x000fe200078e00ff */
[----:B0-----:R-:W-:Y:S02]  /*00a0*/  ISETP.GE.U32.AND P6, PT, R25, R16, PT ;  /* 0x000000101900720c */ /* 0x001fe40003fc6070 */
[----:B------:R-:W-:-:S11]  /*00b0*/  MOV R17, R25 ;  /* 0x0000001900117202 */ /* 0x000fd60000000f00 */
[----:B------:R-:W-:Y:S01]  /*00c0*/  @!P6 VIADD R25, R17, 0x80 ;  /* 0x000000801119e836 */ /* 0x000fe20000000000 */
[----:B------:R-:W0:Y:S01]  /*00d0*/  @!P6 LDC.64 R2, c[0x0][0x398] ;  /* 0x0000e600ff02eb82 */ /* 0x000e220000000a00 */
[----:B------:R-:W-:-:S03]  /*00e0*/  @!P6 IADD3 R5, PT, PT, R0, R17, RZ ;  /* 0x000000110005e210 */ /* 0x000fc60007ffe0ff */
[----:B------:R-:W-:-:S13]  /*00f0*/  ISETP.GE.U32.AND P5, PT, R25, R16, PT ;  /* 0x000000101900720c */ /* 0x000fda0003fa6070 */
[----:B------:R-:W-:Y:S01]  /*0100*/  @!P5 IADD3 R20, PT, PT, R0, R25, RZ ;  /* 0x000000190014d210 */ /* 0x000fe20007ffe0ff */
[----:B------:R-:W1:Y:S01]  /*0110*/  @!P5 LDC.64 R12, c[0x0][0x398] ;  /* 0x0000e600ff0cdb82 */ /* 0x000e620000000a00 */
[----:B------:R-:W-:-:S04]  /*0120*/  @!P5 IADD3 R25, PT, PT, R25, 0x80, RZ ;  /* 0x000000801919d810 */ /* 0x000fc80007ffe0ff */
[----:B------:R-:W-:Y:S01]  /*0130*/  ISETP.GE.U32.AND P4, PT, R25, R16, PT ;  /* 0x000000101900720c */ /* 0x000fe20003f86070 */
[----:B0-----:R-:W-:-:S05]  /*0140*/  @!P6 IMAD.WIDE.U32 R2, R5, 0x4, R2 ;  /* 0x000000040502e825 */ /* 0x001fca00078e0002 */
[----:B------:R0:W2:Y:S07]  /*0150*/  @!P6 LDG.E R18, desc[UR4][R2.64] ;  /* 0x000000040212e981 */ /* 0x0000ae000c1e1900 */
[----:B------:R-:W-:Y:S01]  /*0160*/  @!P4 IMAD.IADD R29, R0, 0x1, R25 ;  /* 0x00000001001dc824 */ /* 0x000fe200078e0219 */
[----:B------:R-:W-:Y:S01]  /*0170*/  @!P4 IADD3 R25, PT, PT, R25, 0x80, RZ ;  /* 0x000000801919c810 */ /* 0x000fe20007ffe0ff */
[----:B------:R-:W3:Y:S03]  /*0180*/  @!P4 LDC.64 R14, c[0x0][0x398] ;  /* 0x0000e600ff0ecb82 */ /* 0x000ee60000000a00 */
[----:B------:R-:W-:-:S13]  /*0190*/  ISETP.GE.U32.AND P3, PT, R25, R16, PT ;  /* 0x000000101900720c */ /* 0x000fda0003f66070 */
[----:B------:R-:W-:Y:S01]  /*01a0*/  @!P3 IADD3 R27, PT, PT, R0, R25, RZ ;  /* 0x00000019001bb210 */ /* 0x000fe20007ffe0ff */
[----:B------:R-:W-:Y:S01]  /*01b0*/  @!P3 VIADD R25, R25, 0x80 ;  /* 0x000000801919b836 */ /* 0x000fe20000000000 */
[----:B------:R-:W4:Y:S04]  /*01c0*/  @!P3 LDC.64 R10, c[0x0][0x398] ;  /* 0x0000e600ff0abb82 */ /* 0x000f280000000a00 */
[----:B------:R-:W-:-:S13]  /*01d0*/  ISETP.GE.U32.AND P2, PT, R25, R16, PT ;  /* 0x000000101900720c */ /* 0x000fda0003f46070 */
[----:B------:R-:W-:Y:S01]  /*01e0*/  @!P2 IADD3 R23, PT, PT, R0, R25, RZ ;  /* 0x000000190017a210 */ /* 0x000fe20007ffe0ff */
[----:B0-----:R-:W0:Y:S01]  /*01f0*/  @!P2 LDC.64 R2, c[0x0][0x398] ;  /* 0x0000e600ff02ab82 */ /* 0x001e220000000a00 */
[----:B------:R-:W-:-:S04]  /*0200*/  @!P2 IADD3 R25, PT, PT, R25, 0x80, RZ ;  /* 0x000000801919a810 */ /* 0x000fc80007ffe0ff */
[----:B------:R-:W-:-:S13]  /*0210*/  ISETP.GE.U32.AND P1, PT, R25, R16, PT ;  /* 0x000000101900720c */ /* 0x000fda0003f26070 */
[----:B------:R-:W-:Y:S01]  /*0220*/  @!P1 IMAD.IADD R21, R0, 0x1, R25 ;  /* 0x0000000100159824 */ /* 0x000fe200078e0219 */
[----:B------:R-:W-:Y:S01]  /*0230*/  @!P1 IADD3 R25, PT, PT, R25, 0x80, RZ ;  /* 0x0000008019199810 */ /* 0x000fe20007ffe0ff */
[----:B------:R-:W3:Y:S03]  /*0240*/  @!P1 LDC.64 R4, c[0x0][0x398] ;  /* 0x0000e600ff049b82 */ /* 0x000ee60000000a00 */
[----:B------:R-:W-:-:S13]  /*0250*/  ISETP.GE.U32.AND P0, PT, R25, R16, PT ;  /* 0x000000101900720c */ /* 0x000fda0003f06070 */
[----:B------:R-:W-:Y:S01]  /*0260*/  @!P0 IADD3 R19, PT, PT, R0, R25, RZ ;  /* 0x0000001900138210 */ /* 0x000fe20007ffe0ff */
[----:B------:R-:W4:Y:S01]  /*0270*/  @!P0 LDC.64 R6, c[0x0][0x398] ;  /* 0x0000e600ff068b82 */ /* 0x000f220000000a00 */
[----:B------:R-:W-:-:S04]  /*0280*/  @!P0 IADD3 R25, PT, PT, R25, 0x80, RZ ;  /* 0x0000008019198810 */ /* 0x000fc80007ffe0ff */
[----:B------:R-:W-:-:S13]  /*0290*/  ISETP.GE.U32.AND P6, PT, R25, R16, PT ;  /* 0x000000101900720c */ /* 0x000fda0003fc6070 */
[----:B------:R-:W4:Y:S01]  /*02a0*/  @!P6 LDC.64 R8, c[0x0][0x398] ;  /* 0x0000e600ff08eb82 */ /* 0x000f220000000a00 */
[----:B-1----:R-:W-:-:S04]  /*02b0*/  @!P5 IMAD.WIDE.U32 R12, R20, 0x4, R12 ;  /* 0x00000004140cd825 */ /* 0x002fc800078e000c */
[----:B------:R-:W-:Y:S01]  /*02c0*/  HFMA2 R20, -RZ, RZ, 0, 0 ;  /* 0x00000000ff147431 */ /* 0x000fe200000001ff */
[----:B------:R-:W-:Y:S01]  /*02d0*/  @!P6 IADD3 R25, PT, PT, R0, R25, RZ ;  /* 0x000000190019e210 */ /* 0x000fe20007ffe0ff */
[----:B0-----:R-:W-:-:S04]  /*02e0*/  @!P2 IMAD.WIDE.U32 R2, R23, 0x4, R2 ;  /* 0x000000041702a825 */ /* 0x001fc800078e0002 */
[----:B------:R0:W5:Y:S01]  /*02f0*/  @!P5 LDG.E R20, desc[UR4][R12.64] ;  /* 0x000000040c14d981 */ /* 0x000162000c1e1900 */
[----:B---3--:R-:W-:-:S04]  /*0300*/  @!P1 IMAD.WIDE.U32 R4, R21, 0x4, R4 ;  /* 0x0000000415049825 */ /* 0x008fc800078e0004 */
[----:B------:R-:W-:Y:S02]  /*0310*/  HFMA2 R21, -RZ, RZ, 0, 0 ;  /* 0x00000000ff157431 */ /* 0x000fe400000001ff */
[----:B----4-:R-:W-:Y:S01]  /*0320*/  @!P0 IMAD.WIDE.U32 R6, R19, 0x4, R6 ;  /* 0x0000000413068825 */ /* 0x010fe200078e0006 */
[----:B------:R-:W-:-:S03]  /*0330*/  MOV R19, RZ ;  /* 0x000000ff00137202 */ /* 0x000fc60000000f00 */
[----:B------:R-:W5:Y:S01]  /*0340*/  @!P2 LDG.E R21, desc[UR4][R2.64] ;  /* 0x000000040215a981 */ /* 0x000f62000c1e1900 */
[----:B------:R-:W-:Y:S01]  /*0350*/  IMAD.MOV.U32 R23, RZ, RZ, RZ ;  /* 0x000000ffff177224 */ /* 0x000fe200078e00ff */
[----:B0-----:R-:W-:Y:S01]  /*0360*/  CS2R R12, SRZ ;  /* 0x00000000000c7805 */ /* 0x001fe2000001ff00 */
[----:B------:R-:W-:-:S04]  /*0370*/  @!P3 IMAD.WIDE.U32 R10, R27, 0x4, R10 ;  /* 0x000000041b0ab825 */ /* 0x000fc800078e000a */
[----:B------:R-:W5:Y:S01]  /*0380*/  @!P1 LDG.E R23, desc[UR4][R4.64] ;  /* 0x0000000404179981 */ /* 0x000f62000c1e1900 */
[----:B------:R-:W-:-:S03]  /*0390*/  @!P6 IMAD.WIDE.U32 R8, R25, 0x4, R8 ;  /* 0x000000041908e825 */ /* 0x000fc600078e0008 */
[----:B------:R-:W5:Y:S04]  /*03a0*/  @!P3 LDG.E R19, desc[UR4][R10.64] ;  /* 0x000000040a13b981 */ /* 0x000f68000c1e1900 */
[----:B------:R-:W5:Y:S04]  /*03b0*/  @!P6 LDG.E R12, desc[UR4][R8.64] ;  /* 0x00000004080ce981 */ /* 0x000f68000c1e1900 */
[----:B------:R-:W5:Y:S01]  /*03c0*/  @!P0 LDG.E R13, desc[UR4][R6.64] ;  /* 0x00000004060d8981 */ /* 0x000f62000c1e1900 */
[----:B------:R-:W-:Y:S01]  /*03d0*/  ISETP.GE.U32.AND P0, PT, R17, R16, PT ;  /* 0x000000101100720c */ /* 0x000fe20003f06070 */
[----:B------:R-:W-:-:S02]  /*03e0*/  IMAD.MOV.U32 R22, RZ, RZ, RZ ;  /* 0x000000ffff167224 */ /* 0x000fc400078e00ff */
[----:B------:R-:W-:Y:S01]  /*03f0*/  @!P4 IMAD.WIDE.U32 R14, R29, 0x4, R14 ;  /* 0x000000041d0ec825 */ /* 0x000fe200078e000e */
[----:B------:R-:W-:Y:S04]  /*0400*/  BSSY.RECONVERGENT B0, `(.L_x_7583) ;  /* 0x000003b000007945 */ /* 0x000fe80003800200 */
[----:B------:R-:W-:Y:S01]  /*0410*/  BSSY.RELIABLE B1, `(.L_x_7584) ;  /* 0x0000032000017945 */ /* 0x000fe20003800100 */
[----:B------:R2:W5:Y:S02]  /*0420*/  @!P4 LDG.E R22, desc[UR4][R14.64] ;  /* 0x000000040e16c981 */ /* 0x000564000c1e1900 */
[----:B--2---:R-:W-:Y:S02]  /*0430*/  FMUL.FTZ R15, R18, R18 ;  /* 0x00000012120f7220 */ /* 0x004fe40000410000 */
[----:B------:R-:W-:Y:S05]  /*0440*/  @P0 BRA `(.L_x_7585) ;  /* 0x0000000000340947 */ /* 0x000fea0003800000 */
        /* <DEDUP_REMOVED lines=10> */
[----:B------:R-:W-:-:S03]  /*04f0*/  VIADD R17, R17, 0x80 ;  /* 0x0000008011117836 */ /* 0x000fc60000000000 */
[----:B0-----:R-:W-:-:S05]  /*0500*/  IMAD.WIDE.U32 R2, R7, 0x4, R2 ;  /* 0x0000000407027825 */ /* 0x001fca00078e0002 */
[----:B------:R0:W-:Y:S02]  /*0510*/  STG.E desc[UR4][R2.64], R5 ;  /* 0x0000000502007986 */ /* 0x0001e4000c101904 */
.L_x_7585:
[----:B------:R-:W-:-:S13]  /*0520*/  ISETP.GE.U32.AND P0, PT, R17, R16, PT ;  /* 0x000000101100720c */ /* 0x000fda0003f06070 */
[----:B------:R-:W-:Y:S05]  /*0530*/  @P0 BRA `(.L_x_7587) ;  /* 0x0000000000380947 */ /* 0x000fea0003800000 */
[----:B0-----:R-:W0:Y:S01]  /*0540*/  LDC.64 R2, c[0x0][0x390] ;  /* 0x0000e400ff027b82 */ /* 0x001e220000000a00 */
[----:B------:R-:W-:Y:S01]  /*0550*/  IADD3 R7, PT, PT, R0, R17, RZ ;  /* 0x0000001100077210 */ /* 0x000fe20007ffe0ff */
[----:B-----5:R-:W-:Y:S01]  /*0560*/  FMUL.FTZ R5, R22, R22 ;  /* 0x0000001616057220 */ /* 0x020fe20000410000 */
[----:B------:R-:W-:-:S03]  /*0570*/  IADD3 R17, PT, PT, R17, 0x80, RZ ;  /* 0x0000008011117810 */ /* 0x000fc60007ffe0ff */
[----:B0-----:R-:W-:-:S05]  /*0580*/  IMAD.WIDE.U32 R2, R7, 0x4, R2 ;  /* 0x0000000407027825 */ /* 0x001fca00078e0002 */
[----:B------:R1:W-:Y:S02]  /*0590*/  STG.E desc[UR4][R2.64], R5 ;  /* 0x0000000502007986 */ /* 0x0003e4000c101904 */
.L_x_7586:
[----:B------:R-:W-:-:S13]  /*05a0*/  ISETP.GE.U32.AND P0, PT, R17, R16, PT ;  /* 0x000000101100720c */ /* 0x000fda0003f06070 */
[----:B------:R-:W-:Y:S05]  /*05b0*/  @P0 BRA `(.L_x_7588) ;  /* 0x0000000000380947 */ /* 0x000fea0003800000 */
[----:B01----:R-:W0:Y:S01]  /*05c0*/  LDC.64 R2, c[0x0][0x390] ;  /* 0x0000e400ff027b82 */ /* 0x003e220000000a00 */
[----:B------:R-:W-:Y:S01]  /*05d0*/  IADD3 R5, PT, PT, R0, R17, RZ ;  /* 0x0000001100057210 */ /* 0x000fe20007ffe0ff */
[----:B-----5:R-:W-:Y:S01]  /*05e0*/  FMUL.FTZ R19, R19, R19 ;  /* 0x0000001313137220 */ /* 0x020fe20000410000 */
[----:B------:R-:W-:-:S03]  /*05f0*/  VIADD R17, R17, 0x80 ;  /* 0x0000008011117836 */ /* 0x000fc60000000000 */
[----:B0-----:R-:W-:-:S05]  /*0600*/  IMAD.WIDE.U32 R2, R5, 0x4, R2 ;  /* 0x0000000405027825 */ /* 0x001fca00078e0002 */
[----:B------:R1:W-:Y:S02]  /*0610*/  STG.E desc[UR4][R2.64], R19 ;  /* 0x0000001302007986 */ /* 0x0003e4000c101904 */
.L_x_7587:
[----:B------:R-:W-:-:S13]  /*0620*/  ISETP.GE.U32.AND P0, PT, R17, R16, PT ;  /* 0x000000101100720c */ /* 0x000fda0003f06070 */
[----:B------:R-:W-:Y:S05]  /*0630*/  @P0 BRA `(.L_x_7589) ;  /* 0x00000000003c0947 */ /* 0x000fea0003800000 */
[----:B01----:R-:W0:Y:S01]  /*0640*/  LDC.64 R2, c[0x0][0x390] ;  /* 0x0000e400ff027b82 */ /* 0x003e220000000a00 */
[----:B------:R-:W-:Y:S01]  /*0650*/  IADD3 R5, PT, PT, R0, R17, RZ ;  /* 0x0000001100057210 */ /* 0x000fe20007ffe0ff */
[----:B-----5:R-:W-:Y:S01]  /*0660*/  FMUL.FTZ R21, R21, R21 ;  /* 0x0000001515157220 */ /* 0x020fe20000410000 */
[----:B------:R-:W-:-:S03]  /*0670*/  IADD3 R17, PT, PT, R17, 0x80, RZ ;  /* 0x0000008011117810 */ /* 0x000fc60007ffe0ff */
[----:B0-----:R-:W-:-:S05]  /*0680*/  IMAD.WIDE.U32 R2, R5, 0x4, R2 ;  /* 0x0000000405027825 */ /* 0x001fca00078e0002 */
[----:B------:R2:W-:Y:S02]  /*0690*/  STG.E desc[UR4][R2.64], R21 ;  /* 0x0000001502007986 */ /* 0x0005e4000c101904 */
.L_x_7588:
[----:B------:R-:W-:-:S13]  /*06a0*/  ISETP.GE.U32.AND P0, PT, R17, R16, PT ;  /* 0x000000101100720c */ /* 0x000fda0003f06070 */
[----:B------:R-:W-:Y:S05]  /*06b0*/  @P0 BREAK.RELIABLE B1 ;  /* 0x0000000000010942 */ /* 0x000fea0003800100 */
[----:B------:R-:W-:Y:S05]  /*06c0*/  @P0 BRA `(.L_x_7590) ;  /* 0x0000000000380947 */ /* 0x000fea0003800000 */
[----:B012---:R-:W0:Y:S01]  /*06d0*/  LDC.64 R2, c[0x0][0x390] ;  /* 0x0000e400ff027b82 */ /* 0x007e220000000a00 */
[----:B------:R-:W-:Y:S01]  /*06e0*/  IADD3 R5, PT, PT, R0, R17, RZ ;  /* 0x0000001100057210 */ /* 0x000fe20007ffe0ff */
[----:B-----5:R-:W-:Y:S01]  /*06f0*/  FMUL.FTZ R23, R23, R23 ;  /* 0x0000001717177220 */ /* 0x020fe20000410000 */
[----:B------:R-:W-:-:S03]  /*0700*/  VIADD R17, R17, 0x80 ;  /* 0x0000008011117836 */ /* 0x000fc60000000000 */
[----:B0-----:R-:W-:-:S05]  /*0710*/  IMAD.WIDE.U32 R2, R5, 0x4, R2 ;  /* 0x0000000405027825 */ /* 0x001fca00078e0002 */
[----:B------:R2:W-:Y:S02]  /*0720*/  STG.E desc[UR4][R2.64], R23 ;  /* 0x0000001702007986 */ /* 0x0005e4000c101904 */
.L_x_7589:
[----:B------:R-:W-:Y:S05]  /*0730*/  BSYNC.RELIABLE B1 ;  /* 0x0000000000017941 */ /* 0x000fea0003800100 */
.L_x_7584:
[----:B------:R-:W-:-:S13]  /*0740*/  ISETP.GE.U32.AND P0, PT, R17, R16, PT ;  /* 0x000000101100720c */ /* 0x000fda0003f06070 */
[----:B012---:R-:W0:Y:S01]  /*0750*/  @!P0 LDC.64 R2, c[0x0][0x390] ;  /* 0x0000e400ff028b82 */ /* 0x007e220000000a00 */
[----:B------:R-:W-:Y:S01]  /*0760*/  @!P0 IADD3 R5, PT, PT, R0, R17, RZ ;  /* 0x0000001100058210 */ /* 0x000fe20007ffe0ff */
[----:B-----5:R-:W-:Y:S01]  /*0770*/  @!P0 FMUL.FTZ R13, R13, R13 ;  /* 0x0000000d0d0d8220 */ /* 0x020fe20000410000 */
[----:B------:R-:W-:-:S03]  /*0780*/  @!P0 IADD3 R17, PT, PT, R17, 0x80, RZ ;  /* 0x0000008011118810 */ /* 0x000fc60007ffe0ff */
[----:B0-----:R-:W-:-:S05]  /*0790*/  @!P0 IMAD.WIDE.U32 R2, R5, 0x4, R2 ;  /* 0x0000000405028825 */ /* 0x001fca00078e0002 */
[----:B------:R3:W-:Y:S02]  /*07a0*/  @!P0 STG.E desc[UR4][R2.64], R13 ;  /* 0x0000000d02008986 */ /* 0x0007e4000c101904 */
.L_x_7590:
[----:B------:R-:W-:Y:S05]  /*07b0*/  BSYNC.RECONVERGENT B0 ;  /* 0x0000000000007941 */ /* 0x000fea0003800200 */
.L_x_7583:
[----:B------:R-:W-:Y:S05]  /*07c0*/  WARPSYNC.ALL ;  /* 0x0000000000007948 */ /* 0x000fea0003800000 */
[----:B------:R-:W-:-:S13]  /*07d0*/  ISETP.GE.U32.AND P0, PT, R17, R16, PT ;  /* 0x000000101100720c */ /* 0x000fda0003f06070 */
[----:B------:R-:W-:Y:S05]  /*07e0*/  @P0 EXIT ;  /* 0x000000000000094d */ /* 0x000fea0003800000 */
[----:B0123--:R-:W0:Y:S01]  /*07f0*/  LDC.64 R2, c[0x0][0x390] ;  /* 0x0000e400ff027b82 */ /* 0x00fe220000000a00 */
[----:B------:R-:W-:Y:S01]  /*0800*/  IADD3 R17, PT, PT, R0, R17, RZ ;  /* 0x0000001100117210 */ /* 0x000fe20007ffe0ff */
[----:B-----5:R-:W-:-:S04]  /*0810*/  FMUL.FTZ R5, R12, R12 ;  /* 0x0000000c0c057220 */ /* 0x020fc80000410000 */
[----:B0-----:R-:W-:-:S05]  /*0820*/  IMAD.WIDE.U32 R2, R17, 0x4, R2 ;  /* 0x0000000411027825 */ /* 0x001fca00078e0002 */
[----:B------:R-:W-:Y:S01]  /*0830*/  STG.E desc[UR4][R2.64], R5 ;  /* 0x0000000502007986 */ /* 0x000fe2000c101904 */
[----:B------:R-:W-:Y:S05]  /*0840*/  EXIT ;  /* 0x000000000000794d */ /* 0x000fea0003800000 */
.L_x_7582:
        /* <DEDUP_REMOVED lines=8> */
[----:B------:R-:W5:Y:S01]  /*08d0*/  LDG.E.64 R12, desc[UR4][R2.64+0xc00] ;  /* 0x000c0004020c7981 */ /* 0x000f62000c1e1b00 */
[----:B--2---:R-:W-:-:S04]  /*08e0*/  IMAD.WIDE.U32 R4, R0, 0x4, R4 ;  /* 0x0000000400047825 */ /* 0x004fc800078e0004 */
[----:B------:R-:W-:-:S04]  /*08f0*/  IMAD.WIDE.U32 R4, R15, 0x8, R4 ;  /* 0x000000080f047825 */ /* 0x000fc800078e0004 */
[----:B---3--:R-:W-:Y:S01]  /*0900*/  FMUL.FTZ R6, R6, R6 ;  /* 0x0000000606067220 */ /* 0x008fe20000410000 */
[----:B------:R-:W-:Y:S01]  /*0910*/  FMUL.FTZ R7, R7, R7 ;  /* 0x0000000707077220 */ /* 0x000fe20000410000 */
[----:B----4-:R-:W-:Y:S01]  /*0920*/  FMUL.FTZ R8, R8, R8 ;  /* 0x0000000808087220 */ /* 0x010fe20000410000 */
[----:B------:R-:W-:-:S03]  /*0930*/  FMUL.FTZ R9, R9, R9 ;  /* 0x0000000909097220 */ /* 0x000fc60000410000 */
[----:B------:R-:W-:Y:S01]  /*0940*/  STG.E.64 desc[UR4][R4.64], R6 ;  /* 0x0000000604007986 */ /* 0x000fe2000c101b04 */
[----:B-----5:R-:W-:Y:S01]  /*0950*/  FMUL.FTZ R10, R10, R10 ;  /* 0x0000000a0a0a7220 */ /* 0x020fe20000410000 */
[----:B------:R-:W-:Y:S02]  /*0960*/  FMUL.FTZ R11, R11, R11 ;  /* 0x0000000b0b0b7220 */ /* 0x000fe40000410000 */
[----:B------:R-:W-:Y:S01]  /*0970*/  STG.E.64 desc[UR4][R4.64+0x400], R8 ;  /* 0x0004000804007986 */ /* 0x000fe2000c101b04 */
[----:B------:R-:W-:Y:S01]  /*0980*/  FMUL.FTZ R12, R12, R12 ;  /* 0x0000000c0c0c7220 */ /* 0x000fe20000410000 */
[----:B------:R-:W-:Y:S02]  /*0990*/  FMUL.FTZ R13, R13, R13 ;  /* 0x0000000d0d0d7220 */ /* 0x000fe40000410000 */
[----:B------:R-:W-:Y:S04]  /*09a0*/  STG.E.64 desc[UR4][R4.64+0x800], R10 ;  /* 0x0008000a04007986 */ /* 0x000fe8000c101b04 */
[----:B------:R-:W-:Y:S01]  /*09b0*/  STG.E.64 desc[UR4][R4.64+0xc00], R12 ;  /* 0x000c000c04007986 */ /* 0x000fe2000c101b04 */
[----:B------:R-:W-:Y:S05]  /*09c0*/  EXIT ;  /* 0x000000000000794d */ /* 0x000fea0003800000 */
.L_x_7591:
        /* <DEDUP_REMOVED lines=11> */
.L_x_60783:


//--------------------- .text._ZN2at6native29vectorized_elementwise_kernelILi4EZNS0_50_GLOBAL__N__2680c7bb_12_PowKernel_cu_7dd49032_317029pow_tensor_scalar_kernel_implIffEEvRNS_18TensorIteratorBaseET0_EUlfE_St5arrayIPcLm2EEEEviS6_T1_ --------------------------
	.section	.text._ZN2at6native29vectorized_elementwise_kernelILi4EZNS0_50_GLOBAL__N__2680c7bb_12_PowKernel_cu_7dd49032_317029pow_tensor_scalar_kernel_implIffEEvRNS_18TensorIteratorBaseET0_EUlfE_St5arrayIPcLm2EEEEviS6_T1_,"ax",@progbits
	.align	128
        .global         _ZN2at6native29vectorized_elementwise_kernelILi4EZNS0_50_GLOBAL__N__2680c7bb_12_PowKernel_cu_7dd49032_317029pow_tensor_scalar_kernel_implIffEEvRNS_18TensorIteratorBaseET0_EUlfE_St5arrayIPcLm2EEEEviS6_T1_
        .type           _ZN2at6native29vectorized_elementwise_kernelILi4EZNS0_50_GLOBAL__N__2680c7bb_12_PowKernel_cu_7dd49032_317029pow_tensor_scalar_kernel_implIffEEvRNS_18TensorIteratorBaseET0_EUlfE_St5arrayIPcLm2EEEEviS6_T1_,@function
        .size           _ZN2at6native29vectorized_elementwise_kernelILi4EZNS0_50_GLOBAL__N__2680c7bb_12_PowKernel_cu_7dd49032_317029pow_tensor_scalar_kernel_implIffEEvRNS_18TensorIteratorBaseET0_EUlfE_St5arrayIPcLm2EEEEviS6_T1_,(.L_x_60784 - _ZN2at6native29vectorized_elementwise_kernelILi4EZNS0_50_GLOBAL__N__2680c7bb_12_PowKernel_cu_7dd49032_317029pow_tensor_scalar_kernel_implIffEEvRNS_18TensorIteratorBaseET0_EUlfE_St5arrayIPcLm2EEEEviS6_T1_)
        .other          _ZN2at6native29vectorized_elementwise_kernelILi4EZNS0_50_GLOBAL__N__2680c7bb_12_PowKernel_cu_7dd49032_317029pow_tensor_scalar_kernel_implIffEEvRNS_18TensorIteratorBaseET0_EUlfE_St5arrayIPcLm2EEEEviS6_T1_,@"STO_CUDA_ENTRY STV_DEFAULT"
_ZN2at6native29vectorized_elementwise_kernelILi4EZNS0_50_GLOBAL__N__2680c7bb_12_PowKernel_cu_7dd49032_317029pow_tensor_scalar_kernel_implIffEEvRNS_18TensorIteratorBaseET0_EUlfE_St5arrayIPcLm2EEEEviS6_T1_:
.text._ZN2at6native29vectorized_elementwise_kernelILi4EZNS0_50_GLOBAL__N__2680c7bb_12_PowKernel_cu_7dd49032_317029pow_tensor_scalar_kernel_implIffEEvRNS_18TensorIteratorBaseET0_EUlfE_St5arrayIPcLm2EEEEviS6_T1_:
        /* <DEDUP_REMOVED lines=82> */
.L_x_7595:
        /* <DEDUP_REMOVED lines=8> */
.L_x_7596:
        /* <DEDUP_REMOVED lines=8> */
.L_x_7597:
        /* <DEDUP_REMOVED lines=8> */
.L_x_7598:
        /* <DEDUP_REMOVED lines=9> */
.L_x_7599:
[----:B------:R-:W-:Y:S05]  /*0730*/  BSYNC.RELIABLE B1 ;  /* 0x0000000000017941 */ /* 0x000fea0003800100 */
.L_x_7594:
[----:B------:R-:W-:-:S13]  /*0740*/  ISETP.GE.U32.AND P0, PT, R17, R16, PT ;  /* 0x000000101100720c */ /* 0x000fda0003f06070 */
[----:B012---:R-:W0:Y:S01]  /*0750*/  @!P0 LDC.64 R2, c[0x0][0x390] ;  /* 0x0000e400ff028b82 */ /* 0x007e220000000a00 */
[----:B------:R-:W-:Y:S01]  /*0760*/  @!P0 IADD3 R5, PT, PT, R0, R17, RZ ;  /* 0x0000001100058210 */ /* 0x000fe20007ffe0ff */
[----:B-----5:R-:W-:Y:S01]  /*0770*/  @!P0 FMUL.FTZ R13, R13, R13 ;  /* 0x0000000d0d0d8220 */ /* 0x020fe20000410000 */
[----:B------:R-:W-:-:S03]  /*0780*/  @!P0 IADD3 R17, PT, PT, R17, 0x80, RZ ;  /* 0x0000008011118810 */ /* 0x000fc60007ffe0ff */
[----:B0-----:R-:W-:-:S05]  /*0790*/  @!P0 IMAD.WIDE.U32 R2, R5, 0x4, R2 ;  /* 0x0000000405028825 */ /* 0x001fca00078e0002 */
[----:B------:R3:W-:Y:S02]  /*07a0*/  @!P0 STG.E desc[UR4][R2.64], R13 ;  /* 0x0000000d02008986 */ /* 0x0007e4000c101904 */
.L_x_7600:
[----:B------:R-:W-:Y:S05]  /*07b0*/  BSYNC.RECONVERGENT B0 ;  /* 0x0000000000007941 */ /* 0x000fea0003800200 */
.L_x_7593:
        /* <DEDUP_REMOVED lines=9> */
.L_x_7592:
[----:B------:R-:W0:Y:S01]  /*0850*/  S2R R15, SR_TID.X ;  /* 0x00000000000f7919 */ /* 0x000e220000002100 */
[----:B------:R-:W1:Y:S08]  /*0860*/  LDC.64 R2, c[0x0][0x398] ;  /* 0x0000e600ff027b82 */ /* 0x000e700000000a00 */
[----:B------:R-:W2:Y:S01]  /*0870*/  LDC.64 R12, c[0x0][0x390] ;  /* 0x0000e400ff0c7b82 */ /* 0x000ea20000000a00 */
[----:B-1----:R-:W-:-:S04]  /*0880*/  IMAD.WIDE.U32 R2, R0, 0x4, R2 ;  /* 0x0000000400027825 */ /* 0x002fc800078e0002 */
[----:B0-----:R-:W-:-:S05]  /*0890*/  IMAD.WIDE.U32 R2, R15, 0x10, R2 ;  /* 0x000000100f027825 */ /* 0x001fca00078e0002 */
[----:B------:R-:W3:Y:S04]  /*08a0*/  LDG.E.128 R4, desc[UR4][R2.64] ;  /* 0x0000000402047981 */ /* 0x000ee8000c1e1d00 */
[----:B------:R-:W4:Y:S01]  /*08b0*/  LDG.E.128 R8, desc[UR4][R2.64+0x800] ;  /* 0x0008000402087981 */ /* 0x000f22000c1e1d00 */
[----:B--2---:R-:W-:-:S04]  /*08c0*/  IMAD.WIDE.U32 R12, R0, 0x4, R12 ;  /* 0x00000004000c7825 */ /* 0x004fc800078e000c */
[----:B------:R-:W-:-:S04]  /*08d0*/  IMAD.WIDE.U32 R12, R15, 0x10, R12 ;  /* 0x000000100f0c7825 */ /* 0x000fc800078e000c */
[----:B---3--:R-:W-:Y:S01]  /*08e0*/  FMUL.FTZ R4, R4, R4 ;  /* 0x0000000404047220 */ /* 0x008fe20000410000 */
[----:B------:R-:W-:Y:S01]  /*08f0*/  FMUL.FTZ R5, R5, R5 ;  /* 0x0000000505057220 */ /* 0x000fe20000410000 */
[----:B------:R-:W-:Y:S01]  /*0900*/  FMUL.FTZ R6, R6, R6 ;  /* 0x0000000606067220 */ /* 0x000fe20000410000 */
[----:B------:R-:W-:Y:S01]  /*0910*/  FMUL.FTZ R7, R7, R7 ;  /* 0x0000000707077220 */ /* 0x000fe20000410000 */
[----:B----4-:R-:W-:Y:S01]  /*0920*/  FMUL.FTZ R8, R8, R8 ;  /* 0x0000000808087220 */ /* 0x010fe20000410000 */
[----:B------:R-:W-:Y:S01]  /*0930*/  FMUL.FTZ R9, R9, R9 ;  /* 0x0000000909097220 */ /* 0x000fe20000410000 */
[----:B------:R-:W-:Y:S01]  /*0940*/  FMUL.FTZ R10, R10, R10 ;  /* 0x0000000a0a0a7220 */ /* 0x000fe20000410000 */
[----:B------:R-:W-:Y:S01]  /*0950*/  FMUL.FTZ R11, R11, R11 ;  /* 0x0000000b0b0b7220 */ /* 0x000fe20000410000 */
[----:B------:R-:W-:Y:S04]  /*0960*/  STG.E.128 desc[UR4][R12.64], R4 ;  /* 0x000000040c007986 */ /* 0x000fe8000c101d04 */
[----:B------:R-:W-:Y:S01]  /*0970*/  STG.E.128 desc[UR4][R12.64+0x800], R8 ;  /* 0x000800080c007986 */ /* 0x000fe2000c101d04 */
[----:B------:R-:W-:Y:S05]  /*0980*/  EXIT ;  /* 0x000000000000794d */ /* 0x000fea0003800000 */
.L_x_7601:
        /* <DEDUP_REMOVED lines=15> */
.L_x_60784:


//--------------------- .text._ZN2at6native29vectorized_elementwise_kernelILi8EZNS0_50_GLOBAL__N__2680c7bb_12_PowKernel_cu_7dd49032_317029pow_tensor_scalar_kernel_implIffEEvRNS_18TensorIteratorBaseET0_EUlfE_St5arrayIPcLm2EEEEviS6_T1_ --------------------------
	.section	.text._ZN2at6native29vectorized_elementwise_kernelILi8EZNS0_50_GLOBAL__N__2680c7bb_12_PowKernel_cu_7dd49032_317029pow_tensor_scalar_kernel_implIffEEvRNS_18TensorIteratorBaseET0_EUlfE_St5arrayIPcLm2EEEEviS6_T1_,"ax",@progbits
	.align	128
        .global         _ZN2at6native29vectorized_elementwise_kernelILi8EZNS0_50_GLOBAL__N__2680c7bb_12_PowKernel_cu_7dd49032_317029pow_tensor_scalar_kernel_implIffEEvRNS_18TensorIteratorBaseET0_EUlfE_St5arrayIPcLm2EEEEviS6_T1_
        .type           _ZN2at6native29vectorized_elementwise_kernelILi8EZNS0_50_GLOBAL__N__2680c7bb_12_PowKernel_cu_7dd49032_317029pow_tensor_scalar_kernel_implIffEEvRNS_18TensorIteratorBaseET0_EUlfE_St5arrayIPcLm2EEEEviS6_T1_,@function
        .size           _ZN2at6native29vectorized_elementwise_kernelILi8EZNS0_50_GLOBAL__N__2680c7bb_12_PowKernel_cu_7dd49032_317029pow_tensor_scalar_kernel_implIffEEvRNS_18TensorIteratorBaseET0_EUlfE_St5arrayIPcLm2EEEEviS6_T1_,(.L_x_60785 - _ZN2at6native29vectorized_elementwise_kernelILi8EZNS0_50_GLOBAL__N__2680c7bb_12_PowKernel_cu_7dd49032_317029pow_tensor_scalar_kernel_implIffEEvRNS_18TensorIteratorBaseET0_EUlfE_St5arrayIPcLm2EEEEviS6_T1_)
        .other          _ZN2at6native29vectorized_elementwise_kernelILi8EZNS0_50_GLOBAL__N__2680c7bb_12_PowKernel_cu_7dd49032_317029pow_tensor_scalar_kernel_implIffEEvRNS_18TensorIteratorBaseET0_EUlfE_St5arrayIPcLm2EEEEviS6_T1_,@"STO_CUDA_ENTRY STV_DEFAULT"
_ZN2at6native29vectorized_elementwise_kernelILi8EZNS0_50_GLOBAL__N__2680c7bb_12_PowKernel_cu_7dd49032_317029pow_tensor_scalar_kernel_implIffEEvRNS_18TensorIteratorBaseET0_EUlfE_St5arrayIPcLm2EEEEviS6_T1_:
.text._ZN2at6native29vectorized_elementwise_kernelILi8EZNS0_50_GLOBAL__N__2680c7bb_12_PowKernel_cu_7dd49032_317029pow_tensor_scalar_kernel_implIffEEvRNS_18TensorIteratorBaseET0_EUlfE_St5arrayIPcLm2EEEEviS6_T1_:
[----:B------:R-:W-:Y:S01]  /*0000*/  LDC R1, c[0x0][0x37c] ;  /* 0x0000df00ff017b82 */ /* 0x000fe20000000800 */
[----:B------:R-:W-:Y:S05]  /*0010*/  EXIT ;  /* 0x000000000000794d */ /* 0x000fea0003800000 */
.L_x_7602:
        /* <DEDUP_REMOVED lines=14> */
.L_x_60785:


//--------------------- .text._ZN2at6native18elementwise_kernelILi128ELi4EZNS0_15gpu_kernel_implIZNS0_50_GLOBAL__N__2680c7bb_12_PowKernel_cu_7dd49032_317029pow_tensor_scalar_kernel_implIddEEvRNS_18TensorIteratorBaseET0_EUldE2_EEvS6_RKT_EUliE_EEviT1_ --------------------------
	.section	.text._ZN2at6native18elementwise_kernelILi128ELi4EZNS0_15gpu_kernel_implIZNS0_50_GLOBAL__N__2680c7bb_12_PowKernel_cu_7dd49032_317029pow_tensor_scalar_kernel_implIddEEvRNS_18TensorIteratorBaseET0_EUldE2_EEvS6_RKT_EUliE_EEviT1_,"ax",@progbits
	.align	128
        .global         _ZN2at6native18elementwise_kernelILi128ELi4EZNS0_15gpu_kernel_implIZNS0_50_GLOBAL__N__2680c7bb_12_PowKernel_cu_7dd49032_317029pow_tensor_scalar_kernel_implIddEEvRNS_18TensorIteratorBaseET0_EUldE2_EEvS6_RKT_EUliE_EEviT1_
        .type           _ZN2at6native18elementwise_kernelILi128ELi4EZNS0_15gpu_kernel_implIZNS0_50_GLOBAL__N__2680c7bb_12_PowKernel_cu_7dd49032_317029pow_tensor_scalar_kernel_implIddEEvRNS_18TensorIteratorBaseET0_EUldE2_EEvS6_RKT_EUliE_EEviT1_,@function
        .size           _ZN2at6native18elementwise_kernelILi128ELi4EZNS0_15gpu_kernel_implIZNS0_50_GLOBAL__N__2680c7bb_12_PowKernel_cu_7dd49032_317029pow_tensor_scalar_kernel_implIddEEvRNS_18TensorIteratorBaseET0_EUldE2_EEvS6_RKT_EUliE_EEviT1_,(.L_x_60606 - _ZN2at6native18elementwise_kernelILi128ELi4EZNS0_15gpu_kernel_implIZNS0_50_GLOBAL__N__2680c7bb_12_PowKernel_cu_7dd49032_317029pow_tensor_scalar_kernel_implIddEEvRNS_18TensorIteratorBaseET0_EUldE2_EEvS6_RKT_EUliE_EEviT1_)
        .other          _ZN2at6native18elementwise_kernelILi128ELi4EZNS0_15gpu_kernel_implIZNS0_50_GLOBAL__N__2680c7bb_12_PowKernel_cu_7dd49032_317029pow_tensor_scalar_kernel_implIddEEvRNS_18TensorIteratorBaseET0_EUldE2_EEvS6_RKT_EUliE_EEviT1_,@"STO_CUDA_ENTRY STV_DEFAULT"
_ZN2at6native18elementwise_kernelILi128ELi4EZNS0_15gpu_kernel_implIZNS0_50_GLOBAL__N__2680c7bb_12_PowKernel_cu_7dd49032_317029pow_tensor_scalar_kernel_implIddEEvRNS_18TensorIteratorBaseET0_EUldE2_EEvS6_RKT_EUliE_EEviT1_:
.text._ZN2at6native18elementwise_kernelILi128ELi4EZNS0_15gpu_kernel_implIZNS0_50_GLOBAL__N__2680c7bb_12_PowKernel_cu_7dd49032_317029pow_tensor_scalar_kernel_implIddEEvRNS_18TensorIteratorBaseET0_EUldE2_EEvS6_RKT_EUliE_EEviT1_:
[----:B------:R-:W0:Y:S08]  /*0000*/  LDC R1, c[0x0][0x37c] ;  /* 0x0000df00ff017b82 */ /* 0x000e300000000800 */
[----:B------:R-:W1:Y:S01]  /*0010*/  LDC.64 R4, c[0x0][0x590] ;  /* 0x00016400ff047b82 */ /* 0x000e620000000a00 */
[----:B------:R-:W2:Y:S01]  /*0020*/  S2R R19, SR_TID.X ;  /* 0x0000000000137919 */ /* 0x000ea20000002100 */
[----:B------:R-:W3:Y:S01]  /*0030*/  LDCU UR43, c[0x0][0x388] ;  /* 0x00007100ff2b77ac */ /* 0x000ee20008000800 */
[----:B------:R-:W-:Y:S01]  /*0040*/  BSSY.RECONVERGENT B6, `(.L_x_7603) ;  /* 0x00003c8000067945 */ /* 0x000fe20003800200 */
[----:B------:R-:W4:Y:S04]  /*0050*/  LDCU UR5, c[0x0][0x380] ;  /* 0x00007000ff0577ac */ /* 0x000f280008000800 */
[----:B------:R-:W5:Y:S01]  /*0060*/  S2UR UR4, SR_CTAID.X ;  /* 0x00000000000479c3 */ /* 0x000f620000002500 */
[----:B------:R-:W0:Y:S01]  /*0070*/  LDCU.64 UR36, c[0x0][0x358] ;  /* 0x00006b00ff2477ac */ /* 0x000e220008000a00 */
[----:B------:R-:W0:Y:S06]  /*0080*/  LDCU.U8 UR42, c[0x0][0x5a0] ;  /* 0x0000b400ff2a77ac */ /* 0x000e2c0008000000 */
[----:B------:R-:W0:Y:S01]  /*0090*/  LDC.64 R26, c[0x0][0x590] ;  /* 0x00016400ff1a7b82 */ /* 0x000e220000000a00 */
[----:B------:R-:W0:Y:S01]  /*00a0*/  LDCU.U8 UR41, c[0x0][0x5a1] ;  /* 0x0000b420ff2977ac */ /* 0x000e220008000000 */
[----:B---3--:R-:W-:Y:S01]  /*00b0*/  UIADD3 UR44, UPT, UPT, UR43, -0x1, URZ ;  /* 0xffffffff2b2c7890 */ /* 0x008fe2000fffe0ff */
[----:B-1----:R-:W-:Y:S01]  /*00c0*/  SHF.R.U32.HI R0, RZ, 0x14, R5 ;  /* 0x00000014ff007819 */ /* 0x002fe20000011605 */
[----:B------:R-:W1:Y:S01]  /*00d0*/  LDCU.64 UR38, c[0x0][0x590] ;  /* 0x0000b200ff2677ac */ /* 0x000e620008000a00 */
[----:B------:R-:W-:-:S02]  /*00e0*/  ISETP.GE.AND P1, PT, R5, RZ, PT ;  /* 0x000000ff0500720c */ /* 0x000fc40003f26270 */
[----:B------:R-:W-:Y:S01]  /*00f0*/  LOP3.LUT R0, R0, 0x7ff, RZ, 0xc0, !PT ;  /* 0x000007ff00007812 */ /* 0x000fe200078ec0ff */
[----:B------:R-:W-:Y:S01]  /*0100*/  UISETP.LT.U32.AND UP0, UPT, UR44, 0x18, UPT ;  /* 0x000000182c00788c */ /* 0x000fe2000bf01070 */
[----:B------:R-:W-:Y:S01]  /*0110*/  SEL R17, RZ, 0x7ff00000, !P1 ;  /* 0x7ff00000ff117807 */ /* 0x000fe20004800000 */
[----:B-----5:R-:W-:Y:S02]  /*0120*/  USHF.L.U32 UR4, UR4, 0x9, URZ ;  /* 0x0000000904047899 */ /* 0x020fe400080006ff */
[----:B------:R-:W-:Y:S01]  /*0130*/  VIADD R3, R0, 0xfffffc0c ;  /* 0xfffffc0c00037836 */ /* 0x000fe20000000000 */
[----:B------:R-:W-:Y:S01]  /*0140*/  USEL UR40, UR44, 0x18, UP0 ;  /* 0x000000182c287887 */ /* 0x000fe20008000000 */
[----:B------:R-:W-:Y:S01]  /*0150*/  LOP3.LUT R16, R5, 0x7fffffff, RZ, 0xc0, !PT ;  /* 0x7fffffff05107812 */ /* 0x000fe200078ec0ff */
[----:B------:R-:W-:Y:S02]  /*0160*/  VIADD R2, R17, 0x80000000 ;  /* 0x8000000011027836 */ /* 0x000fe40000000000 */
[CC--:B------:R-:W-:Y:S01]  /*0170*/  SHF.L.U32 R22, R4.reuse, R3.reuse, RZ ;  /* 0x0000000304167219 */ /* 0x0c0fe200000006ff */
[----:B------:R-:W-:Y:S01]  /*0180*/  UIADD3 UR40, UPT, UPT, UR40, 0x1, URZ ;  /* 0x0000000128287890 */ /* 0x000fe2000fffe0ff */
[----:B------:R-:W-:-:S02]  /*0190*/  SHF.L.U64.HI R18, R4, R3, R5 ;  /* 0x0000000304127219 */ /* 0x000fc40000010205 */
[----:B------:R-:W-:Y:S02]  /*01a0*/  ISETP.NE.U32.AND P0, PT, R22, RZ, PT ;  /* 0x000000ff1600720c */ /* 0x000fe40003f05070 */
[----:B--2---:R-:W-:Y:S02]  /*01b0*/  LOP3.LUT R19, R19, UR4, RZ, 0xfc, !PT ;  /* 0x0000000413137c12 */ /* 0x004fe4000f8efcff */
[----:B------:R-:W-:Y:S02]  /*01c0*/  ISETP.NE.AND.EX P0, PT, R18, -0x80000000, PT, P0 ;  /* 0x800000001200780c */ /* 0x000fe40003f05300 */
[----:B----4-:R-:W-:Y:S02]  /*01d0*/  ISETP.GE.AND P2, PT, R19, UR5, PT ;  /* 0x0000000513007c0c */ /* 0x010fe4000bf46270 */
[----:B------:R-:W-:-:S04]  /*01e0*/  PLOP3.LUT P3, PT, P0, PT, PT, 0x8, 0x80 ;  /* 0x000000000080781c */ /* 0x000fc8000076e170 */
[----:B------:R-:W-:-:S05]  /*01f0*/  P2R R23, PR, RZ, 0x8 ;  /* 0x00000008ff177803 */ /* 0x000fca0000000000 */
[----:B0-----:R0:W2:-:S15]  /*0200*/  DSETP.NEU.AND P0, PT, |R26|, 0.5, !P0 ;  /* 0x3fe000001a00742a */ /* 0x00109e000470d200 */
[----:B------:R-:W-:-:S15]  /*0210*/  NOP ;  /* 0x0000000000007918 */ /* 0x000fde0000000000 */
[----:B------:R-:W-:-:S15]  /*0220*/  NOP ;  /* 0x0000000000007918 */ /* 0x000fde0000000000 */
[----:B------:R-:W-:-:S15]  /*0230*/  NOP ;  /* 0x0000000000007918 */ /* 0x000fde0000000000 */
[----:B------:R-:W-:-:S04]  /*0240*/  NOP ;  /* 0x0000000000007918 */ /* 0x000fc80000000000 */
[----:B0-----:R-:W0:Y:S01]  /*0250*/  FRND.F64.TRUNC R26, R26 ;  /* 0x0000001a001a7313 */ /* 0x001e22000030d800 */
[----:B--2---:R-:W-:Y:S01]  /*0260*/  P2R R24, PR, RZ, 0x1 ;  /* 0x00000001ff187803 */ /* 0x004fe20000000000 */
[----:B01----:R-:W-:Y:S06]  /*0270*/  @P2 BRA `(.L_x_7604) ;  /* 0x0000003800902947 */ /* 0x003fec0003800000 */
[----:B------:R-:W-:Y:S01]  /*0280*/  UISETP.NE.AND UP0, UPT, UR43, URZ, UPT ;  /* 0x000000ff2b00728c */ /* 0x000fe2000bf05270 */
[----:B------:R-:W-:Y:S01]  /*0290*/  IMAD.MOV.U32 R0, RZ, RZ, RZ ;  /* 0x000000ffff007224 */ /* 0x000fe200078e00ff */
[----:B------:R-:W-:-:S07]  /*02a0*/  MOV R25, RZ ;  /* 0x000000ff00197202 */ /* 0x000fce0000000f00 */
[----:B------:R-:W-:Y:S05]  /*02b0*/  BRA.U !UP0, `(.L_x_7605) ;  /* 0x0000001108ac7547 */ /* 0x000fea000b800000 */
[----:B------:R-:W0:Y:S01]  /*02c0*/  LDCU.64 UR4, c[0x0][0x390] ;  /* 0x00007200ff0477ac */ /* 0x000e220008000a00 */
[----:B------:R-:W-:Y:S02]  /*02d0*/  IMAD.MOV.U32 R4, RZ, RZ, RZ ;  /* 0x000000ffff047224 */ /* 0x000fe400078e00ff */
[----:B------:R-:W-:Y:S01]  /*02e0*/  IMAD.MOV.U32 R5, RZ, RZ, R19 ;  /* 0x000000ffff057224 */ /* 0x000fe200078e0013 */
[----:B------:R-:W1:Y:S01]  /*02f0*/  LDCU UR6, c[0x0][0x38c] ;  /* 0x00007180ff0677ac */ /* 0x000e620008000800 */
[----:B------:R-:W2:Y:S01]  /*0300*/  LDCU.64 UR8, c[0x0][0x4b8] ;  /* 0x00009700ff0877ac */ /* 0x000ea20008000a00 */
[----:B------:R-:W-:Y:S01]  /*0310*/  UISETP.NE.AND UP0, UPT, UR44, URZ, UPT ;  /* 0x000000ff2c00728c */ /* 0x000fe2000bf05270 */
        /* <DEDUP_REMOVED lines=293> */
.L_x_7605:
[----:B------:R-:W0:Y:S01]  /*1570*/  LDCU.64 UR6, c[0x0][0x588] ;  /* 0x0000b100ff0677ac */ /* 0x000e220008000a00 */
[----:B------:R-:W-:Y:S01]  /*1580*/  BSSY.RECONVERGENT B7, `(.L_x_7606) ;  /* 0x00000ed000077945 */ /* 0x000fe20003800200 */
[----:B------:R-:W-:-:S04]  /*1590*/  UPRMT UR4, UR41, 0x9910, URZ ;  /* 0x0000991029047896 */ /* 0x000fc800080000ff */
[----:B------:R-:W-:Y:S01]  /*15a0*/  UISETP.GT.AND UP0, UPT, UR4, 0x9, UPT ;  /* 0x000000090400788c */ /* 0x000fe2000bf04270 */
[----:B0-----:R-:W-:-:S04]  /*15b0*/  IADD3 R4, P0, PT, R0, UR6, RZ ;  /* 0x0000000600047c10 */ /* 0x001fc8000ff1e0ff */
        /* <DEDUP_REMOVED lines=11> */
[----:B--2---:R4:W0:Y:S02]  /*1670*/  I2F.F64.S16 R28, R4 ;  /* 0x00000004001c7312 */ /* 0x0048240000101c00 */
[----:B0---4-:R-:W-:Y:S05]  /*1680*/  BRA `(.L_x_7612) ;  /* 0x0000000c00707947 */ /* 0x011fea0003800000 */
.L_x_7610:
[----:B------:R-:W2:Y:S02]  /*1690*/  LDG.E.U8 R4, desc[UR36][R4.64] ;  /* 0x0000002404047981 */ /* 0x000ea4000c1e1100 */
[----:B--2---:R4:W0:Y:S02]  /*16a0*/  I2F.F64.U16 R28, R4 ;  /* 0x00000004001c7312 */ /* 0x0048240000101800 */
[----:B0---4-:R-:W-:Y:S05]  /*16b0*/  BRA `(.L_x_7612) ;  /* 0x0000000c00647947 */ /* 0x011fea0003800000 */
.L_x_7609:
[----:B------:R-:W-:-:S09]  /*16c0*/  UISETP.NE.AND UP0, UPT, UR4, 0x2, UPT ;  /* 0x000000020400788c */ /* 0x000fd2000bf05270 */
[----:B------:R-:W-:Y:S05]  /*16d0*/  BRA.U !UP0, `(.L_x_7613) ;  /* 0x0000000108287547 */ /* 0x000fea000b800000 */
[----:B------:R-:W-:-:S09]  /*16e0*/  UISETP.NE.AND UP0, UPT, UR4, 0x3, UPT ;  /* 0x000000030400788c */ /* 0x000fd2000bf05270 */
[----:B------:R-:W-:Y:S05]  /*16f0*/  BRA.U !UP0, `(.L_x_7614) ;  /* 0x0000000108147547 */ /* 0x000fea000b800000 */
[----:B------:R-:W-:-:S09]  /*1700*/  UISETP.NE.AND UP0, UPT, UR4, 0x4, UPT ;  /* 0x000000040400788c */ /* 0x000fd2000bf05270 */
[----:B------:R-:W-:Y:S05]  /*1710*/  BRA.U UP0, `(.L_x_7611) ;  /* 0x0000000900c07547 */ /* 0x000fea000b800000 */
[----:B------:R-:W2:Y:S02]  /*1720*/  LDG.E.64 R28, desc[UR36][R4.64] ;  /* 0x00000024041c7981 */ /* 0x000ea4000c1e1b00 */
[----:B--2---:R-:W4:Y:S02]  /*1730*/  I2F.F64.S64 R28, R28 ;  /* 0x0000001c001c7312 */ /* 0x004f240000301c00 */
[----:B----4-:R-:W-:Y:S05]  /*1740*/  BRA `(.L_x_7612) ;  /* 0x0000000c00407947 */ /* 0x010fea0003800000 */
.L_x_7614:
[----:B------:R-:W2:Y:S02]  /*1750*/  LDG.E R4, desc[UR36][R4.64] ;  /* 0x0000002404047981 */ /* 0x000ea4000c1e1900 */
[----:B--2---:R4:W0:Y:S02]  /*1760*/  I2F.F64 R28, R4 ;  /* 0x00000004001c7312 */ /* 0x0048240000201c00 */
[----:B0---4-:R-:W-:Y:S05]  /*1770*/  BRA `(.L_x_7612) ;  /* 0x0000000c00347947 */ /* 0x011fea0003800000 */
.L_x_7613:
[----:B------:R-:W2:Y:S02]  /*1780*/  LDG.E.U16 R4, desc[UR36][R4.64] ;  /* 0x0000002404047981 */ /* 0x000ea4000c1e1500 */
[----:B--2---:R4:W0:Y:S02]  /*1790*/  I2F.F64.S16 R28, R4 ;  /* 0x00000004001c7312 */ /* 0x0048240000101c00 */
[----:B0---4-:R-:W-:Y:S05]  /*17a0*/  BRA `(.L_x_7612) ;  /* 0x0000000c00287947 */ /* 0x011fea0003800000 */
.L_x_7608:
[----:B------:R-:W-:-:S09]  /*17b0*/  UISETP.GT.AND UP0, UPT, UR4, 0x6, UPT ;  /* 0x000000060400788c */ /* 0x000fd2000bf04270 */
[----:B------:R-:W-:Y:S05]  /*17c0*/  BRA.U UP0, `(.L_x_7615) ;  /* 0x0000000100347547 */ /* 0x000fea000b800000 */
[----:B------:R-:W-:-:S09]  /*17d0*/  UISETP.NE.AND UP0, UPT, UR4, 0x5, UPT ;  /* 0x000000050400788c */ /* 0x000fd2000bf05270 */
[----:B------:R-:W-:Y:S05]  /*17e0*/  BRA.U !UP0, `(.L_x_7616) ;  /* 0x0000000108187547 */ /* 0x000fea000b800000 */
[----:B------:R-:W-:-:S09]  /*17f0*/  UISETP.NE.AND UP0, UPT, UR4, 0x6, UPT ;  /* 0x000000060400788c */ /* 0x000fd2000bf05270 */
[----:B------:R-:W-:Y:S05]  /*1800*/  BRA.U UP0, `(.L_x_7611) ;  /* 0x0000000900847547 */ /* 0x000fea000b800000 */
[----:B------:R-:W2:Y:S02]  /*1810*/  LDG.E R28, desc[UR36][R4.64] ;  /* 0x00000024041c7981 */ /* 0x000ea4000c1e1900 */
[----:B--2---:R-:W-:-:S06]  /*1820*/  FMUL.FTZ R28, R28, 1 ;  /* 0x3f8000001c1c7820 */ /* 0x004fcc0000410000 */
[----:B------:R-:W3:Y:S02]  /*1830*/  F2F.F64.F32 R28, R28 ;  /* 0x0000001c001c7310 */ /* 0x000ee40000201800 */
[----:B---3--:R-:W-:Y:S05]  /*1840*/  BRA `(.L_x_7612) ;  /* 0x0000000c00007947 */ /* 0x008fea0003800000 */
.L_x_7616:
[----:B------:R-:W2:Y:S02]  /*1850*/  LDG.E.U16 R0, desc[UR36][R4.64] ;  /* 0x0000002404007981 */ /* 0x000ea4000c1e1500 */
[----:B--2---:R-:W-:-:S05]  /*1860*/  HADD2.F32 R0, -RZ, R0.H0_H0 ;  /* 0x20000000ff007230 */ /* 0x004fca0000004100 */
[----:B------:R-:W-:-:S04]  /*1870*/  FMUL.FTZ R0, R0, 1 ;  /* 0x3f80000000007820 */ /* 0x000fc80000410000 */
[----:B------:R3:W4:Y:S02]  /*1880*/  F2F.F64.F32 R28, R0 ;  /* 0x00000000001c7310 */ /* 0x0007240000201800 */
[----:B---34-:R-:W-:Y:S05]  /*1890*/  BRA `(.L_x_7612) ;  /* 0x0000000800ec7947 */ /* 0x018fea0003800000 */
.L_x_7615:
[----:B------:R-:W-:-:S09]  /*18a0*/  UISETP.NE.AND UP0, UPT, UR4, 0x7, UPT ;  /* 0x000000070400788c */ /* 0x000fd2000bf05270 */
[----:B------:R-:W-:Y:S05]  /*18b0*/  BRA.U !UP0, `(.L_x_7617) ;  /* 0x0000000108347547 */ /* 0x000fea000b800000 */
[----:B------:R-:W-:-:S09]  /*18c0*/  UISETP.NE.AND UP0, UPT, UR4, 0x8, UPT ;  /* 0x000000080400788c */ /* 0x000fd2000bf05270 */
[----:B------:R-:W-:Y:S05]  /*18d0*/  BRA.U !UP0, `(.L_x_7618) ;  /* 0x0000000108187547 */ /* 0x000fea000b800000 */
[----:B------:R-:W-:-:S09]  /*18e0*/  UISETP.NE.AND UP0, UPT, UR4, 0x9, UPT ;  /* 0x000000090400788c */ /* 0x000fd2000bf05270 */
[----:B------:R-:W-:Y:S05]  /*18f0*/  BRA.U UP0, `(.L_x_7611) ;  /* 0x0000000900487547 */ /* 0x000fea000b800000 */
[----:B------:R-:W2:Y:S02]  /*1900*/  LDG.E R4, desc[UR36][R4.64] ;  /* 0x0000002404047981 */ /* 0x000ea4000c1e1900 */
[----:B--2---:R-:W-:-:S06]  /*1910*/  FMUL.FTZ R28, R4, 1 ;  /* 0x3f800000041c7820 */ /* 0x004fcc0000410000 */
[----:B------:R-:W4:Y:S02]  /*1920*/  F2F.F64.F32 R28, R28 ;  /* 0x0000001c001c7310 */ /* 0x000f240000201800 */
[----:B----4-:R-:W-:Y:S05]  /*1930*/  BRA `(.L_x_7612) ;  /* 0x0000000800c47947 */ /* 0x010fea0003800000 */
.L_x_7618:
[----:B------:R-:W2:Y:S02]  /*1940*/  LDG.E.U16 R4, desc[UR36][R4.64] ;  /* 0x0000002404047981 */ /* 0x000ea4000c1e1500 */
[----:B--2---:R-:W-:-:S05]  /*1950*/  HADD2.F32 R0, -RZ, R4.H0_H0 ;  /* 0x20000004ff007230 */ /* 0x004fca0000004100 */
[----:B------:R-:W-:-:S04]  /*1960*/  FMUL.FTZ R0, R0, 1 ;  /* 0x3f80000000007820 */ /* 0x000fc80000410000 */
[----:B------:R4:W0:Y:S02]  /*1970*/  F2F.F64.F32 R28, R0 ;  /* 0x00000000001c7310 */ /* 0x0008240000201800 */
[----:B0---4-:R-:W-:Y:S05]  /*1980*/  BRA `(.L_x_7612) ;  /* 0x0000000800b07947 */ /* 0x011fea0003800000 */
.L_x_7617:
[----:B------:R3:W5:Y:S01]  /*1990*/  LDG.E.64 R28, desc[UR36][R4.64] ;  /* 0x00000024041c7981 */ /* 0x000762000c1e1b00 */
[----:B------:R-:W-:Y:S05]  /*19a0*/  BRA `(.L_x_7612) ;  /* 0x0000000800a87947 */ /* 0x000fea0003800000 */
.L_x_7607:
        /* <DEDUP_REMOVED lines=8> */
[----:B------:R-:W2:Y:S01]  /*1a30*/  LDG.E.U8 R4, desc[UR36][R4.64] ;  /* 0x0000002404047981 */ /* 0x000ea2000c1e1100 */
[----:B------:R-:W-:Y:S01]  /*1a40*/  IMAD.MOV.U32 R28, RZ, RZ, RZ ;  /* 0x000000ffff1c7224 */ /* 0x000fe200078e00ff */
[----:B--2---:R-:W-:-:S04]  /*1a50*/  ISETP.NE.AND P0, PT, R4, RZ, PT ;  /* 0x000000ff0400720c */ /* 0x004fc80003f05270 */
[----:B------:R-:W-:Y:S01]  /*1a60*/  FSEL R29, RZ, 1.875, !P0 ;  /* 0x3ff00000ff1d7808 */ /* 0x000fe20004000000 */
[----:B------:R-:W-:Y:S08]  /*1a70*/  BRA `(.L_x_7612) ;  /* 0x0000000800747947 */ /* 0x000ff00003800000 */
.L_x_7621:
[----:B------:R2:W5:Y:S01]  /*1a80*/  LDG.E.64 R28, desc[UR36][R4.64] ;  /* 0x00000024041c7981 */ /* 0x000562000c1e1b00 */
[----:B------:R-:W-:Y:S05]  /*1a90*/  BRA `(.L_x_7612) ;  /* 0x00000008006c7947 */ /* 0x000fea0003800000 */
.L_x_7620:
        /* <DEDUP_REMOVED lines=23> */
[----:B------:R-:W-:-:S05]  /*1c10*/  LOP3.LUT R3, R3, 0x80000000, R0, 0xf8, !PT ;  /* 0x8000000003037812 */ /* 0x000fca00078ef800 */
[----:B------:R-:W-:-:S04]  /*1c20*/  FMUL.FTZ R3, R3, 1 ;  /* 0x3f80000003037820 */ /* 0x000fc80000410000 */
[----:B------:R2:W3:Y:S02]  /*1c30*/  F2F.F64.F32 R28, R3 ;  /* 0x00000003001c7310 */ /* 0x0004e40000201800 */
[----:B--23--:R-:W-:Y:S05]  /*1c40*/  BRA `(.L_x_7612) ;  /* 0x0000000800007947 */ /* 0x00cfea0003800000 */
.L_x_7623:
        /* <DEDUP_REMOVED lines=11> */
[----:B------:R-:W-:-:S05]  /*1d00*/  LOP3.LUT R0, R0, 0x80000000, R3, 0xf8, !PT ;  /* 0x8000000000007812 */ /* 0x000fca00078ef803 */
[----:B------:R-:W-:-:S04]  /*1d10*/  FMUL.FTZ R0, R0, 1 ;  /* 0x3f80000000007820 */ /* 0x000fc80000410000 */
[----:B------:R2:W3:Y:S02]  /*1d20*/  F2F.F64.F32 R28, R0 ;  /* 0x00000000001c7310 */ /* 0x0004e40000201800 */
[----:B--23--:R-:W-:Y:S05]  /*1d30*/  BRA `(.L_x_7612) ;  /* 0x0000000400c47947 */ /* 0x00cfea0003800000 */
.L_x_7622:
[----:B------:R-:W2:Y:S02]  /*1d40*/  LDG.E.U16 R0, desc[UR36][R4.64] ;  /* 0x0000002404007981 */ /* 0x000ea4000c1e1500 */
[----:B--2---:R-:W-:-:S05]  /*1d50*/  SHF.L.U32 R0, R0, 0x10, RZ ;  /* 0x0000001000007819 */ /* 0x004fca00000006ff */
[----:B------:R-:W-:-:S04]  /*1d60*/  FMUL.FTZ R0, R0, 1 ;  /* 0x3f80000000007820 */ /* 0x000fc80000410000 */
[----:B------:R2:W3:Y:S02]  /*1d70*/  F2F.F64.F32 R28, R0 ;  /* 0x00000000001c7310 */ /* 0x0004e40000201800 */
[----:B--23--:R-:W-:Y:S05]  /*1d80*/  BRA `(.L_x_7612) ;  /* 0x0000000400b07947 */ /* 0x00cfea0003800000 */
.L_x_7619:
        /* <DEDUP_REMOVED lines=9> */
[----:B--2---:R2:W3:Y:S02]  /*1e20*/  I2F.F64.U16 R28, R4 ;  /* 0x00000004001c7312 */ /* 0x0044e40000101800 */
[----:B--23--:R-:W-:Y:S05]  /*1e30*/  BRA `(.L_x_7612) ;  /* 0x0000000400847947 */ /* 0x00cfea0003800000 */
.L_x_7626:
[----:B------:R-:W2:Y:S01]  /*1e40*/  LDG.E.U8 R4, desc[UR36][R4.64] ;  /* 0x0000002404047981 */ /* 0x000ea2000c1e1100 */
[----:B------:R-:W-:Y:S02]  /*1e50*/  CS2R R28, SRZ ;  /* 0x00000000001c7805 */ /* 0x000fe4000001ff00 */
[----:B--2---:R-:W-:-:S13]  /*1e60*/  ISETP.NE.AND P0, PT, R4, RZ, PT ;  /* 0x000000ff0400720c */ /* 0x004fda0003f05270 */
[----:B------:R-:W-:Y:S05]  /*1e70*/  @!P0 BRA `(.L_x_7612) ;  /* 0x0000000400748947 */ /* 0x000fea0003800000 */
[----:B------:R-:W-:-:S13]  /*1e80*/  ISETP.NE.AND P0, PT, R4, 0x80, PT ;  /* 0x000000800400780c */ /* 0x000fda0003f05270 */
[----:B------:R-:W-:Y:S02]  /*1e90*/  @!P0 IMAD.MOV.U32 R28, RZ, RZ, 0x20000000 ;  /* 0x20000000ff1c8424 */ /* 0x000fe400078e00ff */
        /* <DEDUP_REMOVED lines=15> */
.L_x_7628:
[----:B------:R-:W-:Y:S05]  /*1f90*/  BSYNC.RECONVERGENT B0 ;  /* 0x0000000000007941 */ /* 0x000fea0003800200 */
.L_x_7627:
[----:B------:R-:W-:Y:S01]  /*1fa0*/  IMAD.SHL.U32 R0, R0, 0x100000, RZ ;  /* 0x0010000000007824 */ /* 0x000fe200078e00ff */
[----:B------:R-:W-:-:S04]  /*1fb0*/  LEA R3, R3, 0x3b800000, 0x17 ;  /* 0x3b80000003037811 */ /* 0x000fc800078eb8ff */
[----:B------:R-:W-:-:S05]  /*1fc0*/  LOP3.LUT R0, R3, R0, R7, 0xfe, !PT ;  /* 0x0000000003007212 */ /* 0x000fca00078efe07 */
[----:B------:R-:W-:-:S04]  /*1fd0*/  FMUL.FTZ R0, R0, 1 ;  /* 0x3f80000000007820 */ /* 0x000fc80000410000 */
[----:B------:R2:W3:Y:S02]  /*1fe0*/  F2F.F64.F32 R28, R0 ;  /* 0x00000000001c7310 */ /* 0x0004e40000201800 */
[----:B--23--:R-:W-:Y:S05]  /*1ff0*/  BRA `(.L_x_7612) ;  /* 0x0000000400147947 */ /* 0x00cfea0003800000 */
.L_x_7625:
        /* <DEDUP_REMOVED lines=21> */
.L_x_7630:
[----:B------:R-:W-:Y:S05]  /*2150*/  BSYNC.RECONVERGENT B0 ;  /* 0x0000000000007941 */ /* 0x000fea0003800200 */
.L_x_7629:
[----:B------:R-:W-:Y:S01]  /*2160*/  IMAD.SHL.U32 R0, R0, 0x200000, RZ ;  /* 0x0020000000007824 */ /* 0x000fe200078e00ff */
[----:B------:R-:W-:-:S04]  /*2170*/  LEA R3, R3, 0x37800000, 0x17 ;  /* 0x3780000003037811 */ /* 0x000fc800078eb8ff */
[----:B------:R-:W-:-:S05]  /*2180*/  LOP3.LUT R0, R3, R0, R7, 0xfe, !PT ;  /* 0x0000000003007212 */ /* 0x000fca00078efe07 */
[----:B------:R-:W-:-:S04]  /*2190*/  FMUL.FTZ R0, R0, 1 ;  /* 0x3f80000000007820 */ /* 0x000fc80000410000 */
[----:B------:R2:W3:Y:S02]  /*21a0*/  F2F.F64.F32 R28, R0 ;  /* 0x00000000001c7310 */ /* 0x0004e40000201800 */
[----:B--23--:R-:W-:Y:S05]  /*21b0*/  BRA `(.L_x_7612) ;  /* 0x0000000000a47947 */ /* 0x00cfea0003800000 */
.L_x_7624:
[----:B------:R-:W-:-:S09]  /*21c0*/  UISETP.NE.AND UP0, UPT, UR4, 0x1c, UPT ;  /* 0x0000001c0400788c */ /* 0x000fd2000bf05270 */
[----:B------:R-:W-:Y:S05]  /*21d0*/  BRA.U !UP0, `(.L_x_7631) ;  /* 0x0000000108947547 */ /* 0x000fea000b800000 */
[----:B------:R-:W-:-:S09]  /*21e0*/  UISETP.NE.AND UP0, UPT, UR4, 0x1d, UPT ;  /* 0x0000001d0400788c */ /* 0x000fd2000bf05270 */
[----:B------:R-:W-:Y:S05]  /*21f0*/  BRA.U !UP0, `(.L_x_7632) ;  /* 0x0000000108807547 */ /* 0x000fea000b800000 */
[----:B------:R-:W-:-:S09]  /*2200*/  UISETP.NE.AND UP0, UPT, UR4, 0x2c, UPT ;  /* 0x0000002c0400788c */ /* 0x000fd2000bf05270 */
[----:B------:R-:W-:Y:S05]  /*2210*/  BRA.U !UP0, `(.L_x_7633) ;  /* 0x0000000108487547 */ /* 0x000fea000b800000 */
.L_x_7611:
        /* <DEDUP_REMOVED lines=11> */
[----:B------:R-:W-:Y:S02]  /*22d0*/  IMAD.U32 R7, RZ, RZ, UR7 ;  /* 0x00000007ff077e24 */ /* 0x000fe4000f8e00ff */
[----:B---3--:R-:W-:Y:S01]  /*22e0*/  IMAD.U32 R10, RZ, RZ, UR8 ;  /* 0x00000008ff0a7e24 */ /* 0x008fe2000f8e00ff */
[----:B------:R-:W-:-:S07]  /*22f0*/  MOV R11, UR9 ;  /* 0x00000009000b7c02 */ /* 0x000fce0008000f00 */
[----:B------:R-:W-:-:S07]  /*2300*/  LEPC R20, `(.L_x_7634) ;  /* 0x000000001014794e */ /* 0x000fce0000000000 */
[----:B--2---:R-:W-:Y:S05]  /*2310*/  CALL.ABS.NOINC R14 ;  /* 0x000000000e007343 */ /* 0x004fea0003c00000 */
.L_x_7634:
[----:B------:R-:W-:Y:S01]  /*2320*/  CS2R R28, SRZ ;  /* 0x00000000001c7805 */ /* 0x000fe2000001ff00 */
[----:B------:R-:W-:Y:S06]  /*2330*/  BRA `(.L_x_7612) ;  /* 0x0000000000447947 */ /* 0x000fec0003800000 */
.L_x_7633:
[----:B------:R-:W2:Y:S01]  /*2340*/  LDG.E.U8 R0, desc[UR36][R4.64] ;  /* 0x0000002404007981 */ /* 0x000ea2000c1e1100 */
[----:B------:R-:W-:Y:S02]  /*2350*/  HFMA2 R28, -RZ, RZ, 0, 0 ;  /* 0x00000000ff1c7431 */ /* 0x000fe400000001ff */
[----:B------:R-:W-:Y:S01]  /*2360*/  IMAD.MOV.U32 R29, RZ, RZ, 0x38000000 ;  /* 0x38000000ff1d7424 */ /* 0x000fe200078e00ff */
[----:B--2---:R-:W-:-:S13]  /*2370*/  ISETP.NE.AND P0, PT, R0, RZ, PT ;  /* 0x000000ff0000720c */ /* 0x004fda0003f05270 */
[----:B------:R-:W-:Y:S05]  /*2380*/  @!P0 BRA `(.L_x_7612) ;  /* 0x0000000000308947 */ /* 0x000fea0003800000 */
[----:B------:R-:W-:-:S13]  /*2390*/  ISETP.NE.AND P0, PT, R0, 0xff, PT ;  /* 0x000000ff0000780c */ /* 0x000fda0003f05270 */
[----:B------:R-:W-:Y:S01]  /*23a0*/  @P0 IMAD.SHL.U32 R0, R0, 0x800000, RZ ;  /* 0x0080000000000824 */ /* 0x000fe200078e00ff */
[----:B------:R-:W-:Y:S01]  /*23b0*/  @!P0 MOV R29, 0x7ff80000 ;  /* 0x7ff80000001d8802 */ /* 0x000fe20000000f00 */
[----:B------:R-:W-:Y:S02]  /*23c0*/  @!P0 IMAD.MOV.U32 R28, RZ, RZ, 0x20000000 ;  /* 0x20000000ff1c8424 */ /* 0x000fe400078e00ff */
[----:B------:R-:W-:-:S04]  /*23d0*/  @P0 FMUL.FTZ R0, R0, 1 ;  /* 0x3f80000000000820 */ /* 0x000fc80000410000 */
[----:B------:R2:W3:Y:S02]  /*23e0*/  @P0 F2F.F64.F32 R28, R0 ;  /* 0x00000000001c0310 */ /* 0x0004e40000201800 */
[----:B--23--:R-:W-:Y:S05]  /*23f0*/  BRA `(.L_x_7612) ;  /* 0x0000000000147947 */ /* 0x00cfea0003800000 */
.L_x_7632:
[----:B------:R-:W2:Y:S02]  /*2400*/  LDG.E.64 R28, desc[UR36][R4.64] ;  /* 0x00000024041c7981 */ /* 0x000ea4000c1e1b00 */
[----:B--2---:R-:W2:Y:S02]  /*2410*/  I2F.F64.U64 R28, R28 ;  /* 0x0000001c001c7312 */ /* 0x004ea40000301800 */
[----:B--2---:R-:W-:Y:S05]  /*2420*/  BRA `(.L_x_7612) ;  /* 0x0000000000087947 */ /* 0x004fea0003800000 */
.L_x_7631:
[----:B------:R-:W2:Y:S02]  /*2430*/  LDG.E R4, desc[UR36][R4.64] ;  /* 0x0000002404047981 */ /* 0x000ea4000c1e1900 */
[----:B--2---:R0:W1:Y:S02]  /*2440*/  I2F.F64.U32 R28, R4 ;  /* 0x00000004001c7312 */ /* 0x0040640000201800 */
.L_x_7612:
[----:B------:R-:W-:Y:S05]  /*2450*/  BSYNC.RECONVERGENT B7 ;  /* 0x0000000000077941 */ /* 0x000fea0003800200 */
.L_x_7606:
[----:B-1---5:R-:W1:Y:S01]  /*2460*/  DSETP.NEU.AND P1, PT, R28, RZ, PT ;  /* 0x000000ff1c00722a */ /* 0x022e620003f2d000 */
[----:B------:R-:W-:Y:S01]  /*2470*/  ISETP.NE.AND P0, PT, R24, RZ, PT ;  /* 0x000000ff1800720c */ /* 0x000fe20003f05270 */
[----:B-1----:R-:W1:Y:S01]  /*2480*/  @!P1 LDC R0, c[0x0][0x594] ;  /* 0x00016500ff009b82 */ /* 0x002e620000000800 */
[----:B------:R-:W-:Y:S01]  /*2490*/  BSSY.RECONVERGENT B0, `(.L_x_7635) ;  /* 0x000001b000007945 */ /* 0x000fe20003800200 */
[----:B0-23--:R-:W-:Y:S01]  /*24a0*/  @!P1 IMAD.MOV.U32 R4, RZ, RZ, RZ ;  /* 0x000000ffff049224 */ /* 0x00dfe200078e00ff */
[----:B------:R-:W-:Y:S02]  /*24b0*/  @!P1 SEL R5, R29, RZ, P0 ;  /* 0x000000ff1d059207 */ /* 0x000fe40000000000 */
[----:B-1----:R-:W-:-:S13]  /*24c0*/  ISETP.GE.OR P2, PT, R0, RZ, P1 ;  /* 0x000000ff0000720c */ /* 0x002fda0000f46670 */
[----:B------:R-:W-:Y:S01]  /*24d0*/  @!P2 LOP3.LUT R5, R5, 0x7ff00000, RZ, 0xfc, !PT ;  /* 0x7ff000000505a812 */ /* 0x000fe200078efcff */
[----:B------:R-:W-:Y:S06]  /*24e0*/  @!P1 BRA `(.L_x_7636) ;  /* 0x0000000000549947 */ /* 0x000fec0003800000 */
[----:B------:R0:W1:Y:S01]  /*24f0*/  DADD R6, -RZ, |R28| ;  /* 0x00000000ff067229 */ /* 0x000062000000051c */
[----:B------:R-:W-:Y:S01]  /*2500*/  BSSY.RECONVERGENT B1, `(.L_x_7637) ;  /* 0x0000003000017945 */ /* 0x000fe20003800200 */
[----:B01----:R-:W-:-:S07]  /*2510*/  MOV R0, 0x2530 ;  /* 0x0000253000007802 */ /* 0x003fce0000000f00 */
[----:B------:R-:W-:Y:S05]  /*2520*/  CALL.REL.NOINC `($_ZN2at6native18elementwise_kernelILi128ELi4EZNS0_15gpu_kernel_implIZNS0_50_GLOBAL__N__2680c7bb_12_PowKernel_cu_7dd49032_317029pow_tensor_scalar_kernel_implIddEEvRNS_18TensorIteratorBaseET0_EUldE2_EEvS6_RKT_EUliE_EEviT1_$__internal_accurate_pow) ;  /* 0x000000c400e07944 */ /* 0x000fea0003c00000 */
[----:B------:R-:W-:Y:S05]  /*2530*/  BSYNC.RECONVERGENT B1 ;  /* 0x0000000000017941 */ /* 0x000fea0003800200 */
.L_x_7637:
[----:B------:R-:W0:Y:S01]  /*2540*/  LDCU.64 UR4, c[0x0][0x590] ;  /* 0x0000b200ff0477ac */ /* 0x000e220008000a00 */
[----:B------:R-:W-:Y:S01]  /*2550*/  ISETP.NE.U32.AND P0, PT, R22, RZ, PT ;  /* 0x000000ff1600720c */ /* 0x000fe20003f05070 */
[----:B------:R-:W1:Y:S01]  /*2560*/  DADD R4, -RZ, -R6 ;  /* 0x00000000ff047229 */ /* 0x000e620000000906 */
[----:B------:R-:W-:Y:S02]  /*2570*/  ISETP.GE.AND P1, PT, R29, RZ, PT ;  /* 0x000000ff1d00720c */ /* 0x000fe40003f26270 */
[----:B------:R-:W-:-:S04]  /*2580*/  ISETP.NE.AND.EX P0, PT, R18, -0x80000000, PT, P0 ;  /* 0x800000001200780c */ /* 0x000fc80003f05300 */
[-C--:B-1----:R-:W-:Y:S02]  /*2590*/  FSEL R3, R4, R6.reuse, !P0 ;  /* 0x0000000604037208 */ /* 0x082fe40004000000 */
[-C--:B------:R-:W-:Y:S02]  /*25a0*/  FSEL R0, R5, R7.reuse, !P0 ;  /* 0x0000000705007208 */ /* 0x080fe40004000000 */
[----:B------:R-:W-:Y:S02]  /*25b0*/  FSEL R4, R3, R6, !P1 ;  /* 0x0000000603047208 */ /* 0x000fe40004800000 */
[----:B------:R-:W-:Y:S02]  /*25c0*/  FSEL R5, R0, R7, !P1 ;  /* 0x0000000700057208 */ /* 0x000fe40004800000 */
[----:B------:R-:W-:-:S15]  /*25d0*/  ISETP.NE.AND P0, PT, R23, RZ, PT ;  /* 0x000000ff1700720c */ /* 0x000fde0003f05270 */
[----:B------:R-:W-:-:S15]  /*25e0*/  NOP ;  /* 0x0000000000007918 */ /* 0x000fde0000000000 */
[----:B------:R-:W-:-:S15]  /*25f0*/  NOP ;  /* 0x0000000000007918 */ /* 0x000fde0000000000 */
[----:B------:R-:W-:-:S04]  /*2600*/  NOP ;  /* 0x0000000000007918 */ /* 0x000fc80000000000 */
[----:B0-----:R-:W0:Y:S02]  /*2610*/  DSETP.NEU.AND P2, PT, R26, UR4, PT ;  /* 0x000000041a007e2a */ /* 0x001e24000bf4d000 */
[----:B0-----:R-:W-:Y:S02]  /*2620*/  @!P1 FSEL R4, R4, RZ, !P2 ;  /* 0x000000ff04049208 */ /* 0x001fe40005000000 */
[----:B------:R-:W-:-:S07]  /*2630*/  @!P1 FSEL R5, R5, -QNAN , !P2 ;  /* 0xfff8000005059808 */ /* 0x000fce0005000000 */
.L_x_7636:
[----:B------:R-:W-:Y:S05]  /*2640*/  BSYNC.RECONVERGENT B0 ;  /* 0x0000000000007941 */ /* 0x000fea0003800200 */
.L_x_7635:
[----:B------:R-:W0:Y:S01]  /*2650*/  LDC.64 R8, c[0x0][0x590] ;  /* 0x00016400ff087b82 */ /* 0x000e220000000a00 */
[----:B------:R-:W-:Y:S01]  /*2660*/  BSSY.RECONVERGENT B0, `(.L_x_7638) ;  /* 0x0000026000007945 */ /* 0x000fe20003800200 */
[----:B0-----:R-:W0:Y:S02]  /*2670*/  DADD R6, R28, R8 ;  /* 0x000000001c067229 */ /* 0x001e240000000008 */
[----:B0-----:R-:W-:-:S04]  /*2680*/  LOP3.LUT R6, R7, 0x7ff00000, RZ, 0xc0, !PT ;  /* 0x7ff0000007067812 */ /* 0x001fc800078ec0ff */
[----:B------:R-:W-:-:S13]  /*2690*/  ISETP.NE.AND P1, PT, R6, 0x7ff00000, PT ;  /* 0x7ff000000600780c */ /* 0x000fda0003f25270 */
[----:B------:R-:W-:Y:S05]  /*26a0*/  @P1 BRA `(.L_x_7639) ;  /* 0x0000000000841947 */ /* 0x000fea0003800000 */
[----:B------:R-:W0:-:S15]  /*26b0*/  DSETP.NAN.AND P1, PT, R8, R8, PT ;  /* 0x000000080800722a */ /* 0x000e1e0003f28000 */
[----:B------:R-:W-:-:S15]  /*26c0*/  NOP ;  /* 0x0000000000007918 */ /* 0x000fde0000000000 */
[----:B------:R-:W-:-:S15]  /*26d0*/  NOP ;  /* 0x0000000000007918 */ /* 0x000fde0000000000 */
[----:B------:R-:W-:-:S15]  /*26e0*/  NOP ;  /* 0x0000000000007918 */ /* 0x000fde0000000000 */
[----:B------:R-:W-:-:S04]  /*26f0*/  NOP ;  /* 0x0000000000007918 */ /* 0x000fc80000000000 */
[----:B0-----:R-:W0:-:S15]  /*2700*/  DSETP.NUM.AND P1, PT, R28, R28, !P1 ;  /* 0x0000001c1c00722a */ /* 0x001e1e0004f27000 */
[----:B------:R-:W-:-:S15]  /*2710*/  NOP ;  /* 0x0000000000007918 */ /* 0x000fde0000000000 */
[----:B------:R-:W-:-:S15]  /*2720*/  NOP ;  /* 0x0000000000007918 */ /* 0x000fde0000000000 */
[----:B------:R-:W-:-:S15]  /*2730*/  NOP ;  /* 0x0000000000007918 */ /* 0x000fde0000000000 */
[----:B------:R-:W-:-:S04]  /*2740*/  NOP ;  /* 0x0000000000007918 */ /* 0x000fc80000000000 */
[----:B0-----:R0:W1:Y:S02]  /*2750*/  @!P1 DADD R4, R28, R8 ;  /* 0x000000001c049229 */ /* 0x0010640000000008 */
[----:B01----:R-:W-:Y:S05]  /*2760*/  @!P1 BRA `(.L_x_7639) ;  /* 0x0000000000549947 */ /* 0x003fea0003800000 */
[----:B------:R-:W0:Y:S02]  /*2770*/  DSETP.NEU.AND P1, PT, |R8|, +INF , PT ;  /* 0x7ff000000800742a */ /* 0x000e240003f2d200 */
[----:B0-----:R-:W-:Y:S05]  /*2780*/  @P1 BRA `(.L_x_7640) ;  /* 0x0000000000301947 */ /* 0x001fea0003800000 */
[----:B------:R-:W0:Y:S01]  /*2790*/  LDCU UR4, c[0x0][0x594] ;  /* 0x0000b280ff0477ac */ /* 0x000e220008000800 */
[----:B------:R-:W1:Y:S02]  /*27a0*/  DSETP.GT.AND P0, PT, |R28|, 1, PT ;  /* 0x3ff000001c00742a */ /* 0x000e640003f04200 */
[----:B-1----:R-:W-:Y:S02]  /*27b0*/  SEL R4, RZ, 0x7ff00000, !P0 ;  /* 0x7ff00000ff047807 */ /* 0x002fe40004000000 */
[----:B0-----:R-:W-:-:S13]  /*27c0*/  ISETP.LE.AND P1, PT, RZ, UR4, PT ;  /* 0x00000004ff007c0c */ /* 0x001fda000bf23270 */
[----:B------:R-:W-:-:S15]  /*27d0*/  @!P1 LOP3.LUT R4, R4, 0x7ff00000, RZ, 0x3c, !PT ;  /* 0x7ff0000004049812 */ /* 0x000fde00078e3cff */
[----:B------:R-:W-:-:S15]  /*27e0*/  NOP ;  /* 0x0000000000007918 */ /* 0x000fde0000000000 */
[----:B------:R-:W-:-:S15]  /*27f0*/  NOP ;  /* 0x0000000000007918 */ /* 0x000fde0000000000 */
[----:B------:R-:W-:-:S02]  /*2800*/  NOP ;  /* 0x0000000000007918 */ /* 0x000fc40000000000 */
[----:B------:R-:W0:Y:S02]  /*2810*/  DSETP.NEU.AND P0, PT, R28, -1, PT ;  /* 0xbff000001c00742a */ /* 0x000e240003f0d000 */
[----:B0-----:R-:W-:Y:S01]  /*2820*/  SEL R5, R4, 0x3ff00000, P0 ;  /* 0x3ff0000004057807 */ /* 0x001fe20000000000 */
[----:B------:R-:W-:Y:S01]  /*2830*/  IMAD.MOV.U32 R4, RZ, RZ, RZ ;  /* 0x000000ffff047224 */ /* 0x000fe200078e00ff */
[----:B------:R-:W-:Y:S06]  /*2840*/  BRA `(.L_x_7639) ;  /* 0x00000000001c7947 */ /* 0x000fec0003800000 */
.L_x_7640:
[----:B------:R-:W0:Y:S02]  /*2850*/  DSETP.NEU.AND P1, PT, |R28|, +INF , PT ;  /* 0x7ff000001c00742a */ /* 0x000e240003f2d200 */
[----:B0-----:R-:W-:Y:S01]  /*2860*/  @!P1 ISETP.NE.AND P2, PT, R16, 0x3fe00000, PT ;  /* 0x3fe000001000980c */ /* 0x001fe20003f45270 */
[----:B------:R-:W-:-:S03]  /*2870*/  @!P1 IMAD.MOV.U32 R4, RZ, RZ, RZ ;  /* 0x000000ffff049224 */ /* 0x000fc600078e00ff */
[-C--:B------:R-:W-:Y:S02]  /*2880*/  @!P1 SEL R0, R2, R17.reuse, P2 ;  /* 0x0000001102009207 */ /* 0x080fe40001000000 */
[----:B------:R-:W-:Y:S02]  /*2890*/  @!P1 ISETP.GE.AND P2, PT, R29, RZ, PT ;  /* 0x000000ff1d00920c */ /* 0x000fe40003f46270 */
[----:B------:R-:W-:-:S04]  /*28a0*/  @!P1 SEL R0, R0, R17, P0 ;  /* 0x0000001100009207 */ /* 0x000fc80000000000 */
[----:B------:R-:W-:-:S07]  /*28b0*/  @!P1 SEL R5, R0, R17, !P2 ;  /* 0x0000001100059207 */ /* 0x000fce0005000000 */
.L_x_7639:
[----:B------:R-:W-:Y:S05]  /*28c0*/  BSYNC.RECONVERGENT B0 ;  /* 0x0000000000007941 */ /* 0x000fea0003800200 */
.L_x_7638:
[----:B------:R-:W0:Y:S01]  /*28d0*/  LDCU.64 UR6, c[0x0][0x580] ;  /* 0x0000b000ff0677ac */ /* 0x000e220008000a00 */
[----:B------:R-:W1:Y:S02]  /*28e0*/  DSETP.NEU.AND P0, PT, R8, RZ, PT ;  /* 0x000000ff0800722a */ /* 0x000e640003f0d000 */
[----:B-1----:R-:W-:Y:S01]  /*28f0*/  FSEL R0, R4, RZ, P0 ;  /* 0x000000ff04007208 */ /* 0x002fe20000000000 */
[----:B------:R-:W-:Y:S01]  /*2900*/  UPRMT UR4, UR42, 0x9910, URZ ;  /* 0x000099102a047896 */ /* 0x000fe200080000ff */
[----:B------:R-:W-:-:S03]  /*2910*/  FSEL R4, R5, 1.875, P0 ;  /* 0x3ff0000005047808 */ /* 0x000fc60000000000 */
[----:B------:R-:W-:Y:S01]  /*2920*/  UISETP.GT.AND UP0, UPT, UR4, 0x9, UPT ;  /* 0x000000090400788c */ /* 0x000fe2000bf04270 */
[----:B0-----:R-:W-:-:S04]  /*2930*/  IADD3 R8, P2, PT, R25, UR6, RZ ;  /* 0x0000000619087c10 */ /* 0x001fc8000ff5e0ff */
[----:B------:R-:W-:-:S15]  /*2940*/  IADD3.X R9, PT, PT, RZ, UR7, RZ, P2, !PT ;  /* 0x00000007ff097c10 */ /* 0x000fde00097fe4ff */
[----:B------:R-:W-:-:S15]  /*2950*/  NOP ;  /* 0x0000000000007918 */ /* 0x000fde0000000000 */
[----:B------:R-:W-:-:S15]  /*2960*/  NOP ;  /* 0x0000000000007918 */ /* 0x000fde0000000000 */
[----:B------:R-:W-:-:S07]  /*2970*/  NOP ;  /* 0x0000000000007918 */ /* 0x000fce0000000000 */
[----:B------:R-:W0:Y:S02]  /*2980*/  DSETP.NEU.AND P1, PT, R28, 1, PT ;  /* 0x3ff000001c00742a */ /* 0x000e240003f2d000 */
[----:B0-----:R-:W-:Y:S02]  /*2990*/  FSEL R0, R0, RZ, P1 ;  /* 0x000000ff00007208 */ /* 0x001fe40000800000 */
[----:B------:R-:W-:-:S03]  /*29a0*/  FSEL R5, R4, 1.875, P1 ;  /* 0x3ff0000004057808 */ /* 0x000fc60000800000 */
[----:B------:R-:W-:Y:S01]  /*29b0*/  IMAD.MOV.U32 R4, RZ, RZ, R0 ;  /* 0x000000ffff047224 */ /* 0x000fe200078e0000 */
        /* <DEDUP_REMOVED lines=9> */
[----:B------:R-:W0:Y:S02]  /*2a50*/  F2I.F64.TRUNC R5, R4 ;  /* 0x0000000400057311 */ /* 0x000e24000030d100 */
[----:B0-----:R0:W-:Y:S01]  /*2a60*/  STG.E.U8 desc[UR36][R8.64], R5 ;  /* 0x0000000508007986 */ /* 0x0011e2000c101124 */
[----:B------:R-:W-:Y:S05]  /*2a70*/  BRA `(.L_x_7646) ;  /* 0x00000010008c7947 */ /* 0x000fea0003800000 */
.L_x_7644:
[----:B------:R-:W0:Y:S02]  /*2a80*/  F2I.S64.F64.TRUNC R4, R4 ;  /* 0x0000000400047311 */ /* 0x000e24000030d900 */
[----:B0-----:R-:W-:-:S05]  /*2a90*/  IMAD.MOV.U32 R3, RZ, RZ, R4 ;  /* 0x000000ffff037224 */ /* 0x001fca00078e0004 */
[----:B------:R0:W-:Y:S01]  /*2aa0*/  STG.E.U8 desc[UR36][R8.64], R3 ;  /* 0x0000000308007986 */ /* 0x0001e2000c101124 */
[----:B------:R-:W-:Y:S05]  /*2ab0*/  BRA `(.L_x_7646) ;  /* 0x00000010007c7947 */ /* 0x000fea0003800000 */
.L_x_7643:
[----:B------:R-:W-:-:S09]  /*2ac0*/  UISETP.NE.AND UP0, UPT, UR4, 0x2, UPT ;  /* 0x000000020400788c */ /* 0x000fd2000bf05270 */
[----:B------:R-:W-:Y:S05]  /*2ad0*/  BRA.U !UP0, `(.L_x_7647) ;  /* 0x0000000108287547 */ /* 0x000fea000b800000 */
[----:B------:R-:W-:-:S09]  /*2ae0*/  UISETP.NE.AND UP0, UPT, UR4, 0x3, UPT ;  /* 0x000000030400788c */ /* 0x000fd2000bf05270 */
[----:B------:R-:W-:Y:S05]  /*2af0*/  BRA.U !UP0, `(.L_x_7648) ;  /* 0x0000000108147547 */ /* 0x000fea000b800000 */
[----:B------:R-:W-:-:S09]  /*2b00*/  UISETP.NE.AND UP0, UPT, UR4, 0x4, UPT ;  /* 0x000000040400788c */ /* 0x000fd2000bf05270 */
[----:B------:R-:W-:Y:S05]  /*2b10*/  BRA.U UP0, `(.L_x_7645) ;  /* 0x0000000d00ac7547 */ /* 0x000fea000b800000 */
[----:B------:R-:W0:Y:S02]  /*2b20*/  F2I.S64.F64.TRUNC R4, R4 ;  /* 0x0000000400047311 */ /* 0x000e24000030d900 */
[----:B0-----:R0:W-:Y:S01]  /*2b30*/  STG.E.64 desc[UR36][R8.64], R4 ;  /* 0x0000000408007986 */ /* 0x0011e2000c101b24 */
[----:B------:R-:W-:Y:S05]  /*2b40*/  BRA `(.L_x_7646) ;  /* 0x0000001000587947 */ /* 0x000fea0003800000 */
.L_x_7648:
[----:B------:R-:W0:Y:S02]  /*2b50*/  F2I.F64.TRUNC R5, R4 ;  /* 0x0000000400057311 */ /* 0x000e24000030d100 */
[----:B0-----:R0:W-:Y:S01]  /*2b60*/  STG.E desc[UR36][R8.64], R5 ;  /* 0x0000000508007986 */ /* 0x0011e2000c101924 */
[----:B------:R-:W-:Y:S05]  /*2b70*/  BRA `(.L_x_7646) ;  /* 0x00000010004c7947 */ /* 0x000fea0003800000 */
.L_x_7647:
[----:B------:R-:W0:Y:S02]  /*2b80*/  F2I.F64.TRUNC R5, R4 ;  /* 0x0000000400057311 */ /* 0x000e24000030d100 */
[----:B0-----:R0:W-:Y:S01]  /*2b90*/  STG.E.U16 desc[UR36][R8.64], R5 ;  /* 0x0000000508007986 */ /* 0x0011e2000c101524 */
[----:B------:R-:W-:Y:S05]  /*2ba0*/  BRA `(.L_x_7646) ;  /* 0x0000001000407947 */ /* 0x000fea0003800000 */
.L_x_7642:
[----:B------:R-:W-:-:S09]  /*2bb0*/  UISETP.GT.AND UP0, UPT, UR4, 0x6, UPT ;  /* 0x000000060400788c */ /* 0x000fd2000bf04270 */
[----:B------:R-:W-:Y:S05]  /*2bc0*/  BRA.U UP0, `(.L_x_7649) ;  /* 0x00000001006c7547 */ /* 0x000fea000b800000 */
[----:B------:R-:W-:-:S09]  /*2bd0*/  UISETP.NE.AND UP0, UPT, UR4, 0x5, UPT ;  /* 0x000000050400788c */ /* 0x000fd2000bf05270 */
[----:B------:R-:W-:Y:S05]  /*2be0*/  BRA.U !UP0, `(.L_x_7650) ;  /* 0x0000000108347547 */ /* 0x000fea000b800000 */
[----:B------:R-:W-:-:S09]  /*2bf0*/  UISETP.NE.AND UP0, UPT, UR4, 0x6, UPT ;  /* 0x000000060400788c */ /* 0x000fd2000bf05270 */
[----:B------:R-:W-:Y:S05]  /*2c00*/  BRA.U UP0, `(.L_x_7645) ;  /* 0x0000000d00707547 */ /* 0x000fea000b800000 */
        /* <DEDUP_REMOVED lines=9> */
[----:B------:R0:W-:Y:S01]  /*2ca0*/  STG.E desc[UR36][R8.64], R3 ;  /* 0x0000000308007986 */ /* 0x0001e2000c101924 */
[----:B------:R-:W-:Y:S05]  /*2cb0*/  BRA `(.L_x_7646) ;  /* 0x0000000c00fc7947 */ /* 0x000fea0003800000 */
.L_x_7650:
        /* <DEDUP_REMOVED lines=10> */
[----:B------:R0:W-:Y:S01]  /*2d60*/  STG.E.U16 desc[UR36][R8.64], R0 ;  /* 0x0000000008007986 */ /* 0x0001e2000c101524 */
[----:B------:R-:W-:Y:S05]  /*2d70*/  BRA `(.L_x_7646) ;  /* 0x0000000c00cc7947 */ /* 0x000fea0003800000 */
.L_x_7649:
[----:B------:R-:W-:-:S09]  /*2d80*/  UISETP.NE.AND UP0, UPT, UR4, 0x7, UPT ;  /* 0x000000070400788c */ /* 0x000fd2000bf05270 */
[----:B------:R-:W-:Y:S05]  /*2d90*/  BRA.U !UP0, `(.L_x_7651) ;  /* 0x0000000108747547 */ /* 0x000fea000b800000 */
        /* <DEDUP_REMOVED lines=12> */
[----:B------:R-:W-:Y:S02]  /*2e60*/  IMAD.MOV.U32 R7, RZ, RZ, RZ ;  /* 0x000000ffff077224 */ /* 0x000fe400078e00ff */
[----:B0-----:R-:W-:-:S05]  /*2e70*/  @!P0 FMUL R6, R6, 1.175494350822287508e-38 ;  /* 0x0080000006068820 */ /* 0x001fca0000400000 */
[----:B------:R0:W-:Y:S01]  /*2e80*/  STG.E.64 desc[UR36][R8.64], R6 ;  /* 0x0000000608007986 */ /* 0x0001e2000c101b24 */
[----:B------:R-:W-:Y:S05]  /*2e90*/  BRA `(.L_x_7646) ;  /* 0x0000000c00847947 */ /* 0x000fea0003800000 */
.L_x_7652:
        /* <DEDUP_REMOVED lines=9> */
[----:B------:R-:W-:-:S04]  /*2f30*/  F2FP.F16.F32.PACK_AB R3, RZ, R0 ;  /* 0x00000000ff03723e */ /* 0x000fc800000000ff */
[----:B------:R-:W-:-:S05]  /*2f40*/  PRMT R3, R3, 0x5410, RZ ;  /* 0x0000541003037816 */ /* 0x000fca00000000ff */
[----:B------:R0:W-:Y:S01]  /*2f50*/  STG.E desc[UR36][R8.64], R3 ;  /* 0x0000000308007986 */ /* 0x0001e2000c101924 */
[----:B------:R-:W-:Y:S05]  /*2f60*/  BRA `(.L_x_7646) ;  /* 0x0000000c00507947 */ /* 0x000fea0003800000 */
.L_x_7651:
[----:B------:R0:W-:Y:S01]  /*2f70*/  STG.E.64 desc[UR36][R8.64], R4 ;  /* 0x0000000408007986 */ /* 0x0001e2000c101b24 */
[----:B------:R-:W-:Y:S05]  /*2f80*/  BRA `(.L_x_7646) ;  /* 0x0000000c00487947 */ /* 0x000fea0003800000 */
.L_x_7641:
        /* <DEDUP_REMOVED lines=8> */
[----:B------:R-:W0:Y:S02]  /*3010*/  DSETP.NEU.AND P0, PT, R4, RZ, PT ;  /* 0x000000ff0400722a */ /* 0x000e240003f0d000 */
[----:B0-----:R-:W-:-:S05]  /*3020*/  SEL R3, RZ, 0x1, !P0 ;  /* 0x00000001ff037807 */ /* 0x001fca0004000000 */
[----:B------:R0:W-:Y:S01]  /*3030*/  STG.E.U8 desc[UR36][R8.64], R3 ;  /* 0x0000000308007986 */ /* 0x0001e2000c101124 */
[----:B------:R-:W-:Y:S05]  /*3040*/  BRA `(.L_x_7646) ;  /* 0x0000000c00187947 */ /* 0x000fea0003800000 */
.L_x_7655:
[----:B------:R-:W-:-:S05]  /*3050*/  CS2R R6, SRZ ;  /* 0x0000000000067805 */ /* 0x000fca000001ff00 */
[----:B------:R0:W-:Y:S01]  /*3060*/  STG.E.128 desc[UR36][R8.64], R4 ;  /* 0x0000000408007986 */ /* 0x0001e2000c101d24 */
[----:B------:R-:W-:Y:S05]  /*3070*/  BRA `(.L_x_7646) ;  /* 0x0000000c000c7947 */ /* 0x000fea0003800000 */
.L_x_7654:
        /* <DEDUP_REMOVED lines=15> */
[----:B0-----:R-:W-:Y:S01]  /*3170*/  @!P0 FMUL R10, R10, 1.175494350822287508e-38 ;  /* 0x008000000a0a8820 */ /* 0x001fe20000400000 */
[----:B------:R-:W-:-:S04]  /*3180*/  MOV R0, 0x7f ;  /* 0x0000007f00007802 */ /* 0x000fc80000000f00 */
        /* <DEDUP_REMOVED lines=10> */
.L_x_7659:
[----:B------:R-:W-:Y:S05]  /*3230*/  BSYNC.RECONVERGENT B0 ;  /* 0x0000000000007941 */ /* 0x000fea0003800200 */
.L_x_7658:
[----:B------:R-:W-:-:S05]  /*3240*/  LOP3.LUT R7, R0, 0x80, R7, 0xf8, !PT ;  /* 0x0000008000077812 */ /* 0x000fca00078ef807 */
[----:B------:R0:W-:Y:S01]  /*3250*/  STG.E.U8 desc[UR36][R8.64], R7 ;  /* 0x0000000708007986 */ /* 0x0001e2000c101124 */
[----:B------:R-:W-:Y:S05]  /*3260*/  BRA `(.L_x_7646) ;  /* 0x0000000800907947 */ /* 0x000fea0003800000 */
.L_x_7657:
        /* <DEDUP_REMOVED lines=9> */
[----:B0-----:R-:W-:-:S05]  /*3300*/  @!P0 FMUL R10, R10, 1.175494350822287508e-38 ;  /* 0x008000000a0a8820 */ /* 0x001fca0000400000 */
        /* <DEDUP_REMOVED lines=13> */
.L_x_7661:
[----:B------:R-:W-:Y:S05]  /*33e0*/  BSYNC.RECONVERGENT B0 ;  /* 0x0000000000007941 */ /* 0x000fea0003800200 */
.L_x_7660:
[----:B------:R-:W-:-:S05]  /*33f0*/  LOP3.LUT R7, R0, 0x80, R7, 0xf8, !PT ;  /* 0x0000008000077812 */ /* 0x000fca00078ef807 */
[----:B------:R0:W-:Y:S01]  /*3400*/  STG.E.U8 desc[UR36][R8.64], R7 ;  /* 0x0000000708007986 */ /* 0x0001e2000c101124 */
[----:B------:R-:W-:Y:S05]  /*3410*/  BRA `(.L_x_7646) ;  /* 0x0000000800247947 */ /* 0x000fea0003800000 */
.L_x_7656:
        /* <DEDUP_REMOVED lines=10> */
[----:B------:R0:W-:Y:S01]  /*34c0*/  STG.E.U16 desc[UR36][R8.64], R0 ;  /* 0x0000000008007986 */ /* 0x0001e2000c101524 */
[----:B------:R-:W-:Y:S05]  /*34d0*/  BRA `(.L_x_7646) ;  /* 0x0000000400f47947 */ /* 0x000fea0003800000 */
.L_x_7653:
        /* <DEDUP_REMOVED lines=8> */
[----:B------:R-:W0:Y:S02]  /*3560*/  F2I.U32.F64.TRUNC R5, R4 ;  /* 0x0000000400057311 */ /* 0x000e24000030d000 */
[----:B0-----:R2:W-:Y:S01]  /*3570*/  STG.E.U16 desc[UR36][R8.64], R5 ;  /* 0x0000000508007986 */ /* 0x0015e2000c101524 */
[----:B------:R-:W-:Y:S05]  /*3580*/  BRA `(.L_x_7646) ;  /* 0x0000000400c87947 */ /* 0x000fea0003800000 */
.L_x_7664:
        /* <DEDUP_REMOVED lines=10> */
[----:B------:R-:W-:-:S04]  /*3630*/  IMAD.MOV.U32 R0, RZ, RZ, 0x80 ;  /* 0x00000080ff007424 */ /* 0x000fc800078e00ff */
        /* <DEDUP_REMOVED lines=10> */
.L_x_7667:
[----:B------:R-:W-:-:S04]  /*36e0*/  SHF.R.U32.HI R0, RZ, 0x14, R7 ;  /* 0x00000014ff007819 */ /* 0x000fc80000011607 */
[----:B------:R-:W-:-:S04]  /*36f0*/  LOP3.LUT R0, R0, 0x1, RZ, 0xc0, !PT ;  /* 0x0000000100007812 */ /* 0x000fc800078ec0ff */
[----:B------:R-:W-:-:S04]  /*3700*/  IADD3 R0, PT, PT, R7, 0x487ffff, R0 ;  /* 0x0487ffff07007810 */ /* 0x000fc80007ffe000 */
[----:B------:R-:W-:-:S04]  /*3710*/  SHF.R.U32.HI R0, RZ, 0x14, R0 ;  /* 0x00000014ff007819 */ /* 0x000fc80000011600 */
[----:B------:R-:W-:-:S07]  /*3720*/  LOP3.LUT R3, R0, 0xff, RZ, 0xc0, !PT ;  /* 0x000000ff00037812 */ /* 0x000fce00078ec0ff */
.L_x_7668:
[----:B------:R-:W-:-:S04]  /*3730*/  SHF.R.U32.HI R0, RZ, 0x18, R7 ;  /* 0x00000018ff007819 */ /* 0x000fc80000011607 */
[----:B------:R-:W-:-:S07]  /*3740*/  LOP3.LUT R0, R3, 0x80, R0, 0xf8, !PT ;  /* 0x0000008003007812 */ /* 0x000fce00078ef800 */
.L_x_7666:
[----:B------:R-:W-:Y:S05]  /*3750*/  BSYNC.RECONVERGENT B0 ;  /* 0x0000000000007941 */ /* 0x000fea0003800200 */
.L_x_7665:
[----:B------:R1:W-:Y:S01]  /*3760*/  STG.E.U8 desc[UR36][R8.64], R0 ;  /* 0x0000000008007986 */ /* 0x0003e2000c101124 */
[----:B------:R-:W-:Y:S05]  /*3770*/  BRA `(.L_x_7646) ;  /* 0x00000004004c7947 */ /* 0x000fea0003800000 */
.L_x_7663:
        /* <DEDUP_REMOVED lines=21> */
.L_x_7671:
[----:B------:R-:W-:-:S04]  /*38d0*/  SHF.R.U32.HI R0, RZ, 0x15, R7 ;  /* 0x00000015ff007819 */ /* 0x000fc80000011607 */
[----:B------:R-:W-:-:S04]  /*38e0*/  LOP3.LUT R0, R0, 0x1, RZ, 0xc0, !PT ;  /* 0x0000000100007812 */ /* 0x000fc800078ec0ff */
[----:B------:R-:W-:-:S04]  /*38f0*/  IADD3 R0, PT, PT, R7, 0x88fffff, R0 ;  /* 0x088fffff07007810 */ /* 0x000fc80007ffe000 */
[----:B------:R-:W-:-:S04]  /*3900*/  SHF.R.U32.HI R0, RZ, 0x15, R0 ;  /* 0x00000015ff007819 */ /* 0x000fc80000011600 */
[----:B------:R-:W-:-:S07]  /*3910*/  LOP3.LUT R3, R0, 0xff, RZ, 0xc0, !PT ;  /* 0x000000ff00037812 */ /* 0x000fce00078ec0ff */
.L_x_7672:
[----:B------:R-:W-:-:S04]  /*3920*/  SHF.R.U32.HI R0, RZ, 0x18, R7 ;  /* 0x00000018ff007819 */ /* 0x000fc80000011607 */
[----:B------:R-:W-:-:S07]  /*3930*/  LOP3.LUT R0, R3, 0x80, R0, 0xf8, !PT ;  /* 0x0000008003007812 */ /* 0x000fce00078ef800 */
.L_x_7670:
[----:B------:R-:W-:Y:S05]  /*3940*/  BSYNC.RECONVERGENT B0 ;  /* 0x0000000000007941 */ /* 0x000fea0003800200 */
.L_x_7669:
[----:B------:R0:W-:Y:S01]  /*3950*/  STG.E.U8 desc[UR36][R8.64], R0 ;  /* 0x0000000008007986 */ /* 0x0001e2000c101124 */
[----:B------:R-:W-:Y:S05]  /*3960*/  BRA `(.L_x_7646) ;  /* 0x0000000000d07947 */ /* 0x000fea0003800000 */
.L_x_7662:
[----:B------:R-:W-:-:S09]  /*3970*/  UISETP.NE.AND UP0, UPT, UR4, 0x1c, UPT ;  /* 0x0000001c0400788c */ /* 0x000fd2000bf05270 */
[----:B------:R-:W-:Y:S05]  /*3980*/  BRA.U !UP0, `(.L_x_7673) ;  /* 0x0000000108c07547 */ /* 0x000fea000b800000 */
[----:B------:R-:W-:-:S09]  /*3990*/  UISETP.NE.AND UP0, UPT, UR4, 0x1d, UPT ;  /* 0x0000001d0400788c */ /* 0x000fd2000bf05270 */
[----:B------:R-:W-:Y:S05]  /*39a0*/  BRA.U !UP0, `(.L_x_7674) ;  /* 0x0000000108ac7547 */ /* 0x000fea000b800000 */
[----:B------:R-:W-:-:S09]  /*39b0*/  UISETP.NE.AND UP0, UPT, UR4, 0x2c, UPT ;  /* 0x0000002c0400788c */ /* 0x000fd2000bf05270 */
[----:B------:R-:W-:Y:S05]  /*39c0*/  BRA.U !UP0, `(.L_x_7675) ;  /* 0x0000000108447547 */ /* 0x000fea000b800000 */
.L_x_7645:
        /* <DEDUP_REMOVED lines=8> */
[----:B0-----:R-:W-:Y:S01]  /*3a50*/  MOV R4, UR6 ;  /* 0x0000000600047c02 */ /* 0x001fe20008000f00 */
[----:B------:R-:W-:-:S02]  /*3a60*/  IMAD.U32 R5, RZ, RZ, UR7 ;  /* 0x00000007ff057e24 */ /* 0x000fc4000f8e00ff */
[----:B-1----:R-:W-:Y:S02]  /*3a70*/  IMAD.U32 R6, RZ, RZ, UR8 ;  /* 0x00000008ff067e24 */ /* 0x002fe4000f8e00ff */
[----:B------:R-:W-:Y:S01]  /*3a80*/  IMAD.U32 R7, RZ, RZ, UR9 ;  /* 0x00000009ff077e24 */ /* 0x000fe2000f8e00ff */
[----:B---3--:R-:W-:Y:S01]  /*3a90*/  MOV R10, UR4 ;  /* 0x00000004000a7c02 */ /* 0x008fe20008000f00 */
[----:B------:R-:W-:-:S07]  /*3aa0*/  IMAD.U32 R11, RZ, RZ, UR5 ;  /* 0x00000005ff0b7e24 */ /* 0x000fce000f8e00ff */
[----:B------:R-:W-:-:S07]  /*3ab0*/  LEPC R20, `(.L_x_7676) ;  /* 0x000000001014794e */ /* 0x000fce0000000000 */
[----:B--2---:R-:W-:Y:S05]  /*3ac0*/  CALL.ABS.NOINC R14 ;  /* 0x000000000e007343 */ /* 0x004fea0003c00000 */
.L_x_7676:
[----:B------:R-:W-:Y:S05]  /*3ad0*/  BRA `(.L_x_7646) ;  /* 0x0000000000747947 */ /* 0x000fea0003800000 */
.L_x_7675:
        /* <DEDUP_REMOVED lines=24> */
.L_x_7674:
[----:B------:R-:W0:Y:S02]  /*3c60*/  F2I.U64.F64.TRUNC R4, R4 ;  /* 0x0000000400047311 */ /* 0x000e24000030d800 */
[----:B0-----:R0:W-:Y:S01]  /*3c70*/  STG.E.64 desc[UR36][R8.64], R4 ;  /* 0x0000000408007986 */ /* 0x0011e2000c101b24 */
[----:B------:R-:W-:Y:S05]  /*3c80*/  BRA `(.L_x_7646) ;  /* 0x0000000000087947 */ /* 0x000fea0003800000 */
.L_x_7673:
[----:B------:R-:W0:Y:S02]  /*3c90*/  F2I.U32.F64.TRUNC R5, R4 ;  /* 0x0000000400057311 */ /* 0x000e24000030d000 */
[----:B0-----:R3:W-:Y:S02]  /*3ca0*/  STG.E desc[UR36][R8.64], R5 ;  /* 0x0000000508007986 */ /* 0x0017e4000c101924 */
.L_x_7646:
[----:B------:R-:W-:-:S07]  /*3cb0*/  VIADD R19, R19, 0x80 ;  /* 0x0000008013137836 */ /* 0x000fce0000000000 */
.L_x_7604:
[----:B------:R-:W-:Y:S05]  /*3cc0*/  BSYNC.RECONVERGENT B6 ;  /* 0x0000000000067941 */ /* 0x000fea0003800200 */
.L_x_7603:
        /* <DEDUP_REMOVED lines=9> */
[----:B------:R-:W0:Y:S01]  /*3d60*/  LDCU.64 UR4, c[0x0][0x390] ;  /* 0x00007200ff0477ac */ /* 0x000e220008000a00 */
[----:B------:R-:W-:Y:S02]  /*3d70*/  HFMA2 R4, -RZ, RZ, 0, 0 ;  /* 0x00000000ff047431 */ /* 0x000fe400000001ff */
[----:B--23--:R-:W-:Y:S01]  /*3d80*/  IMAD.MOV.U32 R5, RZ, RZ, R19 ;  /* 0x000000ffff057224 */ /* 0x00cfe200078e0013 */
        /* <DEDUP_REMOVED lines=286> */
[----:B------:R-:W4:Y:S01]  /*4f70*/  LDCU.64 UR4, c[0x0][0x4b0] ;  /* 0x00009600ff0477ac */ /* 0x000f220008000a00 */
[----:B------:R-:W-:Y:S01]  /*4f80*/  HFMA2 R6, -RZ, RZ, 0, 0 ;  /* 0x00000000ff067431 */ /* 0x000fe200000001ff */
[----:B------:R-:W0:Y:S01]  /*4f90*/  LDCU UR6, c[0x0][0x4ac] ;  /* 0x00009580ff0677ac */ /* 0x000e220008000800 */
[----:B------:R-:W1:Y:S03]  /*4fa0*/  LDCU.64 UR8, c[0x0][0x578] ;  /* 0x0000af00ff0877ac */ /* 0x000e660008000a00 */
[----:B----4-:R-:W-:-:S05]  /*4fb0*/  IMAD.HI.U32 R3, R7, UR4, R6 ;  /* 0x0000000407037c27 */ /* 0x010fca000f8e0006 */
[----:B------:R-:W-:-:S05]  /*4fc0*/  SHF.R.U32.HI R3, RZ, UR5, R3 ;  /* 0x00000005ff037c19 */ /* 0x000fca0008011603 */
[----:B------:R-:W-:-:S04]  /*4fd0*/  IMAD.MOV R3, RZ, RZ, -R3 ;  /* 0x000000ffff037224 */ /* 0x000fc800078e0a03 */
[----:B0-----:R-:W-:-:S04]  /*4fe0*/  IMAD R6, R3, UR6, R7 ;  /* 0x0000000603067c24 */ /* 0x001fc8000f8e0207 */
[C---:B-1----:R-:W-:Y:S02]  /*4ff0*/  IMAD R25, R6.reuse, UR8, R25 ;  /* 0x0000000806197c24 */ /* 0x042fe4000f8e0219 */
[----:B------:R-:W-:-:S07]  /*5000*/  IMAD R0, R6, UR9, R0 ;  /* 0x0000000906007c24 */ /* 0x000fce000f8e0200 */
.L_x_7679:
[----:B------:R-:W0:Y:S01]  /*5010*/  LDCU.64 UR6, c[0x0][0x588] ;  /* 0x0000b100ff0677ac */ /* 0x000e220008000a00 */
[----:B------:R-:W-:Y:S01]  /*5020*/  BSSY.RECONVERGENT B7, `(.L_x_7680) ;  /* 0x00000ed000077945 */ /* 0x000fe20003800200 */
[----:B------:R-:W-:-:S04]  /*5030*/  UPRMT UR4, UR41, 0x9910, URZ ;  /* 0x0000991029047896 */ /* 0x000fc800080000ff */
[----:B------:R-:W-:Y:S01]  /*5040*/  UISETP.GT.AND UP0, UPT, UR4, 0x9, UPT ;  /* 0x000000090400788c */ /* 0x000fe2000bf04270 */
[----:B0-----:R-:W-:-:S05]  /*5050*/  IADD3 R4, P0, PT, R0, UR6, RZ ;  /* 0x0000000600047c10 */ /* 0x001fca000ff1e0ff */
[----:B--23--:R-:W-:-:S03]  /*5060*/  IMAD.X R5, RZ, RZ, UR7, P0 ;  /* 0x00000007ff057e24 */ /* 0x00cfc600080e06ff */
        /* <DEDUP_REMOVED lines=10> */
[----:B--2---:R0:W1:Y:S02]  /*5110*/  I2F.F64.S16 R28, R4 ;  /* 0x00000004001c7312 */ /* 0x0040640000101c00 */
[----:B01----:R-:W-:Y:S05]  /*5120*/  BRA `(.L_x_7686) ;  /* 0x0000000c00707947 */ /* 0x003fea0003800000 */
.L_x_7684:
[----:B------:R-:W2:Y:S02]  /*5130*/  LDG.E.U8 R4, desc[UR36][R4.64] ;  /* 0x0000002404047981 */ /* 0x000ea4000c1e1100 */
[----:B--2---:R0:W1:Y:S02]  /*5140*/  I2F.F64.U16 R28, R4 ;  /* 0x00000004001c7312 */ /* 0x0040640000101800 */
[----:B01----:R-:W-:Y:S05]  /*5150*/  BRA `(.L_x_7686) ;  /* 0x0000000c00647947 */ /* 0x003fea0003800000 */
.L_x_7683:
[----:B------:R-:W-:-:S09]  /*5160*/  UISETP.NE.AND UP0, UPT, UR4, 0x2, UPT ;  /* 0x000000020400788c */ /* 0x000fd2000bf05270 */
[----:B------:R-:W-:Y:S05]  /*5170*/  BRA.U !UP0, `(.L_x_7687) ;  /* 0x0000000108287547 */ /* 0x000fea000b800000 */
[----:B------:R-:W-:-:S09]  /*5180*/  UISETP.NE.AND UP0, UPT, UR4, 0x3, UPT ;  /* 0x000000030400788c */ /* 0x000fd2000bf05270 */
[----:B------:R-:W-:Y:S05]  /*5190*/  BRA.U !UP0, `(.L_x_7688) ;  /* 0x0000000108147547 */ /* 0x000fea000b800000 */
[----:B------:R-:W-:-:S09]  /*51a0*/  UISETP.NE.AND UP0, UPT, UR4, 0x4, UPT ;  /* 0x000000040400788c */ /* 0x000fd2000bf05270 */
[----:B------:R-:W-:Y:S05]  /*51b0*/  BRA.U UP0, `(.L_x_7685) ;  /* 0x0000000900f07547 */ /* 0x000fea000b800000 */
[----:B------:R-:W2:Y:S02]  /*51c0*/  LDG.E.64 R28, desc[UR36][R4.64] ;  /* 0x00000024041c7981 */ /* 0x000ea4000c1e1b00 */
[----:B--2---:R-:W0:Y:S02]  /*51d0*/  I2F.F64.S64 R28, R28 ;  /* 0x0000001c001c7312 */ /* 0x004e240000301c00 */
[----:B0-----:R-:W-:Y:S05]  /*51e0*/  BRA `(.L_x_7686) ;  /* 0x0000000c00407947 */ /* 0x001fea0003800000 */
.L_x_7688:
[----:B------:R-:W2:Y:S02]  /*51f0*/  LDG.E R4, desc[UR36][R4.64] ;  /* 0x0000002404047981 */ /* 0x000ea4000c1e1900 */
[----:B--2---:R0:W1:Y:S02]  /*5200*/  I2F.F64 R28, R4 ;  /* 0x00000004001c7312 */ /* 0x0040640000201c00 */
[----:B01----:R-:W-:Y:S05]  /*5210*/  BRA `(.L_x_7686) ;  /* 0x0000000c00347947 */ /* 0x003fea0003800000 */
.L_x_7687:
[----:B------:R-:W2:Y:S02]  /*5220*/  LDG.E.U16 R4, desc[UR36][R4.64] ;  /* 0x0000002404047981 */ /* 0x000ea4000c1e1500 */
[----:B--2---:R0:W1:Y:S02]  /*5230*/  I2F.F64.S16 R28, R4 ;  /* 0x00000004001c7312 */ /* 0x0040640000101c00 */
[----:B01----:R-:W-:Y:S05]  /*5240*/  BRA `(.L_x_7686) ;  /* 0x0000000c00287947 */ /* 0x003fea0003800000 */
.L_x_7682:
        /* <DEDUP_REMOVED lines=8> */
[----:B------:R-:W0:Y:S02]  /*52d0*/  F2F.F64.F32 R28, R28 ;  /* 0x0000001c001c7310 */ /* 0x000e240000201800 */
[----:B0-----:R-:W-:Y:S05]  /*52e0*/  BRA `(.L_x_7686) ;  /* 0x0000000c00007947 */ /* 0x001fea0003800000 */
.L_x_7690:
[----:B------:R-:W2:Y:S02]  /*52f0*/  LDG.E.U16 R0, desc[UR36][R4.64] ;  /* 0x0000002404007981 */ /* 0x000ea4000c1e1500 */
[----:B--2---:R-:W-:-:S05]  /*5300*/  HADD2.F32 R0, -RZ, R0.H0_H0 ;  /* 0x20000000ff007230 */ /* 0x004fca0000004100 */
[----:B------:R-:W-:-:S04]  /*5310*/  FMUL.FTZ R0, R0, 1 ;  /* 0x3f80000000007820 */ /* 0x000fc80000410000 */
[----:B------:R0:W1:Y:S02]  /*5320*/  F2F.F64.F32 R28, R0 ;  /* 0x00000000001c7310 */ /* 0x0000640000201800 */
[----:B01----:R-:W-:Y:S05]  /*5330*/  BRA `(.L_x_7686) ;  /* 0x0000000800ec7947 */ /* 0x003fea0003800000 */
.L_x_7689:
        /* <DEDUP_REMOVED lines=10> */
.L_x_7692:
[----:B------:R-:W2:Y:S02]  /*53e0*/  LDG.E.U16 R4, desc[UR36][R4.64] ;  /* 0x0000002404047981 */ /* 0x000ea4000c1e1500 */
[----:B--2---:R-:W-:-:S05]  /*53f0*/  HADD2.F32 R0, -RZ, R4.H0_H0 ;  /* 0x20000004ff007230 */ /* 0x004fca0000004100 */
[----:B------:R-:W-:-:S04]  /*5400*/  FMUL.FTZ R0, R0, 1 ;  /* 0x3f80000000007820 */ /* 0x000fc80000410000 */
[----:B------:R3:W0:Y:S02]  /*5410*/  F2F.F64.F32 R28, R0 ;  /* 0x00000000001c7310 */ /* 0x0006240000201800 */
[----:B0--3--:R-:W-:Y:S05]  /*5420*/  BRA `(.L_x_7686) ;  /* 0x0000000800b07947 */ /* 0x009fea0003800000 */
.L_x_7691:
[----:B------:R3:W5:Y:S01]  /*5430*/  LDG.E.64 R28, desc[UR36][R4.64] ;  /* 0x00000024041c7981 */ /* 0x000762000c1e1b00 */
[----:B------:R-:W-:Y:S05]  /*5440*/  BRA `(.L_x_7686) ;  /* 0x0000000800a87947 */ /* 0x000fea0003800000 */
.L_x_7681:
        /* <DEDUP_REMOVED lines=9> */
[----:B------:R-:W-:Y:S02]  /*54e0*/  MOV R28, RZ ;  /* 0x000000ff001c7202 */ /* 0x000fe40000000f00 */
[----:B--2---:R-:W-:-:S04]  /*54f0*/  ISETP.NE.AND P0, PT, R4, RZ, PT ;  /* 0x000000ff0400720c */ /* 0x004fc80003f05270 */
[----:B------:R-:W-:Y:S01]  /*5500*/  FSEL R29, RZ, 1.875, !P0 ;  /* 0x3ff00000ff1d7808 */ /* 0x000fe20004000000 */
[----:B------:R-:W-:Y:S08]  /*5510*/  BRA `(.L_x_7686) ;  /* 0x0000000800747947 */ /* 0x000ff00003800000 */
.L_x_7695:
[----:B------:R2:W5:Y:S01]  /*5520*/  LDG.E.64 R28, desc[UR36][R4.64] ;  /* 0x00000024041c7981 */ /* 0x000562000c1e1b00 */
[----:B------:R-:W-:Y:S05]  /*5530*/  BRA `(.L_x_7686) ;  /* 0x00000008006c7947 */ /* 0x000fea0003800000 */
.L_x_7694:
        /* <DEDUP_REMOVED lines=9> */
[C---:B----4-:R-:W-:Y:S02]  /*55d0*/  LOP3.LUT R3, R0.reuse, 0x7f000000, RZ, 0xc0, !PT ;  /* 0x7f00000000037812 */ /* 0x050fe400078ec0ff */
        /* <DEDUP_REMOVED lines=13> */
[----:B------:R-:W-:-:S05]  /*56b0*/  LOP3.LUT R3, R3, 0x80000000, R0, 0xf8, !PT ;  /* 0x8000000003037812 */ /* 0x000fca00078ef800 */
[----:B------:R-:W-:-:S04]  /*56c0*/  FMUL.FTZ R3, R3, 1 ;  /* 0x3f80000003037820 */ /* 0x000fc80000410000 */
[----:B------:R3:W0:Y:S02]  /*56d0*/  F2F.F64.F32 R28, R3 ;  /* 0x00000003001c7310 */ /* 0x0006240000201800 */
[----:B0--3--:R-:W-:Y:S05]  /*56e0*/  BRA `(.L_x_7686) ;  /* 0x0000000800007947 */ /* 0x009fea0003800000 */
.L_x_7697:
[----:B------:R-:W2:Y:S02]  /*56f0*/  LDG.E.U8 R4, desc[UR36][R4.64] ;  /* 0x0000002404047981 */ /* 0x000ea4000c1e1100 */
[C---:B--2---:R-:W-:Y:S01]  /*5700*/  IMAD.SHL.U32 R0, R4.reuse, 0x2000000, RZ ;  /* 0x0200000004007824 */ /* 0x044fe200078e00ff */
[----:B------:R-:W-:-:S04]  /*5710*/  SHF.L.U32 R6, R4, 0x8, RZ ;  /* 0x0000000804067819 */ /* 0x000fc800000006ff */
[----:B------:R-:W-:-:S13]  /*5720*/  ISETP.GE.U32.AND P0, PT, R0, 0x8000000, PT ;  /* 0x080000000000780c */ /* 0x000fda0003f06070 */
[----:B----4-:R-:W-:Y:S02]  /*5730*/  @!P0 LOP3.LUT R3, R6, 0x7f00, RZ, 0xc0, !PT ;  /* 0x00007f0006038812 */ /* 0x010fe400078ec0ff */
[----:B------:R-:W-:Y:S02]  /*5740*/  @P0 LEA.HI R0, R0, 0x70000000, RZ, 0x1c ;  /* 0x7000000000000811 */ /* 0x000fe400078fe0ff */
[----:B------:R-:W-:Y:S02]  /*5750*/  @!P0 LOP3.LUT R3, R3, 0x3f000000, RZ, 0xfc, !PT ;  /* 0x3f00000003038812 */ /* 0x000fe400078efcff */
[----:B------:R-:W-:Y:S01]  /*5760*/  PRMT R6, R6, 0x9910, RZ ;  /* 0x0000991006067816 */ /* 0x000fe200000000ff */
[----:B------:R-:W-:Y:S02]  /*5770*/  @P0 FMUL.FTZ R0, R0, 1.9259299443872358531e-34 ;  /* 0x0780000000000820 */ /* 0x000fe40000410000 */
[----:B------:R-:W-:Y:S02]  /*5780*/  @!P0 FADD.FTZ R0, R3, -0.5 ;  /* 0xbf00000003008421 */ /* 0x000fe40000010000 */
[----:B------:R-:W-:-:S05]  /*5790*/  IMAD.MOV.U32 R3, RZ, RZ, R6 ;  /* 0x000000ffff037224 */ /* 0x000fca00078e0006 */
[----:B------:R-:W-:-:S05]  /*57a0*/  LOP3.LUT R0, R0, 0x80000000, R3, 0xf8, !PT ;  /* 0x8000000000007812 */ /* 0x000fca00078ef803 */
[----:B------:R-:W-:-:S04]  /*57b0*/  FMUL.FTZ R0, R0, 1 ;  /* 0x3f80000000007820 */ /* 0x000fc80000410000 */
[----:B------:R3:W0:Y:S02]  /*57c0*/  F2F.F64.F32 R28, R0 ;  /* 0x00000000001c7310 */ /* 0x0006240000201800 */
[----:B0--3--:R-:W-:Y:S05]  /*57d0*/  BRA `(.L_x_7686) ;  /* 0x0000000400c47947 */ /* 0x009fea0003800000 */
.L_x_7696:
[----:B------:R-:W2:Y:S02]  /*57e0*/  LDG.E.U16 R0, desc[UR36][R4.64] ;  /* 0x0000002404007981 */ /* 0x000ea4000c1e1500 */
[----:B--2---:R-:W-:-:S04]  /*57f0*/  IMAD.U32 R0, R0, 0x10000, RZ ;  /* 0x0001000000007824 */ /* 0x004fc800078e00ff */
[----:B------:R-:W-:-:S04]  /*5800*/  FMUL.FTZ R0, R0, 1 ;  /* 0x3f80000000007820 */ /* 0x000fc80000410000 */
[----:B------:R3:W0:Y:S02]  /*5810*/  F2F.F64.F32 R28, R0 ;  /* 0x00000000001c7310 */ /* 0x0006240000201800 */
[----:B0--3--:R-:W-:Y:S05]  /*5820*/  BRA `(.L_x_7686) ;  /* 0x0000000400b07947 */ /* 0x009fea0003800000 */
.L_x_7693:
        /* <DEDUP_REMOVED lines=9> */
[----:B--2---:R0:W1:Y:S02]  /*58c0*/  I2F.F64.U16 R28, R4 ;  /* 0x00000004001c7312 */ /* 0x0040640000101800 */
[----:B01----:R-:W-:Y:S05]  /*58d0*/  BRA `(.L_x_7686) ;  /* 0x0000000400847947 */ /* 0x003fea0003800000 */
.L_x_7700:
[----:B------:R-:W2:Y:S01]  /*58e0*/  LDG.E.U8 R4, desc[UR36][R4.64] ;  /* 0x0000002404047981 */ /* 0x000ea2000c1e1100 */
[----:B------:R-:W-:Y:S02]  /*58f0*/  CS2R R28, SRZ ;  /* 0x00000000001c7805 */ /* 0x000fe4000001ff00 */
[----:B--2---:R-:W-:-:S13]  /*5900*/  ISETP.NE.AND P0, PT, R4, RZ, PT ;  /* 0x000000ff0400720c */ /* 0x004fda0003f05270 */
[----:B------:R-:W-:Y:S05]  /*5910*/  @!P0 BRA `(.L_x_7686) ;  /* 0x0000000400748947 */ /* 0x000fea0003800000 */
[----:B------:R-:W-:-:S13]  /*5920*/  ISETP.NE.AND P0, PT, R4, 0x80, PT ;  /* 0x000000800400780c */ /* 0x000fda0003f05270 */
[----:B------:R-:W-:Y:S01]  /*5930*/  @!P0 MOV R28, 0x20000000 ;  /* 0x20000000001c8802 */ /* 0x000fe20000000f00 */
[----:B------:R-:W-:Y:S01]  /*5940*/  @!P0 IMAD.MOV.U32 R29, RZ, RZ, 0x7ff80000 ;  /* 0x7ff80000ff1d8424 */ /* 0x000fe200078e00ff */
[----:B------:R-:W-:Y:S06]  /*5950*/  @!P0 BRA `(.L_x_7686) ;  /* 0x0000000400648947 */ /* 0x000fec0003800000 */
[--C-:B------:R-:W-:Y:S01]  /*5960*/  SHF.R.U32.HI R0, RZ, 0x3, R4.reuse ;  /* 0x00000003ff007819 */ /* 0x100fe20000011604 */
[----:B------:R-:W-:Y:S03]  /*5970*/  BSSY.RECONVERGENT B0, `(.L_x_7701) ;  /* 0x000000c000007945 */ /* 0x000fe60003800200 */
[----:B----4-:R-:W-:Y:S02]  /*5980*/  LOP3.LUT P0, R3, R0, 0xf, RZ, 0xc0, !PT ;  /* 0x0000000f00037812 */ /* 0x010fe4000780c0ff */
        /* <DEDUP_REMOVED lines=10> */
.L_x_7702:
[----:B------:R-:W-:Y:S05]  /*5a30*/  BSYNC.RECONVERGENT B0 ;  /* 0x0000000000007941 */ /* 0x000fea0003800200 */
.L_x_7701:
[----:B------:R-:W-:Y:S01]  /*5a40*/  IMAD.SHL.U32 R0, R0, 0x100000, RZ ;  /* 0x0010000000007824 */ /* 0x000fe200078e00ff */
[----:B------:R-:W-:-:S04]  /*5a50*/  LEA R3, R3, 0x3b800000, 0x17 ;  /* 0x3b80000003037811 */ /* 0x000fc800078eb8ff */
[----:B------:R-:W-:-:S05]  /*5a60*/  LOP3.LUT R0, R3, R0, R7, 0xfe, !PT ;  /* 0x0000000003007212 */ /* 0x000fca00078efe07 */
[----:B------:R-:W-:-:S04]  /*5a70*/  FMUL.FTZ R0, R0, 1 ;  /* 0x3f80000000007820 */ /* 0x000fc80000410000 */
[----:B------:R0:W1:Y:S02]  /*5a80*/  F2F.F64.F32 R28, R0 ;  /* 0x00000000001c7310 */ /* 0x0000640000201800 */
[----:B01----:R-:W-:Y:S05]  /*5a90*/  BRA `(.L_x_7686) ;  /* 0x0000000400147947 */ /* 0x003fea0003800000 */
.L_x_7699:
[----:B------:R-:W2:Y:S01]  /*5aa0*/  LDG.E.U8 R4, desc[UR36][R4.64] ;  /* 0x0000002404047981 */ /* 0x000ea2000c1e1100 */
[----:B------:R-:W-:Y:S02]  /*5ab0*/  CS2R R28, SRZ ;  /* 0x00000000001c7805 */ /* 0x000fe4000001ff00 */
[----:B--2---:R-:W-:-:S13]  /*5ac0*/  ISETP.NE.AND P0, PT, R4, RZ, PT ;  /* 0x000000ff0400720c */ /* 0x004fda0003f05270 */
[----:B------:R-:W-:Y:S05]  /*5ad0*/  @!P0 BRA `(.L_x_7686) ;  /* 0x0000000400048947 */ /* 0x000fea0003800000 */
[----:B------:R-:W-:-:S13]  /*5ae0*/  ISETP.NE.AND P0, PT, R4, 0x80, PT ;  /* 0x000000800400780c */ /* 0x000fda0003f05270 */
[----:B------:R-:W-:Y:S01]  /*5af0*/  @!P0 IMAD.MOV.U32 R28, RZ, RZ, 0x20000000 ;  /* 0x20000000ff1c8424 */ /* 0x000fe200078e00ff */
[----:B------:R-:W-:Y:S01]  /*5b00*/  @!P0 MOV R29, 0x7ff80000 ;  /* 0x7ff80000001d8802 */ /* 0x000fe20000000f00 */
        /* <DEDUP_REMOVED lines=14> */
.L_x_7704:
[----:B------:R-:W-:Y:S05]  /*5bf0*/  BSYNC.RECONVERGENT B0 ;  /* 0x0000000000007941 */ /* 0x000fea0003800200 */
.L_x_7703:
[----:B------:R-:W-:Y:S02]  /*5c00*/  SHF.L.U32 R0, R0, 0x15, RZ ;  /* 0x0000001500007819 */ /* 0x000fe400000006ff */
[----:B------:R-:W-:-:S04]  /*5c10*/  LEA R3, R3, 0x37800000, 0x17 ;  /* 0x3780000003037811 */ /* 0x000fc800078eb8ff */
[----:B------:R-:W-:-:S05]  /*5c20*/  LOP3.LUT R0, R3, R0, R7, 0xfe, !PT ;  /* 0x0000000003007212 */ /* 0x000fca00078efe07 */
[----:B------:R-:W-:-:S04]  /*5c30*/  FMUL.FTZ R0, R0, 1 ;  /* 0x3f80000000007820 */ /* 0x000fc80000410000 */
[----:B------:R0:W1:Y:S02]  /*5c40*/  F2F.F64.F32 R28, R0 ;  /* 0x00000000001c7310 */ /* 0x0000640000201800 */
[----:B01----:R-:W-:Y:S05]  /*5c50*/  BRA `(.L_x_7686) ;  /* 0x0000000000a47947 */ /* 0x003fea0003800000 */
.L_x_7698:
        /* <DEDUP_REMOVED lines=8> */
[----:B------:R-:W-:Y:S01]  /*5ce0*/  IMAD.MOV.U32 R29, RZ, RZ, 0x38000000 ;  /* 0x38000000ff1d7424 */ /* 0x000fe200078e00ff */
[----:B--2---:R-:W-:-:S13]  /*5cf0*/  ISETP.NE.AND P0, PT, R0, RZ, PT ;  /* 0x000000ff0000720c */ /* 0x004fda0003f05270 */
[----:B------:R-:W-:Y:S05]  /*5d00*/  @!P0 BRA `(.L_x_7686) ;  /* 0x0000000000788947 */ /* 0x000fea0003800000 */
[----:B------:R-:W-:-:S13]  /*5d10*/  ISETP.NE.AND P0, PT, R0, 0xff, PT ;  /* 0x000000ff0000780c */ /* 0x000fda0003f05270 */
[----:B------:R-:W-:Y:S01]  /*5d20*/  @P0 SHF.L.U32 R0, R0, 0x17, RZ ;  /* 0x0000001700000819 */ /* 0x000fe200000006ff */
[----:B------:R-:W-:Y:S02]  /*5d30*/  @!P0 IMAD.MOV.U32 R28, RZ, RZ, 0x20000000 ;  /* 0x20000000ff1c8424 */ /* 0x000fe400078e00ff */
[----:B------:R-:W-:Y:S02]  /*5d40*/  @!P0 IMAD.MOV.U32 R29, RZ, RZ, 0x7ff80000 ;  /* 0x7ff80000ff1d8424 */ /* 0x000fe400078e00ff */
[----:B------:R-:W-:-:S04]  /*5d50*/  @P0 FMUL.FTZ R0, R0, 1 ;  /* 0x3f80000000000820 */ /* 0x000fc80000410000 */
[----:B------:R0:W1:Y:S02]  /*5d60*/  @P0 F2F.F64.F32 R28, R0 ;  /* 0x00000000001c0310 */ /* 0x0000640000201800 */
[----:B01----:R-:W-:Y:S05]  /*5d70*/  BRA `(.L_x_7686) ;  /* 0x00000000005c7947 */ /* 0x003fea0003800000 */
.L_x_7685:
[----:B------:R-:W-:Y:S01]  /*5d80*/  MOV R14, 0x0 ;  /* 0x00000000000e7802 */ /* 0x000fe20000000f00 */
[----:B------:R-:W0:Y:S01]  /*5d90*/  LDCU.64 UR4, c[0x4][0x198] ;  /* 0x01003300ff0477ac */ /* 0x000e220008000a00 */
[----:B----4-:R-:W-:Y:S02]  /*5da0*/  HFMA2 R8, -RZ, RZ, 0, 4.64916229248046875e-06 ;  /* 0x0000004eff087431 */ /* 0x010fe400000001ff */
        /* <DEDUP_REMOVED lines=13> */
.L_x_7707:
[----:B------:R-:W-:Y:S01]  /*5e80*/  CS2R R28, SRZ ;  /* 0x00000000001c7805 */ /* 0x000fe2000001ff00 */
[----:B------:R-:W-:Y:S06]  /*5e90*/  BRA `(.L_x_7686) ;  /* 0x0000000000147947 */ /* 0x000fec0003800000 */
.L_x_7706:
[----:B------:R-:W2:Y:S02]  /*5ea0*/  LDG.E.64 R28, desc[UR36][R4.64] ;  /* 0x00000024041c7981 */ /* 0x000ea4000c1e1b00 */
[----:B--2---:R-:W0:Y:S02]  /*5eb0*/  I2F.F64.U64 R28, R28 ;  /* 0x0000001c001c7312 */ /* 0x004e240000301800 */
[----:B0-----:R-:W-:Y:S05]  /*5ec0*/  BRA `(.L_x_7686) ;  /* 0x0000000000087947 */ /* 0x001fea0003800000 */
.L_x_7705:
[----:B------:R-:W2:Y:S02]  /*5ed0*/  LDG.E R4, desc[UR36][R4.64] ;  /* 0x0000002404047981 */ /* 0x000ea4000c1e1900 */
[----:B--2---:R0:W1:Y:S02]  /*5ee0*/  I2F.F64.U32 R28, R4 ;  /* 0x00000004001c7312 */ /* 0x0040640000201800 */
.L_x_7686:
[----:B------:R-:W-:Y:S05]  /*5ef0*/  BSYNC.RECONVERGENT B7 ;  /* 0x0000000000077941 */ /* 0x000fea0003800200 */
.L_x_7680:
[----:B-1---5:R-:W1:Y:S01]  /*5f00*/  DSETP.NEU.AND P0, PT, R28, RZ, PT ;  /* 0x000000ff1c00722a */ /* 0x022e620003f0d000 */
[----:B------:R-:W-:Y:S04]  /*5f10*/  BSSY.RECONVERGENT B0, `(.L_x_7708) ;  /* 0x000001f000007945 */ /* 0x000fe80003800200 */
[----:B-1----:R-:W-:Y:S05]  /*5f20*/  @!P0 BRA `(.L_x_7709) ;  /* 0x0000000000588947 */ /* 0x002fea0003800000 */
[----:B------:R1:W0:Y:S01]  /*5f30*/  DADD R6, -RZ, |R28| ;  /* 0x00000000ff067229 */ /* 0x000222000000051c */
[----:B------:R-:W-:Y:S01]  /*5f40*/  BSSY.RECONVERGENT B1, `(.L_x_7710) ;  /* 0x0000003000017945 */ /* 0x000fe20003800200 */
[----:B01----:R-:W-:-:S07]  /*5f50*/  MOV R0, 0x5f70 ;  /* 0x00005f7000007802 */ /* 0x003fce0000000f00 */
[----:B--234-:R-:W-:Y:S05]  /*5f60*/  CALL.REL.NOINC `($_ZN2at6native18elementwise_kernelILi128ELi4EZNS0_15gpu_kernel_implIZNS0_50_GLOBAL__N__2680c7bb_12_PowKernel_cu_7dd49032_317029pow_tensor_scalar_kernel_implIddEEvRNS_18TensorIteratorBaseET0_EUldE2_EEvS6_RKT_EUliE_EEviT1_$__internal_accurate_pow) ;  /* 0x0000008c00507944 */ /* 0x01cfea0003c00000 */
[----:B------:R-:W-:Y:S05]  /*5f70*/  BSYNC.RECONVERGENT B1 ;  /* 0x0000000000017941 */ /* 0x000fea0003800200 */
.L_x_7710:
        /* <DEDUP_REMOVED lines=15> */
[----:B------:R-:W-:Y:S01]  /*6070*/  @!P1 FSEL R5, R5, -QNAN , !P2 ;  /* 0xfff8000005059808 */ /* 0x000fe20005000000 */
[----:B------:R-:W-:Y:S06]  /*6080*/  BRA `(.L_x_7711) ;  /* 0x00000000001c7947 */ /* 0x000fec0003800000 */
.L_x_7709:
[----:B------:R-:W1:Y:S01]  /*6090*/  LDCU UR4, c[0x0][0x594] ;  /* 0x0000b280ff0477ac */ /* 0x000e620008000800 */
[----:B------:R-:W-:Y:S02]  /*60a0*/  ISETP.NE.AND P2, PT, R24, RZ, PT ;  /* 0x000000ff1800720c */ /* 0x000fe40003f45270 */
[----:B0-23--:R-:W-:Y:S02]  /*60b0*/  MOV R4, RZ ;  /* 0x000000ff00047202 */ /* 0x00dfe40000000f00 */
[----:B------:R-:W-:Y:S02]  /*60c0*/  SEL R5, R29, RZ, P2 ;  /* 0x000000ff1d057207 */ /* 0x000fe40001000000 */
[----:B------:R-:W-:Y:S02]  /*60d0*/  PLOP3.LUT P0, PT, P2, PT, PT, 0x80, 0x8 ;  /* 0x000000000008781c */ /* 0x000fe4000170f070 */
[----:B-1----:R-:W-:-:S13]  /*60e0*/  ISETP.LE.AND P1, PT, RZ, UR4, PT ;  /* 0x00000004ff007c0c */ /* 0x002fda000bf23270 */
[----:B------:R-:W-:-:S07]  /*60f0*/  @!P1 LOP3.LUT R5, R5, 0x7ff00000, RZ, 0xfc, !PT ;  /* 0x7ff0000005059812 */ /* 0x000fce00078efcff */
.L_x_7711:
[----:B------:R-:W-:Y:S05]  /*6100*/  BSYNC.RECONVERGENT B0 ;  /* 0x0000000000007941 */ /* 0x000fea0003800200 */
.L_x_7708:
[----:B----4-:R-:W0:Y:S01]  /*6110*/  LDC.64 R8, c[0x0][0x590] ;  /* 0x00016400ff087b82 */ /* 0x010e220000000a00 */
        /* <DEDUP_REMOVED lines=10> */
[----:B0-----:R-:W0:Y:S02]  /*61c0*/  DSETP.NAN.OR P1, PT, R28, R28, P1 ;  /* 0x0000001c1c00722a */ /* 0x001e240000f28400 */
[----:B0-----:R-:W-:Y:S05]  /*61d0*/  @P1 BRA `(.L_x_7714) ;  /* 0x00000000005c1947 */ /* 0x001fea0003800000 */
[----:B------:R-:W0:Y:S02]  /*61e0*/  DSETP.NEU.AND P1, PT, |R8|, +INF , PT ;  /* 0x7ff000000800742a */ /* 0x000e240003f2d200 */
[----:B0-----:R-:W-:Y:S05]  /*61f0*/  @!P1 BRA `(.L_x_7715) ;  /* 0x0000000000249947 */ /* 0x001fea0003800000 */
[----:B------:R-:W0:Y:S02]  /*6200*/  DSETP.NEU.AND P1, PT, |R28|, +INF , PT ;  /* 0x7ff000001c00742a */ /* 0x000e240003f2d200 */
[----:B0-----:R-:W-:Y:S05]  /*6210*/  @P1 BRA `(.L_x_7713) ;  /* 0x0000000000501947 */ /* 0x001fea0003800000 */
[----:B------:R-:W-:-:S04]  /*6220*/  ISETP.NE.AND P1, PT, R16, 0x3fe00000, PT ;  /* 0x3fe000001000780c */ /* 0x000fc80003f25270 */
[-C--:B------:R-:W-:Y:S02]  /*6230*/  SEL R4, R2, R17.reuse, P1 ;  /* 0x0000001102047207 */ /* 0x080fe40000800000 */
[----:B------:R-:W-:Y:S02]  /*6240*/  ISETP.GE.AND P1, PT, R29, RZ, PT ;  /* 0x000000ff1d00720c */ /* 0x000fe40003f26270 */
[----:B------:R-:W-:-:S04]  /*6250*/  SEL R4, R4, R17, P0 ;  /* 0x0000001104047207 */ /* 0x000fc80000000000 */
[----:B------:R-:W-:Y:S01]  /*6260*/  SEL R5, R4, R17, !P1 ;  /* 0x0000001104057207 */ /* 0x000fe20004800000 */
[----:B------:R-:W-:Y:S01]  /*6270*/  IMAD.MOV.U32 R4, RZ, RZ, RZ ;  /* 0x000000ffff047224 */ /* 0x000fe200078e00ff */
[----:B------:R-:W-:Y:S06]  /*6280*/  BRA `(.L_x_7713) ;  /* 0x0000000000347947 */ /* 0x000fec0003800000 */
.L_x_7715:
        /* <DEDUP_REMOVED lines=12> */
.L_x_7714:
[----:B------:R0:W1:Y:S02]  /*6350*/  DADD R4, R28, R8 ;  /* 0x000000001c047229 */ /* 0x0000640000000008 */
.L_x_7713:
[----:B------:R-:W-:Y:S05]  /*6360*/  BSYNC.RECONVERGENT B0 ;  /* 0x0000000000007941 */ /* 0x000fea0003800200 */
.L_x_7712:
        /* <DEDUP_REMOVED lines=27> */
.L_x_7719:
[----:B------:R-:W0:Y:S02]  /*6520*/  F2I.S64.F64.TRUNC R4, R4 ;  /* 0x0000000400047311 */ /* 0x000e24000030d900 */
[----:B0-----:R-:W-:-:S05]  /*6530*/  IMAD.MOV.U32 R3, RZ, RZ, R4 ;  /* 0x000000ffff037224 */ /* 0x001fca00078e0004 */
[----:B------:R0:W-:Y:S01]  /*6540*/  STG.E.U8 desc[UR36][R8.64], R3 ;  /* 0x0000000308007986 */ /* 0x0001e2000c101124 */
[----:B------:R-:W-:Y:S05]  /*6550*/  BRA `(.L_x_7721) ;  /* 0x0000001000807947 */ /* 0x000fea0003800000 */
.L_x_7718:
        /* <DEDUP_REMOVED lines=9> */
.L_x_7723:
[----:B------:R-:W0:Y:S02]  /*65f0*/  F2I.F64.TRUNC R5, R4 ;  /* 0x0000000400057311 */ /* 0x000e24000030d100 */
[----:B0-----:R3:W-:Y:S01]  /*6600*/  STG.E desc[UR36][R8.64], R5 ;  /* 0x0000000508007986 */ /* 0x0017e2000c101924 */
[----:B------:R-:W-:Y:S05]  /*6610*/  BRA `(.L_x_7721) ;  /* 0x0000001000507947 */ /* 0x000fea0003800000 */
.L_x_7722:
[----:B------:R-:W0:Y:S02]  /*6620*/  F2I.F64.TRUNC R5, R4 ;  /* 0x0000000400057311 */ /* 0x000e24000030d100 */
[----:B0-----:R2:W-:Y:S01]  /*6630*/  STG.E.U16 desc[UR36][R8.64], R5 ;  /* 0x0000000508007986 */ /* 0x0015e2000c101524 */
[----:B------:R-:W-:Y:S05]  /*6640*/  BRA `(.L_x_7721) ;  /* 0x0000001000447947 */ /* 0x000fea0003800000 */
.L_x_7717:
        /* <DEDUP_REMOVED lines=17> */
.L_x_7725:
        /* <DEDUP_REMOVED lines=12> */
.L_x_7724:
        /* <DEDUP_REMOVED lines=14> */
[----:B------:R-:W-:Y:S01]  /*6900*/  MOV R7, RZ ;  /* 0x000000ff00077202 */ /* 0x000fe20000000f00 */
[----:B0-----:R-:W-:-:S05]  /*6910*/  @!P0 FMUL R6, R6, 1.175494350822287508e-38 ;  /* 0x0080000006068820 */ /* 0x001fca0000400000 */
[----:B------:R0:W-:Y:S01]  /*6920*/  STG.E.64 desc[UR36][R8.64], R6 ;  /* 0x0000000608007986 */ /* 0x0001e2000c101b24 */
[----:B------:R-:W-:Y:S05]  /*6930*/  BRA `(.L_x_7721) ;  /* 0x0000000c00887947 */ /* 0x000fea0003800000 */
.L_x_7727:
        /* <DEDUP_REMOVED lines=13> */
.L_x_7726:
[----:B------:R0:W-:Y:S01]  /*6a10*/  STG.E.64 desc[UR36][R8.64], R4 ;  /* 0x0000000408007986 */ /* 0x0001e2000c101b24 */
[----:B------:R-:W-:Y:S05]  /*6a20*/  BRA `(.L_x_7721) ;  /* 0x0000000c004c7947 */ /* 0x000fea0003800000 */
.L_x_7716:
        /* <DEDUP_REMOVED lines=13> */
.L_x_7731:
        /* <DEDUP_REMOVED lines=26> */
.L_x_7734:
[----:B------:R-:W-:-:S04]  /*6ca0*/  SHF.R.U32.HI R3, RZ, 0x18, R7 ;  /* 0x00000018ff037819 */ /* 0x000fc80000011607 */
[----:B------:R-:W-:-:S07]  /*6cb0*/  LOP3.LUT R0, R0, 0x80, R3, 0xf8, !PT ;  /* 0x0000008000007812 */ /* 0x000fce00078ef803 */
.L_x_7733:
[----:B------:R-:W-:Y:S05]  /*6cc0*/  BSYNC.RECONVERGENT B0 ;  /* 0x0000000000007941 */ /* 0x000fea0003800200 */
.L_x_7732:
[----:B------:R0:W-:Y:S01]  /*6cd0*/  STG.E.U8 desc[UR36][R8.64], R0 ;  /* 0x0000000008007986 */ /* 0x0001e2000c101124 */
[----:B------:R-:W-:Y:S05]  /*6ce0*/  BRA `(.L_x_7721) ;  /* 0x00000008009c7947 */ /* 0x000fea0003800000 */
.L_x_7730:
        /* <DEDUP_REMOVED lines=26> */
.L_x_7737:
[----:B------:R-:W-:-:S04]  /*6e90*/  SHF.R.U32.HI R3, RZ, 0x18, R7 ;  /* 0x00000018ff037819 */ /* 0x000fc80000011607 */
[----:B------:R-:W-:-:S07]  /*6ea0*/  LOP3.LUT R0, R0, 0x80, R3, 0xf8, !PT ;  /* 0x0000008000007812 */ /* 0x000fce00078ef803 */
.L_x_7736:
[----:B------:R-:W-:Y:S05]  /*6eb0*/  BSYNC.RECONVERGENT B0 ;  /* 0x0000000000007941 */ /* 0x000fea0003800200 */
.L_x_7735:
[----:B------:R0:W-:Y:S01]  /*6ec0*/  STG.E.U8 desc[UR36][R8.64], R0 ;  /* 0x0000000008007986 */ /* 0x0001e2000c101124 */
[----:B------:R-:W-:Y:S05]  /*6ed0*/  BRA `(.L_x_7721) ;  /* 0x0000000800207947 */ /* 0x000fea0003800000 */
.L_x_7729:
        /* <DEDUP_REMOVED lines=30> */
.L_x_7739:
[----:B------:R-:W0:Y:S02]  /*70c0*/  F2I.U64.F64.TRUNC R4, R4 ;  /* 0x0000000400047311 */ /* 0x000e24000030d800 */
[----:B0-----:R0:W-:Y:S01]  /*70d0*/  STG.E.64 desc[UR36][R8.64], R4 ;  /* 0x0000000408007986 */ /* 0x0011e2000c101b24 */
[----:B------:R-:W-:Y:S05]  /*70e0*/  BRA `(.L_x_7721) ;  /* 0x00000004009c7947 */ /* 0x000fea0003800000 */
.L_x_7738:
[----:B------:R-:W0:Y:S02]  /*70f0*/  F2I.U32.F64.TRUNC R5, R4 ;  /* 0x0000000400057311 */ /* 0x000e24000030d000 */
[----:B0-----:R0:W-:Y:S01]  /*7100*/  STG.E desc[UR36][R8.64], R5 ;  /* 0x0000000508007986 */ /* 0x0011e2000c101924 */
[----:B------:R-:W-:Y:S05]  /*7110*/  BRA `(.L_x_7721) ;  /* 0x0000000400907947 */ /* 0x000fea0003800000 */
.L_x_7728:
        /* <DEDUP_REMOVED lines=10> */
.L_x_7741:
[----:B------:R-:W-:-:S05]  /*71c0*/  CS2R R6, SRZ ;  /* 0x0000000000067805 */ /* 0x000fca000001ff00 */
[----:B------:R0:W-:Y:S01]  /*71d0*/  STG.E.128 desc[UR36][R8.64], R4 ;  /* 0x0000000408007986 */ /* 0x0001e2000c101d24 */
[----:B------:R-:W-:Y:S05]  /*71e0*/  BRA `(.L_x_7721) ;  /* 0x00000004005c7947 */ /* 0x000fea0003800000 */
.L_x_7740:
[----:B------:R-:W-:-:S09]  /*71f0*/  UISETP.NE.AND UP0, UPT, UR4, 0xf, UPT ;  /* 0x0000000f0400788c */ /* 0x000fd2000bf05270 */
[----:B------:R-:W-:Y:S05]  /*7200*/  BRA.U !UP0, `(.L_x_7742) ;  /* 0x0000000508287547 */ /* 0x000fea000b800000 */
[----:B------:R-:W-:-:S09]  /*7210*/  UISETP.NE.AND UP0, UPT, UR4, 0x17, UPT ;  /* 0x000000170400788c */ /* 0x000fd2000bf05270 */
[----:B------:R-:W-:Y:S05]  /*7220*/  BRA.U !UP0, `(.L_x_7743) ;  /* 0x0000000108b07547 */ /* 0x000fea000b800000 */
[----:B------:R-:W-:-:S09]  /*7230*/  UISETP.NE.AND UP0, UPT, UR4, 0x18, UPT ;  /* 0x000000180400788c */ /* 0x000fd2000bf05270 */
[----:B------:R-:W-:Y:S05]  /*7240*/  BRA.U !UP0, `(.L_x_7744) ;  /* 0x0000000108447547 */ /* 0x000fea000b800000 */
.L_x_7720:
[----:B------:R-:W-:Y:S01]  /*7250*/  MOV R14, 0x0 ;  /* 0x00000000000e7802 */ /* 0x000fe20000000f00 */
[----:B------:R-:W0:Y:S01]  /*7260*/  LDCU.64 UR4, c[0x4][0x198] ;  /* 0x01003300ff0477ac */ /* 0x000e220008000a00 */
[----:B------:R-:W-:Y:S02]  /*7270*/  HFMA2 R8, -RZ, RZ, 0, 6.020069122314453125e-06 ;  /* 0x00000065ff087431 */ /* 0x000fe400000001ff */
        /* <DEDUP_REMOVED lines=13> */
.L_x_7745:
[----:B------:R-:W-:Y:S05]  /*7350*/  BRA `(.L_x_7721) ;  /* 0x0000000400007947 */ /* 0x000fea0003800000 */
.L_x_7744:
        /* <DEDUP_REMOVED lines=21> */
.L_x_7747:
[----:B------:R-:W-:Y:S05]  /*74b0*/  BSYNC.RECONVERGENT B0 ;  /* 0x0000000000007941 */ /* 0x000fea0003800200 */
.L_x_7746:
[----:B------:R-:W-:-:S05]  /*74c0*/  LOP3.LUT R3, R0, 0x80, R3, 0xf8, !PT ;  /* 0x0000008000037812 */ /* 0x000fca00078ef803 */
[----:B------:R0:W-:Y:S01]  /*74d0*/  STG.E.U8 desc[UR36][R8.64], R3 ;  /* 0x0000000308007986 */ /* 0x0001e2000c101124 */
[----:B------:R-:W-:Y:S05]  /*74e0*/  BRA `(.L_x_7721) ;  /* 0x00000000009c7947 */ /* 0x000fea0003800000 */
.L_x_7743:
        /* <DEDUP_REMOVED lines=20> */
.L_x_7749:
[----:B------:R-:W-:Y:S01]  /*7630*/  IMAD.MOV.U32 R0, RZ, RZ, 0x7f ;  /* 0x0000007fff007424 */ /* 0x000fe200078e00ff */
[----:B------:R-:W-:-:S04]  /*7640*/  ISETP.GT.U32.AND P0, PT, R3, 0x7f800000, PT ;  /* 0x7f8000000300780c */ /* 0x000fc80003f04070 */
[----:B------:R-:W-:-:S09]  /*7650*/  SEL R0, R0, 0x7c, P0 ;  /* 0x0000007c00007807 */ /* 0x000fd20000000000 */
.L_x_7750:
[----:B------:R-:W-:Y:S05]  /*7660*/  BSYNC.RECONVERGENT B0 ;  /* 0x0000000000007941 */ /* 0x000fea0003800200 */
.L_x_7748:
[----:B------:R-:W-:-:S04]  /*7670*/  SHF.R.U32.HI R3, RZ, 0x18, R7 ;  /* 0x00000018ff037819 */ /* 0x000fc80000011607 */
[----:B------:R-:W-:-:S05]  /*7680*/  LOP3.LUT R3, R0, 0x80, R3, 0xf8, !PT ;  /* 0x0000008000037812 */ /* 0x000fca00078ef803 */
[----:B------:R0:W-:Y:S01]  /*7690*/  STG.E.U8 desc[UR36][R8.64], R3 ;  /* 0x0000000308007986 */ /* 0x0001e2000c101124 */
[----:B------:R-:W-:Y:S05]  /*76a0*/  BRA `(.L_x_7721) ;  /* 0x00000000002c7947 */ /* 0x000fea0003800000 */
.L_x_7742:
        /* <DEDUP_REMOVED lines=10> */
[----:B------:R0:W-:Y:S02]  /*7750*/  STG.E.U16 desc[UR36][R8.64], R0 ;  /* 0x0000000008007986 */ /* 0x0001e4000c101524 */
.L_x_7721:
[----:B------:R-:W-:-:S07]  /*7760*/  VIADD R19, R19, 0x80 ;  /* 0x0000008013137836 */ /* 0x000fce0000000000 */
.L_x_7678:
[----:B------:R-:W-:Y:S05]  /*7770*/  BSYNC.RECONVERGENT B6 ;  /* 0x0000000000067941 */ /* 0x000fea0003800200 */
.L_x_7677:
        /* <DEDUP_REMOVED lines=9> */
[----:B------:R-:W0:Y:S01]  /*7810*/  LDCU.64 UR4, c[0x0][0x390] ;  /* 0x00007200ff0477ac */ /* 0x000e220008000a00 */
[----:B--234-:R-:W-:Y:S01]  /*7820*/  MOV R5, R19 ;  /* 0x0000001300057202 */ /* 0x01cfe20000000f00 */
[----:B------:R-:W-:Y:S01]  /*7830*/  IMAD.MOV.U32 R4, RZ, RZ, RZ ;  /* 0x000000ffff047224 */ /* 0x000fe200078e00ff */
        /* <DEDUP_REMOVED lines=296> */
.L_x_7753:
[----:B------:R-:W4:Y:S01]  /*8ac0*/  LDCU.64 UR6, c[0x0][0x588] ;  /* 0x0000b100ff0677ac */ /* 0x000f220008000a00 */
[----:B------:R-:W-:Y:S01]  /*8ad0*/  BSSY.RECONVERGENT B7, `(.L_x_7754) ;  /* 0x00000ed000077945 */ /* 0x000fe20003800200 */
[----:B------:R-:W-:-:S04]  /*8ae0*/  UPRMT UR4, UR41, 0x9910, URZ ;  /* 0x0000991029047896 */ /* 0x000fc800080000ff */
[----:B------:R-:W-:Y:S01]  /*8af0*/  UISETP.GT.AND UP0, UPT, UR4, 0x9, UPT ;  /* 0x000000090400788c */ /* 0x000fe2000bf04270 */
[----:B----4-:R-:W-:-:S05]  /*8b00*/  IADD3 R4, P0, PT, R0, UR6, RZ ;  /* 0x0000000600047c10 */ /* 0x010fca000ff1e0ff */
        /* <DEDUP_REMOVED lines=13> */
.L_x_7758:
[----:B------:R-:W2:Y:S02]  /*8be0*/  LDG.E.U8 R4, desc[UR36][R4.64] ;  /* 0x0000002404047981 */ /* 0x000ea4000c1e1100 */
[----:B--2---:R0:W1:Y:S02]  /*8bf0*/  I2F.F64.U16 R28, R4 ;  /* 0x00000004001c7312 */ /* 0x0040640000101800 */
[----:B01----:R-:W-:Y:S05]  /*8c00*/  BRA `(.L_x_7760) ;  /* 0x0000000c00647947 */ /* 0x003fea0003800000 */
.L_x_7757:
        /* <DEDUP_REMOVED lines=9> */
.L_x_7762:
[----:B------:R-:W2:Y:S02]  /*8ca0*/  LDG.E R4, desc[UR36][R4.64] ;  /* 0x0000002404047981 */ /* 0x000ea4000c1e1900 */
[----:B--2---:R0:W1:Y:S02]  /*8cb0*/  I2F.F64 R28, R4 ;  /* 0x00000004001c7312 */ /* 0x0040640000201c00 */
[----:B01----:R-:W-:Y:S05]  /*8cc0*/  BRA `(.L_x_7760) ;  /* 0x0000000c00347947 */ /* 0x003fea0003800000 */
.L_x_7761:
[----:B------:R-:W2:Y:S02]  /*8cd0*/  LDG.E.U16 R4, desc[UR36][R4.64] ;  /* 0x0000002404047981 */ /* 0x000ea4000c1e1500 */
[----:B--2---:R0:W1:Y:S02]  /*8ce0*/  I2F.F64.S16 R28, R4 ;  /* 0x00000004001c7312 */ /* 0x0040640000101c00 */
[----:B01----:R-:W-:Y:S05]  /*8cf0*/  BRA `(.L_x_7760) ;  /* 0x0000000c00287947 */ /* 0x003fea0003800000 */
.L_x_7756:
        /* <DEDUP_REMOVED lines=10> */
.L_x_7764:
[----:B------:R-:W2:Y:S02]  /*8da0*/  LDG.E.U16 R0, desc[UR36][R4.64] ;  /* 0x0000002404007981 */ /* 0x000ea4000c1e1500 */
[----:B--2---:R-:W-:-:S05]  /*8db0*/  HADD2.F32 R0, -RZ, R0.H0_H0 ;  /* 0x20000000ff007230 */ /* 0x004fca0000004100 */
[----:B------:R-:W-:-:S04]  /*8dc0*/  FMUL.FTZ R0, R0, 1 ;  /* 0x3f80000000007820 */ /* 0x000fc80000410000 */
[----:B------:R0:W1:Y:S02]  /*8dd0*/  F2F.F64.F32 R28, R0 ;  /* 0x00000000001c7310 */ /* 0x0000640000201800 */
[----:B01----:R-:W-:Y:S05]  /*8de0*/  BRA `(.L_x_7760) ;  /* 0x0000000800ec7947 */ /* 0x003fea0003800000 */
.L_x_7763:
        /* <DEDUP_REMOVED lines=8> */
[----:B------:R-:W1:Y:S02]  /*8e70*/  F2F.F64.F32 R28, R28 ;  /* 0x0000001c001c7310 */ /* 0x000e640000201800 */
[----:B-1----:R-:W-:Y:S05]  /*8e80*/  BRA `(.L_x_7760) ;  /* 0x0000000800c47947 */ /* 0x002fea0003800000 */
.L_x_7766:
[----:B------:R-:W2:Y:S02]  /*8e90*/  LDG.E.U16 R4, desc[UR36][R4.64] ;  /* 0x0000002404047981 */ /* 0x000ea4000c1e1500 */
[----:B--2---:R-:W-:-:S05]  /*8ea0*/  HADD2.F32 R0, -RZ, R4.H0_H0 ;  /* 0x20000004ff007230 */ /* 0x004fca0000004100 */
[----:B------:R-:W-:-:S04]  /*8eb0*/  FMUL.FTZ R0, R0, 1 ;  /* 0x3f80000000007820 */ /* 0x000fc80000410000 */
[----:B------:R1:W2:Y:S02]  /*8ec0*/  F2F.F64.F32 R28, R0 ;  /* 0x00000000001c7310 */ /* 0x0002a40000201800 */
[----:B-12---:R-:W-:Y:S05]  /*8ed0*/  BRA `(.L_x_7760) ;  /* 0x0000000800b07947 */ /* 0x006fea0003800000 */
.L_x_7765:
[----:B------:R0:W5:Y:S01]  /*8ee0*/  LDG.E.64 R28, desc[UR36][R4.64] ;  /* 0x00000024041c7981 */ /* 0x000162000c1e1b00 */
[----:B------:R-:W-:Y:S05]  /*8ef0*/  BRA `(.L_x_7760) ;  /* 0x0000000800a87947 */ /* 0x000fea0003800000 */
.L_x_7755:
        /* <DEDUP_REMOVED lines=9> */
[----:B------:R-:W-:Y:S01]  /*8f90*/  HFMA2 R28, -RZ, RZ, 0, 0 ;  /* 0x00000000ff1c7431 */ /* 0x000fe200000001ff */
[----:B--2---:R-:W-:-:S04]  /*8fa0*/  ISETP.NE.AND P0, PT, R4, RZ, PT ;  /* 0x000000ff0400720c */ /* 0x004fc80003f05270 */
[----:B------:R-:W-:Y:S01]  /*8fb0*/  FSEL R29, RZ, 1.875, !P0 ;  /* 0x3ff00000ff1d7808 */ /* 0x000fe20004000000 */
[----:B------:R-:W-:Y:S08]  /*8fc0*/  BRA `(.L_x_7760) ;  /* 0x0000000800747947 */ /* 0x000ff00003800000 */
.L_x_7769:
[----:B------:R1:W5:Y:S01]  /*8fd0*/  LDG.E.64 R28, desc[UR36][R4.64] ;  /* 0x00000024041c7981 */ /* 0x000362000c1e1b00 */
[----:B------:R-:W-:Y:S05]  /*8fe0*/  BRA `(.L_x_7760) ;  /* 0x00000008006c7947 */ /* 0x000fea0003800000 */
.L_x_7768:
        /* <DEDUP_REMOVED lines=25> */
[----:B------:R1:W2:Y:S02]  /*9180*/  F2F.F64.F32 R28, R3 ;  /* 0x00000003001c7310 */ /* 0x0002a40000201800 */
[----:B-12---:R-:W-:Y:S05]  /*9190*/  BRA `(.L_x_7760) ;  /* 0x0000000800007947 */ /* 0x006fea0003800000 */
.L_x_7771:
[----:B------:R-:W2:Y:S02]  /*91a0*/  LDG.E.U8 R4, desc[UR36][R4.64] ;  /* 0x0000002404047981 */ /* 0x000ea4000c1e1100 */
[C---:B--2---:R-:W-:Y:S01]  /*91b0*/  IMAD.SHL.U32 R0, R4.reuse, 0x2000000, RZ ;  /* 0x0200000004007824 */ /* 0x044fe200078e00ff */
[----:B------:R-:W-:-:S04]  /*91c0*/  SHF.L.U32 R6, R4, 0x8, RZ ;  /* 0x0000000804067819 */ /* 0x000fc800000006ff */
        /* <DEDUP_REMOVED lines=10> */
[----:B------:R1:W2:Y:S02]  /*9270*/  F2F.F64.F32 R28, R0 ;  /* 0x00000000001c7310 */ /* 0x0002a40000201800 */
[----:B-12---:R-:W-:Y:S05]  /*9280*/  BRA `(.L_x_7760) ;  /* 0x0000000400c47947 */ /* 0x006fea0003800000 */
.L_x_7770:
[----:B------:R-:W2:Y:S02]  /*9290*/  LDG.E.U16 R0, desc[UR36][R4.64] ;  /* 0x0000002404007981 */ /* 0x000ea4000c1e1500 */
[----:B--2---:R-:W-:-:S04]  /*92a0*/  IMAD.U32 R0, R0, 0x10000, RZ ;  /* 0x0001000000007824 */ /* 0x004fc800078e00ff */
[----:B------:R-:W-:-:S04]  /*92b0*/  FMUL.FTZ R0, R0, 1 ;  /* 0x3f80000000007820 */ /* 0x000fc80000410000 */
[----:B------:R1:W2:Y:S02]  /*92c0*/  F2F.F64.F32 R28, R0 ;  /* 0x00000000001c7310 */ /* 0x0002a40000201800 */
[----:B-12---:R-:W-:Y:S05]  /*92d0*/  BRA `(.L_x_7760) ;  /* 0x0000000400b07947 */ /* 0x006fea0003800000 */
.L_x_7767:
        /* <DEDUP_REMOVED lines=9> */
[----:B--2---:R4:W0:Y:S02]  /*9370*/  I2F.F64.U16 R28, R4 ;  /* 0x00000004001c7312 */ /* 0x0048240000101800 */
[----:B0---4-:R-:W-:Y:S05]  /*9380*/  BRA `(.L_x_7760) ;  /* 0x0000000400847947 */ /* 0x011fea0003800000 */
.L_x_7774:
        /* <DEDUP_REMOVED lines=21> */
.L_x_7776:
[----:B------:R-:W-:Y:S05]  /*94e0*/  BSYNC.RECONVERGENT B0 ;  /* 0x0000000000007941 */ /* 0x000fea0003800200 */
.L_x_7775:
[----:B------:R-:W-:Y:S01]  /*94f0*/  IMAD.SHL.U32 R0, R0, 0x100000, RZ ;  /* 0x0010000000007824 */ /* 0x000fe200078e00ff */
[----:B------:R-:W-:-:S04]  /*9500*/  LEA R3, R3, 0x3b800000, 0x17 ;  /* 0x3b80000003037811 */ /* 0x000fc800078eb8ff */
[----:B------:R-:W-:-:S05]  /*9510*/  LOP3.LUT R0, R3, R0, R7, 0xfe, !PT ;  /* 0x0000000003007212 */ /* 0x000fca00078efe07 */
[----:B------:R-:W-:-:S04]  /*9520*/  FMUL.FTZ R0, R0, 1 ;  /* 0x3f80000000007820 */ /* 0x000fc80000410000 */
[----:B------:R4:W0:Y:S02]  /*9530*/  F2F.F64.F32 R28, R0 ;  /* 0x00000000001c7310 */ /* 0x0008240000201800 */
[----:B0---4-:R-:W-:Y:S05]  /*9540*/  BRA `(.L_x_7760) ;  /* 0x0000000400147947 */ /* 0x011fea0003800000 */
.L_x_7773:
        /* <DEDUP_REMOVED lines=21> */
.L_x_7778:
[----:B------:R-:W-:Y:S05]  /*96a0*/  BSYNC.RECONVERGENT B0 ;  /* 0x0000000000007941 */ /* 0x000fea0003800200 */
.L_x_7777:
[----:B------:R-:W-:Y:S02]  /*96b0*/  SHF.L.U32 R0, R0, 0x15, RZ ;  /* 0x0000001500007819 */ /* 0x000fe400000006ff */
[----:B------:R-:W-:-:S04]  /*96c0*/  LEA R3, R3, 0x37800000, 0x17 ;  /* 0x3780000003037811 */ /* 0x000fc800078eb8ff */
[----:B------:R-:W-:-:S05]  /*96d0*/  LOP3.LUT R0, R3, R0, R7, 0xfe, !PT ;  /* 0x0000000003007212 */ /* 0x000fca00078efe07 */
[----:B------:R-:W-:-:S04]  /*96e0*/  FMUL.FTZ R0, R0, 1 ;  /* 0x3f80000000007820 */ /* 0x000fc80000410000 */
[----:B------:R4:W0:Y:S02]  /*96f0*/  F2F.F64.F32 R28, R0 ;  /* 0x00000000001c7310 */ /* 0x0008240000201800 */
[----:B0---4-:R-:W-:Y:S05]  /*9700*/  BRA `(.L_x_7760) ;  /* 0x0000000000a47947 */ /* 0x011fea0003800000 */
.L_x_7772:
        /* <DEDUP_REMOVED lines=16> */
[----:B------:R2:W3:Y:S02]  /*9810*/  @P0 F2F.F64.F32 R28, R0 ;  /* 0x00000000001c0310 */ /* 0x0004e40000201800 */
[----:B--23--:R-:W-:Y:S05]  /*9820*/  BRA `(.L_x_7760) ;  /* 0x00000000005c7947 */ /* 0x00cfea0003800000 */
.L_x_7759:
        /* <DEDUP_REMOVED lines=16> */
.L_x_7781:
[----:B------:R-:W-:Y:S01]  /*9930*/  CS2R R28, SRZ ;  /* 0x00000000001c7805 */ /* 0x000fe2000001ff00 */
[----:B------:R-:W-:Y:S06]  /*9940*/  BRA `(.L_x_7760) ;  /* 0x0000000000147947 */ /* 0x000fec0003800000 */
.L_x_7780:
[----:B------:R-:W2:Y:S02]  /*9950*/  LDG.E.64 R28, desc[UR36][R4.64] ;  /* 0x00000024041c7981 */ /* 0x000ea4000c1e1b00 */
[----:B--2---:R-:W2:Y:S02]  /*9960*/  I2F.F64.U64 R28, R28 ;  /* 0x0000001c001c7312 */ /* 0x004ea40000301800 */
[----:B--2---:R-:W-:Y:S05]  /*9970*/  BRA `(.L_x_7760) ;  /* 0x0000000000087947 */ /* 0x004fea0003800000 */
.L_x_7779:
[----:B------:R-:W2:Y:S02]  /*9980*/  LDG.E R4, desc[UR36][R4.64] ;  /* 0x0000002404047981 */ /* 0x000ea4000c1e1900 */
[----:B--2---:R2:W3:Y:S02]  /*9990*/  I2F.F64.U32 R28, R4 ;  /* 0x00000004001c7312 */ /* 0x0044e40000201800 */
.L_x_7760:
[----:B------:R-:W-:Y:S05]  /*99a0*/  BSYNC.RECONVERGENT B7 ;  /* 0x0000000000077941 */ /* 0x000fea0003800200 */
.L_x_7754:
[----:B---3-5:R-:W3:Y:S01]  /*99b0*/  DSETP.NEU.AND P0, PT, R28, RZ, PT ;  /* 0x000000ff1c00722a */ /* 0x028ee20003f0d000 */
[----:B------:R-:W-:Y:S04]  /*99c0*/  BSSY.RECONVERGENT B0, `(.L_x_7782) ;  /* 0x000001f000007945 */ /* 0x000fe80003800200 */
[----:B---3--:R-:W-:Y:S05]  /*99d0*/  @!P0 BRA `(.L_x_7783) ;  /* 0x0000000000588947 */ /* 0x008fea0003800000 */
[----:B------:R3:W4:Y:S01]  /*99e0*/  DADD R6, -RZ, |R28| ;  /* 0x00000000ff067229 */ /* 0x000722000000051c */
[----:B------:R-:W-:Y:S01]  /*99f0*/  BSSY.RECONVERGENT B1, `(.L_x_7784) ;  /* 0x0000003000017945 */ /* 0x000fe20003800200 */
[----:B---34-:R-:W-:-:S07]  /*9a00*/  MOV R0, 0x9a20 ;  /* 0x00009a2000007802 */ /* 0x018fce0000000f00 */
[----:B012---:R-:W-:Y:S05]  /*9a10*/  CALL.REL.NOINC `($_ZN2at6native18elementwise_kernelILi128ELi4EZNS0_15gpu_kernel_implIZNS0_50_GLOBAL__N__2680c7bb_12_PowKernel_cu_7dd49032_317029pow_tensor_scalar_kernel_implIddEEvRNS_18TensorIteratorBaseET0_EUldE2_EEvS6_RKT_EUliE_EEviT1_$__internal_accurate_pow) ;  /* 0x0000005000a47944 */ /* 0x007fea0003c00000 */
[----:B------:R-:W-:Y:S05]  /*9a20*/  BSYNC.RECONVERGENT B1 ;  /* 0x0000000000017941 */ /* 0x000fea0003800200 */
.L_x_7784:
        /* <DEDUP_REMOVED lines=17> */
.L_x_7783:
[----:B------:R-:W3:Y:S01]  /*9b40*/  LDCU UR4, c[0x0][0x594] ;  /* 0x0000b280ff0477ac */ /* 0x000ee20008000800 */
[----:B------:R-:W-:Y:S02]  /*9b50*/  ISETP.NE.AND P2, PT, R24, RZ, PT ;  /* 0x000000ff1800720c */ /* 0x000fe40003f45270 */
[----:B012---:R-:W-:Y:S02]  /*9b60*/  MOV R4, RZ ;  /* 0x000000ff00047202 */ /* 0x007fe40000000f00 */
[----:B------:R-:W-:Y:S02]  /*9b70*/  SEL R5, R29, RZ, P2 ;  /* 0x000000ff1d057207 */ /* 0x000fe40001000000 */
[----:B------:R-:W-:Y:S02]  /*9b80*/  PLOP3.LUT P0, PT, P2, PT, PT, 0x80, 0x8 ;  /* 0x000000000008781c */ /* 0x000fe4000170f070 */
[----:B---3--:R-:W-:-:S13]  /*9b90*/  ISETP.LE.AND P1, PT, RZ, UR4, PT ;  /* 0x00000004ff007c0c */ /* 0x008fda000bf23270 */
[----:B------:R-:W-:-:S07]  /*9ba0*/  @!P1 LOP3.LUT R5, R5, 0x7ff00000, RZ, 0xfc, !PT ;  /* 0x7ff0000005059812 */ /* 0x000fce00078efcff */
.L_x_7785:
[----:B------:R-:W-:Y:S05]  /*9bb0*/  BSYNC.RECONVERGENT B0 ;  /* 0x0000000000007941 */ /* 0x000fea0003800200 */
.L_x_7782:
        /* <DEDUP_REMOVED lines=24> */
.L_x_7789:
        /* <DEDUP_REMOVED lines=12> */
.L_x_7788:
[----:B------:R0:W1:Y:S02]  /*9e00*/  DADD R4, R28, R8 ;  /* 0x000000001c047229 */ /* 0x0000640000000008 */
.L_x_7787:
[----:B------:R-:W-:Y:S05]  /*9e10*/  BSYNC.RECONVERGENT B0 ;  /* 0x0000000000007941 */ /* 0x000fea0003800200 */
.L_x_7786:
        /* <DEDUP_REMOVED lines=27> */
.L_x_7793:
[----:B------:R-:W0:Y:S02]  /*9fd0*/  F2I.S64.F64.TRUNC R4, R4 ;  /* 0x0000000400047311 */ /* 0x000e24000030d900 */
[----:B0-----:R-:W-:-:S05]  /*9fe0*/  IMAD.MOV.U32 R3, RZ, RZ, R4 ;  /* 0x000000ffff037224 */ /* 0x001fca00078e0004 */
[----:B------:R3:W-:Y:S01]  /*9ff0*/  STG.E.U8 desc[UR36][R8.64], R3 ;  /* 0x0000000308007986 */ /* 0x0007e2000c101124 */
[----:B------:R-:W-:Y:S05]  /*a000*/  BRA `(.L_x_7795) ;  /* 0x0000001000807947 */ /* 0x000fea0003800000 */
.L_x_7792:
        /* <DEDUP_REMOVED lines=9> */
.L_x_7797:
[----:B------:R-:W0:Y:S02]  /*a0a0*/  F2I.F64.TRUNC R5, R4 ;  /* 0x0000000400057311 */ /* 0x000e24000030d100 */
[----:B0-----:R2:W-:Y:S01]  /*a0b0*/  STG.E desc[UR36][R8.64], R5 ;  /* 0x0000000508007986 */ /* 0x0015e2000c101924 */
[----:B------:R-:W-:Y:S05]  /*a0c0*/  BRA `(.L_x_7795) ;  /* 0x0000001000507947 */ /* 0x000fea0003800000 */
.L_x_7796:
[----:B------:R-:W0:Y:S02]  /*a0d0*/  F2I.F64.TRUNC R5, R4 ;  /* 0x0000000400057311 */ /* 0x000e24000030d100 */
[----:B0-----:R0:W-:Y:S01]  /*a0e0*/  STG.E.U16 desc[UR36][R8.64], R5 ;  /* 0x0000000508007986 */ /* 0x0011e2000c101524 */
[----:B------:R-:W-:Y:S05]  /*a0f0*/  BRA `(.L_x_7795) ;  /* 0x0000001000447947 */ /* 0x000fea0003800000 */
.L_x_7791:
        /* <DEDUP_REMOVED lines=17> */
.L_x_7799:
        /* <DEDUP_REMOVED lines=12> */
.L_x_7798:
        /* <DEDUP_REMOVED lines=18> */
.L_x_7801:
        /* <DEDUP_REMOVED lines=13> */
.L_x_7800:
[----:B------:R0:W-:Y:S01]  /*a4c0*/  STG.E.64 desc[UR36][R8.64], R4 ;  /* 0x0000000408007986 */ /* 0x0001e2000c101b24 */
[----:B------:R-:W-:Y:S05]  /*a4d0*/  BRA `(.L_x_7795) ;  /* 0x0000000c004c7947 */ /* 0x000fea0003800000 */
.L_x_7790:
        /* <DEDUP_REMOVED lines=13> */
.L_x_7805:
        /* <DEDUP_REMOVED lines=26> */
.L_x_7808:
[----:B------:R-:W-:-:S04]  /*a750*/  SHF.R.U32.HI R3, RZ, 0x18, R7 ;  /* 0x00000018ff037819 */ /* 0x000fc80000011607 */
[----:B------:R-:W-:-:S07]  /*a760*/  LOP3.LUT R0, R0, 0x80, R3, 0xf8, !PT ;  /* 0x0000008000007812 */ /* 0x000fce00078ef803 */
.L_x_7807:
[----:B------:R-:W-:Y:S05]  /*a770*/  BSYNC.RECONVERGENT B0 ;  /* 0x0000000000007941 */ /* 0x000fea0003800200 */
.L_x_7806:
[----:B------:R0:W-:Y:S01]  /*a780*/  STG.E.U8 desc[UR36][R8.64], R0 ;  /* 0x0000000008007986 */ /* 0x0001e2000c101124 */
[----:B------:R-:W-:Y:S05]  /*a790*/  BRA `(.L_x_7795) ;  /* 0x00000008009c7947 */ /* 0x000fea0003800000 */
.L_x_7804:
        /* <DEDUP_REMOVED lines=26> */
.L_x_7811:
[----:B------:R-:W-:-:S04]  /*a940*/  SHF.R.U32.HI R3, RZ, 0x18, R7 ;  /* 0x00000018ff037819 */ /* 0x000fc80000011607 */
[----:B------:R-:W-:-:S07]  /*a950*/  LOP3.LUT R0, R0, 0x80, R3, 0xf8, !PT ;  /* 0x0000008000007812 */ /* 0x000fce00078ef803 */
.L_x_7810:
[----:B------:R-:W-:Y:S05]  /*a960*/  BSYNC.RECONVERGENT B0 ;  /* 0x0000000000007941 */ /* 0x000fea0003800200 */
.L_x_7809:
[----:B------:R0:W-:Y:S01]  /*a970*/  STG.E.U8 desc[UR36][R8.64], R0 ;  /* 0x0000000008007986 */ /* 0x0001e2000c101124 */
[----:B------:R-:W-:Y:S05]  /*a980*/  BRA `(.L_x_7795) ;  /* 0x0000000800207947 */ /* 0x000fea0003800000 */
.L_x_7803:
        /* <DEDUP_REMOVED lines=30> */
.L_x_7813:
[----:B------:R-:W0:Y:S02]  /*ab70*/  F2I.U64.F64.TRUNC R4, R4 ;  /* 0x0000000400047311 */ /* 0x000e24000030d800 */
[----:B0-----:R0:W-:Y:S01]  /*ab80*/  STG.E.64 desc[UR36][R8.64], R4 ;  /* 0x0000000408007986 */ /* 0x0011e2000c101b24 */
[----:B------:R-:W-:Y:S05]  /*ab90*/  BRA `(.L_x_7795) ;  /* 0x00000004009c7947 */ /* 0x000fea0003800000 */
.L_x_7812:
[----:B------:R-:W0:Y:S02]  /*aba0*/  F2I.U32.F64.TRUNC R5, R4 ;  /* 0x0000000400057311 */ /* 0x000e24000030d000 */
[----:B0-----:R0:W-:Y:S01]  /*abb0*/  STG.E desc[UR36][R8.64], R5 ;  /* 0x0000000508007986 */ /* 0x0011e2000c101924 */
[----:B------:R-:W-:Y:S05]  /*abc0*/  BRA `(.L_x_7795) ;  /* 0x0000000400907947 */ /* 0x000fea0003800000 */
.L_x_7802:
        /* <DEDUP_REMOVED lines=10> */
.L_x_7815:
[----:B------:R-:W-:-:S05]  /*ac70*/  CS2R R6, SRZ ;  /* 0x0000000000067805 */ /* 0x000fca000001ff00 */
[----:B------:R0:W-:Y:S01]  /*ac80*/  STG.E.128 desc[UR36][R8.64], R4 ;  /* 0x0000000408007986 */ /* 0x0001e2000c101d24 */
[----:B------:R-:W-:Y:S05]  /*ac90*/  BRA `(.L_x_7795) ;  /* 0x00000004005c7947 */ /* 0x000fea0003800000 */
.L_x_7814:
[----:B------:R-:W-:-:S09]  /*aca0*/  UISETP.NE.AND UP0, UPT, UR4, 0xf, UPT ;  /* 0x0000000f0400788c */ /* 0x000fd2000bf05270 */
[----:B------:R-:W-:Y:S05]  /*acb0*/  BRA.U !UP0, `(.L_x_7816) ;  /* 0x0000000508287547 */ /* 0x000fea000b800000 */
[----:B------:R-:W-:-:S09]  /*acc0*/  UISETP.NE.AND UP0, UPT, UR4, 0x17, UPT ;  /* 0x000000170400788c */ /* 0x000fd2000bf05270 */
[----:B------:R-:W-:Y:S05]  /*acd0*/  BRA.U !UP0, `(.L_x_7817) ;  /* 0x0000000108b07547 */ /* 0x000fea000b800000 */
[----:B------:R-:W-:-:S09]  /*ace0*/  UISETP.NE.AND UP0, UPT, UR4, 0x18, UPT ;  /* 0x000000180400788c */ /* 0x000fd2000bf05270 */
[----:B------:R-:W-:Y:S05]  /*acf0*/  BRA.U !UP0, `(.L_x_7818) ;  /* 0x0000000108447547 */ /* 0x000fea000b800000 */
.L_x_7794:
        /* <DEDUP_REMOVED lines=16> */
.L_x_7819:
[----:B------:R-:W-:Y:S05]  /*ae00*/  BRA `(.L_x_7795) ;  /* 0x0000000400007947 */ /* 0x000fea0003800000 */
.L_x_7818:
        /* <DEDUP_REMOVED lines=21> */
.L_x_7821:
[----:B------:R-:W-:Y:S05]  /*af60*/  BSYNC.RECONVERGENT B0 ;  /* 0x0000000000007941 */ /* 0x000fea0003800200 */
.L_x_7820:
[----:B------:R-:W-:-:S05]  /*af70*/  LOP3.LUT R3, R0, 0x80, R3, 0xf8, !PT ;  /* 0x0000008000037812 */ /* 0x000fca00078ef803 */
[----:B------:R0:W-:Y:S01]  /*af80*/  STG.E.U8 desc[UR36][R8.64], R3 ;  /* 0x0000000308007986 */ /* 0x0001e2000c101124 */
[----:B------:R-:W-:Y:S05]  /*af90*/  BRA `(.L_x_7795) ;  /* 0x00000000009c7947 */ /* 0x000fea0003800000 */
.L_x_7817:
        /* <DEDUP_REMOVED lines=20> */
.L_x_7823:
[----:B------:R-:W-:Y:S01]  /*b0e0*/  IMAD.MOV.U32 R0, RZ, RZ, 0x7f ;  /* 0x0000007fff007424 */ /* 0x000fe200078e00ff */
[----:B------:R-:W-:-:S04]  /*b0f0*/  ISETP.GT.U32.AND P0, PT, R3, 0x7f800000, PT ;  /* 0x7f8000000300780c */ /* 0x000fc80003f04070 */
[----:B------:R-:W-:-:S09]  /*b100*/  SEL R0, R0, 0x7c, P0 ;  /* 0x0000007c00007807 */ /* 0x000fd20000000000 */
.L_x_7824:
[----:B------:R-:W-:Y:S05]  /*b110*/  BSYNC.RECONVERGENT B0 ;  /* 0x0000000000007941 */ /* 0x000fea0003800200 */
.L_x_7822:
[----:B------:R-:W-:-:S04]  /*b120*/  SHF.R.U32.HI R3, RZ, 0x18, R7 ;  /* 0x00000018ff037819 */ /* 0x000fc80000011607 */
[----:B------:R-:W-:-:S05]  /*b130*/  LOP3.LUT R3, R0, 0x80, R3, 0xf8, !PT ;  /* 0x0000008000037812 */ /* 0x000fca00078ef803 */
[----:B------:R0:W-:Y:S01]  /*b140*/  STG.E.U8 desc[UR36][R8.64], R3 ;  /* 0x0000000308007986 */ /* 0x0001e2000c101124 */
[----:B------:R-:W-:Y:S05]  /*b150*/  BRA `(.L_x_7795) ;  /* 0x00000000002c7947 */ /* 0x000fea0003800000 */
.L_x_7816:
        /* <DEDUP_REMOVED lines=11> */
.L_x_7795:
[----:B------:R-:W-:-:S07]  /*b210*/  VIADD R19, R19, 0x80 ;  /* 0x0000008013137836 */ /* 0x000fce0000000000 */
.L_x_7752:
[----:B------:R-:W-:Y:S05]  /*b220*/  BSYNC.RECONVERGENT B6 ;  /* 0x0000000000067941 */ /* 0x000fea0003800200 */
.L_x_7751:
[----:B------:R-:W5:Y:S02]  /*b230*/  LDCU UR4, c[0x0][0x380] ;  /* 0x00007000ff0477ac */ /* 0x000f640008000800 */
[----:B-----5:R-:W-:-:S13]  /*b240*/  ISETP.GE.AND P0, PT, R19, UR4, PT ;  /* 0x0000000413007c0c */ /* 0x020fda000bf06270 */
[----:B------:R-:W-:Y:S05]  /*b250*/  @P0 EXIT ;  /* 0x000000000000094d */ /* 0x000fea0003800000 */
        /* <DEDUP_REMOVED lines=304> */
.L_x_7825:
[----:B------:R-:W0:Y:S01]  /*c560*/  LDCU.128 UR8, c[0x0][0x580] ;  /* 0x0000b000ff0877ac */ /* 0x000e220008000c00 */
[----:B------:R-:W-:Y:S01]  /*c570*/  BSSY.RECONVERGENT B6, `(.L_x_7826) ;  /* 0x00000ef000067945 */ /* 0x000fe20003800200 */
[----:B------:R-:W-:-:S04]  /*c580*/  UPRMT UR4, UR41, 0x9910, URZ ;  /* 0x0000991029047896 */ /* 0x000fc800080000ff */
[----:B------:R-:W-:Y:S01]  /*c590*/  UISETP.GT.AND UP0, UPT, UR4, 0x9, UPT ;  /* 0x000000090400788c */ /* 0x000fe2000bf04270 */
[----:B0-----:R-:W-:Y:S02]  /*c5a0*/  IADD3 R28, P0, PT, R28, UR8, RZ ;  /* 0x000000081c1c7c10 */ /* 0x001fe4000ff1e0ff */
[----:B----4-:R-:W-:-:S03]  /*c5b0*/  IADD3 R4, P1, PT, R0, UR10, RZ ;  /* 0x0000000a00047c10 */ /* 0x010fc6000ff3e0ff */
[----:B------:R-:W-:Y:S01]  /*c5c0*/  IMAD.X R29, RZ, RZ, UR9, P0 ;  /* 0x00000009ff1d7e24 */ /* 0x000fe200080e06ff */
[----:B--23--:R-:W-:Y:S02]  /*c5d0*/  IADD3.X R5, PT, PT, RZ, UR11, RZ, P1, !PT ;  /* 0x0000000bff057c10 */ /* 0x00cfe40008ffe4ff */
        /* <DEDUP_REMOVED lines=12> */
.L_x_7830:
[----:B------:R-:W2:Y:S02]  /*c6a0*/  LDG.E.U8 R4, desc[UR36][R4.64] ;  /* 0x0000002404047981 */ /* 0x000ea4000c1e1100 */
[----:B--2---:R4:W0:Y:S02]  /*c6b0*/  I2F.F64.U16 R34, R4 ;  /* 0x0000000400227312 */ /* 0x0048240000101800 */
[----:B0---4-:R-:W-:Y:S05]  /*c6c0*/  BRA `(.L_x_7832) ;  /* 0x0000000c00647947 */ /* 0x011fea0003800000 */
.L_x_7829:
        /* <DEDUP_REMOVED lines=9> */
.L_x_7834:
[----:B------:R-:W2:Y:S02]  /*c760*/  LDG.E R4, desc[UR36][R4.64] ;  /* 0x0000002404047981 */ /* 0x000ea4000c1e1900 */
[----:B--2---:R4:W0:Y:S02]  /*c770*/  I2F.F64 R34, R4 ;  /* 0x0000000400227312 */ /* 0x0048240000201c00 */
[----:B0---4-:R-:W-:Y:S05]  /*c780*/  BRA `(.L_x_7832) ;  /* 0x0000000c00347947 */ /* 0x011fea0003800000 */
.L_x_7833:
[----:B------:R-:W2:Y:S02]  /*c790*/  LDG.E.U16 R4, desc[UR36][R4.64] ;  /* 0x0000002404047981 */ /* 0x000ea4000c1e1500 */
[----:B--2---:R4:W0:Y:S02]  /*c7a0*/  I2F.F64.S16 R34, R4 ;  /* 0x0000000400227312 */ /* 0x0048240000101c00 */
[----:B0---4-:R-:W-:Y:S05]  /*c7b0*/  BRA `(.L_x_7832) ;  /* 0x0000000c00287947 */ /* 0x011fea0003800000 */
.L_x_7828:
        /* <DEDUP_REMOVED lines=10> */
.L_x_7836:
[----:B------:R-:W2:Y:S02]  /*c860*/  LDG.E.U16 R0, desc[UR36][R4.64] ;  /* 0x0000002404007981 */ /* 0x000ea4000c1e1500 */
[----:B--2---:R-:W-:-:S05]  /*c870*/  HADD2.F32 R0, -RZ, R0.H0_H0 ;  /* 0x20000000ff007230 */ /* 0x004fca0000004100 */
[----:B------:R-:W-:-:S04]  /*c880*/  FMUL.FTZ R0, R0, 1 ;  /* 0x3f80000000007820 */ /* 0x000fc80000410000 */
[----:B------:R4:W0:Y:S02]  /*c890*/  F2F.F64.F32 R34, R0 ;  /* 0x0000000000227310 */ /* 0x0008240000201800 */
[----:B0---4-:R-:W-:Y:S05]  /*c8a0*/  BRA `(.L_x_7832) ;  /* 0x0000000800ec7947 */ /* 0x011fea0003800000 */
.L_x_7835:
        /* <DEDUP_REMOVED lines=10> */
.L_x_7838:
[----:B------:R-:W2:Y:S02]  /*c950*/  LDG.E.U16 R4, desc[UR36][R4.64] ;  /* 0x0000002404047981 */ /* 0x000ea4000c1e1500 */
[----:B--2---:R-:W-:-:S05]  /*c960*/  HADD2.F32 R0, -RZ, R4.H0_H0 ;  /* 0x20000004ff007230 */ /* 0x004fca0000004100 */
[----:B------:R-:W-:-:S04]  /*c970*/  FMUL.FTZ R0, R0, 1 ;  /* 0x3f80000000007820 */ /* 0x000fc80000410000 */
[----:B------:R4:W0:Y:S02]  /*c980*/  F2F.F64.F32 R34, R0 ;  /* 0x0000000000227310 */ /* 0x0008240000201800 */
[----:B0---4-:R-:W-:Y:S05]  /*c990*/  BRA `(.L_x_7832) ;  /* 0x0000000800b07947 */ /* 0x011fea0003800000 */
.L_x_7837:
[----:B------:R3:W5:Y:S01]  /*c9a0*/  LDG.E.64 R34, desc[UR36][R4.64] ;  /* 0x0000002404227981 */ /* 0x000762000c1e1b00 */
[----:B------:R-:W-:Y:S05]  /*c9b0*/  BRA `(.L_x_7832) ;  /* 0x0000000800a87947 */ /* 0x000fea0003800000 */
.L_x_7827:
        /* <DEDUP_REMOVED lines=13> */
.L_x_7841:
[----:B------:R2:W5:Y:S01]  /*ca90*/  LDG.E.64 R34, desc[UR36][R4.64] ;  /* 0x0000002404227981 */ /* 0x000562000c1e1b00 */
[----:B------:R-:W-:Y:S05]  /*caa0*/  BRA `(.L_x_7832) ;  /* 0x00000008006c7947 */ /* 0x000fea0003800000 */
.L_x_7840:
[----:B------:R-:W-:-:S09]  /*cab0*/  UISETP.NE.AND UP0, UPT, UR4, 0xf, UPT ;  /* 0x0000000f0400788c */ /* 0x000fd2000bf05270 */
[----:B------:R-:W-:Y:S05]  /*cac0*/  BRA.U !UP0, `(.L_x_7842) ;  /* 0x0000000108a07547 */ /* 0x000fea000b800000 */
[----:B------:R-:W-:-:S09]  /*cad0*/  UISETP.NE.AND UP0, UPT, UR4, 0x17, UPT ;  /* 0x000000170400788c */ /* 0x000fd2000bf05270 */
[----:B------:R-:W-:Y:S05]  /*cae0*/  BRA.U !UP0, `(.L_x_7843) ;  /* 0x00000001085c7547 */ /* 0x000fea000b800000 */
[----:B------:R-:W-:-:S09]  /*caf0*/  UISETP.NE.AND UP0, UPT, UR4, 0x18, UPT ;  /* 0x000000180400788c */ /* 0x000fd2000bf05270 */
[----:B------:R-:W-:Y:S05]  /*cb00*/  BRA.U UP0, `(.L_x_7831) ;  /* 0x0000000500f87547 */ /* 0x000fea000b800000 */
[----:B------:R-:W2:Y:S01]  /*cb10*/  LDG.E.U8 R0, desc[UR36][R4.64] ;  /* 0x0000002404007981 */ /* 0x000ea2000c1e1100 */
[----:B------:R-:W-:Y:S02]  /*cb20*/  HFMA2 R7, -RZ, RZ, 0, 1.847743988037109375e-06 ;  /* 0x0000001fff077431 */ /* 0x000fe400000001ff */
        /* <DEDUP_REMOVED lines=15> */
[----:B------:R-:W-:-:S05]  /*cc20*/  LOP3.LUT R3, R3, 0x80000000, R0, 0xf8, !PT ;  /* 0x8000000003037812 */ /* 0x000fca00078ef800 */
[----:B------:R-:W-:-:S04]  /*cc30*/  FMUL.FTZ R3, R3, 1 ;  /* 0x3f80000003037820 */ /* 0x000fc80000410000 */
[----:B------:R3:W4:Y:S02]  /*cc40*/  F2F.F64.F32 R34, R3 ;  /* 0x0000000300227310 */ /* 0x0007240000201800 */
[----:B---34-:R-:W-:Y:S05]  /*cc50*/  BRA `(.L_x_7832) ;  /* 0x0000000800007947 */ /* 0x018fea0003800000 */
.L_x_7843:
[----:B------:R-:W2:Y:S02]  /*cc60*/  LDG.E.U8 R4, desc[UR36][R4.64] ;  /* 0x0000002404047981 */ /* 0x000ea4000c1e1100 */
[C---:B--2---:R-:W-:Y:S01]  /*cc70*/  SHF.L.U32 R0, R4.reuse, 0x19, RZ ;  /* 0x0000001904007819 */ /* 0x044fe200000006ff */
        /* <DEDUP_REMOVED lines=11> */
[----:B------:R3:W4:Y:S02]  /*cd30*/  F2F.F64.F32 R34, R0 ;  /* 0x0000000000227310 */ /* 0x0007240000201800 */
[----:B---34-:R-:W-:Y:S05]  /*cd40*/  BRA `(.L_x_7832) ;  /* 0x0000000400c47947 */ /* 0x018fea0003800000 */
.L_x_7842:
[----:B------:R-:W2:Y:S02]  /*cd50*/  LDG.E.U16 R0, desc[UR36][R4.64] ;  /* 0x0000002404007981 */ /* 0x000ea4000c1e1500 */
[----:B--2---:R-:W-:-:S05]  /*cd60*/  SHF.L.U32 R0, R0, 0x10, RZ ;  /* 0x0000001000007819 */ /* 0x004fca00000006ff */
[----:B------:R-:W-:-:S04]  /*cd70*/  FMUL.FTZ R0, R0, 1 ;  /* 0x3f80000000007820 */ /* 0x000fc80000410000 */
[----:B------:R3:W4:Y:S02]  /*cd80*/  F2F.F64.F32 R34, R0 ;  /* 0x0000000000227310 */ /* 0x0007240000201800 */
[----:B---34-:R-:W-:Y:S05]  /*cd90*/  BRA `(.L_x_7832) ;  /* 0x0000000400b07947 */ /* 0x018fea0003800000 */
.L_x_7839:
        /* <DEDUP_REMOVED lines=11> */
.L_x_7846:
        /* <DEDUP_REMOVED lines=21> */
.L_x_7848:
[----:B------:R-:W-:Y:S05]  /*cfa0*/  BSYNC.RECONVERGENT B0 ;  /* 0x0000000000007941 */ /* 0x000fea0003800200 */
.L_x_7847:
[----:B------:R-:W-:Y:S01]  /*cfb0*/  IMAD.SHL.U32 R0, R0, 0x100000, RZ ;  /* 0x0010000000007824 */ /* 0x000fe200078e00ff */
[----:B------:R-:W-:-:S04]  /*cfc0*/  LEA R3, R3, 0x3b800000, 0x17 ;  /* 0x3b80000003037811 */ /* 0x000fc800078eb8ff */
[----:B------:R-:W-:-:S05]  /*cfd0*/  LOP3.LUT R0, R3, R0, R7, 0xfe, !PT ;  /* 0x0000000003007212 */ /* 0x000fca00078efe07 */
[----:B------:R-:W-:-:S04]  /*cfe0*/  FMUL.FTZ R0, R0, 1 ;  /* 0x3f80000000007820 */ /* 0x000fc80000410000 */
[----:B------:R2:W3:Y:S02]  /*cff0*/  F2F.F64.F32 R34, R0 ;  /* 0x0000000000227310 */ /* 0x0004e40000201800 */
[----:B--23--:R-:W-:Y:S05]  /*d000*/  BRA `(.L_x_7832) ;  /* 0x0000000400147947 */ /* 0x00cfea0003800000 */
.L_x_7845:
        /* <DEDUP_REMOVED lines=21> */
.L_x_7850:
[----:B------:R-:W-:Y:S05]  /*d160*/  BSYNC.RECONVERGENT B0 ;  /* 0x0000000000007941 */ /* 0x000fea0003800200 */
.L_x_7849:
[----:B------:R-:W-:Y:S01]  /*d170*/  IMAD.SHL.U32 R0, R0, 0x200000, RZ ;  /* 0x0020000000007824 */ /* 0x000fe200078e00ff */
[----:B------:R-:W-:-:S04]  /*d180*/  LEA R3, R3, 0x37800000, 0x17 ;  /* 0x3780000003037811 */ /* 0x000fc800078eb8ff */
[----:B------:R-:W-:-:S05]  /*d190*/  LOP3.LUT R0, R3, R0, R7, 0xfe, !PT ;  /* 0x0000000003007212 */ /* 0x000fca00078efe07 */
[----:B------:R-:W-:-:S04]  /*d1a0*/  FMUL.FTZ R0, R0, 1 ;  /* 0x3f80000000007820 */ /* 0x000fc80000410000 */
[----:B------:R2:W3:Y:S02]  /*d1b0*/  F2F.F64.F32 R34, R0 ;  /* 0x0000000000227310 */ /* 0x0004e40000201800 */
[----:B--23--:R-:W-:Y:S05]  /*d1c0*/  BRA `(.L_x_7832) ;  /* 0x0000000000a47947 */ /* 0x00cfea0003800000 */
.L_x_7844:
[----:B------:R-:W-:-:S09]  /*d1d0*/  UISETP.NE.AND UP0, UPT, UR4, 0x1c, UPT ;  /* 0x0000001c0400788c */ /* 0x000fd2000bf05270 */
[----:B------:R-:W-:Y:S05]  /*d1e0*/  BRA.U !UP0, `(.L_x_7851) ;  /* 0x0000000108947547 */ /* 0x000fea000b800000 */
[----:B------:R-:W-:-:S09]  /*d1f0*/  UISETP.NE.AND UP0, UPT, UR4, 0x1d, UPT ;  /* 0x0000001d0400788c */ /* 0x000fd2000bf05270 */
[----:B------:R-:W-:Y:S05]  /*d200*/  BRA.U !UP0, `(.L_x_7852) ;  /* 0x0000000108807547 */ /* 0x000fea000b800000 */
[----:B------:R-:W-:-:S09]  /*d210*/  UISETP.NE.AND UP0, UPT, UR4, 0x2c, UPT ;  /* 0x0000002c0400788c */ /* 0x000fd2000bf05270 */
[----:B------:R-:W-:Y:S05]  /*d220*/  BRA.U UP0, `(.L_x_7831) ;  /* 0x0000000100307547 */ /* 0x000fea000b800000 */
[----:B------:R-:W2:Y:S01]  /*d230*/  LDG.E.U8 R0, desc[UR36][R4.64] ;  /* 0x0000002404007981 */ /* 0x000ea2000c1e1100 */
[----:B------:R-:W-:Y:S02]  /*d240*/  HFMA2 R35, -RZ, RZ, 0.5, 0 ;  /* 0x38000000ff237431 */ /* 0x000fe400000001ff */
        /* <DEDUP_REMOVED lines=10> */
.L_x_7831:
        /* <DEDUP_REMOVED lines=16> */
.L_x_7853:
[----:B------:R-:W-:Y:S01]  /*d3f0*/  CS2R R34, SRZ ;  /* 0x0000000000227805 */ /* 0x000fe2000001ff00 */
[----:B------:R-:W-:Y:S06]  /*d400*/  BRA `(.L_x_7832) ;  /* 0x0000000000147947 */ /* 0x000fec0003800000 */
.L_x_7852:
[----:B------:R-:W2:Y:S02]  /*d410*/  LDG.E.64 R34, desc[UR36][R4.64] ;  /* 0x0000002404227981 */ /* 0x000ea4000c1e1b00 */
[----:B--2---:R-:W2:Y:S02]  /*d420*/  I2F.F64.U64 R34, R34 ;  /* 0x0000002200227312 */ /* 0x004ea40000301800 */
[----:B--2---:R-:W-:Y:S05]  /*d430*/  BRA `(.L_x_7832) ;  /* 0x0000000000087947 */ /* 0x004fea0003800000 */
.L_x_7851:
[----:B------:R-:W2:Y:S02]  /*d440*/  LDG.E R4, desc[UR36][R4.64] ;  /* 0x0000002404047981 */ /* 0x000ea4000c1e1900 */
[----:B--2---:R0:W1:Y:S02]  /*d450*/  I2F.F64.U32 R34, R4 ;  /* 0x0000000400227312 */ /* 0x0040640000201800 */
.L_x_7832:
[----:B------:R-:W-:Y:S05]  /*d460*/  BSYNC.RECONVERGENT B6 ;  /* 0x0000000000067941 */ /* 0x000fea0003800200 */
.L_x_7826:
[----:B-1---5:R-:W1:Y:S01]  /*d470*/  DSETP.NEU.AND P0, PT, R34, RZ, PT ;  /* 0x000000ff2200722a */ /* 0x022e620003f0d000 */
[----:B------:R-:W-:Y:S04]  /*d480*/  BSSY.RECONVERGENT B0, `(.L_x_7854) ;  /* 0x000001e000007945 */ /* 0x000fe80003800200 */
[----:B-1----:R-:W-:Y:S05]  /*d490*/  @!P0 BRA `(.L_x_7855) ;  /* 0x0000000000548947 */ /* 0x002fea0003800000 */
[----:B------:R1:W4:Y:S01]  /*d4a0*/  DADD R6, -RZ, |R34| ;  /* 0x00000000ff067229 */ /* 0x0003220000000522 */
[----:B------:R-:W-:Y:S01]  /*d4b0*/  BSSY.RECONVERGENT B1, `(.L_x_7856) ;  /* 0x0000003000017945 */ /* 0x000fe20003800200 */
[----:B-1--4-:R-:W-:-:S07]  /*d4c0*/  MOV R0, 0xd4e0 ;  /* 0x0000d4e000007802 */ /* 0x012fce0000000f00 */
[----:B0-23--:R-:W-:Y:S05]  /*d4d0*/  CALL.REL.NOINC `($_ZN2at6native18elementwise_kernelILi128ELi4EZNS0_15gpu_kernel_implIZNS0_50_GLOBAL__N__2680c7bb_12_PowKernel_cu_7dd49032_317029pow_tensor_scalar_kernel_implIddEEvRNS_18TensorIteratorBaseET0_EUldE2_EEvS6_RKT_EUliE_EEviT1_$__internal_accurate_pow) ;  /* 0x0000001400f47944 */ /* 0x00dfea0003c00000 */
[----:B------:R-:W-:Y:S05]  /*d4e0*/  BSYNC.RECONVERGENT B1 ;  /* 0x0000000000017941 */ /* 0x000fea0003800200 */
.L_x_7856:
        /* <DEDUP_REMOVED lines=8> */
[----:B------:R-:W-:-:S15]  /*d570*/  FSEL R5, R0, R7, !P1 ;  /* 0x0000000700057208 */ /* 0x000fde0004800000 */
[----:B------:R-:W-:-:S15]  /*d580*/  NOP ;  /* 0x0000000000007918 */ /* 0x000fde0000000000 */
[----:B------:R-:W-:-:S15]  /*d590*/  NOP ;  /* 0x0000000000007918 */ /* 0x000fde0000000000 */
[----:B------:R-:W-:-:S06]  /*d5a0*/  NOP ;  /* 0x0000000000007918 */ /* 0x000fcc0000000000 */
[----:B0-----:R-:W0:Y:S02]  /*d5b0*/  DSETP.NEU.AND P0, PT, R26, UR4, PT ;  /* 0x000000041a007e2a */ /* 0x001e24000bf0d000 */
[----:B0-----:R-:W-:Y:S02]  /*d5c0*/  @!P1 FSEL R4, R4, RZ, !P0 ;  /* 0x000000ff04049208 */ /* 0x001fe40004000000 */
[----:B------:R-:W-:Y:S01]  /*d5d0*/  @!P1 FSEL R5, R5, -QNAN , !P0 ;  /* 0xfff8000005059808 */ /* 0x000fe20004000000 */
[----:B------:R-:W-:Y:S06]  /*d5e0*/  BRA `(.L_x_7857) ;  /* 0x00000000001c7947 */ /* 0x000fec0003800000 */
.L_x_7855:
[----:B------:R-:W1:Y:S01]  /*d5f0*/  LDCU UR4, c[0x0][0x594] ;  /* 0x0000b280ff0477ac */ /* 0x000e620008000800 */
[----:B------:R-:W-:Y:S01]  /*d600*/  ISETP.NE.AND P1, PT, R24, RZ, PT ;  /* 0x000000ff1800720c */ /* 0x000fe20003f25270 */
[----:B0-23--:R-:W-:-:S03]  /*d610*/  IMAD.MOV.U32 R4, RZ, RZ, RZ ;  /* 0x000000ffff047224 */ /* 0x00dfc600078e00ff */
[----:B------:R-:W-:Y:S02]  /*d620*/  SEL R5, R35, RZ, P1 ;  /* 0x000000ff23057207 */ /* 0x000fe40000800000 */
[----:B------:R-:W-:Y:S02]  /*d630*/  P2R R23, PR, RZ, 0x2 ;  /* 0x00000002ff177803 */ /* 0x000fe40000000000 */
[----:B-1----:R-:W-:-:S13]  /*d640*/  ISETP.LE.AND P0, PT, RZ, UR4, PT ;  /* 0x00000004ff007c0c */ /* 0x002fda000bf03270 */
[----:B------:R-:W-:-:S07]  /*d650*/  @!P0 LOP3.LUT R5, R5, 0x7ff00000, RZ, 0xfc, !PT ;  /* 0x7ff0000005058812 */ /* 0x000fce00078efcff */
.L_x_7857:
[----:B------:R-:W-:Y:S05]  /*d660*/  BSYNC.RECONVERGENT B0 ;  /* 0x0000000000007941 */ /* 0x000fea0003800200 */
.L_x_7854:
        /* <DEDUP_REMOVED lines=17> */
[----:B------:R-:W-:Y:S01]  /*d780*/  ISETP.GE.AND P0, PT, R35, RZ, PT ;  /* 0x000000ff2300720c */ /* 0x000fe20003f06270 */
[----:B------:R-:W-:Y:S01]  /*d790*/  IMAD.MOV.U32 R4, RZ, RZ, RZ ;  /* 0x000000ffff047224 */ /* 0x000fe200078e00ff */
[----:B------:R-:W-:Y:S02]  /*d7a0*/  ISETP.NE.AND P1, PT, R16, 0x3fe00000, PT ;  /* 0x3fe000001000780c */ /* 0x000fe40003f25270 */
[----:B------:R-:W-:Y:S02]  /*d7b0*/  ISETP.NE.AND P2, PT, R23, RZ, PT ;  /* 0x000000ff1700720c */ /* 0x000fe40003f45270 */
[----:B------:R-:W-:-:S07]  /*d7c0*/  SEL R2, R2, R17, P1 ;  /* 0x0000001102027207 */ /* 0x000fce0000800000 */
[----:B------:R-:W-:-:S04]  /*d7d0*/  @!P0 SEL R17, R2, R17, P2 ;  /* 0x0000001102118207 */ /* 0x000fc80001000000 */
[----:B------:R-:W-:Y:S01]  /*d7e0*/  MOV R5, R17 ;  /* 0x0000001100057202 */ /* 0x000fe20000000f00 */
[----:B------:R-:W-:Y:S06]  /*d7f0*/  BRA `(.L_x_7859) ;  /* 0x0000000000347947 */ /* 0x000fec0003800000 */
.L_x_7861:
        /* <DEDUP_REMOVED lines=12> */
.L_x_7860:
[----:B------:R0:W1:Y:S02]  /*d8c0*/  DADD R4, R34, R8 ;  /* 0x0000000022047229 */ /* 0x0000640000000008 */
.L_x_7859:
[----:B------:R-:W-:Y:S05]  /*d8d0*/  BSYNC.RECONVERGENT B0 ;  /* 0x0000000000007941 */ /* 0x000fea0003800200 */
.L_x_7858:
[----:B------:R-:W-:Y:S01]  /*d8e0*/  UPRMT UR4, UR42, 0x9910, URZ ;  /* 0x000099102a047896 */ /* 0x000fe200080000ff */
[----:B------:R-:W1:Y:S02]  /*d8f0*/  DSETP.NEU.AND P0, PT, R8, RZ, PT ;  /* 0x000000ff0800722a */ /* 0x000e640003f0d000 */
[----:B-1----:R-:W-:Y:S01]  /*d900*/  FSEL R0, R4, RZ, P0 ;  /* 0x000000ff04007208 */ /* 0x002fe20000000000 */
[----:B------:R-:W-:Y:S01]  /*d910*/  UISETP.GT.AND UP0, UPT, UR4, 0x9, UPT ;  /* 0x000000090400788c */ /* 0x000fe2000bf04270 */
[----:B------:R-:W-:-:S15]  /*d920*/  FSEL R4, R5, 1.875, P0 ;  /* 0x3ff0000005047808 */ /* 0x000fde0000000000 */
[----:B------:R-:W-:-:S15]  /*d930*/  NOP ;  /* 0x0000000000007918 */ /* 0x000fde0000000000 */
[----:B------:R-:W-:-:S15]  /*d940*/  NOP ;  /* 0x0000000000007918 */ /* 0x000fde0000000000 */
[----:B------:R-:W-:-:S15]  /*d950*/  NOP ;  /* 0x0000000000007918 */ /* 0x000fde0000000000 */
[----:B------:R-:W1:Y:S02]  /*d960*/  DSETP.NEU.AND P0, PT, R34, 1, PT ;  /* 0x3ff000002200742a */ /* 0x000e640003f0d000 */
[----:B-1----:R-:W-:Y:S02]  /*d970*/  FSEL R0, R0, RZ, P0 ;  /* 0x000000ff00007208 */ /* 0x002fe40000000000 */
        /* <DEDUP_REMOVED lines=11> */
[----:B------:R-:W1:Y:S02]  /*da30*/  F2I.F64.TRUNC R5, R4 ;  /* 0x0000000400057311 */ /* 0x000e64000030d100 */
[----:B-1----:R-:W-:Y:S01]  /*da40*/  STG.E.U8 desc[UR36][R28.64], R5 ;  /* 0x000000051c007986 */ /* 0x002fe2000c101124 */
[----:B------:R-:W-:Y:S05]  /*da50*/  EXIT ;  /* 0x000000000000794d */ /* 0x000fea0003800000 */
.L_x_7865:
[----:B------:R-:W1:Y:S02]  /*da60*/  F2I.S64.F64.TRUNC R4, R4 ;  /* 0x0000000400047311 */ /* 0x000e64000030d900 */
[----:B-1----:R-:W-:-:S05]  /*da70*/  MOV R3, R4 ;  /* 0x0000000400037202 */ /* 0x002fca0000000f00 */
[----:B------:R-:W-:Y:S01]  /*da80*/  STG.E.U8 desc[UR36][R28.64], R3 ;  /* 0x000000031c007986 */ /* 0x000fe2000c101124 */
[----:B------:R-:W-:Y:S05]  /*da90*/  EXIT ;  /* 0x000000000000794d */ /* 0x000fea0003800000 */
.L_x_7864:
[----:B------:R-:W-:-:S09]  /*daa0*/  UISETP.NE.AND UP0, UPT, UR4, 0x2, UPT ;  /* 0x000000020400788c */ /* 0x000fd2000bf05270 */
[----:B------:R-:W-:Y:S05]  /*dab0*/  BRA.U !UP0, `(.L_x_7867) ;  /* 0x0000000108287547 */ /* 0x000fea000b800000 */
[----:B------:R-:W-:-:S09]  /*dac0*/  UISETP.NE.AND UP0, UPT, UR4, 0x3, UPT ;  /* 0x000000030400788c */ /* 0x000fd2000bf05270 */
[----:B------:R-:W-:Y:S05]  /*dad0*/  BRA.U !UP0, `(.L_x_7868) ;  /* 0x0000000108147547 */ /* 0x000fea000b800000 */
[----:B------:R-:W-:-:S09]  /*dae0*/  UISETP.NE.AND UP0, UPT, UR4, 0x4, UPT ;  /* 0x000000040400788c */ /* 0x000fd2000bf05270 */
[----:B------:R-:W-:Y:S05]  /*daf0*/  BRA.U UP0, `(.L_x_7866) ;  /* 0x0000000d00247547 */ /* 0x000fea000b800000 */
[----:B------:R-:W1:Y:S02]  /*db00*/  F2I.S64.F64.TRUNC R4, R4 ;  /* 0x0000000400047311 */ /* 0x000e64000030d900 */
[----:B-1----:R-:W-:Y:S01]  /*db10*/  STG.E.64 desc[UR36][R28.64], R4 ;  /* 0x000000041c007986 */ /* 0x002fe2000c101b24 */
[----:B------:R-:W-:Y:S05]  /*db20*/  EXIT ;  /* 0x000000000000794d */ /* 0x000fea0003800000 */
.L_x_7868:
[----:B------:R-:W1:Y:S02]  /*db30*/  F2I.F64.TRUNC R5, R4 ;  /* 0x0000000400057311 */ /* 0x000e64000030d100 */
[----:B-1----:R-:W-:Y:S01]  /*db40*/  STG.E desc[UR36][R28.64], R5 ;  /* 0x000000051c007986 */ /* 0x002fe2000c101924 */
[----:B------:R-:W-:Y:S05]  /*db50*/  EXIT ;  /* 0x000000000000794d */ /* 0x000fea0003800000 */
.L_x_7867:
[----:B------:R-:W1:Y:S02]  /*db60*/  F2I.F64.TRUNC R5, R4 ;  /* 0x0000000400057311 */ /* 0x000e64000030d100 */
[----:B-1----:R-:W-:Y:S01]  /*db70*/  STG.E.U16 desc[UR36][R28.64], R5 ;  /* 0x000000051c007986 */ /* 0x002fe2000c101524 */
[----:B------:R-:W-:Y:S05]  /*db80*/  EXIT ;  /* 0x000000000000794d */ /* 0x000fea0003800000 */
.L_x_7863:
        /* <DEDUP_REMOVED lines=15> */
[----:B------:R-:W-:Y:S01]  /*dc80*/  STG.E desc[UR36][R28.64], R3 ;  /* 0x000000031c007986 */ /* 0x000fe2000c101924 */
[----:B------:R-:W-:Y:S05]  /*dc90*/  EXIT ;  /* 0x000000000000794d */ /* 0x000fea0003800000 */
.L_x_7870:
        /* <DEDUP_REMOVED lines=10> */
[----:B------:R-:W-:Y:S01]  /*dd40*/  STG.E.U16 desc[UR36][R28.64], R0 ;  /* 0x000000001c007986 */ /* 0x000fe2000c101524 */
[----:B------:R-:W-:Y:S05]  /*dd50*/  EXIT ;  /* 0x000000000000794d */ /* 0x000fea0003800000 */
.L_x_7869:
        /* <DEDUP_REMOVED lines=14> */
[----:B------:R-:W-:Y:S02]  /*de40*/  IMAD.MOV.U32 R3, RZ, RZ, RZ ;  /* 0x000000ffff037224 */ /* 0x000fe400078e00ff */
[----:B-1----:R-:W-:-:S05]  /*de50*/  @!P0 FMUL R2, R2, 1.175494350822287508e-38 ;  /* 0x0080000002028820 */ /* 0x002fca0000400000 */
[----:B------:R-:W-:Y:S01]  /*de60*/  STG.E.64 desc[UR36][R28.64], R2 ;  /* 0x000000021c007986 */ /* 0x000fe2000c101b24 */
[----:B------:R-:W-:Y:S05]  /*de70*/  EXIT ;  /* 0x000000000000794d */ /* 0x000fea0003800000 */
.L_x_7872:
        /* <DEDUP_REMOVED lines=9> */
[----:B------:R-:W-:-:S04]  /*df10*/  F2FP.F16.F32.PACK_AB R3, RZ, R0 ;  /* 0x00000000ff03723e */ /* 0x000fc800000000ff */
[----:B------:R-:W-:-:S05]  /*df20*/  PRMT R3, R3, 0x5410, RZ ;  /* 0x0000541003037816 */ /* 0x000fca00000000ff */
[----:B------:R-:W-:Y:S01]  /*df30*/  STG.E desc[UR36][R28.64], R3 ;  /* 0x000000031c007986 */ /* 0x000fe2000c101924 */
[----:B------:R-:W-:Y:S05]  /*df40*/  EXIT ;  /* 0x000000000000794d */ /* 0x000fea0003800000 */
.L_x_7871:
[----:B------:R-:W-:Y:S01]  /*df50*/  STG.E.64 desc[UR36][R28.64], R4 ;  /* 0x000000041c007986 */ /* 0x000fe2000c101b24 */
[----:B------:R-:W-:Y:S05]  /*df60*/  EXIT ;  /* 0x000000000000794d */ /* 0x000fea0003800000 */
.L_x_7862:
        /* <DEDUP_REMOVED lines=10> */
[----:B------:R-:W1:Y:S02]  /*e010*/  F2I.U32.F64.TRUNC R5, R4 ;  /* 0x0000000400057311 */ /* 0x000e64000030d000 */
[----:B-1----:R-:W-:Y:S01]  /*e020*/  STG.E.U16 desc[UR36][R28.64], R5 ;  /* 0x000000051c007986 */ /* 0x002fe2000c101524 */
[----:B------:R-:W-:Y:S05]  /*e030*/  EXIT ;  /* 0x000000000000794d */ /* 0x000fea0003800000 */
.L_x_7876:
        /* <DEDUP_REMOVED lines=8> */
[----:B------:R-:W-:Y:S01]  /*e0c0*/  BSSY.RECONVERGENT B0, `(.L_x_7877) ;  /* 0x0000014000007945 */ /* 0x000fe20003800200 */
[----:B-1----:R-:W-:Y:S01]  /*e0d0*/  @!P0 FMUL R3, R3, 1.175494350822287508e-38 ;  /* 0x0080000003038820 */ /* 0x002fe20000400000 */
        /* <DEDUP_REMOVED lines=15> */
.L_x_7879:
[----:B------:R-:W-:-:S04]  /*e1d0*/  SHF.R.U32.HI R3, RZ, 0x18, R3 ;  /* 0x00000018ff037819 */ /* 0x000fc80000011603 */
[----:B------:R-:W-:-:S04]  /*e1e0*/  LOP3.LUT R0, R0, 0x80, R3, 0xf8, !PT ;  /* 0x0000008000007812 */ /* 0x000fc800078ef803 */
[----:B------:R-:W-:-:S07]  /*e1f0*/  PRMT R14, R0, 0x7610, R14 ;  /* 0x00007610000e7816 */ /* 0x000fce000000000e */
.L_x_7878:
[----:B------:R-:W-:Y:S05]  /*e200*/  BSYNC.RECONVERGENT B0 ;  /* 0x0000000000007941 */ /* 0x000fea0003800200 */
.L_x_7877:
[----:B------:R-:W-:Y:S01]  /*e210*/  STG.E.U8 desc[UR36][R28.64], R14 ;  /* 0x0000000e1c007986 */ /* 0x000fe2000c101124 */
[----:B------:R-:W-:Y:S05]  /*e220*/  EXIT ;  /* 0x000000000000794d */ /* 0x000fea0003800000 */
.L_x_7875:
        /* <DEDUP_REMOVED lines=25> */
.L_x_7882:
[----:B------:R-:W-:-:S04]  /*e3c0*/  SHF.R.U32.HI R3, RZ, 0x18, R3 ;  /* 0x00000018ff037819 */ /* 0x000fc80000011603 */
[----:B------:R-:W-:-:S04]  /*e3d0*/  LOP3.LUT R0, R0, 0x80, R3, 0xf8, !PT ;  /* 0x0000008000007812 */ /* 0x000fc800078ef803 */
[----:B------:R-:W-:-:S07]  /*e3e0*/  PRMT R14, R0, 0x7610, R14 ;  /* 0x00007610000e7816 */ /* 0x000fce000000000e */
.L_x_7881:
[----:B------:R-:W-:Y:S05]  /*e3f0*/  BSYNC.RECONVERGENT B0 ;  /* 0x0000000000007941 */ /* 0x000fea0003800200 */
.L_x_7880:
[----:B------:R-:W-:Y:S01]  /*e400*/  STG.E.U8 desc[UR36][R28.64], R14 ;  /* 0x0000000e1c007986 */ /* 0x000fe2000c101124 */
[----:B------:R-:W-:Y:S05]  /*e410*/  EXIT ;  /* 0x000000000000794d */ /* 0x000fea0003800000 */
.L_x_7874:
        /* <DEDUP_REMOVED lines=30> */
.L_x_7884:
[----:B------:R-:W1:Y:S02]  /*e600*/  F2I.U64.F64.TRUNC R4, R4 ;  /* 0x0000000400047311 */ /* 0x000e64000030d800 */
[----:B-1----:R-:W-:Y:S01]  /*e610*/  STG.E.64 desc[UR36][R28.64], R4 ;  /* 0x000000041c007986 */ /* 0x002fe2000c101b24 */
[----:B------:R-:W-:Y:S05]  /*e620*/  EXIT ;  /* 0x000000000000794d */ /* 0x000fea0003800000 */
.L_x_7883:
[----:B------:R-:W1:Y:S02]  /*e630*/  F2I.U32.F64.TRUNC R5, R4 ;  /* 0x0000000400057311 */ /* 0x000e64000030d000 */
[----:B-1----:R-:W-:Y:S01]  /*e640*/  STG.E desc[UR36][R28.64], R5 ;  /* 0x000000051c007986 */ /* 0x002fe2000c101924 */
[----:B------:R-:W-:Y:S05]  /*e650*/  EXIT ;  /* 0x000000000000794d */ /* 0x000fea0003800000 */
.L_x_7873:
[----:B------:R-:W-:-:S09]  /*e660*/  UISETP.GT.AND UP0, UPT, UR4, 0xe, UPT ;  /* 0x0000000e0400788c */ /* 0x000fd2000bf04270 */
[----:B------:R-:W-:Y:S05]  /*e670*/  BRA.U UP0, `(.L_x_7885) ;  /* 0x00000001002c7547 */ /* 0x000fea000b800000 */
[----:B------:R-:W-:-:S09]  /*e680*/  UISETP.NE.AND UP0, UPT, UR4, 0xa, UPT ;  /* 0x0000000a0400788c */ /* 0x000fd2000bf05270 */
[----:B------:R-:W-:Y:S05]  /*e690*/  BRA.U !UP0, `(.L_x_7886) ;  /* 0x0000000108187547 */ /* 0x000fea000b800000 */
[----:B------:R-:W-:-:S09]  /*e6a0*/  UISETP.NE.AND UP0, UPT, UR4, 0xb, UPT ;  /* 0x0000000b0400788c */ /* 0x000fd2000bf05270 */
[----:B------:R-:W-:Y:S05]  /*e6b0*/  BRA.U UP0, `(.L_x_7866) ;  /* 0x0000000100347547 */ /* 0x000fea000b800000 */
[----:B------:R-:W1:Y:S02]  /*e6c0*/  DSETP.NEU.AND P0, PT, R4, RZ, PT ;  /* 0x000000ff0400722a */ /* 0x000e640003f0d000 */
[----:B-1----:R-:W-:-:S05]  /*e6d0*/  SEL R3, RZ, 0x1, !P0 ;  /* 0x00000001ff037807 */ /* 0x002fca0004000000 */
[----:B------:R-:W-:Y:S01]  /*e6e0*/  STG.E.U8 desc[UR36][R28.64], R3 ;  /* 0x000000031c007986 */ /* 0x000fe2000c101124 */
[----:B------:R-:W-:Y:S05]  /*e6f0*/  EXIT ;  /* 0x000000000000794d */ /* 0x000fea0003800000 */
.L_x_7886:
[----:B------:R-:W-:-:S05]  /*e700*/  CS2R R6, SRZ ;  /* 0x0000000000067805 */ /* 0x000fca000001ff00 */
[----:B------:R-:W-:Y:S01]  /*e710*/  STG.E.128 desc[UR36][R28.64], R4 ;  /* 0x000000041c007986 */ /* 0x000fe2000c101d24 */
[----:B------:R-:W-:Y:S05]  /*e720*/  EXIT ;  /* 0x000000000000794d */ /* 0x000fea0003800000 */
.L_x_7885:
[----:B------:R-:W-:-:S09]  /*e730*/  UISETP.NE.AND UP0, UPT, UR4, 0xf, UPT ;  /* 0x0000000f0400788c */ /* 0x000fd2000bf05270 */
[----:B------:R-:W-:Y:S05]  /*e740*/  BRA.U !UP0, `(.L_x_7887) ;  /* 0x0000000508287547 */ /* 0x000fea000b800000 */
[----:B------:R-:W-:-:S09]  /*e750*/  UISETP.NE.AND UP0, UPT, UR4, 0x17, UPT ;  /* 0x000000170400788c */ /* 0x000fd2000bf05270 */
[----:B------:R-:W-:Y:S05]  /*e760*/  BRA.U !UP0, `(.L_x_7888) ;  /* 0x0000000108b07547 */ /* 0x000fea000b800000 */
[----:B------:R-:W-:-:S09]  /*e770*/  UISETP.NE.AND UP0, UPT, UR4, 0x18, UPT ;  /* 0x000000180400788c */ /* 0x000fd2000bf05270 */
[----:B------:R-:W-:Y:S05]  /*e780*/  BRA.U !UP0, `(.L_x_7889) ;  /* 0x0000000108447547 */ /* 0x000fea000b800000 */
.L_x_7866:
[----:B------:R-:W-:Y:S01]  /*e790*/  MOV R0, 0x0 ;  /* 0x0000000000007802 */ /* 0x000fe20000000f00 */
[----:B------:R-:W1:Y:S01]  /*e7a0*/  LDCU.64 UR4, c[0x4][0x198] ;  /* 0x01003300ff0477ac */ /* 0x000e620008000a00 */
[----:B------:R-:W-:Y:S02]  /*e7b0*/  HFMA2 R12, -RZ, RZ, 0, 5.9604644775390625e-08 ;  /* 0x00000001ff0c7431 */ /* 0x000fe400000001ff */
[----:B0-----:R-:W-:Y:S01]  /*e7c0*/  IMAD.MOV.U32 R8, RZ, RZ, 0x65 ;  /* 0x00000065ff087424 */ /* 0x001fe200078e00ff */
[----:B------:R0:W2:Y:S01]  /*e7d0*/  LDC.64 R2, c[0x4][R0] ;  /* 0x0100000000027b82 */ /* 0x0000a20000000a00 */
[----:B------:R-:W3:Y:S01]  /*e7e0*/  LDCU.64 UR6, c[0x4][0x1a0] ;  /* 0x01003400ff0677ac */ /* 0x000ee20008000a00 */
[----:B------:R-:W-:Y:S01]  /*e7f0*/  IMAD.MOV.U32 R13, RZ, RZ, RZ ;  /* 0x000000ffff0d7224 */ /* 0x000fe200078e00ff */
[----:B------:R-:W4:Y:S01]  /*e800*/  LDCU.64 UR8, c[0x4][0x60] ;  /* 0x01000c00ff0877ac */ /* 0x000f220008000a00 */
[----:B-1----:R-:W-:Y:S01]  /*e810*/  IMAD.U32 R4, RZ, RZ, UR4 ;  /* 0x00000004ff047e24 */ /* 0x002fe2000f8e00ff */
[----:B------:R-:W-:Y:S01]  /*e820*/  MOV R5, UR5 ;  /* 0x0000000500057c02 */ /* 0x000fe20008000f00 */
[----:B---3--:R-:W-:-:S02]  /*e830*/  IMAD.U32 R6, RZ, RZ, UR6 ;  /* 0x00000006ff067e24 */ /* 0x008fc4000f8e00ff */
[----:B------:R-:W-:Y:S01]  /*e840*/  IMAD.U32 R7, RZ, RZ, UR7 ;  /* 0x00000007ff077e24 */ /* 0x000fe2000f8e00ff */
[----:B----4-:R-:W-:Y:S01]  /*e850*/  MOV R10, UR8 ;  /* 0x00000008000a7c02 */ /* 0x010fe20008000f00 */
[----:B0-----:R-:W-:-:S07]  /*e860*/  IMAD.U32 R11, RZ, RZ, UR9 ;  /* 0x00000009ff0b7e24 */ /* 0x001fce000f8e00ff */
[----:B------:R-:W-:-:S07]  /*e870*/  LEPC R20, `(.L_x_7890) ;  /* 0x000000001014794e */ /* 0x000fce0000000000 */
[----:B--2---:R-:W-:Y:S05]  /*e880*/  CALL.ABS.NOINC R2 ;  /* 0x0000000002007343 */ /* 0x004fea0003c00000 */
.L_x_7890:
[----:B------:R-:W-:Y:S05]  /*e890*/  EXIT ;  /* 0x000000000000794d */ /* 0x000fea0003800000 */
.L_x_7889:
        /* <DEDUP_REMOVED lines=21> */
.L_x_7892:
[----:B------:R-:W-:Y:S05]  /*e9f0*/  BSYNC.RECONVERGENT B0 ;  /* 0x0000000000007941 */ /* 0x000fea0003800200 */
.L_x_7891:
[----:B------:R-:W-:-:S05]  /*ea00*/  LOP3.LUT R3, R0, 0x80, R3, 0xf8, !PT ;  /* 0x0000008000037812 */ /* 0x000fca00078ef803 */
[----:B------:R-:W-:Y:S01]  /*ea10*/  STG.E.U8 desc[UR36][R28.64], R3 ;  /* 0x000000031c007986 */ /* 0x000fe2000c101124 */
[----:B------:R-:W-:Y:S05]  /*ea20*/  EXIT ;  /* 0x000000000000794d */ /* 0x000fea0003800000 */
.L_x_7888:
        /* <DEDUP_REMOVED lines=9> */
[----:B-1----:R-:W-:-:S05]  /*eac0*/  @!P0 FMUL R3, R3, 1.175494350822287508e-38 ;  /* 0x0080000003038820 */ /* 0x002fca0000400000 */
        /* <DEDUP_REMOVED lines=10> */
.L_x_7894:
[----:B------:R-:W-:Y:S02]  /*eb70*/  ISETP.GT.U32.AND P0, PT, R2, 0x7f800000, PT ;  /* 0x7f8000000200780c */ /* 0x000fe40003f04070 */
[----:B------:R-:W-:-:S04]  /*eb80*/  MOV R0, 0x7f ;  /* 0x0000007f00007802 */ /* 0x000fc80000000f00 */
[----:B------:R-:W-:-:S07]  /*eb90*/  SEL R0, R0, 0x7c, P0 ;  /* 0x0000007c00007807 */ /* 0x000fce0000000000 */
.L_x_7895:
[----:B------:R-:W-:Y:S05]  /*eba0*/  BSYNC.RECONVERGENT B0 ;  /* 0x0000000000007941 */ /* 0x000fea0003800200 */
.L_x_7893:
[----:B------:R-:W-:-:S04]  /*ebb0*/  SHF.R.U32.HI R3, RZ, 0x18, R3 ;  /* 0x00000018ff037819 */ /* 0x000fc80000011603 */
[----:B------:R-:W-:-:S05]  /*ebc0*/  LOP3.LUT R3, R0, 0x80, R3, 0xf8, !PT ;  /* 0x0000008000037812 */ /* 0x000fca00078ef803 */
[----:B------:R-:W-:Y:S01]  /*ebd0*/  STG.E.U8 desc[UR36][R28.64], R3 ;  /* 0x000000031c007986 */ /* 0x000fe2000c101124 */
[----:B------:R-:W-:Y:S05]  /*ebe0*/  EXIT ;  /* 0x000000000000794d */ /* 0x000fea0003800000 */
.L_x_7887:
        /* <DEDUP_REMOVED lines=10> */
[----:B------:R-:W-:Y:S01]  /*ec90*/  STG.E.U16 desc[UR36][R28.64], R0 ;  /* 0x000000001c007986 */ /* 0x000fe2000c101524 */
[----:B------:R-:W-:Y:S05]  /*eca0*/  EXIT ;  /* 0x000000000000794d */ /* 0x000fea0003800000 */
        .type           $_ZN2at6native18elementwise_kernelILi128ELi4EZNS0_15gpu_kernel_implIZNS0_50_GLOBAL__N__2680c7bb_12_PowKernel_cu_7dd49032_317029pow_tensor_scalar_kernel_implIddEEvRNS_18TensorIteratorBaseET0_EUldE2_EEvS6_RKT_EUliE_EEviT1_$__internal_accurate_pow,@function
        .size           $_ZN2at6native18elementwise_kernelILi128ELi4EZNS0_15gpu_kernel_implIZNS0_50_GLOBAL__N__2680c7bb_12_PowKernel_cu_7dd49032_317029pow_tensor_scalar_kernel_implIddEEvRNS_18TensorIteratorBaseET0_EUldE2_EEvS6_RKT_EUliE_EEviT1_$__internal_accurate_pow,(.L_x_60606 - $_ZN2at6native18elementwise_kernelILi128ELi4EZNS0_15gpu_kernel_implIZNS0_50_GLOBAL__N__2680c7bb_12_PowKernel_cu_7dd49032_317029pow_tensor_scalar_kernel_implIddEEvRNS_18TensorIteratorBaseET0_EUldE2_EEvS6_RKT_EUliE_EEviT1_$__internal_accurate_pow)
$_ZN2at6native18elementwise_kernelILi128ELi4EZNS0_15gpu_kernel_implIZNS0_50_GLOBAL__N__2680c7bb_12_PowKernel_cu_7dd49032_317029pow_tensor_scalar_kernel_implIddEEvRNS_18TensorIteratorBaseET0_EUldE2_EEvS6_RKT_EUliE_EEviT1_$__internal_accurate_pow:
[----:B------:R-:W-:Y:S01]  /*ecb0*/  ISETP.GT.U32.AND P0, PT, R7, 0xfffff, PT ;  /* 0x000fffff0700780c */ /* 0x000fe20003f04070 */
[----:B------:R-:W-:Y:S01]  /*ecc0*/  IMAD.MOV.U32 R4, RZ, RZ, R6 ;  /* 0x000000ffff047224 */ /* 0x000fe200078e0006 */
[----:B------:R-:W-:Y:S01]  /*ecd0*/  MOV R3, R7 ;  /* 0x0000000700037202 */ /* 0x000fe20000000f00 */
[--C-:B------:R-:W-:Y:S01]  /*ece0*/  IMAD.MOV.U32 R5, RZ, RZ, R7.reuse ;  /* 0x000000ffff057224 */ /* 0x100fe200078e0007 */
[----:B------:R-:W-:Y:S01]  /*ecf0*/  SHF.R.U32.HI R7, RZ, 0x14, R7 ;  /* 0x00000014ff077819 */ /* 0x000fe20000011607 */
[----:B------:R-:W-:Y:S01]  /*ed00*/  UMOV UR4, 0x80000000 ;  /* 0x8000000000047882 */ /* 0x000fe20000000000 */
[----:B------:R-:W-:Y:S01]  /*ed10*/  UMOV UR5, 0x43300000 ;  /* 0x4330000000057882 */ /* 0x000fe20000000000 */
[----:B------:R-:W-:Y:S01]  /*ed20*/  UMOV UR6, 0xfefa39ef ;  /* 0xfefa39ef00067882 */ /* 0x000fe20000000000 */
[----:B------:R-:W-:-:S05]  /*ed30*/  UMOV UR7, 0x3fe62e42 ;  /* 0x3fe62e4200077882 */ /* 0x000fca0000000000 */
[----:B------:R-:W0:Y:S02]  /*ed40*/  @!P0 DMUL R4, R4, 1.80143985094819840000e+16 ;  /* 0x4350000004048828 */ /* 0x000e240000000000 */
[----:B0-----:R-:W-:Y:S01]  /*ed50*/  @!P0 IMAD.MOV.U32 R3, RZ, RZ, R5 ;  /* 0x000000ffff038224 */ /* 0x001fe200078e0005 */
[----:B------:R-:W-:Y:S01]  /*ed60*/  @!P0 LEA.HI R7, R5, 0xffffffca, RZ, 0xc ;  /* 0xffffffca05078811 */ /* 0x000fe200078f60ff */
[----:B------:R-:W-:Y:S01]  /*ed70*/  @!P0 IMAD.MOV.U32 R6, RZ, RZ, R4 ;  /* 0x000000ffff068224 */ /* 0x000fe200078e0004 */
[----:B------:R-:W-:Y:S02]  /*ed80*/  MOV R4, RZ ;  /* 0x000000ff00047202 */ /* 0x000fe40000000f00 */
[----:B------:R-:W-:Y:S02]  /*ed90*/  LOP3.LUT R3, R3, 0x800fffff, RZ, 0xc0, !PT ;  /* 0x800fffff03037812 */ /* 0x000fe400078ec0ff */
[----:B------:R-:W-:Y:S02]  /*eda0*/  MOV R14, R6 ;  /* 0x00000006000e7202 */ /* 0x000fe40000000f00 */
[----:B------:R-:W-:-:S02]  /*edb0*/  LOP3.LUT R15, R3, 0x3ff00000, RZ, 0xfc, !PT ;  /* 0x3ff00000030f7812 */ /* 0x000fc400078efcff */
[----:B------:R-:W-:Y:S02]  /*edc0*/  IADD3 R6, PT, PT, R7, -0x3ff, RZ ;  /* 0xfffffc0107067810 */ /* 0x000fe40007ffe0ff */
[----:B------:R-:W-:-:S13]  /*edd0*/  ISETP.GE.U32.AND P1, PT, R15, 0x3ff6a09f, PT ;  /* 0x3ff6a09f0f00780c */ /* 0x000fda0003f26070 */
[----:B------:R-:W-:Y:S02]  /*ede0*/  @P1 VIADD R3, R15, 0xfff00000 ;  /* 0xfff000000f031836 */ /* 0x000fe40000000000 */
[----:B------:R-:W-:Y:S02]  /*edf0*/  @P1 VIADD R6, R7, 0xfffffc02 ;  /* 0xfffffc0207061836 */ /* 0x000fe40000000000 */
[----:B------:R-:W-:Y:S02]  /*ee00*/  @P1 IMAD.MOV.U32 R15, RZ, RZ, R3 ;  /* 0x000000ffff0f1224 */ /* 0x000fe400078e0003 */
[----:B------:R-:W-:Y:S01]  /*ee10*/  IMAD.MOV.U32 R7, RZ, RZ, 0x43300000 ;  /* 0x43300000ff077424 */ /* 0x000fe200078e00ff */
[----:B------:R-:W-:-:S15]  /*ee20*/  LOP3.LUT R6, R6, 0x80000000, RZ, 0x3c, !PT ;  /* 0x8000000006067812 */ /* 0x000fde00078e3cff */
[----:B------:R-:W-:-:S14]  /*ee30*/  NOP ;  /* 0x0000000000007918 */ /* 0x000fdc0000000000 */
[----:B------:R-:W-:-:S15]  /*ee40*/  DADD R8, R14, -1 ;  /* 0xbff000000e087429 */ /* 0x000fde0000000000 */
[----:B------:R-:W-:-:S15]  /*ee50*/  NOP ;  /* 0x0000000000007918 */ /* 0x000fde0000000000 */
[----:B------:R-:W-:-:S15]  /*ee60*/  NOP ;  /* 0x0000000000007918 */ /* 0x000fde0000000000 */
[----:B------:R-:W-:-:S15]  /*ee70*/  NOP ;  /* 0x0000000000007918 */ /* 0x000fde0000000000 */
[----:B------:R-:W-:-:S04]  /*ee80*/  NOP ;  /* 0x0000000000007918 */ /* 0x000fc80000000000 */
[----:B------:R-:W0:Y:S02]  /*ee90*/  DADD R14, R14, 1 ;  /* 0x3ff000000e0e7429 */ /* 0x000e240000000000 */
        /* <DEDUP_REMOVED lines=20> */
[----:B0-----:R-:W0:-:S15]  /*efe0*/  DMUL R32, R8, R30 ;  /* 0x0000001e08207228 */ /* 0x001e1e0000000000 */
        /* <DEDUP_REMOVED lines=9> */
[----:B0-----:R-:W0:-:S15]  /*f080*/  DADD R4, R8, -R32 ;  /* 0x0000000008047229 */ /* 0x001e1e0000000820 */
[----:B------:R-:W-:-:S15]  /*f090*/  NOP ;  /* 0x0000000000007918 */ /* 0x000fde0000000000 */
[----:B------:R-:W-:-:S15]  /*f0a0*/  NOP ;  /* 0x0000000000007918 */ /* 0x000fde0000000000 */
[----:B------:R-:W-:-:S15]  /*f0b0*/  NOP ;  /* 0x0000000000007918 */ /* 0x000fde0000000000 */
[----:B------:R-:W-:-:S04]  /*f0c0*/  NOP ;  /* 0x0000000000007918 */ /* 0x000fc80000000000 */
[----:B0-----:R-:W0:-:S15]  /*f0d0*/  DADD R4, R4, R4 ;  /* 0x0000000004047229 */ /* 0x001e1e0000000004 */
[----:B------:R-:W-:-:S15]  /*f0e0*/  NOP ;  /* 0x0000000000007918 */ /* 0x000fde0000000000 */
[----:B------:R-:W-:-:S15]  /*f0f0*/  NOP ;  /* 0x0000000000007918 */ /* 0x000fde0000000000 */
[----:B------:R-:W-:-:S15]  /*f100*/  NOP ;  /* 0x0000000000007918 */ /* 0x000fde0000000000 */
[----:B------:R-:W-:-:S04]  /*f110*/  NOP ;  /* 0x0000000000007918 */ /* 0x000fc80000000000 */
[----:B------:R-:W-:-:S15]  /*f120*/  DMUL R10, R32, R32 ;  /* 0x00000020200a7228 */ /* 0x000fde0000000000 */
[----:B------:R-:W-:-:S15]  /*f130*/  NOP ;  /* 0x0000000000007918 */ /* 0x000fde0000000000 */
[----:B------:R-:W-:-:S15]  /*f140*/  NOP ;  /* 0x0000000000007918 */ /* 0x000fde0000000000 */
[----:B------:R-:W-:-:S15]  /*f150*/  NOP ;  /* 0x0000000000007918 */ /* 0x000fde0000000000 */
[----:B------:R-:W-:-:S04]  /*f160*/  NOP ;  /* 0x0000000000007918 */ /* 0x000fc80000000000 */
[----:B0-----:R-:W0:-:S15]  /*f170*/  DFMA R4, R8, -R32, R4 ;  /* 0x800000200804722b */ /* 0x001e1e0000000004 */
[----:B------:R-:W-:-:S15]  /*f180*/  NOP ;  /* 0x0000000000007918 */ /* 0x000fde0000000000 */
[----:B------:R-:W-:-:S15]  /*f190*/  NOP ;  /* 0x0000000000007918 */ /* 0x000fde0000000000 */
[----:B------:R-:W-:-:S15]  /*f1a0*/  NOP ;  /* 0x0000000000007918 */ /* 0x000fde0000000000 */
[----:B------:R-:W-:-:S04]  /*f1b0*/  NOP ;  /* 0x0000000000007918 */ /* 0x000fc80000000000 */
[----:B0-----:R-:W-:-:S15]  /*f1c0*/  DMUL R30, R30, R4 ;  /* 0x000000041e1e7228 */ /* 0x001fde0000000000 */
[----:B------:R-:W-:-:S15]  /*f1d0*/  NOP ;  /* 0x0000000000007918 */ /* 0x000fde0000000000 */
[----:B------:R-:W-:-:S15]  /*f1e0*/  NOP ;  /* 0x0000000000007918 */ /* 0x000fde0000000000 */
[----:B------:R-:W-:-:S15]  /*f1f0*/  NOP ;  /* 0x0000000000007918 */ /* 0x000fde0000000000 */
[----:B------:R-:W-:-:S04]  /*f200*/  NOP ;  /* 0x0000000000007918 */ /* 0x000fc80000000000 */
[----:B------:R-:W0:-:S15]  /*f210*/  DMUL R8, R32, R10 ;  /* 0x0000000a20087228 */ /* 0x000e1e0000000000 */
[----:B------:R-:W-:-:S15]  /*f220*/  NOP ;  /* 0x0000000000007918 */ /* 0x000fde0000000000 */
[----:B------:R-:W-:-:S15]  /*f230*/  NOP ;  /* 0x0000000000007918 */ /* 0x000fde0000000000 */
[----:B------:R-:W-:-:S15]  /*f240*/  NOP ;  /* 0x0000000000007918 */ /* 0x000fde0000000000 */
[----:B------:R-:W-:-:S04]  /*f250*/  NOP ;  /* 0x0000000000007918 */ /* 0x000fc80000000000 */
[----:B0-----:R-:W0:-:S15]  /*f260*/  DFMA R4, R32, R10, -R8 ;  /* 0x0000000a2004722b */ /* 0x001e1e0000000808 */
[----:B------:R-:W-:-:S15]  /*f270*/  NOP ;  /* 0x0000000000007918 */ /* 0x000fde0000000000 */
[----:B------:R-:W-:-:S15]  /*f280*/  NOP ;  /* 0x0000000000007918 */ /* 0x000fde0000000000 */
[----:B------:R-:W-:-:S15]  /*f290*/  NOP ;  /* 0x0000000000007918 */ /* 0x000fde0000000000 */
[----:B------:R-:W-:-:S04]  /*f2a0*/  NOP ;  /* 0x0000000000007918 */ /* 0x000fc80000000000 */
[----:B------:R-:W1:-:S15]  /*f2b0*/  DFMA R12, R32, R32, -R10 ;  /* 0x00000020200c722b */ /* 0x000e5e000000080a */
[----:B------:R-:W-:-:S15]  /*f2c0*/  NOP ;  /* 0x0000000000007918 */ /* 0x000fde0000000000 */
[----:B------:R-:W-:-:S15]  /*f2d0*/  NOP ;  /* 0x0000000000007918 */ /* 0x000fde0000000000 */
[----:B------:R-:W-:-:S15]  /*f2e0*/  NOP ;  /* 0x0000000000007918 */ /* 0x000fde0000000000 */
[----:B------:R-:W-:-:S04]  /*f2f0*/  NOP ;  /* 0x0000000000007918 */ /* 0x000fc80000000000 */
[----:B0-----:R0:W-:Y:S02]  /*f300*/  DFMA R4, R30, R10, R4 ;  /* 0x0000000a1e04722b */ /* 0x0011e40000000004 */
[----:B0-----:R-:W-:Y:S02]  /*f310*/  VIADD R11, R31, 0x100000 ;  /* 0x001000001f0b7836 */ /* 0x001fe40000000000 */
[----:B------:R-:W-:-:S15]  /*f320*/  IMAD.MOV.U32 R10, RZ, RZ, R30 ;  /* 0x000000ffff0a7224 */ /* 0x000fde00078e001e */
[----:B------:R-:W-:-:S15]  /*f330*/  NOP ;  /* 0x0000000000007918 */ /* 0x000fde0000000000 */
[----:B------:R-:W-:-:S15]  /*f340*/  NOP ;  /* 0x0000000000007918 */ /* 0x000fde0000000000 */
[----:B------:R-:W-:-:S15]  /*f350*/  NOP ;  /* 0x0000000000007918 */ /* 0x000fde0000000000 */
[----:B-1----:R0:W-:Y:S02]  /*f360*/  DFMA R10, R32, R10, R12 ;  /* 0x0000000a200a722b */ /* 0x0021e4000000000c */
[----:B0-----:R-:W-:Y:S01]  /*f370*/  MOV R12, 0x41ad3b5a ;  /* 0x41ad3b5a000c7802 */ /* 0x001fe20000000f00 */
[----:B------:R-:W-:-:S15]  /*f380*/  IMAD.MOV.U32 R13, RZ, RZ, 0x3ed0f5d2 ;  /* 0x3ed0f5d2ff0d7424 */ /* 0x000fde00078e00ff */
[----:B------:R-:W-:-:S15]  /*f390*/  NOP ;  /* 0x0000000000007918 */ /* 0x000fde0000000000 */
[----:B------:R-:W-:-:S15]  /*f3a0*/  NOP ;  /* 0x0000000000007918 */ /* 0x000fde0000000000 */
[----:B------:R-:W-:-:S15]  /*f3b0*/  NOP ;  /* 0x0000000000007918 */ /* 0x000fde0000000000 */
[----:B------:R-:W-:-:S01]  /*f3c0*/  NOP ;  /* 0x0000000000007918 */ /* 0x000fc20000000000 */
[----:B------:R-:W-:Y:S01]  /*f3d0*/  DADD R6, R6, -UR4 ;  /* 0x8000000406067e29 */ /* 0x000fe20008000000 */
[----:B------:R-:W-:Y:S01]  /*f3e0*/  UMOV UR4, 0x7d2cafe2 ;  /* 0x7d2cafe200047882 */ /* 0x000fe20000000000 */
[----:B------:R-:W-:-:S15]  /*f3f0*/  UMOV UR5, 0x3eb0f5ff ;  /* 0x3eb0f5ff00057882 */ /* 0x000fde0000000000 */
[----:B------:R-:W-:-:S15]  /*f400*/  NOP ;  /* 0x0000000000007918 */ /* 0x000fde0000000000 */
[----:B------:R-:W-:-:S15]  /*f410*/  NOP ;  /* 0x0000000000007918 */ /* 0x000fde0000000000 */
[----:B------:R-:W-:-:S15]  /*f420*/  NOP ;  /* 0x0000000000007918 */ /* 0x000fde0000000000 */
[----:B------:R-:W-:-:S02]  /*f430*/  NOP ;  /* 0x0000000000007918 */ /* 0x000fc40000000000 */
[----:B------:R-:W0:-:S15]  /*f440*/  DMUL R20, R32, R32 ;  /* 0x0000002020147228 */ /* 0x000e1e0000000000 */
[----:B------:R-:W-:-:S15]  /*f450*/  NOP ;  /* 0x0000000000007918 */ /* 0x000fde0000000000 */
[----:B------:R-:W-:-:S15]  /*f460*/  NOP ;  /* 0x0000000000007918 */ /* 0x000fde0000000000 */
[----:B------:R-:W-:-:S15]  /*f470*/  NOP ;  /* 0x0000000000007918 */ /* 0x000fde0000000000 */
[----:B------:R-:W-:-:S04]  /*f480*/  NOP ;  /* 0x0000000000007918 */ /* 0x000fc80000000000 */
[----:B0-----:R-:W0:Y:S01]  /*f490*/  DFMA R12, R20, UR4, R12 ;  /* 0x00000004140c7c2b */ /* 0x001e22000800000c */
[----:B------:R-:W-:Y:S01]  /*f4a0*/  UMOV UR4, 0x75488a3f ;  /* 0x75488a3f00047882 */ /* 0x000fe20000000000 */
[----:B------:R-:W-:-:S15]  /*f4b0*/  UMOV UR5, 0x3ef3b20a ;  /* 0x3ef3b20a00057882 */ /* 0x000fde0000000000 */
[----:B------:R-:W-:-:S15]  /*f4c0*/  NOP ;  /* 0x0000000000007918 */ /* 0x000fde0000000000 */
[----:B------:R-:W-:-:S15]  /*f4d0*/  NOP ;  /* 0x0000000000007918 */ /* 0x000fde0000000000 */
[----:B------:R-:W-:-:S15]  /*f4e0*/  NOP ;  /* 0x0000000000007918 */ /* 0x000fde0000000000 */
[----:B------:R-:W-:-:S02]  /*f4f0*/  NOP ;  /* 0x0000000000007918 */ /* 0x000fc40000000000 */
[----:B0-----:R-:W0:Y:S01]  /*f500*/  DFMA R14, R20, R12, UR4 ;  /* 0x00000004140e7e2b */ /* 0x001e22000800000c */
        /* <DEDUP_REMOVED lines=34> */
[----:B------:R-:W-:-:S15]  /*f730*/  DFMA R4, R32, R10, R4 ;  /* 0x0000000a2004722b */ /* 0x000fde0000000004 */
[----:B------:R-:W-:-:S15]  /*f740*/  NOP ;  /* 0x0000000000007918 */ /* 0x000fde0000000000 */
[----:B------:R-:W-:-:S15]  /*f750*/  NOP ;  /* 0x0000000000007918 */ /* 0x000fde0000000000 */
[----:B------:R-:W-:-:S15]  /*f760*/  NOP ;  /* 0x0000000000007918 */ /* 0x000fde0000000000 */
[----:B------:R-:W-:-:S04]  /*f770*/  NOP ;  /* 0x0000000000007918 */ /* 0x000fc80000000000 */
[----:B0-----:R-:W0:-:S15]  /*f780*/  DFMA R10, R20, R14, UR4 ;  /* 0x00000004140a7e2b */ /* 0x001e1e000800000e */
[----:B------:R-:W-:-:S15]  /*f790*/  NOP ;  /* 0x0000000000007918 */ /* 0x000fde0000000000 */
[----:B------:R-:W-:-:S15]  /*f7a0*/  NOP ;  /* 0x0000000000007918 */ /* 0x000fde0000000000 */
[----:B------:R-:W-:-:S15]  /*f7b0*/  NOP ;  /* 0x0000000000007918 */ /* 0x000fde0000000000 */
[----:B------:R-:W-:-:S04]  /*f7c0*/  NOP ;  /* 0x0000000000007918 */ /* 0x000fc80000000000 */
[----:B0-----:R-:W0:Y:S01]  /*f7d0*/  DADD R12, -R10, UR4 ;  /* 0x000000040a0c7e29 */ /* 0x001e220008000100 */
[----:B------:R-:W-:Y:S01]  /*f7e0*/  UMOV UR4, 0xb9e7b0 ;  /* 0x00b9e7b000047882 */ /* 0x000fe20000000000 */
[----:B------:R-:W-:-:S15]  /*f7f0*/  UMOV UR5, 0x3c46a4cb ;  /* 0x3c46a4cb00057882 */ /* 0x000fde0000000000 */
[----:B------:R-:W-:-:S15]  /*f800*/  NOP ;  /* 0x0000000000007918 */ /* 0x000fde0000000000 */
[----:B------:R-:W-:-:S15]  /*f810*/  NOP ;  /* 0x0000000000007918 */ /* 0x000fde0000000000 */
[----:B------:R-:W-:-:S15]  /*f820*/  NOP ;  /* 0x0000000000007918 */ /* 0x000fde0000000000 */
[----:B------:R-:W-:-:S02]  /*f830*/  NOP ;  /* 0x0000000000007918 */ /* 0x000fc40000000000 */
[----:B0-----:R-:W0:-:S15]  /*f840*/  DFMA R14, R20, R14, R12 ;  /* 0x0000000e140e722b */ /* 0x001e1e000000000c */
[----:B------:R-:W-:-:S15]  /*f850*/  NOP ;  /* 0x0000000000007918 */ /* 0x000fde0000000000 */
[----:B------:R-:W-:-:S15]  /*f860*/  NOP ;  /* 0x0000000000007918 */ /* 0x000fde0000000000 */
[----:B------:R-:W-:-:S15]  /*f870*/  NOP ;  /* 0x0000000000007918 */ /* 0x000fde0000000000 */
[----:B------:R-:W-:-:S04]  /*f880*/  NOP ;  /* 0x0000000000007918 */ /* 0x000fc80000000000 */
[----:B0-----:R-:W0:Y:S01]  /*f890*/  DADD R14, R14, -UR4 ;  /* 0x800000040e0e7e29 */ /* 0x001e220008000000 */
[----:B------:R-:W-:Y:S01]  /*f8a0*/  UMOV UR4, 0xfefa39ef ;  /* 0xfefa39ef00047882 */ /* 0x000fe20000000000 */
[----:B------:R-:W-:-:S15]  /*f8b0*/  UMOV UR5, 0x3fe62e42 ;  /* 0x3fe62e4200057882 */ /* 0x000fde0000000000 */
[----:B------:R-:W-:-:S15]  /*f8c0*/  NOP ;  /* 0x0000000000007918 */ /* 0x000fde0000000000 */
[----:B------:R-:W-:-:S15]  /*f8d0*/  NOP ;  /* 0x0000000000007918 */ /* 0x000fde0000000000 */
[----:B------:R-:W-:-:S15]  /*f8e0*/  NOP ;  /* 0x0000000000007918 */ /* 0x000fde0000000000 */
[----:B------:R-:W-:-:S02]  /*f8f0*/  NOP ;  /* 0x0000000000007918 */ /* 0x000fc40000000000 */
[----:B0-----:R-:W0:-:S15]  /*f900*/  DADD R20, R10, R14 ;  /* 0x000000000a147229 */ /* 0x001e1e000000000e */
        /* <DEDUP_REMOVED lines=9> */
[----:B0-----:R-:W-:-:S15]  /*f9a0*/  DADD R14, R14, R10 ;  /* 0x000000000e0e7229 */ /* 0x001fde000000000a */
        /* <DEDUP_REMOVED lines=34> */
[----:B------:R-:W1:-:S15]  /*fbd0*/  DADD R10, R10, -R4 ;  /* 0x000000000a0a7229 */ /* 0x000e5e0000000804 */
        /* <DEDUP_REMOVED lines=9> */
[----:B-1----:R-:W-:-:S15]  /*fc70*/  DADD R10, R14, R10 ;  /* 0x000000000e0a7229 */ /* 0x002fde000000000a */
        /* <DEDUP_REMOVED lines=29> */
[----:B------:R-:W1:Y:S01]  /*fe50*/  DFMA R10, R6, UR4, R4 ;  /* 0x00000004060a7c2b */ /* 0x000e620008000004 */
[----:B------:R-:W-:Y:S01]  /*fe60*/  UMOV UR4, 0x3b39803f ;  /* 0x3b39803f00047882 */ /* 0x000fe20000000000 */
[----:B------:R-:W-:-:S15]  /*fe70*/  UMOV UR5, 0x3c7abc9e ;  /* 0x3c7abc9e00057882 */ /* 0x000fde0000000000 */
[----:B------:R-:W-:-:S15]  /*fe80*/  NOP ;  /* 0x0000000000007918 */ /* 0x000fde0000000000 */
[----:B------:R-:W-:-:S15]  /*fe90*/  NOP ;  /* 0x0000000000007918 */ /* 0x000fde0000000000 */
[----:B------:R-:W-:-:S15]  /*fea0*/  NOP ;  /* 0x0000000000007918 */ /* 0x000fde0000000000 */
[----:B------:R-:W-:-:S02]  /*feb0*/  NOP ;  /* 0x0000000000007918 */ /* 0x000fc40000000000 */
[----:B0-----:R-:W-:-:S15]  /*fec0*/  DADD R12, R12, R8 ;  /* 0x000000000c0c7229 */ /* 0x001fde0000000008 */
[----:B------:R-:W-:-:S15]  /*fed0*/  NOP ;  /* 0x0000000000007918 */ /* 0x000fde0000000000 */
[----:B------:R-:W-:-:S15]  /*fee0*/  NOP ;  /* 0x0000000000007918 */ /* 0x000fde0000000000 */
[----:B------:R-:W-:-:S15]  /*fef0*/  NOP ;  /* 0x0000000000007918 */ /* 0x000fde0000000000 */
[----:B------:R-:W-:-:S04]  /*ff00*/  NOP ;  /* 0x0000000000007918 */ /* 0x000fc80000000000 */
[----:B-1----:R-:W0:-:S15]  /*ff10*/  DFMA R8, R6, -UR6, R10 ;  /* 0x8000000606087c2b */ /* 0x002e1e000800000a */
[----:B------:R-:W-:-:S15]  /*ff20*/  NOP ;  /* 0x0000000000007918 */ /* 0x000fde0000000000 */
[----:B------:R-:W-:-:S15]  /*ff30*/  NOP ;  /* 0x0000000000007918 */ /* 0x000fde0000000000 */
[----:B------:R-:W-:-:S15]  /*ff40*/  NOP ;  /* 0x0000000000007918 */ /* 0x000fde0000000000 */
[----:B------:R-:W-:-:S04]  /*ff50*/  NOP ;  /* 0x0000000000007918 */ /* 0x000fc80000000000 */
[----:B0-----:R-:W0:-:S15]  /*ff60*/  DADD R8, -R4, R8 ;  /* 0x0000000004087229 */ /* 0x001e1e0000000108 */
        /* <DEDUP_REMOVED lines=9> */
[----:B0-----:R-:W0:Y:S01]  /*10000*/  DFMA R6, R6, UR4, R8 ;  /* 0x0000000406067c2b */ /* 0x001e220008000008 */
[----:B------:R-:W-:Y:S02]  /*10010*/  USHF.L.U32 UR5, UR39, 0x1, URZ ;  /* 0x0000000127057899 */ /* 0x000fe400080006ff */
[----:B------:R-:W-:Y:S02]  /*10020*/  ULOP3.LUT UR4, UR39, 0xff0fffff, URZ, 0xc0, !UPT ;  /* 0xff0fffff27047892 */ /* 0x000fe4000f8ec0ff */
[----:B------:R-:W-:-:S04]  /*10030*/  UISETP.GT.U32.AND UP0, UPT, UR5, -0x2000001, UPT ;  /* 0xfdffffff0500788c */ /* 0x000fc8000bf04070 */
[----:B------:R-:W-:-:S03]  /*10040*/  USEL UR5, UR4, UR39, UP0 ;  /* 0x0000002704057287 */ /* 0x000fc60008000000 */
[----:B------:R-:W-:-:S15]  /*10050*/  UMOV UR4, UR38 ;  /* 0x0000002600047c82 */ /* 0x000fde0008000000 */
[----:B------:R-:W-:-:S15]  /*10060*/  NOP ;  /* 0x0000000000007918 */ /* 0x000fde0000000000 */
[----:B------:R-:W-:-:S15]  /*10070*/  NOP ;  /* 0x0000000000007918 */ /* 0x000fde0000000000 */
[----:B------:R-:W-:-:S07]  /*10080*/  NOP ;  /* 0x0000000000007918 */ /* 0x000fce0000000000 */
        /* <DEDUP_REMOVED lines=10> */
[----:B0-----:R0:W-:Y:S02]  /*10130*/  DADD R10, R6, R10 ;  /* 0x00000000060a7229 */ /* 0x0011e4000000000a */
[----:B0-----:R-:W-:Y:S01]  /*10140*/  IMAD.MOV.U32 R6, RZ, RZ, 0x652b82fe ;  /* 0x652b82feff067424 */ /* 0x001fe200078e00ff */
[----:B------:R-:W-:-:S15]  /*10150*/  MOV R7, 0x3ff71547 ;  /* 0x3ff7154700077802 */ /* 0x000fde0000000f00 */
[----:B------:R-:W-:-:S15]  /*10160*/  NOP ;  /* 0x0000000000007918 */ /* 0x000fde0000000000 */
[----:B------:R-:W-:-:S15]  /*10170*/  NOP ;  /* 0x0000000000007918 */ /* 0x000fde0000000000 */
[----:B------:R-:W-:-:S15]  /*10180*/  NOP ;  /* 0x0000000000007918 */ /* 0x000fde0000000000 */
[----:B------:R-:W-:-:S01]  /*10190*/  NOP ;  /* 0x0000000000007918 */ /* 0x000fc20000000000 */
[----:B------:R-:W0:-:S15]  /*101a0*/  DMUL R8, R4, UR4 ;  /* 0x0000000404087c28 */ /* 0x000e1e0008000000 */
[----:B------:R-:W-:-:S15]  /*101b0*/  NOP ;  /* 0x0000000000007918 */ /* 0x000fde0000000000 */
[----:B------:R-:W-:-:S15]  /*101c0*/  NOP ;  /* 0x0000000000007918 */ /* 0x000fde0000000000 */
[----:B------:R-:W-:-:S15]  /*101d0*/  NOP ;  /* 0x0000000000007918 */ /* 0x000fde0000000000 */
[----:B------:R-:W-:-:S04]  /*101e0*/  NOP ;  /* 0x0000000000007918 */ /* 0x000fc80000000000 */
[----:B0-----:R-:W0:-:S15]  /*101f0*/  DFMA R4, R4, UR4, -R8 ;  /* 0x0000000404047c2b */ /* 0x001e1e0008000808 */
        /* <DEDUP_REMOVED lines=11> */
[----:B0-----:R-:W0:Y:S02]  /*102b0*/  DADD R10, R8, R4 ;  /* 0x00000000080a7229 */ /* 0x001e240000000004 */
[----:B0-----:R-:W-:-:S15]  /*102c0*/  FSETP.GEU.FTZ.AND P0, PT, |R11|, 4.1917929649353027344, PT ;  /* 0x4086232b0b00780b */ /* 0x001fde0003f1e200 */
[----:B------:R-:W-:-:S15]  /*102d0*/  NOP ;  /* 0x0000000000007918 */ /* 0x000fde0000000000 */
[----:B------:R-:W-:-:S15]  /*102e0*/  NOP ;  /* 0x0000000000007918 */ /* 0x000fde0000000000 */
[----:B------:R-:W-:-:S15]  /*102f0*/  NOP ;  /* 0x0000000000007918 */ /* 0x000fde0000000000 */
[----:B------:R-:W-:-:S02]  /*10300*/  NOP ;  /* 0x0000000000007918 */ /* 0x000fc40000000000 */
[----:B------:R-:W0:-:S15]  /*10310*/  DADD R8, R8, -R10 ;  /* 0x0000000008087229 */ /* 0x000e1e000000080a */
[----:B------:R-:W-:-:S15]  /*10320*/  NOP ;  /* 0x0000000000007918 */ /* 0x000fde0000000000 */
[----:B------:R-:W-:-:S15]  /*10330*/  NOP ;  /* 0x0000000000007918 */ /* 0x000fde0000000000 */
[----:B------:R-:W-:-:S15]  /*10340*/  NOP ;  /* 0x0000000000007918 */ /* 0x000fde0000000000 */
[----:B------:R-:W-:-:S04]  /*10350*/  NOP ;  /* 0x0000000000007918 */ /* 0x000fc80000000000 */
[----:B------:R-:W1:-:S15]  /*10360*/  DFMA R6, R10, R6, 6.75539944105574400000e+15 ;  /* 0x433800000a06742b */ /* 0x000e5e0000000006 */
        /* <DEDUP_REMOVED lines=9> */
[----:B-1----:R-:W0:-:S15]  /*10400*/  DADD R4, R6, -6.75539944105574400000e+15 ;  /* 0xc338000006047429 */ /* 0x002e1e0000000000 */
[----:B------:R-:W-:-:S15]  /*10410*/  NOP ;  /* 0x0000000000007918 */ /* 0x000fde0000000000 */
[----:B------:R-:W-:-:S15]  /*10420*/  NOP ;  /* 0x0000000000007918 */ /* 0x000fde0000000000 */
[----:B------:R-:W-:-:S15]  /*10430*/  NOP ;  /* 0x0000000000007918 */ /* 0x000fde0000000000 */
[----:B------:R-:W-:-:S04]  /*10440*/  NOP ;  /* 0x0000000000007918 */ /* 0x000fc80000000000 */
[----:B0-----:R-:W0:-:S15]  /*10450*/  DFMA R12, R4, -UR6, R10 ;  /* 0x80000006040c7c2b */ /* 0x001e1e000800000a */
[----:B------:R-:W-:-:S15]  /*10460*/  NOP ;  /* 0x0000000000007918 */ /* 0x000fde0000000000 */
[----:B------:R-:W-:-:S15]  /*10470*/  NOP ;  /* 0x0000000000007918 */ /* 0x000fde0000000000 */
[----:B------:R-:W-:-:S15]  /*10480*/  NOP ;  /* 0x0000000000007918 */ /* 0x000fde0000000000 */
[----:B------:R-:W-:-:S04]  /*10490*/  NOP ;  /* 0x0000000000007918 */ /* 0x000fc80000000000 */
[----:B0-----:R0:W1:Y:S01]  /*104a0*/  DFMA R12, R4, -UR4, R12 ;  /* 0x80000004040c7c2b */ /* 0x001062000800000c */
[----:B------:R-:W-:Y:S01]  /*104b0*/  UMOV UR4, 0x69ce2bdf ;  /* 0x69ce2bdf00047882 */ /* 0x000fe20000000000 */
[----:B0-----:R-:W-:Y:S01]  /*104c0*/  IMAD.MOV.U32 R4, RZ, RZ, -0x35dec16 ;  /* 0xfca213eaff047424 */ /* 0x001fe200078e00ff */
[----:B------:R-:W-:Y:S01]  /*104d0*/  UMOV UR5, 0x3e5ade15 ;  /* 0x3e5ade1500057882 */ /* 0x000fe20000000000 */
[----:B------:R-:W-:-:S15]  /*104e0*/  IMAD.MOV.U32 R5, RZ, RZ, 0x3e928af3 ;  /* 0x3e928af3ff057424 */ /* 0x000fde00078e00ff */
[----:B------:R-:W-:-:S15]  /*104f0*/  NOP ;  /* 0x0000000000007918 */ /* 0x000fde0000000000 */
[----:B------:R-:W-:-:S15]  /*10500*/  NOP ;  /* 0x0000000000007918 */ /* 0x000fde0000000000 */
[----:B------:R-:W-:-:S15]  /*10510*/  NOP ;  /* 0x0000000000007918 */ /* 0x000fde0000000000 */
[----:B-1----:R-:W0:Y:S01]  /*10520*/  DFMA R4, R12, UR4, R4 ;  /* 0x000000040c047c2b */ /* 0x002e220008000004 */
        /* <DEDUP_REMOVED lines=55> */
[----:B0-----:R-:W0:-:S15]  /*108a0*/  DFMA R4, R12, R4, UR4 ;  /* 0x000000040c047e2b */ /* 0x001e1e0008000004 */
[----:B------:R-:W-:-:S15]  /*108b0*/  NOP ;  /* 0x0000000000007918 */ /* 0x000fde0000000000 */
[----:B------:R-:W-:-:S15]  /*108c0*/  NOP ;  /* 0x0000000000007918 */ /* 0x000fde0000000000 */
[----:B------:R-:W-:-:S15]  /*108d0*/  NOP ;  /* 0x0000000000007918 */ /* 0x000fde0000000000 */
[----:B------:R-:W-:-:S04]  /*108e0*/  NOP ;  /* 0x0000000000007918 */ /* 0x000fc80000000000 */
[----:B0-----:R-:W0:-:S15]  /*108f0*/  DFMA R4, R12, R4, 1 ;  /* 0x3ff000000c04742b */ /* 0x001e1e0000000004 */
[----:B------:R-:W-:-:S15]  /*10900*/  NOP ;  /* 0x0000000000007918 */ /* 0x000fde0000000000 */
[----:B------:R-:W-:-:S15]  /*10910*/  NOP ;  /* 0x0000000000007918 */ /* 0x000fde0000000000 */
[----:B------:R-:W-:-:S15]  /*10920*/  NOP ;  /* 0x0000000000007918 */ /* 0x000fde0000000000 */
[----:B------:R-:W-:-:S04]  /*10930*/  NOP ;  /* 0x0000000000007918 */ /* 0x000fc80000000000 */
[----:B0-----:R-:W0:Y:S02]  /*10940*/  DFMA R4, R12, R4, 1 ;  /* 0x3ff000000c04742b */ /* 0x001e240000000004 */
[----:B0-----:R-:W-:Y:S01]  /*10950*/  LEA R13, R6, R5, 0x14 ;  /* 0x00000005060d7211 */ /* 0x001fe200078ea0ff */
[----:B------:R-:W-:Y:S01]  /*10960*/  IMAD.MOV.U32 R12, RZ, RZ, R4 ;  /* 0x000000ffff0c7224 */ /* 0x000fe200078e0004 */
[----:B------:R-:W-:Y:S06]  /*10970*/  @!P0 BRA `(.L_x_7896) ;  /* 0x0000000000488947 */ /* 0x000fec0003800000 */
[----:B------:R-:W-:Y:S01]  /*10980*/  FSETP.GEU.FTZ.AND P0, PT, |R11|, 4.2275390625, PT ;  /* 0x408748000b00780b */ /* 0x000fe20003f1e200 */
[----:B------:R-:W-:-:S12]  /*10990*/  DSETP.GEU.AND P1, PT, R10, RZ, PT ;  /* 0x000000ff0a00722a */ /* 0x000fd80003f2e000 */
[----:B------:R-:W-:-:S04]  /*109a0*/  @!P0 LEA.HI R3, R6, R6, RZ, 0x1 ;  /* 0x0000000606038211 */ /* 0x000fc800078f08ff */
[----:B------:R-:W-:-:S04]  /*109b0*/  @!P0 SHF.R.S32.HI R3, RZ, 0x1, R3 ;  /* 0x00000001ff038819 */ /* 0x000fc80000011403 */
[----:B------:R-:W-:Y:S01]  /*109c0*/  @!P0 LEA R7, R3, R5, 0x14 ;  /* 0x0000000503078211 */ /* 0x000fe200078ea0ff */
[----:B------:R-:W-:-:S05]  /*109d0*/  @!P0 IMAD.IADD R6, R6, 0x1, -R3 ;  /* 0x0000000106068824 */ /* 0x000fca00078e0a03 */
[----:B------:R-:W-:Y:S01]  /*109e0*/  @!P0 LEA R5, R6, 0x3ff00000, 0x14 ;  /* 0x3ff0000006058811 */ /* 0x000fe200078ea0ff */
[----:B------:R-:W-:Y:S02]  /*109f0*/  @!P0 IMAD.MOV.U32 R6, RZ, RZ, R4 ;  /* 0x000000ffff068224 */ /* 0x000fe400078e0004 */
[----:B------:R-:W-:-:S15]  /*10a00*/  @!P0 IMAD.MOV.U32 R4, RZ, RZ, RZ ;  /* 0x000000ffff048224 */ /* 0x000fde00078e00ff */
[----:B------:R-:W-:-:S15]  /*10a10*/  NOP ;  /* 0x0000000000007918 */ /* 0x000fde0000000000 */
[----:B------:R-:W-:-:S05]  /*10a20*/  NOP ;  /* 0x0000000000007918 */ /* 0x000fca0000000000 */
[----:B------:R-:W0:Y:S02]  /*10a30*/  DADD R12, R10, +INF ;  /* 0x7ff000000a0c7429 */ /* 0x000e240000000000 */
[----:B0-----:R-:W-:Y:S02]  /*10a40*/  FSEL R12, R12, RZ, P1 ;  /* 0x000000ff0c0c7208 */ /* 0x001fe40000800000 */
[----:B------:R-:W-:-:S15]  /*10a50*/  FSEL R13, R13, RZ, P1 ;  /* 0x000000ff0d0d7208 */ /* 0x000fde0000800000 */
[----:B------:R-:W-:-:S15]  /*10a60*/  NOP ;  /* 0x0000000000007918 */ /* 0x000fde0000000000 */
[----:B------:R-:W-:-:S15]  /*10a70*/  NOP ;  /* 0x0000000000007918 */ /* 0x000fde0000000000 */
[----:B------:R-:W-:-:S15]  /*10a80*/  NOP ;  /* 0x0000000000007918 */ /* 0x000fde0000000000 */
[----:B------:R0:W1:Y:S02]  /*10a90*/  @!P0 DMUL R12, R6, R4 ;  /* 0x00000004060c8228 */ /* 0x0000640000000000 */
.L_x_7896:
[----:B0-----:R-:W-:Y:S01]  /*10aa0*/  MOV R4, R0 ;  /* 0x0000000000047202 */ /* 0x001fe20000000f00 */
[----:B------:R-:W-:Y:S01]  /*10ab0*/  IMAD.MOV.U32 R5, RZ, RZ, 0x0 ;  /* 0x00000000ff057424 */ /* 0x000fe200078e00ff */
[----:B-1----:R-:W-:-:S15]  /*10ac0*/  DSETP.NEU.AND P0, PT, |R12|, +INF , PT ;  /* 0x7ff000000c00742a */ /* 0x002fde0003f0d200 */
[----:B------:R-:W-:-:S15]  /*10ad0*/  NOP ;  /* 0x0000000000007918 */ /* 0x000fde0000000000 */
[----:B------:R-:W-:-:S15]  /*10ae0*/  NOP ;  /* 0x0000000000007918 */ /* 0x000fde0000000000 */
[----:B------:R-:W-:-:S15]  /*10af0*/  NOP ;  /* 0x0000000000007918 */ /* 0x000fde0000000000 */
[----:B------:R-:W-:-:S04]  /*10b00*/  NOP ;  /* 0x0000000000007918 */ /* 0x000fc80000000000 */
[----:B------:R-:W0:Y:S02]  /*10b10*/  DFMA R8, R8, R12, R12 ;  /* 0x0000000c0808722b */ /* 0x000e24000000000c */
[----:B0-----:R-:W-:Y:S02]  /*10b20*/  FSEL R6, R12, R8, !P0 ;  /* 0x000000080c067208 */ /* 0x001fe40004000000 */
[----:B------:R-:W-:Y:S01]  /*10b30*/  FSEL R7, R13, R9, !P0 ;  /* 0x000000090d077208 */ /* 0x000fe20004000000 */
[----:B------:R-:W-:Y:S06]  /*10b40*/  RET.REL.NODEC R4 `(_ZN2at6native18elementwise_kernelILi128ELi4EZNS0_15gpu_kernel_implIZNS0_50_GLOBAL__N__2680c7bb_12_PowKernel_cu_7dd49032_317029pow_tensor_scalar_kernel_implIddEEvRNS_18TensorIteratorBaseET0_EUldE2_EEvS6_RKT_EUliE_EEviT1_) ;  /* 0xfffffef4042c7950 */ /* 0x000fec0003c3ffff */
.L_x_7897:
        /* <DEDUP_REMOVED lines=11> */
.L_x_60606:


//--------------------- .text._ZN2at6native27unrolled_elementwise_kernelIZNS0_50_GLOBAL__N__2680c7bb_12_PowKernel_cu_7dd49032_317029pow_tensor_scalar_kernel_implIddEEvRNS_18TensorIteratorBaseET0_EUldE2_St5arrayIPcLm2EELi4E23TrivialOffsetCalculatorILi1EjESC_NS0_6memory12LoadWithCastILi1EEENSD_13StoreWithCastILi1EEEEEviT_S6_T2_T3_T4_T5_ --------------------------
	.section	.text._ZN2at6native27unrolled_elementwise_kernelIZNS0_50_GLOBAL__N__2680c7bb_12_PowKernel_cu_7dd49032_317029pow_tensor_scalar_kernel_implIddEEvRNS_18TensorIteratorBaseET0_EUldE2_St5arrayIPcLm2EELi4E23TrivialOffsetCalculatorILi1EjESC_NS0_6memory12LoadWithCastILi1EEENSD_13StoreWithCastILi1EEEEEviT_S6_T2_T3_T4_T5_,"ax",@progbits
	.align	128
        .global         _ZN2at6native27unrolled_elementwise_kernelIZNS0_50_GLOBAL__N__2680c7bb_12_PowKernel_cu_7dd49032_317029pow_tensor_scalar_kernel_implIddEEvRNS_18TensorIteratorBaseET0_EUldE2_St5arrayIPcLm2EELi4E23TrivialOffsetCalculatorILi1EjESC_NS0_6memory12LoadWithCastILi1EEENSD_13StoreWithCastILi1EEEEEviT_S6_T2_T3_T4_T5_
        .type           _ZN2at6native27unrolled_elementwise_kernelIZNS0_50_GLOBAL__N__2680c7bb_12_PowKernel_cu_7dd49032_317029pow_tensor_scalar_kernel_implIddEEvRNS_18TensorIteratorBaseET0_EUldE2_St5arrayIPcLm2EELi4E23TrivialOffsetCalculatorILi1EjESC_NS0_6memory12LoadWithCastILi1EEENSD_13StoreWithCastILi1EEEEEviT_S6_T2_T3_T4_T5_,@function
        .size           _ZN2at6native27unrolled_elementwise_kernelIZNS0_50_GLOBAL__N__2680c7bb_12_PowKernel_cu_7dd49032_317029pow_tensor_scalar_kernel_implIddEEvRNS_18TensorIteratorBaseET0_EUldE2_St5arrayIPcLm2EELi4E23TrivialOffsetCalculatorILi1EjESC_NS0_6memory12LoadWithCastILi1EEENSD_13StoreWithCastILi1EEEEEviT_S6_T2_T3_T4_T5_,(.L_x_60607 - _ZN2at6native27unrolled_elementwise_kernelIZNS0_50_GLOBAL__N__2680c7bb_12_PowKernel_cu_7dd49032_317029pow_tensor_scalar_kernel_implIddEEvRNS_18TensorIteratorBaseET0_EUldE2_St5arrayIPcLm2EELi4E23TrivialOffsetCalculatorILi1EjESC_NS0_6memory12LoadWithCastILi1EEENSD_13StoreWithCastILi1EEEEEviT_S6_T2_T3_T4_T5_)
        .other          _ZN2at6native27unrolled_elementwise_kernelIZNS0_50_GLOBAL__N__2680c7bb_12_PowKernel_cu_7dd49032_317029pow_tensor_scalar_kernel_implIddEEvRNS_18TensorIteratorBaseET0_EUldE2_St5arrayIPcLm2EELi4E23TrivialOffsetCalculatorILi1EjESC_NS0_6memory12LoadWithCastILi1EEENSD_13StoreWithCastILi1EEEEEviT_S6_T2_T3_T4_T5_,@"STO_CUDA_ENTRY STV_DEFAULT"
_ZN2at6native27unrolled_elementwise_kernelIZNS0_50_GLOBAL__N__2680c7bb_12_PowKernel_cu_7dd49032_317029pow_tensor_scalar_kernel_implIddEEvRNS_18TensorIteratorBaseET0_EUldE2_St5arrayIPcLm2EELi4E23TrivialOffsetCalculatorILi1EjESC_NS0_6memory12LoadWithCastILi1EEENSD_13StoreWithCastILi1EEEEEviT_S6_T2_T3_T4_T5_:
.text._ZN2at6native27unrolled_elementwise_kernelIZNS0_50_GLOBAL__N__2680c7bb_12_PowKernel_cu_7dd49032_317029pow_tensor_scalar_kernel_implIddEEvRNS_18TensorIteratorBaseET0_EUldE2_St5arrayIPcLm2EELi4E23TrivialOffsetCalculatorILi1EjESC_NS0_6memory12LoadWithCastILi1EEENSD_13StoreWithCastILi1EEEEEviT_S6_T2_T3_T4_T5_:
[----:B------:R-:W0:Y:S01]  /*0000*/  LDC R1, c[0x0][0x37c] ;  /* 0x0000df00ff017b82 */ /* 0x000e220000000800 */
[----:B------:R-:W1:Y:S07]  /*0010*/  S2R R32, SR_CTAID.X ;  /* 0x0000000000207919 */ /* 0x000e6e0000002500 */
[----:B------:R-:W1:Y:S01]  /*0020*/  LDC R3, c[0x0][0x380] ;  /* 0x0000e000ff037b82 */ /* 0x000e620000000800 */
[----:B------:R-:W2:Y:S01]  /*0030*/  LDCU.64 UR36, c[0x0][0x358] ;  /* 0x00006b00ff2477ac */ /* 0x000ea20008000a00 */
[----:B------:R-:W-:Y:S01]  /*0040*/  BSSY.RECONVERGENT B6, `(.L_x_7898) ;  /* 0x00000fb000067945 */ /* 0x000fe20003800200 */
[----:B------:R-:W3:Y:S01]  /*0050*/  S2R R27, SR_TID.X ;  /* 0x00000000001b7919 */ /* 0x000ee20000002100 */
[----:B------:R-:W-:Y:S01]  /*0060*/  CS2R R22, SRZ ;  /* 0x0000000000167805 */ /* 0x000fe2000001ff00 */
        /* <DEDUP_REMOVED lines=26> */
.L_x_7904:
[----:B------:R-:W2:Y:S02]  /*0210*/  LDG.E.U8 R4, desc[UR36][R4.64] ;  /* 0x0000002404047981 */ /* 0x000ea4000c1e1100 */
[----:B--2---:R0:W1:Y:S02]  /*0220*/  I2F.F64.U16 R22, R4 ;  /* 0x0000000400167312 */ /* 0x0040640000101800 */
[----:B01----:R-:W-:Y:S05]  /*0230*/  BRA `(.L_x_7906) ;  /* 0x0000000c00647947 */ /* 0x003fea0003800000 */
.L_x_7903:
        /* <DEDUP_REMOVED lines=9> */
.L_x_7908:
[----:B------:R-:W2:Y:S02]  /*02d0*/  LDG.E R4, desc[UR36][R4.64] ;  /* 0x0000002404047981 */ /* 0x000ea4000c1e1900 */
[----:B--2---:R0:W1:Y:S02]  /*02e0*/  I2F.F64 R22, R4 ;  /* 0x0000000400167312 */ /* 0x0040640000201c00 */
[----:B01----:R-:W-:Y:S05]  /*02f0*/  BRA `(.L_x_7906) ;  /* 0x0000000c00347947 */ /* 0x003fea0003800000 */
.L_x_7907:
[----:B------:R-:W2:Y:S02]  /*0300*/  LDG.E.U16 R4, desc[UR36][R4.64] ;  /* 0x0000002404047981 */ /* 0x000ea4000c1e1500 */
[----:B--2---:R0:W1:Y:S02]  /*0310*/  I2F.F64.S16 R22, R4 ;  /* 0x0000000400167312 */ /* 0x0040640000101c00 */
[----:B01----:R-:W-:Y:S05]  /*0320*/  BRA `(.L_x_7906) ;  /* 0x0000000c00287947 */ /* 0x003fea0003800000 */
.L_x_7902:
        /* <DEDUP_REMOVED lines=10> */
.L_x_7910:
[----:B------:R-:W2:Y:S02]  /*03d0*/  LDG.E.U16 R0, desc[UR36][R4.64] ;  /* 0x0000002404007981 */ /* 0x000ea4000c1e1500 */
[----:B--2---:R-:W-:-:S05]  /*03e0*/  HADD2.F32 R0, -RZ, R0.H0_H0 ;  /* 0x20000000ff007230 */ /* 0x004fca0000004100 */
[----:B------:R-:W-:-:S04]  /*03f0*/  FMUL.FTZ R0, R0, 1 ;  /* 0x3f80000000007820 */ /* 0x000fc80000410000 */
[----:B------:R1:W2:Y:S02]  /*0400*/  F2F.F64.F32 R22, R0 ;  /* 0x0000000000167310 */ /* 0x0002a40000201800 */
[----:B-12---:R-:W-:Y:S05]  /*0410*/  BRA `(.L_x_7906) ;  /* 0x0000000800ec7947 */ /* 0x006fea0003800000 */
.L_x_7909:
        /* <DEDUP_REMOVED lines=10> */
.L_x_7912:
[----:B------:R-:W2:Y:S02]  /*04c0*/  LDG.E.U16 R4, desc[UR36][R4.64] ;  /* 0x0000002404047981 */ /* 0x000ea4000c1e1500 */
[----:B--2---:R-:W-:-:S05]  /*04d0*/  HADD2.F32 R0, -RZ, R4.H0_H0 ;  /* 0x20000004ff007230 */ /* 0x004fca0000004100 */
[----:B------:R-:W-:-:S04]  /*04e0*/  FMUL.FTZ R0, R0, 1 ;  /* 0x3f80000000007820 */ /* 0x000fc80000410000 */
[----:B------:R1:W2:Y:S02]  /*04f0*/  F2F.F64.F32 R22, R0 ;  /* 0x0000000000167310 */ /* 0x0002a40000201800 */
[----:B-12---:R-:W-:Y:S05]  /*0500*/  BRA `(.L_x_7906) ;  /* 0x0000000800b07947 */ /* 0x006fea0003800000 */
.L_x_7911:
[----:B------:R0:W5:Y:S01]  /*0510*/  LDG.E.64 R22, desc[UR36][R4.64] ;  /* 0x0000002404167981 */ /* 0x000162000c1e1b00 */
[----:B------:R-:W-:Y:S05]  /*0520*/  BRA `(.L_x_7906) ;  /* 0x0000000800a87947 */ /* 0x000fea0003800000 */
.L_x_7901:
        /* <DEDUP_REMOVED lines=13> */
.L_x_7915:
[----:B------:R1:W5:Y:S01]  /*0600*/  LDG.E.64 R22, desc[UR36][R4.64] ;  /* 0x0000002404167981 */ /* 0x000362000c1e1b00 */
[----:B------:R-:W-:Y:S05]  /*0610*/  BRA `(.L_x_7906) ;  /* 0x00000008006c7947 */ /* 0x000fea0003800000 */
.L_x_7914:
        /* <DEDUP_REMOVED lines=25> */
[----:B------:R2:W3:Y:S02]  /*07b0*/  F2F.F64.F32 R22, R3 ;  /* 0x0000000300167310 */ /* 0x0004e40000201800 */
[----:B--23--:R-:W-:Y:S05]  /*07c0*/  BRA `(.L_x_7906) ;  /* 0x0000000800007947 */ /* 0x00cfea0003800000 */
.L_x_7917:
        /* <DEDUP_REMOVED lines=15> */
.L_x_7916:
[----:B------:R-:W2:Y:S02]  /*08c0*/  LDG.E.U16 R0, desc[UR36][R4.64] ;  /* 0x0000002404007981 */ /* 0x000ea4000c1e1500 */
[----:B--2---:R-:W-:-:S04]  /*08d0*/  IMAD.U32 R0, R0, 0x10000, RZ ;  /* 0x0001000000007824 */ /* 0x004fc800078e00ff */
[----:B------:R-:W-:-:S04]  /*08e0*/  FMUL.FTZ R0, R0, 1 ;  /* 0x3f80000000007820 */ /* 0x000fc80000410000 */
[----:B------:R2:W3:Y:S02]  /*08f0*/  F2F.F64.F32 R22, R0 ;  /* 0x0000000000167310 */ /* 0x0004e40000201800 */
[----:B--23--:R-:W-:Y:S05]  /*0900*/  BRA `(.L_x_7906) ;  /* 0x0000000400b07947 */ /* 0x00cfea0003800000 */
.L_x_7913:
        /* <DEDUP_REMOVED lines=11> */
.L_x_7920:
        /* <DEDUP_REMOVED lines=21> */
.L_x_7922:
[----:B------:R-:W-:Y:S05]  /*0b10*/  BSYNC.RECONVERGENT B0 ;  /* 0x0000000000007941 */ /* 0x000fea0003800200 */
.L_x_7921:
[----:B------:R-:W-:Y:S01]  /*0b20*/  IMAD.SHL.U32 R0, R0, 0x100000, RZ ;  /* 0x0010000000007824 */ /* 0x000fe200078e00ff */
[----:B------:R-:W-:-:S04]  /*0b30*/  LEA R3, R3, 0x3b800000, 0x17 ;  /* 0x3b80000003037811 */ /* 0x000fc800078eb8ff */
[----:B------:R-:W-:-:S05]  /*0b40*/  LOP3.LUT R0, R3, R0, R7, 0xfe, !PT ;  /* 0x0000000003007212 */ /* 0x000fca00078efe07 */
[----:B------:R-:W-:-:S04]  /*0b50*/  FMUL.FTZ R0, R0, 1 ;  /* 0x3f80000000007820 */ /* 0x000fc80000410000 */
[----:B------:R4:W0:Y:S02]  /*0b60*/  F2F.F64.F32 R22, R0 ;  /* 0x0000000000167310 */ /* 0x0008240000201800 */
[----:B0---4-:R-:W-:Y:S05]  /*0b70*/  BRA `(.L_x_7906) ;  /* 0x0000000400147947 */ /* 0x011fea0003800000 */
.L_x_7919:
        /* <DEDUP_REMOVED lines=21> */
.L_x_7924:
[----:B------:R-:W-:Y:S05]  /*0cd0*/  BSYNC.RECONVERGENT B0 ;  /* 0x0000000000007941 */ /* 0x000fea0003800200 */
.L_x_7923:
[----:B------:R-:W-:Y:S01]  /*0ce0*/  IMAD.SHL.U32 R0, R0, 0x200000, RZ ;  /* 0x0020000000007824 */ /* 0x000fe200078e00ff */
[----:B------:R-:W-:-:S04]  /*0cf0*/  LEA R3, R3, 0x37800000, 0x17 ;  /* 0x3780000003037811 */ /* 0x000fc800078eb8ff */
[----:B------:R-:W-:-:S05]  /*0d00*/  LOP3.LUT R0, R3, R0, R7, 0xfe, !PT ;  /* 0x0000000003007212 */ /* 0x000fca00078efe07 */
[----:B------:R-:W-:-:S04]  /*0d10*/  FMUL.FTZ R0, R0, 1 ;  /* 0x3f80000000007820 */ /* 0x000fc80000410000 */
[----:B------:R4:W0:Y:S02]  /*0d20*/  F2F.F64.F32 R22, R0 ;  /* 0x0000000000167310 */ /* 0x0008240000201800 */
[----:B0---4-:R-:W-:Y:S05]  /*0d30*/  BRA `(.L_x_7906) ;  /* 0x0000000000a47947 */ /* 0x011fea0003800000 */
.L_x_7918:
[----:B------:R-:W-:-:S09]  /*0d40*/  UISETP.NE.AND UP0, UPT, UR4, 0x1c, UPT ;  /* 0x0000001c0400788c */ /* 0x000fd2000bf05270 */
[----:B------:R-:W-:Y:S05]  /*0d50*/  BRA.U !UP0, `(.L_x_7925) ;  /* 0x0000000108947547 */ /* 0x000fea000b800000 */
[----:B------:R-:W-:-:S09]  /*0d60*/  UISETP.NE.AND UP0, UPT, UR4, 0x1d, UPT ;  /* 0x0000001d0400788c */ /* 0x000fd2000bf05270 */
[----:B------:R-:W-:Y:S05]  /*0d70*/  BRA.U !UP0, `(.L_x_7926) ;  /* 0x0000000108807547 */ /* 0x000fea000b800000 */
[----:B------:R-:W-:-:S09]  /*0d80*/  UISETP.NE.AND UP0, UPT, UR4, 0x2c, UPT ;  /* 0x0000002c0400788c */ /* 0x000fd2000bf05270 */
[----:B------:R-:W-:Y:S05]  /*0d90*/  BRA.U !UP0, `(.L_x_7927) ;  /* 0x0000000108487547 */ /* 0x000fea000b800000 */
.L_x_7905:
        /* <DEDUP_REMOVED lines=16> */
.L_x_7928:
[----:B------:R-:W-:Y:S01]  /*0ea0*/  CS2R R22, SRZ ;  /* 0x0000000000167805 */ /* 0x000fe2000001ff00 */
[----:B------:R-:W-:Y:S06]  /*0eb0*/  BRA `(.L_x_7906) ;  /* 0x0000000000447947 */ /* 0x000fec0003800000 */
.L_x_7927:
[----:B------:R-:W2:Y:S01]  /*0ec0*/  LDG.E.U8 R0, desc[UR36][R4.64] ;  /* 0x0000002404007981 */ /* 0x000ea2000c1e1100 */
[----:B------:R-:W-:Y:S02]  /*0ed0*/  IMAD.MOV.U32 R22, RZ, RZ, 0x0 ;  /* 0x00000000ff167424 */ /* 0x000fe400078e00ff */
[----:B------:R-:W-:Y:S01]  /*0ee0*/  IMAD.MOV.U32 R23, RZ, RZ, 0x38000000 ;  /* 0x38000000ff177424 */ /* 0x000fe200078e00ff */
[----:B--2---:R-:W-:-:S13]  /*0ef0*/  ISETP.NE.AND P0, PT, R0, RZ, PT ;  /* 0x000000ff0000720c */ /* 0x004fda0003f05270 */
[----:B------:R-:W-:Y:S05]  /*0f00*/  @!P0 BRA `(.L_x_7906) ;  /* 0x0000000000308947 */ /* 0x000fea0003800000 */
[----:B------:R-:W-:-:S13]  /*0f10*/  ISETP.NE.AND P0, PT, R0, 0xff, PT ;  /* 0x000000ff0000780c */ /* 0x000fda0003f05270 */
[----:B------:R-:W-:Y:S02]  /*0f20*/  @P0 IMAD.SHL.U32 R0, R0, 0x800000, RZ ;  /* 0x0080000000000824 */ /* 0x000fe400078e00ff */
[----:B------:R-:W-:Y:S02]  /*0f30*/  @!P0 IMAD.MOV.U32 R22, RZ, RZ, 0x20000000 ;  /* 0x20000000ff168424 */ /* 0x000fe400078e00ff */
[----:B------:R-:W-:Y:S02]  /*0f40*/  @!P0 IMAD.MOV.U32 R23, RZ, RZ, 0x7ff80000 ;  /* 0x7ff80000ff178424 */ /* 0x000fe400078e00ff */
[----:B------:R-:W-:-:S04]  /*0f50*/  @P0 FMUL.FTZ R0, R0, 1 ;  /* 0x3f80000000000820 */ /* 0x000fc80000410000 */
[----:B------:R4:W0:Y:S02]  /*0f60*/  @P0 F2F.F64.F32 R22, R0 ;  /* 0x0000000000160310 */ /* 0x0008240000201800 */
[----:B0---4-:R-:W-:Y:S05]  /*0f70*/  BRA `(.L_x_7906) ;  /* 0x0000000000147947 */ /* 0x011fea0003800000 */
.L_x_7926:
[----:B------:R-:W2:Y:S02]  /*0f80*/  LDG.E.64 R22, desc[UR36][R4.64] ;  /* 0x0000002404167981 */ /* 0x000ea4000c1e1b00 */
[----:B--2---:R-:W4:Y:S02]  /*0f90*/  I2F.F64.U64 R22, R22 ;  /* 0x0000001600167312 */ /* 0x004f240000301800 */
[----:B----4-:R-:W-:Y:S05]  /*0fa0*/  BRA `(.L_x_7906) ;  /* 0x0000000000087947 */ /* 0x010fea0003800000 */
.L_x_7925:
[----:B------:R-:W2:Y:S02]  /*0fb0*/  LDG.E R4, desc[UR36][R4.64] ;  /* 0x0000002404047981 */ /* 0x000ea4000c1e1900 */
[----:B--2---:R2:W3:Y:S02]  /*0fc0*/  I2F.F64.U32 R22, R4 ;  /* 0x0000000400167312 */ /* 0x0044e40000201800 */
.L_x_7906:
[----:B------:R-:W-:Y:S05]  /*0fd0*/  BSYNC.RECONVERGENT B7 ;  /* 0x0000000000077941 */ /* 0x000fea0003800200 */
.L_x_7900:
[----:B------:R-:W-:-:S07]  /*0fe0*/  VIADD R27, R33, 0x80 ;  /* 0x00000080211b7836 */ /* 0x000fce0000000000 */
.L_x_7899:
[----:B------:R-:W-:Y:S05]  /*0ff0*/  BSYNC.RECONVERGENT B6 ;  /* 0x0000000000067941 */ /* 0x000fea0003800200 */
.L_x_7898:
[----:B------:R-:W-:Y:S01]  /*1000*/  ISETP.GE.AND P0, PT, R27, R2, PT ;  /* 0x000000021b00720c */ /* 0x000fe20003f06270 */
[----:B------:R-:W-:Y:S01]  /*1010*/  BSSY.RECONVERGENT B6, `(.L_x_7929) ;  /* 0x00000f6000067945 */ /* 0x000fe20003800200 */
[----:B------:R-:W-:-:S11]  /*1020*/  CS2R R24, SRZ ;  /* 0x0000000000187805 */ /* 0x000fd6000001ff00 */
[----:B------:R-:W-:Y:S05]  /*1030*/  @P0 BRA `(.L_x_7930) ;  /* 0x0000000c00cc0947 */ /* 0x000fea0003800000 */
[----:B012---:R-:W0:Y:S01]  /*1040*/  LDC.64 R4, c[0x0][0x3a0] ;  /* 0x0000e800ff047b82 */ /* 0x007e220000000a00 */
        /* <DEDUP_REMOVED lines=18> */
[----:B--2---:R1:W2:Y:S02]  /*1170*/  I2F.F64.S16 R24, R4 ;  /* 0x0000000400187312 */ /* 0x0042a40000101c00 */
[----:B-12---:R-:W-:Y:S05]  /*1180*/  BRA `(.L_x_7937) ;  /* 0x0000000c00707947 */ /* 0x006fea0003800000 */
.L_x_7935:
[----:B------:R-:W2:Y:S02]  /*1190*/  LDG.E.U8 R4, desc[UR36][R4.64] ;  /* 0x0000002404047981 */ /* 0x000ea4000c1e1100 */
[----:B--2---:R1:W2:Y:S02]  /*11a0*/  I2F.F64.U16 R24, R4 ;  /* 0x0000000400187312 */ /* 0x0042a40000101800 */
[----:B-12---:R-:W-:Y:S05]  /*11b0*/  BRA `(.L_x_7937) ;  /* 0x0000000c00647947 */ /* 0x006fea0003800000 */
.L_x_7934:
[----:B------:R-:W-:-:S09]  /*11c0*/  UISETP.NE.AND UP0, UPT, UR4, 0x2, UPT ;  /* 0x000000020400788c */ /* 0x000fd2000bf05270 */
[----:B------:R-:W-:Y:S05]  /*11d0*/  BRA.U !UP0, `(.L_x_7938) ;  /* 0x0000000108287547 */ /* 0x000fea000b800000 */
[----:B------:R-:W-:-:S09]  /*11e0*/  UISETP.NE.AND UP0, UPT, UR4, 0x3, UPT ;  /* 0x000000030400788c */ /* 0x000fd2000bf05270 */
[----:B------:R-:W-:Y:S05]  /*11f0*/  BRA.U !UP0, `(.L_x_7939) ;  /* 0x0000000108147547 */ /* 0x000fea000b800000 */
[----:B------:R-:W-:-:S09]  /*1200*/  UISETP.NE.AND UP0, UPT, UR4, 0x4, UPT ;  /* 0x000000040400788c */ /* 0x000fd2000bf05270 */
[----:B------:R-:W-:Y:S05]  /*1210*/  BRA.U UP0, `(.L_x_7936) ;  /* 0x0000000900f07547 */ /* 0x000fea000b800000 */
[----:B------:R-:W2:Y:S02]  /*1220*/  LDG.E.64 R24, desc[UR36][R4.64] ;  /* 0x0000002404187981 */ /* 0x000ea4000c1e1b00 */
[----:B--2---:R-:W1:Y:S02]  /*1230*/  I2F.F64.S64 R24, R24 ;  /* 0x0000001800187312 */ /* 0x004e640000301c00 */
[----:B-1----:R-:W-:Y:S05]  /*1240*/  BRA `(.L_x_7937) ;  /* 0x0000000c00407947 */ /* 0x002fea0003800000 */
.L_x_7939:
[----:B------:R-:W2:Y:S02]  /*1250*/  LDG.E R4, desc[UR36][R4.64] ;  /* 0x0000002404047981 */ /* 0x000ea4000c1e1900 */
[----:B--2---:R1:W2:Y:S02]  /*1260*/  I2F.F64 R24, R4 ;  /* 0x0000000400187312 */ /* 0x0042a40000201c00 */
[----:B-12---:R-:W-:Y:S05]  /*1270*/  BRA `(.L_x_7937) ;  /* 0x0000000c00347947 */ /* 0x006fea0003800000 */
.L_x_7938:
[----:B------:R-:W2:Y:S02]  /*1280*/  LDG.E.U16 R4, desc[UR36][R4.64] ;  /* 0x0000002404047981 */ /* 0x000ea4000c1e1500 */
[----:B--2---:R1:W2:Y:S02]  /*1290*/  I2F.F64.S16 R24, R4 ;  /* 0x0000000400187312 */ /* 0x0042a40000101c00 */
[----:B-12---:R-:W-:Y:S05]  /*12a0*/  BRA `(.L_x_7937) ;  /* 0x0000000c00287947 */ /* 0x006fea0003800000 */
.L_x_7933:
        /* <DEDUP_REMOVED lines=10> */
.L_x_7941:
[----:B------:R-:W2:Y:S02]  /*1350*/  LDG.E.U16 R0, desc[UR36][R4.64] ;  /* 0x0000002404007981 */ /* 0x000ea4000c1e1500 */
[----:B--2---:R-:W-:-:S05]  /*1360*/  HADD2.F32 R0, -RZ, R0.H0_H0 ;  /* 0x20000000ff007230 */ /* 0x004fca0000004100 */
[----:B------:R-:W-:-:S04]  /*1370*/  FMUL.FTZ R0, R0, 1 ;  /* 0x3f80000000007820 */ /* 0x000fc80000410000 */
[----:B------:R0:W1:Y:S02]  /*1380*/  F2F.F64.F32 R24, R0 ;  /* 0x0000000000187310 */ /* 0x0000640000201800 */
[----:B01----:R-:W-:Y:S05]  /*1390*/  BRA `(.L_x_7937) ;  /* 0x0000000800ec7947 */ /* 0x003fea0003800000 */
.L_x_7940:
        /* <DEDUP_REMOVED lines=10> */
.L_x_7943:
[----:B------:R-:W2:Y:S02]  /*1440*/  LDG.E.U16 R4, desc[UR36][R4.64] ;  /* 0x0000002404047981 */ /* 0x000ea4000c1e1500 */
[----:B--2---:R-:W-:-:S05]  /*1450*/  HADD2.F32 R0, -RZ, R4.H0_H0 ;  /* 0x20000004ff007230 */ /* 0x004fca0000004100 */
[----:B------:R-:W-:-:S04]  /*1460*/  FMUL.FTZ R0, R0, 1 ;  /* 0x3f80000000007820 */ /* 0x000fc80000410000 */
[----:B------:R0:W1:Y:S02]  /*1470*/  F2F.F64.F32 R24, R0 ;  /* 0x0000000000187310 */ /* 0x0000640000201800 */
[----:B01----:R-:W-:Y:S05]  /*1480*/  BRA `(.L_x_7937) ;  /* 0x0000000800b07947 */ /* 0x003fea0003800000 */
.L_x_7942:
[----:B------:R0:W5:Y:S01]  /*1490*/  LDG.E.64 R24, desc[UR36][R4.64] ;  /* 0x0000002404187981 */ /* 0x000162000c1e1b00 */
[----:B------:R-:W-:Y:S05]  /*14a0*/  BRA `(.L_x_7937) ;  /* 0x0000000800a87947 */ /* 0x000fea0003800000 */
.L_x_7932:
        /* <DEDUP_REMOVED lines=13> */
.L_x_7946:
[----:B------:R4:W5:Y:S01]  /*1580*/  LDG.E.64 R24, desc[UR36][R4.64] ;  /* 0x0000002404187981 */ /* 0x000962000c1e1b00 */
[----:B------:R-:W-:Y:S05]  /*1590*/  BRA `(.L_x_7937) ;  /* 0x00000008006c7947 */ /* 0x000fea0003800000 */
.L_x_7945:
        /* <DEDUP_REMOVED lines=26> */
[----:B0---4-:R-:W-:Y:S05]  /*1740*/  BRA `(.L_x_7937) ;  /* 0x0000000800007947 */ /* 0x011fea0003800000 */
.L_x_7948:
        /* <DEDUP_REMOVED lines=14> */
[----:B0---4-:R-:W-:Y:S05]  /*1830*/  BRA `(.L_x_7937) ;  /* 0x0000000400c47947 */ /* 0x011fea0003800000 */
.L_x_7947:
[----:B------:R-:W2:Y:S02]  /*1840*/  LDG.E.U16 R0, desc[UR36][R4.64] ;  /* 0x0000002404007981 */ /* 0x000ea4000c1e1500 */
[----:B--2---:R-:W-:-:S04]  /*1850*/  IMAD.U32 R0, R0, 0x10000, RZ ;  /* 0x0001000000007824 */ /* 0x004fc800078e00ff */
[----:B------:R-:W-:-:S04]  /*1860*/  FMUL.FTZ R0, R0, 1 ;  /* 0x3f80000000007820 */ /* 0x000fc80000410000 */
[----:B------:R4:W0:Y:S02]  /*1870*/  F2F.F64.F32 R24, R0 ;  /* 0x0000000000187310 */ /* 0x0008240000201800 */
[----:B0---4-:R-:W-:Y:S05]  /*1880*/  BRA `(.L_x_7937) ;  /* 0x0000000400b07947 */ /* 0x011fea0003800000 */
.L_x_7944:
        /* <DEDUP_REMOVED lines=11> */
.L_x_7951:
        /* <DEDUP_REMOVED lines=21> */
.L_x_7953:
[----:B------:R-:W-:Y:S05]  /*1a90*/  BSYNC.RECONVERGENT B0 ;  /* 0x0000000000007941 */ /* 0x000fea0003800200 */
.L_x_7952:
[----:B------:R-:W-:Y:S01]  /*1aa0*/  IMAD.SHL.U32 R0, R0, 0x100000, RZ ;  /* 0x0010000000007824 */ /* 0x000fe200078e00ff */
[----:B------:R-:W-:-:S04]  /*1ab0*/  LEA R3, R3, 0x3b800000, 0x17 ;  /* 0x3b80000003037811 */ /* 0x000fc800078eb8ff */
[----:B------:R-:W-:-:S05]  /*1ac0*/  LOP3.LUT R0, R3, R0, R7, 0xfe, !PT ;  /* 0x0000000003007212 */ /* 0x000fca00078efe07 */
[----:B------:R-:W-:-:S04]  /*1ad0*/  FMUL.FTZ R0, R0, 1 ;  /* 0x3f80000000007820 */ /* 0x000fc80000410000 */
[----:B------:R4:W0:Y:S02]  /*1ae0*/  F2F.F64.F32 R24, R0 ;  /* 0x0000000000187310 */ /* 0x0008240000201800 */
[----:B0---4-:R-:W-:Y:S05]  /*1af0*/  BRA `(.L_x_7937) ;  /* 0x0000000400147947 */ /* 0x011fea0003800000 */
.L_x_7950:
        /* <DEDUP_REMOVED lines=21> */
.L_x_7955:
[----:B------:R-:W-:Y:S05]  /*1c50*/  BSYNC.RECONVERGENT B0 ;  /* 0x0000000000007941 */ /* 0x000fea0003800200 */
.L_x_7954:
[----:B------:R-:W-:Y:S01]  /*1c60*/  IMAD.SHL.U32 R0, R0, 0x200000, RZ ;  /* 0x0020000000007824 */ /* 0x000fe200078e00ff */
[----:B------:R-:W-:-:S04]  /*1c70*/  LEA R3, R3, 0x37800000, 0x17 ;  /* 0x3780000003037811 */ /* 0x000fc800078eb8ff */
[----:B------:R-:W-:-:S05]  /*1c80*/  LOP3.LUT R0, R3, R0, R7, 0xfe, !PT ;  /* 0x0000000003007212 */ /* 0x000fca00078efe07 */
[----:B------:R-:W-:-:S04]  /*1c90*/  FMUL.FTZ R0, R0, 1 ;  /* 0x3f80000000007820 */ /* 0x000fc80000410000 */
[----:B------:R4:W0:Y:S02]  /*1ca0*/  F2F.F64.F32 R24, R0 ;  /* 0x0000000000187310 */ /* 0x0008240000201800 */
[----:B0---4-:R-:W-:Y:S05]  /*1cb0*/  BRA `(.L_x_7937) ;  /* 0x0000000000a47947 */ /* 0x011fea0003800000 */
.L_x_7949:
        /* <DEDUP_REMOVED lines=16> */
[----:B------:R1:W2:Y:S02]  /*1dc0*/  @P0 F2F.F64.F32 R24, R0 ;  /* 0x0000000000180310 */ /* 0x0002a40000201800 */
[----:B-12---:R-:W-:Y:S05]  /*1dd0*/  BRA `(.L_x_7937) ;  /* 0x00000000005c7947 */ /* 0x006fea0003800000 */
.L_x_7936:
[----:B------:R-:W-:Y:S01]  /*1de0*/  MOV R0, 0x0 ;  /* 0x0000000000007802 */ /* 0x000fe20000000f00 */
[----:B------:R-:W0:Y:S01]  /*1df0*/  LDCU.64 UR4, c[0x4][0x198] ;  /* 0x01003300ff0477ac */ /* 0x000e220008000a00 */
[----:B------:R-:W-:Y:S02]  /*1e00*/  IMAD.MOV.U32 R8, RZ, RZ, 0x4e ;  /* 0x0000004eff087424 */ /* 0x000fe400078e00ff */
[----:B------:R1:W2:Y:S01]  /*1e10*/  LDC.64 R14, c[0x4][R0] ;  /* 0x01000000000e7b82 */ /* 0x0002a20000000a00 */
[----:B------:R-:W4:Y:S01]  /*1e20*/  LDCU.64 UR6, c[0x4][0x1a0] ;  /* 0x01003400ff0677ac */ /* 0x000f220008000a00 */
[----:B------:R-:W-:Y:S02]  /*1e30*/  IMAD.MOV.U32 R12, RZ, RZ, 0x1 ;  /* 0x00000001ff0c7424 */ /* 0x000fe400078e00ff */
[----:B------:R-:W-:Y:S01]  /*1e40*/  IMAD.MOV.U32 R13, RZ, RZ, RZ ;  /* 0x000000ffff0d7224 */ /* 0x000fe200078e00ff */
[----:B------:R-:W3:Y:S01]  /*1e50*/  LDCU.64 UR8, c[0x4][0x58] ;  /* 0x01000b00ff0877ac */ /* 0x000ee20008000a00 */
[----:B0-----:R-:W-:-:S02]  /*1e60*/  IMAD.U32 R4, RZ, RZ, UR4 ;  /* 0x00000004ff047e24 */ /* 0x001fc4000f8e00ff */
[----:B------:R-:W-:Y:S02]  /*1e70*/  IMAD.U32 R5, RZ, RZ, UR5 ;  /* 0x00000005ff057e24 */ /* 0x000fe4000f8e00ff */
[----:B----4-:R-:W-:Y:S02]  /*1e80*/  IMAD.U32 R6, RZ, RZ, UR6 ;  /* 0x00000006ff067e24 */ /* 0x010fe4000f8e00ff */
[----:B------:R-:W-:Y:S02]  /*1e90*/  IMAD.U32 R7, RZ, RZ, UR7 ;  /* 0x00000007ff077e24 */ /* 0x000fe4000f8e00ff */
[----:B---3--:R-:W-:Y:S02]  /*1ea0*/  IMAD.U32 R10, RZ, RZ, UR8 ;  /* 0x00000008ff0a7e24 */ /* 0x008fe4000f8e00ff */
[----:B-1----:R-:W-:-:S07]  /*1eb0*/  IMAD.U32 R11, RZ, RZ, UR9 ;  /* 0x00000009ff0b7e24 */ /* 0x002fce000f8e00ff */
[----:B------:R-:W-:-:S07]  /*1ec0*/  LEPC R20, `(.L_x_7958) ;  /* 0x000000001014794e */ /* 0x000fce0000000000 */
[----:B--2--5:R-:W-:Y:S05]  /*1ed0*/  CALL.ABS.NOINC R14 ;  /* 0x000000000e007343 */ /* 0x024fea0003c00000 */
.L_x_7958:
[----:B------:R-:W-:Y:S01]  /*1ee0*/  CS2R R24, SRZ ;  /* 0x0000000000187805 */ /* 0x000fe2000001ff00 */
[----:B------:R-:W-:Y:S06]  /*1ef0*/  BRA `(.L_x_7937) ;  /* 0x0000000000147947 */ /* 0x000fec0003800000 */
.L_x_7957:
[----:B------:R-:W2:Y:S02]  /*1f00*/  LDG.E.64 R24, desc[UR36][R4.64] ;  /* 0x0000002404187981 */ /* 0x000ea4000c1e1b00 */
[----:B--2---:R-:W1:Y:S02]  /*1f10*/  I2F.F64.U64 R24, R24 ;  /* 0x0000001800187312 */ /* 0x004e640000301800 */
[----:B-1----:R-:W-:Y:S05]  /*1f20*/  BRA `(.L_x_7937) ;  /* 0x0000000000087947 */ /* 0x002fea0003800000 */
.L_x_7956:
[----:B------:R-:W2:Y:S02]  /*1f30*/  LDG.E R4, desc[UR36][R4.64] ;  /* 0x0000002404047981 */ /* 0x000ea4000c1e1900 */
[----:B--2---:R1:W2:Y:S02]  /*1f40*/  I2F.F64.U32 R24, R4 ;  /* 0x0000000400187312 */ /* 0x0042a40000201800 */
.L_x_7937:
[----:B------:R-:W-:Y:S05]  /*1f50*/  BSYNC.RECONVERGENT B7 ;  /* 0x0000000000077941 */ /* 0x000fea0003800200 */
.L_x_7931:
[----:B------:R-:W-:-:S07]  /*1f60*/  VIADD R27, R27, 0x80 ;  /* 0x000000801b1b7836 */ /* 0x000fce0000000000 */
.L_x_7930:
[----:B------:R-:W-:Y:S05]  /*1f70*/  BSYNC.RECONVERGENT B6 ;  /* 0x0000000000067941 */ /* 0x000fea0003800200 */
.L_x_7929:
[----:B------:R-:W-:Y:S01]  /*1f80*/  ISETP.GE.AND P0, PT, R27, R2, PT ;  /* 0x000000021b00720c */ /* 0x000fe20003f06270 */
[----:B------:R-:W-:Y:S01]  /*1f90*/  BSSY.RECONVERGENT B6, `(.L_x_7959) ;  /* 0x00000f6000067945 */ /* 0x000fe20003800200 */
[----:B------:R-:W-:-:S11]  /*1fa0*/  CS2R R18, SRZ ;  /* 0x0000000000127805 */ /* 0x000fd6000001ff00 */
[----:B------:R-:W-:Y:S05]  /*1fb0*/  @P0 BRA `(.L_x_7960) ;  /* 0x0000000c00cc0947 */ /* 0x000fea0003800000 */
[----:B012-4-:R-:W0:Y:S01]  /*1fc0*/  LDC.64 R4, c[0x0][0x3a0] ;  /* 0x0000e800ff047b82 */ /* 0x017e220000000a00 */
        /* <DEDUP_REMOVED lines=20> */
.L_x_7965:
[----:B------:R-:W2:Y:S02]  /*2110*/  LDG.E.U8 R4, desc[UR36][R4.64] ;  /* 0x0000002404047981 */ /* 0x000ea4000c1e1100 */
[----:B--2---:R0:W1:Y:S02]  /*2120*/  I2F.F64.U16 R18, R4 ;  /* 0x0000000400127312 */ /* 0x0040640000101800 */
[----:B01----:R-:W-:Y:S05]  /*2130*/  BRA `(.L_x_7967) ;  /* 0x0000000c00647947 */ /* 0x003fea0003800000 */
.L_x_7964:
        /* <DEDUP_REMOVED lines=9> */
.L_x_7969:
[----:B------:R-:W2:Y:S02]  /*21d0*/  LDG.E R4, desc[UR36][R4.64] ;  /* 0x0000002404047981 */ /* 0x000ea4000c1e1900 */
[----:B--2---:R0:W1:Y:S02]  /*21e0*/  I2F.F64 R18, R4 ;  /* 0x0000000400127312 */ /* 0x0040640000201c00 */
[----:B01----:R-:W-:Y:S05]  /*21f0*/  BRA `(.L_x_7967) ;  /* 0x0000000c00347947 */ /* 0x003fea0003800000 */
.L_x_7968:
[----:B------:R-:W2:Y:S02]  /*2200*/  LDG.E.U16 R4, desc[UR36][R4.64] ;  /* 0x0000002404047981 */ /* 0x000ea4000c1e1500 */
[----:B--2---:R0:W1:Y:S02]  /*2210*/  I2F.F64.S16 R18, R4 ;  /* 0x0000000400127312 */ /* 0x0040640000101c00 */
[----:B01----:R-:W-:Y:S05]  /*2220*/  BRA `(.L_x_7967) ;  /* 0x0000000c00287947 */ /* 0x003fea0003800000 */
.L_x_7963:
        /* <DEDUP_REMOVED lines=10> */
.L_x_7971:
[----:B------:R-:W2:Y:S02]  /*22d0*/  LDG.E.U16 R0, desc[UR36][R4.64] ;  /* 0x0000002404007981 */ /* 0x000ea4000c1e1500 */
[----:B--2---:R-:W-:-:S05]  /*22e0*/  HADD2.F32 R0, -RZ, R0.H0_H0 ;  /* 0x20000000ff007230 */ /* 0x004fca0000004100 */
[----:B------:R-:W-:-:S04]  /*22f0*/  FMUL.FTZ R0, R0, 1 ;  /* 0x3f80000000007820 */ /* 0x000fc80000410000 */
[----:B------:R1:W2:Y:S02]  /*2300*/  F2F.F64.F32 R18, R0 ;  /* 0x0000000000127310 */ /* 0x0002a40000201800 */
[----:B-12---:R-:W-:Y:S05]  /*2310*/  BRA `(.L_x_7967) ;  /* 0x0000000800ec7947 */ /* 0x006fea0003800000 */
.L_x_7970:
        /* <DEDUP_REMOVED lines=10> */
.L_x_7973:
[----:B------:R-:W2:Y:S02]  /*23c0*/  LDG.E.U16 R4, desc[UR36][R4.64] ;  /* 0x0000002404047981 */ /* 0x000ea4000c1e1500 */
[----:B--2---:R-:W-:-:S05]  /*23d0*/  HADD2.F32 R0, -RZ, R4.H0_H0 ;  /* 0x20000004ff007230 */ /* 0x004fca0000004100 */
[----:B------:R-:W-:-:S04]  /*23e0*/  FMUL.FTZ R0, R0, 1 ;  /* 0x3f80000000007820 */ /* 0x000fc80000410000 */
[----:B------:R1:W2:Y:S02]  /*23f0*/  F2F.F64.F32 R18, R0 ;  /* 0x0000000000127310 */ /* 0x0002a40000201800 */
[----:B-12---:R-:W-:Y:S05]  /*2400*/  BRA `(.L_x_7967) ;  /* 0x0000000800b07947 */ /* 0x006fea0003800000 */
.L_x_7972:
[----:B------:R0:W5:Y:S01]  /*2410*/  LDG.E.64 R18, desc[UR36][R4.64] ;  /* 0x0000002404127981 */ /* 0x000162000c1e1b00 */
[----:B------:R-:W-:Y:S05]  /*2420*/  BRA `(.L_x_7967) ;  /* 0x0000000800a87947 */ /* 0x000fea0003800000 */
.L_x_7962:
        /* <DEDUP_REMOVED lines=13> */
.L_x_7976:
[----:B------:R1:W5:Y:S01]  /*2500*/  LDG.E.64 R18, desc[UR36][R4.64] ;  /* 0x0000002404127981 */ /* 0x000362000c1e1b00 */
[----:B------:R-:W-:Y:S05]  /*2510*/  BRA `(.L_x_7967) ;  /* 0x00000008006c7947 */ /* 0x000fea0003800000 */
.L_x_7975:
        /* <DEDUP_REMOVED lines=26> */
[----:B--2-4-:R-:W-:Y:S05]  /*26c0*/  BRA `(.L_x_7967) ;  /* 0x0000000800007947 */ /* 0x014fea0003800000 */
.L_x_7978:
        /* <DEDUP_REMOVED lines=14> */
[----:B--2-4-:R-:W-:Y:S05]  /*27b0*/  BRA `(.L_x_7967) ;  /* 0x0000000400c47947 */ /* 0x014fea0003800000 */
.L_x_7977:
[----:B------:R-:W2:Y:S02]  /*27c0*/  LDG.E.U16 R0, desc[UR36][R4.64] ;  /* 0x0000002404007981 */ /* 0x000ea4000c1e1500 */
[----:B--2---:R-:W-:-:S04]  /*27d0*/  IMAD.U32 R0, R0, 0x10000, RZ ;  /* 0x0001000000007824 */ /* 0x004fc800078e00ff */
[----:B------:R-:W-:-:S04]  /*27e0*/  FMUL.FTZ R0, R0, 1 ;  /* 0x3f80000000007820 */ /* 0x000fc80000410000 */
[----:B------:R2:W4:Y:S02]  /*27f0*/  F2F.F64.F32 R18, R0 ;  /* 0x0000000000127310 */ /* 0x0005240000201800 */
[----:B--2-4-:R-:W-:Y:S05]  /*2800*/  BRA `(.L_x_7967) ;  /* 0x0000000400b07947 */ /* 0x014fea0003800000 */
.L_x_7974:
        /* <DEDUP_REMOVED lines=11> */
.L_x_7981:
        /* <DEDUP_REMOVED lines=21> */
.L_x_7983:
[----:B------:R-:W-:Y:S05]  /*2a10*/  BSYNC.RECONVERGENT B0 ;  /* 0x0000000000007941 */ /* 0x000fea0003800200 */
.L_x_7982:
[----:B------:R-:W-:Y:S01]  /*2a20*/  IMAD.SHL.U32 R0, R0, 0x100000, RZ ;  /* 0x0010000000007824 */ /* 0x000fe200078e00ff */
[----:B------:R-:W-:-:S04]  /*2a30*/  LEA R3, R3, 0x3b800000, 0x17 ;  /* 0x3b80000003037811 */ /* 0x000fc800078eb8ff */
[----:B------:R-:W-:-:S05]  /*2a40*/  LOP3.LUT R0, R3, R0, R7, 0xfe, !PT ;  /* 0x0000000003007212 */ /* 0x000fca00078efe07 */
[----:B------:R-:W-:-:S04]  /*2a50*/  FMUL.FTZ R0, R0, 1 ;  /* 0x3f80000000007820 */ /* 0x000fc80000410000 */
[----:B------:R0:W1:Y:S02]  /*2a60*/  F2F.F64.F32 R18, R0 ;  /* 0x0000000000127310 */ /* 0x0000640000201800 */
[----:B01----:R-:W-:Y:S05]  /*2a70*/  BRA `(.L_x_7967) ;  /* 0x0000000400147947 */ /* 0x003fea0003800000 */
.L_x_7980:
        /* <DEDUP_REMOVED lines=21> */
.L_x_7985:
[----:B------:R-:W-:Y:S05]  /*2bd0*/  BSYNC.RECONVERGENT B0 ;  /* 0x0000000000007941 */ /* 0x000fea0003800200 */
.L_x_7984:
[----:B------:R-:W-:Y:S01]  /*2be0*/  IMAD.SHL.U32 R0, R0, 0x200000, RZ ;  /* 0x0020000000007824 */ /* 0x000fe200078e00ff */
[----:B------:R-:W-:-:S04]  /*2bf0*/  LEA R3, R3, 0x37800000, 0x17 ;  /* 0x3780000003037811 */ /* 0x000fc800078eb8ff */
[----:B------:R-:W-:-:S05]  /*2c00*/  LOP3.LUT R0, R3, R0, R7, 0xfe, !PT ;  /* 0x0000000003007212 */ /* 0x000fca00078efe07 */
[----:B------:R-:W-:-:S04]  /*2c10*/  FMUL.FTZ R0, R0, 1 ;  /* 0x3f80000000007820 */ /* 0x000fc80000410000 */
[----:B------:R0:W1:Y:S02]  /*2c20*/  F2F.F64.F32 R18, R0 ;  /* 0x0000000000127310 */ /* 0x0000640000201800 */
[----:B01----:R-:W-:Y:S05]  /*2c30*/  BRA `(.L_x_7967) ;  /* 0x0000000000a47947 */ /* 0x003fea0003800000 */
.L_x_7979:
        /* <DEDUP_REMOVED lines=16> */
[----:B------:R0:W1:Y:S02]  /*2d40*/  @P0 F2F.F64.F32 R18, R0 ;  /* 0x0000000000120310 */ /* 0x0000640000201800 */
[----:B01----:R-:W-:Y:S05]  /*2d50*/  BRA `(.L_x_7967) ;  /* 0x00000000005c7947 */ /* 0x003fea0003800000 */
.L_x_7966:
        /* <DEDUP_REMOVED lines=16> */
.L_x_7988:
[----:B------:R-:W-:Y:S01]  /*2e60*/  CS2R R18, SRZ ;  /* 0x0000000000127805 */ /* 0x000fe2000001ff00 */
[----:B------:R-:W-:Y:S06]  /*2e70*/  BRA `(.L_x_7967) ;  /* 0x0000000000147947 */ /* 0x000fec0003800000 */
.L_x_7987:
[----:B------:R-:W2:Y:S02]  /*2e80*/  LDG.E.64 R18, desc[UR36][R4.64] ;  /* 0x0000002404127981 */ /* 0x000ea4000c1e1b00 */
[----:B--2---:R-:W0:Y:S02]  /*2e90*/  I2F.F64.U64 R18, R18 ;  /* 0x0000001200127312 */ /* 0x004e240000301800 */
[----:B0-----:R-:W-:Y:S05]  /*2ea0*/  BRA `(.L_x_7967) ;  /* 0x0000000000087947 */ /* 0x001fea0003800000 */
.L_x_7986:
[----:B------:R-:W2:Y:S02]  /*2eb0*/  LDG.E R4, desc[UR36][R4.64] ;  /* 0x0000002404047981 */ /* 0x000ea4000c1e1900 */
[----:B--2---:R2:W4:Y:S02]  /*2ec0*/  I2F.F64.U32 R18, R4 ;  /* 0x0000000400127312 */ /* 0x0045240000201800 */
.L_x_7967:
[----:B------:R-:W-:Y:S05]  /*2ed0*/  BSYNC.RECONVERGENT B7 ;  /* 0x0000000000077941 */ /* 0x000fea0003800200 */
.L_x_7961:
[----:B------:R-:W-:-:S07]  /*2ee0*/  VIADD R27, R27, 0x80 ;  /* 0x000000801b1b7836 */ /* 0x000fce0000000000 */
.L_x_7960:
[----:B------:R-:W-:Y:S05]  /*2ef0*/  BSYNC.RECONVERGENT B6 ;  /* 0x0000000000067941 */ /* 0x000fea0003800200 */
.L_x_7959:
[----:B------:R-:W-:Y:S01]  /*2f00*/  ISETP.GE.AND P0, PT, R27, R2, PT ;  /* 0x000000021b00720c */ /* 0x000fe20003f06270 */
[----:B------:R-:W-:Y:S01]  /*2f10*/  BSSY.RECONVERGENT B6, `(.L_x_7989) ;  /* 0x00000f0000067945 */ /* 0x000fe20003800200 */
[----:B------:R-:W-:-:S11]  /*2f20*/  CS2R R16, SRZ ;  /* 0x0000000000107805 */ /* 0x000fd6000001ff00 */
[----:B------:R-:W-:Y:S05]  /*2f30*/  @P0 BRA `(.L_x_7990) ;  /* 0x0000000c00b40947 */ /* 0x000fea0003800000 */
[----:B012-4-:R-:W0:Y:S01]  /*2f40*/  LDC.64 R4, c[0x0][0x3a0] ;  /* 0x0000e800ff047b82 */ /* 0x017e220000000a00 */
        /* <DEDUP_REMOVED lines=19> */
.L_x_7994:
[----:B------:R-:W2:Y:S02]  /*3080*/  LDG.E.U8 R4, desc[UR36][R4.64] ;  /* 0x0000002404047981 */ /* 0x000ea4000c1e1100 */
[----:B--2---:R0:W1:Y:S02]  /*3090*/  I2F.F64.U16 R16, R4 ;  /* 0x0000000400107312 */ /* 0x0040640000101800 */
[----:B01----:R-:W-:Y:S05]  /*30a0*/  BRA `(.L_x_7990) ;  /* 0x0000000c00587947 */ /* 0x003fea0003800000 */
.L_x_7993:
        /* <DEDUP_REMOVED lines=9> */
.L_x_7997:
[----:B------:R-:W2:Y:S02]  /*3140*/  LDG.E R4, desc[UR36][R4.64] ;  /* 0x0000002404047981 */ /* 0x000ea4000c1e1900 */
[----:B--2---:R0:W1:Y:S02]  /*3150*/  I2F.F64 R16, R4 ;  /* 0x0000000400107312 */ /* 0x0040640000201c00 */
[----:B01----:R-:W-:Y:S05]  /*3160*/  BRA `(.L_x_7990) ;  /* 0x0000000c00287947 */ /* 0x003fea0003800000 */
.L_x_7996:
[----:B------:R-:W2:Y:S02]  /*3170*/  LDG.E.U16 R4, desc[UR36][R4.64] ;  /* 0x0000002404047981 */ /* 0x000ea4000c1e1500 */
[----:B--2---:R0:W1:Y:S02]  /*3180*/  I2F.F64.S16 R16, R4 ;  /* 0x0000000400107312 */ /* 0x0040640000101c00 */
[----:B01----:R-:W-:Y:S05]  /*3190*/  BRA `(.L_x_7990) ;  /* 0x0000000c001c7947 */ /* 0x003fea0003800000 */
.L_x_7992:
        /* <DEDUP_REMOVED lines=10> */
.L_x_7999:
[----:B------:R-:W2:Y:S02]  /*3240*/  LDG.E.U16 R0, desc[UR36][R4.64] ;  /* 0x0000002404007981 */ /* 0x000ea4000c1e1500 */
[----:B--2---:R-:W-:-:S05]  /*3250*/  HADD2.F32 R0, -RZ, R0.H0_H0 ;  /* 0x20000000ff007230 */ /* 0x004fca0000004100 */
[----:B------:R-:W-:-:S04]  /*3260*/  FMUL.FTZ R0, R0, 1 ;  /* 0x3f80000000007820 */ /* 0x000fc80000410000 */
[----:B------:R0:W1:Y:S02]  /*3270*/  F2F.F64.F32 R16, R0 ;  /* 0x0000000000107310 */ /* 0x0000640000201800 */
[----:B01----:R-:W-:Y:S05]  /*3280*/  BRA `(.L_x_7990) ;  /* 0x0000000800e07947 */ /* 0x003fea0003800000 */
.L_x_7998:
        /* <DEDUP_REMOVED lines=10> */
.L_x_8001:
[----:B------:R-:W2:Y:S02]  /*3330*/  LDG.E.U16 R4, desc[UR36][R4.64] ;  /* 0x0000002404047981 */ /* 0x000ea4000c1e1500 */
[----:B--2---:R-:W-:-:S05]  /*3340*/  HADD2.F32 R0, -RZ, R4.H0_H0 ;  /* 0x20000004ff007230 */ /* 0x004fca0000004100 */
[----:B------:R-:W-:-:S04]  /*3350*/  FMUL.FTZ R0, R0, 1 ;  /* 0x3f80000000007820 */ /* 0x000fc80000410000 */
[----:B------:R0:W1:Y:S02]  /*3360*/  F2F.F64.F32 R16, R0 ;  /* 0x0000000000107310 */ /* 0x0000640000201800 */
[----:B01----:R-:W-:Y:S05]  /*3370*/  BRA `(.L_x_7990) ;  /* 0x0000000800a47947 */ /* 0x003fea0003800000 */
.L_x_8000:
[----:B------:R0:W5:Y:S01]  /*3380*/  LDG.E.64 R16, desc[UR36][R4.64] ;  /* 0x0000002404107981 */ /* 0x000162000c1e1b00 */
[----:B------:R-:W-:Y:S05]  /*3390*/  BRA `(.L_x_7990) ;  /* 0x00000008009c7947 */ /* 0x000fea0003800000 */
.L_x_7991:
        /* <DEDUP_REMOVED lines=13> */
.L_x_8004:
[----:B------:R0:W5:Y:S01]  /*3470*/  LDG.E.64 R16, desc[UR36][R4.64] ;  /* 0x0000002404107981 */ /* 0x000162000c1e1b00 */
[----:B------:R-:W-:Y:S05]  /*3480*/  BRA `(.L_x_7990) ;  /* 0x0000000800607947 */ /* 0x000fea0003800000 */
.L_x_8003:
        /* <DEDUP_REMOVED lines=25> */
[----:B------:R0:W1:Y:S02]  /*3620*/  F2F.F64.F32 R16, R3 ;  /* 0x0000000300107310 */ /* 0x0000640000201800 */
[----:B01----:R-:W-:Y:S05]  /*3630*/  BRA `(.L_x_7990) ;  /* 0x0000000400f47947 */ /* 0x003fea0003800000 */
.L_x_8006:
        /* <DEDUP_REMOVED lines=13> */
[----:B------:R0:W1:Y:S02]  /*3710*/  F2F.F64.F32 R16, R0 ;  /* 0x0000000000107310 */ /* 0x0000640000201800 */
[----:B01----:R-:W-:Y:S05]  /*3720*/  BRA `(.L_x_7990) ;  /* 0x0000000400b87947 */ /* 0x003fea0003800000 */
.L_x_8005:
[----:B------:R-:W2:Y:S02]  /*3730*/  LDG.E.U16 R0, desc[UR36][R4.64] ;  /* 0x0000002404007981 */ /* 0x000ea4000c1e1500 */
[----:B--2---:R-:W-:-:S04]  /*3740*/  IMAD.U32 R0, R0, 0x10000, RZ ;  /* 0x0001000000007824 */ /* 0x004fc800078e00ff */
[----:B------:R-:W-:-:S04]  /*3750*/  FMUL.FTZ R0, R0, 1 ;  /* 0x3f80000000007820 */ /* 0x000fc80000410000 */
[----:B------:R0:W1:Y:S02]  /*3760*/  F2F.F64.F32 R16, R0 ;  /* 0x0000000000107310 */ /* 0x0000640000201800 */
[----:B01----:R-:W-:Y:S05]  /*3770*/  BRA `(.L_x_7990) ;  /* 0x0000000400a47947 */ /* 0x003fea0003800000 */
.L_x_8002:
        /* <DEDUP_REMOVED lines=11> */
.L_x_8009:
[----:B------:R-:W2:Y:S02]  /*3830*/  LDG.E.U8 R4, desc[UR36][R4.64] ;  /* 0x0000002404047981 */ /* 0x000ea4000c1e1100 */
        /* <DEDUP_REMOVED lines=19> */
.L_x_8011:
[----:B------:R-:W-:Y:S05]  /*3970*/  BSYNC.RECONVERGENT B0 ;  /* 0x0000000000007941 */ /* 0x000fea0003800200 */
.L_x_8010:
[----:B------:R-:W-:Y:S01]  /*3980*/  IMAD.SHL.U32 R0, R0, 0x100000, RZ ;  /* 0x0010000000007824 */ /* 0x000fe200078e00ff */
[----:B------:R-:W-:-:S04]  /*3990*/  LEA R3, R3, 0x3b800000, 0x17 ;  /* 0x3b80000003037811 */ /* 0x000fc800078eb8ff */
[----:B------:R-:W-:-:S05]  /*39a0*/  LOP3.LUT R0, R3, R0, R7, 0xfe, !PT ;  /* 0x0000000003007212 */ /* 0x000fca00078efe07 */
[----:B------:R-:W-:-:S04]  /*39b0*/  FMUL.FTZ R0, R0, 1 ;  /* 0x3f80000000007820 */ /* 0x000fc80000410000 */
[----:B------:R0:W1:Y:S02]  /*39c0*/  F2F.F64.F32 R16, R0 ;  /* 0x0000000000107310 */ /* 0x0000640000201800 */
[----:B01----:R-:W-:Y:S05]  /*39d0*/  BRA `(.L_x_7990) ;  /* 0x00000004000c7947 */ /* 0x003fea0003800000 */
.L_x_8008:
        /* <DEDUP_REMOVED lines=20> */
.L_x_8013:
[----:B------:R-:W-:Y:S05]  /*3b20*/  BSYNC.RECONVERGENT B0 ;  /* 0x0000000000007941 */ /* 0x000fea0003800200 */
.L_x_8012:
[----:B------:R-:W-:Y:S01]  /*3b30*/  IMAD.SHL.U32 R0, R0, 0x200000, RZ ;  /* 0x0020000000007824 */ /* 0x000fe200078e00ff */
[----:B------:R-:W-:-:S04]  /*3b40*/  LEA R3, R3, 0x37800000, 0x17 ;  /* 0x3780000003037811 */ /* 0x000fc800078eb8ff */
[----:B------:R-:W-:-:S05]  /*3b50*/  LOP3.LUT R0, R3, R0, R7, 0xfe, !PT ;  /* 0x0000000003007212 */ /* 0x000fca00078efe07 */
[----:B------:R-:W-:-:S04]  /*3b60*/  FMUL.FTZ R0, R0, 1 ;  /* 0x3f80000000007820 */ /* 0x000fc80000410000 */
[----:B------:R0:W1:Y:S02]  /*3b70*/  F2F.F64.F32 R16, R0 ;  /* 0x0000000000107310 */ /* 0x0000640000201800 */
[----:B01----:R-:W-:Y:S05]  /*3b80*/  BRA `(.L_x_7990) ;  /* 0x0000000000a07947 */ /* 0x003fea0003800000 */
.L_x_8007:
        /* <DEDUP_REMOVED lines=18> */
.L_x_7995:
        /* <DEDUP_REMOVED lines=16> */
.L_x_8016:
[----:B------:R-:W-:Y:S05]  /*3db0*/  BRA `(.L_x_7990) ;  /* 0x0000000000147947 */ /* 0x000fea0003800000 */
.L_x_8015:
[----:B------:R-:W2:Y:S02]  /*3dc0*/  LDG.E.64 R16, desc[UR36][R4.64] ;  /* 0x0000002404107981 */ /* 0x000ea4000c1e1b00 */
[----:B--2---:R-:W0:Y:S02]  /*3dd0*/  I2F.F64.U64 R16, R16 ;  /* 0x0000001000107312 */ /* 0x004e240000301800 */
[----:B0-----:R-:W-:Y:S05]  /*3de0*/  BRA `(.L_x_7990) ;  /* 0x0000000000087947 */ /* 0x001fea0003800000 */
.L_x_8014:
[----:B------:R-:W2:Y:S02]  /*3df0*/  LDG.E R4, desc[UR36][R4.64] ;  /* 0x0000002404047981 */ /* 0x000ea4000c1e1900 */
[----:B--2---:R0:W1:Y:S02]  /*3e00*/  I2F.F64.U32 R16, R4 ;  /* 0x0000000400107312 */ /* 0x0040640000201800 */
.L_x_7990:
[----:B------:R-:W-:Y:S05]  /*3e10*/  BSYNC.RECONVERGENT B6 ;  /* 0x0000000000067941 */ /* 0x000fea0003800200 */
.L_x_7989:
[----:B------:R-:W0:Y:S01]  /*3e20*/  LDC.64 R6, c[0x0][0x388] ;  /* 0x0000e200ff067b82 */ /* 0x000e220000000a00 */
[----:B------:R-:W1:Y:S01]  /*3e30*/  LDCU.64 UR4, c[0x0][0x388] ;  /* 0x00007100ff0477ac */ /* 0x000e620008000a00 */
[----:B------:R-:W-:Y:S01]  /*3e40*/  ISETP.GE.AND P0, PT, R33, R2, PT ;  /* 0x000000022100720c */ /* 0x000fe20003f06270 */
[----:B------:R-:W-:Y:S05]  /*3e50*/  BSSY.RECONVERGENT B0, `(.L_x_8017) ;  /* 0x0000066000007945 */ /* 0x000fea0003800200 */
[----:B------:R-:W2:Y:S08]  /*3e60*/  LDC R36, c[0x0][0x388] ;  /* 0x0000e200ff247b82 */ /* 0x000eb00000000800 */
[----:B------:R-:W2:Y:S01]  /*3e70*/  LDC R37, c[0x0][0x38c] ;  /* 0x0000e300ff257b82 */ /* 0x000ea20000000800 */
[----:B-1----:R-:W-:-:S02]  /*3e80*/  IMAD.U32 R8, RZ, RZ, UR4 ;  /* 0x00000004ff087e24 */ /* 0x002fc4000f8e00ff */
[----:B------:R-:W-:Y:S01]  /*3e90*/  IMAD.U32 R9, RZ, RZ, UR5 ;  /* 0x00000005ff097e24 */ /* 0x000fe2000f8e00ff */
[----:B0-----:R-:W-:Y:S02]  /*3ea0*/  SHF.R.U32.HI R0, RZ, 0x14, R7 ;  /* 0x00000014ff007819 */ /* 0x001fe40000011607 */
[C---:B------:R-:W-:Y:S02]  /*3eb0*/  ISETP.GE.AND P3, PT, R7.reuse, RZ, PT ;  /* 0x000000ff0700720c */ /* 0x040fe40003f66270 */
[----:B------:R-:W-:Y:S02]  /*3ec0*/  LOP3.LUT R0, R0, 0x7ff, RZ, 0xc0, !PT ;  /* 0x000007ff00007812 */ /* 0x000fe400078ec0ff */
[----:B------:R-:W-:Y:S02]  /*3ed0*/  LOP3.LUT R40, R7, 0x7fffffff, RZ, 0xc0, !PT ;  /* 0x7fffffff07287812 */ /* 0x000fe400078ec0ff */
[----:B------:R-:W-:Y:S01]  /*3ee0*/  SEL R39, RZ, 0x7ff00000, !P3 ;  /* 0x7ff00000ff277807 */ /* 0x000fe20005800000 */
[----:B----4-:R-:W-:-:S04]  /*3ef0*/  VIADD R5, R0, 0xfffffc0c ;  /* 0xfffffc0c00057836 */ /* 0x010fc80000000000 */
[----:B------:R-:W-:Y:S01]  /*3f00*/  VIADD R42, R39, 0x80000000 ;  /* 0x80000000272a7836 */ /* 0x000fe20000000000 */
[CC--:B------:R-:W-:Y:S02]  /*3f10*/  SHF.L.U32 R3, R6.reuse, R5.reuse, RZ ;  /* 0x0000000506037219 */ /* 0x0c0fe400000006ff */
[----:B------:R-:W-:Y:S02]  /*3f20*/  SHF.L.U64.HI R38, R6, R5, R7 ;  /* 0x0000000506267219 */ /* 0x000fe40000010207 */
[----:B------:R-:W-:Y:S01]  /*3f30*/  ISETP.NE.U32.AND P1, PT, R3, RZ, PT ;  /* 0x000000ff0300720c */ /* 0x000fe20003f25070 */
[----:B------:R0:W1:Y:S03]  /*3f40*/  FRND.F64.TRUNC R6, R8 ;  /* 0x0000000800067313 */ /* 0x000066000030d800 */
[----:B------:R-:W-:-:S04]  /*3f50*/  ISETP.NE.AND.EX P1, PT, R38, -0x80000000, PT, P1 ;  /* 0x800000002600780c */ /* 0x000fc80003f25310 */
[----:B------:R-:W-:-:S15]  /*3f60*/  PLOP3.LUT P2, PT, P1, PT, PT, 0x8, 0x80 ;  /* 0x000000000080781c */ /* 0x000fde0000f4e170 */
[----:B------:R-:W-:-:S15]  /*3f70*/  NOP ;  /* 0x0000000000007918 */ /* 0x000fde0000000000 */
[----:B------:R-:W-:-:S15]  /*3f80*/  NOP ;  /* 0x0000000000007918 */ /* 0x000fde0000000000 */
[----:B------:R-:W-:-:S12]  /*3f90*/  NOP ;  /* 0x0000000000007918 */ /* 0x000fd80000000000 */
[----:B------:R0:W4:Y:S02]  /*3fa0*/  DSETP.NEU.AND P1, PT, |R8|, 0.5, !P1 ;  /* 0x3fe000000800742a */ /* 0x0001240004f2d200 */
[----:B-12-4-:R-:W-:Y:S05]  /*3fb0*/  @P0 BRA `(.L_x_8018) ;  /* 0x00000004003c0947 */ /* 0x016fea0003800000 */
[----:B---3-5:R-:W1:Y:S01]  /*3fc0*/  DSETP.NEU.AND P4, PT, R22, RZ, PT ;  /* 0x000000ff1600722a */ /* 0x028e620003f8d000 */
[----:B------:R-:W-:Y:S01]  /*3fd0*/  PLOP3.LUT P0, PT, PT, PT, PT, 0x80, 0x8 ;  /* 0x000000000008781c */ /* 0x000fe20003f0f070 */
[----:B------:R-:W-:Y:S01]  /*3fe0*/  BSSY.RECONVERGENT B1, `(.L_x_8019) ;  /* 0x0000020000017945 */ /* 0x000fe20003800200 */
[----:B-1----:R-:W-:Y:S01]  /*3ff0*/  @!P4 PLOP3.LUT P0, PT, P3, PT, PT, 0x80, 0x8 ;  /* 0x000000000008c81c */ /* 0x002fe20001f0f070 */
[----:B------:R-:W-:Y:S01]  /*4000*/  @!P4 IMAD.MOV.U32 R4, RZ, RZ, RZ ;  /* 0x000000ffff04c224 */ /* 0x000fe200078e00ff */
[----:B------:R-:W-:Y:S02]  /*4010*/  @!P4 SEL R5, R23, RZ, P1 ;  /* 0x000000ff1705c207 */ /* 0x000fe40000800000 */
[----:B------:R-:W-:-:S09]  /*4020*/  @!P4 PLOP3.LUT P3, PT, P1, PT, PT, 0x80, 0x8 ;  /* 0x000000000008c81c */ /* 0x000fd20000f6f070 */
[----:B------:R-:W-:Y:S01]  /*4030*/  @!P0 LOP3.LUT R5, R5, 0x7ff00000, RZ, 0xfc, !PT ;  /* 0x7ff0000005058812 */ /* 0x000fe200078efcff */
[----:B------:R-:W-:Y:S06]  /*4040*/  @!P4 BRA `(.L_x_8020) ;  /* 0x000000000064c947 */ /* 0x000fec0003800000 */
[----:B------:R-:W1:Y:S01]  /*4050*/  DADD R4, -RZ, |R22| ;  /* 0x00000000ff047229 */ /* 0x000e620000000516 */
[----:B------:R-:W-:Y:S01]  /*4060*/  BSSY.RECONVERGENT B2, `(.L_x_8021) ;  /* 0x0000005000027945 */ /* 0x000fe20003800200 */
[----:B-1----:R-:W-:Y:S01]  /*4070*/  IMAD.MOV.U32 R14, RZ, RZ, R4 ;  /* 0x000000ffff0e7224 */ /* 0x002fe200078e0004 */
[----:B------:R-:W-:Y:S01]  /*4080*/  MOV R0, 0x40b0 ;  /* 0x000040b000007802 */ /* 0x000fe20000000f00 */
[----:B------:R-:W-:-:S07]  /*4090*/  IMAD.MOV.U32 R41, RZ, RZ, R5 ;  /* 0x000000ffff297224 */ /* 0x000fce00078e0005 */
[----:B0-----:R-:W-:Y:S05]  /*40a0*/  CALL.REL.NOINC `($_ZN2at6native27unrolled_elementwise_kernelIZNS0_50_GLOBAL__N__2680c7bb_12_PowKernel_cu_7dd49032_317029pow_tensor_scalar_kernel_implIddEEvRNS_18TensorIteratorBaseET0_EUldE2_St5arrayIPcLm2EELi4E23TrivialOffsetCalculatorILi1EjESC_NS0_6memory12LoadWithCastILi1EEENSD_13StoreWithCastILi1EEEEEviT_S6_T2_T3_T4_T5_$__internal_accurate_pow) ;  /* 0x0000006400087944 */ /* 0x001fea0003c00000 */
[----:B------:R-:W-:Y:S05]  /*40b0*/  BSYNC.RECONVERGENT B2 ;  /* 0x0000000000027941 */ /* 0x000fea0003800200 */
.L_x_8021:
[----:B------:R-:W0:Y:S01]  /*40c0*/  LDCU.64 UR4, c[0x0][0x388] ;  /* 0x00007100ff0477ac */ /* 0x000e220008000a00 */
[----:B------:R-:W-:Y:S01]  /*40d0*/  ISETP.NE.U32.AND P0, PT, R3, RZ, PT ;  /* 0x000000ff0300720c */ /* 0x000fe20003f05070 */
[----:B------:R-:W1:Y:S01]  /*40e0*/  DADD R4, -RZ, -R10 ;  /* 0x00000000ff047229 */ /* 0x000e62000000090a */
[----:B------:R-:W-:Y:S02]  /*40f0*/  ISETP.GE.AND P4, PT, R23, RZ, PT ;  /* 0x000000ff1700720c */ /* 0x000fe40003f86270 */
[----:B------:R-:W-:Y:S02]  /*4100*/  ISETP.NE.AND.EX P0, PT, R38, -0x80000000, PT, P0 ;  /* 0x800000002600780c */ /* 0x000fe40003f05300 */
[----:B------:R-:W-:Y:S02]  /*4110*/  PLOP3.LUT P3, PT, P2, PT, PT, 0x80, 0x8 ;  /* 0x000000000008781c */ /* 0x000fe4000176f070 */
[----:B-1----:R-:W-:Y:S02]  /*4120*/  FSEL R13, R4, R10, !P0 ;  /* 0x0000000a040d7208 */ /* 0x002fe40004000000 */
[----:B------:R-:W-:-:S02]  /*4130*/  FSEL R0, R5, R11, !P0 ;  /* 0x0000000b05007208 */ /* 0x000fc40004000000 */
[----:B------:R-:W-:Y:S02]  /*4140*/  FSEL R4, R13, R10, !P4 ;  /* 0x0000000a0d047208 */ /* 0x000fe40006000000 */
[----:B------:R-:W-:Y:S01]  /*4150*/  FSEL R5, R0, R11, !P4 ;  /* 0x0000000b00057208 */ /* 0x000fe20006000000 */
[----:B0-----:R-:W-:Y:S02]  /*4160*/  IMAD.U32 R8, RZ, RZ, UR4 ;  /* 0x00000004ff087e24 */ /* 0x001fe4000f8e00ff */
[----:B------:R-:W-:-:S15]  /*4170*/  IMAD.U32 R9, RZ, RZ, UR5 ;  /* 0x00000005ff097e24 */ /* 0x000fde000f8e00ff */
[----:B------:R-:W-:-:S15]  /*4180*/  NOP ;  /* 0x0000000000007918 */ /* 0x000fde0000000000 */
[----:B------:R-:W-:-:S15]  /*4190*/  NOP ;  /* 0x0000000000007918 */ /* 0x000fde0000000000 */
[----:B------:R-:W-:-:S03]  /*41a0*/  NOP ;  /* 0x0000000000007918 */ /* 0x000fc60000000000 */
[----:B------:R-:W0:Y:S02]  /*41b0*/  DSETP.NEU.AND P0, PT, R6, R8, PT ;  /* 0x000000080600722a */ /* 0x000e240003f0d000 */
[----:B0-----:R-:W-:Y:S02]  /*41c0*/  @P0 FSEL R4, R4, RZ, P4 ;  /* 0x000000ff04040208 */ /* 0x001fe40002000000 */
[----:B------:R-:W-:-:S07]  /*41d0*/  @P0 FSEL R5, R5, -QNAN , P4 ;  /* 0xfff8000005050808 */ /* 0x000fce0002000000 */
.L_x_8020:
[----:B------:R-:W-:Y:S05]  /*41e0*/  BSYNC.RECONVERGENT B1 ;  /* 0x0000000000017941 */ /* 0x000fea0003800200 */
.L_x_8019:
[----:B------:R-:W1:Y:S01]  /*41f0*/  DADD R10, R22, R8 ;  /* 0x00000000160a7229 */ /* 0x000e620000000008 */
[----:B------:R-:W-:Y:S01]  /*4200*/  BSSY.RECONVERGENT B1, `(.L_x_8022) ;  /* 0x0000020000017945 */ /* 0x000fe20003800200 */
[----:B-1----:R-:W-:-:S04]  /*4210*/  LOP3.LUT R10, R11, 0x7ff00000, RZ, 0xc0, !PT ;  /* 0x7ff000000b0a7812 */ /* 0x002fc800078ec0ff */
[----:B------:R-:W-:-:S13]  /*4220*/  ISETP.NE.AND P0, PT, R10, 0x7ff00000, PT ;  /* 0x7ff000000a00780c */ /* 0x000fda0003f05270 */
[----:B------:R-:W-:Y:S05]  /*4230*/  @P0 BRA `(.L_x_8023) ;  /* 0x0000000000700947 */ /* 0x000fea0003800000 */
[----:B------:R-:W1:-:S15]  /*4240*/  DSETP.NAN.AND P0, PT, R22, R8, PT ;  /* 0x000000081600722a */ /* 0x000e5e0003f08000 */
[----:B------:R-:W-:-:S15]  /*4250*/  NOP ;  /* 0x0000000000007918 */ /* 0x000fde0000000000 */
[----:B------:R-:W-:-:S15]  /*4260*/  NOP ;  /* 0x0000000000007918 */ /* 0x000fde0000000000 */
[----:B------:R-:W-:-:S15]  /*4270*/  NOP ;  /* 0x0000000000007918 */ /* 0x000fde0000000000 */
[----:B------:R-:W-:-:S04]  /*4280*/  NOP ;  /* 0x0000000000007918 */ /* 0x000fc80000000000 */
[----:B-1----:R1:W2:Y:S02]  /*4290*/  @P0 DADD R4, R22, R8 ;  /* 0x0000000016040229 */ /* 0x0022a40000000008 */
[----:B-12---:R-:W-:Y:S05]  /*42a0*/  @P0 BRA `(.L_x_8023) ;  /* 0x0000000000540947 */ /* 0x006fea0003800000 */
[----:B------:R-:W1:Y:S02]  /*42b0*/  DSETP.NEU.AND P0, PT, |R8|, +INF , PT ;  /* 0x7ff000000800742a */ /* 0x000e640003f0d200 */
[----:B-1----:R-:W-:Y:S05]  /*42c0*/  @P0 BRA `(.L_x_8024) ;  /* 0x0000000000300947 */ /* 0x002fea0003800000 */
[----:B------:R-:W1:Y:S01]  /*42d0*/  LDCU UR4, c[0x0][0x38c] ;  /* 0x00007180ff0477ac */ /* 0x000e620008000800 */
[----:B------:R-:W2:Y:S02]  /*42e0*/  DSETP.GT.AND P0, PT, |R22|, 1, PT ;  /* 0x3ff000001600742a */ /* 0x000ea40003f04200 */
[----:B--2---:R-:W-:Y:S02]  /*42f0*/  SEL R4, RZ, 0x7ff00000, !P0 ;  /* 0x7ff00000ff047807 */ /* 0x004fe40004000000 */
[----:B-1----:R-:W-:-:S13]  /*4300*/  ISETP.LE.AND P3, PT, RZ, UR4, PT ;  /* 0x00000004ff007c0c */ /* 0x002fda000bf63270 */
[----:B------:R-:W-:-:S15]  /*4310*/  @!P3 LOP3.LUT R4, R4, 0x7ff00000, RZ, 0x3c, !PT ;  /* 0x7ff000000404b812 */ /* 0x000fde00078e3cff */
[----:B------:R-:W-:-:S15]  /*4320*/  NOP ;  /* 0x0000000000007918 */ /* 0x000fde0000000000 */
[----:B------:R-:W-:-:S15]  /*4330*/  NOP ;  /* 0x0000000000007918 */ /* 0x000fde0000000000 */
[----:B------:R-:W-:-:S02]  /*4340*/  NOP ;  /* 0x0000000000007918 */ /* 0x000fc40000000000 */
[----:B------:R-:W1:Y:S02]  /*4350*/  DSETP.NEU.AND P0, PT, R22, -1, PT ;  /* 0xbff000001600742a */ /* 0x000e640003f0d000 */
[----:B-1----:R-:W-:Y:S01]  /*4360*/  SEL R5, R4, 0x3ff00000, P0 ;  /* 0x3ff0000004057807 */ /* 0x002fe20000000000 */
[----:B------:R-:W-:Y:S01]  /*4370*/  IMAD.MOV.U32 R4, RZ, RZ, RZ ;  /* 0x000000ffff047224 */ /* 0x000fe200078e00ff */
[----:B------:R-:W-:Y:S06]  /*4380*/  BRA `(.L_x_8023) ;  /* 0x00000000001c7947 */ /* 0x000fec0003800000 */
.L_x_8024:
[----:B------:R-:W1:Y:S02]  /*4390*/  DSETP.NEU.AND P0, PT, |R22|, +INF , PT ;  /* 0x7ff000001600742a */ /* 0x000e640003f0d200 */
[----:B-1----:R-:W-:Y:S01]  /*43a0*/  @!P0 ISETP.NE.AND P4, PT, R40, 0x3fe00000, PT ;  /* 0x3fe000002800880c */ /* 0x002fe20003f85270 */
[----:B------:R-:W-:-:S03]  /*43b0*/  @!P0 IMAD.MOV.U32 R4, RZ, RZ, RZ ;  /* 0x000000ffff048224 */ /* 0x000fc600078e00ff */
[-C--:B------:R-:W-:Y:S02]  /*43c0*/  @!P0 SEL R0, R42, R39.reuse, P4 ;  /* 0x000000272a008207 */ /* 0x080fe40002000000 */
[----:B------:R-:W-:Y:S02]  /*43d0*/  @!P0 ISETP.GE.AND P4, PT, R23, RZ, PT ;  /* 0x000000ff1700820c */ /* 0x000fe40003f86270 */
[----:B------:R-:W-:-:S04]  /*43e0*/  @!P0 SEL R0, R0, R39, P3 ;  /* 0x0000002700008207 */ /* 0x000fc80001800000 */
[----:B------:R-:W-:-:S07]  /*43f0*/  @!P0 SEL R5, R0, R39, !P4 ;  /* 0x0000002700058207 */ /* 0x000fce0006000000 */
.L_x_8023:
[----:B------:R-:W-:Y:S05]  /*4400*/  BSYNC.RECONVERGENT B1 ;  /* 0x0000000000017941 */ /* 0x000fea0003800200 */
.L_x_8022:
[----:B------:R-:W1:Y:S02]  /*4410*/  DSETP.NEU.AND P0, PT, R22, 1, PT ;  /* 0x3ff000001600742a */ /* 0x000e640003f0d000 */
[----:B-1----:R-:W-:Y:S02]  /*4420*/  FSEL R0, R4, RZ, P0 ;  /* 0x000000ff04007208 */ /* 0x002fe40000000000 */
[----:B------:R-:W-:-:S15]  /*4430*/  FSEL R4, R5, 1.875, P0 ;  /* 0x3ff0000005047808 */ /* 0x000fde0000000000 */
[----:B------:R-:W-:-:S15]  /*4440*/  NOP ;  /* 0x0000000000007918 */ /* 0x000fde0000000000 */
[----:B------:R-:W-:-:S15]  /*4450*/  NOP ;  /* 0x0000000000007918 */ /* 0x000fde0000000000 */
[----:B------:R-:W-:-:S15]  /*4460*/  NOP ;  /* 0x0000000000007918 */ /* 0x000fde0000000000 */
[----:B------:R-:W1:Y:S02]  /*4470*/  DSETP.NEU.AND P0, PT, R8, RZ, PT ;  /* 0x000000ff0800722a */ /* 0x000e640003f0d000 */
[----:B-1----:R-:W-:Y:S02]  /*4480*/  FSEL R0, R0, RZ, P0 ;  /* 0x000000ff00007208 */ /* 0x002fe40000000000 */
[----:B------:R-:W-:-:S03]  /*4490*/  FSEL R5, R4, 1.875, P0 ;  /* 0x3ff0000004057808 */ /* 0x000fc60000000000 */
[----:B------:R-:W-:-:S07]  /*44a0*/  IMAD.MOV.U32 R4, RZ, RZ, R0 ;  /* 0x000000ffff047224 */ /* 0x000fce00078e0000 */
.L_x_8018:
[----:B------:R-:W-:Y:S05]  /*44b0*/  BSYNC.RECONVERGENT B0 ;  /* 0x0000000000007941 */ /* 0x000fea0003800200 */
.L_x_8017:
[----:B---3-5:R-:W-:Y:S01]  /*44c0*/  VIADD R23, R33, 0x80 ;  /* 0x0000008021177836 */ /* 0x028fe20000000000 */
[----:B------:R-:W-:Y:S04]  /*44d0*/  BSSY.RECONVERGENT B0, `(.L_x_8025) ;  /* 0x0000050000007945 */ /* 0x000fe80003800200 */
[----:B------:R-:W-:-:S13]  /*44e0*/  ISETP.GE.AND P0, PT, R23, R2, PT ;  /* 0x000000021700720c */ /* 0x000fda0003f06270 */
[----:B------:R-:W-:Y:S05]  /*44f0*/  @P0 BRA `(.L_x_8026) ;  /* 0x0000000400340947 */ /* 0x000fea0003800000 */
[----:B------:R-:W1:Y:S01]  /*4500*/  DSETP.NEU.AND P0, PT, R24, RZ, PT ;  /* 0x000000ff1800722a */ /* 0x000e620003f0d000 */
[----:B------:R-:W-:Y:S04]  /*4510*/  BSSY.RECONVERGENT B1, `(.L_x_8027) ;  /* 0x0000022000017945 */ /* 0x000fe80003800200 */
[----:B-1----:R-:W-:Y:S05]  /*4520*/  @!P0 BRA `(.L_x_8028) ;  /* 0x0000000000688947 */ /* 0x002fea0003800000 */
[----:B0-----:R-:W0:Y:S01]  /*4530*/  DADD R8, -RZ, |R24| ;  /* 0x00000000ff087229 */ /* 0x001e220000000518 */
[----:B------:R-:W-:Y:S01]  /*4540*/  BSSY.RECONVERGENT B2, `(.L_x_8029) ;  /* 0x0000005000027945 */ /* 0x000fe20003800200 */
[----:B0-----:R-:W-:Y:S01]  /*4550*/  IMAD.MOV.U32 R14, RZ, RZ, R8 ;  /* 0x000000ffff0e7224 */ /* 0x001fe200078e0008 */
[----:B------:R-:W-:Y:S01]  /*4560*/  MOV R0, 0x4590 ;  /* 0x0000459000007802 */ /* 0x000fe20000000f00 */
[----:B------:R-:W-:-:S07]  /*4570*/  IMAD.MOV.U32 R41, RZ, RZ, R9 ;  /* 0x000000ffff297224 */ /* 0x000fce00078e0009 */
[----:B------:R-:W-:Y:S05]  /*4580*/  CALL.REL.NOINC `($_ZN2at6native27unrolled_elementwise_kernelIZNS0_50_GLOBAL__N__2680c7bb_12_PowKernel_cu_7dd49032_317029pow_tensor_scalar_kernel_implIddEEvRNS_18TensorIteratorBaseET0_EUldE2_St5arrayIPcLm2EELi4E23TrivialOffsetCalculatorILi1EjESC_NS0_6memory12LoadWithCastILi1EEENSD_13StoreWithCastILi1EEEEEviT_S6_T2_T3_T4_T5_$__internal_accurate_pow) ;  /* 0x0000005c00d07944 */ /* 0x000fea0003c00000 */
[----:B------:R-:W-:Y:S05]  /*4590*/  BSYNC.RECONVERGENT B2 ;  /* 0x0000000000027941 */ /* 0x000fea0003800200 */
.L_x_8029:
        /* <DEDUP_REMOVED lines=9> */
[----:B------:R-:W-:Y:S01]  /*4630*/  PLOP3.LUT P0, PT, P2, PT, PT, 0x80, 0x8 ;  /* 0x000000000008781c */ /* 0x000fe2000170f070 */
[----:B0-----:R-:W-:Y:S02]  /*4640*/  IMAD.U32 R8, RZ, RZ, UR4 ;  /* 0x00000004ff087e24 */ /* 0x001fe4000f8e00ff */
[----:B------:R-:W-:-:S15]  /*4650*/  IMAD.U32 R9, RZ, RZ, UR5 ;  /* 0x00000005ff097e24 */ /* 0x000fde000f8e00ff */
[----:B------:R-:W-:-:S15]  /*4660*/  NOP ;  /* 0x0000000000007918 */ /* 0x000fde0000000000 */
[----:B------:R-:W-:-:S15]  /*4670*/  NOP ;  /* 0x0000000000007918 */ /* 0x000fde0000000000 */
[----:B------:R-:W-:-:S01]  /*4680*/  NOP ;  /* 0x0000000000007918 */ /* 0x000fc20000000000 */
[----:B------:R-:W0:Y:S02]  /*4690*/  DSETP.NEU.AND P4, PT, R6, R8, PT ;  /* 0x000000080600722a */ /* 0x000e240003f8d000 */
[----:B0-----:R-:W-:Y:S02]  /*46a0*/  @P4 FSEL R10, R10, RZ, P3 ;  /* 0x000000ff0a0a4208 */ /* 0x001fe40001800000 */
[----:B------:R-:W-:Y:S01]  /*46b0*/  @P4 FSEL R11, R11, -QNAN , P3 ;  /* 0xfff800000b0b4808 */ /* 0x000fe20001800000 */
[----:B------:R-:W-:Y:S06]  /*46c0*/  BRA `(.L_x_8030) ;  /* 0x0000000000187947 */ /* 0x000fec0003800000 */
.L_x_8028:
[----:B------:R-:W1:Y:S01]  /*46d0*/  LDCU UR4, c[0x0][0x38c] ;  /* 0x00007180ff0477ac */ /* 0x000e620008000800 */
[----:B------:R-:W-:Y:S01]  /*46e0*/  SEL R11, R25, RZ, P1 ;  /* 0x000000ff190b7207 */ /* 0x000fe20000800000 */
[----:B------:R-:W-:Y:S01]  /*46f0*/  IMAD.MOV.U32 R10, RZ, RZ, RZ ;  /* 0x000000ffff0a7224 */ /* 0x000fe200078e00ff */
[----:B------:R-:W-:Y:S02]  /*4700*/  PLOP3.LUT P0, PT, P1, PT, PT, 0x80, 0x8 ;  /* 0x000000000008781c */ /* 0x000fe40000f0f070 */
[----:B-1----:R-:W-:-:S13]  /*4710*/  ISETP.LE.AND P3, PT, RZ, UR4, PT ;  /* 0x00000004ff007c0c */ /* 0x002fda000bf63270 */
[----:B------:R-:W-:-:S07]  /*4720*/  @!P3 LOP3.LUT R11, R11, 0x7ff00000, RZ, 0xfc, !PT ;  /* 0x7ff000000b0bb812 */ /* 0x000fce00078efcff */
.L_x_8030:
[----:B------:R-:W-:Y:S05]  /*4730*/  BSYNC.RECONVERGENT B1 ;  /* 0x0000000000017941 */ /* 0x000fea0003800200 */
.L_x_8027:
[----:B------:R-:W1:Y:S01]  /*4740*/  DADD R12, R24, R8 ;  /* 0x00000000180c7229 */ /* 0x000e620000000008 */
[----:B------:R-:W-:Y:S01]  /*4750*/  BSSY.RECONVERGENT B1, `(.L_x_8031) ;  /* 0x000001e000017945 */ /* 0x000fe20003800200 */
[----:B-1----:R-:W-:-:S04]  /*4760*/  LOP3.LUT R12, R13, 0x7ff00000, RZ, 0xc0, !PT ;  /* 0x7ff000000d0c7812 */ /* 0x002fc800078ec0ff */
[----:B------:R-:W-:-:S13]  /*4770*/  ISETP.NE.AND P3, PT, R12, 0x7ff00000, PT ;  /* 0x7ff000000c00780c */ /* 0x000fda0003f65270 */
[----:B------:R-:W-:Y:S05]  /*4780*/  @P3 BRA `(.L_x_8032) ;  /* 0x0000000000683947 */ /* 0x000fea0003800000 */
[----:B------:R-:W1:Y:S02]  /*4790*/  DSETP.NAN.AND P3, PT, R24, R8, PT ;  /* 0x000000081800722a */ /* 0x000e640003f68000 */
[----:B-1----:R-:W-:Y:S05]  /*47a0*/  @P3 BRA `(.L_x_8033) ;  /* 0x00000000005c3947 */ /* 0x002fea0003800000 */
[----:B------:R-:W1:Y:S02]  /*47b0*/  DSETP.NEU.AND P3, PT, |R8|, +INF , PT ;  /* 0x7ff000000800742a */ /* 0x000e640003f6d200 */
[----:B-1----:R-:W-:Y:S05]  /*47c0*/  @!P3 BRA `(.L_x_8034) ;  /* 0x000000000024b947 */ /* 0x002fea0003800000 */
[----:B------:R-:W1:Y:S02]  /*47d0*/  DSETP.NEU.AND P3, PT, |R24|, +INF , PT ;  /* 0x7ff000001800742a */ /* 0x000e640003f6d200 */
[----:B-1----:R-:W-:Y:S05]  /*47e0*/  @P3 BRA `(.L_x_8032) ;  /* 0x0000000000503947 */ /* 0x002fea0003800000 */
[----:B------:R-:W-:-:S04]  /*47f0*/  ISETP.NE.AND P3, PT, R40, 0x3fe00000, PT ;  /* 0x3fe000002800780c */ /* 0x000fc80003f65270 */
[-C--:B------:R-:W-:Y:S02]  /*4800*/  SEL R10, R42, R39.reuse, P3 ;  /* 0x000000272a0a7207 */ /* 0x080fe40001800000 */
[----:B------:R-:W-:Y:S02]  /*4810*/  ISETP.GE.AND P3, PT, R25, RZ, PT ;  /* 0x000000ff1900720c */ /* 0x000fe40003f66270 */
[----:B------:R-:W-:-:S04]  /*4820*/  SEL R10, R10, R39, P0 ;  /* 0x000000270a0a7207 */ /* 0x000fc80000000000 */
[----:B------:R-:W-:Y:S01]  /*4830*/  SEL R11, R10, R39, !P3 ;  /* 0x000000270a0b7207 */ /* 0x000fe20005800000 */
[----:B------:R-:W-:Y:S01]  /*4840*/  IMAD.MOV.U32 R10, RZ, RZ, RZ ;  /* 0x000000ffff0a7224 */ /* 0x000fe200078e00ff */
[----:B------:R-:W-:Y:S06]  /*4850*/  BRA `(.L_x_8032) ;  /* 0x0000000000347947 */ /* 0x000fec0003800000 */
.L_x_8034:
        /* <DEDUP_REMOVED lines=12> */
.L_x_8033:
[----:B------:R1:W2:Y:S02]  /*4920*/  DADD R10, R24, R8 ;  /* 0x00000000180a7229 */ /* 0x0002a40000000008 */
.L_x_8032:
[----:B------:R-:W-:Y:S05]  /*4930*/  BSYNC.RECONVERGENT B1 ;  /* 0x0000000000017941 */ /* 0x000fea0003800200 */
.L_x_8031:
[----:B------:R-:W2:Y:S02]  /*4940*/  DSETP.NEU.AND P0, PT, R24, 1, PT ;  /* 0x3ff000001800742a */ /* 0x000ea40003f0d000 */
[----:B--2---:R-:W-:Y:S02]  /*4950*/  FSEL R0, R10, RZ, P0 ;  /* 0x000000ff0a007208 */ /* 0x004fe40000000000 */
[----:B------:R-:W-:-:S15]  /*4960*/  FSEL R10, R11, 1.875, P0 ;  /* 0x3ff000000b0a7808 */ /* 0x000fde0000000000 */
[----:B------:R-:W-:-:S15]  /*4970*/  NOP ;  /* 0x0000000000007918 */ /* 0x000fde0000000000 */
[----:B------:R-:W-:-:S15]  /*4980*/  NOP ;  /* 0x0000000000007918 */ /* 0x000fde0000000000 */
[----:B------:R-:W-:-:S15]  /*4990*/  NOP ;  /* 0x0000000000007918 */ /* 0x000fde0000000000 */
[----:B------:R-:W2:Y:S02]  /*49a0*/  DSETP.NEU.AND P0, PT, R8, RZ, PT ;  /* 0x000000ff0800722a */ /* 0x000ea40003f0d000 */
[----:B--2---:R-:W-:Y:S02]  /*49b0*/  FSEL R28, R0, RZ, P0 ;  /* 0x000000ff001c7208 */ /* 0x004fe40000000000 */
[----:B------:R-:W-:-:S07]  /*49c0*/  FSEL R29, R10, 1.875, P0 ;  /* 0x3ff000000a1d7808 */ /* 0x000fce0000000000 */
.L_x_8026:
[----:B------:R-:W-:Y:S05]  /*49d0*/  BSYNC.RECONVERGENT B0 ;  /* 0x0000000000007941 */ /* 0x000fea0003800200 */
.L_x_8025:
[----:B------:R-:W-:Y:S01]  /*49e0*/  VIADD R11, R33, 0x100 ;  /* 0x00000100210b7836 */ /* 0x000fe20000000000 */
[----:B------:R-:W-:Y:S04]  /*49f0*/  BSSY.RECONVERGENT B0, `(.L_x_8035) ;  /* 0x0000050000007945 */ /* 0x000fe80003800200 */
[----:B------:R-:W-:-:S13]  /*4a00*/  ISETP.GE.AND P0, PT, R11, R2, PT ;  /* 0x000000020b00720c */ /* 0x000fda0003f06270 */
[----:B------:R-:W-:Y:S05]  /*4a10*/  @P0 BRA `(.L_x_8036) ;  /* 0x0000000400340947 */ /* 0x000fea0003800000 */
[----:B------:R-:W2:Y:S01]  /*4a20*/  DSETP.NEU.AND P0, PT, R18, RZ, PT ;  /* 0x000000ff1200722a */ /* 0x000ea20003f0d000 */
[----:B------:R-:W-:Y:S04]  /*4a30*/  BSSY.RECONVERGENT B1, `(.L_x_8037) ;  /* 0x0000022000017945 */ /* 0x000fe80003800200 */
[----:B--2---:R-:W-:Y:S05]  /*4a40*/  @!P0 BRA `(.L_x_8038) ;  /* 0x0000000000688947 */ /* 0x004fea0003800000 */
[----:B01----:R-:W0:Y:S01]  /*4a50*/  DADD R8, -RZ, |R18| ;  /* 0x00000000ff087229 */ /* 0x003e220000000512 */
[----:B------:R-:W-:Y:S01]  /*4a60*/  BSSY.RECONVERGENT B2, `(.L_x_8039) ;  /* 0x0000005000027945 */ /* 0x000fe20003800200 */
[----:B0-----:R-:W-:Y:S01]  /*4a70*/  IMAD.MOV.U32 R14, RZ, RZ, R8 ;  /* 0x000000ffff0e7224 */ /* 0x001fe200078e0008 */
[----:B------:R-:W-:Y:S01]  /*4a80*/  MOV R0, 0x4ab0 ;  /* 0x00004ab000007802 */ /* 0x000fe20000000f00 */
[----:B------:R-:W-:-:S07]  /*4a90*/  IMAD.MOV.U32 R41, RZ, RZ, R9 ;  /* 0x000000ffff297224 */ /* 0x000fce00078e0009 */
[----:B------:R-:W-:Y:S05]  /*4aa0*/  CALL.REL.NOINC `($_ZN2at6native27unrolled_elementwise_kernelIZNS0_50_GLOBAL__N__2680c7bb_12_PowKernel_cu_7dd49032_317029pow_tensor_scalar_kernel_implIddEEvRNS_18TensorIteratorBaseET0_EUldE2_St5arrayIPcLm2EELi4E23TrivialOffsetCalculatorILi1EjESC_NS0_6memory12LoadWithCastILi1EEENSD_13StoreWithCastILi1EEEEEviT_S6_T2_T3_T4_T5_$__internal_accurate_pow) ;  /* 0x0000005800887944 */ /* 0x000fea0003c00000 */
[----:B------:R-:W-:Y:S05]  /*4ab0*/  BSYNC.RECONVERGENT B2 ;  /* 0x0000000000027941 */ /* 0x000fea0003800200 */
.L_x_8039:
        /* <DEDUP_REMOVED lines=19> */
.L_x_8038:
[----:B------:R-:W2:Y:S01]  /*4bf0*/  LDCU UR4, c[0x0][0x38c] ;  /* 0x00007180ff0477ac */ /* 0x000ea20008000800 */
[----:B------:R-:W-:Y:S01]  /*4c00*/  SEL R11, R19, RZ, P1 ;  /* 0x000000ff130b7207 */ /* 0x000fe20000800000 */
[----:B------:R-:W-:Y:S01]  /*4c10*/  IMAD.MOV.U32 R10, RZ, RZ, RZ ;  /* 0x000000ffff0a7224 */ /* 0x000fe200078e00ff */
[----:B------:R-:W-:Y:S02]  /*4c20*/  PLOP3.LUT P0, PT, P1, PT, PT, 0x80, 0x8 ;  /* 0x000000000008781c */ /* 0x000fe40000f0f070 */
[----:B--2---:R-:W-:-:S13]  /*4c30*/  ISETP.LE.AND P3, PT, RZ, UR4, PT ;  /* 0x00000004ff007c0c */ /* 0x004fda000bf63270 */
[----:B------:R-:W-:-:S07]  /*4c40*/  @!P3 LOP3.LUT R11, R11, 0x7ff00000, RZ, 0xfc, !PT ;  /* 0x7ff000000b0bb812 */ /* 0x000fce00078efcff */
.L_x_8040:
[----:B------:R-:W-:Y:S05]  /*4c50*/  BSYNC.RECONVERGENT B1 ;  /* 0x0000000000017941 */ /* 0x000fea0003800200 */
.L_x_8037:
[----:B------:R-:W2:Y:S01]  /*4c60*/  DADD R12, R18, R8 ;  /* 0x00000000120c7229 */ /* 0x000ea20000000008 */
[----:B------:R-:W-:Y:S01]  /*4c70*/  BSSY.RECONVERGENT B1, `(.L_x_8041) ;  /* 0x000001e000017945 */ /* 0x000fe20003800200 */
[----:B--2---:R-:W-:-:S04]  /*4c80*/  LOP3.LUT R12, R13, 0x7ff00000, RZ, 0xc0, !PT ;  /* 0x7ff000000d0c7812 */ /* 0x004fc800078ec0ff */
[----:B------:R-:W-:-:S13]  /*4c90*/  ISETP.NE.AND P3, PT, R12, 0x7ff00000, PT ;  /* 0x7ff000000c00780c */ /* 0x000fda0003f65270 */
[----:B------:R-:W-:Y:S05]  /*4ca0*/  @P3 BRA `(.L_x_8042) ;  /* 0x0000000000683947 */ /* 0x000fea0003800000 */
[----:B------:R-:W2:Y:S02]  /*4cb0*/  DSETP.NAN.AND P3, PT, R18, R8, PT ;  /* 0x000000081200722a */ /* 0x000ea40003f68000 */
[----:B--2---:R-:W-:Y:S05]  /*4cc0*/  @P3 BRA `(.L_x_8043) ;  /* 0x00000000005c3947 */ /* 0x004fea0003800000 */
[----:B------:R-:W2:Y:S02]  /*4cd0*/  DSETP.NEU.AND P3, PT, |R8|, +INF , PT ;  /* 0x7ff000000800742a */ /* 0x000ea40003f6d200 */
[----:B--2---:R-:W-:Y:S05]  /*4ce0*/  @!P3 BRA `(.L_x_8044) ;  /* 0x000000000024b947 */ /* 0x004fea0003800000 */
[----:B------:R-:W2:Y:S02]  /*4cf0*/  DSETP.NEU.AND P3, PT, |R18|, +INF , PT ;  /* 0x7ff000001200742a */ /* 0x000ea40003f6d200 */
[----:B--2---:R-:W-:Y:S05]  /*4d00*/  @P3 BRA `(.L_x_8042) ;  /* 0x0000000000503947 */ /* 0x004fea0003800000 */
[----:B------:R-:W-:-:S04]  /*4d10*/  ISETP.NE.AND P3, PT, R40, 0x3fe00000, PT ;  /* 0x3fe000002800780c */ /* 0x000fc80003f65270 */
[-C--:B------:R-:W-:Y:S02]  /*4d20*/  SEL R10, R42, R39.reuse, P3 ;  /* 0x000000272a0a7207 */ /* 0x080fe40001800000 */
[----:B------:R-:W-:Y:S02]  /*4d30*/  ISETP.GE.AND P3, PT, R19, RZ, PT ;  /* 0x000000ff1300720c */ /* 0x000fe40003f66270 */
[----:B------:R-:W-:-:S04]  /*4d40*/  SEL R10, R10, R39, P0 ;  /* 0x000000270a0a7207 */ /* 0x000fc80000000000 */
[----:B------:R-:W-:Y:S01]  /*4d50*/  SEL R11, R10, R39, !P3 ;  /* 0x000000270a0b7207 */ /* 0x000fe20005800000 */
[----:B------:R-:W-:Y:S01]  /*4d60*/  IMAD.MOV.U32 R10, RZ, RZ, RZ ;  /* 0x000000ffff0a7224 */ /* 0x000fe200078e00ff */
[----:B------:R-:W-:Y:S06]  /*4d70*/  BRA `(.L_x_8042) ;  /* 0x0000000000347947 */ /* 0x000fec0003800000 */
.L_x_8044:
[----:B------:R-:W2:Y:S01]  /*4d80*/  LDCU UR4, c[0x0][0x38c] ;  /* 0x00007180ff0477ac */ /* 0x000ea20008000800 */
[----:B------:R-:W3:Y:S02]  /*4d90*/  DSETP.GT.AND P0, PT, |R18|, 1, PT ;  /* 0x3ff000001200742a */ /* 0x000ee40003f04200 */
[----:B---3--:R-:W-:Y:S02]  /*4da0*/  SEL R10, RZ, 0x7ff00000, !P0 ;  /* 0x7ff00000ff0a7807 */ /* 0x008fe40004000000 */
[----:B--2---:R-:W-:-:S13]  /*4db0*/  ISETP.LE.AND P3, PT, RZ, UR4, PT ;  /* 0x00000004ff007c0c */ /* 0x004fda000bf63270 */
[----:B------:R-:W-:-:S15]  /*4dc0*/  @!P3 LOP3.LUT R10, R10, 0x7ff00000, RZ, 0x3c, !PT ;  /* 0x7ff000000a0ab812 */ /* 0x000fde00078e3cff */
[----:B------:R-:W-:-:S15]  /*4dd0*/  NOP ;  /* 0x0000000000007918 */ /* 0x000fde0000000000 */
[----:B------:R-:W-:-:S15]  /*4de0*/  NOP ;  /* 0x0000000000007918 */ /* 0x000fde0000000000 */
[----:B------:R-:W-:-:S02]  /*4df0*/  NOP ;  /* 0x0000000000007918 */ /* 0x000fc40000000000 */
[----:B------:R-:W2:Y:S02]  /*4e00*/  DSETP.NEU.AND P0, PT, R18, -1, PT ;  /* 0xbff000001200742a */ /* 0x000ea40003f0d000 */
[----:B--2---:R-:W-:Y:S01]  /*4e10*/  SEL R11, R10, 0x3ff00000, P0 ;  /* 0x3ff000000a0b7807 */ /* 0x004fe20000000000 */
[----:B------:R-:W-:Y:S01]  /*4e20*/  IMAD.MOV.U32 R10, RZ, RZ, RZ ;  /* 0x000000ffff0a7224 */ /* 0x000fe200078e00ff */
[----:B------:R-:W-:Y:S06]  /*4e30*/  BRA `(.L_x_8042) ;  /* 0x0000000000047947 */ /* 0x000fec0003800000 */
.L_x_8043:
[----:B------:R2:W3:Y:S02]  /*4e40*/  DADD R10, R18, R8 ;  /* 0x00000000120a7229 */ /* 0x0004e40000000008 */
.L_x_8042:
[----:B------:R-:W-:Y:S05]  /*4e50*/  BSYNC.RECONVERGENT B1 ;  /* 0x0000000000017941 */ /* 0x000fea0003800200 */
.L_x_8041:
[----:B------:R-:W3:Y:S02]  /*4e60*/  DSETP.NEU.AND P0, PT, R18, 1, PT ;  /* 0x3ff000001200742a */ /* 0x000ee40003f0d000 */
[----:B---3--:R-:W-:Y:S02]  /*4e70*/  FSEL R0, R10, RZ, P0 ;  /* 0x000000ff0a007208 */ /* 0x008fe40000000000 */
[----:B------:R-:W-:-:S15]  /*4e80*/  FSEL R10, R11, 1.875, P0 ;  /* 0x3ff000000b0a7808 */ /* 0x000fde0000000000 */
[----:B------:R-:W-:-:S15]  /*4e90*/  NOP ;  /* 0x0000000000007918 */ /* 0x000fde0000000000 */
[----:B------:R-:W-:-:S15]  /*4ea0*/  NOP ;  /* 0x0000000000007918 */ /* 0x000fde0000000000 */
[----:B------:R-:W-:-:S15]  /*4eb0*/  NOP ;  /* 0x0000000000007918 */ /* 0x000fde0000000000 */
[----:B------:R-:W1:Y:S02]  /*4ec0*/  DSETP.NEU.AND P0, PT, R8, RZ, PT ;  /* 0x000000ff0800722a */ /* 0x000e640003f0d000 */
[----:B-1----:R-:W-:Y:S02]  /*4ed0*/  FSEL R24, R0, RZ, P0 ;  /* 0x000000ff00187208 */ /* 0x002fe40000000000 */
[----:B------:R-:W-:-:S07]  /*4ee0*/  FSEL R25, R10, 1.875, P0 ;  /* 0x3ff000000a197808 */ /* 0x000fce0000000000 */
.L_x_8036:
[----:B------:R-:W-:Y:S05]  /*4ef0*/  BSYNC.RECONVERGENT B0 ;  /* 0x0000000000007941 */ /* 0x000fea0003800200 */
.L_x_8035:
[----:B------:R-:W-:Y:S01]  /*4f00*/  VIADD R11, R33, 0x180 ;  /* 0x00000180210b7836 */ /* 0x000fe20000000000 */
[----:B------:R-:W-:Y:S04]  /*4f10*/  BSSY.RECONVERGENT B0, `(.L_x_8045) ;  /* 0x0000051000007945 */ /* 0x000fe80003800200 */
[----:B------:R-:W-:-:S13]  /*4f20*/  ISETP.GE.AND P0, PT, R11, R2, PT ;  /* 0x000000020b00720c */ /* 0x000fda0003f06270 */
[----:B------:R-:W-:Y:S05]  /*4f30*/  @P0 BRA `(.L_x_8046) ;  /* 0x0000000400380947 */ /* 0x000fea0003800000 */
[----:B------:R-:W3:Y:S01]  /*4f40*/  DSETP.NEU.AND P0, PT, R16, RZ, PT ;  /* 0x000000ff1000722a */ /* 0x000ee20003f0d000 */
[----:B------:R-:W-:Y:S04]  /*4f50*/  BSSY.RECONVERGENT B1, `(.L_x_8047) ;  /* 0x0000023000017945 */ /* 0x000fe80003800200 */
[----:B---3--:R-:W-:Y:S05]  /*4f60*/  @!P0 BRA `(.L_x_8048) ;  /* 0x00000000006c8947 */ /* 0x008fea0003800000 */
[----:B012---:R-:W0:Y:S01]  /*4f70*/  DADD R8, -RZ, |R16| ;  /* 0x00000000ff087229 */ /* 0x007e220000000510 */
[----:B------:R-:W-:Y:S01]  /*4f80*/  BSSY.RECONVERGENT B2, `(.L_x_8049) ;  /* 0x0000005000027945 */ /* 0x000fe20003800200 */
[----:B0-----:R-:W-:Y:S01]  /*4f90*/  IMAD.MOV.U32 R14, RZ, RZ, R8 ;  /* 0x000000ffff0e7224 */ /* 0x001fe200078e0008 */
[----:B------:R-:W-:Y:S01]  /*4fa0*/  MOV R0, 0x4fd0 ;  /* 0x00004fd000007802 */ /* 0x000fe20000000f00 */
[----:B------:R-:W-:-:S07]  /*4fb0*/  IMAD.MOV.U32 R41, RZ, RZ, R9 ;  /* 0x000000ffff297224 */ /* 0x000fce00078e0009 */
[----:B------:R-:W-:Y:S05]  /*4fc0*/  CALL.REL.NOINC `($_ZN2at6native27unrolled_elementwise_kernelIZNS0_50_GLOBAL__N__2680c7bb_12_PowKernel_cu_7dd49032_317029pow_tensor_scalar_kernel_implIddEEvRNS_18TensorIteratorBaseET0_EUldE2_St5arrayIPcLm2EELi4E23TrivialOffsetCalculatorILi1EjESC_NS0_6memory12LoadWithCastILi1EEENSD_13StoreWithCastILi1EEEEEviT_S6_T2_T3_T4_T5_$__internal_accurate_pow) ;  /* 0x0000005400407944 */ /* 0x000fea0003c00000 */
[----:B------:R-:W-:Y:S05]  /*4fd0*/  BSYNC.RECONVERGENT B2 ;  /* 0x0000000000027941 */ /* 0x000fea0003800200 */
.L_x_8049:
        /* <DEDUP_REMOVED lines=16> */
[----:B------:R-:W-:-:S03]  /*50e0*/  @P0 FSEL R11, R11, -QNAN , P1 ;  /* 0xfff800000b0b0808 */ /* 0x000fc60000800000 */
[----:B------:R-:W-:Y:S02]  /*50f0*/  IMAD.MOV.U32 R6, RZ, RZ, R10 ;  /* 0x000000ffff067224 */ /* 0x000fe400078e000a */
[----:B------:R-:W-:Y:S01]  /*5100*/  IMAD.MOV.U32 R7, RZ, RZ, R11 ;  /* 0x000000ffff077224 */ /* 0x000fe200078e000b */
[----:B------:R-:W-:Y:S06]  /*5110*/  BRA `(.L_x_8050) ;  /* 0x0000000000187947 */ /* 0x000fec0003800000 */
.L_x_8048:
[----:B------:R-:W3:Y:S01]  /*5120*/  LDCU UR4, c[0x0][0x38c] ;  /* 0x00007180ff0477ac */ /* 0x000ee20008000800 */
[----:B------:R-:W-:Y:S01]  /*5130*/  SEL R7, R17, RZ, P1 ;  /* 0x000000ff11077207 */ /* 0x000fe20000800000 */
[----:B------:R-:W-:Y:S01]  /*5140*/  IMAD.MOV.U32 R6, RZ, RZ, RZ ;  /* 0x000000ffff067224 */ /* 0x000fe200078e00ff */
[----:B------:R-:W-:Y:S02]  /*5150*/  PLOP3.LUT P2, PT, P1, PT, PT, 0x80, 0x8 ;  /* 0x000000000008781c */ /* 0x000fe40000f4f070 */
[----:B---3--:R-:W-:-:S13]  /*5160*/  ISETP.LE.AND P0, PT, RZ, UR4, PT ;  /* 0x00000004ff007c0c */ /* 0x008fda000bf03270 */
[----:B------:R-:W-:-:S07]  /*5170*/  @!P0 LOP3.LUT R7, R7, 0x7ff00000, RZ, 0xfc, !PT ;  /* 0x7ff0000007078812 */ /* 0x000fce00078efcff */
.L_x_8050:
[----:B------:R-:W-:Y:S05]  /*5180*/  BSYNC.RECONVERGENT B1 ;  /* 0x0000000000017941 */ /* 0x000fea0003800200 */
.L_x_8047:
[----:B------:R-:W3:Y:S01]  /*5190*/  DADD R10, R16, R8 ;  /* 0x00000000100a7229 */ /* 0x000ee20000000008 */
[----:B------:R-:W-:Y:S01]  /*51a0*/  BSSY.RECONVERGENT B1, `(.L_x_8051) ;  /* 0x000001e000017945 */ /* 0x000fe20003800200 */
[----:B---3--:R-:W-:-:S04]  /*51b0*/  LOP3.LUT R10, R11, 0x7ff00000, RZ, 0xc0, !PT ;  /* 0x7ff000000b0a7812 */ /* 0x008fc800078ec0ff */
[----:B------:R-:W-:-:S13]  /*51c0*/  ISETP.NE.AND P0, PT, R10, 0x7ff00000, PT ;  /* 0x7ff000000a00780c */ /* 0x000fda0003f05270 */
[----:B------:R-:W-:Y:S05]  /*51d0*/  @P0 BRA `(.L_x_8052) ;  /* 0x0000000000680947 */ /* 0x000fea0003800000 */
[----:B------:R-:W3:Y:S02]  /*51e0*/  DSETP.NAN.AND P0, PT, R16, R8, PT ;  /* 0x000000081000722a */ /* 0x000ee40003f08000 */
[----:B---3--:R-:W-:Y:S05]  /*51f0*/  @P0 BRA `(.L_x_8053) ;  /* 0x00000000005c0947 */ /* 0x008fea0003800000 */
[----:B------:R-:W3:Y:S02]  /*5200*/  DSETP.NEU.AND P0, PT, |R8|, +INF , PT ;  /* 0x7ff000000800742a */ /* 0x000ee40003f0d200 */
[----:B---3--:R-:W-:Y:S05]  /*5210*/  @!P0 BRA `(.L_x_8054) ;  /* 0x0000000000248947 */ /* 0x008fea0003800000 */
[----:B------:R-:W3:Y:S02]  /*5220*/  DSETP.NEU.AND P0, PT, |R16|, +INF , PT ;  /* 0x7ff000001000742a */ /* 0x000ee40003f0d200 */
[----:B---3--:R-:W-:Y:S05]  /*5230*/  @P0 BRA `(.L_x_8052) ;  /* 0x0000000000500947 */ /* 0x008fea0003800000 */
[----:B------:R-:W-:Y:S01]  /*5240*/  ISETP.GE.AND P0, PT, R17, RZ, PT ;  /* 0x000000ff1100720c */ /* 0x000fe20003f06270 */
[----:B------:R-:W-:Y:S01]  /*5250*/  IMAD.MOV.U32 R6, RZ, RZ, RZ ;  /* 0x000000ffff067224 */ /* 0x000fe200078e00ff */
[----:B------:R-:W-:-:S04]  /*5260*/  ISETP.NE.AND P1, PT, R40, 0x3fe00000, PT ;  /* 0x3fe000002800780c */ /* 0x000fc80003f25270 */
[----:B------:R-:W-:-:S07]  /*5270*/  SEL R42, R42, R39, P1 ;  /* 0x000000272a2a7207 */ /* 0x000fce0000800000 */
[----:B------:R-:W-:-:S05]  /*5280*/  @!P0 SEL R39, R42, R39, P2 ;  /* 0x000000272a278207 */ /* 0x000fca0001000000 */
[----:B------:R-:W-:Y:S01]  /*5290*/  IMAD.MOV.U32 R7, RZ, RZ, R39 ;  /* 0x000000ffff077224 */ /* 0x000fe200078e0027 */
[----:B------:R-:W-:Y:S06]  /*52a0*/  BRA `(.L_x_8052) ;  /* 0x0000000000347947 */ /* 0x000fec0003800000 */
.L_x_8054:
[----:B------:R-:W3:Y:S01]  /*52b0*/  LDCU UR4, c[0x0][0x38c] ;  /* 0x00007180ff0477ac */ /* 0x000ee20008000800 */
[----:B------:R-:W4:Y:S02]  /*52c0*/  DSETP.GT.AND P0, PT, |R16|, 1, PT ;  /* 0x3ff000001000742a */ /* 0x000f240003f04200 */
[----:B----4-:R-:W-:Y:S02]  /*52d0*/  SEL R6, RZ, 0x7ff00000, !P0 ;  /* 0x7ff00000ff067807 */ /* 0x010fe40004000000 */
[----:B---3--:R-:W-:-:S13]  /*52e0*/  ISETP.LE.AND P1, PT, RZ, UR4, PT ;  /* 0x00000004ff007c0c */ /* 0x008fda000bf23270 */
[----:B------:R-:W-:-:S15]  /*52f0*/  @!P1 LOP3.LUT R6, R6, 0x7ff00000, RZ, 0x3c, !PT ;  /* 0x7ff0000006069812 */ /* 0x000fde00078e3cff */
[----:B------:R-:W-:-:S15]  /*5300*/  NOP ;  /* 0x0000000000007918 */ /* 0x000fde0000000000 */
[----:B------:R-:W-:-:S15]  /*5310*/  NOP ;  /* 0x0000000000007918 */ /* 0x000fde0000000000 */
[----:B------:R-:W-:-:S02]  /*5320*/  NOP ;  /* 0x0000000000007918 */ /* 0x000fc40000000000 */
[----:B------:R-:W3:Y:S02]  /*5330*/  DSETP.NEU.AND P0, PT, R16, -1, PT ;  /* 0xbff000001000742a */ /* 0x000ee40003f0d000 */
[----:B---3--:R-:W-:Y:S01]  /*5340*/  SEL R7, R6, 0x3ff00000, P0 ;  /* 0x3ff0000006077807 */ /* 0x008fe20000000000 */
[----:B------:R-:W-:Y:S01]  /*5350*/  IMAD.MOV.U32 R6, RZ, RZ, RZ ;  /* 0x000000ffff067224 */ /* 0x000fe200078e00ff */
[----:B------:R-:W-:Y:S06]  /*5360*/  BRA `(.L_x_8052) ;  /* 0x0000000000047947 */ /* 0x000fec0003800000 */
.L_x_8053:
[----:B------:R3:W4:Y:S02]  /*5370*/  DADD R6, R16, R8 ;  /* 0x0000000010067229 */ /* 0x0007240000000008 */
.L_x_8052:
[----:B------:R-:W-:Y:S05]  /*5380*/  BSYNC.RECONVERGENT B1 ;  /* 0x0000000000017941 */ /* 0x000fea0003800200 */
.L_x_8051:
[----:B------:R-:W4:Y:S02]  /*5390*/  DSETP.NEU.AND P0, PT, R16, 1, PT ;  /* 0x3ff000001000742a */ /* 0x000f240003f0d000 */
[----:B----4-:R-:W-:Y:S02]  /*53a0*/  FSEL R0, R6, RZ, P0 ;  /* 0x000000ff06007208 */ /* 0x010fe40000000000 */
[----:B------:R-:W-:-:S15]  /*53b0*/  FSEL R6, R7, 1.875, P0 ;  /* 0x3ff0000007067808 */ /* 0x000fde0000000000 */
[----:B------:R-:W-:-:S15]  /*53c0*/  NOP ;  /* 0x0000000000007918 */ /* 0x000fde0000000000 */
[----:B------:R-:W-:-:S15]  /*53d0*/  NOP ;  /* 0x0000000000007918 */ /* 0x000fde0000000000 */
[----:B------:R-:W-:-:S15]  /*53e0*/  NOP ;  /* 0x0000000000007918 */ /* 0x000fde0000000000 */
[----:B------:R-:W3:Y:S02]  /*53f0*/  DSETP.NEU.AND P0, PT, R8, RZ, PT ;  /* 0x000000ff0800722a */ /* 0x000ee40003f0d000 */
[----:B---3--:R-:W-:Y:S02]  /*5400*/  FSEL R16, R0, RZ, P0 ;  /* 0x000000ff00107208 */ /* 0x008fe40000000000 */
[----:B------:R-:W-:-:S07]  /*5410*/  FSEL R17, R6, 1.875, P0 ;  /* 0x3ff0000006117808 */ /* 0x000fce0000000000 */
.L_x_8046:
[----:B------:R-:W-:Y:S05]  /*5420*/  BSYNC.RECONVERGENT B0 ;  /* 0x0000000000007941 */ /* 0x000fea0003800200 */
.L_x_8045:
[----:B--2---:R-:W2:Y:S01]  /*5430*/  LDC.U8 R18, c[0x0][0x3b4] ;  /* 0x0000ed00ff127b82 */ /* 0x004ea20000000000 */
[----:B------:R-:W-:Y:S01]  /*5440*/  ISETP.GE.AND P0, PT, R33, R2, PT ;  /* 0x000000022100720c */ /* 0x000fe20003f06270 */
[----:B------:R-:W-:Y:S04]  /*5450*/  BSSY.RECONVERGENT B7, `(.L_x_8055) ;  /* 0x00003cc000077945 */ /* 0x000fe80003800200 */
[----:B------:R-:W-:Y:S08]  /*5460*/  BSSY.RELIABLE B6, `(.L_x_8056) ;  /* 0x0000290000067945 */ /* 0x000ff00003800100 */
[----:B------:R-:W-:Y:S05]  /*5470*/  @P0 BRA `(.L_x_8057) ;  /* 0x00000028002c0947 */ /* 0x000fea0003800000 */
[----:B------:R-:W3:Y:S01]  /*5480*/  LDCU UR4, c[0x0][0x3b8] ;  /* 0x00007700ff0477ac */ /* 0x000ee20008000800 */
[----:B01----:R-:W0:Y:S01]  /*5490*/  LDC.64 R8, c[0x0][0x398] ;  /* 0x0000e600ff087b82 */ /* 0x003e220000000a00 */
[----:B------:R-:W-:Y:S01]  /*54a0*/  IMAD R0, R32, 0x200, R33 ;  /* 0x0000020020007824 */ /* 0x000fe200078e0221 */
[----:B--2---:R-:W-:-:S03]  /*54b0*/  PRMT R6, R18, 0x9910, RZ ;  /* 0x0000991012067816 */ /* 0x004fc600000000ff */
[----:B---3--:R-:W-:Y:S02]  /*54c0*/  IMAD R3, R0, UR4, RZ ;  /* 0x0000000400037c24 */ /* 0x008fe4000f8e02ff */
        /* <DEDUP_REMOVED lines=13> */
[----:B------:R-:W0:Y:S01]  /*55a0*/  F2I.F64.TRUNC R5, R4 ;  /* 0x0000000400057311 */ /* 0x000e22000030d100 */
[----:B------:R-:W-:Y:S01]  /*55b0*/  IMAD.MOV.U32 R33, RZ, RZ, R23 ;  /* 0x000000ffff217224 */ /* 0x000fe200078e0017 */
[----:B0-----:R0:W-:Y:S01]  /*55c0*/  STG.E.U8 desc[UR36][R8.64], R5 ;  /* 0x0000000508007986 */ /* 0x0011e2000c101124 */
[----:B------:R-:W-:Y:S05]  /*55d0*/  BRA `(.L_x_8063) ;  /* 0x0000001000e07947 */ /* 0x000fea0003800000 */
.L_x_8061:
[----:B------:R-:W0:Y:S01]  /*55e0*/  F2I.S64.F64.TRUNC R4, R4 ;  /* 0x0000000400047311 */ /* 0x000e22000030d900 */
[----:B------:R-:W-:Y:S02]  /*55f0*/  IMAD.MOV.U32 R33, RZ, RZ, R23 ;  /* 0x000000ffff217224 */ /* 0x000fe400078e0017 */
[----:B0-----:R-:W-:-:S05]  /*5600*/  IMAD.MOV.U32 R3, RZ, RZ, R4 ;  /* 0x000000ffff037224 */ /* 0x001fca00078e0004 */
[----:B------:R0:W-:Y:S01]  /*5610*/  STG.E.U8 desc[UR36][R8.64], R3 ;  /* 0x0000000308007986 */ /* 0x0001e2000c101124 */
[----:B------:R-:W-:Y:S05]  /*5620*/  BRA `(.L_x_8063) ;  /* 0x0000001000cc7947 */ /* 0x000fea0003800000 */
.L_x_8060:
[----:B------:R-:W-:-:S13]  /*5630*/  ISETP.NE.AND P0, PT, R0, 0x2, PT ;  /* 0x000000020000780c */ /* 0x000fda0003f05270 */
[----:B------:R-:W-:Y:S05]  /*5640*/  @!P0 BRA `(.L_x_8064) ;  /* 0x0000000000308947 */ /* 0x000fea0003800000 */
[----:B------:R-:W-:-:S13]  /*5650*/  ISETP.NE.AND P0, PT, R0, 0x3, PT ;  /* 0x000000030000780c */ /* 0x000fda0003f05270 */
[----:B------:R-:W-:Y:S05]  /*5660*/  @!P0 BRA `(.L_x_8065) ;  /* 0x0000000000188947 */ /* 0x000fea0003800000 */
[----:B------:R-:W-:-:S13]  /*5670*/  ISETP.NE.AND P0, PT, R0, 0x4, PT ;  /* 0x000000040000780c */ /* 0x000fda0003f05270 */
[----:B------:R-:W-:Y:S05]  /*5680*/  @P0 BRA `(.L_x_8062) ;  /* 0x0000000c00ec0947 */ /* 0x000fea0003800000 */
[----:B------:R-:W0:Y:S01]  /*5690*/  F2I.S64.F64.TRUNC R4, R4 ;  /* 0x0000000400047311 */ /* 0x000e22000030d900 */
[----:B------:R-:W-:Y:S01]  /*56a0*/  IMAD.MOV.U32 R33, RZ, RZ, R23 ;  /* 0x000000ffff217224 */ /* 0x000fe200078e0017 */
[----:B0-----:R0:W-:Y:S01]  /*56b0*/  STG.E.64 desc[UR36][R8.64], R4 ;  /* 0x0000000408007986 */ /* 0x0011e2000c101b24 */
[----:B------:R-:W-:Y:S05]  /*56c0*/  BRA `(.L_x_8063) ;  /* 0x0000001000a47947 */ /* 0x000fea0003800000 */
.L_x_8065:
[----:B------:R-:W0:Y:S01]  /*56d0*/  F2I.F64.TRUNC R5, R4 ;  /* 0x0000000400057311 */ /* 0x000e22000030d100 */
[----:B------:R-:W-:Y:S01]  /*56e0*/  IMAD.MOV.U32 R33, RZ, RZ, R23 ;  /* 0x000000ffff217224 */ /* 0x000fe200078e0017 */
[----:B0-----:R0:W-:Y:S01]  /*56f0*/  STG.E desc[UR36][R8.64], R5 ;  /* 0x0000000508007986 */ /* 0x0011e2000c101924 */
[----:B------:R-:W-:Y:S05]  /*5700*/  BRA `(.L_x_8063) ;  /* 0x0000001000947947 */ /* 0x000fea0003800000 */
.L_x_8064:
[----:B------:R-:W0:Y:S01]  /*5710*/  F2I.F64.TRUNC R5, R4 ;  /* 0x0000000400057311 */ /* 0x000e22000030d100 */
[----:B------:R-:W-:Y:S01]  /*5720*/  IMAD.MOV.U32 R33, RZ, RZ, R23 ;  /* 0x000000ffff217224 */ /* 0x000fe200078e0017 */
[----:B0-----:R0:W-:Y:S01]  /*5730*/  STG.E.U16 desc[UR36][R8.64], R5 ;  /* 0x0000000508007986 */ /* 0x0011e2000c101524 */
[----:B------:R-:W-:Y:S05]  /*5740*/  BRA `(.L_x_8063) ;  /* 0x0000001000847947 */ /* 0x000fea0003800000 */
.L_x_8059:
[----:B------:R-:W-:-:S13]  /*5750*/  ISETP.GT.AND P0, PT, R0, 0x6, PT ;  /* 0x000000060000780c */ /* 0x000fda0003f04270 */
[----:B------:R-:W-:Y:S05]  /*5760*/  @P0 BRA `(.L_x_8066) ;  /* 0x0000000000740947 */ /* 0x000fea0003800000 */
[----:B------:R-:W-:-:S13]  /*5770*/  ISETP.NE.AND P0, PT, R0, 0x5, PT ;  /* 0x000000050000780c */ /* 0x000fda0003f05270 */
[----:B------:R-:W-:Y:S05]  /*5780*/  @!P0 BRA `(.L_x_8067) ;  /* 0x0000000000388947 */ /* 0x000fea0003800000 */
[----:B------:R-:W-:-:S13]  /*5790*/  ISETP.NE.AND P0, PT, R0, 0x6, PT ;  /* 0x000000060000780c */ /* 0x000fda0003f05270 */
[----:B------:R-:W-:Y:S05]  /*57a0*/  @P0 BRA `(.L_x_8062) ;  /* 0x0000000c00a40947 */ /* 0x000fea0003800000 */
        /* <DEDUP_REMOVED lines=8> */
[----:B------:R-:W-:Y:S02]  /*5830*/  IMAD.MOV.U32 R33, RZ, RZ, R23 ;  /* 0x000000ffff217224 */ /* 0x000fe400078e0017 */
[----:B0-----:R-:W-:-:S05]  /*5840*/  @!P0 FMUL R3, R3, 1.175494350822287508e-38 ;  /* 0x0080000003038820 */ /* 0x001fca0000400000 */
[----:B------:R0:W-:Y:S01]  /*5850*/  STG.E desc[UR36][R8.64], R3 ;  /* 0x0000000308007986 */ /* 0x0001e2000c101924 */
[----:B------:R-:W-:Y:S05]  /*5860*/  BRA `(.L_x_8063) ;  /* 0x00000010003c7947 */ /* 0x000fea0003800000 */
.L_x_8067:
        /* <DEDUP_REMOVED lines=10> */
[----:B------:R-:W-:-:S05]  /*5910*/  F2FP.F16.F32.PACK_AB R0, RZ, R0 ;  /* 0x00000000ff00723e */ /* 0x000fca00000000ff */
[----:B------:R0:W-:Y:S01]  /*5920*/  STG.E.U16 desc[UR36][R8.64], R0 ;  /* 0x0000000008007986 */ /* 0x0001e2000c101524 */
[----:B------:R-:W-:Y:S05]  /*5930*/  BRA `(.L_x_8063) ;  /* 0x0000001000087947 */ /* 0x000fea0003800000 */
.L_x_8066:
[----:B------:R-:W-:-:S13]  /*5940*/  ISETP.NE.AND P0, PT, R0, 0x7, PT ;  /* 0x000000070000780c */ /* 0x000fda0003f05270 */
[----:B------:R-:W-:Y:S05]  /*5950*/  @!P0 BRA `(.L_x_8068) ;  /* 0x00000000007c8947 */ /* 0x000fea0003800000 */
        /* <DEDUP_REMOVED lines=13> */
[----:B0-----:R-:W-:Y:S01]  /*5a30*/  @!P0 FMUL R6, R6, 1.175494350822287508e-38 ;  /* 0x0080000006068820 */ /* 0x001fe20000400000 */
[----:B------:R-:W-:-:S04]  /*5a40*/  IMAD.MOV.U32 R33, RZ, RZ, R23 ;  /* 0x000000ffff217224 */ /* 0x000fc800078e0017 */
[----:B------:R0:W-:Y:S01]  /*5a50*/  STG.E.64 desc[UR36][R8.64], R6 ;  /* 0x0000000608007986 */ /* 0x0001e2000c101b24 */
[----:B------:R-:W-:Y:S05]  /*5a60*/  BRA `(.L_x_8063) ;  /* 0x0000000c00bc7947 */ /* 0x000fea0003800000 */
.L_x_8069:
        /* <DEDUP_REMOVED lines=10> */
[----:B------:R-:W-:-:S04]  /*5b10*/  F2FP.F16.F32.PACK_AB R3, RZ, R0 ;  /* 0x00000000ff03723e */ /* 0x000fc800000000ff */
[----:B------:R-:W-:-:S05]  /*5b20*/  PRMT R3, R3, 0x5410, RZ ;  /* 0x0000541003037816 */ /* 0x000fca00000000ff */
[----:B------:R0:W-:Y:S01]  /*5b30*/  STG.E desc[UR36][R8.64], R3 ;  /* 0x0000000308007986 */ /* 0x0001e2000c101924 */
[----:B------:R-:W-:Y:S05]  /*5b40*/  BRA `(.L_x_8063) ;  /* 0x0000000c00847947 */ /* 0x000fea0003800000 */
.L_x_8068:
[----:B------:R0:W-:Y:S01]  /*5b50*/  STG.E.64 desc[UR36][R8.64], R4 ;  /* 0x0000000408007986 */ /* 0x0001e2000c101b24 */
[----:B------:R-:W-:Y:S01]  /*5b60*/  IMAD.MOV.U32 R33, RZ, RZ, R23 ;  /* 0x000000ffff217224 */ /* 0x000fe200078e0017 */
[----:B------:R-:W-:Y:S06]  /*5b70*/  BRA `(.L_x_8063) ;  /* 0x0000000c00787947 */ /* 0x000fec0003800000 */
.L_x_8058:
        /* <DEDUP_REMOVED lines=8> */
[----:B------:R-:W0:Y:S01]  /*5c00*/  DSETP.NEU.AND P0, PT, R4, RZ, PT ;  /* 0x000000ff0400722a */ /* 0x000e220003f0d000 */
[----:B------:R-:W-:Y:S01]  /*5c10*/  IMAD.MOV.U32 R33, RZ, RZ, R23 ;  /* 0x000000ffff217224 */ /* 0x000fe200078e0017 */
[----:B0-----:R-:W-:-:S05]  /*5c20*/  SEL R3, RZ, 0x1, !P0 ;  /* 0x00000001ff037807 */ /* 0x001fca0004000000 */
[----:B------:R4:W-:Y:S01]  /*5c30*/  STG.E.U8 desc[UR36][R8.64], R3 ;  /* 0x0000000308007986 */ /* 0x0009e2000c101124 */
[----:B------:R-:W-:Y:S05]  /*5c40*/  BRA `(.L_x_8063) ;  /* 0x0000000c00447947 */ /* 0x000fea0003800000 */
.L_x_8072:
[----:B------:R-:W-:Y:S01]  /*5c50*/  CS2R R6, SRZ ;  /* 0x0000000000067805 */ /* 0x000fe2000001ff00 */
[----:B------:R-:W-:-:S04]  /*5c60*/  IMAD.MOV.U32 R33, RZ, RZ, R23 ;  /* 0x000000ffff217224 */ /* 0x000fc800078e0017 */
[----:B------:R3:W-:Y:S01]  /*5c70*/  STG.E.128 desc[UR36][R8.64], R4 ;  /* 0x0000000408007986 */ /* 0x0007e2000c101d24 */
[----:B------:R-:W-:Y:S05]  /*5c80*/  BRA `(.L_x_8063) ;  /* 0x0000000c00347947 */ /* 0x000fea0003800000 */
.L_x_8071:
        /* <DEDUP_REMOVED lines=27> */
.L_x_8076:
[----:B------:R-:W-:Y:S05]  /*5e40*/  BSYNC.RECONVERGENT B0 ;  /* 0x0000000000007941 */ /* 0x000fea0003800200 */
.L_x_8075:
[----:B------:R-:W-:Y:S01]  /*5e50*/  LOP3.LUT R7, R0, 0x80, R7, 0xf8, !PT ;  /* 0x0000008000077812 */ /* 0x000fe200078ef807 */
[----:B------:R-:W-:-:S04]  /*5e60*/  IMAD.MOV.U32 R33, RZ, RZ, R23 ;  /* 0x000000ffff217224 */ /* 0x000fc800078e0017 */
[----:B------:R2:W-:Y:S01]  /*5e70*/  STG.E.U8 desc[UR36][R8.64], R7 ;  /* 0x0000000708007986 */ /* 0x0005e2000c101124 */
[----:B------:R-:W-:Y:S05]  /*5e80*/  BRA `(.L_x_8063) ;  /* 0x0000000800b47947 */ /* 0x000fea0003800000 */
.L_x_8074:
        /* <DEDUP_REMOVED lines=23> */
.L_x_8078:
[----:B------:R-:W-:Y:S05]  /*6000*/  BSYNC.RECONVERGENT B0 ;  /* 0x0000000000007941 */ /* 0x000fea0003800200 */
.L_x_8077:
[----:B------:R-:W-:Y:S01]  /*6010*/  LOP3.LUT R7, R0, 0x80, R7, 0xf8, !PT ;  /* 0x0000008000077812 */ /* 0x000fe200078ef807 */
[----:B------:R-:W-:-:S04]  /*6020*/  IMAD.MOV.U32 R33, RZ, RZ, R23 ;  /* 0x000000ffff217224 */ /* 0x000fc800078e0017 */
[----:B------:R1:W-:Y:S01]  /*6030*/  STG.E.U8 desc[UR36][R8.64], R7 ;  /* 0x0000000708007986 */ /* 0x0003e2000c101124 */
[----:B------:R-:W-:Y:S05]  /*6040*/  BRA `(.L_x_8063) ;  /* 0x0000000800447947 */ /* 0x000fea0003800000 */
.L_x_8073:
        /* <DEDUP_REMOVED lines=10> */
[----:B------:R-:W-:-:S05]  /*60f0*/  F2FP.BF16.F32.PACK_AB R0, RZ, R0 ;  /* 0x00000000ff00723e */ /* 0x000fca00000010ff */
[----:B------:R0:W-:Y:S01]  /*6100*/  STG.E.U16 desc[UR36][R8.64], R0 ;  /* 0x0000000008007986 */ /* 0x0001e2000c101524 */
[----:B------:R-:W-:Y:S05]  /*6110*/  BRA `(.L_x_8063) ;  /* 0x0000000800107947 */ /* 0x000fea0003800000 */
.L_x_8070:
        /* <DEDUP_REMOVED lines=8> */
[----:B------:R-:W0:Y:S01]  /*61a0*/  F2I.U32.F64.TRUNC R5, R4 ;  /* 0x0000000400057311 */ /* 0x000e22000030d000 */
[----:B------:R-:W-:Y:S01]  /*61b0*/  IMAD.MOV.U32 R33, RZ, RZ, R23 ;  /* 0x000000ffff217224 */ /* 0x000fe200078e0017 */
[----:B0-----:R0:W-:Y:S01]  /*61c0*/  STG.E.U16 desc[UR36][R8.64], R5 ;  /* 0x0000000508007986 */ /* 0x0011e2000c101524 */
[----:B------:R-:W-:Y:S05]  /*61d0*/  BRA `(.L_x_8063) ;  /* 0x0000000400e07947 */ /* 0x000fea0003800000 */
.L_x_8081:
        /* <DEDUP_REMOVED lines=21> */
.L_x_8084:
[----:B------:R-:W-:-:S04]  /*6330*/  SHF.R.U32.HI R0, RZ, 0x14, R7 ;  /* 0x00000014ff007819 */ /* 0x000fc80000011607 */
[----:B------:R-:W-:-:S04]  /*6340*/  LOP3.LUT R0, R0, 0x1, RZ, 0xc0, !PT ;  /* 0x0000000100007812 */ /* 0x000fc800078ec0ff */
[----:B------:R-:W-:-:S04]  /*6350*/  IADD3 R0, PT, PT, R7, 0x487ffff, R0 ;  /* 0x0487ffff07007810 */ /* 0x000fc80007ffe000 */
[----:B------:R-:W-:-:S04]  /*6360*/  SHF.R.U32.HI R0, RZ, 0x14, R0 ;  /* 0x00000014ff007819 */ /* 0x000fc80000011600 */
[----:B------:R-:W-:-:S07]  /*6370*/  LOP3.LUT R3, R0, 0xff, RZ, 0xc0, !PT ;  /* 0x000000ff00037812 */ /* 0x000fce00078ec0ff */
.L_x_8085:
[----:B------:R-:W-:-:S04]  /*6380*/  SHF.R.U32.HI R0, RZ, 0x18, R7 ;  /* 0x00000018ff007819 */ /* 0x000fc80000011607 */
[----:B------:R-:W-:-:S07]  /*6390*/  LOP3.LUT R0, R3, 0x80, R0, 0xf8, !PT ;  /* 0x0000008003007812 */ /* 0x000fce00078ef800 */
.L_x_8083:
[----:B------:R-:W-:Y:S05]  /*63a0*/  BSYNC.RECONVERGENT B0 ;  /* 0x0000000000007941 */ /* 0x000fea0003800200 */
.L_x_8082:
[----:B------:R0:W-:Y:S01]  /*63b0*/  STG.E.U8 desc[UR36][R8.64], R0 ;  /* 0x0000000008007986 */ /* 0x0001e2000c101124 */
[----:B------:R-:W-:Y:S01]  /*63c0*/  IMAD.MOV.U32 R33, RZ, RZ, R23 ;  /* 0x000000ffff217224 */ /* 0x000fe200078e0017 */
[----:B------:R-:W-:Y:S06]  /*63d0*/  BRA `(.L_x_8063) ;  /* 0x0000000400607947 */ /* 0x000fec0003800000 */
.L_x_8080:
        /* <DEDUP_REMOVED lines=21> */
.L_x_8088:
[----:B------:R-:W-:-:S04]  /*6530*/  SHF.R.U32.HI R0, RZ, 0x15, R7 ;  /* 0x00000015ff007819 */ /* 0x000fc80000011607 */
[----:B------:R-:W-:-:S04]  /*6540*/  LOP3.LUT R0, R0, 0x1, RZ, 0xc0, !PT ;  /* 0x0000000100007812 */ /* 0x000fc800078ec0ff */
[----:B------:R-:W-:-:S04]  /*6550*/  IADD3 R0, PT, PT, R7, 0x88fffff, R0 ;  /* 0x088fffff07007810 */ /* 0x000fc80007ffe000 */
[----:B------:R-:W-:-:S04]  /*6560*/  SHF.R.U32.HI R0, RZ, 0x15, R0 ;  /* 0x00000015ff007819 */ /* 0x000fc80000011600 */
[----:B------:R-:W-:-:S07]  /*6570*/  LOP3.LUT R3, R0, 0xff, RZ, 0xc0, !PT ;  /* 0x000000ff00037812 */ /* 0x000fce00078ec0ff */
.L_x_8089:
[----:B------:R-:W-:-:S04]  /*6580*/  SHF.R.U32.HI R0, RZ, 0x18, R7 ;  /* 0x00000018ff007819 */ /* 0x000fc80000011607 */
[----:B------:R-:W-:-:S07]  /*6590*/  LOP3.LUT R0, R3, 0x80, R0, 0xf8, !PT ;  /* 0x0000008003007812 */ /* 0x000fce00078ef800 */
.L_x_8087:
[----:B------:R-:W-:Y:S05]  /*65a0*/  BSYNC.RECONVERGENT B0 ;  /* 0x0000000000007941 */ /* 0x000fea0003800200 */
.L_x_8086:
[----:B------:R0:W-:Y:S01]  /*65b0*/  STG.E.U8 desc[UR36][R8.64], R0 ;  /* 0x0000000008007986 */ /* 0x0001e2000c101124 */
[----:B------:R-:W-:Y:S01]  /*65c0*/  IMAD.MOV.U32 R33, RZ, RZ, R23 ;  /* 0x000000ffff217224 */ /* 0x000fe200078e0017 */
[----:B------:R-:W-:Y:S06]  /*65d0*/  BRA `(.L_x_8063) ;  /* 0x0000000000e07947 */ /* 0x000fec0003800000 */
.L_x_8079:
[----:B------:R-:W-:-:S13]  /*65e0*/  ISETP.NE.AND P0, PT, R0, 0x1c, PT ;  /* 0x0000001c0000780c */ /* 0x000fda0003f05270 */
[----:B------:R-:W-:Y:S05]  /*65f0*/  @!P0 BRA `(.L_x_8090) ;  /* 0x0000000000cc8947 */ /* 0x000fea0003800000 */
[----:B------:R-:W-:-:S13]  /*6600*/  ISETP.NE.AND P0, PT, R0, 0x1d, PT ;  /* 0x0000001d0000780c */ /* 0x000fda0003f05270 */
[----:B------:R-:W-:Y:S05]  /*6610*/  @!P0 BRA `(.L_x_8091) ;  /* 0x0000000000b48947 */ /* 0x000fea0003800000 */
[----:B------:R-:W-:-:S13]  /*6620*/  ISETP.NE.AND P0, PT, R0, 0x2c, PT ;  /* 0x0000002c0000780c */ /* 0x000fda0003f05270 */
[----:B------:R-:W-:Y:S05]  /*6630*/  @!P0 BRA `(.L_x_8092) ;  /* 0x0000000000488947 */ /* 0x000fea0003800000 */
.L_x_8062:
        /* <DEDUP_REMOVED lines=16> */
.L_x_8093:
[----:B------:R-:W-:Y:S01]  /*6740*/  IMAD.MOV.U32 R33, RZ, RZ, R23 ;  /* 0x000000ffff217224 */ /* 0x000fe200078e0017 */
[----:B------:R-:W-:Y:S06]  /*6750*/  BRA `(.L_x_8063) ;  /* 0x0000000000807947 */ /* 0x000fec0003800000 */
.L_x_8092:
        /* <DEDUP_REMOVED lines=25> */
.L_x_8091:
[----:B------:R-:W0:Y:S01]  /*68f0*/  F2I.U64.F64.TRUNC R4, R4 ;  /* 0x0000000400047311 */ /* 0x000e22000030d800 */
[----:B------:R-:W-:Y:S01]  /*6900*/  IMAD.MOV.U32 R33, RZ, RZ, R23 ;  /* 0x000000ffff217224 */ /* 0x000fe200078e0017 */
[----:B0-----:R0:W-:Y:S01]  /*6910*/  STG.E.64 desc[UR36][R8.64], R4 ;  /* 0x0000000408007986 */ /* 0x0011e2000c101b24 */
[----:B------:R-:W-:Y:S05]  /*6920*/  BRA `(.L_x_8063) ;  /* 0x00000000000c7947 */ /* 0x000fea0003800000 */
.L_x_8090:
[----:B------:R-:W0:Y:S01]  /*6930*/  F2I.U32.F64.TRUNC R5, R4 ;  /* 0x0000000400057311 */ /* 0x000e22000030d000 */
[----:B------:R-:W-:Y:S01]  /*6940*/  IMAD.MOV.U32 R33, RZ, RZ, R23 ;  /* 0x000000ffff217224 */ /* 0x000fe200078e0017 */
[----:B0-----:R0:W-:Y:S06]  /*6950*/  STG.E desc[UR36][R8.64], R5 ;  /* 0x0000000508007986 */ /* 0x0011ec000c101924 */
.L_x_8063:
[----:B------:R-:W-:-:S13]  /*6960*/  ISETP.GE.AND P0, PT, R33, R2, PT ;  /* 0x000000022100720c */ /* 0x000fda0003f06270 */
[----:B------:R-:W-:Y:S05]  /*6970*/  @P0 BREAK.RELIABLE B6 ;  /* 0x0000000000060942 */ /* 0x000fea0003800100 */
[----:B------:R-:W-:Y:S05]  /*6980*/  @P0 BRA `(.L_x_8094) ;  /* 0x0000002400e00947 */ /* 0x000fea0003800000 */
[----:B------:R-:W4:Y:S01]  /*6990*/  LDCU UR4, c[0x0][0x3b8] ;  /* 0x00007700ff0477ac */ /* 0x000f220008000800 */
[----:B0--3--:R-:W0:Y:S01]  /*69a0*/  LDC.64 R4, c[0x0][0x398] ;  /* 0x0000e600ff047b82 */ /* 0x009e220000000a00 */
[----:B------:R-:W-:Y:S01]  /*69b0*/  IMAD R0, R32, 0x200, R33 ;  /* 0x0000020020007824 */ /* 0x000fe200078e0221 */
[----:B------:R-:W-:-:S03]  /*69c0*/  PRMT R6, R18, 0x9910, RZ ;  /* 0x0000991012067816 */ /* 0x000fc600000000ff */
[----:B----4-:R-:W-:Y:S02]  /*69d0*/  IMAD R3, R0, UR4, RZ ;  /* 0x0000000400037c24 */ /* 0x010fe4000f8e02ff */
        /* <DEDUP_REMOVED lines=13> */
[----:B------:R-:W0:Y:S02]  /*6ab0*/  F2I.F64.TRUNC R29, R28 ;  /* 0x0000001c001d7311 */ /* 0x000e24000030d100 */
[----:B0-----:R3:W-:Y:S01]  /*6ac0*/  STG.E.U8 desc[UR36][R4.64], R29 ;  /* 0x0000001d04007986 */ /* 0x0017e2000c101124 */
[----:B------:R-:W-:Y:S05]  /*6ad0*/  BRA `(.L_x_8100) ;  /* 0x0000001000907947 */ /* 0x000fea0003800000 */
.L_x_8098:
[----:B------:R-:W0:Y:S02]  /*6ae0*/  F2I.S64.F64.TRUNC R28, R28 ;  /* 0x0000001c001c7311 */ /* 0x000e24000030d900 */
[----:B0-----:R-:W-:-:S05]  /*6af0*/  IMAD.MOV.U32 R3, RZ, RZ, R28 ;  /* 0x000000ffff037224 */ /* 0x001fca00078e001c */
[----:B------:R0:W-:Y:S01]  /*6b00*/  STG.E.U8 desc[UR36][R4.64], R3 ;  /* 0x0000000304007986 */ /* 0x0001e2000c101124 */
[----:B------:R-:W-:Y:S05]  /*6b10*/  BRA `(.L_x_8100) ;  /* 0x0000001000807947 */ /* 0x000fea0003800000 */
.L_x_8097:
[----:B------:R-:W-:-:S13]  /*6b20*/  ISETP.NE.AND P0, PT, R0, 0x2, PT ;  /* 0x000000020000780c */ /* 0x000fda0003f05270 */
[----:B------:R-:W-:Y:S05]  /*6b30*/  @!P0 BRA `(.L_x_8101) ;  /* 0x0000000000288947 */ /* 0x000fea0003800000 */
[----:B------:R-:W-:-:S13]  /*6b40*/  ISETP.NE.AND P0, PT, R0, 0x3, PT ;  /* 0x000000030000780c */ /* 0x000fda0003f05270 */
[----:B------:R-:W-:Y:S05]  /*6b50*/  @!P0 BRA `(.L_x_8102) ;  /* 0x0000000000148947 */ /* 0x000fea0003800000 */
[----:B------:R-:W-:-:S13]  /*6b60*/  ISETP.NE.AND P0, PT, R0, 0x4, PT ;  /* 0x000000040000780c */ /* 0x000fda0003f05270 */
[----:B------:R-:W-:Y:S05]  /*6b70*/  @P0 BRA `(.L_x_8099) ;  /* 0x0000000c00240947 */ /* 0x000fea0003800000 */
[----:B------:R-:W0:Y:S02]  /*6b80*/  F2I.S64.F64.TRUNC R28, R28 ;  /* 0x0000001c001c7311 */ /* 0x000e24000030d900 */
[----:B0-----:R0:W-:Y:S01]  /*6b90*/  STG.E.64 desc[UR36][R4.64], R28 ;  /* 0x0000001c04007986 */ /* 0x0011e2000c101b24 */
[----:B------:R-:W-:Y:S05]  /*6ba0*/  BRA `(.L_x_8100) ;  /* 0x00000010005c7947 */ /* 0x000fea0003800000 */
.L_x_8102:
[----:B------:R-:W0:Y:S02]  /*6bb0*/  F2I.F64.TRUNC R29, R28 ;  /* 0x0000001c001d7311 */ /* 0x000e24000030d100 */
[----:B0-----:R0:W-:Y:S01]  /*6bc0*/  STG.E desc[UR36][R4.64], R29 ;  /* 0x0000001d04007986 */ /* 0x0011e2000c101924 */
[----:B------:R-:W-:Y:S05]  /*6bd0*/  BRA `(.L_x_8100) ;  /* 0x0000001000507947 */ /* 0x000fea0003800000 */
.L_x_8101:
[----:B------:R-:W0:Y:S02]  /*6be0*/  F2I.F64.TRUNC R29, R28 ;  /* 0x0000001c001d7311 */ /* 0x000e24000030d100 */
[----:B0-----:R4:W-:Y:S01]  /*6bf0*/  STG.E.U16 desc[UR36][R4.64], R29 ;  /* 0x0000001d04007986 */ /* 0x0019e2000c101524 */
[----:B------:R-:W-:Y:S05]  /*6c00*/  BRA `(.L_x_8100) ;  /* 0x0000001000447947 */ /* 0x000fea0003800000 */
.L_x_8096:
        /* <DEDUP_REMOVED lines=17> */
.L_x_8104:
        /* <DEDUP_REMOVED lines=12> */
.L_x_8103:
        /* <DEDUP_REMOVED lines=14> */
[----:B-12---:R-:W-:Y:S02]  /*6ec0*/  IMAD.MOV.U32 R7, RZ, RZ, RZ ;  /* 0x000000ffff077224 */ /* 0x006fe400078e00ff */
[----:B0-----:R-:W-:-:S05]  /*6ed0*/  @!P0 FMUL R6, R6, 1.175494350822287508e-38 ;  /* 0x0080000006068820 */ /* 0x001fca0000400000 */
[----:B------:R0:W-:Y:S01]  /*6ee0*/  STG.E.64 desc[UR36][R4.64], R6 ;  /* 0x0000000604007986 */ /* 0x0001e2000c101b24 */
[----:B------:R-:W-:Y:S05]  /*6ef0*/  BRA `(.L_x_8100) ;  /* 0x0000000c00887947 */ /* 0x000fea0003800000 */
.L_x_8106:
        /* <DEDUP_REMOVED lines=13> */
.L_x_8105:
[----:B------:R0:W-:Y:S01]  /*6fd0*/  STG.E.64 desc[UR36][R4.64], R28 ;  /* 0x0000001c04007986 */ /* 0x0001e2000c101b24 */
[----:B------:R-:W-:Y:S05]  /*6fe0*/  BRA `(.L_x_8100) ;  /* 0x0000000c004c7947 */ /* 0x000fea0003800000 */
.L_x_8095:
        /* <DEDUP_REMOVED lines=10> */
[----:B------:R-:W0:Y:S02]  /*7090*/  F2I.U32.F64.TRUNC R29, R28 ;  /* 0x0000001c001d7311 */ /* 0x000e24000030d000 */
[----:B0-----:R0:W-:Y:S01]  /*70a0*/  STG.E.U16 desc[UR36][R4.64], R29 ;  /* 0x0000001d04007986 */ /* 0x0011e2000c101524 */
[----:B------:R-:W-:Y:S05]  /*70b0*/  BRA `(.L_x_8100) ;  /* 0x0000000c00187947 */ /* 0x000fea0003800000 */
.L_x_8110:
[----:B------:R-:W-:Y:S01]  /*70c0*/  UMOV UR4, 0xf0000000 ;  /* 0xf000000000047882 */ /* 0x000fe20000000000 */
[----:B------:R-:W-:Y:S01]  /*70d0*/  UMOV UR5, 0x380fffff ;  /* 0x380fffff00057882 */ /* 0x000fe20000000000 */
[----:B-12---:R-:W0:-:S15]  /*70e0*/  F2F.F32.F64 R7, R28 ;  /* 0x0000001c00077310 */ /* 0x006e1e0000301000 */
        /* <DEDUP_REMOVED lines=23> */
.L_x_8113:
[----:B------:R-:W-:-:S04]  /*7260*/  SHF.R.U32.HI R3, RZ, 0x18, R7 ;  /* 0x00000018ff037819 */ /* 0x000fc80000011607 */
[----:B------:R-:W-:-:S07]  /*7270*/  LOP3.LUT R0, R0, 0x80, R3, 0xf8, !PT ;  /* 0x0000008000007812 */ /* 0x000fce00078ef803 */
.L_x_8112:
[----:B------:R-:W-:Y:S05]  /*7280*/  BSYNC.RECONVERGENT B0 ;  /* 0x0000000000007941 */ /* 0x000fea0003800200 */
.L_x_8111:
[----:B------:R0:W-:Y:S01]  /*7290*/  STG.E.U8 desc[UR36][R4.64], R0 ;  /* 0x0000000004007986 */ /* 0x0001e2000c101124 */
[----:B------:R-:W-:Y:S05]  /*72a0*/  BRA `(.L_x_8100) ;  /* 0x00000008009c7947 */ /* 0x000fea0003800000 */
.L_x_8109:
        /* <DEDUP_REMOVED lines=26> */
.L_x_8116:
[----:B------:R-:W-:-:S04]  /*7450*/  SHF.R.U32.HI R3, RZ, 0x18, R7 ;  /* 0x00000018ff037819 */ /* 0x000fc80000011607 */
[----:B------:R-:W-:-:S07]  /*7460*/  LOP3.LUT R0, R0, 0x80, R3, 0xf8, !PT ;  /* 0x0000008000007812 */ /* 0x000fce00078ef803 */
.L_x_8115:
[----:B------:R-:W-:Y:S05]  /*7470*/  BSYNC.RECONVERGENT B0 ;  /* 0x0000000000007941 */ /* 0x000fea0003800200 */
.L_x_8114:
[----:B------:R0:W-:Y:S01]  /*7480*/  STG.E.U8 desc[UR36][R4.64], R0 ;  /* 0x0000000004007986 */ /* 0x0001e2000c101124 */
[----:B------:R-:W-:Y:S05]  /*7490*/  BRA `(.L_x_8100) ;  /* 0x0000000800207947 */ /* 0x000fea0003800000 */
.L_x_8108:
        /* <DEDUP_REMOVED lines=8> */
[----:B-12---:R-:W0:-:S15]  /*7520*/  F2F.F32.F64 R8, R28 ;  /* 0x0000001c00087310 */ /* 0x006e1e0000301000 */
        /* <DEDUP_REMOVED lines=21> */
.L_x_8118:
[----:B------:R-:W0:Y:S02]  /*7680*/  F2I.U64.F64.TRUNC R28, R28 ;  /* 0x0000001c001c7311 */ /* 0x000e24000030d800 */
[----:B0-----:R0:W-:Y:S01]  /*7690*/  STG.E.64 desc[UR36][R4.64], R28 ;  /* 0x0000001c04007986 */ /* 0x0011e2000c101b24 */
[----:B------:R-:W-:Y:S05]  /*76a0*/  BRA `(.L_x_8100) ;  /* 0x00000004009c7947 */ /* 0x000fea0003800000 */
.L_x_8117:
[----:B------:R-:W0:Y:S02]  /*76b0*/  F2I.U32.F64.TRUNC R29, R28 ;  /* 0x0000001c001d7311 */ /* 0x000e24000030d000 */
[----:B0-----:R0:W-:Y:S01]  /*76c0*/  STG.E desc[UR36][R4.64], R29 ;  /* 0x0000001d04007986 */ /* 0x0011e2000c101924 */
[----:B------:R-:W-:Y:S05]  /*76d0*/  BRA `(.L_x_8100) ;  /* 0x0000000400907947 */ /* 0x000fea0003800000 */
.L_x_8107:
[----:B------:R-:W-:-:S13]  /*76e0*/  ISETP.GT.AND P0, PT, R0, 0xe, PT ;  /* 0x0000000e0000780c */ /* 0x000fda0003f04270 */
[----:B------:R-:W-:Y:S05]  /*76f0*/  @P0 BRA `(.L_x_8119) ;  /* 0x00000000002c0947 */ /* 0x000fea0003800000 */
[----:B------:R-:W-:-:S13]  /*7700*/  ISETP.NE.AND P0, PT, R0, 0xa, PT ;  /* 0x0000000a0000780c */ /* 0x000fda0003f05270 */
[----:B------:R-:W-:Y:S05]  /*7710*/  @!P0 BRA `(.L_x_8120) ;  /* 0x0000000000188947 */ /* 0x000fea0003800000 */
[----:B------:R-:W-:-:S13]  /*7720*/  ISETP.NE.AND P0, PT, R0, 0xb, PT ;  /* 0x0000000b0000780c */ /* 0x000fda0003f05270 */
[----:B------:R-:W-:Y:S05]  /*7730*/  @P0 BRA `(.L_x_8099) ;  /* 0x0000000000340947 */ /* 0x000fea0003800000 */
[----:B------:R-:W0:Y:S02]  /*7740*/  DSETP.NEU.AND P0, PT, R28, RZ, PT ;  /* 0x000000ff1c00722a */ /* 0x000e240003f0d000 */
[----:B0-----:R-:W-:-:S05]  /*7750*/  SEL R3, RZ, 0x1, !P0 ;  /* 0x00000001ff037807 */ /* 0x001fca0004000000 */
[----:B------:R0:W-:Y:S01]  /*7760*/  STG.E.U8 desc[UR36][R4.64], R3 ;  /* 0x0000000304007986 */ /* 0x0001e2000c101124 */
[----:B------:R-:W-:Y:S05]  /*7770*/  BRA `(.L_x_8100) ;  /* 0x0000000400687947 */ /* 0x000fea0003800000 */
.L_x_8120:
[----:B------:R-:W-:-:S05]  /*7780*/  CS2R R30, SRZ ;  /* 0x00000000001e7805 */ /* 0x000fca000001ff00 */
[----:B------:R0:W-:Y:S01]  /*7790*/  STG.E.128 desc[UR36][R4.64], R28 ;  /* 0x0000001c04007986 */ /* 0x0001e2000c101d24 */
[----:B------:R-:W-:Y:S05]  /*77a0*/  BRA `(.L_x_8100) ;  /* 0x00000004005c7947 */ /* 0x000fea0003800000 */
.L_x_8119:
[----:B------:R-:W-:-:S13]  /*77b0*/  ISETP.NE.AND P0, PT, R0, 0xf, PT ;  /* 0x0000000f0000780c */ /* 0x000fda0003f05270 */
[----:B------:R-:W-:Y:S05]  /*77c0*/  @!P0 BRA `(.L_x_8121) ;  /* 0x0000000400288947 */ /* 0x000fea0003800000 */
[----:B------:R-:W-:-:S13]  /*77d0*/  ISETP.NE.AND P0, PT, R0, 0x17, PT ;  /* 0x000000170000780c */ /* 0x000fda0003f05270 */
[----:B------:R-:W-:Y:S05]  /*77e0*/  @!P0 BRA `(.L_x_8122) ;  /* 0x0000000000b08947 */ /* 0x000fea0003800000 */
[----:B------:R-:W-:-:S13]  /*77f0*/  ISETP.NE.AND P0, PT, R0, 0x18, PT ;  /* 0x000000180000780c */ /* 0x000fda0003f05270 */
[----:B------:R-:W-:Y:S05]  /*7800*/  @!P0 BRA `(.L_x_8123) ;  /* 0x0000000000448947 */ /* 0x000fea0003800000 */
.L_x_8099:
[----:B------:R-:W-:Y:S01]  /*7810*/  MOV R0, 0x0 ;  /* 0x0000000000007802 */ /* 0x000fe20000000f00 */
[----:B------:R-:W0:Y:S01]  /*7820*/  LDCU.64 UR4, c[0x4][0x198] ;  /* 0x01003300ff0477ac */ /* 0x000e220008000a00 */
[----:B-12---:R-:W-:Y:S02]  /*7830*/  IMAD.MOV.U32 R8, RZ, RZ, 0x65 ;  /* 0x00000065ff087424 */ /* 0x006fe400078e00ff */
        /* <DEDUP_REMOVED lines=13> */
.L_x_8124:
[----:B------:R-:W-:Y:S05]  /*7910*/  BRA `(.L_x_8100) ;  /* 0x0000000400007947 */ /* 0x000fea0003800000 */
.L_x_8123:
        /* <DEDUP_REMOVED lines=21> */
.L_x_8126:
[----:B------:R-:W-:Y:S05]  /*7a70*/  BSYNC.RECONVERGENT B0 ;  /* 0x0000000000007941 */ /* 0x000fea0003800200 */
.L_x_8125:
[----:B------:R-:W-:-:S05]  /*7a80*/  LOP3.LUT R3, R0, 0x80, R3, 0xf8, !PT ;  /* 0x0000008000037812 */ /* 0x000fca00078ef803 */
[----:B------:R0:W-:Y:S01]  /*7a90*/  STG.E.U8 desc[UR36][R4.64], R3 ;  /* 0x0000000304007986 */ /* 0x0001e2000c101124 */
[----:B------:R-:W-:Y:S05]  /*7aa0*/  BRA `(.L_x_8100) ;  /* 0x00000000009c7947 */ /* 0x000fea0003800000 */
.L_x_8122:
        /* <DEDUP_REMOVED lines=20> */
.L_x_8128:
[----:B------:R-:W-:Y:S01]  /*7bf0*/  IMAD.MOV.U32 R0, RZ, RZ, 0x7f ;  /* 0x0000007fff007424 */ /* 0x000fe200078e00ff */
[----:B------:R-:W-:-:S04]  /*7c00*/  ISETP.GT.U32.AND P0, PT, R3, 0x7f800000, PT ;  /* 0x7f8000000300780c */ /* 0x000fc80003f04070 */
[----:B------:R-:W-:-:S09]  /*7c10*/  SEL R0, R0, 0x7c, P0 ;  /* 0x0000007c00007807 */ /* 0x000fd20000000000 */
.L_x_8129:
[----:B------:R-:W-:Y:S05]  /*7c20*/  BSYNC.RECONVERGENT B0 ;  /* 0x0000000000007941 */ /* 0x000fea0003800200 */
.L_x_8127:
[----:B------:R-:W-:-:S04]  /*7c30*/  SHF.R.U32.HI R3, RZ, 0x18, R7 ;  /* 0x00000018ff037819 */ /* 0x000fc80000011607 */
[----:B------:R-:W-:-:S05]  /*7c40*/  LOP3.LUT R3, R0, 0x80, R3, 0xf8, !PT ;  /* 0x0000008000037812 */ /* 0x000fca00078ef803 */
[----:B------:R0:W-:Y:S01]  /*7c50*/  STG.E.U8 desc[UR36][R4.64], R3 ;  /* 0x0000000304007986 */ /* 0x0001e2000c101124 */
[----:B------:R-:W-:Y:S05]  /*7c60*/  BRA `(.L_x_8100) ;  /* 0x00000000002c7947 */ /* 0x000fea0003800000 */
.L_x_8121:
        /* <DEDUP_REMOVED lines=11> */
.L_x_8100:
[----:B------:R-:W-:-:S07]  /*7d20*/  VIADD R33, R33, 0x80 ;  /* 0x0000008021217836 */ /* 0x000fce0000000000 */
.L_x_8057:
[----:B------:R-:W-:-:S13]  /*7d30*/  ISETP.GE.AND P0, PT, R33, R2, PT ;  /* 0x000000022100720c */ /* 0x000fda0003f06270 */
[----:B------:R-:W-:Y:S05]  /*7d40*/  @P0 BREAK.RELIABLE B6 ;  /* 0x0000000000060942 */ /* 0x000fea0003800100 */
[----:B------:R-:W-:Y:S05]  /*7d50*/  @P0 BRA `(.L_x_8094) ;  /* 0x0000001000ec0947 */ /* 0x000fea0003800000 */
[----:B------:R-:W-:Y:S05]  /*7d60*/  BSYNC.RELIABLE B6 ;  /* 0x0000000000067941 */ /* 0x000fea0003800100 */
.L_x_8056:
[----:B------:R-:W5:Y:S01]  /*7d70*/  LDCU UR4, c[0x0][0x3b8] ;  /* 0x00007700ff0477ac */ /* 0x000f620008000800 */
[----:B0--34-:R-:W0:Y:S01]  /*7d80*/  LDC.64 R4, c[0x0][0x398] ;  /* 0x0000e600ff047b82 */ /* 0x019e220000000a00 */
        /* <DEDUP_REMOVED lines=16> */
[----:B-1----:R-:W0:Y:S02]  /*7e90*/  F2I.F64.TRUNC R25, R24 ;  /* 0x0000001800197311 */ /* 0x002e24000030d100 */
[----:B0-----:R1:W-:Y:S01]  /*7ea0*/  STG.E.U8 desc[UR36][R4.64], R25 ;  /* 0x0000001904007986 */ /* 0x0013e2000c101124 */
[----:B------:R-:W-:Y:S05]  /*7eb0*/  BRA `(.L_x_8135) ;  /* 0x0000001000907947 */ /* 0x000fea0003800000 */
.L_x_8133:
[----:B-1----:R-:W0:Y:S02]  /*7ec0*/  F2I.S64.F64.TRUNC R24, R24 ;  /* 0x0000001800187311 */ /* 0x002e24000030d900 */
[----:B0-----:R-:W-:-:S05]  /*7ed0*/  IMAD.MOV.U32 R3, RZ, RZ, R24 ;  /* 0x000000ffff037224 */ /* 0x001fca00078e0018 */
[----:B------:R0:W-:Y:S01]  /*7ee0*/  STG.E.U8 desc[UR36][R4.64], R3 ;  /* 0x0000000304007986 */ /* 0x0001e2000c101124 */
[----:B------:R-:W-:Y:S05]  /*7ef0*/  BRA `(.L_x_8135) ;  /* 0x0000001000807947 */ /* 0x000fea0003800000 */
.L_x_8132:
[----:B------:R-:W-:-:S13]  /*7f00*/  ISETP.NE.AND P0, PT, R0, 0x2, PT ;  /* 0x000000020000780c */ /* 0x000fda0003f05270 */
[----:B------:R-:W-:Y:S05]  /*7f10*/  @!P0 BRA `(.L_x_8136) ;  /* 0x0000000000288947 */ /* 0x000fea0003800000 */
[----:B------:R-:W-:-:S13]  /*7f20*/  ISETP.NE.AND P0, PT, R0, 0x3, PT ;  /* 0x000000030000780c */ /* 0x000fda0003f05270 */
[----:B------:R-:W-:Y:S05]  /*7f30*/  @!P0 BRA `(.L_x_8137) ;  /* 0x0000000000148947 */ /* 0x000fea0003800000 */
[----:B------:R-:W-:-:S13]  /*7f40*/  ISETP.NE.AND P0, PT, R0, 0x4, PT ;  /* 0x000000040000780c */ /* 0x000fda0003f05270 */
[----:B------:R-:W-:Y:S05]  /*7f50*/  @P0 BRA `(.L_x_8134) ;  /* 0x0000000c00240947 */ /* 0x000fea0003800000 */
[----:B-1----:R-:W0:Y:S02]  /*7f60*/  F2I.S64.F64.TRUNC R24, R24 ;  /* 0x0000001800187311 */ /* 0x002e24000030d900 */
[----:B0-----:R3:W-:Y:S01]  /*7f70*/  STG.E.64 desc[UR36][R4.64], R24 ;  /* 0x0000001804007986 */ /* 0x0017e2000c101b24 */
[----:B------:R-:W-:Y:S05]  /*7f80*/  BRA `(.L_x_8135) ;  /* 0x00000010005c7947 */ /* 0x000fea0003800000 */
.L_x_8137:
[----:B-1----:R-:W0:Y:S02]  /*7f90*/  F2I.F64.TRUNC R25, R24 ;  /* 0x0000001800197311 */ /* 0x002e24000030d100 */
[----:B0-----:R2:W-:Y:S01]  /*7fa0*/  STG.E desc[UR36][R4.64], R25 ;  /* 0x0000001904007986 */ /* 0x0015e2000c101924 */
[----:B------:R-:W-:Y:S05]  /*7fb0*/  BRA `(.L_x_8135) ;  /* 0x0000001000507947 */ /* 0x000fea0003800000 */
.L_x_8136:
[----:B-1----:R-:W0:Y:S02]  /*7fc0*/  F2I.F64.TRUNC R25, R24 ;  /* 0x0000001800197311 */ /* 0x002e24000030d100 */
[----:B0-----:R4:W-:Y:S01]  /*7fd0*/  STG.E.U16 desc[UR36][R4.64], R25 ;  /* 0x0000001904007986 */ /* 0x0019e2000c101524 */
[----:B------:R-:W-:Y:S05]  /*7fe0*/  BRA `(.L_x_8135) ;  /* 0x0000001000447947 */ /* 0x000fea0003800000 */
.L_x_8131:
        /* <DEDUP_REMOVED lines=17> */
.L_x_8139:
        /* <DEDUP_REMOVED lines=12> */
.L_x_8138:
        /* <DEDUP_REMOVED lines=14> */
[----:B-1----:R-:W-:Y:S02]  /*82a0*/  IMAD.MOV.U32 R7, RZ, RZ, RZ ;  /* 0x000000ffff077224 */ /* 0x002fe400078e00ff */
[----:B0-----:R-:W-:-:S05]  /*82b0*/  @!P0 FMUL R6, R6, 1.175494350822287508e-38 ;  /* 0x0080000006068820 */ /* 0x001fca0000400000 */
[----:B------:R0:W-:Y:S01]  /*82c0*/  STG.E.64 desc[UR36][R4.64], R6 ;  /* 0x0000000604007986 */ /* 0x0001e2000c101b24 */
[----:B------:R-:W-:Y:S05]  /*82d0*/  BRA `(.L_x_8135) ;  /* 0x0000000c00887947 */ /* 0x000fea0003800000 */
.L_x_8141:
        /* <DEDUP_REMOVED lines=13> */
.L_x_8140:
[----:B------:R0:W-:Y:S01]  /*83b0*/  STG.E.64 desc[UR36][R4.64], R24 ;  /* 0x0000001804007986 */ /* 0x0001e2000c101b24 */
[----:B------:R-:W-:Y:S05]  /*83c0*/  BRA `(.L_x_8135) ;  /* 0x0000000c004c7947 */ /* 0x000fea0003800000 */
.L_x_8130:
        /* <DEDUP_REMOVED lines=10> */
[----:B-1----:R-:W0:Y:S02]  /*8470*/  F2I.U32.F64.TRUNC R25, R24 ;  /* 0x0000001800197311 */ /* 0x002e24000030d000 */
[----:B0-----:R0:W-:Y:S01]  /*8480*/  STG.E.U16 desc[UR36][R4.64], R25 ;  /* 0x0000001904007986 */ /* 0x0011e2000c101524 */
[----:B------:R-:W-:Y:S05]  /*8490*/  BRA `(.L_x_8135) ;  /* 0x0000000c00187947 */ /* 0x000fea0003800000 */
.L_x_8145:
[----:B------:R-:W-:Y:S01]  /*84a0*/  UMOV UR4, 0xf0000000 ;  /* 0xf000000000047882 */ /* 0x000fe20000000000 */
[----:B------:R-:W-:Y:S01]  /*84b0*/  UMOV UR5, 0x380fffff ;  /* 0x380fffff00057882 */ /* 0x000fe20000000000 */
[----:B-1----:R-:W0:-:S15]  /*84c0*/  F2F.F32.F64 R7, R24 ;  /* 0x0000001800077310 */ /* 0x002e1e0000301000 */
        /* <DEDUP_REMOVED lines=23> */
.L_x_8148:
[----:B------:R-:W-:-:S04]  /*8640*/  SHF.R.U32.HI R3, RZ, 0x18, R7 ;  /* 0x00000018ff037819 */ /* 0x000fc80000011607 */
[----:B------:R-:W-:-:S07]  /*8650*/  LOP3.LUT R0, R0, 0x80, R3, 0xf8, !PT ;  /* 0x0000008000007812 */ /* 0x000fce00078ef803 */
.L_x_8147:
[----:B------:R-:W-:Y:S05]  /*8660*/  BSYNC.RECONVERGENT B0 ;  /* 0x0000000000007941 */ /* 0x000fea0003800200 */
.L_x_8146:
[----:B------:R0:W-:Y:S01]  /*8670*/  STG.E.U8 desc[UR36][R4.64], R0 ;  /* 0x0000000004007986 */ /* 0x0001e2000c101124 */
[----:B------:R-:W-:Y:S05]  /*8680*/  BRA `(.L_x_8135) ;  /* 0x00000008009c7947 */ /* 0x000fea0003800000 */
.L_x_8144:
        /* <DEDUP_REMOVED lines=26> */
.L_x_8151:
[----:B------:R-:W-:-:S04]  /*8830*/  SHF.R.U32.HI R3, RZ, 0x18, R7 ;  /* 0x00000018ff037819 */ /* 0x000fc80000011607 */
[----:B------:R-:W-:-:S07]  /*8840*/  LOP3.LUT R0, R0, 0x80, R3, 0xf8, !PT ;  /* 0x0000008000007812 */ /* 0x000fce00078ef803 */
.L_x_8150:
[----:B------:R-:W-:Y:S05]  /*8850*/  BSYNC.RECONVERGENT B0 ;  /* 0x0000000000007941 */ /* 0x000fea0003800200 */
.L_x_8149:
[----:B------:R0:W-:Y:S01]  /*8860*/  STG.E.U8 desc[UR36][R4.64], R0 ;  /* 0x0000000004007986 */ /* 0x0001e2000c101124 */
[----:B------:R-:W-:Y:S05]  /*8870*/  BRA `(.L_x_8135) ;  /* 0x0000000800207947 */ /* 0x000fea0003800000 */
.L_x_8143:
        /* <DEDUP_REMOVED lines=8> */
[----:B-1----:R-:W0:-:S15]  /*8900*/  F2F.F32.F64 R8, R24 ;  /* 0x0000001800087310 */ /* 0x002e1e0000301000 */
        /* <DEDUP_REMOVED lines=21> */
.L_x_8153:
[----:B-1----:R-:W0:Y:S02]  /*8a60*/  F2I.U64.F64.TRUNC R24, R24 ;  /* 0x0000001800187311 */ /* 0x002e24000030d800 */
[----:B0-----:R0:W-:Y:S01]  /*8a70*/  STG.E.64 desc[UR36][R4.64], R24 ;  /* 0x0000001804007986 */ /* 0x0011e2000c101b24 */
[----:B------:R-:W-:Y:S05]  /*8a80*/  BRA `(.L_x_8135) ;  /* 0x00000004009c7947 */ /* 0x000fea0003800000 */
.L_x_8152:
[----:B-1----:R-:W0:Y:S02]  /*8a90*/  F2I.U32.F64.TRUNC R25, R24 ;  /* 0x0000001800197311 */ /* 0x002e24000030d000 */
[----:B0-----:R0:W-:Y:S01]  /*8aa0*/  STG.E desc[UR36][R4.64], R25 ;  /* 0x0000001904007986 */ /* 0x0011e2000c101924 */
[----:B------:R-:W-:Y:S05]  /*8ab0*/  BRA `(.L_x_8135) ;  /* 0x0000000400907947 */ /* 0x000fea0003800000 */
.L_x_8142:
        /* <DEDUP_REMOVED lines=10> */
.L_x_8155:
[----:B------:R-:W-:-:S05]  /*8b60*/  CS2R R26, SRZ ;  /* 0x00000000001a7805 */ /* 0x000fca000001ff00 */
[----:B------:R0:W-:Y:S01]  /*8b70*/  STG.E.128 desc[UR36][R4.64], R24 ;  /* 0x0000001804007986 */ /* 0x0001e2000c101d24 */
[----:B------:R-:W-:Y:S05]  /*8b80*/  BRA `(.L_x_8135) ;  /* 0x00000004005c7947 */ /* 0x000fea0003800000 */
.L_x_8154:
[----:B------:R-:W-:-:S13]  /*8b90*/  ISETP.NE.AND P0, PT, R0, 0xf, PT ;  /* 0x0000000f0000780c */ /* 0x000fda0003f05270 */
[----:B------:R-:W-:Y:S05]  /*8ba0*/  @!P0 BRA `(.L_x_8156) ;  /* 0x0000000400288947 */ /* 0x000fea0003800000 */
[----:B------:R-:W-:-:S13]  /*8bb0*/  ISETP.NE.AND P0, PT, R0, 0x17, PT ;  /* 0x000000170000780c */ /* 0x000fda0003f05270 */
[----:B------:R-:W-:Y:S05]  /*8bc0*/  @!P0 BRA `(.L_x_8157) ;  /* 0x0000000000b08947 */ /* 0x000fea0003800000 */
[----:B------:R-:W-:-:S13]  /*8bd0*/  ISETP.NE.AND P0, PT, R0, 0x18, PT ;  /* 0x000000180000780c */ /* 0x000fda0003f05270 */
[----:B------:R-:W-:Y:S05]  /*8be0*/  @!P0 BRA `(.L_x_8158) ;  /* 0x0000000000448947 */ /* 0x000fea0003800000 */
.L_x_8134:
[----:B------:R-:W-:Y:S01]  /*8bf0*/  MOV R0, 0x0 ;  /* 0x0000000000007802 */ /* 0x000fe20000000f00 */
[----:B------:R-:W0:Y:S01]  /*8c00*/  LDCU.64 UR4, c[0x4][0x198] ;  /* 0x01003300ff0477ac */ /* 0x000e220008000a00 */
[----:B-1----:R-:W-:Y:S02]  /*8c10*/  IMAD.MOV.U32 R8, RZ, RZ, 0x65 ;  /* 0x00000065ff087424 */ /* 0x002fe400078e00ff */
        /* <DEDUP_REMOVED lines=13> */
.L_x_8159:
[----:B------:R-:W-:Y:S05]  /*8cf0*/  BRA `(.L_x_8135) ;  /* 0x0000000400007947 */ /* 0x000fea0003800000 */
.L_x_8158:
        /* <DEDUP_REMOVED lines=21> */
.L_x_8161:
[----:B------:R-:W-:Y:S05]  /*8e50*/  BSYNC.RECONVERGENT B0 ;  /* 0x0000000000007941 */ /* 0x000fea0003800200 */
.L_x_8160:
[----:B------:R-:W-:-:S05]  /*8e60*/  LOP3.LUT R3, R0, 0x80, R3, 0xf8, !PT ;  /* 0x0000008000037812 */ /* 0x000fca00078ef803 */
[----:B------:R0:W-:Y:S01]  /*8e70*/  STG.E.U8 desc[UR36][R4.64], R3 ;  /* 0x0000000304007986 */ /* 0x0001e2000c101124 */
[----:B------:R-:W-:Y:S05]  /*8e80*/  BRA `(.L_x_8135) ;  /* 0x00000000009c7947 */ /* 0x000fea0003800000 */
.L_x_8157:
        /* <DEDUP_REMOVED lines=20> */
.L_x_8163:
[----:B------:R-:W-:Y:S01]  /*8fd0*/  IMAD.MOV.U32 R0, RZ, RZ, 0x7f ;  /* 0x0000007fff007424 */ /* 0x000fe200078e00ff */
[----:B------:R-:W-:-:S04]  /*8fe0*/  ISETP.GT.U32.AND P0, PT, R3, 0x7f800000, PT ;  /* 0x7f8000000300780c */ /* 0x000fc80003f04070 */
[----:B------:R-:W-:-:S09]  /*8ff0*/  SEL R0, R0, 0x7c, P0 ;  /* 0x0000007c00007807 */ /* 0x000fd20000000000 */
.L_x_8164:
[----:B------:R-:W-:Y:S05]  /*9000*/  BSYNC.RECONVERGENT B0 ;  /* 0x0000000000007941 */ /* 0x000fea0003800200 */
.L_x_8162:
[----:B------:R-:W-:-:S04]  /*9010*/  SHF.R.U32.HI R3, RZ, 0x18, R7 ;  /* 0x00000018ff037819 */ /* 0x000fc80000011607 */
[----:B------:R-:W-:-:S05]  /*9020*/  LOP3.LUT R3, R0, 0x80, R3, 0xf8, !PT ;  /* 0x0000008000037812 */ /* 0x000fca00078ef803 */
[----:B------:R0:W-:Y:S01]  /*9030*/  STG.E.U8 desc[UR36][R4.64], R3 ;  /* 0x0000000304007986 */ /* 0x0001e2000c101124 */
[----:B------:R-:W-:Y:S05]  /*9040*/  BRA `(.L_x_8135) ;  /* 0x00000000002c7947 */ /* 0x000fea0003800000 */
.L_x_8156:
        /* <DEDUP_REMOVED lines=11> */
.L_x_8135:
[----:B------:R-:W-:-:S07]  /*9100*/  VIADD R33, R33, 0x80 ;  /* 0x0000008021217836 */ /* 0x000fce0000000000 */
.L_x_8094:
[----:B------:R-:W-:Y:S05]  /*9110*/  BSYNC.RECONVERGENT B7 ;  /* 0x0000000000077941 */ /* 0x000fea0003800200 */
.L_x_8055:
[----:B------:R-:W-:-:S13]  /*9120*/  ISETP.GE.AND P0, PT, R33, R2, PT ;  /* 0x000000022100720c */ /* 0x000fda0003f06270 */
[----:B------:R-:W-:Y:S05]  /*9130*/  @P0 EXIT ;  /* 0x000000000000094d */ /* 0x000fea0003800000 */
[----:B0---4-:R-:W0:Y:S01]  /*9140*/  LDC.64 R2, c[0x0][0x398] ;  /* 0x0000e600ff027b82 */ /* 0x011e220000000a00 */
[----:B------:R-:W1:Y:S01]  /*9150*/  LDCU UR4, c[0x0][0x3b8] ;  /* 0x00007700ff0477ac */ /* 0x000e620008000800 */
[----:B--2---:R-:W-:Y:S01]  /*9160*/  PRMT R0, R18, 0x9910, RZ ;  /* 0x0000991012007816 */ /* 0x004fe200000000ff */
        /* <DEDUP_REMOVED lines=15> */
[----:B0-----:R-:W-:Y:S01]  /*9260*/  STG.E.U8 desc[UR36][R2.64], R17 ;  /* 0x0000001102007986 */ /* 0x001fe2000c101124 */
[----:B------:R-:W-:Y:S05]  /*9270*/  EXIT ;  /* 0x000000000000794d */ /* 0x000fea0003800000 */
.L_x_8168:
[----:B------:R-:W0:Y:S02]  /*9280*/  F2I.S64.F64.TRUNC R16, R16 ;  /* 0x0000001000107311 */ /* 0x000e24000030d900 */
[----:B0-----:R-:W-:-:S05]  /*9290*/  IMAD.MOV.U32 R5, RZ, RZ, R16 ;  /* 0x000000ffff057224 */ /* 0x001fca00078e0010 */
[----:B------:R-:W-:Y:S01]  /*92a0*/  STG.E.U8 desc[UR36][R2.64], R5 ;  /* 0x0000000502007986 */ /* 0x000fe2000c101124 */
[----:B------:R-:W-:Y:S05]  /*92b0*/  EXIT ;  /* 0x000000000000794d */ /* 0x000fea0003800000 */
.L_x_8167:
[----:B------:R-:W-:-:S13]  /*92c0*/  ISETP.NE.AND P0, PT, R0, 0x2, PT ;  /* 0x000000020000780c */ /* 0x000fda0003f05270 */
[----:B------:R-:W-:Y:S05]  /*92d0*/  @!P0 BRA `(.L_x_8170) ;  /* 0x0000000000288947 */ /* 0x000fea0003800000 */
[----:B------:R-:W-:-:S13]  /*92e0*/  ISETP.NE.AND P0, PT, R0, 0x3, PT ;  /* 0x000000030000780c */ /* 0x000fda0003f05270 */
[----:B------:R-:W-:Y:S05]  /*92f0*/  @!P0 BRA `(.L_x_8171) ;  /* 0x0000000000148947 */ /* 0x000fea0003800000 */
[----:B------:R-:W-:-:S13]  /*9300*/  ISETP.NE.AND P0, PT, R0, 0x4, PT ;  /* 0x000000040000780c */ /* 0x000fda0003f05270 */
[----:B------:R-:W-:Y:S05]  /*9310*/  @P0 BRA `(.L_x_8169) ;  /* 0x0000000c00240947 */ /* 0x000fea0003800000 */
[----:B------:R-:W0:Y:S02]  /*9320*/  F2I.S64.F64.TRUNC R16, R16 ;  /* 0x0000001000107311 */ /* 0x000e24000030d900 */
[----:B0-----:R-:W-:Y:S01]  /*9330*/  STG.E.64 desc[UR36][R2.64], R16 ;  /* 0x0000001002007986 */ /* 0x001fe2000c101b24 */
[----:B------:R-:W-:Y:S05]  /*9340*/  EXIT ;  /* 0x000000000000794d */ /* 0x000fea0003800000 */
.L_x_8171:
[----:B------:R-:W0:Y:S02]  /*9350*/  F2I.F64.TRUNC R17, R16 ;  /* 0x0000001000117311 */ /* 0x000e24000030d100 */
[----:B0-----:R-:W-:Y:S01]  /*9360*/  STG.E desc[UR36][R2.64], R17 ;  /* 0x0000001102007986 */ /* 0x001fe2000c101924 */
[----:B------:R-:W-:Y:S05]  /*9370*/  EXIT ;  /* 0x000000000000794d */ /* 0x000fea0003800000 */
.L_x_8170:
[----:B------:R-:W0:Y:S02]  /*9380*/  F2I.F64.TRUNC R17, R16 ;  /* 0x0000001000117311 */ /* 0x000e24000030d100 */
[----:B0-----:R-:W-:Y:S01]  /*9390*/  STG.E.U16 desc[UR36][R2.64], R17 ;  /* 0x0000001102007986 */ /* 0x001fe2000c101524 */
[----:B------:R-:W-:Y:S05]  /*93a0*/  EXIT ;  /* 0x000000000000794d */ /* 0x000fea0003800000 */
.L_x_8166:
        /* <DEDUP_REMOVED lines=17> */
.L_x_8173:
        /* <DEDUP_REMOVED lines=12> */
.L_x_8172:
        /* <DEDUP_REMOVED lines=16> */
[----:B------:R-:W-:Y:S01]  /*9680*/  STG.E.64 desc[UR36][R2.64], R4 ;  /* 0x0000000402007986 */ /* 0x000fe2000c101b24 */
[----:B------:R-:W-:Y:S05]  /*9690*/  EXIT ;  /* 0x000000000000794d */ /* 0x000fea0003800000 */
.L_x_8175:
        /* <DEDUP_REMOVED lines=11> */
[----:B------:R-:W-:Y:S01]  /*9750*/  STG.E desc[UR36][R2.64], R5 ;  /* 0x0000000502007986 */ /* 0x000fe2000c101924 */
[----:B------:R-:W-:Y:S05]  /*9760*/  EXIT ;  /* 0x000000000000794d */ /* 0x000fea0003800000 */
.L_x_8174:
[----:B------:R-:W-:Y:S01]  /*9770*/  STG.E.64 desc[UR36][R2.64], R16 ;  /* 0x0000001002007986 */ /* 0x000fe2000c101b24 */
[----:B------:R-:W-:Y:S05]  /*9780*/  EXIT ;  /* 0x000000000000794d */ /* 0x000fea0003800000 */
.L_x_8165:
        /* <DEDUP_REMOVED lines=11> */
[----:B0-----:R-:W-:Y:S01]  /*9840*/  STG.E.U16 desc[UR36][R2.64], R17 ;  /* 0x0000001102007986 */ /* 0x001fe2000c101524 */
[----:B------:R-:W-:Y:S05]  /*9850*/  EXIT ;  /* 0x000000000000794d */ /* 0x000fea0003800000 */
.L_x_8179:
        /* <DEDUP_REMOVED lines=26> */
.L_x_8182:
[----:B------:R-:W-:-:S04]  /*9a00*/  SHF.R.U32.HI R5, RZ, 0x18, R5 ;  /* 0x00000018ff057819 */ /* 0x000fc80000011605 */
[----:B------:R-:W-:-:S07]  /*9a10*/  LOP3.LUT R0, R0, 0x80, R5, 0xf8, !PT ;  /* 0x0000008000007812 */ /* 0x000fce00078ef805 */
.L_x_8181:
[----:B------:R-:W-:Y:S05]  /*9a20*/  BSYNC.RECONVERGENT B0 ;  /* 0x0000000000007941 */ /* 0x000fea0003800200 */
.L_x_8180:
[----:B------:R-:W-:Y:S01]  /*9a30*/  STG.E.U8 desc[UR36][R2.64], R0 ;  /* 0x0000000002007986 */ /* 0x000fe2000c101124 */
[----:B------:R-:W-:Y:S05]  /*9a40*/  EXIT ;  /* 0x000000000000794d */ /* 0x000fea0003800000 */
.L_x_8178:
        /* <DEDUP_REMOVED lines=26> */
.L_x_8185:
[----:B------:R-:W-:-:S04]  /*9bf0*/  SHF.R.U32.HI R5, RZ, 0x18, R5 ;  /* 0x00000018ff057819 */ /* 0x000fc80000011605 */
[----:B------:R-:W-:-:S07]  /*9c00*/  LOP3.LUT R0, R0, 0x80, R5, 0xf8, !PT ;  /* 0x0000008000007812 */ /* 0x000fce00078ef805 */
.L_x_8184:
[----:B------:R-:W-:Y:S05]  /*9c10*/  BSYNC.RECONVERGENT B0 ;  /* 0x0000000000007941 */ /* 0x000fea0003800200 */
.L_x_8183:
[----:B------:R-:W-:Y:S01]  /*9c20*/  STG.E.U8 desc[UR36][R2.64], R0 ;  /* 0x0000000002007986 */ /* 0x000fe2000c101124 */
[----:B------:R-:W-:Y:S05]  /*9c30*/  EXIT ;  /* 0x000000000000794d */ /* 0x000fea0003800000 */
.L_x_8177:
        /* <DEDUP_REMOVED lines=30> */
.L_x_8187:
[----:B------:R-:W0:Y:S02]  /*9e20*/  F2I.U64.F64.TRUNC R16, R16 ;  /* 0x0000001000107311 */ /* 0x000e24000030d800 */
[----:B0-----:R-:W-:Y:S01]  /*9e30*/  STG.E.64 desc[UR36][R2.64], R16 ;  /* 0x0000001002007986 */ /* 0x001fe2000c101b24 */
[----:B------:R-:W-:Y:S05]  /*9e40*/  EXIT ;  /* 0x000000000000794d */ /* 0x000fea0003800000 */
.L_x_8186:
[----:B------:R-:W0:Y:S02]  /*9e50*/  F2I.U32.F64.TRUNC R17, R16 ;  /* 0x0000001000117311 */ /* 0x000e24000030d000 */
[----:B0-----:R-:W-:Y:S01]  /*9e60*/  STG.E desc[UR36][R2.64], R17 ;  /* 0x0000001102007986 */ /* 0x001fe2000c101924 */
[----:B------:R-:W-:Y:S05]  /*9e70*/  EXIT ;  /* 0x000000000000794d */ /* 0x000fea0003800000 */
.L_x_8176:
        /* <DEDUP_REMOVED lines=8> */
[----:B------:R-:W-:Y:S01]  /*9f00*/  STG.E.U8 desc[UR36][R2.64], R5 ;  /* 0x0000000502007986 */ /* 0x000fe2000c101124 */
[----:B------:R-:W-:Y:S05]  /*9f10*/  EXIT ;  /* 0x000000000000794d */ /* 0x000fea0003800000 */
.L_x_8189:
[----:B------:R-:W-:-:S05]  /*9f20*/  CS2R R18, SRZ ;  /* 0x0000000000127805 */ /* 0x000fca000001ff00 */
[----:B------:R-:W-:Y:S01]  /*9f30*/  STG.E.128 desc[UR36][R2.64], R16 ;  /* 0x0000001002007986 */ /* 0x000fe2000c101d24 */
[----:B------:R-:W-:Y:S05]  /*9f40*/  EXIT ;  /* 0x000000000000794d */ /* 0x000fea0003800000 */
.L_x_8188:
[----:B------:R-:W-:-:S13]  /*9f50*/  ISETP.NE.AND P0, PT, R0, 0xf, PT ;  /* 0x0000000f0000780c */ /* 0x000fda0003f05270 */
[----:B------:R-:W-:Y:S05]  /*9f60*/  @!P0 BRA `(.L_x_8190) ;  /* 0x0000000400288947 */ /* 0x000fea0003800000 */
[----:B------:R-:W-:-:S13]  /*9f70*/  ISETP.NE.AND P0, PT, R0, 0x17, PT ;  /* 0x000000170000780c */ /* 0x000fda0003f05270 */
[----:B------:R-:W-:Y:S05]  /*9f80*/  @!P0 BRA `(.L_x_8191) ;  /* 0x0000000000b08947 */ /* 0x000fea0003800000 */
[----:B------:R-:W-:-:S13]  /*9f90*/  ISETP.NE.AND P0, PT, R0, 0x18, PT ;  /* 0x000000180000780c */ /* 0x000fda0003f05270 */
[----:B------:R-:W-:Y:S05]  /*9fa0*/  @!P0 BRA `(.L_x_8192) ;  /* 0x0000000000448947 */ /* 0x000fea0003800000 */
.L_x_8169:
        /* <DEDUP_REMOVED lines=16> */
.L_x_8193:
[----:B------:R-:W-:Y:S05]  /*a0b0*/  EXIT ;  /* 0x000000000000794d */ /* 0x000fea0003800000 */
.L_x_8192:
        /* <DEDUP_REMOVED lines=21> */
.L_x_8195:
[----:B------:R-:W-:Y:S05]  /*a210*/  BSYNC.RECONVERGENT B0 ;  /* 0x0000000000007941 */ /* 0x000fea0003800200 */
.L_x_8194:
[----:B------:R-:W-:-:S05]  /*a220*/  LOP3.LUT R5, R0, 0x80, R5, 0xf8, !PT ;  /* 0x0000008000057812 */ /* 0x000fca00078ef805 */
[----:B------:R-:W-:Y:S01]  /*a230*/  STG.E.U8 desc[UR36][R2.64], R5 ;  /* 0x0000000502007986 */ /* 0x000fe2000c101124 */
[----:B------:R-:W-:Y:S05]  /*a240*/  EXIT ;  /* 0x000000000000794d */ /* 0x000fea0003800000 */
.L_x_8191:
        /* <DEDUP_REMOVED lines=20> */
.L_x_8197:
[----:B------:R-:W-:Y:S01]  /*a390*/  IMAD.MOV.U32 R0, RZ, RZ, 0x7f ;  /* 0x0000007fff007424 */ /* 0x000fe200078e00ff */
[----:B------:R-:W-:-:S04]  /*a3a0*/  ISETP.GT.U32.AND P0, PT, R4, 0x7f800000, PT ;  /* 0x7f8000000400780c */ /* 0x000fc80003f04070 */
[----:B------:R-:W-:-:S09]  /*a3b0*/  SEL R0, R0, 0x7c, P0 ;  /* 0x0000007c00007807 */ /* 0x000fd20000000000 */
.L_x_8198:
[----:B------:R-:W-:Y:S05]  /*a3c0*/  BSYNC.RECONVERGENT B0 ;  /* 0x0000000000007941 */ /* 0x000fea0003800200 */
.L_x_8196:
[----:B------:R-:W-:-:S04]  /*a3d0*/  SHF.R.U32.HI R5, RZ, 0x18, R5 ;  /* 0x00000018ff057819 */ /* 0x000fc80000011605 */
[----:B------:R-:W-:-:S05]  /*a3e0*/  LOP3.LUT R5, R0, 0x80, R5, 0xf8, !PT ;  /* 0x0000008000057812 */ /* 0x000fca00078ef805 */
[----:B------:R-:W-:Y:S01]  /*a3f0*/  STG.E.U8 desc[UR36][R2.64], R5 ;  /* 0x0000000502007986 */ /* 0x000fe2000c101124 */
[----:B------:R-:W-:Y:S05]  /*a400*/  EXIT ;  /* 0x000000000000794d */ /* 0x000fea0003800000 */
.L_x_8190:
        /* <DEDUP_REMOVED lines=12> */
        .type           $_ZN2at6native27unrolled_elementwise_kernelIZNS0_50_GLOBAL__N__2680c7bb_12_PowKernel_cu_7dd49032_317029pow_tensor_scalar_kernel_implIddEEvRNS_18TensorIteratorBaseET0_EUldE2_St5arrayIPcLm2EELi4E23TrivialOffsetCalculatorILi1EjESC_NS0_6memory12LoadWithCastILi1EEENSD_13StoreWithCastILi1EEEEEviT_S6_T2_T3_T4_T5_$__internal_accurate_pow,@function
        .size           $_ZN2at6native27unrolled_elementwise_kernelIZNS0_50_GLOBAL__N__2680c7bb_12_PowKernel_cu_7dd49032_317029pow_tensor_scalar_kernel_implIddEEvRNS_18TensorIteratorBaseET0_EUldE2_St5arrayIPcLm2EELi4E23TrivialOffsetCalculatorILi1EjESC_NS0_6memory12LoadWithCastILi1EEENSD_13StoreWithCastILi1EEEEEviT_S6_T2_T3_T4_T5_$__internal_accurate_pow,(.L_x_60607 - $_ZN2at6native27unrolled_elementwise_kernelIZNS0_50_GLOBAL__N__2680c7bb_12_PowKernel_cu_7dd49032_317029pow_tensor_scalar_kernel_implIddEEvRNS_18TensorIteratorBaseET0_EUldE2_St5arrayIPcLm2EELi4E23TrivialOffsetCalculatorILi1EjESC_NS0_6memory12LoadWithCastILi1EEENSD_13StoreWithCastILi1EEEEEviT_S6_T2_T3_T4_T5_$__internal_accurate_pow)
$_ZN2at6native27unrolled_elementwise_kernelIZNS0_50_GLOBAL__N__2680c7bb_12_PowKernel_cu_7dd49032_317029pow_tensor_scalar_kernel_implIddEEvRNS_18TensorIteratorBaseET0_EUldE2_St5arrayIPcLm2EELi4E23TrivialOffsetCalculatorILi1EjESC_NS0_6memory12LoadWithCastILi1EEENSD_13StoreWithCastILi1EEEEEviT_S6_T2_T3_T4_T5_$__internal_accurate_pow:
[----:B------:R-:W-:Y:S01]  /*a4d0*/  ISETP.GT.U32.AND P0, PT, R41, 0xfffff, PT ;  /* 0x000fffff2900780c */ /* 0x000fe20003f04070 */
[----:B------:R-:W-:Y:S01]  /*a4e0*/  IMAD.MOV.U32 R8, RZ, RZ, R14 ;  /* 0x000000ffff087224 */ /* 0x000fe200078e000e */
[----:B------:R-:W-:Y:S01]  /*a4f0*/  UMOV UR4, 0x7d2cafe2 ;  /* 0x7d2cafe200047882 */ /* 0x000fe20000000000 */
[----:B------:R-:W-:Y:S01]  /*a500*/  IMAD.MOV.U32 R9, RZ, RZ, R41 ;  /* 0x000000ffff097224 */ /* 0x000fe200078e0029 */
[----:B------:R-:W-:Y:S01]  /*a510*/  UMOV UR5, 0x3eb0f5ff ;  /* 0x3eb0f5ff00057882 */ /* 0x000fe20000000000 */
[----:B------:R-:W-:Y:S01]  /*a520*/  IMAD.MOV.U32 R10, RZ, RZ, 0x41ad3b5a ;  /* 0x41ad3b5aff0a7424 */ /* 0x000fe200078e00ff */
[----:B------:R-:W-:Y:S01]  /*a530*/  UMOV UR6, 0x3b39803f ;  /* 0x3b39803f00067882 */ /* 0x000fe20000000000 */
[----:B------:R-:W-:Y:S01]  /*a540*/  IMAD.MOV.U32 R11, RZ, RZ, 0x3ed0f5d2 ;  /* 0x3ed0f5d2ff0b7424 */ /* 0x000fe200078e00ff */
[----:B------:R-:W-:-:S05]  /*a550*/  UMOV UR7, 0x3c7abc9e ;  /* 0x3c7abc9e00077882 */ /* 0x000fca0000000000 */
[----:B------:R0:W1:Y:S02]  /*a560*/  @!P0 DMUL R34, R8, 1.80143985094819840000e+16 ;  /* 0x4350000008228828 */ /* 0x0000640000000000 */
[--C-:B0-----:R-:W-:Y:S01]  /*a570*/  IMAD.MOV.U32 R8, RZ, RZ, R41.reuse ;  /* 0x000000ffff087224 */ /* 0x101fe200078e0029 */
[----:B------:R-:W-:Y:S01]  /*a580*/  SHF.R.U32.HI R41, RZ, 0x14, R41 ;  /* 0x00000014ff297819 */ /* 0x000fe20000011629 */
[----:B-1----:R-:W-:Y:S01]  /*a590*/  @!P0 IMAD.MOV.U32 R8, RZ, RZ, R35 ;  /* 0x000000ffff088224 */ /* 0x002fe200078e0023 */
[----:B------:R-:W-:Y:S01]  /*a5a0*/  @!P0 LEA.HI R41, R35, 0xffffffca, RZ, 0xc ;  /* 0xffffffca23298811 */ /* 0x000fe200078f60ff */
[----:B------:R-:W-:-:S03]  /*a5b0*/  @!P0 IMAD.MOV.U32 R14, RZ, RZ, R34 ;  /* 0x000000ffff0e8224 */ /* 0x000fc600078e0022 */
[----:B------:R-:W-:-:S04]  /*a5c0*/  LOP3.LUT R8, R8, 0x800fffff, RZ, 0xc0, !PT ;  /* 0x800fffff08087812 */ /* 0x000fc800078ec0ff */
[----:B------:R-:W-:Y:S01]  /*a5d0*/  LOP3.LUT R15, R8, 0x3ff00000, RZ, 0xfc, !PT ;  /* 0x3ff00000080f7812 */ /* 0x000fe200078efcff */
[----:B------:R-:W-:-:S03]  /*a5e0*/  IMAD.MOV.U32 R8, RZ, RZ, RZ ;  /* 0x000000ffff087224 */ /* 0x000fc600078e00ff */
[----:B------:R-:W-:-:S13]  /*a5f0*/  ISETP.GE.U32.AND P3, PT, R15, 0x3ff6a09f, PT ;  /* 0x3ff6a09f0f00780c */ /* 0x000fda0003f66070 */
[----:B------:R-:W-:-:S04]  /*a600*/  @P3 VIADD R9, R15, 0xfff00000 ;  /* 0xfff000000f093836 */ /* 0x000fc80000000000 */
[----:B------:R-:W-:-:S15]  /*a610*/  @P3 IMAD.MOV.U32 R15, RZ, RZ, R9 ;  /* 0x000000ffff0f3224 */ /* 0x000fde00078e0009 */
[----:B------:R-:W-:-:S15]  /*a620*/  NOP ;  /* 0x0000000000007918 */ /* 0x000fde0000000000 */
        /* <DEDUP_REMOVED lines=69> */
[----:B------:R-:W1:-:S15]  /*aa80*/  DADD R20, R12, -R8 ;  /* 0x000000000c147229 */ /* 0x000e5e0000000808 */
[----:B------:R-:W-:-:S15]  /*aa90*/  NOP ;  /* 0x0000000000007918 */ /* 0x000fde0000000000 */
[----:B------:R-:W-:-:S15]  /*aaa0*/  NOP ;  /* 0x0000000000007918 */ /* 0x000fde0000000000 */
[----:B------:R-:W-:-:S15]  /*aab0*/  NOP ;  /* 0x0000000000007918 */ /* 0x000fde0000000000 */
[----:B------:R-:W-:-:S04]  /*aac0*/  NOP ;  /* 0x0000000000007918 */ /* 0x000fc80000000000 */
[----:B0-----:R-:W-:Y:S01]  /*aad0*/  DFMA R14, R30, R14, UR4 ;  /* 0x000000041e0e7e2b */ /* 0x001fe2000800000e */
[----:B------:R-:W-:Y:S01]  /*aae0*/  UMOV UR4, 0x99999dfb ;  /* 0x99999dfb00047882 */ /* 0x000fe20000000000 */
[----:B------:R-:W-:-:S15]  /*aaf0*/  UMOV UR5, 0x3f899999 ;  /* 0x3f89999900057882 */ /* 0x000fde0000000000 */
[----:B------:R-:W-:-:S15]  /*ab00*/  NOP ;  /* 0x0000000000007918 */ /* 0x000fde0000000000 */
[----:B------:R-:W-:-:S15]  /*ab10*/  NOP ;  /* 0x0000000000007918 */ /* 0x000fde0000000000 */
[----:B------:R-:W-:-:S15]  /*ab20*/  NOP ;  /* 0x0000000000007918 */ /* 0x000fde0000000000 */
[----:B------:R-:W-:-:S02]  /*ab30*/  NOP ;  /* 0x0000000000007918 */ /* 0x000fc40000000000 */
[----:B-1----:R-:W0:-:S15]  /*ab40*/  DADD R20, R20, R20 ;  /* 0x0000000014147229 */ /* 0x002e1e0000000014 */
        /* <DEDUP_REMOVED lines=9> */
[----:B------:R-:W-:Y:S01]  /*abe0*/  DFMA R14, R30, R14, UR4 ;  /* 0x000000041e0e7e2b */ /* 0x000fe2000800000e */
[----:B------:R-:W-:Y:S01]  /*abf0*/  UMOV UR4, 0x55555555 ;  /* 0x5555555500047882 */ /* 0x000fe20000000000 */
[----:B------:R-:W-:-:S15]  /*ac00*/  UMOV UR5, 0x3fb55555 ;  /* 0x3fb5555500057882 */ /* 0x000fde0000000000 */
[----:B------:R-:W-:-:S15]  /*ac10*/  NOP ;  /* 0x0000000000007918 */ /* 0x000fde0000000000 */
[----:B------:R-:W-:-:S15]  /*ac20*/  NOP ;  /* 0x0000000000007918 */ /* 0x000fde0000000000 */
[----:B------:R-:W-:-:S15]  /*ac30*/  NOP ;  /* 0x0000000000007918 */ /* 0x000fde0000000000 */
[----:B------:R-:W-:-:S02]  /*ac40*/  NOP ;  /* 0x0000000000007918 */ /* 0x000fc40000000000 */
[----:B0-----:R-:W0:Y:S02]  /*ac50*/  DMUL R20, R26, R20 ;  /* 0x000000141a147228 */ /* 0x001e240000000000 */
[----:B0-----:R-:W-:Y:S02]  /*ac60*/  VIADD R27, R21, 0x100000 ;  /* 0x00100000151b7836 */ /* 0x001fe40000000000 */
[----:B------:R-:W-:-:S15]  /*ac70*/  IMAD.MOV.U32 R26, RZ, RZ, R20 ;  /* 0x000000ffff1a7224 */ /* 0x000fde00078e0014 */
[----:B------:R-:W-:-:S15]  /*ac80*/  NOP ;  /* 0x0000000000007918 */ /* 0x000fde0000000000 */
[----:B------:R-:W-:-:S15]  /*ac90*/  NOP ;  /* 0x0000000000007918 */ /* 0x000fde0000000000 */
[----:B------:R-:W-:-:S15]  /*aca0*/  NOP ;  /* 0x0000000000007918 */ /* 0x000fde0000000000 */
[----:B------:R-:W0:-:S15]  /*acb0*/  DFMA R10, R30, R14, UR4 ;  /* 0x000000041e0a7e2b */ /* 0x000e1e000800000e */
        /* <DEDUP_REMOVED lines=11> */
[----:B0-----:R-:W-:-:S15]  /*ad70*/  DFMA R12, R30, R14, R12 ;  /* 0x0000000e1e0c722b */ /* 0x001fde000000000c */
        /* <DEDUP_REMOVED lines=39> */
[----:B------:R-:W0:Y:S01]  /*aff0*/  DADD R34, R12, -UR4 ;  /* 0x800000040c227e29 */ /* 0x000e220008000000 */
        /* <DEDUP_REMOVED lines=31> */
[----:B0-----:R0:W1:Y:S02]  /*b1f0*/  DFMA R10, R12, R26, R10 ;  /* 0x0000001a0c0a722b */ /* 0x001064000000000a */
[C---:B0-----:R-:W-:Y:S02]  /*b200*/  VIADD R12, R41.reuse, 0xfffffc01 ;  /* 0xfffffc01290c7836 */ /* 0x041fe40000000000 */
[----:B------:R-:W-:Y:S02]  /*b210*/  @P3 VIADD R12, R41, 0xfffffc02 ;  /* 0xfffffc02290c3836 */ /* 0x000fe40000000000 */
[----:B------:R-:W-:-:S03]  /*b220*/  IMAD.MOV.U32 R13, RZ, RZ, 0x43300000 ;  /* 0x43300000ff0d7424 */ /* 0x000fc600078e00ff */
[----:B------:R-:W-:-:S15]  /*b230*/  LOP3.LUT R12, R12, 0x80000000, RZ, 0x3c, !PT ;  /* 0x800000000c0c7812 */ /* 0x000fde00078e3cff */
[----:B------:R-:W-:-:S15]  /*b240*/  NOP ;  /* 0x0000000000007918 */ /* 0x000fde0000000000 */
[----:B------:R-:W-:-:S15]  /*b250*/  NOP ;  /* 0x0000000000007918 */ /* 0x000fde0000000000 */
[----:B------:R-:W-:-:S10]  /*b260*/  NOP ;  /* 0x0000000000007918 */ /* 0x000fd40000000000 */
[----:B-1----:R-:W0:-:S15]  /*b270*/  DFMA R34, R34, R30, R10 ;  /* 0x0000001e2222722b */ /* 0x002e1e000000000a */
        /* <DEDUP_REMOVED lines=9> */
[----:B0-----:R-:W-:-:S15]  /*b310*/  DADD R26, R14, -R10 ;  /* 0x000000000e1a7229 */ /* 0x001fde000000080a */
[----:B------:R-:W-:-:S15]  /*b320*/  NOP ;  /* 0x0000000000007918 */ /* 0x000fde0000000000 */
[----:B------:R-:W-:-:S15]  /*b330*/  NOP ;  /* 0x0000000000007918 */ /* 0x000fde0000000000 */
[----:B------:R-:W-:-:S15]  /*b340*/  NOP ;  /* 0x0000000000007918 */ /* 0x000fde0000000000 */
[----:B------:R-:W-:-:S04]  /*b350*/  NOP ;  /* 0x0000000000007918 */ /* 0x000fc80000000000 */
[----:B------:R-:W0:-:S15]  /*b360*/  DADD R14, R8, R10 ;  /* 0x00000000080e7229 */ /* 0x000e1e000000000a */
        /* <DEDUP_REMOVED lines=9> */
[----:B------:R-:W-:-:S15]  /*b400*/  DADD R26, R34, R26 ;  /* 0x00000000221a7229 */ /* 0x000fde000000001a */
        /* <DEDUP_REMOVED lines=14> */
[----:B------:R-:W-:Y:S01]  /*b4f0*/  DADD R12, R12, -UR4 ;  /* 0x800000040c0c7e29 */ /* 0x000fe20008000000 */
        /* <DEDUP_REMOVED lines=21> */
[----:B------:R-:W1:-:S15]  /*b650*/  DFMA R8, R12, UR4, R10 ;  /* 0x000000040c087c2b */ /* 0x000e5e000800000a */
        /* <DEDUP_REMOVED lines=14> */
[----:B0-----:R0:W1:Y:S02]  /*b740*/  DADD R14, -R10, R14 ;  /* 0x000000000a0e7229 */ /* 0x001064000000010e */
[----:B0-----:R-:W-:Y:S01]  /*b750*/  LOP3.LUT R11, R37, 0xff0fffff, RZ, 0xc0, !PT ;  /* 0xff0fffff250b7812 */ /* 0x001fe200078ec0ff */
[----:B------:R-:W-:-:S15]  /*b760*/  IMAD.MOV.U32 R10, RZ, RZ, R36 ;  /* 0x000000ffff0a7224 */ /* 0x000fde00078e0024 */
[----:B------:R-:W-:-:S15]  /*b770*/  NOP ;  /* 0x0000000000007918 */ /* 0x000fde0000000000 */
[----:B------:R-:W-:-:S15]  /*b780*/  NOP ;  /* 0x0000000000007918 */ /* 0x000fde0000000000 */
[----:B------:R-:W-:-:S15]  /*b790*/  NOP ;  /* 0x0000000000007918 */ /* 0x000fde0000000000 */
[----:B------:R-:W-:-:S01]  /*b7a0*/  NOP ;  /* 0x0000000000007918 */ /* 0x000fc20000000000 */
[----:B-1----:R-:W0:-:S15]  /*b7b0*/  DADD R20, R20, -R14 ;  /* 0x0000000014147229 */ /* 0x002e1e000000080e */
[----:B------:R-:W-:-:S15]  /*b7c0*/  NOP ;  /* 0x0000000000007918 */ /* 0x000fde0000000000 */
[----:B------:R-:W-:-:S15]  /*b7d0*/  NOP ;  /* 0x0000000000007918 */ /* 0x000fde0000000000 */
[----:B------:R-:W-:-:S15]  /*b7e0*/  NOP ;  /* 0x0000000000007918 */ /* 0x000fde0000000000 */
[----:B------:R-:W-:-:S04]  /*b7f0*/  NOP ;  /* 0x0000000000007918 */ /* 0x000fc80000000000 */
[----:B0-----:R-:W0:-:S15]  /*b800*/  DFMA R20, R12, UR6, R20 ;  /* 0x000000060c147c2b */ /* 0x001e1e0008000014 */
        /* <DEDUP_REMOVED lines=9> */
[----:B0-----:R0:W1:Y:S02]  /*b8a0*/  DADD R12, R8, -R14 ;  /* 0x00000000080c7229 */ /* 0x001064000000080e */
[----:B0-----:R-:W-:-:S05]  /*b8b0*/  IMAD.SHL.U32 R8, R37, 0x2, RZ ;  /* 0x0000000225087824 */ /* 0x001fca00078e00ff */
[----:B------:R-:W-:-:S04]  /*b8c0*/  ISETP.GT.U32.AND P0, PT, R8, -0x2000001, PT ;  /* 0xfdffffff0800780c */ /* 0x000fc80003f04070 */
[----:B------:R-:W-:-:S15]  /*b8d0*/  SEL R11, R11, R37, P0 ;  /* 0x000000250b0b7207 */ /* 0x000fde0000000000 */
[----:B------:R-:W-:-:S15]  /*b8e0*/  NOP ;  /* 0x0000000000007918 */ /* 0x000fde0000000000 */
[----:B------:R-:W-:-:S15]  /*b8f0*/  NOP ;  /* 0x0000000000007918 */ /* 0x000fde0000000000 */
[----:B------:R-:W-:-:S08]  /*b900*/  NOP ;  /* 0x0000000000007918 */ /* 0x000fd00000000000 */
[----:B------:R-:W0:-:S15]  /*b910*/  DMUL R8, R14, R10 ;  /* 0x0000000a0e087228 */ /* 0x000e1e0000000000 */
        /* <DEDUP_REMOVED lines=19> */
[----:B0-----:R-:W0:Y:S02]  /*ba50*/  DADD R14, R8, R10 ;  /* 0x00000000080e7229 */ /* 0x001e24000000000a */
[----:B0-----:R-:W-:-:S15]  /*ba60*/  FSETP.GEU.FTZ.AND P0, PT, |R15|, 4.1917929649353027344, PT ;  /* 0x4086232b0f00780b */ /* 0x001fde0003f1e200 */
[----:B------:R-:W-:-:S15]  /*ba70*/  NOP ;  /* 0x0000000000007918 */ /* 0x000fde0000000000 */
[----:B------:R-:W-:-:S15]  /*ba80*/  NOP ;  /* 0x0000000000007918 */ /* 0x000fde0000000000 */
[----:B------:R-:W-:-:S15]  /*ba90*/  NOP ;  /* 0x0000000000007918 */ /* 0x000fde0000000000 */
[----:B------:R-:W-:-:S02]  /*baa0*/  NOP ;  /* 0x0000000000007918 */ /* 0x000fc40000000000 */
[----:B------:R0:W1:Y:S02]  /*bab0*/  DADD R12, R8, -R14 ;  /* 0x00000000080c7229 */ /* 0x000064000000080e */
[----:B0-----:R-:W-:Y:S02]  /*bac0*/  IMAD.MOV.U32 R8, RZ, RZ, 0x652b82fe ;  /* 0x652b82feff087424 */ /* 0x001fe400078e00ff */
[----:B------:R-:W-:-:S15]  /*bad0*/  IMAD.MOV.U32 R9, RZ, RZ, 0x3ff71547 ;  /* 0x3ff71547ff097424 */ /* 0x000fde00078e00ff */
[----:B------:R-:W-:-:S15]  /*bae0*/  NOP ;  /* 0x0000000000007918 */ /* 0x000fde0000000000 */
[----:B------:R-:W-:-:S15]  /*baf0*/  NOP ;  /* 0x0000000000007918 */ /* 0x000fde0000000000 */
[----:B------:R-:W-:-:S15]  /*bb00*/  NOP ;  /* 0x0000000000007918 */ /* 0x000fde0000000000 */
[----:B------:R-:W0:-:S15]  /*bb10*/  DFMA R8, R14, R8, 6.75539944105574400000e+15 ;  /* 0x433800000e08742b */ /* 0x000e1e0000000008 */
        /* <DEDUP_REMOVED lines=9> */
[----:B0-----:R-:W0:-:S15]  /*bbb0*/  DADD R10, R8, -6.75539944105574400000e+15 ;  /* 0xc3380000080a7429 */ /* 0x001e1e0000000000 */
[----:B------:R-:W-:-:S15]  /*bbc0*/  NOP ;  /* 0x0000000000007918 */ /* 0x000fde0000000000 */
[----:B------:R-:W-:-:S15]  /*bbd0*/  NOP ;  /* 0x0000000000007918 */ /* 0x000fde0000000000 */
[----:B------:R-:W-:-:S15]  /*bbe0*/  NOP ;  /* 0x0000000000007918 */ /* 0x000fde0000000000 */
[----:B------:R-:W-:-:S04]  /*bbf0*/  NOP ;  /* 0x0000000000007918 */ /* 0x000fc80000000000 */
[----:B0-----:R-:W0:Y:S01]  /*bc00*/  DFMA R20, R10, -UR4, R14 ;  /* 0x800000040a147c2b */ /* 0x001e22000800000e */
[----:B------:R-:W-:Y:S01]  /*bc10*/  UMOV UR4, 0x3b39803f ;  /* 0x3b39803f00047882 */ /* 0x000fe20000000000 */
[----:B------:R-:W-:-:S15]  /*bc20*/  UMOV UR5, 0x3c7abc9e ;  /* 0x3c7abc9e00057882 */ /* 0x000fde0000000000 */
[----:B------:R-:W-:-:S15]  /*bc30*/  NOP ;  /* 0x0000000000007918 */ /* 0x000fde0000000000 */
[----:B------:R-:W-:-:S15]  /*bc40*/  NOP ;  /* 0x0000000000007918 */ /* 0x000fde0000000000 */
[----:B------:R-:W-:-:S15]  /*bc50*/  NOP ;  /* 0x0000000000007918 */ /* 0x000fde0000000000 */
[----:B------:R-:W-:-:S02]  /*bc60*/  NOP ;  /* 0x0000000000007918 */ /* 0x000fc40000000000 */
        /* <DEDUP_REMOVED lines=75> */
[----:B0-----:R-:W-:Y:S02]  /*c120*/  IMAD R21, R8, 0x100000, R11 ;  /* 0x0010000008157824 */ /* 0x001fe400078e020b */
[----:B------:R-:W-:Y:S01]  /*c130*/  IMAD.MOV.U32 R20, RZ, RZ, R10 ;  /* 0x000000ffff147224 */ /* 0x000fe200078e000a */
[----:B------:R-:W-:Y:S06]  /*c140*/  @!P0 BRA `(.L_x_8199) ;  /* 0x0000000000448947 */ /* 0x000fec0003800000 */
[----:B------:R-:W-:Y:S01]  /*c150*/  FSETP.GEU.FTZ.AND P0, PT, |R15|, 4.2275390625, PT ;  /* 0x408748000f00780b */ /* 0x000fe20003f1e200 */
[----:B------:R-:W-:-:S12]  /*c160*/  DSETP.GEU.AND P3, PT, R14, RZ, PT ;  /* 0x000000ff0e00722a */ /* 0x000fd80003f6e000 */
[----:B------:R-:W-:-:S04]  /*c170*/  @!P0 LEA.HI R9, R8, R8, RZ, 0x1 ;  /* 0x0000000808098211 */ /* 0x000fc800078f08ff */
[----:B------:R-:W-:-:S05]  /*c180*/  @!P0 SHF.R.S32.HI R9, RZ, 0x1, R9 ;  /* 0x00000001ff098819 */ /* 0x000fca0000011409 */
[----:B------:R-:W-:Y:S02]  /*c190*/  @!P0 IMAD.IADD R8, R8, 0x1, -R9 ;  /* 0x0000000108088824 */ /* 0x000fe400078e0a09 */
[----:B------:R-:W-:-:S03]  /*c1a0*/  @!P0 IMAD R11, R9, 0x100000, R11 ;  /* 0x00100000090b8824 */ /* 0x000fc600078e020b */
[----:B------:R-:W-:Y:S01]  /*c1b0*/  @!P0 LEA R9, R8, 0x3ff00000, 0x14 ;  /* 0x3ff0000008098811 */ /* 0x000fe200078ea0ff */
[----:B------:R-:W-:-:S15]  /*c1c0*/  @!P0 IMAD.MOV.U32 R8, RZ, RZ, RZ ;  /* 0x000000ffff088224 */ /* 0x000fde00078e00ff */
[----:B------:R-:W-:-:S15]  /*c1d0*/  NOP ;  /* 0x0000000000007918 */ /* 0x000fde0000000000 */
[----:B------:R-:W-:-:S07]  /*c1e0*/  NOP ;  /* 0x0000000000007918 */ /* 0x000fce0000000000 */
[----:B------:R-:W0:Y:S02]  /*c1f0*/  DADD R20, R14, +INF ;  /* 0x7ff000000e147429 */ /* 0x000e240000000000 */
[----:B0-----:R-:W-:Y:S02]  /*c200*/  FSEL R20, R20, RZ, P3 ;  /* 0x000000ff14147208 */ /* 0x001fe40001800000 */
[----:B------:R-:W-:-:S15]  /*c210*/  FSEL R21, R21, RZ, P3 ;  /* 0x000000ff15157208 */ /* 0x000fde0001800000 */
[----:B------:R-:W-:-:S15]  /*c220*/  NOP ;  /* 0x0000000000007918 */ /* 0x000fde0000000000 */
[----:B------:R-:W-:-:S15]  /*c230*/  NOP ;  /* 0x0000000000007918 */ /* 0x000fde0000000000 */
[----:B------:R-:W-:-:S15]  /*c240*/  NOP ;  /* 0x0000000000007918 */ /* 0x000fde0000000000 */
[----:B------:R0:W1:Y:S02]  /*c250*/  @!P0 DMUL R20, R10, R8 ;  /* 0x000000080a148228 */ /* 0x0000640000000000 */
.L_x_8199:
[----:B0-----:R-:W-:Y:S01]  /*c260*/  IMAD.MOV.U32 R8, RZ, RZ, R0 ;  /* 0x000000ffff087224 */ /* 0x001fe200078e0000 */
[----:B-1----:R-:W-:Y:S01]  /*c270*/  DSETP.NEU.AND P0, PT, |R20|, +INF , PT ;  /* 0x7ff000001400742a */ /* 0x002fe20003f0d200 */
[----:B------:R-:W-:-:S15]  /*c280*/  IMAD.MOV.U32 R9, RZ, RZ, 0x0 ;  /* 0x00000000ff097424 */ /* 0x000fde00078e00ff */
[----:B------:R-:W-:-:S15]  /*c290*/  NOP ;  /* 0x0000000000007918 */ /* 0x000fde0000000000 */
[----:B------:R-:W-:-:S15]  /*c2a0*/  NOP ;  /* 0x0000000000007918 */ /* 0x000fde0000000000 */
[----:B------:R-:W-:-:S15]  /*c2b0*/  NOP ;  /* 0x0000000000007918 */ /* 0x000fde0000000000 */
[----:B------:R-:W-:-:S03]  /*c2c0*/  NOP ;  /* 0x0000000000007918 */ /* 0x000fc60000000000 */
[----:B------:R-:W0:Y:S02]  /*c2d0*/  DFMA R12, R12, R20, R20 ;  /* 0x000000140c0c722b */ /* 0x000e240000000014 */
[----:B0-----:R-:W-:Y:S02]  /*c2e0*/  FSEL R10, R20, R12, !P0 ;  /* 0x0000000c140a7208 */ /* 0x001fe40004000000 */
[----:B------:R-:W-:Y:S01]  /*c2f0*/  FSEL R11, R21, R13, !P0 ;  /* 0x0000000d150b7208 */ /* 0x000fe20004000000 */
[----:B------:R-:W-:Y:S06]  /*c300*/  RET.REL.NODEC R8 `(_ZN2at6native27unrolled_elementwise_kernelIZNS0_50_GLOBAL__N__2680c7bb_12_PowKernel_cu_7dd49032_317029pow_tensor_scalar_kernel_implIddEEvRNS_18TensorIteratorBaseET0_EUldE2_St5arrayIPcLm2EELi4E23TrivialOffsetCalculatorILi1EjESC_NS0_6memory12LoadWithCastILi1EEENSD_13StoreWithCastILi1EEEEEviT_S6_T2_T3_T4_T5_) ;  /* 0xffffff3c083c7950 */ /* 0x000fec0003c3ffff */
.L_x_8200:
        /* <DEDUP_REMOVED lines=15> */
.L_x_60607:


//--------------------- .text._ZN2at6native18elementwise_kernelILi128ELi2EZNS0_22gpu_kernel_impl_nocastIZNS0_50_GLOBAL__N__2680c7bb_12_PowKernel_cu_7dd49032_317029pow_tensor_scalar_kernel_implIddEEvRNS_18TensorIteratorBaseET0_EUldE2_EEvS6_RKT_EUliE_EEviT1_ --------------------------
	.section	.text._ZN2at6native18elementwise_kernelILi128ELi2EZNS0_22gpu_kernel_impl_nocastIZNS0_50_GLOBAL__N__2680c7bb_12_PowKernel_cu_7dd49032_317029pow_tensor_scalar_kernel_implIddEEvRNS_18TensorIteratorBaseET0_EUldE2_EEvS6_RKT_EUliE_EEviT1_,"ax",@progbits
	.align	128
        .global         _ZN2at6native18elementwise_kernelILi128ELi2EZNS0_22gpu_kernel_impl_nocastIZNS0_50_GLOBAL__N__2680c7bb_12_PowKernel_cu_7dd49032_317029pow_tensor_scalar_kernel_implIddEEvRNS_18TensorIteratorBaseET0_EUldE2_EEvS6_RKT_EUliE_EEviT1_
        .type           _ZN2at6native18elementwise_kernelILi128ELi2EZNS0_22gpu_kernel_impl_nocastIZNS0_50_GLOBAL__N__2680c7bb_12_PowKernel_cu_7dd49032_317029pow_tensor_scalar_kernel_implIddEEvRNS_18TensorIteratorBaseET0_EUldE2_EEvS6_RKT_EUliE_EEviT1_,@function
        .size           _ZN2at6native18elementwise_kernelILi128ELi2EZNS0_22gpu_kernel_impl_nocastIZNS0_50_GLOBAL__N__2680c7bb_12_PowKernel_cu_7dd49032_317029pow_tensor_scalar_kernel_implIddEEvRNS_18TensorIteratorBaseET0_EUldE2_EEvS6_RKT_EUliE_EEviT1_,(.L_x_60608 - _ZN2at6native18elementwise_kernelILi128ELi2EZNS0_22gpu_kernel_impl_nocastIZNS0_50_GLOBAL__N__2680c7bb_12_PowKernel_cu_7dd49032_317029pow_tensor_scalar_kernel_implIddEEvRNS_18TensorIteratorBaseET0_EUldE2_EEvS6_RKT_EUliE_EEviT1_)
        .other          _ZN2at6native18elementwise_kernelILi128ELi2EZNS0_22gpu_kernel_impl_nocastIZNS0_50_GLOBAL__N__2680c7bb_12_PowKernel_cu_7dd49032_317029pow_tensor_scalar_kernel_implIddEEvRNS_18TensorIteratorBaseET0_EUldE2_EEvS6_RKT_EUliE_EEviT1_,@"STO_CUDA_ENTRY STV_DEFAULT"
_ZN2at6native18elementwise_kernelILi128ELi2EZNS0_22gpu_kernel_impl_nocastIZNS0_50_GLOBAL__N__2680c7bb_12_PowKernel_cu_7dd49032_317029pow_tensor_scalar_kernel_implIddEEvRNS_18TensorIteratorBaseET0_EUldE2_EEvS6_RKT_EUliE_EEviT1_:
.text._ZN2at6native18elementwise_kernelILi128ELi2EZNS0_22gpu_kernel_impl_nocastIZNS0_50_GLOBAL__N__2680c7bb_12_PowKernel_cu_7dd49032_317029pow_tensor_scalar_kernel_implIddEEvRNS_18TensorIteratorBaseET0_EUldE2_EEvS6_RKT_EUliE_EEviT1_:
[----:B------:R-:W-:Y:S08]  /*0000*/  LDC R1, c[0x0][0x37c] ;  /* 0x0000df00ff017b82 */ /* 0x000ff00000000800 */
[----:B------:R-:W0:Y:S01]  /*0010*/  LDC.64 R8, c[0x0][0x590] ;  /* 0x00016400ff087b82 */ /* 0x000e220000000a00 */
[----:B------:R-:W1:Y:S01]  /*0020*/  S2R R5, SR_TID.X ;  /* 0x0000000000057919 */ /* 0x000e620000002100 */
[----:B------:R-:W2:Y:S01]  /*0030*/  LDCU.64 UR10, c[0x0][0x590] ;  /* 0x0000b200ff0a77ac */ /* 0x000ea20008000a00 */
[----:B------:R-:W-:Y:S01]  /*0040*/  BSSY.RECONVERGENT B0, `(.L_x_8201) ;  /* 0x00001aa000007945 */ /* 0x000fe20003800200 */
[----:B------:R-:W3:Y:S04]  /*0050*/  LDCU UR7, c[0x0][0x380] ;  /* 0x00007000ff0777ac */ /* 0x000ee80008000800 */
[----:B------:R-:W4:Y:S01]  /*0060*/  S2UR UR6, SR_CTAID.X ;  /* 0x00000000000679c3 */ /* 0x000f220000002500 */
[----:B------:R-:W0:Y:S01]  /*0070*/  LDCU.64 UR8, c[0x0][0x358] ;  /* 0x00006b00ff0877ac */ /* 0x000e220008000a00 */
[----:B------:R-:W0:Y:S06]  /*0080*/  LDCU.64 UR4, c[0x0][0x590] ;  /* 0x0000b200ff0477ac */ /* 0x000e2c0008000a00 */
[----:B------:R-:W5:Y:S01]  /*0090*/  LDC R10, c[0x0][0x388] ;  /* 0x0000e200ff0a7b82 */ /* 0x000f620000000800 */
[----:B--2---:R-:W-:Y:S01]  /*00a0*/  IMAD.U32 R12, RZ, RZ, UR10 ;  /* 0x0000000aff0c7e24 */ /* 0x004fe2000f8e00ff */
[----:B------:R-:W-:-:S02]  /*00b0*/  MOV R13, UR11 ;  /* 0x0000000b000d7c02 */ /* 0x000fc40008000f00 */
[----:B0-----:R-:W-:Y:S02]  /*00c0*/  SHF.R.U32.HI R0, RZ, 0x14, R9 ;  /* 0x00000014ff007819 */ /* 0x001fe40000011609 */
[C---:B------:R-:W-:Y:S02]  /*00d0*/  ISETP.GE.AND P4, PT, R9.reuse, RZ, PT ;  /* 0x000000ff0900720c */ /* 0x040fe40003f86270 */
[----:B------:R-:W-:Y:S02]  /*00e0*/  LOP3.LUT R0, R0, 0x7ff, RZ, 0xc0, !PT ;  /* 0x000007ff00007812 */ /* 0x000fe400078ec0ff */
[----:B------:R-:W-:Y:S02]  /*00f0*/  LOP3.LUT R6, R9, 0x7fffffff, RZ, 0xc0, !PT ;  /* 0x7fffffff09067812 */ /* 0x000fe400078ec0ff */
[----:B------:R-:W-:Y:S01]  /*0100*/  IADD3 R3, PT, PT, R0, -0x3f4, RZ ;  /* 0xfffffc0c00037810 */ /* 0x000fe20007ffe0ff */
[----:B----4-:R-:W-:Y:S01]  /*0110*/  USHF.L.U32 UR6, UR6, 0x8, URZ ;  /* 0x0000000806067899 */ /* 0x010fe200080006ff */
[----:B------:R-:W-:-:S02]  /*0120*/  SEL R7, RZ, 0x7ff00000, !P4 ;  /* 0x7ff00000ff077807 */ /* 0x000fc40006000000 */
[CC--:B------:R-:W-:Y:S02]  /*0130*/  SHF.L.U32 R2, R8.reuse, R3.reuse, RZ ;  /* 0x0000000308027219 */ /* 0x0c0fe400000006ff */
[----:B------:R-:W-:Y:S02]  /*0140*/  SHF.L.U64.HI R3, R8, R3, R9 ;  /* 0x0000000308037219 */ /* 0x000fe40000010209 */
[----:B------:R-:W-:Y:S01]  /*0150*/  ISETP.NE.U32.AND P3, PT, R2, RZ, PT ;  /* 0x000000ff0200720c */ /* 0x000fe20003f65070 */
[----:B------:R0:W2:Y:S01]  /*0160*/  FRND.F64.TRUNC R8, R12 ;  /* 0x0000000c00087313 */ /* 0x0000a2000030d800 */
[----:B-1----:R-:W-:Y:S01]  /*0170*/  LOP3.LUT R5, R5, UR6, RZ, 0xfc, !PT ;  /* 0x0000000605057c12 */ /* 0x002fe2000f8efcff */
[----:B-----5:R-:W-:Y:S01]  /*0180*/  VIADD R4, R10, 0xffffffff ;  /* 0xffffffff0a047836 */ /* 0x020fe20000000000 */
[----:B------:R-:W-:Y:S02]  /*0190*/  ISETP.NE.AND.EX P3, PT, R3, -0x80000000, PT, P3 ;  /* 0x800000000300780c */ /* 0x000fe40003f65330 */
[----:B---3--:R-:W-:-:S02]  /*01a0*/  ISETP.GE.AND P0, PT, R5, UR7, PT ;  /* 0x0000000705007c0c */ /* 0x008fc4000bf06270 */
[----:B------:R-:W-:Y:S02]  /*01b0*/  VIMNMX.U32 R31, PT, PT, R4, 0x18, PT ;  /* 0x00000018041f7848 */ /* 0x000fe40003fe0000 */
[----:B------:R-:W-:Y:S02]  /*01c0*/  PLOP3.LUT P1, PT, P3, PT, PT, 0x8, 0x80 ;  /* 0x000000000080781c */ /* 0x000fe40001f2e170 */
[----:B------:R-:W-:Y:S01]  /*01d0*/  IADD3 R30, PT, PT, R7, -0x80000000, RZ ;  /* 0x80000000071e7810 */ /* 0x000fe20007ffe0ff */
[----:B------:R-:W-:-:S15]  /*01e0*/  VIADD R31, R31, 0x1 ;  /* 0x000000011f1f7836 */ /* 0x000fde0000000000 */
[----:B------:R-:W-:-:S15]  /*01f0*/  NOP ;  /* 0x0000000000007918 */ /* 0x000fde0000000000 */
[----:B------:R-:W-:-:S15]  /*0200*/  NOP ;  /* 0x0000000000007918 */ /* 0x000fde0000000000 */
[----:B------:R-:W-:-:S07]  /*0210*/  NOP ;  /* 0x0000000000007918 */ /* 0x000fce0000000000 */
[----:B------:R0:W1:Y:S02]  /*0220*/  DSETP.NEU.AND P2, PT, |R12|, 0.5, !P3 ;  /* 0x3fe000000c00742a */ /* 0x0000640005f4d200 */
[----:B-12---:R-:W-:Y:S05]  /*0230*/  @P0 BRA `(.L_x_8202) ;  /* 0x0000001800280947 */ /* 0x006fea0003800000 */
[----:B------:R-:W-:Y:S01]  /*0240*/  ISETP.NE.AND P0, PT, R10, RZ, PT ;  /* 0x000000ff0a00720c */ /* 0x000fe20003f05270 */
[----:B------:R-:W-:Y:S01]  /*0250*/  IMAD.MOV.U32 R33, RZ, RZ, RZ ;  /* 0x000000ffff217224 */ /* 0x000fe200078e00ff */
[----:B------:R-:W-:-:S11]  /*0260*/  MOV R0, RZ ;  /* 0x000000ff00007202 */ /* 0x000fd60000000f00 */
[----:B------:R-:W-:Y:S05]  /*0270*/  @!P0 BRA `(.L_x_8203) ;  /* 0x0000001000a88947 */ /* 0x000fea0003800000 */
[----:B------:R-:W1:Y:S01]  /*0280*/  LDCU.64 UR6, c[0x0][0x390] ;  /* 0x00007200ff0677ac */ /* 0x000e620008000a00 */
[----:B------:R-:W-:Y:S01]  /*0290*/  MOV R10, RZ ;  /* 0x000000ff000a7202 */ /* 0x000fe20000000f00 */
[----:B------:R-:W-:Y:S01]  /*02a0*/  IMAD.MOV.U32 R11, RZ, RZ, R5 ;  /* 0x000000ffff0b7224 */ /* 0x000fe200078e0005 */
[----:B------:R-:W-:Y:S01]  /*02b0*/  ISETP.NE.AND P0, PT, R4, RZ, PT ;  /* 0x000000ff0400720c */ /* 0x000fe20003f05270 */
[----:B------:R-:W2:Y:S01]  /*02c0*/  LDCU UR10, c[0x0][0x38c] ;  /* 0x00007180ff0a77ac */ /* 0x000ea20008000800 */
[----:B------:R-:W3:Y:S01]  /*02d0*/  LDCU.64 UR12, c[0x0][0x4b8] ;  /* 0x00009700ff0c77ac */ /* 0x000ee20008000a00 */
[----:B-1----:R-:W-:-:S05]  /*02e0*/  IMAD.HI.U32 R14, R5, UR6, R10 ;  /* 0x00000006050e7c27 */ /* 0x002fca000f8e000a */
[----:B------:R-:W-:-:S04]  /*02f0*/  SHF.R.U32.HI R15, RZ, UR7, R14 ;  /* 0x00000007ff0f7c19 */ /* 0x000fc8000801160e */
[----:B------:R-:W-:-:S05]  /*0300*/  IADD3 R0, PT, PT, -R15, RZ, RZ ;  /* 0x000000ff0f007210 */ /* 0x000fca0007ffe1ff */
[----:B--2---:R-:W-:-:S04]  /*0310*/  IMAD R0, R0, UR10, R5 ;  /* 0x0000000a00007c24 */ /* 0x004fc8000f8e0205 */
[C---:B---3--:R-:W-:Y:S02]  /*0320*/  IMAD R33, R0.reuse, UR12, RZ ;  /* 0x0000000c00217c24 */ /* 0x048fe4000f8e02ff */
[----:B------:R-:W-:Y:S01]  /*0330*/  IMAD R0, R0, UR13, RZ ;  /* 0x0000000d00007c24 */ /* 0x000fe2000f8e02ff */
[----:B------:R-:W-:Y:S06]  /*0340*/  @!P0 BRA `(.L_x_8203) ;  /* 0x0000001000748947 */ /* 0x000fec0003800000 */
[----:B------:R-:W1:Y:S01]  /*0350*/  LDCU.64 UR10, c[0x0][0x398] ;  /* 0x00007300ff0a77ac */ /* 0x000e620008000a00 */
[----:B------:R-:W-:Y:S01]  /*0360*/  IMAD.MOV.U32 R14, RZ, RZ, RZ ;  /* 0x000000ffff0e7224 */ /* 0x000fe200078e00ff */
[----:B------:R-:W-:Y:S01]  /*0370*/  ISETP.NE.AND P0, PT, R31, 0x2, PT ;  /* 0x000000021f00780c */ /* 0x000fe20003f05270 */
[----:B------:R-:W2:Y:S01]  /*0380*/  LDCU UR6, c[0x0][0x3a0] ;  /* 0x00007400ff0677ac */ /* 0x000ea20008000800 */
[----:B------:R-:W3:Y:S01]  /*0390*/  LDCU.64 UR12, c[0x0][0x4c0] ;  /* 0x00009800ff0c77ac */ /* 0x000ee20008000a00 */
[----:B-1----:R-:W-:-:S05]  /*03a0*/  IMAD.HI.U32 R10, R15, UR11, R14 ;  /* 0x0000000b0f0a7c27 */ /* 0x002fca000f8e000e */
[----:B--2---:R-:W-:-:S04]  /*03b0*/  SHF.R.U32.HI R11, RZ, UR6, R10 ;  /* 0x00000006ff0b7c19 */ /* 0x004fc8000801160a */
[----:B------:R-:W-:-:S05]  /*03c0*/  IADD3 R14, PT, PT, -R11, RZ, RZ ;  /* 0x000000ff0b0e7210 */ /* 0x000fca0007ffe1ff */
[----:B------:R-:W-:-:S04]  /*03d0*/  IMAD R14, R14, UR10, R15 ;  /* 0x0000000a0e0e7c24 */ /* 0x000fc8000f8e020f */
[C---:B---3--:R-:W-:Y:S02]  /*03e0*/  IMAD R33, R14.reuse, UR12, R33 ;  /* 0x0000000c0e217c24 */ /* 0x048fe4000f8e0221 */
[----:B------:R-:W-:Y:S01]  /*03f0*/  IMAD R0, R14, UR13, R0 ;  /* 0x0000000d0e007c24 */ /* 0x000fe2000f8e0200 */
[----:B------:R-:W-:Y:S06]  /*0400*/  @!P0 BRA `(.L_x_8203) ;  /* 0x0000001000448947 */ /* 0x000fec0003800000 */
[----:B------:R-:W1:Y:S01]  /*0410*/  LDCU.64 UR6, c[0x0][0x3a8] ;  /* 0x00007500ff0677ac */ /* 0x000e620008000a00 */
[----:B------:R-:W-:Y:S01]  /*0420*/  IMAD.MOV.U32 R10, RZ, RZ, RZ ;  /* 0x000000ffff0a7224 */ /* 0x000fe200078e00ff */
[----:B------:R-:W-:Y:S01]  /*0430*/  ISETP.NE.AND P0, PT, R31, 0x3, PT ;  /* 0x000000031f00780c */ /* 0x000fe20003f05270 */
[----:B------:R-:W2:Y:S01]  /*0440*/  LDCU UR10, c[0x0][0x3a4] ;  /* 0x00007480ff0a77ac */ /* 0x000ea20008000800 */
[----:B------:R-:W3:Y:S01]  /*0450*/  LDCU.64 UR12, c[0x0][0x4c8] ;  /* 0x00009900ff0c77ac */ /* 0x000ee20008000a00 */
[----:B-1----:R-:W-:-:S05]  /*0460*/  IMAD.HI.U32 R14, R11, UR6, R10 ;  /* 0x000000060b0e7c27 */ /* 0x002fca000f8e000a */
[----:B------:R-:W-:-:S04]  /*0470*/  SHF.R.U32.HI R15, RZ, UR7, R14 ;  /* 0x00000007ff0f7c19 */ /* 0x000fc8000801160e */
[----:B------:R-:W-:-:S05]  /*0480*/  IADD3 R10, PT, PT, -R15, RZ, RZ ;  /* 0x000000ff0f0a7210 */ /* 0x000fca0007ffe1ff */
[----:B--2---:R-:W-:-:S04]  /*0490*/  IMAD R10, R10, UR10, R11 ;  /* 0x0000000a0a0a7c24 */ /* 0x004fc8000f8e020b */
        /* <DEDUP_REMOVED lines=243> */
[----:B------:R-:W-:Y:S01]  /*13d0*/  ISETP.NE.AND P0, PT, R31, 0x18, PT ;  /* 0x000000181f00780c */ /* 0x000fe20003f05270 */
[----:B------:R-:W1:Y:S01]  /*13e0*/  LDCU.64 UR10, c[0x0][0x4a0] ;  /* 0x00009400ff0a77ac */ /* 0x000e620008000a00 */
[----:B------:R-:W-:Y:S01]  /*13f0*/  IMAD.MOV.U32 R10, RZ, RZ, RZ ;  /* 0x000000ffff0a7224 */ /* 0x000fe200078e00ff */
[----:B------:R-:W2:Y:S10]  /*1400*/  LDCU UR6, c[0x0][0x4a8] ;  /* 0x00009500ff0677ac */ /* 0x000eb40008000800 */
[----:B------:R-:W3:Y:S01]  /*1410*/  @P0 LDC.64 R18, c[0x0][0x4b0] ;  /* 0x00012c00ff120b82 */ /* 0x000ee20000000a00 */
[----:B-1----:R-:W-:-:S07]  /*1420*/  IMAD.HI.U32 R16, R11, UR11, R10 ;  /* 0x0000000b0b107c27 */ /* 0x002fce000f8e000a */
[----:B------:R-:W1:Y:S01]  /*1430*/  @P0 LDC R21, c[0x0][0x4ac] ;  /* 0x00012b00ff150b82 */ /* 0x000e620000000800 */
[----:B--2---:R-:W-:Y:S01]  /*1440*/  SHF.R.U32.HI R17, RZ, UR6, R16 ;  /* 0x00000006ff117c19 */ /* 0x004fe20008011610 */
[----:B------:R-:W2:Y:S01]  /*1450*/  LDCU.64 UR6, c[0x0][0x570] ;  /* 0x0000ae00ff0677ac */ /* 0x000ea20008000a00 */
[----:B------:R-:W-:-:S05]  /*1460*/  @P0 MOV R16, RZ ;  /* 0x000000ff00100202 */ /* 0x000fca0000000f00 */
[----:B------:R-:W4:Y:S01]  /*1470*/  @P0 LDC.64 R14, c[0x0][0x578] ;  /* 0x00015e00ff0e0b82 */ /* 0x000f220000000a00 */
[----:B------:R-:W-:-:S04]  /*1480*/  IMAD.MOV R10, RZ, RZ, -R17 ;  /* 0x000000ffff0a7224 */ /* 0x000fc800078e0a11 */
[----:B------:R-:W-:Y:S02]  /*1490*/  IMAD R10, R10, UR10, R11 ;  /* 0x0000000a0a0a7c24 */ /* 0x000fe4000f8e020b */
[----:B---3--:R-:W-:-:S05]  /*14a0*/  @P0 IMAD.HI.U32 R18, R17, R18, R16 ;  /* 0x0000001211120227 */ /* 0x008fca00078e0010 */
[----:B------:R-:W-:Y:S01]  /*14b0*/  @P0 SHF.R.U32.HI R18, RZ, R19, R18 ;  /* 0x00000013ff120219 */ /* 0x000fe20000011612 */
[C---:B--2---:R-:W-:Y:S02]  /*14c0*/  IMAD R33, R10.reuse, UR6, R33 ;  /* 0x000000060a217c24 */ /* 0x044fe4000f8e0221 */
[----:B------:R-:W-:Y:S01]  /*14d0*/  IMAD R0, R10, UR7, R0 ;  /* 0x000000070a007c24 */ /* 0x000fe2000f8e0200 */
[----:B------:R-:W-:-:S05]  /*14e0*/  @P0 IADD3 R16, PT, PT, -R18, RZ, RZ ;  /* 0x000000ff12100210 */ /* 0x000fca0007ffe1ff */
[----:B-1----:R-:W-:-:S04]  /*14f0*/  @P0 IMAD R16, R16, R21, R17 ;  /* 0x0000001510100224 */ /* 0x002fc800078e0211 */
[C---:B----4-:R-:W-:Y:S02]  /*1500*/  @P0 IMAD R33, R16.reuse, R14, R33 ;  /* 0x0000000e10210224 */ /* 0x050fe400078e0221 */
[----:B------:R-:W-:-:S07]  /*1510*/  @P0 IMAD R0, R16, R15, R0 ;  /* 0x0000000f10000224 */ /* 0x000fce00078e0200 */
.L_x_8203:
[----:B------:R-:W1:Y:S02]  /*1520*/  LDCU.64 UR6, c[0x0][0x588] ;  /* 0x0000b100ff0677ac */ /* 0x000e640008000a00 */
[----:B-1----:R-:W-:-:S05]  /*1530*/  IADD3 R10, P0, PT, R0, UR6, RZ ;  /* 0x00000006000a7c10 */ /* 0x002fca000ff1e0ff */
[----:B------:R-:W-:-:S06]  /*1540*/  IMAD.X R11, RZ, RZ, UR7, P0 ;  /* 0x00000007ff0b7e24 */ /* 0x000fcc00080e06ff */
[----:B------:R-:W2:Y:S01]  /*1550*/  LDG.E.64 R10, desc[UR8][R10.64] ;  /* 0x000000080a0a7981 */ /* 0x000ea2000c1e1b00 */
[----:B------:R-:W-:Y:S01]  /*1560*/  PLOP3.LUT P0, PT, PT, PT, PT, 0x80, 0x8 ;  /* 0x000000000008781c */ /* 0x000fe20003f0f070 */
[----:B------:R-:W-:Y:S01]  /*1570*/  BSSY.RECONVERGENT B1, `(.L_x_8204) ;  /* 0x0000021000017945 */ /* 0x000fe20003800200 */
[----:B--2---:R-:W1:Y:S02]  /*1580*/  DSETP.NEU.AND P5, PT, R10, RZ, PT ;  /* 0x000000ff0a00722a */ /* 0x004e640003fad000 */
[----:B-1----:R-:W-:Y:S02]  /*1590*/  @!P5 PLOP3.LUT P0, PT, P4, PT, PT, 0x80, 0x8 ;  /* 0x000000000008d81c */ /* 0x002fe4000270f070 */
[----:B------:R-:W-:Y:S02]  /*15a0*/  @!P5 SEL R15, R11, RZ, P2 ;  /* 0x000000ff0b0fd207 */ /* 0x000fe40001000000 */
[----:B------:R-:W-:Y:S02]  /*15b0*/  @!P5 PLOP3.LUT P4, PT, P2, PT, PT, 0x80, 0x8 ;  /* 0x000000000008d81c */ /* 0x000fe4000178f070 */
[----:B------:R-:W-:-:S07]  /*15c0*/  @!P5 MOV R14, RZ ;  /* 0x000000ff000ed202 */ /* 0x000fce0000000f00 */
[----:B------:R-:W-:Y:S01]  /*15d0*/  @!P0 LOP3.LUT R15, R15, 0x7ff00000, RZ, 0xfc, !PT ;  /* 0x7ff000000f0f8812 */ /* 0x000fe200078efcff */
[----:B------:R-:W-:Y:S06]  /*15e0*/  @!P5 BRA `(.L_x_8205) ;  /* 0x000000000064d947 */ /* 0x000fec0003800000 */
[----:B0-----:R-:W0:Y:S01]  /*15f0*/  DADD R12, -RZ, |R10| ;  /* 0x00000000ff0c7229 */ /* 0x001e22000000050a */
[----:B------:R-:W-:Y:S01]  /*1600*/  BSSY.RECONVERGENT B2, `(.L_x_8206) ;  /* 0x0000005000027945 */ /* 0x000fe20003800200 */
[----:B0-----:R-:W-:Y:S01]  /*1610*/  IMAD.MOV.U32 R26, RZ, RZ, R12 ;  /* 0x000000ffff1a7224 */ /* 0x001fe200078e000c */
[----:B------:R-:W-:Y:S02]  /*1620*/  MOV R17, R13 ;  /* 0x0000000d00117202 */ /* 0x000fe40000000f00 */
[----:B------:R-:W-:-:S07]  /*1630*/  MOV R0, 0x1650 ;  /* 0x0000165000007802 */ /* 0x000fce0000000f00 */
[----:B------:R-:W-:Y:S05]  /*1640*/  CALL.REL.NOINC `($_ZN2at6native18elementwise_kernelILi128ELi2EZNS0_22gpu_kernel_impl_nocastIZNS0_50_GLOBAL__N__2680c7bb_12_PowKernel_cu_7dd49032_317029pow_tensor_scalar_kernel_implIddEEvRNS_18TensorIteratorBaseET0_EUldE2_EEvS6_RKT_EUliE_EEviT1_$__internal_accurate_pow) ;  /* 0x0000001c00547944 */ /* 0x000fea0003c00000 */
[----:B------:R-:W-:Y:S05]  /*1650*/  BSYNC.RECONVERGENT B2 ;  /* 0x0000000000027941 */ /* 0x000fea0003800200 */
.L_x_8206:
        /* <DEDUP_REMOVED lines=10> */
[----:B0-----:R-:W-:Y:S01]  /*1700*/  IMAD.U32 R12, RZ, RZ, UR6 ;  /* 0x00000006ff0c7e24 */ /* 0x001fe2000f8e00ff */
[----:B------:R-:W-:-:S15]  /*1710*/  MOV R13, UR7 ;  /* 0x00000007000d7c02 */ /* 0x000fde0008000f00 */
[----:B------:R-:W-:-:S15]  /*1720*/  NOP ;  /* 0x0000000000007918 */ /* 0x000fde0000000000 */
[----:B------:R-:W-:-:S15]  /*1730*/  NOP ;  /* 0x0000000000007918 */ /* 0x000fde0000000000 */
[----:B------:R-:W-:-:S04]  /*1740*/  NOP ;  /* 0x0000000000007918 */ /* 0x000fc80000000000 */
[----:B------:R-:W0:Y:S02]  /*1750*/  DSETP.NEU.AND P0, PT, R8, R12, PT ;  /* 0x0000000c0800722a */ /* 0x000e240003f0d000 */
[----:B0-----:R-:W-:Y:S02]  /*1760*/  @!P5 FSEL R14, R14, RZ, !P0 ;  /* 0x000000ff0e0ed208 */ /* 0x001fe40004000000 */
[----:B------:R-:W-:-:S07]  /*1770*/  @!P5 FSEL R15, R15, -QNAN , !P0 ;  /* 0xfff800000f0fd808 */ /* 0x000fce0004000000 */
.L_x_8205:
[----:B------:R-:W-:Y:S05]  /*1780*/  BSYNC.RECONVERGENT B1 ;  /* 0x0000000000017941 */ /* 0x000fea0003800200 */
.L_x_8204:
        /* <DEDUP_REMOVED lines=10> */
[----:B-1----:R-:W1:-:S15]  /*1830*/  DSETP.NUM.AND P0, PT, R10, R10, !P0 ;  /* 0x0000000a0a00722a */ /* 0x002e5e0004707000 */
[----:B------:R-:W-:-:S15]  /*1840*/  NOP ;  /* 0x0000000000007918 */ /* 0x000fde0000000000 */
[----:B------:R-:W-:-:S15]  /*1850*/  NOP ;  /* 0x0000000000007918 */ /* 0x000fde0000000000 */
[----:B------:R-:W-:-:S15]  /*1860*/  NOP ;  /* 0x0000000000007918 */ /* 0x000fde0000000000 */
[----:B------:R-:W-:-:S04]  /*1870*/  NOP ;  /* 0x0000000000007918 */ /* 0x000fc80000000000 */
[----:B-1----:R1:W2:Y:S02]  /*1880*/  @!P0 DADD R14, R10, R12 ;  /* 0x000000000a0e8229 */ /* 0x0022a4000000000c */
[----:B-12---:R-:W-:Y:S05]  /*1890*/  @!P0 BRA `(.L_x_8208) ;  /* 0x0000000000548947 */ /* 0x006fea0003800000 */
        /* <DEDUP_REMOVED lines=14> */
.L_x_8209:
[----:B------:R-:W1:Y:S02]  /*1980*/  DSETP.NEU.AND P5, PT, |R10|, +INF , PT ;  /* 0x7ff000000a00742a */ /* 0x000e640003fad200 */
[----:B-1----:R-:W-:Y:S02]  /*1990*/  @!P5 ISETP.NE.AND P0, PT, R6, 0x3fe00000, PT ;  /* 0x3fe000000600d80c */ /* 0x002fe40003f05270 */
[----:B------:R-:W-:Y:S02]  /*19a0*/  @!P5 MOV R14, RZ ;  /* 0x000000ff000ed202 */ /* 0x000fe40000000f00 */
[-C--:B------:R-:W-:Y:S02]  /*19b0*/  @!P5 SEL R0, R30, R7.reuse, P0 ;  /* 0x000000071e00d207 */ /* 0x080fe40000000000 */
[----:B------:R-:W-:Y:S02]  /*19c0*/  @!P5 ISETP.GE.AND P0, PT, R11, RZ, PT ;  /* 0x000000ff0b00d20c */ /* 0x000fe40003f06270 */
[----:B------:R-:W-:-:S04]  /*19d0*/  @!P5 SEL R0, R0, R7, P4 ;  /* 0x000000070000d207 */ /* 0x000fc80002000000 */
[----:B------:R-:W-:-:S07]  /*19e0*/  @!P5 SEL R15, R0, R7, !P0 ;  /* 0x00000007000fd207 */ /* 0x000fce0004000000 */
.L_x_8208:
[----:B------:R-:W-:Y:S05]  /*19f0*/  BSYNC.RECONVERGENT B1 ;  /* 0x0000000000017941 */ /* 0x000fea0003800200 */
.L_x_8207:
[----:B------:R-:W1:Y:S01]  /*1a00*/  LDCU.64 UR6, c[0x0][0x580] ;  /* 0x0000b000ff0677ac */ /* 0x000e620008000a00 */
[----:B------:R-:W2:Y:S01]  /*1a10*/  DSETP.NEU.AND P0, PT, R12, RZ, PT ;  /* 0x000000ff0c00722a */ /* 0x000ea20003f0d000 */
[----:B------:R-:W-:Y:S02]  /*1a20*/  IADD3 R5, PT, PT, R5, 0x80, RZ ;  /* 0x0000008005057810 */ /* 0x000fe40007ffe0ff */
[----:B--2---:R-:W-:Y:S02]  /*1a30*/  FSEL R2, R14, RZ, P0 ;  /* 0x000000ff0e027208 */ /* 0x004fe40000000000 */
[----:B------:R-:W-:-:S15]  /*1a40*/  FSEL R14, R15, 1.875, P0 ;  /* 0x3ff000000f0e7808 */ /* 0x000fde0000000000 */
[----:B------:R-:W-:-:S15]  /*1a50*/  NOP ;  /* 0x0000000000007918 */ /* 0x000fde0000000000 */
[----:B------:R-:W-:-:S15]  /*1a60*/  NOP ;  /* 0x0000000000007918 */ /* 0x000fde0000000000 */
[----:B------:R-:W-:-:S14]  /*1a70*/  NOP ;  /* 0x0000000000007918 */ /* 0x000fdc0000000000 */
[----:B------:R1:W2:Y:S02]  /*1a80*/  DSETP.NEU.AND P4, PT, R10, 1, PT ;  /* 0x3ff000000a00742a */ /* 0x0002a40003f8d000 */
[----:B-1----:R-:W-:Y:S02]  /*1a90*/  IADD3 R10, P0, PT, R33, UR6, RZ ;  /* 0x00000006210a7c10 */ /* 0x002fe4000ff1e0ff */
[----:B--2---:R-:W-:Y:S02]  /*1aa0*/  FSEL R2, R2, RZ, P4 ;  /* 0x000000ff02027208 */ /* 0x004fe40002000000 */
[----:B------:R-:W-:Y:S01]  /*1ab0*/  FSEL R3, R14, 1.875, P4 ;  /* 0x3ff000000e037808 */ /* 0x000fe20002000000 */
[----:B------:R-:W-:-:S05]  /*1ac0*/  IMAD.X R11, RZ, RZ, UR7, P0 ;  /* 0x00000007ff0b7e24 */ /* 0x000fca00080e06ff */
[----:B------:R1:W-:Y:S03]  /*1ad0*/  STG.E.64 desc[UR8][R10.64], R2 ;  /* 0x000000020a007986 */ /* 0x0003e6000c101b08 */
.L_x_8202:
[----:B------:R-:W-:Y:S05]  /*1ae0*/  BSYNC.RECONVERGENT B0 ;  /* 0x0000000000007941 */ /* 0x000fea0003800200 */
.L_x_8201:
[----:B------:R-:W2:Y:S02]  /*1af0*/  LDCU UR6, c[0x0][0x380] ;  /* 0x00007000ff0677ac */ /* 0x000ea40008000800 */
[----:B--2---:R-:W-:-:S13]  /*1b00*/  ISETP.GE.AND P0, PT, R5, UR6, PT ;  /* 0x0000000605007c0c */ /* 0x004fda000bf06270 */
[----:B------:R-:W-:Y:S05]  /*1b10*/  @P0 EXIT ;  /* 0x000000000000094d */ /* 0x000fea0003800000 */
[----:B------:R-:W2:Y:S01]  /*1b20*/  LDCU UR6, c[0x0][0x388] ;  /* 0x00007100ff0677ac */ /* 0x000ea20008000800 */
[----:B------:R-:W-:Y:S01]  /*1b30*/  IMAD.MOV.U32 R0, RZ, RZ, RZ ;  /* 0x000000ffff007224 */ /* 0x000fe200078e00ff */
[----:B-1----:R-:W-:Y:S01]  /*1b40*/  MOV R11, RZ ;  /* 0x000000ff000b7202 */ /* 0x002fe20000000f00 */
[----:B--2---:R-:W-:-:S09]  /*1b50*/  UISETP.NE.AND UP0, UPT, UR6, URZ, UPT ;  /* 0x000000ff0600728c */ /* 0x004fd2000bf05270 */
[----:B------:R-:W-:Y:S05]  /*1b60*/  BRA.U !UP0, `(.L_x_8210) ;  /* 0x0000001108a87547 */ /* 0x000fea000b800000 */
[----:B------:R-:W1:Y:S01]  /*1b70*/  LDCU.64 UR6, c[0x0][0x390] ;  /* 0x00007200ff0677ac */ /* 0x000e620008000a00 */
[----:B------:R-:W-:Y:S01]  /*1b80*/  MOV R3, R5 ;  /* 0x0000000500037202 */ /* 0x000fe20000000f00 */
[----:B------:R-:W-:Y:S01]  /*1b90*/  IMAD.MOV.U32 R2, RZ, RZ, RZ ;  /* 0x000000ffff027224 */ /* 0x000fe200078e00ff */
[----:B------:R-:W-:Y:S01]  /*1ba0*/  ISETP.NE.AND P0, PT, R4, RZ, PT ;  /* 0x000000ff0400720c */ /* 0x000fe20003f05270 */
[----:B------:R-:W2:Y:S01]  /*1bb0*/  LDCU UR10, c[0x0][0x38c] ;  /* 0x00007180ff0a77ac */ /* 0x000ea20008000800 */
[----:B------:R-:W3:Y:S01]  /*1bc0*/  LDCU.64 UR12, c[0x0][0x4b8] ;  /* 0x00009700ff0c77ac */ /* 0x000ee20008000a00 */
[----:B-1----:R-:W-:-:S05]  /*1bd0*/  IMAD.HI.U32 R2, R5, UR6, R2 ;  /* 0x0000000605027c27 */ /* 0x002fca000f8e0002 */
[----:B------:R-:W-:-:S05]  /*1be0*/  SHF.R.U32.HI R3, RZ, UR7, R2 ;  /* 0x00000007ff037c19 */ /* 0x000fca0008011602 */
[----:B------:R-:W-:-:S04]  /*1bf0*/  IMAD.MOV R0, RZ, RZ, -R3 ;  /* 0x000000ffff007224 */ /* 0x000fc800078e0a03 */
[----:B--2---:R-:W-:-:S04]  /*1c00*/  IMAD R0, R0, UR10, R5 ;  /* 0x0000000a00007c24 */ /* 0x004fc8000f8e0205 */
[C---:B---3--:R-:W-:Y:S02]  /*1c10*/  IMAD R11, R0.reuse, UR12, RZ ;  /* 0x0000000c000b7c24 */ /* 0x048fe4000f8e02ff */
[----:B------:R-:W-:Y:S01]  /*1c20*/  IMAD R0, R0, UR13, RZ ;  /* 0x0000000d00007c24 */ /* 0x000fe2000f8e02ff */
[----:B------:R-:W-:Y:S06]  /*1c30*/  @!P0 BRA `(.L_x_8210) ;  /* 0x0000001000748947 */ /* 0x000fec0003800000 */
[----:B------:R-:W1:Y:S01]  /*1c40*/  LDCU.64 UR10, c[0x0][0x398] ;  /* 0x00007300ff0a77ac */ /* 0x000e620008000a00 */
[----:B------:R-:W-:Y:S01]  /*1c50*/  HFMA2 R2, -RZ, RZ, 0, 0 ;  /* 0x00000000ff027431 */ /* 0x000fe200000001ff */
[----:B------:R-:W-:Y:S01]  /*1c60*/  ISETP.NE.AND P0, PT, R31, 0x2, PT ;  /* 0x000000021f00780c */ /* 0x000fe20003f05270 */
[----:B------:R-:W2:Y:S01]  /*1c70*/  LDCU UR6, c[0x0][0x3a0] ;  /* 0x00007400ff0677ac */ /* 0x000ea20008000800 */
[----:B------:R-:W3:Y:S02]  /*1c80*/  LDCU.64 UR12, c[0x0][0x4c0] ;  /* 0x00009800ff0c77ac */ /* 0x000ee40008000a00 */
[----:B-1----:R-:W-:-:S05]  /*1c90*/  IMAD.HI.U32 R4, R3, UR11, R2 ;  /* 0x0000000b03047c27 */ /* 0x002fca000f8e0002 */
[----:B--2---:R-:W-:-:S05]  /*1ca0*/  SHF.R.U32.HI R5, RZ, UR6, R4 ;  /* 0x00000006ff057c19 */ /* 0x004fca0008011604 */
[----:B------:R-:W-:-:S04]  /*1cb0*/  IMAD.MOV R2, RZ, RZ, -R5 ;  /* 0x000000ffff027224 */ /* 0x000fc800078e0a05 */
[----:B------:R-:W-:-:S04]  /*1cc0*/  IMAD R2, R2, UR10, R3 ;  /* 0x0000000a02027c24 */ /* 0x000fc8000f8e0203 */
[C---:B---3--:R-:W-:Y:S02]  /*1cd0*/  IMAD R11, R2.reuse, UR12, R11 ;  /* 0x0000000c020b7c24 */ /* 0x048fe4000f8e020b */
[----:B------:R-:W-:Y:S01]  /*1ce0*/  IMAD R0, R2, UR13, R0 ;  /* 0x0000000d02007c24 */ /* 0x000fe2000f8e0200 */
[----:B------:R-:W-:Y:S06]  /*1cf0*/  @!P0 BRA `(.L_x_8210) ;  /* 0x0000001000448947 */ /* 0x000fec0003800000 */
[----:B------:R-:W1:Y:S01]  /*1d00*/  LDCU.64 UR6, c[0x0][0x3a8] ;  /* 0x00007500ff0677ac */ /* 0x000e620008000a00 */
[----:B------:R-:W-:Y:S02]  /*1d10*/  MOV R4, RZ ;  /* 0x000000ff00047202 */ /* 0x000fe40000000f00 */
[----:B------:R-:W-:Y:S01]  /*1d20*/  ISETP.NE.AND P0, PT, R31, 0x3, PT ;  /* 0x000000031f00780c */ /* 0x000fe20003f05270 */
[----:B------:R-:W2:Y:S01]  /*1d30*/  LDCU UR10, c[0x0][0x3a4] ;  /* 0x00007480ff0a77ac */ /* 0x000ea20008000800 */
[----:B------:R-:W3:Y:S01]  /*1d40*/  LDCU.64 UR12, c[0x0][0x4c8] ;  /* 0x00009900ff0c77ac */ /* 0x000ee20008000a00 */
[----:B-1----:R-:W-:-:S05]  /*1d50*/  IMAD.HI.U32 R2, R5, UR6, R4 ;  /* 0x0000000605027c27 */ /* 0x002fca000f8e0004 */
[----:B------:R-:W-:-:S05]  /*1d60*/  SHF.R.U32.HI R3, RZ, UR7, R2 ;  /* 0x00000007ff037c19 */ /* 0x000fca0008011602 */
[----:B------:R-:W-:-:S04]  /*1d70*/  IMAD.MOV R4, RZ, RZ, -R3 ;  /* 0x000000ffff047224 */ /* 0x000fc800078e0a03 */
[----:B--2---:R-:W-:-:S04]  /*1d80*/  IMAD R4, R4, UR10, R5 ;  /* 0x0000000a04047c24 */ /* 0x004fc8000f8e0205 */
        /* <DEDUP_REMOVED lines=16> */
[----:B------:R-:W-:Y:S01]  /*1e90*/  HFMA2 R4, -RZ, RZ, 0, 0 ;  /* 0x00000000ff047431 */ /* 0x000fe200000001ff */
[----:B------:R-:W-:Y:S01]  /*1ea0*/  ISETP.NE.AND P0, PT, R31, 0x5, PT ;  /* 0x000000051f00780c */ /* 0x000fe20003f05270 */
[----:B------:R-:W2:Y:S01]  /*1eb0*/  LDCU UR10, c[0x0][0x3bc] ;  /* 0x00007780ff0a77ac */ /* 0x000ea20008000800 */
[----:B------:R-:W3:Y:S02]  /*1ec0*/  LDCU.64 UR12, c[0x0][0x4d8] ;  /* 0x00009b00ff0c77ac */ /* 0x000ee40008000a00 */
        /* <DEDUP_REMOVED lines=223> */
[----:B------:R-:W-:Y:S01]  /*2cc0*/  ISETP.NE.AND P0, PT, R31, 0x18, PT ;  /* 0x000000181f00780c */ /* 0x000fe20003f05270 */
[----:B------:R-:W1:Y:S01]  /*2cd0*/  LDCU.64 UR10, c[0x0][0x4a0] ;  /* 0x00009400ff0a77ac */ /* 0x000e620008000a00 */
[----:B------:R-:W-:Y:S01]  /*2ce0*/  MOV R2, RZ ;  /* 0x000000ff00027202 */ /* 0x000fe20000000f00 */
[----:B------:R-:W2:Y:S10]  /*2cf0*/  LDCU UR6, c[0x0][0x4a8] ;  /* 0x00009500ff0677ac */ /* 0x000eb40008000800 */
[----:B------:R-:W3:Y:S01]  /*2d00*/  @P0 LDC.64 R14, c[0x0][0x4b0] ;  /* 0x00012c00ff0e0b82 */ /* 0x000ee20000000a00 */
[----:B-1----:R-:W-:-:S07]  /*2d10*/  IMAD.HI.U32 R4, R3, UR11, R2 ;  /* 0x0000000b03047c27 */ /* 0x002fce000f8e0002 */
[----:B------:R-:W1:Y:S01]  /*2d20*/  @P0 LDC R17, c[0x0][0x4ac] ;  /* 0x00012b00ff110b82 */ /* 0x000e620000000800 */
[----:B--2---:R-:W-:Y:S01]  /*2d30*/  SHF.R.U32.HI R5, RZ, UR6, R4 ;  /* 0x00000006ff057c19 */ /* 0x004fe20008011604 */
[----:B------:R-:W2:Y:S01]  /*2d40*/  LDCU.64 UR6, c[0x0][0x570] ;  /* 0x0000ae00ff0677ac */ /* 0x000ea20008000a00 */
[----:B------:R-:W-:Y:S02]  /*2d50*/  @P0 IMAD.MOV.U32 R4, RZ, RZ, RZ ;  /* 0x000000ffff040224 */ /* 0x000fe400078e00ff */
[----:B0-----:R-:W-:-:S03]  /*2d60*/  IADD3 R13, PT, PT, -R5, RZ, RZ ;  /* 0x000000ff050d7210 */ /* 0x001fc60007ffe1ff */
[----:B------:R-:W0:Y:S01]  /*2d70*/  @P0 LDC.64 R18, c[0x0][0x578] ;  /* 0x00015e00ff120b82 */ /* 0x000e220000000a00 */
[----:B---3--:R-:W-:-:S05]  /*2d80*/  @P0 IMAD.HI.U32 R2, R5, R14, R4 ;  /* 0x0000000e05020227 */ /* 0x008fca00078e0004 */
[----:B------:R-:W-:Y:S01]  /*2d90*/  @P0 SHF.R.U32.HI R4, RZ, R15, R2 ;  /* 0x0000000fff040219 */ /* 0x000fe20000011602 */
[----:B------:R-:W-:-:S04]  /*2da0*/  IMAD R2, R13, UR10, R3 ;  /* 0x0000000a0d027c24 */ /* 0x000fc8000f8e0203 */
[----:B------:R-:W-:Y:S02]  /*2db0*/  @P0 IMAD.MOV R4, RZ, RZ, -R4 ;  /* 0x000000ffff040224 */ /* 0x000fe400078e0a04 */
[C---:B--2---:R-:W-:Y:S02]  /*2dc0*/  IMAD R11, R2.reuse, UR6, R11 ;  /* 0x00000006020b7c24 */ /* 0x044fe4000f8e020b */
[----:B-1----:R-:W-:Y:S02]  /*2dd0*/  @P0 IMAD R4, R17, R4, R5 ;  /* 0x0000000411040224 */ /* 0x002fe400078e0205 */
[----:B------:R-:W-:Y:S02]  /*2de0*/  IMAD R0, R2, UR7, R0 ;  /* 0x0000000702007c24 */ /* 0x000fe4000f8e0200 */
[C---:B0-----:R-:W-:Y:S02]  /*2df0*/  @P0 IMAD R11, R4.reuse, R18, R11 ;  /* 0x00000012040b0224 */ /* 0x041fe400078e020b */
[----:B------:R-:W-:-:S07]  /*2e00*/  @P0 IMAD R0, R4, R19, R0 ;  /* 0x0000001304000224 */ /* 0x000fce00078e0200 */
.L_x_8210:
[----:B------:R-:W1:Y:S02]  /*2e10*/  LDCU.128 UR12, c[0x0][0x580] ;  /* 0x0000b000ff0c77ac */ /* 0x000e640008000c00 */
[----:B-1----:R-:W-:-:S04]  /*2e20*/  IADD3 R2, P0, PT, R0, UR14, RZ ;  /* 0x0000000e00027c10 */ /* 0x002fc8000ff1e0ff */
[----:B------:R-:W-:-:S06]  /*2e30*/  IADD3.X R3, PT, PT, RZ, UR15, RZ, P0, !PT ;  /* 0x0000000fff037c10 */ /* 0x000fcc00087fe4ff */
[----:B------:R-:W2:Y:S01]  /*2e40*/  LDG.E.64 R2, desc[UR8][R2.64] ;  /* 0x0000000802027981 */ /* 0x000ea2000c1e1b00 */
[----:B------:R-:W-:Y:S01]  /*2e50*/  IADD3 R4, P0, PT, R11, UR12, RZ ;  /* 0x0000000c0b047c10 */ /* 0x000fe2000ff1e0ff */
[----:B------:R-:W-:Y:S01]  /*2e60*/  BSSY.RECONVERGENT B0, `(.L_x_8211) ;  /* 0x0000007000007945 */ /* 0x000fe20003800200 */
[----:B------:R-:W-:-:S03]  /*2e70*/  MOV R0, 0x2ed0 ;  /* 0x00002ed000007802 */ /* 0x000fc60000000f00 */
[----:B------:R-:W-:Y:S01]  /*2e80*/  IMAD.X R5, RZ, RZ, UR13, P0 ;  /* 0x0000000dff057e24 */ /* 0x000fe200080e06ff */
[----:B--2---:R-:W1:Y:S02]  /*2e90*/  DADD R10, -RZ, |R2| ;  /* 0x00000000ff0a7229 */ /* 0x004e640000000502 */
[----:B-1----:R-:W-:Y:S01]  /*2ea0*/  MOV R26, R10 ;  /* 0x0000000a001a7202 */ /* 0x002fe20000000f00 */
[----:B------:R-:W-:-:S07]  /*2eb0*/  IMAD.MOV.U32 R17, RZ, RZ, R11 ;  /* 0x000000ffff117224 */ /* 0x000fce00078e000b */
[----:B0-----:R-:W-:Y:S05]  /*2ec0*/  CALL.REL.NOINC `($_ZN2at6native18elementwise_kernelILi128ELi2EZNS0_22gpu_kernel_impl_nocastIZNS0_50_GLOBAL__N__2680c7bb_12_PowKernel_cu_7dd49032_317029pow_tensor_scalar_kernel_implIddEEvRNS_18TensorIteratorBaseET0_EUldE2_EEvS6_RKT_EUliE_EEviT1_$__internal_accurate_pow) ;  /* 0x0000000400347944 */ /* 0x001fea0003c00000 */
[----:B------:R-:W-:Y:S05]  /*2ed0*/  BSYNC.RECONVERGENT B0 ;  /* 0x0000000000007941 */ /* 0x000fea0003800200 */
.L_x_8211:
[----:B------:R-:W0:Y:S01]  /*2ee0*/  LDC.64 R10, c[0x0][0x590] ;  /* 0x00016400ff0a7b82 */ /* 0x000e220000000a00 */
[----:B------:R-:W1:Y:S01]  /*2ef0*/  DSETP.NEU.AND P5, PT, R2, RZ, PT ;  /* 0x000000ff0200722a */ /* 0x000e620003fad000 */
[C---:B------:R-:W-:Y:S01]  /*2f00*/  ISETP.GE.AND P4, PT, R3.reuse, RZ, PT ;  /* 0x000000ff0300720c */ /* 0x040fe20003f86270 */
[----:B------:R-:W-:Y:S01]  /*2f10*/  BSSY.RECONVERGENT B0, `(.L_x_8212) ;  /* 0x000003d000007945 */ /* 0x000fe20003800200 */
[----:B-1----:R-:W-:Y:S02]  /*2f20*/  ISETP.GE.OR P0, PT, R3, RZ, !P5 ;  /* 0x000000ff0300720c */ /* 0x002fe40006f06670 */
[----:B------:R-:W-:Y:S02]  /*2f30*/  @!P5 PLOP3.LUT P1, PT, P2, PT, PT, 0x80, 0x8 ;  /* 0x000000000008d81c */ /* 0x000fe4000172f070 */
[----:B------:R-:W1:Y:S02]  /*2f40*/  @!P5 LDC R0, c[0x0][0x594] ;  /* 0x00016500ff00db82 */ /* 0x000e640000000800 */
[----:B-1----:R-:W-:-:S02]  /*2f50*/  ISETP.GE.OR P6, PT, R0, RZ, P5 ;  /* 0x000000ff0000720c */ /* 0x002fc40002fc6670 */
[----:B------:R-:W-:-:S11]  /*2f60*/  @!P5 SEL R0, R3, RZ, P2 ;  /* 0x000000ff0300d207 */ /* 0x000fd60001000000 */
[----:B------:R-:W-:-:S15]  /*2f70*/  @!P6 LOP3.LUT R0, R0, 0x7ff00000, RZ, 0xfc, !PT ;  /* 0x7ff000000000e812 */ /* 0x000fde00078efcff */
[----:B------:R-:W-:-:S15]  /*2f80*/  NOP ;  /* 0x0000000000007918 */ /* 0x000fde0000000000 */
[----:B------:R-:W-:-:S12]  /*2f90*/  NOP ;  /* 0x0000000000007918 */ /* 0x000fd80000000000 */
[----:B0-----:R-:W0:Y:S02]  /*2fa0*/  DADD R12, R2, R10 ;  /* 0x00000000020c7229 */ /* 0x001e24000000000a */
[----:B0-----:R-:W-:-:S04]  /*2fb0*/  LOP3.LUT R12, R13, 0x7ff00000, RZ, 0xc0, !PT ;  /* 0x7ff000000d0c7812 */ /* 0x001fc800078ec0ff */
[----:B------:R-:W-:-:S15]  /*2fc0*/  ISETP.NE.AND P2, PT, R12, 0x7ff00000, PT ;  /* 0x7ff000000c00780c */ /* 0x000fde0003f45270 */
[----:B------:R-:W-:-:S15]  /*2fd0*/  NOP ;  /* 0x0000000000007918 */ /* 0x000fde0000000000 */
[----:B------:R-:W-:-:S15]  /*2fe0*/  NOP ;  /* 0x0000000000007918 */ /* 0x000fde0000000000 */
[----:B------:R-:W-:-:S13]  /*2ff0*/  NOP ;  /* 0x0000000000007918 */ /* 0x000fda0000000000 */
[----:B------:R-:W0:Y:S02]  /*3000*/  DADD R16, -RZ, -R14 ;  /* 0x00000000ff107229 */ /* 0x000e24000000090e */
[-C--:B0-----:R-:W-:Y:S02]  /*3010*/  FSEL R19, R16, R14.reuse, !P3 ;  /* 0x0000000e10137208 */ /* 0x081fe40005800000 */
[-C--:B------:R-:W-:Y:S02]  /*3020*/  FSEL R16, R17, R15.reuse, !P3 ;  /* 0x0000000f11107208 */ /* 0x080fe40005800000 */
[----:B------:R-:W-:Y:S02]  /*3030*/  FSEL R14, R19, R14, !P4 ;  /* 0x0000000e130e7208 */ /* 0x000fe40006000000 */
[----:B------:R-:W-:-:S15]  /*3040*/  FSEL R15, R16, R15, !P4 ;  /* 0x0000000f100f7208 */ /* 0x000fde0006000000 */
[----:B------:R-:W-:-:S15]  /*3050*/  NOP ;  /* 0x0000000000007918 */ /* 0x000fde0000000000 */
[----:B------:R-:W-:-:S15]  /*3060*/  NOP ;  /* 0x0000000000007918 */ /* 0x000fde0000000000 */
[----:B------:R-:W-:-:S11]  /*3070*/  NOP ;  /* 0x0000000000007918 */ /* 0x000fd60000000000 */
[----:B------:R-:W0:Y:S02]  /*3080*/  @P5 DSETP.NEU.AND P3, PT, R8, R10, PT ;  /* 0x0000000a0800522a */ /* 0x000e240003f6d000 */
[----:B0-----:R-:W-:Y:S02]  /*3090*/  @!P0 FSEL R15, R15, -QNAN , !P3 ;  /* 0xfff800000f0f8808 */ /* 0x001fe40005800000 */
[----:B------:R-:W-:-:S03]  /*30a0*/  @!P0 FSEL R14, R14, RZ, !P3 ;  /* 0x000000ff0e0e8208 */ /* 0x000fc60005800000 */
[----:B------:R-:W-:Y:S01]  /*30b0*/  @P5 IMAD.MOV.U32 R9, RZ, RZ, R15 ;  /* 0x000000ffff095224 */ /* 0x000fe200078e000f */
[----:B------:R-:W-:Y:S01]  /*30c0*/  @P5 MOV R8, R14 ;  /* 0x0000000e00085202 */ /* 0x000fe20000000f00 */
[----:B------:R-:W-:Y:S01]  /*30d0*/  @!P5 IMAD.MOV.U32 R9, RZ, RZ, R0 ;  /* 0x000000ffff09d224 */ /* 0x000fe200078e0000 */
[----:B------:R-:W-:Y:S01]  /*30e0*/  @!P5 MOV R8, RZ ;  /* 0x000000ff0008d202 */ /* 0x000fe20000000f00 */
[----:B------:R-:W-:Y:S06]  /*30f0*/  @P2 BRA `(.L_x_8213) ;  /* 0x0000000000782947 */ /* 0x000fec0003800000 */
        /* <DEDUP_REMOVED lines=11> */
[----:B------:R-:W-:Y:S02]  /*31b0*/  ISETP.NE.AND P0, PT, R6, 0x3fe00000, PT ;  /* 0x3fe000000600780c */ /* 0x000fe40003f05270 */
[----:B------:R-:W-:Y:S02]  /*31c0*/  MOV R8, RZ ;  /* 0x000000ff00087202 */ /* 0x000fe40000000f00 */
[----:B------:R-:W-:-:S04]  /*31d0*/  SEL R30, R30, R7, P0 ;  /* 0x000000071e1e7207 */ /* 0x000fc80000000000 */
[----:B------:R-:W-:-:S04]  /*31e0*/  @!P4 SEL R7, R30, R7, P1 ;  /* 0x000000071e07c207 */ /* 0x000fc80000800000 */
[----:B------:R-:W-:Y:S01]  /*31f0*/  MOV R9, R7 ;  /* 0x0000000700097202 */ /* 0x000fe20000000f00 */
[----:B------:R-:W-:Y:S06]  /*3200*/  BRA `(.L_x_8213) ;  /* 0x0000000000347947 */ /* 0x000fec0003800000 */
.L_x_8215:
        /* <DEDUP_REMOVED lines=12> */
.L_x_8214:
[----:B------:R0:W1:Y:S02]  /*32d0*/  DADD R8, R2, R10 ;  /* 0x0000000002087229 */ /* 0x000064000000000a */
.L_x_8213:
[----:B------:R-:W-:Y:S05]  /*32e0*/  BSYNC.RECONVERGENT B0 ;  /* 0x0000000000007941 */ /* 0x000fea0003800200 */
.L_x_8212:
[----:B------:R-:W1:Y:S02]  /*32f0*/  DSETP.NEU.AND P0, PT, R10, RZ, PT ;  /* 0x000000ff0a00722a */ /* 0x000e640003f0d000 */
[----:B-1----:R-:W-:Y:S02]  /*3300*/  FSEL R0, R8, RZ, P0 ;  /* 0x000000ff08007208 */ /* 0x002fe40000000000 */
[----:B------:R-:W-:-:S15]  /*3310*/  FSEL R8, R9, 1.875, P0 ;  /* 0x3ff0000009087808 */ /* 0x000fde0000000000 */
[----:B------:R-:W-:-:S15]  /*3320*/  NOP ;  /* 0x0000000000007918 */ /* 0x000fde0000000000 */
[----:B------:R-:W-:-:S15]  /*3330*/  NOP ;  /* 0x0000000000007918 */ /* 0x000fde0000000000 */
[----:B------:R-:W-:-:S15]  /*3340*/  NOP ;  /* 0x0000000000007918 */ /* 0x000fde0000000000 */
[----:B------:R-:W0:Y:S02]  /*3350*/  DSETP.NEU.AND P0, PT, R2, 1, PT ;  /* 0x3ff000000200742a */ /* 0x000e240003f0d000 */
[----:B0-----:R-:W-:Y:S02]  /*3360*/  FSEL R2, R0, RZ, P0 ;  /* 0x000000ff00027208 */ /* 0x001fe40000000000 */
[----:B------:R-:W-:-:S05]  /*3370*/  FSEL R3, R8, 1.875, P0 ;  /* 0x3ff0000008037808 */ /* 0x000fca0000000000 */
[----:B------:R-:W-:Y:S01]  /*3380*/  STG.E.64 desc[UR8][R4.64], R2 ;  /* 0x0000000204007986 */ /* 0x000fe2000c101b08 */
[----:B------:R-:W-:Y:S05]  /*3390*/  EXIT ;  /* 0x000000000000794d */ /* 0x000fea0003800000 */
        .type           $_ZN2at6native18elementwise_kernelILi128ELi2EZNS0_22gpu_kernel_impl_nocastIZNS0_50_GLOBAL__N__2680c7bb_12_PowKernel_cu_7dd49032_317029pow_tensor_scalar_kernel_implIddEEvRNS_18TensorIteratorBaseET0_EUldE2_EEvS6_RKT_EUliE_EEviT1_$__internal_accurate_pow,@function
        .size           $_ZN2at6native18elementwise_kernelILi128ELi2EZNS0_22gpu_kernel_impl_nocastIZNS0_50_GLOBAL__N__2680c7bb_12_PowKernel_cu_7dd49032_317029pow_tensor_scalar_kernel_implIddEEvRNS_18TensorIteratorBaseET0_EUldE2_EEvS6_RKT_EUliE_EEviT1_$__internal_accurate_pow,(.L_x_60608 - $_ZN2at6native18elementwise_kernelILi128ELi2EZNS0_22gpu_kernel_impl_nocastIZNS0_50_GLOBAL__N__2680c7bb_12_PowKernel_cu_7dd49032_317029pow_tensor_scalar_kernel_implIddEEvRNS_18TensorIteratorBaseET0_EUldE2_EEvS6_RKT_EUliE_EEviT1_$__internal_accurate_pow)
$_ZN2at6native18elementwise_kernelILi128ELi2EZNS0_22gpu_kernel_impl_nocastIZNS0_50_GLOBAL__N__2680c7bb_12_PowKernel_cu_7dd49032_317029pow_tensor_scalar_kernel_implIddEEvRNS_18TensorIteratorBaseET0_EUldE2_EEvS6_RKT_EUliE_EEviT1_$__internal_accurate_pow:
[----:B------:R-:W-:Y:S01]  /*33a0*/  ISETP.GT.U32.AND P0, PT, R17, 0xfffff, PT ;  /* 0x000fffff1100780c */ /* 0x000fe20003f04070 */
[----:B------:R-:W-:Y:S01]  /*33b0*/  IMAD.MOV.U32 R14, RZ, RZ, R17 ;  /* 0x000000ffff0e7224 */ /* 0x000fe200078e0011 */
[----:B------:R-:W-:Y:S01]  /*33c0*/  MOV R12, R26 ;  /* 0x0000001a000c7202 */ /* 0x000fe20000000f00 */
[----:B------:R-:W-:Y:S01]  /*33d0*/  UMOV UR6, 0x80000000 ;  /* 0x8000000000067882 */ /* 0x000fe20000000000 */
[----:B------:R-:W-:Y:S01]  /*33e0*/  MOV R13, R17 ;  /* 0x00000011000d7202 */ /* 0x000fe20000000f00 */
[----:B------:R-:W-:Y:S01]  /*33f0*/  UMOV UR7, 0x43300000 ;  /* 0x4330000000077882 */ /* 0x000fe20000000000 */
[----:B------:R-:W-:Y:S01]  /*3400*/  MOV R18, RZ ;  /* 0x000000ff00127202 */ /* 0x000fe20000000f00 */
[----:B------:R-:W-:Y:S01]  /*3410*/  UMOV UR10, 0xfefa39ef ;  /* 0xfefa39ef000a7882 */ /* 0x000fe20000000000 */
[----:B------:R-:W-:-:S05]  /*3420*/  UMOV UR11, 0x3fe62e42 ;  /* 0x3fe62e42000b7882 */ /* 0x000fca0000000000 */
[----:B------:R-:W0:Y:S02]  /*3430*/  @!P0 DMUL R12, R12, 1.80143985094819840000e+16 ;  /* 0x435000000c0c8828 */ /* 0x000e240000000000 */
[----:B0-----:R-:W-:Y:S02]  /*3440*/  @!P0 MOV R14, R13 ;  /* 0x0000000d000e8202 */ /* 0x001fe40000000f00 */
[----:B------:R-:W-:Y:S02]  /*3450*/  @!P0 MOV R26, R12 ;  /* 0x0000000c001a8202 */ /* 0x000fe40000000f00 */
[----:B------:R-:W-:Y:S02]  /*3460*/  LOP3.LUT R14, R14, 0x800fffff, RZ, 0xc0, !PT ;  /* 0x800fffff0e0e7812 */ /* 0x000fe400078ec0ff */
[----:B------:R-:W-:Y:S02]  /*3470*/  SHF.R.U32.HI R12, RZ, 0x14, R17 ;  /* 0x00000014ff0c7819 */ /* 0x000fe40000011611 */
[----:B------:R-:W-:-:S02]  /*3480*/  LOP3.LUT R27, R14, 0x3ff00000, RZ, 0xfc, !PT ;  /* 0x3ff000000e1b7812 */ /* 0x000fc400078efcff */
[----:B------:R-:W-:Y:S02]  /*3490*/  @!P0 LEA.HI R12, R13, 0xffffffca, RZ, 0xc ;  /* 0xffffffca0d0c8811 */ /* 0x000fe400078f60ff */
[----:B------:R-:W-:Y:S02]  /*34a0*/  ISETP.GE.U32.AND P4, PT, R27, 0x3ff6a09f, PT ;  /* 0x3ff6a09f1b00780c */ /* 0x000fe40003f86070 */
[----:B------:R-:W-:-:S11]  /*34b0*/  IADD3 R13, PT, PT, R12, -0x3ff, RZ ;  /* 0xfffffc010c0d7810 */ /* 0x000fd60007ffe0ff */
[----:B------:R-:W-:Y:S02]  /*34c0*/  @P4 VIADD R15, R27, 0xfff00000 ;  /* 0xfff000001b0f4836 */ /* 0x000fe40000000000 */
[----:B------:R-:W-:-:S03]  /*34d0*/  @P4 VIADD R13, R12, 0xfffffc02 ;  /* 0xfffffc020c0d4836 */ /* 0x000fc60000000000 */
[----:B------:R-:W-:Y:S02]  /*34e0*/  @P4 MOV R27, R15 ;  /* 0x0000000f001b4202 */ /* 0x000fe40000000f00 */
[----:B------:R-:W-:Y:S01]  /*34f0*/  LOP3.LUT R12, R13, 0x80000000, RZ, 0x3c, !PT ;  /* 0x800000000d0c7812 */ /* 0x000fe200078e3cff */
[----:B------:R-:W-:-:S15]  /*3500*/  HFMA2 R13, -RZ, RZ, 3.59375, 0 ;  /* 0x43300000ff0d7431 */ /* 0x000fde00000001ff */
        /* <DEDUP_REMOVED lines=52> */
[----:B------:R-:W1:-:S15]  /*3850*/  DMUL R22, R14, R14 ;  /* 0x0000000e0e167228 */ /* 0x000e5e0000000000 */
        /* <DEDUP_REMOVED lines=9> */
[----:B-1----:R-:W0:-:S15]  /*38f0*/  DMUL R18, R14, R22 ;  /* 0x000000160e127228 */ /* 0x002e1e0000000000 */
        /* <DEDUP_REMOVED lines=15> */
[----:B0-----:R-:W-:Y:S01]  /*39f0*/  VIADD R23, R17, 0x100000 ;  /* 0x0010000011177836 */ /* 0x001fe20000000000 */
[----:B------:R-:W-:-:S15]  /*3a00*/  MOV R22, R16 ;  /* 0x0000001000167202 */ /* 0x000fde0000000f00 */
[----:B------:R-:W-:-:S15]  /*3a10*/  NOP ;  /* 0x0000000000007918 */ /* 0x000fde0000000000 */
[----:B------:R-:W-:-:S15]  /*3a20*/  NOP ;  /* 0x0000000000007918 */ /* 0x000fde0000000000 */
[----:B------:R-:W-:-:S15]  /*3a30*/  NOP ;  /* 0x0000000000007918 */ /* 0x000fde0000000000 */
[----:B------:R-:W-:-:S01]  /*3a40*/  NOP ;  /* 0x0000000000007918 */ /* 0x000fc20000000000 */
        /* <DEDUP_REMOVED lines=221> */
[----:B------:R-:W1:-:S15]  /*4820*/  DMUL R12, R14, UR6 ;  /* 0x000000060e0c7c28 */ /* 0x000e5e0008000000 */
        /* <DEDUP_REMOVED lines=9> */
[----:B-1----:R-:W0:-:S15]  /*48c0*/  DFMA R14, R14, UR6, -R12 ;  /* 0x000000060e0e7c2b */ /* 0x002e1e000800080c */
[----:B------:R-:W-:-:S15]  /*48d0*/  NOP ;  /* 0x0000000000007918 */ /* 0x000fde0000000000 */
[----:B------:R-:W-:-:S15]  /*48e0*/  NOP ;  /* 0x0000000000007918 */ /* 0x000fde0000000000 */
[----:B------:R-:W-:-:S15]  /*48f0*/  NOP ;  /* 0x0000000000007918 */ /* 0x000fde0000000000 */
[----:B------:R-:W-:-:S04]  /*4900*/  NOP ;  /* 0x0000000000007918 */ /* 0x000fc80000000000 */
[----:B0-----:R0:W1:Y:S01]  /*4910*/  DFMA R16, R16, UR6, R14 ;  /* 0x0000000610107c2b */ /* 0x001062000800000e */
[----:B------:R-:W-:Y:S01]  /*4920*/  UMOV UR6, 0x3b39803f ;  /* 0x3b39803f00067882 */ /* 0x000fe20000000000 */
[----:B0-----:R-:W-:Y:S01]  /*4930*/  HFMA2 R15, -RZ, RZ, 1.9912109375, 0.00128841400146484375 ;  /* 0x3ff71547ff0f7431 */ /* 0x001fe200000001ff */
[----:B------:R-:W-:Y:S01]  /*4940*/  MOV R14, 0x652b82fe ;  /* 0x652b82fe000e7802 */ /* 0x000fe20000000f00 */
[----:B------:R-:W-:-:S15]  /*4950*/  UMOV UR7, 0x3c7abc9e ;  /* 0x3c7abc9e00077882 */ /* 0x000fde0000000000 */
[----:B------:R-:W-:-:S15]  /*4960*/  NOP ;  /* 0x0000000000007918 */ /* 0x000fde0000000000 */
[----:B------:R-:W-:-:S15]  /*4970*/  NOP ;  /* 0x0000000000007918 */ /* 0x000fde0000000000 */
[----:B------:R-:W-:-:S15]  /*4980*/  NOP ;  /* 0x0000000000007918 */ /* 0x000fde0000000000 */
[----:B-1----:R-:W0:Y:S02]  /*4990*/  DADD R18, R12, R16 ;  /* 0x000000000c127229 */ /* 0x002e240000000010 */
        /* <DEDUP_REMOVED lines=33> */
[----:B------:R-:W-:Y:S01]  /*4bb0*/  MOV R17, 0x3e928af3 ;  /* 0x3e928af300117802 */ /* 0x000fe20000000f00 */
[----:B------:R-:W-:-:S15]  /*4bc0*/  UMOV UR7, 0x3e5ade15 ;  /* 0x3e5ade1500077882 */ /* 0x000fde0000000000 */
        /* <DEDUP_REMOVED lines=77> */
[----:B------:R-:W-:Y:S02]  /*50a0*/  @!P0 IADD3 R14, PT, PT, R14, -R15, RZ ;  /* 0x8000000f0e0e8210 */ /* 0x000fe40007ffe0ff */
[----:B------:R-:W-:Y:S02]  /*50b0*/  @!P0 LEA R17, R15, R17, 0x14 ;  /* 0x000000110f118211 */ /* 0x000fe400078ea0ff */
[----:B------:R-:W-:Y:S01]  /*50c0*/  @!P0 LEA R15, R14, 0x3ff00000, 0x14 ;  /* 0x3ff000000e0f8811 */ /* 0x000fe200078ea0ff */
[----:B------:R-:W-:-:S15]  /*50d0*/  @!P0 IMAD.MOV.U32 R14, RZ, RZ, RZ ;  /* 0x000000ffff0e8224 */ /* 0x000fde00078e00ff */
[----:B------:R-:W-:-:S15]  /*50e0*/  NOP ;  /* 0x0000000000007918 */ /* 0x000fde0000000000 */
[----:B------:R-:W-:-:S09]  /*50f0*/  NOP ;  /* 0x0000000000007918 */ /* 0x000fd20000000000 */
[----:B------:R-:W0:Y:S02]  /*5100*/  DADD R20, R18, +INF ;  /* 0x7ff0000012147429 */ /* 0x000e240000000000 */
[----:B0-----:R-:W-:Y:S02]  /*5110*/  FSEL R20, R20, RZ, P4 ;  /* 0x000000ff14147208 */ /* 0x001fe40002000000 */
[----:B------:R-:W-:-:S15]  /*5120*/  FSEL R21, R21, RZ, P4 ;  /* 0x000000ff15157208 */ /* 0x000fde0002000000 */
[----:B------:R-:W-:-:S15]  /*5130*/  NOP ;  /* 0x0000000000007918 */ /* 0x000fde0000000000 */
[----:B------:R-:W-:-:S15]  /*5140*/  NOP ;  /* 0x0000000000007918 */ /* 0x000fde0000000000 */
[----:B------:R-:W-:-:S15]  /*5150*/  NOP ;  /* 0x0000000000007918 */ /* 0x000fde0000000000 */
[----:B------:R0:W1:Y:S02]  /*5160*/  @!P0 DMUL R20, R16, R14 ;  /* 0x0000000e10148228 */ /* 0x0000640000000000 */
.L_x_8216:
[----:B-1----:R-:W-:-:S15]  /*5170*/  DSETP.NEU.AND P0, PT, |R20|, +INF , PT ;  /* 0x7ff000001400742a */ /* 0x002fde0003f0d200 */
[----:B------:R-:W-:-:S15]  /*5180*/  NOP ;  /* 0x0000000000007918 */ /* 0x000fde0000000000 */
[----:B------:R-:W-:-:S15]  /*5190*/  NOP ;  /* 0x0000000000007918 */ /* 0x000fde0000000000 */
[----:B------:R-:W-:-:S15]  /*51a0*/  NOP ;  /* 0x0000000000007918 */ /* 0x000fde0000000000 */
[----:B------:R-:W-:-:S04]  /*51b0*/  NOP ;  /* 0x0000000000007918 */ /* 0x000fc80000000000 */
[----:B------:R-:W0:Y:S02]  /*51c0*/  DFMA R12, R12, R20, R20 ;  /* 0x000000140c0c722b */ /* 0x000e240000000014 */
[----:B0-----:R-:W-:Y:S02]  /*51d0*/  FSEL R14, R20, R12, !P0 ;  /* 0x0000000c140e7208 */ /* 0x001fe40004000000 */
[----:B------:R-:W-:Y:S02]  /*51e0*/  FSEL R15, R21, R13, !P0 ;  /* 0x0000000d150f7208 */ /* 0x000fe40004000000 */
[----:B------:R-:W-:Y:S02]  /*51f0*/  MOV R12, R0 ;  /* 0x00000000000c7202 */ /* 0x000fe40000000f00 */
[----:B------:R-:W-:-:S04]  /*5200*/  MOV R13, 0x0 ;  /* 0x00000000000d7802 */ /* 0x000fc80000000f00 */
[----:B------:R-:W-:Y:S05]  /*5210*/  RET.REL.NODEC R12 `(_ZN2at6native18elementwise_kernelILi128ELi2EZNS0_22gpu_kernel_impl_nocastIZNS0_50_GLOBAL__N__2680c7bb_12_PowKernel_cu_7dd49032_317029pow_tensor_scalar_kernel_implIddEEvRNS_18TensorIteratorBaseET0_EUldE2_EEvS6_RKT_EUliE_EEviT1_) ;  /* 0xffffffac0c787950 */ /* 0x000fea0003c3ffff */
.L_x_8217:
        /* <DEDUP_REMOVED lines=14> */
.L_x_60608:


//--------------------- .text._ZN2at6native27unrolled_elementwise_kernelIZNS0_50_GLOBAL__N__2680c7bb_12_PowKernel_cu_7dd49032_317029pow_tensor_scalar_kernel_implIddEEvRNS_18TensorIteratorBaseET0_EUldE2_St5arrayIPcLm2EELi4E23TrivialOffsetCalculatorILi1EjESC_NS0_6memory15LoadWithoutCastENSD_16StoreWithoutCastEEEviT_S6_T2_T3_T4_T5_ --------------------------
	.section	.text._ZN2at6native27unrolled_elementwise_kernelIZNS0_50_GLOBAL__N__2680c7bb_12_PowKernel_cu_7dd49032_317029pow_tensor_scalar_kernel_implIddEEvRNS_18TensorIteratorBaseET0_EUldE2_St5arrayIPcLm2EELi4E23TrivialOffsetCalculatorILi1EjESC_NS0_6memory15LoadWithoutCastENSD_16StoreWithoutCastEEEviT_S6_T2_T3_T4_T5_,"ax",@progbits
	.align	128
        .global         _ZN2at6native27unrolled_elementwise_kernelIZNS0_50_GLOBAL__N__2680c7bb_12_PowKernel_cu_7dd49032_317029pow_tensor_scalar_kernel_implIddEEvRNS_18TensorIteratorBaseET0_EUldE2_St5arrayIPcLm2EELi4E23TrivialOffsetCalculatorILi1EjESC_NS0_6memory15LoadWithoutCastENSD_16StoreWithoutCastEEEviT_S6_T2_T3_T4_T5_
        .type           _ZN2at6native27unrolled_elementwise_kernelIZNS0_50_GLOBAL__N__2680c7bb_12_PowKernel_cu_7dd49032_317029pow_tensor_scalar_kernel_implIddEEvRNS_18TensorIteratorBaseET0_EUldE2_St5arrayIPcLm2EELi4E23TrivialOffsetCalculatorILi1EjESC_NS0_6memory15LoadWithoutCastENSD_16StoreWithoutCastEEEviT_S6_T2_T3_T4_T5_,@function
        .size           _ZN2at6native27unrolled_elementwise_kernelIZNS0_50_GLOBAL__N__2680c7bb_12_PowKernel_cu_7dd49032_317029pow_tensor_scalar_kernel_implIddEEvRNS_18TensorIteratorBaseET0_EUldE2_St5arrayIPcLm2EELi4E23TrivialOffsetCalculatorILi1EjESC_NS0_6memory15LoadWithoutCastENSD_16StoreWithoutCastEEEviT_S6_T2_T3_T4_T5_,(.L_x_60609 - _ZN2at6native27unrolled_elementwise_kernelIZNS0_50_GLOBAL__N__2680c7bb_12_PowKernel_cu_7dd49032_317029pow_tensor_scalar_kernel_implIddEEvRNS_18TensorIteratorBaseET0_EUldE2_St5arrayIPcLm2EELi4E23TrivialOffsetCalculatorILi1EjESC_NS0_6memory15LoadWithoutCastENSD_16StoreWithoutCastEEEviT_S6_T2_T3_T4_T5_)
        .other          _ZN2at6native27unrolled_elementwise_kernelIZNS0_50_GLOBAL__N__2680c7bb_12_PowKernel_cu_7dd49032_317029pow_tensor_scalar_kernel_implIddEEvRNS_18TensorIteratorBaseET0_EUldE2_St5arrayIPcLm2EELi4E23TrivialOffsetCalculatorILi1EjESC_NS0_6memory15LoadWithoutCastENSD_16StoreWithoutCastEEEviT_S6_T2_T3_T4_T5_,@"STO_CUDA_ENTRY STV_DEFAULT"
_ZN2at6native27unrolled_elementwise_kernelIZNS0_50_GLOBAL__N__2680c7bb_12_PowKernel_cu_7dd49032_317029pow_tensor_scalar_kernel_implIddEEvRNS_18TensorIteratorBaseET0_EUldE2_St5arrayIPcLm2EELi4E23TrivialOffsetCalculatorILi1EjESC_NS0_6memory15LoadWithoutCastENSD_16StoreWithoutCastEEEviT_S6_T2_T3_T4_T5_:
.text._ZN2at6native27unrolled_elementwise_kernelIZNS0_50_GLOBAL__N__2680c7bb_12_PowKernel_cu_7dd49032_317029pow_tensor_scalar_kernel_implIddEEvRNS_18TensorIteratorBaseET0_EUldE2_St5arrayIPcLm2EELi4E23TrivialOffsetCalculatorILi1EjESC_NS0_6memory15LoadWithoutCastENSD_16StoreWithoutCastEEEviT_S6_T2_T3_T4_T5_:
[----:B------:R-:W-:Y:S01]  /*0000*/  LDC R1, c[0x0][0x37c] ;  /* 0x0000df00ff017b82 */ /* 0x000fe20000000800 */
[----:B------:R-:W0:Y:S07]  /*0010*/  S2R R0, SR_TID.X ;  /* 0x0000000000007919 */ /* 0x000e2e0000002100 */
[----:B------:R-:W1:Y:S01]  /*0020*/  S2UR UR12, SR_CTAID.X ;  /* 0x00000000000c79c3 */ /* 0x000e620000002500 */
[----:B------:R-:W1:Y:S01]  /*0030*/  LDCU UR6, c[0x0][0x380] ;  /* 0x00007000ff0677ac */ /* 0x000e620008000800 */
[----:B------:R-:W2:Y:S01]  /*0040*/  LDCU.64 UR8, c[0x0][0x388] ;  /* 0x00007100ff0877ac */ /* 0x000ea20008000a00 */
[----:B------:R-:W3:Y:S01]  /*0050*/  LDCU.64 UR10, c[0x0][0x358] ;  /* 0x00006b00ff0a77ac */ /* 0x000ee20008000a00 */
[----:B------:R-:W4:Y:S01]  /*0060*/  LDCU.64 UR16, c[0x0][0x388] ;  /* 0x00007100ff1077ac */ /* 0x000f220008000a00 */
[----:B-1----:R-:W-:-:S02]  /*0070*/  UIMAD UR6, UR12, -0x200, UR6 ;  /* 0xfffffe000c0678a4 */ /* 0x002fc4000f8e0206 */
[----:B------:R-:W-:Y:S02]  /*0080*/  IMAD.U32 R9, RZ, RZ, UR12 ;  /* 0x0000000cff097e24 */ /* 0x000fe4000f8e00ff */
[----:B------:R-:W-:Y:S02]  /*0090*/  IMAD.U32 R17, RZ, RZ, UR12 ;  /* 0x0000000cff117e24 */ /* 0x000fe4000f8e00ff */
[----:B------:R-:W-:Y:S01]  /*00a0*/  IMAD.U32 R11, RZ, RZ, UR12 ;  /* 0x0000000cff0b7e24 */ /* 0x000fe2000f8e00ff */
[----:B0-----:R-:W-:Y:S01]  /*00b0*/  ISETP.GE.AND P0, PT, R0, UR6, PT ;  /* 0x0000000600007c0c */ /* 0x001fe2000bf06270 */
[----:B------:R-:W-:Y:S02]  /*00c0*/  IMAD.MOV.U32 R30, RZ, RZ, R0 ;  /* 0x000000ffff1e7224 */ /* 0x000fe400078e0000 */
[----:B------:R-:W-:-:S10]  /*00d0*/  IMAD.U32 R5, RZ, RZ, UR12 ;  /* 0x0000000cff057e24 */ /* 0x000fd4000f8e00ff */
[----:B------:R-:W-:Y:S01]  /*00e0*/  @!P0 VIADD R0, R30, 0x80 ;  /* 0x000000801e008836 */ /* 0x000fe20000000000 */
[----:B------:R-:W0:Y:S01]  /*00f0*/  @!P0 LDC.64 R6, c[0x0][0x3a0] ;  /* 0x0000e800ff068b82 */ /* 0x000e220000000a00 */
[----:B--2---:R-:W-:Y:S01]  /*0100*/  USHF.R.U32.HI UR4, URZ, 0x14, UR9 ;  /* 0x00000014ff047899 */ /* 0x004fe20008011609 */
[----:B------:R-:W-:Y:S02]  /*0110*/  @!P0 IMAD R5, R5, 0x200, R30 ;  /* 0x0000020005058824 */ /* 0x000fe400078e021e */
[----:B------:R-:W-:-:S13]  /*0120*/  ISETP.GE.AND P1, PT, R0, UR6, PT ;  /* 0x0000000600007c0c */ /* 0x000fda000bf26270 */
[----:B------:R-:W-:Y:S01]  /*0130*/  @!P1 IMAD R9, R9, 0x200, R0 ;  /* 0x0000020009099824 */ /* 0x000fe200078e0200 */
[----:B------:R-:W1:Y:S01]  /*0140*/  @!P1 LDC.64 R12, c[0x0][0x3a0] ;  /* 0x0000e800ff0c9b82 */ /* 0x000e620000000a00 */
[----:B------:R-:W-:-:S05]  /*0150*/  @!P1 VIADD R0, R0, 0x80 ;  /* 0x0000008000009836 */ /* 0x000fca0000000000 */
[----:B------:R-:W-:Y:S01]  /*0160*/  ISETP.GE.AND P3, PT, R0, UR6, PT ;  /* 0x0000000600007c0c */ /* 0x000fe2000bf66270 */
[----:B------:R-:W-:Y:S01]  /*0170*/  ULOP3.LUT UR4, UR4, 0x7ff, URZ, 0xc0, !UPT ;  /* 0x000007ff04047892 */ /* 0x000fe2000f8ec0ff */
[----:B0-----:R-:W-:Y:S01]  /*0180*/  @!P0 IMAD.WIDE.U32 R6, R5, 0x8, R6 ;  /* 0x0000000805068825 */ /* 0x001fe200078e0006 */
[----:B------:R-:W-:-:S10]  /*0190*/  CS2R R4, SRZ ;  /* 0x0000000000047805 */ /* 0x000fd4000001ff00 */
[----:B------:R-:W-:Y:S01]  /*01a0*/  @!P3 IMAD R17, R17, 0x200, R0 ;  /* 0x000002001111b824 */ /* 0x000fe200078e0200 */
[----:B------:R-:W0:Y:S01]  /*01b0*/  @!P3 LDC.64 R2, c[0x0][0x3a0] ;  /* 0x0000e800ff02bb82 */ /* 0x000e220000000a00 */
[----:B------:R-:W-:Y:S01]  /*01c0*/  @!P3 VIADD R0, R0, 0x80 ;  /* 0x000000800000b836 */ /* 0x000fe20000000000 */
[----:B------:R-:W-:Y:S01]  /*01d0*/  UIADD3 UR4, UPT, UPT, UR4, -0x3f4, URZ ;  /* 0xfffffc0c04047890 */ /* 0x000fe2000fffe0ff */
[----:B---3--:R-:W5:Y:S01]  /*01e0*/  @!P0 LDG.E.64 R4, desc[UR10][R6.64] ;  /* 0x0000000a06048981 */ /* 0x008f62000c1e1b00 */
[----:B-1----:R-:W-:Y:S01]  /*01f0*/  @!P1 IMAD.WIDE.U32 R12, R9, 0x8, R12 ;  /* 0x00000008090c9825 */ /* 0x002fe200078e000c */
[----:B------:R-:W-:Y:S02]  /*0200*/  CS2R R8, SRZ ;  /* 0x0000000000087805 */ /* 0x000fe4000001ff00 */
[----:B------:R-:W-:-:S13]  /*0210*/  ISETP.GE.AND P2, PT, R0, UR6, PT ;  /* 0x0000000600007c0c */ /* 0x000fda000bf46270 */
[----:B------:R-:W1:Y:S01]  /*0220*/  @!P2 LDC.64 R14, c[0x0][0x3a0] ;  /* 0x0000e800ff0eab82 */ /* 0x000e620000000a00 */
[----:B------:R-:W-:Y:S01]  /*0230*/  USHF.L.U32 UR13, UR8, UR4, URZ ;  /* 0x00000004080d7299 */ /* 0x000fe200080006ff */
[----:B------:R-:W-:Y:S01]  /*0240*/  @!P2 IMAD R11, R11, 0x200, R0 ;  /* 0x000002000b0ba824 */ /* 0x000fe200078e0200 */
[----:B------:R-:W-:Y:S02]  /*0250*/  USHF.L.U64.HI UR7, UR8, UR4, UR9 ;  /* 0x0000000408077299 */ /* 0x000fe40008010209 */
[----:B------:R-:W-:Y:S01]  /*0260*/  UISETP.NE.U32.AND UP0, UPT, UR13, URZ, UPT ;  /* 0x000000ff0d00728c */ /* 0x000fe2000bf05070 */
[----:B0-----:R-:W-:Y:S01]  /*0270*/  @!P3 IMAD.WIDE.U32 R16, R17, 0x8, R2 ;  /* 0x000000081110b825 */ /* 0x001fe200078e0002 */
[----:B------:R-:W-:Y:S02]  /*0280*/  CS2R R2, SRZ ;  /* 0x0000000000027805 */ /* 0x000fe4000001ff00 */
[----:B------:R-:W-:Y:S01]  /*0290*/  ISETP.GE.AND P0, PT, R30, UR6, PT ;  /* 0x000000061e007c0c */ /* 0x000fe2000bf06270 */
[----:B------:R-:W-:Y:S01]  /*02a0*/  UISETP.NE.AND.EX UP0, UPT, UR7, -0x80000000, UPT, UP0 ;  /* 0x800000000700788c */ /* 0x000fe2000bf05300 */
[----:B------:R-:W5:Y:S01]  /*02b0*/  @!P3 LDG.E.64 R8, desc[UR10][R16.64] ;  /* 0x0000000a1008b981 */ /* 0x000f62000c1e1b00 */
[----:B------:R-:W0:Y:S03]  /*02c0*/  LDCU.64 UR4, c[0x0][0x388] ;  /* 0x00007100ff0477ac */ /* 0x000e260008000a00 */
[----:B------:R-:W5:Y:S01]  /*02d0*/  @!P1 LDG.E.64 R2, desc[UR10][R12.64] ;  /* 0x0000000a0c029981 */ /* 0x000f62000c1e1b00 */
[----:B-1----:R-:W-:Y:S01]  /*02e0*/  @!P2 IMAD.WIDE.U32 R14, R11, 0x8, R14 ;  /* 0x000000080b0ea825 */ /* 0x002fe200078e000e */
[----:B------:R-:W-:-:S02]  /*02f0*/  CS2R R10, SRZ ;  /* 0x00000000000a7805 */ /* 0x000fc4000001ff00 */
[----:B------:R-:W-:-:S04]  /*0300*/  PLOP3.LUT P1, PT, PT, PT, UP0, 0x80, 0x8 ;  /* 0x000000000008781c */ /* 0x000fc80003f2f008 */
[----:B------:R4:W5:Y:S01]  /*0310*/  @!P2 LDG.E.64 R10, desc[UR10][R14.64] ;  /* 0x0000000a0e0aa981 */ /* 0x000962000c1e1b00 */
[----:B------:R-:W-:Y:S01]  /*0320*/  ISETP.LE.AND P3, PT, RZ, UR9, PT ;  /* 0x00000009ff007c0c */ /* 0x000fe2000bf63270 */
[----:B----4-:R-:W-:Y:S02]  /*0330*/  IMAD.U32 R14, RZ, RZ, UR16 ;  /* 0x00000010ff0e7e24 */ /* 0x010fe4000f8e00ff */
[----:B------:R-:W-:-:S04]  /*0340*/  IMAD.U32 R15, RZ, RZ, UR17 ;  /* 0x00000011ff0f7e24 */ /* 0x000fc8000f8e00ff */
[----:B------:R1:W2:Y:S01]  /*0350*/  FRND.F64.TRUNC R12, R14 ;  /* 0x0000000e000c7313 */ /* 0x0002a2000030d800 */
[----:B------:R-:W-:Y:S01]  /*0360*/  SEL R31, RZ, 0x7ff00000, !P3 ;  /* 0x7ff00000ff1f7807 */ /* 0x000fe20005800000 */
[----:B------:R-:W-:Y:S01]  /*0370*/  ULOP3.LUT UR14, UR9, 0x7fffffff, URZ, 0xc0, !UPT ;  /* 0x7fffffff090e7892 */ /* 0x000fe2000f8ec0ff */
[----:B------:R-:W-:Y:S01]  /*0380*/  PLOP3.LUT P2, PT, PT, PT, UP0, 0x80, 0x8 ;  /* 0x000000000008781c */ /* 0x000fe20003f4f008 */
[----:B------:R-:W-:-:S15]  /*0390*/  BSSY.RECONVERGENT B0, `(.L_x_8218) ;  /* 0x0000056000007945 */ /* 0x000fde0003800200 */
[----:B------:R-:W-:-:S15]  /*03a0*/  NOP ;  /* 0x0000000000007918 */ /* 0x000fde0000000000 */
[----:B------:R-:W-:-:S15]  /*03b0*/  NOP ;  /* 0x0000000000007918 */ /* 0x000fde0000000000 */
[----:B------:R-:W-:-:S15]  /*03c0*/  NOP ;  /* 0x0000000000007918 */ /* 0x000fde0000000000 */
[----:B------:R1:W3:Y:S01]  /*03d0*/  DSETP.NEU.AND P1, PT, |R14|, 0.5, !P1 ;  /* 0x3fe000000e00742a */ /* 0x0002e20004f2d200 */
[----:B------:R-:W-:Y:S01]  /*03e0*/  VIADD R6, R31, 0x80000000 ;  /* 0x800000001f067836 */ /* 0x000fe20000000000 */
[----:B------:R-:W-:Y:S01]  /*03f0*/  PLOP3.LUT P2, PT, P2, PT, PT, 0x8, 0x80 ;  /* 0x000000000080781c */ /* 0x000fe2000174e170 */
[----:B0-23--:R-:W-:-:S12]  /*0400*/  @P0 BRA `(.L_x_8219) ;  /* 0x0000000400380947 */ /* 0x00dfd80003800000 */
[----:B-----5:R-:W0:Y:S01]  /*0410*/  DSETP.NEU.AND P4, PT, R4, RZ, PT ;  /* 0x000000ff0400722a */ /* 0x020e220003f8d000 */
[----:B------:R-:W-:Y:S01]  /*0420*/  PLOP3.LUT P0, PT, PT, PT, PT, 0x80, 0x8 ;  /* 0x000000000008781c */ /* 0x000fe20003f0f070 */
[----:B------:R-:W-:Y:S01]  /*0430*/  BSSY.RECONVERGENT B1, `(.L_x_8220) ;  /* 0x000001f000017945 */ /* 0x000fe20003800200 */
[----:B0-----:R-:W-:Y:S01]  /*0440*/  @!P4 PLOP3.LUT P0, PT, P3, PT, PT, 0x80, 0x8 ;  /* 0x000000000008c81c */ /* 0x001fe20001f0f070 */
[----:B------:R-:W-:Y:S01]  /*0450*/  @!P4 IMAD.MOV.U32 R16, RZ, RZ, RZ ;  /* 0x000000ffff10c224 */ /* 0x000fe200078e00ff */
[----:B------:R-:W-:Y:S02]  /*0460*/  @!P4 SEL R17, R5, RZ, P1 ;  /* 0x000000ff0511c207 */ /* 0x000fe40000800000 */
[----:B------:R-:W-:-:S09]  /*0470*/  @!P4 PLOP3.LUT P3, PT, P1, PT, PT, 0x80, 0x8 ;  /* 0x000000000008c81c */ /* 0x000fd20000f6f070 */
[----:B------:R-:W-:Y:S01]  /*0480*/  @!P0 LOP3.LUT R17, R17, 0x7ff00000, RZ, 0xfc, !PT ;  /* 0x7ff0000011118812 */ /* 0x000fe200078efcff */
[----:B------:R-:W-:Y:S06]  /*0490*/  @!P4 BRA `(.L_x_8221) ;  /* 0x000000000060c947 */ /* 0x000fec0003800000 */
[----:B-1----:R-:W0:Y:S01]  /*04a0*/  DADD R14, -RZ, |R4| ;  /* 0x00000000ff0e7229 */ /* 0x002e220000000504 */
[----:B------:R-:W-:Y:S01]  /*04b0*/  BSSY.RECONVERGENT B2, `(.L_x_8222) ;  /* 0x0000004000027945 */ /* 0x000fe20003800200 */
[----:B0-----:R-:W-:Y:S01]  /*04c0*/  IMAD.MOV.U32 R7, RZ, RZ, R15 ;  /* 0x000000ffff077224 */ /* 0x001fe200078e000f */
[----:B------:R-:W-:-:S07]  /*04d0*/  MOV R32, 0x4f0 ;  /* 0x000004f000207802 */ /* 0x000fce0000000f00 */
[----:B------:R-:W-:Y:S05]  /*04e0*/  CALL.REL.NOINC `($_ZN2at6native27unrolled_elementwise_kernelIZNS0_50_GLOBAL__N__2680c7bb_12_PowKernel_cu_7dd49032_317029pow_tensor_scalar_kernel_implIddEEvRNS_18TensorIteratorBaseET0_EUldE2_St5arrayIPcLm2EELi4E23TrivialOffsetCalculatorILi1EjESC_NS0_6memory15LoadWithoutCastENSD_16StoreWithoutCastEEEviT_S6_T2_T3_T4_T5_$__internal_accurate_pow) ;  /* 0x0000001400747944 */ /* 0x000fea0003c00000 */
[----:B------:R-:W-:Y:S05]  /*04f0*/  BSYNC.RECONVERGENT B2 ;  /* 0x0000000000027941 */ /* 0x000fea0003800200 */
.L_x_8222:
[----:B------:R-:W0:Y:S01]  /*0500*/  LDCU.64 UR8, c[0x0][0x388] ;  /* 0x00007100ff0877ac */ /* 0x000e220008000a00 */
[----:B------:R-:W1:Y:S01]  /*0510*/  DADD R18, -RZ, -R16 ;  /* 0x00000000ff127229 */ /* 0x000e620000000910 */
[----:B------:R-:W-:Y:S01]  /*0520*/  ISETP.GE.AND P0, PT, R5, RZ, PT ;  /* 0x000000ff0500720c */ /* 0x000fe20003f06270 */
[----:B------:R-:W-:-:S04]  /*0530*/  UISETP.NE.U32.AND UP0, UPT, UR13, URZ, UPT ;  /* 0x000000ff0d00728c */ /* 0x000fc8000bf05070 */
[----:B------:R-:W-:-:S06]  /*0540*/  UISETP.NE.AND.EX UP0, UPT, UR7, -0x80000000, UPT, UP0 ;  /* 0x800000000700788c */ /* 0x000fcc000bf05300 */
[----:B------:R-:W-:-:S04]  /*0550*/  PLOP3.LUT P3, PT, PT, PT, UP0, 0x80, 0x8 ;  /* 0x000000000008781c */ /* 0x000fc80003f6f008 */
[-C--:B-1----:R-:W-:Y:S01]  /*0560*/  FSEL R7, R18, R16.reuse, !P3 ;  /* 0x0000001012077208 */ /* 0x082fe20005800000 */
[----:B0-----:R-:W-:Y:S01]  /*0570*/  IMAD.U32 R14, RZ, RZ, UR8 ;  /* 0x00000008ff0e7e24 */ /* 0x001fe2000f8e00ff */
[-C--:B------:R-:W-:Y:S01]  /*0580*/  FSEL R18, R19, R17.reuse, !P3 ;  /* 0x0000001113127208 */ /* 0x080fe20005800000 */
[----:B------:R-:W-:Y:S01]  /*0590*/  IMAD.U32 R15, RZ, RZ, UR9 ;  /* 0x00000009ff0f7e24 */ /* 0x000fe2000f8e00ff */
[----:B------:R-:W-:Y:S02]  /*05a0*/  FSEL R16, R7, R16, !P0 ;  /* 0x0000001007107208 */ /* 0x000fe40004000000 */
[----:B------:R-:W-:Y:S02]  /*05b0*/  FSEL R17, R18, R17, !P0 ;  /* 0x0000001112117208 */ /* 0x000fe40004000000 */
[----:B------:R-:W-:-:S15]  /*05c0*/  PLOP3.LUT P3, PT, P2, PT, PT, 0x80, 0x8 ;  /* 0x000000000008781c */ /* 0x000fde000176f070 */
[----:B------:R-:W-:-:S15]  /*05d0*/  NOP ;  /* 0x0000000000007918 */ /* 0x000fde0000000000 */
[----:B------:R-:W-:-:S10]  /*05e0*/  NOP ;  /* 0x0000000000007918 */ /* 0x000fd40000000000 */
[----:B------:R-:W0:Y:S02]  /*05f0*/  DSETP.NEU.AND P4, PT, R12, R14, PT ;  /* 0x0000000e0c00722a */ /* 0x000e240003f8d000 */
[----:B0-----:R-:W-:Y:S02]  /*0600*/  @P4 FSEL R16, R16, RZ, P0 ;  /* 0x000000ff10104208 */ /* 0x001fe40000000000 */
[----:B------:R-:W-:-:S07]  /*0610*/  @P4 FSEL R17, R17, -QNAN , P0 ;  /* 0xfff8000011114808 */ /* 0x000fce0000000000 */
.L_x_8221:
[----:B------:R-:W-:Y:S05]  /*0620*/  BSYNC.RECONVERGENT B1 ;  /* 0x0000000000017941 */ /* 0x000fea0003800200 */
.L_x_8220:
[----:B------:R-:W0:Y:S01]  /*0630*/  DADD R18, R4, R14 ;  /* 0x0000000004127229 */ /* 0x000e22000000000e */
[----:B------:R-:W-:Y:S01]  /*0640*/  BSSY.RECONVERGENT B1, `(.L_x_8223) ;  /* 0x0000021000017945 */ /* 0x000fe20003800200 */
        /* <DEDUP_REMOVED lines=8> */
[----:B0-----:R0:W2:Y:S02]  /*06d0*/  @P0 DADD R16, R4, R14 ;  /* 0x0000000004100229 */ /* 0x0010a4000000000e */
[----:B0-2---:R-:W-:Y:S05]  /*06e0*/  @P0 BRA `(.L_x_8224) ;  /* 0x0000000000580947 */ /* 0x005fea0003800000 */
[----:B------:R-:W0:Y:S02]  /*06f0*/  DSETP.NEU.AND P0, PT, |R14|, +INF , PT ;  /* 0x7ff000000e00742a */ /* 0x000e240003f0d200 */
[----:B0-----:R-:W-:Y:S05]  /*0700*/  @P0 BRA `(.L_x_8225) ;  /* 0x0000000000300947 */ /* 0x001fea0003800000 */
[----:B------:R-:W0:Y:S01]  /*0710*/  LDCU UR8, c[0x0][0x38c] ;  /* 0x00007180ff0877ac */ /* 0x000e220008000800 */
[----:B------:R-:W2:Y:S02]  /*0720*/  DSETP.GT.AND P0, PT, |R4|, 1, PT ;  /* 0x3ff000000400742a */ /* 0x000ea40003f04200 */
[----:B--2---:R-:W-:Y:S02]  /*0730*/  SEL R16, RZ, 0x7ff00000, !P0 ;  /* 0x7ff00000ff107807 */ /* 0x004fe40004000000 */
        /* <DEDUP_REMOVED lines=9> */
.L_x_8225:
[----:B------:R-:W-:Y:S01]  /*07d0*/  IMAD.U32 R0, RZ, RZ, UR14 ;  /* 0x0000000eff007e24 */ /* 0x000fe2000f8e00ff */
[----:B------:R-:W0:Y:S02]  /*07e0*/  DSETP.NEU.AND P0, PT, |R4|, +INF , PT ;  /* 0x7ff000000400742a */ /* 0x000e240003f0d200 */
[----:B0-----:R-:W-:Y:S02]  /*07f0*/  @!P0 IMAD.MOV.U32 R16, RZ, RZ, RZ ;  /* 0x000000ffff108224 */ /* 0x001fe400078e00ff */
[----:B------:R-:W-:-:S04]  /*0800*/  @!P0 ISETP.NE.AND P4, PT, R0, 0x3fe00000, PT ;  /* 0x3fe000000000880c */ /* 0x000fc80003f85270 */
[-C--:B------:R-:W-:Y:S02]  /*0810*/  @!P0 SEL R0, R6, R31.reuse, P4 ;  /* 0x0000001f06008207 */ /* 0x080fe40002000000 */
[----:B------:R-:W-:Y:S02]  /*0820*/  @!P0 ISETP.GE.AND P4, PT, R5, RZ, PT ;  /* 0x000000ff0500820c */ /* 0x000fe40003f86270 */
[----:B------:R-:W-:-:S04]  /*0830*/  @!P0 SEL R0, R0, R31, P3 ;  /* 0x0000001f00008207 */ /* 0x000fc80001800000 */
[----:B------:R-:W-:-:S07]  /*0840*/  @!P0 SEL R17, R0, R31, !P4 ;  /* 0x0000001f00118207 */ /* 0x000fce0006000000 */
.L_x_8224:
[----:B------:R-:W-:Y:S05]  /*0850*/  BSYNC.RECONVERGENT B1 ;  /* 0x0000000000017941 */ /* 0x000fea0003800200 */
.L_x_8223:
[----:B------:R-:W0:Y:S02]  /*0860*/  DSETP.NEU.AND P0, PT, R4, 1, PT ;  /* 0x3ff000000400742a */ /* 0x000e240003f0d000 */
[----:B0-----:R-:W-:Y:S02]  /*0870*/  FSEL R4, R16, RZ, P0 ;  /* 0x000000ff10047208 */ /* 0x001fe40000000000 */
[----:B------:R-:W-:-:S15]  /*0880*/  FSEL R5, R17, 1.875, P0 ;  /* 0x3ff0000011057808 */ /* 0x000fde0000000000 */
[----:B------:R-:W-:-:S15]  /*0890*/  NOP ;  /* 0x0000000000007918 */ /* 0x000fde0000000000 */
[----:B------:R-:W-:-:S15]  /*08a0*/  NOP ;  /* 0x0000000000007918 */ /* 0x000fde0000000000 */
[----:B------:R-:W-:-:S15]  /*08b0*/  NOP ;  /* 0x0000000000007918 */ /* 0x000fde0000000000 */
[----:B------:R-:W0:Y:S02]  /*08c0*/  DSETP.NEU.AND P0, PT, R14, RZ, PT ;  /* 0x000000ff0e00722a */ /* 0x000e240003f0d000 */
[----:B0-----:R-:W-:Y:S02]  /*08d0*/  FSEL R4, R4, RZ, P0 ;  /* 0x000000ff04047208 */ /* 0x001fe40000000000 */
[----:B------:R-:W-:-:S07]  /*08e0*/  FSEL R5, R5, 1.875, P0 ;  /* 0x3ff0000005057808 */ /* 0x000fce0000000000 */
.L_x_8219:
[----:B------:R-:W-:Y:S05]  /*08f0*/  BSYNC.RECONVERGENT B0 ;  /* 0x0000000000007941 */ /* 0x000fea0003800200 */
.L_x_8218:
[----:B------:R-:W-:Y:S01]  /*0900*/  VIADD R0, R30, 0x80 ;  /* 0x000000801e007836 */ /* 0x000fe20000000000 */
[----:B------:R-:W-:Y:S04]  /*0910*/  BSSY.RECONVERGENT B0, `(.L_x_8226) ;  /* 0x0000050000007945 */ /* 0x000fe80003800200 */
[----:B------:R-:W-:-:S13]  /*0920*/  ISETP.GE.AND P0, PT, R0, UR6, PT ;  /* 0x0000000600007c0c */ /* 0x000fda000bf06270 */
[----:B------:R-:W-:Y:S05]  /*0930*/  @P0 BRA `(.L_x_8227) ;  /* 0x0000000400340947 */ /* 0x000fea0003800000 */
[----:B-----5:R-:W0:Y:S01]  /*0940*/  DSETP.NEU.AND P0, PT, R2, RZ, PT ;  /* 0x000000ff0200722a */ /* 0x020e220003f0d000 */
[----:B------:R-:W-:Y:S04]  /*0950*/  BSSY.RECONVERGENT B1, `(.L_x_8228) ;  /* 0x0000021000017945 */ /* 0x000fe80003800200 */
[----:B0-----:R-:W-:Y:S05]  /*0960*/  @!P0 BRA `(.L_x_8229) ;  /* 0x0000000000648947 */ /* 0x001fea0003800000 */
[----:B-1----:R-:W0:Y:S01]  /*0970*/  DADD R14, -RZ, |R2| ;  /* 0x00000000ff0e7229 */ /* 0x002e220000000502 */
[----:B------:R-:W-:Y:S01]  /*0980*/  BSSY.RECONVERGENT B2, `(.L_x_8230) ;  /* 0x0000004000027945 */ /* 0x000fe20003800200 */
[----:B0-----:R-:W-:Y:S01]  /*0990*/  IMAD.MOV.U32 R7, RZ, RZ, R15 ;  /* 0x000000ffff077224 */ /* 0x001fe200078e000f */
[----:B------:R-:W-:-:S07]  /*09a0*/  MOV R32, 0x9c0 ;  /* 0x000009c000207802 */ /* 0x000fce0000000f00 */
[----:B------:R-:W-:Y:S05]  /*09b0*/  CALL.REL.NOINC `($_ZN2at6native27unrolled_elementwise_kernelIZNS0_50_GLOBAL__N__2680c7bb_12_PowKernel_cu_7dd49032_317029pow_tensor_scalar_kernel_implIddEEvRNS_18TensorIteratorBaseET0_EUldE2_St5arrayIPcLm2EELi4E23TrivialOffsetCalculatorILi1EjESC_NS0_6memory15LoadWithoutCastENSD_16StoreWithoutCastEEEviT_S6_T2_T3_T4_T5_$__internal_accurate_pow) ;  /* 0x0000001000407944 */ /* 0x000fea0003c00000 */
[----:B------:R-:W-:Y:S05]  /*09c0*/  BSYNC.RECONVERGENT B2 ;  /* 0x0000000000027941 */ /* 0x000fea0003800200 */
.L_x_8230:
        /* <DEDUP_REMOVED lines=17> */
[----:B------:R-:W-:Y:S01]  /*0ae0*/  @P4 FSEL R17, R17, -QNAN , P3 ;  /* 0xfff8000011114808 */ /* 0x000fe20001800000 */
[----:B------:R-:W-:Y:S06]  /*0af0*/  BRA `(.L_x_8231) ;  /* 0x0000000000187947 */ /* 0x000fec0003800000 */
.L_x_8229:
[----:B------:R-:W0:Y:S01]  /*0b00*/  LDCU UR8, c[0x0][0x38c] ;  /* 0x00007180ff0877ac */ /* 0x000e220008000800 */
[----:B------:R-:W-:Y:S01]  /*0b10*/  SEL R17, R3, RZ, P1 ;  /* 0x000000ff03117207 */ /* 0x000fe20000800000 */
[----:B------:R-:W-:Y:S01]  /*0b20*/  IMAD.MOV.U32 R16, RZ, RZ, RZ ;  /* 0x000000ffff107224 */ /* 0x000fe200078e00ff */
[----:B------:R-:W-:Y:S02]  /*0b30*/  PLOP3.LUT P0, PT, P1, PT, PT, 0x80, 0x8 ;  /* 0x000000000008781c */ /* 0x000fe40000f0f070 */
[----:B0-----:R-:W-:-:S13]  /*0b40*/  ISETP.LE.AND P3, PT, RZ, UR8, PT ;  /* 0x00000008ff007c0c */ /* 0x001fda000bf63270 */
[----:B------:R-:W-:-:S07]  /*0b50*/  @!P3 LOP3.LUT R17, R17, 0x7ff00000, RZ, 0xfc, !PT ;  /* 0x7ff000001111b812 */ /* 0x000fce00078efcff */
.L_x_8231:
[----:B------:R-:W-:Y:S05]  /*0b60*/  BSYNC.RECONVERGENT B1 ;  /* 0x0000000000017941 */ /* 0x000fea0003800200 */
.L_x_8228:
[----:B------:R-:W0:Y:S01]  /*0b70*/  DADD R18, R2, R14 ;  /* 0x0000000002127229 */ /* 0x000e22000000000e */
[----:B------:R-:W-:Y:S01]  /*0b80*/  BSSY.RECONVERGENT B1, `(.L_x_8232) ;  /* 0x000001f000017945 */ /* 0x000fe20003800200 */
[----:B0-----:R-:W-:-:S04]  /*0b90*/  LOP3.LUT R18, R19, 0x7ff00000, RZ, 0xc0, !PT ;  /* 0x7ff0000013127812 */ /* 0x001fc800078ec0ff */
[----:B------:R-:W-:-:S13]  /*0ba0*/  ISETP.NE.AND P3, PT, R18, 0x7ff00000, PT ;  /* 0x7ff000001200780c */ /* 0x000fda0003f65270 */
[----:B------:R-:W-:Y:S05]  /*0bb0*/  @P3 BRA `(.L_x_8233) ;  /* 0x00000000006c3947 */ /* 0x000fea0003800000 */
[----:B------:R-:W0:Y:S02]  /*0bc0*/  DSETP.NAN.AND P3, PT, R2, R14, PT ;  /* 0x0000000e0200722a */ /* 0x000e240003f68000 */
[----:B0-----:R-:W-:Y:S05]  /*0bd0*/  @P3 BRA `(.L_x_8234) ;  /* 0x0000000000603947 */ /* 0x001fea0003800000 */
[----:B------:R-:W0:Y:S02]  /*0be0*/  DSETP.NEU.AND P3, PT, |R14|, +INF , PT ;  /* 0x7ff000000e00742a */ /* 0x000e240003f6d200 */
[----:B0-----:R-:W-:Y:S05]  /*0bf0*/  @!P3 BRA `(.L_x_8235) ;  /* 0x000000000028b947 */ /* 0x001fea0003800000 */
[----:B------:R-:W0:Y:S02]  /*0c00*/  DSETP.NEU.AND P3, PT, |R2|, +INF , PT ;  /* 0x7ff000000200742a */ /* 0x000e240003f6d200 */
[----:B0-----:R-:W-:Y:S05]  /*0c10*/  @P3 BRA `(.L_x_8233) ;  /* 0x0000000000543947 */ /* 0x001fea0003800000 */
[----:B------:R-:W-:-:S06]  /*0c20*/  UISETP.NE.AND UP0, UPT, UR14, 0x3fe00000, UPT ;  /* 0x3fe000000e00788c */ /* 0x000fcc000bf05270 */
[----:B------:R-:W-:-:S04]  /*0c30*/  PLOP3.LUT P3, PT, PT, PT, UP0, 0x80, 0x8 ;  /* 0x000000000008781c */ /* 0x000fc80003f6f008 */
[-C--:B------:R-:W-:Y:S02]  /*0c40*/  SEL R16, R6, R31.reuse, P3 ;  /* 0x0000001f06107207 */ /* 0x080fe40001800000 */
[----:B------:R-:W-:Y:S02]  /*0c50*/  ISETP.GE.AND P3, PT, R3, RZ, PT ;  /* 0x000000ff0300720c */ /* 0x000fe40003f66270 */
[----:B------:R-:W-:-:S04]  /*0c60*/  SEL R16, R16, R31, P0 ;  /* 0x0000001f10107207 */ /* 0x000fc80000000000 */
[----:B------:R-:W-:Y:S01]  /*0c70*/  SEL R17, R16, R31, !P3 ;  /* 0x0000001f10117207 */ /* 0x000fe20005800000 */
[----:B------:R-:W-:Y:S01]  /*0c80*/  IMAD.MOV.U32 R16, RZ, RZ, RZ ;  /* 0x000000ffff107224 */ /* 0x000fe200078e00ff */
[----:B------:R-:W-:Y:S06]  /*0c90*/  BRA `(.L_x_8233) ;  /* 0x0000000000347947 */ /* 0x000fec0003800000 */
.L_x_8235:
        /* <DEDUP_REMOVED lines=12> */
.L_x_8234:
[----:B------:R0:W2:Y:S02]  /*0d60*/  DADD R16, R2, R14 ;  /* 0x0000000002107229 */ /* 0x0000a4000000000e */
.L_x_8233:
[----:B------:R-:W-:Y:S05]  /*0d70*/  BSYNC.RECONVERGENT B1 ;  /* 0x0000000000017941 */ /* 0x000fea0003800200 */
.L_x_8232:
[----:B------:R-:W0:Y:S02]  /*0d80*/  DSETP.NEU.AND P0, PT, R2, 1, PT ;  /* 0x3ff000000200742a */ /* 0x000e240003f0d000 */
[----:B0-2---:R-:W-:Y:S02]  /*0d90*/  FSEL R2, R16, RZ, P0 ;  /* 0x000000ff10027208 */ /* 0x005fe40000000000 */
[----:B------:R-:W-:-:S15]  /*0da0*/  FSEL R3, R17, 1.875, P0 ;  /* 0x3ff0000011037808 */ /* 0x000fde0000000000 */
[----:B------:R-:W-:-:S15]  /*0db0*/  NOP ;  /* 0x0000000000007918 */ /* 0x000fde0000000000 */
[----:B------:R-:W-:-:S15]  /*0dc0*/  NOP ;  /* 0x0000000000007918 */ /* 0x000fde0000000000 */
[----:B------:R-:W-:-:S15]  /*0dd0*/  NOP ;  /* 0x0000000000007918 */ /* 0x000fde0000000000 */
[----:B------:R-:W0:Y:S02]  /*0de0*/  DSETP.NEU.AND P0, PT, R14, RZ, PT ;  /* 0x000000ff0e00722a */ /* 0x000e240003f0d000 */
[----:B0-----:R-:W-:Y:S02]  /*0df0*/  FSEL R2, R2, RZ, P0 ;  /* 0x000000ff02027208 */ /* 0x001fe40000000000 */
[----:B------:R-:W-:-:S07]  /*0e00*/  FSEL R3, R3, 1.875, P0 ;  /* 0x3ff0000003037808 */ /* 0x000fce0000000000 */
.L_x_8227:
[----:B------:R-:W-:Y:S05]  /*0e10*/  BSYNC.RECONVERGENT B0 ;  /* 0x0000000000007941 */ /* 0x000fea0003800200 */
.L_x_8226:
        /* <DEDUP_REMOVED lines=13> */
.L_x_8240:
        /* <DEDUP_REMOVED lines=19> */
.L_x_8239:
[----:B------:R-:W0:Y:S01]  /*1020*/  LDCU UR8, c[0x0][0x38c] ;  /* 0x00007180ff0877ac */ /* 0x000e220008000800 */
[----:B------:R-:W-:Y:S01]  /*1030*/  SEL R17, R9, RZ, P1 ;  /* 0x000000ff09117207 */ /* 0x000fe20000800000 */
[----:B------:R-:W-:Y:S01]  /*1040*/  IMAD.MOV.U32 R16, RZ, RZ, RZ ;  /* 0x000000ffff107224 */ /* 0x000fe200078e00ff */
[----:B------:R-:W-:Y:S02]  /*1050*/  PLOP3.LUT P0, PT, P1, PT, PT, 0x80, 0x8 ;  /* 0x000000000008781c */ /* 0x000fe40000f0f070 */
[----:B0-----:R-:W-:-:S13]  /*1060*/  ISETP.LE.AND P3, PT, RZ, UR8, PT ;  /* 0x00000008ff007c0c */ /* 0x001fda000bf63270 */
[----:B------:R-:W-:-:S07]  /*1070*/  @!P3 LOP3.LUT R17, R17, 0x7ff00000, RZ, 0xfc, !PT ;  /* 0x7ff000001111b812 */ /* 0x000fce00078efcff */
.L_x_8241:
[----:B------:R-:W-:Y:S05]  /*1080*/  BSYNC.RECONVERGENT B1 ;  /* 0x0000000000017941 */ /* 0x000fea0003800200 */
.L_x_8238:
        /* <DEDUP_REMOVED lines=19> */
.L_x_8245:
        /* <DEDUP_REMOVED lines=12> */
.L_x_8244:
[----:B------:R0:W2:Y:S02]  /*1280*/  DADD R16, R8, R14 ;  /* 0x0000000008107229 */ /* 0x0000a4000000000e */
.L_x_8243:
[----:B------:R-:W-:Y:S05]  /*1290*/  BSYNC.RECONVERGENT B1 ;  /* 0x0000000000017941 */ /* 0x000fea0003800200 */
.L_x_8242:
        /* <DEDUP_REMOVED lines=9> */
.L_x_8237:
[----:B------:R-:W-:Y:S05]  /*1330*/  BSYNC.RECONVERGENT B0 ;  /* 0x0000000000007941 */ /* 0x000fea0003800200 */
.L_x_8236:
        /* <DEDUP_REMOVED lines=13> */
.L_x_8250:
        /* <DEDUP_REMOVED lines=11> */
[----:B------:R-:W-:-:S15]  /*14c0*/  FSEL R17, R18, R17, !P0 ;  /* 0x0000001112117208 */ /* 0x000fde0004000000 */
[----:B------:R-:W-:-:S15]  /*14d0*/  NOP ;  /* 0x0000000000007918 */ /* 0x000fde0000000000 */
[----:B------:R-:W-:-:S12]  /*14e0*/  NOP ;  /* 0x0000000000007918 */ /* 0x000fd80000000000 */
[----:B------:R-:W0:Y:S02]  /*14f0*/  DSETP.NEU.AND P1, PT, R12, R14, PT ;  /* 0x0000000e0c00722a */ /* 0x000e240003f2d000 */
[----:B0-----:R-:W-:Y:S02]  /*1500*/  @P1 FSEL R16, R16, RZ, P0 ;  /* 0x000000ff10101208 */ /* 0x001fe40000000000 */
[----:B------:R-:W-:-:S03]  /*1510*/  @P1 FSEL R17, R17, -QNAN , P0 ;  /* 0xfff8000011111808 */ /* 0x000fc60000000000 */
[----:B------:R-:W-:Y:S02]  /*1520*/  IMAD.MOV.U32 R12, RZ, RZ, R16 ;  /* 0x000000ffff0c7224 */ /* 0x000fe400078e0010 */
[----:B------:R-:W-:Y:S01]  /*1530*/  IMAD.MOV.U32 R13, RZ, RZ, R17 ;  /* 0x000000ffff0d7224 */ /* 0x000fe200078e0011 */
[----:B------:R-:W-:Y:S06]  /*1540*/  BRA `(.L_x_8251) ;  /* 0x0000000000187947 */ /* 0x000fec0003800000 */
.L_x_8249:
[----:B------:R-:W0:Y:S01]  /*1550*/  LDCU UR8, c[0x0][0x38c] ;  /* 0x00007180ff0877ac */ /* 0x000e220008000800 */
[----:B------:R-:W-:Y:S01]  /*1560*/  SEL R13, R11, RZ, P1 ;  /* 0x000000ff0b0d7207 */ /* 0x000fe20000800000 */
[----:B------:R-:W-:Y:S01]  /*1570*/  IMAD.MOV.U32 R12, RZ, RZ, RZ ;  /* 0x000000ffff0c7224 */ /* 0x000fe200078e00ff */
[----:B------:R-:W-:Y:S02]  /*1580*/  PLOP3.LUT P2, PT, P1, PT, PT, 0x80, 0x8 ;  /* 0x000000000008781c */ /* 0x000fe40000f4f070 */
[----:B0-----:R-:W-:-:S13]  /*1590*/  ISETP.LE.AND P0, PT, RZ, UR8, PT ;  /* 0x00000008ff007c0c */ /* 0x001fda000bf03270 */
[----:B------:R-:W-:-:S07]  /*15a0*/  @!P0 LOP3.LUT R13, R13, 0x7ff00000, RZ, 0xfc, !PT ;  /* 0x7ff000000d0d8812 */ /* 0x000fce00078efcff */
.L_x_8251:
[----:B------:R-:W-:Y:S05]  /*15b0*/  BSYNC.RECONVERGENT B1 ;  /* 0x0000000000017941 */ /* 0x000fea0003800200 */
.L_x_8248:
        /* <DEDUP_REMOVED lines=11> */
[----:B------:R-:W-:Y:S01]  /*1670*/  UISETP.NE.AND UP0, UPT, UR14, 0x3fe00000, UPT ;  /* 0x3fe000000e00788c */ /* 0x000fe2000bf05270 */
[----:B------:R-:W-:Y:S01]  /*1680*/  ISETP.GE.AND P0, PT, R11, RZ, PT ;  /* 0x000000ff0b00720c */ /* 0x000fe20003f06270 */
[----:B------:R-:W-:-:S04]  /*1690*/  IMAD.MOV.U32 R12, RZ, RZ, RZ ;  /* 0x000000ffff0c7224 */ /* 0x000fc800078e00ff */
[----:B------:R-:W-:-:S04]  /*16a0*/  PLOP3.LUT P1, PT, PT, PT, UP0, 0x80, 0x8 ;  /* 0x000000000008781c */ /* 0x000fc80003f2f008 */
[----:B------:R-:W-:-:S04]  /*16b0*/  SEL R6, R6, R31, P1 ;  /* 0x0000001f06067207 */ /* 0x000fc80000800000 */
[----:B------:R-:W-:-:S05]  /*16c0*/  @!P0 SEL R31, R6, R31, P2 ;  /* 0x0000001f061f8207 */ /* 0x000fca0001000000 */
[----:B------:R-:W-:Y:S01]  /*16d0*/  IMAD.MOV.U32 R13, RZ, RZ, R31 ;  /* 0x000000ffff0d7224 */ /* 0x000fe200078e001f */
[----:B------:R-:W-:Y:S06]  /*16e0*/  BRA `(.L_x_8253) ;  /* 0x0000000000347947 */ /* 0x000fec0003800000 */
.L_x_8255:
        /* <DEDUP_REMOVED lines=12> */
.L_x_8254:
[----:B------:R0:W2:Y:S02]  /*17b0*/  DADD R12, R10, R14 ;  /* 0x000000000a0c7229 */ /* 0x0000a4000000000e */
.L_x_8253:
[----:B------:R-:W-:Y:S05]  /*17c0*/  BSYNC.RECONVERGENT B1 ;  /* 0x0000000000017941 */ /* 0x000fea0003800200 */
.L_x_8252:
        /* <DEDUP_REMOVED lines=9> */
.L_x_8247:
[----:B------:R-:W-:Y:S05]  /*1860*/  BSYNC.RECONVERGENT B0 ;  /* 0x0000000000007941 */ /* 0x000fea0003800200 */
.L_x_8246:
[----:B------:R-:W-:Y:S01]  /*1870*/  ISETP.GE.AND P0, PT, R30, UR6, PT ;  /* 0x000000061e007c0c */ /* 0x000fe2000bf06270 */
[----:B------:R-:W-:Y:S04]  /*1880*/  BSSY.RECONVERGENT B0, `(.L_x_8256) ;  /* 0x000001a000007945 */ /* 0x000fe80003800200 */
[----:B------:R-:W-:Y:S08]  /*1890*/  BSSY.RELIABLE B1, `(.L_x_8257) ;  /* 0x0000011000017945 */ /* 0x000ff00003800100 */
[----:B------:R-:W-:Y:S05]  /*18a0*/  @P0 BRA `(.L_x_8258) ;  /* 0x00000000003c0947 */ /* 0x000fea0003800000 */
[----:B0----5:R-:W0:Y:S01]  /*18b0*/  LDC.64 R10, c[0x0][0x398] ;  /* 0x0000e600ff0a7b82 */ /* 0x021e220000000a00 */
[----:B------:R-:W-:-:S04]  /*18c0*/  IMAD.U32 R13, RZ, RZ, UR12 ;  /* 0x0000000cff0d7e24 */ /* 0x000fc8000f8e00ff */
[----:B------:R-:W-:Y:S02]  /*18d0*/  IMAD R13, R13, 0x200, R30 ;  /* 0x000002000d0d7824 */ /* 0x000fe400078e021e */
[----:B------:R-:W-:-:S05]  /*18e0*/  IMAD.MOV.U32 R30, RZ, RZ, R0 ;  /* 0x000000ffff1e7224 */ /* 0x000fca00078e0000 */
[----:B------:R-:W-:Y:S01]  /*18f0*/  ISETP.GE.AND P0, PT, R30, UR6, PT ;  /* 0x000000061e007c0c */ /* 0x000fe2000bf06270 */
[----:B0-----:R-:W-:-:S12]  /*1900*/  IMAD.WIDE.U32 R10, R13, 0x8, R10 ;  /* 0x000000080d0a7825 */ /* 0x001fd800078e000a */
[----:B------:R-:W-:Y:S05]  /*1910*/  @P0 BREAK.RELIABLE B1 ;  /* 0x0000000000010942 */ /* 0x000fea0003800100 */
[----:B------:R0:W-:Y:S01]  /*1920*/  STG.E.64 desc[UR10][R10.64], R4 ;  /* 0x000000040a007986 */ /* 0x0001e2000c101b0a */
[----:B------:R-:W-:Y:S05]  /*1930*/  @P0 BRA `(.L_x_8259) ;  /* 0x0000000000380947 */ /* 0x000fea0003800000 */
[----:B0-----:R-:W0:Y:S01]  /*1940*/  LDC.64 R4, c[0x0][0x398] ;  /* 0x0000e600ff047b82 */ /* 0x001e220000000a00 */
[----:B------:R-:W-:-:S04]  /*1950*/  IMAD.U32 R11, RZ, RZ, UR12 ;  /* 0x0000000cff0b7e24 */ /* 0x000fc8000f8e00ff */
[----:B------:R-:W-:Y:S02]  /*1960*/  IMAD R11, R11, 0x200, R30 ;  /* 0x000002000b0b7824 */ /* 0x000fe400078e021e */
[----:B------:R-:W-:Y:S02]  /*1970*/  VIADD R30, R30, 0x80 ;  /* 0x000000801e1e7836 */ /* 0x000fe40000000000 */
[----:B0-----:R-:W-:-:S05]  /*1980*/  IMAD.WIDE.U32 R4, R11, 0x8, R4 ;  /* 0x000000080b047825 */ /* 0x001fca00078e0004 */
[----:B------:R2:W-:Y:S02]  /*1990*/  STG.E.64 desc[UR10][R4.64], R2 ;  /* 0x0000000204007986 */ /* 0x0005e4000c101b0a */
.L_x_8258:
[----:B------:R-:W-:Y:S05]  /*19a0*/  BSYNC.RELIABLE B1 ;  /* 0x0000000000017941 */ /* 0x000fea0003800100 */
.L_x_8257:
[----:B------:R-:W-:Y:S01]  /*19b0*/  ISETP.GE.AND P0, PT, R30, UR6, PT ;  /* 0x000000061e007c0c */ /* 0x000fe2000bf06270 */
[----:B--2--5:R-:W-:-:S12]  /*19c0*/  IMAD.U32 R5, RZ, RZ, UR12 ;  /* 0x0000000cff057e24 */ /* 0x024fd8000f8e00ff */
[----:B------:R-:W2:Y:S01]  /*19d0*/  @!P0 LDC.64 R2, c[0x0][0x398] ;  /* 0x0000e600ff028b82 */ /* 0x000ea20000000a00 */
[----:B------:R-:W-:Y:S02]  /*19e0*/  @!P0 IMAD R5, R5, 0x200, R30 ;  /* 0x0000020005058824 */ /* 0x000fe400078e021e */
[----:B------:R-:W-:Y:S02]  /*19f0*/  @!P0 VIADD R30, R30, 0x80 ;  /* 0x000000801e1e8836 */ /* 0x000fe40000000000 */
[----:B--2---:R-:W-:-:S05]  /*1a00*/  @!P0 IMAD.WIDE.U32 R2, R5, 0x8, R2 ;  /* 0x0000000805028825 */ /* 0x004fca00078e0002 */
[----:B------:R2:W-:Y:S02]  /*1a10*/  @!P0 STG.E.64 desc[UR10][R2.64], R8 ;  /* 0x0000000802008986 */ /* 0x0005e4000c101b0a */
.L_x_8259:
[----:B------:R-:W-:Y:S05]  /*1a20*/  BSYNC.RECONVERGENT B0 ;  /* 0x0000000000007941 */ /* 0x000fea0003800200 */
.L_x_8256:
[----:B------:R-:W-:Y:S05]  /*1a30*/  WARPSYNC.ALL ;  /* 0x0000000000007948 */ /* 0x000fea0003800000 */
[----:B------:R-:W-:-:S13]  /*1a40*/  ISETP.GE.AND P0, PT, R30, UR6, PT ;  /* 0x000000061e007c0c */ /* 0x000fda000bf06270 */
[----:B------:R-:W-:Y:S05]  /*1a50*/  @P0 EXIT ;  /* 0x000000000000094d */ /* 0x000fea0003800000 */
[----:B--2---:R-:W2:Y:S01]  /*1a60*/  LDC.64 R2, c[0x0][0x398] ;  /* 0x0000e600ff027b82 */ /* 0x004ea20000000a00 */
[----:B0-----:R-:W-:-:S04]  /*1a70*/  IMAD.U32 R5, RZ, RZ, UR12 ;  /* 0x0000000cff057e24 */ /* 0x001fc8000f8e00ff */
[----:B------:R-:W-:-:S04]  /*1a80*/  IMAD R5, R5, 0x200, R30 ;  /* 0x0000020005057824 */ /* 0x000fc800078e021e */
[----:B--2---:R-:W-:-:S05]  /*1a90*/  IMAD.WIDE.U32 R2, R5, 0x8, R2 ;  /* 0x0000000805027825 */ /* 0x004fca00078e0002 */
[----:B------:R-:W-:Y:S01]  /*1aa0*/  STG.E.64 desc[UR10][R2.64], R6 ;  /* 0x0000000602007986 */ /* 0x000fe2000c101b0a */
[----:B------:R-:W-:Y:S05]  /*1ab0*/  EXIT ;  /* 0x000000000000794d */ /* 0x000fea0003800000 */
        .type           $_ZN2at6native27unrolled_elementwise_kernelIZNS0_50_GLOBAL__N__2680c7bb_12_PowKernel_cu_7dd49032_317029pow_tensor_scalar_kernel_implIddEEvRNS_18TensorIteratorBaseET0_EUldE2_St5arrayIPcLm2EELi4E23TrivialOffsetCalculatorILi1EjESC_NS0_6memory15LoadWithoutCastENSD_16StoreWithoutCastEEEviT_S6_T2_T3_T4_T5_$__internal_accurate_pow,@function
        .size           $_ZN2at6native27unrolled_elementwise_kernelIZNS0_50_GLOBAL__N__2680c7bb_12_PowKernel_cu_7dd49032_317029pow_tensor_scalar_kernel_implIddEEvRNS_18TensorIteratorBaseET0_EUldE2_St5arrayIPcLm2EELi4E23TrivialOffsetCalculatorILi1EjESC_NS0_6memory15LoadWithoutCastENSD_16StoreWithoutCastEEEviT_S6_T2_T3_T4_T5_$__internal_accurate_pow,(.L_x_60609 - $_ZN2at6native27unrolled_elementwise_kernelIZNS0_50_GLOBAL__N__2680c7bb_12_PowKernel_cu_7dd49032_317029pow_tensor_scalar_kernel_implIddEEvRNS_18TensorIteratorBaseET0_EUldE2_St5arrayIPcLm2EELi4E23TrivialOffsetCalculatorILi1EjESC_NS0_6memory15LoadWithoutCastENSD_16StoreWithoutCastEEEviT_S6_T2_T3_T4_T5_$__internal_accurate_pow)
$_ZN2at6native27unrolled_elementwise_kernelIZNS0_50_GLOBAL__N__2680c7bb_12_PowKernel_cu_7dd49032_317029pow_tensor_scalar_kernel_implIddEEvRNS_18TensorIteratorBaseET0_EUldE2_St5arrayIPcLm2EELi4E23TrivialOffsetCalculatorILi1EjESC_NS0_6memory15LoadWithoutCastENSD_16StoreWithoutCastEEEviT_S6_T2_T3_T4_T5_$__internal_accurate_pow:
[----:B------:R-:W-:Y:S01]  /*1ac0*/  ISETP.GT.U32.AND P0, PT, R7, 0xfffff, PT ;  /* 0x000fffff0700780c */ /* 0x000fe20003f04070 */
[--C-:B------:R-:W-:Y:S01]  /*1ad0*/  IMAD.MOV.U32 R15, RZ, RZ, R7.reuse ;  /* 0x000000ffff0f7224 */ /* 0x100fe200078e0007 */
[----:B------:R-:W-:Y:S01]  /*1ae0*/  UMOV UR8, 0x7d2cafe2 ;  /* 0x7d2cafe200087882 */ /* 0x000fe20000000000 */
[----:B------:R-:W-:Y:S01]  /*1af0*/  IMAD.MOV.U32 R18, RZ, RZ, RZ ;  /* 0x000000ffff127224 */ /* 0x000fe200078e00ff */
[----:B------:R-:W-:Y:S01]  /*1b00*/  UMOV UR9, 0x3eb0f5ff ;  /* 0x3eb0f5ff00097882 */ /* 0x000fe20000000000 */
[----:B------:R-:W-:Y:S01]  /*1b10*/  SHF.R.U32.HI R7, RZ, 0x14, R7 ;  /* 0x00000014ff077819 */ /* 0x000fe20000011607 */
[----:B------:R-:W-:Y:S01]  /*1b20*/  UMOV UR16, 0xfefa39ef ;  /* 0xfefa39ef00107882 */ /* 0x000fe20000000000 */
[----:B------:R-:W-:-:S06]  /*1b30*/  UMOV UR17, 0x3fe62e42 ;  /* 0x3fe62e4200117882 */ /* 0x000fcc0000000000 */
[----:B------:R-:W0:Y:S02]  /*1b40*/  @!P0 DMUL R16, R14, 1.80143985094819840000e+16 ;  /* 0x435000000e108828 */ /* 0x000e240000000000 */
[----:B0-----:R-:W-:Y:S01]  /*1b50*/  @!P0 IMAD.MOV.U32 R15, RZ, RZ, R17 ;  /* 0x000000ffff0f8224 */ /* 0x001fe200078e0011 */
[----:B------:R-:W-:Y:S01]  /*1b60*/  @!P0 LEA.HI R7, R17, 0xffffffca, RZ, 0xc ;  /* 0xffffffca11078811 */ /* 0x000fe200078f60ff */
[----:B------:R-:W-:-:S03]  /*1b70*/  @!P0 IMAD.MOV.U32 R14, RZ, RZ, R16 ;  /* 0x000000ffff0e8224 */ /* 0x000fc600078e0010 */
[----:B------:R-:W-:Y:S01]  /*1b80*/  LOP3.LUT R15, R15, 0x800fffff, RZ, 0xc0, !PT ;  /* 0x800fffff0f0f7812 */ /* 0x000fe200078ec0ff */
[----:B------:R-:W-:-:S03]  /*1b90*/  IMAD.MOV.U32 R22, RZ, RZ, R14 ;  /* 0x000000ffff167224 */ /* 0x000fc600078e000e */
[----:B------:R-:W-:-:S04]  /*1ba0*/  LOP3.LUT R23, R15, 0x3ff00000, RZ, 0xfc, !PT ;  /* 0x3ff000000f177812 */ /* 0x000fc800078efcff */
[----:B------:R-:W-:-:S13]  /*1bb0*/  ISETP.GE.U32.AND P3, PT, R23, 0x3ff6a09f, PT ;  /* 0x3ff6a09f1700780c */ /* 0x000fda0003f66070 */
[----:B------:R-:W-:-:S04]  /*1bc0*/  @P3 VIADD R15, R23, 0xfff00000 ;  /* 0xfff00000170f3836 */ /* 0x000fc80000000000 */
[----:B------:R-:W-:-:S15]  /*1bd0*/  @P3 IMAD.MOV.U32 R23, RZ, RZ, R15 ;  /* 0x000000ffff173224 */ /* 0x000fde00078e000f */
[----:B------:R-:W-:-:S15]  /*1be0*/  NOP ;  /* 0x0000000000007918 */ /* 0x000fde0000000000 */
[----:B------:R-:W-:-:S02]  /*1bf0*/  NOP ;  /* 0x0000000000007918 */ /* 0x000fc40000000000 */
        /* <DEDUP_REMOVED lines=46> */
[----:B0-----:R0:W-:Y:S02]  /*1ee0*/  DFMA R18, R14, -R20, R18 ;  /* 0x800000140e12722b */ /* 0x0011e40000000012 */
[----:B0-----:R-:W-:Y:S02]  /*1ef0*/  IMAD.MOV.U32 R14, RZ, RZ, 0x41ad3b5a ;  /* 0x41ad3b5aff0e7424 */ /* 0x001fe400078e00ff */
[----:B------:R-:W-:-:S15]  /*1f00*/  IMAD.MOV.U32 R15, RZ, RZ, 0x3ed0f5d2 ;  /* 0x3ed0f5d2ff0f7424 */ /* 0x000fde00078e00ff */
[----:B------:R-:W-:-:S15]  /*1f10*/  NOP ;  /* 0x0000000000007918 */ /* 0x000fde0000000000 */
[----:B------:R-:W-:-:S15]  /*1f20*/  NOP ;  /* 0x0000000000007918 */ /* 0x000fde0000000000 */
[----:B------:R-:W-:-:S15]  /*1f30*/  NOP ;  /* 0x0000000000007918 */ /* 0x000fde0000000000 */
        /* <DEDUP_REMOVED lines=59> */
[----:B------:R-:W1:-:S15]  /*22f0*/  DMUL R18, R24, R18 ;  /* 0x0000001218127228 */ /* 0x000e5e0000000000 */
[----:B------:R-:W-:-:S15]  /*2300*/  NOP ;  /* 0x0000000000007918 */ /* 0x000fde0000000000 */
[----:B------:R-:W-:-:S15]  /*2310*/  NOP ;  /* 0x0000000000007918 */ /* 0x000fde0000000000 */
[----:B------:R-:W-:-:S15]  /*2320*/  NOP ;  /* 0x0000000000007918 */ /* 0x000fde0000000000 */
[----:B------:R-:W-:-:S04]  /*2330*/  NOP ;  /* 0x0000000000007918 */ /* 0x000fc80000000000 */
[----:B0-----:R1:W-:Y:S02]  /*2340*/  DFMA R14, R28, R26, R14 ;  /* 0x0000001a1c0e722b */ /* 0x0013e4000000000e */
[----:B-1----:R-:W-:Y:S02]  /*2350*/  VIADD R29, R19, 0x100000 ;  /* 0x00100000131d7836 */ /* 0x002fe40000000000 */
[----:B------:R-:W-:-:S15]  /*2360*/  IMAD.MOV.U32 R28, RZ, RZ, R18 ;  /* 0x000000ffff1c7224 */ /* 0x000fde00078e0012 */
        /* <DEDUP_REMOVED lines=55> */
[----:B------:R-:W-:-:S15]  /*26e0*/  DFMA R26, R20, R26, R16 ;  /* 0x0000001a141a722b */ /* 0x000fde0000000010 */
        /* <DEDUP_REMOVED lines=147> */
[----:B0-----:R-:W-:Y:S01]  /*3020*/  IMAD.MOV.U32 R14, RZ, RZ, 0x652b82fe ;  /* 0x652b82feff0e7424 */ /* 0x001fe200078e00ff */
[----:B------:R-:W-:Y:S01]  /*3030*/  UMOV UR9, 0x3c7abc9e ;  /* 0x3c7abc9e00097882 */ /* 0x000fe20000000000 */
[----:B------:R-:W-:-:S15]  /*3040*/  IMAD.MOV.U32 R15, RZ, RZ, 0x3ff71547 ;  /* 0x3ff71547ff0f7424 */ /* 0x000fde00078e00ff */
        /* <DEDUP_REMOVED lines=129> */
.L_x_8260:
        /* <DEDUP_REMOVED lines=9> */
[----:B------:R-:W-:Y:S06]  /*38f0*/  RET.REL.NODEC R32 `(_ZN2at6native27unrolled_elementwise_kernelIZNS0_50_GLOBAL__N__2680c7bb_12_PowKernel_cu_7dd49032_317029pow_tensor_scalar_kernel_implIddEEvRNS_18TensorIteratorBaseET0_EUldE2_St5arrayIPcLm2EELi4E23TrivialOffsetCalculatorILi1EjESC_NS0_6memory15LoadWithoutCastENSD_16StoreWithoutCastEEEviT_S6_T2_T3_T4_T5_) ;  /* 0xffffffc420c07950 */ /* 0x000fec0003c3ffff */
.L_x_8261:
        /* <DEDUP_REMOVED lines=16> */
.L_x_60609:


//--------------------- .text._ZN2at6native29vectorized_elementwise_kernelILi2EZNS0_50_GLOBAL__N__2680c7bb_12_PowKernel_cu_7dd49032_317029pow_tensor_scalar_kernel_implIddEEvRNS_18TensorIteratorBaseET0_EUldE2_St5arrayIPcLm2EEEEviS6_T1_ --------------------------
	.section	.text._ZN2at6native29vectorized_elementwise_kernelILi2EZNS0_50_GLOBAL__N__2680c7bb_12_PowKernel_cu_7dd49032_317029pow_tensor_scalar_kernel_implIddEEvRNS_18TensorIteratorBaseET0_EUldE2_St5arrayIPcLm2EEEEviS6_T1_,"ax",@progbits
	.align	128
        .global         _ZN2at6native29vectorized_elementwise_kernelILi2EZNS0_50_GLOBAL__N__2680c7bb_12_PowKernel_cu_7dd49032_317029pow_tensor_scalar_kernel_implIddEEvRNS_18TensorIteratorBaseET0_EUldE2_St5arrayIPcLm2EEEEviS6_T1_
        .type           _ZN2at6native29vectorized_elementwise_kernelILi2EZNS0_50_GLOBAL__N__2680c7bb_12_PowKernel_cu_7dd49032_317029pow_tensor_scalar_kernel_implIddEEvRNS_18TensorIteratorBaseET0_EUldE2_St5arrayIPcLm2EEEEviS6_T1_,@function
        .size           _ZN2at6native29vectorized_elementwise_kernelILi2EZNS0_50_GLOBAL__N__2680c7bb_12_PowKernel_cu_7dd49032_317029pow_tensor_scalar_kernel_implIddEEvRNS_18TensorIteratorBaseET0_EUldE2_St5arrayIPcLm2EEEEviS6_T1_,(.L_x_60610 - _ZN2at6native29vectorized_elementwise_kernelILi2EZNS0_50_GLOBAL__N__2680c7bb_12_PowKernel_cu_7dd49032_317029pow_tensor_scalar_kernel_implIddEEvRNS_18TensorIteratorBaseET0_EUldE2_St5arrayIPcLm2EEEEviS6_T1_)
        .other          _ZN2at6native29vectorized_elementwise_kernelILi2EZNS0_50_GLOBAL__N__2680c7bb_12_PowKernel_cu_7dd49032_317029pow_tensor_scalar_kernel_implIddEEvRNS_18TensorIteratorBaseET0_EUldE2_St5arrayIPcLm2EEEEviS6_T1_,@"STO_CUDA_ENTRY STV_DEFAULT"
_ZN2at6native29vectorized_elementwise_kernelILi2EZNS0_50_GLOBAL__N__2680c7bb_12_PowKernel_cu_7dd49032_317029pow_tensor_scalar_kernel_implIddEEvRNS_18TensorIteratorBaseET0_EUldE2_St5arrayIPcLm2EEEEviS6_T1_:
.text._ZN2at6native29vectorized_elementwise_kernelILi2EZNS0_50_GLOBAL__N__2680c7bb_12_PowKernel_cu_7dd49032_317029pow_tensor_scalar_kernel_implIddEEvRNS_18TensorIteratorBaseET0_EUldE2_St5arrayIPcLm2EEEEviS6_T1_:
[----:B------:R-:W-:Y:S01]  /*0000*/  LDC R1, c[0x0][0x37c] ;  /* 0x0000df00ff017b82 */ /* 0x000fe20000000800 */
[----:B------:R-:W0:Y:S01]  /*0010*/  S2R R2, SR_CTAID.X ;  /* 0x0000000000027919 */ /* 0x000e220000002500 */
[----:B------:R-:W1:Y:S01]  /*0020*/  LDCU UR6, c[0x0][0x380] ;  /* 0x00007000ff0677ac */ /* 0x000e620008000800 */
[----:B------:R-:W2:Y:S01]  /*0030*/  LDCU.64 UR8, c[0x0][0x358] ;  /* 0x00006b00ff0877ac */ /* 0x000ea20008000a00 */
[----:B------:R-:W3:Y:S01]  /*0040*/  LDCU.64 UR4, c[0x0][0x388] ;  /* 0x00007100ff0477ac */ /* 0x000ee20008000a00 */
[----:B0-----:R-:W-:-:S05]  /*0050*/  IMAD.SHL.U32 R2, R2, 0x400, RZ ;  /* 0x0000040002027824 */ /* 0x001fca00078e00ff */
[----:B-1----:R-:W-:-:S04]  /*0060*/  IADD3 R16, PT, PT, -R2, UR6, RZ ;  /* 0x0000000602107c10 */ /* 0x002fc8000fffe1ff */
[----:B------:R-:W-:-:S13]  /*0070*/  ISETP.GT.U32.AND P0, PT, R16, 0x3ff, PT ;  /* 0x000003ff1000780c */ /* 0x000fda0003f04070 */
[----:B--23--:R-:W-:Y:S05]  /*0080*/  @P0 BRA `(.L_x_8262) ;  /* 0x00000030006c0947 */ /* 0x00cfea0003800000 */
[----:B------:R-:W0:Y:S01]  /*0090*/  S2R R3, SR_TID.X ;  /* 0x0000000000037919 */ /* 0x000e220000002100 */
[----:B------:R-:W-:Y:S02]  /*00a0*/  CS2R R24, SRZ ;  /* 0x0000000000187805 */ /* 0x000fe4000001ff00 */
[----:B------:R-:W-:Y:S02]  /*00b0*/  CS2R R46, SRZ ;  /* 0x00000000002e7805 */ /* 0x000fe4000001ff00 */
[----:B------:R-:W-:Y:S01]  /*00c0*/  CS2R R28, SRZ ;  /* 0x00000000001c7805 */ /* 0x000fe2000001ff00 */
[----:B------:R-:W1:Y:S01]  /*00d0*/  LDCU.64 UR6, c[0x0][0x388] ;  /* 0x00007100ff0677ac */ /* 0x000e620008000a00 */
[----:B0-----:R-:W-:Y:S01]  /*00e0*/  ISETP.GE.U32.AND P6, PT, R3, R16, PT ;  /* 0x000000100300720c */ /* 0x001fe20003fc6070 */
[----:B------:R-:W-:-:S12]  /*00f0*/  IMAD.MOV.U32 R17, RZ, RZ, R3 ;  /* 0x000000ffff117224 */ /* 0x000fd800078e0003 */
[----:B------:R-:W-:Y:S01]  /*0100*/  @!P6 VIADD R3, R17, 0x80 ;  /* 0x000000801103e836 */ /* 0x000fe20000000000 */
[----:B------:R-:W0:Y:S01]  /*0110*/  @!P6 LDC.64 R4, c[0x0][0x3a0] ;  /* 0x0000e800ff04eb82 */ /* 0x000e220000000a00 */
[----:B------:R-:W-:-:S03]  /*0120*/  @!P6 IMAD.IADD R7, R2, 0x1, R17 ;  /* 0x000000010207e824 */ /* 0x000fc600078e0211 */
[----:B------:R-:W-:-:S13]  /*0130*/  ISETP.GE.U32.AND P5, PT, R3, R16, PT ;  /* 0x000000100300720c */ /* 0x000fda0003fa6070 */
[----:B------:R-:W-:Y:S02]  /*0140*/  @!P5 IMAD.IADD R21, R2, 0x1, R3 ;  /* 0x000000010215d824 */ /* 0x000fe400078e0203 */
[----:B------:R-:W-:-:S05]  /*0150*/  @!P5 VIADD R3, R3, 0x80 ;  /* 0x000000800303d836 */ /* 0x000fca0000000000 */
[----:B------:R-:W-:Y:S01]  /*0160*/  ISETP.GE.U32.AND P4, PT, R3, R16, PT ;  /* 0x000000100300720c */ /* 0x000fe20003f86070 */
[----:B0-----:R-:W-:Y:S02]  /*0170*/  @!P6 IMAD.WIDE.U32 R4, R7, 0x8, R4 ;  /* 0x000000080704e825 */ /* 0x001fe400078e0004 */
[----:B------:R-:W0:Y:S03]  /*0180*/  @!P5 LDC.64 R6, c[0x0][0x3a0] ;  /* 0x0000e800ff06db82 */ /* 0x000e260000000a00 */
[----:B------:R2:W5:Y:S07]  /*0190*/  @!P6 LDG.E.64 R24, desc[UR8][R4.64] ;  /* 0x000000080418e981 */ /* 0x00056e000c1e1b00 */
[----:B------:R-:W-:Y:S01]  /*01a0*/  @!P4 IMAD.IADD R27, R2, 0x1, R3 ;  /* 0x00000001021bc824 */ /* 0x000fe200078e0203 */
[----:B------:R-:W3:Y:S01]  /*01b0*/  @!P4 LDC.64 R8, c[0x0][0x3a0] ;  /* 0x0000e800ff08cb82 */ /* 0x000ee20000000a00 */
[----:B------:R-:W-:-:S05]  /*01c0*/  @!P4 VIADD R3, R3, 0x80 ;  /* 0x000000800303c836 */ /* 0x000fca0000000000 */
[----:B------:R-:W-:-:S13]  /*01d0*/  ISETP.GE.U32.AND P3, PT, R3, R16, PT ;  /* 0x000000100300720c */ /* 0x000fda0003f66070 */
[----:B------:R-:W-:Y:S01]  /*01e0*/  @!P3 IMAD.IADD R31, R2, 0x1, R3 ;  /* 0x00000001021fb824 */ /* 0x000fe200078e0203 */
[----:B------:R-:W4:Y:S01]  /*01f0*/  @!P3 LDC.64 R10, c[0x0][0x3a0] ;  /* 0x0000e800ff0abb82 */ /* 0x000f220000000a00 */
[----:B------:R-:W-:-:S05]  /*0200*/  @!P3 VIADD R3, R3, 0x80 ;  /* 0x000000800303b836 */ /* 0x000fca0000000000 */
[----:B------:R-:W-:-:S13]  /*0210*/  ISETP.GE.U32.AND P2, PT, R3, R16, PT ;  /* 0x000000100300720c */ /* 0x000fda0003f46070 */
[----:B------:R-:W-:Y:S01]  /*0220*/  @!P2 IMAD.IADD R33, R2, 0x1, R3 ;  /* 0x000000010221a824 */ /* 0x000fe200078e0203 */
[----:B------:R-:W1:Y:S01]  /*0230*/  @!P2 LDC.64 R12, c[0x0][0x3a0] ;  /* 0x0000e800ff0cab82 */ /* 0x000e620000000a00 */
        /* <DEDUP_REMOVED lines=10> */
[----:B------:R-:W0:Y:S01]  /*02e0*/  @!P6 LDC.64 R22, c[0x0][0x3a0] ;  /* 0x0000e800ff16eb82 */ /* 0x000e220000000a00 */
[----:B--2---:R-:W-:-:S04]  /*02f0*/  @!P6 IMAD.IADD R5, R2, 0x1, R3 ;  /* 0x000000010205e824 */ /* 0x004fc800078e0203 */
[----:B0-----:R-:W-:-:S05]  /*0300*/  @!P6 IMAD.WIDE.U32 R4, R5, 0x8, R22 ;  /* 0x000000080504e825 */ /* 0x001fca00078e0016 */
[----:B------:R-:W5:Y:S01]  /*0310*/  @!P6 LDG.E.64 R46, desc[UR8][R4.64] ;  /* 0x00000008042ee981 */ /* 0x000f62000c1e1b00 */
[----:B---3--:R-:W-:-:S05]  /*0320*/  @!P4 IMAD.WIDE.U32 R8, R27, 0x8, R8 ;  /* 0x000000081b08c825 */ /* 0x008fca00078e0008 */
[----:B------:R0:W5:Y:S02]  /*0330*/  @!P4 LDG.E.64 R28, desc[UR8][R8.64] ;  /* 0x00000008081cc981 */ /* 0x000164000c1e1b00 */
[----:B0-----:R-:W0:Y:S01]  /*0340*/  LDC.64 R8, c[0x0][0x388] ;  /* 0x0000e200ff087b82 */ /* 0x001e220000000a00 */
[----:B------:R-:W-:Y:S01]  /*0350*/  @!P5 IMAD.WIDE.U32 R6, R21, 0x8, R6 ;  /* 0x000000081506d825 */ /* 0x000fe200078e0006 */
[----:B------:R-:W-:-:S03]  /*0360*/  CS2R R40, SRZ ;  /* 0x0000000000287805 */ /* 0x000fc6000001ff00 */
[----:B-1----:R-:W-:Y:S01]  /*0370*/  @!P0 IMAD.WIDE.U32 R20, R37, 0x8, R18 ;  /* 0x0000000825148825 */ /* 0x002fe200078e0012 */
[----:B------:R-:W-:-:S03]  /*0380*/  CS2R R26, SRZ ;  /* 0x00000000001a7805 */ /* 0x000fc6000001ff00 */
[----:B----4-:R-:W-:Y:S01]  /*0390*/  @!P1 IMAD.WIDE.U32 R14, R35, 0x8, R14 ;  /* 0x00000008230e9825 */ /* 0x010fe200078e000e */
[----:B------:R-:W-:Y:S02]  /*03a0*/  CS2R R42, SRZ ;  /* 0x00000000002a7805 */ /* 0x000fe4000001ff00 */
[----:B------:R1:W5:Y:S01]  /*03b0*/  @!P5 LDG.E.64 R26, desc[UR8][R6.64] ;  /* 0x00000008061ad981 */ /* 0x000362000c1e1b00 */
[----:B------:R-:W-:-:S03]  /*03c0*/  @!P3 IMAD.WIDE.U32 R10, R31, 0x8, R10 ;  /* 0x000000081f0ab825 */ /* 0x000fc600078e000a */
[----:B------:R-:W5:Y:S01]  /*03d0*/  @!P1 LDG.E.64 R40, desc[UR8][R14.64] ;  /* 0x000000080e289981 */ /* 0x000f62000c1e1b00 */
[----:B0-----:R-:W-:-:S03]  /*03e0*/  SHF.R.U32.HI R0, RZ, 0x14, R9 ;  /* 0x00000014ff007819 */ /* 0x001fc60000011609 */
[----:B------:R0:W5:Y:S01]  /*03f0*/  @!P0 LDG.E.64 R42, desc[UR8][R20.64] ;  /* 0x00000008142a8981 */ /* 0x000162000c1e1b00 */
[----:B------:R-:W-:-:S05]  /*0400*/  LOP3.LUT R0, R0, 0x7ff, RZ, 0xc0, !PT ;  /* 0x000007ff00007812 */ /* 0x000fca00078ec0ff */
[----:B------:R-:W-:-:S05]  /*0410*/  VIADD R19, R0, 0xfffffc0c ;  /* 0xfffffc0c00137836 */ /* 0x000fca0000000000 */
[CC--:B------:R-:W-:Y:S02]  /*0420*/  SHF.L.U32 R18, R8.reuse, R19.reuse, RZ ;  /* 0x0000001308127219 */ /* 0x0c0fe400000006ff */
[----:B------:R-:W-:Y:S02]  /*0430*/  SHF.L.U64.HI R19, R8, R19, R9 ;  /* 0x0000001308137219 */ /* 0x000fe40000010209 */
[----:B------:R-:W-:Y:S02]  /*0440*/  ISETP.NE.U32.AND P1, PT, R18, RZ, PT ;  /* 0x000000ff1200720c */ /* 0x000fe40003f25070 */
[----:B------:R-:W-:Y:S01]  /*0450*/  CS2R R30, SRZ ;  /* 0x00000000001e7805 */ /* 0x000fe2000001ff00 */
[----:B-1----:R-:W-:Y:S01]  /*0460*/  IMAD.U32 R6, RZ, RZ, UR6 ;  /* 0x00000006ff067e24 */ /* 0x002fe2000f8e00ff */
[----:B------:R-:W-:Y:S01]  /*0470*/  ISETP.GE.U32.AND P0, PT, R17, R16, PT ;  /* 0x000000101100720c */ /* 0x000fe20003f06070 */
[----:B------:R-:W-:Y:S01]  /*0480*/  IMAD.U32 R7, RZ, RZ, UR7 ;  /* 0x00000007ff077e24 */ /* 0x000fe2000f8e00ff */
[----:B------:R-:W-:-:S02]  /*0490*/  ISETP.NE.AND.EX P1, PT, R19, -0x80000000, PT, P1 ;  /* 0x800000001300780c */ /* 0x000fc40003f25310 */
[----:B------:R-:W-:Y:S01]  /*04a0*/  CS2R R38, SRZ ;  /* 0x0000000000267805 */ /* 0x000fe2000001ff00 */
[----:B------:R1:W5:Y:S01]  /*04b0*/  @!P3 LDG.E.64 R30, desc[UR8][R10.64] ;  /* 0x000000080a1eb981 */ /* 0x000362000c1e1b00 */
[----:B------:R1:W2:Y:S01]  /*04c0*/  FRND.F64.TRUNC R44, R6 ;  /* 0x00000006002c7313 */ /* 0x0002a2000030d800 */
[----:B------:R-:W-:Y:S01]  /*04d0*/  @!P2 IMAD.WIDE.U32 R12, R33, 0x8, R12 ;  /* 0x00000008210ca825 */ /* 0x000fe200078e000c */
[----:B------:R-:W-:Y:S01]  /*04e0*/  ISETP.GE.AND P3, PT, R9, RZ, PT ;  /* 0x000000ff0900720c */ /* 0x000fe20003f66270 */
[----:B------:R-:W-:Y:S03]  /*04f0*/  BSSY.RECONVERGENT B0, `(.L_x_8263) ;  /* 0x0000059000007945 */ /* 0x000fe60003800200 */
[----:B0-----:R-:W-:Y:S01]  /*0500*/  SEL R21, RZ, 0x7ff00000, !P3 ;  /* 0x7ff00000ff157807 */ /* 0x001fe20005800000 */
[----:B------:R1:W5:Y:S01]  /*0510*/  @!P2 LDG.E.64 R38, desc[UR8][R12.64] ;  /* 0x000000080c26a981 */ /* 0x000362000c1e1b00 */
[----:B------:R-:W-:-:S15]  /*0520*/  PLOP3.LUT P2, PT, P1, PT, PT, 0x8, 0x80 ;  /* 0x000000000080781c */ /* 0x000fde0000f4e170 */
[----:B------:R-:W-:-:S15]  /*0530*/  NOP ;  /* 0x0000000000007918 */ /* 0x000fde0000000000 */
[----:B------:R-:W-:-:S15]  /*0540*/  NOP ;  /* 0x0000000000007918 */ /* 0x000fde0000000000 */
[----:B------:R-:W-:-:S11]  /*0550*/  NOP ;  /* 0x0000000000007918 */ /* 0x000fd60000000000 */
[----:B------:R1:W0:Y:S01]  /*0560*/  DSETP.NEU.AND P1, PT, |R6|, 0.5, !P1 ;  /* 0x3fe000000600742a */ /* 0x0002220004f2d200 */
[----:B------:R-:W-:Y:S01]  /*0570*/  LOP3.LUT R20, R9, 0x7fffffff, RZ, 0xc0, !PT ;  /* 0x7fffffff09147812 */ /* 0x000fe200078ec0ff */
[----:B------:R-:W-:Y:S01]  /*0580*/  VIADD R22, R21, 0x80000000 ;  /* 0x8000000015167836 */ /* 0x000fe20000000000 */
[----:B0-2---:R-:W-:Y:S06]  /*0590*/  @P0 BRA `(.L_x_8264) ;  /* 0x0000000400380947 */ /* 0x005fec0003800000 */
        /* <DEDUP_REMOVED lines=13> */
[----:B------:R-:W-:Y:S05]  /*0670*/  CALL.REL.NOINC `($_ZN2at6native29vectorized_elementwise_kernelILi2EZNS0_50_GLOBAL__N__2680c7bb_12_PowKernel_cu_7dd49032_317029pow_tensor_scalar_kernel_implIddEEvRNS_18TensorIteratorBaseET0_EUldE2_St5arrayIPcLm2EEEEviS6_T1_$__internal_accurate_pow) ;  /* 0x0000005400607944 */ /* 0x000fea0003c00000 */
[----:B------:R-:W-:Y:S05]  /*0680*/  BSYNC.RECONVERGENT B2 ;  /* 0x0000000000027941 */ /* 0x000fea0003800200 */
.L_x_8267:
[----:B------:R-:W0:Y:S01]  /*0690*/  LDCU.64 UR6, c[0x0][0x388] ;  /* 0x00007100ff0677ac */ /* 0x000e220008000a00 */
[----:B------:R-:W-:Y:S01]  /*06a0*/  ISETP.NE.U32.AND P0, PT, R18, RZ, PT ;  /* 0x000000ff1200720c */ /* 0x000fe20003f05070 */
[----:B------:R-:W-:Y:S01]  /*06b0*/  IMAD.MOV.U32 R5, RZ, RZ, R3 ;  /* 0x000000ffff057224 */ /* 0x000fe200078e0003 */
[----:B------:R-:W-:Y:S02]  /*06c0*/  ISETP.GE.AND P4, PT, R25, RZ, PT ;  /* 0x000000ff1900720c */ /* 0x000fe40003f86270 */
[----:B------:R-:W-:Y:S02]  /*06d0*/  ISETP.NE.AND.EX P0, PT, R19, -0x80000000, PT, P0 ;  /* 0x800000001300780c */ /* 0x000fe40003f05300 */
[----:B------:R-:W-:Y:S01]  /*06e0*/  PLOP3.LUT P3, PT, P2, PT, PT, 0x80, 0x8 ;  /* 0x000000000008781c */ /* 0x000fe2000176f070 */
[----:B------:R-:W1:Y:S02]  /*06f0*/  DADD R8, -RZ, -R4 ;  /* 0x00000000ff087229 */ /* 0x000e640000000904 */
[----:B-1----:R-:W-:-:S02]  /*0700*/  FSEL R5, R8, R4, !P0 ;  /* 0x0000000408057208 */ /* 0x002fc40004000000 */
[-C--:B------:R-:W-:Y:S02]  /*0710*/  FSEL R8, R9, R3.reuse, !P0 ;  /* 0x0000000309087208 */ /* 0x080fe40004000000 */
[----:B------:R-:W-:Y:S02]  /*0720*/  FSEL R4, R5, R4, !P4 ;  /* 0x0000000405047208 */ /* 0x000fe40006000000 */
[----:B------:R-:W-:Y:S01]  /*0730*/  FSEL R5, R8, R3, !P4 ;  /* 0x0000000308057208 */ /* 0x000fe20006000000 */
[----:B0-----:R-:W-:Y:S02]  /*0740*/  IMAD.U32 R6, RZ, RZ, UR6 ;  /* 0x00000006ff067e24 */ /* 0x001fe4000f8e00ff */
[----:B------:R-:W-:-:S15]  /*0750*/  IMAD.U32 R7, RZ, RZ, UR7 ;  /* 0x00000007ff077e24 */ /* 0x000fde000f8e00ff */
[----:B------:R-:W-:-:S15]  /*0760*/  NOP ;  /* 0x0000000000007918 */ /* 0x000fde0000000000 */
[----:B------:R-:W-:-:S15]  /*0770*/  NOP ;  /* 0x0000000000007918 */ /* 0x000fde0000000000 */
[----:B------:R-:W-:-:S08]  /*0780*/  NOP ;  /* 0x0000000000007918 */ /* 0x000fd00000000000 */
[----:B------:R-:W0:Y:S02]  /*0790*/  DSETP.NEU.AND P0, PT, R44, R6, PT ;  /* 0x000000062c00722a */ /* 0x000e240003f0d000 */
[----:B0-----:R-:W-:Y:S02]  /*07a0*/  @P0 FSEL R4, R4, RZ, P4 ;  /* 0x000000ff04040208 */ /* 0x001fe40002000000 */
[----:B------:R-:W-:-:S07]  /*07b0*/  @P0 FSEL R5, R5, -QNAN , P4 ;  /* 0xfff8000005050808 */ /* 0x000fce0002000000 */
.L_x_8266:
[----:B------:R-:W-:Y:S05]  /*07c0*/  BSYNC.RECONVERGENT B1 ;  /* 0x0000000000017941 */ /* 0x000fea0003800200 */
.L_x_8265:
        /* <DEDUP_REMOVED lines=26> */
.L_x_8270:
[----:B------:R-:W0:Y:S02]  /*0970*/  DSETP.NEU.AND P4, PT, |R24|, +INF , PT ;  /* 0x7ff000001800742a */ /* 0x000e240003f8d200 */
[----:B0-----:R-:W-:Y:S01]  /*0980*/  @!P4 ISETP.NE.AND P0, PT, R20, 0x3fe00000, PT ;  /* 0x3fe000001400c80c */ /* 0x001fe20003f05270 */
[----:B------:R-:W-:-:S03]  /*0990*/  @!P4 IMAD.MOV.U32 R4, RZ, RZ, RZ ;  /* 0x000000ffff04c224 */ /* 0x000fc600078e00ff */
[-C--:B------:R-:W-:Y:S02]  /*09a0*/  @!P4 SEL R0, R22, R21.reuse, P0 ;  /* 0x000000151600c207 */ /* 0x080fe40000000000 */
[----:B------:R-:W-:Y:S02]  /*09b0*/  @!P4 ISETP.GE.AND P0, PT, R25, RZ, PT ;  /* 0x000000ff1900c20c */ /* 0x000fe40003f06270 */
[----:B------:R-:W-:-:S04]  /*09c0*/  @!P4 SEL R0, R0, R21, P3 ;  /* 0x000000150000c207 */ /* 0x000fc80001800000 */
[----:B------:R-:W-:-:S07]  /*09d0*/  @!P4 SEL R5, R0, R21, !P0 ;  /* 0x000000150005c207 */ /* 0x000fce0004000000 */
.L_x_8269:
[----:B------:R-:W-:Y:S05]  /*09e0*/  BSYNC.RECONVERGENT B1 ;  /* 0x0000000000017941 */ /* 0x000fea0003800200 */
.L_x_8268:
        /* <DEDUP_REMOVED lines=9> */
.L_x_8264:
[----:B------:R-:W-:Y:S05]  /*0a80*/  BSYNC.RECONVERGENT B0 ;  /* 0x0000000000007941 */ /* 0x000fea0003800200 */
.L_x_8263:
[----:B------:R-:W-:Y:S01]  /*0a90*/  VIADD R23, R17, 0x80 ;  /* 0x0000008011177836 */ /* 0x000fe20000000000 */
[----:B------:R-:W-:Y:S04]  /*0aa0*/  BSSY.RECONVERGENT B0, `(.L_x_8271) ;  /* 0x0000050000007945 */ /* 0x000fe80003800200 */
[----:B------:R-:W-:-:S13]  /*0ab0*/  ISETP.GE.U32.AND P0, PT, R23, R16, PT ;  /* 0x000000101700720c */ /* 0x000fda0003f06070 */
        /* <DEDUP_REMOVED lines=8> */
[----:B------:R-:W-:Y:S05]  /*0b40*/  CALL.REL.NOINC `($_ZN2at6native29vectorized_elementwise_kernelILi2EZNS0_50_GLOBAL__N__2680c7bb_12_PowKernel_cu_7dd49032_317029pow_tensor_scalar_kernel_implIddEEvRNS_18TensorIteratorBaseET0_EUldE2_St5arrayIPcLm2EEEEviS6_T1_$__internal_accurate_pow) ;  /* 0x00000050002c7944 */ /* 0x000fea0003c00000 */
[----:B------:R-:W-:Y:S05]  /*0b50*/  BSYNC.RECONVERGENT B2 ;  /* 0x0000000000027941 */ /* 0x000fea0003800200 */
.L_x_8275:
[----:B------:R-:W0:Y:S01]  /*0b60*/  LDCU.64 UR6, c[0x0][0x388] ;  /* 0x00007100ff0677ac */ /* 0x000e220008000a00 */
[----:B------:R-:W-:Y:S01]  /*0b70*/  IMAD.MOV.U32 R5, RZ, RZ, R3 ;  /* 0x000000ffff057224 */ /* 0x000fe200078e0003 */
[----:B------:R-:W-:Y:S02]  /*0b80*/  ISETP.NE.U32.AND P0, PT, R18, RZ, PT ;  /* 0x000000ff1200720c */ /* 0x000fe40003f05070 */
[----:B------:R-:W-:Y:S02]  /*0b90*/  ISETP.GE.AND P3, PT, R27, RZ, PT ;  /* 0x000000ff1b00720c */ /* 0x000fe40003f66270 */
[----:B------:R-:W-:Y:S01]  /*0ba0*/  ISETP.NE.AND.EX P0, PT, R19, -0x80000000, PT, P0 ;  /* 0x800000001300780c */ /* 0x000fe20003f05300 */
[----:B------:R-:W1:Y:S03]  /*0bb0*/  DADD R6, -RZ, -R4 ;  /* 0x00000000ff067229 */ /* 0x000e660000000904 */
[----:B-1----:R-:W-:-:S02]  /*0bc0*/  FSEL R5, R6, R4, !P0 ;  /* 0x0000000406057208 */ /* 0x002fc40004000000 */
[-C--:B------:R-:W-:Y:S02]  /*0bd0*/  FSEL R0, R7, R3.reuse, !P0 ;  /* 0x0000000307007208 */ /* 0x080fe40004000000 */
[----:B------:R-:W-:Y:S02]  /*0be0*/  FSEL R4, R5, R4, !P3 ;  /* 0x0000000405047208 */ /* 0x000fe40005800000 */
[----:B------:R-:W-:Y:S01]  /*0bf0*/  FSEL R5, R0, R3, !P3 ;  /* 0x0000000300057208 */ /* 0x000fe20005800000 */
[----:B0-----:R-:W-:Y:S01]  /*0c00*/  IMAD.U32 R6, RZ, RZ, UR6 ;  /* 0x00000006ff067e24 */ /* 0x001fe2000f8e00ff */
[----:B------:R-:W-:Y:S01]  /*0c10*/  PLOP3.LUT P0, PT, P2, PT, PT, 0x80, 0x8 ;  /* 0x000000000008781c */ /* 0x000fe2000170f070 */
[----:B------:R-:W-:-:S15]  /*0c20*/  IMAD.U32 R7, RZ, RZ, UR7 ;  /* 0x00000007ff077e24 */ /* 0x000fde000f8e00ff */
[----:B------:R-:W-:-:S15]  /*0c30*/  NOP ;  /* 0x0000000000007918 */ /* 0x000fde0000000000 */
[----:B------:R-:W-:-:S15]  /*0c40*/  NOP ;  /* 0x0000000000007918 */ /* 0x000fde0000000000 */
[----:B------:R-:W-:-:S07]  /*0c50*/  NOP ;  /* 0x0000000000007918 */ /* 0x000fce0000000000 */
[----:B------:R-:W0:Y:S02]  /*0c60*/  DSETP.NEU.AND P4, PT, R44, R6, PT ;  /* 0x000000062c00722a */ /* 0x000e240003f8d000 */
[----:B0-----:R-:W-:Y:S02]  /*0c70*/  @P4 FSEL R4, R4, RZ, P3 ;  /* 0x000000ff04044208 */ /* 0x001fe40001800000 */
[----:B------:R-:W-:Y:S01]  /*0c80*/  @P4 FSEL R5, R5, -QNAN , P3 ;  /* 0xfff8000005054808 */ /* 0x000fe20001800000 */
[----:B------:R-:W-:Y:S06]  /*0c90*/  BRA `(.L_x_8276) ;  /* 0x0000000000187947 */ /* 0x000fec0003800000 */
.L_x_8274:
[----:B------:R-:W0:Y:S01]  /*0ca0*/  LDCU UR6, c[0x0][0x38c] ;  /* 0x00007180ff0677ac */ /* 0x000e220008000800 */
[----:B------:R-:W-:Y:S01]  /*0cb0*/  SEL R5, R27, RZ, P1 ;  /* 0x000000ff1b057207 */ /* 0x000fe20000800000 */
[----:B------:R-:W-:Y:S01]  /*0cc0*/  IMAD.MOV.U32 R4, RZ, RZ, RZ ;  /* 0x000000ffff047224 */ /* 0x000fe200078e00ff */
[----:B------:R-:W-:Y:S02]  /*0cd0*/  PLOP3.LUT P0, PT, P1, PT, PT, 0x80, 0x8 ;  /* 0x000000000008781c */ /* 0x000fe40000f0f070 */
[----:B0-----:R-:W-:-:S13]  /*0ce0*/  ISETP.LE.AND P3, PT, RZ, UR6, PT ;  /* 0x00000006ff007c0c */ /* 0x001fda000bf63270 */
[----:B------:R-:W-:-:S07]  /*0cf0*/  @!P3 LOP3.LUT R5, R5, 0x7ff00000, RZ, 0xfc, !PT ;  /* 0x7ff000000505b812 */ /* 0x000fce00078efcff */
.L_x_8276:
[----:B------:R-:W-:Y:S05]  /*0d00*/  BSYNC.RECONVERGENT B1 ;  /* 0x0000000000017941 */ /* 0x000fea0003800200 */
.L_x_8273:
        /* <DEDUP_REMOVED lines=18> */
.L_x_8280:
        /* <DEDUP_REMOVED lines=12> */
.L_x_8279:
[----:B------:R0:W2:Y:S02]  /*0ef0*/  DADD R4, R26, R6 ;  /* 0x000000001a047229 */ /* 0x0000a40000000006 */
.L_x_8278:
[----:B------:R-:W-:Y:S05]  /*0f00*/  BSYNC.RECONVERGENT B1 ;  /* 0x0000000000017941 */ /* 0x000fea0003800200 */
.L_x_8277:
        /* <DEDUP_REMOVED lines=9> */
.L_x_8272:
[----:B------:R-:W-:Y:S05]  /*0fa0*/  BSYNC.RECONVERGENT B0 ;  /* 0x0000000000007941 */ /* 0x000fea0003800200 */
.L_x_8271:
        /* <DEDUP_REMOVED lines=13> */
.L_x_8285:
        /* <DEDUP_REMOVED lines=20> */
.L_x_8284:
[----:B------:R-:W0:Y:S01]  /*11c0*/  LDCU UR6, c[0x0][0x38c] ;  /* 0x00007180ff0677ac */ /* 0x000e220008000800 */
[----:B------:R-:W-:Y:S01]  /*11d0*/  SEL R5, R29, RZ, P1 ;  /* 0x000000ff1d057207 */ /* 0x000fe20000800000 */
[----:B------:R-:W-:Y:S01]  /*11e0*/  IMAD.MOV.U32 R4, RZ, RZ, RZ ;  /* 0x000000ffff047224 */ /* 0x000fe200078e00ff */
[----:B------:R-:W-:Y:S02]  /*11f0*/  PLOP3.LUT P0, PT, P1, PT, PT, 0x80, 0x8 ;  /* 0x000000000008781c */ /* 0x000fe40000f0f070 */
[----:B0-----:R-:W-:-:S13]  /*1200*/  ISETP.LE.AND P3, PT, RZ, UR6, PT ;  /* 0x00000006ff007c0c */ /* 0x001fda000bf63270 */
[----:B------:R-:W-:-:S07]  /*1210*/  @!P3 LOP3.LUT R5, R5, 0x7ff00000, RZ, 0xfc, !PT ;  /* 0x7ff000000505b812 */ /* 0x000fce00078efcff */
.L_x_8286:
[----:B------:R-:W-:Y:S05]  /*1220*/  BSYNC.RECONVERGENT B1 ;  /* 0x0000000000017941 */ /* 0x000fea0003800200 */
.L_x_8283:
        /* <DEDUP_REMOVED lines=18> */
.L_x_8290:
        /* <DEDUP_REMOVED lines=12> */
.L_x_8289:
[----:B------:R0:W2:Y:S02]  /*1410*/  DADD R4, R28, R6 ;  /* 0x000000001c047229 */ /* 0x0000a40000000006 */
.L_x_8288:
[----:B------:R-:W-:Y:S05]  /*1420*/  BSYNC.RECONVERGENT B1 ;  /* 0x0000000000017941 */ /* 0x000fea0003800200 */
.L_x_8287:
        /* <DEDUP_REMOVED lines=9> */
.L_x_8282:
[----:B------:R-:W-:Y:S05]  /*14c0*/  BSYNC.RECONVERGENT B0 ;  /* 0x0000000000007941 */ /* 0x000fea0003800200 */
.L_x_8281:
        /* <DEDUP_REMOVED lines=13> */
.L_x_8295:
        /* <DEDUP_REMOVED lines=20> */
.L_x_8294:
[----:B------:R-:W0:Y:S01]  /*16e0*/  LDCU UR6, c[0x0][0x38c] ;  /* 0x00007180ff0677ac */ /* 0x000e220008000800 */
[----:B------:R-:W-:Y:S01]  /*16f0*/  SEL R5, R31, RZ, P1 ;  /* 0x000000ff1f057207 */ /* 0x000fe20000800000 */
[----:B------:R-:W-:Y:S01]  /*1700*/  IMAD.MOV.U32 R4, RZ, RZ, RZ ;  /* 0x000000ffff047224 */ /* 0x000fe200078e00ff */
[----:B------:R-:W-:Y:S02]  /*1710*/  PLOP3.LUT P0, PT, P1, PT, PT, 0x80, 0x8 ;  /* 0x000000000008781c */ /* 0x000fe40000f0f070 */
[----:B0-----:R-:W-:-:S13]  /*1720*/  ISETP.LE.AND P3, PT, RZ, UR6, PT ;  /* 0x00000006ff007c0c */ /* 0x001fda000bf63270 */
[----:B------:R-:W-:-:S07]  /*1730*/  @!P3 LOP3.LUT R5, R5, 0x7ff00000, RZ, 0xfc, !PT ;  /* 0x7ff000000505b812 */ /* 0x000fce00078efcff */
.L_x_8296:
[----:B------:R-:W-:Y:S05]  /*1740*/  BSYNC.RECONVERGENT B1 ;  /* 0x0000000000017941 */ /* 0x000fea0003800200 */
.L_x_8293:
        /* <DEDUP_REMOVED lines=18> */
.L_x_8300:
        /* <DEDUP_REMOVED lines=12> */
.L_x_8299:
[----:B------:R0:W2:Y:S02]  /*1930*/  DADD R4, R30, R6 ;  /* 0x000000001e047229 */ /* 0x0000a40000000006 */
.L_x_8298:
[----:B------:R-:W-:Y:S05]  /*1940*/  BSYNC.RECONVERGENT B1 ;  /* 0x0000000000017941 */ /* 0x000fea0003800200 */
.L_x_8297:
        /* <DEDUP_REMOVED lines=9> */
.L_x_8292:
[----:B------:R-:W-:Y:S05]  /*19e0*/  BSYNC.RECONVERGENT B0 ;  /* 0x0000000000007941 */ /* 0x000fea0003800200 */
.L_x_8291:
        /* <DEDUP_REMOVED lines=13> */
.L_x_8305:
        /* <DEDUP_REMOVED lines=20> */
.L_x_8304:
[----:B------:R-:W0:Y:S01]  /*1c00*/  LDCU UR6, c[0x0][0x38c] ;  /* 0x00007180ff0677ac */ /* 0x000e220008000800 */
[----:B------:R-:W-:Y:S01]  /*1c10*/  SEL R5, R39, RZ, P1 ;  /* 0x000000ff27057207 */ /* 0x000fe20000800000 */
[----:B------:R-:W-:Y:S01]  /*1c20*/  IMAD.MOV.U32 R4, RZ, RZ, RZ ;  /* 0x000000ffff047224 */ /* 0x000fe200078e00ff */
[----:B------:R-:W-:Y:S02]  /*1c30*/  PLOP3.LUT P0, PT, P1, PT, PT, 0x80, 0x8 ;  /* 0x000000000008781c */ /* 0x000fe40000f0f070 */
[----:B0-----:R-:W-:-:S13]  /*1c40*/  ISETP.LE.AND P3, PT, RZ, UR6, PT ;  /* 0x00000006ff007c0c */ /* 0x001fda000bf63270 */
[----:B------:R-:W-:-:S07]  /*1c50*/  @!P3 LOP3.LUT R5, R5, 0x7ff00000, RZ, 0xfc, !PT ;  /* 0x7ff000000505b812 */ /* 0x000fce00078efcff */
.L_x_8306:
[----:B------:R-:W-:Y:S05]  /*1c60*/  BSYNC.RECONVERGENT B1 ;  /* 0x0000000000017941 */ /* 0x000fea0003800200 */
.L_x_8303:
        /* <DEDUP_REMOVED lines=18> */
.L_x_8310:
        /* <DEDUP_REMOVED lines=12> */
.L_x_8309:
[----:B------:R0:W2:Y:S02]  /*1e50*/  DADD R4, R38, R6 ;  /* 0x0000000026047229 */ /* 0x0000a40000000006 */
.L_x_8308:
[----:B------:R-:W-:Y:S05]  /*1e60*/  BSYNC.RECONVERGENT B1 ;  /* 0x0000000000017941 */ /* 0x000fea0003800200 */
.L_x_8307:
        /* <DEDUP_REMOVED lines=9> */
.L_x_8302:
[----:B------:R-:W-:Y:S05]  /*1f00*/  BSYNC.RECONVERGENT B0 ;  /* 0x0000000000007941 */ /* 0x000fea0003800200 */
.L_x_8301:
        /* <DEDUP_REMOVED lines=13> */
.L_x_8315:
        /* <DEDUP_REMOVED lines=20> */
.L_x_8314:
[----:B------:R-:W0:Y:S01]  /*2120*/  LDCU UR6, c[0x0][0x38c] ;  /* 0x00007180ff0677ac */ /* 0x000e220008000800 */
[----:B------:R-:W-:Y:S01]  /*2130*/  SEL R5, R41, RZ, P1 ;  /* 0x000000ff29057207 */ /* 0x000fe20000800000 */
[----:B------:R-:W-:Y:S01]  /*2140*/  IMAD.MOV.U32 R4, RZ, RZ, RZ ;  /* 0x000000ffff047224 */ /* 0x000fe200078e00ff */
[----:B------:R-:W-:Y:S02]  /*2150*/  PLOP3.LUT P0, PT, P1, PT, PT, 0x80, 0x8 ;  /* 0x000000000008781c */ /* 0x000fe40000f0f070 */
[----:B0-----:R-:W-:-:S13]  /*2160*/  ISETP.LE.AND P3, PT, RZ, UR6, PT ;  /* 0x00000006ff007c0c */ /* 0x001fda000bf63270 */
[----:B------:R-:W-:-:S07]  /*2170*/  @!P3 LOP3.LUT R5, R5, 0x7ff00000, RZ, 0xfc, !PT ;  /* 0x7ff000000505b812 */ /* 0x000fce00078efcff */
.L_x_8316:
[----:B------:R-:W-:Y:S05]  /*2180*/  BSYNC.RECONVERGENT B1 ;  /* 0x0000000000017941 */ /* 0x000fea0003800200 */
.L_x_8313:
        /* <DEDUP_REMOVED lines=18> */
.L_x_8320:
        /* <DEDUP_REMOVED lines=12> */
.L_x_8319:
[----:B------:R0:W2:Y:S02]  /*2370*/  DADD R4, R40, R6 ;  /* 0x0000000028047229 */ /* 0x0000a40000000006 */
.L_x_8318:
[----:B------:R-:W-:Y:S05]  /*2380*/  BSYNC.RECONVERGENT B1 ;  /* 0x0000000000017941 */ /* 0x000fea0003800200 */
.L_x_8317:
        /* <DEDUP_REMOVED lines=9> */
.L_x_8312:
[----:B------:R-:W-:Y:S05]  /*2420*/  BSYNC.RECONVERGENT B0 ;  /* 0x0000000000007941 */ /* 0x000fea0003800200 */
.L_x_8311:
        /* <DEDUP_REMOVED lines=13> */
.L_x_8325:
        /* <DEDUP_REMOVED lines=20> */
.L_x_8324:
[----:B------:R-:W0:Y:S01]  /*2640*/  LDCU UR6, c[0x0][0x38c] ;  /* 0x00007180ff0677ac */ /* 0x000e220008000800 */
[----:B------:R-:W-:Y:S01]  /*2650*/  SEL R5, R43, RZ, P1 ;  /* 0x000000ff2b057207 */ /* 0x000fe20000800000 */
[----:B------:R-:W-:Y:S01]  /*2660*/  IMAD.MOV.U32 R4, RZ, RZ, RZ ;  /* 0x000000ffff047224 */ /* 0x000fe200078e00ff */
[----:B------:R-:W-:Y:S02]  /*2670*/  PLOP3.LUT P0, PT, P1, PT, PT, 0x80, 0x8 ;  /* 0x000000000008781c */ /* 0x000fe40000f0f070 */
[----:B0-----:R-:W-:-:S13]  /*2680*/  ISETP.LE.AND P3, PT, RZ, UR6, PT ;  /* 0x00000006ff007c0c */ /* 0x001fda000bf63270 */
[----:B------:R-:W-:-:S07]  /*2690*/  @!P3 LOP3.LUT R5, R5, 0x7ff00000, RZ, 0xfc, !PT ;  /* 0x7ff000000505b812 */ /* 0x000fce00078efcff */
.L_x_8326:
[----:B------:R-:W-:Y:S05]  /*26a0*/  BSYNC.RECONVERGENT B1 ;  /* 0x0000000000017941 */ /* 0x000fea0003800200 */
.L_x_8323:
        /* <DEDUP_REMOVED lines=18> */
.L_x_8330:
        /* <DEDUP_REMOVED lines=12> */
.L_x_8329:
[----:B------:R0:W2:Y:S02]  /*2890*/  DADD R4, R42, R6 ;  /* 0x000000002a047229 */ /* 0x0000a40000000006 */
.L_x_8328:
[----:B------:R-:W-:Y:S05]  /*28a0*/  BSYNC.RECONVERGENT B1 ;  /* 0x0000000000017941 */ /* 0x000fea0003800200 */
.L_x_8327:
        /* <DEDUP_REMOVED lines=9> */
.L_x_8322:
[----:B------:R-:W-:Y:S05]  /*2940*/  BSYNC.RECONVERGENT B0 ;  /* 0x0000000000007941 */ /* 0x000fea0003800200 */
.L_x_8321:
        /* <DEDUP_REMOVED lines=13> */
.L_x_8335:
[----:B------:R-:W0:Y:S01]  /*2a20*/  LDCU.64 UR6, c[0x0][0x388] ;  /* 0x00007100ff0677ac */ /* 0x000e220008000a00 */
[----:B------:R-:W-:Y:S01]  /*2a30*/  ISETP.NE.U32.AND P0, PT, R18, RZ, PT ;  /* 0x000000ff1200720c */ /* 0x000fe20003f05070 */
[----:B------:R-:W-:Y:S01]  /*2a40*/  IMAD.MOV.U32 R5, RZ, RZ, R3 ;  /* 0x000000ffff057224 */ /* 0x000fe200078e0003 */
[----:B------:R-:W-:Y:S02]  /*2a50*/  ISETP.GE.AND P1, PT, R47, RZ, PT ;  /* 0x000000ff2f00720c */ /* 0x000fe40003f26270 */
[----:B------:R-:W-:-:S03]  /*2a60*/  ISETP.NE.AND.EX P0, PT, R19, -0x80000000, PT, P0 ;  /* 0x800000001300780c */ /* 0x000fc60003f05300 */
[----:B------:R-:W1:Y:S02]  /*2a70*/  DADD R8, -RZ, -R4 ;  /* 0x00000000ff087229 */ /* 0x000e640000000904 */
        /* <DEDUP_REMOVED lines=11> */
[----:B------:R-:W-:Y:S01]  /*2b30*/  @P0 FSEL R5, R5, -QNAN , P1 ;  /* 0xfff8000005050808 */ /* 0x000fe20000800000 */
[----:B------:R-:W-:Y:S06]  /*2b40*/  BRA `(.L_x_8336) ;  /* 0x0000000000187947 */ /* 0x000fec0003800000 */
.L_x_8334:
[----:B------:R-:W0:Y:S01]  /*2b50*/  LDCU UR6, c[0x0][0x38c] ;  /* 0x00007180ff0677ac */ /* 0x000e220008000800 */
[----:B------:R-:W-:Y:S01]  /*2b60*/  SEL R5, R47, RZ, P1 ;  /* 0x000000ff2f057207 */ /* 0x000fe20000800000 */
[----:B------:R-:W-:Y:S01]  /*2b70*/  IMAD.MOV.U32 R4, RZ, RZ, RZ ;  /* 0x000000ffff047224 */ /* 0x000fe200078e00ff */
[----:B------:R-:W-:Y:S02]  /*2b80*/  PLOP3.LUT P2, PT, P1, PT, PT, 0x80, 0x8 ;  /* 0x000000000008781c */ /* 0x000fe40000f4f070 */
[----:B0-----:R-:W-:-:S13]  /*2b90*/  ISETP.LE.AND P0, PT, RZ, UR6, PT ;  /* 0x00000006ff007c0c */ /* 0x001fda000bf03270 */
[----:B------:R-:W-:-:S07]  /*2ba0*/  @!P0 LOP3.LUT R5, R5, 0x7ff00000, RZ, 0xfc, !PT ;  /* 0x7ff0000005058812 */ /* 0x000fce00078efcff */
.L_x_8336:
[----:B------:R-:W-:Y:S05]  /*2bb0*/  BSYNC.RECONVERGENT B1 ;  /* 0x0000000000017941 */ /* 0x000fea0003800200 */
.L_x_8333:
        /* <DEDUP_REMOVED lines=11> */
[----:B------:R-:W-:Y:S01]  /*2c70*/  ISETP.GE.AND P0, PT, R47, RZ, PT ;  /* 0x000000ff2f00720c */ /* 0x000fe20003f06270 */
[----:B------:R-:W-:Y:S01]  /*2c80*/  IMAD.MOV.U32 R4, RZ, RZ, RZ ;  /* 0x000000ffff047224 */ /* 0x000fe200078e00ff */
[----:B------:R-:W-:-:S04]  /*2c90*/  ISETP.NE.AND P1, PT, R20, 0x3fe00000, PT ;  /* 0x3fe000001400780c */ /* 0x000fc80003f25270 */
[----:B------:R-:W-:-:S07]  /*2ca0*/  SEL R22, R22, R21, P1 ;  /* 0x0000001516167207 */ /* 0x000fce0000800000 */
[----:B------:R-:W-:-:S05]  /*2cb0*/  @!P0 SEL R21, R22, R21, P2 ;  /* 0x0000001516158207 */ /* 0x000fca0001000000 */
[----:B------:R-:W-:Y:S01]  /*2cc0*/  IMAD.MOV.U32 R5, RZ, RZ, R21 ;  /* 0x000000ffff057224 */ /* 0x000fe200078e0015 */
[----:B------:R-:W-:Y:S06]  /*2cd0*/  BRA `(.L_x_8338) ;  /* 0x0000000000347947 */ /* 0x000fec0003800000 */
.L_x_8340:
        /* <DEDUP_REMOVED lines=12> */
.L_x_8339:
[----:B------:R0:W2:Y:S02]  /*2da0*/  DADD R4, R46, R6 ;  /* 0x000000002e047229 */ /* 0x0000a40000000006 */
.L_x_8338:
[----:B------:R-:W-:Y:S05]  /*2db0*/  BSYNC.RECONVERGENT B1 ;  /* 0x0000000000017941 */ /* 0x000fea0003800200 */
.L_x_8337:
        /* <DEDUP_REMOVED lines=9> */
.L_x_8332:
[----:B------:R-:W-:Y:S05]  /*2e50*/  BSYNC.RECONVERGENT B0 ;  /* 0x0000000000007941 */ /* 0x000fea0003800200 */
.L_x_8331:
[----:B------:R-:W-:Y:S01]  /*2e60*/  ISETP.GE.U32.AND P0, PT, R17, R16, PT ;  /* 0x000000101100720c */ /* 0x000fe20003f06070 */
[----:B------:R-:W-:Y:S04]  /*2e70*/  BSSY.RECONVERGENT B0, `(.L_x_8341) ;  /* 0x0000033000007945 */ /* 0x000fe80003800200 */
[----:B------:R-:W-:Y:S08]  /*2e80*/  BSSY.RELIABLE B1, `(.L_x_8342) ;  /* 0x000002b000017945 */ /* 0x000ff00003800100 */
[----:B------:R-:W-:Y:S05]  /*2e90*/  @P0 BRA `(.L_x_8343) ;  /* 0x0000000000300947 */ /* 0x000fea0003800000 */
[----:B------:R-:W2:Y:S01]  /*2ea0*/  LDC.64 R4, c[0x0][0x398] ;  /* 0x0000e600ff047b82 */ /* 0x000ea20000000a00 */
[----:B01----:R-:W-:Y:S02]  /*2eb0*/  IMAD.IADD R7, R2, 0x1, R17 ;  /* 0x0000000102077824 */ /* 0x003fe400078e0211 */
[----:B------:R-:W-:-:S05]  /*2ec0*/  IMAD.MOV.U32 R17, RZ, RZ, R23 ;  /* 0x000000ffff117224 */ /* 0x000fca00078e0017 */
[----:B------:R-:W-:Y:S01]  /*2ed0*/  ISETP.GE.U32.AND P0, PT, R17, R16, PT ;  /* 0x000000101100720c */ /* 0x000fe20003f06070 */
[----:B--2---:R-:W-:-:S05]  /*2ee0*/  IMAD.WIDE.U32 R4, R7, 0x8, R4 ;  /* 0x0000000807047825 */ /* 0x004fca00078e0004 */
[----:B-----5:R0:W-:Y:S07]  /*2ef0*/  STG.E.64 desc[UR8][R4.64], R24 ;  /* 0x0000001804007986 */ /* 0x0201ee000c101b08 */
[----:B------:R-:W-:Y:S05]  /*2f00*/  @P0 BRA `(.L_x_8344) ;  /* 0x0000000000300947 */ /* 0x000fea0003800000 */
[----:B0-----:R-:W0:Y:S01]  /*2f10*/  LDC.64 R4, c[0x0][0x398] ;  /* 0x0000e600ff047b82 */ /* 0x001e220000000a00 */
[----:B------:R-:W-:Y:S02]  /*2f20*/  IMAD.IADD R7, R2, 0x1, R17 ;  /* 0x0000000102077824 */ /* 0x000fe400078e0211 */
[----:B------:R-:W-:Y:S02]  /*2f30*/  VIADD R17, R17, 0x80 ;  /* 0x0000008011117836 */ /* 0x000fe40000000000 */
[----:B0-----:R-:W-:-:S05]  /*2f40*/  IMAD.WIDE.U32 R4, R7, 0x8, R4 ;  /* 0x0000000807047825 */ /* 0x001fca00078e0004 */
[----:B------:R2:W-:Y:S02]  /*2f50*/  STG.E.64 desc[UR8][R4.64], R26 ;  /* 0x0000001a04007986 */ /* 0x0005e4000c101b08 */
.L_x_8343:
[----:B------:R-:W-:-:S13]  /*2f60*/  ISETP.GE.U32.AND P0, PT, R17, R16, PT ;  /* 0x000000101100720c */ /* 0x000fda0003f06070 */
[----:B------:R-:W-:Y:S05]  /*2f70*/  @P0 BRA `(.L_x_8345) ;  /* 0x0000000000300947 */ /* 0x000fea0003800000 */
[----:B--2---:R-:W2:Y:S01]  /*2f80*/  LDC.64 R4, c[0x0][0x398] ;  /* 0x0000e600ff047b82 */ /* 0x004ea20000000a00 */
[----:B01----:R-:W-:Y:S02]  /*2f90*/  IMAD.IADD R7, R2, 0x1, R17 ;  /* 0x0000000102077824 */ /* 0x003fe400078e0211 */
[----:B------:R-:W-:Y:S02]  /*2fa0*/  VIADD R17, R17, 0x80 ;  /* 0x0000008011117836 */ /* 0x000fe40000000000 */
[----:B--2---:R-:W-:-:S05]  /*2fb0*/  IMAD.WIDE.U32 R4, R7, 0x8, R4 ;  /* 0x0000000807047825 */ /* 0x004fca00078e0004 */
[----:B-----5:R1:W-:Y:S02]  /*2fc0*/  STG.E.64 desc[UR8][R4.64], R28 ;  /* 0x0000001c04007986 */ /* 0x0203e4000c101b08 */
.L_x_8344:
[----:B------:R-:W-:-:S13]  /*2fd0*/  ISETP.GE.U32.AND P0, PT, R17, R16, PT ;  /* 0x000000101100720c */ /* 0x000fda0003f06070 */
[----:B------:R-:W-:Y:S05]  /*2fe0*/  @P0 BRA `(.L_x_8346) ;  /* 0x0000000000300947 */ /* 0x000fea0003800000 */
[----:B01----:R-:W0:Y:S01]  /*2ff0*/  LDC.64 R4, c[0x0][0x398] ;  /* 0x0000e600ff047b82 */ /* 0x003e220000000a00 */
[----:B------:R-:W-:Y:S02]  /*3000*/  IMAD.IADD R7, R2, 0x1, R17 ;  /* 0x0000000102077824 */ /* 0x000fe400078e0211 */
[----:B------:R-:W-:Y:S02]  /*3010*/  VIADD R17, R17, 0x80 ;  /* 0x0000008011117836 */ /* 0x000fe40000000000 */
[----:B0-----:R-:W-:-:S05]  /*3020*/  IMAD.WIDE.U32 R4, R7, 0x8, R4 ;  /* 0x0000000807047825 */ /* 0x001fca00078e0004 */
[----:B------:R3:W-:Y:S02]  /*3030*/  STG.E.64 desc[UR8][R4.64], R30 ;  /* 0x0000001e04007986 */ /* 0x0007e4000c101b08 */
.L_x_8345:
[----:B------:R-:W-:-:S13]  /*3040*/  ISETP.GE.U32.AND P0, PT, R17, R16, PT ;  /* 0x000000101100720c */ /* 0x000fda0003f06070 */
[----:B------:R-:W-:Y:S05]  /*3050*/  @P0 BRA `(.L_x_8347) ;  /* 0x0000000000340947 */ /* 0x000fea0003800000 */
[----:B--23--:R-:W2:Y:S01]  /*3060*/  LDC.64 R4, c[0x0][0x398] ;  /* 0x0000e600ff047b82 */ /* 0x00cea20000000a00 */
[----:B01----:R-:W-:Y:S02]  /*3070*/  IMAD.IADD R7, R2, 0x1, R17 ;  /* 0x0000000102077824 */ /* 0x003fe400078e0211 */
[----:B------:R-:W-:Y:S02]  /*3080*/  VIADD R17, R17, 0x80 ;  /* 0x0000008011117836 */ /* 0x000fe40000000000 */
[----:B--2---:R-:W-:-:S05]  /*3090*/  IMAD.WIDE.U32 R4, R7, 0x8, R4 ;  /* 0x0000000807047825 */ /* 0x004fca00078e0004 */
[----:B-----5:R2:W-:Y:S02]  /*30a0*/  STG.E.64 desc[UR8][R4.64], R38 ;  /* 0x0000002604007986 */ /* 0x0205e4000c101b08 */
.L_x_8346:
[----:B------:R-:W-:-:S13]  /*30b0*/  ISETP.GE.U32.AND P0, PT, R17, R16, PT ;  /* 0x000000101100720c */ /* 0x000fda0003f06070 */
[----:B------:R-:W-:Y:S05]  /*30c0*/  @P0 BREAK.RELIABLE B1 ;  /* 0x0000000000010942 */ /* 0x000fea0003800100 */
[----:B------:R-:W-:Y:S05]  /*30d0*/  @P0 BRA `(.L_x_8348) ;  /* 0x0000000000300947 */ /* 0x000fea0003800000 */
[----:B012---:R-:W0:Y:S01]  /*30e0*/  LDC.64 R4, c[0x0][0x398] ;  /* 0x0000e600ff047b82 */ /* 0x007e220000000a00 */
[----:B------:R-:W-:Y:S02]  /*30f0*/  IMAD.IADD R7, R2, 0x1, R17 ;  /* 0x0000000102077824 */ /* 0x000fe400078e0211 */
[----:B------:R-:W-:Y:S02]  /*3100*/  VIADD R17, R17, 0x80 ;  /* 0x0000008011117836 */ /* 0x000fe40000000000 */
[----:B0-----:R-:W-:-:S05]  /*3110*/  IMAD.WIDE.U32 R4, R7, 0x8, R4 ;  /* 0x0000000807047825 */ /* 0x001fca00078e0004 */
[----:B------:R4:W-:Y:S02]  /*3120*/  STG.E.64 desc[UR8][R4.64], R40 ;  /* 0x0000002804007986 */ /* 0x0009e4000c101b08 */
.L_x_8347:
[----:B------:R-:W-:Y:S05]  /*3130*/  BSYNC.RELIABLE B1 ;  /* 0x0000000000017941 */ /* 0x000fea0003800100 */
.L_x_8342:
[----:B------:R-:W-:-:S13]  /*3140*/  ISETP.GE.U32.AND P0, PT, R17, R16, PT ;  /* 0x000000101100720c */ /* 0x000fda0003f06070 */
[----:B--234-:R-:W2:Y:S01]  /*3150*/  @!P0 LDC.64 R4, c[0x0][0x398] ;  /* 0x0000e600ff048b82 */ /* 0x01cea20000000a00 */
[----:B01----:R-:W-:Y:S02]  /*3160*/  @!P0 IMAD.IADD R7, R2, 0x1, R17 ;  /* 0x0000000102078824 */ /* 0x003fe400078e0211 */
[----:B------:R-:W-:Y:S02]  /*3170*/  @!P0 VIADD R17, R17, 0x80 ;  /* 0x0000008011118836 */ /* 0x000fe40000000000 */
[----:B--2---:R-:W-:-:S05]  /*3180*/  @!P0 IMAD.WIDE.U32 R4, R7, 0x8, R4 ;  /* 0x0000000807048825 */ /* 0x004fca00078e0004 */
[----:B-----5:R3:W-:Y:S02]  /*3190*/  @!P0 STG.E.64 desc[UR8][R4.64], R42 ;  /* 0x0000002a04008986 */ /* 0x0207e4000c101b08 */
.L_x_8348:
[----:B------:R-:W-:Y:S05]  /*31a0*/  BSYNC.RECONVERGENT B0 ;  /* 0x0000000000007941 */ /* 0x000fea0003800200 */
.L_x_8341:
[----:B------:R-:W-:Y:S05]  /*31b0*/  WARPSYNC.ALL ;  /* 0x0000000000007948 */ /* 0x000fea0003800000 */
[----:B------:R-:W-:-:S13]  /*31c0*/  ISETP.GE.U32.AND P0, PT, R17, R16, PT ;  /* 0x000000101100720c */ /* 0x000fda0003f06070 */
[----:B------:R-:W-:Y:S05]  /*31d0*/  @P0 EXIT ;  /* 0x000000000000094d */ /* 0x000fea0003800000 */
[----:B0123--:R-:W0:Y:S01]  /*31e0*/  LDC.64 R4, c[0x0][0x398] ;  /* 0x0000e600ff047b82 */ /* 0x00fe220000000a00 */
[----:B------:R-:W-:Y:S02]  /*31f0*/  IMAD.IADD R17, R2, 0x1, R17 ;  /* 0x0000000102117824 */ /* 0x000fe400078e0211 */
[----:B------:R-:W-:Y:S02]  /*3200*/  IMAD.MOV.U32 R2, RZ, RZ, R0 ;  /* 0x000000ffff027224 */ /* 0x000fe400078e0000 */
[----:B0-----:R-:W-:-:S05]  /*3210*/  IMAD.WIDE.U32 R4, R17, 0x8, R4 ;  /* 0x0000000811047825 */ /* 0x001fca00078e0004 */
[----:B------:R-:W-:Y:S01]  /*3220*/  STG.E.64 desc[UR8][R4.64], R2 ;  /* 0x0000000204007986 */ /* 0x000fe2000c101b08 */
[----:B------:R-:W-:Y:S05]  /*3230*/  EXIT ;  /* 0x000000000000794d */ /* 0x000fea0003800000 */
.L_x_8262:
[----:B------:R-:W0:Y:S01]  /*3240*/  S2R R3, SR_TID.X ;  /* 0x0000000000037919 */ /* 0x000e220000002100 */
[----:B------:R-:W1:Y:S01]  /*3250*/  LDC.64 R4, c[0x0][0x3a0] ;  /* 0x0000e800ff047b82 */ /* 0x000e620000000a00 */
[----:B------:R-:W2:Y:S07]  /*3260*/  LDCU.64 UR6, c[0x0][0x388] ;  /* 0x00007100ff0677ac */ /* 0x000eae0008000a00 */
[----:B------:R-:W3:Y:S01]  /*3270*/  LDC.64 R6, c[0x0][0x388] ;  /* 0x0000e200ff067b82 */ /* 0x000ee20000000a00 */
[----:B-1----:R-:W-:-:S04]  /*3280*/  IMAD.WIDE.U32 R4, R2, 0x8, R4 ;  /* 0x0000000802047825 */ /* 0x002fc800078e0004 */
[----:B0-----:R-:W-:-:S05]  /*3290*/  IMAD.WIDE.U32 R4, R3, 0x10, R4 ;  /* 0x0000001003047825 */ /* 0x001fca00078e0004 */
[----:B------:R-:W4:Y:S04]  /*32a0*/  LDG.E.128 R16, desc[UR8][R4.64] ;  /* 0x0000000804107981 */ /* 0x000f28000c1e1d00 */
[----:B------:R0:W5:Y:S04]  /*32b0*/  LDG.E.128 R20, desc[UR8][R4.64+0x800] ;  /* 0x0008000804147981 */ /* 0x000168000c1e1d00 */
[----:B------:R0:W5:Y:S04]  /*32c0*/  LDG.E.128 R24, desc[UR8][R4.64+0x1000] ;  /* 0x0010000804187981 */ /* 0x000168000c1e1d00 */
[----:B------:R0:W5:Y:S01]  /*32d0*/  LDG.E.128 R28, desc[UR8][R4.64+0x1800] ;  /* 0x00180008041c7981 */ /* 0x000162000c1e1d00 */
[----:B---3--:R-:W-:Y:S01]  /*32e0*/  SHF.R.U32.HI R0, RZ, 0x14, R7 ;  /* 0x00000014ff007819 */ /* 0x008fe20000011607 */
[----:B------:R-:W-:Y:S03]  /*32f0*/  BSSY.RECONVERGENT B0, `(.L_x_8349) ;  /* 0x0000031000007945 */ /* 0x000fe60003800200 */
[----:B------:R-:W-:-:S05]  /*3300*/  LOP3.LUT R0, R0, 0x7ff, RZ, 0xc0, !PT ;  /* 0x000007ff00007812 */ /* 0x000fca00078ec0ff */
[----:B------:R-:W-:-:S05]  /*3310*/  VIADD R39, R0, 0xfffffc0c ;  /* 0xfffffc0c00277836 */ /* 0x000fca0000000000 */
[CC--:B------:R-:W-:Y:S02]  /*3320*/  SHF.L.U32 R38, R6.reuse, R39.reuse, RZ ;  /* 0x0000002706267219 */ /* 0x0c0fe400000006ff */
[----:B------:R-:W-:Y:S01]  /*3330*/  SHF.L.U64.HI R39, R6, R39, R7 ;  /* 0x0000002706277219 */ /* 0x000fe20000010207 */
[----:B--2---:R-:W-:Y:S01]  /*3340*/  IMAD.U32 R6, RZ, RZ, UR6 ;  /* 0x00000006ff067e24 */ /* 0x004fe2000f8e00ff */
[----:B------:R-:W-:-:S04]  /*3350*/  ISETP.NE.U32.AND P0, PT, R38, RZ, PT ;  /* 0x000000ff2600720c */ /* 0x000fc80003f05070 */
[----:B------:R-:W-:-:S04]  /*3360*/  ISETP.NE.AND.EX P0, PT, R39, -0x80000000, PT, P0 ;  /* 0x800000002700780c */ /* 0x000fc80003f05300 */
[----:B------:R-:W-:Y:S01]  /*3370*/  PLOP3.LUT P1, PT, P0, PT, PT, 0x8, 0x80 ;  /* 0x000000000080781c */ /* 0x000fe2000072e170 */
[----:B----4-:R-:W1:Y:S02]  /*3380*/  DSETP.NEU.AND P4, PT, R16, RZ, PT ;  /* 0x000000ff1000722a */ /* 0x010e640003f8d000 */
[----:B-1----:R-:W-:Y:S01]  /*3390*/  ISETP.GE.OR P5, PT, R7, RZ, P4 ;  /* 0x000000ff0700720c */ /* 0x002fe200027a6670 */
[----:B------:R-:W-:Y:S02]  /*33a0*/  IMAD.U32 R7, RZ, RZ, UR7 ;  /* 0x00000007ff077e24 */ /* 0x000fe4000f8e00ff */
[----:B------:R-:W-:-:S15]  /*33b0*/  @!P4 IMAD.MOV.U32 R54, RZ, RZ, RZ ;  /* 0x000000ffff36c224 */ /* 0x000fde00078e00ff */
[----:B------:R-:W-:-:S15]  /*33c0*/  NOP ;  /* 0x0000000000007918 */ /* 0x000fde0000000000 */
[----:B------:R-:W-:-:S15]  /*33d0*/  NOP ;  /* 0x0000000000007918 */ /* 0x000fde0000000000 */
[----:B------:R-:W-:-:S14]  /*33e0*/  NOP ;  /* 0x0000000000007918 */ /* 0x000fdc0000000000 */
[----:B------:R0:W1:-:S15]  /*33f0*/  FRND.F64.TRUNC R44, R6 ;  /* 0x00000006002c7313 */ /* 0x00005e000030d800 */
[----:B------:R-:W-:-:S15]  /*3400*/  NOP ;  /* 0x0000000000007918 */ /* 0x000fde0000000000 */
[----:B------:R-:W-:-:S15]  /*3410*/  NOP ;  /* 0x0000000000007918 */ /* 0x000fde0000000000 */
[----:B------:R-:W-:-:S15]  /*3420*/  NOP ;  /* 0x0000000000007918 */ /* 0x000fde0000000000 */
[----:B------:R-:W-:-:S04]  /*3430*/  NOP ;  /* 0x0000000000007918 */ /* 0x000fc80000000000 */
[----:B------:R-:W2:Y:S02]  /*3440*/  DSETP.NEU.AND P2, PT, |R6|, 0.5, !P0 ;  /* 0x3fe000000600742a */ /* 0x000ea4000474d200 */
[----:B--2---:R-:W-:Y:S02]  /*3450*/  @!P4 SEL R55, R17, RZ, P2 ;  /* 0x000000ff1137c207 */ /* 0x004fe40001000000 */
[----:B------:R-:W-:Y:S02]  /*3460*/  @!P4 PLOP3.LUT P3, PT, P2, PT, PT, 0x80, 0x8 ;  /* 0x000000000008c81c */ /* 0x000fe4000176f070 */
[----:B------:R-:W-:Y:S01]  /*3470*/  @!P5 LOP3.LUT R55, R55, 0x7ff00000, RZ, 0xfc, !PT ;  /* 0x7ff000003737d812 */ /* 0x000fe200078efcff */
[----:B01----:R-:W-:Y:S10]  /*3480*/  @!P4 BRA `(.L_x_8350) ;  /* 0x00000000005cc947 */ /* 0x003ff40003800000 */
[----:B------:R-:W0:Y:S01]  /*3490*/  DADD R6, -RZ, |R16| ;  /* 0x00000000ff067229 */ /* 0x000e220000000510 */
[----:B------:R-:W-:Y:S01]  /*34a0*/  BSSY.RECONVERGENT B1, `(.L_x_8351) ;  /* 0x0000004000017945 */ /* 0x000fe20003800200 */
[----:B0-----:R-:W-:Y:S01]  /*34b0*/  IMAD.MOV.U32 R3, RZ, RZ, R7 ;  /* 0x000000ffff037224 */ /* 0x001fe200078e0007 */
[----:B------:R-:W-:-:S07]  /*34c0*/  MOV R0, 0x34e0 ;  /* 0x000034e000007802 */ /* 0x000fce0000000f00 */
[----:B-----5:R-:W-:Y:S05]  /*34d0*/  CALL.REL.NOINC `($_ZN2at6native29vectorized_elementwise_kernelILi2EZNS0_50_GLOBAL__N__2680c7bb_12_PowKernel_cu_7dd49032_317029pow_tensor_scalar_kernel_implIddEEvRNS_18TensorIteratorBaseET0_EUldE2_St5arrayIPcLm2EEEEviS6_T1_$__internal_accurate_pow) ;  /* 0x0000002400c87944 */ /* 0x020fea0003c00000 */
[----:B------:R-:W-:Y:S05]  /*34e0*/  BSYNC.RECONVERGENT B1 ;  /* 0x0000000000017941 */ /* 0x000fea0003800200 */
.L_x_8351:
[----:B------:R-:W0:Y:S01]  /*34f0*/  LDCU.64 UR6, c[0x0][0x388] ;  /* 0x00007100ff0677ac */ /* 0x000e220008000a00 */
[----:B------:R-:W-:Y:S01]  /*3500*/  IMAD.MOV.U32 R5, RZ, RZ, R3 ;  /* 0x000000ffff057224 */ /* 0x000fe200078e0003 */
[----:B------:R-:W-:Y:S02]  /*3510*/  ISETP.GE.AND P0, PT, R17, RZ, PT ;  /* 0x000000ff1100720c */ /* 0x000fe40003f06270 */
[----:B------:R-:W-:-:S03]  /*3520*/  PLOP3.LUT P3, PT, P1, PT, PT, 0x80, 0x8 ;  /* 0x000000000008781c */ /* 0x000fc60000f6f070 */
[----:B------:R-:W1:Y:S02]  /*3530*/  DADD R8, -RZ, -R4 ;  /* 0x00000000ff087229 */ /* 0x000e640000000904 */
[-C--:B-1----:R-:W-:Y:S02]  /*3540*/  FSEL R5, R8, R4.reuse, P1 ;  /* 0x0000000408057208 */ /* 0x082fe40000800000 */
[-C--:B------:R-:W-:Y:S02]  /*3550*/  FSEL R8, R9, R3.reuse, P1 ;  /* 0x0000000309087208 */ /* 0x080fe40000800000 */
        /* <DEDUP_REMOVED lines=10> */
.L_x_8350:
[----:B------:R-:W-:Y:S05]  /*3600*/  BSYNC.RECONVERGENT B0 ;  /* 0x0000000000007941 */ /* 0x000fea0003800200 */
.L_x_8349:
[----:B------:R-:W0:Y:S01]  /*3610*/  LDC R40, c[0x0][0x38c] ;  /* 0x0000e300ff287b82 */ /* 0x000e220000000800 */
[----:B------:R-:W1:Y:S01]  /*3620*/  DADD R4, R16, R6 ;  /* 0x0000000010047229 */ /* 0x000e620000000006 */
[----:B------:R-:W-:Y:S01]  /*3630*/  BSSY.RECONVERGENT B0, `(.L_x_8352) ;  /* 0x0000027000007945 */ /* 0x000fe20003800200 */
[----:B-1----:R-:W-:-:S04]  /*3640*/  LOP3.LUT R4, R5, 0x7ff00000, RZ, 0xc0, !PT ;  /* 0x7ff0000005047812 */ /* 0x002fc800078ec0ff */
[----:B------:R-:W-:Y:S02]  /*3650*/  ISETP.NE.AND P0, PT, R4, 0x7ff00000, PT ;  /* 0x7ff000000400780c */ /* 0x000fe40003f05270 */
[C---:B0-----:R-:W-:Y:S02]  /*3660*/  ISETP.GE.AND P4, PT, R40.reuse, RZ, PT ;  /* 0x000000ff2800720c */ /* 0x041fe40003f86270 */
[----:B------:R-:W-:Y:S02]  /*3670*/  LOP3.LUT R40, R40, 0x7fffffff, RZ, 0xc0, !PT ;  /* 0x7fffffff28287812 */ /* 0x000fe400078ec0ff */
[----:B------:R-:W-:-:S05]  /*3680*/  SEL R41, RZ, 0x7ff00000, !P4 ;  /* 0x7ff00000ff297807 */ /* 0x000fca0006000000 */
[----:B------:R-:W-:Y:S02]  /*3690*/  VIADD R42, R41, 0x80000000 ;  /* 0x80000000292a7836 */ /* 0x000fe40000000000 */
[----:B------:R-:W-:Y:S05]  /*36a0*/  @P0 BRA `(.L_x_8353) ;  /* 0x00000000007c0947 */ /* 0x000fea0003800000 */
[----:B------:R-:W0:-:S15]  /*36b0*/  DSETP.NAN.AND P0, PT, R16, R6, PT ;  /* 0x000000061000722a */ /* 0x000e1e0003f08000 */
[----:B------:R-:W-:-:S15]  /*36c0*/  NOP ;  /* 0x0000000000007918 */ /* 0x000fde0000000000 */
[----:B------:R-:W-:-:S15]  /*36d0*/  NOP ;  /* 0x0000000000007918 */ /* 0x000fde0000000000 */
[----:B------:R-:W-:-:S15]  /*36e0*/  NOP ;  /* 0x0000000000007918 */ /* 0x000fde0000000000 */
[----:B------:R-:W-:-:S04]  /*36f0*/  NOP ;  /* 0x0000000000007918 */ /* 0x000fc80000000000 */
[----:B0-----:R0:W1:Y:S02]  /*3700*/  @P0 DADD R54, R16, R6 ;  /* 0x0000000010360229 */ /* 0x0010640000000006 */
[----:B01----:R-:W-:Y:S05]  /*3710*/  @P0 BRA `(.L_x_8353) ;  /* 0x0000000000600947 */ /* 0x003fea0003800000 */
[----:B------:R-:W0:Y:S01]  /*3720*/  DSETP.NEU.AND P5, PT, |R6|, +INF , PT ;  /* 0x7ff000000600742a */ /* 0x000e220003fad200 */
[----:B------:R-:W-:Y:S01]  /*3730*/  PLOP3.LUT P0, PT, PT, PT, PT, 0x80, 0x8 ;  /* 0x000000000008781c */ /* 0x000fe20003f0f070 */
[----:B0-----:R-:W-:Y:S01]  /*3740*/  @!P5 IMAD.MOV.U32 R54, RZ, RZ, RZ ;  /* 0x000000ffff36d224 */ /* 0x001fe200078e00ff */
[----:B------:R-:W-:-:S15]  /*3750*/  @!P5 PLOP3.LUT P0, PT, P4, PT, PT, 0x80, 0x8 ;  /* 0x000000000008d81c */ /* 0x000fde000270f070 */
[----:B------:R-:W-:-:S15]  /*3760*/  NOP ;  /* 0x0000000000007918 */ /* 0x000fde0000000000 */
[----:B------:R-:W-:-:S15]  /*3770*/  NOP ;  /* 0x0000000000007918 */ /* 0x000fde0000000000 */
[----:B------:R-:W-:-:S15]  /*3780*/  NOP ;  /* 0x0000000000007918 */ /* 0x000fde0000000000 */
[----:B------:R-:W-:-:S01]  /*3790*/  NOP ;  /* 0x0000000000007918 */ /* 0x000fc20000000000 */
[----:B------:R-:W0:Y:S02]  /*37a0*/  @!P5 DSETP.GT.AND P6, PT, |R16|, 1, PT ;  /* 0x3ff000001000d42a */ /* 0x000e240003fc4200 */
[----:B0-----:R-:W-:-:S04]  /*37b0*/  @!P5 SEL R0, RZ, 0x7ff00000, !P6 ;  /* 0x7ff00000ff00d807 */ /* 0x001fc80007000000 */
[----:B------:R-:W-:-:S15]  /*37c0*/  @!P0 LOP3.LUT R0, R0, 0x7ff00000, RZ, 0x3c, !PT ;  /* 0x7ff0000000008812 */ /* 0x000fde00078e3cff */
[----:B------:R-:W-:-:S15]  /*37d0*/  NOP ;  /* 0x0000000000007918 */ /* 0x000fde0000000000 */
[----:B------:R-:W-:-:S15]  /*37e0*/  NOP ;  /* 0x0000000000007918 */ /* 0x000fde0000000000 */
[----:B------:R-:W-:-:S13]  /*37f0*/  NOP ;  /* 0x0000000000007918 */ /* 0x000fda0000000000 */
[----:B------:R-:W0:Y:S02]  /*3800*/  @!P5 DSETP.NEU.AND P0, PT, R16, -1, PT ;  /* 0xbff000001000d42a */ /* 0x000e240003f0d000 */
[----:B0-----:R-:W-:Y:S01]  /*3810*/  @!P5 SEL R55, R0, 0x3ff00000, P0 ;  /* 0x3ff000000037d807 */ /* 0x001fe20000000000 */
[----:B------:R-:W-:Y:S06]  /*3820*/  @!P5 BRA `(.L_x_8353) ;  /* 0x00000000001cd947 */ /* 0x000fec0003800000 */
[----:B------:R-:W0:Y:S02]  /*3830*/  DSETP.NEU.AND P0, PT, |R16|, +INF , PT ;  /* 0x7ff000001000742a */ /* 0x000e240003f0d200 */
[----:B0-----:R-:W-:Y:S01]  /*3840*/  @!P0 ISETP.NE.AND P5, PT, R40, 0x3fe00000, PT ;  /* 0x3fe000002800880c */ /* 0x001fe20003fa5270 */
[----:B------:R-:W-:-:S03]  /*3850*/  @!P0 IMAD.MOV.U32 R54, RZ, RZ, RZ ;  /* 0x000000ffff368224 */ /* 0x000fc600078e00ff */
[-C--:B------:R-:W-:Y:S02]  /*3860*/  @!P0 SEL R0, R42, R41.reuse, P5 ;  /* 0x000000292a008207 */ /* 0x080fe40002800000 */
[----:B------:R-:W-:Y:S02]  /*3870*/  @!P0 ISETP.GE.AND P5, PT, R17, RZ, PT ;  /* 0x000000ff1100820c */ /* 0x000fe40003fa6270 */
[----:B------:R-:W-:-:S04]  /*3880*/  @!P0 SEL R0, R0, R41, P3 ;  /* 0x0000002900008207 */ /* 0x000fc80001800000 */
[----:B------:R-:W-:-:S07]  /*3890*/  @!P0 SEL R55, R0, R41, !P5 ;  /* 0x0000002900378207 */ /* 0x000fce0006800000 */
.L_x_8353:
[----:B------:R-:W-:Y:S05]  /*38a0*/  BSYNC.RECONVERGENT B0 ;  /* 0x0000000000007941 */ /* 0x000fea0003800200 */
.L_x_8352:
[----:B------:R-:W0:Y:S01]  /*38b0*/  DSETP.NEU.AND P0, PT, R18, RZ, PT ;  /* 0x000000ff1200722a */ /* 0x000e220003f0d000 */
[----:B------:R-:W-:Y:S04]  /*38c0*/  BSSY.RECONVERGENT B0, `(.L_x_8354) ;  /* 0x0000020000007945 */ /* 0x000fe80003800200 */
[----:B0-----:R-:W-:Y:S05]  /*38d0*/  @!P0 BRA `(.L_x_8355) ;  /* 0x0000000000688947 */ /* 0x001fea0003800000 */
[----:B------:R-:W0:Y:S01]  /*38e0*/  DADD R6, -RZ, |R18| ;  /* 0x00000000ff067229 */ /* 0x000e220000000512 */
[----:B------:R-:W-:Y:S01]  /*38f0*/  BSSY.RECONVERGENT B1, `(.L_x_8356) ;  /* 0x0000004000017945 */ /* 0x000fe20003800200 */
[----:B0-----:R-:W-:Y:S01]  /*3900*/  IMAD.MOV.U32 R3, RZ, RZ, R7 ;  /* 0x000000ffff037224 */ /* 0x001fe200078e0007 */
[----:B------:R-:W-:-:S07]  /*3910*/  MOV R0, 0x3930 ;  /* 0x0000393000007802 */ /* 0x000fce0000000f00 */
[----:B-----5:R-:W-:Y:S05]  /*3920*/  CALL.REL.NOINC `($_ZN2at6native29vectorized_elementwise_kernelILi2EZNS0_50_GLOBAL__N__2680c7bb_12_PowKernel_cu_7dd49032_317029pow_tensor_scalar_kernel_implIddEEvRNS_18TensorIteratorBaseET0_EUldE2_St5arrayIPcLm2EEEEviS6_T1_$__internal_accurate_pow) ;  /* 0x0000002000b47944 */ /* 0x020fea0003c00000 */
[----:B------:R-:W-:Y:S05]  /*3930*/  BSYNC.RECONVERGENT B1 ;  /* 0x0000000000017941 */ /* 0x000fea0003800200 */
.L_x_8356:
        /* <DEDUP_REMOVED lines=20> */
.L_x_8355:
[----:B------:R-:W-:Y:S01]  /*3a80*/  SEL R53, R19, RZ, P2 ;  /* 0x000000ff13357207 */ /* 0x000fe20001000000 */
[----:B------:R-:W-:Y:S01]  /*3a90*/  IMAD.MOV.U32 R52, RZ, RZ, RZ ;  /* 0x000000ffff347224 */ /* 0x000fe200078e00ff */
[----:B------:R-:W-:Y:S02]  /*3aa0*/  PLOP3.LUT P0, PT, P2, PT, PT, 0x80, 0x8 ;  /* 0x000000000008781c */ /* 0x000fe4000170f070 */
[----:B------:R-:W-:-:S11]  /*3ab0*/  @!P4 LOP3.LUT R53, R53, 0x7ff00000, RZ, 0xfc, !PT ;  /* 0x7ff000003535c812 */ /* 0x000fd600078efcff */
.L_x_8357:
[----:B------:R-:W-:Y:S05]  /*3ac0*/  BSYNC.RECONVERGENT B0 ;  /* 0x0000000000007941 */ /* 0x000fea0003800200 */
.L_x_8354:
        /* <DEDUP_REMOVED lines=18> */
.L_x_8361:
        /* <DEDUP_REMOVED lines=12> */
.L_x_8360:
[----:B------:R0:W1:Y:S02]  /*3cb0*/  DADD R52, R18, R6 ;  /* 0x0000000012347229 */ /* 0x0000640000000006 */
.L_x_8359:
[----:B------:R-:W-:Y:S05]  /*3cc0*/  BSYNC.RECONVERGENT B0 ;  /* 0x0000000000007941 */ /* 0x000fea0003800200 */
.L_x_8358:
[----:B-----5:R-:W2:Y:S01]  /*3cd0*/  DSETP.NEU.AND P0, PT, R20, RZ, PT ;  /* 0x000000ff1400722a */ /* 0x020ea20003f0d000 */
[----:B------:R-:W-:Y:S04]  /*3ce0*/  BSSY.RECONVERGENT B0, `(.L_x_8362) ;  /* 0x0000022000007945 */ /* 0x000fe80003800200 */
[----:B--2---:R-:W-:Y:S05]  /*3cf0*/  @!P0 BRA `(.L_x_8363) ;  /* 0x0000000000688947 */ /* 0x004fea0003800000 */
[----:B0-----:R-:W0:Y:S01]  /*3d00*/  DADD R6, -RZ, |R20| ;  /* 0x00000000ff067229 */ /* 0x001e220000000514 */
[----:B------:R-:W-:Y:S01]  /*3d10*/  BSSY.RECONVERGENT B1, `(.L_x_8364) ;  /* 0x0000004000017945 */ /* 0x000fe20003800200 */
[----:B0-----:R-:W-:Y:S01]  /*3d20*/  IMAD.MOV.U32 R3, RZ, RZ, R7 ;  /* 0x000000ffff037224 */ /* 0x001fe200078e0007 */
[----:B------:R-:W-:-:S07]  /*3d30*/  MOV R0, 0x3d50 ;  /* 0x00003d5000007802 */ /* 0x000fce0000000f00 */
[----:B-1----:R-:W-:Y:S05]  /*3d40*/  CALL.REL.NOINC `($_ZN2at6native29vectorized_elementwise_kernelILi2EZNS0_50_GLOBAL__N__2680c7bb_12_PowKernel_cu_7dd49032_317029pow_tensor_scalar_kernel_implIddEEvRNS_18TensorIteratorBaseET0_EUldE2_St5arrayIPcLm2EEEEviS6_T1_$__internal_accurate_pow) ;  /* 0x0000001c00ac7944 */ /* 0x002fea0003c00000 */
[----:B------:R-:W-:Y:S05]  /*3d50*/  BSYNC.RECONVERGENT B1 ;  /* 0x0000000000017941 */ /* 0x000fea0003800200 */
.L_x_8364:
        /* <DEDUP_REMOVED lines=20> */
.L_x_8363:
[----:B------:R-:W2:Y:S01]  /*3ea0*/  LDCU UR6, c[0x0][0x38c] ;  /* 0x00007180ff0677ac */ /* 0x000ea20008000800 */
[----:B------:R-:W-:Y:S01]  /*3eb0*/  SEL R51, R21, RZ, P2 ;  /* 0x000000ff15337207 */ /* 0x000fe20001000000 */
[----:B------:R-:W-:Y:S01]  /*3ec0*/  IMAD.MOV.U32 R50, RZ, RZ, RZ ;  /* 0x000000ffff327224 */ /* 0x000fe200078e00ff */
[----:B------:R-:W-:Y:S02]  /*3ed0*/  PLOP3.LUT P0, PT, P2, PT, PT, 0x80, 0x8 ;  /* 0x000000000008781c */ /* 0x000fe4000170f070 */
[----:B--2---:R-:W-:-:S13]  /*3ee0*/  ISETP.LE.AND P3, PT, RZ, UR6, PT ;  /* 0x00000006ff007c0c */ /* 0x004fda000bf63270 */
[----:B------:R-:W-:-:S07]  /*3ef0*/  @!P3 LOP3.LUT R51, R51, 0x7ff00000, RZ, 0xfc, !PT ;  /* 0x7ff000003333b812 */ /* 0x000fce00078efcff */
.L_x_8365:
[----:B------:R-:W-:Y:S05]  /*3f00*/  BSYNC.RECONVERGENT B0 ;  /* 0x0000000000007941 */ /* 0x000fea0003800200 */
.L_x_8362:
        /* <DEDUP_REMOVED lines=18> */
.L_x_8369:
        /* <DEDUP_REMOVED lines=12> */
.L_x_8368:
[----:B------:R2:W3:Y:S02]  /*40f0*/  DADD R50, R20, R6 ;  /* 0x0000000014327229 */ /* 0x0004e40000000006 */
.L_x_8367:
[----:B------:R-:W-:Y:S05]  /*4100*/  BSYNC.RECONVERGENT B0 ;  /* 0x0000000000007941 */ /* 0x000fea0003800200 */
.L_x_8366:
[----:B------:R-:W4:Y:S01]  /*4110*/  DSETP.NEU.AND P0, PT, R22, RZ, PT ;  /* 0x000000ff1600722a */ /* 0x000f220003f0d000 */
[----:B------:R-:W-:Y:S04]  /*4120*/  BSSY.RECONVERGENT B0, `(.L_x_8370) ;  /* 0x0000022000007945 */ /* 0x000fe80003800200 */
[----:B----4-:R-:W-:Y:S05]  /*4130*/  @!P0 BRA `(.L_x_8371) ;  /* 0x0000000000688947 */ /* 0x010fea0003800000 */
[----:B0-2---:R-:W0:Y:S01]  /*4140*/  DADD R6, -RZ, |R22| ;  /* 0x00000000ff067229 */ /* 0x005e220000000516 */
[----:B------:R-:W-:Y:S01]  /*4150*/  BSSY.RECONVERGENT B1, `(.L_x_8372) ;  /* 0x0000004000017945 */ /* 0x000fe20003800200 */
[----:B0-----:R-:W-:Y:S01]  /*4160*/  IMAD.MOV.U32 R3, RZ, RZ, R7 ;  /* 0x000000ffff037224 */ /* 0x001fe200078e0007 */
[----:B------:R-:W-:-:S07]  /*4170*/  MOV R0, 0x4190 ;  /* 0x0000419000007802 */ /* 0x000fce0000000f00 */
[----:B-1-3--:R-:W-:Y:S05]  /*4180*/  CALL.REL.NOINC `($_ZN2at6native29vectorized_elementwise_kernelILi2EZNS0_50_GLOBAL__N__2680c7bb_12_PowKernel_cu_7dd49032_317029pow_tensor_scalar_kernel_implIddEEvRNS_18TensorIteratorBaseET0_EUldE2_St5arrayIPcLm2EEEEviS6_T1_$__internal_accurate_pow) ;  /* 0x00000018009c7944 */ /* 0x00afea0003c00000 */
[----:B------:R-:W-:Y:S05]  /*4190*/  BSYNC.RECONVERGENT B1 ;  /* 0x0000000000017941 */ /* 0x000fea0003800200 */
.L_x_8372:
        /* <DEDUP_REMOVED lines=20> */
.L_x_8371:
[----:B------:R-:W4:Y:S01]  /*42e0*/  LDCU UR6, c[0x0][0x38c] ;  /* 0x00007180ff0677ac */ /* 0x000f220008000800 */
[----:B------:R-:W-:Y:S01]  /*42f0*/  SEL R49, R23, RZ, P2 ;  /* 0x000000ff17317207 */ /* 0x000fe20001000000 */
[----:B------:R-:W-:Y:S01]  /*4300*/  IMAD.MOV.U32 R48, RZ, RZ, RZ ;  /* 0x000000ffff307224 */ /* 0x000fe200078e00ff */
[----:B------:R-:W-:Y:S02]  /*4310*/  PLOP3.LUT P0, PT, P2, PT, PT, 0x80, 0x8 ;  /* 0x000000000008781c */ /* 0x000fe4000170f070 */
[----:B----4-:R-:W-:-:S13]  /*4320*/  ISETP.LE.AND P3, PT, RZ, UR6, PT ;  /* 0x00000006ff007c0c */ /* 0x010fda000bf63270 */
[----:B------:R-:W-:-:S07]  /*4330*/  @!P3 LOP3.LUT R49, R49, 0x7ff00000, RZ, 0xfc, !PT ;  /* 0x7ff000003131b812 */ /* 0x000fce00078efcff */
.L_x_8373:
[----:B------:R-:W-:Y:S05]  /*4340*/  BSYNC.RECONVERGENT B0 ;  /* 0x0000000000007941 */ /* 0x000fea0003800200 */
.L_x_8370:
[----:B------:R-:W4:Y:S01]  /*4350*/  DADD R4, R22, R6 ;  /* 0x0000000016047229 */ /* 0x000f220000000006 */
[----:B------:R-:W-:Y:S01]  /*4360*/  BSSY.RECONVERGENT B0, `(.L_x_8374) ;  /* 0x000001e000007945 */ /* 0x000fe20003800200 */
[----:B----4-:R-:W-:-:S04]  /*4370*/  LOP3.LUT R4, R5, 0x7ff00000, RZ, 0xc0, !PT ;  /* 0x7ff0000005047812 */ /* 0x010fc800078ec0ff */
[----:B------:R-:W-:-:S13]  /*4380*/  ISETP.NE.AND P3, PT, R4, 0x7ff00000, PT ;  /* 0x7ff000000400780c */ /* 0x000fda0003f65270 */
[----:B------:R-:W-:Y:S05]  /*4390*/  @P3 BRA `(.L_x_8375) ;  /* 0x0000000000683947 */ /* 0x000fea0003800000 */
[----:B------:R-:W4:Y:S02]  /*43a0*/  DSETP.NAN.AND P3, PT, R22, R6, PT ;  /* 0x000000061600722a */ /* 0x000f240003f68000 */
[----:B----4-:R-:W-:Y:S05]  /*43b0*/  @P3 BRA `(.L_x_8376) ;  /* 0x00000000005c3947 */ /* 0x010fea0003800000 */
[----:B------:R-:W4:Y:S02]  /*43c0*/  DSETP.NEU.AND P3, PT, |R6|, +INF , PT ;  /* 0x7ff000000600742a */ /* 0x000f240003f6d200 */
[----:B----4-:R-:W-:Y:S05]  /*43d0*/  @!P3 BRA `(.L_x_8377) ;  /* 0x000000000024b947 */ /* 0x010fea0003800000 */
[----:B------:R-:W4:Y:S02]  /*43e0*/  DSETP.NEU.AND P3, PT, |R22|, +INF , PT ;  /* 0x7ff000001600742a */ /* 0x000f240003f6d200 */
[----:B----4-:R-:W-:Y:S05]  /*43f0*/  @P3 BRA `(.L_x_8375) ;  /* 0x0000000000503947 */ /* 0x010fea0003800000 */
[----:B------:R-:W-:-:S04]  /*4400*/  ISETP.NE.AND P3, PT, R40, 0x3fe00000, PT ;  /* 0x3fe000002800780c */ /* 0x000fc80003f65270 */
[-C--:B------:R-:W-:Y:S02]  /*4410*/  SEL R48, R42, R41.reuse, P3 ;  /* 0x000000292a307207 */ /* 0x080fe40001800000 */
[----:B------:R-:W-:Y:S02]  /*4420*/  ISETP.GE.AND P3, PT, R23, RZ, PT ;  /* 0x000000ff1700720c */ /* 0x000fe40003f66270 */
[----:B------:R-:W-:-:S04]  /*4430*/  SEL R48, R48, R41, P0 ;  /* 0x0000002930307207 */ /* 0x000fc80000000000 */
[----:B------:R-:W-:Y:S01]  /*4440*/  SEL R49, R48, R41, !P3 ;  /* 0x0000002930317207 */ /* 0x000fe20005800000 */
[----:B------:R-:W-:Y:S01]  /*4450*/  IMAD.MOV.U32 R48, RZ, RZ, RZ ;  /* 0x000000ffff307224 */ /* 0x000fe200078e00ff */
[----:B------:R-:W-:Y:S06]  /*4460*/  BRA `(.L_x_8375) ;  /* 0x0000000000347947 */ /* 0x000fec0003800000 */
.L_x_8377:
[----:B------:R-:W4:Y:S01]  /*4470*/  LDCU UR6, c[0x0][0x38c] ;  /* 0x00007180ff0677ac */ /* 0x000f220008000800 */
[----:B------:R-:W5:Y:S02]  /*4480*/  DSETP.GT.AND P0, PT, |R22|, 1, PT ;  /* 0x3ff000001600742a */ /* 0x000f640003f04200 */
[----:B-----5:R-:W-:Y:S02]  /*4490*/  SEL R48, RZ, 0x7ff00000, !P0 ;  /* 0x7ff00000ff307807 */ /* 0x020fe40004000000 */
[----:B----4-:R-:W-:-:S13]  /*44a0*/  ISETP.LE.AND P3, PT, RZ, UR6, PT ;  /* 0x00000006ff007c0c */ /* 0x010fda000bf63270 */
[----:B------:R-:W-:-:S15]  /*44b0*/  @!P3 LOP3.LUT R48, R48, 0x7ff00000, RZ, 0x3c, !PT ;  /* 0x7ff000003030b812 */ /* 0x000fde00078e3cff */
[----:B------:R-:W-:-:S15]  /*44c0*/  NOP ;  /* 0x0000000000007918 */ /* 0x000fde0000000000 */
[----:B------:R-:W-:-:S15]  /*44d0*/  NOP ;  /* 0x0000000000007918 */ /* 0x000fde0000000000 */
[----:B------:R-:W-:-:S02]  /*44e0*/  NOP ;  /* 0x0000000000007918 */ /* 0x000fc40000000000 */
[----:B------:R-:W4:Y:S02]  /*44f0*/  DSETP.NEU.AND P0, PT, R22, -1, PT ;  /* 0xbff000001600742a */ /* 0x000f240003f0d000 */
[----:B----4-:R-:W-:Y:S01]  /*4500*/  SEL R49, R48, 0x3ff00000, P0 ;  /* 0x3ff0000030317807 */ /* 0x010fe20000000000 */
[----:B------:R-:W-:Y:S01]  /*4510*/  IMAD.MOV.U32 R48, RZ, RZ, RZ ;  /* 0x000000ffff307224 */ /* 0x000fe200078e00ff */
[----:B------:R-:W-:Y:S06]  /*4520*/  BRA `(.L_x_8375) ;  /* 0x0000000000047947 */ /* 0x000fec0003800000 */
.L_x_8376:
[----:B------:R4:W0:Y:S02]  /*4530*/  DADD R48, R22, R6 ;  /* 0x0000000016307229 */ /* 0x0008240000000006 */
.L_x_8375:
[----:B------:R-:W-:Y:S05]  /*4540*/  BSYNC.RECONVERGENT B0 ;  /* 0x0000000000007941 */ /* 0x000fea0003800200 */
.L_x_8374:
[----:B------:R-:W5:Y:S01]  /*4550*/  DSETP.NEU.AND P0, PT, R24, RZ, PT ;  /* 0x000000ff1800722a */ /* 0x000f620003f0d000 */
[----:B------:R-:W-:Y:S04]  /*4560*/  BSSY.RECONVERGENT B0, `(.L_x_8378) ;  /* 0x0000022000007945 */ /* 0x000fe80003800200 */
[----:B-----5:R-:W-:Y:S05]  /*4570*/  @!P0 BRA `(.L_x_8379) ;  /* 0x0000000000688947 */ /* 0x020fea0003800000 */
[----:B0-2-4-:R-:W0:Y:S01]  /*4580*/  DADD R6, -RZ, |R24| ;  /* 0x00000000ff067229 */ /* 0x015e220000000518 */
[----:B------:R-:W-:Y:S01]  /*4590*/  BSSY.RECONVERGENT B1, `(.L_x_8380) ;  /* 0x0000004000017945 */ /* 0x000fe20003800200 */
[----:B0-----:R-:W-:Y:S01]  /*45a0*/  IMAD.MOV.U32 R3, RZ, RZ, R7 ;  /* 0x000000ffff037224 */ /* 0x001fe200078e0007 */
[----:B------:R-:W-:-:S07]  /*45b0*/  MOV R0, 0x45d0 ;  /* 0x000045d000007802 */ /* 0x000fce0000000f00 */
[----:B-1-3--:R-:W-:Y:S05]  /*45c0*/  CALL.REL.NOINC `($_ZN2at6native29vectorized_elementwise_kernelILi2EZNS0_50_GLOBAL__N__2680c7bb_12_PowKernel_cu_7dd49032_317029pow_tensor_scalar_kernel_implIddEEvRNS_18TensorIteratorBaseET0_EUldE2_St5arrayIPcLm2EEEEviS6_T1_$__internal_accurate_pow) ;  /* 0x00000014008c7944 */ /* 0x00afea0003c00000 */
[----:B------:R-:W-:Y:S05]  /*45d0*/  BSYNC.RECONVERGENT B1 ;  /* 0x0000000000017941 */ /* 0x000fea0003800200 */
.L_x_8380:
        /* <DEDUP_REMOVED lines=20> */
.L_x_8379:
[----:B------:R-:W5:Y:S01]  /*4720*/  LDCU UR6, c[0x0][0x38c] ;  /* 0x00007180ff0677ac */ /* 0x000f620008000800 */
[----:B------:R-:W-:Y:S01]  /*4730*/  SEL R47, R25, RZ, P2 ;  /* 0x000000ff192f7207 */ /* 0x000fe20001000000 */
[----:B------:R-:W-:Y:S01]  /*4740*/  IMAD.MOV.U32 R46, RZ, RZ, RZ ;  /* 0x000000ffff2e7224 */ /* 0x000fe200078e00ff */
[----:B------:R-:W-:Y:S02]  /*4750*/  PLOP3.LUT P0, PT, P2, PT, PT, 0x80, 0x8 ;  /* 0x000000000008781c */ /* 0x000fe4000170f070 */
[----:B-----5:R-:W-:-:S13]  /*4760*/  ISETP.LE.AND P3, PT, RZ, UR6, PT ;  /* 0x00000006ff007c0c */ /* 0x020fda000bf63270 */
[----:B------:R-:W-:-:S07]  /*4770*/  @!P3 LOP3.LUT R47, R47, 0x7ff00000, RZ, 0xfc, !PT ;  /* 0x7ff000002f2fb812 */ /* 0x000fce00078efcff */
.L_x_8381:
[----:B------:R-:W-:Y:S05]  /*4780*/  BSYNC.RECONVERGENT B0 ;  /* 0x0000000000007941 */ /* 0x000fea0003800200 */
.L_x_8378:
[----:B------:R-:W5:Y:S01]  /*4790*/  DADD R4, R24, R6 ;  /* 0x0000000018047229 */ /* 0x000f620000000006 */
[----:B------:R-:W-:Y:S01]  /*47a0*/  BSSY.RECONVERGENT B0, `(.L_x_8382) ;  /* 0x000001e000007945 */ /* 0x000fe20003800200 */
[----:B-----5:R-:W-:-:S04]  /*47b0*/  LOP3.LUT R4, R5, 0x7ff00000, RZ, 0xc0, !PT ;  /* 0x7ff0000005047812 */ /* 0x020fc800078ec0ff */
[----:B------:R-:W-:-:S13]  /*47c0*/  ISETP.NE.AND P3, PT, R4, 0x7ff00000, PT ;  /* 0x7ff000000400780c */ /* 0x000fda0003f65270 */
[----:B------:R-:W-:Y:S05]  /*47d0*/  @P3 BRA `(.L_x_8383) ;  /* 0x0000000000683947 */ /* 0x000fea0003800000 */
[----:B------:R-:W5:Y:S02]  /*47e0*/  DSETP.NAN.AND P3, PT, R24, R6, PT ;  /* 0x000000061800722a */ /* 0x000f640003f68000 */
[----:B-----5:R-:W-:Y:S05]  /*47f0*/  @P3 BRA `(.L_x_8384) ;  /* 0x00000000005c3947 */ /* 0x020fea0003800000 */
[----:B------:R-:W5:Y:S02]  /*4800*/  DSETP.NEU.AND P3, PT, |R6|, +INF , PT ;  /* 0x7ff000000600742a */ /* 0x000f640003f6d200 */
[----:B-----5:R-:W-:Y:S05]  /*4810*/  @!P3 BRA `(.L_x_8385) ;  /* 0x000000000024b947 */ /* 0x020fea0003800000 */
[----:B------:R-:W5:Y:S02]  /*4820*/  DSETP.NEU.AND P3, PT, |R24|, +INF , PT ;  /* 0x7ff000001800742a */ /* 0x000f640003f6d200 */
[----:B-----5:R-:W-:Y:S05]  /*4830*/  @P3 BRA `(.L_x_8383) ;  /* 0x0000000000503947 */ /* 0x020fea0003800000 */
[----:B------:R-:W-:-:S04]  /*4840*/  ISETP.NE.AND P3, PT, R40, 0x3fe00000, PT ;  /* 0x3fe000002800780c */ /* 0x000fc80003f65270 */
[-C--:B------:R-:W-:Y:S02]  /*4850*/  SEL R46, R42, R41.reuse, P3 ;  /* 0x000000292a2e7207 */ /* 0x080fe40001800000 */
[----:B------:R-:W-:Y:S02]  /*4860*/  ISETP.GE.AND P3, PT, R25, RZ, PT ;  /* 0x000000ff1900720c */ /* 0x000fe40003f66270 */
[----:B------:R-:W-:-:S04]  /*4870*/  SEL R46, R46, R41, P0 ;  /* 0x000000292e2e7207 */ /* 0x000fc80000000000 */
[----:B------:R-:W-:Y:S01]  /*4880*/  SEL R47, R46, R41, !P3 ;  /* 0x000000292e2f7207 */ /* 0x000fe20005800000 */
[----:B------:R-:W-:Y:S01]  /*4890*/  IMAD.MOV.U32 R46, RZ, RZ, RZ ;  /* 0x000000ffff2e7224 */ /* 0x000fe200078e00ff */
[----:B------:R-:W-:Y:S06]  /*48a0*/  BRA `(.L_x_8383) ;  /* 0x0000000000347947 */ /* 0x000fec0003800000 */
.L_x_8385:
[----:B------:R-:W5:Y:S01]  /*48b0*/  LDCU UR6, c[0x0][0x38c] ;  /* 0x00007180ff0677ac */ /* 0x000f620008000800 */
[----:B------:R-:W0:Y:S02]  /*48c0*/  DSETP.GT.AND P0, PT, |R24|, 1, PT ;  /* 0x3ff000001800742a */ /* 0x000e240003f04200 */
[----:B0-----:R-:W-:Y:S02]  /*48d0*/  SEL R46, RZ, 0x7ff00000, !P0 ;  /* 0x7ff00000ff2e7807 */ /* 0x001fe40004000000 */
[----:B-----5:R-:W-:-:S13]  /*48e0*/  ISETP.LE.AND P3, PT, RZ, UR6, PT ;  /* 0x00000006ff007c0c */ /* 0x020fda000bf63270 */
        /* <DEDUP_REMOVED lines=8> */
.L_x_8384:
[----:B------:R0:W0:Y:S02]  /*4970*/  DADD R46, R24, R6 ;  /* 0x00000000182e7229 */ /* 0x0000240000000006 */
.L_x_8383:
[----:B------:R-:W-:Y:S05]  /*4980*/  BSYNC.RECONVERGENT B0 ;  /* 0x0000000000007941 */ /* 0x000fea0003800200 */
.L_x_8382:
        /* <DEDUP_REMOVED lines=9> */
.L_x_8388:
        /* <DEDUP_REMOVED lines=20> */
.L_x_8387:
[----:B------:R-:W5:Y:S01]  /*4b60*/  LDCU UR6, c[0x0][0x38c] ;  /* 0x00007180ff0677ac */ /* 0x000f620008000800 */
[----:B------:R-:W-:Y:S01]  /*4b70*/  SEL R43, R27, RZ, P2 ;  /* 0x000000ff1b2b7207 */ /* 0x000fe20001000000 */
[----:B------:R-:W-:Y:S01]  /*4b80*/  IMAD.MOV.U32 R42, RZ, RZ, RZ ;  /* 0x000000ffff2a7224 */ /* 0x000fe200078e00ff */
[----:B------:R-:W-:Y:S02]  /*4b90*/  PLOP3.LUT P0, PT, P2, PT, PT, 0x80, 0x8 ;  /* 0x000000000008781c */ /* 0x000fe4000170f070 */
[----:B-----5:R-:W-:-:S13]  /*4ba0*/  ISETP.LE.AND P3, PT, RZ, UR6, PT ;  /* 0x00000006ff007c0c */ /* 0x020fda000bf63270 */
[----:B------:R-:W-:-:S07]  /*4bb0*/  @!P3 LOP3.LUT R43, R43, 0x7ff00000, RZ, 0xfc, !PT ;  /* 0x7ff000002b2bb812 */ /* 0x000fce00078efcff */
.L_x_8389:
[----:B------:R-:W-:Y:S05]  /*4bc0*/  BSYNC.RECONVERGENT B0 ;  /* 0x0000000000007941 */ /* 0x000fea0003800200 */
.L_x_8386:
        /* <DEDUP_REMOVED lines=11> */
[----:B------:R-:W-:Y:S01]  /*4c80*/  VIADD R0, R41, 0x80000000 ;  /* 0x8000000029007836 */ /* 0x000fe20000000000 */
[----:B------:R-:W-:-:S04]  /*4c90*/  ISETP.NE.AND P3, PT, R40, 0x3fe00000, PT ;  /* 0x3fe000002800780c */ /* 0x000fc80003f65270 */
[-C--:B------:R-:W-:Y:S02]  /*4ca0*/  SEL R0, R0, R41.reuse, P3 ;  /* 0x0000002900007207 */ /* 0x080fe40001800000 */
[----:B------:R-:W-:Y:S02]  /*4cb0*/  ISETP.GE.AND P3, PT, R27, RZ, PT ;  /* 0x000000ff1b00720c */ /* 0x000fe40003f66270 */
[----:B------:R-:W-:-:S04]  /*4cc0*/  SEL R42, R0, R41, P0 ;  /* 0x00000029002a7207 */ /* 0x000fc80000000000 */
[----:B------:R-:W-:Y:S01]  /*4cd0*/  SEL R43, R42, R41, !P3 ;  /* 0x000000292a2b7207 */ /* 0x000fe20005800000 */
[----:B------:R-:W-:Y:S01]  /*4ce0*/  IMAD.MOV.U32 R42, RZ, RZ, RZ ;  /* 0x000000ffff2a7224 */ /* 0x000fe200078e00ff */
[----:B------:R-:W-:Y:S06]  /*4cf0*/  BRA `(.L_x_8391) ;  /* 0x0000000000347947 */ /* 0x000fec0003800000 */
.L_x_8393:
        /* <DEDUP_REMOVED lines=12> */
.L_x_8392:
[----:B------:R0:W0:Y:S02]  /*4dc0*/  DADD R42, R26, R6 ;  /* 0x000000001a2a7229 */ /* 0x0000240000000006 */
.L_x_8391:
[----:B------:R-:W-:Y:S05]  /*4dd0*/  BSYNC.RECONVERGENT B0 ;  /* 0x0000000000007941 */ /* 0x000fea0003800200 */
.L_x_8390:
        /* <DEDUP_REMOVED lines=9> */
.L_x_8396:
        /* <DEDUP_REMOVED lines=20> */
.L_x_8395:
[----:B------:R-:W5:Y:S01]  /*4fb0*/  LDCU UR6, c[0x0][0x38c] ;  /* 0x00007180ff0677ac */ /* 0x000f620008000800 */
[----:B------:R-:W-:Y:S01]  /*4fc0*/  SEL R5, R29, RZ, P2 ;  /* 0x000000ff1d057207 */ /* 0x000fe20001000000 */
[----:B------:R-:W-:Y:S01]  /*4fd0*/  IMAD.MOV.U32 R4, RZ, RZ, RZ ;  /* 0x000000ffff047224 */ /* 0x000fe200078e00ff */
[----:B------:R-:W-:Y:S02]  /*4fe0*/  PLOP3.LUT P0, PT, P2, PT, PT, 0x80, 0x8 ;  /* 0x000000000008781c */ /* 0x000fe4000170f070 */
[----:B-----5:R-:W-:-:S13]  /*4ff0*/  ISETP.LE.AND P3, PT, RZ, UR6, PT ;  /* 0x00000006ff007c0c */ /* 0x020fda000bf63270 */
[----:B------:R-:W-:-:S07]  /*5000*/  @!P3 LOP3.LUT R5, R5, 0x7ff00000, RZ, 0xfc, !PT ;  /* 0x7ff000000505b812 */ /* 0x000fce00078efcff */
.L_x_8397:
[----:B------:R-:W-:Y:S05]  /*5010*/  BSYNC.RECONVERGENT B0 ;  /* 0x0000000000007941 */ /* 0x000fea0003800200 */
.L_x_8394:
        /* <DEDUP_REMOVED lines=19> */
.L_x_8401:
        /* <DEDUP_REMOVED lines=12> */
.L_x_8400:
[----:B------:R0:W0:Y:S02]  /*5210*/  DADD R4, R28, R6 ;  /* 0x000000001c047229 */ /* 0x0000240000000006 */
.L_x_8399:
[----:B------:R-:W-:Y:S05]  /*5220*/  BSYNC.RECONVERGENT B0 ;  /* 0x0000000000007941 */ /* 0x000fea0003800200 */
.L_x_8398:
[----:B------:R-:W0:Y:S01]  /*5230*/  DSETP.NEU.AND P3, PT, R28, 1, PT ;  /* 0x3ff000001c00742a */ /* 0x000e220003f6d000 */
[----:B------:R-:W-:Y:S01]  /*5240*/  ISETP.NE.U32.AND P0, PT, R38, RZ, PT ;  /* 0x000000ff2600720c */ /* 0x000fe20003f05070 */
[----:B------:R-:W-:Y:S01]  /*5250*/  BSSY.RECONVERGENT B0, `(.L_x_8402) ;  /* 0x0000011000007945 */ /* 0x000fe20003800200 */
[----:B0-----:R-:W-:Y:S02]  /*5260*/  FSEL R28, R4, RZ, P3 ;  /* 0x000000ff041c7208 */ /* 0x001fe40001800000 */
[----:B------:R-:W-:Y:S02]  /*5270*/  FSEL R29, R5, 1.875, P3 ;  /* 0x3ff00000051d7808 */ /* 0x000fe40001800000 */
[----:B------:R-:W-:Y:S02]  /*5280*/  ISETP.NE.AND.EX P0, PT, R39, -0x80000000, PT, P0 ;  /* 0x800000002700780c */ /* 0x000fe40003f05300 */
[----:B------:R-:W-:-:S15]  /*5290*/  MOV R0, 0x5360 ;  /* 0x0000536000007802 */ /* 0x000fde0000000f00 */
[----:B------:R-:W-:-:S15]  /*52a0*/  NOP ;  /* 0x0000000000007918 */ /* 0x000fde0000000000 */
[----:B------:R-:W-:-:S15]  /*52b0*/  NOP ;  /* 0x0000000000007918 */ /* 0x000fde0000000000 */
[----:B------:R-:W-:-:S10]  /*52c0*/  NOP ;  /* 0x0000000000007918 */ /* 0x000fd40000000000 */
[----:B------:R-:W0:Y:S02]  /*52d0*/  DSETP.NEU.AND P4, PT, R6, RZ, PT ;  /* 0x000000ff0600722a */ /* 0x000e240003f8d000 */
[----:B0-----:R-:W-:Y:S02]  /*52e0*/  FSEL R28, R28, RZ, P4 ;  /* 0x000000ff1c1c7208 */ /* 0x001fe40002000000 */
[----:B------:R-:W-:-:S15]  /*52f0*/  FSEL R29, R29, 1.875, P4 ;  /* 0x3ff000001d1d7808 */ /* 0x000fde0002000000 */
[----:B------:R-:W-:-:S15]  /*5300*/  NOP ;  /* 0x0000000000007918 */ /* 0x000fde0000000000 */
[----:B------:R-:W-:-:S15]  /*5310*/  NOP ;  /* 0x0000000000007918 */ /* 0x000fde0000000000 */
[----:B------:R-:W-:-:S15]  /*5320*/  NOP ;  /* 0x0000000000007918 */ /* 0x000fde0000000000 */
[----:B--2-4-:R-:W0:Y:S02]  /*5330*/  DADD R6, -RZ, |R30| ;  /* 0x00000000ff067229 */ /* 0x014e24000000051e */
[----:B0-----:R-:W-:-:S07]  /*5340*/  IMAD.MOV.U32 R3, RZ, RZ, R7 ;  /* 0x000000ffff037224 */ /* 0x001fce00078e0007 */
[----:B-1-3--:R-:W-:Y:S05]  /*5350*/  CALL.REL.NOINC `($_ZN2at6native29vectorized_elementwise_kernelILi2EZNS0_50_GLOBAL__N__2680c7bb_12_PowKernel_cu_7dd49032_317029pow_tensor_scalar_kernel_implIddEEvRNS_18TensorIteratorBaseET0_EUldE2_St5arrayIPcLm2EEEEviS6_T1_$__internal_accurate_pow) ;  /* 0x0000000800287944 */ /* 0x00afea0003c00000 */
[----:B------:R-:W-:Y:S05]  /*5360*/  BSYNC.RECONVERGENT B0 ;  /* 0x0000000000007941 */ /* 0x000fea0003800200 */
.L_x_8402:
[----:B------:R-:W0:Y:S01]  /*5370*/  LDC.64 R6, c[0x0][0x388] ;  /* 0x0000e200ff067b82 */ /* 0x000e220000000a00 */
[----:B------:R-:W1:Y:S01]  /*5380*/  DSETP.NEU.AND P3, PT, R30, RZ, PT ;  /* 0x000000ff1e00722a */ /* 0x000e620003f6d000 */
[----:B------:R-:W-:Y:S01]  /*5390*/  IMAD.MOV.U32 R5, RZ, RZ, R3 ;  /* 0x000000ffff057224 */ /* 0x000fe200078e0003 */
[----:B------:R-:W-:Y:S01]  /*53a0*/  PLOP3.LUT P4, PT, PT, PT, PT, 0x8, 0x80 ;  /* 0x000000000080781c */ /* 0x000fe20003f8e170 */
[----:B------:R-:W-:Y:S01]  /*53b0*/  BSSY.RECONVERGENT B0, `(.L_x_8403) ;  /* 0x000003a000007945 */ /* 0x000fe20003800200 */
[----:B-1----:R-:W-:-:S03]  /*53c0*/  @!P3 PLOP3.LUT P1, PT, P2, PT, PT, 0x80, 0x8 ;  /* 0x000000000008b81c */ /* 0x002fc6000172f070 */
[----:B------:R-:W1:Y:S02]  /*53d0*/  @!P3 LDC R10, c[0x0][0x38c] ;  /* 0x0000e300ff0abb82 */ /* 0x000e640000000800 */
[----:B-1----:R-:W-:-:S15]  /*53e0*/  ISETP.GE.OR P6, PT, R10, RZ, P3 ;  /* 0x000000ff0a00720c */ /* 0x002fde0001fc6670 */
[----:B------:R-:W-:-:S15]  /*53f0*/  NOP ;  /* 0x0000000000007918 */ /* 0x000fde0000000000 */
[----:B------:R-:W-:-:S15]  /*5400*/  NOP ;  /* 0x0000000000007918 */ /* 0x000fde0000000000 */
[----:B------:R-:W-:-:S10]  /*5410*/  NOP ;  /* 0x0000000000007918 */ /* 0x000fd40000000000 */
[----:B------:R-:W1:Y:S02]  /*5420*/  DADD R8, -RZ, -R4 ;  /* 0x00000000ff087229 */ /* 0x000e640000000904 */
[----:B-1----:R-:W-:Y:S02]  /*5430*/  FSEL R5, R8, R4, !P0 ;  /* 0x0000000408057208 */ /* 0x002fe40004000000 */
[----:B------:R-:W-:Y:S02]  /*5440*/  FSEL R0, R9, R3, !P0 ;  /* 0x0000000309007208 */ /* 0x000fe40004000000 */
[----:B------:R-:W-:-:S04]  /*5450*/  ISETP.GE.AND P0, PT, R31, RZ, PT ;  /* 0x000000ff1f00720c */ /* 0x000fc80003f06270 */
[----:B------:R-:W-:Y:S02]  /*5460*/  FSEL R4, R5, R4, !P0 ;  /* 0x0000000405047208 */ /* 0x000fe40004000000 */
[----:B------:R-:W-:Y:S02]  /*5470*/  FSEL R5, R0, R3, !P0 ;  /* 0x0000000300057208 */ /* 0x000fe40004000000 */
[----:B------:R-:W-:-:S04]  /*5480*/  @!P3 SEL R0, R31, RZ, P2 ;  /* 0x000000ff1f00b207 */ /* 0x000fc80001000000 */
[----:B------:R-:W-:-:S15]  /*5490*/  @!P6 LOP3.LUT R0, R0, 0x7ff00000, RZ, 0xfc, !PT ;  /* 0x7ff000000000e812 */ /* 0x000fde00078efcff */
[----:B------:R-:W-:-:S15]  /*54a0*/  NOP ;  /* 0x0000000000007918 */ /* 0x000fde0000000000 */
[----:B------:R-:W-:-:S15]  /*54b0*/  NOP ;  /* 0x0000000000007918 */ /* 0x000fde0000000000 */
[----:B------:R-:W-:-:S01]  /*54c0*/  NOP ;  /* 0x0000000000007918 */ /* 0x000fc20000000000 */
[----:B0-----:R-:W0:Y:S02]  /*54d0*/  DADD R8, R30, R6 ;  /* 0x000000001e087229 */ /* 0x001e240000000006 */
[----:B0-----:R-:W-:-:S15]  /*54e0*/  LOP3.LUT R8, R9, 0x7ff00000, RZ, 0xc0, !PT ;  /* 0x7ff0000009087812 */ /* 0x001fde00078ec0ff */
[----:B------:R-:W-:-:S15]  /*54f0*/  NOP ;  /* 0x0000000000007918 */ /* 0x000fde0000000000 */
[----:B------:R-:W-:-:S15]  /*5500*/  NOP ;  /* 0x0000000000007918 */ /* 0x000fde0000000000 */
[----:B------:R-:W-:-:S15]  /*5510*/  NOP ;  /* 0x0000000000007918 */ /* 0x000fde0000000000 */
[----:B------:R-:W-:-:S02]  /*5520*/  NOP ;  /* 0x0000000000007918 */ /* 0x000fc40000000000 */
[----:B------:R-:W0:Y:S02]  /*5530*/  @P3 DSETP.NEU.AND P5, PT, R44, R6, PT ;  /* 0x000000062c00322a */ /* 0x000e240003fad000 */
[----:B0-----:R-:W-:Y:S02]  /*5540*/  @P3 PLOP3.LUT P4, PT, P5, PT, PT, 0x80, 0x8 ;  /* 0x000000000008381c */ /* 0x001fe40002f8f070 */
[----:B------:R-:W-:-:S11]  /*5550*/  ISETP.NE.AND P5, PT, R8, 0x7ff00000, PT ;  /* 0x7ff000000800780c */ /* 0x000fd60003fa5270 */
[----:B------:R-:W-:Y:S01]  /*5560*/  @P4 FSEL R4, R4, RZ, P0 ;  /* 0x000000ff04044208 */ /* 0x000fe20000000000 */
[----:B------:R-:W-:Y:S01]  /*5570*/  @!P3 IMAD.MOV.U32 R4, RZ, RZ, RZ ;  /* 0x000000ffff04b224 */ /* 0x000fe200078e00ff */
[----:B------:R-:W-:Y:S01]  /*5580*/  @P4 FSEL R5, R5, -QNAN , P0 ;  /* 0xfff8000005054808 */ /* 0x000fe20000000000 */
[----:B------:R-:W-:Y:S01]  /*5590*/  @!P3 IMAD.MOV.U32 R5, RZ, RZ, R0 ;  /* 0x000000ffff05b224 */ /* 0x000fe200078e0000 */
[----:B------:R-:W-:Y:S06]  /*55a0*/  @P5 BRA `(.L_x_8404) ;  /* 0x0000000000685947 */ /* 0x000fec0003800000 */
[----:B------:R-:W0:Y:S02]  /*55b0*/  DSETP.NAN.AND P2, PT, R30, R6, PT ;  /* 0x000000061e00722a */ /* 0x000e240003f48000 */
[----:B0-----:R-:W-:Y:S05]  /*55c0*/  @P2 BRA `(.L_x_8405) ;  /* 0x00000000005c2947 */ /* 0x001fea0003800000 */
[----:B------:R-:W0:Y:S02]  /*55d0*/  DSETP.NEU.AND P2, PT, |R6|, +INF , PT ;  /* 0x7ff000000600742a */ /* 0x000e240003f4d200 */
[----:B0-----:R-:W-:Y:S05]  /*55e0*/  @!P2 BRA `(.L_x_8406) ;  /* 0x000000000024a947 */ /* 0x001fea0003800000 */
[----:B------:R-:W0:Y:S02]  /*55f0*/  DSETP.NEU.AND P2, PT, |R30|, +INF , PT ;  /* 0x7ff000001e00742a */ /* 0x000e240003f4d200 */
[----:B0-----:R-:W-:Y:S05]  /*5600*/  @P2 BRA `(.L_x_8404) ;  /* 0x0000000000502947 */ /* 0x001fea0003800000 */
[----:B------:R-:W-:Y:S01]  /*5610*/  VIADD R0, R41, 0x80000000 ;  /* 0x8000000029007836 */ /* 0x000fe20000000000 */
[----:B------:R-:W-:Y:S01]  /*5620*/  ISETP.NE.AND P2, PT, R40, 0x3fe00000, PT ;  /* 0x3fe000002800780c */ /* 0x000fe20003f45270 */
[----:B------:R-:W-:-:S03]  /*5630*/  IMAD.MOV.U32 R4, RZ, RZ, RZ ;  /* 0x000000ffff047224 */ /* 0x000fc600078e00ff */
[----:B------:R-:W-:-:S04]  /*5640*/  SEL R0, R0, R41, P2 ;  /* 0x0000002900007207 */ /* 0x000fc80001000000 */
[----:B------:R-:W-:-:S05]  /*5650*/  @!P0 SEL R41, R0, R41, P1 ;  /* 0x0000002900298207 */ /* 0x000fca0000800000 */
[----:B------:R-:W-:Y:S01]  /*5660*/  IMAD.MOV.U32 R5, RZ, RZ, R41 ;  /* 0x000000ffff057224 */ /* 0x000fe200078e0029 */
[----:B------:R-:W-:Y:S06]  /*5670*/  BRA `(.L_x_8404) ;  /* 0x0000000000347947 */ /* 0x000fec0003800000 */
.L_x_8406:
        /* <DEDUP_REMOVED lines=12> */
.L_x_8405:
[----:B------:R0:W1:Y:S02]  /*5740*/  DADD R4, R30, R6 ;  /* 0x000000001e047229 */ /* 0x0000640000000006 */
.L_x_8404:
[----:B------:R-:W-:Y:S05]  /*5750*/  BSYNC.RECONVERGENT B0 ;  /* 0x0000000000007941 */ /* 0x000fea0003800200 */
.L_x_8403:
[----:B------:R-:W2:Y:S01]  /*5760*/  S2R R9, SR_TID.X ;  /* 0x0000000000097919 */ /* 0x000ea20000002100 */
[----:B------:R0:W-:Y:S02]  /*5770*/  DSETP.NEU.AND P0, PT, R6, RZ, PT ;  /* 0x000000ff0600722a */ /* 0x0001e40003f0d000 */
[----:B0-----:R-:W0:Y:S02]  /*5780*/  LDC.64 R6, c[0x0][0x398] ;  /* 0x0000e600ff067b82 */ /* 0x001e240000000a00 */
[----:B0-----:R-:W-:-:S04]  /*5790*/  IMAD.WIDE.U32 R2, R2, 0x8, R6 ;  /* 0x0000000802027825 */ /* 0x001fc800078e0006 */
[----:B--2---:R-:W-:-:S15]  /*57a0*/  IMAD.WIDE.U32 R2, R9, 0x10, R2 ;  /* 0x0000001009027825 */ /* 0x004fde00078e0002 */
[----:B------:R-:W-:-:S15]  /*57b0*/  NOP ;  /* 0x0000000000007918 */ /* 0x000fde0000000000 */
[----:B------:R-:W-:-:S15]  /*57c0*/  NOP ;  /* 0x0000000000007918 */ /* 0x000fde0000000000 */
[----:B------:R-:W-:-:S11]  /*57d0*/  NOP ;  /* 0x0000000000007918 */ /* 0x000fd60000000000 */
[----:B------:R-:W1:Y:S02]  /*57e0*/  DSETP.NEU.AND P6, PT, R30, 1, PT ;  /* 0x3ff000001e00742a */ /* 0x000e640003fcd000 */
[----:B-1----:R-:W-:Y:S02]  /*57f0*/  FSEL R30, R4, RZ, P6 ;  /* 0x000000ff041e7208 */ /* 0x002fe40003000000 */
[----:B------:R-:W-:Y:S02]  /*5800*/  FSEL R31, R5, 1.875, P6 ;  /* 0x3ff00000051f7808 */ /* 0x000fe40003000000 */
[----:B------:R-:W-:Y:S02]  /*5810*/  FSEL R30, R30, RZ, P0 ;  /* 0x000000ff1e1e7208 */ /* 0x000fe40000000000 */
[----:B------:R-:W-:-:S05]  /*5820*/  FSEL R31, R31, 1.875, P0 ;  /* 0x3ff000001f1f7808 */ /* 0x000fca0000000000 */
[----:B------:R-:W-:-:S15]  /*5830*/  STG.E.128 desc[UR8][R2.64+0x1800], R28 ;  /* 0x0018001c02007986 */ /* 0x000fde000c101d08 */
[----:B------:R-:W-:-:S15]  /*5840*/  NOP ;  /* 0x0000000000007918 */ /* 0x000fde0000000000 */
[----:B------:R-:W-:-:S15]  /*5850*/  NOP ;  /* 0x0000000000007918 */ /* 0x000fde0000000000 */
[----:B------:R-:W-:-:S06]  /*5860*/  NOP ;  /* 0x0000000000007918 */ /* 0x000fcc0000000000 */
[----:B------:R-:W0:Y:S02]  /*5870*/  DSETP.NEU.AND P4, PT, R18, 1, PT ;  /* 0x3ff000001200742a */ /* 0x000e240003f8d000 */
[----:B0-----:R-:W-:Y:S02]  /*5880*/  FSEL R0, R52, RZ, P4 ;  /* 0x000000ff34007208 */ /* 0x001fe40002000000 */
[----:B------:R-:W-:Y:S02]  /*5890*/  FSEL R52, R53, 1.875, P4 ;  /* 0x3ff0000035347808 */ /* 0x000fe40002000000 */
[----:B------:R-:W-:Y:S02]  /*58a0*/  FSEL R6, R0, RZ, P0 ;  /* 0x000000ff00067208 */ /* 0x000fe40000000000 */
[----:B------:R-:W-:-:S15]  /*58b0*/  FSEL R7, R52, 1.875, P0 ;  /* 0x3ff0000034077808 */ /* 0x000fde0000000000 */
[----:B------:R-:W-:-:S15]  /*58c0*/  NOP ;  /* 0x0000000000007918 */ /* 0x000fde0000000000 */
[----:B------:R-:W-:-:S15]  /*58d0*/  NOP ;  /* 0x0000000000007918 */ /* 0x000fde0000000000 */
[----:B------:R-:W-:-:S11]  /*58e0*/  NOP ;  /* 0x0000000000007918 */ /* 0x000fd60000000000 */
[----:B------:R-:W0:Y:S02]  /*58f0*/  DSETP.NEU.AND P5, PT, R16, 1, PT ;  /* 0x3ff000001000742a */ /* 0x000e240003fad000 */
[----:B0-----:R-:W-:Y:S02]  /*5900*/  FSEL R4, R54, RZ, P5 ;  /* 0x000000ff36047208 */ /* 0x001fe40002800000 */
[----:B------:R-:W-:Y:S02]  /*5910*/  FSEL R5, R55, 1.875, P5 ;  /* 0x3ff0000037057808 */ /* 0x000fe40002800000 */
[----:B------:R-:W-:Y:S02]  /*5920*/  FSEL R4, R4, RZ, P0 ;  /* 0x000000ff04047208 */ /* 0x000fe40000000000 */
[----:B------:R-:W-:-:S05]  /*5930*/  FSEL R5, R5, 1.875, P0 ;  /* 0x3ff0000005057808 */ /* 0x000fca0000000000 */
[----:B------:R0:W-:-:S15]  /*5940*/  STG.E.128 desc[UR8][R2.64], R4 ;  /* 0x0000000402007986 */ /* 0x0001de000c101d08 */
[----:B------:R-:W-:-:S15]  /*5950*/  NOP ;  /* 0x0000000000007918 */ /* 0x000fde0000000000 */
[----:B------:R-:W-:-:S15]  /*5960*/  NOP ;  /* 0x0000000000007918 */ /* 0x000fde0000000000 */
[----:B------:R-:W-:-:S06]  /*5970*/  NOP ;  /* 0x0000000000007918 */ /* 0x000fcc0000000000 */
[----:B------:R-:W1:Y:S02]  /*5980*/  DSETP.NEU.AND P3, PT, R20, 1, PT ;  /* 0x3ff000001400742a */ /* 0x000e640003f6d000 */
[----:B-1----:R-:W-:Y:S02]  /*5990*/  FSEL R12, R50, RZ, P3 ;  /* 0x000000ff320c7208 */ /* 0x002fe40001800000 */
[----:B------:R-:W-:Y:S02]  /*59a0*/  FSEL R15, R51, 1.875, P3 ;  /* 0x3ff00000330f7808 */ /* 0x000fe40001800000 */
[----:B------:R-:W-:Y:S02]  /*59b0*/  FSEL R12, R12, RZ, P0 ;  /* 0x000000ff0c0c7208 */ /* 0x000fe40000000000 */
[----:B------:R-:W-:-:S03]  /*59c0*/  FSEL R15, R15, 1.875, P0 ;  /* 0x3ff000000f0f7808 */ /* 0x000fc60000000000 */
[----:B0-----:R-:W-:Y:S02]  /*59d0*/  IMAD.MOV.U32 R4, RZ, RZ, R12 ;  /* 0x000000ffff047224 */ /* 0x001fe400078e000c */
[----:B------:R-:W-:-:S15]  /*59e0*/  IMAD.MOV.U32 R5, RZ, RZ, R15 ;  /* 0x000000ffff057224 */ /* 0x000fde00078e000f */
[----:B------:R-:W-:-:S15]  /*59f0*/  NOP ;  /* 0x0000000000007918 */ /* 0x000fde0000000000 */
[----:B------:R-:W-:-:S15]  /*5a00*/  NOP ;  /* 0x0000000000007918 */ /* 0x000fde0000000000 */
[----:B------:R-:W-:-:S06]  /*5a10*/  NOP ;  /* 0x0000000000007918 */ /* 0x000fcc0000000000 */
[----:B------:R-:W0:Y:S02]  /*5a20*/  DSETP.NEU.AND P2, PT, R22, 1, PT ;  /* 0x3ff000001600742a */ /* 0x000e240003f4d000 */
[----:B0-----:R-:W-:Y:S02]  /*5a30*/  FSEL R10, R48, RZ, P2 ;  /* 0x000000ff300a7208 */ /* 0x001fe40001000000 */
[----:B------:R-:W-:Y:S02]  /*5a40*/  FSEL R13, R49, 1.875, P2 ;  /* 0x3ff00000310d7808 */ /* 0x000fe40001000000 */
[----:B------:R-:W-:Y:S02]  /*5a50*/  FSEL R10, R10, RZ, P0 ;  /* 0x000000ff0a0a7208 */ /* 0x000fe40000000000 */
[----:B------:R-:W-:-:S03]  /*5a60*/  FSEL R13, R13, 1.875, P0 ;  /* 0x3ff000000d0d7808 */ /* 0x000fc60000000000 */
[----:B------:R-:W-:Y:S02]  /*5a70*/  IMAD.MOV.U32 R6, RZ, RZ, R10 ;  /* 0x000000ffff067224 */ /* 0x000fe400078e000a */
[----:B------:R-:W-:-:S05]  /*5a80*/  IMAD.MOV.U32 R7, RZ, RZ, R13 ;  /* 0x000000ffff077224 */ /* 0x000fca00078e000d */
[----:B------:R0:W-:-:S15]  /*5a90*/  STG.E.128 desc[UR8][R2.64+0x800], R4 ;  /* 0x0008000402007986 */ /* 0x0001de000c101d08 */
[----:B------:R-:W-:-:S15]  /*5aa0*/  NOP ;  /* 0x0000000000007918 */ /* 0x000fde0000000000 */
[----:B------:R-:W-:-:S15]  /*5ab0*/  NOP ;  /* 0x0000000000007918 */ /* 0x000fde0000000000 */
[----:B------:R-:W-:-:S01]  /*5ac0*/  NOP ;  /* 0x0000000000007918 */ /* 0x000fc20000000000 */
        /* <DEDUP_REMOVED lines=17> */
[----:B------:R-:W-:Y:S01]  /*5be0*/  STG.E.128 desc[UR8][R2.64+0x1000], R4 ;  /* 0x0010000402007986 */ /* 0x000fe2000c101d08 */
[----:B------:R-:W-:Y:S05]  /*5bf0*/  EXIT ;  /* 0x000000000000794d */ /* 0x000fea0003800000 */
        .type           $_ZN2at6native29vectorized_elementwise_kernelILi2EZNS0_50_GLOBAL__N__2680c7bb_12_PowKernel_cu_7dd49032_317029pow_tensor_scalar_kernel_implIddEEvRNS_18TensorIteratorBaseET0_EUldE2_St5arrayIPcLm2EEEEviS6_T1_$__internal_accurate_pow,@function
        .size           $_ZN2at6native29vectorized_elementwise_kernelILi2EZNS0_50_GLOBAL__N__2680c7bb_12_PowKernel_cu_7dd49032_317029pow_tensor_scalar_kernel_implIddEEvRNS_18TensorIteratorBaseET0_EUldE2_St5arrayIPcLm2EEEEviS6_T1_$__internal_accurate_pow,(.L_x_60610 - $_ZN2at6native29vectorized_elementwise_kernelILi2EZNS0_50_GLOBAL__N__2680c7bb_12_PowKernel_cu_7dd49032_317029pow_tensor_scalar_kernel_implIddEEvRNS_18TensorIteratorBaseET0_EUldE2_St5arrayIPcLm2EEEEviS6_T1_$__internal_accurate_pow)
$_ZN2at6native29vectorized_elementwise_kernelILi2EZNS0_50_GLOBAL__N__2680c7bb_12_PowKernel_cu_7dd49032_317029pow_tensor_scalar_kernel_implIddEEvRNS_18TensorIteratorBaseET0_EUldE2_St5arrayIPcLm2EEEEviS6_T1_$__internal_accurate_pow:
[----:B------:R-:W-:Y:S01]  /*5c00*/  ISETP.GT.U32.AND P3, PT, R3, 0xfffff, PT ;  /* 0x000fffff0300780c */ /* 0x000fe20003f64070 */
[--C-:B------:R-:W-:Y:S01]  /*5c10*/  IMAD.MOV.U32 R7, RZ, RZ, R3.reuse ;  /* 0x000000ffff077224 */ /* 0x100fe200078e0003 */
[----:B------:R-:W-:Y:S01]  /*5c20*/  UMOV UR6, 0x7d2cafe2 ;  /* 0x7d2cafe200067882 */ /* 0x000fe20000000000 */
[----:B------:R-:W-:Y:S01]  /*5c30*/  IMAD.MOV.U32 R8, RZ, RZ, 0x41ad3b5a ;  /* 0x41ad3b5aff087424 */ /* 0x000fe200078e00ff */
[----:B------:R-:W-:Y:S01]  /*5c40*/  UMOV UR7, 0x3eb0f5ff ;  /* 0x3eb0f5ff00077882 */ /* 0x000fe20000000000 */
[----:B------:R-:W-:Y:S01]  /*5c50*/  IMAD.MOV.U32 R9, RZ, RZ, 0x3ed0f5d2 ;  /* 0x3ed0f5d2ff097424 */ /* 0x000fe200078e00ff */
[----:B------:R-:W-:Y:S01]  /*5c60*/  SHF.R.U32.HI R3, RZ, 0x14, R3 ;  /* 0x00000014ff037819 */ /* 0x000fe20000011603 */
[----:B------:R-:W-:Y:S01]  /*5c70*/  UMOV UR10, 0xfefa39ef ;  /* 0xfefa39ef000a7882 */ /* 0x000fe20000000000 */
[----:B------:R-:W-:-:S05]  /*5c80*/  UMOV UR11, 0x3fe62e42 ;  /* 0x3fe62e42000b7882 */ /* 0x000fca0000000000 */
[----:B------:R-:W0:Y:S02]  /*5c90*/  @!P3 DMUL R4, R6, 1.80143985094819840000e+16 ;  /* 0x435000000604b828 */ /* 0x000e240000000000 */
[----:B0-----:R-:W-:Y:S01]  /*5ca0*/  @!P3 IMAD.MOV.U32 R7, RZ, RZ, R5 ;  /* 0x000000ffff07b224 */ /* 0x001fe200078e0005 */
[----:B------:R-:W-:Y:S01]  /*5cb0*/  @!P3 LEA.HI R3, R5, 0xffffffca, RZ, 0xc ;  /* 0xffffffca0503b811 */ /* 0x000fe200078f60ff */
[----:B------:R-:W-:-:S03]  /*5cc0*/  @!P3 IMAD.MOV.U32 R6, RZ, RZ, R4 ;  /* 0x000000ffff06b224 */ /* 0x000fc600078e0004 */
[----:B------:R-:W-:-:S04]  /*5cd0*/  LOP3.LUT R7, R7, 0x800fffff, RZ, 0xc0, !PT ;  /* 0x800fffff07077812 */ /* 0x000fc800078ec0ff */
[----:B------:R-:W-:-:S04]  /*5ce0*/  LOP3.LUT R7, R7, 0x3ff00000, RZ, 0xfc, !PT ;  /* 0x3ff0000007077812 */ /* 0x000fc800078efcff */
[----:B------:R-:W-:-:S13]  /*5cf0*/  ISETP.GE.U32.AND P4, PT, R7, 0x3ff6a09f, PT ;  /* 0x3ff6a09f0700780c */ /* 0x000fda0003f86070 */
[----:B------:R-:W-:-:S04]  /*5d00*/  @P4 VIADD R4, R7, 0xfff00000 ;  /* 0xfff0000007044836 */ /* 0x000fc80000000000 */
[----:B------:R-:W-:-:S15]  /*5d10*/  @P4 IMAD.MOV.U32 R7, RZ, RZ, R4 ;  /* 0x000000ffff074224 */ /* 0x000fde00078e0004 */
[----:B------:R-:W-:-:S15]  /*5d20*/  NOP ;  /* 0x0000000000007918 */ /* 0x000fde0000000000 */
[----:B------:R-:W-:-:S02]  /*5d30*/  NOP ;  /* 0x0000000000007918 */ /* 0x000fc40000000000 */
[----:B------:R-:W0:-:S15]  /*5d40*/  DADD R14, R6, 1 ;  /* 0x3ff00000060e7429 */ /* 0x000e1e0000000000 */
[----:B------:R-:W-:-:S15]  /*5d50*/  NOP ;  /* 0x0000000000007918 */ /* 0x000fde0000000000 */
[----:B------:R-:W-:-:S15]  /*5d60*/  NOP ;  /* 0x0000000000007918 */ /* 0x000fde0000000000 */
[----:B------:R-:W-:-:S15]  /*5d70*/  NOP ;  /* 0x0000000000007918 */ /* 0x000fde0000000000 */
[----:B------:R-:W-:-:S04]  /*5d80*/  NOP ;  /* 0x0000000000007918 */ /* 0x000fc80000000000 */
[----:B------:R0:W-:Y:S02]  /*5d90*/  DADD R12, R6, -1 ;  /* 0xbff00000060c7429 */ /* 0x0001e40000000000 */
[----:B0-----:R-:W0:Y:S01]  /*5da0*/  MUFU.RCP64H R7, R15 ;  /* 0x0000000f00077308 */ /* 0x001e220000001800 */
[----:B------:R-:W-:-:S15]  /*5db0*/  IMAD.MOV.U32 R6, RZ, RZ, RZ ;  /* 0x000000ffff067224 */ /* 0x000fde00078e00ff */
[----:B------:R-:W-:-:S15]  /*5dc0*/  NOP ;  /* 0x0000000000007918 */ /* 0x000fde0000000000 */
[----:B------:R-:W-:-:S15]  /*5dd0*/  NOP ;  /* 0x0000000000007918 */ /* 0x000fde0000000000 */
[----:B------:R-:W-:-:S15]  /*5de0*/  NOP ;  /* 0x0000000000007918 */ /* 0x000fde0000000000 */
[----:B------:R-:W-:-:S01]  /*5df0*/  NOP ;  /* 0x0000000000007918 */ /* 0x000fc20000000000 */
        /* <DEDUP_REMOVED lines=89> */
[----:B------:R-:W0:-:S15]  /*6390*/  DADD R14, R12, -R6 ;  /* 0x000000000c0e7229 */ /* 0x000e1e0000000806 */
        /* <DEDUP_REMOVED lines=14> */
[----:B0-----:R-:W0:Y:S02]  /*6480*/  DMUL R10, R10, R12 ;  /* 0x0000000c0a0a7228 */ /* 0x001e240000000000 */
[----:B0-----:R-:W-:Y:S02]  /*6490*/  VIADD R35, R11, 0x100000 ;  /* 0x001000000b237836 */ /* 0x001fe40000000000 */
        /* <DEDUP_REMOVED lines=61> */
[----:B0-----:R0:W-:Y:S02]  /*6870*/  DFMA R4, R34, R14, R4 ;  /* 0x0000000e2204722b */ /* 0x0011e40000000004 */
[C---:B0-----:R-:W-:Y:S02]  /*6880*/  VIADD R14, R3.reuse, 0xfffffc01 ;  /* 0xfffffc01030e7836 */ /* 0x041fe40000000000 */
[----:B------:R-:W-:Y:S02]  /*6890*/  @P4 VIADD R14, R3, 0xfffffc02 ;  /* 0xfffffc02030e4836 */ /* 0x000fe40000000000 */
[----:B------:R-:W-:-:S03]  /*68a0*/  IMAD.MOV.U32 R15, RZ, RZ, 0x43300000 ;  /* 0x43300000ff0f7424 */ /* 0x000fc600078e00ff */
[----:B------:R-:W-:-:S15]  /*68b0*/  LOP3.LUT R14, R14, 0x80000000, RZ, 0x3c, !PT ;  /* 0x800000000e0e7812 */ /* 0x000fde00078e3cff */
[----:B------:R-:W-:-:S15]  /*68c0*/  NOP ;  /* 0x0000000000007918 */ /* 0x000fde0000000000 */
[----:B------:R-:W-:-:S15]  /*68d0*/  NOP ;  /* 0x0000000000007918 */ /* 0x000fde0000000000 */
[----:B------:R-:W-:-:S10]  /*68e0*/  NOP ;  /* 0x0000000000007918 */ /* 0x000fd40000000000 */
        /* <DEDUP_REMOVED lines=267> */
.L_x_8407:
        /* <DEDUP_REMOVED lines=10> */
[----:B------:R-:W-:Y:S06]  /*7a40*/  RET.REL.NODEC R6 `(_ZN2at6native29vectorized_elementwise_kernelILi2EZNS0_50_GLOBAL__N__2680c7bb_12_PowKernel_cu_7dd49032_317029pow_tensor_scalar_kernel_implIddEEvRNS_18TensorIteratorBaseET0_EUldE2_St5arrayIPcLm2EEEEviS6_T1_) ;  /* 0xffffff84066c7950 */ /* 0x000fec0003c3ffff */
.L_x_8408:
        /* <DEDUP_REMOVED lines=11> */
.L_x_60610:


//--------------------- .text._ZN2at6native29vectorized_elementwise_kernelILi4EZNS0_50_GLOBAL__N__2680c7bb_12_PowKernel_cu_7dd49032_317029pow_tensor_scalar_kernel_implIddEEvRNS_18TensorIteratorBaseET0_EUldE2_St5arrayIPcLm2EEEEviS6_T1_ --------------------------
	.section	.text._ZN2at6native29vectorized_elementwise_kernelILi4EZNS0_50_GLOBAL__N__2680c7bb_12_PowKernel_cu_7dd49032_317029pow_tensor_scalar_kernel_implIddEEvRNS_18TensorIteratorBaseET0_EUldE2_St5arrayIPcLm2EEEEviS6_T1_,"ax",@progbits
	.align	128
        .global         _ZN2at6native29vectorized_elementwise_kernelILi4EZNS0_50_GLOBAL__N__2680c7bb_12_PowKernel_cu_7dd49032_317029pow_tensor_scalar_kernel_implIddEEvRNS_18TensorIteratorBaseET0_EUldE2_St5arrayIPcLm2EEEEviS6_T1_
        .type           _ZN2at6native29vectorized_elementwise_kernelILi4EZNS0_50_GLOBAL__N__2680c7bb_12_PowKernel_cu_7dd49032_317029pow_tensor_scalar_kernel_implIddEEvRNS_18TensorIteratorBaseET0_EUldE2_St5arrayIPcLm2EEEEviS6_T1_,@function
        .size           _ZN2at6native29vectorized_elementwise_kernelILi4EZNS0_50_GLOBAL__N__2680c7bb_12_PowKernel_cu_7dd49032_317029pow_tensor_scalar_kernel_implIddEEvRNS_18TensorIteratorBaseET0_EUldE2_St5arrayIPcLm2EEEEviS6_T1_,(.L_x_60611 - _ZN2at6native29vectorized_elementwise_kernelILi4EZNS0_50_GLOBAL__N__2680c7bb_12_PowKernel_cu_7dd49032_317029pow_tensor_scalar_kernel_implIddEEvRNS_18TensorIteratorBaseET0_EUldE2_St5arrayIPcLm2EEEEviS6_T1_)
        .other          _ZN2at6native29vectorized_elementwise_kernelILi4EZNS0_50_GLOBAL__N__2680c7bb_12_PowKernel_cu_7dd49032_317029pow_tensor_scalar_kernel_implIddEEvRNS_18TensorIteratorBaseET0_EUldE2_St5arrayIPcLm2EEEEviS6_T1_,@"STO_CUDA_ENTRY STV_DEFAULT"
_ZN2at6native29vectorized_elementwise_kernelILi4EZNS0_50_GLOBAL__N__2680c7bb_12_PowKernel_cu_7dd49032_317029pow_tensor_scalar_kernel_implIddEEvRNS_18TensorIteratorBaseET0_EUldE2_St5arrayIPcLm2EEEEviS6_T1_:
.text._ZN2at6native29vectorized_elementwise_kernelILi4EZNS0_50_GLOBAL__N__2680c7bb_12_PowKernel_cu_7dd49032_317029pow_tensor_scalar_kernel_implIddEEvRNS_18TensorIteratorBaseET0_EUldE2_St5arrayIPcLm2EEEEviS6_T1_:
        /* <DEDUP_REMOVED lines=103> */
[----:B------:R-:W-:Y:S05]  /*0670*/  CALL.REL.NOINC `($_ZN2at6native29vectorized_elementwise_kernelILi4EZNS0_50_GLOBAL__N__2680c7bb_12_PowKernel_cu_7dd49032_317029pow_tensor_scalar_kernel_implIddEEvRNS_18TensorIteratorBaseET0_EUldE2_St5arrayIPcLm2EEEEviS6_T1_$__internal_accurate_pow) ;  /* 0x0000005400487944 */ /* 0x000fea0003c00000 */
[----:B------:R-:W-:Y:S05]  /*0680*/  BSYNC.RECONVERGENT B2 ;  /* 0x0000000000027941 */ /* 0x000fea0003800200 */
.L_x_8414:
        /* <DEDUP_REMOVED lines=19> */
.L_x_8413:
[----:B------:R-:W-:Y:S05]  /*07c0*/  BSYNC.RECONVERGENT B1 ;  /* 0x0000000000017941 */ /* 0x000fea0003800200 */
.L_x_8412:
        /* <DEDUP_REMOVED lines=26> */
.L_x_8417:
[----:B------:R-:W0:Y:S02]  /*0970*/  DSETP.NEU.AND P4, PT, |R24|, +INF , PT ;  /* 0x7ff000001800742a */ /* 0x000e240003f8d200 */
[----:B0-----:R-:W-:Y:S01]  /*0980*/  @!P4 ISETP.NE.AND P0, PT, R20, 0x3fe00000, PT ;  /* 0x3fe000001400c80c */ /* 0x001fe20003f05270 */
[----:B------:R-:W-:-:S03]  /*0990*/  @!P4 IMAD.MOV.U32 R4, RZ, RZ, RZ ;  /* 0x000000ffff04c224 */ /* 0x000fc600078e00ff */
[-C--:B------:R-:W-:Y:S02]  /*09a0*/  @!P4 SEL R0, R22, R21.reuse, P0 ;  /* 0x000000151600c207 */ /* 0x080fe40000000000 */
[----:B------:R-:W-:Y:S02]  /*09b0*/  @!P4 ISETP.GE.AND P0, PT, R25, RZ, PT ;  /* 0x000000ff1900c20c */ /* 0x000fe40003f06270 */
[----:B------:R-:W-:-:S04]  /*09c0*/  @!P4 SEL R0, R0, R21, P3 ;  /* 0x000000150000c207 */ /* 0x000fc80001800000 */
[----:B------:R-:W-:-:S07]  /*09d0*/  @!P4 SEL R5, R0, R21, !P0 ;  /* 0x000000150005c207 */ /* 0x000fce0004000000 */
.L_x_8416:
[----:B------:R-:W-:Y:S05]  /*09e0*/  BSYNC.RECONVERGENT B1 ;  /* 0x0000000000017941 */ /* 0x000fea0003800200 */
.L_x_8415:
        /* <DEDUP_REMOVED lines=9> */
.L_x_8411:
[----:B------:R-:W-:Y:S05]  /*0a80*/  BSYNC.RECONVERGENT B0 ;  /* 0x0000000000007941 */ /* 0x000fea0003800200 */
.L_x_8410:
        /* <DEDUP_REMOVED lines=11> */
[----:B------:R-:W-:Y:S05]  /*0b40*/  CALL.REL.NOINC `($_ZN2at6native29vectorized_elementwise_kernelILi4EZNS0_50_GLOBAL__N__2680c7bb_12_PowKernel_cu_7dd49032_317029pow_tensor_scalar_kernel_implIddEEvRNS_18TensorIteratorBaseET0_EUldE2_St5arrayIPcLm2EEEEviS6_T1_$__internal_accurate_pow) ;  /* 0x0000005000147944 */ /* 0x000fea0003c00000 */
[----:B------:R-:W-:Y:S05]  /*0b50*/  BSYNC.RECONVERGENT B2 ;  /* 0x0000000000027941 */ /* 0x000fea0003800200 */
.L_x_8422:
        /* <DEDUP_REMOVED lines=20> */
.L_x_8421:
[----:B------:R-:W0:Y:S01]  /*0ca0*/  LDCU UR6, c[0x0][0x38c] ;  /* 0x00007180ff0677ac */ /* 0x000e220008000800 */
[----:B------:R-:W-:Y:S01]  /*0cb0*/  SEL R5, R27, RZ, P1 ;  /* 0x000000ff1b057207 */ /* 0x000fe20000800000 */
[----:B------:R-:W-:Y:S01]  /*0cc0*/  IMAD.MOV.U32 R4, RZ, RZ, RZ ;  /* 0x000000ffff047224 */ /* 0x000fe200078e00ff */
[----:B------:R-:W-:Y:S02]  /*0cd0*/  PLOP3.LUT P0, PT, P1, PT, PT, 0x80, 0x8 ;  /* 0x000000000008781c */ /* 0x000fe40000f0f070 */
[----:B0-----:R-:W-:-:S13]  /*0ce0*/  ISETP.LE.AND P3, PT, RZ, UR6, PT ;  /* 0x00000006ff007c0c */ /* 0x001fda000bf63270 */
[----:B------:R-:W-:-:S07]  /*0cf0*/  @!P3 LOP3.LUT R5, R5, 0x7ff00000, RZ, 0xfc, !PT ;  /* 0x7ff000000505b812 */ /* 0x000fce00078efcff */
.L_x_8423:
[----:B------:R-:W-:Y:S05]  /*0d00*/  BSYNC.RECONVERGENT B1 ;  /* 0x0000000000017941 */ /* 0x000fea0003800200 */
.L_x_8420:
        /* <DEDUP_REMOVED lines=18> */
.L_x_8427:
        /* <DEDUP_REMOVED lines=12> */
.L_x_8426:
[----:B------:R0:W2:Y:S02]  /*0ef0*/  DADD R4, R26, R6 ;  /* 0x000000001a047229 */ /* 0x0000a40000000006 */
.L_x_8425:
[----:B------:R-:W-:Y:S05]  /*0f00*/  BSYNC.RECONVERGENT B1 ;  /* 0x0000000000017941 */ /* 0x000fea0003800200 */
.L_x_8424:
        /* <DEDUP_REMOVED lines=9> */
.L_x_8419:
[----:B------:R-:W-:Y:S05]  /*0fa0*/  BSYNC.RECONVERGENT B0 ;  /* 0x0000000000007941 */ /* 0x000fea0003800200 */
.L_x_8418:
        /* <DEDUP_REMOVED lines=13> */
.L_x_8432:
        /* <DEDUP_REMOVED lines=20> */
.L_x_8431:
[----:B------:R-:W0:Y:S01]  /*11c0*/  LDCU UR6, c[0x0][0x38c] ;  /* 0x00007180ff0677ac */ /* 0x000e220008000800 */
[----:B------:R-:W-:Y:S01]  /*11d0*/  SEL R5, R29, RZ, P1 ;  /* 0x000000ff1d057207 */ /* 0x000fe20000800000 */
[----:B------:R-:W-:Y:S01]  /*11e0*/  IMAD.MOV.U32 R4, RZ, RZ, RZ ;  /* 0x000000ffff047224 */ /* 0x000fe200078e00ff */
[----:B------:R-:W-:Y:S02]  /*11f0*/  PLOP3.LUT P0, PT, P1, PT, PT, 0x80, 0x8 ;  /* 0x000000000008781c */ /* 0x000fe40000f0f070 */
[----:B0-----:R-:W-:-:S13]  /*1200*/  ISETP.LE.AND P3, PT, RZ, UR6, PT ;  /* 0x00000006ff007c0c */ /* 0x001fda000bf63270 */
[----:B------:R-:W-:-:S07]  /*1210*/  @!P3 LOP3.LUT R5, R5, 0x7ff00000, RZ, 0xfc, !PT ;  /* 0x7ff000000505b812 */ /* 0x000fce00078efcff */
.L_x_8433:
[----:B------:R-:W-:Y:S05]  /*1220*/  BSYNC.RECONVERGENT B1 ;  /* 0x0000000000017941 */ /* 0x000fea0003800200 */
.L_x_8430:
        /* <DEDUP_REMOVED lines=18> */
.L_x_8437:
        /* <DEDUP_REMOVED lines=12> */
.L_x_8436:
[----:B------:R0:W2:Y:S02]  /*1410*/  DADD R4, R28, R6 ;  /* 0x000000001c047229 */ /* 0x0000a40000000006 */
.L_x_8435:
[----:B------:R-:W-:Y:S05]  /*1420*/  BSYNC.RECONVERGENT B1 ;  /* 0x0000000000017941 */ /* 0x000fea0003800200 */
.L_x_8434:
        /* <DEDUP_REMOVED lines=9> */
.L_x_8429:
[----:B------:R-:W-:Y:S05]  /*14c0*/  BSYNC.RECONVERGENT B0 ;  /* 0x0000000000007941 */ /* 0x000fea0003800200 */
.L_x_8428:
        /* <DEDUP_REMOVED lines=13> */
.L_x_8442:
        /* <DEDUP_REMOVED lines=20> */
.L_x_8441:
[----:B------:R-:W0:Y:S01]  /*16e0*/  LDCU UR6, c[0x0][0x38c] ;  /* 0x00007180ff0677ac */ /* 0x000e220008000800 */
[----:B------:R-:W-:Y:S01]  /*16f0*/  SEL R5, R31, RZ, P1 ;  /* 0x000000ff1f057207 */ /* 0x000fe20000800000 */
[----:B------:R-:W-:Y:S01]  /*1700*/  IMAD.MOV.U32 R4, RZ, RZ, RZ ;  /* 0x000000ffff047224 */ /* 0x000fe200078e00ff */
[----:B------:R-:W-:Y:S02]  /*1710*/  PLOP3.LUT P0, PT, P1, PT, PT, 0x80, 0x8 ;  /* 0x000000000008781c */ /* 0x000fe40000f0f070 */
[----:B0-----:R-:W-:-:S13]  /*1720*/  ISETP.LE.AND P3, PT, RZ, UR6, PT ;  /* 0x00000006ff007c0c */ /* 0x001fda000bf63270 */
[----:B------:R-:W-:-:S07]  /*1730*/  @!P3 LOP3.LUT R5, R5, 0x7ff00000, RZ, 0xfc, !PT ;  /* 0x7ff000000505b812 */ /* 0x000fce00078efcff */
.L_x_8443:
[----:B------:R-:W-:Y:S05]  /*1740*/  BSYNC.RECONVERGENT B1 ;  /* 0x0000000000017941 */ /* 0x000fea0003800200 */
.L_x_8440:
        /* <DEDUP_REMOVED lines=18> */
.L_x_8447:
        /* <DEDUP_REMOVED lines=12> */
.L_x_8446:
[----:B------:R0:W2:Y:S02]  /*1930*/  DADD R4, R30, R6 ;  /* 0x000000001e047229 */ /* 0x0000a40000000006 */
.L_x_8445:
[----:B------:R-:W-:Y:S05]  /*1940*/  BSYNC.RECONVERGENT B1 ;  /* 0x0000000000017941 */ /* 0x000fea0003800200 */
.L_x_8444:
        /* <DEDUP_REMOVED lines=9> */
.L_x_8439:
[----:B------:R-:W-:Y:S05]  /*19e0*/  BSYNC.RECONVERGENT B0 ;  /* 0x0000000000007941 */ /* 0x000fea0003800200 */
.L_x_8438:
        /* <DEDUP_REMOVED lines=13> */
.L_x_8452:
        /* <DEDUP_REMOVED lines=20> */
.L_x_8451:
[----:B------:R-:W0:Y:S01]  /*1c00*/  LDCU UR6, c[0x0][0x38c] ;  /* 0x00007180ff0677ac */ /* 0x000e220008000800 */
[----:B------:R-:W-:Y:S01]  /*1c10*/  SEL R5, R39, RZ, P1 ;  /* 0x000000ff27057207 */ /* 0x000fe20000800000 */
[----:B------:R-:W-:Y:S01]  /*1c20*/  IMAD.MOV.U32 R4, RZ, RZ, RZ ;  /* 0x000000ffff047224 */ /* 0x000fe200078e00ff */
[----:B------:R-:W-:Y:S02]  /*1c30*/  PLOP3.LUT P0, PT, P1, PT, PT, 0x80, 0x8 ;  /* 0x000000000008781c */ /* 0x000fe40000f0f070 */
[----:B0-----:R-:W-:-:S13]  /*1c40*/  ISETP.LE.AND P3, PT, RZ, UR6, PT ;  /* 0x00000006ff007c0c */ /* 0x001fda000bf63270 */
[----:B------:R-:W-:-:S07]  /*1c50*/  @!P3 LOP3.LUT R5, R5, 0x7ff00000, RZ, 0xfc, !PT ;  /* 0x7ff000000505b812 */ /* 0x000fce00078efcff */
.L_x_8453:
[----:B------:R-:W-:Y:S05]  /*1c60*/  BSYNC.RECONVERGENT B1 ;  /* 0x0000000000017941 */ /* 0x000fea0003800200 */
.L_x_8450:
        /* <DEDUP_REMOVED lines=18> */
.L_x_8457:
        /* <DEDUP_REMOVED lines=12> */
.L_x_8456:
[----:B------:R0:W2:Y:S02]  /*1e50*/  DADD R4, R38, R6 ;  /* 0x0000000026047229 */ /* 0x0000a40000000006 */
.L_x_8455:
[----:B------:R-:W-:Y:S05]  /*1e60*/  BSYNC.RECONVERGENT B1 ;  /* 0x0000000000017941 */ /* 0x000fea0003800200 */
.L_x_8454:
        /* <DEDUP_REMOVED lines=9> */
.L_x_8449:
[----:B------:R-:W-:Y:S05]  /*1f00*/  BSYNC.RECONVERGENT B0 ;  /* 0x0000000000007941 */ /* 0x000fea0003800200 */
.L_x_8448:
        /* <DEDUP_REMOVED lines=13> */
.L_x_8462:
        /* <DEDUP_REMOVED lines=20> */
.L_x_8461:
[----:B------:R-:W0:Y:S01]  /*2120*/  LDCU UR6, c[0x0][0x38c] ;  /* 0x00007180ff0677ac */ /* 0x000e220008000800 */
[----:B------:R-:W-:Y:S01]  /*2130*/  SEL R5, R41, RZ, P1 ;  /* 0x000000ff29057207 */ /* 0x000fe20000800000 */
[----:B------:R-:W-:Y:S01]  /*2140*/  IMAD.MOV.U32 R4, RZ, RZ, RZ ;  /* 0x000000ffff047224 */ /* 0x000fe200078e00ff */
[----:B------:R-:W-:Y:S02]  /*2150*/  PLOP3.LUT P0, PT, P1, PT, PT, 0x80, 0x8 ;  /* 0x000000000008781c */ /* 0x000fe40000f0f070 */
[----:B0-----:R-:W-:-:S13]  /*2160*/  ISETP.LE.AND P3, PT, RZ, UR6, PT ;  /* 0x00000006ff007c0c */ /* 0x001fda000bf63270 */
[----:B------:R-:W-:-:S07]  /*2170*/  @!P3 LOP3.LUT R5, R5, 0x7ff00000, RZ, 0xfc, !PT ;  /* 0x7ff000000505b812 */ /* 0x000fce00078efcff */
.L_x_8463:
[----:B------:R-:W-:Y:S05]  /*2180*/  BSYNC.RECONVERGENT B1 ;  /* 0x0000000000017941 */ /* 0x000fea0003800200 */
.L_x_8460:
        /* <DEDUP_REMOVED lines=18> */
.L_x_8467:
        /* <DEDUP_REMOVED lines=12> */
.L_x_8466:
[----:B------:R0:W2:Y:S02]  /*2370*/  DADD R4, R40, R6 ;  /* 0x0000000028047229 */ /* 0x0000a40000000006 */
.L_x_8465:
[----:B------:R-:W-:Y:S05]  /*2380*/  BSYNC.RECONVERGENT B1 ;  /* 0x0000000000017941 */ /* 0x000fea0003800200 */
.L_x_8464:
        /* <DEDUP_REMOVED lines=9> */
.L_x_8459:
[----:B------:R-:W-:Y:S05]  /*2420*/  BSYNC.RECONVERGENT B0 ;  /* 0x0000000000007941 */ /* 0x000fea0003800200 */
.L_x_8458:
        /* <DEDUP_REMOVED lines=13> */
.L_x_8472:
        /* <DEDUP_REMOVED lines=20> */
.L_x_8471:
[----:B------:R-:W0:Y:S01]  /*2640*/  LDCU UR6, c[0x0][0x38c] ;  /* 0x00007180ff0677ac */ /* 0x000e220008000800 */
[----:B------:R-:W-:Y:S01]  /*2650*/  SEL R5, R43, RZ, P1 ;  /* 0x000000ff2b057207 */ /* 0x000fe20000800000 */
[----:B------:R-:W-:Y:S01]  /*2660*/  IMAD.MOV.U32 R4, RZ, RZ, RZ ;  /* 0x000000ffff047224 */ /* 0x000fe200078e00ff */
[----:B------:R-:W-:Y:S02]  /*2670*/  PLOP3.LUT P0, PT, P1, PT, PT, 0x80, 0x8 ;  /* 0x000000000008781c */ /* 0x000fe40000f0f070 */
[----:B0-----:R-:W-:-:S13]  /*2680*/  ISETP.LE.AND P3, PT, RZ, UR6, PT ;  /* 0x00000006ff007c0c */ /* 0x001fda000bf63270 */
[----:B------:R-:W-:-:S07]  /*2690*/  @!P3 LOP3.LUT R5, R5, 0x7ff00000, RZ, 0xfc, !PT ;  /* 0x7ff000000505b812 */ /* 0x000fce00078efcff */
.L_x_8473:
[----:B------:R-:W-:Y:S05]  /*26a0*/  BSYNC.RECONVERGENT B1 ;  /* 0x0000000000017941 */ /* 0x000fea0003800200 */
.L_x_8470:
        /* <DEDUP_REMOVED lines=18> */
.L_x_8477:
        /* <DEDUP_REMOVED lines=12> */
.L_x_8476:
[----:B------:R0:W2:Y:S02]  /*2890*/  DADD R4, R42, R6 ;  /* 0x000000002a047229 */ /* 0x0000a40000000006 */
.L_x_8475:
[----:B------:R-:W-:Y:S05]  /*28a0*/  BSYNC.RECONVERGENT B1 ;  /* 0x0000000000017941 */ /* 0x000fea0003800200 */
.L_x_8474:
        /* <DEDUP_REMOVED lines=9> */
.L_x_8469:
[----:B------:R-:W-:Y:S05]  /*2940*/  BSYNC.RECONVERGENT B0 ;  /* 0x0000000000007941 */ /* 0x000fea0003800200 */
.L_x_8468:
        /* <DEDUP_REMOVED lines=13> */
.L_x_8482:
        /* <DEDUP_REMOVED lines=19> */
.L_x_8481:
[----:B------:R-:W0:Y:S01]  /*2b50*/  LDCU UR6, c[0x0][0x38c] ;  /* 0x00007180ff0677ac */ /* 0x000e220008000800 */
[----:B------:R-:W-:Y:S01]  /*2b60*/  SEL R5, R47, RZ, P1 ;  /* 0x000000ff2f057207 */ /* 0x000fe20000800000 */
[----:B------:R-:W-:Y:S01]  /*2b70*/  IMAD.MOV.U32 R4, RZ, RZ, RZ ;  /* 0x000000ffff047224 */ /* 0x000fe200078e00ff */
[----:B------:R-:W-:Y:S02]  /*2b80*/  PLOP3.LUT P2, PT, P1, PT, PT, 0x80, 0x8 ;  /* 0x000000000008781c */ /* 0x000fe40000f4f070 */
[----:B0-----:R-:W-:-:S13]  /*2b90*/  ISETP.LE.AND P0, PT, RZ, UR6, PT ;  /* 0x00000006ff007c0c */ /* 0x001fda000bf03270 */
[----:B------:R-:W-:-:S07]  /*2ba0*/  @!P0 LOP3.LUT R5, R5, 0x7ff00000, RZ, 0xfc, !PT ;  /* 0x7ff0000005058812 */ /* 0x000fce00078efcff */
.L_x_8483:
[----:B------:R-:W-:Y:S05]  /*2bb0*/  BSYNC.RECONVERGENT B1 ;  /* 0x0000000000017941 */ /* 0x000fea0003800200 */
.L_x_8480:
        /* <DEDUP_REMOVED lines=18> */
.L_x_8487:
        /* <DEDUP_REMOVED lines=12> */
.L_x_8486:
[----:B------:R0:W2:Y:S02]  /*2da0*/  DADD R4, R46, R6 ;  /* 0x000000002e047229 */ /* 0x0000a40000000006 */
.L_x_8485:
[----:B------:R-:W-:Y:S05]  /*2db0*/  BSYNC.RECONVERGENT B1 ;  /* 0x0000000000017941 */ /* 0x000fea0003800200 */
.L_x_8484:
        /* <DEDUP_REMOVED lines=9> */
.L_x_8479:
[----:B------:R-:W-:Y:S05]  /*2e50*/  BSYNC.RECONVERGENT B0 ;  /* 0x0000000000007941 */ /* 0x000fea0003800200 */
.L_x_8478:
        /* <DEDUP_REMOVED lines=16> */
.L_x_8490:
[----:B------:R-:W-:-:S13]  /*2f60*/  ISETP.GE.U32.AND P0, PT, R17, R16, PT ;  /* 0x000000101100720c */ /* 0x000fda0003f06070 */
[----:B------:R-:W-:Y:S05]  /*2f70*/  @P0 BRA `(.L_x_8492) ;  /* 0x0000000000300947 */ /* 0x000fea0003800000 */
[----:B--2---:R-:W2:Y:S01]  /*2f80*/  LDC.64 R4, c[0x0][0x398] ;  /* 0x0000e600ff047b82 */ /* 0x004ea20000000a00 */
[----:B01----:R-:W-:Y:S02]  /*2f90*/  IMAD.IADD R7, R2, 0x1, R17 ;  /* 0x0000000102077824 */ /* 0x003fe400078e0211 */
[----:B------:R-:W-:Y:S02]  /*2fa0*/  VIADD R17, R17, 0x80 ;  /* 0x0000008011117836 */ /* 0x000fe40000000000 */
[----:B--2---:R-:W-:-:S05]  /*2fb0*/  IMAD.WIDE.U32 R4, R7, 0x8, R4 ;  /* 0x0000000807047825 */ /* 0x004fca00078e0004 */
[----:B-----5:R1:W-:Y:S02]  /*2fc0*/  STG.E.64 desc[UR8][R4.64], R28 ;  /* 0x0000001c04007986 */ /* 0x0203e4000c101b08 */
.L_x_8491:
[----:B------:R-:W-:-:S13]  /*2fd0*/  ISETP.GE.U32.AND P0, PT, R17, R16, PT ;  /* 0x000000101100720c */ /* 0x000fda0003f06070 */
[----:B------:R-:W-:Y:S05]  /*2fe0*/  @P0 BRA `(.L_x_8493) ;  /* 0x0000000000300947 */ /* 0x000fea0003800000 */
[----:B01----:R-:W0:Y:S01]  /*2ff0*/  LDC.64 R4, c[0x0][0x398] ;  /* 0x0000e600ff047b82 */ /* 0x003e220000000a00 */
[----:B------:R-:W-:Y:S02]  /*3000*/  IMAD.IADD R7, R2, 0x1, R17 ;  /* 0x0000000102077824 */ /* 0x000fe400078e0211 */
[----:B------:R-:W-:Y:S02]  /*3010*/  VIADD R17, R17, 0x80 ;  /* 0x0000008011117836 */ /* 0x000fe40000000000 */
[----:B0-----:R-:W-:-:S05]  /*3020*/  IMAD.WIDE.U32 R4, R7, 0x8, R4 ;  /* 0x0000000807047825 */ /* 0x001fca00078e0004 */
[----:B------:R3:W-:Y:S02]  /*3030*/  STG.E.64 desc[UR8][R4.64], R30 ;  /* 0x0000001e04007986 */ /* 0x0007e4000c101b08 */
.L_x_8492:
[----:B------:R-:W-:-:S13]  /*3040*/  ISETP.GE.U32.AND P0, PT, R17, R16, PT ;  /* 0x000000101100720c */ /* 0x000fda0003f06070 */
[----:B------:R-:W-:Y:S05]  /*3050*/  @P0 BRA `(.L_x_8494) ;  /* 0x0000000000340947 */ /* 0x000fea0003800000 */
[----:B--23--:R-:W2:Y:S01]  /*3060*/  LDC.64 R4, c[0x0][0x398] ;  /* 0x0000e600ff047b82 */ /* 0x00cea20000000a00 */
[----:B01----:R-:W-:Y:S02]  /*3070*/  IMAD.IADD R7, R2, 0x1, R17 ;  /* 0x0000000102077824 */ /* 0x003fe400078e0211 */
[----:B------:R-:W-:Y:S02]  /*3080*/  VIADD R17, R17, 0x80 ;  /* 0x0000008011117836 */ /* 0x000fe40000000000 */
[----:B--2---:R-:W-:-:S05]  /*3090*/  IMAD.WIDE.U32 R4, R7, 0x8, R4 ;  /* 0x0000000807047825 */ /* 0x004fca00078e0004 */
[----:B-----5:R2:W-:Y:S02]  /*30a0*/  STG.E.64 desc[UR8][R4.64], R38 ;  /* 0x0000002604007986 */ /* 0x0205e4000c101b08 */
.L_x_8493:
        /* <DEDUP_REMOVED lines=8> */
.L_x_8494:
[----:B------:R-:W-:Y:S05]  /*3130*/  BSYNC.RELIABLE B1 ;  /* 0x0000000000017941 */ /* 0x000fea0003800100 */
.L_x_8489:
[----:B------:R-:W-:-:S13]  /*3140*/  ISETP.GE.U32.AND P0, PT, R17, R16, PT ;  /* 0x000000101100720c */ /* 0x000fda0003f06070 */
[----:B--234-:R-:W2:Y:S01]  /*3150*/  @!P0 LDC.64 R4, c[0x0][0x398] ;  /* 0x0000e600ff048b82 */ /* 0x01cea20000000a00 */
[----:B01----:R-:W-:Y:S02]  /*3160*/  @!P0 IMAD.IADD R7, R2, 0x1, R17 ;  /* 0x0000000102078824 */ /* 0x003fe400078e0211 */
[----:B------:R-:W-:Y:S02]  /*3170*/  @!P0 VIADD R17, R17, 0x80 ;  /* 0x0000008011118836 */ /* 0x000fe40000000000 */
[----:B--2---:R-:W-:-:S05]  /*3180*/  @!P0 IMAD.WIDE.U32 R4, R7, 0x8, R4 ;  /* 0x0000000807048825 */ /* 0x004fca00078e0004 */
[----:B-----5:R3:W-:Y:S02]  /*3190*/  @!P0 STG.E.64 desc[UR8][R4.64], R42 ;  /* 0x0000002a04008986 */ /* 0x0207e4000c101b08 */
.L_x_8495:
[----:B------:R-:W-:Y:S05]  /*31a0*/  BSYNC.RECONVERGENT B0 ;  /* 0x0000000000007941 */ /* 0x000fea0003800200 */
.L_x_8488:
        /* <DEDUP_REMOVED lines=9> */
.L_x_8409:
[----:B------:R-:W0:Y:S01]  /*3240*/  S2R R3, SR_TID.X ;  /* 0x0000000000037919 */ /* 0x000e220000002100 */
[----:B------:R-:W1:Y:S01]  /*3250*/  LDC.64 R4, c[0x0][0x3a0] ;  /* 0x0000e800ff047b82 */ /* 0x000e620000000a00 */
[----:B------:R-:W2:Y:S07]  /*3260*/  LDCU.64 UR6, c[0x0][0x388] ;  /* 0x00007100ff0677ac */ /* 0x000eae0008000a00 */
[----:B------:R-:W3:Y:S01]  /*3270*/  LDC.64 R6, c[0x0][0x388] ;  /* 0x0000e200ff067b82 */ /* 0x000ee20000000a00 */
[----:B-1----:R-:W-:-:S04]  /*3280*/  IMAD.WIDE.U32 R4, R2, 0x8, R4 ;  /* 0x0000000802047825 */ /* 0x002fc800078e0004 */
[----:B0-----:R-:W-:-:S05]  /*3290*/  IMAD.WIDE.U32 R4, R3, 0x20, R4 ;  /* 0x0000002003047825 */ /* 0x001fca00078e0004 */
[----:B------:R-:W4:Y:S04]  /*32a0*/  LDG.E.ENL2.256 R20, R16, desc[UR8][R4.64] ;  /* 0xfe0000080410797e */ /* 0x000f280008121914 */
[----:B------:R0:W5:Y:S01]  /*32b0*/  LDG.E.ENL2.256 R28, R24, desc[UR8][R4.64+0x1000] ;  /* 0xfe0080080418797e */ /* 0x000162000812191c */
        /* <DEDUP_REMOVED lines=31> */
[----:B-----5:R-:W-:Y:S05]  /*34b0*/  CALL.REL.NOINC `($_ZN2at6native29vectorized_elementwise_kernelILi4EZNS0_50_GLOBAL__N__2680c7bb_12_PowKernel_cu_7dd49032_317029pow_tensor_scalar_kernel_implIddEEvRNS_18TensorIteratorBaseET0_EUldE2_St5arrayIPcLm2EEEEviS6_T1_$__internal_accurate_pow) ;  /* 0x0000002400b87944 */ /* 0x020fea0003c00000 */
[----:B------:R-:W-:Y:S05]  /*34c0*/  BSYNC.RECONVERGENT B1 ;  /* 0x0000000000017941 */ /* 0x000fea0003800200 */
.L_x_8498:
        /* <DEDUP_REMOVED lines=17> */
.L_x_8497:
[----:B------:R-:W-:Y:S05]  /*35e0*/  BSYNC.RECONVERGENT B0 ;  /* 0x0000000000007941 */ /* 0x000fea0003800200 */
.L_x_8496:
        /* <DEDUP_REMOVED lines=41> */
.L_x_8500:
[----:B------:R-:W-:Y:S05]  /*3880*/  BSYNC.RECONVERGENT B0 ;  /* 0x0000000000007941 */ /* 0x000fea0003800200 */
.L_x_8499:
[----:B------:R-:W0:Y:S01]  /*3890*/  DSETP.NEU.AND P0, PT, R18, RZ, PT ;  /* 0x000000ff1200722a */ /* 0x000e220003f0d000 */
[----:B------:R-:W-:Y:S04]  /*38a0*/  BSSY.RECONVERGENT B0, `(.L_x_8501) ;  /* 0x0000020000007945 */ /* 0x000fe80003800200 */
[----:B0-----:R-:W-:Y:S05]  /*38b0*/  @!P0 BRA `(.L_x_8502) ;  /* 0x0000000000688947 */ /* 0x001fea0003800000 */
[----:B------:R-:W0:Y:S01]  /*38c0*/  DADD R6, -RZ, |R18| ;  /* 0x00000000ff067229 */ /* 0x000e220000000512 */
[----:B------:R-:W-:Y:S01]  /*38d0*/  BSSY.RECONVERGENT B1, `(.L_x_8503) ;  /* 0x0000004000017945 */ /* 0x000fe20003800200 */
[----:B0-----:R-:W-:Y:S01]  /*38e0*/  IMAD.MOV.U32 R3, RZ, RZ, R7 ;  /* 0x000000ffff037224 */ /* 0x001fe200078e0007 */
[----:B------:R-:W-:-:S07]  /*38f0*/  MOV R0, 0x3910 ;  /* 0x0000391000007802 */ /* 0x000fce0000000f00 */
[----:B-----5:R-:W-:Y:S05]  /*3900*/  CALL.REL.NOINC `($_ZN2at6native29vectorized_elementwise_kernelILi4EZNS0_50_GLOBAL__N__2680c7bb_12_PowKernel_cu_7dd49032_317029pow_tensor_scalar_kernel_implIddEEvRNS_18TensorIteratorBaseET0_EUldE2_St5arrayIPcLm2EEEEviS6_T1_$__internal_accurate_pow) ;  /* 0x0000002000a47944 */ /* 0x020fea0003c00000 */
[----:B------:R-:W-:Y:S05]  /*3910*/  BSYNC.RECONVERGENT B1 ;  /* 0x0000000000017941 */ /* 0x000fea0003800200 */
.L_x_8503:
        /* <DEDUP_REMOVED lines=20> */
.L_x_8502:
[----:B------:R-:W-:Y:S01]  /*3a60*/  SEL R53, R19, RZ, P2 ;  /* 0x000000ff13357207 */ /* 0x000fe20001000000 */
[----:B------:R-:W-:Y:S01]  /*3a70*/  IMAD.MOV.U32 R52, RZ, RZ, RZ ;  /* 0x000000ffff347224 */ /* 0x000fe200078e00ff */
[----:B------:R-:W-:Y:S02]  /*3a80*/  PLOP3.LUT P0, PT, P2, PT, PT, 0x80, 0x8 ;  /* 0x000000000008781c */ /* 0x000fe4000170f070 */
[----:B------:R-:W-:-:S11]  /*3a90*/  @!P4 LOP3.LUT R53, R53, 0x7ff00000, RZ, 0xfc, !PT ;  /* 0x7ff000003535c812 */ /* 0x000fd600078efcff */
.L_x_8504:
[----:B------:R-:W-:Y:S05]  /*3aa0*/  BSYNC.RECONVERGENT B0 ;  /* 0x0000000000007941 */ /* 0x000fea0003800200 */
.L_x_8501:
        /* <DEDUP_REMOVED lines=18> */
.L_x_8508:
        /* <DEDUP_REMOVED lines=12> */
.L_x_8507:
[----:B------:R0:W1:Y:S02]  /*3c90*/  DADD R52, R18, R6 ;  /* 0x0000000012347229 */ /* 0x0000640000000006 */
.L_x_8506:
[----:B------:R-:W-:Y:S05]  /*3ca0*/  BSYNC.RECONVERGENT B0 ;  /* 0x0000000000007941 */ /* 0x000fea0003800200 */
.L_x_8505:
[----:B------:R-:W2:Y:S01]  /*3cb0*/  DSETP.NEU.AND P0, PT, R20, RZ, PT ;  /* 0x000000ff1400722a */ /* 0x000ea20003f0d000 */
[----:B------:R-:W-:Y:S04]  /*3cc0*/  BSSY.RECONVERGENT B0, `(.L_x_8509) ;  /* 0x0000022000007945 */ /* 0x000fe80003800200 */
[----:B--2---:R-:W-:Y:S05]  /*3cd0*/  @!P0 BRA `(.L_x_8510) ;  /* 0x0000000000688947 */ /* 0x004fea0003800000 */
[----:B0-----:R-:W0:Y:S01]  /*3ce0*/  DADD R6, -RZ, |R20| ;  /* 0x00000000ff067229 */ /* 0x001e220000000514 */
[----:B------:R-:W-:Y:S01]  /*3cf0*/  BSSY.RECONVERGENT B1, `(.L_x_8511) ;  /* 0x0000004000017945 */ /* 0x000fe20003800200 */
[----:B0-----:R-:W-:Y:S01]  /*3d00*/  IMAD.MOV.U32 R3, RZ, RZ, R7 ;  /* 0x000000ffff037224 */ /* 0x001fe200078e0007 */
[----:B------:R-:W-:-:S07]  /*3d10*/  MOV R0, 0x3d30 ;  /* 0x00003d3000007802 */ /* 0x000fce0000000f00 */
[----:B-1---5:R-:W-:Y:S05]  /*3d20*/  CALL.REL.NOINC `($_ZN2at6native29vectorized_elementwise_kernelILi4EZNS0_50_GLOBAL__N__2680c7bb_12_PowKernel_cu_7dd49032_317029pow_tensor_scalar_kernel_implIddEEvRNS_18TensorIteratorBaseET0_EUldE2_St5arrayIPcLm2EEEEviS6_T1_$__internal_accurate_pow) ;  /* 0x0000001c009c7944 */ /* 0x022fea0003c00000 */
[----:B------:R-:W-:Y:S05]  /*3d30*/  BSYNC.RECONVERGENT B1 ;  /* 0x0000000000017941 */ /* 0x000fea0003800200 */
.L_x_8511:
        /* <DEDUP_REMOVED lines=20> */
.L_x_8510:
[----:B------:R-:W2:Y:S01]  /*3e80*/  LDCU UR6, c[0x0][0x38c] ;  /* 0x00007180ff0677ac */ /* 0x000ea20008000800 */
[----:B------:R-:W-:Y:S01]  /*3e90*/  SEL R51, R21, RZ, P2 ;  /* 0x000000ff15337207 */ /* 0x000fe20001000000 */
[----:B------:R-:W-:Y:S01]  /*3ea0*/  IMAD.MOV.U32 R50, RZ, RZ, RZ ;  /* 0x000000ffff327224 */ /* 0x000fe200078e00ff */
[----:B------:R-:W-:Y:S02]  /*3eb0*/  PLOP3.LUT P0, PT, P2, PT, PT, 0x80, 0x8 ;  /* 0x000000000008781c */ /* 0x000fe4000170f070 */
[----:B--2---:R-:W-:-:S13]  /*3ec0*/  ISETP.LE.AND P3, PT, RZ, UR6, PT ;  /* 0x00000006ff007c0c */ /* 0x004fda000bf63270 */
[----:B------:R-:W-:-:S07]  /*3ed0*/  @!P3 LOP3.LUT R51, R51, 0x7ff00000, RZ, 0xfc, !PT ;  /* 0x7ff000003333b812 */ /* 0x000fce00078efcff */
.L_x_8512:
[----:B------:R-:W-:Y:S05]  /*3ee0*/  BSYNC.RECONVERGENT B0 ;  /* 0x0000000000007941 */ /* 0x000fea0003800200 */
.L_x_8509:
        /* <DEDUP_REMOVED lines=18> */
.L_x_8516:
        /* <DEDUP_REMOVED lines=12> */
.L_x_8515:
[----:B------:R2:W3:Y:S02]  /*40d0*/  DADD R50, R20, R6 ;  /* 0x0000000014327229 */ /* 0x0004e40000000006 */
.L_x_8514:
[----:B------:R-:W-:Y:S05]  /*40e0*/  BSYNC.RECONVERGENT B0 ;  /* 0x0000000000007941 */ /* 0x000fea0003800200 */
.L_x_8513:
[----:B------:R-:W4:Y:S01]  /*40f0*/  DSETP.NEU.AND P0, PT, R22, RZ, PT ;  /* 0x000000ff1600722a */ /* 0x000f220003f0d000 */
[----:B------:R-:W-:Y:S04]  /*4100*/  BSSY.RECONVERGENT B0, `(.L_x_8517) ;  /* 0x0000022000007945 */ /* 0x000fe80003800200 */
[----:B----4-:R-:W-:Y:S05]  /*4110*/  @!P0 BRA `(.L_x_8518) ;  /* 0x0000000000688947 */ /* 0x010fea0003800000 */
[----:B0-2---:R-:W0:Y:S01]  /*4120*/  DADD R6, -RZ, |R22| ;  /* 0x00000000ff067229 */ /* 0x005e220000000516 */
[----:B------:R-:W-:Y:S01]  /*4130*/  BSSY.RECONVERGENT B1, `(.L_x_8519) ;  /* 0x0000004000017945 */ /* 0x000fe20003800200 */
[----:B0-----:R-:W-:Y:S01]  /*4140*/  IMAD.MOV.U32 R3, RZ, RZ, R7 ;  /* 0x000000ffff037224 */ /* 0x001fe200078e0007 */
[----:B------:R-:W-:-:S07]  /*4150*/  MOV R0, 0x4170 ;  /* 0x0000417000007802 */ /* 0x000fce0000000f00 */
[----:B-1-3-5:R-:W-:Y:S05]  /*4160*/  CALL.REL.NOINC `($_ZN2at6native29vectorized_elementwise_kernelILi4EZNS0_50_GLOBAL__N__2680c7bb_12_PowKernel_cu_7dd49032_317029pow_tensor_scalar_kernel_implIddEEvRNS_18TensorIteratorBaseET0_EUldE2_St5arrayIPcLm2EEEEviS6_T1_$__internal_accurate_pow) ;  /* 0x00000018008c7944 */ /* 0x02afea0003c00000 */
[----:B------:R-:W-:Y:S05]  /*4170*/  BSYNC.RECONVERGENT B1 ;  /* 0x0000000000017941 */ /* 0x000fea0003800200 */
.L_x_8519:
        /* <DEDUP_REMOVED lines=20> */
.L_x_8518:
[----:B------:R-:W4:Y:S01]  /*42c0*/  LDCU UR6, c[0x0][0x38c] ;  /* 0x00007180ff0677ac */ /* 0x000f220008000800 */
[----:B------:R-:W-:Y:S01]  /*42d0*/  SEL R49, R23, RZ, P2 ;  /* 0x000000ff17317207 */ /* 0x000fe20001000000 */
[----:B------:R-:W-:Y:S01]  /*42e0*/  IMAD.MOV.U32 R48, RZ, RZ, RZ ;  /* 0x000000ffff307224 */ /* 0x000fe200078e00ff */
[----:B------:R-:W-:Y:S02]  /*42f0*/  PLOP3.LUT P0, PT, P2, PT, PT, 0x80, 0x8 ;  /* 0x000000000008781c */ /* 0x000fe4000170f070 */
[----:B----4-:R-:W-:-:S13]  /*4300*/  ISETP.LE.AND P3, PT, RZ, UR6, PT ;  /* 0x00000006ff007c0c */ /* 0x010fda000bf63270 */
[----:B------:R-:W-:-:S07]  /*4310*/  @!P3 LOP3.LUT R49, R49, 0x7ff00000, RZ, 0xfc, !PT ;  /* 0x7ff000003131b812 */ /* 0x000fce00078efcff */
.L_x_8520:
[----:B------:R-:W-:Y:S05]  /*4320*/  BSYNC.RECONVERGENT B0 ;  /* 0x0000000000007941 */ /* 0x000fea0003800200 */
.L_x_8517:
        /* <DEDUP_REMOVED lines=18> */
.L_x_8524:
[----:B------:R-:W4:Y:S01]  /*4450*/  LDCU UR6, c[0x0][0x38c] ;  /* 0x00007180ff0677ac */ /* 0x000f220008000800 */
[----:B------:R-:W0:Y:S02]  /*4460*/  DSETP.GT.AND P0, PT, |R22|, 1, PT ;  /* 0x3ff000001600742a */ /* 0x000e240003f04200 */
[----:B0-----:R-:W-:Y:S02]  /*4470*/  SEL R48, RZ, 0x7ff00000, !P0 ;  /* 0x7ff00000ff307807 */ /* 0x001fe40004000000 */
[----:B----4-:R-:W-:-:S13]  /*4480*/  ISETP.LE.AND P3, PT, RZ, UR6, PT ;  /* 0x00000006ff007c0c */ /* 0x010fda000bf63270 */
        /* <DEDUP_REMOVED lines=8> */
.L_x_8523:
[----:B------:R4:W0:Y:S02]  /*4510*/  DADD R48, R22, R6 ;  /* 0x0000000016307229 */ /* 0x0008240000000006 */
.L_x_8522:
[----:B------:R-:W-:Y:S05]  /*4520*/  BSYNC.RECONVERGENT B0 ;  /* 0x0000000000007941 */ /* 0x000fea0003800200 */
.L_x_8521:
[----:B-----5:R-:W0:Y:S01]  /*4530*/  DSETP.NEU.AND P0, PT, R24, RZ, PT ;  /* 0x000000ff1800722a */ /* 0x020e220003f0d000 */
[----:B------:R-:W-:Y:S04]  /*4540*/  BSSY.RECONVERGENT B0, `(.L_x_8525) ;  /* 0x0000022000007945 */ /* 0x000fe80003800200 */
[----:B0-----:R-:W-:Y:S05]  /*4550*/  @!P0 BRA `(.L_x_8526) ;  /* 0x0000000000688947 */ /* 0x001fea0003800000 */
[----:B--2-4-:R-:W0:Y:S01]  /*4560*/  DADD R6, -RZ, |R24| ;  /* 0x00000000ff067229 */ /* 0x014e220000000518 */
[----:B------:R-:W-:Y:S01]  /*4570*/  BSSY.RECONVERGENT B1, `(.L_x_8527) ;  /* 0x0000004000017945 */ /* 0x000fe20003800200 */
[----:B0-----:R-:W-:Y:S01]  /*4580*/  IMAD.MOV.U32 R3, RZ, RZ, R7 ;  /* 0x000000ffff037224 */ /* 0x001fe200078e0007 */
[----:B------:R-:W-:-:S07]  /*4590*/  MOV R0, 0x45b0 ;  /* 0x000045b000007802 */ /* 0x000fce0000000f00 */
[----:B-1-3--:R-:W-:Y:S05]  /*45a0*/  CALL.REL.NOINC `($_ZN2at6native29vectorized_elementwise_kernelILi4EZNS0_50_GLOBAL__N__2680c7bb_12_PowKernel_cu_7dd49032_317029pow_tensor_scalar_kernel_implIddEEvRNS_18TensorIteratorBaseET0_EUldE2_St5arrayIPcLm2EEEEviS6_T1_$__internal_accurate_pow) ;  /* 0x00000014007c7944 */ /* 0x00afea0003c00000 */
[----:B------:R-:W-:Y:S05]  /*45b0*/  BSYNC.RECONVERGENT B1 ;  /* 0x0000000000017941 */ /* 0x000fea0003800200 */
.L_x_8527:
        /* <DEDUP_REMOVED lines=20> */
.L_x_8526:
[----:B------:R-:W0:Y:S01]  /*4700*/  LDCU UR6, c[0x0][0x38c] ;  /* 0x00007180ff0677ac */ /* 0x000e220008000800 */
[----:B------:R-:W-:Y:S01]  /*4710*/  SEL R47, R25, RZ, P2 ;  /* 0x000000ff192f7207 */ /* 0x000fe20001000000 */
[----:B------:R-:W-:Y:S01]  /*4720*/  IMAD.MOV.U32 R46, RZ, RZ, RZ ;  /* 0x000000ffff2e7224 */ /* 0x000fe200078e00ff */
[----:B------:R-:W-:Y:S02]  /*4730*/  PLOP3.LUT P0, PT, P2, PT, PT, 0x80, 0x8 ;  /* 0x000000000008781c */ /* 0x000fe4000170f070 */
[----:B0-----:R-:W-:-:S13]  /*4740*/  ISETP.LE.AND P3, PT, RZ, UR6, PT ;  /* 0x00000006ff007c0c */ /* 0x001fda000bf63270 */
[----:B------:R-:W-:-:S07]  /*4750*/  @!P3 LOP3.LUT R47, R47, 0x7ff00000, RZ, 0xfc, !PT ;  /* 0x7ff000002f2fb812 */ /* 0x000fce00078efcff */
.L_x_8528:
[----:B------:R-:W-:Y:S05]  /*4760*/  BSYNC.RECONVERGENT B0 ;  /* 0x0000000000007941 */ /* 0x000fea0003800200 */
.L_x_8525:
        /* <DEDUP_REMOVED lines=18> */
.L_x_8532:
[----:B------:R-:W0:Y:S01]  /*4890*/  LDCU UR6, c[0x0][0x38c] ;  /* 0x00007180ff0677ac */ /* 0x000e220008000800 */
[----:B------:R-:W5:Y:S02]  /*48a0*/  DSETP.GT.AND P0, PT, |R24|, 1, PT ;  /* 0x3ff000001800742a */ /* 0x000f640003f04200 */
[----:B-----5:R-:W-:Y:S02]  /*48b0*/  SEL R46, RZ, 0x7ff00000, !P0 ;  /* 0x7ff00000ff2e7807 */ /* 0x020fe40004000000 */
        /* <DEDUP_REMOVED lines=9> */
.L_x_8531:
[----:B------:R0:W0:Y:S02]  /*4950*/  DADD R46, R24, R6 ;  /* 0x00000000182e7229 */ /* 0x0000240000000006 */
.L_x_8530:
[----:B------:R-:W-:Y:S05]  /*4960*/  BSYNC.RECONVERGENT B0 ;  /* 0x0000000000007941 */ /* 0x000fea0003800200 */
.L_x_8529:
[----:B------:R-:W5:Y:S01]  /*4970*/  DSETP.NEU.AND P0, PT, R26, RZ, PT ;  /* 0x000000ff1a00722a */ /* 0x000f620003f0d000 */
[----:B------:R-:W-:Y:S04]  /*4980*/  BSSY.RECONVERGENT B0, `(.L_x_8533) ;  /* 0x0000022000007945 */ /* 0x000fe80003800200 */
[----:B-----5:R-:W-:Y:S05]  /*4990*/  @!P0 BRA `(.L_x_8534) ;  /* 0x0000000000688947 */ /* 0x020fea0003800000 */
[----:B0-2-4-:R-:W0:Y:S01]  /*49a0*/  DADD R6, -RZ, |R26| ;  /* 0x00000000ff067229 */ /* 0x015e22000000051a */
[----:B------:R-:W-:Y:S01]  /*49b0*/  BSSY.RECONVERGENT B1, `(.L_x_8535) ;  /* 0x0000004000017945 */ /* 0x000fe20003800200 */
[----:B0-----:R-:W-:Y:S01]  /*49c0*/  IMAD.MOV.U32 R3, RZ, RZ, R7 ;  /* 0x000000ffff037224 */ /* 0x001fe200078e0007 */
[----:B------:R-:W-:-:S07]  /*49d0*/  MOV R0, 0x49f0 ;  /* 0x000049f000007802 */ /* 0x000fce0000000f00 */
[----:B-1-3--:R-:W-:Y:S05]  /*49e0*/  CALL.REL.NOINC `($_ZN2at6native29vectorized_elementwise_kernelILi4EZNS0_50_GLOBAL__N__2680c7bb_12_PowKernel_cu_7dd49032_317029pow_tensor_scalar_kernel_implIddEEvRNS_18TensorIteratorBaseET0_EUldE2_St5arrayIPcLm2EEEEviS6_T1_$__internal_accurate_pow) ;  /* 0x00000010006c7944 */ /* 0x00afea0003c00000 */
[----:B------:R-:W-:Y:S05]  /*49f0*/  BSYNC.RECONVERGENT B1 ;  /* 0x0000000000017941 */ /* 0x000fea0003800200 */
.L_x_8535:
        /* <DEDUP_REMOVED lines=20> */
.L_x_8534:
[----:B------:R-:W5:Y:S01]  /*4b40*/  LDCU UR6, c[0x0][0x38c] ;  /* 0x00007180ff0677ac */ /* 0x000f620008000800 */
[----:B------:R-:W-:Y:S01]  /*4b50*/  SEL R43, R27, RZ, P2 ;  /* 0x000000ff1b2b7207 */ /* 0x000fe20001000000 */
[----:B------:R-:W-:Y:S01]  /*4b60*/  IMAD.MOV.U32 R42, RZ, RZ, RZ ;  /* 0x000000ffff2a7224 */ /* 0x000fe200078e00ff */
[----:B------:R-:W-:Y:S02]  /*4b70*/  PLOP3.LUT P0, PT, P2, PT, PT, 0x80, 0x8 ;  /* 0x000000000008781c */ /* 0x000fe4000170f070 */
[----:B-----5:R-:W-:-:S13]  /*4b80*/  ISETP.LE.AND P3, PT, RZ, UR6, PT ;  /* 0x00000006ff007c0c */ /* 0x020fda000bf63270 */
[----:B------:R-:W-:-:S07]  /*4b90*/  @!P3 LOP3.LUT R43, R43, 0x7ff00000, RZ, 0xfc, !PT ;  /* 0x7ff000002b2bb812 */ /* 0x000fce00078efcff */
.L_x_8536:
[----:B------:R-:W-:Y:S05]  /*4ba0*/  BSYNC.RECONVERGENT B0 ;  /* 0x0000000000007941 */ /* 0x000fea0003800200 */
.L_x_8533:
        /* <DEDUP_REMOVED lines=19> */
.L_x_8540:
        /* <DEDUP_REMOVED lines=12> */
.L_x_8539:
[----:B------:R0:W0:Y:S02]  /*4da0*/  DADD R42, R26, R6 ;  /* 0x000000001a2a7229 */ /* 0x0000240000000006 */
.L_x_8538:
[----:B------:R-:W-:Y:S05]  /*4db0*/  BSYNC.RECONVERGENT B0 ;  /* 0x0000000000007941 */ /* 0x000fea0003800200 */
.L_x_8537:
        /* <DEDUP_REMOVED lines=9> */
.L_x_8543:
        /* <DEDUP_REMOVED lines=20> */
.L_x_8542:
[----:B------:R-:W5:Y:S01]  /*4f90*/  LDCU UR6, c[0x0][0x38c] ;  /* 0x00007180ff0677ac */ /* 0x000f620008000800 */
[----:B------:R-:W-:Y:S01]  /*4fa0*/  SEL R5, R29, RZ, P2 ;  /* 0x000000ff1d057207 */ /* 0x000fe20001000000 */
[----:B------:R-:W-:Y:S01]  /*4fb0*/  IMAD.MOV.U32 R4, RZ, RZ, RZ ;  /* 0x000000ffff047224 */ /* 0x000fe200078e00ff */
[----:B------:R-:W-:Y:S02]  /*4fc0*/  PLOP3.LUT P0, PT, P2, PT, PT, 0x80, 0x8 ;  /* 0x000000000008781c */ /* 0x000fe4000170f070 */
[----:B-----5:R-:W-:-:S13]  /*4fd0*/  ISETP.LE.AND P3, PT, RZ, UR6, PT ;  /* 0x00000006ff007c0c */ /* 0x020fda000bf63270 */
[----:B------:R-:W-:-:S07]  /*4fe0*/  @!P3 LOP3.LUT R5, R5, 0x7ff00000, RZ, 0xfc, !PT ;  /* 0x7ff000000505b812 */ /* 0x000fce00078efcff */
.L_x_8544:
[----:B------:R-:W-:Y:S05]  /*4ff0*/  BSYNC.RECONVERGENT B0 ;  /* 0x0000000000007941 */ /* 0x000fea0003800200 */
.L_x_8541:
        /* <DEDUP_REMOVED lines=19> */
.L_x_8548:
        /* <DEDUP_REMOVED lines=12> */
.L_x_8547:
[----:B------:R0:W0:Y:S02]  /*51f0*/  DADD R4, R28, R6 ;  /* 0x000000001c047229 */ /* 0x0000240000000006 */
.L_x_8546:
[----:B------:R-:W-:Y:S05]  /*5200*/  BSYNC.RECONVERGENT B0 ;  /* 0x0000000000007941 */ /* 0x000fea0003800200 */
.L_x_8545:
        /* <DEDUP_REMOVED lines=18> */
[----:B-1-3--:R-:W-:Y:S05]  /*5330*/  CALL.REL.NOINC `($_ZN2at6native29vectorized_elementwise_kernelILi4EZNS0_50_GLOBAL__N__2680c7bb_12_PowKernel_cu_7dd49032_317029pow_tensor_scalar_kernel_implIddEEvRNS_18TensorIteratorBaseET0_EUldE2_St5arrayIPcLm2EEEEviS6_T1_$__internal_accurate_pow) ;  /* 0x0000000800187944 */ /* 0x00afea0003c00000 */
[----:B------:R-:W-:Y:S05]  /*5340*/  BSYNC.RECONVERGENT B0 ;  /* 0x0000000000007941 */ /* 0x000fea0003800200 */
.L_x_8549:
        /* <DEDUP_REMOVED lines=49> */
.L_x_8553:
        /* <DEDUP_REMOVED lines=12> */
.L_x_8552:
[----:B------:R0:W1:Y:S02]  /*5720*/  DADD R4, R30, R6 ;  /* 0x000000001e047229 */ /* 0x0000640000000006 */
.L_x_8551:
[----:B------:R-:W-:Y:S05]  /*5730*/  BSYNC.RECONVERGENT B0 ;  /* 0x0000000000007941 */ /* 0x000fea0003800200 */
.L_x_8550:
[----:B------:R2:W3:Y:S02]  /*5740*/  DSETP.NEU.AND P5, PT, R16, 1, PT ;  /* 0x3ff000001000742a */ /* 0x0004e40003fad000 */
[----:B--2---:R-:W2:Y:S01]  /*5750*/  S2R R17, SR_TID.X ;  /* 0x0000000000117919 */ /* 0x004ea20000002100 */
[----:B---3--:R-:W-:-:S15]  /*5760*/  FSEL R14, R54, RZ, P5 ;  /* 0x000000ff360e7208 */ /* 0x008fde0002800000 */
[----:B------:R-:W-:-:S15]  /*5770*/  NOP ;  /* 0x0000000000007918 */ /* 0x000fde0000000000 */
[----:B------:R-:W-:-:S15]  /*5780*/  NOP ;  /* 0x0000000000007918 */ /* 0x000fde0000000000 */
[----:B------:R-:W-:-:S15]  /*5790*/  NOP ;  /* 0x0000000000007918 */ /* 0x000fde0000000000 */
[----:B------:R-:W-:-:S01]  /*57a0*/  NOP ;  /* 0x0000000000007918 */ /* 0x000fc20000000000 */
[----:B------:R0:W3:Y:S02]  /*57b0*/  DSETP.NEU.AND P0, PT, R6, RZ, PT ;  /* 0x000000ff0600722a */ /* 0x0000e40003f0d000 */
[----:B0-----:R-:W0:Y:S01]  /*57c0*/  LDC.64 R6, c[0x0][0x398] ;  /* 0x0000e600ff067b82 */ /* 0x001e220000000a00 */
[----:B---3--:R-:W-:Y:S01]  /*57d0*/  FSEL R14, R14, RZ, P0 ;  /* 0x000000ff0e0e7208 */ /* 0x008fe20000000000 */
        /* <DEDUP_REMOVED lines=8> */
[----:B------:R-:W-:Y:S02]  /*5860*/  FSEL R5, R55, 1.875, P5 ;  /* 0x3ff0000037057808 */ /* 0x000fe40002800000 */
[----:B------:R-:W-:Y:S02]  /*5870*/  FSEL R30, R30, RZ, P0 ;  /* 0x000000ff1e1e7208 */ /* 0x000fe40000000000 */
[----:B------:R-:W-:-:S02]  /*5880*/  FSEL R5, R5, 1.875, P0 ;  /* 0x3ff0000005057808 */ /* 0x000fc40000000000 */
[----:B------:R-:W-:-:S15]  /*5890*/  FSEL R31, R31, 1.875, P0 ;  /* 0x3ff000001f1f7808 */ /* 0x000fde0000000000 */
[----:B------:R-:W-:-:S15]  /*58a0*/  NOP ;  /* 0x0000000000007918 */ /* 0x000fde0000000000 */
[----:B------:R-:W-:-:S15]  /*58b0*/  NOP ;  /* 0x0000000000007918 */ /* 0x000fde0000000000 */
[----:B------:R-:W-:-:S07]  /*58c0*/  NOP ;  /* 0x0000000000007918 */ /* 0x000fce0000000000 */
[----:B------:R-:W0:Y:S02]  /*58d0*/  DSETP.NEU.AND P4, PT, R18, 1, PT ;  /* 0x3ff000001200742a */ /* 0x000e240003f8d000 */
[----:B0-----:R-:W-:Y:S02]  /*58e0*/  FSEL R4, R52, RZ, P4 ;  /* 0x000000ff34047208 */ /* 0x001fe40002000000 */
[----:B------:R-:W-:Y:S02]  /*58f0*/  FSEL R52, R53, 1.875, P4 ;  /* 0x3ff0000035347808 */ /* 0x000fe40002000000 */
[----:B------:R-:W-:Y:S01]  /*5900*/  FSEL R6, R4, RZ, P0 ;  /* 0x000000ff04067208 */ /* 0x000fe20000000000 */
[----:B------:R-:W-:Y:S01]  /*5910*/  IMAD.MOV.U32 R4, RZ, RZ, R14 ;  /* 0x000000ffff047224 */ /* 0x000fe200078e000e */
        /* <DEDUP_REMOVED lines=17> */
[----:B------:R0:W-:-:S15]  /*5a30*/  STG.E.ENL2.256 desc[UR8][R2.64], R4, R8 ;  /* 0xf80000040208797f */ /* 0x0001de000f121808 */
        /* <DEDUP_REMOVED lines=20> */
[----:B------:R-:W-:Y:S01]  /*5b80*/  STG.E.ENL2.256 desc[UR8][R2.64+0x1000], R4, R28 ;  /* 0xf8008004021c797f */ /* 0x000fe2000f121808 */
[----:B------:R-:W-:Y:S05]  /*5b90*/  EXIT ;  /* 0x000000000000794d */ /* 0x000fea0003800000 */
        .type           $_ZN2at6native29vectorized_elementwise_kernelILi4EZNS0_50_GLOBAL__N__2680c7bb_12_PowKernel_cu_7dd49032_317029pow_tensor_scalar_kernel_implIddEEvRNS_18TensorIteratorBaseET0_EUldE2_St5arrayIPcLm2EEEEviS6_T1_$__internal_accurate_pow,@function
        .size           $_ZN2at6native29vectorized_elementwise_kernelILi4EZNS0_50_GLOBAL__N__2680c7bb_12_PowKernel_cu_7dd49032_317029pow_tensor_scalar_kernel_implIddEEvRNS_18TensorIteratorBaseET0_EUldE2_St5arrayIPcLm2EEEEviS6_T1_$__internal_accurate_pow,(.L_x_60611 - $_ZN2at6native29vectorized_elementwise_kernelILi4EZNS0_50_GLOBAL__N__2680c7bb_12_PowKernel_cu_7dd49032_317029pow_tensor_scalar_kernel_implIddEEvRNS_18TensorIteratorBaseET0_EUldE2_St5arrayIPcLm2EEEEviS6_T1_$__internal_accurate_pow)
$_ZN2at6native29vectorized_elementwise_kernelILi4EZNS0_50_GLOBAL__N__2680c7bb_12_PowKernel_cu_7dd49032_317029pow_tensor_scalar_kernel_implIddEEvRNS_18TensorIteratorBaseET0_EUldE2_St5arrayIPcLm2EEEEviS6_T1_$__internal_accurate_pow:
        /* <DEDUP_REMOVED lines=474> */
.L_x_8554:
        /* <DEDUP_REMOVED lines=10> */
[----:B------:R-:W-:Y:S06]  /*79e0*/  RET.REL.NODEC R6 `(_ZN2at6native29vectorized_elementwise_kernelILi4EZNS0_50_GLOBAL__N__2680c7bb_12_PowKernel_cu_7dd49032_317029pow_tensor_scalar_kernel_implIddEEvRNS_18TensorIteratorBaseET0_EUldE2_St5arrayIPcLm2EEEEviS6_T1_) ;  /* 0xffffff8406847950 */ /* 0x000fec0003c3ffff */
.L_x_8555:
        /* <DEDUP_REMOVED lines=9> */
.L_x_60611:


//--------------------- .text._ZN2at6native29vectorized_elementwise_kernelILi8EZNS0_50_GLOBAL__N__2680c7bb_12_PowKernel_cu_7dd49032_317029pow_tensor_scalar_kernel_implIddEEvRNS_18TensorIteratorBaseET0_EUldE2_St5arrayIPcLm2EEEEviS6_T1_ --------------------------
	.section	.text._ZN2at6native29vectorized_elementwise_kernelILi8EZNS0_50_GLOBAL__N__2680c7bb_12_PowKernel_cu_7dd49032_317029pow_tensor_scalar_kernel_implIddEEvRNS_18TensorIteratorBaseET0_EUldE2_St5arrayIPcLm2EEEEviS6_T1_,"ax",@progbits
	.align	128
        .global         _ZN2at6native29vectorized_elementwise_kernelILi8EZNS0_50_GLOBAL__N__2680c7bb_12_PowKernel_cu_7dd49032_317029pow_tensor_scalar_kernel_implIddEEvRNS_18TensorIteratorBaseET0_EUldE2_St5arrayIPcLm2EEEEviS6_T1_
        .type           _ZN2at6native29vectorized_elementwise_kernelILi8EZNS0_50_GLOBAL__N__2680c7bb_12_PowKernel_cu_7dd49032_317029pow_tensor_scalar_kernel_implIddEEvRNS_18TensorIteratorBaseET0_EUldE2_St5arrayIPcLm2EEEEviS6_T1_,@function
        .size           _ZN2at6native29vectorized_elementwise_kernelILi8EZNS0_50_GLOBAL__N__2680c7bb_12_PowKernel_cu_7dd49032_317029pow_tensor_scalar_kernel_implIddEEvRNS_18TensorIteratorBaseET0_EUldE2_St5arrayIPcLm2EEEEviS6_T1_,(.L_x_60792 - _ZN2at6native29vectorized_elementwise_kernelILi8EZNS0_50_GLOBAL__N__2680c7bb_12_PowKernel_cu_7dd49032_317029pow_tensor_scalar_kernel_implIddEEvRNS_18TensorIteratorBaseET0_EUldE2_St5arrayIPcLm2EEEEviS6_T1_)
        .other          _ZN2at6native29vectorized_elementwise_kernelILi8EZNS0_50_GLOBAL__N__2680c7bb_12_PowKernel_cu_7dd49032_317029pow_tensor_scalar_kernel_implIddEEvRNS_18TensorIteratorBaseET0_EUldE2_St5arrayIPcLm2EEEEviS6_T1_,@"STO_CUDA_ENTRY STV_DEFAULT"
_ZN2at6native29vectorized_elementwise_kernelILi8EZNS0_50_GLOBAL__N__2680c7bb_12_PowKernel_cu_7dd49032_317029pow_tensor_scalar_kernel_implIddEEvRNS_18TensorIteratorBaseET0_EUldE2_St5arrayIPcLm2EEEEviS6_T1_:
.text._ZN2at6native29vectorized_elementwise_kernelILi8EZNS0_50_GLOBAL__N__2680c7bb_12_PowKernel_cu_7dd49032_317029pow_tensor_scalar_kernel_implIddEEvRNS_18TensorIteratorBaseET0_EUldE2_St5arrayIPcLm2EEEEviS6_T1_:
[----:B------:R-:W-:Y:S01]  /*0000*/  LDC R1, c[0x0][0x37c] ;  /* 0x0000df00ff017b82 */ /* 0x000fe20000000800 */
[----:B------:R-:W-:Y:S05]  /*0010*/  EXIT ;  /* 0x000000000000794d */ /* 0x000fea0003800000 */
.L_x_8556:
        /* <DEDUP_REMOVED lines=14> */
.L_x_60792:


//--------------------- .text._ZN2at6native18elementwise_kernelILi128ELi4EZNS0_15gpu_kernel_implIZNS0_50_GLOBAL__N__2680c7bb_12_PowKernel_cu_7dd49032_317029pow_tensor_scalar_kernel_implIddEEvRNS_18TensorIteratorBaseET0_EUldE1_EEvS6_RKT_EUliE_EEviT1_ --------------------------
	.section	.text._ZN2at6native18elementwise_kernelILi128ELi4EZNS0_15gpu_kernel_implIZNS0_50_GLOBAL__N__2680c7bb_12_PowKernel_cu_7dd49032_317029pow_tensor_scalar_kernel_implIddEEvRNS_18TensorIteratorBaseET0_EUldE1_EEvS6_RKT_EUliE_EEviT1_,"ax",@progbits
	.align	128
        .global         _ZN2at6native18elementwise_kernelILi128ELi4EZNS0_15gpu_kernel_implIZNS0_50_GLOBAL__N__2680c7bb_12_PowKernel_cu_7dd49032_317029pow_tensor_scalar_kernel_implIddEEvRNS_18TensorIteratorBaseET0_EUldE1_EEvS6_RKT_EUliE_EEviT1_
        .type           _ZN2at6native18elementwise_kernelILi128ELi4EZNS0_15gpu_kernel_implIZNS0_50_GLOBAL__N__2680c7bb_12_PowKernel_cu_7dd49032_317029pow_tensor_scalar_kernel_implIddEEvRNS_18TensorIteratorBaseET0_EUldE1_EEvS6_RKT_EUliE_EEviT1_,@function
        .size           _ZN2at6native18elementwise_kernelILi128ELi4EZNS0_15gpu_kernel_implIZNS0_50_GLOBAL__N__2680c7bb_12_PowKernel_cu_7dd49032_317029pow_tensor_scalar_kernel_implIddEEvRNS_18TensorIteratorBaseET0_EUldE1_EEvS6_RKT_EUliE_EEviT1_,(.L_x_60612 - _ZN2at6native18elementwise_kernelILi128ELi4EZNS0_15gpu_kernel_implIZNS0_50_GLOBAL__N__2680c7bb_12_PowKernel_cu_7dd49032_317029pow_tensor_scalar_kernel_implIddEEvRNS_18TensorIteratorBaseET0_EUldE1_EEvS6_RKT_EUliE_EEviT1_)
        .other          _ZN2at6native18elementwise_kernelILi128ELi4EZNS0_15gpu_kernel_implIZNS0_50_GLOBAL__N__2680c7bb_12_PowKernel_cu_7dd49032_317029pow_tensor_scalar_kernel_implIddEEvRNS_18TensorIteratorBaseET0_EUldE1_EEvS6_RKT_EUliE_EEviT1_,@"STO_CUDA_ENTRY STV_DEFAULT"
_ZN2at6native18elementwise_kernelILi128ELi4EZNS0_15gpu_kernel_implIZNS0_50_GLOBAL__N__2680c7bb_12_PowKernel_cu_7dd49032_317029pow_tensor_scalar_kernel_implIddEEvRNS_18TensorIteratorBaseET0_EUldE1_EEvS6_RKT_EUliE_EEviT1_:
.text._ZN2at6native18elementwise_kernelILi128ELi4EZNS0_15gpu_kernel_implIZNS0_50_GLOBAL__N__2680c7bb_12_PowKernel_cu_7dd49032_317029pow_tensor_scalar_kernel_implIddEEvRNS_18TensorIteratorBaseET0_EUldE1_EEvS6_RKT_EUliE_EEviT1_:
        /* <DEDUP_REMOVED lines=319> */
.L_x_8559:
        /* <DEDUP_REMOVED lines=16> */
[----:B--2---:R-:W3:Y:S02]  /*14f0*/  I2F.F64.S16 R2, R2 ;  /* 0x0000000200027312 */ /* 0x004ee40000101c00 */
[----:B---3--:R-:W-:Y:S05]  /*1500*/  BRA `(.L_x_8566) ;  /* 0x0000000c006c7947 */ /* 0x008fea0003800000 */
.L_x_8564:
[----:B------:R-:W2:Y:S02]  /*1510*/  LDG.E.U8 R2, desc[UR36][R4.64] ;  /* 0x0000002404027981 */ /* 0x000ea4000c1e1100 */
[----:B--2---:R-:W3:Y:S02]  /*1520*/  I2F.F64.U16 R2, R2 ;  /* 0x0000000200027312 */ /* 0x004ee40000101800 */
[----:B---3--:R-:W-:Y:S05]  /*1530*/  BRA `(.L_x_8566) ;  /* 0x0000000c00607947 */ /* 0x008fea0003800000 */
.L_x_8563:
[----:B------:R-:W-:-:S09]  /*1540*/  UISETP.NE.AND UP0, UPT, UR4, 0x2, UPT ;  /* 0x000000020400788c */ /* 0x000fd2000bf05270 */
[----:B------:R-:W-:Y:S05]  /*1550*/  BRA.U !UP0, `(.L_x_8567) ;  /* 0x0000000108287547 */ /* 0x000fea000b800000 */
[----:B------:R-:W-:-:S09]  /*1560*/  UISETP.NE.AND UP0, UPT, UR4, 0x3, UPT ;  /* 0x000000030400788c */ /* 0x000fd2000bf05270 */
[----:B------:R-:W-:Y:S05]  /*1570*/  BRA.U !UP0, `(.L_x_8568) ;  /* 0x0000000108147547 */ /* 0x000fea000b800000 */
[----:B------:R-:W-:-:S09]  /*1580*/  UISETP.NE.AND UP0, UPT, UR4, 0x4, UPT ;  /* 0x000000040400788c */ /* 0x000fd2000bf05270 */
[----:B------:R-:W-:Y:S05]  /*1590*/  BRA.U UP0, `(.L_x_8565) ;  /* 0x0000000900bc7547 */ /* 0x000fea000b800000 */
[----:B------:R-:W2:Y:S02]  /*15a0*/  LDG.E.64 R2, desc[UR36][R4.64] ;  /* 0x0000002404027981 */ /* 0x000ea4000c1e1b00 */
[----:B--2---:R-:W3:Y:S02]  /*15b0*/  I2F.F64.S64 R2, R2 ;  /* 0x0000000200027312 */ /* 0x004ee40000301c00 */
[----:B---3--:R-:W-:Y:S05]  /*15c0*/  BRA `(.L_x_8566) ;  /* 0x0000000c003c7947 */ /* 0x008fea0003800000 */
.L_x_8568:
[----:B------:R-:W2:Y:S02]  /*15d0*/  LDG.E R2, desc[UR36][R4.64] ;  /* 0x0000002404027981 */ /* 0x000ea4000c1e1900 */
[----:B--2---:R-:W3:Y:S02]  /*15e0*/  I2F.F64 R2, R2 ;  /* 0x0000000200027312 */ /* 0x004ee40000201c00 */
[----:B---3--:R-:W-:Y:S05]  /*15f0*/  BRA `(.L_x_8566) ;  /* 0x0000000c00307947 */ /* 0x008fea0003800000 */
.L_x_8567:
[----:B------:R-:W2:Y:S02]  /*1600*/  LDG.E.U16 R2, desc[UR36][R4.64] ;  /* 0x0000002404027981 */ /* 0x000ea4000c1e1500 */
[----:B--2---:R-:W3:Y:S02]  /*1610*/  I2F.F64.S16 R2, R2 ;  /* 0x0000000200027312 */ /* 0x004ee40000101c00 */
[----:B---3--:R-:W-:Y:S05]  /*1620*/  BRA `(.L_x_8566) ;  /* 0x0000000c00247947 */ /* 0x008fea0003800000 */
.L_x_8562:
        /* <DEDUP_REMOVED lines=8> */
[----:B------:R-:W2:Y:S02]  /*16b0*/  F2F.F64.F32 R2, R2 ;  /* 0x0000000200027310 */ /* 0x000ea40000201800 */
[----:B--2---:R-:W-:Y:S05]  /*16c0*/  BRA `(.L_x_8566) ;  /* 0x0000000800fc7947 */ /* 0x004fea0003800000 */
.L_x_8570:
[----:B------:R-:W2:Y:S02]  /*16d0*/  LDG.E.U16 R0, desc[UR36][R4.64] ;  /* 0x0000002404007981 */ /* 0x000ea4000c1e1500 */
[----:B--2---:R-:W-:-:S05]  /*16e0*/  HADD2.F32 R0, -RZ, R0.H0_H0 ;  /* 0x20000000ff007230 */ /* 0x004fca0000004100 */
[----:B------:R-:W-:-:S04]  /*16f0*/  FMUL.FTZ R0, R0, 1 ;  /* 0x3f80000000007820 */ /* 0x000fc80000410000 */
[----:B------:R2:W3:Y:S02]  /*1700*/  F2F.F64.F32 R2, R0 ;  /* 0x0000000000027310 */ /* 0x0004e40000201800 */
[----:B--23--:R-:W-:Y:S05]  /*1710*/  BRA `(.L_x_8566) ;  /* 0x0000000800e87947 */ /* 0x00cfea0003800000 */
.L_x_8569:
        /* <DEDUP_REMOVED lines=10> */
.L_x_8572:
[----:B------:R-:W2:Y:S02]  /*17c0*/  LDG.E.U16 R4, desc[UR36][R4.64] ;  /* 0x0000002404047981 */ /* 0x000ea4000c1e1500 */
[----:B--2---:R-:W-:-:S05]  /*17d0*/  HADD2.F32 R0, -RZ, R4.H0_H0 ;  /* 0x20000004ff007230 */ /* 0x004fca0000004100 */
[----:B------:R-:W-:-:S04]  /*17e0*/  FMUL.FTZ R0, R0, 1 ;  /* 0x3f80000000007820 */ /* 0x000fc80000410000 */
[----:B------:R3:W4:Y:S02]  /*17f0*/  F2F.F64.F32 R2, R0 ;  /* 0x0000000000027310 */ /* 0x0007240000201800 */
[----:B---34-:R-:W-:Y:S05]  /*1800*/  BRA `(.L_x_8566) ;  /* 0x0000000800ac7947 */ /* 0x018fea0003800000 */
.L_x_8571:
[----:B------:R2:W5:Y:S01]  /*1810*/  LDG.E.64 R2, desc[UR36][R4.64] ;  /* 0x0000002404027981 */ /* 0x000562000c1e1b00 */
[----:B------:R-:W-:Y:S05]  /*1820*/  BRA `(.L_x_8566) ;  /* 0x0000000800a47947 */ /* 0x000fea0003800000 */
.L_x_8561:
        /* <DEDUP_REMOVED lines=13> */
.L_x_8575:
[----:B------:R1:W5:Y:S01]  /*1900*/  LDG.E.64 R2, desc[UR36][R4.64] ;  /* 0x0000002404027981 */ /* 0x000362000c1e1b00 */
[----:B------:R-:W-:Y:S05]  /*1910*/  BRA `(.L_x_8566) ;  /* 0x0000000800687947 */ /* 0x000fea0003800000 */
.L_x_8574:
        /* <DEDUP_REMOVED lines=24> */
[----:B------:R-:W-:-:S06]  /*1aa0*/  FMUL.FTZ R3, R3, 1 ;  /* 0x3f80000003037820 */ /* 0x000fcc0000410000 */
[----:B------:R-:W1:Y:S02]  /*1ab0*/  F2F.F64.F32 R2, R3 ;  /* 0x0000000300027310 */ /* 0x000e640000201800 */
[----:B-1----:R-:W-:Y:S05]  /*1ac0*/  BRA `(.L_x_8566) ;  /* 0x0000000400fc7947 */ /* 0x002fea0003800000 */
.L_x_8577:
[----:B------:R-:W2:Y:S02]  /*1ad0*/  LDG.E.U8 R3, desc[UR36][R4.64] ;  /* 0x0000002404037981 */ /* 0x000ea4000c1e1100 */
[C---:B--2---:R-:W-:Y:S01]  /*1ae0*/  IMAD.SHL.U32 R2, R3.reuse, 0x2000000, RZ ;  /* 0x0200000003027824 */ /* 0x044fe200078e00ff */
[----:B------:R-:W-:-:S04]  /*1af0*/  SHF.L.U32 R3, R3, 0x8, RZ ;  /* 0x0000000803037819 */ /* 0x000fc800000006ff */
[----:B------:R-:W-:-:S13]  /*1b00*/  ISETP.GT.U32.AND P0, PT, R2, 0x7ffffff, PT ;  /* 0x07ffffff0200780c */ /* 0x000fda0003f04070 */
[C---:B------:R-:W-:Y:S02]  /*1b10*/  @!P0 LOP3.LUT R0, R3.reuse, 0x7f00, RZ, 0xc0, !PT ;  /* 0x00007f0003008812 */ /* 0x040fe400078ec0ff */
[----:B------:R-:W-:Y:S02]  /*1b20*/  @P0 LEA.HI R2, R2, 0x70000000, RZ, 0x1c ;  /* 0x7000000002020811 */ /* 0x000fe400078fe0ff */
[----:B------:R-:W-:Y:S02]  /*1b30*/  @!P0 LOP3.LUT R0, R0, 0x3f000000, RZ, 0xfc, !PT ;  /* 0x3f00000000008812 */ /* 0x000fe400078efcff */
[----:B------:R-:W-:-:S03]  /*1b40*/  PRMT R3, R3, 0x9910, RZ ;  /* 0x0000991003037816 */ /* 0x000fc600000000ff */
[----:B------:R-:W-:Y:S01]  /*1b50*/  @!P0 FADD.FTZ R0, R0, -0.5 ;  /* 0xbf00000000008421 */ /* 0x000fe20000010000 */
[----:B------:R-:W-:-:S05]  /*1b60*/  @P0 FMUL.FTZ R0, R2, 1.9259299443872358531e-34 ;  /* 0x0780000002000820 */ /* 0x000fca0000410000 */
[----:B------:R-:W-:-:S05]  /*1b70*/  LOP3.LUT R0, R0, 0x80000000, R3, 0xf8, !PT ;  /* 0x8000000000007812 */ /* 0x000fca00078ef803 */
[----:B------:R-:W-:-:S04]  /*1b80*/  FMUL.FTZ R0, R0, 1 ;  /* 0x3f80000000007820 */ /* 0x000fc80000410000 */
[----:B------:R1:W2:Y:S02]  /*1b90*/  F2F.F64.F32 R2, R0 ;  /* 0x0000000000027310 */ /* 0x0002a40000201800 */
[----:B-12---:R-:W-:Y:S05]  /*1ba0*/  BRA `(.L_x_8566) ;  /* 0x0000000400c47947 */ /* 0x006fea0003800000 */
.L_x_8576:
[----:B------:R-:W2:Y:S02]  /*1bb0*/  LDG.E.U16 R0, desc[UR36][R4.64] ;  /* 0x0000002404007981 */ /* 0x000ea4000c1e1500 */
[----:B--2---:R-:W-:-:S04]  /*1bc0*/  IMAD.U32 R0, R0, 0x10000, RZ ;  /* 0x0001000000007824 */ /* 0x004fc800078e00ff */
[----:B------:R-:W-:-:S04]  /*1bd0*/  FMUL.FTZ R0, R0, 1 ;  /* 0x3f80000000007820 */ /* 0x000fc80000410000 */
[----:B------:R1:W2:Y:S02]  /*1be0*/  F2F.F64.F32 R2, R0 ;  /* 0x0000000000027310 */ /* 0x0002a40000201800 */
[----:B-12---:R-:W-:Y:S05]  /*1bf0*/  BRA `(.L_x_8566) ;  /* 0x0000000400b07947 */ /* 0x006fea0003800000 */
.L_x_8573:
        /* <DEDUP_REMOVED lines=9> */
[----:B--2---:R-:W1:Y:S02]  /*1c90*/  I2F.F64.U16 R2, R2 ;  /* 0x0000000200027312 */ /* 0x004e640000101800 */
[----:B-1----:R-:W-:Y:S05]  /*1ca0*/  BRA `(.L_x_8566) ;  /* 0x0000000400847947 */ /* 0x002fea0003800000 */
.L_x_8580:
        /* <DEDUP_REMOVED lines=21> */
.L_x_8582:
[----:B------:R-:W-:Y:S05]  /*1e00*/  BSYNC.RECONVERGENT B0 ;  /* 0x0000000000007941 */ /* 0x000fea0003800200 */
.L_x_8581:
[----:B------:R-:W-:Y:S02]  /*1e10*/  SHF.L.U32 R0, R0, 0x14, RZ ;  /* 0x0000001400007819 */ /* 0x000fe400000006ff */
[----:B------:R-:W-:-:S04]  /*1e20*/  LEA R2, R2, 0x3b800000, 0x17 ;  /* 0x3b80000002027811 */ /* 0x000fc800078eb8ff */
[----:B------:R-:W-:-:S05]  /*1e30*/  LOP3.LUT R0, R2, R0, R7, 0xfe, !PT ;  /* 0x0000000002007212 */ /* 0x000fca00078efe07 */
[----:B------:R-:W-:-:S04]  /*1e40*/  FMUL.FTZ R0, R0, 1 ;  /* 0x3f80000000007820 */ /* 0x000fc80000410000 */
[----:B------:R1:W2:Y:S02]  /*1e50*/  F2F.F64.F32 R2, R0 ;  /* 0x0000000000027310 */ /* 0x0002a40000201800 */
[----:B-12---:R-:W-:Y:S05]  /*1e60*/  BRA `(.L_x_8566) ;  /* 0x0000000400147947 */ /* 0x006fea0003800000 */
.L_x_8579:
        /* <DEDUP_REMOVED lines=21> */
.L_x_8584:
[----:B------:R-:W-:Y:S05]  /*1fc0*/  BSYNC.RECONVERGENT B0 ;  /* 0x0000000000007941 */ /* 0x000fea0003800200 */
.L_x_8583:
[----:B------:R-:W-:Y:S01]  /*1fd0*/  IMAD.SHL.U32 R0, R0, 0x200000, RZ ;  /* 0x0020000000007824 */ /* 0x000fe200078e00ff */
[----:B------:R-:W-:-:S04]  /*1fe0*/  LEA R2, R2, 0x37800000, 0x17 ;  /* 0x3780000002027811 */ /* 0x000fc800078eb8ff */
[----:B------:R-:W-:-:S05]  /*1ff0*/  LOP3.LUT R0, R2, R0, R7, 0xfe, !PT ;  /* 0x0000000002007212 */ /* 0x000fca00078efe07 */
[----:B------:R-:W-:-:S04]  /*2000*/  FMUL.FTZ R0, R0, 1 ;  /* 0x3f80000000007820 */ /* 0x000fc80000410000 */
[----:B------:R1:W2:Y:S02]  /*2010*/  F2F.F64.F32 R2, R0 ;  /* 0x0000000000027310 */ /* 0x0002a40000201800 */
[----:B-12---:R-:W-:Y:S05]  /*2020*/  BRA `(.L_x_8566) ;  /* 0x0000000000a47947 */ /* 0x006fea0003800000 */
.L_x_8578:
[----:B------:R-:W-:-:S09]  /*2030*/  UISETP.NE.AND UP0, UPT, UR4, 0x1c, UPT ;  /* 0x0000001c0400788c */ /* 0x000fd2000bf05270 */
[----:B------:R-:W-:Y:S05]  /*2040*/  BRA.U !UP0, `(.L_x_8585) ;  /* 0x0000000108947547 */ /* 0x000fea000b800000 */
[----:B------:R-:W-:-:S09]  /*2050*/  UISETP.NE.AND UP0, UPT, UR4, 0x1d, UPT ;  /* 0x0000001d0400788c */ /* 0x000fd2000bf05270 */
[----:B------:R-:W-:Y:S05]  /*2060*/  BRA.U !UP0, `(.L_x_8586) ;  /* 0x0000000108807547 */ /* 0x000fea000b800000 */
[----:B------:R-:W-:-:S09]  /*2070*/  UISETP.NE.AND UP0, UPT, UR4, 0x2c, UPT ;  /* 0x0000002c0400788c */ /* 0x000fd2000bf05270 */
[----:B------:R-:W-:Y:S05]  /*2080*/  BRA.U !UP0, `(.L_x_8587) ;  /* 0x0000000108487547 */ /* 0x000fea000b800000 */
.L_x_8565:
        /* <DEDUP_REMOVED lines=16> */
.L_x_8588:
[----:B------:R-:W-:Y:S01]  /*2190*/  CS2R R2, SRZ ;  /* 0x0000000000027805 */ /* 0x000fe2000001ff00 */
[----:B------:R-:W-:Y:S06]  /*21a0*/  BRA `(.L_x_8566) ;  /* 0x0000000000447947 */ /* 0x000fec0003800000 */
.L_x_8587:
[----:B------:R-:W2:Y:S01]  /*21b0*/  LDG.E.U8 R0, desc[UR36][R4.64] ;  /* 0x0000002404007981 */ /* 0x000ea2000c1e1100 */
[----:B------:R-:W-:Y:S01]  /*21c0*/  MOV R2, 0x0 ;  /* 0x0000000000027802 */ /* 0x000fe20000000f00 */
        /* <DEDUP_REMOVED lines=8> */
[----:B------:R1:W2:Y:S02]  /*2250*/  @P0 F2F.F64.F32 R2, R0 ;  /* 0x0000000000020310 */ /* 0x0002a40000201800 */
[----:B-12---:R-:W-:Y:S05]  /*2260*/  BRA `(.L_x_8566) ;  /* 0x0000000000147947 */ /* 0x006fea0003800000 */
.L_x_8586:
[----:B------:R-:W2:Y:S02]  /*2270*/  LDG.E.64 R2, desc[UR36][R4.64] ;  /* 0x0000002404027981 */ /* 0x000ea4000c1e1b00 */
[----:B--2---:R-:W1:Y:S02]  /*2280*/  I2F.F64.U64 R2, R2 ;  /* 0x0000000200027312 */ /* 0x004e640000301800 */
[----:B-1----:R-:W-:Y:S05]  /*2290*/  BRA `(.L_x_8566) ;  /* 0x0000000000087947 */ /* 0x002fea0003800000 */
.L_x_8585:
[----:B------:R-:W2:Y:S02]  /*22a0*/  LDG.E R2, desc[UR36][R4.64] ;  /* 0x0000002404027981 */ /* 0x000ea4000c1e1900 */
[----:B--2---:R-:W0:Y:S02]  /*22b0*/  I2F.F64.U32 R2, R2 ;  /* 0x0000000200027312 */ /* 0x004e240000201800 */
.L_x_8566:
[----:B------:R-:W-:Y:S05]  /*22c0*/  BSYNC.RECONVERGENT B6 ;  /* 0x0000000000067941 */ /* 0x000fea0003800200 */
.L_x_8560:
[----:B0----5:R-:W1:Y:S01]  /*22d0*/  DMUL R10, R2, R2 ;  /* 0x00000002020a7228 */ /* 0x021e620000000000 */
[----:B------:R-:W0:Y:S01]  /*22e0*/  LDCU.64 UR4, c[0x0][0x580] ;  /* 0x0000b000ff0477ac */ /* 0x000e220008000a00 */
[----:B-12---:R-:W1:Y:S01]  /*22f0*/  MUFU.RCP64H R5, R11 ;  /* 0x0000000b00057308 */ /* 0x006e620000001800 */
[----:B------:R-:W-:Y:S01]  /*2300*/  VIADD R4, R11, 0x300402 ;  /* 0x003004020b047836 */ /* 0x000fe20000000000 */
[----:B------:R-:W-:Y:S04]  /*2310*/  BSSY.RECONVERGENT B0, `(.L_x_8589) ;  /* 0x0000022000007945 */ /* 0x000fe80003800200 */
[----:B------:R-:W-:-:S15]  /*2320*/  FSETP.GEU.AND P0, PT, |R4|, 5.8789094863358348022e-39, PT ;  /* 0x004004020400780b */ /* 0x000fde0003f0e200 */
        /* <DEDUP_REMOVED lines=13> */
[----:B-1----:R0:W1:Y:S02]  /*2400*/  DFMA R6, R4, R2, R4 ;  /* 0x000000020406722b */ /* 0x0020640000000004 */
[----:B0-----:R-:W-:-:S04]  /*2410*/  IADD3 R2, P1, PT, R16, UR4, RZ ;  /* 0x0000000410027c10 */ /* 0x001fc8000ff3e0ff */
[----:B------:R-:W-:-:S15]  /*2420*/  IADD3.X R3, PT, PT, RZ, UR5, RZ, P1, !PT ;  /* 0x00000005ff037c10 */ /* 0x000fde0008ffe4ff */
[----:B------:R-:W-:-:S15]  /*2430*/  NOP ;  /* 0x0000000000007918 */ /* 0x000fde0000000000 */
[----:B------:R-:W-:-:S15]  /*2440*/  NOP ;  /* 0x0000000000007918 */ /* 0x000fde0000000000 */
[----:B------:R-:W-:-:S13]  /*2450*/  NOP ;  /* 0x0000000000007918 */ /* 0x000fda0000000000 */
[----:B-1----:R-:W0:-:S15]  /*2460*/  DFMA R8, -R10, R6, 1 ;  /* 0x3ff000000a08742b */ /* 0x002e1e0000000106 */
        /* <DEDUP_REMOVED lines=9> */
[----:B------:R-:W-:Y:S05]  /*2500*/  CALL.REL.NOINC `($__internal_18_$__cuda_sm20_dblrcp_rn_slowpath_v3) ;  /* 0x000000b800b07944 */ /* 0x000fea0003c00000 */
[----:B------:R-:W-:Y:S01]  /*2510*/  IMAD.MOV.U32 R4, RZ, RZ, R6 ;  /* 0x000000ffff047224 */ /* 0x000fe200078e0006 */
[----:B------:R-:W-:-:S07]  /*2520*/  MOV R5, R7 ;  /* 0x0000000700057202 */ /* 0x000fce0000000f00 */
.L_x_8590:
[----:B------:R-:W-:Y:S05]  /*2530*/  BSYNC.RECONVERGENT B0 ;  /* 0x0000000000007941 */ /* 0x000fea0003800200 */
.L_x_8589:
[----:B------:R-:W-:-:S04]  /*2540*/  UPRMT UR4, UR41, 0x9910, URZ ;  /* 0x0000991029047896 */ /* 0x000fc800080000ff */
        /* <DEDUP_REMOVED lines=13> */
.L_x_8594:
[----:B------:R-:W0:Y:S02]  /*2620*/  F2I.S64.F64.TRUNC R4, R4 ;  /* 0x0000000400047311 */ /* 0x000e24000030d900 */
[----:B0-----:R-:W-:-:S05]  /*2630*/  IMAD.MOV.U32 R7, RZ, RZ, R4 ;  /* 0x000000ffff077224 */ /* 0x001fca00078e0004 */
[----:B------:R3:W-:Y:S01]  /*2640*/  STG.E.U8 desc[UR36][R2.64], R7 ;  /* 0x0000000702007986 */ /* 0x0007e2000c101124 */
[----:B------:R-:W-:Y:S05]  /*2650*/  BRA `(.L_x_8596) ;  /* 0x0000001000847947 */ /* 0x000fea0003800000 */
.L_x_8593:
        /* <DEDUP_REMOVED lines=9> */
.L_x_8598:
[----:B------:R-:W0:Y:S02]  /*26f0*/  F2I.F64.TRUNC R5, R4 ;  /* 0x0000000400057311 */ /* 0x000e24000030d100 */
[----:B0-----:R1:W-:Y:S01]  /*2700*/  STG.E desc[UR36][R2.64], R5 ;  /* 0x0000000502007986 */ /* 0x0013e2000c101924 */
[----:B------:R-:W-:Y:S05]  /*2710*/  BRA `(.L_x_8596) ;  /* 0x0000001000547947 */ /* 0x000fea0003800000 */
.L_x_8597:
[----:B------:R-:W0:Y:S02]  /*2720*/  F2I.F64.TRUNC R5, R4 ;  /* 0x0000000400057311 */ /* 0x000e24000030d100 */
[----:B0-----:R2:W-:Y:S01]  /*2730*/  STG.E.U16 desc[UR36][R2.64], R5 ;  /* 0x0000000502007986 */ /* 0x0015e2000c101524 */
[----:B------:R-:W-:Y:S05]  /*2740*/  BRA `(.L_x_8596) ;  /* 0x0000001000487947 */ /* 0x000fea0003800000 */
.L_x_8592:
        /* <DEDUP_REMOVED lines=17> */
.L_x_8600:
        /* <DEDUP_REMOVED lines=12> */
.L_x_8599:
        /* <DEDUP_REMOVED lines=18> */
.L_x_8602:
        /* <DEDUP_REMOVED lines=13> */
.L_x_8601:
[----:B------:R0:W-:Y:S01]  /*2b10*/  STG.E.64 desc[UR36][R2.64], R4 ;  /* 0x0000000402007986 */ /* 0x0001e2000c101b24 */
[----:B------:R-:W-:Y:S05]  /*2b20*/  BRA `(.L_x_8596) ;  /* 0x0000000c00507947 */ /* 0x000fea0003800000 */
.L_x_8591:
        /* <DEDUP_REMOVED lines=12> */
.L_x_8605:
[----:B------:R-:W-:-:S05]  /*2bf0*/  CS2R R6, SRZ ;  /* 0x0000000000067805 */ /* 0x000fca000001ff00 */
[----:B------:R0:W-:Y:S01]  /*2c00*/  STG.E.128 desc[UR36][R2.64], R4 ;  /* 0x0000000402007986 */ /* 0x0001e2000c101d24 */
[----:B------:R-:W-:Y:S05]  /*2c10*/  BRA `(.L_x_8596) ;  /* 0x0000000c00147947 */ /* 0x000fea0003800000 */
.L_x_8604:
        /* <DEDUP_REMOVED lines=27> */
.L_x_8609:
[----:B------:R-:W-:Y:S05]  /*2dd0*/  BSYNC.RECONVERGENT B0 ;  /* 0x0000000000007941 */ /* 0x000fea0003800200 */
.L_x_8608:
[----:B------:R-:W-:-:S05]  /*2de0*/  LOP3.LUT R7, R0, 0x80, R7, 0xf8, !PT ;  /* 0x0000008000077812 */ /* 0x000fca00078ef807 */
[----:B------:R0:W-:Y:S01]  /*2df0*/  STG.E.U8 desc[UR36][R2.64], R7 ;  /* 0x0000000702007986 */ /* 0x0001e2000c101124 */
[----:B------:R-:W-:Y:S05]  /*2e00*/  BRA `(.L_x_8596) ;  /* 0x0000000800987947 */ /* 0x000fea0003800000 */
.L_x_8607:
        /* <DEDUP_REMOVED lines=23> */
.L_x_8611:
[----:B------:R-:W-:Y:S05]  /*2f80*/  BSYNC.RECONVERGENT B0 ;  /* 0x0000000000007941 */ /* 0x000fea0003800200 */
.L_x_8610:
[----:B------:R-:W-:-:S05]  /*2f90*/  LOP3.LUT R7, R0, 0x80, R7, 0xf8, !PT ;  /* 0x0000008000077812 */ /* 0x000fca00078ef807 */
[----:B------:R0:W-:Y:S01]  /*2fa0*/  STG.E.U8 desc[UR36][R2.64], R7 ;  /* 0x0000000702007986 */ /* 0x0001e2000c101124 */
[----:B------:R-:W-:Y:S05]  /*2fb0*/  BRA `(.L_x_8596) ;  /* 0x00000008002c7947 */ /* 0x000fea0003800000 */
.L_x_8606:
        /* <DEDUP_REMOVED lines=12> */
.L_x_8603:
        /* <DEDUP_REMOVED lines=11> */
.L_x_8614:
        /* <DEDUP_REMOVED lines=21> */
.L_x_8617:
[----:B------:R-:W-:-:S04]  /*3280*/  SHF.R.U32.HI R0, RZ, 0x14, R7 ;  /* 0x00000014ff007819 */ /* 0x000fc80000011607 */
[----:B------:R-:W-:-:S04]  /*3290*/  LOP3.LUT R0, R0, 0x1, RZ, 0xc0, !PT ;  /* 0x0000000100007812 */ /* 0x000fc800078ec0ff */
[----:B------:R-:W-:-:S04]  /*32a0*/  IADD3 R0, PT, PT, R7, 0x487ffff, R0 ;  /* 0x0487ffff07007810 */ /* 0x000fc80007ffe000 */
[----:B------:R-:W-:-:S04]  /*32b0*/  SHF.R.U32.HI R0, RZ, 0x14, R0 ;  /* 0x00000014ff007819 */ /* 0x000fc80000011600 */
[----:B------:R-:W-:-:S07]  /*32c0*/  LOP3.LUT R4, R0, 0xff, RZ, 0xc0, !PT ;  /* 0x000000ff00047812 */ /* 0x000fce00078ec0ff */
.L_x_8618:
[----:B------:R-:W-:-:S04]  /*32d0*/  SHF.R.U32.HI R5, RZ, 0x18, R7 ;  /* 0x00000018ff057819 */ /* 0x000fc80000011607 */
[----:B------:R-:W-:-:S04]  /*32e0*/  LOP3.LUT R4, R4, 0x80, R5, 0xf8, !PT ;  /* 0x0000008004047812 */ /* 0x000fc800078ef805 */
[----:B------:R-:W-:-:S07]  /*32f0*/  PRMT R0, R4, 0x7610, R0 ;  /* 0x0000761004007816 */ /* 0x000fce0000000000 */
.L_x_8616:
[----:B------:R-:W-:Y:S05]  /*3300*/  BSYNC.RECONVERGENT B0 ;  /* 0x0000000000007941 */ /* 0x000fea0003800200 */
.L_x_8615:
[----:B------:R0:W-:Y:S01]  /*3310*/  STG.E.U8 desc[UR36][R2.64], R0 ;  /* 0x0000000002007986 */ /* 0x0001e2000c101124 */
[----:B------:R-:W-:Y:S05]  /*3320*/  BRA `(.L_x_8596) ;  /* 0x0000000400507947 */ /* 0x000fea0003800000 */
.L_x_8613:
        /* <DEDUP_REMOVED lines=21> */
.L_x_8621:
[----:B------:R-:W-:-:S04]  /*3480*/  SHF.R.U32.HI R0, RZ, 0x15, R7 ;  /* 0x00000015ff007819 */ /* 0x000fc80000011607 */
[----:B------:R-:W-:-:S04]  /*3490*/  LOP3.LUT R0, R0, 0x1, RZ, 0xc0, !PT ;  /* 0x0000000100007812 */ /* 0x000fc800078ec0ff */
[----:B------:R-:W-:-:S04]  /*34a0*/  IADD3 R0, PT, PT, R7, 0x88fffff, R0 ;  /* 0x088fffff07007810 */ /* 0x000fc80007ffe000 */
[----:B------:R-:W-:-:S04]  /*34b0*/  SHF.R.U32.HI R0, RZ, 0x15, R0 ;  /* 0x00000015ff007819 */ /* 0x000fc80000011600 */
[----:B------:R-:W-:-:S07]  /*34c0*/  LOP3.LUT R4, R0, 0xff, RZ, 0xc0, !PT ;  /* 0x000000ff00047812 */ /* 0x000fce00078ec0ff */
.L_x_8622:
[----:B------:R-:W-:-:S04]  /*34d0*/  SHF.R.U32.HI R5, RZ, 0x18, R7 ;  /* 0x00000018ff057819 */ /* 0x000fc80000011607 */
[----:B------:R-:W-:-:S04]  /*34e0*/  LOP3.LUT R4, R4, 0x80, R5, 0xf8, !PT ;  /* 0x0000008004047812 */ /* 0x000fc800078ef805 */
[----:B------:R-:W-:-:S07]  /*34f0*/  PRMT R0, R4, 0x7610, R0 ;  /* 0x0000761004007816 */ /* 0x000fce0000000000 */
.L_x_8620:
[----:B------:R-:W-:Y:S05]  /*3500*/  BSYNC.RECONVERGENT B0 ;  /* 0x0000000000007941 */ /* 0x000fea0003800200 */
.L_x_8619:
[----:B------:R0:W-:Y:S01]  /*3510*/  STG.E.U8 desc[UR36][R2.64], R0 ;  /* 0x0000000002007986 */ /* 0x0001e2000c101124 */
[----:B------:R-:W-:Y:S05]  /*3520*/  BRA `(.L_x_8596) ;  /* 0x0000000000d07947 */ /* 0x000fea0003800000 */
.L_x_8612:
[----:B------:R-:W-:-:S09]  /*3530*/  UISETP.NE.AND UP0, UPT, UR4, 0x1c, UPT ;  /* 0x0000001c0400788c */ /* 0x000fd2000bf05270 */
[----:B------:R-:W-:Y:S05]  /*3540*/  BRA.U !UP0, `(.L_x_8623) ;  /* 0x0000000108c07547 */ /* 0x000fea000b800000 */
[----:B------:R-:W-:-:S09]  /*3550*/  UISETP.NE.AND UP0, UPT, UR4, 0x1d, UPT ;  /* 0x0000001d0400788c */ /* 0x000fd2000bf05270 */
[----:B------:R-:W-:Y:S05]  /*3560*/  BRA.U !UP0, `(.L_x_8624) ;  /* 0x0000000108ac7547 */ /* 0x000fea000b800000 */
[----:B------:R-:W-:-:S09]  /*3570*/  UISETP.NE.AND UP0, UPT, UR4, 0x2c, UPT ;  /* 0x0000002c0400788c */ /* 0x000fd2000bf05270 */
[----:B------:R-:W-:Y:S05]  /*3580*/  BRA.U !UP0, `(.L_x_8625) ;  /* 0x0000000108447547 */ /* 0x000fea000b800000 */
.L_x_8595:
        /* <DEDUP_REMOVED lines=16> */
.L_x_8626:
[----:B------:R-:W-:Y:S05]  /*3690*/  BRA `(.L_x_8596) ;  /* 0x0000000000747947 */ /* 0x000fea0003800000 */
.L_x_8625:
        /* <DEDUP_REMOVED lines=8> */
[----:B0-----:R-:W-:Y:S01]  /*3720*/  @!P0 FMUL R8, R8, 1.175494350822287508e-38 ;  /* 0x0080000008088820 */ /* 0x001fe20000400000 */
[----:B------:R-:W-:-:S04]  /*3730*/  IMAD.MOV.U32 R5, RZ, RZ, 0xff ;  /* 0x000000ffff057424 */ /* 0x000fc800078e00ff */
        /* <DEDUP_REMOVED lines=14> */
.L_x_8624:
[----:B------:R-:W0:Y:S02]  /*3820*/  F2I.U64.F64.TRUNC R4, R4 ;  /* 0x0000000400047311 */ /* 0x000e24000030d800 */
[----:B0-----:R0:W-:Y:S01]  /*3830*/  STG.E.64 desc[UR36][R2.64], R4 ;  /* 0x0000000402007986 */ /* 0x0011e2000c101b24 */
[----:B------:R-:W-:Y:S05]  /*3840*/  BRA `(.L_x_8596) ;  /* 0x0000000000087947 */ /* 0x000fea0003800000 */
.L_x_8623:
[----:B------:R-:W0:Y:S02]  /*3850*/  F2I.U32.F64.TRUNC R5, R4 ;  /* 0x0000000400057311 */ /* 0x000e24000030d000 */
[----:B0-----:R0:W-:Y:S02]  /*3860*/  STG.E desc[UR36][R2.64], R5 ;  /* 0x0000000502007986 */ /* 0x0011e4000c101924 */
.L_x_8596:
[----:B------:R-:W-:-:S07]  /*3870*/  VIADD R17, R17, 0x80 ;  /* 0x0000008011117836 */ /* 0x000fce0000000000 */
.L_x_8558:
[----:B------:R-:W-:Y:S05]  /*3880*/  BSYNC.RECONVERGENT B7 ;  /* 0x0000000000077941 */ /* 0x000fea0003800200 */
.L_x_8557:
        /* <DEDUP_REMOVED lines=307> */
.L_x_8629:
[----:B------:R-:W0:Y:S01]  /*4bc0*/  LDCU.64 UR6, c[0x0][0x588] ;  /* 0x0000b100ff0677ac */ /* 0x000e220008000a00 */
[----:B------:R-:W-:Y:S01]  /*4bd0*/  BSSY.RECONVERGENT B6, `(.L_x_8630) ;  /* 0x00000ec000067945 */ /* 0x000fe20003800200 */
[----:B------:R-:W-:-:S04]  /*4be0*/  UPRMT UR4, UR42, 0x9910, URZ ;  /* 0x000099102a047896 */ /* 0x000fc800080000ff */
[----:B------:R-:W-:Y:S01]  /*4bf0*/  UISETP.GT.AND UP0, UPT, UR4, 0x9, UPT ;  /* 0x000000090400788c */ /* 0x000fe2000bf04270 */
[----:B0-----:R-:W-:-:S05]  /*4c00*/  IADD3 R4, P0, PT, R0, UR6, RZ ;  /* 0x0000000600047c10 */ /* 0x001fca000ff1e0ff */
[----:B-12-4-:R-:W-:-:S03]  /*4c10*/  IMAD.X R5, RZ, RZ, UR7, P0 ;  /* 0x00000007ff057e24 */ /* 0x016fc600080e06ff */
        /* <DEDUP_REMOVED lines=9> */
[----:B---3--:R-:W2:Y:S02]  /*4cb0*/  LDG.E.S8 R2, desc[UR36][R4.64] ;  /* 0x0000002404027981 */ /* 0x008ea4000c1e1300 */
[----:B--2---:R-:W0:Y:S02]  /*4cc0*/  I2F.F64.S16 R2, R2 ;  /* 0x0000000200027312 */ /* 0x004e240000101c00 */
[----:B0-----:R-:W-:Y:S05]  /*4cd0*/  BRA `(.L_x_8636) ;  /* 0x0000000c006c7947 */ /* 0x001fea0003800000 */
.L_x_8634:
[----:B---3--:R-:W2:Y:S02]  /*4ce0*/  LDG.E.U8 R2, desc[UR36][R4.64] ;  /* 0x0000002404027981 */ /* 0x008ea4000c1e1100 */
[----:B--2---:R-:W0:Y:S02]  /*4cf0*/  I2F.F64.U16 R2, R2 ;  /* 0x0000000200027312 */ /* 0x004e240000101800 */
[----:B0-----:R-:W-:Y:S05]  /*4d00*/  BRA `(.L_x_8636) ;  /* 0x0000000c00607947 */ /* 0x001fea0003800000 */
.L_x_8633:
[----:B------:R-:W-:-:S09]  /*4d10*/  UISETP.NE.AND UP0, UPT, UR4, 0x2, UPT ;  /* 0x000000020400788c */ /* 0x000fd2000bf05270 */
[----:B------:R-:W-:Y:S05]  /*4d20*/  BRA.U !UP0, `(.L_x_8637) ;  /* 0x0000000108287547 */ /* 0x000fea000b800000 */
[----:B------:R-:W-:-:S09]  /*4d30*/  UISETP.NE.AND UP0, UPT, UR4, 0x3, UPT ;  /* 0x000000030400788c */ /* 0x000fd2000bf05270 */
[----:B------:R-:W-:Y:S05]  /*4d40*/  BRA.U !UP0, `(.L_x_8638) ;  /* 0x0000000108147547 */ /* 0x000fea000b800000 */
[----:B------:R-:W-:-:S09]  /*4d50*/  UISETP.NE.AND UP0, UPT, UR4, 0x4, UPT ;  /* 0x000000040400788c */ /* 0x000fd2000bf05270 */
[----:B------:R-:W-:Y:S05]  /*4d60*/  BRA.U UP0, `(.L_x_8635) ;  /* 0x0000000900ec7547 */ /* 0x000fea000b800000 */
[----:B---3--:R-:W2:Y:S02]  /*4d70*/  LDG.E.64 R2, desc[UR36][R4.64] ;  /* 0x0000002404027981 */ /* 0x008ea4000c1e1b00 */
[----:B--2---:R-:W0:Y:S02]  /*4d80*/  I2F.F64.S64 R2, R2 ;  /* 0x0000000200027312 */ /* 0x004e240000301c00 */
[----:B0-----:R-:W-:Y:S05]  /*4d90*/  BRA `(.L_x_8636) ;  /* 0x0000000c003c7947 */ /* 0x001fea0003800000 */
.L_x_8638:
[----:B---3--:R-:W2:Y:S02]  /*4da0*/  LDG.E R2, desc[UR36][R4.64] ;  /* 0x0000002404027981 */ /* 0x008ea4000c1e1900 */
[----:B--2---:R-:W0:Y:S02]  /*4db0*/  I2F.F64 R2, R2 ;  /* 0x0000000200027312 */ /* 0x004e240000201c00 */
[----:B0-----:R-:W-:Y:S05]  /*4dc0*/  BRA `(.L_x_8636) ;  /* 0x0000000c00307947 */ /* 0x001fea0003800000 */
.L_x_8637:
[----:B---3--:R-:W2:Y:S02]  /*4dd0*/  LDG.E.U16 R2, desc[UR36][R4.64] ;  /* 0x0000002404027981 */ /* 0x008ea4000c1e1500 */
[----:B--2---:R-:W0:Y:S02]  /*4de0*/  I2F.F64.S16 R2, R2 ;  /* 0x0000000200027312 */ /* 0x004e240000101c00 */
[----:B0-----:R-:W-:Y:S05]  /*4df0*/  BRA `(.L_x_8636) ;  /* 0x0000000c00247947 */ /* 0x001fea0003800000 */
.L_x_8632:
[----:B------:R-:W-:-:S09]  /*4e00*/  UISETP.GT.AND UP0, UPT, UR4, 0x6, UPT ;  /* 0x000000060400788c */ /* 0x000fd2000bf04270 */
[----:B------:R-:W-:Y:S05]  /*4e10*/  BRA.U UP0, `(.L_x_8639) ;  /* 0x0000000100347547 */ /* 0x000fea000b800000 */
[----:B------:R-:W-:-:S09]  /*4e20*/  UISETP.NE.AND UP0, UPT, UR4, 0x5, UPT ;  /* 0x000000050400788c */ /* 0x000fd2000bf05270 */
[----:B------:R-:W-:Y:S05]  /*4e30*/  BRA.U !UP0, `(.L_x_8640) ;  /* 0x0000000108187547 */ /* 0x000fea000b800000 */
[----:B------:R-:W-:-:S09]  /*4e40*/  UISETP.NE.AND UP0, UPT, UR4, 0x6, UPT ;  /* 0x000000060400788c */ /* 0x000fd2000bf05270 */
[----:B------:R-:W-:Y:S05]  /*4e50*/  BRA.U UP0, `(.L_x_8635) ;  /* 0x0000000900b07547 */ /* 0x000fea000b800000 */
[----:B---3--:R-:W2:Y:S02]  /*4e60*/  LDG.E R2, desc[UR36][R4.64] ;  /* 0x0000002404027981 */ /* 0x008ea4000c1e1900 */
[----:B--2---:R-:W-:-:S06]  /*4e70*/  FMUL.FTZ R2, R2, 1 ;  /* 0x3f80000002027820 */ /* 0x004fcc0000410000 */
[----:B------:R-:W1:Y:S02]  /*4e80*/  F2F.F64.F32 R2, R2 ;  /* 0x0000000200027310 */ /* 0x000e640000201800 */
[----:B-1----:R-:W-:Y:S05]  /*4e90*/  BRA `(.L_x_8636) ;  /* 0x0000000800fc7947 */ /* 0x002fea0003800000 */
.L_x_8640:
[----:B------:R-:W2:Y:S02]  /*4ea0*/  LDG.E.U16 R0, desc[UR36][R4.64] ;  /* 0x0000002404007981 */ /* 0x000ea4000c1e1500 */
[----:B--2---:R-:W-:-:S05]  /*4eb0*/  HADD2.F32 R0, -RZ, R0.H0_H0 ;  /* 0x20000000ff007230 */ /* 0x004fca0000004100 */
[----:B------:R-:W-:-:S04]  /*4ec0*/  FMUL.FTZ R0, R0, 1 ;  /* 0x3f80000000007820 */ /* 0x000fc80000410000 */
[----:B---3--:R1:W2:Y:S02]  /*4ed0*/  F2F.F64.F32 R2, R0 ;  /* 0x0000000000027310 */ /* 0x0082a40000201800 */
[----:B-12---:R-:W-:Y:S05]  /*4ee0*/  BRA `(.L_x_8636) ;  /* 0x0000000800e87947 */ /* 0x006fea0003800000 */
.L_x_8639:
[----:B------:R-:W-:-:S09]  /*4ef0*/  UISETP.NE.AND UP0, UPT, UR4, 0x7, UPT ;  /* 0x000000070400788c */ /* 0x000fd2000bf05270 */
[----:B------:R-:W-:Y:S05]  /*4f00*/  BRA.U !UP0, `(.L_x_8641) ;  /* 0x0000000108347547 */ /* 0x000fea000b800000 */
[----:B------:R-:W-:-:S09]  /*4f10*/  UISETP.NE.AND UP0, UPT, UR4, 0x8, UPT ;  /* 0x000000080400788c */ /* 0x000fd2000bf05270 */
[----:B------:R-:W-:Y:S05]  /*4f20*/  BRA.U !UP0, `(.L_x_8642) ;  /* 0x0000000108187547 */ /* 0x000fea000b800000 */
[----:B------:R-:W-:-:S09]  /*4f30*/  UISETP.NE.AND UP0, UPT, UR4, 0x9, UPT ;  /* 0x000000090400788c */ /* 0x000fd2000bf05270 */
[----:B------:R-:W-:Y:S05]  /*4f40*/  BRA.U UP0, `(.L_x_8635) ;  /* 0x0000000900747547 */ /* 0x000fea000b800000 */
[----:B------:R-:W3:Y:S02]  /*4f50*/  LDG.E R4, desc[UR36][R4.64] ;  /* 0x0000002404047981 */ /* 0x000ee4000c1e1900 */
[----:B---3--:R-:W-:-:S06]  /*4f60*/  FMUL.FTZ R2, R4, 1 ;  /* 0x3f80000004027820 */ /* 0x008fcc0000410000 */
[----:B------:R-:W0:Y:S02]  /*4f70*/  F2F.F64.F32 R2, R2 ;  /* 0x0000000200027310 */ /* 0x000e240000201800 */
[----:B0-----:R-:W-:Y:S05]  /*4f80*/  BRA `(.L_x_8636) ;  /* 0x0000000800c07947 */ /* 0x001fea0003800000 */
.L_x_8642:
[----:B------:R-:W2:Y:S02]  /*4f90*/  LDG.E.U16 R4, desc[UR36][R4.64] ;  /* 0x0000002404047981 */ /* 0x000ea4000c1e1500 */
[----:B--2---:R-:W-:-:S05]  /*4fa0*/  HADD2.F32 R0, -RZ, R4.H0_H0 ;  /* 0x20000004ff007230 */ /* 0x004fca0000004100 */
[----:B------:R-:W-:-:S04]  /*4fb0*/  FMUL.FTZ R0, R0, 1 ;  /* 0x3f80000000007820 */ /* 0x000fc80000410000 */
[----:B---3--:R0:W1:Y:S02]  /*4fc0*/  F2F.F64.F32 R2, R0 ;  /* 0x0000000000027310 */ /* 0x0080640000201800 */
[----:B01----:R-:W-:Y:S05]  /*4fd0*/  BRA `(.L_x_8636) ;  /* 0x0000000800ac7947 */ /* 0x003fea0003800000 */
.L_x_8641:
[----:B---3--:R0:W5:Y:S01]  /*4fe0*/  LDG.E.64 R2, desc[UR36][R4.64] ;  /* 0x0000002404027981 */ /* 0x008162000c1e1b00 */
[----:B------:R-:W-:Y:S05]  /*4ff0*/  BRA `(.L_x_8636) ;  /* 0x0000000800a47947 */ /* 0x000fea0003800000 */
.L_x_8631:
        /* <DEDUP_REMOVED lines=9> */
[----:B---3--:R-:W-:Y:S02]  /*5090*/  MOV R2, RZ ;  /* 0x000000ff00027202 */ /* 0x008fe40000000f00 */
[----:B--2---:R-:W-:-:S04]  /*50a0*/  ISETP.NE.AND P0, PT, R4, RZ, PT ;  /* 0x000000ff0400720c */ /* 0x004fc80003f05270 */
[----:B------:R-:W-:Y:S01]  /*50b0*/  FSEL R3, RZ, 1.875, !P0 ;  /* 0x3ff00000ff037808 */ /* 0x000fe20004000000 */
[----:B------:R-:W-:Y:S08]  /*50c0*/  BRA `(.L_x_8636) ;  /* 0x0000000800707947 */ /* 0x000ff00003800000 */
.L_x_8645:
[----:B---3--:R2:W5:Y:S01]  /*50d0*/  LDG.E.64 R2, desc[UR36][R4.64] ;  /* 0x0000002404027981 */ /* 0x008562000c1e1b00 */
[----:B------:R-:W-:Y:S05]  /*50e0*/  BRA `(.L_x_8636) ;  /* 0x0000000800687947 */ /* 0x000fea0003800000 */
.L_x_8644:
        /* <DEDUP_REMOVED lines=9> */
[C---:B---3--:R-:W-:Y:S02]  /*5180*/  LOP3.LUT R2, R0.reuse, 0x7f000000, RZ, 0xc0, !PT ;  /* 0x7f00000000027812 */ /* 0x048fe400078ec0ff */
        /* <DEDUP_REMOVED lines=13> */
[----:B------:R-:W-:-:S05]  /*5260*/  LOP3.LUT R3, R3, 0x80000000, R0, 0xf8, !PT ;  /* 0x8000000003037812 */ /* 0x000fca00078ef800 */
[----:B------:R-:W-:-:S06]  /*5270*/  FMUL.FTZ R3, R3, 1 ;  /* 0x3f80000003037820 */ /* 0x000fcc0000410000 */
[----:B------:R-:W3:Y:S02]  /*5280*/  F2F.F64.F32 R2, R3 ;  /* 0x0000000300027310 */ /* 0x000ee40000201800 */
[----:B---3--:R-:W-:Y:S05]  /*5290*/  BRA `(.L_x_8636) ;  /* 0x0000000400fc7947 */ /* 0x008fea0003800000 */
.L_x_8647:
[----:B---3--:R-:W2:Y:S02]  /*52a0*/  LDG.E.U8 R3, desc[UR36][R4.64] ;  /* 0x0000002404037981 */ /* 0x008ea4000c1e1100 */
        /* <DEDUP_REMOVED lines=9> */
[----:B------:R-:W-:-:S05]  /*5340*/  LOP3.LUT R0, R0, 0x80000000, R3, 0xf8, !PT ;  /* 0x8000000000007812 */ /* 0x000fca00078ef803 */
[----:B------:R-:W-:-:S04]  /*5350*/  FMUL.FTZ R0, R0, 1 ;  /* 0x3f80000000007820 */ /* 0x000fc80000410000 */
[----:B------:R3:W4:Y:S02]  /*5360*/  F2F.F64.F32 R2, R0 ;  /* 0x0000000000027310 */ /* 0x0007240000201800 */
[----:B---34-:R-:W-:Y:S05]  /*5370*/  BRA `(.L_x_8636) ;  /* 0x0000000400c47947 */ /* 0x018fea0003800000 */
.L_x_8646:
[----:B------:R-:W2:Y:S02]  /*5380*/  LDG.E.U16 R0, desc[UR36][R4.64] ;  /* 0x0000002404007981 */ /* 0x000ea4000c1e1500 */
[----:B--2---:R-:W-:-:S05]  /*5390*/  SHF.L.U32 R0, R0, 0x10, RZ ;  /* 0x0000001000007819 */ /* 0x004fca00000006ff */
[----:B------:R-:W-:-:S04]  /*53a0*/  FMUL.FTZ R0, R0, 1 ;  /* 0x3f80000000007820 */ /* 0x000fc80000410000 */
[----:B---3--:R3:W4:Y:S02]  /*53b0*/  F2F.F64.F32 R2, R0 ;  /* 0x0000000000027310 */ /* 0x0087240000201800 */
[----:B---34-:R-:W-:Y:S05]  /*53c0*/  BRA `(.L_x_8636) ;  /* 0x0000000400b07947 */ /* 0x018fea0003800000 */
.L_x_8643:
        /* <DEDUP_REMOVED lines=8> */
[----:B---3--:R-:W2:Y:S02]  /*5450*/  LDG.E.U16 R2, desc[UR36][R4.64] ;  /* 0x0000002404027981 */ /* 0x008ea4000c1e1500 */
[----:B--2---:R-:W2:Y:S02]  /*5460*/  I2F.F64.U16 R2, R2 ;  /* 0x0000000200027312 */ /* 0x004ea40000101800 */
[----:B--2---:R-:W-:Y:S05]  /*5470*/  BRA `(.L_x_8636) ;  /* 0x0000000400847947 */ /* 0x004fea0003800000 */
.L_x_8650:
[----:B------:R-:W2:Y:S01]  /*5480*/  LDG.E.U8 R4, desc[UR36][R4.64] ;  /* 0x0000002404047981 */ /* 0x000ea2000c1e1100 */
[----:B---3--:R-:W-:Y:S02]  /*5490*/  CS2R R2, SRZ ;  /* 0x0000000000027805 */ /* 0x008fe4000001ff00 */
        /* <DEDUP_REMOVED lines=19> */
.L_x_8652:
[----:B------:R-:W-:Y:S05]  /*55d0*/  BSYNC.RECONVERGENT B0 ;  /* 0x0000000000007941 */ /* 0x000fea0003800200 */
.L_x_8651:
[----:B------:R-:W-:Y:S01]  /*55e0*/  IMAD.SHL.U32 R0, R0, 0x100000, RZ ;  /* 0x0010000000007824 */ /* 0x000fe200078e00ff */
[----:B------:R-:W-:-:S04]  /*55f0*/  LEA R2, R2, 0x3b800000, 0x17 ;  /* 0x3b80000002027811 */ /* 0x000fc800078eb8ff */
[----:B------:R-:W-:-:S05]  /*5600*/  LOP3.LUT R0, R2, R0, R7, 0xfe, !PT ;  /* 0x0000000002007212 */ /* 0x000fca00078efe07 */
[----:B------:R-:W-:-:S04]  /*5610*/  FMUL.FTZ R0, R0, 1 ;  /* 0x3f80000000007820 */ /* 0x000fc80000410000 */
[----:B------:R2:W3:Y:S02]  /*5620*/  F2F.F64.F32 R2, R0 ;  /* 0x0000000000027310 */ /* 0x0004e40000201800 */
[----:B--23--:R-:W-:Y:S05]  /*5630*/  BRA `(.L_x_8636) ;  /* 0x0000000400147947 */ /* 0x00cfea0003800000 */
.L_x_8649:
[----:B------:R-:W2:Y:S01]  /*5640*/  LDG.E.U8 R4, desc[UR36][R4.64] ;  /* 0x0000002404047981 */ /* 0x000ea2000c1e1100 */
[----:B---3--:R-:W-:Y:S02]  /*5650*/  CS2R R2, SRZ ;  /* 0x0000000000027805 */ /* 0x008fe4000001ff00 */
        /* <DEDUP_REMOVED lines=19> */
.L_x_8654:
[----:B------:R-:W-:Y:S05]  /*5790*/  BSYNC.RECONVERGENT B0 ;  /* 0x0000000000007941 */ /* 0x000fea0003800200 */
.L_x_8653:
[----:B------:R-:W-:Y:S02]  /*57a0*/  SHF.L.U32 R0, R0, 0x15, RZ ;  /* 0x0000001500007819 */ /* 0x000fe400000006ff */
[----:B------:R-:W-:-:S04]  /*57b0*/  LEA R2, R2, 0x37800000, 0x17 ;  /* 0x3780000002027811 */ /* 0x000fc800078eb8ff */
[----:B------:R-:W-:-:S05]  /*57c0*/  LOP3.LUT R0, R2, R0, R7, 0xfe, !PT ;  /* 0x0000000002007212 */ /* 0x000fca00078efe07 */
[----:B------:R-:W-:-:S04]  /*57d0*/  FMUL.FTZ R0, R0, 1 ;  /* 0x3f80000000007820 */ /* 0x000fc80000410000 */
[----:B------:R2:W3:Y:S02]  /*57e0*/  F2F.F64.F32 R2, R0 ;  /* 0x0000000000027310 */ /* 0x0004e40000201800 */
[----:B--23--:R-:W-:Y:S05]  /*57f0*/  BRA `(.L_x_8636) ;  /* 0x0000000000a47947 */ /* 0x00cfea0003800000 */
.L_x_8648:
[----:B------:R-:W-:-:S09]  /*5800*/  UISETP.NE.AND UP0, UPT, UR4, 0x1c, UPT ;  /* 0x0000001c0400788c */ /* 0x000fd2000bf05270 */
[----:B------:R-:W-:Y:S05]  /*5810*/  BRA.U !UP0, `(.L_x_8655) ;  /* 0x0000000108947547 */ /* 0x000fea000b800000 */
[----:B------:R-:W-:-:S09]  /*5820*/  UISETP.NE.AND UP0, UPT, UR4, 0x1d, UPT ;  /* 0x0000001d0400788c */ /* 0x000fd2000bf05270 */
[----:B------:R-:W-:Y:S05]  /*5830*/  BRA.U !UP0, `(.L_x_8656) ;  /* 0x0000000108807547 */ /* 0x000fea000b800000 */
[----:B------:R-:W-:-:S09]  /*5840*/  UISETP.NE.AND UP0, UPT, UR4, 0x2c, UPT ;  /* 0x0000002c0400788c */ /* 0x000fd2000bf05270 */
[----:B------:R-:W-:Y:S05]  /*5850*/  BRA.U UP0, `(.L_x_8635) ;  /* 0x0000000100307547 */ /* 0x000fea000b800000 */
[----:B------:R-:W2:Y:S01]  /*5860*/  LDG.E.U8 R0, desc[UR36][R4.64] ;  /* 0x0000002404007981 */ /* 0x000ea2000c1e1100 */
[----:B---3--:R-:W-:Y:S02]  /*5870*/  HFMA2 R3, -RZ, RZ, 0.5, 0 ;  /* 0x38000000ff037431 */ /* 0x008fe400000001ff */
        /* <DEDUP_REMOVED lines=10> */
.L_x_8635:
[----:B---3--:R-:W-:Y:S01]  /*5920*/  MOV R2, 0x0 ;  /* 0x0000000000027802 */ /* 0x008fe20000000f00 */
[----:B------:R-:W0:Y:S01]  /*5930*/  LDCU.64 UR4, c[0x4][0x198] ;  /* 0x01003300ff0477ac */ /* 0x000e220008000a00 */
[----:B------:R-:W-:Y:S02]  /*5940*/  HFMA2 R8, -RZ, RZ, 0, 4.64916229248046875e-06 ;  /* 0x0000004eff087431 */ /* 0x000fe400000001ff */
[----:B------:R-:W-:Y:S01]  /*5950*/  IMAD.MOV.U32 R12, RZ, RZ, 0x1 ;  /* 0x00000001ff0c7424 */ /* 0x000fe200078e00ff */
[----:B------:R-:W-:Y:S01]  /*5960*/  MOV R13, RZ ;  /* 0x000000ff000d7202 */ /* 0x000fe20000000f00 */
[----:B------:R-:W1:Y:S01]  /*5970*/  LDCU.64 UR6, c[0x4][0x1a0] ;  /* 0x01003400ff0677ac */ /* 0x000e620008000a00 */
[----:B------:R-:W2:Y:S01]  /*5980*/  LDC.64 R2, c[0x4][R2] ;  /* 0x0100000002027b82 */ /* 0x000ea20000000a00 */
[----:B------:R-:W3:Y:S01]  /*5990*/  LDCU.64 UR8, c[0x4][0x58] ;  /* 0x01000b00ff0877ac */ /* 0x000ee20008000a00 */
[----:B0-----:R-:W-:Y:S01]  /*59a0*/  MOV R4, UR4 ;  /* 0x0000000400047c02 */ /* 0x001fe20008000f00 */
[----:B------:R-:W-:Y:S01]  /*59b0*/  IMAD.U32 R5, RZ, RZ, UR5 ;  /* 0x00000005ff057e24 */ /* 0x000fe2000f8e00ff */
[----:B-1----:R-:W-:Y:S01]  /*59c0*/  MOV R6, UR6 ;  /* 0x0000000600067c02 */ /* 0x002fe20008000f00 */
[----:B------:R-:W-:Y:S01]  /*59d0*/  IMAD.U32 R7, RZ, RZ, UR7 ;  /* 0x00000007ff077e24 */ /* 0x000fe2000f8e00ff */
[----:B---3--:R-:W-:Y:S01]  /*59e0*/  MOV R10, UR8 ;  /* 0x00000008000a7c02 */ /* 0x008fe20008000f00 */
[----:B------:R-:W-:-:S07]  /*59f0*/  IMAD.U32 R11, RZ, RZ, UR9 ;  /* 0x00000009ff0b7e24 */ /* 0x000fce000f8e00ff */
[----:B------:R-:W-:-:S07]  /*5a00*/  LEPC R20, `(.L_x_8657) ;  /* 0x000000001014794e */ /* 0x000fce0000000000 */
[----:B--2---:R-:W-:Y:S05]  /*5a10*/  CALL.ABS.NOINC R2 ;  /* 0x0000000002007343 */ /* 0x004fea0003c00000 */
.L_x_8657:
[----:B------:R-:W-:Y:S01]  /*5a20*/  CS2R R2, SRZ ;  /* 0x0000000000027805 */ /* 0x000fe2000001ff00 */
[----:B------:R-:W-:Y:S06]  /*5a30*/  BRA `(.L_x_8636) ;  /* 0x0000000000147947 */ /* 0x000fec0003800000 */
.L_x_8656:
[----:B---3--:R-:W2:Y:S02]  /*5a40*/  LDG.E.64 R2, desc[UR36][R4.64] ;  /* 0x0000002404027981 */ /* 0x008ea4000c1e1b00 */
[----:B--2---:R-:W2:Y:S02]  /*5a50*/  I2F.F64.U64 R2, R2 ;  /* 0x0000000200027312 */ /* 0x004ea40000301800 */
[----:B--2---:R-:W-:Y:S05]  /*5a60*/  BRA `(.L_x_8636) ;  /* 0x0000000000087947 */ /* 0x004fea0003800000 */
.L_x_8655:
[----:B---3--:R-:W2:Y:S02]  /*5a70*/  LDG.E R2, desc[UR36][R4.64] ;  /* 0x0000002404027981 */ /* 0x008ea4000c1e1900 */
[----:B--2---:R-:W1:Y:S02]  /*5a80*/  I2F.F64.U32 R2, R2 ;  /* 0x0000000200027312 */ /* 0x004e640000201800 */
.L_x_8636:
[----:B------:R-:W-:Y:S05]  /*5a90*/  BSYNC.RECONVERGENT B6 ;  /* 0x0000000000067941 */ /* 0x000fea0003800200 */
.L_x_8630:
[----:B-1---5:R-:W0:Y:S01]  /*5aa0*/  DMUL R10, R2, R2 ;  /* 0x00000002020a7228 */ /* 0x022e220000000000 */
[----:B------:R-:W1:Y:S01]  /*5ab0*/  LDCU.64 UR4, c[0x0][0x580] ;  /* 0x0000b000ff0477ac */ /* 0x000e620008000a00 */
[----:B0-2---:R-:W0:Y:S01]  /*5ac0*/  MUFU.RCP64H R5, R11 ;  /* 0x0000000b00057308 */ /* 0x005e220000001800 */
[----:B------:R-:W-:Y:S01]  /*5ad0*/  VIADD R4, R11, 0x300402 ;  /* 0x003004020b047836 */ /* 0x000fe20000000000 */
[----:B------:R-:W-:Y:S04]  /*5ae0*/  BSSY.RECONVERGENT B0, `(.L_x_8658) ;  /* 0x0000022000007945 */ /* 0x000fe80003800200 */
[----:B------:R-:W-:-:S15]  /*5af0*/  FSETP.GEU.AND P0, PT, |R4|, 5.8789094863358348022e-39, PT ;  /* 0x004004020400780b */ /* 0x000fde0003f0e200 */
        /* <DEDUP_REMOVED lines=30> */
[----:B------:R-:W-:Y:S01]  /*5ce0*/  MOV R4, R6 ;  /* 0x0000000600047202 */ /* 0x000fe20000000f00 */
[----:B------:R-:W-:-:S07]  /*5cf0*/  IMAD.MOV.U32 R5, RZ, RZ, R7 ;  /* 0x000000ffff057224 */ /* 0x000fce00078e0007 */
.L_x_8659:
[----:B------:R-:W-:Y:S05]  /*5d00*/  BSYNC.RECONVERGENT B0 ;  /* 0x0000000000007941 */ /* 0x000fea0003800200 */
.L_x_8658:
        /* <DEDUP_REMOVED lines=14> */
.L_x_8663:
[----:B------:R-:W0:Y:S02]  /*5df0*/  F2I.S64.F64.TRUNC R4, R4 ;  /* 0x0000000400047311 */ /* 0x000e24000030d900 */
[----:B0-----:R-:W-:-:S05]  /*5e00*/  MOV R7, R4 ;  /* 0x0000000400077202 */ /* 0x001fca0000000f00 */
[----:B------:R0:W-:Y:S01]  /*5e10*/  STG.E.U8 desc[UR36][R2.64], R7 ;  /* 0x0000000702007986 */ /* 0x0001e2000c101124 */
[----:B------:R-:W-:Y:S05]  /*5e20*/  BRA `(.L_x_8665) ;  /* 0x0000001000807947 */ /* 0x000fea0003800000 */
.L_x_8662:
        /* <DEDUP_REMOVED lines=9> */
.L_x_8667:
[----:B------:R-:W0:Y:S02]  /*5ec0*/  F2I.F64.TRUNC R5, R4 ;  /* 0x0000000400057311 */ /* 0x000e24000030d100 */
[----:B0-----:R0:W-:Y:S01]  /*5ed0*/  STG.E desc[UR36][R2.64], R5 ;  /* 0x0000000502007986 */ /* 0x0011e2000c101924 */
[----:B------:R-:W-:Y:S05]  /*5ee0*/  BRA `(.L_x_8665) ;  /* 0x0000001000507947 */ /* 0x000fea0003800000 */
.L_x_8666:
[----:B------:R-:W0:Y:S02]  /*5ef0*/  F2I.F64.TRUNC R5, R4 ;  /* 0x0000000400057311 */ /* 0x000e24000030d100 */
[----:B0-----:R0:W-:Y:S01]  /*5f00*/  STG.E.U16 desc[UR36][R2.64], R5 ;  /* 0x0000000502007986 */ /* 0x0011e2000c101524 */
[----:B------:R-:W-:Y:S05]  /*5f10*/  BRA `(.L_x_8665) ;  /* 0x0000001000447947 */ /* 0x000fea0003800000 */
.L_x_8661:
        /* <DEDUP_REMOVED lines=17> */
.L_x_8669:
        /* <DEDUP_REMOVED lines=12> */
.L_x_8668:
        /* <DEDUP_REMOVED lines=18> */
.L_x_8671:
        /* <DEDUP_REMOVED lines=13> */
.L_x_8670:
[----:B------:R0:W-:Y:S01]  /*62e0*/  STG.E.64 desc[UR36][R2.64], R4 ;  /* 0x0000000402007986 */ /* 0x0001e2000c101b24 */
[----:B------:R-:W-:Y:S05]  /*62f0*/  BRA `(.L_x_8665) ;  /* 0x0000000c004c7947 */ /* 0x000fea0003800000 */
.L_x_8660:
        /* <DEDUP_REMOVED lines=13> */
.L_x_8675:
        /* <DEDUP_REMOVED lines=26> */
.L_x_8678:
[----:B------:R-:W-:-:S04]  /*6570*/  SHF.R.U32.HI R5, RZ, 0x18, R7 ;  /* 0x00000018ff057819 */ /* 0x000fc80000011607 */
[----:B------:R-:W-:-:S07]  /*6580*/  LOP3.LUT R0, R0, 0x80, R5, 0xf8, !PT ;  /* 0x0000008000007812 */ /* 0x000fce00078ef805 */
.L_x_8677:
[----:B------:R-:W-:Y:S05]  /*6590*/  BSYNC.RECONVERGENT B0 ;  /* 0x0000000000007941 */ /* 0x000fea0003800200 */
.L_x_8676:
[----:B------:R0:W-:Y:S01]  /*65a0*/  STG.E.U8 desc[UR36][R2.64], R0 ;  /* 0x0000000002007986 */ /* 0x0001e2000c101124 */
[----:B------:R-:W-:Y:S05]  /*65b0*/  BRA `(.L_x_8665) ;  /* 0x00000008009c7947 */ /* 0x000fea0003800000 */
.L_x_8674:
        /* <DEDUP_REMOVED lines=26> */
.L_x_8681:
[----:B------:R-:W-:-:S04]  /*6760*/  SHF.R.U32.HI R5, RZ, 0x18, R7 ;  /* 0x00000018ff057819 */ /* 0x000fc80000011607 */
[----:B------:R-:W-:-:S07]  /*6770*/  LOP3.LUT R0, R0, 0x80, R5, 0xf8, !PT ;  /* 0x0000008000007812 */ /* 0x000fce00078ef805 */
.L_x_8680:
[----:B------:R-:W-:Y:S05]  /*6780*/  BSYNC.RECONVERGENT B0 ;  /* 0x0000000000007941 */ /* 0x000fea0003800200 */
.L_x_8679:
[----:B------:R0:W-:Y:S01]  /*6790*/  STG.E.U8 desc[UR36][R2.64], R0 ;  /* 0x0000000002007986 */ /* 0x0001e2000c101124 */
[----:B------:R-:W-:Y:S05]  /*67a0*/  BRA `(.L_x_8665) ;  /* 0x0000000800207947 */ /* 0x000fea0003800000 */
.L_x_8673:
        /* <DEDUP_REMOVED lines=15> */
[----:B------:R-:W-:-:S04]  /*68a0*/  HFMA2 R5, -RZ, RZ, 0, 1.5199184417724609375e-05 ;  /* 0x000000ffff057431 */ /* 0x000fc800000001ff */
        /* <DEDUP_REMOVED lines=14> */
.L_x_8683:
[----:B------:R-:W0:Y:S02]  /*6990*/  F2I.U64.F64.TRUNC R4, R4 ;  /* 0x0000000400047311 */ /* 0x000e24000030d800 */
[----:B0-----:R0:W-:Y:S01]  /*69a0*/  STG.E.64 desc[UR36][R2.64], R4 ;  /* 0x0000000402007986 */ /* 0x0011e2000c101b24 */
[----:B------:R-:W-:Y:S05]  /*69b0*/  BRA `(.L_x_8665) ;  /* 0x00000004009c7947 */ /* 0x000fea0003800000 */
.L_x_8682:
[----:B------:R-:W0:Y:S02]  /*69c0*/  F2I.U32.F64.TRUNC R5, R4 ;  /* 0x0000000400057311 */ /* 0x000e24000030d000 */
[----:B0-----:R0:W-:Y:S01]  /*69d0*/  STG.E desc[UR36][R2.64], R5 ;  /* 0x0000000502007986 */ /* 0x0011e2000c101924 */
[----:B------:R-:W-:Y:S05]  /*69e0*/  BRA `(.L_x_8665) ;  /* 0x0000000400907947 */ /* 0x000fea0003800000 */
.L_x_8672:
        /* <DEDUP_REMOVED lines=10> */
.L_x_8685:
[----:B------:R-:W-:-:S05]  /*6a90*/  CS2R R6, SRZ ;  /* 0x0000000000067805 */ /* 0x000fca000001ff00 */
[----:B------:R4:W-:Y:S01]  /*6aa0*/  STG.E.128 desc[UR36][R2.64], R4 ;  /* 0x0000000402007986 */ /* 0x0009e2000c101d24 */
[----:B------:R-:W-:Y:S05]  /*6ab0*/  BRA `(.L_x_8665) ;  /* 0x00000004005c7947 */ /* 0x000fea0003800000 */
.L_x_8684:
[----:B------:R-:W-:-:S09]  /*6ac0*/  UISETP.NE.AND UP0, UPT, UR4, 0xf, UPT ;  /* 0x0000000f0400788c */ /* 0x000fd2000bf05270 */
[----:B------:R-:W-:Y:S05]  /*6ad0*/  BRA.U !UP0, `(.L_x_8686) ;  /* 0x0000000508287547 */ /* 0x000fea000b800000 */
[----:B------:R-:W-:-:S09]  /*6ae0*/  UISETP.NE.AND UP0, UPT, UR4, 0x17, UPT ;  /* 0x000000170400788c */ /* 0x000fd2000bf05270 */
[----:B------:R-:W-:Y:S05]  /*6af0*/  BRA.U !UP0, `(.L_x_8687) ;  /* 0x0000000108b07547 */ /* 0x000fea000b800000 */
[----:B------:R-:W-:-:S09]  /*6b00*/  UISETP.NE.AND UP0, UPT, UR4, 0x18, UPT ;  /* 0x000000180400788c */ /* 0x000fd2000bf05270 */
[----:B------:R-:W-:Y:S05]  /*6b10*/  BRA.U !UP0, `(.L_x_8688) ;  /* 0x0000000108447547 */ /* 0x000fea000b800000 */
.L_x_8664:
        /* <DEDUP_REMOVED lines=16> */
.L_x_8689:
[----:B------:R-:W-:Y:S05]  /*6c20*/  BRA `(.L_x_8665) ;  /* 0x0000000400007947 */ /* 0x000fea0003800000 */
.L_x_8688:
        /* <DEDUP_REMOVED lines=21> */
.L_x_8691:
[----:B------:R-:W-:Y:S05]  /*6d80*/  BSYNC.RECONVERGENT B0 ;  /* 0x0000000000007941 */ /* 0x000fea0003800200 */
.L_x_8690:
[----:B------:R-:W-:-:S05]  /*6d90*/  LOP3.LUT R7, R0, 0x80, R7, 0xf8, !PT ;  /* 0x0000008000077812 */ /* 0x000fca00078ef807 */
[----:B------:R2:W-:Y:S01]  /*6da0*/  STG.E.U8 desc[UR36][R2.64], R7 ;  /* 0x0000000702007986 */ /* 0x0005e2000c101124 */
[----:B------:R-:W-:Y:S05]  /*6db0*/  BRA `(.L_x_8665) ;  /* 0x00000000009c7947 */ /* 0x000fea0003800000 */
.L_x_8687:
        /* <DEDUP_REMOVED lines=20> */
.L_x_8693:
[----:B------:R-:W-:Y:S02]  /*6f00*/  ISETP.GT.U32.AND P0, PT, R6, 0x7f800000, PT ;  /* 0x7f8000000600780c */ /* 0x000fe40003f04070 */
[----:B------:R-:W-:-:S04]  /*6f10*/  MOV R0, 0x7f ;  /* 0x0000007f00007802 */ /* 0x000fc80000000f00 */
[----:B------:R-:W-:-:S07]  /*6f20*/  SEL R0, R0, 0x7c, P0 ;  /* 0x0000007c00007807 */ /* 0x000fce0000000000 */
.L_x_8694:
[----:B------:R-:W-:Y:S05]  /*6f30*/  BSYNC.RECONVERGENT B0 ;  /* 0x0000000000007941 */ /* 0x000fea0003800200 */
.L_x_8692:
[----:B------:R-:W-:-:S04]  /*6f40*/  SHF.R.U32.HI R5, RZ, 0x18, R7 ;  /* 0x00000018ff057819 */ /* 0x000fc80000011607 */
[----:B------:R-:W-:-:S05]  /*6f50*/  LOP3.LUT R5, R0, 0x80, R5, 0xf8, !PT ;  /* 0x0000008000057812 */ /* 0x000fca00078ef805 */
[----:B------:R1:W-:Y:S01]  /*6f60*/  STG.E.U8 desc[UR36][R2.64], R5 ;  /* 0x0000000502007986 */ /* 0x0003e2000c101124 */
[----:B------:R-:W-:Y:S05]  /*6f70*/  BRA `(.L_x_8665) ;  /* 0x00000000002c7947 */ /* 0x000fea0003800000 */
.L_x_8686:
        /* <DEDUP_REMOVED lines=11> */
.L_x_8665:
[----:B------:R-:W-:-:S07]  /*7030*/  VIADD R17, R17, 0x80 ;  /* 0x0000008011117836 */ /* 0x000fce0000000000 */
.L_x_8628:
[----:B------:R-:W-:Y:S05]  /*7040*/  BSYNC.RECONVERGENT B7 ;  /* 0x0000000000077941 */ /* 0x000fea0003800200 */
.L_x_8627:
        /* <DEDUP_REMOVED lines=307> */
.L_x_8697:
[----:B------:R-:W4:Y:S01]  /*8380*/  LDCU.64 UR6, c[0x0][0x588] ;  /* 0x0000b100ff0677ac */ /* 0x000f220008000a00 */
[----:B------:R-:W-:Y:S01]  /*8390*/  BSSY.RECONVERGENT B6, `(.L_x_8698) ;  /* 0x00000ec000067945 */ /* 0x000fe20003800200 */
[----:B------:R-:W-:-:S04]  /*83a0*/  UPRMT UR4, UR42, 0x9910, URZ ;  /* 0x000099102a047896 */ /* 0x000fc800080000ff */
[----:B------:R-:W-:Y:S01]  /*83b0*/  UISETP.GT.AND UP0, UPT, UR4, 0x9, UPT ;  /* 0x000000090400788c */ /* 0x000fe2000bf04270 */
[----:B----4-:R-:W-:-:S04]  /*83c0*/  IADD3 R4, P0, PT, R0, UR6, RZ ;  /* 0x0000000600047c10 */ /* 0x010fc8000ff1e0ff */
[----:B-123--:R-:W-:-:S04]  /*83d0*/  IADD3.X R5, PT, PT, RZ, UR7, RZ, P0, !PT ;  /* 0x00000007ff057c10 */ /* 0x00efc800087fe4ff */
        /* <DEDUP_REMOVED lines=10> */
[----:B--2---:R-:W2:Y:S02]  /*8480*/  I2F.F64.S16 R2, R2 ;  /* 0x0000000200027312 */ /* 0x004ea40000101c00 */
[----:B--2---:R-:W-:Y:S05]  /*8490*/  BRA `(.L_x_8704) ;  /* 0x0000000c006c7947 */ /* 0x004fea0003800000 */
.L_x_8702:
[----:B------:R-:W2:Y:S02]  /*84a0*/  LDG.E.U8 R2, desc[UR36][R4.64] ;  /* 0x0000002404027981 */ /* 0x000ea4000c1e1100 */
[----:B--2---:R-:W2:Y:S02]  /*84b0*/  I2F.F64.U16 R2, R2 ;  /* 0x0000000200027312 */ /* 0x004ea40000101800 */
[----:B--2---:R-:W-:Y:S05]  /*84c0*/  BRA `(.L_x_8704) ;  /* 0x0000000c00607947 */ /* 0x004fea0003800000 */
.L_x_8701:
[----:B------:R-:W-:-:S09]  /*84d0*/  UISETP.NE.AND UP0, UPT, UR4, 0x2, UPT ;  /* 0x000000020400788c */ /* 0x000fd2000bf05270 */
[----:B------:R-:W-:Y:S05]  /*84e0*/  BRA.U !UP0, `(.L_x_8705) ;  /* 0x0000000108287547 */ /* 0x000fea000b800000 */
[----:B------:R-:W-:-:S09]  /*84f0*/  UISETP.NE.AND UP0, UPT, UR4, 0x3, UPT ;  /* 0x000000030400788c */ /* 0x000fd2000bf05270 */
[----:B------:R-:W-:Y:S05]  /*8500*/  BRA.U !UP0, `(.L_x_8706) ;  /* 0x0000000108147547 */ /* 0x000fea000b800000 */
[----:B------:R-:W-:-:S09]  /*8510*/  UISETP.NE.AND UP0, UPT, UR4, 0x4, UPT ;  /* 0x000000040400788c */ /* 0x000fd2000bf05270 */
[----:B------:R-:W-:Y:S05]  /*8520*/  BRA.U UP0, `(.L_x_8703) ;  /* 0x0000000900ec7547 */ /* 0x000fea000b800000 */
[----:B------:R-:W2:Y:S02]  /*8530*/  LDG.E.64 R2, desc[UR36][R4.64] ;  /* 0x0000002404027981 */ /* 0x000ea4000c1e1b00 */
[----:B--2---:R-:W2:Y:S02]  /*8540*/  I2F.F64.S64 R2, R2 ;  /* 0x0000000200027312 */ /* 0x004ea40000301c00 */
[----:B--2---:R-:W-:Y:S05]  /*8550*/  BRA `(.L_x_8704) ;  /* 0x0000000c003c7947 */ /* 0x004fea0003800000 */
.L_x_8706:
[----:B------:R-:W2:Y:S02]  /*8560*/  LDG.E R2, desc[UR36][R4.64] ;  /* 0x0000002404027981 */ /* 0x000ea4000c1e1900 */
[----:B--2---:R-:W2:Y:S02]  /*8570*/  I2F.F64 R2, R2 ;  /* 0x0000000200027312 */ /* 0x004ea40000201c00 */
[----:B--2---:R-:W-:Y:S05]  /*8580*/  BRA `(.L_x_8704) ;  /* 0x0000000c00307947 */ /* 0x004fea0003800000 */
.L_x_8705:
[----:B------:R-:W2:Y:S02]  /*8590*/  LDG.E.U16 R2, desc[UR36][R4.64] ;  /* 0x0000002404027981 */ /* 0x000ea4000c1e1500 */
[----:B--2---:R-:W2:Y:S02]  /*85a0*/  I2F.F64.S16 R2, R2 ;  /* 0x0000000200027312 */ /* 0x004ea40000101c00 */
[----:B--2---:R-:W-:Y:S05]  /*85b0*/  BRA `(.L_x_8704) ;  /* 0x0000000c00247947 */ /* 0x004fea0003800000 */
.L_x_8700:
        /* <DEDUP_REMOVED lines=10> */
.L_x_8708:
[----:B------:R-:W2:Y:S02]  /*8660*/  LDG.E.U16 R0, desc[UR36][R4.64] ;  /* 0x0000002404007981 */ /* 0x000ea4000c1e1500 */
[----:B--2---:R-:W-:-:S05]  /*8670*/  HADD2.F32 R0, -RZ, R0.H0_H0 ;  /* 0x20000000ff007230 */ /* 0x004fca0000004100 */
[----:B------:R-:W-:-:S04]  /*8680*/  FMUL.FTZ R0, R0, 1 ;  /* 0x3f80000000007820 */ /* 0x000fc80000410000 */
[----:B------:R3:W4:Y:S02]  /*8690*/  F2F.F64.F32 R2, R0 ;  /* 0x0000000000027310 */ /* 0x0007240000201800 */
[----:B---34-:R-:W-:Y:S05]  /*86a0*/  BRA `(.L_x_8704) ;  /* 0x0000000800e87947 */ /* 0x018fea0003800000 */
.L_x_8707:
        /* <DEDUP_REMOVED lines=10> */
.L_x_8710:
[----:B------:R-:W2:Y:S02]  /*8750*/  LDG.E.U16 R4, desc[UR36][R4.64] ;  /* 0x0000002404047981 */ /* 0x000ea4000c1e1500 */
[----:B--2---:R-:W-:-:S05]  /*8760*/  HADD2.F32 R0, -RZ, R4.H0_H0 ;  /* 0x20000004ff007230 */ /* 0x004fca0000004100 */
[----:B------:R-:W-:-:S04]  /*8770*/  FMUL.FTZ R0, R0, 1 ;  /* 0x3f80000000007820 */ /* 0x000fc80000410000 */
[----:B------:R3:W4:Y:S02]  /*8780*/  F2F.F64.F32 R2, R0 ;  /* 0x0000000000027310 */ /* 0x0007240000201800 */
[----:B---34-:R-:W-:Y:S05]  /*8790*/  BRA `(.L_x_8704) ;  /* 0x0000000800ac7947 */ /* 0x018fea0003800000 */
.L_x_8709:
[----:B------:R2:W5:Y:S01]  /*87a0*/  LDG.E.64 R2, desc[UR36][R4.64] ;  /* 0x0000002404027981 */ /* 0x000562000c1e1b00 */
[----:B------:R-:W-:Y:S05]  /*87b0*/  BRA `(.L_x_8704) ;  /* 0x0000000800a47947 */ /* 0x000fea0003800000 */
.L_x_8699:
        /* <DEDUP_REMOVED lines=13> */
.L_x_8713:
[----:B------:R0:W5:Y:S01]  /*8890*/  LDG.E.64 R2, desc[UR36][R4.64] ;  /* 0x0000002404027981 */ /* 0x000162000c1e1b00 */
[----:B------:R-:W-:Y:S05]  /*88a0*/  BRA `(.L_x_8704) ;  /* 0x0000000800687947 */ /* 0x000fea0003800000 */
.L_x_8712:
        /* <DEDUP_REMOVED lines=12> */
[----:B0-----:R-:W-:-:S04]  /*8970*/  IADD3 R3, PT, PT, -R3, RZ, RZ ;  /* 0x000000ff03037210 */ /* 0x001fc80007ffe1ff */
[----:B------:R-:W-:-:S05]  /*8980*/  VIADDMNMX.U32 R3, R3, R6, 0x4, !PT ;  /* 0x0000000403037446 */ /* 0x000fca0007800006 */
[----:B------:R-:W-:-:S05]  /*8990*/  VIADD R3, R3, 0xfffffffc ;  /* 0xfffffffc03037836 */ /* 0x000fca0000000000 */
[C---:B------:R-:W-:Y:S02]  /*89a0*/  SHF.L.U32 R6, R2.reuse, R3, RZ ;  /* 0x0000000302067219 */ /* 0x040fe400000006ff */
[----:B------:R-:W-:Y:S01]  /*89b0*/  SHF.L.U32 R7, R3, 0x17, RZ ;  /* 0x0000001703077819 */ /* 0x000fe200000006ff */
[----:B------:R-:W-:-:S03]  /*89c0*/  VIADD R3, R2, 0x1000000 ;  /* 0x0100000002037836 */ /* 0x000fc60000000000 */
[----:B------:R-:W-:Y:S02]  /*89d0*/  LEA.HI R6, R6, -R7, RZ, 0x1c ;  /* 0x8000000706067211 */ /* 0x000fe400078fe0ff */
[----:B------:R-:W-:Y:S02]  /*89e0*/  SHF.R.S32.HI R3, RZ, 0x8, R3 ;  /* 0x00000008ff037819 */ /* 0x000fe40000011403 */
[----:B------:R-:W-:-:S04]  /*89f0*/  IADD3 R6, PT, PT, R6, 0x3c000000, RZ ;  /* 0x3c00000006067810 */ /* 0x000fc80007ffe0ff */
[----:B------:R-:W-:-:S04]  /*8a00*/  LOP3.LUT R3, R6, 0x7f800000, R3, 0xf8, !PT ;  /* 0x7f80000006037812 */ /* 0x000fc800078ef803 */
[----:B------:R-:W-:-:S04]  /*8a10*/  SEL R3, R3, RZ, P0 ;  /* 0x000000ff03037207 */ /* 0x000fc80000000000 */
[----:B------:R-:W-:-:S05]  /*8a20*/  LOP3.LUT R3, R3, 0x80000000, R0, 0xf8, !PT ;  /* 0x8000000003037812 */ /* 0x000fca00078ef800 */
[----:B------:R-:W-:-:S06]  /*8a30*/  FMUL.FTZ R3, R3, 1 ;  /* 0x3f80000003037820 */ /* 0x000fcc0000410000 */
[----:B------:R-:W1:Y:S02]  /*8a40*/  F2F.F64.F32 R2, R3 ;  /* 0x0000000300027310 */ /* 0x000e640000201800 */
[----:B-1----:R-:W-:Y:S05]  /*8a50*/  BRA `(.L_x_8704) ;  /* 0x0000000400fc7947 */ /* 0x002fea0003800000 */
.L_x_8715:
        /* <DEDUP_REMOVED lines=12> */
[----:B------:R1:W2:Y:S02]  /*8b20*/  F2F.F64.F32 R2, R0 ;  /* 0x0000000000027310 */ /* 0x0002a40000201800 */
[----:B-12---:R-:W-:Y:S05]  /*8b30*/  BRA `(.L_x_8704) ;  /* 0x0000000400c47947 */ /* 0x006fea0003800000 */
.L_x_8714:
[----:B------:R-:W2:Y:S02]  /*8b40*/  LDG.E.U16 R0, desc[UR36][R4.64] ;  /* 0x0000002404007981 */ /* 0x000ea4000c1e1500 */
[----:B--2---:R-:W-:-:S04]  /*8b50*/  IMAD.U32 R0, R0, 0x10000, RZ ;  /* 0x0001000000007824 */ /* 0x004fc800078e00ff */
[----:B------:R-:W-:-:S04]  /*8b60*/  FMUL.FTZ R0, R0, 1 ;  /* 0x3f80000000007820 */ /* 0x000fc80000410000 */
[----:B------:R1:W2:Y:S02]  /*8b70*/  F2F.F64.F32 R2, R0 ;  /* 0x0000000000027310 */ /* 0x0002a40000201800 */
[----:B-12---:R-:W-:Y:S05]  /*8b80*/  BRA `(.L_x_8704) ;  /* 0x0000000400b07947 */ /* 0x006fea0003800000 */
.L_x_8711:
        /* <DEDUP_REMOVED lines=9> */
[----:B--2---:R-:W2:Y:S02]  /*8c20*/  I2F.F64.U16 R2, R2 ;  /* 0x0000000200027312 */ /* 0x004ea40000101800 */
[----:B--2---:R-:W-:Y:S05]  /*8c30*/  BRA `(.L_x_8704) ;  /* 0x0000000400847947 */ /* 0x004fea0003800000 */
.L_x_8718:
        /* <DEDUP_REMOVED lines=21> */
.L_x_8720:
[----:B------:R-:W-:Y:S05]  /*8d90*/  BSYNC.RECONVERGENT B0 ;  /* 0x0000000000007941 */ /* 0x000fea0003800200 */
.L_x_8719:
[----:B------:R-:W-:Y:S02]  /*8da0*/  SHF.L.U32 R0, R0, 0x14, RZ ;  /* 0x0000001400007819 */ /* 0x000fe400000006ff */
[----:B------:R-:W-:-:S04]  /*8db0*/  LEA R2, R2, 0x3b800000, 0x17 ;  /* 0x3b80000002027811 */ /* 0x000fc800078eb8ff */
[----:B------:R-:W-:-:S05]  /*8dc0*/  LOP3.LUT R0, R2, R0, R7, 0xfe, !PT ;  /* 0x0000000002007212 */ /* 0x000fca00078efe07 */
[----:B------:R-:W-:-:S04]  /*8dd0*/  FMUL.FTZ R0, R0, 1 ;  /* 0x3f80000000007820 */ /* 0x000fc80000410000 */
[----:B------:R2:W3:Y:S02]  /*8de0*/  F2F.F64.F32 R2, R0 ;  /* 0x0000000000027310 */ /* 0x0004e40000201800 */
[----:B--23--:R-:W-:Y:S05]  /*8df0*/  BRA `(.L_x_8704) ;  /* 0x0000000400147947 */ /* 0x00cfea0003800000 */
.L_x_8717:
        /* <DEDUP_REMOVED lines=21> */
.L_x_8722:
[----:B------:R-:W-:Y:S05]  /*8f50*/  BSYNC.RECONVERGENT B0 ;  /* 0x0000000000007941 */ /* 0x000fea0003800200 */
.L_x_8721:
[----:B------:R-:W-:Y:S01]  /*8f60*/  IMAD.SHL.U32 R0, R0, 0x200000, RZ ;  /* 0x0020000000007824 */ /* 0x000fe200078e00ff */
[----:B------:R-:W-:-:S04]  /*8f70*/  LEA R2, R2, 0x37800000, 0x17 ;  /* 0x3780000002027811 */ /* 0x000fc800078eb8ff */
[----:B------:R-:W-:-:S05]  /*8f80*/  LOP3.LUT R0, R2, R0, R7, 0xfe, !PT ;  /* 0x0000000002007212 */ /* 0x000fca00078efe07 */
[----:B------:R-:W-:-:S04]  /*8f90*/  FMUL.FTZ R0, R0, 1 ;  /* 0x3f80000000007820 */ /* 0x000fc80000410000 */
[----:B------:R2:W3:Y:S02]  /*8fa0*/  F2F.F64.F32 R2, R0 ;  /* 0x0000000000027310 */ /* 0x0004e40000201800 */
[----:B--23--:R-:W-:Y:S05]  /*8fb0*/  BRA `(.L_x_8704) ;  /* 0x0000000000a47947 */ /* 0x00cfea0003800000 */
.L_x_8716:
[----:B------:R-:W-:-:S09]  /*8fc0*/  UISETP.NE.AND UP0, UPT, UR4, 0x1c, UPT ;  /* 0x0000001c0400788c */ /* 0x000fd2000bf05270 */
[----:B------:R-:W-:Y:S05]  /*8fd0*/  BRA.U !UP0, `(.L_x_8723) ;  /* 0x0000000108947547 */ /* 0x000fea000b800000 */
[----:B------:R-:W-:-:S09]  /*8fe0*/  UISETP.NE.AND UP0, UPT, UR4, 0x1d, UPT ;  /* 0x0000001d0400788c */ /* 0x000fd2000bf05270 */
[----:B------:R-:W-:Y:S05]  /*8ff0*/  BRA.U !UP0, `(.L_x_8724) ;  /* 0x0000000108807547 */ /* 0x000fea000b800000 */
[----:B------:R-:W-:-:S09]  /*9000*/  UISETP.NE.AND UP0, UPT, UR4, 0x2c, UPT ;  /* 0x0000002c0400788c */ /* 0x000fd2000bf05270 */
[----:B------:R-:W-:Y:S05]  /*9010*/  BRA.U UP0, `(.L_x_8703) ;  /* 0x0000000100307547 */ /* 0x000fea000b800000 */
[----:B------:R-:W2:Y:S01]  /*9020*/  LDG.E.U8 R0, desc[UR36][R4.64] ;  /* 0x0000002404007981 */ /* 0x000ea2000c1e1100 */
[----:B------:R-:W-:Y:S02]  /*9030*/  HFMA2 R2, -RZ, RZ, 0, 0 ;  /* 0x00000000ff027431 */ /* 0x000fe400000001ff */
[----:B------:R-:W-:Y:S01]  /*9040*/  IMAD.MOV.U32 R3, RZ, RZ, 0x38000000 ;  /* 0x38000000ff037424 */ /* 0x000fe200078e00ff */
[----:B--2---:R-:W-:-:S13]  /*9050*/  ISETP.NE.AND P0, PT, R0, RZ, PT ;  /* 0x000000ff0000720c */ /* 0x004fda0003f05270 */
[----:B------:R-:W-:Y:S05]  /*9060*/  @!P0 BRA `(.L_x_8704) ;  /* 0x0000000000788947 */ /* 0x000fea0003800000 */
[----:B------:R-:W-:-:S13]  /*9070*/  ISETP.NE.AND P0, PT, R0, 0xff, PT ;  /* 0x000000ff0000780c */ /* 0x000fda0003f05270 */
[----:B------:R-:W-:Y:S01]  /*9080*/  @P0 SHF.L.U32 R0, R0, 0x17, RZ ;  /* 0x0000001700000819 */ /* 0x000fe200000006ff */
[----:B------:R-:W-:Y:S01]  /*9090*/  @!P0 IMAD.MOV.U32 R2, RZ, RZ, 0x20000000 ;  /* 0x20000000ff028424 */ /* 0x000fe200078e00ff */
[----:B------:R-:W-:-:S03]  /*90a0*/  @!P0 MOV R3, 0x7ff80000 ;  /* 0x7ff8000000038802 */ /* 0x000fc60000000f00 */
[----:B------:R-:W-:-:S04]  /*90b0*/  @P0 FMUL.FTZ R0, R0, 1 ;  /* 0x3f80000000000820 */ /* 0x000fc80000410000 */
[----:B------:R2:W3:Y:S02]  /*90c0*/  @P0 F2F.F64.F32 R2, R0 ;  /* 0x0000000000020310 */ /* 0x0004e40000201800 */
[----:B--23--:R-:W-:Y:S05]  /*90d0*/  BRA `(.L_x_8704) ;  /* 0x00000000005c7947 */ /* 0x00cfea0003800000 */
.L_x_8703:
        /* <DEDUP_REMOVED lines=10> */
[----:B-1----:R-:W-:Y:S01]  /*9180*/  IMAD.U32 R6, RZ, RZ, UR6 ;  /* 0x00000006ff067e24 */ /* 0x002fe2000f8e00ff */
[----:B------:R-:W-:Y:S01]  /*9190*/  MOV R7, UR7 ;  /* 0x0000000700077c02 */ /* 0x000fe20008000f00 */
[----:B---3--:R-:W-:Y:S01]  /*91a0*/  IMAD.U32 R10, RZ, RZ, UR8 ;  /* 0x00000008ff0a7e24 */ /* 0x008fe2000f8e00ff */
[----:B------:R-:W-:-:S07]  /*91b0*/  MOV R11, UR9 ;  /* 0x00000009000b7c02 */ /* 0x000fce0008000f00 */
[----:B------:R-:W-:-:S07]  /*91c0*/  LEPC R20, `(.L_x_8725) ;  /* 0x000000001014794e */ /* 0x000fce0000000000 */
[----:B--2---:R-:W-:Y:S05]  /*91d0*/  CALL.ABS.NOINC R2 ;  /* 0x0000000002007343 */ /* 0x004fea0003c00000 */
.L_x_8725:
[----:B------:R-:W-:Y:S01]  /*91e0*/  CS2R R2, SRZ ;  /* 0x0000000000027805 */ /* 0x000fe2000001ff00 */
[----:B------:R-:W-:Y:S06]  /*91f0*/  BRA `(.L_x_8704) ;  /* 0x0000000000147947 */ /* 0x000fec0003800000 */
.L_x_8724:
[----:B------:R-:W2:Y:S02]  /*9200*/  LDG.E.64 R2, desc[UR36][R4.64] ;  /* 0x0000002404027981 */ /* 0x000ea4000c1e1b00 */
[----:B--2---:R-:W2:Y:S02]  /*9210*/  I2F.F64.U64 R2, R2 ;  /* 0x0000000200027312 */ /* 0x004ea40000301800 */
[----:B--2---:R-:W-:Y:S05]  /*9220*/  BRA `(.L_x_8704) ;  /* 0x0000000000087947 */ /* 0x004fea0003800000 */
.L_x_8723:
[----:B------:R-:W2:Y:S02]  /*9230*/  LDG.E R2, desc[UR36][R4.64] ;  /* 0x0000002404027981 */ /* 0x000ea4000c1e1900 */
[----:B--2---:R-:W1:Y:S02]  /*9240*/  I2F.F64.U32 R2, R2 ;  /* 0x0000000200027312 */ /* 0x004e640000201800 */
.L_x_8704:
[----:B------:R-:W-:Y:S05]  /*9250*/  BSYNC.RECONVERGENT B6 ;  /* 0x0000000000067941 */ /* 0x000fea0003800200 */
.L_x_8698:
[----:B-1---5:R-:W0:Y:S01]  /*9260*/  DMUL R10, R2, R2 ;  /* 0x00000002020a7228 */ /* 0x022e220000000000 */
[----:B------:R-:W1:Y:S01]  /*9270*/  LDCU.64 UR4, c[0x0][0x580] ;  /* 0x0000b000ff0477ac */ /* 0x000e620008000a00 */
[----:B0-2---:R-:W0:Y:S01]  /*9280*/  MUFU.RCP64H R5, R11 ;  /* 0x0000000b00057308 */ /* 0x005e220000001800 */
[----:B------:R-:W-:Y:S01]  /*9290*/  IADD3 R4, PT, PT, R11, 0x300402, RZ ;  /* 0x003004020b047810 */ /* 0x000fe20007ffe0ff */
[----:B------:R-:W-:Y:S03]  /*92a0*/  BSSY.RECONVERGENT B0, `(.L_x_8726) ;  /* 0x0000022000007945 */ /* 0x000fe60003800200 */
[----:B------:R-:W-:-:S15]  /*92b0*/  FSETP.GEU.AND P0, PT, |R4|, 5.8789094863358348022e-39, PT ;  /* 0x004004020400780b */ /* 0x000fde0003f0e200 */
        /* <DEDUP_REMOVED lines=29> */
[----:B------:R-:W-:Y:S05]  /*9490*/  CALL.REL.NOINC `($__internal_18_$__cuda_sm20_dblrcp_rn_slowpath_v3) ;  /* 0x0000004800cc7944 */ /* 0x000fea0003c00000 */
[----:B------:R-:W-:Y:S01]  /*94a0*/  IMAD.MOV.U32 R4, RZ, RZ, R6 ;  /* 0x000000ffff047224 */ /* 0x000fe200078e0006 */
[----:B------:R-:W-:-:S07]  /*94b0*/  MOV R5, R7 ;  /* 0x0000000700057202 */ /* 0x000fce0000000f00 */
.L_x_8727:
[----:B------:R-:W-:Y:S05]  /*94c0*/  BSYNC.RECONVERGENT B0 ;  /* 0x0000000000007941 */ /* 0x000fea0003800200 */
.L_x_8726:
        /* <DEDUP_REMOVED lines=14> */
.L_x_8731:
[----:B------:R-:W0:Y:S02]  /*95b0*/  F2I.S64.F64.TRUNC R4, R4 ;  /* 0x0000000400047311 */ /* 0x000e24000030d900 */
[----:B0-----:R-:W-:-:S05]  /*95c0*/  IMAD.MOV.U32 R7, RZ, RZ, R4 ;  /* 0x000000ffff077224 */ /* 0x001fca00078e0004 */
[----:B------:R4:W-:Y:S01]  /*95d0*/  STG.E.U8 desc[UR36][R2.64], R7 ;  /* 0x0000000702007986 */ /* 0x0009e2000c101124 */
[----:B------:R-:W-:Y:S05]  /*95e0*/  BRA `(.L_x_8733) ;  /* 0x0000001000807947 */ /* 0x000fea0003800000 */
.L_x_8730:
        /* <DEDUP_REMOVED lines=9> */
.L_x_8735:
[----:B------:R-:W0:Y:S02]  /*9680*/  F2I.F64.TRUNC R5, R4 ;  /* 0x0000000400057311 */ /* 0x000e24000030d100 */
[----:B0-----:R2:W-:Y:S01]  /*9690*/  STG.E desc[UR36][R2.64], R5 ;  /* 0x0000000502007986 */ /* 0x0015e2000c101924 */
[----:B------:R-:W-:Y:S05]  /*96a0*/  BRA `(.L_x_8733) ;  /* 0x0000001000507947 */ /* 0x000fea0003800000 */
.L_x_8734:
[----:B------:R-:W0:Y:S02]  /*96b0*/  F2I.F64.TRUNC R5, R4 ;  /* 0x0000000400057311 */ /* 0x000e24000030d100 */
[----:B0-----:R0:W-:Y:S01]  /*96c0*/  STG.E.U16 desc[UR36][R2.64], R5 ;  /* 0x0000000502007986 */ /* 0x0011e2000c101524 */
[----:B------:R-:W-:Y:S05]  /*96d0*/  BRA `(.L_x_8733) ;  /* 0x0000001000447947 */ /* 0x000fea0003800000 */
.L_x_8729:
        /* <DEDUP_REMOVED lines=17> */
.L_x_8737:
        /* <DEDUP_REMOVED lines=12> */
.L_x_8736:
        /* <DEDUP_REMOVED lines=18> */
.L_x_8739:
        /* <DEDUP_REMOVED lines=13> */
.L_x_8738:
[----:B------:R0:W-:Y:S01]  /*9aa0*/  STG.E.64 desc[UR36][R2.64], R4 ;  /* 0x0000000402007986 */ /* 0x0001e2000c101b24 */
[----:B------:R-:W-:Y:S05]  /*9ab0*/  BRA `(.L_x_8733) ;  /* 0x0000000c004c7947 */ /* 0x000fea0003800000 */
.L_x_8728:
        /* <DEDUP_REMOVED lines=13> */
.L_x_8743:
        /* <DEDUP_REMOVED lines=26> */
.L_x_8746:
[----:B------:R-:W-:-:S04]  /*9d30*/  SHF.R.U32.HI R5, RZ, 0x18, R7 ;  /* 0x00000018ff057819 */ /* 0x000fc80000011607 */
[----:B------:R-:W-:-:S07]  /*9d40*/  LOP3.LUT R0, R0, 0x80, R5, 0xf8, !PT ;  /* 0x0000008000007812 */ /* 0x000fce00078ef805 */
.L_x_8745:
[----:B------:R-:W-:Y:S05]  /*9d50*/  BSYNC.RECONVERGENT B0 ;  /* 0x0000000000007941 */ /* 0x000fea0003800200 */
.L_x_8744:
[----:B------:R0:W-:Y:S01]  /*9d60*/  STG.E.U8 desc[UR36][R2.64], R0 ;  /* 0x0000000002007986 */ /* 0x0001e2000c101124 */
[----:B------:R-:W-:Y:S05]  /*9d70*/  BRA `(.L_x_8733) ;  /* 0x00000008009c7947 */ /* 0x000fea0003800000 */
.L_x_8742:
        /* <DEDUP_REMOVED lines=26> */
.L_x_8749:
[----:B------:R-:W-:-:S04]  /*9f20*/  SHF.R.U32.HI R5, RZ, 0x18, R7 ;  /* 0x00000018ff057819 */ /* 0x000fc80000011607 */
[----:B------:R-:W-:-:S07]  /*9f30*/  LOP3.LUT R0, R0, 0x80, R5, 0xf8, !PT ;  /* 0x0000008000007812 */ /* 0x000fce00078ef805 */
.L_x_8748:
[----:B------:R-:W-:Y:S05]  /*9f40*/  BSYNC.RECONVERGENT B0 ;  /* 0x0000000000007941 */ /* 0x000fea0003800200 */
.L_x_8747:
[----:B------:R0:W-:Y:S01]  /*9f50*/  STG.E.U8 desc[UR36][R2.64], R0 ;  /* 0x0000000002007986 */ /* 0x0001e2000c101124 */
[----:B------:R-:W-:Y:S05]  /*9f60*/  BRA `(.L_x_8733) ;  /* 0x0000000800207947 */ /* 0x000fea0003800000 */
.L_x_8741:
        /* <DEDUP_REMOVED lines=22> */
[----:B------:R-:W-:Y:S02]  /*a0d0*/  @P1 ISETP.EQ.U32.AND P2, PT, R0, 0x1, P0 ;  /* 0x000000010000180c */ /* 0x000fe40000742070 */
[----:B------:R-:W-:Y:S02]  /*a0e0*/  PLOP3.LUT P0, PT, PT, PT, PT, 0x80, 0x8 ;  /* 0x000000000008781c */ /* 0x000fe40003f0f070 */
[----:B------:R-:W-:Y:S02]  /*a0f0*/  @P1 PLOP3.LUT P0, PT, P2, PT, PT, 0x80, 0x8 ;  /* 0x000000000008181c */ /* 0x000fe4000170f070 */
[----:B------:R-:W-:-:S11]  /*a100*/  @P1 IADD3 R0, PT, PT, R6, 0x1, RZ ;  /* 0x0000000106001810 */ /* 0x000fd60007ffe0ff */
[----:B------:R-:W-:-:S05]  /*a110*/  @!P0 IMAD.MOV R0, RZ, RZ, R6 ;  /* 0x000000ffff008224 */ /* 0x000fca00078e0206 */
[----:B------:R-:W-:-:S05]  /*a120*/  @P1 MOV R5, R0 ;  /* 0x0000000000051202 */ /* 0x000fca0000000f00 */
[----:B------:R0:W-:Y:S01]  /*a130*/  STG.E.U8 desc[UR36][R2.64], R5 ;  /* 0x0000000502007986 */ /* 0x0001e2000c101124 */
[----:B------:R-:W-:Y:S05]  /*a140*/  BRA `(.L_x_8733) ;  /* 0x0000000400a87947 */ /* 0x000fea0003800000 */
.L_x_8751:
[----:B------:R-:W0:Y:S02]  /*a150*/  F2I.U64.F64.TRUNC R4, R4 ;  /* 0x0000000400047311 */ /* 0x000e24000030d800 */
[----:B0-----:R0:W-:Y:S01]  /*a160*/  STG.E.64 desc[UR36][R2.64], R4 ;  /* 0x0000000402007986 */ /* 0x0011e2000c101b24 */
[----:B------:R-:W-:Y:S05]  /*a170*/  BRA `(.L_x_8733) ;  /* 0x00000004009c7947 */ /* 0x000fea0003800000 */
.L_x_8750:
[----:B------:R-:W0:Y:S02]  /*a180*/  F2I.U32.F64.TRUNC R5, R4 ;  /* 0x0000000400057311 */ /* 0x000e24000030d000 */
[----:B0-----:R0:W-:Y:S01]  /*a190*/  STG.E desc[UR36][R2.64], R5 ;  /* 0x0000000502007986 */ /* 0x0011e2000c101924 */
[----:B------:R-:W-:Y:S05]  /*a1a0*/  BRA `(.L_x_8733) ;  /* 0x0000000400907947 */ /* 0x000fea0003800000 */
.L_x_8740:
        /* <DEDUP_REMOVED lines=10> */
.L_x_8753:
[----:B------:R-:W-:-:S05]  /*a250*/  CS2R R6, SRZ ;  /* 0x0000000000067805 */ /* 0x000fca000001ff00 */
[----:B------:R0:W-:Y:S01]  /*a260*/  STG.E.128 desc[UR36][R2.64], R4 ;  /* 0x0000000402007986 */ /* 0x0001e2000c101d24 */
[----:B------:R-:W-:Y:S05]  /*a270*/  BRA `(.L_x_8733) ;  /* 0x00000004005c7947 */ /* 0x000fea0003800000 */
.L_x_8752:
[----:B------:R-:W-:-:S09]  /*a280*/  UISETP.NE.AND UP0, UPT, UR4, 0xf, UPT ;  /* 0x0000000f0400788c */ /* 0x000fd2000bf05270 */
[----:B------:R-:W-:Y:S05]  /*a290*/  BRA.U !UP0, `(.L_x_8754) ;  /* 0x0000000508287547 */ /* 0x000fea000b800000 */
[----:B------:R-:W-:-:S09]  /*a2a0*/  UISETP.NE.AND UP0, UPT, UR4, 0x17, UPT ;  /* 0x000000170400788c */ /* 0x000fd2000bf05270 */
[----:B------:R-:W-:Y:S05]  /*a2b0*/  BRA.U !UP0, `(.L_x_8755) ;  /* 0x0000000108b07547 */ /* 0x000fea000b800000 */
[----:B------:R-:W-:-:S09]  /*a2c0*/  UISETP.NE.AND UP0, UPT, UR4, 0x18, UPT ;  /* 0x000000180400788c */ /* 0x000fd2000bf05270 */
[----:B------:R-:W-:Y:S05]  /*a2d0*/  BRA.U !UP0, `(.L_x_8756) ;  /* 0x0000000108447547 */ /* 0x000fea000b800000 */
.L_x_8732:
        /* <DEDUP_REMOVED lines=10> */
[----:B---3--:R-:W-:Y:S01]  /*a380*/  IMAD.U32 R6, RZ, RZ, UR6 ;  /* 0x00000006ff067e24 */ /* 0x008fe2000f8e00ff */
[----:B------:R-:W-:Y:S01]  /*a390*/  MOV R7, UR7 ;  /* 0x0000000700077c02 */ /* 0x000fe20008000f00 */
[----:B----4-:R-:W-:Y:S01]  /*a3a0*/  IMAD.U32 R10, RZ, RZ, UR8 ;  /* 0x00000008ff0a7e24 */ /* 0x010fe2000f8e00ff */
[----:B-1----:R-:W-:-:S07]  /*a3b0*/  MOV R11, UR9 ;  /* 0x00000009000b7c02 */ /* 0x002fce0008000f00 */
[----:B------:R-:W-:-:S07]  /*a3c0*/  LEPC R20, `(.L_x_8757) ;  /* 0x000000001014794e */ /* 0x000fce0000000000 */
[----:B--2---:R-:W-:Y:S05]  /*a3d0*/  CALL.ABS.NOINC R2 ;  /* 0x0000000002007343 */ /* 0x004fea0003c00000 */
.L_x_8757:
[----:B------:R-:W-:Y:S05]  /*a3e0*/  BRA `(.L_x_8733) ;  /* 0x0000000400007947 */ /* 0x000fea0003800000 */
.L_x_8756:
        /* <DEDUP_REMOVED lines=21> */
.L_x_8759:
[----:B------:R-:W-:Y:S05]  /*a540*/  BSYNC.RECONVERGENT B0 ;  /* 0x0000000000007941 */ /* 0x000fea0003800200 */
.L_x_8758:
[----:B------:R-:W-:-:S05]  /*a550*/  LOP3.LUT R7, R0, 0x80, R7, 0xf8, !PT ;  /* 0x0000008000077812 */ /* 0x000fca00078ef807 */
[----:B------:R0:W-:Y:S01]  /*a560*/  STG.E.U8 desc[UR36][R2.64], R7 ;  /* 0x0000000702007986 */ /* 0x0001e2000c101124 */
[----:B------:R-:W-:Y:S05]  /*a570*/  BRA `(.L_x_8733) ;  /* 0x00000000009c7947 */ /* 0x000fea0003800000 */
.L_x_8755:
        /* <DEDUP_REMOVED lines=20> */
.L_x_8761:
[----:B------:R-:W-:Y:S01]  /*a6c0*/  IMAD.MOV.U32 R0, RZ, RZ, 0x7f ;  /* 0x0000007fff007424 */ /* 0x000fe200078e00ff */
[----:B------:R-:W-:-:S04]  /*a6d0*/  ISETP.GT.U32.AND P0, PT, R6, 0x7f800000, PT ;  /* 0x7f8000000600780c */ /* 0x000fc80003f04070 */
[----:B------:R-:W-:-:S09]  /*a6e0*/  SEL R0, R0, 0x7c, P0 ;  /* 0x0000007c00007807 */ /* 0x000fd20000000000 */
.L_x_8762:
[----:B------:R-:W-:Y:S05]  /*a6f0*/  BSYNC.RECONVERGENT B0 ;  /* 0x0000000000007941 */ /* 0x000fea0003800200 */
.L_x_8760:
[----:B------:R-:W-:-:S04]  /*a700*/  SHF.R.U32.HI R5, RZ, 0x18, R7 ;  /* 0x00000018ff057819 */ /* 0x000fc80000011607 */
[----:B------:R-:W-:-:S05]  /*a710*/  LOP3.LUT R5, R0, 0x80, R5, 0xf8, !PT ;  /* 0x0000008000057812 */ /* 0x000fca00078ef805 */
[----:B------:R0:W-:Y:S01]  /*a720*/  STG.E.U8 desc[UR36][R2.64], R5 ;  /* 0x0000000502007986 */ /* 0x0001e2000c101124 */
[----:B------:R-:W-:Y:S05]  /*a730*/  BRA `(.L_x_8733) ;  /* 0x00000000002c7947 */ /* 0x000fea0003800000 */
.L_x_8754:
        /* <DEDUP_REMOVED lines=11> */
.L_x_8733:
[----:B------:R-:W-:-:S07]  /*a7f0*/  IADD3 R17, PT, PT, R17, 0x80, RZ ;  /* 0x0000008011117810 */ /* 0x000fce0007ffe0ff */
.L_x_8696:
[----:B------:R-:W-:Y:S05]  /*a800*/  BSYNC.RECONVERGENT B7 ;  /* 0x0000000000077941 */ /* 0x000fea0003800200 */
.L_x_8695:
[----:B------:R-:W5:Y:S02]  /*a810*/  LDCU UR4, c[0x0][0x380] ;  /* 0x00007000ff0477ac */ /* 0x000f640008000800 */
[----:B-----5:R-:W-:-:S13]  /*a820*/  ISETP.GE.AND P0, PT, R17, UR4, PT ;  /* 0x0000000411007c0c */ /* 0x020fda000bf06270 */
[----:B------:R-:W-:Y:S05]  /*a830*/  @P0 EXIT ;  /* 0x000000000000094d */ /* 0x000fea0003800000 */
[----:B------:R-:W5:Y:S01]  /*a840*/  LDCU UR4, c[0x0][0x388] ;  /* 0x00007100ff0477ac */ /* 0x000f620008000800 */
[----:B0-----:R-:W-:Y:S01]  /*a850*/  IMAD.MOV.U32 R0, RZ, RZ, RZ ;  /* 0x000000ffff007224 */ /* 0x001fe200078e00ff */
[----:B------:R-:W-:Y:S01]  /*a860*/  MOV R16, RZ ;  /* 0x000000ff00107202 */ /* 0x000fe20000000f00 */
        /* <DEDUP_REMOVED lines=300> */
.L_x_8763:
[----:B------:R-:W0:Y:S01]  /*bb30*/  LDCU.128 UR8, c[0x0][0x580] ;  /* 0x0000b000ff0877ac */ /* 0x000e220008000c00 */
[----:B------:R-:W-:Y:S01]  /*bb40*/  BSSY.RECONVERGENT B6, `(.L_x_8764) ;  /* 0x00000ee000067945 */ /* 0x000fe20003800200 */
[----:B------:R-:W-:-:S04]  /*bb50*/  UPRMT UR4, UR42, 0x9910, URZ ;  /* 0x000099102a047896 */ /* 0x000fc800080000ff */
[----:B------:R-:W-:Y:S01]  /*bb60*/  UISETP.GT.AND UP0, UPT, UR4, 0x9, UPT ;  /* 0x000000090400788c */ /* 0x000fe2000bf04270 */
[----:B0-----:R-:W-:Y:S02]  /*bb70*/  IADD3 R16, P0, PT, R16, UR8, RZ ;  /* 0x0000000810107c10 */ /* 0x001fe4000ff1e0ff */
[----:B-1--4-:R-:W-:-:S03]  /*bb80*/  IADD3 R4, P1, PT, R0, UR10, RZ ;  /* 0x0000000a00047c10 */ /* 0x012fc6000ff3e0ff */
        /* <DEDUP_REMOVED lines=14> */
.L_x_8768:
[----:B------:R-:W2:Y:S02]  /*bc70*/  LDG.E.U8 R2, desc[UR36][R4.64] ;  /* 0x0000002404027981 */ /* 0x000ea4000c1e1100 */
[----:B--2---:R-:W3:Y:S02]  /*bc80*/  I2F.F64.U16 R2, R2 ;  /* 0x0000000200027312 */ /* 0x004ee40000101800 */
[----:B---3--:R-:W-:Y:S05]  /*bc90*/  BRA `(.L_x_8770) ;  /* 0x0000000c00607947 */ /* 0x008fea0003800000 */
.L_x_8767:
        /* <DEDUP_REMOVED lines=9> */
.L_x_8772:
[----:B------:R-:W2:Y:S02]  /*bd30*/  LDG.E R2, desc[UR36][R4.64] ;  /* 0x0000002404027981 */ /* 0x000ea4000c1e1900 */
[----:B--2---:R-:W3:Y:S02]  /*bd40*/  I2F.F64 R2, R2 ;  /* 0x0000000200027312 */ /* 0x004ee40000201c00 */
[----:B---3--:R-:W-:Y:S05]  /*bd50*/  BRA `(.L_x_8770) ;  /* 0x0000000c00307947 */ /* 0x008fea0003800000 */
.L_x_8771:
[----:B------:R-:W2:Y:S02]  /*bd60*/  LDG.E.U16 R2, desc[UR36][R4.64] ;  /* 0x0000002404027981 */ /* 0x000ea4000c1e1500 */
[----:B--2---:R-:W3:Y:S02]  /*bd70*/  I2F.F64.S16 R2, R2 ;  /* 0x0000000200027312 */ /* 0x004ee40000101c00 */
[----:B---3--:R-:W-:Y:S05]  /*bd80*/  BRA `(.L_x_8770) ;  /* 0x0000000c00247947 */ /* 0x008fea0003800000 */
.L_x_8766:
        /* <DEDUP_REMOVED lines=10> */
.L_x_8774:
[----:B------:R-:W2:Y:S02]  /*be30*/  LDG.E.U16 R0, desc[UR36][R4.64] ;  /* 0x0000002404007981 */ /* 0x000ea4000c1e1500 */
[----:B--2---:R-:W-:-:S05]  /*be40*/  HADD2.F32 R0, -RZ, R0.H0_H0 ;  /* 0x20000000ff007230 */ /* 0x004fca0000004100 */
[----:B------:R-:W-:-:S04]  /*be50*/  FMUL.FTZ R0, R0, 1 ;  /* 0x3f80000000007820 */ /* 0x000fc80000410000 */
[----:B------:R3:W4:Y:S02]  /*be60*/  F2F.F64.F32 R2, R0 ;  /* 0x0000000000027310 */ /* 0x0007240000201800 */
[----:B---34-:R-:W-:Y:S05]  /*be70*/  BRA `(.L_x_8770) ;  /* 0x0000000800e87947 */ /* 0x018fea0003800000 */
.L_x_8773:
        /* <DEDUP_REMOVED lines=10> */
.L_x_8776:
[----:B------:R-:W2:Y:S02]  /*bf20*/  LDG.E.U16 R4, desc[UR36][R4.64] ;  /* 0x0000002404047981 */ /* 0x000ea4000c1e1500 */
[----:B--2---:R-:W-:-:S05]  /*bf30*/  HADD2.F32 R0, -RZ, R4.H0_H0 ;  /* 0x20000004ff007230 */ /* 0x004fca0000004100 */
[----:B------:R-:W-:-:S04]  /*bf40*/  FMUL.FTZ R0, R0, 1 ;  /* 0x3f80000000007820 */ /* 0x000fc80000410000 */
[----:B------:R2:W3:Y:S02]  /*bf50*/  F2F.F64.F32 R2, R0 ;  /* 0x0000000000027310 */ /* 0x0004e40000201800 */
[----:B--23--:R-:W-:Y:S05]  /*bf60*/  BRA `(.L_x_8770) ;  /* 0x0000000800ac7947 */ /* 0x00cfea0003800000 */
.L_x_8775:
[----:B------:R2:W5:Y:S01]  /*bf70*/  LDG.E.64 R2, desc[UR36][R4.64] ;  /* 0x0000002404027981 */ /* 0x000562000c1e1b00 */
[----:B------:R-:W-:Y:S05]  /*bf80*/  BRA `(.L_x_8770) ;  /* 0x0000000800a47947 */ /* 0x000fea0003800000 */
.L_x_8765:
        /* <DEDUP_REMOVED lines=13> */
.L_x_8779:
[----:B------:R1:W5:Y:S01]  /*c060*/  LDG.E.64 R2, desc[UR36][R4.64] ;  /* 0x0000002404027981 */ /* 0x000362000c1e1b00 */
[----:B------:R-:W-:Y:S05]  /*c070*/  BRA `(.L_x_8770) ;  /* 0x0000000800687947 */ /* 0x000fea0003800000 */
.L_x_8778:
        /* <DEDUP_REMOVED lines=25> */
[----:B------:R-:W2:Y:S02]  /*c210*/  F2F.F64.F32 R2, R3 ;  /* 0x0000000300027310 */ /* 0x000ea40000201800 */
[----:B--2---:R-:W-:Y:S05]  /*c220*/  BRA `(.L_x_8770) ;  /* 0x0000000400fc7947 */ /* 0x004fea0003800000 */
.L_x_8781:
        /* <DEDUP_REMOVED lines=12> */
[----:B------:R2:W3:Y:S02]  /*c2f0*/  F2F.F64.F32 R2, R0 ;  /* 0x0000000000027310 */ /* 0x0004e40000201800 */
[----:B--23--:R-:W-:Y:S05]  /*c300*/  BRA `(.L_x_8770) ;  /* 0x0000000400c47947 */ /* 0x00cfea0003800000 */
.L_x_8780:
[----:B------:R-:W2:Y:S02]  /*c310*/  LDG.E.U16 R0, desc[UR36][R4.64] ;  /* 0x0000002404007981 */ /* 0x000ea4000c1e1500 */
[----:B--2---:R-:W-:-:S04]  /*c320*/  IMAD.U32 R0, R0, 0x10000, RZ ;  /* 0x0001000000007824 */ /* 0x004fc800078e00ff */
[----:B------:R-:W-:-:S04]  /*c330*/  FMUL.FTZ R0, R0, 1 ;  /* 0x3f80000000007820 */ /* 0x000fc80000410000 */
[----:B------:R2:W3:Y:S02]  /*c340*/  F2F.F64.F32 R2, R0 ;  /* 0x0000000000027310 */ /* 0x0004e40000201800 */
[----:B--23--:R-:W-:Y:S05]  /*c350*/  BRA `(.L_x_8770) ;  /* 0x0000000400b07947 */ /* 0x00cfea0003800000 */
.L_x_8777:
        /* <DEDUP_REMOVED lines=11> */
.L_x_8784:
        /* <DEDUP_REMOVED lines=21> */
.L_x_8786:
[----:B------:R-:W-:Y:S05]  /*c560*/  BSYNC.RECONVERGENT B0 ;  /* 0x0000000000007941 */ /* 0x000fea0003800200 */
.L_x_8785:
[----:B------:R-:W-:Y:S02]  /*c570*/  SHF.L.U32 R0, R0, 0x14, RZ ;  /* 0x0000001400007819 */ /* 0x000fe400000006ff */
[----:B------:R-:W-:-:S04]  /*c580*/  LEA R2, R2, 0x3b800000, 0x17 ;  /* 0x3b80000002027811 */ /* 0x000fc800078eb8ff */
[----:B------:R-:W-:-:S05]  /*c590*/  LOP3.LUT R0, R2, R0, R7, 0xfe, !PT ;  /* 0x0000000002007212 */ /* 0x000fca00078efe07 */
[----:B------:R-:W-:-:S04]  /*c5a0*/  FMUL.FTZ R0, R0, 1 ;  /* 0x3f80000000007820 */ /* 0x000fc80000410000 */
[----:B------:R1:W2:Y:S02]  /*c5b0*/  F2F.F64.F32 R2, R0 ;  /* 0x0000000000027310 */ /* 0x0002a40000201800 */
[----:B-12---:R-:W-:Y:S05]  /*c5c0*/  BRA `(.L_x_8770) ;  /* 0x0000000400147947 */ /* 0x006fea0003800000 */
.L_x_8783:
        /* <DEDUP_REMOVED lines=21> */
.L_x_8788:
[----:B------:R-:W-:Y:S05]  /*c720*/  BSYNC.RECONVERGENT B0 ;  /* 0x0000000000007941 */ /* 0x000fea0003800200 */
.L_x_8787:
[----:B------:R-:W-:Y:S01]  /*c730*/  IMAD.SHL.U32 R0, R0, 0x200000, RZ ;  /* 0x0020000000007824 */ /* 0x000fe200078e00ff */
[----:B------:R-:W-:-:S04]  /*c740*/  LEA R2, R2, 0x37800000, 0x17 ;  /* 0x3780000002027811 */ /* 0x000fc800078eb8ff */
[----:B------:R-:W-:-:S05]  /*c750*/  LOP3.LUT R0, R2, R0, R7, 0xfe, !PT ;  /* 0x0000000002007212 */ /* 0x000fca00078efe07 */
[----:B------:R-:W-:-:S04]  /*c760*/  FMUL.FTZ R0, R0, 1 ;  /* 0x3f80000000007820 */ /* 0x000fc80000410000 */
[----:B------:R1:W2:Y:S02]  /*c770*/  F2F.F64.F32 R2, R0 ;  /* 0x0000000000027310 */ /* 0x0002a40000201800 */
[----:B-12---:R-:W-:Y:S05]  /*c780*/  BRA `(.L_x_8770) ;  /* 0x0000000000a47947 */ /* 0x006fea0003800000 */
.L_x_8782:
        /* <DEDUP_REMOVED lines=16> */
[----:B------:R1:W2:Y:S02]  /*c890*/  @P0 F2F.F64.F32 R2, R0 ;  /* 0x0000000000020310 */ /* 0x0002a40000201800 */
[----:B-12---:R-:W-:Y:S05]  /*c8a0*/  BRA `(.L_x_8770) ;  /* 0x00000000005c7947 */ /* 0x006fea0003800000 */
.L_x_8769:
        /* <DEDUP_REMOVED lines=16> */
.L_x_8791:
[----:B------:R-:W-:Y:S01]  /*c9b0*/  CS2R R2, SRZ ;  /* 0x0000000000027805 */ /* 0x000fe2000001ff00 */
[----:B------:R-:W-:Y:S06]  /*c9c0*/  BRA `(.L_x_8770) ;  /* 0x0000000000147947 */ /* 0x000fec0003800000 */
.L_x_8790:
[----:B------:R-:W2:Y:S02]  /*c9d0*/  LDG.E.64 R2, desc[UR36][R4.64] ;  /* 0x0000002404027981 */ /* 0x000ea4000c1e1b00 */
[----:B--2---:R-:W1:Y:S02]  /*c9e0*/  I2F.F64.U64 R2, R2 ;  /* 0x0000000200027312 */ /* 0x004e640000301800 */
[----:B-1----:R-:W-:Y:S05]  /*c9f0*/  BRA `(.L_x_8770) ;  /* 0x0000000000087947 */ /* 0x002fea0003800000 */
.L_x_8789:
[----:B------:R-:W2:Y:S02]  /*ca00*/  LDG.E R2, desc[UR36][R4.64] ;  /* 0x0000002404027981 */ /* 0x000ea4000c1e1900 */
[----:B--2---:R-:W0:Y:S02]  /*ca10*/  I2F.F64.U32 R2, R2 ;  /* 0x0000000200027312 */ /* 0x004e240000201800 */
.L_x_8770:
[----:B------:R-:W-:Y:S05]  /*ca20*/  BSYNC.RECONVERGENT B6 ;  /* 0x0000000000067941 */ /* 0x000fea0003800200 */
.L_x_8764:
[----:B0----5:R-:W0:Y:S01]  /*ca30*/  DMUL R8, R2, R2 ;  /* 0x0000000202087228 */ /* 0x021e220000000000 */
[----:B------:R-:W-:Y:S01]  /*ca40*/  BSSY.RECONVERGENT B0, `(.L_x_8792) ;  /* 0x0000025000007945 */ /* 0x000fe20003800200 */
[----:B0-----:R-:W1:Y:S01]  /*ca50*/  MUFU.RCP64H R3, R9 ;  /* 0x0000000900037308 */ /* 0x001e620000001800 */
[----:B------:R-:W-:-:S04]  /*ca60*/  IADD3 R2, PT, PT, R9, 0x300402, RZ ;  /* 0x0030040209027810 */ /* 0x000fc80007ffe0ff */
[----:B------:R-:W-:-:S15]  /*ca70*/  FSETP.GEU.AND P0, PT, |R2|, 5.8789094863358348022e-39, PT ;  /* 0x004004020200780b */ /* 0x000fde0003f0e200 */
[----:B------:R-:W-:-:S15]  /*ca80*/  NOP ;  /* 0x0000000000007918 */ /* 0x000fde0000000000 */
[----:B------:R-:W-:-:S15]  /*ca90*/  NOP ;  /* 0x0000000000007918 */ /* 0x000fde0000000000 */
[----:B------:R-:W-:-:S12]  /*caa0*/  NOP ;  /* 0x0000000000007918 */ /* 0x000fd80000000000 */
[----:B-12---:R-:W0:-:S15]  /*cab0*/  DFMA R4, -R8, R2, 1 ;  /* 0x3ff000000804742b */ /* 0x006e1e0000000102 */
        /* <DEDUP_REMOVED lines=26> */
[----:B------:R-:W-:Y:S05]  /*cc60*/  CALL.REL.NOINC `($__internal_18_$__cuda_sm20_dblrcp_rn_slowpath_v3) ;  /* 0x0000001000d87944 */ /* 0x000fea0003c00000 */
[----:B------:R-:W-:Y:S01]  /*cc70*/  MOV R4, R6 ;  /* 0x0000000600047202 */ /* 0x000fe20000000f00 */
[----:B------:R-:W-:-:S07]  /*cc80*/  IMAD.MOV.U32 R5, RZ, RZ, R7 ;  /* 0x000000ffff057224 */ /* 0x000fce00078e0007 */
.L_x_8793:
[----:B------:R-:W-:Y:S05]  /*cc90*/  BSYNC.RECONVERGENT B0 ;  /* 0x0000000000007941 */ /* 0x000fea0003800200 */
.L_x_8792:
        /* <DEDUP_REMOVED lines=12> */
[----:B0-----:R-:W-:Y:S01]  /*cd60*/  STG.E.U8 desc[UR36][R16.64], R5 ;  /* 0x0000000510007986 */ /* 0x001fe2000c101124 */
[----:B------:R-:W-:Y:S05]  /*cd70*/  EXIT ;  /* 0x000000000000794d */ /* 0x000fea0003800000 */
.L_x_8797:
[----:B------:R-:W0:Y:S02]  /*cd80*/  F2I.S64.F64.TRUNC R4, R4 ;  /* 0x0000000400047311 */ /* 0x000e24000030d900 */
[----:B0-----:R-:W-:-:S05]  /*cd90*/  MOV R3, R4 ;  /* 0x0000000400037202 */ /* 0x001fca0000000f00 */
[----:B------:R-:W-:Y:S01]  /*cda0*/  STG.E.U8 desc[UR36][R16.64], R3 ;  /* 0x0000000310007986 */ /* 0x000fe2000c101124 */
[----:B------:R-:W-:Y:S05]  /*cdb0*/  EXIT ;  /* 0x000000000000794d */ /* 0x000fea0003800000 */
.L_x_8796:
[----:B------:R-:W-:-:S09]  /*cdc0*/  UISETP.NE.AND UP0, UPT, UR4, 0x2, UPT ;  /* 0x000000020400788c */ /* 0x000fd2000bf05270 */
[----:B------:R-:W-:Y:S05]  /*cdd0*/  BRA.U !UP0, `(.L_x_8799) ;  /* 0x0000000108287547 */ /* 0x000fea000b800000 */
[----:B------:R-:W-:-:S09]  /*cde0*/  UISETP.NE.AND UP0, UPT, UR4, 0x3, UPT ;  /* 0x000000030400788c */ /* 0x000fd2000bf05270 */
[----:B------:R-:W-:Y:S05]  /*cdf0*/  BRA.U !UP0, `(.L_x_8800) ;  /* 0x0000000108147547 */ /* 0x000fea000b800000 */
[----:B------:R-:W-:-:S09]  /*ce00*/  UISETP.NE.AND UP0, UPT, UR4, 0x4, UPT ;  /* 0x000000040400788c */ /* 0x000fd2000bf05270 */
[----:B------:R-:W-:Y:S05]  /*ce10*/  BRA.U UP0, `(.L_x_8798) ;  /* 0x0000000d00247547 */ /* 0x000fea000b800000 */
[----:B------:R-:W0:Y:S02]  /*ce20*/  F2I.S64.F64.TRUNC R4, R4 ;  /* 0x0000000400047311 */ /* 0x000e24000030d900 */
[----:B0-----:R-:W-:Y:S01]  /*ce30*/  STG.E.64 desc[UR36][R16.64], R4 ;  /* 0x0000000410007986 */ /* 0x001fe2000c101b24 */
[----:B------:R-:W-:Y:S05]  /*ce40*/  EXIT ;  /* 0x000000000000794d */ /* 0x000fea0003800000 */
.L_x_8800:
[----:B------:R-:W0:Y:S02]  /*ce50*/  F2I.F64.TRUNC R5, R4 ;  /* 0x0000000400057311 */ /* 0x000e24000030d100 */
[----:B0-----:R-:W-:Y:S01]  /*ce60*/  STG.E desc[UR36][R16.64], R5 ;  /* 0x0000000510007986 */ /* 0x001fe2000c101924 */
[----:B------:R-:W-:Y:S05]  /*ce70*/  EXIT ;  /* 0x000000000000794d */ /* 0x000fea0003800000 */
.L_x_8799:
[----:B------:R-:W0:Y:S02]  /*ce80*/  F2I.F64.TRUNC R5, R4 ;  /* 0x0000000400057311 */ /* 0x000e24000030d100 */
[----:B0-----:R-:W-:Y:S01]  /*ce90*/  STG.E.U16 desc[UR36][R16.64], R5 ;  /* 0x0000000510007986 */ /* 0x001fe2000c101524 */
[----:B------:R-:W-:Y:S05]  /*cea0*/  EXIT ;  /* 0x000000000000794d */ /* 0x000fea0003800000 */
.L_x_8795:
        /* <DEDUP_REMOVED lines=17> */
.L_x_8802:
        /* <DEDUP_REMOVED lines=12> */
.L_x_8801:
        /* <DEDUP_REMOVED lines=18> */
.L_x_8804:
        /* <DEDUP_REMOVED lines=13> */
.L_x_8803:
[----:B------:R-:W-:Y:S01]  /*d270*/  STG.E.64 desc[UR36][R16.64], R4 ;  /* 0x0000000410007986 */ /* 0x000fe2000c101b24 */
[----:B------:R-:W-:Y:S05]  /*d280*/  EXIT ;  /* 0x000000000000794d */ /* 0x000fea0003800000 */
.L_x_8794:
        /* <DEDUP_REMOVED lines=11> */
[----:B0-----:R-:W-:Y:S01]  /*d340*/  STG.E.U16 desc[UR36][R16.64], R5 ;  /* 0x0000000510007986 */ /* 0x001fe2000c101524 */
[----:B------:R-:W-:Y:S05]  /*d350*/  EXIT ;  /* 0x000000000000794d */ /* 0x000fea0003800000 */
.L_x_8808:
        /* <DEDUP_REMOVED lines=25> */
.L_x_8811:
[----:B------:R-:W-:-:S04]  /*d4f0*/  SHF.R.U32.HI R3, RZ, 0x18, R3 ;  /* 0x00000018ff037819 */ /* 0x000fc80000011603 */
[----:B------:R-:W-:-:S04]  /*d500*/  LOP3.LUT R0, R0, 0x80, R3, 0xf8, !PT ;  /* 0x0000008000007812 */ /* 0x000fc800078ef803 */
[----:B------:R-:W-:-:S07]  /*d510*/  PRMT R8, R0, 0x7610, R8 ;  /* 0x0000761000087816 */ /* 0x000fce0000000008 */
.L_x_8810:
[----:B------:R-:W-:Y:S05]  /*d520*/  BSYNC.RECONVERGENT B0 ;  /* 0x0000000000007941 */ /* 0x000fea0003800200 */
.L_x_8809:
[----:B------:R-:W-:Y:S01]  /*d530*/  STG.E.U8 desc[UR36][R16.64], R8 ;  /* 0x0000000810007986 */ /* 0x000fe2000c101124 */
[----:B------:R-:W-:Y:S05]  /*d540*/  EXIT ;  /* 0x000000000000794d */ /* 0x000fea0003800000 */
.L_x_8807:
        /* <DEDUP_REMOVED lines=25> */
.L_x_8814:
[----:B------:R-:W-:-:S04]  /*d6e0*/  SHF.R.U32.HI R3, RZ, 0x18, R3 ;  /* 0x00000018ff037819 */ /* 0x000fc80000011603 */
[----:B------:R-:W-:-:S04]  /*d6f0*/  LOP3.LUT R0, R0, 0x80, R3, 0xf8, !PT ;  /* 0x0000008000007812 */ /* 0x000fc800078ef803 */
[----:B------:R-:W-:-:S07]  /*d700*/  PRMT R8, R0, 0x7610, R8 ;  /* 0x0000761000087816 */ /* 0x000fce0000000008 */
.L_x_8813:
[----:B------:R-:W-:Y:S05]  /*d710*/  BSYNC.RECONVERGENT B0 ;  /* 0x0000000000007941 */ /* 0x000fea0003800200 */
.L_x_8812:
[----:B------:R-:W-:Y:S01]  /*d720*/  STG.E.U8 desc[UR36][R16.64], R8 ;  /* 0x0000000810007986 */ /* 0x000fe2000c101124 */
[----:B------:R-:W-:Y:S05]  /*d730*/  EXIT ;  /* 0x000000000000794d */ /* 0x000fea0003800000 */
.L_x_8806:
        /* <DEDUP_REMOVED lines=30> */
.L_x_8816:
[----:B------:R-:W0:Y:S02]  /*d920*/  F2I.U64.F64.TRUNC R4, R4 ;  /* 0x0000000400047311 */ /* 0x000e24000030d800 */
[----:B0-----:R-:W-:Y:S01]  /*d930*/  STG.E.64 desc[UR36][R16.64], R4 ;  /* 0x0000000410007986 */ /* 0x001fe2000c101b24 */
[----:B------:R-:W-:Y:S05]  /*d940*/  EXIT ;  /* 0x000000000000794d */ /* 0x000fea0003800000 */
.L_x_8815:
[----:B------:R-:W0:Y:S02]  /*d950*/  F2I.U32.F64.TRUNC R5, R4 ;  /* 0x0000000400057311 */ /* 0x000e24000030d000 */
[----:B0-----:R-:W-:Y:S01]  /*d960*/  STG.E desc[UR36][R16.64], R5 ;  /* 0x0000000510007986 */ /* 0x001fe2000c101924 */
[----:B------:R-:W-:Y:S05]  /*d970*/  EXIT ;  /* 0x000000000000794d */ /* 0x000fea0003800000 */
.L_x_8805:
        /* <DEDUP_REMOVED lines=8> */
[----:B------:R-:W-:Y:S01]  /*da00*/  STG.E.U8 desc[UR36][R16.64], R3 ;  /* 0x0000000310007986 */ /* 0x000fe2000c101124 */
[----:B------:R-:W-:Y:S05]  /*da10*/  EXIT ;  /* 0x000000000000794d */ /* 0x000fea0003800000 */
.L_x_8818:
[----:B------:R-:W-:-:S05]  /*da20*/  CS2R R6, SRZ ;  /* 0x0000000000067805 */ /* 0x000fca000001ff00 */
[----:B------:R-:W-:Y:S01]  /*da30*/  STG.E.128 desc[UR36][R16.64], R4 ;  /* 0x0000000410007986 */ /* 0x000fe2000c101d24 */
[----:B------:R-:W-:Y:S05]  /*da40*/  EXIT ;  /* 0x000000000000794d */ /* 0x000fea0003800000 */
.L_x_8817:
[----:B------:R-:W-:-:S09]  /*da50*/  UISETP.NE.AND UP0, UPT, UR4, 0xf, UPT ;  /* 0x0000000f0400788c */ /* 0x000fd2000bf05270 */
[----:B------:R-:W-:Y:S05]  /*da60*/  BRA.U !UP0, `(.L_x_8819) ;  /* 0x0000000508287547 */ /* 0x000fea000b800000 */
[----:B------:R-:W-:-:S09]  /*da70*/  UISETP.NE.AND UP0, UPT, UR4, 0x17, UPT ;  /* 0x000000170400788c */ /* 0x000fd2000bf05270 */
[----:B------:R-:W-:Y:S05]  /*da80*/  BRA.U !UP0, `(.L_x_8820) ;  /* 0x0000000108b07547 */ /* 0x000fea000b800000 */
[----:B------:R-:W-:-:S09]  /*da90*/  UISETP.NE.AND UP0, UPT, UR4, 0x18, UPT ;  /* 0x000000180400788c */ /* 0x000fd2000bf05270 */
[----:B------:R-:W-:Y:S05]  /*daa0*/  BRA.U !UP0, `(.L_x_8821) ;  /* 0x0000000108447547 */ /* 0x000fea000b800000 */
.L_x_8798:
        /* <DEDUP_REMOVED lines=16> */
.L_x_8822:
[----:B------:R-:W-:Y:S05]  /*dbb0*/  EXIT ;  /* 0x000000000000794d */ /* 0x000fea0003800000 */
.L_x_8821:
        /* <DEDUP_REMOVED lines=21> */
.L_x_8824:
[----:B------:R-:W-:Y:S05]  /*dd10*/  BSYNC.RECONVERGENT B0 ;  /* 0x0000000000007941 */ /* 0x000fea0003800200 */
.L_x_8823:
[----:B------:R-:W-:-:S05]  /*dd20*/  LOP3.LUT R3, R0, 0x80, R3, 0xf8, !PT ;  /* 0x0000008000037812 */ /* 0x000fca00078ef803 */
[----:B------:R-:W-:Y:S01]  /*dd30*/  STG.E.U8 desc[UR36][R16.64], R3 ;  /* 0x0000000310007986 */ /* 0x000fe2000c101124 */
[----:B------:R-:W-:Y:S05]  /*dd40*/  EXIT ;  /* 0x000000000000794d */ /* 0x000fea0003800000 */
.L_x_8820:
        /* <DEDUP_REMOVED lines=20> */
.L_x_8826:
[----:B------:R-:W-:Y:S02]  /*de90*/  ISETP.GT.U32.AND P0, PT, R2, 0x7f800000, PT ;  /* 0x7f8000000200780c */ /* 0x000fe40003f04070 */
[----:B------:R-:W-:-:S04]  /*dea0*/  MOV R0, 0x7f ;  /* 0x0000007f00007802 */ /* 0x000fc80000000f00 */
[----:B------:R-:W-:-:S07]  /*deb0*/  SEL R0, R0, 0x7c, P0 ;  /* 0x0000007c00007807 */ /* 0x000fce0000000000 */
.L_x_8827:
[----:B------:R-:W-:Y:S05]  /*dec0*/  BSYNC.RECONVERGENT B0 ;  /* 0x0000000000007941 */ /* 0x000fea0003800200 */
.L_x_8825:
[----:B------:R-:W-:-:S04]  /*ded0*/  SHF.R.U32.HI R3, RZ, 0x18, R3 ;  /* 0x00000018ff037819 */ /* 0x000fc80000011603 */
[----:B------:R-:W-:-:S05]  /*dee0*/  LOP3.LUT R3, R0, 0x80, R3, 0xf8, !PT ;  /* 0x0000008000037812 */ /* 0x000fca00078ef803 */
[----:B------:R-:W-:Y:S01]  /*def0*/  STG.E.U8 desc[UR36][R16.64], R3 ;  /* 0x0000000310007986 */ /* 0x000fe2000c101124 */
[----:B------:R-:W-:Y:S05]  /*df00*/  EXIT ;  /* 0x000000000000794d */ /* 0x000fea0003800000 */
.L_x_8819:
        /* <DEDUP_REMOVED lines=12> */
        .weak           $__internal_18_$__cuda_sm20_dblrcp_rn_slowpath_v3
        .type           $__internal_18_$__cuda_sm20_dblrcp_rn_slowpath_v3,@function
        .size           $__internal_18_$__cuda_sm20_dblrcp_rn_slowpath_v3,(.L_x_60612 - $__internal_18_$__cuda_sm20_dblrcp_rn_slowpath_v3)
$__internal_18_$__cuda_sm20_dblrcp_rn_slowpath_v3:
        /* <DEDUP_REMOVED lines=58> */
.L_x_8831:
        /* <DEDUP_REMOVED lines=34> */
.L_x_8829:
[----:B------:R-:W-:Y:S02]  /*e590*/  LOP3.LUT R7, R5, 0x80000, RZ, 0xfc, !PT ;  /* 0x0008000005077812 */ /* 0x000fe400078efcff */
[----:B------:R-:W-:-:S07]  /*e5a0*/  MOV R6, R4 ;  /* 0x0000000400067202 */ /* 0x000fce0000000f00 */
.L_x_8830:
[----:B------:R-:W-:Y:S05]  /*e5b0*/  BSYNC.RECONVERGENT B1 ;  /* 0x0000000000017941 */ /* 0x000fea0003800200 */
.L_x_8828:
[----:B------:R-:W-:Y:S01]  /*e5c0*/  IMAD.MOV.U32 R4, RZ, RZ, R0 ;  /* 0x000000ffff047224 */ /* 0x000fe200078e0000 */
[----:B------:R-:W-:-:S04]  /*e5d0*/  MOV R5, 0x0 ;  /* 0x0000000000057802 */ /* 0x000fc80000000f00 */
[----:B------:R-:W-:Y:S05]  /*e5e0*/  RET.REL.NODEC R4 `(_ZN2at6native18elementwise_kernelILi128ELi4EZNS0_15gpu_kernel_implIZNS0_50_GLOBAL__N__2680c7bb_12_PowKernel_cu_7dd49032_317029pow_tensor_scalar_kernel_implIddEEvRNS_18TensorIteratorBaseET0_EUldE1_EEvS6_RKT_EUliE_EEviT1_) ;  /* 0xffffff1804847950 */ /* 0x000fea0003c3ffff */
.L_x_8832:
        /* <DEDUP_REMOVED lines=9> */
.L_x_60612:


//--------------------- .text._ZN2at6native27unrolled_elementwise_kernelIZNS0_50_GLOBAL__N__2680c7bb_12_PowKernel_cu_7dd49032_317029pow_tensor_scalar_kernel_implIddEEvRNS_18TensorIteratorBaseET0_EUldE1_St5arrayIPcLm2EELi4E23TrivialOffsetCalculatorILi1EjESC_NS0_6memory12LoadWithCastILi1EEENSD_13StoreWithCastILi1EEEEEviT_S6_T2_T3_T4_T5_ --------------------------
	.section	.text._ZN2at6native27unrolled_elementwise_kernelIZNS0_50_GLOBAL__N__2680c7bb_12_PowKernel_cu_7dd49032_317029pow_tensor_scalar_kernel_implIddEEvRNS_18TensorIteratorBaseET0_EUldE1_St5arrayIPcLm2EELi4E23TrivialOffsetCalculatorILi1EjESC_NS0_6memory12LoadWithCastILi1EEENSD_13StoreWithCastILi1EEEEEviT_S6_T2_T3_T4_T5_,"ax",@progbits
	.align	128
        .global         _ZN2at6native27unrolled_elementwise_kernelIZNS0_50_GLOBAL__N__2680c7bb_12_PowKernel_cu_7dd49032_317029pow_tensor_scalar_kernel_implIddEEvRNS_18TensorIteratorBaseET0_EUldE1_St5arrayIPcLm2EELi4E23TrivialOffsetCalculatorILi1EjESC_NS0_6memory12LoadWithCastILi1EEENSD_13StoreWithCastILi1EEEEEviT_S6_T2_T3_T4_T5_
        .type           _ZN2at6native27unrolled_elementwise_kernelIZNS0_50_GLOBAL__N__2680c7bb_12_PowKernel_cu_7dd49032_317029pow_tensor_scalar_kernel_implIddEEvRNS_18TensorIteratorBaseET0_EUldE1_St5arrayIPcLm2EELi4E23TrivialOffsetCalculatorILi1EjESC_NS0_6memory12LoadWithCastILi1EEENSD_13StoreWithCastILi1EEEEEviT_S6_T2_T3_T4_T5_,@function
        .size           _ZN2at6native27unrolled_elementwise_kernelIZNS0_50_GLOBAL__N__2680c7bb_12_PowKernel_cu_7dd49032_317029pow_tensor_scalar_kernel_implIddEEvRNS_18TensorIteratorBaseET0_EUldE1_St5arrayIPcLm2EELi4E23TrivialOffsetCalculatorILi1EjESC_NS0_6memory12LoadWithCastILi1EEENSD_13StoreWithCastILi1EEEEEviT_S6_T2_T3_T4_T5_,(.L_x_60613 - _ZN2at6native27unrolled_elementwise_kernelIZNS0_50_GLOBAL__N__2680c7bb_12_PowKernel_cu_7dd49032_317029pow_tensor_scalar_kernel_implIddEEvRNS_18TensorIteratorBaseET0_EUldE1_St5arrayIPcLm2EELi4E23TrivialOffsetCalculatorILi1EjESC_NS0_6memory12LoadWithCastILi1EEENSD_13StoreWithCastILi1EEEEEviT_S6_T2_T3_T4_T5_)
        .other          _ZN2at6native27unrolled_elementwise_kernelIZNS0_50_GLOBAL__N__2680c7bb_12_PowKernel_cu_7dd49032_317029pow_tensor_scalar_kernel_implIddEEvRNS_18TensorIteratorBaseET0_EUldE1_St5arrayIPcLm2EELi4E23TrivialOffsetCalculatorILi1EjESC_NS0_6memory12LoadWithCastILi1EEENSD_13StoreWithCastILi1EEEEEviT_S6_T2_T3_T4_T5_,@"STO_CUDA_ENTRY STV_DEFAULT"
_ZN2at6native27unrolled_elementwise_kernelIZNS0_50_GLOBAL__N__2680c7bb_12_PowKernel_cu_7dd49032_317029pow_tensor_scalar_kernel_implIddEEvRNS_18TensorIteratorBaseET0_EUldE1_St5arrayIPcLm2EELi4E23TrivialOffsetCalculatorILi1EjESC_NS0_6memory12LoadWithCastILi1EEENSD_13StoreWithCastILi1EEEEEviT_S6_T2_T3_T4_T5_:
.text._ZN2at6native27unrolled_elementwise_kernelIZNS0_50_GLOBAL__N__2680c7bb_12_PowKernel_cu_7dd49032_317029pow_tensor_scalar_kernel_implIddEEvRNS_18TensorIteratorBaseET0_EUldE1_St5arrayIPcLm2EELi4E23TrivialOffsetCalculatorILi1EjESC_NS0_6memory12LoadWithCastILi1EEENSD_13StoreWithCastILi1EEEEEviT_S6_T2_T3_T4_T5_:
        /* <DEDUP_REMOVED lines=33> */
.L_x_8839:
[----:B------:R-:W2:Y:S02]  /*0210*/  LDG.E.U8 R2, desc[UR36][R2.64] ;  /* 0x0000002402027981 */ /* 0x000ea4000c1e1100 */
[----:B--2---:R0:W1:Y:S02]  /*0220*/  I2F.F64.U16 R26, R2 ;  /* 0x00000002001a7312 */ /* 0x0040640000101800 */
[----:B01----:R-:W-:Y:S05]  /*0230*/  BRA `(.L_x_8841) ;  /* 0x0000000c00607947 */ /* 0x003fea0003800000 */
.L_x_8838:
        /* <DEDUP_REMOVED lines=9> */
.L_x_8843:
[----:B------:R-:W2:Y:S02]  /*02d0*/  LDG.E R2, desc[UR36][R2.64] ;  /* 0x0000002402027981 */ /* 0x000ea4000c1e1900 */
[----:B--2---:R0:W1:Y:S02]  /*02e0*/  I2F.F64 R26, R2 ;  /* 0x00000002001a7312 */ /* 0x0040640000201c00 */
[----:B01----:R-:W-:Y:S05]  /*02f0*/  BRA `(.L_x_8841) ;  /* 0x0000000c00307947 */ /* 0x003fea0003800000 */
.L_x_8842:
[----:B------:R-:W2:Y:S02]  /*0300*/  LDG.E.U16 R2, desc[UR36][R2.64] ;  /* 0x0000002402027981 */ /* 0x000ea4000c1e1500 */
[----:B--2---:R0:W1:Y:S02]  /*0310*/  I2F.F64.S16 R26, R2 ;  /* 0x00000002001a7312 */ /* 0x0040640000101c00 */
[----:B01----:R-:W-:Y:S05]  /*0320*/  BRA `(.L_x_8841) ;  /* 0x0000000c00247947 */ /* 0x003fea0003800000 */
.L_x_8837:
        /* <DEDUP_REMOVED lines=10> */
.L_x_8845:
[----:B------:R-:W2:Y:S02]  /*03d0*/  LDG.E.U16 R0, desc[UR36][R2.64] ;  /* 0x0000002402007981 */ /* 0x000ea4000c1e1500 */
[----:B--2---:R-:W-:-:S05]  /*03e0*/  HADD2.F32 R0, -RZ, R0.H0_H0 ;  /* 0x20000000ff007230 */ /* 0x004fca0000004100 */
[----:B------:R-:W-:-:S04]  /*03f0*/  FMUL.FTZ R0, R0, 1 ;  /* 0x3f80000000007820 */ /* 0x000fc80000410000 */
[----:B------:R1:W2:Y:S02]  /*0400*/  F2F.F64.F32 R26, R0 ;  /* 0x00000000001a7310 */ /* 0x0002a40000201800 */
[----:B-12---:R-:W-:Y:S05]  /*0410*/  BRA `(.L_x_8841) ;  /* 0x0000000800e87947 */ /* 0x006fea0003800000 */
.L_x_8844:
        /* <DEDUP_REMOVED lines=10> */
.L_x_8847:
[----:B------:R-:W2:Y:S02]  /*04c0*/  LDG.E.U16 R2, desc[UR36][R2.64] ;  /* 0x0000002402027981 */ /* 0x000ea4000c1e1500 */
[----:B--2---:R-:W-:-:S05]  /*04d0*/  HADD2.F32 R0, -RZ, R2.H0_H0 ;  /* 0x20000002ff007230 */ /* 0x004fca0000004100 */
[----:B------:R-:W-:-:S04]  /*04e0*/  FMUL.FTZ R0, R0, 1 ;  /* 0x3f80000000007820 */ /* 0x000fc80000410000 */
[----:B------:R1:W2:Y:S02]  /*04f0*/  F2F.F64.F32 R26, R0 ;  /* 0x00000000001a7310 */ /* 0x0002a40000201800 */
[----:B-12---:R-:W-:Y:S05]  /*0500*/  BRA `(.L_x_8841) ;  /* 0x0000000800ac7947 */ /* 0x006fea0003800000 */
.L_x_8846:
[----:B------:R0:W5:Y:S01]  /*0510*/  LDG.E.64 R26, desc[UR36][R2.64] ;  /* 0x00000024021a7981 */ /* 0x000162000c1e1b00 */
[----:B------:R-:W-:Y:S05]  /*0520*/  BRA `(.L_x_8841) ;  /* 0x0000000800a47947 */ /* 0x000fea0003800000 */
.L_x_8836:
        /* <DEDUP_REMOVED lines=13> */
.L_x_8850:
[----:B------:R1:W5:Y:S01]  /*0600*/  LDG.E.64 R26, desc[UR36][R2.64] ;  /* 0x00000024021a7981 */ /* 0x000362000c1e1b00 */
[----:B------:R-:W-:Y:S05]  /*0610*/  BRA `(.L_x_8841) ;  /* 0x0000000800687947 */ /* 0x000fea0003800000 */
.L_x_8849:
        /* <DEDUP_REMOVED lines=27> */
.L_x_8852:
        /* <DEDUP_REMOVED lines=12> */
[----:B------:R2:W3:Y:S02]  /*0890*/  F2F.F64.F32 R26, R0 ;  /* 0x00000000001a7310 */ /* 0x0004e40000201800 */
[----:B--23--:R-:W-:Y:S05]  /*08a0*/  BRA `(.L_x_8841) ;  /* 0x0000000400c47947 */ /* 0x00cfea0003800000 */
.L_x_8851:
[----:B------:R-:W2:Y:S02]  /*08b0*/  LDG.E.U16 R0, desc[UR36][R2.64] ;  /* 0x0000002402007981 */ /* 0x000ea4000c1e1500 */
[----:B--2---:R-:W-:-:S04]  /*08c0*/  IMAD.U32 R0, R0, 0x10000, RZ ;  /* 0x0001000000007824 */ /* 0x004fc800078e00ff */
[----:B------:R-:W-:-:S04]  /*08d0*/  FMUL.FTZ R0, R0, 1 ;  /* 0x3f80000000007820 */ /* 0x000fc80000410000 */
[----:B------:R2:W3:Y:S02]  /*08e0*/  F2F.F64.F32 R26, R0 ;  /* 0x00000000001a7310 */ /* 0x0004e40000201800 */
[----:B--23--:R-:W-:Y:S05]  /*08f0*/  BRA `(.L_x_8841) ;  /* 0x0000000400b07947 */ /* 0x00cfea0003800000 */
.L_x_8848:
        /* <DEDUP_REMOVED lines=11> */
.L_x_8855:
        /* <DEDUP_REMOVED lines=21> */
.L_x_8857:
[----:B------:R-:W-:Y:S05]  /*0b00*/  BSYNC.RECONVERGENT B0 ;  /* 0x0000000000007941 */ /* 0x000fea0003800200 */
.L_x_8856:
[----:B------:R-:W-:Y:S01]  /*0b10*/  IMAD.SHL.U32 R0, R0, 0x100000, RZ ;  /* 0x0010000000007824 */ /* 0x000fe200078e00ff */
[----:B------:R-:W-:-:S04]  /*0b20*/  LEA R2, R2, 0x3b800000, 0x17 ;  /* 0x3b80000002027811 */ /* 0x000fc800078eb8ff */
[----:B------:R-:W-:-:S05]  /*0b30*/  LOP3.LUT R0, R2, R0, R7, 0xfe, !PT ;  /* 0x0000000002007212 */ /* 0x000fca00078efe07 */
[----:B------:R-:W-:-:S04]  /*0b40*/  FMUL.FTZ R0, R0, 1 ;  /* 0x3f80000000007820 */ /* 0x000fc80000410000 */
[----:B------:R4:W0:Y:S02]  /*0b50*/  F2F.F64.F32 R26, R0 ;  /* 0x00000000001a7310 */ /* 0x0008240000201800 */
[----:B0---4-:R-:W-:Y:S05]  /*0b60*/  BRA `(.L_x_8841) ;  /* 0x0000000400147947 */ /* 0x011fea0003800000 */
.L_x_8854:
        /* <DEDUP_REMOVED lines=21> */
.L_x_8859:
[----:B------:R-:W-:Y:S05]  /*0cc0*/  BSYNC.RECONVERGENT B0 ;  /* 0x0000000000007941 */ /* 0x000fea0003800200 */
.L_x_8858:
[----:B------:R-:W-:Y:S01]  /*0cd0*/  IMAD.SHL.U32 R0, R0, 0x200000, RZ ;  /* 0x0020000000007824 */ /* 0x000fe200078e00ff */
[----:B------:R-:W-:-:S04]  /*0ce0*/  LEA R2, R2, 0x37800000, 0x17 ;  /* 0x3780000002027811 */ /* 0x000fc800078eb8ff */
[----:B------:R-:W-:-:S05]  /*0cf0*/  LOP3.LUT R0, R2, R0, R7, 0xfe, !PT ;  /* 0x0000000002007212 */ /* 0x000fca00078efe07 */
[----:B------:R-:W-:-:S04]  /*0d00*/  FMUL.FTZ R0, R0, 1 ;  /* 0x3f80000000007820 */ /* 0x000fc80000410000 */
[----:B------:R4:W0:Y:S02]  /*0d10*/  F2F.F64.F32 R26, R0 ;  /* 0x00000000001a7310 */ /* 0x0008240000201800 */
[----:B0---4-:R-:W-:Y:S05]  /*0d20*/  BRA `(.L_x_8841) ;  /* 0x0000000000a47947 */ /* 0x011fea0003800000 */
.L_x_8853:
[----:B------:R-:W-:-:S09]  /*0d30*/  UISETP.NE.AND UP0, UPT, UR4, 0x1c, UPT ;  /* 0x0000001c0400788c */ /* 0x000fd2000bf05270 */
[----:B------:R-:W-:Y:S05]  /*0d40*/  BRA.U !UP0, `(.L_x_8860) ;  /* 0x0000000108947547 */ /* 0x000fea000b800000 */
[----:B------:R-:W-:-:S09]  /*0d50*/  UISETP.NE.AND UP0, UPT, UR4, 0x1d, UPT ;  /* 0x0000001d0400788c */ /* 0x000fd2000bf05270 */
[----:B------:R-:W-:Y:S05]  /*0d60*/  BRA.U !UP0, `(.L_x_8861) ;  /* 0x0000000108807547 */ /* 0x000fea000b800000 */
[----:B------:R-:W-:-:S09]  /*0d70*/  UISETP.NE.AND UP0, UPT, UR4, 0x2c, UPT ;  /* 0x0000002c0400788c */ /* 0x000fd2000bf05270 */
[----:B------:R-:W-:Y:S05]  /*0d80*/  BRA.U !UP0, `(.L_x_8862) ;  /* 0x0000000108487547 */ /* 0x000fea000b800000 */
.L_x_8840:
        /* <DEDUP_REMOVED lines=16> */
.L_x_8863:
[----:B------:R-:W-:Y:S01]  /*0e90*/  CS2R R26, SRZ ;  /* 0x00000000001a7805 */ /* 0x000fe2000001ff00 */
[----:B------:R-:W-:Y:S06]  /*0ea0*/  BRA `(.L_x_8841) ;  /* 0x0000000000447947 */ /* 0x000fec0003800000 */
.L_x_8862:
        /* <DEDUP_REMOVED lines=12> */
.L_x_8861:
[----:B------:R-:W2:Y:S02]  /*0f70*/  LDG.E.64 R26, desc[UR36][R2.64] ;  /* 0x00000024021a7981 */ /* 0x000ea4000c1e1b00 */
[----:B--2---:R-:W4:Y:S02]  /*0f80*/  I2F.F64.U64 R26, R26 ;  /* 0x0000001a001a7312 */ /* 0x004f240000301800 */
[----:B----4-:R-:W-:Y:S05]  /*0f90*/  BRA `(.L_x_8841) ;  /* 0x0000000000087947 */ /* 0x010fea0003800000 */
.L_x_8860:
[----:B------:R-:W2:Y:S02]  /*0fa0*/  LDG.E R2, desc[UR36][R2.64] ;  /* 0x0000002402027981 */ /* 0x000ea4000c1e1900 */
[----:B--2---:R2:W3:Y:S02]  /*0fb0*/  I2F.F64.U32 R26, R2 ;  /* 0x00000002001a7312 */ /* 0x0044e40000201800 */
.L_x_8841:
[----:B------:R-:W-:Y:S05]  /*0fc0*/  BSYNC.RECONVERGENT B6 ;  /* 0x0000000000067941 */ /* 0x000fea0003800200 */
.L_x_8835:
[----:B012---:R-:W-:-:S07]  /*0fd0*/  VIADD R2, R22, 0x80 ;  /* 0x0000008016027836 */ /* 0x007fce0000000000 */
.L_x_8834:
[----:B------:R-:W-:Y:S05]  /*0fe0*/  BSYNC.RECONVERGENT B7 ;  /* 0x0000000000077941 */ /* 0x000fea0003800200 */
.L_x_8833:
[----:B------:R-:W-:Y:S01]  /*0ff0*/  ISETP.GE.AND P0, PT, R2, R19, PT ;  /* 0x000000130200720c */ /* 0x000fe20003f06270 */
[----:B------:R-:W-:Y:S01]  /*1000*/  BSSY.RECONVERGENT B7, `(.L_x_8864) ;  /* 0x00000f6000077945 */ /* 0x000fe20003800200 */
[----:B------:R-:W-:-:S11]  /*1010*/  CS2R R28, SRZ ;  /* 0x00000000001c7805 */ /* 0x000fd6000001ff00 */
[----:B------:R-:W-:Y:S05]  /*1020*/  @P0 BRA `(.L_x_8865) ;  /* 0x0000000c00cc0947 */ /* 0x000fea0003800000 */
        /* <DEDUP_REMOVED lines=21> */
.L_x_8870:
[----:B------:R-:W2:Y:S02]  /*1180*/  LDG.E.U8 R4, desc[UR36][R4.64] ;  /* 0x0000002404047981 */ /* 0x000ea4000c1e1100 */
[----:B--2---:R1:W2:Y:S02]  /*1190*/  I2F.F64.U16 R28, R4 ;  /* 0x00000004001c7312 */ /* 0x0042a40000101800 */
[----:B-12---:R-:W-:Y:S05]  /*11a0*/  BRA `(.L_x_8872) ;  /* 0x0000000c00647947 */ /* 0x006fea0003800000 */
.L_x_8869:
        /* <DEDUP_REMOVED lines=9> */
.L_x_8874:
[----:B------:R-:W2:Y:S02]  /*1240*/  LDG.E R4, desc[UR36][R4.64] ;  /* 0x0000002404047981 */ /* 0x000ea4000c1e1900 */
[----:B--2---:R1:W2:Y:S02]  /*1250*/  I2F.F64 R28, R4 ;  /* 0x00000004001c7312 */ /* 0x0042a40000201c00 */
[----:B-12---:R-:W-:Y:S05]  /*1260*/  BRA `(.L_x_8872) ;  /* 0x0000000c00347947 */ /* 0x006fea0003800000 */
.L_x_8873:
[----:B------:R-:W2:Y:S02]  /*1270*/  LDG.E.U16 R4, desc[UR36][R4.64] ;  /* 0x0000002404047981 */ /* 0x000ea4000c1e1500 */
[----:B--2---:R1:W2:Y:S02]  /*1280*/  I2F.F64.S16 R28, R4 ;  /* 0x00000004001c7312 */ /* 0x0042a40000101c00 */
[----:B-12---:R-:W-:Y:S05]  /*1290*/  BRA `(.L_x_8872) ;  /* 0x0000000c00287947 */ /* 0x006fea0003800000 */
.L_x_8868:
        /* <DEDUP_REMOVED lines=10> */
.L_x_8876:
[----:B------:R-:W2:Y:S02]  /*1340*/  LDG.E.U16 R0, desc[UR36][R4.64] ;  /* 0x0000002404007981 */ /* 0x000ea4000c1e1500 */
[----:B--2---:R-:W-:-:S05]  /*1350*/  HADD2.F32 R0, -RZ, R0.H0_H0 ;  /* 0x20000000ff007230 */ /* 0x004fca0000004100 */
[----:B------:R-:W-:-:S04]  /*1360*/  FMUL.FTZ R0, R0, 1 ;  /* 0x3f80000000007820 */ /* 0x000fc80000410000 */
[----:B------:R0:W1:Y:S02]  /*1370*/  F2F.F64.F32 R28, R0 ;  /* 0x00000000001c7310 */ /* 0x0000640000201800 */
[----:B01----:R-:W-:Y:S05]  /*1380*/  BRA `(.L_x_8872) ;  /* 0x0000000800ec7947 */ /* 0x003fea0003800000 */
.L_x_8875:
        /* <DEDUP_REMOVED lines=10> */
.L_x_8878:
[----:B------:R-:W2:Y:S02]  /*1430*/  LDG.E.U16 R4, desc[UR36][R4.64] ;  /* 0x0000002404047981 */ /* 0x000ea4000c1e1500 */
[----:B--2---:R-:W-:-:S05]  /*1440*/  HADD2.F32 R0, -RZ, R4.H0_H0 ;  /* 0x20000004ff007230 */ /* 0x004fca0000004100 */
[----:B------:R-:W-:-:S04]  /*1450*/  FMUL.FTZ R0, R0, 1 ;  /* 0x3f80000000007820 */ /* 0x000fc80000410000 */
[----:B------:R0:W1:Y:S02]  /*1460*/  F2F.F64.F32 R28, R0 ;  /* 0x00000000001c7310 */ /* 0x0000640000201800 */
[----:B01----:R-:W-:Y:S05]  /*1470*/  BRA `(.L_x_8872) ;  /* 0x0000000800b07947 */ /* 0x003fea0003800000 */
.L_x_8877:
[----:B------:R0:W5:Y:S01]  /*1480*/  LDG.E.64 R28, desc[UR36][R4.64] ;  /* 0x00000024041c7981 */ /* 0x000162000c1e1b00 */
[----:B------:R-:W-:Y:S05]  /*1490*/  BRA `(.L_x_8872) ;  /* 0x0000000800a87947 */ /* 0x000fea0003800000 */
.L_x_8867:
        /* <DEDUP_REMOVED lines=13> */
.L_x_8881:
[----:B------:R4:W5:Y:S01]  /*1570*/  LDG.E.64 R28, desc[UR36][R4.64] ;  /* 0x00000024041c7981 */ /* 0x000962000c1e1b00 */
[----:B------:R-:W-:Y:S05]  /*1580*/  BRA `(.L_x_8872) ;  /* 0x00000008006c7947 */ /* 0x000fea0003800000 */
.L_x_8880:
        /* <DEDUP_REMOVED lines=27> */
.L_x_8883:
        /* <DEDUP_REMOVED lines=15> */
.L_x_8882:
[----:B------:R-:W2:Y:S02]  /*1830*/  LDG.E.U16 R0, desc[UR36][R4.64] ;  /* 0x0000002404007981 */ /* 0x000ea4000c1e1500 */
[----:B--2---:R-:W-:-:S04]  /*1840*/  IMAD.U32 R0, R0, 0x10000, RZ ;  /* 0x0001000000007824 */ /* 0x004fc800078e00ff */
[----:B------:R-:W-:-:S04]  /*1850*/  FMUL.FTZ R0, R0, 1 ;  /* 0x3f80000000007820 */ /* 0x000fc80000410000 */
[----:B------:R4:W0:Y:S02]  /*1860*/  F2F.F64.F32 R28, R0 ;  /* 0x00000000001c7310 */ /* 0x0008240000201800 */
[----:B0---4-:R-:W-:Y:S05]  /*1870*/  BRA `(.L_x_8872) ;  /* 0x0000000400b07947 */ /* 0x011fea0003800000 */
.L_x_8879:
        /* <DEDUP_REMOVED lines=11> */
.L_x_8886:
        /* <DEDUP_REMOVED lines=21> */
.L_x_8888:
[----:B------:R-:W-:Y:S05]  /*1a80*/  BSYNC.RECONVERGENT B0 ;  /* 0x0000000000007941 */ /* 0x000fea0003800200 */
.L_x_8887:
[----:B------:R-:W-:Y:S01]  /*1a90*/  IMAD.SHL.U32 R0, R0, 0x100000, RZ ;  /* 0x0010000000007824 */ /* 0x000fe200078e00ff */
[----:B------:R-:W-:-:S04]  /*1aa0*/  LEA R3, R3, 0x3b800000, 0x17 ;  /* 0x3b80000003037811 */ /* 0x000fc800078eb8ff */
[----:B------:R-:W-:-:S05]  /*1ab0*/  LOP3.LUT R0, R3, R0, R7, 0xfe, !PT ;  /* 0x0000000003007212 */ /* 0x000fca00078efe07 */
[----:B------:R-:W-:-:S04]  /*1ac0*/  FMUL.FTZ R0, R0, 1 ;  /* 0x3f80000000007820 */ /* 0x000fc80000410000 */
[----:B------:R4:W0:Y:S02]  /*1ad0*/  F2F.F64.F32 R28, R0 ;  /* 0x00000000001c7310 */ /* 0x0008240000201800 */
[----:B0---4-:R-:W-:Y:S05]  /*1ae0*/  BRA `(.L_x_8872) ;  /* 0x0000000400147947 */ /* 0x011fea0003800000 */
.L_x_8885:
        /* <DEDUP_REMOVED lines=21> */
.L_x_8890:
[----:B------:R-:W-:Y:S05]  /*1c40*/  BSYNC.RECONVERGENT B0 ;  /* 0x0000000000007941 */ /* 0x000fea0003800200 */
.L_x_8889:
[----:B------:R-:W-:Y:S01]  /*1c50*/  IMAD.SHL.U32 R0, R0, 0x200000, RZ ;  /* 0x0020000000007824 */ /* 0x000fe200078e00ff */
[----:B------:R-:W-:-:S04]  /*1c60*/  LEA R3, R3, 0x37800000, 0x17 ;  /* 0x3780000003037811 */ /* 0x000fc800078eb8ff */
[----:B------:R-:W-:-:S05]  /*1c70*/  LOP3.LUT R0, R3, R0, R7, 0xfe, !PT ;  /* 0x0000000003007212 */ /* 0x000fca00078efe07 */
[----:B------:R-:W-:-:S04]  /*1c80*/  FMUL.FTZ R0, R0, 1 ;  /* 0x3f80000000007820 */ /* 0x000fc80000410000 */
[----:B------:R4:W0:Y:S02]  /*1c90*/  F2F.F64.F32 R28, R0 ;  /* 0x00000000001c7310 */ /* 0x0008240000201800 */
[----:B0---4-:R-:W-:Y:S05]  /*1ca0*/  BRA `(.L_x_8872) ;  /* 0x0000000000a47947 */ /* 0x011fea0003800000 */
.L_x_8884:
        /* <DEDUP_REMOVED lines=18> */
.L_x_8871:
        /* <DEDUP_REMOVED lines=15> */
[----:B--23-5:R-:W-:Y:S05]  /*1ec0*/  CALL.ABS.NOINC R14 ;  /* 0x000000000e007343 */ /* 0x02cfea0003c00000 */
.L_x_8893:
[----:B------:R-:W-:Y:S01]  /*1ed0*/  CS2R R28, SRZ ;  /* 0x00000000001c7805 */ /* 0x000fe2000001ff00 */
[----:B------:R-:W-:Y:S06]  /*1ee0*/  BRA `(.L_x_8872) ;  /* 0x0000000000147947 */ /* 0x000fec0003800000 */
.L_x_8892:
[----:B------:R-:W2:Y:S02]  /*1ef0*/  LDG.E.64 R28, desc[UR36][R4.64] ;  /* 0x00000024041c7981 */ /* 0x000ea4000c1e1b00 */
[----:B--2---:R-:W1:Y:S02]  /*1f00*/  I2F.F64.U64 R28, R28 ;  /* 0x0000001c001c7312 */ /* 0x004e640000301800 */
[----:B-1----:R-:W-:Y:S05]  /*1f10*/  BRA `(.L_x_8872) ;  /* 0x0000000000087947 */ /* 0x002fea0003800000 */
.L_x_8891:
[----:B------:R-:W2:Y:S02]  /*1f20*/  LDG.E R4, desc[UR36][R4.64] ;  /* 0x0000002404047981 */ /* 0x000ea4000c1e1900 */
[----:B--2---:R1:W2:Y:S02]  /*1f30*/  I2F.F64.U32 R28, R4 ;  /* 0x00000004001c7312 */ /* 0x0042a40000201800 */
.L_x_8872:
[----:B------:R-:W-:Y:S05]  /*1f40*/  BSYNC.RECONVERGENT B6 ;  /* 0x0000000000067941 */ /* 0x000fea0003800200 */
.L_x_8866:
[----:B------:R-:W-:-:S07]  /*1f50*/  VIADD R2, R2, 0x80 ;  /* 0x0000008002027836 */ /* 0x000fce0000000000 */
.L_x_8865:
[----:B------:R-:W-:Y:S05]  /*1f60*/  BSYNC.RECONVERGENT B7 ;  /* 0x0000000000077941 */ /* 0x000fea0003800200 */
.L_x_8864:
[----:B------:R-:W-:Y:S01]  /*1f70*/  ISETP.GE.AND P0, PT, R2, R19, PT ;  /* 0x000000130200720c */ /* 0x000fe20003f06270 */
[----:B------:R-:W-:Y:S01]  /*1f80*/  BSSY.RECONVERGENT B7, `(.L_x_8894) ;  /* 0x00000f6000077945 */ /* 0x000fe20003800200 */
[----:B------:R-:W-:-:S11]  /*1f90*/  CS2R R24, SRZ ;  /* 0x0000000000187805 */ /* 0x000fd6000001ff00 */
[----:B------:R-:W-:Y:S05]  /*1fa0*/  @P0 BRA `(.L_x_8895) ;  /* 0x0000000c00cc0947 */ /* 0x000fea0003800000 */
[----:B01--4-:R-:W0:Y:S01]  /*1fb0*/  LDC.64 R4, c[0x0][0x398] ;  /* 0x0000e600ff047b82 */ /* 0x013e220000000a00 */
        /* <DEDUP_REMOVED lines=17> */
[----:B------:R-:W4:Y:S02]  /*20d0*/  LDG.E.S8 R4, desc[UR36][R4.64] ;  /* 0x0000002404047981 */ /* 0x000f24000c1e1300 */
[----:B----4-:R0:W1:Y:S02]  /*20e0*/  I2F.F64.S16 R24, R4 ;  /* 0x0000000400187312 */ /* 0x0100640000101c00 */
[----:B01----:R-:W-:Y:S05]  /*20f0*/  BRA `(.L_x_8902) ;  /* 0x0000000c00707947 */ /* 0x003fea0003800000 */
.L_x_8900:
[----:B------:R-:W4:Y:S02]  /*2100*/  LDG.E.U8 R4, desc[UR36][R4.64] ;  /* 0x0000002404047981 */ /* 0x000f24000c1e1100 */
[----:B----4-:R0:W1:Y:S02]  /*2110*/  I2F.F64.U16 R24, R4 ;  /* 0x0000000400187312 */ /* 0x0100640000101800 */
[----:B01----:R-:W-:Y:S05]  /*2120*/  BRA `(.L_x_8902) ;  /* 0x0000000c00647947 */ /* 0x003fea0003800000 */
.L_x_8899:
[----:B------:R-:W-:-:S09]  /*2130*/  UISETP.NE.AND UP0, UPT, UR4, 0x2, UPT ;  /* 0x000000020400788c */ /* 0x000fd2000bf05270 */
[----:B------:R-:W-:Y:S05]  /*2140*/  BRA.U !UP0, `(.L_x_8903) ;  /* 0x0000000108287547 */ /* 0x000fea000b800000 */
[----:B------:R-:W-:-:S09]  /*2150*/  UISETP.NE.AND UP0, UPT, UR4, 0x3, UPT ;  /* 0x000000030400788c */ /* 0x000fd2000bf05270 */
[----:B------:R-:W-:Y:S05]  /*2160*/  BRA.U !UP0, `(.L_x_8904) ;  /* 0x0000000108147547 */ /* 0x000fea000b800000 */
[----:B------:R-:W-:-:S09]  /*2170*/  UISETP.NE.AND UP0, UPT, UR4, 0x4, UPT ;  /* 0x000000040400788c */ /* 0x000fd2000bf05270 */
[----:B------:R-:W-:Y:S05]  /*2180*/  BRA.U UP0, `(.L_x_8901) ;  /* 0x0000000900f07547 */ /* 0x000fea000b800000 */
[----:B------:R-:W4:Y:S02]  /*2190*/  LDG.E.64 R24, desc[UR36][R4.64] ;  /* 0x0000002404187981 */ /* 0x000f24000c1e1b00 */
[----:B----4-:R-:W0:Y:S02]  /*21a0*/  I2F.F64.S64 R24, R24 ;  /* 0x0000001800187312 */ /* 0x010e240000301c00 */
[----:B0-----:R-:W-:Y:S05]  /*21b0*/  BRA `(.L_x_8902) ;  /* 0x0000000c00407947 */ /* 0x001fea0003800000 */
.L_x_8904:
[----:B------:R-:W4:Y:S02]  /*21c0*/  LDG.E R4, desc[UR36][R4.64] ;  /* 0x0000002404047981 */ /* 0x000f24000c1e1900 */
[----:B----4-:R0:W1:Y:S02]  /*21d0*/  I2F.F64 R24, R4 ;  /* 0x0000000400187312 */ /* 0x0100640000201c00 */
[----:B01----:R-:W-:Y:S05]  /*21e0*/  BRA `(.L_x_8902) ;  /* 0x0000000c00347947 */ /* 0x003fea0003800000 */
.L_x_8903:
[----:B------:R-:W4:Y:S02]  /*21f0*/  LDG.E.U16 R4, desc[UR36][R4.64] ;  /* 0x0000002404047981 */ /* 0x000f24000c1e1500 */
[----:B----4-:R0:W1:Y:S02]  /*2200*/  I2F.F64.S16 R24, R4 ;  /* 0x0000000400187312 */ /* 0x0100640000101c00 */
[----:B01----:R-:W-:Y:S05]  /*2210*/  BRA `(.L_x_8902) ;  /* 0x0000000c00287947 */ /* 0x003fea0003800000 */
.L_x_8898:
[----:B------:R-:W-:-:S09]  /*2220*/  UISETP.GT.AND UP0, UPT, UR4, 0x6, UPT ;  /* 0x000000060400788c */ /* 0x000fd2000bf04270 */
[----:B------:R-:W-:Y:S05]  /*2230*/  BRA.U UP0, `(.L_x_8905) ;  /* 0x0000000100347547 */ /* 0x000fea000b800000 */
[----:B------:R-:W-:-:S09]  /*2240*/  UISETP.NE.AND UP0, UPT, UR4, 0x5, UPT ;  /* 0x000000050400788c */ /* 0x000fd2000bf05270 */
[----:B------:R-:W-:Y:S05]  /*2250*/  BRA.U !UP0, `(.L_x_8906) ;  /* 0x0000000108187547 */ /* 0x000fea000b800000 */
[----:B------:R-:W-:-:S09]  /*2260*/  UISETP.NE.AND UP0, UPT, UR4, 0x6, UPT ;  /* 0x000000060400788c */ /* 0x000fd2000bf05270 */
[----:B------:R-:W-:Y:S05]  /*2270*/  BRA.U UP0, `(.L_x_8901) ;  /* 0x0000000900b47547 */ /* 0x000fea000b800000 */
[----:B------:R-:W4:Y:S02]  /*2280*/  LDG.E R24, desc[UR36][R4.64] ;  /* 0x0000002404187981 */ /* 0x000f24000c1e1900 */
[----:B----4-:R-:W-:-:S06]  /*2290*/  FMUL.FTZ R24, R24, 1 ;  /* 0x3f80000018187820 */ /* 0x010fcc0000410000 */
[----:B------:R-:W1:Y:S02]  /*22a0*/  F2F.F64.F32 R24, R24 ;  /* 0x0000001800187310 */ /* 0x000e640000201800 */
[----:B-1----:R-:W-:Y:S05]  /*22b0*/  BRA `(.L_x_8902) ;  /* 0x0000000c00007947 */ /* 0x002fea0003800000 */
.L_x_8906:
[----:B------:R-:W4:Y:S02]  /*22c0*/  LDG.E.U16 R0, desc[UR36][R4.64] ;  /* 0x0000002404007981 */ /* 0x000f24000c1e1500 */
[----:B----4-:R-:W-:-:S05]  /*22d0*/  HADD2.F32 R0, -RZ, R0.H0_H0 ;  /* 0x20000000ff007230 */ /* 0x010fca0000004100 */
[----:B------:R-:W-:-:S04]  /*22e0*/  FMUL.FTZ R0, R0, 1 ;  /* 0x3f80000000007820 */ /* 0x000fc80000410000 */
[----:B------:R1:W4:Y:S02]  /*22f0*/  F2F.F64.F32 R24, R0 ;  /* 0x0000000000187310 */ /* 0x0003240000201800 */
[----:B-1--4-:R-:W-:Y:S05]  /*2300*/  BRA `(.L_x_8902) ;  /* 0x0000000800ec7947 */ /* 0x012fea0003800000 */
.L_x_8905:
[----:B------:R-:W-:-:S09]  /*2310*/  UISETP.NE.AND UP0, UPT, UR4, 0x7, UPT ;  /* 0x000000070400788c */ /* 0x000fd2000bf05270 */
[----:B------:R-:W-:Y:S05]  /*2320*/  BRA.U !UP0, `(.L_x_8907) ;  /* 0x0000000108347547 */ /* 0x000fea000b800000 */
        /* <DEDUP_REMOVED lines=8> */
.L_x_8908:
[----:B------:R-:W4:Y:S02]  /*23b0*/  LDG.E.U16 R4, desc[UR36][R4.64] ;  /* 0x0000002404047981 */ /* 0x000f24000c1e1500 */
[----:B----4-:R-:W-:-:S05]  /*23c0*/  HADD2.F32 R0, -RZ, R4.H0_H0 ;  /* 0x20000004ff007230 */ /* 0x010fca0000004100 */
[----:B------:R-:W-:-:S04]  /*23d0*/  FMUL.FTZ R0, R0, 1 ;  /* 0x3f80000000007820 */ /* 0x000fc80000410000 */
[----:B------:R1:W4:Y:S02]  /*23e0*/  F2F.F64.F32 R24, R0 ;  /* 0x0000000000187310 */ /* 0x0003240000201800 */
[----:B-1--4-:R-:W-:Y:S05]  /*23f0*/  BRA `(.L_x_8902) ;  /* 0x0000000800b07947 */ /* 0x012fea0003800000 */
.L_x_8907:
[----:B------:R0:W5:Y:S01]  /*2400*/  LDG.E.64 R24, desc[UR36][R4.64] ;  /* 0x0000002404187981 */ /* 0x000162000c1e1b00 */
[----:B------:R-:W-:Y:S05]  /*2410*/  BRA `(.L_x_8902) ;  /* 0x0000000800a87947 */ /* 0x000fea0003800000 */
.L_x_8897:
        /* <DEDUP_REMOVED lines=8> */
[----:B------:R-:W4:Y:S01]  /*24a0*/  LDG.E.U8 R4, desc[UR36][R4.64] ;  /* 0x0000002404047981 */ /* 0x000f22000c1e1100 */
[----:B------:R-:W-:Y:S01]  /*24b0*/  IMAD.MOV.U32 R24, RZ, RZ, RZ ;  /* 0x000000ffff187224 */ /* 0x000fe200078e00ff */
[----:B----4-:R-:W-:-:S04]  /*24c0*/  ISETP.NE.AND P0, PT, R4, RZ, PT ;  /* 0x000000ff0400720c */ /* 0x010fc80003f05270 */
[----:B------:R-:W-:Y:S01]  /*24d0*/  FSEL R25, RZ, 1.875, !P0 ;  /* 0x3ff00000ff197808 */ /* 0x000fe20004000000 */
[----:B------:R-:W-:Y:S08]  /*24e0*/  BRA `(.L_x_8902) ;  /* 0x0000000800747947 */ /* 0x000ff00003800000 */
.L_x_8911:
[----:B------:R1:W5:Y:S01]  /*24f0*/  LDG.E.64 R24, desc[UR36][R4.64] ;  /* 0x0000002404187981 */ /* 0x000362000c1e1b00 */
[----:B------:R-:W-:Y:S05]  /*2500*/  BRA `(.L_x_8902) ;  /* 0x00000008006c7947 */ /* 0x000fea0003800000 */
.L_x_8910:
[----:B------:R-:W-:-:S09]  /*2510*/  UISETP.NE.AND UP0, UPT, UR4, 0xf, UPT ;  /* 0x0000000f0400788c */ /* 0x000fd2000bf05270 */
[----:B------:R-:W-:Y:S05]  /*2520*/  BRA.U !UP0, `(.L_x_8912) ;  /* 0x0000000108a07547 */ /* 0x000fea000b800000 */
[----:B------:R-:W-:-:S09]  /*2530*/  UISETP.NE.AND UP0, UPT, UR4, 0x17, UPT ;  /* 0x000000170400788c */ /* 0x000fd2000bf05270 */
[----:B------:R-:W-:Y:S05]  /*2540*/  BRA.U !UP0, `(.L_x_8913) ;  /* 0x00000001085c7547 */ /* 0x000fea000b800000 */
[----:B------:R-:W-:-:S09]  /*2550*/  UISETP.NE.AND UP0, UPT, UR4, 0x18, UPT ;  /* 0x000000180400788c */ /* 0x000fd2000bf05270 */
[----:B------:R-:W-:Y:S05]  /*2560*/  BRA.U UP0, `(.L_x_8901) ;  /* 0x0000000500f87547 */ /* 0x000fea000b800000 */
[----:B------:R-:W4:Y:S01]  /*2570*/  LDG.E.U8 R0, desc[UR36][R4.64] ;  /* 0x0000002404007981 */ /* 0x000f22000c1e1100 */
[----:B------:R-:W-:Y:S02]  /*2580*/  IMAD.MOV.U32 R7, RZ, RZ, 0x1f ;  /* 0x0000001fff077424 */ /* 0x000fe400078e00ff */
[----:B----4-:R-:W-:-:S05]  /*2590*/  IMAD.SHL.U32 R0, R0, 0x1000000, RZ ;  /* 0x0100000000007824 */ /* 0x010fca00078e00ff */
        /* <DEDUP_REMOVED lines=18> */
.L_x_8913:
[----:B------:R-:W4:Y:S02]  /*26c0*/  LDG.E.U8 R4, desc[UR36][R4.64] ;  /* 0x0000002404047981 */ /* 0x000f24000c1e1100 */
[C---:B----4-:R-:W-:Y:S02]  /*26d0*/  IMAD.SHL.U32 R0, R4.reuse, 0x2000000, RZ ;  /* 0x0200000004007824 */ /* 0x050fe400078e00ff */
        /* <DEDUP_REMOVED lines=13> */
.L_x_8912:
[----:B------:R-:W4:Y:S02]  /*27b0*/  LDG.E.U16 R0, desc[UR36][R4.64] ;  /* 0x0000002404007981 */ /* 0x000f24000c1e1500 */
[----:B----4-:R-:W-:-:S04]  /*27c0*/  IMAD.U32 R0, R0, 0x10000, RZ ;  /* 0x0001000000007824 */ /* 0x010fc800078e00ff */
[----:B------:R-:W-:-:S04]  /*27d0*/  FMUL.FTZ R0, R0, 1 ;  /* 0x3f80000000007820 */ /* 0x000fc80000410000 */
[----:B------:R4:W0:Y:S02]  /*27e0*/  F2F.F64.F32 R24, R0 ;  /* 0x0000000000187310 */ /* 0x0008240000201800 */
[----:B0---4-:R-:W-:Y:S05]  /*27f0*/  BRA `(.L_x_8902) ;  /* 0x0000000400b07947 */ /* 0x011fea0003800000 */
.L_x_8909:
        /* <DEDUP_REMOVED lines=8> */
[----:B------:R-:W4:Y:S02]  /*2880*/  LDG.E.U16 R4, desc[UR36][R4.64] ;  /* 0x0000002404047981 */ /* 0x000f24000c1e1500 */
[----:B----4-:R0:W1:Y:S02]  /*2890*/  I2F.F64.U16 R24, R4 ;  /* 0x0000000400187312 */ /* 0x0100640000101800 */
[----:B01----:R-:W-:Y:S05]  /*28a0*/  BRA `(.L_x_8902) ;  /* 0x0000000400847947 */ /* 0x003fea0003800000 */
.L_x_8916:
[----:B------:R-:W4:Y:S01]  /*28b0*/  LDG.E.U8 R4, desc[UR36][R4.64] ;  /* 0x0000002404047981 */ /* 0x000f22000c1e1100 */
[----:B------:R-:W-:Y:S02]  /*28c0*/  CS2R R24, SRZ ;  /* 0x0000000000187805 */ /* 0x000fe4000001ff00 */
[----:B----4-:R-:W-:-:S13]  /*28d0*/  ISETP.NE.AND P0, PT, R4, RZ, PT ;  /* 0x000000ff0400720c */ /* 0x010fda0003f05270 */
        /* <DEDUP_REMOVED lines=18> */
.L_x_8918:
[----:B------:R-:W-:Y:S05]  /*2a00*/  BSYNC.RECONVERGENT B0 ;  /* 0x0000000000007941 */ /* 0x000fea0003800200 */
.L_x_8917:
[----:B------:R-:W-:Y:S01]  /*2a10*/  IMAD.SHL.U32 R0, R0, 0x100000, RZ ;  /* 0x0010000000007824 */ /* 0x000fe200078e00ff */
[----:B------:R-:W-:-:S04]  /*2a20*/  LEA R3, R3, 0x3b800000, 0x17 ;  /* 0x3b80000003037811 */ /* 0x000fc800078eb8ff */
[----:B------:R-:W-:-:S05]  /*2a30*/  LOP3.LUT R0, R3, R0, R7, 0xfe, !PT ;  /* 0x0000000003007212 */ /* 0x000fca00078efe07 */
[----:B------:R-:W-:-:S04]  /*2a40*/  FMUL.FTZ R0, R0, 1 ;  /* 0x3f80000000007820 */ /* 0x000fc80000410000 */
[----:B------:R0:W1:Y:S02]  /*2a50*/  F2F.F64.F32 R24, R0 ;  /* 0x0000000000187310 */ /* 0x0000640000201800 */
[----:B01----:R-:W-:Y:S05]  /*2a60*/  BRA `(.L_x_8902) ;  /* 0x0000000400147947 */ /* 0x003fea0003800000 */
.L_x_8915:
        /* <DEDUP_REMOVED lines=21> */
.L_x_8920:
[----:B------:R-:W-:Y:S05]  /*2bc0*/  BSYNC.RECONVERGENT B0 ;  /* 0x0000000000007941 */ /* 0x000fea0003800200 */
.L_x_8919:
[----:B------:R-:W-:Y:S01]  /*2bd0*/  IMAD.SHL.U32 R0, R0, 0x200000, RZ ;  /* 0x0020000000007824 */ /* 0x000fe200078e00ff */
[----:B------:R-:W-:-:S04]  /*2be0*/  LEA R3, R3, 0x37800000, 0x17 ;  /* 0x3780000003037811 */ /* 0x000fc800078eb8ff */
[----:B------:R-:W-:-:S05]  /*2bf0*/  LOP3.LUT R0, R3, R0, R7, 0xfe, !PT ;  /* 0x0000000003007212 */ /* 0x000fca00078efe07 */
[----:B------:R-:W-:-:S04]  /*2c00*/  FMUL.FTZ R0, R0, 1 ;  /* 0x3f80000000007820 */ /* 0x000fc80000410000 */
[----:B------:R0:W1:Y:S02]  /*2c10*/  F2F.F64.F32 R24, R0 ;  /* 0x0000000000187310 */ /* 0x0000640000201800 */
[----:B01----:R-:W-:Y:S05]  /*2c20*/  BRA `(.L_x_8902) ;  /* 0x0000000000a47947 */ /* 0x003fea0003800000 */
.L_x_8914:
        /* <DEDUP_REMOVED lines=8> */
[----:B------:R-:W-:Y:S01]  /*2cb0*/  IMAD.MOV.U32 R25, RZ, RZ, 0x38000000 ;  /* 0x38000000ff197424 */ /* 0x000fe200078e00ff */
[----:B----4-:R-:W-:-:S13]  /*2cc0*/  ISETP.NE.AND P0, PT, R0, RZ, PT ;  /* 0x000000ff0000720c */ /* 0x010fda0003f05270 */
        /* <DEDUP_REMOVED lines=8> */
.L_x_8901:
[----:B------:R-:W-:Y:S01]  /*2d50*/  MOV R14, 0x0 ;  /* 0x00000000000e7802 */ /* 0x000fe20000000f00 */
[----:B------:R-:W0:Y:S01]  /*2d60*/  LDCU.64 UR4, c[0x4][0x198] ;  /* 0x01003300ff0477ac */ /* 0x000e220008000a00 */
[----:B------:R-:W-:Y:S02]  /*2d70*/  IMAD.MOV.U32 R8, RZ, RZ, 0x4e ;  /* 0x0000004eff087424 */ /* 0x000fe400078e00ff */
[----:B------:R-:W-:Y:S01]  /*2d80*/  IMAD.MOV.U32 R12, RZ, RZ, 0x1 ;  /* 0x00000001ff0c7424 */ /* 0x000fe200078e00ff */
[----:B------:R-:W1:Y:S01]  /*2d90*/  LDCU.64 UR6, c[0x4][0x1a0] ;  /* 0x01003400ff0677ac */ /* 0x000e620008000a00 */
[----:B------:R-:W4:Y:S01]  /*2da0*/  LDC.64 R14, c[0x4][R14] ;  /* 0x010000000e0e7b82 */ /* 0x000f220000000a00 */
[----:B------:R-:W-:Y:S01]  /*2db0*/  IMAD.MOV.U32 R13, RZ, RZ, RZ ;  /* 0x000000ffff0d7224 */ /* 0x000fe200078e00ff */
[----:B------:R-:W2:Y:S01]  /*2dc0*/  LDCU.64 UR8, c[0x4][0x58] ;  /* 0x01000b00ff0877ac */ /* 0x000ea20008000a00 */
[----:B0-----:R-:W-:Y:S02]  /*2dd0*/  IMAD.U32 R4, RZ, RZ, UR4 ;  /* 0x00000004ff047e24 */ /* 0x001fe4000f8e00ff */
[----:B------:R-:W-:-:S02]  /*2de0*/  IMAD.U32 R5, RZ, RZ, UR5 ;  /* 0x00000005ff057e24 */ /* 0x000fc4000f8e00ff */
[----:B-1----:R-:W-:Y:S02]  /*2df0*/  IMAD.U32 R6, RZ, RZ, UR6 ;  /* 0x00000006ff067e24 */ /* 0x002fe4000f8e00ff */
[----:B------:R-:W-:Y:S02]  /*2e00*/  IMAD.U32 R7, RZ, RZ, UR7 ;  /* 0x00000007ff077e24 */ /* 0x000fe4000f8e00ff */
[----:B--2---:R-:W-:Y:S02]  /*2e10*/  IMAD.U32 R10, RZ, RZ, UR8 ;  /* 0x00000008ff0a7e24 */ /* 0x004fe4000f8e00ff */
[----:B------:R-:W-:-:S07]  /*2e20*/  IMAD.U32 R11, RZ, RZ, UR9 ;  /* 0x00000009ff0b7e24 */ /* 0x000fce000f8e00ff */
[----:B------:R-:W-:-:S07]  /*2e30*/  LEPC R20, `(.L_x_8923) ;  /* 0x000000001014794e */ /* 0x000fce0000000000 */
[----:B---345:R-:W-:Y:S05]  /*2e40*/  CALL.ABS.NOINC R14 ;  /* 0x000000000e007343 */ /* 0x038fea0003c00000 */
.L_x_8923:
[----:B------:R-:W-:Y:S01]  /*2e50*/  CS2R R24, SRZ ;  /* 0x0000000000187805 */ /* 0x000fe2000001ff00 */
[----:B------:R-:W-:Y:S06]  /*2e60*/  BRA `(.L_x_8902) ;  /* 0x0000000000147947 */ /* 0x000fec0003800000 */
.L_x_8922:
[----:B------:R-:W4:Y:S02]  /*2e70*/  LDG.E.64 R24, desc[UR36][R4.64] ;  /* 0x0000002404187981 */ /* 0x000f24000c1e1b00 */
[----:B----4-:R-:W0:Y:S02]  /*2e80*/  I2F.F64.U64 R24, R24 ;  /* 0x0000001800187312 */ /* 0x010e240000301800 */
[----:B0-----:R-:W-:Y:S05]  /*2e90*/  BRA `(.L_x_8902) ;  /* 0x0000000000087947 */ /* 0x001fea0003800000 */
.L_x_8921:
[----:B------:R-:W4:Y:S02]  /*2ea0*/  LDG.E R4, desc[UR36][R4.64] ;  /* 0x0000002404047981 */ /* 0x000f24000c1e1900 */
[----:B----4-:R4:W0:Y:S02]  /*2eb0*/  I2F.F64.U32 R24, R4 ;  /* 0x0000000400187312 */ /* 0x0108240000201800 */
.L_x_8902:
[----:B------:R-:W-:Y:S05]  /*2ec0*/  BSYNC.RECONVERGENT B6 ;  /* 0x0000000000067941 */ /* 0x000fea0003800200 */
.L_x_8896:
[----:B------:R-:W-:-:S07]  /*2ed0*/  VIADD R2, R2, 0x80 ;  /* 0x0000008002027836 */ /* 0x000fce0000000000 */
.L_x_8895:
[----:B------:R-:W-:Y:S05]  /*2ee0*/  BSYNC.RECONVERGENT B7 ;  /* 0x0000000000077941 */ /* 0x000fea0003800200 */
.L_x_8894:
[----:B------:R-:W-:Y:S01]  /*2ef0*/  ISETP.GE.AND P0, PT, R2, R19, PT ;  /* 0x000000130200720c */ /* 0x000fe20003f06270 */
[----:B------:R-:W-:Y:S01]  /*2f00*/  BSSY.RECONVERGENT B6, `(.L_x_8924) ;  /* 0x00000ef000067945 */ /* 0x000fe20003800200 */
[----:B------:R-:W-:-:S11]  /*2f10*/  CS2R R16, SRZ ;  /* 0x0000000000107805 */ /* 0x000fd6000001ff00 */
[----:B------:R-:W-:Y:S05]  /*2f20*/  @P0 BRA `(.L_x_8925) ;  /* 0x0000000c00b00947 */ /* 0x000fea0003800000 */
[----:B01--4-:R-:W0:Y:S01]  /*2f30*/  LDC.64 R4, c[0x0][0x398] ;  /* 0x0000e600ff047b82 */ /* 0x013e220000000a00 */
        /* <DEDUP_REMOVED lines=19> */
.L_x_8929:
[----:B------:R-:W4:Y:S02]  /*3070*/  LDG.E.U8 R2, desc[UR36][R2.64] ;  /* 0x0000002402027981 */ /* 0x000f24000c1e1100 */
[----:B----4-:R0:W1:Y:S02]  /*3080*/  I2F.F64.U16 R16, R2 ;  /* 0x0000000200107312 */ /* 0x0100640000101800 */
[----:B01----:R-:W-:Y:S05]  /*3090*/  BRA `(.L_x_8925) ;  /* 0x0000000c00547947 */ /* 0x003fea0003800000 */
.L_x_8928:
        /* <DEDUP_REMOVED lines=9> */
.L_x_8932:
[----:B------:R-:W4:Y:S02]  /*3130*/  LDG.E R2, desc[UR36][R2.64] ;  /* 0x0000002402027981 */ /* 0x000f24000c1e1900 */
[----:B----4-:R0:W1:Y:S02]  /*3140*/  I2F.F64 R16, R2 ;  /* 0x0000000200107312 */ /* 0x0100640000201c00 */
[----:B01----:R-:W-:Y:S05]  /*3150*/  BRA `(.L_x_8925) ;  /* 0x0000000c00247947 */ /* 0x003fea0003800000 */
.L_x_8931:
[----:B------:R-:W4:Y:S02]  /*3160*/  LDG.E.U16 R2, desc[UR36][R2.64] ;  /* 0x0000002402027981 */ /* 0x000f24000c1e1500 */
[----:B----4-:R0:W1:Y:S02]  /*3170*/  I2F.F64.S16 R16, R2 ;  /* 0x0000000200107312 */ /* 0x0100640000101c00 */
[----:B01----:R-:W-:Y:S05]  /*3180*/  BRA `(.L_x_8925) ;  /* 0x0000000c00187947 */ /* 0x003fea0003800000 */
.L_x_8927:
        /* <DEDUP_REMOVED lines=8> */
[----:B------:R-:W0:Y:S02]  /*3210*/  F2F.F64.F32 R16, R16 ;  /* 0x0000001000107310 */ /* 0x000e240000201800 */
[----:B0-----:R-:W-:Y:S05]  /*3220*/  BRA `(.L_x_8925) ;  /* 0x0000000800f07947 */ /* 0x001fea0003800000 */
.L_x_8934:
[----:B------:R-:W4:Y:S02]  /*3230*/  LDG.E.U16 R0, desc[UR36][R2.64] ;  /* 0x0000002402007981 */ /* 0x000f24000c1e1500 */
[----:B----4-:R-:W-:-:S05]  /*3240*/  HADD2.F32 R0, -RZ, R0.H0_H0 ;  /* 0x20000000ff007230 */ /* 0x010fca0000004100 */
[----:B------:R-:W-:-:S04]  /*3250*/  FMUL.FTZ R0, R0, 1 ;  /* 0x3f80000000007820 */ /* 0x000fc80000410000 */
[----:B------:R0:W1:Y:S02]  /*3260*/  F2F.F64.F32 R16, R0 ;  /* 0x0000000000107310 */ /* 0x0000640000201800 */
[----:B01----:R-:W-:Y:S05]  /*3270*/  BRA `(.L_x_8925) ;  /* 0x0000000800dc7947 */ /* 0x003fea0003800000 */
.L_x_8933:
        /* <DEDUP_REMOVED lines=10> */
.L_x_8936:
[----:B------:R-:W4:Y:S02]  /*3320*/  LDG.E.U16 R2, desc[UR36][R2.64] ;  /* 0x0000002402027981 */ /* 0x000f24000c1e1500 */
[----:B----4-:R-:W-:-:S05]  /*3330*/  HADD2.F32 R0, -RZ, R2.H0_H0 ;  /* 0x20000002ff007230 */ /* 0x010fca0000004100 */
[----:B------:R-:W-:-:S04]  /*3340*/  FMUL.FTZ R0, R0, 1 ;  /* 0x3f80000000007820 */ /* 0x000fc80000410000 */
[----:B------:R0:W1:Y:S02]  /*3350*/  F2F.F64.F32 R16, R0 ;  /* 0x0000000000107310 */ /* 0x0000640000201800 */
[----:B01----:R-:W-:Y:S05]  /*3360*/  BRA `(.L_x_8925) ;  /* 0x0000000800a07947 */ /* 0x003fea0003800000 */
.L_x_8935:
[----:B------:R0:W5:Y:S01]  /*3370*/  LDG.E.64 R16, desc[UR36][R2.64] ;  /* 0x0000002402107981 */ /* 0x000162000c1e1b00 */
[----:B------:R-:W-:Y:S05]  /*3380*/  BRA `(.L_x_8925) ;  /* 0x0000000800987947 */ /* 0x000fea0003800000 */
.L_x_8926:
        /* <DEDUP_REMOVED lines=13> */
.L_x_8939:
[----:B------:R0:W5:Y:S01]  /*3460*/  LDG.E.64 R16, desc[UR36][R2.64] ;  /* 0x0000002402107981 */ /* 0x000162000c1e1b00 */
[----:B------:R-:W-:Y:S05]  /*3470*/  BRA `(.L_x_8925) ;  /* 0x00000008005c7947 */ /* 0x000fea0003800000 */
.L_x_8938:
        /* <DEDUP_REMOVED lines=27> */
.L_x_8941:
[----:B------:R-:W4:Y:S02]  /*3630*/  LDG.E.U8 R2, desc[UR36][R2.64] ;  /* 0x0000002402027981 */ /* 0x000f24000c1e1100 */
[C---:B----4-:R-:W-:Y:S02]  /*3640*/  IMAD.SHL.U32 R0, R2.reuse, 0x2000000, RZ ;  /* 0x0200000002007824 */ /* 0x050fe400078e00ff */
        /* <DEDUP_REMOVED lines=10> */
[----:B------:R0:W1:Y:S02]  /*36f0*/  F2F.F64.F32 R16, R0 ;  /* 0x0000000000107310 */ /* 0x0000640000201800 */
[----:B01----:R-:W-:Y:S05]  /*3700*/  BRA `(.L_x_8925) ;  /* 0x0000000400b87947 */ /* 0x003fea0003800000 */
.L_x_8940:
[----:B------:R-:W4:Y:S02]  /*3710*/  LDG.E.U16 R0, desc[UR36][R2.64] ;  /* 0x0000002402007981 */ /* 0x000f24000c1e1500 */
[----:B----4-:R-:W-:-:S04]  /*3720*/  IMAD.U32 R0, R0, 0x10000, RZ ;  /* 0x0001000000007824 */ /* 0x010fc800078e00ff */
[----:B------:R-:W-:-:S04]  /*3730*/  FMUL.FTZ R0, R0, 1 ;  /* 0x3f80000000007820 */ /* 0x000fc80000410000 */
[----:B------:R0:W1:Y:S02]  /*3740*/  F2F.F64.F32 R16, R0 ;  /* 0x0000000000107310 */ /* 0x0000640000201800 */
[----:B01----:R-:W-:Y:S05]  /*3750*/  BRA `(.L_x_8925) ;  /* 0x0000000400a47947 */ /* 0x003fea0003800000 */
.L_x_8937:
        /* <DEDUP_REMOVED lines=11> */
.L_x_8944:
[----:B------:R-:W4:Y:S02]  /*3810*/  LDG.E.U8 R3, desc[UR36][R2.64] ;  /* 0x0000002402037981 */ /* 0x000f24000c1e1100 */
        /* <DEDUP_REMOVED lines=19> */
.L_x_8946:
[----:B------:R-:W-:Y:S05]  /*3950*/  BSYNC.RECONVERGENT B0 ;  /* 0x0000000000007941 */ /* 0x000fea0003800200 */
.L_x_8945:
[----:B------:R-:W-:Y:S01]  /*3960*/  IMAD.SHL.U32 R0, R0, 0x100000, RZ ;  /* 0x0010000000007824 */ /* 0x000fe200078e00ff */
[----:B------:R-:W-:-:S04]  /*3970*/  LEA R2, R2, 0x3b800000, 0x17 ;  /* 0x3b80000002027811 */ /* 0x000fc800078eb8ff */
[----:B------:R-:W-:-:S05]  /*3980*/  LOP3.LUT R0, R2, R0, R7, 0xfe, !PT ;  /* 0x0000000002007212 */ /* 0x000fca00078efe07 */
[----:B------:R-:W-:-:S04]  /*3990*/  FMUL.FTZ R0, R0, 1 ;  /* 0x3f80000000007820 */ /* 0x000fc80000410000 */
[----:B------:R0:W1:Y:S02]  /*39a0*/  F2F.F64.F32 R16, R0 ;  /* 0x0000000000107310 */ /* 0x0000640000201800 */
[----:B01----:R-:W-:Y:S05]  /*39b0*/  BRA `(.L_x_8925) ;  /* 0x00000004000c7947 */ /* 0x003fea0003800000 */
.L_x_8943:
        /* <DEDUP_REMOVED lines=20> */
.L_x_8948:
[----:B------:R-:W-:Y:S05]  /*3b00*/  BSYNC.RECONVERGENT B0 ;  /* 0x0000000000007941 */ /* 0x000fea0003800200 */
.L_x_8947:
[----:B------:R-:W-:Y:S01]  /*3b10*/  IMAD.SHL.U32 R0, R0, 0x200000, RZ ;  /* 0x0020000000007824 */ /* 0x000fe200078e00ff */
[----:B------:R-:W-:-:S04]  /*3b20*/  LEA R2, R2, 0x37800000, 0x17 ;  /* 0x3780000002027811 */ /* 0x000fc800078eb8ff */
[----:B------:R-:W-:-:S05]  /*3b30*/  LOP3.LUT R0, R2, R0, R7, 0xfe, !PT ;  /* 0x0000000002007212 */ /* 0x000fca00078efe07 */
[----:B------:R-:W-:-:S04]  /*3b40*/  FMUL.FTZ R0, R0, 1 ;  /* 0x3f80000000007820 */ /* 0x000fc80000410000 */
[----:B------:R0:W1:Y:S02]  /*3b50*/  F2F.F64.F32 R16, R0 ;  /* 0x0000000000107310 */ /* 0x0000640000201800 */
[----:B01----:R-:W-:Y:S05]  /*3b60*/  BRA `(.L_x_8925) ;  /* 0x0000000000a07947 */ /* 0x003fea0003800000 */
.L_x_8942:
        /* <DEDUP_REMOVED lines=18> */
.L_x_8930:
        /* <DEDUP_REMOVED lines=16> */
.L_x_8951:
[----:B------:R-:W-:Y:S05]  /*3d90*/  BRA `(.L_x_8925) ;  /* 0x0000000000147947 */ /* 0x000fea0003800000 */
.L_x_8950:
[----:B------:R-:W4:Y:S02]  /*3da0*/  LDG.E.64 R16, desc[UR36][R2.64] ;  /* 0x0000002402107981 */ /* 0x000f24000c1e1b00 */
[----:B----4-:R-:W0:Y:S02]  /*3db0*/  I2F.F64.U64 R16, R16 ;  /* 0x0000001000107312 */ /* 0x010e240000301800 */
[----:B0-----:R-:W-:Y:S05]  /*3dc0*/  BRA `(.L_x_8925) ;  /* 0x0000000000087947 */ /* 0x001fea0003800000 */
.L_x_8949:
[----:B------:R-:W4:Y:S02]  /*3dd0*/  LDG.E R2, desc[UR36][R2.64] ;  /* 0x0000002402027981 */ /* 0x000f24000c1e1900 */
[----:B----4-:R0:W1:Y:S02]  /*3de0*/  I2F.F64.U32 R16, R2 ;  /* 0x0000000200107312 */ /* 0x0100640000201800 */
.L_x_8925:
[----:B------:R-:W-:Y:S05]  /*3df0*/  BSYNC.RECONVERGENT B6 ;  /* 0x0000000000067941 */ /* 0x000fea0003800200 */
.L_x_8924:
[----:B------:R-:W-:Y:S01]  /*3e00*/  ISETP.GE.AND P0, PT, R22, R19, PT ;  /* 0x000000131600720c */ /* 0x000fe20003f06270 */
[----:B------:R-:W-:-:S12]  /*3e10*/  BSSY.RECONVERGENT B0, `(.L_x_8952) ;  /* 0x0000027000007945 */ /* 0x000fd80003800200 */
[----:B------:R-:W-:Y:S05]  /*3e20*/  @P0 BRA `(.L_x_8953) ;  /* 0x0000000000940947 */ /* 0x000fea0003800000 */
[----:B---3-5:R-:W0:Y:S02]  /*3e30*/  DMUL R26, R26, R26 ;  /* 0x0000001a1a1a7228 */ /* 0x028e240000000000 */
[----:B0-----:R-:W1:Y:S01]  /*3e40*/  MUFU.RCP64H R3, R27 ;  /* 0x0000001b00037308 */ /* 0x001e620000001800 */
[----:B------:R-:W-:-:S05]  /*3e50*/  VIADD R2, R27, 0x300402 ;  /* 0x003004021b027836 */ /* 0x000fca0000000000 */
[----:B------:R-:W-:-:S15]  /*3e60*/  FSETP.GEU.AND P0, PT, |R2|, 5.8789094863358348022e-39, PT ;  /* 0x004004020200780b */ /* 0x000fde0003f0e200 */
[----:B------:R-:W-:-:S15]  /*3e70*/  NOP ;  /* 0x0000000000007918 */ /* 0x000fde0000000000 */
[----:B------:R-:W-:-:S15]  /*3e80*/  NOP ;  /* 0x0000000000007918 */ /* 0x000fde0000000000 */
[----:B------:R-:W-:-:S11]  /*3e90*/  NOP ;  /* 0x0000000000007918 */ /* 0x000fd60000000000 */
[----:B-1--4-:R-:W0:-:S15]  /*3ea0*/  DFMA R4, -R26, R2, 1 ;  /* 0x3ff000001a04742b */ /* 0x012e1e0000000102 */
        /* <DEDUP_REMOVED lines=23> */
[----:B------:R-:W-:Y:S01]  /*4020*/  MOV R0, 0x4060 ;  /* 0x0000406000007802 */ /* 0x000fe20000000f00 */
[----:B------:R-:W-:Y:S02]  /*4030*/  IMAD.MOV.U32 R3, RZ, RZ, R27 ;  /* 0x000000ffff037224 */ /* 0x000fe400078e001b */
[----:B------:R-:W-:-:S07]  /*4040*/  VIADD R6, R6, 0xfff00000 ;  /* 0xfff0000006067836 */ /* 0x000fce0000000000 */
[----:B--2---:R-:W-:Y:S05]  /*4050*/  CALL.REL.NOINC `($__internal_19_$__cuda_sm20_dblrcp_rn_slowpath_v3) ;  /* 0x0000005800147944 */ /* 0x004fea0003c00000 */
[----:B------:R-:W-:Y:S02]  /*4060*/  IMAD.MOV.U32 R4, RZ, RZ, R10 ;  /* 0x000000ffff047224 */ /* 0x000fe400078e000a */
[----:B------:R-:W-:-:S07]  /*4070*/  IMAD.MOV.U32 R5, RZ, RZ, R11 ;  /* 0x000000ffff057224 */ /* 0x000fce00078e000b */
.L_x_8953:
[----:B------:R-:W-:Y:S05]  /*4080*/  BSYNC.RECONVERGENT B0 ;  /* 0x0000000000007941 */ /* 0x000fea0003800200 */
.L_x_8952:
[----:B---3-5:R-:W-:Y:S01]  /*4090*/  VIADD R26, R22, 0x80 ;  /* 0x00000080161a7836 */ /* 0x028fe20000000000 */
[----:B------:R-:W-:Y:S04]  /*40a0*/  BSSY.RECONVERGENT B0, `(.L_x_8954) ;  /* 0x0000026000007945 */ /* 0x000fe80003800200 */
[----:B------:R-:W-:-:S13]  /*40b0*/  ISETP.GE.AND P0, PT, R26, R19, PT ;  /* 0x000000131a00720c */ /* 0x000fda0003f06270 */
[----:B------:R-:W-:Y:S05]  /*40c0*/  @P0 BRA `(.L_x_8955) ;  /* 0x00000000008c0947 */ /* 0x000fea0003800000 */
[----:B0-2---:R-:W0:Y:S02]  /*40d0*/  DMUL R2, R28, R28 ;  /* 0x0000001c1c027228 */ /* 0x005e240000000000 */
[----:B0-----:R-:W0:Y:S01]  /*40e0*/  MUFU.RCP64H R7, R3 ;  /* 0x0000000300077308 */ /* 0x001e220000001800 */
[----:B------:R-:W-:-:S05]  /*40f0*/  VIADD R6, R3, 0x300402 ;  /* 0x0030040203067836 */ /* 0x000fca0000000000 */
        /* <DEDUP_REMOVED lines=24> */
[----:B0-----:R3:W0:Y:S02]  /*4280*/  DFMA R28, R8, R28, R8 ;  /* 0x0000001c081c722b */ /* 0x0016240000000008 */
[----:B0--3--:R-:W-:Y:S05]  /*4290*/  @P0 BRA `(.L_x_8955) ;  /* 0x0000000000180947 */ /* 0x009fea0003800000 */
[----:B------:R-:W-:Y:S02]  /*42a0*/  LOP3.LUT R6, R3, 0x7fffffff, RZ, 0xc0, !PT ;  /* 0x7fffffff03067812 */ /* 0x000fe400078ec0ff */
[----:B------:R-:W-:-:S03]  /*42b0*/  MOV R0, 0x42e0 ;  /* 0x000042e000007802 */ /* 0x000fc60000000f00 */
[----:B------:R-:W-:-:S07]  /*42c0*/  VIADD R6, R6, 0xfff00000 ;  /* 0xfff0000006067836 */ /* 0x000fce0000000000 */
[----:B-1--4-:R-:W-:Y:S05]  /*42d0*/  CALL.REL.NOINC `($__internal_19_$__cuda_sm20_dblrcp_rn_slowpath_v3) ;  /* 0x0000005400747944 */ /* 0x012fea0003c00000 */
[----:B------:R-:W-:Y:S02]  /*42e0*/  IMAD.MOV.U32 R28, RZ, RZ, R10 ;  /* 0x000000ffff1c7224 */ /* 0x000fe400078e000a */
[----:B------:R-:W-:-:S07]  /*42f0*/  IMAD.MOV.U32 R29, RZ, RZ, R11 ;  /* 0x000000ffff1d7224 */ /* 0x000fce00078e000b */
.L_x_8955:
[----:B------:R-:W-:Y:S05]  /*4300*/  BSYNC.RECONVERGENT B0 ;  /* 0x0000000000007941 */ /* 0x000fea0003800200 */
.L_x_8954:
[----:B------:R-:W-:Y:S01]  /*4310*/  VIADD R0, R22, 0x100 ;  /* 0x0000010016007836 */ /* 0x000fe20000000000 */
[----:B------:R-:W-:Y:S04]  /*4320*/  BSSY.RECONVERGENT B0, `(.L_x_8956) ;  /* 0x0000026000007945 */ /* 0x000fe80003800200 */
[----:B------:R-:W-:-:S13]  /*4330*/  ISETP.GE.AND P0, PT, R0, R19, PT ;  /* 0x000000130000720c */ /* 0x000fda0003f06270 */
[----:B------:R-:W-:Y:S05]  /*4340*/  @P0 BRA `(.L_x_8957) ;  /* 0x00000000008c0947 */ /* 0x000fea0003800000 */
[----:B0-----:R-:W0:Y:S02]  /*4350*/  DMUL R2, R24, R24 ;  /* 0x0000001818027228 */ /* 0x001e240000000000 */
        /* <DEDUP_REMOVED lines=31> */
[----:B-12-4-:R-:W-:Y:S05]  /*4550*/  CALL.REL.NOINC `($__internal_19_$__cuda_sm20_dblrcp_rn_slowpath_v3) ;  /* 0x0000005000d47944 */ /* 0x016fea0003c00000 */
[----:B------:R-:W-:Y:S02]  /*4560*/  IMAD.MOV.U32 R24, RZ, RZ, R10 ;  /* 0x000000ffff187224 */ /* 0x000fe400078e000a */
[----:B------:R-:W-:-:S07]  /*4570*/  IMAD.MOV.U32 R25, RZ, RZ, R11 ;  /* 0x000000ffff197224 */ /* 0x000fce00078e000b */
.L_x_8957:
[----:B------:R-:W-:Y:S05]  /*4580*/  BSYNC.RECONVERGENT B0 ;  /* 0x0000000000007941 */ /* 0x000fea0003800200 */
.L_x_8956:
[----:B------:R-:W-:Y:S01]  /*4590*/  VIADD R0, R22, 0x180 ;  /* 0x0000018016007836 */ /* 0x000fe20000000000 */
[----:B------:R-:W-:Y:S04]  /*45a0*/  BSSY.RECONVERGENT B0, `(.L_x_8958) ;  /* 0x0000026000007945 */ /* 0x000fe80003800200 */
[----:B------:R-:W-:-:S13]  /*45b0*/  ISETP.GE.AND P0, PT, R0, R19, PT ;  /* 0x000000130000720c */ /* 0x000fda0003f06270 */
[----:B------:R-:W-:Y:S05]  /*45c0*/  @P0 BRA `(.L_x_8959) ;  /* 0x00000000008c0947 */ /* 0x000fea0003800000 */
[----:B01----:R-:W0:Y:S02]  /*45d0*/  DMUL R2, R16, R16 ;  /* 0x0000001010027228 */ /* 0x003e240000000000 */
        /* <DEDUP_REMOVED lines=31> */
[----:B--2-4-:R-:W-:Y:S05]  /*47d0*/  CALL.REL.NOINC `($__internal_19_$__cuda_sm20_dblrcp_rn_slowpath_v3) ;  /* 0x0000005000347944 */ /* 0x014fea0003c00000 */
[----:B------:R-:W-:Y:S02]  /*47e0*/  IMAD.MOV.U32 R16, RZ, RZ, R10 ;  /* 0x000000ffff107224 */ /* 0x000fe400078e000a */
[----:B------:R-:W-:-:S07]  /*47f0*/  IMAD.MOV.U32 R17, RZ, RZ, R11 ;  /* 0x000000ffff117224 */ /* 0x000fce00078e000b */
.L_x_8959:
[----:B------:R-:W-:Y:S05]  /*4800*/  BSYNC.RECONVERGENT B0 ;  /* 0x0000000000007941 */ /* 0x000fea0003800200 */
.L_x_8958:
[----:B0-----:R-:W0:Y:S01]  /*4810*/  LDC.U8 R2, c[0x0][0x3ac] ;  /* 0x0000eb00ff027b82 */ /* 0x001e220000000000 */
[----:B------:R-:W-:Y:S01]  /*4820*/  ISETP.GE.AND P0, PT, R22, R19, PT ;  /* 0x000000131600720c */ /* 0x000fe20003f06270 */
[----:B------:R-:W-:Y:S04]  /*4830*/  BSSY.RECONVERGENT B7, `(.L_x_8960) ;  /* 0x00003cc000077945 */ /* 0x000fe80003800200 */
[----:B------:R-:W-:Y:S08]  /*4840*/  BSSY.RELIABLE B6, `(.L_x_8961) ;  /* 0x0000290000067945 */ /* 0x000ff00003800100 */
[----:B------:R-:W-:Y:S05]  /*4850*/  @P0 BRA `(.L_x_8962) ;  /* 0x00000028002c0947 */ /* 0x000fea0003800000 */
[----:B------:R-:W3:Y:S01]  /*4860*/  LDCU UR4, c[0x0][0x3b0] ;  /* 0x00007600ff0477ac */ /* 0x000ee20008000800 */
[----:B------:R-:W5:Y:S01]  /*4870*/  LDC.64 R8, c[0x0][0x390] ;  /* 0x0000e400ff087b82 */ /* 0x000f620000000a00 */
[----:B------:R-:W-:Y:S01]  /*4880*/  IMAD R0, R18, 0x200, R22 ;  /* 0x0000020012007824 */ /* 0x000fe200078e0216 */
[----:B0-----:R-:W-:-:S03]  /*4890*/  PRMT R6, R2, 0x9910, RZ ;  /* 0x0000991002067816 */ /* 0x001fc600000000ff */
[----:B---3--:R-:W-:Y:S02]  /*48a0*/  IMAD R3, R0, UR4, RZ ;  /* 0x0000000400037c24 */ /* 0x008fe4000f8e02ff */
        /* <DEDUP_REMOVED lines=13> */
[----:B-1--4-:R-:W0:Y:S01]  /*4980*/  F2I.F64.TRUNC R5, R4 ;  /* 0x0000000400057311 */ /* 0x012e22000030d100 */
[----:B------:R-:W-:Y:S01]  /*4990*/  IMAD.MOV.U32 R22, RZ, RZ, R26 ;  /* 0x000000ffff167224 */ /* 0x000fe200078e001a */
[----:B0-----:R0:W-:Y:S01]  /*49a0*/  STG.E.U8 desc[UR36][R8.64], R5 ;  /* 0x0000000508007986 */ /* 0x0011e2000c101124 */
[----:B------:R-:W-:Y:S05]  /*49b0*/  BRA `(.L_x_8968) ;  /* 0x0000001000e07947 */ /* 0x000fea0003800000 */
.L_x_8966:
[----:B-1--4-:R-:W0:Y:S01]  /*49c0*/  F2I.S64.F64.TRUNC R4, R4 ;  /* 0x0000000400047311 */ /* 0x012e22000030d900 */
[----:B------:R-:W-:Y:S02]  /*49d0*/  IMAD.MOV.U32 R22, RZ, RZ, R26 ;  /* 0x000000ffff167224 */ /* 0x000fe400078e001a */
[----:B0-----:R-:W-:-:S05]  /*49e0*/  IMAD.MOV.U32 R3, RZ, RZ, R4 ;  /* 0x000000ffff037224 */ /* 0x001fca00078e0004 */
[----:B------:R0:W-:Y:S01]  /*49f0*/  STG.E.U8 desc[UR36][R8.64], R3 ;  /* 0x0000000308007986 */ /* 0x0001e2000c101124 */
[----:B------:R-:W-:Y:S05]  /*4a00*/  BRA `(.L_x_8968) ;  /* 0x0000001000cc7947 */ /* 0x000fea0003800000 */
.L_x_8965:
[----:B------:R-:W-:-:S13]  /*4a10*/  ISETP.NE.AND P0, PT, R0, 0x2, PT ;  /* 0x000000020000780c */ /* 0x000fda0003f05270 */
[----:B------:R-:W-:Y:S05]  /*4a20*/  @!P0 BRA `(.L_x_8969) ;  /* 0x0000000000308947 */ /* 0x000fea0003800000 */
[----:B------:R-:W-:-:S13]  /*4a30*/  ISETP.NE.AND P0, PT, R0, 0x3, PT ;  /* 0x000000030000780c */ /* 0x000fda0003f05270 */
[----:B------:R-:W-:Y:S05]  /*4a40*/  @!P0 BRA `(.L_x_8970) ;  /* 0x0000000000188947 */ /* 0x000fea0003800000 */
[----:B------:R-:W-:-:S13]  /*4a50*/  ISETP.NE.AND P0, PT, R0, 0x4, PT ;  /* 0x000000040000780c */ /* 0x000fda0003f05270 */
[----:B------:R-:W-:Y:S05]  /*4a60*/  @P0 BRA `(.L_x_8967) ;  /* 0x0000000c00ec0947 */ /* 0x000fea0003800000 */
[----:B-1--4-:R-:W0:Y:S01]  /*4a70*/  F2I.S64.F64.TRUNC R4, R4 ;  /* 0x0000000400047311 */ /* 0x012e22000030d900 */
[----:B------:R-:W-:Y:S01]  /*4a80*/  IMAD.MOV.U32 R22, RZ, RZ, R26 ;  /* 0x000000ffff167224 */ /* 0x000fe200078e001a */
[----:B0-----:R0:W-:Y:S01]  /*4a90*/  STG.E.64 desc[UR36][R8.64], R4 ;  /* 0x0000000408007986 */ /* 0x0011e2000c101b24 */
[----:B------:R-:W-:Y:S05]  /*4aa0*/  BRA `(.L_x_8968) ;  /* 0x0000001000a47947 */ /* 0x000fea0003800000 */
.L_x_8970:
[----:B-1--4-:R-:W0:Y:S01]  /*4ab0*/  F2I.F64.TRUNC R5, R4 ;  /* 0x0000000400057311 */ /* 0x012e22000030d100 */
[----:B------:R-:W-:Y:S01]  /*4ac0*/  IMAD.MOV.U32 R22, RZ, RZ, R26 ;  /* 0x000000ffff167224 */ /* 0x000fe200078e001a */
[----:B0-----:R0:W-:Y:S01]  /*4ad0*/  STG.E desc[UR36][R8.64], R5 ;  /* 0x0000000508007986 */ /* 0x0011e2000c101924 */
[----:B------:R-:W-:Y:S05]  /*4ae0*/  BRA `(.L_x_8968) ;  /* 0x0000001000947947 */ /* 0x000fea0003800000 */
.L_x_8969:
[----:B-1--4-:R-:W0:Y:S01]  /*4af0*/  F2I.F64.TRUNC R5, R4 ;  /* 0x0000000400057311 */ /* 0x012e22000030d100 */
[----:B------:R-:W-:Y:S01]  /*4b00*/  IMAD.MOV.U32 R22, RZ, RZ, R26 ;  /* 0x000000ffff167224 */ /* 0x000fe200078e001a */
[----:B0-----:R0:W-:Y:S01]  /*4b10*/  STG.E.U16 desc[UR36][R8.64], R5 ;  /* 0x0000000508007986 */ /* 0x0011e2000c101524 */
[----:B------:R-:W-:Y:S05]  /*4b20*/  BRA `(.L_x_8968) ;  /* 0x0000001000847947 */ /* 0x000fea0003800000 */
.L_x_8964:
        /* <DEDUP_REMOVED lines=18> */
.L_x_8972:
        /* <DEDUP_REMOVED lines=13> */
.L_x_8971:
        /* <DEDUP_REMOVED lines=19> */
.L_x_8974:
        /* <DEDUP_REMOVED lines=14> */
.L_x_8973:
[----:B------:R0:W-:Y:S01]  /*4f30*/  STG.E.64 desc[UR36][R8.64], R4 ;  /* 0x0000000408007986 */ /* 0x0001e2000c101b24 */
[----:B------:R-:W-:Y:S01]  /*4f40*/  IMAD.MOV.U32 R22, RZ, RZ, R26 ;  /* 0x000000ffff167224 */ /* 0x000fe200078e001a */
[----:B------:R-:W-:Y:S06]  /*4f50*/  BRA `(.L_x_8968) ;  /* 0x0000000c00787947 */ /* 0x000fec0003800000 */
.L_x_8963:
        /* <DEDUP_REMOVED lines=13> */
.L_x_8977:
[----:B------:R-:W-:Y:S01]  /*5030*/  CS2R R6, SRZ ;  /* 0x0000000000067805 */ /* 0x000fe2000001ff00 */
[----:B------:R-:W-:-:S04]  /*5040*/  IMAD.MOV.U32 R22, RZ, RZ, R26 ;  /* 0x000000ffff167224 */ /* 0x000fc800078e001a */
[----:B------:R0:W-:Y:S01]  /*5050*/  STG.E.128 desc[UR36][R8.64], R4 ;  /* 0x0000000408007986 */ /* 0x0001e2000c101d24 */
[----:B------:R-:W-:Y:S05]  /*5060*/  BRA `(.L_x_8968) ;  /* 0x0000000c00347947 */ /* 0x000fea0003800000 */
.L_x_8976:
        /* <DEDUP_REMOVED lines=27> */
.L_x_8981:
[----:B------:R-:W-:Y:S05]  /*5220*/  BSYNC.RECONVERGENT B0 ;  /* 0x0000000000007941 */ /* 0x000fea0003800200 */
.L_x_8980:
[----:B------:R-:W-:Y:S01]  /*5230*/  LOP3.LUT R7, R0, 0x80, R7, 0xf8, !PT ;  /* 0x0000008000077812 */ /* 0x000fe200078ef807 */
[----:B------:R-:W-:-:S04]  /*5240*/  IMAD.MOV.U32 R22, RZ, RZ, R26 ;  /* 0x000000ffff167224 */ /* 0x000fc800078e001a */
[----:B------:R0:W-:Y:S01]  /*5250*/  STG.E.U8 desc[UR36][R8.64], R7 ;  /* 0x0000000708007986 */ /* 0x0001e2000c101124 */
[----:B------:R-:W-:Y:S05]  /*5260*/  BRA `(.L_x_8968) ;  /* 0x0000000800b47947 */ /* 0x000fea0003800000 */
.L_x_8979:
        /* <DEDUP_REMOVED lines=23> */
.L_x_8983:
[----:B------:R-:W-:Y:S05]  /*53e0*/  BSYNC.RECONVERGENT B0 ;  /* 0x0000000000007941 */ /* 0x000fea0003800200 */
.L_x_8982:
[----:B------:R-:W-:Y:S01]  /*53f0*/  LOP3.LUT R7, R0, 0x80, R7, 0xf8, !PT ;  /* 0x0000008000077812 */ /* 0x000fe200078ef807 */
[----:B------:R-:W-:-:S04]  /*5400*/  IMAD.MOV.U32 R22, RZ, RZ, R26 ;  /* 0x000000ffff167224 */ /* 0x000fc800078e001a */
[----:B------:R0:W-:Y:S01]  /*5410*/  STG.E.U8 desc[UR36][R8.64], R7 ;  /* 0x0000000708007986 */ /* 0x0001e2000c101124 */
[----:B------:R-:W-:Y:S05]  /*5420*/  BRA `(.L_x_8968) ;  /* 0x0000000800447947 */ /* 0x000fea0003800000 */
.L_x_8978:
        /* <DEDUP_REMOVED lines=13> */
.L_x_8975:
        /* <DEDUP_REMOVED lines=8> */
[----:B-1--4-:R-:W0:Y:S01]  /*5580*/  F2I.U32.F64.TRUNC R5, R4 ;  /* 0x0000000400057311 */ /* 0x012e22000030d000 */
[----:B------:R-:W-:Y:S01]  /*5590*/  IMAD.MOV.U32 R22, RZ, RZ, R26 ;  /* 0x000000ffff167224 */ /* 0x000fe200078e001a */
[----:B0-----:R0:W-:Y:S01]  /*55a0*/  STG.E.U16 desc[UR36][R8.64], R5 ;  /* 0x0000000508007986 */ /* 0x0011e2000c101524 */
[----:B------:R-:W-:Y:S05]  /*55b0*/  BRA `(.L_x_8968) ;  /* 0x0000000400e07947 */ /* 0x000fea0003800000 */
.L_x_8986:
        /* <DEDUP_REMOVED lines=21> */
.L_x_8989:
[----:B------:R-:W-:-:S04]  /*5710*/  SHF.R.U32.HI R0, RZ, 0x14, R7 ;  /* 0x00000014ff007819 */ /* 0x000fc80000011607 */
[----:B------:R-:W-:-:S04]  /*5720*/  LOP3.LUT R0, R0, 0x1, RZ, 0xc0, !PT ;  /* 0x0000000100007812 */ /* 0x000fc800078ec0ff */
[----:B------:R-:W-:-:S04]  /*5730*/  IADD3 R0, PT, PT, R7, 0x487ffff, R0 ;  /* 0x0487ffff07007810 */ /* 0x000fc80007ffe000 */
[----:B------:R-:W-:-:S04]  /*5740*/  SHF.R.U32.HI R0, RZ, 0x14, R0 ;  /* 0x00000014ff007819 */ /* 0x000fc80000011600 */
[----:B------:R-:W-:-:S07]  /*5750*/  LOP3.LUT R3, R0, 0xff, RZ, 0xc0, !PT ;  /* 0x000000ff00037812 */ /* 0x000fce00078ec0ff */
.L_x_8990:
[----:B------:R-:W-:-:S04]  /*5760*/  SHF.R.U32.HI R0, RZ, 0x18, R7 ;  /* 0x00000018ff007819 */ /* 0x000fc80000011607 */
[----:B------:R-:W-:-:S07]  /*5770*/  LOP3.LUT R0, R3, 0x80, R0, 0xf8, !PT ;  /* 0x0000008003007812 */ /* 0x000fce00078ef800 */
.L_x_8988:
[----:B------:R-:W-:Y:S05]  /*5780*/  BSYNC.RECONVERGENT B0 ;  /* 0x0000000000007941 */ /* 0x000fea0003800200 */
.L_x_8987:
[----:B------:R3:W-:Y:S01]  /*5790*/  STG.E.U8 desc[UR36][R8.64], R0 ;  /* 0x0000000008007986 */ /* 0x0007e2000c101124 */
[----:B------:R-:W-:Y:S01]  /*57a0*/  IMAD.MOV.U32 R22, RZ, RZ, R26 ;  /* 0x000000ffff167224 */ /* 0x000fe200078e001a */
[----:B------:R-:W-:Y:S06]  /*57b0*/  BRA `(.L_x_8968) ;  /* 0x0000000400607947 */ /* 0x000fec0003800000 */
.L_x_8985:
        /* <DEDUP_REMOVED lines=21> */
.L_x_8993:
[----:B------:R-:W-:-:S04]  /*5910*/  SHF.R.U32.HI R0, RZ, 0x15, R7 ;  /* 0x00000015ff007819 */ /* 0x000fc80000011607 */
[----:B------:R-:W-:-:S04]  /*5920*/  LOP3.LUT R0, R0, 0x1, RZ, 0xc0, !PT ;  /* 0x0000000100007812 */ /* 0x000fc800078ec0ff */
[----:B------:R-:W-:-:S04]  /*5930*/  IADD3 R0, PT, PT, R7, 0x88fffff, R0 ;  /* 0x088fffff07007810 */ /* 0x000fc80007ffe000 */
[----:B------:R-:W-:-:S04]  /*5940*/  SHF.R.U32.HI R0, RZ, 0x15, R0 ;  /* 0x00000015ff007819 */ /* 0x000fc80000011600 */
[----:B------:R-:W-:-:S07]  /*5950*/  LOP3.LUT R3, R0, 0xff, RZ, 0xc0, !PT ;  /* 0x000000ff00037812 */ /* 0x000fce00078ec0ff */
.L_x_8994:
[----:B------:R-:W-:-:S04]  /*5960*/  SHF.R.U32.HI R0, RZ, 0x18, R7 ;  /* 0x00000018ff007819 */ /* 0x000fc80000011607 */
[----:B------:R-:W-:-:S07]  /*5970*/  LOP3.LUT R0, R3, 0x80, R0, 0xf8, !PT ;  /* 0x0000008003007812 */ /* 0x000fce00078ef800 */
.L_x_8992:
[----:B------:R-:W-:Y:S05]  /*5980*/  BSYNC.RECONVERGENT B0 ;  /* 0x0000000000007941 */ /* 0x000fea0003800200 */
.L_x_8991:
[----:B------:R0:W-:Y:S01]  /*5990*/  STG.E.U8 desc[UR36][R8.64], R0 ;  /* 0x0000000008007986 */ /* 0x0001e2000c101124 */
[----:B------:R-:W-:Y:S01]  /*59a0*/  IMAD.MOV.U32 R22, RZ, RZ, R26 ;  /* 0x000000ffff167224 */ /* 0x000fe200078e001a */
[----:B------:R-:W-:Y:S06]  /*59b0*/  BRA `(.L_x_8968) ;  /* 0x0000000000e07947 */ /* 0x000fec0003800000 */
.L_x_8984:
[----:B------:R-:W-:-:S13]  /*59c0*/  ISETP.NE.AND P0, PT, R0, 0x1c, PT ;  /* 0x0000001c0000780c */ /* 0x000fda0003f05270 */
[----:B------:R-:W-:Y:S05]  /*59d0*/  @!P0 BRA `(.L_x_8995) ;  /* 0x0000000000cc8947 */ /* 0x000fea0003800000 */
[----:B------:R-:W-:-:S13]  /*59e0*/  ISETP.NE.AND P0, PT, R0, 0x1d, PT ;  /* 0x0000001d0000780c */ /* 0x000fda0003f05270 */
[----:B------:R-:W-:Y:S05]  /*59f0*/  @!P0 BRA `(.L_x_8996) ;  /* 0x0000000000b48947 */ /* 0x000fea0003800000 */
[----:B------:R-:W-:-:S13]  /*5a00*/  ISETP.NE.AND P0, PT, R0, 0x2c, PT ;  /* 0x0000002c0000780c */ /* 0x000fda0003f05270 */
[----:B------:R-:W-:Y:S05]  /*5a10*/  @!P0 BRA `(.L_x_8997) ;  /* 0x0000000000488947 */ /* 0x000fea0003800000 */
.L_x_8967:
[----:B------:R-:W-:Y:S01]  /*5a20*/  MOV R14, 0x0 ;  /* 0x00000000000e7802 */ /* 0x000fe20000000f00 */
[----:B------:R-:W1:Y:S01]  /*5a30*/  LDCU.64 UR6, c[0x4][0x198] ;  /* 0x01003300ff0677ac */ /* 0x000e620008000a00 */
[----:B------:R-:W-:Y:S02]  /*5a40*/  IMAD.MOV.U32 R8, RZ, RZ, 0x65 ;  /* 0x00000065ff087424 */ /* 0x000fe400078e00ff */
[----:B------:R-:W-:Y:S01]  /*5a50*/  IMAD.MOV.U32 R12, RZ, RZ, 0x1 ;  /* 0x00000001ff0c7424 */ /* 0x000fe200078e00ff */
[----:B------:R-:W0:Y:S01]  /*5a60*/  LDCU.64 UR8, c[0x4][0x1a0] ;  /* 0x01003400ff0877ac */ /* 0x000e220008000a00 */
[----:B------:R-:W3:Y:S01]  /*5a70*/  LDC.64 R14, c[0x4][R14] ;  /* 0x010000000e0e7b82 */ /* 0x000ee20000000a00 */
[----:B------:R-:W-:Y:S01]  /*5a80*/  IMAD.MOV.U32 R13, RZ, RZ, RZ ;  /* 0x000000ffff0d7224 */ /* 0x000fe200078e00ff */
[----:B------:R-:W5:Y:S01]  /*5a90*/  LDCU.64 UR4, c[0x4][0x60] ;  /* 0x01000c00ff0477ac */ /* 0x000f620008000a00 */
[----:B-1--4-:R-:W-:Y:S02]  /*5aa0*/  IMAD.U32 R4, RZ, RZ, UR6 ;  /* 0x00000006ff047e24 */ /* 0x012fe4000f8e00ff */
[----:B------:R-:W-:-:S02]  /*5ab0*/  IMAD.U32 R5, RZ, RZ, UR7 ;  /* 0x00000007ff057e24 */ /* 0x000fc4000f8e00ff */
[----:B0-----:R-:W-:Y:S02]  /*5ac0*/  IMAD.U32 R6, RZ, RZ, UR8 ;  /* 0x00000008ff067e24 */ /* 0x001fe4000f8e00ff */
[----:B------:R-:W-:Y:S02]  /*5ad0*/  IMAD.U32 R7, RZ, RZ, UR9 ;  /* 0x00000009ff077e24 */ /* 0x000fe4000f8e00ff */
[----:B-----5:R-:W-:Y:S02]  /*5ae0*/  IMAD.U32 R10, RZ, RZ, UR4 ;  /* 0x00000004ff0a7e24 */ /* 0x020fe4000f8e00ff */
[----:B------:R-:W-:-:S07]  /*5af0*/  IMAD.U32 R11, RZ, RZ, UR5 ;  /* 0x00000005ff0b7e24 */ /* 0x000fce000f8e00ff */
[----:B------:R-:W-:-:S07]  /*5b00*/  LEPC R20, `(.L_x_8998) ;  /* 0x000000001014794e */ /* 0x000fce0000000000 */
[----:B--23--:R-:W-:Y:S05]  /*5b10*/  CALL.ABS.NOINC R14 ;  /* 0x000000000e007343 */ /* 0x00cfea0003c00000 */
.L_x_8998:
[----:B------:R-:W-:Y:S01]  /*5b20*/  IMAD.MOV.U32 R22, RZ, RZ, R26 ;  /* 0x000000ffff167224 */ /* 0x000fe200078e001a */
[----:B------:R-:W-:Y:S06]  /*5b30*/  BRA `(.L_x_8968) ;  /* 0x0000000000807947 */ /* 0x000fec0003800000 */
.L_x_8997:
        /* <DEDUP_REMOVED lines=25> */
.L_x_8996:
[----:B-1--4-:R-:W0:Y:S01]  /*5cd0*/  F2I.U64.F64.TRUNC R4, R4 ;  /* 0x0000000400047311 */ /* 0x012e22000030d800 */
[----:B------:R-:W-:Y:S01]  /*5ce0*/  IMAD.MOV.U32 R22, RZ, RZ, R26 ;  /* 0x000000ffff167224 */ /* 0x000fe200078e001a */
[----:B0-----:R0:W-:Y:S01]  /*5cf0*/  STG.E.64 desc[UR36][R8.64], R4 ;  /* 0x0000000408007986 */ /* 0x0011e2000c101b24 */
[----:B------:R-:W-:Y:S05]  /*5d00*/  BRA `(.L_x_8968) ;  /* 0x00000000000c7947 */ /* 0x000fea0003800000 */
.L_x_8995:
[----:B-1--4-:R-:W0:Y:S01]  /*5d10*/  F2I.U32.F64.TRUNC R5, R4 ;  /* 0x0000000400057311 */ /* 0x012e22000030d000 */
[----:B------:R-:W-:Y:S01]  /*5d20*/  IMAD.MOV.U32 R22, RZ, RZ, R26 ;  /* 0x000000ffff167224 */ /* 0x000fe200078e001a */
[----:B0-----:R0:W-:Y:S06]  /*5d30*/  STG.E desc[UR36][R8.64], R5 ;  /* 0x0000000508007986 */ /* 0x0011ec000c101924 */
.L_x_8968:
[----:B------:R-:W-:-:S13]  /*5d40*/  ISETP.GE.AND P0, PT, R22, R19, PT ;  /* 0x000000131600720c */ /* 0x000fda0003f06270 */
[----:B------:R-:W-:Y:S05]  /*5d50*/  @P0 BREAK.RELIABLE B6 ;  /* 0x0000000000060942 */ /* 0x000fea0003800100 */
[----:B------:R-:W-:Y:S05]  /*5d60*/  @P0 BRA `(.L_x_8999) ;  /* 0x0000002400e00947 */ /* 0x000fea0003800000 */
[----:B------:R-:W5:Y:S01]  /*5d70*/  LDCU UR4, c[0x0][0x3b0] ;  /* 0x00007600ff0477ac */ /* 0x000f620008000800 */
[----:B01--4-:R-:W0:Y:S01]  /*5d80*/  LDC.64 R4, c[0x0][0x390] ;  /* 0x0000e400ff047b82 */ /* 0x013e220000000a00 */
[----:B---3--:R-:W-:Y:S01]  /*5d90*/  IMAD R0, R18, 0x200, R22 ;  /* 0x0000020012007824 */ /* 0x008fe200078e0216 */
        /* <DEDUP_REMOVED lines=15> */
[----:B--2---:R-:W0:Y:S02]  /*5e90*/  F2I.F64.TRUNC R29, R28 ;  /* 0x0000001c001d7311 */ /* 0x004e24000030d100 */
[----:B0-----:R0:W-:Y:S01]  /*5ea0*/  STG.E.U8 desc[UR36][R4.64], R29 ;  /* 0x0000001d04007986 */ /* 0x0011e2000c101124 */
[----:B------:R-:W-:Y:S05]  /*5eb0*/  BRA `(.L_x_9005) ;  /* 0x0000001000907947 */ /* 0x000fea0003800000 */
.L_x_9003:
[----:B--2---:R-:W0:Y:S02]  /*5ec0*/  F2I.S64.F64.TRUNC R28, R28 ;  /* 0x0000001c001c7311 */ /* 0x004e24000030d900 */
[----:B0-----:R-:W-:-:S05]  /*5ed0*/  IMAD.MOV.U32 R3, RZ, RZ, R28 ;  /* 0x000000ffff037224 */ /* 0x001fca00078e001c */
[----:B------:R0:W-:Y:S01]  /*5ee0*/  STG.E.U8 desc[UR36][R4.64], R3 ;  /* 0x0000000304007986 */ /* 0x0001e2000c101124 */
[----:B------:R-:W-:Y:S05]  /*5ef0*/  BRA `(.L_x_9005) ;  /* 0x0000001000807947 */ /* 0x000fea0003800000 */
.L_x_9002:
[----:B------:R-:W-:-:S13]  /*5f00*/  ISETP.NE.AND P0, PT, R0, 0x2, PT ;  /* 0x000000020000780c */ /* 0x000fda0003f05270 */
[----:B------:R-:W-:Y:S05]  /*5f10*/  @!P0 BRA `(.L_x_9006) ;  /* 0x0000000000288947 */ /* 0x000fea0003800000 */
[----:B------:R-:W-:-:S13]  /*5f20*/  ISETP.NE.AND P0, PT, R0, 0x3, PT ;  /* 0x000000030000780c */ /* 0x000fda0003f05270 */
[----:B------:R-:W-:Y:S05]  /*5f30*/  @!P0 BRA `(.L_x_9007) ;  /* 0x0000000000148947 */ /* 0x000fea0003800000 */
[----:B------:R-:W-:-:S13]  /*5f40*/  ISETP.NE.AND P0, PT, R0, 0x4, PT ;  /* 0x000000040000780c */ /* 0x000fda0003f05270 */
[----:B------:R-:W-:Y:S05]  /*5f50*/  @P0 BRA `(.L_x_9004) ;  /* 0x0000000c00240947 */ /* 0x000fea0003800000 */
[----:B--2---:R-:W0:Y:S02]  /*5f60*/  F2I.S64.F64.TRUNC R28, R28 ;  /* 0x0000001c001c7311 */ /* 0x004e24000030d900 */
[----:B0-----:R0:W-:Y:S01]  /*5f70*/  STG.E.64 desc[UR36][R4.64], R28 ;  /* 0x0000001c04007986 */ /* 0x0011e2000c101b24 */
[----:B------:R-:W-:Y:S05]  /*5f80*/  BRA `(.L_x_9005) ;  /* 0x00000010005c7947 */ /* 0x000fea0003800000 */
.L_x_9007:
[----:B--2---:R-:W0:Y:S02]  /*5f90*/  F2I.F64.TRUNC R29, R28 ;  /* 0x0000001c001d7311 */ /* 0x004e24000030d100 */
[----:B0-----:R0:W-:Y:S01]  /*5fa0*/  STG.E desc[UR36][R4.64], R29 ;  /* 0x0000001d04007986 */ /* 0x0011e2000c101924 */
[----:B------:R-:W-:Y:S05]  /*5fb0*/  BRA `(.L_x_9005) ;  /* 0x0000001000507947 */ /* 0x000fea0003800000 */
.L_x_9006:
[----:B--2---:R-:W0:Y:S02]  /*5fc0*/  F2I.F64.TRUNC R29, R28 ;  /* 0x0000001c001d7311 */ /* 0x004e24000030d100 */
[----:B0-----:R0:W-:Y:S01]  /*5fd0*/  STG.E.U16 desc[UR36][R4.64], R29 ;  /* 0x0000001d04007986 */ /* 0x0011e2000c101524 */
[----:B------:R-:W-:Y:S05]  /*5fe0*/  BRA `(.L_x_9005) ;  /* 0x0000001000447947 */ /* 0x000fea0003800000 */
.L_x_9001:
        /* <DEDUP_REMOVED lines=8> */
[----:B--2---:R-:W0:-:S15]  /*6070*/  F2F.F32.F64 R3, R28 ;  /* 0x0000001c00037310 */ /* 0x004e1e0000301000 */
        /* <DEDUP_REMOVED lines=8> */
.L_x_9009:
        /* <DEDUP_REMOVED lines=12> */
.L_x_9008:
        /* <DEDUP_REMOVED lines=18> */
.L_x_9011:
        /* <DEDUP_REMOVED lines=13> */
.L_x_9010:
[----:B--2---:R0:W-:Y:S01]  /*63b0*/  STG.E.64 desc[UR36][R4.64], R28 ;  /* 0x0000001c04007986 */ /* 0x0041e2000c101b24 */
[----:B------:R-:W-:Y:S05]  /*63c0*/  BRA `(.L_x_9005) ;  /* 0x0000000c004c7947 */ /* 0x000fea0003800000 */
.L_x_9000:
        /* <DEDUP_REMOVED lines=10> */
[----:B--2---:R-:W0:Y:S02]  /*6470*/  F2I.U32.F64.TRUNC R29, R28 ;  /* 0x0000001c001d7311 */ /* 0x004e24000030d000 */
[----:B0-----:R4:W-:Y:S01]  /*6480*/  STG.E.U16 desc[UR36][R4.64], R29 ;  /* 0x0000001d04007986 */ /* 0x0019e2000c101524 */
[----:B------:R-:W-:Y:S05]  /*6490*/  BRA `(.L_x_9005) ;  /* 0x0000000c00187947 */ /* 0x000fea0003800000 */
.L_x_9015:
        /* <DEDUP_REMOVED lines=26> */
.L_x_9018:
[----:B------:R-:W-:-:S04]  /*6640*/  SHF.R.U32.HI R3, RZ, 0x18, R7 ;  /* 0x00000018ff037819 */ /* 0x000fc80000011607 */
[----:B------:R-:W-:-:S07]  /*6650*/  LOP3.LUT R0, R0, 0x80, R3, 0xf8, !PT ;  /* 0x0000008000007812 */ /* 0x000fce00078ef803 */
.L_x_9017:
[----:B------:R-:W-:Y:S05]  /*6660*/  BSYNC.RECONVERGENT B0 ;  /* 0x0000000000007941 */ /* 0x000fea0003800200 */
.L_x_9016:
[----:B------:R3:W-:Y:S01]  /*6670*/  STG.E.U8 desc[UR36][R4.64], R0 ;  /* 0x0000000004007986 */ /* 0x0007e2000c101124 */
[----:B------:R-:W-:Y:S05]  /*6680*/  BRA `(.L_x_9005) ;  /* 0x00000008009c7947 */ /* 0x000fea0003800000 */
.L_x_9014:
        /* <DEDUP_REMOVED lines=26> */
.L_x_9021:
[----:B------:R-:W-:-:S04]  /*6830*/  SHF.R.U32.HI R3, RZ, 0x18, R7 ;  /* 0x00000018ff037819 */ /* 0x000fc80000011607 */
[----:B------:R-:W-:-:S07]  /*6840*/  LOP3.LUT R0, R0, 0x80, R3, 0xf8, !PT ;  /* 0x0000008000007812 */ /* 0x000fce00078ef803 */
.L_x_9020:
[----:B------:R-:W-:Y:S05]  /*6850*/  BSYNC.RECONVERGENT B0 ;  /* 0x0000000000007941 */ /* 0x000fea0003800200 */
.L_x_9019:
[----:B------:R0:W-:Y:S01]  /*6860*/  STG.E.U8 desc[UR36][R4.64], R0 ;  /* 0x0000000004007986 */ /* 0x0001e2000c101124 */
[----:B------:R-:W-:Y:S05]  /*6870*/  BRA `(.L_x_9005) ;  /* 0x0000000800207947 */ /* 0x000fea0003800000 */
.L_x_9013:
        /* <DEDUP_REMOVED lines=30> */
.L_x_9023:
[----:B--2---:R-:W0:Y:S02]  /*6a60*/  F2I.U64.F64.TRUNC R28, R28 ;  /* 0x0000001c001c7311 */ /* 0x004e24000030d800 */
[----:B0-----:R1:W-:Y:S01]  /*6a70*/  STG.E.64 desc[UR36][R4.64], R28 ;  /* 0x0000001c04007986 */ /* 0x0013e2000c101b24 */
[----:B------:R-:W-:Y:S05]  /*6a80*/  BRA `(.L_x_9005) ;  /* 0x00000004009c7947 */ /* 0x000fea0003800000 */
.L_x_9022:
[----:B--2---:R-:W0:Y:S02]  /*6a90*/  F2I.U32.F64.TRUNC R29, R28 ;  /* 0x0000001c001d7311 */ /* 0x004e24000030d000 */
[----:B0-----:R0:W-:Y:S01]  /*6aa0*/  STG.E desc[UR36][R4.64], R29 ;  /* 0x0000001d04007986 */ /* 0x0011e2000c101924 */
[----:B------:R-:W-:Y:S05]  /*6ab0*/  BRA `(.L_x_9005) ;  /* 0x0000000400907947 */ /* 0x000fea0003800000 */
.L_x_9012:
[----:B------:R-:W-:-:S13]  /*6ac0*/  ISETP.GT.AND P0, PT, R0, 0xe, PT ;  /* 0x0000000e0000780c */ /* 0x000fda0003f04270 */
[----:B------:R-:W-:Y:S05]  /*6ad0*/  @P0 BRA `(.L_x_9024) ;  /* 0x00000000002c0947 */ /* 0x000fea0003800000 */
[----:B------:R-:W-:-:S13]  /*6ae0*/  ISETP.NE.AND P0, PT, R0, 0xa, PT ;  /* 0x0000000a0000780c */ /* 0x000fda0003f05270 */
[----:B------:R-:W-:Y:S05]  /*6af0*/  @!P0 BRA `(.L_x_9025) ;  /* 0x0000000000188947 */ /* 0x000fea0003800000 */
[----:B------:R-:W-:-:S13]  /*6b00*/  ISETP.NE.AND P0, PT, R0, 0xb, PT ;  /* 0x0000000b0000780c */ /* 0x000fda0003f05270 */
[----:B------:R-:W-:Y:S05]  /*6b10*/  @P0 BRA `(.L_x_9004) ;  /* 0x0000000000340947 */ /* 0x000fea0003800000 */
[----:B--2---:R-:W0:Y:S02]  /*6b20*/  DSETP.NEU.AND P0, PT, R28, RZ, PT ;  /* 0x000000ff1c00722a */ /* 0x004e240003f0d000 */
[----:B0-----:R-:W-:-:S05]  /*6b30*/  SEL R3, RZ, 0x1, !P0 ;  /* 0x00000001ff037807 */ /* 0x001fca0004000000 */
[----:B------:R0:W-:Y:S01]  /*6b40*/  STG.E.U8 desc[UR36][R4.64], R3 ;  /* 0x0000000304007986 */ /* 0x0001e2000c101124 */
[----:B------:R-:W-:Y:S05]  /*6b50*/  BRA `(.L_x_9005) ;  /* 0x0000000400687947 */ /* 0x000fea0003800000 */
.L_x_9025:
[----:B------:R-:W-:-:S05]  /*6b60*/  CS2R R30, SRZ ;  /* 0x00000000001e7805 */ /* 0x000fca000001ff00 */
[----:B--2---:R0:W-:Y:S01]  /*6b70*/  STG.E.128 desc[UR36][R4.64], R28 ;  /* 0x0000001c04007986 */ /* 0x0041e2000c101d24 */
[----:B------:R-:W-:Y:S05]  /*6b80*/  BRA `(.L_x_9005) ;  /* 0x00000004005c7947 */ /* 0x000fea0003800000 */
.L_x_9024:
[----:B------:R-:W-:-:S13]  /*6b90*/  ISETP.NE.AND P0, PT, R0, 0xf, PT ;  /* 0x0000000f0000780c */ /* 0x000fda0003f05270 */
[----:B------:R-:W-:Y:S05]  /*6ba0*/  @!P0 BRA `(.L_x_9026) ;  /* 0x0000000400288947 */ /* 0x000fea0003800000 */
[----:B------:R-:W-:-:S13]  /*6bb0*/  ISETP.NE.AND P0, PT, R0, 0x17, PT ;  /* 0x000000170000780c */ /* 0x000fda0003f05270 */
[----:B------:R-:W-:Y:S05]  /*6bc0*/  @!P0 BRA `(.L_x_9027) ;  /* 0x0000000000b08947 */ /* 0x000fea0003800000 */
[----:B------:R-:W-:-:S13]  /*6bd0*/  ISETP.NE.AND P0, PT, R0, 0x18, PT ;  /* 0x000000180000780c */ /* 0x000fda0003f05270 */
[----:B------:R-:W-:Y:S05]  /*6be0*/  @!P0 BRA `(.L_x_9028) ;  /* 0x0000000000448947 */ /* 0x000fea0003800000 */
.L_x_9004:
[----:B------:R-:W-:Y:S01]  /*6bf0*/  MOV R14, 0x0 ;  /* 0x00000000000e7802 */ /* 0x000fe20000000f00 */
[----:B------:R-:W0:Y:S01]  /*6c00*/  LDCU.64 UR4, c[0x4][0x198] ;  /* 0x01003300ff0477ac */ /* 0x000e220008000a00 */
[----:B------:R-:W-:Y:S02]  /*6c10*/  IMAD.MOV.U32 R8, RZ, RZ, 0x65 ;  /* 0x00000065ff087424 */ /* 0x000fe400078e00ff */
[----:B------:R-:W-:Y:S01]  /*6c20*/  IMAD.MOV.U32 R12, RZ, RZ, 0x1 ;  /* 0x00000001ff0c7424 */ /* 0x000fe200078e00ff */
[----:B------:R-:W1:Y:S01]  /*6c30*/  LDCU.64 UR6, c[0x4][0x1a0] ;  /* 0x01003400ff0677ac */ /* 0x000e620008000a00 */
[----:B------:R-:W3:Y:S01]  /*6c40*/  LDC.64 R14, c[0x4][R14] ;  /* 0x010000000e0e7b82 */ /* 0x000ee20000000a00 */
        /* <DEDUP_REMOVED lines=10> */
.L_x_9029:
[----:B------:R-:W-:Y:S05]  /*6cf0*/  BRA `(.L_x_9005) ;  /* 0x0000000400007947 */ /* 0x000fea0003800000 */
.L_x_9028:
        /* <DEDUP_REMOVED lines=21> */
.L_x_9031:
[----:B------:R-:W-:Y:S05]  /*6e50*/  BSYNC.RECONVERGENT B0 ;  /* 0x0000000000007941 */ /* 0x000fea0003800200 */
.L_x_9030:
[----:B------:R-:W-:-:S05]  /*6e60*/  LOP3.LUT R3, R0, 0x80, R3, 0xf8, !PT ;  /* 0x0000008000037812 */ /* 0x000fca00078ef803 */
[----:B------:R0:W-:Y:S01]  /*6e70*/  STG.E.U8 desc[UR36][R4.64], R3 ;  /* 0x0000000304007986 */ /* 0x0001e2000c101124 */
[----:B------:R-:W-:Y:S05]  /*6e80*/  BRA `(.L_x_9005) ;  /* 0x00000000009c7947 */ /* 0x000fea0003800000 */
.L_x_9027:
        /* <DEDUP_REMOVED lines=20> */
.L_x_9033:
[----:B------:R-:W-:Y:S01]  /*6fd0*/  IMAD.MOV.U32 R0, RZ, RZ, 0x7f ;  /* 0x0000007fff007424 */ /* 0x000fe200078e00ff */
[----:B------:R-:W-:-:S04]  /*6fe0*/  ISETP.GT.U32.AND P0, PT, R3, 0x7f800000, PT ;  /* 0x7f8000000300780c */ /* 0x000fc80003f04070 */
[----:B------:R-:W-:-:S09]  /*6ff0*/  SEL R0, R0, 0x7c, P0 ;  /* 0x0000007c00007807 */ /* 0x000fd20000000000 */
.L_x_9034:
[----:B------:R-:W-:Y:S05]  /*7000*/  BSYNC.RECONVERGENT B0 ;  /* 0x0000000000007941 */ /* 0x000fea0003800200 */
.L_x_9032:
[----:B------:R-:W-:-:S04]  /*7010*/  SHF.R.U32.HI R3, RZ, 0x18, R7 ;  /* 0x00000018ff037819 */ /* 0x000fc80000011607 */
[----:B------:R-:W-:-:S05]  /*7020*/  LOP3.LUT R3, R0, 0x80, R3, 0xf8, !PT ;  /* 0x0000008000037812 */ /* 0x000fca00078ef803 */
[----:B------:R0:W-:Y:S01]  /*7030*/  STG.E.U8 desc[UR36][R4.64], R3 ;  /* 0x0000000304007986 */ /* 0x0001e2000c101124 */
[----:B------:R-:W-:Y:S05]  /*7040*/  BRA `(.L_x_9005) ;  /* 0x00000000002c7947 */ /* 0x000fea0003800000 */
.L_x_9026:
        /* <DEDUP_REMOVED lines=11> */
.L_x_9005:
[----:B------:R-:W-:-:S07]  /*7100*/  VIADD R22, R22, 0x80 ;  /* 0x0000008016167836 */ /* 0x000fce0000000000 */
.L_x_8962:
[----:B------:R-:W-:-:S13]  /*7110*/  ISETP.GE.AND P0, PT, R22, R19, PT ;  /* 0x000000131600720c */ /* 0x000fda0003f06270 */
[----:B------:R-:W-:Y:S05]  /*7120*/  @P0 BREAK.RELIABLE B6 ;  /* 0x0000000000060942 */ /* 0x000fea0003800100 */
[----:B------:R-:W-:Y:S05]  /*7130*/  @P0 BRA `(.L_x_8999) ;  /* 0x0000001000ec0947 */ /* 0x000fea0003800000 */
[----:B------:R-:W-:Y:S05]  /*7140*/  BSYNC.RELIABLE B6 ;  /* 0x0000000000067941 */ /* 0x000fea0003800100 */
.L_x_8961:
        /* <DEDUP_REMOVED lines=21> */
.L_x_9038:
[----:B------:R-:W0:Y:S02]  /*72a0*/  F2I.S64.F64.TRUNC R24, R24 ;  /* 0x0000001800187311 */ /* 0x000e24000030d900 */
[----:B0-----:R-:W-:-:S05]  /*72b0*/  IMAD.MOV.U32 R3, RZ, RZ, R24 ;  /* 0x000000ffff037224 */ /* 0x001fca00078e0018 */
[----:B------:R0:W-:Y:S01]  /*72c0*/  STG.E.U8 desc[UR36][R4.64], R3 ;  /* 0x0000000304007986 */ /* 0x0001e2000c101124 */
[----:B------:R-:W-:Y:S05]  /*72d0*/  BRA `(.L_x_9040) ;  /* 0x0000001000807947 */ /* 0x000fea0003800000 */
.L_x_9037:
        /* <DEDUP_REMOVED lines=9> */
.L_x_9042:
[----:B------:R-:W0:Y:S02]  /*7370*/  F2I.F64.TRUNC R25, R24 ;  /* 0x0000001800197311 */ /* 0x000e24000030d100 */
[----:B0-----:R0:W-:Y:S01]  /*7380*/  STG.E desc[UR36][R4.64], R25 ;  /* 0x0000001904007986 */ /* 0x0011e2000c101924 */
[----:B------:R-:W-:Y:S05]  /*7390*/  BRA `(.L_x_9040) ;  /* 0x0000001000507947 */ /* 0x000fea0003800000 */
.L_x_9041:
[----:B------:R-:W0:Y:S02]  /*73a0*/  F2I.F64.TRUNC R25, R24 ;  /* 0x0000001800197311 */ /* 0x000e24000030d100 */
[----:B0-----:R0:W-:Y:S01]  /*73b0*/  STG.E.U16 desc[UR36][R4.64], R25 ;  /* 0x0000001904007986 */ /* 0x0011e2000c101524 */
[----:B------:R-:W-:Y:S05]  /*73c0*/  BRA `(.L_x_9040) ;  /* 0x0000001000447947 */ /* 0x000fea0003800000 */
.L_x_9036:
        /* <DEDUP_REMOVED lines=17> */
.L_x_9044:
        /* <DEDUP_REMOVED lines=12> */
.L_x_9043:
        /* <DEDUP_REMOVED lines=18> */
.L_x_9046:
        /* <DEDUP_REMOVED lines=13> */
.L_x_9045:
[----:B------:R0:W-:Y:S01]  /*7790*/  STG.E.64 desc[UR36][R4.64], R24 ;  /* 0x0000001804007986 */ /* 0x0001e2000c101b24 */
[----:B------:R-:W-:Y:S05]  /*77a0*/  BRA `(.L_x_9040) ;  /* 0x0000000c004c7947 */ /* 0x000fea0003800000 */
.L_x_9035:
        /* <DEDUP_REMOVED lines=13> */
.L_x_9050:
        /* <DEDUP_REMOVED lines=26> */
.L_x_9053:
[----:B------:R-:W-:-:S04]  /*7a20*/  SHF.R.U32.HI R3, RZ, 0x18, R7 ;  /* 0x00000018ff037819 */ /* 0x000fc80000011607 */
[----:B------:R-:W-:-:S07]  /*7a30*/  LOP3.LUT R0, R0, 0x80, R3, 0xf8, !PT ;  /* 0x0000008000007812 */ /* 0x000fce00078ef803 */
.L_x_9052:
[----:B------:R-:W-:Y:S05]  /*7a40*/  BSYNC.RECONVERGENT B0 ;  /* 0x0000000000007941 */ /* 0x000fea0003800200 */
.L_x_9051:
[----:B------:R4:W-:Y:S01]  /*7a50*/  STG.E.U8 desc[UR36][R4.64], R0 ;  /* 0x0000000004007986 */ /* 0x0009e2000c101124 */
[----:B------:R-:W-:Y:S05]  /*7a60*/  BRA `(.L_x_9040) ;  /* 0x00000008009c7947 */ /* 0x000fea0003800000 */
.L_x_9049:
        /* <DEDUP_REMOVED lines=26> */
.L_x_9056:
[----:B------:R-:W-:-:S04]  /*7c10*/  SHF.R.U32.HI R3, RZ, 0x18, R7 ;  /* 0x00000018ff037819 */ /* 0x000fc80000011607 */
[----:B------:R-:W-:-:S07]  /*7c20*/  LOP3.LUT R0, R0, 0x80, R3, 0xf8, !PT ;  /* 0x0000008000007812 */ /* 0x000fce00078ef803 */
.L_x_9055:
[----:B------:R-:W-:Y:S05]  /*7c30*/  BSYNC.RECONVERGENT B0 ;  /* 0x0000000000007941 */ /* 0x000fea0003800200 */
.L_x_9054:
[----:B------:R3:W-:Y:S01]  /*7c40*/  STG.E.U8 desc[UR36][R4.64], R0 ;  /* 0x0000000004007986 */ /* 0x0007e2000c101124 */
[----:B------:R-:W-:Y:S05]  /*7c50*/  BRA `(.L_x_9040) ;  /* 0x0000000800207947 */ /* 0x000fea0003800000 */
.L_x_9048:
        /* <DEDUP_REMOVED lines=30> */
.L_x_9058:
[----:B------:R-:W0:Y:S02]  /*7e40*/  F2I.U64.F64.TRUNC R24, R24 ;  /* 0x0000001800187311 */ /* 0x000e24000030d800 */
[----:B0-----:R0:W-:Y:S01]  /*7e50*/  STG.E.64 desc[UR36][R4.64], R24 ;  /* 0x0000001804007986 */ /* 0x0011e2000c101b24 */
[----:B------:R-:W-:Y:S05]  /*7e60*/  BRA `(.L_x_9040) ;  /* 0x00000004009c7947 */ /* 0x000fea0003800000 */
.L_x_9057:
[----:B------:R-:W0:Y:S02]  /*7e70*/  F2I.U32.F64.TRUNC R25, R24 ;  /* 0x0000001800197311 */ /* 0x000e24000030d000 */
[----:B0-----:R2:W-:Y:S01]  /*7e80*/  STG.E desc[UR36][R4.64], R25 ;  /* 0x0000001904007986 */ /* 0x0015e2000c101924 */
[----:B------:R-:W-:Y:S05]  /*7e90*/  BRA `(.L_x_9040) ;  /* 0x0000000400907947 */ /* 0x000fea0003800000 */
.L_x_9047:
        /* <DEDUP_REMOVED lines=10> */
.L_x_9060:
[----:B------:R-:W-:-:S05]  /*7f40*/  CS2R R26, SRZ ;  /* 0x00000000001a7805 */ /* 0x000fca000001ff00 */
[----:B------:R0:W-:Y:S01]  /*7f50*/  STG.E.128 desc[UR36][R4.64], R24 ;  /* 0x0000001804007986 */ /* 0x0001e2000c101d24 */
[----:B------:R-:W-:Y:S05]  /*7f60*/  BRA `(.L_x_9040) ;  /* 0x00000004005c7947 */ /* 0x000fea0003800000 */
.L_x_9059:
[----:B------:R-:W-:-:S13]  /*7f70*/  ISETP.NE.AND P0, PT, R0, 0xf, PT ;  /* 0x0000000f0000780c */ /* 0x000fda0003f05270 */
[----:B------:R-:W-:Y:S05]  /*7f80*/  @!P0 BRA `(.L_x_9061) ;  /* 0x0000000400288947 */ /* 0x000fea0003800000 */
[----:B------:R-:W-:-:S13]  /*7f90*/  ISETP.NE.AND P0, PT, R0, 0x17, PT ;  /* 0x000000170000780c */ /* 0x000fda0003f05270 */
[----:B------:R-:W-:Y:S05]  /*7fa0*/  @!P0 BRA `(.L_x_9062) ;  /* 0x0000000000b08947 */ /* 0x000fea0003800000 */
[----:B------:R-:W-:-:S13]  /*7fb0*/  ISETP.NE.AND P0, PT, R0, 0x18, PT ;  /* 0x000000180000780c */ /* 0x000fda0003f05270 */
[----:B------:R-:W-:Y:S05]  /*7fc0*/  @!P0 BRA `(.L_x_9063) ;  /* 0x0000000000448947 */ /* 0x000fea0003800000 */
.L_x_9039:
        /* <DEDUP_REMOVED lines=16> */
.L_x_9064:
[----:B------:R-:W-:Y:S05]  /*80d0*/  BRA `(.L_x_9040) ;  /* 0x0000000400007947 */ /* 0x000fea0003800000 */
.L_x_9063:
        /* <DEDUP_REMOVED lines=21> */
.L_x_9066:
[----:B------:R-:W-:Y:S05]  /*8230*/  BSYNC.RECONVERGENT B0 ;  /* 0x0000000000007941 */ /* 0x000fea0003800200 */
.L_x_9065:
[----:B------:R-:W-:-:S05]  /*8240*/  LOP3.LUT R3, R0, 0x80, R3, 0xf8, !PT ;  /* 0x0000008000037812 */ /* 0x000fca00078ef803 */
[----:B------:R0:W-:Y:S01]  /*8250*/  STG.E.U8 desc[UR36][R4.64], R3 ;  /* 0x0000000304007986 */ /* 0x0001e2000c101124 */
[----:B------:R-:W-:Y:S05]  /*8260*/  BRA `(.L_x_9040) ;  /* 0x00000000009c7947 */ /* 0x000fea0003800000 */
.L_x_9062:
        /* <DEDUP_REMOVED lines=20> */
.L_x_9068:
[----:B------:R-:W-:Y:S01]  /*83b0*/  IMAD.MOV.U32 R0, RZ, RZ, 0x7f ;  /* 0x0000007fff007424 */ /* 0x000fe200078e00ff */
[----:B------:R-:W-:-:S04]  /*83c0*/  ISETP.GT.U32.AND P0, PT, R3, 0x7f800000, PT ;  /* 0x7f8000000300780c */ /* 0x000fc80003f04070 */
[----:B------:R-:W-:-:S09]  /*83d0*/  SEL R0, R0, 0x7c, P0 ;  /* 0x0000007c00007807 */ /* 0x000fd20000000000 */
.L_x_9069:
[----:B------:R-:W-:Y:S05]  /*83e0*/  BSYNC.RECONVERGENT B0 ;  /* 0x0000000000007941 */ /* 0x000fea0003800200 */
.L_x_9067:
[----:B------:R-:W-:-:S04]  /*83f0*/  SHF.R.U32.HI R3, RZ, 0x18, R7 ;  /* 0x00000018ff037819 */ /* 0x000fc80000011607 */
[----:B------:R-:W-:-:S05]  /*8400*/  LOP3.LUT R3, R0, 0x80, R3, 0xf8, !PT ;  /* 0x0000008000037812 */ /* 0x000fca00078ef803 */
[----:B------:R0:W-:Y:S01]  /*8410*/  STG.E.U8 desc[UR36][R4.64], R3 ;  /* 0x0000000304007986 */ /* 0x0001e2000c101124 */
[----:B------:R-:W-:Y:S05]  /*8420*/  BRA `(.L_x_9040) ;  /* 0x00000000002c7947 */ /* 0x000fea0003800000 */
.L_x_9061:
        /* <DEDUP_REMOVED lines=11> */
.L_x_9040:
[----:B------:R-:W-:-:S07]  /*84e0*/  VIADD R22, R22, 0x80 ;  /* 0x0000008016167836 */ /* 0x000fce0000000000 */
.L_x_8999:
[----:B------:R-:W-:Y:S05]  /*84f0*/  BSYNC.RECONVERGENT B7 ;  /* 0x0000000000077941 */ /* 0x000fea0003800200 */
.L_x_8960:
        /* <DEDUP_REMOVED lines=22> */
.L_x_9073:
[----:B------:R-:W0:Y:S02]  /*8660*/  F2I.S64.F64.TRUNC R16, R16 ;  /* 0x0000001000107311 */ /* 0x000e24000030d900 */
[----:B0-----:R-:W-:-:S05]  /*8670*/  IMAD.MOV.U32 R3, RZ, RZ, R16 ;  /* 0x000000ffff037224 */ /* 0x001fca00078e0010 */
[----:B------:R-:W-:Y:S01]  /*8680*/  STG.E.U8 desc[UR36][R4.64], R3 ;  /* 0x0000000304007986 */ /* 0x000fe2000c101124 */
[----:B------:R-:W-:Y:S05]  /*8690*/  EXIT ;  /* 0x000000000000794d */ /* 0x000fea0003800000 */
.L_x_9072:
        /* <DEDUP_REMOVED lines=9> */
.L_x_9076:
[----:B------:R-:W0:Y:S02]  /*8730*/  F2I.F64.TRUNC R17, R16 ;  /* 0x0000001000117311 */ /* 0x000e24000030d100 */
[----:B0-----:R-:W-:Y:S01]  /*8740*/  STG.E desc[UR36][R4.64], R17 ;  /* 0x0000001104007986 */ /* 0x001fe2000c101924 */
[----:B------:R-:W-:Y:S05]  /*8750*/  EXIT ;  /* 0x000000000000794d */ /* 0x000fea0003800000 */
.L_x_9075:
[----:B------:R-:W0:Y:S02]  /*8760*/  F2I.F64.TRUNC R17, R16 ;  /* 0x0000001000117311 */ /* 0x000e24000030d100 */
[----:B0-----:R-:W-:Y:S01]  /*8770*/  STG.E.U16 desc[UR36][R4.64], R17 ;  /* 0x0000001104007986 */ /* 0x001fe2000c101524 */
[----:B------:R-:W-:Y:S05]  /*8780*/  EXIT ;  /* 0x000000000000794d */ /* 0x000fea0003800000 */
.L_x_9071:
        /* <DEDUP_REMOVED lines=17> */
.L_x_9078:
        /* <DEDUP_REMOVED lines=12> */
.L_x_9077:
        /* <DEDUP_REMOVED lines=18> */
.L_x_9080:
        /* <DEDUP_REMOVED lines=13> */
.L_x_9079:
[----:B------:R-:W-:Y:S01]  /*8b50*/  STG.E.64 desc[UR36][R4.64], R16 ;  /* 0x0000001004007986 */ /* 0x000fe2000c101b24 */
[----:B------:R-:W-:Y:S05]  /*8b60*/  EXIT ;  /* 0x000000000000794d */ /* 0x000fea0003800000 */
.L_x_9070:
        /* <DEDUP_REMOVED lines=13> */
.L_x_9084:
        /* <DEDUP_REMOVED lines=25> */
.L_x_9087:
[----:B------:R-:W-:-:S04]  /*8dd0*/  SHF.R.U32.HI R3, RZ, 0x18, R7 ;  /* 0x00000018ff037819 */ /* 0x000fc80000011607 */
[----:B------:R-:W-:-:S04]  /*8de0*/  LOP3.LUT R0, R0, 0x80, R3, 0xf8, !PT ;  /* 0x0000008000007812 */ /* 0x000fc800078ef803 */
[----:B------:R-:W-:-:S07]  /*8df0*/  PRMT R2, R0, 0x7610, R2 ;  /* 0x0000761000027816 */ /* 0x000fce0000000002 */
.L_x_9086:
[----:B------:R-:W-:Y:S05]  /*8e00*/  BSYNC.RECONVERGENT B0 ;  /* 0x0000000000007941 */ /* 0x000fea0003800200 */
.L_x_9085:
[----:B------:R-:W-:Y:S01]  /*8e10*/  STG.E.U8 desc[UR36][R4.64], R2 ;  /* 0x0000000204007986 */ /* 0x000fe2000c101124 */
[----:B------:R-:W-:Y:S05]  /*8e20*/  EXIT ;  /* 0x000000000000794d */ /* 0x000fea0003800000 */
.L_x_9083:
        /* <DEDUP_REMOVED lines=25> */
.L_x_9090:
[----:B------:R-:W-:-:S04]  /*8fc0*/  SHF.R.U32.HI R3, RZ, 0x18, R7 ;  /* 0x00000018ff037819 */ /* 0x000fc80000011607 */
[----:B------:R-:W-:-:S04]  /*8fd0*/  LOP3.LUT R0, R0, 0x80, R3, 0xf8, !PT ;  /* 0x0000008000007812 */ /* 0x000fc800078ef803 */
[----:B------:R-:W-:-:S07]  /*8fe0*/  PRMT R2, R0, 0x7610, R2 ;  /* 0x0000761000027816 */ /* 0x000fce0000000002 */
.L_x_9089:
[----:B------:R-:W-:Y:S05]  /*8ff0*/  BSYNC.RECONVERGENT B0 ;  /* 0x0000000000007941 */ /* 0x000fea0003800200 */
.L_x_9088:
[----:B------:R-:W-:Y:S01]  /*9000*/  STG.E.U8 desc[UR36][R4.64], R2 ;  /* 0x0000000204007986 */ /* 0x000fe2000c101124 */
[----:B------:R-:W-:Y:S05]  /*9010*/  EXIT ;  /* 0x000000000000794d */ /* 0x000fea0003800000 */
.L_x_9082:
        /* <DEDUP_REMOVED lines=30> */
.L_x_9092:
[----:B------:R-:W0:Y:S02]  /*9200*/  F2I.U64.F64.TRUNC R16, R16 ;  /* 0x0000001000107311 */ /* 0x000e24000030d800 */
[----:B0-----:R-:W-:Y:S01]  /*9210*/  STG.E.64 desc[UR36][R4.64], R16 ;  /* 0x0000001004007986 */ /* 0x001fe2000c101b24 */
[----:B------:R-:W-:Y:S05]  /*9220*/  EXIT ;  /* 0x000000000000794d */ /* 0x000fea0003800000 */
.L_x_9091:
[----:B------:R-:W0:Y:S02]  /*9230*/  F2I.U32.F64.TRUNC R17, R16 ;  /* 0x0000001000117311 */ /* 0x000e24000030d000 */
[----:B0-----:R-:W-:Y:S01]  /*9240*/  STG.E desc[UR36][R4.64], R17 ;  /* 0x0000001104007986 */ /* 0x001fe2000c101924 */
[----:B------:R-:W-:Y:S05]  /*9250*/  EXIT ;  /* 0x000000000000794d */ /* 0x000fea0003800000 */
.L_x_9081:
        /* <DEDUP_REMOVED lines=10> */
.L_x_9094:
[----:B------:R-:W-:-:S05]  /*9300*/  CS2R R18, SRZ ;  /* 0x0000000000127805 */ /* 0x000fca000001ff00 */
[----:B------:R-:W-:Y:S01]  /*9310*/  STG.E.128 desc[UR36][R4.64], R16 ;  /* 0x0000001004007986 */ /* 0x000fe2000c101d24 */
[----:B------:R-:W-:Y:S05]  /*9320*/  EXIT ;  /* 0x000000000000794d */ /* 0x000fea0003800000 */
.L_x_9093:
[----:B------:R-:W-:-:S13]  /*9330*/  ISETP.NE.AND P0, PT, R0, 0xf, PT ;  /* 0x0000000f0000780c */ /* 0x000fda0003f05270 */
[----:B------:R-:W-:Y:S05]  /*9340*/  @!P0 BRA `(.L_x_9095) ;  /* 0x0000000400288947 */ /* 0x000fea0003800000 */
[----:B------:R-:W-:-:S13]  /*9350*/  ISETP.NE.AND P0, PT, R0, 0x17, PT ;  /* 0x000000170000780c */ /* 0x000fda0003f05270 */
[----:B------:R-:W-:Y:S05]  /*9360*/  @!P0 BRA `(.L_x_9096) ;  /* 0x0000000000b08947 */ /* 0x000fea0003800000 */
[----:B------:R-:W-:-:S13]  /*9370*/  ISETP.NE.AND P0, PT, R0, 0x18, PT ;  /* 0x000000180000780c */ /* 0x000fda0003f05270 */
[----:B------:R-:W-:Y:S05]  /*9380*/  @!P0 BRA `(.L_x_9097) ;  /* 0x0000000000448947 */ /* 0x000fea0003800000 */
.L_x_9074:
        /* <DEDUP_REMOVED lines=16> */
.L_x_9098:
[----:B------:R-:W-:Y:S05]  /*9490*/  EXIT ;  /* 0x000000000000794d */ /* 0x000fea0003800000 */
.L_x_9097:
        /* <DEDUP_REMOVED lines=21> */
.L_x_9100:
[----:B------:R-:W-:Y:S05]  /*95f0*/  BSYNC.RECONVERGENT B0 ;  /* 0x0000000000007941 */ /* 0x000fea0003800200 */
.L_x_9099:
[----:B------:R-:W-:-:S05]  /*9600*/  LOP3.LUT R3, R0, 0x80, R3, 0xf8, !PT ;  /* 0x0000008000037812 */ /* 0x000fca00078ef803 */
[----:B------:R-:W-:Y:S01]  /*9610*/  STG.E.U8 desc[UR36][R4.64], R3 ;  /* 0x0000000304007986 */ /* 0x000fe2000c101124 */
[----:B------:R-:W-:Y:S05]  /*9620*/  EXIT ;  /* 0x000000000000794d */ /* 0x000fea0003800000 */
.L_x_9096:
        /* <DEDUP_REMOVED lines=20> */
.L_x_9102:
[----:B------:R-:W-:Y:S01]  /*9770*/  IMAD.MOV.U32 R0, RZ, RZ, 0x7f ;  /* 0x0000007fff007424 */ /* 0x000fe200078e00ff */
[----:B------:R-:W-:-:S04]  /*9780*/  ISETP.GT.U32.AND P0, PT, R2, 0x7f800000, PT ;  /* 0x7f8000000200780c */ /* 0x000fc80003f04070 */
[----:B------:R-:W-:-:S09]  /*9790*/  SEL R0, R0, 0x7c, P0 ;  /* 0x0000007c00007807 */ /* 0x000fd20000000000 */
.L_x_9103:
[----:B------:R-:W-:Y:S05]  /*97a0*/  BSYNC.RECONVERGENT B0 ;  /* 0x0000000000007941 */ /* 0x000fea0003800200 */
.L_x_9101:
[----:B------:R-:W-:-:S04]  /*97b0*/  SHF.R.U32.HI R3, RZ, 0x18, R3 ;  /* 0x00000018ff037819 */ /* 0x000fc80000011603 */
[----:B------:R-:W-:-:S05]  /*97c0*/  LOP3.LUT R3, R0, 0x80, R3, 0xf8, !PT ;  /* 0x0000008000037812 */ /* 0x000fca00078ef803 */
[----:B------:R-:W-:Y:S01]  /*97d0*/  STG.E.U8 desc[UR36][R4.64], R3 ;  /* 0x0000000304007986 */ /* 0x000fe2000c101124 */
[----:B------:R-:W-:Y:S05]  /*97e0*/  EXIT ;  /* 0x000000000000794d */ /* 0x000fea0003800000 */
.L_x_9095:
        /* <DEDUP_REMOVED lines=12> */
        .weak           $__internal_19_$__cuda_sm20_dblrcp_rn_slowpath_v3
        .type           $__internal_19_$__cuda_sm20_dblrcp_rn_slowpath_v3,@function
        .size           $__internal_19_$__cuda_sm20_dblrcp_rn_slowpath_v3,(.L_x_60613 - $__internal_19_$__cuda_sm20_dblrcp_rn_slowpath_v3)
$__internal_19_$__cuda_sm20_dblrcp_rn_slowpath_v3:
        /* <DEDUP_REMOVED lines=56> */
.L_x_9107:
[----:B------:R-:W0:Y:S02]  /*9c30*/  DMUL R8, R2, 8.11296384146066816958e+31 ;  /* 0x4690000002087828 */ /* 0x000e240000000000 */
[----:B0-----:R-:W0:Y:S01]  /*9c40*/  MUFU.RCP64H R3, R9 ;  /* 0x0000000900037308 */ /* 0x001e220000001800 */
[----:B------:R-:W-:-:S15]  /*9c50*/  IMAD.MOV.U32 R2, RZ, RZ, R6 ;  /* 0x000000ffff027224 */ /* 0x000fde00078e0006 */
        /* <DEDUP_REMOVED lines=31> */
.L_x_9105:
[----:B------:R-:W-:Y:S01]  /*9e50*/  LOP3.LUT R11, R3, 0x80000, RZ, 0xfc, !PT ;  /* 0x00080000030b7812 */ /* 0x000fe200078efcff */
[----:B------:R-:W-:-:S07]  /*9e60*/  IMAD.MOV.U32 R10, RZ, RZ, R2 ;  /* 0x000000ffff0a7224 */ /* 0x000fce00078e0002 */
.L_x_9106:
[----:B------:R-:W-:Y:S05]  /*9e70*/  BSYNC.RECONVERGENT B1 ;  /* 0x0000000000017941 */ /* 0x000fea0003800200 */
.L_x_9104:
[----:B------:R-:W-:Y:S02]  /*9e80*/  IMAD.MOV.U32 R2, RZ, RZ, R0 ;  /* 0x000000ffff027224 */ /* 0x000fe400078e0000 */
[----:B------:R-:W-:-:S04]  /*9e90*/  IMAD.MOV.U32 R3, RZ, RZ, 0x0 ;  /* 0x00000000ff037424 */ /* 0x000fc800078e00ff */
[----:B------:R-:W-:Y:S05]  /*9ea0*/  RET.REL.NODEC R2 `(_ZN2at6native27unrolled_elementwise_kernelIZNS0_50_GLOBAL__N__2680c7bb_12_PowKernel_cu_7dd49032_317029pow_tensor_scalar_kernel_implIddEEvRNS_18TensorIteratorBaseET0_EUldE1_St5arrayIPcLm2EELi4E23TrivialOffsetCalculatorILi1EjESC_NS0_6memory12LoadWithCastILi1EEENSD_13StoreWithCastILi1EEEEEviT_S6_T2_T3_T4_T5_) ;  /* 0xffffff6002547950 */ /* 0x000fea0003c3ffff */
.L_x_9108:
        /* <DEDUP_REMOVED lines=13> */
.L_x_60613:


//--------------------- .text._ZN2at6native18elementwise_kernelILi128ELi2EZNS0_22gpu_kernel_impl_nocastIZNS0_50_GLOBAL__N__2680c7bb_12_PowKernel_cu_7dd49032_317029pow_tensor_scalar_kernel_implIddEEvRNS_18TensorIteratorBaseET0_EUldE1_EEvS6_RKT_EUliE_EEviT1_ --------------------------
	.section	.text._ZN2at6native18elementwise_kernelILi128ELi2EZNS0_22gpu_kernel_impl_nocastIZNS0_50_GLOBAL__N__2680c7bb_12_PowKernel_cu_7dd49032_317029pow_tensor_scalar_kernel_implIddEEvRNS_18TensorIteratorBaseET0_EUldE1_EEvS6_RKT_EUliE_EEviT1_,"ax",@progbits
	.align	128
        .global         _ZN2at6native18elementwise_kernelILi128ELi2EZNS0_22gpu_kernel_impl_nocastIZNS0_50_GLOBAL__N__2680c7bb_12_PowKernel_cu_7dd49032_317029pow_tensor_scalar_kernel_implIddEEvRNS_18TensorIteratorBaseET0_EUldE1_EEvS6_RKT_EUliE_EEviT1_
        .type           _ZN2at6native18elementwise_kernelILi128ELi2EZNS0_22gpu_kernel_impl_nocastIZNS0_50_GLOBAL__N__2680c7bb_12_PowKernel_cu_7dd49032_317029pow_tensor_scalar_kernel_implIddEEvRNS_18TensorIteratorBaseET0_EUldE1_EEvS6_RKT_EUliE_EEviT1_,@function
        .size           _ZN2at6native18elementwise_kernelILi128ELi2EZNS0_22gpu_kernel_impl_nocastIZNS0_50_GLOBAL__N__2680c7bb_12_PowKernel_cu_7dd49032_317029pow_tensor_scalar_kernel_implIddEEvRNS_18TensorIteratorBaseET0_EUldE1_EEvS6_RKT_EUliE_EEviT1_,(.L_x_60614 - _ZN2at6native18elementwise_kernelILi128ELi2EZNS0_22gpu_kernel_impl_nocastIZNS0_50_GLOBAL__N__2680c7bb_12_PowKernel_cu_7dd49032_317029pow_tensor_scalar_kernel_implIddEEvRNS_18TensorIteratorBaseET0_EUldE1_EEvS6_RKT_EUliE_EEviT1_)
        .other          _ZN2at6native18elementwise_kernelILi128ELi2EZNS0_22gpu_kernel_impl_nocastIZNS0_50_GLOBAL__N__2680c7bb_12_PowKernel_cu_7dd49032_317029pow_tensor_scalar_kernel_implIddEEvRNS_18TensorIteratorBaseET0_EUldE1_EEvS6_RKT_EUliE_EEviT1_,@"STO_CUDA_ENTRY STV_DEFAULT"
_ZN2at6native18elementwise_kernelILi128ELi2EZNS0_22gpu_kernel_impl_nocastIZNS0_50_GLOBAL__N__2680c7bb_12_PowKernel_cu_7dd49032_317029pow_tensor_scalar_kernel_implIddEEvRNS_18TensorIteratorBaseET0_EUldE1_EEvS6_RKT_EUliE_EEviT1_:
.text._ZN2at6native18elementwise_kernelILi128ELi2EZNS0_22gpu_kernel_impl_nocastIZNS0_50_GLOBAL__N__2680c7bb_12_PowKernel_cu_7dd49032_317029pow_tensor_scalar_kernel_implIddEEvRNS_18TensorIteratorBaseET0_EUldE1_EEvS6_RKT_EUliE_EEviT1_:
        /* <DEDUP_REMOVED lines=14> */
[----:B0-----:R-:W2:Y:S02]  /*00e0*/  LDG.E.64 R4, desc[UR6][R4.64] ;  /* 0x0000000604047981 */ /* 0x001ea4000c1e1b00 */
[----:B--2---:R-:W0:Y:S02]  /*00f0*/  DMUL R6, R4, R4 ;  /* 0x0000000404067228 */ /* 0x004e240000000000 */
[----:B0-----:R-:W0:Y:S01]  /*0100*/  MUFU.RCP64H R9, R7 ;  /* 0x0000000700097308 */ /* 0x001e220000001800 */
[----:B------:R-:W-:-:S04]  /*0110*/  IADD3 R8, PT, PT, R7, 0x300402, RZ ;  /* 0x0030040207087810 */ /* 0x000fc80007ffe0ff */
        /* <DEDUP_REMOVED lines=30> */
[----:B------:R-:W-:Y:S05]  /*0300*/  CALL.REL.NOINC `($__internal_20_$__cuda_sm20_dblrcp_rn_slowpath_v3) ;  /* 0x0000002c00ac7944 */ /* 0x000fea0003c00000 */
[----:B------:R-:W-:Y:S01]  /*0310*/  IMAD.MOV.U32 R10, RZ, RZ, R6 ;  /* 0x000000ffff0a7224 */ /* 0x000fe200078e0006 */
[----:B------:R-:W-:-:S07]  /*0320*/  MOV R11, R7 ;  /* 0x00000007000b7202 */ /* 0x000fce0000000f00 */
.L_x_9112:
[----:B------:R-:W0:Y:S01]  /*0330*/  LDC.64 R4, c[0x0][0x580] ;  /* 0x00016000ff047b82 */ /* 0x000e220000000a00 */
[----:B------:R-:W-:Y:S01]  /*0340*/  IADD3 R3, PT, PT, R3, 0x80, RZ ;  /* 0x0000008003037810 */ /* 0x000fe20007ffe0ff */
[----:B0-----:R0:W-:Y:S06]  /*0350*/  STG.E.64 desc[UR6][R4.64], R10 ;  /* 0x0000000a04007986 */ /* 0x0011ec000c101b06 */
.L_x_9111:
[----:B------:R-:W-:Y:S05]  /*0360*/  BSYNC.RECONVERGENT B0 ;  /* 0x0000000000007941 */ /* 0x000fea0003800200 */
.L_x_9110:
[----:B------:R-:W1:Y:S02]  /*0370*/  LDCU UR4, c[0x0][0x380] ;  /* 0x00007000ff0477ac */ /* 0x000e640008000800 */
[----:B-1----:R-:W-:-:S13]  /*0380*/  ISETP.GE.AND P0, PT, R3, UR4, PT ;  /* 0x0000000403007c0c */ /* 0x002fda000bf06270 */
[----:B------:R-:W-:Y:S05]  /*0390*/  @P0 EXIT ;  /* 0x000000000000094d */ /* 0x000fea0003800000 */
[----:B0-----:R-:W0:Y:S02]  /*03a0*/  LDC.64 R10, c[0x0][0x588] ;  /* 0x00016200ff0a7b82 */ /* 0x001e240000000a00 */
        /* <DEDUP_REMOVED lines=35> */
[----:B------:R-:W-:Y:S05]  /*05e0*/  CALL.REL.NOINC `($__internal_20_$__cuda_sm20_dblrcp_rn_slowpath_v3) ;  /* 0x0000002800f47944 */ /* 0x000fea0003c00000 */
.L_x_9113:
[----:B------:R-:W0:Y:S02]  /*05f0*/  LDC.64 R2, c[0x0][0x580] ;  /* 0x00016000ff027b82 */ /* 0x000e240000000a00 */
[----:B0-----:R-:W-:Y:S01]  /*0600*/  STG.E.64 desc[UR6][R2.64], R6 ;  /* 0x0000000602007986 */ /* 0x001fe2000c101b06 */
[----:B------:R-:W-:Y:S05]  /*0610*/  EXIT ;  /* 0x000000000000794d */ /* 0x000fea0003800000 */
.L_x_9109:
        /* <DEDUP_REMOVED lines=305> */
.L_x_9116:
[----:B------:R-:W0:Y:S02]  /*1930*/  LDCU.128 UR8, c[0x0][0x580] ;  /* 0x0000b000ff0877ac */ /* 0x000e240008000c00 */
[----:B0-----:R-:W-:-:S05]  /*1940*/  IADD3 R12, P0, PT, R4, UR10, RZ ;  /* 0x0000000a040c7c10 */ /* 0x001fca000ff1e0ff */
[----:B------:R-:W-:-:S05]  /*1950*/  IMAD.X R13, RZ, RZ, UR11, P0 ;  /* 0x0000000bff0d7e24 */ /* 0x000fca00080e06ff */
[----:B------:R-:W2:Y:S01]  /*1960*/  LDG.E.64 R6, desc[UR6][R12.64] ;  /* 0x000000060c067981 */ /* 0x000ea2000c1e1b00 */
[----:B------:R-:W-:Y:S01]  /*1970*/  IADD3 R4, P1, PT, R5, UR8, RZ ;  /* 0x0000000805047c10 */ /* 0x000fe2000ff3e0ff */
[----:B------:R-:W-:Y:S03]  /*1980*/  BSSY.RECONVERGENT B1, `(.L_x_9117) ;  /* 0x0000027000017945 */ /* 0x000fe60003800200 */
[----:B------:R-:W-:Y:S01]  /*1990*/  IADD3.X R5, PT, PT, RZ, UR9, RZ, P1, !PT ;  /* 0x00000009ff057c10 */ /* 0x000fe20008ffe4ff */
        /* <DEDUP_REMOVED lines=35> */
[----:B------:R-:W-:Y:S02]  /*1bd0*/  MOV R8, R6 ;  /* 0x0000000600087202 */ /* 0x000fe40000000f00 */
[----:B------:R-:W-:-:S07]  /*1be0*/  MOV R9, R7 ;  /* 0x0000000700097202 */ /* 0x000fce0000000f00 */
.L_x_9118:
[----:B------:R-:W-:Y:S05]  /*1bf0*/  BSYNC.RECONVERGENT B1 ;  /* 0x0000000000017941 */ /* 0x000fea0003800200 */
.L_x_9117:
[----:B------:R0:W-:Y:S01]  /*1c00*/  STG.E.64 desc[UR6][R4.64], R8 ;  /* 0x0000000804007986 */ /* 0x0001e2000c101b06 */
[----:B------:R-:W-:-:S07]  /*1c10*/  VIADD R3, R3, 0x80 ;  /* 0x0000008003037836 */ /* 0x000fce0000000000 */
.L_x_9115:
[----:B------:R-:W-:Y:S05]  /*1c20*/  BSYNC.RECONVERGENT B0 ;  /* 0x0000000000007941 */ /* 0x000fea0003800200 */
.L_x_9114:
[----:B------:R-:W1:Y:S02]  /*1c30*/  LDCU UR4, c[0x0][0x380] ;  /* 0x00007000ff0477ac */ /* 0x000e640008000800 */
[----:B-1----:R-:W-:-:S13]  /*1c40*/  ISETP.GE.AND P0, PT, R3, UR4, PT ;  /* 0x0000000403007c0c */ /* 0x002fda000bf06270 */
        /* <DEDUP_REMOVED lines=299> */
.L_x_9119:
[----:B------:R-:W0:Y:S02]  /*2f00*/  LDCU.128 UR8, c[0x0][0x580] ;  /* 0x0000b000ff0877ac */ /* 0x000e240008000c00 */
[----:B0-----:R-:W-:-:S04]  /*2f10*/  IADD3 R10, P0, PT, R2, UR10, RZ ;  /* 0x0000000a020a7c10 */ /* 0x001fc8000ff1e0ff */
[----:B------:R-:W-:-:S05]  /*2f20*/  IADD3.X R11, PT, PT, RZ, UR11, RZ, P0, !PT ;  /* 0x0000000bff0b7c10 */ /* 0x000fca00087fe4ff */
[----:B------:R-:W2:Y:S01]  /*2f30*/  LDG.E.64 R4, desc[UR6][R10.64] ;  /* 0x000000060a047981 */ /* 0x000ea2000c1e1b00 */
[----:B------:R-:W-:Y:S01]  /*2f40*/  IADD3 R2, P1, PT, R3, UR8, RZ ;  /* 0x0000000803027c10 */ /* 0x000fe2000ff3e0ff */
[----:B------:R-:W-:Y:S03]  /*2f50*/  BSSY.RECONVERGENT B0, `(.L_x_9120) ;  /* 0x0000024000007945 */ /* 0x000fe60003800200 */
[----:B------:R-:W-:Y:S01]  /*2f60*/  IADD3.X R3, PT, PT, RZ, UR9, RZ, P1, !PT ;  /* 0x00000009ff037c10 */ /* 0x000fe20008ffe4ff */
[----:B--2---:R-:W0:Y:S02]  /*2f70*/  DMUL R12, R4, R4 ;  /* 0x00000004040c7228 */ /* 0x004e240000000000 */
        /* <DEDUP_REMOVED lines=33> */
.L_x_9121:
[----:B------:R-:W-:Y:S05]  /*3190*/  BSYNC.RECONVERGENT B0 ;  /* 0x0000000000007941 */ /* 0x000fea0003800200 */
.L_x_9120:
[----:B------:R-:W-:Y:S01]  /*31a0*/  STG.E.64 desc[UR6][R2.64], R6 ;  /* 0x0000000602007986 */ /* 0x000fe2000c101b06 */
[----:B------:R-:W-:Y:S05]  /*31b0*/  EXIT ;  /* 0x000000000000794d */ /* 0x000fea0003800000 */
        .weak           $__internal_20_$__cuda_sm20_dblrcp_rn_slowpath_v3
        .type           $__internal_20_$__cuda_sm20_dblrcp_rn_slowpath_v3,@function
        .size           $__internal_20_$__cuda_sm20_dblrcp_rn_slowpath_v3,(.L_x_60614 - $__internal_20_$__cuda_sm20_dblrcp_rn_slowpath_v3)
$__internal_20_$__cuda_sm20_dblrcp_rn_slowpath_v3:
        /* <DEDUP_REMOVED lines=58> */
.L_x_9125:
        /* <DEDUP_REMOVED lines=34> */
.L_x_9123:
[----:B------:R-:W-:Y:S02]  /*3780*/  LOP3.LUT R11, R7, 0x80000, RZ, 0xfc, !PT ;  /* 0x00080000070b7812 */ /* 0x000fe400078efcff */
[----:B------:R-:W-:-:S07]  /*3790*/  MOV R10, R6 ;  /* 0x00000006000a7202 */ /* 0x000fce0000000f00 */
.L_x_9124:
[----:B------:R-:W-:Y:S05]  /*37a0*/  BSYNC.RECONVERGENT B2 ;  /* 0x0000000000027941 */ /* 0x000fea0003800200 */
.L_x_9122:
[----:B------:R-:W-:Y:S01]  /*37b0*/  HFMA2 R9, -RZ, RZ, 0, 0 ;  /* 0x00000000ff097431 */ /* 0x000fe200000001ff */
[----:B------:R-:W-:Y:S02]  /*37c0*/  MOV R6, R10 ;  /* 0x0000000a00067202 */ /* 0x000fe40000000f00 */
[----:B------:R-:W-:Y:S01]  /*37d0*/  MOV R7, R11 ;  /* 0x0000000b00077202 */ /* 0x000fe20000000f00 */
[----:B------:R-:W-:Y:S06]  /*37e0*/  RET.REL.NODEC R8 `(_ZN2at6native18elementwise_kernelILi128ELi2EZNS0_22gpu_kernel_impl_nocastIZNS0_50_GLOBAL__N__2680c7bb_12_PowKernel_cu_7dd49032_317029pow_tensor_scalar_kernel_implIddEEvRNS_18TensorIteratorBaseET0_EUldE1_EEvS6_RKT_EUliE_EEviT1_) ;  /* 0xffffffc808047950 */ /* 0x000fec0003c3ffff */
.L_x_9126:
        /* <DEDUP_REMOVED lines=9> */
.L_x_60614:


//--------------------- .text._ZN2at6native27unrolled_elementwise_kernelIZNS0_50_GLOBAL__N__2680c7bb_12_PowKernel_cu_7dd49032_317029pow_tensor_scalar_kernel_implIddEEvRNS_18TensorIteratorBaseET0_EUldE1_St5arrayIPcLm2EELi4E23TrivialOffsetCalculatorILi1EjESC_NS0_6memory15LoadWithoutCastENSD_16StoreWithoutCastEEEviT_S6_T2_T3_T4_T5_ --------------------------
	.section	.text._ZN2at6native27unrolled_elementwise_kernelIZNS0_50_GLOBAL__N__2680c7bb_12_PowKernel_cu_7dd49032_317029pow_tensor_scalar_kernel_implIddEEvRNS_18TensorIteratorBaseET0_EUldE1_St5arrayIPcLm2EELi4E23TrivialOffsetCalculatorILi1EjESC_NS0_6memory15LoadWithoutCastENSD_16StoreWithoutCastEEEviT_S6_T2_T3_T4_T5_,"ax",@progbits
	.align	128
        .global         _ZN2at6native27unrolled_elementwise_kernelIZNS0_50_GLOBAL__N__2680c7bb_12_PowKernel_cu_7dd49032_317029pow_tensor_scalar_kernel_implIddEEvRNS_18TensorIteratorBaseET0_EUldE1_St5arrayIPcLm2EELi4E23TrivialOffsetCalculatorILi1EjESC_NS0_6memory15LoadWithoutCastENSD_16StoreWithoutCastEEEviT_S6_T2_T3_T4_T5_
        .type           _ZN2at6native27unrolled_elementwise_kernelIZNS0_50_GLOBAL__N__2680c7bb_12_PowKernel_cu_7dd49032_317029pow_tensor_scalar_kernel_implIddEEvRNS_18TensorIteratorBaseET0_EUldE1_St5arrayIPcLm2EELi4E23TrivialOffsetCalculatorILi1EjESC_NS0_6memory15LoadWithoutCastENSD_16StoreWithoutCastEEEviT_S6_T2_T3_T4_T5_,@function
        .size           _ZN2at6native27unrolled_elementwise_kernelIZNS0_50_GLOBAL__N__2680c7bb_12_PowKernel_cu_7dd49032_317029pow_tensor_scalar_kernel_implIddEEvRNS_18TensorIteratorBaseET0_EUldE1_St5arrayIPcLm2EELi4E23TrivialOffsetCalculatorILi1EjESC_NS0_6memory15LoadWithoutCastENSD_16StoreWithoutCastEEEviT_S6_T2_T3_T4_T5_,(.L_x_60615 - _ZN2at6native27unrolled_elementwise_kernelIZNS0_50_GLOBAL__N__2680c7bb_12_PowKernel_cu_7dd49032_317029pow_tensor_scalar_kernel_implIddEEvRNS_18TensorIteratorBaseET0_EUldE1_St5arrayIPcLm2EELi4E23TrivialOffsetCalculatorILi1EjESC_NS0_6memory15LoadWithoutCastENSD_16StoreWithoutCastEEEviT_S6_T2_T3_T4_T5_)
        .other          _ZN2at6native27unrolled_elementwise_kernelIZNS0_50_GLOBAL__N__2680c7bb_12_PowKernel_cu_7dd49032_317029pow_tensor_scalar_kernel_implIddEEvRNS_18TensorIteratorBaseET0_EUldE1_St5arrayIPcLm2EELi4E23TrivialOffsetCalculatorILi1EjESC_NS0_6memory15LoadWithoutCastENSD_16StoreWithoutCastEEEviT_S6_T2_T3_T4_T5_,@"STO_CUDA_ENTRY STV_DEFAULT"
_ZN2at6native27unrolled_elementwise_kernelIZNS0_50_GLOBAL__N__2680c7bb_12_PowKernel_cu_7dd49032_317029pow_tensor_scalar_kernel_implIddEEvRNS_18TensorIteratorBaseET0_EUldE1_St5arrayIPcLm2EELi4E23TrivialOffsetCalculatorILi1EjESC_NS0_6memory15LoadWithoutCastENSD_16StoreWithoutCastEEEviT_S6_T2_T3_T4_T5_:
.text._ZN2at6native27unrolled_elementwise_kernelIZNS0_50_GLOBAL__N__2680c7bb_12_PowKernel_cu_7dd49032_317029pow_tensor_scalar_kernel_implIddEEvRNS_18TensorIteratorBaseET0_EUldE1_St5arrayIPcLm2EELi4E23TrivialOffsetCalculatorILi1EjESC_NS0_6memory15LoadWithoutCastENSD_16StoreWithoutCastEEEviT_S6_T2_T3_T4_T5_:
[----:B------:R-:W-:Y:S01]  /*0000*/  LDC R1, c[0x0][0x37c] ;  /* 0x0000df00ff017b82 */ /* 0x000fe20000000800 */
[----:B------:R-:W0:Y:S07]  /*0010*/  S2R R0, SR_CTAID.X ;  /* 0x0000000000007919 */ /* 0x000e2e0000002500 */
[----:B------:R-:W0:Y:S01]  /*0020*/  LDC R3, c[0x0][0x380] ;  /* 0x0000e000ff037b82 */ /* 0x000e220000000800 */
[----:B------:R-:W1:Y:S01]  /*0030*/  LDCU.64 UR4, c[0x0][0x358] ;  /* 0x00006b00ff0477ac */ /* 0x000e620008000a00 */
        /* <DEDUP_REMOVED lines=8> */
[----:B------:R-:W-:Y:S01]  /*00c0*/  @!P1 IMAD R17, R0, 0x200, R13 ;  /* 0x0000020000119824 */ /* 0x000fe200078e020d */
[----:B------:R-:W-:Y:S01]  /*00d0*/  @!P1 IADD3 R13, PT, PT, R13, 0x80, RZ ;  /* 0x000000800d0d9810 */ /* 0x000fe20007ffe0ff */
[----:B------:R-:W2:Y:S03]  /*00e0*/  @!P1 LDC.64 R8, c[0x0][0x398] ;  /* 0x0000e600ff089b82 */ /* 0x000ea60000000a00 */
[----:B------:R-:W-:Y:S01]  /*00f0*/  ISETP.GE.AND P3, PT, R13, R2, PT ;  /* 0x000000020d00720c */ /* 0x000fe20003f66270 */
[----:B0-----:R-:W-:-:S12]  /*0100*/  @!P0 IMAD.WIDE.U32 R4, R15, 0x8, R4 ;  /* 0x000000080f048825 */ /* 0x001fd800078e0004 */
[----:B------:R-:W-:Y:S01]  /*0110*/  @!P3 IMAD R19, R0, 0x200, R13 ;  /* 0x000002000013b824 */ /* 0x000fe200078e020d */
[----:B------:R-:W0:Y:S01]  /*0120*/  @!P3 LDC.64 R10, c[0x0][0x398] ;  /* 0x0000e600ff0abb82 */ /* 0x000e220000000a00 */
[----:B------:R-:W-:-:S05]  /*0130*/  @!P3 VIADD R13, R13, 0x80 ;  /* 0x000000800d0db836 */ /* 0x000fca0000000000 */
[----:B------:R-:W-:Y:S01]  /*0140*/  ISETP.GE.AND P2, PT, R13, R2, PT ;  /* 0x000000020d00720c */ /* 0x000fe20003f46270 */
[----:B--2---:R-:W-:-:S12]  /*0150*/  @!P1 IMAD.WIDE.U32 R8, R17, 0x8, R8 ;  /* 0x0000000811089825 */ /* 0x004fd800078e0008 */
[----:B------:R-:W2:Y:S01]  /*0160*/  @!P2 LDC.64 R6, c[0x0][0x398] ;  /* 0x0000e600ff06ab82 */ /* 0x000ea20000000a00 */
[----:B------:R-:W-:Y:S01]  /*0170*/  @!P2 LEA R13, R0, R13, 0x9 ;  /* 0x0000000d000da211 */ /* 0x000fe200078e48ff */
[----:B0-----:R-:W-:Y:S01]  /*0180*/  @!P3 IMAD.WIDE.U32 R16, R19, 0x8, R10 ;  /* 0x000000081310b825 */ /* 0x001fe200078e000a */
[----:B------:R-:W-:Y:S02]  /*0190*/  CS2R R18, SRZ ;  /* 0x0000000000127805 */ /* 0x000fe4000001ff00 */
[----:B------:R-:W-:-:S04]  /*01a0*/  CS2R R10, SRZ ;  /* 0x00000000000a7805 */ /* 0x000fc8000001ff00 */
[----:B-1----:R0:W5:Y:S01]  /*01b0*/  @!P3 LDG.E.64 R18, desc[UR4][R16.64] ;  /* 0x000000041012b981 */ /* 0x002162000c1e1b00 */
[----:B--2---:R-:W-:Y:S01]  /*01c0*/  @!P2 IMAD.WIDE.U32 R14, R13, 0x8, R6 ;  /* 0x000000080d0ea825 */ /* 0x004fe200078e0006 */
[----:B------:R-:W-:Y:S02]  /*01d0*/  CS2R R6, SRZ ;  /* 0x0000000000067805 */ /* 0x000fe4000001ff00 */
[----:B------:R-:W-:Y:S02]  /*01e0*/  CS2R R12, SRZ ;  /* 0x00000000000c7805 */ /* 0x000fe4000001ff00 */
[----:B------:R0:W5:Y:S04]  /*01f0*/  @!P2 LDG.E.64 R10, desc[UR4][R14.64] ;  /* 0x000000040e0aa981 */ /* 0x000168000c1e1b00 */
[----:B------:R0:W5:Y:S04]  /*0200*/  @!P1 LDG.E.64 R6, desc[UR4][R8.64] ;  /* 0x0000000408069981 */ /* 0x000168000c1e1b00 */
[----:B------:R0:W5:Y:S01]  /*0210*/  @!P0 LDG.E.64 R12, desc[UR4][R4.64] ;  /* 0x00000004040c8981 */ /* 0x000162000c1e1b00 */
[----:B------:R-:W-:Y:S01]  /*0220*/  ISETP.GE.AND P0, PT, R3, R2, PT ;  /* 0x000000020300720c */ /* 0x000fe20003f06270 */
[----:B------:R-:W-:-:S12]  /*0230*/  BSSY.RECONVERGENT B0, `(.L_x_9127) ;  /* 0x0000027000007945 */ /* 0x000fd80003800200 */
[----:B0-----:R-:W-:Y:S05]  /*0240*/  @P0 BRA `(.L_x_9128) ;  /* 0x0000000000940947 */ /* 0x001fea0003800000 */
[----:B-----5:R-:W0:Y:S02]  /*0250*/  DMUL R4, R12, R12 ;  /* 0x0000000c0c047228 */ /* 0x020e240000000000 */
        /* <DEDUP_REMOVED lines=31> */
[----:B------:R-:W-:Y:S01]  /*0450*/  IMAD.MOV.U32 R13, RZ, RZ, R5 ;  /* 0x000000ffff0d7224 */ /* 0x000fe200078e0005 */
[----:B------:R-:W-:-:S07]  /*0460*/  IADD3 R21, PT, PT, R21, -0x100000, RZ ;  /* 0xfff0000015157810 */ /* 0x000fce0007ffe0ff */
[----:B------:R-:W-:Y:S05]  /*0470*/  CALL.REL.NOINC `($__internal_21_$__cuda_sm20_dblrcp_rn_slowpath_v3) ;  /* 0x0000000800707944 */ /* 0x000fea0003c00000 */
[----:B------:R-:W-:Y:S02]  /*0480*/  IMAD.MOV.U32 R8, RZ, RZ, R14 ;  /* 0x000000ffff087224 */ /* 0x000fe400078e000e */
[----:B------:R-:W-:-:S07]  /*0490*/  IMAD.MOV.U32 R9, RZ, RZ, R15 ;  /* 0x000000ffff097224 */ /* 0x000fce00078e000f */
.L_x_9128:
[----:B------:R-:W-:Y:S05]  /*04a0*/  BSYNC.RECONVERGENT B0 ;  /* 0x0000000000007941 */ /* 0x000fea0003800200 */
.L_x_9127:
[----:B------:R-:W-:Y:S01]  /*04b0*/  VIADD R5, R3, 0x80 ;  /* 0x0000008003057836 */ /* 0x000fe20000000000 */
[----:B------:R-:W-:Y:S04]  /*04c0*/  BSSY.RECONVERGENT B0, `(.L_x_9129) ;  /* 0x0000026000007945 */ /* 0x000fe80003800200 */
[----:B------:R-:W-:-:S13]  /*04d0*/  ISETP.GE.AND P0, PT, R5, R2, PT ;  /* 0x000000020500720c */ /* 0x000fda0003f06270 */
[----:B------:R-:W-:Y:S05]  /*04e0*/  @P0 BRA `(.L_x_9130) ;  /* 0x00000000008c0947 */ /* 0x000fea0003800000 */
[----:B-----5:R-:W0:Y:S02]  /*04f0*/  DMUL R12, R6, R6 ;  /* 0x00000006060c7228 */ /* 0x020e240000000000 */
        /* <DEDUP_REMOVED lines=31> */
[----:B------:R-:W-:Y:S05]  /*06f0*/  CALL.REL.NOINC `($__internal_21_$__cuda_sm20_dblrcp_rn_slowpath_v3) ;  /* 0x0000000400d07944 */ /* 0x000fea0003c00000 */
[----:B------:R-:W-:Y:S02]  /*0700*/  IMAD.MOV.U32 R6, RZ, RZ, R14 ;  /* 0x000000ffff067224 */ /* 0x000fe400078e000e */
[----:B------:R-:W-:-:S07]  /*0710*/  IMAD.MOV.U32 R7, RZ, RZ, R15 ;  /* 0x000000ffff077224 */ /* 0x000fce00078e000f */
.L_x_9130:
[----:B------:R-:W-:Y:S05]  /*0720*/  BSYNC.RECONVERGENT B0 ;  /* 0x0000000000007941 */ /* 0x000fea0003800200 */
.L_x_9129:
[----:B-----5:R-:W-:Y:S01]  /*0730*/  IADD3 R13, PT, PT, R3, 0x100, RZ ;  /* 0x00000100030d7810 */ /* 0x020fe20007ffe0ff */
[----:B------:R-:W-:Y:S03]  /*0740*/  BSSY.RECONVERGENT B0, `(.L_x_9131) ;  /* 0x0000026000007945 */ /* 0x000fe60003800200 */
[----:B------:R-:W-:-:S13]  /*0750*/  ISETP.GE.AND P0, PT, R13, R2, PT ;  /* 0x000000020d00720c */ /* 0x000fda0003f06270 */
[----:B------:R-:W-:Y:S05]  /*0760*/  @P0 BRA `(.L_x_9132) ;  /* 0x00000000008c0947 */ /* 0x000fea0003800000 */
[----:B------:R-:W0:Y:S02]  /*0770*/  DMUL R12, R18, R18 ;  /* 0x00000012120c7228 */ /* 0x000e240000000000 */
        /* <DEDUP_REMOVED lines=32> */
[----:B------:R-:W-:Y:S01]  /*0980*/  IMAD.MOV.U32 R18, RZ, RZ, R14 ;  /* 0x000000ffff127224 */ /* 0x000fe200078e000e */
[----:B------:R-:W-:-:S07]  /*0990*/  MOV R19, R15 ;  /* 0x0000000f00137202 */ /* 0x000fce0000000f00 */
.L_x_9132:
[----:B------:R-:W-:Y:S05]  /*09a0*/  BSYNC.RECONVERGENT B0 ;  /* 0x0000000000007941 */ /* 0x000fea0003800200 */
.L_x_9131:
[----:B------:R-:W-:Y:S01]  /*09b0*/  VIADD R13, R3, 0x180 ;  /* 0x00000180030d7836 */ /* 0x000fe20000000000 */
[----:B------:R-:W-:Y:S04]  /*09c0*/  BSSY.RECONVERGENT B0, `(.L_x_9133) ;  /* 0x0000026000007945 */ /* 0x000fe80003800200 */
        /* <DEDUP_REMOVED lines=35> */
[----:B------:R-:W-:Y:S01]  /*0c00*/  MOV R10, R14 ;  /* 0x0000000e000a7202 */ /* 0x000fe20000000f00 */
[----:B------:R-:W-:-:S07]  /*0c10*/  IMAD.MOV.U32 R11, RZ, RZ, R15 ;  /* 0x000000ffff0b7224 */ /* 0x000fce00078e000f */
.L_x_9134:
[----:B------:R-:W-:Y:S05]  /*0c20*/  BSYNC.RECONVERGENT B0 ;  /* 0x0000000000007941 */ /* 0x000fea0003800200 */
.L_x_9133:
[----:B------:R-:W-:Y:S01]  /*0c30*/  ISETP.GE.AND P0, PT, R3, R2, PT ;  /* 0x000000020300720c */ /* 0x000fe20003f06270 */
[----:B------:R-:W-:Y:S04]  /*0c40*/  BSSY.RECONVERGENT B0, `(.L_x_9135) ;  /* 0x0000017000007945 */ /* 0x000fe80003800200 */
[----:B------:R-:W-:Y:S08]  /*0c50*/  BSSY.RELIABLE B1, `(.L_x_9136) ;  /* 0x000000f000017945 */ /* 0x000ff00003800100 */
[----:B------:R-:W-:Y:S05]  /*0c60*/  @P0 BRA `(.L_x_9137) ;  /* 0x0000000000340947 */ /* 0x000fea0003800000 */
[----:B------:R-:W0:Y:S01]  /*0c70*/  LDC.64 R12, c[0x0][0x390] ;  /* 0x0000e400ff0c7b82 */ /* 0x000e220000000a00 */
[----:B------:R-:W-:-:S04]  /*0c80*/  IMAD R3, R0, 0x200, R3 ;  /* 0x0000020000037824 */ /* 0x000fc800078e0203 */
[----:B0-----:R-:W-:-:S04]  /*0c90*/  IMAD.WIDE.U32 R12, R3, 0x8, R12 ;  /* 0x00000008030c7825 */ /* 0x001fc800078e000c */
[----:B------:R-:W-:Y:S01]  /*0ca0*/  IMAD.MOV.U32 R3, RZ, RZ, R5 ;  /* 0x000000ffff037224 */ /* 0x000fe200078e0005 */
[----:B------:R0:W-:Y:S04]  /*0cb0*/  STG.E.64 desc[UR4][R12.64], R8 ;  /* 0x000000080c007986 */ /* 0x0001e8000c101b04 */
[----:B------:R-:W-:-:S13]  /*0cc0*/  ISETP.GE.AND P0, PT, R3, R2, PT ;  /* 0x000000020300720c */ /* 0x000fda0003f06270 */
[----:B------:R-:W-:Y:S05]  /*0cd0*/  @P0 BREAK.RELIABLE B1 ;  /* 0x0000000000010942 */ /* 0x000fea0003800100 */
[----:B0-----:R-:W-:Y:S05]  /*0ce0*/  @P0 BRA `(.L_x_9138) ;  /* 0x0000000000300947 */ /* 0x001fea0003800000 */
[----:B------:R-:W0:Y:S01]  /*0cf0*/  LDC.64 R4, c[0x0][0x390] ;  /* 0x0000e400ff047b82 */ /* 0x000e220000000a00 */
[----:B------:R-:W-:Y:S01]  /*0d00*/  LEA R9, R0, R3, 0x9 ;  /* 0x0000000300097211 */ /* 0x000fe200078e48ff */
[----:B------:R-:W-:-:S04]  /*0d10*/  VIADD R3, R3, 0x80 ;  /* 0x0000008003037836 */ /* 0x000fc80000000000 */
[----:B0-----:R-:W-:-:S05]  /*0d20*/  IMAD.WIDE.U32 R4, R9, 0x8, R4 ;  /* 0x0000000809047825 */ /* 0x001fca00078e0004 */
[----:B------:R0:W-:Y:S02]  /*0d30*/  STG.E.64 desc[UR4][R4.64], R6 ;  /* 0x0000000604007986 */ /* 0x0001e4000c101b04 */
.L_x_9137:
[----:B------:R-:W-:Y:S05]  /*0d40*/  BSYNC.RELIABLE B1 ;  /* 0x0000000000017941 */ /* 0x000fea0003800100 */
.L_x_9136:
[----:B------:R-:W-:-:S13]  /*0d50*/  ISETP.GE.AND P0, PT, R3, R2, PT ;  /* 0x000000020300720c */ /* 0x000fda0003f06270 */
[----:B0-----:R-:W0:Y:S01]  /*0d60*/  @!P0 LDC.64 R4, c[0x0][0x390] ;  /* 0x0000e400ff048b82 */ /* 0x001e220000000a00 */
[----:B------:R-:W-:Y:S01]  /*0d70*/  @!P0 IMAD R7, R0, 0x200, R3 ;  /* 0x0000020000078824 */ /* 0x000fe200078e0203 */
[----:B------:R-:W-:-:S03]  /*0d80*/  @!P0 IADD3 R3, PT, PT, R3, 0x80, RZ ;  /* 0x0000008003038810 */ /* 0x000fc60007ffe0ff */
[----:B0-----:R-:W-:-:S05]  /*0d90*/  @!P0 IMAD.WIDE.U32 R4, R7, 0x8, R4 ;  /* 0x0000000807048825 */ /* 0x001fca00078e0004 */
[----:B------:R0:W-:Y:S02]  /*0da0*/  @!P0 STG.E.64 desc[UR4][R4.64], R18 ;  /* 0x0000001204008986 */ /* 0x0001e4000c101b04 */
.L_x_9138:
[----:B------:R-:W-:Y:S05]  /*0db0*/  BSYNC.RECONVERGENT B0 ;  /* 0x0000000000007941 */ /* 0x000fea0003800200 */
.L_x_9135:
[----:B------:R-:W-:Y:S05]  /*0dc0*/  WARPSYNC.ALL ;  /* 0x0000000000007948 */ /* 0x000fea0003800000 */
[----:B------:R-:W-:-:S13]  /*0dd0*/  ISETP.GE.AND P0, PT, R3, R2, PT ;  /* 0x000000020300720c */ /* 0x000fda0003f06270 */
[----:B------:R-:W-:Y:S05]  /*0de0*/  @P0 EXIT ;  /* 0x000000000000094d */ /* 0x000fea0003800000 */
[----:B0-----:R-:W0:Y:S01]  /*0df0*/  LDC.64 R4, c[0x0][0x390] ;  /* 0x0000e400ff047b82 */ /* 0x001e220000000a00 */
[----:B------:R-:W-:-:S04]  /*0e00*/  IMAD R3, R0, 0x200, R3 ;  /* 0x0000020000037824 */ /* 0x000fc800078e0203 */
[----:B0-----:R-:W-:-:S05]  /*0e10*/  IMAD.WIDE.U32 R2, R3, 0x8, R4 ;  /* 0x0000000803027825 */ /* 0x001fca00078e0004 */
[----:B------:R-:W-:Y:S01]  /*0e20*/  STG.E.64 desc[UR4][R2.64], R10 ;  /* 0x0000000a02007986 */ /* 0x000fe2000c101b04 */
[----:B------:R-:W-:Y:S05]  /*0e30*/  EXIT ;  /* 0x000000000000794d */ /* 0x000fea0003800000 */
        .weak           $__internal_21_$__cuda_sm20_dblrcp_rn_slowpath_v3
        .type           $__internal_21_$__cuda_sm20_dblrcp_rn_slowpath_v3,@function
        .size           $__internal_21_$__cuda_sm20_dblrcp_rn_slowpath_v3,(.L_x_60615 - $__internal_21_$__cuda_sm20_dblrcp_rn_slowpath_v3)
$__internal_21_$__cuda_sm20_dblrcp_rn_slowpath_v3:
        /* <DEDUP_REMOVED lines=57> */
.L_x_9142:
        /* <DEDUP_REMOVED lines=34> */
.L_x_9140:
[----:B------:R-:W-:Y:S01]  /*13f0*/  LOP3.LUT R15, R13, 0x80000, RZ, 0xfc, !PT ;  /* 0x000800000d0f7812 */ /* 0x000fe200078efcff */
[----:B------:R-:W-:-:S07]  /*1400*/  IMAD.MOV.U32 R14, RZ, RZ, R12 ;  /* 0x000000ffff0e7224 */ /* 0x000fce00078e000c */
.L_x_9141:
[----:B------:R-:W-:Y:S05]  /*1410*/  BSYNC.RECONVERGENT B1 ;  /* 0x0000000000017941 */ /* 0x000fea0003800200 */
.L_x_9139:
[----:B------:R-:W-:Y:S01]  /*1420*/  MOV R12, R4 ;  /* 0x00000004000c7202 */ /* 0x000fe20000000f00 */
[----:B------:R-:W-:-:S04]  /*1430*/  IMAD.MOV.U32 R13, RZ, RZ, 0x0 ;  /* 0x00000000ff0d7424 */ /* 0x000fc800078e00ff */
[----:B------:R-:W-:Y:S05]  /*1440*/  RET.REL.NODEC R12 `(_ZN2at6native27unrolled_elementwise_kernelIZNS0_50_GLOBAL__N__2680c7bb_12_PowKernel_cu_7dd49032_317029pow_tensor_scalar_kernel_implIddEEvRNS_18TensorIteratorBaseET0_EUldE1_St5arrayIPcLm2EELi4E23TrivialOffsetCalculatorILi1EjESC_NS0_6memory15LoadWithoutCastENSD_16StoreWithoutCastEEEviT_S6_T2_T3_T4_T5_) ;  /* 0xffffffe80cec7950 */ /* 0x000fea0003c3ffff */
.L_x_9143:
        /* <DEDUP_REMOVED lines=11> */
.L_x_60615:


//--------------------- .text._ZN2at6native29vectorized_elementwise_kernelILi2EZNS0_50_GLOBAL__N__2680c7bb_12_PowKernel_cu_7dd49032_317029pow_tensor_scalar_kernel_implIddEEvRNS_18TensorIteratorBaseET0_EUldE1_St5arrayIPcLm2EEEEviS6_T1_ --------------------------
	.section	.text._ZN2at6native29vectorized_elementwise_kernelILi2EZNS0_50_GLOBAL__N__2680c7bb_12_PowKernel_cu_7dd49032_317029pow_tensor_scalar_kernel_implIddEEvRNS_18TensorIteratorBaseET0_EUldE1_St5arrayIPcLm2EEEEviS6_T1_,"ax",@progbits
	.align	128
        .global         _ZN2at6native29vectorized_elementwise_kernelILi2EZNS0_50_GLOBAL__N__2680c7bb_12_PowKernel_cu_7dd49032_317029pow_tensor_scalar_kernel_implIddEEvRNS_18TensorIteratorBaseET0_EUldE1_St5arrayIPcLm2EEEEviS6_T1_
        .type           _ZN2at6native29vectorized_elementwise_kernelILi2EZNS0_50_GLOBAL__N__2680c7bb_12_PowKernel_cu_7dd49032_317029pow_tensor_scalar_kernel_implIddEEvRNS_18TensorIteratorBaseET0_EUldE1_St5arrayIPcLm2EEEEviS6_T1_,@function
        .size           _ZN2at6native29vectorized_elementwise_kernelILi2EZNS0_50_GLOBAL__N__2680c7bb_12_PowKernel_cu_7dd49032_317029pow_tensor_scalar_kernel_implIddEEvRNS_18TensorIteratorBaseET0_EUldE1_St5arrayIPcLm2EEEEviS6_T1_,(.L_x_60616 - _ZN2at6native29vectorized_elementwise_kernelILi2EZNS0_50_GLOBAL__N__2680c7bb_12_PowKernel_cu_7dd49032_317029pow_tensor_scalar_kernel_implIddEEvRNS_18TensorIteratorBaseET0_EUldE1_St5arrayIPcLm2EEEEviS6_T1_)
        .other          _ZN2at6native29vectorized_elementwise_kernelILi2EZNS0_50_GLOBAL__N__2680c7bb_12_PowKernel_cu_7dd49032_317029pow_tensor_scalar_kernel_implIddEEvRNS_18TensorIteratorBaseET0_EUldE1_St5arrayIPcLm2EEEEviS6_T1_,@"STO_CUDA_ENTRY STV_DEFAULT"
_ZN2at6native29vectorized_elementwise_kernelILi2EZNS0_50_GLOBAL__N__2680c7bb_12_PowKernel_cu_7dd49032_317029pow_tensor_scalar_kernel_implIddEEvRNS_18TensorIteratorBaseET0_EUldE1_St5arrayIPcLm2EEEEviS6_T1_:
.text._ZN2at6native29vectorized_elementwise_kernelILi2EZNS0_50_GLOBAL__N__2680c7bb_12_PowKernel_cu_7dd49032_317029pow_tensor_scalar_kernel_implIddEEvRNS_18TensorIteratorBaseET0_EUldE1_St5arrayIPcLm2EEEEviS6_T1_:
        /* <DEDUP_REMOVED lines=9> */
[----:B------:R-:W-:Y:S02]  /*0090*/  CS2R R2, SRZ ;  /* 0x0000000000027805 */ /* 0x000fe4000001ff00 */
[----:B0-----:R-:W-:Y:S01]  /*00a0*/  ISETP.GE.U32.AND P6, PT, R0, R21, PT ;  /* 0x000000150000720c */ /* 0x001fe20003fc6070 */
[----:B------:R-:W-:-:S12]  /*00b0*/  IMAD.MOV.U32 R20, RZ, RZ, R0 ;  /* 0x000000ffff147224 */ /* 0x000fd800078e0000 */
[----:B------:R-:W-:Y:S01]  /*00c0*/  @!P6 VIADD R0, R20, 0x80 ;  /* 0x000000801400e836 */ /* 0x000fe20000000000 */
[----:B------:R-:W0:Y:S01]  /*00d0*/  @!P6 LDC.64 R10, c[0x0][0x398] ;  /* 0x0000e600ff0aeb82 */ /* 0x000e220000000a00 */
[----:B------:R-:W-:-:S03]  /*00e0*/  @!P6 IMAD.IADD R5, R30, 0x1, R20 ;  /* 0x000000011e05e824 */ /* 0x000fc600078e0214 */
[----:B------:R-:W-:-:S13]  /*00f0*/  ISETP.GE.U32.AND P5, PT, R0, R21, PT ;  /* 0x000000150000720c */ /* 0x000fda0003fa6070 */
[----:B------:R-:W-:Y:S01]  /*0100*/  @!P5 IMAD.IADD R31, R30, 0x1, R0 ;  /* 0x000000011e1fd824 */ /* 0x000fe200078e0200 */
[----:B------:R-:W-:Y:S01]  /*0110*/  @!P5 IADD3 R0, PT, PT, R0, 0x80, RZ ;  /* 0x000000800000d810 */ /* 0x000fe20007ffe0ff */
[----:B------:R-:W1:Y:S03]  /*0120*/  @!P5 LDC.64 R24, c[0x0][0x398] ;  /* 0x0000e600ff18db82 */ /* 0x000e660000000a00 */
[----:B------:R-:W-:Y:S01]  /*0130*/  ISETP.GE.U32.AND P4, PT, R0, R21, PT ;  /* 0x000000150000720c */ /* 0x000fe20003f86070 */
[----:B0-----:R-:W-:-:S05]  /*0140*/  @!P6 IMAD.WIDE.U32 R10, R5, 0x8, R10 ;  /* 0x00000008050ae825 */ /* 0x001fca00078e000a */
[----:B------:R0:W5:Y:S07]  /*0150*/  @!P6 LDG.E.64 R2, desc[UR4][R10.64] ;  /* 0x000000040a02e981 */ /* 0x00016e000c1e1b00 */
[----:B------:R-:W-:Y:S01]  /*0160*/  @!P4 IMAD.IADD R33, R30, 0x1, R0 ;  /* 0x000000011e21c824 */ /* 0x000fe200078e0200 */
[----:B------:R-:W2:Y:S01]  /*0170*/  @!P4 LDC.64 R8, c[0x0][0x398] ;  /* 0x0000e600ff08cb82 */ /* 0x000ea20000000a00 */
[----:B------:R-:W-:-:S05]  /*0180*/  @!P4 VIADD R0, R0, 0x80 ;  /* 0x000000800000c836 */ /* 0x000fca0000000000 */
        /* <DEDUP_REMOVED lines=10> */
[----:B------:R-:W4:Y:S01]  /*0230*/  @!P1 LDC.64 R16, c[0x0][0x398] ;  /* 0x0000e600ff109b82 */ /* 0x000f220000000a00 */
[----:B------:R-:W-:-:S05]  /*0240*/  @!P1 VIADD R0, R0, 0x80 ;  /* 0x0000008000009836 */ /* 0x000fca0000000000 */
[----:B------:R-:W-:-:S13]  /*0250*/  ISETP.GE.U32.AND P0, PT, R0, R21, PT ;  /* 0x000000150000720c */ /* 0x000fda0003f06070 */
[----:B------:R-:W-:Y:S01]  /*0260*/  @!P0 IADD3 R23, PT, PT, R30, R0, RZ ;  /* 0x000000001e178210 */ /* 0x000fe20007ffe0ff */
[----:B------:R-:W-:Y:S01]  /*0270*/  @!P0 VIADD R0, R0, 0x80 ;  /* 0x0000008000008836 */ /* 0x000fe20000000000 */
[----:B------:R-:W2:Y:S04]  /*0280*/  @!P0 LDC.64 R12, c[0x0][0x398] ;  /* 0x0000e600ff0c8b82 */ /* 0x000ea80000000a00 */
[----:B------:R-:W-:-:S13]  /*0290*/  ISETP.GE.U32.AND P6, PT, R0, R21, PT ;  /* 0x000000150000720c */ /* 0x000fda0003fc6070 */
[----:B------:R-:W4:Y:S01]  /*02a0*/  @!P6 LDC.64 R14, c[0x0][0x398] ;  /* 0x0000e600ff0eeb82 */ /* 0x000f220000000a00 */
[----:B-1----:R-:W-:-:S04]  /*02b0*/  @!P5 IMAD.WIDE.U32 R24, R31, 0x8, R24 ;  /* 0x000000081f18d825 */ /* 0x002fc800078e0018 */
[----:B------:R-:W-:Y:S02]  /*02c0*/  @!P6 IMAD.IADD R31, R30, 0x1, R0 ;  /* 0x000000011e1fe824 */ /* 0x000fe400078e0200 */
[----:B---3--:R-:W-:Y:S01]  /*02d0*/  @!P3 IMAD.WIDE.U32 R4, R29, 0x8, R4 ;  /* 0x000000081d04b825 */ /* 0x008fe200078e0004 */
[----:B0-----:R-:W-:-:S03]  /*02e0*/  CS2R R10, SRZ ;  /* 0x00000000000a7805 */ /* 0x001fc6000001ff00 */
[----:B--2---:R-:W-:Y:S01]  /*02f0*/  @!P0 IMAD.WIDE.U32 R34, R23, 0x8, R12 ;  /* 0x0000000817228825 */ /* 0x004fe200078e000c */
[----:B------:R-:W-:-:S03]  /*0300*/  CS2R R12, SRZ ;  /* 0x00000000000c7805 */ /* 0x000fc6000001ff00 */
[----:B------:R-:W-:Y:S01]  /*0310*/  @!P4 IMAD.WIDE.U32 R32, R33, 0x8, R8 ;  /* 0x000000082120c825 */ /* 0x000fe200078e0008 */
[----:B------:R-:W-:Y:S02]  /*0320*/  CS2R R8, SRZ ;  /* 0x0000000000087805 */ /* 0x000fe4000001ff00 */
[----:B------:R0:W5:Y:S01]  /*0330*/  @!P3 LDG.E.64 R12, desc[UR4][R4.64] ;  /* 0x00000004040cb981 */ /* 0x000162000c1e1b00 */
[----:B----4-:R-:W-:Y:S01]  /*0340*/  @!P2 IMAD.WIDE.U32 R6, R27, 0x8, R6 ;  /* 0x000000081b06a825 */ /* 0x010fe200078e0006 */
[----:B------:R-:W-:Y:S02]  /*0350*/  CS2R R26, SRZ ;  /* 0x00000000001a7805 */ /* 0x000fe4000001ff00 */
[----:B------:R0:W5:Y:S01]  /*0360*/  @!P5 LDG.E.64 R8, desc[UR4][R24.64] ;  /* 0x000000041808d981 */ /* 0x000162000c1e1b00 */
[----:B------:R-:W-:Y:S01]  /*0370*/  @!P1 IMAD.WIDE.U32 R28, R19, 0x8, R16 ;  /* 0x00000008131c9825 */ /* 0x000fe200078e0010 */
[----:B------:R-:W-:Y:S02]  /*0380*/  CS2R R16, SRZ ;  /* 0x0000000000107805 */ /* 0x000fe4000001ff00 */
[----:B------:R0:W5:Y:S01]  /*0390*/  @!P4 LDG.E.64 R10, desc[UR4][R32.64] ;  /* 0x00000004200ac981 */ /* 0x000162000c1e1b00 */
[----:B------:R-:W-:Y:S01]  /*03a0*/  @!P6 IMAD.WIDE.U32 R22, R31, 0x8, R14 ;  /* 0x000000081f16e825 */ /* 0x000fe200078e000e */
[----:B------:R-:W-:-:S02]  /*03b0*/  CS2R R14, SRZ ;  /* 0x00000000000e7805 */ /* 0x000fc4000001ff00 */
[----:B------:R0:W5:Y:S04]  /*03c0*/  @!P1 LDG.E.64 R16, desc[UR4][R28.64] ;  /* 0x000000041c109981 */ /* 0x000168000c1e1b00 */
[----:B------:R0:W5:Y:S04]  /*03d0*/  @!P2 LDG.E.64 R14, desc[UR4][R6.64] ;  /* 0x00000004060ea981 */ /* 0x000168000c1e1b00 */
[----:B------:R0:W5:Y:S01]  /*03e0*/  @!P6 LDG.E.64 R26, desc[UR4][R22.64] ;  /* 0x00000004161ae981 */ /* 0x000162000c1e1b00 */
[----:B------:R-:W-:-:S06]  /*03f0*/  CS2R R18, SRZ ;  /* 0x0000000000127805 */ /* 0x000fcc000001ff00 */
[----:B------:R0:W5:Y:S01]  /*0400*/  @!P0 LDG.E.64 R18, desc[UR4][R34.64] ;  /* 0x0000000422128981 */ /* 0x000162000c1e1b00 */
[----:B------:R-:W-:Y:S01]  /*0410*/  ISETP.GE.U32.AND P0, PT, R20, R21, PT ;  /* 0x000000151400720c */ /* 0x000fe20003f06070 */
        /* <DEDUP_REMOVED lines=34> */
[----:B------:R-:W-:Y:S05]  /*0640*/  CALL.REL.NOINC `($__internal_22_$__cuda_sm20_dblrcp_rn_slowpath_v3) ;  /* 0x0000002800487944 */ /* 0x000fea0003c00000 */
[----:B------:R-:W-:Y:S01]  /*0650*/  MOV R22, R4 ;  /* 0x0000000400167202 */ /* 0x000fe20000000f00 */
[----:B------:R-:W-:-:S07]  /*0660*/  IMAD.MOV.U32 R23, RZ, RZ, R5 ;  /* 0x000000ffff177224 */ /* 0x000fce00078e0005 */
.L_x_9146:
[----:B------:R-:W-:Y:S05]  /*0670*/  BSYNC.RECONVERGENT B1 ;  /* 0x0000000000017941 */ /* 0x000fea0003800200 */
.L_x_9145:
[----:B------:R-:W-:Y:S01]  /*0680*/  VIADD R31, R20, 0x80 ;  /* 0x00000080141f7836 */ /* 0x000fe20000000000 */
[----:B------:R-:W-:Y:S04]  /*0690*/  BSSY.RECONVERGENT B1, `(.L_x_9147) ;  /* 0x0000026000017945 */ /* 0x000fe80003800200 */
[----:B------:R-:W-:-:S13]  /*06a0*/  ISETP.GE.U32.AND P0, PT, R31, R21, PT ;  /* 0x000000151f00720c */ /* 0x000fda0003f06070 */
[----:B------:R-:W-:Y:S05]  /*06b0*/  @P0 BRA `(.L_x_9148) ;  /* 0x00000000008c0947 */ /* 0x000fea0003800000 */
        /* <DEDUP_REMOVED lines=35> */
.L_x_9148:
[----:B------:R-:W-:Y:S05]  /*08f0*/  BSYNC.RECONVERGENT B1 ;  /* 0x0000000000017941 */ /* 0x000fea0003800200 */
.L_x_9147:
        /* <DEDUP_REMOVED lines=39> */
.L_x_9150:
[----:B------:R-:W-:Y:S05]  /*0b70*/  BSYNC.RECONVERGENT B1 ;  /* 0x0000000000017941 */ /* 0x000fea0003800200 */
.L_x_9149:
        /* <DEDUP_REMOVED lines=39> */
.L_x_9152:
[----:B------:R-:W-:Y:S05]  /*0df0*/  BSYNC.RECONVERGENT B1 ;  /* 0x0000000000017941 */ /* 0x000fea0003800200 */
.L_x_9151:
        /* <DEDUP_REMOVED lines=39> */
.L_x_9154:
[----:B------:R-:W-:Y:S05]  /*1070*/  BSYNC.RECONVERGENT B1 ;  /* 0x0000000000017941 */ /* 0x000fea0003800200 */
.L_x_9153:
        /* <DEDUP_REMOVED lines=39> */
.L_x_9156:
[----:B------:R-:W-:Y:S05]  /*12f0*/  BSYNC.RECONVERGENT B1 ;  /* 0x0000000000017941 */ /* 0x000fea0003800200 */
.L_x_9155:
        /* <DEDUP_REMOVED lines=39> */
.L_x_9158:
[----:B------:R-:W-:Y:S05]  /*1570*/  BSYNC.RECONVERGENT B1 ;  /* 0x0000000000017941 */ /* 0x000fea0003800200 */
.L_x_9157:
        /* <DEDUP_REMOVED lines=39> */
.L_x_9160:
[----:B------:R-:W-:Y:S05]  /*17f0*/  BSYNC.RECONVERGENT B1 ;  /* 0x0000000000017941 */ /* 0x000fea0003800200 */
.L_x_9159:
[----:B------:R-:W-:Y:S01]  /*1800*/  ISETP.GE.U32.AND P0, PT, R20, R21, PT ;  /* 0x000000151400720c */ /* 0x000fe20003f06070 */
[----:B------:R-:W-:Y:S04]  /*1810*/  BSSY.RECONVERGENT B0, `(.L_x_9161) ;  /* 0x0000033000007945 */ /* 0x000fe80003800200 */
[----:B------:R-:W-:Y:S08]  /*1820*/  BSSY.RELIABLE B1, `(.L_x_9162) ;  /* 0x000002b000017945 */ /* 0x000ff00003800100 */
[----:B------:R-:W-:Y:S05]  /*1830*/  @P0 BRA `(.L_x_9163) ;  /* 0x0000000000300947 */ /* 0x000fea0003800000 */
[----:B-----5:R-:W0:Y:S01]  /*1840*/  LDC.64 R2, c[0x0][0x390] ;  /* 0x0000e400ff027b82 */ /* 0x020e220000000a00 */
[----:B------:R-:W-:Y:S02]  /*1850*/  IMAD.IADD R5, R30, 0x1, R20 ;  /* 0x000000011e057824 */ /* 0x000fe400078e0214 */
[----:B------:R-:W-:-:S05]  /*1860*/  IMAD.MOV.U32 R20, RZ, RZ, R31 ;  /* 0x000000ffff147224 */ /* 0x000fca00078e001f */
[----:B------:R-:W-:Y:S01]  /*1870*/  ISETP.GE.U32.AND P0, PT, R20, R21, PT ;  /* 0x000000151400720c */ /* 0x000fe20003f06070 */
[----:B0-----:R-:W-:-:S05]  /*1880*/  IMAD.WIDE.U32 R2, R5, 0x8, R2 ;  /* 0x0000000805027825 */ /* 0x001fca00078e0002 */
[----:B------:R0:W-:Y:S07]  /*1890*/  STG.E.64 desc[UR4][R2.64], R22 ;  /* 0x0000001602007986 */ /* 0x0001ee000c101b04 */
[----:B------:R-:W-:Y:S05]  /*18a0*/  @P0 BRA `(.L_x_9164) ;  /* 0x0000000000300947 */ /* 0x000fea0003800000 */
[----:B0-----:R-:W0:Y:S01]  /*18b0*/  LDC.64 R2, c[0x0][0x390] ;  /* 0x0000e400ff027b82 */ /* 0x001e220000000a00 */
[----:B------:R-:W-:Y:S01]  /*18c0*/  IMAD.IADD R5, R30, 0x1, R20 ;  /* 0x000000011e057824 */ /* 0x000fe200078e0214 */
[----:B------:R-:W-:-:S03]  /*18d0*/  IADD3 R20, PT, PT, R20, 0x80, RZ ;  /* 0x0000008014147810 */ /* 0x000fc60007ffe0ff */
[----:B0-----:R-:W-:-:S05]  /*18e0*/  IMAD.WIDE.U32 R2, R5, 0x8, R2 ;  /* 0x0000000805027825 */ /* 0x001fca00078e0002 */
[----:B------:R0:W-:Y:S02]  /*18f0*/  STG.E.64 desc[UR4][R2.64], R8 ;  /* 0x0000000802007986 */ /* 0x0001e4000c101b04 */
.L_x_9163:
[----:B------:R-:W-:-:S13]  /*1900*/  ISETP.GE.U32.AND P0, PT, R20, R21, PT ;  /* 0x000000151400720c */ /* 0x000fda0003f06070 */
[----:B------:R-:W-:Y:S05]  /*1910*/  @P0 BRA `(.L_x_9165) ;  /* 0x0000000000300947 */ /* 0x000fea0003800000 */
[----:B0----5:R-:W0:Y:S01]  /*1920*/  LDC.64 R2, c[0x0][0x390] ;  /* 0x0000e400ff027b82 */ /* 0x021e220000000a00 */
[----:B------:R-:W-:Y:S02]  /*1930*/  IMAD.IADD R5, R30, 0x1, R20 ;  /* 0x000000011e057824 */ /* 0x000fe400078e0214 */
[----:B------:R-:W-:Y:S02]  /*1940*/  VIADD R20, R20, 0x80 ;  /* 0x0000008014147836 */ /* 0x000fe40000000000 */
[----:B0-----:R-:W-:-:S05]  /*1950*/  IMAD.WIDE.U32 R2, R5, 0x8, R2 ;  /* 0x0000000805027825 */ /* 0x001fca00078e0002 */
[----:B------:R1:W-:Y:S02]  /*1960*/  STG.E.64 desc[UR4][R2.64], R10 ;  /* 0x0000000a02007986 */ /* 0x0003e4000c101b04 */
.L_x_9164:
[----:B------:R-:W-:-:S13]  /*1970*/  ISETP.GE.U32.AND P0, PT, R20, R21, PT ;  /* 0x000000151400720c */ /* 0x000fda0003f06070 */
[----:B------:R-:W-:Y:S05]  /*1980*/  @P0 BRA `(.L_x_9166) ;  /* 0x0000000000300947 */ /* 0x000fea0003800000 */
[----:B01----:R-:W0:Y:S01]  /*1990*/  LDC.64 R2, c[0x0][0x390] ;  /* 0x0000e400ff027b82 */ /* 0x003e220000000a00 */
[----:B------:R-:W-:Y:S01]  /*19a0*/  IMAD.IADD R5, R30, 0x1, R20 ;  /* 0x000000011e057824 */ /* 0x000fe200078e0214 */
[----:B------:R-:W-:-:S03]  /*19b0*/  IADD3 R20, PT, PT, R20, 0x80, RZ ;  /* 0x0000008014147810 */ /* 0x000fc60007ffe0ff */
[----:B0-----:R-:W-:-:S05]  /*19c0*/  IMAD.WIDE.U32 R2, R5, 0x8, R2 ;  /* 0x0000000805027825 */ /* 0x001fca00078e0002 */
[----:B------:R1:W-:Y:S02]  /*19d0*/  STG.E.64 desc[UR4][R2.64], R12 ;  /* 0x0000000c02007986 */ /* 0x0003e4000c101b04 */
.L_x_9165:
[----:B------:R-:W-:-:S13]  /*19e0*/  ISETP.GE.U32.AND P0, PT, R20, R21, PT ;  /* 0x000000151400720c */ /* 0x000fda0003f06070 */
[----:B------:R-:W-:Y:S05]  /*19f0*/  @P0 BRA `(.L_x_9167) ;  /* 0x0000000000340947 */ /* 0x000fea0003800000 */
[----:B01---5:R-:W0:Y:S01]  /*1a00*/  LDC.64 R2, c[0x0][0x390] ;  /* 0x0000e400ff027b82 */ /* 0x023e220000000a00 */
[----:B------:R-:W-:Y:S02]  /*1a10*/  IMAD.IADD R5, R30, 0x1, R20 ;  /* 0x000000011e057824 */ /* 0x000fe400078e0214 */
[----:B------:R-:W-:Y:S02]  /*1a20*/  VIADD R20, R20, 0x80 ;  /* 0x0000008014147836 */ /* 0x000fe40000000000 */
[----:B0-----:R-:W-:-:S05]  /*1a30*/  IMAD.WIDE.U32 R2, R5, 0x8, R2 ;  /* 0x0000000805027825 */ /* 0x001fca00078e0002 */
[----:B------:R2:W-:Y:S02]  /*1a40*/  STG.E.64 desc[UR4][R2.64], R14 ;  /* 0x0000000e02007986 */ /* 0x0005e4000c101b04 */
.L_x_9166:
[----:B------:R-:W-:-:S13]  /*1a50*/  ISETP.GE.U32.AND P0, PT, R20, R21, PT ;  /* 0x000000151400720c */ /* 0x000fda0003f06070 */
[----:B------:R-:W-:Y:S05]  /*1a60*/  @P0 BREAK.RELIABLE B1 ;  /* 0x0000000000010942 */ /* 0x000fea0003800100 */
[----:B------:R-:W-:Y:S05]  /*1a70*/  @P0 BRA `(.L_x_9168) ;  /* 0x0000000000300947 */ /* 0x000fea0003800000 */
[----:B012---:R-:W0:Y:S01]  /*1a80*/  LDC.64 R2, c[0x0][0x390] ;  /* 0x0000e400ff027b82 */ /* 0x007e220000000a00 */
[----:B------:R-:W-:Y:S01]  /*1a90*/  IMAD.IADD R5, R30, 0x1, R20 ;  /* 0x000000011e057824 */ /* 0x000fe200078e0214 */
[----:B------:R-:W-:-:S03]  /*1aa0*/  IADD3 R20, PT, PT, R20, 0x80, RZ ;  /* 0x0000008014147810 */ /* 0x000fc60007ffe0ff */
[----:B0-----:R-:W-:-:S05]  /*1ab0*/  IMAD.WIDE.U32 R2, R5, 0x8, R2 ;  /* 0x0000000805027825 */ /* 0x001fca00078e0002 */
[----:B------:R2:W-:Y:S02]  /*1ac0*/  STG.E.64 desc[UR4][R2.64], R16 ;  /* 0x0000001002007986 */ /* 0x0005e4000c101b04 */
.L_x_9167:
[----:B------:R-:W-:Y:S05]  /*1ad0*/  BSYNC.RELIABLE B1 ;  /* 0x0000000000017941 */ /* 0x000fea0003800100 */
.L_x_9162:
[----:B------:R-:W-:-:S13]  /*1ae0*/  ISETP.GE.U32.AND P0, PT, R20, R21, PT ;  /* 0x000000151400720c */ /* 0x000fda0003f06070 */
[----:B012--5:R-:W0:Y:S01]  /*1af0*/  @!P0 LDC.64 R2, c[0x0][0x390] ;  /* 0x0000e400ff028b82 */ /* 0x027e220000000a00 */
[----:B------:R-:W-:Y:S02]  /*1b00*/  @!P0 IMAD.IADD R5, R30, 0x1, R20 ;  /* 0x000000011e058824 */ /* 0x000fe400078e0214 */
[----:B------:R-:W-:Y:S02]  /*1b10*/  @!P0 VIADD R20, R20, 0x80 ;  /* 0x0000008014148836 */ /* 0x000fe40000000000 */
[----:B0-----:R-:W-:-:S05]  /*1b20*/  @!P0 IMAD.WIDE.U32 R2, R5, 0x8, R2 ;  /* 0x0000000805028825 */ /* 0x001fca00078e0002 */
[----:B------:R3:W-:Y:S02]  /*1b30*/  @!P0 STG.E.64 desc[UR4][R2.64], R18 ;  /* 0x0000001202008986 */ /* 0x0007e4000c101b04 */
.L_x_9168:
[----:B------:R-:W-:Y:S05]  /*1b40*/  BSYNC.RECONVERGENT B0 ;  /* 0x0000000000007941 */ /* 0x000fea0003800200 */
.L_x_9161:
[----:B------:R-:W-:Y:S05]  /*1b50*/  WARPSYNC.ALL ;  /* 0x0000000000007948 */ /* 0x000fea0003800000 */
[----:B------:R-:W-:-:S13]  /*1b60*/  ISETP.GE.U32.AND P0, PT, R20, R21, PT ;  /* 0x000000151400720c */ /* 0x000fda0003f06070 */
[----:B------:R-:W-:Y:S05]  /*1b70*/  @P0 EXIT ;  /* 0x000000000000094d */ /* 0x000fea0003800000 */
[----:B0123--:R-:W0:Y:S01]  /*1b80*/  LDC.64 R2, c[0x0][0x390] ;  /* 0x0000e400ff027b82 */ /* 0x00fe220000000a00 */
[----:B------:R-:W-:-:S04]  /*1b90*/  IMAD.IADD R5, R30, 0x1, R20 ;  /* 0x000000011e057824 */ /* 0x000fc800078e0214 */
[----:B0-----:R-:W-:-:S05]  /*1ba0*/  IMAD.WIDE.U32 R2, R5, 0x8, R2 ;  /* 0x0000000805027825 */ /* 0x001fca00078e0002 */
[----:B------:R-:W-:Y:S01]  /*1bb0*/  STG.E.64 desc[UR4][R2.64], R24 ;  /* 0x0000001802007986 */ /* 0x000fe2000c101b04 */
[----:B------:R-:W-:Y:S05]  /*1bc0*/  EXIT ;  /* 0x000000000000794d */ /* 0x000fea0003800000 */
.L_x_9144:
[----:B------:R-:W0:Y:S01]  /*1bd0*/  S2R R25, SR_TID.X ;  /* 0x0000000000197919 */ /* 0x000e220000002100 */
[----:B------:R-:W1:Y:S02]  /*1be0*/  LDC.64 R2, c[0x0][0x398] ;  /* 0x0000e600ff027b82 */ /* 0x000e640000000a00 */
[----:B-1----:R-:W-:-:S04]  /*1bf0*/  IMAD.WIDE.U32 R2, R30, 0x8, R2 ;  /* 0x000000081e027825 */ /* 0x002fc800078e0002 */
[----:B0-----:R-:W-:-:S05]  /*1c00*/  IMAD.WIDE.U32 R2, R25, 0x10, R2 ;  /* 0x0000001019027825 */ /* 0x001fca00078e0002 */
[----:B------:R-:W2:Y:S04]  /*1c10*/  LDG.E.128 R16, desc[UR4][R2.64] ;  /* 0x0000000402107981 */ /* 0x000ea8000c1e1d00 */
[----:B------:R0:W5:Y:S04]  /*1c20*/  LDG.E.128 R20, desc[UR4][R2.64+0x800] ;  /* 0x0008000402147981 */ /* 0x000168000c1e1d00 */
[----:B------:R0:W5:Y:S04]  /*1c30*/  LDG.E.128 R8, desc[UR4][R2.64+0x1000] ;  /* 0x0010000402087981 */ /* 0x000168000c1e1d00 */
[----:B------:R0:W5:Y:S01]  /*1c40*/  LDG.E.128 R12, desc[UR4][R2.64+0x1800] ;  /* 0x00180004020c7981 */ /* 0x000162000c1e1d00 */
[----:B------:R-:W-:Y:S01]  /*1c50*/  BSSY.RECONVERGENT B1, `(.L_x_9169) ;  /* 0x0000026000017945 */ /* 0x000fe20003800200 */
[----:B--2---:R-:W1:Y:S02]  /*1c60*/  DMUL R4, R16, R16 ;  /* 0x0000001010047228 */ /* 0x004e640000000000 */
[----:B-1----:R-:W1:Y:S01]  /*1c70*/  MUFU.RCP64H R7, R5 ;  /* 0x0000000500077308 */ /* 0x002e620000001800 */
[----:B------:R-:W-:-:S04]  /*1c80*/  IADD3 R6, PT, PT, R5, 0x300402, RZ ;  /* 0x0030040205067810 */ /* 0x000fc80007ffe0ff */
[----:B------:R-:W-:-:S15]  /*1c90*/  FSETP.GEU.AND P0, PT, |R6|, 5.8789094863358348022e-39, PT ;  /* 0x004004020600780b */ /* 0x000fde0003f0e200 */
        /* <DEDUP_REMOVED lines=25> */
[----:B------:R-:W-:Y:S01]  /*1e30*/  LOP3.LUT R0, R5, 0x7fffffff, RZ, 0xc0, !PT ;  /* 0x7fffffff05007812 */ /* 0x000fe200078ec0ff */
[----:B------:R-:W-:Y:S01]  /*1e40*/  IMAD.MOV.U32 R2, RZ, RZ, R4 ;  /* 0x000000ffff027224 */ /* 0x000fe200078e0004 */
[----:B------:R-:W-:Y:S01]  /*1e50*/  MOV R24, 0x1e90 ;  /* 0x00001e9000187802 */ /* 0x000fe20000000f00 */
[----:B------:R-:W-:Y:S02]  /*1e60*/  IMAD.MOV.U32 R3, RZ, RZ, R5 ;  /* 0x000000ffff037224 */ /* 0x000fe400078e0005 */
[----:B------:R-:W-:-:S07]  /*1e70*/  VIADD R0, R0, 0xfff00000 ;  /* 0xfff0000000007836 */ /* 0x000fce0000000000 */
[----:B-----5:R-:W-:Y:S05]  /*1e80*/  CALL.REL.NOINC `($__internal_22_$__cuda_sm20_dblrcp_rn_slowpath_v3) ;  /* 0x0000001000387944 */ /* 0x020fea0003c00000 */
[----:B------:R-:W-:Y:S01]  /*1e90*/  MOV R16, R4 ;  /* 0x0000000400107202 */ /* 0x000fe20000000f00 */
[----:B------:R-:W-:-:S07]  /*1ea0*/  IMAD.MOV.U32 R17, RZ, RZ, R5 ;  /* 0x000000ffff117224 */ /* 0x000fce00078e0005 */
.L_x_9170:
[----:B------:R-:W-:Y:S05]  /*1eb0*/  BSYNC.RECONVERGENT B1 ;  /* 0x0000000000017941 */ /* 0x000fea0003800200 */
.L_x_9169:
[----:B------:R-:W0:Y:S01]  /*1ec0*/  DMUL R2, R18, R18 ;  /* 0x0000001212027228 */ /* 0x000e220000000000 */
[----:B------:R-:W-:Y:S01]  /*1ed0*/  BSSY.RECONVERGENT B1, `(.L_x_9171) ;  /* 0x0000023000017945 */ /* 0x000fe20003800200 */
        /* <DEDUP_REMOVED lines=31> */
[----:B-----5:R-:W-:Y:S05]  /*20d0*/  CALL.REL.NOINC `($__internal_22_$__cuda_sm20_dblrcp_rn_slowpath_v3) ;  /* 0x0000000c00a47944 */ /* 0x020fea0003c00000 */
[----:B------:R-:W-:Y:S01]  /*20e0*/  MOV R18, R4 ;  /* 0x0000000400127202 */ /* 0x000fe20000000f00 */
[----:B------:R-:W-:-:S07]  /*20f0*/  IMAD.MOV.U32 R19, RZ, RZ, R5 ;  /* 0x000000ffff137224 */ /* 0x000fce00078e0005 */
.L_x_9172:
[----:B------:R-:W-:Y:S05]  /*2100*/  BSYNC.RECONVERGENT B1 ;  /* 0x0000000000017941 */ /* 0x000fea0003800200 */
.L_x_9171:
[----:B-----5:R-:W0:Y:S01]  /*2110*/  DMUL R2, R20, R20 ;  /* 0x0000001414027228 */ /* 0x020e220000000000 */
        /* <DEDUP_REMOVED lines=35> */
.L_x_9174:
[----:B------:R-:W-:Y:S05]  /*2350*/  BSYNC.RECONVERGENT B1 ;  /* 0x0000000000017941 */ /* 0x000fea0003800200 */
.L_x_9173:
        /* <DEDUP_REMOVED lines=36> */
.L_x_9176:
[----:B------:R-:W-:Y:S05]  /*25a0*/  BSYNC.RECONVERGENT B1 ;  /* 0x0000000000017941 */ /* 0x000fea0003800200 */
.L_x_9175:
        /* <DEDUP_REMOVED lines=36> */
.L_x_9178:
[----:B------:R-:W-:Y:S05]  /*27f0*/  BSYNC.RECONVERGENT B1 ;  /* 0x0000000000017941 */ /* 0x000fea0003800200 */
.L_x_9177:
        /* <DEDUP_REMOVED lines=36> */
.L_x_9180:
[----:B------:R-:W-:Y:S05]  /*2a40*/  BSYNC.RECONVERGENT B1 ;  /* 0x0000000000017941 */ /* 0x000fea0003800200 */
.L_x_9179:
        /* <DEDUP_REMOVED lines=36> */
.L_x_9182:
[----:B------:R-:W-:Y:S05]  /*2c90*/  BSYNC.RECONVERGENT B1 ;  /* 0x0000000000017941 */ /* 0x000fea0003800200 */
.L_x_9181:
        /* <DEDUP_REMOVED lines=36> */
.L_x_9184:
[----:B------:R-:W-:Y:S05]  /*2ee0*/  BSYNC.RECONVERGENT B1 ;  /* 0x0000000000017941 */ /* 0x000fea0003800200 */
.L_x_9183:
[----:B------:R-:W0:Y:S02]  /*2ef0*/  LDC.64 R2, c[0x0][0x390] ;  /* 0x0000e400ff027b82 */ /* 0x000e240000000a00 */
[----:B0-----:R-:W-:-:S04]  /*2f00*/  IMAD.WIDE.U32 R30, R30, 0x8, R2 ;  /* 0x000000081e1e7825 */ /* 0x001fc800078e0002 */
[----:B------:R-:W-:-:S05]  /*2f10*/  IMAD.WIDE.U32 R30, R25, 0x10, R30 ;  /* 0x00000010191e7825 */ /* 0x000fca00078e001e */
[----:B------:R-:W-:Y:S04]  /*2f20*/  STG.E.128 desc[UR4][R30.64], R16 ;  /* 0x000000101e007986 */ /* 0x000fe8000c101d04 */
[----:B------:R-:W-:Y:S04]  /*2f30*/  STG.E.128 desc[UR4][R30.64+0x800], R20 ;  /* 0x000800141e007986 */ /* 0x000fe8000c101d04 */
[----:B------:R-:W-:Y:S04]  /*2f40*/  STG.E.128 desc[UR4][R30.64+0x1000], R8 ;  /* 0x001000081e007986 */ /* 0x000fe8000c101d04 */
[----:B------:R-:W-:Y:S01]  /*2f50*/  STG.E.128 desc[UR4][R30.64+0x1800], R12 ;  /* 0x0018000c1e007986 */ /* 0x000fe2000c101d04 */
[----:B------:R-:W-:Y:S05]  /*2f60*/  EXIT ;  /* 0x000000000000794d */ /* 0x000fea0003800000 */
        .weak           $__internal_22_$__cuda_sm20_dblrcp_rn_slowpath_v3
        .type           $__internal_22_$__cuda_sm20_dblrcp_rn_slowpath_v3,@function
        .size           $__internal_22_$__cuda_sm20_dblrcp_rn_slowpath_v3,(.L_x_60616 - $__internal_22_$__cuda_sm20_dblrcp_rn_slowpath_v3)
$__internal_22_$__cuda_sm20_dblrcp_rn_slowpath_v3:
        /* <DEDUP_REMOVED lines=57> */
.L_x_9188:
        /* <DEDUP_REMOVED lines=34> */
.L_x_9186:
[----:B------:R-:W-:Y:S02]  /*3520*/  LOP3.LUT R5, R3, 0x80000, RZ, 0xfc, !PT ;  /* 0x0008000003057812 */ /* 0x000fe400078efcff */
[----:B------:R-:W-:-:S07]  /*3530*/  MOV R4, R2 ;  /* 0x0000000200047202 */ /* 0x000fce0000000f00 */
.L_x_9187:
[----:B------:R-:W-:Y:S05]  /*3540*/  BSYNC.RECONVERGENT B0 ;  /* 0x0000000000007941 */ /* 0x000fea0003800200 */
.L_x_9185:
[----:B------:R-:W-:Y:S02]  /*3550*/  IMAD.MOV.U32 R2, RZ, RZ, R24 ;  /* 0x000000ffff027224 */ /* 0x000fe400078e0018 */
[----:B------:R-:W-:-:S04]  /*3560*/  IMAD.MOV.U32 R3, RZ, RZ, 0x0 ;  /* 0x00000000ff037424 */ /* 0x000fc800078e00ff */
[----:B------:R-:W-:Y:S05]  /*3570*/  RET.REL.NODEC R2 `(_ZN2at6native29vectorized_elementwise_kernelILi2EZNS0_50_GLOBAL__N__2680c7bb_12_PowKernel_cu_7dd49032_317029pow_tensor_scalar_kernel_implIddEEvRNS_18TensorIteratorBaseET0_EUldE1_St5arrayIPcLm2EEEEviS6_T1_) ;  /* 0xffffffc802a07950 */ /* 0x000fea0003c3ffff */
.L_x_9189:
        /* <DEDUP_REMOVED lines=16> */
.L_x_60616:


//--------------------- .text._ZN2at6native29vectorized_elementwise_kernelILi4EZNS0_50_GLOBAL__N__2680c7bb_12_PowKernel_cu_7dd49032_317029pow_tensor_scalar_kernel_implIddEEvRNS_18TensorIteratorBaseET0_EUldE1_St5arrayIPcLm2EEEEviS6_T1_ --------------------------
	.section	.text._ZN2at6native29vectorized_elementwise_kernelILi4EZNS0_50_GLOBAL__N__2680c7bb_12_PowKernel_cu_7dd49032_317029pow_tensor_scalar_kernel_implIddEEvRNS_18TensorIteratorBaseET0_EUldE1_St5arrayIPcLm2EEEEviS6_T1_,"ax",@progbits
	.align	128
        .global         _ZN2at6native29vectorized_elementwise_kernelILi4EZNS0_50_GLOBAL__N__2680c7bb_12_PowKernel_cu_7dd49032_317029pow_tensor_scalar_kernel_implIddEEvRNS_18TensorIteratorBaseET0_EUldE1_St5arrayIPcLm2EEEEviS6_T1_
        .type           _ZN2at6native29vectorized_elementwise_kernelILi4EZNS0_50_GLOBAL__N__2680c7bb_12_PowKernel_cu_7dd49032_317029pow_tensor_scalar_kernel_implIddEEvRNS_18TensorIteratorBaseET0_EUldE1_St5arrayIPcLm2EEEEviS6_T1_,@function
        .size           _ZN2at6native29vectorized_elementwise_kernelILi4EZNS0_50_GLOBAL__N__2680c7bb_12_PowKernel_cu_7dd49032_317029pow_tensor_scalar_kernel_implIddEEvRNS_18TensorIteratorBaseET0_EUldE1_St5arrayIPcLm2EEEEviS6_T1_,(.L_x_60617 - _ZN2at6native29vectorized_elementwise_kernelILi4EZNS0_50_GLOBAL__N__2680c7bb_12_PowKernel_cu_7dd49032_317029pow_tensor_scalar_kernel_implIddEEvRNS_18TensorIteratorBaseET0_EUldE1_St5arrayIPcLm2EEEEviS6_T1_)
        .other          _ZN2at6native29vectorized_elementwise_kernelILi4EZNS0_50_GLOBAL__N__2680c7bb_12_PowKernel_cu_7dd49032_317029pow_tensor_scalar_kernel_implIddEEvRNS_18TensorIteratorBaseET0_EUldE1_St5arrayIPcLm2EEEEviS6_T1_,@"STO_CUDA_ENTRY STV_DEFAULT"
_ZN2at6native29vectorized_elementwise_kernelILi4EZNS0_50_GLOBAL__N__2680c7bb_12_PowKernel_cu_7dd49032_317029pow_tensor_scalar_kernel_implIddEEvRNS_18TensorIteratorBaseET0_EUldE1_St5arrayIPcLm2EEEEviS6_T1_:
.text._ZN2at6native29vectorized_elementwise_kernelILi4EZNS0_50_GLOBAL__N__2680c7bb_12_PowKernel_cu_7dd49032_317029pow_tensor_scalar_kernel_implIddEEvRNS_18TensorIteratorBaseET0_EUldE1_St5arrayIPcLm2EEEEviS6_T1_:
        /* <DEDUP_REMOVED lines=100> */
[----:B------:R-:W-:Y:S05]  /*0640*/  CALL.REL.NOINC `($__internal_23_$__cuda_sm20_dblrcp_rn_slowpath_v3) ;  /* 0x0000002800307944 */ /* 0x000fea0003c00000 */
[----:B------:R-:W-:Y:S01]  /*0650*/  MOV R22, R4 ;  /* 0x0000000400167202 */ /* 0x000fe20000000f00 */
[----:B------:R-:W-:-:S07]  /*0660*/  IMAD.MOV.U32 R23, RZ, RZ, R5 ;  /* 0x000000ffff177224 */ /* 0x000fce00078e0005 */
.L_x_9192:
[----:B------:R-:W-:Y:S05]  /*0670*/  BSYNC.RECONVERGENT B1 ;  /* 0x0000000000017941 */ /* 0x000fea0003800200 */
.L_x_9191:
        /* <DEDUP_REMOVED lines=39> */
.L_x_9194:
[----:B------:R-:W-:Y:S05]  /*08f0*/  BSYNC.RECONVERGENT B1 ;  /* 0x0000000000017941 */ /* 0x000fea0003800200 */
.L_x_9193:
        /* <DEDUP_REMOVED lines=39> */
.L_x_9196:
[----:B------:R-:W-:Y:S05]  /*0b70*/  BSYNC.RECONVERGENT B1 ;  /* 0x0000000000017941 */ /* 0x000fea0003800200 */
.L_x_9195:
        /* <DEDUP_REMOVED lines=39> */
.L_x_9198:
[----:B------:R-:W-:Y:S05]  /*0df0*/  BSYNC.RECONVERGENT B1 ;  /* 0x0000000000017941 */ /* 0x000fea0003800200 */
.L_x_9197:
        /* <DEDUP_REMOVED lines=39> */
.L_x_9200:
[----:B------:R-:W-:Y:S05]  /*1070*/  BSYNC.RECONVERGENT B1 ;  /* 0x0000000000017941 */ /* 0x000fea0003800200 */
.L_x_9199:
        /* <DEDUP_REMOVED lines=39> */
.L_x_9202:
[----:B------:R-:W-:Y:S05]  /*12f0*/  BSYNC.RECONVERGENT B1 ;  /* 0x0000000000017941 */ /* 0x000fea0003800200 */
.L_x_9201:
        /* <DEDUP_REMOVED lines=39> */
.L_x_9204:
[----:B------:R-:W-:Y:S05]  /*1570*/  BSYNC.RECONVERGENT B1 ;  /* 0x0000000000017941 */ /* 0x000fea0003800200 */
.L_x_9203:
        /* <DEDUP_REMOVED lines=39> */
.L_x_9206:
[----:B------:R-:W-:Y:S05]  /*17f0*/  BSYNC.RECONVERGENT B1 ;  /* 0x0000000000017941 */ /* 0x000fea0003800200 */
.L_x_9205:
        /* <DEDUP_REMOVED lines=16> */
.L_x_9209:
[----:B------:R-:W-:-:S13]  /*1900*/  ISETP.GE.U32.AND P0, PT, R20, R21, PT ;  /* 0x000000151400720c */ /* 0x000fda0003f06070 */
[----:B------:R-:W-:Y:S05]  /*1910*/  @P0 BRA `(.L_x_9211) ;  /* 0x0000000000300947 */ /* 0x000fea0003800000 */
[----:B0----5:R-:W0:Y:S01]  /*1920*/  LDC.64 R2, c[0x0][0x390] ;  /* 0x0000e400ff027b82 */ /* 0x021e220000000a00 */
[----:B------:R-:W-:Y:S02]  /*1930*/  IMAD.IADD R5, R30, 0x1, R20 ;  /* 0x000000011e057824 */ /* 0x000fe400078e0214 */
[----:B------:R-:W-:Y:S02]  /*1940*/  VIADD R20, R20, 0x80 ;  /* 0x0000008014147836 */ /* 0x000fe40000000000 */
[----:B0-----:R-:W-:-:S05]  /*1950*/  IMAD.WIDE.U32 R2, R5, 0x8, R2 ;  /* 0x0000000805027825 */ /* 0x001fca00078e0002 */
[----:B------:R1:W-:Y:S02]  /*1960*/  STG.E.64 desc[UR4][R2.64], R10 ;  /* 0x0000000a02007986 */ /* 0x0003e4000c101b04 */
.L_x_9210:
[----:B------:R-:W-:-:S13]  /*1970*/  ISETP.GE.U32.AND P0, PT, R20, R21, PT ;  /* 0x000000151400720c */ /* 0x000fda0003f06070 */
[----:B------:R-:W-:Y:S05]  /*1980*/  @P0 BRA `(.L_x_9212) ;  /* 0x0000000000300947 */ /* 0x000fea0003800000 */
[----:B01----:R-:W0:Y:S01]  /*1990*/  LDC.64 R2, c[0x0][0x390] ;  /* 0x0000e400ff027b82 */ /* 0x003e220000000a00 */
[----:B------:R-:W-:Y:S02]  /*19a0*/  IMAD.IADD R5, R30, 0x1, R20 ;  /* 0x000000011e057824 */ /* 0x000fe400078e0214 */
[----:B------:R-:W-:Y:S02]  /*19b0*/  VIADD R20, R20, 0x80 ;  /* 0x0000008014147836 */ /* 0x000fe40000000000 */
[----:B0-----:R-:W-:-:S05]  /*19c0*/  IMAD.WIDE.U32 R2, R5, 0x8, R2 ;  /* 0x0000000805027825 */ /* 0x001fca00078e0002 */
[----:B------:R1:W-:Y:S02]  /*19d0*/  STG.E.64 desc[UR4][R2.64], R12 ;  /* 0x0000000c02007986 */ /* 0x0003e4000c101b04 */
.L_x_9211:
[----:B------:R-:W-:-:S13]  /*19e0*/  ISETP.GE.U32.AND P0, PT, R20, R21, PT ;  /* 0x000000151400720c */ /* 0x000fda0003f06070 */
[----:B------:R-:W-:Y:S05]  /*19f0*/  @P0 BRA `(.L_x_9213) ;  /* 0x0000000000340947 */ /* 0x000fea0003800000 */
[----:B01---5:R-:W0:Y:S01]  /*1a00*/  LDC.64 R2, c[0x0][0x390] ;  /* 0x0000e400ff027b82 */ /* 0x023e220000000a00 */
[----:B------:R-:W-:Y:S01]  /*1a10*/  IADD3 R5, PT, PT, R30, R20, RZ ;  /* 0x000000141e057210 */ /* 0x000fe20007ffe0ff */
[----:B------:R-:W-:-:S04]  /*1a20*/  VIADD R20, R20, 0x80 ;  /* 0x0000008014147836 */ /* 0x000fc80000000000 */
[----:B0-----:R-:W-:-:S05]  /*1a30*/  IMAD.WIDE.U32 R2, R5, 0x8, R2 ;  /* 0x0000000805027825 */ /* 0x001fca00078e0002 */
[----:B------:R2:W-:Y:S02]  /*1a40*/  STG.E.64 desc[UR4][R2.64], R14 ;  /* 0x0000000e02007986 */ /* 0x0005e4000c101b04 */
.L_x_9212:
        /* <DEDUP_REMOVED lines=8> */
.L_x_9213:
[----:B------:R-:W-:Y:S05]  /*1ad0*/  BSYNC.RELIABLE B1 ;  /* 0x0000000000017941 */ /* 0x000fea0003800100 */
.L_x_9208:
[----:B------:R-:W-:-:S13]  /*1ae0*/  ISETP.GE.U32.AND P0, PT, R20, R21, PT ;  /* 0x000000151400720c */ /* 0x000fda0003f06070 */
[----:B012--5:R-:W0:Y:S01]  /*1af0*/  @!P0 LDC.64 R2, c[0x0][0x390] ;  /* 0x0000e400ff028b82 */ /* 0x027e220000000a00 */
[----:B------:R-:W-:Y:S01]  /*1b00*/  @!P0 IMAD.IADD R5, R30, 0x1, R20 ;  /* 0x000000011e058824 */ /* 0x000fe200078e0214 */
[----:B------:R-:W-:-:S03]  /*1b10*/  @!P0 IADD3 R20, PT, PT, R20, 0x80, RZ ;  /* 0x0000008014148810 */ /* 0x000fc60007ffe0ff */
[----:B0-----:R-:W-:-:S05]  /*1b20*/  @!P0 IMAD.WIDE.U32 R2, R5, 0x8, R2 ;  /* 0x0000000805028825 */ /* 0x001fca00078e0002 */
[----:B------:R3:W-:Y:S02]  /*1b30*/  @!P0 STG.E.64 desc[UR4][R2.64], R18 ;  /* 0x0000001202008986 */ /* 0x0007e4000c101b04 */
.L_x_9214:
[----:B------:R-:W-:Y:S05]  /*1b40*/  BSYNC.RECONVERGENT B0 ;  /* 0x0000000000007941 */ /* 0x000fea0003800200 */
.L_x_9207:
        /* <DEDUP_REMOVED lines=8> */
.L_x_9190:
[----:B------:R-:W0:Y:S01]  /*1bd0*/  S2R R25, SR_TID.X ;  /* 0x0000000000197919 */ /* 0x000e220000002100 */
[----:B------:R-:W1:Y:S02]  /*1be0*/  LDC.64 R2, c[0x0][0x398] ;  /* 0x0000e600ff027b82 */ /* 0x000e640000000a00 */
[----:B-1----:R-:W-:-:S04]  /*1bf0*/  IMAD.WIDE.U32 R2, R30, 0x8, R2 ;  /* 0x000000081e027825 */ /* 0x002fc800078e0002 */
[----:B0-----:R-:W-:-:S05]  /*1c00*/  IMAD.WIDE.U32 R2, R25, 0x20, R2 ;  /* 0x0000002019027825 */ /* 0x001fca00078e0002 */
[----:B------:R-:W2:Y:S04]  /*1c10*/  LDG.E.ENL2.256 R20, R16, desc[UR4][R2.64] ;  /* 0xfe0000040210797e */ /* 0x000ea80008121914 */
[----:B------:R2:W5:Y:S01]  /*1c20*/  LDG.E.ENL2.256 R12, R8, desc[UR4][R2.64+0x1000] ;  /* 0xfe0080040208797e */ /* 0x000562000812190c */
[----:B------:R-:W-:Y:S01]  /*1c30*/  BSSY.RECONVERGENT B1, `(.L_x_9215) ;  /* 0x0000024000017945 */ /* 0x000fe20003800200 */
        /* <DEDUP_REMOVED lines=32> */
[----:B-----5:R-:W-:Y:S05]  /*1e40*/  CALL.REL.NOINC `($__internal_23_$__cuda_sm20_dblrcp_rn_slowpath_v3) ;  /* 0x0000001000307944 */ /* 0x020fea0003c00000 */
[----:B------:R-:W-:Y:S01]  /*1e50*/  MOV R16, R4 ;  /* 0x0000000400107202 */ /* 0x000fe20000000f00 */
[----:B------:R-:W-:-:S07]  /*1e60*/  IMAD.MOV.U32 R17, RZ, RZ, R5 ;  /* 0x000000ffff117224 */ /* 0x000fce00078e0005 */
.L_x_9216:
[----:B------:R-:W-:Y:S05]  /*1e70*/  BSYNC.RECONVERGENT B1 ;  /* 0x0000000000017941 */ /* 0x000fea0003800200 */
.L_x_9215:
        /* <DEDUP_REMOVED lines=36> */
.L_x_9218:
[----:B------:R-:W-:Y:S05]  /*20c0*/  BSYNC.RECONVERGENT B1 ;  /* 0x0000000000017941 */ /* 0x000fea0003800200 */
.L_x_9217:
        /* <DEDUP_REMOVED lines=36> */
.L_x_9220:
[----:B------:R-:W-:Y:S05]  /*2310*/  BSYNC.RECONVERGENT B1 ;  /* 0x0000000000017941 */ /* 0x000fea0003800200 */
.L_x_9219:
        /* <DEDUP_REMOVED lines=36> */
.L_x_9222:
[----:B------:R-:W-:Y:S05]  /*2560*/  BSYNC.RECONVERGENT B1 ;  /* 0x0000000000017941 */ /* 0x000fea0003800200 */
.L_x_9221:
        /* <DEDUP_REMOVED lines=36> */
.L_x_9224:
[----:B------:R-:W-:Y:S05]  /*27b0*/  BSYNC.RECONVERGENT B1 ;  /* 0x0000000000017941 */ /* 0x000fea0003800200 */
.L_x_9223:
        /* <DEDUP_REMOVED lines=36> */
.L_x_9226:
[----:B------:R-:W-:Y:S05]  /*2a00*/  BSYNC.RECONVERGENT B1 ;  /* 0x0000000000017941 */ /* 0x000fea0003800200 */
.L_x_9225:
        /* <DEDUP_REMOVED lines=36> */
.L_x_9228:
[----:B------:R-:W-:Y:S05]  /*2c50*/  BSYNC.RECONVERGENT B1 ;  /* 0x0000000000017941 */ /* 0x000fea0003800200 */
.L_x_9227:
        /* <DEDUP_REMOVED lines=36> */
.L_x_9230:
[----:B------:R-:W-:Y:S05]  /*2ea0*/  BSYNC.RECONVERGENT B1 ;  /* 0x0000000000017941 */ /* 0x000fea0003800200 */
.L_x_9229:
[----:B------:R-:W0:Y:S02]  /*2eb0*/  LDC.64 R2, c[0x0][0x390] ;  /* 0x0000e400ff027b82 */ /* 0x000e240000000a00 */
[----:B0-----:R-:W-:-:S04]  /*2ec0*/  IMAD.WIDE.U32 R30, R30, 0x8, R2 ;  /* 0x000000081e1e7825 */ /* 0x001fc800078e0002 */
[----:B------:R-:W-:-:S05]  /*2ed0*/  IMAD.WIDE.U32 R30, R25, 0x20, R30 ;  /* 0x00000020191e7825 */ /* 0x000fca00078e001e */
[----:B------:R-:W-:Y:S04]  /*2ee0*/  STG.E.ENL2.256 desc[UR4][R30.64], R16, R20 ;  /* 0xf80000101e14797f */ /* 0x000fe8000f121804 */
[----:B------:R-:W-:Y:S01]  /*2ef0*/  STG.E.ENL2.256 desc[UR4][R30.64+0x1000], R8, R12 ;  /* 0xf80080081e0c797f */ /* 0x000fe2000f121804 */
[----:B------:R-:W-:Y:S05]  /*2f00*/  EXIT ;  /* 0x000000000000794d */ /* 0x000fea0003800000 */
        .weak           $__internal_23_$__cuda_sm20_dblrcp_rn_slowpath_v3
        .type           $__internal_23_$__cuda_sm20_dblrcp_rn_slowpath_v3,@function
        .size           $__internal_23_$__cuda_sm20_dblrcp_rn_slowpath_v3,(.L_x_60617 - $__internal_23_$__cuda_sm20_dblrcp_rn_slowpath_v3)
$__internal_23_$__cuda_sm20_dblrcp_rn_slowpath_v3:
        /* <DEDUP_REMOVED lines=57> */
.L_x_9234:
        /* <DEDUP_REMOVED lines=34> */
.L_x_9232:
[----:B------:R-:W-:Y:S02]  /*34c0*/  LOP3.LUT R5, R3, 0x80000, RZ, 0xfc, !PT ;  /* 0x0008000003057812 */ /* 0x000fe400078efcff */
[----:B------:R-:W-:-:S07]  /*34d0*/  MOV R4, R2 ;  /* 0x0000000200047202 */ /* 0x000fce0000000f00 */
.L_x_9233:
[----:B------:R-:W-:Y:S05]  /*34e0*/  BSYNC.RECONVERGENT B0 ;  /* 0x0000000000007941 */ /* 0x000fea0003800200 */
.L_x_9231:
[----:B------:R-:W-:Y:S02]  /*34f0*/  IMAD.MOV.U32 R2, RZ, RZ, R24 ;  /* 0x000000ffff027224 */ /* 0x000fe400078e0018 */
[----:B------:R-:W-:-:S04]  /*3500*/  IMAD.MOV.U32 R3, RZ, RZ, 0x0 ;  /* 0x00000000ff037424 */ /* 0x000fc800078e00ff */
[----:B------:R-:W-:Y:S05]  /*3510*/  RET.REL.NODEC R2 `(_ZN2at6native29vectorized_elementwise_kernelILi4EZNS0_50_GLOBAL__N__2680c7bb_12_PowKernel_cu_7dd49032_317029pow_tensor_scalar_kernel_implIddEEvRNS_18TensorIteratorBaseET0_EUldE1_St5arrayIPcLm2EEEEviS6_T1_) ;  /* 0xffffffc802b87950 */ /* 0x000fea0003c3ffff */
.L_x_9235:
        /* <DEDUP_REMOVED lines=14> */
.L_x_60617:


//--------------------- .text._ZN2at6native29vectorized_elementwise_kernelILi8EZNS0_50_GLOBAL__N__2680c7bb_12_PowKernel_cu_7dd49032_317029pow_tensor_scalar_kernel_implIddEEvRNS_18TensorIteratorBaseET0_EUldE1_St5arrayIPcLm2EEEEviS6_T1_ --------------------------
	.section	.text._ZN2at6native29vectorized_elementwise_kernelILi8EZNS0_50_GLOBAL__N__2680c7bb_12_PowKernel_cu_7dd49032_317029pow_tensor_scalar_kernel_implIddEEvRNS_18TensorIteratorBaseET0_EUldE1_St5arrayIPcLm2EEEEviS6_T1_,"ax",@progbits
	.align	128
        .global         _ZN2at6native29vectorized_elementwise_kernelILi8EZNS0_50_GLOBAL__N__2680c7bb_12_PowKernel_cu_7dd49032_317029pow_tensor_scalar_kernel_implIddEEvRNS_18TensorIteratorBaseET0_EUldE1_St5arrayIPcLm2EEEEviS6_T1_
        .type           _ZN2at6native29vectorized_elementwise_kernelILi8EZNS0_50_GLOBAL__N__2680c7bb_12_PowKernel_cu_7dd49032_317029pow_tensor_scalar_kernel_implIddEEvRNS_18TensorIteratorBaseET0_EUldE1_St5arrayIPcLm2EEEEviS6_T1_,@function
        .size           _ZN2at6native29vectorized_elementwise_kernelILi8EZNS0_50_GLOBAL__N__2680c7bb_12_PowKernel_cu_7dd49032_317029pow_tensor_scalar_kernel_implIddEEvRNS_18TensorIteratorBaseET0_EUldE1_St5arrayIPcLm2EEEEviS6_T1_,(.L_x_60799 - _ZN2at6native29vectorized_elementwise_kernelILi8EZNS0_50_GLOBAL__N__2680c7bb_12_PowKernel_cu_7dd49032_317029pow_tensor_scalar_kernel_implIddEEvRNS_18TensorIteratorBaseET0_EUldE1_St5arrayIPcLm2EEEEviS6_T1_)
        .other          _ZN2at6native29vectorized_elementwise_kernelILi8EZNS0_50_GLOBAL__N__2680c7bb_12_PowKernel_cu_7dd49032_317029pow_tensor_scalar_kernel_implIddEEvRNS_18TensorIteratorBaseET0_EUldE1_St5arrayIPcLm2EEEEviS6_T1_,@"STO_CUDA_ENTRY STV_DEFAULT"
_ZN2at6native29vectorized_elementwise_kernelILi8EZNS0_50_GLOBAL__N__2680c7bb_12_PowKernel_cu_7dd49032_317029pow_tensor_scalar_kernel_implIddEEvRNS_18TensorIteratorBaseET0_EUldE1_St5arrayIPcLm2EEEEviS6_T1_:
.text._ZN2at6native29vectorized_elementwise_kernelILi8EZNS0_50_GLOBAL__N__2680c7bb_12_PowKernel_cu_7dd49032_317029pow_tensor_scalar_kernel_implIddEEvRNS_18TensorIteratorBaseET0_EUldE1_St5arrayIPcLm2EEEEviS6_T1_:
[----:B------:R-:W-:Y:S01]  /*0000*/  LDC R1, c[0x0][0x37c] ;  /* 0x0000df00ff017b82 */ /* 0x000fe20000000800 */
[----:B------:R-:W-:Y:S05]  /*0010*/  EXIT ;  /* 0x000000000000794d */ /* 0x000fea0003800000 */
.L_x_9236:
        /* <DEDUP_REMOVED lines=14> */
.L_x_60799:


//--------------------- .text._ZN2at6native18elementwise_kernelILi128ELi4EZNS0_15gpu_kernel_implIZNS0_50_GLOBAL__N__2680c7bb_12_PowKernel_cu_7dd49032_317029pow_tensor_scalar_kernel_implIddEEvRNS_18TensorIteratorBaseET0_EUldE0_EEvS6_RKT_EUliE_EEviT1_ --------------------------
	.section	.text._ZN2at6native18elementwise_kernelILi128ELi4EZNS0_15gpu_kernel_implIZNS0_50_GLOBAL__N__2680c7bb_12_PowKernel_cu_7dd49032_317029pow_tensor_scalar_kernel_implIddEEvRNS_18TensorIteratorBaseET0_EUldE0_EEvS6_RKT_EUliE_EEviT1_,"ax",@progbits
	.align	128
        .global         _ZN2at6native18elementwise_kernelILi128ELi4EZNS0_15gpu_kernel_implIZNS0_50_GLOBAL__N__2680c7bb_12_PowKernel_cu_7dd49032_317029pow_tensor_scalar_kernel_implIddEEvRNS_18TensorIteratorBaseET0_EUldE0_EEvS6_RKT_EUliE_EEviT1_
        .type           _ZN2at6native18elementwise_kernelILi128ELi4EZNS0_15gpu_kernel_implIZNS0_50_GLOBAL__N__2680c7bb_12_PowKernel_cu_7dd49032_317029pow_tensor_scalar_kernel_implIddEEvRNS_18TensorIteratorBaseET0_EUldE0_EEvS6_RKT_EUliE_EEviT1_,@function
        .size           _ZN2at6native18elementwise_kernelILi128ELi4EZNS0_15gpu_kernel_implIZNS0_50_GLOBAL__N__2680c7bb_12_PowKernel_cu_7dd49032_317029pow_tensor_scalar_kernel_implIddEEvRNS_18TensorIteratorBaseET0_EUldE0_EEvS6_RKT_EUliE_EEviT1_,(.L_x_60800 - _ZN2at6native18elementwise_kernelILi128ELi4EZNS0_15gpu_kernel_implIZNS0_50_GLOBAL__N__2680c7bb_12_PowKernel_cu_7dd49032_317029pow_tensor_scalar_kernel_implIddEEvRNS_18TensorIteratorBaseET0_EUldE0_EEvS6_RKT_EUliE_EEviT1_)
        .other          _ZN2at6native18elementwise_kernelILi128ELi4EZNS0_15gpu_kernel_implIZNS0_50_GLOBAL__N__2680c7bb_12_PowKernel_cu_7dd49032_317029pow_tensor_scalar_kernel_implIddEEvRNS_18TensorIteratorBaseET0_EUldE0_EEvS6_RKT_EUliE_EEviT1_,@"STO_CUDA_ENTRY STV_DEFAULT"
_ZN2at6native18elementwise_kernelILi128ELi4EZNS0_15gpu_kernel_implIZNS0_50_GLOBAL__N__2680c7bb_12_PowKernel_cu_7dd49032_317029pow_tensor_scalar_kernel_implIddEEvRNS_18TensorIteratorBaseET0_EUldE0_EEvS6_RKT_EUliE_EEviT1_:
.text._ZN2at6native18elementwise_kernelILi128ELi4EZNS0_15gpu_kernel_implIZNS0_50_GLOBAL__N__2680c7bb_12_PowKernel_cu_7dd49032_317029pow_tensor_scalar_kernel_implIddEEvRNS_18TensorIteratorBaseET0_EUldE0_EEvS6_RKT_EUliE_EEviT1_:
        /* <DEDUP_REMOVED lines=319> */
.L_x_9239:
        /* <DEDUP_REMOVED lines=18> */
.L_x_9244:
[----:B------:R-:W2:Y:S02]  /*1510*/  LDG.E.U8 R2, desc[UR36][R2.64] ;  /* 0x0000002402027981 */ /* 0x000ea4000c1e1100 */
[----:B--2---:R4:W0:Y:S02]  /*1520*/  I2F.F64.U16 R4, R2 ;  /* 0x0000000200047312 */ /* 0x0048240000101800 */
[----:B0---4-:R-:W-:Y:S05]  /*1530*/  BRA `(.L_x_9246) ;  /* 0x0000000c00607947 */ /* 0x011fea0003800000 */
.L_x_9243:
        /* <DEDUP_REMOVED lines=9> */
.L_x_9248:
[----:B------:R-:W2:Y:S02]  /*15d0*/  LDG.E R2, desc[UR36][R2.64] ;  /* 0x0000002402027981 */ /* 0x000ea4000c1e1900 */
[----:B--2---:R4:W0:Y:S02]  /*15e0*/  I2F.F64 R4, R2 ;  /* 0x0000000200047312 */ /* 0x0048240000201c00 */
[----:B0---4-:R-:W-:Y:S05]  /*15f0*/  BRA `(.L_x_9246) ;  /* 0x0000000c00307947 */ /* 0x011fea0003800000 */
.L_x_9247:
[----:B------:R-:W2:Y:S02]  /*1600*/  LDG.E.U16 R2, desc[UR36][R2.64] ;  /* 0x0000002402027981 */ /* 0x000ea4000c1e1500 */
[----:B--2---:R4:W0:Y:S02]  /*1610*/  I2F.F64.S16 R4, R2 ;  /* 0x0000000200047312 */ /* 0x0048240000101c00 */
[----:B0---4-:R-:W-:Y:S05]  /*1620*/  BRA `(.L_x_9246) ;  /* 0x0000000c00247947 */ /* 0x011fea0003800000 */
.L_x_9242:
        /* <DEDUP_REMOVED lines=10> */
.L_x_9250:
[----:B------:R-:W2:Y:S02]  /*16d0*/  LDG.E.U16 R0, desc[UR36][R2.64] ;  /* 0x0000002402007981 */ /* 0x000ea4000c1e1500 */
[----:B--2---:R-:W-:-:S05]  /*16e0*/  HADD2.F32 R0, -RZ, R0.H0_H0 ;  /* 0x20000000ff007230 */ /* 0x004fca0000004100 */
[----:B------:R-:W-:-:S04]  /*16f0*/  FMUL.FTZ R0, R0, 1 ;  /* 0x3f80000000007820 */ /* 0x000fc80000410000 */
[----:B------:R3:W4:Y:S02]  /*1700*/  F2F.F64.F32 R4, R0 ;  /* 0x0000000000047310 */ /* 0x0007240000201800 */
[----:B---34-:R-:W-:Y:S05]  /*1710*/  BRA `(.L_x_9246) ;  /* 0x0000000800e87947 */ /* 0x018fea0003800000 */
.L_x_9249:
        /* <DEDUP_REMOVED lines=10> */
.L_x_9252:
[----:B------:R-:W2:Y:S02]  /*17c0*/  LDG.E.U16 R2, desc[UR36][R2.64] ;  /* 0x0000002402027981 */ /* 0x000ea4000c1e1500 */
[----:B--2---:R-:W-:-:S05]  /*17d0*/  HADD2.F32 R0, -RZ, R2.H0_H0 ;  /* 0x20000002ff007230 */ /* 0x004fca0000004100 */
[----:B------:R-:W-:-:S04]  /*17e0*/  FMUL.FTZ R0, R0, 1 ;  /* 0x3f80000000007820 */ /* 0x000fc80000410000 */
[----:B------:R4:W0:Y:S02]  /*17f0*/  F2F.F64.F32 R4, R0 ;  /* 0x0000000000047310 */ /* 0x0008240000201800 */
[----:B0---4-:R-:W-:Y:S05]  /*1800*/  BRA `(.L_x_9246) ;  /* 0x0000000800ac7947 */ /* 0x011fea0003800000 */
.L_x_9251:
[----:B------:R3:W5:Y:S01]  /*1810*/  LDG.E.64 R4, desc[UR36][R2.64] ;  /* 0x0000002402047981 */ /* 0x000762000c1e1b00 */
[----:B------:R-:W-:Y:S05]  /*1820*/  BRA `(.L_x_9246) ;  /* 0x0000000800a47947 */ /* 0x000fea0003800000 */
.L_x_9241:
        /* <DEDUP_REMOVED lines=13> */
.L_x_9255:
[----:B------:R2:W5:Y:S01]  /*1900*/  LDG.E.64 R4, desc[UR36][R2.64] ;  /* 0x0000002402047981 */ /* 0x000562000c1e1b00 */
[----:B------:R-:W-:Y:S05]  /*1910*/  BRA `(.L_x_9246) ;  /* 0x0000000800687947 */ /* 0x000fea0003800000 */
.L_x_9254:
        /* <DEDUP_REMOVED lines=25> */
[----:B------:R-:W2:Y:S02]  /*1ab0*/  F2F.F64.F32 R4, R5 ;  /* 0x0000000500047310 */ /* 0x000ea40000201800 */
[----:B--2---:R-:W-:Y:S05]  /*1ac0*/  BRA `(.L_x_9246) ;  /* 0x0000000400fc7947 */ /* 0x004fea0003800000 */
.L_x_9257:
        /* <DEDUP_REMOVED lines=14> */
.L_x_9256:
[----:B------:R-:W2:Y:S02]  /*1bb0*/  LDG.E.U16 R0, desc[UR36][R2.64] ;  /* 0x0000002402007981 */ /* 0x000ea4000c1e1500 */
[----:B--2---:R-:W-:-:S04]  /*1bc0*/  IMAD.U32 R0, R0, 0x10000, RZ ;  /* 0x0001000000007824 */ /* 0x004fc800078e00ff */
[----:B------:R-:W-:-:S04]  /*1bd0*/  FMUL.FTZ R0, R0, 1 ;  /* 0x3f80000000007820 */ /* 0x000fc80000410000 */
[----:B------:R2:W3:Y:S02]  /*1be0*/  F2F.F64.F32 R4, R0 ;  /* 0x0000000000047310 */ /* 0x0004e40000201800 */
[----:B--23--:R-:W-:Y:S05]  /*1bf0*/  BRA `(.L_x_9246) ;  /* 0x0000000400b07947 */ /* 0x00cfea0003800000 */
.L_x_9253:
        /* <DEDUP_REMOVED lines=11> */
.L_x_9260:
        /* <DEDUP_REMOVED lines=21> */
.L_x_9262:
[----:B------:R-:W-:Y:S05]  /*1e00*/  BSYNC.RECONVERGENT B0 ;  /* 0x0000000000007941 */ /* 0x000fea0003800200 */
.L_x_9261:
[----:B------:R-:W-:Y:S02]  /*1e10*/  SHF.L.U32 R0, R0, 0x14, RZ ;  /* 0x0000001400007819 */ /* 0x000fe400000006ff */
[----:B------:R-:W-:-:S04]  /*1e20*/  LEA R2, R2, 0x3b800000, 0x17 ;  /* 0x3b80000002027811 */ /* 0x000fc800078eb8ff */
[----:B------:R-:W-:-:S05]  /*1e30*/  LOP3.LUT R0, R2, R0, R7, 0xfe, !PT ;  /* 0x0000000002007212 */ /* 0x000fca00078efe07 */
[----:B------:R-:W-:-:S04]  /*1e40*/  FMUL.FTZ R0, R0, 1 ;  /* 0x3f80000000007820 */ /* 0x000fc80000410000 */
[----:B------:R2:W3:Y:S02]  /*1e50*/  F2F.F64.F32 R4, R0 ;  /* 0x0000000000047310 */ /* 0x0004e40000201800 */
[----:B--23--:R-:W-:Y:S05]  /*1e60*/  BRA `(.L_x_9246) ;  /* 0x0000000400147947 */ /* 0x00cfea0003800000 */
.L_x_9259:
        /* <DEDUP_REMOVED lines=21> */
.L_x_9264:
[----:B------:R-:W-:Y:S05]  /*1fc0*/  BSYNC.RECONVERGENT B0 ;  /* 0x0000000000007941 */ /* 0x000fea0003800200 */
.L_x_9263:
[----:B------:R-:W-:Y:S01]  /*1fd0*/  IMAD.SHL.U32 R0, R0, 0x200000, RZ ;  /* 0x0020000000007824 */ /* 0x000fe200078e00ff */
[----:B------:R-:W-:-:S04]  /*1fe0*/  LEA R2, R2, 0x37800000, 0x17 ;  /* 0x3780000002027811 */ /* 0x000fc800078eb8ff */
[----:B------:R-:W-:-:S05]  /*1ff0*/  LOP3.LUT R0, R2, R0, R7, 0xfe, !PT ;  /* 0x0000000002007212 */ /* 0x000fca00078efe07 */
[----:B------:R-:W-:-:S04]  /*2000*/  FMUL.FTZ R0, R0, 1 ;  /* 0x3f80000000007820 */ /* 0x000fc80000410000 */
[----:B------:R2:W3:Y:S02]  /*2010*/  F2F.F64.F32 R4, R0 ;  /* 0x0000000000047310 */ /* 0x0004e40000201800 */
[----:B--23--:R-:W-:Y:S05]  /*2020*/  BRA `(.L_x_9246) ;  /* 0x0000000000a47947 */ /* 0x00cfea0003800000 */
.L_x_9258:
[----:B------:R-:W-:-:S09]  /*2030*/  UISETP.NE.AND UP0, UPT, UR4, 0x1c, UPT ;  /* 0x0000001c0400788c */ /* 0x000fd2000bf05270 */
[----:B------:R-:W-:Y:S05]  /*2040*/  BRA.U !UP0, `(.L_x_9265) ;  /* 0x0000000108947547 */ /* 0x000fea000b800000 */
[----:B------:R-:W-:-:S09]  /*2050*/  UISETP.NE.AND UP0, UPT, UR4, 0x1d, UPT ;  /* 0x0000001d0400788c */ /* 0x000fd2000bf05270 */
[----:B------:R-:W-:Y:S05]  /*2060*/  BRA.U !UP0, `(.L_x_9266) ;  /* 0x0000000108807547 */ /* 0x000fea000b800000 */
[----:B------:R-:W-:-:S09]  /*2070*/  UISETP.NE.AND UP0, UPT, UR4, 0x2c, UPT ;  /* 0x0000002c0400788c */ /* 0x000fd2000bf05270 */
[----:B------:R-:W-:Y:S05]  /*2080*/  BRA.U !UP0, `(.L_x_9267) ;  /* 0x0000000108487547 */ /* 0x000fea000b800000 */
.L_x_9245:
        /* <DEDUP_REMOVED lines=16> */
.L_x_9268:
[----:B------:R-:W-:Y:S01]  /*2190*/  CS2R R4, SRZ ;  /* 0x0000000000047805 */ /* 0x000fe2000001ff00 */
[----:B------:R-:W-:Y:S06]  /*21a0*/  BRA `(.L_x_9246) ;  /* 0x0000000000447947 */ /* 0x000fec0003800000 */
.L_x_9267:
        /* <DEDUP_REMOVED lines=12> */
.L_x_9266:
[----:B------:R-:W2:Y:S02]  /*2270*/  LDG.E.64 R4, desc[UR36][R2.64] ;  /* 0x0000002402047981 */ /* 0x000ea4000c1e1b00 */
[----:B--2---:R-:W2:Y:S02]  /*2280*/  I2F.F64.U64 R4, R4 ;  /* 0x0000000400047312 */ /* 0x004ea40000301800 */
[----:B--2---:R-:W-:Y:S05]  /*2290*/  BRA `(.L_x_9246) ;  /* 0x0000000000087947 */ /* 0x004fea0003800000 */
.L_x_9265:
[----:B------:R-:W2:Y:S02]  /*22a0*/  LDG.E R2, desc[UR36][R2.64] ;  /* 0x0000002402027981 */ /* 0x000ea4000c1e1900 */
[----:B--2---:R0:W1:Y:S02]  /*22b0*/  I2F.F64.U32 R4, R2 ;  /* 0x0000000200047312 */ /* 0x0040640000201800 */
.L_x_9246:
[----:B------:R-:W-:Y:S05]  /*22c0*/  BSYNC.RECONVERGENT B6 ;  /* 0x0000000000067941 */ /* 0x000fea0003800200 */
.L_x_9240:
[----:B------:R-:W0:Y:S01]  /*22d0*/  LDCU.64 UR6, c[0x0][0x580] ;  /* 0x0000b000ff0677ac */ /* 0x000e220008000a00 */
[----:B-1---5:R-:W1:Y:S01]  /*22e0*/  DMUL R6, R4, R4 ;  /* 0x0000000404067228 */ /* 0x022e620000000000 */
[----:B------:R-:W-:-:S04]  /*22f0*/  UPRMT UR4, UR41, 0x9910, URZ ;  /* 0x0000991029047896 */ /* 0x000fc800080000ff */
[----:B------:R-:W-:Y:S01]  /*2300*/  UISETP.GT.AND UP0, UPT, UR4, 0x9, UPT ;  /* 0x000000090400788c */ /* 0x000fe2000bf04270 */
[----:B0-23--:R-:W-:-:S05]  /*2310*/  IADD3 R2, P0, PT, R16, UR6, RZ ;  /* 0x0000000610027c10 */ /* 0x00dfca000ff1e0ff */
[----:B------:R-:W-:-:S15]  /*2320*/  IMAD.X R3, RZ, RZ, UR7, P0 ;  /* 0x00000007ff037e24 */ /* 0x000fde00080e06ff */
[----:B------:R-:W-:-:S15]  /*2330*/  NOP ;  /* 0x0000000000007918 */ /* 0x000fde0000000000 */
[----:B------:R-:W-:-:S15]  /*2340*/  NOP ;  /* 0x0000000000007918 */ /* 0x000fde0000000000 */
[----:B------:R-:W-:-:S08]  /*2350*/  NOP ;  /* 0x0000000000007918 */ /* 0x000fd00000000000 */
[----:B-1----:R0:W1:Y:S02]  /*2360*/  DMUL R4, R6, R4 ;  /* 0x0000000406047228 */ /* 0x0020640000000000 */
[----:B01----:R-:W-:Y:S05]  /*2370*/  BRA.U UP0, `(.L_x_9269) ;  /* 0x0000000500707547 */ /* 0x003fea000b800000 */
        /* <DEDUP_REMOVED lines=11> */
.L_x_9272:
[----:B------:R-:W0:Y:S02]  /*2430*/  F2I.S64.F64.TRUNC R4, R4 ;  /* 0x0000000400047311 */ /* 0x000e24000030d900 */
[----:B0-----:R-:W-:-:S05]  /*2440*/  MOV R7, R4 ;  /* 0x0000000400077202 */ /* 0x001fca0000000f00 */
[----:B------:R0:W-:Y:S01]  /*2450*/  STG.E.U8 desc[UR36][R2.64], R7 ;  /* 0x0000000702007986 */ /* 0x0001e2000c101124 */
[----:B------:R-:W-:Y:S05]  /*2460*/  BRA `(.L_x_9274) ;  /* 0x0000001000847947 */ /* 0x000fea0003800000 */
.L_x_9271:
        /* <DEDUP_REMOVED lines=9> */
.L_x_9276:
[----:B------:R-:W0:Y:S02]  /*2500*/  F2I.F64.TRUNC R5, R4 ;  /* 0x0000000400057311 */ /* 0x000e24000030d100 */
[----:B0-----:R0:W-:Y:S01]  /*2510*/  STG.E desc[UR36][R2.64], R5 ;  /* 0x0000000502007986 */ /* 0x0011e2000c101924 */
[----:B------:R-:W-:Y:S05]  /*2520*/  BRA `(.L_x_9274) ;  /* 0x0000001000547947 */ /* 0x000fea0003800000 */
.L_x_9275:
[----:B------:R-:W0:Y:S02]  /*2530*/  F2I.F64.TRUNC R5, R4 ;  /* 0x0000000400057311 */ /* 0x000e24000030d100 */
[----:B0-----:R0:W-:Y:S01]  /*2540*/  STG.E.U16 desc[UR36][R2.64], R5 ;  /* 0x0000000502007986 */ /* 0x0011e2000c101524 */
[----:B------:R-:W-:Y:S05]  /*2550*/  BRA `(.L_x_9274) ;  /* 0x0000001000487947 */ /* 0x000fea0003800000 */
.L_x_9270:
        /* <DEDUP_REMOVED lines=17> */
.L_x_9278:
        /* <DEDUP_REMOVED lines=12> */
.L_x_9277:
        /* <DEDUP_REMOVED lines=18> */
.L_x_9280:
        /* <DEDUP_REMOVED lines=13> */
.L_x_9279:
[----:B------:R0:W-:Y:S01]  /*2920*/  STG.E.64 desc[UR36][R2.64], R4 ;  /* 0x0000000402007986 */ /* 0x0001e2000c101b24 */
[----:B------:R-:W-:Y:S05]  /*2930*/  BRA `(.L_x_9274) ;  /* 0x0000000c00507947 */ /* 0x000fea0003800000 */
.L_x_9269:
        /* <DEDUP_REMOVED lines=12> */
.L_x_9283:
[----:B------:R-:W-:-:S05]  /*2a00*/  CS2R R6, SRZ ;  /* 0x0000000000067805 */ /* 0x000fca000001ff00 */
[----:B------:R0:W-:Y:S01]  /*2a10*/  STG.E.128 desc[UR36][R2.64], R4 ;  /* 0x0000000402007986 */ /* 0x0001e2000c101d24 */
[----:B------:R-:W-:Y:S05]  /*2a20*/  BRA `(.L_x_9274) ;  /* 0x0000000c00147947 */ /* 0x000fea0003800000 */
.L_x_9282:
        /* <DEDUP_REMOVED lines=27> */
.L_x_9287:
[----:B------:R-:W-:Y:S05]  /*2be0*/  BSYNC.RECONVERGENT B0 ;  /* 0x0000000000007941 */ /* 0x000fea0003800200 */
.L_x_9286:
[----:B------:R-:W-:-:S05]  /*2bf0*/  LOP3.LUT R7, R0, 0x80, R7, 0xf8, !PT ;  /* 0x0000008000077812 */ /* 0x000fca00078ef807 */
[----:B------:R0:W-:Y:S01]  /*2c00*/  STG.E.U8 desc[UR36][R2.64], R7 ;  /* 0x0000000702007986 */ /* 0x0001e2000c101124 */
[----:B------:R-:W-:Y:S05]  /*2c10*/  BRA `(.L_x_9274) ;  /* 0x0000000800987947 */ /* 0x000fea0003800000 */
.L_x_9285:
        /* <DEDUP_REMOVED lines=23> */
.L_x_9289:
[----:B------:R-:W-:Y:S05]  /*2d90*/  BSYNC.RECONVERGENT B0 ;  /* 0x0000000000007941 */ /* 0x000fea0003800200 */
.L_x_9288:
[----:B------:R-:W-:-:S05]  /*2da0*/  LOP3.LUT R7, R0, 0x80, R7, 0xf8, !PT ;  /* 0x0000008000077812 */ /* 0x000fca00078ef807 */
[----:B------:R0:W-:Y:S01]  /*2db0*/  STG.E.U8 desc[UR36][R2.64], R7 ;  /* 0x0000000702007986 */ /* 0x0001e2000c101124 */
[----:B------:R-:W-:Y:S05]  /*2dc0*/  BRA `(.L_x_9274) ;  /* 0x00000008002c7947 */ /* 0x000fea0003800000 */
.L_x_9284:
        /* <DEDUP_REMOVED lines=12> */
.L_x_9281:
        /* <DEDUP_REMOVED lines=11> */
.L_x_9292:
        /* <DEDUP_REMOVED lines=21> */
.L_x_9295:
[----:B------:R-:W-:-:S04]  /*3090*/  SHF.R.U32.HI R0, RZ, 0x14, R7 ;  /* 0x00000014ff007819 */ /* 0x000fc80000011607 */
[----:B------:R-:W-:-:S04]  /*30a0*/  LOP3.LUT R0, R0, 0x1, RZ, 0xc0, !PT ;  /* 0x0000000100007812 */ /* 0x000fc800078ec0ff */
[----:B------:R-:W-:-:S04]  /*30b0*/  IADD3 R0, PT, PT, R7, 0x487ffff, R0 ;  /* 0x0487ffff07007810 */ /* 0x000fc80007ffe000 */
[----:B------:R-:W-:-:S04]  /*30c0*/  SHF.R.U32.HI R0, RZ, 0x14, R0 ;  /* 0x00000014ff007819 */ /* 0x000fc80000011600 */
[----:B------:R-:W-:-:S07]  /*30d0*/  LOP3.LUT R4, R0, 0xff, RZ, 0xc0, !PT ;  /* 0x000000ff00047812 */ /* 0x000fce00078ec0ff */
.L_x_9296:
[----:B------:R-:W-:-:S04]  /*30e0*/  SHF.R.U32.HI R5, RZ, 0x18, R7 ;  /* 0x00000018ff057819 */ /* 0x000fc80000011607 */
[----:B------:R-:W-:-:S04]  /*30f0*/  LOP3.LUT R4, R4, 0x80, R5, 0xf8, !PT ;  /* 0x0000008004047812 */ /* 0x000fc800078ef805 */
[----:B------:R-:W-:-:S07]  /*3100*/  PRMT R0, R4, 0x7610, R0 ;  /* 0x0000761004007816 */ /* 0x000fce0000000000 */
.L_x_9294:
[----:B------:R-:W-:Y:S05]  /*3110*/  BSYNC.RECONVERGENT B0 ;  /* 0x0000000000007941 */ /* 0x000fea0003800200 */
.L_x_9293:
[----:B------:R4:W-:Y:S01]  /*3120*/  STG.E.U8 desc[UR36][R2.64], R0 ;  /* 0x0000000002007986 */ /* 0x0009e2000c101124 */
[----:B------:R-:W-:Y:S05]  /*3130*/  BRA `(.L_x_9274) ;  /* 0x0000000400507947 */ /* 0x000fea0003800000 */
.L_x_9291:
        /* <DEDUP_REMOVED lines=21> */
.L_x_9299:
[----:B------:R-:W-:-:S04]  /*3290*/  SHF.R.U32.HI R0, RZ, 0x15, R7 ;  /* 0x00000015ff007819 */ /* 0x000fc80000011607 */
[----:B------:R-:W-:-:S04]  /*32a0*/  LOP3.LUT R0, R0, 0x1, RZ, 0xc0, !PT ;  /* 0x0000000100007812 */ /* 0x000fc800078ec0ff */
[----:B------:R-:W-:-:S04]  /*32b0*/  IADD3 R0, PT, PT, R7, 0x88fffff, R0 ;  /* 0x088fffff07007810 */ /* 0x000fc80007ffe000 */
[----:B------:R-:W-:-:S04]  /*32c0*/  SHF.R.U32.HI R0, RZ, 0x15, R0 ;  /* 0x00000015ff007819 */ /* 0x000fc80000011600 */
[----:B------:R-:W-:-:S07]  /*32d0*/  LOP3.LUT R4, R0, 0xff, RZ, 0xc0, !PT ;  /* 0x000000ff00047812 */ /* 0x000fce00078ec0ff */
.L_x_9300:
[----:B------:R-:W-:-:S04]  /*32e0*/  SHF.R.U32.HI R5, RZ, 0x18, R7 ;  /* 0x00000018ff057819 */ /* 0x000fc80000011607 */
[----:B------:R-:W-:-:S04]  /*32f0*/  LOP3.LUT R4, R4, 0x80, R5, 0xf8, !PT ;  /* 0x0000008004047812 */ /* 0x000fc800078ef805 */
[----:B------:R-:W-:-:S07]  /*3300*/  PRMT R0, R4, 0x7610, R0 ;  /* 0x0000761004007816 */ /* 0x000fce0000000000 */
.L_x_9298:
[----:B------:R-:W-:Y:S05]  /*3310*/  BSYNC.RECONVERGENT B0 ;  /* 0x0000000000007941 */ /* 0x000fea0003800200 */
.L_x_9297:
[----:B------:R3:W-:Y:S01]  /*3320*/  STG.E.U8 desc[UR36][R2.64], R0 ;  /* 0x0000000002007986 */ /* 0x0007e2000c101124 */
[----:B------:R-:W-:Y:S05]  /*3330*/  BRA `(.L_x_9274) ;  /* 0x0000000000d07947 */ /* 0x000fea0003800000 */
.L_x_9290:
[----:B------:R-:W-:-:S09]  /*3340*/  UISETP.NE.AND UP0, UPT, UR4, 0x1c, UPT ;  /* 0x0000001c0400788c */ /* 0x000fd2000bf05270 */
[----:B------:R-:W-:Y:S05]  /*3350*/  BRA.U !UP0, `(.L_x_9301) ;  /* 0x0000000108c07547 */ /* 0x000fea000b800000 */
[----:B------:R-:W-:-:S09]  /*3360*/  UISETP.NE.AND UP0, UPT, UR4, 0x1d, UPT ;  /* 0x0000001d0400788c */ /* 0x000fd2000bf05270 */
[----:B------:R-:W-:Y:S05]  /*3370*/  BRA.U !UP0, `(.L_x_9302) ;  /* 0x0000000108ac7547 */ /* 0x000fea000b800000 */
[----:B------:R-:W-:-:S09]  /*3380*/  UISETP.NE.AND UP0, UPT, UR4, 0x2c, UPT ;  /* 0x0000002c0400788c */ /* 0x000fd2000bf05270 */
[----:B------:R-:W-:Y:S05]  /*3390*/  BRA.U !UP0, `(.L_x_9303) ;  /* 0x0000000108447547 */ /* 0x000fea000b800000 */
.L_x_9273:
        /* <DEDUP_REMOVED lines=16> */
.L_x_9304:
[----:B------:R-:W-:Y:S05]  /*34a0*/  BRA `(.L_x_9274) ;  /* 0x0000000000747947 */ /* 0x000fea0003800000 */
.L_x_9303:
        /* <DEDUP_REMOVED lines=24> */
.L_x_9302:
[----:B------:R-:W0:Y:S02]  /*3630*/  F2I.U64.F64.TRUNC R4, R4 ;  /* 0x0000000400047311 */ /* 0x000e24000030d800 */
[----:B0-----:R1:W-:Y:S01]  /*3640*/  STG.E.64 desc[UR36][R2.64], R4 ;  /* 0x0000000402007986 */ /* 0x0013e2000c101b24 */
[----:B------:R-:W-:Y:S05]  /*3650*/  BRA `(.L_x_9274) ;  /* 0x0000000000087947 */ /* 0x000fea0003800000 */
.L_x_9301:
[----:B------:R-:W0:Y:S02]  /*3660*/  F2I.U32.F64.TRUNC R5, R4 ;  /* 0x0000000400057311 */ /* 0x000e24000030d000 */
[----:B0-----:R0:W-:Y:S02]  /*3670*/  STG.E desc[UR36][R2.64], R5 ;  /* 0x0000000502007986 */ /* 0x0011e4000c101924 */
.L_x_9274:
[----:B------:R-:W-:-:S07]  /*3680*/  VIADD R17, R17, 0x80 ;  /* 0x0000008011117836 */ /* 0x000fce0000000000 */
.L_x_9238:
[----:B------:R-:W-:Y:S05]  /*3690*/  BSYNC.RECONVERGENT B7 ;  /* 0x0000000000077941 */ /* 0x000fea0003800200 */
.L_x_9237:
        /* <DEDUP_REMOVED lines=307> */
.L_x_9307:
[----:B------:R-:W1:Y:S01]  /*49d0*/  LDCU.64 UR6, c[0x0][0x588] ;  /* 0x0000b100ff0677ac */ /* 0x000e620008000a00 */
[----:B------:R-:W-:Y:S01]  /*49e0*/  BSSY.RECONVERGENT B6, `(.L_x_9308) ;  /* 0x00000ec000067945 */ /* 0x000fe20003800200 */
[----:B------:R-:W-:-:S04]  /*49f0*/  UPRMT UR4, UR42, 0x9910, URZ ;  /* 0x000099102a047896 */ /* 0x000fc800080000ff */
[----:B------:R-:W-:Y:S01]  /*4a00*/  UISETP.GT.AND UP0, UPT, UR4, 0x9, UPT ;  /* 0x000000090400788c */ /* 0x000fe2000bf04270 */
[----:B-12---:R-:W-:-:S05]  /*4a10*/  IADD3 R2, P0, PT, R0, UR6, RZ ;  /* 0x0000000600027c10 */ /* 0x006fca000ff1e0ff */
        /* <DEDUP_REMOVED lines=13> */
.L_x_9312:
[----:B------:R-:W2:Y:S02]  /*4af0*/  LDG.E.U8 R2, desc[UR36][R2.64] ;  /* 0x0000002402027981 */ /* 0x000ea4000c1e1100 */
[----:B--2---:R4:W0:Y:S02]  /*4b00*/  I2F.F64.U16 R4, R2 ;  /* 0x0000000200047312 */ /* 0x0048240000101800 */
[----:B0---4-:R-:W-:Y:S05]  /*4b10*/  BRA `(.L_x_9314) ;  /* 0x0000000c00607947 */ /* 0x011fea0003800000 */
.L_x_9311:
        /* <DEDUP_REMOVED lines=9> */
.L_x_9316:
[----:B------:R-:W2:Y:S02]  /*4bb0*/  LDG.E R2, desc[UR36][R2.64] ;  /* 0x0000002402027981 */ /* 0x000ea4000c1e1900 */
[----:B--2---:R4:W0:Y:S02]  /*4bc0*/  I2F.F64 R4, R2 ;  /* 0x0000000200047312 */ /* 0x0048240000201c00 */
[----:B0---4-:R-:W-:Y:S05]  /*4bd0*/  BRA `(.L_x_9314) ;  /* 0x0000000c00307947 */ /* 0x011fea0003800000 */
.L_x_9315:
[----:B------:R-:W2:Y:S02]  /*4be0*/  LDG.E.U16 R2, desc[UR36][R2.64] ;  /* 0x0000002402027981 */ /* 0x000ea4000c1e1500 */
[----:B--2---:R4:W0:Y:S02]  /*4bf0*/  I2F.F64.S16 R4, R2 ;  /* 0x0000000200047312 */ /* 0x0048240000101c00 */
[----:B0---4-:R-:W-:Y:S05]  /*4c00*/  BRA `(.L_x_9314) ;  /* 0x0000000c00247947 */ /* 0x011fea0003800000 */
.L_x_9310:
        /* <DEDUP_REMOVED lines=10> */
.L_x_9318:
[----:B------:R-:W2:Y:S02]  /*4cb0*/  LDG.E.U16 R0, desc[UR36][R2.64] ;  /* 0x0000002402007981 */ /* 0x000ea4000c1e1500 */
[----:B--2---:R-:W-:-:S05]  /*4cc0*/  HADD2.F32 R0, -RZ, R0.H0_H0 ;  /* 0x20000000ff007230 */ /* 0x004fca0000004100 */
[----:B------:R-:W-:-:S04]  /*4cd0*/  FMUL.FTZ R0, R0, 1 ;  /* 0x3f80000000007820 */ /* 0x000fc80000410000 */
[----:B------:R3:W4:Y:S02]  /*4ce0*/  F2F.F64.F32 R4, R0 ;  /* 0x0000000000047310 */ /* 0x0007240000201800 */
[----:B---34-:R-:W-:Y:S05]  /*4cf0*/  BRA `(.L_x_9314) ;  /* 0x0000000800e87947 */ /* 0x018fea0003800000 */
.L_x_9317:
        /* <DEDUP_REMOVED lines=10> */
.L_x_9320:
[----:B------:R-:W2:Y:S02]  /*4da0*/  LDG.E.U16 R2, desc[UR36][R2.64] ;  /* 0x0000002402027981 */ /* 0x000ea4000c1e1500 */
[----:B--2---:R-:W-:-:S05]  /*4db0*/  HADD2.F32 R0, -RZ, R2.H0_H0 ;  /* 0x20000002ff007230 */ /* 0x004fca0000004100 */
[----:B------:R-:W-:-:S04]  /*4dc0*/  FMUL.FTZ R0, R0, 1 ;  /* 0x3f80000000007820 */ /* 0x000fc80000410000 */
[----:B------:R4:W0:Y:S02]  /*4dd0*/  F2F.F64.F32 R4, R0 ;  /* 0x0000000000047310 */ /* 0x0008240000201800 */
[----:B0---4-:R-:W-:Y:S05]  /*4de0*/  BRA `(.L_x_9314) ;  /* 0x0000000800ac7947 */ /* 0x011fea0003800000 */
.L_x_9319:
[----:B------:R3:W5:Y:S01]  /*4df0*/  LDG.E.64 R4, desc[UR36][R2.64] ;  /* 0x0000002402047981 */ /* 0x000762000c1e1b00 */
[----:B------:R-:W-:Y:S05]  /*4e00*/  BRA `(.L_x_9314) ;  /* 0x0000000800a47947 */ /* 0x000fea0003800000 */
.L_x_9309:
        /* <DEDUP_REMOVED lines=13> */
.L_x_9323:
[----:B------:R0:W5:Y:S01]  /*4ee0*/  LDG.E.64 R4, desc[UR36][R2.64] ;  /* 0x0000002402047981 */ /* 0x000162000c1e1b00 */
[----:B------:R-:W-:Y:S05]  /*4ef0*/  BRA `(.L_x_9314) ;  /* 0x0000000800687947 */ /* 0x000fea0003800000 */
.L_x_9322:
        /* <DEDUP_REMOVED lines=25> */
[----:B------:R-:W0:Y:S02]  /*5090*/  F2F.F64.F32 R4, R5 ;  /* 0x0000000500047310 */ /* 0x000e240000201800 */
[----:B0-----:R-:W-:Y:S05]  /*50a0*/  BRA `(.L_x_9314) ;  /* 0x0000000400fc7947 */ /* 0x001fea0003800000 */
.L_x_9325:
        /* <DEDUP_REMOVED lines=14> */
.L_x_9324:
[----:B------:R-:W2:Y:S02]  /*5190*/  LDG.E.U16 R0, desc[UR36][R2.64] ;  /* 0x0000002402007981 */ /* 0x000ea4000c1e1500 */
[----:B--2---:R-:W-:-:S05]  /*51a0*/  SHF.L.U32 R0, R0, 0x10, RZ ;  /* 0x0000001000007819 */ /* 0x004fca00000006ff */
[----:B------:R-:W-:-:S04]  /*51b0*/  FMUL.FTZ R0, R0, 1 ;  /* 0x3f80000000007820 */ /* 0x000fc80000410000 */
[----:B------:R0:W1:Y:S02]  /*51c0*/  F2F.F64.F32 R4, R0 ;  /* 0x0000000000047310 */ /* 0x0000640000201800 */
[----:B01----:R-:W-:Y:S05]  /*51d0*/  BRA `(.L_x_9314) ;  /* 0x0000000400b07947 */ /* 0x003fea0003800000 */
.L_x_9321:
        /* <DEDUP_REMOVED lines=9> */
[----:B--2---:R3:W4:Y:S02]  /*5270*/  I2F.F64.U16 R4, R2 ;  /* 0x0000000200047312 */ /* 0x0047240000101800 */
[----:B---34-:R-:W-:Y:S05]  /*5280*/  BRA `(.L_x_9314) ;  /* 0x0000000400847947 */ /* 0x018fea0003800000 */
.L_x_9328:
        /* <DEDUP_REMOVED lines=21> */
.L_x_9330:
[----:B------:R-:W-:Y:S05]  /*53e0*/  BSYNC.RECONVERGENT B0 ;  /* 0x0000000000007941 */ /* 0x000fea0003800200 */
.L_x_9329:
[----:B------:R-:W-:Y:S01]  /*53f0*/  IMAD.SHL.U32 R0, R0, 0x100000, RZ ;  /* 0x0010000000007824 */ /* 0x000fe200078e00ff */
[----:B------:R-:W-:-:S04]  /*5400*/  LEA R2, R2, 0x3b800000, 0x17 ;  /* 0x3b80000002027811 */ /* 0x000fc800078eb8ff */
[----:B------:R-:W-:-:S05]  /*5410*/  LOP3.LUT R0, R2, R0, R7, 0xfe, !PT ;  /* 0x0000000002007212 */ /* 0x000fca00078efe07 */
[----:B------:R-:W-:-:S04]  /*5420*/  FMUL.FTZ R0, R0, 1 ;  /* 0x3f80000000007820 */ /* 0x000fc80000410000 */
[----:B------:R3:W4:Y:S02]  /*5430*/  F2F.F64.F32 R4, R0 ;  /* 0x0000000000047310 */ /* 0x0007240000201800 */
[----:B---34-:R-:W-:Y:S05]  /*5440*/  BRA `(.L_x_9314) ;  /* 0x0000000400147947 */ /* 0x018fea0003800000 */
.L_x_9327:
        /* <DEDUP_REMOVED lines=21> */
.L_x_9332:
[----:B------:R-:W-:Y:S05]  /*55a0*/  BSYNC.RECONVERGENT B0 ;  /* 0x0000000000007941 */ /* 0x000fea0003800200 */
.L_x_9331:
[----:B------:R-:W-:Y:S02]  /*55b0*/  SHF.L.U32 R0, R0, 0x15, RZ ;  /* 0x0000001500007819 */ /* 0x000fe400000006ff */
[----:B------:R-:W-:-:S04]  /*55c0*/  LEA R2, R2, 0x37800000, 0x17 ;  /* 0x3780000002027811 */ /* 0x000fc800078eb8ff */
[----:B------:R-:W-:-:S05]  /*55d0*/  LOP3.LUT R0, R2, R0, R7, 0xfe, !PT ;  /* 0x0000000002007212 */ /* 0x000fca00078efe07 */
[----:B------:R-:W-:-:S04]  /*55e0*/  FMUL.FTZ R0, R0, 1 ;  /* 0x3f80000000007820 */ /* 0x000fc80000410000 */
[----:B------:R3:W4:Y:S02]  /*55f0*/  F2F.F64.F32 R4, R0 ;  /* 0x0000000000047310 */ /* 0x0007240000201800 */
[----:B---34-:R-:W-:Y:S05]  /*5600*/  BRA `(.L_x_9314) ;  /* 0x0000000000a47947 */ /* 0x018fea0003800000 */
.L_x_9326:
        /* <DEDUP_REMOVED lines=16> */
[----:B------:R3:W4:Y:S02]  /*5710*/  @P0 F2F.F64.F32 R4, R0 ;  /* 0x0000000000040310 */ /* 0x0007240000201800 */
[----:B---34-:R-:W-:Y:S05]  /*5720*/  BRA `(.L_x_9314) ;  /* 0x00000000005c7947 */ /* 0x018fea0003800000 */
.L_x_9313:
[----:B------:R-:W-:Y:S01]  /*5730*/  MOV R2, 0x0 ;  /* 0x0000000000027802 */ /* 0x000fe20000000f00 */
        /* <DEDUP_REMOVED lines=15> */
.L_x_9335:
[----:B------:R-:W-:Y:S01]  /*5830*/  CS2R R4, SRZ ;  /* 0x0000000000047805 */ /* 0x000fe2000001ff00 */
[----:B------:R-:W-:Y:S06]  /*5840*/  BRA `(.L_x_9314) ;  /* 0x0000000000147947 */ /* 0x000fec0003800000 */
.L_x_9334:
[----:B------:R-:W2:Y:S02]  /*5850*/  LDG.E.64 R4, desc[UR36][R2.64] ;  /* 0x0000002402047981 */ /* 0x000ea4000c1e1b00 */
[----:B--2---:R-:W3:Y:S02]  /*5860*/  I2F.F64.U64 R4, R4 ;  /* 0x0000000400047312 */ /* 0x004ee40000301800 */
[----:B---3--:R-:W-:Y:S05]  /*5870*/  BRA `(.L_x_9314) ;  /* 0x0000000000087947 */ /* 0x008fea0003800000 */
.L_x_9333:
[----:B------:R-:W2:Y:S02]  /*5880*/  LDG.E R2, desc[UR36][R2.64] ;  /* 0x0000002402027981 */ /* 0x000ea4000c1e1900 */
[----:B--2---:R1:W2:Y:S02]  /*5890*/  I2F.F64.U32 R4, R2 ;  /* 0x0000000200047312 */ /* 0x0042a40000201800 */
.L_x_9314:
[----:B------:R-:W-:Y:S05]  /*58a0*/  BSYNC.RECONVERGENT B6 ;  /* 0x0000000000067941 */ /* 0x000fea0003800200 */
.L_x_9308:
[----:B------:R-:W0:Y:S01]  /*58b0*/  LDCU.64 UR6, c[0x0][0x580] ;  /* 0x0000b000ff0677ac */ /* 0x000e220008000a00 */
[----:B--2--5:R-:W2:Y:S01]  /*58c0*/  DMUL R6, R4, R4 ;  /* 0x0000000404067228 */ /* 0x024ea20000000000 */
[----:B------:R-:W-:-:S04]  /*58d0*/  UPRMT UR4, UR41, 0x9910, URZ ;  /* 0x0000991029047896 */ /* 0x000fc800080000ff */
[----:B------:R-:W-:Y:S01]  /*58e0*/  UISETP.GT.AND UP0, UPT, UR4, 0x9, UPT ;  /* 0x000000090400788c */ /* 0x000fe2000bf04270 */
[----:B01-3--:R-:W-:-:S05]  /*58f0*/  IADD3 R2, P0, PT, R16, UR6, RZ ;  /* 0x0000000610027c10 */ /* 0x00bfca000ff1e0ff */
[----:B------:R-:W-:-:S15]  /*5900*/  IMAD.X R3, RZ, RZ, UR7, P0 ;  /* 0x00000007ff037e24 */ /* 0x000fde00080e06ff */
[----:B------:R-:W-:-:S15]  /*5910*/  NOP ;  /* 0x0000000000007918 */ /* 0x000fde0000000000 */
[----:B------:R-:W-:-:S15]  /*5920*/  NOP ;  /* 0x0000000000007918 */ /* 0x000fde0000000000 */
[----:B------:R-:W-:-:S08]  /*5930*/  NOP ;  /* 0x0000000000007918 */ /* 0x000fd00000000000 */
[----:B--2---:R0:W1:Y:S02]  /*5940*/  DMUL R4, R6, R4 ;  /* 0x0000000406047228 */ /* 0x0040640000000000 */
        /* <DEDUP_REMOVED lines=12> */
.L_x_9339:
[----:B------:R-:W0:Y:S02]  /*5a10*/  F2I.S64.F64.TRUNC R4, R4 ;  /* 0x0000000400047311 */ /* 0x000e24000030d900 */
[----:B0-----:R-:W-:-:S05]  /*5a20*/  MOV R7, R4 ;  /* 0x0000000400077202 */ /* 0x001fca0000000f00 */
[----:B------:R3:W-:Y:S01]  /*5a30*/  STG.E.U8 desc[UR36][R2.64], R7 ;  /* 0x0000000702007986 */ /* 0x0007e2000c101124 */
[----:B------:R-:W-:Y:S05]  /*5a40*/  BRA `(.L_x_9341) ;  /* 0x0000001000807947 */ /* 0x000fea0003800000 */
.L_x_9338:
        /* <DEDUP_REMOVED lines=9> */
.L_x_9343:
[----:B------:R-:W0:Y:S02]  /*5ae0*/  F2I.F64.TRUNC R5, R4 ;  /* 0x0000000400057311 */ /* 0x000e24000030d100 */
[----:B0-----:R2:W-:Y:S01]  /*5af0*/  STG.E desc[UR36][R2.64], R5 ;  /* 0x0000000502007986 */ /* 0x0015e2000c101924 */
[----:B------:R-:W-:Y:S05]  /*5b00*/  BRA `(.L_x_9341) ;  /* 0x0000001000507947 */ /* 0x000fea0003800000 */
.L_x_9342:
[----:B------:R-:W0:Y:S02]  /*5b10*/  F2I.F64.TRUNC R5, R4 ;  /* 0x0000000400057311 */ /* 0x000e24000030d100 */
[----:B0-----:R0:W-:Y:S01]  /*5b20*/  STG.E.U16 desc[UR36][R2.64], R5 ;  /* 0x0000000502007986 */ /* 0x0011e2000c101524 */
[----:B------:R-:W-:Y:S05]  /*5b30*/  BRA `(.L_x_9341) ;  /* 0x0000001000447947 */ /* 0x000fea0003800000 */
.L_x_9337:
        /* <DEDUP_REMOVED lines=17> */
.L_x_9345:
        /* <DEDUP_REMOVED lines=12> */
.L_x_9344:
        /* <DEDUP_REMOVED lines=18> */
.L_x_9347:
        /* <DEDUP_REMOVED lines=13> */
.L_x_9346:
[----:B------:R0:W-:Y:S01]  /*5f00*/  STG.E.64 desc[UR36][R2.64], R4 ;  /* 0x0000000402007986 */ /* 0x0001e2000c101b24 */
[----:B------:R-:W-:Y:S05]  /*5f10*/  BRA `(.L_x_9341) ;  /* 0x0000000c004c7947 */ /* 0x000fea0003800000 */
.L_x_9336:
        /* <DEDUP_REMOVED lines=13> */
.L_x_9351:
        /* <DEDUP_REMOVED lines=26> */
.L_x_9354:
[----:B------:R-:W-:-:S04]  /*6190*/  SHF.R.U32.HI R5, RZ, 0x18, R7 ;  /* 0x00000018ff057819 */ /* 0x000fc80000011607 */
[----:B------:R-:W-:-:S07]  /*61a0*/  LOP3.LUT R0, R0, 0x80, R5, 0xf8, !PT ;  /* 0x0000008000007812 */ /* 0x000fce00078ef805 */
.L_x_9353:
[----:B------:R-:W-:Y:S05]  /*61b0*/  BSYNC.RECONVERGENT B0 ;  /* 0x0000000000007941 */ /* 0x000fea0003800200 */
.L_x_9352:
[----:B------:R0:W-:Y:S01]  /*61c0*/  STG.E.U8 desc[UR36][R2.64], R0 ;  /* 0x0000000002007986 */ /* 0x0001e2000c101124 */
[----:B------:R-:W-:Y:S05]  /*61d0*/  BRA `(.L_x_9341) ;  /* 0x00000008009c7947 */ /* 0x000fea0003800000 */
.L_x_9350:
        /* <DEDUP_REMOVED lines=26> */
.L_x_9357:
[----:B------:R-:W-:-:S04]  /*6380*/  SHF.R.U32.HI R5, RZ, 0x18, R7 ;  /* 0x00000018ff057819 */ /* 0x000fc80000011607 */
[----:B------:R-:W-:-:S07]  /*6390*/  LOP3.LUT R0, R0, 0x80, R5, 0xf8, !PT ;  /* 0x0000008000007812 */ /* 0x000fce00078ef805 */
.L_x_9356:
[----:B------:R-:W-:Y:S05]  /*63a0*/  BSYNC.RECONVERGENT B0 ;  /* 0x0000000000007941 */ /* 0x000fea0003800200 */
.L_x_9355:
[----:B------:R0:W-:Y:S01]  /*63b0*/  STG.E.U8 desc[UR36][R2.64], R0 ;  /* 0x0000000002007986 */ /* 0x0001e2000c101124 */
[----:B------:R-:W-:Y:S05]  /*63c0*/  BRA `(.L_x_9341) ;  /* 0x0000000800207947 */ /* 0x000fea0003800000 */
.L_x_9349:
        /* <DEDUP_REMOVED lines=30> */
.L_x_9359:
[----:B------:R-:W0:Y:S02]  /*65b0*/  F2I.U64.F64.TRUNC R4, R4 ;  /* 0x0000000400047311 */ /* 0x000e24000030d800 */
[----:B0-----:R0:W-:Y:S01]  /*65c0*/  STG.E.64 desc[UR36][R2.64], R4 ;  /* 0x0000000402007986 */ /* 0x0011e2000c101b24 */
[----:B------:R-:W-:Y:S05]  /*65d0*/  BRA `(.L_x_9341) ;  /* 0x00000004009c7947 */ /* 0x000fea0003800000 */
.L_x_9358:
[----:B------:R-:W0:Y:S02]  /*65e0*/  F2I.U32.F64.TRUNC R5, R4 ;  /* 0x0000000400057311 */ /* 0x000e24000030d000 */
[----:B0-----:R0:W-:Y:S01]  /*65f0*/  STG.E desc[UR36][R2.64], R5 ;  /* 0x0000000502007986 */ /* 0x0011e2000c101924 */
[----:B------:R-:W-:Y:S05]  /*6600*/  BRA `(.L_x_9341) ;  /* 0x0000000400907947 */ /* 0x000fea0003800000 */
.L_x_9348:
        /* <DEDUP_REMOVED lines=10> */
.L_x_9361:
[----:B------:R-:W-:-:S05]  /*66b0*/  CS2R R6, SRZ ;  /* 0x0000000000067805 */ /* 0x000fca000001ff00 */
[----:B------:R0:W-:Y:S01]  /*66c0*/  STG.E.128 desc[UR36][R2.64], R4 ;  /* 0x0000000402007986 */ /* 0x0001e2000c101d24 */
[----:B------:R-:W-:Y:S05]  /*66d0*/  BRA `(.L_x_9341) ;  /* 0x00000004005c7947 */ /* 0x000fea0003800000 */
.L_x_9360:
[----:B------:R-:W-:-:S09]  /*66e0*/  UISETP.NE.AND UP0, UPT, UR4, 0xf, UPT ;  /* 0x0000000f0400788c */ /* 0x000fd2000bf05270 */
[----:B------:R-:W-:Y:S05]  /*66f0*/  BRA.U !UP0, `(.L_x_9362) ;  /* 0x0000000508287547 */ /* 0x000fea000b800000 */
[----:B------:R-:W-:-:S09]  /*6700*/  UISETP.NE.AND UP0, UPT, UR4, 0x17, UPT ;  /* 0x000000170400788c */ /* 0x000fd2000bf05270 */
[----:B------:R-:W-:Y:S05]  /*6710*/  BRA.U !UP0, `(.L_x_9363) ;  /* 0x0000000108b07547 */ /* 0x000fea000b800000 */
[----:B------:R-:W-:-:S09]  /*6720*/  UISETP.NE.AND UP0, UPT, UR4, 0x18, UPT ;  /* 0x000000180400788c */ /* 0x000fd2000bf05270 */
[----:B------:R-:W-:Y:S05]  /*6730*/  BRA.U !UP0, `(.L_x_9364) ;  /* 0x0000000108447547 */ /* 0x000fea000b800000 */
.L_x_9340:
        /* <DEDUP_REMOVED lines=16> */
.L_x_9365:
[----:B------:R-:W-:Y:S05]  /*6840*/  BRA `(.L_x_9341) ;  /* 0x0000000400007947 */ /* 0x000fea0003800000 */
.L_x_9364:
        /* <DEDUP_REMOVED lines=21> */
.L_x_9367:
[----:B------:R-:W-:Y:S05]  /*69a0*/  BSYNC.RECONVERGENT B0 ;  /* 0x0000000000007941 */ /* 0x000fea0003800200 */
.L_x_9366:
[----:B------:R-:W-:-:S05]  /*69b0*/  LOP3.LUT R7, R0, 0x80, R7, 0xf8, !PT ;  /* 0x0000008000077812 */ /* 0x000fca00078ef807 */
[----:B------:R0:W-:Y:S01]  /*69c0*/  STG.E.U8 desc[UR36][R2.64], R7 ;  /* 0x0000000702007986 */ /* 0x0001e2000c101124 */
[----:B------:R-:W-:Y:S05]  /*69d0*/  BRA `(.L_x_9341) ;  /* 0x00000000009c7947 */ /* 0x000fea0003800000 */
.L_x_9363:
        /* <DEDUP_REMOVED lines=20> */
.L_x_9369:
[----:B------:R-:W-:Y:S02]  /*6b20*/  ISETP.GT.U32.AND P0, PT, R6, 0x7f800000, PT ;  /* 0x7f8000000600780c */ /* 0x000fe40003f04070 */
[----:B------:R-:W-:-:S04]  /*6b30*/  MOV R0, 0x7f ;  /* 0x0000007f00007802 */ /* 0x000fc80000000f00 */
[----:B------:R-:W-:-:S07]  /*6b40*/  SEL R0, R0, 0x7c, P0 ;  /* 0x0000007c00007807 */ /* 0x000fce0000000000 */
.L_x_9370:
[----:B------:R-:W-:Y:S05]  /*6b50*/  BSYNC.RECONVERGENT B0 ;  /* 0x0000000000007941 */ /* 0x000fea0003800200 */
.L_x_9368:
[----:B------:R-:W-:-:S04]  /*6b60*/  SHF.R.U32.HI R5, RZ, 0x18, R7 ;  /* 0x00000018ff057819 */ /* 0x000fc80000011607 */
[----:B------:R-:W-:-:S05]  /*6b70*/  LOP3.LUT R5, R0, 0x80, R5, 0xf8, !PT ;  /* 0x0000008000057812 */ /* 0x000fca00078ef805 */
[----:B------:R0:W-:Y:S01]  /*6b80*/  STG.E.U8 desc[UR36][R2.64], R5 ;  /* 0x0000000502007986 */ /* 0x0001e2000c101124 */
[----:B------:R-:W-:Y:S05]  /*6b90*/  BRA `(.L_x_9341) ;  /* 0x00000000002c7947 */ /* 0x000fea0003800000 */
.L_x_9362:
        /* <DEDUP_REMOVED lines=11> */
.L_x_9341:
[----:B------:R-:W-:-:S07]  /*6c50*/  VIADD R17, R17, 0x80 ;  /* 0x0000008011117836 */ /* 0x000fce0000000000 */
.L_x_9306:
[----:B------:R-:W-:Y:S05]  /*6c60*/  BSYNC.RECONVERGENT B7 ;  /* 0x0000000000077941 */ /* 0x000fea0003800200 */
.L_x_9305:
[----:B------:R-:W5:Y:S01]  /*6c70*/  LDCU UR4, c[0x0][0x380] ;  /* 0x00007000ff0477ac */ /* 0x000f620008000800 */
[----:B------:R-:W-:Y:S01]  /*6c80*/  BSSY.RECONVERGENT B7, `(.L_x_9371) ;  /* 0x000035b000077945 */ /* 0x000fe20003800200 */
[----:B-----5:R-:W-:-:S13]  /*6c90*/  ISETP.GE.AND P0, PT, R17, UR4, PT ;  /* 0x0000000411007c0c */ /* 0x020fda000bf06270 */
[----:B------:R-:W-:Y:S05]  /*6ca0*/  @P0 BRA `(.L_x_9372) ;  /* 0x0000003400600947 */ /* 0x000fea0003800000 */
[----:B------:R-:W5:Y:S01]  /*6cb0*/  LDCU UR4, c[0x0][0x388] ;  /* 0x00007100ff0477ac */ /* 0x000f620008000800 */
[----:B0--34-:R-:W-:Y:S01]  /*6cc0*/  MOV R0, RZ ;  /* 0x000000ff00007202 */ /* 0x019fe20000000f00 */
[----:B------:R-:W-:Y:S01]  /*6cd0*/  IMAD.MOV.U32 R16, RZ, RZ, RZ ;  /* 0x000000ffff107224 */ /* 0x000fe200078e00ff */
[----:B-----5:R-:W-:-:S09]  /*6ce0*/  UISETP.NE.AND UP0, UPT, UR4, URZ, UPT ;  /* 0x000000ff0400728c */ /* 0x020fd2000bf05270 */
[----:B------:R-:W-:Y:S05]  /*6cf0*/  BRA.U !UP0, `(.L_x_9373) ;  /* 0x0000001108a87547 */ /* 0x000fea000b800000 */
[----:B------:R-:W1:Y:S01]  /*6d00*/  LDCU.64 UR4, c[0x0][0x390] ;  /* 0x00007200ff0477ac */ /* 0x000e620008000a00 */
[----:B------:R-:W-:Y:S01]  /*6d10*/  HFMA2 R16, -RZ, RZ, 0, 0 ;  /* 0x00000000ff107431 */ /* 0x000fe200000001ff */
        /* <DEDUP_REMOVED lines=296> */
.L_x_9373:
        /* <DEDUP_REMOVED lines=18> */
.L_x_9378:
[----:B------:R-:W2:Y:S02]  /*80c0*/  LDG.E.U8 R2, desc[UR36][R2.64] ;  /* 0x0000002402027981 */ /* 0x000ea4000c1e1100 */
[----:B--2---:R0:W1:Y:S02]  /*80d0*/  I2F.F64.U16 R4, R2 ;  /* 0x0000000200047312 */ /* 0x0040640000101800 */
[----:B01----:R-:W-:Y:S05]  /*80e0*/  BRA `(.L_x_9380) ;  /* 0x0000000c00607947 */ /* 0x003fea0003800000 */
.L_x_9377:
        /* <DEDUP_REMOVED lines=9> */
.L_x_9382:
[----:B------:R-:W2:Y:S02]  /*8180*/  LDG.E R2, desc[UR36][R2.64] ;  /* 0x0000002402027981 */ /* 0x000ea4000c1e1900 */
[----:B--2---:R0:W1:Y:S02]  /*8190*/  I2F.F64 R4, R2 ;  /* 0x0000000200047312 */ /* 0x0040640000201c00 */
[----:B01----:R-:W-:Y:S05]  /*81a0*/  BRA `(.L_x_9380) ;  /* 0x0000000c00307947 */ /* 0x003fea0003800000 */
.L_x_9381:
[----:B------:R-:W2:Y:S02]  /*81b0*/  LDG.E.U16 R2, desc[UR36][R2.64] ;  /* 0x0000002402027981 */ /* 0x000ea4000c1e1500 */
[----:B--2---:R0:W1:Y:S02]  /*81c0*/  I2F.F64.S16 R4, R2 ;  /* 0x0000000200047312 */ /* 0x0040640000101c00 */
[----:B01----:R-:W-:Y:S05]  /*81d0*/  BRA `(.L_x_9380) ;  /* 0x0000000c00247947 */ /* 0x003fea0003800000 */
.L_x_9376:
        /* <DEDUP_REMOVED lines=10> */
.L_x_9384:
[----:B------:R-:W2:Y:S02]  /*8280*/  LDG.E.U16 R0, desc[UR36][R2.64] ;  /* 0x0000002402007981 */ /* 0x000ea4000c1e1500 */
[----:B--2---:R-:W-:-:S05]  /*8290*/  HADD2.F32 R0, -RZ, R0.H0_H0 ;  /* 0x20000000ff007230 */ /* 0x004fca0000004100 */
[----:B------:R-:W-:-:S04]  /*82a0*/  FMUL.FTZ R0, R0, 1 ;  /* 0x3f80000000007820 */ /* 0x000fc80000410000 */
[----:B------:R1:W2:Y:S02]  /*82b0*/  F2F.F64.F32 R4, R0 ;  /* 0x0000000000047310 */ /* 0x0002a40000201800 */
[----:B-12---:R-:W-:Y:S05]  /*82c0*/  BRA `(.L_x_9380) ;  /* 0x0000000800e87947 */ /* 0x006fea0003800000 */
.L_x_9383:
        /* <DEDUP_REMOVED lines=10> */
.L_x_9386:
[----:B------:R-:W2:Y:S02]  /*8370*/  LDG.E.U16 R2, desc[UR36][R2.64] ;  /* 0x0000002402027981 */ /* 0x000ea4000c1e1500 */
[----:B--2---:R-:W-:-:S05]  /*8380*/  HADD2.F32 R0, -RZ, R2.H0_H0 ;  /* 0x20000002ff007230 */ /* 0x004fca0000004100 */
[----:B------:R-:W-:-:S04]  /*8390*/  FMUL.FTZ R0, R0, 1 ;  /* 0x3f80000000007820 */ /* 0x000fc80000410000 */
[----:B------:R1:W2:Y:S02]  /*83a0*/  F2F.F64.F32 R4, R0 ;  /* 0x0000000000047310 */ /* 0x0002a40000201800 */
[----:B-12---:R-:W-:Y:S05]  /*83b0*/  BRA `(.L_x_9380) ;  /* 0x0000000800ac7947 */ /* 0x006fea0003800000 */
.L_x_9385:
[----:B------:R0:W5:Y:S01]  /*83c0*/  LDG.E.64 R4, desc[UR36][R2.64] ;  /* 0x0000002402047981 */ /* 0x000162000c1e1b00 */
[----:B------:R-:W-:Y:S05]  /*83d0*/  BRA `(.L_x_9380) ;  /* 0x0000000800a47947 */ /* 0x000fea0003800000 */
.L_x_9375:
        /* <DEDUP_REMOVED lines=13> */
.L_x_9389:
[----:B------:R1:W5:Y:S01]  /*84b0*/  LDG.E.64 R4, desc[UR36][R2.64] ;  /* 0x0000002402047981 */ /* 0x000362000c1e1b00 */
[----:B------:R-:W-:Y:S05]  /*84c0*/  BRA `(.L_x_9380) ;  /* 0x0000000800687947 */ /* 0x000fea0003800000 */
.L_x_9388:
        /* <DEDUP_REMOVED lines=27> */
.L_x_9391:
        /* <DEDUP_REMOVED lines=14> */
.L_x_9390:
[----:B------:R-:W2:Y:S02]  /*8760*/  LDG.E.U16 R0, desc[UR36][R2.64] ;  /* 0x0000002402007981 */ /* 0x000ea4000c1e1500 */
[----:B--2---:R-:W-:-:S04]  /*8770*/  IMAD.U32 R0, R0, 0x10000, RZ ;  /* 0x0001000000007824 */ /* 0x004fc800078e00ff */
[----:B------:R-:W-:-:S04]  /*8780*/  FMUL.FTZ R0, R0, 1 ;  /* 0x3f80000000007820 */ /* 0x000fc80000410000 */
[----:B------:R2:W3:Y:S02]  /*8790*/  F2F.F64.F32 R4, R0 ;  /* 0x0000000000047310 */ /* 0x0004e40000201800 */
[----:B--23--:R-:W-:Y:S05]  /*87a0*/  BRA `(.L_x_9380) ;  /* 0x0000000400b07947 */ /* 0x00cfea0003800000 */
.L_x_9387:
        /* <DEDUP_REMOVED lines=11> */
.L_x_9394:
        /* <DEDUP_REMOVED lines=21> */
.L_x_9396:
[----:B------:R-:W-:Y:S05]  /*89b0*/  BSYNC.RECONVERGENT B0 ;  /* 0x0000000000007941 */ /* 0x000fea0003800200 */
.L_x_9395:
[----:B------:R-:W-:Y:S02]  /*89c0*/  SHF.L.U32 R0, R0, 0x14, RZ ;  /* 0x0000001400007819 */ /* 0x000fe400000006ff */
[----:B------:R-:W-:-:S04]  /*89d0*/  LEA R2, R2, 0x3b800000, 0x17 ;  /* 0x3b80000002027811 */ /* 0x000fc800078eb8ff */
[----:B------:R-:W-:-:S05]  /*89e0*/  LOP3.LUT R0, R2, R0, R7, 0xfe, !PT ;  /* 0x0000000002007212 */ /* 0x000fca00078efe07 */
[----:B------:R-:W-:-:S04]  /*89f0*/  FMUL.FTZ R0, R0, 1 ;  /* 0x3f80000000007820 */ /* 0x000fc80000410000 */
[----:B------:R4:W0:Y:S02]  /*8a00*/  F2F.F64.F32 R4, R0 ;  /* 0x0000000000047310 */ /* 0x0008240000201800 */
[----:B0---4-:R-:W-:Y:S05]  /*8a10*/  BRA `(.L_x_9380) ;  /* 0x0000000400147947 */ /* 0x011fea0003800000 */
.L_x_9393:
        /* <DEDUP_REMOVED lines=21> */
.L_x_9398:
[----:B------:R-:W-:Y:S05]  /*8b70*/  BSYNC.RECONVERGENT B0 ;  /* 0x0000000000007941 */ /* 0x000fea0003800200 */
.L_x_9397:
[----:B------:R-:W-:Y:S01]  /*8b80*/  IMAD.SHL.U32 R0, R0, 0x200000, RZ ;  /* 0x0020000000007824 */ /* 0x000fe200078e00ff */
[----:B------:R-:W-:-:S04]  /*8b90*/  LEA R2, R2, 0x37800000, 0x17 ;  /* 0x3780000002027811 */ /* 0x000fc800078eb8ff */
[----:B------:R-:W-:-:S05]  /*8ba0*/  LOP3.LUT R0, R2, R0, R7, 0xfe, !PT ;  /* 0x0000000002007212 */ /* 0x000fca00078efe07 */
[----:B------:R-:W-:-:S04]  /*8bb0*/  FMUL.FTZ R0, R0, 1 ;  /* 0x3f80000000007820 */ /* 0x000fc80000410000 */
[----:B------:R4:W0:Y:S02]  /*8bc0*/  F2F.F64.F32 R4, R0 ;  /* 0x0000000000047310 */ /* 0x0008240000201800 */
[----:B0---4-:R-:W-:Y:S05]  /*8bd0*/  BRA `(.L_x_9380) ;  /* 0x0000000000a47947 */ /* 0x011fea0003800000 */
.L_x_9392:
        /* <DEDUP_REMOVED lines=16> */
[----:B------:R4:W0:Y:S02]  /*8ce0*/  @P0 F2F.F64.F32 R4, R0 ;  /* 0x0000000000040310 */ /* 0x0008240000201800 */
[----:B0---4-:R-:W-:Y:S05]  /*8cf0*/  BRA `(.L_x_9380) ;  /* 0x00000000005c7947 */ /* 0x011fea0003800000 */
.L_x_9379:
        /* <DEDUP_REMOVED lines=16> */
.L_x_9401:
[----:B------:R-:W-:Y:S01]  /*8e00*/  CS2R R4, SRZ ;  /* 0x0000000000047805 */ /* 0x000fe2000001ff00 */
[----:B------:R-:W-:Y:S06]  /*8e10*/  BRA `(.L_x_9380) ;  /* 0x0000000000147947 */ /* 0x000fec0003800000 */
.L_x_9400:
[----:B------:R-:W2:Y:S02]  /*8e20*/  LDG.E.64 R4, desc[UR36][R2.64] ;  /* 0x0000002402047981 */ /* 0x000ea4000c1e1b00 */
[----:B--2---:R-:W4:Y:S02]  /*8e30*/  I2F.F64.U64 R4, R4 ;  /* 0x0000000400047312 */ /* 0x004f240000301800 */
[----:B----4-:R-:W-:Y:S05]  /*8e40*/  BRA `(.L_x_9380) ;  /* 0x0000000000087947 */ /* 0x010fea0003800000 */
.L_x_9399:
[----:B------:R-:W2:Y:S02]  /*8e50*/  LDG.E R2, desc[UR36][R2.64] ;  /* 0x0000002402027981 */ /* 0x000ea4000c1e1900 */
[----:B--2---:R2:W3:Y:S02]  /*8e60*/  I2F.F64.U32 R4, R2 ;  /* 0x0000000200047312 */ /* 0x0044e40000201800 */
.L_x_9380:
[----:B------:R-:W-:Y:S05]  /*8e70*/  BSYNC.RECONVERGENT B6 ;  /* 0x0000000000067941 */ /* 0x000fea0003800200 */
.L_x_9374:
[----:B------:R-:W0:Y:S01]  /*8e80*/  LDCU.64 UR6, c[0x0][0x580] ;  /* 0x0000b000ff0677ac */ /* 0x000e220008000a00 */
[----:B---3-5:R-:W3:Y:S01]  /*8e90*/  DMUL R6, R4, R4 ;  /* 0x0000000404067228 */ /* 0x028ee20000000000 */
[----:B------:R-:W-:-:S04]  /*8ea0*/  UPRMT UR4, UR41, 0x9910, URZ ;  /* 0x0000991029047896 */ /* 0x000fc800080000ff */
[----:B------:R-:W-:Y:S01]  /*8eb0*/  UISETP.GT.AND UP0, UPT, UR4, 0x9, UPT ;  /* 0x000000090400788c */ /* 0x000fe2000bf04270 */
[----:B012---:R-:W-:-:S04]  /*8ec0*/  IADD3 R2, P0, PT, R16, UR6, RZ ;  /* 0x0000000610027c10 */ /* 0x007fc8000ff1e0ff */
[----:B------:R-:W-:-:S15]  /*8ed0*/  IADD3.X R3, PT, PT, RZ, UR7, RZ, P0, !PT ;  /* 0x00000007ff037c10 */ /* 0x000fde00087fe4ff */
[----:B------:R-:W-:-:S15]  /*8ee0*/  NOP ;  /* 0x0000000000007918 */ /* 0x000fde0000000000 */
[----:B------:R-:W-:-:S15]  /*8ef0*/  NOP ;  /* 0x0000000000007918 */ /* 0x000fde0000000000 */
[----:B------:R-:W-:-:S09]  /*8f00*/  NOP ;  /* 0x0000000000007918 */ /* 0x000fd20000000000 */
[----:B---3--:R0:W1:Y:S02]  /*8f10*/  DMUL R4, R6, R4 ;  /* 0x0000000406047228 */ /* 0x0080640000000000 */
        /* <DEDUP_REMOVED lines=12> */
.L_x_9405:
[----:B------:R-:W0:Y:S02]  /*8fe0*/  F2I.S64.F64.TRUNC R4, R4 ;  /* 0x0000000400047311 */ /* 0x000e24000030d900 */
[----:B0-----:R-:W-:-:S05]  /*8ff0*/  IMAD.MOV.U32 R7, RZ, RZ, R4 ;  /* 0x000000ffff077224 */ /* 0x001fca00078e0004 */
[----:B------:R0:W-:Y:S01]  /*9000*/  STG.E.U8 desc[UR36][R2.64], R7 ;  /* 0x0000000702007986 */ /* 0x0001e2000c101124 */
[----:B------:R-:W-:Y:S05]  /*9010*/  BRA `(.L_x_9407) ;  /* 0x0000001000807947 */ /* 0x000fea0003800000 */
.L_x_9404:
        /* <DEDUP_REMOVED lines=9> */
.L_x_9409:
[----:B------:R-:W0:Y:S02]  /*90b0*/  F2I.F64.TRUNC R5, R4 ;  /* 0x0000000400057311 */ /* 0x000e24000030d100 */
[----:B0-----:R0:W-:Y:S01]  /*90c0*/  STG.E desc[UR36][R2.64], R5 ;  /* 0x0000000502007986 */ /* 0x0011e2000c101924 */
[----:B------:R-:W-:Y:S05]  /*90d0*/  BRA `(.L_x_9407) ;  /* 0x0000001000507947 */ /* 0x000fea0003800000 */
.L_x_9408:
[----:B------:R-:W0:Y:S02]  /*90e0*/  F2I.F64.TRUNC R5, R4 ;  /* 0x0000000400057311 */ /* 0x000e24000030d100 */
[----:B0-----:R0:W-:Y:S01]  /*90f0*/  STG.E.U16 desc[UR36][R2.64], R5 ;  /* 0x0000000502007986 */ /* 0x0011e2000c101524 */
[----:B------:R-:W-:Y:S05]  /*9100*/  BRA `(.L_x_9407) ;  /* 0x0000001000447947 */ /* 0x000fea0003800000 */
.L_x_9403:
        /* <DEDUP_REMOVED lines=17> */
.L_x_9411:
        /* <DEDUP_REMOVED lines=12> */
.L_x_9410:
        /* <DEDUP_REMOVED lines=18> */
.L_x_9413:
        /* <DEDUP_REMOVED lines=13> */
.L_x_9412:
[----:B------:R0:W-:Y:S01]  /*94d0*/  STG.E.64 desc[UR36][R2.64], R4 ;  /* 0x0000000402007986 */ /* 0x0001e2000c101b24 */
[----:B------:R-:W-:Y:S05]  /*94e0*/  BRA `(.L_x_9407) ;  /* 0x0000000c004c7947 */ /* 0x000fea0003800000 */
.L_x_9402:
        /* <DEDUP_REMOVED lines=13> */
.L_x_9417:
        /* <DEDUP_REMOVED lines=26> */
.L_x_9420:
[----:B------:R-:W-:-:S04]  /*9760*/  SHF.R.U32.HI R5, RZ, 0x18, R7 ;  /* 0x00000018ff057819 */ /* 0x000fc80000011607 */
[----:B------:R-:W-:-:S07]  /*9770*/  LOP3.LUT R0, R0, 0x80, R5, 0xf8, !PT ;  /* 0x0000008000007812 */ /* 0x000fce00078ef805 */
.L_x_9419:
[----:B------:R-:W-:Y:S05]  /*9780*/  BSYNC.RECONVERGENT B0 ;  /* 0x0000000000007941 */ /* 0x000fea0003800200 */
.L_x_9418:
[----:B------:R3:W-:Y:S01]  /*9790*/  STG.E.U8 desc[UR36][R2.64], R0 ;  /* 0x0000000002007986 */ /* 0x0007e2000c101124 */
[----:B------:R-:W-:Y:S05]  /*97a0*/  BRA `(.L_x_9407) ;  /* 0x00000008009c7947 */ /* 0x000fea0003800000 */
.L_x_9416:
        /* <DEDUP_REMOVED lines=26> */
.L_x_9423:
[----:B------:R-:W-:-:S04]  /*9950*/  SHF.R.U32.HI R5, RZ, 0x18, R7 ;  /* 0x00000018ff057819 */ /* 0x000fc80000011607 */
[----:B------:R-:W-:-:S07]  /*9960*/  LOP3.LUT R0, R0, 0x80, R5, 0xf8, !PT ;  /* 0x0000008000007812 */ /* 0x000fce00078ef805 */
.L_x_9422:
[----:B------:R-:W-:Y:S05]  /*9970*/  BSYNC.RECONVERGENT B0 ;  /* 0x0000000000007941 */ /* 0x000fea0003800200 */
.L_x_9421:
[----:B------:R0:W-:Y:S01]  /*9980*/  STG.E.U8 desc[UR36][R2.64], R0 ;  /* 0x0000000002007986 */ /* 0x0001e2000c101124 */
[----:B------:R-:W-:Y:S05]  /*9990*/  BRA `(.L_x_9407) ;  /* 0x0000000800207947 */ /* 0x000fea0003800000 */
.L_x_9415:
        /* <DEDUP_REMOVED lines=30> */
.L_x_9425:
[----:B------:R-:W0:Y:S02]  /*9b80*/  F2I.U64.F64.TRUNC R4, R4 ;  /* 0x0000000400047311 */ /* 0x000e24000030d800 */
[----:B0-----:R1:W-:Y:S01]  /*9b90*/  STG.E.64 desc[UR36][R2.64], R4 ;  /* 0x0000000402007986 */ /* 0x0013e2000c101b24 */
[----:B------:R-:W-:Y:S05]  /*9ba0*/  BRA `(.L_x_9407) ;  /* 0x00000004009c7947 */ /* 0x000fea0003800000 */
.L_x_9424:
[----:B------:R-:W0:Y:S02]  /*9bb0*/  F2I.U32.F64.TRUNC R5, R4 ;  /* 0x0000000400057311 */ /* 0x000e24000030d000 */
[----:B0-----:R0:W-:Y:S01]  /*9bc0*/  STG.E desc[UR36][R2.64], R5 ;  /* 0x0000000502007986 */ /* 0x0011e2000c101924 */
[----:B------:R-:W-:Y:S05]  /*9bd0*/  BRA `(.L_x_9407) ;  /* 0x0000000400907947 */ /* 0x000fea0003800000 */
.L_x_9414:
        /* <DEDUP_REMOVED lines=10> */
.L_x_9427:
[----:B------:R-:W-:-:S05]  /*9c80*/  CS2R R6, SRZ ;  /* 0x0000000000067805 */ /* 0x000fca000001ff00 */
[----:B------:R0:W-:Y:S01]  /*9c90*/  STG.E.128 desc[UR36][R2.64], R4 ;  /* 0x0000000402007986 */ /* 0x0001e2000c101d24 */
[----:B------:R-:W-:Y:S05]  /*9ca0*/  BRA `(.L_x_9407) ;  /* 0x00000004005c7947 */ /* 0x000fea0003800000 */
.L_x_9426:
[----:B------:R-:W-:-:S09]  /*9cb0*/  UISETP.NE.AND UP0, UPT, UR4, 0xf, UPT ;  /* 0x0000000f0400788c */ /* 0x000fd2000bf05270 */
[----:B------:R-:W-:Y:S05]  /*9cc0*/  BRA.U !UP0, `(.L_x_9428) ;  /* 0x0000000508287547 */ /* 0x000fea000b800000 */
[----:B------:R-:W-:-:S09]  /*9cd0*/  UISETP.NE.AND UP0, UPT, UR4, 0x17, UPT ;  /* 0x000000170400788c */ /* 0x000fd2000bf05270 */
[----:B------:R-:W-:Y:S05]  /*9ce0*/  BRA.U !UP0, `(.L_x_9429) ;  /* 0x0000000108b07547 */ /* 0x000fea000b800000 */
[----:B------:R-:W-:-:S09]  /*9cf0*/  UISETP.NE.AND UP0, UPT, UR4, 0x18, UPT ;  /* 0x000000180400788c */ /* 0x000fd2000bf05270 */
[----:B------:R-:W-:Y:S05]  /*9d00*/  BRA.U !UP0, `(.L_x_9430) ;  /* 0x0000000108447547 */ /* 0x000fea000b800000 */
.L_x_9406:
        /* <DEDUP_REMOVED lines=16> */
.L_x_9431:
[----:B------:R-:W-:Y:S05]  /*9e10*/  BRA `(.L_x_9407) ;  /* 0x0000000400007947 */ /* 0x000fea0003800000 */
.L_x_9430:
        /* <DEDUP_REMOVED lines=21> */
.L_x_9433:
[----:B------:R-:W-:Y:S05]  /*9f70*/  BSYNC.RECONVERGENT B0 ;  /* 0x0000000000007941 */ /* 0x000fea0003800200 */
.L_x_9432:
[----:B------:R-:W-:-:S05]  /*9f80*/  LOP3.LUT R7, R0, 0x80, R7, 0xf8, !PT ;  /* 0x0000008000077812 */ /* 0x000fca00078ef807 */
[----:B------:R0:W-:Y:S01]  /*9f90*/  STG.E.U8 desc[UR36][R2.64], R7 ;  /* 0x0000000702007986 */ /* 0x0001e2000c101124 */
[----:B------:R-:W-:Y:S05]  /*9fa0*/  BRA `(.L_x_9407) ;  /* 0x00000000009c7947 */ /* 0x000fea0003800000 */
.L_x_9429:
        /* <DEDUP_REMOVED lines=20> */
.L_x_9435:
[----:B------:R-:W-:Y:S01]  /*a0f0*/  IMAD.MOV.U32 R0, RZ, RZ, 0x7f ;  /* 0x0000007fff007424 */ /* 0x000fe200078e00ff */
[----:B------:R-:W-:-:S04]  /*a100*/  ISETP.GT.U32.AND P0, PT, R6, 0x7f800000, PT ;  /* 0x7f8000000600780c */ /* 0x000fc80003f04070 */
[----:B------:R-:W-:-:S09]  /*a110*/  SEL R0, R0, 0x7c, P0 ;  /* 0x0000007c00007807 */ /* 0x000fd20000000000 */
.L_x_9436:
[----:B------:R-:W-:Y:S05]  /*a120*/  BSYNC.RECONVERGENT B0 ;  /* 0x0000000000007941 */ /* 0x000fea0003800200 */
.L_x_9434:
[----:B------:R-:W-:-:S04]  /*a130*/  SHF.R.U32.HI R5, RZ, 0x18, R7 ;  /* 0x00000018ff057819 */ /* 0x000fc80000011607 */
[----:B------:R-:W-:-:S05]  /*a140*/  LOP3.LUT R5, R0, 0x80, R5, 0xf8, !PT ;  /* 0x0000008000057812 */ /* 0x000fca00078ef805 */
[----:B------:R0:W-:Y:S01]  /*a150*/  STG.E.U8 desc[UR36][R2.64], R5 ;  /* 0x0000000502007986 */ /* 0x0001e2000c101124 */
[----:B------:R-:W-:Y:S05]  /*a160*/  BRA `(.L_x_9407) ;  /* 0x00000000002c7947 */ /* 0x000fea0003800000 */
.L_x_9428:
        /* <DEDUP_REMOVED lines=11> */
.L_x_9407:
[----:B------:R-:W-:-:S07]  /*a220*/  IADD3 R17, PT, PT, R17, 0x80, RZ ;  /* 0x0000008011117810 */ /* 0x000fce0007ffe0ff */
.L_x_9372:
[----:B------:R-:W-:Y:S05]  /*a230*/  BSYNC.RECONVERGENT B7 ;  /* 0x0000000000077941 */ /* 0x000fea0003800200 */
.L_x_9371:
        /* <DEDUP_REMOVED lines=306> */
.L_x_9437:
        /* <DEDUP_REMOVED lines=20> */
.L_x_9442:
[----:B------:R-:W2:Y:S02]  /*b6a0*/  LDG.E.U8 R2, desc[UR36][R2.64] ;  /* 0x0000002402027981 */ /* 0x000ea4000c1e1100 */
[----:B--2---:R0:W1:Y:S02]  /*b6b0*/  I2F.F64.U16 R4, R2 ;  /* 0x0000000200047312 */ /* 0x0040640000101800 */
[----:B01----:R-:W-:Y:S05]  /*b6c0*/  BRA `(.L_x_9444) ;  /* 0x0000000c00607947 */ /* 0x003fea0003800000 */
.L_x_9441:
        /* <DEDUP_REMOVED lines=9> */
.L_x_9446:
[----:B------:R-:W2:Y:S02]  /*b760*/  LDG.E R2, desc[UR36][R2.64] ;  /* 0x0000002402027981 */ /* 0x000ea4000c1e1900 */
[----:B--2---:R0:W1:Y:S02]  /*b770*/  I2F.F64 R4, R2 ;  /* 0x0000000200047312 */ /* 0x0040640000201c00 */
[----:B01----:R-:W-:Y:S05]  /*b780*/  BRA `(.L_x_9444) ;  /* 0x0000000c00307947 */ /* 0x003fea0003800000 */
.L_x_9445:
[----:B------:R-:W2:Y:S02]  /*b790*/  LDG.E.U16 R2, desc[UR36][R2.64] ;  /* 0x0000002402027981 */ /* 0x000ea4000c1e1500 */
[----:B--2---:R0:W1:Y:S02]  /*b7a0*/  I2F.F64.S16 R4, R2 ;  /* 0x0000000200047312 */ /* 0x0040640000101c00 */
[----:B01----:R-:W-:Y:S05]  /*b7b0*/  BRA `(.L_x_9444) ;  /* 0x0000000c00247947 */ /* 0x003fea0003800000 */
.L_x_9440:
        /* <DEDUP_REMOVED lines=10> */
.L_x_9448:
[----:B------:R-:W2:Y:S02]  /*b860*/  LDG.E.U16 R0, desc[UR36][R2.64] ;  /* 0x0000002402007981 */ /* 0x000ea4000c1e1500 */
[----:B--2---:R-:W-:-:S05]  /*b870*/  HADD2.F32 R0, -RZ, R0.H0_H0 ;  /* 0x20000000ff007230 */ /* 0x004fca0000004100 */
[----:B------:R-:W-:-:S04]  /*b880*/  FMUL.FTZ R0, R0, 1 ;  /* 0x3f80000000007820 */ /* 0x000fc80000410000 */
[----:B------:R1:W2:Y:S02]  /*b890*/  F2F.F64.F32 R4, R0 ;  /* 0x0000000000047310 */ /* 0x0002a40000201800 */
[----:B-12---:R-:W-:Y:S05]  /*b8a0*/  BRA `(.L_x_9444) ;  /* 0x0000000800e87947 */ /* 0x006fea0003800000 */
.L_x_9447:
        /* <DEDUP_REMOVED lines=10> */
.L_x_9450:
[----:B------:R-:W2:Y:S02]  /*b950*/  LDG.E.U16 R2, desc[UR36][R2.64] ;  /* 0x0000002402027981 */ /* 0x000ea4000c1e1500 */
[----:B--2---:R-:W-:-:S05]  /*b960*/  HADD2.F32 R0, -RZ, R2.H0_H0 ;  /* 0x20000002ff007230 */ /* 0x004fca0000004100 */
[----:B------:R-:W-:-:S04]  /*b970*/  FMUL.FTZ R0, R0, 1 ;  /* 0x3f80000000007820 */ /* 0x000fc80000410000 */
[----:B------:R1:W2:Y:S02]  /*b980*/  F2F.F64.F32 R4, R0 ;  /* 0x0000000000047310 */ /* 0x0002a40000201800 */
[----:B-12---:R-:W-:Y:S05]  /*b990*/  BRA `(.L_x_9444) ;  /* 0x0000000800ac7947 */ /* 0x006fea0003800000 */
.L_x_9449:
[----:B------:R0:W5:Y:S01]  /*b9a0*/  LDG.E.64 R4, desc[UR36][R2.64] ;  /* 0x0000002402047981 */ /* 0x000162000c1e1b00 */
[----:B------:R-:W-:Y:S05]  /*b9b0*/  BRA `(.L_x_9444) ;  /* 0x0000000800a47947 */ /* 0x000fea0003800000 */
.L_x_9439:
        /* <DEDUP_REMOVED lines=13> */
.L_x_9453:
[----:B------:R3:W5:Y:S01]  /*ba90*/  LDG.E.64 R4, desc[UR36][R2.64] ;  /* 0x0000002402047981 */ /* 0x000762000c1e1b00 */
[----:B------:R-:W-:Y:S05]  /*baa0*/  BRA `(.L_x_9444) ;  /* 0x0000000800687947 */ /* 0x000fea0003800000 */
.L_x_9452:
        /* <DEDUP_REMOVED lines=25> */
[----:B------:R-:W4:Y:S02]  /*bc40*/  F2F.F64.F32 R4, R5 ;  /* 0x0000000500047310 */ /* 0x000f240000201800 */
[----:B----4-:R-:W-:Y:S05]  /*bc50*/  BRA `(.L_x_9444) ;  /* 0x0000000400fc7947 */ /* 0x010fea0003800000 */
.L_x_9455:
        /* <DEDUP_REMOVED lines=12> */
[----:B------:R4:W0:Y:S02]  /*bd20*/  F2F.F64.F32 R4, R0 ;  /* 0x0000000000047310 */ /* 0x0008240000201800 */
[----:B0---4-:R-:W-:Y:S05]  /*bd30*/  BRA `(.L_x_9444) ;  /* 0x0000000400c47947 */ /* 0x011fea0003800000 */
.L_x_9454:
[----:B------:R-:W2:Y:S02]  /*bd40*/  LDG.E.U16 R0, desc[UR36][R2.64] ;  /* 0x0000002402007981 */ /* 0x000ea4000c1e1500 */
[----:B--2---:R-:W-:-:S04]  /*bd50*/  IMAD.U32 R0, R0, 0x10000, RZ ;  /* 0x0001000000007824 */ /* 0x004fc800078e00ff */
[----:B------:R-:W-:-:S04]  /*bd60*/  FMUL.FTZ R0, R0, 1 ;  /* 0x3f80000000007820 */ /* 0x000fc80000410000 */
[----:B------:R4:W0:Y:S02]  /*bd70*/  F2F.F64.F32 R4, R0 ;  /* 0x0000000000047310 */ /* 0x0008240000201800 */
[----:B0---4-:R-:W-:Y:S05]  /*bd80*/  BRA `(.L_x_9444) ;  /* 0x0000000400b07947 */ /* 0x011fea0003800000 */
.L_x_9451:
        /* <DEDUP_REMOVED lines=11> */
.L_x_9458:
        /* <DEDUP_REMOVED lines=21> */
.L_x_9460:
[----:B------:R-:W-:Y:S05]  /*bf90*/  BSYNC.RECONVERGENT B0 ;  /* 0x0000000000007941 */ /* 0x000fea0003800200 */
.L_x_9459:
[----:B------:R-:W-:Y:S02]  /*bfa0*/  SHF.L.U32 R0, R0, 0x14, RZ ;  /* 0x0000001400007819 */ /* 0x000fe400000006ff */
[----:B------:R-:W-:-:S04]  /*bfb0*/  LEA R2, R2, 0x3b800000, 0x17 ;  /* 0x3b80000002027811 */ /* 0x000fc800078eb8ff */
[----:B------:R-:W-:-:S05]  /*bfc0*/  LOP3.LUT R0, R2, R0, R7, 0xfe, !PT ;  /* 0x0000000002007212 */ /* 0x000fca00078efe07 */
[----:B------:R-:W-:-:S04]  /*bfd0*/  FMUL.FTZ R0, R0, 1 ;  /* 0x3f80000000007820 */ /* 0x000fc80000410000 */
[----:B------:R3:W4:Y:S02]  /*bfe0*/  F2F.F64.F32 R4, R0 ;  /* 0x0000000000047310 */ /* 0x0007240000201800 */
[----:B---34-:R-:W-:Y:S05]  /*bff0*/  BRA `(.L_x_9444) ;  /* 0x0000000400147947 */ /* 0x018fea0003800000 */
.L_x_9457:
        /* <DEDUP_REMOVED lines=21> */
.L_x_9462:
[----:B------:R-:W-:Y:S05]  /*c150*/  BSYNC.RECONVERGENT B0 ;  /* 0x0000000000007941 */ /* 0x000fea0003800200 */
.L_x_9461:
[----:B------:R-:W-:Y:S01]  /*c160*/  IMAD.SHL.U32 R0, R0, 0x200000, RZ ;  /* 0x0020000000007824 */ /* 0x000fe200078e00ff */
[----:B------:R-:W-:-:S04]  /*c170*/  LEA R2, R2, 0x37800000, 0x17 ;  /* 0x3780000002027811 */ /* 0x000fc800078eb8ff */
[----:B------:R-:W-:-:S05]  /*c180*/  LOP3.LUT R0, R2, R0, R7, 0xfe, !PT ;  /* 0x0000000002007212 */ /* 0x000fca00078efe07 */
[----:B------:R-:W-:-:S04]  /*c190*/  FMUL.FTZ R0, R0, 1 ;  /* 0x3f80000000007820 */ /* 0x000fc80000410000 */
[----:B------:R3:W4:Y:S02]  /*c1a0*/  F2F.F64.F32 R4, R0 ;  /* 0x0000000000047310 */ /* 0x0007240000201800 */
[----:B---34-:R-:W-:Y:S05]  /*c1b0*/  BRA `(.L_x_9444) ;  /* 0x0000000000a47947 */ /* 0x018fea0003800000 */
.L_x_9456:
        /* <DEDUP_REMOVED lines=16> */
[----:B------:R3:W4:Y:S02]  /*c2c0*/  @P0 F2F.F64.F32 R4, R0 ;  /* 0x0000000000040310 */ /* 0x0007240000201800 */
[----:B---34-:R-:W-:Y:S05]  /*c2d0*/  BRA `(.L_x_9444) ;  /* 0x00000000005c7947 */ /* 0x018fea0003800000 */
.L_x_9443:
        /* <DEDUP_REMOVED lines=16> */
.L_x_9465:
[----:B------:R-:W-:Y:S01]  /*c3e0*/  CS2R R4, SRZ ;  /* 0x0000000000047805 */ /* 0x000fe2000001ff00 */
[----:B------:R-:W-:Y:S06]  /*c3f0*/  BRA `(.L_x_9444) ;  /* 0x0000000000147947 */ /* 0x000fec0003800000 */
.L_x_9464:
[----:B------:R-:W2:Y:S02]  /*c400*/  LDG.E.64 R4, desc[UR36][R2.64] ;  /* 0x0000002402047981 */ /* 0x000ea4000c1e1b00 */
[----:B--2---:R-:W3:Y:S02]  /*c410*/  I2F.F64.U64 R4, R4 ;  /* 0x0000000400047312 */ /* 0x004ee40000301800 */
[----:B---3--:R-:W-:Y:S05]  /*c420*/  BRA `(.L_x_9444) ;  /* 0x0000000000087947 */ /* 0x008fea0003800000 */
.L_x_9463:
[----:B------:R-:W2:Y:S02]  /*c430*/  LDG.E R2, desc[UR36][R2.64] ;  /* 0x0000002402027981 */ /* 0x000ea4000c1e1900 */
[----:B--2---:R1:W2:Y:S02]  /*c440*/  I2F.F64.U32 R4, R2 ;  /* 0x0000000200047312 */ /* 0x0042a40000201800 */
.L_x_9444:
[----:B------:R-:W-:Y:S05]  /*c450*/  BSYNC.RECONVERGENT B6 ;  /* 0x0000000000067941 */ /* 0x000fea0003800200 */
.L_x_9438:
[----:B------:R-:W-:Y:S01]  /*c460*/  UPRMT UR4, UR41, 0x9910, URZ ;  /* 0x0000991029047896 */ /* 0x000fe200080000ff */
[----:B0123-5:R-:W0:Y:S03]  /*c470*/  DMUL R2, R4, R4 ;  /* 0x0000000404027228 */ /* 0x02fe260000000000 */
[----:B------:R-:W-:-:S15]  /*c480*/  UISETP.GT.AND UP0, UPT, UR4, 0x9, UPT ;  /* 0x000000090400788c */ /* 0x000fde000bf04270 */
[----:B------:R-:W-:-:S15]  /*c490*/  NOP ;  /* 0x0000000000007918 */ /* 0x000fde0000000000 */
[----:B------:R-:W-:-:S15]  /*c4a0*/  NOP ;  /* 0x0000000000007918 */ /* 0x000fde0000000000 */
[----:B------:R-:W-:-:S15]  /*c4b0*/  NOP ;  /* 0x0000000000007918 */ /* 0x000fde0000000000 */
[----:B------:R-:W-:-:S01]  /*c4c0*/  NOP ;  /* 0x0000000000007918 */ /* 0x000fc20000000000 */
[----:B0-----:R0:W1:Y:S02]  /*c4d0*/  DMUL R4, R2, R4 ;  /* 0x0000000402047228 */ /* 0x0010640000000000 */
        /* <DEDUP_REMOVED lines=12> */
.L_x_9469:
[----:B------:R-:W0:Y:S02]  /*c5a0*/  F2I.S64.F64.TRUNC R4, R4 ;  /* 0x0000000400047311 */ /* 0x000e24000030d900 */
[----:B0-----:R-:W-:-:S05]  /*c5b0*/  MOV R3, R4 ;  /* 0x0000000400037202 */ /* 0x001fca0000000f00 */
[----:B------:R-:W-:Y:S01]  /*c5c0*/  STG.E.U8 desc[UR36][R16.64], R3 ;  /* 0x0000000310007986 */ /* 0x000fe2000c101124 */
[----:B------:R-:W-:Y:S05]  /*c5d0*/  EXIT ;  /* 0x000000000000794d */ /* 0x000fea0003800000 */
.L_x_9468:
        /* <DEDUP_REMOVED lines=9> */
.L_x_9472:
[----:B------:R-:W0:Y:S02]  /*c670*/  F2I.F64.TRUNC R5, R4 ;  /* 0x0000000400057311 */ /* 0x000e24000030d100 */
[----:B0-----:R-:W-:Y:S01]  /*c680*/  STG.E desc[UR36][R16.64], R5 ;  /* 0x0000000510007986 */ /* 0x001fe2000c101924 */
[----:B------:R-:W-:Y:S05]  /*c690*/  EXIT ;  /* 0x000000000000794d */ /* 0x000fea0003800000 */
.L_x_9471:
[----:B------:R-:W0:Y:S02]  /*c6a0*/  F2I.F64.TRUNC R5, R4 ;  /* 0x0000000400057311 */ /* 0x000e24000030d100 */
[----:B0-----:R-:W-:Y:S01]  /*c6b0*/  STG.E.U16 desc[UR36][R16.64], R5 ;  /* 0x0000000510007986 */ /* 0x001fe2000c101524 */
[----:B------:R-:W-:Y:S05]  /*c6c0*/  EXIT ;  /* 0x000000000000794d */ /* 0x000fea0003800000 */
.L_x_9467:
        /* <DEDUP_REMOVED lines=17> */
.L_x_9474:
        /* <DEDUP_REMOVED lines=12> */
.L_x_9473:
        /* <DEDUP_REMOVED lines=18> */
.L_x_9476:
        /* <DEDUP_REMOVED lines=13> */
.L_x_9475:
[----:B------:R-:W-:Y:S01]  /*ca90*/  STG.E.64 desc[UR36][R16.64], R4 ;  /* 0x0000000410007986 */ /* 0x000fe2000c101b24 */
[----:B------:R-:W-:Y:S05]  /*caa0*/  EXIT ;  /* 0x000000000000794d */ /* 0x000fea0003800000 */
.L_x_9466:
        /* <DEDUP_REMOVED lines=13> */
.L_x_9480:
        /* <DEDUP_REMOVED lines=25> */
.L_x_9483:
[----:B------:R-:W-:-:S04]  /*cd10*/  SHF.R.U32.HI R3, RZ, 0x18, R3 ;  /* 0x00000018ff037819 */ /* 0x000fc80000011603 */
[----:B------:R-:W-:-:S04]  /*cd20*/  LOP3.LUT R0, R0, 0x80, R3, 0xf8, !PT ;  /* 0x0000008000007812 */ /* 0x000fc800078ef803 */
[----:B------:R-:W-:-:S07]  /*cd30*/  PRMT R8, R0, 0x7610, R8 ;  /* 0x0000761000087816 */ /* 0x000fce0000000008 */
.L_x_9482:
[----:B------:R-:W-:Y:S05]  /*cd40*/  BSYNC.RECONVERGENT B0 ;  /* 0x0000000000007941 */ /* 0x000fea0003800200 */
.L_x_9481:
[----:B------:R-:W-:Y:S01]  /*cd50*/  STG.E.U8 desc[UR36][R16.64], R8 ;  /* 0x0000000810007986 */ /* 0x000fe2000c101124 */
[----:B------:R-:W-:Y:S05]  /*cd60*/  EXIT ;  /* 0x000000000000794d */ /* 0x000fea0003800000 */
.L_x_9479:
        /* <DEDUP_REMOVED lines=25> */
.L_x_9486:
[----:B------:R-:W-:-:S04]  /*cf00*/  SHF.R.U32.HI R3, RZ, 0x18, R3 ;  /* 0x00000018ff037819 */ /* 0x000fc80000011603 */
[----:B------:R-:W-:-:S04]  /*cf10*/  LOP3.LUT R0, R0, 0x80, R3, 0xf8, !PT ;  /* 0x0000008000007812 */ /* 0x000fc800078ef803 */
[----:B------:R-:W-:-:S07]  /*cf20*/  PRMT R8, R0, 0x7610, R8 ;  /* 0x0000761000087816 */ /* 0x000fce0000000008 */
.L_x_9485:
[----:B------:R-:W-:Y:S05]  /*cf30*/  BSYNC.RECONVERGENT B0 ;  /* 0x0000000000007941 */ /* 0x000fea0003800200 */
.L_x_9484:
[----:B------:R-:W-:Y:S01]  /*cf40*/  STG.E.U8 desc[UR36][R16.64], R8 ;  /* 0x0000000810007986 */ /* 0x000fe2000c101124 */
[----:B------:R-:W-:Y:S05]  /*cf50*/  EXIT ;  /* 0x000000000000794d */ /* 0x000fea0003800000 */
.L_x_9478:
        /* <DEDUP_REMOVED lines=30> */
.L_x_9488:
[----:B------:R-:W0:Y:S02]  /*d140*/  F2I.U64.F64.TRUNC R4, R4 ;  /* 0x0000000400047311 */ /* 0x000e24000030d800 */
[----:B0-----:R-:W-:Y:S01]  /*d150*/  STG.E.64 desc[UR36][R16.64], R4 ;  /* 0x0000000410007986 */ /* 0x001fe2000c101b24 */
[----:B------:R-:W-:Y:S05]  /*d160*/  EXIT ;  /* 0x000000000000794d */ /* 0x000fea0003800000 */
.L_x_9487:
[----:B------:R-:W0:Y:S02]  /*d170*/  F2I.U32.F64.TRUNC R5, R4 ;  /* 0x0000000400057311 */ /* 0x000e24000030d000 */
[----:B0-----:R-:W-:Y:S01]  /*d180*/  STG.E desc[UR36][R16.64], R5 ;  /* 0x0000000510007986 */ /* 0x001fe2000c101924 */
[----:B------:R-:W-:Y:S05]  /*d190*/  EXIT ;  /* 0x000000000000794d */ /* 0x000fea0003800000 */
.L_x_9477:
        /* <DEDUP_REMOVED lines=10> */
.L_x_9490:
[----:B------:R-:W-:-:S05]  /*d240*/  CS2R R6, SRZ ;  /* 0x0000000000067805 */ /* 0x000fca000001ff00 */
[----:B------:R-:W-:Y:S01]  /*d250*/  STG.E.128 desc[UR36][R16.64], R4 ;  /* 0x0000000410007986 */ /* 0x000fe2000c101d24 */
[----:B------:R-:W-:Y:S05]  /*d260*/  EXIT ;  /* 0x000000000000794d */ /* 0x000fea0003800000 */
.L_x_9489:
[----:B------:R-:W-:-:S09]  /*d270*/  UISETP.NE.AND UP0, UPT, UR4, 0xf, UPT ;  /* 0x0000000f0400788c */ /* 0x000fd2000bf05270 */
[----:B------:R-:W-:Y:S05]  /*d280*/  BRA.U !UP0, `(.L_x_9491) ;  /* 0x0000000508287547 */ /* 0x000fea000b800000 */
[----:B------:R-:W-:-:S09]  /*d290*/  UISETP.NE.AND UP0, UPT, UR4, 0x17, UPT ;  /* 0x000000170400788c */ /* 0x000fd2000bf05270 */
[----:B------:R-:W-:Y:S05]  /*d2a0*/  BRA.U !UP0, `(.L_x_9492) ;  /* 0x0000000108b07547 */ /* 0x000fea000b800000 */
[----:B------:R-:W-:-:S09]  /*d2b0*/  UISETP.NE.AND UP0, UPT, UR4, 0x18, UPT ;  /* 0x000000180400788c */ /* 0x000fd2000bf05270 */
[----:B------:R-:W-:Y:S05]  /*d2c0*/  BRA.U !UP0, `(.L_x_9493) ;  /* 0x0000000108447547 */ /* 0x000fea000b800000 */
.L_x_9470:
        /* <DEDUP_REMOVED lines=16> */
.L_x_9494:
[----:B------:R-:W-:Y:S05]  /*d3d0*/  EXIT ;  /* 0x000000000000794d */ /* 0x000fea0003800000 */
.L_x_9493:
        /* <DEDUP_REMOVED lines=21> */
.L_x_9496:
[----:B------:R-:W-:Y:S05]  /*d530*/  BSYNC.RECONVERGENT B0 ;  /* 0x0000000000007941 */ /* 0x000fea0003800200 */
.L_x_9495:
[----:B------:R-:W-:-:S05]  /*d540*/  LOP3.LUT R3, R0, 0x80, R3, 0xf8, !PT ;  /* 0x0000008000037812 */ /* 0x000fca00078ef803 */
[----:B------:R-:W-:Y:S01]  /*d550*/  STG.E.U8 desc[UR36][R16.64], R3 ;  /* 0x0000000310007986 */ /* 0x000fe2000c101124 */
[----:B------:R-:W-:Y:S05]  /*d560*/  EXIT ;  /* 0x000000000000794d */ /* 0x000fea0003800000 */
.L_x_9492:
        /* <DEDUP_REMOVED lines=20> */
.L_x_9498:
[----:B------:R-:W-:Y:S02]  /*d6b0*/  ISETP.GT.U32.AND P0, PT, R2, 0x7f800000, PT ;  /* 0x7f8000000200780c */ /* 0x000fe40003f04070 */
[----:B------:R-:W-:-:S04]  /*d6c0*/  MOV R0, 0x7f ;  /* 0x0000007f00007802 */ /* 0x000fc80000000f00 */
[----:B------:R-:W-:-:S07]  /*d6d0*/  SEL R0, R0, 0x7c, P0 ;  /* 0x0000007c00007807 */ /* 0x000fce0000000000 */
.L_x_9499:
[----:B------:R-:W-:Y:S05]  /*d6e0*/  BSYNC.RECONVERGENT B0 ;  /* 0x0000000000007941 */ /* 0x000fea0003800200 */
.L_x_9497:
[----:B------:R-:W-:-:S04]  /*d6f0*/  SHF.R.U32.HI R3, RZ, 0x18, R3 ;  /* 0x00000018ff037819 */ /* 0x000fc80000011603 */
[----:B------:R-:W-:-:S05]  /*d700*/  LOP3.LUT R3, R0, 0x80, R3, 0xf8, !PT ;  /* 0x0000008000037812 */ /* 0x000fca00078ef803 */
[----:B------:R-:W-:Y:S01]  /*d710*/  STG.E.U8 desc[UR36][R16.64], R3 ;  /* 0x0000000310007986 */ /* 0x000fe2000c101124 */
[----:B------:R-:W-:Y:S05]  /*d720*/  EXIT ;  /* 0x000000000000794d */ /* 0x000fea0003800000 */
.L_x_9491:
        /* <DEDUP_REMOVED lines=12> */
.L_x_9500:
        /* <DEDUP_REMOVED lines=9> */
.L_x_60800:


//--------------------- .text._ZN2at6native27unrolled_elementwise_kernelIZNS0_50_GLOBAL__N__2680c7bb_12_PowKernel_cu_7dd49032_317029pow_tensor_scalar_kernel_implIddEEvRNS_18TensorIteratorBaseET0_EUldE0_St5arrayIPcLm2EELi4E23TrivialOffsetCalculatorILi1EjESC_NS0_6memory12LoadWithCastILi1EEENSD_13StoreWithCastILi1EEEEEviT_S6_T2_T3_T4_T5_ --------------------------
	.section	.text._ZN2at6native27unrolled_elementwise_kernelIZNS0_50_GLOBAL__N__2680c7bb_12_PowKernel_cu_7dd49032_317029pow_tensor_scalar_kernel_implIddEEvRNS_18TensorIteratorBaseET0_EUldE0_St5arrayIPcLm2EELi4E23TrivialOffsetCalculatorILi1EjESC_NS0_6memory12LoadWithCastILi1EEENSD_13StoreWithCastILi1EEEEEviT_S6_T2_T3_T4_T5_,"ax",@progbits
	.align	128
        .global         _ZN2at6native27unrolled_elementwise_kernelIZNS0_50_GLOBAL__N__2680c7bb_12_PowKernel_cu_7dd49032_317029pow_tensor_scalar_kernel_implIddEEvRNS_18TensorIteratorBaseET0_EUldE0_St5arrayIPcLm2EELi4E23TrivialOffsetCalculatorILi1EjESC_NS0_6memory12LoadWithCastILi1EEENSD_13StoreWithCastILi1EEEEEviT_S6_T2_T3_T4_T5_
        .type           _ZN2at6native27unrolled_elementwise_kernelIZNS0_50_GLOBAL__N__2680c7bb_12_PowKernel_cu_7dd49032_317029pow_tensor_scalar_kernel_implIddEEvRNS_18TensorIteratorBaseET0_EUldE0_St5arrayIPcLm2EELi4E23TrivialOffsetCalculatorILi1EjESC_NS0_6memory12LoadWithCastILi1EEENSD_13StoreWithCastILi1EEEEEviT_S6_T2_T3_T4_T5_,@function
        .size           _ZN2at6native27unrolled_elementwise_kernelIZNS0_50_GLOBAL__N__2680c7bb_12_PowKernel_cu_7dd49032_317029pow_tensor_scalar_kernel_implIddEEvRNS_18TensorIteratorBaseET0_EUldE0_St5arrayIPcLm2EELi4E23TrivialOffsetCalculatorILi1EjESC_NS0_6memory12LoadWithCastILi1EEENSD_13StoreWithCastILi1EEEEEviT_S6_T2_T3_T4_T5_,(.L_x_60801 - _ZN2at6native27unrolled_elementwise_kernelIZNS0_50_GLOBAL__N__2680c7bb_12_PowKernel_cu_7dd49032_317029pow_tensor_scalar_kernel_implIddEEvRNS_18TensorIteratorBaseET0_EUldE0_St5arrayIPcLm2EELi4E23TrivialOffsetCalculatorILi1EjESC_NS0_6memory12LoadWithCastILi1EEENSD_13StoreWithCastILi1EEEEEviT_S6_T2_T3_T4_T5_)
        .other          _ZN2at6native27unrolled_elementwise_kernelIZNS0_50_GLOBAL__N__2680c7bb_12_PowKernel_cu_7dd49032_317029pow_tensor_scalar_kernel_implIddEEvRNS_18TensorIteratorBaseET0_EUldE0_St5arrayIPcLm2EELi4E23TrivialOffsetCalculatorILi1EjESC_NS0_6memory12LoadWithCastILi1EEENSD_13StoreWithCastILi1EEEEEviT_S6_T2_T3_T4_T5_,@"STO_CUDA_ENTRY STV_DEFAULT"
_ZN2at6native27unrolled_elementwise_kernelIZNS0_50_GLOBAL__N__2680c7bb_12_PowKernel_cu_7dd49032_317029pow_tensor_scalar_kernel_implIddEEvRNS_18TensorIteratorBaseET0_EUldE0_St5arrayIPcLm2EELi4E23TrivialOffsetCalculatorILi1EjESC_NS0_6memory12LoadWithCastILi1EEENSD_13StoreWithCastILi1EEEEEviT_S6_T2_T3_T4_T5_:
.text._ZN2at6native27unrolled_elementwise_kernelIZNS0_50_GLOBAL__N__2680c7bb_12_PowKernel_cu_7dd49032_317029pow_tensor_scalar_kernel_implIddEEvRNS_18TensorIteratorBaseET0_EUldE0_St5arrayIPcLm2EELi4E23TrivialOffsetCalculatorILi1EjESC_NS0_6memory12LoadWithCastILi1EEENSD_13StoreWithCastILi1EEEEEviT_S6_T2_T3_T4_T5_:
        /* <DEDUP_REMOVED lines=33> */
.L_x_9507:
[----:B------:R-:W2:Y:S02]  /*0210*/  LDG.E.U8 R2, desc[UR36][R2.64] ;  /* 0x0000002402027981 */ /* 0x000ea4000c1e1100 */
[----:B--2---:R0:W1:Y:S02]  /*0220*/  I2F.F64.U16 R26, R2 ;  /* 0x00000002001a7312 */ /* 0x0040640000101800 */
[----:B01----:R-:W-:Y:S05]  /*0230*/  BRA `(.L_x_9509) ;  /* 0x0000000c00607947 */ /* 0x003fea0003800000 */
.L_x_9506:
        /* <DEDUP_REMOVED lines=9> */
.L_x_9511:
[----:B------:R-:W2:Y:S02]  /*02d0*/  LDG.E R2, desc[UR36][R2.64] ;  /* 0x0000002402027981 */ /* 0x000ea4000c1e1900 */
[----:B--2---:R0:W1:Y:S02]  /*02e0*/  I2F.F64 R26, R2 ;  /* 0x00000002001a7312 */ /* 0x0040640000201c00 */
[----:B01----:R-:W-:Y:S05]  /*02f0*/  BRA `(.L_x_9509) ;  /* 0x0000000c00307947 */ /* 0x003fea0003800000 */
.L_x_9510:
[----:B------:R-:W2:Y:S02]  /*0300*/  LDG.E.U16 R2, desc[UR36][R2.64] ;  /* 0x0000002402027981 */ /* 0x000ea4000c1e1500 */
[----:B--2---:R0:W1:Y:S02]  /*0310*/  I2F.F64.S16 R26, R2 ;  /* 0x00000002001a7312 */ /* 0x0040640000101c00 */
[----:B01----:R-:W-:Y:S05]  /*0320*/  BRA `(.L_x_9509) ;  /* 0x0000000c00247947 */ /* 0x003fea0003800000 */
.L_x_9505:
        /* <DEDUP_REMOVED lines=10> */
.L_x_9513:
[----:B------:R-:W2:Y:S02]  /*03d0*/  LDG.E.U16 R0, desc[UR36][R2.64] ;  /* 0x0000002402007981 */ /* 0x000ea4000c1e1500 */
[----:B--2---:R-:W-:-:S05]  /*03e0*/  HADD2.F32 R0, -RZ, R0.H0_H0 ;  /* 0x20000000ff007230 */ /* 0x004fca0000004100 */
[----:B------:R-:W-:-:S04]  /*03f0*/  FMUL.FTZ R0, R0, 1 ;  /* 0x3f80000000007820 */ /* 0x000fc80000410000 */
[----:B------:R1:W2:Y:S02]  /*0400*/  F2F.F64.F32 R26, R0 ;  /* 0x00000000001a7310 */ /* 0x0002a40000201800 */
[----:B-12---:R-:W-:Y:S05]  /*0410*/  BRA `(.L_x_9509) ;  /* 0x0000000800e87947 */ /* 0x006fea0003800000 */
.L_x_9512:
        /* <DEDUP_REMOVED lines=10> */
.L_x_9515:
[----:B------:R-:W2:Y:S02]  /*04c0*/  LDG.E.U16 R2, desc[UR36][R2.64] ;  /* 0x0000002402027981 */ /* 0x000ea4000c1e1500 */
[----:B--2---:R-:W-:-:S05]  /*04d0*/  HADD2.F32 R0, -RZ, R2.H0_H0 ;  /* 0x20000002ff007230 */ /* 0x004fca0000004100 */
[----:B------:R-:W-:-:S04]  /*04e0*/  FMUL.FTZ R0, R0, 1 ;  /* 0x3f80000000007820 */ /* 0x000fc80000410000 */
[----:B------:R1:W2:Y:S02]  /*04f0*/  F2F.F64.F32 R26, R0 ;  /* 0x00000000001a7310 */ /* 0x0002a40000201800 */
[----:B-12---:R-:W-:Y:S05]  /*0500*/  BRA `(.L_x_9509) ;  /* 0x0000000800ac7947 */ /* 0x006fea0003800000 */
.L_x_9514:
[----:B------:R0:W5:Y:S01]  /*0510*/  LDG.E.64 R26, desc[UR36][R2.64] ;  /* 0x00000024021a7981 */ /* 0x000162000c1e1b00 */
[----:B------:R-:W-:Y:S05]  /*0520*/  BRA `(.L_x_9509) ;  /* 0x0000000800a47947 */ /* 0x000fea0003800000 */
.L_x_9504:
        /* <DEDUP_REMOVED lines=13> */
.L_x_9518:
[----:B------:R1:W5:Y:S01]  /*0600*/  LDG.E.64 R26, desc[UR36][R2.64] ;  /* 0x00000024021a7981 */ /* 0x000362000c1e1b00 */
[----:B------:R-:W-:Y:S05]  /*0610*/  BRA `(.L_x_9509) ;  /* 0x0000000800687947 */ /* 0x000fea0003800000 */
.L_x_9517:
        /* <DEDUP_REMOVED lines=27> */
.L_x_9520:
        /* <DEDUP_REMOVED lines=14> */
.L_x_9519:
[----:B------:R-:W2:Y:S02]  /*08b0*/  LDG.E.U16 R0, desc[UR36][R2.64] ;  /* 0x0000002402007981 */ /* 0x000ea4000c1e1500 */
[----:B--2---:R-:W-:-:S04]  /*08c0*/  IMAD.U32 R0, R0, 0x10000, RZ ;  /* 0x0001000000007824 */ /* 0x004fc800078e00ff */
[----:B------:R-:W-:-:S04]  /*08d0*/  FMUL.FTZ R0, R0, 1 ;  /* 0x3f80000000007820 */ /* 0x000fc80000410000 */
[----:B------:R2:W3:Y:S02]  /*08e0*/  F2F.F64.F32 R26, R0 ;  /* 0x00000000001a7310 */ /* 0x0004e40000201800 */
[----:B--23--:R-:W-:Y:S05]  /*08f0*/  BRA `(.L_x_9509) ;  /* 0x0000000400b07947 */ /* 0x00cfea0003800000 */
.L_x_9516:
        /* <DEDUP_REMOVED lines=11> */
.L_x_9523:
        /* <DEDUP_REMOVED lines=21> */
.L_x_9525:
[----:B------:R-:W-:Y:S05]  /*0b00*/  BSYNC.RECONVERGENT B0 ;  /* 0x0000000000007941 */ /* 0x000fea0003800200 */
.L_x_9524:
[----:B------:R-:W-:Y:S01]  /*0b10*/  IMAD.SHL.U32 R0, R0, 0x100000, RZ ;  /* 0x0010000000007824 */ /* 0x000fe200078e00ff */
[----:B------:R-:W-:-:S04]  /*0b20*/  LEA R2, R2, 0x3b800000, 0x17 ;  /* 0x3b80000002027811 */ /* 0x000fc800078eb8ff */
[----:B------:R-:W-:-:S05]  /*0b30*/  LOP3.LUT R0, R2, R0, R7, 0xfe, !PT ;  /* 0x0000000002007212 */ /* 0x000fca00078efe07 */
[----:B------:R-:W-:-:S04]  /*0b40*/  FMUL.FTZ R0, R0, 1 ;  /* 0x3f80000000007820 */ /* 0x000fc80000410000 */
[----:B------:R4:W0:Y:S02]  /*0b50*/  F2F.F64.F32 R26, R0 ;  /* 0x00000000001a7310 */ /* 0x0008240000201800 */
[----:B0---4-:R-:W-:Y:S05]  /*0b60*/  BRA `(.L_x_9509) ;  /* 0x0000000400147947 */ /* 0x011fea0003800000 */
.L_x_9522:
        /* <DEDUP_REMOVED lines=21> */
.L_x_9527:
[----:B------:R-:W-:Y:S05]  /*0cc0*/  BSYNC.RECONVERGENT B0 ;  /* 0x0000000000007941 */ /* 0x000fea0003800200 */
.L_x_9526:
[----:B------:R-:W-:Y:S01]  /*0cd0*/  IMAD.SHL.U32 R0, R0, 0x200000, RZ ;  /* 0x0020000000007824 */ /* 0x000fe200078e00ff */
[----:B------:R-:W-:-:S04]  /*0ce0*/  LEA R2, R2, 0x37800000, 0x17 ;  /* 0x3780000002027811 */ /* 0x000fc800078eb8ff */
[----:B------:R-:W-:-:S05]  /*0cf0*/  LOP3.LUT R0, R2, R0, R7, 0xfe, !PT ;  /* 0x0000000002007212 */ /* 0x000fca00078efe07 */
[----:B------:R-:W-:-:S04]  /*0d00*/  FMUL.FTZ R0, R0, 1 ;  /* 0x3f80000000007820 */ /* 0x000fc80000410000 */
[----:B------:R4:W0:Y:S02]  /*0d10*/  F2F.F64.F32 R26, R0 ;  /* 0x00000000001a7310 */ /* 0x0008240000201800 */
[----:B0---4-:R-:W-:Y:S05]  /*0d20*/  BRA `(.L_x_9509) ;  /* 0x0000000000a47947 */ /* 0x011fea0003800000 */
.L_x_9521:
[----:B------:R-:W-:-:S09]  /*0d30*/  UISETP.NE.AND UP0, UPT, UR4, 0x1c, UPT ;  /* 0x0000001c0400788c */ /* 0x000fd2000bf05270 */
[----:B------:R-:W-:Y:S05]  /*0d40*/  BRA.U !UP0, `(.L_x_9528) ;  /* 0x0000000108947547 */ /* 0x000fea000b800000 */
[----:B------:R-:W-:-:S09]  /*0d50*/  UISETP.NE.AND UP0, UPT, UR4, 0x1d, UPT ;  /* 0x0000001d0400788c */ /* 0x000fd2000bf05270 */
[----:B------:R-:W-:Y:S05]  /*0d60*/  BRA.U !UP0, `(.L_x_9529) ;  /* 0x0000000108807547 */ /* 0x000fea000b800000 */
[----:B------:R-:W-:-:S09]  /*0d70*/  UISETP.NE.AND UP0, UPT, UR4, 0x2c, UPT ;  /* 0x0000002c0400788c */ /* 0x000fd2000bf05270 */
[----:B------:R-:W-:Y:S05]  /*0d80*/  BRA.U !UP0, `(.L_x_9530) ;  /* 0x0000000108487547 */ /* 0x000fea000b800000 */
.L_x_9508:
        /* <DEDUP_REMOVED lines=16> */
.L_x_9531:
[----:B------:R-:W-:Y:S01]  /*0e90*/  CS2R R26, SRZ ;  /* 0x00000000001a7805 */ /* 0x000fe2000001ff00 */
[----:B------:R-:W-:Y:S06]  /*0ea0*/  BRA `(.L_x_9509) ;  /* 0x0000000000447947 */ /* 0x000fec0003800000 */
.L_x_9530:
        /* <DEDUP_REMOVED lines=12> */
.L_x_9529:
[----:B------:R-:W2:Y:S02]  /*0f70*/  LDG.E.64 R26, desc[UR36][R2.64] ;  /* 0x00000024021a7981 */ /* 0x000ea4000c1e1b00 */
[----:B--2---:R-:W4:Y:S02]  /*0f80*/  I2F.F64.U64 R26, R26 ;  /* 0x0000001a001a7312 */ /* 0x004f240000301800 */
[----:B----4-:R-:W-:Y:S05]  /*0f90*/  BRA `(.L_x_9509) ;  /* 0x0000000000087947 */ /* 0x010fea0003800000 */
.L_x_9528:
[----:B------:R-:W2:Y:S02]  /*0fa0*/  LDG.E R2, desc[UR36][R2.64] ;  /* 0x0000002402027981 */ /* 0x000ea4000c1e1900 */
[----:B--2---:R2:W3:Y:S02]  /*0fb0*/  I2F.F64.U32 R26, R2 ;  /* 0x00000002001a7312 */ /* 0x0044e40000201800 */
.L_x_9509:
[----:B------:R-:W-:Y:S05]  /*0fc0*/  BSYNC.RECONVERGENT B6 ;  /* 0x0000000000067941 */ /* 0x000fea0003800200 */
.L_x_9503:
[----:B012---:R-:W-:-:S07]  /*0fd0*/  VIADD R2, R23, 0x80 ;  /* 0x0000008017027836 */ /* 0x007fce0000000000 */
.L_x_9502:
[----:B------:R-:W-:Y:S05]  /*0fe0*/  BSYNC.RECONVERGENT B7 ;  /* 0x0000000000077941 */ /* 0x000fea0003800200 */
.L_x_9501:
        /* <DEDUP_REMOVED lines=25> */
.L_x_9538:
[----:B------:R-:W2:Y:S02]  /*1180*/  LDG.E.U8 R4, desc[UR36][R4.64] ;  /* 0x0000002404047981 */ /* 0x000ea4000c1e1100 */
[----:B--2---:R1:W2:Y:S02]  /*1190*/  I2F.F64.U16 R28, R4 ;  /* 0x00000004001c7312 */ /* 0x0042a40000101800 */
[----:B-12---:R-:W-:Y:S05]  /*11a0*/  BRA `(.L_x_9540) ;  /* 0x0000000c00647947 */ /* 0x006fea0003800000 */
.L_x_9537:
        /* <DEDUP_REMOVED lines=9> */
.L_x_9542:
[----:B------:R-:W2:Y:S02]  /*1240*/  LDG.E R4, desc[UR36][R4.64] ;  /* 0x0000002404047981 */ /* 0x000ea4000c1e1900 */
[----:B--2---:R1:W2:Y:S02]  /*1250*/  I2F.F64 R28, R4 ;  /* 0x00000004001c7312 */ /* 0x0042a40000201c00 */
[----:B-12---:R-:W-:Y:S05]  /*1260*/  BRA `(.L_x_9540) ;  /* 0x0000000c00347947 */ /* 0x006fea0003800000 */
.L_x_9541:
[----:B------:R-:W2:Y:S02]  /*1270*/  LDG.E.U16 R4, desc[UR36][R4.64] ;  /* 0x0000002404047981 */ /* 0x000ea4000c1e1500 */
[----:B--2---:R1:W2:Y:S02]  /*1280*/  I2F.F64.S16 R28, R4 ;  /* 0x00000004001c7312 */ /* 0x0042a40000101c00 */
[----:B-12---:R-:W-:Y:S05]  /*1290*/  BRA `(.L_x_9540) ;  /* 0x0000000c00287947 */ /* 0x006fea0003800000 */
.L_x_9536:
        /* <DEDUP_REMOVED lines=10> */
.L_x_9544:
[----:B------:R-:W2:Y:S02]  /*1340*/  LDG.E.U16 R0, desc[UR36][R4.64] ;  /* 0x0000002404007981 */ /* 0x000ea4000c1e1500 */
[----:B--2---:R-:W-:-:S05]  /*1350*/  HADD2.F32 R0, -RZ, R0.H0_H0 ;  /* 0x20000000ff007230 */ /* 0x004fca0000004100 */
[----:B------:R-:W-:-:S04]  /*1360*/  FMUL.FTZ R0, R0, 1 ;  /* 0x3f80000000007820 */ /* 0x000fc80000410000 */
[----:B------:R0:W1:Y:S02]  /*1370*/  F2F.F64.F32 R28, R0 ;  /* 0x00000000001c7310 */ /* 0x0000640000201800 */
[----:B01----:R-:W-:Y:S05]  /*1380*/  BRA `(.L_x_9540) ;  /* 0x0000000800ec7947 */ /* 0x003fea0003800000 */
.L_x_9543:
        /* <DEDUP_REMOVED lines=10> */
.L_x_9546:
[----:B------:R-:W2:Y:S02]  /*1430*/  LDG.E.U16 R4, desc[UR36][R4.64] ;  /* 0x0000002404047981 */ /* 0x000ea4000c1e1500 */
[----:B--2---:R-:W-:-:S05]  /*1440*/  HADD2.F32 R0, -RZ, R4.H0_H0 ;  /* 0x20000004ff007230 */ /* 0x004fca0000004100 */
[----:B------:R-:W-:-:S04]  /*1450*/  FMUL.FTZ R0, R0, 1 ;  /* 0x3f80000000007820 */ /* 0x000fc80000410000 */
[----:B------:R0:W1:Y:S02]  /*1460*/  F2F.F64.F32 R28, R0 ;  /* 0x00000000001c7310 */ /* 0x0000640000201800 */
[----:B01----:R-:W-:Y:S05]  /*1470*/  BRA `(.L_x_9540) ;  /* 0x0000000800b07947 */ /* 0x003fea0003800000 */
.L_x_9545:
[----:B------:R0:W5:Y:S01]  /*1480*/  LDG.E.64 R28, desc[UR36][R4.64] ;  /* 0x00000024041c7981 */ /* 0x000162000c1e1b00 */
[----:B------:R-:W-:Y:S05]  /*1490*/  BRA `(.L_x_9540) ;  /* 0x0000000800a87947 */ /* 0x000fea0003800000 */
.L_x_9535:
        /* <DEDUP_REMOVED lines=13> */
.L_x_9549:
[----:B------:R4:W5:Y:S01]  /*1570*/  LDG.E.64 R28, desc[UR36][R4.64] ;  /* 0x00000024041c7981 */ /* 0x000962000c1e1b00 */
[----:B------:R-:W-:Y:S05]  /*1580*/  BRA `(.L_x_9540) ;  /* 0x00000008006c7947 */ /* 0x000fea0003800000 */
.L_x_9548:
        /* <DEDUP_REMOVED lines=27> */
.L_x_9551:
        /* <DEDUP_REMOVED lines=15> */
.L_x_9550:
[----:B------:R-:W2:Y:S02]  /*1830*/  LDG.E.U16 R0, desc[UR36][R4.64] ;  /* 0x0000002404007981 */ /* 0x000ea4000c1e1500 */
[----:B--2---:R-:W-:-:S04]  /*1840*/  IMAD.U32 R0, R0, 0x10000, RZ ;  /* 0x0001000000007824 */ /* 0x004fc800078e00ff */
[----:B------:R-:W-:-:S04]  /*1850*/  FMUL.FTZ R0, R0, 1 ;  /* 0x3f80000000007820 */ /* 0x000fc80000410000 */
[----:B------:R4:W0:Y:S02]  /*1860*/  F2F.F64.F32 R28, R0 ;  /* 0x00000000001c7310 */ /* 0x0008240000201800 */
[----:B0---4-:R-:W-:Y:S05]  /*1870*/  BRA `(.L_x_9540) ;  /* 0x0000000400b07947 */ /* 0x011fea0003800000 */
.L_x_9547:
        /* <DEDUP_REMOVED lines=11> */
.L_x_9554:
        /* <DEDUP_REMOVED lines=21> */
.L_x_9556:
[----:B------:R-:W-:Y:S05]  /*1a80*/  BSYNC.RECONVERGENT B0 ;  /* 0x0000000000007941 */ /* 0x000fea0003800200 */
.L_x_9555:
[----:B------:R-:W-:Y:S01]  /*1a90*/  IMAD.SHL.U32 R0, R0, 0x100000, RZ ;  /* 0x0010000000007824 */ /* 0x000fe200078e00ff */
[----:B------:R-:W-:-:S04]  /*1aa0*/  LEA R3, R3, 0x3b800000, 0x17 ;  /* 0x3b80000003037811 */ /* 0x000fc800078eb8ff */
[----:B------:R-:W-:-:S05]  /*1ab0*/  LOP3.LUT R0, R3, R0, R7, 0xfe, !PT ;  /* 0x0000000003007212 */ /* 0x000fca00078efe07 */
[----:B------:R-:W-:-:S04]  /*1ac0*/  FMUL.FTZ R0, R0, 1 ;  /* 0x3f80000000007820 */ /* 0x000fc80000410000 */
[----:B------:R4:W0:Y:S02]  /*1ad0*/  F2F.F64.F32 R28, R0 ;  /* 0x00000000001c7310 */ /* 0x0008240000201800 */
[----:B0---4-:R-:W-:Y:S05]  /*1ae0*/  BRA `(.L_x_9540) ;  /* 0x0000000400147947 */ /* 0x011fea0003800000 */
.L_x_9553:
        /* <DEDUP_REMOVED lines=21> */
.L_x_9558:
[----:B------:R-:W-:Y:S05]  /*1c40*/  BSYNC.RECONVERGENT B0 ;  /* 0x0000000000007941 */ /* 0x000fea0003800200 */
.L_x_9557:
[----:B------:R-:W-:Y:S01]  /*1c50*/  IMAD.SHL.U32 R0, R0, 0x200000, RZ ;  /* 0x0020000000007824 */ /* 0x000fe200078e00ff */
[----:B------:R-:W-:-:S04]  /*1c60*/  LEA R3, R3, 0x37800000, 0x17 ;  /* 0x3780000003037811 */ /* 0x000fc800078eb8ff */
[----:B------:R-:W-:-:S05]  /*1c70*/  LOP3.LUT R0, R3, R0, R7, 0xfe, !PT ;  /* 0x0000000003007212 */ /* 0x000fca00078efe07 */
[----:B------:R-:W-:-:S04]  /*1c80*/  FMUL.FTZ R0, R0, 1 ;  /* 0x3f80000000007820 */ /* 0x000fc80000410000 */
[----:B------:R4:W0:Y:S02]  /*1c90*/  F2F.F64.F32 R28, R0 ;  /* 0x00000000001c7310 */ /* 0x0008240000201800 */
[----:B0---4-:R-:W-:Y:S05]  /*1ca0*/  BRA `(.L_x_9540) ;  /* 0x0000000000a47947 */ /* 0x011fea0003800000 */
.L_x_9552:
        /* <DEDUP_REMOVED lines=18> */
.L_x_9539:
        /* <DEDUP_REMOVED lines=16> */
.L_x_9561:
[----:B------:R-:W-:Y:S01]  /*1ed0*/  CS2R R28, SRZ ;  /* 0x00000000001c7805 */ /* 0x000fe2000001ff00 */
[----:B------:R-:W-:Y:S06]  /*1ee0*/  BRA `(.L_x_9540) ;  /* 0x0000000000147947 */ /* 0x000fec0003800000 */
.L_x_9560:
[----:B------:R-:W2:Y:S02]  /*1ef0*/  LDG.E.64 R28, desc[UR36][R4.64] ;  /* 0x00000024041c7981 */ /* 0x000ea4000c1e1b00 */
[----:B--2---:R-:W1:Y:S02]  /*1f00*/  I2F.F64.U64 R28, R28 ;  /* 0x0000001c001c7312 */ /* 0x004e640000301800 */
[----:B-1----:R-:W-:Y:S05]  /*1f10*/  BRA `(.L_x_9540) ;  /* 0x0000000000087947 */ /* 0x002fea0003800000 */
.L_x_9559:
[----:B------:R-:W2:Y:S02]  /*1f20*/  LDG.E R4, desc[UR36][R4.64] ;  /* 0x0000002404047981 */ /* 0x000ea4000c1e1900 */
[----:B--2---:R1:W2:Y:S02]  /*1f30*/  I2F.F64.U32 R28, R4 ;  /* 0x00000004001c7312 */ /* 0x0042a40000201800 */
.L_x_9540:
[----:B------:R-:W-:Y:S05]  /*1f40*/  BSYNC.RECONVERGENT B6 ;  /* 0x0000000000067941 */ /* 0x000fea0003800200 */
.L_x_9534:
[----:B------:R-:W-:-:S07]  /*1f50*/  VIADD R2, R2, 0x80 ;  /* 0x0000008002027836 */ /* 0x000fce0000000000 */
.L_x_9533:
[----:B------:R-:W-:Y:S05]  /*1f60*/  BSYNC.RECONVERGENT B7 ;  /* 0x0000000000077941 */ /* 0x000fea0003800200 */
.L_x_9532:
        /* <DEDUP_REMOVED lines=25> */
.L_x_9568:
[----:B------:R-:W4:Y:S02]  /*2100*/  LDG.E.U8 R4, desc[UR36][R4.64] ;  /* 0x0000002404047981 */ /* 0x000f24000c1e1100 */
[----:B----4-:R0:W1:Y:S02]  /*2110*/  I2F.F64.U16 R24, R4 ;  /* 0x0000000400187312 */ /* 0x0100640000101800 */
[----:B01----:R-:W-:Y:S05]  /*2120*/  BRA `(.L_x_9570) ;  /* 0x0000000c00647947 */ /* 0x003fea0003800000 */
.L_x_9567:
        /* <DEDUP_REMOVED lines=9> */
.L_x_9572:
[----:B------:R-:W4:Y:S02]  /*21c0*/  LDG.E R4, desc[UR36][R4.64] ;  /* 0x0000002404047981 */ /* 0x000f24000c1e1900 */
[----:B----4-:R0:W1:Y:S02]  /*21d0*/  I2F.F64 R24, R4 ;  /* 0x0000000400187312 */ /* 0x0100640000201c00 */
[----:B01----:R-:W-:Y:S05]  /*21e0*/  BRA `(.L_x_9570) ;  /* 0x0000000c00347947 */ /* 0x003fea0003800000 */
.L_x_9571:
[----:B------:R-:W4:Y:S02]  /*21f0*/  LDG.E.U16 R4, desc[UR36][R4.64] ;  /* 0x0000002404047981 */ /* 0x000f24000c1e1500 */
[----:B----4-:R0:W1:Y:S02]  /*2200*/  I2F.F64.S16 R24, R4 ;  /* 0x0000000400187312 */ /* 0x0100640000101c00 */
[----:B01----:R-:W-:Y:S05]  /*2210*/  BRA `(.L_x_9570) ;  /* 0x0000000c00287947 */ /* 0x003fea0003800000 */
.L_x_9566:
        /* <DEDUP_REMOVED lines=10> */
.L_x_9574:
[----:B------:R-:W4:Y:S02]  /*22c0*/  LDG.E.U16 R0, desc[UR36][R4.64] ;  /* 0x0000002404007981 */ /* 0x000f24000c1e1500 */
[----:B----4-:R-:W-:-:S05]  /*22d0*/  HADD2.F32 R0, -RZ, R0.H0_H0 ;  /* 0x20000000ff007230 */ /* 0x010fca0000004100 */
[----:B------:R-:W-:-:S04]  /*22e0*/  FMUL.FTZ R0, R0, 1 ;  /* 0x3f80000000007820 */ /* 0x000fc80000410000 */
[----:B------:R1:W4:Y:S02]  /*22f0*/  F2F.F64.F32 R24, R0 ;  /* 0x0000000000187310 */ /* 0x0003240000201800 */
[----:B-1--4-:R-:W-:Y:S05]  /*2300*/  BRA `(.L_x_9570) ;  /* 0x0000000800ec7947 */ /* 0x012fea0003800000 */
.L_x_9573:
        /* <DEDUP_REMOVED lines=10> */
.L_x_9576:
[----:B------:R-:W4:Y:S02]  /*23b0*/  LDG.E.U16 R4, desc[UR36][R4.64] ;  /* 0x0000002404047981 */ /* 0x000f24000c1e1500 */
[----:B----4-:R-:W-:-:S05]  /*23c0*/  HADD2.F32 R0, -RZ, R4.H0_H0 ;  /* 0x20000004ff007230 */ /* 0x010fca0000004100 */
[----:B------:R-:W-:-:S04]  /*23d0*/  FMUL.FTZ R0, R0, 1 ;  /* 0x3f80000000007820 */ /* 0x000fc80000410000 */
[----:B------:R1:W4:Y:S02]  /*23e0*/  F2F.F64.F32 R24, R0 ;  /* 0x0000000000187310 */ /* 0x0003240000201800 */
[----:B-1--4-:R-:W-:Y:S05]  /*23f0*/  BRA `(.L_x_9570) ;  /* 0x0000000800b07947 */ /* 0x012fea0003800000 */
.L_x_9575:
[----:B------:R0:W5:Y:S01]  /*2400*/  LDG.E.64 R24, desc[UR36][R4.64] ;  /* 0x0000002404187981 */ /* 0x000162000c1e1b00 */
[----:B------:R-:W-:Y:S05]  /*2410*/  BRA `(.L_x_9570) ;  /* 0x0000000800a87947 */ /* 0x000fea0003800000 */
.L_x_9565:
        /* <DEDUP_REMOVED lines=13> */
.L_x_9579:
[----:B------:R1:W5:Y:S01]  /*24f0*/  LDG.E.64 R24, desc[UR36][R4.64] ;  /* 0x0000002404187981 */ /* 0x000362000c1e1b00 */
[----:B------:R-:W-:Y:S05]  /*2500*/  BRA `(.L_x_9570) ;  /* 0x00000008006c7947 */ /* 0x000fea0003800000 */
.L_x_9578:
        /* <DEDUP_REMOVED lines=27> */
.L_x_9581:
        /* <DEDUP_REMOVED lines=15> */
.L_x_9580:
[----:B------:R-:W4:Y:S02]  /*27b0*/  LDG.E.U16 R0, desc[UR36][R4.64] ;  /* 0x0000002404007981 */ /* 0x000f24000c1e1500 */
[----:B----4-:R-:W-:-:S04]  /*27c0*/  IMAD.U32 R0, R0, 0x10000, RZ ;  /* 0x0001000000007824 */ /* 0x010fc800078e00ff */
[----:B------:R-:W-:-:S04]  /*27d0*/  FMUL.FTZ R0, R0, 1 ;  /* 0x3f80000000007820 */ /* 0x000fc80000410000 */
[----:B------:R4:W0:Y:S02]  /*27e0*/  F2F.F64.F32 R24, R0 ;  /* 0x0000000000187310 */ /* 0x0008240000201800 */
[----:B0---4-:R-:W-:Y:S05]  /*27f0*/  BRA `(.L_x_9570) ;  /* 0x0000000400b07947 */ /* 0x011fea0003800000 */
.L_x_9577:
        /* <DEDUP_REMOVED lines=11> */
.L_x_9584:
        /* <DEDUP_REMOVED lines=21> */
.L_x_9586:
[----:B------:R-:W-:Y:S05]  /*2a00*/  BSYNC.RECONVERGENT B0 ;  /* 0x0000000000007941 */ /* 0x000fea0003800200 */
.L_x_9585:
[----:B------:R-:W-:Y:S01]  /*2a10*/  IMAD.SHL.U32 R0, R0, 0x100000, RZ ;  /* 0x0010000000007824 */ /* 0x000fe200078e00ff */
[----:B------:R-:W-:-:S04]  /*2a20*/  LEA R3, R3, 0x3b800000, 0x17 ;  /* 0x3b80000003037811 */ /* 0x000fc800078eb8ff */
[----:B------:R-:W-:-:S05]  /*2a30*/  LOP3.LUT R0, R3, R0, R7, 0xfe, !PT ;  /* 0x0000000003007212 */ /* 0x000fca00078efe07 */
[----:B------:R-:W-:-:S04]  /*2a40*/  FMUL.FTZ R0, R0, 1 ;  /* 0x3f80000000007820 */ /* 0x000fc80000410000 */
[----:B------:R0:W1:Y:S02]  /*2a50*/  F2F.F64.F32 R24, R0 ;  /* 0x0000000000187310 */ /* 0x0000640000201800 */
[----:B01----:R-:W-:Y:S05]  /*2a60*/  BRA `(.L_x_9570) ;  /* 0x0000000400147947 */ /* 0x003fea0003800000 */
.L_x_9583:
        /* <DEDUP_REMOVED lines=21> */
.L_x_9588:
[----:B------:R-:W-:Y:S05]  /*2bc0*/  BSYNC.RECONVERGENT B0 ;  /* 0x0000000000007941 */ /* 0x000fea0003800200 */
.L_x_9587:
[----:B------:R-:W-:Y:S01]  /*2bd0*/  IMAD.SHL.U32 R0, R0, 0x200000, RZ ;  /* 0x0020000000007824 */ /* 0x000fe200078e00ff */
[----:B------:R-:W-:-:S04]  /*2be0*/  LEA R3, R3, 0x37800000, 0x17 ;  /* 0x3780000003037811 */ /* 0x000fc800078eb8ff */
[----:B------:R-:W-:-:S05]  /*2bf0*/  LOP3.LUT R0, R3, R0, R7, 0xfe, !PT ;  /* 0x0000000003007212 */ /* 0x000fca00078efe07 */
[----:B------:R-:W-:-:S04]  /*2c00*/  FMUL.FTZ R0, R0, 1 ;  /* 0x3f80000000007820 */ /* 0x000fc80000410000 */
[----:B------:R0:W1:Y:S02]  /*2c10*/  F2F.F64.F32 R24, R0 ;  /* 0x0000000000187310 */ /* 0x0000640000201800 */
[----:B01----:R-:W-:Y:S05]  /*2c20*/  BRA `(.L_x_9570) ;  /* 0x0000000000a47947 */ /* 0x003fea0003800000 */
.L_x_9582:
        /* <DEDUP_REMOVED lines=18> */
.L_x_9569:
        /* <DEDUP_REMOVED lines=16> */
.L_x_9591:
[----:B------:R-:W-:Y:S01]  /*2e50*/  CS2R R24, SRZ ;  /* 0x0000000000187805 */ /* 0x000fe2000001ff00 */
[----:B------:R-:W-:Y:S06]  /*2e60*/  BRA `(.L_x_9570) ;  /* 0x0000000000147947 */ /* 0x000fec0003800000 */
.L_x_9590:
[----:B------:R-:W4:Y:S02]  /*2e70*/  LDG.E.64 R24, desc[UR36][R4.64] ;  /* 0x0000002404187981 */ /* 0x000f24000c1e1b00 */
[----:B----4-:R-:W0:Y:S02]  /*2e80*/  I2F.F64.U64 R24, R24 ;  /* 0x0000001800187312 */ /* 0x010e240000301800 */
[----:B0-----:R-:W-:Y:S05]  /*2e90*/  BRA `(.L_x_9570) ;  /* 0x0000000000087947 */ /* 0x001fea0003800000 */
.L_x_9589:
[----:B------:R-:W4:Y:S02]  /*2ea0*/  LDG.E R4, desc[UR36][R4.64] ;  /* 0x0000002404047981 */ /* 0x000f24000c1e1900 */
[----:B----4-:R4:W0:Y:S02]  /*2eb0*/  I2F.F64.U32 R24, R4 ;  /* 0x0000000400187312 */ /* 0x0108240000201800 */
.L_x_9570:
[----:B------:R-:W-:Y:S05]  /*2ec0*/  BSYNC.RECONVERGENT B6 ;  /* 0x0000000000067941 */ /* 0x000fea0003800200 */
.L_x_9564:
[----:B------:R-:W-:-:S07]  /*2ed0*/  VIADD R2, R2, 0x80 ;  /* 0x0000008002027836 */ /* 0x000fce0000000000 */
.L_x_9563:
[----:B------:R-:W-:Y:S05]  /*2ee0*/  BSYNC.RECONVERGENT B7 ;  /* 0x0000000000077941 */ /* 0x000fea0003800200 */
.L_x_9562:
        /* <DEDUP_REMOVED lines=24> */
.L_x_9597:
[----:B------:R-:W4:Y:S02]  /*3070*/  LDG.E.U8 R2, desc[UR36][R2.64] ;  /* 0x0000002402027981 */ /* 0x000f24000c1e1100 */
[----:B----4-:R0:W1:Y:S02]  /*3080*/  I2F.F64.U16 R16, R2 ;  /* 0x0000000200107312 */ /* 0x0100640000101800 */
[----:B01----:R-:W-:Y:S05]  /*3090*/  BRA `(.L_x_9593) ;  /* 0x0000000c00547947 */ /* 0x003fea0003800000 */
.L_x_9596:
        /* <DEDUP_REMOVED lines=9> */
.L_x_9600:
[----:B------:R-:W4:Y:S02]  /*3130*/  LDG.E R2, desc[UR36][R2.64] ;  /* 0x0000002402027981 */ /* 0x000f24000c1e1900 */
[----:B----4-:R0:W1:Y:S02]  /*3140*/  I2F.F64 R16, R2 ;  /* 0x0000000200107312 */ /* 0x0100640000201c00 */
[----:B01----:R-:W-:Y:S05]  /*3150*/  BRA `(.L_x_9593) ;  /* 0x0000000c00247947 */ /* 0x003fea0003800000 */
.L_x_9599:
[----:B------:R-:W4:Y:S02]  /*3160*/  LDG.E.U16 R2, desc[UR36][R2.64] ;  /* 0x0000002402027981 */ /* 0x000f24000c1e1500 */
[----:B----4-:R0:W1:Y:S02]  /*3170*/  I2F.F64.S16 R16, R2 ;  /* 0x0000000200107312 */ /* 0x0100640000101c00 */
[----:B01----:R-:W-:Y:S05]  /*3180*/  BRA `(.L_x_9593) ;  /* 0x0000000c00187947 */ /* 0x003fea0003800000 */
.L_x_9595:
        /* <DEDUP_REMOVED lines=10> */
.L_x_9602:
[----:B------:R-:W4:Y:S02]  /*3230*/  LDG.E.U16 R0, desc[UR36][R2.64] ;  /* 0x0000002402007981 */ /* 0x000f24000c1e1500 */
[----:B----4-:R-:W-:-:S05]  /*3240*/  HADD2.F32 R0, -RZ, R0.H0_H0 ;  /* 0x20000000ff007230 */ /* 0x010fca0000004100 */
[----:B------:R-:W-:-:S04]  /*3250*/  FMUL.FTZ R0, R0, 1 ;  /* 0x3f80000000007820 */ /* 0x000fc80000410000 */
[----:B------:R0:W1:Y:S02]  /*3260*/  F2F.F64.F32 R16, R0 ;  /* 0x0000000000107310 */ /* 0x0000640000201800 */
[----:B01----:R-:W-:Y:S05]  /*3270*/  BRA `(.L_x_9593) ;  /* 0x0000000800dc7947 */ /* 0x003fea0003800000 */
.L_x_9601:
        /* <DEDUP_REMOVED lines=10> */
.L_x_9604:
[----:B------:R-:W4:Y:S02]  /*3320*/  LDG.E.U16 R2, desc[UR36][R2.64] ;  /* 0x0000002402027981 */ /* 0x000f24000c1e1500 */
[----:B----4-:R-:W-:-:S05]  /*3330*/  HADD2.F32 R0, -RZ, R2.H0_H0 ;  /* 0x20000002ff007230 */ /* 0x010fca0000004100 */
[----:B------:R-:W-:-:S04]  /*3340*/  FMUL.FTZ R0, R0, 1 ;  /* 0x3f80000000007820 */ /* 0x000fc80000410000 */
[----:B------:R0:W1:Y:S02]  /*3350*/  F2F.F64.F32 R16, R0 ;  /* 0x0000000000107310 */ /* 0x0000640000201800 */
[----:B01----:R-:W-:Y:S05]  /*3360*/  BRA `(.L_x_9593) ;  /* 0x0000000800a07947 */ /* 0x003fea0003800000 */
.L_x_9603:
[----:B------:R0:W5:Y:S01]  /*3370*/  LDG.E.64 R16, desc[UR36][R2.64] ;  /* 0x0000002402107981 */ /* 0x000162000c1e1b00 */
[----:B------:R-:W-:Y:S05]  /*3380*/  BRA `(.L_x_9593) ;  /* 0x0000000800987947 */ /* 0x000fea0003800000 */
.L_x_9594:
        /* <DEDUP_REMOVED lines=13> */
.L_x_9607:
[----:B------:R0:W5:Y:S01]  /*3460*/  LDG.E.64 R16, desc[UR36][R2.64] ;  /* 0x0000002402107981 */ /* 0x000162000c1e1b00 */
[----:B------:R-:W-:Y:S05]  /*3470*/  BRA `(.L_x_9593) ;  /* 0x00000008005c7947 */ /* 0x000fea0003800000 */
.L_x_9606:
        /* <DEDUP_REMOVED lines=27> */
.L_x_9609:
        /* <DEDUP_REMOVED lines=14> */
.L_x_9608:
[----:B------:R-:W4:Y:S02]  /*3710*/  LDG.E.U16 R0, desc[UR36][R2.64] ;  /* 0x0000002402007981 */ /* 0x000f24000c1e1500 */
[----:B----4-:R-:W-:-:S04]  /*3720*/  IMAD.U32 R0, R0, 0x10000, RZ ;  /* 0x0001000000007824 */ /* 0x010fc800078e00ff */
[----:B------:R-:W-:-:S04]  /*3730*/  FMUL.FTZ R0, R0, 1 ;  /* 0x3f80000000007820 */ /* 0x000fc80000410000 */
[----:B------:R0:W1:Y:S02]  /*3740*/  F2F.F64.F32 R16, R0 ;  /* 0x0000000000107310 */ /* 0x0000640000201800 */
[----:B01----:R-:W-:Y:S05]  /*3750*/  BRA `(.L_x_9593) ;  /* 0x0000000400a47947 */ /* 0x003fea0003800000 */
.L_x_9605:
        /* <DEDUP_REMOVED lines=11> */
.L_x_9612:
        /* <DEDUP_REMOVED lines=20> */
.L_x_9614:
[----:B------:R-:W-:Y:S05]  /*3950*/  BSYNC.RECONVERGENT B0 ;  /* 0x0000000000007941 */ /* 0x000fea0003800200 */
.L_x_9613:
[----:B------:R-:W-:Y:S01]  /*3960*/  IMAD.SHL.U32 R0, R0, 0x100000, RZ ;  /* 0x0010000000007824 */ /* 0x000fe200078e00ff */
[----:B------:R-:W-:-:S04]  /*3970*/  LEA R2, R2, 0x3b800000, 0x17 ;  /* 0x3b80000002027811 */ /* 0x000fc800078eb8ff */
[----:B------:R-:W-:-:S05]  /*3980*/  LOP3.LUT R0, R2, R0, R7, 0xfe, !PT ;  /* 0x0000000002007212 */ /* 0x000fca00078efe07 */
[----:B------:R-:W-:-:S04]  /*3990*/  FMUL.FTZ R0, R0, 1 ;  /* 0x3f80000000007820 */ /* 0x000fc80000410000 */
[----:B------:R0:W1:Y:S02]  /*39a0*/  F2F.F64.F32 R16, R0 ;  /* 0x0000000000107310 */ /* 0x0000640000201800 */
[----:B01----:R-:W-:Y:S05]  /*39b0*/  BRA `(.L_x_9593) ;  /* 0x00000004000c7947 */ /* 0x003fea0003800000 */
.L_x_9611:
        /* <DEDUP_REMOVED lines=20> */
.L_x_9616:
[----:B------:R-:W-:Y:S05]  /*3b00*/  BSYNC.RECONVERGENT B0 ;  /* 0x0000000000007941 */ /* 0x000fea0003800200 */
.L_x_9615:
[----:B------:R-:W-:Y:S01]  /*3b10*/  IMAD.SHL.U32 R0, R0, 0x200000, RZ ;  /* 0x0020000000007824 */ /* 0x000fe200078e00ff */
[----:B------:R-:W-:-:S04]  /*3b20*/  LEA R2, R2, 0x37800000, 0x17 ;  /* 0x3780000002027811 */ /* 0x000fc800078eb8ff */
[----:B------:R-:W-:-:S05]  /*3b30*/  LOP3.LUT R0, R2, R0, R7, 0xfe, !PT ;  /* 0x0000000002007212 */ /* 0x000fca00078efe07 */
[----:B------:R-:W-:-:S04]  /*3b40*/  FMUL.FTZ R0, R0, 1 ;  /* 0x3f80000000007820 */ /* 0x000fc80000410000 */
[----:B------:R0:W1:Y:S02]  /*3b50*/  F2F.F64.F32 R16, R0 ;  /* 0x0000000000107310 */ /* 0x0000640000201800 */
[----:B01----:R-:W-:Y:S05]  /*3b60*/  BRA `(.L_x_9593) ;  /* 0x0000000000a07947 */ /* 0x003fea0003800000 */
.L_x_9610:
        /* <DEDUP_REMOVED lines=18> */
.L_x_9598:
        /* <DEDUP_REMOVED lines=16> */
.L_x_9619:
[----:B------:R-:W-:Y:S05]  /*3d90*/  BRA `(.L_x_9593) ;  /* 0x0000000000147947 */ /* 0x000fea0003800000 */
.L_x_9618:
[----:B------:R-:W4:Y:S02]  /*3da0*/  LDG.E.64 R16, desc[UR36][R2.64] ;  /* 0x0000002402107981 */ /* 0x000f24000c1e1b00 */
[----:B----4-:R-:W0:Y:S02]  /*3db0*/  I2F.F64.U64 R16, R16 ;  /* 0x0000001000107312 */ /* 0x010e240000301800 */
[----:B0-----:R-:W-:Y:S05]  /*3dc0*/  BRA `(.L_x_9593) ;  /* 0x0000000000087947 */ /* 0x001fea0003800000 */
.L_x_9617:
[----:B------:R-:W4:Y:S02]  /*3dd0*/  LDG.E R2, desc[UR36][R2.64] ;  /* 0x0000002402027981 */ /* 0x000f24000c1e1900 */
[----:B----4-:R0:W1:Y:S02]  /*3de0*/  I2F.F64.U32 R16, R2 ;  /* 0x0000000200107312 */ /* 0x0100640000201800 */
.L_x_9593:
[----:B------:R-:W-:Y:S05]  /*3df0*/  BSYNC.RECONVERGENT B6 ;  /* 0x0000000000067941 */ /* 0x000fea0003800200 */
.L_x_9592:
[----:B0-2--5:R-:W0:Y:S01]  /*3e00*/  DMUL R2, R28, R28 ;  /* 0x0000001c1c027228 */ /* 0x025e220000000000 */
[----:B------:R-:W-:Y:S01]  /*3e10*/  ISETP.GE.AND P0, PT, R23, R19, PT ;  /* 0x000000131700720c */ /* 0x000fe20003f06270 */
[----:B------:R-:W-:Y:S04]  /*3e20*/  BSSY.RECONVERGENT B7, `(.L_x_9620) ;  /* 0x00003da000077945 */ /* 0x000fe80003800200 */
[----:B------:R-:W-:-:S15]  /*3e30*/  BSSY.RELIABLE B6, `(.L_x_9621) ;  /* 0x000029e000067945 */ /* 0x000fde0003800100 */
[----:B------:R-:W-:-:S15]  /*3e40*/  NOP ;  /* 0x0000000000007918 */ /* 0x000fde0000000000 */
[----:B------:R-:W-:-:S15]  /*3e50*/  NOP ;  /* 0x0000000000007918 */ /* 0x000fde0000000000 */
[----:B------:R-:W-:-:S13]  /*3e60*/  NOP ;  /* 0x0000000000007918 */ /* 0x000fda0000000000 */
[----:B0-----:R0:W-:Y:S02]  /*3e70*/  DMUL R28, R2, R28 ;  /* 0x0000001c021c7228 */ /* 0x0011e40000000000 */
[----:B0-----:R-:W0:-:S15]  /*3e80*/  LDC.U8 R2, c[0x0][0x3ac] ;  /* 0x0000eb00ff027b82 */ /* 0x001e1e0000000000 */
[----:B------:R-:W-:-:S15]  /*3e90*/  NOP ;  /* 0x0000000000007918 */ /* 0x000fde0000000000 */
[----:B------:R-:W-:-:S15]  /*3ea0*/  NOP ;  /* 0x0000000000007918 */ /* 0x000fde0000000000 */
[----:B------:R-:W-:-:S15]  /*3eb0*/  NOP ;  /* 0x0000000000007918 */ /* 0x000fde0000000000 */
[----:B------:R-:W-:-:S02]  /*3ec0*/  NOP ;  /* 0x0000000000007918 */ /* 0x000fc40000000000 */
[----:B------:R-:W2:-:S15]  /*3ed0*/  DMUL R6, R24, R24 ;  /* 0x0000001818067228 */ /* 0x000e9e0000000000 */
[----:B------:R-:W-:-:S15]  /*3ee0*/  NOP ;  /* 0x0000000000007918 */ /* 0x000fde0000000000 */
[----:B------:R-:W-:-:S15]  /*3ef0*/  NOP ;  /* 0x0000000000007918 */ /* 0x000fde0000000000 */
[----:B------:R-:W-:-:S15]  /*3f00*/  NOP ;  /* 0x0000000000007918 */ /* 0x000fde0000000000 */
[----:B------:R-:W-:-:S04]  /*3f10*/  NOP ;  /* 0x0000000000007918 */ /* 0x000fc80000000000 */
[----:B--2---:R-:W-:-:S15]  /*3f20*/  DMUL R24, R6, R24 ;  /* 0x0000001806187228 */ /* 0x004fde0000000000 */
[----:B------:R-:W-:-:S15]  /*3f30*/  NOP ;  /* 0x0000000000007918 */ /* 0x000fde0000000000 */
[----:B------:R-:W-:-:S15]  /*3f40*/  NOP ;  /* 0x0000000000007918 */ /* 0x000fde0000000000 */
[----:B------:R-:W-:-:S15]  /*3f50*/  NOP ;  /* 0x0000000000007918 */ /* 0x000fde0000000000 */
[----:B------:R-:W-:-:S04]  /*3f60*/  NOP ;  /* 0x0000000000007918 */ /* 0x000fc80000000000 */
[----:B-1-34-:R-:W1:-:S15]  /*3f70*/  DMUL R4, R26, R26 ;  /* 0x0000001a1a047228 */ /* 0x01ae5e0000000000 */
[----:B------:R-:W-:-:S15]  /*3f80*/  NOP ;  /* 0x0000000000007918 */ /* 0x000fde0000000000 */
[----:B------:R-:W-:-:S15]  /*3f90*/  NOP ;  /* 0x0000000000007918 */ /* 0x000fde0000000000 */
[----:B------:R-:W-:-:S15]  /*3fa0*/  NOP ;  /* 0x0000000000007918 */ /* 0x000fde0000000000 */
[----:B------:R-:W-:-:S04]  /*3fb0*/  NOP ;  /* 0x0000000000007918 */ /* 0x000fc80000000000 */
[----:B------:R-:W2:-:S15]  /*3fc0*/  DMUL R6, R16, R16 ;  /* 0x0000001010067228 */ /* 0x000e9e0000000000 */
[----:B------:R-:W-:-:S15]  /*3fd0*/  NOP ;  /* 0x0000000000007918 */ /* 0x000fde0000000000 */
[----:B------:R-:W-:-:S15]  /*3fe0*/  NOP ;  /* 0x0000000000007918 */ /* 0x000fde0000000000 */
[----:B------:R-:W-:-:S15]  /*3ff0*/  NOP ;  /* 0x0000000000007918 */ /* 0x000fde0000000000 */
[----:B------:R-:W-:-:S04]  /*4000*/  NOP ;  /* 0x0000000000007918 */ /* 0x000fc80000000000 */
[----:B-1----:R1:W3:-:S15]  /*4010*/  DMUL R4, R4, R26 ;  /* 0x0000001a04047228 */ /* 0x0022de0000000000 */
[----:B------:R-:W-:-:S15]  /*4020*/  NOP ;  /* 0x0000000000007918 */ /* 0x000fde0000000000 */
[----:B------:R-:W-:-:S15]  /*4030*/  NOP ;  /* 0x0000000000007918 */ /* 0x000fde0000000000 */
[----:B------:R-:W-:-:S15]  /*4040*/  NOP ;  /* 0x0000000000007918 */ /* 0x000fde0000000000 */
[----:B------:R-:W-:-:S04]  /*4050*/  NOP ;  /* 0x0000000000007918 */ /* 0x000fc80000000000 */
[----:B--2---:R1:W2:Y:S02]  /*4060*/  DMUL R16, R6, R16 ;  /* 0x0000001006107228 */ /* 0x0042a40000000000 */
[----:B0123--:R-:W-:Y:S05]  /*4070*/  @P0 BRA `(.L_x_9622) ;  /* 0x0000002400d80947 */ /* 0x00ffea0003800000 */
        /* <DEDUP_REMOVED lines=22> */
.L_x_9626:
[----:B------:R-:W0:Y:S02]  /*41e0*/  F2I.S64.F64.TRUNC R4, R4 ;  /* 0x0000000400047311 */ /* 0x000e24000030d900 */
[----:B0-----:R-:W-:-:S05]  /*41f0*/  IMAD.MOV.U32 R3, RZ, RZ, R4 ;  /* 0x000000ffff037224 */ /* 0x001fca00078e0004 */
[----:B------:R0:W-:Y:S01]  /*4200*/  STG.E.U8 desc[UR36][R8.64], R3 ;  /* 0x0000000308007986 */ /* 0x0001e2000c101124 */
[----:B------:R-:W-:Y:S05]  /*4210*/  BRA `(.L_x_9628) ;  /* 0x00000010007c7947 */ /* 0x000fea0003800000 */
.L_x_9625:
        /* <DEDUP_REMOVED lines=9> */
.L_x_9630:
[----:B------:R-:W0:Y:S02]  /*42b0*/  F2I.F64.TRUNC R5, R4 ;  /* 0x0000000400057311 */ /* 0x000e24000030d100 */
[----:B0-----:R0:W-:Y:S01]  /*42c0*/  STG.E desc[UR36][R8.64], R5 ;  /* 0x0000000508007986 */ /* 0x0011e2000c101924 */
[----:B------:R-:W-:Y:S05]  /*42d0*/  BRA `(.L_x_9628) ;  /* 0x00000010004c7947 */ /* 0x000fea0003800000 */
.L_x_9629:
[----:B------:R-:W0:Y:S02]  /*42e0*/  F2I.F64.TRUNC R5, R4 ;  /* 0x0000000400057311 */ /* 0x000e24000030d100 */
[----:B0-----:R0:W-:Y:S01]  /*42f0*/  STG.E.U16 desc[UR36][R8.64], R5 ;  /* 0x0000000508007986 */ /* 0x0011e2000c101524 */
[----:B------:R-:W-:Y:S05]  /*4300*/  BRA `(.L_x_9628) ;  /* 0x0000001000407947 */ /* 0x000fea0003800000 */
.L_x_9624:
        /* <DEDUP_REMOVED lines=17> */
.L_x_9632:
        /* <DEDUP_REMOVED lines=12> */
.L_x_9631:
        /* <DEDUP_REMOVED lines=18> */
.L_x_9634:
        /* <DEDUP_REMOVED lines=13> */
.L_x_9633:
[----:B------:R0:W-:Y:S01]  /*46d0*/  STG.E.64 desc[UR36][R8.64], R4 ;  /* 0x0000000408007986 */ /* 0x0001e2000c101b24 */
[----:B------:R-:W-:Y:S05]  /*46e0*/  BRA `(.L_x_9628) ;  /* 0x0000000c00487947 */ /* 0x000fea0003800000 */
.L_x_9623:
        /* <DEDUP_REMOVED lines=12> */
.L_x_9637:
[----:B------:R-:W-:-:S05]  /*47b0*/  CS2R R6, SRZ ;  /* 0x0000000000067805 */ /* 0x000fca000001ff00 */
[----:B------:R0:W-:Y:S01]  /*47c0*/  STG.E.128 desc[UR36][R8.64], R4 ;  /* 0x0000000408007986 */ /* 0x0001e2000c101d24 */
[----:B------:R-:W-:Y:S05]  /*47d0*/  BRA `(.L_x_9628) ;  /* 0x0000000c000c7947 */ /* 0x000fea0003800000 */
.L_x_9636:
        /* <DEDUP_REMOVED lines=27> */
.L_x_9641:
[----:B------:R-:W-:Y:S05]  /*4990*/  BSYNC.RECONVERGENT B0 ;  /* 0x0000000000007941 */ /* 0x000fea0003800200 */
.L_x_9640:
[----:B------:R-:W-:-:S05]  /*49a0*/  LOP3.LUT R7, R0, 0x80, R7, 0xf8, !PT ;  /* 0x0000008000077812 */ /* 0x000fca00078ef807 */
[----:B------:R0:W-:Y:S01]  /*49b0*/  STG.E.U8 desc[UR36][R8.64], R7 ;  /* 0x0000000708007986 */ /* 0x0001e2000c101124 */
[----:B------:R-:W-:Y:S05]  /*49c0*/  BRA `(.L_x_9628) ;  /* 0x0000000800907947 */ /* 0x000fea0003800000 */
.L_x_9639:
        /* <DEDUP_REMOVED lines=23> */
.L_x_9643:
[----:B------:R-:W-:Y:S05]  /*4b40*/  BSYNC.RECONVERGENT B0 ;  /* 0x0000000000007941 */ /* 0x000fea0003800200 */
.L_x_9642:
[----:B------:R-:W-:-:S05]  /*4b50*/  LOP3.LUT R7, R0, 0x80, R7, 0xf8, !PT ;  /* 0x0000008000077812 */ /* 0x000fca00078ef807 */
[----:B------:R0:W-:Y:S01]  /*4b60*/  STG.E.U8 desc[UR36][R8.64], R7 ;  /* 0x0000000708007986 */ /* 0x0001e2000c101124 */
[----:B------:R-:W-:Y:S05]  /*4b70*/  BRA `(.L_x_9628) ;  /* 0x0000000800247947 */ /* 0x000fea0003800000 */
.L_x_9638:
        /* <DEDUP_REMOVED lines=12> */
.L_x_9635:
        /* <DEDUP_REMOVED lines=11> */
.L_x_9646:
        /* <DEDUP_REMOVED lines=21> */
.L_x_9649:
[----:B------:R-:W-:-:S04]  /*4e40*/  SHF.R.U32.HI R0, RZ, 0x14, R7 ;  /* 0x00000014ff007819 */ /* 0x000fc80000011607 */
[----:B------:R-:W-:-:S04]  /*4e50*/  LOP3.LUT R0, R0, 0x1, RZ, 0xc0, !PT ;  /* 0x0000000100007812 */ /* 0x000fc800078ec0ff */
[----:B------:R-:W-:-:S04]  /*4e60*/  IADD3 R0, PT, PT, R7, 0x487ffff, R0 ;  /* 0x0487ffff07007810 */ /* 0x000fc80007ffe000 */
[----:B------:R-:W-:-:S04]  /*4e70*/  SHF.R.U32.HI R0, RZ, 0x14, R0 ;  /* 0x00000014ff007819 */ /* 0x000fc80000011600 */
[----:B------:R-:W-:-:S07]  /*4e80*/  LOP3.LUT R3, R0, 0xff, RZ, 0xc0, !PT ;  /* 0x000000ff00037812 */ /* 0x000fce00078ec0ff */
.L_x_9650:
[----:B------:R-:W-:-:S04]  /*4e90*/  SHF.R.U32.HI R0, RZ, 0x18, R7 ;  /* 0x00000018ff007819 */ /* 0x000fc80000011607 */
[----:B------:R-:W-:-:S07]  /*4ea0*/  LOP3.LUT R0, R3, 0x80, R0, 0xf8, !PT ;  /* 0x0000008003007812 */ /* 0x000fce00078ef800 */
.L_x_9648:
[----:B------:R-:W-:Y:S05]  /*4eb0*/  BSYNC.RECONVERGENT B0 ;  /* 0x0000000000007941 */ /* 0x000fea0003800200 */
.L_x_9647:
[----:B------:R1:W-:Y:S01]  /*4ec0*/  STG.E.U8 desc[UR36][R8.64], R0 ;  /* 0x0000000008007986 */ /* 0x0003e2000c101124 */
[----:B------:R-:W-:Y:S05]  /*4ed0*/  BRA `(.L_x_9628) ;  /* 0x00000004004c7947 */ /* 0x000fea0003800000 */
.L_x_9645:
        /* <DEDUP_REMOVED lines=21> */
.L_x_9653:
[----:B------:R-:W-:-:S04]  /*5030*/  SHF.R.U32.HI R0, RZ, 0x15, R7 ;  /* 0x00000015ff007819 */ /* 0x000fc80000011607 */
[----:B------:R-:W-:-:S04]  /*5040*/  LOP3.LUT R0, R0, 0x1, RZ, 0xc0, !PT ;  /* 0x0000000100007812 */ /* 0x000fc800078ec0ff */
[----:B------:R-:W-:-:S04]  /*5050*/  IADD3 R0, PT, PT, R7, 0x88fffff, R0 ;  /* 0x088fffff07007810 */ /* 0x000fc80007ffe000 */
[----:B------:R-:W-:-:S04]  /*5060*/  SHF.R.U32.HI R0, RZ, 0x15, R0 ;  /* 0x00000015ff007819 */ /* 0x000fc80000011600 */
[----:B------:R-:W-:-:S07]  /*5070*/  LOP3.LUT R3, R0, 0xff, RZ, 0xc0, !PT ;  /* 0x000000ff00037812 */ /* 0x000fce00078ec0ff */
.L_x_9654:
[----:B------:R-:W-:-:S04]  /*5080*/  SHF.R.U32.HI R0, RZ, 0x18, R7 ;  /* 0x00000018ff007819 */ /* 0x000fc80000011607 */
[----:B------:R-:W-:-:S07]  /*5090*/  LOP3.LUT R0, R3, 0x80, R0, 0xf8, !PT ;  /* 0x0000008003007812 */ /* 0x000fce00078ef800 */
.L_x_9652:
[----:B------:R-:W-:Y:S05]  /*50a0*/  BSYNC.RECONVERGENT B0 ;  /* 0x0000000000007941 */ /* 0x000fea0003800200 */
.L_x_9651:
[----:B------:R2:W-:Y:S01]  /*50b0*/  STG.E.U8 desc[UR36][R8.64], R0 ;  /* 0x0000000008007986 */ /* 0x0005e2000c101124 */
[----:B------:R-:W-:Y:S05]  /*50c0*/  BRA `(.L_x_9628) ;  /* 0x0000000000d07947 */ /* 0x000fea0003800000 */
.L_x_9644:
[----:B------:R-:W-:-:S13]  /*50d0*/  ISETP.NE.AND P0, PT, R0, 0x1c, PT ;  /* 0x0000001c0000780c */ /* 0x000fda0003f05270 */
[----:B------:R-:W-:Y:S05]  /*50e0*/  @!P0 BRA `(.L_x_9655) ;  /* 0x0000000000c08947 */ /* 0x000fea0003800000 */
[----:B------:R-:W-:-:S13]  /*50f0*/  ISETP.NE.AND P0, PT, R0, 0x1d, PT ;  /* 0x0000001d0000780c */ /* 0x000fda0003f05270 */
[----:B------:R-:W-:Y:S05]  /*5100*/  @!P0 BRA `(.L_x_9656) ;  /* 0x0000000000ac8947 */ /* 0x000fea0003800000 */
[----:B------:R-:W-:-:S13]  /*5110*/  ISETP.NE.AND P0, PT, R0, 0x2c, PT ;  /* 0x0000002c0000780c */ /* 0x000fda0003f05270 */
[----:B------:R-:W-:Y:S05]  /*5120*/  @!P0 BRA `(.L_x_9657) ;  /* 0x0000000000448947 */ /* 0x000fea0003800000 */
.L_x_9627:
        /* <DEDUP_REMOVED lines=16> */
.L_x_9658:
[----:B------:R-:W-:Y:S05]  /*5230*/  BRA `(.L_x_9628) ;  /* 0x0000000000747947 */ /* 0x000fea0003800000 */
.L_x_9657:
        /* <DEDUP_REMOVED lines=24> */
.L_x_9656:
[----:B------:R-:W0:Y:S02]  /*53c0*/  F2I.U64.F64.TRUNC R4, R4 ;  /* 0x0000000400047311 */ /* 0x000e24000030d800 */
[----:B0-----:R0:W-:Y:S01]  /*53d0*/  STG.E.64 desc[UR36][R8.64], R4 ;  /* 0x0000000408007986 */ /* 0x0011e2000c101b24 */
[----:B------:R-:W-:Y:S05]  /*53e0*/  BRA `(.L_x_9628) ;  /* 0x0000000000087947 */ /* 0x000fea0003800000 */
.L_x_9655:
[----:B------:R-:W0:Y:S02]  /*53f0*/  F2I.U32.F64.TRUNC R5, R4 ;  /* 0x0000000400057311 */ /* 0x000e24000030d000 */
[----:B0-----:R3:W-:Y:S02]  /*5400*/  STG.E desc[UR36][R8.64], R5 ;  /* 0x0000000508007986 */ /* 0x0017e4000c101924 */
.L_x_9628:
[----:B------:R-:W-:-:S13]  /*5410*/  ISETP.GE.AND P0, PT, R23, R19, PT ;  /* 0x000000131700720c */ /* 0x000fda0003f06270 */
[----:B------:R-:W-:Y:S05]  /*5420*/  @P0 BREAK.RELIABLE B6 ;  /* 0x0000000000060942 */ /* 0x000fea0003800100 */
[----:B------:R-:W-:Y:S05]  /*5430*/  @P0 BRA `(.L_x_9659) ;  /* 0x0000002400e00947 */ /* 0x000fea0003800000 */
[----:B------:R-:W4:Y:S01]  /*5440*/  LDCU UR4, c[0x0][0x3b0] ;  /* 0x00007600ff0477ac */ /* 0x000f220008000800 */
[----:B0--3--:R-:W0:Y:S01]  /*5450*/  LDC.64 R4, c[0x0][0x390] ;  /* 0x0000e400ff047b82 */ /* 0x009e220000000a00 */
[----:B-12---:R-:W-:Y:S01]  /*5460*/  IMAD R0, R18, 0x200, R23 ;  /* 0x0000020012007824 */ /* 0x006fe200078e0217 */
        /* <DEDUP_REMOVED lines=18> */
.L_x_9663:
[----:B------:R-:W0:Y:S02]  /*5590*/  F2I.S64.F64.TRUNC R28, R28 ;  /* 0x0000001c001c7311 */ /* 0x000e24000030d900 */
[----:B0-----:R-:W-:-:S05]  /*55a0*/  IMAD.MOV.U32 R3, RZ, RZ, R28 ;  /* 0x000000ffff037224 */ /* 0x001fca00078e001c */
[----:B------:R0:W-:Y:S01]  /*55b0*/  STG.E.U8 desc[UR36][R4.64], R3 ;  /* 0x0000000304007986 */ /* 0x0001e2000c101124 */
[----:B------:R-:W-:Y:S05]  /*55c0*/  BRA `(.L_x_9665) ;  /* 0x0000001000807947 */ /* 0x000fea0003800000 */
.L_x_9662:
        /* <DEDUP_REMOVED lines=9> */
.L_x_9667:
[----:B------:R-:W0:Y:S02]  /*5660*/  F2I.F64.TRUNC R29, R28 ;  /* 0x0000001c001d7311 */ /* 0x000e24000030d100 */
[----:B0-----:R0:W-:Y:S01]  /*5670*/  STG.E desc[UR36][R4.64], R29 ;  /* 0x0000001d04007986 */ /* 0x0011e2000c101924 */
[----:B------:R-:W-:Y:S05]  /*5680*/  BRA `(.L_x_9665) ;  /* 0x0000001000507947 */ /* 0x000fea0003800000 */
.L_x_9666:
[----:B------:R-:W0:Y:S02]  /*5690*/  F2I.F64.TRUNC R29, R28 ;  /* 0x0000001c001d7311 */ /* 0x000e24000030d100 */
[----:B0-----:R0:W-:Y:S01]  /*56a0*/  STG.E.U16 desc[UR36][R4.64], R29 ;  /* 0x0000001d04007986 */ /* 0x0011e2000c101524 */
[----:B------:R-:W-:Y:S05]  /*56b0*/  BRA `(.L_x_9665) ;  /* 0x0000001000447947 */ /* 0x000fea0003800000 */
.L_x_9661:
        /* <DEDUP_REMOVED lines=17> */
.L_x_9669:
        /* <DEDUP_REMOVED lines=12> */
.L_x_9668:
        /* <DEDUP_REMOVED lines=18> */
.L_x_9671:
        /* <DEDUP_REMOVED lines=13> */
.L_x_9670:
[----:B------:R0:W-:Y:S01]  /*5a80*/  STG.E.64 desc[UR36][R4.64], R28 ;  /* 0x0000001c04007986 */ /* 0x0001e2000c101b24 */
[----:B------:R-:W-:Y:S05]  /*5a90*/  BRA `(.L_x_9665) ;  /* 0x0000000c004c7947 */ /* 0x000fea0003800000 */
.L_x_9660:
        /* <DEDUP_REMOVED lines=13> */
.L_x_9675:
        /* <DEDUP_REMOVED lines=26> */
.L_x_9678:
[----:B------:R-:W-:-:S04]  /*5d10*/  SHF.R.U32.HI R3, RZ, 0x18, R7 ;  /* 0x00000018ff037819 */ /* 0x000fc80000011607 */
[----:B------:R-:W-:-:S07]  /*5d20*/  LOP3.LUT R0, R0, 0x80, R3, 0xf8, !PT ;  /* 0x0000008000007812 */ /* 0x000fce00078ef803 */
.L_x_9677:
[----:B------:R-:W-:Y:S05]  /*5d30*/  BSYNC.RECONVERGENT B0 ;  /* 0x0000000000007941 */ /* 0x000fea0003800200 */
.L_x_9676:
[----:B------:R3:W-:Y:S01]  /*5d40*/  STG.E.U8 desc[UR36][R4.64], R0 ;  /* 0x0000000004007986 */ /* 0x0007e2000c101124 */
[----:B------:R-:W-:Y:S05]  /*5d50*/  BRA `(.L_x_9665) ;  /* 0x00000008009c7947 */ /* 0x000fea0003800000 */
.L_x_9674:
        /* <DEDUP_REMOVED lines=26> */
.L_x_9681:
[----:B------:R-:W-:-:S04]  /*5f00*/  SHF.R.U32.HI R3, RZ, 0x18, R7 ;  /* 0x00000018ff037819 */ /* 0x000fc80000011607 */
[----:B------:R-:W-:-:S07]  /*5f10*/  LOP3.LUT R0, R0, 0x80, R3, 0xf8, !PT ;  /* 0x0000008000007812 */ /* 0x000fce00078ef803 */
.L_x_9680:
[----:B------:R-:W-:Y:S05]  /*5f20*/  BSYNC.RECONVERGENT B0 ;  /* 0x0000000000007941 */ /* 0x000fea0003800200 */
.L_x_9679:
[----:B------:R0:W-:Y:S01]  /*5f30*/  STG.E.U8 desc[UR36][R4.64], R0 ;  /* 0x0000000004007986 */ /* 0x0001e2000c101124 */
[----:B------:R-:W-:Y:S05]  /*5f40*/  BRA `(.L_x_9665) ;  /* 0x0000000800207947 */ /* 0x000fea0003800000 */
.L_x_9673:
        /* <DEDUP_REMOVED lines=30> */
.L_x_9683:
[----:B------:R-:W0:Y:S02]  /*6130*/  F2I.U64.F64.TRUNC R28, R28 ;  /* 0x0000001c001c7311 */ /* 0x000e24000030d800 */
[----:B0-----:R1:W-:Y:S01]  /*6140*/  STG.E.64 desc[UR36][R4.64], R28 ;  /* 0x0000001c04007986 */ /* 0x0013e2000c101b24 */
[----:B------:R-:W-:Y:S05]  /*6150*/  BRA `(.L_x_9665) ;  /* 0x00000004009c7947 */ /* 0x000fea0003800000 */
.L_x_9682:
[----:B------:R-:W0:Y:S02]  /*6160*/  F2I.U32.F64.TRUNC R29, R28 ;  /* 0x0000001c001d7311 */ /* 0x000e24000030d000 */
[----:B0-----:R0:W-:Y:S01]  /*6170*/  STG.E desc[UR36][R4.64], R29 ;  /* 0x0000001d04007986 */ /* 0x0011e2000c101924 */
[----:B------:R-:W-:Y:S05]  /*6180*/  BRA `(.L_x_9665) ;  /* 0x0000000400907947 */ /* 0x000fea0003800000 */
.L_x_9672:
        /* <DEDUP_REMOVED lines=10> */
.L_x_9685:
[----:B------:R-:W-:-:S05]  /*6230*/  CS2R R30, SRZ ;  /* 0x00000000001e7805 */ /* 0x000fca000001ff00 */
[----:B------:R0:W-:Y:S01]  /*6240*/  STG.E.128 desc[UR36][R4.64], R28 ;  /* 0x0000001c04007986 */ /* 0x0001e2000c101d24 */
[----:B------:R-:W-:Y:S05]  /*6250*/  BRA `(.L_x_9665) ;  /* 0x00000004005c7947 */ /* 0x000fea0003800000 */
.L_x_9684:
[----:B------:R-:W-:-:S13]  /*6260*/  ISETP.NE.AND P0, PT, R0, 0xf, PT ;  /* 0x0000000f0000780c */ /* 0x000fda0003f05270 */
[----:B------:R-:W-:Y:S05]  /*6270*/  @!P0 BRA `(.L_x_9686) ;  /* 0x0000000400288947 */ /* 0x000fea0003800000 */
[----:B------:R-:W-:-:S13]  /*6280*/  ISETP.NE.AND P0, PT, R0, 0x17, PT ;  /* 0x000000170000780c */ /* 0x000fda0003f05270 */
[----:B------:R-:W-:Y:S05]  /*6290*/  @!P0 BRA `(.L_x_9687) ;  /* 0x0000000000b08947 */ /* 0x000fea0003800000 */
[----:B------:R-:W-:-:S13]  /*62a0*/  ISETP.NE.AND P0, PT, R0, 0x18, PT ;  /* 0x000000180000780c */ /* 0x000fda0003f05270 */
[----:B------:R-:W-:Y:S05]  /*62b0*/  @!P0 BRA `(.L_x_9688) ;  /* 0x0000000000448947 */ /* 0x000fea0003800000 */
.L_x_9664:
        /* <DEDUP_REMOVED lines=16> */
.L_x_9689:
[----:B------:R-:W-:Y:S05]  /*63c0*/  BRA `(.L_x_9665) ;  /* 0x0000000400007947 */ /* 0x000fea0003800000 */
.L_x_9688:
        /* <DEDUP_REMOVED lines=21> */
.L_x_9691:
[----:B------:R-:W-:Y:S05]  /*6520*/  BSYNC.RECONVERGENT B0 ;  /* 0x0000000000007941 */ /* 0x000fea0003800200 */
.L_x_9690:
[----:B------:R-:W-:-:S05]  /*6530*/  LOP3.LUT R3, R0, 0x80, R3, 0xf8, !PT ;  /* 0x0000008000037812 */ /* 0x000fca00078ef803 */
[----:B------:R0:W-:Y:S01]  /*6540*/  STG.E.U8 desc[UR36][R4.64], R3 ;  /* 0x0000000304007986 */ /* 0x0001e2000c101124 */
[----:B------:R-:W-:Y:S05]  /*6550*/  BRA `(.L_x_9665) ;  /* 0x00000000009c7947 */ /* 0x000fea0003800000 */
.L_x_9687:
        /* <DEDUP_REMOVED lines=20> */
.L_x_9693:
[----:B------:R-:W-:Y:S01]  /*66a0*/  IMAD.MOV.U32 R0, RZ, RZ, 0x7f ;  /* 0x0000007fff007424 */ /* 0x000fe200078e00ff */
[----:B------:R-:W-:-:S04]  /*66b0*/  ISETP.GT.U32.AND P0, PT, R3, 0x7f800000, PT ;  /* 0x7f8000000300780c */ /* 0x000fc80003f04070 */
[----:B------:R-:W-:-:S09]  /*66c0*/  SEL R0, R0, 0x7c, P0 ;  /* 0x0000007c00007807 */ /* 0x000fd20000000000 */
.L_x_9694:
[----:B------:R-:W-:Y:S05]  /*66d0*/  BSYNC.RECONVERGENT B0 ;  /* 0x0000000000007941 */ /* 0x000fea0003800200 */
.L_x_9692:
[----:B------:R-:W-:-:S04]  /*66e0*/  SHF.R.U32.HI R3, RZ, 0x18, R7 ;  /* 0x00000018ff037819 */ /* 0x000fc80000011607 */
[----:B------:R-:W-:-:S05]  /*66f0*/  LOP3.LUT R3, R0, 0x80, R3, 0xf8, !PT ;  /* 0x0000008000037812 */ /* 0x000fca00078ef803 */
[----:B------:R0:W-:Y:S01]  /*6700*/  STG.E.U8 desc[UR36][R4.64], R3 ;  /* 0x0000000304007986 */ /* 0x0001e2000c101124 */
[----:B------:R-:W-:Y:S05]  /*6710*/  BRA `(.L_x_9665) ;  /* 0x00000000002c7947 */ /* 0x000fea0003800000 */
.L_x_9686:
        /* <DEDUP_REMOVED lines=11> */
.L_x_9665:
[----:B------:R-:W-:-:S07]  /*67d0*/  VIADD R23, R23, 0x80 ;  /* 0x0000008017177836 */ /* 0x000fce0000000000 */
.L_x_9622:
[----:B------:R-:W-:-:S13]  /*67e0*/  ISETP.GE.AND P0, PT, R23, R19, PT ;  /* 0x000000131700720c */ /* 0x000fda0003f06270 */
[----:B------:R-:W-:Y:S05]  /*67f0*/  @P0 BREAK.RELIABLE B6 ;  /* 0x0000000000060942 */ /* 0x000fea0003800100 */
[----:B------:R-:W-:Y:S05]  /*6800*/  @P0 BRA `(.L_x_9659) ;  /* 0x0000001000ec0947 */ /* 0x000fea0003800000 */
[----:B------:R-:W-:Y:S05]  /*6810*/  BSYNC.RELIABLE B6 ;  /* 0x0000000000067941 */ /* 0x000fea0003800100 */
.L_x_9621:
        /* <DEDUP_REMOVED lines=21> */
.L_x_9698:
[----:B------:R-:W0:Y:S02]  /*6970*/  F2I.S64.F64.TRUNC R24, R24 ;  /* 0x0000001800187311 */ /* 0x000e24000030d900 */
[----:B0-----:R-:W-:-:S05]  /*6980*/  IMAD.MOV.U32 R3, RZ, RZ, R24 ;  /* 0x000000ffff037224 */ /* 0x001fca00078e0018 */
[----:B------:R0:W-:Y:S01]  /*6990*/  STG.E.U8 desc[UR36][R4.64], R3 ;  /* 0x0000000304007986 */ /* 0x0001e2000c101124 */
[----:B------:R-:W-:Y:S05]  /*69a0*/  BRA `(.L_x_9700) ;  /* 0x0000001000807947 */ /* 0x000fea0003800000 */
.L_x_9697:
        /* <DEDUP_REMOVED lines=9> */
.L_x_9702:
[----:B------:R-:W0:Y:S02]  /*6a40*/  F2I.F64.TRUNC R25, R24 ;  /* 0x0000001800197311 */ /* 0x000e24000030d100 */
[----:B0-----:R0:W-:Y:S01]  /*6a50*/  STG.E desc[UR36][R4.64], R25 ;  /* 0x0000001904007986 */ /* 0x0011e2000c101924 */
[----:B------:R-:W-:Y:S05]  /*6a60*/  BRA `(.L_x_9700) ;  /* 0x0000001000507947 */ /* 0x000fea0003800000 */
.L_x_9701:
[----:B------:R-:W0:Y:S02]  /*6a70*/  F2I.F64.TRUNC R25, R24 ;  /* 0x0000001800197311 */ /* 0x000e24000030d100 */
[----:B0-----:R0:W-:Y:S01]  /*6a80*/  STG.E.U16 desc[UR36][R4.64], R25 ;  /* 0x0000001904007986 */ /* 0x0011e2000c101524 */
[----:B------:R-:W-:Y:S05]  /*6a90*/  BRA `(.L_x_9700) ;  /* 0x0000001000447947 */ /* 0x000fea0003800000 */
.L_x_9696:
        /* <DEDUP_REMOVED lines=17> */
.L_x_9704:
        /* <DEDUP_REMOVED lines=12> */
.L_x_9703:
        /* <DEDUP_REMOVED lines=18> */
.L_x_9706:
        /* <DEDUP_REMOVED lines=13> */
.L_x_9705:
[----:B------:R0:W-:Y:S01]  /*6e60*/  STG.E.64 desc[UR36][R4.64], R24 ;  /* 0x0000001804007986 */ /* 0x0001e2000c101b24 */
[----:B------:R-:W-:Y:S05]  /*6e70*/  BRA `(.L_x_9700) ;  /* 0x0000000c004c7947 */ /* 0x000fea0003800000 */
.L_x_9695:
        /* <DEDUP_REMOVED lines=13> */
.L_x_9710:
        /* <DEDUP_REMOVED lines=26> */
.L_x_9713:
[----:B------:R-:W-:-:S04]  /*70f0*/  SHF.R.U32.HI R3, RZ, 0x18, R7 ;  /* 0x00000018ff037819 */ /* 0x000fc80000011607 */
[----:B------:R-:W-:-:S07]  /*7100*/  LOP3.LUT R0, R0, 0x80, R3, 0xf8, !PT ;  /* 0x0000008000007812 */ /* 0x000fce00078ef803 */
.L_x_9712:
[----:B------:R-:W-:Y:S05]  /*7110*/  BSYNC.RECONVERGENT B0 ;  /* 0x0000000000007941 */ /* 0x000fea0003800200 */
.L_x_9711:
[----:B------:R4:W-:Y:S01]  /*7120*/  STG.E.U8 desc[UR36][R4.64], R0 ;  /* 0x0000000004007986 */ /* 0x0009e2000c101124 */
[----:B------:R-:W-:Y:S05]  /*7130*/  BRA `(.L_x_9700) ;  /* 0x00000008009c7947 */ /* 0x000fea0003800000 */
.L_x_9709:
        /* <DEDUP_REMOVED lines=26> */
.L_x_9716:
[----:B------:R-:W-:-:S04]  /*72e0*/  SHF.R.U32.HI R3, RZ, 0x18, R7 ;  /* 0x00000018ff037819 */ /* 0x000fc80000011607 */
[----:B------:R-:W-:-:S07]  /*72f0*/  LOP3.LUT R0, R0, 0x80, R3, 0xf8, !PT ;  /* 0x0000008000007812 */ /* 0x000fce00078ef803 */
.L_x_9715:
[----:B------:R-:W-:Y:S05]  /*7300*/  BSYNC.RECONVERGENT B0 ;  /* 0x0000000000007941 */ /* 0x000fea0003800200 */
.L_x_9714:
[----:B------:R3:W-:Y:S01]  /*7310*/  STG.E.U8 desc[UR36][R4.64], R0 ;  /* 0x0000000004007986 */ /* 0x0007e2000c101124 */
[----:B------:R-:W-:Y:S05]  /*7320*/  BRA `(.L_x_9700) ;  /* 0x0000000800207947 */ /* 0x000fea0003800000 */
.L_x_9708:
        /* <DEDUP_REMOVED lines=30> */
.L_x_9718:
[----:B------:R-:W0:Y:S02]  /*7510*/  F2I.U64.F64.TRUNC R24, R24 ;  /* 0x0000001800187311 */ /* 0x000e24000030d800 */
[----:B0-----:R0:W-:Y:S01]  /*7520*/  STG.E.64 desc[UR36][R4.64], R24 ;  /* 0x0000001804007986 */ /* 0x0011e2000c101b24 */
[----:B------:R-:W-:Y:S05]  /*7530*/  BRA `(.L_x_9700) ;  /* 0x00000004009c7947 */ /* 0x000fea0003800000 */
.L_x_9717:
[----:B------:R-:W0:Y:S02]  /*7540*/  F2I.U32.F64.TRUNC R25, R24 ;  /* 0x0000001800197311 */ /* 0x000e24000030d000 */
[----:B0-----:R2:W-:Y:S01]  /*7550*/  STG.E desc[UR36][R4.64], R25 ;  /* 0x0000001904007986 */ /* 0x0015e2000c101924 */
[----:B------:R-:W-:Y:S05]  /*7560*/  BRA `(.L_x_9700) ;  /* 0x0000000400907947 */ /* 0x000fea0003800000 */
.L_x_9707:
        /* <DEDUP_REMOVED lines=10> */
.L_x_9720:
[----:B------:R-:W-:-:S05]  /*7610*/  CS2R R26, SRZ ;  /* 0x00000000001a7805 */ /* 0x000fca000001ff00 */
[----:B------:R0:W-:Y:S01]  /*7620*/  STG.E.128 desc[UR36][R4.64], R24 ;  /* 0x0000001804007986 */ /* 0x0001e2000c101d24 */
[----:B------:R-:W-:Y:S05]  /*7630*/  BRA `(.L_x_9700) ;  /* 0x00000004005c7947 */ /* 0x000fea0003800000 */
.L_x_9719:
[----:B------:R-:W-:-:S13]  /*7640*/  ISETP.NE.AND P0, PT, R0, 0xf, PT ;  /* 0x0000000f0000780c */ /* 0x000fda0003f05270 */
[----:B------:R-:W-:Y:S05]  /*7650*/  @!P0 BRA `(.L_x_9721) ;  /* 0x0000000400288947 */ /* 0x000fea0003800000 */
[----:B------:R-:W-:-:S13]  /*7660*/  ISETP.NE.AND P0, PT, R0, 0x17, PT ;  /* 0x000000170000780c */ /* 0x000fda0003f05270 */
[----:B------:R-:W-:Y:S05]  /*7670*/  @!P0 BRA `(.L_x_9722) ;  /* 0x0000000000b08947 */ /* 0x000fea0003800000 */
[----:B------:R-:W-:-:S13]  /*7680*/  ISETP.NE.AND P0, PT, R0, 0x18, PT ;  /* 0x000000180000780c */ /* 0x000fda0003f05270 */
[----:B------:R-:W-:Y:S05]  /*7690*/  @!P0 BRA `(.L_x_9723) ;  /* 0x0000000000448947 */ /* 0x000fea0003800000 */
.L_x_9699:
        /* <DEDUP_REMOVED lines=16> */
.L_x_9724:
[----:B------:R-:W-:Y:S05]  /*77a0*/  BRA `(.L_x_9700) ;  /* 0x0000000400007947 */ /* 0x000fea0003800000 */
.L_x_9723:
        /* <DEDUP_REMOVED lines=21> */
.L_x_9726:
[----:B------:R-:W-:Y:S05]  /*7900*/  BSYNC.RECONVERGENT B0 ;  /* 0x0000000000007941 */ /* 0x000fea0003800200 */
.L_x_9725:
[----:B------:R-:W-:-:S05]  /*7910*/  LOP3.LUT R3, R0, 0x80, R3, 0xf8, !PT ;  /* 0x0000008000037812 */ /* 0x000fca00078ef803 */
[----:B------:R0:W-:Y:S01]  /*7920*/  STG.E.U8 desc[UR36][R4.64], R3 ;  /* 0x0000000304007986 */ /* 0x0001e2000c101124 */
[----:B------:R-:W-:Y:S05]  /*7930*/  BRA `(.L_x_9700) ;  /* 0x00000000009c7947 */ /* 0x000fea0003800000 */
.L_x_9722:
        /* <DEDUP_REMOVED lines=20> */
.L_x_9728:
[----:B------:R-:W-:Y:S01]  /*7a80*/  IMAD.MOV.U32 R0, RZ, RZ, 0x7f ;  /* 0x0000007fff007424 */ /* 0x000fe200078e00ff */
[----:B------:R-:W-:-:S04]  /*7a90*/  ISETP.GT.U32.AND P0, PT, R3, 0x7f800000, PT ;  /* 0x7f8000000300780c */ /* 0x000fc80003f04070 */
[----:B------:R-:W-:-:S09]  /*7aa0*/  SEL R0, R0, 0x7c, P0 ;  /* 0x0000007c00007807 */ /* 0x000fd20000000000 */
.L_x_9729:
[----:B------:R-:W-:Y:S05]  /*7ab0*/  BSYNC.RECONVERGENT B0 ;  /* 0x0000000000007941 */ /* 0x000fea0003800200 */
.L_x_9727:
[----:B------:R-:W-:-:S04]  /*7ac0*/  SHF.R.U32.HI R3, RZ, 0x18, R7 ;  /* 0x00000018ff037819 */ /* 0x000fc80000011607 */
[----:B------:R-:W-:-:S05]  /*7ad0*/  LOP3.LUT R3, R0, 0x80, R3, 0xf8, !PT ;  /* 0x0000008000037812 */ /* 0x000fca00078ef803 */
[----:B------:R0:W-:Y:S01]  /*7ae0*/  STG.E.U8 desc[UR36][R4.64], R3 ;  /* 0x0000000304007986 */ /* 0x0001e2000c101124 */
[----:B------:R-:W-:Y:S05]  /*7af0*/  BRA `(.L_x_9700) ;  /* 0x00000000002c7947 */ /* 0x000fea0003800000 */
.L_x_9721:
        /* <DEDUP_REMOVED lines=11> */
.L_x_9700:
[----:B------:R-:W-:-:S07]  /*7bb0*/  VIADD R23, R23, 0x80 ;  /* 0x0000008017177836 */ /* 0x000fce0000000000 */
.L_x_9659:
[----:B------:R-:W-:Y:S05]  /*7bc0*/  BSYNC.RECONVERGENT B7 ;  /* 0x0000000000077941 */ /* 0x000fea0003800200 */
.L_x_9620:
        /* <DEDUP_REMOVED lines=22> */
.L_x_9733:
[----:B------:R-:W0:Y:S02]  /*7d30*/  F2I.S64.F64.TRUNC R16, R16 ;  /* 0x0000001000107311 */ /* 0x000e24000030d900 */
[----:B0-----:R-:W-:-:S05]  /*7d40*/  IMAD.MOV.U32 R3, RZ, RZ, R16 ;  /* 0x000000ffff037224 */ /* 0x001fca00078e0010 */
[----:B------:R-:W-:Y:S01]  /*7d50*/  STG.E.U8 desc[UR36][R4.64], R3 ;  /* 0x0000000304007986 */ /* 0x000fe2000c101124 */
[----:B------:R-:W-:Y:S05]  /*7d60*/  EXIT ;  /* 0x000000000000794d */ /* 0x000fea0003800000 */
.L_x_9732:
        /* <DEDUP_REMOVED lines=9> */
.L_x_9736:
[----:B------:R-:W0:Y:S02]  /*7e00*/  F2I.F64.TRUNC R17, R16 ;  /* 0x0000001000117311 */ /* 0x000e24000030d100 */
[----:B0-----:R-:W-:Y:S01]  /*7e10*/  STG.E desc[UR36][R4.64], R17 ;  /* 0x0000001104007986 */ /* 0x001fe2000c101924 */
[----:B------:R-:W-:Y:S05]  /*7e20*/  EXIT ;  /* 0x000000000000794d */ /* 0x000fea0003800000 */
.L_x_9735:
[----:B------:R-:W0:Y:S02]  /*7e30*/  F2I.F64.TRUNC R17, R16 ;  /* 0x0000001000117311 */ /* 0x000e24000030d100 */
[----:B0-----:R-:W-:Y:S01]  /*7e40*/  STG.E.U16 desc[UR36][R4.64], R17 ;  /* 0x0000001104007986 */ /* 0x001fe2000c101524 */
[----:B------:R-:W-:Y:S05]  /*7e50*/  EXIT ;  /* 0x000000000000794d */ /* 0x000fea0003800000 */
.L_x_9731:
        /* <DEDUP_REMOVED lines=17> */
.L_x_9738:
        /* <DEDUP_REMOVED lines=12> */
.L_x_9737:
        /* <DEDUP_REMOVED lines=18> */
.L_x_9740:
        /* <DEDUP_REMOVED lines=13> */
.L_x_9739:
[----:B------:R-:W-:Y:S01]  /*8220*/  STG.E.64 desc[UR36][R4.64], R16 ;  /* 0x0000001004007986 */ /* 0x000fe2000c101b24 */
[----:B------:R-:W-:Y:S05]  /*8230*/  EXIT ;  /* 0x000000000000794d */ /* 0x000fea0003800000 */
.L_x_9730:
        /* <DEDUP_REMOVED lines=13> */
.L_x_9744:
        /* <DEDUP_REMOVED lines=25> */
.L_x_9747:
[----:B------:R-:W-:-:S04]  /*84a0*/  SHF.R.U32.HI R3, RZ, 0x18, R7 ;  /* 0x00000018ff037819 */ /* 0x000fc80000011607 */
[----:B------:R-:W-:-:S04]  /*84b0*/  LOP3.LUT R0, R0, 0x80, R3, 0xf8, !PT ;  /* 0x0000008000007812 */ /* 0x000fc800078ef803 */
[----:B------:R-:W-:-:S07]  /*84c0*/  PRMT R2, R0, 0x7610, R2 ;  /* 0x0000761000027816 */ /* 0x000fce0000000002 */
.L_x_9746:
[----:B------:R-:W-:Y:S05]  /*84d0*/  BSYNC.RECONVERGENT B0 ;  /* 0x0000000000007941 */ /* 0x000fea0003800200 */
.L_x_9745:
[----:B------:R-:W-:Y:S01]  /*84e0*/  STG.E.U8 desc[UR36][R4.64], R2 ;  /* 0x0000000204007986 */ /* 0x000fe2000c101124 */
[----:B------:R-:W-:Y:S05]  /*84f0*/  EXIT ;  /* 0x000000000000794d */ /* 0x000fea0003800000 */
.L_x_9743:
        /* <DEDUP_REMOVED lines=25> */
.L_x_9750:
[----:B------:R-:W-:-:S04]  /*8690*/  SHF.R.U32.HI R3, RZ, 0x18, R7 ;  /* 0x00000018ff037819 */ /* 0x000fc80000011607 */
[----:B------:R-:W-:-:S04]  /*86a0*/  LOP3.LUT R0, R0, 0x80, R3, 0xf8, !PT ;  /* 0x0000008000007812 */ /* 0x000fc800078ef803 */
[----:B------:R-:W-:-:S07]  /*86b0*/  PRMT R2, R0, 0x7610, R2 ;  /* 0x0000761000027816 */ /* 0x000fce0000000002 */
.L_x_9749:
[----:B------:R-:W-:Y:S05]  /*86c0*/  BSYNC.RECONVERGENT B0 ;  /* 0x0000000000007941 */ /* 0x000fea0003800200 */
.L_x_9748:
[----:B------:R-:W-:Y:S01]  /*86d0*/  STG.E.U8 desc[UR36][R4.64], R2 ;  /* 0x0000000204007986 */ /* 0x000fe2000c101124 */
[----:B------:R-:W-:Y:S05]  /*86e0*/  EXIT ;  /* 0x000000000000794d */ /* 0x000fea0003800000 */
.L_x_9742:
        /* <DEDUP_REMOVED lines=30> */
.L_x_9752:
[----:B------:R-:W0:Y:S02]  /*88d0*/  F2I.U64.F64.TRUNC R16, R16 ;  /* 0x0000001000107311 */ /* 0x000e24000030d800 */
[----:B0-----:R-:W-:Y:S01]  /*88e0*/  STG.E.64 desc[UR36][R4.64], R16 ;  /* 0x0000001004007986 */ /* 0x001fe2000c101b24 */
[----:B------:R-:W-:Y:S05]  /*88f0*/  EXIT ;  /* 0x000000000000794d */ /* 0x000fea0003800000 */
.L_x_9751:
[----:B------:R-:W0:Y:S02]  /*8900*/  F2I.U32.F64.TRUNC R17, R16 ;  /* 0x0000001000117311 */ /* 0x000e24000030d000 */
[----:B0-----:R-:W-:Y:S01]  /*8910*/  STG.E desc[UR36][R4.64], R17 ;  /* 0x0000001104007986 */ /* 0x001fe2000c101924 */
[----:B------:R-:W-:Y:S05]  /*8920*/  EXIT ;  /* 0x000000000000794d */ /* 0x000fea0003800000 */
.L_x_9741:
        /* <DEDUP_REMOVED lines=10> */
.L_x_9754:
[----:B------:R-:W-:-:S05]  /*89d0*/  CS2R R18, SRZ ;  /* 0x0000000000127805 */ /* 0x000fca000001ff00 */
[----:B------:R-:W-:Y:S01]  /*89e0*/  STG.E.128 desc[UR36][R4.64], R16 ;  /* 0x0000001004007986 */ /* 0x000fe2000c101d24 */
[----:B------:R-:W-:Y:S05]  /*89f0*/  EXIT ;  /* 0x000000000000794d */ /* 0x000fea0003800000 */
.L_x_9753:
[----:B------:R-:W-:-:S13]  /*8a00*/  ISETP.NE.AND P0, PT, R0, 0xf, PT ;  /* 0x0000000f0000780c */ /* 0x000fda0003f05270 */
[----:B------:R-:W-:Y:S05]  /*8a10*/  @!P0 BRA `(.L_x_9755) ;  /* 0x0000000400288947 */ /* 0x000fea0003800000 */
[----:B------:R-:W-:-:S13]  /*8a20*/  ISETP.NE.AND P0, PT, R0, 0x17, PT ;  /* 0x000000170000780c */ /* 0x000fda0003f05270 */
[----:B------:R-:W-:Y:S05]  /*8a30*/  @!P0 BRA `(.L_x_9756) ;  /* 0x0000000000b08947 */ /* 0x000fea0003800000 */
[----:B------:R-:W-:-:S13]  /*8a40*/  ISETP.NE.AND P0, PT, R0, 0x18, PT ;  /* 0x000000180000780c */ /* 0x000fda0003f05270 */
[----:B------:R-:W-:Y:S05]  /*8a50*/  @!P0 BRA `(.L_x_9757) ;  /* 0x0000000000448947 */ /* 0x000fea0003800000 */
.L_x_9734:
        /* <DEDUP_REMOVED lines=16> */
.L_x_9758:
[----:B------:R-:W-:Y:S05]  /*8b60*/  EXIT ;  /* 0x000000000000794d */ /* 0x000fea0003800000 */
.L_x_9757:
        /* <DEDUP_REMOVED lines=21> */
.L_x_9760:
[----:B------:R-:W-:Y:S05]  /*8cc0*/  BSYNC.RECONVERGENT B0 ;  /* 0x0000000000007941 */ /* 0x000fea0003800200 */
.L_x_9759:
[----:B------:R-:W-:-:S05]  /*8cd0*/  LOP3.LUT R3, R0, 0x80, R3, 0xf8, !PT ;  /* 0x0000008000037812 */ /* 0x000fca00078ef803 */
[----:B------:R-:W-:Y:S01]  /*8ce0*/  STG.E.U8 desc[UR36][R4.64], R3 ;  /* 0x0000000304007986 */ /* 0x000fe2000c101124 */
[----:B------:R-:W-:Y:S05]  /*8cf0*/  EXIT ;  /* 0x000000000000794d */ /* 0x000fea0003800000 */
.L_x_9756:
        /* <DEDUP_REMOVED lines=20> */
.L_x_9762:
[----:B------:R-:W-:Y:S01]  /*8e40*/  IMAD.MOV.U32 R0, RZ, RZ, 0x7f ;  /* 0x0000007fff007424 */ /* 0x000fe200078e00ff */
[----:B------:R-:W-:-:S04]  /*8e50*/  ISETP.GT.U32.AND P0, PT, R2, 0x7f800000, PT ;  /* 0x7f8000000200780c */ /* 0x000fc80003f04070 */
[----:B------:R-:W-:-:S09]  /*8e60*/  SEL R0, R0, 0x7c, P0 ;  /* 0x0000007c00007807 */ /* 0x000fd20000000000 */
.L_x_9763:
[----:B------:R-:W-:Y:S05]  /*8e70*/  BSYNC.RECONVERGENT B0 ;  /* 0x0000000000007941 */ /* 0x000fea0003800200 */
.L_x_9761:
[----:B------:R-:W-:-:S04]  /*8e80*/  SHF.R.U32.HI R3, RZ, 0x18, R3 ;  /* 0x00000018ff037819 */ /* 0x000fc80000011603 */
[----:B------:R-:W-:-:S05]  /*8e90*/  LOP3.LUT R3, R0, 0x80, R3, 0xf8, !PT ;  /* 0x0000008000037812 */ /* 0x000fca00078ef803 */
[----:B------:R-:W-:Y:S01]  /*8ea0*/  STG.E.U8 desc[UR36][R4.64], R3 ;  /* 0x0000000304007986 */ /* 0x000fe2000c101124 */
[----:B------:R-:W-:Y:S05]  /*8eb0*/  EXIT ;  /* 0x000000000000794d */ /* 0x000fea0003800000 */
.L_x_9755:
        /* <DEDUP_REMOVED lines=12> */
.L_x_9764:
        /* <DEDUP_REMOVED lines=16> */
.L_x_60801:


//--------------------- .text._ZN2at6native18elementwise_kernelILi128ELi2EZNS0_22gpu_kernel_impl_nocastIZNS0_50_GLOBAL__N__2680c7bb_12_PowKernel_cu_7dd49032_317029pow_tensor_scalar_kernel_implIddEEvRNS_18TensorIteratorBaseET0_EUldE0_EEvS6_RKT_EUliE_EEviT1_ --------------------------
	.section	.text._ZN2at6native18elementwise_kernelILi128ELi2EZNS0_22gpu_kernel_impl_nocastIZNS0_50_GLOBAL__N__2680c7bb_12_PowKernel_cu_7dd49032_317029pow_tensor_scalar_kernel_implIddEEvRNS_18TensorIteratorBaseET0_EUldE0_EEvS6_RKT_EUliE_EEviT1_,"ax",@progbits
	.align	128
        .global         _ZN2at6native18elementwise_kernelILi128ELi2EZNS0_22gpu_kernel_impl_nocastIZNS0_50_GLOBAL__N__2680c7bb_12_PowKernel_cu_7dd49032_317029pow_tensor_scalar_kernel_implIddEEvRNS_18TensorIteratorBaseET0_EUldE0_EEvS6_RKT_EUliE_EEviT1_
        .type           _ZN2at6native18elementwise_kernelILi128ELi2EZNS0_22gpu_kernel_impl_nocastIZNS0_50_GLOBAL__N__2680c7bb_12_PowKernel_cu_7dd49032_317029pow_tensor_scalar_kernel_implIddEEvRNS_18TensorIteratorBaseET0_EUldE0_EEvS6_RKT_EUliE_EEviT1_,@function
        .size           _ZN2at6native18elementwise_kernelILi128ELi2EZNS0_22gpu_kernel_impl_nocastIZNS0_50_GLOBAL__N__2680c7bb_12_PowKernel_cu_7dd49032_317029pow_tensor_scalar_kernel_implIddEEvRNS_18TensorIteratorBaseET0_EUldE0_EEvS6_RKT_EUliE_EEviT1_,(.L_x_60802 - _ZN2at6native18elementwise_kernelILi128ELi2EZNS0_22gpu_kernel_impl_nocastIZNS0_50_GLOBAL__N__2680c7bb_12_PowKernel_cu_7dd49032_317029pow_tensor_scalar_kernel_implIddEEvRNS_18TensorIteratorBaseET0_EUldE0_EEvS6_RKT_EUliE_EEviT1_)
        .other          _ZN2at6native18elementwise_kernelILi128ELi2EZNS0_22gpu_kernel_impl_nocastIZNS0_50_GLOBAL__N__2680c7bb_12_PowKernel_cu_7dd49032_317029pow_tensor_scalar_kernel_implIddEEvRNS_18TensorIteratorBaseET0_EUldE0_EEvS6_RKT_EUliE_EEviT1_,@"STO_CUDA_ENTRY STV_DEFAULT"
_ZN2at6native18elementwise_kernelILi128ELi2EZNS0_22gpu_kernel_impl_nocastIZNS0_50_GLOBAL__N__2680c7bb_12_PowKernel_cu_7dd49032_317029pow_tensor_scalar_kernel_implIddEEvRNS_18TensorIteratorBaseET0_EUldE0_EEvS6_RKT_EUliE_EEviT1_:
.text._ZN2at6native18elementwise_kernelILi128ELi2EZNS0_22gpu_kernel_impl_nocastIZNS0_50_GLOBAL__N__2680c7bb_12_PowKernel_cu_7dd49032_317029pow_tensor_scalar_kernel_implIddEEvRNS_18TensorIteratorBaseET0_EUldE0_EEvS6_RKT_EUliE_EEviT1_:
        /* <DEDUP_REMOVED lines=14> */
[----:B0-----:R-:W2:Y:S06]  /*00e0*/  LDG.E.64 R4, desc[UR6][R4.64] ;  /* 0x0000000604047981 */ /* 0x001eac000c1e1b00 */
[----:B------:R-:W0:Y:S01]  /*00f0*/  LDC.64 R8, c[0x0][0x580] ;  /* 0x00016000ff087b82 */ /* 0x000e220000000a00 */
[----:B------:R-:W-:Y:S01]  /*0100*/  IADD3 R3, PT, PT, R3, 0x80, RZ ;  /* 0x0000008003037810 */ /* 0x000fe20007ffe0ff */
[----:B--2---:R-:W1:-:S15]  /*0110*/  DMUL R6, R4, R4 ;  /* 0x0000000404067228 */ /* 0x004e5e0000000000 */
[----:B------:R-:W-:-:S15]  /*0120*/  NOP ;  /* 0x0000000000007918 */ /* 0x000fde0000000000 */
[----:B------:R-:W-:-:S15]  /*0130*/  NOP ;  /* 0x0000000000007918 */ /* 0x000fde0000000000 */
[----:B------:R-:W-:-:S15]  /*0140*/  NOP ;  /* 0x0000000000007918 */ /* 0x000fde0000000000 */
[----:B------:R-:W-:-:S04]  /*0150*/  NOP ;  /* 0x0000000000007918 */ /* 0x000fc80000000000 */
[----:B-1----:R-:W0:Y:S02]  /*0160*/  DMUL R6, R4, R6 ;  /* 0x0000000604067228 */ /* 0x002e240000000000 */
[----:B0-----:R0:W-:Y:S02]  /*0170*/  STG.E.64 desc[UR6][R8.64], R6 ;  /* 0x0000000608007986 */ /* 0x0011e4000c101b06 */
.L_x_9767:
[----:B------:R-:W-:Y:S05]  /*0180*/  BSYNC.RECONVERGENT B0 ;  /* 0x0000000000007941 */ /* 0x000fea0003800200 */
.L_x_9766:
[----:B------:R-:W-:-:S13]  /*0190*/  ISETP.GE.AND P0, PT, R3, UR4, PT ;  /* 0x0000000403007c0c */ /* 0x000fda000bf06270 */
[----:B------:R-:W-:Y:S05]  /*01a0*/  @P0 EXIT ;  /* 0x000000000000094d */ /* 0x000fea0003800000 */
[----:B------:R-:W1:Y:S02]  /*01b0*/  LDC.64 R2, c[0x0][0x588] ;  /* 0x00016200ff027b82 */ /* 0x000e640000000a00 */
[----:B-1----:R-:W2:Y:S06]  /*01c0*/  LDG.E.64 R2, desc[UR6][R2.64] ;  /* 0x0000000602027981 */ /* 0x002eac000c1e1b00 */
[----:B0-----:R-:W0:Y:S01]  /*01d0*/  LDC.64 R6, c[0x0][0x580] ;  /* 0x00016000ff067b82 */ /* 0x001e220000000a00 */
[----:B--2---:R-:W1:-:S15]  /*01e0*/  DMUL R4, R2, R2 ;  /* 0x0000000202047228 */ /* 0x004e5e0000000000 */
[----:B------:R-:W-:-:S15]  /*01f0*/  NOP ;  /* 0x0000000000007918 */ /* 0x000fde0000000000 */
[----:B------:R-:W-:-:S15]  /*0200*/  NOP ;  /* 0x0000000000007918 */ /* 0x000fde0000000000 */
[----:B------:R-:W-:-:S15]  /*0210*/  NOP ;  /* 0x0000000000007918 */ /* 0x000fde0000000000 */
[----:B------:R-:W-:-:S04]  /*0220*/  NOP ;  /* 0x0000000000007918 */ /* 0x000fc80000000000 */
[----:B-1----:R-:W0:Y:S02]  /*0230*/  DMUL R4, R2, R4 ;  /* 0x0000000402047228 */ /* 0x002e240000000000 */
[----:B0-----:R-:W-:Y:S01]  /*0240*/  STG.E.64 desc[UR6][R6.64], R4 ;  /* 0x0000000406007986 */ /* 0x001fe2000c101b06 */
[----:B------:R-:W-:Y:S05]  /*0250*/  EXIT ;  /* 0x000000000000794d */ /* 0x000fea0003800000 */
.L_x_9765:
        /* <DEDUP_REMOVED lines=305> */
.L_x_9770:
[----:B------:R-:W0:Y:S02]  /*1570*/  LDCU.128 UR8, c[0x0][0x580] ;  /* 0x0000b000ff0877ac */ /* 0x000e240008000c00 */
[----:B0-----:R-:W-:-:S04]  /*1580*/  IADD3 R6, P0, PT, R4, UR10, RZ ;  /* 0x0000000a04067c10 */ /* 0x001fc8000ff1e0ff */
[----:B------:R-:W-:-:S06]  /*1590*/  IADD3.X R7, PT, PT, RZ, UR11, RZ, P0, !PT ;  /* 0x0000000bff077c10 */ /* 0x000fcc00087fe4ff */
[----:B------:R-:W2:Y:S01]  /*15a0*/  LDG.E.64 R6, desc[UR6][R6.64] ;  /* 0x0000000606067981 */ /* 0x000ea2000c1e1b00 */
[----:B------:R-:W-:Y:S02]  /*15b0*/  IADD3 R4, P0, PT, R5, UR8, RZ ;  /* 0x0000000805047c10 */ /* 0x000fe4000ff1e0ff */
[----:B------:R-:W-:-:S03]  /*15c0*/  IADD3 R3, PT, PT, R3, 0x80, RZ ;  /* 0x0000008003037810 */ /* 0x000fc60007ffe0ff */
[----:B------:R-:W-:Y:S01]  /*15d0*/  IMAD.X R5, RZ, RZ, UR9, P0 ;  /* 0x00000009ff057e24 */ /* 0x000fe200080e06ff */
[----:B--2---:R-:W0:-:S15]  /*15e0*/  DMUL R8, R6, R6 ;  /* 0x0000000606087228 */ /* 0x004e1e0000000000 */
[----:B------:R-:W-:-:S15]  /*15f0*/  NOP ;  /* 0x0000000000007918 */ /* 0x000fde0000000000 */
[----:B------:R-:W-:-:S15]  /*1600*/  NOP ;  /* 0x0000000000007918 */ /* 0x000fde0000000000 */
[----:B------:R-:W-:-:S15]  /*1610*/  NOP ;  /* 0x0000000000007918 */ /* 0x000fde0000000000 */
[----:B------:R-:W-:-:S04]  /*1620*/  NOP ;  /* 0x0000000000007918 */ /* 0x000fc80000000000 */
[----:B0-----:R-:W0:Y:S02]  /*1630*/  DMUL R8, R6, R8 ;  /* 0x0000000806087228 */ /* 0x001e240000000000 */
[----:B0-----:R0:W-:Y:S02]  /*1640*/  STG.E.64 desc[UR6][R4.64], R8 ;  /* 0x0000000804007986 */ /* 0x0011e4000c101b06 */
.L_x_9769:
[----:B------:R-:W-:Y:S05]  /*1650*/  BSYNC.RECONVERGENT B0 ;  /* 0x0000000000007941 */ /* 0x000fea0003800200 */
.L_x_9768:
        /* <DEDUP_REMOVED lines=300> */
.L_x_9771:
[----:B------:R-:W0:Y:S02]  /*2920*/  LDCU.128 UR8, c[0x0][0x580] ;  /* 0x0000b000ff0877ac */ /* 0x000e240008000c00 */
[----:B0-----:R-:W-:-:S04]  /*2930*/  IADD3 R4, P0, PT, R2, UR10, RZ ;  /* 0x0000000a02047c10 */ /* 0x001fc8000ff1e0ff */
[----:B------:R-:W-:-:S06]  /*2940*/  IADD3.X R5, PT, PT, RZ, UR11, RZ, P0, !PT ;  /* 0x0000000bff057c10 */ /* 0x000fcc00087fe4ff */
[----:B------:R-:W2:Y:S01]  /*2950*/  LDG.E.64 R4, desc[UR6][R4.64] ;  /* 0x0000000604047981 */ /* 0x000ea2000c1e1b00 */
[----:B------:R-:W-:-:S04]  /*2960*/  IADD3 R2, P0, PT, R3, UR8, RZ ;  /* 0x0000000803027c10 */ /* 0x000fc8000ff1e0ff */
[----:B------:R-:W-:Y:S01]  /*2970*/  IADD3.X R3, PT, PT, RZ, UR9, RZ, P0, !PT ;  /* 0x00000009ff037c10 */ /* 0x000fe200087fe4ff */
[----:B--2---:R-:W0:-:S15]  /*2980*/  DMUL R6, R4, R4 ;  /* 0x0000000404067228 */ /* 0x004e1e0000000000 */
[----:B------:R-:W-:-:S15]  /*2990*/  NOP ;  /* 0x0000000000007918 */ /* 0x000fde0000000000 */
[----:B------:R-:W-:-:S15]  /*29a0*/  NOP ;  /* 0x0000000000007918 */ /* 0x000fde0000000000 */
[----:B------:R-:W-:-:S15]  /*29b0*/  NOP ;  /* 0x0000000000007918 */ /* 0x000fde0000000000 */
[----:B------:R-:W-:-:S04]  /*29c0*/  NOP ;  /* 0x0000000000007918 */ /* 0x000fc80000000000 */
[----:B0-----:R-:W0:Y:S02]  /*29d0*/  DMUL R6, R4, R6 ;  /* 0x0000000604067228 */ /* 0x001e240000000000 */
[----:B0-----:R-:W-:Y:S01]  /*29e0*/  STG.E.64 desc[UR6][R2.64], R6 ;  /* 0x0000000602007986 */ /* 0x001fe2000c101b06 */
[----:B------:R-:W-:Y:S05]  /*29f0*/  EXIT ;  /* 0x000000000000794d */ /* 0x000fea0003800000 */
.L_x_9772:
        /* <DEDUP_REMOVED lines=16> */
.L_x_60802:


//--------------------- .text._ZN2at6native27unrolled_elementwise_kernelIZNS0_50_GLOBAL__N__2680c7bb_12_PowKernel_cu_7dd49032_317029pow_tensor_scalar_kernel_implIddEEvRNS_18TensorIteratorBaseET0_EUldE0_St5arrayIPcLm2EELi4E23TrivialOffsetCalculatorILi1EjESC_NS0_6memory15LoadWithoutCastENSD_16StoreWithoutCastEEEviT_S6_T2_T3_T4_T5_ --------------------------
	.section	.text._ZN2at6native27unrolled_elementwise_kernelIZNS0_50_GLOBAL__N__2680c7bb_12_PowKernel_cu_7dd49032_317029pow_tensor_scalar_kernel_implIddEEvRNS_18TensorIteratorBaseET0_EUldE0_St5arrayIPcLm2EELi4E23TrivialOffsetCalculatorILi1EjESC_NS0_6memory15LoadWithoutCastENSD_16StoreWithoutCastEEEviT_S6_T2_T3_T4_T5_,"ax",@progbits
	.align	128
        .global         _ZN2at6native27unrolled_elementwise_kernelIZNS0_50_GLOBAL__N__2680c7bb_12_PowKernel_cu_7dd49032_317029pow_tensor_scalar_kernel_implIddEEvRNS_18TensorIteratorBaseET0_EUldE0_St5arrayIPcLm2EELi4E23TrivialOffsetCalculatorILi1EjESC_NS0_6memory15LoadWithoutCastENSD_16StoreWithoutCastEEEviT_S6_T2_T3_T4_T5_
        .type           _ZN2at6native27unrolled_elementwise_kernelIZNS0_50_GLOBAL__N__2680c7bb_12_PowKernel_cu_7dd49032_317029pow_tensor_scalar_kernel_implIddEEvRNS_18TensorIteratorBaseET0_EUldE0_St5arrayIPcLm2EELi4E23TrivialOffsetCalculatorILi1EjESC_NS0_6memory15LoadWithoutCastENSD_16StoreWithoutCastEEEviT_S6_T2_T3_T4_T5_,@function
        .size           _ZN2at6native27unrolled_elementwise_kernelIZNS0_50_GLOBAL__N__2680c7bb_12_PowKernel_cu_7dd49032_317029pow_tensor_scalar_kernel_implIddEEvRNS_18TensorIteratorBaseET0_EUldE0_St5arrayIPcLm2EELi4E23TrivialOffsetCalculatorILi1EjESC_NS0_6memory15LoadWithoutCastENSD_16StoreWithoutCastEEEviT_S6_T2_T3_T4_T5_,(.L_x_60803 - _ZN2at6native27unrolled_elementwise_kernelIZNS0_50_GLOBAL__N__2680c7bb_12_PowKernel_cu_7dd49032_317029pow_tensor_scalar_kernel_implIddEEvRNS_18TensorIteratorBaseET0_EUldE0_St5arrayIPcLm2EELi4E23TrivialOffsetCalculatorILi1EjESC_NS0_6memory15LoadWithoutCastENSD_16StoreWithoutCastEEEviT_S6_T2_T3_T4_T5_)
        .other          _ZN2at6native27unrolled_elementwise_kernelIZNS0_50_GLOBAL__N__2680c7bb_12_PowKernel_cu_7dd49032_317029pow_tensor_scalar_kernel_implIddEEvRNS_18TensorIteratorBaseET0_EUldE0_St5arrayIPcLm2EELi4E23TrivialOffsetCalculatorILi1EjESC_NS0_6memory15LoadWithoutCastENSD_16StoreWithoutCastEEEviT_S6_T2_T3_T4_T5_,@"STO_CUDA_ENTRY STV_DEFAULT"
_ZN2at6native27unrolled_elementwise_kernelIZNS0_50_GLOBAL__N__2680c7bb_12_PowKernel_cu_7dd49032_317029pow_tensor_scalar_kernel_implIddEEvRNS_18TensorIteratorBaseET0_EUldE0_St5arrayIPcLm2EELi4E23TrivialOffsetCalculatorILi1EjESC_NS0_6memory15LoadWithoutCastENSD_16StoreWithoutCastEEEviT_S6_T2_T3_T4_T5_:
.text._ZN2at6native27unrolled_elementwise_kernelIZNS0_50_GLOBAL__N__2680c7bb_12_PowKernel_cu_7dd49032_317029pow_tensor_scalar_kernel_implIddEEvRNS_18TensorIteratorBaseET0_EUldE0_St5arrayIPcLm2EELi4E23TrivialOffsetCalculatorILi1EjESC_NS0_6memory15LoadWithoutCastENSD_16StoreWithoutCastEEEviT_S6_T2_T3_T4_T5_:
        /* <DEDUP_REMOVED lines=16> */
[----:B0-----:R-:W-:Y:S01]  /*0100*/  @!P0 IMAD.WIDE.U32 R12, R11, 0x8, R12 ;  /* 0x000000080b0c8825 */ /* 0x001fe200078e000c */
[----:B------:R-:W-:-:S06]  /*0110*/  CS2R R10, SRZ ;  /* 0x00000000000a7805 */ /* 0x000fcc000001ff00 */
[----:B-1----:R-:W3:Y:S05]  /*0120*/  @!P0 LDG.E.64 R10, desc[UR4][R12.64] ;  /* 0x000000040c0a8981 */ /* 0x002eea000c1e1b00 */
[----:B------:R-:W-:Y:S01]  /*0130*/  @!P3 LEA R19, R0, R9, 0x9 ;  /* 0x000000090013b211 */ /* 0x000fe200078e48ff */
[----:B------:R-:W-:Y:S01]  /*0140*/  @!P3 VIADD R9, R9, 0x80 ;  /* 0x000000800909b836 */ /* 0x000fe20000000000 */
[----:B------:R-:W0:Y:S04]  /*0150*/  @!P3 LDC.64 R6, c[0x0][0x398] ;  /* 0x0000e600ff06bb82 */ /* 0x000e280000000a00 */
[----:B------:R-:W-:-:S13]  /*0160*/  ISETP.GE.AND P2, PT, R9, R2, PT ;  /* 0x000000020900720c */ /* 0x000fda0003f46270 */
[----:B------:R-:W1:Y:S01]  /*0170*/  @!P2 LDC.64 R4, c[0x0][0x398] ;  /* 0x0000e600ff04ab82 */ /* 0x000e620000000a00 */
[----:B------:R-:W-:Y:S02]  /*0180*/  @!P2 IMAD R9, R0, 0x200, R9 ;  /* 0x000002000009a824 */ /* 0x000fe400078e0209 */
[----:B--2---:R-:W-:-:S04]  /*0190*/  @!P1 IMAD.WIDE.U32 R14, R17, 0x8, R14 ;  /* 0x00000008110e9825 */ /* 0x004fc800078e000e */
[----:B0-----:R-:W-:Y:S01]  /*01a0*/  @!P3 IMAD.WIDE.U32 R18, R19, 0x8, R6 ;  /* 0x000000081312b825 */ /* 0x001fe200078e0006 */
[----:B------:R-:W-:-:S06]  /*01b0*/  CS2R R6, SRZ ;  /* 0x0000000000067805 */ /* 0x000fcc000001ff00 */
[----:B------:R0:W5:Y:S01]  /*01c0*/  @!P3 LDG.E.64 R6, desc[UR4][R18.64] ;  /* 0x000000041206b981 */ /* 0x000162000c1e1b00 */
[----:B-1----:R-:W-:Y:S01]  /*01d0*/  @!P2 IMAD.WIDE.U32 R16, R9, 0x8, R4 ;  /* 0x000000080910a825 */ /* 0x002fe200078e0004 */
[----:B------:R-:W-:Y:S02]  /*01e0*/  CS2R R8, SRZ ;  /* 0x0000000000087805 */ /* 0x000fe4000001ff00 */
[----:B------:R-:W-:-:S04]  /*01f0*/  CS2R R4, SRZ ;  /* 0x0000000000047805 */ /* 0x000fc8000001ff00 */
[----:B------:R0:W5:Y:S04]  /*0200*/  @!P1 LDG.E.64 R8, desc[UR4][R14.64] ;  /* 0x000000040e089981 */ /* 0x000168000c1e1b00 */
[----:B------:R0:W5:Y:S01]  /*0210*/  @!P2 LDG.E.64 R4, desc[UR4][R16.64] ;  /* 0x000000041004a981 */ /* 0x000162000c1e1b00 */
[----:B------:R-:W-:Y:S01]  /*0220*/  ISETP.GE.AND P0, PT, R3, R2, PT ;  /* 0x000000020300720c */ /* 0x000fe20003f06270 */
[----:B------:R-:W-:Y:S04]  /*0230*/  BSSY.RECONVERGENT B0, `(.L_x_9773) ;  /* 0x0000027000007945 */ /* 0x000fe80003800200 */
[----:B------:R-:W-:Y:S01]  /*0240*/  BSSY.RELIABLE B1, `(.L_x_9774) ;  /* 0x000001a000017945 */ /* 0x000fe20003800100 */
[----:B---3--:R-:W1:-:S15]  /*0250*/  DMUL R12, R10, R10 ;  /* 0x0000000a0a0c7228 */ /* 0x008e5e0000000000 */
[----:B------:R-:W-:-:S15]  /*0260*/  NOP ;  /* 0x0000000000007918 */ /* 0x000fde0000000000 */
[----:B------:R-:W-:-:S15]  /*0270*/  NOP ;  /* 0x0000000000007918 */ /* 0x000fde0000000000 */
[----:B------:R-:W-:-:S15]  /*0280*/  NOP ;  /* 0x0000000000007918 */ /* 0x000fde0000000000 */
[----:B------:R-:W-:-:S04]  /*0290*/  NOP ;  /* 0x0000000000007918 */ /* 0x000fc80000000000 */
[----:B-1----:R0:W1:Y:S02]  /*02a0*/  DMUL R12, R12, R10 ;  /* 0x0000000a0c0c7228 */ /* 0x0020640000000000 */
[----:B01----:R-:W-:Y:S05]  /*02b0*/  @P0 BRA `(.L_x_9775) ;  /* 0x0000000000480947 */ /* 0x003fea0003800000 */
[----:B------:R-:W0:Y:S01]  /*02c0*/  LDC.64 R10, c[0x0][0x390] ;  /* 0x0000e400ff0a7b82 */ /* 0x000e220000000a00 */
[----:B------:R-:W-:Y:S01]  /*02d0*/  LEA R15, R0, R3, 0x9 ;  /* 0x00000003000f7211 */ /* 0x000fe200078e48ff */
[----:B------:R-:W-:-:S05]  /*02e0*/  VIADD R3, R3, 0x80 ;  /* 0x0000008003037836 */ /* 0x000fca0000000000 */
[----:B------:R-:W-:-:S13]  /*02f0*/  ISETP.GE.AND P0, PT, R3, R2, PT ;  /* 0x000000020300720c */ /* 0x000fda0003f06270 */
[----:B------:R-:W-:Y:S05]  /*0300*/  @P0 BREAK.RELIABLE B1 ;  /* 0x0000000000010942 */ /* 0x000fea0003800100 */
[----:B0-----:R-:W-:-:S05]  /*0310*/  IMAD.WIDE.U32 R10, R15, 0x8, R10 ;  /* 0x000000080f0a7825 */ /* 0x001fca00078e000a */
[----:B------:R0:W-:Y:S01]  /*0320*/  STG.E.64 desc[UR4][R10.64], R12 ;  /* 0x0000000c0a007986 */ /* 0x0001e2000c101b04 */
[----:B------:R-:W-:Y:S05]  /*0330*/  @P0 BRA `(.L_x_9776) ;  /* 0x0000000000580947 */ /* 0x000fea0003800000 */
[----:B0-----:R-:W0:Y:S01]  /*0340*/  LDC.64 R12, c[0x0][0x390] ;  /* 0x0000e400ff0c7b82 */ /* 0x001e220000000a00 */
[----:B------:R-:W-:Y:S01]  /*0350*/  LEA R15, R0, R3, 0x9 ;  /* 0x00000003000f7211 */ /* 0x000fe200078e48ff */
[----:B-----5:R-:W1:Y:S01]  /*0360*/  DMUL R10, R8, R8 ;  /* 0x00000008080a7228 */ /* 0x020e620000000000 */
[----:B------:R-:W-:-:S03]  /*0370*/  VIADD R3, R3, 0x80 ;  /* 0x0000008003037836 */ /* 0x000fc60000000000 */
[----:B0-----:R-:W-:-:S15]  /*0380*/  IMAD.WIDE.U32 R12, R15, 0x8, R12 ;  /* 0x000000080f0c7825 */ /* 0x001fde00078e000c */
[----:B------:R-:W-:-:S15]  /*0390*/  NOP ;  /* 0x0000000000007918 */ /* 0x000fde0000000000 */
[----:B------:R-:W-:-:S15]  /*03a0*/  NOP ;  /* 0x0000000000007918 */ /* 0x000fde0000000000 */
[----:B------:R-:W-:-:S15]  /*03b0*/  NOP ;  /* 0x0000000000007918 */ /* 0x000fde0000000000 */
[----:B-1----:R-:W0:Y:S02]  /*03c0*/  DMUL R10, R10, R8 ;  /* 0x000000080a0a7228 */ /* 0x002e240000000000 */
[----:B0-----:R0:W-:Y:S02]  /*03d0*/  STG.E.64 desc[UR4][R12.64], R10 ;  /* 0x0000000a0c007986 */ /* 0x0011e4000c101b04 */
.L_x_9775:
[----:B------:R-:W-:Y:S05]  /*03e0*/  BSYNC.RELIABLE B1 ;  /* 0x0000000000017941 */ /* 0x000fea0003800100 */
.L_x_9774:
[----:B------:R-:W-:-:S13]  /*03f0*/  ISETP.GE.AND P0, PT, R3, R2, PT ;  /* 0x000000020300720c */ /* 0x000fda0003f06270 */
[----:B0-----:R-:W0:Y:S01]  /*0400*/  @!P0 LDC.64 R10, c[0x0][0x390] ;  /* 0x0000e400ff0a8b82 */ /* 0x001e220000000a00 */
[----:B------:R-:W-:Y:S01]  /*0410*/  @!P0 LEA R13, R0, R3, 0x9 ;  /* 0x00000003000d8211 */ /* 0x000fe200078e48ff */
[----:B-----5:R-:W1:Y:S01]  /*0420*/  @!P0 DMUL R8, R6, R6 ;  /* 0x0000000606088228 */ /* 0x020e620000000000 */
[----:B------:R-:W-:-:S03]  /*0430*/  @!P0 VIADD R3, R3, 0x80 ;  /* 0x0000008003038836 */ /* 0x000fc60000000000 */
[----:B0-----:R-:W-:-:S15]  /*0440*/  @!P0 IMAD.WIDE.U32 R10, R13, 0x8, R10 ;  /* 0x000000080d0a8825 */ /* 0x001fde00078e000a */
[----:B------:R-:W-:-:S15]  /*0450*/  NOP ;  /* 0x0000000000007918 */ /* 0x000fde0000000000 */
[----:B------:R-:W-:-:S15]  /*0460*/  NOP ;  /* 0x0000000000007918 */ /* 0x000fde0000000000 */
[----:B------:R-:W-:-:S15]  /*0470*/  NOP ;  /* 0x0000000000007918 */ /* 0x000fde0000000000 */
[----:B-1----:R-:W0:Y:S02]  /*0480*/  @!P0 DMUL R8, R8, R6 ;  /* 0x0000000608088228 */ /* 0x002e240000000000 */
[----:B0-----:R1:W-:Y:S02]  /*0490*/  @!P0 STG.E.64 desc[UR4][R10.64], R8 ;  /* 0x000000080a008986 */ /* 0x0013e4000c101b04 */
.L_x_9776:
[----:B------:R-:W-:Y:S05]  /*04a0*/  BSYNC.RECONVERGENT B0 ;  /* 0x0000000000007941 */ /* 0x000fea0003800200 */
.L_x_9773:
[----:B------:R-:W-:Y:S05]  /*04b0*/  WARPSYNC.ALL ;  /* 0x0000000000007948 */ /* 0x000fea0003800000 */
[----:B------:R-:W-:-:S13]  /*04c0*/  ISETP.GE.AND P0, PT, R3, R2, PT ;  /* 0x000000020300720c */ /* 0x000fda0003f06270 */
[----:B------:R-:W-:Y:S05]  /*04d0*/  @P0 EXIT ;  /* 0x000000000000094d */ /* 0x000fea0003800000 */
[----:B-1---5:R-:W1:Y:S01]  /*04e0*/  LDC.64 R8, c[0x0][0x390] ;  /* 0x0000e400ff087b82 */ /* 0x022e620000000a00 */
[----:B------:R-:W-:Y:S01]  /*04f0*/  LEA R3, R0, R3, 0x9 ;  /* 0x0000000300037211 */ /* 0x000fe200078e48ff */
[----:B------:R-:W2:Y:S04]  /*0500*/  DMUL R6, R4, R4 ;  /* 0x0000000404067228 */ /* 0x000ea80000000000 */
[----:B-1----:R-:W-:-:S15]  /*0510*/  IMAD.WIDE.U32 R2, R3, 0x8, R8 ;  /* 0x0000000803027825 */ /* 0x002fde00078e0008 */
[----:B------:R-:W-:-:S15]  /*0520*/  NOP ;  /* 0x0000000000007918 */ /* 0x000fde0000000000 */
[----:B------:R-:W-:-:S15]  /*0530*/  NOP ;  /* 0x0000000000007918 */ /* 0x000fde0000000000 */
[----:B------:R-:W-:-:S15]  /*0540*/  NOP ;  /* 0x0000000000007918 */ /* 0x000fde0000000000 */
[----:B--2---:R-:W1:Y:S02]  /*0550*/  DMUL R6, R6, R4 ;  /* 0x0000000406067228 */ /* 0x004e640000000000 */
[----:B-1----:R-:W-:Y:S01]  /*0560*/  STG.E.64 desc[UR4][R2.64], R6 ;  /* 0x0000000602007986 */ /* 0x002fe2000c101b04 */
[----:B------:R-:W-:Y:S05]  /*0570*/  EXIT ;  /* 0x000000000000794d */ /* 0x000fea0003800000 */
.L_x_9777:
        /* <DEDUP_REMOVED lines=16> */
.L_x_60803:


//--------------------- .text._ZN2at6native29vectorized_elementwise_kernelILi2EZNS0_50_GLOBAL__N__2680c7bb_12_PowKernel_cu_7dd49032_317029pow_tensor_scalar_kernel_implIddEEvRNS_18TensorIteratorBaseET0_EUldE0_St5arrayIPcLm2EEEEviS6_T1_ --------------------------
	.section	.text._ZN2at6native29vectorized_elementwise_kernelILi2EZNS0_50_GLOBAL__N__2680c7bb_12_PowKernel_cu_7dd49032_317029pow_tensor_scalar_kernel_implIddEEvRNS_18TensorIteratorBaseET0_EUldE0_St5arrayIPcLm2EEEEviS6_T1_,"ax",@progbits
	.align	128
        .global         _ZN2at6native29vectorized_elementwise_kernelILi2EZNS0_50_GLOBAL__N__2680c7bb_12_PowKernel_cu_7dd49032_317029pow_tensor_scalar_kernel_implIddEEvRNS_18TensorIteratorBaseET0_EUldE0_St5arrayIPcLm2EEEEviS6_T1_
        .type           _ZN2at6native29vectorized_elementwise_kernelILi2EZNS0_50_GLOBAL__N__2680c7bb_12_PowKernel_cu_7dd49032_317029pow_tensor_scalar_kernel_implIddEEvRNS_18TensorIteratorBaseET0_EUldE0_St5arrayIPcLm2EEEEviS6_T1_,@function
        .size           _ZN2at6native29vectorized_elementwise_kernelILi2EZNS0_50_GLOBAL__N__2680c7bb_12_PowKernel_cu_7dd49032_317029pow_tensor_scalar_kernel_implIddEEvRNS_18TensorIteratorBaseET0_EUldE0_St5arrayIPcLm2EEEEviS6_T1_,(.L_x_60804 - _ZN2at6native29vectorized_elementwise_kernelILi2EZNS0_50_GLOBAL__N__2680c7bb_12_PowKernel_cu_7dd49032_317029pow_tensor_scalar_kernel_implIddEEvRNS_18TensorIteratorBaseET0_EUldE0_St5arrayIPcLm2EEEEviS6_T1_)
        .other          _ZN2at6native29vectorized_elementwise_kernelILi2EZNS0_50_GLOBAL__N__2680c7bb_12_PowKernel_cu_7dd49032_317029pow_tensor_scalar_kernel_implIddEEvRNS_18TensorIteratorBaseET0_EUldE0_St5arrayIPcLm2EEEEviS6_T1_,@"STO_CUDA_ENTRY STV_DEFAULT"
_ZN2at6native29vectorized_elementwise_kernelILi2EZNS0_50_GLOBAL__N__2680c7bb_12_PowKernel_cu_7dd49032_317029pow_tensor_scalar_kernel_implIddEEvRNS_18TensorIteratorBaseET0_EUldE0_St5arrayIPcLm2EEEEviS6_T1_:
.text._ZN2at6native29vectorized_elementwise_kernelILi2EZNS0_50_GLOBAL__N__2680c7bb_12_PowKernel_cu_7dd49032_317029pow_tensor_scalar_kernel_implIddEEvRNS_18TensorIteratorBaseET0_EUldE0_St5arrayIPcLm2EEEEviS6_T1_:
        /* <DEDUP_REMOVED lines=13> */
[----:B------:R-:W0:Y:S01]  /*00d0*/  @!P6 LDC.64 R12, c[0x0][0x398] ;  /* 0x0000e600ff0ceb82 */ /* 0x000e220000000a00 */
[----:B------:R-:W-:Y:S02]  /*00e0*/  @!P6 IADD3 R9, PT, PT, R3, R2, RZ ;  /* 0x000000020309e210 */ /* 0x000fe40007ffe0ff */
[----:B------:R-:W-:-:S13]  /*00f0*/  ISETP.GE.U32.AND P5, PT, R0, R5, PT ;  /* 0x000000050000720c */ /* 0x000fda0003fa6070 */
[----:B------:R-:W-:Y:S01]  /*0100*/  @!P5 IMAD.IADD R17, R3, 0x1, R0 ;  /* 0x000000010311d824 */ /* 0x000fe200078e0200 */
[----:B------:R-:W1:Y:S01]  /*0110*/  @!P5 LDC.64 R14, c[0x0][0x398] ;  /* 0x0000e600ff0edb82 */ /* 0x000e620000000a00 */
[----:B------:R-:W-:-:S05]  /*0120*/  @!P5 VIADD R0, R0, 0x80 ;  /* 0x000000800000d836 */ /* 0x000fca0000000000 */
[----:B------:R-:W-:Y:S01]  /*0130*/  ISETP.GE.U32.AND P4, PT, R0, R5, PT ;  /* 0x000000050000720c */ /* 0x000fe20003f86070 */
[----:B0-----:R-:W-:-:S05]  /*0140*/  @!P6 IMAD.WIDE.U32 R12, R9, 0x8, R12 ;  /* 0x00000008090ce825 */ /* 0x001fca00078e000c */
[----:B------:R0:W2:Y:S07]  /*0150*/  @!P6 LDG.E.64 R10, desc[UR4][R12.64] ;  /* 0x000000040c0ae981 */ /* 0x0000ae000c1e1b00 */
[----:B------:R-:W-:Y:S01]  /*0160*/  @!P4 IADD3 R7, PT, PT, R3, R0, RZ ;  /* 0x000000000307c210 */ /* 0x000fe20007ffe0ff */
[----:B------:R-:W-:Y:S01]  /*0170*/  @!P4 VIADD R0, R0, 0x80 ;  /* 0x000000800000c836 */ /* 0x000fe20000000000 */
[----:B------:R-:W3:Y:S04]  /*0180*/  @!P4 LDC.64 R22, c[0x0][0x398] ;  /* 0x0000e600ff16cb82 */ /* 0x000ee80000000a00 */
[----:B------:R-:W-:-:S13]  /*0190*/  ISETP.GE.U32.AND P3, PT, R0, R5, PT ;  /* 0x000000050000720c */ /* 0x000fda0003f66070 */
[----:B------:R-:W-:Y:S01]  /*01a0*/  @!P3 IMAD.IADD R25, R3, 0x1, R0 ;  /* 0x000000010319b824 */ /* 0x000fe200078e0200 */
[----:B------:R-:W-:Y:S02]  /*01b0*/  @!P3 IADD3 R0, PT, PT, R0, 0x80, RZ ;  /* 0x000000800000b810 */ /* 0x000fe40007ffe0ff */
[----:B------:R-:W-:Y:S01]  /*01c0*/  CS2R R8, SRZ ;  /* 0x0000000000087805 */ /* 0x000fe2000001ff00 */
[----:B-1----:R-:W-:Y:S01]  /*01d0*/  @!P5 IMAD.WIDE.U32 R14, R17, 0x8, R14 ;  /* 0x00000008110ed825 */ /* 0x002fe200078e000e */
[----:B------:R-:W1:Y:S01]  /*01e0*/  @!P3 LDC.64 R20, c[0x0][0x398] ;  /* 0x0000e600ff14bb82 */ /* 0x000e620000000a00 */
[----:B------:R-:W-:-:S03]  /*01f0*/  ISETP.GE.U32.AND P2, PT, R0, R5, PT ;  /* 0x000000050000720c */ /* 0x000fc60003f46070 */
[----:B------:R4:W5:Y:S10]  /*0200*/  @!P5 LDG.E.64 R8, desc[UR4][R14.64] ;  /* 0x000000040e08d981 */ /* 0x000974000c1e1b00 */
[----:B------:R-:W-:Y:S01]  /*0210*/  @!P2 IMAD.IADD R27, R3, 0x1, R0 ;  /* 0x00000001031ba824 */ /* 0x000fe200078e0200 */
[----:B0-----:R-:W0:Y:S01]  /*0220*/  @!P2 LDC.64 R12, c[0x0][0x398] ;  /* 0x0000e600ff0cab82 */ /* 0x001e220000000a00 */
[----:B------:R-:W-:-:S05]  /*0230*/  @!P2 VIADD R0, R0, 0x80 ;  /* 0x000000800000a836 */ /* 0x000fca0000000000 */
[----:B------:R-:W-:-:S13]  /*0240*/  ISETP.GE.U32.AND P1, PT, R0, R5, PT ;  /* 0x000000050000720c */ /* 0x000fda0003f26070 */
[----:B------:R-:W-:Y:S01]  /*0250*/  @!P1 IADD3 R4, PT, PT, R3, R0, RZ ;  /* 0x0000000003049210 */ /* 0x000fe20007ffe0ff */
[----:B------:R-:W-:Y:S01]  /*0260*/  @!P1 VIADD R0, R0, 0x80 ;  /* 0x0000008000009836 */ /* 0x000fe20000000000 */
[----:B----4-:R-:W4:Y:S04]  /*0270*/  @!P1 LDC.64 R14, c[0x0][0x398] ;  /* 0x0000e600ff0e9b82 */ /* 0x010f280000000a00 */
[----:B------:R-:W-:-:S13]  /*0280*/  ISETP.GE.U32.AND P0, PT, R0, R5, PT ;  /* 0x000000050000720c */ /* 0x000fda0003f06070 */
[----:B------:R-:W-:Y:S01]  /*0290*/  @!P0 IMAD.IADD R29, R3, 0x1, R0 ;  /* 0x00000001031d8824 */ /* 0x000fe200078e0200 */
[----:B------:R-:W-:Y:S01]  /*02a0*/  @!P0 IADD3 R0, PT, PT, R0, 0x80, RZ ;  /* 0x0000008000008810 */ /* 0x000fe20007ffe0ff */
[----:B------:R-:W3:Y:S03]  /*02b0*/  @!P0 LDC.64 R16, c[0x0][0x398] ;  /* 0x0000e600ff108b82 */ /* 0x000ee60000000a00 */
[----:B------:R-:W-:-:S13]  /*02c0*/  ISETP.GE.U32.AND P6, PT, R0, R5, PT ;  /* 0x000000050000720c */ /* 0x000fda0003fc6070 */
[----:B------:R-:W1:Y:S01]  /*02d0*/  @!P6 LDC.64 R18, c[0x0][0x398] ;  /* 0x0000e600ff12eb82 */ /* 0x000e620000000a00 */
[----:B0-----:R-:W-:Y:S01]  /*02e0*/  @!P2 IMAD.WIDE.U32 R12, R27, 0x8, R12 ;  /* 0x000000081b0ca825 */ /* 0x001fe200078e000c */
[----:B------:R-:W-:-:S03]  /*02f0*/  CS2R R26, SRZ ;  /* 0x00000000001a7805 */ /* 0x000fc6000001ff00 */
[----:B------:R-:W-:-:S03]  /*0300*/  @!P6 IMAD.IADD R0, R3, 0x1, R0 ;  /* 0x000000010300e824 */ /* 0x000fc600078e0200 */
[----:B------:R1:W5:Y:S01]  /*0310*/  @!P2 LDG.E.64 R26, desc[UR4][R12.64] ;  /* 0x000000040c1aa981 */ /* 0x000362000c1e1b00 */
[----:B---3--:R-:W-:Y:S01]  /*0320*/  @!P0 IMAD.WIDE.U32 R16, R29, 0x8, R16 ;  /* 0x000000081d108825 */ /* 0x008fe200078e0010 */
[----:B------:R-:W-:-:S03]  /*0330*/  CS2R R28, SRZ ;  /* 0x00000000001c7805 */ /* 0x000fc6000001ff00 */
[----:B----4-:R-:W-:-:S04]  /*0340*/  @!P1 IMAD.WIDE.U32 R14, R4, 0x8, R14 ;  /* 0x00000008040e9825 */ /* 0x010fc800078e000e */
[----:B-1----:R-:W-:Y:S01]  /*0350*/  @!P6 IMAD.WIDE.U32 R12, R0, 0x8, R18 ;  /* 0x00000008000ce825 */ /* 0x002fe200078e0012 */
[----:B------:R-:W-:-:S04]  /*0360*/  CS2R R18, SRZ ;  /* 0x0000000000127805 */ /* 0x000fc8000001ff00 */
[----:B------:R-:W5:Y:S04]  /*0370*/  @!P6 LDG.E.64 R28, desc[UR4][R12.64] ;  /* 0x000000040c1ce981 */ /* 0x000f68000c1e1b00 */
[----:B------:R-:W5:Y:S01]  /*0380*/  @!P1 LDG.E.64 R18, desc[UR4][R14.64] ;  /* 0x000000040e129981 */ /* 0x000f62000c1e1b00 */
[----:B------:R-:W-:Y:S01]  /*0390*/  @!P4 IMAD.WIDE.U32 R22, R7, 0x8, R22 ;  /* 0x000000080716c825 */ /* 0x000fe200078e0016 */
[----:B------:R-:W-:-:S06]  /*03a0*/  CS2R R6, SRZ ;  /* 0x0000000000067805 */ /* 0x000fcc000001ff00 */
[----:B------:R0:W5:Y:S02]  /*03b0*/  @!P4 LDG.E.64 R6, desc[UR4][R22.64] ;  /* 0x000000041606c981 */ /* 0x000164000c1e1b00 */
[----:B0-----:R-:W-:Y:S01]  /*03c0*/  CS2R R22, SRZ ;  /* 0x0000000000167805 */ /* 0x001fe2000001ff00 */
[----:B------:R-:W-:-:S05]  /*03d0*/  @!P3 IMAD.WIDE.U32 R24, R25, 0x8, R20 ;  /* 0x000000081918b825 */ /* 0x000fca00078e0014 */
[----:B------:R-:W5:Y:S01]  /*03e0*/  @!P0 LDG.E.64 R22, desc[UR4][R16.64] ;  /* 0x0000000410168981 */ /* 0x000f62000c1e1b00 */
[----:B------:R-:W-:Y:S02]  /*03f0*/  ISETP.GE.U32.AND P0, PT, R2, R5, PT ;  /* 0x000000050200720c */ /* 0x000fe40003f06070 */
[----:B------:R-:W-:Y:S01]  /*0400*/  CS2R R20, SRZ ;  /* 0x0000000000147805 */ /* 0x000fe2000001ff00 */
[----:B------:R-:W-:Y:S04]  /*0410*/  BSSY.RECONVERGENT B0, `(.L_x_9779) ;  /* 0x0000058000007945 */ /* 0x000fe80003800200 */
[----:B------:R-:W-:Y:S01]  /*0420*/  BSSY.RELIABLE B1, `(.L_x_9780) ;  /* 0x000004b000017945 */ /* 0x000fe20003800100 */
[----:B------:R2:W5:Y:S02]  /*0430*/  @!P3 LDG.E.64 R20, desc[UR4][R24.64] ;  /* 0x000000041814b981 */ /* 0x000564000c1e1b00 */
[----:B--2---:R-:W0:-:S15]  /*0440*/  DMUL R24, R10, R10 ;  /* 0x0000000a0a187228 */ /* 0x004e1e0000000000 */
[----:B------:R-:W-:-:S15]  /*0450*/  NOP ;  /* 0x0000000000007918 */ /* 0x000fde0000000000 */
[----:B------:R-:W-:-:S15]  /*0460*/  NOP ;  /* 0x0000000000007918 */ /* 0x000fde0000000000 */
[----:B------:R-:W-:-:S15]  /*0470*/  NOP ;  /* 0x0000000000007918 */ /* 0x000fde0000000000 */
[----:B------:R-:W-:-:S04]  /*0480*/  NOP ;  /* 0x0000000000007918 */ /* 0x000fc80000000000 */
[----:B0-----:R0:W1:Y:S02]  /*0490*/  DMUL R24, R24, R10 ;  /* 0x0000000a18187228 */ /* 0x0010640000000000 */
[----:B01----:R-:W-:Y:S05]  /*04a0*/  @P0 BRA `(.L_x_9781) ;  /* 0x0000000000440947 */ /* 0x003fea0003800000 */
[----:B------:R-:W0:Y:S01]  /*04b0*/  LDC.64 R10, c[0x0][0x390] ;  /* 0x0000e400ff0a7b82 */ /* 0x000e220000000a00 */
[----:B------:R-:W-:Y:S01]  /*04c0*/  IADD3 R13, PT, PT, R3, R2, RZ ;  /* 0x00000002030d7210 */ /* 0x000fe20007ffe0ff */
[----:B------:R-:W-:-:S05]  /*04d0*/  VIADD R2, R2, 0x80 ;  /* 0x0000008002027836 */ /* 0x000fca0000000000 */
[----:B------:R-:W-:Y:S01]  /*04e0*/  ISETP.GE.U32.AND P0, PT, R2, R5, PT ;  /* 0x000000050200720c */ /* 0x000fe20003f06070 */
[----:B0-----:R-:W-:-:S05]  /*04f0*/  IMAD.WIDE.U32 R10, R13, 0x8, R10 ;  /* 0x000000080d0a7825 */ /* 0x001fca00078e000a */
[----:B------:R0:W-:Y:S07]  /*0500*/  STG.E.64 desc[UR4][R10.64], R24 ;  /* 0x000000180a007986 */ /* 0x0001ee000c101b04 */
[----:B------:R-:W-:Y:S05]  /*0510*/  @P0 BRA `(.L_x_9782) ;  /* 0x0000000000580947 */ /* 0x000fea0003800000 */
[----:B------:R-:W1:Y:S01]  /*0520*/  LDC.64 R12, c[0x0][0x390] ;  /* 0x0000e400ff0c7b82 */ /* 0x000e620000000a00 */
[----:B------:R-:W-:Y:S01]  /*0530*/  IADD3 R15, PT, PT, R3, R2, RZ ;  /* 0x00000002030f7210 */ /* 0x000fe20007ffe0ff */
[----:B0----5:R-:W0:Y:S01]  /*0540*/  DMUL R10, R8, R8 ;  /* 0x00000008080a7228 */ /* 0x021e220000000000 */
[----:B------:R-:W-:-:S03]  /*0550*/  VIADD R2, R2, 0x80 ;  /* 0x0000008002027836 */ /* 0x000fc60000000000 */
[----:B-1----:R-:W-:-:S15]  /*0560*/  IMAD.WIDE.U32 R12, R15, 0x8, R12 ;  /* 0x000000080f0c7825 */ /* 0x002fde00078e000c */
[----:B------:R-:W-:-:S15]  /*0570*/  NOP ;  /* 0x0000000000007918 */ /* 0x000fde0000000000 */
[----:B------:R-:W-:-:S15]  /*0580*/  NOP ;  /* 0x0000000000007918 */ /* 0x000fde0000000000 */
[----:B------:R-:W-:-:S15]  /*0590*/  NOP ;  /* 0x0000000000007918 */ /* 0x000fde0000000000 */
[----:B0-----:R-:W0:Y:S02]  /*05a0*/  DMUL R10, R10, R8 ;  /* 0x000000080a0a7228 */ /* 0x001e240000000000 */
[----:B0-----:R0:W-:Y:S02]  /*05b0*/  STG.E.64 desc[UR4][R12.64], R10 ;  /* 0x0000000a0c007986 */ /* 0x0011e4000c101b04 */
.L_x_9781:
[----:B------:R-:W-:-:S13]  /*05c0*/  ISETP.GE.U32.AND P0, PT, R2, R5, PT ;  /* 0x000000050200720c */ /* 0x000fda0003f06070 */
[----:B------:R-:W-:Y:S05]  /*05d0*/  @P0 BRA `(.L_x_9783) ;  /* 0x0000000000580947 */ /* 0x000fea0003800000 */
[----:B0-----:R-:W0:Y:S01]  /*05e0*/  LDC.64 R10, c[0x0][0x390] ;  /* 0x0000e400ff0a7b82 */ /* 0x001e220000000a00 */
[----:B------:R-:W-:Y:S01]  /*05f0*/  IADD3 R13, PT, PT, R3, R2, RZ ;  /* 0x00000002030d7210 */ /* 0x000fe20007ffe0ff */
        /* <DEDUP_REMOVED lines=8> */
.L_x_9782:
[----:B------:R-:W-:-:S13]  /*0680*/  ISETP.GE.U32.AND P0, PT, R2, R5, PT ;  /* 0x000000050200720c */ /* 0x000fda0003f06070 */
[----:B------:R-:W-:Y:S05]  /*0690*/  @P0 BRA `(.L_x_9784) ;  /* 0x0000000000580947 */ /* 0x000fea0003800000 */
[----:B-1---5:R-:W1:Y:S01]  /*06a0*/  LDC.64 R8, c[0x0][0x390] ;  /* 0x0000e400ff087b82 */ /* 0x022e620000000a00 */
[----:B0-----:R-:W-:Y:S01]  /*06b0*/  IADD3 R11, PT, PT, R3, R2, RZ ;  /* 0x00000002030b7210 */ /* 0x001fe20007ffe0ff */
[----:B------:R-:W0:Y:S01]  /*06c0*/  DMUL R6, R20, R20 ;  /* 0x0000001414067228 */ /* 0x000e220000000000 */
[----:B------:R-:W-:-:S03]  /*06d0*/  VIADD R2, R2, 0x80 ;  /* 0x0000008002027836 */ /* 0x000fc60000000000 */
[----:B-1----:R-:W-:-:S15]  /*06e0*/  IMAD.WIDE.U32 R8, R11, 0x8, R8 ;  /* 0x000000080b087825 */ /* 0x002fde00078e0008 */
[----:B------:R-:W-:-:S15]  /*06f0*/  NOP ;  /* 0x0000000000007918 */ /* 0x000fde0000000000 */
[----:B------:R-:W-:-:S15]  /*0700*/  NOP ;  /* 0x0000000000007918 */ /* 0x000fde0000000000 */
[----:B------:R-:W-:-:S15]  /*0710*/  NOP ;  /* 0x0000000000007918 */ /* 0x000fde0000000000 */
[----:B0-----:R-:W0:Y:S02]  /*0720*/  DMUL R6, R6, R20 ;  /* 0x0000001406067228 */ /* 0x001e240000000000 */
[----:B0-----:R1:W-:Y:S02]  /*0730*/  STG.E.64 desc[UR4][R8.64], R6 ;  /* 0x0000000608007986 */ /* 0x0013e4000c101b04 */
.L_x_9783:
        /* <DEDUP_REMOVED lines=12> */
.L_x_9784:
[----:B------:R-:W-:-:S13]  /*0800*/  ISETP.GE.U32.AND P0, PT, R2, R5, PT ;  /* 0x000000050200720c */ /* 0x000fda0003f06070 */
[----:B------:R-:W-:Y:S05]  /*0810*/  @P0 BREAK.RELIABLE B1 ;  /* 0x0000000000010942 */ /* 0x000fea0003800100 */
[----:B------:R-:W-:Y:S05]  /*0820*/  @P0 BRA `(.L_x_9786) ;  /* 0x0000000000580947 */ /* 0x000fea0003800000 */
[----:B-12--5:R-:W1:Y:S01]  /*0830*/  LDC.64 R8, c[0x0][0x390] ;  /* 0x0000e400ff087b82 */ /* 0x026e620000000a00 */
        /* <DEDUP_REMOVED lines=9> */
.L_x_9785:
[----:B------:R-:W-:Y:S05]  /*08d0*/  BSYNC.RELIABLE B1 ;  /* 0x0000000000017941 */ /* 0x000fea0003800100 */
.L_x_9780:
[----:B------:R-:W-:-:S13]  /*08e0*/  ISETP.GE.U32.AND P0, PT, R2, R5, PT ;  /* 0x000000050200720c */ /* 0x000fda0003f06070 */
[----:B-12--5:R-:W1:Y:S01]  /*08f0*/  @!P0 LDC.64 R8, c[0x0][0x390] ;  /* 0x0000e400ff088b82 */ /* 0x026e620000000a00 */
[----:B0-----:R-:W-:Y:S01]  /*0900*/  @!P0 IADD3 R11, PT, PT, R3, R2, RZ ;  /* 0x00000002030b8210 */ /* 0x001fe20007ffe0ff */
[----:B------:R-:W0:Y:S01]  /*0910*/  @!P0 DMUL R6, R22, R22 ;  /* 0x0000001616068228 */ /* 0x000e220000000000 */
[----:B------:R-:W-:-:S03]  /*0920*/  @!P0 VIADD R2, R2, 0x80 ;  /* 0x0000008002028836 */ /* 0x000fc60000000000 */
[----:B-1----:R-:W-:-:S15]  /*0930*/  @!P0 IMAD.WIDE.U32 R8, R11, 0x8, R8 ;  /* 0x000000080b088825 */ /* 0x002fde00078e0008 */
[----:B------:R-:W-:-:S15]  /*0940*/  NOP ;  /* 0x0000000000007918 */ /* 0x000fde0000000000 */
[----:B------:R-:W-:-:S15]  /*0950*/  NOP ;  /* 0x0000000000007918 */ /* 0x000fde0000000000 */
[----:B------:R-:W-:-:S15]  /*0960*/  NOP ;  /* 0x0000000000007918 */ /* 0x000fde0000000000 */
[----:B0-----:R-:W0:Y:S02]  /*0970*/  @!P0 DMUL R6, R6, R22 ;  /* 0x0000001606068228 */ /* 0x001e240000000000 */
[----:B0-----:R3:W-:Y:S02]  /*0980*/  @!P0 STG.E.64 desc[UR4][R8.64], R6 ;  /* 0x0000000608008986 */ /* 0x0017e4000c101b04 */
.L_x_9786:
[----:B------:R-:W-:Y:S05]  /*0990*/  BSYNC.RECONVERGENT B0 ;  /* 0x0000000000007941 */ /* 0x000fea0003800200 */
.L_x_9779:
[----:B------:R-:W-:Y:S05]  /*09a0*/  WARPSYNC.ALL ;  /* 0x0000000000007948 */ /* 0x000fea0003800000 */
[----:B------:R-:W-:-:S13]  /*09b0*/  ISETP.GE.U32.AND P0, PT, R2, R5, PT ;  /* 0x000000050200720c */ /* 0x000fda0003f06070 */
[----:B------:R-:W-:Y:S05]  /*09c0*/  @P0 EXIT ;  /* 0x000000000000094d */ /* 0x000fea0003800000 */
[----:B--23-5:R-:W2:Y:S01]  /*09d0*/  LDC.64 R6, c[0x0][0x390] ;  /* 0x0000e400ff067b82 */ /* 0x02cea20000000a00 */
[----:B------:R-:W-:Y:S01]  /*09e0*/  IADD3 R3, PT, PT, R3, R2, RZ ;  /* 0x0000000203037210 */ /* 0x000fe20007ffe0ff */
[----:B------:R-:W3:Y:S04]  /*09f0*/  DMUL R4, R28, R28 ;  /* 0x0000001c1c047228 */ /* 0x000ee80000000000 */
[----:B--2---:R-:W-:-:S15]  /*0a00*/  IMAD.WIDE.U32 R2, R3, 0x8, R6 ;  /* 0x0000000803027825 */ /* 0x004fde00078e0006 */
[----:B------:R-:W-:-:S15]  /*0a10*/  NOP ;  /* 0x0000000000007918 */ /* 0x000fde0000000000 */
[----:B------:R-:W-:-:S15]  /*0a20*/  NOP ;  /* 0x0000000000007918 */ /* 0x000fde0000000000 */
[----:B------:R-:W-:-:S15]  /*0a30*/  NOP ;  /* 0x0000000000007918 */ /* 0x000fde0000000000 */
[----:B---3--:R-:W2:Y:S02]  /*0a40*/  DMUL R4, R4, R28 ;  /* 0x0000001c04047228 */ /* 0x008ea40000000000 */
[----:B--2---:R-:W-:Y:S01]  /*0a50*/  STG.E.64 desc[UR4][R2.64], R4 ;  /* 0x0000000402007986 */ /* 0x004fe2000c101b04 */
[----:B------:R-:W-:Y:S05]  /*0a60*/  EXIT ;  /* 0x000000000000794d */ /* 0x000fea0003800000 */
.L_x_9778:
[----:B------:R-:W0:Y:S01]  /*0a70*/  S2R R0, SR_TID.X ;  /* 0x0000000000007919 */ /* 0x000e220000002100 */
[----:B------:R-:W1:Y:S02]  /*0a80*/  LDC.64 R4, c[0x0][0x398] ;  /* 0x0000e600ff047b82 */ /* 0x000e640000000a00 */
[----:B-1----:R-:W-:-:S04]  /*0a90*/  IMAD.WIDE.U32 R4, R3, 0x8, R4 ;  /* 0x0000000803047825 */ /* 0x002fc800078e0004 */
[----:B0-----:R-:W-:-:S05]  /*0aa0*/  IMAD.WIDE.U32 R20, R0, 0x10, R4 ;  /* 0x0000001000147825 */ /* 0x001fca00078e0004 */
[----:B------:R-:W2:Y:S04]  /*0ab0*/  LDG.E.128 R12, desc[UR4][R20.64] ;  /* 0x00000004140c7981 */ /* 0x000ea8000c1e1d00 */
[----:B------:R-:W3:Y:S04]  /*0ac0*/  LDG.E.128 R16, desc[UR4][R20.64+0x800] ;  /* 0x0008000414107981 */ /* 0x000ee8000c1e1d00 */
[----:B------:R-:W4:Y:S04]  /*0ad0*/  LDG.E.128 R4, desc[UR4][R20.64+0x1000] ;  /* 0x0010000414047981 */ /* 0x000f28000c1e1d00 */
[----:B------:R0:W5:Y:S01]  /*0ae0*/  LDG.E.128 R8, desc[UR4][R20.64+0x1800] ;  /* 0x0018000414087981 */ /* 0x000162000c1e1d00 */
[----:B--2---:R-:W1:-:S15]  /*0af0*/  DMUL R22, R12, R12 ;  /* 0x0000000c0c167228 */ /* 0x004e5e0000000000 */
[----:B------:R-:W-:-:S15]  /*0b00*/  NOP ;  /* 0x0000000000007918 */ /* 0x000fde0000000000 */
[----:B------:R-:W-:-:S15]  /*0b10*/  NOP ;  /* 0x0000000000007918 */ /* 0x000fde0000000000 */
[----:B------:R-:W-:-:S15]  /*0b20*/  NOP ;  /* 0x0000000000007918 */ /* 0x000fde0000000000 */
[----:B------:R-:W-:-:S04]  /*0b30*/  NOP ;  /* 0x0000000000007918 */ /* 0x000fc80000000000 */
[----:B-1----:R-:W-:-:S15]  /*0b40*/  DMUL R12, R12, R22 ;  /* 0x000000160c0c7228 */ /* 0x002fde0000000000 */
        /* <DEDUP_REMOVED lines=14> */
[----:B---3--:R-:W1:-:S15]  /*0c30*/  DMUL R22, R16, R16 ;  /* 0x0000001010167228 */ /* 0x008e5e0000000000 */
        /* <DEDUP_REMOVED lines=19> */
[----:B----4-:R-:W1:-:S15]  /*0d70*/  DMUL R22, R4, R4 ;  /* 0x0000000404167228 */ /* 0x010e5e0000000000 */
[----:B------:R-:W-:-:S15]  /*0d80*/  NOP ;  /* 0x0000000000007918 */ /* 0x000fde0000000000 */
[----:B------:R-:W-:-:S15]  /*0d90*/  NOP ;  /* 0x0000000000007918 */ /* 0x000fde0000000000 */
[----:B------:R-:W-:-:S15]  /*0da0*/  NOP ;  /* 0x0000000000007918 */ /* 0x000fde0000000000 */
[----:B------:R-:W-:-:S04]  /*0db0*/  NOP ;  /* 0x0000000000007918 */ /* 0x000fc80000000000 */
[----:B-1----:R1:W-:Y:S02]  /*0dc0*/  DMUL R4, R4, R22 ;  /* 0x0000001604047228 */ /* 0x0023e40000000000 */
[----:B-1----:R-:W1:Y:S02]  /*0dd0*/  LDC.64 R22, c[0x0][0x390] ;  /* 0x0000e400ff167b82 */ /* 0x002e640000000a00 */
[----:B-1----:R-:W-:-:S04]  /*0de0*/  IMAD.WIDE.U32 R2, R3, 0x8, R22 ;  /* 0x0000000803027825 */ /* 0x002fc800078e0016 */
[----:B------:R-:W-:-:S05]  /*0df0*/  IMAD.WIDE.U32 R2, R0, 0x10, R2 ;  /* 0x0000001000027825 */ /* 0x000fca00078e0002 */
[----:B------:R-:W-:Y:S04]  /*0e00*/  STG.E.128 desc[UR4][R2.64], R12 ;  /* 0x0000000c02007986 */ /* 0x000fe8000c101d04 */
[----:B------:R-:W-:-:S15]  /*0e10*/  STG.E.128 desc[UR4][R2.64+0x800], R16 ;  /* 0x0008001002007986 */ /* 0x000fde000c101d04 */
[----:B------:R-:W-:-:S15]  /*0e20*/  NOP ;  /* 0x0000000000007918 */ /* 0x000fde0000000000 */
[----:B------:R-:W-:-:S15]  /*0e30*/  NOP ;  /* 0x0000000000007918 */ /* 0x000fde0000000000 */
[----:B------:R-:W-:-:S02]  /*0e40*/  NOP ;  /* 0x0000000000007918 */ /* 0x000fc40000000000 */
[----:B0-----:R-:W0:-:S15]  /*0e50*/  DMUL R20, R6, R6 ;  /* 0x0000000606147228 */ /* 0x001e1e0000000000 */
[----:B------:R-:W-:-:S15]  /*0e60*/  NOP ;  /* 0x0000000000007918 */ /* 0x000fde0000000000 */
[----:B------:R-:W-:-:S15]  /*0e70*/  NOP ;  /* 0x0000000000007918 */ /* 0x000fde0000000000 */
[----:B------:R-:W-:-:S15]  /*0e80*/  NOP ;  /* 0x0000000000007918 */ /* 0x000fde0000000000 */
[----:B------:R-:W-:-:S04]  /*0e90*/  NOP ;  /* 0x0000000000007918 */ /* 0x000fc80000000000 */
[----:B0-----:R-:W0:Y:S02]  /*0ea0*/  DMUL R6, R6, R20 ;  /* 0x0000001406067228 */ /* 0x001e240000000000 */
[----:B0-----:R-:W-:-:S15]  /*0eb0*/  STG.E.128 desc[UR4][R2.64+0x1000], R4 ;  /* 0x0010000402007986 */ /* 0x001fde000c101d04 */
[----:B------:R-:W-:-:S15]  /*0ec0*/  NOP ;  /* 0x0000000000007918 */ /* 0x000fde0000000000 */
[----:B------:R-:W-:-:S15]  /*0ed0*/  NOP ;  /* 0x0000000000007918 */ /* 0x000fde0000000000 */
[----:B------:R-:W-:-:S15]  /*0ee0*/  NOP ;  /* 0x0000000000007918 */ /* 0x000fde0000000000 */
[----:B------:R-:W-:-:S02]  /*0ef0*/  NOP ;  /* 0x0000000000007918 */ /* 0x000fc40000000000 */
[----:B-----5:R-:W0:-:S15]  /*0f00*/  DMUL R20, R8, R8 ;  /* 0x0000000808147228 */ /* 0x020e1e0000000000 */
        /* <DEDUP_REMOVED lines=14> */
[----:B0-----:R-:W0:Y:S02]  /*0ff0*/  DMUL R10, R10, R20 ;  /* 0x000000140a0a7228 */ /* 0x001e240000000000 */
[----:B0-----:R-:W-:Y:S01]  /*1000*/  STG.E.128 desc[UR4][R2.64+0x1800], R8 ;  /* 0x0018000802007986 */ /* 0x001fe2000c101d04 */
[----:B------:R-:W-:Y:S05]  /*1010*/  EXIT ;  /* 0x000000000000794d */ /* 0x000fea0003800000 */
.L_x_9787:
        /* <DEDUP_REMOVED lines=14> */
.L_x_60804:


//--------------------- .text._ZN2at6native29vectorized_elementwise_kernelILi4EZNS0_50_GLOBAL__N__2680c7bb_12_PowKernel_cu_7dd49032_317029pow_tensor_scalar_kernel_implIddEEvRNS_18TensorIteratorBaseET0_EUldE0_St5arrayIPcLm2EEEEviS6_T1_ --------------------------
	.section	.text._ZN2at6native29vectorized_elementwise_kernelILi4EZNS0_50_GLOBAL__N__2680c7bb_12_PowKernel_cu_7dd49032_317029pow_tensor_scalar_kernel_implIddEEvRNS_18TensorIteratorBaseET0_EUldE0_St5arrayIPcLm2EEEEviS6_T1_,"ax",@progbits
	.align	128
        .global         _ZN2at6native29vectorized_elementwise_kernelILi4EZNS0_50_GLOBAL__N__2680c7bb_12_PowKernel_cu_7dd49032_317029pow_tensor_scalar_kernel_implIddEEvRNS_18TensorIteratorBaseET0_EUldE0_St5arrayIPcLm2EEEEviS6_T1_
        .type           _ZN2at6native29vectorized_elementwise_kernelILi4EZNS0_50_GLOBAL__N__2680c7bb_12_PowKernel_cu_7dd49032_317029pow_tensor_scalar_kernel_implIddEEvRNS_18TensorIteratorBaseET0_EUldE0_St5arrayIPcLm2EEEEviS6_T1_,@function
        .size           _ZN2at6native29vectorized_elementwise_kernelILi4EZNS0_50_GLOBAL__N__2680c7bb_12_PowKernel_cu_7dd49032_317029pow_tensor_scalar_kernel_implIddEEvRNS_18TensorIteratorBaseET0_EUldE0_St5arrayIPcLm2EEEEviS6_T1_,(.L_x_60805 - _ZN2at6native29vectorized_elementwise_kernelILi4EZNS0_50_GLOBAL__N__2680c7bb_12_PowKernel_cu_7dd49032_317029pow_tensor_scalar_kernel_implIddEEvRNS_18TensorIteratorBaseET0_EUldE0_St5arrayIPcLm2EEEEviS6_T1_)
        .other          _ZN2at6native29vectorized_elementwise_kernelILi4EZNS0_50_GLOBAL__N__2680c7bb_12_PowKernel_cu_7dd49032_317029pow_tensor_scalar_kernel_implIddEEvRNS_18TensorIteratorBaseET0_EUldE0_St5arrayIPcLm2EEEEviS6_T1_,@"STO_CUDA_ENTRY STV_DEFAULT"
_ZN2at6native29vectorized_elementwise_kernelILi4EZNS0_50_GLOBAL__N__2680c7bb_12_PowKernel_cu_7dd49032_317029pow_tensor_scalar_kernel_implIddEEvRNS_18TensorIteratorBaseET0_EUldE0_St5arrayIPcLm2EEEEviS6_T1_:
.text._ZN2at6native29vectorized_elementwise_kernelILi4EZNS0_50_GLOBAL__N__2680c7bb_12_PowKernel_cu_7dd49032_317029pow_tensor_scalar_kernel_implIddEEvRNS_18TensorIteratorBaseET0_EUldE0_St5arrayIPcLm2EEEEviS6_T1_:
        /* <DEDUP_REMOVED lines=92> */
.L_x_9791:
        /* <DEDUP_REMOVED lines=12> */
.L_x_9792:
        /* <DEDUP_REMOVED lines=12> */
.L_x_9793:
        /* <DEDUP_REMOVED lines=12> */
.L_x_9794:
        /* <DEDUP_REMOVED lines=13> */
.L_x_9795:
[----:B------:R-:W-:Y:S05]  /*08d0*/  BSYNC.RELIABLE B1 ;  /* 0x0000000000017941 */ /* 0x000fea0003800100 */
.L_x_9790:
        /* <DEDUP_REMOVED lines=11> */
.L_x_9796:
[----:B------:R-:W-:Y:S05]  /*0990*/  BSYNC.RECONVERGENT B0 ;  /* 0x0000000000007941 */ /* 0x000fea0003800200 */
.L_x_9789:
        /* <DEDUP_REMOVED lines=13> */
.L_x_9788:
[----:B------:R-:W0:Y:S01]  /*0a70*/  S2R R0, SR_TID.X ;  /* 0x0000000000007919 */ /* 0x000e220000002100 */
[----:B------:R-:W1:Y:S02]  /*0a80*/  LDC.64 R4, c[0x0][0x398] ;  /* 0x0000e600ff047b82 */ /* 0x000e640000000a00 */
[----:B-1----:R-:W-:-:S04]  /*0a90*/  IMAD.WIDE.U32 R4, R3, 0x8, R4 ;  /* 0x0000000803047825 */ /* 0x002fc800078e0004 */
[----:B0-----:R-:W-:-:S05]  /*0aa0*/  IMAD.WIDE.U32 R20, R0, 0x20, R4 ;  /* 0x0000002000147825 */ /* 0x001fca00078e0004 */
[----:B------:R-:W2:Y:S04]  /*0ab0*/  LDG.E.ENL2.256 R16, R12, desc[UR4][R20.64] ;  /* 0xfe000004140c797e */ /* 0x000ea80008121910 */
[----:B------:R-:W3:Y:S01]  /*0ac0*/  LDG.E.ENL2.256 R8, R4, desc[UR4][R20.64+0x1000] ;  /* 0xfe0080041404797e */ /* 0x000ee20008121908 */
[----:B--2---:R-:W0:-:S15]  /*0ad0*/  DMUL R22, R12, R12 ;  /* 0x0000000c0c167228 */ /* 0x004e1e0000000000 */
        /* <DEDUP_REMOVED lines=29> */
[----:B---3--:R-:W0:-:S15]  /*0cb0*/  DMUL R22, R4, R4 ;  /* 0x0000000404167228 */ /* 0x008e1e0000000000 */
[----:B------:R-:W-:-:S15]  /*0cc0*/  NOP ;  /* 0x0000000000007918 */ /* 0x000fde0000000000 */
[----:B------:R-:W-:-:S15]  /*0cd0*/  NOP ;  /* 0x0000000000007918 */ /* 0x000fde0000000000 */
[----:B------:R-:W-:-:S15]  /*0ce0*/  NOP ;  /* 0x0000000000007918 */ /* 0x000fde0000000000 */
[----:B------:R-:W-:-:S04]  /*0cf0*/  NOP ;  /* 0x0000000000007918 */ /* 0x000fc80000000000 */
[----:B0-----:R0:W-:Y:S02]  /*0d00*/  DMUL R4, R4, R22 ;  /* 0x0000001604047228 */ /* 0x0011e40000000000 */
[----:B0-----:R-:W0:Y:S02]  /*0d10*/  LDC.64 R22, c[0x0][0x390] ;  /* 0x0000e400ff167b82 */ /* 0x001e240000000a00 */
[----:B0-----:R-:W-:-:S04]  /*0d20*/  IMAD.WIDE.U32 R2, R3, 0x8, R22 ;  /* 0x0000000803027825 */ /* 0x001fc800078e0016 */
[----:B------:R-:W-:-:S15]  /*0d30*/  IMAD.WIDE.U32 R2, R0, 0x20, R2 ;  /* 0x0000002000027825 */ /* 0x000fde00078e0002 */
[----:B------:R-:W-:-:S15]  /*0d40*/  NOP ;  /* 0x0000000000007918 */ /* 0x000fde0000000000 */
[----:B------:R-:W-:-:S15]  /*0d50*/  NOP ;  /* 0x0000000000007918 */ /* 0x000fde0000000000 */
[----:B------:R-:W-:-:S11]  /*0d60*/  NOP ;  /* 0x0000000000007918 */ /* 0x000fd60000000000 */
        /* <DEDUP_REMOVED lines=30> */
[----:B0-----:R-:W0:Y:S02]  /*0f50*/  DMUL R14, R14, R24 ;  /* 0x000000180e0e7228 */ /* 0x001e240000000000 */
[----:B0-----:R-:W-:-:S15]  /*0f60*/  STG.E.ENL2.256 desc[UR4][R2.64], R12, R16 ;  /* 0xf800000c0210797f */ /* 0x001fde000f121804 */
[----:B------:R-:W-:-:S15]  /*0f70*/  NOP ;  /* 0x0000000000007918 */ /* 0x000fde0000000000 */
[----:B------:R-:W-:-:S15]  /*0f80*/  NOP ;  /* 0x0000000000007918 */ /* 0x000fde0000000000 */
[----:B------:R-:W-:-:S15]  /*0f90*/  NOP ;  /* 0x0000000000007918 */ /* 0x000fde0000000000 */
[----:B------:R-:W-:-:S02]  /*0fa0*/  NOP ;  /* 0x0000000000007918 */ /* 0x000fc40000000000 */
[----:B------:R-:W0:Y:S02]  /*0fb0*/  DMUL R10, R10, R20 ;  /* 0x000000140a0a7228 */ /* 0x000e240000000000 */
[----:B0-----:R-:W-:Y:S01]  /*0fc0*/  STG.E.ENL2.256 desc[UR4][R2.64+0x1000], R4, R8 ;  /* 0xf80080040208797f */ /* 0x001fe2000f121804 */
[----:B------:R-:W-:Y:S05]  /*0fd0*/  EXIT ;  /* 0x000000000000794d */ /* 0x000fea0003800000 */
.L_x_9797:
        /* <DEDUP_REMOVED lines=10> */
.L_x_60805:


//--------------------- .text._ZN2at6native29vectorized_elementwise_kernelILi8EZNS0_50_GLOBAL__N__2680c7bb_12_PowKernel_cu_7dd49032_317029pow_tensor_scalar_kernel_implIddEEvRNS_18TensorIteratorBaseET0_EUldE0_St5arrayIPcLm2EEEEviS6_T1_ --------------------------
	.section	.text._ZN2at6native29vectorized_elementwise_kernelILi8EZNS0_50_GLOBAL__N__2680c7bb_12_PowKernel_cu_7dd49032_317029pow_tensor_scalar_kernel_implIddEEvRNS_18TensorIteratorBaseET0_EUldE0_St5arrayIPcLm2EEEEviS6_T1_,"ax",@progbits
	.align	128
        .global         _ZN2at6native29vectorized_elementwise_kernelILi8EZNS0_50_GLOBAL__N__2680c7bb_12_PowKernel_cu_7dd49032_317029pow_tensor_scalar_kernel_implIddEEvRNS_18TensorIteratorBaseET0_EUldE0_St5arrayIPcLm2EEEEviS6_T1_
        .type           _ZN2at6native29vectorized_elementwise_kernelILi8EZNS0_50_GLOBAL__N__2680c7bb_12_PowKernel_cu_7dd49032_317029pow_tensor_scalar_kernel_implIddEEvRNS_18TensorIteratorBaseET0_EUldE0_St5arrayIPcLm2EEEEviS6_T1_,@function
        .size           _ZN2at6native29vectorized_elementwise_kernelILi8EZNS0_50_GLOBAL__N__2680c7bb_12_PowKernel_cu_7dd49032_317029pow_tensor_scalar_kernel_implIddEEvRNS_18TensorIteratorBaseET0_EUldE0_St5arrayIPcLm2EEEEviS6_T1_,(.L_x_60806 - _ZN2at6native29vectorized_elementwise_kernelILi8EZNS0_50_GLOBAL__N__2680c7bb_12_PowKernel_cu_7dd49032_317029pow_tensor_scalar_kernel_implIddEEvRNS_18TensorIteratorBaseET0_EUldE0_St5arrayIPcLm2EEEEviS6_T1_)
        .other          _ZN2at6native29vectorized_elementwise_kernelILi8EZNS0_50_GLOBAL__N__2680c7bb_12_PowKernel_cu_7dd49032_317029pow_tensor_scalar_kernel_implIddEEvRNS_18TensorIteratorBaseET0_EUldE0_St5arrayIPcLm2EEEEviS6_T1_,@"STO_CUDA_ENTRY STV_DEFAULT"
_ZN2at6native29vectorized_elementwise_kernelILi8EZNS0_50_GLOBAL__N__2680c7bb_12_PowKernel_cu_7dd49032_317029pow_tensor_scalar_kernel_implIddEEvRNS_18TensorIteratorBaseET0_EUldE0_St5arrayIPcLm2EEEEviS6_T1_:
.text._ZN2at6native29vectorized_elementwise_kernelILi8EZNS0_50_GLOBAL__N__2680c7bb_12_PowKernel_cu_7dd49032_317029pow_tensor_scalar_kernel_implIddEEvRNS_18TensorIteratorBaseET0_EUldE0_St5arrayIPcLm2EEEEviS6_T1_:
[----:B------:R-:W-:Y:S01]  /*0000*/  LDC R1, c[0x0][0x37c] ;  /* 0x0000df00ff017b82 */ /* 0x000fe20000000800 */
[----:B------:R-:W-:Y:S05]  /*0010*/  EXIT ;  /* 0x000000000000794d */ /* 0x000fea0003800000 */
.L_x_9798:
        /* <DEDUP_REMOVED lines=14> */
.L_x_60806:


//--------------------- .text._ZN2at6native18elementwise_kernelILi128ELi4EZNS0_15gpu_kernel_implIZNS0_50_GLOBAL__N__2680c7bb_12_PowKernel_cu_7dd49032_317029pow_tensor_scalar_kernel_implIddEEvRNS_18TensorIteratorBaseET0_EUldE_EEvS6_RKT_EUliE_EEviT1_ --------------------------
	.section	.text._ZN2at6native18elementwise_kernelILi128ELi4EZNS0_15gpu_kernel_implIZNS0_50_GLOBAL__N__2680c7bb_12_PowKernel_cu_7dd49032_317029pow_tensor_scalar_kernel_implIddEEvRNS_18TensorIteratorBaseET0_EUldE_EEvS6_RKT_EUliE_EEviT1_,"ax",@progbits
	.align	128
        .global         _ZN2at6native18elementwise_kernelILi128ELi4EZNS0_15gpu_kernel_implIZNS0_50_GLOBAL__N__2680c7bb_12_PowKernel_cu_7dd49032_317029pow_tensor_scalar_kernel_implIddEEvRNS_18TensorIteratorBaseET0_EUldE_EEvS6_RKT_EUliE_EEviT1_
        .type           _ZN2at6native18elementwise_kernelILi128ELi4EZNS0_15gpu_kernel_implIZNS0_50_GLOBAL__N__2680c7bb_12_PowKernel_cu_7dd49032_317029pow_tensor_scalar_kernel_implIddEEvRNS_18TensorIteratorBaseET0_EUldE_EEvS6_RKT_EUliE_EEviT1_,@function
        .size           _ZN2at6native18elementwise_kernelILi128ELi4EZNS0_15gpu_kernel_implIZNS0_50_GLOBAL__N__2680c7bb_12_PowKernel_cu_7dd49032_317029pow_tensor_scalar_kernel_implIddEEvRNS_18TensorIteratorBaseET0_EUldE_EEvS6_RKT_EUliE_EEviT1_,(.L_x_60807 - _ZN2at6native18elementwise_kernelILi128ELi4EZNS0_15gpu_kernel_implIZNS0_50_GLOBAL__N__2680c7bb_12_PowKernel_cu_7dd49032_317029pow_tensor_scalar_kernel_implIddEEvRNS_18TensorIteratorBaseET0_EUldE_EEvS6_RKT_EUliE_EEviT1_)
        .other          _ZN2at6native18elementwise_kernelILi128ELi4EZNS0_15gpu_kernel_implIZNS0_50_GLOBAL__N__2680c7bb_12_PowKernel_cu_7dd49032_317029pow_tensor_scalar_kernel_implIddEEvRNS_18TensorIteratorBaseET0_EUldE_EEvS6_RKT_EUliE_EEviT1_,@"STO_CUDA_ENTRY STV_DEFAULT"
_ZN2at6native18elementwise_kernelILi128ELi4EZNS0_15gpu_kernel_implIZNS0_50_GLOBAL__N__2680c7bb_12_PowKernel_cu_7dd49032_317029pow_tensor_scalar_kernel_implIddEEvRNS_18TensorIteratorBaseET0_EUldE_EEvS6_RKT_EUliE_EEviT1_:
.text._ZN2at6native18elementwise_kernelILi128ELi4EZNS0_15gpu_kernel_implIZNS0_50_GLOBAL__N__2680c7bb_12_PowKernel_cu_7dd49032_317029pow_tensor_scalar_kernel_implIddEEvRNS_18TensorIteratorBaseET0_EUldE_EEvS6_RKT_EUliE_EEviT1_:
        /* <DEDUP_REMOVED lines=319> */
.L_x_9801:
        /* <DEDUP_REMOVED lines=18> */
.L_x_9806:
[----:B------:R-:W2:Y:S02]  /*1510*/  LDG.E.U8 R2, desc[UR36][R2.64] ;  /* 0x0000002402027981 */ /* 0x000ea4000c1e1100 */
[----:B--2---:R4:W0:Y:S02]  /*1520*/  I2F.F64.U16 R4, R2 ;  /* 0x0000000200047312 */ /* 0x0048240000101800 */
[----:B0---4-:R-:W-:Y:S05]  /*1530*/  BRA `(.L_x_9808) ;  /* 0x0000000c00607947 */ /* 0x011fea0003800000 */
.L_x_9805:
        /* <DEDUP_REMOVED lines=9> */
.L_x_9810:
[----:B------:R-:W2:Y:S02]  /*15d0*/  LDG.E R2, desc[UR36][R2.64] ;  /* 0x0000002402027981 */ /* 0x000ea4000c1e1900 */
[----:B--2---:R4:W0:Y:S02]  /*15e0*/  I2F.F64 R4, R2 ;  /* 0x0000000200047312 */ /* 0x0048240000201c00 */
[----:B0---4-:R-:W-:Y:S05]  /*15f0*/  BRA `(.L_x_9808) ;  /* 0x0000000c00307947 */ /* 0x011fea0003800000 */
.L_x_9809:
[----:B------:R-:W2:Y:S02]  /*1600*/  LDG.E.U16 R2, desc[UR36][R2.64] ;  /* 0x0000002402027981 */ /* 0x000ea4000c1e1500 */
[----:B--2---:R4:W0:Y:S02]  /*1610*/  I2F.F64.S16 R4, R2 ;  /* 0x0000000200047312 */ /* 0x0048240000101c00 */
[----:B0---4-:R-:W-:Y:S05]  /*1620*/  BRA `(.L_x_9808) ;  /* 0x0000000c00247947 */ /* 0x011fea0003800000 */
.L_x_9804:
        /* <DEDUP_REMOVED lines=10> */
.L_x_9812:
[----:B------:R-:W2:Y:S02]  /*16d0*/  LDG.E.U16 R0, desc[UR36][R2.64] ;  /* 0x0000002402007981 */ /* 0x000ea4000c1e1500 */
[----:B--2---:R-:W-:-:S05]  /*16e0*/  HADD2.F32 R0, -RZ, R0.H0_H0 ;  /* 0x20000000ff007230 */ /* 0x004fca0000004100 */
[----:B------:R-:W-:-:S04]  /*16f0*/  FMUL.FTZ R0, R0, 1 ;  /* 0x3f80000000007820 */ /* 0x000fc80000410000 */
[----:B------:R3:W4:Y:S02]  /*1700*/  F2F.F64.F32 R4, R0 ;  /* 0x0000000000047310 */ /* 0x0007240000201800 */
[----:B---34-:R-:W-:Y:S05]  /*1710*/  BRA `(.L_x_9808) ;  /* 0x0000000800e87947 */ /* 0x018fea0003800000 */
.L_x_9811:
        /* <DEDUP_REMOVED lines=10> */
.L_x_9814:
[----:B------:R-:W2:Y:S02]  /*17c0*/  LDG.E.U16 R2, desc[UR36][R2.64] ;  /* 0x0000002402027981 */ /* 0x000ea4000c1e1500 */
[----:B--2---:R-:W-:-:S05]  /*17d0*/  HADD2.F32 R0, -RZ, R2.H0_H0 ;  /* 0x20000002ff007230 */ /* 0x004fca0000004100 */
[----:B------:R-:W-:-:S04]  /*17e0*/  FMUL.FTZ R0, R0, 1 ;  /* 0x3f80000000007820 */ /* 0x000fc80000410000 */
[----:B------:R4:W0:Y:S02]  /*17f0*/  F2F.F64.F32 R4, R0 ;  /* 0x0000000000047310 */ /* 0x0008240000201800 */
[----:B0---4-:R-:W-:Y:S05]  /*1800*/  BRA `(.L_x_9808) ;  /* 0x0000000800ac7947 */ /* 0x011fea0003800000 */
.L_x_9813:
[----:B------:R3:W5:Y:S01]  /*1810*/  LDG.E.64 R4, desc[UR36][R2.64] ;  /* 0x0000002402047981 */ /* 0x000762000c1e1b00 */
[----:B------:R-:W-:Y:S05]  /*1820*/  BRA `(.L_x_9808) ;  /* 0x0000000800a47947 */ /* 0x000fea0003800000 */
.L_x_9803:
        /* <DEDUP_REMOVED lines=13> */
.L_x_9817:
[----:B------:R2:W5:Y:S01]  /*1900*/  LDG.E.64 R4, desc[UR36][R2.64] ;  /* 0x0000002402047981 */ /* 0x000562000c1e1b00 */
[----:B------:R-:W-:Y:S05]  /*1910*/  BRA `(.L_x_9808) ;  /* 0x0000000800687947 */ /* 0x000fea0003800000 */
.L_x_9816:
        /* <DEDUP_REMOVED lines=27> */
.L_x_9819:
        /* <DEDUP_REMOVED lines=14> */
.L_x_9818:
[----:B------:R-:W2:Y:S02]  /*1bb0*/  LDG.E.U16 R0, desc[UR36][R2.64] ;  /* 0x0000002402007981 */ /* 0x000ea4000c1e1500 */
[----:B--2---:R-:W-:-:S04]  /*1bc0*/  IMAD.U32 R0, R0, 0x10000, RZ ;  /* 0x0001000000007824 */ /* 0x004fc800078e00ff */
[----:B------:R-:W-:-:S04]  /*1bd0*/  FMUL.FTZ R0, R0, 1 ;  /* 0x3f80000000007820 */ /* 0x000fc80000410000 */
[----:B------:R2:W3:Y:S02]  /*1be0*/  F2F.F64.F32 R4, R0 ;  /* 0x0000000000047310 */ /* 0x0004e40000201800 */
[----:B--23--:R-:W-:Y:S05]  /*1bf0*/  BRA `(.L_x_9808) ;  /* 0x0000000400b07947 */ /* 0x00cfea0003800000 */
.L_x_9815:
        /* <DEDUP_REMOVED lines=11> */
.L_x_9822:
        /* <DEDUP_REMOVED lines=21> */
.L_x_9824:
[----:B------:R-:W-:Y:S05]  /*1e00*/  BSYNC.RECONVERGENT B0 ;  /* 0x0000000000007941 */ /* 0x000fea0003800200 */
.L_x_9823:
[----:B------:R-:W-:Y:S02]  /*1e10*/  SHF.L.U32 R0, R0, 0x14, RZ ;  /* 0x0000001400007819 */ /* 0x000fe400000006ff */
[----:B------:R-:W-:-:S04]  /*1e20*/  LEA R2, R2, 0x3b800000, 0x17 ;  /* 0x3b80000002027811 */ /* 0x000fc800078eb8ff */
[----:B------:R-:W-:-:S05]  /*1e30*/  LOP3.LUT R0, R2, R0, R7, 0xfe, !PT ;  /* 0x0000000002007212 */ /* 0x000fca00078efe07 */
[----:B------:R-:W-:-:S04]  /*1e40*/  FMUL.FTZ R0, R0, 1 ;  /* 0x3f80000000007820 */ /* 0x000fc80000410000 */
[----:B------:R2:W3:Y:S02]  /*1e50*/  F2F.F64.F32 R4, R0 ;  /* 0x0000000000047310 */ /* 0x0004e40000201800 */
[----:B--23--:R-:W-:Y:S05]  /*1e60*/  BRA `(.L_x_9808) ;  /* 0x0000000400147947 */ /* 0x00cfea0003800000 */
.L_x_9821:
        /* <DEDUP_REMOVED lines=21> */
.L_x_9826:
[----:B------:R-:W-:Y:S05]  /*1fc0*/  BSYNC.RECONVERGENT B0 ;  /* 0x0000000000007941 */ /* 0x000fea0003800200 */
.L_x_9825:
[----:B------:R-:W-:Y:S01]  /*1fd0*/  IMAD.SHL.U32 R0, R0, 0x200000, RZ ;  /* 0x0020000000007824 */ /* 0x000fe200078e00ff */
[----:B------:R-:W-:-:S04]  /*1fe0*/  LEA R2, R2, 0x37800000, 0x17 ;  /* 0x3780000002027811 */ /* 0x000fc800078eb8ff */
[----:B------:R-:W-:-:S05]  /*1ff0*/  LOP3.LUT R0, R2, R0, R7, 0xfe, !PT ;  /* 0x0000000002007212 */ /* 0x000fca00078efe07 */
[----:B------:R-:W-:-:S04]  /*2000*/  FMUL.FTZ R0, R0, 1 ;  /* 0x3f80000000007820 */ /* 0x000fc80000410000 */
[----:B------:R2:W3:Y:S02]  /*2010*/  F2F.F64.F32 R4, R0 ;  /* 0x0000000000047310 */ /* 0x0004e40000201800 */
[----:B--23--:R-:W-:Y:S05]  /*2020*/  BRA `(.L_x_9808) ;  /* 0x0000000000a47947 */ /* 0x00cfea0003800000 */
.L_x_9820:
[----:B------:R-:W-:-:S09]  /*2030*/  UISETP.NE.AND UP0, UPT, UR4, 0x1c, UPT ;  /* 0x0000001c0400788c */ /* 0x000fd2000bf05270 */
[----:B------:R-:W-:Y:S05]  /*2040*/  BRA.U !UP0, `(.L_x_9827) ;  /* 0x0000000108947547 */ /* 0x000fea000b800000 */
[----:B------:R-:W-:-:S09]  /*2050*/  UISETP.NE.AND UP0, UPT, UR4, 0x1d, UPT ;  /* 0x0000001d0400788c */ /* 0x000fd2000bf05270 */
[----:B------:R-:W-:Y:S05]  /*2060*/  BRA.U !UP0, `(.L_x_9828) ;  /* 0x0000000108807547 */ /* 0x000fea000b800000 */
[----:B------:R-:W-:-:S09]  /*2070*/  UISETP.NE.AND UP0, UPT, UR4, 0x2c, UPT ;  /* 0x0000002c0400788c */ /* 0x000fd2000bf05270 */
[----:B------:R-:W-:Y:S05]  /*2080*/  BRA.U !UP0, `(.L_x_9829) ;  /* 0x0000000108487547 */ /* 0x000fea000b800000 */
.L_x_9807:
        /* <DEDUP_REMOVED lines=16> */
.L_x_9830:
[----:B------:R-:W-:Y:S01]  /*2190*/  CS2R R4, SRZ ;  /* 0x0000000000047805 */ /* 0x000fe2000001ff00 */
[----:B------:R-:W-:Y:S06]  /*21a0*/  BRA `(.L_x_9808) ;  /* 0x0000000000447947 */ /* 0x000fec0003800000 */
.L_x_9829:
        /* <DEDUP_REMOVED lines=12> */
.L_x_9828:
[----:B------:R-:W2:Y:S02]  /*2270*/  LDG.E.64 R4, desc[UR36][R2.64] ;  /* 0x0000002402047981 */ /* 0x000ea4000c1e1b00 */
[----:B--2---:R-:W2:Y:S02]  /*2280*/  I2F.F64.U64 R4, R4 ;  /* 0x0000000400047312 */ /* 0x004ea40000301800 */
[----:B--2---:R-:W-:Y:S05]  /*2290*/  BRA `(.L_x_9808) ;  /* 0x0000000000087947 */ /* 0x004fea0003800000 */
.L_x_9827:
[----:B------:R-:W2:Y:S02]  /*22a0*/  LDG.E R2, desc[UR36][R2.64] ;  /* 0x0000002402027981 */ /* 0x000ea4000c1e1900 */
[----:B--2---:R0:W1:Y:S02]  /*22b0*/  I2F.F64.U32 R4, R2 ;  /* 0x0000000200047312 */ /* 0x0040640000201800 */
.L_x_9808:
[----:B------:R-:W-:Y:S05]  /*22c0*/  BSYNC.RECONVERGENT B6 ;  /* 0x0000000000067941 */ /* 0x000fea0003800200 */
.L_x_9802:
[----:B------:R-:W0:Y:S01]  /*22d0*/  LDCU.64 UR6, c[0x0][0x580] ;  /* 0x0000b000ff0677ac */ /* 0x000e220008000a00 */
[----:B-1---5:R-:W1:Y:S01]  /*22e0*/  DMUL R4, R4, R4 ;  /* 0x0000000404047228 */ /* 0x022e620000000000 */
[----:B------:R-:W-:-:S04]  /*22f0*/  UPRMT UR4, UR41, 0x9910, URZ ;  /* 0x0000991029047896 */ /* 0x000fc800080000ff */
[----:B------:R-:W-:Y:S01]  /*2300*/  UISETP.GT.AND UP0, UPT, UR4, 0x9, UPT ;  /* 0x000000090400788c */ /* 0x000fe2000bf04270 */
[----:B0-23--:R-:W-:-:S05]  /*2310*/  IADD3 R2, P0, PT, R16, UR6, RZ ;  /* 0x0000000610027c10 */ /* 0x00dfca000ff1e0ff */
[----:B------:R-:W-:-:S03]  /*2320*/  IMAD.X R3, RZ, RZ, UR7, P0 ;  /* 0x00000007ff037e24 */ /* 0x000fc600080e06ff */
[----:B-1----:R-:W-:Y:S05]  /*2330*/  BRA.U UP0, `(.L_x_9831) ;  /* 0x0000000500707547 */ /* 0x002fea000b800000 */
        /* <DEDUP_REMOVED lines=11> */
.L_x_9834:
[----:B------:R-:W0:Y:S02]  /*23f0*/  F2I.S64.F64.TRUNC R4, R4 ;  /* 0x0000000400047311 */ /* 0x000e24000030d900 */
[----:B0-----:R-:W-:-:S05]  /*2400*/  MOV R7, R4 ;  /* 0x0000000400077202 */ /* 0x001fca0000000f00 */
[----:B------:R0:W-:Y:S01]  /*2410*/  STG.E.U8 desc[UR36][R2.64], R7 ;  /* 0x0000000702007986 */ /* 0x0001e2000c101124 */
[----:B------:R-:W-:Y:S05]  /*2420*/  BRA `(.L_x_9836) ;  /* 0x0000001000847947 */ /* 0x000fea0003800000 */
.L_x_9833:
        /* <DEDUP_REMOVED lines=9> */
.L_x_9838:
[----:B------:R-:W0:Y:S02]  /*24c0*/  F2I.F64.TRUNC R5, R4 ;  /* 0x0000000400057311 */ /* 0x000e24000030d100 */
[----:B0-----:R0:W-:Y:S01]  /*24d0*/  STG.E desc[UR36][R2.64], R5 ;  /* 0x0000000502007986 */ /* 0x0011e2000c101924 */
[----:B------:R-:W-:Y:S05]  /*24e0*/  BRA `(.L_x_9836) ;  /* 0x0000001000547947 */ /* 0x000fea0003800000 */
.L_x_9837:
[----:B------:R-:W0:Y:S02]  /*24f0*/  F2I.F64.TRUNC R5, R4 ;  /* 0x0000000400057311 */ /* 0x000e24000030d100 */
[----:B0-----:R0:W-:Y:S01]  /*2500*/  STG.E.U16 desc[UR36][R2.64], R5 ;  /* 0x0000000502007986 */ /* 0x0011e2000c101524 */
[----:B------:R-:W-:Y:S05]  /*2510*/  BRA `(.L_x_9836) ;  /* 0x0000001000487947 */ /* 0x000fea0003800000 */
.L_x_9832:
        /* <DEDUP_REMOVED lines=17> */
.L_x_9840:
        /* <DEDUP_REMOVED lines=12> */
.L_x_9839:
        /* <DEDUP_REMOVED lines=18> */
.L_x_9842:
        /* <DEDUP_REMOVED lines=13> */
.L_x_9841:
[----:B------:R0:W-:Y:S01]  /*28e0*/  STG.E.64 desc[UR36][R2.64], R4 ;  /* 0x0000000402007986 */ /* 0x0001e2000c101b24 */
[----:B------:R-:W-:Y:S05]  /*28f0*/  BRA `(.L_x_9836) ;  /* 0x0000000c00507947 */ /* 0x000fea0003800000 */
.L_x_9831:
        /* <DEDUP_REMOVED lines=12> */
.L_x_9845:
[----:B------:R-:W-:-:S05]  /*29c0*/  CS2R R6, SRZ ;  /* 0x0000000000067805 */ /* 0x000fca000001ff00 */
[----:B------:R0:W-:Y:S01]  /*29d0*/  STG.E.128 desc[UR36][R2.64], R4 ;  /* 0x0000000402007986 */ /* 0x0001e2000c101d24 */
[----:B------:R-:W-:Y:S05]  /*29e0*/  BRA `(.L_x_9836) ;  /* 0x0000000c00147947 */ /* 0x000fea0003800000 */
.L_x_9844:
        /* <DEDUP_REMOVED lines=27> */
.L_x_9849:
[----:B------:R-:W-:Y:S05]  /*2ba0*/  BSYNC.RECONVERGENT B0 ;  /* 0x0000000000007941 */ /* 0x000fea0003800200 */
.L_x_9848:
[----:B------:R-:W-:-:S05]  /*2bb0*/  LOP3.LUT R7, R0, 0x80, R7, 0xf8, !PT ;  /* 0x0000008000077812 */ /* 0x000fca00078ef807 */
[----:B------:R0:W-:Y:S01]  /*2bc0*/  STG.E.U8 desc[UR36][R2.64], R7 ;  /* 0x0000000702007986 */ /* 0x0001e2000c101124 */
[----:B------:R-:W-:Y:S05]  /*2bd0*/  BRA `(.L_x_9836) ;  /* 0x0000000800987947 */ /* 0x000fea0003800000 */
.L_x_9847:
        /* <DEDUP_REMOVED lines=23> */
.L_x_9851:
[----:B------:R-:W-:Y:S05]  /*2d50*/  BSYNC.RECONVERGENT B0 ;  /* 0x0000000000007941 */ /* 0x000fea0003800200 */
.L_x_9850:
[----:B------:R-:W-:-:S05]  /*2d60*/  LOP3.LUT R7, R0, 0x80, R7, 0xf8, !PT ;  /* 0x0000008000077812 */ /* 0x000fca00078ef807 */
[----:B------:R0:W-:Y:S01]  /*2d70*/  STG.E.U8 desc[UR36][R2.64], R7 ;  /* 0x0000000702007986 */ /* 0x0001e2000c101124 */
[----:B------:R-:W-:Y:S05]  /*2d80*/  BRA `(.L_x_9836) ;  /* 0x00000008002c7947 */ /* 0x000fea0003800000 */
.L_x_9846:
        /* <DEDUP_REMOVED lines=12> */
.L_x_9843:
        /* <DEDUP_REMOVED lines=11> */
.L_x_9854:
        /* <DEDUP_REMOVED lines=21> */
.L_x_9857:
[----:B------:R-:W-:-:S04]  /*3050*/  SHF.R.U32.HI R0, RZ, 0x14, R7 ;  /* 0x00000014ff007819 */ /* 0x000fc80000011607 */
[----:B------:R-:W-:-:S04]  /*3060*/  LOP3.LUT R0, R0, 0x1, RZ, 0xc0, !PT ;  /* 0x0000000100007812 */ /* 0x000fc800078ec0ff */
[----:B------:R-:W-:-:S04]  /*3070*/  IADD3 R0, PT, PT, R7, 0x487ffff, R0 ;  /* 0x0487ffff07007810 */ /* 0x000fc80007ffe000 */
[----:B------:R-:W-:-:S04]  /*3080*/  SHF.R.U32.HI R0, RZ, 0x14, R0 ;  /* 0x00000014ff007819 */ /* 0x000fc80000011600 */
[----:B------:R-:W-:-:S07]  /*3090*/  LOP3.LUT R4, R0, 0xff, RZ, 0xc0, !PT ;  /* 0x000000ff00047812 */ /* 0x000fce00078ec0ff */
.L_x_9858:
[----:B------:R-:W-:-:S04]  /*30a0*/  SHF.R.U32.HI R5, RZ, 0x18, R7 ;  /* 0x00000018ff057819 */ /* 0x000fc80000011607 */
[----:B------:R-:W-:-:S04]  /*30b0*/  LOP3.LUT R4, R4, 0x80, R5, 0xf8, !PT ;  /* 0x0000008004047812 */ /* 0x000fc800078ef805 */
[----:B------:R-:W-:-:S07]  /*30c0*/  PRMT R0, R4, 0x7610, R0 ;  /* 0x0000761004007816 */ /* 0x000fce0000000000 */
.L_x_9856:
[----:B------:R-:W-:Y:S05]  /*30d0*/  BSYNC.RECONVERGENT B0 ;  /* 0x0000000000007941 */ /* 0x000fea0003800200 */
.L_x_9855:
[----:B------:R4:W-:Y:S01]  /*30e0*/  STG.E.U8 desc[UR36][R2.64], R0 ;  /* 0x0000000002007986 */ /* 0x0009e2000c101124 */
[----:B------:R-:W-:Y:S05]  /*30f0*/  BRA `(.L_x_9836) ;  /* 0x0000000400507947 */ /* 0x000fea0003800000 */
.L_x_9853:
        /* <DEDUP_REMOVED lines=21> */
.L_x_9861:
[----:B------:R-:W-:-:S04]  /*3250*/  SHF.R.U32.HI R0, RZ, 0x15, R7 ;  /* 0x00000015ff007819 */ /* 0x000fc80000011607 */
[----:B------:R-:W-:-:S04]  /*3260*/  LOP3.LUT R0, R0, 0x1, RZ, 0xc0, !PT ;  /* 0x0000000100007812 */ /* 0x000fc800078ec0ff */
[----:B------:R-:W-:-:S04]  /*3270*/  IADD3 R0, PT, PT, R7, 0x88fffff, R0 ;  /* 0x088fffff07007810 */ /* 0x000fc80007ffe000 */
[----:B------:R-:W-:-:S04]  /*3280*/  SHF.R.U32.HI R0, RZ, 0x15, R0 ;  /* 0x00000015ff007819 */ /* 0x000fc80000011600 */
[----:B------:R-:W-:-:S07]  /*3290*/  LOP3.LUT R4, R0, 0xff, RZ, 0xc0, !PT ;  /* 0x000000ff00047812 */ /* 0x000fce00078ec0ff */
.L_x_9862:
[----:B------:R-:W-:-:S04]  /*32a0*/  SHF.R.U32.HI R5, RZ, 0x18, R7 ;  /* 0x00000018ff057819 */ /* 0x000fc80000011607 */
[----:B------:R-:W-:-:S04]  /*32b0*/  LOP3.LUT R4, R4, 0x80, R5, 0xf8, !PT ;  /* 0x0000008004047812 */ /* 0x000fc800078ef805 */
[----:B------:R-:W-:-:S07]  /*32c0*/  PRMT R0, R4, 0x7610, R0 ;  /* 0x0000761004007816 */ /* 0x000fce0000000000 */
.L_x_9860:
[----:B------:R-:W-:Y:S05]  /*32d0*/  BSYNC.RECONVERGENT B0 ;  /* 0x0000000000007941 */ /* 0x000fea0003800200 */
.L_x_9859:
[----:B------:R3:W-:Y:S01]  /*32e0*/  STG.E.U8 desc[UR36][R2.64], R0 ;  /* 0x0000000002007986 */ /* 0x0007e2000c101124 */
[----:B------:R-:W-:Y:S05]  /*32f0*/  BRA `(.L_x_9836) ;  /* 0x0000000000d07947 */ /* 0x000fea0003800000 */
.L_x_9852:
[----:B------:R-:W-:-:S09]  /*3300*/  UISETP.NE.AND UP0, UPT, UR4, 0x1c, UPT ;  /* 0x0000001c0400788c */ /* 0x000fd2000bf05270 */
[----:B------:R-:W-:Y:S05]  /*3310*/  BRA.U !UP0, `(.L_x_9863) ;  /* 0x0000000108c07547 */ /* 0x000fea000b800000 */
[----:B------:R-:W-:-:S09]  /*3320*/  UISETP.NE.AND UP0, UPT, UR4, 0x1d, UPT ;  /* 0x0000001d0400788c */ /* 0x000fd2000bf05270 */
[----:B------:R-:W-:Y:S05]  /*3330*/  BRA.U !UP0, `(.L_x_9864) ;  /* 0x0000000108ac7547 */ /* 0x000fea000b800000 */
[----:B------:R-:W-:-:S09]  /*3340*/  UISETP.NE.AND UP0, UPT, UR4, 0x2c, UPT ;  /* 0x0000002c0400788c */ /* 0x000fd2000bf05270 */
[----:B------:R-:W-:Y:S05]  /*3350*/  BRA.U !UP0, `(.L_x_9865) ;  /* 0x0000000108447547 */ /* 0x000fea000b800000 */
.L_x_9835:
        /* <DEDUP_REMOVED lines=16> */
.L_x_9866:
[----:B------:R-:W-:Y:S05]  /*3460*/  BRA `(.L_x_9836) ;  /* 0x0000000000747947 */ /* 0x000fea0003800000 */
.L_x_9865:
        /* <DEDUP_REMOVED lines=24> */
.L_x_9864:
[----:B------:R-:W0:Y:S02]  /*35f0*/  F2I.U64.F64.TRUNC R4, R4 ;  /* 0x0000000400047311 */ /* 0x000e24000030d800 */
[----:B0-----:R1:W-:Y:S01]  /*3600*/  STG.E.64 desc[UR36][R2.64], R4 ;  /* 0x0000000402007986 */ /* 0x0013e2000c101b24 */
[----:B------:R-:W-:Y:S05]  /*3610*/  BRA `(.L_x_9836) ;  /* 0x0000000000087947 */ /* 0x000fea0003800000 */
.L_x_9863:
[----:B------:R-:W0:Y:S02]  /*3620*/  F2I.U32.F64.TRUNC R5, R4 ;  /* 0x0000000400057311 */ /* 0x000e24000030d000 */
[----:B0-----:R0:W-:Y:S02]  /*3630*/  STG.E desc[UR36][R2.64], R5 ;  /* 0x0000000502007986 */ /* 0x0011e4000c101924 */
.L_x_9836:
[----:B------:R-:W-:-:S07]  /*3640*/  VIADD R17, R17, 0x80 ;  /* 0x0000008011117836 */ /* 0x000fce0000000000 */
.L_x_9800:
[----:B------:R-:W-:Y:S05]  /*3650*/  BSYNC.RECONVERGENT B7 ;  /* 0x0000000000077941 */ /* 0x000fea0003800200 */
.L_x_9799:
        /* <DEDUP_REMOVED lines=307> */
.L_x_9869:
        /* <DEDUP_REMOVED lines=18> */
.L_x_9874:
[----:B------:R-:W2:Y:S02]  /*4ab0*/  LDG.E.U8 R2, desc[UR36][R2.64] ;  /* 0x0000002402027981 */ /* 0x000ea4000c1e1100 */
[----:B--2---:R4:W0:Y:S02]  /*4ac0*/  I2F.F64.U16 R4, R2 ;  /* 0x0000000200047312 */ /* 0x0048240000101800 */
[----:B0---4-:R-:W-:Y:S05]  /*4ad0*/  BRA `(.L_x_9876) ;  /* 0x0000000c00607947 */ /* 0x011fea0003800000 */
.L_x_9873:
        /* <DEDUP_REMOVED lines=9> */
.L_x_9878:
[----:B------:R-:W2:Y:S02]  /*4b70*/  LDG.E R2, desc[UR36][R2.64] ;  /* 0x0000002402027981 */ /* 0x000ea4000c1e1900 */
[----:B--2---:R4:W0:Y:S02]  /*4b80*/  I2F.F64 R4, R2 ;  /* 0x0000000200047312 */ /* 0x0048240000201c00 */
[----:B0---4-:R-:W-:Y:S05]  /*4b90*/  BRA `(.L_x_9876) ;  /* 0x0000000c00307947 */ /* 0x011fea0003800000 */
.L_x_9877:
[----:B------:R-:W2:Y:S02]  /*4ba0*/  LDG.E.U16 R2, desc[UR36][R2.64] ;  /* 0x0000002402027981 */ /* 0x000ea4000c1e1500 */
[----:B--2---:R4:W0:Y:S02]  /*4bb0*/  I2F.F64.S16 R4, R2 ;  /* 0x0000000200047312 */ /* 0x0048240000101c00 */
[----:B0---4-:R-:W-:Y:S05]  /*4bc0*/  BRA `(.L_x_9876) ;  /* 0x0000000c00247947 */ /* 0x011fea0003800000 */
.L_x_9872:
        /* <DEDUP_REMOVED lines=10> */
.L_x_9880:
[----:B------:R-:W2:Y:S02]  /*4c70*/  LDG.E.U16 R0, desc[UR36][R2.64] ;  /* 0x0000002402007981 */ /* 0x000ea4000c1e1500 */
[----:B--2---:R-:W-:-:S05]  /*4c80*/  HADD2.F32 R0, -RZ, R0.H0_H0 ;  /* 0x20000000ff007230 */ /* 0x004fca0000004100 */
[----:B------:R-:W-:-:S04]  /*4c90*/  FMUL.FTZ R0, R0, 1 ;  /* 0x3f80000000007820 */ /* 0x000fc80000410000 */
[----:B------:R3:W4:Y:S02]  /*4ca0*/  F2F.F64.F32 R4, R0 ;  /* 0x0000000000047310 */ /* 0x0007240000201800 */
[----:B---34-:R-:W-:Y:S05]  /*4cb0*/  BRA `(.L_x_9876) ;  /* 0x0000000800e87947 */ /* 0x018fea0003800000 */
.L_x_9879:
        /* <DEDUP_REMOVED lines=10> */
.L_x_9882:
[----:B------:R-:W2:Y:S02]  /*4d60*/  LDG.E.U16 R2, desc[UR36][R2.64] ;  /* 0x0000002402027981 */ /* 0x000ea4000c1e1500 */
[----:B--2---:R-:W-:-:S05]  /*4d70*/  HADD2.F32 R0, -RZ, R2.H0_H0 ;  /* 0x20000002ff007230 */ /* 0x004fca0000004100 */
[----:B------:R-:W-:-:S04]  /*4d80*/  FMUL.FTZ R0, R0, 1 ;  /* 0x3f80000000007820 */ /* 0x000fc80000410000 */
[----:B------:R4:W0:Y:S02]  /*4d90*/  F2F.F64.F32 R4, R0 ;  /* 0x0000000000047310 */ /* 0x0008240000201800 */
[----:B0---4-:R-:W-:Y:S05]  /*4da0*/  BRA `(.L_x_9876) ;  /* 0x0000000800ac7947 */ /* 0x011fea0003800000 */
.L_x_9881:
[----:B------:R3:W5:Y:S01]  /*4db0*/  LDG.E.64 R4, desc[UR36][R2.64] ;  /* 0x0000002402047981 */ /* 0x000762000c1e1b00 */
[----:B------:R-:W-:Y:S05]  /*4dc0*/  BRA `(.L_x_9876) ;  /* 0x0000000800a47947 */ /* 0x000fea0003800000 */
.L_x_9871:
        /* <DEDUP_REMOVED lines=13> */
.L_x_9885:
[----:B------:R0:W5:Y:S01]  /*4ea0*/  LDG.E.64 R4, desc[UR36][R2.64] ;  /* 0x0000002402047981 */ /* 0x000162000c1e1b00 */
[----:B------:R-:W-:Y:S05]  /*4eb0*/  BRA `(.L_x_9876) ;  /* 0x0000000800687947 */ /* 0x000fea0003800000 */
.L_x_9884:
        /* <DEDUP_REMOVED lines=27> */
.L_x_9887:
        /* <DEDUP_REMOVED lines=14> */
.L_x_9886:
[----:B------:R-:W2:Y:S02]  /*5150*/  LDG.E.U16 R0, desc[UR36][R2.64] ;  /* 0x0000002402007981 */ /* 0x000ea4000c1e1500 */
[----:B--2---:R-:W-:-:S05]  /*5160*/  SHF.L.U32 R0, R0, 0x10, RZ ;  /* 0x0000001000007819 */ /* 0x004fca00000006ff */
[----:B------:R-:W-:-:S04]  /*5170*/  FMUL.FTZ R0, R0, 1 ;  /* 0x3f80000000007820 */ /* 0x000fc80000410000 */
[----:B------:R0:W1:Y:S02]  /*5180*/  F2F.F64.F32 R4, R0 ;  /* 0x0000000000047310 */ /* 0x0000640000201800 */
[----:B01----:R-:W-:Y:S05]  /*5190*/  BRA `(.L_x_9876) ;  /* 0x0000000400b07947 */ /* 0x003fea0003800000 */
.L_x_9883:
        /* <DEDUP_REMOVED lines=11> */
.L_x_9890:
        /* <DEDUP_REMOVED lines=21> */
.L_x_9892:
[----:B------:R-:W-:Y:S05]  /*53a0*/  BSYNC.RECONVERGENT B0 ;  /* 0x0000000000007941 */ /* 0x000fea0003800200 */
.L_x_9891:
[----:B------:R-:W-:Y:S01]  /*53b0*/  IMAD.SHL.U32 R0, R0, 0x100000, RZ ;  /* 0x0010000000007824 */ /* 0x000fe200078e00ff */
[----:B------:R-:W-:-:S04]  /*53c0*/  LEA R2, R2, 0x3b800000, 0x17 ;  /* 0x3b80000002027811 */ /* 0x000fc800078eb8ff */
[----:B------:R-:W-:-:S05]  /*53d0*/  LOP3.LUT R0, R2, R0, R7, 0xfe, !PT ;  /* 0x0000000002007212 */ /* 0x000fca00078efe07 */
[----:B------:R-:W-:-:S04]  /*53e0*/  FMUL.FTZ R0, R0, 1 ;  /* 0x3f80000000007820 */ /* 0x000fc80000410000 */
[----:B------:R3:W4:Y:S02]  /*53f0*/  F2F.F64.F32 R4, R0 ;  /* 0x0000000000047310 */ /* 0x0007240000201800 */
[----:B---34-:R-:W-:Y:S05]  /*5400*/  BRA `(.L_x_9876) ;  /* 0x0000000400147947 */ /* 0x018fea0003800000 */
.L_x_9889:
        /* <DEDUP_REMOVED lines=21> */
.L_x_9894:
[----:B------:R-:W-:Y:S05]  /*5560*/  BSYNC.RECONVERGENT B0 ;  /* 0x0000000000007941 */ /* 0x000fea0003800200 */
.L_x_9893:
[----:B------:R-:W-:Y:S02]  /*5570*/  SHF.L.U32 R0, R0, 0x15, RZ ;  /* 0x0000001500007819 */ /* 0x000fe400000006ff */
[----:B------:R-:W-:-:S04]  /*5580*/  LEA R2, R2, 0x37800000, 0x17 ;  /* 0x3780000002027811 */ /* 0x000fc800078eb8ff */
[----:B------:R-:W-:-:S05]  /*5590*/  LOP3.LUT R0, R2, R0, R7, 0xfe, !PT ;  /* 0x0000000002007212 */ /* 0x000fca00078efe07 */
[----:B------:R-:W-:-:S04]  /*55a0*/  FMUL.FTZ R0, R0, 1 ;  /* 0x3f80000000007820 */ /* 0x000fc80000410000 */
[----:B------:R3:W4:Y:S02]  /*55b0*/  F2F.F64.F32 R4, R0 ;  /* 0x0000000000047310 */ /* 0x0007240000201800 */
[----:B---34-:R-:W-:Y:S05]  /*55c0*/  BRA `(.L_x_9876) ;  /* 0x0000000000a47947 */ /* 0x018fea0003800000 */
.L_x_9888:
        /* <DEDUP_REMOVED lines=18> */
.L_x_9875:
        /* <DEDUP_REMOVED lines=16> */
.L_x_9897:
[----:B------:R-:W-:Y:S01]  /*57f0*/  CS2R R4, SRZ ;  /* 0x0000000000047805 */ /* 0x000fe2000001ff00 */
[----:B------:R-:W-:Y:S06]  /*5800*/  BRA `(.L_x_9876) ;  /* 0x0000000000147947 */ /* 0x000fec0003800000 */
.L_x_9896:
[----:B------:R-:W2:Y:S02]  /*5810*/  LDG.E.64 R4, desc[UR36][R2.64] ;  /* 0x0000002402047981 */ /* 0x000ea4000c1e1b00 */
[----:B--2---:R-:W3:Y:S02]  /*5820*/  I2F.F64.U64 R4, R4 ;  /* 0x0000000400047312 */ /* 0x004ee40000301800 */
[----:B---3--:R-:W-:Y:S05]  /*5830*/  BRA `(.L_x_9876) ;  /* 0x0000000000087947 */ /* 0x008fea0003800000 */
.L_x_9895:
[----:B------:R-:W2:Y:S02]  /*5840*/  LDG.E R2, desc[UR36][R2.64] ;  /* 0x0000002402027981 */ /* 0x000ea4000c1e1900 */
[----:B--2---:R1:W2:Y:S02]  /*5850*/  I2F.F64.U32 R4, R2 ;  /* 0x0000000200047312 */ /* 0x0042a40000201800 */
.L_x_9876:
[----:B------:R-:W-:Y:S05]  /*5860*/  BSYNC.RECONVERGENT B6 ;  /* 0x0000000000067941 */ /* 0x000fea0003800200 */
.L_x_9870:
[----:B------:R-:W0:Y:S01]  /*5870*/  LDCU.64 UR6, c[0x0][0x580] ;  /* 0x0000b000ff0677ac */ /* 0x000e220008000a00 */
[----:B--2--5:R-:W2:Y:S01]  /*5880*/  DMUL R4, R4, R4 ;  /* 0x0000000404047228 */ /* 0x024ea20000000000 */
[----:B------:R-:W-:-:S04]  /*5890*/  UPRMT UR4, UR41, 0x9910, URZ ;  /* 0x0000991029047896 */ /* 0x000fc800080000ff */
[----:B------:R-:W-:Y:S01]  /*58a0*/  UISETP.GT.AND UP0, UPT, UR4, 0x9, UPT ;  /* 0x000000090400788c */ /* 0x000fe2000bf04270 */
[----:B01-3--:R-:W-:-:S05]  /*58b0*/  IADD3 R2, P0, PT, R16, UR6, RZ ;  /* 0x0000000610027c10 */ /* 0x00bfca000ff1e0ff */
[----:B------:R-:W-:-:S03]  /*58c0*/  IMAD.X R3, RZ, RZ, UR7, P0 ;  /* 0x00000007ff037e24 */ /* 0x000fc600080e06ff */
[----:B--2---:R-:W-:Y:S05]  /*58d0*/  BRA.U UP0, `(.L_x_9898) ;  /* 0x0000000500707547 */ /* 0x004fea000b800000 */
        /* <DEDUP_REMOVED lines=11> */
.L_x_9901:
[----:B------:R-:W0:Y:S02]  /*5990*/  F2I.S64.F64.TRUNC R4, R4 ;  /* 0x0000000400047311 */ /* 0x000e24000030d900 */
[----:B0-----:R-:W-:-:S05]  /*59a0*/  MOV R7, R4 ;  /* 0x0000000400077202 */ /* 0x001fca0000000f00 */
[----:B------:R3:W-:Y:S01]  /*59b0*/  STG.E.U8 desc[UR36][R2.64], R7 ;  /* 0x0000000702007986 */ /* 0x0007e2000c101124 */
[----:B------:R-:W-:Y:S05]  /*59c0*/  BRA `(.L_x_9903) ;  /* 0x0000001000807947 */ /* 0x000fea0003800000 */
.L_x_9900:
        /* <DEDUP_REMOVED lines=9> */
.L_x_9905:
[----:B------:R-:W0:Y:S02]  /*5a60*/  F2I.F64.TRUNC R5, R4 ;  /* 0x0000000400057311 */ /* 0x000e24000030d100 */
[----:B0-----:R2:W-:Y:S01]  /*5a70*/  STG.E desc[UR36][R2.64], R5 ;  /* 0x0000000502007986 */ /* 0x0015e2000c101924 */
[----:B------:R-:W-:Y:S05]  /*5a80*/  BRA `(.L_x_9903) ;  /* 0x0000001000507947 */ /* 0x000fea0003800000 */
.L_x_9904:
[----:B------:R-:W0:Y:S02]  /*5a90*/  F2I.F64.TRUNC R5, R4 ;  /* 0x0000000400057311 */ /* 0x000e24000030d100 */
[----:B0-----:R0:W-:Y:S01]  /*5aa0*/  STG.E.U16 desc[UR36][R2.64], R5 ;  /* 0x0000000502007986 */ /* 0x0011e2000c101524 */
[----:B------:R-:W-:Y:S05]  /*5ab0*/  BRA `(.L_x_9903) ;  /* 0x0000001000447947 */ /* 0x000fea0003800000 */
.L_x_9899:
        /* <DEDUP_REMOVED lines=17> */
.L_x_9907:
        /* <DEDUP_REMOVED lines=12> */
.L_x_9906:
        /* <DEDUP_REMOVED lines=18> */
.L_x_9909:
        /* <DEDUP_REMOVED lines=13> */
.L_x_9908:
[----:B------:R0:W-:Y:S01]  /*5e80*/  STG.E.64 desc[UR36][R2.64], R4 ;  /* 0x0000000402007986 */ /* 0x0001e2000c101b24 */
[----:B------:R-:W-:Y:S05]  /*5e90*/  BRA `(.L_x_9903) ;  /* 0x0000000c004c7947 */ /* 0x000fea0003800000 */
.L_x_9898:
        /* <DEDUP_REMOVED lines=13> */
.L_x_9913:
        /* <DEDUP_REMOVED lines=26> */
.L_x_9916:
[----:B------:R-:W-:-:S04]  /*6110*/  SHF.R.U32.HI R5, RZ, 0x18, R7 ;  /* 0x00000018ff057819 */ /* 0x000fc80000011607 */
[----:B------:R-:W-:-:S07]  /*6120*/  LOP3.LUT R0, R0, 0x80, R5, 0xf8, !PT ;  /* 0x0000008000007812 */ /* 0x000fce00078ef805 */
.L_x_9915:
[----:B------:R-:W-:Y:S05]  /*6130*/  BSYNC.RECONVERGENT B0 ;  /* 0x0000000000007941 */ /* 0x000fea0003800200 */
.L_x_9914:
[----:B------:R0:W-:Y:S01]  /*6140*/  STG.E.U8 desc[UR36][R2.64], R0 ;  /* 0x0000000002007986 */ /* 0x0001e2000c101124 */
[----:B------:R-:W-:Y:S05]  /*6150*/  BRA `(.L_x_9903) ;  /* 0x00000008009c7947 */ /* 0x000fea0003800000 */
.L_x_9912:
        /* <DEDUP_REMOVED lines=26> */
.L_x_9919:
[----:B------:R-:W-:-:S04]  /*6300*/  SHF.R.U32.HI R5, RZ, 0x18, R7 ;  /* 0x00000018ff057819 */ /* 0x000fc80000011607 */
[----:B------:R-:W-:-:S07]  /*6310*/  LOP3.LUT R0, R0, 0x80, R5, 0xf8, !PT ;  /* 0x0000008000007812 */ /* 0x000fce00078ef805 */
.L_x_9918:
[----:B------:R-:W-:Y:S05]  /*6320*/  BSYNC.RECONVERGENT B0 ;  /* 0x0000000000007941 */ /* 0x000fea0003800200 */
.L_x_9917:
[----:B------:R0:W-:Y:S01]  /*6330*/  STG.E.U8 desc[UR36][R2.64], R0 ;  /* 0x0000000002007986 */ /* 0x0001e2000c101124 */
[----:B------:R-:W-:Y:S05]  /*6340*/  BRA `(.L_x_9903) ;  /* 0x0000000800207947 */ /* 0x000fea0003800000 */
.L_x_9911:
        /* <DEDUP_REMOVED lines=30> */
.L_x_9921:
[----:B------:R-:W0:Y:S02]  /*6530*/  F2I.U64.F64.TRUNC R4, R4 ;  /* 0x0000000400047311 */ /* 0x000e24000030d800 */
[----:B0-----:R0:W-:Y:S01]  /*6540*/  STG.E.64 desc[UR36][R2.64], R4 ;  /* 0x0000000402007986 */ /* 0x0011e2000c101b24 */
[----:B------:R-:W-:Y:S05]  /*6550*/  BRA `(.L_x_9903) ;  /* 0x00000004009c7947 */ /* 0x000fea0003800000 */
.L_x_9920:
[----:B------:R-:W0:Y:S02]  /*6560*/  F2I.U32.F64.TRUNC R5, R4 ;  /* 0x0000000400057311 */ /* 0x000e24000030d000 */
[----:B0-----:R0:W-:Y:S01]  /*6570*/  STG.E desc[UR36][R2.64], R5 ;  /* 0x0000000502007986 */ /* 0x0011e2000c101924 */
[----:B------:R-:W-:Y:S05]  /*6580*/  BRA `(.L_x_9903) ;  /* 0x0000000400907947 */ /* 0x000fea0003800000 */
.L_x_9910:
        /* <DEDUP_REMOVED lines=10> */
.L_x_9923:
[----:B------:R-:W-:-:S05]  /*6630*/  CS2R R6, SRZ ;  /* 0x0000000000067805 */ /* 0x000fca000001ff00 */
[----:B------:R0:W-:Y:S01]  /*6640*/  STG.E.128 desc[UR36][R2.64], R4 ;  /* 0x0000000402007986 */ /* 0x0001e2000c101d24 */
[----:B------:R-:W-:Y:S05]  /*6650*/  BRA `(.L_x_9903) ;  /* 0x00000004005c7947 */ /* 0x000fea0003800000 */
.L_x_9922:
[----:B------:R-:W-:-:S09]  /*6660*/  UISETP.NE.AND UP0, UPT, UR4, 0xf, UPT ;  /* 0x0000000f0400788c */ /* 0x000fd2000bf05270 */
[----:B------:R-:W-:Y:S05]  /*6670*/  BRA.U !UP0, `(.L_x_9924) ;  /* 0x0000000508287547 */ /* 0x000fea000b800000 */
[----:B------:R-:W-:-:S09]  /*6680*/  UISETP.NE.AND UP0, UPT, UR4, 0x17, UPT ;  /* 0x000000170400788c */ /* 0x000fd2000bf05270 */
[----:B------:R-:W-:Y:S05]  /*6690*/  BRA.U !UP0, `(.L_x_9925) ;  /* 0x0000000108b07547 */ /* 0x000fea000b800000 */
[----:B------:R-:W-:-:S09]  /*66a0*/  UISETP.NE.AND UP0, UPT, UR4, 0x18, UPT ;  /* 0x000000180400788c */ /* 0x000fd2000bf05270 */
[----:B------:R-:W-:Y:S05]  /*66b0*/  BRA.U !UP0, `(.L_x_9926) ;  /* 0x0000000108447547 */ /* 0x000fea000b800000 */
.L_x_9902:
        /* <DEDUP_REMOVED lines=16> */
.L_x_9927:
[----:B------:R-:W-:Y:S05]  /*67c0*/  BRA `(.L_x_9903) ;  /* 0x0000000400007947 */ /* 0x000fea0003800000 */
.L_x_9926:
        /* <DEDUP_REMOVED lines=21> */
.L_x_9929:
[----:B------:R-:W-:Y:S05]  /*6920*/  BSYNC.RECONVERGENT B0 ;  /* 0x0000000000007941 */ /* 0x000fea0003800200 */
.L_x_9928:
[----:B------:R-:W-:-:S05]  /*6930*/  LOP3.LUT R7, R0, 0x80, R7, 0xf8, !PT ;  /* 0x0000008000077812 */ /* 0x000fca00078ef807 */
[----:B------:R0:W-:Y:S01]  /*6940*/  STG.E.U8 desc[UR36][R2.64], R7 ;  /* 0x0000000702007986 */ /* 0x0001e2000c101124 */
[----:B------:R-:W-:Y:S05]  /*6950*/  BRA `(.L_x_9903) ;  /* 0x00000000009c7947 */ /* 0x000fea0003800000 */
.L_x_9925:
        /* <DEDUP_REMOVED lines=20> */
.L_x_9931:
[----:B------:R-:W-:Y:S02]  /*6aa0*/  ISETP.GT.U32.AND P0, PT, R6, 0x7f800000, PT ;  /* 0x7f8000000600780c */ /* 0x000fe40003f04070 */
[----:B------:R-:W-:-:S04]  /*6ab0*/  MOV R0, 0x7f ;  /* 0x0000007f00007802 */ /* 0x000fc80000000f00 */
[----:B------:R-:W-:-:S07]  /*6ac0*/  SEL R0, R0, 0x7c, P0 ;  /* 0x0000007c00007807 */ /* 0x000fce0000000000 */
.L_x_9932:
[----:B------:R-:W-:Y:S05]  /*6ad0*/  BSYNC.RECONVERGENT B0 ;  /* 0x0000000000007941 */ /* 0x000fea0003800200 */
.L_x_9930:
[----:B------:R-:W-:-:S04]  /*6ae0*/  SHF.R.U32.HI R5, RZ, 0x18, R7 ;  /* 0x00000018ff057819 */ /* 0x000fc80000011607 */
[----:B------:R-:W-:-:S05]  /*6af0*/  LOP3.LUT R5, R0, 0x80, R5, 0xf8, !PT ;  /* 0x0000008000057812 */ /* 0x000fca00078ef805 */
[----:B------:R0:W-:Y:S01]  /*6b00*/  STG.E.U8 desc[UR36][R2.64], R5 ;  /* 0x0000000502007986 */ /* 0x0001e2000c101124 */
[----:B------:R-:W-:Y:S05]  /*6b10*/  BRA `(.L_x_9903) ;  /* 0x00000000002c7947 */ /* 0x000fea0003800000 */
.L_x_9924:
        /* <DEDUP_REMOVED lines=11> */
.L_x_9903:
[----:B------:R-:W-:-:S07]  /*6bd0*/  VIADD R17, R17, 0x80 ;  /* 0x0000008011117836 */ /* 0x000fce0000000000 */
.L_x_9868:
[----:B------:R-:W-:Y:S05]  /*6be0*/  BSYNC.RECONVERGENT B7 ;  /* 0x0000000000077941 */ /* 0x000fea0003800200 */
.L_x_9867:
        /* <DEDUP_REMOVED lines=307> */
.L_x_9935:
        /* <DEDUP_REMOVED lines=18> */
.L_x_9940:
[----:B------:R-:W2:Y:S02]  /*8040*/  LDG.E.U8 R2, desc[UR36][R2.64] ;  /* 0x0000002402027981 */ /* 0x000ea4000c1e1100 */
[----:B--2---:R0:W1:Y:S02]  /*8050*/  I2F.F64.U16 R4, R2 ;  /* 0x0000000200047312 */ /* 0x0040640000101800 */
[----:B01----:R-:W-:Y:S05]  /*8060*/  BRA `(.L_x_9942) ;  /* 0x0000000c00607947 */ /* 0x003fea0003800000 */
.L_x_9939:
        /* <DEDUP_REMOVED lines=9> */
.L_x_9944:
[----:B------:R-:W2:Y:S02]  /*8100*/  LDG.E R2, desc[UR36][R2.64] ;  /* 0x0000002402027981 */ /* 0x000ea4000c1e1900 */
[----:B--2---:R0:W1:Y:S02]  /*8110*/  I2F.F64 R4, R2 ;  /* 0x0000000200047312 */ /* 0x0040640000201c00 */
[----:B01----:R-:W-:Y:S05]  /*8120*/  BRA `(.L_x_9942) ;  /* 0x0000000c00307947 */ /* 0x003fea0003800000 */
.L_x_9943:
[----:B------:R-:W2:Y:S02]  /*8130*/  LDG.E.U16 R2, desc[UR36][R2.64] ;  /* 0x0000002402027981 */ /* 0x000ea4000c1e1500 */
[----:B--2---:R0:W1:Y:S02]  /*8140*/  I2F.F64.S16 R4, R2 ;  /* 0x0000000200047312 */ /* 0x0040640000101c00 */
[----:B01----:R-:W-:Y:S05]  /*8150*/  BRA `(.L_x_9942) ;  /* 0x0000000c00247947 */ /* 0x003fea0003800000 */
.L_x_9938:
        /* <DEDUP_REMOVED lines=10> */
.L_x_9946:
[----:B------:R-:W2:Y:S02]  /*8200*/  LDG.E.U16 R0, desc[UR36][R2.64] ;  /* 0x0000002402007981 */ /* 0x000ea4000c1e1500 */
[----:B--2---:R-:W-:-:S05]  /*8210*/  HADD2.F32 R0, -RZ, R0.H0_H0 ;  /* 0x20000000ff007230 */ /* 0x004fca0000004100 */
[----:B------:R-:W-:-:S04]  /*8220*/  FMUL.FTZ R0, R0, 1 ;  /* 0x3f80000000007820 */ /* 0x000fc80000410000 */
[----:B------:R1:W2:Y:S02]  /*8230*/  F2F.F64.F32 R4, R0 ;  /* 0x0000000000047310 */ /* 0x0002a40000201800 */
[----:B-12---:R-:W-:Y:S05]  /*8240*/  BRA `(.L_x_9942) ;  /* 0x0000000800e87947 */ /* 0x006fea0003800000 */
.L_x_9945:
        /* <DEDUP_REMOVED lines=10> */
.L_x_9948:
[----:B------:R-:W2:Y:S02]  /*82f0*/  LDG.E.U16 R2, desc[UR36][R2.64] ;  /* 0x0000002402027981 */ /* 0x000ea4000c1e1500 */
[----:B--2---:R-:W-:-:S05]  /*8300*/  HADD2.F32 R0, -RZ, R2.H0_H0 ;  /* 0x20000002ff007230 */ /* 0x004fca0000004100 */
[----:B------:R-:W-:-:S04]  /*8310*/  FMUL.FTZ R0, R0, 1 ;  /* 0x3f80000000007820 */ /* 0x000fc80000410000 */
[----:B------:R1:W2:Y:S02]  /*8320*/  F2F.F64.F32 R4, R0 ;  /* 0x0000000000047310 */ /* 0x0002a40000201800 */
[----:B-12---:R-:W-:Y:S05]  /*8330*/  BRA `(.L_x_9942) ;  /* 0x0000000800ac7947 */ /* 0x006fea0003800000 */
.L_x_9947:
[----:B------:R0:W5:Y:S01]  /*8340*/  LDG.E.64 R4, desc[UR36][R2.64] ;  /* 0x0000002402047981 */ /* 0x000162000c1e1b00 */
[----:B------:R-:W-:Y:S05]  /*8350*/  BRA `(.L_x_9942) ;  /* 0x0000000800a47947 */ /* 0x000fea0003800000 */
.L_x_9937:
        /* <DEDUP_REMOVED lines=13> */
.L_x_9951:
[----:B------:R1:W5:Y:S01]  /*8430*/  LDG.E.64 R4, desc[UR36][R2.64] ;  /* 0x0000002402047981 */ /* 0x000362000c1e1b00 */
[----:B------:R-:W-:Y:S05]  /*8440*/  BRA `(.L_x_9942) ;  /* 0x0000000800687947 */ /* 0x000fea0003800000 */
.L_x_9950:
        /* <DEDUP_REMOVED lines=27> */
.L_x_9953:
        /* <DEDUP_REMOVED lines=14> */
.L_x_9952:
[----:B------:R-:W2:Y:S02]  /*86e0*/  LDG.E.U16 R0, desc[UR36][R2.64] ;  /* 0x0000002402007981 */ /* 0x000ea4000c1e1500 */
[----:B--2---:R-:W-:-:S04]  /*86f0*/  IMAD.U32 R0, R0, 0x10000, RZ ;  /* 0x0001000000007824 */ /* 0x004fc800078e00ff */
[----:B------:R-:W-:-:S04]  /*8700*/  FMUL.FTZ R0, R0, 1 ;  /* 0x3f80000000007820 */ /* 0x000fc80000410000 */
[----:B------:R2:W3:Y:S02]  /*8710*/  F2F.F64.F32 R4, R0 ;  /* 0x0000000000047310 */ /* 0x0004e40000201800 */
[----:B--23--:R-:W-:Y:S05]  /*8720*/  BRA `(.L_x_9942) ;  /* 0x0000000400b07947 */ /* 0x00cfea0003800000 */
.L_x_9949:
        /* <DEDUP_REMOVED lines=11> */
.L_x_9956:
        /* <DEDUP_REMOVED lines=21> */
.L_x_9958:
[----:B------:R-:W-:Y:S05]  /*8930*/  BSYNC.RECONVERGENT B0 ;  /* 0x0000000000007941 */ /* 0x000fea0003800200 */
.L_x_9957:
[----:B------:R-:W-:Y:S02]  /*8940*/  SHF.L.U32 R0, R0, 0x14, RZ ;  /* 0x0000001400007819 */ /* 0x000fe400000006ff */
[----:B------:R-:W-:-:S04]  /*8950*/  LEA R2, R2, 0x3b800000, 0x17 ;  /* 0x3b80000002027811 */ /* 0x000fc800078eb8ff */
[----:B------:R-:W-:-:S05]  /*8960*/  LOP3.LUT R0, R2, R0, R7, 0xfe, !PT ;  /* 0x0000000002007212 */ /* 0x000fca00078efe07 */
[----:B------:R-:W-:-:S04]  /*8970*/  FMUL.FTZ R0, R0, 1 ;  /* 0x3f80000000007820 */ /* 0x000fc80000410000 */
[----:B------:R4:W0:Y:S02]  /*8980*/  F2F.F64.F32 R4, R0 ;  /* 0x0000000000047310 */ /* 0x0008240000201800 */
[----:B0---4-:R-:W-:Y:S05]  /*8990*/  BRA `(.L_x_9942) ;  /* 0x0000000400147947 */ /* 0x011fea0003800000 */
.L_x_9955:
        /* <DEDUP_REMOVED lines=21> */
.L_x_9960:
[----:B------:R-:W-:Y:S05]  /*8af0*/  BSYNC.RECONVERGENT B0 ;  /* 0x0000000000007941 */ /* 0x000fea0003800200 */
.L_x_9959:
[----:B------:R-:W-:Y:S01]  /*8b00*/  IMAD.SHL.U32 R0, R0, 0x200000, RZ ;  /* 0x0020000000007824 */ /* 0x000fe200078e00ff */
[----:B------:R-:W-:-:S04]  /*8b10*/  LEA R2, R2, 0x37800000, 0x17 ;  /* 0x3780000002027811 */ /* 0x000fc800078eb8ff */
[----:B------:R-:W-:-:S05]  /*8b20*/  LOP3.LUT R0, R2, R0, R7, 0xfe, !PT ;  /* 0x0000000002007212 */ /* 0x000fca00078efe07 */
[----:B------:R-:W-:-:S04]  /*8b30*/  FMUL.FTZ R0, R0, 1 ;  /* 0x3f80000000007820 */ /* 0x000fc80000410000 */
[----:B------:R4:W0:Y:S02]  /*8b40*/  F2F.F64.F32 R4, R0 ;  /* 0x0000000000047310 */ /* 0x0008240000201800 */
[----:B0---4-:R-:W-:Y:S05]  /*8b50*/  BRA `(.L_x_9942) ;  /* 0x0000000000a47947 */ /* 0x011fea0003800000 */
.L_x_9954:
        /* <DEDUP_REMOVED lines=18> */
.L_x_9941:
        /* <DEDUP_REMOVED lines=16> */
.L_x_9963:
[----:B------:R-:W-:Y:S01]  /*8d80*/  CS2R R4, SRZ ;  /* 0x0000000000047805 */ /* 0x000fe2000001ff00 */
[----:B------:R-:W-:Y:S06]  /*8d90*/  BRA `(.L_x_9942) ;  /* 0x0000000000147947 */ /* 0x000fec0003800000 */
.L_x_9962:
[----:B------:R-:W2:Y:S02]  /*8da0*/  LDG.E.64 R4, desc[UR36][R2.64] ;  /* 0x0000002402047981 */ /* 0x000ea4000c1e1b00 */
[----:B--2---:R-:W4:Y:S02]  /*8db0*/  I2F.F64.U64 R4, R4 ;  /* 0x0000000400047312 */ /* 0x004f240000301800 */
[----:B----4-:R-:W-:Y:S05]  /*8dc0*/  BRA `(.L_x_9942) ;  /* 0x0000000000087947 */ /* 0x010fea0003800000 */
.L_x_9961:
[----:B------:R-:W2:Y:S02]  /*8dd0*/  LDG.E R2, desc[UR36][R2.64] ;  /* 0x0000002402027981 */ /* 0x000ea4000c1e1900 */
[----:B--2---:R2:W3:Y:S02]  /*8de0*/  I2F.F64.U32 R4, R2 ;  /* 0x0000000200047312 */ /* 0x0044e40000201800 */
.L_x_9942:
[----:B------:R-:W-:Y:S05]  /*8df0*/  BSYNC.RECONVERGENT B6 ;  /* 0x0000000000067941 */ /* 0x000fea0003800200 */
.L_x_9936:
[----:B------:R-:W0:Y:S01]  /*8e00*/  LDCU.64 UR6, c[0x0][0x580] ;  /* 0x0000b000ff0677ac */ /* 0x000e220008000a00 */
[----:B---3-5:R-:W3:Y:S01]  /*8e10*/  DMUL R4, R4, R4 ;  /* 0x0000000404047228 */ /* 0x028ee20000000000 */
[----:B------:R-:W-:-:S04]  /*8e20*/  UPRMT UR4, UR41, 0x9910, URZ ;  /* 0x0000991029047896 */ /* 0x000fc800080000ff */
[----:B------:R-:W-:Y:S01]  /*8e30*/  UISETP.GT.AND UP0, UPT, UR4, 0x9, UPT ;  /* 0x000000090400788c */ /* 0x000fe2000bf04270 */
[----:B012---:R-:W-:-:S04]  /*8e40*/  IADD3 R2, P0, PT, R16, UR6, RZ ;  /* 0x0000000610027c10 */ /* 0x007fc8000ff1e0ff */
[----:B------:R-:W-:-:S04]  /*8e50*/  IADD3.X R3, PT, PT, RZ, UR7, RZ, P0, !PT ;  /* 0x00000007ff037c10 */ /* 0x000fc800087fe4ff */
[----:B---3--:R-:W-:Y:S05]  /*8e60*/  BRA.U UP0, `(.L_x_9964) ;  /* 0x0000000500707547 */ /* 0x008fea000b800000 */
        /* <DEDUP_REMOVED lines=11> */
.L_x_9967:
[----:B------:R-:W0:Y:S02]  /*8f20*/  F2I.S64.F64.TRUNC R4, R4 ;  /* 0x0000000400047311 */ /* 0x000e24000030d900 */
[----:B0-----:R-:W-:-:S05]  /*8f30*/  IMAD.MOV.U32 R7, RZ, RZ, R4 ;  /* 0x000000ffff077224 */ /* 0x001fca00078e0004 */
[----:B------:R0:W-:Y:S01]  /*8f40*/  STG.E.U8 desc[UR36][R2.64], R7 ;  /* 0x0000000702007986 */ /* 0x0001e2000c101124 */
[----:B------:R-:W-:Y:S05]  /*8f50*/  BRA `(.L_x_9969) ;  /* 0x0000001000807947 */ /* 0x000fea0003800000 */
.L_x_9966:
        /* <DEDUP_REMOVED lines=9> */
.L_x_9971:
[----:B------:R-:W0:Y:S02]  /*8ff0*/  F2I.F64.TRUNC R5, R4 ;  /* 0x0000000400057311 */ /* 0x000e24000030d100 */
[----:B0-----:R0:W-:Y:S01]  /*9000*/  STG.E desc[UR36][R2.64], R5 ;  /* 0x0000000502007986 */ /* 0x0011e2000c101924 */
[----:B------:R-:W-:Y:S05]  /*9010*/  BRA `(.L_x_9969) ;  /* 0x0000001000507947 */ /* 0x000fea0003800000 */
.L_x_9970:
[----:B------:R-:W0:Y:S02]  /*9020*/  F2I.F64.TRUNC R5, R4 ;  /* 0x0000000400057311 */ /* 0x000e24000030d100 */
[----:B0-----:R0:W-:Y:S01]  /*9030*/  STG.E.U16 desc[UR36][R2.64], R5 ;  /* 0x0000000502007986 */ /* 0x0011e2000c101524 */
[----:B------:R-:W-:Y:S05]  /*9040*/  BRA `(.L_x_9969) ;  /* 0x0000001000447947 */ /* 0x000fea0003800000 */
.L_x_9965:
        /* <DEDUP_REMOVED lines=17> */
.L_x_9973:
        /* <DEDUP_REMOVED lines=12> */
.L_x_9972:
        /* <DEDUP_REMOVED lines=18> */
.L_x_9975:
        /* <DEDUP_REMOVED lines=13> */
.L_x_9974:
[----:B------:R0:W-:Y:S01]  /*9410*/  STG.E.64 desc[UR36][R2.64], R4 ;  /* 0x0000000402007986 */ /* 0x0001e2000c101b24 */
[----:B------:R-:W-:Y:S05]  /*9420*/  BRA `(.L_x_9969) ;  /* 0x0000000c004c7947 */ /* 0x000fea0003800000 */
.L_x_9964:
        /* <DEDUP_REMOVED lines=13> */
.L_x_9979:
        /* <DEDUP_REMOVED lines=26> */
.L_x_9982:
[----:B------:R-:W-:-:S04]  /*96a0*/  SHF.R.U32.HI R5, RZ, 0x18, R7 ;  /* 0x00000018ff057819 */ /* 0x000fc80000011607 */
[----:B------:R-:W-:-:S07]  /*96b0*/  LOP3.LUT R0, R0, 0x80, R5, 0xf8, !PT ;  /* 0x0000008000007812 */ /* 0x000fce00078ef805 */
.L_x_9981:
[----:B------:R-:W-:Y:S05]  /*96c0*/  BSYNC.RECONVERGENT B0 ;  /* 0x0000000000007941 */ /* 0x000fea0003800200 */
.L_x_9980:
[----:B------:R3:W-:Y:S01]  /*96d0*/  STG.E.U8 desc[UR36][R2.64], R0 ;  /* 0x0000000002007986 */ /* 0x0007e2000c101124 */
[----:B------:R-:W-:Y:S05]  /*96e0*/  BRA `(.L_x_9969) ;  /* 0x00000008009c7947 */ /* 0x000fea0003800000 */
.L_x_9978:
        /* <DEDUP_REMOVED lines=26> */
.L_x_9985:
[----:B------:R-:W-:-:S04]  /*9890*/  SHF.R.U32.HI R5, RZ, 0x18, R7 ;  /* 0x00000018ff057819 */ /* 0x000fc80000011607 */
[----:B------:R-:W-:-:S07]  /*98a0*/  LOP3.LUT R0, R0, 0x80, R5, 0xf8, !PT ;  /* 0x0000008000007812 */ /* 0x000fce00078ef805 */
.L_x_9984:
[----:B------:R-:W-:Y:S05]  /*98b0*/  BSYNC.RECONVERGENT B0 ;  /* 0x0000000000007941 */ /* 0x000fea0003800200 */
.L_x_9983:
[----:B------:R0:W-:Y:S01]  /*98c0*/  STG.E.U8 desc[UR36][R2.64], R0 ;  /* 0x0000000002007986 */ /* 0x0001e2000c101124 */
[----:B------:R-:W-:Y:S05]  /*98d0*/  BRA `(.L_x_9969) ;  /* 0x0000000800207947 */ /* 0x000fea0003800000 */
.L_x_9977:
        /* <DEDUP_REMOVED lines=30> */
.L_x_9987:
[----:B------:R-:W0:Y:S02]  /*9ac0*/  F2I.U64.F64.TRUNC R4, R4 ;  /* 0x0000000400047311 */ /* 0x000e24000030d800 */
[----:B0-----:R1:W-:Y:S01]  /*9ad0*/  STG.E.64 desc[UR36][R2.64], R4 ;  /* 0x0000000402007986 */ /* 0x0013e2000c101b24 */
[----:B------:R-:W-:Y:S05]  /*9ae0*/  BRA `(.L_x_9969) ;  /* 0x00000004009c7947 */ /* 0x000fea0003800000 */
.L_x_9986:
[----:B------:R-:W0:Y:S02]  /*9af0*/  F2I.U32.F64.TRUNC R5, R4 ;  /* 0x0000000400057311 */ /* 0x000e24000030d000 */
[----:B0-----:R0:W-:Y:S01]  /*9b00*/  STG.E desc[UR36][R2.64], R5 ;  /* 0x0000000502007986 */ /* 0x0011e2000c101924 */
[----:B------:R-:W-:Y:S05]  /*9b10*/  BRA `(.L_x_9969) ;  /* 0x0000000400907947 */ /* 0x000fea0003800000 */
.L_x_9976:
        /* <DEDUP_REMOVED lines=10> */
.L_x_9989:
[----:B------:R-:W-:-:S05]  /*9bc0*/  CS2R R6, SRZ ;  /* 0x0000000000067805 */ /* 0x000fca000001ff00 */
[----:B------:R0:W-:Y:S01]  /*9bd0*/  STG.E.128 desc[UR36][R2.64], R4 ;  /* 0x0000000402007986 */ /* 0x0001e2000c101d24 */
[----:B------:R-:W-:Y:S05]  /*9be0*/  BRA `(.L_x_9969) ;  /* 0x00000004005c7947 */ /* 0x000fea0003800000 */
.L_x_9988:
[----:B------:R-:W-:-:S09]  /*9bf0*/  UISETP.NE.AND UP0, UPT, UR4, 0xf, UPT ;  /* 0x0000000f0400788c */ /* 0x000fd2000bf05270 */
[----:B------:R-:W-:Y:S05]  /*9c00*/  BRA.U !UP0, `(.L_x_9990) ;  /* 0x0000000508287547 */ /* 0x000fea000b800000 */
[----:B------:R-:W-:-:S09]  /*9c10*/  UISETP.NE.AND UP0, UPT, UR4, 0x17, UPT ;  /* 0x000000170400788c */ /* 0x000fd2000bf05270 */
[----:B------:R-:W-:Y:S05]  /*9c20*/  BRA.U !UP0, `(.L_x_9991) ;  /* 0x0000000108b07547 */ /* 0x000fea000b800000 */
[----:B------:R-:W-:-:S09]  /*9c30*/  UISETP.NE.AND UP0, UPT, UR4, 0x18, UPT ;  /* 0x000000180400788c */ /* 0x000fd2000bf05270 */
[----:B------:R-:W-:Y:S05]  /*9c40*/  BRA.U !UP0, `(.L_x_9992) ;  /* 0x0000000108447547 */ /* 0x000fea000b800000 */
.L_x_9968:
        /* <DEDUP_REMOVED lines=16> */
.L_x_9993:
[----:B------:R-:W-:Y:S05]  /*9d50*/  BRA `(.L_x_9969) ;  /* 0x0000000400007947 */ /* 0x000fea0003800000 */
.L_x_9992:
        /* <DEDUP_REMOVED lines=21> */
.L_x_9995:
[----:B------:R-:W-:Y:S05]  /*9eb0*/  BSYNC.RECONVERGENT B0 ;  /* 0x0000000000007941 */ /* 0x000fea0003800200 */
.L_x_9994:
[----:B------:R-:W-:-:S05]  /*9ec0*/  LOP3.LUT R7, R0, 0x80, R7, 0xf8, !PT ;  /* 0x0000008000077812 */ /* 0x000fca00078ef807 */
[----:B------:R0:W-:Y:S01]  /*9ed0*/  STG.E.U8 desc[UR36][R2.64], R7 ;  /* 0x0000000702007986 */ /* 0x0001e2000c101124 */
[----:B------:R-:W-:Y:S05]  /*9ee0*/  BRA `(.L_x_9969) ;  /* 0x00000000009c7947 */ /* 0x000fea0003800000 */
.L_x_9991:
        /* <DEDUP_REMOVED lines=20> */
.L_x_9997:
[----:B------:R-:W-:Y:S01]  /*a030*/  IMAD.MOV.U32 R0, RZ, RZ, 0x7f ;  /* 0x0000007fff007424 */ /* 0x000fe200078e00ff */
[----:B------:R-:W-:-:S04]  /*a040*/  ISETP.GT.U32.AND P0, PT, R6, 0x7f800000, PT ;  /* 0x7f8000000600780c */ /* 0x000fc80003f04070 */
[----:B------:R-:W-:-:S09]  /*a050*/  SEL R0, R0, 0x7c, P0 ;  /* 0x0000007c00007807 */ /* 0x000fd20000000000 */
.L_x_9998:
[----:B------:R-:W-:Y:S05]  /*a060*/  BSYNC.RECONVERGENT B0 ;  /* 0x0000000000007941 */ /* 0x000fea0003800200 */
.L_x_9996:
[----:B------:R-:W-:-:S04]  /*a070*/  SHF.R.U32.HI R5, RZ, 0x18, R7 ;  /* 0x00000018ff057819 */ /* 0x000fc80000011607 */
[----:B------:R-:W-:-:S05]  /*a080*/  LOP3.LUT R5, R0, 0x80, R5, 0xf8, !PT ;  /* 0x0000008000057812 */ /* 0x000fca00078ef805 */
[----:B------:R0:W-:Y:S01]  /*a090*/  STG.E.U8 desc[UR36][R2.64], R5 ;  /* 0x0000000502007986 */ /* 0x0001e2000c101124 */
[----:B------:R-:W-:Y:S05]  /*a0a0*/  BRA `(.L_x_9969) ;  /* 0x00000000002c7947 */ /* 0x000fea0003800000 */
.L_x_9990:
        /* <DEDUP_REMOVED lines=11> */
.L_x_9969:
[----:B------:R-:W-:-:S07]  /*a160*/  IADD3 R17, PT, PT, R17, 0x80, RZ ;  /* 0x0000008011117810 */ /* 0x000fce0007ffe0ff */
.L_x_9934:
[----:B------:R-:W-:Y:S05]  /*a170*/  BSYNC.RECONVERGENT B7 ;  /* 0x0000000000077941 */ /* 0x000fea0003800200 */
.L_x_9933:
        /* <DEDUP_REMOVED lines=306> */
.L_x_9999:
        /* <DEDUP_REMOVED lines=20> */
.L_x_10004:
[----:B------:R-:W2:Y:S02]  /*b5e0*/  LDG.E.U8 R2, desc[UR36][R2.64] ;  /* 0x0000002402027981 */ /* 0x000ea4000c1e1100 */
[----:B--2---:R0:W1:Y:S02]  /*b5f0*/  I2F.F64.U16 R4, R2 ;  /* 0x0000000200047312 */ /* 0x0040640000101800 */
[----:B01----:R-:W-:Y:S05]  /*b600*/  BRA `(.L_x_10006) ;  /* 0x0000000c00607947 */ /* 0x003fea0003800000 */
.L_x_10003:
        /* <DEDUP_REMOVED lines=9> */
.L_x_10008:
[----:B------:R-:W2:Y:S02]  /*b6a0*/  LDG.E R2, desc[UR36][R2.64] ;  /* 0x0000002402027981 */ /* 0x000ea4000c1e1900 */
[----:B--2---:R0:W1:Y:S02]  /*b6b0*/  I2F.F64 R4, R2 ;  /* 0x0000000200047312 */ /* 0x0040640000201c00 */
[----:B01----:R-:W-:Y:S05]  /*b6c0*/  BRA `(.L_x_10006) ;  /* 0x0000000c00307947 */ /* 0x003fea0003800000 */
.L_x_10007:
[----:B------:R-:W2:Y:S02]  /*b6d0*/  LDG.E.U16 R2, desc[UR36][R2.64] ;  /* 0x0000002402027981 */ /* 0x000ea4000c1e1500 */
[----:B--2---:R0:W1:Y:S02]  /*b6e0*/  I2F.F64.S16 R4, R2 ;  /* 0x0000000200047312 */ /* 0x0040640000101c00 */
[----:B01----:R-:W-:Y:S05]  /*b6f0*/  BRA `(.L_x_10006) ;  /* 0x0000000c00247947 */ /* 0x003fea0003800000 */
.L_x_10002:
        /* <DEDUP_REMOVED lines=10> */
.L_x_10010:
[----:B------:R-:W2:Y:S02]  /*b7a0*/  LDG.E.U16 R0, desc[UR36][R2.64] ;  /* 0x0000002402007981 */ /* 0x000ea4000c1e1500 */
[----:B--2---:R-:W-:-:S05]  /*b7b0*/  HADD2.F32 R0, -RZ, R0.H0_H0 ;  /* 0x20000000ff007230 */ /* 0x004fca0000004100 */
[----:B------:R-:W-:-:S04]  /*b7c0*/  FMUL.FTZ R0, R0, 1 ;  /* 0x3f80000000007820 */ /* 0x000fc80000410000 */
[----:B------:R1:W2:Y:S02]  /*b7d0*/  F2F.F64.F32 R4, R0 ;  /* 0x0000000000047310 */ /* 0x0002a40000201800 */
[----:B-12---:R-:W-:Y:S05]  /*b7e0*/  BRA `(.L_x_10006) ;  /* 0x0000000800e87947 */ /* 0x006fea0003800000 */
.L_x_10009:
        /* <DEDUP_REMOVED lines=10> */
.L_x_10012:
[----:B------:R-:W2:Y:S02]  /*b890*/  LDG.E.U16 R2, desc[UR36][R2.64] ;  /* 0x0000002402027981 */ /* 0x000ea4000c1e1500 */
[----:B--2---:R-:W-:-:S05]  /*b8a0*/  HADD2.F32 R0, -RZ, R2.H0_H0 ;  /* 0x20000002ff007230 */ /* 0x004fca0000004100 */
[----:B------:R-:W-:-:S04]  /*b8b0*/  FMUL.FTZ R0, R0, 1 ;  /* 0x3f80000000007820 */ /* 0x000fc80000410000 */
[----:B------:R1:W2:Y:S02]  /*b8c0*/  F2F.F64.F32 R4, R0 ;  /* 0x0000000000047310 */ /* 0x0002a40000201800 */
[----:B-12---:R-:W-:Y:S05]  /*b8d0*/  BRA `(.L_x_10006) ;  /* 0x0000000800ac7947 */ /* 0x006fea0003800000 */
.L_x_10011:
[----:B------:R0:W5:Y:S01]  /*b8e0*/  LDG.E.64 R4, desc[UR36][R2.64] ;  /* 0x0000002402047981 */ /* 0x000162000c1e1b00 */
[----:B------:R-:W-:Y:S05]  /*b8f0*/  BRA `(.L_x_10006) ;  /* 0x0000000800a47947 */ /* 0x000fea0003800000 */
.L_x_10001:
        /* <DEDUP_REMOVED lines=13> */
.L_x_10015:
[----:B------:R3:W5:Y:S01]  /*b9d0*/  LDG.E.64 R4, desc[UR36][R2.64] ;  /* 0x0000002402047981 */ /* 0x000762000c1e1b00 */
[----:B------:R-:W-:Y:S05]  /*b9e0*/  BRA `(.L_x_10006) ;  /* 0x0000000800687947 */ /* 0x000fea0003800000 */
.L_x_10014:
        /* <DEDUP_REMOVED lines=27> */
.L_x_10017:
        /* <DEDUP_REMOVED lines=14> */
.L_x_10016:
[----:B------:R-:W2:Y:S02]  /*bc80*/  LDG.E.U16 R0, desc[UR36][R2.64] ;  /* 0x0000002402007981 */ /* 0x000ea4000c1e1500 */
[----:B--2---:R-:W-:-:S04]  /*bc90*/  IMAD.U32 R0, R0, 0x10000, RZ ;  /* 0x0001000000007824 */ /* 0x004fc800078e00ff */
[----:B------:R-:W-:-:S04]  /*bca0*/  FMUL.FTZ R0, R0, 1 ;  /* 0x3f80000000007820 */ /* 0x000fc80000410000 */
[----:B------:R4:W0:Y:S02]  /*bcb0*/  F2F.F64.F32 R4, R0 ;  /* 0x0000000000047310 */ /* 0x0008240000201800 */
[----:B0---4-:R-:W-:Y:S05]  /*bcc0*/  BRA `(.L_x_10006) ;  /* 0x0000000400b07947 */ /* 0x011fea0003800000 */
.L_x_10013:
        /* <DEDUP_REMOVED lines=11> */
.L_x_10020:
        /* <DEDUP_REMOVED lines=21> */
.L_x_10022:
[----:B------:R-:W-:Y:S05]  /*bed0*/  BSYNC.RECONVERGENT B0 ;  /* 0x0000000000007941 */ /* 0x000fea0003800200 */
.L_x_10021:
[----:B------:R-:W-:Y:S02]  /*bee0*/  SHF.L.U32 R0, R0, 0x14, RZ ;  /* 0x0000001400007819 */ /* 0x000fe400000006ff */
[----:B------:R-:W-:-:S04]  /*bef0*/  LEA R2, R2, 0x3b800000, 0x17 ;  /* 0x3b80000002027811 */ /* 0x000fc800078eb8ff */
[----:B------:R-:W-:-:S05]  /*bf00*/  LOP3.LUT R0, R2, R0, R7, 0xfe, !PT ;  /* 0x0000000002007212 */ /* 0x000fca00078efe07 */
[----:B------:R-:W-:-:S04]  /*bf10*/  FMUL.FTZ R0, R0, 1 ;  /* 0x3f80000000007820 */ /* 0x000fc80000410000 */
[----:B------:R3:W4:Y:S02]  /*bf20*/  F2F.F64.F32 R4, R0 ;  /* 0x0000000000047310 */ /* 0x0007240000201800 */
[----:B---34-:R-:W-:Y:S05]  /*bf30*/  BRA `(.L_x_10006) ;  /* 0x0000000400147947 */ /* 0x018fea0003800000 */
.L_x_10019:
        /* <DEDUP_REMOVED lines=21> */
.L_x_10024:
[----:B------:R-:W-:Y:S05]  /*c090*/  BSYNC.RECONVERGENT B0 ;  /* 0x0000000000007941 */ /* 0x000fea0003800200 */
.L_x_10023:
[----:B------:R-:W-:Y:S01]  /*c0a0*/  IMAD.SHL.U32 R0, R0, 0x200000, RZ ;  /* 0x0020000000007824 */ /* 0x000fe200078e00ff */
[----:B------:R-:W-:-:S04]  /*c0b0*/  LEA R2, R2, 0x37800000, 0x17 ;  /* 0x3780000002027811 */ /* 0x000fc800078eb8ff */
[----:B------:R-:W-:-:S05]  /*c0c0*/  LOP3.LUT R0, R2, R0, R7, 0xfe, !PT ;  /* 0x0000000002007212 */ /* 0x000fca00078efe07 */
[----:B------:R-:W-:-:S04]  /*c0d0*/  FMUL.FTZ R0, R0, 1 ;  /* 0x3f80000000007820 */ /* 0x000fc80000410000 */
[----:B------:R3:W4:Y:S02]  /*c0e0*/  F2F.F64.F32 R4, R0 ;  /* 0x0000000000047310 */ /* 0x0007240000201800 */
[----:B---34-:R-:W-:Y:S05]  /*c0f0*/  BRA `(.L_x_10006) ;  /* 0x0000000000a47947 */ /* 0x018fea0003800000 */
.L_x_10018:
        /* <DEDUP_REMOVED lines=18> */
.L_x_10005:
        /* <DEDUP_REMOVED lines=16> */
.L_x_10027:
[----:B------:R-:W-:Y:S01]  /*c320*/  CS2R R4, SRZ ;  /* 0x0000000000047805 */ /* 0x000fe2000001ff00 */
[----:B------:R-:W-:Y:S06]  /*c330*/  BRA `(.L_x_10006) ;  /* 0x0000000000147947 */ /* 0x000fec0003800000 */
.L_x_10026:
[----:B------:R-:W2:Y:S02]  /*c340*/  LDG.E.64 R4, desc[UR36][R2.64] ;  /* 0x0000002402047981 */ /* 0x000ea4000c1e1b00 */
[----:B--2---:R-:W3:Y:S02]  /*c350*/  I2F.F64.U64 R4, R4 ;  /* 0x0000000400047312 */ /* 0x004ee40000301800 */
[----:B---3--:R-:W-:Y:S05]  /*c360*/  BRA `(.L_x_10006) ;  /* 0x0000000000087947 */ /* 0x008fea0003800000 */
.L_x_10025:
[----:B------:R-:W2:Y:S02]  /*c370*/  LDG.E R2, desc[UR36][R2.64] ;  /* 0x0000002402027981 */ /* 0x000ea4000c1e1900 */
[----:B--2---:R1:W2:Y:S02]  /*c380*/  I2F.F64.U32 R4, R2 ;  /* 0x0000000200047312 */ /* 0x0042a40000201800 */
.L_x_10006:
[----:B------:R-:W-:Y:S05]  /*c390*/  BSYNC.RECONVERGENT B6 ;  /* 0x0000000000067941 */ /* 0x000fea0003800200 */
.L_x_10000:
[----:B------:R-:W-:Y:S01]  /*c3a0*/  UPRMT UR4, UR41, 0x9910, URZ ;  /* 0x0000991029047896 */ /* 0x000fe200080000ff */
[----:B--2--5:R-:W2:Y:S03]  /*c3b0*/  DMUL R4, R4, R4 ;  /* 0x0000000404047228 */ /* 0x024ea60000000000 */
[----:B------:R-:W-:-:S09]  /*c3c0*/  UISETP.GT.AND UP0, UPT, UR4, 0x9, UPT ;  /* 0x000000090400788c */ /* 0x000fd2000bf04270 */
        /* <DEDUP_REMOVED lines=9> */
[----:B------:R-:W2:Y:S02]  /*c460*/  F2I.F64.TRUNC R5, R4 ;  /* 0x0000000400057311 */ /* 0x000ea4000030d100 */
[----:B--2---:R-:W-:Y:S01]  /*c470*/  STG.E.U8 desc[UR36][R16.64], R5 ;  /* 0x0000000510007986 */ /* 0x004fe2000c101124 */
[----:B------:R-:W-:Y:S05]  /*c480*/  EXIT ;  /* 0x000000000000794d */ /* 0x000fea0003800000 */
.L_x_10031:
[----:B------:R-:W0:Y:S02]  /*c490*/  F2I.S64.F64.TRUNC R4, R4 ;  /* 0x0000000400047311 */ /* 0x000e24000030d900 */
[----:B0--3--:R-:W-:-:S05]  /*c4a0*/  MOV R3, R4 ;  /* 0x0000000400037202 */ /* 0x009fca0000000f00 */
[----:B------:R-:W-:Y:S01]  /*c4b0*/  STG.E.U8 desc[UR36][R16.64], R3 ;  /* 0x0000000310007986 */ /* 0x000fe2000c101124 */
[----:B------:R-:W-:Y:S05]  /*c4c0*/  EXIT ;  /* 0x000000000000794d */ /* 0x000fea0003800000 */
.L_x_10030:
[----:B------:R-:W-:-:S09]  /*c4d0*/  UISETP.NE.AND UP0, UPT, UR4, 0x2, UPT ;  /* 0x000000020400788c */ /* 0x000fd2000bf05270 */
[----:B------:R-:W-:Y:S05]  /*c4e0*/  BRA.U !UP0, `(.L_x_10033) ;  /* 0x0000000108287547 */ /* 0x000fea000b800000 */
[----:B------:R-:W-:-:S09]  /*c4f0*/  UISETP.NE.AND UP0, UPT, UR4, 0x3, UPT ;  /* 0x000000030400788c */ /* 0x000fd2000bf05270 */
[----:B------:R-:W-:Y:S05]  /*c500*/  BRA.U !UP0, `(.L_x_10034) ;  /* 0x0000000108147547 */ /* 0x000fea000b800000 */
[----:B------:R-:W-:-:S09]  /*c510*/  UISETP.NE.AND UP0, UPT, UR4, 0x4, UPT ;  /* 0x000000040400788c */ /* 0x000fd2000bf05270 */
[----:B------:R-:W-:Y:S05]  /*c520*/  BRA.U UP0, `(.L_x_10032) ;  /* 0x0000000d00247547 */ /* 0x000fea000b800000 */
[----:B------:R-:W2:Y:S02]  /*c530*/  F2I.S64.F64.TRUNC R4, R4 ;  /* 0x0000000400047311 */ /* 0x000ea4000030d900 */
[----:B--2---:R-:W-:Y:S01]  /*c540*/  STG.E.64 desc[UR36][R16.64], R4 ;  /* 0x0000000410007986 */ /* 0x004fe2000c101b24 */
[----:B------:R-:W-:Y:S05]  /*c550*/  EXIT ;  /* 0x000000000000794d */ /* 0x000fea0003800000 */
.L_x_10034:
[----:B------:R-:W2:Y:S02]  /*c560*/  F2I.F64.TRUNC R5, R4 ;  /* 0x0000000400057311 */ /* 0x000ea4000030d100 */
[----:B--2---:R-:W-:Y:S01]  /*c570*/  STG.E desc[UR36][R16.64], R5 ;  /* 0x0000000510007986 */ /* 0x004fe2000c101924 */
[----:B------:R-:W-:Y:S05]  /*c580*/  EXIT ;  /* 0x000000000000794d */ /* 0x000fea0003800000 */
.L_x_10033:
[----:B------:R-:W2:Y:S02]  /*c590*/  F2I.F64.TRUNC R5, R4 ;  /* 0x0000000400057311 */ /* 0x000ea4000030d100 */
[----:B--2---:R-:W-:Y:S01]  /*c5a0*/  STG.E.U16 desc[UR36][R16.64], R5 ;  /* 0x0000000510007986 */ /* 0x004fe2000c101524 */
[----:B------:R-:W-:Y:S05]  /*c5b0*/  EXIT ;  /* 0x000000000000794d */ /* 0x000fea0003800000 */
.L_x_10029:
        /* <DEDUP_REMOVED lines=8> */
[----:B0--3--:R-:W0:-:S15]  /*c640*/  F2F.F32.F64 R3, R4 ;  /* 0x0000000400037310 */ /* 0x009e1e0000301000 */
        /* <DEDUP_REMOVED lines=8> */
.L_x_10036:
[----:B------:R-:W-:Y:S01]  /*c6d0*/  UMOV UR4, 0xf0000000 ;  /* 0xf000000000047882 */ /* 0x000fe20000000000 */
[----:B------:R-:W-:Y:S01]  /*c6e0*/  UMOV UR5, 0x380fffff ;  /* 0x380fffff00057882 */ /* 0x000fe20000000000 */
[----:B------:R-:W2:-:S15]  /*c6f0*/  F2F.F32.F64 R0, R4 ;  /* 0x0000000400007310 */ /* 0x000e9e0000301000 */
[----:B------:R-:W-:-:S15]  /*c700*/  NOP ;  /* 0x0000000000007918 */ /* 0x000fde0000000000 */
[----:B------:R-:W-:-:S15]  /*c710*/  NOP ;  /* 0x0000000000007918 */ /* 0x000fde0000000000 */
[----:B------:R-:W-:-:S15]  /*c720*/  NOP ;  /* 0x0000000000007918 */ /* 0x000fde0000000000 */
[----:B------:R-:W-:-:S04]  /*c730*/  NOP ;  /* 0x0000000000007918 */ /* 0x000fc80000000000 */
[----:B------:R-:W2:Y:S02]  /*c740*/  DSETP.GEU.AND P0, PT, |R4|, UR4, PT ;  /* 0x0000000404007e2a */ /* 0x000ea4000bf0e200 */
[----:B--2---:R-:W-:-:S05]  /*c750*/  @!P0 FMUL R0, R0, 1.175494350822287508e-38 ;  /* 0x0080000000008820 */ /* 0x004fca0000400000 */
[----:B------:R-:W-:-:S05]  /*c760*/  F2FP.F16.F32.PACK_AB R0, RZ, R0 ;  /* 0x00000000ff00723e */ /* 0x000fca00000000ff */
[----:B------:R-:W-:Y:S01]  /*c770*/  STG.E.U16 desc[UR36][R16.64], R0 ;  /* 0x0000000010007986 */ /* 0x000fe2000c101524 */
[----:B------:R-:W-:Y:S05]  /*c780*/  EXIT ;  /* 0x000000000000794d */ /* 0x000fea0003800000 */
.L_x_10035:
        /* <DEDUP_REMOVED lines=8> */
[----:B01-3--:R-:W0:-:S15]  /*c810*/  F2F.F32.F64 R2, R4 ;  /* 0x0000000400027310 */ /* 0x00be1e0000301000 */
        /* <DEDUP_REMOVED lines=9> */
.L_x_10038:
        /* <DEDUP_REMOVED lines=9> */
[----:B0--3--:R-:W-:-:S04]  /*c940*/  F2FP.F16.F32.PACK_AB R3, RZ, R0 ;  /* 0x00000000ff03723e */ /* 0x009fc800000000ff */
[----:B------:R-:W-:-:S05]  /*c950*/  PRMT R3, R3, 0x5410, RZ ;  /* 0x0000541003037816 */ /* 0x000fca00000000ff */
[----:B------:R-:W-:Y:S01]  /*c960*/  STG.E desc[UR36][R16.64], R3 ;  /* 0x0000000310007986 */ /* 0x000fe2000c101924 */
[----:B------:R-:W-:Y:S05]  /*c970*/  EXIT ;  /* 0x000000000000794d */ /* 0x000fea0003800000 */
.L_x_10037:
[----:B------:R-:W-:Y:S01]  /*c980*/  STG.E.64 desc[UR36][R16.64], R4 ;  /* 0x0000000410007986 */ /* 0x000fe2000c101b24 */
[----:B------:R-:W-:Y:S05]  /*c990*/  EXIT ;  /* 0x000000000000794d */ /* 0x000fea0003800000 */
.L_x_10028:
        /* <DEDUP_REMOVED lines=10> */
[----:B------:R-:W2:Y:S02]  /*ca40*/  F2I.U32.F64.TRUNC R5, R4 ;  /* 0x0000000400057311 */ /* 0x000ea4000030d000 */
[----:B--2---:R-:W-:Y:S01]  /*ca50*/  STG.E.U16 desc[UR36][R16.64], R5 ;  /* 0x0000000510007986 */ /* 0x004fe2000c101524 */
[----:B------:R-:W-:Y:S05]  /*ca60*/  EXIT ;  /* 0x000000000000794d */ /* 0x000fea0003800000 */
.L_x_10042:
[----:B------:R-:W-:Y:S01]  /*ca70*/  UMOV UR4, 0xf0000000 ;  /* 0xf000000000047882 */ /* 0x000fe20000000000 */
[----:B------:R-:W-:Y:S01]  /*ca80*/  UMOV UR5, 0x380fffff ;  /* 0x380fffff00057882 */ /* 0x000fe20000000000 */
[----:B0--3--:R-:W0:-:S15]  /*ca90*/  F2F.F32.F64 R3, R4 ;  /* 0x0000000400037310 */ /* 0x009e1e0000301000 */
        /* <DEDUP_REMOVED lines=8> */
[----:B-1----:R-:W-:-:S04]  /*cb20*/  LOP3.LUT R2, R3, 0x7fffffff, RZ, 0xc0, !PT ;  /* 0x7fffffff03027812 */ /* 0x002fc800078ec0ff */
        /* <DEDUP_REMOVED lines=13> */
.L_x_10045:
[----:B------:R-:W-:-:S04]  /*cc00*/  SHF.R.U32.HI R3, RZ, 0x18, R3 ;  /* 0x00000018ff037819 */ /* 0x000fc80000011603 */
[----:B------:R-:W-:-:S04]  /*cc10*/  LOP3.LUT R0, R0, 0x80, R3, 0xf8, !PT ;  /* 0x0000008000007812 */ /* 0x000fc800078ef803 */
[----:B------:R-:W-:-:S07]  /*cc20*/  PRMT R8, R0, 0x7610, R8 ;  /* 0x0000761000087816 */ /* 0x000fce0000000008 */
.L_x_10044:
[----:B------:R-:W-:Y:S05]  /*cc30*/  BSYNC.RECONVERGENT B0 ;  /* 0x0000000000007941 */ /* 0x000fea0003800200 */
.L_x_10043:
[----:B------:R-:W-:Y:S01]  /*cc40*/  STG.E.U8 desc[UR36][R16.64], R8 ;  /* 0x0000000810007986 */ /* 0x000fe2000c101124 */
[----:B------:R-:W-:Y:S05]  /*cc50*/  EXIT ;  /* 0x000000000000794d */ /* 0x000fea0003800000 */
.L_x_10041:
        /* <DEDUP_REMOVED lines=25> */
.L_x_10048:
[----:B------:R-:W-:-:S04]  /*cdf0*/  SHF.R.U32.HI R3, RZ, 0x18, R3 ;  /* 0x00000018ff037819 */ /* 0x000fc80000011603 */
[----:B------:R-:W-:-:S04]  /*ce00*/  LOP3.LUT R0, R0, 0x80, R3, 0xf8, !PT ;  /* 0x0000008000007812 */ /* 0x000fc800078ef803 */
[----:B------:R-:W-:-:S07]  /*ce10*/  PRMT R8, R0, 0x7610, R8 ;  /* 0x0000761000087816 */ /* 0x000fce0000000008 */
.L_x_10047:
[----:B------:R-:W-:Y:S05]  /*ce20*/  BSYNC.RECONVERGENT B0 ;  /* 0x0000000000007941 */ /* 0x000fea0003800200 */
.L_x_10046:
[----:B------:R-:W-:Y:S01]  /*ce30*/  STG.E.U8 desc[UR36][R16.64], R8 ;  /* 0x0000000810007986 */ /* 0x000fe2000c101124 */
[----:B------:R-:W-:Y:S05]  /*ce40*/  EXIT ;  /* 0x000000000000794d */ /* 0x000fea0003800000 */
.L_x_10040:
        /* <DEDUP_REMOVED lines=15> */
[----:B01-3--:R-:W-:-:S04]  /*cf40*/  SHF.R.U32.HI R2, RZ, 0x17, R6 ;  /* 0x00000017ff027819 */ /* 0x00bfc80000011606 */
        /* <DEDUP_REMOVED lines=14> */
.L_x_10050:
[----:B------:R-:W2:Y:S02]  /*d030*/  F2I.U64.F64.TRUNC R4, R4 ;  /* 0x0000000400047311 */ /* 0x000ea4000030d800 */
[----:B--2---:R-:W-:Y:S01]  /*d040*/  STG.E.64 desc[UR36][R16.64], R4 ;  /* 0x0000000410007986 */ /* 0x004fe2000c101b24 */
[----:B------:R-:W-:Y:S05]  /*d050*/  EXIT ;  /* 0x000000000000794d */ /* 0x000fea0003800000 */
.L_x_10049:
[----:B------:R-:W2:Y:S02]  /*d060*/  F2I.U32.F64.TRUNC R5, R4 ;  /* 0x0000000400057311 */ /* 0x000ea4000030d000 */
[----:B--2---:R-:W-:Y:S01]  /*d070*/  STG.E desc[UR36][R16.64], R5 ;  /* 0x0000000510007986 */ /* 0x004fe2000c101924 */
[----:B------:R-:W-:Y:S05]  /*d080*/  EXIT ;  /* 0x000000000000794d */ /* 0x000fea0003800000 */
.L_x_10039:
[----:B------:R-:W-:-:S09]  /*d090*/  UISETP.GT.AND UP0, UPT, UR4, 0xe, UPT ;  /* 0x0000000e0400788c */ /* 0x000fd2000bf04270 */
[----:B------:R-:W-:Y:S05]  /*d0a0*/  BRA.U UP0, `(.L_x_10051) ;  /* 0x00000001002c7547 */ /* 0x000fea000b800000 */
[----:B------:R-:W-:-:S09]  /*d0b0*/  UISETP.NE.AND UP0, UPT, UR4, 0xa, UPT ;  /* 0x0000000a0400788c */ /* 0x000fd2000bf05270 */
[----:B------:R-:W-:Y:S05]  /*d0c0*/  BRA.U !UP0, `(.L_x_10052) ;  /* 0x0000000108187547 */ /* 0x000fea000b800000 */
[----:B------:R-:W-:-:S09]  /*d0d0*/  UISETP.NE.AND UP0, UPT, UR4, 0xb, UPT ;  /* 0x0000000b0400788c */ /* 0x000fd2000bf05270 */
[----:B------:R-:W-:Y:S05]  /*d0e0*/  BRA.U UP0, `(.L_x_10032) ;  /* 0x0000000100347547 */ /* 0x000fea000b800000 */
[----:B------:R-:W0:Y:S02]  /*d0f0*/  DSETP.NEU.AND P0, PT, R4, RZ, PT ;  /* 0x000000ff0400722a */ /* 0x000e240003f0d000 */
[----:B0--3--:R-:W-:-:S05]  /*d100*/  SEL R3, RZ, 0x1, !P0 ;  /* 0x00000001ff037807 */ /* 0x009fca0004000000 */
[----:B------:R-:W-:Y:S01]  /*d110*/  STG.E.U8 desc[UR36][R16.64], R3 ;  /* 0x0000000310007986 */ /* 0x000fe2000c101124 */
[----:B------:R-:W-:Y:S05]  /*d120*/  EXIT ;  /* 0x000000000000794d */ /* 0x000fea0003800000 */
.L_x_10052:
[----:B------:R-:W-:-:S05]  /*d130*/  CS2R R6, SRZ ;  /* 0x0000000000067805 */ /* 0x000fca000001ff00 */
[----:B------:R-:W-:Y:S01]  /*d140*/  STG.E.128 desc[UR36][R16.64], R4 ;  /* 0x0000000410007986 */ /* 0x000fe2000c101d24 */
[----:B------:R-:W-:Y:S05]  /*d150*/  EXIT ;  /* 0x000000000000794d */ /* 0x000fea0003800000 */
.L_x_10051:
[----:B------:R-:W-:-:S09]  /*d160*/  UISETP.NE.AND UP0, UPT, UR4, 0xf, UPT ;  /* 0x0000000f0400788c */ /* 0x000fd2000bf05270 */
[----:B------:R-:W-:Y:S05]  /*d170*/  BRA.U !UP0, `(.L_x_10053) ;  /* 0x0000000508287547 */ /* 0x000fea000b800000 */
[----:B------:R-:W-:-:S09]  /*d180*/  UISETP.NE.AND UP0, UPT, UR4, 0x17, UPT ;  /* 0x000000170400788c */ /* 0x000fd2000bf05270 */
[----:B------:R-:W-:Y:S05]  /*d190*/  BRA.U !UP0, `(.L_x_10054) ;  /* 0x0000000108b07547 */ /* 0x000fea000b800000 */
[----:B------:R-:W-:-:S09]  /*d1a0*/  UISETP.NE.AND UP0, UPT, UR4, 0x18, UPT ;  /* 0x000000180400788c */ /* 0x000fd2000bf05270 */
[----:B------:R-:W-:Y:S05]  /*d1b0*/  BRA.U !UP0, `(.L_x_10055) ;  /* 0x0000000108447547 */ /* 0x000fea000b800000 */
.L_x_10032:
[----:B------:R-:W-:Y:S01]  /*d1c0*/  MOV R0, 0x0 ;  /* 0x0000000000007802 */ /* 0x000fe20000000f00 */
[----:B------:R-:W2:Y:S01]  /*d1d0*/  LDCU.64 UR4, c[0x4][0x198] ;  /* 0x01003300ff0477ac */ /* 0x000ea20008000a00 */
[----:B------:R-:W-:Y:S02]  /*d1e0*/  HFMA2 R8, -RZ, RZ, 0, 6.020069122314453125e-06 ;  /* 0x00000065ff087431 */ /* 0x000fe400000001ff */
[----:B------:R-:W-:Y:S01]  /*d1f0*/  IMAD.MOV.U32 R12, RZ, RZ, 0x1 ;  /* 0x00000001ff0c7424 */ /* 0x000fe200078e00ff */
[----:B01-3--:R0:W1:Y:S01]  /*d200*/  LDC.64 R2, c[0x4][R0] ;  /* 0x0100000000027b82 */ /* 0x00b0620000000a00 */
        /* <DEDUP_REMOVED lines=11> */
.L_x_10056:
[----:B------:R-:W-:Y:S05]  /*d2c0*/  EXIT ;  /* 0x000000000000794d */ /* 0x000fea0003800000 */
.L_x_10055:
[----:B------:R-:W-:Y:S01]  /*d2d0*/  UMOV UR4, 0xf0000000 ;  /* 0xf000000000047882 */ /* 0x000fe20000000000 */
[----:B------:R-:W-:Y:S01]  /*d2e0*/  UMOV UR5, 0x380fffff ;  /* 0x380fffff00057882 */ /* 0x000fe20000000000 */
[----:B------:R-:W2:-:S15]  /*d2f0*/  F2F.F32.F64 R7, R4 ;  /* 0x0000000400077310 */ /* 0x000e9e0000301000 */
[----:B------:R-:W-:-:S15]  /*d300*/  NOP ;  /* 0x0000000000007918 */ /* 0x000fde0000000000 */
[----:B------:R-:W-:-:S15]  /*d310*/  NOP ;  /* 0x0000000000007918 */ /* 0x000fde0000000000 */
[----:B------:R-:W-:-:S15]  /*d320*/  NOP ;  /* 0x0000000000007918 */ /* 0x000fde0000000000 */
[----:B------:R-:W-:-:S04]  /*d330*/  NOP ;  /* 0x0000000000007918 */ /* 0x000fc80000000000 */
[----:B------:R-:W2:Y:S01]  /*d340*/  DSETP.GEU.AND P0, PT, |R4|, UR4, PT ;  /* 0x0000000404007e2a */ /* 0x000ea2000bf0e200 */
[----:B------:R-:W-:Y:S01]  /*d350*/  BSSY.RECONVERGENT B0, `(.L_x_10057) ;  /* 0x000000d000007945 */ /* 0x000fe20003800200 */
[----:B--2---:R-:W-:Y:S01]  /*d360*/  @!P0 FMUL R7, R7, 1.175494350822287508e-38 ;  /* 0x0080000007078820 */ /* 0x004fe20000400000 */
[----:B------:R-:W-:-:S04]  /*d370*/  IMAD.MOV.U32 R0, RZ, RZ, 0x7f ;  /* 0x0000007fff007424 */ /* 0x000fc800078e00ff */
[----:B01-3--:R-:W-:Y:S02]  /*d380*/  LOP3.LUT R2, R7, 0x7fffffff, RZ, 0xc0, !PT ;  /* 0x7fffffff07027812 */ /* 0x00bfe400078ec0ff */
        /* <DEDUP_REMOVED lines=9> */
.L_x_10058:
[----:B------:R-:W-:Y:S05]  /*d420*/  BSYNC.RECONVERGENT B0 ;  /* 0x0000000000007941 */ /* 0x000fea0003800200 */
.L_x_10057:
[----:B------:R-:W-:-:S05]  /*d430*/  LOP3.LUT R3, R0, 0x80, R3, 0xf8, !PT ;  /* 0x0000008000037812 */ /* 0x000fca00078ef803 */
[----:B------:R-:W-:Y:S01]  /*d440*/  STG.E.U8 desc[UR36][R16.64], R3 ;  /* 0x0000000310007986 */ /* 0x000fe2000c101124 */
[----:B------:R-:W-:Y:S05]  /*d450*/  EXIT ;  /* 0x000000000000794d */ /* 0x000fea0003800000 */
.L_x_10054:
        /* <DEDUP_REMOVED lines=9> */
[----:B0-----:R-:W-:-:S05]  /*d4f0*/  @!P0 FMUL R3, R3, 1.175494350822287508e-38 ;  /* 0x0080000003038820 */ /* 0x001fca0000400000 */
[----:B-1----:R-:W-:-:S04]  /*d500*/  LOP3.LUT R2, R3, 0x7fffffff, RZ, 0xc0, !PT ;  /* 0x7fffffff03027812 */ /* 0x002fc800078ec0ff */
        /* <DEDUP_REMOVED lines=9> */
.L_x_10060:
[----:B------:R-:W-:Y:S02]  /*d5a0*/  ISETP.GT.U32.AND P0, PT, R2, 0x7f800000, PT ;  /* 0x7f8000000200780c */ /* 0x000fe40003f04070 */
[----:B------:R-:W-:-:S04]  /*d5b0*/  MOV R0, 0x7f ;  /* 0x0000007f00007802 */ /* 0x000fc80000000f00 */
[----:B------:R-:W-:-:S07]  /*d5c0*/  SEL R0, R0, 0x7c, P0 ;  /* 0x0000007c00007807 */ /* 0x000fce0000000000 */
.L_x_10061:
[----:B------:R-:W-:Y:S05]  /*d5d0*/  BSYNC.RECONVERGENT B0 ;  /* 0x0000000000007941 */ /* 0x000fea0003800200 */
.L_x_10059:
[----:B------:R-:W-:-:S04]  /*d5e0*/  SHF.R.U32.HI R3, RZ, 0x18, R3 ;  /* 0x00000018ff037819 */ /* 0x000fc80000011603 */
[----:B------:R-:W-:-:S05]  /*d5f0*/  LOP3.LUT R3, R0, 0x80, R3, 0xf8, !PT ;  /* 0x0000008000037812 */ /* 0x000fca00078ef803 */
[----:B------:R-:W-:Y:S01]  /*d600*/  STG.E.U8 desc[UR36][R16.64], R3 ;  /* 0x0000000310007986 */ /* 0x000fe2000c101124 */
[----:B------:R-:W-:Y:S05]  /*d610*/  EXIT ;  /* 0x000000000000794d */ /* 0x000fea0003800000 */
.L_x_10053:
        /* <DEDUP_REMOVED lines=9> */
[----:B------:R-:W-:-:S05]  /*d6b0*/  F2FP.BF16.F32.PACK_AB R0, RZ, R0 ;  /* 0x00000000ff00723e */ /* 0x000fca00000010ff */
[----:B------:R-:W-:Y:S01]  /*d6c0*/  STG.E.U16 desc[UR36][R16.64], R0 ;  /* 0x0000000010007986 */ /* 0x000fe2000c101524 */
[----:B------:R-:W-:Y:S05]  /*d6d0*/  EXIT ;  /* 0x000000000000794d */ /* 0x000fea0003800000 */
.L_x_10062:
        /* <DEDUP_REMOVED lines=10> */
.L_x_60807:


//--------------------- .text._ZN2at6native27unrolled_elementwise_kernelIZNS0_50_GLOBAL__N__2680c7bb_12_PowKernel_cu_7dd49032_317029pow_tensor_scalar_kernel_implIddEEvRNS_18TensorIteratorBaseET0_EUldE_St5arrayIPcLm2EELi4E23TrivialOffsetCalculatorILi1EjESC_NS0_6memory12LoadWithCastILi1EEENSD_13StoreWithCastILi1EEEEEviT_S6_T2_T3_T4_T5_ --------------------------
	.section	.text._ZN2at6native27unrolled_elementwise_kernelIZNS0_50_GLOBAL__N__2680c7bb_12_PowKernel_cu_7dd49032_317029pow_tensor_scalar_kernel_implIddEEvRNS_18TensorIteratorBaseET0_EUldE_St5arrayIPcLm2EELi4E23TrivialOffsetCalculatorILi1EjESC_NS0_6memory12LoadWithCastILi1EEENSD_13StoreWithCastILi1EEEEEviT_S6_T2_T3_T4_T5_,"ax",@progbits
	.align	128
        .global         _ZN2at6native27unrolled_elementwise_kernelIZNS0_50_GLOBAL__N__2680c7bb_12_PowKernel_cu_7dd49032_317029pow_tensor_scalar_kernel_implIddEEvRNS_18TensorIteratorBaseET0_EUldE_St5arrayIPcLm2EELi4E23TrivialOffsetCalculatorILi1EjESC_NS0_6memory12LoadWithCastILi1EEENSD_13StoreWithCastILi1EEEEEviT_S6_T2_T3_T4_T5_
        .type           _ZN2at6native27unrolled_elementwise_kernelIZNS0_50_GLOBAL__N__2680c7bb_12_PowKernel_cu_7dd49032_317029pow_tensor_scalar_kernel_implIddEEvRNS_18TensorIteratorBaseET0_EUldE_St5arrayIPcLm2EELi4E23TrivialOffsetCalculatorILi1EjESC_NS0_6memory12LoadWithCastILi1EEENSD_13StoreWithCastILi1EEEEEviT_S6_T2_T3_T4_T5_,@function
        .size           _ZN2at6native27unrolled_elementwise_kernelIZNS0_50_GLOBAL__N__2680c7bb_12_PowKernel_cu_7dd49032_317029pow_tensor_scalar_kernel_implIddEEvRNS_18TensorIteratorBaseET0_EUldE_St5arrayIPcLm2EELi4E23TrivialOffsetCalculatorILi1EjESC_NS0_6memory12LoadWithCastILi1EEENSD_13StoreWithCastILi1EEEEEviT_S6_T2_T3_T4_T5_,(.L_x_60808 - _ZN2at6native27unrolled_elementwise_kernelIZNS0_50_GLOBAL__N__2680c7bb_12_PowKernel_cu_7dd49032_317029pow_tensor_scalar_kernel_implIddEEvRNS_18TensorIteratorBaseET0_EUldE_St5arrayIPcLm2EELi4E23TrivialOffsetCalculatorILi1EjESC_NS0_6memory12LoadWithCastILi1EEENSD_13StoreWithCastILi1EEEEEviT_S6_T2_T3_T4_T5_)
        .other          _ZN2at6native27unrolled_elementwise_kernelIZNS0_50_GLOBAL__N__2680c7bb_12_PowKernel_cu_7dd49032_317029pow_tensor_scalar_kernel_implIddEEvRNS_18TensorIteratorBaseET0_EUldE_St5arrayIPcLm2EELi4E23TrivialOffsetCalculatorILi1EjESC_NS0_6memory12LoadWithCastILi1EEENSD_13StoreWithCastILi1EEEEEviT_S6_T2_T3_T4_T5_,@"STO_CUDA_ENTRY STV_DEFAULT"
_ZN2at6native27unrolled_elementwise_kernelIZNS0_50_GLOBAL__N__2680c7bb_12_PowKernel_cu_7dd49032_317029pow_tensor_scalar_kernel_implIddEEvRNS_18TensorIteratorBaseET0_EUldE_St5arrayIPcLm2EELi4E23TrivialOffsetCalculatorILi1EjESC_NS0_6memory12LoadWithCastILi1EEENSD_13StoreWithCastILi1EEEEEviT_S6_T2_T3_T4_T5_:
.text._ZN2at6native27unrolled_elementwise_kernelIZNS0_50_GLOBAL__N__2680c7bb_12_PowKernel_cu_7dd49032_317029pow_tensor_scalar_kernel_implIddEEvRNS_18TensorIteratorBaseET0_EUldE_St5arrayIPcLm2EELi4E23TrivialOffsetCalculatorILi1EjESC_NS0_6memory12LoadWithCastILi1EEENSD_13StoreWithCastILi1EEEEEviT_S6_T2_T3_T4_T5_:
        /* <DEDUP_REMOVED lines=33> */
.L_x_10069:
[----:B------:R-:W2:Y:S02]  /*0210*/  LDG.E.U8 R2, desc[UR36][R2.64] ;  /* 0x0000002402027981 */ /* 0x000ea4000c1e1100 */
[----:B--2---:R0:W1:Y:S02]  /*0220*/  I2F.F64.U16 R26, R2 ;  /* 0x00000002001a7312 */ /* 0x0040640000101800 */
[----:B01----:R-:W-:Y:S05]  /*0230*/  BRA `(.L_x_10071) ;  /* 0x0000000c00607947 */ /* 0x003fea0003800000 */
.L_x_10068:
        /* <DEDUP_REMOVED lines=9> */
.L_x_10073:
[----:B------:R-:W2:Y:S02]  /*02d0*/  LDG.E R2, desc[UR36][R2.64] ;  /* 0x0000002402027981 */ /* 0x000ea4000c1e1900 */
[----:B--2---:R0:W1:Y:S02]  /*02e0*/  I2F.F64 R26, R2 ;  /* 0x00000002001a7312 */ /* 0x0040640000201c00 */
[----:B01----:R-:W-:Y:S05]  /*02f0*/  BRA `(.L_x_10071) ;  /* 0x0000000c00307947 */ /* 0x003fea0003800000 */
.L_x_10072:
[----:B------:R-:W2:Y:S02]  /*0300*/  LDG.E.U16 R2, desc[UR36][R2.64] ;  /* 0x0000002402027981 */ /* 0x000ea4000c1e1500 */
[----:B--2---:R0:W1:Y:S02]  /*0310*/  I2F.F64.S16 R26, R2 ;  /* 0x00000002001a7312 */ /* 0x0040640000101c00 */
[----:B01----:R-:W-:Y:S05]  /*0320*/  BRA `(.L_x_10071) ;  /* 0x0000000c00247947 */ /* 0x003fea0003800000 */
.L_x_10067:
        /* <DEDUP_REMOVED lines=10> */
.L_x_10075:
[----:B------:R-:W2:Y:S02]  /*03d0*/  LDG.E.U16 R0, desc[UR36][R2.64] ;  /* 0x0000002402007981 */ /* 0x000ea4000c1e1500 */
[----:B--2---:R-:W-:-:S05]  /*03e0*/  HADD2.F32 R0, -RZ, R0.H0_H0 ;  /* 0x20000000ff007230 */ /* 0x004fca0000004100 */
[----:B------:R-:W-:-:S04]  /*03f0*/  FMUL.FTZ R0, R0, 1 ;  /* 0x3f80000000007820 */ /* 0x000fc80000410000 */
[----:B------:R1:W2:Y:S02]  /*0400*/  F2F.F64.F32 R26, R0 ;  /* 0x00000000001a7310 */ /* 0x0002a40000201800 */
[----:B-12---:R-:W-:Y:S05]  /*0410*/  BRA `(.L_x_10071) ;  /* 0x0000000800e87947 */ /* 0x006fea0003800000 */
.L_x_10074:
        /* <DEDUP_REMOVED lines=10> */
.L_x_10077:
[----:B------:R-:W2:Y:S02]  /*04c0*/  LDG.E.U16 R2, desc[UR36][R2.64] ;  /* 0x0000002402027981 */ /* 0x000ea4000c1e1500 */
[----:B--2---:R-:W-:-:S05]  /*04d0*/  HADD2.F32 R0, -RZ, R2.H0_H0 ;  /* 0x20000002ff007230 */ /* 0x004fca0000004100 */
[----:B------:R-:W-:-:S04]  /*04e0*/  FMUL.FTZ R0, R0, 1 ;  /* 0x3f80000000007820 */ /* 0x000fc80000410000 */
[----:B------:R1:W2:Y:S02]  /*04f0*/  F2F.F64.F32 R26, R0 ;  /* 0x00000000001a7310 */ /* 0x0002a40000201800 */
[----:B-12---:R-:W-:Y:S05]  /*0500*/  BRA `(.L_x_10071) ;  /* 0x0000000800ac7947 */ /* 0x006fea0003800000 */
.L_x_10076:
[----:B------:R0:W5:Y:S01]  /*0510*/  LDG.E.64 R26, desc[UR36][R2.64] ;  /* 0x00000024021a7981 */ /* 0x000162000c1e1b00 */
[----:B------:R-:W-:Y:S05]  /*0520*/  BRA `(.L_x_10071) ;  /* 0x0000000800a47947 */ /* 0x000fea0003800000 */
.L_x_10066:
        /* <DEDUP_REMOVED lines=13> */
.L_x_10080:
[----:B------:R1:W5:Y:S01]  /*0600*/  LDG.E.64 R26, desc[UR36][R2.64] ;  /* 0x00000024021a7981 */ /* 0x000362000c1e1b00 */
[----:B------:R-:W-:Y:S05]  /*0610*/  BRA `(.L_x_10071) ;  /* 0x0000000800687947 */ /* 0x000fea0003800000 */
.L_x_10079:
        /* <DEDUP_REMOVED lines=27> */
.L_x_10082:
        /* <DEDUP_REMOVED lines=14> */
.L_x_10081:
[----:B------:R-:W2:Y:S02]  /*08b0*/  LDG.E.U16 R0, desc[UR36][R2.64] ;  /* 0x0000002402007981 */ /* 0x000ea4000c1e1500 */
[----:B--2---:R-:W-:-:S04]  /*08c0*/  IMAD.U32 R0, R0, 0x10000, RZ ;  /* 0x0001000000007824 */ /* 0x004fc800078e00ff */
[----:B------:R-:W-:-:S04]  /*08d0*/  FMUL.FTZ R0, R0, 1 ;  /* 0x3f80000000007820 */ /* 0x000fc80000410000 */
[----:B------:R2:W3:Y:S02]  /*08e0*/  F2F.F64.F32 R26, R0 ;  /* 0x00000000001a7310 */ /* 0x0004e40000201800 */
[----:B--23--:R-:W-:Y:S05]  /*08f0*/  BRA `(.L_x_10071) ;  /* 0x0000000400b07947 */ /* 0x00cfea0003800000 */
.L_x_10078:
        /* <DEDUP_REMOVED lines=11> */
.L_x_10085:
        /* <DEDUP_REMOVED lines=21> */
.L_x_10087:
[----:B------:R-:W-:Y:S05]  /*0b00*/  BSYNC.RECONVERGENT B0 ;  /* 0x0000000000007941 */ /* 0x000fea0003800200 */
.L_x_10086:
[----:B------:R-:W-:Y:S01]  /*0b10*/  IMAD.SHL.U32 R0, R0, 0x100000, RZ ;  /* 0x0010000000007824 */ /* 0x000fe200078e00ff */
[----:B------:R-:W-:-:S04]  /*0b20*/  LEA R2, R2, 0x3b800000, 0x17 ;  /* 0x3b80000002027811 */ /* 0x000fc800078eb8ff */
[----:B------:R-:W-:-:S05]  /*0b30*/  LOP3.LUT R0, R2, R0, R7, 0xfe, !PT ;  /* 0x0000000002007212 */ /* 0x000fca00078efe07 */
[----:B------:R-:W-:-:S04]  /*0b40*/  FMUL.FTZ R0, R0, 1 ;  /* 0x3f80000000007820 */ /* 0x000fc80000410000 */
[----:B------:R4:W0:Y:S02]  /*0b50*/  F2F.F64.F32 R26, R0 ;  /* 0x00000000001a7310 */ /* 0x0008240000201800 */
[----:B0---4-:R-:W-:Y:S05]  /*0b60*/  BRA `(.L_x_10071) ;  /* 0x0000000400147947 */ /* 0x011fea0003800000 */
.L_x_10084:
        /* <DEDUP_REMOVED lines=21> */
.L_x_10089:
[----:B------:R-:W-:Y:S05]  /*0cc0*/  BSYNC.RECONVERGENT B0 ;  /* 0x0000000000007941 */ /* 0x000fea0003800200 */
.L_x_10088:
[----:B------:R-:W-:Y:S01]  /*0cd0*/  IMAD.SHL.U32 R0, R0, 0x200000, RZ ;  /* 0x0020000000007824 */ /* 0x000fe200078e00ff */
[----:B------:R-:W-:-:S04]  /*0ce0*/  LEA R2, R2, 0x37800000, 0x17 ;  /* 0x3780000002027811 */ /* 0x000fc800078eb8ff */
[----:B------:R-:W-:-:S05]  /*0cf0*/  LOP3.LUT R0, R2, R0, R7, 0xfe, !PT ;  /* 0x0000000002007212 */ /* 0x000fca00078efe07 */
[----:B------:R-:W-:-:S04]  /*0d00*/  FMUL.FTZ R0, R0, 1 ;  /* 0x3f80000000007820 */ /* 0x000fc80000410000 */
[----:B------:R4:W0:Y:S02]  /*0d10*/  F2F.F64.F32 R26, R0 ;  /* 0x00000000001a7310 */ /* 0x0008240000201800 */
[----:B0---4-:R-:W-:Y:S05]  /*0d20*/  BRA `(.L_x_10071) ;  /* 0x0000000000a47947 */ /* 0x011fea0003800000 */
.L_x_10083:
[----:B------:R-:W-:-:S09]  /*0d30*/  UISETP.NE.AND UP0, UPT, UR4, 0x1c, UPT ;  /* 0x0000001c0400788c */ /* 0x000fd2000bf05270 */
[----:B------:R-:W-:Y:S05]  /*0d40*/  BRA.U !UP0, `(.L_x_10090) ;  /* 0x0000000108947547 */ /* 0x000fea000b800000 */
[----:B------:R-:W-:-:S09]  /*0d50*/  UISETP.NE.AND UP0, UPT, UR4, 0x1d, UPT ;  /* 0x0000001d0400788c */ /* 0x000fd2000bf05270 */
[----:B------:R-:W-:Y:S05]  /*0d60*/  BRA.U !UP0, `(.L_x_10091) ;  /* 0x0000000108807547 */ /* 0x000fea000b800000 */
[----:B------:R-:W-:-:S09]  /*0d70*/  UISETP.NE.AND UP0, UPT, UR4, 0x2c, UPT ;  /* 0x0000002c0400788c */ /* 0x000fd2000bf05270 */
[----:B------:R-:W-:Y:S05]  /*0d80*/  BRA.U !UP0, `(.L_x_10092) ;  /* 0x0000000108487547 */ /* 0x000fea000b800000 */
.L_x_10070:
        /* <DEDUP_REMOVED lines=16> */
.L_x_10093:
[----:B------:R-:W-:Y:S01]  /*0e90*/  CS2R R26, SRZ ;  /* 0x00000000001a7805 */ /* 0x000fe2000001ff00 */
[----:B------:R-:W-:Y:S06]  /*0ea0*/  BRA `(.L_x_10071) ;  /* 0x0000000000447947 */ /* 0x000fec0003800000 */
.L_x_10092:
        /* <DEDUP_REMOVED lines=12> */
.L_x_10091:
[----:B------:R-:W2:Y:S02]  /*0f70*/  LDG.E.64 R26, desc[UR36][R2.64] ;  /* 0x00000024021a7981 */ /* 0x000ea4000c1e1b00 */
[----:B--2---:R-:W4:Y:S02]  /*0f80*/  I2F.F64.U64 R26, R26 ;  /* 0x0000001a001a7312 */ /* 0x004f240000301800 */
[----:B----4-:R-:W-:Y:S05]  /*0f90*/  BRA `(.L_x_10071) ;  /* 0x0000000000087947 */ /* 0x010fea0003800000 */
.L_x_10090:
[----:B------:R-:W2:Y:S02]  /*0fa0*/  LDG.E R2, desc[UR36][R2.64] ;  /* 0x0000002402027981 */ /* 0x000ea4000c1e1900 */
[----:B--2---:R2:W3:Y:S02]  /*0fb0*/  I2F.F64.U32 R26, R2 ;  /* 0x00000002001a7312 */ /* 0x0044e40000201800 */
.L_x_10071:
[----:B------:R-:W-:Y:S05]  /*0fc0*/  BSYNC.RECONVERGENT B6 ;  /* 0x0000000000067941 */ /* 0x000fea0003800200 */
.L_x_10065:
[----:B012---:R-:W-:-:S07]  /*0fd0*/  VIADD R2, R23, 0x80 ;  /* 0x0000008017027836 */ /* 0x007fce0000000000 */
.L_x_10064:
[----:B------:R-:W-:Y:S05]  /*0fe0*/  BSYNC.RECONVERGENT B7 ;  /* 0x0000000000077941 */ /* 0x000fea0003800200 */
.L_x_10063:
        /* <DEDUP_REMOVED lines=25> */
.L_x_10100:
[----:B------:R-:W2:Y:S02]  /*1180*/  LDG.E.U8 R4, desc[UR36][R4.64] ;  /* 0x0000002404047981 */ /* 0x000ea4000c1e1100 */
[----:B--2---:R1:W2:Y:S02]  /*1190*/  I2F.F64.U16 R28, R4 ;  /* 0x00000004001c7312 */ /* 0x0042a40000101800 */
[----:B-12---:R-:W-:Y:S05]  /*11a0*/  BRA `(.L_x_10102) ;  /* 0x0000000c00647947 */ /* 0x006fea0003800000 */
.L_x_10099:
        /* <DEDUP_REMOVED lines=9> */
.L_x_10104:
[----:B------:R-:W2:Y:S02]  /*1240*/  LDG.E R4, desc[UR36][R4.64] ;  /* 0x0000002404047981 */ /* 0x000ea4000c1e1900 */
[----:B--2---:R1:W2:Y:S02]  /*1250*/  I2F.F64 R28, R4 ;  /* 0x00000004001c7312 */ /* 0x0042a40000201c00 */
[----:B-12---:R-:W-:Y:S05]  /*1260*/  BRA `(.L_x_10102) ;  /* 0x0000000c00347947 */ /* 0x006fea0003800000 */
.L_x_10103:
[----:B------:R-:W2:Y:S02]  /*1270*/  LDG.E.U16 R4, desc[UR36][R4.64] ;  /* 0x0000002404047981 */ /* 0x000ea4000c1e1500 */
[----:B--2---:R1:W2:Y:S02]  /*1280*/  I2F.F64.S16 R28, R4 ;  /* 0x00000004001c7312 */ /* 0x0042a40000101c00 */
[----:B-12---:R-:W-:Y:S05]  /*1290*/  BRA `(.L_x_10102) ;  /* 0x0000000c00287947 */ /* 0x006fea0003800000 */
.L_x_10098:
        /* <DEDUP_REMOVED lines=10> */
.L_x_10106:
[----:B------:R-:W2:Y:S02]  /*1340*/  LDG.E.U16 R0, desc[UR36][R4.64] ;  /* 0x0000002404007981 */ /* 0x000ea4000c1e1500 */
[----:B--2---:R-:W-:-:S05]  /*1350*/  HADD2.F32 R0, -RZ, R0.H0_H0 ;  /* 0x20000000ff007230 */ /* 0x004fca0000004100 */
[----:B------:R-:W-:-:S04]  /*1360*/  FMUL.FTZ R0, R0, 1 ;  /* 0x3f80000000007820 */ /* 0x000fc80000410000 */
[----:B------:R0:W1:Y:S02]  /*1370*/  F2F.F64.F32 R28, R0 ;  /* 0x00000000001c7310 */ /* 0x0000640000201800 */
[----:B01----:R-:W-:Y:S05]  /*1380*/  BRA `(.L_x_10102) ;  /* 0x0000000800ec7947 */ /* 0x003fea0003800000 */
.L_x_10105:
        /* <DEDUP_REMOVED lines=10> */
.L_x_10108:
[----:B------:R-:W2:Y:S02]  /*1430*/  LDG.E.U16 R4, desc[UR36][R4.64] ;  /* 0x0000002404047981 */ /* 0x000ea4000c1e1500 */
[----:B--2---:R-:W-:-:S05]  /*1440*/  HADD2.F32 R0, -RZ, R4.H0_H0 ;  /* 0x20000004ff007230 */ /* 0x004fca0000004100 */
[----:B------:R-:W-:-:S04]  /*1450*/  FMUL.FTZ R0, R0, 1 ;  /* 0x3f80000000007820 */ /* 0x000fc80000410000 */
[----:B------:R0:W1:Y:S02]  /*1460*/  F2F.F64.F32 R28, R0 ;  /* 0x00000000001c7310 */ /* 0x0000640000201800 */
[----:B01----:R-:W-:Y:S05]  /*1470*/  BRA `(.L_x_10102) ;  /* 0x0000000800b07947 */ /* 0x003fea0003800000 */
.L_x_10107:
[----:B------:R0:W5:Y:S01]  /*1480*/  LDG.E.64 R28, desc[UR36][R4.64] ;  /* 0x00000024041c7981 */ /* 0x000162000c1e1b00 */
[----:B------:R-:W-:Y:S05]  /*1490*/  BRA `(.L_x_10102) ;  /* 0x0000000800a87947 */ /* 0x000fea0003800000 */
.L_x_10097:
        /* <DEDUP_REMOVED lines=13> */
.L_x_10111:
[----:B------:R4:W5:Y:S01]  /*1570*/  LDG.E.64 R28, desc[UR36][R4.64] ;  /* 0x00000024041c7981 */ /* 0x000962000c1e1b00 */
[----:B------:R-:W-:Y:S05]  /*1580*/  BRA `(.L_x_10102) ;  /* 0x00000008006c7947 */ /* 0x000fea0003800000 */
.L_x_10110:
        /* <DEDUP_REMOVED lines=27> */
.L_x_10113:
        /* <DEDUP_REMOVED lines=15> */
.L_x_10112:
[----:B------:R-:W2:Y:S02]  /*1830*/  LDG.E.U16 R0, desc[UR36][R4.64] ;  /* 0x0000002404007981 */ /* 0x000ea4000c1e1500 */
[----:B--2---:R-:W-:-:S04]  /*1840*/  IMAD.U32 R0, R0, 0x10000, RZ ;  /* 0x0001000000007824 */ /* 0x004fc800078e00ff */
[----:B------:R-:W-:-:S04]  /*1850*/  FMUL.FTZ R0, R0, 1 ;  /* 0x3f80000000007820 */ /* 0x000fc80000410000 */
[----:B------:R4:W0:Y:S02]  /*1860*/  F2F.F64.F32 R28, R0 ;  /* 0x00000000001c7310 */ /* 0x0008240000201800 */
[----:B0---4-:R-:W-:Y:S05]  /*1870*/  BRA `(.L_x_10102) ;  /* 0x0000000400b07947 */ /* 0x011fea0003800000 */
.L_x_10109:
        /* <DEDUP_REMOVED lines=11> */
.L_x_10116:
        /* <DEDUP_REMOVED lines=21> */
.L_x_10118:
[----:B------:R-:W-:Y:S05]  /*1a80*/  BSYNC.RECONVERGENT B0 ;  /* 0x0000000000007941 */ /* 0x000fea0003800200 */
.L_x_10117:
[----:B------:R-:W-:Y:S01]  /*1a90*/  IMAD.SHL.U32 R0, R0, 0x100000, RZ ;  /* 0x0010000000007824 */ /* 0x000fe200078e00ff */
[----:B------:R-:W-:-:S04]  /*1aa0*/  LEA R3, R3, 0x3b800000, 0x17 ;  /* 0x3b80000003037811 */ /* 0x000fc800078eb8ff */
[----:B------:R-:W-:-:S05]  /*1ab0*/  LOP3.LUT R0, R3, R0, R7, 0xfe, !PT ;  /* 0x0000000003007212 */ /* 0x000fca00078efe07 */
[----:B------:R-:W-:-:S04]  /*1ac0*/  FMUL.FTZ R0, R0, 1 ;  /* 0x3f80000000007820 */ /* 0x000fc80000410000 */
[----:B------:R4:W0:Y:S02]  /*1ad0*/  F2F.F64.F32 R28, R0 ;  /* 0x00000000001c7310 */ /* 0x0008240000201800 */
[----:B0---4-:R-:W-:Y:S05]  /*1ae0*/  BRA `(.L_x_10102) ;  /* 0x0000000400147947 */ /* 0x011fea0003800000 */
.L_x_10115:
        /* <DEDUP_REMOVED lines=21> */
.L_x_10120:
[----:B------:R-:W-:Y:S05]  /*1c40*/  BSYNC.RECONVERGENT B0 ;  /* 0x0000000000007941 */ /* 0x000fea0003800200 */
.L_x_10119:
[----:B------:R-:W-:Y:S01]  /*1c50*/  IMAD.SHL.U32 R0, R0, 0x200000, RZ ;  /* 0x0020000000007824 */ /* 0x000fe200078e00ff */
[----:B------:R-:W-:-:S04]  /*1c60*/  LEA R3, R3, 0x37800000, 0x17 ;  /* 0x3780000003037811 */ /* 0x000fc800078eb8ff */
[----:B------:R-:W-:-:S05]  /*1c70*/  LOP3.LUT R0, R3, R0, R7, 0xfe, !PT ;  /* 0x0000000003007212 */ /* 0x000fca00078efe07 */
[----:B------:R-:W-:-:S04]  /*1c80*/  FMUL.FTZ R0, R0, 1 ;  /* 0x3f80000000007820 */ /* 0x000fc80000410000 */
[----:B------:R4:W0:Y:S02]  /*1c90*/  F2F.F64.F32 R28, R0 ;  /* 0x00000000001c7310 */ /* 0x0008240000201800 */
[----:B0---4-:R-:W-:Y:S05]  /*1ca0*/  BRA `(.L_x_10102) ;  /* 0x0000000000a47947 */ /* 0x011fea0003800000 */
.L_x_10114:
        /* <DEDUP_REMOVED lines=18> */
.L_x_10101:
        /* <DEDUP_REMOVED lines=16> */
.L_x_10123:
[----:B------:R-:W-:Y:S01]  /*1ed0*/  CS2R R28, SRZ ;  /* 0x00000000001c7805 */ /* 0x000fe2000001ff00 */
[----:B------:R-:W-:Y:S06]  /*1ee0*/  BRA `(.L_x_10102) ;  /* 0x0000000000147947 */ /* 0x000fec0003800000 */
.L_x_10122:
[----:B------:R-:W2:Y:S02]  /*1ef0*/  LDG.E.64 R28, desc[UR36][R4.64] ;  /* 0x00000024041c7981 */ /* 0x000ea4000c1e1b00 */
[----:B--2---:R-:W1:Y:S02]  /*1f00*/  I2F.F64.U64 R28, R28 ;  /* 0x0000001c001c7312 */ /* 0x004e640000301800 */
[----:B-1----:R-:W-:Y:S05]  /*1f10*/  BRA `(.L_x_10102) ;  /* 0x0000000000087947 */ /* 0x002fea0003800000 */
.L_x_10121:
[----:B------:R-:W2:Y:S02]  /*1f20*/  LDG.E R4, desc[UR36][R4.64] ;  /* 0x0000002404047981 */ /* 0x000ea4000c1e1900 */
[----:B--2---:R1:W2:Y:S02]  /*1f30*/  I2F.F64.U32 R28, R4 ;  /* 0x00000004001c7312 */ /* 0x0042a40000201800 */
.L_x_10102:
[----:B------:R-:W-:Y:S05]  /*1f40*/  BSYNC.RECONVERGENT B6 ;  /* 0x0000000000067941 */ /* 0x000fea0003800200 */
.L_x_10096:
[----:B------:R-:W-:-:S07]  /*1f50*/  VIADD R2, R2, 0x80 ;  /* 0x0000008002027836 */ /* 0x000fce0000000000 */
.L_x_10095:
[----:B------:R-:W-:Y:S05]  /*1f60*/  BSYNC.RECONVERGENT B7 ;  /* 0x0000000000077941 */ /* 0x000fea0003800200 */
.L_x_10094:
        /* <DEDUP_REMOVED lines=25> */
.L_x_10130:
[----:B------:R-:W4:Y:S02]  /*2100*/  LDG.E.U8 R4, desc[UR36][R4.64] ;  /* 0x0000002404047981 */ /* 0x000f24000c1e1100 */
[----:B----4-:R0:W1:Y:S02]  /*2110*/  I2F.F64.U16 R24, R4 ;  /* 0x0000000400187312 */ /* 0x0100640000101800 */
[----:B01----:R-:W-:Y:S05]  /*2120*/  BRA `(.L_x_10132) ;  /* 0x0000000c00647947 */ /* 0x003fea0003800000 */
.L_x_10129:
        /* <DEDUP_REMOVED lines=9> */
.L_x_10134:
[----:B------:R-:W4:Y:S02]  /*21c0*/  LDG.E R4, desc[UR36][R4.64] ;  /* 0x0000002404047981 */ /* 0x000f24000c1e1900 */
[----:B----4-:R0:W1:Y:S02]  /*21d0*/  I2F.F64 R24, R4 ;  /* 0x0000000400187312 */ /* 0x0100640000201c00 */
[----:B01----:R-:W-:Y:S05]  /*21e0*/  BRA `(.L_x_10132) ;  /* 0x0000000c00347947 */ /* 0x003fea0003800000 */
.L_x_10133:
[----:B------:R-:W4:Y:S02]  /*21f0*/  LDG.E.U16 R4, desc[UR36][R4.64] ;  /* 0x0000002404047981 */ /* 0x000f24000c1e1500 */
[----:B----4-:R0:W1:Y:S02]  /*2200*/  I2F.F64.S16 R24, R4 ;  /* 0x0000000400187312 */ /* 0x0100640000101c00 */
[----:B01----:R-:W-:Y:S05]  /*2210*/  BRA `(.L_x_10132) ;  /* 0x0000000c00287947 */ /* 0x003fea0003800000 */
.L_x_10128:
        /* <DEDUP_REMOVED lines=10> */
.L_x_10136:
[----:B------:R-:W4:Y:S02]  /*22c0*/  LDG.E.U16 R0, desc[UR36][R4.64] ;  /* 0x0000002404007981 */ /* 0x000f24000c1e1500 */
[----:B----4-:R-:W-:-:S05]  /*22d0*/  HADD2.F32 R0, -RZ, R0.H0_H0 ;  /* 0x20000000ff007230 */ /* 0x010fca0000004100 */
[----:B------:R-:W-:-:S04]  /*22e0*/  FMUL.FTZ R0, R0, 1 ;  /* 0x3f80000000007820 */ /* 0x000fc80000410000 */
[----:B------:R1:W4:Y:S02]  /*22f0*/  F2F.F64.F32 R24, R0 ;  /* 0x0000000000187310 */ /* 0x0003240000201800 */
[----:B-1--4-:R-:W-:Y:S05]  /*2300*/  BRA `(.L_x_10132) ;  /* 0x0000000800ec7947 */ /* 0x012fea0003800000 */
.L_x_10135:
        /* <DEDUP_REMOVED lines=10> */
.L_x_10138:
[----:B------:R-:W4:Y:S02]  /*23b0*/  LDG.E.U16 R4, desc[UR36][R4.64] ;  /* 0x0000002404047981 */ /* 0x000f24000c1e1500 */
[----:B----4-:R-:W-:-:S05]  /*23c0*/  HADD2.F32 R0, -RZ, R4.H0_H0 ;  /* 0x20000004ff007230 */ /* 0x010fca0000004100 */
[----:B------:R-:W-:-:S04]  /*23d0*/  FMUL.FTZ R0, R0, 1 ;  /* 0x3f80000000007820 */ /* 0x000fc80000410000 */
[----:B------:R1:W4:Y:S02]  /*23e0*/  F2F.F64.F32 R24, R0 ;  /* 0x0000000000187310 */ /* 0x0003240000201800 */
[----:B-1--4-:R-:W-:Y:S05]  /*23f0*/  BRA `(.L_x_10132) ;  /* 0x0000000800b07947 */ /* 0x012fea0003800000 */
.L_x_10137:
[----:B------:R0:W5:Y:S01]  /*2400*/  LDG.E.64 R24, desc[UR36][R4.64] ;  /* 0x0000002404187981 */ /* 0x000162000c1e1b00 */
[----:B------:R-:W-:Y:S05]  /*2410*/  BRA `(.L_x_10132) ;  /* 0x0000000800a87947 */ /* 0x000fea0003800000 */
.L_x_10127:
        /* <DEDUP_REMOVED lines=13> */
.L_x_10141:
[----:B------:R1:W5:Y:S01]  /*24f0*/  LDG.E.64 R24, desc[UR36][R4.64] ;  /* 0x0000002404187981 */ /* 0x000362000c1e1b00 */
[----:B------:R-:W-:Y:S05]  /*2500*/  BRA `(.L_x_10132) ;  /* 0x00000008006c7947 */ /* 0x000fea0003800000 */
.L_x_10140:
        /* <DEDUP_REMOVED lines=27> */
.L_x_10143:
        /* <DEDUP_REMOVED lines=15> */
.L_x_10142:
[----:B------:R-:W4:Y:S02]  /*27b0*/  LDG.E.U16 R0, desc[UR36][R4.64] ;  /* 0x0000002404007981 */ /* 0x000f24000c1e1500 */
[----:B----4-:R-:W-:-:S04]  /*27c0*/  IMAD.U32 R0, R0, 0x10000, RZ ;  /* 0x0001000000007824 */ /* 0x010fc800078e00ff */
[----:B------:R-:W-:-:S04]  /*27d0*/  FMUL.FTZ R0, R0, 1 ;  /* 0x3f80000000007820 */ /* 0x000fc80000410000 */
[----:B------:R4:W0:Y:S02]  /*27e0*/  F2F.F64.F32 R24, R0 ;  /* 0x0000000000187310 */ /* 0x0008240000201800 */
[----:B0---4-:R-:W-:Y:S05]  /*27f0*/  BRA `(.L_x_10132) ;  /* 0x0000000400b07947 */ /* 0x011fea0003800000 */
.L_x_10139:
        /* <DEDUP_REMOVED lines=11> */
.L_x_10146:
        /* <DEDUP_REMOVED lines=21> */
.L_x_10148:
[----:B------:R-:W-:Y:S05]  /*2a00*/  BSYNC.RECONVERGENT B0 ;  /* 0x0000000000007941 */ /* 0x000fea0003800200 */
.L_x_10147:
[----:B------:R-:W-:Y:S01]  /*2a10*/  IMAD.SHL.U32 R0, R0, 0x100000, RZ ;  /* 0x0010000000007824 */ /* 0x000fe200078e00ff */
[----:B------:R-:W-:-:S04]  /*2a20*/  LEA R3, R3, 0x3b800000, 0x17 ;  /* 0x3b80000003037811 */ /* 0x000fc800078eb8ff */
[----:B------:R-:W-:-:S05]  /*2a30*/  LOP3.LUT R0, R3, R0, R7, 0xfe, !PT ;  /* 0x0000000003007212 */ /* 0x000fca00078efe07 */
[----:B------:R-:W-:-:S04]  /*2a40*/  FMUL.FTZ R0, R0, 1 ;  /* 0x3f80000000007820 */ /* 0x000fc80000410000 */
[----:B------:R0:W1:Y:S02]  /*2a50*/  F2F.F64.F32 R24, R0 ;  /* 0x0000000000187310 */ /* 0x0000640000201800 */
[----:B01----:R-:W-:Y:S05]  /*2a60*/  BRA `(.L_x_10132) ;  /* 0x0000000400147947 */ /* 0x003fea0003800000 */
.L_x_10145:
        /* <DEDUP_REMOVED lines=21> */
.L_x_10150:
[----:B------:R-:W-:Y:S05]  /*2bc0*/  BSYNC.RECONVERGENT B0 ;  /* 0x0000000000007941 */ /* 0x000fea0003800200 */
.L_x_10149:
[----:B------:R-:W-:Y:S01]  /*2bd0*/  IMAD.SHL.U32 R0, R0, 0x200000, RZ ;  /* 0x0020000000007824 */ /* 0x000fe200078e00ff */
[----:B------:R-:W-:-:S04]  /*2be0*/  LEA R3, R3, 0x37800000, 0x17 ;  /* 0x3780000003037811 */ /* 0x000fc800078eb8ff */
[----:B------:R-:W-:-:S05]  /*2bf0*/  LOP3.LUT R0, R3, R0, R7, 0xfe, !PT ;  /* 0x0000000003007212 */ /* 0x000fca00078efe07 */
[----:B------:R-:W-:-:S04]  /*2c00*/  FMUL.FTZ R0, R0, 1 ;  /* 0x3f80000000007820 */ /* 0x000fc80000410000 */
[----:B------:R0:W1:Y:S02]  /*2c10*/  F2F.F64.F32 R24, R0 ;  /* 0x0000000000187310 */ /* 0x0000640000201800 */
[----:B01----:R-:W-:Y:S05]  /*2c20*/  BRA `(.L_x_10132) ;  /* 0x0000000000a47947 */ /* 0x003fea0003800000 */
.L_x_10144:
        /* <DEDUP_REMOVED lines=18> */
.L_x_10131:
        /* <DEDUP_REMOVED lines=16> */
.L_x_10153:
[----:B------:R-:W-:Y:S01]  /*2e50*/  CS2R R24, SRZ ;  /* 0x0000000000187805 */ /* 0x000fe2000001ff00 */
[----:B------:R-:W-:Y:S06]  /*2e60*/  BRA `(.L_x_10132) ;  /* 0x0000000000147947 */ /* 0x000fec0003800000 */
.L_x_10152:
[----:B------:R-:W4:Y:S02]  /*2e70*/  LDG.E.64 R24, desc[UR36][R4.64] ;  /* 0x0000002404187981 */ /* 0x000f24000c1e1b00 */
[----:B----4-:R-:W0:Y:S02]  /*2e80*/  I2F.F64.U64 R24, R24 ;  /* 0x0000001800187312 */ /* 0x010e240000301800 */
[----:B0-----:R-:W-:Y:S05]  /*2e90*/  BRA `(.L_x_10132) ;  /* 0x0000000000087947 */ /* 0x001fea0003800000 */
.L_x_10151:
[----:B------:R-:W4:Y:S02]  /*2ea0*/  LDG.E R4, desc[UR36][R4.64] ;  /* 0x0000002404047981 */ /* 0x000f24000c1e1900 */
[----:B----4-:R4:W0:Y:S02]  /*2eb0*/  I2F.F64.U32 R24, R4 ;  /* 0x0000000400187312 */ /* 0x0108240000201800 */
.L_x_10132:
[----:B------:R-:W-:Y:S05]  /*2ec0*/  BSYNC.RECONVERGENT B6 ;  /* 0x0000000000067941 */ /* 0x000fea0003800200 */
.L_x_10126:
[----:B------:R-:W-:-:S07]  /*2ed0*/  VIADD R2, R2, 0x80 ;  /* 0x0000008002027836 */ /* 0x000fce0000000000 */
.L_x_10125:
[----:B------:R-:W-:Y:S05]  /*2ee0*/  BSYNC.RECONVERGENT B7 ;  /* 0x0000000000077941 */ /* 0x000fea0003800200 */
.L_x_10124:
        /* <DEDUP_REMOVED lines=24> */
.L_x_10159:
[----:B------:R-:W4:Y:S02]  /*3070*/  LDG.E.U8 R2, desc[UR36][R2.64] ;  /* 0x0000002402027981 */ /* 0x000f24000c1e1100 */
[----:B----4-:R0:W1:Y:S02]  /*3080*/  I2F.F64.U16 R16, R2 ;  /* 0x0000000200107312 */ /* 0x0100640000101800 */
[----:B01----:R-:W-:Y:S05]  /*3090*/  BRA `(.L_x_10155) ;  /* 0x0000000c00547947 */ /* 0x003fea0003800000 */
.L_x_10158:
        /* <DEDUP_REMOVED lines=9> */
.L_x_10162:
[----:B------:R-:W4:Y:S02]  /*3130*/  LDG.E R2, desc[UR36][R2.64] ;  /* 0x0000002402027981 */ /* 0x000f24000c1e1900 */
[----:B----4-:R0:W1:Y:S02]  /*3140*/  I2F.F64 R16, R2 ;  /* 0x0000000200107312 */ /* 0x0100640000201c00 */
[----:B01----:R-:W-:Y:S05]  /*3150*/  BRA `(.L_x_10155) ;  /* 0x0000000c00247947 */ /* 0x003fea0003800000 */
.L_x_10161:
[----:B------:R-:W4:Y:S02]  /*3160*/  LDG.E.U16 R2, desc[UR36][R2.64] ;  /* 0x0000002402027981 */ /* 0x000f24000c1e1500 */
[----:B----4-:R0:W1:Y:S02]  /*3170*/  I2F.F64.S16 R16, R2 ;  /* 0x0000000200107312 */ /* 0x0100640000101c00 */
[----:B01----:R-:W-:Y:S05]  /*3180*/  BRA `(.L_x_10155) ;  /* 0x0000000c00187947 */ /* 0x003fea0003800000 */
.L_x_10157:
        /* <DEDUP_REMOVED lines=10> */
.L_x_10164:
[----:B------:R-:W4:Y:S02]  /*3230*/  LDG.E.U16 R0, desc[UR36][R2.64] ;  /* 0x0000002402007981 */ /* 0x000f24000c1e1500 */
[----:B----4-:R-:W-:-:S05]  /*3240*/  HADD2.F32 R0, -RZ, R0.H0_H0 ;  /* 0x20000000ff007230 */ /* 0x010fca0000004100 */
[----:B------:R-:W-:-:S04]  /*3250*/  FMUL.FTZ R0, R0, 1 ;  /* 0x3f80000000007820 */ /* 0x000fc80000410000 */
[----:B------:R0:W1:Y:S02]  /*3260*/  F2F.F64.F32 R16, R0 ;  /* 0x0000000000107310 */ /* 0x0000640000201800 */
[----:B01----:R-:W-:Y:S05]  /*3270*/  BRA `(.L_x_10155) ;  /* 0x0000000800dc7947 */ /* 0x003fea0003800000 */
.L_x_10163:
        /* <DEDUP_REMOVED lines=10> */
.L_x_10166:
[----:B------:R-:W4:Y:S02]  /*3320*/  LDG.E.U16 R2, desc[UR36][R2.64] ;  /* 0x0000002402027981 */ /* 0x000f24000c1e1500 */
[----:B----4-:R-:W-:-:S05]  /*3330*/  HADD2.F32 R0, -RZ, R2.H0_H0 ;  /* 0x20000002ff007230 */ /* 0x010fca0000004100 */
[----:B------:R-:W-:-:S04]  /*3340*/  FMUL.FTZ R0, R0, 1 ;  /* 0x3f80000000007820 */ /* 0x000fc80000410000 */
[----:B------:R0:W1:Y:S02]  /*3350*/  F2F.F64.F32 R16, R0 ;  /* 0x0000000000107310 */ /* 0x0000640000201800 */
[----:B01----:R-:W-:Y:S05]  /*3360*/  BRA `(.L_x_10155) ;  /* 0x0000000800a07947 */ /* 0x003fea0003800000 */
.L_x_10165:
[----:B------:R0:W5:Y:S01]  /*3370*/  LDG.E.64 R16, desc[UR36][R2.64] ;  /* 0x0000002402107981 */ /* 0x000162000c1e1b00 */
[----:B------:R-:W-:Y:S05]  /*3380*/  BRA `(.L_x_10155) ;  /* 0x0000000800987947 */ /* 0x000fea0003800000 */
.L_x_10156:
        /* <DEDUP_REMOVED lines=13> */
.L_x_10169:
[----:B------:R0:W5:Y:S01]  /*3460*/  LDG.E.64 R16, desc[UR36][R2.64] ;  /* 0x0000002402107981 */ /* 0x000162000c1e1b00 */
[----:B------:R-:W-:Y:S05]  /*3470*/  BRA `(.L_x_10155) ;  /* 0x00000008005c7947 */ /* 0x000fea0003800000 */
.L_x_10168:
        /* <DEDUP_REMOVED lines=27> */
.L_x_10171:
        /* <DEDUP_REMOVED lines=14> */
.L_x_10170:
[----:B------:R-:W4:Y:S02]  /*3710*/  LDG.E.U16 R0, desc[UR36][R2.64] ;  /* 0x0000002402007981 */ /* 0x000f24000c1e1500 */
[----:B----4-:R-:W-:-:S04]  /*3720*/  IMAD.U32 R0, R0, 0x10000, RZ ;  /* 0x0001000000007824 */ /* 0x010fc800078e00ff */
[----:B------:R-:W-:-:S04]  /*3730*/  FMUL.FTZ R0, R0, 1 ;  /* 0x3f80000000007820 */ /* 0x000fc80000410000 */
[----:B------:R0:W1:Y:S02]  /*3740*/  F2F.F64.F32 R16, R0 ;  /* 0x0000000000107310 */ /* 0x0000640000201800 */
[----:B01----:R-:W-:Y:S05]  /*3750*/  BRA `(.L_x_10155) ;  /* 0x0000000400a47947 */ /* 0x003fea0003800000 */
.L_x_10167:
        /* <DEDUP_REMOVED lines=11> */
.L_x_10174:
        /* <DEDUP_REMOVED lines=20> */
.L_x_10176:
[----:B------:R-:W-:Y:S05]  /*3950*/  BSYNC.RECONVERGENT B0 ;  /* 0x0000000000007941 */ /* 0x000fea0003800200 */
.L_x_10175:
[----:B------:R-:W-:Y:S01]  /*3960*/  IMAD.SHL.U32 R0, R0, 0x100000, RZ ;  /* 0x0010000000007824 */ /* 0x000fe200078e00ff */
[----:B------:R-:W-:-:S04]  /*3970*/  LEA R2, R2, 0x3b800000, 0x17 ;  /* 0x3b80000002027811 */ /* 0x000fc800078eb8ff */
[----:B------:R-:W-:-:S05]  /*3980*/  LOP3.LUT R0, R2, R0, R7, 0xfe, !PT ;  /* 0x0000000002007212 */ /* 0x000fca00078efe07 */
[----:B------:R-:W-:-:S04]  /*3990*/  FMUL.FTZ R0, R0, 1 ;  /* 0x3f80000000007820 */ /* 0x000fc80000410000 */
[----:B------:R0:W1:Y:S02]  /*39a0*/  F2F.F64.F32 R16, R0 ;  /* 0x0000000000107310 */ /* 0x0000640000201800 */
[----:B01----:R-:W-:Y:S05]  /*39b0*/  BRA `(.L_x_10155) ;  /* 0x00000004000c7947 */ /* 0x003fea0003800000 */
.L_x_10173:
        /* <DEDUP_REMOVED lines=20> */
.L_x_10178:
[----:B------:R-:W-:Y:S05]  /*3b00*/  BSYNC.RECONVERGENT B0 ;  /* 0x0000000000007941 */ /* 0x000fea0003800200 */
.L_x_10177:
[----:B------:R-:W-:Y:S01]  /*3b10*/  IMAD.SHL.U32 R0, R0, 0x200000, RZ ;  /* 0x0020000000007824 */ /* 0x000fe200078e00ff */
[----:B------:R-:W-:-:S04]  /*3b20*/  LEA R2, R2, 0x37800000, 0x17 ;  /* 0x3780000002027811 */ /* 0x000fc800078eb8ff */
[----:B------:R-:W-:-:S05]  /*3b30*/  LOP3.LUT R0, R2, R0, R7, 0xfe, !PT ;  /* 0x0000000002007212 */ /* 0x000fca00078efe07 */
[----:B------:R-:W-:-:S04]  /*3b40*/  FMUL.FTZ R0, R0, 1 ;  /* 0x3f80000000007820 */ /* 0x000fc80000410000 */
[----:B------:R0:W1:Y:S02]  /*3b50*/  F2F.F64.F32 R16, R0 ;  /* 0x0000000000107310 */ /* 0x0000640000201800 */
[----:B01----:R-:W-:Y:S05]  /*3b60*/  BRA `(.L_x_10155) ;  /* 0x0000000000a07947 */ /* 0x003fea0003800000 */
.L_x_10172:
        /* <DEDUP_REMOVED lines=18> */
.L_x_10160:
        /* <DEDUP_REMOVED lines=16> */
.L_x_10181:
[----:B------:R-:W-:Y:S05]  /*3d90*/  BRA `(.L_x_10155) ;  /* 0x0000000000147947 */ /* 0x000fea0003800000 */
.L_x_10180:
[----:B------:R-:W4:Y:S02]  /*3da0*/  LDG.E.64 R16, desc[UR36][R2.64] ;  /* 0x0000002402107981 */ /* 0x000f24000c1e1b00 */
[----:B----4-:R-:W0:Y:S02]  /*3db0*/  I2F.F64.U64 R16, R16 ;  /* 0x0000001000107312 */ /* 0x010e240000301800 */
[----:B0-----:R-:W-:Y:S05]  /*3dc0*/  BRA `(.L_x_10155) ;  /* 0x0000000000087947 */ /* 0x001fea0003800000 */
.L_x_10179:
[----:B------:R-:W4:Y:S02]  /*3dd0*/  LDG.E R2, desc[UR36][R2.64] ;  /* 0x0000002402027981 */ /* 0x000f24000c1e1900 */
[----:B----4-:R0:W1:Y:S02]  /*3de0*/  I2F.F64.U32 R16, R2 ;  /* 0x0000000200107312 */ /* 0x0100640000201800 */
.L_x_10155:
[----:B------:R-:W-:Y:S05]  /*3df0*/  BSYNC.RECONVERGENT B6 ;  /* 0x0000000000067941 */ /* 0x000fea0003800200 */
.L_x_10154:
[----:B0-----:R-:W0:Y:S01]  /*3e00*/  LDC.U8 R2, c[0x0][0x3ac] ;  /* 0x0000eb00ff027b82 */ /* 0x001e220000000000 */
[----:B------:R-:W-:Y:S01]  /*3e10*/  ISETP.GE.AND P0, PT, R23, R19, PT ;  /* 0x000000131700720c */ /* 0x000fe20003f06270 */
[----:B------:R-:W-:Y:S04]  /*3e20*/  BSSY.RECONVERGENT B7, `(.L_x_10182) ;  /* 0x00003c7000077945 */ /* 0x000fe80003800200 */
[----:B------:R-:W-:Y:S01]  /*3e30*/  BSSY.RELIABLE B6, `(.L_x_10183) ;  /* 0x000028b000067945 */ /* 0x000fe20003800100 */
[----:B-1-345:R1:W3:-:S15]  /*3e40*/  DMUL R4, R26, R26 ;  /* 0x0000001a1a047228 */ /* 0x03a2de0000000000 */
[----:B------:R-:W-:-:S15]  /*3e50*/  NOP ;  /* 0x0000000000007918 */ /* 0x000fde0000000000 */
[----:B------:R-:W-:-:S15]  /*3e60*/  NOP ;  /* 0x0000000000007918 */ /* 0x000fde0000000000 */
[----:B------:R-:W-:-:S15]  /*3e70*/  NOP ;  /* 0x0000000000007918 */ /* 0x000fde0000000000 */
[----:B------:R-:W-:-:S04]  /*3e80*/  NOP ;  /* 0x0000000000007918 */ /* 0x000fc80000000000 */
[----:B--2---:R-:W2:-:S15]  /*3e90*/  DMUL R28, R28, R28 ;  /* 0x0000001c1c1c7228 */ /* 0x004e9e0000000000 */
[----:B------:R-:W-:-:S15]  /*3ea0*/  NOP ;  /* 0x0000000000007918 */ /* 0x000fde0000000000 */
[----:B------:R-:W-:-:S15]  /*3eb0*/  NOP ;  /* 0x0000000000007918 */ /* 0x000fde0000000000 */
[----:B------:R-:W-:-:S15]  /*3ec0*/  NOP ;  /* 0x0000000000007918 */ /* 0x000fde0000000000 */
[----:B------:R-:W-:-:S04]  /*3ed0*/  NOP ;  /* 0x0000000000007918 */ /* 0x000fc80000000000 */
[----:B------:R-:W4:-:S15]  /*3ee0*/  DMUL R24, R24, R24 ;  /* 0x0000001818187228 */ /* 0x000f1e0000000000 */
[----:B------:R-:W-:-:S15]  /*3ef0*/  NOP ;  /* 0x0000000000007918 */ /* 0x000fde0000000000 */
[----:B------:R-:W-:-:S15]  /*3f00*/  NOP ;  /* 0x0000000000007918 */ /* 0x000fde0000000000 */
[----:B------:R-:W-:-:S15]  /*3f10*/  NOP ;  /* 0x0000000000007918 */ /* 0x000fde0000000000 */
[----:B------:R-:W-:-:S04]  /*3f20*/  NOP ;  /* 0x0000000000007918 */ /* 0x000fc80000000000 */
[----:B------:R-:W0:Y:S02]  /*3f30*/  DMUL R16, R16, R16 ;  /* 0x0000001010107228 */ /* 0x000e240000000000 */
[----:B01234-:R-:W-:Y:S05]  /*3f40*/  @P0 BRA `(.L_x_10184) ;  /* 0x0000002400d80947 */ /* 0x01ffea0003800000 */
        /* <DEDUP_REMOVED lines=22> */
.L_x_10188:
[----:B------:R-:W0:Y:S02]  /*40b0*/  F2I.S64.F64.TRUNC R4, R4 ;  /* 0x0000000400047311 */ /* 0x000e24000030d900 */
[----:B0-----:R-:W-:-:S05]  /*40c0*/  IMAD.MOV.U32 R3, RZ, RZ, R4 ;  /* 0x000000ffff037224 */ /* 0x001fca00078e0004 */
[----:B------:R0:W-:Y:S01]  /*40d0*/  STG.E.U8 desc[UR36][R8.64], R3 ;  /* 0x0000000308007986 */ /* 0x0001e2000c101124 */
[----:B------:R-:W-:Y:S05]  /*40e0*/  BRA `(.L_x_10190) ;  /* 0x00000010007c7947 */ /* 0x000fea0003800000 */
.L_x_10187:
        /* <DEDUP_REMOVED lines=9> */
.L_x_10192:
[----:B------:R-:W0:Y:S02]  /*4180*/  F2I.F64.TRUNC R5, R4 ;  /* 0x0000000400057311 */ /* 0x000e24000030d100 */
[----:B0-----:R0:W-:Y:S01]  /*4190*/  STG.E desc[UR36][R8.64], R5 ;  /* 0x0000000508007986 */ /* 0x0011e2000c101924 */
[----:B------:R-:W-:Y:S05]  /*41a0*/  BRA `(.L_x_10190) ;  /* 0x00000010004c7947 */ /* 0x000fea0003800000 */
.L_x_10191:
[----:B------:R-:W0:Y:S02]  /*41b0*/  F2I.F64.TRUNC R5, R4 ;  /* 0x0000000400057311 */ /* 0x000e24000030d100 */
[----:B0-----:R0:W-:Y:S01]  /*41c0*/  STG.E.U16 desc[UR36][R8.64], R5 ;  /* 0x0000000508007986 */ /* 0x0011e2000c101524 */
[----:B------:R-:W-:Y:S05]  /*41d0*/  BRA `(.L_x_10190) ;  /* 0x0000001000407947 */ /* 0x000fea0003800000 */
.L_x_10186:
        /* <DEDUP_REMOVED lines=17> */
.L_x_10194:
        /* <DEDUP_REMOVED lines=12> */
.L_x_10193:
        /* <DEDUP_REMOVED lines=18> */
.L_x_10196:
        /* <DEDUP_REMOVED lines=13> */
.L_x_10195:
[----:B------:R0:W-:Y:S01]  /*45a0*/  STG.E.64 desc[UR36][R8.64], R4 ;  /* 0x0000000408007986 */ /* 0x0001e2000c101b24 */
[----:B------:R-:W-:Y:S05]  /*45b0*/  BRA `(.L_x_10190) ;  /* 0x0000000c00487947 */ /* 0x000fea0003800000 */
.L_x_10185:
        /* <DEDUP_REMOVED lines=12> */
.L_x_10199:
[----:B------:R-:W-:-:S05]  /*4680*/  CS2R R6, SRZ ;  /* 0x0000000000067805 */ /* 0x000fca000001ff00 */
[----:B------:R0:W-:Y:S01]  /*4690*/  STG.E.128 desc[UR36][R8.64], R4 ;  /* 0x0000000408007986 */ /* 0x0001e2000c101d24 */
[----:B------:R-:W-:Y:S05]  /*46a0*/  BRA `(.L_x_10190) ;  /* 0x0000000c000c7947 */ /* 0x000fea0003800000 */
.L_x_10198:
        /* <DEDUP_REMOVED lines=27> */
.L_x_10203:
[----:B------:R-:W-:Y:S05]  /*4860*/  BSYNC.RECONVERGENT B0 ;  /* 0x0000000000007941 */ /* 0x000fea0003800200 */
.L_x_10202:
[----:B------:R-:W-:-:S05]  /*4870*/  LOP3.LUT R7, R0, 0x80, R7, 0xf8, !PT ;  /* 0x0000008000077812 */ /* 0x000fca00078ef807 */
[----:B------:R0:W-:Y:S01]  /*4880*/  STG.E.U8 desc[UR36][R8.64], R7 ;  /* 0x0000000708007986 */ /* 0x0001e2000c101124 */
[----:B------:R-:W-:Y:S05]  /*4890*/  BRA `(.L_x_10190) ;  /* 0x0000000800907947 */ /* 0x000fea0003800000 */
.L_x_10201:
        /* <DEDUP_REMOVED lines=23> */
.L_x_10205:
[----:B------:R-:W-:Y:S05]  /*4a10*/  BSYNC.RECONVERGENT B0 ;  /* 0x0000000000007941 */ /* 0x000fea0003800200 */
.L_x_10204:
[----:B------:R-:W-:-:S05]  /*4a20*/  LOP3.LUT R7, R0, 0x80, R7, 0xf8, !PT ;  /* 0x0000008000077812 */ /* 0x000fca00078ef807 */
[----:B------:R0:W-:Y:S01]  /*4a30*/  STG.E.U8 desc[UR36][R8.64], R7 ;  /* 0x0000000708007986 */ /* 0x0001e2000c101124 */
[----:B------:R-:W-:Y:S05]  /*4a40*/  BRA `(.L_x_10190) ;  /* 0x0000000800247947 */ /* 0x000fea0003800000 */
.L_x_10200:
        /* <DEDUP_REMOVED lines=12> */
.L_x_10197:
        /* <DEDUP_REMOVED lines=11> */
.L_x_10208:
        /* <DEDUP_REMOVED lines=21> */
.L_x_10211:
[----:B------:R-:W-:-:S04]  /*4d10*/  SHF.R.U32.HI R0, RZ, 0x14, R7 ;  /* 0x00000014ff007819 */ /* 0x000fc80000011607 */
[----:B------:R-:W-:-:S04]  /*4d20*/  LOP3.LUT R0, R0, 0x1, RZ, 0xc0, !PT ;  /* 0x0000000100007812 */ /* 0x000fc800078ec0ff */
[----:B------:R-:W-:-:S04]  /*4d30*/  IADD3 R0, PT, PT, R7, 0x487ffff, R0 ;  /* 0x0487ffff07007810 */ /* 0x000fc80007ffe000 */
[----:B------:R-:W-:-:S04]  /*4d40*/  SHF.R.U32.HI R0, RZ, 0x14, R0 ;  /* 0x00000014ff007819 */ /* 0x000fc80000011600 */
[----:B------:R-:W-:-:S07]  /*4d50*/  LOP3.LUT R3, R0, 0xff, RZ, 0xc0, !PT ;  /* 0x000000ff00037812 */ /* 0x000fce00078ec0ff */
.L_x_10212:
[----:B------:R-:W-:-:S04]  /*4d60*/  SHF.R.U32.HI R0, RZ, 0x18, R7 ;  /* 0x00000018ff007819 */ /* 0x000fc80000011607 */
[----:B------:R-:W-:-:S07]  /*4d70*/  LOP3.LUT R0, R3, 0x80, R0, 0xf8, !PT ;  /* 0x0000008003007812 */ /* 0x000fce00078ef800 */
.L_x_10210:
[----:B------:R-:W-:Y:S05]  /*4d80*/  BSYNC.RECONVERGENT B0 ;  /* 0x0000000000007941 */ /* 0x000fea0003800200 */
.L_x_10209:
[----:B------:R1:W-:Y:S01]  /*4d90*/  STG.E.U8 desc[UR36][R8.64], R0 ;  /* 0x0000000008007986 */ /* 0x0003e2000c101124 */
[----:B------:R-:W-:Y:S05]  /*4da0*/  BRA `(.L_x_10190) ;  /* 0x00000004004c7947 */ /* 0x000fea0003800000 */
.L_x_10207:
        /* <DEDUP_REMOVED lines=21> */
.L_x_10215:
[----:B------:R-:W-:-:S04]  /*4f00*/  SHF.R.U32.HI R0, RZ, 0x15, R7 ;  /* 0x00000015ff007819 */ /* 0x000fc80000011607 */
[----:B------:R-:W-:-:S04]  /*4f10*/  LOP3.LUT R0, R0, 0x1, RZ, 0xc0, !PT ;  /* 0x0000000100007812 */ /* 0x000fc800078ec0ff */
[----:B------:R-:W-:-:S04]  /*4f20*/  IADD3 R0, PT, PT, R7, 0x88fffff, R0 ;  /* 0x088fffff07007810 */ /* 0x000fc80007ffe000 */
[----:B------:R-:W-:-:S04]  /*4f30*/  SHF.R.U32.HI R0, RZ, 0x15, R0 ;  /* 0x00000015ff007819 */ /* 0x000fc80000011600 */
[----:B------:R-:W-:-:S07]  /*4f40*/  LOP3.LUT R3, R0, 0xff, RZ, 0xc0, !PT ;  /* 0x000000ff00037812 */ /* 0x000fce00078ec0ff */
.L_x_10216:
[----:B------:R-:W-:-:S04]  /*4f50*/  SHF.R.U32.HI R0, RZ, 0x18, R7 ;  /* 0x00000018ff007819 */ /* 0x000fc80000011607 */
[----:B------:R-:W-:-:S07]  /*4f60*/  LOP3.LUT R0, R3, 0x80, R0, 0xf8, !PT ;  /* 0x0000008003007812 */ /* 0x000fce00078ef800 */
.L_x_10214:
[----:B------:R-:W-:Y:S05]  /*4f70*/  BSYNC.RECONVERGENT B0 ;  /* 0x0000000000007941 */ /* 0x000fea0003800200 */
.L_x_10213:
[----:B------:R2:W-:Y:S01]  /*4f80*/  STG.E.U8 desc[UR36][R8.64], R0 ;  /* 0x0000000008007986 */ /* 0x0005e2000c101124 */
[----:B------:R-:W-:Y:S05]  /*4f90*/  BRA `(.L_x_10190) ;  /* 0x0000000000d07947 */ /* 0x000fea0003800000 */
.L_x_10206:
[----:B------:R-:W-:-:S13]  /*4fa0*/  ISETP.NE.AND P0, PT, R0, 0x1c, PT ;  /* 0x0000001c0000780c */ /* 0x000fda0003f05270 */
[----:B------:R-:W-:Y:S05]  /*4fb0*/  @!P0 BRA `(.L_x_10217) ;  /* 0x0000000000c08947 */ /* 0x000fea0003800000 */
[----:B------:R-:W-:-:S13]  /*4fc0*/  ISETP.NE.AND P0, PT, R0, 0x1d, PT ;  /* 0x0000001d0000780c */ /* 0x000fda0003f05270 */
[----:B------:R-:W-:Y:S05]  /*4fd0*/  @!P0 BRA `(.L_x_10218) ;  /* 0x0000000000ac8947 */ /* 0x000fea0003800000 */
[----:B------:R-:W-:-:S13]  /*4fe0*/  ISETP.NE.AND P0, PT, R0, 0x2c, PT ;  /* 0x0000002c0000780c */ /* 0x000fda0003f05270 */
[----:B------:R-:W-:Y:S05]  /*4ff0*/  @!P0 BRA `(.L_x_10219) ;  /* 0x0000000000448947 */ /* 0x000fea0003800000 */
.L_x_10189:
        /* <DEDUP_REMOVED lines=16> */
.L_x_10220:
[----:B------:R-:W-:Y:S05]  /*5100*/  BRA `(.L_x_10190) ;  /* 0x0000000000747947 */ /* 0x000fea0003800000 */
.L_x_10219:
        /* <DEDUP_REMOVED lines=24> */
.L_x_10218:
[----:B------:R-:W0:Y:S02]  /*5290*/  F2I.U64.F64.TRUNC R4, R4 ;  /* 0x0000000400047311 */ /* 0x000e24000030d800 */
[----:B0-----:R0:W-:Y:S01]  /*52a0*/  STG.E.64 desc[UR36][R8.64], R4 ;  /* 0x0000000408007986 */ /* 0x0011e2000c101b24 */
[----:B------:R-:W-:Y:S05]  /*52b0*/  BRA `(.L_x_10190) ;  /* 0x0000000000087947 */ /* 0x000fea0003800000 */
.L_x_10217:
[----:B------:R-:W0:Y:S02]  /*52c0*/  F2I.U32.F64.TRUNC R5, R4 ;  /* 0x0000000400057311 */ /* 0x000e24000030d000 */
[----:B0-----:R3:W-:Y:S02]  /*52d0*/  STG.E desc[UR36][R8.64], R5 ;  /* 0x0000000508007986 */ /* 0x0017e4000c101924 */
.L_x_10190:
        /* <DEDUP_REMOVED lines=24> */
.L_x_10225:
[----:B------:R-:W0:Y:S02]  /*5460*/  F2I.S64.F64.TRUNC R28, R28 ;  /* 0x0000001c001c7311 */ /* 0x000e24000030d900 */
[----:B0-----:R-:W-:-:S05]  /*5470*/  IMAD.MOV.U32 R3, RZ, RZ, R28 ;  /* 0x000000ffff037224 */ /* 0x001fca00078e001c */
[----:B------:R0:W-:Y:S01]  /*5480*/  STG.E.U8 desc[UR36][R4.64], R3 ;  /* 0x0000000304007986 */ /* 0x0001e2000c101124 */
[----:B------:R-:W-:Y:S05]  /*5490*/  BRA `(.L_x_10227) ;  /* 0x0000001000807947 */ /* 0x000fea0003800000 */
.L_x_10224:
        /* <DEDUP_REMOVED lines=9> */
.L_x_10229:
[----:B------:R-:W0:Y:S02]  /*5530*/  F2I.F64.TRUNC R29, R28 ;  /* 0x0000001c001d7311 */ /* 0x000e24000030d100 */
[----:B0-----:R0:W-:Y:S01]  /*5540*/  STG.E desc[UR36][R4.64], R29 ;  /* 0x0000001d04007986 */ /* 0x0011e2000c101924 */
[----:B------:R-:W-:Y:S05]  /*5550*/  BRA `(.L_x_10227) ;  /* 0x0000001000507947 */ /* 0x000fea0003800000 */
.L_x_10228:
[----:B------:R-:W0:Y:S02]  /*5560*/  F2I.F64.TRUNC R29, R28 ;  /* 0x0000001c001d7311 */ /* 0x000e24000030d100 */
[----:B0-----:R0:W-:Y:S01]  /*5570*/  STG.E.U16 desc[UR36][R4.64], R29 ;  /* 0x0000001d04007986 */ /* 0x0011e2000c101524 */
[----:B------:R-:W-:Y:S05]  /*5580*/  BRA `(.L_x_10227) ;  /* 0x0000001000447947 */ /* 0x000fea0003800000 */
.L_x_10223:
        /* <DEDUP_REMOVED lines=17> */
.L_x_10231:
        /* <DEDUP_REMOVED lines=12> */
.L_x_10230:
        /* <DEDUP_REMOVED lines=18> */
.L_x_10233:
        /* <DEDUP_REMOVED lines=13> */
.L_x_10232:
[----:B------:R0:W-:Y:S01]  /*5950*/  STG.E.64 desc[UR36][R4.64], R28 ;  /* 0x0000001c04007986 */ /* 0x0001e2000c101b24 */
[----:B------:R-:W-:Y:S05]  /*5960*/  BRA `(.L_x_10227) ;  /* 0x0000000c004c7947 */ /* 0x000fea0003800000 */
.L_x_10222:
        /* <DEDUP_REMOVED lines=13> */
.L_x_10237:
        /* <DEDUP_REMOVED lines=26> */
.L_x_10240:
[----:B------:R-:W-:-:S04]  /*5be0*/  SHF.R.U32.HI R3, RZ, 0x18, R7 ;  /* 0x00000018ff037819 */ /* 0x000fc80000011607 */
[----:B------:R-:W-:-:S07]  /*5bf0*/  LOP3.LUT R0, R0, 0x80, R3, 0xf8, !PT ;  /* 0x0000008000007812 */ /* 0x000fce00078ef803 */
.L_x_10239:
[----:B------:R-:W-:Y:S05]  /*5c00*/  BSYNC.RECONVERGENT B0 ;  /* 0x0000000000007941 */ /* 0x000fea0003800200 */
.L_x_10238:
[----:B------:R3:W-:Y:S01]  /*5c10*/  STG.E.U8 desc[UR36][R4.64], R0 ;  /* 0x0000000004007986 */ /* 0x0007e2000c101124 */
[----:B------:R-:W-:Y:S05]  /*5c20*/  BRA `(.L_x_10227) ;  /* 0x00000008009c7947 */ /* 0x000fea0003800000 */
.L_x_10236:
        /* <DEDUP_REMOVED lines=26> */
.L_x_10243:
[----:B------:R-:W-:-:S04]  /*5dd0*/  SHF.R.U32.HI R3, RZ, 0x18, R7 ;  /* 0x00000018ff037819 */ /* 0x000fc80000011607 */
[----:B------:R-:W-:-:S07]  /*5de0*/  LOP3.LUT R0, R0, 0x80, R3, 0xf8, !PT ;  /* 0x0000008000007812 */ /* 0x000fce00078ef803 */
.L_x_10242:
[----:B------:R-:W-:Y:S05]  /*5df0*/  BSYNC.RECONVERGENT B0 ;  /* 0x0000000000007941 */ /* 0x000fea0003800200 */
.L_x_10241:
[----:B------:R0:W-:Y:S01]  /*5e00*/  STG.E.U8 desc[UR36][R4.64], R0 ;  /* 0x0000000004007986 */ /* 0x0001e2000c101124 */
[----:B------:R-:W-:Y:S05]  /*5e10*/  BRA `(.L_x_10227) ;  /* 0x0000000800207947 */ /* 0x000fea0003800000 */
.L_x_10235:
        /* <DEDUP_REMOVED lines=30> */
.L_x_10245:
[----:B------:R-:W0:Y:S02]  /*6000*/  F2I.U64.F64.TRUNC R28, R28 ;  /* 0x0000001c001c7311 */ /* 0x000e24000030d800 */
[----:B0-----:R1:W-:Y:S01]  /*6010*/  STG.E.64 desc[UR36][R4.64], R28 ;  /* 0x0000001c04007986 */ /* 0x0013e2000c101b24 */
[----:B------:R-:W-:Y:S05]  /*6020*/  BRA `(.L_x_10227) ;  /* 0x00000004009c7947 */ /* 0x000fea0003800000 */
.L_x_10244:
[----:B------:R-:W0:Y:S02]  /*6030*/  F2I.U32.F64.TRUNC R29, R28 ;  /* 0x0000001c001d7311 */ /* 0x000e24000030d000 */
[----:B0-----:R0:W-:Y:S01]  /*6040*/  STG.E desc[UR36][R4.64], R29 ;  /* 0x0000001d04007986 */ /* 0x0011e2000c101924 */
[----:B------:R-:W-:Y:S05]  /*6050*/  BRA `(.L_x_10227) ;  /* 0x0000000400907947 */ /* 0x000fea0003800000 */
.L_x_10234:
        /* <DEDUP_REMOVED lines=10> */
.L_x_10247:
[----:B------:R-:W-:-:S05]  /*6100*/  CS2R R30, SRZ ;  /* 0x00000000001e7805 */ /* 0x000fca000001ff00 */
[----:B------:R0:W-:Y:S01]  /*6110*/  STG.E.128 desc[UR36][R4.64], R28 ;  /* 0x0000001c04007986 */ /* 0x0001e2000c101d24 */
[----:B------:R-:W-:Y:S05]  /*6120*/  BRA `(.L_x_10227) ;  /* 0x00000004005c7947 */ /* 0x000fea0003800000 */
.L_x_10246:
[----:B------:R-:W-:-:S13]  /*6130*/  ISETP.NE.AND P0, PT, R0, 0xf, PT ;  /* 0x0000000f0000780c */ /* 0x000fda0003f05270 */
[----:B------:R-:W-:Y:S05]  /*6140*/  @!P0 BRA `(.L_x_10248) ;  /* 0x0000000400288947 */ /* 0x000fea0003800000 */
[----:B------:R-:W-:-:S13]  /*6150*/  ISETP.NE.AND P0, PT, R0, 0x17, PT ;  /* 0x000000170000780c */ /* 0x000fda0003f05270 */
[----:B------:R-:W-:Y:S05]  /*6160*/  @!P0 BRA `(.L_x_10249) ;  /* 0x0000000000b08947 */ /* 0x000fea0003800000 */
[----:B------:R-:W-:-:S13]  /*6170*/  ISETP.NE.AND P0, PT, R0, 0x18, PT ;  /* 0x000000180000780c */ /* 0x000fda0003f05270 */
[----:B------:R-:W-:Y:S05]  /*6180*/  @!P0 BRA `(.L_x_10250) ;  /* 0x0000000000448947 */ /* 0x000fea0003800000 */
.L_x_10226:
        /* <DEDUP_REMOVED lines=16> */
.L_x_10251:
[----:B------:R-:W-:Y:S05]  /*6290*/  BRA `(.L_x_10227) ;  /* 0x0000000400007947 */ /* 0x000fea0003800000 */
.L_x_10250:
        /* <DEDUP_REMOVED lines=21> */
.L_x_10253:
[----:B------:R-:W-:Y:S05]  /*63f0*/  BSYNC.RECONVERGENT B0 ;  /* 0x0000000000007941 */ /* 0x000fea0003800200 */
.L_x_10252:
[----:B------:R-:W-:-:S05]  /*6400*/  LOP3.LUT R3, R0, 0x80, R3, 0xf8, !PT ;  /* 0x0000008000037812 */ /* 0x000fca00078ef803 */
[----:B------:R0:W-:Y:S01]  /*6410*/  STG.E.U8 desc[UR36][R4.64], R3 ;  /* 0x0000000304007986 */ /* 0x0001e2000c101124 */
[----:B------:R-:W-:Y:S05]  /*6420*/  BRA `(.L_x_10227) ;  /* 0x00000000009c7947 */ /* 0x000fea0003800000 */
.L_x_10249:
        /* <DEDUP_REMOVED lines=20> */
.L_x_10255:
[----:B------:R-:W-:Y:S01]  /*6570*/  IMAD.MOV.U32 R0, RZ, RZ, 0x7f ;  /* 0x0000007fff007424 */ /* 0x000fe200078e00ff */
[----:B------:R-:W-:-:S04]  /*6580*/  ISETP.GT.U32.AND P0, PT, R3, 0x7f800000, PT ;  /* 0x7f8000000300780c */ /* 0x000fc80003f04070 */
[----:B------:R-:W-:-:S09]  /*6590*/  SEL R0, R0, 0x7c, P0 ;  /* 0x0000007c00007807 */ /* 0x000fd20000000000 */
.L_x_10256:
[----:B------:R-:W-:Y:S05]  /*65a0*/  BSYNC.RECONVERGENT B0 ;  /* 0x0000000000007941 */ /* 0x000fea0003800200 */
.L_x_10254:
[----:B------:R-:W-:-:S04]  /*65b0*/  SHF.R.U32.HI R3, RZ, 0x18, R7 ;  /* 0x00000018ff037819 */ /* 0x000fc80000011607 */
[----:B------:R-:W-:-:S05]  /*65c0*/  LOP3.LUT R3, R0, 0x80, R3, 0xf8, !PT ;  /* 0x0000008000037812 */ /* 0x000fca00078ef803 */
[----:B------:R0:W-:Y:S01]  /*65d0*/  STG.E.U8 desc[UR36][R4.64], R3 ;  /* 0x0000000304007986 */ /* 0x0001e2000c101124 */
[----:B------:R-:W-:Y:S05]  /*65e0*/  BRA `(.L_x_10227) ;  /* 0x00000000002c7947 */ /* 0x000fea0003800000 */
.L_x_10248:
        /* <DEDUP_REMOVED lines=11> */
.L_x_10227:
[----:B------:R-:W-:-:S07]  /*66a0*/  VIADD R23, R23, 0x80 ;  /* 0x0000008017177836 */ /* 0x000fce0000000000 */
.L_x_10184:
[----:B------:R-:W-:-:S13]  /*66b0*/  ISETP.GE.AND P0, PT, R23, R19, PT ;  /* 0x000000131700720c */ /* 0x000fda0003f06270 */
[----:B------:R-:W-:Y:S05]  /*66c0*/  @P0 BREAK.RELIABLE B6 ;  /* 0x0000000000060942 */ /* 0x000fea0003800100 */
[----:B------:R-:W-:Y:S05]  /*66d0*/  @P0 BRA `(.L_x_10221) ;  /* 0x0000001000ec0947 */ /* 0x000fea0003800000 */
[----:B------:R-:W-:Y:S05]  /*66e0*/  BSYNC.RELIABLE B6 ;  /* 0x0000000000067941 */ /* 0x000fea0003800100 */
.L_x_10183:
        /* <DEDUP_REMOVED lines=21> */
.L_x_10260:
[----:B------:R-:W0:Y:S02]  /*6840*/  F2I.S64.F64.TRUNC R24, R24 ;  /* 0x0000001800187311 */ /* 0x000e24000030d900 */
[----:B0-----:R-:W-:-:S05]  /*6850*/  IMAD.MOV.U32 R3, RZ, RZ, R24 ;  /* 0x000000ffff037224 */ /* 0x001fca00078e0018 */
[----:B------:R0:W-:Y:S01]  /*6860*/  STG.E.U8 desc[UR36][R4.64], R3 ;  /* 0x0000000304007986 */ /* 0x0001e2000c101124 */
[----:B------:R-:W-:Y:S05]  /*6870*/  BRA `(.L_x_10262) ;  /* 0x0000001000807947 */ /* 0x000fea0003800000 */
.L_x_10259:
        /* <DEDUP_REMOVED lines=9> */
.L_x_10264:
[----:B------:R-:W0:Y:S02]  /*6910*/  F2I.F64.TRUNC R25, R24 ;  /* 0x0000001800197311 */ /* 0x000e24000030d100 */
[----:B0-----:R0:W-:Y:S01]  /*6920*/  STG.E desc[UR36][R4.64], R25 ;  /* 0x0000001904007986 */ /* 0x0011e2000c101924 */
[----:B------:R-:W-:Y:S05]  /*6930*/  BRA `(.L_x_10262) ;  /* 0x0000001000507947 */ /* 0x000fea0003800000 */
.L_x_10263:
[----:B------:R-:W0:Y:S02]  /*6940*/  F2I.F64.TRUNC R25, R24 ;  /* 0x0000001800197311 */ /* 0x000e24000030d100 */
[----:B0-----:R0:W-:Y:S01]  /*6950*/  STG.E.U16 desc[UR36][R4.64], R25 ;  /* 0x0000001904007986 */ /* 0x0011e2000c101524 */
[----:B------:R-:W-:Y:S05]  /*6960*/  BRA `(.L_x_10262) ;  /* 0x0000001000447947 */ /* 0x000fea0003800000 */
.L_x_10258:
        /* <DEDUP_REMOVED lines=17> */
.L_x_10266:
        /* <DEDUP_REMOVED lines=12> */
.L_x_10265:
        /* <DEDUP_REMOVED lines=18> */
.L_x_10268:
        /* <DEDUP_REMOVED lines=13> */
.L_x_10267:
[----:B------:R0:W-:Y:S01]  /*6d30*/  STG.E.64 desc[UR36][R4.64], R24 ;  /* 0x0000001804007986 */ /* 0x0001e2000c101b24 */
[----:B------:R-:W-:Y:S05]  /*6d40*/  BRA `(.L_x_10262) ;  /* 0x0000000c004c7947 */ /* 0x000fea0003800000 */
.L_x_10257:
        /* <DEDUP_REMOVED lines=13> */
.L_x_10272:
        /* <DEDUP_REMOVED lines=26> */
.L_x_10275:
[----:B------:R-:W-:-:S04]  /*6fc0*/  SHF.R.U32.HI R3, RZ, 0x18, R7 ;  /* 0x00000018ff037819 */ /* 0x000fc80000011607 */
[----:B------:R-:W-:-:S07]  /*6fd0*/  LOP3.LUT R0, R0, 0x80, R3, 0xf8, !PT ;  /* 0x0000008000007812 */ /* 0x000fce00078ef803 */
.L_x_10274:
[----:B------:R-:W-:Y:S05]  /*6fe0*/  BSYNC.RECONVERGENT B0 ;  /* 0x0000000000007941 */ /* 0x000fea0003800200 */
.L_x_10273:
[----:B------:R4:W-:Y:S01]  /*6ff0*/  STG.E.U8 desc[UR36][R4.64], R0 ;  /* 0x0000000004007986 */ /* 0x0009e2000c101124 */
[----:B------:R-:W-:Y:S05]  /*7000*/  BRA `(.L_x_10262) ;  /* 0x00000008009c7947 */ /* 0x000fea0003800000 */
.L_x_10271:
        /* <DEDUP_REMOVED lines=26> */
.L_x_10278:
[----:B------:R-:W-:-:S04]  /*71b0*/  SHF.R.U32.HI R3, RZ, 0x18, R7 ;  /* 0x00000018ff037819 */ /* 0x000fc80000011607 */
[----:B------:R-:W-:-:S07]  /*71c0*/  LOP3.LUT R0, R0, 0x80, R3, 0xf8, !PT ;  /* 0x0000008000007812 */ /* 0x000fce00078ef803 */
.L_x_10277:
[----:B------:R-:W-:Y:S05]  /*71d0*/  BSYNC.RECONVERGENT B0 ;  /* 0x0000000000007941 */ /* 0x000fea0003800200 */
.L_x_10276:
[----:B------:R3:W-:Y:S01]  /*71e0*/  STG.E.U8 desc[UR36][R4.64], R0 ;  /* 0x0000000004007986 */ /* 0x0007e2000c101124 */
[----:B------:R-:W-:Y:S05]  /*71f0*/  BRA `(.L_x_10262) ;  /* 0x0000000800207947 */ /* 0x000fea0003800000 */
.L_x_10270:
        /* <DEDUP_REMOVED lines=30> */
.L_x_10280:
[----:B------:R-:W0:Y:S02]  /*73e0*/  F2I.U64.F64.TRUNC R24, R24 ;  /* 0x0000001800187311 */ /* 0x000e24000030d800 */
[----:B0-----:R0:W-:Y:S01]  /*73f0*/  STG.E.64 desc[UR36][R4.64], R24 ;  /* 0x0000001804007986 */ /* 0x0011e2000c101b24 */
[----:B------:R-:W-:Y:S05]  /*7400*/  BRA `(.L_x_10262) ;  /* 0x00000004009c7947 */ /* 0x000fea0003800000 */
.L_x_10279:
[----:B------:R-:W0:Y:S02]  /*7410*/  F2I.U32.F64.TRUNC R25, R24 ;  /* 0x0000001800197311 */ /* 0x000e24000030d000 */
[----:B0-----:R2:W-:Y:S01]  /*7420*/  STG.E desc[UR36][R4.64], R25 ;  /* 0x0000001904007986 */ /* 0x0015e2000c101924 */
[----:B------:R-:W-:Y:S05]  /*7430*/  BRA `(.L_x_10262) ;  /* 0x0000000400907947 */ /* 0x000fea0003800000 */
.L_x_10269:
        /* <DEDUP_REMOVED lines=10> */
.L_x_10282:
[----:B------:R-:W-:-:S05]  /*74e0*/  CS2R R26, SRZ ;  /* 0x00000000001a7805 */ /* 0x000fca000001ff00 */
[----:B------:R0:W-:Y:S01]  /*74f0*/  STG.E.128 desc[UR36][R4.64], R24 ;  /* 0x0000001804007986 */ /* 0x0001e2000c101d24 */
[----:B------:R-:W-:Y:S05]  /*7500*/  BRA `(.L_x_10262) ;  /* 0x00000004005c7947 */ /* 0x000fea0003800000 */
.L_x_10281:
[----:B------:R-:W-:-:S13]  /*7510*/  ISETP.NE.AND P0, PT, R0, 0xf, PT ;  /* 0x0000000f0000780c */ /* 0x000fda0003f05270 */
[----:B------:R-:W-:Y:S05]  /*7520*/  @!P0 BRA `(.L_x_10283) ;  /* 0x0000000400288947 */ /* 0x000fea0003800000 */
[----:B------:R-:W-:-:S13]  /*7530*/  ISETP.NE.AND P0, PT, R0, 0x17, PT ;  /* 0x000000170000780c */ /* 0x000fda0003f05270 */
[----:B------:R-:W-:Y:S05]  /*7540*/  @!P0 BRA `(.L_x_10284) ;  /* 0x0000000000b08947 */ /* 0x000fea0003800000 */
[----:B------:R-:W-:-:S13]  /*7550*/  ISETP.NE.AND P0, PT, R0, 0x18, PT ;  /* 0x000000180000780c */ /* 0x000fda0003f05270 */
[----:B------:R-:W-:Y:S05]  /*7560*/  @!P0 BRA `(.L_x_10285) ;  /* 0x0000000000448947 */ /* 0x000fea0003800000 */
.L_x_10261:
        /* <DEDUP_REMOVED lines=16> */
.L_x_10286:
[----:B------:R-:W-:Y:S05]  /*7670*/  BRA `(.L_x_10262) ;  /* 0x0000000400007947 */ /* 0x000fea0003800000 */
.L_x_10285:
        /* <DEDUP_REMOVED lines=21> */
.L_x_10288:
[----:B------:R-:W-:Y:S05]  /*77d0*/  BSYNC.RECONVERGENT B0 ;  /* 0x0000000000007941 */ /* 0x000fea0003800200 */
.L_x_10287:
[----:B------:R-:W-:-:S05]  /*77e0*/  LOP3.LUT R3, R0, 0x80, R3, 0xf8, !PT ;  /* 0x0000008000037812 */ /* 0x000fca00078ef803 */
[----:B------:R0:W-:Y:S01]  /*77f0*/  STG.E.U8 desc[UR36][R4.64], R3 ;  /* 0x0000000304007986 */ /* 0x0001e2000c101124 */
[----:B------:R-:W-:Y:S05]  /*7800*/  BRA `(.L_x_10262) ;  /* 0x00000000009c7947 */ /* 0x000fea0003800000 */
.L_x_10284:
        /* <DEDUP_REMOVED lines=20> */
.L_x_10290:
[----:B------:R-:W-:Y:S01]  /*7950*/  IMAD.MOV.U32 R0, RZ, RZ, 0x7f ;  /* 0x0000007fff007424 */ /* 0x000fe200078e00ff */
[----:B------:R-:W-:-:S04]  /*7960*/  ISETP.GT.U32.AND P0, PT, R3, 0x7f800000, PT ;  /* 0x7f8000000300780c */ /* 0x000fc80003f04070 */
[----:B------:R-:W-:-:S09]  /*7970*/  SEL R0, R0, 0x7c, P0 ;  /* 0x0000007c00007807 */ /* 0x000fd20000000000 */
.L_x_10291:
[----:B------:R-:W-:Y:S05]  /*7980*/  BSYNC.RECONVERGENT B0 ;  /* 0x0000000000007941 */ /* 0x000fea0003800200 */
.L_x_10289:
[----:B------:R-:W-:-:S04]  /*7990*/  SHF.R.U32.HI R3, RZ, 0x18, R7 ;  /* 0x00000018ff037819 */ /* 0x000fc80000011607 */
[----:B------:R-:W-:-:S05]  /*79a0*/  LOP3.LUT R3, R0, 0x80, R3, 0xf8, !PT ;  /* 0x0000008000037812 */ /* 0x000fca00078ef803 */
[----:B------:R0:W-:Y:S01]  /*79b0*/  STG.E.U8 desc[UR36][R4.64], R3 ;  /* 0x0000000304007986 */ /* 0x0001e2000c101124 */
[----:B------:R-:W-:Y:S05]  /*79c0*/  BRA `(.L_x_10262) ;  /* 0x00000000002c7947 */ /* 0x000fea0003800000 */
.L_x_10283:
        /* <DEDUP_REMOVED lines=11> */
.L_x_10262:
[----:B------:R-:W-:-:S07]  /*7a80*/  VIADD R23, R23, 0x80 ;  /* 0x0000008017177836 */ /* 0x000fce0000000000 */
.L_x_10221:
[----:B------:R-:W-:Y:S05]  /*7a90*/  BSYNC.RECONVERGENT B7 ;  /* 0x0000000000077941 */ /* 0x000fea0003800200 */
.L_x_10182:
        /* <DEDUP_REMOVED lines=22> */
.L_x_10295:
[----:B------:R-:W0:Y:S02]  /*7c00*/  F2I.S64.F64.TRUNC R16, R16 ;  /* 0x0000001000107311 */ /* 0x000e24000030d900 */
[----:B0-----:R-:W-:-:S05]  /*7c10*/  IMAD.MOV.U32 R3, RZ, RZ, R16 ;  /* 0x000000ffff037224 */ /* 0x001fca00078e0010 */
[----:B------:R-:W-:Y:S01]  /*7c20*/  STG.E.U8 desc[UR36][R4.64], R3 ;  /* 0x0000000304007986 */ /* 0x000fe2000c101124 */
[----:B------:R-:W-:Y:S05]  /*7c30*/  EXIT ;  /* 0x000000000000794d */ /* 0x000fea0003800000 */
.L_x_10294:
        /* <DEDUP_REMOVED lines=9> */
.L_x_10298:
[----:B------:R-:W0:Y:S02]  /*7cd0*/  F2I.F64.TRUNC R17, R16 ;  /* 0x0000001000117311 */ /* 0x000e24000030d100 */
[----:B0-----:R-:W-:Y:S01]  /*7ce0*/  STG.E desc[UR36][R4.64], R17 ;  /* 0x0000001104007986 */ /* 0x001fe2000c101924 */
[----:B------:R-:W-:Y:S05]  /*7cf0*/  EXIT ;  /* 0x000000000000794d */ /* 0x000fea0003800000 */
.L_x_10297:
[----:B------:R-:W0:Y:S02]  /*7d00*/  F2I.F64.TRUNC R17, R16 ;  /* 0x0000001000117311 */ /* 0x000e24000030d100 */
[----:B0-----:R-:W-:Y:S01]  /*7d10*/  STG.E.U16 desc[UR36][R4.64], R17 ;  /* 0x0000001104007986 */ /* 0x001fe2000c101524 */
[----:B------:R-:W-:Y:S05]  /*7d20*/  EXIT ;  /* 0x000000000000794d */ /* 0x000fea0003800000 */
.L_x_10293:
        /* <DEDUP_REMOVED lines=17> */
.L_x_10300:
        /* <DEDUP_REMOVED lines=12> */
.L_x_10299:
        /* <DEDUP_REMOVED lines=18> */
.L_x_10302:
        /* <DEDUP_REMOVED lines=13> */
.L_x_10301:
[----:B------:R-:W-:Y:S01]  /*80f0*/  STG.E.64 desc[UR36][R4.64], R16 ;  /* 0x0000001004007986 */ /* 0x000fe2000c101b24 */
[----:B------:R-:W-:Y:S05]  /*8100*/  EXIT ;  /* 0x000000000000794d */ /* 0x000fea0003800000 */
.L_x_10292:
        /* <DEDUP_REMOVED lines=13> */
.L_x_10306:
        /* <DEDUP_REMOVED lines=25> */
.L_x_10309:
[----:B------:R-:W-:-:S04]  /*8370*/  SHF.R.U32.HI R3, RZ, 0x18, R7 ;  /* 0x00000018ff037819 */ /* 0x000fc80000011607 */
[----:B------:R-:W-:-:S04]  /*8380*/  LOP3.LUT R0, R0, 0x80, R3, 0xf8, !PT ;  /* 0x0000008000007812 */ /* 0x000fc800078ef803 */
[----:B------:R-:W-:-:S07]  /*8390*/  PRMT R2, R0, 0x7610, R2 ;  /* 0x0000761000027816 */ /* 0x000fce0000000002 */
.L_x_10308:
[----:B------:R-:W-:Y:S05]  /*83a0*/  BSYNC.RECONVERGENT B0 ;  /* 0x0000000000007941 */ /* 0x000fea0003800200 */
.L_x_10307:
[----:B------:R-:W-:Y:S01]  /*83b0*/  STG.E.U8 desc[UR36][R4.64], R2 ;  /* 0x0000000204007986 */ /* 0x000fe2000c101124 */
[----:B------:R-:W-:Y:S05]  /*83c0*/  EXIT ;  /* 0x000000000000794d */ /* 0x000fea0003800000 */
.L_x_10305:
        /* <DEDUP_REMOVED lines=25> */
.L_x_10312:
[----:B------:R-:W-:-:S04]  /*8560*/  SHF.R.U32.HI R3, RZ, 0x18, R7 ;  /* 0x00000018ff037819 */ /* 0x000fc80000011607 */
[----:B------:R-:W-:-:S04]  /*8570*/  LOP3.LUT R0, R0, 0x80, R3, 0xf8, !PT ;  /* 0x0000008000007812 */ /* 0x000fc800078ef803 */
[----:B------:R-:W-:-:S07]  /*8580*/  PRMT R2, R0, 0x7610, R2 ;  /* 0x0000761000027816 */ /* 0x000fce0000000002 */
.L_x_10311:
[----:B------:R-:W-:Y:S05]  /*8590*/  BSYNC.RECONVERGENT B0 ;  /* 0x0000000000007941 */ /* 0x000fea0003800200 */
.L_x_10310:
[----:B------:R-:W-:Y:S01]  /*85a0*/  STG.E.U8 desc[UR36][R4.64], R2 ;  /* 0x0000000204007986 */ /* 0x000fe2000c101124 */
[----:B------:R-:W-:Y:S05]  /*85b0*/  EXIT ;  /* 0x000000000000794d */ /* 0x000fea0003800000 */
.L_x_10304:
        /* <DEDUP_REMOVED lines=30> */
.L_x_10314:
[----:B------:R-:W0:Y:S02]  /*87a0*/  F2I.U64.F64.TRUNC R16, R16 ;  /* 0x0000001000107311 */ /* 0x000e24000030d800 */
[----:B0-----:R-:W-:Y:S01]  /*87b0*/  STG.E.64 desc[UR36][R4.64], R16 ;  /* 0x0000001004007986 */ /* 0x001fe2000c101b24 */
[----:B------:R-:W-:Y:S05]  /*87c0*/  EXIT ;  /* 0x000000000000794d */ /* 0x000fea0003800000 */
.L_x_10313:
[----:B------:R-:W0:Y:S02]  /*87d0*/  F2I.U32.F64.TRUNC R17, R16 ;  /* 0x0000001000117311 */ /* 0x000e24000030d000 */
[----:B0-----:R-:W-:Y:S01]  /*87e0*/  STG.E desc[UR36][R4.64], R17 ;  /* 0x0000001104007986 */ /* 0x001fe2000c101924 */
[----:B------:R-:W-:Y:S05]  /*87f0*/  EXIT ;  /* 0x000000000000794d */ /* 0x000fea0003800000 */
.L_x_10303:
        /* <DEDUP_REMOVED lines=10> */
.L_x_10316:
[----:B------:R-:W-:-:S05]  /*88a0*/  CS2R R18, SRZ ;  /* 0x0000000000127805 */ /* 0x000fca000001ff00 */
[----:B------:R-:W-:Y:S01]  /*88b0*/  STG.E.128 desc[UR36][R4.64], R16 ;  /* 0x0000001004007986 */ /* 0x000fe2000c101d24 */
[----:B------:R-:W-:Y:S05]  /*88c0*/  EXIT ;  /* 0x000000000000794d */ /* 0x000fea0003800000 */
.L_x_10315:
[----:B------:R-:W-:-:S13]  /*88d0*/  ISETP.NE.AND P0, PT, R0, 0xf, PT ;  /* 0x0000000f0000780c */ /* 0x000fda0003f05270 */
[----:B------:R-:W-:Y:S05]  /*88e0*/  @!P0 BRA `(.L_x_10317) ;  /* 0x0000000400288947 */ /* 0x000fea0003800000 */
[----:B------:R-:W-:-:S13]  /*88f0*/  ISETP.NE.AND P0, PT, R0, 0x17, PT ;  /* 0x000000170000780c */ /* 0x000fda0003f05270 */
[----:B------:R-:W-:Y:S05]  /*8900*/  @!P0 BRA `(.L_x_10318) ;  /* 0x0000000000b08947 */ /* 0x000fea0003800000 */
[----:B------:R-:W-:-:S13]  /*8910*/  ISETP.NE.AND P0, PT, R0, 0x18, PT ;  /* 0x000000180000780c */ /* 0x000fda0003f05270 */
[----:B------:R-:W-:Y:S05]  /*8920*/  @!P0 BRA `(.L_x_10319) ;  /* 0x0000000000448947 */ /* 0x000fea0003800000 */
.L_x_10296:
        /* <DEDUP_REMOVED lines=16> */
.L_x_10320:
[----:B------:R-:W-:Y:S05]  /*8a30*/  EXIT ;  /* 0x000000000000794d */ /* 0x000fea0003800000 */
.L_x_10319:
        /* <DEDUP_REMOVED lines=21> */
.L_x_10322:
[----:B------:R-:W-:Y:S05]  /*8b90*/  BSYNC.RECONVERGENT B0 ;  /* 0x0000000000007941 */ /* 0x000fea0003800200 */
.L_x_10321:
[----:B------:R-:W-:-:S05]  /*8ba0*/  LOP3.LUT R3, R0, 0x80, R3, 0xf8, !PT ;  /* 0x0000008000037812 */ /* 0x000fca00078ef803 */
[----:B------:R-:W-:Y:S01]  /*8bb0*/  STG.E.U8 desc[UR36][R4.64], R3 ;  /* 0x0000000304007986 */ /* 0x000fe2000c101124 */
[----:B------:R-:W-:Y:S05]  /*8bc0*/  EXIT ;  /* 0x000000000000794d */ /* 0x000fea0003800000 */
.L_x_10318:
        /* <DEDUP_REMOVED lines=20> */
.L_x_10324:
[----:B------:R-:W-:Y:S01]  /*8d10*/  IMAD.MOV.U32 R0, RZ, RZ, 0x7f ;  /* 0x0000007fff007424 */ /* 0x000fe200078e00ff */
[----:B------:R-:W-:-:S04]  /*8d20*/  ISETP.GT.U32.AND P0, PT, R2, 0x7f800000, PT ;  /* 0x7f8000000200780c */ /* 0x000fc80003f04070 */
[----:B------:R-:W-:-:S09]  /*8d30*/  SEL R0, R0, 0x7c, P0 ;  /* 0x0000007c00007807 */ /* 0x000fd20000000000 */
.L_x_10325:
[----:B------:R-:W-:Y:S05]  /*8d40*/  BSYNC.RECONVERGENT B0 ;  /* 0x0000000000007941 */ /* 0x000fea0003800200 */
.L_x_10323:
[----:B------:R-:W-:-:S04]  /*8d50*/  SHF.R.U32.HI R3, RZ, 0x18, R3 ;  /* 0x00000018ff037819 */ /* 0x000fc80000011603 */
[----:B------:R-:W-:-:S05]  /*8d60*/  LOP3.LUT R3, R0, 0x80, R3, 0xf8, !PT ;  /* 0x0000008000037812 */ /* 0x000fca00078ef803 */
[----:B------:R-:W-:Y:S01]  /*8d70*/  STG.E.U8 desc[UR36][R4.64], R3 ;  /* 0x0000000304007986 */ /* 0x000fe2000c101124 */
[----:B------:R-:W-:Y:S05]  /*8d80*/  EXIT ;  /* 0x000000000000794d */ /* 0x000fea0003800000 */
.L_x_10317:
        /* <DEDUP_REMOVED lines=12> */
.L_x_10326:
        /* <DEDUP_REMOVED lines=11> */
.L_x_60808:


//--------------------- .text._ZN2at6native18elementwise_kernelILi128ELi2EZNS0_22gpu_kernel_impl_nocastIZNS0_50_GLOBAL__N__2680c7bb_12_PowKernel_cu_7dd49032_317029pow_tensor_scalar_kernel_implIddEEvRNS_18TensorIteratorBaseET0_EUldE_EEvS6_RKT_EUliE_EEviT1_ --------------------------
	.section	.text._ZN2at6native18elementwise_kernelILi128ELi2EZNS0_22gpu_kernel_impl_nocastIZNS0_50_GLOBAL__N__2680c7bb_12_PowKernel_cu_7dd49032_317029pow_tensor_scalar_kernel_implIddEEvRNS_18TensorIteratorBaseET0_EUldE_EEvS6_RKT_EUliE_EEviT1_,"ax",@progbits
	.align	128
        .global         _ZN2at6native18elementwise_kernelILi128ELi2EZNS0_22gpu_kernel_impl_nocastIZNS0_50_GLOBAL__N__2680c7bb_12_PowKernel_cu_7dd49032_317029pow_tensor_scalar_kernel_implIddEEvRNS_18TensorIteratorBaseET0_EUldE_EEvS6_RKT_EUliE_EEviT1_
        .type           _ZN2at6native18elementwise_kernelILi128ELi2EZNS0_22gpu_kernel_impl_nocastIZNS0_50_GLOBAL__N__2680c7bb_12_PowKernel_cu_7dd49032_317029pow_tensor_scalar_kernel_implIddEEvRNS_18TensorIteratorBaseET0_EUldE_EEvS6_RKT_EUliE_EEviT1_,@function
        .size           _ZN2at6native18elementwise_kernelILi128ELi2EZNS0_22gpu_kernel_impl_nocastIZNS0_50_GLOBAL__N__2680c7bb_12_PowKernel_cu_7dd49032_317029pow_tensor_scalar_kernel_implIddEEvRNS_18TensorIteratorBaseET0_EUldE_EEvS6_RKT_EUliE_EEviT1_,(.L_x_60809 - _ZN2at6native18elementwise_kernelILi128ELi2EZNS0_22gpu_kernel_impl_nocastIZNS0_50_GLOBAL__N__2680c7bb_12_PowKernel_cu_7dd49032_317029pow_tensor_scalar_kernel_implIddEEvRNS_18TensorIteratorBaseET0_EUldE_EEvS6_RKT_EUliE_EEviT1_)
        .other          _ZN2at6native18elementwise_kernelILi128ELi2EZNS0_22gpu_kernel_impl_nocastIZNS0_50_GLOBAL__N__2680c7bb_12_PowKernel_cu_7dd49032_317029pow_tensor_scalar_kernel_implIddEEvRNS_18TensorIteratorBaseET0_EUldE_EEvS6_RKT_EUliE_EEviT1_,@"STO_CUDA_ENTRY STV_DEFAULT"
_ZN2at6native18elementwise_kernelILi128ELi2EZNS0_22gpu_kernel_impl_nocastIZNS0_50_GLOBAL__N__2680c7bb_12_PowKernel_cu_7dd49032_317029pow_tensor_scalar_kernel_implIddEEvRNS_18TensorIteratorBaseET0_EUldE_EEvS6_RKT_EUliE_EEviT1_:
.text._ZN2at6native18elementwise_kernelILi128ELi2EZNS0_22gpu_kernel_impl_nocastIZNS0_50_GLOBAL__N__2680c7bb_12_PowKernel_cu_7dd49032_317029pow_tensor_scalar_kernel_implIddEEvRNS_18TensorIteratorBaseET0_EUldE_EEvS6_RKT_EUliE_EEviT1_:
        /* <DEDUP_REMOVED lines=17> */
[----:B--2---:R-:W0:Y:S02]  /*0110*/  DMUL R6, R4, R4 ;  /* 0x0000000404067228 */ /* 0x004e240000000000 */
[----:B0-----:R0:W-:Y:S04]  /*0120*/  STG.E.64 desc[UR6][R8.64], R6 ;  /* 0x0000000608007986 */ /* 0x0011e8000c101b06 */
.L_x_10329:
[----:B------:R-:W-:Y:S05]  /*0130*/  BSYNC.RECONVERGENT B0 ;  /* 0x0000000000007941 */ /* 0x000fea0003800200 */
.L_x_10328:
[----:B------:R-:W-:-:S13]  /*0140*/  ISETP.GE.AND P0, PT, R3, UR4, PT ;  /* 0x0000000403007c0c */ /* 0x000fda000bf06270 */
[----:B------:R-:W-:Y:S05]  /*0150*/  @P0 EXIT ;  /* 0x000000000000094d */ /* 0x000fea0003800000 */
[----:B------:R-:W1:Y:S02]  /*0160*/  LDC.64 R4, c[0x0][0x588] ;  /* 0x00016200ff047b82 */ /* 0x000e640000000a00 */
[----:B-1----:R-:W2:Y:S06]  /*0170*/  LDG.E.64 R2, desc[UR6][R4.64] ;  /* 0x0000000604027981 */ /* 0x002eac000c1e1b00 */
[----:B0-----:R-:W0:Y:S01]  /*0180*/  LDC.64 R6, c[0x0][0x580] ;  /* 0x00016000ff067b82 */ /* 0x001e220000000a00 */
[----:B--2---:R-:W0:Y:S02]  /*0190*/  DMUL R2, R2, R2 ;  /* 0x0000000202027228 */ /* 0x004e240000000000 */
[----:B0-----:R-:W-:Y:S01]  /*01a0*/  STG.E.64 desc[UR6][R6.64], R2 ;  /* 0x0000000206007986 */ /* 0x001fe2000c101b06 */
[----:B------:R-:W-:Y:S05]  /*01b0*/  EXIT ;  /* 0x000000000000794d */ /* 0x000fea0003800000 */
.L_x_10327:
        /* <DEDUP_REMOVED lines=305> */
.L_x_10332:
[----:B------:R-:W0:Y:S02]  /*14d0*/  LDCU.128 UR8, c[0x0][0x580] ;  /* 0x0000b000ff0877ac */ /* 0x000e240008000c00 */
[----:B0-----:R-:W-:-:S04]  /*14e0*/  IADD3 R8, P0, PT, R4, UR10, RZ ;  /* 0x0000000a04087c10 */ /* 0x001fc8000ff1e0ff */
[----:B------:R-:W-:-:S05]  /*14f0*/  IADD3.X R9, PT, PT, RZ, UR11, RZ, P0, !PT ;  /* 0x0000000bff097c10 */ /* 0x000fca00087fe4ff */
[----:B------:R-:W2:Y:S01]  /*1500*/  LDG.E.64 R6, desc[UR6][R8.64] ;  /* 0x0000000608067981 */ /* 0x000ea2000c1e1b00 */
[----:B------:R-:W-:Y:S02]  /*1510*/  IADD3 R4, P0, PT, R5, UR8, RZ ;  /* 0x0000000805047c10 */ /* 0x000fe4000ff1e0ff */
[----:B------:R-:W-:-:S03]  /*1520*/  IADD3 R3, PT, PT, R3, 0x80, RZ ;  /* 0x0000008003037810 */ /* 0x000fc60007ffe0ff */
[----:B------:R-:W-:Y:S01]  /*1530*/  IMAD.X R5, RZ, RZ, UR9, P0 ;  /* 0x00000009ff057e24 */ /* 0x000fe200080e06ff */
[----:B--2---:R-:W0:Y:S04]  /*1540*/  DMUL R6, R6, R6 ;  /* 0x0000000606067228 */ /* 0x004e280000000000 */
[----:B0-----:R0:W-:Y:S03]  /*1550*/  STG.E.64 desc[UR6][R4.64], R6 ;  /* 0x0000000604007986 */ /* 0x0011e6000c101b06 */
.L_x_10331:
[----:B------:R-:W-:Y:S05]  /*1560*/  BSYNC.RECONVERGENT B0 ;  /* 0x0000000000007941 */ /* 0x000fea0003800200 */
.L_x_10330:
        /* <DEDUP_REMOVED lines=300> */
.L_x_10333:
[----:B------:R-:W0:Y:S02]  /*2830*/  LDCU.128 UR8, c[0x0][0x580] ;  /* 0x0000b000ff0877ac */ /* 0x000e240008000c00 */
[----:B0-----:R-:W-:-:S04]  /*2840*/  IADD3 R6, P0, PT, R2, UR10, RZ ;  /* 0x0000000a02067c10 */ /* 0x001fc8000ff1e0ff */
[----:B------:R-:W-:-:S05]  /*2850*/  IADD3.X R7, PT, PT, RZ, UR11, RZ, P0, !PT ;  /* 0x0000000bff077c10 */ /* 0x000fca00087fe4ff */
[----:B------:R-:W2:Y:S01]  /*2860*/  LDG.E.64 R4, desc[UR6][R6.64] ;  /* 0x0000000606047981 */ /* 0x000ea2000c1e1b00 */
[----:B------:R-:W-:-:S04]  /*2870*/  IADD3 R2, P0, PT, R3, UR8, RZ ;  /* 0x0000000803027c10 */ /* 0x000fc8000ff1e0ff */
[----:B------:R-:W-:Y:S01]  /*2880*/  IADD3.X R3, PT, PT, RZ, UR9, RZ, P0, !PT ;  /* 0x00000009ff037c10 */ /* 0x000fe200087fe4ff */
[----:B--2---:R-:W0:Y:S04]  /*2890*/  DMUL R4, R4, R4 ;  /* 0x0000000404047228 */ /* 0x004e280000000000 */
[----:B0-----:R-:W-:Y:S01]  /*28a0*/  STG.E.64 desc[UR6][R2.64], R4 ;  /* 0x0000000402007986 */ /* 0x001fe2000c101b06 */
[----:B------:R-:W-:Y:S05]  /*28b0*/  EXIT ;  /* 0x000000000000794d */ /* 0x000fea0003800000 */
.L_x_10334:
        /* <DEDUP_REMOVED lines=12> */
.L_x_60809:


//--------------------- .text._ZN2at6native27unrolled_elementwise_kernelIZNS0_50_GLOBAL__N__2680c7bb_12_PowKernel_cu_7dd49032_317029pow_tensor_scalar_kernel_implIddEEvRNS_18TensorIteratorBaseET0_EUldE_St5arrayIPcLm2EELi4E23TrivialOffsetCalculatorILi1EjESC_NS0_6memory15LoadWithoutCastENSD_16StoreWithoutCastEEEviT_S6_T2_T3_T4_T5_ --------------------------
	.section	.text._ZN2at6native27unrolled_elementwise_kernelIZNS0_50_GLOBAL__N__2680c7bb_12_PowKernel_cu_7dd49032_317029pow_tensor_scalar_kernel_implIddEEvRNS_18TensorIteratorBaseET0_EUldE_St5arrayIPcLm2EELi4E23TrivialOffsetCalculatorILi1EjESC_NS0_6memory15LoadWithoutCastENSD_16StoreWithoutCastEEEviT_S6_T2_T3_T4_T5_,"ax",@progbits
	.align	128
        .global         _ZN2at6native27unrolled_elementwise_kernelIZNS0_50_GLOBAL__N__2680c7bb_12_PowKernel_cu_7dd49032_317029pow_tensor_scalar_kernel_implIddEEvRNS_18TensorIteratorBaseET0_EUldE_St5arrayIPcLm2EELi4E23TrivialOffsetCalculatorILi1EjESC_NS0_6memory15LoadWithoutCastENSD_16StoreWithoutCastEEEviT_S6_T2_T3_T4_T5_
        .type           _ZN2at6native27unrolled_elementwise_kernelIZNS0_50_GLOBAL__N__2680c7bb_12_PowKernel_cu_7dd49032_317029pow_tensor_scalar_kernel_implIddEEvRNS_18TensorIteratorBaseET0_EUldE_St5arrayIPcLm2EELi4E23TrivialOffsetCalculatorILi1EjESC_NS0_6memory15LoadWithoutCastENSD_16StoreWithoutCastEEEviT_S6_T2_T3_T4_T5_,@function
        .size           _ZN2at6native27unrolled_elementwise_kernelIZNS0_50_GLOBAL__N__2680c7bb_12_PowKernel_cu_7dd49032_317029pow_tensor_scalar_kernel_implIddEEvRNS_18TensorIteratorBaseET0_EUldE_St5arrayIPcLm2EELi4E23TrivialOffsetCalculatorILi1EjESC_NS0_6memory15LoadWithoutCastENSD_16StoreWithoutCastEEEviT_S6_T2_T3_T4_T5_,(.L_x_60810 - _ZN2at6native27unrolled_elementwise_kernelIZNS0_50_GLOBAL__N__2680c7bb_12_PowKernel_cu_7dd49032_317029pow_tensor_scalar_kernel_implIddEEvRNS_18TensorIteratorBaseET0_EUldE_St5arrayIPcLm2EELi4E23TrivialOffsetCalculatorILi1EjESC_NS0_6memory15LoadWithoutCastENSD_16StoreWithoutCastEEEviT_S6_T2_T3_T4_T5_)
        .other          _ZN2at6native27unrolled_elementwise_kernelIZNS0_50_GLOBAL__N__2680c7bb_12_PowKernel_cu_7dd49032_317029pow_tensor_scalar_kernel_implIddEEvRNS_18TensorIteratorBaseET0_EUldE_St5arrayIPcLm2EELi4E23TrivialOffsetCalculatorILi1EjESC_NS0_6memory15LoadWithoutCastENSD_16StoreWithoutCastEEEviT_S6_T2_T3_T4_T5_,@"STO_CUDA_ENTRY STV_DEFAULT"
_ZN2at6native27unrolled_elementwise_kernelIZNS0_50_GLOBAL__N__2680c7bb_12_PowKernel_cu_7dd49032_317029pow_tensor_scalar_kernel_implIddEEvRNS_18TensorIteratorBaseET0_EUldE_St5arrayIPcLm2EELi4E23TrivialOffsetCalculatorILi1EjESC_NS0_6memory15LoadWithoutCastENSD_16StoreWithoutCastEEEviT_S6_T2_T3_T4_T5_:
.text._ZN2at6native27unrolled_elementwise_kernelIZNS0_50_GLOBAL__N__2680c7bb_12_PowKernel_cu_7dd49032_317029pow_tensor_scalar_kernel_implIddEEvRNS_18TensorIteratorBaseET0_EUldE_St5arrayIPcLm2EELi4E23TrivialOffsetCalculatorILi1EjESC_NS0_6memory15LoadWithoutCastENSD_16StoreWithoutCastEEEviT_S6_T2_T3_T4_T5_:
        /* <DEDUP_REMOVED lines=37> */
[----:B---3--:R0:W1:Y:S07]  /*0250*/  DMUL R12, R10, R10 ;  /* 0x0000000a0a0c7228 */ /* 0x00806e0000000000 */
        /* <DEDUP_REMOVED lines=13> */
[----:B0-----:R-:W-:-:S05]  /*0330*/  IMAD.WIDE.U32 R10, R13, 0x8, R10 ;  /* 0x000000080d0a7825 */ /* 0x001fca00078e000a */
[----:B-1----:R0:W-:Y:S02]  /*0340*/  STG.E.64 desc[UR4][R10.64], R8 ;  /* 0x000000080a007986 */ /* 0x0021e4000c101b04 */
.L_x_10337:
[----:B------:R-:W-:Y:S05]  /*0350*/  BSYNC.RELIABLE B1 ;  /* 0x0000000000017941 */ /* 0x000fea0003800100 */
.L_x_10336:
[----:B------:R-:W-:-:S13]  /*0360*/  ISETP.GE.AND P0, PT, R3, R2, PT ;  /* 0x000000020300720c */ /* 0x000fda0003f06270 */
[----:B0----5:R-:W0:Y:S01]  /*0370*/  @!P0 LDC.64 R8, c[0x0][0x390] ;  /* 0x0000e400ff088b82 */ /* 0x021e220000000a00 */
[----:B------:R-:W-:Y:S01]  /*0380*/  @!P0 LEA R11, R0, R3, 0x9 ;  /* 0x00000003000b8211 */ /* 0x000fe200078e48ff */
[----:B------:R-:W1:Y:S01]  /*0390*/  @!P0 DMUL R6, R6, R6 ;  /* 0x0000000606068228 */ /* 0x000e620000000000 */
[----:B------:R-:W-:-:S03]  /*03a0*/  @!P0 VIADD R3, R3, 0x80 ;  /* 0x0000008003038836 */ /* 0x000fc60000000000 */
[----:B0-----:R-:W-:-:S05]  /*03b0*/  @!P0 IMAD.WIDE.U32 R8, R11, 0x8, R8 ;  /* 0x000000080b088825 */ /* 0x001fca00078e0008 */
[----:B-1----:R1:W-:Y:S02]  /*03c0*/  @!P0 STG.E.64 desc[UR4][R8.64], R6 ;  /* 0x0000000608008986 */ /* 0x0023e4000c101b04 */
.L_x_10338:
[----:B------:R-:W-:Y:S05]  /*03d0*/  BSYNC.RECONVERGENT B0 ;  /* 0x0000000000007941 */ /* 0x000fea0003800200 */
.L_x_10335:
[----:B------:R-:W-:Y:S05]  /*03e0*/  WARPSYNC.ALL ;  /* 0x0000000000007948 */ /* 0x000fea0003800000 */
[----:B------:R-:W-:-:S13]  /*03f0*/  ISETP.GE.AND P0, PT, R3, R2, PT ;  /* 0x000000020300720c */ /* 0x000fda0003f06270 */
[----:B------:R-:W-:Y:S05]  /*0400*/  @P0 EXIT ;  /* 0x000000000000094d */ /* 0x000fea0003800000 */
[----:B-1---5:R-:W1:Y:S01]  /*0410*/  LDC.64 R6, c[0x0][0x390] ;  /* 0x0000e400ff067b82 */ /* 0x022e620000000a00 */
[----:B------:R-:W-:Y:S01]  /*0420*/  LEA R3, R0, R3, 0x9 ;  /* 0x0000000300037211 */ /* 0x000fe200078e48ff */
[----:B------:R-:W2:Y:S04]  /*0430*/  DMUL R4, R4, R4 ;  /* 0x0000000404047228 */ /* 0x000ea80000000000 */
[----:B-1----:R-:W-:-:S05]  /*0440*/  IMAD.WIDE.U32 R2, R3, 0x8, R6 ;  /* 0x0000000803027825 */ /* 0x002fca00078e0006 */
[----:B--2---:R-:W-:Y:S01]  /*0450*/  STG.E.64 desc[UR4][R2.64], R4 ;  /* 0x0000000402007986 */ /* 0x004fe2000c101b04 */
[----:B------:R-:W-:Y:S05]  /*0460*/  EXIT ;  /* 0x000000000000794d */ /* 0x000fea0003800000 */
.L_x_10339:
        /* <DEDUP_REMOVED lines=9> */
.L_x_60810:


//--------------------- .text._ZN2at6native29vectorized_elementwise_kernelILi2EZNS0_50_GLOBAL__N__2680c7bb_12_PowKernel_cu_7dd49032_317029pow_tensor_scalar_kernel_implIddEEvRNS_18TensorIteratorBaseET0_EUldE_St5arrayIPcLm2EEEEviS6_T1_ --------------------------
	.section	.text._ZN2at6native29vectorized_elementwise_kernelILi2EZNS0_50_GLOBAL__N__2680c7bb_12_PowKernel_cu_7dd49032_317029pow_tensor_scalar_kernel_implIddEEvRNS_18TensorIteratorBaseET0_EUldE_St5arrayIPcLm2EEEEviS6_T1_,"ax",@progbits
	.align	128
        .global         _ZN2at6native29vectorized_elementwise_kernelILi2EZNS0_50_GLOBAL__N__2680c7bb_12_PowKernel_cu_7dd49032_317029pow_tensor_scalar_kernel_implIddEEvRNS_18TensorIteratorBaseET0_EUldE_St5arrayIPcLm2EEEEviS6_T1_
        .type           _ZN2at6native29vectorized_elementwise_kernelILi2EZNS0_50_GLOBAL__N__2680c7bb_12_PowKernel_cu_7dd49032_317029pow_tensor_scalar_kernel_implIddEEvRNS_18TensorIteratorBaseET0_EUldE_St5arrayIPcLm2EEEEviS6_T1_,@function
        .size           _ZN2at6native29vectorized_elementwise_kernelILi2EZNS0_50_GLOBAL__N__2680c7bb_12_PowKernel_cu_7dd49032_317029pow_tensor_scalar_kernel_implIddEEvRNS_18TensorIteratorBaseET0_EUldE_St5arrayIPcLm2EEEEviS6_T1_,(.L_x_60811 - _ZN2at6native29vectorized_elementwise_kernelILi2EZNS0_50_GLOBAL__N__2680c7bb_12_PowKernel_cu_7dd49032_317029pow_tensor_scalar_kernel_implIddEEvRNS_18TensorIteratorBaseET0_EUldE_St5arrayIPcLm2EEEEviS6_T1_)
        .other          _ZN2at6native29vectorized_elementwise_kernelILi2EZNS0_50_GLOBAL__N__2680c7bb_12_PowKernel_cu_7dd49032_317029pow_tensor_scalar_kernel_implIddEEvRNS_18TensorIteratorBaseET0_EUldE_St5arrayIPcLm2EEEEviS6_T1_,@"STO_CUDA_ENTRY STV_DEFAULT"
_ZN2at6native29vectorized_elementwise_kernelILi2EZNS0_50_GLOBAL__N__2680c7bb_12_PowKernel_cu_7dd49032_317029pow_tensor_scalar_kernel_implIddEEvRNS_18TensorIteratorBaseET0_EUldE_St5arrayIPcLm2EEEEviS6_T1_:
.text._ZN2at6native29vectorized_elementwise_kernelILi2EZNS0_50_GLOBAL__N__2680c7bb_12_PowKernel_cu_7dd49032_317029pow_tensor_scalar_kernel_implIddEEvRNS_18TensorIteratorBaseET0_EUldE_St5arrayIPcLm2EEEEviS6_T1_:
        /* <DEDUP_REMOVED lines=43> */
[----:B0-----:R-:W-:Y:S01]  /*02b0*/  @!P2 IMAD.WIDE.U32 R12, R27, 0x8, R12 ;  /* 0x000000081b0ca825 */ /* 0x001fe200078e000c */
[----:B------:R-:W0:Y:S02]  /*02c0*/  @!P0 LDC.64 R16, c[0x0][0x398] ;  /* 0x0000e600ff108b82 */ /* 0x000e240000000a00 */
[----:B------:R-:W-:-:S13]  /*02d0*/  ISETP.GE.U32.AND P6, PT, R0, R5, PT ;  /* 0x000000050000720c */ /* 0x000fda0003fc6070 */
[----:B------:R-:W1:Y:S01]  /*02e0*/  @!P6 LDC.64 R18, c[0x0][0x398] ;  /* 0x0000e600ff12eb82 */ /* 0x000e620000000a00 */
[----:B---3--:R-:W-:Y:S01]  /*02f0*/  @!P4 IMAD.WIDE.U32 R22, R7, 0x8, R22 ;  /* 0x000000080716c825 */ /* 0x008fe200078e0016 */
[----:B------:R-:W-:Y:S02]  /*0300*/  CS2R R26, SRZ ;  /* 0x00000000001a7805 */ /* 0x000fe4000001ff00 */
[----:B------:R-:W-:Y:S01]  /*0310*/  CS2R R6, SRZ ;  /* 0x0000000000067805 */ /* 0x000fe2000001ff00 */
[----:B------:R-:W-:-:S03]  /*0320*/  @!P6 IMAD.IADD R0, R3, 0x1, R0 ;  /* 0x000000010300e824 */ /* 0x000fc600078e0200 */
[----:B------:R-:W5:Y:S01]  /*0330*/  @!P2 LDG.E.64 R26, desc[UR4][R12.64] ;  /* 0x000000040c1aa981 */ /* 0x000f62000c1e1b00 */
[----:B----4-:R-:W-:-:S03]  /*0340*/  @!P1 IMAD.WIDE.U32 R14, R4, 0x8, R14 ;  /* 0x00000008040e9825 */ /* 0x010fc600078e000e */
[----:B------:R3:W5:Y:S02]  /*0350*/  @!P4 LDG.E.64 R6, desc[UR4][R22.64] ;  /* 0x000000041606c981 */ /* 0x000764000c1e1b00 */
[----:B---3--:R-:W-:Y:S01]  /*0360*/  CS2R R22, SRZ ;  /* 0x0000000000167805 */ /* 0x008fe2000001ff00 */
[----:B-1----:R-:W-:Y:S01]  /*0370*/  @!P6 IMAD.WIDE.U32 R12, R0, 0x8, R18 ;  /* 0x00000008000ce825 */ /* 0x002fe200078e0012 */
[----:B------:R-:W-:-:S04]  /*0380*/  CS2R R18, SRZ ;  /* 0x0000000000127805 */ /* 0x000fc8000001ff00 */
[----:B------:R-:W5:Y:S04]  /*0390*/  @!P1 LDG.E.64 R22, desc[UR4][R14.64] ;  /* 0x000000040e169981 */ /* 0x000f68000c1e1b00 */
[----:B------:R-:W5:Y:S01]  /*03a0*/  @!P6 LDG.E.64 R18, desc[UR4][R12.64] ;  /* 0x000000040c12e981 */ /* 0x000f62000c1e1b00 */
[----:B0-----:R-:W-:Y:S01]  /*03b0*/  @!P0 IMAD.WIDE.U32 R16, R29, 0x8, R16 ;  /* 0x000000081d108825 */ /* 0x001fe200078e0010 */
[----:B------:R-:W-:-:S06]  /*03c0*/  CS2R R28, SRZ ;  /* 0x00000000001c7805 */ /* 0x000fcc000001ff00 */
[----:B------:R-:W5:Y:S01]  /*03d0*/  @!P0 LDG.E.64 R28, desc[UR4][R16.64] ;  /* 0x00000004101c8981 */ /* 0x000f62000c1e1b00 */
[----:B------:R-:W-:Y:S01]  /*03e0*/  ISETP.GE.U32.AND P0, PT, R2, R5, PT ;  /* 0x000000050200720c */ /* 0x000fe20003f06070 */
[----:B------:R-:W-:Y:S01]  /*03f0*/  @!P3 IMAD.WIDE.U32 R24, R25, 0x8, R20 ;  /* 0x000000081918b825 */ /* 0x000fe200078e0014 */
[----:B------:R-:W-:Y:S01]  /*0400*/  CS2R R20, SRZ ;  /* 0x0000000000147805 */ /* 0x000fe2000001ff00 */
[----:B------:R-:W-:Y:S04]  /*0410*/  BSSY.RECONVERGENT B0, `(.L_x_10341) ;  /* 0x000003b000007945 */ /* 0x000fe80003800200 */
[----:B------:R-:W-:Y:S01]  /*0420*/  BSSY.RELIABLE B1, `(.L_x_10342) ;  /* 0x0000032000017945 */ /* 0x000fe20003800100 */
[----:B------:R2:W5:Y:S02]  /*0430*/  @!P3 LDG.E.64 R20, desc[UR4][R24.64] ;  /* 0x000000041814b981 */ /* 0x000564000c1e1b00 */
[----:B--2---:R0:W1:Y:S03]  /*0440*/  DMUL R24, R10, R10 ;  /* 0x0000000a0a187228 */ /* 0x0040660000000000 */
        /* <DEDUP_REMOVED lines=8> */
[----:B0-----:R-:W0:Y:S01]  /*04d0*/  LDC.64 R10, c[0x0][0x390] ;  /* 0x0000e400ff0a7b82 */ /* 0x001e220000000a00 */
[----:B------:R-:W-:Y:S01]  /*04e0*/  IADD3 R13, PT, PT, R3, R2, RZ ;  /* 0x00000002030d7210 */ /* 0x000fe20007ffe0ff */
[----:B-----5:R-:W1:Y:S01]  /*04f0*/  DMUL R8, R8, R8 ;  /* 0x0000000808087228 */ /* 0x020e620000000000 */
[----:B------:R-:W-:-:S03]  /*0500*/  VIADD R2, R2, 0x80 ;  /* 0x0000008002027836 */ /* 0x000fc60000000000 */
[----:B0-----:R-:W-:-:S05]  /*0510*/  IMAD.WIDE.U32 R10, R13, 0x8, R10 ;  /* 0x000000080d0a7825 */ /* 0x001fca00078e000a */
[----:B-1----:R0:W-:Y:S02]  /*0520*/  STG.E.64 desc[UR4][R10.64], R8 ;  /* 0x000000080a007986 */ /* 0x0021e4000c101b04 */
.L_x_10343:
[----:B------:R-:W-:-:S13]  /*0530*/  ISETP.GE.U32.AND P0, PT, R2, R5, PT ;  /* 0x000000050200720c */ /* 0x000fda0003f06070 */
[----:B------:R-:W-:Y:S05]  /*0540*/  @P0 BRA `(.L_x_10345) ;  /* 0x0000000000380947 */ /* 0x000fea0003800000 */
[----:B0----5:R-:W0:Y:S01]  /*0550*/  LDC.64 R8, c[0x0][0x390] ;  /* 0x0000e400ff087b82 */ /* 0x021e220000000a00 */
[----:B------:R-:W-:Y:S01]  /*0560*/  IADD3 R11, PT, PT, R3, R2, RZ ;  /* 0x00000002030b7210 */ /* 0x000fe20007ffe0ff */
[----:B------:R-:W1:Y:S01]  /*0570*/  DMUL R6, R6, R6 ;  /* 0x0000000606067228 */ /* 0x000e620000000000 */
[----:B------:R-:W-:-:S03]  /*0580*/  VIADD R2, R2, 0x80 ;  /* 0x0000008002027836 */ /* 0x000fc60000000000 */
[----:B0-----:R-:W-:-:S05]  /*0590*/  IMAD.WIDE.U32 R8, R11, 0x8, R8 ;  /* 0x000000080b087825 */ /* 0x001fca00078e0008 */
[----:B-1----:R1:W-:Y:S02]  /*05a0*/  STG.E.64 desc[UR4][R8.64], R6 ;  /* 0x0000000608007986 */ /* 0x0023e4000c101b04 */
.L_x_10344:
[----:B------:R-:W-:-:S13]  /*05b0*/  ISETP.GE.U32.AND P0, PT, R2, R5, PT ;  /* 0x000000050200720c */ /* 0x000fda0003f06070 */
[----:B------:R-:W-:Y:S05]  /*05c0*/  @P0 BRA `(.L_x_10346) ;  /* 0x0000000000380947 */ /* 0x000fea0003800000 */
[----:B-1---5:R-:W1:Y:S01]  /*05d0*/  LDC.64 R6, c[0x0][0x390] ;  /* 0x0000e400ff067b82 */ /* 0x022e620000000a00 */
[----:B------:R-:W-:Y:S01]  /*05e0*/  IADD3 R9, PT, PT, R3, R2, RZ ;  /* 0x0000000203097210 */ /* 0x000fe20007ffe0ff */
[----:B------:R-:W2:Y:S01]  /*05f0*/  DMUL R20, R20, R20 ;  /* 0x0000001414147228 */ /* 0x000ea20000000000 */
[----:B------:R-:W-:-:S03]  /*0600*/  VIADD R2, R2, 0x80 ;  /* 0x0000008002027836 */ /* 0x000fc60000000000 */
[----:B-1----:R-:W-:-:S05]  /*0610*/  IMAD.WIDE.U32 R6, R9, 0x8, R6 ;  /* 0x0000000809067825 */ /* 0x002fca00078e0006 */
[----:B--2---:R1:W-:Y:S02]  /*0620*/  STG.E.64 desc[UR4][R6.64], R20 ;  /* 0x0000001406007986 */ /* 0x0043e4000c101b04 */
.L_x_10345:
[----:B------:R-:W-:-:S13]  /*0630*/  ISETP.GE.U32.AND P0, PT, R2, R5, PT ;  /* 0x000000050200720c */ /* 0x000fda0003f06070 */
[----:B------:R-:W-:Y:S05]  /*0640*/  @P0 BRA `(.L_x_10347) ;  /* 0x00000000003c0947 */ /* 0x000fea0003800000 */
[----:B-1---5:R-:W1:Y:S01]  /*0650*/  LDC.64 R6, c[0x0][0x390] ;  /* 0x0000e400ff067b82 */ /* 0x022e620000000a00 */
[----:B0-----:R-:W-:Y:S01]  /*0660*/  IADD3 R9, PT, PT, R3, R2, RZ ;  /* 0x0000000203097210 */ /* 0x001fe20007ffe0ff */
[----:B------:R-:W0:Y:S01]  /*0670*/  DMUL R26, R26, R26 ;  /* 0x0000001a1a1a7228 */ /* 0x000e220000000000 */
[----:B------:R-:W-:-:S03]  /*0680*/  VIADD R2, R2, 0x80 ;  /* 0x0000008002027836 */ /* 0x000fc60000000000 */
[----:B-1----:R-:W-:-:S05]  /*0690*/  IMAD.WIDE.U32 R6, R9, 0x8, R6 ;  /* 0x0000000809067825 */ /* 0x002fca00078e0006 */
[----:B0-----:R2:W-:Y:S02]  /*06a0*/  STG.E.64 desc[UR4][R6.64], R26 ;  /* 0x0000001a06007986 */ /* 0x0015e4000c101b04 */
.L_x_10346:
[----:B------:R-:W-:-:S13]  /*06b0*/  ISETP.GE.U32.AND P0, PT, R2, R5, PT ;  /* 0x000000050200720c */ /* 0x000fda0003f06070 */
[----:B------:R-:W-:Y:S05]  /*06c0*/  @P0 BREAK.RELIABLE B1 ;  /* 0x0000000000010942 */ /* 0x000fea0003800100 */
[----:B------:R-:W-:Y:S05]  /*06d0*/  @P0 BRA `(.L_x_10348) ;  /* 0x0000000000380947 */ /* 0x000fea0003800000 */
[----:B-12--5:R-:W1:Y:S01]  /*06e0*/  LDC.64 R6, c[0x0][0x390] ;  /* 0x0000e400ff067b82 */ /* 0x026e620000000a00 */
[----:B------:R-:W-:Y:S01]  /*06f0*/  IADD3 R9, PT, PT, R3, R2, RZ ;  /* 0x0000000203097210 */ /* 0x000fe20007ffe0ff */
[----:B------:R-:W2:Y:S01]  /*0700*/  DMUL R22, R22, R22 ;  /* 0x0000001616167228 */ /* 0x000ea20000000000 */
[----:B------:R-:W-:-:S03]  /*0710*/  VIADD R2, R2, 0x80 ;  /* 0x0000008002027836 */ /* 0x000fc60000000000 */
[----:B-1----:R-:W-:-:S05]  /*0720*/  IMAD.WIDE.U32 R6, R9, 0x8, R6 ;  /* 0x0000000809067825 */ /* 0x002fca00078e0006 */
[----:B--2---:R2:W-:Y:S02]  /*0730*/  STG.E.64 desc[UR4][R6.64], R22 ;  /* 0x0000001606007986 */ /* 0x0045e4000c101b04 */
.L_x_10347:
[----:B------:R-:W-:Y:S05]  /*0740*/  BSYNC.RELIABLE B1 ;  /* 0x0000000000017941 */ /* 0x000fea0003800100 */
.L_x_10342:
[----:B------:R-:W-:-:S13]  /*0750*/  ISETP.GE.U32.AND P0, PT, R2, R5, PT ;  /* 0x000000050200720c */ /* 0x000fda0003f06070 */
[----:B-12--5:R-:W1:Y:S01]  /*0760*/  @!P0 LDC.64 R6, c[0x0][0x390] ;  /* 0x0000e400ff068b82 */ /* 0x026e620000000a00 */
[----:B0-----:R-:W-:Y:S01]  /*0770*/  @!P0 IADD3 R9, PT, PT, R3, R2, RZ ;  /* 0x0000000203098210 */ /* 0x001fe20007ffe0ff */
[----:B------:R-:W0:Y:S01]  /*0780*/  @!P0 DMUL R28, R28, R28 ;  /* 0x0000001c1c1c8228 */ /* 0x000e220000000000 */
[----:B------:R-:W-:-:S03]  /*0790*/  @!P0 VIADD R2, R2, 0x80 ;  /* 0x0000008002028836 */ /* 0x000fc60000000000 */
[----:B-1----:R-:W-:-:S05]  /*07a0*/  @!P0 IMAD.WIDE.U32 R6, R9, 0x8, R6 ;  /* 0x0000000809068825 */ /* 0x002fca00078e0006 */
[----:B0-----:R3:W-:Y:S02]  /*07b0*/  @!P0 STG.E.64 desc[UR4][R6.64], R28 ;  /* 0x0000001c06008986 */ /* 0x0017e4000c101b04 */
.L_x_10348:
[----:B------:R-:W-:Y:S05]  /*07c0*/  BSYNC.RECONVERGENT B0 ;  /* 0x0000000000007941 */ /* 0x000fea0003800200 */
.L_x_10341:
[----:B------:R-:W-:Y:S05]  /*07d0*/  WARPSYNC.ALL ;  /* 0x0000000000007948 */ /* 0x000fea0003800000 */
[----:B------:R-:W-:-:S13]  /*07e0*/  ISETP.GE.U32.AND P0, PT, R2, R5, PT ;  /* 0x000000050200720c */ /* 0x000fda0003f06070 */
[----:B------:R-:W-:Y:S05]  /*07f0*/  @P0 EXIT ;  /* 0x000000000000094d */ /* 0x000fea0003800000 */
[----:B------:R-:W4:Y:S01]  /*0800*/  LDC.64 R4, c[0x0][0x390] ;  /* 0x0000e400ff047b82 */ /* 0x000f220000000a00 */
[----:B------:R-:W-:Y:S01]  /*0810*/  IADD3 R3, PT, PT, R3, R2, RZ ;  /* 0x0000000203037210 */ /* 0x000fe20007ffe0ff */
[----:B-----5:R-:W0:Y:S04]  /*0820*/  DMUL R18, R18, R18 ;  /* 0x0000001212127228 */ /* 0x020e280000000000 */
[----:B----4-:R-:W-:-:S05]  /*0830*/  IMAD.WIDE.U32 R2, R3, 0x8, R4 ;  /* 0x0000000803027825 */ /* 0x010fca00078e0004 */
[----:B0-----:R-:W-:Y:S01]  /*0840*/  STG.E.64 desc[UR4][R2.64], R18 ;  /* 0x0000001202007986 */ /* 0x001fe2000c101b04 */
[----:B------:R-:W-:Y:S05]  /*0850*/  EXIT ;  /* 0x000000000000794d */ /* 0x000fea0003800000 */
.L_x_10340:
[----:B------:R-:W0:Y:S01]  /*0860*/  S2R R0, SR_TID.X ;  /* 0x0000000000007919 */ /* 0x000e220000002100 */
[----:B------:R-:W1:Y:S08]  /*0870*/  LDC.64 R4, c[0x0][0x398] ;  /* 0x0000e600ff047b82 */ /* 0x000e700000000a00 */
[----:B------:R-:W2:Y:S01]  /*0880*/  LDC.64 R22, c[0x0][0x390] ;  /* 0x0000e400ff167b82 */ /* 0x000ea20000000a00 */
[----:B-1----:R-:W-:-:S04]  /*0890*/  IMAD.WIDE.U32 R4, R3, 0x8, R4 ;  /* 0x0000000803047825 */ /* 0x002fc800078e0004 */
[----:B0-----:R-:W-:-:S05]  /*08a0*/  IMAD.WIDE.U32 R20, R0, 0x10, R4 ;  /* 0x0000001000147825 */ /* 0x001fca00078e0004 */
[----:B------:R-:W3:Y:S04]  /*08b0*/  LDG.E.128 R12, desc[UR4][R20.64] ;  /* 0x00000004140c7981 */ /* 0x000ee8000c1e1d00 */
[----:B------:R-:W4:Y:S04]  /*08c0*/  LDG.E.128 R16, desc[UR4][R20.64+0x800] ;  /* 0x0008000414107981 */ /* 0x000f28000c1e1d00 */
[----:B------:R-:W5:Y:S04]  /*08d0*/  LDG.E.128 R4, desc[UR4][R20.64+0x1000] ;  /* 0x0010000414047981 */ /* 0x000f68000c1e1d00 */
[----:B------:R-:W5:Y:S01]  /*08e0*/  LDG.E.128 R8, desc[UR4][R20.64+0x1800] ;  /* 0x0018000414087981 */ /* 0x000f62000c1e1d00 */
[----:B--2---:R-:W-:-:S04]  /*08f0*/  IMAD.WIDE.U32 R2, R3, 0x8, R22 ;  /* 0x0000000803027825 */ /* 0x004fc800078e0016 */
[----:B------:R-:W-:Y:S01]  /*0900*/  IMAD.WIDE.U32 R2, R0, 0x10, R2 ;  /* 0x0000001000027825 */ /* 0x000fe200078e0002 */
[----:B---3--:R-:W-:-:S15]  /*0910*/  DMUL R12, R12, R12 ;  /* 0x0000000c0c0c7228 */ /* 0x008fde0000000000 */
[----:B------:R-:W-:-:S15]  /*0920*/  NOP ;  /* 0x0000000000007918 */ /* 0x000fde0000000000 */
[----:B------:R-:W-:-:S15]  /*0930*/  NOP ;  /* 0x0000000000007918 */ /* 0x000fde0000000000 */
[----:B------:R-:W-:-:S15]  /*0940*/  NOP ;  /* 0x0000000000007918 */ /* 0x000fde0000000000 */
[----:B------:R-:W-:-:S04]  /*0950*/  NOP ;  /* 0x0000000000007918 */ /* 0x000fc80000000000 */
[----:B------:R-:W0:Y:S02]  /*0960*/  DMUL R14, R14, R14 ;  /* 0x0000000e0e0e7228 */ /* 0x000e240000000000 */
[----:B0-----:R-:W-:-:S15]  /*0970*/  STG.E.128 desc[UR4][R2.64], R12 ;  /* 0x0000000c02007986 */ /* 0x001fde000c101d04 */
[----:B------:R-:W-:-:S15]  /*0980*/  NOP ;  /* 0x0000000000007918 */ /* 0x000fde0000000000 */
[----:B------:R-:W-:-:S15]  /*0990*/  NOP ;  /* 0x0000000000007918 */ /* 0x000fde0000000000 */
[----:B------:R-:W-:-:S15]  /*09a0*/  NOP ;  /* 0x0000000000007918 */ /* 0x000fde0000000000 */
[----:B------:R-:W-:-:S02]  /*09b0*/  NOP ;  /* 0x0000000000007918 */ /* 0x000fc40000000000 */
[----:B----4-:R-:W-:-:S15]  /*09c0*/  DMUL R16, R16, R16 ;  /* 0x0000001010107228 */ /* 0x010fde0000000000 */
        /* <DEDUP_REMOVED lines=10> */
[----:B-----5:R-:W-:-:S15]  /*0a70*/  DMUL R4, R4, R4 ;  /* 0x0000000404047228 */ /* 0x020fde0000000000 */
        /* <DEDUP_REMOVED lines=10> */
[----:B------:R-:W-:-:S15]  /*0b20*/  DMUL R8, R8, R8 ;  /* 0x0000000808087228 */ /* 0x000fde0000000000 */
[----:B------:R-:W-:-:S15]  /*0b30*/  NOP ;  /* 0x0000000000007918 */ /* 0x000fde0000000000 */
[----:B------:R-:W-:-:S15]  /*0b40*/  NOP ;  /* 0x0000000000007918 */ /* 0x000fde0000000000 */
[----:B------:R-:W-:-:S15]  /*0b50*/  NOP ;  /* 0x0000000000007918 */ /* 0x000fde0000000000 */
[----:B------:R-:W-:-:S04]  /*0b60*/  NOP ;  /* 0x0000000000007918 */ /* 0x000fc80000000000 */
[----:B------:R-:W0:Y:S02]  /*0b70*/  DMUL R10, R10, R10 ;  /* 0x0000000a0a0a7228 */ /* 0x000e240000000000 */
[----:B0-----:R-:W-:Y:S01]  /*0b80*/  STG.E.128 desc[UR4][R2.64+0x1800], R8 ;  /* 0x0018000802007986 */ /* 0x001fe2000c101d04 */
[----:B------:R-:W-:Y:S05]  /*0b90*/  EXIT ;  /* 0x000000000000794d */ /* 0x000fea0003800000 */
.L_x_10349:
        /* <DEDUP_REMOVED lines=14> */
.L_x_60811:


//--------------------- .text._ZN2at6native29vectorized_elementwise_kernelILi4EZNS0_50_GLOBAL__N__2680c7bb_12_PowKernel_cu_7dd49032_317029pow_tensor_scalar_kernel_implIddEEvRNS_18TensorIteratorBaseET0_EUldE_St5arrayIPcLm2EEEEviS6_T1_ --------------------------
	.section	.text._ZN2at6native29vectorized_elementwise_kernelILi4EZNS0_50_GLOBAL__N__2680c7bb_12_PowKernel_cu_7dd49032_317029pow_tensor_scalar_kernel_implIddEEvRNS_18TensorIteratorBaseET0_EUldE_St5arrayIPcLm2EEEEviS6_T1_,"ax",@progbits
	.align	128
        .global         _ZN2at6native29vectorized_elementwise_kernelILi4EZNS0_50_GLOBAL__N__2680c7bb_12_PowKernel_cu_7dd49032_317029pow_tensor_scalar_kernel_implIddEEvRNS_18TensorIteratorBaseET0_EUldE_St5arrayIPcLm2EEEEviS6_T1_
        .type           _ZN2at6native29vectorized_elementwise_kernelILi4EZNS0_50_GLOBAL__N__2680c7bb_12_PowKernel_cu_7dd49032_317029pow_tensor_scalar_kernel_implIddEEvRNS_18TensorIteratorBaseET0_EUldE_St5arrayIPcLm2EEEEviS6_T1_,@function
        .size           _ZN2at6native29vectorized_elementwise_kernelILi4EZNS0_50_GLOBAL__N__2680c7bb_12_PowKernel_cu_7dd49032_317029pow_tensor_scalar_kernel_implIddEEvRNS_18TensorIteratorBaseET0_EUldE_St5arrayIPcLm2EEEEviS6_T1_,(.L_x_60812 - _ZN2at6native29vectorized_elementwise_kernelILi4EZNS0_50_GLOBAL__N__2680c7bb_12_PowKernel_cu_7dd49032_317029pow_tensor_scalar_kernel_implIddEEvRNS_18TensorIteratorBaseET0_EUldE_St5arrayIPcLm2EEEEviS6_T1_)
        .other          _ZN2at6native29vectorized_elementwise_kernelILi4EZNS0_50_GLOBAL__N__2680c7bb_12_PowKernel_cu_7dd49032_317029pow_tensor_scalar_kernel_implIddEEvRNS_18TensorIteratorBaseET0_EUldE_St5arrayIPcLm2EEEEviS6_T1_,@"STO_CUDA_ENTRY STV_DEFAULT"
_ZN2at6native29vectorized_elementwise_kernelILi4EZNS0_50_GLOBAL__N__2680c7bb_12_PowKernel_cu_7dd49032_317029pow_tensor_scalar_kernel_implIddEEvRNS_18TensorIteratorBaseET0_EUldE_St5arrayIPcLm2EEEEviS6_T1_:
.text._ZN2at6native29vectorized_elementwise_kernelILi4EZNS0_50_GLOBAL__N__2680c7bb_12_PowKernel_cu_7dd49032_317029pow_tensor_scalar_kernel_implIddEEvRNS_18TensorIteratorBaseET0_EUldE_St5arrayIPcLm2EEEEviS6_T1_:
        /* <DEDUP_REMOVED lines=83> */
.L_x_10353:
        /* <DEDUP_REMOVED lines=8> */
.L_x_10354:
        /* <DEDUP_REMOVED lines=8> */
.L_x_10355:
        /* <DEDUP_REMOVED lines=8> */
.L_x_10356:
        /* <DEDUP_REMOVED lines=9> */
.L_x_10357:
[----:B------:R-:W-:Y:S05]  /*0740*/  BSYNC.RELIABLE B1 ;  /* 0x0000000000017941 */ /* 0x000fea0003800100 */
.L_x_10352:
[----:B------:R-:W-:-:S13]  /*0750*/  ISETP.GE.U32.AND P0, PT, R2, R5, PT ;  /* 0x000000050200720c */ /* 0x000fda0003f06070 */
[----:B-12--5:R-:W1:Y:S01]  /*0760*/  @!P0 LDC.64 R6, c[0x0][0x390] ;  /* 0x0000e400ff068b82 */ /* 0x026e620000000a00 */
[----:B0-----:R-:W-:Y:S01]  /*0770*/  @!P0 IADD3 R9, PT, PT, R3, R2, RZ ;  /* 0x0000000203098210 */ /* 0x001fe20007ffe0ff */
[----:B------:R-:W0:Y:S01]  /*0780*/  @!P0 DMUL R28, R28, R28 ;  /* 0x0000001c1c1c8228 */ /* 0x000e220000000000 */
[----:B------:R-:W-:-:S03]  /*0790*/  @!P0 VIADD R2, R2, 0x80 ;  /* 0x0000008002028836 */ /* 0x000fc60000000000 */
[----:B-1----:R-:W-:-:S05]  /*07a0*/  @!P0 IMAD.WIDE.U32 R6, R9, 0x8, R6 ;  /* 0x0000000809068825 */ /* 0x002fca00078e0006 */
[----:B0-----:R3:W-:Y:S02]  /*07b0*/  @!P0 STG.E.64 desc[UR4][R6.64], R28 ;  /* 0x0000001c06008986 */ /* 0x0017e4000c101b04 */
.L_x_10358:
[----:B------:R-:W-:Y:S05]  /*07c0*/  BSYNC.RECONVERGENT B0 ;  /* 0x0000000000007941 */ /* 0x000fea0003800200 */
.L_x_10351:
        /* <DEDUP_REMOVED lines=9> */
.L_x_10350:
[----:B------:R-:W0:Y:S01]  /*0860*/  S2R R0, SR_TID.X ;  /* 0x0000000000007919 */ /* 0x000e220000002100 */
[----:B------:R-:W1:Y:S08]  /*0870*/  LDC.64 R4, c[0x0][0x398] ;  /* 0x0000e600ff047b82 */ /* 0x000e700000000a00 */
[----:B------:R-:W2:Y:S01]  /*0880*/  LDC.64 R22, c[0x0][0x390] ;  /* 0x0000e400ff167b82 */ /* 0x000ea20000000a00 */
[----:B-1----:R-:W-:-:S04]  /*0890*/  IMAD.WIDE.U32 R4, R3, 0x8, R4 ;  /* 0x0000000803047825 */ /* 0x002fc800078e0004 */
[----:B0-----:R-:W-:-:S05]  /*08a0*/  IMAD.WIDE.U32 R20, R0, 0x20, R4 ;  /* 0x0000002000147825 */ /* 0x001fca00078e0004 */
[----:B------:R-:W3:Y:S04]  /*08b0*/  LDG.E.ENL2.256 R16, R12, desc[UR4][R20.64] ;  /* 0xfe000004140c797e */ /* 0x000ee80008121910 */
[----:B------:R-:W4:Y:S01]  /*08c0*/  LDG.E.ENL2.256 R8, R4, desc[UR4][R20.64+0x1000] ;  /* 0xfe0080041404797e */ /* 0x000f220008121908 */
[----:B--2---:R-:W-:-:S04]  /*08d0*/  IMAD.WIDE.U32 R2, R3, 0x8, R22 ;  /* 0x0000000803027825 */ /* 0x004fc800078e0016 */
[----:B------:R-:W-:Y:S01]  /*08e0*/  IMAD.WIDE.U32 R2, R0, 0x20, R2 ;  /* 0x0000002000027825 */ /* 0x000fe200078e0002 */
[----:B---3--:R-:W-:-:S15]  /*08f0*/  DMUL R12, R12, R12 ;  /* 0x0000000c0c0c7228 */ /* 0x008fde0000000000 */
        /* <DEDUP_REMOVED lines=14> */
[----:B------:R-:W0:Y:S02]  /*09e0*/  DMUL R18, R18, R18 ;  /* 0x0000001212127228 */ /* 0x000e240000000000 */
[----:B0-----:R-:W-:-:S15]  /*09f0*/  STG.E.ENL2.256 desc[UR4][R2.64], R12, R16 ;  /* 0xf800000c0210797f */ /* 0x001fde000f121804 */
        /* <DEDUP_REMOVED lines=20> */
[----:B0-----:R-:W-:Y:S01]  /*0b40*/  STG.E.ENL2.256 desc[UR4][R2.64+0x1000], R4, R8 ;  /* 0xf80080040208797f */ /* 0x001fe2000f121804 */
[----:B------:R-:W-:Y:S05]  /*0b50*/  EXIT ;  /* 0x000000000000794d */ /* 0x000fea0003800000 */
.L_x_10359:
        /* <DEDUP_REMOVED lines=10> */
.L_x_60812:


//--------------------- .text._ZN2at6native29vectorized_elementwise_kernelILi8EZNS0_50_GLOBAL__N__2680c7bb_12_PowKernel_cu_7dd49032_317029pow_tensor_scalar_kernel_implIddEEvRNS_18TensorIteratorBaseET0_EUldE_St5arrayIPcLm2EEEEviS6_T1_ --------------------------
	.section	.text._ZN2at6native29vectorized_elementwise_kernelILi8EZNS0_50_GLOBAL__N__2680c7bb_12_PowKernel_cu_7dd49032_317029pow_tensor_scalar_kernel_implIddEEvRNS_18TensorIteratorBaseET0_EUldE_St5arrayIPcLm2EEEEviS6_T1_,"ax",@progbits
	.align	128
        .global         _ZN2at6native29vectorized_elementwise_kernelILi8EZNS0_50_GLOBAL__N__2680c7bb_12_PowKernel_cu_7dd49032_317029pow_tensor_scalar_kernel_implIddEEvRNS_18TensorIteratorBaseET0_EUldE_St5arrayIPcLm2EEEEviS6_T1_
        .type           _ZN2at6native29vectorized_elementwise_kernelILi8EZNS0_50_GLOBAL__N__2680c7bb_12_PowKernel_cu_7dd49032_317029pow_tensor_scalar_kernel_implIddEEvRNS_18TensorIteratorBaseET0_EUldE_St5arrayIPcLm2EEEEviS6_T1_,@function
        .size           _ZN2at6native29vectorized_elementwise_kernelILi8EZNS0_50_GLOBAL__N__2680c7bb_12_PowKernel_cu_7dd49032_317029pow_tensor_scalar_kernel_implIddEEvRNS_18TensorIteratorBaseET0_EUldE_St5arrayIPcLm2EEEEviS6_T1_,(.L_x_60813 - _ZN2at6native29vectorized_elementwise_kernelILi8EZNS0_50_GLOBAL__N__2680c7bb_12_PowKernel_cu_7dd49032_317029pow_tensor_scalar_kernel_implIddEEvRNS_18TensorIteratorBaseET0_EUldE_St5arrayIPcLm2EEEEviS6_T1_)
        .other          _ZN2at6native29vectorized_elementwise_kernelILi8EZNS0_50_GLOBAL__N__2680c7bb_12_PowKernel_cu_7dd49032_317029pow_tensor_scalar_kernel_implIddEEvRNS_18TensorIteratorBaseET0_EUldE_St5arrayIPcLm2EEEEviS6_T1_,@"STO_CUDA_ENTRY STV_DEFAULT"
_ZN2at6native29vectorized_elementwise_kernelILi8EZNS0_50_GLOBAL__N__2680c7bb_12_PowKernel_cu_7dd49032_317029pow_tensor_scalar_kernel_implIddEEvRNS_18TensorIteratorBaseET0_EUldE_St5arrayIPcLm2EEEEviS6_T1_:
.text._ZN2at6native29vectorized_elementwise_kernelILi8EZNS0_50_GLOBAL__N__2680c7bb_12_PowKernel_cu_7dd49032_317029pow_tensor_scalar_kernel_implIddEEvRNS_18TensorIteratorBaseET0_EUldE_St5arrayIPcLm2EEEEviS6_T1_:
[----:B------:R-:W-:Y:S01]  /*0000*/  LDC R1, c[0x0][0x37c] ;  /* 0x0000df00ff017b82 */ /* 0x000fe20000000800 */
[----:B------:R-:W-:Y:S05]  /*0010*/  EXIT ;  /* 0x000000000000794d */ /* 0x000fea0003800000 */
.L_x_10360:
        /* <DEDUP_REMOVED lines=14> */
.L_x_60813:


//--------------------- .text._ZN2at6native18elementwise_kernelILi128ELi4EZNS0_15gpu_kernel_implIZNS0_50_GLOBAL__N__2680c7bb_12_PowKernel_cu_7dd49032_317029pow_tensor_scalar_kernel_implIssEEvRNS_18TensorIteratorBaseET0_EUlsE2_EEvS6_RKT_EUliE_EEviT1_ --------------------------
	.section	.text._ZN2at6native18elementwise_kernelILi128ELi4EZNS0_15gpu_kernel_implIZNS0_50_GLOBAL__N__2680c7bb_12_PowKernel_cu_7dd49032_317029pow_tensor_scalar_kernel_implIssEEvRNS_18TensorIteratorBaseET0_EUlsE2_EEvS6_RKT_EUliE_EEviT1_,"ax",@progbits
	.align	128
        .global         _ZN2at6native18elementwise_kernelILi128ELi4EZNS0_15gpu_kernel_implIZNS0_50_GLOBAL__N__2680c7bb_12_PowKernel_cu_7dd49032_317029pow_tensor_scalar_kernel_implIssEEvRNS_18TensorIteratorBaseET0_EUlsE2_EEvS6_RKT_EUliE_EEviT1_
        .type           _ZN2at6native18elementwise_kernelILi128ELi4EZNS0_15gpu_kernel_implIZNS0_50_GLOBAL__N__2680c7bb_12_PowKernel_cu_7dd49032_317029pow_tensor_scalar_kernel_implIssEEvRNS_18TensorIteratorBaseET0_EUlsE2_EEvS6_RKT_EUliE_EEviT1_,@function
        .size           _ZN2at6native18elementwise_kernelILi128ELi4EZNS0_15gpu_kernel_implIZNS0_50_GLOBAL__N__2680c7bb_12_PowKernel_cu_7dd49032_317029pow_tensor_scalar_kernel_implIssEEvRNS_18TensorIteratorBaseET0_EUlsE2_EEvS6_RKT_EUliE_EEviT1_,(.L_x_60814 - _ZN2at6native18elementwise_kernelILi128ELi4EZNS0_15gpu_kernel_implIZNS0_50_GLOBAL__N__2680c7bb_12_PowKernel_cu_7dd49032_317029pow_tensor_scalar_kernel_implIssEEvRNS_18TensorIteratorBaseET0_EUlsE2_EEvS6_RKT_EUliE_EEviT1_)
        .other          _ZN2at6native18elementwise_kernelILi128ELi4EZNS0_15gpu_kernel_implIZNS0_50_GLOBAL__N__2680c7bb_12_PowKernel_cu_7dd49032_317029pow_tensor_scalar_kernel_implIssEEvRNS_18TensorIteratorBaseET0_EUlsE2_EEvS6_RKT_EUliE_EEviT1_,@"STO_CUDA_ENTRY STV_DEFAULT"
_ZN2at6native18elementwise_kernelILi128ELi4EZNS0_15gpu_kernel_implIZNS0_50_GLOBAL__N__2680c7bb_12_PowKernel_cu_7dd49032_317029pow_tensor_scalar_kernel_implIssEEvRNS_18TensorIteratorBaseET0_EUlsE2_EEvS6_RKT_EUliE_EEviT1_:
.text._ZN2at6native18elementwise_kernelILi128ELi4EZNS0_15gpu_kernel_implIZNS0_50_GLOBAL__N__2680c7bb_12_PowKernel_cu_7dd49032_317029pow_tensor_scalar_kernel_implIssEEvRNS_18TensorIteratorBaseET0_EUlsE2_EEvS6_RKT_EUliE_EEviT1_:
[----:B------:R-:W0:Y:S01]  /*0000*/  LDC R1, c[0x0][0x37c] ;  /* 0x0000df00ff017b82 */ /* 0x000e220000000800 */
[----:B------:R-:W1:Y:S07]  /*0010*/  S2R R17, SR_TID.X ;  /* 0x0000000000117919 */ /* 0x000e6e0000002100 */
[----:B------:R-:W2:Y:S01]  /*0020*/  S2UR UR4, SR_CTAID.X ;  /* 0x00000000000479c3 */ /* 0x000ea20000002500 */
[----:B------:R-:W3:Y:S01]  /*0030*/  LDCU UR42, c[0x0][0x388] ;  /* 0x00007100ff2a77ac */ /* 0x000ee20008000800 */
[----:B------:R-:W-:Y:S01]  /*0040*/  BSSY.RECONVERGENT B6, `(.L_x_10361) ;  /* 0x0000340000067945 */ /* 0x000fe20003800200 */
[----:B------:R-:W4:Y:S01]  /*0050*/  LDCU UR6, c[0x0][0x380] ;  /* 0x00007000ff0677ac */ /* 0x000f220008000800 */
[----:B------:R-:W5:Y:S01]  /*0060*/  LDCU.U16 UR5, c[0x0][0x590] ;  /* 0x0000b200ff0577ac */ /* 0x000f620008000400 */
[----:B------:R-:W-:Y:S01]  /*0070*/  UMOV UR38, 0x1 ;  /* 0x0000000100267882 */ /* 0x000fe20000000000 */
[----:B------:R-:W0:Y:S01]  /*0080*/  LDCU.64 UR36, c[0x0][0x358] ;  /* 0x00006b00ff2477ac */ /* 0x000e220008000a00 */
[----:B------:R-:W0:Y:S01]  /*0090*/  LDCU.U8 UR41, c[0x0][0x5a0] ;  /* 0x0000b400ff2977ac */ /* 0x000e220008000000 */
[----:B---3--:R-:W-:-:S02]  /*00a0*/  UIADD3 UR43, UPT, UPT, UR42, -0x1, URZ ;  /* 0xffffffff2a2b7890 */ /* 0x008fc4000fffe0ff */
[----:B--2---:R-:W-:Y:S02]  /*00b0*/  USHF.L.U32 UR4, UR4, 0x9, URZ ;  /* 0x0000000904047899 */ /* 0x004fe400080006ff */
[----:B------:R-:W-:Y:S02]  /*00c0*/  UISETP.LT.U32.AND UP1, UPT, UR43, 0x18, UPT ;  /* 0x000000182b00788c */ /* 0x000fe4000bf21070 */
[----:B-----5:R-:W-:Y:S02]  /*00d0*/  ULOP3.LUT UR5, UR5, 0x1, URZ, 0xc0, !UPT ;  /* 0x0000000105057892 */ /* 0x020fe4000f8ec0ff */
[----:B------:R-:W-:Y:S01]  /*00e0*/  USEL UR39, UR43, 0x18, UP1 ;  /* 0x000000182b277887 */ /* 0x000fe20008800000 */
[----:B-1----:R-:W-:Y:S01]  /*00f0*/  LOP3.LUT R17, R17, UR4, RZ, 0xfc, !PT ;  /* 0x0000000411117c12 */ /* 0x002fe2000f8efcff */
[----:B------:R-:W-:Y:S01]  /*0100*/  UISETP.NE.U32.AND UP0, UPT, UR5, 0x1, UPT ;  /* 0x000000010500788c */ /* 0x000fe2000bf05070 */
[----:B------:R-:W1:Y:S02]  /*0110*/  LDCU.U8 UR40, c[0x0][0x5a1] ;  /* 0x0000b420ff2877ac */ /* 0x000e640008000000 */
[----:B----4-:R-:W-:Y:S01]  /*0120*/  ISETP.GE.AND P0, PT, R17, UR6, PT ;  /* 0x0000000611007c0c */ /* 0x010fe2000bf06270 */
[----:B------:R-:W-:-:S02]  /*0130*/  USEL UR38, UR38, 0xffff, UP0 ;  /* 0x0000ffff26267887 */ /* 0x000fc40008000000 */
[----:B------:R-:W-:-:S10]  /*0140*/  UIADD3 UR39, UPT, UPT, UR39, 0x1, URZ ;  /* 0x0000000127277890 */ /* 0x000fd4000fffe0ff */
[----:B0-----:R-:W-:Y:S05]  /*0150*/  @P0 BRA `(.L_x_10362) ;  /* 0x0000003000b80947 */ /* 0x001fea0003800000 */
[----:B------:R-:W-:Y:S01]  /*0160*/  UISETP.NE.AND UP0, UPT, UR42, URZ, UPT ;  /* 0x000000ff2a00728c */ /* 0x000fe2000bf05270 */
[----:B------:R-:W-:Y:S02]  /*0170*/  IMAD.MOV.U32 R0, RZ, RZ, RZ ;  /* 0x000000ffff007224 */ /* 0x000fe400078e00ff */
[----:B------:R-:W-:-:S06]  /*0180*/  IMAD.MOV.U32 R16, RZ, RZ, RZ ;  /* 0x000000ffff107224 */ /* 0x000fcc00078e00ff */
[----:B------:R-:W-:Y:S05]  /*0190*/  BRA.U !UP0, `(.L_x_10363) ;  /* 0x0000001108a87547 */ /* 0x000fea000b800000 */
[----:B------:R-:W0:Y:S01]  /*01a0*/  LDCU.64 UR4, c[0x0][0x390] ;  /* 0x00007200ff0477ac */ /* 0x000e220008000a00 */
[----:B------:R-:W-:Y:S01]  /*01b0*/  IMAD.MOV.U32 R16, RZ, RZ, RZ ;  /* 0x000000ffff107224 */ /* 0x000fe200078e00ff */
[----:B------:R-:W2:Y:S01]  /*01c0*/  LDCU UR6, c[0x0][0x38c] ;  /* 0x00007180ff0677ac */ /* 0x000ea20008000800 */
[----:B------:R-:W3:Y:S01]  /*01d0*/  LDCU.64 UR8, c[0x0][0x4b8] ;  /* 0x00009700ff0877ac */ /* 0x000ee20008000a00 */
[----:B------:R-:W-:Y:S01]  /*01e0*/  UISETP.NE.AND UP0, UPT, UR43, URZ, UPT ;  /* 0x000000ff2b00728c */ /* 0x000fe2000bf05270 */
[----:B0-----:R-:W-:-:S05]  /*01f0*/  IMAD.HI.U32 R2, R17, UR4, R16 ;  /* 0x0000000411027c27 */ /* 0x001fca000f8e0010 */
[----:B------:R-:W-:-:S05]  /*0200*/  SHF.R.U32.HI R3, RZ, UR5, R2 ;  /* 0x00000005ff037c19 */ /* 0x000fca0008011602 */
[----:B------:R-:W-:-:S04]  /*0210*/  IMAD.MOV R0, RZ, RZ, -R3 ;  /* 0x000000ffff007224 */ /* 0x000fc800078e0a03 */
[----:B--2---:R-:W-:-:S04]  /*0220*/  IMAD R0, R0, UR6, R17 ;  /* 0x0000000600007c24 */ /* 0x004fc8000f8e0211 */
[C---:B---3--:R-:W-:Y:S02]  /*0230*/  IMAD R16, R0.reuse, UR8, RZ ;  /* 0x0000000800107c24 */ /* 0x048fe4000f8e02ff */
[----:B------:R-:W-:Y:S01]  /*0240*/  IMAD R0, R0, UR9, RZ ;  /* 0x0000000900007c24 */ /* 0x000fe2000f8e02ff */
[----:B------:R-:W-:Y:S06]  /*0250*/  BRA.U !UP0, `(.L_x_10363) ;  /* 0x0000001108787547 */ /* 0x000fec000b800000 */
[----:B------:R-:W0:Y:S01]  /*0260*/  LDCU.64 UR6, c[0x0][0x398] ;  /* 0x00007300ff0677ac */ /* 0x000e220008000a00 */
[----:B------:R-:W-:Y:S01]  /*0270*/  HFMA2 R2, -RZ, RZ, 0, 0 ;  /* 0x00000000ff027431 */ /* 0x000fe200000001ff */
[----:B------:R-:W2:Y:S01]  /*0280*/  LDCU UR4, c[0x0][0x3a0] ;  /* 0x00007400ff0477ac */ /* 0x000ea20008000800 */
[----:B------:R-:W3:Y:S01]  /*0290*/  LDCU.64 UR8, c[0x0][0x4c0] ;  /* 0x00009800ff0877ac */ /* 0x000ee20008000a00 */
[----:B------:R-:W-:Y:S02]  /*02a0*/  UISETP.NE.AND UP0, UPT, UR39, 0x2, UPT ;  /* 0x000000022700788c */ /* 0x000fe4000bf05270 */
[----:B0-----:R-:W-:-:S05]  /*02b0*/  IMAD.HI.U32 R4, R3, UR7, R2 ;  /* 0x0000000703047c27 */ /* 0x001fca000f8e0002 */
[----:B--2---:R-:W-:-:S05]  /*02c0*/  SHF.R.U32.HI R5, RZ, UR4, R4 ;  /* 0x00000004ff057c19 */ /* 0x004fca0008011604 */
[----:B------:R-:W-:-:S04]  /*02d0*/  IMAD.MOV R2, RZ, RZ, -R5 ;  /* 0x000000ffff027224 */ /* 0x000fc800078e0a05 */
[----:B------:R-:W-:-:S04]  /*02e0*/  IMAD R3, R2, UR6, R3 ;  /* 0x0000000602037c24 */ /* 0x000fc8000f8e0203 */
[C---:B---3--:R-:W-:Y:S02]  /*02f0*/  IMAD R16, R3.reuse, UR8, R16 ;  /* 0x0000000803107c24 */ /* 0x048fe4000f8e0210 */
[----:B------:R-:W-:Y:S01]  /*0300*/  IMAD R0, R3, UR9, R0 ;  /* 0x0000000903007c24 */ /* 0x000fe2000f8e0200 */
[----:B------:R-:W-:Y:S06]  /*0310*/  BRA.U !UP0, `(.L_x_10363) ;  /* 0x0000001108487547 */ /* 0x000fec000b800000 */
[----:B------:R-:W0:Y:S01]  /*0320*/  LDCU.64 UR4, c[0x0][0x3a8] ;  /* 0x00007500ff0477ac */ /* 0x000e220008000a00 */
[----:B------:R-:W-:Y:S01]  /*0330*/  IMAD.MOV.U32 R4, RZ, RZ, RZ ;  /* 0x000000ffff047224 */ /* 0x000fe200078e00ff */
[----:B------:R-:W2:Y:S01]  /*0340*/  LDCU UR6, c[0x0][0x3a4] ;  /* 0x00007480ff0677ac */ /* 0x000ea20008000800 */
[----:B------:R-:W3:Y:S01]  /*0350*/  LDCU.64 UR8, c[0x0][0x4c8] ;  /* 0x00009900ff0877ac */ /* 0x000ee20008000a00 */
[----:B------:R-:W-:Y:S01]  /*0360*/  UISETP.NE.AND UP0, UPT, UR39, 0x3, UPT ;  /* 0x000000032700788c */ /* 0x000fe2000bf05270 */
[----:B0-----:R-:W-:-:S05]  /*0370*/  IMAD.HI.U32 R2, R5, UR4, R4 ;  /* 0x0000000405027c27 */ /* 0x001fca000f8e0004 */
[----:B------:R-:W-:-:S05]  /*0380*/  SHF.R.U32.HI R3, RZ, UR5, R2 ;  /* 0x00000005ff037c19 */ /* 0x000fca0008011602 */
[----:B------:R-:W-:-:S04]  /*0390*/  IMAD.MOV R4, RZ, RZ, -R3 ;  /* 0x000000ffff047224 */ /* 0x000fc800078e0a03 */
[----:B--2---:R-:W-:-:S04]  /*03a0*/  IMAD R5, R4, UR6, R5 ;  /* 0x0000000604057c24 */ /* 0x004fc8000f8e0205 */
        /* <DEDUP_REMOVED lines=9> */
[----:B--2---:R-:W-:-:S04]  /*0440*/  SHF.R.U32.HI R5, RZ, UR4, R4 ;  /* 0x00000004ff057c19 */ /* 0x004fc80008011604 */
[----:B------:R-:W-:-:S05]  /*0450*/  IADD3 R2, PT, PT, -R5, RZ, RZ ;  /* 0x000000ff05027210 */ /* 0x000fca0007ffe1ff */
        /* <DEDUP_REMOVED lines=29> */
[----:B------:R-:W-:Y:S01]  /*0630*/  MOV R4, RZ ;  /* 0x000000ff00047202 */ /* 0x000fe20000000f00 */
[----:B------:R-:W2:Y:S01]  /*0640*/  LDCU UR6, c[0x0][0x3d4] ;  /* 0x00007a80ff0677ac */ /* 0x000ea20008000800 */
[----:B------:R-:W3:Y:S01]  /*0650*/  LDCU.64 UR8, c[0x0][0x4e8] ;  /* 0x00009d00ff0877ac */ /* 0x000ee20008000a00 */
[----:B------:R-:W-:Y:S02]  /*0660*/  UISETP.NE.AND UP0, UPT, UR39, 0x7, UPT ;  /* 0x000000072700788c */ /* 0x000fe4000bf05270 */
        /* <DEDUP_REMOVED lines=25> */
[----:B------:R-:W-:-:S04]  /*0800*/  SHF.R.U32.HI R3, RZ, UR5, R2 ;  /* 0x00000005ff037c19 */ /* 0x000fc80008011602 */
[----:B------:R-:W-:-:S05]  /*0810*/  IADD3 R4, PT, PT, -R3, RZ, RZ ;  /* 0x000000ff03047210 */ /* 0x000fca0007ffe1ff */
        /* <DEDUP_REMOVED lines=187> */
[----:B------:R-:W3:Y:S02]  /*13d0*/  LDCU.64 UR8, c[0x0][0x578] ;  /* 0x0000af00ff0877ac */ /* 0x000ee40008000a00 */
[----:B0-----:R-:W-:-:S05]  /*13e0*/  IMAD.HI.U32 R2, R5, UR4, R4 ;  /* 0x0000000405027c27 */ /* 0x001fca000f8e0004 */
[----:B------:R-:W-:-:S05]  /*13f0*/  SHF.R.U32.HI R2, RZ, UR5, R2 ;  /* 0x00000005ff027c19 */ /* 0x000fca0008011602 */
[----:B------:R-:W-:-:S04]  /*1400*/  IMAD.MOV R3, RZ, RZ, -R2 ;  /* 0x000000ffff037224 */ /* 0x000fc800078e0a02 */
[----:B--2---:R-:W-:-:S04]  /*1410*/  IMAD R5, R3, UR6, R5 ;  /* 0x0000000603057c24 */ /* 0x004fc8000f8e0205 */
[C---:B---3--:R-:W-:Y:S02]  /*1420*/  IMAD R16, R5.reuse, UR8, R16 ;  /* 0x0000000805107c24 */ /* 0x048fe4000f8e0210 */
[----:B------:R-:W-:-:S07]  /*1430*/  IMAD R0, R5, UR9, R0 ;  /* 0x0000000905007c24 */ /* 0x000fce000f8e0200 */
.L_x_10363:
[----:B------:R-:W0:Y:S01]  /*1440*/  LDCU.64 UR6, c[0x0][0x588] ;  /* 0x0000b100ff0677ac */ /* 0x000e220008000a00 */
[----:B-1----:R-:W-:-:S04]  /*1450*/  UPRMT UR4, UR40, 0x9910, URZ ;  /* 0x0000991028047896 */ /* 0x002fc800080000ff */
        /* <DEDUP_REMOVED lines=12> */
[----:B------:R0:W5:Y:S01]  /*1520*/  LDG.E.S8 R0, desc[UR36][R2.64] ;  /* 0x0000002402007981 */ /* 0x000162000c1e1300 */
[----:B------:R-:W-:Y:S05]  /*1530*/  BRA `(.L_x_10369) ;  /* 0x0000000c00547947 */ /* 0x000fea0003800000 */
.L_x_10367:
[----:B------:R0:W5:Y:S01]  /*1540*/  LDG.E.U8 R0, desc[UR36][R2.64] ;  /* 0x0000002402007981 */ /* 0x000162000c1e1100 */
[----:B------:R-:W-:Y:S05]  /*1550*/  BRA `(.L_x_10369) ;  /* 0x0000000c004c7947 */ /* 0x000fea0003800000 */
.L_x_10366:
[----:B------:R-:W-:-:S09]  /*1560*/  UISETP.NE.AND UP0, UPT, UR4, 0x2, UPT ;  /* 0x000000020400788c */ /* 0x000fd2000bf05270 */
[----:B------:R-:W-:Y:S05]  /*1570*/  BRA.U !UP0, `(.L_x_10370) ;  /* 0x0000000108207547 */ /* 0x000fea000b800000 */
[----:B------:R-:W-:-:S09]  /*1580*/  UISETP.NE.AND UP0, UPT, UR4, 0x3, UPT ;  /* 0x000000030400788c */ /* 0x000fd2000bf05270 */
[----:B------:R-:W-:Y:S05]  /*1590*/  BRA.U !UP0, `(.L_x_10371) ;  /* 0x0000000108107547 */ /* 0x000fea000b800000 */
[----:B------:R-:W-:-:S09]  /*15a0*/  UISETP.NE.AND UP0, UPT, UR4, 0x4, UPT ;  /* 0x000000040400788c */ /* 0x000fd2000bf05270 */
[----:B------:R-:W-:Y:S05]  /*15b0*/  BRA.U UP0, `(.L_x_10368) ;  /* 0x0000000900b07547 */ /* 0x000fea000b800000 */
[----:B------:R0:W5:Y:S01]  /*15c0*/  LDG.E.U16 R0, desc[UR36][R2.64] ;  /* 0x0000002402007981 */ /* 0x000162000c1e1500 */
[----:B------:R-:W-:Y:S05]  /*15d0*/  BRA `(.L_x_10369) ;  /* 0x0000000c002c7947 */ /* 0x000fea0003800000 */
.L_x_10371:
[----:B------:R0:W5:Y:S01]  /*15e0*/  LDG.E.U16 R0, desc[UR36][R2.64] ;  /* 0x0000002402007981 */ /* 0x000162000c1e1500 */
[----:B------:R-:W-:Y:S05]  /*15f0*/  BRA `(.L_x_10369) ;  /* 0x0000000c00247947 */ /* 0x000fea0003800000 */
.L_x_10370:
[----:B------:R0:W5:Y:S01]  /*1600*/  LDG.E.U16 R0, desc[UR36][R2.64] ;  /* 0x0000002402007981 */ /* 0x000162000c1e1500 */
[----:B------:R-:W-:Y:S05]  /*1610*/  BRA `(.L_x_10369) ;  /* 0x0000000c001c7947 */ /* 0x000fea0003800000 */
.L_x_10365:
[----:B------:R-:W-:-:S09]  /*1620*/  UISETP.GT.AND UP0, UPT, UR4, 0x6, UPT ;  /* 0x000000060400788c */ /* 0x000fd2000bf04270 */
[----:B------:R-:W-:Y:S05]  /*1630*/  BRA.U UP0, `(.L_x_10372) ;  /* 0x0000000100307547 */ /* 0x000fea000b800000 */
[----:B------:R-:W-:-:S09]  /*1640*/  UISETP.NE.AND UP0, UPT, UR4, 0x5, UPT ;  /* 0x000000050400788c */ /* 0x000fd2000bf05270 */
[----:B------:R-:W-:Y:S05]  /*1650*/  BRA.U !UP0, `(.L_x_10373) ;  /* 0x0000000108147547 */ /* 0x000fea000b800000 */
[----:B------:R-:W-:-:S09]  /*1660*/  UISETP.NE.AND UP0, UPT, UR4, 0x6, UPT ;  /* 0x000000060400788c */ /* 0x000fd2000bf05270 */
[----:B------:R-:W-:Y:S05]  /*1670*/  BRA.U UP0, `(.L_x_10368) ;  /* 0x0000000900807547 */ /* 0x000fea000b800000 */
[----:B------:R-:W2:Y:S02]  /*1680*/  LDG.E R2, desc[UR36][R2.64] ;  /* 0x0000002402027981 */ /* 0x000ea4000c1e1900 */
[----:B--2---:R3:W4:Y:S01]  /*1690*/  F2I.FTZ.TRUNC.NTZ R0, R2 ;  /* 0x0000000200007305 */ /* 0x004722000021f100 */
[----:B------:R-:W-:Y:S05]  /*16a0*/  BRA `(.L_x_10369) ;  /* 0x0000000800f87947 */ /* 0x000fea0003800000 */
.L_x_10373:
[----:B------:R-:W2:Y:S02]  /*16b0*/  LDG.E.U16 R4, desc[UR36][R2.64] ;  /* 0x0000002402047981 */ /* 0x000ea4000c1e1500 */
[----:B--2---:R-:W-:-:S06]  /*16c0*/  HADD2.F32 R4, -RZ, R4.H0_H0 ;  /* 0x20000004ff047230 */ /* 0x004fcc0000004100 */
[----:B------:R-:W0:Y:S02]  /*16d0*/  F2I.FTZ.TRUNC.NTZ R4, R4 ;  /* 0x0000000400047305 */ /* 0x000e24000021f100 */
[----:B0-----:R-:W-:Y:S01]  /*16e0*/  PRMT R0, R4, 0x7610, R0 ;  /* 0x0000761004007816 */ /* 0x001fe20000000000 */
[----:B------:R-:W-:Y:S06]  /*16f0*/  BRA `(.L_x_10369) ;  /* 0x0000000800e47947 */ /* 0x000fec0003800000 */
.L_x_10372:
[----:B------:R-:W-:-:S09]  /*1700*/  UISETP.NE.AND UP0, UPT, UR4, 0x7, UPT ;  /* 0x000000070400788c */ /* 0x000fd2000bf05270 */
[----:B------:R-:W-:Y:S05]  /*1710*/  BRA.U !UP0, `(.L_x_10374) ;  /* 0x0000000108307547 */ /* 0x000fea000b800000 */
[----:B------:R-:W-:-:S09]  /*1720*/  UISETP.NE.AND UP0, UPT, UR4, 0x8, UPT ;  /* 0x000000080400788c */ /* 0x000fd2000bf05270 */
[----:B------:R-:W-:Y:S05]  /*1730*/  BRA.U !UP0, `(.L_x_10375) ;  /* 0x0000000108147547 */ /* 0x000fea000b800000 */
[----:B------:R-:W-:-:S09]  /*1740*/  UISETP.NE.AND UP0, UPT, UR4, 0x9, UPT ;  /* 0x000000090400788c */ /* 0x000fd2000bf05270 */
[----:B------:R-:W-:Y:S05]  /*1750*/  BRA.U UP0, `(.L_x_10368) ;  /* 0x0000000900487547 */ /* 0x000fea000b800000 */
[----:B------:R-:W2:Y:S02]  /*1760*/  LDG.E R2, desc[UR36][R2.64] ;  /* 0x0000002402027981 */ /* 0x000ea4000c1e1900 */
[----:B--2---:R0:W1:Y:S01]  /*1770*/  F2I.FTZ.TRUNC.NTZ R0, R2 ;  /* 0x0000000200007305 */ /* 0x004062000021f100 */
[----:B------:R-:W-:Y:S05]  /*1780*/  BRA `(.L_x_10369) ;  /* 0x0000000800c07947 */ /* 0x000fea0003800000 */
.L_x_10375:
[----:B------:R-:W2:Y:S02]  /*1790*/  LDG.E.U16 R2, desc[UR36][R2.64] ;  /* 0x0000002402027981 */ /* 0x000ea4000c1e1500 */
[----:B--2---:R-:W-:-:S06]  /*17a0*/  HADD2.F32 R4, -RZ, R2.H0_H0 ;  /* 0x20000002ff047230 */ /* 0x004fcc0000004100 */
[----:B------:R-:W0:Y:S02]  /*17b0*/  F2I.FTZ.TRUNC.NTZ R4, R4 ;  /* 0x0000000400047305 */ /* 0x000e24000021f100 */
[----:B0-----:R-:W-:Y:S01]  /*17c0*/  PRMT R0, R4, 0x7610, R0 ;  /* 0x0000761004007816 */ /* 0x001fe20000000000 */
[----:B------:R-:W-:Y:S06]  /*17d0*/  BRA `(.L_x_10369) ;  /* 0x0000000800ac7947 */ /* 0x000fec0003800000 */
.L_x_10374:
[----:B------:R-:W2:Y:S02]  /*17e0*/  LDG.E.64 R2, desc[UR36][R2.64] ;  /* 0x0000002402027981 */ /* 0x000ea4000c1e1b00 */
[----:B--2---:R0:W1:Y:S02]  /*17f0*/  F2I.F64.TRUNC R0, R2 ;  /* 0x0000000200007311 */ /* 0x004064000030d100 */
[----:B01----:R-:W-:Y:S05]  /*1800*/  BRA `(.L_x_10369) ;  /* 0x0000000800a07947 */ /* 0x003fea0003800000 */
.L_x_10364:
        /* <DEDUP_REMOVED lines=10> */
[----:B------:R-:W-:Y:S01]  /*18b0*/  SEL R0, RZ, 0x1, !P0 ;  /* 0x00000001ff007807 */ /* 0x000fe20004000000 */
[----:B------:R-:W-:Y:S08]  /*18c0*/  BRA `(.L_x_10369) ;  /* 0x0000000800707947 */ /* 0x000ff00003800000 */
.L_x_10378:
[----:B------:R-:W2:Y:S02]  /*18d0*/  LDG.E.64 R2, desc[UR36][R2.64] ;  /* 0x0000002402027981 */ /* 0x000ea4000c1e1b00 */
[----:B--2---:R3:W4:Y:S02]  /*18e0*/  F2I.F64.TRUNC R0, R2 ;  /* 0x0000000200007311 */ /* 0x004724000030d100 */
[----:B---34-:R-:W-:Y:S05]  /*18f0*/  BRA `(.L_x_10369) ;  /* 0x0000000800647947 */ /* 0x018fea0003800000 */
.L_x_10377:
        /* <DEDUP_REMOVED lines=23> */
[----:B------:R-:W-:-:S06]  /*1a70*/  LOP3.LUT R5, R5, 0x80000000, R0, 0xf8, !PT ;  /* 0x8000000005057812 */ /* 0x000fcc00078ef800 */
[----:B------:R-:W0:Y:S02]  /*1a80*/  F2I.FTZ.TRUNC.NTZ R5, R5 ;  /* 0x0000000500057305 */ /* 0x000e24000021f100 */
[----:B0-----:R-:W-:Y:S01]  /*1a90*/  PRMT R0, R5, 0x7610, R0 ;  /* 0x0000761005007816 */ /* 0x001fe20000000000 */
[----:B------:R-:W-:Y:S06]  /*1aa0*/  BRA `(.L_x_10369) ;  /* 0x0000000400f87947 */ /* 0x000fec0003800000 */
.L_x_10380:
        /* <DEDUP_REMOVED lines=10> */
[----:B------:R-:W-:-:S06]  /*1b50*/  LOP3.LUT R5, R0, 0x80000000, R5, 0xf8, !PT ;  /* 0x8000000000057812 */ /* 0x000fcc00078ef805 */
[----:B------:R-:W0:Y:S02]  /*1b60*/  F2I.FTZ.TRUNC.NTZ R5, R5 ;  /* 0x0000000500057305 */ /* 0x000e24000021f100 */
[----:B0-----:R-:W-:Y:S01]  /*1b70*/  PRMT R0, R5, 0x7610, R0 ;  /* 0x0000761005007816 */ /* 0x001fe20000000000 */
[----:B------:R-:W-:Y:S06]  /*1b80*/  BRA `(.L_x_10369) ;  /* 0x0000000400c07947 */ /* 0x000fec0003800000 */
.L_x_10379:
[----:B------:R-:W2:Y:S02]  /*1b90*/  LDG.E.U16 R4, desc[UR36][R2.64] ;  /* 0x0000002402047981 */ /* 0x000ea4000c1e1500 */
[----:B--2---:R-:W-:-:S06]  /*1ba0*/  IMAD.U32 R4, R4, 0x10000, RZ ;  /* 0x0001000004047824 */ /* 0x004fcc00078e00ff */
[----:B------:R-:W0:Y:S02]  /*1bb0*/  F2I.FTZ.TRUNC.NTZ R4, R4 ;  /* 0x0000000400047305 */ /* 0x000e24000021f100 */
[----:B0-----:R-:W-:Y:S01]  /*1bc0*/  PRMT R0, R4, 0x7610, R0 ;  /* 0x0000761004007816 */ /* 0x001fe20000000000 */
[----:B------:R-:W-:Y:S06]  /*1bd0*/  BRA `(.L_x_10369) ;  /* 0x0000000400ac7947 */ /* 0x000fec0003800000 */
.L_x_10376:
        /* <DEDUP_REMOVED lines=10> */
.L_x_10383:
        /* <DEDUP_REMOVED lines=21> */
.L_x_10387:
[----:B------:R-:W-:Y:S05]  /*1dd0*/  BSYNC.RECONVERGENT B1 ;  /* 0x0000000000017941 */ /* 0x000fea0003800200 */
.L_x_10386:
[----:B------:R-:W-:Y:S01]  /*1de0*/  IMAD.SHL.U32 R0, R0, 0x100000, RZ ;  /* 0x0010000000007824 */ /* 0x000fe200078e00ff */
[----:B------:R-:W-:-:S04]  /*1df0*/  LEA R2, R2, 0x3b800000, 0x17 ;  /* 0x3b80000002027811 */ /* 0x000fc800078eb8ff */
[----:B------:R-:W-:-:S07]  /*1e00*/  LOP3.LUT R4, R2, R0, R7, 0xfe, !PT ;  /* 0x0000000002047212 */ /* 0x000fce00078efe07 */
.L_x_10385:
[----:B------:R-:W-:Y:S05]  /*1e10*/  BSYNC.RECONVERGENT B0 ;  /* 0x0000000000007941 */ /* 0x000fea0003800200 */
.L_x_10384:
[----:B------:R-:W0:Y:S02]  /*1e20*/  F2I.FTZ.TRUNC.NTZ R4, R4 ;  /* 0x0000000400047305 */ /* 0x000e24000021f100 */
[----:B0-----:R-:W-:Y:S01]  /*1e30*/  PRMT R0, R4, 0x7610, R0 ;  /* 0x0000761004007816 */ /* 0x001fe20000000000 */
[----:B------:R-:W-:Y:S06]  /*1e40*/  BRA `(.L_x_10369) ;  /* 0x0000000400107947 */ /* 0x000fec0003800000 */
.L_x_10382:
        /* <DEDUP_REMOVED lines=21> */
.L_x_10391:
[----:B------:R-:W-:Y:S05]  /*1fa0*/  BSYNC.RECONVERGENT B1 ;  /* 0x0000000000017941 */ /* 0x000fea0003800200 */
.L_x_10390:
[----:B------:R-:W-:Y:S01]  /*1fb0*/  IMAD.SHL.U32 R0, R0, 0x200000, RZ ;  /* 0x0020000000007824 */ /* 0x000fe200078e00ff */
[----:B------:R-:W-:-:S04]  /*1fc0*/  LEA R2, R2, 0x37800000, 0x17 ;  /* 0x3780000002027811 */ /* 0x000fc800078eb8ff */
[----:B------:R-:W-:-:S07]  /*1fd0*/  LOP3.LUT R4, R2, R0, R7, 0xfe, !PT ;  /* 0x0000000002047212 */ /* 0x000fce00078efe07 */
.L_x_10389:
[----:B------:R-:W-:Y:S05]  /*1fe0*/  BSYNC.RECONVERGENT B0 ;  /* 0x0000000000007941 */ /* 0x000fea0003800200 */
.L_x_10388:
[----:B------:R-:W0:Y:S02]  /*1ff0*/  F2I.FTZ.TRUNC.NTZ R4, R4 ;  /* 0x0000000400047305 */ /* 0x000e24000021f100 */
[----:B0-----:R-:W-:Y:S01]  /*2000*/  PRMT R0, R4, 0x7610, R0 ;  /* 0x0000761004007816 */ /* 0x001fe20000000000 */
[----:B------:R-:W-:Y:S06]  /*2010*/  BRA `(.L_x_10369) ;  /* 0x00000000009c7947 */ /* 0x000fec0003800000 */
.L_x_10381:
[----:B------:R-:W-:-:S09]  /*2020*/  UISETP.NE.AND UP0, UPT, UR4, 0x1c, UPT ;  /* 0x0000001c0400788c */ /* 0x000fd2000bf05270 */
[----:B------:R-:W-:Y:S05]  /*2030*/  BRA.U !UP0, `(.L_x_10392) ;  /* 0x0000000108907547 */ /* 0x000fea000b800000 */
[----:B------:R-:W-:-:S09]  /*2040*/  UISETP.NE.AND UP0, UPT, UR4, 0x1d, UPT ;  /* 0x0000001d0400788c */ /* 0x000fd2000bf05270 */
[----:B------:R-:W-:Y:S05]  /*2050*/  BRA.U !UP0, `(.L_x_10393) ;  /* 0x0000000108807547 */ /* 0x000fea000b800000 */
[----:B------:R-:W-:-:S09]  /*2060*/  UISETP.NE.AND UP0, UPT, UR4, 0x2c, UPT ;  /* 0x0000002c0400788c */ /* 0x000fd2000bf05270 */
[----:B------:R-:W-:Y:S05]  /*2070*/  BRA.U !UP0, `(.L_x_10394) ;  /* 0x0000000108487547 */ /* 0x000fea000b800000 */
.L_x_10368:
        /* <DEDUP_REMOVED lines=12> */
[----:B---3--:R-:W-:Y:S02]  /*2140*/  IMAD.U32 R10, RZ, RZ, UR8 ;  /* 0x00000008ff0a7e24 */ /* 0x008fe4000f8e00ff */
[----:B------:R-:W-:-:S07]  /*2150*/  IMAD.U32 R11, RZ, RZ, UR9 ;  /* 0x00000009ff0b7e24 */ /* 0x000fce000f8e00ff */
[----:B------:R-:W-:-:S07]  /*2160*/  LEPC R20, `(.L_x_10395) ;  /* 0x000000001014794e */ /* 0x000fce0000000000 */
[----:B--2---:R-:W-:Y:S05]  /*2170*/  CALL.ABS.NOINC R2 ;  /* 0x0000000002007343 */ /* 0x004fea0003c00000 */
.L_x_10395:
[----:B------:R-:W-:Y:S01]  /*2180*/  PRMT R0, RZ, 0x7610, R0 ;  /* 0x00007610ff007816 */ /* 0x000fe20000000000 */
[----:B------:R-:W-:Y:S06]  /*2190*/  BRA `(.L_x_10369) ;  /* 0x00000000003c7947 */ /* 0x000fec0003800000 */
.L_x_10394:
        /* <DEDUP_REMOVED lines=8> */
.L_x_10397:
[----:B------:R-:W-:Y:S05]  /*2220*/  BSYNC.RECONVERGENT B0 ;  /* 0x0000000000007941 */ /* 0x000fea0003800200 */
.L_x_10396:
[----:B------:R-:W0:Y:S02]  /*2230*/  F2I.FTZ.TRUNC.NTZ R4, R4 ;  /* 0x0000000400047305 */ /* 0x000e24000021f100 */
[----:B0-----:R-:W-:Y:S01]  /*2240*/  PRMT R0, R4, 0x7610, R0 ;  /* 0x0000761004007816 */ /* 0x001fe20000000000 */
[----:B------:R-:W-:Y:S06]  /*2250*/  BRA `(.L_x_10369) ;  /* 0x00000000000c7947 */ /* 0x000fec0003800000 */
.L_x_10393:
[----:B------:R2:W5:Y:S01]  /*2260*/  LDG.E.U16 R0, desc[UR36][R2.64] ;  /* 0x0000002402007981 */ /* 0x000562000c1e1500 */
[----:B------:R-:W-:Y:S05]  /*2270*/  BRA `(.L_x_10369) ;  /* 0x0000000000047947 */ /* 0x000fea0003800000 */
.L_x_10392:
[----:B------:R1:W5:Y:S02]  /*2280*/  LDG.E.U16 R0, desc[UR36][R2.64] ;  /* 0x0000002402007981 */ /* 0x000364000c1e1500 */
.L_x_10369:
[----:B------:R-:W3:Y:S01]  /*2290*/  LDCU.U16 UR4, c[0x0][0x590] ;  /* 0x0000b200ff0477ac */ /* 0x000ee20008000400 */
[----:B------:R-:W-:Y:S01]  /*22a0*/  BSSY.RECONVERGENT B0, `(.L_x_10398) ;  /* 0x000002f000007945 */ /* 0x000fe20003800200 */
[----:B---3--:R-:W-:-:S04]  /*22b0*/  UPRMT UR4, UR4, 0x9910, URZ ;  /* 0x0000991004047896 */ /* 0x008fc800080000ff */
[----:B------:R-:W-:-:S09]  /*22c0*/  UISETP.GE.AND UP0, UPT, UR4, URZ, UPT ;  /* 0x000000ff0400728c */ /* 0x000fd2000bf06270 */
[----:B------:R-:W-:Y:S05]  /*22d0*/  BRA.U !UP0, `(.L_x_10399) ;  /* 0x0000000108907547 */ /* 0x000fea000b800000 */
[----:B------:R-:W-:Y:S01]  /*22e0*/  UISETP.NE.AND UP0, UPT, UR4, URZ, UPT ;  /* 0x000000ff0400728c */ /* 0x000fe2000bf05270 */
[----:B------:R-:W-:-:S08]  /*22f0*/  IMAD.MOV.U32 R5, RZ, RZ, 0x1 ;  /* 0x00000001ff057424 */ /* 0x000fd000078e00ff */
[----:B------:R-:W-:Y:S05]  /*2300*/  BRA.U !UP0, `(.L_x_10400) ;  /* 0x0000000108a07547 */ /* 0x000fea000b800000 */
[----:B012---:R-:W0:Y:S01]  /*2310*/  LDC.U16 R2, c[0x0][0x590] ;  /* 0x00016400ff027b82 */ /* 0x007e220000000400 */
[----:B------:R-:W1:Y:S01]  /*2320*/  LDCU UR4, c[0x0][0x590] ;  /* 0x0000b200ff0477ac */ /* 0x000e620008000800 */
[----:B------:R-:W-:Y:S01]  /*2330*/  BSSY.RECONVERGENT B1, `(.L_x_10401) ;  /* 0x000001d000017945 */ /* 0x000fe20003800200 */
[----:B-1----:R-:W-:-:S04]  /*2340*/  ULOP3.LUT UR4, UR4, 0xffff, URZ, 0xc0, !UPT ;  /* 0x0000ffff04047892 */ /* 0x002fc8000f8ec0ff */
[----:B------:R-:W-:Y:S01]  /*2350*/  UISETP.GE.U32.AND UP0, UPT, UR4, 0x2, UPT ;  /* 0x000000020400788c */ /* 0x000fe2000bf06070 */
[----:B0-----:R-:W-:-:S04]  /*2360*/  LOP3.LUT R2, R2, 0x1, RZ, 0xc0, !PT ;  /* 0x0000000102027812 */ /* 0x001fc800078ec0ff */
[----:B------:R-:W-:-:S04]  /*2370*/  ISETP.NE.U32.AND P0, PT, R2, 0x1, PT ;  /* 0x000000010200780c */ /* 0x000fc80003f05070 */
[C---:B----45:R-:W-:Y:S02]  /*2380*/  SEL R2, R0.reuse, 0x1, !P0 ;  /* 0x0000000100027807 */ /* 0x070fe40004000000 */
[----:B------:R-:W-:Y:S02]  /*2390*/  PRMT R0, R0, 0x9910, RZ ;  /* 0x0000991000007816 */ /* 0x000fe400000000ff */
[----:B------:R-:W-:-:S03]  /*23a0*/  PRMT R5, R2, 0x9910, RZ ;  /* 0x0000991002057816 */ /* 0x000fc600000000ff */
[----:B------:R-:W-:Y:S01]  /*23b0*/  IMAD R0, R0, R0, RZ ;  /* 0x0000000000007224 */ /* 0x000fe200078e02ff */
[----:B------:R-:W-:Y:S06]  /*23c0*/  BRA.U !UP0, `(.L_x_10402) ;  /* 0x00000001084c7547 */ /* 0x000fec000b800000 */
[----:B------:R-:W-:Y:S01]  /*23d0*/  USHF.R.U32.HI UR4, URZ, 0x1, UR4 ;  /* 0x00000001ff047899 */ /* 0x000fe20008011604 */
[----:B------:R-:W-:-:S05]  /*23e0*/  PRMT R4, R0, 0x7610, R4 ;  /* 0x0000761000047816 */ /* 0x000fca0000000004 */
[----:B------:R-:W-:-:S05]  /*23f0*/  IMAD.U32 R2, RZ, RZ, UR4 ;  /* 0x00000004ff027e24 */ /* 0x000fca000f8e00ff */
[----:B------:R-:W-:-:S07]  /*2400*/  PRMT R0, R2, 0x7610, R0 ;  /* 0x0000761002007816 */ /* 0x000fce0000000000 */
.L_x_10403:
[----:B------:R-:W-:Y:S02]  /*2410*/  LOP3.LUT R2, R0, 0x1, RZ, 0xc0, !PT ;  /* 0x0000000100027812 */ /* 0x000fe400078ec0ff */
[----:B------:R-:W-:Y:S02]  /*2420*/  PRMT R5, R5, 0x9910, RZ ;  /* 0x0000991005057816 */ /* 0x000fe400000000ff */
[----:B------:R-:W-:-:S04]  /*2430*/  ISETP.NE.U32.AND P0, PT, R2, 0x1, PT ;  /* 0x000000010200780c */ /* 0x000fc80003f05070 */
[C---:B------:R-:W-:Y:S02]  /*2440*/  SEL R2, R4.reuse, 0x1, !P0 ;  /* 0x0000000104027807 */ /* 0x040fe40004000000 */
[----:B------:R-:W-:Y:S02]  /*2450*/  PRMT R4, R4, 0x9910, RZ ;  /* 0x0000991004047816 */ /* 0x000fe400000000ff */
[----:B------:R-:W-:Y:S02]  /*2460*/  PRMT R3, R2, 0x9910, RZ ;  /* 0x0000991002037816 */ /* 0x000fe400000000ff */
[----:B------:R-:W-:Y:S01]  /*2470*/  LOP3.LUT R2, R0, 0xffff, RZ, 0xc0, !PT ;  /* 0x0000ffff00027812 */ /* 0x000fe200078ec0ff */
[----:B------:R-:W-:Y:S02]  /*2480*/  IMAD.MOV.U32 R0, RZ, RZ, R5 ;  /* 0x000000ffff007224 */ /* 0x000fe400078e0005 */
[----:B------:R-:W-:Y:S01]  /*2490*/  IMAD R4, R4, R4, RZ ;  /* 0x0000000404047224 */ /* 0x000fe200078e02ff */
[----:B------:R-:W-:Y:S01]  /*24a0*/  ISETP.GE.U32.AND P0, PT, R2, 0x2, PT ;  /* 0x000000020200780c */ /* 0x000fe20003f06070 */
[----:B------:R-:W-:Y:S01]  /*24b0*/  IMAD R3, R0, R3, RZ ;  /* 0x0000000300037224 */ /* 0x000fe200078e02ff */
[----:B------:R-:W-:-:S04]  /*24c0*/  SHF.R.U32.HI R2, RZ, 0x1, R2 ;  /* 0x00000001ff027819 */ /* 0x000fc80000011602 */
[----:B------:R-:W-:Y:S02]  /*24d0*/  PRMT R0, R2, 0x7610, R0 ;  /* 0x0000761002007816 */ /* 0x000fe40000000000 */
[----:B------:R-:W-:-:S05]  /*24e0*/  PRMT R5, R3, 0x7610, R5 ;  /* 0x0000761003057816 */ /* 0x000fca0000000005 */
[----:B------:R-:W-:Y:S05]  /*24f0*/  @P0 BRA `(.L_x_10403) ;  /* 0xfffffffc00c40947 */ /* 0x000fea000383ffff */
.L_x_10402:
[----:B------:R-:W-:Y:S05]  /*2500*/  BSYNC.RECONVERGENT B1 ;  /* 0x0000000000017941 */ /* 0x000fea0003800200 */
.L_x_10401:
[----:B------:R-:W-:Y:S05]  /*2510*/  BRA `(.L_x_10400) ;  /* 0x00000000001c7947 */ /* 0x000fea0003800000 */
.L_x_10399:
[C---:B012-45:R-:W-:Y:S02]  /*2520*/  PRMT R2, R0.reuse, 0x9910, RZ ;  /* 0x0000991000027816 */ /* 0x077fe400000000ff */
[----:B------:R-:W-:Y:S02]  /*2530*/  PRMT R5, R0, 0x7610, R5 ;  /* 0x0000761000057816 */ /* 0x000fe40000000005 */
[----:B------:R-:W-:-:S13]  /*2540*/  ISETP.NE.AND P0, PT, R2, 0x1, PT ;  /* 0x000000010200780c */ /* 0x000fda0003f05270 */
[----:B------:R-:W-:Y:S05]  /*2550*/  @!P0 BRA `(.L_x_10400) ;  /* 0x00000000000c8947 */ /* 0x000fea0003800000 */
[----:B------:R-:W-:Y:S01]  /*2560*/  ISETP.NE.AND P0, PT, R2, -0x1, PT ;  /* 0xffffffff0200780c */ /* 0x000fe20003f05270 */
[----:B------:R-:W-:-:S12]  /*2570*/  IMAD.U32 R5, RZ, RZ, UR38 ;  /* 0x00000026ff057e24 */ /* 0x000fd8000f8e00ff */
[----:B------:R-:W-:-:S07]  /*2580*/  @P0 PRMT R5, RZ, 0x7610, R5 ;  /* 0x00007610ff050816 */ /* 0x000fce0000000005 */
.L_x_10400:
[----:B------:R-:W-:Y:S05]  /*2590*/  BSYNC.RECONVERGENT B0 ;  /* 0x0000000000007941 */ /* 0x000fea0003800200 */
.L_x_10398:
[----:B------:R-:W0:Y:S01]  /*25a0*/  LDCU.64 UR6, c[0x0][0x580] ;  /* 0x0000b000ff0677ac */ /* 0x000e220008000a00 */
[----:B------:R-:W-:-:S04]  /*25b0*/  UPRMT UR4, UR41, 0x9910, URZ ;  /* 0x0000991029047896 */ /* 0x000fc800080000ff */
[----:B------:R-:W-:Y:S01]  /*25c0*/  UISETP.GT.AND UP0, UPT, UR4, 0x9, UPT ;  /* 0x000000090400788c */ /* 0x000fe2000bf04270 */
[----:B012---:R-:W-:-:S04]  /*25d0*/  IADD3 R2, P0, PT, R16, UR6, RZ ;  /* 0x0000000610027c10 */ /* 0x007fc8000ff1e0ff */
        /* <DEDUP_REMOVED lines=10> */
[----:B------:R0:W-:Y:S01]  /*2680*/  STG.E.U8 desc[UR36][R2.64], R5 ;  /* 0x0000000502007986 */ /* 0x0001e2000c101124 */
[----:B------:R-:W-:Y:S05]  /*2690*/  BRA `(.L_x_10409) ;  /* 0x0000000c00647947 */ /* 0x000fea0003800000 */
.L_x_10407:
[----:B------:R0:W-:Y:S01]  /*26a0*/  STG.E.U8 desc[UR36][R2.64], R5 ;  /* 0x0000000502007986 */ /* 0x0001e2000c101124 */
[----:B------:R-:W-:Y:S05]  /*26b0*/  BRA `(.L_x_10409) ;  /* 0x0000000c005c7947 */ /* 0x000fea0003800000 */
.L_x_10406:
[----:B------:R-:W-:-:S09]  /*26c0*/  UISETP.NE.AND UP0, UPT, UR4, 0x2, UPT ;  /* 0x000000020400788c */ /* 0x000fd2000bf05270 */
[----:B------:R-:W-:Y:S05]  /*26d0*/  BRA.U !UP0, `(.L_x_10410) ;  /* 0x0000000108307547 */ /* 0x000fea000b800000 */
[----:B------:R-:W-:-:S09]  /*26e0*/  UISETP.NE.AND UP0, UPT, UR4, 0x3, UPT ;  /* 0x000000030400788c */ /* 0x000fd2000bf05270 */
[----:B------:R-:W-:Y:S05]  /*26f0*/  BRA.U !UP0, `(.L_x_10411) ;  /* 0x00000001081c7547 */ /* 0x000fea000b800000 */
[----:B------:R-:W-:-:S09]  /*2700*/  UISETP.NE.AND UP0, UPT, UR4, 0x4, UPT ;  /* 0x000000040400788c */ /* 0x000fd2000bf05270 */
[----:B------:R-:W-:Y:S05]  /*2710*/  BRA.U UP0, `(.L_x_10408) ;  /* 0x0000000900a07547 */ /* 0x000fea000b800000 */
[----:B------:R-:W-:-:S05]  /*2720*/  PRMT R5, R5, 0x9910, RZ ;  /* 0x0000991005057816 */ /* 0x000fca00000000ff */
[----:B------:R-:W-:-:S05]  /*2730*/  IMAD.MOV.U32 R4, RZ, RZ, R5 ;  /* 0x000000ffff047224 */ /* 0x000fca00078e0005 */
[----:B------:R-:W-:-:S05]  /*2740*/  SHF.R.S32.HI R5, RZ, 0x1f, R4 ;  /* 0x0000001fff057819 */ /* 0x000fca0000011404 */
[----:B------:R0:W-:Y:S01]  /*2750*/  STG.E.64 desc[UR36][R2.64], R4 ;  /* 0x0000000402007986 */ /* 0x0001e2000c101b24 */
[----:B------:R-:W-:Y:S05]  /*2760*/  BRA `(.L_x_10409) ;  /* 0x0000000c00307947 */ /* 0x000fea0003800000 */
.L_x_10411:
[----:B------:R-:W-:-:S05]  /*2770*/  PRMT R5, R5, 0x9910, RZ ;  /* 0x0000991005057816 */ /* 0x000fca00000000ff */
[----:B------:R0:W-:Y:S01]  /*2780*/  STG.E desc[UR36][R2.64], R5 ;  /* 0x0000000502007986 */ /* 0x0001e2000c101924 */
[----:B------:R-:W-:Y:S05]  /*2790*/  BRA `(.L_x_10409) ;  /* 0x0000000c00247947 */ /* 0x000fea0003800000 */
.L_x_10410:
[----:B------:R0:W-:Y:S01]  /*27a0*/  STG.E.U16 desc[UR36][R2.64], R5 ;  /* 0x0000000502007986 */ /* 0x0001e2000c101524 */
[----:B------:R-:W-:Y:S05]  /*27b0*/  BRA `(.L_x_10409) ;  /* 0x0000000c001c7947 */ /* 0x000fea0003800000 */
.L_x_10405:
[----:B------:R-:W-:-:S09]  /*27c0*/  UISETP.GT.AND UP0, UPT, UR4, 0x6, UPT ;  /* 0x000000060400788c */ /* 0x000fd2000bf04270 */
[----:B------:R-:W-:Y:S05]  /*27d0*/  BRA.U UP0, `(.L_x_10412) ;  /* 0x00000001002c7547 */ /* 0x000fea000b800000 */
[----:B------:R-:W-:-:S09]  /*27e0*/  UISETP.NE.AND UP0, UPT, UR4, 0x5, UPT ;  /* 0x000000050400788c */ /* 0x000fd2000bf05270 */
[----:B------:R-:W-:Y:S05]  /*27f0*/  BRA.U !UP0, `(.L_x_10413) ;  /* 0x0000000108147547 */ /* 0x000fea000b800000 */
[----:B------:R-:W-:-:S09]  /*2800*/  UISETP.NE.AND UP0, UPT, UR4, 0x6, UPT ;  /* 0x000000060400788c */ /* 0x000fd2000bf05270 */
[----:B------:R-:W-:Y:S05]  /*2810*/  BRA.U UP0, `(.L_x_10408) ;  /* 0x0000000900607547 */ /* 0x000fea000b800000 */
[----:B------:R-:W0:Y:S02]  /*2820*/  I2F.S16 R5, R5 ;  /* 0x0000000500057306 */ /* 0x000e240000101400 */
[----:B0-----:R0:W-:Y:S01]  /*2830*/  STG.E desc[UR36][R2.64], R5 ;  /* 0x0000000502007986 */ /* 0x0011e2000c101924 */
[----:B------:R-:W-:Y:S05]  /*2840*/  BRA `(.L_x_10409) ;  /* 0x0000000800f87947 */ /* 0x000fea0003800000 */
.L_x_10413:
[----:B----45:R-:W0:Y:S02]  /*2850*/  I2F.S16 R0, R5 ;  /* 0x0000000500007306 */ /* 0x030e240000101400 */
[----:B0-----:R-:W-:-:S05]  /*2860*/  F2FP.F16.F32.PACK_AB R0, RZ, R0 ;  /* 0x00000000ff00723e */ /* 0x001fca00000000ff */
[----:B------:R0:W-:Y:S01]  /*2870*/  STG.E.U16 desc[UR36][R2.64], R0 ;  /* 0x0000000002007986 */ /* 0x0001e2000c101524 */
[----:B------:R-:W-:Y:S05]  /*2880*/  BRA `(.L_x_10409) ;  /* 0x0000000800e87947 */ /* 0x000fea0003800000 */
.L_x_10412:
[----:B------:R-:W-:-:S09]  /*2890*/  UISETP.NE.AND UP0, UPT, UR4, 0x7, UPT ;  /* 0x000000070400788c */ /* 0x000fd2000bf05270 */
[----:B------:R-:W-:Y:S05]  /*28a0*/  BRA.U !UP0, `(.L_x_10414) ;  /* 0x0000000108347547 */ /* 0x000fea000b800000 */
[----:B------:R-:W-:-:S09]  /*28b0*/  UISETP.NE.AND UP0, UPT, UR4, 0x8, UPT ;  /* 0x000000080400788c */ /* 0x000fd2000bf05270 */
[----:B------:R-:W-:Y:S05]  /*28c0*/  BRA.U !UP0, `(.L_x_10415) ;  /* 0x0000000108187547 */ /* 0x000fea000b800000 */
[----:B------:R-:W-:-:S09]  /*28d0*/  UISETP.NE.AND UP0, UPT, UR4, 0x9, UPT ;  /* 0x000000090400788c */ /* 0x000fd2000bf05270 */
[----:B------:R-:W-:Y:S05]  /*28e0*/  BRA.U UP0, `(.L_x_10408) ;  /* 0x00000009002c7547 */ /* 0x000fea000b800000 */
[----:B------:R-:W0:Y:S01]  /*28f0*/  I2F.S16 R6, R5 ;  /* 0x0000000500067306 */ /* 0x000e220000101400 */
[----:B------:R-:W-:-:S05]  /*2900*/  IMAD.MOV.U32 R7, RZ, RZ, RZ ;  /* 0x000000ffff077224 */ /* 0x000fca00078e00ff */
[----:B0-----:R0:W-:Y:S01]  /*2910*/  STG.E.64 desc[UR36][R2.64], R6 ;  /* 0x0000000602007986 */ /* 0x0011e2000c101b24 */
[----:B------:R-:W-:Y:S05]  /*2920*/  BRA `(.L_x_10409) ;  /* 0x0000000800c07947 */ /* 0x000fea0003800000 */
.L_x_10415:
[----:B------:R-:W0:Y:S02]  /*2930*/  I2F.S16 R5, R5 ;  /* 0x0000000500057306 */ /* 0x000e240000101400 */
[----:B0-----:R-:W-:-:S04]  /*2940*/  F2FP.F16.F32.PACK_AB R5, RZ, R5 ;  /* 0x00000005ff05723e */ /* 0x001fc800000000ff */
[----:B------:R-:W-:-:S05]  /*2950*/  PRMT R5, R5, 0x5410, RZ ;  /* 0x0000541005057816 */ /* 0x000fca00000000ff */
[----:B------:R0:W-:Y:S01]  /*2960*/  STG.E desc[UR36][R2.64], R5 ;  /* 0x0000000502007986 */ /* 0x0001e2000c101924 */
[----:B------:R-:W-:Y:S05]  /*2970*/  BRA `(.L_x_10409) ;  /* 0x0000000800ac7947 */ /* 0x000fea0003800000 */
.L_x_10414:
[----:B------:R-:W0:Y:S02]  /*2980*/  I2F.F64.S16 R4, R5 ;  /* 0x0000000500047312 */ /* 0x000e240000101c00 */
[----:B0-----:R0:W-:Y:S01]  /*2990*/  STG.E.64 desc[UR36][R2.64], R4 ;  /* 0x0000000402007986 */ /* 0x0011e2000c101b24 */
[----:B------:R-:W-:Y:S05]  /*29a0*/  BRA `(.L_x_10409) ;  /* 0x0000000800a07947 */ /* 0x000fea0003800000 */
.L_x_10404:
        /* <DEDUP_REMOVED lines=8> */
[----:B----45:R-:W-:-:S04]  /*2a30*/  PRMT R0, R5, 0x9910, RZ ;  /* 0x0000991005007816 */ /* 0x030fc800000000ff */
[----:B------:R-:W-:-:S04]  /*2a40*/  ISETP.NE.AND P0, PT, R0, RZ, PT ;  /* 0x000000ff0000720c */ /* 0x000fc80003f05270 */
[----:B------:R-:W-:-:S05]  /*2a50*/  SEL R5, RZ, 0x1, !P0 ;  /* 0x00000001ff057807 */ /* 0x000fca0004000000 */
[----:B------:R0:W-:Y:S01]  /*2a60*/  STG.E.U8 desc[UR36][R2.64], R5 ;  /* 0x0000000502007986 */ /* 0x0001e2000c101124 */
[----:B------:R-:W-:Y:S05]  /*2a70*/  BRA `(.L_x_10409) ;  /* 0x00000008006c7947 */ /* 0x000fea0003800000 */
.L_x_10418:
[----:B------:R-:W-:Y:S01]  /*2a80*/  CS2R R6, SRZ ;  /* 0x0000000000067805 */ /* 0x000fe2000001ff00 */
[----:B------:R-:W0:Y:S04]  /*2a90*/  I2F.F64.S16 R4, R5 ;  /* 0x0000000500047312 */ /* 0x000e280000101c00 */
[----:B0-----:R3:W-:Y:S01]  /*2aa0*/  STG.E.128 desc[UR36][R2.64], R4 ;  /* 0x0000000402007986 */ /* 0x0017e2000c101d24 */
[----:B------:R-:W-:Y:S05]  /*2ab0*/  BRA `(.L_x_10409) ;  /* 0x00000008005c7947 */ /* 0x000fea0003800000 */
.L_x_10417:
[----:B------:R-:W-:-:S09]  /*2ac0*/  UISETP.NE.AND UP0, UPT, UR4, 0xf, UPT ;  /* 0x0000000f0400788c */ /* 0x000fd2000bf05270 */
[----:B------:R-:W-:Y:S05]  /*2ad0*/  BRA.U !UP0, `(.L_x_10419) ;  /* 0x0000000108a07547 */ /* 0x000fea000b800000 */
[----:B------:R-:W-:-:S09]  /*2ae0*/  UISETP.NE.AND UP0, UPT, UR4, 0x17, UPT ;  /* 0x000000170400788c */ /* 0x000fd2000bf05270 */
[----:B------:R-:W-:Y:S05]  /*2af0*/  BRA.U !UP0, `(.L_x_10420) ;  /* 0x00000001084c7547 */ /* 0x000fea000b800000 */
[----:B------:R-:W-:-:S09]  /*2b00*/  UISETP.NE.AND UP0, UPT, UR4, 0x18, UPT ;  /* 0x000000180400788c */ /* 0x000fd2000bf05270 */
[----:B------:R-:W-:Y:S05]  /*2b10*/  BRA.U UP0, `(.L_x_10408) ;  /* 0x0000000500a07547 */ /* 0x000fea000b800000 */
[----:B------:R-:W0:Y:S01]  /*2b20*/  I2F.S16 R5, R5 ;  /* 0x0000000500057306 */ /* 0x000e220000101400 */
[----:B------:R-:W-:Y:S01]  /*2b30*/  BSSY.RECONVERGENT B0, `(.L_x_10421) ;  /* 0x000000c000007945 */ /* 0x000fe20003800200 */
[----:B----45:R-:W-:Y:S01]  /*2b40*/  IMAD.MOV.U32 R0, RZ, RZ, 0x7f ;  /* 0x0000007fff007424 */ /* 0x030fe200078e00ff */
[----:B0-----:R-:W-:Y:S02]  /*2b50*/  LOP3.LUT R6, R5, 0x7fffffff, RZ, 0xc0, !PT ;  /* 0x7fffffff05067812 */ /* 0x001fe400078ec0ff */
        /* <DEDUP_REMOVED lines=9> */
.L_x_10422:
[----:B------:R-:W-:Y:S05]  /*2bf0*/  BSYNC.RECONVERGENT B0 ;  /* 0x0000000000007941 */ /* 0x000fea0003800200 */
.L_x_10421:
[----:B------:R-:W-:-:S05]  /*2c00*/  LOP3.LUT R7, R0, 0x80, R7, 0xf8, !PT ;  /* 0x0000008000077812 */ /* 0x000fca00078ef807 */
[----:B------:R0:W-:Y:S01]  /*2c10*/  STG.E.U8 desc[UR36][R2.64], R7 ;  /* 0x0000000702007986 */ /* 0x0001e2000c101124 */
[----:B------:R-:W-:Y:S05]  /*2c20*/  BRA `(.L_x_10409) ;  /* 0x0000000800007947 */ /* 0x000fea0003800000 */
.L_x_10420:
[----:B------:R-:W0:Y:S01]  /*2c30*/  I2F.S16 R5, R5 ;  /* 0x0000000500057306 */ /* 0x000e220000101400 */
[----:B------:R-:W-:Y:S01]  /*2c40*/  BSSY.RECONVERGENT B0, `(.L_x_10423) ;  /* 0x000000e000007945 */ /* 0x000fe20003800200 */
[----:B0-----:R-:W-:Y:S02]  /*2c50*/  LOP3.LUT R6, R5, 0x7fffffff, RZ, 0xc0, !PT ;  /* 0x7fffffff05067812 */ /* 0x001fe400078ec0ff */
[----:B------:R-:W-:Y:S02]  /*2c60*/  SHF.R.U32.HI R7, RZ, 0x18, R5 ;  /* 0x00000018ff077819 */ /* 0x000fe40000011605 */
[----:B------:R-:W-:-:S13]  /*2c70*/  ISETP.GE.U32.AND P1, PT, R6, 0x47800000, PT ;  /* 0x478000000600780c */ /* 0x000fda0003f26070 */
[----:B----45:R-:W-:Y:S01]  /*2c80*/  @P1 IMAD.MOV.U32 R0, RZ, RZ, 0x7f ;  /* 0x0000007fff001424 */ /* 0x030fe200078e00ff */
        /* <DEDUP_REMOVED lines=9> */
.L_x_10424:
[----:B------:R-:W-:Y:S05]  /*2d20*/  BSYNC.RECONVERGENT B0 ;  /* 0x0000000000007941 */ /* 0x000fea0003800200 */
.L_x_10423:
[----:B------:R-:W-:-:S05]  /*2d30*/  LOP3.LUT R7, R0, 0x80, R7, 0xf8, !PT ;  /* 0x0000008000077812 */ /* 0x000fca00078ef807 */
[----:B------:R1:W-:Y:S01]  /*2d40*/  STG.E.U8 desc[UR36][R2.64], R7 ;  /* 0x0000000702007986 */ /* 0x0003e2000c101124 */
[----:B------:R-:W-:Y:S05]  /*2d50*/  BRA `(.L_x_10409) ;  /* 0x0000000400b47947 */ /* 0x000fea0003800000 */
.L_x_10419:
[----:B----45:R-:W0:Y:S02]  /*2d60*/  I2F.S16 R0, R5 ;  /* 0x0000000500007306 */ /* 0x030e240000101400 */
[----:B0-----:R-:W-:-:S05]  /*2d70*/  F2FP.BF16.F32.PACK_AB R0, RZ, R0 ;  /* 0x00000000ff00723e */ /* 0x001fca00000010ff */
[----:B------:R2:W-:Y:S01]  /*2d80*/  STG.E.U16 desc[UR36][R2.64], R0 ;  /* 0x0000000002007986 */ /* 0x0005e2000c101524 */
[----:B------:R-:W-:Y:S05]  /*2d90*/  BRA `(.L_x_10409) ;  /* 0x0000000400a47947 */ /* 0x000fea0003800000 */
.L_x_10416:
        /* <DEDUP_REMOVED lines=8> */
[----:B------:R0:W-:Y:S01]  /*2e20*/  STG.E.U16 desc[UR36][R2.64], R5 ;  /* 0x0000000502007986 */ /* 0x0001e2000c101524 */
[----:B------:R-:W-:Y:S05]  /*2e30*/  BRA `(.L_x_10409) ;  /* 0x00000004007c7947 */ /* 0x000fea0003800000 */
.L_x_10427:
[----:B------:R-:W0:Y:S01]  /*2e40*/  I2F.S16 R5, R5 ;  /* 0x0000000500057306 */ /* 0x000e220000101400 */
[----:B------:R-:W-:Y:S01]  /*2e50*/  BSSY.RECONVERGENT B0, `(.L_x_10428) ;  /* 0x0000014000007945 */ /* 0x000fe20003800200 */
[----:B----45:R-:W-:Y:S01]  /*2e60*/  HFMA2 R0, -RZ, RZ, 0, 7.62939453125e-06 ;  /* 0x00000080ff007431 */ /* 0x030fe200000001ff */
        /* <DEDUP_REMOVED lines=10> */
.L_x_10430:
[----:B------:R-:W-:-:S04]  /*2f10*/  SHF.R.U32.HI R0, RZ, 0x14, R5 ;  /* 0x00000014ff007819 */ /* 0x000fc80000011605 */
[----:B------:R-:W-:-:S04]  /*2f20*/  LOP3.LUT R0, R0, 0x1, RZ, 0xc0, !PT ;  /* 0x0000000100007812 */ /* 0x000fc800078ec0ff */
[----:B------:R-:W-:-:S04]  /*2f30*/  IADD3 R0, PT, PT, R5, 0x487ffff, R0 ;  /* 0x0487ffff05007810 */ /* 0x000fc80007ffe000 */
[----:B------:R-:W-:-:S04]  /*2f40*/  SHF.R.U32.HI R0, RZ, 0x14, R0 ;  /* 0x00000014ff007819 */ /* 0x000fc80000011600 */
[----:B------:R-:W-:-:S07]  /*2f50*/  LOP3.LUT R4, R0, 0xff, RZ, 0xc0, !PT ;  /* 0x000000ff00047812 */ /* 0x000fce00078ec0ff */
.L_x_10431:
[----:B------:R-:W-:-:S04]  /*2f60*/  SHF.R.U32.HI R5, RZ, 0x18, R5 ;  /* 0x00000018ff057819 */ /* 0x000fc80000011605 */
[----:B------:R-:W-:-:S04]  /*2f70*/  LOP3.LUT R4, R4, 0x80, R5, 0xf8, !PT ;  /* 0x0000008004047812 */ /* 0x000fc800078ef805 */
[----:B------:R-:W-:-:S07]  /*2f80*/  PRMT R0, R4, 0x7610, R0 ;  /* 0x0000761004007816 */ /* 0x000fce0000000000 */
.L_x_10429:
[----:B------:R-:W-:Y:S05]  /*2f90*/  BSYNC.RECONVERGENT B0 ;  /* 0x0000000000007941 */ /* 0x000fea0003800200 */
.L_x_10428:
[----:B------:R0:W-:Y:S01]  /*2fa0*/  STG.E.U8 desc[UR36][R2.64], R0 ;  /* 0x0000000002007986 */ /* 0x0001e2000c101124 */
[----:B------:R-:W-:Y:S05]  /*2fb0*/  BRA `(.L_x_10409) ;  /* 0x00000004001c7947 */ /* 0x000fea0003800000 */
.L_x_10426:
[----:B------:R-:W0:Y:S01]  /*2fc0*/  I2F.S16 R5, R5 ;  /* 0x0000000500057306 */ /* 0x000e220000101400 */
[----:B------:R-:W-:Y:S01]  /*2fd0*/  BSSY.RECONVERGENT B0, `(.L_x_10432) ;  /* 0x0000014000007945 */ /* 0x000fe20003800200 */
[----:B----45:R-:W-:Y:S01]  /*2fe0*/  IMAD.MOV.U32 R0, RZ, RZ, 0x80 ;  /* 0x00000080ff007424 */ /* 0x030fe200078e00ff */
        /* <DEDUP_REMOVED lines=10> */
.L_x_10434:
[----:B------:R-:W-:-:S04]  /*3090*/  SHF.R.U32.HI R0, RZ, 0x15, R5 ;  /* 0x00000015ff007819 */ /* 0x000fc80000011605 */
[----:B------:R-:W-:-:S04]  /*30a0*/  LOP3.LUT R0, R0, 0x1, RZ, 0xc0, !PT ;  /* 0x0000000100007812 */ /* 0x000fc800078ec0ff */
[----:B------:R-:W-:-:S04]  /*30b0*/  IADD3 R0, PT, PT, R5, 0x88fffff, R0 ;  /* 0x088fffff05007810 */ /* 0x000fc80007ffe000 */
[----:B------:R-:W-:-:S04]  /*30c0*/  SHF.R.U32.HI R0, RZ, 0x15, R0 ;  /* 0x00000015ff007819 */ /* 0x000fc80000011600 */
[----:B------:R-:W-:-:S07]  /*30d0*/  LOP3.LUT R4, R0, 0xff, RZ, 0xc0, !PT ;  /* 0x000000ff00047812 */ /* 0x000fce00078ec0ff */
.L_x_10435:
[----:B------:R-:W-:-:S04]  /*30e0*/  SHF.R.U32.HI R5, RZ, 0x18, R5 ;  /* 0x00000018ff057819 */ /* 0x000fc80000011605 */
[----:B------:R-:W-:-:S04]  /*30f0*/  LOP3.LUT R4, R4, 0x80, R5, 0xf8, !PT ;  /* 0x0000008004047812 */ /* 0x000fc800078ef805 */
[----:B------:R-:W-:-:S07]  /*3100*/  PRMT R0, R4, 0x7610, R0 ;  /* 0x0000761004007816 */ /* 0x000fce0000000000 */
.L_x_10433:
[----:B------:R-:W-:Y:S05]  /*3110*/  BSYNC.RECONVERGENT B0 ;  /* 0x0000000000007941 */ /* 0x000fea0003800200 */
.L_x_10432:
[----:B------:R0:W-:Y:S01]  /*3120*/  STG.E.U8 desc[UR36][R2.64], R0 ;  /* 0x0000000002007986 */ /* 0x0001e2000c101124 */
[----:B------:R-:W-:Y:S05]  /*3130*/  BRA `(.L_x_10409) ;  /* 0x0000000000bc7947 */ /* 0x000fea0003800000 */
.L_x_10425:
[----:B------:R-:W-:-:S09]  /*3140*/  UISETP.NE.AND UP0, UPT, UR4, 0x1c, UPT ;  /* 0x0000001c0400788c */ /* 0x000fd2000bf05270 */
[----:B------:R-:W-:Y:S05]  /*3150*/  BRA.U !UP0, `(.L_x_10436) ;  /* 0x0000000108ac7547 */ /* 0x000fea000b800000 */
[----:B------:R-:W-:-:S09]  /*3160*/  UISETP.NE.AND UP0, UPT, UR4, 0x1d, UPT ;  /* 0x0000001d0400788c */ /* 0x000fd2000bf05270 */
[----:B------:R-:W-:Y:S05]  /*3170*/  BRA.U !UP0, `(.L_x_10437) ;  /* 0x0000000108907547 */ /* 0x000fea000b800000 */
[----:B------:R-:W-:-:S09]  /*3180*/  UISETP.NE.AND UP0, UPT, UR4, 0x2c, UPT ;  /* 0x0000002c0400788c */ /* 0x000fd2000bf05270 */
[----:B------:R-:W-:Y:S05]  /*3190*/  BRA.U !UP0, `(.L_x_10438) ;  /* 0x0000000108447547 */ /* 0x000fea000b800000 */
.L_x_10408:
[----:B----45:R-:W-:Y:S01]  /*31a0*/  MOV R0, 0x0 ;  /* 0x0000000000007802 */ /* 0x030fe20000000f00 */
        /* <DEDUP_REMOVED lines=15> */
.L_x_10439:
[----:B------:R-:W-:Y:S05]  /*32a0*/  BRA `(.L_x_10409) ;  /* 0x0000000000607947 */ /* 0x000fea0003800000 */
.L_x_10438:
[----:B------:R-:W0:Y:S02]  /*32b0*/  I2F.S16 R5, R5 ;  /* 0x0000000500057306 */ /* 0x000e240000101400 */
[----:B0-----:R-:W-:-:S04]  /*32c0*/  SHF.R.U32.HI R4, RZ, 0x17, R5 ;  /* 0x00000017ff047819 */ /* 0x001fc80000011605 */
[----:B------:R-:W-:-:S04]  /*32d0*/  LOP3.LUT R6, R4, 0xff, RZ, 0xc0, !PT ;  /* 0x000000ff04067812 */ /* 0x000fc800078ec0ff */
[----:B------:R-:W-:-:S13]  /*32e0*/  ISETP.NE.AND P1, PT, R6, 0xff, PT ;  /* 0x000000ff0600780c */ /* 0x000fda0003f25270 */
[--C-:B----45:R-:W-:Y:S02]  /*32f0*/  @P1 SHF.R.U32.HI R0, RZ, 0x16, R5.reuse ;  /* 0x00000016ff001819 */ /* 0x130fe40000011605 */
[----:B------:R-:W-:Y:S01]  /*3300*/  @P1 LOP3.LUT P0, RZ, R6, 0x3fffff, R5, 0xf8, !PT ;  /* 0x003fffff06ff1812 */ /* 0x000fe2000780f805 */
[----:B------:R-:W-:Y:S01]  /*3310*/  @P1 VIADD R6, R4, 0x1 ;  /* 0x0000000104061836 */ /* 0x000fe20000000000 */
[----:B------:R-:W-:-:S04]  /*3320*/  @P1 LOP3.LUT R0, R0, 0x1, RZ, 0xc0, !PT ;  /* 0x0000000100001812 */ /* 0x000fc800078ec0ff */
[----:B------:R-:W-:Y:S01]  /*3330*/  @P1 ISETP.EQ.U32.AND P2, PT, R0, 0x1, P0 ;  /* 0x000000010000180c */ /* 0x000fe20000742070 */
[----:B------:R-:W-:Y:S01]  /*3340*/  IMAD.MOV.U32 R0, RZ, RZ, 0xff ;  /* 0x000000ffff007424 */ /* 0x000fe200078e00ff */
[----:B------:R-:W-:Y:S02]  /*3350*/  PLOP3.LUT P0, PT, PT, PT, PT, 0x80, 0x8 ;  /* 0x000000000008781c */ /* 0x000fe40003f0f070 */
[----:B------:R-:W-:Y:S02]  /*3360*/  @P1 PLOP3.LUT P0, PT, P2, PT, PT, 0x80, 0x8 ;  /* 0x000000000008181c */ /* 0x000fe4000170f070 */
[----:B------:R-:W-:-:S11]  /*3370*/  PRMT R5, R0, 0x7610, R5 ;  /* 0x0000761000057816 */ /* 0x000fd60000000005 */
[----:B------:R-:W-:-:S04]  /*3380*/  @!P0 IMAD.MOV R6, RZ, RZ, R4 ;  /* 0x000000ffff068224 */ /* 0x000fc800078e0204 */
[----:B------:R-:W-:-:S05]  /*3390*/  @P1 IMAD.MOV.U32 R5, RZ, RZ, R6 ;  /* 0x000000ffff051224 */ /* 0x000fca00078e0006 */
[----:B------:R0:W-:Y:S01]  /*33a0*/  STG.E.U8 desc[UR36][R2.64], R5 ;  /* 0x0000000502007986 */ /* 0x0001e2000c101124 */
[----:B------:R-:W-:Y:S05]  /*33b0*/  BRA `(.L_x_10409) ;  /* 0x00000000001c7947 */ /* 0x000fea0003800000 */
.L_x_10437:
[----:B------:R-:W-:-:S04]  /*33c0*/  PRMT R5, R5, 0x9910, RZ ;  /* 0x0000991005057816 */ /* 0x000fc800000000ff */
[----:B------:R-:W-:-:S04]  /*33d0*/  MOV R4, R5 ;  /* 0x0000000500047202 */ /* 0x000fc80000000f00 */
[----:B------:R-:W-:-:S05]  /*33e0*/  SHF.R.S32.HI R5, RZ, 0x1f, R4 ;  /* 0x0000001fff057819 */ /* 0x000fca0000011404 */
[----:B------:R0:W-:Y:S01]  /*33f0*/  STG.E.64 desc[UR36][R2.64], R4 ;  /* 0x0000000402007986 */ /* 0x0001e2000c101b24 */
[----:B------:R-:W-:Y:S05]  /*3400*/  BRA `(.L_x_10409) ;  /* 0x0000000000087947 */ /* 0x000fea0003800000 */
.L_x_10436:
[----:B------:R-:W-:-:S05]  /*3410*/  PRMT R5, R5, 0x9910, RZ ;  /* 0x0000991005057816 */ /* 0x000fca00000000ff */
[----:B------:R0:W-:Y:S02]  /*3420*/  STG.E desc[UR36][R2.64], R5 ;  /* 0x0000000502007986 */ /* 0x0001e4000c101924 */
.L_x_10409:
[----:B------:R-:W-:-:S07]  /*3430*/  VIADD R17, R17, 0x80 ;  /* 0x0000008011117836 */ /* 0x000fce0000000000 */
.L_x_10362:
[----:B-1----:R-:W-:Y:S05]  /*3440*/  BSYNC.RECONVERGENT B6 ;  /* 0x0000000000067941 */ /* 0x002fea0003800200 */
.L_x_10361:
[----:B------:R-:W1:Y:S01]  /*3450*/  LDCU UR4, c[0x0][0x380] ;  /* 0x00007000ff0477ac */ /* 0x000e620008000800 */
[----:B------:R-:W-:Y:S01]  /*3460*/  BSSY.RECONVERGENT B6, `(.L_x_10440) ;  /* 0x0000331000067945 */ /* 0x000fe20003800200 */
[----:B-1----:R-:W-:-:S13]  /*3470*/  ISETP.GE.AND P0, PT, R17, UR4, PT ;  /* 0x0000000411007c0c */ /* 0x002fda000bf06270 */
[----:B------:R-:W-:Y:S05]  /*3480*/  @P0 BRA `(.L_x_10441) ;  /* 0x0000003000b80947 */ /* 0x000fea0003800000 */
[----:B------:R-:W1:Y:S01]  /*3490*/  LDCU UR4, c[0x0][0x388] ;  /* 0x00007100ff0477ac */ /* 0x000e620008000800 */
[----:B0-2-45:R-:W-:Y:S02]  /*34a0*/  IMAD.MOV.U32 R0, RZ, RZ, RZ ;  /* 0x000000ffff007224 */ /* 0x035fe400078e00ff */
[----:B------:R-:W-:Y:S01]  /*34b0*/  IMAD.MOV.U32 R16, RZ, RZ, RZ ;  /* 0x000000ffff107224 */ /* 0x000fe200078e00ff */
[----:B-1----:R-:W-:-:S09]  /*34c0*/  UISETP.NE.AND UP0, UPT, UR4, URZ, UPT ;  /* 0x000000ff0400728c */ /* 0x002fd2000bf05270 */
[----:B------:R-:W-:Y:S05]  /*34d0*/  BRA.U !UP0, `(.L_x_10442) ;  /* 0x0000001108a87547 */ /* 0x000fea000b800000 */
[----:B------:R-:W3:Y:S01]  /*34e0*/  LDCU.64 UR4, c[0x0][0x390] ;  /* 0x00007200ff0477ac */ /* 0x000ee20008000a00 */
[----:B------:R-:W-:Y:S01]  /*34f0*/  IMAD.MOV.U32 R16, RZ, RZ, RZ ;  /* 0x000000ffff107224 */ /* 0x000fe200078e00ff */
[----:B------:R-:W0:Y:S01]  /*3500*/  LDCU UR6, c[0x0][0x38c] ;  /* 0x00007180ff0677ac */ /* 0x000e220008000800 */
[----:B------:R-:W1:Y:S01]  /*3510*/  LDCU.64 UR8, c[0x0][0x4b8] ;  /* 0x00009700ff0877ac */ /* 0x000e620008000a00 */
[----:B------:R-:W-:Y:S01]  /*3520*/  UISETP.NE.AND UP0, UPT, UR43, URZ, UPT ;  /* 0x000000ff2b00728c */ /* 0x000fe2000bf05270 */
[----:B---3--:R-:W-:-:S05]  /*3530*/  IMAD.HI.U32 R2, R17, UR4, R16 ;  /* 0x0000000411027c27 */ /* 0x008fca000f8e0010 */
        /* <DEDUP_REMOVED lines=292> */
.L_x_10442:
[----:B------:R-:W3:Y:S01]  /*4780*/  LDCU.64 UR6, c[0x0][0x588] ;  /* 0x0000b100ff0677ac */ /* 0x000ee20008000a00 */
[----:B------:R-:W-:-:S04]  /*4790*/  UPRMT UR4, UR40, 0x9910, URZ ;  /* 0x0000991028047896 */ /* 0x000fc800080000ff */
[----:B------:R-:W-:Y:S01]  /*47a0*/  UISETP.GT.AND UP0, UPT, UR4, 0x9, UPT ;  /* 0x000000090400788c */ /* 0x000fe2000bf04270 */
[----:B---3--:R-:W-:-:S05]  /*47b0*/  IADD3 R2, P0, PT, R0, UR6, RZ ;  /* 0x0000000600027c10 */ /* 0x008fca000ff1e0ff */
        /* <DEDUP_REMOVED lines=12> */
.L_x_10446:
[----:B------:R3:W5:Y:S01]  /*4880*/  LDG.E.U8 R0, desc[UR36][R2.64] ;  /* 0x0000002402007981 */ /* 0x000762000c1e1100 */
[----:B------:R-:W-:Y:S05]  /*4890*/  BRA `(.L_x_10448) ;  /* 0x0000000c004c7947 */ /* 0x000fea0003800000 */
.L_x_10445:
        /* <DEDUP_REMOVED lines=8> */
.L_x_10450:
[----:B------:R1:W5:Y:S01]  /*4920*/  LDG.E.U16 R0, desc[UR36][R2.64] ;  /* 0x0000002402007981 */ /* 0x000362000c1e1500 */
[----:B------:R-:W-:Y:S05]  /*4930*/  BRA `(.L_x_10448) ;  /* 0x0000000c00247947 */ /* 0x000fea0003800000 */
.L_x_10449:
[----:B------:R2:W5:Y:S01]  /*4940*/  LDG.E.U16 R0, desc[UR36][R2.64] ;  /* 0x0000002402007981 */ /* 0x000562000c1e1500 */
[----:B------:R-:W-:Y:S05]  /*4950*/  BRA `(.L_x_10448) ;  /* 0x0000000c001c7947 */ /* 0x000fea0003800000 */
.L_x_10444:
[----:B------:R-:W-:-:S09]  /*4960*/  UISETP.GT.AND UP0, UPT, UR4, 0x6, UPT ;  /* 0x000000060400788c */ /* 0x000fd2000bf04270 */
[----:B------:R-:W-:Y:S05]  /*4970*/  BRA.U UP0, `(.L_x_10451) ;  /* 0x0000000100307547 */ /* 0x000fea000b800000 */
[----:B------:R-:W-:-:S09]  /*4980*/  UISETP.NE.AND UP0, UPT, UR4, 0x5, UPT ;  /* 0x000000050400788c */ /* 0x000fd2000bf05270 */
[----:B------:R-:W-:Y:S05]  /*4990*/  BRA.U !UP0, `(.L_x_10452) ;  /* 0x0000000108147547 */ /* 0x000fea000b800000 */
[----:B------:R-:W-:-:S09]  /*49a0*/  UISETP.NE.AND UP0, UPT, UR4, 0x6, UPT ;  /* 0x000000060400788c */ /* 0x000fd2000bf05270 */
[----:B------:R-:W-:Y:S05]  /*49b0*/  BRA.U UP0, `(.L_x_10447) ;  /* 0x0000000900b07547 */ /* 0x000fea000b800000 */
[----:B------:R-:W2:Y:S02]  /*49c0*/  LDG.E R2, desc[UR36][R2.64] ;  /* 0x0000002402027981 */ /* 0x000ea4000c1e1900 */
[----:B--2---:R0:W1:Y:S01]  /*49d0*/  F2I.FTZ.TRUNC.NTZ R0, R2 ;  /* 0x0000000200007305 */ /* 0x004062000021f100 */
[----:B------:R-:W-:Y:S05]  /*49e0*/  BRA `(.L_x_10448) ;  /* 0x0000000800f87947 */ /* 0x000fea0003800000 */
.L_x_10452:
[----:B------:R-:W2:Y:S02]  /*49f0*/  LDG.E.U16 R4, desc[UR36][R2.64] ;  /* 0x0000002402047981 */ /* 0x000ea4000c1e1500 */
[----:B--2---:R-:W-:-:S06]  /*4a00*/  HADD2.F32 R4, -RZ, R4.H0_H0 ;  /* 0x20000004ff047230 */ /* 0x004fcc0000004100 */
[----:B------:R-:W0:Y:S02]  /*4a10*/  F2I.FTZ.TRUNC.NTZ R4, R4 ;  /* 0x0000000400047305 */ /* 0x000e24000021f100 */
[----:B0-----:R-:W-:Y:S01]  /*4a20*/  PRMT R0, R4, 0x7610, R0 ;  /* 0x0000761004007816 */ /* 0x001fe20000000000 */
[----:B------:R-:W-:Y:S06]  /*4a30*/  BRA `(.L_x_10448) ;  /* 0x0000000800e47947 */ /* 0x000fec0003800000 */
.L_x_10451:
        /* <DEDUP_REMOVED lines=9> */
.L_x_10454:
[----:B------:R-:W2:Y:S02]  /*4ad0*/  LDG.E.U16 R2, desc[UR36][R2.64] ;  /* 0x0000002402027981 */ /* 0x000ea4000c1e1500 */
[----:B--2---:R-:W-:-:S06]  /*4ae0*/  HADD2.F32 R4, -RZ, R2.H0_H0 ;  /* 0x20000002ff047230 */ /* 0x004fcc0000004100 */
[----:B------:R-:W0:Y:S02]  /*4af0*/  F2I.FTZ.TRUNC.NTZ R4, R4 ;  /* 0x0000000400047305 */ /* 0x000e24000021f100 */
[----:B0-----:R-:W-:Y:S01]  /*4b00*/  PRMT R0, R4, 0x7610, R0 ;  /* 0x0000761004007816 */ /* 0x001fe20000000000 */
[----:B------:R-:W-:Y:S06]  /*4b10*/  BRA `(.L_x_10448) ;  /* 0x0000000800ac7947 */ /* 0x000fec0003800000 */
.L_x_10453:
[----:B------:R-:W2:Y:S02]  /*4b20*/  LDG.E.64 R2, desc[UR36][R2.64] ;  /* 0x0000002402027981 */ /* 0x000ea4000c1e1b00 */
[----:B--2---:R0:W1:Y:S02]  /*4b30*/  F2I.F64.TRUNC R0, R2 ;  /* 0x0000000200007311 */ /* 0x004064000030d100 */
[----:B01----:R-:W-:Y:S05]  /*4b40*/  BRA `(.L_x_10448) ;  /* 0x0000000800a07947 */ /* 0x003fea0003800000 */
.L_x_10443:
        /* <DEDUP_REMOVED lines=12> */
.L_x_10457:
[----:B------:R-:W2:Y:S02]  /*4c10*/  LDG.E.64 R2, desc[UR36][R2.64] ;  /* 0x0000002402027981 */ /* 0x000ea4000c1e1b00 */
[----:B--2---:R0:W1:Y:S02]  /*4c20*/  F2I.F64.TRUNC R0, R2 ;  /* 0x0000000200007311 */ /* 0x004064000030d100 */
[----:B01----:R-:W-:Y:S05]  /*4c30*/  BRA `(.L_x_10448) ;  /* 0x0000000800647947 */ /* 0x003fea0003800000 */
.L_x_10456:
        /* <DEDUP_REMOVED lines=23> */
[----:B------:R-:W-:-:S06]  /*4db0*/  LOP3.LUT R5, R5, 0x80000000, R0, 0xf8, !PT ;  /* 0x8000000005057812 */ /* 0x000fcc00078ef800 */
[----:B------:R-:W0:Y:S02]  /*4dc0*/  F2I.FTZ.TRUNC.NTZ R5, R5 ;  /* 0x0000000500057305 */ /* 0x000e24000021f100 */
[----:B0-----:R-:W-:Y:S01]  /*4dd0*/  PRMT R0, R5, 0x7610, R0 ;  /* 0x0000761005007816 */ /* 0x001fe20000000000 */
[----:B------:R-:W-:Y:S06]  /*4de0*/  BRA `(.L_x_10448) ;  /* 0x0000000400f87947 */ /* 0x000fec0003800000 */
.L_x_10459:
        /* <DEDUP_REMOVED lines=10> */
[----:B------:R-:W-:-:S06]  /*4e90*/  LOP3.LUT R5, R0, 0x80000000, R5, 0xf8, !PT ;  /* 0x8000000000057812 */ /* 0x000fcc00078ef805 */
[----:B------:R-:W0:Y:S02]  /*4ea0*/  F2I.FTZ.TRUNC.NTZ R5, R5 ;  /* 0x0000000500057305 */ /* 0x000e24000021f100 */
[----:B0-----:R-:W-:Y:S01]  /*4eb0*/  PRMT R0, R5, 0x7610, R0 ;  /* 0x0000761005007816 */ /* 0x001fe20000000000 */
[----:B------:R-:W-:Y:S06]  /*4ec0*/  BRA `(.L_x_10448) ;  /* 0x0000000400c07947 */ /* 0x000fec0003800000 */
.L_x_10458:
[----:B------:R-:W2:Y:S02]  /*4ed0*/  LDG.E.U16 R4, desc[UR36][R2.64] ;  /* 0x0000002402047981 */ /* 0x000ea4000c1e1500 */
[----:B--2---:R-:W-:-:S06]  /*4ee0*/  IMAD.U32 R4, R4, 0x10000, RZ ;  /* 0x0001000004047824 */ /* 0x004fcc00078e00ff */
[----:B------:R-:W0:Y:S02]  /*4ef0*/  F2I.FTZ.TRUNC.NTZ R4, R4 ;  /* 0x0000000400047305 */ /* 0x000e24000021f100 */
[----:B0-----:R-:W-:Y:S01]  /*4f00*/  PRMT R0, R4, 0x7610, R0 ;  /* 0x0000761004007816 */ /* 0x001fe20000000000 */
[----:B------:R-:W-:Y:S06]  /*4f10*/  BRA `(.L_x_10448) ;  /* 0x0000000400ac7947 */ /* 0x000fec0003800000 */
.L_x_10455:
        /* <DEDUP_REMOVED lines=10> */
.L_x_10462:
        /* <DEDUP_REMOVED lines=21> */
.L_x_10466:
[----:B------:R-:W-:Y:S05]  /*5110*/  BSYNC.RECONVERGENT B1 ;  /* 0x0000000000017941 */ /* 0x000fea0003800200 */
.L_x_10465:
[----:B------:R-:W-:Y:S01]  /*5120*/  IMAD.SHL.U32 R0, R0, 0x100000, RZ ;  /* 0x0010000000007824 */ /* 0x000fe200078e00ff */
[----:B------:R-:W-:-:S04]  /*5130*/  LEA R2, R2, 0x3b800000, 0x17 ;  /* 0x3b80000002027811 */ /* 0x000fc800078eb8ff */
[----:B------:R-:W-:-:S07]  /*5140*/  LOP3.LUT R4, R2, R0, R7, 0xfe, !PT ;  /* 0x0000000002047212 */ /* 0x000fce00078efe07 */
.L_x_10464:
[----:B------:R-:W-:Y:S05]  /*5150*/  BSYNC.RECONVERGENT B0 ;  /* 0x0000000000007941 */ /* 0x000fea0003800200 */
.L_x_10463:
[----:B------:R-:W0:Y:S02]  /*5160*/  F2I.FTZ.TRUNC.NTZ R4, R4 ;  /* 0x0000000400047305 */ /* 0x000e24000021f100 */
[----:B0-----:R-:W-:Y:S01]  /*5170*/  PRMT R0, R4, 0x7610, R0 ;  /* 0x0000761004007816 */ /* 0x001fe20000000000 */
[----:B------:R-:W-:Y:S06]  /*5180*/  BRA `(.L_x_10448) ;  /* 0x0000000400107947 */ /* 0x000fec0003800000 */
.L_x_10461:
        /* <DEDUP_REMOVED lines=21> */
.L_x_10470:
[----:B------:R-:W-:Y:S05]  /*52e0*/  BSYNC.RECONVERGENT B1 ;  /* 0x0000000000017941 */ /* 0x000fea0003800200 */
.L_x_10469:
[----:B------:R-:W-:Y:S01]  /*52f0*/  IMAD.SHL.U32 R0, R0, 0x200000, RZ ;  /* 0x0020000000007824 */ /* 0x000fe200078e00ff */
[----:B------:R-:W-:-:S04]  /*5300*/  LEA R2, R2, 0x37800000, 0x17 ;  /* 0x3780000002027811 */ /* 0x000fc800078eb8ff */
[----:B------:R-:W-:-:S07]  /*5310*/  LOP3.LUT R4, R2, R0, R7, 0xfe, !PT ;  /* 0x0000000002047212 */ /* 0x000fce00078efe07 */
.L_x_10468:
[----:B------:R-:W-:Y:S05]  /*5320*/  BSYNC.RECONVERGENT B0 ;  /* 0x0000000000007941 */ /* 0x000fea0003800200 */
.L_x_10467:
[----:B------:R-:W0:Y:S02]  /*5330*/  F2I.FTZ.TRUNC.NTZ R4, R4 ;  /* 0x0000000400047305 */ /* 0x000e24000021f100 */
[----:B0-----:R-:W-:Y:S01]  /*5340*/  PRMT R0, R4, 0x7610, R0 ;  /* 0x0000761004007816 */ /* 0x001fe20000000000 */
[----:B------:R-:W-:Y:S06]  /*5350*/  BRA `(.L_x_10448) ;  /* 0x00000000009c7947 */ /* 0x000fec0003800000 */
.L_x_10460:
        /* <DEDUP_REMOVED lines=8> */
[----:B------:R-:W-:Y:S02]  /*53e0*/  MOV R4, 0x400000 ;  /* 0x0040000000047802 */ /* 0x000fe40000000f00 */
[----:B--2---:R-:W-:-:S13]  /*53f0*/  ISETP.NE.AND P0, PT, R2, RZ, PT ;  /* 0x000000ff0200720c */ /* 0x004fda0003f05270 */
[----:B------:R-:W-:Y:S05]  /*5400*/  @!P0 BRA `(.L_x_10474) ;  /* 0x00000000000c8947 */ /* 0x000fea0003800000 */
[----:B------:R-:W-:-:S13]  /*5410*/  ISETP.NE.AND P0, PT, R2, 0xff, PT ;  /* 0x000000ff0200780c */ /* 0x000fda0003f05270 */
[----:B------:R-:W-:Y:S02]  /*5420*/  @!P0 IMAD.MOV.U32 R4, RZ, RZ, 0x7f800001 ;  /* 0x7f800001ff048424 */ /* 0x000fe400078e00ff */
[----:B------:R-:W-:-:S07]  /*5430*/  @P0 IMAD.SHL.U32 R4, R2, 0x800000, RZ ;  /* 0x0080000002040824 */ /* 0x000fce00078e00ff */
.L_x_10474:
[----:B------:R-:W-:Y:S05]  /*5440*/  BSYNC.RECONVERGENT B0 ;  /* 0x0000000000007941 */ /* 0x000fea0003800200 */
.L_x_10473:
[----:B------:R-:W0:Y:S02]  /*5450*/  F2I.FTZ.TRUNC.NTZ R4, R4 ;  /* 0x0000000400047305 */ /* 0x000e24000021f100 */
[----:B0-----:R-:W-:Y:S01]  /*5460*/  PRMT R0, R4, 0x7610, R0 ;  /* 0x0000761004007816 */ /* 0x001fe20000000000 */
[----:B------:R-:W-:Y:S06]  /*5470*/  BRA `(.L_x_10448) ;  /* 0x0000000000547947 */ /* 0x000fec0003800000 */
.L_x_10447:
        /* <DEDUP_REMOVED lines=9> */
[----:B------:R-:W-:Y:S01]  /*5510*/  IMAD.U32 R5, RZ, RZ, UR5 ;  /* 0x00000005ff057e24 */ /* 0x000fe2000f8e00ff */
[----:B-1----:R-:W-:Y:S01]  /*5520*/  MOV R6, UR6 ;  /* 0x0000000600067c02 */ /* 0x002fe20008000f00 */
[----:B------:R-:W-:-:S02]  /*5530*/  IMAD.U32 R7, RZ, RZ, UR7 ;  /* 0x00000007ff077e24 */ /* 0x000fc4000f8e00ff */
[----:B---3--:R-:W-:Y:S02]  /*5540*/  IMAD.U32 R10, RZ, RZ, UR8 ;  /* 0x00000008ff0a7e24 */ /* 0x008fe4000f8e00ff */
[----:B------:R-:W-:-:S07]  /*5550*/  IMAD.U32 R11, RZ, RZ, UR9 ;  /* 0x00000009ff0b7e24 */ /* 0x000fce000f8e00ff */
[----:B------:R-:W-:-:S07]  /*5560*/  LEPC R20, `(.L_x_10475) ;  /* 0x000000001014794e */ /* 0x000fce0000000000 */
[----:B--2---:R-:W-:Y:S05]  /*5570*/  CALL.ABS.NOINC R2 ;  /* 0x0000000002007343 */ /* 0x004fea0003c00000 */
.L_x_10475:
[----:B------:R-:W-:Y:S01]  /*5580*/  PRMT R0, RZ, 0x7610, R0 ;  /* 0x00007610ff007816 */ /* 0x000fe20000000000 */
[----:B------:R-:W-:Y:S06]  /*5590*/  BRA `(.L_x_10448) ;  /* 0x00000000000c7947 */ /* 0x000fec0003800000 */
.L_x_10472:
[----:B------:R0:W5:Y:S01]  /*55a0*/  LDG.E.U16 R0, desc[UR36][R2.64] ;  /* 0x0000002402007981 */ /* 0x000162000c1e1500 */
[----:B------:R-:W-:Y:S05]  /*55b0*/  BRA `(.L_x_10448) ;  /* 0x0000000000047947 */ /* 0x000fea0003800000 */
.L_x_10471:
[----:B------:R0:W5:Y:S02]  /*55c0*/  LDG.E.U16 R0, desc[UR36][R2.64] ;  /* 0x0000002402007981 */ /* 0x000164000c1e1500 */
.L_x_10448:
[----:B------:R-:W2:Y:S01]  /*55d0*/  LDCU.U16 UR4, c[0x0][0x590] ;  /* 0x0000b200ff0477ac */ /* 0x000ea20008000400 */
[----:B------:R-:W-:Y:S01]  /*55e0*/  BSSY.RECONVERGENT B0, `(.L_x_10476) ;  /* 0x000002f000007945 */ /* 0x000fe20003800200 */
[----:B--2---:R-:W-:-:S04]  /*55f0*/  UPRMT UR4, UR4, 0x9910, URZ ;  /* 0x0000991004047896 */ /* 0x004fc800080000ff */
[----:B------:R-:W-:-:S09]  /*5600*/  UISETP.GE.AND UP0, UPT, UR4, URZ, UPT ;  /* 0x000000ff0400728c */ /* 0x000fd2000bf06270 */
[----:B------:R-:W-:Y:S05]  /*5610*/  BRA.U !UP0, `(.L_x_10477) ;  /* 0x0000000108907547 */ /* 0x000fea000b800000 */
[----:B------:R-:W-:Y:S01]  /*5620*/  UISETP.NE.AND UP0, UPT, UR4, URZ, UPT ;  /* 0x000000ff0400728c */ /* 0x000fe2000bf05270 */
[----:B------:R-:W-:-:S08]  /*5630*/  IMAD.MOV.U32 R5, RZ, RZ, 0x1 ;  /* 0x00000001ff057424 */ /* 0x000fd000078e00ff */
[----:B------:R-:W-:Y:S05]  /*5640*/  BRA.U !UP0, `(.L_x_10478) ;  /* 0x0000000108a07547 */ /* 0x000fea000b800000 */
[----:B01-34-:R-:W0:Y:S01]  /*5650*/  LDC.U16 R2, c[0x0][0x590] ;  /* 0x00016400ff027b82 */ /* 0x01be220000000400 */
[----:B------:R-:W1:Y:S01]  /*5660*/  LDCU UR4, c[0x0][0x590] ;  /* 0x0000b200ff0477ac */ /* 0x000e620008000800 */
[----:B------:R-:W-:Y:S01]  /*5670*/  BSSY.RECONVERGENT B1, `(.L_x_10479) ;  /* 0x000001d000017945 */ /* 0x000fe20003800200 */
[----:B-1----:R-:W-:-:S04]  /*5680*/  ULOP3.LUT UR4, UR4, 0xffff, URZ, 0xc0, !UPT ;  /* 0x0000ffff04047892 */ /* 0x002fc8000f8ec0ff */
[----:B------:R-:W-:Y:S01]  /*5690*/  UISETP.GE.U32.AND UP0, UPT, UR4, 0x2, UPT ;  /* 0x000000020400788c */ /* 0x000fe2000bf06070 */
[----:B0-----:R-:W-:-:S04]  /*56a0*/  LOP3.LUT R2, R2, 0x1, RZ, 0xc0, !PT ;  /* 0x0000000102027812 */ /* 0x001fc800078ec0ff */
[----:B------:R-:W-:-:S04]  /*56b0*/  ISETP.NE.U32.AND P0, PT, R2, 0x1, PT ;  /* 0x000000010200780c */ /* 0x000fc80003f05070 */
[C---:B-----5:R-:W-:Y:S02]  /*56c0*/  SEL R2, R0.reuse, 0x1, !P0 ;  /* 0x0000000100027807 */ /* 0x060fe40004000000 */
        /* <DEDUP_REMOVED lines=8> */
.L_x_10481:
        /* <DEDUP_REMOVED lines=15> */
.L_x_10480:
[----:B------:R-:W-:Y:S05]  /*5840*/  BSYNC.RECONVERGENT B1 ;  /* 0x0000000000017941 */ /* 0x000fea0003800200 */
.L_x_10479:
[----:B------:R-:W-:Y:S05]  /*5850*/  BRA `(.L_x_10478) ;  /* 0x00000000001c7947 */ /* 0x000fea0003800000 */
.L_x_10477:
[C---:B01-345:R-:W-:Y:S02]  /*5860*/  PRMT R2, R0.reuse, 0x9910, RZ ;  /* 0x0000991000027816 */ /* 0x07bfe400000000ff */
[----:B------:R-:W-:Y:S02]  /*5870*/  PRMT R5, R0, 0x7610, R5 ;  /* 0x0000761000057816 */ /* 0x000fe40000000005 */
[----:B------:R-:W-:-:S13]  /*5880*/  ISETP.NE.AND P0, PT, R2, 0x1, PT ;  /* 0x000000010200780c */ /* 0x000fda0003f05270 */
[----:B------:R-:W-:Y:S05]  /*5890*/  @!P0 BRA `(.L_x_10478) ;  /* 0x00000000000c8947 */ /* 0x000fea0003800000 */
[----:B------:R-:W-:Y:S02]  /*58a0*/  ISETP.NE.AND P0, PT, R2, -0x1, PT ;  /* 0xffffffff0200780c */ /* 0x000fe40003f05270 */
[----:B------:R-:W-:-:S11]  /*58b0*/  MOV R5, UR38 ;  /* 0x0000002600057c02 */ /* 0x000fd60008000f00 */
[----:B------:R-:W-:-:S07]  /*58c0*/  @P0 PRMT R5, RZ, 0x7610, R5 ;  /* 0x00007610ff050816 */ /* 0x000fce0000000005 */
.L_x_10478:
[----:B------:R-:W-:Y:S05]  /*58d0*/  BSYNC.RECONVERGENT B0 ;  /* 0x0000000000007941 */ /* 0x000fea0003800200 */
.L_x_10476:
[----:B------:R-:W0:Y:S01]  /*58e0*/  LDCU.64 UR6, c[0x0][0x580] ;  /* 0x0000b000ff0677ac */ /* 0x000e220008000a00 */
[----:B------:R-:W-:-:S04]  /*58f0*/  UPRMT UR4, UR41, 0x9910, URZ ;  /* 0x0000991029047896 */ /* 0x000fc800080000ff */
[----:B------:R-:W-:Y:S01]  /*5900*/  UISETP.GT.AND UP0, UPT, UR4, 0x9, UPT ;  /* 0x000000090400788c */ /* 0x000fe2000bf04270 */
[----:B01-34-:R-:W-:-:S05]  /*5910*/  IADD3 R2, P0, PT, R16, UR6, RZ ;  /* 0x0000000610027c10 */ /* 0x01bfca000ff1e0ff */
        /* <DEDUP_REMOVED lines=12> */
.L_x_10485:
[----:B------:R0:W-:Y:S01]  /*59e0*/  STG.E.U8 desc[UR36][R2.64], R5 ;  /* 0x0000000502007986 */ /* 0x0001e2000c101124 */
[----:B------:R-:W-:Y:S05]  /*59f0*/  BRA `(.L_x_10487) ;  /* 0x0000000c00587947 */ /* 0x000fea0003800000 */
.L_x_10484:
        /* <DEDUP_REMOVED lines=11> */
.L_x_10489:
[----:B------:R-:W-:-:S05]  /*5ab0*/  PRMT R5, R5, 0x9910, RZ ;  /* 0x0000991005057816 */ /* 0x000fca00000000ff */
[----:B------:R0:W-:Y:S01]  /*5ac0*/  STG.E desc[UR36][R2.64], R5 ;  /* 0x0000000502007986 */ /* 0x0001e2000c101924 */
[----:B------:R-:W-:Y:S05]  /*5ad0*/  BRA `(.L_x_10487) ;  /* 0x0000000c00207947 */ /* 0x000fea0003800000 */
.L_x_10488:
[----:B------:R0:W-:Y:S01]  /*5ae0*/  STG.E.U16 desc[UR36][R2.64], R5 ;  /* 0x0000000502007986 */ /* 0x0001e2000c101524 */
[----:B------:R-:W-:Y:S05]  /*5af0*/  BRA `(.L_x_10487) ;  /* 0x0000000c00187947 */ /* 0x000fea0003800000 */
.L_x_10483:
        /* <DEDUP_REMOVED lines=9> */
.L_x_10491:
[----:B-----5:R-:W0:Y:S02]  /*5b90*/  I2F.S16 R0, R5 ;  /* 0x0000000500007306 */ /* 0x020e240000101400 */
[----:B0-----:R-:W-:-:S05]  /*5ba0*/  F2FP.F16.F32.PACK_AB R0, RZ, R0 ;  /* 0x00000000ff00723e */ /* 0x001fca00000000ff */
[----:B------:R0:W-:Y:S01]  /*5bb0*/  STG.E.U16 desc[UR36][R2.64], R0 ;  /* 0x0000000002007986 */ /* 0x0001e2000c101524 */
[----:B------:R-:W-:Y:S05]  /*5bc0*/  BRA `(.L_x_10487) ;  /* 0x0000000800e47947 */ /* 0x000fea0003800000 */
.L_x_10490:
        /* <DEDUP_REMOVED lines=10> */
.L_x_10493:
[----:B------:R-:W0:Y:S02]  /*5c70*/  I2F.S16 R5, R5 ;  /* 0x0000000500057306 */ /* 0x000e240000101400 */
[----:B0-----:R-:W-:-:S04]  /*5c80*/  F2FP.F16.F32.PACK_AB R5, RZ, R5 ;  /* 0x00000005ff05723e */ /* 0x001fc800000000ff */
[----:B------:R-:W-:-:S05]  /*5c90*/  PRMT R5, R5, 0x5410, RZ ;  /* 0x0000541005057816 */ /* 0x000fca00000000ff */
[----:B------:R0:W-:Y:S01]  /*5ca0*/  STG.E desc[UR36][R2.64], R5 ;  /* 0x0000000502007986 */ /* 0x0001e2000c101924 */
[----:B------:R-:W-:Y:S05]  /*5cb0*/  BRA `(.L_x_10487) ;  /* 0x0000000800a87947 */ /* 0x000fea0003800000 */
.L_x_10492:
[----:B------:R-:W0:Y:S02]  /*5cc0*/  I2F.F64.S16 R4, R5 ;  /* 0x0000000500047312 */ /* 0x000e240000101c00 */
[----:B0-----:R0:W-:Y:S01]  /*5cd0*/  STG.E.64 desc[UR36][R2.64], R4 ;  /* 0x0000000402007986 */ /* 0x0011e2000c101b24 */
[----:B------:R-:W-:Y:S05]  /*5ce0*/  BRA `(.L_x_10487) ;  /* 0x00000008009c7947 */ /* 0x000fea0003800000 */
.L_x_10482:
        /* <DEDUP_REMOVED lines=12> */
.L_x_10497:
[----:B------:R-:W0:Y:S01]  /*5db0*/  I2F.S16 R5, R5 ;  /* 0x0000000500057306 */ /* 0x000e220000101400 */
[----:B------:R-:W-:Y:S01]  /*5dc0*/  BSSY.RECONVERGENT B0, `(.L_x_10498) ;  /* 0x0000013000007945 */ /* 0x000fe20003800200 */
[----:B-----5:R-:W-:Y:S01]  /*5dd0*/  IMAD.MOV.U32 R0, RZ, RZ, 0x80 ;  /* 0x00000080ff007424 */ /* 0x020fe200078e00ff */
        /* <DEDUP_REMOVED lines=15> */
.L_x_10500:
[----:B------:R-:W-:-:S04]  /*5ed0*/  SHF.R.U32.HI R5, RZ, 0x18, R5 ;  /* 0x00000018ff057819 */ /* 0x000fc80000011605 */
[----:B------:R-:W-:-:S07]  /*5ee0*/  LOP3.LUT R0, R0, 0x80, R5, 0xf8, !PT ;  /* 0x0000008000007812 */ /* 0x000fce00078ef805 */
.L_x_10499:
[----:B------:R-:W-:Y:S05]  /*5ef0*/  BSYNC.RECONVERGENT B0 ;  /* 0x0000000000007941 */ /* 0x000fea0003800200 */
.L_x_10498:
[----:B------:R3:W-:Y:S01]  /*5f00*/  STG.E.U8 desc[UR36][R2.64], R0 ;  /* 0x0000000002007986 */ /* 0x0007e2000c101124 */
[----:B------:R-:W-:Y:S05]  /*5f10*/  BRA `(.L_x_10487) ;  /* 0x0000000800107947 */ /* 0x000fea0003800000 */
.L_x_10496:
        /* <DEDUP_REMOVED lines=18> */
.L_x_10503:
[----:B------:R-:W-:-:S04]  /*6040*/  SHF.R.U32.HI R5, RZ, 0x18, R5 ;  /* 0x00000018ff057819 */ /* 0x000fc80000011605 */
[----:B------:R-:W-:-:S07]  /*6050*/  LOP3.LUT R0, R0, 0x80, R5, 0xf8, !PT ;  /* 0x0000008000007812 */ /* 0x000fce00078ef805 */
.L_x_10502:
[----:B------:R-:W-:Y:S05]  /*6060*/  BSYNC.RECONVERGENT B0 ;  /* 0x0000000000007941 */ /* 0x000fea0003800200 */
.L_x_10501:
[----:B------:R0:W-:Y:S01]  /*6070*/  STG.E.U8 desc[UR36][R2.64], R0 ;  /* 0x0000000002007986 */ /* 0x0001e2000c101124 */
[----:B------:R-:W-:Y:S05]  /*6080*/  BRA `(.L_x_10487) ;  /* 0x0000000400b47947 */ /* 0x000fea0003800000 */
.L_x_10495:
[----:B------:R-:W-:-:S09]  /*6090*/  UISETP.NE.AND UP0, UPT, UR4, 0x1c, UPT ;  /* 0x0000001c0400788c */ /* 0x000fd2000bf05270 */
[----:B------:R-:W-:Y:S05]  /*60a0*/  BRA.U !UP0, `(.L_x_10504) ;  /* 0x0000000108687547 */ /* 0x000fea000b800000 */
[----:B------:R-:W-:-:S09]  /*60b0*/  UISETP.NE.AND UP0, UPT, UR4, 0x1d, UPT ;  /* 0x0000001d0400788c */ /* 0x000fd2000bf05270 */
[----:B------:R-:W-:Y:S05]  /*60c0*/  BRA.U !UP0, `(.L_x_10505) ;  /* 0x00000001084c7547 */ /* 0x000fea000b800000 */
[----:B------:R-:W-:-:S09]  /*60d0*/  UISETP.NE.AND UP0, UPT, UR4, 0x2c, UPT ;  /* 0x0000002c0400788c */ /* 0x000fd2000bf05270 */
[----:B------:R-:W-:Y:S05]  /*60e0*/  BRA.U UP0, `(.L_x_10486) ;  /* 0x0000000100b87547 */ /* 0x000fea000b800000 */
[----:B------:R-:W0:Y:S02]  /*60f0*/  I2F.S16 R5, R5 ;  /* 0x0000000500057306 */ /* 0x000e240000101400 */
[----:B0-----:R-:W-:-:S04]  /*6100*/  SHF.R.U32.HI R4, RZ, 0x17, R5 ;  /* 0x00000017ff047819 */ /* 0x001fc80000011605 */
[----:B------:R-:W-:-:S04]  /*6110*/  LOP3.LUT R6, R4, 0xff, RZ, 0xc0, !PT ;  /* 0x000000ff04067812 */ /* 0x000fc800078ec0ff */
[----:B------:R-:W-:-:S13]  /*6120*/  ISETP.NE.AND P1, PT, R6, 0xff, PT ;  /* 0x000000ff0600780c */ /* 0x000fda0003f25270 */
[--C-:B-----5:R-:W-:Y:S02]  /*6130*/  @P1 SHF.R.U32.HI R0, RZ, 0x16, R5.reuse ;  /* 0x00000016ff001819 */ /* 0x120fe40000011605 */
        /* <DEDUP_REMOVED lines=8> */
[----:B------:R-:W-:-:S05]  /*61c0*/  @!P0 IADD3 R6, PT, PT, R4, RZ, RZ ;  /* 0x000000ff04068210 */ /* 0x000fca0007ffe0ff */
[----:B------:R-:W-:-:S05]  /*61d0*/  @P1 IMAD.MOV.U32 R5, RZ, RZ, R6 ;  /* 0x000000ffff051224 */ /* 0x000fca00078e0006 */
[----:B------:R2:W-:Y:S01]  /*61e0*/  STG.E.U8 desc[UR36][R2.64], R5 ;  /* 0x0000000502007986 */ /* 0x0005e2000c101124 */
[----:B------:R-:W-:Y:S05]  /*61f0*/  BRA `(.L_x_10487) ;  /* 0x0000000400587947 */ /* 0x000fea0003800000 */
.L_x_10505:
[----:B------:R-:W-:-:S05]  /*6200*/  PRMT R5, R5, 0x9910, RZ ;  /* 0x0000991005057816 */ /* 0x000fca00000000ff */
[----:B------:R-:W-:-:S05]  /*6210*/  IMAD.MOV.U32 R4, RZ, RZ, R5 ;  /* 0x000000ffff047224 */ /* 0x000fca00078e0005 */
[----:B------:R-:W-:-:S05]  /*6220*/  SHF.R.S32.HI R5, RZ, 0x1f, R4 ;  /* 0x0000001fff057819 */ /* 0x000fca0000011404 */
[----:B------:R1:W-:Y:S01]  /*6230*/  STG.E.64 desc[UR36][R2.64], R4 ;  /* 0x0000000402007986 */ /* 0x0003e2000c101b24 */
[----:B------:R-:W-:Y:S05]  /*6240*/  BRA `(.L_x_10487) ;  /* 0x0000000400447947 */ /* 0x000fea0003800000 */
.L_x_10504:
[----:B------:R-:W-:-:S05]  /*6250*/  PRMT R5, R5, 0x9910, RZ ;  /* 0x0000991005057816 */ /* 0x000fca00000000ff */
[----:B------:R0:W-:Y:S01]  /*6260*/  STG.E desc[UR36][R2.64], R5 ;  /* 0x0000000502007986 */ /* 0x0001e2000c101924 */
[----:B------:R-:W-:Y:S05]  /*6270*/  BRA `(.L_x_10487) ;  /* 0x0000000400387947 */ /* 0x000fea0003800000 */
.L_x_10494:
[----:B------:R-:W-:-:S09]  /*6280*/  UISETP.GT.AND UP0, UPT, UR4, 0xe, UPT ;  /* 0x0000000e0400788c */ /* 0x000fd2000bf04270 */
[----:B------:R-:W-:Y:S05]  /*6290*/  BRA.U UP0, `(.L_x_10506) ;  /* 0x0000000100347547 */ /* 0x000fea000b800000 */
[----:B------:R-:W-:-:S09]  /*62a0*/  UISETP.NE.AND UP0, UPT, UR4, 0xa, UPT ;  /* 0x0000000a0400788c */ /* 0x000fd2000bf05270 */
[----:B------:R-:W-:Y:S05]  /*62b0*/  BRA.U !UP0, `(.L_x_10507) ;  /* 0x00000001081c7547 */ /* 0x000fea000b800000 */
[----:B------:R-:W-:-:S09]  /*62c0*/  UISETP.NE.AND UP0, UPT, UR4, 0xb, UPT ;  /* 0x0000000b0400788c */ /* 0x000fd2000bf05270 */
[----:B------:R-:W-:Y:S05]  /*62d0*/  BRA.U UP0, `(.L_x_10486) ;  /* 0x00000001003c7547 */ /* 0x000fea000b800000 */
[----:B-----5:R-:W-:-:S04]  /*62e0*/  PRMT R0, R5, 0x9910, RZ ;  /* 0x0000991005007816 */ /* 0x020fc800000000ff */
[----:B------:R-:W-:-:S04]  /*62f0*/  ISETP.NE.AND P0, PT, R0, RZ, PT ;  /* 0x000000ff0000720c */ /* 0x000fc80003f05270 */
[----:B------:R-:W-:-:S05]  /*6300*/  SEL R5, RZ, 0x1, !P0 ;  /* 0x00000001ff057807 */ /* 0x000fca0004000000 */
[----:B------:R0:W-:Y:S01]  /*6310*/  STG.E.U8 desc[UR36][R2.64], R5 ;  /* 0x0000000502007986 */ /* 0x0001e2000c101124 */
[----:B------:R-:W-:Y:S05]  /*6320*/  BRA `(.L_x_10487) ;  /* 0x00000004000c7947 */ /* 0x000fea0003800000 */
.L_x_10507:
[----:B------:R-:W-:Y:S01]  /*6330*/  CS2R R6, SRZ ;  /* 0x0000000000067805 */ /* 0x000fe2000001ff00 */
[----:B------:R-:W0:Y:S04]  /*6340*/  I2F.F64.S16 R4, R5 ;  /* 0x0000000500047312 */ /* 0x000e280000101c00 */
[----:B0-----:R0:W-:Y:S01]  /*6350*/  STG.E.128 desc[UR36][R2.64], R4 ;  /* 0x0000000402007986 */ /* 0x0011e2000c101d24 */
[----:B------:R-:W-:Y:S05]  /*6360*/  BRA `(.L_x_10487) ;  /* 0x0000000000fc7947 */ /* 0x000fea0003800000 */
.L_x_10506:
[----:B------:R-:W-:-:S09]  /*6370*/  UISETP.NE.AND UP0, UPT, UR4, 0xf, UPT ;  /* 0x0000000f0400788c */ /* 0x000fd2000bf05270 */
[----:B------:R-:W-:Y:S05]  /*6380*/  BRA.U !UP0, `(.L_x_10508) ;  /* 0x0000000108e87547 */ /* 0x000fea000b800000 */
[----:B------:R-:W-:-:S09]  /*6390*/  UISETP.NE.AND UP0, UPT, UR4, 0x17, UPT ;  /* 0x000000170400788c */ /* 0x000fd2000bf05270 */
[----:B------:R-:W-:Y:S05]  /*63a0*/  BRA.U !UP0, `(.L_x_10509) ;  /* 0x0000000108907547 */ /* 0x000fea000b800000 */
[----:B------:R-:W-:-:S09]  /*63b0*/  UISETP.NE.AND UP0, UPT, UR4, 0x18, UPT ;  /* 0x000000180400788c */ /* 0x000fd2000bf05270 */
[----:B------:R-:W-:Y:S05]  /*63c0*/  BRA.U !UP0, `(.L_x_10510) ;  /* 0x0000000108447547 */ /* 0x000fea000b800000 */
.L_x_10486:
[----:B-----5:R-:W-:Y:S01]  /*63d0*/  MOV R0, 0x0 ;  /* 0x0000000000007802 */ /* 0x020fe20000000f00 */
        /* <DEDUP_REMOVED lines=8> */
[----:B------:R-:W-:Y:S01]  /*6460*/  IMAD.U32 R5, RZ, RZ, UR5 ;  /* 0x00000005ff057e24 */ /* 0x000fe2000f8e00ff */
[----:B---3--:R-:W-:Y:S01]  /*6470*/  MOV R6, UR6 ;  /* 0x0000000600067c02 */ /* 0x008fe20008000f00 */
[----:B------:R-:W-:-:S02]  /*6480*/  IMAD.U32 R7, RZ, RZ, UR7 ;  /* 0x00000007ff077e24 */ /* 0x000fc4000f8e00ff */
[----:B----4-:R-:W-:Y:S02]  /*6490*/  IMAD.U32 R10, RZ, RZ, UR8 ;  /* 0x00000008ff0a7e24 */ /* 0x010fe4000f8e00ff */
[----:B-1----:R-:W-:-:S07]  /*64a0*/  IMAD.U32 R11, RZ, RZ, UR9 ;  /* 0x00000009ff0b7e24 */ /* 0x002fce000f8e00ff */
[----:B------:R-:W-:-:S07]  /*64b0*/  LEPC R20, `(.L_x_10511) ;  /* 0x000000001014794e */ /* 0x000fce0000000000 */
[----:B--2---:R-:W-:Y:S05]  /*64c0*/  CALL.ABS.NOINC R2 ;  /* 0x0000000002007343 */ /* 0x004fea0003c00000 */
.L_x_10511:
[----:B------:R-:W-:Y:S05]  /*64d0*/  BRA `(.L_x_10487) ;  /* 0x0000000000a07947 */ /* 0x000fea0003800000 */
.L_x_10510:
[----:B------:R-:W0:Y:S01]  /*64e0*/  I2F.S16 R5, R5 ;  /* 0x0000000500057306 */ /* 0x000e220000101400 */
[----:B------:R-:W-:Y:S01]  /*64f0*/  BSSY.RECONVERGENT B0, `(.L_x_10512) ;  /* 0x000000c000007945 */ /* 0x000fe20003800200 */
[----:B-----5:R-:W-:Y:S01]  /*6500*/  IMAD.MOV.U32 R0, RZ, RZ, 0x7f ;  /* 0x0000007fff007424 */ /* 0x020fe200078e00ff */
        /* <DEDUP_REMOVED lines=10> */
.L_x_10513:
[----:B------:R-:W-:Y:S05]  /*65b0*/  BSYNC.RECONVERGENT B0 ;  /* 0x0000000000007941 */ /* 0x000fea0003800200 */
.L_x_10512:
[----:B------:R-:W-:-:S05]  /*65c0*/  LOP3.LUT R7, R0, 0x80, R7, 0xf8, !PT ;  /* 0x0000008000077812 */ /* 0x000fca00078ef807 */
[----:B------:R0:W-:Y:S01]  /*65d0*/  STG.E.U8 desc[UR36][R2.64], R7 ;  /* 0x0000000702007986 */ /* 0x0001e2000c101124 */
[----:B------:R-:W-:Y:S05]  /*65e0*/  BRA `(.L_x_10487) ;  /* 0x00000000005c7947 */ /* 0x000fea0003800000 */
.L_x_10509:
[----:B------:R-:W0:Y:S01]  /*65f0*/  I2F.S16 R5, R5 ;  /* 0x0000000500057306 */ /* 0x000e220000101400 */
[----:B------:R-:W-:Y:S01]  /*6600*/  BSSY.RECONVERGENT B0, `(.L_x_10514) ;  /* 0x000000e000007945 */ /* 0x000fe20003800200 */
[----:B0-----:R-:W-:-:S04]  /*6610*/  LOP3.LUT R4, R5, 0x7fffffff, RZ, 0xc0, !PT ;  /* 0x7fffffff05047812 */ /* 0x001fc800078ec0ff */
[----:B------:R-:W-:-:S13]  /*6620*/  ISETP.GT.U32.AND P0, PT, R4, 0x477fffff, PT ;  /* 0x477fffff0400780c */ /* 0x000fda0003f04070 */
[----:B------:R-:W-:Y:S05]  /*6630*/  @P0 BRA `(.L_x_10515) ;  /* 0x00000000001c0947 */ /* 0x000fea0003800000 */
[----:B------:R-:W-:-:S13]  /*6640*/  ISETP.GE.U32.AND P0, PT, R4, 0x38800000, PT ;  /* 0x388000000400780c */ /* 0x000fda0003f06070 */
[----:B-----5:R-:W-:-:S04]  /*6650*/  @P0 SHF.R.U32.HI R0, RZ, 0x15, R5 ;  /* 0x00000015ff000819 */ /* 0x020fc80000011605 */
[----:B------:R-:W-:-:S04]  /*6660*/  @P0 LOP3.LUT R0, R0, 0x1, RZ, 0xc0, !PT ;  /* 0x0000000100000812 */ /* 0x000fc800078ec0ff */
[----:B------:R-:W-:-:S04]  /*6670*/  @P0 IADD3 R0, PT, PT, R5, 0x80fffff, R0 ;  /* 0x080fffff05000810 */ /* 0x000fc80007ffe000 */
[----:B------:R-:W-:Y:S01]  /*6680*/  @P0 SHF.R.U32.HI R0, RZ, 0x15, R0 ;  /* 0x00000015ff000819 */ /* 0x000fe20000011600 */
[----:B------:R-:W-:Y:S01]  /*6690*/  @!P0 FADD.FTZ R0, R4, 128 ;  /* 0x4300000004008421 */ /* 0x000fe20000010000 */
[----:B------:R-:W-:Y:S06]  /*66a0*/  BRA `(.L_x_10516) ;  /* 0x00000000000c7947 */ /* 0x000fec0003800000 */
.L_x_10515:
[----:B-----5:R-:W-:Y:S01]  /*66b0*/  IMAD.MOV.U32 R0, RZ, RZ, 0x7f ;  /* 0x0000007fff007424 */ /* 0x020fe200078e00ff */
[----:B------:R-:W-:-:S04]  /*66c0*/  ISETP.GT.U32.AND P0, PT, R4, 0x7f800000, PT ;  /* 0x7f8000000400780c */ /* 0x000fc80003f04070 */
[----:B------:R-:W-:-:S09]  /*66d0*/  SEL R0, R0, 0x7c, P0 ;  /* 0x0000007c00007807 */ /* 0x000fd20000000000 */
.L_x_10516:
[----:B------:R-:W-:Y:S05]  /*66e0*/  BSYNC.RECONVERGENT B0 ;  /* 0x0000000000007941 */ /* 0x000fea0003800200 */
.L_x_10514:
[----:B------:R-:W-:-:S04]  /*66f0*/  SHF.R.U32.HI R5, RZ, 0x18, R5 ;  /* 0x00000018ff057819 */ /* 0x000fc80000011605 */
[----:B------:R-:W-:-:S05]  /*6700*/  LOP3.LUT R5, R0, 0x80, R5, 0xf8, !PT ;  /* 0x0000008000057812 */ /* 0x000fca00078ef805 */
[----:B------:R0:W-:Y:S01]  /*6710*/  STG.E.U8 desc[UR36][R2.64], R5 ;  /* 0x0000000502007986 */ /* 0x0001e2000c101124 */
[----:B------:R-:W-:Y:S05]  /*6720*/  BRA `(.L_x_10487) ;  /* 0x00000000000c7947 */ /* 0x000fea0003800000 */
.L_x_10508:
[----:B-----5:R-:W0:Y:S02]  /*6730*/  I2F.S16 R0, R5 ;  /* 0x0000000500007306 */ /* 0x020e240000101400 */
[----:B0-----:R-:W-:-:S05]  /*6740*/  F2FP.BF16.F32.PACK_AB R0, RZ, R0 ;  /* 0x00000000ff00723e */ /* 0x001fca00000010ff */
[----:B------:R0:W-:Y:S02]  /*6750*/  STG.E.U16 desc[UR36][R2.64], R0 ;  /* 0x0000000002007986 */ /* 0x0001e4000c101524 */
.L_x_10487:
[----:B------:R-:W-:-:S07]  /*6760*/  VIADD R17, R17, 0x80 ;  /* 0x0000008011117836 */ /* 0x000fce0000000000 */
.L_x_10441:
[----:B------:R-:W-:Y:S05]  /*6770*/  BSYNC.RECONVERGENT B6 ;  /* 0x0000000000067941 */ /* 0x000fea0003800200 */
.L_x_10440:
[----:B------:R-:W0:Y:S01]  /*6780*/  LDCU UR4, c[0x0][0x380] ;  /* 0x00007000ff0477ac */ /* 0x000e220008000800 */
[----:B------:R-:W-:Y:S01]  /*6790*/  BSSY.RECONVERGENT B6, `(.L_x_10517) ;  /* 0x0000331000067945 */ /* 0x000fe20003800200 */
[----:B0-----:R-:W-:-:S13]  /*67a0*/  ISETP.GE.AND P0, PT, R17, UR4, PT ;  /* 0x0000000411007c0c */ /* 0x001fda000bf06270 */
[----:B------:R-:W-:Y:S05]  /*67b0*/  @P0 BRA `(.L_x_10518) ;  /* 0x0000003000b80947 */ /* 0x000fea0003800000 */
[----:B------:R-:W0:Y:S01]  /*67c0*/  LDCU UR4, c[0x0][0x388] ;  /* 0x00007100ff0477ac */ /* 0x000e220008000800 */
[----:B--2345:R-:W-:Y:S01]  /*67d0*/  MOV R0, RZ ;  /* 0x000000ff00007202 */ /* 0x03cfe20000000f00 */
[----:B------:R-:W-:Y:S01]  /*67e0*/  IMAD.MOV.U32 R16, RZ, RZ, RZ ;  /* 0x000000ffff107224 */ /* 0x000fe200078e00ff */
[----:B0-----:R-:W-:-:S09]  /*67f0*/  UISETP.NE.AND UP0, UPT, UR4, URZ, UPT ;  /* 0x000000ff0400728c */ /* 0x001fd2000bf05270 */
        /* <DEDUP_REMOVED lines=299> */
.L_x_10519:
[----:B------:R-:W1:Y:S01]  /*7ab0*/  LDCU.64 UR6, c[0x0][0x588] ;  /* 0x0000b100ff0677ac */ /* 0x000e620008000a00 */
[----:B------:R-:W-:-:S04]  /*7ac0*/  UPRMT UR4, UR40, 0x9910, URZ ;  /* 0x0000991028047896 */ /* 0x000fc800080000ff */
[----:B------:R-:W-:Y:S01]  /*7ad0*/  UISETP.GT.AND UP0, UPT, UR4, 0x9, UPT ;  /* 0x000000090400788c */ /* 0x000fe2000bf04270 */
[----:B-1----:R-:W-:-:S05]  /*7ae0*/  IADD3 R2, P0, PT, R0, UR6, RZ ;  /* 0x0000000600027c10 */ /* 0x002fca000ff1e0ff */
        /* <DEDUP_REMOVED lines=12> */
.L_x_10523:
[----:B------:R0:W5:Y:S01]  /*7bb0*/  LDG.E.U8 R0, desc[UR36][R2.64] ;  /* 0x0000002402007981 */ /* 0x000162000c1e1100 */
[----:B------:R-:W-:Y:S05]  /*7bc0*/  BRA `(.L_x_10525) ;  /* 0x0000000c004c7947 */ /* 0x000fea0003800000 */
.L_x_10522:
        /* <DEDUP_REMOVED lines=8> */
.L_x_10527:
[----:B------:R3:W5:Y:S01]  /*7c50*/  LDG.E.U16 R0, desc[UR36][R2.64] ;  /* 0x0000002402007981 */ /* 0x000762000c1e1500 */
[----:B------:R-:W-:Y:S05]  /*7c60*/  BRA `(.L_x_10525) ;  /* 0x0000000c00247947 */ /* 0x000fea0003800000 */
.L_x_10526:
[----:B------:R2:W5:Y:S01]  /*7c70*/  LDG.E.U16 R0, desc[UR36][R2.64] ;  /* 0x0000002402007981 */ /* 0x000562000c1e1500 */
[----:B------:R-:W-:Y:S05]  /*7c80*/  BRA `(.L_x_10525) ;  /* 0x0000000c001c7947 */ /* 0x000fea0003800000 */
.L_x_10521:
        /* <DEDUP_REMOVED lines=9> */
.L_x_10529:
[----:B------:R-:W2:Y:S02]  /*7d20*/  LDG.E.U16 R4, desc[UR36][R2.64] ;  /* 0x0000002402047981 */ /* 0x000ea4000c1e1500 */
[----:B--2---:R-:W-:-:S06]  /*7d30*/  HADD2.F32 R4, -RZ, R4.H0_H0 ;  /* 0x20000004ff047230 */ /* 0x004fcc0000004100 */
[----:B------:R-:W0:Y:S02]  /*7d40*/  F2I.FTZ.TRUNC.NTZ R4, R4 ;  /* 0x0000000400047305 */ /* 0x000e24000021f100 */
[----:B0-----:R-:W-:Y:S01]  /*7d50*/  PRMT R0, R4, 0x7610, R0 ;  /* 0x0000761004007816 */ /* 0x001fe20000000000 */
[----:B------:R-:W-:Y:S06]  /*7d60*/  BRA `(.L_x_10525) ;  /* 0x0000000800e47947 */ /* 0x000fec0003800000 */
.L_x_10528:
        /* <DEDUP_REMOVED lines=9> */
.L_x_10531:
[----:B------:R-:W2:Y:S02]  /*7e00*/  LDG.E.U16 R2, desc[UR36][R2.64] ;  /* 0x0000002402027981 */ /* 0x000ea4000c1e1500 */
[----:B--2---:R-:W-:-:S06]  /*7e10*/  HADD2.F32 R4, -RZ, R2.H0_H0 ;  /* 0x20000002ff047230 */ /* 0x004fcc0000004100 */
[----:B------:R-:W0:Y:S02]  /*7e20*/  F2I.FTZ.TRUNC.NTZ R4, R4 ;  /* 0x0000000400047305 */ /* 0x000e24000021f100 */
[----:B0-----:R-:W-:Y:S01]  /*7e30*/  PRMT R0, R4, 0x7610, R0 ;  /* 0x0000761004007816 */ /* 0x001fe20000000000 */
[----:B------:R-:W-:Y:S06]  /*7e40*/  BRA `(.L_x_10525) ;  /* 0x0000000800ac7947 */ /* 0x000fec0003800000 */
.L_x_10530:
[----:B------:R-:W2:Y:S02]  /*7e50*/  LDG.E.64 R2, desc[UR36][R2.64] ;  /* 0x0000002402027981 */ /* 0x000ea4000c1e1b00 */
[----:B--2---:R0:W1:Y:S02]  /*7e60*/  F2I.F64.TRUNC R0, R2 ;  /* 0x0000000200007311 */ /* 0x004064000030d100 */
[----:B01----:R-:W-:Y:S05]  /*7e70*/  BRA `(.L_x_10525) ;  /* 0x0000000800a07947 */ /* 0x003fea0003800000 */
.L_x_10520:
        /* <DEDUP_REMOVED lines=12> */
.L_x_10534:
[----:B------:R-:W2:Y:S02]  /*7f40*/  LDG.E.64 R2, desc[UR36][R2.64] ;  /* 0x0000002402027981 */ /* 0x000ea4000c1e1b00 */
[----:B--2---:R0:W1:Y:S02]  /*7f50*/  F2I.F64.TRUNC R0, R2 ;  /* 0x0000000200007311 */ /* 0x004064000030d100 */
[----:B01----:R-:W-:Y:S05]  /*7f60*/  BRA `(.L_x_10525) ;  /* 0x0000000800647947 */ /* 0x003fea0003800000 */
.L_x_10533:
        /* <DEDUP_REMOVED lines=27> */
.L_x_10536:
        /* <DEDUP_REMOVED lines=14> */
.L_x_10535:
[----:B------:R-:W2:Y:S02]  /*8200*/  LDG.E.U16 R4, desc[UR36][R2.64] ;  /* 0x0000002402047981 */ /* 0x000ea4000c1e1500 */
[----:B--2---:R-:W-:-:S06]  /*8210*/  IMAD.U32 R4, R4, 0x10000, RZ ;  /* 0x0001000004047824 */ /* 0x004fcc00078e00ff */
[----:B------:R-:W0:Y:S02]  /*8220*/  F2I.FTZ.TRUNC.NTZ R4, R4 ;  /* 0x0000000400047305 */ /* 0x000e24000021f100 */
[----:B0-----:R-:W-:Y:S01]  /*8230*/  PRMT R0, R4, 0x7610, R0 ;  /* 0x0000761004007816 */ /* 0x001fe20000000000 */
[----:B------:R-:W-:Y:S06]  /*8240*/  BRA `(.L_x_10525) ;  /* 0x0000000400ac7947 */ /* 0x000fec0003800000 */
.L_x_10532:
        /* <DEDUP_REMOVED lines=10> */
.L_x_10539:
        /* <DEDUP_REMOVED lines=21> */
.L_x_10543:
[----:B------:R-:W-:Y:S05]  /*8440*/  BSYNC.RECONVERGENT B1 ;  /* 0x0000000000017941 */ /* 0x000fea0003800200 */
.L_x_10542:
[----:B------:R-:W-:Y:S01]  /*8450*/  IMAD.SHL.U32 R0, R0, 0x100000, RZ ;  /* 0x0010000000007824 */ /* 0x000fe200078e00ff */
[----:B------:R-:W-:-:S04]  /*8460*/  LEA R2, R2, 0x3b800000, 0x17 ;  /* 0x3b80000002027811 */ /* 0x000fc800078eb8ff */
[----:B------:R-:W-:-:S07]  /*8470*/  LOP3.LUT R4, R2, R0, R7, 0xfe, !PT ;  /* 0x0000000002047212 */ /* 0x000fce00078efe07 */
.L_x_10541:
[----:B------:R-:W-:Y:S05]  /*8480*/  BSYNC.RECONVERGENT B0 ;  /* 0x0000000000007941 */ /* 0x000fea0003800200 */
.L_x_10540:
[----:B------:R-:W0:Y:S02]  /*8490*/  F2I.FTZ.TRUNC.NTZ R4, R4 ;  /* 0x0000000400047305 */ /* 0x000e24000021f100 */
[----:B0-----:R-:W-:Y:S01]  /*84a0*/  PRMT R0, R4, 0x7610, R0 ;  /* 0x0000761004007816 */ /* 0x001fe20000000000 */
[----:B------:R-:W-:Y:S06]  /*84b0*/  BRA `(.L_x_10525) ;  /* 0x0000000400107947 */ /* 0x000fec0003800000 */
.L_x_10538:
        /* <DEDUP_REMOVED lines=21> */
.L_x_10547:
[----:B------:R-:W-:Y:S05]  /*8610*/  BSYNC.RECONVERGENT B1 ;  /* 0x0000000000017941 */ /* 0x000fea0003800200 */
.L_x_10546:
[----:B------:R-:W-:Y:S01]  /*8620*/  IMAD.SHL.U32 R0, R0, 0x200000, RZ ;  /* 0x0020000000007824 */ /* 0x000fe200078e00ff */
[----:B------:R-:W-:-:S04]  /*8630*/  LEA R2, R2, 0x37800000, 0x17 ;  /* 0x3780000002027811 */ /* 0x000fc800078eb8ff */
[----:B------:R-:W-:-:S07]  /*8640*/  LOP3.LUT R4, R2, R0, R7, 0xfe, !PT ;  /* 0x0000000002047212 */ /* 0x000fce00078efe07 */
.L_x_10545:
[----:B------:R-:W-:Y:S05]  /*8650*/  BSYNC.RECONVERGENT B0 ;  /* 0x0000000000007941 */ /* 0x000fea0003800200 */
.L_x_10544:
[----:B------:R-:W0:Y:S02]  /*8660*/  F2I.FTZ.TRUNC.NTZ R4, R4 ;  /* 0x0000000400047305 */ /* 0x000e24000021f100 */
[----:B0-----:R-:W-:Y:S01]  /*8670*/  PRMT R0, R4, 0x7610, R0 ;  /* 0x0000761004007816 */ /* 0x001fe20000000000 */
[----:B------:R-:W-:Y:S06]  /*8680*/  BRA `(.L_x_10525) ;  /* 0x00000000009c7947 */ /* 0x000fec0003800000 */
.L_x_10537:
        /* <DEDUP_REMOVED lines=14> */
.L_x_10551:
[----:B------:R-:W-:Y:S05]  /*8770*/  BSYNC.RECONVERGENT B0 ;  /* 0x0000000000007941 */ /* 0x000fea0003800200 */
.L_x_10550:
[----:B------:R-:W0:Y:S02]  /*8780*/  F2I.FTZ.TRUNC.NTZ R4, R4 ;  /* 0x0000000400047305 */ /* 0x000e24000021f100 */
[----:B0-----:R-:W-:Y:S01]  /*8790*/  PRMT R0, R4, 0x7610, R0 ;  /* 0x0000761004007816 */ /* 0x001fe20000000000 */
[----:B------:R-:W-:Y:S06]  /*87a0*/  BRA `(.L_x_10525) ;  /* 0x0000000000547947 */ /* 0x000fec0003800000 */
.L_x_10524:
        /* <DEDUP_REMOVED lines=11> */
[----:B------:R-:W-:Y:S01]  /*8860*/  IMAD.U32 R7, RZ, RZ, UR7 ;  /* 0x00000007ff077e24 */ /* 0x000fe2000f8e00ff */
[----:B---3--:R-:W-:Y:S01]  /*8870*/  MOV R10, UR8 ;  /* 0x00000008000a7c02 */ /* 0x008fe20008000f00 */
[----:B------:R-:W-:-:S07]  /*8880*/  IMAD.U32 R11, RZ, RZ, UR9 ;  /* 0x00000009ff0b7e24 */ /* 0x000fce000f8e00ff */
[----:B------:R-:W-:-:S07]  /*8890*/  LEPC R20, `(.L_x_10552) ;  /* 0x000000001014794e */ /* 0x000fce0000000000 */
[----:B--2---:R-:W-:Y:S05]  /*88a0*/  CALL.ABS.NOINC R2 ;  /* 0x0000000002007343 */ /* 0x004fea0003c00000 */
.L_x_10552:
[----:B------:R-:W-:Y:S01]  /*88b0*/  PRMT R0, RZ, 0x7610, R0 ;  /* 0x00007610ff007816 */ /* 0x000fe20000000000 */
[----:B------:R-:W-:Y:S06]  /*88c0*/  BRA `(.L_x_10525) ;  /* 0x00000000000c7947 */ /* 0x000fec0003800000 */
.L_x_10549:
[----:B------:R0:W5:Y:S01]  /*88d0*/  LDG.E.U16 R0, desc[UR36][R2.64] ;  /* 0x0000002402007981 */ /* 0x000162000c1e1500 */
[----:B------:R-:W-:Y:S05]  /*88e0*/  BRA `(.L_x_10525) ;  /* 0x0000000000047947 */ /* 0x000fea0003800000 */
.L_x_10548:
[----:B------:R0:W5:Y:S02]  /*88f0*/  LDG.E.U16 R0, desc[UR36][R2.64] ;  /* 0x0000002402007981 */ /* 0x000164000c1e1500 */
.L_x_10525:
[----:B------:R-:W2:Y:S01]  /*8900*/  LDCU.U16 UR4, c[0x0][0x590] ;  /* 0x0000b200ff0477ac */ /* 0x000ea20008000400 */
[----:B------:R-:W-:Y:S01]  /*8910*/  BSSY.RECONVERGENT B0, `(.L_x_10553) ;  /* 0x000002f000007945 */ /* 0x000fe20003800200 */
[----:B--2---:R-:W-:-:S04]  /*8920*/  UPRMT UR4, UR4, 0x9910, URZ ;  /* 0x0000991004047896 */ /* 0x004fc800080000ff */
[----:B------:R-:W-:-:S09]  /*8930*/  UISETP.GE.AND UP0, UPT, UR4, URZ, UPT ;  /* 0x000000ff0400728c */ /* 0x000fd2000bf06270 */
[----:B------:R-:W-:Y:S05]  /*8940*/  BRA.U !UP0, `(.L_x_10554) ;  /* 0x0000000108907547 */ /* 0x000fea000b800000 */
[----:B------:R-:W-:Y:S01]  /*8950*/  UISETP.NE.AND UP0, UPT, UR4, URZ, UPT ;  /* 0x000000ff0400728c */ /* 0x000fe2000bf05270 */
[----:B------:R-:W-:-:S08]  /*8960*/  HFMA2 R5, -RZ, RZ, 0, 5.9604644775390625e-08 ;  /* 0x00000001ff057431 */ /* 0x000fd000000001ff */
        /* <DEDUP_REMOVED lines=17> */
.L_x_10558:
        /* <DEDUP_REMOVED lines=15> */
.L_x_10557:
[----:B------:R-:W-:Y:S05]  /*8b70*/  BSYNC.RECONVERGENT B1 ;  /* 0x0000000000017941 */ /* 0x000fea0003800200 */
.L_x_10556:
[----:B------:R-:W-:Y:S05]  /*8b80*/  BRA `(.L_x_10555) ;  /* 0x00000000001c7947 */ /* 0x000fea0003800000 */
.L_x_10554:
[C---:B01-345:R-:W-:Y:S02]  /*8b90*/  PRMT R2, R0.reuse, 0x9910, RZ ;  /* 0x0000991000027816 */ /* 0x07bfe400000000ff */
[----:B------:R-:W-:Y:S02]  /*8ba0*/  PRMT R5, R0, 0x7610, R5 ;  /* 0x0000761000057816 */ /* 0x000fe40000000005 */
[----:B------:R-:W-:-:S13]  /*8bb0*/  ISETP.NE.AND P0, PT, R2, 0x1, PT ;  /* 0x000000010200780c */ /* 0x000fda0003f05270 */
[----:B------:R-:W-:Y:S05]  /*8bc0*/  @!P0 BRA `(.L_x_10555) ;  /* 0x00000000000c8947 */ /* 0x000fea0003800000 */
[----:B------:R-:W-:Y:S01]  /*8bd0*/  ISETP.NE.AND P0, PT, R2, -0x1, PT ;  /* 0xffffffff0200780c */ /* 0x000fe20003f05270 */
[----:B------:R-:W-:-:S12]  /*8be0*/  IMAD.U32 R5, RZ, RZ, UR38 ;  /* 0x00000026ff057e24 */ /* 0x000fd8000f8e00ff */
[----:B------:R-:W-:-:S07]  /*8bf0*/  @P0 PRMT R5, RZ, 0x7610, R5 ;  /* 0x00007610ff050816 */ /* 0x000fce0000000005 */
.L_x_10555:
[----:B------:R-:W-:Y:S05]  /*8c00*/  BSYNC.RECONVERGENT B0 ;  /* 0x0000000000007941 */ /* 0x000fea0003800200 */
.L_x_10553:
[----:B------:R-:W0:Y:S01]  /*8c10*/  LDCU.64 UR6, c[0x0][0x580] ;  /* 0x0000b000ff0677ac */ /* 0x000e220008000a00 */
[----:B------:R-:W-:-:S04]  /*8c20*/  UPRMT UR4, UR41, 0x9910, URZ ;  /* 0x0000991029047896 */ /* 0x000fc800080000ff */
[----:B------:R-:W-:Y:S01]  /*8c30*/  UISETP.GT.AND UP0, UPT, UR4, 0x9, UPT ;  /* 0x000000090400788c */ /* 0x000fe2000bf04270 */
[----:B01-34-:R-:W-:-:S04]  /*8c40*/  IADD3 R2, P0, PT, R16, UR6, RZ ;  /* 0x0000000610027c10 */ /* 0x01bfc8000ff1e0ff */
        /* <DEDUP_REMOVED lines=12> */
.L_x_10562:
[----:B------:R0:W-:Y:S01]  /*8d10*/  STG.E.U8 desc[UR36][R2.64], R5 ;  /* 0x0000000502007986 */ /* 0x0001e2000c101124 */
[----:B------:R-:W-:Y:S05]  /*8d20*/  BRA `(.L_x_10564) ;  /* 0x0000000c00587947 */ /* 0x000fea0003800000 */
.L_x_10561:
        /* <DEDUP_REMOVED lines=11> */
.L_x_10566:
[----:B------:R-:W-:-:S05]  /*8de0*/  PRMT R5, R5, 0x9910, RZ ;  /* 0x0000991005057816 */ /* 0x000fca00000000ff */
[----:B------:R3:W-:Y:S01]  /*8df0*/  STG.E desc[UR36][R2.64], R5 ;  /* 0x0000000502007986 */ /* 0x0007e2000c101924 */
[----:B------:R-:W-:Y:S05]  /*8e00*/  BRA `(.L_x_10564) ;  /* 0x0000000c00207947 */ /* 0x000fea0003800000 */
.L_x_10565:
[----:B------:R2:W-:Y:S01]  /*8e10*/  STG.E.U16 desc[UR36][R2.64], R5 ;  /* 0x0000000502007986 */ /* 0x0005e2000c101524 */
[----:B------:R-:W-:Y:S05]  /*8e20*/  BRA `(.L_x_10564) ;  /* 0x0000000c00187947 */ /* 0x000fea0003800000 */
.L_x_10560:
        /* <DEDUP_REMOVED lines=9> */
.L_x_10568:
[----:B-----5:R-:W0:Y:S02]  /*8ec0*/  I2F.S16 R0, R5 ;  /* 0x0000000500007306 */ /* 0x020e240000101400 */
[----:B0-----:R-:W-:-:S05]  /*8ed0*/  F2FP.F16.F32.PACK_AB R0, RZ, R0 ;  /* 0x00000000ff00723e */ /* 0x001fca00000000ff */
[----:B------:R0:W-:Y:S01]  /*8ee0*/  STG.E.U16 desc[UR36][R2.64], R0 ;  /* 0x0000000002007986 */ /* 0x0001e2000c101524 */
[----:B------:R-:W-:Y:S05]  /*8ef0*/  BRA `(.L_x_10564) ;  /* 0x0000000800e47947 */ /* 0x000fea0003800000 */
.L_x_10567:
        /* <DEDUP_REMOVED lines=10> */
.L_x_10570:
[----:B------:R-:W0:Y:S02]  /*8fa0*/  I2F.S16 R5, R5 ;  /* 0x0000000500057306 */ /* 0x000e240000101400 */
[----:B0-----:R-:W-:-:S04]  /*8fb0*/  F2FP.F16.F32.PACK_AB R5, RZ, R5 ;  /* 0x00000005ff05723e */ /* 0x001fc800000000ff */
[----:B------:R-:W-:-:S05]  /*8fc0*/  PRMT R5, R5, 0x5410, RZ ;  /* 0x0000541005057816 */ /* 0x000fca00000000ff */
[----:B------:R0:W-:Y:S01]  /*8fd0*/  STG.E desc[UR36][R2.64], R5 ;  /* 0x0000000502007986 */ /* 0x0001e2000c101924 */
[----:B------:R-:W-:Y:S05]  /*8fe0*/  BRA `(.L_x_10564) ;  /* 0x0000000800a87947 */ /* 0x000fea0003800000 */
.L_x_10569:
[----:B------:R-:W0:Y:S02]  /*8ff0*/  I2F.F64.S16 R4, R5 ;  /* 0x0000000500047312 */ /* 0x000e240000101c00 */
[----:B0-----:R0:W-:Y:S01]  /*9000*/  STG.E.64 desc[UR36][R2.64], R4 ;  /* 0x0000000402007986 */ /* 0x0011e2000c101b24 */
[----:B------:R-:W-:Y:S05]  /*9010*/  BRA `(.L_x_10564) ;  /* 0x00000008009c7947 */ /* 0x000fea0003800000 */
.L_x_10559:
        /* <DEDUP_REMOVED lines=12> */
.L_x_10574:
        /* <DEDUP_REMOVED lines=18> */
.L_x_10577:
[----:B------:R-:W-:-:S04]  /*9200*/  SHF.R.U32.HI R5, RZ, 0x18, R5 ;  /* 0x00000018ff057819 */ /* 0x000fc80000011605 */
[----:B------:R-:W-:-:S07]  /*9210*/  LOP3.LUT R0, R0, 0x80, R5, 0xf8, !PT ;  /* 0x0000008000007812 */ /* 0x000fce00078ef805 */
.L_x_10576:
[----:B------:R-:W-:Y:S05]  /*9220*/  BSYNC.RECONVERGENT B0 ;  /* 0x0000000000007941 */ /* 0x000fea0003800200 */
.L_x_10575:
[----:B------:R0:W-:Y:S01]  /*9230*/  STG.E.U8 desc[UR36][R2.64], R0 ;  /* 0x0000000002007986 */ /* 0x0001e2000c101124 */
[----:B------:R-:W-:Y:S05]  /*9240*/  BRA `(.L_x_10564) ;  /* 0x0000000800107947 */ /* 0x000fea0003800000 */
.L_x_10573:
        /* <DEDUP_REMOVED lines=18> */
.L_x_10580:
[----:B------:R-:W-:-:S04]  /*9370*/  SHF.R.U32.HI R5, RZ, 0x18, R5 ;  /* 0x00000018ff057819 */ /* 0x000fc80000011605 */
[----:B------:R-:W-:-:S07]  /*9380*/  LOP3.LUT R0, R0, 0x80, R5, 0xf8, !PT ;  /* 0x0000008000007812 */ /* 0x000fce00078ef805 */
.L_x_10579:
[----:B------:R-:W-:Y:S05]  /*9390*/  BSYNC.RECONVERGENT B0 ;  /* 0x0000000000007941 */ /* 0x000fea0003800200 */
.L_x_10578:
[----:B------:R0:W-:Y:S01]  /*93a0*/  STG.E.U8 desc[UR36][R2.64], R0 ;  /* 0x0000000002007986 */ /* 0x0001e2000c101124 */
[----:B------:R-:W-:Y:S05]  /*93b0*/  BRA `(.L_x_10564) ;  /* 0x0000000400b47947 */ /* 0x000fea0003800000 */
.L_x_10572:
        /* <DEDUP_REMOVED lines=11> */
[----:B------:R-:W-:Y:S02]  /*9470*/  @P1 LOP3.LUT P0, RZ, R6, 0x3fffff, R5, 0xf8, !PT ;  /* 0x003fffff06ff1812 */ /* 0x000fe4000780f805 */
[----:B------:R-:W-:Y:S02]  /*9480*/  @P1 LOP3.LUT R0, R0, 0x1, RZ, 0xc0, !PT ;  /* 0x0000000100001812 */ /* 0x000fe400078ec0ff */
[----:B------:R-:W-:Y:S02]  /*9490*/  @P1 IADD3 R6, PT, PT, R4, 0x1, RZ ;  /* 0x0000000104061810 */ /* 0x000fe40007ffe0ff */
[----:B------:R-:W-:Y:S01]  /*94a0*/  @P1 ISETP.EQ.U32.AND P2, PT, R0, 0x1, P0 ;  /* 0x000000010000180c */ /* 0x000fe20000742070 */
[----:B------:R-:W-:Y:S01]  /*94b0*/  IMAD.MOV.U32 R0, RZ, RZ, 0xff ;  /* 0x000000ffff007424 */ /* 0x000fe200078e00ff */
[----:B------:R-:W-:-:S02]  /*94c0*/  PLOP3.LUT P0, PT, PT, PT, PT, 0x80, 0x8 ;  /* 0x000000000008781c */ /* 0x000fc40003f0f070 */
[----:B------:R-:W-:Y:S02]  /*94d0*/  @P1 PLOP3.LUT P0, PT, P2, PT, PT, 0x80, 0x8 ;  /* 0x000000000008181c */ /* 0x000fe4000170f070 */
[----:B------:R-:W-:-:S11]  /*94e0*/  PRMT R5, R0, 0x7610, R5 ;  /* 0x0000761000057816 */ /* 0x000fd60000000005 */
[----:B------:R-:W-:-:S04]  /*94f0*/  @!P0 IMAD.MOV R6, RZ, RZ, R4 ;  /* 0x000000ffff068224 */ /* 0x000fc800078e0204 */
[----:B------:R-:W-:-:S05]  /*9500*/  @P1 IMAD.MOV.U32 R5, RZ, RZ, R6 ;  /* 0x000000ffff051224 */ /* 0x000fca00078e0006 */
[----:B------:R0:W-:Y:S01]  /*9510*/  STG.E.U8 desc[UR36][R2.64], R5 ;  /* 0x0000000502007986 */ /* 0x0001e2000c101124 */
[----:B------:R-:W-:Y:S05]  /*9520*/  BRA `(.L_x_10564) ;  /* 0x0000000400587947 */ /* 0x000fea0003800000 */
.L_x_10582:
[----:B------:R-:W-:-:S05]  /*9530*/  PRMT R5, R5, 0x9910, RZ ;  /* 0x0000991005057816 */ /* 0x000fca00000000ff */
[----:B------:R-:W-:-:S05]  /*9540*/  IMAD.MOV.U32 R4, RZ, RZ, R5 ;  /* 0x000000ffff047224 */ /* 0x000fca00078e0005 */
[----:B------:R-:W-:-:S05]  /*9550*/  SHF.R.S32.HI R5, RZ, 0x1f, R4 ;  /* 0x0000001fff057819 */ /* 0x000fca0000011404 */
[----:B------:R0:W-:Y:S01]  /*9560*/  STG.E.64 desc[UR36][R2.64], R4 ;  /* 0x0000000402007986 */ /* 0x0001e2000c101b24 */
[----:B------:R-:W-:Y:S05]  /*9570*/  BRA `(.L_x_10564) ;  /* 0x0000000400447947 */ /* 0x000fea0003800000 */
.L_x_10581:
[----:B------:R-:W-:-:S05]  /*9580*/  PRMT R5, R5, 0x9910, RZ ;  /* 0x0000991005057816 */ /* 0x000fca00000000ff */
[----:B------:R0:W-:Y:S01]  /*9590*/  STG.E desc[UR36][R2.64], R5 ;  /* 0x0000000502007986 */ /* 0x0001e2000c101924 */
[----:B------:R-:W-:Y:S05]  /*95a0*/  BRA `(.L_x_10564) ;  /* 0x0000000400387947 */ /* 0x000fea0003800000 */
.L_x_10571:
        /* <DEDUP_REMOVED lines=11> */
.L_x_10584:
[----:B------:R-:W-:Y:S01]  /*9660*/  CS2R R6, SRZ ;  /* 0x0000000000067805 */ /* 0x000fe2000001ff00 */
[----:B------:R-:W0:Y:S04]  /*9670*/  I2F.F64.S16 R4, R5 ;  /* 0x0000000500047312 */ /* 0x000e280000101c00 */
[----:B0-----:R0:W-:Y:S01]  /*9680*/  STG.E.128 desc[UR36][R2.64], R4 ;  /* 0x0000000402007986 */ /* 0x0011e2000c101d24 */
[----:B------:R-:W-:Y:S05]  /*9690*/  BRA `(.L_x_10564) ;  /* 0x0000000000fc7947 */ /* 0x000fea0003800000 */
.L_x_10583:
[----:B------:R-:W-:-:S09]  /*96a0*/  UISETP.NE.AND UP0, UPT, UR4, 0xf, UPT ;  /* 0x0000000f0400788c */ /* 0x000fd2000bf05270 */
[----:B------:R-:W-:Y:S05]  /*96b0*/  BRA.U !UP0, `(.L_x_10585) ;  /* 0x0000000108e87547 */ /* 0x000fea000b800000 */
[----:B------:R-:W-:-:S09]  /*96c0*/  UISETP.NE.AND UP0, UPT, UR4, 0x17, UPT ;  /* 0x000000170400788c */ /* 0x000fd2000bf05270 */
[----:B------:R-:W-:Y:S05]  /*96d0*/  BRA.U !UP0, `(.L_x_10586) ;  /* 0x0000000108907547 */ /* 0x000fea000b800000 */
[----:B------:R-:W-:-:S09]  /*96e0*/  UISETP.NE.AND UP0, UPT, UR4, 0x18, UPT ;  /* 0x000000180400788c */ /* 0x000fd2000bf05270 */
[----:B------:R-:W-:Y:S05]  /*96f0*/  BRA.U !UP0, `(.L_x_10587) ;  /* 0x0000000108447547 */ /* 0x000fea000b800000 */
.L_x_10563:
[----:B-----5:R-:W-:Y:S01]  /*9700*/  MOV R0, 0x0 ;  /* 0x0000000000007802 */ /* 0x020fe20000000f00 */
[----:B------:R-:W0:Y:S01]  /*9710*/  LDCU.64 UR4, c[0x4][0x198] ;  /* 0x01003300ff0477ac */ /* 0x000e220008000a00 */
[----:B------:R-:W-:Y:S02]  /*9720*/  HFMA2 R13, -RZ, RZ, 0, 0 ;  /* 0x00000000ff0d7431 */ /* 0x000fe400000001ff */
[----:B------:R-:W-:Y:S01]  /*9730*/  IMAD.MOV.U32 R8, RZ, RZ, 0x65 ;  /* 0x00000065ff087424 */ /* 0x000fe200078e00ff */
[----:B------:R1:W2:Y:S01]  /*9740*/  LDC.64 R2, c[0x4][R0] ;  /* 0x0100000000027b82 */ /* 0x0002a20000000a00 */
[----:B------:R-:W3:Y:S01]  /*9750*/  LDCU.64 UR6, c[0x4][0x1a0] ;  /* 0x01003400ff0677ac */ /* 0x000ee20008000a00 */
[----:B------:R-:W-:Y:S01]  /*9760*/  IMAD.MOV.U32 R12, RZ, RZ, 0x1 ;  /* 0x00000001ff0c7424 */ /* 0x000fe200078e00ff */
[----:B------:R-:W4:Y:S01]  /*9770*/  LDCU.64 UR8, c[0x4][0x50] ;  /* 0x01000a00ff0877ac */ /* 0x000f220008000a00 */
[----:B0-----:R-:W-:Y:S01]  /*9780*/  MOV R4, UR4 ;  /* 0x0000000400047c02 */ /* 0x001fe20008000f00 */
[----:B------:R-:W-:-:S02]  /*9790*/  IMAD.U32 R5, RZ, RZ, UR5 ;  /* 0x00000005ff057e24 */ /* 0x000fc4000f8e00ff */
[----:B---3--:R-:W-:Y:S02]  /*97a0*/  IMAD.U32 R6, RZ, RZ, UR6 ;  /* 0x00000006ff067e24 */ /* 0x008fe4000f8e00ff */
[----:B------:R-:W-:Y:S01]  /*97b0*/  IMAD.U32 R7, RZ, RZ, UR7 ;  /* 0x00000007ff077e24 */ /* 0x000fe2000f8e00ff */
[----:B----4-:R-:W-:Y:S01]  /*97c0*/  MOV R10, UR8 ;  /* 0x00000008000a7c02 */ /* 0x010fe20008000f00 */
[----:B-1----:R-:W-:-:S07]  /*97d0*/  IMAD.U32 R11, RZ, RZ, UR9 ;  /* 0x00000009ff0b7e24 */ /* 0x002fce000f8e00ff */
[----:B------:R-:W-:-:S07]  /*97e0*/  LEPC R20, `(.L_x_10588) ;  /* 0x000000001014794e */ /* 0x000fce0000000000 */
[----:B--2---:R-:W-:Y:S05]  /*97f0*/  CALL.ABS.NOINC R2 ;  /* 0x0000000002007343 */ /* 0x004fea0003c00000 */
.L_x_10588:
[----:B------:R-:W-:Y:S05]  /*9800*/  BRA `(.L_x_10564) ;  /* 0x0000000000a07947 */ /* 0x000fea0003800000 */
.L_x_10587:
        /* <DEDUP_REMOVED lines=13> */
.L_x_10590:
[----:B------:R-:W-:Y:S05]  /*98e0*/  BSYNC.RECONVERGENT B0 ;  /* 0x0000000000007941 */ /* 0x000fea0003800200 */
.L_x_10589:
[----:B------:R-:W-:-:S05]  /*98f0*/  LOP3.LUT R7, R0, 0x80, R7, 0xf8, !PT ;  /* 0x0000008000077812 */ /* 0x000fca00078ef807 */
[----:B------:R0:W-:Y:S01]  /*9900*/  STG.E.U8 desc[UR36][R2.64], R7 ;  /* 0x0000000702007986 */ /* 0x0001e2000c101124 */
[----:B------:R-:W-:Y:S05]  /*9910*/  BRA `(.L_x_10564) ;  /* 0x00000000005c7947 */ /* 0x000fea0003800000 */
.L_x_10586:
        /* <DEDUP_REMOVED lines=12> */
.L_x_10592:
[----:B-----5:R-:W-:Y:S01]  /*99e0*/  IMAD.MOV.U32 R0, RZ, RZ, 0x7f ;  /* 0x0000007fff007424 */ /* 0x020fe200078e00ff */
[----:B------:R-:W-:-:S04]  /*99f0*/  ISETP.GT.U32.AND P0, PT, R4, 0x7f800000, PT ;  /* 0x7f8000000400780c */ /* 0x000fc80003f04070 */
[----:B------:R-:W-:-:S09]  /*9a00*/  SEL R0, R0, 0x7c, P0 ;  /* 0x0000007c00007807 */ /* 0x000fd20000000000 */
.L_x_10593:
[----:B------:R-:W-:Y:S05]  /*9a10*/  BSYNC.RECONVERGENT B0 ;  /* 0x0000000000007941 */ /* 0x000fea0003800200 */
.L_x_10591:
[----:B------:R-:W-:-:S04]  /*9a20*/  SHF.R.U32.HI R5, RZ, 0x18, R5 ;  /* 0x00000018ff057819 */ /* 0x000fc80000011605 */
[----:B------:R-:W-:-:S05]  /*9a30*/  LOP3.LUT R5, R0, 0x80, R5, 0xf8, !PT ;  /* 0x0000008000057812 */ /* 0x000fca00078ef805 */
[----:B------:R0:W-:Y:S01]  /*9a40*/  STG.E.U8 desc[UR36][R2.64], R5 ;  /* 0x0000000502007986 */ /* 0x0001e2000c101124 */
[----:B------:R-:W-:Y:S05]  /*9a50*/  BRA `(.L_x_10564) ;  /* 0x00000000000c7947 */ /* 0x000fea0003800000 */
.L_x_10585:
[----:B-----5:R-:W0:Y:S02]  /*9a60*/  I2F.S16 R0, R5 ;  /* 0x0000000500007306 */ /* 0x020e240000101400 */
[----:B0-----:R-:W-:-:S05]  /*9a70*/  F2FP.BF16.F32.PACK_AB R0, RZ, R0 ;  /* 0x00000000ff00723e */ /* 0x001fca00000010ff */
[----:B------:R0:W-:Y:S02]  /*9a80*/  STG.E.U16 desc[UR36][R2.64], R0 ;  /* 0x0000000002007986 */ /* 0x0001e4000c101524 */
.L_x_10564:
[----:B------:R-:W-:-:S07]  /*9a90*/  VIADD R17, R17, 0x80 ;  /* 0x0000008011117836 */ /* 0x000fce0000000000 */
.L_x_10518:
[----:B------:R-:W-:Y:S05]  /*9aa0*/  BSYNC.RECONVERGENT B6 ;  /* 0x0000000000067941 */ /* 0x000fea0003800200 */
.L_x_10517:
[----:B------:R-:W0:Y:S02]  /*9ab0*/  LDCU UR4, c[0x0][0x380] ;  /* 0x00007000ff0477ac */ /* 0x000e240008000800 */
[----:B0-----:R-:W-:-:S13]  /*9ac0*/  ISETP.GE.AND P0, PT, R17, UR4, PT ;  /* 0x0000000411007c0c */ /* 0x001fda000bf06270 */
[----:B------:R-:W-:Y:S05]  /*9ad0*/  @P0 EXIT ;  /* 0x000000000000094d */ /* 0x000fea0003800000 */
        /* <DEDUP_REMOVED lines=303> */
.L_x_10594:
[----:B------:R-:W1:Y:S01]  /*add0*/  LDCU.128 UR8, c[0x0][0x580] ;  /* 0x0000b000ff0877ac */ /* 0x000e620008000c00 */
[----:B------:R-:W-:-:S04]  /*ade0*/  UPRMT UR4, UR40, 0x9910, URZ ;  /* 0x0000991028047896 */ /* 0x000fc800080000ff */
[----:B------:R-:W-:Y:S01]  /*adf0*/  UISETP.GT.AND UP0, UPT, UR4, 0x9, UPT ;  /* 0x000000090400788c */ /* 0x000fe2000bf04270 */
[----:B-1----:R-:W-:Y:S02]  /*ae00*/  IADD3 R2, P1, PT, R0, UR10, RZ ;  /* 0x0000000a00027c10 */ /* 0x002fe4000ff3e0ff */
        /* <DEDUP_REMOVED lines=14> */
.L_x_10598:
[----:B------:R0:W5:Y:S01]  /*aef0*/  LDG.E.U8 R0, desc[UR36][R2.64] ;  /* 0x0000002402007981 */ /* 0x000162000c1e1100 */
[----:B------:R-:W-:Y:S05]  /*af00*/  BRA `(.L_x_10600) ;  /* 0x0000000c004c7947 */ /* 0x000fea0003800000 */
.L_x_10597:
        /* <DEDUP_REMOVED lines=8> */
.L_x_10602:
[----:B------:R0:W5:Y:S01]  /*af90*/  LDG.E.U16 R0, desc[UR36][R2.64] ;  /* 0x0000002402007981 */ /* 0x000162000c1e1500 */
[----:B------:R-:W-:Y:S05]  /*afa0*/  BRA `(.L_x_10600) ;  /* 0x0000000c00247947 */ /* 0x000fea0003800000 */
.L_x_10601:
[----:B------:R4:W5:Y:S01]  /*afb0*/  LDG.E.U16 R0, desc[UR36][R2.64] ;  /* 0x0000002402007981 */ /* 0x000962000c1e1500 */
[----:B------:R-:W-:Y:S05]  /*afc0*/  BRA `(.L_x_10600) ;  /* 0x0000000c001c7947 */ /* 0x000fea0003800000 */
.L_x_10596:
[----:B------:R-:W-:-:S09]  /*afd0*/  UISETP.GT.AND UP0, UPT, UR4, 0x6, UPT ;  /* 0x000000060400788c */ /* 0x000fd2000bf04270 */
[----:B------:R-:W-:Y:S05]  /*afe0*/  BRA.U UP0, `(.L_x_10603) ;  /* 0x0000000100307547 */ /* 0x000fea000b800000 */
[----:B------:R-:W-:-:S09]  /*aff0*/  UISETP.NE.AND UP0, UPT, UR4, 0x5, UPT ;  /* 0x000000050400788c */ /* 0x000fd2000bf05270 */
[----:B------:R-:W-:Y:S05]  /*b000*/  BRA.U !UP0, `(.L_x_10604) ;  /* 0x0000000108147547 */ /* 0x000fea000b800000 */
[----:B------:R-:W-:-:S09]  /*b010*/  UISETP.NE.AND UP0, UPT, UR4, 0x6, UPT ;  /* 0x000000060400788c */ /* 0x000fd2000bf05270 */
[----:B------:R-:W-:Y:S05]  /*b020*/  BRA.U UP0, `(.L_x_10599) ;  /* 0x0000000900b07547 */ /* 0x000fea000b800000 */
[----:B------:R-:W2:Y:S02]  /*b030*/  LDG.E R2, desc[UR36][R2.64] ;  /* 0x0000002402027981 */ /* 0x000ea4000c1e1900 */
[----:B--2---:R2:W3:Y:S01]  /*b040*/  F2I.FTZ.TRUNC.NTZ R0, R2 ;  /* 0x0000000200007305 */ /* 0x0044e2000021f100 */
[----:B------:R-:W-:Y:S05]  /*b050*/  BRA `(.L_x_10600) ;  /* 0x0000000800f87947 */ /* 0x000fea0003800000 */
.L_x_10604:
[----:B------:R-:W2:Y:S02]  /*b060*/  LDG.E.U16 R4, desc[UR36][R2.64] ;  /* 0x0000002402047981 */ /* 0x000ea4000c1e1500 */
[----:B--2---:R-:W-:-:S06]  /*b070*/  HADD2.F32 R4, -RZ, R4.H0_H0 ;  /* 0x20000004ff047230 */ /* 0x004fcc0000004100 */
[----:B------:R-:W0:Y:S02]  /*b080*/  F2I.FTZ.TRUNC.NTZ R4, R4 ;  /* 0x0000000400047305 */ /* 0x000e24000021f100 */
[----:B0-----:R-:W-:Y:S01]  /*b090*/  PRMT R0, R4, 0x7610, R0 ;  /* 0x0000761004007816 */ /* 0x001fe20000000000 */
[----:B------:R-:W-:Y:S06]  /*b0a0*/  BRA `(.L_x_10600) ;  /* 0x0000000800e47947 */ /* 0x000fec0003800000 */
.L_x_10603:
        /* <DEDUP_REMOVED lines=9> */
.L_x_10606:
[----:B------:R-:W2:Y:S02]  /*b140*/  LDG.E.U16 R2, desc[UR36][R2.64] ;  /* 0x0000002402027981 */ /* 0x000ea4000c1e1500 */
[----:B--2---:R-:W-:-:S06]  /*b150*/  HADD2.F32 R4, -RZ, R2.H0_H0 ;  /* 0x20000002ff047230 */ /* 0x004fcc0000004100 */
[----:B------:R-:W0:Y:S02]  /*b160*/  F2I.FTZ.TRUNC.NTZ R4, R4 ;  /* 0x0000000400047305 */ /* 0x000e24000021f100 */
[----:B0-----:R-:W-:Y:S01]  /*b170*/  PRMT R0, R4, 0x7610, R0 ;  /* 0x0000761004007816 */ /* 0x001fe20000000000 */
[----:B------:R-:W-:Y:S06]  /*b180*/  BRA `(.L_x_10600) ;  /* 0x0000000800ac7947 */ /* 0x000fec0003800000 */
.L_x_10605:
[----:B------:R-:W2:Y:S02]  /*b190*/  LDG.E.64 R2, desc[UR36][R2.64] ;  /* 0x0000002402027981 */ /* 0x000ea4000c1e1b00 */
[----:B--2---:R0:W1:Y:S02]  /*b1a0*/  F2I.F64.TRUNC R0, R2 ;  /* 0x0000000200007311 */ /* 0x004064000030d100 */
[----:B01----:R-:W-:Y:S05]  /*b1b0*/  BRA `(.L_x_10600) ;  /* 0x0000000800a07947 */ /* 0x003fea0003800000 */
.L_x_10595:
        /* <DEDUP_REMOVED lines=12> */
.L_x_10609:
[----:B------:R-:W2:Y:S02]  /*b280*/  LDG.E.64 R2, desc[UR36][R2.64] ;  /* 0x0000002402027981 */ /* 0x000ea4000c1e1b00 */
[----:B--2---:R0:W1:Y:S02]  /*b290*/  F2I.F64.TRUNC R0, R2 ;  /* 0x0000000200007311 */ /* 0x004064000030d100 */
[----:B01----:R-:W-:Y:S05]  /*b2a0*/  BRA `(.L_x_10600) ;  /* 0x0000000800647947 */ /* 0x003fea0003800000 */
.L_x_10608:
        /* <DEDUP_REMOVED lines=27> */
.L_x_10611:
        /* <DEDUP_REMOVED lines=14> */
.L_x_10610:
[----:B------:R-:W2:Y:S02]  /*b540*/  LDG.E.U16 R4, desc[UR36][R2.64] ;  /* 0x0000002402047981 */ /* 0x000ea4000c1e1500 */
[----:B--2---:R-:W-:-:S06]  /*b550*/  IMAD.U32 R4, R4, 0x10000, RZ ;  /* 0x0001000004047824 */ /* 0x004fcc00078e00ff */
[----:B------:R-:W0:Y:S02]  /*b560*/  F2I.FTZ.TRUNC.NTZ R4, R4 ;  /* 0x0000000400047305 */ /* 0x000e24000021f100 */
[----:B0-----:R-:W-:Y:S01]  /*b570*/  PRMT R0, R4, 0x7610, R0 ;  /* 0x0000761004007816 */ /* 0x001fe20000000000 */
[----:B------:R-:W-:Y:S06]  /*b580*/  BRA `(.L_x_10600) ;  /* 0x0000000400ac7947 */ /* 0x000fec0003800000 */
.L_x_10607:
        /* <DEDUP_REMOVED lines=10> */
.L_x_10614:
        /* <DEDUP_REMOVED lines=21> */
.L_x_10618:
[----:B------:R-:W-:Y:S05]  /*b780*/  BSYNC.RECONVERGENT B1 ;  /* 0x0000000000017941 */ /* 0x000fea0003800200 */
.L_x_10617:
[----:B------:R-:W-:Y:S02]  /*b790*/  SHF.L.U32 R0, R0, 0x14, RZ ;  /* 0x0000001400007819 */ /* 0x000fe400000006ff */
[----:B------:R-:W-:-:S04]  /*b7a0*/  LEA R2, R2, 0x3b800000, 0x17 ;  /* 0x3b80000002027811 */ /* 0x000fc800078eb8ff */
[----:B------:R-:W-:-:S07]  /*b7b0*/  LOP3.LUT R4, R2, R0, R7, 0xfe, !PT ;  /* 0x0000000002047212 */ /* 0x000fce00078efe07 */
.L_x_10616:
[----:B------:R-:W-:Y:S05]  /*b7c0*/  BSYNC.RECONVERGENT B0 ;  /* 0x0000000000007941 */ /* 0x000fea0003800200 */
.L_x_10615:
[----:B------:R-:W0:Y:S02]  /*b7d0*/  F2I.FTZ.TRUNC.NTZ R4, R4 ;  /* 0x0000000400047305 */ /* 0x000e24000021f100 */
[----:B0-----:R-:W-:Y:S01]  /*b7e0*/  PRMT R0, R4, 0x7610, R0 ;  /* 0x0000761004007816 */ /* 0x001fe20000000000 */
[----:B------:R-:W-:Y:S06]  /*b7f0*/  BRA `(.L_x_10600) ;  /* 0x0000000400107947 */ /* 0x000fec0003800000 */
.L_x_10613:
        /* <DEDUP_REMOVED lines=21> */
.L_x_10622:
[----:B------:R-:W-:Y:S05]  /*b950*/  BSYNC.RECONVERGENT B1 ;  /* 0x0000000000017941 */ /* 0x000fea0003800200 */
.L_x_10621:
[----:B------:R-:W-:Y:S01]  /*b960*/  IMAD.SHL.U32 R0, R0, 0x200000, RZ ;  /* 0x0020000000007824 */ /* 0x000fe200078e00ff */
[----:B------:R-:W-:-:S04]  /*b970*/  LEA R2, R2, 0x37800000, 0x17 ;  /* 0x3780000002027811 */ /* 0x000fc800078eb8ff */
[----:B------:R-:W-:-:S07]  /*b980*/  LOP3.LUT R4, R2, R0, R7, 0xfe, !PT ;  /* 0x0000000002047212 */ /* 0x000fce00078efe07 */
.L_x_10620:
[----:B------:R-:W-:Y:S05]  /*b990*/  BSYNC.RECONVERGENT B0 ;  /* 0x0000000000007941 */ /* 0x000fea0003800200 */
.L_x_10619:
[----:B------:R-:W0:Y:S02]  /*b9a0*/  F2I.FTZ.TRUNC.NTZ R4, R4 ;  /* 0x0000000400047305 */ /* 0x000e24000021f100 */
[----:B0-----:R-:W-:Y:S01]  /*b9b0*/  PRMT R0, R4, 0x7610, R0 ;  /* 0x0000761004007816 */ /* 0x001fe20000000000 */
[----:B------:R-:W-:Y:S06]  /*b9c0*/  BRA `(.L_x_10600) ;  /* 0x00000000009c7947 */ /* 0x000fec0003800000 */
.L_x_10612:
        /* <DEDUP_REMOVED lines=14> */
.L_x_10626:
[----:B------:R-:W-:Y:S05]  /*bab0*/  BSYNC.RECONVERGENT B0 ;  /* 0x0000000000007941 */ /* 0x000fea0003800200 */
.L_x_10625:
[----:B------:R-:W0:Y:S02]  /*bac0*/  F2I.FTZ.TRUNC.NTZ R4, R4 ;  /* 0x0000000400047305 */ /* 0x000e24000021f100 */
[----:B0-----:R-:W-:Y:S01]  /*bad0*/  PRMT R0, R4, 0x7610, R0 ;  /* 0x0000761004007816 */ /* 0x001fe20000000000 */
[----:B------:R-:W-:Y:S06]  /*bae0*/  BRA `(.L_x_10600) ;  /* 0x0000000000547947 */ /* 0x000fec0003800000 */
.L_x_10599:
        /* <DEDUP_REMOVED lines=16> */
.L_x_10627:
[----:B------:R-:W-:Y:S01]  /*bbf0*/  PRMT R0, RZ, 0x7610, R0 ;  /* 0x00007610ff007816 */ /* 0x000fe20000000000 */
[----:B------:R-:W-:Y:S06]  /*bc00*/  BRA `(.L_x_10600) ;  /* 0x00000000000c7947 */ /* 0x000fec0003800000 */
.L_x_10624:
[----:B------:R0:W5:Y:S01]  /*bc10*/  LDG.E.U16 R0, desc[UR36][R2.64] ;  /* 0x0000002402007981 */ /* 0x000162000c1e1500 */
[----:B------:R-:W-:Y:S05]  /*bc20*/  BRA `(.L_x_10600) ;  /* 0x0000000000047947 */ /* 0x000fea0003800000 */
.L_x_10623:
[----:B------:R0:W5:Y:S02]  /*bc30*/  LDG.E.U16 R0, desc[UR36][R2.64] ;  /* 0x0000002402007981 */ /* 0x000164000c1e1500 */
.L_x_10600:
[----:B------:R-:W2:Y:S01]  /*bc40*/  LDCU.U16 UR4, c[0x0][0x590] ;  /* 0x0000b200ff0477ac */ /* 0x000ea20008000400 */
[----:B------:R-:W-:Y:S01]  /*bc50*/  BSSY.RECONVERGENT B0, `(.L_x_10628) ;  /* 0x000002d000007945 */ /* 0x000fe20003800200 */
[----:B--2---:R-:W-:-:S04]  /*bc60*/  UPRMT UR4, UR4, 0x9910, URZ ;  /* 0x0000991004047896 */ /* 0x004fc800080000ff */
[----:B------:R-:W-:-:S09]  /*bc70*/  UISETP.GE.AND UP0, UPT, UR4, URZ, UPT ;  /* 0x000000ff0400728c */ /* 0x000fd2000bf06270 */
[----:B------:R-:W-:Y:S05]  /*bc80*/  BRA.U !UP0, `(.L_x_10629) ;  /* 0x0000000108887547 */ /* 0x000fea000b800000 */
[----:B------:R-:W-:Y:S01]  /*bc90*/  UISETP.NE.AND UP0, UPT, UR4, URZ, UPT ;  /* 0x000000ff0400728c */ /* 0x000fe2000bf05270 */
[----:B0---4-:R-:W-:-:S08]  /*bca0*/  IMAD.MOV.U32 R3, RZ, RZ, 0x1 ;  /* 0x00000001ff037424 */ /* 0x011fd000078e00ff */
[----:B------:R-:W-:Y:S05]  /*bcb0*/  BRA.U !UP0, `(.L_x_10630) ;  /* 0x0000000108987547 */ /* 0x000fea000b800000 */
[----:B------:R-:W0:Y:S01]  /*bcc0*/  LDC.U16 R2, c[0x0][0x590] ;  /* 0x00016400ff027b82 */ /* 0x000e220000000400 */
[----:B------:R-:W2:Y:S01]  /*bcd0*/  LDCU UR4, c[0x0][0x590] ;  /* 0x0000b200ff0477ac */ /* 0x000ea20008000800 */
[----:B------:R-:W-:Y:S01]  /*bce0*/  BSSY.RECONVERGENT B1, `(.L_x_10631) ;  /* 0x000001b000017945 */ /* 0x000fe20003800200 */
[----:B--2---:R-:W-:-:S04]  /*bcf0*/  ULOP3.LUT UR4, UR4, 0xffff, URZ, 0xc0, !UPT ;  /* 0x0000ffff04047892 */ /* 0x004fc8000f8ec0ff */
[----:B------:R-:W-:Y:S01]  /*bd00*/  UISETP.GE.U32.AND UP0, UPT, UR4, 0x2, UPT ;  /* 0x000000020400788c */ /* 0x000fe2000bf06070 */
[----:B0-----:R-:W-:-:S04]  /*bd10*/  LOP3.LUT R2, R2, 0x1, RZ, 0xc0, !PT ;  /* 0x0000000102027812 */ /* 0x001fc800078ec0ff */
[----:B------:R-:W-:-:S04]  /*bd20*/  ISETP.NE.U32.AND P0, PT, R2, 0x1, PT ;  /* 0x000000010200780c */ /* 0x000fc80003f05070 */
[C---:B-1-3-5:R-:W-:Y:S02]  /*bd30*/  SEL R2, R0.reuse, 0x1, !P0 ;  /* 0x0000000100027807 */ /* 0x06afe40004000000 */
[----:B------:R-:W-:Y:S02]  /*bd40*/  PRMT R0, R0, 0x9910, RZ ;  /* 0x0000991000007816 */ /* 0x000fe400000000ff */
[----:B------:R-:W-:-:S03]  /*bd50*/  PRMT R3, R2, 0x9910, RZ ;  /* 0x0000991002037816 */ /* 0x000fc600000000ff */
[----:B------:R-:W-:Y:S01]  /*bd60*/  IMAD R0, R0, R0, RZ ;  /* 0x0000000000007224 */ /* 0x000fe200078e02ff */
[----:B------:R-:W-:Y:S06]  /*bd70*/  BRA.U !UP0, `(.L_x_10632) ;  /* 0x0000000108447547 */ /* 0x000fec000b800000 */
[----:B------:R-:W-:Y:S01]  /*bd80*/  USHF.R.U32.HI UR4, URZ, 0x1, UR4 ;  /* 0x00000001ff047899 */ /* 0x000fe20008011604 */
[----:B------:R-:W-:-:S05]  /*bd90*/  PRMT R4, R0, 0x7610, R4 ;  /* 0x0000761000047816 */ /* 0x000fca0000000004 */
[----:B------:R-:W-:-:S07]  /*bda0*/  IMAD.U32 R2, RZ, RZ, UR4 ;  /* 0x00000004ff027e24 */ /* 0x000fce000f8e00ff */
.L_x_10633:
[C---:B------:R-:W-:Y:S02]  /*bdb0*/  LOP3.LUT R0, R2.reuse, 0x1, RZ, 0xc0, !PT ;  /* 0x0000000102007812 */ /* 0x040fe400078ec0ff */
[----:B------:R-:W-:Y:S02]  /*bdc0*/  LOP3.LUT R2, R2, 0xffff, RZ, 0xc0, !PT ;  /* 0x0000ffff02027812 */ /* 0x000fe400078ec0ff */
[----:B------:R-:W-:Y:S02]  /*bdd0*/  ISETP.NE.U32.AND P0, PT, R0, 0x1, PT ;  /* 0x000000010000780c */ /* 0x000fe40003f05070 */
[----:B------:R-:W-:Y:S02]  /*bde0*/  PRMT R3, R3, 0x9910, RZ ;  /* 0x0000991003037816 */ /* 0x000fe400000000ff */
[----:B------:R-:W-:Y:S02]  /*bdf0*/  SEL R0, R4, 0x1, !P0 ;  /* 0x0000000104007807 */ /* 0x000fe40004000000 */
[----:B------:R-:W-:-:S02]  /*be00*/  ISETP.GE.U32.AND P0, PT, R2, 0x2, PT ;  /* 0x000000020200780c */ /* 0x000fc40003f06070 */
[----:B------:R-:W-:Y:S02]  /*be10*/  PRMT R5, R0, 0x9910, RZ ;  /* 0x0000991000057816 */ /* 0x000fe400000000ff */
[----:B------:R-:W-:Y:S02]  /*be20*/  PRMT R4, R4, 0x9910, RZ ;  /* 0x0000991004047816 */ /* 0x000fe400000000ff */
[----:B------:R-:W-:Y:S01]  /*be30*/  MOV R0, R3 ;  /* 0x0000000300007202 */ /* 0x000fe20000000f00 */
[----:B------:R-:W-:Y:S01]  /*be40*/  IMAD.MOV.U32 R3, RZ, RZ, R5 ;  /* 0x000000ffff037224 */ /* 0x000fe200078e0005 */
[----:B------:R-:W-:Y:S01]  /*be50*/  SHF.R.U32.HI R2, RZ, 0x1, R2 ;  /* 0x00000001ff027819 */ /* 0x000fe20000011602 */
[----:B------:R-:W-:Y:S02]  /*be60*/  IMAD R4, R4, R4, RZ ;  /* 0x0000000404047224 */ /* 0x000fe400078e02ff */
[----:B------:R-:W-:Y:S02]  /*be70*/  IMAD R3, R0, R3, RZ ;  /* 0x0000000300037224 */ /* 0x000fe400078e02ff */
[----:B------:R-:W-:Y:S05]  /*be80*/  @P0 BRA `(.L_x_10633) ;  /* 0xfffffffc00c80947 */ /* 0x000fea000383ffff */
.L_x_10632:
[----:B------:R-:W-:Y:S05]  /*be90*/  BSYNC.RECONVERGENT B1 ;  /* 0x0000000000017941 */ /* 0x000fea0003800200 */
.L_x_10631:
[----:B------:R-:W-:Y:S05]  /*bea0*/  BRA `(.L_x_10630) ;  /* 0x00000000001c7947 */ /* 0x000fea0003800000 */
.L_x_10629:
[C---:B01-345:R-:W-:Y:S02]  /*beb0*/  PRMT R2, R0.reuse, 0x9910, RZ ;  /* 0x0000991000027816 */ /* 0x07bfe400000000ff */
[----:B------:R-:W-:Y:S02]  /*bec0*/  PRMT R3, R0, 0x7610, R3 ;  /* 0x0000761000037816 */ /* 0x000fe40000000003 */
[----:B------:R-:W-:-:S13]  /*bed0*/  ISETP.NE.AND P0, PT, R2, 0x1, PT ;  /* 0x000000010200780c */ /* 0x000fda0003f05270 */
[----:B------:R-:W-:Y:S05]  /*bee0*/  @!P0 BRA `(.L_x_10630) ;  /* 0x00000000000c8947 */ /* 0x000fea0003800000 */
[----:B------:R-:W-:Y:S01]  /*bef0*/  ISETP.NE.AND P0, PT, R2, -0x1, PT ;  /* 0xffffffff0200780c */ /* 0x000fe20003f05270 */
[----:B------:R-:W-:-:S12]  /*bf00*/  IMAD.U32 R3, RZ, RZ, UR38 ;  /* 0x00000026ff037e24 */ /* 0x000fd8000f8e00ff */
[----:B------:R-:W-:-:S07]  /*bf10*/  @P0 PRMT R3, RZ, 0x7610, R3 ;  /* 0x00007610ff030816 */ /* 0x000fce0000000003 */
.L_x_10630:
[----:B------:R-:W-:Y:S05]  /*bf20*/  BSYNC.RECONVERGENT B0 ;  /* 0x0000000000007941 */ /* 0x000fea0003800200 */
.L_x_10628:
        /* <DEDUP_REMOVED lines=11> */
[----:B------:R-:W-:Y:S01]  /*bfe0*/  STG.E.U8 desc[UR36][R16.64], R3 ;  /* 0x0000000310007986 */ /* 0x000fe2000c101124 */
[----:B------:R-:W-:Y:S05]  /*bff0*/  EXIT ;  /* 0x000000000000794d */ /* 0x000fea0003800000 */
.L_x_10637:
[----:B------:R-:W-:Y:S01]  /*c000*/  STG.E.U8 desc[UR36][R16.64], R3 ;  /* 0x0000000310007986 */ /* 0x000fe2000c101124 */
[----:B------:R-:W-:Y:S05]  /*c010*/  EXIT ;  /* 0x000000000000794d */ /* 0x000fea0003800000 */
.L_x_10636:
        /* <DEDUP_REMOVED lines=9> */
[----:B------:R-:W-:Y:S01]  /*c0b0*/  STG.E.64 desc[UR36][R16.64], R2 ;  /* 0x0000000210007986 */ /* 0x000fe2000c101b24 */
[----:B------:R-:W-:Y:S05]  /*c0c0*/  EXIT ;  /* 0x000000000000794d */ /* 0x000fea0003800000 */
.L_x_10640:
[----:B------:R-:W-:-:S05]  /*c0d0*/  PRMT R3, R3, 0x9910, RZ ;  /* 0x0000991003037816 */ /* 0x000fca00000000ff */
[----:B------:R-:W-:Y:S01]  /*c0e0*/  STG.E desc[UR36][R16.64], R3 ;  /* 0x0000000310007986 */ /* 0x000fe2000c101924 */
[----:B------:R-:W-:Y:S05]  /*c0f0*/  EXIT ;  /* 0x000000000000794d */ /* 0x000fea0003800000 */
.L_x_10639:
[----:B------:R-:W-:Y:S01]  /*c100*/  STG.E.U16 desc[UR36][R16.64], R3 ;  /* 0x0000000310007986 */ /* 0x000fe2000c101524 */
[----:B------:R-:W-:Y:S05]  /*c110*/  EXIT ;  /* 0x000000000000794d */ /* 0x000fea0003800000 */
.L_x_10635:
[----:B------:R-:W-:-:S09]  /*c120*/  UISETP.GT.AND UP0, UPT, UR4, 0x6, UPT ;  /* 0x000000060400788c */ /* 0x000fd2000bf04270 */
[----:B------:R-:W-:Y:S05]  /*c130*/  BRA.U UP0, `(.L_x_10641) ;  /* 0x00000001002c7547 */ /* 0x000fea000b800000 */
[----:B------:R-:W-:-:S09]  /*c140*/  UISETP.NE.AND UP0, UPT, UR4, 0x5, UPT ;  /* 0x000000050400788c */ /* 0x000fd2000bf05270 */
[----:B------:R-:W-:Y:S05]  /*c150*/  BRA.U !UP0, `(.L_x_10642) ;  /* 0x0000000108147547 */ /* 0x000fea000b800000 */
[----:B------:R-:W-:-:S09]  /*c160*/  UISETP.NE.AND UP0, UPT, UR4, 0x6, UPT ;  /* 0x000000060400788c */ /* 0x000fd2000bf05270 */
[----:B------:R-:W-:Y:S05]  /*c170*/  BRA.U UP0, `(.L_x_10638) ;  /* 0x00000009001c7547 */ /* 0x000fea000b800000 */
[----:B------:R-:W0:Y:S02]  /*c180*/  I2F.S16 R3, R3 ;  /* 0x0000000300037306 */ /* 0x000e240000101400 */
[----:B0-----:R-:W-:Y:S01]  /*c190*/  STG.E desc[UR36][R16.64], R3 ;  /* 0x0000000310007986 */ /* 0x001fe2000c101924 */
[----:B------:R-:W-:Y:S05]  /*c1a0*/  EXIT ;  /* 0x000000000000794d */ /* 0x000fea0003800000 */
.L_x_10642:
[----:B-1-3-5:R-:W0:Y:S02]  /*c1b0*/  I2F.S16 R0, R3 ;  /* 0x0000000300007306 */ /* 0x02ae240000101400 */
[----:B0-----:R-:W-:-:S05]  /*c1c0*/  F2FP.F16.F32.PACK_AB R0, RZ, R0 ;  /* 0x00000000ff00723e */ /* 0x001fca00000000ff */
[----:B------:R-:W-:Y:S01]  /*c1d0*/  STG.E.U16 desc[UR36][R16.64], R0 ;  /* 0x0000000010007986 */ /* 0x000fe2000c101524 */
[----:B------:R-:W-:Y:S05]  /*c1e0*/  EXIT ;  /* 0x000000000000794d */ /* 0x000fea0003800000 */
.L_x_10641:
[----:B------:R-:W-:-:S09]  /*c1f0*/  UISETP.NE.AND UP0, UPT, UR4, 0x7, UPT ;  /* 0x000000070400788c */ /* 0x000fd2000bf05270 */
[----:B------:R-:W-:Y:S05]  /*c200*/  BRA.U !UP0, `(.L_x_10643) ;  /* 0x0000000108347547 */ /* 0x000fea000b800000 */
[----:B------:R-:W-:-:S09]  /*c210*/  UISETP.NE.AND UP0, UPT, UR4, 0x8, UPT ;  /* 0x000000080400788c */ /* 0x000fd2000bf05270 */
[----:B------:R-:W-:Y:S05]  /*c220*/  BRA.U !UP0, `(.L_x_10644) ;  /* 0x0000000108187547 */ /* 0x000fea000b800000 */
[----:B------:R-:W-:-:S09]  /*c230*/  UISETP.NE.AND UP0, UPT, UR4, 0x9, UPT ;  /* 0x000000090400788c */ /* 0x000fd2000bf05270 */
[----:B------:R-:W-:Y:S05]  /*c240*/  BRA.U UP0, `(.L_x_10638) ;  /* 0x0000000500e87547 */ /* 0x000fea000b800000 */
[----:B------:R-:W0:Y:S01]  /*c250*/  I2F.S16 R4, R3 ;  /* 0x0000000300047306 */ /* 0x000e220000101400 */
[----:B------:R-:W-:-:S05]  /*c260*/  HFMA2 R5, -RZ, RZ, 0, 0 ;  /* 0x00000000ff057431 */ /* 0x000fca00000001ff */
[----:B0-----:R-:W-:Y:S01]  /*c270*/  STG.E.64 desc[UR36][R16.64], R4 ;  /* 0x0000000410007986 */ /* 0x001fe2000c101b24 */
[----:B------:R-:W-:Y:S05]  /*c280*/  EXIT ;  /* 0x000000000000794d */ /* 0x000fea0003800000 */
.L_x_10644:
[----:B------:R-:W0:Y:S02]  /*c290*/  I2F.S16 R3, R3 ;  /* 0x0000000300037306 */ /* 0x000e240000101400 */
[----:B0-----:R-:W-:-:S04]  /*c2a0*/  F2FP.F16.F32.PACK_AB R3, RZ, R3 ;  /* 0x00000003ff03723e */ /* 0x001fc800000000ff */
[----:B------:R-:W-:-:S05]  /*c2b0*/  PRMT R3, R3, 0x5410, RZ ;  /* 0x0000541003037816 */ /* 0x000fca00000000ff */
[----:B------:R-:W-:Y:S01]  /*c2c0*/  STG.E desc[UR36][R16.64], R3 ;  /* 0x0000000310007986 */ /* 0x000fe2000c101924 */
[----:B------:R-:W-:Y:S05]  /*c2d0*/  EXIT ;  /* 0x000000000000794d */ /* 0x000fea0003800000 */
.L_x_10643:
[----:B------:R-:W0:Y:S02]  /*c2e0*/  I2F.F64.S16 R2, R3 ;  /* 0x0000000300027312 */ /* 0x000e240000101c00 */
[----:B0-----:R-:W-:Y:S01]  /*c2f0*/  STG.E.64 desc[UR36][R16.64], R2 ;  /* 0x0000000210007986 */ /* 0x001fe2000c101b24 */
[----:B------:R-:W-:Y:S05]  /*c300*/  EXIT ;  /* 0x000000000000794d */ /* 0x000fea0003800000 */
.L_x_10634:
        /* <DEDUP_REMOVED lines=10> */
[----:B------:R-:W-:Y:S01]  /*c3b0*/  STG.E.U16 desc[UR36][R16.64], R3 ;  /* 0x0000000310007986 */ /* 0x000fe2000c101524 */
[----:B------:R-:W-:Y:S05]  /*c3c0*/  EXIT ;  /* 0x000000000000794d */ /* 0x000fea0003800000 */
.L_x_10648:
[----:B------:R-:W0:Y:S01]  /*c3d0*/  I2F.S16 R3, R3 ;  /* 0x0000000300037306 */ /* 0x000e220000101400 */
[----:B------:R-:W-:Y:S01]  /*c3e0*/  BSSY.RECONVERGENT B0, `(.L_x_10649) ;  /* 0x0000013000007945 */ /* 0x000fe20003800200 */
[----:B------:R-:W-:Y:S01]  /*c3f0*/  IMAD.MOV.U32 R8, RZ, RZ, 0x80 ;  /* 0x00000080ff087424 */ /* 0x000fe200078e00ff */
[----:B0-----:R-:W-:-:S04]  /*c400*/  LOP3.LUT R2, R3, 0x7fffffff, RZ, 0xc0, !PT ;  /* 0x7fffffff03027812 */ /* 0x001fc800078ec0ff */
[----:B------:R-:W-:-:S13]  /*c410*/  ISETP.GT.U32.AND P0, PT, R2, 0x437fffff, PT ;  /* 0x437fffff0200780c */ /* 0x000fda0003f04070 */
[----:B------:R-:W-:Y:S05]  /*c420*/  @P0 BRA `(.L_x_10650) ;  /* 0x0000000000380947 */ /* 0x000fea0003800000 */
[----:B------:R-:W-:-:S13]  /*c430*/  ISETP.GE.U32.AND P0, PT, R2, 0x3c000000, PT ;  /* 0x3c0000000200780c */ /* 0x000fda0003f06070 */
[----:B-1-3-5:R-:W-:-:S04]  /*c440*/  @P0 SHF.R.U32.HI R0, RZ, 0x14, R3 ;  /* 0x00000014ff000819 */ /* 0x02afc80000011603 */
        /* <DEDUP_REMOVED lines=9> */
.L_x_10651:
[----:B------:R-:W-:-:S04]  /*c4e0*/  SHF.R.U32.HI R3, RZ, 0x18, R3 ;  /* 0x00000018ff037819 */ /* 0x000fc80000011603 */
[----:B------:R-:W-:-:S04]  /*c4f0*/  LOP3.LUT R0, R0, 0x80, R3, 0xf8, !PT ;  /* 0x0000008000007812 */ /* 0x000fc800078ef803 */
[----:B------:R-:W-:-:S07]  /*c500*/  PRMT R8, R0, 0x7610, R8 ;  /* 0x0000761000087816 */ /* 0x000fce0000000008 */
.L_x_10650:
[----:B------:R-:W-:Y:S05]  /*c510*/  BSYNC.RECONVERGENT B0 ;  /* 0x0000000000007941 */ /* 0x000fea0003800200 */
.L_x_10649:
[----:B------:R-:W-:Y:S01]  /*c520*/  STG.E.U8 desc[UR36][R16.64], R8 ;  /* 0x0000000810007986 */ /* 0x000fe2000c101124 */
[----:B------:R-:W-:Y:S05]  /*c530*/  EXIT ;  /* 0x000000000000794d */ /* 0x000fea0003800000 */
.L_x_10647:
        /* <DEDUP_REMOVED lines=17> */
.L_x_10654:
[----:B------:R-:W-:-:S04]  /*c650*/  SHF.R.U32.HI R3, RZ, 0x18, R3 ;  /* 0x00000018ff037819 */ /* 0x000fc80000011603 */
[----:B------:R-:W-:-:S04]  /*c660*/  LOP3.LUT R0, R0, 0x80, R3, 0xf8, !PT ;  /* 0x0000008000007812 */ /* 0x000fc800078ef803 */
[----:B------:R-:W-:-:S07]  /*c670*/  PRMT R8, R0, 0x7610, R8 ;  /* 0x0000761000087816 */ /* 0x000fce0000000008 */
.L_x_10653:
[----:B------:R-:W-:Y:S05]  /*c680*/  BSYNC.RECONVERGENT B0 ;  /* 0x0000000000007941 */ /* 0x000fea0003800200 */
.L_x_10652:
[----:B------:R-:W-:Y:S01]  /*c690*/  STG.E.U8 desc[UR36][R16.64], R8 ;  /* 0x0000000810007986 */ /* 0x000fe2000c101124 */
[----:B------:R-:W-:Y:S05]  /*c6a0*/  EXIT ;  /* 0x000000000000794d */ /* 0x000fea0003800000 */
.L_x_10646:
        /* <DEDUP_REMOVED lines=10> */
[--C-:B-1-3-5:R-:W-:Y:S02]  /*c750*/  @P1 SHF.R.U32.HI R0, RZ, 0x16, R3.reuse ;  /* 0x00000016ff001819 */ /* 0x12afe40000011603 */
        /* <DEDUP_REMOVED lines=10> */
[----:B------:R-:W-:Y:S01]  /*c800*/  STG.E.U8 desc[UR36][R16.64], R3 ;  /* 0x0000000310007986 */ /* 0x000fe2000c101124 */
[----:B------:R-:W-:Y:S05]  /*c810*/  EXIT ;  /* 0x000000000000794d */ /* 0x000fea0003800000 */
.L_x_10656:
[----:B------:R-:W-:-:S05]  /*c820*/  PRMT R3, R3, 0x9910, RZ ;  /* 0x0000991003037816 */ /* 0x000fca00000000ff */
[----:B------:R-:W-:-:S05]  /*c830*/  IMAD.MOV.U32 R2, RZ, RZ, R3 ;  /* 0x000000ffff027224 */ /* 0x000fca00078e0003 */
[----:B------:R-:W-:-:S05]  /*c840*/  SHF.R.S32.HI R3, RZ, 0x1f, R2 ;  /* 0x0000001fff037819 */ /* 0x000fca0000011402 */
[----:B------:R-:W-:Y:S01]  /*c850*/  STG.E.64 desc[UR36][R16.64], R2 ;  /* 0x0000000210007986 */ /* 0x000fe2000c101b24 */
[----:B------:R-:W-:Y:S05]  /*c860*/  EXIT ;  /* 0x000000000000794d */ /* 0x000fea0003800000 */
.L_x_10655:
[----:B------:R-:W-:-:S05]  /*c870*/  PRMT R3, R3, 0x9910, RZ ;  /* 0x0000991003037816 */ /* 0x000fca00000000ff */
[----:B------:R-:W-:Y:S01]  /*c880*/  STG.E desc[UR36][R16.64], R3 ;  /* 0x0000000310007986 */ /* 0x000fe2000c101924 */
[----:B------:R-:W-:Y:S05]  /*c890*/  EXIT ;  /* 0x000000000000794d */ /* 0x000fea0003800000 */
.L_x_10645:
[----:B------:R-:W-:-:S09]  /*c8a0*/  UISETP.GT.AND UP0, UPT, UR4, 0xe, UPT ;  /* 0x0000000e0400788c */ /* 0x000fd2000bf04270 */
[----:B------:R-:W-:Y:S05]  /*c8b0*/  BRA.U UP0, `(.L_x_10657) ;  /* 0x0000000100347547 */ /* 0x000fea000b800000 */
[----:B------:R-:W-:-:S09]  /*c8c0*/  UISETP.NE.AND UP0, UPT, UR4, 0xa, UPT ;  /* 0x0000000a0400788c */ /* 0x000fd2000bf05270 */
[----:B------:R-:W-:Y:S05]  /*c8d0*/  BRA.U !UP0, `(.L_x_10658) ;  /* 0x00000001081c7547 */ /* 0x000fea000b800000 */
[----:B------:R-:W-:-:S09]  /*c8e0*/  UISETP.NE.AND UP0, UPT, UR4, 0xb, UPT ;  /* 0x0000000b0400788c */ /* 0x000fd2000bf05270 */
[----:B------:R-:W-:Y:S05]  /*c8f0*/  BRA.U UP0, `(.L_x_10638) ;  /* 0x00000001003c7547 */ /* 0x000fea000b800000 */
[----:B-1-3-5:R-:W-:-:S04]  /*c900*/  PRMT R0, R3, 0x9910, RZ ;  /* 0x0000991003007816 */ /* 0x02afc800000000ff */
[----:B------:R-:W-:-:S04]  /*c910*/  ISETP.NE.AND P0, PT, R0, RZ, PT ;  /* 0x000000ff0000720c */ /* 0x000fc80003f05270 */
[----:B------:R-:W-:-:S05]  /*c920*/  SEL R3, RZ, 0x1, !P0 ;  /* 0x00000001ff037807 */ /* 0x000fca0004000000 */
[----:B------:R-:W-:Y:S01]  /*c930*/  STG.E.U8 desc[UR36][R16.64], R3 ;  /* 0x0000000310007986 */ /* 0x000fe2000c101124 */
[----:B------:R-:W-:Y:S05]  /*c940*/  EXIT ;  /* 0x000000000000794d */ /* 0x000fea0003800000 */
.L_x_10658:
[----:B------:R-:W-:Y:S01]  /*c950*/  CS2R R6, SRZ ;  /* 0x0000000000067805 */ /* 0x000fe2000001ff00 */
[----:B------:R-:W0:Y:S04]  /*c960*/  I2F.F64.S16 R4, R3 ;  /* 0x0000000300047312 */ /* 0x000e280000101c00 */
[----:B0-----:R-:W-:Y:S01]  /*c970*/  STG.E.128 desc[UR36][R16.64], R4 ;  /* 0x0000000410007986 */ /* 0x001fe2000c101d24 */
[----:B------:R-:W-:Y:S05]  /*c980*/  EXIT ;  /* 0x000000000000794d */ /* 0x000fea0003800000 */
.L_x_10657:
[----:B------:R-:W-:-:S09]  /*c990*/  UISETP.NE.AND UP0, UPT, UR4, 0xf, UPT ;  /* 0x0000000f0400788c */ /* 0x000fd2000bf05270 */
[----:B------:R-:W-:Y:S05]  /*c9a0*/  BRA.U !UP0, `(.L_x_10659) ;  /* 0x0000000108e87547 */ /* 0x000fea000b800000 */
[----:B------:R-:W-:-:S09]  /*c9b0*/  UISETP.NE.AND UP0, UPT, UR4, 0x17, UPT ;  /* 0x000000170400788c */ /* 0x000fd2000bf05270 */
[----:B------:R-:W-:Y:S05]  /*c9c0*/  BRA.U !UP0, `(.L_x_10660) ;  /* 0x0000000108907547 */ /* 0x000fea000b800000 */
[----:B------:R-:W-:-:S09]  /*c9d0*/  UISETP.NE.AND UP0, UPT, UR4, 0x18, UPT ;  /* 0x000000180400788c */ /* 0x000fd2000bf05270 */
[----:B------:R-:W-:Y:S05]  /*c9e0*/  BRA.U !UP0, `(.L_x_10661) ;  /* 0x0000000108447547 */ /* 0x000fea000b800000 */
.L_x_10638:
[----:B-1-3-5:R-:W-:Y:S01]  /*c9f0*/  MOV R0, 0x0 ;  /* 0x0000000000007802 */ /* 0x02afe20000000f00 */
        /* <DEDUP_REMOVED lines=15> */
.L_x_10662:
[----:B------:R-:W-:Y:S05]  /*caf0*/  EXIT ;  /* 0x000000000000794d */ /* 0x000fea0003800000 */
.L_x_10661:
[----:B------:R-:W0:Y:S01]  /*cb00*/  I2F.S16 R3, R3 ;  /* 0x0000000300037306 */ /* 0x000e220000101400 */
[----:B------:R-:W-:Y:S01]  /*cb10*/  BSSY.RECONVERGENT B0, `(.L_x_10663) ;  /* 0x000000c000007945 */ /* 0x000fe20003800200 */
[----:B-1-3-5:R-:W-:Y:S01]  /*cb20*/  IMAD.MOV.U32 R0, RZ, RZ, 0x7f ;  /* 0x0000007fff007424 */ /* 0x02afe200078e00ff */
        /* <DEDUP_REMOVED lines=10> */
.L_x_10664:
[----:B------:R-:W-:Y:S05]  /*cbd0*/  BSYNC.RECONVERGENT B0 ;  /* 0x0000000000007941 */ /* 0x000fea0003800200 */
.L_x_10663:
[----:B------:R-:W-:-:S05]  /*cbe0*/  LOP3.LUT R5, R0, 0x80, R5, 0xf8, !PT ;  /* 0x0000008000057812 */ /* 0x000fca00078ef805 */
[----:B------:R-:W-:Y:S01]  /*cbf0*/  STG.E.U8 desc[UR36][R16.64], R5 ;  /* 0x0000000510007986 */ /* 0x000fe2000c101124 */
[----:B------:R-:W-:Y:S05]  /*cc00*/  EXIT ;  /* 0x000000000000794d */ /* 0x000fea0003800000 */
.L_x_10660:
[----:B------:R-:W0:Y:S01]  /*cc10*/  I2F.S16 R3, R3 ;  /* 0x0000000300037306 */ /* 0x000e220000101400 */
[----:B------:R-:W-:Y:S01]  /*cc20*/  BSSY.RECONVERGENT B0, `(.L_x_10665) ;  /* 0x000000e000007945 */ /* 0x000fe20003800200 */
[----:B0-----:R-:W-:-:S04]  /*cc30*/  LOP3.LUT R2, R3, 0x7fffffff, RZ, 0xc0, !PT ;  /* 0x7fffffff03027812 */ /* 0x001fc800078ec0ff */
[----:B------:R-:W-:-:S13]  /*cc40*/  ISETP.GT.U32.AND P0, PT, R2, 0x477fffff, PT ;  /* 0x477fffff0200780c */ /* 0x000fda0003f04070 */
[----:B------:R-:W-:Y:S05]  /*cc50*/  @P0 BRA `(.L_x_10666) ;  /* 0x00000000001c0947 */ /* 0x000fea0003800000 */
[----:B------:R-:W-:-:S13]  /*cc60*/  ISETP.GE.U32.AND P0, PT, R2, 0x38800000, PT ;  /* 0x388000000200780c */ /* 0x000fda0003f06070 */
[----:B-1-3-5:R-:W-:-:S04]  /*cc70*/  @P0 SHF.R.U32.HI R0, RZ, 0x15, R3 ;  /* 0x00000015ff000819 */ /* 0x02afc80000011603 */
[----:B------:R-:W-:-:S04]  /*cc80*/  @P0 LOP3.LUT R0, R0, 0x1, RZ, 0xc0, !PT ;  /* 0x0000000100000812 */ /* 0x000fc800078ec0ff */
[----:B------:R-:W-:-:S04]  /*cc90*/  @P0 IADD3 R0, PT, PT, R3, 0x80fffff, R0 ;  /* 0x080fffff03000810 */ /* 0x000fc80007ffe000 */
[----:B------:R-:W-:Y:S01]  /*cca0*/  @P0 SHF.R.U32.HI R0, RZ, 0x15, R0 ;  /* 0x00000015ff000819 */ /* 0x000fe20000011600 */
[----:B------:R-:W-:Y:S01]  /*ccb0*/  @!P0 FADD.FTZ R0, R2, 128 ;  /* 0x4300000002008421 */ /* 0x000fe20000010000 */
[----:B------:R-:W-:Y:S06]  /*ccc0*/  BRA `(.L_x_10667) ;  /* 0x00000000000c7947 */ /* 0x000fec0003800000 */
.L_x_10666:
[----:B-1-3-5:R-:W-:Y:S01]  /*ccd0*/  IMAD.MOV.U32 R0, RZ, RZ, 0x7f ;  /* 0x0000007fff007424 */ /* 0x02afe200078e00ff */
[----:B------:R-:W-:-:S04]  /*cce0*/  ISETP.GT.U32.AND P0, PT, R2, 0x7f800000, PT ;  /* 0x7f8000000200780c */ /* 0x000fc80003f04070 */
[----:B------:R-:W-:-:S09]  /*ccf0*/  SEL R0, R0, 0x7c, P0 ;  /* 0x0000007c00007807 */ /* 0x000fd20000000000 */
.L_x_10667:
[----:B------:R-:W-:Y:S05]  /*cd00*/  BSYNC.RECONVERGENT B0 ;  /* 0x0000000000007941 */ /* 0x000fea0003800200 */
.L_x_10665:
[----:B------:R-:W-:-:S04]  /*cd10*/  SHF.R.U32.HI R3, RZ, 0x18, R3 ;  /* 0x00000018ff037819 */ /* 0x000fc80000011603 */
[----:B------:R-:W-:-:S05]  /*cd20*/  LOP3.LUT R3, R0, 0x80, R3, 0xf8, !PT ;  /* 0x0000008000037812 */ /* 0x000fca00078ef803 */
[----:B------:R-:W-:Y:S01]  /*cd30*/  STG.E.U8 desc[UR36][R16.64], R3 ;  /* 0x0000000310007986 */ /* 0x000fe2000c101124 */
[----:B------:R-:W-:Y:S05]  /*cd40*/  EXIT ;  /* 0x000000000000794d */ /* 0x000fea0003800000 */
.L_x_10659:
[----:B-1-3-5:R-:W0:Y:S02]  /*cd50*/  I2F.S16 R0, R3 ;  /* 0x0000000300007306 */ /* 0x02ae240000101400 */
[----:B0-----:R-:W-:-:S05]  /*cd60*/  F2FP.BF16.F32.PACK_AB R0, RZ, R0 ;  /* 0x00000000ff00723e */ /* 0x001fca00000010ff */
[----:B------:R-:W-:Y:S01]  /*cd70*/  STG.E.U16 desc[UR36][R16.64], R0 ;  /* 0x0000000010007986 */ /* 0x000fe2000c101524 */
[----:B------:R-:W-:Y:S05]  /*cd80*/  EXIT ;  /* 0x000000000000794d */ /* 0x000fea0003800000 */
.L_x_10668:
        /* <DEDUP_REMOVED lines=15> */
.L_x_60814:


//--------------------- .text._ZN2at6native27unrolled_elementwise_kernelIZNS0_50_GLOBAL__N__2680c7bb_12_PowKernel_cu_7dd49032_317029pow_tensor_scalar_kernel_implIssEEvRNS_18TensorIteratorBaseET0_EUlsE2_St5arrayIPcLm2EELi4E23TrivialOffsetCalculatorILi1EjESC_NS0_6memory12LoadWithCastILi1EEENSD_13StoreWithCastILi1EEEEEviT_S6_T2_T3_T4_T5_ --------------------------
	.section	.text._ZN2at6native27unrolled_elementwise_kernelIZNS0_50_GLOBAL__N__2680c7bb_12_PowKernel_cu_7dd49032_317029pow_tensor_scalar_kernel_implIssEEvRNS_18TensorIteratorBaseET0_EUlsE2_St5arrayIPcLm2EELi4E23TrivialOffsetCalculatorILi1EjESC_NS0_6memory12LoadWithCastILi1EEENSD_13StoreWithCastILi1EEEEEviT_S6_T2_T3_T4_T5_,"ax",@progbits
	.align	128
        .global         _ZN2at6native27unrolled_elementwise_kernelIZNS0_50_GLOBAL__N__2680c7bb_12_PowKernel_cu_7dd49032_317029pow_tensor_scalar_kernel_implIssEEvRNS_18TensorIteratorBaseET0_EUlsE2_St5arrayIPcLm2EELi4E23TrivialOffsetCalculatorILi1EjESC_NS0_6memory12LoadWithCastILi1EEENSD_13StoreWithCastILi1EEEEEviT_S6_T2_T3_T4_T5_
        .type           _ZN2at6native27unrolled_elementwise_kernelIZNS0_50_GLOBAL__N__2680c7bb_12_PowKernel_cu_7dd49032_317029pow_tensor_scalar_kernel_implIssEEvRNS_18TensorIteratorBaseET0_EUlsE2_St5arrayIPcLm2EELi4E23TrivialOffsetCalculatorILi1EjESC_NS0_6memory12LoadWithCastILi1EEENSD_13StoreWithCastILi1EEEEEviT_S6_T2_T3_T4_T5_,@function
        .size           _ZN2at6native27unrolled_elementwise_kernelIZNS0_50_GLOBAL__N__2680c7bb_12_PowKernel_cu_7dd49032_317029pow_tensor_scalar_kernel_implIssEEvRNS_18TensorIteratorBaseET0_EUlsE2_St5arrayIPcLm2EELi4E23TrivialOffsetCalculatorILi1EjESC_NS0_6memory12LoadWithCastILi1EEENSD_13StoreWithCastILi1EEEEEviT_S6_T2_T3_T4_T5_,(.L_x_60815 - _ZN2at6native27unrolled_elementwise_kernelIZNS0_50_GLOBAL__N__2680c7bb_12_PowKernel_cu_7dd49032_317029pow_tensor_scalar_kernel_implIssEEvRNS_18TensorIteratorBaseET0_EUlsE2_St5arrayIPcLm2EELi4E23TrivialOffsetCalculatorILi1EjESC_NS0_6memory12LoadWithCastILi1EEENSD_13StoreWithCastILi1EEEEEviT_S6_T2_T3_T4_T5_)
        .other          _ZN2at6native27unrolled_elementwise_kernelIZNS0_50_GLOBAL__N__2680c7bb_12_PowKernel_cu_7dd49032_317029pow_tensor_scalar_kernel_implIssEEvRNS_18TensorIteratorBaseET0_EUlsE2_St5arrayIPcLm2EELi4E23TrivialOffsetCalculatorILi1EjESC_NS0_6memory12LoadWithCastILi1EEENSD_13StoreWithCastILi1EEEEEviT_S6_T2_T3_T4_T5_,@"STO_CUDA_ENTRY STV_DEFAULT"
_ZN2at6native27unrolled_elementwise_kernelIZNS0_50_GLOBAL__N__2680c7bb_12_PowKernel_cu_7dd49032_317029pow_tensor_scalar_kernel_implIssEEvRNS_18TensorIteratorBaseET0_EUlsE2_St5arrayIPcLm2EELi4E23TrivialOffsetCalculatorILi1EjESC_NS0_6memory12LoadWithCastILi1EEENSD_13StoreWithCastILi1EEEEEviT_S6_T2_T3_T4_T5_:
.text._ZN2at6native27unrolled_elementwise_kernelIZNS0_50_GLOBAL__N__2680c7bb_12_PowKernel_cu_7dd49032_317029pow_tensor_scalar_kernel_implIssEEvRNS_18TensorIteratorBaseET0_EUlsE2_St5arrayIPcLm2EELi4E23TrivialOffsetCalculatorILi1EjESC_NS0_6memory12LoadWithCastILi1EEENSD_13StoreWithCastILi1EEEEEviT_S6_T2_T3_T4_T5_:
[----:B------:R-:W0:Y:S01]  /*0000*/  LDC R1, c[0x0][0x37c] ;  /* 0x0000df00ff017b82 */ /* 0x000e220000000800 */
[----:B------:R-:W1:Y:S07]  /*0010*/  S2R R2, SR_CTAID.X ;  /* 0x0000000000027919 */ /* 0x000e6e0000002500 */
[----:B------:R-:W1:Y:S01]  /*0020*/  LDC R3, c[0x0][0x380] ;  /* 0x0000e000ff037b82 */ /* 0x000e620000000800 */
[----:B------:R-:W2:Y:S01]  /*0030*/  LDCU.U16 UR4, c[0x0][0x388] ;  /* 0x00007100ff0477ac */ /* 0x000ea20008000400 */
[----:B------:R-:W-:Y:S01]  /*0040*/  BSSY.RECONVERGENT B6, `(.L_x_10669) ;  /* 0x00000f4000067945 */ /* 0x000fe20003800200 */
[----:B------:R-:W3:Y:S01]  /*0050*/  S2R R23, SR_TID.X ;  /* 0x0000000000177919 */ /* 0x000ee20000002100 */
[----:B------:R-:W-:Y:S01]  /*0060*/  PRMT R27, RZ, 0x7610, R27 ;  /* 0x00007610ff1b7816 */ /* 0x000fe2000000001b */
[----:B------:R-:W4:Y:S01]  /*0070*/  LDCU.64 UR36, c[0x0][0x358] ;  /* 0x00006b00ff2477ac */ /* 0x000f220008000a00 */
[----:B------:R-:W0:Y:S01]  /*0080*/  LDCU.U8 UR38, c[0x0][0x3ac] ;  /* 0x00007580ff2677ac */ /* 0x000e220008000000 */
[----:B--2---:R-:W-:-:S02]  /*0090*/  IMAD.U32 R26, RZ, RZ, UR4 ;  /* 0x00000004ff1a7e24 */ /* 0x004fc4000f8e00ff */
[----:B-1----:R-:W-:Y:S02]  /*00a0*/  IMAD R16, R2, -0x200, R3 ;  /* 0xfffffe0002107824 */ /* 0x002fe400078e0203 */
[----:B---3--:R-:W-:-:S03]  /*00b0*/  IMAD.MOV.U32 R17, RZ, RZ, R23 ;  /* 0x000000ffff117224 */ /* 0x008fc600078e0017 */
[----:B------:R-:W-:-:S13]  /*00c0*/  ISETP.GE.AND P0, PT, R23, R16, PT ;  /* 0x000000101700720c */ /* 0x000fda0003f06270 */
[----:B0---4-:R-:W-:Y:S05]  /*00d0*/  @P0 BRA `(.L_x_10670) ;  /* 0x0000000c00a80947 */ /* 0x011fea0003800000 */
        /* <DEDUP_REMOVED lines=19> */
.L_x_10674:
[----:B------:R3:W5:Y:S01]  /*0210*/  LDG.E.U8 R27, desc[UR36][R4.64] ;  /* 0x00000024041b7981 */ /* 0x000762000c1e1100 */
[----:B------:R-:W-:Y:S05]  /*0220*/  BRA `(.L_x_10676) ;  /* 0x0000000c00507947 */ /* 0x000fea0003800000 */
.L_x_10673:
        /* <DEDUP_REMOVED lines=8> */
.L_x_10678:
[----:B------:R1:W5:Y:S01]  /*02b0*/  LDG.E.U16 R27, desc[UR36][R4.64] ;  /* 0x00000024041b7981 */ /* 0x000362000c1e1500 */
[----:B------:R-:W-:Y:S05]  /*02c0*/  BRA `(.L_x_10676) ;  /* 0x0000000c00287947 */ /* 0x000fea0003800000 */
.L_x_10677:
[----:B------:R2:W5:Y:S01]  /*02d0*/  LDG.E.U16 R27, desc[UR36][R4.64] ;  /* 0x00000024041b7981 */ /* 0x000562000c1e1500 */
[----:B------:R-:W-:Y:S05]  /*02e0*/  BRA `(.L_x_10676) ;  /* 0x0000000c00207947 */ /* 0x000fea0003800000 */
.L_x_10672:
        /* <DEDUP_REMOVED lines=9> */
.L_x_10680:
[----:B------:R-:W2:Y:S02]  /*0380*/  LDG.E.U16 R0, desc[UR36][R4.64] ;  /* 0x0000002404007981 */ /* 0x000ea4000c1e1500 */
[----:B--2---:R-:W-:-:S06]  /*0390*/  HADD2.F32 R0, -RZ, R0.H0_H0 ;  /* 0x20000000ff007230 */ /* 0x004fcc0000004100 */
[----:B------:R-:W0:Y:S02]  /*03a0*/  F2I.FTZ.TRUNC.NTZ R0, R0 ;  /* 0x0000000000007305 */ /* 0x000e24000021f100 */
[----:B0-----:R-:W-:Y:S01]  /*03b0*/  PRMT R27, R0, 0x7610, R27 ;  /* 0x00007610001b7816 */ /* 0x001fe2000000001b */
[----:B------:R-:W-:Y:S06]  /*03c0*/  BRA `(.L_x_10676) ;  /* 0x0000000800e87947 */ /* 0x000fec0003800000 */
.L_x_10679:
        /* <DEDUP_REMOVED lines=9> */
.L_x_10682:
[----:B------:R-:W2:Y:S02]  /*0460*/  LDG.E.U16 R4, desc[UR36][R4.64] ;  /* 0x0000002404047981 */ /* 0x000ea4000c1e1500 */
[----:B--2---:R-:W-:-:S06]  /*0470*/  HADD2.F32 R0, -RZ, R4.H0_H0 ;  /* 0x20000004ff007230 */ /* 0x004fcc0000004100 */
[----:B------:R-:W0:Y:S02]  /*0480*/  F2I.FTZ.TRUNC.NTZ R0, R0 ;  /* 0x0000000000007305 */ /* 0x000e24000021f100 */
[----:B0-----:R-:W-:Y:S01]  /*0490*/  PRMT R27, R0, 0x7610, R27 ;  /* 0x00007610001b7816 */ /* 0x001fe2000000001b */
[----:B------:R-:W-:Y:S06]  /*04a0*/  BRA `(.L_x_10676) ;  /* 0x0000000800b07947 */ /* 0x000fec0003800000 */
.L_x_10681:
[----:B------:R-:W2:Y:S02]  /*04b0*/  LDG.E.64 R4, desc[UR36][R4.64] ;  /* 0x0000002404047981 */ /* 0x000ea4000c1e1b00 */
[----:B--2---:R0:W1:Y:S02]  /*04c0*/  F2I.F64.TRUNC R27, R4 ;  /* 0x00000004001b7311 */ /* 0x004064000030d100 */
[----:B01----:R-:W-:Y:S05]  /*04d0*/  BRA `(.L_x_10676) ;  /* 0x0000000800a47947 */ /* 0x003fea0003800000 */
.L_x_10671:
        /* <DEDUP_REMOVED lines=12> */
.L_x_10685:
[----:B------:R-:W2:Y:S02]  /*05a0*/  LDG.E.64 R4, desc[UR36][R4.64] ;  /* 0x0000002404047981 */ /* 0x000ea4000c1e1b00 */
[----:B--2---:R0:W1:Y:S02]  /*05b0*/  F2I.F64.TRUNC R27, R4 ;  /* 0x00000004001b7311 */ /* 0x004064000030d100 */
[----:B01----:R-:W-:Y:S05]  /*05c0*/  BRA `(.L_x_10676) ;  /* 0x0000000800687947 */ /* 0x003fea0003800000 */
.L_x_10684:
        /* <DEDUP_REMOVED lines=27> */
.L_x_10687:
        /* <DEDUP_REMOVED lines=11> */
[----:B------:R-:W-:-:S06]  /*0830*/  LOP3.LUT R0, R0, 0x80000000, R3, 0xf8, !PT ;  /* 0x8000000000007812 */ /* 0x000fcc00078ef803 */
[----:B------:R-:W0:Y:S02]  /*0840*/  F2I.FTZ.TRUNC.NTZ R0, R0 ;  /* 0x0000000000007305 */ /* 0x000e24000021f100 */
[----:B0-----:R-:W-:Y:S01]  /*0850*/  PRMT R27, R0, 0x7610, R27 ;  /* 0x00007610001b7816 */ /* 0x001fe2000000001b */
[----:B------:R-:W-:Y:S06]  /*0860*/  BRA `(.L_x_10676) ;  /* 0x0000000400c07947 */ /* 0x000fec0003800000 */
.L_x_10686:
[----:B------:R-:W2:Y:S02]  /*0870*/  LDG.E.U16 R0, desc[UR36][R4.64] ;  /* 0x0000002404007981 */ /* 0x000ea4000c1e1500 */
[----:B--2---:R-:W-:-:S06]  /*0880*/  IMAD.U32 R0, R0, 0x10000, RZ ;  /* 0x0001000000007824 */ /* 0x004fcc00078e00ff */
[----:B------:R-:W0:Y:S02]  /*0890*/  F2I.FTZ.TRUNC.NTZ R0, R0 ;  /* 0x0000000000007305 */ /* 0x000e24000021f100 */
[----:B0-----:R-:W-:Y:S01]  /*08a0*/  PRMT R27, R0, 0x7610, R27 ;  /* 0x00007610001b7816 */ /* 0x001fe2000000001b */
[----:B------:R-:W-:Y:S06]  /*08b0*/  BRA `(.L_x_10676) ;  /* 0x0000000400ac7947 */ /* 0x000fec0003800000 */
.L_x_10683:
        /* <DEDUP_REMOVED lines=10> */
.L_x_10690:
        /* <DEDUP_REMOVED lines=21> */
.L_x_10694:
[----:B------:R-:W-:Y:S05]  /*0ab0*/  BSYNC.RECONVERGENT B1 ;  /* 0x0000000000017941 */ /* 0x000fea0003800200 */
.L_x_10693:
[----:B------:R-:W-:Y:S01]  /*0ac0*/  IMAD.SHL.U32 R0, R0, 0x100000, RZ ;  /* 0x0010000000007824 */ /* 0x000fe200078e00ff */
[----:B------:R-:W-:-:S04]  /*0ad0*/  LEA R3, R3, 0x3b800000, 0x17 ;  /* 0x3b80000003037811 */ /* 0x000fc800078eb8ff */
[----:B------:R-:W-:-:S07]  /*0ae0*/  LOP3.LUT R0, R3, R0, R7, 0xfe, !PT ;  /* 0x0000000003007212 */ /* 0x000fce00078efe07 */
.L_x_10692:
[----:B------:R-:W-:Y:S05]  /*0af0*/  BSYNC.RECONVERGENT B0 ;  /* 0x0000000000007941 */ /* 0x000fea0003800200 */
.L_x_10691:
[----:B------:R-:W0:Y:S02]  /*0b00*/  F2I.FTZ.TRUNC.NTZ R0, R0 ;  /* 0x0000000000007305 */ /* 0x000e24000021f100 */
[----:B0-----:R-:W-:Y:S01]  /*0b10*/  PRMT R27, R0, 0x7610, R27 ;  /* 0x00007610001b7816 */ /* 0x001fe2000000001b */
[----:B------:R-:W-:Y:S06]  /*0b20*/  BRA `(.L_x_10676) ;  /* 0x0000000400107947 */ /* 0x000fec0003800000 */
.L_x_10689:
        /* <DEDUP_REMOVED lines=21> */
.L_x_10698:
[----:B------:R-:W-:Y:S05]  /*0c80*/  BSYNC.RECONVERGENT B1 ;  /* 0x0000000000017941 */ /* 0x000fea0003800200 */
.L_x_10697:
[----:B------:R-:W-:Y:S01]  /*0c90*/  IMAD.SHL.U32 R0, R0, 0x200000, RZ ;  /* 0x0020000000007824 */ /* 0x000fe200078e00ff */
[----:B------:R-:W-:-:S04]  /*0ca0*/  LEA R3, R3, 0x37800000, 0x17 ;  /* 0x3780000003037811 */ /* 0x000fc800078eb8ff */
[----:B------:R-:W-:-:S07]  /*0cb0*/  LOP3.LUT R0, R3, R0, R7, 0xfe, !PT ;  /* 0x0000000003007212 */ /* 0x000fce00078efe07 */
.L_x_10696:
[----:B------:R-:W-:Y:S05]  /*0cc0*/  BSYNC.RECONVERGENT B0 ;  /* 0x0000000000007941 */ /* 0x000fea0003800200 */
.L_x_10695:
[----:B------:R-:W0:Y:S02]  /*0cd0*/  F2I.FTZ.TRUNC.NTZ R0, R0 ;  /* 0x0000000000007305 */ /* 0x000e24000021f100 */
[----:B0-----:R-:W-:Y:S01]  /*0ce0*/  PRMT R27, R0, 0x7610, R27 ;  /* 0x00007610001b7816 */ /* 0x001fe2000000001b */
[----:B------:R-:W-:Y:S06]  /*0cf0*/  BRA `(.L_x_10676) ;  /* 0x00000000009c7947 */ /* 0x000fec0003800000 */
.L_x_10688:
[----:B------:R-:W-:-:S09]  /*0d00*/  UISETP.NE.AND UP0, UPT, UR4, 0x1c, UPT ;  /* 0x0000001c0400788c */ /* 0x000fd2000bf05270 */
[----:B------:R-:W-:Y:S05]  /*0d10*/  BRA.U !UP0, `(.L_x_10699) ;  /* 0x0000000108907547 */ /* 0x000fea000b800000 */
[----:B------:R-:W-:-:S09]  /*0d20*/  UISETP.NE.AND UP0, UPT, UR4, 0x1d, UPT ;  /* 0x0000001d0400788c */ /* 0x000fd2000bf05270 */
[----:B------:R-:W-:Y:S05]  /*0d30*/  BRA.U !UP0, `(.L_x_10700) ;  /* 0x0000000108807547 */ /* 0x000fea000b800000 */
[----:B------:R-:W-:-:S09]  /*0d40*/  UISETP.NE.AND UP0, UPT, UR4, 0x2c, UPT ;  /* 0x0000002c0400788c */ /* 0x000fd2000bf05270 */
[----:B------:R-:W-:Y:S05]  /*0d50*/  BRA.U !UP0, `(.L_x_10701) ;  /* 0x0000000108487547 */ /* 0x000fea000b800000 */
.L_x_10675:
        /* <DEDUP_REMOVED lines=16> */
.L_x_10702:
[----:B------:R-:W-:Y:S01]  /*0e60*/  PRMT R27, RZ, 0x7610, R27 ;  /* 0x00007610ff1b7816 */ /* 0x000fe2000000001b */
[----:B------:R-:W-:Y:S06]  /*0e70*/  BRA `(.L_x_10676) ;  /* 0x00000000003c7947 */ /* 0x000fec0003800000 */
.L_x_10701:
        /* <DEDUP_REMOVED lines=8> */
.L_x_10704:
[----:B------:R-:W-:Y:S05]  /*0f00*/  BSYNC.RECONVERGENT B0 ;  /* 0x0000000000007941 */ /* 0x000fea0003800200 */
.L_x_10703:
[----:B------:R-:W0:Y:S02]  /*0f10*/  F2I.FTZ.TRUNC.NTZ R0, R0 ;  /* 0x0000000000007305 */ /* 0x000e24000021f100 */
[----:B0-----:R-:W-:Y:S01]  /*0f20*/  PRMT R27, R0, 0x7610, R27 ;  /* 0x00007610001b7816 */ /* 0x001fe2000000001b */
[----:B------:R-:W-:Y:S06]  /*0f30*/  BRA `(.L_x_10676) ;  /* 0x00000000000c7947 */ /* 0x000fec0003800000 */
.L_x_10700:
[----:B------:R0:W5:Y:S01]  /*0f40*/  LDG.E.U16 R27, desc[UR36][R4.64] ;  /* 0x00000024041b7981 */ /* 0x000162000c1e1500 */
[----:B------:R-:W-:Y:S05]  /*0f50*/  BRA `(.L_x_10676) ;  /* 0x0000000000047947 */ /* 0x000fea0003800000 */
.L_x_10699:
[----:B------:R0:W5:Y:S02]  /*0f60*/  LDG.E.U16 R27, desc[UR36][R4.64] ;  /* 0x00000024041b7981 */ /* 0x000164000c1e1500 */
.L_x_10676:
[----:B------:R-:W-:-:S07]  /*0f70*/  VIADD R23, R17, 0x80 ;  /* 0x0000008011177836 */ /* 0x000fce0000000000 */
.L_x_10670:
[----:B------:R-:W-:Y:S05]  /*0f80*/  BSYNC.RECONVERGENT B6 ;  /* 0x0000000000067941 */ /* 0x000fea0003800200 */
.L_x_10669:
[----:B------:R-:W-:Y:S01]  /*0f90*/  ISETP.GE.AND P0, PT, R23, R16, PT ;  /* 0x000000101700720c */ /* 0x000fe20003f06270 */
[----:B------:R-:W-:Y:S01]  /*0fa0*/  BSSY.RECONVERGENT B6, `(.L_x_10705) ;  /* 0x00000ed000067945 */ /* 0x000fe20003800200 */
[----:B------:R-:W-:-:S11]  /*0fb0*/  PRMT R25, RZ, 0x7610, R25 ;  /* 0x00007610ff197816 */ /* 0x000fd60000000019 */
[----:B------:R-:W-:Y:S05]  /*0fc0*/  @P0 BRA `(.L_x_10706) ;  /* 0x0000000c00a80947 */ /* 0x000fea0003800000 */
[----:B01234-:R-:W0:Y:S01]  /*0fd0*/  LDC.64 R4, c[0x0][0x3a0] ;  /* 0x0000e800ff047b82 */ /* 0x01fe220000000a00 */
        /* <DEDUP_REMOVED lines=18> */
.L_x_10710:
[----:B------:R0:W5:Y:S01]  /*1100*/  LDG.E.U8 R25, desc[UR36][R4.64] ;  /* 0x0000002404197981 */ /* 0x000162000c1e1100 */
[----:B------:R-:W-:Y:S05]  /*1110*/  BRA `(.L_x_10712) ;  /* 0x0000000c00507947 */ /* 0x000fea0003800000 */
.L_x_10709:
        /* <DEDUP_REMOVED lines=8> */
.L_x_10714:
[----:B------:R0:W5:Y:S01]  /*11a0*/  LDG.E.U16 R25, desc[UR36][R4.64] ;  /* 0x0000002404197981 */ /* 0x000162000c1e1500 */
[----:B------:R-:W-:Y:S05]  /*11b0*/  BRA `(.L_x_10712) ;  /* 0x0000000c00287947 */ /* 0x000fea0003800000 */
.L_x_10713:
[----:B------:R0:W5:Y:S01]  /*11c0*/  LDG.E.U16 R25, desc[UR36][R4.64] ;  /* 0x0000002404197981 */ /* 0x000162000c1e1500 */
[----:B------:R-:W-:Y:S05]  /*11d0*/  BRA `(.L_x_10712) ;  /* 0x0000000c00207947 */ /* 0x000fea0003800000 */
.L_x_10708:
        /* <DEDUP_REMOVED lines=9> */
.L_x_10716:
[----:B------:R-:W2:Y:S02]  /*1270*/  LDG.E.U16 R0, desc[UR36][R4.64] ;  /* 0x0000002404007981 */ /* 0x000ea4000c1e1500 */
[----:B--2---:R-:W-:-:S06]  /*1280*/  HADD2.F32 R0, -RZ, R0.H0_H0 ;  /* 0x20000000ff007230 */ /* 0x004fcc0000004100 */
[----:B------:R-:W0:Y:S02]  /*1290*/  F2I.FTZ.TRUNC.NTZ R0, R0 ;  /* 0x0000000000007305 */ /* 0x000e24000021f100 */
[----:B0-----:R-:W-:Y:S01]  /*12a0*/  PRMT R25, R0, 0x7610, R25 ;  /* 0x0000761000197816 */ /* 0x001fe20000000019 */
[----:B------:R-:W-:Y:S06]  /*12b0*/  BRA `(.L_x_10712) ;  /* 0x0000000800e87947 */ /* 0x000fec0003800000 */
.L_x_10715:
        /* <DEDUP_REMOVED lines=9> */
.L_x_10718:
[----:B------:R-:W2:Y:S02]  /*1350*/  LDG.E.U16 R4, desc[UR36][R4.64] ;  /* 0x0000002404047981 */ /* 0x000ea4000c1e1500 */
[----:B--2---:R-:W-:-:S06]  /*1360*/  HADD2.F32 R0, -RZ, R4.H0_H0 ;  /* 0x20000004ff007230 */ /* 0x004fcc0000004100 */
[----:B------:R-:W0:Y:S02]  /*1370*/  F2I.FTZ.TRUNC.NTZ R0, R0 ;  /* 0x0000000000007305 */ /* 0x000e24000021f100 */
[----:B0-----:R-:W-:Y:S01]  /*1380*/  PRMT R25, R0, 0x7610, R25 ;  /* 0x0000761000197816 */ /* 0x001fe20000000019 */
[----:B------:R-:W-:Y:S06]  /*1390*/  BRA `(.L_x_10712) ;  /* 0x0000000800b07947 */ /* 0x000fec0003800000 */
.L_x_10717:
[----:B------:R-:W2:Y:S02]  /*13a0*/  LDG.E.64 R4, desc[UR36][R4.64] ;  /* 0x0000002404047981 */ /* 0x000ea4000c1e1b00 */
[----:B--2---:R0:W1:Y:S02]  /*13b0*/  F2I.F64.TRUNC R25, R4 ;  /* 0x0000000400197311 */ /* 0x004064000030d100 */
[----:B01----:R-:W-:Y:S05]  /*13c0*/  BRA `(.L_x_10712) ;  /* 0x0000000800a47947 */ /* 0x003fea0003800000 */
.L_x_10707:
        /* <DEDUP_REMOVED lines=12> */
.L_x_10721:
[----:B------:R-:W2:Y:S02]  /*1490*/  LDG.E.64 R4, desc[UR36][R4.64] ;  /* 0x0000002404047981 */ /* 0x000ea4000c1e1b00 */
[----:B--2---:R0:W1:Y:S02]  /*14a0*/  F2I.F64.TRUNC R25, R4 ;  /* 0x0000000400197311 */ /* 0x004064000030d100 */
[----:B01----:R-:W-:Y:S05]  /*14b0*/  BRA `(.L_x_10712) ;  /* 0x0000000800687947 */ /* 0x003fea0003800000 */
.L_x_10720:
        /* <DEDUP_REMOVED lines=27> */
.L_x_10723:
        /* <DEDUP_REMOVED lines=11> */
[----:B------:R-:W-:-:S06]  /*1720*/  LOP3.LUT R0, R0, 0x80000000, R3, 0xf8, !PT ;  /* 0x8000000000007812 */ /* 0x000fcc00078ef803 */
[----:B------:R-:W0:Y:S02]  /*1730*/  F2I.FTZ.TRUNC.NTZ R0, R0 ;  /* 0x0000000000007305 */ /* 0x000e24000021f100 */
[----:B0-----:R-:W-:Y:S01]  /*1740*/  PRMT R25, R0, 0x7610, R25 ;  /* 0x0000761000197816 */ /* 0x001fe20000000019 */
[----:B------:R-:W-:Y:S06]  /*1750*/  BRA `(.L_x_10712) ;  /* 0x0000000400c07947 */ /* 0x000fec0003800000 */
.L_x_10722:
[----:B------:R-:W2:Y:S02]  /*1760*/  LDG.E.U16 R0, desc[UR36][R4.64] ;  /* 0x0000002404007981 */ /* 0x000ea4000c1e1500 */
[----:B--2---:R-:W-:-:S06]  /*1770*/  IMAD.U32 R0, R0, 0x10000, RZ ;  /* 0x0001000000007824 */ /* 0x004fcc00078e00ff */
[----:B------:R-:W0:Y:S02]  /*1780*/  F2I.FTZ.TRUNC.NTZ R0, R0 ;  /* 0x0000000000007305 */ /* 0x000e24000021f100 */
[----:B0-----:R-:W-:Y:S01]  /*1790*/  PRMT R25, R0, 0x7610, R25 ;  /* 0x0000761000197816 */ /* 0x001fe20000000019 */
[----:B------:R-:W-:Y:S06]  /*17a0*/  BRA `(.L_x_10712) ;  /* 0x0000000400ac7947 */ /* 0x000fec0003800000 */
.L_x_10719:
        /* <DEDUP_REMOVED lines=10> */
.L_x_10726:
        /* <DEDUP_REMOVED lines=21> */
.L_x_10730:
[----:B------:R-:W-:Y:S05]  /*19a0*/  BSYNC.RECONVERGENT B1 ;  /* 0x0000000000017941 */ /* 0x000fea0003800200 */
.L_x_10729:
[----:B------:R-:W-:Y:S01]  /*19b0*/  IMAD.SHL.U32 R0, R0, 0x100000, RZ ;  /* 0x0010000000007824 */ /* 0x000fe200078e00ff */
[----:B------:R-:W-:-:S04]  /*19c0*/  LEA R3, R3, 0x3b800000, 0x17 ;  /* 0x3b80000003037811 */ /* 0x000fc800078eb8ff */
[----:B------:R-:W-:-:S07]  /*19d0*/  LOP3.LUT R0, R3, R0, R7, 0xfe, !PT ;  /* 0x0000000003007212 */ /* 0x000fce00078efe07 */
.L_x_10728:
[----:B------:R-:W-:Y:S05]  /*19e0*/  BSYNC.RECONVERGENT B0 ;  /* 0x0000000000007941 */ /* 0x000fea0003800200 */
.L_x_10727:
[----:B------:R-:W0:Y:S02]  /*19f0*/  F2I.FTZ.TRUNC.NTZ R0, R0 ;  /* 0x0000000000007305 */ /* 0x000e24000021f100 */
[----:B0-----:R-:W-:Y:S01]  /*1a00*/  PRMT R25, R0, 0x7610, R25 ;  /* 0x0000761000197816 */ /* 0x001fe20000000019 */
[----:B------:R-:W-:Y:S06]  /*1a10*/  BRA `(.L_x_10712) ;  /* 0x0000000400107947 */ /* 0x000fec0003800000 */
.L_x_10725:
        /* <DEDUP_REMOVED lines=21> */
.L_x_10734:
[----:B------:R-:W-:Y:S05]  /*1b70*/  BSYNC.RECONVERGENT B1 ;  /* 0x0000000000017941 */ /* 0x000fea0003800200 */
.L_x_10733:
[----:B------:R-:W-:Y:S01]  /*1b80*/  IMAD.SHL.U32 R0, R0, 0x200000, RZ ;  /* 0x0020000000007824 */ /* 0x000fe200078e00ff */
[----:B------:R-:W-:-:S04]  /*1b90*/  LEA R3, R3, 0x37800000, 0x17 ;  /* 0x3780000003037811 */ /* 0x000fc800078eb8ff */
[----:B------:R-:W-:-:S07]  /*1ba0*/  LOP3.LUT R0, R3, R0, R7, 0xfe, !PT ;  /* 0x0000000003007212 */ /* 0x000fce00078efe07 */
.L_x_10732:
[----:B------:R-:W-:Y:S05]  /*1bb0*/  BSYNC.RECONVERGENT B0 ;  /* 0x0000000000007941 */ /* 0x000fea0003800200 */
.L_x_10731:
[----:B------:R-:W0:Y:S02]  /*1bc0*/  F2I.FTZ.TRUNC.NTZ R0, R0 ;  /* 0x0000000000007305 */ /* 0x000e24000021f100 */
[----:B0-----:R-:W-:Y:S01]  /*1bd0*/  PRMT R25, R0, 0x7610, R25 ;  /* 0x0000761000197816 */ /* 0x001fe20000000019 */
[----:B------:R-:W-:Y:S06]  /*1be0*/  BRA `(.L_x_10712) ;  /* 0x00000000009c7947 */ /* 0x000fec0003800000 */
.L_x_10724:
        /* <DEDUP_REMOVED lines=14> */
.L_x_10738:
[----:B------:R-:W-:Y:S05]  /*1cd0*/  BSYNC.RECONVERGENT B0 ;  /* 0x0000000000007941 */ /* 0x000fea0003800200 */
.L_x_10737:
[----:B------:R-:W0:Y:S02]  /*1ce0*/  F2I.FTZ.TRUNC.NTZ R0, R0 ;  /* 0x0000000000007305 */ /* 0x000e24000021f100 */
[----:B0-----:R-:W-:Y:S01]  /*1cf0*/  PRMT R25, R0, 0x7610, R25 ;  /* 0x0000761000197816 */ /* 0x001fe20000000019 */
[----:B------:R-:W-:Y:S06]  /*1d00*/  BRA `(.L_x_10712) ;  /* 0x0000000000547947 */ /* 0x000fec0003800000 */
.L_x_10711:
        /* <DEDUP_REMOVED lines=16> */
.L_x_10739:
[----:B------:R-:W-:Y:S01]  /*1e10*/  PRMT R25, RZ, 0x7610, R25 ;  /* 0x00007610ff197816 */ /* 0x000fe20000000019 */
[----:B------:R-:W-:Y:S06]  /*1e20*/  BRA `(.L_x_10712) ;  /* 0x00000000000c7947 */ /* 0x000fec0003800000 */
.L_x_10736:
[----:B------:R1:W5:Y:S01]  /*1e30*/  LDG.E.U16 R25, desc[UR36][R4.64] ;  /* 0x0000002404197981 */ /* 0x000362000c1e1500 */
[----:B------:R-:W-:Y:S05]  /*1e40*/  BRA `(.L_x_10712) ;  /* 0x0000000000047947 */ /* 0x000fea0003800000 */
.L_x_10735:
[----:B------:R0:W5:Y:S02]  /*1e50*/  LDG.E.U16 R25, desc[UR36][R4.64] ;  /* 0x0000002404197981 */ /* 0x000164000c1e1500 */
.L_x_10712:
[----:B------:R-:W-:-:S07]  /*1e60*/  VIADD R23, R23, 0x80 ;  /* 0x0000008017177836 */ /* 0x000fce0000000000 */
.L_x_10706:
[----:B------:R-:W-:Y:S05]  /*1e70*/  BSYNC.RECONVERGENT B6 ;  /* 0x0000000000067941 */ /* 0x000fea0003800200 */
.L_x_10705:
        /* <DEDUP_REMOVED lines=23> */
.L_x_10745:
[----:B------:R0:W5:Y:S01]  /*1ff0*/  LDG.E.U8 R24, desc[UR36][R4.64] ;  /* 0x0000002404187981 */ /* 0x000162000c1e1100 */
[----:B------:R-:W-:Y:S05]  /*2000*/  BRA `(.L_x_10747) ;  /* 0x0000000c00507947 */ /* 0x000fea0003800000 */
.L_x_10744:
        /* <DEDUP_REMOVED lines=8> */
.L_x_10749:
[----:B------:R0:W5:Y:S01]  /*2090*/  LDG.E.U16 R24, desc[UR36][R4.64] ;  /* 0x0000002404187981 */ /* 0x000162000c1e1500 */
[----:B------:R-:W-:Y:S05]  /*20a0*/  BRA `(.L_x_10747) ;  /* 0x0000000c00287947 */ /* 0x000fea0003800000 */
.L_x_10748:
[----:B------:R0:W5:Y:S01]  /*20b0*/  LDG.E.U16 R24, desc[UR36][R4.64] ;  /* 0x0000002404187981 */ /* 0x000162000c1e1500 */
[----:B------:R-:W-:Y:S05]  /*20c0*/  BRA `(.L_x_10747) ;  /* 0x0000000c00207947 */ /* 0x000fea0003800000 */
.L_x_10743:
        /* <DEDUP_REMOVED lines=9> */
.L_x_10751:
[----:B------:R-:W2:Y:S02]  /*2160*/  LDG.E.U16 R0, desc[UR36][R4.64] ;  /* 0x0000002404007981 */ /* 0x000ea4000c1e1500 */
[----:B--2---:R-:W-:-:S06]  /*2170*/  HADD2.F32 R0, -RZ, R0.H0_H0 ;  /* 0x20000000ff007230 */ /* 0x004fcc0000004100 */
[----:B------:R-:W0:Y:S02]  /*2180*/  F2I.FTZ.TRUNC.NTZ R0, R0 ;  /* 0x0000000000007305 */ /* 0x000e24000021f100 */
[----:B0-----:R-:W-:Y:S01]  /*2190*/  PRMT R24, R0, 0x7610, R24 ;  /* 0x0000761000187816 */ /* 0x001fe20000000018 */
[----:B------:R-:W-:Y:S06]  /*21a0*/  BRA `(.L_x_10747) ;  /* 0x0000000800e87947 */ /* 0x000fec0003800000 */
.L_x_10750:
        /* <DEDUP_REMOVED lines=9> */
.L_x_10753:
[----:B------:R-:W2:Y:S02]  /*2240*/  LDG.E.U16 R4, desc[UR36][R4.64] ;  /* 0x0000002404047981 */ /* 0x000ea4000c1e1500 */
[----:B--2---:R-:W-:-:S06]  /*2250*/  HADD2.F32 R0, -RZ, R4.H0_H0 ;  /* 0x20000004ff007230 */ /* 0x004fcc0000004100 */
[----:B------:R-:W0:Y:S02]  /*2260*/  F2I.FTZ.TRUNC.NTZ R0, R0 ;  /* 0x0000000000007305 */ /* 0x000e24000021f100 */
[----:B0-----:R-:W-:Y:S01]  /*2270*/  PRMT R24, R0, 0x7610, R24 ;  /* 0x0000761000187816 */ /* 0x001fe20000000018 */
[----:B------:R-:W-:Y:S06]  /*2280*/  BRA `(.L_x_10747) ;  /* 0x0000000800b07947 */ /* 0x000fec0003800000 */
.L_x_10752:
[----:B------:R-:W2:Y:S02]  /*2290*/  LDG.E.64 R4, desc[UR36][R4.64] ;  /* 0x0000002404047981 */ /* 0x000ea4000c1e1b00 */
[----:B--2---:R0:W1:Y:S02]  /*22a0*/  F2I.F64.TRUNC R24, R4 ;  /* 0x0000000400187311 */ /* 0x004064000030d100 */
[----:B01----:R-:W-:Y:S05]  /*22b0*/  BRA `(.L_x_10747) ;  /* 0x0000000800a47947 */ /* 0x003fea0003800000 */
.L_x_10742:
        /* <DEDUP_REMOVED lines=12> */
.L_x_10756:
[----:B------:R-:W2:Y:S02]  /*2380*/  LDG.E.64 R4, desc[UR36][R4.64] ;  /* 0x0000002404047981 */ /* 0x000ea4000c1e1b00 */
[----:B--2---:R3:W4:Y:S02]  /*2390*/  F2I.F64.TRUNC R24, R4 ;  /* 0x0000000400187311 */ /* 0x004724000030d100 */
[----:B---34-:R-:W-:Y:S05]  /*23a0*/  BRA `(.L_x_10747) ;  /* 0x0000000800687947 */ /* 0x018fea0003800000 */
.L_x_10755:
        /* <DEDUP_REMOVED lines=27> */
.L_x_10758:
        /* <DEDUP_REMOVED lines=15> */
.L_x_10757:
[----:B------:R-:W2:Y:S02]  /*2650*/  LDG.E.U16 R0, desc[UR36][R4.64] ;  /* 0x0000002404007981 */ /* 0x000ea4000c1e1500 */
[----:B--2---:R-:W-:-:S06]  /*2660*/  IMAD.U32 R0, R0, 0x10000, RZ ;  /* 0x0001000000007824 */ /* 0x004fcc00078e00ff */
[----:B------:R-:W0:Y:S02]  /*2670*/  F2I.FTZ.TRUNC.NTZ R0, R0 ;  /* 0x0000000000007305 */ /* 0x000e24000021f100 */
[----:B0-----:R-:W-:Y:S01]  /*2680*/  PRMT R24, R0, 0x7610, R24 ;  /* 0x0000761000187816 */ /* 0x001fe20000000018 */
[----:B------:R-:W-:Y:S06]  /*2690*/  BRA `(.L_x_10747) ;  /* 0x0000000400ac7947 */ /* 0x000fec0003800000 */
.L_x_10754:
        /* <DEDUP_REMOVED lines=10> */
.L_x_10761:
        /* <DEDUP_REMOVED lines=21> */
.L_x_10765:
[----:B------:R-:W-:Y:S05]  /*2890*/  BSYNC.RECONVERGENT B1 ;  /* 0x0000000000017941 */ /* 0x000fea0003800200 */
.L_x_10764:
[----:B------:R-:W-:Y:S01]  /*28a0*/  IMAD.SHL.U32 R0, R0, 0x100000, RZ ;  /* 0x0010000000007824 */ /* 0x000fe200078e00ff */
[----:B------:R-:W-:-:S04]  /*28b0*/  LEA R3, R3, 0x3b800000, 0x17 ;  /* 0x3b80000003037811 */ /* 0x000fc800078eb8ff */
[----:B------:R-:W-:-:S07]  /*28c0*/  LOP3.LUT R0, R3, R0, R7, 0xfe, !PT ;  /* 0x0000000003007212 */ /* 0x000fce00078efe07 */
.L_x_10763:
[----:B------:R-:W-:Y:S05]  /*28d0*/  BSYNC.RECONVERGENT B0 ;  /* 0x0000000000007941 */ /* 0x000fea0003800200 */
.L_x_10762:
[----:B------:R-:W0:Y:S02]  /*28e0*/  F2I.FTZ.TRUNC.NTZ R0, R0 ;  /* 0x0000000000007305 */ /* 0x000e24000021f100 */
[----:B0-----:R-:W-:Y:S01]  /*28f0*/  PRMT R24, R0, 0x7610, R24 ;  /* 0x0000761000187816 */ /* 0x001fe20000000018 */
[----:B------:R-:W-:Y:S06]  /*2900*/  BRA `(.L_x_10747) ;  /* 0x0000000400107947 */ /* 0x000fec0003800000 */
.L_x_10760:
        /* <DEDUP_REMOVED lines=21> */
.L_x_10769:
[----:B------:R-:W-:Y:S05]  /*2a60*/  BSYNC.RECONVERGENT B1 ;  /* 0x0000000000017941 */ /* 0x000fea0003800200 */
.L_x_10768:
[----:B------:R-:W-:Y:S01]  /*2a70*/  IMAD.SHL.U32 R0, R0, 0x200000, RZ ;  /* 0x0020000000007824 */ /* 0x000fe200078e00ff */
[----:B------:R-:W-:-:S04]  /*2a80*/  LEA R3, R3, 0x37800000, 0x17 ;  /* 0x3780000003037811 */ /* 0x000fc800078eb8ff */
[----:B------:R-:W-:-:S07]  /*2a90*/  LOP3.LUT R0, R3, R0, R7, 0xfe, !PT ;  /* 0x0000000003007212 */ /* 0x000fce00078efe07 */
.L_x_10767:
[----:B------:R-:W-:Y:S05]  /*2aa0*/  BSYNC.RECONVERGENT B0 ;  /* 0x0000000000007941 */ /* 0x000fea0003800200 */
.L_x_10766:
[----:B------:R-:W0:Y:S02]  /*2ab0*/  F2I.FTZ.TRUNC.NTZ R0, R0 ;  /* 0x0000000000007305 */ /* 0x000e24000021f100 */
[----:B0-----:R-:W-:Y:S01]  /*2ac0*/  PRMT R24, R0, 0x7610, R24 ;  /* 0x0000761000187816 */ /* 0x001fe20000000018 */
[----:B------:R-:W-:Y:S06]  /*2ad0*/  BRA `(.L_x_10747) ;  /* 0x00000000009c7947 */ /* 0x000fec0003800000 */
.L_x_10759:
        /* <DEDUP_REMOVED lines=14> */
.L_x_10773:
[----:B------:R-:W-:Y:S05]  /*2bc0*/  BSYNC.RECONVERGENT B0 ;  /* 0x0000000000007941 */ /* 0x000fea0003800200 */
.L_x_10772:
[----:B------:R-:W0:Y:S02]  /*2bd0*/  F2I.FTZ.TRUNC.NTZ R0, R0 ;  /* 0x0000000000007305 */ /* 0x000e24000021f100 */
[----:B0-----:R-:W-:Y:S01]  /*2be0*/  PRMT R24, R0, 0x7610, R24 ;  /* 0x0000761000187816 */ /* 0x001fe20000000018 */
[----:B------:R-:W-:Y:S06]  /*2bf0*/  BRA `(.L_x_10747) ;  /* 0x0000000000547947 */ /* 0x000fec0003800000 */
.L_x_10746:
        /* <DEDUP_REMOVED lines=16> */
.L_x_10774:
[----:B------:R-:W-:Y:S01]  /*2d00*/  PRMT R24, RZ, 0x7610, R24 ;  /* 0x00007610ff187816 */ /* 0x000fe20000000018 */
[----:B------:R-:W-:Y:S06]  /*2d10*/  BRA `(.L_x_10747) ;  /* 0x00000000000c7947 */ /* 0x000fec0003800000 */
.L_x_10771:
[----:B------:R2:W5:Y:S01]  /*2d20*/  LDG.E.U16 R24, desc[UR36][R4.64] ;  /* 0x0000002404187981 */ /* 0x000562000c1e1500 */
[----:B------:R-:W-:Y:S05]  /*2d30*/  BRA `(.L_x_10747) ;  /* 0x0000000000047947 */ /* 0x000fea0003800000 */
.L_x_10770:
[----:B------:R1:W5:Y:S02]  /*2d40*/  LDG.E.U16 R24, desc[UR36][R4.64] ;  /* 0x0000002404187981 */ /* 0x000364000c1e1500 */
.L_x_10747:
[----:B------:R-:W-:-:S07]  /*2d50*/  VIADD R23, R23, 0x80 ;  /* 0x0000008017177836 */ /* 0x000fce0000000000 */
.L_x_10741:
[----:B------:R-:W-:Y:S05]  /*2d60*/  BSYNC.RECONVERGENT B6 ;  /* 0x0000000000067941 */ /* 0x000fea0003800200 */
.L_x_10740:
        /* <DEDUP_REMOVED lines=23> */
.L_x_10780:
[----:B------:R0:W5:Y:S01]  /*2ee0*/  LDG.E.U8 R19, desc[UR36][R4.64] ;  /* 0x0000002404137981 */ /* 0x000162000c1e1100 */
[----:B------:R-:W-:Y:S05]  /*2ef0*/  BRA `(.L_x_10776) ;  /* 0x0000000c004c7947 */ /* 0x000fea0003800000 */
.L_x_10779:
        /* <DEDUP_REMOVED lines=8> */
.L_x_10783:
[----:B------:R0:W5:Y:S01]  /*2f80*/  LDG.E.U16 R19, desc[UR36][R4.64] ;  /* 0x0000002404137981 */ /* 0x000162000c1e1500 */
[----:B------:R-:W-:Y:S05]  /*2f90*/  BRA `(.L_x_10776) ;  /* 0x0000000c00247947 */ /* 0x000fea0003800000 */
.L_x_10782:
[----:B------:R0:W5:Y:S01]  /*2fa0*/  LDG.E.U16 R19, desc[UR36][R4.64] ;  /* 0x0000002404137981 */ /* 0x000162000c1e1500 */
[----:B------:R-:W-:Y:S05]  /*2fb0*/  BRA `(.L_x_10776) ;  /* 0x0000000c001c7947 */ /* 0x000fea0003800000 */
.L_x_10778:
        /* <DEDUP_REMOVED lines=9> */
.L_x_10785:
[----:B------:R-:W2:Y:S02]  /*3050*/  LDG.E.U16 R0, desc[UR36][R4.64] ;  /* 0x0000002404007981 */ /* 0x000ea4000c1e1500 */
[----:B--2---:R-:W-:-:S06]  /*3060*/  HADD2.F32 R0, -RZ, R0.H0_H0 ;  /* 0x20000000ff007230 */ /* 0x004fcc0000004100 */
[----:B------:R-:W0:Y:S02]  /*3070*/  F2I.FTZ.TRUNC.NTZ R0, R0 ;  /* 0x0000000000007305 */ /* 0x000e24000021f100 */
[----:B0-----:R-:W-:Y:S01]  /*3080*/  PRMT R19, R0, 0x7610, R19 ;  /* 0x0000761000137816 */ /* 0x001fe20000000013 */
[----:B------:R-:W-:Y:S06]  /*3090*/  BRA `(.L_x_10776) ;  /* 0x0000000800e47947 */ /* 0x000fec0003800000 */
.L_x_10784:
        /* <DEDUP_REMOVED lines=9> */
.L_x_10787:
[----:B------:R-:W2:Y:S02]  /*3130*/  LDG.E.U16 R4, desc[UR36][R4.64] ;  /* 0x0000002404047981 */ /* 0x000ea4000c1e1500 */
[----:B--2---:R-:W-:-:S06]  /*3140*/  HADD2.F32 R0, -RZ, R4.H0_H0 ;  /* 0x20000004ff007230 */ /* 0x004fcc0000004100 */
[----:B------:R-:W0:Y:S02]  /*3150*/  F2I.FTZ.TRUNC.NTZ R0, R0 ;  /* 0x0000000000007305 */ /* 0x000e24000021f100 */
[----:B0-----:R-:W-:Y:S01]  /*3160*/  PRMT R19, R0, 0x7610, R19 ;  /* 0x0000761000137816 */ /* 0x001fe20000000013 */
[----:B------:R-:W-:Y:S06]  /*3170*/  BRA `(.L_x_10776) ;  /* 0x0000000800ac7947 */ /* 0x000fec0003800000 */
.L_x_10786:
[----:B------:R-:W2:Y:S02]  /*3180*/  LDG.E.64 R4, desc[UR36][R4.64] ;  /* 0x0000002404047981 */ /* 0x000ea4000c1e1b00 */
[----:B--2---:R0:W1:Y:S02]  /*3190*/  F2I.F64.TRUNC R19, R4 ;  /* 0x0000000400137311 */ /* 0x004064000030d100 */
[----:B01----:R-:W-:Y:S05]  /*31a0*/  BRA `(.L_x_10776) ;  /* 0x0000000800a07947 */ /* 0x003fea0003800000 */
.L_x_10777:
        /* <DEDUP_REMOVED lines=12> */
.L_x_10790:
[----:B------:R-:W2:Y:S02]  /*3270*/  LDG.E.64 R4, desc[UR36][R4.64] ;  /* 0x0000002404047981 */ /* 0x000ea4000c1e1b00 */
[----:B--2---:R0:W1:Y:S02]  /*3280*/  F2I.F64.TRUNC R19, R4 ;  /* 0x0000000400137311 */ /* 0x004064000030d100 */
[----:B01----:R-:W-:Y:S05]  /*3290*/  BRA `(.L_x_10776) ;  /* 0x0000000800647947 */ /* 0x003fea0003800000 */
.L_x_10789:
        /* <DEDUP_REMOVED lines=27> */
.L_x_10792:
        /* <DEDUP_REMOVED lines=15> */
.L_x_10791:
[----:B------:R-:W2:Y:S02]  /*3540*/  LDG.E.U16 R0, desc[UR36][R4.64] ;  /* 0x0000002404007981 */ /* 0x000ea4000c1e1500 */
[----:B--2---:R-:W-:-:S06]  /*3550*/  IMAD.U32 R0, R0, 0x10000, RZ ;  /* 0x0001000000007824 */ /* 0x004fcc00078e00ff */
[----:B------:R-:W0:Y:S02]  /*3560*/  F2I.FTZ.TRUNC.NTZ R0, R0 ;  /* 0x0000000000007305 */ /* 0x000e24000021f100 */
[----:B0-----:R-:W-:Y:S01]  /*3570*/  PRMT R19, R0, 0x7610, R19 ;  /* 0x0000761000137816 */ /* 0x001fe20000000013 */
[----:B------:R-:W-:Y:S06]  /*3580*/  BRA `(.L_x_10776) ;  /* 0x0000000400a87947 */ /* 0x000fec0003800000 */
.L_x_10788:
        /* <DEDUP_REMOVED lines=10> */
.L_x_10795:
        /* <DEDUP_REMOVED lines=21> */
.L_x_10799:
[----:B------:R-:W-:Y:S05]  /*3780*/  BSYNC.RECONVERGENT B1 ;  /* 0x0000000000017941 */ /* 0x000fea0003800200 */
.L_x_10798:
[----:B------:R-:W-:Y:S01]  /*3790*/  IMAD.SHL.U32 R0, R0, 0x100000, RZ ;  /* 0x0010000000007824 */ /* 0x000fe200078e00ff */
[----:B------:R-:W-:-:S04]  /*37a0*/  LEA R3, R3, 0x3b800000, 0x17 ;  /* 0x3b80000003037811 */ /* 0x000fc800078eb8ff */
[----:B------:R-:W-:-:S07]  /*37b0*/  LOP3.LUT R0, R3, R0, R7, 0xfe, !PT ;  /* 0x0000000003007212 */ /* 0x000fce00078efe07 */
.L_x_10797:
[----:B------:R-:W-:Y:S05]  /*37c0*/  BSYNC.RECONVERGENT B0 ;  /* 0x0000000000007941 */ /* 0x000fea0003800200 */
.L_x_10796:
[----:B------:R-:W0:Y:S02]  /*37d0*/  F2I.FTZ.TRUNC.NTZ R0, R0 ;  /* 0x0000000000007305 */ /* 0x000e24000021f100 */
[----:B0-----:R-:W-:Y:S01]  /*37e0*/  PRMT R19, R0, 0x7610, R19 ;  /* 0x0000761000137816 */ /* 0x001fe20000000013 */
[----:B------:R-:W-:Y:S06]  /*37f0*/  BRA `(.L_x_10776) ;  /* 0x00000004000c7947 */ /* 0x000fec0003800000 */
.L_x_10794:
        /* <DEDUP_REMOVED lines=21> */
.L_x_10803:
[----:B------:R-:W-:Y:S05]  /*3950*/  BSYNC.RECONVERGENT B1 ;  /* 0x0000000000017941 */ /* 0x000fea0003800200 */
.L_x_10802:
[----:B------:R-:W-:Y:S01]  /*3960*/  IMAD.SHL.U32 R0, R0, 0x200000, RZ ;  /* 0x0020000000007824 */ /* 0x000fe200078e00ff */
[----:B------:R-:W-:-:S04]  /*3970*/  LEA R3, R3, 0x37800000, 0x17 ;  /* 0x3780000003037811 */ /* 0x000fc800078eb8ff */
[----:B------:R-:W-:-:S07]  /*3980*/  LOP3.LUT R0, R3, R0, R7, 0xfe, !PT ;  /* 0x0000000003007212 */ /* 0x000fce00078efe07 */
.L_x_10801:
[----:B------:R-:W-:Y:S05]  /*3990*/  BSYNC.RECONVERGENT B0 ;  /* 0x0000000000007941 */ /* 0x000fea0003800200 */
.L_x_10800:
[----:B------:R-:W0:Y:S02]  /*39a0*/  F2I.FTZ.TRUNC.NTZ R0, R0 ;  /* 0x0000000000007305 */ /* 0x000e24000021f100 */
[----:B0-----:R-:W-:Y:S01]  /*39b0*/  PRMT R19, R0, 0x7610, R19 ;  /* 0x0000761000137816 */ /* 0x001fe20000000013 */
[----:B------:R-:W-:Y:S06]  /*39c0*/  BRA `(.L_x_10776) ;  /* 0x0000000000987947 */ /* 0x000fec0003800000 */
.L_x_10793:
        /* <DEDUP_REMOVED lines=14> */
.L_x_10807:
[----:B------:R-:W-:Y:S05]  /*3ab0*/  BSYNC.RECONVERGENT B0 ;  /* 0x0000000000007941 */ /* 0x000fea0003800200 */
.L_x_10806:
[----:B------:R-:W0:Y:S02]  /*3ac0*/  F2I.FTZ.TRUNC.NTZ R0, R0 ;  /* 0x0000000000007305 */ /* 0x000e24000021f100 */
[----:B0-----:R-:W-:Y:S01]  /*3ad0*/  PRMT R19, R0, 0x7610, R19 ;  /* 0x0000761000137816 */ /* 0x001fe20000000013 */
[----:B------:R-:W-:Y:S06]  /*3ae0*/  BRA `(.L_x_10776) ;  /* 0x0000000000507947 */ /* 0x000fec0003800000 */
.L_x_10781:
        /* <DEDUP_REMOVED lines=16> */
.L_x_10808:
[----:B------:R-:W-:Y:S05]  /*3bf0*/  BRA `(.L_x_10776) ;  /* 0x00000000000c7947 */ /* 0x000fea0003800000 */
.L_x_10805:
[----:B------:R0:W5:Y:S01]  /*3c00*/  LDG.E.U16 R19, desc[UR36][R4.64] ;  /* 0x0000002404137981 */ /* 0x000162000c1e1500 */
[----:B------:R-:W-:Y:S05]  /*3c10*/  BRA `(.L_x_10776) ;  /* 0x0000000000047947 */ /* 0x000fea0003800000 */
.L_x_10804:
[----:B------:R0:W5:Y:S02]  /*3c20*/  LDG.E.U16 R19, desc[UR36][R4.64] ;  /* 0x0000002404137981 */ /* 0x000164000c1e1500 */
.L_x_10776:
[----:B------:R-:W-:Y:S05]  /*3c30*/  BSYNC.RECONVERGENT B6 ;  /* 0x0000000000067941 */ /* 0x000fea0003800200 */
.L_x_10775:
[----:B------:R-:W2:Y:S01]  /*3c40*/  LDCU.U16 UR4, c[0x0][0x388] ;  /* 0x00007100ff0477ac */ /* 0x000ea20008000400 */
[----:B------:R-:W-:Y:S01]  /*3c50*/  BSSY.RECONVERGENT B0, `(.L_x_10809) ;  /* 0x0000088000007945 */ /* 0x000fe20003800200 */
[----:B--2---:R-:W-:-:S04]  /*3c60*/  UPRMT UR4, UR4, 0x9910, URZ ;  /* 0x0000991004047896 */ /* 0x004fc800080000ff */
[----:B------:R-:W-:-:S09]  /*3c70*/  UISETP.GT.AND UP0, UPT, UR4, -0x1, UPT ;  /* 0xffffffff0400788c */ /* 0x000fd2000bf04270 */
[----:B------:R-:W-:Y:S05]  /*3c80*/  BRA.U UP0, `(.L_x_10810) ;  /* 0x0000000100cc7547 */ /* 0x000fea000b800000 */
[CC--:B------:R-:W-:Y:S01]  /*3c90*/  ISETP.GE.AND P4, PT, R17.reuse, R16.reuse, PT ;  /* 0x000000101100720c */ /* 0x0c0fe20003f86270 */
[C---:B------:R-:W-:Y:S01]  /*3ca0*/  VIADD R3, R17.reuse, 0x100 ;  /* 0x0000010011037836 */ /* 0x040fe20000000000 */
[----:B------:R-:W-:Y:S01]  /*3cb0*/  LOP3.LUT R26, R26, 0x1, RZ, 0xc0, !PT ;  /* 0x000000011a1a7812 */ /* 0x000fe200078ec0ff */
[C---:B------:R-:W-:Y:S01]  /*3cc0*/  VIADD R7, R17.reuse, 0x80 ;  /* 0x0000008011077836 */ /* 0x040fe20000000000 */
[----:B------:R-:W-:Y:S01]  /*3cd0*/  BSSY.RECONVERGENT B1, `(.L_x_10811) ;  /* 0x0000010000017945 */ /* 0x000fe20003800200 */
[----:B01-34-:R-:W-:Y:S01]  /*3ce0*/  VIADD R5, R17, 0x180 ;  /* 0x0000018011057836 */ /* 0x01bfe20000000000 */
[----:B------:R-:W-:Y:S01]  /*3cf0*/  ISETP.NE.U32.AND P3, PT, R26, 0x1, PT ;  /* 0x000000011a00780c */ /* 0x000fe20003f65070 */
[----:B------:R-:W-:Y:S01]  /*3d00*/  IMAD.MOV.U32 R0, RZ, RZ, 0x1 ;  /* 0x00000001ff007424 */ /* 0x000fe200078e00ff */
[-C--:B------:R-:W-:Y:S02]  /*3d10*/  ISETP.GE.AND P1, PT, R3, R16.reuse, PT ;  /* 0x000000100300720c */ /* 0x080fe40003f26270 */
[----:B------:R-:W-:-:S02]  /*3d20*/  ISETP.GE.AND P0, PT, R7, R16, PT ;  /* 0x000000100700720c */ /* 0x000fc40003f06270 */
[----:B------:R-:W-:Y:S02]  /*3d30*/  ISETP.GE.AND P2, PT, R5, R16, PT ;  /* 0x000000100500720c */ /* 0x000fe40003f46270 */
[----:B------:R-:W-:Y:S01]  /*3d40*/  SEL R3, R0, 0xffff, P3 ;  /* 0x0000ffff00037807 */ /* 0x000fe20001800000 */
[----:B------:R-:W-:Y:S10]  /*3d50*/  @P4 BRA `(.L_x_10812) ;  /* 0x00000000001c4947 */ /* 0x000ff40003800000 */
[C---:B-----5:R-:W-:Y:S02]  /*3d60*/  PRMT R0, R27.reuse, 0x9910, RZ ;  /* 0x000099101b007816 */ /* 0x060fe400000000ff */
[----:B------:R-:W-:Y:S02]  /*3d70*/  PRMT R4, R27, 0x7610, R4 ;  /* 0x000076101b047816 */ /* 0x000fe40000000004 */
[----:B------:R-:W-:-:S13]  /*3d80*/  ISETP.NE.AND P3, PT, R0, 0x1, PT ;  /* 0x000000010000780c */ /* 0x000fda0003f65270 */
[----:B------:R-:W-:Y:S05]  /*3d90*/  @!P3 BRA `(.L_x_10812) ;  /* 0x00000000000cb947 */ /* 0x000fea0003800000 */
[----:B------:R-:W-:Y:S02]  /*3da0*/  ISETP.NE.AND P3, PT, R0, -0x1, PT ;  /* 0xffffffff0000780c */ /* 0x000fe40003f65270 */
[----:B------:R-:W-:-:S11]  /*3db0*/  PRMT R4, R3, 0x7610, R4 ;  /* 0x0000761003047816 */ /* 0x000fd60000000004 */
[----:B------:R-:W-:-:S07]  /*3dc0*/  @P3 PRMT R4, RZ, 0x7610, R4 ;  /* 0x00007610ff043816 */ /* 0x000fce0000000004 */
.L_x_10812:
[----:B------:R-:W-:Y:S05]  /*3dd0*/  BSYNC.RECONVERGENT B1 ;  /* 0x0000000000017941 */ /* 0x000fea0003800200 */
.L_x_10811:
[----:B------:R-:W-:Y:S04]  /*3de0*/  BSSY.RECONVERGENT B1, `(.L_x_10813) ;  /* 0x0000009000017945 */ /* 0x000fe80003800200 */
[----:B------:R-:W-:Y:S05]  /*3df0*/  @P0 BRA `(.L_x_10814) ;  /* 0x00000000001c0947 */ /* 0x000fea0003800000 */
[C---:B-----5:R-:W-:Y:S02]  /*3e00*/  PRMT R0, R25.reuse, 0x9910, RZ ;  /* 0x0000991019007816 */ /* 0x060fe400000000ff */
[----:B------:R-:W-:Y:S02]  /*3e10*/  PRMT R23, R25, 0x7610, R23 ;  /* 0x0000761019177816 */ /* 0x000fe40000000017 */
[----:B------:R-:W-:-:S13]  /*3e20*/  ISETP.NE.AND P0, PT, R0, 0x1, PT ;  /* 0x000000010000780c */ /* 0x000fda0003f05270 */
[----:B------:R-:W-:Y:S05]  /*3e30*/  @!P0 BRA `(.L_x_10814) ;  /* 0x00000000000c8947 */ /* 0x000fea0003800000 */
[----:B------:R-:W-:Y:S02]  /*3e40*/  ISETP.NE.AND P0, PT, R0, -0x1, PT ;  /* 0xffffffff0000780c */ /* 0x000fe40003f05270 */
[----:B------:R-:W-:-:S11]  /*3e50*/  PRMT R23, R3, 0x7610, R23 ;  /* 0x0000761003177816 */ /* 0x000fd60000000017 */
[----:B------:R-:W-:-:S07]  /*3e60*/  @P0 PRMT R23, RZ, 0x7610, R23 ;  /* 0x00007610ff170816 */ /* 0x000fce0000000017 */
.L_x_10814:
[----:B------:R-:W-:Y:S05]  /*3e70*/  BSYNC.RECONVERGENT B1 ;  /* 0x0000000000017941 */ /* 0x000fea0003800200 */
.L_x_10813:
        /* <DEDUP_REMOVED lines=9> */
.L_x_10816:
[----:B------:R-:W-:Y:S05]  /*3f10*/  BSYNC.RECONVERGENT B1 ;  /* 0x0000000000017941 */ /* 0x000fea0003800200 */
.L_x_10815:
[----:B------:R-:W-:Y:S05]  /*3f20*/  @P2 BRA `(.L_x_10817) ;  /* 0x0000000400682947 */ /* 0x000fea0003800000 */
[C---:B-----5:R-:W-:Y:S02]  /*3f30*/  PRMT R0, R19.reuse, 0x9910, RZ ;  /* 0x0000991013007816 */ /* 0x060fe400000000ff */
[----:B------:R-:W-:Y:S02]  /*3f40*/  PRMT R18, R19, 0x7610, R18 ;  /* 0x0000761013127816 */ /* 0x000fe40000000012 */
[----:B------:R-:W-:-:S13]  /*3f50*/  ISETP.NE.AND P0, PT, R0, 0x1, PT ;  /* 0x000000010000780c */ /* 0x000fda0003f05270 */
[----:B------:R-:W-:Y:S05]  /*3f60*/  @!P0 BRA `(.L_x_10817) ;  /* 0x0000000400588947 */ /* 0x000fea0003800000 */
[----:B------:R-:W-:Y:S02]  /*3f70*/  ISETP.NE.AND P0, PT, R0, -0x1, PT ;  /* 0xffffffff0000780c */ /* 0x000fe40003f05270 */
[----:B------:R-:W-:-:S11]  /*3f80*/  PRMT R18, R3, 0x7610, R18 ;  /* 0x0000761003127816 */ /* 0x000fd60000000012 */
[----:B------:R-:W-:Y:S05]  /*3f90*/  @!P0 BRA `(.L_x_10817) ;  /* 0x00000004004c8947 */ /* 0x000fea0003800000 */
[----:B------:R-:W-:Y:S01]  /*3fa0*/  PRMT R18, RZ, 0x7610, R18 ;  /* 0x00007610ff127816 */ /* 0x000fe20000000012 */
[----:B------:R-:W-:Y:S06]  /*3fb0*/  BRA `(.L_x_10817) ;  /* 0x0000000400447947 */ /* 0x000fec0003800000 */
.L_x_10810:
[----:B------:R-:W-:Y:S01]  /*3fc0*/  UISETP.NE.AND UP0, UPT, UR4, URZ, UPT ;  /* 0x000000ff0400728c */ /* 0x000fe2000bf05270 */
[----:B------:R-:W-:Y:S02]  /*3fd0*/  IMAD.MOV.U32 R18, RZ, RZ, 0x1 ;  /* 0x00000001ff127424 */ /* 0x000fe400078e00ff */
[----:B------:R-:W-:Y:S02]  /*3fe0*/  IMAD.MOV.U32 R22, RZ, RZ, 0x1 ;  /* 0x00000001ff167424 */ /* 0x000fe400078e00ff */
[----:B------:R-:W-:Y:S02]  /*3ff0*/  IMAD.MOV.U32 R23, RZ, RZ, 0x1 ;  /* 0x00000001ff177424 */ /* 0x000fe400078e00ff */
[----:B01-34-:R-:W-:Y:S02]  /*4000*/  IMAD.MOV.U32 R4, RZ, RZ, 0x1 ;  /* 0x00000001ff047424 */ /* 0x01bfe400078e00ff */
[----:B------:R-:W-:Y:S05]  /*4010*/  BRA.U !UP0, `(.L_x_10817) ;  /* 0x00000005082c7547 */ /* 0x000fea000b800000 */
[CC--:B------:R-:W-:Y:S01]  /*4020*/  ISETP.GE.AND P3, PT, R17.reuse, R16.reuse, PT ;  /* 0x000000101100720c */ /* 0x0c0fe20003f66270 */
[C---:B------:R-:W-:Y:S01]  /*4030*/  VIADD R3, R17.reuse, 0x80 ;  /* 0x0000008011037836 */ /* 0x040fe20000000000 */
[----:B------:R-:W-:Y:S01]  /*4040*/  BSSY.RECONVERGENT B1, `(.L_x_10818) ;  /* 0x0000016000017945 */ /* 0x000fe20003800200 */
[C---:B------:R-:W-:Y:S02]  /*4050*/  VIADD R5, R17.reuse, 0x100 ;  /* 0x0000010011057836 */ /* 0x040fe40000000000 */
[----:B------:R-:W-:Y:S01]  /*4060*/  VIADD R7, R17, 0x180 ;  /* 0x0000018011077836 */ /* 0x000fe20000000000 */
[-C--:B------:R-:W-:Y:S02]  /*4070*/  ISETP.GE.AND P2, PT, R3, R16.reuse, PT ;  /* 0x000000100300720c */ /* 0x080fe40003f46270 */
[-C--:B------:R-:W-:Y:S02]  /*4080*/  ISETP.GE.AND P0, PT, R5, R16.reuse, PT ;  /* 0x000000100500720c */ /* 0x080fe40003f06270 */
[----:B------:R-:W-:-:S03]  /*4090*/  ISETP.GE.AND P1, PT, R7, R16, PT ;  /* 0x000000100700720c */ /* 0x000fc60003f26270 */
[----:B------:R-:W-:Y:S10]  /*40a0*/  @P3 BRA `(.L_x_10819) ;  /* 0x00000000003c3947 */ /* 0x000ff40003800000 */
[----:B------:R-:W0:Y:S01]  /*40b0*/  LDCU.U16 UR4, c[0x0][0x388] ;  /* 0x00007100ff0477ac */ /* 0x000e220008000400 */
[----:B------:R-:W-:Y:S02]  /*40c0*/  IMAD.MOV.U32 R4, RZ, RZ, 0x1 ;  /* 0x00000001ff047424 */ /* 0x000fe400078e00ff */
[----:B0-----:R-:W-:-:S07]  /*40d0*/  IMAD.U32 R0, RZ, RZ, UR4 ;  /* 0x00000004ff007e24 */ /* 0x001fce000f8e00ff */
.L_x_10820:
[C---:B------:R-:W-:Y:S02]  /*40e0*/  LOP3.LUT R3, R0.reuse, 0x1, RZ, 0xc0, !PT ;  /* 0x0000000100037812 */ /* 0x040fe400078ec0ff */
[----:B------:R-:W-:Y:S02]  /*40f0*/  LOP3.LUT R0, R0, 0xffff, RZ, 0xc0, !PT ;  /* 0x0000ffff00007812 */ /* 0x000fe400078ec0ff */
[----:B------:R-:W-:Y:S02]  /*4100*/  ISETP.NE.U32.AND P3, PT, R3, 0x1, PT ;  /* 0x000000010300780c */ /* 0x000fe40003f65070 */
[----:B------:R-:W-:Y:S02]  /*4110*/  PRMT R4, R4, 0x9910, RZ ;  /* 0x0000991004047816 */ /* 0x000fe400000000ff */
[----:B-----5:R-:W-:Y:S02]  /*4120*/  SEL R3, R27, 0x1, !P3 ;  /* 0x000000011b037807 */ /* 0x020fe40005800000 */
[----:B------:R-:W-:-:S02]  /*4130*/  ISETP.GT.U32.AND P3, PT, R0, 0x1, PT ;  /* 0x000000010000780c */ /* 0x000fc40003f64070 */
[----:B------:R-:W-:Y:S02]  /*4140*/  PRMT R27, R27, 0x9910, RZ ;  /* 0x000099101b1b7816 */ /* 0x000fe400000000ff */
[----:B------:R-:W-:Y:S02]  /*4150*/  PRMT R3, R3, 0x9910, RZ ;  /* 0x0000991003037816 */ /* 0x000fe400000000ff */
[----:B------:R-:W-:Y:S01]  /*4160*/  SHF.R.U32.HI R0, RZ, 0x1, R0 ;  /* 0x00000001ff007819 */ /* 0x000fe20000011600 */
[----:B------:R-:W-:Y:S02]  /*4170*/  IMAD R27, R27, R27, RZ ;  /* 0x0000001b1b1b7224 */ /* 0x000fe400078e02ff */
[----:B------:R-:W-:-:S04]  /*4180*/  IMAD R4, R4, R3, RZ ;  /* 0x0000000304047224 */ /* 0x000fc800078e02ff */
[----:B------:R-:W-:Y:S05]  /*4190*/  @P3 BRA `(.L_x_10820) ;  /* 0xfffffffc00d03947 */ /* 0x000fea000383ffff */
.L_x_10819:
[----:B------:R-:W-:Y:S05]  /*41a0*/  BSYNC.RECONVERGENT B1 ;  /* 0x0000000000017941 */ /* 0x000fea0003800200 */
.L_x_10818:
[----:B------:R-:W-:Y:S04]  /*41b0*/  BSSY.RECONVERGENT B1, `(.L_x_10821) ;  /* 0x0000011000017945 */ /* 0x000fe80003800200 */
[----:B------:R-:W-:Y:S05]  /*41c0*/  @P2 BRA `(.L_x_10822) ;  /* 0x00000000003c2947 */ /* 0x000fea0003800000 */
[----:B------:R-:W0:Y:S01]  /*41d0*/  LDCU.U16 UR4, c[0x0][0x388] ;  /* 0x00007100ff0477ac */ /* 0x000e220008000400 */
[----:B------:R-:W-:Y:S02]  /*41e0*/  IMAD.MOV.U32 R23, RZ, RZ, 0x1 ;  /* 0x00000001ff177424 */ /* 0x000fe400078e00ff */
[----:B0-----:R-:W-:-:S07]  /*41f0*/  IMAD.U32 R0, RZ, RZ, UR4 ;  /* 0x00000004ff007e24 */ /* 0x001fce000f8e00ff */
.L_x_10823:
        /* <DEDUP_REMOVED lines=12> */
.L_x_10822:
[----:B------:R-:W-:Y:S05]  /*42c0*/  BSYNC.RECONVERGENT B1 ;  /* 0x0000000000017941 */ /* 0x000fea0003800200 */
.L_x_10821:
[----:B------:R-:W-:Y:S04]  /*42d0*/  BSSY.RECONVERGENT B1, `(.L_x_10824) ;  /* 0x0000011000017945 */ /* 0x000fe80003800200 */
[----:B------:R-:W-:Y:S05]  /*42e0*/  @P0 BRA `(.L_x_10825) ;  /* 0x00000000003c0947 */ /* 0x000fea0003800000 */
[----:B------:R-:W0:Y:S01]  /*42f0*/  LDCU.U16 UR4, c[0x0][0x388] ;  /* 0x00007100ff0477ac */ /* 0x000e220008000400 */
[----:B------:R-:W-:Y:S02]  /*4300*/  IMAD.MOV.U32 R22, RZ, RZ, 0x1 ;  /* 0x00000001ff167424 */ /* 0x000fe400078e00ff */
[----:B0-----:R-:W-:-:S07]  /*4310*/  IMAD.U32 R0, RZ, RZ, UR4 ;  /* 0x00000004ff007e24 */ /* 0x001fce000f8e00ff */
.L_x_10826:
        /* <DEDUP_REMOVED lines=12> */
.L_x_10825:
[----:B------:R-:W-:Y:S05]  /*43e0*/  BSYNC.RECONVERGENT B1 ;  /* 0x0000000000017941 */ /* 0x000fea0003800200 */
.L_x_10824:
[----:B------:R-:W-:Y:S05]  /*43f0*/  @P1 BRA `(.L_x_10817) ;  /* 0x0000000000341947 */ /* 0x000fea0003800000 */
[----:B------:R-:W-:-:S07]  /*4400*/  IMAD.MOV.U32 R18, RZ, RZ, 0x1 ;  /* 0x00000001ff127424 */ /* 0x000fce00078e00ff */
.L_x_10827:
        /* <DEDUP_REMOVED lines=12> */
.L_x_10817:
[----:B------:R-:W-:Y:S05]  /*44d0*/  BSYNC.RECONVERGENT B0 ;  /* 0x0000000000007941 */ /* 0x000fea0003800200 */
.L_x_10809:
        /* <DEDUP_REMOVED lines=23> */
[----:B------:R1:W-:Y:S01]  /*4650*/  STG.E.U8 desc[UR36][R8.64], R4 ;  /* 0x0000000408007986 */ /* 0x0003e2000c101124 */
[----:B------:R-:W-:Y:S05]  /*4660*/  BRA `(.L_x_10836) ;  /* 0x0000000c00507947 */ /* 0x000fea0003800000 */
.L_x_10834:
[----:B------:R0:W-:Y:S01]  /*4670*/  STG.E.U8 desc[UR36][R8.64], R4 ;  /* 0x0000000408007986 */ /* 0x0001e2000c101124 */
[----:B------:R-:W-:Y:S05]  /*4680*/  BRA `(.L_x_10836) ;  /* 0x0000000c00487947 */ /* 0x000fea0003800000 */
.L_x_10833:
[----:B------:R-:W-:-:S13]  /*4690*/  ISETP.NE.AND P0, PT, R0, 0x2, PT ;  /* 0x000000020000780c */ /* 0x000fda0003f05270 */
[----:B------:R-:W-:Y:S05]  /*46a0*/  @!P0 BRA `(.L_x_10837) ;  /* 0x00000000002c8947 */ /* 0x000fea0003800000 */
[----:B------:R-:W-:-:S13]  /*46b0*/  ISETP.NE.AND P0, PT, R0, 0x3, PT ;  /* 0x000000030000780c */ /* 0x000fda0003f05270 */
[----:B------:R-:W-:Y:S05]  /*46c0*/  @!P0 BRA `(.L_x_10838) ;  /* 0x0000000000188947 */ /* 0x000fea0003800000 */
[----:B------:R-:W-:-:S13]  /*46d0*/  ISETP.NE.AND P0, PT, R0, 0x4, PT ;  /* 0x000000040000780c */ /* 0x000fda0003f05270 */
[----:B------:R-:W-:Y:S05]  /*46e0*/  @P0 BRA `(.L_x_10835) ;  /* 0x0000000800940947 */ /* 0x000fea0003800000 */
[----:B------:R-:W-:-:S04]  /*46f0*/  PRMT R4, R4, 0x9910, RZ ;  /* 0x0000991004047816 */ /* 0x000fc800000000ff */
[----:B------:R-:W-:-:S05]  /*4700*/  SHF.R.S32.HI R5, RZ, 0x1f, R4 ;  /* 0x0000001fff057819 */ /* 0x000fca0000011404 */
[----:B------:R4:W-:Y:S01]  /*4710*/  STG.E.64 desc[UR36][R8.64], R4 ;  /* 0x0000000408007986 */ /* 0x0009e2000c101b24 */
[----:B------:R-:W-:Y:S05]  /*4720*/  BRA `(.L_x_10836) ;  /* 0x0000000c00207947 */ /* 0x000fea0003800000 */
.L_x_10838:
[----:B------:R-:W-:-:S05]  /*4730*/  PRMT R3, R4, 0x9910, RZ ;  /* 0x0000991004037816 */ /* 0x000fca00000000ff */
[----:B------:R3:W-:Y:S01]  /*4740*/  STG.E desc[UR36][R8.64], R3 ;  /* 0x0000000308007986 */ /* 0x0007e2000c101924 */
[----:B------:R-:W-:Y:S05]  /*4750*/  BRA `(.L_x_10836) ;  /* 0x0000000c00147947 */ /* 0x000fea0003800000 */
.L_x_10837:
[----:B------:R2:W-:Y:S01]  /*4760*/  STG.E.U16 desc[UR36][R8.64], R4 ;  /* 0x0000000408007986 */ /* 0x0005e2000c101524 */
[----:B------:R-:W-:Y:S05]  /*4770*/  BRA `(.L_x_10836) ;  /* 0x0000000c000c7947 */ /* 0x000fea0003800000 */
.L_x_10832:
[----:B------:R-:W-:-:S13]  /*4780*/  ISETP.GT.AND P0, PT, R0, 0x6, PT ;  /* 0x000000060000780c */ /* 0x000fda0003f04270 */
[----:B------:R-:W-:Y:S05]  /*4790*/  @P0 BRA `(.L_x_10839) ;  /* 0x00000000002c0947 */ /* 0x000fea0003800000 */
[----:B------:R-:W-:-:S13]  /*47a0*/  ISETP.NE.AND P0, PT, R0, 0x5, PT ;  /* 0x000000050000780c */ /* 0x000fda0003f05270 */
[----:B------:R-:W-:Y:S05]  /*47b0*/  @!P0 BRA `(.L_x_10840) ;  /* 0x0000000000148947 */ /* 0x000fea0003800000 */
[----:B------:R-:W-:-:S13]  /*47c0*/  ISETP.NE.AND P0, PT, R0, 0x6, PT ;  /* 0x000000060000780c */ /* 0x000fda0003f05270 */
[----:B------:R-:W-:Y:S05]  /*47d0*/  @P0 BRA `(.L_x_10835) ;  /* 0x0000000800580947 */ /* 0x000fea0003800000 */
[----:B------:R-:W0:Y:S02]  /*47e0*/  I2F.S16 R3, R4 ;  /* 0x0000000400037306 */ /* 0x000e240000101400 */
[----:B0-----:R0:W-:Y:S01]  /*47f0*/  STG.E desc[UR36][R8.64], R3 ;  /* 0x0000000308007986 */ /* 0x0011e2000c101924 */
[----:B------:R-:W-:Y:S05]  /*4800*/  BRA `(.L_x_10836) ;  /* 0x0000000800e87947 */ /* 0x000fea0003800000 */
.L_x_10840:
[----:B------:R-:W0:Y:S02]  /*4810*/  I2F.S16 R0, R4 ;  /* 0x0000000400007306 */ /* 0x000e240000101400 */
[----:B0-----:R-:W-:-:S05]  /*4820*/  F2FP.F16.F32.PACK_AB R0, RZ, R0 ;  /* 0x00000000ff00723e */ /* 0x001fca00000000ff */
[----:B------:R0:W-:Y:S01]  /*4830*/  STG.E.U16 desc[UR36][R8.64], R0 ;  /* 0x0000000008007986 */ /* 0x0001e2000c101524 */
[----:B------:R-:W-:Y:S05]  /*4840*/  BRA `(.L_x_10836) ;  /* 0x0000000800d87947 */ /* 0x000fea0003800000 */
.L_x_10839:
[----:B------:R-:W-:-:S13]  /*4850*/  ISETP.NE.AND P0, PT, R0, 0x7, PT ;  /* 0x000000070000780c */ /* 0x000fda0003f05270 */
[----:B------:R-:W-:Y:S05]  /*4860*/  @!P0 BRA `(.L_x_10841) ;  /* 0x0000000000348947 */ /* 0x000fea0003800000 */
[----:B------:R-:W-:-:S13]  /*4870*/  ISETP.NE.AND P0, PT, R0, 0x8, PT ;  /* 0x000000080000780c */ /* 0x000fda0003f05270 */
[----:B------:R-:W-:Y:S05]  /*4880*/  @!P0 BRA `(.L_x_10842) ;  /* 0x0000000000188947 */ /* 0x000fea0003800000 */
[----:B------:R-:W-:-:S13]  /*4890*/  ISETP.NE.AND P0, PT, R0, 0x9, PT ;  /* 0x000000090000780c */ /* 0x000fda0003f05270 */
[----:B------:R-:W-:Y:S05]  /*48a0*/  @P0 BRA `(.L_x_10835) ;  /* 0x0000000800240947 */ /* 0x000fea0003800000 */
[----:B------:R-:W0:Y:S01]  /*48b0*/  I2F.S16 R4, R4 ;  /* 0x0000000400047306 */ /* 0x000e220000101400 */
[----:B------:R-:W-:-:S05]  /*48c0*/  IMAD.MOV.U32 R5, RZ, RZ, RZ ;  /* 0x000000ffff057224 */ /* 0x000fca00078e00ff */
[----:B0-----:R0:W-:Y:S01]  /*48d0*/  STG.E.64 desc[UR36][R8.64], R4 ;  /* 0x0000000408007986 */ /* 0x0011e2000c101b24 */
[----:B------:R-:W-:Y:S05]  /*48e0*/  BRA `(.L_x_10836) ;  /* 0x0000000800b07947 */ /* 0x000fea0003800000 */
.L_x_10842:
[----:B------:R-:W0:Y:S02]  /*48f0*/  I2F.S16 R4, R4 ;  /* 0x0000000400047306 */ /* 0x000e240000101400 */
[----:B0-----:R-:W-:-:S04]  /*4900*/  F2FP.F16.F32.PACK_AB R3, RZ, R4 ;  /* 0x00000004ff03723e */ /* 0x001fc800000000ff */
[----:B------:R-:W-:-:S05]  /*4910*/  PRMT R3, R3, 0x5410, RZ ;  /* 0x0000541003037816 */ /* 0x000fca00000000ff */
[----:B------:R0:W-:Y:S01]  /*4920*/  STG.E desc[UR36][R8.64], R3 ;  /* 0x0000000308007986 */ /* 0x0001e2000c101924 */
[----:B------:R-:W-:Y:S05]  /*4930*/  BRA `(.L_x_10836) ;  /* 0x00000008009c7947 */ /* 0x000fea0003800000 */
.L_x_10841:
[----:B------:R-:W0:Y:S02]  /*4940*/  I2F.F64.S16 R4, R4 ;  /* 0x0000000400047312 */ /* 0x000e240000101c00 */
[----:B0-----:R0:W-:Y:S01]  /*4950*/  STG.E.64 desc[UR36][R8.64], R4 ;  /* 0x0000000408007986 */ /* 0x0011e2000c101b24 */
[----:B------:R-:W-:Y:S05]  /*4960*/  BRA `(.L_x_10836) ;  /* 0x0000000800907947 */ /* 0x000fea0003800000 */
.L_x_10831:
        /* <DEDUP_REMOVED lines=8> */
[----:B------:R-:W-:-:S04]  /*49f0*/  PRMT R0, R4, 0x9910, RZ ;  /* 0x0000991004007816 */ /* 0x000fc800000000ff */
[----:B------:R-:W-:-:S04]  /*4a00*/  ISETP.NE.AND P0, PT, R0, RZ, PT ;  /* 0x000000ff0000720c */ /* 0x000fc80003f05270 */
[----:B------:R-:W-:-:S05]  /*4a10*/  SEL R3, RZ, 0x1, !P0 ;  /* 0x00000001ff037807 */ /* 0x000fca0004000000 */
[----:B------:R0:W-:Y:S01]  /*4a20*/  STG.E.U8 desc[UR36][R8.64], R3 ;  /* 0x0000000308007986 */ /* 0x0001e2000c101124 */
[----:B------:R-:W-:Y:S05]  /*4a30*/  BRA `(.L_x_10836) ;  /* 0x00000008005c7947 */ /* 0x000fea0003800000 */
.L_x_10845:
[----:B------:R-:W-:Y:S01]  /*4a40*/  CS2R R6, SRZ ;  /* 0x0000000000067805 */ /* 0x000fe2000001ff00 */
[----:B------:R-:W0:Y:S04]  /*4a50*/  I2F.F64.S16 R4, R4 ;  /* 0x0000000400047312 */ /* 0x000e280000101c00 */
[----:B0-----:R0:W-:Y:S01]  /*4a60*/  STG.E.128 desc[UR36][R8.64], R4 ;  /* 0x0000000408007986 */ /* 0x0011e2000c101d24 */
[----:B------:R-:W-:Y:S05]  /*4a70*/  BRA `(.L_x_10836) ;  /* 0x00000008004c7947 */ /* 0x000fea0003800000 */
.L_x_10844:
[----:B------:R-:W-:-:S13]  /*4a80*/  ISETP.NE.AND P0, PT, R0, 0xf, PT ;  /* 0x0000000f0000780c */ /* 0x000fda0003f05270 */
[----:B------:R-:W-:Y:S05]  /*4a90*/  @!P0 BRA `(.L_x_10846) ;  /* 0x0000000000a08947 */ /* 0x000fea0003800000 */
[----:B------:R-:W-:-:S13]  /*4aa0*/  ISETP.NE.AND P0, PT, R0, 0x17, PT ;  /* 0x000000170000780c */ /* 0x000fda0003f05270 */
[----:B------:R-:W-:Y:S05]  /*4ab0*/  @!P0 BRA `(.L_x_10847) ;  /* 0x00000000004c8947 */ /* 0x000fea0003800000 */
[----:B------:R-:W-:-:S13]  /*4ac0*/  ISETP.NE.AND P0, PT, R0, 0x18, PT ;  /* 0x000000180000780c */ /* 0x000fda0003f05270 */
[----:B------:R-:W-:Y:S05]  /*4ad0*/  @P0 BRA `(.L_x_10835) ;  /* 0x0000000400980947 */ /* 0x000fea0003800000 */
[----:B------:R-:W0:Y:S01]  /*4ae0*/  I2F.S16 R4, R4 ;  /* 0x0000000400047306 */ /* 0x000e220000101400 */
[----:B------:R-:W-:Y:S01]  /*4af0*/  BSSY.RECONVERGENT B0, `(.L_x_10848) ;  /* 0x000000c000007945 */ /* 0x000fe20003800200 */
[----:B------:R-:W-:Y:S01]  /*4b00*/  IMAD.MOV.U32 R0, RZ, RZ, 0x7f ;  /* 0x0000007fff007424 */ /* 0x000fe200078e00ff */
        /* <DEDUP_REMOVED lines=10> */
.L_x_10849:
[----:B------:R-:W-:Y:S05]  /*4bb0*/  BSYNC.RECONVERGENT B0 ;  /* 0x0000000000007941 */ /* 0x000fea0003800200 */
.L_x_10848:
[----:B------:R-:W-:-:S05]  /*4bc0*/  LOP3.LUT R5, R0, 0x80, R5, 0xf8, !PT ;  /* 0x0000008000057812 */ /* 0x000fca00078ef805 */
[----:B------:R0:W-:Y:S01]  /*4bd0*/  STG.E.U8 desc[UR36][R8.64], R5 ;  /* 0x0000000508007986 */ /* 0x0001e2000c101124 */
[----:B------:R-:W-:Y:S05]  /*4be0*/  BRA `(.L_x_10836) ;  /* 0x0000000400f07947 */ /* 0x000fea0003800000 */
.L_x_10847:
[----:B------:R-:W0:Y:S01]  /*4bf0*/  I2F.S16 R4, R4 ;  /* 0x0000000400047306 */ /* 0x000e220000101400 */
[----:B------:R-:W-:Y:S01]  /*4c00*/  BSSY.RECONVERGENT B0, `(.L_x_10850) ;  /* 0x000000e000007945 */ /* 0x000fe20003800200 */
[----:B0-----:R-:W-:Y:S02]  /*4c10*/  LOP3.LUT R6, R4, 0x7fffffff, RZ, 0xc0, !PT ;  /* 0x7fffffff04067812 */ /* 0x001fe400078ec0ff */
        /* <DEDUP_REMOVED lines=12> */
.L_x_10851:
[----:B------:R-:W-:Y:S05]  /*4ce0*/  BSYNC.RECONVERGENT B0 ;  /* 0x0000000000007941 */ /* 0x000fea0003800200 */
.L_x_10850:
[----:B------:R-:W-:-:S05]  /*4cf0*/  LOP3.LUT R5, R0, 0x80, R5, 0xf8, !PT ;  /* 0x0000008000057812 */ /* 0x000fca00078ef805 */
[----:B------:R0:W-:Y:S01]  /*4d00*/  STG.E.U8 desc[UR36][R8.64], R5 ;  /* 0x0000000508007986 */ /* 0x0001e2000c101124 */
[----:B------:R-:W-:Y:S05]  /*4d10*/  BRA `(.L_x_10836) ;  /* 0x0000000400a47947 */ /* 0x000fea0003800000 */
.L_x_10846:
[----:B------:R-:W0:Y:S02]  /*4d20*/  I2F.S16 R0, R4 ;  /* 0x0000000400007306 */ /* 0x000e240000101400 */
[----:B0-----:R-:W-:-:S05]  /*4d30*/  F2FP.BF16.F32.PACK_AB R0, RZ, R0 ;  /* 0x00000000ff00723e */ /* 0x001fca00000010ff */
[----:B------:R0:W-:Y:S01]  /*4d40*/  STG.E.U16 desc[UR36][R8.64], R0 ;  /* 0x0000000008007986 */ /* 0x0001e2000c101524 */
[----:B------:R-:W-:Y:S05]  /*4d50*/  BRA `(.L_x_10836) ;  /* 0x0000000400947947 */ /* 0x000fea0003800000 */
.L_x_10843:
        /* <DEDUP_REMOVED lines=8> */
[----:B------:R0:W-:Y:S01]  /*4de0*/  STG.E.U16 desc[UR36][R8.64], R4 ;  /* 0x0000000408007986 */ /* 0x0001e2000c101524 */
[----:B------:R-:W-:Y:S05]  /*4df0*/  BRA `(.L_x_10836) ;  /* 0x00000004006c7947 */ /* 0x000fea0003800000 */
.L_x_10854:
[----:B------:R-:W0:Y:S01]  /*4e00*/  I2F.S16 R5, R4 ;  /* 0x0000000400057306 */ /* 0x000e220000101400 */
[----:B------:R-:W-:Y:S01]  /*4e10*/  BSSY.RECONVERGENT B0, `(.L_x_10855) ;  /* 0x0000013000007945 */ /* 0x000fe20003800200 */
[----:B------:R-:W-:Y:S01]  /*4e20*/  IMAD.MOV.U32 R0, RZ, RZ, 0x80 ;  /* 0x00000080ff007424 */ /* 0x000fe200078e00ff */
        /* <DEDUP_REMOVED lines=10> */
.L_x_10857:
[----:B------:R-:W-:-:S04]  /*4ed0*/  SHF.R.U32.HI R0, RZ, 0x14, R5 ;  /* 0x00000014ff007819 */ /* 0x000fc80000011605 */
[----:B------:R-:W-:-:S04]  /*4ee0*/  LOP3.LUT R0, R0, 0x1, RZ, 0xc0, !PT ;  /* 0x0000000100007812 */ /* 0x000fc800078ec0ff */
[----:B------:R-:W-:-:S04]  /*4ef0*/  IADD3 R0, PT, PT, R5, 0x487ffff, R0 ;  /* 0x0487ffff05007810 */ /* 0x000fc80007ffe000 */
[----:B------:R-:W-:-:S04]  /*4f00*/  SHF.R.U32.HI R0, RZ, 0x14, R0 ;  /* 0x00000014ff007819 */ /* 0x000fc80000011600 */
[----:B------:R-:W-:-:S07]  /*4f10*/  LOP3.LUT R3, R0, 0xff, RZ, 0xc0, !PT ;  /* 0x000000ff00037812 */ /* 0x000fce00078ec0ff */
.L_x_10858:
[----:B------:R-:W-:-:S04]  /*4f20*/  SHF.R.U32.HI R0, RZ, 0x18, R5 ;  /* 0x00000018ff007819 */ /* 0x000fc80000011605 */
[----:B------:R-:W-:-:S07]  /*4f30*/  LOP3.LUT R0, R3, 0x80, R0, 0xf8, !PT ;  /* 0x0000008003007812 */ /* 0x000fce00078ef800 */
.L_x_10856:
[----:B------:R-:W-:Y:S05]  /*4f40*/  BSYNC.RECONVERGENT B0 ;  /* 0x0000000000007941 */ /* 0x000fea0003800200 */
.L_x_10855:
[----:B------:R0:W-:Y:S01]  /*4f50*/  STG.E.U8 desc[UR36][R8.64], R0 ;  /* 0x0000000008007986 */ /* 0x0001e2000c101124 */
[----:B------:R-:W-:Y:S05]  /*4f60*/  BRA `(.L_x_10836) ;  /* 0x0000000400107947 */ /* 0x000fea0003800000 */
.L_x_10853:
        /* <DEDUP_REMOVED lines=13> */
.L_x_10861:
[----:B------:R-:W-:-:S04]  /*5040*/  SHF.R.U32.HI R0, RZ, 0x15, R5 ;  /* 0x00000015ff007819 */ /* 0x000fc80000011605 */
[----:B------:R-:W-:-:S04]  /*5050*/  LOP3.LUT R0, R0, 0x1, RZ, 0xc0, !PT ;  /* 0x0000000100007812 */ /* 0x000fc800078ec0ff */
[----:B------:R-:W-:-:S04]  /*5060*/  IADD3 R0, PT, PT, R5, 0x88fffff, R0 ;  /* 0x088fffff05007810 */ /* 0x000fc80007ffe000 */
[----:B------:R-:W-:-:S04]  /*5070*/  SHF.R.U32.HI R0, RZ, 0x15, R0 ;  /* 0x00000015ff007819 */ /* 0x000fc80000011600 */
[----:B------:R-:W-:-:S07]  /*5080*/  LOP3.LUT R3, R0, 0xff, RZ, 0xc0, !PT ;  /* 0x000000ff00037812 */ /* 0x000fce00078ec0ff */
.L_x_10862:
[----:B------:R-:W-:-:S04]  /*5090*/  SHF.R.U32.HI R0, RZ, 0x18, R5 ;  /* 0x00000018ff007819 */ /* 0x000fc80000011605 */
[----:B------:R-:W-:-:S07]  /*50a0*/  LOP3.LUT R0, R3, 0x80, R0, 0xf8, !PT ;  /* 0x0000008003007812 */ /* 0x000fce00078ef800 */
.L_x_10860:
[----:B------:R-:W-:Y:S05]  /*50b0*/  BSYNC.RECONVERGENT B0 ;  /* 0x0000000000007941 */ /* 0x000fea0003800200 */
.L_x_10859:
[----:B------:R0:W-:Y:S01]  /*50c0*/  STG.E.U8 desc[UR36][R8.64], R0 ;  /* 0x0000000008007986 */ /* 0x0001e2000c101124 */
[----:B------:R-:W-:Y:S05]  /*50d0*/  BRA `(.L_x_10836) ;  /* 0x0000000000b47947 */ /* 0x000fea0003800000 */
.L_x_10852:
[----:B------:R-:W-:-:S13]  /*50e0*/  ISETP.NE.AND P0, PT, R0, 0x1c, PT ;  /* 0x0000001c0000780c */ /* 0x000fda0003f05270 */
[----:B------:R-:W-:Y:S05]  /*50f0*/  @!P0 BRA `(.L_x_10863) ;  /* 0x0000000000a48947 */ /* 0x000fea0003800000 */
[----:B------:R-:W-:-:S13]  /*5100*/  ISETP.NE.AND P0, PT, R0, 0x1d, PT ;  /* 0x0000001d0000780c */ /* 0x000fda0003f05270 */
[----:B------:R-:W-:Y:S05]  /*5110*/  @!P0 BRA `(.L_x_10864) ;  /* 0x00000000008c8947 */ /* 0x000fea0003800000 */
[----:B------:R-:W-:-:S13]  /*5120*/  ISETP.NE.AND P0, PT, R0, 0x2c, PT ;  /* 0x0000002c0000780c */ /* 0x000fda0003f05270 */
[----:B------:R-:W-:Y:S05]  /*5130*/  @!P0 BRA `(.L_x_10865) ;  /* 0x0000000000448947 */ /* 0x000fea0003800000 */
.L_x_10835:
        /* <DEDUP_REMOVED lines=16> */
.L_x_10866:
[----:B------:R-:W-:Y:S05]  /*5240*/  BRA `(.L_x_10836) ;  /* 0x0000000000587947 */ /* 0x000fea0003800000 */
.L_x_10865:
[----:B------:R-:W0:Y:S02]  /*5250*/  I2F.S16 R4, R4 ;  /* 0x0000000400047306 */ /* 0x000e240000101400 */
        /* <DEDUP_REMOVED lines=15> */
.L_x_10864:
[----:B------:R-:W-:-:S04]  /*5350*/  PRMT R4, R4, 0x9910, RZ ;  /* 0x0000991004047816 */ /* 0x000fc800000000ff */
[----:B------:R-:W-:-:S05]  /*5360*/  SHF.R.S32.HI R5, RZ, 0x1f, R4 ;  /* 0x0000001fff057819 */ /* 0x000fca0000011404 */
[----:B------:R0:W-:Y:S01]  /*5370*/  STG.E.64 desc[UR36][R8.64], R4 ;  /* 0x0000000408007986 */ /* 0x0001e2000c101b24 */
[----:B------:R-:W-:Y:S05]  /*5380*/  BRA `(.L_x_10836) ;  /* 0x0000000000087947 */ /* 0x000fea0003800000 */
.L_x_10863:
[----:B------:R-:W-:-:S05]  /*5390*/  PRMT R3, R4, 0x9910, RZ ;  /* 0x0000991004037816 */ /* 0x000fca00000000ff */
[----:B------:R0:W-:Y:S02]  /*53a0*/  STG.E desc[UR36][R8.64], R3 ;  /* 0x0000000308007986 */ /* 0x0001e4000c101924 */
.L_x_10836:
[----:B------:R-:W-:-:S05]  /*53b0*/  VIADD R17, R17, 0x80 ;  /* 0x0000008011117836 */ /* 0x000fca0000000000 */
        /* <DEDUP_REMOVED lines=23> */
.L_x_10871:
[----:B------:R4:W-:Y:S01]  /*5530*/  STG.E.U8 desc[UR36][R8.64], R23 ;  /* 0x0000001708007986 */ /* 0x0009e2000c101124 */
[----:B------:R-:W-:Y:S05]  /*5540*/  BRA `(.L_x_10873) ;  /* 0x0000000c004c7947 */ /* 0x000fea0003800000 */
.L_x_10870:
        /* <DEDUP_REMOVED lines=10> */
.L_x_10875:
[----:B------:R-:W-:-:S05]  /*55f0*/  PRMT R3, R23, 0x9910, RZ ;  /* 0x0000991017037816 */ /* 0x000fca00000000ff */
[----:B------:R2:W-:Y:S01]  /*5600*/  STG.E desc[UR36][R8.64], R3 ;  /* 0x0000000308007986 */ /* 0x0005e2000c101924 */
[----:B------:R-:W-:Y:S05]  /*5610*/  BRA `(.L_x_10873) ;  /* 0x0000000c00187947 */ /* 0x000fea0003800000 */
.L_x_10874:
[----:B------:R0:W-:Y:S01]  /*5620*/  STG.E.U16 desc[UR36][R8.64], R23 ;  /* 0x0000001708007986 */ /* 0x0001e2000c101524 */
[----:B------:R-:W-:Y:S05]  /*5630*/  BRA `(.L_x_10873) ;  /* 0x0000000c00107947 */ /* 0x000fea0003800000 */
.L_x_10869:
        /* <DEDUP_REMOVED lines=9> */
.L_x_10877:
[----:B------:R-:W0:Y:S02]  /*56d0*/  I2F.S16 R0, R23 ;  /* 0x0000001700007306 */ /* 0x000e240000101400 */
[----:B0-----:R-:W-:-:S05]  /*56e0*/  F2FP.F16.F32.PACK_AB R0, RZ, R0 ;  /* 0x00000000ff00723e */ /* 0x001fca00000000ff */
[----:B------:R0:W-:Y:S01]  /*56f0*/  STG.E.U16 desc[UR36][R8.64], R0 ;  /* 0x0000000008007986 */ /* 0x0001e2000c101524 */
[----:B------:R-:W-:Y:S05]  /*5700*/  BRA `(.L_x_10873) ;  /* 0x0000000800dc7947 */ /* 0x000fea0003800000 */
.L_x_10876:
        /* <DEDUP_REMOVED lines=10> */
.L_x_10879:
[----:B------:R-:W0:Y:S02]  /*57b0*/  I2F.S16 R23, R23 ;  /* 0x0000001700177306 */ /* 0x000e240000101400 */
[----:B0-----:R-:W-:-:S04]  /*57c0*/  F2FP.F16.F32.PACK_AB R3, RZ, R23 ;  /* 0x00000017ff03723e */ /* 0x001fc800000000ff */
[----:B------:R-:W-:-:S05]  /*57d0*/  PRMT R3, R3, 0x5410, RZ ;  /* 0x0000541003037816 */ /* 0x000fca00000000ff */
[----:B------:R0:W-:Y:S01]  /*57e0*/  STG.E desc[UR36][R8.64], R3 ;  /* 0x0000000308007986 */ /* 0x0001e2000c101924 */
[----:B------:R-:W-:Y:S05]  /*57f0*/  BRA `(.L_x_10873) ;  /* 0x0000000800a07947 */ /* 0x000fea0003800000 */
.L_x_10878:
[----:B------:R-:W0:Y:S02]  /*5800*/  I2F.F64.S16 R4, R23 ;  /* 0x0000001700047312 */ /* 0x000e240000101c00 */
[----:B0-----:R0:W-:Y:S01]  /*5810*/  STG.E.64 desc[UR36][R8.64], R4 ;  /* 0x0000000408007986 */ /* 0x0011e2000c101b24 */
[----:B------:R-:W-:Y:S05]  /*5820*/  BRA `(.L_x_10873) ;  /* 0x0000000800947947 */ /* 0x000fea0003800000 */
.L_x_10868:
        /* <DEDUP_REMOVED lines=12> */
.L_x_10883:
[----:B------:R-:W0:Y:S01]  /*58f0*/  I2F.S16 R23, R23 ;  /* 0x0000001700177306 */ /* 0x000e220000101400 */
[----:B------:R-:W-:Y:S01]  /*5900*/  BSSY.RECONVERGENT B0, `(.L_x_10884) ;  /* 0x0000013000007945 */ /* 0x000fe20003800200 */
[----:B------:R-:W-:Y:S01]  /*5910*/  IMAD.MOV.U32 R4, RZ, RZ, 0x80 ;  /* 0x00000080ff047424 */ /* 0x000fe200078e00ff */
        /* <DEDUP_REMOVED lines=14> */
.L_x_10886:
[----:B------:R-:W-:-:S04]  /*5a00*/  SHF.R.U32.HI R3, RZ, 0x18, R23 ;  /* 0x00000018ff037819 */ /* 0x000fc80000011617 */
[----:B------:R-:W-:-:S04]  /*5a10*/  LOP3.LUT R0, R0, 0x80, R3, 0xf8, !PT ;  /* 0x0000008000007812 */ /* 0x000fc800078ef803 */
[----:B------:R-:W-:-:S07]  /*5a20*/  PRMT R4, R0, 0x7610, R4 ;  /* 0x0000761000047816 */ /* 0x000fce0000000004 */
.L_x_10885:
[----:B------:R-:W-:Y:S05]  /*5a30*/  BSYNC.RECONVERGENT B0 ;  /* 0x0000000000007941 */ /* 0x000fea0003800200 */
.L_x_10884:
[----:B------:R0:W-:Y:S01]  /*5a40*/  STG.E.U8 desc[UR36][R8.64], R4 ;  /* 0x0000000408007986 */ /* 0x0001e2000c101124 */
[----:B------:R-:W-:Y:S05]  /*5a50*/  BRA `(.L_x_10873) ;  /* 0x0000000800087947 */ /* 0x000fea0003800000 */
.L_x_10882:
        /* <DEDUP_REMOVED lines=17> */
.L_x_10889:
[----:B------:R-:W-:-:S04]  /*5b70*/  SHF.R.U32.HI R3, RZ, 0x18, R23 ;  /* 0x00000018ff037819 */ /* 0x000fc80000011617 */
[----:B------:R-:W-:-:S04]  /*5b80*/  LOP3.LUT R0, R0, 0x80, R3, 0xf8, !PT ;  /* 0x0000008000007812 */ /* 0x000fc800078ef803 */
[----:B------:R-:W-:-:S07]  /*5b90*/  PRMT R4, R0, 0x7610, R4 ;  /* 0x0000761000047816 */ /* 0x000fce0000000004 */
.L_x_10888:
[----:B------:R-:W-:Y:S05]  /*5ba0*/  BSYNC.RECONVERGENT B0 ;  /* 0x0000000000007941 */ /* 0x000fea0003800200 */
.L_x_10887:
[----:B------:R0:W-:Y:S01]  /*5bb0*/  STG.E.U8 desc[UR36][R8.64], R4 ;  /* 0x0000000408007986 */ /* 0x0001e2000c101124 */
[----:B------:R-:W-:Y:S05]  /*5bc0*/  BRA `(.L_x_10873) ;  /* 0x0000000400ac7947 */ /* 0x000fea0003800000 */
.L_x_10881:
[----:B------:R-:W-:-:S13]  /*5bd0*/  ISETP.NE.AND P0, PT, R0, 0x1c, PT ;  /* 0x0000001c0000780c */ /* 0x000fda0003f05270 */
[----:B------:R-:W-:Y:S05]  /*5be0*/  @!P0 BRA `(.L_x_10890) ;  /* 0x0000000000608947 */ /* 0x000fea0003800000 */
[----:B------:R-:W-:-:S13]  /*5bf0*/  ISETP.NE.AND P0, PT, R0, 0x1d, PT ;  /* 0x0000001d0000780c */ /* 0x000fda0003f05270 */
[----:B------:R-:W-:Y:S05]  /*5c00*/  @!P0 BRA `(.L_x_10891) ;  /* 0x0000000000488947 */ /* 0x000fea0003800000 */
[----:B------:R-:W-:-:S13]  /*5c10*/  ISETP.NE.AND P0, PT, R0, 0x2c, PT ;  /* 0x0000002c0000780c */ /* 0x000fda0003f05270 */
[----:B------:R-:W-:Y:S05]  /*5c20*/  @P0 BRA `(.L_x_10872) ;  /* 0x0000000000b00947 */ /* 0x000fea0003800000 */
        /* <DEDUP_REMOVED lines=16> */
.L_x_10891:
[----:B------:R-:W-:-:S04]  /*5d30*/  PRMT R4, R23, 0x9910, RZ ;  /* 0x0000991017047816 */ /* 0x000fc800000000ff */
[----:B------:R-:W-:-:S05]  /*5d40*/  SHF.R.S32.HI R5, RZ, 0x1f, R4 ;  /* 0x0000001fff057819 */ /* 0x000fca0000011404 */
[----:B------:R0:W-:Y:S01]  /*5d50*/  STG.E.64 desc[UR36][R8.64], R4 ;  /* 0x0000000408007986 */ /* 0x0001e2000c101b24 */
[----:B------:R-:W-:Y:S05]  /*5d60*/  BRA `(.L_x_10873) ;  /* 0x0000000400447947 */ /* 0x000fea0003800000 */
.L_x_10890:
[----:B------:R-:W-:-:S05]  /*5d70*/  PRMT R3, R23, 0x9910, RZ ;  /* 0x0000991017037816 */ /* 0x000fca00000000ff */
[----:B------:R0:W-:Y:S01]  /*5d80*/  STG.E desc[UR36][R8.64], R3 ;  /* 0x0000000308007986 */ /* 0x0001e2000c101924 */
[----:B------:R-:W-:Y:S05]  /*5d90*/  BRA `(.L_x_10873) ;  /* 0x0000000400387947 */ /* 0x000fea0003800000 */
.L_x_10880:
        /* <DEDUP_REMOVED lines=11> */
.L_x_10893:
[----:B------:R-:W-:Y:S01]  /*5e50*/  CS2R R6, SRZ ;  /* 0x0000000000067805 */ /* 0x000fe2000001ff00 */
[----:B------:R-:W0:Y:S04]  /*5e60*/  I2F.F64.S16 R4, R23 ;  /* 0x0000001700047312 */ /* 0x000e280000101c00 */
[----:B0-----:R0:W-:Y:S01]  /*5e70*/  STG.E.128 desc[UR36][R8.64], R4 ;  /* 0x0000000408007986 */ /* 0x0011e2000c101d24 */
[----:B------:R-:W-:Y:S05]  /*5e80*/  BRA `(.L_x_10873) ;  /* 0x0000000000fc7947 */ /* 0x000fea0003800000 */
.L_x_10892:
[----:B------:R-:W-:-:S13]  /*5e90*/  ISETP.NE.AND P0, PT, R0, 0xf, PT ;  /* 0x0000000f0000780c */ /* 0x000fda0003f05270 */
[----:B------:R-:W-:Y:S05]  /*5ea0*/  @!P0 BRA `(.L_x_10894) ;  /* 0x0000000000e88947 */ /* 0x000fea0003800000 */
[----:B------:R-:W-:-:S13]  /*5eb0*/  ISETP.NE.AND P0, PT, R0, 0x17, PT ;  /* 0x000000170000780c */ /* 0x000fda0003f05270 */
[----:B------:R-:W-:Y:S05]  /*5ec0*/  @!P0 BRA `(.L_x_10895) ;  /* 0x0000000000908947 */ /* 0x000fea0003800000 */
[----:B------:R-:W-:-:S13]  /*5ed0*/  ISETP.NE.AND P0, PT, R0, 0x18, PT ;  /* 0x000000180000780c */ /* 0x000fda0003f05270 */
[----:B------:R-:W-:Y:S05]  /*5ee0*/  @!P0 BRA `(.L_x_10896) ;  /* 0x0000000000448947 */ /* 0x000fea0003800000 */
.L_x_10872:
        /* <DEDUP_REMOVED lines=16> */
.L_x_10897:
[----:B------:R-:W-:Y:S05]  /*5ff0*/  BRA `(.L_x_10873) ;  /* 0x0000000000a07947 */ /* 0x000fea0003800000 */
.L_x_10896:
[----:B------:R-:W0:Y:S01]  /*6000*/  I2F.S16 R23, R23 ;  /* 0x0000001700177306 */ /* 0x000e220000101400 */
[----:B------:R-:W-:Y:S01]  /*6010*/  BSSY.RECONVERGENT B0, `(.L_x_10898) ;  /* 0x000000c000007945 */ /* 0x000fe20003800200 */
[----:B------:R-:W-:Y:S01]  /*6020*/  IMAD.MOV.U32 R0, RZ, RZ, 0x7f ;  /* 0x0000007fff007424 */ /* 0x000fe200078e00ff */
        /* <DEDUP_REMOVED lines=10> */
.L_x_10899:
[----:B------:R-:W-:Y:S05]  /*60d0*/  BSYNC.RECONVERGENT B0 ;  /* 0x0000000000007941 */ /* 0x000fea0003800200 */
.L_x_10898:
[----:B------:R-:W-:-:S05]  /*60e0*/  LOP3.LUT R3, R0, 0x80, R3, 0xf8, !PT ;  /* 0x0000008000037812 */ /* 0x000fca00078ef803 */
[----:B------:R0:W-:Y:S01]  /*60f0*/  STG.E.U8 desc[UR36][R8.64], R3 ;  /* 0x0000000308007986 */ /* 0x0001e2000c101124 */
[----:B------:R-:W-:Y:S05]  /*6100*/  BRA `(.L_x_10873) ;  /* 0x00000000005c7947 */ /* 0x000fea0003800000 */
.L_x_10895:
[----:B------:R-:W0:Y:S01]  /*6110*/  I2F.S16 R23, R23 ;  /* 0x0000001700177306 */ /* 0x000e220000101400 */
[----:B------:R-:W-:Y:S01]  /*6120*/  BSSY.RECONVERGENT B0, `(.L_x_10900) ;  /* 0x000000e000007945 */ /* 0x000fe20003800200 */
        /* <DEDUP_REMOVED lines=10> */
.L_x_10901:
[----:B------:R-:W-:Y:S01]  /*61d0*/  IMAD.MOV.U32 R0, RZ, RZ, 0x7f ;  /* 0x0000007fff007424 */ /* 0x000fe200078e00ff */
[----:B------:R-:W-:-:S04]  /*61e0*/  ISETP.GT.U32.AND P0, PT, R3, 0x7f800000, PT ;  /* 0x7f8000000300780c */ /* 0x000fc80003f04070 */
[----:B------:R-:W-:-:S09]  /*61f0*/  SEL R0, R0, 0x7c, P0 ;  /* 0x0000007c00007807 */ /* 0x000fd20000000000 */
.L_x_10902:
[----:B------:R-:W-:Y:S05]  /*6200*/  BSYNC.RECONVERGENT B0 ;  /* 0x0000000000007941 */ /* 0x000fea0003800200 */
.L_x_10900:
[----:B------:R-:W-:-:S04]  /*6210*/  SHF.R.U32.HI R3, RZ, 0x18, R23 ;  /* 0x00000018ff037819 */ /* 0x000fc80000011617 */
[----:B------:R-:W-:-:S05]  /*6220*/  LOP3.LUT R3, R0, 0x80, R3, 0xf8, !PT ;  /* 0x0000008000037812 */ /* 0x000fca00078ef803 */
[----:B------:R0:W-:Y:S01]  /*6230*/  STG.E.U8 desc[UR36][R8.64], R3 ;  /* 0x0000000308007986 */ /* 0x0001e2000c101124 */
[----:B------:R-:W-:Y:S05]  /*6240*/  BRA `(.L_x_10873) ;  /* 0x00000000000c7947 */ /* 0x000fea0003800000 */
.L_x_10894:
[----:B------:R-:W0:Y:S02]  /*6250*/  I2F.S16 R0, R23 ;  /* 0x0000001700007306 */ /* 0x000e240000101400 */
[----:B0-----:R-:W-:-:S05]  /*6260*/  F2FP.BF16.F32.PACK_AB R0, RZ, R0 ;  /* 0x00000000ff00723e */ /* 0x001fca00000010ff */
[----:B------:R0:W-:Y:S02]  /*6270*/  STG.E.U16 desc[UR36][R8.64], R0 ;  /* 0x0000000008007986 */ /* 0x0001e4000c101524 */
.L_x_10873:
[----:B------:R-:W-:-:S07]  /*6280*/  VIADD R17, R17, 0x80 ;  /* 0x0000008011117836 */ /* 0x000fce0000000000 */
.L_x_10830:
[----:B------:R-:W-:-:S13]  /*6290*/  ISETP.GE.AND P0, PT, R17, R16, PT ;  /* 0x000000101100720c */ /* 0x000fda0003f06270 */
[----:B------:R-:W-:Y:S05]  /*62a0*/  @P0 BREAK.RELIABLE B6 ;  /* 0x0000000000060942 */ /* 0x000fea0003800100 */
[----:B------:R-:W-:Y:S05]  /*62b0*/  @P0 BRA `(.L_x_10867) ;  /* 0x0000000c00ac0947 */ /* 0x000fea0003800000 */
[----:B------:R-:W-:Y:S05]  /*62c0*/  BSYNC.RELIABLE B6 ;  /* 0x0000000000067941 */ /* 0x000fea0003800100 */
.L_x_10829:
        /* <DEDUP_REMOVED lines=20> */
.L_x_10906:
[----:B------:R0:W-:Y:S01]  /*6410*/  STG.E.U8 desc[UR36][R8.64], R22 ;  /* 0x0000001608007986 */ /* 0x0001e2000c101124 */
[----:B------:R-:W-:Y:S05]  /*6420*/  BRA `(.L_x_10908) ;  /* 0x0000000c004c7947 */ /* 0x000fea0003800000 */
.L_x_10905:
        /* <DEDUP_REMOVED lines=10> */
.L_x_10910:
[----:B------:R-:W-:-:S05]  /*64d0*/  PRMT R3, R22, 0x9910, RZ ;  /* 0x0000991016037816 */ /* 0x000fca00000000ff */
[----:B------:R0:W-:Y:S01]  /*64e0*/  STG.E desc[UR36][R8.64], R3 ;  /* 0x0000000308007986 */ /* 0x0001e2000c101924 */
[----:B------:R-:W-:Y:S05]  /*64f0*/  BRA `(.L_x_10908) ;  /* 0x0000000c00187947 */ /* 0x000fea0003800000 */
.L_x_10909:
[----:B------:R0:W-:Y:S01]  /*6500*/  STG.E.U16 desc[UR36][R8.64], R22 ;  /* 0x0000001608007986 */ /* 0x0001e2000c101524 */
[----:B------:R-:W-:Y:S05]  /*6510*/  BRA `(.L_x_10908) ;  /* 0x0000000c00107947 */ /* 0x000fea0003800000 */
.L_x_10904:
        /* <DEDUP_REMOVED lines=9> */
.L_x_10912:
[----:B------:R-:W0:Y:S02]  /*65b0*/  I2F.S16 R0, R22 ;  /* 0x0000001600007306 */ /* 0x000e240000101400 */
[----:B0-----:R-:W-:-:S05]  /*65c0*/  F2FP.F16.F32.PACK_AB R0, RZ, R0 ;  /* 0x00000000ff00723e */ /* 0x001fca00000000ff */
[----:B------:R0:W-:Y:S01]  /*65d0*/  STG.E.U16 desc[UR36][R8.64], R0 ;  /* 0x0000000008007986 */ /* 0x0001e2000c101524 */
[----:B------:R-:W-:Y:S05]  /*65e0*/  BRA `(.L_x_10908) ;  /* 0x0000000800dc7947 */ /* 0x000fea0003800000 */
.L_x_10911:
        /* <DEDUP_REMOVED lines=10> */
.L_x_10914:
[----:B------:R-:W0:Y:S02]  /*6690*/  I2F.S16 R22, R22 ;  /* 0x0000001600167306 */ /* 0x000e240000101400 */
[----:B0-----:R-:W-:-:S04]  /*66a0*/  F2FP.F16.F32.PACK_AB R3, RZ, R22 ;  /* 0x00000016ff03723e */ /* 0x001fc800000000ff */
[----:B------:R-:W-:-:S05]  /*66b0*/  PRMT R3, R3, 0x5410, RZ ;  /* 0x0000541003037816 */ /* 0x000fca00000000ff */
[----:B------:R0:W-:Y:S01]  /*66c0*/  STG.E desc[UR36][R8.64], R3 ;  /* 0x0000000308007986 */ /* 0x0001e2000c101924 */
[----:B------:R-:W-:Y:S05]  /*66d0*/  BRA `(.L_x_10908) ;  /* 0x0000000800a07947 */ /* 0x000fea0003800000 */
.L_x_10913:
[----:B------:R-:W0:Y:S02]  /*66e0*/  I2F.F64.S16 R22, R22 ;  /* 0x0000001600167312 */ /* 0x000e240000101c00 */
[----:B0-----:R0:W-:Y:S01]  /*66f0*/  STG.E.64 desc[UR36][R8.64], R22 ;  /* 0x0000001608007986 */ /* 0x0011e2000c101b24 */
[----:B------:R-:W-:Y:S05]  /*6700*/  BRA `(.L_x_10908) ;  /* 0x0000000800947947 */ /* 0x000fea0003800000 */
.L_x_10903:
        /* <DEDUP_REMOVED lines=12> */
.L_x_10918:
        /* <DEDUP_REMOVED lines=17> */
.L_x_10921:
[----:B------:R-:W-:-:S04]  /*68e0*/  SHF.R.U32.HI R3, RZ, 0x18, R5 ;  /* 0x00000018ff037819 */ /* 0x000fc80000011605 */
[----:B------:R-:W-:-:S04]  /*68f0*/  LOP3.LUT R0, R0, 0x80, R3, 0xf8, !PT ;  /* 0x0000008000007812 */ /* 0x000fc800078ef803 */
[----:B------:R-:W-:-:S07]  /*6900*/  PRMT R4, R0, 0x7610, R4 ;  /* 0x0000761000047816 */ /* 0x000fce0000000004 */
.L_x_10920:
[----:B------:R-:W-:Y:S05]  /*6910*/  BSYNC.RECONVERGENT B0 ;  /* 0x0000000000007941 */ /* 0x000fea0003800200 */
.L_x_10919:
[----:B------:R0:W-:Y:S01]  /*6920*/  STG.E.U8 desc[UR36][R8.64], R4 ;  /* 0x0000000408007986 */ /* 0x0001e2000c101124 */
[----:B------:R-:W-:Y:S05]  /*6930*/  BRA `(.L_x_10908) ;  /* 0x0000000800087947 */ /* 0x000fea0003800000 */
.L_x_10917:
        /* <DEDUP_REMOVED lines=17> */
.L_x_10924:
[----:B------:R-:W-:-:S04]  /*6a50*/  SHF.R.U32.HI R3, RZ, 0x18, R5 ;  /* 0x00000018ff037819 */ /* 0x000fc80000011605 */
[----:B------:R-:W-:-:S04]  /*6a60*/  LOP3.LUT R0, R0, 0x80, R3, 0xf8, !PT ;  /* 0x0000008000007812 */ /* 0x000fc800078ef803 */
[----:B------:R-:W-:-:S07]  /*6a70*/  PRMT R4, R0, 0x7610, R4 ;  /* 0x0000761000047816 */ /* 0x000fce0000000004 */
.L_x_10923:
[----:B------:R-:W-:Y:S05]  /*6a80*/  BSYNC.RECONVERGENT B0 ;  /* 0x0000000000007941 */ /* 0x000fea0003800200 */
.L_x_10922:
[----:B------:R2:W-:Y:S01]  /*6a90*/  STG.E.U8 desc[UR36][R8.64], R4 ;  /* 0x0000000408007986 */ /* 0x0005e2000c101124 */
[----:B------:R-:W-:Y:S05]  /*6aa0*/  BRA `(.L_x_10908) ;  /* 0x0000000400ac7947 */ /* 0x000fea0003800000 */
.L_x_10916:
        /* <DEDUP_REMOVED lines=22> */
.L_x_10926:
[----:B------:R-:W-:-:S04]  /*6c10*/  PRMT R4, R22, 0x9910, RZ ;  /* 0x0000991016047816 */ /* 0x000fc800000000ff */
[----:B------:R-:W-:-:S05]  /*6c20*/  SHF.R.S32.HI R5, RZ, 0x1f, R4 ;  /* 0x0000001fff057819 */ /* 0x000fca0000011404 */
[----:B------:R0:W-:Y:S01]  /*6c30*/  STG.E.64 desc[UR36][R8.64], R4 ;  /* 0x0000000408007986 */ /* 0x0001e2000c101b24 */
[----:B------:R-:W-:Y:S05]  /*6c40*/  BRA `(.L_x_10908) ;  /* 0x0000000400447947 */ /* 0x000fea0003800000 */
.L_x_10925:
[----:B------:R-:W-:-:S05]  /*6c50*/  PRMT R3, R22, 0x9910, RZ ;  /* 0x0000991016037816 */ /* 0x000fca00000000ff */
[----:B------:R3:W-:Y:S01]  /*6c60*/  STG.E desc[UR36][R8.64], R3 ;  /* 0x0000000308007986 */ /* 0x0007e2000c101924 */
[----:B------:R-:W-:Y:S05]  /*6c70*/  BRA `(.L_x_10908) ;  /* 0x0000000400387947 */ /* 0x000fea0003800000 */
.L_x_10915:
        /* <DEDUP_REMOVED lines=11> */
.L_x_10928:
[----:B------:R-:W-:Y:S01]  /*6d30*/  CS2R R6, SRZ ;  /* 0x0000000000067805 */ /* 0x000fe2000001ff00 */
[----:B------:R-:W0:Y:S04]  /*6d40*/  I2F.F64.S16 R4, R22 ;  /* 0x0000001600047312 */ /* 0x000e280000101c00 */
[----:B0-----:R0:W-:Y:S01]  /*6d50*/  STG.E.128 desc[UR36][R8.64], R4 ;  /* 0x0000000408007986 */ /* 0x0011e2000c101d24 */
[----:B------:R-:W-:Y:S05]  /*6d60*/  BRA `(.L_x_10908) ;  /* 0x0000000000fc7947 */ /* 0x000fea0003800000 */
.L_x_10927:
[----:B------:R-:W-:-:S13]  /*6d70*/  ISETP.NE.AND P0, PT, R0, 0xf, PT ;  /* 0x0000000f0000780c */ /* 0x000fda0003f05270 */
[----:B------:R-:W-:Y:S05]  /*6d80*/  @!P0 BRA `(.L_x_10929) ;  /* 0x0000000000e88947 */ /* 0x000fea0003800000 */
[----:B------:R-:W-:-:S13]  /*6d90*/  ISETP.NE.AND P0, PT, R0, 0x17, PT ;  /* 0x000000170000780c */ /* 0x000fda0003f05270 */
[----:B------:R-:W-:Y:S05]  /*6da0*/  @!P0 BRA `(.L_x_10930) ;  /* 0x0000000000908947 */ /* 0x000fea0003800000 */
[----:B------:R-:W-:-:S13]  /*6db0*/  ISETP.NE.AND P0, PT, R0, 0x18, PT ;  /* 0x000000180000780c */ /* 0x000fda0003f05270 */
[----:B------:R-:W-:Y:S05]  /*6dc0*/  @!P0 BRA `(.L_x_10931) ;  /* 0x0000000000448947 */ /* 0x000fea0003800000 */
.L_x_10907:
        /* <DEDUP_REMOVED lines=16> */
.L_x_10932:
[----:B------:R-:W-:Y:S05]  /*6ed0*/  BRA `(.L_x_10908) ;  /* 0x0000000000a07947 */ /* 0x000fea0003800000 */
.L_x_10931:
        /* <DEDUP_REMOVED lines=13> */
.L_x_10934:
[----:B------:R-:W-:Y:S05]  /*6fb0*/  BSYNC.RECONVERGENT B0 ;  /* 0x0000000000007941 */ /* 0x000fea0003800200 */
.L_x_10933:
[----:B------:R-:W-:-:S05]  /*6fc0*/  LOP3.LUT R3, R0, 0x80, R3, 0xf8, !PT ;  /* 0x0000008000037812 */ /* 0x000fca00078ef803 */
[----:B------:R0:W-:Y:S01]  /*6fd0*/  STG.E.U8 desc[UR36][R8.64], R3 ;  /* 0x0000000308007986 */ /* 0x0001e2000c101124 */
[----:B------:R-:W-:Y:S05]  /*6fe0*/  BRA `(.L_x_10908) ;  /* 0x00000000005c7947 */ /* 0x000fea0003800000 */
.L_x_10930:
        /* <DEDUP_REMOVED lines=12> */
.L_x_10936:
[----:B------:R-:W-:Y:S01]  /*70b0*/  IMAD.MOV.U32 R0, RZ, RZ, 0x7f ;  /* 0x0000007fff007424 */ /* 0x000fe200078e00ff */
[----:B------:R-:W-:-:S04]  /*70c0*/  ISETP.GT.U32.AND P0, PT, R3, 0x7f800000, PT ;  /* 0x7f8000000300780c */ /* 0x000fc80003f04070 */
[----:B------:R-:W-:-:S09]  /*70d0*/  SEL R0, R0, 0x7c, P0 ;  /* 0x0000007c00007807 */ /* 0x000fd20000000000 */
.L_x_10937:
[----:B------:R-:W-:Y:S05]  /*70e0*/  BSYNC.RECONVERGENT B0 ;  /* 0x0000000000007941 */ /* 0x000fea0003800200 */
.L_x_10935:
[----:B------:R-:W-:-:S04]  /*70f0*/  SHF.R.U32.HI R3, RZ, 0x18, R5 ;  /* 0x00000018ff037819 */ /* 0x000fc80000011605 */
[----:B------:R-:W-:-:S05]  /*7100*/  LOP3.LUT R3, R0, 0x80, R3, 0xf8, !PT ;  /* 0x0000008000037812 */ /* 0x000fca00078ef803 */
[----:B------:R0:W-:Y:S01]  /*7110*/  STG.E.U8 desc[UR36][R8.64], R3 ;  /* 0x0000000308007986 */ /* 0x0001e2000c101124 */
[----:B------:R-:W-:Y:S05]  /*7120*/  BRA `(.L_x_10908) ;  /* 0x00000000000c7947 */ /* 0x000fea0003800000 */
.L_x_10929:
[----:B------:R-:W0:Y:S02]  /*7130*/  I2F.S16 R0, R22 ;  /* 0x0000001600007306 */ /* 0x000e240000101400 */
[----:B0-----:R-:W-:-:S05]  /*7140*/  F2FP.BF16.F32.PACK_AB R0, RZ, R0 ;  /* 0x00000000ff00723e */ /* 0x001fca00000010ff */
[----:B------:R0:W-:Y:S02]  /*7150*/  STG.E.U16 desc[UR36][R8.64], R0 ;  /* 0x0000000008007986 */ /* 0x0001e4000c101524 */
.L_x_10908:
[----:B------:R-:W-:-:S07]  /*7160*/  VIADD R17, R17, 0x80 ;  /* 0x0000008011117836 */ /* 0x000fce0000000000 */
.L_x_10867:
[----:B------:R-:W-:Y:S05]  /*7170*/  BSYNC.RECONVERGENT B7 ;  /* 0x0000000000077941 */ /* 0x000fea0003800200 */
.L_x_10828:
[----:B------:R-:W-:-:S13]  /*7180*/  ISETP.GE.AND P0, PT, R17, R16, PT ;  /* 0x000000101100720c */ /* 0x000fda0003f06270 */
[----:B------:R-:W-:Y:S05]  /*7190*/  @P0 EXIT ;  /* 0x000000000000094d */ /* 0x000fea0003800000 */
[----:B012-4-:R-:W0:Y:S01]  /*71a0*/  LDC.64 R4, c[0x0][0x398] ;  /* 0x0000e600ff047b82 */ /* 0x017e220000000a00 */
        /* <DEDUP_REMOVED lines=16> */
[----:B------:R-:W-:Y:S01]  /*72b0*/  STG.E.U8 desc[UR36][R2.64], R18 ;  /* 0x0000001202007986 */ /* 0x000fe2000c101124 */
[----:B------:R-:W-:Y:S05]  /*72c0*/  EXIT ;  /* 0x000000000000794d */ /* 0x000fea0003800000 */
.L_x_10941:
[----:B------:R-:W-:Y:S01]  /*72d0*/  STG.E.U8 desc[UR36][R2.64], R18 ;  /* 0x0000001202007986 */ /* 0x000fe2000c101124 */
[----:B------:R-:W-:Y:S05]  /*72e0*/  EXIT ;  /* 0x000000000000794d */ /* 0x000fea0003800000 */
.L_x_10940:
        /* <DEDUP_REMOVED lines=8> */
[----:B------:R-:W-:Y:S01]  /*7370*/  STG.E.64 desc[UR36][R2.64], R4 ;  /* 0x0000000402007986 */ /* 0x000fe2000c101b24 */
[----:B------:R-:W-:Y:S05]  /*7380*/  EXIT ;  /* 0x000000000000794d */ /* 0x000fea0003800000 */
.L_x_10944:
[----:B------:R-:W-:-:S05]  /*7390*/  PRMT R5, R18, 0x9910, RZ ;  /* 0x0000991012057816 */ /* 0x000fca00000000ff */
[----:B------:R-:W-:Y:S01]  /*73a0*/  STG.E desc[UR36][R2.64], R5 ;  /* 0x0000000502007986 */ /* 0x000fe2000c101924 */
[----:B------:R-:W-:Y:S05]  /*73b0*/  EXIT ;  /* 0x000000000000794d */ /* 0x000fea0003800000 */
.L_x_10943:
[----:B------:R-:W-:Y:S01]  /*73c0*/  STG.E.U16 desc[UR36][R2.64], R18 ;  /* 0x0000001202007986 */ /* 0x000fe2000c101524 */
[----:B------:R-:W-:Y:S05]  /*73d0*/  EXIT ;  /* 0x000000000000794d */ /* 0x000fea0003800000 */
.L_x_10939:
[----:B------:R-:W-:-:S13]  /*73e0*/  ISETP.GT.AND P0, PT, R0, 0x6, PT ;  /* 0x000000060000780c */ /* 0x000fda0003f04270 */
[----:B------:R-:W-:Y:S05]  /*73f0*/  @P0 BRA `(.L_x_10945) ;  /* 0x00000000002c0947 */ /* 0x000fea0003800000 */
[----:B------:R-:W-:-:S13]  /*7400*/  ISETP.NE.AND P0, PT, R0, 0x5, PT ;  /* 0x000000050000780c */ /* 0x000fda0003f05270 */
[----:B------:R-:W-:Y:S05]  /*7410*/  @!P0 BRA `(.L_x_10946) ;  /* 0x0000000000148947 */ /* 0x000fea0003800000 */
[----:B------:R-:W-:-:S13]  /*7420*/  ISETP.NE.AND P0, PT, R0, 0x6, PT ;  /* 0x000000060000780c */ /* 0x000fda0003f05270 */
[----:B------:R-:W-:Y:S05]  /*7430*/  @P0 BRA `(.L_x_10942) ;  /* 0x0000000800140947 */ /* 0x000fea0003800000 */
[----:B------:R-:W0:Y:S02]  /*7440*/  I2F.S16 R5, R18 ;  /* 0x0000001200057306 */ /* 0x000e240000101400 */
[----:B0-----:R-:W-:Y:S01]  /*7450*/  STG.E desc[UR36][R2.64], R5 ;  /* 0x0000000502007986 */ /* 0x001fe2000c101924 */
[----:B------:R-:W-:Y:S05]  /*7460*/  EXIT ;  /* 0x000000000000794d */ /* 0x000fea0003800000 */
.L_x_10946:
[----:B------:R-:W0:Y:S02]  /*7470*/  I2F.S16 R0, R18 ;  /* 0x0000001200007306 */ /* 0x000e240000101400 */
[----:B0-----:R-:W-:-:S05]  /*7480*/  F2FP.F16.F32.PACK_AB R0, RZ, R0 ;  /* 0x00000000ff00723e */ /* 0x001fca00000000ff */
[----:B------:R-:W-:Y:S01]  /*7490*/  STG.E.U16 desc[UR36][R2.64], R0 ;  /* 0x0000000002007986 */ /* 0x000fe2000c101524 */
[----:B------:R-:W-:Y:S05]  /*74a0*/  EXIT ;  /* 0x000000000000794d */ /* 0x000fea0003800000 */
.L_x_10945:
        /* <DEDUP_REMOVED lines=8> */
[----:B0-----:R-:W-:Y:S01]  /*7530*/  STG.E.64 desc[UR36][R2.64], R18 ;  /* 0x0000001202007986 */ /* 0x001fe2000c101b24 */
[----:B------:R-:W-:Y:S05]  /*7540*/  EXIT ;  /* 0x000000000000794d */ /* 0x000fea0003800000 */
.L_x_10948:
[----:B------:R-:W0:Y:S02]  /*7550*/  I2F.S16 R18, R18 ;  /* 0x0000001200127306 */ /* 0x000e240000101400 */
[----:B0-----:R-:W-:-:S04]  /*7560*/  F2FP.F16.F32.PACK_AB R5, RZ, R18 ;  /* 0x00000012ff05723e */ /* 0x001fc800000000ff */
[----:B------:R-:W-:-:S05]  /*7570*/  PRMT R5, R5, 0x5410, RZ ;  /* 0x0000541005057816 */ /* 0x000fca00000000ff */
[----:B------:R-:W-:Y:S01]  /*7580*/  STG.E desc[UR36][R2.64], R5 ;  /* 0x0000000502007986 */ /* 0x000fe2000c101924 */
[----:B------:R-:W-:Y:S05]  /*7590*/  EXIT ;  /* 0x000000000000794d */ /* 0x000fea0003800000 */
.L_x_10947:
[----:B------:R-:W0:Y:S02]  /*75a0*/  I2F.F64.S16 R18, R18 ;  /* 0x0000001200127312 */ /* 0x000e240000101c00 */
[----:B0-----:R-:W-:Y:S01]  /*75b0*/  STG.E.64 desc[UR36][R2.64], R18 ;  /* 0x0000001202007986 */ /* 0x001fe2000c101b24 */
[----:B------:R-:W-:Y:S05]  /*75c0*/  EXIT ;  /* 0x000000000000794d */ /* 0x000fea0003800000 */
.L_x_10938:
        /* <DEDUP_REMOVED lines=10> */
[----:B------:R-:W-:Y:S01]  /*7670*/  STG.E.U16 desc[UR36][R2.64], R18 ;  /* 0x0000001202007986 */ /* 0x000fe2000c101524 */
[----:B------:R-:W-:Y:S05]  /*7680*/  EXIT ;  /* 0x000000000000794d */ /* 0x000fea0003800000 */
.L_x_10952:
        /* <DEDUP_REMOVED lines=18> */
.L_x_10955:
[----:B------:R-:W-:-:S04]  /*77b0*/  SHF.R.U32.HI R5, RZ, 0x18, R5 ;  /* 0x00000018ff057819 */ /* 0x000fc80000011605 */
[----:B------:R-:W-:-:S07]  /*77c0*/  LOP3.LUT R0, R0, 0x80, R5, 0xf8, !PT ;  /* 0x0000008000007812 */ /* 0x000fce00078ef805 */
.L_x_10954:
[----:B------:R-:W-:Y:S05]  /*77d0*/  BSYNC.RECONVERGENT B0 ;  /* 0x0000000000007941 */ /* 0x000fea0003800200 */
.L_x_10953:
[----:B------:R-:W-:Y:S01]  /*77e0*/  STG.E.U8 desc[UR36][R2.64], R0 ;  /* 0x0000000002007986 */ /* 0x000fe2000c101124 */
[----:B------:R-:W-:Y:S05]  /*77f0*/  EXIT ;  /* 0x000000000000794d */ /* 0x000fea0003800000 */
.L_x_10951:
        /* <DEDUP_REMOVED lines=18> */
.L_x_10958:
[----:B------:R-:W-:-:S04]  /*7920*/  SHF.R.U32.HI R5, RZ, 0x18, R5 ;  /* 0x00000018ff057819 */ /* 0x000fc80000011605 */
[----:B------:R-:W-:-:S07]  /*7930*/  LOP3.LUT R0, R0, 0x80, R5, 0xf8, !PT ;  /* 0x0000008000007812 */ /* 0x000fce00078ef805 */
.L_x_10957:
[----:B------:R-:W-:Y:S05]  /*7940*/  BSYNC.RECONVERGENT B0 ;  /* 0x0000000000007941 */ /* 0x000fea0003800200 */
.L_x_10956:
[----:B------:R-:W-:Y:S01]  /*7950*/  STG.E.U8 desc[UR36][R2.64], R0 ;  /* 0x0000000002007986 */ /* 0x000fe2000c101124 */
[----:B------:R-:W-:Y:S05]  /*7960*/  EXIT ;  /* 0x000000000000794d */ /* 0x000fea0003800000 */
.L_x_10950:
        /* <DEDUP_REMOVED lines=22> */
.L_x_10960:
[----:B------:R-:W-:-:S04]  /*7ad0*/  PRMT R4, R18, 0x9910, RZ ;  /* 0x0000991012047816 */ /* 0x000fc800000000ff */
[----:B------:R-:W-:-:S05]  /*7ae0*/  SHF.R.S32.HI R5, RZ, 0x1f, R4 ;  /* 0x0000001fff057819 */ /* 0x000fca0000011404 */
[----:B------:R-:W-:Y:S01]  /*7af0*/  STG.E.64 desc[UR36][R2.64], R4 ;  /* 0x0000000402007986 */ /* 0x000fe2000c101b24 */
[----:B------:R-:W-:Y:S05]  /*7b00*/  EXIT ;  /* 0x000000000000794d */ /* 0x000fea0003800000 */
.L_x_10959:
[----:B------:R-:W-:-:S05]  /*7b10*/  PRMT R5, R18, 0x9910, RZ ;  /* 0x0000991012057816 */ /* 0x000fca00000000ff */
[----:B------:R-:W-:Y:S01]  /*7b20*/  STG.E desc[UR36][R2.64], R5 ;  /* 0x0000000502007986 */ /* 0x000fe2000c101924 */
[----:B------:R-:W-:Y:S05]  /*7b30*/  EXIT ;  /* 0x000000000000794d */ /* 0x000fea0003800000 */
.L_x_10949:
        /* <DEDUP_REMOVED lines=9> */
[----:B------:R-:W-:Y:S01]  /*7bd0*/  STG.E.U8 desc[UR36][R2.64], R5 ;  /* 0x0000000502007986 */ /* 0x000fe2000c101124 */
[----:B------:R-:W-:Y:S05]  /*7be0*/  EXIT ;  /* 0x000000000000794d */ /* 0x000fea0003800000 */
.L_x_10962:
[----:B------:R-:W-:Y:S01]  /*7bf0*/  CS2R R6, SRZ ;  /* 0x0000000000067805 */ /* 0x000fe2000001ff00 */
[----:B------:R-:W0:Y:S04]  /*7c00*/  I2F.F64.S16 R4, R18 ;  /* 0x0000001200047312 */ /* 0x000e280000101c00 */
[----:B0-----:R-:W-:Y:S01]  /*7c10*/  STG.E.128 desc[UR36][R2.64], R4 ;  /* 0x0000000402007986 */ /* 0x001fe2000c101d24 */
[----:B------:R-:W-:Y:S05]  /*7c20*/  EXIT ;  /* 0x000000000000794d */ /* 0x000fea0003800000 */
.L_x_10961:
[----:B------:R-:W-:-:S13]  /*7c30*/  ISETP.NE.AND P0, PT, R0, 0xf, PT ;  /* 0x0000000f0000780c */ /* 0x000fda0003f05270 */
[----:B------:R-:W-:Y:S05]  /*7c40*/  @!P0 BRA `(.L_x_10963) ;  /* 0x0000000000e88947 */ /* 0x000fea0003800000 */
[----:B------:R-:W-:-:S13]  /*7c50*/  ISETP.NE.AND P0, PT, R0, 0x17, PT ;  /* 0x000000170000780c */ /* 0x000fda0003f05270 */
[----:B------:R-:W-:Y:S05]  /*7c60*/  @!P0 BRA `(.L_x_10964) ;  /* 0x0000000000908947 */ /* 0x000fea0003800000 */
[----:B------:R-:W-:-:S13]  /*7c70*/  ISETP.NE.AND P0, PT, R0, 0x18, PT ;  /* 0x000000180000780c */ /* 0x000fda0003f05270 */
[----:B------:R-:W-:Y:S05]  /*7c80*/  @!P0 BRA `(.L_x_10965) ;  /* 0x0000000000448947 */ /* 0x000fea0003800000 */
.L_x_10942:
        /* <DEDUP_REMOVED lines=16> */
.L_x_10966:
[----:B------:R-:W-:Y:S05]  /*7d90*/  EXIT ;  /* 0x000000000000794d */ /* 0x000fea0003800000 */
.L_x_10965:
        /* <DEDUP_REMOVED lines=13> */
.L_x_10968:
[----:B------:R-:W-:Y:S05]  /*7e70*/  BSYNC.RECONVERGENT B0 ;  /* 0x0000000000007941 */ /* 0x000fea0003800200 */
.L_x_10967:
[----:B------:R-:W-:-:S05]  /*7e80*/  LOP3.LUT R5, R0, 0x80, R5, 0xf8, !PT ;  /* 0x0000008000057812 */ /* 0x000fca00078ef805 */
[----:B------:R-:W-:Y:S01]  /*7e90*/  STG.E.U8 desc[UR36][R2.64], R5 ;  /* 0x0000000502007986 */ /* 0x000fe2000c101124 */
[----:B------:R-:W-:Y:S05]  /*7ea0*/  EXIT ;  /* 0x000000000000794d */ /* 0x000fea0003800000 */
.L_x_10964:
        /* <DEDUP_REMOVED lines=12> */
.L_x_10970:
[----:B------:R-:W-:Y:S01]  /*7f70*/  IMAD.MOV.U32 R0, RZ, RZ, 0x7f ;  /* 0x0000007fff007424 */ /* 0x000fe200078e00ff */
[----:B------:R-:W-:-:S04]  /*7f80*/  ISETP.GT.U32.AND P0, PT, R4, 0x7f800000, PT ;  /* 0x7f8000000400780c */ /* 0x000fc80003f04070 */
[----:B------:R-:W-:-:S09]  /*7f90*/  SEL R0, R0, 0x7c, P0 ;  /* 0x0000007c00007807 */ /* 0x000fd20000000000 */
.L_x_10971:
[----:B------:R-:W-:Y:S05]  /*7fa0*/  BSYNC.RECONVERGENT B0 ;  /* 0x0000000000007941 */ /* 0x000fea0003800200 */
.L_x_10969:
[----:B------:R-:W-:-:S04]  /*7fb0*/  SHF.R.U32.HI R5, RZ, 0x18, R5 ;  /* 0x00000018ff057819 */ /* 0x000fc80000011605 */
[----:B------:R-:W-:-:S05]  /*7fc0*/  LOP3.LUT R5, R0, 0x80, R5, 0xf8, !PT ;  /* 0x0000008000057812 */ /* 0x000fca00078ef805 */
[----:B------:R-:W-:Y:S01]  /*7fd0*/  STG.E.U8 desc[UR36][R2.64], R5 ;  /* 0x0000000502007986 */ /* 0x000fe2000c101124 */
[----:B------:R-:W-:Y:S05]  /*7fe0*/  EXIT ;  /* 0x000000000000794d */ /* 0x000fea0003800000 */
.L_x_10963:
[----:B------:R-:W0:Y:S02]  /*7ff0*/  I2F.S16 R0, R18 ;  /* 0x0000001200007306 */ /* 0x000e240000101400 */
[----:B0-----:R-:W-:-:S05]  /*8000*/  F2FP.BF16.F32.PACK_AB R0, RZ, R0 ;  /* 0x00000000ff00723e */ /* 0x001fca00000010ff */
[----:B------:R-:W-:Y:S01]  /*8010*/  STG.E.U16 desc[UR36][R2.64], R0 ;  /* 0x0000000002007986 */ /* 0x000fe2000c101524 */
[----:B------:R-:W-:Y:S05]  /*8020*/  EXIT ;  /* 0x000000000000794d */ /* 0x000fea0003800000 */
.L_x_10972:
        /* <DEDUP_REMOVED lines=13> */
.L_x_60815:


//--------------------- .text._ZN2at6native18elementwise_kernelILi128ELi4EZNS0_22gpu_kernel_impl_nocastIZNS0_50_GLOBAL__N__2680c7bb_12_PowKernel_cu_7dd49032_317029pow_tensor_scalar_kernel_implIssEEvRNS_18TensorIteratorBaseET0_EUlsE2_EEvS6_RKT_EUliE_EEviT1_ --------------------------
	.section	.text._ZN2at6native18elementwise_kernelILi128ELi4EZNS0_22gpu_kernel_impl_nocastIZNS0_50_GLOBAL__N__2680c7bb_12_PowKernel_cu_7dd49032_317029pow_tensor_scalar_kernel_implIssEEvRNS_18TensorIteratorBaseET0_EUlsE2_EEvS6_RKT_EUliE_EEviT1_,"ax",@progbits
	.align	128
        .global         _ZN2at6native18elementwise_kernelILi128ELi4EZNS0_22gpu_kernel_impl_nocastIZNS0_50_GLOBAL__N__2680c7bb_12_PowKernel_cu_7dd49032_317029pow_tensor_scalar_kernel_implIssEEvRNS_18TensorIteratorBaseET0_EUlsE2_EEvS6_RKT_EUliE_EEviT1_
        .type           _ZN2at6native18elementwise_kernelILi128ELi4EZNS0_22gpu_kernel_impl_nocastIZNS0_50_GLOBAL__N__2680c7bb_12_PowKernel_cu_7dd49032_317029pow_tensor_scalar_kernel_implIssEEvRNS_18TensorIteratorBaseET0_EUlsE2_EEvS6_RKT_EUliE_EEviT1_,@function
        .size           _ZN2at6native18elementwise_kernelILi128ELi4EZNS0_22gpu_kernel_impl_nocastIZNS0_50_GLOBAL__N__2680c7bb_12_PowKernel_cu_7dd49032_317029pow_tensor_scalar_kernel_implIssEEvRNS_18TensorIteratorBaseET0_EUlsE2_EEvS6_RKT_EUliE_EEviT1_,(.L_x_60816 - _ZN2at6native18elementwise_kernelILi128ELi4EZNS0_22gpu_kernel_impl_nocastIZNS0_50_GLOBAL__N__2680c7bb_12_PowKernel_cu_7dd49032_317029pow_tensor_scalar_kernel_implIssEEvRNS_18TensorIteratorBaseET0_EUlsE2_EEvS6_RKT_EUliE_EEviT1_)
        .other          _ZN2at6native18elementwise_kernelILi128ELi4EZNS0_22gpu_kernel_impl_nocastIZNS0_50_GLOBAL__N__2680c7bb_12_PowKernel_cu_7dd49032_317029pow_tensor_scalar_kernel_implIssEEvRNS_18TensorIteratorBaseET0_EUlsE2_EEvS6_RKT_EUliE_EEviT1_,@"STO_CUDA_ENTRY STV_DEFAULT"
_ZN2at6native18elementwise_kernelILi128ELi4EZNS0_22gpu_kernel_impl_nocastIZNS0_50_GLOBAL__N__2680c7bb_12_PowKernel_cu_7dd49032_317029pow_tensor_scalar_kernel_implIssEEvRNS_18TensorIteratorBaseET0_EUlsE2_EEvS6_RKT_EUliE_EEviT1_:
.text._ZN2at6native18elementwise_kernelILi128ELi4EZNS0_22gpu_kernel_impl_nocastIZNS0_50_GLOBAL__N__2680c7bb_12_PowKernel_cu_7dd49032_317029pow_tensor_scalar_kernel_implIssEEvRNS_18TensorIteratorBaseET0_EUlsE2_EEvS6_RKT_EUliE_EEviT1_:
[----:B------:R-:W-:Y:S08]  /*0000*/  LDC R1, c[0x0][0x37c] ;  /* 0x0000df00ff017b82 */ /* 0x000ff00000000800 */
[----:B------:R-:W0:Y:S01]  /*0010*/  LDC R0, c[0x0][0x388] ;  /* 0x0000e200ff007b82 */ /* 0x000e220000000800 */
[----:B------:R-:W1:Y:S01]  /*0020*/  S2R R3, SR_TID.X ;  /* 0x0000000000037919 */ /* 0x000e620000002100 */
[----:B------:R-:W2:Y:S01]  /*0030*/  LDCU.U16 UR8, c[0x0][0x590] ;  /* 0x0000b200ff0877ac */ /* 0x000ea20008000400 */
[----:B------:R-:W-:Y:S01]  /*0040*/  UMOV UR4, 0xffff ;  /* 0x0000ffff00047882 */ /* 0x000fe20000000000 */
[----:B------:R-:W3:Y:S04]  /*0050*/  LDCU.64 UR6, c[0x0][0x358] ;  /* 0x00006b00ff0677ac */ /* 0x000ee80008000a00 */
[----:B------:R-:W4:Y:S01]  /*0060*/  S2UR UR5, SR_CTAID.X ;  /* 0x00000000000579c3 */ /* 0x000f220000002500 */
[----:B--2---:R-:W-:-:S02]  /*0070*/  ULOP3.LUT UR9, UR8, 0x1, URZ, 0xc0, !UPT ;  /* 0x0000000108097892 */ /* 0x004fc4000f8ec0ff */
[----:B------:R-:W-:Y:S02]  /*0080*/  MOV R2, UR8 ;  /* 0x0000000800027c02 */ /* 0x000fe40008000f00 */
[----:B0-----:R-:W-:Y:S01]  /*0090*/  ISETP.NE.AND P0, PT, R0, RZ, PT ;  /* 0x000000ff0000720c */ /* 0x001fe20003f05270 */
[----:B------:R-:W-:-:S04]  /*00a0*/  UISETP.NE.U32.AND UP0, UPT, UR9, 0x1, UPT ;  /* 0x000000010900788c */ /* 0x000fc8000bf05070 */
[----:B------:R-:W-:Y:S02]  /*00b0*/  USEL UR4, UR4, 0x1, !UP0 ;  /* 0x0000000104047887 */ /* 0x000fe4000c000000 */
[----:B----4-:R-:W-:-:S06]  /*00c0*/  USHF.L.U32 UR5, UR5, 0x9, URZ ;  /* 0x0000000905057899 */ /* 0x010fcc00080006ff */
[----:B-1----:R-:W-:Y:S01]  /*00d0*/  LOP3.LUT R3, R3, UR5, RZ, 0xfc, !PT ;  /* 0x0000000503037c12 */ /* 0x002fe2000f8efcff */
[----:B---3--:R-:W-:Y:S06]  /*00e0*/  @P0 BRA `(.L_x_10973) ;  /* 0x0000000800a80947 */ /* 0x008fec0003800000 */
[----:B------:R-:W0:Y:S02]  /*00f0*/  LDCU.U16 UR5, c[0x0][0x590] ;  /* 0x0000b200ff0577ac */ /* 0x000e240008000400 */
[----:B0-----:R-:W-:-:S04]  /*0100*/  UPRMT UR5, UR5, 0x9910, URZ ;  /* 0x0000991005057896 */ /* 0x001fc800080000ff */
[----:B------:R-:W-:-:S09]  /*0110*/  UISETP.GT.AND UP0, UPT, UR5, -0x1, UPT ;  /* 0xffffffff0500788c */ /* 0x000fd2000bf04270 */
[----:B------:R-:W-:Y:S05]  /*0120*/  BRA.U UP0, `(.L_x_10974) ;  /* 0x0000000500007547 */ /* 0x000fea000b800000 */
        /* <DEDUP_REMOVED lines=8> */
[----:B--2---:R-:W-:-:S04]  /*01b0*/  PRMT R0, R5, 0x9910, RZ ;  /* 0x0000991005007816 */ /* 0x004fc800000000ff */
[----:B------:R-:W-:-:S13]  /*01c0*/  ISETP.NE.AND P0, PT, R0, 0x1, PT ;  /* 0x000000010000780c */ /* 0x000fda0003f05270 */
[----:B0-----:R-:W-:Y:S05]  /*01d0*/  @!P0 BRA `(.L_x_10978) ;  /* 0x0000000000108947 */ /* 0x001fea0003800000 */
[----:B------:R-:W-:Y:S02]  /*01e0*/  PRMT R0, R5, 0x9910, RZ ;  /* 0x0000991005007816 */ /* 0x000fe400000000ff */
[----:B------:R-:W-:Y:S02]  /*01f0*/  MOV R5, UR4 ;  /* 0x0000000400057c02 */ /* 0x000fe40008000f00 */
[----:B------:R-:W-:-:S13]  /*0200*/  ISETP.NE.AND P0, PT, R0, -0x1, PT ;  /* 0xffffffff0000780c */ /* 0x000fda0003f05270 */
[----:B------:R-:W-:-:S07]  /*0210*/  @P0 PRMT R5, RZ, 0x7610, R5 ;  /* 0x00007610ff050816 */ /* 0x000fce0000000005 */
.L_x_10978:
[----:B------:R0:W-:Y:S01]  /*0220*/  STG.E.U16 desc[UR6][R6.64], R5 ;  /* 0x0000000506007986 */ /* 0x0001e2000c101506 */
[----:B------:R-:W-:-:S04]  /*0230*/  IADD3 R3, PT, PT, R3, 0x80, RZ ;  /* 0x0000008003037810 */ /* 0x000fc80007ffe0ff */
[----:B------:R-:W-:-:S13]  /*0240*/  ISETP.GE.AND P0, PT, R3, UR5, PT ;  /* 0x0000000503007c0c */ /* 0x000fda000bf06270 */
[----:B------:R-:W-:Y:S05]  /*0250*/  @P0 BREAK.RELIABLE B1 ;  /* 0x0000000000010942 */ /* 0x000fea0003800100 */
[----:B0-----:R-:W-:Y:S05]  /*0260*/  @P0 BRA `(.L_x_10979) ;  /* 0x0000000000700947 */ /* 0x001fea0003800000 */
[----:B------:R-:W0:Y:S02]  /*0270*/  LDC.64 R4, c[0x0][0x588] ;  /* 0x00016200ff047b82 */ /* 0x000e240000000a00 */
[----:B0-----:R-:W2:Y:S06]  /*0280*/  LDG.E.U16 R5, desc[UR6][R4.64] ;  /* 0x0000000604057981 */ /* 0x001eac000c1e1500 */
[----:B------:R-:W0:Y:S01]  /*0290*/  LDC.64 R6, c[0x0][0x580] ;  /* 0x00016000ff067b82 */ /* 0x000e220000000a00 */
[----:B--2---:R-:W-:-:S04]  /*02a0*/  PRMT R0, R5, 0x9910, RZ ;  /* 0x0000991005007816 */ /* 0x004fc800000000ff */
[----:B------:R-:W-:-:S13]  /*02b0*/  ISETP.NE.AND P0, PT, R0, 0x1, PT ;  /* 0x000000010000780c */ /* 0x000fda0003f05270 */
[----:B0-----:R-:W-:Y:S05]  /*02c0*/  @!P0 BRA `(.L_x_10980) ;  /* 0x0000000000108947 */ /* 0x001fea0003800000 */
[----:B------:R-:W-:Y:S01]  /*02d0*/  PRMT R0, R5, 0x9910, RZ ;  /* 0x0000991005007816 */ /* 0x000fe200000000ff */
[----:B------:R-:W-:-:S03]  /*02e0*/  IMAD.U32 R5, RZ, RZ, UR4 ;  /* 0x00000004ff057e24 */ /* 0x000fc6000f8e00ff */
[----:B------:R-:W-:-:S13]  /*02f0*/  ISETP.NE.AND P0, PT, R0, -0x1, PT ;  /* 0xffffffff0000780c */ /* 0x000fda0003f05270 */
[----:B------:R-:W-:-:S07]  /*0300*/  @P0 PRMT R5, RZ, 0x7610, R5 ;  /* 0x00007610ff050816 */ /* 0x000fce0000000005 */
.L_x_10980:
[----:B------:R0:W-:Y:S01]  /*0310*/  STG.E.U16 desc[UR6][R6.64], R5 ;  /* 0x0000000506007986 */ /* 0x0001e2000c101506 */
[----:B------:R-:W-:-:S07]  /*0320*/  IADD3 R3, PT, PT, R3, 0x80, RZ ;  /* 0x0000008003037810 */ /* 0x000fce0007ffe0ff */
.L_x_10977:
[----:B------:R-:W-:-:S13]  /*0330*/  ISETP.GE.AND P0, PT, R3, UR5, PT ;  /* 0x0000000503007c0c */ /* 0x000fda000bf06270 */
[----:B------:R-:W-:Y:S05]  /*0340*/  @P0 BREAK.RELIABLE B1 ;  /* 0x0000000000010942 */ /* 0x000fea0003800100 */
[----:B------:R-:W-:Y:S05]  /*0350*/  @P0 BRA `(.L_x_10979) ;  /* 0x0000000000340947 */ /* 0x000fea0003800000 */
[----:B------:R-:W-:Y:S05]  /*0360*/  BSYNC.RELIABLE B1 ;  /* 0x0000000000017941 */ /* 0x000fea0003800100 */
.L_x_10976:
[----:B0-----:R-:W0:Y:S02]  /*0370*/  LDC.64 R4, c[0x0][0x588] ;  /* 0x00016200ff047b82 */ /* 0x001e240000000a00 */
        /* <DEDUP_REMOVED lines=9> */
.L_x_10981:
[----:B------:R1:W-:Y:S01]  /*0410*/  STG.E.U16 desc[UR6][R6.64], R5 ;  /* 0x0000000506007986 */ /* 0x0003e2000c101506 */
[----:B------:R-:W-:-:S07]  /*0420*/  IADD3 R3, PT, PT, R3, 0x80, RZ ;  /* 0x0000008003037810 */ /* 0x000fce0007ffe0ff */
.L_x_10979:
[----:B------:R-:W-:Y:S05]  /*0430*/  BSYNC.RECONVERGENT B0 ;  /* 0x0000000000007941 */ /* 0x000fea0003800200 */
.L_x_10975:
[----:B------:R-:W-:Y:S05]  /*0440*/  WARPSYNC.ALL ;  /* 0x0000000000007948 */ /* 0x000fea0003800000 */
[----:B------:R-:W-:-:S13]  /*0450*/  ISETP.GE.AND P0, PT, R3, UR5, PT ;  /* 0x0000000503007c0c */ /* 0x000fda000bf06270 */
[----:B------:R-:W-:Y:S05]  /*0460*/  @P0 EXIT ;  /* 0x000000000000094d */ /* 0x000fea0003800000 */
[----:B------:R-:W2:Y:S02]  /*0470*/  LDC.64 R2, c[0x0][0x588] ;  /* 0x00016200ff027b82 */ /* 0x000ea40000000a00 */
[----:B--2---:R-:W2:Y:S06]  /*0480*/  LDG.E.U16 R3, desc[UR6][R2.64] ;  /* 0x0000000602037981 */ /* 0x004eac000c1e1500 */
[----:B01----:R-:W0:Y:S01]  /*0490*/  LDC.64 R4, c[0x0][0x580] ;  /* 0x00016000ff047b82 */ /* 0x003e220000000a00 */
[----:B--2---:R-:W-:-:S04]  /*04a0*/  PRMT R0, R3, 0x9910, RZ ;  /* 0x0000991003007816 */ /* 0x004fc800000000ff */
[----:B------:R-:W-:-:S13]  /*04b0*/  ISETP.NE.AND P0, PT, R0, 0x1, PT ;  /* 0x000000010000780c */ /* 0x000fda0003f05270 */
[----:B0-----:R-:W-:Y:S05]  /*04c0*/  @!P0 BRA `(.L_x_10982) ;  /* 0x0000000000108947 */ /* 0x001fea0003800000 */
[----:B------:R-:W-:Y:S01]  /*04d0*/  PRMT R0, R3, 0x9910, RZ ;  /* 0x0000991003007816 */ /* 0x000fe200000000ff */
[----:B------:R-:W-:-:S03]  /*04e0*/  IMAD.U32 R3, RZ, RZ, UR4 ;  /* 0x00000004ff037e24 */ /* 0x000fc6000f8e00ff */
[----:B------:R-:W-:-:S13]  /*04f0*/  ISETP.NE.AND P0, PT, R0, -0x1, PT ;  /* 0xffffffff0000780c */ /* 0x000fda0003f05270 */
[----:B------:R-:W-:-:S07]  /*0500*/  @P0 PRMT R3, RZ, 0x7610, R3 ;  /* 0x00007610ff030816 */ /* 0x000fce0000000003 */
.L_x_10982:
[----:B------:R-:W-:Y:S01]  /*0510*/  STG.E.U16 desc[UR6][R4.64], R3 ;  /* 0x0000000304007986 */ /* 0x000fe2000c101506 */
[----:B------:R-:W-:Y:S05]  /*0520*/  EXIT ;  /* 0x000000000000794d */ /* 0x000fea0003800000 */
.L_x_10974:
[----:B------:R-:W-:-:S09]  /*0530*/  UISETP.NE.AND UP0, UPT, UR5, URZ, UPT ;  /* 0x000000ff0500728c */ /* 0x000fd2000bf05270 */
[----:B------:R-:W-:Y:S05]  /*0540*/  BRA.U UP0, `(.L_x_10983) ;  /* 0x00000001001c7547 */ /* 0x000fea000b800000 */
[----:B------:R-:W0:Y:S02]  /*0550*/  LDCU UR4, c[0x0][0x380] ;  /* 0x00007000ff0477ac */ /* 0x000e240008000800 */
[----:B0-----:R-:W-:-:S13]  /*0560*/  ISETP.GE.AND P0, PT, R3, UR4, PT ;  /* 0x0000000403007c0c */ /* 0x001fda000bf06270 */
[----:B------:R-:W-:Y:S05]  /*0570*/  @P0 EXIT ;  /* 0x000000000000094d */ /* 0x000fea0003800000 */
[----:B------:R-:W0:Y:S01]  /*0580*/  LDC.64 R2, c[0x0][0x580] ;  /* 0x00016000ff027b82 */ /* 0x000e220000000a00 */
[----:B------:R-:W-:-:S05]  /*0590*/  HFMA2 R0, -RZ, RZ, 0, 5.9604644775390625e-08 ;  /* 0x00000001ff007431 */ /* 0x000fca00000001ff */
[----:B0-----:R-:W-:Y:S01]  /*05a0*/  STG.E.U16 desc[UR6][R2.64], R0 ;  /* 0x0000000002007986 */ /* 0x001fe2000c101506 */
[----:B------:R-:W-:Y:S05]  /*05b0*/  EXIT ;  /* 0x000000000000794d */ /* 0x000fea0003800000 */
.L_x_10983:
[----:B------:R-:W0:Y:S01]  /*05c0*/  LDCU UR4, c[0x0][0x380] ;  /* 0x00007000ff0477ac */ /* 0x000e220008000800 */
[----:B------:R-:W-:Y:S04]  /*05d0*/  BSSY.RECONVERGENT B0, `(.L_x_10984) ;  /* 0x0000046000007945 */ /* 0x000fe80003800200 */
[----:B------:R-:W-:Y:S01]  /*05e0*/  BSSY.RELIABLE B1, `(.L_x_10985) ;  /* 0x000002f000017945 */ /* 0x000fe20003800100 */
[----:B0-----:R-:W-:-:S13]  /*05f0*/  ISETP.GE.AND P0, PT, R3, UR4, PT ;  /* 0x0000000403007c0c */ /* 0x001fda000bf06270 */
[----:B------:R-:W-:Y:S05]  /*0600*/  @P0 BRA `(.L_x_10986) ;  /* 0x0000000000a40947 */ /* 0x000fea0003800000 */
[----:B------:R-:W0:Y:S02]  /*0610*/  LDC.64 R4, c[0x0][0x588] ;  /* 0x00016200ff047b82 */ /* 0x000e240000000a00 */
[----:B0-----:R0:W5:Y:S01]  /*0620*/  LDG.E.U16 R4, desc[UR6][R4.64] ;  /* 0x0000000604047981 */ /* 0x001162000c1e1500 */
[----:B------:R-:W-:Y:S01]  /*0630*/  HFMA2 R7, -RZ, RZ, 0, 5.9604644775390625e-08 ;  /* 0x00000001ff077431 */ /* 0x000fe200000001ff */
[----:B------:R-:W-:-:S07]  /*0640*/  MOV R0, UR8 ;  /* 0x0000000800007c02 */ /* 0x000fce0008000f00 */
.L_x_10987:
[C---:B0-----:R-:W-:Y:S02]  /*0650*/  LOP3.LUT R5, R0.reuse, 0x1, RZ, 0xc0, !PT ;  /* 0x0000000100057812 */ /* 0x041fe400078ec0ff */
        /* <DEDUP_REMOVED lines=11> */
[----:B------:R-:W0:Y:S01]  /*0710*/  LDC.64 R4, c[0x0][0x580] ;  /* 0x00016000ff047b82 */ /* 0x000e220000000a00 */
[----:B------:R-:W-:-:S05]  /*0720*/  VIADD R3, R3, 0x80 ;  /* 0x0000008003037836 */ /* 0x000fca0000000000 */
[----:B------:R-:W-:-:S13]  /*0730*/  ISETP.GE.AND P0, PT, R3, UR4, PT ;  /* 0x0000000403007c0c */ /* 0x000fda000bf06270 */
[----:B------:R-:W-:Y:S05]  /*0740*/  @P0 BREAK.RELIABLE B1 ;  /* 0x0000000000010942 */ /* 0x000fea0003800100 */
[----:B0-----:R0:W-:Y:S01]  /*0750*/  STG.E.U16 desc[UR6][R4.64], R7 ;  /* 0x0000000704007986 */ /* 0x0011e2000c101506 */
[----:B------:R-:W-:Y:S05]  /*0760*/  @P0 BRA `(.L_x_10988) ;  /* 0x0000000000b00947 */ /* 0x000fea0003800000 */
[----:B0-----:R-:W0:Y:S02]  /*0770*/  LDC.64 R4, c[0x0][0x588] ;  /* 0x00016200ff047b82 */ /* 0x001e240000000a00 */
[----:B0-----:R0:W5:Y:S01]  /*0780*/  LDG.E.U16 R4, desc[UR6][R4.64] ;  /* 0x0000000604047981 */ /* 0x001162000c1e1500 */
[----:B------:R-:W-:Y:S01]  /*0790*/  HFMA2 R7, -RZ, RZ, 0, 5.9604644775390625e-08 ;  /* 0x00000001ff077431 */ /* 0x000fe200000001ff */
[----:B------:R-:W-:-:S07]  /*07a0*/  MOV R0, UR8 ;  /* 0x0000000800007c02 */ /* 0x000fce0008000f00 */
.L_x_10989:
        /* <DEDUP_REMOVED lines=13> */
[----:B------:R-:W-:Y:S01]  /*0880*/  IADD3 R3, PT, PT, R3, 0x80, RZ ;  /* 0x0000008003037810 */ /* 0x000fe20007ffe0ff */
[----:B0-----:R0:W-:Y:S06]  /*0890*/  STG.E.U16 desc[UR6][R4.64], R7 ;  /* 0x0000000704007986 */ /* 0x0011ec000c101506 */
.L_x_10986:
[----:B------:R-:W-:-:S13]  /*08a0*/  ISETP.GE.AND P0, PT, R3, UR4, PT ;  /* 0x0000000403007c0c */ /* 0x000fda000bf06270 */
[----:B------:R-:W-:Y:S05]  /*08b0*/  @P0 BREAK.RELIABLE B1 ;  /* 0x0000000000010942 */ /* 0x000fea0003800100 */
[----:B------:R-:W-:Y:S05]  /*08c0*/  @P0 BRA `(.L_x_10988) ;  /* 0x0000000000580947 */ /* 0x000fea0003800000 */
[----:B------:R-:W-:Y:S05]  /*08d0*/  BSYNC.RELIABLE B1 ;  /* 0x0000000000017941 */ /* 0x000fea0003800100 */
.L_x_10985:
[----:B0-----:R-:W0:Y:S02]  /*08e0*/  LDC.64 R4, c[0x0][0x588] ;  /* 0x00016200ff047b82 */ /* 0x001e240000000a00 */
[----:B0-----:R0:W5:Y:S01]  /*08f0*/  LDG.E.U16 R4, desc[UR6][R4.64] ;  /* 0x0000000604047981 */ /* 0x001162000c1e1500 */
[----:B------:R-:W-:Y:S01]  /*0900*/  BSSY.RECONVERGENT B2, `(.L_x_10990) ;  /* 0x000000f000027945 */ /* 0x000fe20003800200 */
[----:B------:R-:W-:Y:S01]  /*0910*/  IMAD.MOV.U32 R7, RZ, RZ, 0x1 ;  /* 0x00000001ff077424 */ /* 0x000fe200078e00ff */
[----:B------:R-:W-:-:S07]  /*0920*/  MOV R0, UR8 ;  /* 0x0000000800007c02 */ /* 0x000fce0008000f00 */
.L_x_10991:
        /* <DEDUP_REMOVED lines=12> */
[----:B------:R-:W-:Y:S05]  /*09f0*/  BSYNC.RECONVERGENT B2 ;  /* 0x0000000000027941 */ /* 0x000fea0003800200 */
.L_x_10990:
[----:B------:R-:W0:Y:S01]  /*0a00*/  LDC.64 R4, c[0x0][0x580] ;  /* 0x00016000ff047b82 */ /* 0x000e220000000a00 */
[----:B------:R-:W-:Y:S01]  /*0a10*/  IADD3 R3, PT, PT, R3, 0x80, RZ ;  /* 0x0000008003037810 */ /* 0x000fe20007ffe0ff */
[----:B0-----:R1:W-:Y:S06]  /*0a20*/  STG.E.U16 desc[UR6][R4.64], R7 ;  /* 0x0000000704007986 */ /* 0x0013ec000c101506 */
.L_x_10988:
[----:B------:R-:W-:Y:S05]  /*0a30*/  BSYNC.RECONVERGENT B0 ;  /* 0x0000000000007941 */ /* 0x000fea0003800200 */
.L_x_10984:
[----:B------:R-:W-:Y:S05]  /*0a40*/  WARPSYNC.ALL ;  /* 0x0000000000007948 */ /* 0x000fea0003800000 */
[----:B------:R-:W-:-:S13]  /*0a50*/  ISETP.GE.AND P0, PT, R3, UR4, PT ;  /* 0x0000000403007c0c */ /* 0x000fda000bf06270 */
[----:B------:R-:W-:Y:S05]  /*0a60*/  @P0 EXIT ;  /* 0x000000000000094d */ /* 0x000fea0003800000 */
[----:B01----:R-:W0:Y:S02]  /*0a70*/  LDC.64 R4, c[0x0][0x588] ;  /* 0x00016200ff047b82 */ /* 0x003e240000000a00 */
[----:B0-----:R0:W5:Y:S01]  /*0a80*/  LDG.E.U16 R4, desc[UR6][R4.64] ;  /* 0x0000000604047981 */ /* 0x001162000c1e1500 */
[----:B------:R-:W-:-:S07]  /*0a90*/  HFMA2 R7, -RZ, RZ, 0, 5.9604644775390625e-08 ;  /* 0x00000001ff077431 */ /* 0x000fce00000001ff */
.L_x_10992:
        /* <DEDUP_REMOVED lines=12> */
[----:B------:R-:W1:Y:S02]  /*0b60*/  LDC.64 R2, c[0x0][0x580] ;  /* 0x00016000ff027b82 */ /* 0x000e640000000a00 */
[----:B-1----:R-:W-:Y:S01]  /*0b70*/  STG.E.U16 desc[UR6][R2.64], R7 ;  /* 0x0000000702007986 */ /* 0x002fe2000c101506 */
[----:B------:R-:W-:Y:S05]  /*0b80*/  EXIT ;  /* 0x000000000000794d */ /* 0x000fea0003800000 */
.L_x_10973:
[----:B------:R-:W0:Y:S01]  /*0b90*/  LDCU.U16 UR5, c[0x0][0x590] ;  /* 0x0000b200ff0577ac */ /* 0x000e220008000400 */
[----:B------:R-:W-:Y:S01]  /*0ba0*/  VIADD R0, R0, 0xffffffff ;  /* 0xffffffff00007836 */ /* 0x000fe20000000000 */
[----:B0-----:R-:W-:-:S04]  /*0bb0*/  UPRMT UR5, UR5, 0x9910, URZ ;  /* 0x0000991005057896 */ /* 0x001fc800080000ff */
[----:B------:R-:W-:-:S09]  /*0bc0*/  UISETP.GT.AND UP0, UPT, UR5, -0x1, UPT ;  /* 0xffffffff0500788c */ /* 0x000fd2000bf04270 */
[----:B------:R-:W-:Y:S05]  /*0bd0*/  BRA.U UP0, `(.L_x_10993) ;  /* 0x0000005100047547 */ /* 0x000fea000b800000 */
[----:B------:R-:W0:Y:S01]  /*0be0*/  LDCU UR5, c[0x0][0x380] ;  /* 0x00007000ff0577ac */ /* 0x000e220008000800 */
[----:B------:R-:W-:Y:S01]  /*0bf0*/  VIMNMX.U32 R2, PT, PT, R0, 0x18, PT ;  /* 0x0000001800027848 */ /* 0x000fe20003fe0000 */
[----:B------:R-:W-:Y:S04]  /*0c00*/  BSSY.RECONVERGENT B1, `(.L_x_10994) ;  /* 0x00003c0000017945 */ /* 0x000fe80003800200 */
[----:B------:R-:W-:Y:S01]  /*0c10*/  BSSY.RELIABLE B0, `(.L_x_10995) ;  /* 0x0000282000007945 */ /* 0x000fe20003800100 */
        /* <DEDUP_REMOVED lines=10> */
[----:B------:R-:W-:-:S05]  /*0cc0*/  SHF.R.U32.HI R7, RZ, UR9, R6 ;  /* 0x00000009ff077c19 */ /* 0x000fca0008011606 */
[----:B------:R-:W-:-:S04]  /*0cd0*/  IMAD.MOV R4, RZ, RZ, -R7 ;  /* 0x000000ffff047224 */ /* 0x000fc800078e0a07 */
        /* <DEDUP_REMOVED lines=289> */
.L_x_10997:
[----:B------:R-:W0:Y:S02]  /*1ef0*/  LDCU.64 UR8, c[0x0][0x588] ;  /* 0x0000b100ff0877ac */ /* 0x000e240008000a00 */
[----:B0-----:R-:W-:-:S04]  /*1f00*/  IADD3 R6, P0, PT, R4, UR8, RZ ;  /* 0x0000000804067c10 */ /* 0x001fc8000ff1e0ff */
[----:B------:R-:W-:-:S06]  /*1f10*/  IADD3.X R7, PT, PT, RZ, UR9, RZ, P0, !PT ;  /* 0x00000009ff077c10 */ /* 0x000fcc00087fe4ff */
[----:B------:R-:W2:Y:S01]  /*1f20*/  LDG.E.U16 R7, desc[UR6][R6.64] ;  /* 0x0000000606077981 */ /* 0x000ea2000c1e1500 */
[----:B------:R-:W-:Y:S01]  /*1f30*/  BSSY.RECONVERGENT B2, `(.L_x_10998) ;  /* 0x0000008000027945 */ /* 0x000fe20003800200 */
[----:B--2---:R-:W-:-:S04]  /*1f40*/  PRMT R4, R7, 0x9910, RZ ;  /* 0x0000991007047816 */ /* 0x004fc800000000ff */
[----:B------:R-:W-:-:S13]  /*1f50*/  ISETP.NE.AND P0, PT, R4, 0x1, PT ;  /* 0x000000010400780c */ /* 0x000fda0003f05270 */
[----:B------:R-:W-:Y:S05]  /*1f60*/  @!P0 BRA `(.L_x_10999) ;  /* 0x0000000000108947 */ /* 0x000fea0003800000 */
[----:B------:R-:W-:Y:S02]  /*1f70*/  PRMT R4, R7, 0x9910, RZ ;  /* 0x0000991007047816 */ /* 0x000fe400000000ff */
[----:B------:R-:W-:Y:S02]  /*1f80*/  MOV R7, UR4 ;  /* 0x0000000400077c02 */ /* 0x000fe40008000f00 */
[----:B------:R-:W-:-:S13]  /*1f90*/  ISETP.NE.AND P0, PT, R4, -0x1, PT ;  /* 0xffffffff0400780c */ /* 0x000fda0003f05270 */
[----:B------:R-:W-:-:S07]  /*1fa0*/  @P0 PRMT R7, RZ, 0x7610, R7 ;  /* 0x00007610ff070816 */ /* 0x000fce0000000007 */
.L_x_10999:
[----:B------:R-:W-:Y:S05]  /*1fb0*/  BSYNC.RECONVERGENT B2 ;  /* 0x0000000000027941 */ /* 0x000fea0003800200 */
.L_x_10998:
[----:B------:R-:W0:Y:S01]  /*1fc0*/  LDCU.64 UR8, c[0x0][0x580] ;  /* 0x0000b000ff0877ac */ /* 0x000e220008000a00 */
[----:B------:R-:W-:Y:S01]  /*1fd0*/  VIADD R3, R3, 0x80 ;  /* 0x0000008003037836 */ /* 0x000fe20000000000 */
[----:B0-----:R-:W-:-:S04]  /*1fe0*/  IADD3 R4, P0, PT, R5, UR8, RZ ;  /* 0x0000000805047c10 */ /* 0x001fc8000ff1e0ff */
        /* <DEDUP_REMOVED lines=303> */
.L_x_11001:
[----:B------:R-:W0:Y:S02]  /*32e0*/  LDCU.64 UR8, c[0x0][0x588] ;  /* 0x0000b100ff0877ac */ /* 0x000e240008000a00 */
[----:B0-----:R-:W-:-:S05]  /*32f0*/  IADD3 R6, P0, PT, R4, UR8, RZ ;  /* 0x0000000804067c10 */ /* 0x001fca000ff1e0ff */
[----:B------:R-:W-:-:S06]  /*3300*/  IMAD.X R7, RZ, RZ, UR9, P0 ;  /* 0x00000009ff077e24 */ /* 0x000fcc00080e06ff */
        /* <DEDUP_REMOVED lines=9> */
.L_x_11003:
[----:B------:R-:W-:Y:S05]  /*33a0*/  BSYNC.RECONVERGENT B2 ;  /* 0x0000000000027941 */ /* 0x000fea0003800200 */
.L_x_11002:
[----:B------:R-:W0:Y:S01]  /*33b0*/  LDCU.64 UR8, c[0x0][0x580] ;  /* 0x0000b000ff0877ac */ /* 0x000e220008000a00 */
[----:B------:R-:W-:Y:S02]  /*33c0*/  IADD3 R3, PT, PT, R3, 0x80, RZ ;  /* 0x0000008003037810 */ /* 0x000fe40007ffe0ff */
[----:B0-----:R-:W-:-:S04]  /*33d0*/  IADD3 R4, P0, PT, R5, UR8, RZ ;  /* 0x0000000805047c10 */ /* 0x001fc8000ff1e0ff */
[----:B------:R-:W-:-:S05]  /*33e0*/  IADD3.X R5, PT, PT, RZ, UR9, RZ, P0, !PT ;  /* 0x00000009ff057c10 */ /* 0x000fca00087fe4ff */
[----:B------:R0:W-:Y:S04]  /*33f0*/  STG.E.U16 desc[UR6][R4.64], R7 ;  /* 0x0000000704007986 */ /* 0x0001e8000c101506 */
.L_x_10996:
[----:B------:R-:W-:-:S13]  /*3400*/  ISETP.GE.AND P0, PT, R3, UR5, PT ;  /* 0x0000000503007c0c */ /* 0x000fda000bf06270 */
[----:B------:R-:W-:Y:S05]  /*3410*/  @P0 BREAK.RELIABLE B0 ;  /* 0x0000000000000942 */ /* 0x000fea0003800100 */
[----:B------:R-:W-:Y:S05]  /*3420*/  @P0 BRA `(.L_x_11000) ;  /* 0x0000001000f40947 */ /* 0x000fea0003800000 */
[----:B------:R-:W-:Y:S05]  /*3430*/  BSYNC.RELIABLE B0 ;  /* 0x0000000000007941 */ /* 0x000fea0003800100 */
.L_x_10995:
        /* <DEDUP_REMOVED lines=298> */
.L_x_11004:
        /* <DEDUP_REMOVED lines=8> */
[----:B------:R-:W-:Y:S01]  /*4760*/  PRMT R4, R7, 0x9910, RZ ;  /* 0x0000991007047816 */ /* 0x000fe200000000ff */
[----:B------:R-:W-:-:S03]  /*4770*/  IMAD.U32 R7, RZ, RZ, UR4 ;  /* 0x00000004ff077e24 */ /* 0x000fc6000f8e00ff */
[----:B------:R-:W-:-:S13]  /*4780*/  ISETP.NE.AND P0, PT, R4, -0x1, PT ;  /* 0xffffffff0400780c */ /* 0x000fda0003f05270 */
[----:B------:R-:W-:-:S07]  /*4790*/  @P0 PRMT R7, RZ, 0x7610, R7 ;  /* 0x00007610ff070816 */ /* 0x000fce0000000007 */
.L_x_11006:
[----:B------:R-:W-:Y:S05]  /*47a0*/  BSYNC.RECONVERGENT B2 ;  /* 0x0000000000027941 */ /* 0x000fea0003800200 */
.L_x_11005:
[----:B------:R-:W0:Y:S01]  /*47b0*/  LDCU.64 UR8, c[0x0][0x580] ;  /* 0x0000b000ff0877ac */ /* 0x000e220008000a00 */
[----:B------:R-:W-:Y:S02]  /*47c0*/  IADD3 R3, PT, PT, R3, 0x80, RZ ;  /* 0x0000008003037810 */ /* 0x000fe40007ffe0ff */
[----:B0-----:R-:W-:-:S04]  /*47d0*/  IADD3 R4, P0, PT, R5, UR8, RZ ;  /* 0x0000000805047c10 */ /* 0x001fc8000ff1e0ff */
[----:B------:R-:W-:-:S05]  /*47e0*/  IADD3.X R5, PT, PT, RZ, UR9, RZ, P0, !PT ;  /* 0x00000009ff057c10 */ /* 0x000fca00087fe4ff */
[----:B------:R1:W-:Y:S04]  /*47f0*/  STG.E.U16 desc[UR6][R4.64], R7 ;  /* 0x0000000704007986 */ /* 0x0003e8000c101506 */
.L_x_11000:
[----:B------:R-:W-:Y:S05]  /*4800*/  BSYNC.RECONVERGENT B1 ;  /* 0x0000000000017941 */ /* 0x000fea0003800200 */
.L_x_10994:
[----:B------:R-:W-:Y:S05]  /*4810*/  WARPSYNC.ALL ;  /* 0x0000000000007948 */ /* 0x000fea0003800000 */
[----:B------:R-:W-:-:S13]  /*4820*/  ISETP.GE.AND P0, PT, R3, UR5, PT ;  /* 0x0000000503007c0c */ /* 0x000fda000bf06270 */
[----:B------:R-:W-:Y:S05]  /*4830*/  @P0 EXIT ;  /* 0x000000000000094d */ /* 0x000fea0003800000 */
[----:B------:R-:W2:Y:S01]  /*4840*/  LDCU.64 UR8, c[0x0][0x390] ;  /* 0x00007200ff0877ac */ /* 0x000ea20008000a00 */
[----:B01----:R-:W-:Y:S01]  /*4850*/  MOV R4, RZ ;  /* 0x000000ff00047202 */ /* 0x003fe20000000f00 */
[----:B------:R-:W-:Y:S01]  /*4860*/  IMAD.MOV.U32 R5, RZ, RZ, R3 ;  /* 0x000000ffff057224 */ /* 0x000fe200078e0003 */
        /* <DEDUP_REMOVED lines=285> */
[----:B------:R-:W-:-:S04]  /*5a40*/  IMAD.MOV R4, RZ, RZ, -R7 ;  /* 0x000000ffff047224 */ /* 0x000fc800078e0a07 */
        /* <DEDUP_REMOVED lines=9> */
.L_x_11007:
[----:B------:R-:W0:Y:S02]  /*5ae0*/  LDCU.128 UR8, c[0x0][0x580] ;  /* 0x0000b000ff0877ac */ /* 0x000e240008000c00 */
[----:B0-----:R-:W-:-:S04]  /*5af0*/  IADD3 R4, P0, PT, R0, UR10, RZ ;  /* 0x0000000a00047c10 */ /* 0x001fc8000ff1e0ff */
[----:B------:R-:W-:-:S06]  /*5b00*/  IADD3.X R5, PT, PT, RZ, UR11, RZ, P0, !PT ;  /* 0x0000000bff057c10 */ /* 0x000fcc00087fe4ff */
[----:B------:R-:W2:Y:S01]  /*5b10*/  LDG.E.U16 R5, desc[UR6][R4.64] ;  /* 0x0000000604057981 */ /* 0x000ea2000c1e1500 */
[----:B------:R-:W-:Y:S01]  /*5b20*/  IADD3 R2, P1, PT, R3, UR8, RZ ;  /* 0x0000000803027c10 */ /* 0x000fe2000ff3e0ff */
[----:B------:R-:W-:Y:S03]  /*5b30*/  BSSY.RECONVERGENT B1, `(.L_x_11008) ;  /* 0x0000009000017945 */ /* 0x000fe60003800200 */
[----:B------:R-:W-:Y:S02]  /*5b40*/  IADD3.X R3, PT, PT, RZ, UR9, RZ, P1, !PT ;  /* 0x00000009ff037c10 */ /* 0x000fe40008ffe4ff */
[----:B--2---:R-:W-:-:S04]  /*5b50*/  PRMT R0, R5, 0x9910, RZ ;  /* 0x0000991005007816 */ /* 0x004fc800000000ff */
[----:B------:R-:W-:-:S13]  /*5b60*/  ISETP.NE.AND P0, PT, R0, 0x1, PT ;  /* 0x000000010000780c */ /* 0x000fda0003f05270 */
[----:B------:R-:W-:Y:S05]  /*5b70*/  @!P0 BRA `(.L_x_11009) ;  /* 0x0000000000108947 */ /* 0x000fea0003800000 */
[----:B------:R-:W-:Y:S01]  /*5b80*/  PRMT R0, R5, 0x9910, RZ ;  /* 0x0000991005007816 */ /* 0x000fe200000000ff */
[----:B------:R-:W-:-:S03]  /*5b90*/  IMAD.U32 R5, RZ, RZ, UR4 ;  /* 0x00000004ff057e24 */ /* 0x000fc6000f8e00ff */
[----:B------:R-:W-:-:S13]  /*5ba0*/  ISETP.NE.AND P0, PT, R0, -0x1, PT ;  /* 0xffffffff0000780c */ /* 0x000fda0003f05270 */
[----:B------:R-:W-:-:S07]  /*5bb0*/  @P0 PRMT R5, RZ, 0x7610, R5 ;  /* 0x00007610ff050816 */ /* 0x000fce0000000005 */
.L_x_11009:
[----:B------:R-:W-:Y:S05]  /*5bc0*/  BSYNC.RECONVERGENT B1 ;  /* 0x0000000000017941 */ /* 0x000fea0003800200 */
.L_x_11008:
[----:B------:R-:W-:Y:S01]  /*5bd0*/  STG.E.U16 desc[UR6][R2.64], R5 ;  /* 0x0000000502007986 */ /* 0x000fe2000c101506 */
[----:B------:R-:W-:Y:S05]  /*5be0*/  EXIT ;  /* 0x000000000000794d */ /* 0x000fea0003800000 */
.L_x_10993:
[----:B------:R-:W-:-:S09]  /*5bf0*/  UISETP.NE.AND UP0, UPT, UR5, URZ, UPT ;  /* 0x000000ff0500728c */ /* 0x000fd2000bf05270 */
        /* <DEDUP_REMOVED lines=13> */
[----:B------:R-:W2:Y:S01]  /*5cd0*/  LDCU UR10, c[0x0][0x4b8] ;  /* 0x00009700ff0a77ac */ /* 0x000ea20008000800 */
[----:B0-----:R-:W-:-:S05]  /*5ce0*/  IMAD.HI.U32 R6, R3, UR8, R4 ;  /* 0x0000000803067c27 */ /* 0x001fca000f8e0004 */
[----:B------:R-:W-:-:S05]  /*5cf0*/  SHF.R.U32.HI R7, RZ, UR9, R6 ;  /* 0x00000009ff077c19 */ /* 0x000fca0008011606 */
[----:B------:R-:W-:-:S04]  /*5d00*/  IMAD.MOV R4, RZ, RZ, -R7 ;  /* 0x000000ffff047224 */ /* 0x000fc800078e0a07 */
[----:B-1----:R-:W-:-:S04]  /*5d10*/  IMAD R4, R4, UR5, R3 ;  /* 0x0000000504047c24 */ /* 0x002fc8000f8e0203 */
[----:B--2---:R-:W-:Y:S01]  /*5d20*/  IMAD R4, R4, UR10, RZ ;  /* 0x0000000a04047c24 */ /* 0x004fe2000f8e02ff */
[----:B------:R-:W-:Y:S06]  /*5d30*/  @!P0 BRA `(.L_x_11014) ;  /* 0x0000001000188947 */ /* 0x000fec0003800000 */
[----:B------:R-:W0:Y:S01]  /*5d40*/  LDCU.64 UR8, c[0x0][0x398] ;  /* 0x00007300ff0877ac */ /* 0x000e220008000a00 */
[----:B------:R-:W-:Y:S02]  /*5d50*/  MOV R6, RZ ;  /* 0x000000ff00067202 */ /* 0x000fe40000000f00 */
[----:B------:R-:W-:Y:S01]  /*5d60*/  ISETP.NE.AND P0, PT, R2, 0x2, PT ;  /* 0x000000020200780c */ /* 0x000fe20003f05270 */
[----:B------:R-:W1:Y:S01]  /*5d70*/  LDCU UR5, c[0x0][0x3a0] ;  /* 0x00007400ff0577ac */ /* 0x000e620008000800 */
[----:B------:R-:W2:Y:S01]  /*5d80*/  LDCU UR10, c[0x0][0x4c0] ;  /* 0x00009800ff0a77ac */ /* 0x000ea20008000800 */
[----:B0-----:R-:W-:-:S05]  /*5d90*/  IMAD.HI.U32 R8, R7, UR9, R6 ;  /* 0x0000000907087c27 */ /* 0x001fca000f8e0006 */
[----:B-1----:R-:W-:-:S04]  /*5da0*/  SHF.R.U32.HI R9, RZ, UR5, R8 ;  /* 0x00000005ff097c19 */ /* 0x002fc80008011608 */
[----:B------:R-:W-:-:S05]  /*5db0*/  IADD3 R5, PT, PT, -R9, RZ, RZ ;  /* 0x000000ff09057210 */ /* 0x000fca0007ffe1ff */
[----:B------:R-:W-:-:S04]  /*5dc0*/  IMAD R7, R5, UR8, R7 ;  /* 0x0000000805077c24 */ /* 0x000fc8000f8e0207 */
[----:B--2---:R-:W-:Y:S01]  /*5dd0*/  IMAD R4, R7, UR10, R4 ;  /* 0x0000000a07047c24 */ /* 0x004fe2000f8e0204 */
[----:B------:R-:W-:Y:S06]  /*5de0*/  @!P0 BRA `(.L_x_11014) ;  /* 0x0000000c00ec8947 */ /* 0x000fec0003800000 */
[----:B------:R-:W0:Y:S01]  /*5df0*/  LDCU.64 UR8, c[0x0][0x3a8] ;  /* 0x00007500ff0877ac */ /* 0x000e220008000a00 */
[----:B------:R-:W-:Y:S01]  /*5e00*/  HFMA2 R8, -RZ, RZ, 0, 0 ;  /* 0x00000000ff087431 */ /* 0x000fe200000001ff */
[----:B------:R-:W-:Y:S01]  /*5e10*/  ISETP.NE.AND P0, PT, R2, 0x3, PT ;  /* 0x000000030200780c */ /* 0x000fe20003f05270 */
[----:B------:R-:W1:Y:S01]  /*5e20*/  LDCU UR5, c[0x0][0x3a4] ;  /* 0x00007480ff0577ac */ /* 0x000e620008000800 */
[----:B------:R-:W2:Y:S02]  /*5e30*/  LDCU UR10, c[0x0][0x4c8] ;  /* 0x00009900ff0a77ac */ /* 0x000ea40008000800 */
[----:B0-----:R-:W-:-:S05]  /*5e40*/  IMAD.HI.U32 R6, R9, UR8, R8 ;  /* 0x0000000809067c27 */ /* 0x001fca000f8e0008 */
[----:B------:R-:W-:-:S05]  /*5e50*/  SHF.R.U32.HI R7, RZ, UR9, R6 ;  /* 0x00000009ff077c19 */ /* 0x000fca0008011606 */
[----:B------:R-:W-:-:S04]  /*5e60*/  IMAD.MOV R5, RZ, RZ, -R7 ;  /* 0x000000ffff057224 */ /* 0x000fc800078e0a07 */
[----:B-1----:R-:W-:-:S04]  /*5e70*/  IMAD R9, R5, UR5, R9 ;  /* 0x0000000505097c24 */ /* 0x002fc8000f8e0209 */
[----:B--2---:R-:W-:Y:S01]  /*5e80*/  IMAD R4, R9, UR10, R4 ;  /* 0x0000000a09047c24 */ /* 0x004fe2000f8e0204 */
        /* <DEDUP_REMOVED lines=18> */
[----:B------:R-:W-:-:S05]  /*5fb0*/  SHF.R.U32.HI R7, RZ, UR9, R6 ;  /* 0x00000009ff077c19 */ /* 0x000fca0008011606 */
[----:B------:R-:W-:-:S04]  /*5fc0*/  IMAD.MOV R5, RZ, RZ, -R7 ;  /* 0x000000ffff057224 */ /* 0x000fc800078e0a07 */
[----:B-1----:R-:W-:-:S04]  /*5fd0*/  IMAD R9, R5, UR5, R9 ;  /* 0x0000000505097c24 */ /* 0x002fc8000f8e0209 */
        /* <DEDUP_REMOVED lines=212> */
[----:B------:R-:W-:Y:S01]  /*6d20*/  MOV R8, RZ ;  /* 0x000000ff00087202 */ /* 0x000fe20000000f00 */
[----:B------:R-:W1:Y:S01]  /*6d30*/  LDCU UR5, c[0x0][0x4ac] ;  /* 0x00009580ff0577ac */ /* 0x000e620008000800 */
[----:B------:R-:W2:Y:S03]  /*6d40*/  LDCU UR10, c[0x0][0x578] ;  /* 0x0000af00ff0a77ac */ /* 0x000ea60008000800 */
[----:B0-----:R-:W-:-:S05]  /*6d50*/  IMAD.HI.U32 R5, R9, UR8, R8 ;  /* 0x0000000809057c27 */ /* 0x001fca000f8e0008 */
[----:B------:R-:W-:-:S05]  /*6d60*/  SHF.R.U32.HI R5, RZ, UR9, R5 ;  /* 0x00000009ff057c19 */ /* 0x000fca0008011605 */
[----:B------:R-:W-:-:S04]  /*6d70*/  IMAD.MOV R5, RZ, RZ, -R5 ;  /* 0x000000ffff057224 */ /* 0x000fc800078e0a05 */
[----:B-1----:R-:W-:-:S04]  /*6d80*/  IMAD R9, R5, UR5, R9 ;  /* 0x0000000505097c24 */ /* 0x002fc8000f8e0209 */
[----:B--2---:R-:W-:-:S07]  /*6d90*/  IMAD R4, R9, UR10, R4 ;  /* 0x0000000a09047c24 */ /* 0x004fce000f8e0204 */
.L_x_11014:
[----:B------:R-:W0:Y:S01]  /*6da0*/  LDCU.64 UR8, c[0x0][0x580] ;  /* 0x0000b000ff0877ac */ /* 0x000e220008000a00 */
[----:B------:R-:W-:Y:S02]  /*6db0*/  MOV R6, 0x1 ;  /* 0x0000000100067802 */ /* 0x000fe40000000f00 */
[----:B------:R-:W-:Y:S02]  /*6dc0*/  IADD3 R3, PT, PT, R3, 0x80, RZ ;  /* 0x0000008003037810 */ /* 0x000fe40007ffe0ff */
[----:B0-----:R-:W-:-:S04]  /*6dd0*/  IADD3 R4, P0, PT, R4, UR8, RZ ;  /* 0x0000000804047c10 */ /* 0x001fc8000ff1e0ff */
[----:B------:R-:W-:Y:S02]  /*6de0*/  IADD3.X R5, PT, PT, RZ, UR9, RZ, P0, !PT ;  /* 0x00000009ff057c10 */ /* 0x000fe400087fe4ff */
[----:B------:R-:W-:-:S03]  /*6df0*/  ISETP.GE.AND P0, PT, R3, UR4, PT ;  /* 0x0000000403007c0c */ /* 0x000fc6000bf06270 */
[----:B------:R0:W-:Y:S10]  /*6e00*/  STG.E.U16 desc[UR6][R4.64], R6 ;  /* 0x0000000604007986 */ /* 0x0001f4000c101506 */
[----:B------:R-:W-:Y:S05]  /*6e10*/  @P0 BREAK.RELIABLE B1 ;  /* 0x0000000000010942 */ /* 0x000fea0003800100 */
[----:B------:R-:W-:Y:S05]  /*6e20*/  @P0 BRA `(.L_x_11015) ;  /* 0x0000002000d00947 */ /* 0x000fea0003800000 */
[----:B------:R-:W1:Y:S01]  /*6e30*/  LDCU.64 UR8, c[0x0][0x390] ;  /* 0x00007200ff0877ac */ /* 0x000e620008000a00 */
[----:B0-----:R-:W-:Y:S01]  /*6e40*/  MOV R5, R3 ;  /* 0x0000000300057202 */ /* 0x001fe20000000f00 */
[----:B------:R-:W-:Y:S01]  /*6e50*/  IMAD.MOV.U32 R4, RZ, RZ, RZ ;  /* 0x000000ffff047224 */ /* 0x000fe200078e00ff */
[----:B------:R-:W-:Y:S01]  /*6e60*/  ISETP.NE.AND P0, PT, R0, RZ, PT ;  /* 0x000000ff0000720c */ /* 0x000fe20003f05270 */
[----:B------:R-:W0:Y:S01]  /*6e70*/  LDCU UR5, c[0x0][0x38c] ;  /* 0x00007180ff0577ac */ /* 0x000e220008000800 */
[----:B------:R-:W2:Y:S01]  /*6e80*/  LDCU UR10, c[0x0][0x4b8] ;  /* 0x00009700ff0a77ac */ /* 0x000ea20008000800 */
[----:B-1----:R-:W-:-:S05]  /*6e90*/  IMAD.HI.U32 R6, R3, UR8, R4 ;  /* 0x0000000803067c27 */ /* 0x002fca000f8e0004 */
[----:B------:R-:W-:-:S04]  /*6ea0*/  SHF.R.U32.HI R7, RZ, UR9, R6 ;  /* 0x00000009ff077c19 */ /* 0x000fc80008011606 */
[----:B------:R-:W-:-:S05]  /*6eb0*/  IADD3 R4, PT, PT, -R7, RZ, RZ ;  /* 0x000000ff07047210 */ /* 0x000fca0007ffe1ff */
[----:B0-----:R-:W-:-:S04]  /*6ec0*/  IMAD R4, R4, UR5, R3 ;  /* 0x0000000504047c24 */ /* 0x001fc8000f8e0203 */
[----:B--2---:R-:W-:Y:S01]  /*6ed0*/  IMAD R4, R4, UR10, RZ ;  /* 0x0000000a04047c24 */ /* 0x004fe2000f8e02ff */
[----:B------:R-:W-:Y:S06]  /*6ee0*/  @!P0 BRA `(.L_x_11016) ;  /* 0x0000001000188947 */ /* 0x000fec0003800000 */
[----:B------:R-:W0:Y:S01]  /*6ef0*/  LDCU.64 UR8, c[0x0][0x398] ;  /* 0x00007300ff0877ac */ /* 0x000e220008000a00 */
[----:B------:R-:W-:Y:S01]  /*6f00*/  HFMA2 R6, -RZ, RZ, 0, 0 ;  /* 0x00000000ff067431 */ /* 0x000fe200000001ff */
[----:B------:R-:W-:Y:S01]  /*6f10*/  ISETP.NE.AND P0, PT, R2, 0x2, PT ;  /* 0x000000020200780c */ /* 0x000fe20003f05270 */
[----:B------:R-:W1:Y:S01]  /*6f20*/  LDCU UR5, c[0x0][0x3a0] ;  /* 0x00007400ff0577ac */ /* 0x000e620008000800 */
[----:B------:R-:W2:Y:S02]  /*6f30*/  LDCU UR10, c[0x0][0x4c0] ;  /* 0x00009800ff0a77ac */ /* 0x000ea40008000800 */
[----:B0-----:R-:W-:-:S05]  /*6f40*/  IMAD.HI.U32 R8, R7, UR9, R6 ;  /* 0x0000000907087c27 */ /* 0x001fca000f8e0006 */
[----:B-1----:R-:W-:-:S05]  /*6f50*/  SHF.R.U32.HI R9, RZ, UR5, R8 ;  /* 0x00000005ff097c19 */ /* 0x002fca0008011608 */
[----:B------:R-:W-:-:S04]  /*6f60*/  IMAD.MOV R5, RZ, RZ, -R9 ;  /* 0x000000ffff057224 */ /* 0x000fc800078e0a09 */
        /* <DEDUP_REMOVED lines=9> */
[----:B------:R-:W-:-:S04]  /*7000*/  SHF.R.U32.HI R7, RZ, UR9, R6 ;  /* 0x00000009ff077c19 */ /* 0x000fc80008011606 */
[----:B------:R-:W-:-:S05]  /*7010*/  IADD3 R5, PT, PT, -R7, RZ, RZ ;  /* 0x000000ff07057210 */ /* 0x000fca0007ffe1ff */
        /* <DEDUP_REMOVED lines=9> */
[----:B-1----:R-:W-:-:S05]  /*70b0*/  SHF.R.U32.HI R9, RZ, UR5, R8 ;  /* 0x00000005ff097c19 */ /* 0x002fca0008011608 */
[----:B------:R-:W-:-:S04]  /*70c0*/  IMAD.MOV R5, RZ, RZ, -R9 ;  /* 0x000000ffff057224 */ /* 0x000fc800078e0a09 */
        /* <DEDUP_REMOVED lines=228> */
[----:B------:R-:W-:-:S04]  /*7f10*/  SHF.R.U32.HI R5, RZ, UR9, R5 ;  /* 0x00000009ff057c19 */ /* 0x000fc80008011605 */
[----:B------:R-:W-:-:S05]  /*7f20*/  IADD3 R5, PT, PT, -R5, RZ, RZ ;  /* 0x000000ff05057210 */ /* 0x000fca0007ffe1ff */
[----:B-1----:R-:W-:-:S04]  /*7f30*/  IMAD R9, R5, UR5, R9 ;  /* 0x0000000505097c24 */ /* 0x002fc8000f8e0209 */
[----:B--2---:R-:W-:-:S07]  /*7f40*/  IMAD R4, R9, UR10, R4 ;  /* 0x0000000a09047c24 */ /* 0x004fce000f8e0204 */
.L_x_11016:
[----:B------:R-:W0:Y:S01]  /*7f50*/  LDCU.64 UR8, c[0x0][0x580] ;  /* 0x0000b000ff0877ac */ /* 0x000e220008000a00 */
[----:B------:R-:W-:Y:S02]  /*7f60*/  MOV R6, 0x1 ;  /* 0x0000000100067802 */ /* 0x000fe40000000f00 */
[----:B------:R-:W-:Y:S02]  /*7f70*/  IADD3 R3, PT, PT, R3, 0x80, RZ ;  /* 0x0000008003037810 */ /* 0x000fe40007ffe0ff */
[----:B0-----:R-:W-:-:S05]  /*7f80*/  IADD3 R4, P0, PT, R4, UR8, RZ ;  /* 0x0000000804047c10 */ /* 0x001fca000ff1e0ff */
[----:B------:R-:W-:-:S05]  /*7f90*/  IMAD.X R5, RZ, RZ, UR9, P0 ;  /* 0x00000009ff057e24 */ /* 0x000fca00080e06ff */
[----:B------:R0:W-:Y:S03]  /*7fa0*/  STG.E.U16 desc[UR6][R4.64], R6 ;  /* 0x0000000604007986 */ /* 0x0001e6000c101506 */
.L_x_11013:
[----:B------:R-:W-:-:S13]  /*7fb0*/  ISETP.GE.AND P0, PT, R3, UR4, PT ;  /* 0x0000000403007c0c */ /* 0x000fda000bf06270 */
[----:B------:R-:W-:Y:S05]  /*7fc0*/  @P0 BREAK.RELIABLE B1 ;  /* 0x0000000000010942 */ /* 0x000fea0003800100 */
[----:B------:R-:W-:Y:S05]  /*7fd0*/  @P0 BRA `(.L_x_11015) ;  /* 0x0000001000640947 */ /* 0x000fea0003800000 */
[----:B------:R-:W-:Y:S05]  /*7fe0*/  BSYNC.RELIABLE B1 ;  /* 0x0000000000017941 */ /* 0x000fea0003800100 */
.L_x_11012:
[----:B------:R-:W1:Y:S01]  /*7ff0*/  LDCU.64 UR8, c[0x0][0x390] ;  /* 0x00007200ff0877ac */ /* 0x000e620008000a00 */
[----:B0-----:R-:W-:Y:S01]  /*8000*/  HFMA2 R4, -RZ, RZ, 0, 0 ;  /* 0x00000000ff047431 */ /* 0x001fe200000001ff */
[----:B------:R-:W-:Y:S01]  /*8010*/  MOV R5, R3 ;  /* 0x0000000300057202 */ /* 0x000fe20000000f00 */
[----:B------:R-:W0:Y:S01]  /*8020*/  LDCU UR5, c[0x0][0x38c] ;  /* 0x00007180ff0577ac */ /* 0x000e220008000800 */
[----:B------:R-:W-:Y:S01]  /*8030*/  ISETP.NE.AND P0, PT, R0, RZ, PT ;  /* 0x000000ff0000720c */ /* 0x000fe20003f05270 */
[----:B------:R-:W2:Y:S01]  /*8040*/  LDCU UR10, c[0x0][0x4b8] ;  /* 0x00009700ff0a77ac */ /* 0x000ea20008000800 */
[----:B-1----:R-:W-:-:S05]  /*8050*/  IMAD.HI.U32 R6, R3, UR8, R4 ;  /* 0x0000000803067c27 */ /* 0x002fca000f8e0004 */
[----:B------:R-:W-:-:S05]  /*8060*/  SHF.R.U32.HI R7, RZ, UR9, R6 ;  /* 0x00000009ff077c19 */ /* 0x000fca0008011606 */
[----:B------:R-:W-:-:S04]  /*8070*/  IMAD.MOV R4, RZ, RZ, -R7 ;  /* 0x000000ffff047224 */ /* 0x000fc800078e0a07 */
[----:B0-----:R-:W-:-:S04]  /*8080*/  IMAD R4, R4, UR5, R3 ;  /* 0x0000000504047c24 */ /* 0x001fc8000f8e0203 */
        /* <DEDUP_REMOVED lines=179> */
[----:B------:R-:W-:Y:S01]  /*8bc0*/  IMAD.MOV.U32 R6, RZ, RZ, RZ ;  /* 0x000000ffff067224 */ /* 0x000fe200078e00ff */
        /* <DEDUP_REMOVED lines=77> */
[----:B------:R-:W1:Y:S01]  /*90a0*/  LDCU UR5, c[0x0][0x4ac] ;  /* 0x00009580ff0577ac */ /* 0x000e620008000800 */
[----:B------:R-:W2:Y:S03]  /*90b0*/  LDCU UR10, c[0x0][0x578] ;  /* 0x0000af00ff0a77ac */ /* 0x000ea60008000800 */
[----:B0-----:R-:W-:-:S05]  /*90c0*/  IMAD.HI.U32 R5, R9, UR8, R8 ;  /* 0x0000000809057c27 */ /* 0x001fca000f8e0008 */
[----:B------:R-:W-:-:S05]  /*90d0*/  SHF.R.U32.HI R5, RZ, UR9, R5 ;  /* 0x00000009ff057c19 */ /* 0x000fca0008011605 */
[----:B------:R-:W-:-:S04]  /*90e0*/  IMAD.MOV R5, RZ, RZ, -R5 ;  /* 0x000000ffff057224 */ /* 0x000fc800078e0a05 */
[----:B-1----:R-:W-:-:S04]  /*90f0*/  IMAD R9, R5, UR5, R9 ;  /* 0x0000000505097c24 */ /* 0x002fc8000f8e0209 */
[----:B--2---:R-:W-:-:S07]  /*9100*/  IMAD R4, R9, UR10, R4 ;  /* 0x0000000a09047c24 */ /* 0x004fce000f8e0204 */
.L_x_11017:
[----:B------:R-:W0:Y:S01]  /*9110*/  LDCU.64 UR8, c[0x0][0x580] ;  /* 0x0000b000ff0877ac */ /* 0x000e220008000a00 */
[----:B------:R-:W-:Y:S02]  /*9120*/  MOV R6, 0x1 ;  /* 0x0000000100067802 */ /* 0x000fe40000000f00 */
[----:B------:R-:W-:Y:S02]  /*9130*/  IADD3 R3, PT, PT, R3, 0x80, RZ ;  /* 0x0000008003037810 */ /* 0x000fe40007ffe0ff */
[----:B0-----:R-:W-:-:S04]  /*9140*/  IADD3 R4, P0, PT, R4, UR8, RZ ;  /* 0x0000000804047c10 */ /* 0x001fc8000ff1e0ff */
[----:B------:R-:W-:-:S05]  /*9150*/  IADD3.X R5, PT, PT, RZ, UR9, RZ, P0, !PT ;  /* 0x00000009ff057c10 */ /* 0x000fca00087fe4ff */
[----:B------:R1:W-:Y:S04]  /*9160*/  STG.E.U16 desc[UR6][R4.64], R6 ;  /* 0x0000000604007986 */ /* 0x0003e8000c101506 */
.L_x_11015:
[----:B------:R-:W-:Y:S05]  /*9170*/  BSYNC.RECONVERGENT B0 ;  /* 0x0000000000007941 */ /* 0x000fea0003800200 */
.L_x_11011:
        /* <DEDUP_REMOVED lines=8> */
[----:B------:R-:W1:Y:S01]  /*9200*/  LDCU UR9, c[0x0][0x4b8] ;  /* 0x00009700ff0977ac */ /* 0x000e620008000800 */
[----:B--2---:R-:W-:-:S05]  /*9210*/  IMAD.HI.U32 R4, R3, UR4, R4 ;  /* 0x0000000403047c27 */ /* 0x004fca000f8e0004 */
[----:B------:R-:W-:-:S04]  /*9220*/  SHF.R.U32.HI R5, RZ, UR5, R4 ;  /* 0x00000005ff057c19 */ /* 0x000fc80008011604 */
[----:B------:R-:W-:-:S05]  /*9230*/  IADD3 R6, PT, PT, -R5, RZ, RZ ;  /* 0x000000ff05067210 */ /* 0x000fca0007ffe1ff */
[----:B0-----:R-:W-:-:S04]  /*9240*/  IMAD R0, R6, UR8, R3 ;  /* 0x0000000806007c24 */ /* 0x001fc8000f8e0203 */
[----:B-1----:R-:W-:Y:S01]  /*9250*/  IMAD R0, R0, UR9, RZ ;  /* 0x0000000900007c24 */ /* 0x002fe2000f8e02ff */
        /* <DEDUP_REMOVED lines=259> */
[----:B------:R-:W-:-:S04]  /*a290*/  SHF.R.U32.HI R2, RZ, UR5, R2 ;  /* 0x00000005ff027c19 */ /* 0x000fc80008011602 */
[----:B------:R-:W-:-:S05]  /*a2a0*/  IADD3 R2, PT, PT, -R2, RZ, RZ ;  /* 0x000000ff02027210 */ /* 0x000fca0007ffe1ff */
[----:B-1----:R-:W-:-:S04]  /*a2b0*/  IMAD R3, R2, UR8, R3 ;  /* 0x0000000802037c24 */ /* 0x002fc8000f8e0203 */
[----:B--2---:R-:W-:-:S07]  /*a2c0*/  IMAD R0, R3, UR9, R0 ;  /* 0x0000000903007c24 */ /* 0x004fce000f8e0200 */
.L_x_11018:
[----:B------:R-:W0:Y:S02]  /*a2d0*/  LDCU.64 UR4, c[0x0][0x580] ;  /* 0x0000b000ff0477ac */ /* 0x000e240008000a00 */
[----:B0-----:R-:W-:Y:S01]  /*a2e0*/  IADD3 R2, P0, PT, R0, UR4, RZ ;  /* 0x0000000400027c10 */ /* 0x001fe2000ff1e0ff */
[----:B------:R-:W-:-:S03]  /*a2f0*/  IMAD.MOV.U32 R0, RZ, RZ, 0x1 ;  /* 0x00000001ff007424 */ /* 0x000fc600078e00ff */
[----:B------:R-:W-:-:S05]  /*a300*/  IADD3.X R3, PT, PT, RZ, UR5, RZ, P0, !PT ;  /* 0x00000005ff037c10 */ /* 0x000fca00087fe4ff */
[----:B------:R-:W-:Y:S01]  /*a310*/  STG.E.U16 desc[UR6][R2.64], R0 ;  /* 0x0000000002007986 */ /* 0x000fe2000c101506 */
[----:B------:R-:W-:Y:S05]  /*a320*/  EXIT ;  /* 0x000000000000794d */ /* 0x000fea0003800000 */
.L_x_11010:
        /* <DEDUP_REMOVED lines=305> */
.L_x_11022:
[----:B------:R-:W0:Y:S02]  /*b640*/  LDCU.64 UR10, c[0x0][0x588] ;  /* 0x0000b100ff0a77ac */ /* 0x000e240008000a00 */
[----:B0-----:R-:W-:-:S04]  /*b650*/  IADD3 R6, P0, PT, R6, UR10, RZ ;  /* 0x0000000a06067c10 */ /* 0x001fc8000ff1e0ff */
[----:B------:R-:W-:-:S05]  /*b660*/  IADD3.X R7, PT, PT, RZ, UR11, RZ, P0, !PT ;  /* 0x0000000bff077c10 */ /* 0x000fca00087fe4ff */
[----:B------:R0:W5:Y:S01]  /*b670*/  LDG.E.U16 R6, desc[UR6][R6.64] ;  /* 0x0000000606067981 */ /* 0x000162000c1e1500 */
[----:B------:R-:W-:Y:S01]  /*b680*/  IMAD.MOV.U32 R9, RZ, RZ, 0x1 ;  /* 0x00000001ff097424 */ /* 0x000fe200078e00ff */
[----:B------:R-:W-:-:S07]  /*b690*/  MOV R8, UR8 ;  /* 0x0000000800087c02 */ /* 0x000fce0008000f00 */
.L_x_11023:
        /* <DEDUP_REMOVED lines=12> */
[----:B------:R-:W0:Y:S01]  /*b760*/  LDCU.64 UR10, c[0x0][0x580] ;  /* 0x0000b000ff0a77ac */ /* 0x000e220008000a00 */
        /* <DEDUP_REMOVED lines=8> */
[----:B0-----:R-:W-:Y:S01]  /*b7f0*/  MOV R6, RZ ;  /* 0x000000ff00067202 */ /* 0x001fe20000000f00 */
        /* <DEDUP_REMOVED lines=296> */
.L_x_11025:
[----:B------:R-:W0:Y:S02]  /*ca80*/  LDCU.64 UR10, c[0x0][0x588] ;  /* 0x0000b100ff0a77ac */ /* 0x000e240008000a00 */
[----:B0-----:R-:W-:-:S05]  /*ca90*/  IADD3 R6, P0, PT, R6, UR10, RZ ;  /* 0x0000000a06067c10 */ /* 0x001fca000ff1e0ff */
[----:B------:R-:W-:-:S05]  /*caa0*/  IMAD.X R7, RZ, RZ, UR11, P0 ;  /* 0x0000000bff077e24 */ /* 0x000fca00080e06ff */
[----:B------:R0:W5:Y:S01]  /*cab0*/  LDG.E.U16 R6, desc[UR6][R6.64] ;  /* 0x0000000606067981 */ /* 0x000162000c1e1500 */
[----:B------:R-:W-:Y:S02]  /*cac0*/  MOV R9, 0x1 ;  /* 0x0000000100097802 */ /* 0x000fe40000000f00 */
[----:B------:R-:W-:-:S07]  /*cad0*/  MOV R8, UR8 ;  /* 0x0000000800087c02 */ /* 0x000fce0008000f00 */
.L_x_11026:
        /* <DEDUP_REMOVED lines=15> */
[----:B------:R-:W-:-:S05]  /*cbd0*/  IADD3.X R7, PT, PT, RZ, UR11, RZ, P0, !PT ;  /* 0x0000000bff077c10 */ /* 0x000fca00087fe4ff */
[----:B------:R0:W-:Y:S04]  /*cbe0*/  STG.E.U16 desc[UR6][R6.64], R9 ;  /* 0x0000000906007986 */ /* 0x0001e8000c101506 */
.L_x_11021:
[----:B------:R-:W-:-:S13]  /*cbf0*/  ISETP.GE.AND P0, PT, R3, UR4, PT ;  /* 0x0000000403007c0c */ /* 0x000fda000bf06270 */
[----:B------:R-:W-:Y:S05]  /*cc00*/  @P0 BREAK.RELIABLE B1 ;  /* 0x0000000000010942 */ /* 0x000fea0003800100 */
[----:B------:R-:W-:Y:S05]  /*cc10*/  @P0 BRA `(.L_x_11024) ;  /* 0x0000001400100947 */ /* 0x000fea0003800000 */
[----:B------:R-:W-:Y:S05]  /*cc20*/  BSYNC.RELIABLE B1 ;  /* 0x0000000000017941 */ /* 0x000fea0003800100 */
.L_x_11020:
        /* <DEDUP_REMOVED lines=298> */
.L_x_11027:
[----:B------:R-:W0:Y:S02]  /*ded0*/  LDCU.64 UR10, c[0x0][0x588] ;  /* 0x0000b100ff0a77ac */ /* 0x000e240008000a00 */
[----:B0-----:R-:W-:-:S04]  /*dee0*/  IADD3 R6, P0, PT, R6, UR10, RZ ;  /* 0x0000000a06067c10 */ /* 0x001fc8000ff1e0ff */
[----:B------:R-:W-:-:S05]  /*def0*/  IADD3.X R7, PT, PT, RZ, UR11, RZ, P0, !PT ;  /* 0x0000000bff077c10 */ /* 0x000fca00087fe4ff */
[----:B------:R0:W5:Y:S01]  /*df00*/  LDG.E.U16 R6, desc[UR6][R6.64] ;  /* 0x0000000606067981 */ /* 0x000162000c1e1500 */
[----:B------:R-:W-:Y:S01]  /*df10*/  BSSY.RECONVERGENT B2, `(.L_x_11028) ;  /* 0x000000f000027945 */ /* 0x000fe20003800200 */
[----:B------:R-:W-:Y:S02]  /*df20*/  MOV R9, 0x1 ;  /* 0x0000000100097802 */ /* 0x000fe40000000f00 */
[----:B------:R-:W-:-:S07]  /*df30*/  MOV R8, UR8 ;  /* 0x0000000800087c02 */ /* 0x000fce0008000f00 */
.L_x_11029:
        /* <DEDUP_REMOVED lines=13> */
.L_x_11028:
[----:B------:R-:W0:Y:S01]  /*e010*/  LDCU.64 UR10, c[0x0][0x580] ;  /* 0x0000b000ff0a77ac */ /* 0x000e220008000a00 */
[----:B------:R-:W-:Y:S01]  /*e020*/  VIADD R3, R3, 0x80 ;  /* 0x0000008003037836 */ /* 0x000fe20000000000 */
[----:B0-----:R-:W-:-:S04]  /*e030*/  IADD3 R6, P0, PT, R5, UR10, RZ ;  /* 0x0000000a05067c10 */ /* 0x001fc8000ff1e0ff */
[----:B------:R-:W-:-:S05]  /*e040*/  IADD3.X R7, PT, PT, RZ, UR11, RZ, P0, !PT ;  /* 0x0000000bff077c10 */ /* 0x000fca00087fe4ff */
[----:B------:R1:W-:Y:S04]  /*e050*/  STG.E.U16 desc[UR6][R6.64], R9 ;  /* 0x0000000906007986 */ /* 0x0003e8000c101506 */
.L_x_11024:
[----:B------:R-:W-:Y:S05]  /*e060*/  BSYNC.RECONVERGENT B0 ;  /* 0x0000000000007941 */ /* 0x000fea0003800200 */
.L_x_11019:
        /* <DEDUP_REMOVED lines=301> */
.L_x_11030:
[----:B------:R-:W0:Y:S02]  /*f340*/  LDCU.128 UR8, c[0x0][0x580] ;  /* 0x0000b000ff0877ac */ /* 0x000e240008000c00 */
[----:B0-----:R-:W-:-:S04]  /*f350*/  IADD3 R6, P0, PT, R0, UR10, RZ ;  /* 0x0000000a00067c10 */ /* 0x001fc8000ff1e0ff */
[----:B------:R-:W-:-:S05]  /*f360*/  IADD3.X R7, PT, PT, RZ, UR11, RZ, P0, !PT ;  /* 0x0000000bff077c10 */ /* 0x000fca00087fe4ff */
[----:B------:R0:W5:Y:S01]  /*f370*/  LDG.E.U16 R6, desc[UR6][R6.64] ;  /* 0x0000000606067981 */ /* 0x000162000c1e1500 */
[----:B------:R-:W-:Y:S02]  /*f380*/  IADD3 R4, P0, PT, R3, UR8, RZ ;  /* 0x0000000803047c10 */ /* 0x000fe4000ff1e0ff */
[----:B------:R-:W-:Y:S02]  /*f390*/  MOV R3, 0x1 ;  /* 0x0000000100037802 */ /* 0x000fe40000000f00 */
[----:B------:R-:W-:-:S09]  /*f3a0*/  IADD3.X R5, PT, PT, RZ, UR9, RZ, P0, !PT ;  /* 0x00000009ff057c10 */ /* 0x000fd200087fe4ff */
.L_x_11031:
        /* <DEDUP_REMOVED lines=12> */
[----:B------:R-:W-:Y:S01]  /*f470*/  STG.E.U16 desc[UR6][R4.64], R3 ;  /* 0x0000000304007986 */ /* 0x000fe2000c101506 */
[----:B------:R-:W-:Y:S05]  /*f480*/  EXIT ;  /* 0x000000000000794d */ /* 0x000fea0003800000 */
.L_x_11032:
        /* <DEDUP_REMOVED lines=15> */
.L_x_60816:


//--------------------- .text._ZN2at6native27unrolled_elementwise_kernelIZNS0_50_GLOBAL__N__2680c7bb_12_PowKernel_cu_7dd49032_317029pow_tensor_scalar_kernel_implIssEEvRNS_18TensorIteratorBaseET0_EUlsE2_St5arrayIPcLm2EELi4E23TrivialOffsetCalculatorILi1EjESC_NS0_6memory15LoadWithoutCastENSD_16StoreWithoutCastEEEviT_S6_T2_T3_T4_T5_ --------------------------
	.section	.text._ZN2at6native27unrolled_elementwise_kernelIZNS0_50_GLOBAL__N__2680c7bb_12_PowKernel_cu_7dd49032_317029pow_tensor_scalar_kernel_implIssEEvRNS_18TensorIteratorBaseET0_EUlsE2_St5arrayIPcLm2EELi4E23TrivialOffsetCalculatorILi1EjESC_NS0_6memory15LoadWithoutCastENSD_16StoreWithoutCastEEEviT_S6_T2_T3_T4_T5_,"ax",@progbits
	.align	128
        .global         _ZN2at6native27unrolled_elementwise_kernelIZNS0_50_GLOBAL__N__2680c7bb_12_PowKernel_cu_7dd49032_317029pow_tensor_scalar_kernel_implIssEEvRNS_18TensorIteratorBaseET0_EUlsE2_St5arrayIPcLm2EELi4E23TrivialOffsetCalculatorILi1EjESC_NS0_6memory15LoadWithoutCastENSD_16StoreWithoutCastEEEviT_S6_T2_T3_T4_T5_
        .type           _ZN2at6native27unrolled_elementwise_kernelIZNS0_50_GLOBAL__N__2680c7bb_12_PowKernel_cu_7dd49032_317029pow_tensor_scalar_kernel_implIssEEvRNS_18TensorIteratorBaseET0_EUlsE2_St5arrayIPcLm2EELi4E23TrivialOffsetCalculatorILi1EjESC_NS0_6memory15LoadWithoutCastENSD_16StoreWithoutCastEEEviT_S6_T2_T3_T4_T5_,@function
        .size           _ZN2at6native27unrolled_elementwise_kernelIZNS0_50_GLOBAL__N__2680c7bb_12_PowKernel_cu_7dd49032_317029pow_tensor_scalar_kernel_implIssEEvRNS_18TensorIteratorBaseET0_EUlsE2_St5arrayIPcLm2EELi4E23TrivialOffsetCalculatorILi1EjESC_NS0_6memory15LoadWithoutCastENSD_16StoreWithoutCastEEEviT_S6_T2_T3_T4_T5_,(.L_x_60817 - _ZN2at6native27unrolled_elementwise_kernelIZNS0_50_GLOBAL__N__2680c7bb_12_PowKernel_cu_7dd49032_317029pow_tensor_scalar_kernel_implIssEEvRNS_18TensorIteratorBaseET0_EUlsE2_St5arrayIPcLm2EELi4E23TrivialOffsetCalculatorILi1EjESC_NS0_6memory15LoadWithoutCastENSD_16StoreWithoutCastEEEviT_S6_T2_T3_T4_T5_)
        .other          _ZN2at6native27unrolled_elementwise_kernelIZNS0_50_GLOBAL__N__2680c7bb_12_PowKernel_cu_7dd49032_317029pow_tensor_scalar_kernel_implIssEEvRNS_18TensorIteratorBaseET0_EUlsE2_St5arrayIPcLm2EELi4E23TrivialOffsetCalculatorILi1EjESC_NS0_6memory15LoadWithoutCastENSD_16StoreWithoutCastEEEviT_S6_T2_T3_T4_T5_,@"STO_CUDA_ENTRY STV_DEFAULT"
_ZN2at6native27unrolled_elementwise_kernelIZNS0_50_GLOBAL__N__2680c7bb_12_PowKernel_cu_7dd49032_317029pow_tensor_scalar_kernel_implIssEEvRNS_18TensorIteratorBaseET0_EUlsE2_St5arrayIPcLm2EELi4E23TrivialOffsetCalculatorILi1EjESC_NS0_6memory15LoadWithoutCastENSD_16StoreWithoutCastEEEviT_S6_T2_T3_T4_T5_:
.text._ZN2at6native27unrolled_elementwise_kernelIZNS0_50_GLOBAL__N__2680c7bb_12_PowKernel_cu_7dd49032_317029pow_tensor_scalar_kernel_implIssEEvRNS_18TensorIteratorBaseET0_EUlsE2_St5arrayIPcLm2EELi4E23TrivialOffsetCalculatorILi1EjESC_NS0_6memory15LoadWithoutCastENSD_16StoreWithoutCastEEEviT_S6_T2_T3_T4_T5_:
[----:B------:R-:W-:Y:S01]  /*0000*/  LDC R1, c[0x0][0x37c] ;  /* 0x0000df00ff017b82 */ /* 0x000fe20000000800 */
[----:B------:R-:W0:Y:S07]  /*0010*/  S2R R0, SR_CTAID.X ;  /* 0x0000000000007919 */ /* 0x000e2e0000002500 */
[----:B------:R-:W0:Y:S01]  /*0020*/  LDC R3, c[0x0][0x380] ;  /* 0x0000e000ff037b82 */ /* 0x000e220000000800 */
[----:B------:R-:W1:Y:S01]  /*0030*/  LDCU.64 UR6, c[0x0][0x358] ;  /* 0x00006b00ff0677ac */ /* 0x000e620008000a00 */
[----:B------:R-:W-:Y:S01]  /*0040*/  PRMT R14, RZ, 0x7610, R14 ;  /* 0x00007610ff0e7816 */ /* 0x000fe2000000000e */
[----:B------:R-:W2:Y:S01]  /*0050*/  S2R R11, SR_TID.X ;  /* 0x00000000000b7919 */ /* 0x000ea20000002100 */
[----:B------:R-:W3:Y:S01]  /*0060*/  LDCU.U16 UR4, c[0x0][0x388] ;  /* 0x00007100ff0477ac */ /* 0x000ee20008000400 */
        /* <DEDUP_REMOVED lines=8> */
[----:B------:R-:W2:Y:S01]  /*00f0*/  @!P1 LDC.64 R12, c[0x0][0x3a0] ;  /* 0x0000e800ff0c9b82 */ /* 0x000ea20000000a00 */
[----:B------:R-:W-:-:S05]  /*0100*/  @!P1 VIADD R11, R11, 0x80 ;  /* 0x000000800b0b9836 */ /* 0x000fca0000000000 */
[----:B------:R-:W-:Y:S01]  /*0110*/  ISETP.GE.AND P3, PT, R11, R2, PT ;  /* 0x000000020b00720c */ /* 0x000fe20003f66270 */
[----:B0-----:R-:W-:-:S05]  /*0120*/  @!P0 IMAD.WIDE.U32 R4, R15, 0x2, R4 ;  /* 0x000000020f048825 */ /* 0x001fca00078e0004 */
[----:B-1----:R0:W5:Y:S07]  /*0130*/  @!P0 LDG.E.U16 R14, desc[UR6][R4.64] ;  /* 0x00000006040e8981 */ /* 0x00216e000c1e1500 */
[----:B------:R-:W-:Y:S01]  /*0140*/  @!P3 IMAD R19, R0, 0x200, R11 ;  /* 0x000002000013b824 */ /* 0x000fe200078e020b */
[----:B------:R-:W1:Y:S01]  /*0150*/  @!P3 LDC.64 R8, c[0x0][0x3a0] ;  /* 0x0000e800ff08bb82 */ /* 0x000e620000000a00 */
[----:B------:R-:W-:Y:S02]  /*0160*/  @!P3 VIADD R11, R11, 0x80 ;  /* 0x000000800b0bb836 */ /* 0x000fe40000000000 */
[----:B--2---:R-:W-:-:S03]  /*0170*/  @!P1 IMAD.WIDE.U32 R12, R17, 0x2, R12 ;  /* 0x00000002110c9825 */ /* 0x004fc600078e000c */
[----:B------:R-:W-:-:S13]  /*0180*/  ISETP.GE.AND P2, PT, R11, R2, PT ;  /* 0x000000020b00720c */ /* 0x000fda0003f46270 */
[----:B------:R-:W2:Y:S01]  /*0190*/  @!P2 LDC.64 R6, c[0x0][0x3a0] ;  /* 0x0000e800ff06ab82 */ /* 0x000ea20000000a00 */
[----:B------:R-:W-:Y:S02]  /*01a0*/  @!P2 IMAD R11, R0, 0x200, R11 ;  /* 0x00000200000ba824 */ /* 0x000fe400078e020b */
[----:B-1----:R-:W-:Y:S01]  /*01b0*/  @!P3 IMAD.WIDE.U32 R18, R19, 0x2, R8 ;  /* 0x000000021312b825 */ /* 0x002fe200078e0008 */
[----:B------:R-:W-:-:S06]  /*01c0*/  PRMT R8, RZ, 0x7610, R8 ;  /* 0x00007610ff087816 */ /* 0x000fcc0000000008 */
[----:B------:R0:W5:Y:S01]  /*01d0*/  @!P1 LDG.E.U16 R8, desc[UR6][R12.64] ;  /* 0x000000060c089981 */ /* 0x000162000c1e1500 */
[--C-:B--2---:R-:W-:Y:S01]  /*01e0*/  @!P2 IMAD.WIDE.U32 R16, R11, 0x2, R6.reuse ;  /* 0x000000020b10a825 */ /* 0x104fe200078e0006 */
[----:B------:R-:W-:Y:S02]  /*01f0*/  PRMT R6, RZ, 0x7610, R6 ;  /* 0x00007610ff067816 */ /* 0x000fe40000000006 */
[----:B------:R-:W-:-:S04]  /*0200*/  PRMT R7, RZ, 0x7610, R7 ;  /* 0x00007610ff077816 */ /* 0x000fc80000000007 */
[----:B------:R0:W5:Y:S04]  /*0210*/  @!P3 LDG.E.U16 R6, desc[UR6][R18.64] ;  /* 0x000000061206b981 */ /* 0x000168000c1e1500 */
[----:B------:R0:W5:Y:S01]  /*0220*/  @!P2 LDG.E.U16 R7, desc[UR6][R16.64] ;  /* 0x000000061007a981 */ /* 0x000162000c1e1500 */
[----:B------:R-:W1:Y:S01]  /*0230*/  LDCU.U16 UR5, c[0x0][0x388] ;  /* 0x00007100ff0577ac */ /* 0x000e620008000400 */
[----:B---3--:R-:W-:-:S04]  /*0240*/  UPRMT UR4, UR4, 0x9910, URZ ;  /* 0x0000991004047896 */ /* 0x008fc800080000ff */
[----:B------:R-:W-:Y:S01]  /*0250*/  UISETP.GT.AND UP0, UPT, UR4, -0x1, UPT ;  /* 0xffffffff0400788c */ /* 0x000fe2000bf04270 */
[----:B------:R-:W-:Y:S01]  /*0260*/  BSSY.RECONVERGENT B0, `(.L_x_11033) ;  /* 0x0000084000007945 */ /* 0x000fe20003800200 */
[----:B-1----:R-:W-:-:S07]  /*0270*/  IMAD.U32 R10, RZ, RZ, UR5 ;  /* 0x00000005ff0a7e24 */ /* 0x002fce000f8e00ff */
[----:B0-----:R-:W-:Y:S05]  /*0280*/  BRA.U UP0, `(.L_x_11034) ;  /* 0x0000000100cc7547 */ /* 0x001fea000b800000 */
[CC--:B------:R-:W-:Y:S01]  /*0290*/  ISETP.GE.AND P4, PT, R3.reuse, R2.reuse, PT ;  /* 0x000000020300720c */ /* 0x0c0fe20003f86270 */
[C---:B------:R-:W-:Y:S01]  /*02a0*/  VIADD R11, R3.reuse, 0x80 ;  /* 0x00000080030b7836 */ /* 0x040fe20000000000 */
[----:B------:R-:W-:Y:S01]  /*02b0*/  LOP3.LUT R10, R10, 0x1, RZ, 0xc0, !PT ;  /* 0x000000010a0a7812 */ /* 0x000fe200078ec0ff */
[C---:B------:R-:W-:Y:S01]  /*02c0*/  VIADD R5, R3.reuse, 0x100 ;  /* 0x0000010003057836 */ /* 0x040fe20000000000 */
[----:B------:R-:W-:Y:S01]  /*02d0*/  BSSY.RECONVERGENT B1, `(.L_x_11035) ;  /* 0x0000010000017945 */ /* 0x000fe20003800200 */
[----:B------:R-:W-:Y:S01]  /*02e0*/  VIADD R9, R3, 0x180 ;  /* 0x0000018003097836 */ /* 0x000fe20000000000 */
[----:B------:R-:W-:Y:S01]  /*02f0*/  ISETP.NE.U32.AND P3, PT, R10, 0x1, PT ;  /* 0x000000010a00780c */ /* 0x000fe20003f65070 */
[----:B------:R-:W-:Y:S01]  /*0300*/  IMAD.MOV.U32 R4, RZ, RZ, 0xffff ;  /* 0x0000ffffff047424 */ /* 0x000fe200078e00ff */
[-C--:B------:R-:W-:Y:S02]  /*0310*/  ISETP.GE.AND P0, PT, R11, R2.reuse, PT ;  /* 0x000000020b00720c */ /* 0x080fe40003f06270 */
[----:B------:R-:W-:-:S02]  /*0320*/  ISETP.GE.AND P1, PT, R5, R2, PT ;  /* 0x000000020500720c */ /* 0x000fc40003f26270 */
[----:B------:R-:W-:Y:S02]  /*0330*/  ISETP.GE.AND P2, PT, R9, R2, PT ;  /* 0x000000020900720c */ /* 0x000fe40003f46270 */
[----:B------:R-:W-:Y:S01]  /*0340*/  SEL R10, R4, 0x1, !P3 ;  /* 0x00000001040a7807 */ /* 0x000fe20005800000 */
        /* <DEDUP_REMOVED lines=8> */
.L_x_11036:
[----:B------:R-:W-:Y:S05]  /*03d0*/  BSYNC.RECONVERGENT B1 ;  /* 0x0000000000017941 */ /* 0x000fea0003800200 */
.L_x_11035:
        /* <DEDUP_REMOVED lines=9> */
.L_x_11038:
[----:B------:R-:W-:Y:S05]  /*0470*/  BSYNC.RECONVERGENT B1 ;  /* 0x0000000000017941 */ /* 0x000fea0003800200 */
.L_x_11037:
        /* <DEDUP_REMOVED lines=9> */
.L_x_11040:
[----:B------:R-:W-:Y:S05]  /*0510*/  BSYNC.RECONVERGENT B1 ;  /* 0x0000000000017941 */ /* 0x000fea0003800200 */
.L_x_11039:
        /* <DEDUP_REMOVED lines=10> */
.L_x_11034:
[----:B------:R-:W-:Y:S01]  /*05c0*/  UISETP.NE.AND UP0, UPT, UR4, URZ, UPT ;  /* 0x000000ff0400728c */ /* 0x000fe2000bf05270 */
[----:B------:R-:W-:Y:S02]  /*05d0*/  IMAD.MOV.U32 R4, RZ, RZ, 0x1 ;  /* 0x00000001ff047424 */ /* 0x000fe400078e00ff */
[----:B------:R-:W-:Y:S02]  /*05e0*/  IMAD.MOV.U32 R5, RZ, RZ, 0x1 ;  /* 0x00000001ff057424 */ /* 0x000fe400078e00ff */
[----:B------:R-:W-:Y:S02]  /*05f0*/  IMAD.MOV.U32 R9, RZ, RZ, 0x1 ;  /* 0x00000001ff097424 */ /* 0x000fe400078e00ff */
[----:B------:R-:W-:Y:S02]  /*0600*/  IMAD.MOV.U32 R11, RZ, RZ, 0x1 ;  /* 0x00000001ff0b7424 */ /* 0x000fe400078e00ff */
        /* <DEDUP_REMOVED lines=10> */
[----:B------:R-:W-:Y:S02]  /*06b0*/  IMAD.MOV.U32 R11, RZ, RZ, 0x1 ;  /* 0x00000001ff0b7424 */ /* 0x000fe400078e00ff */
[----:B------:R-:W-:-:S07]  /*06c0*/  IMAD.U32 R12, RZ, RZ, UR5 ;  /* 0x00000005ff0c7e24 */ /* 0x000fce000f8e00ff */
.L_x_11044:
        /* <DEDUP_REMOVED lines=12> */
.L_x_11043:
[----:B------:R-:W-:Y:S05]  /*0790*/  BSYNC.RECONVERGENT B1 ;  /* 0x0000000000017941 */ /* 0x000fea0003800200 */
.L_x_11042:
[----:B------:R-:W-:Y:S04]  /*07a0*/  BSSY.RECONVERGENT B1, `(.L_x_11045) ;  /* 0x0000010000017945 */ /* 0x000fe80003800200 */
[----:B------:R-:W-:Y:S05]  /*07b0*/  @P2 BRA `(.L_x_11046) ;  /* 0x0000000000382947 */ /* 0x000fea0003800000 */
[----:B------:R-:W-:Y:S02]  /*07c0*/  IMAD.MOV.U32 R9, RZ, RZ, 0x1 ;  /* 0x00000001ff097424 */ /* 0x000fe400078e00ff */
[----:B------:R-:W-:-:S07]  /*07d0*/  IMAD.U32 R12, RZ, RZ, UR5 ;  /* 0x00000005ff0c7e24 */ /* 0x000fce000f8e00ff */
.L_x_11047:
        /* <DEDUP_REMOVED lines=12> */
.L_x_11046:
[----:B------:R-:W-:Y:S05]  /*08a0*/  BSYNC.RECONVERGENT B1 ;  /* 0x0000000000017941 */ /* 0x000fea0003800200 */
.L_x_11045:
[----:B------:R-:W-:Y:S04]  /*08b0*/  BSSY.RECONVERGENT B1, `(.L_x_11048) ;  /* 0x0000010000017945 */ /* 0x000fe80003800200 */
[----:B------:R-:W-:Y:S05]  /*08c0*/  @P0 BRA `(.L_x_11049) ;  /* 0x0000000000380947 */ /* 0x000fea0003800000 */
[----:B------:R-:W-:Y:S02]  /*08d0*/  IMAD.MOV.U32 R5, RZ, RZ, 0x1 ;  /* 0x00000001ff057424 */ /* 0x000fe400078e00ff */
[----:B-----5:R-:W-:-:S07]  /*08e0*/  IMAD.U32 R8, RZ, RZ, UR5 ;  /* 0x00000005ff087e24 */ /* 0x020fce000f8e00ff */
.L_x_11050:
[C---:B------:R-:W-:Y:S02]  /*08f0*/  LOP3.LUT R12, R8.reuse, 0x1, RZ, 0xc0, !PT ;  /* 0x00000001080c7812 */ /* 0x040fe400078ec0ff */
[----:B------:R-:W-:Y:S02]  /*0900*/  LOP3.LUT R8, R8, 0xffff, RZ, 0xc0, !PT ;  /* 0x0000ffff08087812 */ /* 0x000fe400078ec0ff */
[----:B------:R-:W-:Y:S02]  /*0910*/  ISETP.NE.U32.AND P0, PT, R12, 0x1, PT ;  /* 0x000000010c00780c */ /* 0x000fe40003f05070 */
[----:B------:R-:W-:Y:S02]  /*0920*/  PRMT R5, R5, 0x9910, RZ ;  /* 0x0000991005057816 */ /* 0x000fe400000000ff */
[----:B------:R-:W-:Y:S02]  /*0930*/  SEL R12, R6, 0x1, !P0 ;  /* 0x00000001060c7807 */ /* 0x000fe40004000000 */
[----:B------:R-:W-:-:S02]  /*0940*/  ISETP.GT.U32.AND P0, PT, R8, 0x1, PT ;  /* 0x000000010800780c */ /* 0x000fc40003f04070 */
[----:B------:R-:W-:Y:S02]  /*0950*/  PRMT R6, R6, 0x9910, RZ ;  /* 0x0000991006067816 */ /* 0x000fe400000000ff */
[----:B------:R-:W-:Y:S02]  /*0960*/  PRMT R12, R12, 0x9910, RZ ;  /* 0x000099100c0c7816 */ /* 0x000fe400000000ff */
[----:B------:R-:W-:Y:S01]  /*0970*/  SHF.R.U32.HI R8, RZ, 0x1, R8 ;  /* 0x00000001ff087819 */ /* 0x000fe20000011608 */
[----:B------:R-:W-:Y:S02]  /*0980*/  IMAD R6, R6, R6, RZ ;  /* 0x0000000606067224 */ /* 0x000fe400078e02ff */
[----:B------:R-:W-:-:S04]  /*0990*/  IMAD R5, R5, R12, RZ ;  /* 0x0000000c05057224 */ /* 0x000fc800078e02ff */
[----:B------:R-:W-:Y:S05]  /*09a0*/  @P0 BRA `(.L_x_11050) ;  /* 0xfffffffc00d00947 */ /* 0x000fea000383ffff */
.L_x_11049:
[----:B------:R-:W-:Y:S05]  /*09b0*/  BSYNC.RECONVERGENT B1 ;  /* 0x0000000000017941 */ /* 0x000fea0003800200 */
.L_x_11048:
[----:B------:R-:W-:Y:S05]  /*09c0*/  @P1 BRA `(.L_x_11041) ;  /* 0x0000000000341947 */ /* 0x000fea0003800000 */
[----:B------:R-:W-:-:S07]  /*09d0*/  IMAD.MOV.U32 R4, RZ, RZ, 0x1 ;  /* 0x00000001ff047424 */ /* 0x000fce00078e00ff */
.L_x_11051:
[C---:B-----5:R-:W-:Y:S02]  /*09e0*/  LOP3.LUT R6, R10.reuse, 0x1, RZ, 0xc0, !PT ;  /* 0x000000010a067812 */ /* 0x060fe400078ec0ff */
        /* <DEDUP_REMOVED lines=11> */
.L_x_11041:
[----:B------:R-:W-:Y:S05]  /*0aa0*/  BSYNC.RECONVERGENT B0 ;  /* 0x0000000000007941 */ /* 0x000fea0003800200 */
.L_x_11033:
[----:B------:R-:W-:Y:S01]  /*0ab0*/  ISETP.GE.AND P0, PT, R3, R2, PT ;  /* 0x000000020300720c */ /* 0x000fe20003f06270 */
[----:B------:R-:W-:Y:S04]  /*0ac0*/  BSSY.RECONVERGENT B0, `(.L_x_11052) ;  /* 0x0000017000007945 */ /* 0x000fe80003800200 */
[----:B------:R-:W-:Y:S08]  /*0ad0*/  BSSY.RELIABLE B1, `(.L_x_11053) ;  /* 0x000000f000017945 */ /* 0x000ff00003800100 */
[----:B------:R-:W-:Y:S05]  /*0ae0*/  @P0 BRA `(.L_x_11054) ;  /* 0x0000000000340947 */ /* 0x000fea0003800000 */
[----:B-----5:R-:W0:Y:S01]  /*0af0*/  LDC.64 R6, c[0x0][0x398] ;  /* 0x0000e600ff067b82 */ /* 0x020e220000000a00 */
[----:B------:R-:W-:Y:S02]  /*0b00*/  IMAD R13, R0, 0x200, R3 ;  /* 0x00000200000d7824 */ /* 0x000fe400078e0203 */
[----:B------:R-:W-:-:S05]  /*0b10*/  VIADD R3, R3, 0x80 ;  /* 0x0000008003037836 */ /* 0x000fca0000000000 */
[----:B------:R-:W-:-:S13]  /*0b20*/  ISETP.GE.AND P0, PT, R3, R2, PT ;  /* 0x000000020300720c */ /* 0x000fda0003f06270 */
[----:B------:R-:W-:Y:S05]  /*0b30*/  @P0 BREAK.RELIABLE B1 ;  /* 0x0000000000010942 */ /* 0x000fea0003800100 */
[----:B0-----:R-:W-:-:S05]  /*0b40*/  IMAD.WIDE.U32 R6, R13, 0x2, R6 ;  /* 0x000000020d067825 */ /* 0x001fca00078e0006 */
[----:B------:R0:W-:Y:S01]  /*0b50*/  STG.E.U16 desc[UR6][R6.64], R11 ;  /* 0x0000000b06007986 */ /* 0x0001e2000c101506 */
[----:B------:R-:W-:Y:S05]  /*0b60*/  @P0 BRA `(.L_x_11055) ;  /* 0x0000000000300947 */ /* 0x000fea0003800000 */
[----:B0-----:R-:W0:Y:S01]  /*0b70*/  LDC.64 R6, c[0x0][0x398] ;  /* 0x0000e600ff067b82 */ /* 0x001e220000000a00 */
[----:B------:R-:W-:Y:S02]  /*0b80*/  IMAD R11, R0, 0x200, R3 ;  /* 0x00000200000b7824 */ /* 0x000fe400078e0203 */
[----:B------:R-:W-:Y:S02]  /*0b90*/  VIADD R3, R3, 0x80 ;  /* 0x0000008003037836 */ /* 0x000fe40000000000 */
[----:B0-----:R-:W-:-:S05]  /*0ba0*/  IMAD.WIDE.U32 R6, R11, 0x2, R6 ;  /* 0x000000020b067825 */ /* 0x001fca00078e0006 */
[----:B------:R0:W-:Y:S02]  /*0bb0*/  STG.E.U16 desc[UR6][R6.64], R9 ;  /* 0x0000000906007986 */ /* 0x0001e4000c101506 */
.L_x_11054:
[----:B------:R-:W-:Y:S05]  /*0bc0*/  BSYNC.RELIABLE B1 ;  /* 0x0000000000017941 */ /* 0x000fea0003800100 */
.L_x_11053:
[----:B------:R-:W-:-:S13]  /*0bd0*/  ISETP.GE.AND P0, PT, R3, R2, PT ;  /* 0x000000020300720c */ /* 0x000fda0003f06270 */
[----:B0----5:R-:W0:Y:S01]  /*0be0*/  @!P0 LDC.64 R6, c[0x0][0x398] ;  /* 0x0000e600ff068b82 */ /* 0x021e220000000a00 */
[----:B------:R-:W-:Y:S02]  /*0bf0*/  @!P0 IMAD R9, R0, 0x200, R3 ;  /* 0x0000020000098824 */ /* 0x000fe400078e0203 */
[----:B------:R-:W-:Y:S02]  /*0c00*/  @!P0 VIADD R3, R3, 0x80 ;  /* 0x0000008003038836 */ /* 0x000fe40000000000 */
[----:B0-----:R-:W-:-:S05]  /*0c10*/  @!P0 IMAD.WIDE.U32 R6, R9, 0x2, R6 ;  /* 0x0000000209068825 */ /* 0x001fca00078e0006 */
[----:B------:R1:W-:Y:S02]  /*0c20*/  @!P0 STG.E.U16 desc[UR6][R6.64], R5 ;  /* 0x0000000506008986 */ /* 0x0003e4000c101506 */
.L_x_11055:
[----:B------:R-:W-:Y:S05]  /*0c30*/  BSYNC.RECONVERGENT B0 ;  /* 0x0000000000007941 */ /* 0x000fea0003800200 */
.L_x_11052:
        /* <DEDUP_REMOVED lines=8> */
.L_x_11056:
        /* <DEDUP_REMOVED lines=12> */
.L_x_60817:


//--------------------- .text._ZN2at6native29vectorized_elementwise_kernelILi2EZNS0_50_GLOBAL__N__2680c7bb_12_PowKernel_cu_7dd49032_317029pow_tensor_scalar_kernel_implIssEEvRNS_18TensorIteratorBaseET0_EUlsE2_St5arrayIPcLm2EEEEviS6_T1_ --------------------------
	.section	.text._ZN2at6native29vectorized_elementwise_kernelILi2EZNS0_50_GLOBAL__N__2680c7bb_12_PowKernel_cu_7dd49032_317029pow_tensor_scalar_kernel_implIssEEvRNS_18TensorIteratorBaseET0_EUlsE2_St5arrayIPcLm2EEEEviS6_T1_,"ax",@progbits
	.align	128
        .global         _ZN2at6native29vectorized_elementwise_kernelILi2EZNS0_50_GLOBAL__N__2680c7bb_12_PowKernel_cu_7dd49032_317029pow_tensor_scalar_kernel_implIssEEvRNS_18TensorIteratorBaseET0_EUlsE2_St5arrayIPcLm2EEEEviS6_T1_
        .type           _ZN2at6native29vectorized_elementwise_kernelILi2EZNS0_50_GLOBAL__N__2680c7bb_12_PowKernel_cu_7dd49032_317029pow_tensor_scalar_kernel_implIssEEvRNS_18TensorIteratorBaseET0_EUlsE2_St5arrayIPcLm2EEEEviS6_T1_,@function
        .size           _ZN2at6native29vectorized_elementwise_kernelILi2EZNS0_50_GLOBAL__N__2680c7bb_12_PowKernel_cu_7dd49032_317029pow_tensor_scalar_kernel_implIssEEvRNS_18TensorIteratorBaseET0_EUlsE2_St5arrayIPcLm2EEEEviS6_T1_,(.L_x_60818 - _ZN2at6native29vectorized_elementwise_kernelILi2EZNS0_50_GLOBAL__N__2680c7bb_12_PowKernel_cu_7dd49032_317029pow_tensor_scalar_kernel_implIssEEvRNS_18TensorIteratorBaseET0_EUlsE2_St5arrayIPcLm2EEEEviS6_T1_)
        .other          _ZN2at6native29vectorized_elementwise_kernelILi2EZNS0_50_GLOBAL__N__2680c7bb_12_PowKernel_cu_7dd49032_317029pow_tensor_scalar_kernel_implIssEEvRNS_18TensorIteratorBaseET0_EUlsE2_St5arrayIPcLm2EEEEviS6_T1_,@"STO_CUDA_ENTRY STV_DEFAULT"
_ZN2at6native29vectorized_elementwise_kernelILi2EZNS0_50_GLOBAL__N__2680c7bb_12_PowKernel_cu_7dd49032_317029pow_tensor_scalar_kernel_implIssEEvRNS_18TensorIteratorBaseET0_EUlsE2_St5arrayIPcLm2EEEEviS6_T1_:
.text._ZN2at6native29vectorized_elementwise_kernelILi2EZNS0_50_GLOBAL__N__2680c7bb_12_PowKernel_cu_7dd49032_317029pow_tensor_scalar_kernel_implIssEEvRNS_18TensorIteratorBaseET0_EUlsE2_St5arrayIPcLm2EEEEviS6_T1_:
[----:B------:R-:W-:Y:S01]  /*0000*/  LDC R1, c[0x0][0x37c] ;  /* 0x0000df00ff017b82 */ /* 0x000fe20000000800 */
[----:B------:R-:W0:Y:S01]  /*0010*/  S2R R0, SR_CTAID.X ;  /* 0x0000000000007919 */ /* 0x000e220000002500 */
[----:B------:R-:W1:Y:S01]  /*0020*/  LDCU UR4, c[0x0][0x380] ;  /* 0x00007000ff0477ac */ /* 0x000e620008000800 */
[----:B------:R-:W2:Y:S01]  /*0030*/  LDCU.U16 UR5, c[0x0][0x388] ;  /* 0x00007100ff0577ac */ /* 0x000ea20008000400 */
[----:B------:R-:W3:Y:S01]  /*0040*/  LDCU.64 UR6, c[0x0][0x358] ;  /* 0x00006b00ff0677ac */ /* 0x000ee20008000a00 */
[----:B--2---:R-:W-:Y:S02]  /*0050*/  IMAD.U32 R17, RZ, RZ, UR5 ;  /* 0x00000005ff117e24 */ /* 0x004fe4000f8e00ff */
[----:B0-----:R-:W-:-:S05]  /*0060*/  IMAD.SHL.U32 R0, R0, 0x400, RZ ;  /* 0x0000040000007824 */ /* 0x001fca00078e00ff */
[----:B-1----:R-:W-:-:S04]  /*0070*/  IADD3 R16, PT, PT, -R0, UR4, RZ ;  /* 0x0000000400107c10 */ /* 0x002fc8000fffe1ff */
[----:B------:R-:W-:-:S13]  /*0080*/  ISETP.GT.U32.AND P0, PT, R16, 0x3ff, PT ;  /* 0x000003ff1000780c */ /* 0x000fda0003f04070 */
[----:B---3--:R-:W-:Y:S05]  /*0090*/  @P0 BRA `(.L_x_11057) ;  /* 0x0000001400f40947 */ /* 0x008fea0003800000 */
[----:B------:R-:W0:Y:S01]  /*00a0*/  S2R R27, SR_TID.X ;  /* 0x00000000001b7919 */ /* 0x000e220000002100 */
[----:B------:R-:W-:Y:S01]  /*00b0*/  PRMT R18, RZ, 0x7610, R18 ;  /* 0x00007610ff127816 */ /* 0x000fe20000000012 */
[----:B------:R-:W1:Y:S01]  /*00c0*/  LDCU.U16 UR4, c[0x0][0x388] ;  /* 0x00007100ff0477ac */ /* 0x000e620008000400 */
[----:B0-----:R-:W-:Y:S01]  /*00d0*/  ISETP.GE.U32.AND P6, PT, R27, R16, PT ;  /* 0x000000101b00720c */ /* 0x001fe20003fc6070 */
[----:B------:R-:W-:-:S12]  /*00e0*/  IMAD.MOV.U32 R19, RZ, RZ, R27 ;  /* 0x000000ffff137224 */ /* 0x000fd800078e001b */
[----:B------:R-:W-:Y:S01]  /*00f0*/  @!P6 VIADD R27, R19, 0x80 ;  /* 0x00000080131be836 */ /* 0x000fe20000000000 */
[----:B------:R-:W0:Y:S01]  /*0100*/  @!P6 LDC.64 R2, c[0x0][0x3a0] ;  /* 0x0000e800ff02eb82 */ /* 0x000e220000000a00 */
[----:B------:R-:W-:-:S03]  /*0110*/  @!P6 IMAD.IADD R5, R0, 0x1, R19 ;  /* 0x000000010005e824 */ /* 0x000fc600078e0213 */
[----:B------:R-:W-:-:S13]  /*0120*/  ISETP.GE.U32.AND P5, PT, R27, R16, PT ;  /* 0x000000101b00720c */ /* 0x000fda0003fa6070 */
[----:B------:R-:W-:Y:S01]  /*0130*/  @!P5 IMAD.IADD R22, R0, 0x1, R27 ;  /* 0x000000010016d824 */ /* 0x000fe200078e021b */
[----:B------:R-:W2:Y:S01]  /*0140*/  @!P5 LDC.64 R14, c[0x0][0x3a0] ;  /* 0x0000e800ff0edb82 */ /* 0x000ea20000000a00 */
[----:B------:R-:W-:-:S05]  /*0150*/  @!P5 VIADD R27, R27, 0x80 ;  /* 0x000000801b1bd836 */ /* 0x000fca0000000000 */
[----:B------:R-:W-:Y:S01]  /*0160*/  ISETP.GE.U32.AND P4, PT, R27, R16, PT ;  /* 0x000000101b00720c */ /* 0x000fe20003f86070 */
[----:B0-----:R-:W-:-:S05]  /*0170*/  @!P6 IMAD.WIDE.U32 R2, R5, 0x2, R2 ;  /* 0x000000020502e825 */ /* 0x001fca00078e0002 */
[----:B------:R0:W5:Y:S07]  /*0180*/  @!P6 LDG.E.U16 R18, desc[UR6][R2.64] ;  /* 0x000000060212e981 */ /* 0x00016e000c1e1500 */
[----:B------:R-:W-:Y:S01]  /*0190*/  @!P4 IMAD.IADD R20, R0, 0x1, R27 ;  /* 0x000000010014c824 */ /* 0x000fe200078e021b */
[----:B------:R-:W3:Y:S01]  /*01a0*/  @!P4 LDC.64 R12, c[0x0][0x3a0] ;  /* 0x0000e800ff0ccb82 */ /* 0x000ee20000000a00 */
[----:B------:R-:W-:-:S05]  /*01b0*/  @!P4 VIADD R27, R27, 0x80 ;  /* 0x000000801b1bc836 */ /* 0x000fca0000000000 */
[----:B------:R-:W-:-:S13]  /*01c0*/  ISETP.GE.U32.AND P3, PT, R27, R16, PT ;  /* 0x000000101b00720c */ /* 0x000fda0003f66070 */
[----:B------:R-:W-:Y:S01]  /*01d0*/  @!P3 IMAD.IADD R29, R0, 0x1, R27 ;  /* 0x00000001001db824 */ /* 0x000fe200078e021b */
[----:B0-----:R-:W0:Y:S01]  /*01e0*/  @!P3 LDC.64 R2, c[0x0][0x3a0] ;  /* 0x0000e800ff02bb82 */ /* 0x001e220000000a00 */
        /* <DEDUP_REMOVED lines=11> */
[----:B------:R-:W0:Y:S01]  /*02a0*/  @!P0 LDC.64 R8, c[0x0][0x3a0] ;  /* 0x0000e800ff088b82 */ /* 0x000e220000000a00 */
[----:B------:R-:W-:-:S05]  /*02b0*/  @!P0 VIADD R27, R27, 0x80 ;  /* 0x000000801b1b8836 */ /* 0x000fca0000000000 */
[----:B------:R-:W-:-:S13]  /*02c0*/  ISETP.GE.U32.AND P6, PT, R27, R16, PT ;  /* 0x000000101b00720c */ /* 0x000fda0003fc6070 */
[----:B------:R-:W4:Y:S01]  /*02d0*/  @!P6 LDC.64 R10, c[0x0][0x3a0] ;  /* 0x0000e800ff0aeb82 */ /* 0x000f220000000a00 */
[----:B--2---:R-:W-:Y:S01]  /*02e0*/  @!P5 IMAD.WIDE.U32 R14, R22, 0x2, R14 ;  /* 0x00000002160ed825 */ /* 0x004fe200078e000e */
[----:B------:R-:W-:-:S03]  /*02f0*/  PRMT R22, RZ, 0x7610, R22 ;  /* 0x00007610ff167816 */ /* 0x000fc60000000016 */
[----:B---3--:R-:W-:Y:S01]  /*0300*/  @!P4 IMAD.WIDE.U32 R12, R20, 0x2, R12 ;  /* 0x00000002140cc825 */ /* 0x008fe200078e000c */
[----:B------:R-:W-:-:S03]  /*0310*/  PRMT R20, RZ, 0x7610, R20 ;  /* 0x00007610ff147816 */ /* 0x000fc60000000014 */
[----:B------:R-:W-:Y:S01]  /*0320*/  @!P6 IMAD.IADD R27, R0, 0x1, R27 ;  /* 0x00000001001be824 */ /* 0x000fe200078e021b */
[----:B------:R2:W5:Y:S01]  /*0330*/  @!P4 LDG.E.U16 R22, desc[UR6][R12.64] ;  /* 0x000000060c16c981 */ /* 0x000562000c1e1500 */
[----:B-1----:R-:W-:Y:S01]  /*0340*/  @!P1 IMAD.WIDE.U32 R6, R23, 0x2, R6 ;  /* 0x0000000217069825 */ /* 0x002fe200078e0006 */
[----:B------:R-:W-:Y:S02]  /*0350*/  PRMT R24, RZ, 0x7610, R24 ;  /* 0x00007610ff187816 */ /* 0x000fe40000000018 */
[----:B------:R1:W5:Y:S01]  /*0360*/  @!P5 LDG.E.U16 R20, desc[UR6][R14.64] ;  /* 0x000000060e14d981 */ /* 0x000362000c1e1500 */
[----:B0-----:R-:W-:Y:S01]  /*0370*/  @!P0 IMAD.WIDE.U32 R8, R21, 0x2, R8 ;  /* 0x0000000215088825 */ /* 0x001fe200078e0008 */
[----:B------:R-:W-:Y:S02]  /*0380*/  PRMT R23, RZ, 0x7610, R23 ;  /* 0x00007610ff177816 */ /* 0x000fe40000000017 */
[----:B------:R-:W-:Y:S01]  /*0390*/  PRMT R21, RZ, 0x7610, R21 ;  /* 0x00007610ff157816 */ /* 0x000fe20000000015 */
[----:B------:R-:W-:Y:S01]  /*03a0*/  @!P3 IMAD.WIDE.U32 R2, R29, 0x2, R2 ;  /* 0x000000021d02b825 */ /* 0x000fe200078e0002 */
[----:B--2---:R-:W-:-:S03]  /*03b0*/  PRMT R12, RZ, 0x7610, R12 ;  /* 0x00007610ff0c7816 */ /* 0x004fc6000000000c */
[----:B----4-:R-:W-:Y:S01]  /*03c0*/  @!P2 IMAD.WIDE.U32 R4, R25, 0x2, R4 ;  /* 0x000000021904a825 */ /* 0x010fe200078e0004 */
[----:B-1----:R-:W-:Y:S01]  /*03d0*/  PRMT R14, RZ, 0x7610, R14 ;  /* 0x00007610ff0e7816 */ /* 0x002fe2000000000e */
[----:B------:R0:W5:Y:S02]  /*03e0*/  @!P3 LDG.E.U16 R24, desc[UR6][R2.64] ;  /* 0x000000060218b981 */ /* 0x000164000c1e1500 */
[----:B------:R-:W-:Y:S02]  /*03f0*/  @!P6 IMAD.WIDE.U32 R10, R27, 0x2, R10 ;  /* 0x000000021b0ae825 */ /* 0x000fe400078e000a */
[----:B------:R0:W5:Y:S04]  /*0400*/  @!P2 LDG.E.U16 R23, desc[UR6][R4.64] ;  /* 0x000000060417a981 */ /* 0x000168000c1e1500 */
[----:B------:R0:W5:Y:S04]  /*0410*/  @!P1 LDG.E.U16 R21, desc[UR6][R6.64] ;  /* 0x0000000606159981 */ /* 0x000168000c1e1500 */
[----:B------:R0:W5:Y:S04]  /*0420*/  @!P0 LDG.E.U16 R14, desc[UR6][R8.64] ;  /* 0x00000006080e8981 */ /* 0x000168000c1e1500 */
[----:B------:R0:W5:Y:S01]  /*0430*/  @!P6 LDG.E.U16 R12, desc[UR6][R10.64] ;  /* 0x000000060a0ce981 */ /* 0x000162000c1e1500 */
[----:B------:R-:W-:-:S04]  /*0440*/  UPRMT UR4, UR4, 0x9910, URZ ;  /* 0x0000991004047896 */ /* 0x000fc800080000ff */
[----:B------:R-:W-:Y:S01]  /*0450*/  UISETP.GT.AND UP0, UPT, UR4, -0x1, UPT ;  /* 0xffffffff0400788c */ /* 0x000fe2000bf04270 */
[----:B------:R-:W-:Y:S08]  /*0460*/  BSSY.RECONVERGENT B0, `(.L_x_11058) ;  /* 0x0000103000007945 */ /* 0x000ff00003800200 */
[----:B0-----:R-:W-:Y:S05]  /*0470*/  BRA.U UP0, `(.L_x_11059) ;  /* 0x00000005008c7547 */ /* 0x001fea000b800000 */
[CC--:B------:R-:W-:Y:S01]  /*0480*/  ISETP.GE.U32.AND P6, PT, R19.reuse, R16.reuse, PT ;  /* 0x000000101300720c */ /* 0x0c0fe20003fc6070 */
[----:B------:R-:W-:Y:S01]  /*0490*/  VIADD R3, R19, 0x100 ;  /* 0x0000010013037836 */ /* 0x000fe20000000000 */
[----:B------:R-:W-:Y:S01]  /*04a0*/  LOP3.LUT R17, R17, 0x1, RZ, 0xc0, !PT ;  /* 0x0000000111117812 */ /* 0x000fe200078ec0ff */
[C---:B------:R-:W-:Y:S01]  /*04b0*/  VIADD R7, R19.reuse, 0x80 ;  /* 0x0000008013077836 */ /* 0x040fe20000000000 */
[----:B------:R-:W-:Y:S01]  /*04c0*/  BSSY.RECONVERGENT B1, `(.L_x_11060) ;  /* 0x0000017000017945 */ /* 0x000fe20003800200 */
[----:B------:R-:W-:Y:S01]  /*04d0*/  VIADD R5, R19, 0x180 ;  /* 0x0000018013057836 */ /* 0x000fe20000000000 */
[-C--:B------:R-:W-:Y:S01]  /*04e0*/  ISETP.GE.U32.AND P4, PT, R3, R16.reuse, PT ;  /* 0x000000100300720c */ /* 0x080fe20003f86070 */
[----:B------:R-:W-:Y:S01]  /*04f0*/  VIADD R3, R19, 0x280 ;  /* 0x0000028013037836 */ /* 0x000fe20000000000 */
[-C--:B------:R-:W-:Y:S01]  /*0500*/  ISETP.GE.U32.AND P5, PT, R7, R16.reuse, PT ;  /* 0x000000100700720c */ /* 0x080fe20003fa6070 */
[----:B------:R-:W-:Y:S01]  /*0510*/  IMAD.MOV.U32 R10, RZ, RZ, 0xffff ;  /* 0x0000ffffff0a7424 */ /* 0x000fe200078e00ff */
[-C--:B------:R-:W-:Y:S01]  /*0520*/  ISETP.GE.U32.AND P3, PT, R5, R16.reuse, PT ;  /* 0x000000100500720c */ /* 0x080fe20003f66070 */
[----:B------:R-:W-:Y:S01]  /*0530*/  VIADD R7, R19, 0x200 ;  /* 0x0000020013077836 */ /* 0x000fe20000000000 */
[----:B------:R-:W-:Y:S01]  /*0540*/  ISETP.NE.U32.AND P0, PT, R17, 0x1, PT ;  /* 0x000000011100780c */ /* 0x000fe20003f05070 */
[----:B------:R-:W-:Y:S01]  /*0550*/  VIADD R5, R19, 0x300 ;  /* 0x0000030013057836 */ /* 0x000fe20000000000 */
[----:B------:R-:W-:Y:S01]  /*0560*/  ISETP.GE.U32.AND P1, PT, R3, R16, PT ;  /* 0x000000100300720c */ /* 0x000fe20003f26070 */
[----:B------:R-:W-:Y:S01]  /*0570*/  VIADD R3, R19, 0x380 ;  /* 0x0000038013037836 */ /* 0x000fe20000000000 */
[----:B------:R-:W-:-:S02]  /*0580*/  SEL R10, R10, 0x1, !P0 ;  /* 0x000000010a0a7807 */ /* 0x000fc40004000000 */
[-C--:B------:R-:W-:Y:S02]  /*0590*/  ISETP.GE.U32.AND P2, PT, R7, R16.reuse, PT ;  /* 0x000000100700720c */ /* 0x080fe40003f46070 */
[----:B------:R-:W-:Y:S01]  /*05a0*/  ISETP.GE.U32.AND P0, PT, R5, R16, PT ;  /* 0x000000100500720c */ /* 0x000fe20003f06070 */
[----:B------:R-:W-:-:S12]  /*05b0*/  @P6 BRA `(.L_x_11061) ;  /* 0x00000000001c6947 */ /* 0x000fd80003800000 */
[C---:B-----5:R-:W-:Y:S02]  /*05c0*/  PRMT R2, R18.reuse, 0x9910, RZ ;  /* 0x0000991012027816 */ /* 0x060fe400000000ff */
[----:B------:R-:W-:Y:S02]  /*05d0*/  PRMT R9, R18, 0x7610, R9 ;  /* 0x0000761012097816 */ /* 0x000fe40000000009 */
[----:B------:R-:W-:-:S13]  /*05e0*/  ISETP.NE.AND P6, PT, R2, 0x1, PT ;  /* 0x000000010200780c */ /* 0x000fda0003fc5270 */
[----:B------:R-:W-:Y:S05]  /*05f0*/  @!P6 BRA `(.L_x_11061) ;  /* 0x00000000000ce947 */ /* 0x000fea0003800000 */
[----:B------:R-:W-:Y:S02]  /*0600*/  ISETP.NE.AND P6, PT, R2, -0x1, PT ;  /* 0xffffffff0200780c */ /* 0x000fe40003fc5270 */
[----:B------:R-:W-:-:S11]  /*0610*/  PRMT R9, R10, 0x7610, R9 ;  /* 0x000076100a097816 */ /* 0x000fd60000000009 */
[----:B------:R-:W-:-:S07]  /*0620*/  @P6 PRMT R9, RZ, 0x7610, R9 ;  /* 0x00007610ff096816 */ /* 0x000fce0000000009 */
.L_x_11061:
[----:B------:R-:W-:Y:S05]  /*0630*/  BSYNC.RECONVERGENT B1 ;  /* 0x0000000000017941 */ /* 0x000fea0003800200 */
.L_x_11060:
[----:B------:R-:W-:Y:S01]  /*0640*/  BSSY.RECONVERGENT B1, `(.L_x_11062) ;  /* 0x000000a000017945 */ /* 0x000fe20003800200 */
[----:B------:R-:W-:-:S03]  /*0650*/  ISETP.GE.U32.AND P6, PT, R3, R16, PT ;  /* 0x000000100300720c */ /* 0x000fc60003fc6070 */
        /* <DEDUP_REMOVED lines=8> */
.L_x_11063:
[----:B------:R-:W-:Y:S05]  /*06e0*/  BSYNC.RECONVERGENT B1 ;  /* 0x0000000000017941 */ /* 0x000fea0003800200 */
.L_x_11062:
        /* <DEDUP_REMOVED lines=9> */
.L_x_11065:
[----:B------:R-:W-:Y:S05]  /*0780*/  BSYNC.RECONVERGENT B1 ;  /* 0x0000000000017941 */ /* 0x000fea0003800200 */
.L_x_11064:
        /* <DEDUP_REMOVED lines=9> */
.L_x_11067:
[----:B------:R-:W-:Y:S05]  /*0820*/  BSYNC.RECONVERGENT B1 ;  /* 0x0000000000017941 */ /* 0x000fea0003800200 */
.L_x_11066:
        /* <DEDUP_REMOVED lines=9> */
.L_x_11069:
[----:B------:R-:W-:Y:S05]  /*08c0*/  BSYNC.RECONVERGENT B1 ;  /* 0x0000000000017941 */ /* 0x000fea0003800200 */
.L_x_11068:
        /* <DEDUP_REMOVED lines=9> */
.L_x_11071:
[----:B------:R-:W-:Y:S05]  /*0960*/  BSYNC.RECONVERGENT B1 ;  /* 0x0000000000017941 */ /* 0x000fea0003800200 */
.L_x_11070:
        /* <DEDUP_REMOVED lines=9> */
.L_x_11073:
[----:B------:R-:W-:Y:S05]  /*0a00*/  BSYNC.RECONVERGENT B1 ;  /* 0x0000000000017941 */ /* 0x000fea0003800200 */
.L_x_11072:
        /* <DEDUP_REMOVED lines=10> */
.L_x_11059:
[----:B------:R-:W-:Y:S01]  /*0ab0*/  UISETP.NE.AND UP0, UPT, UR4, URZ, UPT ;  /* 0x000000ff0400728c */ /* 0x000fe2000bf05270 */
[----:B------:R-:W-:Y:S02]  /*0ac0*/  IMAD.MOV.U32 R2, RZ, RZ, 0x1 ;  /* 0x00000001ff027424 */ /* 0x000fe400078e00ff */
[----:B------:R-:W-:Y:S02]  /*0ad0*/  IMAD.MOV.U32 R7, RZ, RZ, 0x1 ;  /* 0x00000001ff077424 */ /* 0x000fe400078e00ff */
[----:B------:R-:W-:Y:S02]  /*0ae0*/  IMAD.MOV.U32 R6, RZ, RZ, 0x1 ;  /* 0x00000001ff067424 */ /* 0x000fe400078e00ff */
[----:B------:R-:W-:Y:S02]  /*0af0*/  IMAD.MOV.U32 R5, RZ, RZ, 0x1 ;  /* 0x00000001ff057424 */ /* 0x000fe400078e00ff */
[----:B------:R-:W-:Y:S02]  /*0b00*/  IMAD.MOV.U32 R4, RZ, RZ, 0x1 ;  /* 0x00000001ff047424 */ /* 0x000fe400078e00ff */
[----:B------:R-:W-:-:S02]  /*0b10*/  IMAD.MOV.U32 R3, RZ, RZ, 0x1 ;  /* 0x00000001ff037424 */ /* 0x000fc400078e00ff */
[----:B------:R-:W-:Y:S02]  /*0b20*/  IMAD.MOV.U32 R8, RZ, RZ, 0x1 ;  /* 0x00000001ff087424 */ /* 0x000fe400078e00ff */
[----:B------:R-:W-:Y:S01]  /*0b30*/  IMAD.MOV.U32 R9, RZ, RZ, 0x1 ;  /* 0x00000001ff097424 */ /* 0x000fe200078e00ff */
[----:B------:R-:W-:Y:S06]  /*0b40*/  BRA.U !UP0, `(.L_x_11074) ;  /* 0x0000000908507547 */ /* 0x000fec000b800000 */
[CC--:B------:R-:W-:Y:S01]  /*0b50*/  ISETP.GE.U32.AND P6, PT, R19.reuse, R16.reuse, PT ;  /* 0x000000101300720c */ /* 0x0c0fe20003fc6070 */
[C---:B------:R-:W-:Y:S01]  /*0b60*/  VIADD R11, R19.reuse, 0x80 ;  /* 0x00000080130b7836 */ /* 0x040fe20000000000 */
[----:B------:R-:W-:Y:S01]  /*0b70*/  BSSY.RECONVERGENT B1, `(.L_x_11075) ;  /* 0x000001c000017945 */ /* 0x000fe20003800200 */
[C---:B------:R-:W-:Y:S02]  /*0b80*/  VIADD R13, R19.reuse, 0x100 ;  /* 0x00000100130d7836 */ /* 0x040fe40000000000 */
[----:B------:R-:W-:Y:S01]  /*0b90*/  VIADD R15, R19, 0x180 ;  /* 0x00000180130f7836 */ /* 0x000fe20000000000 */
[-C--:B------:R-:W-:Y:S01]  /*0ba0*/  ISETP.GE.U32.AND P0, PT, R11, R16.reuse, PT ;  /* 0x000000100b00720c */ /* 0x080fe20003f06070 */
[----:B------:R-:W-:Y:S01]  /*0bb0*/  VIADD R11, R19, 0x200 ;  /* 0x00000200130b7836 */ /* 0x000fe20000000000 */
[-C--:B------:R-:W-:Y:S01]  /*0bc0*/  ISETP.GE.U32.AND P1, PT, R13, R16.reuse, PT ;  /* 0x000000100d00720c */ /* 0x080fe20003f26070 */
[----:B------:R-:W-:Y:S01]  /*0bd0*/  VIADD R13, R19, 0x280 ;  /* 0x00000280130d7836 */ /* 0x000fe20000000000 */
[-C--:B------:R-:W-:Y:S01]  /*0be0*/  ISETP.GE.U32.AND P2, PT, R15, R16.reuse, PT ;  /* 0x000000100f00720c */ /* 0x080fe20003f46070 */
[----:B------:R-:W-:Y:S01]  /*0bf0*/  VIADD R15, R19, 0x300 ;  /* 0x00000300130f7836 */ /* 0x000fe20000000000 */
[-C--:B------:R-:W-:Y:S01]  /*0c00*/  ISETP.GE.U32.AND P3, PT, R11, R16.reuse, PT ;  /* 0x000000100b00720c */ /* 0x080fe20003f66070 */
[----:B------:R-:W-:Y:S01]  /*0c10*/  VIADD R11, R19, 0x380 ;  /* 0x00000380130b7836 */ /* 0x000fe20000000000 */
[----:B------:R-:W-:-:S02]  /*0c20*/  ISETP.GE.U32.AND P4, PT, R13, R16, PT ;  /* 0x000000100d00720c */ /* 0x000fc40003f86070 */
[----:B------:R-:W-:Y:S01]  /*0c30*/  ISETP.GE.U32.AND P5, PT, R15, R16, PT ;  /* 0x000000100f00720c */ /* 0x000fe20003fa6070 */
[----:B------:R-:W-:-:S12]  /*0c40*/  @P6 BRA `(.L_x_11076) ;  /* 0x0000000000386947 */ /* 0x000fd80003800000 */
[----:B------:R-:W-:Y:S02]  /*0c50*/  IMAD.MOV.U32 R9, RZ, RZ, 0x1 ;  /* 0x00000001ff097424 */ /* 0x000fe400078e00ff */
[----:B------:R-:W-:-:S07]  /*0c60*/  IMAD.U32 R10, RZ, RZ, UR5 ;  /* 0x00000005ff0a7e24 */ /* 0x000fce000f8e00ff */
.L_x_11077:
        /* <DEDUP_REMOVED lines=12> */
.L_x_11076:
[----:B------:R-:W-:Y:S05]  /*0d30*/  BSYNC.RECONVERGENT B1 ;  /* 0x0000000000017941 */ /* 0x000fea0003800200 */
.L_x_11075:
[----:B------:R-:W-:Y:S01]  /*0d40*/  BSSY.RECONVERGENT B1, `(.L_x_11078) ;  /* 0x0000011000017945 */ /* 0x000fe20003800200 */
[----:B------:R-:W-:-:S03]  /*0d50*/  ISETP.GE.U32.AND P6, PT, R11, R16, PT ;  /* 0x000000100b00720c */ /* 0x000fc60003fc6070 */
[----:B------:R-:W-:Y:S10]  /*0d60*/  @P0 BRA `(.L_x_11079) ;  /* 0x0000000000380947 */ /* 0x000ff40003800000 */
[----:B------:R-:W-:Y:S02]  /*0d70*/  IMAD.MOV.U32 R8, RZ, RZ, 0x1 ;  /* 0x00000001ff087424 */ /* 0x000fe400078e00ff */
[----:B------:R-:W-:-:S07]  /*0d80*/  IMAD.U32 R10, RZ, RZ, UR5 ;  /* 0x00000005ff0a7e24 */ /* 0x000fce000f8e00ff */
.L_x_11080:
        /* <DEDUP_REMOVED lines=12> */
.L_x_11079:
[----:B------:R-:W-:Y:S05]  /*0e50*/  BSYNC.RECONVERGENT B1 ;  /* 0x0000000000017941 */ /* 0x000fea0003800200 */
.L_x_11078:
[----:B------:R-:W-:Y:S04]  /*0e60*/  BSSY.RECONVERGENT B1, `(.L_x_11081) ;  /* 0x0000010000017945 */ /* 0x000fe80003800200 */
[----:B------:R-:W-:Y:S05]  /*0e70*/  @P1 BRA `(.L_x_11082) ;  /* 0x0000000000381947 */ /* 0x000fea0003800000 */
[----:B------:R-:W-:Y:S02]  /*0e80*/  IMAD.MOV.U32 R3, RZ, RZ, 0x1 ;  /* 0x00000001ff037424 */ /* 0x000fe400078e00ff */
[----:B------:R-:W-:-:S07]  /*0e90*/  IMAD.U32 R10, RZ, RZ, UR5 ;  /* 0x00000005ff0a7e24 */ /* 0x000fce000f8e00ff */
.L_x_11083:
        /* <DEDUP_REMOVED lines=12> */
.L_x_11082:
[----:B------:R-:W-:Y:S05]  /*0f60*/  BSYNC.RECONVERGENT B1 ;  /* 0x0000000000017941 */ /* 0x000fea0003800200 */
.L_x_11081:
[----:B------:R-:W-:Y:S04]  /*0f70*/  BSSY.RECONVERGENT B1, `(.L_x_11084) ;  /* 0x0000010000017945 */ /* 0x000fe80003800200 */
[----:B------:R-:W-:Y:S05]  /*0f80*/  @P2 BRA `(.L_x_11085) ;  /* 0x0000000000382947 */ /* 0x000fea0003800000 */
[----:B------:R-:W-:Y:S02]  /*0f90*/  IMAD.MOV.U32 R4, RZ, RZ, 0x1 ;  /* 0x00000001ff047424 */ /* 0x000fe400078e00ff */
[----:B------:R-:W-:-:S07]  /*0fa0*/  IMAD.U32 R10, RZ, RZ, UR5 ;  /* 0x00000005ff0a7e24 */ /* 0x000fce000f8e00ff */
.L_x_11086:
        /* <DEDUP_REMOVED lines=12> */
.L_x_11085:
[----:B------:R-:W-:Y:S05]  /*1070*/  BSYNC.RECONVERGENT B1 ;  /* 0x0000000000017941 */ /* 0x000fea0003800200 */
.L_x_11084:
[----:B------:R-:W-:Y:S04]  /*1080*/  BSSY.RECONVERGENT B1, `(.L_x_11087) ;  /* 0x0000010000017945 */ /* 0x000fe80003800200 */
[----:B------:R-:W-:Y:S05]  /*1090*/  @P3 BRA `(.L_x_11088) ;  /* 0x0000000000383947 */ /* 0x000fea0003800000 */
[----:B------:R-:W-:Y:S02]  /*10a0*/  IMAD.MOV.U32 R5, RZ, RZ, 0x1 ;  /* 0x00000001ff057424 */ /* 0x000fe400078e00ff */
[----:B------:R-:W-:-:S07]  /*10b0*/  IMAD.U32 R10, RZ, RZ, UR5 ;  /* 0x00000005ff0a7e24 */ /* 0x000fce000f8e00ff */
.L_x_11089:
        /* <DEDUP_REMOVED lines=12> */
.L_x_11088:
[----:B------:R-:W-:Y:S05]  /*1180*/  BSYNC.RECONVERGENT B1 ;  /* 0x0000000000017941 */ /* 0x000fea0003800200 */
.L_x_11087:
[----:B------:R-:W-:Y:S04]  /*1190*/  BSSY.RECONVERGENT B1, `(.L_x_11090) ;  /* 0x0000010000017945 */ /* 0x000fe80003800200 */
[----:B------:R-:W-:Y:S05]  /*11a0*/  @P4 BRA `(.L_x_11091) ;  /* 0x0000000000384947 */ /* 0x000fea0003800000 */
[----:B------:R-:W-:Y:S02]  /*11b0*/  IMAD.MOV.U32 R6, RZ, RZ, 0x1 ;  /* 0x00000001ff067424 */ /* 0x000fe400078e00ff */
[----:B------:R-:W-:-:S07]  /*11c0*/  IMAD.U32 R10, RZ, RZ, UR5 ;  /* 0x00000005ff0a7e24 */ /* 0x000fce000f8e00ff */
.L_x_11092:
        /* <DEDUP_REMOVED lines=12> */
.L_x_11091:
[----:B------:R-:W-:Y:S05]  /*1290*/  BSYNC.RECONVERGENT B1 ;  /* 0x0000000000017941 */ /* 0x000fea0003800200 */
.L_x_11090:
[----:B------:R-:W-:Y:S04]  /*12a0*/  BSSY.RECONVERGENT B1, `(.L_x_11093) ;  /* 0x0000010000017945 */ /* 0x000fe80003800200 */
[----:B------:R-:W-:Y:S05]  /*12b0*/  @P5 BRA `(.L_x_11094) ;  /* 0x0000000000385947 */ /* 0x000fea0003800000 */
[----:B------:R-:W-:Y:S02]  /*12c0*/  IMAD.MOV.U32 R7, RZ, RZ, 0x1 ;  /* 0x00000001ff077424 */ /* 0x000fe400078e00ff */
[----:B------:R-:W-:-:S07]  /*12d0*/  IMAD.U32 R10, RZ, RZ, UR5 ;  /* 0x00000005ff0a7e24 */ /* 0x000fce000f8e00ff */
.L_x_11095:
        /* <DEDUP_REMOVED lines=12> */
.L_x_11094:
[----:B------:R-:W-:Y:S05]  /*13a0*/  BSYNC.RECONVERGENT B1 ;  /* 0x0000000000017941 */ /* 0x000fea0003800200 */
.L_x_11093:
[----:B------:R-:W-:Y:S05]  /*13b0*/  @P6 BRA `(.L_x_11074) ;  /* 0x0000000000346947 */ /* 0x000fea0003800000 */
[----:B------:R-:W-:-:S07]  /*13c0*/  IMAD.MOV.U32 R2, RZ, RZ, 0x1 ;  /* 0x00000001ff027424 */ /* 0x000fce00078e00ff */
.L_x_11096:
        /* <DEDUP_REMOVED lines=12> */
.L_x_11074:
[----:B------:R-:W-:Y:S05]  /*1490*/  BSYNC.RECONVERGENT B0 ;  /* 0x0000000000007941 */ /* 0x000fea0003800200 */
.L_x_11058:
[----:B------:R-:W-:Y:S01]  /*14a0*/  ISETP.GE.U32.AND P0, PT, R19, R16, PT ;  /* 0x000000101300720c */ /* 0x000fe20003f06070 */
[----:B------:R-:W-:Y:S04]  /*14b0*/  BSSY.RECONVERGENT B0, `(.L_x_11097) ;  /* 0x0000033000007945 */ /* 0x000fe80003800200 */
[----:B------:R-:W-:Y:S08]  /*14c0*/  BSSY.RELIABLE B1, `(.L_x_11098) ;  /* 0x000002b000017945 */ /* 0x000ff00003800100 */
[----:B------:R-:W-:Y:S05]  /*14d0*/  @P0 BRA `(.L_x_11099) ;  /* 0x0000000000300947 */ /* 0x000fea0003800000 */
[----:B------:R-:W0:Y:S01]  /*14e0*/  LDC.64 R10, c[0x0][0x398] ;  /* 0x0000e600ff0a7b82 */ /* 0x000e220000000a00 */
[----:B------:R-:W-:Y:S02]  /*14f0*/  IMAD.IADD R13, R0, 0x1, R19 ;  /* 0x00000001000d7824 */ /* 0x000fe400078e0213 */
[----:B------:R-:W-:-:S05]  /*1500*/  VIADD R19, R19, 0x80 ;  /* 0x0000008013137836 */ /* 0x000fca0000000000 */
[----:B------:R-:W-:Y:S01]  /*1510*/  ISETP.GE.U32.AND P0, PT, R19, R16, PT ;  /* 0x000000101300720c */ /* 0x000fe20003f06070 */
[----:B0-----:R-:W-:-:S05]  /*1520*/  IMAD.WIDE.U32 R10, R13, 0x2, R10 ;  /* 0x000000020d0a7825 */ /* 0x001fca00078e000a */
[----:B------:R0:W-:Y:S07]  /*1530*/  STG.E.U16 desc[UR6][R10.64], R9 ;  /* 0x000000090a007986 */ /* 0x0001ee000c101506 */
[----:B------:R-:W-:Y:S05]  /*1540*/  @P0 BRA `(.L_x_11100) ;  /* 0x0000000000300947 */ /* 0x000fea0003800000 */
[----:B0-----:R-:W0:Y:S01]  /*1550*/  LDC.64 R10, c[0x0][0x398] ;  /* 0x0000e600ff0a7b82 */ /* 0x001e220000000a00 */
[----:B------:R-:W-:Y:S02]  /*1560*/  IMAD.IADD R9, R0, 0x1, R19 ;  /* 0x0000000100097824 */ /* 0x000fe400078e0213 */
[----:B------:R-:W-:Y:S02]  /*1570*/  VIADD R19, R19, 0x80 ;  /* 0x0000008013137836 */ /* 0x000fe40000000000 */
[----:B0-----:R-:W-:-:S05]  /*1580*/  IMAD.WIDE.U32 R10, R9, 0x2, R10 ;  /* 0x00000002090a7825 */ /* 0x001fca00078e000a */
[----:B------:R0:W-:Y:S02]  /*1590*/  STG.E.U16 desc[UR6][R10.64], R8 ;  /* 0x000000080a007986 */ /* 0x0001e4000c101506 */
.L_x_11099:
[----:B------:R-:W-:-:S13]  /*15a0*/  ISETP.GE.U32.AND P0, PT, R19, R16, PT ;  /* 0x000000101300720c */ /* 0x000fda0003f06070 */
[----:B------:R-:W-:Y:S05]  /*15b0*/  @P0 BRA `(.L_x_11101) ;  /* 0x0000000000300947 */ /* 0x000fea0003800000 */
[----:B0-----:R-:W0:Y:S01]  /*15c0*/  LDC.64 R8, c[0x0][0x398] ;  /* 0x0000e600ff087b82 */ /* 0x001e220000000a00 */
[----:B------:R-:W-:Y:S02]  /*15d0*/  IMAD.IADD R11, R0, 0x1, R19 ;  /* 0x00000001000b7824 */ /* 0x000fe400078e0213 */
[----:B------:R-:W-:Y:S02]  /*15e0*/  VIADD R19, R19, 0x80 ;  /* 0x0000008013137836 */ /* 0x000fe40000000000 */
[----:B0-----:R-:W-:-:S05]  /*15f0*/  IMAD.WIDE.U32 R8, R11, 0x2, R8 ;  /* 0x000000020b087825 */ /* 0x001fca00078e0008 */
[----:B------:R1:W-:Y:S02]  /*1600*/  STG.E.U16 desc[UR6][R8.64], R3 ;  /* 0x0000000308007986 */ /* 0x0003e4000c101506 */
.L_x_11100:
[----:B------:R-:W-:-:S13]  /*1610*/  ISETP.GE.U32.AND P0, PT, R19, R16, PT ;  /* 0x000000101300720c */ /* 0x000fda0003f06070 */
[----:B------:R-:W-:Y:S05]  /*1620*/  @P0 BRA `(.L_x_11102) ;  /* 0x0000000000300947 */ /* 0x000fea0003800000 */
[----:B01----:R-:W0:Y:S01]  /*1630*/  LDC.64 R8, c[0x0][0x398] ;  /* 0x0000e600ff087b82 */ /* 0x003e220000000a00 */
[----:B------:R-:W-:Y:S02]  /*1640*/  IMAD.IADD R3, R0, 0x1, R19 ;  /* 0x0000000100037824 */ /* 0x000fe400078e0213 */
[----:B------:R-:W-:Y:S02]  /*1650*/  VIADD R19, R19, 0x80 ;  /* 0x0000008013137836 */ /* 0x000fe40000000000 */
[----:B0-----:R-:W-:-:S05]  /*1660*/  IMAD.WIDE.U32 R8, R3, 0x2, R8 ;  /* 0x0000000203087825 */ /* 0x001fca00078e0008 */
[----:B------:R1:W-:Y:S02]  /*1670*/  STG.E.U16 desc[UR6][R8.64], R4 ;  /* 0x0000000408007986 */ /* 0x0003e4000c101506 */
.L_x_11101:
[----:B------:R-:W-:-:S13]  /*1680*/  ISETP.GE.U32.AND P0, PT, R19, R16, PT ;  /* 0x000000101300720c */ /* 0x000fda0003f06070 */
[----:B------:R-:W-:Y:S05]  /*1690*/  @P0 BRA `(.L_x_11103) ;  /* 0x0000000000340947 */ /* 0x000fea0003800000 */
[----:B01----:R-:W0:Y:S01]  /*16a0*/  LDC.64 R8, c[0x0][0x398] ;  /* 0x0000e600ff087b82 */ /* 0x003e220000000a00 */
[----:B------:R-:W-:Y:S02]  /*16b0*/  IMAD.IADD R3, R0, 0x1, R19 ;  /* 0x0000000100037824 */ /* 0x000fe400078e0213 */
[----:B------:R-:W-:Y:S02]  /*16c0*/  VIADD R19, R19, 0x80 ;  /* 0x0000008013137836 */ /* 0x000fe40000000000 */
[----:B0-----:R-:W-:-:S05]  /*16d0*/  IMAD.WIDE.U32 R8, R3, 0x2, R8 ;  /* 0x0000000203087825 */ /* 0x001fca00078e0008 */
[----:B------:R2:W-:Y:S02]  /*16e0*/  STG.E.U16 desc[UR6][R8.64], R5 ;  /* 0x0000000508007986 */ /* 0x0005e4000c101506 */
.L_x_11102:
[----:B------:R-:W-:-:S13]  /*16f0*/  ISETP.GE.U32.AND P0, PT, R19, R16, PT ;  /* 0x000000101300720c */ /* 0x000fda0003f06070 */
[----:B------:R-:W-:Y:S05]  /*1700*/  @P0 BREAK.RELIABLE B1 ;  /* 0x0000000000010942 */ /* 0x000fea0003800100 */
[----:B------:R-:W-:Y:S05]  /*1710*/  @P0 BRA `(.L_x_11104) ;  /* 0x0000000000300947 */ /* 0x000fea0003800000 */
[----:B--2---:R-:W2:Y:S01]  /*1720*/  LDC.64 R4, c[0x0][0x398] ;  /* 0x0000e600ff047b82 */ /* 0x004ea20000000a00 */
[----:B-1----:R-:W-:Y:S02]  /*1730*/  IMAD.IADD R3, R0, 0x1, R19 ;  /* 0x0000000100037824 */ /* 0x002fe400078e0213 */
[----:B------:R-:W-:Y:S02]  /*1740*/  VIADD R19, R19, 0x80 ;  /* 0x0000008013137836 */ /* 0x000fe40000000000 */
[----:B--2---:R-:W-:-:S05]  /*1750*/  IMAD.WIDE.U32 R4, R3, 0x2, R4 ;  /* 0x0000000203047825 */ /* 0x004fca00078e0004 */
[----:B------:R2:W-:Y:S02]  /*1760*/  STG.E.U16 desc[UR6][R4.64], R6 ;  /* 0x0000000604007986 */ /* 0x0005e4000c101506 */
.L_x_11103:
[----:B------:R-:W-:Y:S05]  /*1770*/  BSYNC.RELIABLE B1 ;  /* 0x0000000000017941 */ /* 0x000fea0003800100 */
.L_x_11098:
[----:B------:R-:W-:-:S13]  /*1780*/  ISETP.GE.U32.AND P0, PT, R19, R16, PT ;  /* 0x000000101300720c */ /* 0x000fda0003f06070 */
[----:B-12---:R-:W1:Y:S01]  /*1790*/  @!P0 LDC.64 R4, c[0x0][0x398] ;  /* 0x0000e600ff048b82 */ /* 0x006e620000000a00 */
[----:B------:R-:W-:Y:S02]  /*17a0*/  @!P0 IMAD.IADD R3, R0, 0x1, R19 ;  /* 0x0000000100038824 */ /* 0x000fe400078e0213 */
[----:B------:R-:W-:Y:S02]  /*17b0*/  @!P0 VIADD R19, R19, 0x80 ;  /* 0x0000008013138836 */ /* 0x000fe40000000000 */
[----:B-1----:R-:W-:-:S05]  /*17c0*/  @!P0 IMAD.WIDE.U32 R4, R3, 0x2, R4 ;  /* 0x0000000203048825 */ /* 0x002fca00078e0004 */
[----:B------:R3:W-:Y:S02]  /*17d0*/  @!P0 STG.E.U16 desc[UR6][R4.64], R7 ;  /* 0x0000000704008986 */ /* 0x0007e4000c101506 */
.L_x_11104:
[----:B------:R-:W-:Y:S05]  /*17e0*/  BSYNC.RECONVERGENT B0 ;  /* 0x0000000000007941 */ /* 0x000fea0003800200 */
.L_x_11097:
[----:B------:R-:W-:Y:S05]  /*17f0*/  WARPSYNC.ALL ;  /* 0x0000000000007948 */ /* 0x000fea0003800000 */
[----:B------:R-:W-:-:S13]  /*1800*/  ISETP.GE.U32.AND P0, PT, R19, R16, PT ;  /* 0x000000101300720c */ /* 0x000fda0003f06070 */
[----:B------:R-:W-:Y:S05]  /*1810*/  @P0 EXIT ;  /* 0x000000000000094d */ /* 0x000fea0003800000 */
[----:B--23--:R-:W2:Y:S01]  /*1820*/  LDC.64 R4, c[0x0][0x398] ;  /* 0x0000e600ff047b82 */ /* 0x00cea20000000a00 */
[----:B------:R-:W-:-:S04]  /*1830*/  IMAD.IADD R19, R0, 0x1, R19 ;  /* 0x0000000100137824 */ /* 0x000fc800078e0213 */
[----:B--2---:R-:W-:-:S05]  /*1840*/  IMAD.WIDE.U32 R4, R19, 0x2, R4 ;  /* 0x0000000213047825 */ /* 0x004fca00078e0004 */
[----:B------:R-:W-:Y:S01]  /*1850*/  STG.E.U16 desc[UR6][R4.64], R2 ;  /* 0x0000000204007986 */ /* 0x000fe2000c101506 */
[----:B------:R-:W-:Y:S05]  /*1860*/  EXIT ;  /* 0x000000000000794d */ /* 0x000fea0003800000 */
.L_x_11057:
[----:B------:R-:W0:Y:S01]  /*1870*/  S2R R2, SR_TID.X ;  /* 0x0000000000027919 */ /* 0x000e220000002100 */
[----:B------:R-:W1:Y:S01]  /*1880*/  LDC.64 R4, c[0x0][0x3a0] ;  /* 0x0000e800ff047b82 */ /* 0x000e620000000a00 */
[----:B------:R-:W2:Y:S01]  /*1890*/  LDCU.U16 UR4, c[0x0][0x388] ;  /* 0x00007100ff0477ac */ /* 0x000ea20008000400 */
[----:B-1----:R-:W-:-:S04]  /*18a0*/  IMAD.WIDE.U32 R4, R0, 0x2, R4 ;  /* 0x0000000200047825 */ /* 0x002fc800078e0004 */
[----:B0-----:R-:W-:-:S05]  /*18b0*/  IMAD.WIDE.U32 R6, R2, 0x4, R4 ;  /* 0x0000000402067825 */ /* 0x001fca00078e0004 */
[----:B------:R-:W3:Y:S04]  /*18c0*/  LDG.E R4, desc[UR6][R6.64] ;  /* 0x0000000606047981 */ /* 0x000ee8000c1e1900 */
[----:B------:R-:W4:Y:S04]  /*18d0*/  LDG.E R8, desc[UR6][R6.64+0x400] ;  /* 0x0004000606087981 */ /* 0x000f28000c1e1900 */
[----:B------:R-:W5:Y:S04]  /*18e0*/  LDG.E R10, desc[UR6][R6.64+0x600] ;  /* 0x00060006060a7981 */ /* 0x000f68000c1e1900 */
[----:B------:R4:W5:Y:S01]  /*18f0*/  LDG.E R3, desc[UR6][R6.64+0x200] ;  /* 0x0002000606037981 */ /* 0x000962000c1e1900 */
[----:B--2---:R-:W-:Y:S01]  /*1900*/  UPRMT UR4, UR4, 0x9910, URZ ;  /* 0x0000991004047896 */ /* 0x004fe200080000ff */
[----:B------:R-:W-:-:S03]  /*1910*/  LOP3.LUT R5, R17, 0x1, RZ, 0xc0, !PT ;  /* 0x0000000111057812 */ /* 0x000fc600078ec0ff */
[----:B------:R-:W-:Y:S01]  /*1920*/  UISETP.GT.AND UP0, UPT, UR4, -0x1, UPT ;  /* 0xffffffff0400788c */ /* 0x000fe2000bf04270 */
[----:B------:R-:W-:Y:S01]  /*1930*/  IMAD.MOV.U32 R19, RZ, RZ, 0xffff ;  /* 0x0000ffffff137424 */ /* 0x000fe200078e00ff */
[----:B------:R-:W-:Y:S01]  /*1940*/  ISETP.NE.U32.AND P0, PT, R5, 0x1, PT ;  /* 0x000000010500780c */ /* 0x000fe20003f05070 */
[----:B------:R-:W-:Y:S03]  /*1950*/  BSSY.RECONVERGENT B0, `(.L_x_11105) ;  /* 0x00000df000007945 */ /* 0x000fe60003800200 */
[----:B------:R-:W-:Y:S02]  /*1960*/  SEL R19, R19, 0x1, !P0 ;  /* 0x0000000113137807 */ /* 0x000fe40004000000 */
[C---:B---3--:R-:W-:Y:S02]  /*1970*/  PRMT R20, R4.reuse, 0x7610, R20 ;  /* 0x0000761004147816 */ /* 0x048fe40000000014 */
[----:B------:R-:W-:-:S02]  /*1980*/  PRMT R4, R4, 0x7632, R4 ;  /* 0x0000763204047816 */ /* 0x000fc40000000004 */
[C---:B----4-:R-:W-:Y:S02]  /*1990*/  PRMT R7, R8.reuse, 0x7610, R7 ;  /* 0x0000761008077816 */ /* 0x050fe40000000007 */
[----:B------:R-:W-:Y:S02]  /*19a0*/  PRMT R8, R8, 0x7632, R8 ;  /* 0x0000763208087816 */ /* 0x000fe40000000008 */
[C---:B-----5:R-:W-:Y:S02]  /*19b0*/  PRMT R9, R10.reuse, 0x7610, R9 ;  /* 0x000076100a097816 */ /* 0x060fe40000000009 */
[----:B------:R-:W-:Y:S02]  /*19c0*/  PRMT R10, R10, 0x7632, R10 ;  /* 0x000076320a0a7816 */ /* 0x000fe4000000000a */
[C---:B------:R-:W-:Y:S02]  /*19d0*/  PRMT R5, R3.reuse, 0x7610, R5 ;  /* 0x0000761003057816 */ /* 0x040fe40000000005 */
[----:B------:R-:W-:Y:S01]  /*19e0*/  PRMT R6, R3, 0x7632, R6 ;  /* 0x0000763203067816 */ /* 0x000fe20000000006 */
[----:B------:R-:W-:Y:S06]  /*19f0*/  BRA.U UP0, `(.L_x_11106) ;  /* 0x00000005006c7547 */ /* 0x000fec000b800000 */
[----:B------:R-:W-:Y:S01]  /*1a00*/  PRMT R11, R20, 0x9910, RZ ;  /* 0x00009910140b7816 */ /* 0x000fe200000000ff */
[----:B------:R-:W-:Y:S01]  /*1a10*/  BSSY.RECONVERGENT B1, `(.L_x_11107) ;  /* 0x0000009000017945 */ /* 0x000fe20003800200 */
[----:B------:R-:W-:Y:S02]  /*1a20*/  PRMT R12, R4, 0x9910, RZ ;  /* 0x00009910040c7816 */ /* 0x000fe400000000ff */
[----:B------:R-:W-:Y:S02]  /*1a30*/  ISETP.NE.AND P0, PT, R11, 0x1, PT ;  /* 0x000000010b00780c */ /* 0x000fe40003f05270 */
[----:B------:R-:W-:Y:S02]  /*1a40*/  PRMT R13, R5, 0x9910, RZ ;  /* 0x00009910050d7816 */ /* 0x000fe400000000ff */
[----:B------:R-:W-:-:S09]  /*1a50*/  PRMT R3, R20, 0x7610, R3 ;  /* 0x0000761014037816 */ /* 0x000fd20000000003 */
[----:B------:R-:W-:Y:S05]  /*1a60*/  @!P0 BRA `(.L_x_11108) ;  /* 0x00000000000c8947 */ /* 0x000fea0003800000 */
[----:B------:R-:W-:Y:S02]  /*1a70*/  ISETP.NE.AND P0, PT, R11, -0x1, PT ;  /* 0xffffffff0b00780c */ /* 0x000fe40003f05270 */
[----:B------:R-:W-:-:S11]  /*1a80*/  PRMT R3, R19, 0x7610, R3 ;  /* 0x0000761013037816 */ /* 0x000fd60000000003 */
[----:B------:R-:W-:-:S07]  /*1a90*/  @P0 PRMT R3, RZ, 0x7610, R3 ;  /* 0x00007610ff030816 */ /* 0x000fce0000000003 */
.L_x_11108:
[----:B------:R-:W-:Y:S05]  /*1aa0*/  BSYNC.RECONVERGENT B1 ;  /* 0x0000000000017941 */ /* 0x000fea0003800200 */
.L_x_11107:
[----:B------:R-:W-:Y:S01]  /*1ab0*/  IMAD.MOV.U32 R11, RZ, RZ, R12 ;  /* 0x000000ffff0b7224 */ /* 0x000fe200078e000c */
[----:B------:R-:W-:Y:S01]  /*1ac0*/  PRMT R14, R6, 0x9910, RZ ;  /* 0x00009910060e7816 */ /* 0x000fe200000000ff */
[----:B------:R-:W-:Y:S01]  /*1ad0*/  IMAD.MOV.U32 R12, RZ, RZ, R13 ;  /* 0x000000ffff0c7224 */ /* 0x000fe200078e000d */
[----:B------:R-:W-:Y:S01]  /*1ae0*/  PRMT R15, R7, 0x9910, RZ ;  /* 0x00009910070f7816 */ /* 0x000fe200000000ff */
[----:B------:R-:W-:Y:S01]  /*1af0*/  BSSY.RECONVERGENT B1, `(.L_x_11109) ;  /* 0x0000015000017945 */ /* 0x000fe20003800200 */
[----:B------:R-:W-:Y:S01]  /*1b00*/  ISETP.NE.AND P6, PT, R11, 0x1, PT ;  /* 0x000000010b00780c */ /* 0x000fe20003fc5270 */
[----:B------:R-:W-:Y:S01]  /*1b10*/  IMAD.MOV.U32 R13, RZ, RZ, R14 ;  /* 0x000000ffff0d7224 */ /* 0x000fe200078e000e */
[----:B------:R-:W-:Y:S01]  /*1b20*/  PRMT R16, R8, 0x9910, RZ ;  /* 0x0000991008107816 */ /* 0x000fe200000000ff */
[----:B------:R-:W-:Y:S01]  /*1b30*/  IMAD.MOV.U32 R14, RZ, RZ, R15 ;  /* 0x000000ffff0e7224 */ /* 0x000fe200078e000f */
[----:B------:R-:W-:Y:S02]  /*1b40*/  PRMT R17, R9, 0x9910, RZ ;  /* 0x0000991009117816 */ /* 0x000fe400000000ff */
[----:B------:R-:W-:Y:S01]  /*1b50*/  PRMT R18, R10, 0x9910, RZ ;  /* 0x000099100a127816 */ /* 0x000fe200000000ff */
[----:B------:R-:W-:Y:S01]  /*1b60*/  IMAD.MOV.U32 R15, RZ, RZ, R16 ;  /* 0x000000ffff0f7224 */ /* 0x000fe200078e0010 */
[----:B------:R-:W-:Y:S01]  /*1b70*/  ISETP.NE.AND P0, PT, R12, 0x1, PT ;  /* 0x000000010c00780c */ /* 0x000fe20003f05270 */
[----:B------:R-:W-:Y:S01]  /*1b80*/  IMAD.MOV.U32 R16, RZ, RZ, R17 ;  /* 0x000000ffff107224 */ /* 0x000fe200078e0011 */
[----:B------:R-:W-:Y:S01]  /*1b90*/  ISETP.NE.AND P1, PT, R13, 0x1, PT ;  /* 0x000000010d00780c */ /* 0x000fe20003f25270 */
[----:B------:R-:W-:Y:S01]  /*1ba0*/  IMAD.MOV.U32 R17, RZ, RZ, R18 ;  /* 0x000000ffff117224 */ /* 0x000fe200078e0012 */
[----:B------:R-:W-:-:S02]  /*1bb0*/  ISETP.NE.AND P2, PT, R14, 0x1, PT ;  /* 0x000000010e00780c */ /* 0x000fc40003f45270 */
[----:B------:R-:W-:Y:S02]  /*1bc0*/  ISETP.NE.AND P3, PT, R15, 0x1, PT ;  /* 0x000000010f00780c */ /* 0x000fe40003f65270 */
[----:B------:R-:W-:Y:S02]  /*1bd0*/  ISETP.NE.AND P4, PT, R16, 0x1, PT ;  /* 0x000000011000780c */ /* 0x000fe40003f85270 */
[----:B------:R-:W-:Y:S02]  /*1be0*/  ISETP.NE.AND P5, PT, R17, 0x1, PT ;  /* 0x000000011100780c */ /* 0x000fe40003fa5270 */
[----:B------:R-:W-:Y:S01]  /*1bf0*/  PRMT R18, R10, 0x7610, R18 ;  /* 0x000076100a127816 */ /* 0x000fe20000000012 */
[----:B------:R-:W-:Y:S10]  /*1c00*/  @!P6 BRA `(.L_x_11110) ;  /* 0x00000000000ce947 */ /* 0x000ff40003800000 */
[----:B------:R-:W-:Y:S02]  /*1c10*/  ISETP.NE.AND P6, PT, R11, -0x1, PT ;  /* 0xffffffff0b00780c */ /* 0x000fe40003fc5270 */
[----:B------:R-:W-:-:S11]  /*1c20*/  PRMT R4, R19, 0x7610, R4 ;  /* 0x0000761013047816 */ /* 0x000fd60000000004 */
[----:B------:R-:W-:-:S07]  /*1c30*/  @P6 PRMT R4, RZ, 0x7610, R4 ;  /* 0x00007610ff046816 */ /* 0x000fce0000000004 */
.L_x_11110:
[----:B------:R-:W-:Y:S05]  /*1c40*/  BSYNC.RECONVERGENT B1 ;  /* 0x0000000000017941 */ /* 0x000fea0003800200 */
.L_x_11109:
[----:B------:R-:W-:Y:S04]  /*1c50*/  BSSY.RECONVERGENT B1, `(.L_x_11111) ;  /* 0x0000005000017945 */ /* 0x000fe80003800200 */
[----:B------:R-:W-:Y:S05]  /*1c60*/  @!P0 BRA `(.L_x_11112) ;  /* 0x00000000000c8947 */ /* 0x000fea0003800000 */
[----:B------:R-:W-:Y:S02]  /*1c70*/  ISETP.NE.AND P0, PT, R12, -0x1, PT ;  /* 0xffffffff0c00780c */ /* 0x000fe40003f05270 */
[----:B------:R-:W-:-:S11]  /*1c80*/  PRMT R5, R19, 0x7610, R5 ;  /* 0x0000761013057816 */ /* 0x000fd60000000005 */
[----:B------:R-:W-:-:S07]  /*1c90*/  @P0 PRMT R5, RZ, 0x7610, R5 ;  /* 0x00007610ff050816 */ /* 0x000fce0000000005 */
.L_x_11112:
[----:B------:R-:W-:Y:S05]  /*1ca0*/  BSYNC.RECONVERGENT B1 ;  /* 0x0000000000017941 */ /* 0x000fea0003800200 */
.L_x_11111:
[----:B------:R-:W-:Y:S04]  /*1cb0*/  BSSY.RECONVERGENT B1, `(.L_x_11113) ;  /* 0x0000005000017945 */ /* 0x000fe80003800200 */
[----:B------:R-:W-:Y:S05]  /*1cc0*/  @!P1 BRA `(.L_x_11114) ;  /* 0x00000000000c9947 */ /* 0x000fea0003800000 */
[----:B------:R-:W-:Y:S02]  /*1cd0*/  ISETP.NE.AND P0, PT, R13, -0x1, PT ;  /* 0xffffffff0d00780c */ /* 0x000fe40003f05270 */
[----:B------:R-:W-:-:S11]  /*1ce0*/  PRMT R6, R19, 0x7610, R6 ;  /* 0x0000761013067816 */ /* 0x000fd60000000006 */
[----:B------:R-:W-:-:S07]  /*1cf0*/  @P0 PRMT R6, RZ, 0x7610, R6 ;  /* 0x00007610ff060816 */ /* 0x000fce0000000006 */
.L_x_11114:
[----:B------:R-:W-:Y:S05]  /*1d00*/  BSYNC.RECONVERGENT B1 ;  /* 0x0000000000017941 */ /* 0x000fea0003800200 */
.L_x_11113:
[----:B------:R-:W-:Y:S04]  /*1d10*/  BSSY.RECONVERGENT B1, `(.L_x_11115) ;  /* 0x0000005000017945 */ /* 0x000fe80003800200 */
[----:B------:R-:W-:Y:S05]  /*1d20*/  @!P2 BRA `(.L_x_11116) ;  /* 0x00000000000ca947 */ /* 0x000fea0003800000 */
[----:B------:R-:W-:Y:S02]  /*1d30*/  ISETP.NE.AND P0, PT, R14, -0x1, PT ;  /* 0xffffffff0e00780c */ /* 0x000fe40003f05270 */
[----:B------:R-:W-:-:S11]  /*1d40*/  PRMT R7, R19, 0x7610, R7 ;  /* 0x0000761013077816 */ /* 0x000fd60000000007 */
[----:B------:R-:W-:-:S07]  /*1d50*/  @P0 PRMT R7, RZ, 0x7610, R7 ;  /* 0x00007610ff070816 */ /* 0x000fce0000000007 */
.L_x_11116:
[----:B------:R-:W-:Y:S05]  /*1d60*/  BSYNC.RECONVERGENT B1 ;  /* 0x0000000000017941 */ /* 0x000fea0003800200 */
.L_x_11115:
[----:B------:R-:W-:Y:S04]  /*1d70*/  BSSY.RECONVERGENT B1, `(.L_x_11117) ;  /* 0x0000005000017945 */ /* 0x000fe80003800200 */
[----:B------:R-:W-:Y:S05]  /*1d80*/  @!P3 BRA `(.L_x_11118) ;  /* 0x00000000000cb947 */ /* 0x000fea0003800000 */
[----:B------:R-:W-:Y:S02]  /*1d90*/  ISETP.NE.AND P0, PT, R15, -0x1, PT ;  /* 0xffffffff0f00780c */ /* 0x000fe40003f05270 */
[----:B------:R-:W-:-:S11]  /*1da0*/  PRMT R8, R19, 0x7610, R8 ;  /* 0x0000761013087816 */ /* 0x000fd60000000008 */
[----:B------:R-:W-:-:S07]  /*1db0*/  @P0 PRMT R8, RZ, 0x7610, R8 ;  /* 0x00007610ff080816 */ /* 0x000fce0000000008 */
.L_x_11118:
[----:B------:R-:W-:Y:S05]  /*1dc0*/  BSYNC.RECONVERGENT B1 ;  /* 0x0000000000017941 */ /* 0x000fea0003800200 */
.L_x_11117:
[----:B------:R-:W-:Y:S04]  /*1dd0*/  BSSY.RECONVERGENT B1, `(.L_x_11119) ;  /* 0x0000005000017945 */ /* 0x000fe80003800200 */
[----:B------:R-:W-:Y:S05]  /*1de0*/  @!P4 BRA `(.L_x_11120) ;  /* 0x00000000000cc947 */ /* 0x000fea0003800000 */
[----:B------:R-:W-:Y:S02]  /*1df0*/  ISETP.NE.AND P0, PT, R16, -0x1, PT ;  /* 0xffffffff1000780c */ /* 0x000fe40003f05270 */
[----:B------:R-:W-:-:S11]  /*1e00*/  PRMT R9, R19, 0x7610, R9 ;  /* 0x0000761013097816 */ /* 0x000fd60000000009 */
[----:B------:R-:W-:-:S07]  /*1e10*/  @P0 PRMT R9, RZ, 0x7610, R9 ;  /* 0x00007610ff090816 */ /* 0x000fce0000000009 */
.L_x_11120:
[----:B------:R-:W-:Y:S05]  /*1e20*/  BSYNC.RECONVERGENT B1 ;  /* 0x0000000000017941 */ /* 0x000fea0003800200 */
.L_x_11119:
[----:B------:R-:W-:Y:S02]  /*1e30*/  PRMT R15, R9, 0x7610, R15 ;  /* 0x00007610090f7816 */ /* 0x000fe4000000000f */
[----:B------:R-:W-:Y:S02]  /*1e40*/  PRMT R16, R8, 0x7610, R16 ;  /* 0x0000761008107816 */ /* 0x000fe40000000010 */
[----:B------:R-:W-:Y:S02]  /*1e50*/  PRMT R13, R7, 0x7610, R13 ;  /* 0x00007610070d7816 */ /* 0x000fe4000000000d */
[----:B------:R-:W-:Y:S02]  /*1e60*/  PRMT R14, R6, 0x7610, R14 ;  /* 0x00007610060e7816 */ /* 0x000fe4000000000e */
[----:B------:R-:W-:Y:S02]  /*1e70*/  PRMT R11, R5, 0x7610, R11 ;  /* 0x00007610050b7816 */ /* 0x000fe4000000000b */
[----:B------:R-:W-:Y:S01]  /*1e80*/  PRMT R12, R4, 0x7610, R12 ;  /* 0x00007610040c7816 */ /* 0x000fe2000000000c */
[----:B------:R-:W-:Y:S06]  /*1e90*/  @!P5 BRA `(.L_x_11121) ;  /* 0x000000080028d947 */ /* 0x000fec0003800000 */
[----:B------:R-:W-:Y:S02]  /*1ea0*/  ISETP.NE.AND P0, PT, R17, -0x1, PT ;  /* 0xffffffff1100780c */ /* 0x000fe40003f05270 */
[----:B------:R-:W-:Y:S02]  /*1eb0*/  PRMT R18, R19, 0x7610, R18 ;  /* 0x0000761013127816 */ /* 0x000fe40000000012 */
[----:B------:R-:W-:Y:S02]  /*1ec0*/  PRMT R15, R9, 0x7610, R15 ;  /* 0x00007610090f7816 */ /* 0x000fe4000000000f */
[----:B------:R-:W-:Y:S02]  /*1ed0*/  PRMT R16, R8, 0x7610, R16 ;  /* 0x0000761008107816 */ /* 0x000fe40000000010 */
[----:B------:R-:W-:Y:S02]  /*1ee0*/  PRMT R13, R7, 0x7610, R13 ;  /* 0x00007610070d7816 */ /* 0x000fe4000000000d */
[----:B------:R-:W-:-:S02]  /*1ef0*/  PRMT R14, R6, 0x7610, R14 ;  /* 0x00007610060e7816 */ /* 0x000fc4000000000e */
[----:B------:R-:W-:Y:S02]  /*1f00*/  PRMT R11, R5, 0x7610, R11 ;  /* 0x00007610050b7816 */ /* 0x000fe4000000000b */
[----:B------:R-:W-:Y:S01]  /*1f10*/  PRMT R12, R4, 0x7610, R12 ;  /* 0x00007610040c7816 */ /* 0x000fe2000000000c */
[----:B------:R-:W-:Y:S06]  /*1f20*/  @!P0 BRA `(.L_x_11121) ;  /* 0x0000000800048947 */ /* 0x000fec0003800000 */
[----:B------:R-:W-:Y:S02]  /*1f30*/  PRMT R15, R9, 0x7610, R15 ;  /* 0x00007610090f7816 */ /* 0x000fe4000000000f */
[----:B------:R-:W-:Y:S02]  /*1f40*/  PRMT R16, R8, 0x7610, R16 ;  /* 0x0000761008107816 */ /* 0x000fe40000000010 */
[----:B------:R-:W-:Y:S02]  /*1f50*/  PRMT R13, R7, 0x7610, R13 ;  /* 0x00007610070d7816 */ /* 0x000fe4000000000d */
[----:B------:R-:W-:Y:S02]  /*1f60*/  PRMT R14, R6, 0x7610, R14 ;  /* 0x00007610060e7816 */ /* 0x000fe4000000000e */
[----:B------:R-:W-:Y:S02]  /*1f70*/  PRMT R11, R5, 0x7610, R11 ;  /* 0x00007610050b7816 */ /* 0x000fe4000000000b */
[----:B------:R-:W-:-:S02]  /*1f80*/  PRMT R12, R4, 0x7610, R12 ;  /* 0x00007610040c7816 */ /* 0x000fc4000000000c */
[----:B------:R-:W-:Y:S01]  /*1f90*/  PRMT R18, RZ, 0x7610, R18 ;  /* 0x00007610ff127816 */ /* 0x000fe20000000012 */
[----:B------:R-:W-:Y:S06]  /*1fa0*/  BRA `(.L_x_11121) ;  /* 0x0000000400e47947 */ /* 0x000fec0003800000 */
.L_x_11106:
        /* <DEDUP_REMOVED lines=10> */
[----:B------:R-:W-:Y:S02]  /*2050*/  IMAD.MOV.U32 R3, RZ, RZ, 0x1 ;  /* 0x00000001ff037424 */ /* 0x000fe400078e00ff */
[----:B------:R-:W-:-:S07]  /*2060*/  IMAD.U32 R11, RZ, RZ, UR5 ;  /* 0x00000005ff0b7e24 */ /* 0x000fce000f8e00ff */
.L_x_11122:
        /* <DEDUP_REMOVED lines=12> */
[----:B------:R-:W-:Y:S02]  /*2130*/  IMAD.MOV.U32 R12, RZ, RZ, 0x1 ;  /* 0x00000001ff0c7424 */ /* 0x000fe400078e00ff */
[----:B------:R-:W-:-:S07]  /*2140*/  IMAD.U32 R11, RZ, RZ, UR5 ;  /* 0x00000005ff0b7e24 */ /* 0x000fce000f8e00ff */
.L_x_11123:
        /* <DEDUP_REMOVED lines=14> */
.L_x_11124:
        /* <DEDUP_REMOVED lines=14> */
.L_x_11125:
        /* <DEDUP_REMOVED lines=14> */
.L_x_11126:
        /* <DEDUP_REMOVED lines=14> */
.L_x_11127:
        /* <DEDUP_REMOVED lines=14> */
.L_x_11128:
        /* <DEDUP_REMOVED lines=12> */
[----:B------:R-:W-:-:S07]  /*2670*/  IMAD.MOV.U32 R18, RZ, RZ, 0x1 ;  /* 0x00000001ff127424 */ /* 0x000fce00078e00ff */
.L_x_11129:
        /* <DEDUP_REMOVED lines=12> */
.L_x_11121:
[----:B------:R-:W-:Y:S05]  /*2740*/  BSYNC.RECONVERGENT B0 ;  /* 0x0000000000007941 */ /* 0x000fea0003800200 */
.L_x_11105:
[----:B------:R-:W0:Y:S01]  /*2750*/  LDC.64 R4, c[0x0][0x398] ;  /* 0x0000e600ff047b82 */ /* 0x000e220000000a00 */
[----:B------:R-:W-:Y:S02]  /*2760*/  PRMT R3, R3, 0x5410, R12 ;  /* 0x0000541003037816 */ /* 0x000fe4000000000c */
[----:B------:R-:W-:Y:S02]  /*2770*/  PRMT R11, R11, 0x5410, R14 ;  /* 0x000054100b0b7816 */ /* 0x000fe4000000000e */
[----:B------:R-:W-:Y:S02]  /*2780*/  PRMT R13, R13, 0x5410, R16 ;  /* 0x000054100d0d7816 */ /* 0x000fe40000000010 */
[----:B------:R-:W-:Y:S01]  /*2790*/  PRMT R15, R15, 0x5410, R18 ;  /* 0x000054100f0f7816 */ /* 0x000fe20000000012 */
[----:B0-----:R-:W-:-:S04]  /*27a0*/  IMAD.WIDE.U32 R4, R0, 0x2, R4 ;  /* 0x0000000200047825 */ /* 0x001fc800078e0004 */
[----:B------:R-:W-:-:S05]  /*27b0*/  IMAD.WIDE.U32 R4, R2, 0x4, R4 ;  /* 0x0000000402047825 */ /* 0x000fca00078e0004 */
[----:B------:R-:W-:Y:S04]  /*27c0*/  STG.E desc[UR6][R4.64], R3 ;  /* 0x0000000304007986 */ /* 0x000fe8000c101906 */
[----:B------:R-:W-:Y:S04]  /*27d0*/  STG.E desc[UR6][R4.64+0x200], R11 ;  /* 0x0002000b04007986 */ /* 0x000fe8000c101906 */
[----:B------:R-:W-:Y:S04]  /*27e0*/  STG.E desc[UR6][R4.64+0x400], R13 ;  /* 0x0004000d04007986 */ /* 0x000fe8000c101906 */
[----:B------:R-:W-:Y:S01]  /*27f0*/  STG.E desc[UR6][R4.64+0x600], R15 ;  /* 0x0006000f04007986 */ /* 0x000fe2000c101906 */
[----:B------:R-:W-:Y:S05]  /*2800*/  EXIT ;  /* 0x000000000000794d */ /* 0x000fea0003800000 */
.L_x_11130:
        /* <DEDUP_REMOVED lines=15> */
.L_x_60818:


//--------------------- .text._ZN2at6native29vectorized_elementwise_kernelILi4EZNS0_50_GLOBAL__N__2680c7bb_12_PowKernel_cu_7dd49032_317029pow_tensor_scalar_kernel_implIssEEvRNS_18TensorIteratorBaseET0_EUlsE2_St5arrayIPcLm2EEEEviS6_T1_ --------------------------
	.section	.text._ZN2at6native29vectorized_elementwise_kernelILi4EZNS0_50_GLOBAL__N__2680c7bb_12_PowKernel_cu_7dd49032_317029pow_tensor_scalar_kernel_implIssEEvRNS_18TensorIteratorBaseET0_EUlsE2_St5arrayIPcLm2EEEEviS6_T1_,"ax",@progbits
	.align	128
        .global         _ZN2at6native29vectorized_elementwise_kernelILi4EZNS0_50_GLOBAL__N__2680c7bb_12_PowKernel_cu_7dd49032_317029pow_tensor_scalar_kernel_implIssEEvRNS_18TensorIteratorBaseET0_EUlsE2_St5arrayIPcLm2EEEEviS6_T1_
        .type           _ZN2at6native29vectorized_elementwise_kernelILi4EZNS0_50_GLOBAL__N__2680c7bb_12_PowKernel_cu_7dd49032_317029pow_tensor_scalar_kernel_implIssEEvRNS_18TensorIteratorBaseET0_EUlsE2_St5arrayIPcLm2EEEEviS6_T1_,@function
        .size           _ZN2at6native29vectorized_elementwise_kernelILi4EZNS0_50_GLOBAL__N__2680c7bb_12_PowKernel_cu_7dd49032_317029pow_tensor_scalar_kernel_implIssEEvRNS_18TensorIteratorBaseET0_EUlsE2_St5arrayIPcLm2EEEEviS6_T1_,(.L_x_60819 - _ZN2at6native29vectorized_elementwise_kernelILi4EZNS0_50_GLOBAL__N__2680c7bb_12_PowKernel_cu_7dd49032_317029pow_tensor_scalar_kernel_implIssEEvRNS_18TensorIteratorBaseET0_EUlsE2_St5arrayIPcLm2EEEEviS6_T1_)
        .other          _ZN2at6native29vectorized_elementwise_kernelILi4EZNS0_50_GLOBAL__N__2680c7bb_12_PowKernel_cu_7dd49032_317029pow_tensor_scalar_kernel_implIssEEvRNS_18TensorIteratorBaseET0_EUlsE2_St5arrayIPcLm2EEEEviS6_T1_,@"STO_CUDA_ENTRY STV_DEFAULT"
_ZN2at6native29vectorized_elementwise_kernelILi4EZNS0_50_GLOBAL__N__2680c7bb_12_PowKernel_cu_7dd49032_317029pow_tensor_scalar_kernel_implIssEEvRNS_18TensorIteratorBaseET0_EUlsE2_St5arrayIPcLm2EEEEviS6_T1_:
.text._ZN2at6native29vectorized_elementwise_kernelILi4EZNS0_50_GLOBAL__N__2680c7bb_12_PowKernel_cu_7dd49032_317029pow_tensor_scalar_kernel_implIssEEvRNS_18TensorIteratorBaseET0_EUlsE2_St5arrayIPcLm2EEEEviS6_T1_:
        /* <DEDUP_REMOVED lines=99> */
.L_x_11135:
[----:B------:R-:W-:Y:S05]  /*0630*/  BSYNC.RECONVERGENT B1 ;  /* 0x0000000000017941 */ /* 0x000fea0003800200 */
.L_x_11134:
        /* <DEDUP_REMOVED lines=10> */
.L_x_11137:
[----:B------:R-:W-:Y:S05]  /*06e0*/  BSYNC.RECONVERGENT B1 ;  /* 0x0000000000017941 */ /* 0x000fea0003800200 */
.L_x_11136:
        /* <DEDUP_REMOVED lines=9> */
.L_x_11139:
[----:B------:R-:W-:Y:S05]  /*0780*/  BSYNC.RECONVERGENT B1 ;  /* 0x0000000000017941 */ /* 0x000fea0003800200 */
.L_x_11138:
        /* <DEDUP_REMOVED lines=9> */
.L_x_11141:
[----:B------:R-:W-:Y:S05]  /*0820*/  BSYNC.RECONVERGENT B1 ;  /* 0x0000000000017941 */ /* 0x000fea0003800200 */
.L_x_11140:
        /* <DEDUP_REMOVED lines=9> */
.L_x_11143:
[----:B------:R-:W-:Y:S05]  /*08c0*/  BSYNC.RECONVERGENT B1 ;  /* 0x0000000000017941 */ /* 0x000fea0003800200 */
.L_x_11142:
        /* <DEDUP_REMOVED lines=9> */
.L_x_11145:
[----:B------:R-:W-:Y:S05]  /*0960*/  BSYNC.RECONVERGENT B1 ;  /* 0x0000000000017941 */ /* 0x000fea0003800200 */
.L_x_11144:
        /* <DEDUP_REMOVED lines=9> */
.L_x_11147:
[----:B------:R-:W-:Y:S05]  /*0a00*/  BSYNC.RECONVERGENT B1 ;  /* 0x0000000000017941 */ /* 0x000fea0003800200 */
.L_x_11146:
        /* <DEDUP_REMOVED lines=10> */
.L_x_11133:
        /* <DEDUP_REMOVED lines=28> */
.L_x_11151:
        /* <DEDUP_REMOVED lines=12> */
.L_x_11150:
[----:B------:R-:W-:Y:S05]  /*0d30*/  BSYNC.RECONVERGENT B1 ;  /* 0x0000000000017941 */ /* 0x000fea0003800200 */
.L_x_11149:
[----:B------:R-:W-:Y:S01]  /*0d40*/  BSSY.RECONVERGENT B1, `(.L_x_11152) ;  /* 0x0000011000017945 */ /* 0x000fe20003800200 */
[----:B------:R-:W-:-:S03]  /*0d50*/  ISETP.GE.U32.AND P6, PT, R11, R16, PT ;  /* 0x000000100b00720c */ /* 0x000fc60003fc6070 */
[----:B------:R-:W-:Y:S10]  /*0d60*/  @P0 BRA `(.L_x_11153) ;  /* 0x0000000000380947 */ /* 0x000ff40003800000 */
[----:B------:R-:W-:Y:S02]  /*0d70*/  IMAD.MOV.U32 R8, RZ, RZ, 0x1 ;  /* 0x00000001ff087424 */ /* 0x000fe400078e00ff */
[----:B------:R-:W-:-:S07]  /*0d80*/  IMAD.U32 R10, RZ, RZ, UR5 ;  /* 0x00000005ff0a7e24 */ /* 0x000fce000f8e00ff */
.L_x_11154:
        /* <DEDUP_REMOVED lines=12> */
.L_x_11153:
[----:B------:R-:W-:Y:S05]  /*0e50*/  BSYNC.RECONVERGENT B1 ;  /* 0x0000000000017941 */ /* 0x000fea0003800200 */
.L_x_11152:
[----:B------:R-:W-:Y:S04]  /*0e60*/  BSSY.RECONVERGENT B1, `(.L_x_11155) ;  /* 0x0000010000017945 */ /* 0x000fe80003800200 */
[----:B------:R-:W-:Y:S05]  /*0e70*/  @P1 BRA `(.L_x_11156) ;  /* 0x0000000000381947 */ /* 0x000fea0003800000 */
[----:B------:R-:W-:Y:S02]  /*0e80*/  IMAD.MOV.U32 R3, RZ, RZ, 0x1 ;  /* 0x00000001ff037424 */ /* 0x000fe400078e00ff */
[----:B------:R-:W-:-:S07]  /*0e90*/  IMAD.U32 R10, RZ, RZ, UR5 ;  /* 0x00000005ff0a7e24 */ /* 0x000fce000f8e00ff */
.L_x_11157:
        /* <DEDUP_REMOVED lines=12> */
.L_x_11156:
[----:B------:R-:W-:Y:S05]  /*0f60*/  BSYNC.RECONVERGENT B1 ;  /* 0x0000000000017941 */ /* 0x000fea0003800200 */
.L_x_11155:
[----:B------:R-:W-:Y:S04]  /*0f70*/  BSSY.RECONVERGENT B1, `(.L_x_11158) ;  /* 0x0000010000017945 */ /* 0x000fe80003800200 */
[----:B------:R-:W-:Y:S05]  /*0f80*/  @P2 BRA `(.L_x_11159) ;  /* 0x0000000000382947 */ /* 0x000fea0003800000 */
[----:B------:R-:W-:Y:S02]  /*0f90*/  IMAD.MOV.U32 R4, RZ, RZ, 0x1 ;  /* 0x00000001ff047424 */ /* 0x000fe400078e00ff */
[----:B------:R-:W-:-:S07]  /*0fa0*/  IMAD.U32 R10, RZ, RZ, UR5 ;  /* 0x00000005ff0a7e24 */ /* 0x000fce000f8e00ff */
.L_x_11160:
        /* <DEDUP_REMOVED lines=12> */
.L_x_11159:
[----:B------:R-:W-:Y:S05]  /*1070*/  BSYNC.RECONVERGENT B1 ;  /* 0x0000000000017941 */ /* 0x000fea0003800200 */
.L_x_11158:
[----:B------:R-:W-:Y:S04]  /*1080*/  BSSY.RECONVERGENT B1, `(.L_x_11161) ;  /* 0x0000010000017945 */ /* 0x000fe80003800200 */
[----:B------:R-:W-:Y:S05]  /*1090*/  @P3 BRA `(.L_x_11162) ;  /* 0x0000000000383947 */ /* 0x000fea0003800000 */
[----:B------:R-:W-:Y:S02]  /*10a0*/  IMAD.MOV.U32 R5, RZ, RZ, 0x1 ;  /* 0x00000001ff057424 */ /* 0x000fe400078e00ff */
[----:B------:R-:W-:-:S07]  /*10b0*/  IMAD.U32 R10, RZ, RZ, UR5 ;  /* 0x00000005ff0a7e24 */ /* 0x000fce000f8e00ff */
.L_x_11163:
        /* <DEDUP_REMOVED lines=12> */
.L_x_11162:
[----:B------:R-:W-:Y:S05]  /*1180*/  BSYNC.RECONVERGENT B1 ;  /* 0x0000000000017941 */ /* 0x000fea0003800200 */
.L_x_11161:
[----:B------:R-:W-:Y:S04]  /*1190*/  BSSY.RECONVERGENT B1, `(.L_x_11164) ;  /* 0x0000010000017945 */ /* 0x000fe80003800200 */
[----:B------:R-:W-:Y:S05]  /*11a0*/  @P4 BRA `(.L_x_11165) ;  /* 0x0000000000384947 */ /* 0x000fea0003800000 */
[----:B------:R-:W-:Y:S02]  /*11b0*/  IMAD.MOV.U32 R6, RZ, RZ, 0x1 ;  /* 0x00000001ff067424 */ /* 0x000fe400078e00ff */
[----:B------:R-:W-:-:S07]  /*11c0*/  IMAD.U32 R10, RZ, RZ, UR5 ;  /* 0x00000005ff0a7e24 */ /* 0x000fce000f8e00ff */
.L_x_11166:
        /* <DEDUP_REMOVED lines=12> */
.L_x_11165:
[----:B------:R-:W-:Y:S05]  /*1290*/  BSYNC.RECONVERGENT B1 ;  /* 0x0000000000017941 */ /* 0x000fea0003800200 */
.L_x_11164:
[----:B------:R-:W-:Y:S04]  /*12a0*/  BSSY.RECONVERGENT B1, `(.L_x_11167) ;  /* 0x0000010000017945 */ /* 0x000fe80003800200 */
[----:B------:R-:W-:Y:S05]  /*12b0*/  @P5 BRA `(.L_x_11168) ;  /* 0x0000000000385947 */ /* 0x000fea0003800000 */
[----:B------:R-:W-:Y:S02]  /*12c0*/  IMAD.MOV.U32 R7, RZ, RZ, 0x1 ;  /* 0x00000001ff077424 */ /* 0x000fe400078e00ff */
[----:B------:R-:W-:-:S07]  /*12d0*/  IMAD.U32 R10, RZ, RZ, UR5 ;  /* 0x00000005ff0a7e24 */ /* 0x000fce000f8e00ff */
.L_x_11169:
        /* <DEDUP_REMOVED lines=12> */
.L_x_11168:
[----:B------:R-:W-:Y:S05]  /*13a0*/  BSYNC.RECONVERGENT B1 ;  /* 0x0000000000017941 */ /* 0x000fea0003800200 */
.L_x_11167:
[----:B------:R-:W-:Y:S05]  /*13b0*/  @P6 BRA `(.L_x_11148) ;  /* 0x0000000000346947 */ /* 0x000fea0003800000 */
[----:B------:R-:W-:-:S07]  /*13c0*/  IMAD.MOV.U32 R2, RZ, RZ, 0x1 ;  /* 0x00000001ff027424 */ /* 0x000fce00078e00ff */
.L_x_11170:
        /* <DEDUP_REMOVED lines=12> */
.L_x_11148:
[----:B------:R-:W-:Y:S05]  /*1490*/  BSYNC.RECONVERGENT B0 ;  /* 0x0000000000007941 */ /* 0x000fea0003800200 */
.L_x_11132:
        /* <DEDUP_REMOVED lines=16> */
.L_x_11173:
[----:B------:R-:W-:-:S13]  /*15a0*/  ISETP.GE.U32.AND P0, PT, R19, R16, PT ;  /* 0x000000101300720c */ /* 0x000fda0003f06070 */
[----:B------:R-:W-:Y:S05]  /*15b0*/  @P0 BRA `(.L_x_11175) ;  /* 0x0000000000300947 */ /* 0x000fea0003800000 */
[----:B0-----:R-:W0:Y:S01]  /*15c0*/  LDC.64 R8, c[0x0][0x398] ;  /* 0x0000e600ff087b82 */ /* 0x001e220000000a00 */
[----:B------:R-:W-:Y:S02]  /*15d0*/  IMAD.IADD R11, R0, 0x1, R19 ;  /* 0x00000001000b7824 */ /* 0x000fe400078e0213 */
[----:B------:R-:W-:Y:S02]  /*15e0*/  VIADD R19, R19, 0x80 ;  /* 0x0000008013137836 */ /* 0x000fe40000000000 */
[----:B0-----:R-:W-:-:S05]  /*15f0*/  IMAD.WIDE.U32 R8, R11, 0x2, R8 ;  /* 0x000000020b087825 */ /* 0x001fca00078e0008 */
[----:B------:R1:W-:Y:S02]  /*1600*/  STG.E.U16 desc[UR6][R8.64], R3 ;  /* 0x0000000308007986 */ /* 0x0003e4000c101506 */
.L_x_11174:
[----:B------:R-:W-:-:S13]  /*1610*/  ISETP.GE.U32.AND P0, PT, R19, R16, PT ;  /* 0x000000101300720c */ /* 0x000fda0003f06070 */
[----:B------:R-:W-:Y:S05]  /*1620*/  @P0 BRA `(.L_x_11176) ;  /* 0x0000000000300947 */ /* 0x000fea0003800000 */
[----:B01----:R-:W0:Y:S01]  /*1630*/  LDC.64 R8, c[0x0][0x398] ;  /* 0x0000e600ff087b82 */ /* 0x003e220000000a00 */
[----:B------:R-:W-:Y:S02]  /*1640*/  IMAD.IADD R3, R0, 0x1, R19 ;  /* 0x0000000100037824 */ /* 0x000fe400078e0213 */
[----:B------:R-:W-:Y:S02]  /*1650*/  VIADD R19, R19, 0x80 ;  /* 0x0000008013137836 */ /* 0x000fe40000000000 */
[----:B0-----:R-:W-:-:S05]  /*1660*/  IMAD.WIDE.U32 R8, R3, 0x2, R8 ;  /* 0x0000000203087825 */ /* 0x001fca00078e0008 */
[----:B------:R1:W-:Y:S02]  /*1670*/  STG.E.U16 desc[UR6][R8.64], R4 ;  /* 0x0000000408007986 */ /* 0x0003e4000c101506 */
.L_x_11175:
[----:B------:R-:W-:-:S13]  /*1680*/  ISETP.GE.U32.AND P0, PT, R19, R16, PT ;  /* 0x000000101300720c */ /* 0x000fda0003f06070 */
[----:B------:R-:W-:Y:S05]  /*1690*/  @P0 BRA `(.L_x_11177) ;  /* 0x0000000000340947 */ /* 0x000fea0003800000 */
[----:B01----:R-:W0:Y:S01]  /*16a0*/  LDC.64 R8, c[0x0][0x398] ;  /* 0x0000e600ff087b82 */ /* 0x003e220000000a00 */
[----:B------:R-:W-:Y:S02]  /*16b0*/  IMAD.IADD R3, R0, 0x1, R19 ;  /* 0x0000000100037824 */ /* 0x000fe400078e0213 */
[----:B------:R-:W-:Y:S02]  /*16c0*/  VIADD R19, R19, 0x80 ;  /* 0x0000008013137836 */ /* 0x000fe40000000000 */
[----:B0-----:R-:W-:-:S05]  /*16d0*/  IMAD.WIDE.U32 R8, R3, 0x2, R8 ;  /* 0x0000000203087825 */ /* 0x001fca00078e0008 */
[----:B------:R2:W-:Y:S02]  /*16e0*/  STG.E.U16 desc[UR6][R8.64], R5 ;  /* 0x0000000508007986 */ /* 0x0005e4000c101506 */
.L_x_11176:
        /* <DEDUP_REMOVED lines=8> */
.L_x_11177:
[----:B------:R-:W-:Y:S05]  /*1770*/  BSYNC.RELIABLE B1 ;  /* 0x0000000000017941 */ /* 0x000fea0003800100 */
.L_x_11172:
[----:B------:R-:W-:-:S13]  /*1780*/  ISETP.GE.U32.AND P0, PT, R19, R16, PT ;  /* 0x000000101300720c */ /* 0x000fda0003f06070 */
[----:B-12---:R-:W1:Y:S01]  /*1790*/  @!P0 LDC.64 R4, c[0x0][0x398] ;  /* 0x0000e600ff048b82 */ /* 0x006e620000000a00 */
[----:B------:R-:W-:Y:S02]  /*17a0*/  @!P0 IMAD.IADD R3, R0, 0x1, R19 ;  /* 0x0000000100038824 */ /* 0x000fe400078e0213 */
[----:B------:R-:W-:Y:S02]  /*17b0*/  @!P0 VIADD R19, R19, 0x80 ;  /* 0x0000008013138836 */ /* 0x000fe40000000000 */
[----:B-1----:R-:W-:-:S05]  /*17c0*/  @!P0 IMAD.WIDE.U32 R4, R3, 0x2, R4 ;  /* 0x0000000203048825 */ /* 0x002fca00078e0004 */
[----:B------:R3:W-:Y:S02]  /*17d0*/  @!P0 STG.E.U16 desc[UR6][R4.64], R7 ;  /* 0x0000000704008986 */ /* 0x0007e4000c101506 */
.L_x_11178:
[----:B------:R-:W-:Y:S05]  /*17e0*/  BSYNC.RECONVERGENT B0 ;  /* 0x0000000000007941 */ /* 0x000fea0003800200 */
.L_x_11171:
        /* <DEDUP_REMOVED lines=8> */
.L_x_11131:
[----:B------:R-:W0:Y:S01]  /*1870*/  S2R R2, SR_TID.X ;  /* 0x0000000000027919 */ /* 0x000e220000002100 */
[----:B------:R-:W1:Y:S01]  /*1880*/  LDC.64 R4, c[0x0][0x3a0] ;  /* 0x0000e800ff047b82 */ /* 0x000e620000000a00 */
[----:B------:R-:W2:Y:S01]  /*1890*/  LDCU.U16 UR4, c[0x0][0x388] ;  /* 0x00007100ff0477ac */ /* 0x000ea20008000400 */
[----:B-1----:R-:W-:-:S04]  /*18a0*/  IMAD.WIDE.U32 R4, R0, 0x2, R4 ;  /* 0x0000000200047825 */ /* 0x002fc800078e0004 */
[----:B0-----:R-:W-:-:S05]  /*18b0*/  IMAD.WIDE.U32 R6, R2, 0x8, R4 ;  /* 0x0000000802067825 */ /* 0x001fca00078e0004 */
[----:B------:R-:W3:Y:S04]  /*18c0*/  LDG.E.64 R4, desc[UR6][R6.64] ;  /* 0x0000000606047981 */ /* 0x000ee8000c1e1b00 */
[----:B------:R-:W4:Y:S01]  /*18d0*/  LDG.E.64 R8, desc[UR6][R6.64+0x400] ;  /* 0x0004000606087981 */ /* 0x000f22000c1e1b00 */
[----:B--2---:R-:W-:Y:S01]  /*18e0*/  UPRMT UR4, UR4, 0x9910, URZ ;  /* 0x0000991004047896 */ /* 0x004fe200080000ff */
[----:B------:R-:W-:Y:S01]  /*18f0*/  LOP3.LUT R3, R17, 0x1, RZ, 0xc0, !PT ;  /* 0x0000000111037812 */ /* 0x000fe200078ec0ff */
[----:B------:R-:W-:Y:S01]  /*1900*/  IMAD.MOV.U32 R20, RZ, RZ, 0xffff ;  /* 0x0000ffffff147424 */ /* 0x000fe200078e00ff */
[----:B------:R-:W-:Y:S01]  /*1910*/  BSSY.RECONVERGENT B0, `(.L_x_11179) ;  /* 0x00000e1000007945 */ /* 0x000fe20003800200 */
[----:B------:R-:W-:Y:S01]  /*1920*/  UISETP.GT.AND UP0, UPT, UR4, -0x1, UPT ;  /* 0xffffffff0400788c */ /* 0x000fe2000bf04270 */
[----:B------:R-:W-:-:S04]  /*1930*/  ISETP.NE.U32.AND P0, PT, R3, 0x1, PT ;  /* 0x000000010300780c */ /* 0x000fc80003f05070 */
[----:B------:R-:W-:Y:S02]  /*1940*/  SEL R20, R20, 0x1, !P0 ;  /* 0x0000000114147807 */ /* 0x000fe40004000000 */
[C---:B---3--:R-:W-:Y:S02]  /*1950*/  PRMT R19, R4.reuse, 0x7610, R19 ;  /* 0x0000761004137816 */ /* 0x048fe40000000013 */
[----:B------:R-:W-:Y:S02]  /*1960*/  PRMT R16, R4, 0x7632, R16 ;  /* 0x0000763204107816 */ /* 0x000fe40000000010 */
[C---:B----4-:R-:W-:Y:S02]  /*1970*/  PRMT R6, R8.reuse, 0x7610, R6 ;  /* 0x0000761008067816 */ /* 0x050fe40000000006 */
[----:B------:R-:W-:Y:S02]  /*1980*/  PRMT R7, R8, 0x7632, R7 ;  /* 0x0000763208077816 */ /* 0x000fe40000000007 */
[----:B------:R-:W-:-:S02]  /*1990*/  PRMT R4, R5, 0x7610, R4 ;  /* 0x0000761005047816 */ /* 0x000fc40000000004 */
[----:B------:R-:W-:Y:S02]  /*19a0*/  PRMT R8, R9, 0x7610, R8 ;  /* 0x0000761009087816 */ /* 0x000fe40000000008 */
[----:B------:R-:W-:Y:S02]  /*19b0*/  PRMT R5, R5, 0x7632, R5 ;  /* 0x0000763205057816 */ /* 0x000fe40000000005 */
[----:B------:R-:W-:Y:S01]  /*19c0*/  PRMT R9, R9, 0x7632, R9 ;  /* 0x0000763209097816 */ /* 0x000fe20000000009 */
[----:B------:R-:W-:Y:S06]  /*19d0*/  BRA.U UP0, `(.L_x_11180) ;  /* 0x00000005006c7547 */ /* 0x000fec000b800000 */
[C---:B------:R-:W-:Y:S01]  /*19e0*/  PRMT R10, R19.reuse, 0x9910, RZ ;  /* 0x00009910130a7816 */ /* 0x040fe200000000ff */
        /* <DEDUP_REMOVED lines=9> */
.L_x_11182:
[----:B------:R-:W-:Y:S05]  /*1a80*/  BSYNC.RECONVERGENT B1 ;  /* 0x0000000000017941 */ /* 0x000fea0003800200 */
.L_x_11181:
        /* <DEDUP_REMOVED lines=25> */
.L_x_11184:
[----:B------:R-:W-:Y:S05]  /*1c20*/  BSYNC.RECONVERGENT B1 ;  /* 0x0000000000017941 */ /* 0x000fea0003800200 */
.L_x_11183:
[----:B------:R-:W-:Y:S04]  /*1c30*/  BSSY.RECONVERGENT B1, `(.L_x_11185) ;  /* 0x0000005000017945 */ /* 0x000fe80003800200 */
[----:B------:R-:W-:Y:S05]  /*1c40*/  @!P0 BRA `(.L_x_11186) ;  /* 0x00000000000c8947 */ /* 0x000fea0003800000 */
[----:B------:R-:W-:Y:S02]  /*1c50*/  ISETP.NE.AND P0, PT, R11, -0x1, PT ;  /* 0xffffffff0b00780c */ /* 0x000fe40003f05270 */
[----:B------:R-:W-:-:S11]  /*1c60*/  PRMT R4, R20, 0x7610, R4 ;  /* 0x0000761014047816 */ /* 0x000fd60000000004 */
[----:B------:R-:W-:-:S07]  /*1c70*/  @P0 PRMT R4, RZ, 0x7610, R4 ;  /* 0x00007610ff040816 */ /* 0x000fce0000000004 */
.L_x_11186:
[----:B------:R-:W-:Y:S05]  /*1c80*/  BSYNC.RECONVERGENT B1 ;  /* 0x0000000000017941 */ /* 0x000fea0003800200 */
.L_x_11185:
[----:B------:R-:W-:Y:S04]  /*1c90*/  BSSY.RECONVERGENT B1, `(.L_x_11187) ;  /* 0x0000005000017945 */ /* 0x000fe80003800200 */
[----:B------:R-:W-:Y:S05]  /*1ca0*/  @!P1 BRA `(.L_x_11188) ;  /* 0x00000000000c9947 */ /* 0x000fea0003800000 */
[----:B------:R-:W-:Y:S02]  /*1cb0*/  ISETP.NE.AND P0, PT, R12, -0x1, PT ;  /* 0xffffffff0c00780c */ /* 0x000fe40003f05270 */
[----:B------:R-:W-:-:S11]  /*1cc0*/  PRMT R5, R20, 0x7610, R5 ;  /* 0x0000761014057816 */ /* 0x000fd60000000005 */
[----:B------:R-:W-:-:S07]  /*1cd0*/  @P0 PRMT R5, RZ, 0x7610, R5 ;  /* 0x00007610ff050816 */ /* 0x000fce0000000005 */
.L_x_11188:
[----:B------:R-:W-:Y:S05]  /*1ce0*/  BSYNC.RECONVERGENT B1 ;  /* 0x0000000000017941 */ /* 0x000fea0003800200 */
.L_x_11187:
[----:B------:R-:W-:Y:S04]  /*1cf0*/  BSSY.RECONVERGENT B1, `(.L_x_11189) ;  /* 0x0000005000017945 */ /* 0x000fe80003800200 */
[----:B------:R-:W-:Y:S05]  /*1d00*/  @!P2 BRA `(.L_x_11190) ;  /* 0x00000000000ca947 */ /* 0x000fea0003800000 */
[----:B------:R-:W-:Y:S02]  /*1d10*/  ISETP.NE.AND P0, PT, R13, -0x1, PT ;  /* 0xffffffff0d00780c */ /* 0x000fe40003f05270 */
[----:B------:R-:W-:-:S11]  /*1d20*/  PRMT R6, R20, 0x7610, R6 ;  /* 0x0000761014067816 */ /* 0x000fd60000000006 */
[----:B------:R-:W-:-:S07]  /*1d30*/  @P0 PRMT R6, RZ, 0x7610, R6 ;  /* 0x00007610ff060816 */ /* 0x000fce0000000006 */
.L_x_11190:
[----:B------:R-:W-:Y:S05]  /*1d40*/  BSYNC.RECONVERGENT B1 ;  /* 0x0000000000017941 */ /* 0x000fea0003800200 */
.L_x_11189:
[----:B------:R-:W-:Y:S04]  /*1d50*/  BSSY.RECONVERGENT B1, `(.L_x_11191) ;  /* 0x0000005000017945 */ /* 0x000fe80003800200 */
[----:B------:R-:W-:Y:S05]  /*1d60*/  @!P3 BRA `(.L_x_11192) ;  /* 0x00000000000cb947 */ /* 0x000fea0003800000 */
[----:B------:R-:W-:Y:S02]  /*1d70*/  ISETP.NE.AND P0, PT, R14, -0x1, PT ;  /* 0xffffffff0e00780c */ /* 0x000fe40003f05270 */
[----:B------:R-:W-:-:S11]  /*1d80*/  PRMT R7, R20, 0x7610, R7 ;  /* 0x0000761014077816 */ /* 0x000fd60000000007 */
[----:B------:R-:W-:-:S07]  /*1d90*/  @P0 PRMT R7, RZ, 0x7610, R7 ;  /* 0x00007610ff070816 */ /* 0x000fce0000000007 */
.L_x_11192:
[----:B------:R-:W-:Y:S05]  /*1da0*/  BSYNC.RECONVERGENT B1 ;  /* 0x0000000000017941 */ /* 0x000fea0003800200 */
.L_x_11191:
[----:B------:R-:W-:Y:S04]  /*1db0*/  BSSY.RECONVERGENT B1, `(.L_x_11193) ;  /* 0x0000005000017945 */ /* 0x000fe80003800200 */
[----:B------:R-:W-:Y:S05]  /*1dc0*/  @!P4 BRA `(.L_x_11194) ;  /* 0x00000000000cc947 */ /* 0x000fea0003800000 */
[----:B------:R-:W-:Y:S02]  /*1dd0*/  ISETP.NE.AND P0, PT, R15, -0x1, PT ;  /* 0xffffffff0f00780c */ /* 0x000fe40003f05270 */
[----:B------:R-:W-:-:S11]  /*1de0*/  PRMT R8, R20, 0x7610, R8 ;  /* 0x0000761014087816 */ /* 0x000fd60000000008 */
[----:B------:R-:W-:-:S07]  /*1df0*/  @P0 PRMT R8, RZ, 0x7610, R8 ;  /* 0x00007610ff080816 */ /* 0x000fce0000000008 */
.L_x_11194:
[----:B------:R-:W-:Y:S05]  /*1e00*/  BSYNC.RECONVERGENT B1 ;  /* 0x0000000000017941 */ /* 0x000fea0003800200 */
.L_x_11193:
        /* <DEDUP_REMOVED lines=24> */
.L_x_11180:
        /* <DEDUP_REMOVED lines=12> */
.L_x_11196:
        /* <DEDUP_REMOVED lines=14> */
.L_x_11197:
        /* <DEDUP_REMOVED lines=14> */
.L_x_11198:
        /* <DEDUP_REMOVED lines=14> */
.L_x_11199:
        /* <DEDUP_REMOVED lines=14> */
.L_x_11200:
        /* <DEDUP_REMOVED lines=14> */
.L_x_11201:
        /* <DEDUP_REMOVED lines=14> */
.L_x_11202:
        /* <DEDUP_REMOVED lines=13> */
.L_x_11203:
        /* <DEDUP_REMOVED lines=12> */
.L_x_11195:
[----:B------:R-:W-:Y:S05]  /*2720*/  BSYNC.RECONVERGENT B0 ;  /* 0x0000000000007941 */ /* 0x000fea0003800200 */
.L_x_11179:
[----:B------:R-:W0:Y:S01]  /*2730*/  LDC.64 R4, c[0x0][0x398] ;  /* 0x0000e600ff047b82 */ /* 0x000e220000000a00 */
[----:B------:R-:W-:Y:S02]  /*2740*/  PRMT R10, R3, 0x5410, R10 ;  /* 0x00005410030a7816 */ /* 0x000fe4000000000a */
[----:B------:R-:W-:Y:S02]  /*2750*/  PRMT R11, R11, 0x5410, R12 ;  /* 0x000054100b0b7816 */ /* 0x000fe4000000000c */
[----:B------:R-:W-:Y:S02]  /*2760*/  PRMT R14, R13, 0x5410, R14 ;  /* 0x000054100d0e7816 */ /* 0x000fe4000000000e */
[----:B------:R-:W-:Y:S01]  /*2770*/  PRMT R15, R15, 0x5410, R18 ;  /* 0x000054100f0f7816 */ /* 0x000fe20000000012 */
[----:B0-----:R-:W-:-:S04]  /*2780*/  IMAD.WIDE.U32 R4, R0, 0x2, R4 ;  /* 0x0000000200047825 */ /* 0x001fc800078e0004 */
[----:B------:R-:W-:-:S05]  /*2790*/  IMAD.WIDE.U32 R4, R2, 0x8, R4 ;  /* 0x0000000802047825 */ /* 0x000fca00078e0004 */
[----:B------:R-:W-:Y:S04]  /*27a0*/  STG.E.64 desc[UR6][R4.64], R10 ;  /* 0x0000000a04007986 */ /* 0x000fe8000c101b06 */
[----:B------:R-:W-:Y:S01]  /*27b0*/  STG.E.64 desc[UR6][R4.64+0x400], R14 ;  /* 0x0004000e04007986 */ /* 0x000fe2000c101b06 */
[----:B------:R-:W-:Y:S05]  /*27c0*/  EXIT ;  /* 0x000000000000794d */ /* 0x000fea0003800000 */
.L_x_11204:
        /* <DEDUP_REMOVED lines=11> */
.L_x_60819:


//--------------------- .text._ZN2at6native29vectorized_elementwise_kernelILi8EZNS0_50_GLOBAL__N__2680c7bb_12_PowKernel_cu_7dd49032_317029pow_tensor_scalar_kernel_implIssEEvRNS_18TensorIteratorBaseET0_EUlsE2_St5arrayIPcLm2EEEEviS6_T1_ --------------------------
	.section	.text._ZN2at6native29vectorized_elementwise_kernelILi8EZNS0_50_GLOBAL__N__2680c7bb_12_PowKernel_cu_7dd49032_317029pow_tensor_scalar_kernel_implIssEEvRNS_18TensorIteratorBaseET0_EUlsE2_St5arrayIPcLm2EEEEviS6_T1_,"ax",@progbits
	.align	128
        .global         _ZN2at6native29vectorized_elementwise_kernelILi8EZNS0_50_GLOBAL__N__2680c7bb_12_PowKernel_cu_7dd49032_317029pow_tensor_scalar_kernel_implIssEEvRNS_18TensorIteratorBaseET0_EUlsE2_St5arrayIPcLm2EEEEviS6_T1_
        .type           _ZN2at6native29vectorized_elementwise_kernelILi8EZNS0_50_GLOBAL__N__2680c7bb_12_PowKernel_cu_7dd49032_317029pow_tensor_scalar_kernel_implIssEEvRNS_18TensorIteratorBaseET0_EUlsE2_St5arrayIPcLm2EEEEviS6_T1_,@function
        .size           _ZN2at6native29vectorized_elementwise_kernelILi8EZNS0_50_GLOBAL__N__2680c7bb_12_PowKernel_cu_7dd49032_317029pow_tensor_scalar_kernel_implIssEEvRNS_18TensorIteratorBaseET0_EUlsE2_St5arrayIPcLm2EEEEviS6_T1_,(.L_x_60820 - _ZN2at6native29vectorized_elementwise_kernelILi8EZNS0_50_GLOBAL__N__2680c7bb_12_PowKernel_cu_7dd49032_317029pow_tensor_scalar_kernel_implIssEEvRNS_18TensorIteratorBaseET0_EUlsE2_St5arrayIPcLm2EEEEviS6_T1_)
        .other          _ZN2at6native29vectorized_elementwise_kernelILi8EZNS0_50_GLOBAL__N__2680c7bb_12_PowKernel_cu_7dd49032_317029pow_tensor_scalar_kernel_implIssEEvRNS_18TensorIteratorBaseET0_EUlsE2_St5arrayIPcLm2EEEEviS6_T1_,@"STO_CUDA_ENTRY STV_DEFAULT"
_ZN2at6native29vectorized_elementwise_kernelILi8EZNS0_50_GLOBAL__N__2680c7bb_12_PowKernel_cu_7dd49032_317029pow_tensor_scalar_kernel_implIssEEvRNS_18TensorIteratorBaseET0_EUlsE2_St5arrayIPcLm2EEEEviS6_T1_:
.text._ZN2at6native29vectorized_elementwise_kernelILi8EZNS0_50_GLOBAL__N__2680c7bb_12_PowKernel_cu_7dd49032_317029pow_tensor_scalar_kernel_implIssEEvRNS_18TensorIteratorBaseET0_EUlsE2_St5arrayIPcLm2EEEEviS6_T1_:
[----:B------:R-:W-:Y:S01]  /*0000*/  LDC R1, c[0x0][0x37c] ;  /* 0x0000df00ff017b82 */ /* 0x000fe20000000800 */
[----:B------:R-:W-:Y:S05]  /*0010*/  EXIT ;  /* 0x000000000000794d */ /* 0x000fea0003800000 */
.L_x_11205:
        /* <DEDUP_REMOVED lines=14> */
.L_x_60820:


//--------------------- .text._ZN2at6native18elementwise_kernelILi128ELi4EZNS0_15gpu_kernel_implIZNS0_50_GLOBAL__N__2680c7bb_12_PowKernel_cu_7dd49032_317029pow_tensor_scalar_kernel_implIssEEvRNS_18TensorIteratorBaseET0_EUlsE1_EEvS6_RKT_EUliE_EEviT1_ --------------------------
	.section	.text._ZN2at6native18elementwise_kernelILi128ELi4EZNS0_15gpu_kernel_implIZNS0_50_GLOBAL__N__2680c7bb_12_PowKernel_cu_7dd49032_317029pow_tensor_scalar_kernel_implIssEEvRNS_18TensorIteratorBaseET0_EUlsE1_EEvS6_RKT_EUliE_EEviT1_,"ax",@progbits
	.align	128
        .global         _ZN2at6native18elementwise_kernelILi128ELi4EZNS0_15gpu_kernel_implIZNS0_50_GLOBAL__N__2680c7bb_12_PowKernel_cu_7dd49032_317029pow_tensor_scalar_kernel_implIssEEvRNS_18TensorIteratorBaseET0_EUlsE1_EEvS6_RKT_EUliE_EEviT1_
        .type           _ZN2at6native18elementwise_kernelILi128ELi4EZNS0_15gpu_kernel_implIZNS0_50_GLOBAL__N__2680c7bb_12_PowKernel_cu_7dd49032_317029pow_tensor_scalar_kernel_implIssEEvRNS_18TensorIteratorBaseET0_EUlsE1_EEvS6_RKT_EUliE_EEviT1_,@function
        .size           _ZN2at6native18elementwise_kernelILi128ELi4EZNS0_15gpu_kernel_implIZNS0_50_GLOBAL__N__2680c7bb_12_PowKernel_cu_7dd49032_317029pow_tensor_scalar_kernel_implIssEEvRNS_18TensorIteratorBaseET0_EUlsE1_EEvS6_RKT_EUliE_EEviT1_,(.L_x_60618 - _ZN2at6native18elementwise_kernelILi128ELi4EZNS0_15gpu_kernel_implIZNS0_50_GLOBAL__N__2680c7bb_12_PowKernel_cu_7dd49032_317029pow_tensor_scalar_kernel_implIssEEvRNS_18TensorIteratorBaseET0_EUlsE1_EEvS6_RKT_EUliE_EEviT1_)
        .other          _ZN2at6native18elementwise_kernelILi128ELi4EZNS0_15gpu_kernel_implIZNS0_50_GLOBAL__N__2680c7bb_12_PowKernel_cu_7dd49032_317029pow_tensor_scalar_kernel_implIssEEvRNS_18TensorIteratorBaseET0_EUlsE1_EEvS6_RKT_EUliE_EEviT1_,@"STO_CUDA_ENTRY STV_DEFAULT"
_ZN2at6native18elementwise_kernelILi128ELi4EZNS0_15gpu_kernel_implIZNS0_50_GLOBAL__N__2680c7bb_12_PowKernel_cu_7dd49032_317029pow_tensor_scalar_kernel_implIssEEvRNS_18TensorIteratorBaseET0_EUlsE1_EEvS6_RKT_EUliE_EEviT1_:
.text._ZN2at6native18elementwise_kernelILi128ELi4EZNS0_15gpu_kernel_implIZNS0_50_GLOBAL__N__2680c7bb_12_PowKernel_cu_7dd49032_317029pow_tensor_scalar_kernel_implIssEEvRNS_18TensorIteratorBaseET0_EUlsE1_EEvS6_RKT_EUliE_EEviT1_:
        /* <DEDUP_REMOVED lines=319> */
.L_x_11208:
        /* <DEDUP_REMOVED lines=16> */
.L_x_11212:
[----:B------:R0:W5:Y:S01]  /*14f0*/  LDG.E.U8 R0, desc[UR36][R2.64] ;  /* 0x0000002402007981 */ /* 0x000162000c1e1100 */
[----:B------:R-:W-:Y:S05]  /*1500*/  BRA `(.L_x_11214) ;  /* 0x0000000c004c7947 */ /* 0x000fea0003800000 */
.L_x_11211:
        /* <DEDUP_REMOVED lines=8> */
.L_x_11216:
[----:B------:R0:W5:Y:S01]  /*1590*/  LDG.E.U16 R0, desc[UR36][R2.64] ;  /* 0x0000002402007981 */ /* 0x000162000c1e1500 */
[----:B------:R-:W-:Y:S05]  /*15a0*/  BRA `(.L_x_11214) ;  /* 0x0000000c00247947 */ /* 0x000fea0003800000 */
.L_x_11215:
[----:B------:R0:W5:Y:S01]  /*15b0*/  LDG.E.U16 R0, desc[UR36][R2.64] ;  /* 0x0000002402007981 */ /* 0x000162000c1e1500 */
[----:B------:R-:W-:Y:S05]  /*15c0*/  BRA `(.L_x_11214) ;  /* 0x0000000c001c7947 */ /* 0x000fea0003800000 */
.L_x_11210:
        /* <DEDUP_REMOVED lines=9> */
.L_x_11218:
[----:B------:R-:W2:Y:S02]  /*1660*/  LDG.E.U16 R4, desc[UR36][R2.64] ;  /* 0x0000002402047981 */ /* 0x000ea4000c1e1500 */
[----:B--2---:R-:W-:-:S06]  /*1670*/  HADD2.F32 R4, -RZ, R4.H0_H0 ;  /* 0x20000004ff047230 */ /* 0x004fcc0000004100 */
[----:B------:R-:W0:Y:S02]  /*1680*/  F2I.FTZ.TRUNC.NTZ R4, R4 ;  /* 0x0000000400047305 */ /* 0x000e24000021f100 */
[----:B0-----:R-:W-:Y:S01]  /*1690*/  PRMT R0, R4, 0x7610, R0 ;  /* 0x0000761004007816 */ /* 0x001fe20000000000 */
[----:B------:R-:W-:Y:S06]  /*16a0*/  BRA `(.L_x_11214) ;  /* 0x0000000800e47947 */ /* 0x000fec0003800000 */
.L_x_11217:
        /* <DEDUP_REMOVED lines=9> */
.L_x_11220:
[----:B------:R-:W2:Y:S02]  /*1740*/  LDG.E.U16 R2, desc[UR36][R2.64] ;  /* 0x0000002402027981 */ /* 0x000ea4000c1e1500 */
[----:B--2---:R-:W-:-:S06]  /*1750*/  HADD2.F32 R4, -RZ, R2.H0_H0 ;  /* 0x20000002ff047230 */ /* 0x004fcc0000004100 */
[----:B------:R-:W0:Y:S02]  /*1760*/  F2I.FTZ.TRUNC.NTZ R4, R4 ;  /* 0x0000000400047305 */ /* 0x000e24000021f100 */
[----:B0-----:R-:W-:Y:S01]  /*1770*/  PRMT R0, R4, 0x7610, R0 ;  /* 0x0000761004007816 */ /* 0x001fe20000000000 */
[----:B------:R-:W-:Y:S06]  /*1780*/  BRA `(.L_x_11214) ;  /* 0x0000000800ac7947 */ /* 0x000fec0003800000 */
.L_x_11219:
[----:B------:R-:W2:Y:S02]  /*1790*/  LDG.E.64 R2, desc[UR36][R2.64] ;  /* 0x0000002402027981 */ /* 0x000ea4000c1e1b00 */
[----:B--2---:R0:W1:Y:S02]  /*17a0*/  F2I.F64.TRUNC R0, R2 ;  /* 0x0000000200007311 */ /* 0x004064000030d100 */
[----:B01----:R-:W-:Y:S05]  /*17b0*/  BRA `(.L_x_11214) ;  /* 0x0000000800a07947 */ /* 0x003fea0003800000 */
.L_x_11209:
        /* <DEDUP_REMOVED lines=12> */
.L_x_11223:
[----:B------:R-:W2:Y:S02]  /*1880*/  LDG.E.64 R2, desc[UR36][R2.64] ;  /* 0x0000002402027981 */ /* 0x000ea4000c1e1b00 */
[----:B--2---:R3:W4:Y:S02]  /*1890*/  F2I.F64.TRUNC R0, R2 ;  /* 0x0000000200007311 */ /* 0x004724000030d100 */
[----:B---34-:R-:W-:Y:S05]  /*18a0*/  BRA `(.L_x_11214) ;  /* 0x0000000800647947 */ /* 0x018fea0003800000 */
.L_x_11222:
        /* <DEDUP_REMOVED lines=27> */
.L_x_11225:
        /* <DEDUP_REMOVED lines=14> */
.L_x_11224:
[----:B------:R-:W2:Y:S02]  /*1b40*/  LDG.E.U16 R4, desc[UR36][R2.64] ;  /* 0x0000002402047981 */ /* 0x000ea4000c1e1500 */
[----:B--2---:R-:W-:-:S06]  /*1b50*/  IMAD.U32 R4, R4, 0x10000, RZ ;  /* 0x0001000004047824 */ /* 0x004fcc00078e00ff */
[----:B------:R-:W0:Y:S02]  /*1b60*/  F2I.FTZ.TRUNC.NTZ R4, R4 ;  /* 0x0000000400047305 */ /* 0x000e24000021f100 */
[----:B0-----:R-:W-:Y:S01]  /*1b70*/  PRMT R0, R4, 0x7610, R0 ;  /* 0x0000761004007816 */ /* 0x001fe20000000000 */
[----:B------:R-:W-:Y:S06]  /*1b80*/  BRA `(.L_x_11214) ;  /* 0x0000000400ac7947 */ /* 0x000fec0003800000 */
.L_x_11221:
        /* <DEDUP_REMOVED lines=10> */
.L_x_11228:
        /* <DEDUP_REMOVED lines=21> */
.L_x_11232:
[----:B------:R-:W-:Y:S05]  /*1d80*/  BSYNC.RECONVERGENT B1 ;  /* 0x0000000000017941 */ /* 0x000fea0003800200 */
.L_x_11231:
[----:B------:R-:W-:Y:S02]  /*1d90*/  SHF.L.U32 R0, R0, 0x14, RZ ;  /* 0x0000001400007819 */ /* 0x000fe400000006ff */
[----:B------:R-:W-:-:S04]  /*1da0*/  LEA R2, R2, 0x3b800000, 0x17 ;  /* 0x3b80000002027811 */ /* 0x000fc800078eb8ff */
[----:B------:R-:W-:-:S07]  /*1db0*/  LOP3.LUT R4, R2, R0, R7, 0xfe, !PT ;  /* 0x0000000002047212 */ /* 0x000fce00078efe07 */
.L_x_11230:
[----:B------:R-:W-:Y:S05]  /*1dc0*/  BSYNC.RECONVERGENT B0 ;  /* 0x0000000000007941 */ /* 0x000fea0003800200 */
.L_x_11229:
[----:B------:R-:W0:Y:S02]  /*1dd0*/  F2I.FTZ.TRUNC.NTZ R4, R4 ;  /* 0x0000000400047305 */ /* 0x000e24000021f100 */
[----:B0-----:R-:W-:Y:S01]  /*1de0*/  PRMT R0, R4, 0x7610, R0 ;  /* 0x0000761004007816 */ /* 0x001fe20000000000 */
[----:B------:R-:W-:Y:S06]  /*1df0*/  BRA `(.L_x_11214) ;  /* 0x0000000400107947 */ /* 0x000fec0003800000 */
.L_x_11227:
        /* <DEDUP_REMOVED lines=21> */
.L_x_11236:
[----:B------:R-:W-:Y:S05]  /*1f50*/  BSYNC.RECONVERGENT B1 ;  /* 0x0000000000017941 */ /* 0x000fea0003800200 */
.L_x_11235:
[----:B------:R-:W-:Y:S01]  /*1f60*/  IMAD.SHL.U32 R0, R0, 0x200000, RZ ;  /* 0x0020000000007824 */ /* 0x000fe200078e00ff */
[----:B------:R-:W-:-:S04]  /*1f70*/  LEA R2, R2, 0x37800000, 0x17 ;  /* 0x3780000002027811 */ /* 0x000fc800078eb8ff */
[----:B------:R-:W-:-:S07]  /*1f80*/  LOP3.LUT R4, R2, R0, R7, 0xfe, !PT ;  /* 0x0000000002047212 */ /* 0x000fce00078efe07 */
.L_x_11234:
[----:B------:R-:W-:Y:S05]  /*1f90*/  BSYNC.RECONVERGENT B0 ;  /* 0x0000000000007941 */ /* 0x000fea0003800200 */
.L_x_11233:
[----:B------:R-:W0:Y:S02]  /*1fa0*/  F2I.FTZ.TRUNC.NTZ R4, R4 ;  /* 0x0000000400047305 */ /* 0x000e24000021f100 */
[----:B0-----:R-:W-:Y:S01]  /*1fb0*/  PRMT R0, R4, 0x7610, R0 ;  /* 0x0000761004007816 */ /* 0x001fe20000000000 */
[----:B------:R-:W-:Y:S06]  /*1fc0*/  BRA `(.L_x_11214) ;  /* 0x00000000009c7947 */ /* 0x000fec0003800000 */
.L_x_11226:
[----:B------:R-:W-:-:S09]  /*1fd0*/  UISETP.NE.AND UP0, UPT, UR4, 0x1c, UPT ;  /* 0x0000001c0400788c */ /* 0x000fd2000bf05270 */
[----:B------:R-:W-:Y:S05]  /*1fe0*/  BRA.U !UP0, `(.L_x_11237) ;  /* 0x0000000108907547 */ /* 0x000fea000b800000 */
[----:B------:R-:W-:-:S09]  /*1ff0*/  UISETP.NE.AND UP0, UPT, UR4, 0x1d, UPT ;  /* 0x0000001d0400788c */ /* 0x000fd2000bf05270 */
[----:B------:R-:W-:Y:S05]  /*2000*/  BRA.U !UP0, `(.L_x_11238) ;  /* 0x0000000108807547 */ /* 0x000fea000b800000 */
[----:B------:R-:W-:-:S09]  /*2010*/  UISETP.NE.AND UP0, UPT, UR4, 0x2c, UPT ;  /* 0x0000002c0400788c */ /* 0x000fd2000bf05270 */
[----:B------:R-:W-:Y:S05]  /*2020*/  BRA.U !UP0, `(.L_x_11239) ;  /* 0x0000000108487547 */ /* 0x000fea000b800000 */
.L_x_11213:
        /* <DEDUP_REMOVED lines=16> */
.L_x_11240:
[----:B------:R-:W-:Y:S01]  /*2130*/  PRMT R0, RZ, 0x7610, R0 ;  /* 0x00007610ff007816 */ /* 0x000fe20000000000 */
[----:B------:R-:W-:Y:S06]  /*2140*/  BRA `(.L_x_11214) ;  /* 0x00000000003c7947 */ /* 0x000fec0003800000 */
.L_x_11239:
        /* <DEDUP_REMOVED lines=8> */
.L_x_11242:
[----:B------:R-:W-:Y:S05]  /*21d0*/  BSYNC.RECONVERGENT B0 ;  /* 0x0000000000007941 */ /* 0x000fea0003800200 */
.L_x_11241:
[----:B------:R-:W0:Y:S02]  /*21e0*/  F2I.FTZ.TRUNC.NTZ R4, R4 ;  /* 0x0000000400047305 */ /* 0x000e24000021f100 */
[----:B0-----:R-:W-:Y:S01]  /*21f0*/  PRMT R0, R4, 0x7610, R0 ;  /* 0x0000761004007816 */ /* 0x001fe20000000000 */
[----:B------:R-:W-:Y:S06]  /*2200*/  BRA `(.L_x_11214) ;  /* 0x00000000000c7947 */ /* 0x000fec0003800000 */
.L_x_11238:
[----:B------:R2:W5:Y:S01]  /*2210*/  LDG.E.U16 R0, desc[UR36][R2.64] ;  /* 0x0000002402007981 */ /* 0x000562000c1e1500 */
[----:B------:R-:W-:Y:S05]  /*2220*/  BRA `(.L_x_11214) ;  /* 0x0000000000047947 */ /* 0x000fea0003800000 */
.L_x_11237:
[----:B------:R1:W5:Y:S02]  /*2230*/  LDG.E.U16 R0, desc[UR36][R2.64] ;  /* 0x0000002402007981 */ /* 0x000364000c1e1500 */
.L_x_11214:
[----:B-1--45:R-:W-:Y:S01]  /*2240*/  PRMT R10, R0, 0x9910, RZ ;  /* 0x00009910000a7816 */ /* 0x032fe200000000ff */
[----:B------:R-:W1:Y:S01]  /*2250*/  LDCU.64 UR4, c[0x0][0x580] ;  /* 0x0000b000ff0477ac */ /* 0x000e620008000a00 */
[----:B------:R-:W-:Y:S03]  /*2260*/  BSSY.RECONVERGENT B0, `(.L_x_11243) ;  /* 0x0000024000007945 */ /* 0x000fe60003800200 */
[----:B------:R-:W-:-:S06]  /*2270*/  IMAD R10, R10, R10, RZ ;  /* 0x0000000a0a0a7224 */ /* 0x000fcc00078e02ff */
[----:B------:R-:W4:Y:S02]  /*2280*/  I2F.F64.U32 R10, R10 ;  /* 0x0000000a000a7312 */ /* 0x000f240000201800 */
[----:B----4-:R-:W-:-:S05]  /*2290*/  VIADD R4, R11, 0x300402 ;  /* 0x003004020b047836 */ /* 0x010fca0000000000 */
[----:B------:R-:W-:Y:S01]  /*22a0*/  FSETP.GEU.AND P0, PT, |R4|, 5.8789094863358348022e-39, PT ;  /* 0x004004020400780b */ /* 0x000fe20003f0e200 */
[----:B------:R-:W0:-:S15]  /*22b0*/  MUFU.RCP64H R5, R11 ;  /* 0x0000000b00057308 */ /* 0x000e1e0000001800 */
[----:B------:R-:W-:-:S15]  /*22c0*/  NOP ;  /* 0x0000000000007918 */ /* 0x000fde0000000000 */
[----:B------:R-:W-:-:S15]  /*22d0*/  NOP ;  /* 0x0000000000007918 */ /* 0x000fde0000000000 */
[----:B------:R-:W-:-:S11]  /*22e0*/  NOP ;  /* 0x0000000000007918 */ /* 0x000fd60000000000 */
        /* <DEDUP_REMOVED lines=26> */
[----:B------:R-:W-:Y:S05]  /*2490*/  CALL.REL.NOINC `($__internal_24_$__cuda_sm20_dblrcp_rn_slowpath_v3) ;  /* 0x000000a400547944 */ /* 0x000fea0003c00000 */
.L_x_11244:
[----:B------:R-:W-:Y:S05]  /*24a0*/  BSYNC.RECONVERGENT B0 ;  /* 0x0000000000007941 */ /* 0x000fea0003800200 */
.L_x_11243:
[----:B------:R-:W-:Y:S01]  /*24b0*/  UPRMT UR4, UR41, 0x9910, URZ ;  /* 0x0000991029047896 */ /* 0x000fe200080000ff */
[----:B------:R0:W1:Y:S03]  /*24c0*/  F2I.F64.TRUNC R9, R6 ;  /* 0x0000000600097311 */ /* 0x000066000030d100 */
[----:B------:R-:W-:-:S09]  /*24d0*/  UISETP.GT.AND UP0, UPT, UR4, 0x9, UPT ;  /* 0x000000090400788c */ /* 0x000fd2000bf04270 */
        /* <DEDUP_REMOVED lines=11> */
.L_x_11248:
[----:B------:R0:W-:Y:S01]  /*2590*/  STG.E.U8 desc[UR36][R2.64], R9 ;  /* 0x0000000902007986 */ /* 0x0001e2000c101124 */
[----:B------:R-:W-:Y:S05]  /*25a0*/  BRA `(.L_x_11250) ;  /* 0x0000000c00507947 */ /* 0x000fea0003800000 */
.L_x_11247:
[----:B------:R-:W-:-:S09]  /*25b0*/  UISETP.NE.AND UP0, UPT, UR4, 0x2, UPT ;  /* 0x000000020400788c */ /* 0x000fd2000bf05270 */
[----:B------:R-:W-:Y:S05]  /*25c0*/  BRA.U !UP0, `(.L_x_11251) ;  /* 0x00000001082c7547 */ /* 0x000fea000b800000 */
[----:B------:R-:W-:-:S09]  /*25d0*/  UISETP.NE.AND UP0, UPT, UR4, 0x3, UPT ;  /* 0x000000030400788c */ /* 0x000fd2000bf05270 */
[----:B------:R-:W-:Y:S05]  /*25e0*/  BRA.U !UP0, `(.L_x_11252) ;  /* 0x0000000108187547 */ /* 0x000fea000b800000 */
[----:B------:R-:W-:-:S09]  /*25f0*/  UISETP.NE.AND UP0, UPT, UR4, 0x4, UPT ;  /* 0x000000040400788c */ /* 0x000fd2000bf05270 */
[----:B------:R-:W-:Y:S05]  /*2600*/  BRA.U UP0, `(.L_x_11249) ;  /* 0x00000009009c7547 */ /* 0x000fea000b800000 */
[----:B------:R-:W-:-:S04]  /*2610*/  PRMT R4, R9, 0x9910, RZ ;  /* 0x0000991009047816 */ /* 0x000fc800000000ff */
[----:B------:R-:W-:-:S05]  /*2620*/  SHF.R.S32.HI R5, RZ, 0x1f, R4 ;  /* 0x0000001fff057819 */ /* 0x000fca0000011404 */
[----:B------:R0:W-:Y:S01]  /*2630*/  STG.E.64 desc[UR36][R2.64], R4 ;  /* 0x0000000402007986 */ /* 0x0001e2000c101b24 */
[----:B------:R-:W-:Y:S05]  /*2640*/  BRA `(.L_x_11250) ;  /* 0x0000000c00287947 */ /* 0x000fea0003800000 */
.L_x_11252:
[----:B------:R-:W-:-:S05]  /*2650*/  PRMT R5, R9, 0x9910, RZ ;  /* 0x0000991009057816 */ /* 0x000fca00000000ff */
[----:B------:R0:W-:Y:S01]  /*2660*/  STG.E desc[UR36][R2.64], R5 ;  /* 0x0000000502007986 */ /* 0x0001e2000c101924 */
[----:B------:R-:W-:Y:S05]  /*2670*/  BRA `(.L_x_11250) ;  /* 0x0000000c001c7947 */ /* 0x000fea0003800000 */
.L_x_11251:
[----:B------:R0:W-:Y:S01]  /*2680*/  STG.E.U16 desc[UR36][R2.64], R9 ;  /* 0x0000000902007986 */ /* 0x0001e2000c101524 */
[----:B------:R-:W-:Y:S05]  /*2690*/  BRA `(.L_x_11250) ;  /* 0x0000000c00147947 */ /* 0x000fea0003800000 */
.L_x_11246:
        /* <DEDUP_REMOVED lines=9> */
.L_x_11254:
[----:B------:R-:W0:Y:S02]  /*2730*/  I2F.S16 R0, R9 ;  /* 0x0000000900007306 */ /* 0x000e240000101400 */
[----:B0-----:R-:W-:-:S05]  /*2740*/  F2FP.F16.F32.PACK_AB R0, RZ, R0 ;  /* 0x00000000ff00723e */ /* 0x001fca00000000ff */
[----:B------:R0:W-:Y:S01]  /*2750*/  STG.E.U16 desc[UR36][R2.64], R0 ;  /* 0x0000000002007986 */ /* 0x0001e2000c101524 */
[----:B------:R-:W-:Y:S05]  /*2760*/  BRA `(.L_x_11250) ;  /* 0x0000000800e07947 */ /* 0x000fea0003800000 */
.L_x_11253:
        /* <DEDUP_REMOVED lines=10> */
.L_x_11256:
[----:B------:R-:W0:Y:S02]  /*2810*/  I2F.S16 R9, R9 ;  /* 0x0000000900097306 */ /* 0x000e240000101400 */
[----:B0-----:R-:W-:-:S04]  /*2820*/  F2FP.F16.F32.PACK_AB R5, RZ, R9 ;  /* 0x00000009ff05723e */ /* 0x001fc800000000ff */
[----:B------:R-:W-:-:S05]  /*2830*/  PRMT R5, R5, 0x5410, RZ ;  /* 0x0000541005057816 */ /* 0x000fca00000000ff */
[----:B------:R2:W-:Y:S01]  /*2840*/  STG.E desc[UR36][R2.64], R5 ;  /* 0x0000000502007986 */ /* 0x0005e2000c101924 */
[----:B------:R-:W-:Y:S05]  /*2850*/  BRA `(.L_x_11250) ;  /* 0x0000000800a47947 */ /* 0x000fea0003800000 */
.L_x_11255:
[----:B------:R-:W0:Y:S02]  /*2860*/  I2F.F64.S16 R4, R9 ;  /* 0x0000000900047312 */ /* 0x000e240000101c00 */
[----:B0-----:R4:W-:Y:S01]  /*2870*/  STG.E.64 desc[UR36][R2.64], R4 ;  /* 0x0000000402007986 */ /* 0x0019e2000c101b24 */
[----:B------:R-:W-:Y:S05]  /*2880*/  BRA `(.L_x_11250) ;  /* 0x0000000800987947 */ /* 0x000fea0003800000 */
.L_x_11245:
        /* <DEDUP_REMOVED lines=8> */
[----:B------:R-:W-:-:S04]  /*2910*/  PRMT R0, R9, 0x9910, RZ ;  /* 0x0000991009007816 */ /* 0x000fc800000000ff */
[----:B------:R-:W-:-:S04]  /*2920*/  ISETP.NE.AND P0, PT, R0, RZ, PT ;  /* 0x000000ff0000720c */ /* 0x000fc80003f05270 */
[----:B------:R-:W-:-:S05]  /*2930*/  SEL R5, RZ, 0x1, !P0 ;  /* 0x00000001ff057807 */ /* 0x000fca0004000000 */
[----:B------:R0:W-:Y:S01]  /*2940*/  STG.E.U8 desc[UR36][R2.64], R5 ;  /* 0x0000000502007986 */ /* 0x0001e2000c101124 */
[----:B------:R-:W-:Y:S05]  /*2950*/  BRA `(.L_x_11250) ;  /* 0x0000000800647947 */ /* 0x000fea0003800000 */
.L_x_11259:
[----:B------:R-:W-:Y:S01]  /*2960*/  CS2R R6, SRZ ;  /* 0x0000000000067805 */ /* 0x000fe2000001ff00 */
[----:B------:R-:W0:Y:S04]  /*2970*/  I2F.F64.S16 R4, R9 ;  /* 0x0000000900047312 */ /* 0x000e280000101c00 */
[----:B0-----:R0:W-:Y:S01]  /*2980*/  STG.E.128 desc[UR36][R2.64], R4 ;  /* 0x0000000402007986 */ /* 0x0011e2000c101d24 */
[----:B------:R-:W-:Y:S05]  /*2990*/  BRA `(.L_x_11250) ;  /* 0x0000000800547947 */ /* 0x000fea0003800000 */
.L_x_11258:
        /* <DEDUP_REMOVED lines=19> */
.L_x_11263:
[----:B------:R-:W-:Y:S05]  /*2ad0*/  BSYNC.RECONVERGENT B0 ;  /* 0x0000000000007941 */ /* 0x000fea0003800200 */
.L_x_11262:
[----:B------:R-:W-:-:S05]  /*2ae0*/  LOP3.LUT R5, R0, 0x80, R5, 0xf8, !PT ;  /* 0x0000008000057812 */ /* 0x000fca00078ef805 */
[----:B------:R0:W-:Y:S01]  /*2af0*/  STG.E.U8 desc[UR36][R2.64], R5 ;  /* 0x0000000502007986 */ /* 0x0001e2000c101124 */
[----:B------:R-:W-:Y:S05]  /*2b00*/  BRA `(.L_x_11250) ;  /* 0x0000000400f87947 */ /* 0x000fea0003800000 */
.L_x_11261:
        /* <DEDUP_REMOVED lines=15> */
.L_x_11265:
[----:B------:R-:W-:Y:S05]  /*2c00*/  BSYNC.RECONVERGENT B0 ;  /* 0x0000000000007941 */ /* 0x000fea0003800200 */
.L_x_11264:
[----:B------:R-:W-:-:S05]  /*2c10*/  LOP3.LUT R5, R0, 0x80, R5, 0xf8, !PT ;  /* 0x0000008000057812 */ /* 0x000fca00078ef805 */
[----:B------:R0:W-:Y:S01]  /*2c20*/  STG.E.U8 desc[UR36][R2.64], R5 ;  /* 0x0000000502007986 */ /* 0x0001e2000c101124 */
[----:B------:R-:W-:Y:S05]  /*2c30*/  BRA `(.L_x_11250) ;  /* 0x0000000400ac7947 */ /* 0x000fea0003800000 */
.L_x_11260:
[----:B------:R-:W0:Y:S02]  /*2c40*/  I2F.S16 R0, R9 ;  /* 0x0000000900007306 */ /* 0x000e240000101400 */
[----:B0-----:R-:W-:-:S05]  /*2c50*/  F2FP.BF16.F32.PACK_AB R0, RZ, R0 ;  /* 0x00000000ff00723e */ /* 0x001fca00000010ff */
[----:B------:R0:W-:Y:S01]  /*2c60*/  STG.E.U16 desc[UR36][R2.64], R0 ;  /* 0x0000000002007986 */ /* 0x0001e2000c101524 */
[----:B------:R-:W-:Y:S05]  /*2c70*/  BRA `(.L_x_11250) ;  /* 0x00000004009c7947 */ /* 0x000fea0003800000 */
.L_x_11257:
        /* <DEDUP_REMOVED lines=10> */
.L_x_11268:
[----:B------:R-:W0:Y:S01]  /*2d20*/  I2F.S16 R5, R9 ;  /* 0x0000000900057306 */ /* 0x000e220000101400 */
[----:B------:R-:W-:Y:S01]  /*2d30*/  BSSY.RECONVERGENT B0, `(.L_x_11269) ;  /* 0x0000014000007945 */ /* 0x000fe20003800200 */
[----:B------:R-:W-:Y:S02]  /*2d40*/  MOV R0, 0x80 ;  /* 0x0000008000007802 */ /* 0x000fe40000000f00 */
        /* <DEDUP_REMOVED lines=10> */
.L_x_11271:
[----:B------:R-:W-:-:S04]  /*2df0*/  SHF.R.U32.HI R0, RZ, 0x14, R5 ;  /* 0x00000014ff007819 */ /* 0x000fc80000011605 */
[----:B------:R-:W-:-:S04]  /*2e00*/  LOP3.LUT R0, R0, 0x1, RZ, 0xc0, !PT ;  /* 0x0000000100007812 */ /* 0x000fc800078ec0ff */
[----:B------:R-:W-:-:S04]  /*2e10*/  IADD3 R0, PT, PT, R5, 0x487ffff, R0 ;  /* 0x0487ffff05007810 */ /* 0x000fc80007ffe000 */
[----:B------:R-:W-:-:S04]  /*2e20*/  SHF.R.U32.HI R0, RZ, 0x14, R0 ;  /* 0x00000014ff007819 */ /* 0x000fc80000011600 */
[----:B------:R-:W-:-:S07]  /*2e30*/  LOP3.LUT R4, R0, 0xff, RZ, 0xc0, !PT ;  /* 0x000000ff00047812 */ /* 0x000fce00078ec0ff */
.L_x_11272:
[----:B------:R-:W-:-:S04]  /*2e40*/  SHF.R.U32.HI R5, RZ, 0x18, R5 ;  /* 0x00000018ff057819 */ /* 0x000fc80000011605 */
[----:B------:R-:W-:-:S04]  /*2e50*/  LOP3.LUT R4, R4, 0x80, R5, 0xf8, !PT ;  /* 0x0000008004047812 */ /* 0x000fc800078ef805 */
[----:B------:R-:W-:-:S07]  /*2e60*/  PRMT R0, R4, 0x7610, R0 ;  /* 0x0000761004007816 */ /* 0x000fce0000000000 */
.L_x_11270:
[----:B------:R-:W-:Y:S05]  /*2e70*/  BSYNC.RECONVERGENT B0 ;  /* 0x0000000000007941 */ /* 0x000fea0003800200 */
.L_x_11269:
[----:B------:R0:W-:Y:S01]  /*2e80*/  STG.E.U8 desc[UR36][R2.64], R0 ;  /* 0x0000000002007986 */ /* 0x0001e2000c101124 */
[----:B------:R-:W-:Y:S05]  /*2e90*/  BRA `(.L_x_11250) ;  /* 0x0000000400147947 */ /* 0x000fea0003800000 */
.L_x_11267:
        /* <DEDUP_REMOVED lines=13> */
.L_x_11275:
[----:B------:R-:W-:-:S04]  /*2f70*/  SHF.R.U32.HI R0, RZ, 0x15, R5 ;  /* 0x00000015ff007819 */ /* 0x000fc80000011605 */
[----:B------:R-:W-:-:S04]  /*2f80*/  LOP3.LUT R0, R0, 0x1, RZ, 0xc0, !PT ;  /* 0x0000000100007812 */ /* 0x000fc800078ec0ff */
[----:B------:R-:W-:-:S04]  /*2f90*/  IADD3 R0, PT, PT, R5, 0x88fffff, R0 ;  /* 0x088fffff05007810 */ /* 0x000fc80007ffe000 */
[----:B------:R-:W-:-:S04]  /*2fa0*/  SHF.R.U32.HI R0, RZ, 0x15, R0 ;  /* 0x00000015ff007819 */ /* 0x000fc80000011600 */
[----:B------:R-:W-:-:S07]  /*2fb0*/  LOP3.LUT R4, R0, 0xff, RZ, 0xc0, !PT ;  /* 0x000000ff00047812 */ /* 0x000fce00078ec0ff */
.L_x_11276:
[----:B------:R-:W-:-:S04]  /*2fc0*/  SHF.R.U32.HI R5, RZ, 0x18, R5 ;  /* 0x00000018ff057819 */ /* 0x000fc80000011605 */
[----:B------:R-:W-:-:S04]  /*2fd0*/  LOP3.LUT R4, R4, 0x80, R5, 0xf8, !PT ;  /* 0x0000008004047812 */ /* 0x000fc800078ef805 */
[----:B------:R-:W-:-:S07]  /*2fe0*/  PRMT R0, R4, 0x7610, R0 ;  /* 0x0000761004007816 */ /* 0x000fce0000000000 */
.L_x_11274:
[----:B------:R-:W-:Y:S05]  /*2ff0*/  BSYNC.RECONVERGENT B0 ;  /* 0x0000000000007941 */ /* 0x000fea0003800200 */
.L_x_11273:
[----:B------:R0:W-:Y:S01]  /*3000*/  STG.E.U8 desc[UR36][R2.64], R0 ;  /* 0x0000000002007986 */ /* 0x0001e2000c101124 */
[----:B------:R-:W-:Y:S05]  /*3010*/  BRA `(.L_x_11250) ;  /* 0x0000000000b47947 */ /* 0x000fea0003800000 */
.L_x_11266:
[----:B------:R-:W-:-:S09]  /*3020*/  UISETP.NE.AND UP0, UPT, UR4, 0x1c, UPT ;  /* 0x0000001c0400788c */ /* 0x000fd2000bf05270 */
[----:B------:R-:W-:Y:S05]  /*3030*/  BRA.U !UP0, `(.L_x_11277) ;  /* 0x0000000108a47547 */ /* 0x000fea000b800000 */
[----:B------:R-:W-:-:S09]  /*3040*/  UISETP.NE.AND UP0, UPT, UR4, 0x1d, UPT ;  /* 0x0000001d0400788c */ /* 0x000fd2000bf05270 */
[----:B------:R-:W-:Y:S05]  /*3050*/  BRA.U !UP0, `(.L_x_11278) ;  /* 0x00000001088c7547 */ /* 0x000fea000b800000 */
[----:B------:R-:W-:-:S09]  /*3060*/  UISETP.NE.AND UP0, UPT, UR4, 0x2c, UPT ;  /* 0x0000002c0400788c */ /* 0x000fd2000bf05270 */
[----:B------:R-:W-:Y:S05]  /*3070*/  BRA.U !UP0, `(.L_x_11279) ;  /* 0x0000000108447547 */ /* 0x000fea000b800000 */
.L_x_11249:
        /* <DEDUP_REMOVED lines=16> */
.L_x_11280:
[----:B------:R-:W-:Y:S05]  /*3180*/  BRA `(.L_x_11250) ;  /* 0x0000000000587947 */ /* 0x000fea0003800000 */
.L_x_11279:
        /* <DEDUP_REMOVED lines=16> */
.L_x_11278:
[----:B------:R-:W-:-:S04]  /*3290*/  PRMT R4, R9, 0x9910, RZ ;  /* 0x0000991009047816 */ /* 0x000fc800000000ff */
[----:B------:R-:W-:-:S05]  /*32a0*/  SHF.R.S32.HI R5, RZ, 0x1f, R4 ;  /* 0x0000001fff057819 */ /* 0x000fca0000011404 */
[----:B------:R0:W-:Y:S01]  /*32b0*/  STG.E.64 desc[UR36][R2.64], R4 ;  /* 0x0000000402007986 */ /* 0x0001e2000c101b24 */
[----:B------:R-:W-:Y:S05]  /*32c0*/  BRA `(.L_x_11250) ;  /* 0x0000000000087947 */ /* 0x000fea0003800000 */
.L_x_11277:
[----:B------:R-:W-:-:S05]  /*32d0*/  PRMT R5, R9, 0x9910, RZ ;  /* 0x0000991009057816 */ /* 0x000fca00000000ff */
[----:B------:R0:W-:Y:S02]  /*32e0*/  STG.E desc[UR36][R2.64], R5 ;  /* 0x0000000502007986 */ /* 0x0001e4000c101924 */
.L_x_11250:
[----:B------:R-:W-:-:S07]  /*32f0*/  VIADD R17, R17, 0x80 ;  /* 0x0000008011117836 */ /* 0x000fce0000000000 */
.L_x_11207:
[----:B------:R-:W-:Y:S05]  /*3300*/  BSYNC.RECONVERGENT B6 ;  /* 0x0000000000067941 */ /* 0x000fea0003800200 */
.L_x_11206:
        /* <DEDUP_REMOVED lines=307> */
.L_x_11283:
        /* <DEDUP_REMOVED lines=16> */
.L_x_11287:
[----:B------:R0:W5:Y:S01]  /*4740*/  LDG.E.U8 R0, desc[UR36][R2.64] ;  /* 0x0000002402007981 */ /* 0x000162000c1e1100 */
[----:B------:R-:W-:Y:S05]  /*4750*/  BRA `(.L_x_11289) ;  /* 0x0000000c004c7947 */ /* 0x000fea0003800000 */
.L_x_11286:
        /* <DEDUP_REMOVED lines=8> */
.L_x_11291:
[----:B------:R0:W5:Y:S01]  /*47e0*/  LDG.E.U16 R0, desc[UR36][R2.64] ;  /* 0x0000002402007981 */ /* 0x000162000c1e1500 */
[----:B------:R-:W-:Y:S05]  /*47f0*/  BRA `(.L_x_11289) ;  /* 0x0000000c00247947 */ /* 0x000fea0003800000 */
.L_x_11290:
[----:B------:R0:W5:Y:S01]  /*4800*/  LDG.E.U16 R0, desc[UR36][R2.64] ;  /* 0x0000002402007981 */ /* 0x000162000c1e1500 */
[----:B------:R-:W-:Y:S05]  /*4810*/  BRA `(.L_x_11289) ;  /* 0x0000000c001c7947 */ /* 0x000fea0003800000 */
.L_x_11285:
        /* <DEDUP_REMOVED lines=9> */
.L_x_11293:
[----:B------:R-:W2:Y:S02]  /*48b0*/  LDG.E.U16 R4, desc[UR36][R2.64] ;  /* 0x0000002402047981 */ /* 0x000ea4000c1e1500 */
[----:B--2---:R-:W-:-:S06]  /*48c0*/  HADD2.F32 R4, -RZ, R4.H0_H0 ;  /* 0x20000004ff047230 */ /* 0x004fcc0000004100 */
[----:B------:R-:W0:Y:S02]  /*48d0*/  F2I.FTZ.TRUNC.NTZ R4, R4 ;  /* 0x0000000400047305 */ /* 0x000e24000021f100 */
[----:B0-----:R-:W-:Y:S01]  /*48e0*/  PRMT R0, R4, 0x7610, R0 ;  /* 0x0000761004007816 */ /* 0x001fe20000000000 */
[----:B------:R-:W-:Y:S06]  /*48f0*/  BRA `(.L_x_11289) ;  /* 0x0000000800e47947 */ /* 0x000fec0003800000 */
.L_x_11292:
        /* <DEDUP_REMOVED lines=9> */
.L_x_11295:
[----:B------:R-:W2:Y:S02]  /*4990*/  LDG.E.U16 R2, desc[UR36][R2.64] ;  /* 0x0000002402027981 */ /* 0x000ea4000c1e1500 */
[----:B--2---:R-:W-:-:S06]  /*49a0*/  HADD2.F32 R4, -RZ, R2.H0_H0 ;  /* 0x20000002ff047230 */ /* 0x004fcc0000004100 */
[----:B------:R-:W0:Y:S02]  /*49b0*/  F2I.FTZ.TRUNC.NTZ R4, R4 ;  /* 0x0000000400047305 */ /* 0x000e24000021f100 */
[----:B0-----:R-:W-:Y:S01]  /*49c0*/  PRMT R0, R4, 0x7610, R0 ;  /* 0x0000761004007816 */ /* 0x001fe20000000000 */
[----:B------:R-:W-:Y:S06]  /*49d0*/  BRA `(.L_x_11289) ;  /* 0x0000000800ac7947 */ /* 0x000fec0003800000 */
.L_x_11294:
[----:B------:R-:W2:Y:S02]  /*49e0*/  LDG.E.64 R2, desc[UR36][R2.64] ;  /* 0x0000002402027981 */ /* 0x000ea4000c1e1b00 */
[----:B--2---:R0:W1:Y:S02]  /*49f0*/  F2I.F64.TRUNC R0, R2 ;  /* 0x0000000200007311 */ /* 0x004064000030d100 */
[----:B01----:R-:W-:Y:S05]  /*4a00*/  BRA `(.L_x_11289) ;  /* 0x0000000800a07947 */ /* 0x003fea0003800000 */
.L_x_11284:
        /* <DEDUP_REMOVED lines=12> */
.L_x_11298:
[----:B------:R-:W2:Y:S02]  /*4ad0*/  LDG.E.64 R2, desc[UR36][R2.64] ;  /* 0x0000002402027981 */ /* 0x000ea4000c1e1b00 */
[----:B--2---:R3:W4:Y:S02]  /*4ae0*/  F2I.F64.TRUNC R0, R2 ;  /* 0x0000000200007311 */ /* 0x004724000030d100 */
[----:B---34-:R-:W-:Y:S05]  /*4af0*/  BRA `(.L_x_11289) ;  /* 0x0000000800647947 */ /* 0x018fea0003800000 */
.L_x_11297:
        /* <DEDUP_REMOVED lines=27> */
.L_x_11300:
        /* <DEDUP_REMOVED lines=14> */
.L_x_11299:
[----:B------:R-:W2:Y:S02]  /*4d90*/  LDG.E.U16 R4, desc[UR36][R2.64] ;  /* 0x0000002402047981 */ /* 0x000ea4000c1e1500 */
[----:B--2---:R-:W-:-:S06]  /*4da0*/  IMAD.U32 R4, R4, 0x10000, RZ ;  /* 0x0001000004047824 */ /* 0x004fcc00078e00ff */
[----:B------:R-:W0:Y:S02]  /*4db0*/  F2I.FTZ.TRUNC.NTZ R4, R4 ;  /* 0x0000000400047305 */ /* 0x000e24000021f100 */
[----:B0-----:R-:W-:Y:S01]  /*4dc0*/  PRMT R0, R4, 0x7610, R0 ;  /* 0x0000761004007816 */ /* 0x001fe20000000000 */
[----:B------:R-:W-:Y:S06]  /*4dd0*/  BRA `(.L_x_11289) ;  /* 0x0000000400ac7947 */ /* 0x000fec0003800000 */
.L_x_11296:
        /* <DEDUP_REMOVED lines=10> */
.L_x_11303:
        /* <DEDUP_REMOVED lines=21> */
.L_x_11307:
[----:B------:R-:W-:Y:S05]  /*4fd0*/  BSYNC.RECONVERGENT B1 ;  /* 0x0000000000017941 */ /* 0x000fea0003800200 */
.L_x_11306:
[----:B------:R-:W-:Y:S01]  /*4fe0*/  IMAD.SHL.U32 R0, R0, 0x100000, RZ ;  /* 0x0010000000007824 */ /* 0x000fe200078e00ff */
[----:B------:R-:W-:-:S04]  /*4ff0*/  LEA R2, R2, 0x3b800000, 0x17 ;  /* 0x3b80000002027811 */ /* 0x000fc800078eb8ff */
[----:B------:R-:W-:-:S07]  /*5000*/  LOP3.LUT R4, R2, R0, R7, 0xfe, !PT ;  /* 0x0000000002047212 */ /* 0x000fce00078efe07 */
.L_x_11305:
[----:B------:R-:W-:Y:S05]  /*5010*/  BSYNC.RECONVERGENT B0 ;  /* 0x0000000000007941 */ /* 0x000fea0003800200 */
.L_x_11304:
[----:B------:R-:W0:Y:S02]  /*5020*/  F2I.FTZ.TRUNC.NTZ R4, R4 ;  /* 0x0000000400047305 */ /* 0x000e24000021f100 */
[----:B0-----:R-:W-:Y:S01]  /*5030*/  PRMT R0, R4, 0x7610, R0 ;  /* 0x0000761004007816 */ /* 0x001fe20000000000 */
[----:B------:R-:W-:Y:S06]  /*5040*/  BRA `(.L_x_11289) ;  /* 0x0000000400107947 */ /* 0x000fec0003800000 */
.L_x_11302:
        /* <DEDUP_REMOVED lines=21> */
.L_x_11311:
[----:B------:R-:W-:Y:S05]  /*51a0*/  BSYNC.RECONVERGENT B1 ;  /* 0x0000000000017941 */ /* 0x000fea0003800200 */
.L_x_11310:
[----:B------:R-:W-:Y:S02]  /*51b0*/  SHF.L.U32 R0, R0, 0x15, RZ ;  /* 0x0000001500007819 */ /* 0x000fe400000006ff */
[----:B------:R-:W-:-:S04]  /*51c0*/  LEA R2, R2, 0x37800000, 0x17 ;  /* 0x3780000002027811 */ /* 0x000fc800078eb8ff */
[----:B------:R-:W-:-:S07]  /*51d0*/  LOP3.LUT R4, R2, R0, R7, 0xfe, !PT ;  /* 0x0000000002047212 */ /* 0x000fce00078efe07 */
.L_x_11309:
[----:B------:R-:W-:Y:S05]  /*51e0*/  BSYNC.RECONVERGENT B0 ;  /* 0x0000000000007941 */ /* 0x000fea0003800200 */
.L_x_11308:
[----:B------:R-:W0:Y:S02]  /*51f0*/  F2I.FTZ.TRUNC.NTZ R4, R4 ;  /* 0x0000000400047305 */ /* 0x000e24000021f100 */
[----:B0-----:R-:W-:Y:S01]  /*5200*/  PRMT R0, R4, 0x7610, R0 ;  /* 0x0000761004007816 */ /* 0x001fe20000000000 */
[----:B------:R-:W-:Y:S06]  /*5210*/  BRA `(.L_x_11289) ;  /* 0x00000000009c7947 */ /* 0x000fec0003800000 */
.L_x_11301:
        /* <DEDUP_REMOVED lines=14> */
.L_x_11315:
[----:B------:R-:W-:Y:S05]  /*5300*/  BSYNC.RECONVERGENT B0 ;  /* 0x0000000000007941 */ /* 0x000fea0003800200 */
.L_x_11314:
[----:B------:R-:W0:Y:S02]  /*5310*/  F2I.FTZ.TRUNC.NTZ R4, R4 ;  /* 0x0000000400047305 */ /* 0x000e24000021f100 */
[----:B0-----:R-:W-:Y:S01]  /*5320*/  PRMT R0, R4, 0x7610, R0 ;  /* 0x0000761004007816 */ /* 0x001fe20000000000 */
[----:B------:R-:W-:Y:S06]  /*5330*/  BRA `(.L_x_11289) ;  /* 0x0000000000547947 */ /* 0x000fec0003800000 */
.L_x_11288:
        /* <DEDUP_REMOVED lines=16> */
.L_x_11316:
[----:B------:R-:W-:Y:S01]  /*5440*/  PRMT R0, RZ, 0x7610, R0 ;  /* 0x00007610ff007816 */ /* 0x000fe20000000000 */
[----:B------:R-:W-:Y:S06]  /*5450*/  BRA `(.L_x_11289) ;  /* 0x00000000000c7947 */ /* 0x000fec0003800000 */
.L_x_11313:
[----:B------:R0:W5:Y:S01]  /*5460*/  LDG.E.U16 R0, desc[UR36][R2.64] ;  /* 0x0000002402007981 */ /* 0x000162000c1e1500 */
[----:B------:R-:W-:Y:S05]  /*5470*/  BRA `(.L_x_11289) ;  /* 0x0000000000047947 */ /* 0x000fea0003800000 */
.L_x_11312:
[----:B------:R1:W5:Y:S02]  /*5480*/  LDG.E.U16 R0, desc[UR36][R2.64] ;  /* 0x0000002402007981 */ /* 0x000364000c1e1500 */
.L_x_11289:
        /* <DEDUP_REMOVED lines=37> */
[----:B------:R-:W-:Y:S05]  /*56e0*/  CALL.REL.NOINC `($__internal_24_$__cuda_sm20_dblrcp_rn_slowpath_v3) ;  /* 0x0000007000c07944 */ /* 0x000fea0003c00000 */
.L_x_11318:
[----:B------:R-:W-:Y:S05]  /*56f0*/  BSYNC.RECONVERGENT B0 ;  /* 0x0000000000007941 */ /* 0x000fea0003800200 */
.L_x_11317:
        /* <DEDUP_REMOVED lines=14> */
.L_x_11322:
[----:B------:R0:W-:Y:S01]  /*57e0*/  STG.E.U8 desc[UR36][R2.64], R9 ;  /* 0x0000000902007986 */ /* 0x0001e2000c101124 */
[----:B------:R-:W-:Y:S05]  /*57f0*/  BRA `(.L_x_11324) ;  /* 0x0000000c004c7947 */ /* 0x000fea0003800000 */
.L_x_11321:
        /* <DEDUP_REMOVED lines=10> */
.L_x_11326:
[----:B------:R-:W-:-:S05]  /*58a0*/  PRMT R5, R9, 0x9910, RZ ;  /* 0x0000991009057816 */ /* 0x000fca00000000ff */
[----:B------:R0:W-:Y:S01]  /*58b0*/  STG.E desc[UR36][R2.64], R5 ;  /* 0x0000000502007986 */ /* 0x0001e2000c101924 */
[----:B------:R-:W-:Y:S05]  /*58c0*/  BRA `(.L_x_11324) ;  /* 0x0000000c00187947 */ /* 0x000fea0003800000 */
.L_x_11325:
[----:B------:R0:W-:Y:S01]  /*58d0*/  STG.E.U16 desc[UR36][R2.64], R9 ;  /* 0x0000000902007986 */ /* 0x0001e2000c101524 */
[----:B------:R-:W-:Y:S05]  /*58e0*/  BRA `(.L_x_11324) ;  /* 0x0000000c00107947 */ /* 0x000fea0003800000 */
.L_x_11320:
        /* <DEDUP_REMOVED lines=9> */
.L_x_11328:
[----:B------:R-:W0:Y:S02]  /*5980*/  I2F.S16 R0, R9 ;  /* 0x0000000900007306 */ /* 0x000e240000101400 */
[----:B0-----:R-:W-:-:S05]  /*5990*/  F2FP.F16.F32.PACK_AB R0, RZ, R0 ;  /* 0x00000000ff00723e */ /* 0x001fca00000000ff */
[----:B------:R0:W-:Y:S01]  /*59a0*/  STG.E.U16 desc[UR36][R2.64], R0 ;  /* 0x0000000002007986 */ /* 0x0001e2000c101524 */
[----:B------:R-:W-:Y:S05]  /*59b0*/  BRA `(.L_x_11324) ;  /* 0x0000000800dc7947 */ /* 0x000fea0003800000 */
.L_x_11327:
[----:B------:R-:W-:-:S09]  /*59c0*/  UISETP.NE.AND UP0, UPT, UR4, 0x7, UPT ;  /* 0x000000070400788c */ /* 0x000fd2000bf05270 */
[----:B------:R-:W-:Y:S05]  /*59d0*/  BRA.U !UP0, `(.L_x_11329) ;  /* 0x0000000108347547 */ /* 0x000fea000b800000 */
[----:B------:R-:W-:-:S09]  /*59e0*/  UISETP.NE.AND UP0, UPT, UR4, 0x8, UPT ;  /* 0x000000080400788c */ /* 0x000fd2000bf05270 */
[----:B------:R-:W-:Y:S05]  /*59f0*/  BRA.U !UP0, `(.L_x_11330) ;  /* 0x0000000108187547 */ /* 0x000fea000b800000 */
[----:B------:R-:W-:-:S09]  /*5a00*/  UISETP.NE.AND UP0, UPT, UR4, 0x9, UPT ;  /* 0x000000090400788c */ /* 0x000fd2000bf05270 */
[----:B------:R-:W-:Y:S05]  /*5a10*/  BRA.U UP0, `(.L_x_11323) ;  /* 0x0000000500e07547 */ /* 0x000fea000b800000 */
[----:B------:R-:W0:Y:S01]  /*5a20*/  I2F.S16 R4, R9 ;  /* 0x0000000900047306 */ /* 0x000e220000101400 */
[----:B------:R-:W-:-:S05]  /*5a30*/  MOV R5, RZ ;  /* 0x000000ff00057202 */ /* 0x000fca0000000f00 */
[----:B0-----:R0:W-:Y:S01]  /*5a40*/  STG.E.64 desc[UR36][R2.64], R4 ;  /* 0x0000000402007986 */ /* 0x0011e2000c101b24 */
[----:B------:R-:W-:Y:S05]  /*5a50*/  BRA `(.L_x_11324) ;  /* 0x0000000800b47947 */ /* 0x000fea0003800000 */
.L_x_11330:
[----:B------:R-:W0:Y:S02]  /*5a60*/  I2F.S16 R9, R9 ;  /* 0x0000000900097306 */ /* 0x000e240000101400 */
[----:B0-----:R-:W-:-:S04]  /*5a70*/  F2FP.F16.F32.PACK_AB R5, RZ, R9 ;  /* 0x00000009ff05723e */ /* 0x001fc800000000ff */
[----:B------:R-:W-:-:S05]  /*5a80*/  PRMT R5, R5, 0x5410, RZ ;  /* 0x0000541005057816 */ /* 0x000fca00000000ff */
[----:B------:R0:W-:Y:S01]  /*5a90*/  STG.E desc[UR36][R2.64], R5 ;  /* 0x0000000502007986 */ /* 0x0001e2000c101924 */
[----:B------:R-:W-:Y:S05]  /*5aa0*/  BRA `(.L_x_11324) ;  /* 0x0000000800a07947 */ /* 0x000fea0003800000 */
.L_x_11329:
[----:B------:R-:W0:Y:S02]  /*5ab0*/  I2F.F64.S16 R4, R9 ;  /* 0x0000000900047312 */ /* 0x000e240000101c00 */
[----:B0-----:R0:W-:Y:S01]  /*5ac0*/  STG.E.64 desc[UR36][R2.64], R4 ;  /* 0x0000000402007986 */ /* 0x0011e2000c101b24 */
[----:B------:R-:W-:Y:S05]  /*5ad0*/  BRA `(.L_x_11324) ;  /* 0x0000000800947947 */ /* 0x000fea0003800000 */
.L_x_11319:
        /* <DEDUP_REMOVED lines=12> */
.L_x_11334:
        /* <DEDUP_REMOVED lines=18> */
.L_x_11337:
[----:B------:R-:W-:-:S04]  /*5cc0*/  SHF.R.U32.HI R5, RZ, 0x18, R5 ;  /* 0x00000018ff057819 */ /* 0x000fc80000011605 */
[----:B------:R-:W-:-:S07]  /*5cd0*/  LOP3.LUT R0, R0, 0x80, R5, 0xf8, !PT ;  /* 0x0000008000007812 */ /* 0x000fce00078ef805 */
.L_x_11336:
[----:B------:R-:W-:Y:S05]  /*5ce0*/  BSYNC.RECONVERGENT B0 ;  /* 0x0000000000007941 */ /* 0x000fea0003800200 */
.L_x_11335:
[----:B------:R0:W-:Y:S01]  /*5cf0*/  STG.E.U8 desc[UR36][R2.64], R0 ;  /* 0x0000000002007986 */ /* 0x0001e2000c101124 */
[----:B------:R-:W-:Y:S05]  /*5d00*/  BRA `(.L_x_11324) ;  /* 0x0000000800087947 */ /* 0x000fea0003800000 */
.L_x_11333:
        /* <DEDUP_REMOVED lines=18> */
.L_x_11340:
[----:B------:R-:W-:-:S04]  /*5e30*/  SHF.R.U32.HI R5, RZ, 0x18, R5 ;  /* 0x00000018ff057819 */ /* 0x000fc80000011605 */
[----:B------:R-:W-:-:S07]  /*5e40*/  LOP3.LUT R0, R0, 0x80, R5, 0xf8, !PT ;  /* 0x0000008000007812 */ /* 0x000fce00078ef805 */
.L_x_11339:
[----:B------:R-:W-:Y:S05]  /*5e50*/  BSYNC.RECONVERGENT B0 ;  /* 0x0000000000007941 */ /* 0x000fea0003800200 */
.L_x_11338:
[----:B------:R0:W-:Y:S01]  /*5e60*/  STG.E.U8 desc[UR36][R2.64], R0 ;  /* 0x0000000002007986 */ /* 0x0001e2000c101124 */
[----:B------:R-:W-:Y:S05]  /*5e70*/  BRA `(.L_x_11324) ;  /* 0x0000000400ac7947 */ /* 0x000fea0003800000 */
.L_x_11332:
        /* <DEDUP_REMOVED lines=22> */
.L_x_11342:
[----:B------:R-:W-:-:S04]  /*5fe0*/  PRMT R4, R9, 0x9910, RZ ;  /* 0x0000991009047816 */ /* 0x000fc800000000ff */
[----:B------:R-:W-:-:S05]  /*5ff0*/  SHF.R.S32.HI R5, RZ, 0x1f, R4 ;  /* 0x0000001fff057819 */ /* 0x000fca0000011404 */
[----:B------:R0:W-:Y:S01]  /*6000*/  STG.E.64 desc[UR36][R2.64], R4 ;  /* 0x0000000402007986 */ /* 0x0001e2000c101b24 */
[----:B------:R-:W-:Y:S05]  /*6010*/  BRA `(.L_x_11324) ;  /* 0x0000000400447947 */ /* 0x000fea0003800000 */
.L_x_11341:
[----:B------:R-:W-:-:S05]  /*6020*/  PRMT R5, R9, 0x9910, RZ ;  /* 0x0000991009057816 */ /* 0x000fca00000000ff */
[----:B------:R0:W-:Y:S01]  /*6030*/  STG.E desc[UR36][R2.64], R5 ;  /* 0x0000000502007986 */ /* 0x0001e2000c101924 */
[----:B------:R-:W-:Y:S05]  /*6040*/  BRA `(.L_x_11324) ;  /* 0x0000000400387947 */ /* 0x000fea0003800000 */
.L_x_11331:
        /* <DEDUP_REMOVED lines=11> */
.L_x_11344:
[----:B------:R-:W-:Y:S01]  /*6100*/  CS2R R6, SRZ ;  /* 0x0000000000067805 */ /* 0x000fe2000001ff00 */
[----:B------:R-:W0:Y:S04]  /*6110*/  I2F.F64.S16 R4, R9 ;  /* 0x0000000900047312 */ /* 0x000e280000101c00 */
[----:B0-----:R4:W-:Y:S01]  /*6120*/  STG.E.128 desc[UR36][R2.64], R4 ;  /* 0x0000000402007986 */ /* 0x0019e2000c101d24 */
[----:B------:R-:W-:Y:S05]  /*6130*/  BRA `(.L_x_11324) ;  /* 0x0000000000fc7947 */ /* 0x000fea0003800000 */
.L_x_11343:
[----:B------:R-:W-:-:S09]  /*6140*/  UISETP.NE.AND UP0, UPT, UR4, 0xf, UPT ;  /* 0x0000000f0400788c */ /* 0x000fd2000bf05270 */
[----:B------:R-:W-:Y:S05]  /*6150*/  BRA.U !UP0, `(.L_x_11345) ;  /* 0x0000000108e87547 */ /* 0x000fea000b800000 */
[----:B------:R-:W-:-:S09]  /*6160*/  UISETP.NE.AND UP0, UPT, UR4, 0x17, UPT ;  /* 0x000000170400788c */ /* 0x000fd2000bf05270 */
[----:B------:R-:W-:Y:S05]  /*6170*/  BRA.U !UP0, `(.L_x_11346) ;  /* 0x0000000108907547 */ /* 0x000fea000b800000 */
[----:B------:R-:W-:-:S09]  /*6180*/  UISETP.NE.AND UP0, UPT, UR4, 0x18, UPT ;  /* 0x000000180400788c */ /* 0x000fd2000bf05270 */
[----:B------:R-:W-:Y:S05]  /*6190*/  BRA.U !UP0, `(.L_x_11347) ;  /* 0x0000000108447547 */ /* 0x000fea000b800000 */
.L_x_11323:
        /* <DEDUP_REMOVED lines=16> */
.L_x_11348:
[----:B------:R-:W-:Y:S05]  /*62a0*/  BRA `(.L_x_11324) ;  /* 0x0000000000a07947 */ /* 0x000fea0003800000 */
.L_x_11347:
        /* <DEDUP_REMOVED lines=13> */
.L_x_11350:
[----:B------:R-:W-:Y:S05]  /*6380*/  BSYNC.RECONVERGENT B0 ;  /* 0x0000000000007941 */ /* 0x000fea0003800200 */
.L_x_11349:
[----:B------:R-:W-:-:S05]  /*6390*/  LOP3.LUT R5, R0, 0x80, R5, 0xf8, !PT ;  /* 0x0000008000057812 */ /* 0x000fca00078ef805 */
[----:B------:R2:W-:Y:S01]  /*63a0*/  STG.E.U8 desc[UR36][R2.64], R5 ;  /* 0x0000000502007986 */ /* 0x0005e2000c101124 */
[----:B------:R-:W-:Y:S05]  /*63b0*/  BRA `(.L_x_11324) ;  /* 0x00000000005c7947 */ /* 0x000fea0003800000 */
.L_x_11346:
        /* <DEDUP_REMOVED lines=12> */
.L_x_11352:
[----:B------:R-:W-:Y:S01]  /*6480*/  IMAD.MOV.U32 R0, RZ, RZ, 0x7f ;  /* 0x0000007fff007424 */ /* 0x000fe200078e00ff */
[----:B------:R-:W-:-:S04]  /*6490*/  ISETP.GT.U32.AND P0, PT, R4, 0x7f800000, PT ;  /* 0x7f8000000400780c */ /* 0x000fc80003f04070 */
[----:B------:R-:W-:-:S09]  /*64a0*/  SEL R0, R0, 0x7c, P0 ;  /* 0x0000007c00007807 */ /* 0x000fd20000000000 */
.L_x_11353:
[----:B------:R-:W-:Y:S05]  /*64b0*/  BSYNC.RECONVERGENT B0 ;  /* 0x0000000000007941 */ /* 0x000fea0003800200 */
.L_x_11351:
[----:B------:R-:W-:-:S04]  /*64c0*/  SHF.R.U32.HI R5, RZ, 0x18, R5 ;  /* 0x00000018ff057819 */ /* 0x000fc80000011605 */
[----:B------:R-:W-:-:S05]  /*64d0*/  LOP3.LUT R5, R0, 0x80, R5, 0xf8, !PT ;  /* 0x0000008000057812 */ /* 0x000fca00078ef805 */
[----:B------:R1:W-:Y:S01]  /*64e0*/  STG.E.U8 desc[UR36][R2.64], R5 ;  /* 0x0000000502007986 */ /* 0x0003e2000c101124 */
[----:B------:R-:W-:Y:S05]  /*64f0*/  BRA `(.L_x_11324) ;  /* 0x00000000000c7947 */ /* 0x000fea0003800000 */
.L_x_11345:
[----:B------:R-:W0:Y:S02]  /*6500*/  I2F.S16 R0, R9 ;  /* 0x0000000900007306 */ /* 0x000e240000101400 */
[----:B0-----:R-:W-:-:S05]  /*6510*/  F2FP.BF16.F32.PACK_AB R0, RZ, R0 ;  /* 0x00000000ff00723e */ /* 0x001fca00000010ff */
[----:B------:R0:W-:Y:S02]  /*6520*/  STG.E.U16 desc[UR36][R2.64], R0 ;  /* 0x0000000002007986 */ /* 0x0001e4000c101524 */
.L_x_11324:
[----:B------:R-:W-:-:S07]  /*6530*/  IADD3 R17, PT, PT, R17, 0x80, RZ ;  /* 0x0000008011117810 */ /* 0x000fce0007ffe0ff */
.L_x_11282:
[----:B------:R-:W-:Y:S05]  /*6540*/  BSYNC.RECONVERGENT B6 ;  /* 0x0000000000067941 */ /* 0x000fea0003800200 */
.L_x_11281:
        /* <DEDUP_REMOVED lines=307> */
.L_x_11356:
        /* <DEDUP_REMOVED lines=16> */
.L_x_11360:
[----:B------:R0:W5:Y:S01]  /*7980*/  LDG.E.U8 R0, desc[UR36][R2.64] ;  /* 0x0000002402007981 */ /* 0x000162000c1e1100 */
[----:B------:R-:W-:Y:S05]  /*7990*/  BRA `(.L_x_11362) ;  /* 0x0000000c004c7947 */ /* 0x000fea0003800000 */
.L_x_11359:
        /* <DEDUP_REMOVED lines=8> */
.L_x_11364:
[----:B------:R3:W5:Y:S01]  /*7a20*/  LDG.E.U16 R0, desc[UR36][R2.64] ;  /* 0x0000002402007981 */ /* 0x000762000c1e1500 */
[----:B------:R-:W-:Y:S05]  /*7a30*/  BRA `(.L_x_11362) ;  /* 0x0000000c00247947 */ /* 0x000fea0003800000 */
.L_x_11363:
[----:B------:R0:W5:Y:S01]  /*7a40*/  LDG.E.U16 R0, desc[UR36][R2.64] ;  /* 0x0000002402007981 */ /* 0x000162000c1e1500 */
[----:B------:R-:W-:Y:S05]  /*7a50*/  BRA `(.L_x_11362) ;  /* 0x0000000c001c7947 */ /* 0x000fea0003800000 */
.L_x_11358:
        /* <DEDUP_REMOVED lines=9> */
.L_x_11366:
[----:B------:R-:W2:Y:S02]  /*7af0*/  LDG.E.U16 R4, desc[UR36][R2.64] ;  /* 0x0000002402047981 */ /* 0x000ea4000c1e1500 */
[----:B--2---:R-:W-:-:S06]  /*7b00*/  HADD2.F32 R4, -RZ, R4.H0_H0 ;  /* 0x20000004ff047230 */ /* 0x004fcc0000004100 */
[----:B------:R-:W0:Y:S02]  /*7b10*/  F2I.FTZ.TRUNC.NTZ R4, R4 ;  /* 0x0000000400047305 */ /* 0x000e24000021f100 */
[----:B0-----:R-:W-:Y:S01]  /*7b20*/  PRMT R0, R4, 0x7610, R0 ;  /* 0x0000761004007816 */ /* 0x001fe20000000000 */
[----:B------:R-:W-:Y:S06]  /*7b30*/  BRA `(.L_x_11362) ;  /* 0x0000000800e47947 */ /* 0x000fec0003800000 */
.L_x_11365:
        /* <DEDUP_REMOVED lines=9> */
.L_x_11368:
[----:B------:R-:W2:Y:S02]  /*7bd0*/  LDG.E.U16 R2, desc[UR36][R2.64] ;  /* 0x0000002402027981 */ /* 0x000ea4000c1e1500 */
[----:B--2---:R-:W-:-:S06]  /*7be0*/  HADD2.F32 R4, -RZ, R2.H0_H0 ;  /* 0x20000002ff047230 */ /* 0x004fcc0000004100 */
[----:B------:R-:W0:Y:S02]  /*7bf0*/  F2I.FTZ.TRUNC.NTZ R4, R4 ;  /* 0x0000000400047305 */ /* 0x000e24000021f100 */
[----:B0-----:R-:W-:Y:S01]  /*7c00*/  PRMT R0, R4, 0x7610, R0 ;  /* 0x0000761004007816 */ /* 0x001fe20000000000 */
[----:B------:R-:W-:Y:S06]  /*7c10*/  BRA `(.L_x_11362) ;  /* 0x0000000800ac7947 */ /* 0x000fec0003800000 */
.L_x_11367:
[----:B------:R-:W2:Y:S02]  /*7c20*/  LDG.E.64 R2, desc[UR36][R2.64] ;  /* 0x0000002402027981 */ /* 0x000ea4000c1e1b00 */
[----:B--2---:R0:W1:Y:S02]  /*7c30*/  F2I.F64.TRUNC R0, R2 ;  /* 0x0000000200007311 */ /* 0x004064000030d100 */
[----:B01----:R-:W-:Y:S05]  /*7c40*/  BRA `(.L_x_11362) ;  /* 0x0000000800a07947 */ /* 0x003fea0003800000 */
.L_x_11357:
        /* <DEDUP_REMOVED lines=12> */
.L_x_11371:
[----:B------:R-:W2:Y:S02]  /*7d10*/  LDG.E.64 R2, desc[UR36][R2.64] ;  /* 0x0000002402027981 */ /* 0x000ea4000c1e1b00 */
[----:B--2---:R0:W1:Y:S02]  /*7d20*/  F2I.F64.TRUNC R0, R2 ;  /* 0x0000000200007311 */ /* 0x004064000030d100 */
[----:B01----:R-:W-:Y:S05]  /*7d30*/  BRA `(.L_x_11362) ;  /* 0x0000000800647947 */ /* 0x003fea0003800000 */
.L_x_11370:
        /* <DEDUP_REMOVED lines=27> */
.L_x_11373:
        /* <DEDUP_REMOVED lines=14> */
.L_x_11372:
[----:B------:R-:W2:Y:S02]  /*7fd0*/  LDG.E.U16 R4, desc[UR36][R2.64] ;  /* 0x0000002402047981 */ /* 0x000ea4000c1e1500 */
[----:B--2---:R-:W-:-:S06]  /*7fe0*/  SHF.L.U32 R4, R4, 0x10, RZ ;  /* 0x0000001004047819 */ /* 0x004fcc00000006ff */
[----:B------:R-:W0:Y:S02]  /*7ff0*/  F2I.FTZ.TRUNC.NTZ R4, R4 ;  /* 0x0000000400047305 */ /* 0x000e24000021f100 */
[----:B0-----:R-:W-:Y:S01]  /*8000*/  PRMT R0, R4, 0x7610, R0 ;  /* 0x0000761004007816 */ /* 0x001fe20000000000 */
[----:B------:R-:W-:Y:S06]  /*8010*/  BRA `(.L_x_11362) ;  /* 0x0000000400ac7947 */ /* 0x000fec0003800000 */
.L_x_11369:
        /* <DEDUP_REMOVED lines=10> */
.L_x_11376:
        /* <DEDUP_REMOVED lines=21> */
.L_x_11380:
[----:B------:R-:W-:Y:S05]  /*8210*/  BSYNC.RECONVERGENT B1 ;  /* 0x0000000000017941 */ /* 0x000fea0003800200 */
.L_x_11379:
[----:B------:R-:W-:Y:S01]  /*8220*/  IMAD.SHL.U32 R0, R0, 0x100000, RZ ;  /* 0x0010000000007824 */ /* 0x000fe200078e00ff */
[----:B------:R-:W-:-:S04]  /*8230*/  LEA R2, R2, 0x3b800000, 0x17 ;  /* 0x3b80000002027811 */ /* 0x000fc800078eb8ff */
[----:B------:R-:W-:-:S07]  /*8240*/  LOP3.LUT R4, R2, R0, R7, 0xfe, !PT ;  /* 0x0000000002047212 */ /* 0x000fce00078efe07 */
.L_x_11378:
[----:B------:R-:W-:Y:S05]  /*8250*/  BSYNC.RECONVERGENT B0 ;  /* 0x0000000000007941 */ /* 0x000fea0003800200 */
.L_x_11377:
[----:B------:R-:W0:Y:S02]  /*8260*/  F2I.FTZ.TRUNC.NTZ R4, R4 ;  /* 0x0000000400047305 */ /* 0x000e24000021f100 */
[----:B0-----:R-:W-:Y:S01]  /*8270*/  PRMT R0, R4, 0x7610, R0 ;  /* 0x0000761004007816 */ /* 0x001fe20000000000 */
[----:B------:R-:W-:Y:S06]  /*8280*/  BRA `(.L_x_11362) ;  /* 0x0000000400107947 */ /* 0x000fec0003800000 */
.L_x_11375:
        /* <DEDUP_REMOVED lines=21> */
.L_x_11384:
[----:B------:R-:W-:Y:S05]  /*83e0*/  BSYNC.RECONVERGENT B1 ;  /* 0x0000000000017941 */ /* 0x000fea0003800200 */
.L_x_11383:
[----:B------:R-:W-:Y:S01]  /*83f0*/  IMAD.SHL.U32 R0, R0, 0x200000, RZ ;  /* 0x0020000000007824 */ /* 0x000fe200078e00ff */
[----:B------:R-:W-:-:S04]  /*8400*/  LEA R2, R2, 0x37800000, 0x17 ;  /* 0x3780000002027811 */ /* 0x000fc800078eb8ff */
[----:B------:R-:W-:-:S07]  /*8410*/  LOP3.LUT R4, R2, R0, R7, 0xfe, !PT ;  /* 0x0000000002047212 */ /* 0x000fce00078efe07 */
.L_x_11382:
[----:B------:R-:W-:Y:S05]  /*8420*/  BSYNC.RECONVERGENT B0 ;  /* 0x0000000000007941 */ /* 0x000fea0003800200 */
.L_x_11381:
[----:B------:R-:W0:Y:S02]  /*8430*/  F2I.FTZ.TRUNC.NTZ R4, R4 ;  /* 0x0000000400047305 */ /* 0x000e24000021f100 */
[----:B0-----:R-:W-:Y:S01]  /*8440*/  PRMT R0, R4, 0x7610, R0 ;  /* 0x0000761004007816 */ /* 0x001fe20000000000 */
[----:B------:R-:W-:Y:S06]  /*8450*/  BRA `(.L_x_11362) ;  /* 0x00000000009c7947 */ /* 0x000fec0003800000 */
.L_x_11374:
        /* <DEDUP_REMOVED lines=14> */
.L_x_11388:
[----:B------:R-:W-:Y:S05]  /*8540*/  BSYNC.RECONVERGENT B0 ;  /* 0x0000000000007941 */ /* 0x000fea0003800200 */
.L_x_11387:
[----:B------:R-:W0:Y:S02]  /*8550*/  F2I.FTZ.TRUNC.NTZ R4, R4 ;  /* 0x0000000400047305 */ /* 0x000e24000021f100 */
[----:B0-----:R-:W-:Y:S01]  /*8560*/  PRMT R0, R4, 0x7610, R0 ;  /* 0x0000761004007816 */ /* 0x001fe20000000000 */
[----:B------:R-:W-:Y:S06]  /*8570*/  BRA `(.L_x_11362) ;  /* 0x0000000000547947 */ /* 0x000fec0003800000 */
.L_x_11361:
        /* <DEDUP_REMOVED lines=16> */
.L_x_11389:
[----:B------:R-:W-:Y:S01]  /*8680*/  PRMT R0, RZ, 0x7610, R0 ;  /* 0x00007610ff007816 */ /* 0x000fe20000000000 */
[----:B------:R-:W-:Y:S06]  /*8690*/  BRA `(.L_x_11362) ;  /* 0x00000000000c7947 */ /* 0x000fec0003800000 */
.L_x_11386:
[----:B------:R1:W5:Y:S01]  /*86a0*/  LDG.E.U16 R0, desc[UR36][R2.64] ;  /* 0x0000002402007981 */ /* 0x000362000c1e1500 */
[----:B------:R-:W-:Y:S05]  /*86b0*/  BRA `(.L_x_11362) ;  /* 0x0000000000047947 */ /* 0x000fea0003800000 */
.L_x_11385:
[----:B------:R2:W5:Y:S02]  /*86c0*/  LDG.E.U16 R0, desc[UR36][R2.64] ;  /* 0x0000002402007981 */ /* 0x000564000c1e1500 */
.L_x_11362:
[----:B-1---5:R-:W-:Y:S01]  /*86d0*/  PRMT R10, R0, 0x9910, RZ ;  /* 0x00009910000a7816 */ /* 0x022fe200000000ff */
[----:B------:R-:W1:Y:S01]  /*86e0*/  LDCU.64 UR4, c[0x0][0x580] ;  /* 0x0000b000ff0477ac */ /* 0x000e620008000a00 */
[----:B------:R-:W-:Y:S03]  /*86f0*/  BSSY.RECONVERGENT B0, `(.L_x_11390) ;  /* 0x0000024000007945 */ /* 0x000fe60003800200 */
[----:B------:R-:W-:-:S06]  /*8700*/  IMAD R10, R10, R10, RZ ;  /* 0x0000000a0a0a7224 */ /* 0x000fcc00078e02ff */
[----:B------:R-:W0:Y:S02]  /*8710*/  I2F.F64.U32 R10, R10 ;  /* 0x0000000a000a7312 */ /* 0x000e240000201800 */
[----:B0-----:R-:W-:-:S05]  /*8720*/  VIADD R4, R11, 0x300402 ;  /* 0x003004020b047836 */ /* 0x001fca0000000000 */
[----:B------:R-:W-:Y:S01]  /*8730*/  FSETP.GEU.AND P0, PT, |R4|, 5.8789094863358348022e-39, PT ;  /* 0x004004020400780b */ /* 0x000fe20003f0e200 */
[----:B------:R-:W2:-:S15]  /*8740*/  MUFU.RCP64H R5, R11 ;  /* 0x0000000b00057308 */ /* 0x000e9e0000001800 */
[----:B------:R-:W-:-:S15]  /*8750*/  NOP ;  /* 0x0000000000007918 */ /* 0x000fde0000000000 */
[----:B------:R-:W-:-:S15]  /*8760*/  NOP ;  /* 0x0000000000007918 */ /* 0x000fde0000000000 */
[----:B------:R-:W-:-:S11]  /*8770*/  NOP ;  /* 0x0000000000007918 */ /* 0x000fd60000000000 */
[----:B--234-:R-:W0:-:S15]  /*8780*/  DFMA R2, -R10, R4, 1 ;  /* 0x3ff000000a02742b */ /* 0x01ce1e0000000104 */
        /* <DEDUP_REMOVED lines=26> */
.L_x_11391:
[----:B------:R-:W-:Y:S05]  /*8930*/  BSYNC.RECONVERGENT B0 ;  /* 0x0000000000007941 */ /* 0x000fea0003800200 */
.L_x_11390:
        /* <DEDUP_REMOVED lines=14> */
.L_x_11395:
[----:B------:R0:W-:Y:S01]  /*8a20*/  STG.E.U8 desc[UR36][R2.64], R9 ;  /* 0x0000000902007986 */ /* 0x0001e2000c101124 */
[----:B------:R-:W-:Y:S05]  /*8a30*/  BRA `(.L_x_11397) ;  /* 0x0000000c004c7947 */ /* 0x000fea0003800000 */
.L_x_11394:
        /* <DEDUP_REMOVED lines=10> */
.L_x_11399:
[----:B------:R-:W-:-:S05]  /*8ae0*/  PRMT R5, R9, 0x9910, RZ ;  /* 0x0000991009057816 */ /* 0x000fca00000000ff */
[----:B------:R0:W-:Y:S01]  /*8af0*/  STG.E desc[UR36][R2.64], R5 ;  /* 0x0000000502007986 */ /* 0x0001e2000c101924 */
[----:B------:R-:W-:Y:S05]  /*8b00*/  BRA `(.L_x_11397) ;  /* 0x0000000c00187947 */ /* 0x000fea0003800000 */
.L_x_11398:
[----:B------:R0:W-:Y:S01]  /*8b10*/  STG.E.U16 desc[UR36][R2.64], R9 ;  /* 0x0000000902007986 */ /* 0x0001e2000c101524 */
[----:B------:R-:W-:Y:S05]  /*8b20*/  BRA `(.L_x_11397) ;  /* 0x0000000c00107947 */ /* 0x000fea0003800000 */
.L_x_11393:
        /* <DEDUP_REMOVED lines=9> */
.L_x_11401:
[----:B------:R-:W0:Y:S02]  /*8bc0*/  I2F.S16 R0, R9 ;  /* 0x0000000900007306 */ /* 0x000e240000101400 */
[----:B0-----:R-:W-:-:S05]  /*8bd0*/  F2FP.F16.F32.PACK_AB R0, RZ, R0 ;  /* 0x00000000ff00723e */ /* 0x001fca00000000ff */
[----:B------:R0:W-:Y:S01]  /*8be0*/  STG.E.U16 desc[UR36][R2.64], R0 ;  /* 0x0000000002007986 */ /* 0x0001e2000c101524 */
[----:B------:R-:W-:Y:S05]  /*8bf0*/  BRA `(.L_x_11397) ;  /* 0x0000000800dc7947 */ /* 0x000fea0003800000 */
.L_x_11400:
        /* <DEDUP_REMOVED lines=10> */
.L_x_11403:
[----:B------:R-:W0:Y:S02]  /*8ca0*/  I2F.S16 R9, R9 ;  /* 0x0000000900097306 */ /* 0x000e240000101400 */
[----:B0-----:R-:W-:-:S04]  /*8cb0*/  F2FP.F16.F32.PACK_AB R5, RZ, R9 ;  /* 0x00000009ff05723e */ /* 0x001fc800000000ff */
[----:B------:R-:W-:-:S05]  /*8cc0*/  PRMT R5, R5, 0x5410, RZ ;  /* 0x0000541005057816 */ /* 0x000fca00000000ff */
[----:B------:R0:W-:Y:S01]  /*8cd0*/  STG.E desc[UR36][R2.64], R5 ;  /* 0x0000000502007986 */ /* 0x0001e2000c101924 */
[----:B------:R-:W-:Y:S05]  /*8ce0*/  BRA `(.L_x_11397) ;  /* 0x0000000800a07947 */ /* 0x000fea0003800000 */
.L_x_11402:
[----:B------:R-:W0:Y:S02]  /*8cf0*/  I2F.F64.S16 R4, R9 ;  /* 0x0000000900047312 */ /* 0x000e240000101c00 */
[----:B0-----:R0:W-:Y:S01]  /*8d00*/  STG.E.64 desc[UR36][R2.64], R4 ;  /* 0x0000000402007986 */ /* 0x0011e2000c101b24 */
[----:B------:R-:W-:Y:S05]  /*8d10*/  BRA `(.L_x_11397) ;  /* 0x0000000800947947 */ /* 0x000fea0003800000 */
.L_x_11392:
        /* <DEDUP_REMOVED lines=12> */
.L_x_11407:
[----:B------:R-:W0:Y:S01]  /*8de0*/  I2F.S16 R5, R9 ;  /* 0x0000000900057306 */ /* 0x000e220000101400 */
[----:B------:R-:W-:Y:S01]  /*8df0*/  BSSY.RECONVERGENT B0, `(.L_x_11408) ;  /* 0x0000013000007945 */ /* 0x000fe20003800200 */
[----:B------:R-:W-:Y:S02]  /*8e00*/  MOV R0, 0x80 ;  /* 0x0000008000007802 */ /* 0x000fe40000000f00 */
        /* <DEDUP_REMOVED lines=15> */
.L_x_11410:
[----:B------:R-:W-:-:S04]  /*8f00*/  SHF.R.U32.HI R5, RZ, 0x18, R5 ;  /* 0x00000018ff057819 */ /* 0x000fc80000011605 */
[----:B------:R-:W-:-:S07]  /*8f10*/  LOP3.LUT R0, R0, 0x80, R5, 0xf8, !PT ;  /* 0x0000008000007812 */ /* 0x000fce00078ef805 */
.L_x_11409:
[----:B------:R-:W-:Y:S05]  /*8f20*/  BSYNC.RECONVERGENT B0 ;  /* 0x0000000000007941 */ /* 0x000fea0003800200 */
.L_x_11408:
[----:B------:R4:W-:Y:S01]  /*8f30*/  STG.E.U8 desc[UR36][R2.64], R0 ;  /* 0x0000000002007986 */ /* 0x0009e2000c101124 */
[----:B------:R-:W-:Y:S05]  /*8f40*/  BRA `(.L_x_11397) ;  /* 0x0000000800087947 */ /* 0x000fea0003800000 */
.L_x_11406:
        /* <DEDUP_REMOVED lines=18> */
.L_x_11413:
[----:B------:R-:W-:-:S04]  /*9070*/  SHF.R.U32.HI R5, RZ, 0x18, R5 ;  /* 0x00000018ff057819 */ /* 0x000fc80000011605 */
[----:B------:R-:W-:-:S07]  /*9080*/  LOP3.LUT R0, R0, 0x80, R5, 0xf8, !PT ;  /* 0x0000008000007812 */ /* 0x000fce00078ef805 */
.L_x_11412:
[----:B------:R-:W-:Y:S05]  /*9090*/  BSYNC.RECONVERGENT B0 ;  /* 0x0000000000007941 */ /* 0x000fea0003800200 */
.L_x_11411:
[----:B------:R3:W-:Y:S01]  /*90a0*/  STG.E.U8 desc[UR36][R2.64], R0 ;  /* 0x0000000002007986 */ /* 0x0007e2000c101124 */
[----:B------:R-:W-:Y:S05]  /*90b0*/  BRA `(.L_x_11397) ;  /* 0x0000000400ac7947 */ /* 0x000fea0003800000 */
.L_x_11405:
        /* <DEDUP_REMOVED lines=22> */
.L_x_11415:
[----:B------:R-:W-:-:S04]  /*9220*/  PRMT R4, R9, 0x9910, RZ ;  /* 0x0000991009047816 */ /* 0x000fc800000000ff */
[----:B------:R-:W-:-:S05]  /*9230*/  SHF.R.S32.HI R5, RZ, 0x1f, R4 ;  /* 0x0000001fff057819 */ /* 0x000fca0000011404 */
[----:B------:R0:W-:Y:S01]  /*9240*/  STG.E.64 desc[UR36][R2.64], R4 ;  /* 0x0000000402007986 */ /* 0x0001e2000c101b24 */
[----:B------:R-:W-:Y:S05]  /*9250*/  BRA `(.L_x_11397) ;  /* 0x0000000400447947 */ /* 0x000fea0003800000 */
.L_x_11414:
[----:B------:R-:W-:-:S05]  /*9260*/  PRMT R5, R9, 0x9910, RZ ;  /* 0x0000991009057816 */ /* 0x000fca00000000ff */
[----:B------:R2:W-:Y:S01]  /*9270*/  STG.E desc[UR36][R2.64], R5 ;  /* 0x0000000502007986 */ /* 0x0005e2000c101924 */
[----:B------:R-:W-:Y:S05]  /*9280*/  BRA `(.L_x_11397) ;  /* 0x0000000400387947 */ /* 0x000fea0003800000 */
.L_x_11404:
        /* <DEDUP_REMOVED lines=11> */
.L_x_11417:
[----:B------:R-:W-:Y:S01]  /*9340*/  CS2R R6, SRZ ;  /* 0x0000000000067805 */ /* 0x000fe2000001ff00 */
[----:B------:R-:W0:Y:S04]  /*9350*/  I2F.F64.S16 R4, R9 ;  /* 0x0000000900047312 */ /* 0x000e280000101c00 */
[----:B0-----:R0:W-:Y:S01]  /*9360*/  STG.E.128 desc[UR36][R2.64], R4 ;  /* 0x0000000402007986 */ /* 0x0011e2000c101d24 */
[----:B------:R-:W-:Y:S05]  /*9370*/  BRA `(.L_x_11397) ;  /* 0x0000000000fc7947 */ /* 0x000fea0003800000 */
.L_x_11416:
[----:B------:R-:W-:-:S09]  /*9380*/  UISETP.NE.AND UP0, UPT, UR4, 0xf, UPT ;  /* 0x0000000f0400788c */ /* 0x000fd2000bf05270 */
[----:B------:R-:W-:Y:S05]  /*9390*/  BRA.U !UP0, `(.L_x_11418) ;  /* 0x0000000108e87547 */ /* 0x000fea000b800000 */
[----:B------:R-:W-:-:S09]  /*93a0*/  UISETP.NE.AND UP0, UPT, UR4, 0x17, UPT ;  /* 0x000000170400788c */ /* 0x000fd2000bf05270 */
[----:B------:R-:W-:Y:S05]  /*93b0*/  BRA.U !UP0, `(.L_x_11419) ;  /* 0x0000000108907547 */ /* 0x000fea000b800000 */
[----:B------:R-:W-:-:S09]  /*93c0*/  UISETP.NE.AND UP0, UPT, UR4, 0x18, UPT ;  /* 0x000000180400788c */ /* 0x000fd2000bf05270 */
[----:B------:R-:W-:Y:S05]  /*93d0*/  BRA.U !UP0, `(.L_x_11420) ;  /* 0x0000000108447547 */ /* 0x000fea000b800000 */
.L_x_11396:
        /* <DEDUP_REMOVED lines=16> */
.L_x_11421:
[----:B------:R-:W-:Y:S05]  /*94e0*/  BRA `(.L_x_11397) ;  /* 0x0000000000a07947 */ /* 0x000fea0003800000 */
.L_x_11420:
        /* <DEDUP_REMOVED lines=13> */
.L_x_11423:
[----:B------:R-:W-:Y:S05]  /*95c0*/  BSYNC.RECONVERGENT B0 ;  /* 0x0000000000007941 */ /* 0x000fea0003800200 */
.L_x_11422:
[----:B------:R-:W-:-:S05]  /*95d0*/  LOP3.LUT R5, R0, 0x80, R5, 0xf8, !PT ;  /* 0x0000008000057812 */ /* 0x000fca00078ef805 */
[----:B------:R0:W-:Y:S01]  /*95e0*/  STG.E.U8 desc[UR36][R2.64], R5 ;  /* 0x0000000502007986 */ /* 0x0001e2000c101124 */
[----:B------:R-:W-:Y:S05]  /*95f0*/  BRA `(.L_x_11397) ;  /* 0x00000000005c7947 */ /* 0x000fea0003800000 */
.L_x_11419:
        /* <DEDUP_REMOVED lines=12> */
.L_x_11425:
[----:B------:R-:W-:Y:S02]  /*96c0*/  ISETP.GT.U32.AND P0, PT, R4, 0x7f800000, PT ;  /* 0x7f8000000400780c */ /* 0x000fe40003f04070 */
[----:B------:R-:W-:-:S04]  /*96d0*/  MOV R0, 0x7f ;  /* 0x0000007f00007802 */ /* 0x000fc80000000f00 */
[----:B------:R-:W-:-:S07]  /*96e0*/  SEL R0, R0, 0x7c, P0 ;  /* 0x0000007c00007807 */ /* 0x000fce0000000000 */
.L_x_11426:
[----:B------:R-:W-:Y:S05]  /*96f0*/  BSYNC.RECONVERGENT B0 ;  /* 0x0000000000007941 */ /* 0x000fea0003800200 */
.L_x_11424:
[----:B------:R-:W-:-:S04]  /*9700*/  SHF.R.U32.HI R5, RZ, 0x18, R5 ;  /* 0x00000018ff057819 */ /* 0x000fc80000011605 */
[----:B------:R-:W-:-:S05]  /*9710*/  LOP3.LUT R5, R0, 0x80, R5, 0xf8, !PT ;  /* 0x0000008000057812 */ /* 0x000fca00078ef805 */
[----:B------:R0:W-:Y:S01]  /*9720*/  STG.E.U8 desc[UR36][R2.64], R5 ;  /* 0x0000000502007986 */ /* 0x0001e2000c101124 */
[----:B------:R-:W-:Y:S05]  /*9730*/  BRA `(.L_x_11397) ;  /* 0x00000000000c7947 */ /* 0x000fea0003800000 */
.L_x_11418:
[----:B------:R-:W0:Y:S02]  /*9740*/  I2F.S16 R0, R9 ;  /* 0x0000000900007306 */ /* 0x000e240000101400 */
[----:B0-----:R-:W-:-:S05]  /*9750*/  F2FP.BF16.F32.PACK_AB R0, RZ, R0 ;  /* 0x00000000ff00723e */ /* 0x001fca00000010ff */
[----:B------:R0:W-:Y:S02]  /*9760*/  STG.E.U16 desc[UR36][R2.64], R0 ;  /* 0x0000000002007986 */ /* 0x0001e4000c101524 */
.L_x_11397:
[----:B------:R-:W-:-:S07]  /*9770*/  VIADD R17, R17, 0x80 ;  /* 0x0000008011117836 */ /* 0x000fce0000000000 */
.L_x_11355:
[----:B------:R-:W-:Y:S05]  /*9780*/  BSYNC.RECONVERGENT B6 ;  /* 0x0000000000067941 */ /* 0x000fea0003800200 */
.L_x_11354:
[----:B------:R-:W5:Y:S02]  /*9790*/  LDCU UR4, c[0x0][0x380] ;  /* 0x00007000ff0477ac */ /* 0x000f640008000800 */
[----:B-----5:R-:W-:-:S13]  /*97a0*/  ISETP.GE.AND P0, PT, R17, UR4, PT ;  /* 0x0000000411007c0c */ /* 0x020fda000bf06270 */
[----:B------:R-:W-:Y:S05]  /*97b0*/  @P0 EXIT ;  /* 0x000000000000094d */ /* 0x000fea0003800000 */
        /* <DEDUP_REMOVED lines=303> */
.L_x_11427:
[----:B------:R-:W1:Y:S01]  /*aab0*/  LDCU.128 UR8, c[0x0][0x580] ;  /* 0x0000b000ff0877ac */ /* 0x000e620008000c00 */
[----:B------:R-:W-:-:S04]  /*aac0*/  UPRMT UR4, UR42, 0x9910, URZ ;  /* 0x000099102a047896 */ /* 0x000fc800080000ff */
[----:B------:R-:W-:Y:S01]  /*aad0*/  UISETP.GT.AND UP0, UPT, UR4, 0x9, UPT ;  /* 0x000000090400788c */ /* 0x000fe2000bf04270 */
[----:B-12---:R-:W-:Y:S02]  /*aae0*/  IADD3 R2, P1, PT, R0, UR10, RZ ;  /* 0x0000000a00027c10 */ /* 0x006fe4000ff3e0ff */
        /* <DEDUP_REMOVED lines=14> */
.L_x_11431:
[----:B------:R0:W5:Y:S01]  /*abd0*/  LDG.E.U8 R0, desc[UR36][R2.64] ;  /* 0x0000002402007981 */ /* 0x000162000c1e1100 */
[----:B------:R-:W-:Y:S05]  /*abe0*/  BRA `(.L_x_11433) ;  /* 0x0000000c004c7947 */ /* 0x000fea0003800000 */
.L_x_11430:
        /* <DEDUP_REMOVED lines=8> */
.L_x_11435:
[----:B------:R0:W5:Y:S01]  /*ac70*/  LDG.E.U16 R0, desc[UR36][R2.64] ;  /* 0x0000002402007981 */ /* 0x000162000c1e1500 */
[----:B------:R-:W-:Y:S05]  /*ac80*/  BRA `(.L_x_11433) ;  /* 0x0000000c00247947 */ /* 0x000fea0003800000 */
.L_x_11434:
[----:B------:R4:W5:Y:S01]  /*ac90*/  LDG.E.U16 R0, desc[UR36][R2.64] ;  /* 0x0000002402007981 */ /* 0x000962000c1e1500 */
[----:B------:R-:W-:Y:S05]  /*aca0*/  BRA `(.L_x_11433) ;  /* 0x0000000c001c7947 */ /* 0x000fea0003800000 */
.L_x_11429:
        /* <DEDUP_REMOVED lines=9> */
.L_x_11437:
[----:B------:R-:W2:Y:S02]  /*ad40*/  LDG.E.U16 R4, desc[UR36][R2.64] ;  /* 0x0000002402047981 */ /* 0x000ea4000c1e1500 */
[----:B--2---:R-:W-:-:S06]  /*ad50*/  HADD2.F32 R4, -RZ, R4.H0_H0 ;  /* 0x20000004ff047230 */ /* 0x004fcc0000004100 */
[----:B------:R-:W0:Y:S02]  /*ad60*/  F2I.FTZ.TRUNC.NTZ R4, R4 ;  /* 0x0000000400047305 */ /* 0x000e24000021f100 */
[----:B0-----:R-:W-:Y:S01]  /*ad70*/  PRMT R0, R4, 0x7610, R0 ;  /* 0x0000761004007816 */ /* 0x001fe20000000000 */
[----:B------:R-:W-:Y:S06]  /*ad80*/  BRA `(.L_x_11433) ;  /* 0x0000000800e47947 */ /* 0x000fec0003800000 */
.L_x_11436:
[----:B------:R-:W-:-:S09]  /*ad90*/  UISETP.NE.AND UP0, UPT, UR4, 0x7, UPT ;  /* 0x000000070400788c */ /* 0x000fd2000bf05270 */
[----:B------:R-:W-:Y:S05]  /*ada0*/  BRA.U !UP0, `(.L_x_11438) ;  /* 0x0000000108307547 */ /* 0x000fea000b800000 */
[----:B------:R-:W-:-:S09]  /*adb0*/  UISETP.NE.AND UP0, UPT, UR4, 0x8, UPT ;  /* 0x000000080400788c */ /* 0x000fd2000bf05270 */
[----:B------:R-:W-:Y:S05]  /*adc0*/  BRA.U !UP0, `(.L_x_11439) ;  /* 0x0000000108147547 */ /* 0x000fea000b800000 */
[----:B------:R-:W-:-:S09]  /*add0*/  UISETP.NE.AND UP0, UPT, UR4, 0x9, UPT ;  /* 0x000000090400788c */ /* 0x000fd2000bf05270 */
[----:B------:R-:W-:Y:S05]  /*ade0*/  BRA.U UP0, `(.L_x_11432) ;  /* 0x0000000900787547 */ /* 0x000fea000b800000 */
[----:B------:R-:W2:Y:S02]  /*adf0*/  LDG.E R2, desc[UR36][R2.64] ;  /* 0x0000002402027981 */ /* 0x000ea4000c1e1900 */
[----:B--2---:R2:W3:Y:S01]  /*ae00*/  F2I.FTZ.TRUNC.NTZ R0, R2 ;  /* 0x0000000200007305 */ /* 0x0044e2000021f100 */
[----:B------:R-:W-:Y:S05]  /*ae10*/  BRA `(.L_x_11433) ;  /* 0x0000000800c07947 */ /* 0x000fea0003800000 */
.L_x_11439:
[----:B------:R-:W2:Y:S02]  /*ae20*/  LDG.E.U16 R2, desc[UR36][R2.64] ;  /* 0x0000002402027981 */ /* 0x000ea4000c1e1500 */
[----:B--2---:R-:W-:-:S06]  /*ae30*/  HADD2.F32 R4, -RZ, R2.H0_H0 ;  /* 0x20000002ff047230 */ /* 0x004fcc0000004100 */
[----:B------:R-:W0:Y:S02]  /*ae40*/  F2I.FTZ.TRUNC.NTZ R4, R4 ;  /* 0x0000000400047305 */ /* 0x000e24000021f100 */
[----:B0-----:R-:W-:Y:S01]  /*ae50*/  PRMT R0, R4, 0x7610, R0 ;  /* 0x0000761004007816 */ /* 0x001fe20000000000 */
[----:B------:R-:W-:Y:S06]  /*ae60*/  BRA `(.L_x_11433) ;  /* 0x0000000800ac7947 */ /* 0x000fec0003800000 */
.L_x_11438:
[----:B------:R-:W2:Y:S02]  /*ae70*/  LDG.E.64 R2, desc[UR36][R2.64] ;  /* 0x0000002402027981 */ /* 0x000ea4000c1e1b00 */
[----:B--2---:R2:W3:Y:S02]  /*ae80*/  F2I.F64.TRUNC R0, R2 ;  /* 0x0000000200007311 */ /* 0x0044e4000030d100 */
[----:B--23--:R-:W-:Y:S05]  /*ae90*/  BRA `(.L_x_11433) ;  /* 0x0000000800a07947 */ /* 0x00cfea0003800000 */
.L_x_11428:
        /* <DEDUP_REMOVED lines=12> */
.L_x_11442:
[----:B------:R-:W2:Y:S02]  /*af60*/  LDG.E.64 R2, desc[UR36][R2.64] ;  /* 0x0000002402027981 */ /* 0x000ea4000c1e1b00 */
[----:B--2---:R0:W1:Y:S02]  /*af70*/  F2I.F64.TRUNC R0, R2 ;  /* 0x0000000200007311 */ /* 0x004064000030d100 */
[----:B01----:R-:W-:Y:S05]  /*af80*/  BRA `(.L_x_11433) ;  /* 0x0000000800647947 */ /* 0x003fea0003800000 */
.L_x_11441:
        /* <DEDUP_REMOVED lines=27> */
.L_x_11444:
        /* <DEDUP_REMOVED lines=14> */
.L_x_11443:
[----:B------:R-:W2:Y:S02]  /*b220*/  LDG.E.U16 R4, desc[UR36][R2.64] ;  /* 0x0000002402047981 */ /* 0x000ea4000c1e1500 */
[----:B--2---:R-:W-:-:S06]  /*b230*/  IMAD.U32 R4, R4, 0x10000, RZ ;  /* 0x0001000004047824 */ /* 0x004fcc00078e00ff */
[----:B------:R-:W0:Y:S02]  /*b240*/  F2I.FTZ.TRUNC.NTZ R4, R4 ;  /* 0x0000000400047305 */ /* 0x000e24000021f100 */
[----:B0-----:R-:W-:Y:S01]  /*b250*/  PRMT R0, R4, 0x7610, R0 ;  /* 0x0000761004007816 */ /* 0x001fe20000000000 */
[----:B------:R-:W-:Y:S06]  /*b260*/  BRA `(.L_x_11433) ;  /* 0x0000000400ac7947 */ /* 0x000fec0003800000 */
.L_x_11440:
        /* <DEDUP_REMOVED lines=10> */
.L_x_11447:
        /* <DEDUP_REMOVED lines=21> */
.L_x_11451:
[----:B------:R-:W-:Y:S05]  /*b460*/  BSYNC.RECONVERGENT B1 ;  /* 0x0000000000017941 */ /* 0x000fea0003800200 */
.L_x_11450:
[----:B------:R-:W-:Y:S01]  /*b470*/  IMAD.SHL.U32 R0, R0, 0x100000, RZ ;  /* 0x0010000000007824 */ /* 0x000fe200078e00ff */
[----:B------:R-:W-:-:S04]  /*b480*/  LEA R2, R2, 0x3b800000, 0x17 ;  /* 0x3b80000002027811 */ /* 0x000fc800078eb8ff */
[----:B------:R-:W-:-:S07]  /*b490*/  LOP3.LUT R4, R2, R0, R7, 0xfe, !PT ;  /* 0x0000000002047212 */ /* 0x000fce00078efe07 */
.L_x_11449:
[----:B------:R-:W-:Y:S05]  /*b4a0*/  BSYNC.RECONVERGENT B0 ;  /* 0x0000000000007941 */ /* 0x000fea0003800200 */
.L_x_11448:
[----:B------:R-:W0:Y:S02]  /*b4b0*/  F2I.FTZ.TRUNC.NTZ R4, R4 ;  /* 0x0000000400047305 */ /* 0x000e24000021f100 */
[----:B0-----:R-:W-:Y:S01]  /*b4c0*/  PRMT R0, R4, 0x7610, R0 ;  /* 0x0000761004007816 */ /* 0x001fe20000000000 */
[----:B------:R-:W-:Y:S06]  /*b4d0*/  BRA `(.L_x_11433) ;  /* 0x0000000400107947 */ /* 0x000fec0003800000 */
.L_x_11446:
        /* <DEDUP_REMOVED lines=21> */
.L_x_11455:
[----:B------:R-:W-:Y:S05]  /*b630*/  BSYNC.RECONVERGENT B1 ;  /* 0x0000000000017941 */ /* 0x000fea0003800200 */
.L_x_11454:
[----:B------:R-:W-:Y:S02]  /*b640*/  SHF.L.U32 R0, R0, 0x15, RZ ;  /* 0x0000001500007819 */ /* 0x000fe400000006ff */
[----:B------:R-:W-:-:S04]  /*b650*/  LEA R2, R2, 0x37800000, 0x17 ;  /* 0x3780000002027811 */ /* 0x000fc800078eb8ff */
[----:B------:R-:W-:-:S07]  /*b660*/  LOP3.LUT R4, R2, R0, R7, 0xfe, !PT ;  /* 0x0000000002047212 */ /* 0x000fce00078efe07 */
.L_x_11453:
[----:B------:R-:W-:Y:S05]  /*b670*/  BSYNC.RECONVERGENT B0 ;  /* 0x0000000000007941 */ /* 0x000fea0003800200 */
.L_x_11452:
[----:B------:R-:W0:Y:S02]  /*b680*/  F2I.FTZ.TRUNC.NTZ R4, R4 ;  /* 0x0000000400047305 */ /* 0x000e24000021f100 */
[----:B0-----:R-:W-:Y:S01]  /*b690*/  PRMT R0, R4, 0x7610, R0 ;  /* 0x0000761004007816 */ /* 0x001fe20000000000 */
[----:B------:R-:W-:Y:S06]  /*b6a0*/  BRA `(.L_x_11433) ;  /* 0x00000000009c7947 */ /* 0x000fec0003800000 */
.L_x_11445:
        /* <DEDUP_REMOVED lines=14> */
.L_x_11459:
[----:B------:R-:W-:Y:S05]  /*b790*/  BSYNC.RECONVERGENT B0 ;  /* 0x0000000000007941 */ /* 0x000fea0003800200 */
.L_x_11458:
[----:B------:R-:W0:Y:S02]  /*b7a0*/  F2I.FTZ.TRUNC.NTZ R4, R4 ;  /* 0x0000000400047305 */ /* 0x000e24000021f100 */
[----:B0-----:R-:W-:Y:S01]  /*b7b0*/  PRMT R0, R4, 0x7610, R0 ;  /* 0x0000761004007816 */ /* 0x001fe20000000000 */
[----:B------:R-:W-:Y:S06]  /*b7c0*/  BRA `(.L_x_11433) ;  /* 0x0000000000547947 */ /* 0x000fec0003800000 */
.L_x_11432:
        /* <DEDUP_REMOVED lines=16> */
.L_x_11460:
[----:B------:R-:W-:Y:S01]  /*b8d0*/  PRMT R0, RZ, 0x7610, R0 ;  /* 0x00007610ff007816 */ /* 0x000fe20000000000 */
[----:B------:R-:W-:Y:S06]  /*b8e0*/  BRA `(.L_x_11433) ;  /* 0x00000000000c7947 */ /* 0x000fec0003800000 */
.L_x_11457:
[----:B------:R0:W5:Y:S01]  /*b8f0*/  LDG.E.U16 R0, desc[UR36][R2.64] ;  /* 0x0000002402007981 */ /* 0x000162000c1e1500 */
[----:B------:R-:W-:Y:S05]  /*b900*/  BRA `(.L_x_11433) ;  /* 0x0000000000047947 */ /* 0x000fea0003800000 */
.L_x_11456:
[----:B------:R0:W5:Y:S02]  /*b910*/  LDG.E.U16 R0, desc[UR36][R2.64] ;  /* 0x0000002402007981 */ /* 0x000164000c1e1500 */
.L_x_11433:
[----:B-1-3-5:R-:W-:Y:S01]  /*b920*/  PRMT R8, R0, 0x9910, RZ ;  /* 0x0000991000087816 */ /* 0x02afe200000000ff */
[----:B------:R-:W-:Y:S04]  /*b930*/  BSSY.RECONVERGENT B0, `(.L_x_11461) ;  /* 0x0000027000007945 */ /* 0x000fe80003800200 */
[----:B------:R-:W-:-:S06]  /*b940*/  IMAD R8, R8, R8, RZ ;  /* 0x0000000808087224 */ /* 0x000fcc00078e02ff */
[----:B------:R-:W0:Y:S02]  /*b950*/  I2F.F64.U32 R8, R8 ;  /* 0x0000000800087312 */ /* 0x000e240000201800 */
[----:B0-2-4-:R-:W-:-:S05]  /*b960*/  VIADD R2, R9, 0x300402 ;  /* 0x0030040209027836 */ /* 0x015fca0000000000 */
        /* <DEDUP_REMOVED lines=32> */
[----:B------:R-:W-:Y:S05]  /*bb70*/  CALL.REL.NOINC `($__internal_24_$__cuda_sm20_dblrcp_rn_slowpath_v3) ;  /* 0x0000000c009c7944 */ /* 0x000fea0003c00000 */
[----:B------:R-:W-:Y:S01]  /*bb80*/  IMAD.MOV.U32 R4, RZ, RZ, R6 ;  /* 0x000000ffff047224 */ /* 0x000fe200078e0006 */
[----:B------:R-:W-:-:S07]  /*bb90*/  MOV R5, R7 ;  /* 0x0000000700057202 */ /* 0x000fce0000000f00 */
.L_x_11462:
[----:B------:R-:W-:Y:S05]  /*bba0*/  BSYNC.RECONVERGENT B0 ;  /* 0x0000000000007941 */ /* 0x000fea0003800200 */
.L_x_11461:
        /* <DEDUP_REMOVED lines=14> */
.L_x_11466:
[----:B------:R-:W-:Y:S01]  /*bc90*/  STG.E.U8 desc[UR36][R16.64], R5 ;  /* 0x0000000510007986 */ /* 0x000fe2000c101124 */
[----:B------:R-:W-:Y:S05]  /*bca0*/  EXIT ;  /* 0x000000000000794d */ /* 0x000fea0003800000 */
.L_x_11465:
        /* <DEDUP_REMOVED lines=8> */
[----:B------:R-:W-:Y:S01]  /*bd30*/  STG.E.64 desc[UR36][R16.64], R2 ;  /* 0x0000000210007986 */ /* 0x000fe2000c101b24 */
[----:B------:R-:W-:Y:S05]  /*bd40*/  EXIT ;  /* 0x000000000000794d */ /* 0x000fea0003800000 */
.L_x_11469:
[----:B------:R-:W-:-:S05]  /*bd50*/  PRMT R3, R5, 0x9910, RZ ;  /* 0x0000991005037816 */ /* 0x000fca00000000ff */
[----:B------:R-:W-:Y:S01]  /*bd60*/  STG.E desc[UR36][R16.64], R3 ;  /* 0x0000000310007986 */ /* 0x000fe2000c101924 */
[----:B------:R-:W-:Y:S05]  /*bd70*/  EXIT ;  /* 0x000000000000794d */ /* 0x000fea0003800000 */
.L_x_11468:
[----:B------:R-:W-:Y:S01]  /*bd80*/  STG.E.U16 desc[UR36][R16.64], R5 ;  /* 0x0000000510007986 */ /* 0x000fe2000c101524 */
[----:B------:R-:W-:Y:S05]  /*bd90*/  EXIT ;  /* 0x000000000000794d */ /* 0x000fea0003800000 */
.L_x_11464:
        /* <DEDUP_REMOVED lines=9> */
.L_x_11471:
[----:B------:R-:W0:Y:S02]  /*be30*/  I2F.S16 R0, R5 ;  /* 0x0000000500007306 */ /* 0x000e240000101400 */
[----:B0-----:R-:W-:-:S05]  /*be40*/  F2FP.F16.F32.PACK_AB R0, RZ, R0 ;  /* 0x00000000ff00723e */ /* 0x001fca00000000ff */
[----:B------:R-:W-:Y:S01]  /*be50*/  STG.E.U16 desc[UR36][R16.64], R0 ;  /* 0x0000000010007986 */ /* 0x000fe2000c101524 */
[----:B------:R-:W-:Y:S05]  /*be60*/  EXIT ;  /* 0x000000000000794d */ /* 0x000fea0003800000 */
.L_x_11470:
        /* <DEDUP_REMOVED lines=8> */
[----:B0-----:R-:W-:Y:S01]  /*bef0*/  STG.E.64 desc[UR36][R16.64], R2 ;  /* 0x0000000210007986 */ /* 0x001fe2000c101b24 */
[----:B------:R-:W-:Y:S05]  /*bf00*/  EXIT ;  /* 0x000000000000794d */ /* 0x000fea0003800000 */
.L_x_11473:
[----:B------:R-:W0:Y:S02]  /*bf10*/  I2F.S16 R5, R5 ;  /* 0x0000000500057306 */ /* 0x000e240000101400 */
[----:B0-----:R-:W-:-:S04]  /*bf20*/  F2FP.F16.F32.PACK_AB R3, RZ, R5 ;  /* 0x00000005ff03723e */ /* 0x001fc800000000ff */
[----:B------:R-:W-:-:S05]  /*bf30*/  PRMT R3, R3, 0x5410, RZ ;  /* 0x0000541003037816 */ /* 0x000fca00000000ff */
[----:B------:R-:W-:Y:S01]  /*bf40*/  STG.E desc[UR36][R16.64], R3 ;  /* 0x0000000310007986 */ /* 0x000fe2000c101924 */
[----:B------:R-:W-:Y:S05]  /*bf50*/  EXIT ;  /* 0x000000000000794d */ /* 0x000fea0003800000 */
.L_x_11472:
[----:B------:R-:W0:Y:S02]  /*bf60*/  I2F.F64.S16 R2, R5 ;  /* 0x0000000500027312 */ /* 0x000e240000101c00 */
[----:B0-----:R-:W-:Y:S01]  /*bf70*/  STG.E.64 desc[UR36][R16.64], R2 ;  /* 0x0000000210007986 */ /* 0x001fe2000c101b24 */
[----:B------:R-:W-:Y:S05]  /*bf80*/  EXIT ;  /* 0x000000000000794d */ /* 0x000fea0003800000 */
.L_x_11463:
        /* <DEDUP_REMOVED lines=12> */
.L_x_11477:
        /* <DEDUP_REMOVED lines=17> */
.L_x_11480:
[----:B------:R-:W-:-:S04]  /*c160*/  SHF.R.U32.HI R3, RZ, 0x18, R3 ;  /* 0x00000018ff037819 */ /* 0x000fc80000011603 */
[----:B------:R-:W-:-:S04]  /*c170*/  LOP3.LUT R0, R0, 0x80, R3, 0xf8, !PT ;  /* 0x0000008000007812 */ /* 0x000fc800078ef803 */
[----:B------:R-:W-:-:S07]  /*c180*/  PRMT R8, R0, 0x7610, R8 ;  /* 0x0000761000087816 */ /* 0x000fce0000000008 */
.L_x_11479:
[----:B------:R-:W-:Y:S05]  /*c190*/  BSYNC.RECONVERGENT B0 ;  /* 0x0000000000007941 */ /* 0x000fea0003800200 */
.L_x_11478:
[----:B------:R-:W-:Y:S01]  /*c1a0*/  STG.E.U8 desc[UR36][R16.64], R8 ;  /* 0x0000000810007986 */ /* 0x000fe2000c101124 */
[----:B------:R-:W-:Y:S05]  /*c1b0*/  EXIT ;  /* 0x000000000000794d */ /* 0x000fea0003800000 */
.L_x_11476:
[----:B------:R-:W0:Y:S01]  /*c1c0*/  I2F.S16 R3, R5 ;  /* 0x0000000500037306 */ /* 0x000e220000101400 */
[----:B------:R-:W-:Y:S01]  /*c1d0*/  BSSY.RECONVERGENT B0, `(.L_x_11481) ;  /* 0x0000013000007945 */ /* 0x000fe20003800200 */
[----:B------:R-:W-:Y:S01]  /*c1e0*/  HFMA2 R8, -RZ, RZ, 0, 7.62939453125e-06 ;  /* 0x00000080ff087431 */ /* 0x000fe200000001ff */
        /* <DEDUP_REMOVED lines=14> */
.L_x_11483:
[----:B------:R-:W-:-:S04]  /*c2d0*/  SHF.R.U32.HI R3, RZ, 0x18, R3 ;  /* 0x00000018ff037819 */ /* 0x000fc80000011603 */
[----:B------:R-:W-:-:S04]  /*c2e0*/  LOP3.LUT R0, R0, 0x80, R3, 0xf8, !PT ;  /* 0x0000008000007812 */ /* 0x000fc800078ef803 */
[----:B------:R-:W-:-:S07]  /*c2f0*/  PRMT R8, R0, 0x7610, R8 ;  /* 0x0000761000087816 */ /* 0x000fce0000000008 */
.L_x_11482:
[----:B------:R-:W-:Y:S05]  /*c300*/  BSYNC.RECONVERGENT B0 ;  /* 0x0000000000007941 */ /* 0x000fea0003800200 */
.L_x_11481:
[----:B------:R-:W-:Y:S01]  /*c310*/  STG.E.U8 desc[UR36][R16.64], R8 ;  /* 0x0000000810007986 */ /* 0x000fe2000c101124 */
[----:B------:R-:W-:Y:S05]  /*c320*/  EXIT ;  /* 0x000000000000794d */ /* 0x000fea0003800000 */
.L_x_11475:
        /* <DEDUP_REMOVED lines=22> */
.L_x_11485:
[----:B------:R-:W-:-:S04]  /*c490*/  PRMT R2, R5, 0x9910, RZ ;  /* 0x0000991005027816 */ /* 0x000fc800000000ff */
[----:B------:R-:W-:-:S05]  /*c4a0*/  SHF.R.S32.HI R3, RZ, 0x1f, R2 ;  /* 0x0000001fff037819 */ /* 0x000fca0000011402 */
[----:B------:R-:W-:Y:S01]  /*c4b0*/  STG.E.64 desc[UR36][R16.64], R2 ;  /* 0x0000000210007986 */ /* 0x000fe2000c101b24 */
[----:B------:R-:W-:Y:S05]  /*c4c0*/  EXIT ;  /* 0x000000000000794d */ /* 0x000fea0003800000 */
.L_x_11484:
[----:B------:R-:W-:-:S05]  /*c4d0*/  PRMT R3, R5, 0x9910, RZ ;  /* 0x0000991005037816 */ /* 0x000fca00000000ff */
[----:B------:R-:W-:Y:S01]  /*c4e0*/  STG.E desc[UR36][R16.64], R3 ;  /* 0x0000000310007986 */ /* 0x000fe2000c101924 */
[----:B------:R-:W-:Y:S05]  /*c4f0*/  EXIT ;  /* 0x000000000000794d */ /* 0x000fea0003800000 */
.L_x_11474:
        /* <DEDUP_REMOVED lines=9> */
[----:B------:R-:W-:Y:S01]  /*c590*/  STG.E.U8 desc[UR36][R16.64], R3 ;  /* 0x0000000310007986 */ /* 0x000fe2000c101124 */
[----:B------:R-:W-:Y:S05]  /*c5a0*/  EXIT ;  /* 0x000000000000794d */ /* 0x000fea0003800000 */
.L_x_11487:
[----:B------:R-:W-:Y:S01]  /*c5b0*/  CS2R R6, SRZ ;  /* 0x0000000000067805 */ /* 0x000fe2000001ff00 */
[----:B------:R-:W0:Y:S04]  /*c5c0*/  I2F.F64.S16 R4, R5 ;  /* 0x0000000500047312 */ /* 0x000e280000101c00 */
[----:B0-----:R-:W-:Y:S01]  /*c5d0*/  STG.E.128 desc[UR36][R16.64], R4 ;  /* 0x0000000410007986 */ /* 0x001fe2000c101d24 */
[----:B------:R-:W-:Y:S05]  /*c5e0*/  EXIT ;  /* 0x000000000000794d */ /* 0x000fea0003800000 */
.L_x_11486:
[----:B------:R-:W-:-:S09]  /*c5f0*/  UISETP.NE.AND UP0, UPT, UR4, 0xf, UPT ;  /* 0x0000000f0400788c */ /* 0x000fd2000bf05270 */
[----:B------:R-:W-:Y:S05]  /*c600*/  BRA.U !UP0, `(.L_x_11488) ;  /* 0x0000000108e87547 */ /* 0x000fea000b800000 */
[----:B------:R-:W-:-:S09]  /*c610*/  UISETP.NE.AND UP0, UPT, UR4, 0x17, UPT ;  /* 0x000000170400788c */ /* 0x000fd2000bf05270 */
[----:B------:R-:W-:Y:S05]  /*c620*/  BRA.U !UP0, `(.L_x_11489) ;  /* 0x0000000108907547 */ /* 0x000fea000b800000 */
[----:B------:R-:W-:-:S09]  /*c630*/  UISETP.NE.AND UP0, UPT, UR4, 0x18, UPT ;  /* 0x000000180400788c */ /* 0x000fd2000bf05270 */
[----:B------:R-:W-:Y:S05]  /*c640*/  BRA.U !UP0, `(.L_x_11490) ;  /* 0x0000000108447547 */ /* 0x000fea000b800000 */
.L_x_11467:
        /* <DEDUP_REMOVED lines=16> */
.L_x_11491:
[----:B------:R-:W-:Y:S05]  /*c750*/  EXIT ;  /* 0x000000000000794d */ /* 0x000fea0003800000 */
.L_x_11490:
        /* <DEDUP_REMOVED lines=13> */
.L_x_11493:
[----:B------:R-:W-:Y:S05]  /*c830*/  BSYNC.RECONVERGENT B0 ;  /* 0x0000000000007941 */ /* 0x000fea0003800200 */
.L_x_11492:
[----:B------:R-:W-:-:S05]  /*c840*/  LOP3.LUT R3, R0, 0x80, R3, 0xf8, !PT ;  /* 0x0000008000037812 */ /* 0x000fca00078ef803 */
[----:B------:R-:W-:Y:S01]  /*c850*/  STG.E.U8 desc[UR36][R16.64], R3 ;  /* 0x0000000310007986 */ /* 0x000fe2000c101124 */
[----:B------:R-:W-:Y:S05]  /*c860*/  EXIT ;  /* 0x000000000000794d */ /* 0x000fea0003800000 */
.L_x_11489:
        /* <DEDUP_REMOVED lines=12> */
.L_x_11495:
[----:B------:R-:W-:Y:S02]  /*c930*/  ISETP.GT.U32.AND P0, PT, R2, 0x7f800000, PT ;  /* 0x7f8000000200780c */ /* 0x000fe40003f04070 */
[----:B------:R-:W-:-:S04]  /*c940*/  MOV R0, 0x7f ;  /* 0x0000007f00007802 */ /* 0x000fc80000000f00 */
[----:B------:R-:W-:-:S07]  /*c950*/  SEL R0, R0, 0x7c, P0 ;  /* 0x0000007c00007807 */ /* 0x000fce0000000000 */
.L_x_11496:
[----:B------:R-:W-:Y:S05]  /*c960*/  BSYNC.RECONVERGENT B0 ;  /* 0x0000000000007941 */ /* 0x000fea0003800200 */
.L_x_11494:
[----:B------:R-:W-:-:S04]  /*c970*/  SHF.R.U32.HI R3, RZ, 0x18, R3 ;  /* 0x00000018ff037819 */ /* 0x000fc80000011603 */
[----:B------:R-:W-:-:S05]  /*c980*/  LOP3.LUT R3, R0, 0x80, R3, 0xf8, !PT ;  /* 0x0000008000037812 */ /* 0x000fca00078ef803 */
[----:B------:R-:W-:Y:S01]  /*c990*/  STG.E.U8 desc[UR36][R16.64], R3 ;  /* 0x0000000310007986 */ /* 0x000fe2000c101124 */
[----:B------:R-:W-:Y:S05]  /*c9a0*/  EXIT ;  /* 0x000000000000794d */ /* 0x000fea0003800000 */
.L_x_11488:
[----:B------:R-:W0:Y:S02]  /*c9b0*/  I2F.S16 R0, R5 ;  /* 0x0000000500007306 */ /* 0x000e240000101400 */
[----:B0-----:R-:W-:-:S05]  /*c9c0*/  F2FP.BF16.F32.PACK_AB R0, RZ, R0 ;  /* 0x00000000ff00723e */ /* 0x001fca00000010ff */
[----:B------:R-:W-:Y:S01]  /*c9d0*/  STG.E.U16 desc[UR36][R16.64], R0 ;  /* 0x0000000010007986 */ /* 0x000fe2000c101524 */
[----:B------:R-:W-:Y:S05]  /*c9e0*/  EXIT ;  /* 0x000000000000794d */ /* 0x000fea0003800000 */
        .weak           $__internal_24_$__cuda_sm20_dblrcp_rn_slowpath_v3
        .type           $__internal_24_$__cuda_sm20_dblrcp_rn_slowpath_v3,@function
        .size           $__internal_24_$__cuda_sm20_dblrcp_rn_slowpath_v3,(.L_x_60618 - $__internal_24_$__cuda_sm20_dblrcp_rn_slowpath_v3)
$__internal_24_$__cuda_sm20_dblrcp_rn_slowpath_v3:
        /* <DEDUP_REMOVED lines=58> */
.L_x_11500:
        /* <DEDUP_REMOVED lines=34> */
.L_x_11498:
[----:B------:R-:W-:Y:S01]  /*cfb0*/  LOP3.LUT R7, R5, 0x80000, RZ, 0xfc, !PT ;  /* 0x0008000005077812 */ /* 0x000fe200078efcff */
[----:B------:R-:W-:-:S07]  /*cfc0*/  IMAD.MOV.U32 R6, RZ, RZ, R4 ;  /* 0x000000ffff067224 */ /* 0x000fce00078e0004 */
.L_x_11499:
[----:B------:R-:W-:Y:S05]  /*cfd0*/  BSYNC.RECONVERGENT B1 ;  /* 0x0000000000017941 */ /* 0x000fea0003800200 */
.L_x_11497:
[----:B------:R-:W-:Y:S01]  /*cfe0*/  MOV R4, R0 ;  /* 0x0000000000047202 */ /* 0x000fe20000000f00 */
[----:B------:R-:W-:-:S04]  /*cff0*/  IMAD.MOV.U32 R5, RZ, RZ, 0x0 ;  /* 0x00000000ff057424 */ /* 0x000fc800078e00ff */
[----:B------:R-:W-:Y:S05]  /*d000*/  RET.REL.NODEC R4 `(_ZN2at6native18elementwise_kernelILi128ELi4EZNS0_15gpu_kernel_implIZNS0_50_GLOBAL__N__2680c7bb_12_PowKernel_cu_7dd49032_317029pow_tensor_scalar_kernel_implIssEEvRNS_18TensorIteratorBaseET0_EUlsE1_EEvS6_RKT_EUliE_EEviT1_) ;  /* 0xffffff2c04fc7950 */ /* 0x000fea0003c3ffff */
.L_x_11501:
        /* <DEDUP_REMOVED lines=15> */
.L_x_60618:


//--------------------- .text._ZN2at6native27unrolled_elementwise_kernelIZNS0_50_GLOBAL__N__2680c7bb_12_PowKernel_cu_7dd49032_317029pow_tensor_scalar_kernel_implIssEEvRNS_18TensorIteratorBaseET0_EUlsE1_St5arrayIPcLm2EELi4E23TrivialOffsetCalculatorILi1EjESC_NS0_6memory12LoadWithCastILi1EEENSD_13StoreWithCastILi1EEEEEviT_S6_T2_T3_T4_T5_ --------------------------
	.section	.text._ZN2at6native27unrolled_elementwise_kernelIZNS0_50_GLOBAL__N__2680c7bb_12_PowKernel_cu_7dd49032_317029pow_tensor_scalar_kernel_implIssEEvRNS_18TensorIteratorBaseET0_EUlsE1_St5arrayIPcLm2EELi4E23TrivialOffsetCalculatorILi1EjESC_NS0_6memory12LoadWithCastILi1EEENSD_13StoreWithCastILi1EEEEEviT_S6_T2_T3_T4_T5_,"ax",@progbits
	.align	128
        .global         _ZN2at6native27unrolled_elementwise_kernelIZNS0_50_GLOBAL__N__2680c7bb_12_PowKernel_cu_7dd49032_317029pow_tensor_scalar_kernel_implIssEEvRNS_18TensorIteratorBaseET0_EUlsE1_St5arrayIPcLm2EELi4E23TrivialOffsetCalculatorILi1EjESC_NS0_6memory12LoadWithCastILi1EEENSD_13StoreWithCastILi1EEEEEviT_S6_T2_T3_T4_T5_
        .type           _ZN2at6native27unrolled_elementwise_kernelIZNS0_50_GLOBAL__N__2680c7bb_12_PowKernel_cu_7dd49032_317029pow_tensor_scalar_kernel_implIssEEvRNS_18TensorIteratorBaseET0_EUlsE1_St5arrayIPcLm2EELi4E23TrivialOffsetCalculatorILi1EjESC_NS0_6memory12LoadWithCastILi1EEENSD_13StoreWithCastILi1EEEEEviT_S6_T2_T3_T4_T5_,@function
        .size           _ZN2at6native27unrolled_elementwise_kernelIZNS0_50_GLOBAL__N__2680c7bb_12_PowKernel_cu_7dd49032_317029pow_tensor_scalar_kernel_implIssEEvRNS_18TensorIteratorBaseET0_EUlsE1_St5arrayIPcLm2EELi4E23TrivialOffsetCalculatorILi1EjESC_NS0_6memory12LoadWithCastILi1EEENSD_13StoreWithCastILi1EEEEEviT_S6_T2_T3_T4_T5_,(.L_x_60619 - _ZN2at6native27unrolled_elementwise_kernelIZNS0_50_GLOBAL__N__2680c7bb_12_PowKernel_cu_7dd49032_317029pow_tensor_scalar_kernel_implIssEEvRNS_18TensorIteratorBaseET0_EUlsE1_St5arrayIPcLm2EELi4E23TrivialOffsetCalculatorILi1EjESC_NS0_6memory12LoadWithCastILi1EEENSD_13StoreWithCastILi1EEEEEviT_S6_T2_T3_T4_T5_)
        .other          _ZN2at6native27unrolled_elementwise_kernelIZNS0_50_GLOBAL__N__2680c7bb_12_PowKernel_cu_7dd49032_317029pow_tensor_scalar_kernel_implIssEEvRNS_18TensorIteratorBaseET0_EUlsE1_St5arrayIPcLm2EELi4E23TrivialOffsetCalculatorILi1EjESC_NS0_6memory12LoadWithCastILi1EEENSD_13StoreWithCastILi1EEEEEviT_S6_T2_T3_T4_T5_,@"STO_CUDA_ENTRY STV_DEFAULT"
_ZN2at6native27unrolled_elementwise_kernelIZNS0_50_GLOBAL__N__2680c7bb_12_PowKernel_cu_7dd49032_317029pow_tensor_scalar_kernel_implIssEEvRNS_18TensorIteratorBaseET0_EUlsE1_St5arrayIPcLm2EELi4E23TrivialOffsetCalculatorILi1EjESC_NS0_6memory12LoadWithCastILi1EEENSD_13StoreWithCastILi1EEEEEviT_S6_T2_T3_T4_T5_:
.text._ZN2at6native27unrolled_elementwise_kernelIZNS0_50_GLOBAL__N__2680c7bb_12_PowKernel_cu_7dd49032_317029pow_tensor_scalar_kernel_implIssEEvRNS_18TensorIteratorBaseET0_EUlsE1_St5arrayIPcLm2EELi4E23TrivialOffsetCalculatorILi1EjESC_NS0_6memory12LoadWithCastILi1EEENSD_13StoreWithCastILi1EEEEEviT_S6_T2_T3_T4_T5_:
        /* <DEDUP_REMOVED lines=31> */
.L_x_11507:
[----:B------:R3:W5:Y:S01]  /*01f0*/  LDG.E.U8 R0, desc[UR36][R4.64] ;  /* 0x0000002404007981 */ /* 0x000762000c1e1100 */
[----:B------:R-:W-:Y:S05]  /*0200*/  BRA `(.L_x_11509) ;  /* 0x0000000c00507947 */ /* 0x000fea0003800000 */
.L_x_11506:
        /* <DEDUP_REMOVED lines=8> */
.L_x_11511:
[----:B------:R1:W5:Y:S01]  /*0290*/  LDG.E.U16 R0, desc[UR36][R4.64] ;  /* 0x0000002404007981 */ /* 0x000362000c1e1500 */
[----:B------:R-:W-:Y:S05]  /*02a0*/  BRA `(.L_x_11509) ;  /* 0x0000000c00287947 */ /* 0x000fea0003800000 */
.L_x_11510:
[----:B------:R2:W5:Y:S01]  /*02b0*/  LDG.E.U16 R0, desc[UR36][R4.64] ;  /* 0x0000002404007981 */ /* 0x000562000c1e1500 */
[----:B------:R-:W-:Y:S05]  /*02c0*/  BRA `(.L_x_11509) ;  /* 0x0000000c00207947 */ /* 0x000fea0003800000 */
.L_x_11505:
        /* <DEDUP_REMOVED lines=9> */
.L_x_11513:
[----:B------:R-:W2:Y:S02]  /*0360*/  LDG.E.U16 R3, desc[UR36][R4.64] ;  /* 0x0000002404037981 */ /* 0x000ea4000c1e1500 */
[----:B--2---:R-:W-:-:S06]  /*0370*/  HADD2.F32 R3, -RZ, R3.H0_H0 ;  /* 0x20000003ff037230 */ /* 0x004fcc0000004100 */
[----:B------:R-:W0:Y:S02]  /*0380*/  F2I.FTZ.TRUNC.NTZ R3, R3 ;  /* 0x0000000300037305 */ /* 0x000e24000021f100 */
[----:B0-----:R-:W-:Y:S01]  /*0390*/  PRMT R0, R3, 0x7610, R0 ;  /* 0x0000761003007816 */ /* 0x001fe20000000000 */
[----:B------:R-:W-:Y:S06]  /*03a0*/  BRA `(.L_x_11509) ;  /* 0x0000000800e87947 */ /* 0x000fec0003800000 */
.L_x_11512:
        /* <DEDUP_REMOVED lines=9> */
.L_x_11515:
[----:B------:R-:W2:Y:S02]  /*0440*/  LDG.E.U16 R4, desc[UR36][R4.64] ;  /* 0x0000002404047981 */ /* 0x000ea4000c1e1500 */
[----:B--2---:R-:W-:-:S06]  /*0450*/  HADD2.F32 R3, -RZ, R4.H0_H0 ;  /* 0x20000004ff037230 */ /* 0x004fcc0000004100 */
[----:B------:R-:W0:Y:S02]  /*0460*/  F2I.FTZ.TRUNC.NTZ R3, R3 ;  /* 0x0000000300037305 */ /* 0x000e24000021f100 */
[----:B0-----:R-:W-:Y:S01]  /*0470*/  PRMT R0, R3, 0x7610, R0 ;  /* 0x0000761003007816 */ /* 0x001fe20000000000 */
[----:B------:R-:W-:Y:S06]  /*0480*/  BRA `(.L_x_11509) ;  /* 0x0000000800b07947 */ /* 0x000fec0003800000 */
.L_x_11514:
[----:B------:R-:W2:Y:S02]  /*0490*/  LDG.E.64 R4, desc[UR36][R4.64] ;  /* 0x0000002404047981 */ /* 0x000ea4000c1e1b00 */
[----:B--2---:R0:W1:Y:S02]  /*04a0*/  F2I.F64.TRUNC R0, R4 ;  /* 0x0000000400007311 */ /* 0x004064000030d100 */
[----:B01----:R-:W-:Y:S05]  /*04b0*/  BRA `(.L_x_11509) ;  /* 0x0000000800a47947 */ /* 0x003fea0003800000 */
.L_x_11504:
        /* <DEDUP_REMOVED lines=12> */
.L_x_11518:
[----:B------:R-:W2:Y:S02]  /*0580*/  LDG.E.64 R4, desc[UR36][R4.64] ;  /* 0x0000002404047981 */ /* 0x000ea4000c1e1b00 */
[----:B--2---:R0:W1:Y:S02]  /*0590*/  F2I.F64.TRUNC R0, R4 ;  /* 0x0000000400007311 */ /* 0x004064000030d100 */
[----:B01----:R-:W-:Y:S05]  /*05a0*/  BRA `(.L_x_11509) ;  /* 0x0000000800687947 */ /* 0x003fea0003800000 */
.L_x_11517:
        /* <DEDUP_REMOVED lines=27> */
.L_x_11520:
        /* <DEDUP_REMOVED lines=15> */
.L_x_11519:
[----:B------:R-:W2:Y:S02]  /*0850*/  LDG.E.U16 R3, desc[UR36][R4.64] ;  /* 0x0000002404037981 */ /* 0x000ea4000c1e1500 */
[----:B--2---:R-:W-:-:S06]  /*0860*/  IMAD.U32 R3, R3, 0x10000, RZ ;  /* 0x0001000003037824 */ /* 0x004fcc00078e00ff */
[----:B------:R-:W0:Y:S02]  /*0870*/  F2I.FTZ.TRUNC.NTZ R3, R3 ;  /* 0x0000000300037305 */ /* 0x000e24000021f100 */
[----:B0-----:R-:W-:Y:S01]  /*0880*/  PRMT R0, R3, 0x7610, R0 ;  /* 0x0000761003007816 */ /* 0x001fe20000000000 */
[----:B------:R-:W-:Y:S06]  /*0890*/  BRA `(.L_x_11509) ;  /* 0x0000000400ac7947 */ /* 0x000fec0003800000 */
.L_x_11516:
        /* <DEDUP_REMOVED lines=10> */
.L_x_11523:
        /* <DEDUP_REMOVED lines=21> */
.L_x_11527:
[----:B------:R-:W-:Y:S05]  /*0a90*/  BSYNC.RECONVERGENT B1 ;  /* 0x0000000000017941 */ /* 0x000fea0003800200 */
.L_x_11526:
[----:B------:R-:W-:Y:S01]  /*0aa0*/  IMAD.SHL.U32 R0, R0, 0x100000, RZ ;  /* 0x0010000000007824 */ /* 0x000fe200078e00ff */
[----:B------:R-:W-:-:S04]  /*0ab0*/  LEA R3, R3, 0x3b800000, 0x17 ;  /* 0x3b80000003037811 */ /* 0x000fc800078eb8ff */
[----:B------:R-:W-:-:S07]  /*0ac0*/  LOP3.LUT R3, R3, R0, R7, 0xfe, !PT ;  /* 0x0000000003037212 */ /* 0x000fce00078efe07 */
.L_x_11525:
[----:B------:R-:W-:Y:S05]  /*0ad0*/  BSYNC.RECONVERGENT B0 ;  /* 0x0000000000007941 */ /* 0x000fea0003800200 */
.L_x_11524:
[----:B------:R-:W0:Y:S02]  /*0ae0*/  F2I.FTZ.TRUNC.NTZ R3, R3 ;  /* 0x0000000300037305 */ /* 0x000e24000021f100 */
[----:B0-----:R-:W-:Y:S01]  /*0af0*/  PRMT R0, R3, 0x7610, R0 ;  /* 0x0000761003007816 */ /* 0x001fe20000000000 */
[----:B------:R-:W-:Y:S06]  /*0b00*/  BRA `(.L_x_11509) ;  /* 0x0000000400107947 */ /* 0x000fec0003800000 */
.L_x_11522:
        /* <DEDUP_REMOVED lines=21> */
.L_x_11531:
[----:B------:R-:W-:Y:S05]  /*0c60*/  BSYNC.RECONVERGENT B1 ;  /* 0x0000000000017941 */ /* 0x000fea0003800200 */
.L_x_11530:
[----:B------:R-:W-:Y:S01]  /*0c70*/  IMAD.SHL.U32 R0, R0, 0x200000, RZ ;  /* 0x0020000000007824 */ /* 0x000fe200078e00ff */
[----:B------:R-:W-:-:S04]  /*0c80*/  LEA R3, R3, 0x37800000, 0x17 ;  /* 0x3780000003037811 */ /* 0x000fc800078eb8ff */
[----:B------:R-:W-:-:S07]  /*0c90*/  LOP3.LUT R3, R3, R0, R7, 0xfe, !PT ;  /* 0x0000000003037212 */ /* 0x000fce00078efe07 */
.L_x_11529:
[----:B------:R-:W-:Y:S05]  /*0ca0*/  BSYNC.RECONVERGENT B0 ;  /* 0x0000000000007941 */ /* 0x000fea0003800200 */
.L_x_11528:
[----:B------:R-:W0:Y:S02]  /*0cb0*/  F2I.FTZ.TRUNC.NTZ R3, R3 ;  /* 0x0000000300037305 */ /* 0x000e24000021f100 */
[----:B0-----:R-:W-:Y:S01]  /*0cc0*/  PRMT R0, R3, 0x7610, R0 ;  /* 0x0000761003007816 */ /* 0x001fe20000000000 */
[----:B------:R-:W-:Y:S06]  /*0cd0*/  BRA `(.L_x_11509) ;  /* 0x00000000009c7947 */ /* 0x000fec0003800000 */
.L_x_11521:
[----:B------:R-:W-:-:S09]  /*0ce0*/  UISETP.NE.AND UP0, UPT, UR4, 0x1c, UPT ;  /* 0x0000001c0400788c */ /* 0x000fd2000bf05270 */
[----:B------:R-:W-:Y:S05]  /*0cf0*/  BRA.U !UP0, `(.L_x_11532) ;  /* 0x0000000108907547 */ /* 0x000fea000b800000 */
[----:B------:R-:W-:-:S09]  /*0d00*/  UISETP.NE.AND UP0, UPT, UR4, 0x1d, UPT ;  /* 0x0000001d0400788c */ /* 0x000fd2000bf05270 */
[----:B------:R-:W-:Y:S05]  /*0d10*/  BRA.U !UP0, `(.L_x_11533) ;  /* 0x0000000108807547 */ /* 0x000fea000b800000 */
[----:B------:R-:W-:-:S09]  /*0d20*/  UISETP.NE.AND UP0, UPT, UR4, 0x2c, UPT ;  /* 0x0000002c0400788c */ /* 0x000fd2000bf05270 */
[----:B------:R-:W-:Y:S05]  /*0d30*/  BRA.U !UP0, `(.L_x_11534) ;  /* 0x0000000108487547 */ /* 0x000fea000b800000 */
.L_x_11508:
        /* <DEDUP_REMOVED lines=16> */
.L_x_11535:
[----:B------:R-:W-:Y:S01]  /*0e40*/  PRMT R0, RZ, 0x7610, R0 ;  /* 0x00007610ff007816 */ /* 0x000fe20000000000 */
[----:B------:R-:W-:Y:S06]  /*0e50*/  BRA `(.L_x_11509) ;  /* 0x00000000003c7947 */ /* 0x000fec0003800000 */
.L_x_11534:
        /* <DEDUP_REMOVED lines=8> */
.L_x_11537:
[----:B------:R-:W-:Y:S05]  /*0ee0*/  BSYNC.RECONVERGENT B0 ;  /* 0x0000000000007941 */ /* 0x000fea0003800200 */
.L_x_11536:
[----:B------:R-:W0:Y:S02]  /*0ef0*/  F2I.FTZ.TRUNC.NTZ R3, R3 ;  /* 0x0000000300037305 */ /* 0x000e24000021f100 */
[----:B0-----:R-:W-:Y:S01]  /*0f00*/  PRMT R0, R3, 0x7610, R0 ;  /* 0x0000761003007816 */ /* 0x001fe20000000000 */
[----:B------:R-:W-:Y:S06]  /*0f10*/  BRA `(.L_x_11509) ;  /* 0x00000000000c7947 */ /* 0x000fec0003800000 */
.L_x_11533:
[----:B------:R0:W5:Y:S01]  /*0f20*/  LDG.E.U16 R0, desc[UR36][R4.64] ;  /* 0x0000002404007981 */ /* 0x000162000c1e1500 */
[----:B------:R-:W-:Y:S05]  /*0f30*/  BRA `(.L_x_11509) ;  /* 0x0000000000047947 */ /* 0x000fea0003800000 */
.L_x_11532:
[----:B------:R0:W5:Y:S02]  /*0f40*/  LDG.E.U16 R0, desc[UR36][R4.64] ;  /* 0x0000002404007981 */ /* 0x000164000c1e1500 */
.L_x_11509:
[----:B-1---5:R-:W-:Y:S01]  /*0f50*/  PRMT R19, R0, 0x9910, RZ ;  /* 0x0000991000137816 */ /* 0x022fe200000000ff */
[----:B------:R-:W-:-:S07]  /*0f60*/  VIADD R23, R17, 0x80 ;  /* 0x0000008011177836 */ /* 0x000fce0000000000 */
.L_x_11503:
[----:B------:R-:W-:Y:S05]  /*0f70*/  BSYNC.RECONVERGENT B6 ;  /* 0x0000000000067941 */ /* 0x000fea0003800200 */
.L_x_11502:
[----:B------:R-:W-:Y:S01]  /*0f80*/  ISETP.GE.AND P0, PT, R23, R16, PT ;  /* 0x000000101700720c */ /* 0x000fe20003f06270 */
[----:B------:R-:W-:Y:S01]  /*0f90*/  BSSY.RECONVERGENT B6, `(.L_x_11538) ;  /* 0x00000ee000067945 */ /* 0x000fe20003800200 */
[----:B------:R-:W-:-:S11]  /*0fa0*/  IMAD.MOV.U32 R18, RZ, RZ, RZ ;  /* 0x000000ffff127224 */ /* 0x000fd600078e00ff */
        /* <DEDUP_REMOVED lines=20> */
.L_x_11543:
[----:B------:R0:W5:Y:S01]  /*10f0*/  LDG.E.U8 R0, desc[UR36][R4.64] ;  /* 0x0000002404007981 */ /* 0x000162000c1e1100 */
[----:B------:R-:W-:Y:S05]  /*1100*/  BRA `(.L_x_11545) ;  /* 0x0000000c00507947 */ /* 0x000fea0003800000 */
.L_x_11542:
        /* <DEDUP_REMOVED lines=8> */
.L_x_11547:
[----:B------:R0:W5:Y:S01]  /*1190*/  LDG.E.U16 R0, desc[UR36][R4.64] ;  /* 0x0000002404007981 */ /* 0x000162000c1e1500 */
[----:B------:R-:W-:Y:S05]  /*11a0*/  BRA `(.L_x_11545) ;  /* 0x0000000c00287947 */ /* 0x000fea0003800000 */
.L_x_11546:
[----:B------:R0:W5:Y:S01]  /*11b0*/  LDG.E.U16 R0, desc[UR36][R4.64] ;  /* 0x0000002404007981 */ /* 0x000162000c1e1500 */
[----:B------:R-:W-:Y:S05]  /*11c0*/  BRA `(.L_x_11545) ;  /* 0x0000000c00207947 */ /* 0x000fea0003800000 */
.L_x_11541:
        /* <DEDUP_REMOVED lines=9> */
.L_x_11549:
[----:B------:R-:W2:Y:S02]  /*1260*/  LDG.E.U16 R3, desc[UR36][R4.64] ;  /* 0x0000002404037981 */ /* 0x000ea4000c1e1500 */
[----:B--2---:R-:W-:-:S06]  /*1270*/  HADD2.F32 R3, -RZ, R3.H0_H0 ;  /* 0x20000003ff037230 */ /* 0x004fcc0000004100 */
[----:B------:R-:W0:Y:S02]  /*1280*/  F2I.FTZ.TRUNC.NTZ R3, R3 ;  /* 0x0000000300037305 */ /* 0x000e24000021f100 */
[----:B0-----:R-:W-:Y:S01]  /*1290*/  PRMT R0, R3, 0x7610, R0 ;  /* 0x0000761003007816 */ /* 0x001fe20000000000 */
[----:B------:R-:W-:Y:S06]  /*12a0*/  BRA `(.L_x_11545) ;  /* 0x0000000800e87947 */ /* 0x000fec0003800000 */
.L_x_11548:
        /* <DEDUP_REMOVED lines=9> */
.L_x_11551:
[----:B------:R-:W2:Y:S02]  /*1340*/  LDG.E.U16 R4, desc[UR36][R4.64] ;  /* 0x0000002404047981 */ /* 0x000ea4000c1e1500 */
[----:B--2---:R-:W-:-:S06]  /*1350*/  HADD2.F32 R3, -RZ, R4.H0_H0 ;  /* 0x20000004ff037230 */ /* 0x004fcc0000004100 */
[----:B------:R-:W0:Y:S02]  /*1360*/  F2I.FTZ.TRUNC.NTZ R3, R3 ;  /* 0x0000000300037305 */ /* 0x000e24000021f100 */
[----:B0-----:R-:W-:Y:S01]  /*1370*/  PRMT R0, R3, 0x7610, R0 ;  /* 0x0000761003007816 */ /* 0x001fe20000000000 */
[----:B------:R-:W-:Y:S06]  /*1380*/  BRA `(.L_x_11545) ;  /* 0x0000000800b07947 */ /* 0x000fec0003800000 */
.L_x_11550:
[----:B------:R-:W2:Y:S02]  /*1390*/  LDG.E.64 R4, desc[UR36][R4.64] ;  /* 0x0000002404047981 */ /* 0x000ea4000c1e1b00 */
[----:B--2---:R0:W1:Y:S02]  /*13a0*/  F2I.F64.TRUNC R0, R4 ;  /* 0x0000000400007311 */ /* 0x004064000030d100 */
[----:B01----:R-:W-:Y:S05]  /*13b0*/  BRA `(.L_x_11545) ;  /* 0x0000000800a47947 */ /* 0x003fea0003800000 */
.L_x_11540:
        /* <DEDUP_REMOVED lines=12> */
.L_x_11554:
[----:B------:R-:W2:Y:S02]  /*1480*/  LDG.E.64 R4, desc[UR36][R4.64] ;  /* 0x0000002404047981 */ /* 0x000ea4000c1e1b00 */
[----:B--2---:R0:W1:Y:S02]  /*1490*/  F2I.F64.TRUNC R0, R4 ;  /* 0x0000000400007311 */ /* 0x004064000030d100 */
[----:B01----:R-:W-:Y:S05]  /*14a0*/  BRA `(.L_x_11545) ;  /* 0x0000000800687947 */ /* 0x003fea0003800000 */
.L_x_11553:
        /* <DEDUP_REMOVED lines=27> */
.L_x_11556:
        /* <DEDUP_REMOVED lines=15> */
.L_x_11555:
[----:B------:R-:W2:Y:S02]  /*1750*/  LDG.E.U16 R3, desc[UR36][R4.64] ;  /* 0x0000002404037981 */ /* 0x000ea4000c1e1500 */
[----:B--2---:R-:W-:-:S06]  /*1760*/  IMAD.U32 R3, R3, 0x10000, RZ ;  /* 0x0001000003037824 */ /* 0x004fcc00078e00ff */
[----:B------:R-:W0:Y:S02]  /*1770*/  F2I.FTZ.TRUNC.NTZ R3, R3 ;  /* 0x0000000300037305 */ /* 0x000e24000021f100 */
[----:B0-----:R-:W-:Y:S01]  /*1780*/  PRMT R0, R3, 0x7610, R0 ;  /* 0x0000761003007816 */ /* 0x001fe20000000000 */
[----:B------:R-:W-:Y:S06]  /*1790*/  BRA `(.L_x_11545) ;  /* 0x0000000400ac7947 */ /* 0x000fec0003800000 */
.L_x_11552:
        /* <DEDUP_REMOVED lines=10> */
.L_x_11559:
        /* <DEDUP_REMOVED lines=21> */
.L_x_11563:
[----:B------:R-:W-:Y:S05]  /*1990*/  BSYNC.RECONVERGENT B1 ;  /* 0x0000000000017941 */ /* 0x000fea0003800200 */
.L_x_11562:
[----:B------:R-:W-:Y:S01]  /*19a0*/  IMAD.SHL.U32 R0, R0, 0x100000, RZ ;  /* 0x0010000000007824 */ /* 0x000fe200078e00ff */
[----:B------:R-:W-:-:S04]  /*19b0*/  LEA R3, R3, 0x3b800000, 0x17 ;  /* 0x3b80000003037811 */ /* 0x000fc800078eb8ff */
[----:B------:R-:W-:-:S07]  /*19c0*/  LOP3.LUT R3, R3, R0, R7, 0xfe, !PT ;  /* 0x0000000003037212 */ /* 0x000fce00078efe07 */
.L_x_11561:
[----:B------:R-:W-:Y:S05]  /*19d0*/  BSYNC.RECONVERGENT B0 ;  /* 0x0000000000007941 */ /* 0x000fea0003800200 */
.L_x_11560:
[----:B------:R-:W0:Y:S02]  /*19e0*/  F2I.FTZ.TRUNC.NTZ R3, R3 ;  /* 0x0000000300037305 */ /* 0x000e24000021f100 */
[----:B0-----:R-:W-:Y:S01]  /*19f0*/  PRMT R0, R3, 0x7610, R0 ;  /* 0x0000761003007816 */ /* 0x001fe20000000000 */
[----:B------:R-:W-:Y:S06]  /*1a00*/  BRA `(.L_x_11545) ;  /* 0x0000000400107947 */ /* 0x000fec0003800000 */
.L_x_11558:
        /* <DEDUP_REMOVED lines=21> */
.L_x_11567:
[----:B------:R-:W-:Y:S05]  /*1b60*/  BSYNC.RECONVERGENT B1 ;  /* 0x0000000000017941 */ /* 0x000fea0003800200 */
.L_x_11566:
[----:B------:R-:W-:Y:S01]  /*1b70*/  IMAD.SHL.U32 R0, R0, 0x200000, RZ ;  /* 0x0020000000007824 */ /* 0x000fe200078e00ff */
[----:B------:R-:W-:-:S04]  /*1b80*/  LEA R3, R3, 0x37800000, 0x17 ;  /* 0x3780000003037811 */ /* 0x000fc800078eb8ff */
[----:B------:R-:W-:-:S07]  /*1b90*/  LOP3.LUT R3, R3, R0, R7, 0xfe, !PT ;  /* 0x0000000003037212 */ /* 0x000fce00078efe07 */
.L_x_11565:
[----:B------:R-:W-:Y:S05]  /*1ba0*/  BSYNC.RECONVERGENT B0 ;  /* 0x0000000000007941 */ /* 0x000fea0003800200 */
.L_x_11564:
[----:B------:R-:W0:Y:S02]  /*1bb0*/  F2I.FTZ.TRUNC.NTZ R3, R3 ;  /* 0x0000000300037305 */ /* 0x000e24000021f100 */
[----:B0-----:R-:W-:Y:S01]  /*1bc0*/  PRMT R0, R3, 0x7610, R0 ;  /* 0x0000761003007816 */ /* 0x001fe20000000000 */
[----:B------:R-:W-:Y:S06]  /*1bd0*/  BRA `(.L_x_11545) ;  /* 0x00000000009c7947 */ /* 0x000fec0003800000 */
.L_x_11557:
        /* <DEDUP_REMOVED lines=14> */
.L_x_11571:
[----:B------:R-:W-:Y:S05]  /*1cc0*/  BSYNC.RECONVERGENT B0 ;  /* 0x0000000000007941 */ /* 0x000fea0003800200 */
.L_x_11570:
[----:B------:R-:W0:Y:S02]  /*1cd0*/  F2I.FTZ.TRUNC.NTZ R3, R3 ;  /* 0x0000000300037305 */ /* 0x000e24000021f100 */
[----:B0-----:R-:W-:Y:S01]  /*1ce0*/  PRMT R0, R3, 0x7610, R0 ;  /* 0x0000761003007816 */ /* 0x001fe20000000000 */
[----:B------:R-:W-:Y:S06]  /*1cf0*/  BRA `(.L_x_11545) ;  /* 0x0000000000547947 */ /* 0x000fec0003800000 */
.L_x_11544:
        /* <DEDUP_REMOVED lines=16> */
.L_x_11572:
[----:B------:R-:W-:Y:S01]  /*1e00*/  PRMT R0, RZ, 0x7610, R0 ;  /* 0x00007610ff007816 */ /* 0x000fe20000000000 */
[----:B------:R-:W-:Y:S06]  /*1e10*/  BRA `(.L_x_11545) ;  /* 0x00000000000c7947 */ /* 0x000fec0003800000 */
.L_x_11569:
[----:B------:R1:W5:Y:S01]  /*1e20*/  LDG.E.U16 R0, desc[UR36][R4.64] ;  /* 0x0000002404007981 */ /* 0x000362000c1e1500 */
[----:B------:R-:W-:Y:S05]  /*1e30*/  BRA `(.L_x_11545) ;  /* 0x0000000000047947 */ /* 0x000fea0003800000 */
.L_x_11568:
[----:B------:R0:W5:Y:S02]  /*1e40*/  LDG.E.U16 R0, desc[UR36][R4.64] ;  /* 0x0000002404007981 */ /* 0x000164000c1e1500 */
.L_x_11545:
[----:B-1--45:R-:W-:Y:S01]  /*1e50*/  PRMT R18, R0, 0x9910, RZ ;  /* 0x0000991000127816 */ /* 0x032fe200000000ff */
[----:B------:R-:W-:-:S07]  /*1e60*/  VIADD R23, R23, 0x80 ;  /* 0x0000008017177836 */ /* 0x000fce0000000000 */
.L_x_11539:
[----:B------:R-:W-:Y:S05]  /*1e70*/  BSYNC.RECONVERGENT B6 ;  /* 0x0000000000067941 */ /* 0x000fea0003800200 */
.L_x_11538:
        /* <DEDUP_REMOVED lines=23> */
.L_x_11578:
[----:B------:R0:W5:Y:S01]  /*1ff0*/  LDG.E.U8 R0, desc[UR36][R4.64] ;  /* 0x0000002404007981 */ /* 0x000162000c1e1100 */
[----:B------:R-:W-:Y:S05]  /*2000*/  BRA `(.L_x_11580) ;  /* 0x0000000c00507947 */ /* 0x000fea0003800000 */
.L_x_11577:
        /* <DEDUP_REMOVED lines=8> */
.L_x_11582:
[----:B------:R0:W5:Y:S01]  /*2090*/  LDG.E.U16 R0, desc[UR36][R4.64] ;  /* 0x0000002404007981 */ /* 0x000162000c1e1500 */
[----:B------:R-:W-:Y:S05]  /*20a0*/  BRA `(.L_x_11580) ;  /* 0x0000000c00287947 */ /* 0x000fea0003800000 */
.L_x_11581:
[----:B------:R0:W5:Y:S01]  /*20b0*/  LDG.E.U16 R0, desc[UR36][R4.64] ;  /* 0x0000002404007981 */ /* 0x000162000c1e1500 */
[----:B------:R-:W-:Y:S05]  /*20c0*/  BRA `(.L_x_11580) ;  /* 0x0000000c00207947 */ /* 0x000fea0003800000 */
.L_x_11576:
        /* <DEDUP_REMOVED lines=9> */
.L_x_11584:
[----:B------:R-:W2:Y:S02]  /*2160*/  LDG.E.U16 R3, desc[UR36][R4.64] ;  /* 0x0000002404037981 */ /* 0x000ea4000c1e1500 */
[----:B--2---:R-:W-:-:S06]  /*2170*/  HADD2.F32 R3, -RZ, R3.H0_H0 ;  /* 0x20000003ff037230 */ /* 0x004fcc0000004100 */
[----:B------:R-:W0:Y:S02]  /*2180*/  F2I.FTZ.TRUNC.NTZ R3, R3 ;  /* 0x0000000300037305 */ /* 0x000e24000021f100 */
[----:B0-----:R-:W-:Y:S01]  /*2190*/  PRMT R0, R3, 0x7610, R0 ;  /* 0x0000761003007816 */ /* 0x001fe20000000000 */
[----:B------:R-:W-:Y:S06]  /*21a0*/  BRA `(.L_x_11580) ;  /* 0x0000000800e87947 */ /* 0x000fec0003800000 */
.L_x_11583:
        /* <DEDUP_REMOVED lines=9> */
.L_x_11586:
[----:B------:R-:W2:Y:S02]  /*2240*/  LDG.E.U16 R4, desc[UR36][R4.64] ;  /* 0x0000002404047981 */ /* 0x000ea4000c1e1500 */
[----:B--2---:R-:W-:-:S06]  /*2250*/  HADD2.F32 R3, -RZ, R4.H0_H0 ;  /* 0x20000004ff037230 */ /* 0x004fcc0000004100 */
[----:B------:R-:W0:Y:S02]  /*2260*/  F2I.FTZ.TRUNC.NTZ R3, R3 ;  /* 0x0000000300037305 */ /* 0x000e24000021f100 */
[----:B0-----:R-:W-:Y:S01]  /*2270*/  PRMT R0, R3, 0x7610, R0 ;  /* 0x0000761003007816 */ /* 0x001fe20000000000 */
[----:B------:R-:W-:Y:S06]  /*2280*/  BRA `(.L_x_11580) ;  /* 0x0000000800b07947 */ /* 0x000fec0003800000 */
.L_x_11585:
[----:B------:R-:W2:Y:S02]  /*2290*/  LDG.E.64 R4, desc[UR36][R4.64] ;  /* 0x0000002404047981 */ /* 0x000ea4000c1e1b00 */
[----:B--2---:R0:W1:Y:S02]  /*22a0*/  F2I.F64.TRUNC R0, R4 ;  /* 0x0000000400007311 */ /* 0x004064000030d100 */
[----:B01----:R-:W-:Y:S05]  /*22b0*/  BRA `(.L_x_11580) ;  /* 0x0000000800a47947 */ /* 0x003fea0003800000 */
.L_x_11575:
        /* <DEDUP_REMOVED lines=12> */
.L_x_11589:
[----:B------:R-:W2:Y:S02]  /*2380*/  LDG.E.64 R4, desc[UR36][R4.64] ;  /* 0x0000002404047981 */ /* 0x000ea4000c1e1b00 */
[----:B--2---:R3:W4:Y:S02]  /*2390*/  F2I.F64.TRUNC R0, R4 ;  /* 0x0000000400007311 */ /* 0x004724000030d100 */
[----:B---34-:R-:W-:Y:S05]  /*23a0*/  BRA `(.L_x_11580) ;  /* 0x0000000800687947 */ /* 0x018fea0003800000 */
.L_x_11588:
        /* <DEDUP_REMOVED lines=27> */
.L_x_11591:
        /* <DEDUP_REMOVED lines=15> */
.L_x_11590:
[----:B------:R-:W2:Y:S02]  /*2650*/  LDG.E.U16 R3, desc[UR36][R4.64] ;  /* 0x0000002404037981 */ /* 0x000ea4000c1e1500 */
[----:B--2---:R-:W-:-:S06]  /*2660*/  IMAD.U32 R3, R3, 0x10000, RZ ;  /* 0x0001000003037824 */ /* 0x004fcc00078e00ff */
[----:B------:R-:W0:Y:S02]  /*2670*/  F2I.FTZ.TRUNC.NTZ R3, R3 ;  /* 0x0000000300037305 */ /* 0x000e24000021f100 */
[----:B0-----:R-:W-:Y:S01]  /*2680*/  PRMT R0, R3, 0x7610, R0 ;  /* 0x0000761003007816 */ /* 0x001fe20000000000 */
[----:B------:R-:W-:Y:S06]  /*2690*/  BRA `(.L_x_11580) ;  /* 0x0000000400ac7947 */ /* 0x000fec0003800000 */
.L_x_11587:
        /* <DEDUP_REMOVED lines=10> */
.L_x_11594:
        /* <DEDUP_REMOVED lines=21> */
.L_x_11598:
[----:B------:R-:W-:Y:S05]  /*2890*/  BSYNC.RECONVERGENT B1 ;  /* 0x0000000000017941 */ /* 0x000fea0003800200 */
.L_x_11597:
[----:B------:R-:W-:Y:S01]  /*28a0*/  IMAD.SHL.U32 R0, R0, 0x100000, RZ ;  /* 0x0010000000007824 */ /* 0x000fe200078e00ff */
[----:B------:R-:W-:-:S04]  /*28b0*/  LEA R3, R3, 0x3b800000, 0x17 ;  /* 0x3b80000003037811 */ /* 0x000fc800078eb8ff */
[----:B------:R-:W-:-:S07]  /*28c0*/  LOP3.LUT R3, R3, R0, R7, 0xfe, !PT ;  /* 0x0000000003037212 */ /* 0x000fce00078efe07 */
.L_x_11596:
[----:B------:R-:W-:Y:S05]  /*28d0*/  BSYNC.RECONVERGENT B0 ;  /* 0x0000000000007941 */ /* 0x000fea0003800200 */
.L_x_11595:
[----:B------:R-:W0:Y:S02]  /*28e0*/  F2I.FTZ.TRUNC.NTZ R3, R3 ;  /* 0x0000000300037305 */ /* 0x000e24000021f100 */
[----:B0-----:R-:W-:Y:S01]  /*28f0*/  PRMT R0, R3, 0x7610, R0 ;  /* 0x0000761003007816 */ /* 0x001fe20000000000 */
[----:B------:R-:W-:Y:S06]  /*2900*/  BRA `(.L_x_11580) ;  /* 0x0000000400107947 */ /* 0x000fec0003800000 */
.L_x_11593:
        /* <DEDUP_REMOVED lines=21> */
.L_x_11602:
[----:B------:R-:W-:Y:S05]  /*2a60*/  BSYNC.RECONVERGENT B1 ;  /* 0x0000000000017941 */ /* 0x000fea0003800200 */
.L_x_11601:
[----:B------:R-:W-:Y:S01]  /*2a70*/  IMAD.SHL.U32 R0, R0, 0x200000, RZ ;  /* 0x0020000000007824 */ /* 0x000fe200078e00ff */
[----:B------:R-:W-:-:S04]  /*2a80*/  LEA R3, R3, 0x37800000, 0x17 ;  /* 0x3780000003037811 */ /* 0x000fc800078eb8ff */
[----:B------:R-:W-:-:S07]  /*2a90*/  LOP3.LUT R3, R3, R0, R7, 0xfe, !PT ;  /* 0x0000000003037212 */ /* 0x000fce00078efe07 */
.L_x_11600:
[----:B------:R-:W-:Y:S05]  /*2aa0*/  BSYNC.RECONVERGENT B0 ;  /* 0x0000000000007941 */ /* 0x000fea0003800200 */
.L_x_11599:
[----:B------:R-:W0:Y:S02]  /*2ab0*/  F2I.FTZ.TRUNC.NTZ R3, R3 ;  /* 0x0000000300037305 */ /* 0x000e24000021f100 */
[----:B0-----:R-:W-:Y:S01]  /*2ac0*/  PRMT R0, R3, 0x7610, R0 ;  /* 0x0000761003007816 */ /* 0x001fe20000000000 */
[----:B------:R-:W-:Y:S06]  /*2ad0*/  BRA `(.L_x_11580) ;  /* 0x00000000009c7947 */ /* 0x000fec0003800000 */
.L_x_11592:
        /* <DEDUP_REMOVED lines=14> */
.L_x_11606:
[----:B------:R-:W-:Y:S05]  /*2bc0*/  BSYNC.RECONVERGENT B0 ;  /* 0x0000000000007941 */ /* 0x000fea0003800200 */
.L_x_11605:
[----:B------:R-:W0:Y:S02]  /*2bd0*/  F2I.FTZ.TRUNC.NTZ R3, R3 ;  /* 0x0000000300037305 */ /* 0x000e24000021f100 */
[----:B0-----:R-:W-:Y:S01]  /*2be0*/  PRMT R0, R3, 0x7610, R0 ;  /* 0x0000761003007816 */ /* 0x001fe20000000000 */
[----:B------:R-:W-:Y:S06]  /*2bf0*/  BRA `(.L_x_11580) ;  /* 0x0000000000547947 */ /* 0x000fec0003800000 */
.L_x_11579:
        /* <DEDUP_REMOVED lines=16> */
.L_x_11607:
[----:B------:R-:W-:Y:S01]  /*2d00*/  PRMT R0, RZ, 0x7610, R0 ;  /* 0x00007610ff007816 */ /* 0x000fe20000000000 */
[----:B------:R-:W-:Y:S06]  /*2d10*/  BRA `(.L_x_11580) ;  /* 0x00000000000c7947 */ /* 0x000fec0003800000 */
.L_x_11604:
[----:B------:R2:W5:Y:S01]  /*2d20*/  LDG.E.U16 R0, desc[UR36][R4.64] ;  /* 0x0000002404007981 */ /* 0x000562000c1e1500 */
[----:B------:R-:W-:Y:S05]  /*2d30*/  BRA `(.L_x_11580) ;  /* 0x0000000000047947 */ /* 0x000fea0003800000 */
.L_x_11603:
[----:B------:R1:W5:Y:S02]  /*2d40*/  LDG.E.U16 R0, desc[UR36][R4.64] ;  /* 0x0000002404007981 */ /* 0x000364000c1e1500 */
.L_x_11580:
[----:B-1--45:R-:W-:Y:S01]  /*2d50*/  PRMT R22, R0, 0x9910, RZ ;  /* 0x0000991000167816 */ /* 0x032fe200000000ff */
[----:B------:R-:W-:-:S07]  /*2d60*/  VIADD R23, R23, 0x80 ;  /* 0x0000008017177836 */ /* 0x000fce0000000000 */
.L_x_11574:
[----:B------:R-:W-:Y:S05]  /*2d70*/  BSYNC.RECONVERGENT B6 ;  /* 0x0000000000067941 */ /* 0x000fea0003800200 */
.L_x_11573:
        /* <DEDUP_REMOVED lines=23> */
.L_x_11613:
[----:B------:R0:W5:Y:S01]  /*2ef0*/  LDG.E.U8 R0, desc[UR36][R4.64] ;  /* 0x0000002404007981 */ /* 0x000162000c1e1100 */
[----:B------:R-:W-:Y:S05]  /*2f00*/  BRA `(.L_x_11615) ;  /* 0x0000000c00507947 */ /* 0x000fea0003800000 */
.L_x_11612:
        /* <DEDUP_REMOVED lines=8> */
.L_x_11617:
[----:B------:R0:W5:Y:S01]  /*2f90*/  LDG.E.U16 R0, desc[UR36][R4.64] ;  /* 0x0000002404007981 */ /* 0x000162000c1e1500 */
[----:B------:R-:W-:Y:S05]  /*2fa0*/  BRA `(.L_x_11615) ;  /* 0x0000000c00287947 */ /* 0x000fea0003800000 */
.L_x_11616:
[----:B------:R0:W5:Y:S01]  /*2fb0*/  LDG.E.U16 R0, desc[UR36][R4.64] ;  /* 0x0000002404007981 */ /* 0x000162000c1e1500 */
[----:B------:R-:W-:Y:S05]  /*2fc0*/  BRA `(.L_x_11615) ;  /* 0x0000000c00207947 */ /* 0x000fea0003800000 */
.L_x_11611:
        /* <DEDUP_REMOVED lines=9> */
.L_x_11619:
[----:B------:R-:W2:Y:S02]  /*3060*/  LDG.E.U16 R3, desc[UR36][R4.64] ;  /* 0x0000002404037981 */ /* 0x000ea4000c1e1500 */
[----:B--2---:R-:W-:-:S06]  /*3070*/  HADD2.F32 R3, -RZ, R3.H0_H0 ;  /* 0x20000003ff037230 */ /* 0x004fcc0000004100 */
[----:B------:R-:W0:Y:S02]  /*3080*/  F2I.FTZ.TRUNC.NTZ R3, R3 ;  /* 0x0000000300037305 */ /* 0x000e24000021f100 */
[----:B0-----:R-:W-:Y:S01]  /*3090*/  PRMT R0, R3, 0x7610, R0 ;  /* 0x0000761003007816 */ /* 0x001fe20000000000 */
[----:B------:R-:W-:Y:S06]  /*30a0*/  BRA `(.L_x_11615) ;  /* 0x0000000800e87947 */ /* 0x000fec0003800000 */
.L_x_11618:
        /* <DEDUP_REMOVED lines=9> */
.L_x_11621:
[----:B------:R-:W2:Y:S02]  /*3140*/  LDG.E.U16 R4, desc[UR36][R4.64] ;  /* 0x0000002404047981 */ /* 0x000ea4000c1e1500 */
[----:B--2---:R-:W-:-:S06]  /*3150*/  HADD2.F32 R3, -RZ, R4.H0_H0 ;  /* 0x20000004ff037230 */ /* 0x004fcc0000004100 */
[----:B------:R-:W0:Y:S02]  /*3160*/  F2I.FTZ.TRUNC.NTZ R3, R3 ;  /* 0x0000000300037305 */ /* 0x000e24000021f100 */
[----:B0-----:R-:W-:Y:S01]  /*3170*/  PRMT R0, R3, 0x7610, R0 ;  /* 0x0000761003007816 */ /* 0x001fe20000000000 */
[----:B------:R-:W-:Y:S06]  /*3180*/  BRA `(.L_x_11615) ;  /* 0x0000000800b07947 */ /* 0x000fec0003800000 */
.L_x_11620:
[----:B------:R-:W2:Y:S02]  /*3190*/  LDG.E.64 R4, desc[UR36][R4.64] ;  /* 0x0000002404047981 */ /* 0x000ea4000c1e1b00 */
[----:B--2---:R0:W1:Y:S02]  /*31a0*/  F2I.F64.TRUNC R0, R4 ;  /* 0x0000000400007311 */ /* 0x004064000030d100 */
[----:B01----:R-:W-:Y:S05]  /*31b0*/  BRA `(.L_x_11615) ;  /* 0x0000000800a47947 */ /* 0x003fea0003800000 */
.L_x_11610:
        /* <DEDUP_REMOVED lines=12> */
.L_x_11624:
[----:B------:R-:W2:Y:S02]  /*3280*/  LDG.E.64 R4, desc[UR36][R4.64] ;  /* 0x0000002404047981 */ /* 0x000ea4000c1e1b00 */
[----:B--2---:R3:W4:Y:S02]  /*3290*/  F2I.F64.TRUNC R0, R4 ;  /* 0x0000000400007311 */ /* 0x004724000030d100 */
[----:B---34-:R-:W-:Y:S05]  /*32a0*/  BRA `(.L_x_11615) ;  /* 0x0000000800687947 */ /* 0x018fea0003800000 */
.L_x_11623:
        /* <DEDUP_REMOVED lines=27> */
.L_x_11626:
        /* <DEDUP_REMOVED lines=15> */
.L_x_11625:
[----:B------:R-:W2:Y:S02]  /*3550*/  LDG.E.U16 R3, desc[UR36][R4.64] ;  /* 0x0000002404037981 */ /* 0x000ea4000c1e1500 */
[----:B--2---:R-:W-:-:S06]  /*3560*/  IMAD.U32 R3, R3, 0x10000, RZ ;  /* 0x0001000003037824 */ /* 0x004fcc00078e00ff */
[----:B------:R-:W0:Y:S02]  /*3570*/  F2I.FTZ.TRUNC.NTZ R3, R3 ;  /* 0x0000000300037305 */ /* 0x000e24000021f100 */
[----:B0-----:R-:W-:Y:S01]  /*3580*/  PRMT R0, R3, 0x7610, R0 ;  /* 0x0000761003007816 */ /* 0x001fe20000000000 */
[----:B------:R-:W-:Y:S06]  /*3590*/  BRA `(.L_x_11615) ;  /* 0x0000000400ac7947 */ /* 0x000fec0003800000 */
.L_x_11622:
        /* <DEDUP_REMOVED lines=10> */
.L_x_11629:
        /* <DEDUP_REMOVED lines=21> */
.L_x_11633:
[----:B------:R-:W-:Y:S05]  /*3790*/  BSYNC.RECONVERGENT B1 ;  /* 0x0000000000017941 */ /* 0x000fea0003800200 */
.L_x_11632:
[----:B------:R-:W-:Y:S01]  /*37a0*/  IMAD.SHL.U32 R0, R0, 0x100000, RZ ;  /* 0x0010000000007824 */ /* 0x000fe200078e00ff */
[----:B------:R-:W-:-:S04]  /*37b0*/  LEA R3, R3, 0x3b800000, 0x17 ;  /* 0x3b80000003037811 */ /* 0x000fc800078eb8ff */
[----:B------:R-:W-:-:S07]  /*37c0*/  LOP3.LUT R3, R3, R0, R7, 0xfe, !PT ;  /* 0x0000000003037212 */ /* 0x000fce00078efe07 */
.L_x_11631:
[----:B------:R-:W-:Y:S05]  /*37d0*/  BSYNC.RECONVERGENT B0 ;  /* 0x0000000000007941 */ /* 0x000fea0003800200 */
.L_x_11630:
[----:B------:R-:W0:Y:S02]  /*37e0*/  F2I.FTZ.TRUNC.NTZ R3, R3 ;  /* 0x0000000300037305 */ /* 0x000e24000021f100 */
[----:B0-----:R-:W-:Y:S01]  /*37f0*/  PRMT R0, R3, 0x7610, R0 ;  /* 0x0000761003007816 */ /* 0x001fe20000000000 */
[----:B------:R-:W-:Y:S06]  /*3800*/  BRA `(.L_x_11615) ;  /* 0x0000000400107947 */ /* 0x000fec0003800000 */
.L_x_11628:
        /* <DEDUP_REMOVED lines=21> */
.L_x_11637:
[----:B------:R-:W-:Y:S05]  /*3960*/  BSYNC.RECONVERGENT B1 ;  /* 0x0000000000017941 */ /* 0x000fea0003800200 */
.L_x_11636:
[----:B------:R-:W-:Y:S01]  /*3970*/  IMAD.SHL.U32 R0, R0, 0x200000, RZ ;  /* 0x0020000000007824 */ /* 0x000fe200078e00ff */
[----:B------:R-:W-:-:S04]  /*3980*/  LEA R3, R3, 0x37800000, 0x17 ;  /* 0x3780000003037811 */ /* 0x000fc800078eb8ff */
[----:B------:R-:W-:-:S07]  /*3990*/  LOP3.LUT R3, R3, R0, R7, 0xfe, !PT ;  /* 0x0000000003037212 */ /* 0x000fce00078efe07 */
.L_x_11635:
[----:B------:R-:W-:Y:S05]  /*39a0*/  BSYNC.RECONVERGENT B0 ;  /* 0x0000000000007941 */ /* 0x000fea0003800200 */
.L_x_11634:
[----:B------:R-:W0:Y:S02]  /*39b0*/  F2I.FTZ.TRUNC.NTZ R3, R3 ;  /* 0x0000000300037305 */ /* 0x000e24000021f100 */
[----:B0-----:R-:W-:Y:S01]  /*39c0*/  PRMT R0, R3, 0x7610, R0 ;  /* 0x0000761003007816 */ /* 0x001fe20000000000 */
[----:B------:R-:W-:Y:S06]  /*39d0*/  BRA `(.L_x_11615) ;  /* 0x00000000009c7947 */ /* 0x000fec0003800000 */
.L_x_11627:
        /* <DEDUP_REMOVED lines=14> */
.L_x_11641:
[----:B------:R-:W-:Y:S05]  /*3ac0*/  BSYNC.RECONVERGENT B0 ;  /* 0x0000000000007941 */ /* 0x000fea0003800200 */
.L_x_11640:
[----:B------:R-:W0:Y:S02]  /*3ad0*/  F2I.FTZ.TRUNC.NTZ R3, R3 ;  /* 0x0000000300037305 */ /* 0x000e24000021f100 */
[----:B0-----:R-:W-:Y:S01]  /*3ae0*/  PRMT R0, R3, 0x7610, R0 ;  /* 0x0000761003007816 */ /* 0x001fe20000000000 */
[----:B------:R-:W-:Y:S06]  /*3af0*/  BRA `(.L_x_11615) ;  /* 0x0000000000547947 */ /* 0x000fec0003800000 */
.L_x_11614:
        /* <DEDUP_REMOVED lines=16> */
.L_x_11642:
[----:B------:R-:W-:Y:S01]  /*3c00*/  PRMT R0, RZ, 0x7610, R0 ;  /* 0x00007610ff007816 */ /* 0x000fe20000000000 */
[----:B------:R-:W-:Y:S06]  /*3c10*/  BRA `(.L_x_11615) ;  /* 0x00000000000c7947 */ /* 0x000fec0003800000 */
.L_x_11639:
[----:B------:R2:W5:Y:S01]  /*3c20*/  LDG.E.U16 R0, desc[UR36][R4.64] ;  /* 0x0000002404007981 */ /* 0x000562000c1e1500 */
[----:B------:R-:W-:Y:S05]  /*3c30*/  BRA `(.L_x_11615) ;  /* 0x0000000000047947 */ /* 0x000fea0003800000 */
.L_x_11638:
[----:B------:R1:W5:Y:S02]  /*3c40*/  LDG.E.U16 R0, desc[UR36][R4.64] ;  /* 0x0000002404007981 */ /* 0x000364000c1e1500 */
.L_x_11615:
[----:B-1--45:R-:W-:-:S07]  /*3c50*/  PRMT R3, R0, 0x9910, RZ ;  /* 0x0000991000037816 */ /* 0x032fce00000000ff */
.L_x_11609:
[----:B------:R-:W-:Y:S05]  /*3c60*/  BSYNC.RECONVERGENT B6 ;  /* 0x0000000000067941 */ /* 0x000fea0003800200 */
.L_x_11608:
[----:B------:R-:W-:Y:S01]  /*3c70*/  ISETP.GE.AND P0, PT, R17, R16, PT ;  /* 0x000000101100720c */ /* 0x000fe20003f06270 */
[----:B------:R-:W-:-:S12]  /*3c80*/  BSSY.RECONVERGENT B0, `(.L_x_11643) ;  /* 0x0000027000007945 */ /* 0x000fd80003800200 */
[----:B------:R-:W-:Y:S05]  /*3c90*/  @P0 BRA `(.L_x_11644) ;  /* 0x0000000000940947 */ /* 0x000fea0003800000 */
[----:B0-234-:R-:W-:Y:S01]  /*3ca0*/  IMAD R4, R19, R19, RZ ;  /* 0x0000001313047224 */ /* 0x01dfe200078e02ff */
[----:B------:R-:W-:Y:S05]  /*3cb0*/  BSSY.RECONVERGENT B1, `(.L_x_11645) ;  /* 0x0000022000017945 */ /* 0x000fea0003800200 */
[----:B------:R-:W0:Y:S02]  /*3cc0*/  I2F.F64.U32 R4, R4 ;  /* 0x0000000400047312 */ /* 0x000e240000201800 */
        /* <DEDUP_REMOVED lines=31> */
[----:B------:R-:W-:Y:S05]  /*3ec0*/  CALL.REL.NOINC `($__internal_25_$__cuda_sm20_dblrcp_rn_slowpath_v3) ;  /* 0x0000004400447944 */ /* 0x000fea0003c00000 */
.L_x_11646:
[----:B------:R-:W-:Y:S05]  /*3ed0*/  BSYNC.RECONVERGENT B1 ;  /* 0x0000000000017941 */ /* 0x000fea0003800200 */
.L_x_11645:
[----:B------:R1:W0:Y:S02]  /*3ee0*/  F2I.F64.TRUNC R0, R8 ;  /* 0x0000000800007311 */ /* 0x000224000030d100 */
.L_x_11644:
[----:B------:R-:W-:Y:S05]  /*3ef0*/  BSYNC.RECONVERGENT B0 ;  /* 0x0000000000007941 */ /* 0x000fea0003800200 */
.L_x_11643:
[----:B------:R-:W-:Y:S01]  /*3f00*/  VIADD R25, R17, 0x80 ;  /* 0x0000008011197836 */ /* 0x000fe20000000000 */
[----:B------:R-:W-:Y:S04]  /*3f10*/  BSSY.RECONVERGENT B0, `(.L_x_11647) ;  /* 0x0000028000007945 */ /* 0x000fe80003800200 */
[----:B------:R-:W-:-:S13]  /*3f20*/  ISETP.GE.AND P0, PT, R25, R16, PT ;  /* 0x000000101900720c */ /* 0x000fda0003f06270 */
[----:B------:R-:W-:Y:S05]  /*3f30*/  @P0 BRA `(.L_x_11648) ;  /* 0x0000000000940947 */ /* 0x000fea0003800000 */
[----:B0-234-:R-:W-:Y:S01]  /*3f40*/  IMAD R4, R18, R18, RZ ;  /* 0x0000001212047224 */ /* 0x01dfe200078e02ff */
[----:B------:R-:W-:Y:S05]  /*3f50*/  BSSY.RECONVERGENT B1, `(.L_x_11649) ;  /* 0x0000022000017945 */ /* 0x000fea0003800200 */
[----:B------:R-:W0:Y:S02]  /*3f60*/  I2F.F64.U32 R4, R4 ;  /* 0x0000000400047312 */ /* 0x000e240000201800 */
[----:B0-----:R-:W-:-:S05]  /*3f70*/  VIADD R6, R5, 0x300402 ;  /* 0x0030040205067836 */ /* 0x001fca0000000000 */
[----:B------:R-:W-:Y:S01]  /*3f80*/  FSETP.GEU.AND P0, PT, |R6|, 5.8789094863358348022e-39, PT ;  /* 0x004004020600780b */ /* 0x000fe20003f0e200 */
[----:B------:R-:W1:-:S15]  /*3f90*/  MUFU.RCP64H R7, R5 ;  /* 0x0000000500077308 */ /* 0x000e5e0000001800 */
[----:B------:R-:W-:-:S15]  /*3fa0*/  NOP ;  /* 0x0000000000007918 */ /* 0x000fde0000000000 */
[----:B------:R-:W-:-:S15]  /*3fb0*/  NOP ;  /* 0x0000000000007918 */ /* 0x000fde0000000000 */
[----:B------:R-:W-:-:S11]  /*3fc0*/  NOP ;  /* 0x0000000000007918 */ /* 0x000fd60000000000 */
[----:B-1----:R-:W0:-:S15]  /*3fd0*/  DFMA R8, -R4, R6, 1 ;  /* 0x3ff000000408742b */ /* 0x002e1e0000000106 */
        /* <DEDUP_REMOVED lines=25> */
.L_x_11650:
[----:B------:R-:W-:Y:S05]  /*4170*/  BSYNC.RECONVERGENT B1 ;  /* 0x0000000000017941 */ /* 0x000fea0003800200 */
.L_x_11649:
[----:B------:R0:W1:Y:S02]  /*4180*/  F2I.F64.TRUNC R23, R8 ;  /* 0x0000000800177311 */ /* 0x000064000030d100 */
.L_x_11648:
[----:B------:R-:W-:Y:S05]  /*4190*/  BSYNC.RECONVERGENT B0 ;  /* 0x0000000000007941 */ /* 0x000fea0003800200 */
.L_x_11647:
[----:B0-234-:R-:W-:Y:S01]  /*41a0*/  VIADD R5, R17, 0x100 ;  /* 0x0000010011057836 */ /* 0x01dfe20000000000 */
[----:B------:R-:W-:Y:S04]  /*41b0*/  BSSY.RECONVERGENT B0, `(.L_x_11651) ;  /* 0x0000028000007945 */ /* 0x000fe80003800200 */
[----:B------:R-:W-:-:S13]  /*41c0*/  ISETP.GE.AND P0, PT, R5, R16, PT ;  /* 0x000000100500720c */ /* 0x000fda0003f06270 */
[----:B------:R-:W-:Y:S05]  /*41d0*/  @P0 BRA `(.L_x_11652) ;  /* 0x0000000000940947 */ /* 0x000fea0003800000 */
[----:B------:R-:W-:Y:S01]  /*41e0*/  IMAD R4, R22, R22, RZ ;  /* 0x0000001616047224 */ /* 0x000fe200078e02ff */
        /* <DEDUP_REMOVED lines=34> */
.L_x_11654:
[----:B------:R-:W-:Y:S05]  /*4410*/  BSYNC.RECONVERGENT B1 ;  /* 0x0000000000017941 */ /* 0x000fea0003800200 */
.L_x_11653:
[----:B------:R0:W2:Y:S02]  /*4420*/  F2I.F64.TRUNC R22, R8 ;  /* 0x0000000800167311 */ /* 0x0000a4000030d100 */
.L_x_11652:
[----:B------:R-:W-:Y:S05]  /*4430*/  BSYNC.RECONVERGENT B0 ;  /* 0x0000000000007941 */ /* 0x000fea0003800200 */
.L_x_11651:
[----:B------:R-:W-:Y:S01]  /*4440*/  VIADD R5, R17, 0x180 ;  /* 0x0000018011057836 */ /* 0x000fe20000000000 */
[----:B------:R-:W-:Y:S04]  /*4450*/  BSSY.RECONVERGENT B0, `(.L_x_11655) ;  /* 0x000002a000007945 */ /* 0x000fe80003800200 */
[----:B------:R-:W-:-:S13]  /*4460*/  ISETP.GE.AND P0, PT, R5, R16, PT ;  /* 0x000000100500720c */ /* 0x000fda0003f06270 */
[----:B------:R-:W-:Y:S05]  /*4470*/  @P0 BRA `(.L_x_11656) ;  /* 0x00000000009c0947 */ /* 0x000fea0003800000 */
[----:B------:R-:W-:Y:S01]  /*4480*/  IMAD R4, R3, R3, RZ ;  /* 0x0000000303047224 */ /* 0x000fe200078e02ff */
[----:B------:R-:W-:Y:S05]  /*4490*/  BSSY.RECONVERGENT B1, `(.L_x_11657) ;  /* 0x0000024000017945 */ /* 0x000fea0003800200 */
[----:B------:R-:W3:Y:S02]  /*44a0*/  I2F.F64.U32 R4, R4 ;  /* 0x0000000400047312 */ /* 0x000ee40000201800 */
        /* <DEDUP_REMOVED lines=31> */
[----:B--2---:R-:W-:Y:S05]  /*46a0*/  CALL.REL.NOINC `($__internal_25_$__cuda_sm20_dblrcp_rn_slowpath_v3) ;  /* 0x0000003c004c7944 */ /* 0x004fea0003c00000 */
[----:B------:R-:W-:Y:S02]  /*46b0*/  IMAD.MOV.U32 R18, RZ, RZ, R8 ;  /* 0x000000ffff127224 */ /* 0x000fe400078e0008 */
[----:B------:R-:W-:-:S07]  /*46c0*/  IMAD.MOV.U32 R19, RZ, RZ, R9 ;  /* 0x000000ffff137224 */ /* 0x000fce00078e0009 */
.L_x_11658:
[----:B------:R-:W-:Y:S05]  /*46d0*/  BSYNC.RECONVERGENT B1 ;  /* 0x0000000000017941 */ /* 0x000fea0003800200 */
.L_x_11657:
[----:B------:R3:W4:Y:S02]  /*46e0*/  F2I.F64.TRUNC R18, R18 ;  /* 0x0000001200127311 */ /* 0x000724000030d100 */
.L_x_11656:
[----:B------:R-:W-:Y:S05]  /*46f0*/  BSYNC.RECONVERGENT B0 ;  /* 0x0000000000007941 */ /* 0x000fea0003800200 */
.L_x_11655:
[----:B---3--:R-:W3:Y:S01]  /*4700*/  LDC.U8 R19, c[0x0][0x3ac] ;  /* 0x0000eb00ff137b82 */ /* 0x008ee20000000000 */
[----:B------:R-:W-:Y:S01]  /*4710*/  ISETP.GE.AND P0, PT, R17, R16, PT ;  /* 0x000000101100720c */ /* 0x000fe20003f06270 */
[----:B------:R-:W-:Y:S04]  /*4720*/  BSSY.RECONVERGENT B7, `(.L_x_11659) ;  /* 0x00002e0000077945 */ /* 0x000fe80003800200 */
[----:B------:R-:W-:Y:S08]  /*4730*/  BSSY.RELIABLE B6, `(.L_x_11660) ;  /* 0x00001f4000067945 */ /* 0x000ff00003800100 */
[----:B------:R-:W-:Y:S05]  /*4740*/  @P0 BRA `(.L_x_11661) ;  /* 0x0000001c00bc0947 */ /* 0x000fea0003800000 */
[----:B------:R-:W5:Y:S01]  /*4750*/  LDCU UR4, c[0x0][0x3b0] ;  /* 0x00007600ff0477ac */ /* 0x000f620008000800 */
[----:B01----:R-:W0:Y:S01]  /*4760*/  LDC.64 R8, c[0x0][0x390] ;  /* 0x0000e400ff087b82 */ /* 0x003e220000000a00 */
[----:B------:R-:W-:Y:S01]  /*4770*/  IMAD R3, R2, 0x200, R17 ;  /* 0x0000020002037824 */ /* 0x000fe200078e0211 */
[----:B---3--:R-:W-:-:S03]  /*4780*/  PRMT R4, R19, 0x9910, RZ ;  /* 0x0000991013047816 */ /* 0x008fc600000000ff */
        /* <DEDUP_REMOVED lines=15> */
[----:B------:R-:W-:Y:S01]  /*4880*/  IMAD.MOV.U32 R17, RZ, RZ, R25 ;  /* 0x000000ffff117224 */ /* 0x000fe200078e0019 */
[----:B------:R-:W-:Y:S06]  /*4890*/  BRA `(.L_x_11667) ;  /* 0x0000000c00b47947 */ /* 0x000fec0003800000 */
.L_x_11665:
[----:B------:R0:W-:Y:S01]  /*48a0*/  STG.E.U8 desc[UR36][R8.64], R0 ;  /* 0x0000000008007986 */ /* 0x0001e2000c101124 */
[----:B------:R-:W-:Y:S01]  /*48b0*/  IMAD.MOV.U32 R17, RZ, RZ, R25 ;  /* 0x000000ffff117224 */ /* 0x000fe200078e0019 */
[----:B------:R-:W-:Y:S06]  /*48c0*/  BRA `(.L_x_11667) ;  /* 0x0000000c00a87947 */ /* 0x000fec0003800000 */
.L_x_11664:
[----:B------:R-:W-:-:S13]  /*48d0*/  ISETP.NE.AND P0, PT, R3, 0x2, PT ;  /* 0x000000020300780c */ /* 0x000fda0003f05270 */
[----:B------:R-:W-:Y:S05]  /*48e0*/  @!P0 BRA `(.L_x_11668) ;  /* 0x0000000000388947 */ /* 0x000fea0003800000 */
[----:B------:R-:W-:-:S13]  /*48f0*/  ISETP.NE.AND P0, PT, R3, 0x3, PT ;  /* 0x000000030300780c */ /* 0x000fda0003f05270 */
[----:B------:R-:W-:Y:S05]  /*4900*/  @!P0 BRA `(.L_x_11669) ;  /* 0x0000000000208947 */ /* 0x000fea0003800000 */
[----:B------:R-:W-:-:S13]  /*4910*/  ISETP.NE.AND P0, PT, R3, 0x4, PT ;  /* 0x000000040300780c */ /* 0x000fda0003f05270 */
[----:B------:R-:W-:Y:S05]  /*4920*/  @P0 BRA `(.L_x_11666) ;  /* 0x0000000800e00947 */ /* 0x000fea0003800000 */
[----:B------:R-:W-:Y:S01]  /*4930*/  PRMT R0, R0, 0x9910, RZ ;  /* 0x0000991000007816 */ /* 0x000fe200000000ff */
[----:B------:R-:W-:-:S04]  /*4940*/  IMAD.MOV.U32 R17, RZ, RZ, R25 ;  /* 0x000000ffff117224 */ /* 0x000fc800078e0019 */
[----:B------:R-:W-:-:S05]  /*4950*/  IMAD.MOV.U32 R4, RZ, RZ, R0 ;  /* 0x000000ffff047224 */ /* 0x000fca00078e0000 */
[----:B------:R-:W-:-:S05]  /*4960*/  SHF.R.S32.HI R5, RZ, 0x1f, R4 ;  /* 0x0000001fff057819 */ /* 0x000fca0000011404 */
[----:B------:R0:W-:Y:S01]  /*4970*/  STG.E.64 desc[UR36][R8.64], R4 ;  /* 0x0000000408007986 */ /* 0x0001e2000c101b24 */
[----:B------:R-:W-:Y:S05]  /*4980*/  BRA `(.L_x_11667) ;  /* 0x0000000c00787947 */ /* 0x000fea0003800000 */
.L_x_11669:
[----:B------:R-:W-:Y:S01]  /*4990*/  PRMT R3, R0, 0x9910, RZ ;  /* 0x0000991000037816 */ /* 0x000fe200000000ff */
[----:B------:R-:W-:-:S04]  /*49a0*/  IMAD.MOV.U32 R17, RZ, RZ, R25 ;  /* 0x000000ffff117224 */ /* 0x000fc800078e0019 */
[----:B------:R0:W-:Y:S01]  /*49b0*/  STG.E desc[UR36][R8.64], R3 ;  /* 0x0000000308007986 */ /* 0x0001e2000c101924 */
[----:B------:R-:W-:Y:S05]  /*49c0*/  BRA `(.L_x_11667) ;  /* 0x0000000c00687947 */ /* 0x000fea0003800000 */
.L_x_11668:
[----:B------:R0:W-:Y:S01]  /*49d0*/  STG.E.U16 desc[UR36][R8.64], R0 ;  /* 0x0000000008007986 */ /* 0x0001e2000c101524 */
[----:B------:R-:W-:Y:S01]  /*49e0*/  IMAD.MOV.U32 R17, RZ, RZ, R25 ;  /* 0x000000ffff117224 */ /* 0x000fe200078e0019 */
[----:B------:R-:W-:Y:S06]  /*49f0*/  BRA `(.L_x_11667) ;  /* 0x0000000c005c7947 */ /* 0x000fec0003800000 */
.L_x_11663:
[----:B------:R-:W-:-:S13]  /*4a00*/  ISETP.GT.AND P0, PT, R3, 0x6, PT ;  /* 0x000000060300780c */ /* 0x000fda0003f04270 */
[----:B------:R-:W-:Y:S05]  /*4a10*/  @P0 BRA `(.L_x_11670) ;  /* 0x0000000000340947 */ /* 0x000fea0003800000 */
[----:B------:R-:W-:-:S13]  /*4a20*/  ISETP.NE.AND P0, PT, R3, 0x5, PT ;  /* 0x000000050300780c */ /* 0x000fda0003f05270 */
[----:B------:R-:W-:Y:S05]  /*4a30*/  @!P0 BRA `(.L_x_11671) ;  /* 0x0000000000188947 */ /* 0x000fea0003800000 */
[----:B------:R-:W-:-:S13]  /*4a40*/  ISETP.NE.AND P0, PT, R3, 0x6, PT ;  /* 0x000000060300780c */ /* 0x000fda0003f05270 */
[----:B------:R-:W-:Y:S05]  /*4a50*/  @P0 BRA `(.L_x_11666) ;  /* 0x0000000800940947 */ /* 0x000fea0003800000 */
[----:B------:R-:W0:Y:S01]  /*4a60*/  I2F.S16 R3, R0 ;  /* 0x0000000000037306 */ /* 0x000e220000101400 */
[----:B------:R-:W-:Y:S01]  /*4a70*/  IMAD.MOV.U32 R17, RZ, RZ, R25 ;  /* 0x000000ffff117224 */ /* 0x000fe200078e0019 */
[----:B0-----:R0:W-:Y:S01]  /*4a80*/  STG.E desc[UR36][R8.64], R3 ;  /* 0x0000000308007986 */ /* 0x0011e2000c101924 */
[----:B------:R-:W-:Y:S05]  /*4a90*/  BRA `(.L_x_11667) ;  /* 0x0000000c00347947 */ /* 0x000fea0003800000 */
.L_x_11671:
[----:B------:R-:W0:Y:S01]  /*4aa0*/  I2F.S16 R3, R0 ;  /* 0x0000000000037306 */ /* 0x000e220000101400 */
[----:B------:R-:W-:Y:S01]  /*4ab0*/  IMAD.MOV.U32 R17, RZ, RZ, R25 ;  /* 0x000000ffff117224 */ /* 0x000fe200078e0019 */
[----:B0-----:R-:W-:-:S05]  /*4ac0*/  F2FP.F16.F32.PACK_AB R3, RZ, R3 ;  /* 0x00000003ff03723e */ /* 0x001fca00000000ff */
[----:B------:R0:W-:Y:S01]  /*4ad0*/  STG.E.U16 desc[UR36][R8.64], R3 ;  /* 0x0000000308007986 */ /* 0x0001e2000c101524 */
[----:B------:R-:W-:Y:S05]  /*4ae0*/  BRA `(.L_x_11667) ;  /* 0x0000000c00207947 */ /* 0x000fea0003800000 */
.L_x_11670:
[----:B------:R-:W-:-:S13]  /*4af0*/  ISETP.NE.AND P0, PT, R3, 0x7, PT ;  /* 0x000000070300780c */ /* 0x000fda0003f05270 */
[----:B------:R-:W-:Y:S05]  /*4b00*/  @!P0 BRA `(.L_x_11672) ;  /* 0x00000000003c8947 */ /* 0x000fea0003800000 */
[----:B------:R-:W-:-:S13]  /*4b10*/  ISETP.NE.AND P0, PT, R3, 0x8, PT ;  /* 0x000000080300780c */ /* 0x000fda0003f05270 */
[----:B------:R-:W-:Y:S05]  /*4b20*/  @!P0 BRA `(.L_x_11673) ;  /* 0x00000000001c8947 */ /* 0x000fea0003800000 */
[----:B------:R-:W-:-:S13]  /*4b30*/  ISETP.NE.AND P0, PT, R3, 0x9, PT ;  /* 0x000000090300780c */ /* 0x000fda0003f05270 */
[----:B------:R-:W-:Y:S05]  /*4b40*/  @P0 BRA `(.L_x_11666) ;  /* 0x0000000800580947 */ /* 0x000fea0003800000 */
[----:B------:R-:W0:Y:S01]  /*4b50*/  I2F.S16 R4, R0 ;  /* 0x0000000000047306 */ /* 0x000e220000101400 */
[----:B------:R-:W-:Y:S02]  /*4b60*/  IMAD.MOV.U32 R5, RZ, RZ, RZ ;  /* 0x000000ffff057224 */ /* 0x000fe400078e00ff */
[----:B------:R-:W-:-:S03]  /*4b70*/  IMAD.MOV.U32 R17, RZ, RZ, R25 ;  /* 0x000000ffff117224 */ /* 0x000fc600078e0019 */
[----:B0-----:R0:W-:Y:S01]  /*4b80*/  STG.E.64 desc[UR36][R8.64], R4 ;  /* 0x0000000408007986 */ /* 0x0011e2000c101b24 */
[----:B------:R-:W-:Y:S05]  /*4b90*/  BRA `(.L_x_11667) ;  /* 0x0000000800f47947 */ /* 0x000fea0003800000 */
.L_x_11673:
[----:B------:R-:W0:Y:S01]  /*4ba0*/  I2F.S16 R0, R0 ;  /* 0x0000000000007306 */ /* 0x000e220000101400 */
[----:B------:R-:W-:Y:S01]  /*4bb0*/  IMAD.MOV.U32 R17, RZ, RZ, R25 ;  /* 0x000000ffff117224 */ /* 0x000fe200078e0019 */
[----:B0-----:R-:W-:-:S04]  /*4bc0*/  F2FP.F16.F32.PACK_AB R3, RZ, R0 ;  /* 0x00000000ff03723e */ /* 0x001fc800000000ff */
[----:B------:R-:W-:-:S05]  /*4bd0*/  PRMT R3, R3, 0x5410, RZ ;  /* 0x0000541003037816 */ /* 0x000fca00000000ff */
[----:B------:R0:W-:Y:S01]  /*4be0*/  STG.E desc[UR36][R8.64], R3 ;  /* 0x0000000308007986 */ /* 0x0001e2000c101924 */
[----:B------:R-:W-:Y:S05]  /*4bf0*/  BRA `(.L_x_11667) ;  /* 0x0000000800dc7947 */ /* 0x000fea0003800000 */
.L_x_11672:
[----:B------:R-:W0:Y:S01]  /*4c00*/  I2F.F64.S16 R4, R0 ;  /* 0x0000000000047312 */ /* 0x000e220000101c00 */
[----:B------:R-:W-:Y:S01]  /*4c10*/  IMAD.MOV.U32 R17, RZ, RZ, R25 ;  /* 0x000000ffff117224 */ /* 0x000fe200078e0019 */
[----:B0-----:R0:W-:Y:S01]  /*4c20*/  STG.E.64 desc[UR36][R8.64], R4 ;  /* 0x0000000408007986 */ /* 0x0011e2000c101b24 */
[----:B------:R-:W-:Y:S05]  /*4c30*/  BRA `(.L_x_11667) ;  /* 0x0000000800cc7947 */ /* 0x000fea0003800000 */
.L_x_11662:
        /* <DEDUP_REMOVED lines=8> */
[----:B------:R-:W-:Y:S01]  /*4cc0*/  PRMT R0, R0, 0x9910, RZ ;  /* 0x0000991000007816 */ /* 0x000fe200000000ff */
[----:B------:R-:W-:-:S03]  /*4cd0*/  IMAD.MOV.U32 R17, RZ, RZ, R25 ;  /* 0x000000ffff117224 */ /* 0x000fc600078e0019 */
[----:B------:R-:W-:-:S04]  /*4ce0*/  ISETP.NE.AND P0, PT, R0, RZ, PT ;  /* 0x000000ff0000720c */ /* 0x000fc80003f05270 */
[----:B------:R-:W-:-:S05]  /*4cf0*/  SEL R3, RZ, 0x1, !P0 ;  /* 0x00000001ff037807 */ /* 0x000fca0004000000 */
[----:B------:R0:W-:Y:S01]  /*4d00*/  STG.E.U8 desc[UR36][R8.64], R3 ;  /* 0x0000000308007986 */ /* 0x0001e2000c101124 */
[----:B------:R-:W-:Y:S05]  /*4d10*/  BRA `(.L_x_11667) ;  /* 0x0000000800947947 */ /* 0x000fea0003800000 */
.L_x_11676:
[----:B------:R-:W-:Y:S01]  /*4d20*/  CS2R R6, SRZ ;  /* 0x0000000000067805 */ /* 0x000fe2000001ff00 */
[----:B------:R-:W0:Y:S01]  /*4d30*/  I2F.F64.S16 R4, R0 ;  /* 0x0000000000047312 */ /* 0x000e220000101c00 */
[----:B------:R-:W-:-:S03]  /*4d40*/  IMAD.MOV.U32 R17, RZ, RZ, R25 ;  /* 0x000000ffff117224 */ /* 0x000fc600078e0019 */
[----:B0-----:R0:W-:Y:S01]  /*4d50*/  STG.E.128 desc[UR36][R8.64], R4 ;  /* 0x0000000408007986 */ /* 0x0011e2000c101d24 */
[----:B------:R-:W-:Y:S05]  /*4d60*/  BRA `(.L_x_11667) ;  /* 0x0000000800807947 */ /* 0x000fea0003800000 */
.L_x_11675:
        /* <DEDUP_REMOVED lines=14> */
[----:B------:R-:W-:Y:S01]  /*4e50*/  @P0 SHF.R.U32.HI R0, RZ, 0x14, R7 ;  /* 0x00000014ff000819 */ /* 0x000fe20000011607 */
[----:B------:R-:W-:-:S03]  /*4e60*/  @!P0 FADD.FTZ R3, R5, 16384 ;  /* 0x4680000005038421 */ /* 0x000fc60000010000 */
[----:B------:R-:W-:-:S04]  /*4e70*/  @P0 LOP3.LUT R0, R0, 0x1, RZ, 0xc0, !PT ;  /* 0x0000000100000812 */ /* 0x000fc800078ec0ff */
[----:B------:R-:W-:-:S04]  /*4e80*/  @P0 IADD3 R0, PT, PT, R7, 0x407ffff, R0 ;  /* 0x0407ffff07000810 */ /* 0x000fc80007ffe000 */
[----:B------:R-:W-:-:S07]  /*4e90*/  @P0 SHF.R.U32.HI R3, RZ, 0x14, R0 ;  /* 0x00000014ff030819 */ /* 0x000fce0000011600 */
.L_x_11680:
[----:B------:R-:W-:Y:S05]  /*4ea0*/  BSYNC.RECONVERGENT B0 ;  /* 0x0000000000007941 */ /* 0x000fea0003800200 */
.L_x_11679:
[----:B------:R-:W-:Y:S01]  /*4eb0*/  LOP3.LUT R3, R3, 0x80, R4, 0xf8, !PT ;  /* 0x0000008003037812 */ /* 0x000fe200078ef804 */
[----:B------:R-:W-:-:S04]  /*4ec0*/  IMAD.MOV.U32 R17, RZ, RZ, R25 ;  /* 0x000000ffff117224 */ /* 0x000fc800078e0019 */
[----:B------:R0:W-:Y:S01]  /*4ed0*/  STG.E.U8 desc[UR36][R8.64], R3 ;  /* 0x0000000308007986 */ /* 0x0001e2000c101124 */
[----:B------:R-:W-:Y:S05]  /*4ee0*/  BRA `(.L_x_11667) ;  /* 0x0000000800207947 */ /* 0x000fea0003800000 */
.L_x_11678:
        /* <DEDUP_REMOVED lines=10> */
[----:B------:R-:W-:Y:S01]  /*4f90*/  @P0 SHF.R.U32.HI R0, RZ, 0x15, R7 ;  /* 0x00000015ff000819 */ /* 0x000fe20000011607 */
[----:B------:R-:W-:-:S03]  /*4fa0*/  @!P0 FADD.FTZ R3, R5, 128 ;  /* 0x4300000005038421 */ /* 0x000fc60000010000 */
[----:B------:R-:W-:-:S04]  /*4fb0*/  @P0 LOP3.LUT R0, R0, 0x1, RZ, 0xc0, !PT ;  /* 0x0000000100000812 */ /* 0x000fc800078ec0ff */
[----:B------:R-:W-:-:S04]  /*4fc0*/  @P0 IADD3 R0, PT, PT, R7, 0x80fffff, R0 ;  /* 0x080fffff07000810 */ /* 0x000fc80007ffe000 */
[----:B------:R-:W-:-:S07]  /*4fd0*/  @P0 SHF.R.U32.HI R3, RZ, 0x15, R0 ;  /* 0x00000015ff030819 */ /* 0x000fce0000011600 */
.L_x_11682:
[----:B------:R-:W-:Y:S05]  /*4fe0*/  BSYNC.RECONVERGENT B0 ;  /* 0x0000000000007941 */ /* 0x000fea0003800200 */
.L_x_11681:
[----:B------:R-:W-:Y:S01]  /*4ff0*/  LOP3.LUT R3, R3, 0x80, R4, 0xf8, !PT ;  /* 0x0000008003037812 */ /* 0x000fe200078ef804 */
[----:B------:R-:W-:-:S04]  /*5000*/  IMAD.MOV.U32 R17, RZ, RZ, R25 ;  /* 0x000000ffff117224 */ /* 0x000fc800078e0019 */
[----:B------:R0:W-:Y:S01]  /*5010*/  STG.E.U8 desc[UR36][R8.64], R3 ;  /* 0x0000000308007986 */ /* 0x0001e2000c101124 */
[----:B------:R-:W-:Y:S05]  /*5020*/  BRA `(.L_x_11667) ;  /* 0x0000000400d07947 */ /* 0x000fea0003800000 */
.L_x_11677:
[----:B------:R-:W0:Y:S01]  /*5030*/  I2F.S16 R3, R0 ;  /* 0x0000000000037306 */ /* 0x000e220000101400 */
[----:B------:R-:W-:Y:S01]  /*5040*/  IMAD.MOV.U32 R17, RZ, RZ, R25 ;  /* 0x000000ffff117224 */ /* 0x000fe200078e0019 */
[----:B0-----:R-:W-:-:S05]  /*5050*/  F2FP.BF16.F32.PACK_AB R3, RZ, R3 ;  /* 0x00000003ff03723e */ /* 0x001fca00000010ff */
[----:B------:R0:W-:Y:S01]  /*5060*/  STG.E.U16 desc[UR36][R8.64], R3 ;  /* 0x0000000308007986 */ /* 0x0001e2000c101524 */
[----:B------:R-:W-:Y:S05]  /*5070*/  BRA `(.L_x_11667) ;  /* 0x0000000400bc7947 */ /* 0x000fea0003800000 */
.L_x_11674:
        /* <DEDUP_REMOVED lines=9> */
[----:B------:R-:W-:Y:S01]  /*5110*/  IMAD.MOV.U32 R17, RZ, RZ, R25 ;  /* 0x000000ffff117224 */ /* 0x000fe200078e0019 */
[----:B------:R-:W-:Y:S06]  /*5120*/  BRA `(.L_x_11667) ;  /* 0x0000000400907947 */ /* 0x000fec0003800000 */
.L_x_11685:
        /* <DEDUP_REMOVED lines=13> */
.L_x_11688:
[----:B------:R-:W-:-:S04]  /*5200*/  SHF.R.U32.HI R0, RZ, 0x14, R5 ;  /* 0x00000014ff007819 */ /* 0x000fc80000011605 */
[----:B------:R-:W-:-:S04]  /*5210*/  LOP3.LUT R0, R0, 0x1, RZ, 0xc0, !PT ;  /* 0x0000000100007812 */ /* 0x000fc800078ec0ff */
[----:B------:R-:W-:-:S04]  /*5220*/  IADD3 R0, PT, PT, R5, 0x487ffff, R0 ;  /* 0x0487ffff05007810 */ /* 0x000fc80007ffe000 */
[----:B------:R-:W-:-:S04]  /*5230*/  SHF.R.U32.HI R0, RZ, 0x14, R0 ;  /* 0x00000014ff007819 */ /* 0x000fc80000011600 */
[----:B------:R-:W-:-:S07]  /*5240*/  LOP3.LUT R0, R0, 0xff, RZ, 0xc0, !PT ;  /* 0x000000ff00007812 */ /* 0x000fce00078ec0ff */
.L_x_11689:
[----:B------:R-:W-:-:S04]  /*5250*/  SHF.R.U32.HI R3, RZ, 0x18, R5 ;  /* 0x00000018ff037819 */ /* 0x000fc80000011605 */
[----:B------:R-:W-:-:S04]  /*5260*/  LOP3.LUT R0, R0, 0x80, R3, 0xf8, !PT ;  /* 0x0000008000007812 */ /* 0x000fc800078ef803 */
[----:B------:R-:W-:-:S07]  /*5270*/  PRMT R4, R0, 0x7610, R4 ;  /* 0x0000761000047816 */ /* 0x000fce0000000004 */
.L_x_11687:
[----:B------:R-:W-:Y:S05]  /*5280*/  BSYNC.RECONVERGENT B0 ;  /* 0x0000000000007941 */ /* 0x000fea0003800200 */
.L_x_11686:
[----:B------:R0:W-:Y:S01]  /*5290*/  STG.E.U8 desc[UR36][R8.64], R4 ;  /* 0x0000000408007986 */ /* 0x0001e2000c101124 */
[----:B------:R-:W-:Y:S01]  /*52a0*/  IMAD.MOV.U32 R17, RZ, RZ, R25 ;  /* 0x000000ffff117224 */ /* 0x000fe200078e0019 */
[----:B------:R-:W-:Y:S06]  /*52b0*/  BRA `(.L_x_11667) ;  /* 0x00000004002c7947 */ /* 0x000fec0003800000 */
.L_x_11684:
        /* <DEDUP_REMOVED lines=13> */
.L_x_11692:
[----:B------:R-:W-:-:S04]  /*5390*/  SHF.R.U32.HI R0, RZ, 0x15, R5 ;  /* 0x00000015ff007819 */ /* 0x000fc80000011605 */
[----:B------:R-:W-:-:S04]  /*53a0*/  LOP3.LUT R0, R0, 0x1, RZ, 0xc0, !PT ;  /* 0x0000000100007812 */ /* 0x000fc800078ec0ff */
[----:B------:R-:W-:-:S04]  /*53b0*/  IADD3 R0, PT, PT, R5, 0x88fffff, R0 ;  /* 0x088fffff05007810 */ /* 0x000fc80007ffe000 */
[----:B------:R-:W-:-:S04]  /*53c0*/  SHF.R.U32.HI R0, RZ, 0x15, R0 ;  /* 0x00000015ff007819 */ /* 0x000fc80000011600 */
[----:B------:R-:W-:-:S07]  /*53d0*/  LOP3.LUT R0, R0, 0xff, RZ, 0xc0, !PT ;  /* 0x000000ff00007812 */ /* 0x000fce00078ec0ff */
.L_x_11693:
[----:B------:R-:W-:-:S04]  /*53e0*/  SHF.R.U32.HI R3, RZ, 0x18, R5 ;  /* 0x00000018ff037819 */ /* 0x000fc80000011605 */
[----:B------:R-:W-:-:S04]  /*53f0*/  LOP3.LUT R0, R0, 0x80, R3, 0xf8, !PT ;  /* 0x0000008000007812 */ /* 0x000fc800078ef803 */
[----:B------:R-:W-:-:S07]  /*5400*/  PRMT R4, R0, 0x7610, R4 ;  /* 0x0000761000047816 */ /* 0x000fce0000000004 */
.L_x_11691:
[----:B------:R-:W-:Y:S05]  /*5410*/  BSYNC.RECONVERGENT B0 ;  /* 0x0000000000007941 */ /* 0x000fea0003800200 */
.L_x_11690:
[----:B------:R0:W-:Y:S01]  /*5420*/  STG.E.U8 desc[UR36][R8.64], R4 ;  /* 0x0000000408007986 */ /* 0x0001e2000c101124 */
[----:B------:R-:W-:Y:S01]  /*5430*/  IMAD.MOV.U32 R17, RZ, RZ, R25 ;  /* 0x000000ffff117224 */ /* 0x000fe200078e0019 */
[----:B------:R-:W-:Y:S06]  /*5440*/  BRA `(.L_x_11667) ;  /* 0x0000000000c87947 */ /* 0x000fec0003800000 */
.L_x_11683:
[----:B------:R-:W-:-:S13]  /*5450*/  ISETP.NE.AND P0, PT, R3, 0x1c, PT ;  /* 0x0000001c0300780c */ /* 0x000fda0003f05270 */
[----:B------:R-:W-:Y:S05]  /*5460*/  @!P0 BRA `(.L_x_11694) ;  /* 0x0000000000b48947 */ /* 0x000fea0003800000 */
[----:B------:R-:W-:-:S13]  /*5470*/  ISETP.NE.AND P0, PT, R3, 0x1d, PT ;  /* 0x0000001d0300780c */ /* 0x000fda0003f05270 */
[----:B------:R-:W-:Y:S05]  /*5480*/  @!P0 BRA `(.L_x_11695) ;  /* 0x0000000000948947 */ /* 0x000fea0003800000 */
[----:B------:R-:W-:-:S13]  /*5490*/  ISETP.NE.AND P0, PT, R3, 0x2c, PT ;  /* 0x0000002c0300780c */ /* 0x000fda0003f05270 */
[----:B------:R-:W-:Y:S05]  /*54a0*/  @!P0 BRA `(.L_x_11696) ;  /* 0x0000000000488947 */ /* 0x000fea0003800000 */
.L_x_11666:
        /* <DEDUP_REMOVED lines=16> */
.L_x_11697:
[----:B------:R-:W-:Y:S01]  /*55b0*/  IMAD.MOV.U32 R17, RZ, RZ, R25 ;  /* 0x000000ffff117224 */ /* 0x000fe200078e0019 */
[----:B------:R-:W-:Y:S06]  /*55c0*/  BRA `(.L_x_11667) ;  /* 0x0000000000687947 */ /* 0x000fec0003800000 */
.L_x_11696:
[----:B------:R-:W0:Y:S01]  /*55d0*/  I2F.S16 R0, R0 ;  /* 0x0000000000007306 */ /* 0x000e220000101400 */
[----:B------:R-:W-:Y:S01]  /*55e0*/  IMAD.MOV.U32 R17, RZ, RZ, R25 ;  /* 0x000000ffff117224 */ /* 0x000fe200078e0019 */
[----:B0-----:R-:W-:-:S04]  /*55f0*/  SHF.R.U32.HI R4, RZ, 0x17, R0 ;  /* 0x00000017ff047819 */ /* 0x001fc80000011600 */
[----:B------:R-:W-:-:S04]  /*5600*/  LOP3.LUT R5, R4, 0xff, RZ, 0xc0, !PT ;  /* 0x000000ff04057812 */ /* 0x000fc800078ec0ff */
[----:B------:R-:W-:-:S13]  /*5610*/  ISETP.NE.AND P1, PT, R5, 0xff, PT ;  /* 0x000000ff0500780c */ /* 0x000fda0003f25270 */
[--C-:B------:R-:W-:Y:S02]  /*5620*/  @P1 SHF.R.U32.HI R3, RZ, 0x16, R0.reuse ;  /* 0x00000016ff031819 */ /* 0x100fe40000011600 */
[----:B------:R-:W-:Y:S01]  /*5630*/  @P1 LOP3.LUT P0, RZ, R5, 0x3fffff, R0, 0xf8, !PT ;  /* 0x003fffff05ff1812 */ /* 0x000fe2000780f800 */
[----:B------:R-:W-:Y:S01]  /*5640*/  @P1 VIADD R0, R4, 0x1 ;  /* 0x0000000104001836 */ /* 0x000fe20000000000 */
[----:B------:R-:W-:-:S04]  /*5650*/  @P1 LOP3.LUT R3, R3, 0x1, RZ, 0xc0, !PT ;  /* 0x0000000103031812 */ /* 0x000fc800078ec0ff */
[----:B------:R-:W-:Y:S01]  /*5660*/  @P1 ISETP.EQ.U32.AND P2, PT, R3, 0x1, P0 ;  /* 0x000000010300180c */ /* 0x000fe20000742070 */
[----:B------:R-:W-:Y:S01]  /*5670*/  IMAD.MOV.U32 R3, RZ, RZ, 0xff ;  /* 0x000000ffff037424 */ /* 0x000fe200078e00ff */
[----:B------:R-:W-:Y:S02]  /*5680*/  PLOP3.LUT P0, PT, PT, PT, PT, 0x80, 0x8 ;  /* 0x000000000008781c */ /* 0x000fe40003f0f070 */
[----:B------:R-:W-:-:S13]  /*5690*/  @P1 PLOP3.LUT P0, PT, P2, PT, PT, 0x80, 0x8 ;  /* 0x000000000008181c */ /* 0x000fda000170f070 */
[----:B------:R-:W-:-:S04]  /*56a0*/  @!P0 IMAD.MOV R0, RZ, RZ, R4 ;  /* 0x000000ffff008224 */ /* 0x000fc800078e0204 */
[----:B------:R-:W-:-:S05]  /*56b0*/  @P1 IMAD.MOV.U32 R3, RZ, RZ, R0 ;  /* 0x000000ffff031224 */ /* 0x000fca00078e0000 */
[----:B------:R3:W-:Y:S01]  /*56c0*/  STG.E.U8 desc[UR36][R8.64], R3 ;  /* 0x0000000308007986 */ /* 0x0007e2000c101124 */
[----:B------:R-:W-:Y:S05]  /*56d0*/  BRA `(.L_x_11667) ;  /* 0x0000000000247947 */ /* 0x000fea0003800000 */
.L_x_11695:
[----:B------:R-:W-:Y:S01]  /*56e0*/  PRMT R0, R0, 0x9910, RZ ;  /* 0x0000991000007816 */ /* 0x000fe200000000ff */
[----:B------:R-:W-:-:S04]  /*56f0*/  IMAD.MOV.U32 R17, RZ, RZ, R25 ;  /* 0x000000ffff117224 */ /* 0x000fc800078e0019 */
[----:B------:R-:W-:-:S05]  /*5700*/  IMAD.MOV.U32 R4, RZ, RZ, R0 ;  /* 0x000000ffff047224 */ /* 0x000fca00078e0000 */
[----:B------:R-:W-:-:S05]  /*5710*/  SHF.R.S32.HI R5, RZ, 0x1f, R4 ;  /* 0x0000001fff057819 */ /* 0x000fca0000011404 */
[----:B------:R1:W-:Y:S01]  /*5720*/  STG.E.64 desc[UR36][R8.64], R4 ;  /* 0x0000000408007986 */ /* 0x0003e2000c101b24 */
[----:B------:R-:W-:Y:S05]  /*5730*/  BRA `(.L_x_11667) ;  /* 0x00000000000c7947 */ /* 0x000fea0003800000 */
.L_x_11694:
[----:B------:R-:W-:Y:S01]  /*5740*/  PRMT R3, R0, 0x9910, RZ ;  /* 0x0000991000037816 */ /* 0x000fe200000000ff */
[----:B------:R-:W-:-:S04]  /*5750*/  IMAD.MOV.U32 R17, RZ, RZ, R25 ;  /* 0x000000ffff117224 */ /* 0x000fc800078e0019 */
[----:B------:R0:W-:Y:S03]  /*5760*/  STG.E desc[UR36][R8.64], R3 ;  /* 0x0000000308007986 */ /* 0x0001e6000c101924 */
.L_x_11667:
[----:B------:R-:W-:-:S13]  /*5770*/  ISETP.GE.AND P0, PT, R17, R16, PT ;  /* 0x000000101100720c */ /* 0x000fda0003f06270 */
[----:B------:R-:W-:Y:S05]  /*5780*/  @P0 BREAK.RELIABLE B6 ;  /* 0x0000000000060942 */ /* 0x000fea0003800100 */
        /* <DEDUP_REMOVED lines=21> */
.L_x_11702:
[----:B------:R0:W-:Y:S01]  /*58e0*/  STG.E.U8 desc[UR36][R8.64], R23 ;  /* 0x0000001708007986 */ /* 0x0001e2000c101124 */
[----:B------:R-:W-:Y:S05]  /*58f0*/  BRA `(.L_x_11704) ;  /* 0x0000000c004c7947 */ /* 0x000fea0003800000 */
.L_x_11701:
        /* <DEDUP_REMOVED lines=10> */
.L_x_11706:
[----:B------:R-:W-:-:S05]  /*59a0*/  PRMT R3, R23, 0x9910, RZ ;  /* 0x0000991017037816 */ /* 0x000fca00000000ff */
[----:B------:R0:W-:Y:S01]  /*59b0*/  STG.E desc[UR36][R8.64], R3 ;  /* 0x0000000308007986 */ /* 0x0001e2000c101924 */
[----:B------:R-:W-:Y:S05]  /*59c0*/  BRA `(.L_x_11704) ;  /* 0x0000000c00187947 */ /* 0x000fea0003800000 */
.L_x_11705:
[----:B------:R0:W-:Y:S01]  /*59d0*/  STG.E.U16 desc[UR36][R8.64], R23 ;  /* 0x0000001708007986 */ /* 0x0001e2000c101524 */
[----:B------:R-:W-:Y:S05]  /*59e0*/  BRA `(.L_x_11704) ;  /* 0x0000000c00107947 */ /* 0x000fea0003800000 */
.L_x_11700:
        /* <DEDUP_REMOVED lines=9> */
.L_x_11708:
[----:B------:R-:W0:Y:S02]  /*5a80*/  I2F.S16 R0, R23 ;  /* 0x0000001700007306 */ /* 0x000e240000101400 */
[----:B0-----:R-:W-:-:S05]  /*5a90*/  F2FP.F16.F32.PACK_AB R0, RZ, R0 ;  /* 0x00000000ff00723e */ /* 0x001fca00000000ff */
[----:B------:R0:W-:Y:S01]  /*5aa0*/  STG.E.U16 desc[UR36][R8.64], R0 ;  /* 0x0000000008007986 */ /* 0x0001e2000c101524 */
[----:B------:R-:W-:Y:S05]  /*5ab0*/  BRA `(.L_x_11704) ;  /* 0x0000000800dc7947 */ /* 0x000fea0003800000 */
.L_x_11707:
        /* <DEDUP_REMOVED lines=10> */
.L_x_11710:
[----:B------:R-:W0:Y:S02]  /*5b60*/  I2F.S16 R23, R23 ;  /* 0x0000001700177306 */ /* 0x000e240000101400 */
[----:B0-----:R-:W-:-:S04]  /*5b70*/  F2FP.F16.F32.PACK_AB R3, RZ, R23 ;  /* 0x00000017ff03723e */ /* 0x001fc800000000ff */
[----:B------:R-:W-:-:S05]  /*5b80*/  PRMT R3, R3, 0x5410, RZ ;  /* 0x0000541003037816 */ /* 0x000fca00000000ff */
[----:B------:R0:W-:Y:S01]  /*5b90*/  STG.E desc[UR36][R8.64], R3 ;  /* 0x0000000308007986 */ /* 0x0001e2000c101924 */
[----:B------:R-:W-:Y:S05]  /*5ba0*/  BRA `(.L_x_11704) ;  /* 0x0000000800a07947 */ /* 0x000fea0003800000 */
.L_x_11709:
[----:B------:R-:W0:Y:S02]  /*5bb0*/  I2F.F64.S16 R4, R23 ;  /* 0x0000001700047312 */ /* 0x000e240000101c00 */
[----:B0-----:R0:W-:Y:S01]  /*5bc0*/  STG.E.64 desc[UR36][R8.64], R4 ;  /* 0x0000000408007986 */ /* 0x0011e2000c101b24 */
[----:B------:R-:W-:Y:S05]  /*5bd0*/  BRA `(.L_x_11704) ;  /* 0x0000000800947947 */ /* 0x000fea0003800000 */
.L_x_11699:
        /* <DEDUP_REMOVED lines=12> */
.L_x_11714:
        /* <DEDUP_REMOVED lines=17> */
.L_x_11717:
[----:B------:R-:W-:-:S04]  /*5db0*/  SHF.R.U32.HI R3, RZ, 0x18, R23 ;  /* 0x00000018ff037819 */ /* 0x000fc80000011617 */
[----:B------:R-:W-:-:S04]  /*5dc0*/  LOP3.LUT R0, R0, 0x80, R3, 0xf8, !PT ;  /* 0x0000008000007812 */ /* 0x000fc800078ef803 */
[----:B------:R-:W-:-:S07]  /*5dd0*/  PRMT R4, R0, 0x7610, R4 ;  /* 0x0000761000047816 */ /* 0x000fce0000000004 */
.L_x_11716:
[----:B------:R-:W-:Y:S05]  /*5de0*/  BSYNC.RECONVERGENT B0 ;  /* 0x0000000000007941 */ /* 0x000fea0003800200 */
.L_x_11715:
[----:B------:R0:W-:Y:S01]  /*5df0*/  STG.E.U8 desc[UR36][R8.64], R4 ;  /* 0x0000000408007986 */ /* 0x0001e2000c101124 */
[----:B------:R-:W-:Y:S05]  /*5e00*/  BRA `(.L_x_11704) ;  /* 0x0000000800087947 */ /* 0x000fea0003800000 */
.L_x_11713:
        /* <DEDUP_REMOVED lines=17> */
.L_x_11720:
[----:B------:R-:W-:-:S04]  /*5f20*/  SHF.R.U32.HI R3, RZ, 0x18, R23 ;  /* 0x00000018ff037819 */ /* 0x000fc80000011617 */
[----:B------:R-:W-:-:S04]  /*5f30*/  LOP3.LUT R0, R0, 0x80, R3, 0xf8, !PT ;  /* 0x0000008000007812 */ /* 0x000fc800078ef803 */
[----:B------:R-:W-:-:S07]  /*5f40*/  PRMT R4, R0, 0x7610, R4 ;  /* 0x0000761000047816 */ /* 0x000fce0000000004 */
.L_x_11719:
[----:B------:R-:W-:Y:S05]  /*5f50*/  BSYNC.RECONVERGENT B0 ;  /* 0x0000000000007941 */ /* 0x000fea0003800200 */
.L_x_11718:
[----:B------:R0:W-:Y:S01]  /*5f60*/  STG.E.U8 desc[UR36][R8.64], R4 ;  /* 0x0000000408007986 */ /* 0x0001e2000c101124 */
[----:B------:R-:W-:Y:S05]  /*5f70*/  BRA `(.L_x_11704) ;  /* 0x0000000400ac7947 */ /* 0x000fea0003800000 */
.L_x_11712:
        /* <DEDUP_REMOVED lines=22> */
.L_x_11722:
[----:B------:R-:W-:-:S04]  /*60e0*/  PRMT R4, R23, 0x9910, RZ ;  /* 0x0000991017047816 */ /* 0x000fc800000000ff */
[----:B------:R-:W-:-:S05]  /*60f0*/  SHF.R.S32.HI R5, RZ, 0x1f, R4 ;  /* 0x0000001fff057819 */ /* 0x000fca0000011404 */
[----:B------:R0:W-:Y:S01]  /*6100*/  STG.E.64 desc[UR36][R8.64], R4 ;  /* 0x0000000408007986 */ /* 0x0001e2000c101b24 */
[----:B------:R-:W-:Y:S05]  /*6110*/  BRA `(.L_x_11704) ;  /* 0x0000000400447947 */ /* 0x000fea0003800000 */
.L_x_11721:
[----:B------:R-:W-:-:S05]  /*6120*/  PRMT R3, R23, 0x9910, RZ ;  /* 0x0000991017037816 */ /* 0x000fca00000000ff */
[----:B------:R0:W-:Y:S01]  /*6130*/  STG.E desc[UR36][R8.64], R3 ;  /* 0x0000000308007986 */ /* 0x0001e2000c101924 */
[----:B------:R-:W-:Y:S05]  /*6140*/  BRA `(.L_x_11704) ;  /* 0x0000000400387947 */ /* 0x000fea0003800000 */
.L_x_11711:
        /* <DEDUP_REMOVED lines=11> */
.L_x_11724:
[----:B------:R-:W-:Y:S01]  /*6200*/  CS2R R6, SRZ ;  /* 0x0000000000067805 */ /* 0x000fe2000001ff00 */
[----:B------:R-:W0:Y:S04]  /*6210*/  I2F.F64.S16 R4, R23 ;  /* 0x0000001700047312 */ /* 0x000e280000101c00 */
[----:B0-----:R0:W-:Y:S01]  /*6220*/  STG.E.128 desc[UR36][R8.64], R4 ;  /* 0x0000000408007986 */ /* 0x0011e2000c101d24 */
[----:B------:R-:W-:Y:S05]  /*6230*/  BRA `(.L_x_11704) ;  /* 0x0000000000fc7947 */ /* 0x000fea0003800000 */
.L_x_11723:
[----:B------:R-:W-:-:S13]  /*6240*/  ISETP.NE.AND P0, PT, R0, 0xf, PT ;  /* 0x0000000f0000780c */ /* 0x000fda0003f05270 */
[----:B------:R-:W-:Y:S05]  /*6250*/  @!P0 BRA `(.L_x_11725) ;  /* 0x0000000000e88947 */ /* 0x000fea0003800000 */
[----:B------:R-:W-:-:S13]  /*6260*/  ISETP.NE.AND P0, PT, R0, 0x17, PT ;  /* 0x000000170000780c */ /* 0x000fda0003f05270 */
[----:B------:R-:W-:Y:S05]  /*6270*/  @!P0 BRA `(.L_x_11726) ;  /* 0x0000000000908947 */ /* 0x000fea0003800000 */
[----:B------:R-:W-:-:S13]  /*6280*/  ISETP.NE.AND P0, PT, R0, 0x18, PT ;  /* 0x000000180000780c */ /* 0x000fda0003f05270 */
[----:B------:R-:W-:Y:S05]  /*6290*/  @!P0 BRA `(.L_x_11727) ;  /* 0x0000000000448947 */ /* 0x000fea0003800000 */
.L_x_11703:
        /* <DEDUP_REMOVED lines=16> */
.L_x_11728:
[----:B------:R-:W-:Y:S05]  /*63a0*/  BRA `(.L_x_11704) ;  /* 0x0000000000a07947 */ /* 0x000fea0003800000 */
.L_x_11727:
        /* <DEDUP_REMOVED lines=13> */
.L_x_11730:
[----:B------:R-:W-:Y:S05]  /*6480*/  BSYNC.RECONVERGENT B0 ;  /* 0x0000000000007941 */ /* 0x000fea0003800200 */
.L_x_11729:
[----:B------:R-:W-:-:S05]  /*6490*/  LOP3.LUT R3, R0, 0x80, R3, 0xf8, !PT ;  /* 0x0000008000037812 */ /* 0x000fca00078ef803 */
[----:B------:R3:W-:Y:S01]  /*64a0*/  STG.E.U8 desc[UR36][R8.64], R3 ;  /* 0x0000000308007986 */ /* 0x0007e2000c101124 */
[----:B------:R-:W-:Y:S05]  /*64b0*/  BRA `(.L_x_11704) ;  /* 0x00000000005c7947 */ /* 0x000fea0003800000 */
.L_x_11726:
        /* <DEDUP_REMOVED lines=12> */
.L_x_11732:
[----:B------:R-:W-:Y:S01]  /*6580*/  IMAD.MOV.U32 R0, RZ, RZ, 0x7f ;  /* 0x0000007fff007424 */ /* 0x000fe200078e00ff */
[----:B------:R-:W-:-:S04]  /*6590*/  ISETP.GT.U32.AND P0, PT, R3, 0x7f800000, PT ;  /* 0x7f8000000300780c */ /* 0x000fc80003f04070 */
[----:B------:R-:W-:-:S09]  /*65a0*/  SEL R0, R0, 0x7c, P0 ;  /* 0x0000007c00007807 */ /* 0x000fd20000000000 */
.L_x_11733:
[----:B------:R-:W-:Y:S05]  /*65b0*/  BSYNC.RECONVERGENT B0 ;  /* 0x0000000000007941 */ /* 0x000fea0003800200 */
.L_x_11731:
[----:B------:R-:W-:-:S04]  /*65c0*/  SHF.R.U32.HI R3, RZ, 0x18, R23 ;  /* 0x00000018ff037819 */ /* 0x000fc80000011617 */
[----:B------:R-:W-:-:S05]  /*65d0*/  LOP3.LUT R3, R0, 0x80, R3, 0xf8, !PT ;  /* 0x0000008000037812 */ /* 0x000fca00078ef803 */
[----:B------:R1:W-:Y:S01]  /*65e0*/  STG.E.U8 desc[UR36][R8.64], R3 ;  /* 0x0000000308007986 */ /* 0x0003e2000c101124 */
[----:B------:R-:W-:Y:S05]  /*65f0*/  BRA `(.L_x_11704) ;  /* 0x00000000000c7947 */ /* 0x000fea0003800000 */
.L_x_11725:
[----:B------:R-:W0:Y:S02]  /*6600*/  I2F.S16 R0, R23 ;  /* 0x0000001700007306 */ /* 0x000e240000101400 */
[----:B0-----:R-:W-:-:S05]  /*6610*/  F2FP.BF16.F32.PACK_AB R0, RZ, R0 ;  /* 0x00000000ff00723e */ /* 0x001fca00000010ff */
[----:B------:R0:W-:Y:S02]  /*6620*/  STG.E.U16 desc[UR36][R8.64], R0 ;  /* 0x0000000008007986 */ /* 0x0001e4000c101524 */
.L_x_11704:
[----:B------:R-:W-:-:S07]  /*6630*/  VIADD R17, R17, 0x80 ;  /* 0x0000008011117836 */ /* 0x000fce0000000000 */
.L_x_11661:
[----:B------:R-:W-:-:S13]  /*6640*/  ISETP.GE.AND P0, PT, R17, R16, PT ;  /* 0x000000101100720c */ /* 0x000fda0003f06270 */
[----:B------:R-:W-:Y:S05]  /*6650*/  @P0 BREAK.RELIABLE B6 ;  /* 0x0000000000060942 */ /* 0x000fea0003800100 */
[----:B------:R-:W-:Y:S05]  /*6660*/  @P0 BRA `(.L_x_11698) ;  /* 0x0000000c00ac0947 */ /* 0x000fea0003800000 */
[----:B------:R-:W-:Y:S05]  /*6670*/  BSYNC.RELIABLE B6 ;  /* 0x0000000000067941 */ /* 0x000fea0003800100 */
.L_x_11660:
        /* <DEDUP_REMOVED lines=18> */
[----:B--2---:R0:W-:Y:S01]  /*67a0*/  STG.E.U8 desc[UR36][R8.64], R22 ;  /* 0x0000001608007986 */ /* 0x0041e2000c101124 */
[----:B------:R-:W-:Y:S05]  /*67b0*/  BRA `(.L_x_11739) ;  /* 0x0000000c00547947 */ /* 0x000fea0003800000 */
.L_x_11737:
[----:B--2---:R0:W-:Y:S01]  /*67c0*/  STG.E.U8 desc[UR36][R8.64], R22 ;  /* 0x0000001608007986 */ /* 0x0041e2000c101124 */
[----:B------:R-:W-:Y:S05]  /*67d0*/  BRA `(.L_x_11739) ;  /* 0x0000000c004c7947 */ /* 0x000fea0003800000 */
.L_x_11736:
[----:B------:R-:W-:-:S13]  /*67e0*/  ISETP.NE.AND P0, PT, R0, 0x2, PT ;  /* 0x000000020000780c */ /* 0x000fda0003f05270 */
[----:B------:R-:W-:Y:S05]  /*67f0*/  @!P0 BRA `(.L_x_11740) ;  /* 0x00000000002c8947 */ /* 0x000fea0003800000 */
[----:B------:R-:W-:-:S13]  /*6800*/  ISETP.NE.AND P0, PT, R0, 0x3, PT ;  /* 0x000000030000780c */ /* 0x000fda0003f05270 */
[----:B------:R-:W-:Y:S05]  /*6810*/  @!P0 BRA `(.L_x_11741) ;  /* 0x0000000000188947 */ /* 0x000fea0003800000 */
[----:B------:R-:W-:-:S13]  /*6820*/  ISETP.NE.AND P0, PT, R0, 0x4, PT ;  /* 0x000000040000780c */ /* 0x000fda0003f05270 */
[----:B------:R-:W-:Y:S05]  /*6830*/  @P0 BRA `(.L_x_11738) ;  /* 0x0000000800500947 */ /* 0x000fea0003800000 */
[----:B--2---:R-:W-:-:S04]  /*6840*/  PRMT R4, R22, 0x9910, RZ ;  /* 0x0000991016047816 */ /* 0x004fc800000000ff */
[----:B------:R-:W-:-:S05]  /*6850*/  SHF.R.S32.HI R5, RZ, 0x1f, R4 ;  /* 0x0000001fff057819 */ /* 0x000fca0000011404 */
[----:B------:R0:W-:Y:S01]  /*6860*/  STG.E.64 desc[UR36][R8.64], R4 ;  /* 0x0000000408007986 */ /* 0x0001e2000c101b24 */
[----:B------:R-:W-:Y:S05]  /*6870*/  BRA `(.L_x_11739) ;  /* 0x0000000c00247947 */ /* 0x000fea0003800000 */
.L_x_11741:
[----:B--2---:R-:W-:-:S05]  /*6880*/  PRMT R3, R22, 0x9910, RZ ;  /* 0x0000991016037816 */ /* 0x004fca00000000ff */
[----:B------:R0:W-:Y:S01]  /*6890*/  STG.E desc[UR36][R8.64], R3 ;  /* 0x0000000308007986 */ /* 0x0001e2000c101924 */
[----:B------:R-:W-:Y:S05]  /*68a0*/  BRA `(.L_x_11739) ;  /* 0x0000000c00187947 */ /* 0x000fea0003800000 */
.L_x_11740:
[----:B--2---:R0:W-:Y:S01]  /*68b0*/  STG.E.U16 desc[UR36][R8.64], R22 ;  /* 0x0000001608007986 */ /* 0x0041e2000c101524 */
[----:B------:R-:W-:Y:S05]  /*68c0*/  BRA `(.L_x_11739) ;  /* 0x0000000c00107947 */ /* 0x000fea0003800000 */
.L_x_11735:
[----:B------:R-:W-:-:S13]  /*68d0*/  ISETP.GT.AND P0, PT, R0, 0x6, PT ;  /* 0x000000060000780c */ /* 0x000fda0003f04270 */
[----:B------:R-:W-:Y:S05]  /*68e0*/  @P0 BRA `(.L_x_11742) ;  /* 0x00000000002c0947 */ /* 0x000fea0003800000 */
[----:B------:R-:W-:-:S13]  /*68f0*/  ISETP.NE.AND P0, PT, R0, 0x5, PT ;  /* 0x000000050000780c */ /* 0x000fda0003f05270 */
[----:B------:R-:W-:Y:S05]  /*6900*/  @!P0 BRA `(.L_x_11743) ;  /* 0x0000000000148947 */ /* 0x000fea0003800000 */
[----:B------:R-:W-:-:S13]  /*6910*/  ISETP.NE.AND P0, PT, R0, 0x6, PT ;  /* 0x000000060000780c */ /* 0x000fda0003f05270 */
[----:B------:R-:W-:Y:S05]  /*6920*/  @P0 BRA `(.L_x_11738) ;  /* 0x0000000800140947 */ /* 0x000fea0003800000 */
[----:B--2---:R-:W0:Y:S02]  /*6930*/  I2F.S16 R3, R22 ;  /* 0x0000001600037306 */ /* 0x004e240000101400 */
[----:B0-----:R0:W-:Y:S01]  /*6940*/  STG.E desc[UR36][R8.64], R3 ;  /* 0x0000000308007986 */ /* 0x0011e2000c101924 */
[----:B------:R-:W-:Y:S05]  /*6950*/  BRA `(.L_x_11739) ;  /* 0x0000000800ec7947 */ /* 0x000fea0003800000 */
.L_x_11743:
[----:B--2---:R-:W0:Y:S02]  /*6960*/  I2F.S16 R0, R22 ;  /* 0x0000001600007306 */ /* 0x004e240000101400 */
[----:B0-----:R-:W-:-:S05]  /*6970*/  F2FP.F16.F32.PACK_AB R0, RZ, R0 ;  /* 0x00000000ff00723e */ /* 0x001fca00000000ff */
[----:B------:R0:W-:Y:S01]  /*6980*/  STG.E.U16 desc[UR36][R8.64], R0 ;  /* 0x0000000008007986 */ /* 0x0001e2000c101524 */
[----:B------:R-:W-:Y:S05]  /*6990*/  BRA `(.L_x_11739) ;  /* 0x0000000800dc7947 */ /* 0x000fea0003800000 */
.L_x_11742:
[----:B------:R-:W-:-:S13]  /*69a0*/  ISETP.NE.AND P0, PT, R0, 0x7, PT ;  /* 0x000000070000780c */ /* 0x000fda0003f05270 */
[----:B------:R-:W-:Y:S05]  /*69b0*/  @!P0 BRA `(.L_x_11744) ;  /* 0x0000000000348947 */ /* 0x000fea0003800000 */
[----:B------:R-:W-:-:S13]  /*69c0*/  ISETP.NE.AND P0, PT, R0, 0x8, PT ;  /* 0x000000080000780c */ /* 0x000fda0003f05270 */
[----:B------:R-:W-:Y:S05]  /*69d0*/  @!P0 BRA `(.L_x_11745) ;  /* 0x0000000000188947 */ /* 0x000fea0003800000 */
[----:B------:R-:W-:-:S13]  /*69e0*/  ISETP.NE.AND P0, PT, R0, 0x9, PT ;  /* 0x000000090000780c */ /* 0x000fda0003f05270 */
[----:B------:R-:W-:Y:S05]  /*69f0*/  @P0 BRA `(.L_x_11738) ;  /* 0x0000000400e00947 */ /* 0x000fea0003800000 */
[----:B--2---:R-:W0:Y:S01]  /*6a00*/  I2F.S16 R22, R22 ;  /* 0x0000001600167306 */ /* 0x004e220000101400 */
[----:B------:R-:W-:-:S05]  /*6a10*/  IMAD.MOV.U32 R23, RZ, RZ, RZ ;  /* 0x000000ffff177224 */ /* 0x000fca00078e00ff */
[----:B0-----:R0:W-:Y:S01]  /*6a20*/  STG.E.64 desc[UR36][R8.64], R22 ;  /* 0x0000001608007986 */ /* 0x0011e2000c101b24 */
[----:B------:R-:W-:Y:S05]  /*6a30*/  BRA `(.L_x_11739) ;  /* 0x0000000800b47947 */ /* 0x000fea0003800000 */
.L_x_11745:
[----:B--2---:R-:W0:Y:S02]  /*6a40*/  I2F.S16 R22, R22 ;  /* 0x0000001600167306 */ /* 0x004e240000101400 */
[----:B0-----:R-:W-:-:S04]  /*6a50*/  F2FP.F16.F32.PACK_AB R3, RZ, R22 ;  /* 0x00000016ff03723e */ /* 0x001fc800000000ff */
[----:B------:R-:W-:-:S05]  /*6a60*/  PRMT R3, R3, 0x5410, RZ ;  /* 0x0000541003037816 */ /* 0x000fca00000000ff */
[----:B------:R0:W-:Y:S01]  /*6a70*/  STG.E desc[UR36][R8.64], R3 ;  /* 0x0000000308007986 */ /* 0x0001e2000c101924 */
[----:B------:R-:W-:Y:S05]  /*6a80*/  BRA `(.L_x_11739) ;  /* 0x0000000800a07947 */ /* 0x000fea0003800000 */
.L_x_11744:
[----:B--2---:R-:W0:Y:S02]  /*6a90*/  I2F.F64.S16 R22, R22 ;  /* 0x0000001600167312 */ /* 0x004e240000101c00 */
[----:B0-----:R0:W-:Y:S01]  /*6aa0*/  STG.E.64 desc[UR36][R8.64], R22 ;  /* 0x0000001608007986 */ /* 0x0011e2000c101b24 */
[----:B------:R-:W-:Y:S05]  /*6ab0*/  BRA `(.L_x_11739) ;  /* 0x0000000800947947 */ /* 0x000fea0003800000 */
.L_x_11734:
        /* <DEDUP_REMOVED lines=10> */
[----:B--2---:R0:W-:Y:S01]  /*6b60*/  STG.E.U16 desc[UR36][R8.64], R22 ;  /* 0x0000001608007986 */ /* 0x0041e2000c101524 */
[----:B------:R-:W-:Y:S05]  /*6b70*/  BRA `(.L_x_11739) ;  /* 0x0000000800647947 */ /* 0x000fea0003800000 */
.L_x_11749:
[----:B--2---:R-:W0:Y:S01]  /*6b80*/  I2F.S16 R5, R22 ;  /* 0x0000001600057306 */ /* 0x004e220000101400 */
        /* <DEDUP_REMOVED lines=16> */
.L_x_11752:
[----:B------:R-:W-:-:S04]  /*6c90*/  SHF.R.U32.HI R3, RZ, 0x18, R5 ;  /* 0x00000018ff037819 */ /* 0x000fc80000011605 */
[----:B------:R-:W-:-:S04]  /*6ca0*/  LOP3.LUT R0, R0, 0x80, R3, 0xf8, !PT ;  /* 0x0000008000007812 */ /* 0x000fc800078ef803 */
[----:B------:R-:W-:-:S07]  /*6cb0*/  PRMT R4, R0, 0x7610, R4 ;  /* 0x0000761000047816 */ /* 0x000fce0000000004 */
.L_x_11751:
[----:B------:R-:W-:Y:S05]  /*6cc0*/  BSYNC.RECONVERGENT B0 ;  /* 0x0000000000007941 */ /* 0x000fea0003800200 */
.L_x_11750:
[----:B------:R0:W-:Y:S01]  /*6cd0*/  STG.E.U8 desc[UR36][R8.64], R4 ;  /* 0x0000000408007986 */ /* 0x0001e2000c101124 */
[----:B------:R-:W-:Y:S05]  /*6ce0*/  BRA `(.L_x_11739) ;  /* 0x0000000800087947 */ /* 0x000fea0003800000 */
.L_x_11748:
        /* <DEDUP_REMOVED lines=17> */
.L_x_11755:
[----:B------:R-:W-:-:S04]  /*6e00*/  SHF.R.U32.HI R3, RZ, 0x18, R5 ;  /* 0x00000018ff037819 */ /* 0x000fc80000011605 */
[----:B------:R-:W-:-:S04]  /*6e10*/  LOP3.LUT R0, R0, 0x80, R3, 0xf8, !PT ;  /* 0x0000008000007812 */ /* 0x000fc800078ef803 */
[----:B------:R-:W-:-:S07]  /*6e20*/  PRMT R4, R0, 0x7610, R4 ;  /* 0x0000761000047816 */ /* 0x000fce0000000004 */
.L_x_11754:
[----:B------:R-:W-:Y:S05]  /*6e30*/  BSYNC.RECONVERGENT B0 ;  /* 0x0000000000007941 */ /* 0x000fea0003800200 */
.L_x_11753:
[----:B------:R0:W-:Y:S01]  /*6e40*/  STG.E.U8 desc[UR36][R8.64], R4 ;  /* 0x0000000408007986 */ /* 0x0001e2000c101124 */
[----:B------:R-:W-:Y:S05]  /*6e50*/  BRA `(.L_x_11739) ;  /* 0x0000000400ac7947 */ /* 0x000fea0003800000 */
.L_x_11747:
[----:B------:R-:W-:-:S13]  /*6e60*/  ISETP.NE.AND P0, PT, R0, 0x1c, PT ;  /* 0x0000001c0000780c */ /* 0x000fda0003f05270 */
[----:B------:R-:W-:Y:S05]  /*6e70*/  @!P0 BRA `(.L_x_11756) ;  /* 0x0000000000608947 */ /* 0x000fea0003800000 */
[----:B------:R-:W-:-:S13]  /*6e80*/  ISETP.NE.AND P0, PT, R0, 0x1d, PT ;  /* 0x0000001d0000780c */ /* 0x000fda0003f05270 */
[----:B------:R-:W-:Y:S05]  /*6e90*/  @!P0 BRA `(.L_x_11757) ;  /* 0x0000000000488947 */ /* 0x000fea0003800000 */
[----:B------:R-:W-:-:S13]  /*6ea0*/  ISETP.NE.AND P0, PT, R0, 0x2c, PT ;  /* 0x0000002c0000780c */ /* 0x000fda0003f05270 */
[----:B------:R-:W-:Y:S05]  /*6eb0*/  @P0 BRA `(.L_x_11738) ;  /* 0x0000000000b00947 */ /* 0x000fea0003800000 */
[----:B--2---:R-:W0:Y:S02]  /*6ec0*/  I2F.S16 R22, R22 ;  /* 0x0000001600167306 */ /* 0x004e240000101400 */
        /* <DEDUP_REMOVED lines=15> */
.L_x_11757:
[----:B--2---:R-:W-:-:S04]  /*6fc0*/  PRMT R4, R22, 0x9910, RZ ;  /* 0x0000991016047816 */ /* 0x004fc800000000ff */
[----:B------:R-:W-:-:S05]  /*6fd0*/  SHF.R.S32.HI R5, RZ, 0x1f, R4 ;  /* 0x0000001fff057819 */ /* 0x000fca0000011404 */
[----:B------:R0:W-:Y:S01]  /*6fe0*/  STG.E.64 desc[UR36][R8.64], R4 ;  /* 0x0000000408007986 */ /* 0x0001e2000c101b24 */
[----:B------:R-:W-:Y:S05]  /*6ff0*/  BRA `(.L_x_11739) ;  /* 0x0000000400447947 */ /* 0x000fea0003800000 */
.L_x_11756:
[----:B--2---:R-:W-:-:S05]  /*7000*/  PRMT R3, R22, 0x9910, RZ ;  /* 0x0000991016037816 */ /* 0x004fca00000000ff */
[----:B------:R0:W-:Y:S01]  /*7010*/  STG.E desc[UR36][R8.64], R3 ;  /* 0x0000000308007986 */ /* 0x0001e2000c101924 */
[----:B------:R-:W-:Y:S05]  /*7020*/  BRA `(.L_x_11739) ;  /* 0x0000000400387947 */ /* 0x000fea0003800000 */
.L_x_11746:
[----:B------:R-:W-:-:S13]  /*7030*/  ISETP.GT.AND P0, PT, R0, 0xe, PT ;  /* 0x0000000e0000780c */ /* 0x000fda0003f04270 */
[----:B------:R-:W-:Y:S05]  /*7040*/  @P0 BRA `(.L_x_11758) ;  /* 0x0000000000340947 */ /* 0x000fea0003800000 */
[----:B------:R-:W-:-:S13]  /*7050*/  ISETP.NE.AND P0, PT, R0, 0xa, PT ;  /* 0x0000000a0000780c */ /* 0x000fda0003f05270 */
[----:B------:R-:W-:Y:S05]  /*7060*/  @!P0 BRA `(.L_x_11759) ;  /* 0x00000000001c8947 */ /* 0x000fea0003800000 */
[----:B------:R-:W-:-:S13]  /*7070*/  ISETP.NE.AND P0, PT, R0, 0xb, PT ;  /* 0x0000000b0000780c */ /* 0x000fda0003f05270 */
[----:B------:R-:W-:Y:S05]  /*7080*/  @P0 BRA `(.L_x_11738) ;  /* 0x00000000003c0947 */ /* 0x000fea0003800000 */
[----:B--2---:R-:W-:-:S04]  /*7090*/  PRMT R0, R22, 0x9910, RZ ;  /* 0x0000991016007816 */ /* 0x004fc800000000ff */
[----:B------:R-:W-:-:S04]  /*70a0*/  ISETP.NE.AND P0, PT, R0, RZ, PT ;  /* 0x000000ff0000720c */ /* 0x000fc80003f05270 */
[----:B------:R-:W-:-:S05]  /*70b0*/  SEL R3, RZ, 0x1, !P0 ;  /* 0x00000001ff037807 */ /* 0x000fca0004000000 */
[----:B------:R3:W-:Y:S01]  /*70c0*/  STG.E.U8 desc[UR36][R8.64], R3 ;  /* 0x0000000308007986 */ /* 0x0007e2000c101124 */
[----:B------:R-:W-:Y:S05]  /*70d0*/  BRA `(.L_x_11739) ;  /* 0x00000004000c7947 */ /* 0x000fea0003800000 */
.L_x_11759:
[----:B------:R-:W-:Y:S01]  /*70e0*/  CS2R R6, SRZ ;  /* 0x0000000000067805 */ /* 0x000fe2000001ff00 */
[----:B--2---:R-:W0:Y:S04]  /*70f0*/  I2F.F64.S16 R4, R22 ;  /* 0x0000001600047312 */ /* 0x004e280000101c00 */
[----:B0-----:R0:W-:Y:S01]  /*7100*/  STG.E.128 desc[UR36][R8.64], R4 ;  /* 0x0000000408007986 */ /* 0x0011e2000c101d24 */
[----:B------:R-:W-:Y:S05]  /*7110*/  BRA `(.L_x_11739) ;  /* 0x0000000000fc7947 */ /* 0x000fea0003800000 */
.L_x_11758:
[----:B------:R-:W-:-:S13]  /*7120*/  ISETP.NE.AND P0, PT, R0, 0xf, PT ;  /* 0x0000000f0000780c */ /* 0x000fda0003f05270 */
[----:B------:R-:W-:Y:S05]  /*7130*/  @!P0 BRA `(.L_x_11760) ;  /* 0x0000000000e88947 */ /* 0x000fea0003800000 */
[----:B------:R-:W-:-:S13]  /*7140*/  ISETP.NE.AND P0, PT, R0, 0x17, PT ;  /* 0x000000170000780c */ /* 0x000fda0003f05270 */
[----:B------:R-:W-:Y:S05]  /*7150*/  @!P0 BRA `(.L_x_11761) ;  /* 0x0000000000908947 */ /* 0x000fea0003800000 */
[----:B------:R-:W-:-:S13]  /*7160*/  ISETP.NE.AND P0, PT, R0, 0x18, PT ;  /* 0x000000180000780c */ /* 0x000fda0003f05270 */
[----:B------:R-:W-:Y:S05]  /*7170*/  @!P0 BRA `(.L_x_11762) ;  /* 0x0000000000448947 */ /* 0x000fea0003800000 */
.L_x_11738:
        /* <DEDUP_REMOVED lines=16> */
.L_x_11763:
[----:B------:R-:W-:Y:S05]  /*7280*/  BRA `(.L_x_11739) ;  /* 0x0000000000a07947 */ /* 0x000fea0003800000 */
.L_x_11762:
[----:B--2---:R-:W0:Y:S01]  /*7290*/  I2F.S16 R5, R22 ;  /* 0x0000001600057306 */ /* 0x004e220000101400 */
        /* <DEDUP_REMOVED lines=12> */
.L_x_11765:
[----:B------:R-:W-:Y:S05]  /*7360*/  BSYNC.RECONVERGENT B0 ;  /* 0x0000000000007941 */ /* 0x000fea0003800200 */
.L_x_11764:
[----:B------:R-:W-:-:S05]  /*7370*/  LOP3.LUT R3, R0, 0x80, R3, 0xf8, !PT ;  /* 0x0000008000037812 */ /* 0x000fca00078ef803 */
[----:B------:R2:W-:Y:S01]  /*7380*/  STG.E.U8 desc[UR36][R8.64], R3 ;  /* 0x0000000308007986 */ /* 0x0005e2000c101124 */
[----:B------:R-:W-:Y:S05]  /*7390*/  BRA `(.L_x_11739) ;  /* 0x00000000005c7947 */ /* 0x000fea0003800000 */
.L_x_11761:
[----:B--2---:R-:W0:Y:S01]  /*73a0*/  I2F.S16 R5, R22 ;  /* 0x0000001600057306 */ /* 0x004e220000101400 */
        /* <DEDUP_REMOVED lines=11> */
.L_x_11767:
[----:B------:R-:W-:Y:S01]  /*7460*/  IMAD.MOV.U32 R0, RZ, RZ, 0x7f ;  /* 0x0000007fff007424 */ /* 0x000fe200078e00ff */
[----:B------:R-:W-:-:S04]  /*7470*/  ISETP.GT.U32.AND P0, PT, R3, 0x7f800000, PT ;  /* 0x7f8000000300780c */ /* 0x000fc80003f04070 */
[----:B------:R-:W-:-:S09]  /*7480*/  SEL R0, R0, 0x7c, P0 ;  /* 0x0000007c00007807 */ /* 0x000fd20000000000 */
.L_x_11768:
[----:B------:R-:W-:Y:S05]  /*7490*/  BSYNC.RECONVERGENT B0 ;  /* 0x0000000000007941 */ /* 0x000fea0003800200 */
.L_x_11766:
[----:B------:R-:W-:-:S04]  /*74a0*/  SHF.R.U32.HI R3, RZ, 0x18, R5 ;  /* 0x00000018ff037819 */ /* 0x000fc80000011605 */
[----:B------:R-:W-:-:S05]  /*74b0*/  LOP3.LUT R3, R0, 0x80, R3, 0xf8, !PT ;  /* 0x0000008000037812 */ /* 0x000fca00078ef803 */
[----:B------:R1:W-:Y:S01]  /*74c0*/  STG.E.U8 desc[UR36][R8.64], R3 ;  /* 0x0000000308007986 */ /* 0x0003e2000c101124 */
[----:B------:R-:W-:Y:S05]  /*74d0*/  BRA `(.L_x_11739) ;  /* 0x00000000000c7947 */ /* 0x000fea0003800000 */
.L_x_11760:
[----:B--2---:R-:W0:Y:S02]  /*74e0*/  I2F.S16 R0, R22 ;  /* 0x0000001600007306 */ /* 0x004e240000101400 */
[----:B0-----:R-:W-:-:S05]  /*74f0*/  F2FP.BF16.F32.PACK_AB R0, RZ, R0 ;  /* 0x00000000ff00723e */ /* 0x001fca00000010ff */
[----:B------:R0:W-:Y:S02]  /*7500*/  STG.E.U16 desc[UR36][R8.64], R0 ;  /* 0x0000000008007986 */ /* 0x0001e4000c101524 */
.L_x_11739:
[----:B------:R-:W-:-:S07]  /*7510*/  VIADD R17, R17, 0x80 ;  /* 0x0000008011117836 */ /* 0x000fce0000000000 */
.L_x_11698:
[----:B------:R-:W-:Y:S05]  /*7520*/  BSYNC.RECONVERGENT B7 ;  /* 0x0000000000077941 */ /* 0x000fea0003800200 */
.L_x_11659:
[----:B------:R-:W-:-:S13]  /*7530*/  ISETP.GE.AND P0, PT, R17, R16, PT ;  /* 0x000000101100720c */ /* 0x000fda0003f06270 */
[----:B------:R-:W-:Y:S05]  /*7540*/  @P0 EXIT ;  /* 0x000000000000094d */ /* 0x000fea0003800000 */
[----:B01----:R-:W0:Y:S01]  /*7550*/  LDC.64 R4, c[0x0][0x390] ;  /* 0x0000e400ff047b82 */ /* 0x003e220000000a00 */
[----:B------:R-:W2:Y:S01]  /*7560*/  LDCU UR4, c[0x0][0x3b0] ;  /* 0x00007600ff0477ac */ /* 0x000ea20008000800 */
[----:B---3--:R-:W-:Y:S01]  /*7570*/  PRMT R0, R19, 0x9910, RZ ;  /* 0x0000991013007816 */ /* 0x008fe200000000ff */
[----:B------:R-:W-:-:S03]  /*7580*/  IMAD R2, R2, 0x200, R17 ;  /* 0x0000020002027824 */ /* 0x000fc600078e0211 */
[----:B------:R-:W-:Y:S01]  /*7590*/  ISETP.GT.AND P1, PT, R0, 0x9, PT ;  /* 0x000000090000780c */ /* 0x000fe20003f24270 */
[----:B--2---:R-:W-:-:S05]  /*75a0*/  IMAD R3, R2, UR4, RZ ;  /* 0x0000000402037c24 */ /* 0x004fca000f8e02ff */
        /* <DEDUP_REMOVED lines=11> */
[----:B----4-:R-:W-:Y:S01]  /*7660*/  STG.E.U8 desc[UR36][R2.64], R18 ;  /* 0x0000001202007986 */ /* 0x010fe2000c101124 */
[----:B------:R-:W-:Y:S05]  /*7670*/  EXIT ;  /* 0x000000000000794d */ /* 0x000fea0003800000 */
.L_x_11772:
[----:B----4-:R-:W-:Y:S01]  /*7680*/  STG.E.U8 desc[UR36][R2.64], R18 ;  /* 0x0000001202007986 */ /* 0x010fe2000c101124 */
[----:B------:R-:W-:Y:S05]  /*7690*/  EXIT ;  /* 0x000000000000794d */ /* 0x000fea0003800000 */
.L_x_11771:
[----:B------:R-:W-:-:S13]  /*76a0*/  ISETP.NE.AND P0, PT, R0, 0x2, PT ;  /* 0x000000020000780c */ /* 0x000fda0003f05270 */
[----:B------:R-:W-:Y:S05]  /*76b0*/  @!P0 BRA `(.L_x_11774) ;  /* 0x00000000002c8947 */ /* 0x000fea0003800000 */
[----:B------:R-:W-:-:S13]  /*76c0*/  ISETP.NE.AND P0, PT, R0, 0x3, PT ;  /* 0x000000030000780c */ /* 0x000fda0003f05270 */
[----:B------:R-:W-:Y:S05]  /*76d0*/  @!P0 BRA `(.L_x_11775) ;  /* 0x0000000000188947 */ /* 0x000fea0003800000 */
[----:B------:R-:W-:-:S13]  /*76e0*/  ISETP.NE.AND P0, PT, R0, 0x4, PT ;  /* 0x000000040000780c */ /* 0x000fda0003f05270 */
[----:B------:R-:W-:Y:S05]  /*76f0*/  @P0 BRA `(.L_x_11773) ;  /* 0x0000000800500947 */ /* 0x000fea0003800000 */
[----:B----4-:R-:W-:-:S04]  /*7700*/  PRMT R4, R18, 0x9910, RZ ;  /* 0x0000991012047816 */ /* 0x010fc800000000ff */
[----:B------:R-:W-:-:S05]  /*7710*/  SHF.R.S32.HI R5, RZ, 0x1f, R4 ;  /* 0x0000001fff057819 */ /* 0x000fca0000011404 */
[----:B------:R-:W-:Y:S01]  /*7720*/  STG.E.64 desc[UR36][R2.64], R4 ;  /* 0x0000000402007986 */ /* 0x000fe2000c101b24 */
[----:B------:R-:W-:Y:S05]  /*7730*/  EXIT ;  /* 0x000000000000794d */ /* 0x000fea0003800000 */
.L_x_11775:
[----:B----4-:R-:W-:-:S05]  /*7740*/  PRMT R5, R18, 0x9910, RZ ;  /* 0x0000991012057816 */ /* 0x010fca00000000ff */
[----:B------:R-:W-:Y:S01]  /*7750*/  STG.E desc[UR36][R2.64], R5 ;  /* 0x0000000502007986 */ /* 0x000fe2000c101924 */
[----:B------:R-:W-:Y:S05]  /*7760*/  EXIT ;  /* 0x000000000000794d */ /* 0x000fea0003800000 */
.L_x_11774:
[----:B----4-:R-:W-:Y:S01]  /*7770*/  STG.E.U16 desc[UR36][R2.64], R18 ;  /* 0x0000001202007986 */ /* 0x010fe2000c101524 */
[----:B------:R-:W-:Y:S05]  /*7780*/  EXIT ;  /* 0x000000000000794d */ /* 0x000fea0003800000 */
.L_x_11770:
[----:B------:R-:W-:-:S13]  /*7790*/  ISETP.GT.AND P0, PT, R0, 0x6, PT ;  /* 0x000000060000780c */ /* 0x000fda0003f04270 */
[----:B------:R-:W-:Y:S05]  /*77a0*/  @P0 BRA `(.L_x_11776) ;  /* 0x00000000002c0947 */ /* 0x000fea0003800000 */
[----:B------:R-:W-:-:S13]  /*77b0*/  ISETP.NE.AND P0, PT, R0, 0x5, PT ;  /* 0x000000050000780c */ /* 0x000fda0003f05270 */
[----:B------:R-:W-:Y:S05]  /*77c0*/  @!P0 BRA `(.L_x_11777) ;  /* 0x0000000000148947 */ /* 0x000fea0003800000 */
[----:B------:R-:W-:-:S13]  /*77d0*/  ISETP.NE.AND P0, PT, R0, 0x6, PT ;  /* 0x000000060000780c */ /* 0x000fda0003f05270 */
[----:B------:R-:W-:Y:S05]  /*77e0*/  @P0 BRA `(.L_x_11773) ;  /* 0x0000000800140947 */ /* 0x000fea0003800000 */
[----:B----4-:R-:W0:Y:S02]  /*77f0*/  I2F.S16 R5, R18 ;  /* 0x0000001200057306 */ /* 0x010e240000101400 */
[----:B0-----:R-:W-:Y:S01]  /*7800*/  STG.E desc[UR36][R2.64], R5 ;  /* 0x0000000502007986 */ /* 0x001fe2000c101924 */
[----:B------:R-:W-:Y:S05]  /*7810*/  EXIT ;  /* 0x000000000000794d */ /* 0x000fea0003800000 */
.L_x_11777:
[----:B----4-:R-:W0:Y:S02]  /*7820*/  I2F.S16 R0, R18 ;  /* 0x0000001200007306 */ /* 0x010e240000101400 */
[----:B0-----:R-:W-:-:S05]  /*7830*/  F2FP.F16.F32.PACK_AB R0, RZ, R0 ;  /* 0x00000000ff00723e */ /* 0x001fca00000000ff */
[----:B------:R-:W-:Y:S01]  /*7840*/  STG.E.U16 desc[UR36][R2.64], R0 ;  /* 0x0000000002007986 */ /* 0x000fe2000c101524 */
[----:B------:R-:W-:Y:S05]  /*7850*/  EXIT ;  /* 0x000000000000794d */ /* 0x000fea0003800000 */
.L_x_11776:
[----:B------:R-:W-:-:S13]  /*7860*/  ISETP.NE.AND P0, PT, R0, 0x7, PT ;  /* 0x000000070000780c */ /* 0x000fda0003f05270 */
[----:B------:R-:W-:Y:S05]  /*7870*/  @!P0 BRA `(.L_x_11778) ;  /* 0x0000000000348947 */ /* 0x000fea0003800000 */
[----:B------:R-:W-:-:S13]  /*7880*/  ISETP.NE.AND P0, PT, R0, 0x8, PT ;  /* 0x000000080000780c */ /* 0x000fda0003f05270 */
[----:B------:R-:W-:Y:S05]  /*7890*/  @!P0 BRA `(.L_x_11779) ;  /* 0x0000000000188947 */ /* 0x000fea0003800000 */
[----:B------:R-:W-:-:S13]  /*78a0*/  ISETP.NE.AND P0, PT, R0, 0x9, PT ;  /* 0x000000090000780c */ /* 0x000fda0003f05270 */
[----:B------:R-:W-:Y:S05]  /*78b0*/  @P0 BRA `(.L_x_11773) ;  /* 0x0000000400e00947 */ /* 0x000fea0003800000 */
[----:B----4-:R-:W0:Y:S01]  /*78c0*/  I2F.S16 R18, R18 ;  /* 0x0000001200127306 */ /* 0x010e220000101400 */
[----:B------:R-:W-:-:S05]  /*78d0*/  IMAD.MOV.U32 R19, RZ, RZ, RZ ;  /* 0x000000ffff137224 */ /* 0x000fca00078e00ff */
[----:B0-----:R-:W-:Y:S01]  /*78e0*/  STG.E.64 desc[UR36][R2.64], R18 ;  /* 0x0000001202007986 */ /* 0x001fe2000c101b24 */
[----:B------:R-:W-:Y:S05]  /*78f0*/  EXIT ;  /* 0x000000000000794d */ /* 0x000fea0003800000 */
.L_x_11779:
[----:B----4-:R-:W0:Y:S02]  /*7900*/  I2F.S16 R18, R18 ;  /* 0x0000001200127306 */ /* 0x010e240000101400 */
[----:B0-----:R-:W-:-:S04]  /*7910*/  F2FP.F16.F32.PACK_AB R5, RZ, R18 ;  /* 0x00000012ff05723e */ /* 0x001fc800000000ff */
[----:B------:R-:W-:-:S05]  /*7920*/  PRMT R5, R5, 0x5410, RZ ;  /* 0x0000541005057816 */ /* 0x000fca00000000ff */
[----:B------:R-:W-:Y:S01]  /*7930*/  STG.E desc[UR36][R2.64], R5 ;  /* 0x0000000502007986 */ /* 0x000fe2000c101924 */
[----:B------:R-:W-:Y:S05]  /*7940*/  EXIT ;  /* 0x000000000000794d */ /* 0x000fea0003800000 */
.L_x_11778:
[----:B----4-:R-:W0:Y:S02]  /*7950*/  I2F.F64.S16 R18, R18 ;  /* 0x0000001200127312 */ /* 0x010e240000101c00 */
[----:B0-----:R-:W-:Y:S01]  /*7960*/  STG.E.64 desc[UR36][R2.64], R18 ;  /* 0x0000001202007986 */ /* 0x001fe2000c101b24 */
[----:B------:R-:W-:Y:S05]  /*7970*/  EXIT ;  /* 0x000000000000794d */ /* 0x000fea0003800000 */
.L_x_11769:
        /* <DEDUP_REMOVED lines=10> */
[----:B----4-:R-:W-:Y:S01]  /*7a20*/  STG.E.U16 desc[UR36][R2.64], R18 ;  /* 0x0000001202007986 */ /* 0x010fe2000c101524 */
[----:B------:R-:W-:Y:S05]  /*7a30*/  EXIT ;  /* 0x000000000000794d */ /* 0x000fea0003800000 */
.L_x_11783:
[----:B----4-:R-:W0:Y:S01]  /*7a40*/  I2F.S16 R5, R18 ;  /* 0x0000001200057306 */ /* 0x010e220000101400 */
        /* <DEDUP_REMOVED lines=17> */
.L_x_11786:
[----:B------:R-:W-:-:S04]  /*7b60*/  SHF.R.U32.HI R5, RZ, 0x18, R5 ;  /* 0x00000018ff057819 */ /* 0x000fc80000011605 */
[----:B------:R-:W-:-:S07]  /*7b70*/  LOP3.LUT R0, R0, 0x80, R5, 0xf8, !PT ;  /* 0x0000008000007812 */ /* 0x000fce00078ef805 */
.L_x_11785:
[----:B------:R-:W-:Y:S05]  /*7b80*/  BSYNC.RECONVERGENT B0 ;  /* 0x0000000000007941 */ /* 0x000fea0003800200 */
.L_x_11784:
[----:B------:R-:W-:Y:S01]  /*7b90*/  STG.E.U8 desc[UR36][R2.64], R0 ;  /* 0x0000000002007986 */ /* 0x000fe2000c101124 */
[----:B------:R-:W-:Y:S05]  /*7ba0*/  EXIT ;  /* 0x000000000000794d */ /* 0x000fea0003800000 */
.L_x_11782:
        /* <DEDUP_REMOVED lines=18> */
.L_x_11789:
[----:B------:R-:W-:-:S04]  /*7cd0*/  SHF.R.U32.HI R5, RZ, 0x18, R5 ;  /* 0x00000018ff057819 */ /* 0x000fc80000011605 */
[----:B------:R-:W-:-:S07]  /*7ce0*/  LOP3.LUT R0, R0, 0x80, R5, 0xf8, !PT ;  /* 0x0000008000007812 */ /* 0x000fce00078ef805 */
.L_x_11788:
[----:B------:R-:W-:Y:S05]  /*7cf0*/  BSYNC.RECONVERGENT B0 ;  /* 0x0000000000007941 */ /* 0x000fea0003800200 */
.L_x_11787:
[----:B------:R-:W-:Y:S01]  /*7d00*/  STG.E.U8 desc[UR36][R2.64], R0 ;  /* 0x0000000002007986 */ /* 0x000fe2000c101124 */
[----:B------:R-:W-:Y:S05]  /*7d10*/  EXIT ;  /* 0x000000000000794d */ /* 0x000fea0003800000 */
.L_x_11781:
[----:B------:R-:W-:-:S13]  /*7d20*/  ISETP.NE.AND P0, PT, R0, 0x1c, PT ;  /* 0x0000001c0000780c */ /* 0x000fda0003f05270 */
[----:B------:R-:W-:Y:S05]  /*7d30*/  @!P0 BRA `(.L_x_11790) ;  /* 0x0000000000608947 */ /* 0x000fea0003800000 */
[----:B------:R-:W-:-:S13]  /*7d40*/  ISETP.NE.AND P0, PT, R0, 0x1d, PT ;  /* 0x0000001d0000780c */ /* 0x000fda0003f05270 */
[----:B------:R-:W-:Y:S05]  /*7d50*/  @!P0 BRA `(.L_x_11791) ;  /* 0x0000000000488947 */ /* 0x000fea0003800000 */
[----:B------:R-:W-:-:S13]  /*7d60*/  ISETP.NE.AND P0, PT, R0, 0x2c, PT ;  /* 0x0000002c0000780c */ /* 0x000fda0003f05270 */
[----:B------:R-:W-:Y:S05]  /*7d70*/  @P0 BRA `(.L_x_11773) ;  /* 0x0000000000b00947 */ /* 0x000fea0003800000 */
[----:B----4-:R-:W0:Y:S02]  /*7d80*/  I2F.S16 R18, R18 ;  /* 0x0000001200127306 */ /* 0x010e240000101400 */
        /* <DEDUP_REMOVED lines=15> */
.L_x_11791:
[----:B----4-:R-:W-:-:S04]  /*7e80*/  PRMT R4, R18, 0x9910, RZ ;  /* 0x0000991012047816 */ /* 0x010fc800000000ff */
[----:B------:R-:W-:-:S05]  /*7e90*/  SHF.R.S32.HI R5, RZ, 0x1f, R4 ;  /* 0x0000001fff057819 */ /* 0x000fca0000011404 */
[----:B------:R-:W-:Y:S01]  /*7ea0*/  STG.E.64 desc[UR36][R2.64], R4 ;  /* 0x0000000402007986 */ /* 0x000fe2000c101b24 */
[----:B------:R-:W-:Y:S05]  /*7eb0*/  EXIT ;  /* 0x000000000000794d */ /* 0x000fea0003800000 */
.L_x_11790:
[----:B----4-:R-:W-:-:S05]  /*7ec0*/  PRMT R5, R18, 0x9910, RZ ;  /* 0x0000991012057816 */ /* 0x010fca00000000ff */
[----:B------:R-:W-:Y:S01]  /*7ed0*/  STG.E desc[UR36][R2.64], R5 ;  /* 0x0000000502007986 */ /* 0x000fe2000c101924 */
[----:B------:R-:W-:Y:S05]  /*7ee0*/  EXIT ;  /* 0x000000000000794d */ /* 0x000fea0003800000 */
.L_x_11780:
[----:B------:R-:W-:-:S13]  /*7ef0*/  ISETP.GT.AND P0, PT, R0, 0xe, PT ;  /* 0x0000000e0000780c */ /* 0x000fda0003f04270 */
[----:B------:R-:W-:Y:S05]  /*7f00*/  @P0 BRA `(.L_x_11792) ;  /* 0x0000000000340947 */ /* 0x000fea0003800000 */
[----:B------:R-:W-:-:S13]  /*7f10*/  ISETP.NE.AND P0, PT, R0, 0xa, PT ;  /* 0x0000000a0000780c */ /* 0x000fda0003f05270 */
[----:B------:R-:W-:Y:S05]  /*7f20*/  @!P0 BRA `(.L_x_11793) ;  /* 0x00000000001c8947 */ /* 0x000fea0003800000 */
[----:B------:R-:W-:-:S13]  /*7f30*/  ISETP.NE.AND P0, PT, R0, 0xb, PT ;  /* 0x0000000b0000780c */ /* 0x000fda0003f05270 */
[----:B------:R-:W-:Y:S05]  /*7f40*/  @P0 BRA `(.L_x_11773) ;  /* 0x00000000003c0947 */ /* 0x000fea0003800000 */
[----:B----4-:R-:W-:-:S04]  /*7f50*/  PRMT R0, R18, 0x9910, RZ ;  /* 0x0000991012007816 */ /* 0x010fc800000000ff */
[----:B------:R-:W-:-:S04]  /*7f60*/  ISETP.NE.AND P0, PT, R0, RZ, PT ;  /* 0x000000ff0000720c */ /* 0x000fc80003f05270 */
[----:B------:R-:W-:-:S05]  /*7f70*/  SEL R5, RZ, 0x1, !P0 ;  /* 0x00000001ff057807 */ /* 0x000fca0004000000 */
[----:B------:R-:W-:Y:S01]  /*7f80*/  STG.E.U8 desc[UR36][R2.64], R5 ;  /* 0x0000000502007986 */ /* 0x000fe2000c101124 */
[----:B------:R-:W-:Y:S05]  /*7f90*/  EXIT ;  /* 0x000000000000794d */ /* 0x000fea0003800000 */
.L_x_11793:
[----:B------:R-:W-:Y:S01]  /*7fa0*/  CS2R R6, SRZ ;  /* 0x0000000000067805 */ /* 0x000fe2000001ff00 */
[----:B----4-:R-:W0:Y:S04]  /*7fb0*/  I2F.F64.S16 R4, R18 ;  /* 0x0000001200047312 */ /* 0x010e280000101c00 */
[----:B0-----:R-:W-:Y:S01]  /*7fc0*/  STG.E.128 desc[UR36][R2.64], R4 ;  /* 0x0000000402007986 */ /* 0x001fe2000c101d24 */
[----:B------:R-:W-:Y:S05]  /*7fd0*/  EXIT ;  /* 0x000000000000794d */ /* 0x000fea0003800000 */
.L_x_11792:
[----:B------:R-:W-:-:S13]  /*7fe0*/  ISETP.NE.AND P0, PT, R0, 0xf, PT ;  /* 0x0000000f0000780c */ /* 0x000fda0003f05270 */
[----:B------:R-:W-:Y:S05]  /*7ff0*/  @!P0 BRA `(.L_x_11794) ;  /* 0x0000000000e88947 */ /* 0x000fea0003800000 */
[----:B------:R-:W-:-:S13]  /*8000*/  ISETP.NE.AND P0, PT, R0, 0x17, PT ;  /* 0x000000170000780c */ /* 0x000fda0003f05270 */
[----:B------:R-:W-:Y:S05]  /*8010*/  @!P0 BRA `(.L_x_11795) ;  /* 0x0000000000908947 */ /* 0x000fea0003800000 */
[----:B------:R-:W-:-:S13]  /*8020*/  ISETP.NE.AND P0, PT, R0, 0x18, PT ;  /* 0x000000180000780c */ /* 0x000fda0003f05270 */
[----:B------:R-:W-:Y:S05]  /*8030*/  @!P0 BRA `(.L_x_11796) ;  /* 0x0000000000448947 */ /* 0x000fea0003800000 */
.L_x_11773:
        /* <DEDUP_REMOVED lines=16> */
.L_x_11797:
[----:B------:R-:W-:Y:S05]  /*8140*/  EXIT ;  /* 0x000000000000794d */ /* 0x000fea0003800000 */
.L_x_11796:
[----:B----4-:R-:W0:Y:S01]  /*8150*/  I2F.S16 R7, R18 ;  /* 0x0000001200077306 */ /* 0x010e220000101400 */
        /* <DEDUP_REMOVED lines=12> */
.L_x_11799:
[----:B------:R-:W-:Y:S05]  /*8220*/  BSYNC.RECONVERGENT B0 ;  /* 0x0000000000007941 */ /* 0x000fea0003800200 */
.L_x_11798:
[----:B------:R-:W-:-:S05]  /*8230*/  LOP3.LUT R5, R0, 0x80, R5, 0xf8, !PT ;  /* 0x0000008000057812 */ /* 0x000fca00078ef805 */
[----:B------:R-:W-:Y:S01]  /*8240*/  STG.E.U8 desc[UR36][R2.64], R5 ;  /* 0x0000000502007986 */ /* 0x000fe2000c101124 */
[----:B------:R-:W-:Y:S05]  /*8250*/  EXIT ;  /* 0x000000000000794d */ /* 0x000fea0003800000 */
.L_x_11795:
[----:B----4-:R-:W0:Y:S01]  /*8260*/  I2F.S16 R5, R18 ;  /* 0x0000001200057306 */ /* 0x010e220000101400 */
        /* <DEDUP_REMOVED lines=11> */
.L_x_11801:
[----:B------:R-:W-:Y:S01]  /*8320*/  IMAD.MOV.U32 R0, RZ, RZ, 0x7f ;  /* 0x0000007fff007424 */ /* 0x000fe200078e00ff */
[----:B------:R-:W-:-:S04]  /*8330*/  ISETP.GT.U32.AND P0, PT, R4, 0x7f800000, PT ;  /* 0x7f8000000400780c */ /* 0x000fc80003f04070 */
[----:B------:R-:W-:-:S09]  /*8340*/  SEL R0, R0, 0x7c, P0 ;  /* 0x0000007c00007807 */ /* 0x000fd20000000000 */
.L_x_11802:
[----:B------:R-:W-:Y:S05]  /*8350*/  BSYNC.RECONVERGENT B0 ;  /* 0x0000000000007941 */ /* 0x000fea0003800200 */
.L_x_11800:
[----:B------:R-:W-:-:S04]  /*8360*/  SHF.R.U32.HI R5, RZ, 0x18, R5 ;  /* 0x00000018ff057819 */ /* 0x000fc80000011605 */
[----:B------:R-:W-:-:S05]  /*8370*/  LOP3.LUT R5, R0, 0x80, R5, 0xf8, !PT ;  /* 0x0000008000057812 */ /* 0x000fca00078ef805 */
[----:B------:R-:W-:Y:S01]  /*8380*/  STG.E.U8 desc[UR36][R2.64], R5 ;  /* 0x0000000502007986 */ /* 0x000fe2000c101124 */
[----:B------:R-:W-:Y:S05]  /*8390*/  EXIT ;  /* 0x000000000000794d */ /* 0x000fea0003800000 */
.L_x_11794:
[----:B----4-:R-:W0:Y:S02]  /*83a0*/  I2F.S16 R0, R18 ;  /* 0x0000001200007306 */ /* 0x010e240000101400 */
[----:B0-----:R-:W-:-:S05]  /*83b0*/  F2FP.BF16.F32.PACK_AB R0, RZ, R0 ;  /* 0x00000000ff00723e */ /* 0x001fca00000010ff */
[----:B------:R-:W-:Y:S01]  /*83c0*/  STG.E.U16 desc[UR36][R2.64], R0 ;  /* 0x0000000002007986 */ /* 0x000fe2000c101524 */
[----:B------:R-:W-:Y:S05]  /*83d0*/  EXIT ;  /* 0x000000000000794d */ /* 0x000fea0003800000 */
        .weak           $__internal_25_$__cuda_sm20_dblrcp_rn_slowpath_v3
        .type           $__internal_25_$__cuda_sm20_dblrcp_rn_slowpath_v3,@function
        .size           $__internal_25_$__cuda_sm20_dblrcp_rn_slowpath_v3,(.L_x_60619 - $__internal_25_$__cuda_sm20_dblrcp_rn_slowpath_v3)
$__internal_25_$__cuda_sm20_dblrcp_rn_slowpath_v3:
        /* <DEDUP_REMOVED lines=57> */
.L_x_11806:
        /* <DEDUP_REMOVED lines=34> */
.L_x_11804:
[----:B------:R-:W-:Y:S01]  /*8990*/  LOP3.LUT R9, R5, 0x80000, RZ, 0xfc, !PT ;  /* 0x0008000005097812 */ /* 0x000fe200078efcff */
[----:B------:R-:W-:-:S07]  /*89a0*/  IMAD.MOV.U32 R8, RZ, RZ, R4 ;  /* 0x000000ffff087224 */ /* 0x000fce00078e0004 */
.L_x_11805:
[----:B------:R-:W-:Y:S05]  /*89b0*/  BSYNC.RECONVERGENT B2 ;  /* 0x0000000000027941 */ /* 0x000fea0003800200 */
.L_x_11803:
[----:B------:R-:W-:-:S04]  /*89c0*/  IMAD.MOV.U32 R13, RZ, RZ, 0x0 ;  /* 0x00000000ff0d7424 */ /* 0x000fc800078e00ff */
[----:B------:R-:W-:Y:S05]  /*89d0*/  RET.REL.NODEC R12 `(_ZN2at6native27unrolled_elementwise_kernelIZNS0_50_GLOBAL__N__2680c7bb_12_PowKernel_cu_7dd49032_317029pow_tensor_scalar_kernel_implIssEEvRNS_18TensorIteratorBaseET0_EUlsE1_St5arrayIPcLm2EELi4E23TrivialOffsetCalculatorILi1EjESC_NS0_6memory12LoadWithCastILi1EEENSD_13StoreWithCastILi1EEEEEviT_S6_T2_T3_T4_T5_) ;  /* 0xffffff740c887950 */ /* 0x000fea0003c3ffff */
.L_x_11807:
        /* <DEDUP_REMOVED lines=10> */
.L_x_60619:


//--------------------- .text._ZN2at6native18elementwise_kernelILi128ELi4EZNS0_22gpu_kernel_impl_nocastIZNS0_50_GLOBAL__N__2680c7bb_12_PowKernel_cu_7dd49032_317029pow_tensor_scalar_kernel_implIssEEvRNS_18TensorIteratorBaseET0_EUlsE1_EEvS6_RKT_EUliE_EEviT1_ --------------------------
	.section	.text._ZN2at6native18elementwise_kernelILi128ELi4EZNS0_22gpu_kernel_impl_nocastIZNS0_50_GLOBAL__N__2680c7bb_12_PowKernel_cu_7dd49032_317029pow_tensor_scalar_kernel_implIssEEvRNS_18TensorIteratorBaseET0_EUlsE1_EEvS6_RKT_EUliE_EEviT1_,"ax",@progbits
	.align	128
        .global         _ZN2at6native18elementwise_kernelILi128ELi4EZNS0_22gpu_kernel_impl_nocastIZNS0_50_GLOBAL__N__2680c7bb_12_PowKernel_cu_7dd49032_317029pow_tensor_scalar_kernel_implIssEEvRNS_18TensorIteratorBaseET0_EUlsE1_EEvS6_RKT_EUliE_EEviT1_
        .type           _ZN2at6native18elementwise_kernelILi128ELi4EZNS0_22gpu_kernel_impl_nocastIZNS0_50_GLOBAL__N__2680c7bb_12_PowKernel_cu_7dd49032_317029pow_tensor_scalar_kernel_implIssEEvRNS_18TensorIteratorBaseET0_EUlsE1_EEvS6_RKT_EUliE_EEviT1_,@function
        .size           _ZN2at6native18elementwise_kernelILi128ELi4EZNS0_22gpu_kernel_impl_nocastIZNS0_50_GLOBAL__N__2680c7bb_12_PowKernel_cu_7dd49032_317029pow_tensor_scalar_kernel_implIssEEvRNS_18TensorIteratorBaseET0_EUlsE1_EEvS6_RKT_EUliE_EEviT1_,(.L_x_60620 - _ZN2at6native18elementwise_kernelILi128ELi4EZNS0_22gpu_kernel_impl_nocastIZNS0_50_GLOBAL__N__2680c7bb_12_PowKernel_cu_7dd49032_317029pow_tensor_scalar_kernel_implIssEEvRNS_18TensorIteratorBaseET0_EUlsE1_EEvS6_RKT_EUliE_EEviT1_)
        .other          _ZN2at6native18elementwise_kernelILi128ELi4EZNS0_22gpu_kernel_impl_nocastIZNS0_50_GLOBAL__N__2680c7bb_12_PowKernel_cu_7dd49032_317029pow_tensor_scalar_kernel_implIssEEvRNS_18TensorIteratorBaseET0_EUlsE1_EEvS6_RKT_EUliE_EEviT1_,@"STO_CUDA_ENTRY STV_DEFAULT"
_ZN2at6native18elementwise_kernelILi128ELi4EZNS0_22gpu_kernel_impl_nocastIZNS0_50_GLOBAL__N__2680c7bb_12_PowKernel_cu_7dd49032_317029pow_tensor_scalar_kernel_implIssEEvRNS_18TensorIteratorBaseET0_EUlsE1_EEvS6_RKT_EUliE_EEviT1_:
.text._ZN2at6native18elementwise_kernelILi128ELi4EZNS0_22gpu_kernel_impl_nocastIZNS0_50_GLOBAL__N__2680c7bb_12_PowKernel_cu_7dd49032_317029pow_tensor_scalar_kernel_implIssEEvRNS_18TensorIteratorBaseET0_EUlsE1_EEvS6_RKT_EUliE_EEviT1_:
        /* <DEDUP_REMOVED lines=15> */
[----:B--2---:R-:W-:-:S05]  /*00f0*/  PRMT R6, R4, 0x9910, RZ ;  /* 0x0000991004067816 */ /* 0x004fca00000000ff */
[----:B------:R-:W-:-:S06]  /*0100*/  IMAD R6, R6, R6, RZ ;  /* 0x0000000606067224 */ /* 0x000fcc00078e02ff */
[----:B------:R-:W0:Y:S02]  /*0110*/  I2F.F64.U32 R6, R6 ;  /* 0x0000000600067312 */ /* 0x000e240000201800 */
        /* <DEDUP_REMOVED lines=32> */
[----:B------:R-:W-:Y:S05]  /*0320*/  CALL.REL.NOINC `($__internal_26_$__cuda_sm20_dblrcp_rn_slowpath_v3) ;  /* 0x0000006000607944 */ /* 0x000fea0003c00000 */
.L_x_11811:
[----:B------:R-:W0:Y:S01]  /*0330*/  LDC.64 R4, c[0x0][0x580] ;  /* 0x00016000ff047b82 */ /* 0x000e220000000a00 */
[----:B------:R-:W0:Y:S01]  /*0340*/  F2I.F64.TRUNC R11, R10 ;  /* 0x0000000a000b7311 */ /* 0x000e22000030d100 */
[----:B------:R-:W-:Y:S01]  /*0350*/  VIADD R3, R3, 0x80 ;  /* 0x0000008003037836 */ /* 0x000fe20000000000 */
[----:B0-----:R0:W-:Y:S06]  /*0360*/  STG.E.U16 desc[UR6][R4.64], R11 ;  /* 0x0000000b04007986 */ /* 0x0011ec000c101506 */
.L_x_11810:
[----:B------:R-:W-:Y:S05]  /*0370*/  BSYNC.RECONVERGENT B0 ;  /* 0x0000000000007941 */ /* 0x000fea0003800200 */
.L_x_11809:
[----:B------:R-:W1:Y:S01]  /*0380*/  LDCU UR4, c[0x0][0x380] ;  /* 0x00007000ff0477ac */ /* 0x000e620008000800 */
[----:B------:R-:W-:Y:S01]  /*0390*/  BSSY.RECONVERGENT B0, `(.L_x_11812) ;  /* 0x000002f000007945 */ /* 0x000fe20003800200 */
[----:B-1----:R-:W-:-:S13]  /*03a0*/  ISETP.GE.AND P0, PT, R3, UR4, PT ;  /* 0x0000000403007c0c */ /* 0x002fda000bf06270 */
[----:B------:R-:W-:Y:S05]  /*03b0*/  @P0 BRA `(.L_x_11813) ;  /* 0x0000000000b00947 */ /* 0x000fea0003800000 */
[----:B------:R-:W1:Y:S02]  /*03c0*/  LDC.64 R12, c[0x0][0x588] ;  /* 0x00016200ff0c7b82 */ /* 0x000e640000000a00 */
[----:B-1----:R-:W2:Y:S02]  /*03d0*/  LDG.E.U16 R12, desc[UR6][R12.64] ;  /* 0x000000060c0c7981 */ /* 0x002ea4000c1e1500 */
        /* <DEDUP_REMOVED lines=36> */
[----:B------:R-:W-:Y:S01]  /*0620*/  IMAD.MOV.U32 R8, RZ, RZ, R10 ;  /* 0x000000ffff087224 */ /* 0x000fe200078e000a */
[----:B------:R-:W-:-:S07]  /*0630*/  MOV R9, R11 ;  /* 0x0000000b00097202 */ /* 0x000fce0000000f00 */
.L_x_11814:
[----:B------:R-:W0:Y:S01]  /*0640*/  LDC.64 R4, c[0x0][0x580] ;  /* 0x00016000ff047b82 */ /* 0x000e220000000a00 */
[----:B------:R-:W0:Y:S01]  /*0650*/  F2I.F64.TRUNC R9, R8 ;  /* 0x0000000800097311 */ /* 0x000e22000030d100 */
[----:B------:R-:W-:Y:S01]  /*0660*/  IADD3 R3, PT, PT, R3, 0x80, RZ ;  /* 0x0000008003037810 */ /* 0x000fe20007ffe0ff */
[----:B0-----:R1:W-:Y:S06]  /*0670*/  STG.E.U16 desc[UR6][R4.64], R9 ;  /* 0x0000000904007986 */ /* 0x0013ec000c101506 */
.L_x_11813:
[----:B------:R-:W-:Y:S05]  /*0680*/  BSYNC.RECONVERGENT B0 ;  /* 0x0000000000007941 */ /* 0x000fea0003800200 */
.L_x_11812:
[----:B------:R-:W2:Y:S01]  /*0690*/  LDCU UR4, c[0x0][0x380] ;  /* 0x00007000ff0477ac */ /* 0x000ea20008000800 */
[----:B------:R-:W-:Y:S01]  /*06a0*/  BSSY.RECONVERGENT B0, `(.L_x_11815) ;  /* 0x000002f000007945 */ /* 0x000fe20003800200 */
[----:B--2---:R-:W-:-:S13]  /*06b0*/  ISETP.GE.AND P0, PT, R3, UR4, PT ;  /* 0x0000000403007c0c */ /* 0x004fda000bf06270 */
[----:B------:R-:W-:Y:S05]  /*06c0*/  @P0 BRA `(.L_x_11816) ;  /* 0x0000000000b00947 */ /* 0x000fea0003800000 */
[----:B------:R-:W2:Y:S02]  /*06d0*/  LDC.64 R12, c[0x0][0x588] ;  /* 0x00016200ff0c7b82 */ /* 0x000ea40000000a00 */
[----:B--2---:R-:W2:Y:S02]  /*06e0*/  LDG.E.U16 R12, desc[UR6][R12.64] ;  /* 0x000000060c0c7981 */ /* 0x004ea4000c1e1500 */
[----:B--2---:R-:W-:-:S05]  /*06f0*/  PRMT R6, R12, 0x9910, RZ ;  /* 0x000099100c067816 */ /* 0x004fca00000000ff */
[----:B------:R-:W-:-:S06]  /*0700*/  IMAD R6, R6, R6, RZ ;  /* 0x0000000606067224 */ /* 0x000fcc00078e02ff */
[----:B------:R-:W0:Y:S02]  /*0710*/  I2F.F64.U32 R6, R6 ;  /* 0x0000000600067312 */ /* 0x000e240000201800 */
[----:B01----:R-:W-:-:S04]  /*0720*/  IADD3 R4, PT, PT, R7, 0x300402, RZ ;  /* 0x0030040207047810 */ /* 0x003fc80007ffe0ff */
        /* <DEDUP_REMOVED lines=31> */
[----:B------:R-:W-:Y:S05]  /*0920*/  CALL.REL.NOINC `($__internal_26_$__cuda_sm20_dblrcp_rn_slowpath_v3) ;  /* 0x0000005800e07944 */ /* 0x000fea0003c00000 */
[----:B------:R-:W-:Y:S02]  /*0930*/  MOV R8, R10 ;  /* 0x0000000a00087202 */ /* 0x000fe40000000f00 */
[----:B------:R-:W-:-:S07]  /*0940*/  MOV R9, R11 ;  /* 0x0000000b00097202 */ /* 0x000fce0000000f00 */
.L_x_11817:
[----:B------:R-:W0:Y:S01]  /*0950*/  LDC.64 R4, c[0x0][0x580] ;  /* 0x00016000ff047b82 */ /* 0x000e220000000a00 */
[----:B------:R-:W0:Y:S01]  /*0960*/  F2I.F64.TRUNC R9, R8 ;  /* 0x0000000800097311 */ /* 0x000e22000030d100 */
[----:B------:R-:W-:Y:S01]  /*0970*/  VIADD R3, R3, 0x80 ;  /* 0x0000008003037836 */ /* 0x000fe20000000000 */
[----:B0-----:R2:W-:Y:S06]  /*0980*/  STG.E.U16 desc[UR6][R4.64], R9 ;  /* 0x0000000904007986 */ /* 0x0015ec000c101506 */
.L_x_11816:
[----:B------:R-:W-:Y:S05]  /*0990*/  BSYNC.RECONVERGENT B0 ;  /* 0x0000000000007941 */ /* 0x000fea0003800200 */
.L_x_11815:
[----:B------:R-:W3:Y:S02]  /*09a0*/  LDCU UR4, c[0x0][0x380] ;  /* 0x00007000ff0477ac */ /* 0x000ee40008000800 */
[----:B---3--:R-:W-:-:S13]  /*09b0*/  ISETP.GE.AND P0, PT, R3, UR4, PT ;  /* 0x0000000403007c0c */ /* 0x008fda000bf06270 */
[----:B------:R-:W-:Y:S05]  /*09c0*/  @P0 EXIT ;  /* 0x000000000000094d */ /* 0x000fea0003800000 */
[----:B0-----:R-:W0:Y:S02]  /*09d0*/  LDC.64 R10, c[0x0][0x588] ;  /* 0x00016200ff0a7b82 */ /* 0x001e240000000a00 */
[----:B0-----:R-:W3:Y:S02]  /*09e0*/  LDG.E.U16 R10, desc[UR6][R10.64] ;  /* 0x000000060a0a7981 */ /* 0x001ee4000c1e1500 */
[----:B---3--:R-:W-:-:S05]  /*09f0*/  PRMT R6, R10, 0x9910, RZ ;  /* 0x000099100a067816 */ /* 0x008fca00000000ff */
[----:B------:R-:W-:-:S06]  /*0a00*/  IMAD R6, R6, R6, RZ ;  /* 0x0000000606067224 */ /* 0x000fcc00078e02ff */
[----:B------:R-:W0:Y:S02]  /*0a10*/  I2F.F64.U32 R6, R6 ;  /* 0x0000000600067312 */ /* 0x000e240000201800 */
[----:B0-----:R-:W-:-:S04]  /*0a20*/  IADD3 R2, PT, PT, R7, 0x300402, RZ ;  /* 0x0030040207027810 */ /* 0x001fc80007ffe0ff */
[----:B------:R-:W-:Y:S01]  /*0a30*/  FSETP.GEU.AND P0, PT, |R2|, 5.8789094863358348022e-39, PT ;  /* 0x004004020200780b */ /* 0x000fe20003f0e200 */
[----:B------:R-:W1:-:S15]  /*0a40*/  MUFU.RCP64H R3, R7 ;  /* 0x0000000700037308 */ /* 0x000e5e0000001800 */
        /* <DEDUP_REMOVED lines=32> */
.L_x_11818:
[----:B------:R-:W0:Y:S01]  /*0c50*/  LDC.64 R2, c[0x0][0x580] ;  /* 0x00016000ff027b82 */ /* 0x000e220000000a00 */
[----:B------:R-:W0:Y:S02]  /*0c60*/  F2I.F64.TRUNC R5, R4 ;  /* 0x0000000400057311 */ /* 0x000e24000030d100 */
[----:B0-----:R-:W-:Y:S01]  /*0c70*/  STG.E.U16 desc[UR6][R2.64], R5 ;  /* 0x0000000502007986 */ /* 0x001fe2000c101506 */
[----:B------:R-:W-:Y:S05]  /*0c80*/  EXIT ;  /* 0x000000000000794d */ /* 0x000fea0003800000 */
.L_x_11808:
        /* <DEDUP_REMOVED lines=305> */
.L_x_11821:
[----:B------:R-:W0:Y:S02]  /*1fa0*/  LDCU.128 UR8, c[0x0][0x580] ;  /* 0x0000b000ff0877ac */ /* 0x000e240008000c00 */
[----:B0-----:R-:W-:-:S04]  /*1fb0*/  IADD3 R12, P0, PT, R4, UR10, RZ ;  /* 0x0000000a040c7c10 */ /* 0x001fc8000ff1e0ff */
[----:B------:R-:W-:-:S05]  /*1fc0*/  IADD3.X R13, PT, PT, RZ, UR11, RZ, P0, !PT ;  /* 0x0000000bff0d7c10 */ /* 0x000fca00087fe4ff */
[----:B------:R-:W2:Y:S01]  /*1fd0*/  LDG.E.U16 R12, desc[UR6][R12.64] ;  /* 0x000000060c0c7981 */ /* 0x000ea2000c1e1500 */
[----:B------:R-:W-:Y:S01]  /*1fe0*/  IADD3 R4, P1, PT, R5, UR8, RZ ;  /* 0x0000000805047c10 */ /* 0x000fe2000ff3e0ff */
[----:B------:R-:W-:Y:S03]  /*1ff0*/  BSSY.RECONVERGENT B1, `(.L_x_11822) ;  /* 0x0000028000017945 */ /* 0x000fe60003800200 */
[----:B------:R-:W-:Y:S02]  /*2000*/  IADD3.X R5, PT, PT, RZ, UR9, RZ, P1, !PT ;  /* 0x00000009ff057c10 */ /* 0x000fe40008ffe4ff */
        /* <DEDUP_REMOVED lines=38> */
.L_x_11823:
[----:B------:R-:W-:Y:S05]  /*2270*/  BSYNC.RECONVERGENT B1 ;  /* 0x0000000000017941 */ /* 0x000fea0003800200 */
.L_x_11822:
[----:B------:R-:W0:Y:S01]  /*2280*/  F2I.F64.TRUNC R9, R8 ;  /* 0x0000000800097311 */ /* 0x000e22000030d100 */
[----:B------:R-:W-:Y:S01]  /*2290*/  IADD3 R3, PT, PT, R3, 0x80, RZ ;  /* 0x0000008003037810 */ /* 0x000fe20007ffe0ff */
[----:B0-----:R0:W-:Y:S06]  /*22a0*/  STG.E.U16 desc[UR6][R4.64], R9 ;  /* 0x0000000904007986 */ /* 0x0011ec000c101506 */
.L_x_11820:
[----:B------:R-:W-:Y:S05]  /*22b0*/  BSYNC.RECONVERGENT B0 ;  /* 0x0000000000007941 */ /* 0x000fea0003800200 */
.L_x_11819:
        /* <DEDUP_REMOVED lines=302> */
.L_x_11826:
        /* <DEDUP_REMOVED lines=42> */
[----:B------:R-:W-:Y:S05]  /*3840*/  CALL.REL.NOINC `($__internal_26_$__cuda_sm20_dblrcp_rn_slowpath_v3) ;  /* 0x0000002c00187944 */ /* 0x000fea0003c00000 */
[----:B------:R-:W-:Y:S02]  /*3850*/  MOV R8, R10 ;  /* 0x0000000a00087202 */ /* 0x000fe40000000f00 */
[----:B------:R-:W-:-:S07]  /*3860*/  MOV R9, R11 ;  /* 0x0000000b00097202 */ /* 0x000fce0000000f00 */
.L_x_11828:
[----:B------:R-:W-:Y:S05]  /*3870*/  BSYNC.RECONVERGENT B1 ;  /* 0x0000000000017941 */ /* 0x000fea0003800200 */
.L_x_11827:
[----:B------:R-:W0:Y:S01]  /*3880*/  F2I.F64.TRUNC R9, R8 ;  /* 0x0000000800097311 */ /* 0x000e22000030d100 */
[----:B------:R-:W-:Y:S01]  /*3890*/  IADD3 R3, PT, PT, R3, 0x80, RZ ;  /* 0x0000008003037810 */ /* 0x000fe20007ffe0ff */
[----:B0-----:R1:W-:Y:S06]  /*38a0*/  STG.E.U16 desc[UR6][R4.64], R9 ;  /* 0x0000000904007986 */ /* 0x0013ec000c101506 */
.L_x_11825:
[----:B------:R-:W-:Y:S05]  /*38b0*/  BSYNC.RECONVERGENT B0 ;  /* 0x0000000000007941 */ /* 0x000fea0003800200 */
.L_x_11824:
[----:B------:R-:W2:Y:S01]  /*38c0*/  LDCU UR4, c[0x0][0x380] ;  /* 0x00007000ff0477ac */ /* 0x000ea20008000800 */
[----:B------:R-:W-:Y:S01]  /*38d0*/  BSSY.RECONVERGENT B0, `(.L_x_11829) ;  /* 0x000015e000007945 */ /* 0x000fe20003800200 */
[----:B--2---:R-:W-:-:S13]  /*38e0*/  ISETP.GE.AND P0, PT, R3, UR4, PT ;  /* 0x0000000403007c0c */ /* 0x004fda000bf06270 */
[----:B------:R-:W-:Y:S05]  /*38f0*/  @P0 BRA `(.L_x_11830) ;  /* 0x00000014006c0947 */ /* 0x000fea0003800000 */
[----:B------:R-:W2:Y:S01]  /*3900*/  LDCU.64 UR4, c[0x0][0x390] ;  /* 0x00007200ff0477ac */ /* 0x000ea20008000a00 */
[----:B01----:R-:W-:Y:S02]  /*3910*/  HFMA2 R4, -RZ, RZ, 0, 0 ;  /* 0x00000000ff047431 */ /* 0x003fe400000001ff */
        /* <DEDUP_REMOVED lines=296> */
.L_x_11831:
[----:B------:R-:W0:Y:S02]  /*4ba0*/  LDCU.128 UR8, c[0x0][0x580] ;  /* 0x0000b000ff0877ac */ /* 0x000e240008000c00 */
[----:B0-----:R-:W-:-:S05]  /*4bb0*/  IADD3 R12, P0, PT, R4, UR10, RZ ;  /* 0x0000000a040c7c10 */ /* 0x001fca000ff1e0ff */
[----:B------:R-:W-:-:S05]  /*4bc0*/  IMAD.X R13, RZ, RZ, UR11, P0 ;  /* 0x0000000bff0d7e24 */ /* 0x000fca00080e06ff */
        /* <DEDUP_REMOVED lines=42> */
.L_x_11833:
[----:B------:R-:W-:Y:S05]  /*4e70*/  BSYNC.RECONVERGENT B1 ;  /* 0x0000000000017941 */ /* 0x000fea0003800200 */
.L_x_11832:
[----:B------:R-:W0:Y:S01]  /*4e80*/  F2I.F64.TRUNC R9, R8 ;  /* 0x0000000800097311 */ /* 0x000e22000030d100 */
[----:B------:R-:W-:Y:S01]  /*4e90*/  IADD3 R3, PT, PT, R3, 0x80, RZ ;  /* 0x0000008003037810 */ /* 0x000fe20007ffe0ff */
[----:B0-----:R2:W-:Y:S06]  /*4ea0*/  STG.E.U16 desc[UR6][R4.64], R9 ;  /* 0x0000000904007986 */ /* 0x0015ec000c101506 */
.L_x_11830:
[----:B------:R-:W-:Y:S05]  /*4eb0*/  BSYNC.RECONVERGENT B0 ;  /* 0x0000000000007941 */ /* 0x000fea0003800200 */
.L_x_11829:
[----:B------:R-:W3:Y:S02]  /*4ec0*/  LDCU UR4, c[0x0][0x380] ;  /* 0x00007000ff0477ac */ /* 0x000ee40008000800 */
[----:B---3--:R-:W-:-:S13]  /*4ed0*/  ISETP.GE.AND P0, PT, R3, UR4, PT ;  /* 0x0000000403007c0c */ /* 0x008fda000bf06270 */
[----:B------:R-:W-:Y:S05]  /*4ee0*/  @P0 EXIT ;  /* 0x000000000000094d */ /* 0x000fea0003800000 */
[----:B------:R-:W3:Y:S01]  /*4ef0*/  LDCU.64 UR4, c[0x0][0x390] ;  /* 0x00007200ff0477ac */ /* 0x000ee20008000a00 */
[----:B012---:R-:W-:Y:S01]  /*4f00*/  HFMA2 R4, -RZ, RZ, 0, 0 ;  /* 0x00000000ff047431 */ /* 0x007fe200000001ff */
[----:B------:R-:W-:Y:S01]  /*4f10*/  MOV R5, R3 ;  /* 0x0000000300057202 */ /* 0x000fe20000000f00 */
[----:B------:R-:W0:Y:S01]  /*4f20*/  LDCU UR8, c[0x0][0x38c] ;  /* 0x00007180ff0877ac */ /* 0x000e220008000800 */
[----:B------:R-:W-:Y:S01]  /*4f30*/  ISETP.NE.AND P0, PT, R2, RZ, PT ;  /* 0x000000ff0200720c */ /* 0x000fe20003f05270 */
[----:B------:R-:W1:Y:S01]  /*4f40*/  LDCU.64 UR10, c[0x0][0x4b8] ;  /* 0x00009700ff0a77ac */ /* 0x000e620008000a00 */
[----:B---3--:R-:W-:-:S05]  /*4f50*/  IMAD.HI.U32 R4, R3, UR4, R4 ;  /* 0x0000000403047c27 */ /* 0x008fca000f8e0004 */
[----:B------:R-:W-:-:S05]  /*4f60*/  SHF.R.U32.HI R5, RZ, UR5, R4 ;  /* 0x00000005ff057c19 */ /* 0x000fca0008011604 */
[----:B------:R-:W-:-:S04]  /*4f70*/  IMAD.MOV R6, RZ, RZ, -R5 ;  /* 0x000000ffff067224 */ /* 0x000fc800078e0a05 */
        /* <DEDUP_REMOVED lines=289> */
.L_x_11834:
        /* <DEDUP_REMOVED lines=43> */
[----:B------:R-:W-:Y:S05]  /*6440*/  CALL.REL.NOINC `($__internal_26_$__cuda_sm20_dblrcp_rn_slowpath_v3) ;  /* 0x0000000000187944 */ /* 0x000fea0003c00000 */
[----:B------:R-:W-:Y:S01]  /*6450*/  IMAD.MOV.U32 R6, RZ, RZ, R10 ;  /* 0x000000ffff067224 */ /* 0x000fe200078e000a */
[----:B------:R-:W-:-:S07]  /*6460*/  MOV R7, R11 ;  /* 0x0000000b00077202 */ /* 0x000fce0000000f00 */
.L_x_11836:
[----:B------:R-:W-:Y:S05]  /*6470*/  BSYNC.RECONVERGENT B0 ;  /* 0x0000000000007941 */ /* 0x000fea0003800200 */
.L_x_11835:
[----:B------:R-:W0:Y:S02]  /*6480*/  F2I.F64.TRUNC R7, R6 ;  /* 0x0000000600077311 */ /* 0x000e24000030d100 */
[----:B0-----:R-:W-:Y:S01]  /*6490*/  STG.E.U16 desc[UR6][R2.64], R7 ;  /* 0x0000000702007986 */ /* 0x001fe2000c101506 */
[----:B------:R-:W-:Y:S05]  /*64a0*/  EXIT ;  /* 0x000000000000794d */ /* 0x000fea0003800000 */
        .weak           $__internal_26_$__cuda_sm20_dblrcp_rn_slowpath_v3
        .type           $__internal_26_$__cuda_sm20_dblrcp_rn_slowpath_v3,@function
        .size           $__internal_26_$__cuda_sm20_dblrcp_rn_slowpath_v3,(.L_x_60620 - $__internal_26_$__cuda_sm20_dblrcp_rn_slowpath_v3)
$__internal_26_$__cuda_sm20_dblrcp_rn_slowpath_v3:
        /* <DEDUP_REMOVED lines=57> */
.L_x_11840:
        /* <DEDUP_REMOVED lines=34> */
.L_x_11838:
[----:B------:R-:W-:Y:S02]  /*6a60*/  LOP3.LUT R11, R7, 0x80000, RZ, 0xfc, !PT ;  /* 0x00080000070b7812 */ /* 0x000fe400078efcff */
[----:B------:R-:W-:-:S07]  /*6a70*/  MOV R10, R6 ;  /* 0x00000006000a7202 */ /* 0x000fce0000000f00 */
.L_x_11839:
[----:B------:R-:W-:Y:S05]  /*6a80*/  BSYNC.RECONVERGENT B2 ;  /* 0x0000000000027941 */ /* 0x000fea0003800200 */
.L_x_11837:
[----:B------:R-:W-:-:S04]  /*6a90*/  MOV R9, 0x0 ;  /* 0x0000000000097802 */ /* 0x000fc80000000f00 */
[----:B------:R-:W-:Y:S05]  /*6aa0*/  RET.REL.NODEC R8 `(_ZN2at6native18elementwise_kernelILi128ELi4EZNS0_22gpu_kernel_impl_nocastIZNS0_50_GLOBAL__N__2680c7bb_12_PowKernel_cu_7dd49032_317029pow_tensor_scalar_kernel_implIssEEvRNS_18TensorIteratorBaseET0_EUlsE1_EEvS6_RKT_EUliE_EEviT1_) ;  /* 0xffffff9408547950 */ /* 0x000fea0003c3ffff */
.L_x_11841:
        /* <DEDUP_REMOVED lines=13> */
.L_x_60620:


//--------------------- .text._ZN2at6native27unrolled_elementwise_kernelIZNS0_50_GLOBAL__N__2680c7bb_12_PowKernel_cu_7dd49032_317029pow_tensor_scalar_kernel_implIssEEvRNS_18TensorIteratorBaseET0_EUlsE1_St5arrayIPcLm2EELi4E23TrivialOffsetCalculatorILi1EjESC_NS0_6memory15LoadWithoutCastENSD_16StoreWithoutCastEEEviT_S6_T2_T3_T4_T5_ --------------------------
	.section	.text._ZN2at6native27unrolled_elementwise_kernelIZNS0_50_GLOBAL__N__2680c7bb_12_PowKernel_cu_7dd49032_317029pow_tensor_scalar_kernel_implIssEEvRNS_18TensorIteratorBaseET0_EUlsE1_St5arrayIPcLm2EELi4E23TrivialOffsetCalculatorILi1EjESC_NS0_6memory15LoadWithoutCastENSD_16StoreWithoutCastEEEviT_S6_T2_T3_T4_T5_,"ax",@progbits
	.align	128
        .global         _ZN2at6native27unrolled_elementwise_kernelIZNS0_50_GLOBAL__N__2680c7bb_12_PowKernel_cu_7dd49032_317029pow_tensor_scalar_kernel_implIssEEvRNS_18TensorIteratorBaseET0_EUlsE1_St5arrayIPcLm2EELi4E23TrivialOffsetCalculatorILi1EjESC_NS0_6memory15LoadWithoutCastENSD_16StoreWithoutCastEEEviT_S6_T2_T3_T4_T5_
        .type           _ZN2at6native27unrolled_elementwise_kernelIZNS0_50_GLOBAL__N__2680c7bb_12_PowKernel_cu_7dd49032_317029pow_tensor_scalar_kernel_implIssEEvRNS_18TensorIteratorBaseET0_EUlsE1_St5arrayIPcLm2EELi4E23TrivialOffsetCalculatorILi1EjESC_NS0_6memory15LoadWithoutCastENSD_16StoreWithoutCastEEEviT_S6_T2_T3_T4_T5_,@function
        .size           _ZN2at6native27unrolled_elementwise_kernelIZNS0_50_GLOBAL__N__2680c7bb_12_PowKernel_cu_7dd49032_317029pow_tensor_scalar_kernel_implIssEEvRNS_18TensorIteratorBaseET0_EUlsE1_St5arrayIPcLm2EELi4E23TrivialOffsetCalculatorILi1EjESC_NS0_6memory15LoadWithoutCastENSD_16StoreWithoutCastEEEviT_S6_T2_T3_T4_T5_,(.L_x_60621 - _ZN2at6native27unrolled_elementwise_kernelIZNS0_50_GLOBAL__N__2680c7bb_12_PowKernel_cu_7dd49032_317029pow_tensor_scalar_kernel_implIssEEvRNS_18TensorIteratorBaseET0_EUlsE1_St5arrayIPcLm2EELi4E23TrivialOffsetCalculatorILi1EjESC_NS0_6memory15LoadWithoutCastENSD_16StoreWithoutCastEEEviT_S6_T2_T3_T4_T5_)
        .other          _ZN2at6native27unrolled_elementwise_kernelIZNS0_50_GLOBAL__N__2680c7bb_12_PowKernel_cu_7dd49032_317029pow_tensor_scalar_kernel_implIssEEvRNS_18TensorIteratorBaseET0_EUlsE1_St5arrayIPcLm2EELi4E23TrivialOffsetCalculatorILi1EjESC_NS0_6memory15LoadWithoutCastENSD_16StoreWithoutCastEEEviT_S6_T2_T3_T4_T5_,@"STO_CUDA_ENTRY STV_DEFAULT"
_ZN2at6native27unrolled_elementwise_kernelIZNS0_50_GLOBAL__N__2680c7bb_12_PowKernel_cu_7dd49032_317029pow_tensor_scalar_kernel_implIssEEvRNS_18TensorIteratorBaseET0_EUlsE1_St5arrayIPcLm2EELi4E23TrivialOffsetCalculatorILi1EjESC_NS0_6memory15LoadWithoutCastENSD_16StoreWithoutCastEEEviT_S6_T2_T3_T4_T5_:
.text._ZN2at6native27unrolled_elementwise_kernelIZNS0_50_GLOBAL__N__2680c7bb_12_PowKernel_cu_7dd49032_317029pow_tensor_scalar_kernel_implIssEEvRNS_18TensorIteratorBaseET0_EUlsE1_St5arrayIPcLm2EELi4E23TrivialOffsetCalculatorILi1EjESC_NS0_6memory15LoadWithoutCastENSD_16StoreWithoutCastEEEviT_S6_T2_T3_T4_T5_:
[----:B------:R-:W-:Y:S01]  /*0000*/  LDC R1, c[0x0][0x37c] ;  /* 0x0000df00ff017b82 */ /* 0x000fe20000000800 */
[----:B------:R-:W0:Y:S07]  /*0010*/  S2R R11, SR_CTAID.X ;  /* 0x00000000000b7919 */ /* 0x000e2e0000002500 */
[----:B------:R-:W0:Y:S01]  /*0020*/  LDC R12, c[0x0][0x380] ;  /* 0x0000e000ff0c7b82 */ /* 0x000e220000000800 */
[----:B------:R-:W1:Y:S01]  /*0030*/  LDCU.64 UR4, c[0x0][0x358] ;  /* 0x00006b00ff0477ac */ /* 0x000e620008000a00 */
[----:B------:R-:W-:Y:S01]  /*0040*/  HFMA2 R16, -RZ, RZ, 0, 0 ;  /* 0x00000000ff107431 */ /* 0x000fe200000001ff */
[----:B------:R-:W2:Y:S01]  /*0050*/  S2R R15, SR_TID.X ;  /* 0x00000000000f7919 */ /* 0x000ea20000002100 */
[----:B------:R-:W-:-:S02]  /*0060*/  IMAD.MOV.U32 R10, RZ, RZ, RZ ;  /* 0x000000ffff0a7224 */ /* 0x000fc400078e00ff */
[----:B------:R-:W-:Y:S02]  /*0070*/  IMAD.MOV.U32 R0, RZ, RZ, RZ ;  /* 0x000000ffff007224 */ /* 0x000fe400078e00ff */
[----:B------:R-:W-:Y:S02]  /*0080*/  IMAD.MOV.U32 R14, RZ, RZ, RZ ;  /* 0x000000ffff0e7224 */ /* 0x000fe400078e00ff */
        /* <DEDUP_REMOVED lines=12> */
[----:B-1----:R0:W5:Y:S07]  /*0150*/  @!P0 LDG.E.S16 R14, desc[UR4][R2.64] ;  /* 0x00000004020e8981 */ /* 0x00216e000c1e1700 */
[----:B------:R-:W-:Y:S01]  /*0160*/  @!P3 IMAD R21, R11, 0x200, R15 ;  /* 0x000002000b15b824 */ /* 0x000fe200078e020f */
[----:B------:R-:W1:Y:S01]  /*0170*/  @!P3 LDC.64 R8, c[0x0][0x398] ;  /* 0x0000e600ff08bb82 */ /* 0x000e620000000a00 */
[----:B------:R-:W-:-:S05]  /*0180*/  @!P3 VIADD R15, R15, 0x80 ;  /* 0x000000800f0fb836 */ /* 0x000fca0000000000 */
[----:B------:R-:W-:Y:S01]  /*0190*/  ISETP.GE.AND P2, PT, R15, R12, PT ;  /* 0x0000000c0f00720c */ /* 0x000fe20003f46270 */
[----:B--2---:R-:W-:-:S05]  /*01a0*/  @!P1 IMAD.WIDE.U32 R6, R19, 0x2, R6 ;  /* 0x0000000213069825 */ /* 0x004fca00078e0006 */
[----:B------:R0:W5:Y:S07]  /*01b0*/  @!P1 LDG.E.S16 R16, desc[UR4][R6.64] ;  /* 0x0000000406109981 */ /* 0x00016e000c1e1700 */
[----:B------:R-:W2:Y:S01]  /*01c0*/  @!P2 LDC.64 R4, c[0x0][0x398] ;  /* 0x0000e600ff04ab82 */ /* 0x000ea20000000a00 */
[----:B------:R-:W-:Y:S02]  /*01d0*/  @!P2 IMAD R15, R11, 0x200, R15 ;  /* 0x000002000b0fa824 */ /* 0x000fe400078e020f */
[----:B-1----:R-:W-:-:S05]  /*01e0*/  @!P3 IMAD.WIDE.U32 R8, R21, 0x2, R8 ;  /* 0x000000021508b825 */ /* 0x002fca00078e0008 */
[----:B------:R0:W5:Y:S01]  /*01f0*/  @!P3 LDG.E.S16 R10, desc[UR4][R8.64] ;  /* 0x00000004080ab981 */ /* 0x000162000c1e1700 */
[----:B--2---:R-:W-:-:S05]  /*0200*/  @!P2 IMAD.WIDE.U32 R4, R15, 0x2, R4 ;  /* 0x000000020f04a825 */ /* 0x004fca00078e0004 */
[----:B------:R0:W5:Y:S01]  /*0210*/  @!P2 LDG.E.S16 R0, desc[UR4][R4.64] ;  /* 0x000000040400a981 */ /* 0x000162000c1e1700 */
[----:B------:R-:W-:Y:S01]  /*0220*/  ISETP.GE.AND P0, PT, R13, R12, PT ;  /* 0x0000000c0d00720c */ /* 0x000fe20003f06270 */
[----:B------:R-:W-:-:S12]  /*0230*/  BSSY.RECONVERGENT B0, `(.L_x_11842) ;  /* 0x0000029000007945 */ /* 0x000fd80003800200 */
[----:B0-----:R-:W-:Y:S05]  /*0240*/  @P0 BRA `(.L_x_11843) ;  /* 0x00000000009c0947 */ /* 0x001fea0003800000 */
[----:B-----5:R-:W-:Y:S01]  /*0250*/  IMAD R2, R14, R14, RZ ;  /* 0x0000000e0e027224 */ /* 0x020fe200078e02ff */
[----:B------:R-:W-:Y:S05]  /*0260*/  BSSY.RECONVERGENT B1, `(.L_x_11844) ;  /* 0x0000024000017945 */ /* 0x000fea0003800200 */
        /* <DEDUP_REMOVED lines=32> */
[----:B------:R-:W-:Y:S05]  /*0470*/  CALL.REL.NOINC `($__internal_27_$__cuda_sm20_dblrcp_rn_slowpath_v3) ;  /* 0x0000000800987944 */ /* 0x000fea0003c00000 */
[----:B------:R-:W-:Y:S01]  /*0480*/  IMAD.MOV.U32 R14, RZ, RZ, R6 ;  /* 0x000000ffff0e7224 */ /* 0x000fe200078e0006 */
[----:B------:R-:W-:-:S07]  /*0490*/  MOV R15, R7 ;  /* 0x00000007000f7202 */ /* 0x000fce0000000f00 */
.L_x_11845:
[----:B------:R-:W-:Y:S05]  /*04a0*/  BSYNC.RECONVERGENT B1 ;  /* 0x0000000000017941 */ /* 0x000fea0003800200 */
.L_x_11844:
[----:B------:R0:W1:Y:S02]  /*04b0*/  F2I.F64.TRUNC R14, R14 ;  /* 0x0000000e000e7311 */ /* 0x000064000030d100 */
.L_x_11843:
[----:B------:R-:W-:Y:S05]  /*04c0*/  BSYNC.RECONVERGENT B0 ;  /* 0x0000000000007941 */ /* 0x000fea0003800200 */
.L_x_11842:
[----:B0-----:R-:W-:Y:S01]  /*04d0*/  VIADD R15, R13, 0x80 ;  /* 0x000000800d0f7836 */ /* 0x001fe20000000000 */
[----:B------:R-:W-:Y:S04]  /*04e0*/  BSSY.RECONVERGENT B0, `(.L_x_11846) ;  /* 0x000002a000007945 */ /* 0x000fe80003800200 */
[----:B------:R-:W-:-:S13]  /*04f0*/  ISETP.GE.AND P0, PT, R15, R12, PT ;  /* 0x0000000c0f00720c */ /* 0x000fda0003f06270 */
[----:B------:R-:W-:Y:S05]  /*0500*/  @P0 BRA `(.L_x_11847) ;  /* 0x00000000009c0947 */ /* 0x000fea0003800000 */
[----:B-----5:R-:W-:Y:S01]  /*0510*/  IMAD R2, R16, R16, RZ ;  /* 0x0000001010027224 */ /* 0x020fe200078e02ff */
        /* <DEDUP_REMOVED lines=30> */
[----:B------:R-:W-:Y:S02]  /*0700*/  LOP3.LUT R4, R3, 0x7fffffff, RZ, 0xc0, !PT ;  /* 0x7fffffff03047812 */ /* 0x000fe400078ec0ff */
[----:B------:R-:W-:Y:S02]  /*0710*/  MOV R18, 0x740 ;  /* 0x0000074000127802 */ /* 0x000fe40000000f00 */
[----:B------:R-:W-:-:S07]  /*0720*/  IADD3 R9, PT, PT, R4, -0x100000, RZ ;  /* 0xfff0000004097810 */ /* 0x000fce0007ffe0ff */
[----:B-1----:R-:W-:Y:S05]  /*0730*/  CALL.REL.NOINC `($__internal_27_$__cuda_sm20_dblrcp_rn_slowpath_v3) ;  /* 0x0000000400e87944 */ /* 0x002fea0003c00000 */
[----:B------:R-:W-:Y:S02]  /*0740*/  IMAD.MOV.U32 R16, RZ, RZ, R6 ;  /* 0x000000ffff107224 */ /* 0x000fe400078e0006 */
[----:B------:R-:W-:-:S07]  /*0750*/  IMAD.MOV.U32 R17, RZ, RZ, R7 ;  /* 0x000000ffff117224 */ /* 0x000fce00078e0007 */
.L_x_11849:
[----:B------:R-:W-:Y:S05]  /*0760*/  BSYNC.RECONVERGENT B1 ;  /* 0x0000000000017941 */ /* 0x000fea0003800200 */
.L_x_11848:
[----:B------:R0:W2:Y:S02]  /*0770*/  F2I.F64.TRUNC R16, R16 ;  /* 0x0000001000107311 */ /* 0x0000a4000030d100 */
.L_x_11847:
[----:B------:R-:W-:Y:S05]  /*0780*/  BSYNC.RECONVERGENT B0 ;  /* 0x0000000000007941 */ /* 0x000fea0003800200 */
.L_x_11846:
[----:B------:R-:W-:Y:S01]  /*0790*/  IADD3 R3, PT, PT, R13, 0x100, RZ ;  /* 0x000001000d037810 */ /* 0x000fe20007ffe0ff */
[----:B------:R-:W-:Y:S03]  /*07a0*/  BSSY.RECONVERGENT B0, `(.L_x_11850) ;  /* 0x0000028000007945 */ /* 0x000fe60003800200 */
[----:B------:R-:W-:-:S13]  /*07b0*/  ISETP.GE.AND P0, PT, R3, R12, PT ;  /* 0x0000000c0300720c */ /* 0x000fda0003f06270 */
[----:B------:R-:W-:Y:S05]  /*07c0*/  @P0 BRA `(.L_x_11851) ;  /* 0x0000000000940947 */ /* 0x000fea0003800000 */
[----:B-----5:R-:W-:Y:S01]  /*07d0*/  IMAD R2, R10, R10, RZ ;  /* 0x0000000a0a027224 */ /* 0x020fe200078e02ff */
[----:B------:R-:W-:Y:S05]  /*07e0*/  BSSY.RECONVERGENT B1, `(.L_x_11852) ;  /* 0x0000022000017945 */ /* 0x000fea0003800200 */
[----:B------:R-:W3:Y:S02]  /*07f0*/  I2F.F64.U32 R2, R2 ;  /* 0x0000000200027312 */ /* 0x000ee40000201800 */
[----:B---3--:R-:W-:-:S05]  /*0800*/  VIADD R4, R3, 0x300402 ;  /* 0x0030040203047836 */ /* 0x008fca0000000000 */
[----:B------:R-:W-:Y:S01]  /*0810*/  FSETP.GEU.AND P0, PT, |R4|, 5.8789094863358348022e-39, PT ;  /* 0x004004020400780b */ /* 0x000fe20003f0e200 */
[----:B------:R-:W3:-:S15]  /*0820*/  MUFU.RCP64H R5, R3 ;  /* 0x0000000300057308 */ /* 0x000ede0000001800 */
[----:B------:R-:W-:-:S15]  /*0830*/  NOP ;  /* 0x0000000000007918 */ /* 0x000fde0000000000 */
[----:B------:R-:W-:-:S15]  /*0840*/  NOP ;  /* 0x0000000000007918 */ /* 0x000fde0000000000 */
[----:B------:R-:W-:-:S11]  /*0850*/  NOP ;  /* 0x0000000000007918 */ /* 0x000fd60000000000 */
[----:B---3--:R-:W3:-:S15]  /*0860*/  DFMA R6, -R2, R4, 1 ;  /* 0x3ff000000206742b */ /* 0x008ede0000000104 */
[----:B------:R-:W-:-:S15]  /*0870*/  NOP ;  /* 0x0000000000007918 */ /* 0x000fde0000000000 */
[----:B------:R-:W-:-:S15]  /*0880*/  NOP ;  /* 0x0000000000007918 */ /* 0x000fde0000000000 */
[----:B------:R-:W-:-:S15]  /*0890*/  NOP ;  /* 0x0000000000007918 */ /* 0x000fde0000000000 */
[----:B------:R-:W-:-:S04]  /*08a0*/  NOP ;  /* 0x0000000000007918 */ /* 0x000fc80000000000 */
[----:B---3--:R-:W3:-:S15]  /*08b0*/  DFMA R6, R6, R6, R6 ;  /* 0x000000060606722b */ /* 0x008ede0000000006 */
        /* <DEDUP_REMOVED lines=9> */
[----:B---3--:R-:W3:-:S15]  /*0950*/  DFMA R8, -R2, R6, 1 ;  /* 0x3ff000000208742b */ /* 0x008ede0000000106 */
[----:B------:R-:W-:-:S15]  /*0960*/  NOP ;  /* 0x0000000000007918 */ /* 0x000fde0000000000 */
[----:B------:R-:W-:-:S15]  /*0970*/  NOP ;  /* 0x0000000000007918 */ /* 0x000fde0000000000 */
[----:B------:R-:W-:-:S15]  /*0980*/  NOP ;  /* 0x0000000000007918 */ /* 0x000fde0000000000 */
[----:B------:R-:W-:-:S04]  /*0990*/  NOP ;  /* 0x0000000000007918 */ /* 0x000fc80000000000 */
[----:B---3--:R3:W4:Y:S02]  /*09a0*/  DFMA R6, R6, R8, R6 ;  /* 0x000000080606722b */ /* 0x0087240000000006 */
[----:B---34-:R-:W-:Y:S05]  /*09b0*/  @P0 BRA `(.L_x_11853) ;  /* 0x0000000000100947 */ /* 0x018fea0003800000 */
[----:B------:R-:W-:Y:S02]  /*09c0*/  LOP3.LUT R4, R3, 0x7fffffff, RZ, 0xc0, !PT ;  /* 0x7fffffff03047812 */ /* 0x000fe400078ec0ff */
[----:B------:R-:W-:-:S03]  /*09d0*/  MOV R18, 0xa00 ;  /* 0x00000a0000127802 */ /* 0x000fc60000000f00 */
[----:B------:R-:W-:-:S07]  /*09e0*/  VIADD R9, R4, 0xfff00000 ;  /* 0xfff0000004097836 */ /* 0x000fce0000000000 */
[----:B012---:R-:W-:Y:S05]  /*09f0*/  CALL.REL.NOINC `($__internal_27_$__cuda_sm20_dblrcp_rn_slowpath_v3) ;  /* 0x0000000400387944 */ /* 0x007fea0003c00000 */
.L_x_11853:
[----:B------:R-:W-:Y:S05]  /*0a00*/  BSYNC.RECONVERGENT B1 ;  /* 0x0000000000017941 */ /* 0x000fea0003800200 */
.L_x_11852:
[----:B------:R3:W4:Y:S02]  /*0a10*/  F2I.F64.TRUNC R10, R6 ;  /* 0x00000006000a7311 */ /* 0x000724000030d100 */
.L_x_11851:
[----:B------:R-:W-:Y:S05]  /*0a20*/  BSYNC.RECONVERGENT B0 ;  /* 0x0000000000007941 */ /* 0x000fea0003800200 */
.L_x_11850:
[----:B------:R-:W-:Y:S01]  /*0a30*/  IADD3 R3, PT, PT, R13, 0x180, RZ ;  /* 0x000001800d037810 */ /* 0x000fe20007ffe0ff */
[----:B------:R-:W-:Y:S03]  /*0a40*/  BSSY.RECONVERGENT B0, `(.L_x_11854) ;  /* 0x0000028000007945 */ /* 0x000fe60003800200 */
[----:B------:R-:W-:-:S13]  /*0a50*/  ISETP.GE.AND P0, PT, R3, R12, PT ;  /* 0x0000000c0300720c */ /* 0x000fda0003f06270 */
[----:B------:R-:W-:Y:S05]  /*0a60*/  @P0 BRA `(.L_x_11855) ;  /* 0x0000000000940947 */ /* 0x000fea0003800000 */
[----:B-----5:R-:W-:Y:S01]  /*0a70*/  IMAD R2, R0, R0, RZ ;  /* 0x0000000000027224 */ /* 0x020fe200078e02ff */
[----:B------:R-:W-:Y:S05]  /*0a80*/  BSSY.RECONVERGENT B1, `(.L_x_11856) ;  /* 0x0000022000017945 */ /* 0x000fea0003800200 */
[----:B------:R-:W0:Y:S02]  /*0a90*/  I2F.F64.U32 R2, R2 ;  /* 0x0000000200027312 */ /* 0x000e240000201800 */
[----:B0-----:R-:W-:-:S05]  /*0aa0*/  VIADD R4, R3, 0x300402 ;  /* 0x0030040203047836 */ /* 0x001fca0000000000 */
[----:B------:R-:W-:Y:S01]  /*0ab0*/  FSETP.GEU.AND P0, PT, |R4|, 5.8789094863358348022e-39, PT ;  /* 0x004004020400780b */ /* 0x000fe20003f0e200 */
[----:B------:R-:W3:-:S15]  /*0ac0*/  MUFU.RCP64H R5, R3 ;  /* 0x0000000300057308 */ /* 0x000ede0000001800 */
[----:B------:R-:W-:-:S15]  /*0ad0*/  NOP ;  /* 0x0000000000007918 */ /* 0x000fde0000000000 */
[----:B------:R-:W-:-:S15]  /*0ae0*/  NOP ;  /* 0x0000000000007918 */ /* 0x000fde0000000000 */
[----:B------:R-:W-:-:S11]  /*0af0*/  NOP ;  /* 0x0000000000007918 */ /* 0x000fd60000000000 */
[----:B---3--:R-:W0:-:S15]  /*0b00*/  DFMA R6, -R2, R4, 1 ;  /* 0x3ff000000206742b */ /* 0x008e1e0000000104 */
        /* <DEDUP_REMOVED lines=19> */
[----:B0-----:R0:W3:Y:S02]  /*0c40*/  DFMA R6, R6, R8, R6 ;  /* 0x000000080606722b */ /* 0x0010e40000000006 */
[----:B0--3--:R-:W-:Y:S05]  /*0c50*/  @P0 BRA `(.L_x_11857) ;  /* 0x0000000000100947 */ /* 0x009fea0003800000 */
[----:B------:R-:W-:Y:S02]  /*0c60*/  LOP3.LUT R0, R3, 0x7fffffff, RZ, 0xc0, !PT ;  /* 0x7fffffff03007812 */ /* 0x000fe400078ec0ff */
[----:B------:R-:W-:-:S03]  /*0c70*/  MOV R18, 0xca0 ;  /* 0x00000ca000127802 */ /* 0x000fc60000000f00 */
[----:B------:R-:W-:-:S07]  /*0c80*/  VIADD R9, R0, 0xfff00000 ;  /* 0xfff0000000097836 */ /* 0x000fce0000000000 */
[----:B-12-4-:R-:W-:Y:S05]  /*0c90*/  CALL.REL.NOINC `($__internal_27_$__cuda_sm20_dblrcp_rn_slowpath_v3) ;  /* 0x0000000000907944 */ /* 0x016fea0003c00000 */
.L_x_11857:
[----:B------:R-:W-:Y:S05]  /*0ca0*/  BSYNC.RECONVERGENT B1 ;  /* 0x0000000000017941 */ /* 0x000fea0003800200 */
.L_x_11856:
[----:B------:R0:W3:Y:S02]  /*0cb0*/  F2I.F64.TRUNC R7, R6 ;  /* 0x0000000600077311 */ /* 0x0000e4000030d100 */
.L_x_11855:
[----:B------:R-:W-:Y:S05]  /*0cc0*/  BSYNC.RECONVERGENT B0 ;  /* 0x0000000000007941 */ /* 0x000fea0003800200 */
.L_x_11854:
        /* <DEDUP_REMOVED lines=10> */
[----:B-1---5:R0:W-:Y:S01]  /*0d70*/  STG.E.U16 desc[UR4][R2.64], R14 ;  /* 0x0000000e02007986 */ /* 0x0221e2000c101504 */
[----:B------:R-:W-:Y:S05]  /*0d80*/  @P0 BRA `(.L_x_11861) ;  /* 0x0000000000300947 */ /* 0x000fea0003800000 */
[----:B0-----:R-:W0:Y:S01]  /*0d90*/  LDC.64 R2, c[0x0][0x390] ;  /* 0x0000e400ff027b82 */ /* 0x001e220000000a00 */
[----:B------:R-:W-:Y:S01]  /*0da0*/  IMAD R5, R11, 0x200, R13 ;  /* 0x000002000b057824 */ /* 0x000fe200078e020d */
[----:B------:R-:W-:-:S03]  /*0db0*/  IADD3 R13, PT, PT, R13, 0x80, RZ ;  /* 0x000000800d0d7810 */ /* 0x000fc60007ffe0ff */
[----:B0-----:R-:W-:-:S05]  /*0dc0*/  IMAD.WIDE.U32 R2, R5, 0x2, R2 ;  /* 0x0000000205027825 */ /* 0x001fca00078e0002 */
[----:B--2---:R0:W-:Y:S02]  /*0dd0*/  STG.E.U16 desc[UR4][R2.64], R16 ;  /* 0x0000001002007986 */ /* 0x0041e4000c101504 */
.L_x_11860:
[----:B------:R-:W-:Y:S05]  /*0de0*/  BSYNC.RELIABLE B1 ;  /* 0x0000000000017941 */ /* 0x000fea0003800100 */
.L_x_11859:
[----:B------:R-:W-:-:S13]  /*0df0*/  ISETP.GE.AND P0, PT, R13, R12, PT ;  /* 0x0000000c0d00720c */ /* 0x000fda0003f06270 */
[----:B0-----:R-:W0:Y:S01]  /*0e00*/  @!P0 LDC.64 R2, c[0x0][0x390] ;  /* 0x0000e400ff028b82 */ /* 0x001e220000000a00 */
[----:B------:R-:W-:Y:S02]  /*0e10*/  @!P0 IMAD R5, R11, 0x200, R13 ;  /* 0x000002000b058824 */ /* 0x000fe400078e020d */
[----:B------:R-:W-:Y:S02]  /*0e20*/  @!P0 VIADD R13, R13, 0x80 ;  /* 0x000000800d0d8836 */ /* 0x000fe40000000000 */
[----:B0-----:R-:W-:-:S05]  /*0e30*/  @!P0 IMAD.WIDE.U32 R2, R5, 0x2, R2 ;  /* 0x0000000205028825 */ /* 0x001fca00078e0002 */
[----:B----45:R0:W-:Y:S02]  /*0e40*/  @!P0 STG.E.U16 desc[UR4][R2.64], R10 ;  /* 0x0000000a02008986 */ /* 0x0301e4000c101504 */
.L_x_11861:
[----:B------:R-:W-:Y:S05]  /*0e50*/  BSYNC.RECONVERGENT B0 ;  /* 0x0000000000007941 */ /* 0x000fea0003800200 */
.L_x_11858:
[----:B------:R-:W-:Y:S05]  /*0e60*/  WARPSYNC.ALL ;  /* 0x0000000000007948 */ /* 0x000fea0003800000 */
[----:B------:R-:W-:-:S13]  /*0e70*/  ISETP.GE.AND P0, PT, R13, R12, PT ;  /* 0x0000000c0d00720c */ /* 0x000fda0003f06270 */
[----:B------:R-:W-:Y:S05]  /*0e80*/  @P0 EXIT ;  /* 0x000000000000094d */ /* 0x000fea0003800000 */
[----:B0-----:R-:W0:Y:S01]  /*0e90*/  LDC.64 R2, c[0x0][0x390] ;  /* 0x0000e400ff027b82 */ /* 0x001e220000000a00 */
[----:B------:R-:W-:-:S05]  /*0ea0*/  LEA R11, R11, R13, 0x9 ;  /* 0x0000000d0b0b7211 */ /* 0x000fca00078e48ff */
[----:B0-----:R-:W-:-:S05]  /*0eb0*/  IMAD.WIDE.U32 R2, R11, 0x2, R2 ;  /* 0x000000020b027825 */ /* 0x001fca00078e0002 */
[----:B---3--:R-:W-:Y:S01]  /*0ec0*/  STG.E.U16 desc[UR4][R2.64], R7 ;  /* 0x0000000702007986 */ /* 0x008fe2000c101504 */
[----:B------:R-:W-:Y:S05]  /*0ed0*/  EXIT ;  /* 0x000000000000794d */ /* 0x000fea0003800000 */
        .weak           $__internal_27_$__cuda_sm20_dblrcp_rn_slowpath_v3
        .type           $__internal_27_$__cuda_sm20_dblrcp_rn_slowpath_v3,@function
        .size           $__internal_27_$__cuda_sm20_dblrcp_rn_slowpath_v3,(.L_x_60621 - $__internal_27_$__cuda_sm20_dblrcp_rn_slowpath_v3)
$__internal_27_$__cuda_sm20_dblrcp_rn_slowpath_v3:
        /* <DEDUP_REMOVED lines=57> */
.L_x_11865:
        /* <DEDUP_REMOVED lines=34> */
.L_x_11863:
[----:B------:R-:W-:Y:S01]  /*1490*/  LOP3.LUT R7, R3, 0x80000, RZ, 0xfc, !PT ;  /* 0x0008000003077812 */ /* 0x000fe200078efcff */
[----:B------:R-:W-:-:S07]  /*14a0*/  IMAD.MOV.U32 R6, RZ, RZ, R2 ;  /* 0x000000ffff067224 */ /* 0x000fce00078e0002 */
.L_x_11864:
[----:B------:R-:W-:Y:S05]  /*14b0*/  BSYNC.RECONVERGENT B2 ;  /* 0x0000000000027941 */ /* 0x000fea0003800200 */
.L_x_11862:
[----:B------:R-:W-:-:S04]  /*14c0*/  MOV R19, 0x0 ;  /* 0x0000000000137802 */ /* 0x000fc80000000f00 */
[----:B------:R-:W-:Y:S05]  /*14d0*/  RET.REL.NODEC R18 `(_ZN2at6native27unrolled_elementwise_kernelIZNS0_50_GLOBAL__N__2680c7bb_12_PowKernel_cu_7dd49032_317029pow_tensor_scalar_kernel_implIssEEvRNS_18TensorIteratorBaseET0_EUlsE1_St5arrayIPcLm2EELi4E23TrivialOffsetCalculatorILi1EjESC_NS0_6memory15LoadWithoutCastENSD_16StoreWithoutCastEEEviT_S6_T2_T3_T4_T5_) ;  /* 0xffffffe812c87950 */ /* 0x000fea0003c3ffff */
.L_x_11866:
        /* <DEDUP_REMOVED lines=10> */
.L_x_60621:


//--------------------- .text._ZN2at6native29vectorized_elementwise_kernelILi2EZNS0_50_GLOBAL__N__2680c7bb_12_PowKernel_cu_7dd49032_317029pow_tensor_scalar_kernel_implIssEEvRNS_18TensorIteratorBaseET0_EUlsE1_St5arrayIPcLm2EEEEviS6_T1_ --------------------------
	.section	.text._ZN2at6native29vectorized_elementwise_kernelILi2EZNS0_50_GLOBAL__N__2680c7bb_12_PowKernel_cu_7dd49032_317029pow_tensor_scalar_kernel_implIssEEvRNS_18TensorIteratorBaseET0_EUlsE1_St5arrayIPcLm2EEEEviS6_T1_,"ax",@progbits
	.align	128
        .global         _ZN2at6native29vectorized_elementwise_kernelILi2EZNS0_50_GLOBAL__N__2680c7bb_12_PowKernel_cu_7dd49032_317029pow_tensor_scalar_kernel_implIssEEvRNS_18TensorIteratorBaseET0_EUlsE1_St5arrayIPcLm2EEEEviS6_T1_
        .type           _ZN2at6native29vectorized_elementwise_kernelILi2EZNS0_50_GLOBAL__N__2680c7bb_12_PowKernel_cu_7dd49032_317029pow_tensor_scalar_kernel_implIssEEvRNS_18TensorIteratorBaseET0_EUlsE1_St5arrayIPcLm2EEEEviS6_T1_,@function
        .size           _ZN2at6native29vectorized_elementwise_kernelILi2EZNS0_50_GLOBAL__N__2680c7bb_12_PowKernel_cu_7dd49032_317029pow_tensor_scalar_kernel_implIssEEvRNS_18TensorIteratorBaseET0_EUlsE1_St5arrayIPcLm2EEEEviS6_T1_,(.L_x_60622 - _ZN2at6native29vectorized_elementwise_kernelILi2EZNS0_50_GLOBAL__N__2680c7bb_12_PowKernel_cu_7dd49032_317029pow_tensor_scalar_kernel_implIssEEvRNS_18TensorIteratorBaseET0_EUlsE1_St5arrayIPcLm2EEEEviS6_T1_)
        .other          _ZN2at6native29vectorized_elementwise_kernelILi2EZNS0_50_GLOBAL__N__2680c7bb_12_PowKernel_cu_7dd49032_317029pow_tensor_scalar_kernel_implIssEEvRNS_18TensorIteratorBaseET0_EUlsE1_St5arrayIPcLm2EEEEviS6_T1_,@"STO_CUDA_ENTRY STV_DEFAULT"
_ZN2at6native29vectorized_elementwise_kernelILi2EZNS0_50_GLOBAL__N__2680c7bb_12_PowKernel_cu_7dd49032_317029pow_tensor_scalar_kernel_implIssEEvRNS_18TensorIteratorBaseET0_EUlsE1_St5arrayIPcLm2EEEEviS6_T1_:
.text._ZN2at6native29vectorized_elementwise_kernelILi2EZNS0_50_GLOBAL__N__2680c7bb_12_PowKernel_cu_7dd49032_317029pow_tensor_scalar_kernel_implIssEEvRNS_18TensorIteratorBaseET0_EUlsE1_St5arrayIPcLm2EEEEviS6_T1_:
        /* <DEDUP_REMOVED lines=18> */
[CC--:B------:R-:W-:Y:S01]  /*0120*/  ISETP.GE.U32.AND P4, PT, R10.reuse, R7.reuse, PT ;  /* 0x000000070a00720c */ /* 0x0c0fe20003f86070 */
[----:B0-----:R-:W-:Y:S02]  /*0130*/  @!P6 IMAD.WIDE.U32 R2, R5, 0x2, R2 ;  /* 0x000000020502e825 */ /* 0x001fe400078e0002 */
[----:B------:R-:W0:Y:S03]  /*0140*/  @!P5 LDC.64 R4, c[0x0][0x398] ;  /* 0x0000e600ff04db82 */ /* 0x000e260000000a00 */
[----:B------:R1:W5:Y:S07]  /*0150*/  @!P6 LDG.E.S16 R8, desc[UR4][R2.64] ;  /* 0x000000040208e981 */ /* 0x00036e000c1e1700 */
[----:B------:R-:W-:Y:S01]  /*0160*/  @!P4 IADD3 R11, PT, PT, R9, R10, RZ ;  /* 0x0000000a090bc210 */ /* 0x000fe20007ffe0ff */
[----:B------:R-:W-:Y:S01]  /*0170*/  @!P4 VIADD R10, R10, 0x80 ;  /* 0x000000800a0ac836 */ /* 0x000fe20000000000 */
[----:B------:R-:W2:Y:S04]  /*0180*/  @!P4 LDC.64 R22, c[0x0][0x398] ;  /* 0x0000e600ff16cb82 */ /* 0x000ea80000000a00 */
[----:B------:R-:W-:-:S13]  /*0190*/  ISETP.GE.U32.AND P3, PT, R10, R7, PT ;  /* 0x000000070a00720c */ /* 0x000fda0003f66070 */
        /* <DEDUP_REMOVED lines=12> */
[----:B------:R-:W-:Y:S01]  /*0260*/  @!P0 IMAD.IADD R21, R9, 0x1, R10 ;  /* 0x0000000109158824 */ /* 0x000fe200078e020a */
[----:B-1----:R-:W1:Y:S01]  /*0270*/  @!P0 LDC.64 R2, c[0x0][0x398] ;  /* 0x0000e600ff028b82 */ /* 0x002e620000000a00 */
[----:B------:R-:W-:-:S05]  /*0280*/  @!P0 VIADD R10, R10, 0x80 ;  /* 0x000000800a0a8836 */ /* 0x000fca0000000000 */
[----:B------:R-:W-:-:S13]  /*0290*/  ISETP.GE.U32.AND P6, PT, R10, R7, PT ;  /* 0x000000070a00720c */ /* 0x000fda0003fc6070 */
[----:B------:R-:W4:Y:S01]  /*02a0*/  @!P6 LDC.64 R18, c[0x0][0x398] ;  /* 0x0000e600ff12eb82 */ /* 0x000f220000000a00 */
[----:B0-----:R-:W-:-:S04]  /*02b0*/  @!P5 IMAD.WIDE.U32 R4, R0, 0x2, R4 ;  /* 0x000000020004d825 */ /* 0x001fc800078e0004 */
[----:B------:R-:W-:Y:S02]  /*02c0*/  HFMA2 R0, -RZ, RZ, 0, 0 ;  /* 0x00000000ff007431 */ /* 0x000fe400000001ff */
[----:B------:R-:W-:Y:S02]  /*02d0*/  @!P6 IMAD.IADD R10, R9, 0x1, R10 ;  /* 0x00000001090ae824 */ /* 0x000fe400078e020a */
[----:B--2---:R-:W-:Y:S02]  /*02e0*/  @!P4 IMAD.WIDE.U32 R22, R11, 0x2, R22 ;  /* 0x000000020b16c825 */ /* 0x004fe400078e0016 */
[----:B------:R0:W5:Y:S02]  /*02f0*/  @!P5 LDG.E.S16 R0, desc[UR4][R4.64] ;  /* 0x000000040400d981 */ /* 0x000164000c1e1700 */
[----:B-1----:R-:W-:Y:S01]  /*0300*/  @!P0 IMAD.WIDE.U32 R2, R21, 0x2, R2 ;  /* 0x0000000215028825 */ /* 0x002fe200078e0002 */
[----:B------:R-:W-:-:S03]  /*0310*/  CS2R R20, SRZ ;  /* 0x0000000000147805 */ /* 0x000fc6000001ff00 */
[----:B------:R-:W-:Y:S02]  /*0320*/  IMAD.MOV.U32 R11, RZ, RZ, RZ ;  /* 0x000000ffff0b7224 */ /* 0x000fe400078e00ff */
[----:B---3--:R-:W-:Y:S01]  /*0330*/  @!P3 IMAD.WIDE.U32 R16, R29, 0x2, R16 ;  /* 0x000000021d10b825 */ /* 0x008fe200078e0010 */
[----:B0-----:R-:W-:-:S03]  /*0340*/  CS2R R4, SRZ ;  /* 0x0000000000047805 */ /* 0x001fc6000001ff00 */
[----:B----4-:R-:W-:Y:S01]  /*0350*/  @!P2 IMAD.WIDE.U32 R14, R27, 0x2, R14 ;  /* 0x000000021b0ea825 */ /* 0x010fe200078e000e */
[----:B------:R0:W5:Y:S03]  /*0360*/  @!P4 LDG.E.S16 R11, desc[UR4][R22.64] ;  /* 0x00000004160bc981 */ /* 0x000166000c1e1700 */
[----:B------:R-:W-:Y:S01]  /*0370*/  @!P6 IMAD.WIDE.U32 R18, R10, 0x2, R18 ;  /* 0x000000020a12e825 */ /* 0x000fe200078e0012 */
[----:B------:R0:W5:Y:S03]  /*0380*/  @!P3 LDG.E.S16 R20, desc[UR4][R16.64] ;  /* 0x000000041014b981 */ /* 0x000166000c1e1700 */
[----:B------:R-:W-:Y:S01]  /*0390*/  IMAD.MOV.U32 R10, RZ, RZ, RZ ;  /* 0x000000ffff0a7224 */ /* 0x000fe200078e00ff */
[----:B------:R0:W5:Y:S01]  /*03a0*/  @!P2 LDG.E.S16 R21, desc[UR4][R14.64] ;  /* 0x000000040e15a981 */ /* 0x000162000c1e1700 */
[----:B------:R-:W-:-:S03]  /*03b0*/  @!P1 IMAD.WIDE.U32 R12, R25, 0x2, R12 ;  /* 0x00000002190c9825 */ /* 0x000fc600078e000c */
[----:B------:R0:W5:Y:S04]  /*03c0*/  @!P6 LDG.E.S16 R4, desc[UR4][R18.64] ;  /* 0x000000041204e981 */ /* 0x000168000c1e1700 */
[----:B------:R0:W5:Y:S04]  /*03d0*/  @!P1 LDG.E.S16 R10, desc[UR4][R12.64] ;  /* 0x000000040c0a9981 */ /* 0x000168000c1e1700 */
[----:B------:R0:W5:Y:S01]  /*03e0*/  @!P0 LDG.E.S16 R5, desc[UR4][R2.64] ;  /* 0x0000000402058981 */ /* 0x000162000c1e1700 */
[----:B------:R-:W-:Y:S01]  /*03f0*/  ISETP.GE.U32.AND P0, PT, R6, R7, PT ;  /* 0x000000070600720c */ /* 0x000fe20003f06070 */
[----:B------:R-:W-:-:S12]  /*0400*/  BSSY.RECONVERGENT B1, `(.L_x_11868) ;  /* 0x0000027000017945 */ /* 0x000fd80003800200 */
[----:B0-----:R-:W-:Y:S05]  /*0410*/  @P0 BRA `(.L_x_11869) ;  /* 0x0000000000940947 */ /* 0x001fea0003800000 */
        /* <DEDUP_REMOVED lines=34> */
[----:B------:R-:W-:Y:S05]  /*0640*/  CALL.REL.NOINC `($__internal_28_$__cuda_sm20_dblrcp_rn_slowpath_v3) ;  /* 0x0000002c000c7944 */ /* 0x000fea0003c00000 */
.L_x_11871:
[----:B------:R-:W-:Y:S05]  /*0650*/  BSYNC.RECONVERGENT B2 ;  /* 0x0000000000027941 */ /* 0x000fea0003800200 */
.L_x_11870:
[----:B------:R0:W1:Y:S02]  /*0660*/  F2I.F64.TRUNC R3, R14 ;  /* 0x0000000e00037311 */ /* 0x000064000030d100 */
.L_x_11869:
[----:B------:R-:W-:Y:S05]  /*0670*/  BSYNC.RECONVERGENT B1 ;  /* 0x0000000000017941 */ /* 0x000fea0003800200 */
.L_x_11868:
[----:B------:R-:W-:Y:S01]  /*0680*/  IADD3 R2, PT, PT, R6, 0x80, RZ ;  /* 0x0000008006027810 */ /* 0x000fe20007ffe0ff */
[----:B------:R-:W-:Y:S03]  /*0690*/  BSSY.RECONVERGENT B1, `(.L_x_11872) ;  /* 0x0000028000017945 */ /* 0x000fe60003800200 */
[----:B------:R-:W-:-:S13]  /*06a0*/  ISETP.GE.U32.AND P0, PT, R2, R7, PT ;  /* 0x000000070200720c */ /* 0x000fda0003f06070 */
[----:B------:R-:W-:Y:S05]  /*06b0*/  @P0 BRA `(.L_x_11873) ;  /* 0x0000000000940947 */ /* 0x000fea0003800000 */
[----:B-----5:R-:W-:Y:S01]  /*06c0*/  IMAD R12, R0, R0, RZ ;  /* 0x00000000000c7224 */ /* 0x020fe200078e02ff */
[----:B------:R-:W-:Y:S05]  /*06d0*/  BSSY.RECONVERGENT B2, `(.L_x_11874) ;  /* 0x0000022000027945 */ /* 0x000fea0003800200 */
[----:B------:R-:W2:Y:S02]  /*06e0*/  I2F.F64.U32 R12, R12 ;  /* 0x0000000c000c7312 */ /* 0x000ea40000201800 */
[----:B--2---:R-:W-:-:S05]  /*06f0*/  VIADD R18, R13, 0x300402 ;  /* 0x003004020d127836 */ /* 0x004fca0000000000 */
        /* <DEDUP_REMOVED lines=28> */
[----:B------:R-:W-:-:S03]  /*08c0*/  MOV R8, 0x8f0 ;  /* 0x000008f000087802 */ /* 0x000fc60000000f00 */
[----:B------:R-:W-:-:S07]  /*08d0*/  VIADD R16, R16, 0xfff00000 ;  /* 0xfff0000010107836 */ /* 0x000fce0000000000 */
[----:B-1----:R-:W-:Y:S05]  /*08e0*/  CALL.REL.NOINC `($__internal_28_$__cuda_sm20_dblrcp_rn_slowpath_v3) ;  /* 0x0000002800647944 */ /* 0x002fea0003c00000 */
.L_x_11875:
[----:B------:R-:W-:Y:S05]  /*08f0*/  BSYNC.RECONVERGENT B2 ;  /* 0x0000000000027941 */ /* 0x000fea0003800200 */
.L_x_11874:
[----:B------:R2:W3:Y:S02]  /*0900*/  F2I.F64.TRUNC R0, R14 ;  /* 0x0000000e00007311 */ /* 0x0004e4000030d100 */
.L_x_11873:
[----:B------:R-:W-:Y:S05]  /*0910*/  BSYNC.RECONVERGENT B1 ;  /* 0x0000000000017941 */ /* 0x000fea0003800200 */
.L_x_11872:
[----:B-----5:R-:W-:Y:S01]  /*0920*/  VIADD R8, R6, 0x100 ;  /* 0x0000010006087836 */ /* 0x020fe20000000000 */
[----:B------:R-:W-:Y:S04]  /*0930*/  BSSY.RECONVERGENT B1, `(.L_x_11876) ;  /* 0x0000028000017945 */ /* 0x000fe80003800200 */
[----:B------:R-:W-:-:S13]  /*0940*/  ISETP.GE.U32.AND P0, PT, R8, R7, PT ;  /* 0x000000070800720c */ /* 0x000fda0003f06070 */
[----:B------:R-:W-:Y:S05]  /*0950*/  @P0 BRA `(.L_x_11877) ;  /* 0x0000000000940947 */ /* 0x000fea0003800000 */
[----:B------:R-:W-:Y:S01]  /*0960*/  IMAD R12, R11, R11, RZ ;  /* 0x0000000b0b0c7224 */ /* 0x000fe200078e02ff */
[----:B------:R-:W-:Y:S05]  /*0970*/  BSSY.RECONVERGENT B2, `(.L_x_11878) ;  /* 0x0000022000027945 */ /* 0x000fea0003800200 */
[----:B------:R-:W4:Y:S02]  /*0980*/  I2F.F64.U32 R12, R12 ;  /* 0x0000000c000c7312 */ /* 0x000f240000201800 */
[----:B----4-:R-:W-:-:S05]  /*0990*/  VIADD R18, R13, 0x300402 ;  /* 0x003004020d127836 */ /* 0x010fca0000000000 */
[----:B------:R-:W-:Y:S01]  /*09a0*/  FSETP.GEU.AND P0, PT, |R18|, 5.8789094863358348022e-39, PT ;  /* 0x004004021200780b */ /* 0x000fe20003f0e200 */
[----:B------:R-:W0:-:S15]  /*09b0*/  MUFU.RCP64H R19, R13 ;  /* 0x0000000d00137308 */ /* 0x000e1e0000001800 */
[----:B------:R-:W-:-:S15]  /*09c0*/  NOP ;  /* 0x0000000000007918 */ /* 0x000fde0000000000 */
[----:B------:R-:W-:-:S15]  /*09d0*/  NOP ;  /* 0x0000000000007918 */ /* 0x000fde0000000000 */
[----:B------:R-:W-:-:S11]  /*09e0*/  NOP ;  /* 0x0000000000007918 */ /* 0x000fd60000000000 */
[----:B0-2---:R-:W0:-:S15]  /*09f0*/  DFMA R14, -R12, R18, 1 ;  /* 0x3ff000000c0e742b */ /* 0x005e1e0000000112 */
        /* <DEDUP_REMOVED lines=24> */
[----:B-1-3--:R-:W-:Y:S05]  /*0b80*/  CALL.REL.NOINC `($__internal_28_$__cuda_sm20_dblrcp_rn_slowpath_v3) ;  /* 0x0000002400bc7944 */ /* 0x00afea0003c00000 */
.L_x_11879:
[----:B------:R-:W-:Y:S05]  /*0b90*/  BSYNC.RECONVERGENT B2 ;  /* 0x0000000000027941 */ /* 0x000fea0003800200 */
.L_x_11878:
[----:B------:R4:W0:Y:S02]  /*0ba0*/  F2I.F64.TRUNC R11, R14 ;  /* 0x0000000e000b7311 */ /* 0x000824000030d100 */
.L_x_11877:
[----:B------:R-:W-:Y:S05]  /*0bb0*/  BSYNC.RECONVERGENT B1 ;  /* 0x0000000000017941 */ /* 0x000fea0003800200 */
.L_x_11876:
[----:B------:R-:W-:Y:S01]  /*0bc0*/  IADD3 R8, PT, PT, R6, 0x180, RZ ;  /* 0x0000018006087810 */ /* 0x000fe20007ffe0ff */
[----:B------:R-:W-:Y:S03]  /*0bd0*/  BSSY.RECONVERGENT B1, `(.L_x_11880) ;  /* 0x0000028000017945 */ /* 0x000fe60003800200 */
[----:B------:R-:W-:-:S13]  /*0be0*/  ISETP.GE.U32.AND P0, PT, R8, R7, PT ;  /* 0x000000070800720c */ /* 0x000fda0003f06070 */
[----:B------:R-:W-:Y:S05]  /*0bf0*/  @P0 BRA `(.L_x_11881) ;  /* 0x0000000000940947 */ /* 0x000fea0003800000 */
[----:B------:R-:W-:Y:S01]  /*0c00*/  IMAD R12, R20, R20, RZ ;  /* 0x00000014140c7224 */ /* 0x000fe200078e02ff */
[----:B------:R-:W-:Y:S05]  /*0c10*/  BSSY.RECONVERGENT B2, `(.L_x_11882) ;  /* 0x0000022000027945 */ /* 0x000fea0003800200 */
[----:B------:R-:W5:Y:S02]  /*0c20*/  I2F.F64.U32 R12, R12 ;  /* 0x0000000c000c7312 */ /* 0x000f640000201800 */
[----:B-----5:R-:W-:-:S05]  /*0c30*/  VIADD R18, R13, 0x300402 ;  /* 0x003004020d127836 */ /* 0x020fca0000000000 */
[----:B------:R-:W-:Y:S01]  /*0c40*/  FSETP.GEU.AND P0, PT, |R18|, 5.8789094863358348022e-39, PT ;  /* 0x004004021200780b */ /* 0x000fe20003f0e200 */
[----:B------:R-:W0:-:S15]  /*0c50*/  MUFU.RCP64H R19, R13 ;  /* 0x0000000d00137308 */ /* 0x000e1e0000001800 */
[----:B------:R-:W-:-:S15]  /*0c60*/  NOP ;  /* 0x0000000000007918 */ /* 0x000fde0000000000 */
[----:B------:R-:W-:-:S15]  /*0c70*/  NOP ;  /* 0x0000000000007918 */ /* 0x000fde0000000000 */
[----:B------:R-:W-:-:S11]  /*0c80*/  NOP ;  /* 0x0000000000007918 */ /* 0x000fd60000000000 */
[----:B0-2-4-:R-:W0:-:S15]  /*0c90*/  DFMA R14, -R12, R18, 1 ;  /* 0x3ff000000c0e742b */ /* 0x015e1e0000000112 */
        /* <DEDUP_REMOVED lines=25> */
.L_x_11883:
[----:B------:R-:W-:Y:S05]  /*0e30*/  BSYNC.RECONVERGENT B2 ;  /* 0x0000000000027941 */ /* 0x000fea0003800200 */
.L_x_11882:
[----:B------:R0:W2:Y:S02]  /*0e40*/  F2I.F64.TRUNC R20, R14 ;  /* 0x0000000e00147311 */ /* 0x0000a4000030d100 */
.L_x_11881:
[----:B------:R-:W-:Y:S05]  /*0e50*/  BSYNC.RECONVERGENT B1 ;  /* 0x0000000000017941 */ /* 0x000fea0003800200 */
.L_x_11880:
[----:B------:R-:W-:Y:S01]  /*0e60*/  VIADD R8, R6, 0x200 ;  /* 0x0000020006087836 */ /* 0x000fe20000000000 */
[----:B------:R-:W-:Y:S04]  /*0e70*/  BSSY.RECONVERGENT B1, `(.L_x_11884) ;  /* 0x0000028000017945 */ /* 0x000fe80003800200 */
        /* <DEDUP_REMOVED lines=37> */
.L_x_11887:
[----:B------:R-:W-:Y:S05]  /*10d0*/  BSYNC.RECONVERGENT B2 ;  /* 0x0000000000027941 */ /* 0x000fea0003800200 */
.L_x_11886:
[----:B------:R0:W2:Y:S02]  /*10e0*/  F2I.F64.TRUNC R21, R14 ;  /* 0x0000000e00157311 */ /* 0x0000a4000030d100 */
.L_x_11885:
[----:B------:R-:W-:Y:S05]  /*10f0*/  BSYNC.RECONVERGENT B1 ;  /* 0x0000000000017941 */ /* 0x000fea0003800200 */
.L_x_11884:
        /* <DEDUP_REMOVED lines=39> */
.L_x_11891:
[----:B------:R-:W-:Y:S05]  /*1370*/  BSYNC.RECONVERGENT B2 ;  /* 0x0000000000027941 */ /* 0x000fea0003800200 */
.L_x_11890:
[----:B------:R0:W2:Y:S02]  /*1380*/  F2I.F64.TRUNC R10, R14 ;  /* 0x0000000e000a7311 */ /* 0x0000a4000030d100 */
.L_x_11889:
[----:B------:R-:W-:Y:S05]  /*1390*/  BSYNC.RECONVERGENT B1 ;  /* 0x0000000000017941 */ /* 0x000fea0003800200 */
.L_x_11888:
        /* <DEDUP_REMOVED lines=39> */
.L_x_11895:
[----:B------:R-:W-:Y:S05]  /*1610*/  BSYNC.RECONVERGENT B2 ;  /* 0x0000000000027941 */ /* 0x000fea0003800200 */
.L_x_11894:
[----:B------:R0:W2:Y:S02]  /*1620*/  F2I.F64.TRUNC R5, R14 ;  /* 0x0000000e00057311 */ /* 0x0000a4000030d100 */
.L_x_11893:
[----:B------:R-:W-:Y:S05]  /*1630*/  BSYNC.RECONVERGENT B1 ;  /* 0x0000000000017941 */ /* 0x000fea0003800200 */
.L_x_11892:
        /* <DEDUP_REMOVED lines=39> */
.L_x_11899:
[----:B------:R-:W-:Y:S05]  /*18b0*/  BSYNC.RECONVERGENT B2 ;  /* 0x0000000000027941 */ /* 0x000fea0003800200 */
.L_x_11898:
[----:B------:R0:W2:Y:S02]  /*18c0*/  F2I.F64.TRUNC R4, R14 ;  /* 0x0000000e00047311 */ /* 0x0000a4000030d100 */
.L_x_11897:
[----:B------:R-:W-:Y:S05]  /*18d0*/  BSYNC.RECONVERGENT B1 ;  /* 0x0000000000017941 */ /* 0x000fea0003800200 */
.L_x_11896:
[----:B------:R-:W-:Y:S01]  /*18e0*/  ISETP.GE.U32.AND P0, PT, R6, R7, PT ;  /* 0x000000070600720c */ /* 0x000fe20003f06070 */
[----:B------:R-:W-:Y:S04]  /*18f0*/  BSSY.RECONVERGENT B0, `(.L_x_11900) ;  /* 0x0000033000007945 */ /* 0x000fe80003800200 */
[----:B------:R-:W-:Y:S08]  /*1900*/  BSSY.RELIABLE B1, `(.L_x_11901) ;  /* 0x000002b000017945 */ /* 0x000ff00003800100 */
[----:B------:R-:W-:Y:S05]  /*1910*/  @P0 BRA `(.L_x_11902) ;  /* 0x0000000000300947 */ /* 0x000fea0003800000 */
[----:B------:R-:W5:Y:S01]  /*1920*/  LDC.64 R12, c[0x0][0x390] ;  /* 0x0000e400ff0c7b82 */ /* 0x000f620000000a00 */
[----:B0-2-4-:R-:W-:Y:S02]  /*1930*/  IMAD.IADD R15, R9, 0x1, R6 ;  /* 0x00000001090f7824 */ /* 0x015fe400078e0206 */
[----:B------:R-:W-:-:S05]  /*1940*/  IMAD.MOV.U32 R6, RZ, RZ, R2 ;  /* 0x000000ffff067224 */ /* 0x000fca00078e0002 */
[----:B------:R-:W-:Y:S01]  /*1950*/  ISETP.GE.U32.AND P0, PT, R6, R7, PT ;  /* 0x000000070600720c */ /* 0x000fe20003f06070 */
[----:B-----5:R-:W-:-:S05]  /*1960*/  IMAD.WIDE.U32 R12, R15, 0x2, R12 ;  /* 0x000000020f0c7825 */ /* 0x020fca00078e000c */
[----:B-1----:R0:W-:Y:S07]  /*1970*/  STG.E.U16 desc[UR4][R12.64], R3 ;  /* 0x000000030c007986 */ /* 0x0021ee000c101504 */
[----:B------:R-:W-:Y:S05]  /*1980*/  @P0 BRA `(.L_x_11903) ;  /* 0x0000000000300947 */ /* 0x000fea0003800000 */
[----:B0-----:R-:W0:Y:S01]  /*1990*/  LDC.64 R2, c[0x0][0x390] ;  /* 0x0000e400ff027b82 */ /* 0x001e220000000a00 */
[----:B------:R-:W-:Y:S01]  /*19a0*/  IMAD.IADD R13, R9, 0x1, R6 ;  /* 0x00000001090d7824 */ /* 0x000fe200078e0206 */
[----:B------:R-:W-:-:S03]  /*19b0*/  IADD3 R6, PT, PT, R6, 0x80, RZ ;  /* 0x0000008006067810 */ /* 0x000fc60007ffe0ff */
[----:B0-----:R-:W-:-:S05]  /*19c0*/  IMAD.WIDE.U32 R2, R13, 0x2, R2 ;  /* 0x000000020d027825 */ /* 0x001fca00078e0002 */
[----:B---3--:R0:W-:Y:S02]  /*19d0*/  STG.E.U16 desc[UR4][R2.64], R0 ;  /* 0x0000000002007986 */ /* 0x0081e4000c101504 */
.L_x_11902:
[----:B------:R-:W-:-:S13]  /*19e0*/  ISETP.GE.U32.AND P0, PT, R6, R7, PT ;  /* 0x000000070600720c */ /* 0x000fda0003f06070 */
[----:B------:R-:W-:Y:S05]  /*19f0*/  @P0 BRA `(.L_x_11904) ;  /* 0x0000000000300947 */ /* 0x000fea0003800000 */
[----:B01----:R-:W0:Y:S01]  /*1a00*/  LDC.64 R2, c[0x0][0x390] ;  /* 0x0000e400ff027b82 */ /* 0x003e220000000a00 */
[----:B------:R-:W-:Y:S02]  /*1a10*/  IMAD.IADD R13, R9, 0x1, R6 ;  /* 0x00000001090d7824 */ /* 0x000fe400078e0206 */
[----:B------:R-:W-:Y:S02]  /*1a20*/  VIADD R6, R6, 0x80 ;  /* 0x0000008006067836 */ /* 0x000fe40000000000 */
[----:B0-----:R-:W-:-:S05]  /*1a30*/  IMAD.WIDE.U32 R2, R13, 0x2, R2 ;  /* 0x000000020d027825 */ /* 0x001fca00078e0002 */
[----:B------:R1:W-:Y:S02]  /*1a40*/  STG.E.U16 desc[UR4][R2.64], R11 ;  /* 0x0000000b02007986 */ /* 0x0003e4000c101504 */
.L_x_11903:
[----:B------:R-:W-:-:S13]  /*1a50*/  ISETP.GE.U32.AND P0, PT, R6, R7, PT ;  /* 0x000000070600720c */ /* 0x000fda0003f06070 */
[----:B------:R-:W-:Y:S05]  /*1a60*/  @P0 BRA `(.L_x_11905) ;  /* 0x0000000000300947 */ /* 0x000fea0003800000 */
[----:B01----:R-:W0:Y:S01]  /*1a70*/  LDC.64 R2, c[0x0][0x390] ;  /* 0x0000e400ff027b82 */ /* 0x003e220000000a00 */
[----:B------:R-:W-:Y:S02]  /*1a80*/  IMAD.IADD R11, R9, 0x1, R6 ;  /* 0x00000001090b7824 */ /* 0x000fe400078e0206 */
[----:B------:R-:W-:Y:S02]  /*1a90*/  VIADD R6, R6, 0x80 ;  /* 0x0000008006067836 */ /* 0x000fe40000000000 */
[----:B0-----:R-:W-:-:S05]  /*1aa0*/  IMAD.WIDE.U32 R2, R11, 0x2, R2 ;  /* 0x000000020b027825 */ /* 0x001fca00078e0002 */
[----:B--2---:R0:W-:Y:S02]  /*1ab0*/  STG.E.U16 desc[UR4][R2.64], R20 ;  /* 0x0000001402007986 */ /* 0x0041e4000c101504 */
.L_x_11904:
[----:B------:R-:W-:-:S13]  /*1ac0*/  ISETP.GE.U32.AND P0, PT, R6, R7, PT ;  /* 0x000000070600720c */ /* 0x000fda0003f06070 */
[----:B------:R-:W-:Y:S05]  /*1ad0*/  @P0 BRA `(.L_x_11906) ;  /* 0x0000000000340947 */ /* 0x000fea0003800000 */
[----:B01----:R-:W0:Y:S01]  /*1ae0*/  LDC.64 R2, c[0x0][0x390] ;  /* 0x0000e400ff027b82 */ /* 0x003e220000000a00 */
[----:B------:R-:W-:Y:S01]  /*1af0*/  IMAD.IADD R11, R9, 0x1, R6 ;  /* 0x00000001090b7824 */ /* 0x000fe200078e0206 */
[----:B------:R-:W-:-:S03]  /*1b00*/  IADD3 R6, PT, PT, R6, 0x80, RZ ;  /* 0x0000008006067810 */ /* 0x000fc60007ffe0ff */
[----:B0-----:R-:W-:-:S05]  /*1b10*/  IMAD.WIDE.U32 R2, R11, 0x2, R2 ;  /* 0x000000020b027825 */ /* 0x001fca00078e0002 */
[----:B--2---:R0:W-:Y:S02]  /*1b20*/  STG.E.U16 desc[UR4][R2.64], R21 ;  /* 0x0000001502007986 */ /* 0x0041e4000c101504 */
.L_x_11905:
[----:B------:R-:W-:-:S13]  /*1b30*/  ISETP.GE.U32.AND P0, PT, R6, R7, PT ;  /* 0x000000070600720c */ /* 0x000fda0003f06070 */
[----:B------:R-:W-:Y:S05]  /*1b40*/  @P0 BREAK.RELIABLE B1 ;  /* 0x0000000000010942 */ /* 0x000fea0003800100 */
[----:B------:R-:W-:Y:S05]  /*1b50*/  @P0 BRA `(.L_x_11907) ;  /* 0x0000000000300947 */ /* 0x000fea0003800000 */
[----:B01----:R-:W0:Y:S01]  /*1b60*/  LDC.64 R2, c[0x0][0x390] ;  /* 0x0000e400ff027b82 */ /* 0x003e220000000a00 */
[----:B------:R-:W-:Y:S02]  /*1b70*/  IMAD.IADD R11, R9, 0x1, R6 ;  /* 0x00000001090b7824 */ /* 0x000fe400078e0206 */
[----:B------:R-:W-:Y:S02]  /*1b80*/  VIADD R6, R6, 0x80 ;  /* 0x0000008006067836 */ /* 0x000fe40000000000 */
[----:B0-----:R-:W-:-:S05]  /*1b90*/  IMAD.WIDE.U32 R2, R11, 0x2, R2 ;  /* 0x000000020b027825 */ /* 0x001fca00078e0002 */
[----:B--2---:R0:W-:Y:S02]  /*1ba0*/  STG.E.U16 desc[UR4][R2.64], R10 ;  /* 0x0000000a02007986 */ /* 0x0041e4000c101504 */
.L_x_11906:
[----:B------:R-:W-:Y:S05]  /*1bb0*/  BSYNC.RELIABLE B1 ;  /* 0x0000000000017941 */ /* 0x000fea0003800100 */
.L_x_11901:
[----:B------:R-:W-:-:S13]  /*1bc0*/  ISETP.GE.U32.AND P0, PT, R6, R7, PT ;  /* 0x000000070600720c */ /* 0x000fda0003f06070 */
[----:B01----:R-:W0:Y:S01]  /*1bd0*/  @!P0 LDC.64 R2, c[0x0][0x390] ;  /* 0x0000e400ff028b82 */ /* 0x003e220000000a00 */
[----:B------:R-:W-:Y:S02]  /*1be0*/  @!P0 IMAD.IADD R11, R9, 0x1, R6 ;  /* 0x00000001090b8824 */ /* 0x000fe400078e0206 */
[----:B------:R-:W-:Y:S02]  /*1bf0*/  @!P0 VIADD R6, R6, 0x80 ;  /* 0x0000008006068836 */ /* 0x000fe40000000000 */
[----:B0-----:R-:W-:-:S05]  /*1c00*/  @!P0 IMAD.WIDE.U32 R2, R11, 0x2, R2 ;  /* 0x000000020b028825 */ /* 0x001fca00078e0002 */
[----:B--2---:R0:W-:Y:S02]  /*1c10*/  @!P0 STG.E.U16 desc[UR4][R2.64], R5 ;  /* 0x0000000502008986 */ /* 0x0041e4000c101504 */
.L_x_11907:
[----:B------:R-:W-:Y:S05]  /*1c20*/  BSYNC.RECONVERGENT B0 ;  /* 0x0000000000007941 */ /* 0x000fea0003800200 */
.L_x_11900:
[----:B------:R-:W-:Y:S05]  /*1c30*/  WARPSYNC.ALL ;  /* 0x0000000000007948 */ /* 0x000fea0003800000 */
[----:B------:R-:W-:-:S13]  /*1c40*/  ISETP.GE.U32.AND P0, PT, R6, R7, PT ;  /* 0x000000070600720c */ /* 0x000fda0003f06070 */
[----:B------:R-:W-:Y:S05]  /*1c50*/  @P0 EXIT ;  /* 0x000000000000094d */ /* 0x000fea0003800000 */
[----:B01----:R-:W0:Y:S01]  /*1c60*/  LDC.64 R2, c[0x0][0x390] ;  /* 0x0000e400ff027b82 */ /* 0x003e220000000a00 */
[----:B------:R-:W-:-:S05]  /*1c70*/  IADD3 R9, PT, PT, R9, R6, RZ ;  /* 0x0000000609097210 */ /* 0x000fca0007ffe0ff */
[----:B0-----:R-:W-:-:S05]  /*1c80*/  IMAD.WIDE.U32 R2, R9, 0x2, R2 ;  /* 0x0000000209027825 */ /* 0x001fca00078e0002 */
[----:B--2---:R-:W-:Y:S01]  /*1c90*/  STG.E.U16 desc[UR4][R2.64], R4 ;  /* 0x0000000402007986 */ /* 0x004fe2000c101504 */
[----:B------:R-:W-:Y:S05]  /*1ca0*/  EXIT ;  /* 0x000000000000794d */ /* 0x000fea0003800000 */
.L_x_11867:
        /* <DEDUP_REMOVED lines=9> */
[----:B--2---:R-:W-:-:S05]  /*1d40*/  PRMT R12, R2, 0x9910, RZ ;  /* 0x00009910020c7816 */ /* 0x004fca00000000ff */
[----:B------:R-:W-:-:S06]  /*1d50*/  IMAD R12, R12, R12, RZ ;  /* 0x0000000c0c0c7224 */ /* 0x000fcc00078e02ff */
[----:B------:R-:W1:Y:S02]  /*1d60*/  I2F.F64.U32 R12, R12 ;  /* 0x0000000c000c7312 */ /* 0x000e640000201800 */
        /* <DEDUP_REMOVED lines=31> */
[----:B-----5:R-:W-:Y:S05]  /*1f60*/  CALL.REL.NOINC `($__internal_28_$__cuda_sm20_dblrcp_rn_slowpath_v3) ;  /* 0x0000001000c47944 */ /* 0x020fea0003c00000 */
.L_x_11909:
[----:B------:R-:W-:Y:S05]  /*1f70*/  BSYNC.RECONVERGENT B1 ;  /* 0x0000000000017941 */ /* 0x000fea0003800200 */
.L_x_11908:
[----:B------:R-:W-:Y:S01]  /*1f80*/  PRMT R12, R2, 0xbb32, RZ ;  /* 0x0000bb32020c7816 */ /* 0x000fe200000000ff */
[----:B------:R-:W-:Y:S04]  /*1f90*/  BSSY.RECONVERGENT B1, `(.L_x_11910) ;  /* 0x0000028000017945 */ /* 0x000fe80003800200 */
        /* <DEDUP_REMOVED lines=23> */
[----:B0-----:R0:W2:-:S15]  /*2110*/  F2I.F64.TRUNC R2, R14 ;  /* 0x0000000e00027311 */ /* 0x00109e000030d100 */
        /* <DEDUP_REMOVED lines=10> */
[----:B012---:R-:W-:Y:S05]  /*21c0*/  @P0 BRA `(.L_x_11911) ;  /* 0x0000000000100947 */ /* 0x007fea0003800000 */
[----:B------:R-:W-:Y:S02]  /*21d0*/  LOP3.LUT R16, R13, 0x7fffffff, RZ, 0xc0, !PT ;  /* 0x7fffffff0d107812 */ /* 0x000fe400078ec0ff */
[----:B------:R-:W-:-:S03]  /*21e0*/  MOV R8, 0x2210 ;  /* 0x0000221000087802 */ /* 0x000fc60000000f00 */
[----:B------:R-:W-:-:S07]  /*21f0*/  VIADD R16, R16, 0xfff00000 ;  /* 0xfff0000010107836 */ /* 0x000fce0000000000 */
[----:B-----5:R-:W-:Y:S05]  /*2200*/  CALL.REL.NOINC `($__internal_28_$__cuda_sm20_dblrcp_rn_slowpath_v3) ;  /* 0x00000010001c7944 */ /* 0x020fea0003c00000 */
.L_x_11911:
[----:B------:R-:W-:Y:S05]  /*2210*/  BSYNC.RECONVERGENT B1 ;  /* 0x0000000000017941 */ /* 0x000fea0003800200 */
.L_x_11910:
[----:B-----5:R-:W-:Y:S01]  /*2220*/  PRMT R12, R4, 0x9910, RZ ;  /* 0x00009910040c7816 */ /* 0x020fe200000000ff */
[----:B------:R-:W-:Y:S01]  /*2230*/  F2I.F64.TRUNC R3, R14 ;  /* 0x0000000e00037311 */ /* 0x000fe2000030d100 */
[----:B------:R-:W-:Y:S03]  /*2240*/  BSSY.RECONVERGENT B1, `(.L_x_11912) ;  /* 0x0000026000017945 */ /* 0x000fe60003800200 */
[----:B------:R-:W-:-:S15]  /*2250*/  IMAD R12, R12, R12, RZ ;  /* 0x0000000c0c0c7224 */ /* 0x000fde00078e02ff */
[----:B------:R-:W-:-:S15]  /*2260*/  NOP ;  /* 0x0000000000007918 */ /* 0x000fde0000000000 */
[----:B------:R-:W-:-:S15]  /*2270*/  NOP ;  /* 0x0000000000007918 */ /* 0x000fde0000000000 */
[----:B------:R-:W-:-:S15]  /*2280*/  NOP ;  /* 0x0000000000007918 */ /* 0x000fde0000000000 */
        /* <DEDUP_REMOVED lines=33> */
.L_x_11913:
[----:B------:R-:W-:Y:S05]  /*24a0*/  BSYNC.RECONVERGENT B1 ;  /* 0x0000000000017941 */ /* 0x000fea0003800200 */
.L_x_11912:
        /* <DEDUP_REMOVED lines=40> */
[----:B------:R-:W-:Y:S05]  /*2730*/  CALL.REL.NOINC `($__internal_28_$__cuda_sm20_dblrcp_rn_slowpath_v3) ;  /* 0x0000000800d07944 */ /* 0x000fea0003c00000 */
.L_x_11915:
[----:B------:R-:W-:Y:S05]  /*2740*/  BSYNC.RECONVERGENT B1 ;  /* 0x0000000000017941 */ /* 0x000fea0003800200 */
.L_x_11914:
[----:B------:R-:W-:Y:S01]  /*2750*/  PRMT R12, R6, 0x9910, RZ ;  /* 0x00009910060c7816 */ /* 0x000fe200000000ff */
[----:B------:R-:W-:Y:S01]  /*2760*/  F2I.F64.TRUNC R5, R14 ;  /* 0x0000000e00057311 */ /* 0x000fe2000030d100 */
[----:B------:R-:W-:Y:S03]  /*2770*/  BSSY.RECONVERGENT B1, `(.L_x_11916) ;  /* 0x0000026000017945 */ /* 0x000fe60003800200 */
[----:B------:R-:W-:-:S15]  /*2780*/  IMAD R12, R12, R12, RZ ;  /* 0x0000000c0c0c7224 */ /* 0x000fde00078e02ff */
[----:B------:R-:W-:-:S15]  /*2790*/  NOP ;  /* 0x0000000000007918 */ /* 0x000fde0000000000 */
[----:B------:R-:W-:-:S15]  /*27a0*/  NOP ;  /* 0x0000000000007918 */ /* 0x000fde0000000000 */
[----:B------:R-:W-:-:S15]  /*27b0*/  NOP ;  /* 0x0000000000007918 */ /* 0x000fde0000000000 */
        /* <DEDUP_REMOVED lines=32> */
[----:B------:R-:W-:Y:S05]  /*29c0*/  CALL.REL.NOINC `($__internal_28_$__cuda_sm20_dblrcp_rn_slowpath_v3) ;  /* 0x00000008002c7944 */ /* 0x000fea0003c00000 */
.L_x_11917:
[----:B------:R-:W-:Y:S05]  /*29d0*/  BSYNC.RECONVERGENT B1 ;  /* 0x0000000000017941 */ /* 0x000fea0003800200 */
.L_x_11916:
        /* <DEDUP_REMOVED lines=41> */
.L_x_11919:
[----:B------:R-:W-:Y:S05]  /*2c70*/  BSYNC.RECONVERGENT B1 ;  /* 0x0000000000017941 */ /* 0x000fea0003800200 */
.L_x_11918:
        /* <DEDUP_REMOVED lines=40> */
.L_x_11921:
[----:B------:R-:W-:Y:S05]  /*2f00*/  BSYNC.RECONVERGENT B1 ;  /* 0x0000000000017941 */ /* 0x000fea0003800200 */
.L_x_11920:
[----:B------:R-:W-:Y:S01]  /*2f10*/  PRMT R12, R10, 0xbb32, RZ ;  /* 0x0000bb320a0c7816 */ /* 0x000fe200000000ff */
[----:B------:R-:W-:Y:S04]  /*2f20*/  BSSY.RECONVERGENT B1, `(.L_x_11922) ;  /* 0x0000028000017945 */ /* 0x000fe80003800200 */
        /* <DEDUP_REMOVED lines=39> */
.L_x_11923:
[----:B------:R-:W-:Y:S05]  /*31a0*/  BSYNC.RECONVERGENT B1 ;  /* 0x0000000000017941 */ /* 0x000fea0003800200 */
.L_x_11922:
[----:B------:R-:W0:Y:S01]  /*31b0*/  LDC.64 R12, c[0x0][0x390] ;  /* 0x0000e400ff0c7b82 */ /* 0x000e220000000a00 */
[----:B------:R-:W1:Y:S01]  /*31c0*/  F2I.F64.TRUNC R15, R14 ;  /* 0x0000000e000f7311 */ /* 0x000e62000030d100 */
[----:B------:R-:W-:Y:S02]  /*31d0*/  PRMT R3, R2, 0x5410, R3 ;  /* 0x0000541002037816 */ /* 0x000fe40000000003 */
[----:B------:R-:W-:Y:S02]  /*31e0*/  PRMT R5, R4, 0x5410, R5 ;  /* 0x0000541004057816 */ /* 0x000fe40000000005 */
[----:B------:R-:W-:Y:S02]  /*31f0*/  PRMT R7, R6, 0x5410, R7 ;  /* 0x0000541006077816 */ /* 0x000fe40000000007 */
[----:B-1----:R-:W-:Y:S01]  /*3200*/  PRMT R11, R10, 0x5410, R15 ;  /* 0x000054100a0b7816 */ /* 0x002fe2000000000f */
[----:B0-----:R-:W-:-:S04]  /*3210*/  IMAD.WIDE.U32 R8, R9, 0x2, R12 ;  /* 0x0000000209087825 */ /* 0x001fc800078e000c */
[----:B------:R-:W-:-:S05]  /*3220*/  IMAD.WIDE.U32 R8, R0, 0x4, R8 ;  /* 0x0000000400087825 */ /* 0x000fca00078e0008 */
[----:B------:R-:W-:Y:S04]  /*3230*/  STG.E desc[UR4][R8.64], R3 ;  /* 0x0000000308007986 */ /* 0x000fe8000c101904 */
[----:B------:R-:W-:Y:S04]  /*3240*/  STG.E desc[UR4][R8.64+0x200], R5 ;  /* 0x0002000508007986 */ /* 0x000fe8000c101904 */
[----:B------:R-:W-:Y:S04]  /*3250*/  STG.E desc[UR4][R8.64+0x400], R7 ;  /* 0x0004000708007986 */ /* 0x000fe8000c101904 */
[----:B------:R-:W-:Y:S01]  /*3260*/  STG.E desc[UR4][R8.64+0x600], R11 ;  /* 0x0006000b08007986 */ /* 0x000fe2000c101904 */
[----:B------:R-:W-:Y:S05]  /*3270*/  EXIT ;  /* 0x000000000000794d */ /* 0x000fea0003800000 */
        .weak           $__internal_28_$__cuda_sm20_dblrcp_rn_slowpath_v3
        .type           $__internal_28_$__cuda_sm20_dblrcp_rn_slowpath_v3,@function
        .size           $__internal_28_$__cuda_sm20_dblrcp_rn_slowpath_v3,(.L_x_60622 - $__internal_28_$__cuda_sm20_dblrcp_rn_slowpath_v3)
$__internal_28_$__cuda_sm20_dblrcp_rn_slowpath_v3:
        /* <DEDUP_REMOVED lines=56> */
.L_x_11927:
        /* <DEDUP_REMOVED lines=33> */
.L_x_11925:
[----:B------:R-:W-:Y:S01]  /*3810*/  LOP3.LUT R15, R13, 0x80000, RZ, 0xfc, !PT ;  /* 0x000800000d0f7812 */ /* 0x000fe200078efcff */
[----:B------:R-:W-:-:S07]  /*3820*/  IMAD.MOV.U32 R14, RZ, RZ, R12 ;  /* 0x000000ffff0e7224 */ /* 0x000fce00078e000c */
.L_x_11926:
[----:B------:R-:W-:Y:S05]  /*3830*/  BSYNC.RECONVERGENT B0 ;  /* 0x0000000000007941 */ /* 0x000fea0003800200 */
.L_x_11924:
[----:B------:R-:W-:Y:S02]  /*3840*/  IMAD.MOV.U32 R12, RZ, RZ, R8 ;  /* 0x000000ffff0c7224 */ /* 0x000fe400078e0008 */
[----:B------:R-:W-:-:S04]  /*3850*/  IMAD.MOV.U32 R13, RZ, RZ, 0x0 ;  /* 0x00000000ff0d7424 */ /* 0x000fc800078e00ff */
[----:B------:R-:W-:Y:S05]  /*3860*/  RET.REL.NODEC R12 `(_ZN2at6native29vectorized_elementwise_kernelILi2EZNS0_50_GLOBAL__N__2680c7bb_12_PowKernel_cu_7dd49032_317029pow_tensor_scalar_kernel_implIssEEvRNS_18TensorIteratorBaseET0_EUlsE1_St5arrayIPcLm2EEEEviS6_T1_) ;  /* 0xffffffc40ce47950 */ /* 0x000fea0003c3ffff */
.L_x_11928:
        /* <DEDUP_REMOVED lines=9> */
.L_x_60622:


//--------------------- .text._ZN2at6native29vectorized_elementwise_kernelILi4EZNS0_50_GLOBAL__N__2680c7bb_12_PowKernel_cu_7dd49032_317029pow_tensor_scalar_kernel_implIssEEvRNS_18TensorIteratorBaseET0_EUlsE1_St5arrayIPcLm2EEEEviS6_T1_ --------------------------
	.section	.text._ZN2at6native29vectorized_elementwise_kernelILi4EZNS0_50_GLOBAL__N__2680c7bb_12_PowKernel_cu_7dd49032_317029pow_tensor_scalar_kernel_implIssEEvRNS_18TensorIteratorBaseET0_EUlsE1_St5arrayIPcLm2EEEEviS6_T1_,"ax",@progbits
	.align	128
        .global         _ZN2at6native29vectorized_elementwise_kernelILi4EZNS0_50_GLOBAL__N__2680c7bb_12_PowKernel_cu_7dd49032_317029pow_tensor_scalar_kernel_implIssEEvRNS_18TensorIteratorBaseET0_EUlsE1_St5arrayIPcLm2EEEEviS6_T1_
        .type           _ZN2at6native29vectorized_elementwise_kernelILi4EZNS0_50_GLOBAL__N__2680c7bb_12_PowKernel_cu_7dd49032_317029pow_tensor_scalar_kernel_implIssEEvRNS_18TensorIteratorBaseET0_EUlsE1_St5arrayIPcLm2EEEEviS6_T1_,@function
        .size           _ZN2at6native29vectorized_elementwise_kernelILi4EZNS0_50_GLOBAL__N__2680c7bb_12_PowKernel_cu_7dd49032_317029pow_tensor_scalar_kernel_implIssEEvRNS_18TensorIteratorBaseET0_EUlsE1_St5arrayIPcLm2EEEEviS6_T1_,(.L_x_60623 - _ZN2at6native29vectorized_elementwise_kernelILi4EZNS0_50_GLOBAL__N__2680c7bb_12_PowKernel_cu_7dd49032_317029pow_tensor_scalar_kernel_implIssEEvRNS_18TensorIteratorBaseET0_EUlsE1_St5arrayIPcLm2EEEEviS6_T1_)
        .other          _ZN2at6native29vectorized_elementwise_kernelILi4EZNS0_50_GLOBAL__N__2680c7bb_12_PowKernel_cu_7dd49032_317029pow_tensor_scalar_kernel_implIssEEvRNS_18TensorIteratorBaseET0_EUlsE1_St5arrayIPcLm2EEEEviS6_T1_,@"STO_CUDA_ENTRY STV_DEFAULT"
_ZN2at6native29vectorized_elementwise_kernelILi4EZNS0_50_GLOBAL__N__2680c7bb_12_PowKernel_cu_7dd49032_317029pow_tensor_scalar_kernel_implIssEEvRNS_18TensorIteratorBaseET0_EUlsE1_St5arrayIPcLm2EEEEviS6_T1_:
.text._ZN2at6native29vectorized_elementwise_kernelILi4EZNS0_50_GLOBAL__N__2680c7bb_12_PowKernel_cu_7dd49032_317029pow_tensor_scalar_kernel_implIssEEvRNS_18TensorIteratorBaseET0_EUlsE1_St5arrayIPcLm2EEEEviS6_T1_:
        /* <DEDUP_REMOVED lines=100> */
[----:B------:R-:W-:Y:S05]  /*0640*/  CALL.REL.NOINC `($__internal_29_$__cuda_sm20_dblrcp_rn_slowpath_v3) ;  /* 0x0000002800f87944 */ /* 0x000fea0003c00000 */
.L_x_11933:
[----:B------:R-:W-:Y:S05]  /*0650*/  BSYNC.RECONVERGENT B2 ;  /* 0x0000000000027941 */ /* 0x000fea0003800200 */
.L_x_11932:
[----:B------:R0:W1:Y:S02]  /*0660*/  F2I.F64.TRUNC R3, R14 ;  /* 0x0000000e00037311 */ /* 0x000064000030d100 */
.L_x_11931:
[----:B------:R-:W-:Y:S05]  /*0670*/  BSYNC.RECONVERGENT B1 ;  /* 0x0000000000017941 */ /* 0x000fea0003800200 */
.L_x_11930:
        /* <DEDUP_REMOVED lines=38> */
[----:B-1----:R-:W-:Y:S05]  /*08e0*/  CALL.REL.NOINC `($__internal_29_$__cuda_sm20_dblrcp_rn_slowpath_v3) ;  /* 0x0000002800507944 */ /* 0x002fea0003c00000 */
.L_x_11937:
[----:B------:R-:W-:Y:S05]  /*08f0*/  BSYNC.RECONVERGENT B2 ;  /* 0x0000000000027941 */ /* 0x000fea0003800200 */
.L_x_11936:
[----:B------:R2:W3:Y:S02]  /*0900*/  F2I.F64.TRUNC R0, R14 ;  /* 0x0000000e00007311 */ /* 0x0004e4000030d100 */
.L_x_11935:
[----:B------:R-:W-:Y:S05]  /*0910*/  BSYNC.RECONVERGENT B1 ;  /* 0x0000000000017941 */ /* 0x000fea0003800200 */
.L_x_11934:
        /* <DEDUP_REMOVED lines=38> */
[----:B-1-3--:R-:W-:Y:S05]  /*0b80*/  CALL.REL.NOINC `($__internal_29_$__cuda_sm20_dblrcp_rn_slowpath_v3) ;  /* 0x0000002400a87944 */ /* 0x00afea0003c00000 */
.L_x_11941:
[----:B------:R-:W-:Y:S05]  /*0b90*/  BSYNC.RECONVERGENT B2 ;  /* 0x0000000000027941 */ /* 0x000fea0003800200 */
.L_x_11940:
[----:B------:R4:W0:Y:S02]  /*0ba0*/  F2I.F64.TRUNC R11, R14 ;  /* 0x0000000e000b7311 */ /* 0x000824000030d100 */
.L_x_11939:
[----:B------:R-:W-:Y:S05]  /*0bb0*/  BSYNC.RECONVERGENT B1 ;  /* 0x0000000000017941 */ /* 0x000fea0003800200 */
.L_x_11938:
        /* <DEDUP_REMOVED lines=39> */
.L_x_11945:
[----:B------:R-:W-:Y:S05]  /*0e30*/  BSYNC.RECONVERGENT B2 ;  /* 0x0000000000027941 */ /* 0x000fea0003800200 */
.L_x_11944:
[----:B------:R0:W2:Y:S02]  /*0e40*/  F2I.F64.TRUNC R20, R14 ;  /* 0x0000000e00147311 */ /* 0x0000a4000030d100 */
.L_x_11943:
[----:B------:R-:W-:Y:S05]  /*0e50*/  BSYNC.RECONVERGENT B1 ;  /* 0x0000000000017941 */ /* 0x000fea0003800200 */
.L_x_11942:
        /* <DEDUP_REMOVED lines=39> */
.L_x_11949:
[----:B------:R-:W-:Y:S05]  /*10d0*/  BSYNC.RECONVERGENT B2 ;  /* 0x0000000000027941 */ /* 0x000fea0003800200 */
.L_x_11948:
[----:B------:R0:W2:Y:S02]  /*10e0*/  F2I.F64.TRUNC R21, R14 ;  /* 0x0000000e00157311 */ /* 0x0000a4000030d100 */
.L_x_11947:
[----:B------:R-:W-:Y:S05]  /*10f0*/  BSYNC.RECONVERGENT B1 ;  /* 0x0000000000017941 */ /* 0x000fea0003800200 */
.L_x_11946:
        /* <DEDUP_REMOVED lines=39> */
.L_x_11953:
[----:B------:R-:W-:Y:S05]  /*1370*/  BSYNC.RECONVERGENT B2 ;  /* 0x0000000000027941 */ /* 0x000fea0003800200 */
.L_x_11952:
[----:B------:R0:W2:Y:S02]  /*1380*/  F2I.F64.TRUNC R10, R14 ;  /* 0x0000000e000a7311 */ /* 0x0000a4000030d100 */
.L_x_11951:
[----:B------:R-:W-:Y:S05]  /*1390*/  BSYNC.RECONVERGENT B1 ;  /* 0x0000000000017941 */ /* 0x000fea0003800200 */
.L_x_11950:
        /* <DEDUP_REMOVED lines=39> */
.L_x_11957:
[----:B------:R-:W-:Y:S05]  /*1610*/  BSYNC.RECONVERGENT B2 ;  /* 0x0000000000027941 */ /* 0x000fea0003800200 */
.L_x_11956:
[----:B------:R0:W2:Y:S02]  /*1620*/  F2I.F64.TRUNC R5, R14 ;  /* 0x0000000e00057311 */ /* 0x0000a4000030d100 */
.L_x_11955:
[----:B------:R-:W-:Y:S05]  /*1630*/  BSYNC.RECONVERGENT B1 ;  /* 0x0000000000017941 */ /* 0x000fea0003800200 */
.L_x_11954:
        /* <DEDUP_REMOVED lines=39> */
.L_x_11961:
[----:B------:R-:W-:Y:S05]  /*18b0*/  BSYNC.RECONVERGENT B2 ;  /* 0x0000000000027941 */ /* 0x000fea0003800200 */
.L_x_11960:
[----:B------:R0:W2:Y:S02]  /*18c0*/  F2I.F64.TRUNC R4, R14 ;  /* 0x0000000e00047311 */ /* 0x0000a4000030d100 */
.L_x_11959:
[----:B------:R-:W-:Y:S05]  /*18d0*/  BSYNC.RECONVERGENT B1 ;  /* 0x0000000000017941 */ /* 0x000fea0003800200 */
.L_x_11958:
        /* <DEDUP_REMOVED lines=16> */
.L_x_11964:
[----:B------:R-:W-:-:S13]  /*19e0*/  ISETP.GE.U32.AND P0, PT, R6, R7, PT ;  /* 0x000000070600720c */ /* 0x000fda0003f06070 */
[----:B------:R-:W-:Y:S05]  /*19f0*/  @P0 BRA `(.L_x_11966) ;  /* 0x0000000000300947 */ /* 0x000fea0003800000 */
[----:B01----:R-:W0:Y:S01]  /*1a00*/  LDC.64 R2, c[0x0][0x390] ;  /* 0x0000e400ff027b82 */ /* 0x003e220000000a00 */
[----:B------:R-:W-:Y:S02]  /*1a10*/  IMAD.IADD R13, R9, 0x1, R6 ;  /* 0x00000001090d7824 */ /* 0x000fe400078e0206 */
[----:B------:R-:W-:Y:S02]  /*1a20*/  VIADD R6, R6, 0x80 ;  /* 0x0000008006067836 */ /* 0x000fe40000000000 */
[----:B0-----:R-:W-:-:S05]  /*1a30*/  IMAD.WIDE.U32 R2, R13, 0x2, R2 ;  /* 0x000000020d027825 */ /* 0x001fca00078e0002 */
[----:B------:R1:W-:Y:S02]  /*1a40*/  STG.E.U16 desc[UR4][R2.64], R11 ;  /* 0x0000000b02007986 */ /* 0x0003e4000c101504 */
.L_x_11965:
[----:B------:R-:W-:-:S13]  /*1a50*/  ISETP.GE.U32.AND P0, PT, R6, R7, PT ;  /* 0x000000070600720c */ /* 0x000fda0003f06070 */
[----:B------:R-:W-:Y:S05]  /*1a60*/  @P0 BRA `(.L_x_11967) ;  /* 0x0000000000300947 */ /* 0x000fea0003800000 */
[----:B01----:R-:W0:Y:S01]  /*1a70*/  LDC.64 R2, c[0x0][0x390] ;  /* 0x0000e400ff027b82 */ /* 0x003e220000000a00 */
[----:B------:R-:W-:Y:S02]  /*1a80*/  IMAD.IADD R11, R9, 0x1, R6 ;  /* 0x00000001090b7824 */ /* 0x000fe400078e0206 */
[----:B------:R-:W-:Y:S02]  /*1a90*/  VIADD R6, R6, 0x80 ;  /* 0x0000008006067836 */ /* 0x000fe40000000000 */
[----:B0-----:R-:W-:-:S05]  /*1aa0*/  IMAD.WIDE.U32 R2, R11, 0x2, R2 ;  /* 0x000000020b027825 */ /* 0x001fca00078e0002 */
[----:B--2---:R0:W-:Y:S02]  /*1ab0*/  STG.E.U16 desc[UR4][R2.64], R20 ;  /* 0x0000001402007986 */ /* 0x0041e4000c101504 */
.L_x_11966:
[----:B------:R-:W-:-:S13]  /*1ac0*/  ISETP.GE.U32.AND P0, PT, R6, R7, PT ;  /* 0x000000070600720c */ /* 0x000fda0003f06070 */
[----:B------:R-:W-:Y:S05]  /*1ad0*/  @P0 BRA `(.L_x_11968) ;  /* 0x0000000000340947 */ /* 0x000fea0003800000 */
[----:B01----:R-:W0:Y:S01]  /*1ae0*/  LDC.64 R2, c[0x0][0x390] ;  /* 0x0000e400ff027b82 */ /* 0x003e220000000a00 */
[----:B------:R-:W-:Y:S01]  /*1af0*/  IMAD.IADD R11, R9, 0x1, R6 ;  /* 0x00000001090b7824 */ /* 0x000fe200078e0206 */
[----:B------:R-:W-:-:S03]  /*1b00*/  IADD3 R6, PT, PT, R6, 0x80, RZ ;  /* 0x0000008006067810 */ /* 0x000fc60007ffe0ff */
[----:B0-----:R-:W-:-:S05]  /*1b10*/  IMAD.WIDE.U32 R2, R11, 0x2, R2 ;  /* 0x000000020b027825 */ /* 0x001fca00078e0002 */
[----:B--2---:R0:W-:Y:S02]  /*1b20*/  STG.E.U16 desc[UR4][R2.64], R21 ;  /* 0x0000001502007986 */ /* 0x0041e4000c101504 */
.L_x_11967:
        /* <DEDUP_REMOVED lines=8> */
.L_x_11968:
[----:B------:R-:W-:Y:S05]  /*1bb0*/  BSYNC.RELIABLE B1 ;  /* 0x0000000000017941 */ /* 0x000fea0003800100 */
.L_x_11963:
[----:B------:R-:W-:-:S13]  /*1bc0*/  ISETP.GE.U32.AND P0, PT, R6, R7, PT ;  /* 0x000000070600720c */ /* 0x000fda0003f06070 */
[----:B01----:R-:W0:Y:S01]  /*1bd0*/  @!P0 LDC.64 R2, c[0x0][0x390] ;  /* 0x0000e400ff028b82 */ /* 0x003e220000000a00 */
[----:B------:R-:W-:Y:S02]  /*1be0*/  @!P0 IMAD.IADD R11, R9, 0x1, R6 ;  /* 0x00000001090b8824 */ /* 0x000fe400078e0206 */
[----:B------:R-:W-:Y:S02]  /*1bf0*/  @!P0 VIADD R6, R6, 0x80 ;  /* 0x0000008006068836 */ /* 0x000fe40000000000 */
[----:B0-----:R-:W-:-:S05]  /*1c00*/  @!P0 IMAD.WIDE.U32 R2, R11, 0x2, R2 ;  /* 0x000000020b028825 */ /* 0x001fca00078e0002 */
[----:B--2---:R0:W-:Y:S02]  /*1c10*/  @!P0 STG.E.U16 desc[UR4][R2.64], R5 ;  /* 0x0000000502008986 */ /* 0x0041e4000c101504 */
.L_x_11969:
[----:B------:R-:W-:Y:S05]  /*1c20*/  BSYNC.RECONVERGENT B0 ;  /* 0x0000000000007941 */ /* 0x000fea0003800200 */
.L_x_11962:
        /* <DEDUP_REMOVED lines=8> */
.L_x_11929:
[----:B------:R-:W0:Y:S01]  /*1cb0*/  S2R R0, SR_TID.X ;  /* 0x0000000000007919 */ /* 0x000e220000002100 */
[----:B------:R-:W1:Y:S02]  /*1cc0*/  LDC.64 R2, c[0x0][0x398] ;  /* 0x0000e600ff027b82 */ /* 0x000e640000000a00 */
[----:B-1----:R-:W-:-:S04]  /*1cd0*/  IMAD.WIDE.U32 R2, R9, 0x2, R2 ;  /* 0x0000000209027825 */ /* 0x002fc800078e0002 */
[----:B0-----:R-:W-:-:S05]  /*1ce0*/  IMAD.WIDE.U32 R6, R0, 0x8, R2 ;  /* 0x0000000800067825 */ /* 0x001fca00078e0002 */
[----:B------:R-:W2:Y:S04]  /*1cf0*/  LDG.E.64 R2, desc[UR4][R6.64] ;  /* 0x0000000406027981 */ /* 0x000ea8000c1e1b00 */
[----:B------:R0:W5:Y:S01]  /*1d00*/  LDG.E.64 R4, desc[UR4][R6.64+0x400] ;  /* 0x0004000406047981 */ /* 0x000162000c1e1b00 */
[----:B------:R-:W-:Y:S01]  /*1d10*/  BSSY.RECONVERGENT B1, `(.L_x_11970) ;  /* 0x0000024000017945 */ /* 0x000fe20003800200 */
        /* <DEDUP_REMOVED lines=34> */
[----:B-----5:R-:W-:Y:S05]  /*1f40*/  CALL.REL.NOINC `($__internal_29_$__cuda_sm20_dblrcp_rn_slowpath_v3) ;  /* 0x0000001000b87944 */ /* 0x020fea0003c00000 */
.L_x_11971:
[----:B------:R-:W-:Y:S05]  /*1f50*/  BSYNC.RECONVERGENT B1 ;  /* 0x0000000000017941 */ /* 0x000fea0003800200 */
.L_x_11970:
        /* <DEDUP_REMOVED lines=40> */
[----:B-----5:R-:W-:Y:S05]  /*21e0*/  CALL.REL.NOINC `($__internal_29_$__cuda_sm20_dblrcp_rn_slowpath_v3) ;  /* 0x0000001000107944 */ /* 0x020fea0003c00000 */
.L_x_11973:
[----:B------:R-:W-:Y:S05]  /*21f0*/  BSYNC.RECONVERGENT B1 ;  /* 0x0000000000017941 */ /* 0x000fea0003800200 */
.L_x_11972:
        /* <DEDUP_REMOVED lines=39> */
[----:B-----5:R-:W-:Y:S05]  /*2470*/  CALL.REL.NOINC `($__internal_29_$__cuda_sm20_dblrcp_rn_slowpath_v3) ;  /* 0x0000000c006c7944 */ /* 0x020fea0003c00000 */
.L_x_11975:
[----:B------:R-:W-:Y:S05]  /*2480*/  BSYNC.RECONVERGENT B1 ;  /* 0x0000000000017941 */ /* 0x000fea0003800200 */
.L_x_11974:
        /* <DEDUP_REMOVED lines=40> */
.L_x_11977:
[----:B------:R-:W-:Y:S05]  /*2710*/  BSYNC.RECONVERGENT B1 ;  /* 0x0000000000017941 */ /* 0x000fea0003800200 */
.L_x_11976:
        /* <DEDUP_REMOVED lines=39> */
[----:B------:R-:W-:Y:S05]  /*2990*/  CALL.REL.NOINC `($__internal_29_$__cuda_sm20_dblrcp_rn_slowpath_v3) ;  /* 0x0000000800247944 */ /* 0x000fea0003c00000 */
.L_x_11979:
[----:B------:R-:W-:Y:S05]  /*29a0*/  BSYNC.RECONVERGENT B1 ;  /* 0x0000000000017941 */ /* 0x000fea0003800200 */
.L_x_11978:
        /* <DEDUP_REMOVED lines=40> */
[----:B------:R-:W-:Y:S05]  /*2c30*/  CALL.REL.NOINC `($__internal_29_$__cuda_sm20_dblrcp_rn_slowpath_v3) ;  /* 0x00000004007c7944 */ /* 0x000fea0003c00000 */
.L_x_11981:
[----:B------:R-:W-:Y:S05]  /*2c40*/  BSYNC.RECONVERGENT B1 ;  /* 0x0000000000017941 */ /* 0x000fea0003800200 */
.L_x_11980:
        /* <DEDUP_REMOVED lines=40> */
.L_x_11983:
[----:B------:R-:W-:Y:S05]  /*2ed0*/  BSYNC.RECONVERGENT B1 ;  /* 0x0000000000017941 */ /* 0x000fea0003800200 */
.L_x_11982:
[----:B------:R-:W-:Y:S01]  /*2ee0*/  PRMT R12, R5, 0xbb32, RZ ;  /* 0x0000bb32050c7816 */ /* 0x000fe200000000ff */
[----:B------:R-:W-:Y:S01]  /*2ef0*/  BSSY.RECONVERGENT B1, `(.L_x_11984) ;  /* 0x0000028000017945 */ /* 0x000fe20003800200 */
[----:B------:R-:W-:Y:S03]  /*2f00*/  F2I.F64.TRUNC R5, R14 ;  /* 0x0000000e00057311 */ /* 0x000fe6000030d100 */
[----:B------:R-:W-:-:S15]  /*2f10*/  IMAD R12, R12, R12, RZ ;  /* 0x0000000c0c0c7224 */ /* 0x000fde00078e02ff */
[----:B------:R-:W-:-:S15]  /*2f20*/  NOP ;  /* 0x0000000000007918 */ /* 0x000fde0000000000 */
[----:B------:R-:W-:-:S15]  /*2f30*/  NOP ;  /* 0x0000000000007918 */ /* 0x000fde0000000000 */
[----:B------:R-:W-:-:S15]  /*2f40*/  NOP ;  /* 0x0000000000007918 */ /* 0x000fde0000000000 */
[----:B------:R-:W-:-:S01]  /*2f50*/  NOP ;  /* 0x0000000000007918 */ /* 0x000fc20000000000 */
        /* <DEDUP_REMOVED lines=33> */
.L_x_11985:
[----:B------:R-:W-:Y:S05]  /*3170*/  BSYNC.RECONVERGENT B1 ;  /* 0x0000000000017941 */ /* 0x000fea0003800200 */
.L_x_11984:
        /* <DEDUP_REMOVED lines=8> */
[----:B------:R-:W-:Y:S04]  /*3200*/  STG.E.64 desc[UR4][R8.64], R2 ;  /* 0x0000000208007986 */ /* 0x000fe8000c101b04 */
[----:B------:R-:W-:Y:S01]  /*3210*/  STG.E.64 desc[UR4][R8.64+0x400], R4 ;  /* 0x0004000408007986 */ /* 0x000fe2000c101b04 */
[----:B------:R-:W-:Y:S05]  /*3220*/  EXIT ;  /* 0x000000000000794d */ /* 0x000fea0003800000 */
        .weak           $__internal_29_$__cuda_sm20_dblrcp_rn_slowpath_v3
        .type           $__internal_29_$__cuda_sm20_dblrcp_rn_slowpath_v3,@function
        .size           $__internal_29_$__cuda_sm20_dblrcp_rn_slowpath_v3,(.L_x_60623 - $__internal_29_$__cuda_sm20_dblrcp_rn_slowpath_v3)
$__internal_29_$__cuda_sm20_dblrcp_rn_slowpath_v3:
        /* <DEDUP_REMOVED lines=56> */
.L_x_11989:
        /* <DEDUP_REMOVED lines=33> */
.L_x_11987:
[----:B------:R-:W-:Y:S01]  /*37c0*/  LOP3.LUT R15, R13, 0x80000, RZ, 0xfc, !PT ;  /* 0x000800000d0f7812 */ /* 0x000fe200078efcff */
[----:B------:R-:W-:-:S07]  /*37d0*/  IMAD.MOV.U32 R14, RZ, RZ, R12 ;  /* 0x000000ffff0e7224 */ /* 0x000fce00078e000c */
.L_x_11988:
[----:B------:R-:W-:Y:S05]  /*37e0*/  BSYNC.RECONVERGENT B0 ;  /* 0x0000000000007941 */ /* 0x000fea0003800200 */
.L_x_11986:
[----:B------:R-:W-:Y:S02]  /*37f0*/  IMAD.MOV.U32 R12, RZ, RZ, R8 ;  /* 0x000000ffff0c7224 */ /* 0x000fe400078e0008 */
[----:B------:R-:W-:-:S04]  /*3800*/  IMAD.MOV.U32 R13, RZ, RZ, 0x0 ;  /* 0x00000000ff0d7424 */ /* 0x000fc800078e00ff */
[----:B------:R-:W-:Y:S05]  /*3810*/  RET.REL.NODEC R12 `(_ZN2at6native29vectorized_elementwise_kernelILi4EZNS0_50_GLOBAL__N__2680c7bb_12_PowKernel_cu_7dd49032_317029pow_tensor_scalar_kernel_implIssEEvRNS_18TensorIteratorBaseET0_EUlsE1_St5arrayIPcLm2EEEEviS6_T1_) ;  /* 0xffffffc40cf87950 */ /* 0x000fea0003c3ffff */
.L_x_11990:
        /* <DEDUP_REMOVED lines=14> */
.L_x_60623:


//--------------------- .text._ZN2at6native29vectorized_elementwise_kernelILi8EZNS0_50_GLOBAL__N__2680c7bb_12_PowKernel_cu_7dd49032_317029pow_tensor_scalar_kernel_implIssEEvRNS_18TensorIteratorBaseET0_EUlsE1_St5arrayIPcLm2EEEEviS6_T1_ --------------------------
	.section	.text._ZN2at6native29vectorized_elementwise_kernelILi8EZNS0_50_GLOBAL__N__2680c7bb_12_PowKernel_cu_7dd49032_317029pow_tensor_scalar_kernel_implIssEEvRNS_18TensorIteratorBaseET0_EUlsE1_St5arrayIPcLm2EEEEviS6_T1_,"ax",@progbits
	.align	128
        .global         _ZN2at6native29vectorized_elementwise_kernelILi8EZNS0_50_GLOBAL__N__2680c7bb_12_PowKernel_cu_7dd49032_317029pow_tensor_scalar_kernel_implIssEEvRNS_18TensorIteratorBaseET0_EUlsE1_St5arrayIPcLm2EEEEviS6_T1_
        .type           _ZN2at6native29vectorized_elementwise_kernelILi8EZNS0_50_GLOBAL__N__2680c7bb_12_PowKernel_cu_7dd49032_317029pow_tensor_scalar_kernel_implIssEEvRNS_18TensorIteratorBaseET0_EUlsE1_St5arrayIPcLm2EEEEviS6_T1_,@function
        .size           _ZN2at6native29vectorized_elementwise_kernelILi8EZNS0_50_GLOBAL__N__2680c7bb_12_PowKernel_cu_7dd49032_317029pow_tensor_scalar_kernel_implIssEEvRNS_18TensorIteratorBaseET0_EUlsE1_St5arrayIPcLm2EEEEviS6_T1_,(.L_x_60827 - _ZN2at6native29vectorized_elementwise_kernelILi8EZNS0_50_GLOBAL__N__2680c7bb_12_PowKernel_cu_7dd49032_317029pow_tensor_scalar_kernel_implIssEEvRNS_18TensorIteratorBaseET0_EUlsE1_St5arrayIPcLm2EEEEviS6_T1_)
        .other          _ZN2at6native29vectorized_elementwise_kernelILi8EZNS0_50_GLOBAL__N__2680c7bb_12_PowKernel_cu_7dd49032_317029pow_tensor_scalar_kernel_implIssEEvRNS_18TensorIteratorBaseET0_EUlsE1_St5arrayIPcLm2EEEEviS6_T1_,@"STO_CUDA_ENTRY STV_DEFAULT"
_ZN2at6native29vectorized_elementwise_kernelILi8EZNS0_50_GLOBAL__N__2680c7bb_12_PowKernel_cu_7dd49032_317029pow_tensor_scalar_kernel_implIssEEvRNS_18TensorIteratorBaseET0_EUlsE1_St5arrayIPcLm2EEEEviS6_T1_:
.text._ZN2at6native29vectorized_elementwise_kernelILi8EZNS0_50_GLOBAL__N__2680c7bb_12_PowKernel_cu_7dd49032_317029pow_tensor_scalar_kernel_implIssEEvRNS_18TensorIteratorBaseET0_EUlsE1_St5arrayIPcLm2EEEEviS6_T1_:
[----:B------:R-:W-:Y:S01]  /*0000*/  LDC R1, c[0x0][0x37c] ;  /* 0x0000df00ff017b82 */ /* 0x000fe20000000800 */
[----:B------:R-:W-:Y:S05]  /*0010*/  EXIT ;  /* 0x000000000000794d */ /* 0x000fea0003800000 */
.L_x_11991:
        /* <DEDUP_REMOVED lines=14> */
.L_x_60827:


//--------------------- .text._ZN2at6native18elementwise_kernelILi128ELi4EZNS0_15gpu_kernel_implIZNS0_50_GLOBAL__N__2680c7bb_12_PowKernel_cu_7dd49032_317029pow_tensor_scalar_kernel_implIssEEvRNS_18TensorIteratorBaseET0_EUlsE0_EEvS6_RKT_EUliE_EEviT1_ --------------------------
	.section	.text._ZN2at6native18elementwise_kernelILi128ELi4EZNS0_15gpu_kernel_implIZNS0_50_GLOBAL__N__2680c7bb_12_PowKernel_cu_7dd49032_317029pow_tensor_scalar_kernel_implIssEEvRNS_18TensorIteratorBaseET0_EUlsE0_EEvS6_RKT_EUliE_EEviT1_,"ax",@progbits
	.align	128
        .global         _ZN2at6native18elementwise_kernelILi128ELi4EZNS0_15gpu_kernel_implIZNS0_50_GLOBAL__N__2680c7bb_12_PowKernel_cu_7dd49032_317029pow_tensor_scalar_kernel_implIssEEvRNS_18TensorIteratorBaseET0_EUlsE0_EEvS6_RKT_EUliE_EEviT1_
        .type           _ZN2at6native18elementwise_kernelILi128ELi4EZNS0_15gpu_kernel_implIZNS0_50_GLOBAL__N__2680c7bb_12_PowKernel_cu_7dd49032_317029pow_tensor_scalar_kernel_implIssEEvRNS_18TensorIteratorBaseET0_EUlsE0_EEvS6_RKT_EUliE_EEviT1_,@function
        .size           _ZN2at6native18elementwise_kernelILi128ELi4EZNS0_15gpu_kernel_implIZNS0_50_GLOBAL__N__2680c7bb_12_PowKernel_cu_7dd49032_317029pow_tensor_scalar_kernel_implIssEEvRNS_18TensorIteratorBaseET0_EUlsE0_EEvS6_RKT_EUliE_EEviT1_,(.L_x_60828 - _ZN2at6native18elementwise_kernelILi128ELi4EZNS0_15gpu_kernel_implIZNS0_50_GLOBAL__N__2680c7bb_12_PowKernel_cu_7dd49032_317029pow_tensor_scalar_kernel_implIssEEvRNS_18TensorIteratorBaseET0_EUlsE0_EEvS6_RKT_EUliE_EEviT1_)
        .other          _ZN2at6native18elementwise_kernelILi128ELi4EZNS0_15gpu_kernel_implIZNS0_50_GLOBAL__N__2680c7bb_12_PowKernel_cu_7dd49032_317029pow_tensor_scalar_kernel_implIssEEvRNS_18TensorIteratorBaseET0_EUlsE0_EEvS6_RKT_EUliE_EEviT1_,@"STO_CUDA_ENTRY STV_DEFAULT"
_ZN2at6native18elementwise_kernelILi128ELi4EZNS0_15gpu_kernel_implIZNS0_50_GLOBAL__N__2680c7bb_12_PowKernel_cu_7dd49032_317029pow_tensor_scalar_kernel_implIssEEvRNS_18TensorIteratorBaseET0_EUlsE0_EEvS6_RKT_EUliE_EEviT1_:
.text._ZN2at6native18elementwise_kernelILi128ELi4EZNS0_15gpu_kernel_implIZNS0_50_GLOBAL__N__2680c7bb_12_PowKernel_cu_7dd49032_317029pow_tensor_scalar_kernel_implIssEEvRNS_18TensorIteratorBaseET0_EUlsE0_EEvS6_RKT_EUliE_EEviT1_:
        /* <DEDUP_REMOVED lines=319> */
.L_x_11994:
        /* <DEDUP_REMOVED lines=16> */
.L_x_11998:
[----:B------:R0:W5:Y:S01]  /*14f0*/  LDG.E.U8 R0, desc[UR36][R2.64] ;  /* 0x0000002402007981 */ /* 0x000162000c1e1100 */
[----:B------:R-:W-:Y:S05]  /*1500*/  BRA `(.L_x_12000) ;  /* 0x0000000c004c7947 */ /* 0x000fea0003800000 */
.L_x_11997:
        /* <DEDUP_REMOVED lines=8> */
.L_x_12002:
[----:B------:R0:W5:Y:S01]  /*1590*/  LDG.E.U16 R0, desc[UR36][R2.64] ;  /* 0x0000002402007981 */ /* 0x000162000c1e1500 */
[----:B------:R-:W-:Y:S05]  /*15a0*/  BRA `(.L_x_12000) ;  /* 0x0000000c00247947 */ /* 0x000fea0003800000 */
.L_x_12001:
[----:B------:R0:W5:Y:S01]  /*15b0*/  LDG.E.U16 R0, desc[UR36][R2.64] ;  /* 0x0000002402007981 */ /* 0x000162000c1e1500 */
[----:B------:R-:W-:Y:S05]  /*15c0*/  BRA `(.L_x_12000) ;  /* 0x0000000c001c7947 */ /* 0x000fea0003800000 */
.L_x_11996:
        /* <DEDUP_REMOVED lines=9> */
.L_x_12004:
[----:B------:R-:W2:Y:S02]  /*1660*/  LDG.E.U16 R4, desc[UR36][R2.64] ;  /* 0x0000002402047981 */ /* 0x000ea4000c1e1500 */
[----:B--2---:R-:W-:-:S06]  /*1670*/  HADD2.F32 R4, -RZ, R4.H0_H0 ;  /* 0x20000004ff047230 */ /* 0x004fcc0000004100 */
[----:B------:R-:W0:Y:S02]  /*1680*/  F2I.FTZ.TRUNC.NTZ R4, R4 ;  /* 0x0000000400047305 */ /* 0x000e24000021f100 */
[----:B0-----:R-:W-:Y:S01]  /*1690*/  PRMT R0, R4, 0x7610, R0 ;  /* 0x0000761004007816 */ /* 0x001fe20000000000 */
[----:B------:R-:W-:Y:S06]  /*16a0*/  BRA `(.L_x_12000) ;  /* 0x0000000800e47947 */ /* 0x000fec0003800000 */
.L_x_12003:
        /* <DEDUP_REMOVED lines=9> */
.L_x_12006:
[----:B------:R-:W2:Y:S02]  /*1740*/  LDG.E.U16 R2, desc[UR36][R2.64] ;  /* 0x0000002402027981 */ /* 0x000ea4000c1e1500 */
[----:B--2---:R-:W-:-:S06]  /*1750*/  HADD2.F32 R4, -RZ, R2.H0_H0 ;  /* 0x20000002ff047230 */ /* 0x004fcc0000004100 */
[----:B------:R-:W0:Y:S02]  /*1760*/  F2I.FTZ.TRUNC.NTZ R4, R4 ;  /* 0x0000000400047305 */ /* 0x000e24000021f100 */
[----:B0-----:R-:W-:Y:S01]  /*1770*/  PRMT R0, R4, 0x7610, R0 ;  /* 0x0000761004007816 */ /* 0x001fe20000000000 */
[----:B------:R-:W-:Y:S06]  /*1780*/  BRA `(.L_x_12000) ;  /* 0x0000000800ac7947 */ /* 0x000fec0003800000 */
.L_x_12005:
[----:B------:R-:W2:Y:S02]  /*1790*/  LDG.E.64 R2, desc[UR36][R2.64] ;  /* 0x0000002402027981 */ /* 0x000ea4000c1e1b00 */
[----:B--2---:R0:W1:Y:S02]  /*17a0*/  F2I.F64.TRUNC R0, R2 ;  /* 0x0000000200007311 */ /* 0x004064000030d100 */
[----:B01----:R-:W-:Y:S05]  /*17b0*/  BRA `(.L_x_12000) ;  /* 0x0000000800a07947 */ /* 0x003fea0003800000 */
.L_x_11995:
        /* <DEDUP_REMOVED lines=12> */
.L_x_12009:
[----:B------:R-:W2:Y:S02]  /*1880*/  LDG.E.64 R2, desc[UR36][R2.64] ;  /* 0x0000002402027981 */ /* 0x000ea4000c1e1b00 */
[----:B--2---:R3:W4:Y:S02]  /*1890*/  F2I.F64.TRUNC R0, R2 ;  /* 0x0000000200007311 */ /* 0x004724000030d100 */
[----:B---34-:R-:W-:Y:S05]  /*18a0*/  BRA `(.L_x_12000) ;  /* 0x0000000800647947 */ /* 0x018fea0003800000 */
.L_x_12008:
        /* <DEDUP_REMOVED lines=27> */
.L_x_12011:
        /* <DEDUP_REMOVED lines=14> */
.L_x_12010:
[----:B------:R-:W2:Y:S02]  /*1b40*/  LDG.E.U16 R4, desc[UR36][R2.64] ;  /* 0x0000002402047981 */ /* 0x000ea4000c1e1500 */
[----:B--2---:R-:W-:-:S06]  /*1b50*/  IMAD.U32 R4, R4, 0x10000, RZ ;  /* 0x0001000004047824 */ /* 0x004fcc00078e00ff */
[----:B------:R-:W0:Y:S02]  /*1b60*/  F2I.FTZ.TRUNC.NTZ R4, R4 ;  /* 0x0000000400047305 */ /* 0x000e24000021f100 */
[----:B0-----:R-:W-:Y:S01]  /*1b70*/  PRMT R0, R4, 0x7610, R0 ;  /* 0x0000761004007816 */ /* 0x001fe20000000000 */
[----:B------:R-:W-:Y:S06]  /*1b80*/  BRA `(.L_x_12000) ;  /* 0x0000000400ac7947 */ /* 0x000fec0003800000 */
.L_x_12007:
        /* <DEDUP_REMOVED lines=10> */
.L_x_12014:
        /* <DEDUP_REMOVED lines=21> */
.L_x_12018:
[----:B------:R-:W-:Y:S05]  /*1d80*/  BSYNC.RECONVERGENT B1 ;  /* 0x0000000000017941 */ /* 0x000fea0003800200 */
.L_x_12017:
[----:B------:R-:W-:Y:S02]  /*1d90*/  SHF.L.U32 R0, R0, 0x14, RZ ;  /* 0x0000001400007819 */ /* 0x000fe400000006ff */
[----:B------:R-:W-:-:S04]  /*1da0*/  LEA R2, R2, 0x3b800000, 0x17 ;  /* 0x3b80000002027811 */ /* 0x000fc800078eb8ff */
[----:B------:R-:W-:-:S07]  /*1db0*/  LOP3.LUT R4, R2, R0, R7, 0xfe, !PT ;  /* 0x0000000002047212 */ /* 0x000fce00078efe07 */
.L_x_12016:
[----:B------:R-:W-:Y:S05]  /*1dc0*/  BSYNC.RECONVERGENT B0 ;  /* 0x0000000000007941 */ /* 0x000fea0003800200 */
.L_x_12015:
[----:B------:R-:W0:Y:S02]  /*1dd0*/  F2I.FTZ.TRUNC.NTZ R4, R4 ;  /* 0x0000000400047305 */ /* 0x000e24000021f100 */
[----:B0-----:R-:W-:Y:S01]  /*1de0*/  PRMT R0, R4, 0x7610, R0 ;  /* 0x0000761004007816 */ /* 0x001fe20000000000 */
[----:B------:R-:W-:Y:S06]  /*1df0*/  BRA `(.L_x_12000) ;  /* 0x0000000400107947 */ /* 0x000fec0003800000 */
.L_x_12013:
        /* <DEDUP_REMOVED lines=21> */
.L_x_12022:
[----:B------:R-:W-:Y:S05]  /*1f50*/  BSYNC.RECONVERGENT B1 ;  /* 0x0000000000017941 */ /* 0x000fea0003800200 */
.L_x_12021:
[----:B------:R-:W-:Y:S01]  /*1f60*/  IMAD.SHL.U32 R0, R0, 0x200000, RZ ;  /* 0x0020000000007824 */ /* 0x000fe200078e00ff */
[----:B------:R-:W-:-:S04]  /*1f70*/  LEA R2, R2, 0x37800000, 0x17 ;  /* 0x3780000002027811 */ /* 0x000fc800078eb8ff */
[----:B------:R-:W-:-:S07]  /*1f80*/  LOP3.LUT R4, R2, R0, R7, 0xfe, !PT ;  /* 0x0000000002047212 */ /* 0x000fce00078efe07 */
.L_x_12020:
[----:B------:R-:W-:Y:S05]  /*1f90*/  BSYNC.RECONVERGENT B0 ;  /* 0x0000000000007941 */ /* 0x000fea0003800200 */
.L_x_12019:
[----:B------:R-:W0:Y:S02]  /*1fa0*/  F2I.FTZ.TRUNC.NTZ R4, R4 ;  /* 0x0000000400047305 */ /* 0x000e24000021f100 */
[----:B0-----:R-:W-:Y:S01]  /*1fb0*/  PRMT R0, R4, 0x7610, R0 ;  /* 0x0000761004007816 */ /* 0x001fe20000000000 */
[----:B------:R-:W-:Y:S06]  /*1fc0*/  BRA `(.L_x_12000) ;  /* 0x00000000009c7947 */ /* 0x000fec0003800000 */
.L_x_12012:
[----:B------:R-:W-:-:S09]  /*1fd0*/  UISETP.NE.AND UP0, UPT, UR4, 0x1c, UPT ;  /* 0x0000001c0400788c */ /* 0x000fd2000bf05270 */
[----:B------:R-:W-:Y:S05]  /*1fe0*/  BRA.U !UP0, `(.L_x_12023) ;  /* 0x0000000108907547 */ /* 0x000fea000b800000 */
[----:B------:R-:W-:-:S09]  /*1ff0*/  UISETP.NE.AND UP0, UPT, UR4, 0x1d, UPT ;  /* 0x0000001d0400788c */ /* 0x000fd2000bf05270 */
[----:B------:R-:W-:Y:S05]  /*2000*/  BRA.U !UP0, `(.L_x_12024) ;  /* 0x0000000108807547 */ /* 0x000fea000b800000 */
[----:B------:R-:W-:-:S09]  /*2010*/  UISETP.NE.AND UP0, UPT, UR4, 0x2c, UPT ;  /* 0x0000002c0400788c */ /* 0x000fd2000bf05270 */
[----:B------:R-:W-:Y:S05]  /*2020*/  BRA.U !UP0, `(.L_x_12025) ;  /* 0x0000000108487547 */ /* 0x000fea000b800000 */
.L_x_11999:
        /* <DEDUP_REMOVED lines=16> */
.L_x_12026:
[----:B------:R-:W-:Y:S01]  /*2130*/  PRMT R0, RZ, 0x7610, R0 ;  /* 0x00007610ff007816 */ /* 0x000fe20000000000 */
[----:B------:R-:W-:Y:S06]  /*2140*/  BRA `(.L_x_12000) ;  /* 0x00000000003c7947 */ /* 0x000fec0003800000 */
.L_x_12025:
        /* <DEDUP_REMOVED lines=8> */
.L_x_12028:
[----:B------:R-:W-:Y:S05]  /*21d0*/  BSYNC.RECONVERGENT B0 ;  /* 0x0000000000007941 */ /* 0x000fea0003800200 */
.L_x_12027:
[----:B------:R-:W0:Y:S02]  /*21e0*/  F2I.FTZ.TRUNC.NTZ R4, R4 ;  /* 0x0000000400047305 */ /* 0x000e24000021f100 */
[----:B0-----:R-:W-:Y:S01]  /*21f0*/  PRMT R0, R4, 0x7610, R0 ;  /* 0x0000761004007816 */ /* 0x001fe20000000000 */
[----:B------:R-:W-:Y:S06]  /*2200*/  BRA `(.L_x_12000) ;  /* 0x00000000000c7947 */ /* 0x000fec0003800000 */
.L_x_12024:
[----:B------:R2:W5:Y:S01]  /*2210*/  LDG.E.U16 R0, desc[UR36][R2.64] ;  /* 0x0000002402007981 */ /* 0x000562000c1e1500 */
[----:B------:R-:W-:Y:S05]  /*2220*/  BRA `(.L_x_12000) ;  /* 0x0000000000047947 */ /* 0x000fea0003800000 */
.L_x_12023:
[----:B------:R1:W5:Y:S02]  /*2230*/  LDG.E.U16 R0, desc[UR36][R2.64] ;  /* 0x0000002402007981 */ /* 0x000364000c1e1500 */
.L_x_12000:
[----:B------:R-:W0:Y:S01]  /*2240*/  LDCU.64 UR6, c[0x0][0x580] ;  /* 0x0000b000ff0677ac */ /* 0x000e220008000a00 */
[----:B-1--45:R-:W-:Y:S01]  /*2250*/  PRMT R4, R0, 0x9910, RZ ;  /* 0x0000991000047816 */ /* 0x032fe200000000ff */
[----:B------:R-:W-:-:S04]  /*2260*/  UPRMT UR4, UR41, 0x9910, URZ ;  /* 0x0000991029047896 */ /* 0x000fc800080000ff */
[----:B------:R-:W-:Y:S01]  /*2270*/  IMAD R0, R4, R4, RZ ;  /* 0x0000000404007224 */ /* 0x000fe200078e02ff */
[----:B------:R-:W-:-:S04]  /*2280*/  UISETP.GT.AND UP0, UPT, UR4, 0x9, UPT ;  /* 0x000000090400788c */ /* 0x000fc8000bf04270 */
[----:B------:R-:W-:-:S05]  /*2290*/  PRMT R5, R0, 0x9910, RZ ;  /* 0x0000991000057816 */ /* 0x000fca00000000ff */
[----:B------:R-:W-:Y:S01]  /*22a0*/  IMAD R9, R4, R5, RZ ;  /* 0x0000000504097224 */ /* 0x000fe200078e02ff */
[----:B0-23--:R-:W-:-:S05]  /*22b0*/  IADD3 R2, P0, PT, R16, UR6, RZ ;  /* 0x0000000610027c10 */ /* 0x00dfca000ff1e0ff */
        /* <DEDUP_REMOVED lines=12> */
.L_x_12032:
[----:B------:R3:W-:Y:S01]  /*2380*/  STG.E.U8 desc[UR36][R2.64], R9 ;  /* 0x0000000902007986 */ /* 0x0007e2000c101124 */
[----:B------:R-:W-:Y:S05]  /*2390*/  BRA `(.L_x_12034) ;  /* 0x0000000c00507947 */ /* 0x000fea0003800000 */
.L_x_12031:
        /* <DEDUP_REMOVED lines=10> */
.L_x_12036:
[----:B------:R-:W-:-:S05]  /*2440*/  PRMT R5, R9, 0x9910, RZ ;  /* 0x0000991009057816 */ /* 0x000fca00000000ff */
[----:B------:R1:W-:Y:S01]  /*2450*/  STG.E desc[UR36][R2.64], R5 ;  /* 0x0000000502007986 */ /* 0x0003e2000c101924 */
[----:B------:R-:W-:Y:S05]  /*2460*/  BRA `(.L_x_12034) ;  /* 0x0000000c001c7947 */ /* 0x000fea0003800000 */
.L_x_12035:
[----:B------:R2:W-:Y:S01]  /*2470*/  STG.E.U16 desc[UR36][R2.64], R9 ;  /* 0x0000000902007986 */ /* 0x0005e2000c101524 */
[----:B------:R-:W-:Y:S05]  /*2480*/  BRA `(.L_x_12034) ;  /* 0x0000000c00147947 */ /* 0x000fea0003800000 */
.L_x_12030:
        /* <DEDUP_REMOVED lines=9> */
.L_x_12038:
[----:B------:R-:W0:Y:S02]  /*2520*/  I2F.S16 R0, R9 ;  /* 0x0000000900007306 */ /* 0x000e240000101400 */
[----:B0-----:R-:W-:-:S05]  /*2530*/  F2FP.F16.F32.PACK_AB R0, RZ, R0 ;  /* 0x00000000ff00723e */ /* 0x001fca00000000ff */
[----:B------:R0:W-:Y:S01]  /*2540*/  STG.E.U16 desc[UR36][R2.64], R0 ;  /* 0x0000000002007986 */ /* 0x0001e2000c101524 */
[----:B------:R-:W-:Y:S05]  /*2550*/  BRA `(.L_x_12034) ;  /* 0x0000000800e07947 */ /* 0x000fea0003800000 */
.L_x_12037:
        /* <DEDUP_REMOVED lines=10> */
.L_x_12040:
[----:B------:R-:W0:Y:S02]  /*2600*/  I2F.S16 R9, R9 ;  /* 0x0000000900097306 */ /* 0x000e240000101400 */
[----:B0-----:R-:W-:-:S04]  /*2610*/  F2FP.F16.F32.PACK_AB R5, RZ, R9 ;  /* 0x00000009ff05723e */ /* 0x001fc800000000ff */
[----:B------:R-:W-:-:S05]  /*2620*/  PRMT R5, R5, 0x5410, RZ ;  /* 0x0000541005057816 */ /* 0x000fca00000000ff */
[----:B------:R0:W-:Y:S01]  /*2630*/  STG.E desc[UR36][R2.64], R5 ;  /* 0x0000000502007986 */ /* 0x0001e2000c101924 */
[----:B------:R-:W-:Y:S05]  /*2640*/  BRA `(.L_x_12034) ;  /* 0x0000000800a47947 */ /* 0x000fea0003800000 */
.L_x_12039:
[----:B------:R-:W0:Y:S02]  /*2650*/  I2F.F64.S16 R4, R9 ;  /* 0x0000000900047312 */ /* 0x000e240000101c00 */
[----:B0-----:R0:W-:Y:S01]  /*2660*/  STG.E.64 desc[UR36][R2.64], R4 ;  /* 0x0000000402007986 */ /* 0x0011e2000c101b24 */
[----:B------:R-:W-:Y:S05]  /*2670*/  BRA `(.L_x_12034) ;  /* 0x0000000800987947 */ /* 0x000fea0003800000 */
.L_x_12029:
        /* <DEDUP_REMOVED lines=13> */
.L_x_12043:
[----:B------:R-:W-:Y:S01]  /*2750*/  CS2R R6, SRZ ;  /* 0x0000000000067805 */ /* 0x000fe2000001ff00 */
[----:B------:R-:W0:Y:S04]  /*2760*/  I2F.F64.S16 R4, R9 ;  /* 0x0000000900047312 */ /* 0x000e280000101c00 */
[----:B0-----:R0:W-:Y:S01]  /*2770*/  STG.E.128 desc[UR36][R2.64], R4 ;  /* 0x0000000402007986 */ /* 0x0011e2000c101d24 */
[----:B------:R-:W-:Y:S05]  /*2780*/  BRA `(.L_x_12034) ;  /* 0x0000000800547947 */ /* 0x000fea0003800000 */
.L_x_12042:
        /* <DEDUP_REMOVED lines=8> */
[----:B------:R-:W-:Y:S01]  /*2810*/  HFMA2 R0, -RZ, RZ, 0, 7.569789886474609375e-06 ;  /* 0x0000007fff007431 */ /* 0x000fe200000001ff */
        /* <DEDUP_REMOVED lines=10> */
.L_x_12047:
[----:B------:R-:W-:Y:S05]  /*28c0*/  BSYNC.RECONVERGENT B0 ;  /* 0x0000000000007941 */ /* 0x000fea0003800200 */
.L_x_12046:
[----:B------:R-:W-:-:S05]  /*28d0*/  LOP3.LUT R5, R0, 0x80, R5, 0xf8, !PT ;  /* 0x0000008000057812 */ /* 0x000fca00078ef805 */
[----:B------:R0:W-:Y:S01]  /*28e0*/  STG.E.U8 desc[UR36][R2.64], R5 ;  /* 0x0000000502007986 */ /* 0x0001e2000c101124 */
[----:B------:R-:W-:Y:S05]  /*28f0*/  BRA `(.L_x_12034) ;  /* 0x0000000400f87947 */ /* 0x000fea0003800000 */
.L_x_12045:
        /* <DEDUP_REMOVED lines=15> */
.L_x_12049:
[----:B------:R-:W-:Y:S05]  /*29f0*/  BSYNC.RECONVERGENT B0 ;  /* 0x0000000000007941 */ /* 0x000fea0003800200 */
.L_x_12048:
[----:B------:R-:W-:-:S05]  /*2a00*/  LOP3.LUT R5, R0, 0x80, R5, 0xf8, !PT ;  /* 0x0000008000057812 */ /* 0x000fca00078ef805 */
[----:B------:R0:W-:Y:S01]  /*2a10*/  STG.E.U8 desc[UR36][R2.64], R5 ;  /* 0x0000000502007986 */ /* 0x0001e2000c101124 */
[----:B------:R-:W-:Y:S05]  /*2a20*/  BRA `(.L_x_12034) ;  /* 0x0000000400ac7947 */ /* 0x000fea0003800000 */
.L_x_12044:
[----:B------:R-:W0:Y:S02]  /*2a30*/  I2F.S16 R0, R9 ;  /* 0x0000000900007306 */ /* 0x000e240000101400 */
[----:B0-----:R-:W-:-:S05]  /*2a40*/  F2FP.BF16.F32.PACK_AB R0, RZ, R0 ;  /* 0x00000000ff00723e */ /* 0x001fca00000010ff */
[----:B------:R0:W-:Y:S01]  /*2a50*/  STG.E.U16 desc[UR36][R2.64], R0 ;  /* 0x0000000002007986 */ /* 0x0001e2000c101524 */
[----:B------:R-:W-:Y:S05]  /*2a60*/  BRA `(.L_x_12034) ;  /* 0x00000004009c7947 */ /* 0x000fea0003800000 */
.L_x_12041:
        /* <DEDUP_REMOVED lines=10> */
.L_x_12052:
        /* <DEDUP_REMOVED lines=13> */
.L_x_12055:
[----:B------:R-:W-:-:S04]  /*2be0*/  SHF.R.U32.HI R0, RZ, 0x14, R5 ;  /* 0x00000014ff007819 */ /* 0x000fc80000011605 */
[----:B------:R-:W-:-:S04]  /*2bf0*/  LOP3.LUT R0, R0, 0x1, RZ, 0xc0, !PT ;  /* 0x0000000100007812 */ /* 0x000fc800078ec0ff */
[----:B------:R-:W-:-:S04]  /*2c00*/  IADD3 R0, PT, PT, R5, 0x487ffff, R0 ;  /* 0x0487ffff05007810 */ /* 0x000fc80007ffe000 */
[----:B------:R-:W-:-:S04]  /*2c10*/  SHF.R.U32.HI R0, RZ, 0x14, R0 ;  /* 0x00000014ff007819 */ /* 0x000fc80000011600 */
[----:B------:R-:W-:-:S07]  /*2c20*/  LOP3.LUT R4, R0, 0xff, RZ, 0xc0, !PT ;  /* 0x000000ff00047812 */ /* 0x000fce00078ec0ff */
.L_x_12056:
[----:B------:R-:W-:-:S04]  /*2c30*/  SHF.R.U32.HI R5, RZ, 0x18, R5 ;  /* 0x00000018ff057819 */ /* 0x000fc80000011605 */
[----:B------:R-:W-:-:S04]  /*2c40*/  LOP3.LUT R4, R4, 0x80, R5, 0xf8, !PT ;  /* 0x0000008004047812 */ /* 0x000fc800078ef805 */
[----:B------:R-:W-:-:S07]  /*2c50*/  PRMT R0, R4, 0x7610, R0 ;  /* 0x0000761004007816 */ /* 0x000fce0000000000 */
.L_x_12054:
[----:B------:R-:W-:Y:S05]  /*2c60*/  BSYNC.RECONVERGENT B0 ;  /* 0x0000000000007941 */ /* 0x000fea0003800200 */
.L_x_12053:
[----:B------:R0:W-:Y:S01]  /*2c70*/  STG.E.U8 desc[UR36][R2.64], R0 ;  /* 0x0000000002007986 */ /* 0x0001e2000c101124 */
[----:B------:R-:W-:Y:S05]  /*2c80*/  BRA `(.L_x_12034) ;  /* 0x0000000400147947 */ /* 0x000fea0003800000 */
.L_x_12051:
        /* <DEDUP_REMOVED lines=13> */
.L_x_12059:
[----:B------:R-:W-:-:S04]  /*2d60*/  SHF.R.U32.HI R0, RZ, 0x15, R5 ;  /* 0x00000015ff007819 */ /* 0x000fc80000011605 */
[----:B------:R-:W-:-:S04]  /*2d70*/  LOP3.LUT R0, R0, 0x1, RZ, 0xc0, !PT ;  /* 0x0000000100007812 */ /* 0x000fc800078ec0ff */
[----:B------:R-:W-:-:S04]  /*2d80*/  IADD3 R0, PT, PT, R5, 0x88fffff, R0 ;  /* 0x088fffff05007810 */ /* 0x000fc80007ffe000 */
[----:B------:R-:W-:-:S04]  /*2d90*/  SHF.R.U32.HI R0, RZ, 0x15, R0 ;  /* 0x00000015ff007819 */ /* 0x000fc80000011600 */
[----:B------:R-:W-:-:S07]  /*2da0*/  LOP3.LUT R4, R0, 0xff, RZ, 0xc0, !PT ;  /* 0x000000ff00047812 */ /* 0x000fce00078ec0ff */
.L_x_12060:
[----:B------:R-:W-:-:S04]  /*2db0*/  SHF.R.U32.HI R5, RZ, 0x18, R5 ;  /* 0x00000018ff057819 */ /* 0x000fc80000011605 */
[----:B------:R-:W-:-:S04]  /*2dc0*/  LOP3.LUT R4, R4, 0x80, R5, 0xf8, !PT ;  /* 0x0000008004047812 */ /* 0x000fc800078ef805 */
[----:B------:R-:W-:-:S07]  /*2dd0*/  PRMT R0, R4, 0x7610, R0 ;  /* 0x0000761004007816 */ /* 0x000fce0000000000 */
.L_x_12058:
[----:B------:R-:W-:Y:S05]  /*2de0*/  BSYNC.RECONVERGENT B0 ;  /* 0x0000000000007941 */ /* 0x000fea0003800200 */
.L_x_12057:
[----:B------:R0:W-:Y:S01]  /*2df0*/  STG.E.U8 desc[UR36][R2.64], R0 ;  /* 0x0000000002007986 */ /* 0x0001e2000c101124 */
[----:B------:R-:W-:Y:S05]  /*2e00*/  BRA `(.L_x_12034) ;  /* 0x0000000000b47947 */ /* 0x000fea0003800000 */
.L_x_12050:
[----:B------:R-:W-:-:S09]  /*2e10*/  UISETP.NE.AND UP0, UPT, UR4, 0x1c, UPT ;  /* 0x0000001c0400788c */ /* 0x000fd2000bf05270 */
[----:B------:R-:W-:Y:S05]  /*2e20*/  BRA.U !UP0, `(.L_x_12061) ;  /* 0x0000000108a47547 */ /* 0x000fea000b800000 */
[----:B------:R-:W-:-:S09]  /*2e30*/  UISETP.NE.AND UP0, UPT, UR4, 0x1d, UPT ;  /* 0x0000001d0400788c */ /* 0x000fd2000bf05270 */
[----:B------:R-:W-:Y:S05]  /*2e40*/  BRA.U !UP0, `(.L_x_12062) ;  /* 0x00000001088c7547 */ /* 0x000fea000b800000 */
[----:B------:R-:W-:-:S09]  /*2e50*/  UISETP.NE.AND UP0, UPT, UR4, 0x2c, UPT ;  /* 0x0000002c0400788c */ /* 0x000fd2000bf05270 */
[----:B------:R-:W-:Y:S05]  /*2e60*/  BRA.U !UP0, `(.L_x_12063) ;  /* 0x0000000108447547 */ /* 0x000fea000b800000 */
.L_x_12033:
        /* <DEDUP_REMOVED lines=16> */
.L_x_12064:
[----:B------:R-:W-:Y:S05]  /*2f70*/  BRA `(.L_x_12034) ;  /* 0x0000000000587947 */ /* 0x000fea0003800000 */
.L_x_12063:
        /* <DEDUP_REMOVED lines=16> */
.L_x_12062:
[----:B------:R-:W-:-:S04]  /*3080*/  PRMT R4, R9, 0x9910, RZ ;  /* 0x0000991009047816 */ /* 0x000fc800000000ff */
[----:B------:R-:W-:-:S05]  /*3090*/  SHF.R.S32.HI R5, RZ, 0x1f, R4 ;  /* 0x0000001fff057819 */ /* 0x000fca0000011404 */
[----:B------:R0:W-:Y:S01]  /*30a0*/  STG.E.64 desc[UR36][R2.64], R4 ;  /* 0x0000000402007986 */ /* 0x0001e2000c101b24 */
[----:B------:R-:W-:Y:S05]  /*30b0*/  BRA `(.L_x_12034) ;  /* 0x0000000000087947 */ /* 0x000fea0003800000 */
.L_x_12061:
[----:B------:R-:W-:-:S05]  /*30c0*/  PRMT R5, R9, 0x9910, RZ ;  /* 0x0000991009057816 */ /* 0x000fca00000000ff */
[----:B------:R0:W-:Y:S02]  /*30d0*/  STG.E desc[UR36][R2.64], R5 ;  /* 0x0000000502007986 */ /* 0x0001e4000c101924 */
.L_x_12034:
[----:B------:R-:W-:-:S07]  /*30e0*/  VIADD R17, R17, 0x80 ;  /* 0x0000008011117836 */ /* 0x000fce0000000000 */
.L_x_11993:
[----:B------:R-:W-:Y:S05]  /*30f0*/  BSYNC.RECONVERGENT B6 ;  /* 0x0000000000067941 */ /* 0x000fea0003800200 */
.L_x_11992:
        /* <DEDUP_REMOVED lines=307> */
.L_x_12067:
        /* <DEDUP_REMOVED lines=16> */
.L_x_12071:
[----:B------:R1:W5:Y:S01]  /*4530*/  LDG.E.U8 R0, desc[UR36][R2.64] ;  /* 0x0000002402007981 */ /* 0x000362000c1e1100 */
[----:B------:R-:W-:Y:S05]  /*4540*/  BRA `(.L_x_12073) ;  /* 0x0000000c004c7947 */ /* 0x000fea0003800000 */
.L_x_12070:
        /* <DEDUP_REMOVED lines=8> */
.L_x_12075:
[----:B------:R3:W5:Y:S01]  /*45d0*/  LDG.E.U16 R0, desc[UR36][R2.64] ;  /* 0x0000002402007981 */ /* 0x000762000c1e1500 */
[----:B------:R-:W-:Y:S05]  /*45e0*/  BRA `(.L_x_12073) ;  /* 0x0000000c00247947 */ /* 0x000fea0003800000 */
.L_x_12074:
[----:B------:R2:W5:Y:S01]  /*45f0*/  LDG.E.U16 R0, desc[UR36][R2.64] ;  /* 0x0000002402007981 */ /* 0x000562000c1e1500 */
[----:B------:R-:W-:Y:S05]  /*4600*/  BRA `(.L_x_12073) ;  /* 0x0000000c001c7947 */ /* 0x000fea0003800000 */
.L_x_12069:
        /* <DEDUP_REMOVED lines=9> */
.L_x_12077:
[----:B------:R-:W2:Y:S02]  /*46a0*/  LDG.E.U16 R4, desc[UR36][R2.64] ;  /* 0x0000002402047981 */ /* 0x000ea4000c1e1500 */
[----:B--2---:R-:W-:-:S06]  /*46b0*/  HADD2.F32 R4, -RZ, R4.H0_H0 ;  /* 0x20000004ff047230 */ /* 0x004fcc0000004100 */
[----:B------:R-:W0:Y:S02]  /*46c0*/  F2I.FTZ.TRUNC.NTZ R4, R4 ;  /* 0x0000000400047305 */ /* 0x000e24000021f100 */
[----:B0-----:R-:W-:Y:S01]  /*46d0*/  PRMT R0, R4, 0x7610, R0 ;  /* 0x0000761004007816 */ /* 0x001fe20000000000 */
[----:B------:R-:W-:Y:S06]  /*46e0*/  BRA `(.L_x_12073) ;  /* 0x0000000800e47947 */ /* 0x000fec0003800000 */
.L_x_12076:
        /* <DEDUP_REMOVED lines=9> */
.L_x_12079:
[----:B------:R-:W2:Y:S02]  /*4780*/  LDG.E.U16 R2, desc[UR36][R2.64] ;  /* 0x0000002402027981 */ /* 0x000ea4000c1e1500 */
[----:B--2---:R-:W-:-:S06]  /*4790*/  HADD2.F32 R4, -RZ, R2.H0_H0 ;  /* 0x20000002ff047230 */ /* 0x004fcc0000004100 */
[----:B------:R-:W0:Y:S02]  /*47a0*/  F2I.FTZ.TRUNC.NTZ R4, R4 ;  /* 0x0000000400047305 */ /* 0x000e24000021f100 */
[----:B0-----:R-:W-:Y:S01]  /*47b0*/  PRMT R0, R4, 0x7610, R0 ;  /* 0x0000761004007816 */ /* 0x001fe20000000000 */
[----:B------:R-:W-:Y:S06]  /*47c0*/  BRA `(.L_x_12073) ;  /* 0x0000000800ac7947 */ /* 0x000fec0003800000 */
.L_x_12078:
[----:B------:R-:W2:Y:S02]  /*47d0*/  LDG.E.64 R2, desc[UR36][R2.64] ;  /* 0x0000002402027981 */ /* 0x000ea4000c1e1b00 */
[----:B--2---:R0:W1:Y:S02]  /*47e0*/  F2I.F64.TRUNC R0, R2 ;  /* 0x0000000200007311 */ /* 0x004064000030d100 */
[----:B01----:R-:W-:Y:S05]  /*47f0*/  BRA `(.L_x_12073) ;  /* 0x0000000800a07947 */ /* 0x003fea0003800000 */
.L_x_12068:
        /* <DEDUP_REMOVED lines=12> */
.L_x_12082:
[----:B------:R-:W2:Y:S02]  /*48c0*/  LDG.E.64 R2, desc[UR36][R2.64] ;  /* 0x0000002402027981 */ /* 0x000ea4000c1e1b00 */
[----:B--2---:R0:W1:Y:S02]  /*48d0*/  F2I.F64.TRUNC R0, R2 ;  /* 0x0000000200007311 */ /* 0x004064000030d100 */
[----:B01----:R-:W-:Y:S05]  /*48e0*/  BRA `(.L_x_12073) ;  /* 0x0000000800647947 */ /* 0x003fea0003800000 */
.L_x_12081:
        /* <DEDUP_REMOVED lines=27> */
.L_x_12084:
        /* <DEDUP_REMOVED lines=14> */
.L_x_12083:
[----:B------:R-:W2:Y:S02]  /*4b80*/  LDG.E.U16 R4, desc[UR36][R2.64] ;  /* 0x0000002402047981 */ /* 0x000ea4000c1e1500 */
[----:B--2---:R-:W-:-:S06]  /*4b90*/  SHF.L.U32 R4, R4, 0x10, RZ ;  /* 0x0000001004047819 */ /* 0x004fcc00000006ff */
[----:B------:R-:W0:Y:S02]  /*4ba0*/  F2I.FTZ.TRUNC.NTZ R4, R4 ;  /* 0x0000000400047305 */ /* 0x000e24000021f100 */
[----:B0-----:R-:W-:Y:S01]  /*4bb0*/  PRMT R0, R4, 0x7610, R0 ;  /* 0x0000761004007816 */ /* 0x001fe20000000000 */
[----:B------:R-:W-:Y:S06]  /*4bc0*/  BRA `(.L_x_12073) ;  /* 0x0000000400ac7947 */ /* 0x000fec0003800000 */
.L_x_12080:
        /* <DEDUP_REMOVED lines=10> */
.L_x_12087:
        /* <DEDUP_REMOVED lines=21> */
.L_x_12091:
[----:B------:R-:W-:Y:S05]  /*4dc0*/  BSYNC.RECONVERGENT B1 ;  /* 0x0000000000017941 */ /* 0x000fea0003800200 */
.L_x_12090:
[----:B------:R-:W-:Y:S01]  /*4dd0*/  IMAD.SHL.U32 R0, R0, 0x100000, RZ ;  /* 0x0010000000007824 */ /* 0x000fe200078e00ff */
[----:B------:R-:W-:-:S04]  /*4de0*/  LEA R2, R2, 0x3b800000, 0x17 ;  /* 0x3b80000002027811 */ /* 0x000fc800078eb8ff */
[----:B------:R-:W-:-:S07]  /*4df0*/  LOP3.LUT R4, R2, R0, R7, 0xfe, !PT ;  /* 0x0000000002047212 */ /* 0x000fce00078efe07 */
.L_x_12089:
[----:B------:R-:W-:Y:S05]  /*4e00*/  BSYNC.RECONVERGENT B0 ;  /* 0x0000000000007941 */ /* 0x000fea0003800200 */
.L_x_12088:
[----:B------:R-:W0:Y:S02]  /*4e10*/  F2I.FTZ.TRUNC.NTZ R4, R4 ;  /* 0x0000000400047305 */ /* 0x000e24000021f100 */
[----:B0-----:R-:W-:Y:S01]  /*4e20*/  PRMT R0, R4, 0x7610, R0 ;  /* 0x0000761004007816 */ /* 0x001fe20000000000 */
[----:B------:R-:W-:Y:S06]  /*4e30*/  BRA `(.L_x_12073) ;  /* 0x0000000400107947 */ /* 0x000fec0003800000 */
.L_x_12086:
        /* <DEDUP_REMOVED lines=21> */
.L_x_12095:
[----:B------:R-:W-:Y:S05]  /*4f90*/  BSYNC.RECONVERGENT B1 ;  /* 0x0000000000017941 */ /* 0x000fea0003800200 */
.L_x_12094:
[----:B------:R-:W-:Y:S01]  /*4fa0*/  IMAD.SHL.U32 R0, R0, 0x200000, RZ ;  /* 0x0020000000007824 */ /* 0x000fe200078e00ff */
[----:B------:R-:W-:-:S04]  /*4fb0*/  LEA R2, R2, 0x37800000, 0x17 ;  /* 0x3780000002027811 */ /* 0x000fc800078eb8ff */
[----:B------:R-:W-:-:S07]  /*4fc0*/  LOP3.LUT R4, R2, R0, R7, 0xfe, !PT ;  /* 0x0000000002047212 */ /* 0x000fce00078efe07 */
.L_x_12093:
[----:B------:R-:W-:Y:S05]  /*4fd0*/  BSYNC.RECONVERGENT B0 ;  /* 0x0000000000007941 */ /* 0x000fea0003800200 */
.L_x_12092:
[----:B------:R-:W0:Y:S02]  /*4fe0*/  F2I.FTZ.TRUNC.NTZ R4, R4 ;  /* 0x0000000400047305 */ /* 0x000e24000021f100 */
[----:B0-----:R-:W-:Y:S01]  /*4ff0*/  PRMT R0, R4, 0x7610, R0 ;  /* 0x0000761004007816 */ /* 0x001fe20000000000 */
[----:B------:R-:W-:Y:S06]  /*5000*/  BRA `(.L_x_12073) ;  /* 0x00000000009c7947 */ /* 0x000fec0003800000 */
.L_x_12085:
        /* <DEDUP_REMOVED lines=14> */
.L_x_12099:
[----:B------:R-:W-:Y:S05]  /*50f0*/  BSYNC.RECONVERGENT B0 ;  /* 0x0000000000007941 */ /* 0x000fea0003800200 */
.L_x_12098:
[----:B------:R-:W0:Y:S02]  /*5100*/  F2I.FTZ.TRUNC.NTZ R4, R4 ;  /* 0x0000000400047305 */ /* 0x000e24000021f100 */
[----:B0-----:R-:W-:Y:S01]  /*5110*/  PRMT R0, R4, 0x7610, R0 ;  /* 0x0000761004007816 */ /* 0x001fe20000000000 */
[----:B------:R-:W-:Y:S06]  /*5120*/  BRA `(.L_x_12073) ;  /* 0x0000000000547947 */ /* 0x000fec0003800000 */
.L_x_12072:
        /* <DEDUP_REMOVED lines=16> */
.L_x_12100:
[----:B------:R-:W-:Y:S01]  /*5230*/  PRMT R0, RZ, 0x7610, R0 ;  /* 0x00007610ff007816 */ /* 0x000fe20000000000 */
[----:B------:R-:W-:Y:S06]  /*5240*/  BRA `(.L_x_12073) ;  /* 0x00000000000c7947 */ /* 0x000fec0003800000 */
.L_x_12097:
[----:B------:R0:W5:Y:S01]  /*5250*/  LDG.E.U16 R0, desc[UR36][R2.64] ;  /* 0x0000002402007981 */ /* 0x000162000c1e1500 */
[----:B------:R-:W-:Y:S05]  /*5260*/  BRA `(.L_x_12073) ;  /* 0x0000000000047947 */ /* 0x000fea0003800000 */
.L_x_12096:
[----:B------:R0:W5:Y:S02]  /*5270*/  LDG.E.U16 R0, desc[UR36][R2.64] ;  /* 0x0000002402007981 */ /* 0x000164000c1e1500 */
.L_x_12073:
[----:B------:R-:W0:Y:S01]  /*5280*/  LDCU.64 UR6, c[0x0][0x580] ;  /* 0x0000b000ff0677ac */ /* 0x000e220008000a00 */
[----:B-1---5:R-:W-:Y:S01]  /*5290*/  PRMT R4, R0, 0x9910, RZ ;  /* 0x0000991000047816 */ /* 0x022fe200000000ff */
[----:B------:R-:W-:-:S04]  /*52a0*/  UPRMT UR4, UR41, 0x9910, URZ ;  /* 0x0000991029047896 */ /* 0x000fc800080000ff */
[----:B------:R-:W-:Y:S01]  /*52b0*/  IMAD R0, R4, R4, RZ ;  /* 0x0000000404007224 */ /* 0x000fe200078e02ff */
[----:B------:R-:W-:-:S04]  /*52c0*/  UISETP.GT.AND UP0, UPT, UR4, 0x9, UPT ;  /* 0x000000090400788c */ /* 0x000fc8000bf04270 */
[----:B------:R-:W-:-:S05]  /*52d0*/  PRMT R5, R0, 0x9910, RZ ;  /* 0x0000991000057816 */ /* 0x000fca00000000ff */
[----:B------:R-:W-:Y:S01]  /*52e0*/  IMAD R9, R4, R5, RZ ;  /* 0x0000000504097224 */ /* 0x000fe200078e02ff */
[----:B0-234-:R-:W-:-:S05]  /*52f0*/  IADD3 R2, P0, PT, R16, UR6, RZ ;  /* 0x0000000610027c10 */ /* 0x01dfca000ff1e0ff */
        /* <DEDUP_REMOVED lines=12> */
.L_x_12104:
[----:B------:R0:W-:Y:S01]  /*53c0*/  STG.E.U8 desc[UR36][R2.64], R9 ;  /* 0x0000000902007986 */ /* 0x0001e2000c101124 */
[----:B------:R-:W-:Y:S05]  /*53d0*/  BRA `(.L_x_12106) ;  /* 0x0000000c004c7947 */ /* 0x000fea0003800000 */
.L_x_12103:
        /* <DEDUP_REMOVED lines=10> */
.L_x_12108:
[----:B------:R-:W-:-:S05]  /*5480*/  PRMT R5, R9, 0x9910, RZ ;  /* 0x0000991009057816 */ /* 0x000fca00000000ff */
[----:B------:R0:W-:Y:S01]  /*5490*/  STG.E desc[UR36][R2.64], R5 ;  /* 0x0000000502007986 */ /* 0x0001e2000c101924 */
[----:B------:R-:W-:Y:S05]  /*54a0*/  BRA `(.L_x_12106) ;  /* 0x0000000c00187947 */ /* 0x000fea0003800000 */
.L_x_12107:
[----:B------:R0:W-:Y:S01]  /*54b0*/  STG.E.U16 desc[UR36][R2.64], R9 ;  /* 0x0000000902007986 */ /* 0x0001e2000c101524 */
[----:B------:R-:W-:Y:S05]  /*54c0*/  BRA `(.L_x_12106) ;  /* 0x0000000c00107947 */ /* 0x000fea0003800000 */
.L_x_12102:
        /* <DEDUP_REMOVED lines=9> */
.L_x_12110:
[----:B------:R-:W0:Y:S02]  /*5560*/  I2F.S16 R0, R9 ;  /* 0x0000000900007306 */ /* 0x000e240000101400 */
[----:B0-----:R-:W-:-:S05]  /*5570*/  F2FP.F16.F32.PACK_AB R0, RZ, R0 ;  /* 0x00000000ff00723e */ /* 0x001fca00000000ff */
[----:B------:R0:W-:Y:S01]  /*5580*/  STG.E.U16 desc[UR36][R2.64], R0 ;  /* 0x0000000002007986 */ /* 0x0001e2000c101524 */
[----:B------:R-:W-:Y:S05]  /*5590*/  BRA `(.L_x_12106) ;  /* 0x0000000800dc7947 */ /* 0x000fea0003800000 */
.L_x_12109:
        /* <DEDUP_REMOVED lines=10> */
.L_x_12112:
[----:B------:R-:W0:Y:S02]  /*5640*/  I2F.S16 R9, R9 ;  /* 0x0000000900097306 */ /* 0x000e240000101400 */
[----:B0-----:R-:W-:-:S04]  /*5650*/  F2FP.F16.F32.PACK_AB R5, RZ, R9 ;  /* 0x00000009ff05723e */ /* 0x001fc800000000ff */
[----:B------:R-:W-:-:S05]  /*5660*/  PRMT R5, R5, 0x5410, RZ ;  /* 0x0000541005057816 */ /* 0x000fca00000000ff */
[----:B------:R0:W-:Y:S01]  /*5670*/  STG.E desc[UR36][R2.64], R5 ;  /* 0x0000000502007986 */ /* 0x0001e2000c101924 */
[----:B------:R-:W-:Y:S05]  /*5680*/  BRA `(.L_x_12106) ;  /* 0x0000000800a07947 */ /* 0x000fea0003800000 */
.L_x_12111:
[----:B------:R-:W0:Y:S02]  /*5690*/  I2F.F64.S16 R4, R9 ;  /* 0x0000000900047312 */ /* 0x000e240000101c00 */
[----:B0-----:R0:W-:Y:S01]  /*56a0*/  STG.E.64 desc[UR36][R2.64], R4 ;  /* 0x0000000402007986 */ /* 0x0011e2000c101b24 */
[----:B------:R-:W-:Y:S05]  /*56b0*/  BRA `(.L_x_12106) ;  /* 0x0000000800947947 */ /* 0x000fea0003800000 */
.L_x_12101:
        /* <DEDUP_REMOVED lines=12> */
.L_x_12116:
        /* <DEDUP_REMOVED lines=18> */
.L_x_12119:
[----:B------:R-:W-:-:S04]  /*58a0*/  SHF.R.U32.HI R5, RZ, 0x18, R5 ;  /* 0x00000018ff057819 */ /* 0x000fc80000011605 */
[----:B------:R-:W-:-:S07]  /*58b0*/  LOP3.LUT R0, R0, 0x80, R5, 0xf8, !PT ;  /* 0x0000008000007812 */ /* 0x000fce00078ef805 */
.L_x_12118:
[----:B------:R-:W-:Y:S05]  /*58c0*/  BSYNC.RECONVERGENT B0 ;  /* 0x0000000000007941 */ /* 0x000fea0003800200 */
.L_x_12117:
[----:B------:R0:W-:Y:S01]  /*58d0*/  STG.E.U8 desc[UR36][R2.64], R0 ;  /* 0x0000000002007986 */ /* 0x0001e2000c101124 */
[----:B------:R-:W-:Y:S05]  /*58e0*/  BRA `(.L_x_12106) ;  /* 0x0000000800087947 */ /* 0x000fea0003800000 */
.L_x_12115:
        /* <DEDUP_REMOVED lines=18> */
.L_x_12122:
[----:B------:R-:W-:-:S04]  /*5a10*/  SHF.R.U32.HI R5, RZ, 0x18, R5 ;  /* 0x00000018ff057819 */ /* 0x000fc80000011605 */
[----:B------:R-:W-:-:S07]  /*5a20*/  LOP3.LUT R0, R0, 0x80, R5, 0xf8, !PT ;  /* 0x0000008000007812 */ /* 0x000fce00078ef805 */
.L_x_12121:
[----:B------:R-:W-:Y:S05]  /*5a30*/  BSYNC.RECONVERGENT B0 ;  /* 0x0000000000007941 */ /* 0x000fea0003800200 */
.L_x_12120:
[----:B------:R0:W-:Y:S01]  /*5a40*/  STG.E.U8 desc[UR36][R2.64], R0 ;  /* 0x0000000002007986 */ /* 0x0001e2000c101124 */
[----:B------:R-:W-:Y:S05]  /*5a50*/  BRA `(.L_x_12106) ;  /* 0x0000000400ac7947 */ /* 0x000fea0003800000 */
.L_x_12114:
        /* <DEDUP_REMOVED lines=22> */
.L_x_12124:
[----:B------:R-:W-:-:S04]  /*5bc0*/  PRMT R4, R9, 0x9910, RZ ;  /* 0x0000991009047816 */ /* 0x000fc800000000ff */
[----:B------:R-:W-:-:S05]  /*5bd0*/  SHF.R.S32.HI R5, RZ, 0x1f, R4 ;  /* 0x0000001fff057819 */ /* 0x000fca0000011404 */
[----:B------:R0:W-:Y:S01]  /*5be0*/  STG.E.64 desc[UR36][R2.64], R4 ;  /* 0x0000000402007986 */ /* 0x0001e2000c101b24 */
[----:B------:R-:W-:Y:S05]  /*5bf0*/  BRA `(.L_x_12106) ;  /* 0x0000000400447947 */ /* 0x000fea0003800000 */
.L_x_12123:
[----:B------:R-:W-:-:S05]  /*5c00*/  PRMT R5, R9, 0x9910, RZ ;  /* 0x0000991009057816 */ /* 0x000fca00000000ff */
[----:B------:R0:W-:Y:S01]  /*5c10*/  STG.E desc[UR36][R2.64], R5 ;  /* 0x0000000502007986 */ /* 0x0001e2000c101924 */
[----:B------:R-:W-:Y:S05]  /*5c20*/  BRA `(.L_x_12106) ;  /* 0x0000000400387947 */ /* 0x000fea0003800000 */
.L_x_12113:
        /* <DEDUP_REMOVED lines=11> */
.L_x_12126:
[----:B------:R-:W-:Y:S01]  /*5ce0*/  CS2R R6, SRZ ;  /* 0x0000000000067805 */ /* 0x000fe2000001ff00 */
[----:B------:R-:W0:Y:S04]  /*5cf0*/  I2F.F64.S16 R4, R9 ;  /* 0x0000000900047312 */ /* 0x000e280000101c00 */
[----:B0-----:R4:W-:Y:S01]  /*5d00*/  STG.E.128 desc[UR36][R2.64], R4 ;  /* 0x0000000402007986 */ /* 0x0019e2000c101d24 */
[----:B------:R-:W-:Y:S05]  /*5d10*/  BRA `(.L_x_12106) ;  /* 0x0000000000fc7947 */ /* 0x000fea0003800000 */
.L_x_12125:
[----:B------:R-:W-:-:S09]  /*5d20*/  UISETP.NE.AND UP0, UPT, UR4, 0xf, UPT ;  /* 0x0000000f0400788c */ /* 0x000fd2000bf05270 */
[----:B------:R-:W-:Y:S05]  /*5d30*/  BRA.U !UP0, `(.L_x_12127) ;  /* 0x0000000108e87547 */ /* 0x000fea000b800000 */
[----:B------:R-:W-:-:S09]  /*5d40*/  UISETP.NE.AND UP0, UPT, UR4, 0x17, UPT ;  /* 0x000000170400788c */ /* 0x000fd2000bf05270 */
[----:B------:R-:W-:Y:S05]  /*5d50*/  BRA.U !UP0, `(.L_x_12128) ;  /* 0x0000000108907547 */ /* 0x000fea000b800000 */
[----:B------:R-:W-:-:S09]  /*5d60*/  UISETP.NE.AND UP0, UPT, UR4, 0x18, UPT ;  /* 0x000000180400788c */ /* 0x000fd2000bf05270 */
[----:B------:R-:W-:Y:S05]  /*5d70*/  BRA.U !UP0, `(.L_x_12129) ;  /* 0x0000000108447547 */ /* 0x000fea000b800000 */
.L_x_12105:
        /* <DEDUP_REMOVED lines=16> */
.L_x_12130:
[----:B------:R-:W-:Y:S05]  /*5e80*/  BRA `(.L_x_12106) ;  /* 0x0000000000a07947 */ /* 0x000fea0003800000 */
.L_x_12129:
        /* <DEDUP_REMOVED lines=13> */
.L_x_12132:
[----:B------:R-:W-:Y:S05]  /*5f60*/  BSYNC.RECONVERGENT B0 ;  /* 0x0000000000007941 */ /* 0x000fea0003800200 */
.L_x_12131:
[----:B------:R-:W-:-:S05]  /*5f70*/  LOP3.LUT R5, R0, 0x80, R5, 0xf8, !PT ;  /* 0x0000008000057812 */ /* 0x000fca00078ef805 */
[----:B------:R2:W-:Y:S01]  /*5f80*/  STG.E.U8 desc[UR36][R2.64], R5 ;  /* 0x0000000502007986 */ /* 0x0005e2000c101124 */
[----:B------:R-:W-:Y:S05]  /*5f90*/  BRA `(.L_x_12106) ;  /* 0x00000000005c7947 */ /* 0x000fea0003800000 */
.L_x_12128:
        /* <DEDUP_REMOVED lines=12> */
.L_x_12134:
[----:B------:R-:W-:Y:S01]  /*6060*/  IMAD.MOV.U32 R0, RZ, RZ, 0x7f ;  /* 0x0000007fff007424 */ /* 0x000fe200078e00ff */
[----:B------:R-:W-:-:S04]  /*6070*/  ISETP.GT.U32.AND P0, PT, R4, 0x7f800000, PT ;  /* 0x7f8000000400780c */ /* 0x000fc80003f04070 */
[----:B------:R-:W-:-:S09]  /*6080*/  SEL R0, R0, 0x7c, P0 ;  /* 0x0000007c00007807 */ /* 0x000fd20000000000 */
.L_x_12135:
[----:B------:R-:W-:Y:S05]  /*6090*/  BSYNC.RECONVERGENT B0 ;  /* 0x0000000000007941 */ /* 0x000fea0003800200 */
.L_x_12133:
[----:B------:R-:W-:-:S04]  /*60a0*/  SHF.R.U32.HI R5, RZ, 0x18, R5 ;  /* 0x00000018ff057819 */ /* 0x000fc80000011605 */
[----:B------:R-:W-:-:S05]  /*60b0*/  LOP3.LUT R5, R0, 0x80, R5, 0xf8, !PT ;  /* 0x0000008000057812 */ /* 0x000fca00078ef805 */
[----:B------:R1:W-:Y:S01]  /*60c0*/  STG.E.U8 desc[UR36][R2.64], R5 ;  /* 0x0000000502007986 */ /* 0x0003e2000c101124 */
[----:B------:R-:W-:Y:S05]  /*60d0*/  BRA `(.L_x_12106) ;  /* 0x00000000000c7947 */ /* 0x000fea0003800000 */
.L_x_12127:
[----:B------:R-:W0:Y:S02]  /*60e0*/  I2F.S16 R0, R9 ;  /* 0x0000000900007306 */ /* 0x000e240000101400 */
[----:B0-----:R-:W-:-:S05]  /*60f0*/  F2FP.BF16.F32.PACK_AB R0, RZ, R0 ;  /* 0x00000000ff00723e */ /* 0x001fca00000010ff */
[----:B------:R0:W-:Y:S02]  /*6100*/  STG.E.U16 desc[UR36][R2.64], R0 ;  /* 0x0000000002007986 */ /* 0x0001e4000c101524 */
.L_x_12106:
[----:B------:R-:W-:-:S07]  /*6110*/  IADD3 R17, PT, PT, R17, 0x80, RZ ;  /* 0x0000008011117810 */ /* 0x000fce0007ffe0ff */
.L_x_12066:
[----:B------:R-:W-:Y:S05]  /*6120*/  BSYNC.RECONVERGENT B6 ;  /* 0x0000000000067941 */ /* 0x000fea0003800200 */
.L_x_12065:
        /* <DEDUP_REMOVED lines=10> */
[----:B------:R-:W-:Y:S01]  /*61d0*/  MOV R16, RZ ;  /* 0x000000ff00107202 */ /* 0x000fe20000000f00 */
        /* <DEDUP_REMOVED lines=296> */
.L_x_12138:
        /* <DEDUP_REMOVED lines=16> */
.L_x_12142:
[----:B------:R0:W5:Y:S01]  /*7560*/  LDG.E.U8 R0, desc[UR36][R2.64] ;  /* 0x0000002402007981 */ /* 0x000162000c1e1100 */
[----:B------:R-:W-:Y:S05]  /*7570*/  BRA `(.L_x_12144) ;  /* 0x0000000c004c7947 */ /* 0x000fea0003800000 */
.L_x_12141:
        /* <DEDUP_REMOVED lines=8> */
.L_x_12146:
[----:B------:R3:W5:Y:S01]  /*7600*/  LDG.E.U16 R0, desc[UR36][R2.64] ;  /* 0x0000002402007981 */ /* 0x000762000c1e1500 */
[----:B------:R-:W-:Y:S05]  /*7610*/  BRA `(.L_x_12144) ;  /* 0x0000000c00247947 */ /* 0x000fea0003800000 */
.L_x_12145:
[----:B------:R0:W5:Y:S01]  /*7620*/  LDG.E.U16 R0, desc[UR36][R2.64] ;  /* 0x0000002402007981 */ /* 0x000162000c1e1500 */
[----:B------:R-:W-:Y:S05]  /*7630*/  BRA `(.L_x_12144) ;  /* 0x0000000c001c7947 */ /* 0x000fea0003800000 */
.L_x_12140:
        /* <DEDUP_REMOVED lines=9> */
.L_x_12148:
[----:B------:R-:W2:Y:S02]  /*76d0*/  LDG.E.U16 R4, desc[UR36][R2.64] ;  /* 0x0000002402047981 */ /* 0x000ea4000c1e1500 */
[----:B--2---:R-:W-:-:S06]  /*76e0*/  HADD2.F32 R4, -RZ, R4.H0_H0 ;  /* 0x20000004ff047230 */ /* 0x004fcc0000004100 */
[----:B------:R-:W0:Y:S02]  /*76f0*/  F2I.FTZ.TRUNC.NTZ R4, R4 ;  /* 0x0000000400047305 */ /* 0x000e24000021f100 */
[----:B0-----:R-:W-:Y:S01]  /*7700*/  PRMT R0, R4, 0x7610, R0 ;  /* 0x0000761004007816 */ /* 0x001fe20000000000 */
[----:B------:R-:W-:Y:S06]  /*7710*/  BRA `(.L_x_12144) ;  /* 0x0000000800e47947 */ /* 0x000fec0003800000 */
.L_x_12147:
        /* <DEDUP_REMOVED lines=9> */
.L_x_12150:
[----:B------:R-:W2:Y:S02]  /*77b0*/  LDG.E.U16 R2, desc[UR36][R2.64] ;  /* 0x0000002402027981 */ /* 0x000ea4000c1e1500 */
[----:B--2---:R-:W-:-:S06]  /*77c0*/  HADD2.F32 R4, -RZ, R2.H0_H0 ;  /* 0x20000002ff047230 */ /* 0x004fcc0000004100 */
[----:B------:R-:W0:Y:S02]  /*77d0*/  F2I.FTZ.TRUNC.NTZ R4, R4 ;  /* 0x0000000400047305 */ /* 0x000e24000021f100 */
[----:B0-----:R-:W-:Y:S01]  /*77e0*/  PRMT R0, R4, 0x7610, R0 ;  /* 0x0000761004007816 */ /* 0x001fe20000000000 */
[----:B------:R-:W-:Y:S06]  /*77f0*/  BRA `(.L_x_12144) ;  /* 0x0000000800ac7947 */ /* 0x000fec0003800000 */
.L_x_12149:
[----:B------:R-:W2:Y:S02]  /*7800*/  LDG.E.64 R2, desc[UR36][R2.64] ;  /* 0x0000002402027981 */ /* 0x000ea4000c1e1b00 */
[----:B--2---:R0:W1:Y:S02]  /*7810*/  F2I.F64.TRUNC R0, R2 ;  /* 0x0000000200007311 */ /* 0x004064000030d100 */
[----:B01----:R-:W-:Y:S05]  /*7820*/  BRA `(.L_x_12144) ;  /* 0x0000000800a07947 */ /* 0x003fea0003800000 */
.L_x_12139:
        /* <DEDUP_REMOVED lines=12> */
.L_x_12153:
[----:B------:R-:W2:Y:S02]  /*78f0*/  LDG.E.64 R2, desc[UR36][R2.64] ;  /* 0x0000002402027981 */ /* 0x000ea4000c1e1b00 */
[----:B--2---:R0:W1:Y:S02]  /*7900*/  F2I.F64.TRUNC R0, R2 ;  /* 0x0000000200007311 */ /* 0x004064000030d100 */
[----:B01----:R-:W-:Y:S05]  /*7910*/  BRA `(.L_x_12144) ;  /* 0x0000000800647947 */ /* 0x003fea0003800000 */
.L_x_12152:
        /* <DEDUP_REMOVED lines=27> */
.L_x_12155:
        /* <DEDUP_REMOVED lines=14> */
.L_x_12154:
[----:B------:R-:W2:Y:S02]  /*7bb0*/  LDG.E.U16 R4, desc[UR36][R2.64] ;  /* 0x0000002402047981 */ /* 0x000ea4000c1e1500 */
[----:B--2---:R-:W-:-:S06]  /*7bc0*/  SHF.L.U32 R4, R4, 0x10, RZ ;  /* 0x0000001004047819 */ /* 0x004fcc00000006ff */
[----:B------:R-:W0:Y:S02]  /*7bd0*/  F2I.FTZ.TRUNC.NTZ R4, R4 ;  /* 0x0000000400047305 */ /* 0x000e24000021f100 */
[----:B0-----:R-:W-:Y:S01]  /*7be0*/  PRMT R0, R4, 0x7610, R0 ;  /* 0x0000761004007816 */ /* 0x001fe20000000000 */
[----:B------:R-:W-:Y:S06]  /*7bf0*/  BRA `(.L_x_12144) ;  /* 0x0000000400ac7947 */ /* 0x000fec0003800000 */
.L_x_12151:
        /* <DEDUP_REMOVED lines=10> */
.L_x_12158:
        /* <DEDUP_REMOVED lines=21> */
.L_x_12162:
[----:B------:R-:W-:Y:S05]  /*7df0*/  BSYNC.RECONVERGENT B1 ;  /* 0x0000000000017941 */ /* 0x000fea0003800200 */
.L_x_12161:
[----:B------:R-:W-:Y:S01]  /*7e00*/  IMAD.SHL.U32 R0, R0, 0x100000, RZ ;  /* 0x0010000000007824 */ /* 0x000fe200078e00ff */
[----:B------:R-:W-:-:S04]  /*7e10*/  LEA R2, R2, 0x3b800000, 0x17 ;  /* 0x3b80000002027811 */ /* 0x000fc800078eb8ff */
[----:B------:R-:W-:-:S07]  /*7e20*/  LOP3.LUT R4, R2, R0, R7, 0xfe, !PT ;  /* 0x0000000002047212 */ /* 0x000fce00078efe07 */
.L_x_12160:
[----:B------:R-:W-:Y:S05]  /*7e30*/  BSYNC.RECONVERGENT B0 ;  /* 0x0000000000007941 */ /* 0x000fea0003800200 */
.L_x_12159:
[----:B------:R-:W0:Y:S02]  /*7e40*/  F2I.FTZ.TRUNC.NTZ R4, R4 ;  /* 0x0000000400047305 */ /* 0x000e24000021f100 */
[----:B0-----:R-:W-:Y:S01]  /*7e50*/  PRMT R0, R4, 0x7610, R0 ;  /* 0x0000761004007816 */ /* 0x001fe20000000000 */
[----:B------:R-:W-:Y:S06]  /*7e60*/  BRA `(.L_x_12144) ;  /* 0x0000000400107947 */ /* 0x000fec0003800000 */
.L_x_12157:
        /* <DEDUP_REMOVED lines=21> */
.L_x_12166:
[----:B------:R-:W-:Y:S05]  /*7fc0*/  BSYNC.RECONVERGENT B1 ;  /* 0x0000000000017941 */ /* 0x000fea0003800200 */
.L_x_12165:
[----:B------:R-:W-:Y:S01]  /*7fd0*/  IMAD.SHL.U32 R0, R0, 0x200000, RZ ;  /* 0x0020000000007824 */ /* 0x000fe200078e00ff */
[----:B------:R-:W-:-:S04]  /*7fe0*/  LEA R2, R2, 0x37800000, 0x17 ;  /* 0x3780000002027811 */ /* 0x000fc800078eb8ff */
[----:B------:R-:W-:-:S07]  /*7ff0*/  LOP3.LUT R4, R2, R0, R7, 0xfe, !PT ;  /* 0x0000000002047212 */ /* 0x000fce00078efe07 */
.L_x_12164:
[----:B------:R-:W-:Y:S05]  /*8000*/  BSYNC.RECONVERGENT B0 ;  /* 0x0000000000007941 */ /* 0x000fea0003800200 */
.L_x_12163:
[----:B------:R-:W0:Y:S02]  /*8010*/  F2I.FTZ.TRUNC.NTZ R4, R4 ;  /* 0x0000000400047305 */ /* 0x000e24000021f100 */
[----:B0-----:R-:W-:Y:S01]  /*8020*/  PRMT R0, R4, 0x7610, R0 ;  /* 0x0000761004007816 */ /* 0x001fe20000000000 */
[----:B------:R-:W-:Y:S06]  /*8030*/  BRA `(.L_x_12144) ;  /* 0x00000000009c7947 */ /* 0x000fec0003800000 */
.L_x_12156:
        /* <DEDUP_REMOVED lines=14> */
.L_x_12170:
[----:B------:R-:W-:Y:S05]  /*8120*/  BSYNC.RECONVERGENT B0 ;  /* 0x0000000000007941 */ /* 0x000fea0003800200 */
.L_x_12169:
[----:B------:R-:W0:Y:S02]  /*8130*/  F2I.FTZ.TRUNC.NTZ R4, R4 ;  /* 0x0000000400047305 */ /* 0x000e24000021f100 */
[----:B0-----:R-:W-:Y:S01]  /*8140*/  PRMT R0, R4, 0x7610, R0 ;  /* 0x0000761004007816 */ /* 0x001fe20000000000 */
[----:B------:R-:W-:Y:S06]  /*8150*/  BRA `(.L_x_12144) ;  /* 0x0000000000547947 */ /* 0x000fec0003800000 */
.L_x_12143:
        /* <DEDUP_REMOVED lines=16> */
.L_x_12171:
[----:B------:R-:W-:Y:S01]  /*8260*/  PRMT R0, RZ, 0x7610, R0 ;  /* 0x00007610ff007816 */ /* 0x000fe20000000000 */
[----:B------:R-:W-:Y:S06]  /*8270*/  BRA `(.L_x_12144) ;  /* 0x00000000000c7947 */ /* 0x000fec0003800000 */
.L_x_12168:
[----:B------:R1:W5:Y:S01]  /*8280*/  LDG.E.U16 R0, desc[UR36][R2.64] ;  /* 0x0000002402007981 */ /* 0x000362000c1e1500 */
[----:B------:R-:W-:Y:S05]  /*8290*/  BRA `(.L_x_12144) ;  /* 0x0000000000047947 */ /* 0x000fea0003800000 */
.L_x_12167:
[----:B------:R2:W5:Y:S02]  /*82a0*/  LDG.E.U16 R0, desc[UR36][R2.64] ;  /* 0x0000002402007981 */ /* 0x000564000c1e1500 */
.L_x_12144:
        /* <DEDUP_REMOVED lines=20> */
.L_x_12175:
[----:B------:R4:W-:Y:S01]  /*83f0*/  STG.E.U8 desc[UR36][R2.64], R9 ;  /* 0x0000000902007986 */ /* 0x0009e2000c101124 */
[----:B------:R-:W-:Y:S05]  /*8400*/  BRA `(.L_x_12177) ;  /* 0x0000000c004c7947 */ /* 0x000fea0003800000 */
.L_x_12174:
        /* <DEDUP_REMOVED lines=10> */
.L_x_12179:
[----:B------:R-:W-:-:S05]  /*84b0*/  PRMT R5, R9, 0x9910, RZ ;  /* 0x0000991009057816 */ /* 0x000fca00000000ff */
[----:B------:R2:W-:Y:S01]  /*84c0*/  STG.E desc[UR36][R2.64], R5 ;  /* 0x0000000502007986 */ /* 0x0005e2000c101924 */
[----:B------:R-:W-:Y:S05]  /*84d0*/  BRA `(.L_x_12177) ;  /* 0x0000000c00187947 */ /* 0x000fea0003800000 */
.L_x_12178:
[----:B------:R0:W-:Y:S01]  /*84e0*/  STG.E.U16 desc[UR36][R2.64], R9 ;  /* 0x0000000902007986 */ /* 0x0001e2000c101524 */
[----:B------:R-:W-:Y:S05]  /*84f0*/  BRA `(.L_x_12177) ;  /* 0x0000000c00107947 */ /* 0x000fea0003800000 */
.L_x_12173:
        /* <DEDUP_REMOVED lines=9> */
.L_x_12181:
[----:B------:R-:W0:Y:S02]  /*8590*/  I2F.S16 R0, R9 ;  /* 0x0000000900007306 */ /* 0x000e240000101400 */
[----:B0-----:R-:W-:-:S05]  /*85a0*/  F2FP.F16.F32.PACK_AB R0, RZ, R0 ;  /* 0x00000000ff00723e */ /* 0x001fca00000000ff */
[----:B------:R0:W-:Y:S01]  /*85b0*/  STG.E.U16 desc[UR36][R2.64], R0 ;  /* 0x0000000002007986 */ /* 0x0001e2000c101524 */
[----:B------:R-:W-:Y:S05]  /*85c0*/  BRA `(.L_x_12177) ;  /* 0x0000000800dc7947 */ /* 0x000fea0003800000 */
.L_x_12180:
        /* <DEDUP_REMOVED lines=10> */
.L_x_12183:
[----:B------:R-:W0:Y:S02]  /*8670*/  I2F.S16 R9, R9 ;  /* 0x0000000900097306 */ /* 0x000e240000101400 */
[----:B0-----:R-:W-:-:S04]  /*8680*/  F2FP.F16.F32.PACK_AB R5, RZ, R9 ;  /* 0x00000009ff05723e */ /* 0x001fc800000000ff */
[----:B------:R-:W-:-:S05]  /*8690*/  PRMT R5, R5, 0x5410, RZ ;  /* 0x0000541005057816 */ /* 0x000fca00000000ff */
[----:B------:R0:W-:Y:S01]  /*86a0*/  STG.E desc[UR36][R2.64], R5 ;  /* 0x0000000502007986 */ /* 0x0001e2000c101924 */
[----:B------:R-:W-:Y:S05]  /*86b0*/  BRA `(.L_x_12177) ;  /* 0x0000000800a07947 */ /* 0x000fea0003800000 */
.L_x_12182:
[----:B------:R-:W0:Y:S02]  /*86c0*/  I2F.F64.S16 R4, R9 ;  /* 0x0000000900047312 */ /* 0x000e240000101c00 */
[----:B0-----:R0:W-:Y:S01]  /*86d0*/  STG.E.64 desc[UR36][R2.64], R4 ;  /* 0x0000000402007986 */ /* 0x0011e2000c101b24 */
[----:B------:R-:W-:Y:S05]  /*86e0*/  BRA `(.L_x_12177) ;  /* 0x0000000800947947 */ /* 0x000fea0003800000 */
.L_x_12172:
        /* <DEDUP_REMOVED lines=12> */
.L_x_12187:
        /* <DEDUP_REMOVED lines=18> */
.L_x_12190:
[----:B------:R-:W-:-:S04]  /*88d0*/  SHF.R.U32.HI R5, RZ, 0x18, R5 ;  /* 0x00000018ff057819 */ /* 0x000fc80000011605 */
[----:B------:R-:W-:-:S07]  /*88e0*/  LOP3.LUT R0, R0, 0x80, R5, 0xf8, !PT ;  /* 0x0000008000007812 */ /* 0x000fce00078ef805 */
.L_x_12189:
[----:B------:R-:W-:Y:S05]  /*88f0*/  BSYNC.RECONVERGENT B0 ;  /* 0x0000000000007941 */ /* 0x000fea0003800200 */
.L_x_12188:
[----:B------:R0:W-:Y:S01]  /*8900*/  STG.E.U8 desc[UR36][R2.64], R0 ;  /* 0x0000000002007986 */ /* 0x0001e2000c101124 */
[----:B------:R-:W-:Y:S05]  /*8910*/  BRA `(.L_x_12177) ;  /* 0x0000000800087947 */ /* 0x000fea0003800000 */
.L_x_12186:
        /* <DEDUP_REMOVED lines=18> */
.L_x_12193:
[----:B------:R-:W-:-:S04]  /*8a40*/  SHF.R.U32.HI R5, RZ, 0x18, R5 ;  /* 0x00000018ff057819 */ /* 0x000fc80000011605 */
[----:B------:R-:W-:-:S07]  /*8a50*/  LOP3.LUT R0, R0, 0x80, R5, 0xf8, !PT ;  /* 0x0000008000007812 */ /* 0x000fce00078ef805 */
.L_x_12192:
[----:B------:R-:W-:Y:S05]  /*8a60*/  BSYNC.RECONVERGENT B0 ;  /* 0x0000000000007941 */ /* 0x000fea0003800200 */
.L_x_12191:
[----:B------:R0:W-:Y:S01]  /*8a70*/  STG.E.U8 desc[UR36][R2.64], R0 ;  /* 0x0000000002007986 */ /* 0x0001e2000c101124 */
[----:B------:R-:W-:Y:S05]  /*8a80*/  BRA `(.L_x_12177) ;  /* 0x0000000400ac7947 */ /* 0x000fea0003800000 */
.L_x_12185:
        /* <DEDUP_REMOVED lines=22> */
.L_x_12195:
[----:B------:R-:W-:-:S04]  /*8bf0*/  PRMT R4, R9, 0x9910, RZ ;  /* 0x0000991009047816 */ /* 0x000fc800000000ff */
[----:B------:R-:W-:-:S05]  /*8c00*/  SHF.R.S32.HI R5, RZ, 0x1f, R4 ;  /* 0x0000001fff057819 */ /* 0x000fca0000011404 */
[----:B------:R0:W-:Y:S01]  /*8c10*/  STG.E.64 desc[UR36][R2.64], R4 ;  /* 0x0000000402007986 */ /* 0x0001e2000c101b24 */
[----:B------:R-:W-:Y:S05]  /*8c20*/  BRA `(.L_x_12177) ;  /* 0x0000000400447947 */ /* 0x000fea0003800000 */
.L_x_12194:
[----:B------:R-:W-:-:S05]  /*8c30*/  PRMT R5, R9, 0x9910, RZ ;  /* 0x0000991009057816 */ /* 0x000fca00000000ff */
[----:B------:R0:W-:Y:S01]  /*8c40*/  STG.E desc[UR36][R2.64], R5 ;  /* 0x0000000502007986 */ /* 0x0001e2000c101924 */
[----:B------:R-:W-:Y:S05]  /*8c50*/  BRA `(.L_x_12177) ;  /* 0x0000000400387947 */ /* 0x000fea0003800000 */
.L_x_12184:
        /* <DEDUP_REMOVED lines=11> */
.L_x_12197:
[----:B------:R-:W-:Y:S01]  /*8d10*/  CS2R R6, SRZ ;  /* 0x0000000000067805 */ /* 0x000fe2000001ff00 */
[----:B------:R-:W0:Y:S04]  /*8d20*/  I2F.F64.S16 R4, R9 ;  /* 0x0000000900047312 */ /* 0x000e280000101c00 */
[----:B0-----:R0:W-:Y:S01]  /*8d30*/  STG.E.128 desc[UR36][R2.64], R4 ;  /* 0x0000000402007986 */ /* 0x0011e2000c101d24 */
[----:B------:R-:W-:Y:S05]  /*8d40*/  BRA `(.L_x_12177) ;  /* 0x0000000000fc7947 */ /* 0x000fea0003800000 */
.L_x_12196:
[----:B------:R-:W-:-:S09]  /*8d50*/  UISETP.NE.AND UP0, UPT, UR4, 0xf, UPT ;  /* 0x0000000f0400788c */ /* 0x000fd2000bf05270 */
[----:B------:R-:W-:Y:S05]  /*8d60*/  BRA.U !UP0, `(.L_x_12198) ;  /* 0x0000000108e87547 */ /* 0x000fea000b800000 */
[----:B------:R-:W-:-:S09]  /*8d70*/  UISETP.NE.AND UP0, UPT, UR4, 0x17, UPT ;  /* 0x000000170400788c */ /* 0x000fd2000bf05270 */
[----:B------:R-:W-:Y:S05]  /*8d80*/  BRA.U !UP0, `(.L_x_12199) ;  /* 0x0000000108907547 */ /* 0x000fea000b800000 */
[----:B------:R-:W-:-:S09]  /*8d90*/  UISETP.NE.AND UP0, UPT, UR4, 0x18, UPT ;  /* 0x000000180400788c */ /* 0x000fd2000bf05270 */
[----:B------:R-:W-:Y:S05]  /*8da0*/  BRA.U !UP0, `(.L_x_12200) ;  /* 0x0000000108447547 */ /* 0x000fea000b800000 */
.L_x_12176:
        /* <DEDUP_REMOVED lines=16> */
.L_x_12201:
[----:B------:R-:W-:Y:S05]  /*8eb0*/  BRA `(.L_x_12177) ;  /* 0x0000000000a07947 */ /* 0x000fea0003800000 */
.L_x_12200:
[----:B------:R-:W0:Y:S01]  /*8ec0*/  I2F.S16 R9, R9 ;  /* 0x0000000900097306 */ /* 0x000e220000101400 */
[----:B------:R-:W-:Y:S01]  /*8ed0*/  BSSY.RECONVERGENT B0, `(.L_x_12202) ;  /* 0x000000c000007945 */ /* 0x000fe20003800200 */
[----:B------:R-:W-:Y:S02]  /*8ee0*/  MOV R0, 0x7f ;  /* 0x0000007f00007802 */ /* 0x000fe40000000f00 */
        /* <DEDUP_REMOVED lines=10> */
.L_x_12203:
[----:B------:R-:W-:Y:S05]  /*8f90*/  BSYNC.RECONVERGENT B0 ;  /* 0x0000000000007941 */ /* 0x000fea0003800200 */
.L_x_12202:
[----:B------:R-:W-:-:S05]  /*8fa0*/  LOP3.LUT R5, R0, 0x80, R5, 0xf8, !PT ;  /* 0x0000008000057812 */ /* 0x000fca00078ef805 */
[----:B------:R0:W-:Y:S01]  /*8fb0*/  STG.E.U8 desc[UR36][R2.64], R5 ;  /* 0x0000000502007986 */ /* 0x0001e2000c101124 */
[----:B------:R-:W-:Y:S05]  /*8fc0*/  BRA `(.L_x_12177) ;  /* 0x00000000005c7947 */ /* 0x000fea0003800000 */
.L_x_12199:
        /* <DEDUP_REMOVED lines=12> */
.L_x_12205:
[----:B------:R-:W-:Y:S01]  /*9090*/  IMAD.MOV.U32 R0, RZ, RZ, 0x7f ;  /* 0x0000007fff007424 */ /* 0x000fe200078e00ff */
[----:B------:R-:W-:-:S04]  /*90a0*/  ISETP.GT.U32.AND P0, PT, R4, 0x7f800000, PT ;  /* 0x7f8000000400780c */ /* 0x000fc80003f04070 */
[----:B------:R-:W-:-:S09]  /*90b0*/  SEL R0, R0, 0x7c, P0 ;  /* 0x0000007c00007807 */ /* 0x000fd20000000000 */
.L_x_12206:
[----:B------:R-:W-:Y:S05]  /*90c0*/  BSYNC.RECONVERGENT B0 ;  /* 0x0000000000007941 */ /* 0x000fea0003800200 */
.L_x_12204:
[----:B------:R-:W-:-:S04]  /*90d0*/  SHF.R.U32.HI R5, RZ, 0x18, R5 ;  /* 0x00000018ff057819 */ /* 0x000fc80000011605 */
[----:B------:R-:W-:-:S05]  /*90e0*/  LOP3.LUT R5, R0, 0x80, R5, 0xf8, !PT ;  /* 0x0000008000057812 */ /* 0x000fca00078ef805 */
[----:B------:R0:W-:Y:S01]  /*90f0*/  STG.E.U8 desc[UR36][R2.64], R5 ;  /* 0x0000000502007986 */ /* 0x0001e2000c101124 */
[----:B------:R-:W-:Y:S05]  /*9100*/  BRA `(.L_x_12177) ;  /* 0x00000000000c7947 */ /* 0x000fea0003800000 */
.L_x_12198:
[----:B------:R-:W0:Y:S02]  /*9110*/  I2F.S16 R0, R9 ;  /* 0x0000000900007306 */ /* 0x000e240000101400 */
[----:B0-----:R-:W-:-:S05]  /*9120*/  F2FP.BF16.F32.PACK_AB R0, RZ, R0 ;  /* 0x00000000ff00723e */ /* 0x001fca00000010ff */
[----:B------:R0:W-:Y:S02]  /*9130*/  STG.E.U16 desc[UR36][R2.64], R0 ;  /* 0x0000000002007986 */ /* 0x0001e4000c101524 */
.L_x_12177:
[----:B------:R-:W-:-:S07]  /*9140*/  VIADD R17, R17, 0x80 ;  /* 0x0000008011117836 */ /* 0x000fce0000000000 */
.L_x_12137:
[----:B------:R-:W-:Y:S05]  /*9150*/  BSYNC.RECONVERGENT B6 ;  /* 0x0000000000067941 */ /* 0x000fea0003800200 */
.L_x_12136:
[----:B------:R-:W5:Y:S02]  /*9160*/  LDCU UR4, c[0x0][0x380] ;  /* 0x00007000ff0477ac */ /* 0x000f640008000800 */
[----:B-----5:R-:W-:-:S13]  /*9170*/  ISETP.GE.AND P0, PT, R17, UR4, PT ;  /* 0x0000000411007c0c */ /* 0x020fda000bf06270 */
[----:B------:R-:W-:Y:S05]  /*9180*/  @P0 EXIT ;  /* 0x000000000000094d */ /* 0x000fea0003800000 */
        /* <DEDUP_REMOVED lines=303> */
.L_x_12207:
        /* <DEDUP_REMOVED lines=18> */
.L_x_12211:
[----:B------:R0:W5:Y:S01]  /*a5a0*/  LDG.E.U8 R0, desc[UR36][R2.64] ;  /* 0x0000002402007981 */ /* 0x000162000c1e1100 */
[----:B------:R-:W-:Y:S05]  /*a5b0*/  BRA `(.L_x_12213) ;  /* 0x0000000c004c7947 */ /* 0x000fea0003800000 */
.L_x_12210:
        /* <DEDUP_REMOVED lines=8> */
.L_x_12215:
[----:B------:R0:W5:Y:S01]  /*a640*/  LDG.E.U16 R0, desc[UR36][R2.64] ;  /* 0x0000002402007981 */ /* 0x000162000c1e1500 */
[----:B------:R-:W-:Y:S05]  /*a650*/  BRA `(.L_x_12213) ;  /* 0x0000000c00247947 */ /* 0x000fea0003800000 */
.L_x_12214:
[----:B------:R0:W5:Y:S01]  /*a660*/  LDG.E.U16 R0, desc[UR36][R2.64] ;  /* 0x0000002402007981 */ /* 0x000162000c1e1500 */
[----:B------:R-:W-:Y:S05]  /*a670*/  BRA `(.L_x_12213) ;  /* 0x0000000c001c7947 */ /* 0x000fea0003800000 */
.L_x_12209:
        /* <DEDUP_REMOVED lines=9> */
.L_x_12217:
[----:B------:R-:W2:Y:S02]  /*a710*/  LDG.E.U16 R4, desc[UR36][R2.64] ;  /* 0x0000002402047981 */ /* 0x000ea4000c1e1500 */
[----:B--2---:R-:W-:-:S06]  /*a720*/  HADD2.F32 R4, -RZ, R4.H0_H0 ;  /* 0x20000004ff047230 */ /* 0x004fcc0000004100 */
[----:B------:R-:W0:Y:S02]  /*a730*/  F2I.FTZ.TRUNC.NTZ R4, R4 ;  /* 0x0000000400047305 */ /* 0x000e24000021f100 */
[----:B0-----:R-:W-:Y:S01]  /*a740*/  PRMT R0, R4, 0x7610, R0 ;  /* 0x0000761004007816 */ /* 0x001fe20000000000 */
[----:B------:R-:W-:Y:S06]  /*a750*/  BRA `(.L_x_12213) ;  /* 0x0000000800e47947 */ /* 0x000fec0003800000 */
.L_x_12216:
[----:B------:R-:W-:-:S09]  /*a760*/  UISETP.NE.AND UP0, UPT, UR4, 0x7, UPT ;  /* 0x000000070400788c */ /* 0x000fd2000bf05270 */
[----:B------:R-:W-:Y:S05]  /*a770*/  BRA.U !UP0, `(.L_x_12218) ;  /* 0x0000000108307547 */ /* 0x000fea000b800000 */
[----:B------:R-:W-:-:S09]  /*a780*/  UISETP.NE.AND UP0, UPT, UR4, 0x8, UPT ;  /* 0x000000080400788c */ /* 0x000fd2000bf05270 */
[----:B------:R-:W-:Y:S05]  /*a790*/  BRA.U !UP0, `(.L_x_12219) ;  /* 0x0000000108147547 */ /* 0x000fea000b800000 */
[----:B------:R-:W-:-:S09]  /*a7a0*/  UISETP.NE.AND UP0, UPT, UR4, 0x9, UPT ;  /* 0x000000090400788c */ /* 0x000fd2000bf05270 */
[----:B------:R-:W-:Y:S05]  /*a7b0*/  BRA.U UP0, `(.L_x_12212) ;  /* 0x0000000900787547 */ /* 0x000fea000b800000 */
[----:B------:R-:W2:Y:S02]  /*a7c0*/  LDG.E R2, desc[UR36][R2.64] ;  /* 0x0000002402027981 */ /* 0x000ea4000c1e1900 */
[----:B--2---:R3:W4:Y:S01]  /*a7d0*/  F2I.FTZ.TRUNC.NTZ R0, R2 ;  /* 0x0000000200007305 */ /* 0x004722000021f100 */
[----:B------:R-:W-:Y:S05]  /*a7e0*/  BRA `(.L_x_12213) ;  /* 0x0000000800c07947 */ /* 0x000fea0003800000 */
.L_x_12219:
[----:B------:R-:W2:Y:S02]  /*a7f0*/  LDG.E.U16 R2, desc[UR36][R2.64] ;  /* 0x0000002402027981 */ /* 0x000ea4000c1e1500 */
[----:B--2---:R-:W-:-:S06]  /*a800*/  HADD2.F32 R4, -RZ, R2.H0_H0 ;  /* 0x20000002ff047230 */ /* 0x004fcc0000004100 */
[----:B------:R-:W0:Y:S02]  /*a810*/  F2I.FTZ.TRUNC.NTZ R4, R4 ;  /* 0x0000000400047305 */ /* 0x000e24000021f100 */
[----:B0-----:R-:W-:Y:S01]  /*a820*/  PRMT R0, R4, 0x7610, R0 ;  /* 0x0000761004007816 */ /* 0x001fe20000000000 */
[----:B------:R-:W-:Y:S06]  /*a830*/  BRA `(.L_x_12213) ;  /* 0x0000000800ac7947 */ /* 0x000fec0003800000 */
.L_x_12218:
[----:B------:R-:W2:Y:S02]  /*a840*/  LDG.E.64 R2, desc[UR36][R2.64] ;  /* 0x0000002402027981 */ /* 0x000ea4000c1e1b00 */
[----:B--2---:R0:W1:Y:S02]  /*a850*/  F2I.F64.TRUNC R0, R2 ;  /* 0x0000000200007311 */ /* 0x004064000030d100 */
[----:B01----:R-:W-:Y:S05]  /*a860*/  BRA `(.L_x_12213) ;  /* 0x0000000800a07947 */ /* 0x003fea0003800000 */
.L_x_12208:
        /* <DEDUP_REMOVED lines=12> */
.L_x_12222:
[----:B------:R-:W2:Y:S02]  /*a930*/  LDG.E.64 R2, desc[UR36][R2.64] ;  /* 0x0000002402027981 */ /* 0x000ea4000c1e1b00 */
[----:B--2---:R3:W4:Y:S02]  /*a940*/  F2I.F64.TRUNC R0, R2 ;  /* 0x0000000200007311 */ /* 0x004724000030d100 */
[----:B---34-:R-:W-:Y:S05]  /*a950*/  BRA `(.L_x_12213) ;  /* 0x0000000800647947 */ /* 0x018fea0003800000 */
.L_x_12221:
        /* <DEDUP_REMOVED lines=27> */
.L_x_12224:
        /* <DEDUP_REMOVED lines=14> */
.L_x_12223:
[----:B------:R-:W2:Y:S02]  /*abf0*/  LDG.E.U16 R4, desc[UR36][R2.64] ;  /* 0x0000002402047981 */ /* 0x000ea4000c1e1500 */
[----:B--2---:R-:W-:-:S06]  /*ac00*/  SHF.L.U32 R4, R4, 0x10, RZ ;  /* 0x0000001004047819 */ /* 0x004fcc00000006ff */
[----:B------:R-:W0:Y:S02]  /*ac10*/  F2I.FTZ.TRUNC.NTZ R4, R4 ;  /* 0x0000000400047305 */ /* 0x000e24000021f100 */
[----:B0-----:R-:W-:Y:S01]  /*ac20*/  PRMT R0, R4, 0x7610, R0 ;  /* 0x0000761004007816 */ /* 0x001fe20000000000 */
[----:B------:R-:W-:Y:S06]  /*ac30*/  BRA `(.L_x_12213) ;  /* 0x0000000400ac7947 */ /* 0x000fec0003800000 */
.L_x_12220:
        /* <DEDUP_REMOVED lines=10> */
.L_x_12227:
        /* <DEDUP_REMOVED lines=21> */
.L_x_12231:
[----:B------:R-:W-:Y:S05]  /*ae30*/  BSYNC.RECONVERGENT B1 ;  /* 0x0000000000017941 */ /* 0x000fea0003800200 */
.L_x_12230:
[----:B------:R-:W-:Y:S01]  /*ae40*/  IMAD.SHL.U32 R0, R0, 0x100000, RZ ;  /* 0x0010000000007824 */ /* 0x000fe200078e00ff */
[----:B------:R-:W-:-:S04]  /*ae50*/  LEA R2, R2, 0x3b800000, 0x17 ;  /* 0x3b80000002027811 */ /* 0x000fc800078eb8ff */
[----:B------:R-:W-:-:S07]  /*ae60*/  LOP3.LUT R4, R2, R0, R7, 0xfe, !PT ;  /* 0x0000000002047212 */ /* 0x000fce00078efe07 */
.L_x_12229:
[----:B------:R-:W-:Y:S05]  /*ae70*/  BSYNC.RECONVERGENT B0 ;  /* 0x0000000000007941 */ /* 0x000fea0003800200 */
.L_x_12228:
[----:B------:R-:W0:Y:S02]  /*ae80*/  F2I.FTZ.TRUNC.NTZ R4, R4 ;  /* 0x0000000400047305 */ /* 0x000e24000021f100 */
[----:B0-----:R-:W-:Y:S01]  /*ae90*/  PRMT R0, R4, 0x7610, R0 ;  /* 0x0000761004007816 */ /* 0x001fe20000000000 */
[----:B------:R-:W-:Y:S06]  /*aea0*/  BRA `(.L_x_12213) ;  /* 0x0000000400107947 */ /* 0x000fec0003800000 */
.L_x_12226:
        /* <DEDUP_REMOVED lines=21> */
.L_x_12235:
[----:B------:R-:W-:Y:S05]  /*b000*/  BSYNC.RECONVERGENT B1 ;  /* 0x0000000000017941 */ /* 0x000fea0003800200 */
.L_x_12234:
[----:B------:R-:W-:Y:S01]  /*b010*/  IMAD.SHL.U32 R0, R0, 0x200000, RZ ;  /* 0x0020000000007824 */ /* 0x000fe200078e00ff */
[----:B------:R-:W-:-:S04]  /*b020*/  LEA R2, R2, 0x37800000, 0x17 ;  /* 0x3780000002027811 */ /* 0x000fc800078eb8ff */
[----:B------:R-:W-:-:S07]  /*b030*/  LOP3.LUT R4, R2, R0, R7, 0xfe, !PT ;  /* 0x0000000002047212 */ /* 0x000fce00078efe07 */
.L_x_12233:
[----:B------:R-:W-:Y:S05]  /*b040*/  BSYNC.RECONVERGENT B0 ;  /* 0x0000000000007941 */ /* 0x000fea0003800200 */
.L_x_12232:
[----:B------:R-:W0:Y:S02]  /*b050*/  F2I.FTZ.TRUNC.NTZ R4, R4 ;  /* 0x0000000400047305 */ /* 0x000e24000021f100 */
[----:B0-----:R-:W-:Y:S01]  /*b060*/  PRMT R0, R4, 0x7610, R0 ;  /* 0x0000761004007816 */ /* 0x001fe20000000000 */
[----:B------:R-:W-:Y:S06]  /*b070*/  BRA `(.L_x_12213) ;  /* 0x00000000009c7947 */ /* 0x000fec0003800000 */
.L_x_12225:
        /* <DEDUP_REMOVED lines=14> */
.L_x_12239:
[----:B------:R-:W-:Y:S05]  /*b160*/  BSYNC.RECONVERGENT B0 ;  /* 0x0000000000007941 */ /* 0x000fea0003800200 */
.L_x_12238:
[----:B------:R-:W0:Y:S02]  /*b170*/  F2I.FTZ.TRUNC.NTZ R4, R4 ;  /* 0x0000000400047305 */ /* 0x000e24000021f100 */
[----:B0-----:R-:W-:Y:S01]  /*b180*/  PRMT R0, R4, 0x7610, R0 ;  /* 0x0000761004007816 */ /* 0x001fe20000000000 */
[----:B------:R-:W-:Y:S06]  /*b190*/  BRA `(.L_x_12213) ;  /* 0x0000000000547947 */ /* 0x000fec0003800000 */
.L_x_12212:
        /* <DEDUP_REMOVED lines=16> */
.L_x_12240:
[----:B------:R-:W-:Y:S01]  /*b2a0*/  PRMT R0, RZ, 0x7610, R0 ;  /* 0x00007610ff007816 */ /* 0x000fe20000000000 */
[----:B------:R-:W-:Y:S06]  /*b2b0*/  BRA `(.L_x_12213) ;  /* 0x00000000000c7947 */ /* 0x000fec0003800000 */
.L_x_12237:
[----:B------:R2:W5:Y:S01]  /*b2c0*/  LDG.E.U16 R0, desc[UR36][R2.64] ;  /* 0x0000002402007981 */ /* 0x000562000c1e1500 */
[----:B------:R-:W-:Y:S05]  /*b2d0*/  BRA `(.L_x_12213) ;  /* 0x0000000000047947 */ /* 0x000fea0003800000 */
.L_x_12236:
[----:B------:R1:W5:Y:S02]  /*b2e0*/  LDG.E.U16 R0, desc[UR36][R2.64] ;  /* 0x0000002402007981 */ /* 0x000364000c1e1500 */
.L_x_12213:
[----:B012345:R-:W-:Y:S01]  /*b2f0*/  PRMT R2, R0, 0x9910, RZ ;  /* 0x0000991000027816 */ /* 0x03ffe200000000ff */
[----:B------:R-:W-:-:S04]  /*b300*/  UPRMT UR4, UR41, 0x9910, URZ ;  /* 0x0000991029047896 */ /* 0x000fc800080000ff */
[----:B------:R-:W-:Y:S01]  /*b310*/  UISETP.GT.AND UP0, UPT, UR4, 0x9, UPT ;  /* 0x000000090400788c */ /* 0x000fe2000bf04270 */
[----:B------:R-:W-:-:S05]  /*b320*/  IMAD R0, R2, R2, RZ ;  /* 0x0000000202007224 */ /* 0x000fca00078e02ff */
[----:B------:R-:W-:-:S05]  /*b330*/  PRMT R3, R0, 0x9910, RZ ;  /* 0x0000991000037816 */ /* 0x000fca00000000ff */
[----:B------:R-:W-:Y:S01]  /*b340*/  IMAD R5, R2, R3, RZ ;  /* 0x0000000302057224 */ /* 0x000fe200078e02ff */
        /* <DEDUP_REMOVED lines=11> */
.L_x_12244:
[----:B------:R-:W-:Y:S01]  /*b400*/  STG.E.U8 desc[UR36][R16.64], R5 ;  /* 0x0000000510007986 */ /* 0x000fe2000c101124 */
[----:B------:R-:W-:Y:S05]  /*b410*/  EXIT ;  /* 0x000000000000794d */ /* 0x000fea0003800000 */
.L_x_12243:
        /* <DEDUP_REMOVED lines=10> */
.L_x_12247:
[----:B------:R-:W-:-:S05]  /*b4c0*/  PRMT R3, R5, 0x9910, RZ ;  /* 0x0000991005037816 */ /* 0x000fca00000000ff */
[----:B------:R-:W-:Y:S01]  /*b4d0*/  STG.E desc[UR36][R16.64], R3 ;  /* 0x0000000310007986 */ /* 0x000fe2000c101924 */
[----:B------:R-:W-:Y:S05]  /*b4e0*/  EXIT ;  /* 0x000000000000794d */ /* 0x000fea0003800000 */
.L_x_12246:
[----:B------:R-:W-:Y:S01]  /*b4f0*/  STG.E.U16 desc[UR36][R16.64], R5 ;  /* 0x0000000510007986 */ /* 0x000fe2000c101524 */
[----:B------:R-:W-:Y:S05]  /*b500*/  EXIT ;  /* 0x000000000000794d */ /* 0x000fea0003800000 */
.L_x_12242:
        /* <DEDUP_REMOVED lines=9> */
.L_x_12249:
[----:B------:R-:W0:Y:S02]  /*b5a0*/  I2F.S16 R0, R5 ;  /* 0x0000000500007306 */ /* 0x000e240000101400 */
[----:B0-----:R-:W-:-:S05]  /*b5b0*/  F2FP.F16.F32.PACK_AB R0, RZ, R0 ;  /* 0x00000000ff00723e */ /* 0x001fca00000000ff */
[----:B------:R-:W-:Y:S01]  /*b5c0*/  STG.E.U16 desc[UR36][R16.64], R0 ;  /* 0x0000000010007986 */ /* 0x000fe2000c101524 */
[----:B------:R-:W-:Y:S05]  /*b5d0*/  EXIT ;  /* 0x000000000000794d */ /* 0x000fea0003800000 */
.L_x_12248:
        /* <DEDUP_REMOVED lines=10> */
.L_x_12251:
[----:B------:R-:W0:Y:S02]  /*b680*/  I2F.S16 R5, R5 ;  /* 0x0000000500057306 */ /* 0x000e240000101400 */
[----:B0-----:R-:W-:-:S04]  /*b690*/  F2FP.F16.F32.PACK_AB R3, RZ, R5 ;  /* 0x00000005ff03723e */ /* 0x001fc800000000ff */
[----:B------:R-:W-:-:S05]  /*b6a0*/  PRMT R3, R3, 0x5410, RZ ;  /* 0x0000541003037816 */ /* 0x000fca00000000ff */
[----:B------:R-:W-:Y:S01]  /*b6b0*/  STG.E desc[UR36][R16.64], R3 ;  /* 0x0000000310007986 */ /* 0x000fe2000c101924 */
[----:B------:R-:W-:Y:S05]  /*b6c0*/  EXIT ;  /* 0x000000000000794d */ /* 0x000fea0003800000 */
.L_x_12250:
[----:B------:R-:W0:Y:S02]  /*b6d0*/  I2F.F64.S16 R2, R5 ;  /* 0x0000000500027312 */ /* 0x000e240000101c00 */
[----:B0-----:R-:W-:Y:S01]  /*b6e0*/  STG.E.64 desc[UR36][R16.64], R2 ;  /* 0x0000000210007986 */ /* 0x001fe2000c101b24 */
[----:B------:R-:W-:Y:S05]  /*b6f0*/  EXIT ;  /* 0x000000000000794d */ /* 0x000fea0003800000 */
.L_x_12241:
        /* <DEDUP_REMOVED lines=12> */
.L_x_12255:
        /* <DEDUP_REMOVED lines=17> */
.L_x_12258:
[----:B------:R-:W-:-:S04]  /*b8d0*/  SHF.R.U32.HI R3, RZ, 0x18, R3 ;  /* 0x00000018ff037819 */ /* 0x000fc80000011603 */
[----:B------:R-:W-:-:S04]  /*b8e0*/  LOP3.LUT R0, R0, 0x80, R3, 0xf8, !PT ;  /* 0x0000008000007812 */ /* 0x000fc800078ef803 */
[----:B------:R-:W-:-:S07]  /*b8f0*/  PRMT R8, R0, 0x7610, R8 ;  /* 0x0000761000087816 */ /* 0x000fce0000000008 */
.L_x_12257:
[----:B------:R-:W-:Y:S05]  /*b900*/  BSYNC.RECONVERGENT B0 ;  /* 0x0000000000007941 */ /* 0x000fea0003800200 */
.L_x_12256:
[----:B------:R-:W-:Y:S01]  /*b910*/  STG.E.U8 desc[UR36][R16.64], R8 ;  /* 0x0000000810007986 */ /* 0x000fe2000c101124 */
[----:B------:R-:W-:Y:S05]  /*b920*/  EXIT ;  /* 0x000000000000794d */ /* 0x000fea0003800000 */
.L_x_12254:
        /* <DEDUP_REMOVED lines=17> */
.L_x_12261:
[----:B------:R-:W-:-:S04]  /*ba40*/  SHF.R.U32.HI R3, RZ, 0x18, R3 ;  /* 0x00000018ff037819 */ /* 0x000fc80000011603 */
[----:B------:R-:W-:-:S04]  /*ba50*/  LOP3.LUT R0, R0, 0x80, R3, 0xf8, !PT ;  /* 0x0000008000007812 */ /* 0x000fc800078ef803 */
[----:B------:R-:W-:-:S07]  /*ba60*/  PRMT R8, R0, 0x7610, R8 ;  /* 0x0000761000087816 */ /* 0x000fce0000000008 */
.L_x_12260:
[----:B------:R-:W-:Y:S05]  /*ba70*/  BSYNC.RECONVERGENT B0 ;  /* 0x0000000000007941 */ /* 0x000fea0003800200 */
.L_x_12259:
[----:B------:R-:W-:Y:S01]  /*ba80*/  STG.E.U8 desc[UR36][R16.64], R8 ;  /* 0x0000000810007986 */ /* 0x000fe2000c101124 */
[----:B------:R-:W-:Y:S05]  /*ba90*/  EXIT ;  /* 0x000000000000794d */ /* 0x000fea0003800000 */
.L_x_12253:
        /* <DEDUP_REMOVED lines=22> */
.L_x_12263:
[----:B------:R-:W-:-:S04]  /*bc00*/  PRMT R2, R5, 0x9910, RZ ;  /* 0x0000991005027816 */ /* 0x000fc800000000ff */
[----:B------:R-:W-:-:S05]  /*bc10*/  SHF.R.S32.HI R3, RZ, 0x1f, R2 ;  /* 0x0000001fff037819 */ /* 0x000fca0000011402 */
[----:B------:R-:W-:Y:S01]  /*bc20*/  STG.E.64 desc[UR36][R16.64], R2 ;  /* 0x0000000210007986 */ /* 0x000fe2000c101b24 */
[----:B------:R-:W-:Y:S05]  /*bc30*/  EXIT ;  /* 0x000000000000794d */ /* 0x000fea0003800000 */
.L_x_12262:
[----:B------:R-:W-:-:S05]  /*bc40*/  PRMT R3, R5, 0x9910, RZ ;  /* 0x0000991005037816 */ /* 0x000fca00000000ff */
[----:B------:R-:W-:Y:S01]  /*bc50*/  STG.E desc[UR36][R16.64], R3 ;  /* 0x0000000310007986 */ /* 0x000fe2000c101924 */
[----:B------:R-:W-:Y:S05]  /*bc60*/  EXIT ;  /* 0x000000000000794d */ /* 0x000fea0003800000 */
.L_x_12252:
        /* <DEDUP_REMOVED lines=11> */
.L_x_12265:
[----:B------:R-:W-:Y:S01]  /*bd20*/  CS2R R6, SRZ ;  /* 0x0000000000067805 */ /* 0x000fe2000001ff00 */
[----:B------:R-:W0:Y:S04]  /*bd30*/  I2F.F64.S16 R4, R5 ;  /* 0x0000000500047312 */ /* 0x000e280000101c00 */
[----:B0-----:R-:W-:Y:S01]  /*bd40*/  STG.E.128 desc[UR36][R16.64], R4 ;  /* 0x0000000410007986 */ /* 0x001fe2000c101d24 */
[----:B------:R-:W-:Y:S05]  /*bd50*/  EXIT ;  /* 0x000000000000794d */ /* 0x000fea0003800000 */
.L_x_12264:
[----:B------:R-:W-:-:S09]  /*bd60*/  UISETP.NE.AND UP0, UPT, UR4, 0xf, UPT ;  /* 0x0000000f0400788c */ /* 0x000fd2000bf05270 */
[----:B------:R-:W-:Y:S05]  /*bd70*/  BRA.U !UP0, `(.L_x_12266) ;  /* 0x0000000108e87547 */ /* 0x000fea000b800000 */
[----:B------:R-:W-:-:S09]  /*bd80*/  UISETP.NE.AND UP0, UPT, UR4, 0x17, UPT ;  /* 0x000000170400788c */ /* 0x000fd2000bf05270 */
[----:B------:R-:W-:Y:S05]  /*bd90*/  BRA.U !UP0, `(.L_x_12267) ;  /* 0x0000000108907547 */ /* 0x000fea000b800000 */
[----:B------:R-:W-:-:S09]  /*bda0*/  UISETP.NE.AND UP0, UPT, UR4, 0x18, UPT ;  /* 0x000000180400788c */ /* 0x000fd2000bf05270 */
[----:B------:R-:W-:Y:S05]  /*bdb0*/  BRA.U !UP0, `(.L_x_12268) ;  /* 0x0000000108447547 */ /* 0x000fea000b800000 */
.L_x_12245:
        /* <DEDUP_REMOVED lines=16> */
.L_x_12269:
[----:B------:R-:W-:Y:S05]  /*bec0*/  EXIT ;  /* 0x000000000000794d */ /* 0x000fea0003800000 */
.L_x_12268:
        /* <DEDUP_REMOVED lines=13> */
.L_x_12271:
[----:B------:R-:W-:Y:S05]  /*bfa0*/  BSYNC.RECONVERGENT B0 ;  /* 0x0000000000007941 */ /* 0x000fea0003800200 */
.L_x_12270:
[----:B------:R-:W-:-:S05]  /*bfb0*/  LOP3.LUT R3, R0, 0x80, R3, 0xf8, !PT ;  /* 0x0000008000037812 */ /* 0x000fca00078ef803 */
[----:B------:R-:W-:Y:S01]  /*bfc0*/  STG.E.U8 desc[UR36][R16.64], R3 ;  /* 0x0000000310007986 */ /* 0x000fe2000c101124 */
[----:B------:R-:W-:Y:S05]  /*bfd0*/  EXIT ;  /* 0x000000000000794d */ /* 0x000fea0003800000 */
.L_x_12267:
        /* <DEDUP_REMOVED lines=12> */
.L_x_12273:
[----:B------:R-:W-:Y:S01]  /*c0a0*/  IMAD.MOV.U32 R0, RZ, RZ, 0x7f ;  /* 0x0000007fff007424 */ /* 0x000fe200078e00ff */
[----:B------:R-:W-:-:S04]  /*c0b0*/  ISETP.GT.U32.AND P0, PT, R2, 0x7f800000, PT ;  /* 0x7f8000000200780c */ /* 0x000fc80003f04070 */
[----:B------:R-:W-:-:S09]  /*c0c0*/  SEL R0, R0, 0x7c, P0 ;  /* 0x0000007c00007807 */ /* 0x000fd20000000000 */
.L_x_12274:
[----:B------:R-:W-:Y:S05]  /*c0d0*/  BSYNC.RECONVERGENT B0 ;  /* 0x0000000000007941 */ /* 0x000fea0003800200 */
.L_x_12272:
[----:B------:R-:W-:-:S04]  /*c0e0*/  SHF.R.U32.HI R3, RZ, 0x18, R3 ;  /* 0x00000018ff037819 */ /* 0x000fc80000011603 */
[----:B------:R-:W-:-:S05]  /*c0f0*/  LOP3.LUT R3, R0, 0x80, R3, 0xf8, !PT ;  /* 0x0000008000037812 */ /* 0x000fca00078ef803 */
[----:B------:R-:W-:Y:S01]  /*c100*/  STG.E.U8 desc[UR36][R16.64], R3 ;  /* 0x0000000310007986 */ /* 0x000fe2000c101124 */
[----:B------:R-:W-:Y:S05]  /*c110*/  EXIT ;  /* 0x000000000000794d */ /* 0x000fea0003800000 */
.L_x_12266:
[----:B------:R-:W0:Y:S02]  /*c120*/  I2F.S16 R0, R5 ;  /* 0x0000000500007306 */ /* 0x000e240000101400 */
[----:B0-----:R-:W-:-:S05]  /*c130*/  F2FP.BF16.F32.PACK_AB R0, RZ, R0 ;  /* 0x00000000ff00723e */ /* 0x001fca00000010ff */
[----:B------:R-:W-:Y:S01]  /*c140*/  STG.E.U16 desc[UR36][R16.64], R0 ;  /* 0x0000000010007986 */ /* 0x000fe2000c101524 */
[----:B------:R-:W-:Y:S05]  /*c150*/  EXIT ;  /* 0x000000000000794d */ /* 0x000fea0003800000 */
.L_x_12275:
        /* <DEDUP_REMOVED lines=10> */
.L_x_60828:


//--------------------- .text._ZN2at6native27unrolled_elementwise_kernelIZNS0_50_GLOBAL__N__2680c7bb_12_PowKernel_cu_7dd49032_317029pow_tensor_scalar_kernel_implIssEEvRNS_18TensorIteratorBaseET0_EUlsE0_St5arrayIPcLm2EELi4E23TrivialOffsetCalculatorILi1EjESC_NS0_6memory12LoadWithCastILi1EEENSD_13StoreWithCastILi1EEEEEviT_S6_T2_T3_T4_T5_ --------------------------
	.section	.text._ZN2at6native27unrolled_elementwise_kernelIZNS0_50_GLOBAL__N__2680c7bb_12_PowKernel_cu_7dd49032_317029pow_tensor_scalar_kernel_implIssEEvRNS_18TensorIteratorBaseET0_EUlsE0_St5arrayIPcLm2EELi4E23TrivialOffsetCalculatorILi1EjESC_NS0_6memory12LoadWithCastILi1EEENSD_13StoreWithCastILi1EEEEEviT_S6_T2_T3_T4_T5_,"ax",@progbits
	.align	128
        .global         _ZN2at6native27unrolled_elementwise_kernelIZNS0_50_GLOBAL__N__2680c7bb_12_PowKernel_cu_7dd49032_317029pow_tensor_scalar_kernel_implIssEEvRNS_18TensorIteratorBaseET0_EUlsE0_St5arrayIPcLm2EELi4E23TrivialOffsetCalculatorILi1EjESC_NS0_6memory12LoadWithCastILi1EEENSD_13StoreWithCastILi1EEEEEviT_S6_T2_T3_T4_T5_
        .type           _ZN2at6native27unrolled_elementwise_kernelIZNS0_50_GLOBAL__N__2680c7bb_12_PowKernel_cu_7dd49032_317029pow_tensor_scalar_kernel_implIssEEvRNS_18TensorIteratorBaseET0_EUlsE0_St5arrayIPcLm2EELi4E23TrivialOffsetCalculatorILi1EjESC_NS0_6memory12LoadWithCastILi1EEENSD_13StoreWithCastILi1EEEEEviT_S6_T2_T3_T4_T5_,@function
        .size           _ZN2at6native27unrolled_elementwise_kernelIZNS0_50_GLOBAL__N__2680c7bb_12_PowKernel_cu_7dd49032_317029pow_tensor_scalar_kernel_implIssEEvRNS_18TensorIteratorBaseET0_EUlsE0_St5arrayIPcLm2EELi4E23TrivialOffsetCalculatorILi1EjESC_NS0_6memory12LoadWithCastILi1EEENSD_13StoreWithCastILi1EEEEEviT_S6_T2_T3_T4_T5_,(.L_x_60829 - _ZN2at6native27unrolled_elementwise_kernelIZNS0_50_GLOBAL__N__2680c7bb_12_PowKernel_cu_7dd49032_317029pow_tensor_scalar_kernel_implIssEEvRNS_18TensorIteratorBaseET0_EUlsE0_St5arrayIPcLm2EELi4E23TrivialOffsetCalculatorILi1EjESC_NS0_6memory12LoadWithCastILi1EEENSD_13StoreWithCastILi1EEEEEviT_S6_T2_T3_T4_T5_)
        .other          _ZN2at6native27unrolled_elementwise_kernelIZNS0_50_GLOBAL__N__2680c7bb_12_PowKernel_cu_7dd49032_317029pow_tensor_scalar_kernel_implIssEEvRNS_18TensorIteratorBaseET0_EUlsE0_St5arrayIPcLm2EELi4E23TrivialOffsetCalculatorILi1EjESC_NS0_6memory12LoadWithCastILi1EEENSD_13StoreWithCastILi1EEEEEviT_S6_T2_T3_T4_T5_,@"STO_CUDA_ENTRY STV_DEFAULT"
_ZN2at6native27unrolled_elementwise_kernelIZNS0_50_GLOBAL__N__2680c7bb_12_PowKernel_cu_7dd49032_317029pow_tensor_scalar_kernel_implIssEEvRNS_18TensorIteratorBaseET0_EUlsE0_St5arrayIPcLm2EELi4E23TrivialOffsetCalculatorILi1EjESC_NS0_6memory12LoadWithCastILi1EEENSD_13StoreWithCastILi1EEEEEviT_S6_T2_T3_T4_T5_:
.text._ZN2at6native27unrolled_elementwise_kernelIZNS0_50_GLOBAL__N__2680c7bb_12_PowKernel_cu_7dd49032_317029pow_tensor_scalar_kernel_implIssEEvRNS_18TensorIteratorBaseET0_EUlsE0_St5arrayIPcLm2EELi4E23TrivialOffsetCalculatorILi1EjESC_NS0_6memory12LoadWithCastILi1EEENSD_13StoreWithCastILi1EEEEEviT_S6_T2_T3_T4_T5_:
        /* <DEDUP_REMOVED lines=31> */
.L_x_12281:
[----:B------:R3:W5:Y:S01]  /*01f0*/  LDG.E.U8 R19, desc[UR36][R4.64] ;  /* 0x0000002404137981 */ /* 0x000762000c1e1100 */
[----:B------:R-:W-:Y:S05]  /*0200*/  BRA `(.L_x_12283) ;  /* 0x0000000c00507947 */ /* 0x000fea0003800000 */
.L_x_12280:
        /* <DEDUP_REMOVED lines=8> */
.L_x_12285:
[----:B------:R1:W5:Y:S01]  /*0290*/  LDG.E.U16 R19, desc[UR36][R4.64] ;  /* 0x0000002404137981 */ /* 0x000362000c1e1500 */
[----:B------:R-:W-:Y:S05]  /*02a0*/  BRA `(.L_x_12283) ;  /* 0x0000000c00287947 */ /* 0x000fea0003800000 */
.L_x_12284:
[----:B------:R2:W5:Y:S01]  /*02b0*/  LDG.E.U16 R19, desc[UR36][R4.64] ;  /* 0x0000002404137981 */ /* 0x000562000c1e1500 */
[----:B------:R-:W-:Y:S05]  /*02c0*/  BRA `(.L_x_12283) ;  /* 0x0000000c00207947 */ /* 0x000fea0003800000 */
.L_x_12279:
        /* <DEDUP_REMOVED lines=9> */
.L_x_12287:
[----:B------:R-:W2:Y:S02]  /*0360*/  LDG.E.U16 R0, desc[UR36][R4.64] ;  /* 0x0000002404007981 */ /* 0x000ea4000c1e1500 */
[----:B--2---:R-:W-:-:S06]  /*0370*/  HADD2.F32 R0, -RZ, R0.H0_H0 ;  /* 0x20000000ff007230 */ /* 0x004fcc0000004100 */
[----:B------:R-:W0:Y:S02]  /*0380*/  F2I.FTZ.TRUNC.NTZ R0, R0 ;  /* 0x0000000000007305 */ /* 0x000e24000021f100 */
[----:B0-----:R-:W-:Y:S01]  /*0390*/  PRMT R19, R0, 0x7610, R19 ;  /* 0x0000761000137816 */ /* 0x001fe20000000013 */
[----:B------:R-:W-:Y:S06]  /*03a0*/  BRA `(.L_x_12283) ;  /* 0x0000000800e87947 */ /* 0x000fec0003800000 */
.L_x_12286:
        /* <DEDUP_REMOVED lines=9> */
.L_x_12289:
[----:B------:R-:W2:Y:S02]  /*0440*/  LDG.E.U16 R4, desc[UR36][R4.64] ;  /* 0x0000002404047981 */ /* 0x000ea4000c1e1500 */
[----:B--2---:R-:W-:-:S06]  /*0450*/  HADD2.F32 R0, -RZ, R4.H0_H0 ;  /* 0x20000004ff007230 */ /* 0x004fcc0000004100 */
[----:B------:R-:W0:Y:S02]  /*0460*/  F2I.FTZ.TRUNC.NTZ R0, R0 ;  /* 0x0000000000007305 */ /* 0x000e24000021f100 */
[----:B0-----:R-:W-:Y:S01]  /*0470*/  PRMT R19, R0, 0x7610, R19 ;  /* 0x0000761000137816 */ /* 0x001fe20000000013 */
[----:B------:R-:W-:Y:S06]  /*0480*/  BRA `(.L_x_12283) ;  /* 0x0000000800b07947 */ /* 0x000fec0003800000 */
.L_x_12288:
[----:B------:R-:W2:Y:S02]  /*0490*/  LDG.E.64 R4, desc[UR36][R4.64] ;  /* 0x0000002404047981 */ /* 0x000ea4000c1e1b00 */
[----:B--2---:R0:W1:Y:S02]  /*04a0*/  F2I.F64.TRUNC R19, R4 ;  /* 0x0000000400137311 */ /* 0x004064000030d100 */
[----:B01----:R-:W-:Y:S05]  /*04b0*/  BRA `(.L_x_12283) ;  /* 0x0000000800a47947 */ /* 0x003fea0003800000 */
.L_x_12278:
        /* <DEDUP_REMOVED lines=12> */
.L_x_12292:
[----:B------:R-:W2:Y:S02]  /*0580*/  LDG.E.64 R4, desc[UR36][R4.64] ;  /* 0x0000002404047981 */ /* 0x000ea4000c1e1b00 */
[----:B--2---:R0:W1:Y:S02]  /*0590*/  F2I.F64.TRUNC R19, R4 ;  /* 0x0000000400137311 */ /* 0x004064000030d100 */
[----:B01----:R-:W-:Y:S05]  /*05a0*/  BRA `(.L_x_12283) ;  /* 0x0000000800687947 */ /* 0x003fea0003800000 */
.L_x_12291:
        /* <DEDUP_REMOVED lines=27> */
.L_x_12294:
        /* <DEDUP_REMOVED lines=15> */
.L_x_12293:
[----:B------:R-:W2:Y:S02]  /*0850*/  LDG.E.U16 R0, desc[UR36][R4.64] ;  /* 0x0000002404007981 */ /* 0x000ea4000c1e1500 */
[----:B--2---:R-:W-:-:S06]  /*0860*/  IMAD.U32 R0, R0, 0x10000, RZ ;  /* 0x0001000000007824 */ /* 0x004fcc00078e00ff */
[----:B------:R-:W0:Y:S02]  /*0870*/  F2I.FTZ.TRUNC.NTZ R0, R0 ;  /* 0x0000000000007305 */ /* 0x000e24000021f100 */
[----:B0-----:R-:W-:Y:S01]  /*0880*/  PRMT R19, R0, 0x7610, R19 ;  /* 0x0000761000137816 */ /* 0x001fe20000000013 */
[----:B------:R-:W-:Y:S06]  /*0890*/  BRA `(.L_x_12283) ;  /* 0x0000000400ac7947 */ /* 0x000fec0003800000 */
.L_x_12290:
        /* <DEDUP_REMOVED lines=10> */
.L_x_12297:
        /* <DEDUP_REMOVED lines=21> */
.L_x_12301:
[----:B------:R-:W-:Y:S05]  /*0a90*/  BSYNC.RECONVERGENT B1 ;  /* 0x0000000000017941 */ /* 0x000fea0003800200 */
.L_x_12300:
[----:B------:R-:W-:Y:S01]  /*0aa0*/  IMAD.SHL.U32 R0, R0, 0x100000, RZ ;  /* 0x0010000000007824 */ /* 0x000fe200078e00ff */
[----:B------:R-:W-:-:S04]  /*0ab0*/  LEA R3, R3, 0x3b800000, 0x17 ;  /* 0x3b80000003037811 */ /* 0x000fc800078eb8ff */
[----:B------:R-:W-:-:S07]  /*0ac0*/  LOP3.LUT R0, R3, R0, R7, 0xfe, !PT ;  /* 0x0000000003007212 */ /* 0x000fce00078efe07 */
.L_x_12299:
[----:B------:R-:W-:Y:S05]  /*0ad0*/  BSYNC.RECONVERGENT B0 ;  /* 0x0000000000007941 */ /* 0x000fea0003800200 */
.L_x_12298:
[----:B------:R-:W0:Y:S02]  /*0ae0*/  F2I.FTZ.TRUNC.NTZ R0, R0 ;  /* 0x0000000000007305 */ /* 0x000e24000021f100 */
[----:B0-----:R-:W-:Y:S01]  /*0af0*/  PRMT R19, R0, 0x7610, R19 ;  /* 0x0000761000137816 */ /* 0x001fe20000000013 */
[----:B------:R-:W-:Y:S06]  /*0b00*/  BRA `(.L_x_12283) ;  /* 0x0000000400107947 */ /* 0x000fec0003800000 */
.L_x_12296:
        /* <DEDUP_REMOVED lines=21> */
.L_x_12305:
[----:B------:R-:W-:Y:S05]  /*0c60*/  BSYNC.RECONVERGENT B1 ;  /* 0x0000000000017941 */ /* 0x000fea0003800200 */
.L_x_12304:
[----:B------:R-:W-:Y:S01]  /*0c70*/  IMAD.SHL.U32 R0, R0, 0x200000, RZ ;  /* 0x0020000000007824 */ /* 0x000fe200078e00ff */
[----:B------:R-:W-:-:S04]  /*0c80*/  LEA R3, R3, 0x37800000, 0x17 ;  /* 0x3780000003037811 */ /* 0x000fc800078eb8ff */
[----:B------:R-:W-:-:S07]  /*0c90*/  LOP3.LUT R0, R3, R0, R7, 0xfe, !PT ;  /* 0x0000000003007212 */ /* 0x000fce00078efe07 */
.L_x_12303:
[----:B------:R-:W-:Y:S05]  /*0ca0*/  BSYNC.RECONVERGENT B0 ;  /* 0x0000000000007941 */ /* 0x000fea0003800200 */
.L_x_12302:
[----:B------:R-:W0:Y:S02]  /*0cb0*/  F2I.FTZ.TRUNC.NTZ R0, R0 ;  /* 0x0000000000007305 */ /* 0x000e24000021f100 */
[----:B0-----:R-:W-:Y:S01]  /*0cc0*/  PRMT R19, R0, 0x7610, R19 ;  /* 0x0000761000137816 */ /* 0x001fe20000000013 */
[----:B------:R-:W-:Y:S06]  /*0cd0*/  BRA `(.L_x_12283) ;  /* 0x00000000009c7947 */ /* 0x000fec0003800000 */
.L_x_12295:
[----:B------:R-:W-:-:S09]  /*0ce0*/  UISETP.NE.AND UP0, UPT, UR4, 0x1c, UPT ;  /* 0x0000001c0400788c */ /* 0x000fd2000bf05270 */
[----:B------:R-:W-:Y:S05]  /*0cf0*/  BRA.U !UP0, `(.L_x_12306) ;  /* 0x0000000108907547 */ /* 0x000fea000b800000 */
[----:B------:R-:W-:-:S09]  /*0d00*/  UISETP.NE.AND UP0, UPT, UR4, 0x1d, UPT ;  /* 0x0000001d0400788c */ /* 0x000fd2000bf05270 */
[----:B------:R-:W-:Y:S05]  /*0d10*/  BRA.U !UP0, `(.L_x_12307) ;  /* 0x0000000108807547 */ /* 0x000fea000b800000 */
[----:B------:R-:W-:-:S09]  /*0d20*/  UISETP.NE.AND UP0, UPT, UR4, 0x2c, UPT ;  /* 0x0000002c0400788c */ /* 0x000fd2000bf05270 */
[----:B------:R-:W-:Y:S05]  /*0d30*/  BRA.U !UP0, `(.L_x_12308) ;  /* 0x0000000108487547 */ /* 0x000fea000b800000 */
.L_x_12282:
        /* <DEDUP_REMOVED lines=16> */
.L_x_12309:
[----:B------:R-:W-:Y:S01]  /*0e40*/  PRMT R19, RZ, 0x7610, R19 ;  /* 0x00007610ff137816 */ /* 0x000fe20000000013 */
[----:B------:R-:W-:Y:S06]  /*0e50*/  BRA `(.L_x_12283) ;  /* 0x00000000003c7947 */ /* 0x000fec0003800000 */
.L_x_12308:
        /* <DEDUP_REMOVED lines=8> */
.L_x_12311:
[----:B------:R-:W-:Y:S05]  /*0ee0*/  BSYNC.RECONVERGENT B0 ;  /* 0x0000000000007941 */ /* 0x000fea0003800200 */
.L_x_12310:
[----:B------:R-:W0:Y:S02]  /*0ef0*/  F2I.FTZ.TRUNC.NTZ R0, R0 ;  /* 0x0000000000007305 */ /* 0x000e24000021f100 */
[----:B0-----:R-:W-:Y:S01]  /*0f00*/  PRMT R19, R0, 0x7610, R19 ;  /* 0x0000761000137816 */ /* 0x001fe20000000013 */
[----:B------:R-:W-:Y:S06]  /*0f10*/  BRA `(.L_x_12283) ;  /* 0x00000000000c7947 */ /* 0x000fec0003800000 */
.L_x_12307:
[----:B------:R0:W5:Y:S01]  /*0f20*/  LDG.E.U16 R19, desc[UR36][R4.64] ;  /* 0x0000002404137981 */ /* 0x000162000c1e1500 */
[----:B------:R-:W-:Y:S05]  /*0f30*/  BRA `(.L_x_12283) ;  /* 0x0000000000047947 */ /* 0x000fea0003800000 */
.L_x_12306:
[----:B------:R0:W5:Y:S02]  /*0f40*/  LDG.E.U16 R19, desc[UR36][R4.64] ;  /* 0x0000002404137981 */ /* 0x000164000c1e1500 */
.L_x_12283:
[----:B------:R-:W-:-:S07]  /*0f50*/  VIADD R25, R17, 0x80 ;  /* 0x0000008011197836 */ /* 0x000fce0000000000 */
.L_x_12277:
[----:B------:R-:W-:Y:S05]  /*0f60*/  BSYNC.RECONVERGENT B6 ;  /* 0x0000000000067941 */ /* 0x000fea0003800200 */
.L_x_12276:
        /* <DEDUP_REMOVED lines=23> */
.L_x_12317:
[----:B------:R0:W5:Y:S01]  /*10e0*/  LDG.E.U8 R18, desc[UR36][R4.64] ;  /* 0x0000002404127981 */ /* 0x000162000c1e1100 */
[----:B------:R-:W-:Y:S05]  /*10f0*/  BRA `(.L_x_12319) ;  /* 0x0000000c00507947 */ /* 0x000fea0003800000 */
.L_x_12316:
        /* <DEDUP_REMOVED lines=8> */
.L_x_12321:
[----:B------:R0:W5:Y:S01]  /*1180*/  LDG.E.U16 R18, desc[UR36][R4.64] ;  /* 0x0000002404127981 */ /* 0x000162000c1e1500 */
[----:B------:R-:W-:Y:S05]  /*1190*/  BRA `(.L_x_12319) ;  /* 0x0000000c00287947 */ /* 0x000fea0003800000 */
.L_x_12320:
[----:B------:R0:W5:Y:S01]  /*11a0*/  LDG.E.U16 R18, desc[UR36][R4.64] ;  /* 0x0000002404127981 */ /* 0x000162000c1e1500 */
[----:B------:R-:W-:Y:S05]  /*11b0*/  BRA `(.L_x_12319) ;  /* 0x0000000c00207947 */ /* 0x000fea0003800000 */
.L_x_12315:
        /* <DEDUP_REMOVED lines=9> */
.L_x_12323:
[----:B------:R-:W2:Y:S02]  /*1250*/  LDG.E.U16 R0, desc[UR36][R4.64] ;  /* 0x0000002404007981 */ /* 0x000ea4000c1e1500 */
[----:B--2---:R-:W-:-:S06]  /*1260*/  HADD2.F32 R0, -RZ, R0.H0_H0 ;  /* 0x20000000ff007230 */ /* 0x004fcc0000004100 */
[----:B------:R-:W0:Y:S02]  /*1270*/  F2I.FTZ.TRUNC.NTZ R0, R0 ;  /* 0x0000000000007305 */ /* 0x000e24000021f100 */
[----:B0-----:R-:W-:Y:S01]  /*1280*/  PRMT R18, R0, 0x7610, R18 ;  /* 0x0000761000127816 */ /* 0x001fe20000000012 */
[----:B------:R-:W-:Y:S06]  /*1290*/  BRA `(.L_x_12319) ;  /* 0x0000000800e87947 */ /* 0x000fec0003800000 */
.L_x_12322:
        /* <DEDUP_REMOVED lines=9> */
.L_x_12325:
[----:B------:R-:W2:Y:S02]  /*1330*/  LDG.E.U16 R4, desc[UR36][R4.64] ;  /* 0x0000002404047981 */ /* 0x000ea4000c1e1500 */
[----:B--2---:R-:W-:-:S06]  /*1340*/  HADD2.F32 R0, -RZ, R4.H0_H0 ;  /* 0x20000004ff007230 */ /* 0x004fcc0000004100 */
[----:B------:R-:W0:Y:S02]  /*1350*/  F2I.FTZ.TRUNC.NTZ R0, R0 ;  /* 0x0000000000007305 */ /* 0x000e24000021f100 */
[----:B0-----:R-:W-:Y:S01]  /*1360*/  PRMT R18, R0, 0x7610, R18 ;  /* 0x0000761000127816 */ /* 0x001fe20000000012 */
[----:B------:R-:W-:Y:S06]  /*1370*/  BRA `(.L_x_12319) ;  /* 0x0000000800b07947 */ /* 0x000fec0003800000 */
.L_x_12324:
[----:B------:R-:W2:Y:S02]  /*1380*/  LDG.E.64 R4, desc[UR36][R4.64] ;  /* 0x0000002404047981 */ /* 0x000ea4000c1e1b00 */
[----:B--2---:R0:W1:Y:S02]  /*1390*/  F2I.F64.TRUNC R18, R4 ;  /* 0x0000000400127311 */ /* 0x004064000030d100 */
[----:B01----:R-:W-:Y:S05]  /*13a0*/  BRA `(.L_x_12319) ;  /* 0x0000000800a47947 */ /* 0x003fea0003800000 */
.L_x_12314:
        /* <DEDUP_REMOVED lines=12> */
.L_x_12328:
[----:B------:R-:W2:Y:S02]  /*1470*/  LDG.E.64 R4, desc[UR36][R4.64] ;  /* 0x0000002404047981 */ /* 0x000ea4000c1e1b00 */
[----:B--2---:R0:W1:Y:S02]  /*1480*/  F2I.F64.TRUNC R18, R4 ;  /* 0x0000000400127311 */ /* 0x004064000030d100 */
[----:B01----:R-:W-:Y:S05]  /*1490*/  BRA `(.L_x_12319) ;  /* 0x0000000800687947 */ /* 0x003fea0003800000 */
.L_x_12327:
        /* <DEDUP_REMOVED lines=27> */
.L_x_12330:
        /* <DEDUP_REMOVED lines=15> */
.L_x_12329:
[----:B------:R-:W2:Y:S02]  /*1740*/  LDG.E.U16 R0, desc[UR36][R4.64] ;  /* 0x0000002404007981 */ /* 0x000ea4000c1e1500 */
[----:B--2---:R-:W-:-:S06]  /*1750*/  IMAD.U32 R0, R0, 0x10000, RZ ;  /* 0x0001000000007824 */ /* 0x004fcc00078e00ff */
[----:B------:R-:W0:Y:S02]  /*1760*/  F2I.FTZ.TRUNC.NTZ R0, R0 ;  /* 0x0000000000007305 */ /* 0x000e24000021f100 */
[----:B0-----:R-:W-:Y:S01]  /*1770*/  PRMT R18, R0, 0x7610, R18 ;  /* 0x0000761000127816 */ /* 0x001fe20000000012 */
[----:B------:R-:W-:Y:S06]  /*1780*/  BRA `(.L_x_12319) ;  /* 0x0000000400ac7947 */ /* 0x000fec0003800000 */
.L_x_12326:
        /* <DEDUP_REMOVED lines=10> */
.L_x_12333:
        /* <DEDUP_REMOVED lines=21> */
.L_x_12337:
[----:B------:R-:W-:Y:S05]  /*1980*/  BSYNC.RECONVERGENT B1 ;  /* 0x0000000000017941 */ /* 0x000fea0003800200 */
.L_x_12336:
[----:B------:R-:W-:Y:S01]  /*1990*/  IMAD.SHL.U32 R0, R0, 0x100000, RZ ;  /* 0x0010000000007824 */ /* 0x000fe200078e00ff */
[----:B------:R-:W-:-:S04]  /*19a0*/  LEA R3, R3, 0x3b800000, 0x17 ;  /* 0x3b80000003037811 */ /* 0x000fc800078eb8ff */
[----:B------:R-:W-:-:S07]  /*19b0*/  LOP3.LUT R0, R3, R0, R7, 0xfe, !PT ;  /* 0x0000000003007212 */ /* 0x000fce00078efe07 */
.L_x_12335:
[----:B------:R-:W-:Y:S05]  /*19c0*/  BSYNC.RECONVERGENT B0 ;  /* 0x0000000000007941 */ /* 0x000fea0003800200 */
.L_x_12334:
[----:B------:R-:W0:Y:S02]  /*19d0*/  F2I.FTZ.TRUNC.NTZ R0, R0 ;  /* 0x0000000000007305 */ /* 0x000e24000021f100 */
[----:B0-----:R-:W-:Y:S01]  /*19e0*/  PRMT R18, R0, 0x7610, R18 ;  /* 0x0000761000127816 */ /* 0x001fe20000000012 */
[----:B------:R-:W-:Y:S06]  /*19f0*/  BRA `(.L_x_12319) ;  /* 0x0000000400107947 */ /* 0x000fec0003800000 */
.L_x_12332:
        /* <DEDUP_REMOVED lines=21> */
.L_x_12341:
[----:B------:R-:W-:Y:S05]  /*1b50*/  BSYNC.RECONVERGENT B1 ;  /* 0x0000000000017941 */ /* 0x000fea0003800200 */
.L_x_12340:
[----:B------:R-:W-:Y:S01]  /*1b60*/  IMAD.SHL.U32 R0, R0, 0x200000, RZ ;  /* 0x0020000000007824 */ /* 0x000fe200078e00ff */
[----:B------:R-:W-:-:S04]  /*1b70*/  LEA R3, R3, 0x37800000, 0x17 ;  /* 0x3780000003037811 */ /* 0x000fc800078eb8ff */
[----:B------:R-:W-:-:S07]  /*1b80*/  LOP3.LUT R0, R3, R0, R7, 0xfe, !PT ;  /* 0x0000000003007212 */ /* 0x000fce00078efe07 */
.L_x_12339:
[----:B------:R-:W-:Y:S05]  /*1b90*/  BSYNC.RECONVERGENT B0 ;  /* 0x0000000000007941 */ /* 0x000fea0003800200 */
.L_x_12338:
[----:B------:R-:W0:Y:S02]  /*1ba0*/  F2I.FTZ.TRUNC.NTZ R0, R0 ;  /* 0x0000000000007305 */ /* 0x000e24000021f100 */
[----:B0-----:R-:W-:Y:S01]  /*1bb0*/  PRMT R18, R0, 0x7610, R18 ;  /* 0x0000761000127816 */ /* 0x001fe20000000012 */
[----:B------:R-:W-:Y:S06]  /*1bc0*/  BRA `(.L_x_12319) ;  /* 0x00000000009c7947 */ /* 0x000fec0003800000 */
.L_x_12331:
        /* <DEDUP_REMOVED lines=14> */
.L_x_12345:
[----:B------:R-:W-:Y:S05]  /*1cb0*/  BSYNC.RECONVERGENT B0 ;  /* 0x0000000000007941 */ /* 0x000fea0003800200 */
.L_x_12344:
[----:B------:R-:W0:Y:S02]  /*1cc0*/  F2I.FTZ.TRUNC.NTZ R0, R0 ;  /* 0x0000000000007305 */ /* 0x000e24000021f100 */
[----:B0-----:R-:W-:Y:S01]  /*1cd0*/  PRMT R18, R0, 0x7610, R18 ;  /* 0x0000761000127816 */ /* 0x001fe20000000012 */
[----:B------:R-:W-:Y:S06]  /*1ce0*/  BRA `(.L_x_12319) ;  /* 0x0000000000547947 */ /* 0x000fec0003800000 */
.L_x_12318:
        /* <DEDUP_REMOVED lines=16> */
.L_x_12346:
[----:B------:R-:W-:Y:S01]  /*1df0*/  PRMT R18, RZ, 0x7610, R18 ;  /* 0x00007610ff127816 */ /* 0x000fe20000000012 */
[----:B------:R-:W-:Y:S06]  /*1e00*/  BRA `(.L_x_12319) ;  /* 0x00000000000c7947 */ /* 0x000fec0003800000 */
.L_x_12343:
[----:B------:R1:W5:Y:S01]  /*1e10*/  LDG.E.U16 R18, desc[UR36][R4.64] ;  /* 0x0000002404127981 */ /* 0x000362000c1e1500 */
[----:B------:R-:W-:Y:S05]  /*1e20*/  BRA `(.L_x_12319) ;  /* 0x0000000000047947 */ /* 0x000fea0003800000 */
.L_x_12342:
[----:B------:R0:W5:Y:S02]  /*1e30*/  LDG.E.U16 R18, desc[UR36][R4.64] ;  /* 0x0000002404127981 */ /* 0x000164000c1e1500 */
.L_x_12319:
[----:B------:R-:W-:-:S07]  /*1e40*/  VIADD R25, R25, 0x80 ;  /* 0x0000008019197836 */ /* 0x000fce0000000000 */
.L_x_12313:
[----:B------:R-:W-:Y:S05]  /*1e50*/  BSYNC.RECONVERGENT B6 ;  /* 0x0000000000067941 */ /* 0x000fea0003800200 */
.L_x_12312:
        /* <DEDUP_REMOVED lines=23> */
.L_x_12352:
[----:B------:R0:W5:Y:S01]  /*1fd0*/  LDG.E.U8 R22, desc[UR36][R4.64] ;  /* 0x0000002404167981 */ /* 0x000162000c1e1100 */
[----:B------:R-:W-:Y:S05]  /*1fe0*/  BRA `(.L_x_12354) ;  /* 0x0000000c00507947 */ /* 0x000fea0003800000 */
.L_x_12351:
        /* <DEDUP_REMOVED lines=8> */
.L_x_12356:
[----:B------:R0:W5:Y:S01]  /*2070*/  LDG.E.U16 R22, desc[UR36][R4.64] ;  /* 0x0000002404167981 */ /* 0x000162000c1e1500 */
[----:B------:R-:W-:Y:S05]  /*2080*/  BRA `(.L_x_12354) ;  /* 0x0000000c00287947 */ /* 0x000fea0003800000 */
.L_x_12355:
[----:B------:R0:W5:Y:S01]  /*2090*/  LDG.E.U16 R22, desc[UR36][R4.64] ;  /* 0x0000002404167981 */ /* 0x000162000c1e1500 */
[----:B------:R-:W-:Y:S05]  /*20a0*/  BRA `(.L_x_12354) ;  /* 0x0000000c00207947 */ /* 0x000fea0003800000 */
.L_x_12350:
        /* <DEDUP_REMOVED lines=9> */
.L_x_12358:
[----:B------:R-:W2:Y:S02]  /*2140*/  LDG.E.U16 R0, desc[UR36][R4.64] ;  /* 0x0000002404007981 */ /* 0x000ea4000c1e1500 */
[----:B--2---:R-:W-:-:S06]  /*2150*/  HADD2.F32 R0, -RZ, R0.H0_H0 ;  /* 0x20000000ff007230 */ /* 0x004fcc0000004100 */
[----:B------:R-:W0:Y:S02]  /*2160*/  F2I.FTZ.TRUNC.NTZ R0, R0 ;  /* 0x0000000000007305 */ /* 0x000e24000021f100 */
[----:B0-----:R-:W-:Y:S01]  /*2170*/  PRMT R22, R0, 0x7610, R22 ;  /* 0x0000761000167816 */ /* 0x001fe20000000016 */
[----:B------:R-:W-:Y:S06]  /*2180*/  BRA `(.L_x_12354) ;  /* 0x0000000800e87947 */ /* 0x000fec0003800000 */
.L_x_12357:
        /* <DEDUP_REMOVED lines=9> */
.L_x_12360:
[----:B------:R-:W2:Y:S02]  /*2220*/  LDG.E.U16 R4, desc[UR36][R4.64] ;  /* 0x0000002404047981 */ /* 0x000ea4000c1e1500 */
[----:B--2---:R-:W-:-:S06]  /*2230*/  HADD2.F32 R0, -RZ, R4.H0_H0 ;  /* 0x20000004ff007230 */ /* 0x004fcc0000004100 */
[----:B------:R-:W0:Y:S02]  /*2240*/  F2I.FTZ.TRUNC.NTZ R0, R0 ;  /* 0x0000000000007305 */ /* 0x000e24000021f100 */
[----:B0-----:R-:W-:Y:S01]  /*2250*/  PRMT R22, R0, 0x7610, R22 ;  /* 0x0000761000167816 */ /* 0x001fe20000000016 */
[----:B------:R-:W-:Y:S06]  /*2260*/  BRA `(.L_x_12354) ;  /* 0x0000000800b07947 */ /* 0x000fec0003800000 */
.L_x_12359:
[----:B------:R-:W2:Y:S02]  /*2270*/  LDG.E.64 R4, desc[UR36][R4.64] ;  /* 0x0000002404047981 */ /* 0x000ea4000c1e1b00 */
[----:B--2---:R0:W1:Y:S02]  /*2280*/  F2I.F64.TRUNC R22, R4 ;  /* 0x0000000400167311 */ /* 0x004064000030d100 */
[----:B01----:R-:W-:Y:S05]  /*2290*/  BRA `(.L_x_12354) ;  /* 0x0000000800a47947 */ /* 0x003fea0003800000 */
.L_x_12349:
        /* <DEDUP_REMOVED lines=12> */
.L_x_12363:
[----:B------:R-:W2:Y:S02]  /*2360*/  LDG.E.64 R4, desc[UR36][R4.64] ;  /* 0x0000002404047981 */ /* 0x000ea4000c1e1b00 */
[----:B--2---:R3:W4:Y:S02]  /*2370*/  F2I.F64.TRUNC R22, R4 ;  /* 0x0000000400167311 */ /* 0x004724000030d100 */
[----:B---34-:R-:W-:Y:S05]  /*2380*/  BRA `(.L_x_12354) ;  /* 0x0000000800687947 */ /* 0x018fea0003800000 */
.L_x_12362:
        /* <DEDUP_REMOVED lines=27> */
.L_x_12365:
        /* <DEDUP_REMOVED lines=15> */
.L_x_12364:
[----:B------:R-:W2:Y:S02]  /*2630*/  LDG.E.U16 R0, desc[UR36][R4.64] ;  /* 0x0000002404007981 */ /* 0x000ea4000c1e1500 */
[----:B--2---:R-:W-:-:S06]  /*2640*/  IMAD.U32 R0, R0, 0x10000, RZ ;  /* 0x0001000000007824 */ /* 0x004fcc00078e00ff */
[----:B------:R-:W0:Y:S02]  /*2650*/  F2I.FTZ.TRUNC.NTZ R0, R0 ;  /* 0x0000000000007305 */ /* 0x000e24000021f100 */
[----:B0-----:R-:W-:Y:S01]  /*2660*/  PRMT R22, R0, 0x7610, R22 ;  /* 0x0000761000167816 */ /* 0x001fe20000000016 */
[----:B------:R-:W-:Y:S06]  /*2670*/  BRA `(.L_x_12354) ;  /* 0x0000000400ac7947 */ /* 0x000fec0003800000 */
.L_x_12361:
        /* <DEDUP_REMOVED lines=10> */
.L_x_12368:
        /* <DEDUP_REMOVED lines=21> */
.L_x_12372:
[----:B------:R-:W-:Y:S05]  /*2870*/  BSYNC.RECONVERGENT B1 ;  /* 0x0000000000017941 */ /* 0x000fea0003800200 */
.L_x_12371:
[----:B------:R-:W-:Y:S01]  /*2880*/  IMAD.SHL.U32 R0, R0, 0x100000, RZ ;  /* 0x0010000000007824 */ /* 0x000fe200078e00ff */
[----:B------:R-:W-:-:S04]  /*2890*/  LEA R3, R3, 0x3b800000, 0x17 ;  /* 0x3b80000003037811 */ /* 0x000fc800078eb8ff */
[----:B------:R-:W-:-:S07]  /*28a0*/  LOP3.LUT R0, R3, R0, R7, 0xfe, !PT ;  /* 0x0000000003007212 */ /* 0x000fce00078efe07 */
.L_x_12370:
[----:B------:R-:W-:Y:S05]  /*28b0*/  BSYNC.RECONVERGENT B0 ;  /* 0x0000000000007941 */ /* 0x000fea0003800200 */
.L_x_12369:
[----:B------:R-:W0:Y:S02]  /*28c0*/  F2I.FTZ.TRUNC.NTZ R0, R0 ;  /* 0x0000000000007305 */ /* 0x000e24000021f100 */
[----:B0-----:R-:W-:Y:S01]  /*28d0*/  PRMT R22, R0, 0x7610, R22 ;  /* 0x0000761000167816 */ /* 0x001fe20000000016 */
[----:B------:R-:W-:Y:S06]  /*28e0*/  BRA `(.L_x_12354) ;  /* 0x0000000400107947 */ /* 0x000fec0003800000 */
.L_x_12367:
        /* <DEDUP_REMOVED lines=21> */
.L_x_12376:
[----:B------:R-:W-:Y:S05]  /*2a40*/  BSYNC.RECONVERGENT B1 ;  /* 0x0000000000017941 */ /* 0x000fea0003800200 */
.L_x_12375:
[----:B------:R-:W-:Y:S01]  /*2a50*/  IMAD.SHL.U32 R0, R0, 0x200000, RZ ;  /* 0x0020000000007824 */ /* 0x000fe200078e00ff */
[----:B------:R-:W-:-:S04]  /*2a60*/  LEA R3, R3, 0x37800000, 0x17 ;  /* 0x3780000003037811 */ /* 0x000fc800078eb8ff */
[----:B------:R-:W-:-:S07]  /*2a70*/  LOP3.LUT R0, R3, R0, R7, 0xfe, !PT ;  /* 0x0000000003007212 */ /* 0x000fce00078efe07 */
.L_x_12374:
[----:B------:R-:W-:Y:S05]  /*2a80*/  BSYNC.RECONVERGENT B0 ;  /* 0x0000000000007941 */ /* 0x000fea0003800200 */
.L_x_12373:
[----:B------:R-:W0:Y:S02]  /*2a90*/  F2I.FTZ.TRUNC.NTZ R0, R0 ;  /* 0x0000000000007305 */ /* 0x000e24000021f100 */
[----:B0-----:R-:W-:Y:S01]  /*2aa0*/  PRMT R22, R0, 0x7610, R22 ;  /* 0x0000761000167816 */ /* 0x001fe20000000016 */
[----:B------:R-:W-:Y:S06]  /*2ab0*/  BRA `(.L_x_12354) ;  /* 0x00000000009c7947 */ /* 0x000fec0003800000 */
.L_x_12366:
        /* <DEDUP_REMOVED lines=14> */
.L_x_12380:
[----:B------:R-:W-:Y:S05]  /*2ba0*/  BSYNC.RECONVERGENT B0 ;  /* 0x0000000000007941 */ /* 0x000fea0003800200 */
.L_x_12379:
[----:B------:R-:W0:Y:S02]  /*2bb0*/  F2I.FTZ.TRUNC.NTZ R0, R0 ;  /* 0x0000000000007305 */ /* 0x000e24000021f100 */
[----:B0-----:R-:W-:Y:S01]  /*2bc0*/  PRMT R22, R0, 0x7610, R22 ;  /* 0x0000761000167816 */ /* 0x001fe20000000016 */
[----:B------:R-:W-:Y:S06]  /*2bd0*/  BRA `(.L_x_12354) ;  /* 0x0000000000547947 */ /* 0x000fec0003800000 */
.L_x_12353:
        /* <DEDUP_REMOVED lines=16> */
.L_x_12381:
[----:B------:R-:W-:Y:S01]  /*2ce0*/  PRMT R22, RZ, 0x7610, R22 ;  /* 0x00007610ff167816 */ /* 0x000fe20000000016 */
[----:B------:R-:W-:Y:S06]  /*2cf0*/  BRA `(.L_x_12354) ;  /* 0x00000000000c7947 */ /* 0x000fec0003800000 */
.L_x_12378:
[----:B------:R2:W5:Y:S01]  /*2d00*/  LDG.E.U16 R22, desc[UR36][R4.64] ;  /* 0x0000002404167981 */ /* 0x000562000c1e1500 */
[----:B------:R-:W-:Y:S05]  /*2d10*/  BRA `(.L_x_12354) ;  /* 0x0000000000047947 */ /* 0x000fea0003800000 */
.L_x_12377:
[----:B------:R1:W5:Y:S02]  /*2d20*/  LDG.E.U16 R22, desc[UR36][R4.64] ;  /* 0x0000002404167981 */ /* 0x000364000c1e1500 */
.L_x_12354:
[----:B------:R-:W-:-:S07]  /*2d30*/  VIADD R25, R25, 0x80 ;  /* 0x0000008019197836 */ /* 0x000fce0000000000 */
.L_x_12348:
[----:B------:R-:W-:Y:S05]  /*2d40*/  BSYNC.RECONVERGENT B6 ;  /* 0x0000000000067941 */ /* 0x000fea0003800200 */
.L_x_12347:
        /* <DEDUP_REMOVED lines=23> */
.L_x_12387:
[----:B------:R0:W5:Y:S01]  /*2ec0*/  LDG.E.U8 R23, desc[UR36][R4.64] ;  /* 0x0000002404177981 */ /* 0x000162000c1e1100 */
[----:B------:R-:W-:Y:S05]  /*2ed0*/  BRA `(.L_x_12383) ;  /* 0x0000000c004c7947 */ /* 0x000fea0003800000 */
.L_x_12386:
        /* <DEDUP_REMOVED lines=8> */
.L_x_12390:
[----:B------:R0:W5:Y:S01]  /*2f60*/  LDG.E.U16 R23, desc[UR36][R4.64] ;  /* 0x0000002404177981 */ /* 0x000162000c1e1500 */
[----:B------:R-:W-:Y:S05]  /*2f70*/  BRA `(.L_x_12383) ;  /* 0x0000000c00247947 */ /* 0x000fea0003800000 */
.L_x_12389:
[----:B------:R0:W5:Y:S01]  /*2f80*/  LDG.E.U16 R23, desc[UR36][R4.64] ;  /* 0x0000002404177981 */ /* 0x000162000c1e1500 */
[----:B------:R-:W-:Y:S05]  /*2f90*/  BRA `(.L_x_12383) ;  /* 0x0000000c001c7947 */ /* 0x000fea0003800000 */
.L_x_12385:
        /* <DEDUP_REMOVED lines=9> */
.L_x_12392:
[----:B------:R-:W2:Y:S02]  /*3030*/  LDG.E.U16 R0, desc[UR36][R4.64] ;  /* 0x0000002404007981 */ /* 0x000ea4000c1e1500 */
[----:B--2---:R-:W-:-:S06]  /*3040*/  HADD2.F32 R0, -RZ, R0.H0_H0 ;  /* 0x20000000ff007230 */ /* 0x004fcc0000004100 */
[----:B------:R-:W0:Y:S02]  /*3050*/  F2I.FTZ.TRUNC.NTZ R0, R0 ;  /* 0x0000000000007305 */ /* 0x000e24000021f100 */
[----:B0-----:R-:W-:Y:S01]  /*3060*/  PRMT R23, R0, 0x7610, R23 ;  /* 0x0000761000177816 */ /* 0x001fe20000000017 */
[----:B------:R-:W-:Y:S06]  /*3070*/  BRA `(.L_x_12383) ;  /* 0x0000000800e47947 */ /* 0x000fec0003800000 */
.L_x_12391:
        /* <DEDUP_REMOVED lines=9> */
.L_x_12394:
[----:B------:R-:W2:Y:S02]  /*3110*/  LDG.E.U16 R4, desc[UR36][R4.64] ;  /* 0x0000002404047981 */ /* 0x000ea4000c1e1500 */
[----:B--2---:R-:W-:-:S06]  /*3120*/  HADD2.F32 R0, -RZ, R4.H0_H0 ;  /* 0x20000004ff007230 */ /* 0x004fcc0000004100 */
[----:B------:R-:W0:Y:S02]  /*3130*/  F2I.FTZ.TRUNC.NTZ R0, R0 ;  /* 0x0000000000007305 */ /* 0x000e24000021f100 */
[----:B0-----:R-:W-:Y:S01]  /*3140*/  PRMT R23, R0, 0x7610, R23 ;  /* 0x0000761000177816 */ /* 0x001fe20000000017 */
[----:B------:R-:W-:Y:S06]  /*3150*/  BRA `(.L_x_12383) ;  /* 0x0000000800ac7947 */ /* 0x000fec0003800000 */
.L_x_12393:
[----:B------:R-:W2:Y:S02]  /*3160*/  LDG.E.64 R4, desc[UR36][R4.64] ;  /* 0x0000002404047981 */ /* 0x000ea4000c1e1b00 */
[----:B--2---:R0:W1:Y:S02]  /*3170*/  F2I.F64.TRUNC R23, R4 ;  /* 0x0000000400177311 */ /* 0x004064000030d100 */
[----:B01----:R-:W-:Y:S05]  /*3180*/  BRA `(.L_x_12383) ;  /* 0x0000000800a07947 */ /* 0x003fea0003800000 */
.L_x_12384:
        /* <DEDUP_REMOVED lines=12> */
.L_x_12397:
[----:B------:R-:W2:Y:S02]  /*3250*/  LDG.E.64 R4, desc[UR36][R4.64] ;  /* 0x0000002404047981 */ /* 0x000ea4000c1e1b00 */
[----:B--2---:R0:W1:Y:S02]  /*3260*/  F2I.F64.TRUNC R23, R4 ;  /* 0x0000000400177311 */ /* 0x004064000030d100 */
[----:B01----:R-:W-:Y:S05]  /*3270*/  BRA `(.L_x_12383) ;  /* 0x0000000800647947 */ /* 0x003fea0003800000 */
.L_x_12396:
        /* <DEDUP_REMOVED lines=27> */
.L_x_12399:
        /* <DEDUP_REMOVED lines=15> */
.L_x_12398:
[----:B------:R-:W2:Y:S02]  /*3520*/  LDG.E.U16 R0, desc[UR36][R4.64] ;  /* 0x0000002404007981 */ /* 0x000ea4000c1e1500 */
[----:B--2---:R-:W-:-:S06]  /*3530*/  IMAD.U32 R0, R0, 0x10000, RZ ;  /* 0x0001000000007824 */ /* 0x004fcc00078e00ff */
[----:B------:R-:W0:Y:S02]  /*3540*/  F2I.FTZ.TRUNC.NTZ R0, R0 ;  /* 0x0000000000007305 */ /* 0x000e24000021f100 */
[----:B0-----:R-:W-:Y:S01]  /*3550*/  PRMT R23, R0, 0x7610, R23 ;  /* 0x0000761000177816 */ /* 0x001fe20000000017 */
[----:B------:R-:W-:Y:S06]  /*3560*/  BRA `(.L_x_12383) ;  /* 0x0000000400a87947 */ /* 0x000fec0003800000 */
.L_x_12395:
        /* <DEDUP_REMOVED lines=10> */
.L_x_12402:
        /* <DEDUP_REMOVED lines=21> */
.L_x_12406:
[----:B------:R-:W-:Y:S05]  /*3760*/  BSYNC.RECONVERGENT B1 ;  /* 0x0000000000017941 */ /* 0x000fea0003800200 */
.L_x_12405:
[----:B------:R-:W-:Y:S01]  /*3770*/  IMAD.SHL.U32 R0, R0, 0x100000, RZ ;  /* 0x0010000000007824 */ /* 0x000fe200078e00ff */
[----:B------:R-:W-:-:S04]  /*3780*/  LEA R3, R3, 0x3b800000, 0x17 ;  /* 0x3b80000003037811 */ /* 0x000fc800078eb8ff */
[----:B------:R-:W-:-:S07]  /*3790*/  LOP3.LUT R0, R3, R0, R7, 0xfe, !PT ;  /* 0x0000000003007212 */ /* 0x000fce00078efe07 */
.L_x_12404:
[----:B------:R-:W-:Y:S05]  /*37a0*/  BSYNC.RECONVERGENT B0 ;  /* 0x0000000000007941 */ /* 0x000fea0003800200 */
.L_x_12403:
[----:B------:R-:W0:Y:S02]  /*37b0*/  F2I.FTZ.TRUNC.NTZ R0, R0 ;  /* 0x0000000000007305 */ /* 0x000e24000021f100 */
[----:B0-----:R-:W-:Y:S01]  /*37c0*/  PRMT R23, R0, 0x7610, R23 ;  /* 0x0000761000177816 */ /* 0x001fe20000000017 */
[----:B------:R-:W-:Y:S06]  /*37d0*/  BRA `(.L_x_12383) ;  /* 0x00000004000c7947 */ /* 0x000fec0003800000 */
.L_x_12401:
        /* <DEDUP_REMOVED lines=21> */
.L_x_12410:
[----:B------:R-:W-:Y:S05]  /*3930*/  BSYNC.RECONVERGENT B1 ;  /* 0x0000000000017941 */ /* 0x000fea0003800200 */
.L_x_12409:
[----:B------:R-:W-:Y:S01]  /*3940*/  IMAD.SHL.U32 R0, R0, 0x200000, RZ ;  /* 0x0020000000007824 */ /* 0x000fe200078e00ff */
[----:B------:R-:W-:-:S04]  /*3950*/  LEA R3, R3, 0x37800000, 0x17 ;  /* 0x3780000003037811 */ /* 0x000fc800078eb8ff */
[----:B------:R-:W-:-:S07]  /*3960*/  LOP3.LUT R0, R3, R0, R7, 0xfe, !PT ;  /* 0x0000000003007212 */ /* 0x000fce00078efe07 */
.L_x_12408:
[----:B------:R-:W-:Y:S05]  /*3970*/  BSYNC.RECONVERGENT B0 ;  /* 0x0000000000007941 */ /* 0x000fea0003800200 */
.L_x_12407:
[----:B------:R-:W0:Y:S02]  /*3980*/  F2I.FTZ.TRUNC.NTZ R0, R0 ;  /* 0x0000000000007305 */ /* 0x000e24000021f100 */
[----:B0-----:R-:W-:Y:S01]  /*3990*/  PRMT R23, R0, 0x7610, R23 ;  /* 0x0000761000177816 */ /* 0x001fe20000000017 */
[----:B------:R-:W-:Y:S06]  /*39a0*/  BRA `(.L_x_12383) ;  /* 0x0000000000987947 */ /* 0x000fec0003800000 */
.L_x_12400:
        /* <DEDUP_REMOVED lines=14> */
.L_x_12414:
[----:B------:R-:W-:Y:S05]  /*3a90*/  BSYNC.RECONVERGENT B0 ;  /* 0x0000000000007941 */ /* 0x000fea0003800200 */
.L_x_12413:
[----:B------:R-:W0:Y:S02]  /*3aa0*/  F2I.FTZ.TRUNC.NTZ R0, R0 ;  /* 0x0000000000007305 */ /* 0x000e24000021f100 */
[----:B0-----:R-:W-:Y:S01]  /*3ab0*/  PRMT R23, R0, 0x7610, R23 ;  /* 0x0000761000177816 */ /* 0x001fe20000000017 */
[----:B------:R-:W-:Y:S06]  /*3ac0*/  BRA `(.L_x_12383) ;  /* 0x0000000000507947 */ /* 0x000fec0003800000 */
.L_x_12388:
        /* <DEDUP_REMOVED lines=16> */
.L_x_12415:
[----:B------:R-:W-:Y:S05]  /*3bd0*/  BRA `(.L_x_12383) ;  /* 0x00000000000c7947 */ /* 0x000fea0003800000 */
.L_x_12412:
[----:B------:R0:W5:Y:S01]  /*3be0*/  LDG.E.U16 R23, desc[UR36][R4.64] ;  /* 0x0000002404177981 */ /* 0x000162000c1e1500 */
[----:B------:R-:W-:Y:S05]  /*3bf0*/  BRA `(.L_x_12383) ;  /* 0x0000000000047947 */ /* 0x000fea0003800000 */
.L_x_12411:
[----:B------:R0:W5:Y:S02]  /*3c00*/  LDG.E.U16 R23, desc[UR36][R4.64] ;  /* 0x0000002404177981 */ /* 0x000164000c1e1500 */
.L_x_12383:
[----:B------:R-:W-:Y:S05]  /*3c10*/  BSYNC.RECONVERGENT B6 ;  /* 0x0000000000067941 */ /* 0x000fea0003800200 */
.L_x_12382:
[----:B-1--45:R-:W-:Y:S01]  /*3c20*/  PRMT R18, R18, 0x9910, RZ ;  /* 0x0000991012127816 */ /* 0x032fe200000000ff */
[----:B------:R-:W-:Y:S01]  /*3c30*/  BSSY.RECONVERGENT B7, `(.L_x_12416) ;  /* 0x00002e2000077945 */ /* 0x000fe20003800200 */
[----:B------:R-:W-:-:S03]  /*3c40*/  PRMT R6, R19, 0x9910, RZ ;  /* 0x0000991013067816 */ /* 0x000fc600000000ff */
[----:B------:R-:W-:Y:S01]  /*3c50*/  BSSY.RELIABLE B6, `(.L_x_12417) ;  /* 0x00001f5000067945 */ /* 0x000fe20003800100 */
[----:B------:R-:W-:Y:S01]  /*3c60*/  PRMT R19, R23, 0x9910, RZ ;  /* 0x0000991017137816 */ /* 0x000fe200000000ff */
[----:B------:R-:W-:Y:S01]  /*3c70*/  IMAD.MOV.U32 R23, RZ, RZ, R18 ;  /* 0x000000ffff177224 */ /* 0x000fe200078e0012 */
[----:B------:R-:W-:Y:S01]  /*3c80*/  PRMT R22, R22, 0x9910, RZ ;  /* 0x0000991016167816 */ /* 0x000fe200000000ff */
[----:B------:R-:W1:Y:S01]  /*3c90*/  LDC.U8 R18, c[0x0][0x3ac] ;  /* 0x0000eb00ff127b82 */ /* 0x000e620000000000 */
[----:B------:R-:W-:Y:S01]  /*3ca0*/  IMAD R0, R6, R6, RZ ;  /* 0x0000000606007224 */ /* 0x000fe200078e02ff */
[----:B------:R-:W-:Y:S01]  /*3cb0*/  ISETP.GE.AND P0, PT, R17, R16, PT ;  /* 0x000000101100720c */ /* 0x000fe20003f06270 */
[----:B------:R-:W-:Y:S02]  /*3cc0*/  IMAD R3, R23, R23, RZ ;  /* 0x0000001717037224 */ /* 0x000fe400078e02ff */
[----:B0-23--:R-:W-:Y:S01]  /*3cd0*/  IMAD R4, R22, R22, RZ ;  /* 0x0000001616047224 */ /* 0x00dfe200078e02ff */
[----:B------:R-:W-:Y:S01]  /*3ce0*/  PRMT R0, R0, 0x9910, RZ ;  /* 0x0000991000007816 */ /* 0x000fe200000000ff */
[----:B------:R-:W-:Y:S01]  /*3cf0*/  IMAD R5, R19, R19, RZ ;  /* 0x0000001313057224 */ /* 0x000fe200078e02ff */
[----:B------:R-:W-:-:S02]  /*3d00*/  PRMT R7, R3, 0x9910, RZ ;  /* 0x0000991003077816 */ /* 0x000fc400000000ff */
[----:B------:R-:W-:Y:S01]  /*3d10*/  PRMT R4, R4, 0x9910, RZ ;  /* 0x0000991004047816 */ /* 0x000fe200000000ff */
[----:B------:R-:W-:Y:S01]  /*3d20*/  IMAD.MOV.U32 R3, RZ, RZ, R0 ;  /* 0x000000ffff037224 */ /* 0x000fe200078e0000 */
[----:B------:R-:W-:Y:S01]  /*3d30*/  PRMT R8, R5, 0x9910, RZ ;  /* 0x0000991005087816 */ /* 0x000fe200000000ff */
[----:B------:R-:W-:Y:S02]  /*3d40*/  IMAD.MOV.U32 R0, RZ, RZ, R7 ;  /* 0x000000ffff007224 */ /* 0x000fe400078e0007 */
[----:B------:R-:W-:Y:S02]  /*3d50*/  IMAD.MOV.U32 R5, RZ, RZ, R4 ;  /* 0x000000ffff057224 */ /* 0x000fe400078e0004 */
[----:B------:R-:W-:Y:S02]  /*3d60*/  IMAD.MOV.U32 R4, RZ, RZ, R8 ;  /* 0x000000ffff047224 */ /* 0x000fe400078e0008 */
[----:B------:R-:W-:Y:S02]  /*3d70*/  IMAD R3, R6, R3, RZ ;  /* 0x0000000306037224 */ /* 0x000fe400078e02ff */
[----:B------:R-:W-:-:S02]  /*3d80*/  IMAD R23, R23, R0, RZ ;  /* 0x0000000017177224 */ /* 0x000fc400078e02ff */
[----:B------:R-:W-:Y:S02]  /*3d90*/  IMAD R22, R22, R5, RZ ;  /* 0x0000000516167224 */ /* 0x000fe400078e02ff */
[----:B------:R-:W-:Y:S01]  /*3da0*/  IMAD R19, R19, R4, RZ ;  /* 0x0000000413137224 */ /* 0x000fe200078e02ff */
[----:B------:R-:W-:Y:S06]  /*3db0*/  @P0 BRA `(.L_x_12418) ;  /* 0x0000001c006c0947 */ /* 0x000fec0003800000 */
[----:B------:R-:W0:Y:S01]  /*3dc0*/  LDCU UR4, c[0x0][0x3b0] ;  /* 0x00007600ff0477ac */ /* 0x000e220008000800 */
[----:B------:R-:W2:Y:S01]  /*3dd0*/  LDC.64 R8, c[0x0][0x390] ;  /* 0x0000e400ff087b82 */ /* 0x000ea20000000a00 */
[----:B------:R-:W-:Y:S01]  /*3de0*/  IMAD R0, R2, 0x200, R17 ;  /* 0x0000020002007824 */ /* 0x000fe200078e0211 */
[----:B-1----:R-:W-:Y:S01]  /*3df0*/  PRMT R4, R18, 0x9910, RZ ;  /* 0x0000991012047816 */ /* 0x002fe200000000ff */
[----:B------:R-:W-:Y:S02]  /*3e00*/  VIADD R17, R17, 0x80 ;  /* 0x0000008011117836 */ /* 0x000fe40000000000 */
        /* <DEDUP_REMOVED lines=16> */
.L_x_12422:
[----:B------:R0:W-:Y:S01]  /*3f10*/  STG.E.U8 desc[UR36][R8.64], R3 ;  /* 0x0000000308007986 */ /* 0x0001e2000c101124 */
[----:B------:R-:W-:Y:S05]  /*3f20*/  BRA `(.L_x_12424) ;  /* 0x0000000c005c7947 */ /* 0x000fea0003800000 */
.L_x_12421:
[----:B------:R-:W-:-:S13]  /*3f30*/  ISETP.NE.AND P0, PT, R0, 0x2, PT ;  /* 0x000000020000780c */ /* 0x000fda0003f05270 */
[----:B------:R-:W-:Y:S05]  /*3f40*/  @!P0 BRA `(.L_x_12425) ;  /* 0x0000000000308947 */ /* 0x000fea0003800000 */
[----:B------:R-:W-:-:S13]  /*3f50*/  ISETP.NE.AND P0, PT, R0, 0x3, PT ;  /* 0x000000030000780c */ /* 0x000fda0003f05270 */
[----:B------:R-:W-:Y:S05]  /*3f60*/  @!P0 BRA `(.L_x_12426) ;  /* 0x00000000001c8947 */ /* 0x000fea0003800000 */
[----:B------:R-:W-:-:S13]  /*3f70*/  ISETP.NE.AND P0, PT, R0, 0x4, PT ;  /* 0x000000040000780c */ /* 0x000fda0003f05270 */
[----:B------:R-:W-:Y:S05]  /*3f80*/  @P0 BRA `(.L_x_12423) ;  /* 0x0000000800a00947 */ /* 0x000fea0003800000 */
[----:B------:R-:W-:-:S05]  /*3f90*/  PRMT R3, R3, 0x9910, RZ ;  /* 0x0000991003037816 */ /* 0x000fca00000000ff */
[----:B------:R-:W-:-:S05]  /*3fa0*/  IMAD.MOV.U32 R4, RZ, RZ, R3 ;  /* 0x000000ffff047224 */ /* 0x000fca00078e0003 */
[----:B------:R-:W-:-:S05]  /*3fb0*/  SHF.R.S32.HI R5, RZ, 0x1f, R4 ;  /* 0x0000001fff057819 */ /* 0x000fca0000011404 */
[----:B------:R0:W-:Y:S01]  /*3fc0*/  STG.E.64 desc[UR36][R8.64], R4 ;  /* 0x0000000408007986 */ /* 0x0001e2000c101b24 */
[----:B------:R-:W-:Y:S05]  /*3fd0*/  BRA `(.L_x_12424) ;  /* 0x0000000c00307947 */ /* 0x000fea0003800000 */
.L_x_12426:
[----:B------:R-:W-:-:S05]  /*3fe0*/  PRMT R3, R3, 0x9910, RZ ;  /* 0x0000991003037816 */ /* 0x000fca00000000ff */
[----:B------:R0:W-:Y:S01]  /*3ff0*/  STG.E desc[UR36][R8.64], R3 ;  /* 0x0000000308007986 */ /* 0x0001e2000c101924 */
[----:B------:R-:W-:Y:S05]  /*4000*/  BRA `(.L_x_12424) ;  /* 0x0000000c00247947 */ /* 0x000fea0003800000 */
.L_x_12425:
[----:B------:R0:W-:Y:S01]  /*4010*/  STG.E.U16 desc[UR36][R8.64], R3 ;  /* 0x0000000308007986 */ /* 0x0001e2000c101524 */
[----:B------:R-:W-:Y:S05]  /*4020*/  BRA `(.L_x_12424) ;  /* 0x0000000c001c7947 */ /* 0x000fea0003800000 */
.L_x_12420:
        /* <DEDUP_REMOVED lines=9> */
.L_x_12428:
[----:B------:R-:W0:Y:S02]  /*40c0*/  I2F.S16 R0, R3 ;  /* 0x0000000300007306 */ /* 0x000e240000101400 */
[----:B0-----:R-:W-:-:S05]  /*40d0*/  F2FP.F16.F32.PACK_AB R0, RZ, R0 ;  /* 0x00000000ff00723e */ /* 0x001fca00000000ff */
[----:B------:R0:W-:Y:S01]  /*40e0*/  STG.E.U16 desc[UR36][R8.64], R0 ;  /* 0x0000000008007986 */ /* 0x0001e2000c101524 */
[----:B------:R-:W-:Y:S05]  /*40f0*/  BRA `(.L_x_12424) ;  /* 0x0000000800e87947 */ /* 0x000fea0003800000 */
.L_x_12427:
        /* <DEDUP_REMOVED lines=10> */
.L_x_12430:
[----:B------:R-:W0:Y:S02]  /*41a0*/  I2F.S16 R3, R3 ;  /* 0x0000000300037306 */ /* 0x000e240000101400 */
[----:B0-----:R-:W-:-:S04]  /*41b0*/  F2FP.F16.F32.PACK_AB R3, RZ, R3 ;  /* 0x00000003ff03723e */ /* 0x001fc800000000ff */
[----:B------:R-:W-:-:S05]  /*41c0*/  PRMT R3, R3, 0x5410, RZ ;  /* 0x0000541003037816 */ /* 0x000fca00000000ff */
[----:B------:R0:W-:Y:S01]  /*41d0*/  STG.E desc[UR36][R8.64], R3 ;  /* 0x0000000308007986 */ /* 0x0001e2000c101924 */
[----:B------:R-:W-:Y:S05]  /*41e0*/  BRA `(.L_x_12424) ;  /* 0x0000000800ac7947 */ /* 0x000fea0003800000 */
.L_x_12429:
[----:B------:R-:W0:Y:S02]  /*41f0*/  I2F.F64.S16 R4, R3 ;  /* 0x0000000300047312 */ /* 0x000e240000101c00 */
[----:B0-----:R0:W-:Y:S01]  /*4200*/  STG.E.64 desc[UR36][R8.64], R4 ;  /* 0x0000000408007986 */ /* 0x0011e2000c101b24 */
[----:B------:R-:W-:Y:S05]  /*4210*/  BRA `(.L_x_12424) ;  /* 0x0000000800a07947 */ /* 0x000fea0003800000 */
.L_x_12419:
        /* <DEDUP_REMOVED lines=13> */
.L_x_12433:
[----:B------:R-:W-:Y:S01]  /*42f0*/  CS2R R6, SRZ ;  /* 0x0000000000067805 */ /* 0x000fe2000001ff00 */
[----:B------:R-:W0:Y:S04]  /*4300*/  I2F.F64.S16 R4, R3 ;  /* 0x0000000300047312 */ /* 0x000e280000101c00 */
[----:B0-----:R3:W-:Y:S01]  /*4310*/  STG.E.128 desc[UR36][R8.64], R4 ;  /* 0x0000000408007986 */ /* 0x0017e2000c101d24 */
[----:B------:R-:W-:Y:S05]  /*4320*/  BRA `(.L_x_12424) ;  /* 0x00000008005c7947 */ /* 0x000fea0003800000 */
.L_x_12432:
        /* <DEDUP_REMOVED lines=19> */
.L_x_12437:
[----:B------:R-:W-:Y:S05]  /*4460*/  BSYNC.RECONVERGENT B0 ;  /* 0x0000000000007941 */ /* 0x000fea0003800200 */
.L_x_12436:
[----:B------:R-:W-:-:S05]  /*4470*/  LOP3.LUT R5, R0, 0x80, R5, 0xf8, !PT ;  /* 0x0000008000057812 */ /* 0x000fca00078ef805 */
[----:B------:R2:W-:Y:S01]  /*4480*/  STG.E.U8 desc[UR36][R8.64], R5 ;  /* 0x0000000508007986 */ /* 0x0005e2000c101124 */
[----:B------:R-:W-:Y:S05]  /*4490*/  BRA `(.L_x_12424) ;  /* 0x0000000800007947 */ /* 0x000fea0003800000 */
.L_x_12435:
        /* <DEDUP_REMOVED lines=15> */
.L_x_12439:
[----:B------:R-:W-:Y:S05]  /*4590*/  BSYNC.RECONVERGENT B0 ;  /* 0x0000000000007941 */ /* 0x000fea0003800200 */
.L_x_12438:
[----:B------:R-:W-:-:S05]  /*45a0*/  LOP3.LUT R5, R0, 0x80, R5, 0xf8, !PT ;  /* 0x0000008000057812 */ /* 0x000fca00078ef805 */
[----:B------:R1:W-:Y:S01]  /*45b0*/  STG.E.U8 desc[UR36][R8.64], R5 ;  /* 0x0000000508007986 */ /* 0x0003e2000c101124 */
[----:B------:R-:W-:Y:S05]  /*45c0*/  BRA `(.L_x_12424) ;  /* 0x0000000400b47947 */ /* 0x000fea0003800000 */
.L_x_12434:
[----:B------:R-:W0:Y:S02]  /*45d0*/  I2F.S16 R0, R3 ;  /* 0x0000000300007306 */ /* 0x000e240000101400 */
[----:B0-----:R-:W-:-:S05]  /*45e0*/  F2FP.BF16.F32.PACK_AB R0, RZ, R0 ;  /* 0x00000000ff00723e */ /* 0x001fca00000010ff */
[----:B------:R0:W-:Y:S01]  /*45f0*/  STG.E.U16 desc[UR36][R8.64], R0 ;  /* 0x0000000008007986 */ /* 0x0001e2000c101524 */
[----:B------:R-:W-:Y:S05]  /*4600*/  BRA `(.L_x_12424) ;  /* 0x0000000400a47947 */ /* 0x000fea0003800000 */
.L_x_12431:
        /* <DEDUP_REMOVED lines=10> */
.L_x_12442:
        /* <DEDUP_REMOVED lines=13> */
.L_x_12445:
[----:B------:R-:W-:-:S04]  /*4780*/  SHF.R.U32.HI R0, RZ, 0x14, R3 ;  /* 0x00000014ff007819 */ /* 0x000fc80000011603 */
[----:B------:R-:W-:-:S04]  /*4790*/  LOP3.LUT R0, R0, 0x1, RZ, 0xc0, !PT ;  /* 0x0000000100007812 */ /* 0x000fc800078ec0ff */
[----:B------:R-:W-:-:S04]  /*47a0*/  IADD3 R0, PT, PT, R3, 0x487ffff, R0 ;  /* 0x0487ffff03007810 */ /* 0x000fc80007ffe000 */
[----:B------:R-:W-:-:S04]  /*47b0*/  SHF.R.U32.HI R0, RZ, 0x14, R0 ;  /* 0x00000014ff007819 */ /* 0x000fc80000011600 */
[----:B------:R-:W-:-:S07]  /*47c0*/  LOP3.LUT R0, R0, 0xff, RZ, 0xc0, !PT ;  /* 0x000000ff00007812 */ /* 0x000fce00078ec0ff */
.L_x_12446:
[----:B------:R-:W-:-:S04]  /*47d0*/  SHF.R.U32.HI R3, RZ, 0x18, R3 ;  /* 0x00000018ff037819 */ /* 0x000fc80000011603 */
[----:B------:R-:W-:-:S04]  /*47e0*/  LOP3.LUT R0, R0, 0x80, R3, 0xf8, !PT ;  /* 0x0000008000007812 */ /* 0x000fc800078ef803 */
[----:B------:R-:W-:-:S07]  /*47f0*/  PRMT R4, R0, 0x7610, R4 ;  /* 0x0000761000047816 */ /* 0x000fce0000000004 */
.L_x_12444:
[----:B------:R-:W-:Y:S05]  /*4800*/  BSYNC.RECONVERGENT B0 ;  /* 0x0000000000007941 */ /* 0x000fea0003800200 */
.L_x_12443:
[----:B------:R0:W-:Y:S01]  /*4810*/  STG.E.U8 desc[UR36][R8.64], R4 ;  /* 0x0000000408007986 */ /* 0x0001e2000c101124 */
[----:B------:R-:W-:Y:S05]  /*4820*/  BRA `(.L_x_12424) ;  /* 0x00000004001c7947 */ /* 0x000fea0003800000 */
.L_x_12441:
        /* <DEDUP_REMOVED lines=13> */
.L_x_12449:
[----:B------:R-:W-:-:S04]  /*4900*/  SHF.R.U32.HI R0, RZ, 0x15, R3 ;  /* 0x00000015ff007819 */ /* 0x000fc80000011603 */
[----:B------:R-:W-:-:S04]  /*4910*/  LOP3.LUT R0, R0, 0x1, RZ, 0xc0, !PT ;  /* 0x0000000100007812 */ /* 0x000fc800078ec0ff */
[----:B------:R-:W-:-:S04]  /*4920*/  IADD3 R0, PT, PT, R3, 0x88fffff, R0 ;  /* 0x088fffff03007810 */ /* 0x000fc80007ffe000 */
[----:B------:R-:W-:-:S04]  /*4930*/  SHF.R.U32.HI R0, RZ, 0x15, R0 ;  /* 0x00000015ff007819 */ /* 0x000fc80000011600 */
[----:B------:R-:W-:-:S07]  /*4940*/  LOP3.LUT R0, R0, 0xff, RZ, 0xc0, !PT ;  /* 0x000000ff00007812 */ /* 0x000fce00078ec0ff */
.L_x_12450:
[----:B------:R-:W-:-:S04]  /*4950*/  SHF.R.U32.HI R3, RZ, 0x18, R3 ;  /* 0x00000018ff037819 */ /* 0x000fc80000011603 */
[----:B------:R-:W-:-:S04]  /*4960*/  LOP3.LUT R0, R0, 0x80, R3, 0xf8, !PT ;  /* 0x0000008000007812 */ /* 0x000fc800078ef803 */
[----:B------:R-:W-:-:S07]  /*4970*/  PRMT R4, R0, 0x7610, R4 ;  /* 0x0000761000047816 */ /* 0x000fce0000000004 */
.L_x_12448:
[----:B------:R-:W-:Y:S05]  /*4980*/  BSYNC.RECONVERGENT B0 ;  /* 0x0000000000007941 */ /* 0x000fea0003800200 */
.L_x_12447:
[----:B------:R0:W-:Y:S01]  /*4990*/  STG.E.U8 desc[UR36][R8.64], R4 ;  /* 0x0000000408007986 */ /* 0x0001e2000c101124 */
[----:B------:R-:W-:Y:S05]  /*49a0*/  BRA `(.L_x_12424) ;  /* 0x0000000000bc7947 */ /* 0x000fea0003800000 */
.L_x_12440:
[----:B------:R-:W-:-:S13]  /*49b0*/  ISETP.NE.AND P0, PT, R0, 0x1c, PT ;  /* 0x0000001c0000780c */ /* 0x000fda0003f05270 */
[----:B------:R-:W-:Y:S05]  /*49c0*/  @!P0 BRA `(.L_x_12451) ;  /* 0x0000000000ac8947 */ /* 0x000fea0003800000 */
[----:B------:R-:W-:-:S13]  /*49d0*/  ISETP.NE.AND P0, PT, R0, 0x1d, PT ;  /* 0x0000001d0000780c */ /* 0x000fda0003f05270 */
[----:B------:R-:W-:Y:S05]  /*49e0*/  @!P0 BRA `(.L_x_12452) ;  /* 0x0000000000908947 */ /* 0x000fea0003800000 */
[----:B------:R-:W-:-:S13]  /*49f0*/  ISETP.NE.AND P0, PT, R0, 0x2c, PT ;  /* 0x0000002c0000780c */ /* 0x000fda0003f05270 */
[----:B------:R-:W-:Y:S05]  /*4a00*/  @!P0 BRA `(.L_x_12453) ;  /* 0x0000000000448947 */ /* 0x000fea0003800000 */
.L_x_12423:
        /* <DEDUP_REMOVED lines=16> */
.L_x_12454:
[----:B------:R-:W-:Y:S05]  /*4b10*/  BRA `(.L_x_12424) ;  /* 0x0000000000607947 */ /* 0x000fea0003800000 */
.L_x_12453:
[----:B------:R-:W0:Y:S02]  /*4b20*/  I2F.S16 R6, R3 ;  /* 0x0000000300067306 */ /* 0x000e240000101400 */
        /* <DEDUP_REMOVED lines=16> */
.L_x_12452:
[----:B------:R-:W-:-:S05]  /*4c30*/  PRMT R3, R3, 0x9910, RZ ;  /* 0x0000991003037816 */ /* 0x000fca00000000ff */
[----:B------:R-:W-:-:S05]  /*4c40*/  IMAD.MOV.U32 R4, RZ, RZ, R3 ;  /* 0x000000ffff047224 */ /* 0x000fca00078e0003 */
[----:B------:R-:W-:-:S05]  /*4c50*/  SHF.R.S32.HI R5, RZ, 0x1f, R4 ;  /* 0x0000001fff057819 */ /* 0x000fca0000011404 */
[----:B------:R0:W-:Y:S01]  /*4c60*/  STG.E.64 desc[UR36][R8.64], R4 ;  /* 0x0000000408007986 */ /* 0x0001e2000c101b24 */
[----:B------:R-:W-:Y:S05]  /*4c70*/  BRA `(.L_x_12424) ;  /* 0x0000000000087947 */ /* 0x000fea0003800000 */
.L_x_12451:
[----:B------:R-:W-:-:S05]  /*4c80*/  PRMT R3, R3, 0x9910, RZ ;  /* 0x0000991003037816 */ /* 0x000fca00000000ff */
[----:B------:R0:W-:Y:S02]  /*4c90*/  STG.E desc[UR36][R8.64], R3 ;  /* 0x0000000308007986 */ /* 0x0001e4000c101924 */
.L_x_12424:
        /* <DEDUP_REMOVED lines=23> */
.L_x_12459:
[----:B------:R0:W-:Y:S01]  /*4e10*/  STG.E.U8 desc[UR36][R8.64], R23 ;  /* 0x0000001708007986 */ /* 0x0001e2000c101124 */
[----:B------:R-:W-:Y:S05]  /*4e20*/  BRA `(.L_x_12461) ;  /* 0x0000000c004c7947 */ /* 0x000fea0003800000 */
.L_x_12458:
        /* <DEDUP_REMOVED lines=10> */
.L_x_12463:
[----:B------:R-:W-:-:S05]  /*4ed0*/  PRMT R3, R23, 0x9910, RZ ;  /* 0x0000991017037816 */ /* 0x000fca00000000ff */
[----:B------:R3:W-:Y:S01]  /*4ee0*/  STG.E desc[UR36][R8.64], R3 ;  /* 0x0000000308007986 */ /* 0x0007e2000c101924 */
[----:B------:R-:W-:Y:S05]  /*4ef0*/  BRA `(.L_x_12461) ;  /* 0x0000000c00187947 */ /* 0x000fea0003800000 */
.L_x_12462:
[----:B------:R2:W-:Y:S01]  /*4f00*/  STG.E.U16 desc[UR36][R8.64], R23 ;  /* 0x0000001708007986 */ /* 0x0005e2000c101524 */
[----:B------:R-:W-:Y:S05]  /*4f10*/  BRA `(.L_x_12461) ;  /* 0x0000000c00107947 */ /* 0x000fea0003800000 */
.L_x_12457:
        /* <DEDUP_REMOVED lines=9> */
.L_x_12465:
[----:B------:R-:W0:Y:S02]  /*4fb0*/  I2F.S16 R0, R23 ;  /* 0x0000001700007306 */ /* 0x000e240000101400 */
[----:B0-----:R-:W-:-:S05]  /*4fc0*/  F2FP.F16.F32.PACK_AB R0, RZ, R0 ;  /* 0x00000000ff00723e */ /* 0x001fca00000000ff */
[----:B------:R0:W-:Y:S01]  /*4fd0*/  STG.E.U16 desc[UR36][R8.64], R0 ;  /* 0x0000000008007986 */ /* 0x0001e2000c101524 */
[----:B------:R-:W-:Y:S05]  /*4fe0*/  BRA `(.L_x_12461) ;  /* 0x0000000800dc7947 */ /* 0x000fea0003800000 */
.L_x_12464:
        /* <DEDUP_REMOVED lines=10> */
.L_x_12467:
[----:B------:R-:W0:Y:S02]  /*5090*/  I2F.S16 R23, R23 ;  /* 0x0000001700177306 */ /* 0x000e240000101400 */
[----:B0-----:R-:W-:-:S04]  /*50a0*/  F2FP.F16.F32.PACK_AB R3, RZ, R23 ;  /* 0x00000017ff03723e */ /* 0x001fc800000000ff */
[----:B------:R-:W-:-:S05]  /*50b0*/  PRMT R3, R3, 0x5410, RZ ;  /* 0x0000541003037816 */ /* 0x000fca00000000ff */
[----:B------:R0:W-:Y:S01]  /*50c0*/  STG.E desc[UR36][R8.64], R3 ;  /* 0x0000000308007986 */ /* 0x0001e2000c101924 */
[----:B------:R-:W-:Y:S05]  /*50d0*/  BRA `(.L_x_12461) ;  /* 0x0000000800a07947 */ /* 0x000fea0003800000 */
.L_x_12466:
[----:B------:R-:W0:Y:S02]  /*50e0*/  I2F.F64.S16 R4, R23 ;  /* 0x0000001700047312 */ /* 0x000e240000101c00 */
[----:B0-----:R0:W-:Y:S01]  /*50f0*/  STG.E.64 desc[UR36][R8.64], R4 ;  /* 0x0000000408007986 */ /* 0x0011e2000c101b24 */
[----:B------:R-:W-:Y:S05]  /*5100*/  BRA `(.L_x_12461) ;  /* 0x0000000800947947 */ /* 0x000fea0003800000 */
.L_x_12456:
        /* <DEDUP_REMOVED lines=12> */
.L_x_12471:
        /* <DEDUP_REMOVED lines=17> */
.L_x_12474:
[----:B------:R-:W-:-:S04]  /*52e0*/  SHF.R.U32.HI R3, RZ, 0x18, R23 ;  /* 0x00000018ff037819 */ /* 0x000fc80000011617 */
[----:B------:R-:W-:-:S04]  /*52f0*/  LOP3.LUT R0, R0, 0x80, R3, 0xf8, !PT ;  /* 0x0000008000007812 */ /* 0x000fc800078ef803 */
[----:B------:R-:W-:-:S07]  /*5300*/  PRMT R4, R0, 0x7610, R4 ;  /* 0x0000761000047816 */ /* 0x000fce0000000004 */
.L_x_12473:
[----:B------:R-:W-:Y:S05]  /*5310*/  BSYNC.RECONVERGENT B0 ;  /* 0x0000000000007941 */ /* 0x000fea0003800200 */
.L_x_12472:
[----:B------:R0:W-:Y:S01]  /*5320*/  STG.E.U8 desc[UR36][R8.64], R4 ;  /* 0x0000000408007986 */ /* 0x0001e2000c101124 */
[----:B------:R-:W-:Y:S05]  /*5330*/  BRA `(.L_x_12461) ;  /* 0x0000000800087947 */ /* 0x000fea0003800000 */
.L_x_12470:
        /* <DEDUP_REMOVED lines=17> */
.L_x_12477:
[----:B------:R-:W-:-:S04]  /*5450*/  SHF.R.U32.HI R3, RZ, 0x18, R23 ;  /* 0x00000018ff037819 */ /* 0x000fc80000011617 */
[----:B------:R-:W-:-:S04]  /*5460*/  LOP3.LUT R0, R0, 0x80, R3, 0xf8, !PT ;  /* 0x0000008000007812 */ /* 0x000fc800078ef803 */
[----:B------:R-:W-:-:S07]  /*5470*/  PRMT R4, R0, 0x7610, R4 ;  /* 0x0000761000047816 */ /* 0x000fce0000000004 */
.L_x_12476:
[----:B------:R-:W-:Y:S05]  /*5480*/  BSYNC.RECONVERGENT B0 ;  /* 0x0000000000007941 */ /* 0x000fea0003800200 */
.L_x_12475:
[----:B------:R0:W-:Y:S01]  /*5490*/  STG.E.U8 desc[UR36][R8.64], R4 ;  /* 0x0000000408007986 */ /* 0x0001e2000c101124 */
[----:B------:R-:W-:Y:S05]  /*54a0*/  BRA `(.L_x_12461) ;  /* 0x0000000400ac7947 */ /* 0x000fea0003800000 */
.L_x_12469:
        /* <DEDUP_REMOVED lines=22> */
.L_x_12479:
[----:B------:R-:W-:-:S04]  /*5610*/  PRMT R4, R23, 0x9910, RZ ;  /* 0x0000991017047816 */ /* 0x000fc800000000ff */
[----:B------:R-:W-:-:S05]  /*5620*/  SHF.R.S32.HI R5, RZ, 0x1f, R4 ;  /* 0x0000001fff057819 */ /* 0x000fca0000011404 */
[----:B------:R0:W-:Y:S01]  /*5630*/  STG.E.64 desc[UR36][R8.64], R4 ;  /* 0x0000000408007986 */ /* 0x0001e2000c101b24 */
[----:B------:R-:W-:Y:S05]  /*5640*/  BRA `(.L_x_12461) ;  /* 0x0000000400447947 */ /* 0x000fea0003800000 */
.L_x_12478:
[----:B------:R-:W-:-:S05]  /*5650*/  PRMT R3, R23, 0x9910, RZ ;  /* 0x0000991017037816 */ /* 0x000fca00000000ff */
[----:B------:R0:W-:Y:S01]  /*5660*/  STG.E desc[UR36][R8.64], R3 ;  /* 0x0000000308007986 */ /* 0x0001e2000c101924 */
[----:B------:R-:W-:Y:S05]  /*5670*/  BRA `(.L_x_12461) ;  /* 0x0000000400387947 */ /* 0x000fea0003800000 */
.L_x_12468:
        /* <DEDUP_REMOVED lines=11> */
.L_x_12481:
[----:B------:R-:W-:Y:S01]  /*5730*/  CS2R R6, SRZ ;  /* 0x0000000000067805 */ /* 0x000fe2000001ff00 */
[----:B------:R-:W0:Y:S04]  /*5740*/  I2F.F64.S16 R4, R23 ;  /* 0x0000001700047312 */ /* 0x000e280000101c00 */
[----:B0-----:R0:W-:Y:S01]  /*5750*/  STG.E.128 desc[UR36][R8.64], R4 ;  /* 0x0000000408007986 */ /* 0x0011e2000c101d24 */
[----:B------:R-:W-:Y:S05]  /*5760*/  BRA `(.L_x_12461) ;  /* 0x0000000000fc7947 */ /* 0x000fea0003800000 */
.L_x_12480:
[----:B------:R-:W-:-:S13]  /*5770*/  ISETP.NE.AND P0, PT, R0, 0xf, PT ;  /* 0x0000000f0000780c */ /* 0x000fda0003f05270 */
[----:B------:R-:W-:Y:S05]  /*5780*/  @!P0 BRA `(.L_x_12482) ;  /* 0x0000000000e88947 */ /* 0x000fea0003800000 */
[----:B------:R-:W-:-:S13]  /*5790*/  ISETP.NE.AND P0, PT, R0, 0x17, PT ;  /* 0x000000170000780c */ /* 0x000fda0003f05270 */
[----:B------:R-:W-:Y:S05]  /*57a0*/  @!P0 BRA `(.L_x_12483) ;  /* 0x0000000000908947 */ /* 0x000fea0003800000 */
[----:B------:R-:W-:-:S13]  /*57b0*/  ISETP.NE.AND P0, PT, R0, 0x18, PT ;  /* 0x000000180000780c */ /* 0x000fda0003f05270 */
[----:B------:R-:W-:Y:S05]  /*57c0*/  @!P0 BRA `(.L_x_12484) ;  /* 0x0000000000448947 */ /* 0x000fea0003800000 */
.L_x_12460:
        /* <DEDUP_REMOVED lines=16> */
.L_x_12485:
[----:B------:R-:W-:Y:S05]  /*58d0*/  BRA `(.L_x_12461) ;  /* 0x0000000000a07947 */ /* 0x000fea0003800000 */
.L_x_12484:
        /* <DEDUP_REMOVED lines=13> */
.L_x_12487:
[----:B------:R-:W-:Y:S05]  /*59b0*/  BSYNC.RECONVERGENT B0 ;  /* 0x0000000000007941 */ /* 0x000fea0003800200 */
.L_x_12486:
[----:B------:R-:W-:-:S05]  /*59c0*/  LOP3.LUT R3, R0, 0x80, R3, 0xf8, !PT ;  /* 0x0000008000037812 */ /* 0x000fca00078ef803 */
[----:B------:R0:W-:Y:S01]  /*59d0*/  STG.E.U8 desc[UR36][R8.64], R3 ;  /* 0x0000000308007986 */ /* 0x0001e2000c101124 */
[----:B------:R-:W-:Y:S05]  /*59e0*/  BRA `(.L_x_12461) ;  /* 0x00000000005c7947 */ /* 0x000fea0003800000 */
.L_x_12483:
        /* <DEDUP_REMOVED lines=12> */
.L_x_12489:
[----:B------:R-:W-:Y:S01]  /*5ab0*/  IMAD.MOV.U32 R0, RZ, RZ, 0x7f ;  /* 0x0000007fff007424 */ /* 0x000fe200078e00ff */
[----:B------:R-:W-:-:S04]  /*5ac0*/  ISETP.GT.U32.AND P0, PT, R3, 0x7f800000, PT ;  /* 0x7f8000000300780c */ /* 0x000fc80003f04070 */
[----:B------:R-:W-:-:S09]  /*5ad0*/  SEL R0, R0, 0x7c, P0 ;  /* 0x0000007c00007807 */ /* 0x000fd20000000000 */
.L_x_12490:
[----:B------:R-:W-:Y:S05]  /*5ae0*/  BSYNC.RECONVERGENT B0 ;  /* 0x0000000000007941 */ /* 0x000fea0003800200 */
.L_x_12488:
[----:B------:R-:W-:-:S04]  /*5af0*/  SHF.R.U32.HI R3, RZ, 0x18, R23 ;  /* 0x00000018ff037819 */ /* 0x000fc80000011617 */
[----:B------:R-:W-:-:S05]  /*5b00*/  LOP3.LUT R3, R0, 0x80, R3, 0xf8, !PT ;  /* 0x0000008000037812 */ /* 0x000fca00078ef803 */
[----:B------:R0:W-:Y:S01]  /*5b10*/  STG.E.U8 desc[UR36][R8.64], R3 ;  /* 0x0000000308007986 */ /* 0x0001e2000c101124 */
[----:B------:R-:W-:Y:S05]  /*5b20*/  BRA `(.L_x_12461) ;  /* 0x00000000000c7947 */ /* 0x000fea0003800000 */
.L_x_12482:
[----:B------:R-:W0:Y:S02]  /*5b30*/  I2F.S16 R0, R23 ;  /* 0x0000001700007306 */ /* 0x000e240000101400 */
[----:B0-----:R-:W-:-:S05]  /*5b40*/  F2FP.BF16.F32.PACK_AB R0, RZ, R0 ;  /* 0x00000000ff00723e */ /* 0x001fca00000010ff */
[----:B------:R0:W-:Y:S02]  /*5b50*/  STG.E.U16 desc[UR36][R8.64], R0 ;  /* 0x0000000008007986 */ /* 0x0001e4000c101524 */
.L_x_12461:
[----:B------:R-:W-:-:S07]  /*5b60*/  VIADD R17, R17, 0x80 ;  /* 0x0000008011117836 */ /* 0x000fce0000000000 */
.L_x_12418:
[----:B------:R-:W-:-:S13]  /*5b70*/  ISETP.GE.AND P0, PT, R17, R16, PT ;  /* 0x000000101100720c */ /* 0x000fda0003f06270 */
[----:B------:R-:W-:Y:S05]  /*5b80*/  @P0 BREAK.RELIABLE B6 ;  /* 0x0000000000060942 */ /* 0x000fea0003800100 */
[----:B------:R-:W-:Y:S05]  /*5b90*/  @P0 BRA `(.L_x_12455) ;  /* 0x0000000c00ac0947 */ /* 0x000fea0003800000 */
[----:B------:R-:W-:Y:S05]  /*5ba0*/  BSYNC.RELIABLE B6 ;  /* 0x0000000000067941 */ /* 0x000fea0003800100 */
.L_x_12417:
        /* <DEDUP_REMOVED lines=20> */
.L_x_12494:
[----:B------:R0:W-:Y:S01]  /*5cf0*/  STG.E.U8 desc[UR36][R8.64], R22 ;  /* 0x0000001608007986 */ /* 0x0001e2000c101124 */
[----:B------:R-:W-:Y:S05]  /*5d00*/  BRA `(.L_x_12496) ;  /* 0x0000000c004c7947 */ /* 0x000fea0003800000 */
.L_x_12493:
        /* <DEDUP_REMOVED lines=10> */
.L_x_12498:
[----:B------:R-:W-:-:S05]  /*5db0*/  PRMT R3, R22, 0x9910, RZ ;  /* 0x0000991016037816 */ /* 0x000fca00000000ff */
[----:B------:R0:W-:Y:S01]  /*5dc0*/  STG.E desc[UR36][R8.64], R3 ;  /* 0x0000000308007986 */ /* 0x0001e2000c101924 */
[----:B------:R-:W-:Y:S05]  /*5dd0*/  BRA `(.L_x_12496) ;  /* 0x0000000c00187947 */ /* 0x000fea0003800000 */
.L_x_12497:
[----:B------:R0:W-:Y:S01]  /*5de0*/  STG.E.U16 desc[UR36][R8.64], R22 ;  /* 0x0000001608007986 */ /* 0x0001e2000c101524 */
[----:B------:R-:W-:Y:S05]  /*5df0*/  BRA `(.L_x_12496) ;  /* 0x0000000c00107947 */ /* 0x000fea0003800000 */
.L_x_12492:
        /* <DEDUP_REMOVED lines=9> */
.L_x_12500:
[----:B------:R-:W0:Y:S02]  /*5e90*/  I2F.S16 R0, R22 ;  /* 0x0000001600007306 */ /* 0x000e240000101400 */
[----:B0-----:R-:W-:-:S05]  /*5ea0*/  F2FP.F16.F32.PACK_AB R0, RZ, R0 ;  /* 0x00000000ff00723e */ /* 0x001fca00000000ff */
[----:B------:R0:W-:Y:S01]  /*5eb0*/  STG.E.U16 desc[UR36][R8.64], R0 ;  /* 0x0000000008007986 */ /* 0x0001e2000c101524 */
[----:B------:R-:W-:Y:S05]  /*5ec0*/  BRA `(.L_x_12496) ;  /* 0x0000000800dc7947 */ /* 0x000fea0003800000 */
.L_x_12499:
        /* <DEDUP_REMOVED lines=10> */
.L_x_12502:
[----:B------:R-:W0:Y:S02]  /*5f70*/  I2F.S16 R22, R22 ;  /* 0x0000001600167306 */ /* 0x000e240000101400 */
[----:B0-----:R-:W-:-:S04]  /*5f80*/  F2FP.F16.F32.PACK_AB R3, RZ, R22 ;  /* 0x00000016ff03723e */ /* 0x001fc800000000ff */
[----:B------:R-:W-:-:S05]  /*5f90*/  PRMT R3, R3, 0x5410, RZ ;  /* 0x0000541003037816 */ /* 0x000fca00000000ff */
[----:B------:R0:W-:Y:S01]  /*5fa0*/  STG.E desc[UR36][R8.64], R3 ;  /* 0x0000000308007986 */ /* 0x0001e2000c101924 */
[----:B------:R-:W-:Y:S05]  /*5fb0*/  BRA `(.L_x_12496) ;  /* 0x0000000800a07947 */ /* 0x000fea0003800000 */
.L_x_12501:
[----:B------:R-:W0:Y:S02]  /*5fc0*/  I2F.F64.S16 R22, R22 ;  /* 0x0000001600167312 */ /* 0x000e240000101c00 */
[----:B0-----:R0:W-:Y:S01]  /*5fd0*/  STG.E.64 desc[UR36][R8.64], R22 ;  /* 0x0000001608007986 */ /* 0x0011e2000c101b24 */
[----:B------:R-:W-:Y:S05]  /*5fe0*/  BRA `(.L_x_12496) ;  /* 0x0000000800947947 */ /* 0x000fea0003800000 */
.L_x_12491:
        /* <DEDUP_REMOVED lines=12> */
.L_x_12506:
        /* <DEDUP_REMOVED lines=17> */
.L_x_12509:
[----:B------:R-:W-:-:S04]  /*61c0*/  SHF.R.U32.HI R3, RZ, 0x18, R5 ;  /* 0x00000018ff037819 */ /* 0x000fc80000011605 */
[----:B------:R-:W-:-:S04]  /*61d0*/  LOP3.LUT R0, R0, 0x80, R3, 0xf8, !PT ;  /* 0x0000008000007812 */ /* 0x000fc800078ef803 */
[----:B------:R-:W-:-:S07]  /*61e0*/  PRMT R4, R0, 0x7610, R4 ;  /* 0x0000761000047816 */ /* 0x000fce0000000004 */
.L_x_12508:
[----:B------:R-:W-:Y:S05]  /*61f0*/  BSYNC.RECONVERGENT B0 ;  /* 0x0000000000007941 */ /* 0x000fea0003800200 */
.L_x_12507:
[----:B------:R0:W-:Y:S01]  /*6200*/  STG.E.U8 desc[UR36][R8.64], R4 ;  /* 0x0000000408007986 */ /* 0x0001e2000c101124 */
[----:B------:R-:W-:Y:S05]  /*6210*/  BRA `(.L_x_12496) ;  /* 0x0000000800087947 */ /* 0x000fea0003800000 */
.L_x_12505:
        /* <DEDUP_REMOVED lines=17> */
.L_x_12512:
[----:B------:R-:W-:-:S04]  /*6330*/  SHF.R.U32.HI R3, RZ, 0x18, R5 ;  /* 0x00000018ff037819 */ /* 0x000fc80000011605 */
[----:B------:R-:W-:-:S04]  /*6340*/  LOP3.LUT R0, R0, 0x80, R3, 0xf8, !PT ;  /* 0x0000008000007812 */ /* 0x000fc800078ef803 */
[----:B------:R-:W-:-:S07]  /*6350*/  PRMT R4, R0, 0x7610, R4 ;  /* 0x0000761000047816 */ /* 0x000fce0000000004 */
.L_x_12511:
[----:B------:R-:W-:Y:S05]  /*6360*/  BSYNC.RECONVERGENT B0 ;  /* 0x0000000000007941 */ /* 0x000fea0003800200 */
.L_x_12510:
[----:B------:R0:W-:Y:S01]  /*6370*/  STG.E.U8 desc[UR36][R8.64], R4 ;  /* 0x0000000408007986 */ /* 0x0001e2000c101124 */
[----:B------:R-:W-:Y:S05]  /*6380*/  BRA `(.L_x_12496) ;  /* 0x0000000400ac7947 */ /* 0x000fea0003800000 */
.L_x_12504:
        /* <DEDUP_REMOVED lines=22> */
.L_x_12514:
[----:B------:R-:W-:-:S04]  /*64f0*/  PRMT R4, R22, 0x9910, RZ ;  /* 0x0000991016047816 */ /* 0x000fc800000000ff */
[----:B------:R-:W-:-:S05]  /*6500*/  SHF.R.S32.HI R5, RZ, 0x1f, R4 ;  /* 0x0000001fff057819 */ /* 0x000fca0000011404 */
[----:B------:R0:W-:Y:S01]  /*6510*/  STG.E.64 desc[UR36][R8.64], R4 ;  /* 0x0000000408007986 */ /* 0x0001e2000c101b24 */
[----:B------:R-:W-:Y:S05]  /*6520*/  BRA `(.L_x_12496) ;  /* 0x0000000400447947 */ /* 0x000fea0003800000 */
.L_x_12513:
[----:B------:R-:W-:-:S05]  /*6530*/  PRMT R3, R22, 0x9910, RZ ;  /* 0x0000991016037816 */ /* 0x000fca00000000ff */
[----:B------:R0:W-:Y:S01]  /*6540*/  STG.E desc[UR36][R8.64], R3 ;  /* 0x0000000308007986 */ /* 0x0001e2000c101924 */
[----:B------:R-:W-:Y:S05]  /*6550*/  BRA `(.L_x_12496) ;  /* 0x0000000400387947 */ /* 0x000fea0003800000 */
.L_x_12503:
        /* <DEDUP_REMOVED lines=11> */
.L_x_12516:
[----:B------:R-:W-:Y:S01]  /*6610*/  CS2R R6, SRZ ;  /* 0x0000000000067805 */ /* 0x000fe2000001ff00 */
[----:B------:R-:W0:Y:S04]  /*6620*/  I2F.F64.S16 R4, R22 ;  /* 0x0000001600047312 */ /* 0x000e280000101c00 */
[----:B0-----:R4:W-:Y:S01]  /*6630*/  STG.E.128 desc[UR36][R8.64], R4 ;  /* 0x0000000408007986 */ /* 0x0019e2000c101d24 */
[----:B------:R-:W-:Y:S05]  /*6640*/  BRA `(.L_x_12496) ;  /* 0x0000000000fc7947 */ /* 0x000fea0003800000 */
.L_x_12515:
[----:B------:R-:W-:-:S13]  /*6650*/  ISETP.NE.AND P0, PT, R0, 0xf, PT ;  /* 0x0000000f0000780c */ /* 0x000fda0003f05270 */
[----:B------:R-:W-:Y:S05]  /*6660*/  @!P0 BRA `(.L_x_12517) ;  /* 0x0000000000e88947 */ /* 0x000fea0003800000 */
[----:B------:R-:W-:-:S13]  /*6670*/  ISETP.NE.AND P0, PT, R0, 0x17, PT ;  /* 0x000000170000780c */ /* 0x000fda0003f05270 */
[----:B------:R-:W-:Y:S05]  /*6680*/  @!P0 BRA `(.L_x_12518) ;  /* 0x0000000000908947 */ /* 0x000fea0003800000 */
[----:B------:R-:W-:-:S13]  /*6690*/  ISETP.NE.AND P0, PT, R0, 0x18, PT ;  /* 0x000000180000780c */ /* 0x000fda0003f05270 */
[----:B------:R-:W-:Y:S05]  /*66a0*/  @!P0 BRA `(.L_x_12519) ;  /* 0x0000000000448947 */ /* 0x000fea0003800000 */
.L_x_12495:
        /* <DEDUP_REMOVED lines=16> */
.L_x_12520:
[----:B------:R-:W-:Y:S05]  /*67b0*/  BRA `(.L_x_12496) ;  /* 0x0000000000a07947 */ /* 0x000fea0003800000 */
.L_x_12519:
        /* <DEDUP_REMOVED lines=13> */
.L_x_12522:
[----:B------:R-:W-:Y:S05]  /*6890*/  BSYNC.RECONVERGENT B0 ;  /* 0x0000000000007941 */ /* 0x000fea0003800200 */
.L_x_12521:
[----:B------:R-:W-:-:S05]  /*68a0*/  LOP3.LUT R3, R0, 0x80, R3, 0xf8, !PT ;  /* 0x0000008000037812 */ /* 0x000fca00078ef803 */
[----:B------:R2:W-:Y:S01]  /*68b0*/  STG.E.U8 desc[UR36][R8.64], R3 ;  /* 0x0000000308007986 */ /* 0x0005e2000c101124 */
[----:B------:R-:W-:Y:S05]  /*68c0*/  BRA `(.L_x_12496) ;  /* 0x00000000005c7947 */ /* 0x000fea0003800000 */
.L_x_12518:
        /* <DEDUP_REMOVED lines=12> */
.L_x_12524:
[----:B------:R-:W-:Y:S01]  /*6990*/  IMAD.MOV.U32 R0, RZ, RZ, 0x7f ;  /* 0x0000007fff007424 */ /* 0x000fe200078e00ff */
[----:B------:R-:W-:-:S04]  /*69a0*/  ISETP.GT.U32.AND P0, PT, R3, 0x7f800000, PT ;  /* 0x7f8000000300780c */ /* 0x000fc80003f04070 */
[----:B------:R-:W-:-:S09]  /*69b0*/  SEL R0, R0, 0x7c, P0 ;  /* 0x0000007c00007807 */ /* 0x000fd20000000000 */
.L_x_12525:
[----:B------:R-:W-:Y:S05]  /*69c0*/  BSYNC.RECONVERGENT B0 ;  /* 0x0000000000007941 */ /* 0x000fea0003800200 */
.L_x_12523:
[----:B------:R-:W-:-:S04]  /*69d0*/  SHF.R.U32.HI R3, RZ, 0x18, R5 ;  /* 0x00000018ff037819 */ /* 0x000fc80000011605 */
[----:B------:R-:W-:-:S05]  /*69e0*/  LOP3.LUT R3, R0, 0x80, R3, 0xf8, !PT ;  /* 0x0000008000037812 */ /* 0x000fca00078ef803 */
[----:B------:R1:W-:Y:S01]  /*69f0*/  STG.E.U8 desc[UR36][R8.64], R3 ;  /* 0x0000000308007986 */ /* 0x0003e2000c101124 */
[----:B------:R-:W-:Y:S05]  /*6a00*/  BRA `(.L_x_12496) ;  /* 0x00000000000c7947 */ /* 0x000fea0003800000 */
.L_x_12517:
[----:B------:R-:W0:Y:S02]  /*6a10*/  I2F.S16 R0, R22 ;  /* 0x0000001600007306 */ /* 0x000e240000101400 */
[----:B0-----:R-:W-:-:S05]  /*6a20*/  F2FP.BF16.F32.PACK_AB R0, RZ, R0 ;  /* 0x00000000ff00723e */ /* 0x001fca00000010ff */
[----:B------:R0:W-:Y:S02]  /*6a30*/  STG.E.U16 desc[UR36][R8.64], R0 ;  /* 0x0000000008007986 */ /* 0x0001e4000c101524 */
.L_x_12496:
[----:B------:R-:W-:-:S07]  /*6a40*/  VIADD R17, R17, 0x80 ;  /* 0x0000008011117836 */ /* 0x000fce0000000000 */
.L_x_12455:
[----:B------:R-:W-:Y:S05]  /*6a50*/  BSYNC.RECONVERGENT B7 ;  /* 0x0000000000077941 */ /* 0x000fea0003800200 */
.L_x_12416:
        /* <DEDUP_REMOVED lines=21> */
.L_x_12529:
[----:B------:R-:W-:Y:S01]  /*6bb0*/  STG.E.U8 desc[UR36][R2.64], R19 ;  /* 0x0000001302007986 */ /* 0x000fe2000c101124 */
[----:B------:R-:W-:Y:S05]  /*6bc0*/  EXIT ;  /* 0x000000000000794d */ /* 0x000fea0003800000 */
.L_x_12528:
        /* <DEDUP_REMOVED lines=10> */
.L_x_12532:
[----:B------:R-:W-:-:S05]  /*6c70*/  PRMT R5, R19, 0x9910, RZ ;  /* 0x0000991013057816 */ /* 0x000fca00000000ff */
[----:B------:R-:W-:Y:S01]  /*6c80*/  STG.E desc[UR36][R2.64], R5 ;  /* 0x0000000502007986 */ /* 0x000fe2000c101924 */
[----:B------:R-:W-:Y:S05]  /*6c90*/  EXIT ;  /* 0x000000000000794d */ /* 0x000fea0003800000 */
.L_x_12531:
[----:B------:R-:W-:Y:S01]  /*6ca0*/  STG.E.U16 desc[UR36][R2.64], R19 ;  /* 0x0000001302007986 */ /* 0x000fe2000c101524 */
[----:B------:R-:W-:Y:S05]  /*6cb0*/  EXIT ;  /* 0x000000000000794d */ /* 0x000fea0003800000 */
.L_x_12527:
        /* <DEDUP_REMOVED lines=9> */
.L_x_12534:
[----:B------:R-:W0:Y:S02]  /*6d50*/  I2F.S16 R0, R19 ;  /* 0x0000001300007306 */ /* 0x000e240000101400 */
[----:B0-----:R-:W-:-:S05]  /*6d60*/  F2FP.F16.F32.PACK_AB R0, RZ, R0 ;  /* 0x00000000ff00723e */ /* 0x001fca00000000ff */
[----:B------:R-:W-:Y:S01]  /*6d70*/  STG.E.U16 desc[UR36][R2.64], R0 ;  /* 0x0000000002007986 */ /* 0x000fe2000c101524 */
[----:B------:R-:W-:Y:S05]  /*6d80*/  EXIT ;  /* 0x000000000000794d */ /* 0x000fea0003800000 */
.L_x_12533:
        /* <DEDUP_REMOVED lines=10> */
.L_x_12536:
[----:B------:R-:W0:Y:S02]  /*6e30*/  I2F.S16 R19, R19 ;  /* 0x0000001300137306 */ /* 0x000e240000101400 */
[----:B0-----:R-:W-:-:S04]  /*6e40*/  F2FP.F16.F32.PACK_AB R5, RZ, R19 ;  /* 0x00000013ff05723e */ /* 0x001fc800000000ff */
[----:B------:R-:W-:-:S05]  /*6e50*/  PRMT R5, R5, 0x5410, RZ ;  /* 0x0000541005057816 */ /* 0x000fca00000000ff */
[----:B------:R-:W-:Y:S01]  /*6e60*/  STG.E desc[UR36][R2.64], R5 ;  /* 0x0000000502007986 */ /* 0x000fe2000c101924 */
[----:B------:R-:W-:Y:S05]  /*6e70*/  EXIT ;  /* 0x000000000000794d */ /* 0x000fea0003800000 */
.L_x_12535:
[----:B------:R-:W0:Y:S02]  /*6e80*/  I2F.F64.S16 R4, R19 ;  /* 0x0000001300047312 */ /* 0x000e240000101c00 */
[----:B0-----:R-:W-:Y:S01]  /*6e90*/  STG.E.64 desc[UR36][R2.64], R4 ;  /* 0x0000000402007986 */ /* 0x001fe2000c101b24 */
[----:B------:R-:W-:Y:S05]  /*6ea0*/  EXIT ;  /* 0x000000000000794d */ /* 0x000fea0003800000 */
.L_x_12526:
        /* <DEDUP_REMOVED lines=12> */
.L_x_12540:
        /* <DEDUP_REMOVED lines=18> */
.L_x_12543:
[----:B------:R-:W-:-:S04]  /*7090*/  SHF.R.U32.HI R5, RZ, 0x18, R5 ;  /* 0x00000018ff057819 */ /* 0x000fc80000011605 */
[----:B------:R-:W-:-:S07]  /*70a0*/  LOP3.LUT R0, R0, 0x80, R5, 0xf8, !PT ;  /* 0x0000008000007812 */ /* 0x000fce00078ef805 */
.L_x_12542:
[----:B------:R-:W-:Y:S05]  /*70b0*/  BSYNC.RECONVERGENT B0 ;  /* 0x0000000000007941 */ /* 0x000fea0003800200 */
.L_x_12541:
[----:B------:R-:W-:Y:S01]  /*70c0*/  STG.E.U8 desc[UR36][R2.64], R0 ;  /* 0x0000000002007986 */ /* 0x000fe2000c101124 */
[----:B------:R-:W-:Y:S05]  /*70d0*/  EXIT ;  /* 0x000000000000794d */ /* 0x000fea0003800000 */
.L_x_12539:
        /* <DEDUP_REMOVED lines=18> */
.L_x_12546:
[----:B------:R-:W-:-:S04]  /*7200*/  SHF.R.U32.HI R5, RZ, 0x18, R5 ;  /* 0x00000018ff057819 */ /* 0x000fc80000011605 */
[----:B------:R-:W-:-:S07]  /*7210*/  LOP3.LUT R0, R0, 0x80, R5, 0xf8, !PT ;  /* 0x0000008000007812 */ /* 0x000fce00078ef805 */
.L_x_12545:
[----:B------:R-:W-:Y:S05]  /*7220*/  BSYNC.RECONVERGENT B0 ;  /* 0x0000000000007941 */ /* 0x000fea0003800200 */
.L_x_12544:
[----:B------:R-:W-:Y:S01]  /*7230*/  STG.E.U8 desc[UR36][R2.64], R0 ;  /* 0x0000000002007986 */ /* 0x000fe2000c101124 */
[----:B------:R-:W-:Y:S05]  /*7240*/  EXIT ;  /* 0x000000000000794d */ /* 0x000fea0003800000 */
.L_x_12538:
        /* <DEDUP_REMOVED lines=22> */
.L_x_12548:
[----:B------:R-:W-:-:S04]  /*73b0*/  PRMT R4, R19, 0x9910, RZ ;  /* 0x0000991013047816 */ /* 0x000fc800000000ff */
[----:B------:R-:W-:-:S05]  /*73c0*/  SHF.R.S32.HI R5, RZ, 0x1f, R4 ;  /* 0x0000001fff057819 */ /* 0x000fca0000011404 */
[----:B------:R-:W-:Y:S01]  /*73d0*/  STG.E.64 desc[UR36][R2.64], R4 ;  /* 0x0000000402007986 */ /* 0x000fe2000c101b24 */
[----:B------:R-:W-:Y:S05]  /*73e0*/  EXIT ;  /* 0x000000000000794d */ /* 0x000fea0003800000 */
.L_x_12547:
[----:B------:R-:W-:-:S05]  /*73f0*/  PRMT R5, R19, 0x9910, RZ ;  /* 0x0000991013057816 */ /* 0x000fca00000000ff */
[----:B------:R-:W-:Y:S01]  /*7400*/  STG.E desc[UR36][R2.64], R5 ;  /* 0x0000000502007986 */ /* 0x000fe2000c101924 */
[----:B------:R-:W-:Y:S05]  /*7410*/  EXIT ;  /* 0x000000000000794d */ /* 0x000fea0003800000 */
.L_x_12537:
        /* <DEDUP_REMOVED lines=11> */
.L_x_12550:
[----:B------:R-:W-:Y:S01]  /*74d0*/  CS2R R6, SRZ ;  /* 0x0000000000067805 */ /* 0x000fe2000001ff00 */
[----:B------:R-:W0:Y:S04]  /*74e0*/  I2F.F64.S16 R4, R19 ;  /* 0x0000001300047312 */ /* 0x000e280000101c00 */
[----:B0-----:R-:W-:Y:S01]  /*74f0*/  STG.E.128 desc[UR36][R2.64], R4 ;  /* 0x0000000402007986 */ /* 0x001fe2000c101d24 */
[----:B------:R-:W-:Y:S05]  /*7500*/  EXIT ;  /* 0x000000000000794d */ /* 0x000fea0003800000 */
.L_x_12549:
[----:B------:R-:W-:-:S13]  /*7510*/  ISETP.NE.AND P0, PT, R0, 0xf, PT ;  /* 0x0000000f0000780c */ /* 0x000fda0003f05270 */
[----:B------:R-:W-:Y:S05]  /*7520*/  @!P0 BRA `(.L_x_12551) ;  /* 0x0000000000e88947 */ /* 0x000fea0003800000 */
[----:B------:R-:W-:-:S13]  /*7530*/  ISETP.NE.AND P0, PT, R0, 0x17, PT ;  /* 0x000000170000780c */ /* 0x000fda0003f05270 */
[----:B------:R-:W-:Y:S05]  /*7540*/  @!P0 BRA `(.L_x_12552) ;  /* 0x0000000000908947 */ /* 0x000fea0003800000 */
[----:B------:R-:W-:-:S13]  /*7550*/  ISETP.NE.AND P0, PT, R0, 0x18, PT ;  /* 0x000000180000780c */ /* 0x000fda0003f05270 */
[----:B------:R-:W-:Y:S05]  /*7560*/  @!P0 BRA `(.L_x_12553) ;  /* 0x0000000000448947 */ /* 0x000fea0003800000 */
.L_x_12530:
        /* <DEDUP_REMOVED lines=16> */
.L_x_12554:
[----:B------:R-:W-:Y:S05]  /*7670*/  EXIT ;  /* 0x000000000000794d */ /* 0x000fea0003800000 */
.L_x_12553:
        /* <DEDUP_REMOVED lines=13> */
.L_x_12556:
[----:B------:R-:W-:Y:S05]  /*7750*/  BSYNC.RECONVERGENT B0 ;  /* 0x0000000000007941 */ /* 0x000fea0003800200 */
.L_x_12555:
[----:B------:R-:W-:-:S05]  /*7760*/  LOP3.LUT R5, R0, 0x80, R5, 0xf8, !PT ;  /* 0x0000008000057812 */ /* 0x000fca00078ef805 */
[----:B------:R-:W-:Y:S01]  /*7770*/  STG.E.U8 desc[UR36][R2.64], R5 ;  /* 0x0000000502007986 */ /* 0x000fe2000c101124 */
[----:B------:R-:W-:Y:S05]  /*7780*/  EXIT ;  /* 0x000000000000794d */ /* 0x000fea0003800000 */
.L_x_12552:
        /* <DEDUP_REMOVED lines=12> */
.L_x_12558:
[----:B------:R-:W-:Y:S01]  /*7850*/  IMAD.MOV.U32 R0, RZ, RZ, 0x7f ;  /* 0x0000007fff007424 */ /* 0x000fe200078e00ff */
[----:B------:R-:W-:-:S04]  /*7860*/  ISETP.GT.U32.AND P0, PT, R4, 0x7f800000, PT ;  /* 0x7f8000000400780c */ /* 0x000fc80003f04070 */
[----:B------:R-:W-:-:S09]  /*7870*/  SEL R0, R0, 0x7c, P0 ;  /* 0x0000007c00007807 */ /* 0x000fd20000000000 */
.L_x_12559:
[----:B------:R-:W-:Y:S05]  /*7880*/  BSYNC.RECONVERGENT B0 ;  /* 0x0000000000007941 */ /* 0x000fea0003800200 */
.L_x_12557:
[----:B------:R-:W-:-:S04]  /*7890*/  SHF.R.U32.HI R5, RZ, 0x18, R5 ;  /* 0x00000018ff057819 */ /* 0x000fc80000011605 */
[----:B------:R-:W-:-:S05]  /*78a0*/  LOP3.LUT R5, R0, 0x80, R5, 0xf8, !PT ;  /* 0x0000008000057812 */ /* 0x000fca00078ef805 */
[----:B------:R-:W-:Y:S01]  /*78b0*/  STG.E.U8 desc[UR36][R2.64], R5 ;  /* 0x0000000502007986 */ /* 0x000fe2000c101124 */
[----:B------:R-:W-:Y:S05]  /*78c0*/  EXIT ;  /* 0x000000000000794d */ /* 0x000fea0003800000 */
.L_x_12551:
[----:B------:R-:W0:Y:S02]  /*78d0*/  I2F.S16 R0, R19 ;  /* 0x0000001300007306 */ /* 0x000e240000101400 */
[----:B0-----:R-:W-:-:S05]  /*78e0*/  F2FP.BF16.F32.PACK_AB R0, RZ, R0 ;  /* 0x00000000ff00723e */ /* 0x001fca00000010ff */
[----:B------:R-:W-:Y:S01]  /*78f0*/  STG.E.U16 desc[UR36][R2.64], R0 ;  /* 0x0000000002007986 */ /* 0x000fe2000c101524 */
[----:B------:R-:W-:Y:S05]  /*7900*/  EXIT ;  /* 0x000000000000794d */ /* 0x000fea0003800000 */
.L_x_12560:
        /* <DEDUP_REMOVED lines=15> */
.L_x_60829:


//--------------------- .text._ZN2at6native18elementwise_kernelILi128ELi4EZNS0_22gpu_kernel_impl_nocastIZNS0_50_GLOBAL__N__2680c7bb_12_PowKernel_cu_7dd49032_317029pow_tensor_scalar_kernel_implIssEEvRNS_18TensorIteratorBaseET0_EUlsE0_EEvS6_RKT_EUliE_EEviT1_ --------------------------
	.section	.text._ZN2at6native18elementwise_kernelILi128ELi4EZNS0_22gpu_kernel_impl_nocastIZNS0_50_GLOBAL__N__2680c7bb_12_PowKernel_cu_7dd49032_317029pow_tensor_scalar_kernel_implIssEEvRNS_18TensorIteratorBaseET0_EUlsE0_EEvS6_RKT_EUliE_EEviT1_,"ax",@progbits
	.align	128
        .global         _ZN2at6native18elementwise_kernelILi128ELi4EZNS0_22gpu_kernel_impl_nocastIZNS0_50_GLOBAL__N__2680c7bb_12_PowKernel_cu_7dd49032_317029pow_tensor_scalar_kernel_implIssEEvRNS_18TensorIteratorBaseET0_EUlsE0_EEvS6_RKT_EUliE_EEviT1_
        .type           _ZN2at6native18elementwise_kernelILi128ELi4EZNS0_22gpu_kernel_impl_nocastIZNS0_50_GLOBAL__N__2680c7bb_12_PowKernel_cu_7dd49032_317029pow_tensor_scalar_kernel_implIssEEvRNS_18TensorIteratorBaseET0_EUlsE0_EEvS6_RKT_EUliE_EEviT1_,@function
        .size           _ZN2at6native18elementwise_kernelILi128ELi4EZNS0_22gpu_kernel_impl_nocastIZNS0_50_GLOBAL__N__2680c7bb_12_PowKernel_cu_7dd49032_317029pow_tensor_scalar_kernel_implIssEEvRNS_18TensorIteratorBaseET0_EUlsE0_EEvS6_RKT_EUliE_EEviT1_,(.L_x_60830 - _ZN2at6native18elementwise_kernelILi128ELi4EZNS0_22gpu_kernel_impl_nocastIZNS0_50_GLOBAL__N__2680c7bb_12_PowKernel_cu_7dd49032_317029pow_tensor_scalar_kernel_implIssEEvRNS_18TensorIteratorBaseET0_EUlsE0_EEvS6_RKT_EUliE_EEviT1_)
        .other          _ZN2at6native18elementwise_kernelILi128ELi4EZNS0_22gpu_kernel_impl_nocastIZNS0_50_GLOBAL__N__2680c7bb_12_PowKernel_cu_7dd49032_317029pow_tensor_scalar_kernel_implIssEEvRNS_18TensorIteratorBaseET0_EUlsE0_EEvS6_RKT_EUliE_EEviT1_,@"STO_CUDA_ENTRY STV_DEFAULT"
_ZN2at6native18elementwise_kernelILi128ELi4EZNS0_22gpu_kernel_impl_nocastIZNS0_50_GLOBAL__N__2680c7bb_12_PowKernel_cu_7dd49032_317029pow_tensor_scalar_kernel_implIssEEvRNS_18TensorIteratorBaseET0_EUlsE0_EEvS6_RKT_EUliE_EEviT1_:
.text._ZN2at6native18elementwise_kernelILi128ELi4EZNS0_22gpu_kernel_impl_nocastIZNS0_50_GLOBAL__N__2680c7bb_12_PowKernel_cu_7dd49032_317029pow_tensor_scalar_kernel_implIssEEvRNS_18TensorIteratorBaseET0_EUlsE0_EEvS6_RKT_EUliE_EEviT1_:
        /* <DEDUP_REMOVED lines=20> */
[----:B--2---:R-:W-:-:S05]  /*0140*/  PRMT R9, R4, 0x9910, RZ ;  /* 0x0000991004097816 */ /* 0x004fca00000000ff */
[----:B------:R-:W-:-:S05]  /*0150*/  IMAD R0, R9, R9, RZ ;  /* 0x0000000909007224 */ /* 0x000fca00078e02ff */
[----:B------:R-:W-:-:S05]  /*0160*/  PRMT R0, R0, 0x9910, RZ ;  /* 0x0000991000007816 */ /* 0x000fca00000000ff */
[----:B------:R-:W-:-:S05]  /*0170*/  IMAD R9, R9, R0, RZ ;  /* 0x0000000009097224 */ /* 0x000fca00078e02ff */
[----:B0-----:R0:W-:Y:S01]  /*0180*/  STG.E.U16 desc[UR6][R6.64], R9 ;  /* 0x0000000906007986 */ /* 0x0011e2000c101506 */
[----:B------:R-:W-:Y:S05]  /*0190*/  @P0 BRA `(.L_x_12565) ;  /* 0x0000000000580947 */ /* 0x000fea0003800000 */
[----:B------:R-:W1:Y:S02]  /*01a0*/  LDC.64 R4, c[0x0][0x588] ;  /* 0x00016200ff047b82 */ /* 0x000e640000000a00 */
[----:B-1----:R-:W2:Y:S06]  /*01b0*/  LDG.E.U16 R4, desc[UR6][R4.64] ;  /* 0x0000000604047981 */ /* 0x002eac000c1e1500 */
[----:B0-----:R-:W0:Y:S01]  /*01c0*/  LDC.64 R6, c[0x0][0x580] ;  /* 0x00016000ff067b82 */ /* 0x001e220000000a00 */
[----:B------:R-:W-:Y:S02]  /*01d0*/  IADD3 R3, PT, PT, R3, 0x80, RZ ;  /* 0x0000008003037810 */ /* 0x000fe40007ffe0ff */
[----:B--2---:R-:W-:-:S05]  /*01e0*/  PRMT R9, R4, 0x9910, RZ ;  /* 0x0000991004097816 */ /* 0x004fca00000000ff */
[----:B------:R-:W-:-:S05]  /*01f0*/  IMAD R0, R9, R9, RZ ;  /* 0x0000000909007224 */ /* 0x000fca00078e02ff */
[----:B------:R-:W-:-:S05]  /*0200*/  PRMT R0, R0, 0x9910, RZ ;  /* 0x0000991000007816 */ /* 0x000fca00000000ff */
[----:B------:R-:W-:-:S05]  /*0210*/  IMAD R9, R9, R0, RZ ;  /* 0x0000000009097224 */ /* 0x000fca00078e02ff */
[----:B0-----:R0:W-:Y:S02]  /*0220*/  STG.E.U16 desc[UR6][R6.64], R9 ;  /* 0x0000000906007986 */ /* 0x0011e4000c101506 */
.L_x_12564:
[----:B------:R-:W-:-:S13]  /*0230*/  ISETP.GE.AND P0, PT, R3, UR4, PT ;  /* 0x0000000403007c0c */ /* 0x000fda000bf06270 */
[----:B------:R-:W-:Y:S05]  /*0240*/  @P0 BREAK.RELIABLE B1 ;  /* 0x0000000000010942 */ /* 0x000fea0003800100 */
[----:B------:R-:W-:Y:S05]  /*0250*/  @P0 BRA `(.L_x_12565) ;  /* 0x0000000000280947 */ /* 0x000fea0003800000 */
[----:B------:R-:W-:Y:S05]  /*0260*/  BSYNC.RELIABLE B1 ;  /* 0x0000000000017941 */ /* 0x000fea0003800100 */
.L_x_12563:
        /* <DEDUP_REMOVED lines=9> */
.L_x_12565:
[----:B------:R-:W-:Y:S05]  /*0300*/  BSYNC.RECONVERGENT B0 ;  /* 0x0000000000007941 */ /* 0x000fea0003800200 */
.L_x_12562:
[----:B------:R-:W-:Y:S05]  /*0310*/  WARPSYNC.ALL ;  /* 0x0000000000007948 */ /* 0x000fea0003800000 */
[----:B------:R-:W-:-:S13]  /*0320*/  ISETP.GE.AND P0, PT, R3, UR4, PT ;  /* 0x0000000403007c0c */ /* 0x000fda000bf06270 */
[----:B------:R-:W-:Y:S05]  /*0330*/  @P0 EXIT ;  /* 0x000000000000094d */ /* 0x000fea0003800000 */
[----:B------:R-:W2:Y:S02]  /*0340*/  LDC.64 R2, c[0x0][0x588] ;  /* 0x00016200ff027b82 */ /* 0x000ea40000000a00 */
[----:B--2---:R-:W0:Y:S06]  /*0350*/  LDG.E.U16 R2, desc[UR6][R2.64] ;  /* 0x0000000602027981 */ /* 0x004e2c000c1e1500 */
[----:B------:R-:W2:Y:S01]  /*0360*/  LDC.64 R4, c[0x0][0x580] ;  /* 0x00016000ff047b82 */ /* 0x000ea20000000a00 */
[----:B01----:R-:W-:-:S05]  /*0370*/  PRMT R7, R2, 0x9910, RZ ;  /* 0x0000991002077816 */ /* 0x003fca00000000ff */
[----:B------:R-:W-:-:S05]  /*0380*/  IMAD R0, R7, R7, RZ ;  /* 0x0000000707007224 */ /* 0x000fca00078e02ff */
[----:B------:R-:W-:-:S05]  /*0390*/  PRMT R0, R0, 0x9910, RZ ;  /* 0x0000991000007816 */ /* 0x000fca00000000ff */
[----:B------:R-:W-:-:S05]  /*03a0*/  IMAD R7, R7, R0, RZ ;  /* 0x0000000007077224 */ /* 0x000fca00078e02ff */
[----:B--2---:R-:W-:Y:S01]  /*03b0*/  STG.E.U16 desc[UR6][R4.64], R7 ;  /* 0x0000000704007986 */ /* 0x004fe2000c101506 */
[----:B------:R-:W-:Y:S05]  /*03c0*/  EXIT ;  /* 0x000000000000794d */ /* 0x000fea0003800000 */
.L_x_12561:
        /* <DEDUP_REMOVED lines=306> */
.L_x_12569:
[----:B------:R-:W0:Y:S02]  /*16f0*/  LDCU.128 UR8, c[0x0][0x580] ;  /* 0x0000b000ff0877ac */ /* 0x000e240008000c00 */
[----:B0-----:R-:W-:-:S04]  /*1700*/  IADD3 R6, P0, PT, R4, UR10, RZ ;  /* 0x0000000a04067c10 */ /* 0x001fc8000ff1e0ff */
[----:B------:R-:W-:-:S05]  /*1710*/  IADD3.X R7, PT, PT, RZ, UR11, RZ, P0, !PT ;  /* 0x0000000bff077c10 */ /* 0x000fca00087fe4ff */
[----:B------:R-:W2:Y:S01]  /*1720*/  LDG.E.U16 R6, desc[UR6][R6.64] ;  /* 0x0000000606067981 */ /* 0x000ea2000c1e1500 */
[----:B------:R-:W-:Y:S02]  /*1730*/  IADD3 R3, PT, PT, R3, 0x80, RZ ;  /* 0x0000008003037810 */ /* 0x000fe40007ffe0ff */
[----:B--2---:R-:W-:-:S05]  /*1740*/  PRMT R9, R6, 0x9910, RZ ;  /* 0x0000991006097816 */ /* 0x004fca00000000ff */
[----:B------:R-:W-:-:S05]  /*1750*/  IMAD R4, R9, R9, RZ ;  /* 0x0000000909047224 */ /* 0x000fca00078e02ff */
[----:B------:R-:W-:Y:S02]  /*1760*/  PRMT R8, R4, 0x9910, RZ ;  /* 0x0000991004087816 */ /* 0x000fe400000000ff */
[----:B------:R-:W-:-:S03]  /*1770*/  IADD3 R4, P0, PT, R5, UR8, RZ ;  /* 0x0000000805047c10 */ /* 0x000fc6000ff1e0ff */
[----:B------:R-:W-:Y:S01]  /*1780*/  IMAD R9, R9, R8, RZ ;  /* 0x0000000809097224 */ /* 0x000fe200078e02ff */
        /* <DEDUP_REMOVED lines=290> */
[----:B-1----:R-:W-:Y:S01]  /*29b0*/  SHF.R.U32.HI R11, RZ, UR5, R10 ;  /* 0x00000005ff0b7c19 */ /* 0x002fe2000801160a */
[----:B------:R-:W-:-:S03]  /*29c0*/  @P0 IMAD.MOV.U32 R10, RZ, RZ, RZ ;  /* 0x000000ffff0a0224 */ /* 0x000fc600078e00ff */
        /* <DEDUP_REMOVED lines=11> */
.L_x_12571:
        /* <DEDUP_REMOVED lines=10> */
[----:B------:R-:W-:-:S05]  /*2b20*/  IADD3.X R5, PT, PT, RZ, UR9, RZ, P0, !PT ;  /* 0x00000009ff057c10 */ /* 0x000fca00087fe4ff */
[----:B------:R0:W-:Y:S04]  /*2b30*/  STG.E.U16 desc[UR6][R4.64], R9 ;  /* 0x0000000904007986 */ /* 0x0001e8000c101506 */
.L_x_12568:
[----:B------:R-:W-:-:S13]  /*2b40*/  ISETP.GE.AND P0, PT, R3, UR4, PT ;  /* 0x0000000403007c0c */ /* 0x000fda000bf06270 */
[----:B------:R-:W-:Y:S05]  /*2b50*/  @P0 BREAK.RELIABLE B1 ;  /* 0x0000000000010942 */ /* 0x000fea0003800100 */
[----:B------:R-:W-:Y:S05]  /*2b60*/  @P0 BRA `(.L_x_12570) ;  /* 0x0000001000dc0947 */ /* 0x000fea0003800000 */
[----:B------:R-:W-:Y:S05]  /*2b70*/  BSYNC.RELIABLE B1 ;  /* 0x0000000000017941 */ /* 0x000fea0003800100 */
.L_x_12567:
        /* <DEDUP_REMOVED lines=298> */
.L_x_12572:
        /* <DEDUP_REMOVED lines=12> */
.L_x_12570:
[----:B------:R-:W-:Y:S05]  /*3ee0*/  BSYNC.RECONVERGENT B0 ;  /* 0x0000000000007941 */ /* 0x000fea0003800200 */
.L_x_12566:
        /* <DEDUP_REMOVED lines=301> */
.L_x_12573:
[----:B------:R-:W0:Y:S02]  /*51c0*/  LDCU.128 UR8, c[0x0][0x580] ;  /* 0x0000b000ff0877ac */ /* 0x000e240008000c00 */
[----:B0-----:R-:W-:-:S04]  /*51d0*/  IADD3 R4, P0, PT, R2, UR10, RZ ;  /* 0x0000000a02047c10 */ /* 0x001fc8000ff1e0ff */
[----:B------:R-:W-:-:S05]  /*51e0*/  IADD3.X R5, PT, PT, RZ, UR11, RZ, P0, !PT ;  /* 0x0000000bff057c10 */ /* 0x000fca00087fe4ff */
[----:B------:R-:W2:Y:S01]  /*51f0*/  LDG.E.U16 R4, desc[UR6][R4.64] ;  /* 0x0000000604047981 */ /* 0x000ea2000c1e1500 */
[----:B------:R-:W-:-:S04]  /*5200*/  IADD3 R2, P0, PT, R3, UR8, RZ ;  /* 0x0000000803027c10 */ /* 0x000fc8000ff1e0ff */
[----:B------:R-:W-:Y:S02]  /*5210*/  IADD3.X R3, PT, PT, RZ, UR9, RZ, P0, !PT ;  /* 0x00000009ff037c10 */ /* 0x000fe400087fe4ff */
[----:B--2---:R-:W-:-:S05]  /*5220*/  PRMT R7, R4, 0x9910, RZ ;  /* 0x0000991004077816 */ /* 0x004fca00000000ff */
[----:B------:R-:W-:-:S05]  /*5230*/  IMAD R0, R7, R7, RZ ;  /* 0x0000000707007224 */ /* 0x000fca00078e02ff */
[----:B------:R-:W-:-:S05]  /*5240*/  PRMT R0, R0, 0x9910, RZ ;  /* 0x0000991000007816 */ /* 0x000fca00000000ff */
[----:B------:R-:W-:-:S05]  /*5250*/  IMAD R7, R7, R0, RZ ;  /* 0x0000000007077224 */ /* 0x000fca00078e02ff */
[----:B------:R-:W-:Y:S01]  /*5260*/  STG.E.U16 desc[UR6][R2.64], R7 ;  /* 0x0000000702007986 */ /* 0x000fe2000c101506 */
[----:B------:R-:W-:Y:S05]  /*5270*/  EXIT ;  /* 0x000000000000794d */ /* 0x000fea0003800000 */
.L_x_12574:
        /* <DEDUP_REMOVED lines=16> */
.L_x_60830:


//--------------------- .text._ZN2at6native27unrolled_elementwise_kernelIZNS0_50_GLOBAL__N__2680c7bb_12_PowKernel_cu_7dd49032_317029pow_tensor_scalar_kernel_implIssEEvRNS_18TensorIteratorBaseET0_EUlsE0_St5arrayIPcLm2EELi4E23TrivialOffsetCalculatorILi1EjESC_NS0_6memory15LoadWithoutCastENSD_16StoreWithoutCastEEEviT_S6_T2_T3_T4_T5_ --------------------------
	.section	.text._ZN2at6native27unrolled_elementwise_kernelIZNS0_50_GLOBAL__N__2680c7bb_12_PowKernel_cu_7dd49032_317029pow_tensor_scalar_kernel_implIssEEvRNS_18TensorIteratorBaseET0_EUlsE0_St5arrayIPcLm2EELi4E23TrivialOffsetCalculatorILi1EjESC_NS0_6memory15LoadWithoutCastENSD_16StoreWithoutCastEEEviT_S6_T2_T3_T4_T5_,"ax",@progbits
	.align	128
        .global         _ZN2at6native27unrolled_elementwise_kernelIZNS0_50_GLOBAL__N__2680c7bb_12_PowKernel_cu_7dd49032_317029pow_tensor_scalar_kernel_implIssEEvRNS_18TensorIteratorBaseET0_EUlsE0_St5arrayIPcLm2EELi4E23TrivialOffsetCalculatorILi1EjESC_NS0_6memory15LoadWithoutCastENSD_16StoreWithoutCastEEEviT_S6_T2_T3_T4_T5_
        .type           _ZN2at6native27unrolled_elementwise_kernelIZNS0_50_GLOBAL__N__2680c7bb_12_PowKernel_cu_7dd49032_317029pow_tensor_scalar_kernel_implIssEEvRNS_18TensorIteratorBaseET0_EUlsE0_St5arrayIPcLm2EELi4E23TrivialOffsetCalculatorILi1EjESC_NS0_6memory15LoadWithoutCastENSD_16StoreWithoutCastEEEviT_S6_T2_T3_T4_T5_,@function
        .size           _ZN2at6native27unrolled_elementwise_kernelIZNS0_50_GLOBAL__N__2680c7bb_12_PowKernel_cu_7dd49032_317029pow_tensor_scalar_kernel_implIssEEvRNS_18TensorIteratorBaseET0_EUlsE0_St5arrayIPcLm2EELi4E23TrivialOffsetCalculatorILi1EjESC_NS0_6memory15LoadWithoutCastENSD_16StoreWithoutCastEEEviT_S6_T2_T3_T4_T5_,(.L_x_60831 - _ZN2at6native27unrolled_elementwise_kernelIZNS0_50_GLOBAL__N__2680c7bb_12_PowKernel_cu_7dd49032_317029pow_tensor_scalar_kernel_implIssEEvRNS_18TensorIteratorBaseET0_EUlsE0_St5arrayIPcLm2EELi4E23TrivialOffsetCalculatorILi1EjESC_NS0_6memory15LoadWithoutCastENSD_16StoreWithoutCastEEEviT_S6_T2_T3_T4_T5_)
        .other          _ZN2at6native27unrolled_elementwise_kernelIZNS0_50_GLOBAL__N__2680c7bb_12_PowKernel_cu_7dd49032_317029pow_tensor_scalar_kernel_implIssEEvRNS_18TensorIteratorBaseET0_EUlsE0_St5arrayIPcLm2EELi4E23TrivialOffsetCalculatorILi1EjESC_NS0_6memory15LoadWithoutCastENSD_16StoreWithoutCastEEEviT_S6_T2_T3_T4_T5_,@"STO_CUDA_ENTRY STV_DEFAULT"
_ZN2at6native27unrolled_elementwise_kernelIZNS0_50_GLOBAL__N__2680c7bb_12_PowKernel_cu_7dd49032_317029pow_tensor_scalar_kernel_implIssEEvRNS_18TensorIteratorBaseET0_EUlsE0_St5arrayIPcLm2EELi4E23TrivialOffsetCalculatorILi1EjESC_NS0_6memory15LoadWithoutCastENSD_16StoreWithoutCastEEEviT_S6_T2_T3_T4_T5_:
.text._ZN2at6native27unrolled_elementwise_kernelIZNS0_50_GLOBAL__N__2680c7bb_12_PowKernel_cu_7dd49032_317029pow_tensor_scalar_kernel_implIssEEvRNS_18TensorIteratorBaseET0_EUlsE0_St5arrayIPcLm2EELi4E23TrivialOffsetCalculatorILi1EjESC_NS0_6memory15LoadWithoutCastENSD_16StoreWithoutCastEEEviT_S6_T2_T3_T4_T5_:
        /* <DEDUP_REMOVED lines=18> */
[----:B------:R-:W-:-:S04]  /*0120*/  PRMT R15, RZ, 0x7610, R15 ;  /* 0x00007610ff0f7816 */ /* 0x000fc8000000000f */
[----:B-1----:R0:W5:Y:S07]  /*0130*/  @!P0 LDG.E.U16 R14, desc[UR4][R4.64] ;  /* 0x00000004040e8981 */ /* 0x00216e000c1e1500 */
[----:B------:R-:W-:Y:S01]  /*0140*/  @!P3 LEA R21, R0, R13, 0x9 ;  /* 0x0000000d0015b211 */ /* 0x000fe200078e48ff */
[----:B------:R-:W-:Y:S01]  /*0150*/  @!P3 VIADD R13, R13, 0x80 ;  /* 0x000000800d0db836 */ /* 0x000fe20000000000 */
[----:B------:R-:W1:Y:S04]  /*0160*/  @!P3 LDC.64 R10, c[0x0][0x398] ;  /* 0x0000e600ff0abb82 */ /* 0x000e680000000a00 */
[----:B------:R-:W-:Y:S01]  /*0170*/  ISETP.GE.AND P2, PT, R13, R2, PT ;  /* 0x000000020d00720c */ /* 0x000fe20003f46270 */
[----:B--2---:R-:W-:-:S05]  /*0180*/  @!P1 IMAD.WIDE.U32 R8, R17, 0x2, R8 ;  /* 0x0000000211089825 */ /* 0x004fca00078e0008 */
[----:B------:R0:W5:Y:S07]  /*0190*/  @!P1 LDG.E.U16 R15, desc[UR4][R8.64] ;  /* 0x00000004080f9981 */ /* 0x00016e000c1e1500 */
[----:B------:R-:W2:Y:S01]  /*01a0*/  @!P2 LDC.64 R6, c[0x0][0x398] ;  /* 0x0000e600ff06ab82 */ /* 0x000ea20000000a00 */
[----:B------:R-:W-:Y:S02]  /*01b0*/  @!P2 IMAD R19, R0, 0x200, R13 ;  /* 0x000002000013a824 */ /* 0x000fe400078e020d */
[----:B-1----:R-:W-:-:S04]  /*01c0*/  @!P3 IMAD.WIDE.U32 R12, R21, 0x2, R10 ;  /* 0x00000002150cb825 */ /* 0x002fc800078e000a */
[--C-:B--2---:R-:W-:Y:S01]  /*01d0*/  @!P2 IMAD.WIDE.U32 R10, R19, 0x2, R6.reuse ;  /* 0x00000002130aa825 */ /* 0x104fe200078e0006 */
[----:B------:R-:W-:Y:S02]  /*01e0*/  PRMT R7, RZ, 0x7610, R7 ;  /* 0x00007610ff077816 */ /* 0x000fe40000000007 */
[----:B------:R-:W-:-:S04]  /*01f0*/  PRMT R6, RZ, 0x7610, R6 ;  /* 0x00007610ff067816 */ /* 0x000fc80000000006 */
[----:B------:R0:W5:Y:S04]  /*0200*/  @!P3 LDG.E.U16 R7, desc[UR4][R12.64] ;  /* 0x000000040c07b981 */ /* 0x000168000c1e1500 */
[----:B------:R0:W5:Y:S01]  /*0210*/  @!P2 LDG.E.U16 R6, desc[UR4][R10.64] ;  /* 0x000000040a06a981 */ /* 0x000162000c1e1500 */
[----:B------:R-:W-:Y:S01]  /*0220*/  ISETP.GE.AND P0, PT, R3, R2, PT ;  /* 0x000000020300720c */ /* 0x000fe20003f06270 */
[----:B------:R-:W-:Y:S04]  /*0230*/  BSSY.RECONVERGENT B0, `(.L_x_12575) ;  /* 0x0000025000007945 */ /* 0x000fe80003800200 */
[----:B------:R-:W-:Y:S08]  /*0240*/  BSSY.RELIABLE B1, `(.L_x_12576) ;  /* 0x000001a000017945 */ /* 0x000ff00003800100 */
[----:B0-----:R-:W-:Y:S05]  /*0250*/  @P0 BRA `(.L_x_12577) ;  /* 0x0000000000540947 */ /* 0x001fea0003800000 */
[----:B------:R-:W0:Y:S01]  /*0260*/  LDC.64 R4, c[0x0][0x390] ;  /* 0x0000e400ff047b82 */ /* 0x000e220000000a00 */
[----:B-----5:R-:W-:Y:S02]  /*0270*/  PRMT R9, R14, 0x9910, RZ ;  /* 0x000099100e097816 */ /* 0x020fe400000000ff */
[----:B------:R-:W-:Y:S01]  /*0280*/  LEA R11, R0, R3, 0x9 ;  /* 0x00000003000b7211 */ /* 0x000fe200078e48ff */
[----:B------:R-:W-:Y:S02]  /*0290*/  VIADD R3, R3, 0x80 ;  /* 0x0000008003037836 */ /* 0x000fe40000000000 */
[----:B------:R-:W-:-:S03]  /*02a0*/  IMAD R8, R9, R9, RZ ;  /* 0x0000000909087224 */ /* 0x000fc600078e02ff */
[----:B------:R-:W-:Y:S02]  /*02b0*/  ISETP.GE.AND P0, PT, R3, R2, PT ;  /* 0x000000020300720c */ /* 0x000fe40003f06270 */
[----:B------:R-:W-:-:S05]  /*02c0*/  PRMT R8, R8, 0x9910, RZ ;  /* 0x0000991008087816 */ /* 0x000fca00000000ff */
[----:B------:R-:W-:-:S06]  /*02d0*/  IMAD R9, R9, R8, RZ ;  /* 0x0000000809097224 */ /* 0x000fcc00078e02ff */
[----:B------:R-:W-:Y:S05]  /*02e0*/  @P0 BREAK.RELIABLE B1 ;  /* 0x0000000000010942 */ /* 0x000fea0003800100 */
[----:B0-----:R-:W-:-:S05]  /*02f0*/  IMAD.WIDE.U32 R4, R11, 0x2, R4 ;  /* 0x000000020b047825 */ /* 0x001fca00078e0004 */
[----:B------:R0:W-:Y:S01]  /*0300*/  STG.E.U16 desc[UR4][R4.64], R9 ;  /* 0x0000000904007986 */ /* 0x0001e2000c101504 */
[----:B------:R-:W-:Y:S05]  /*0310*/  @P0 BRA `(.L_x_12578) ;  /* 0x0000000000580947 */ /* 0x000fea0003800000 */
[----:B0-----:R-:W0:Y:S01]  /*0320*/  LDC.64 R4, c[0x0][0x390] ;  /* 0x0000e400ff047b82 */ /* 0x001e220000000a00 */
[----:B------:R-:W-:Y:S02]  /*0330*/  PRMT R9, R15, 0x9910, RZ ;  /* 0x000099100f097816 */ /* 0x000fe400000000ff */
[----:B------:R-:W-:Y:S01]  /*0340*/  LEA R11, R0, R3, 0x9 ;  /* 0x00000003000b7211 */ /* 0x000fe200078e48ff */
[----:B------:R-:W-:Y:S02]  /*0350*/  VIADD R3, R3, 0x80 ;  /* 0x0000008003037836 */ /* 0x000fe40000000000 */
[----:B------:R-:W-:-:S05]  /*0360*/  IMAD R8, R9, R9, RZ ;  /* 0x0000000909087224 */ /* 0x000fca00078e02ff */
[----:B------:R-:W-:-:S05]  /*0370*/  PRMT R8, R8, 0x9910, RZ ;  /* 0x0000991008087816 */ /* 0x000fca00000000ff */
[----:B------:R-:W-:Y:S02]  /*0380*/  IMAD R9, R9, R8, RZ ;  /* 0x0000000809097224 */ /* 0x000fe400078e02ff */
[----:B0-----:R-:W-:-:S05]  /*0390*/  IMAD.WIDE.U32 R4, R11, 0x2, R4 ;  /* 0x000000020b047825 */ /* 0x001fca00078e0004 */
[----:B------:R0:W-:Y:S02]  /*03a0*/  STG.E.U16 desc[UR4][R4.64], R9 ;  /* 0x0000000904007986 */ /* 0x0001e4000c101504 */
.L_x_12577:
[----:B------:R-:W-:-:S13]  /*03b0*/  ISETP.GE.AND P0, PT, R3, R2, PT ;  /* 0x000000020300720c */ /* 0x000fda0003f06270 */
[----:B------:R-:W-:Y:S05]  /*03c0*/  @P0 BREAK.RELIABLE B1 ;  /* 0x0000000000010942 */ /* 0x000fea0003800100 */
[----:B------:R-:W-:Y:S05]  /*03d0*/  @P0 BRA `(.L_x_12578) ;  /* 0x0000000000280947 */ /* 0x000fea0003800000 */
[----:B------:R-:W-:Y:S05]  /*03e0*/  BSYNC.RELIABLE B1 ;  /* 0x0000000000017941 */ /* 0x000fea0003800100 */
.L_x_12576:
[----:B0-----:R-:W0:Y:S01]  /*03f0*/  LDC.64 R4, c[0x0][0x390] ;  /* 0x0000e400ff047b82 */ /* 0x001e220000000a00 */
[----:B-----5:R-:W-:Y:S02]  /*0400*/  PRMT R8, R7, 0x9910, RZ ;  /* 0x0000991007087816 */ /* 0x020fe400000000ff */
[----:B------:R-:W-:Y:S01]  /*0410*/  LEA R9, R0, R3, 0x9 ;  /* 0x0000000300097211 */ /* 0x000fe200078e48ff */
[----:B------:R-:W-:Y:S02]  /*0420*/  VIADD R3, R3, 0x80 ;  /* 0x0000008003037836 */ /* 0x000fe40000000000 */
[----:B------:R-:W-:-:S05]  /*0430*/  IMAD R7, R8, R8, RZ ;  /* 0x0000000808077224 */ /* 0x000fca00078e02ff */
[----:B------:R-:W-:-:S05]  /*0440*/  PRMT R7, R7, 0x9910, RZ ;  /* 0x0000991007077816 */ /* 0x000fca00000000ff */
[----:B------:R-:W-:Y:S02]  /*0450*/  IMAD R7, R8, R7, RZ ;  /* 0x0000000708077224 */ /* 0x000fe400078e02ff */
[----:B0-----:R-:W-:-:S05]  /*0460*/  IMAD.WIDE.U32 R4, R9, 0x2, R4 ;  /* 0x0000000209047825 */ /* 0x001fca00078e0004 */
[----:B------:R1:W-:Y:S02]  /*0470*/  STG.E.U16 desc[UR4][R4.64], R7 ;  /* 0x0000000704007986 */ /* 0x0003e4000c101504 */
.L_x_12578:
[----:B------:R-:W-:Y:S05]  /*0480*/  BSYNC.RECONVERGENT B0 ;  /* 0x0000000000007941 */ /* 0x000fea0003800200 */
.L_x_12575:
[----:B------:R-:W-:Y:S05]  /*0490*/  WARPSYNC.ALL ;  /* 0x0000000000007948 */ /* 0x000fea0003800000 */
[----:B------:R-:W-:-:S13]  /*04a0*/  ISETP.GE.AND P0, PT, R3, R2, PT ;  /* 0x000000020300720c */ /* 0x000fda0003f06270 */
[----:B------:R-:W-:Y:S05]  /*04b0*/  @P0 EXIT ;  /* 0x000000000000094d */ /* 0x000fea0003800000 */
[----:B01----:R-:W0:Y:S01]  /*04c0*/  LDC.64 R4, c[0x0][0x390] ;  /* 0x0000e400ff047b82 */ /* 0x003e220000000a00 */
[----:B-----5:R-:W-:Y:S02]  /*04d0*/  PRMT R6, R6, 0x9910, RZ ;  /* 0x0000991006067816 */ /* 0x020fe400000000ff */
[----:B------:R-:W-:-:S03]  /*04e0*/  LEA R3, R0, R3, 0x9 ;  /* 0x0000000300037211 */ /* 0x000fc600078e48ff */
[----:B------:R-:W-:-:S05]  /*04f0*/  IMAD R2, R6, R6, RZ ;  /* 0x0000000606027224 */ /* 0x000fca00078e02ff */
[----:B------:R-:W-:Y:S01]  /*0500*/  PRMT R7, R2, 0x9910, RZ ;  /* 0x0000991002077816 */ /* 0x000fe200000000ff */
[----:B0-----:R-:W-:-:S04]  /*0510*/  IMAD.WIDE.U32 R2, R3, 0x2, R4 ;  /* 0x0000000203027825 */ /* 0x001fc800078e0004 */
[----:B------:R-:W-:-:S05]  /*0520*/  IMAD R5, R6, R7, RZ ;  /* 0x0000000706057224 */ /* 0x000fca00078e02ff */
[----:B------:R-:W-:Y:S01]  /*0530*/  STG.E.U16 desc[UR4][R2.64], R5 ;  /* 0x0000000502007986 */ /* 0x000fe2000c101504 */
[----:B------:R-:W-:Y:S05]  /*0540*/  EXIT ;  /* 0x000000000000794d */ /* 0x000fea0003800000 */
.L_x_12579:
        /* <DEDUP_REMOVED lines=11> */
.L_x_60831:


//--------------------- .text._ZN2at6native29vectorized_elementwise_kernelILi2EZNS0_50_GLOBAL__N__2680c7bb_12_PowKernel_cu_7dd49032_317029pow_tensor_scalar_kernel_implIssEEvRNS_18TensorIteratorBaseET0_EUlsE0_St5arrayIPcLm2EEEEviS6_T1_ --------------------------
	.section	.text._ZN2at6native29vectorized_elementwise_kernelILi2EZNS0_50_GLOBAL__N__2680c7bb_12_PowKernel_cu_7dd49032_317029pow_tensor_scalar_kernel_implIssEEvRNS_18TensorIteratorBaseET0_EUlsE0_St5arrayIPcLm2EEEEviS6_T1_,"ax",@progbits
	.align	128
        .global         _ZN2at6native29vectorized_elementwise_kernelILi2EZNS0_50_GLOBAL__N__2680c7bb_12_PowKernel_cu_7dd49032_317029pow_tensor_scalar_kernel_implIssEEvRNS_18TensorIteratorBaseET0_EUlsE0_St5arrayIPcLm2EEEEviS6_T1_
        .type           _ZN2at6native29vectorized_elementwise_kernelILi2EZNS0_50_GLOBAL__N__2680c7bb_12_PowKernel_cu_7dd49032_317029pow_tensor_scalar_kernel_implIssEEvRNS_18TensorIteratorBaseET0_EUlsE0_St5arrayIPcLm2EEEEviS6_T1_,@function
        .size           _ZN2at6native29vectorized_elementwise_kernelILi2EZNS0_50_GLOBAL__N__2680c7bb_12_PowKernel_cu_7dd49032_317029pow_tensor_scalar_kernel_implIssEEvRNS_18TensorIteratorBaseET0_EUlsE0_St5arrayIPcLm2EEEEviS6_T1_,(.L_x_60832 - _ZN2at6native29vectorized_elementwise_kernelILi2EZNS0_50_GLOBAL__N__2680c7bb_12_PowKernel_cu_7dd49032_317029pow_tensor_scalar_kernel_implIssEEvRNS_18TensorIteratorBaseET0_EUlsE0_St5arrayIPcLm2EEEEviS6_T1_)
        .other          _ZN2at6native29vectorized_elementwise_kernelILi2EZNS0_50_GLOBAL__N__2680c7bb_12_PowKernel_cu_7dd49032_317029pow_tensor_scalar_kernel_implIssEEvRNS_18TensorIteratorBaseET0_EUlsE0_St5arrayIPcLm2EEEEviS6_T1_,@"STO_CUDA_ENTRY STV_DEFAULT"
_ZN2at6native29vectorized_elementwise_kernelILi2EZNS0_50_GLOBAL__N__2680c7bb_12_PowKernel_cu_7dd49032_317029pow_tensor_scalar_kernel_implIssEEvRNS_18TensorIteratorBaseET0_EUlsE0_St5arrayIPcLm2EEEEviS6_T1_:
.text._ZN2at6native29vectorized_elementwise_kernelILi2EZNS0_50_GLOBAL__N__2680c7bb_12_PowKernel_cu_7dd49032_317029pow_tensor_scalar_kernel_implIssEEvRNS_18TensorIteratorBaseET0_EUlsE0_St5arrayIPcLm2EEEEviS6_T1_:
        /* <DEDUP_REMOVED lines=31> */
[----:B0-----:R-:W0:Y:S01]  /*01f0*/  @!P2 LDC.64 R2, c[0x0][0x398] ;  /* 0x0000e600ff02ab82 */ /* 0x001e220000000a00 */
        /* <DEDUP_REMOVED lines=8> */
[----:B------:R-:W2:Y:S04]  /*0280*/  @!P0 LDC.64 R6, c[0x0][0x398] ;  /* 0x0000e600ff068b82 */ /* 0x000ea80000000a00 */
[----:B------:R-:W-:-:S13]  /*0290*/  ISETP.GE.U32.AND P6, PT, R25, R16, PT ;  /* 0x000000101900720c */ /* 0x000fda0003fc6070 */
[----:B------:R-:W3:Y:S01]  /*02a0*/  @!P6 LDC.64 R8, c[0x0][0x398] ;  /* 0x0000e600ff08eb82 */ /* 0x000ee20000000a00 */
[----:B-1----:R-:W-:Y:S01]  /*02b0*/  @!P5 IMAD.WIDE.U32 R12, R20, 0x2, R12 ;  /* 0x00000002140cd825 */ /* 0x002fe200078e000c */
[----:B------:R-:W-:-:S03]  /*02c0*/  PRMT R20, RZ, 0x7610, R20 ;  /* 0x00007610ff147816 */ /* 0x000fc60000000014 */
[----:B------:R-:W-:Y:S01]  /*02d0*/  @!P6 IMAD.IADD R25, R0, 0x1, R25 ;  /* 0x000000010019e824 */ /* 0x000fe200078e0219 */
[----:B------:R-:W-:Y:S01]  /*02e0*/  PRMT R22, RZ, 0x7610, R22 ;  /* 0x00007610ff167816 */ /* 0x000fe20000000016 */
[----:B0-----:R-:W-:Y:S01]  /*02f0*/  @!P2 IMAD.WIDE.U32 R2, R23, 0x2, R2 ;  /* 0x000000021702a825 */ /* 0x001fe200078e0002 */
[----:B------:R0:W5:Y:S01]  /*0300*/  @!P5 LDG.E.U16 R20, desc[UR4][R12.64] ;  /* 0x000000040c14d981 */ /* 0x000162000c1e1500 */
[----:B------:R-:W-:Y:S02]  /*0310*/  PRMT R23, RZ, 0x7610, R23 ;  /* 0x00007610ff177816 */ /* 0x000fe40000000017 */
[----:B----4-:R-:W-:Y:S01]  /*0320*/  @!P1 IMAD.WIDE.U32 R4, R19, 0x2, R4 ;  /* 0x0000000213049825 */ /* 0x010fe200078e0004 */
[----:B------:R-:W-:-:S03]  /*0330*/  PRMT R19, RZ, 0x7610, R19 ;  /* 0x00007610ff137816 */ /* 0x000fc60000000013 */
[----:B--2---:R-:W-:Y:S01]  /*0340*/  @!P0 IMAD.WIDE.U32 R6, R21, 0x2, R6 ;  /* 0x0000000215068825 */ /* 0x004fe200078e0006 */
[----:B------:R-:W-:Y:S01]  /*0350*/  PRMT R21, RZ, 0x7610, R21 ;  /* 0x00007610ff157816 */ /* 0x000fe20000000015 */
[----:B------:R1:W5:Y:S01]  /*0360*/  @!P1 LDG.E.U16 R23, desc[UR4][R4.64] ;  /* 0x0000000404179981 */ /* 0x000362000c1e1500 */
[----:B0-----:R-:W-:Y:S01]  /*0370*/  PRMT R12, RZ, 0x7610, R12 ;  /* 0x00007610ff0c7816 */ /* 0x001fe2000000000c */
[----:B------:R-:W-:-:S03]  /*0380*/  @!P4 IMAD.WIDE.U32 R14, R29, 0x2, R14 ;  /* 0x000000021d0ec825 */ /* 0x000fc600078e000e */
[----:B------:R1:W5:Y:S01]  /*0390*/  @!P2 LDG.E.U16 R21, desc[UR4][R2.64] ;  /* 0x000000040215a981 */ /* 0x000362000c1e1500 */
[----:B---3--:R-:W-:-:S03]  /*03a0*/  @!P3 IMAD.WIDE.U32 R10, R27, 0x2, R10 ;  /* 0x000000021b0ab825 */ /* 0x008fc600078e000a */
[----:B------:R1:W5:Y:S01]  /*03b0*/  @!P4 LDG.E.U16 R22, desc[UR4][R14.64] ;  /* 0x000000040e16c981 */ /* 0x000362000c1e1500 */
[----:B------:R-:W-:-:S03]  /*03c0*/  @!P6 IMAD.WIDE.U32 R8, R25, 0x2, R8 ;  /* 0x000000021908e825 */ /* 0x000fc600078e0008 */
[----:B------:R1:W5:Y:S04]  /*03d0*/  @!P3 LDG.E.U16 R19, desc[UR4][R10.64] ;  /* 0x000000040a13b981 */ /* 0x000368000c1e1500 */
[----:B------:R1:W5:Y:S01]  /*03e0*/  @!P6 LDG.E.U16 R12, desc[UR4][R8.64] ;  /* 0x00000004080ce981 */ /* 0x000362000c1e1500 */
[----:B------:R-:W-:-:S06]  /*03f0*/  PRMT R13, RZ, 0x7610, R13 ;  /* 0x00007610ff0d7816 */ /* 0x000fcc000000000d */
[----:B------:R1:W5:Y:S01]  /*0400*/  @!P0 LDG.E.U16 R13, desc[UR4][R6.64] ;  /* 0x00000004060d8981 */ /* 0x000362000c1e1500 */
[----:B------:R-:W-:Y:S01]  /*0410*/  ISETP.GE.U32.AND P0, PT, R17, R16, PT ;  /* 0x000000101100720c */ /* 0x000fe20003f06070 */
[----:B------:R-:W-:Y:S04]  /*0420*/  BSSY.RECONVERGENT B0, `(.L_x_12581) ;  /* 0x0000051000007945 */ /* 0x000fe80003800200 */
[----:B------:R-:W-:Y:S08]  /*0430*/  BSSY.RELIABLE B1, `(.L_x_12582) ;  /* 0x0000046000017945 */ /* 0x000ff00003800100 */
[----:B-1----:R-:W-:Y:S05]  /*0440*/  @P0 BRA `(.L_x_12583) ;  /* 0x0000000000500947 */ /* 0x002fea0003800000 */
[----:B------:R-:W0:Y:S01]  /*0450*/  LDC.64 R2, c[0x0][0x390] ;  /* 0x0000e400ff027b82 */ /* 0x000e220000000a00 */
[----:B-----5:R-:W-:Y:S02]  /*0460*/  PRMT R5, R18, 0x9910, RZ ;  /* 0x0000991012057816 */ /* 0x020fe400000000ff */
[----:B------:R-:W-:Y:S01]  /*0470*/  IADD3 R7, PT, PT, R0, R17, RZ ;  /* 0x0000001100077210 */ /* 0x000fe20007ffe0ff */
[----:B------:R-:W-:Y:S02]  /*0480*/  VIADD R17, R17, 0x80 ;  /* 0x0000008011117836 */ /* 0x000fe40000000000 */
[----:B------:R-:W-:-:S03]  /*0490*/  IMAD R4, R5, R5, RZ ;  /* 0x0000000505047224 */ /* 0x000fc600078e02ff */
[----:B------:R-:W-:Y:S02]  /*04a0*/  ISETP.GE.U32.AND P0, PT, R17, R16, PT ;  /* 0x000000101100720c */ /* 0x000fe40003f06070 */
[----:B------:R-:W-:-:S05]  /*04b0*/  PRMT R4, R4, 0x9910, RZ ;  /* 0x0000991004047816 */ /* 0x000fca00000000ff */
[----:B------:R-:W-:Y:S02]  /*04c0*/  IMAD R5, R5, R4, RZ ;  /* 0x0000000405057224 */ /* 0x000fe400078e02ff */
[----:B0-----:R-:W-:-:S05]  /*04d0*/  IMAD.WIDE.U32 R2, R7, 0x2, R2 ;  /* 0x0000000207027825 */ /* 0x001fca00078e0002 */
[----:B------:R0:W-:Y:S01]  /*04e0*/  STG.E.U16 desc[UR4][R2.64], R5 ;  /* 0x0000000502007986 */ /* 0x0001e2000c101504 */
[----:B------:R-:W-:Y:S05]  /*04f0*/  @P0 BRA `(.L_x_12584) ;  /* 0x0000000000500947 */ /* 0x000fea0003800000 */
[----:B0-----:R-:W0:Y:S01]  /*0500*/  LDC.64 R2, c[0x0][0x390] ;  /* 0x0000e400ff027b82 */ /* 0x001e220000000a00 */
[----:B------:R-:W-:Y:S01]  /*0510*/  PRMT R5, R20, 0x9910, RZ ;  /* 0x0000991014057816 */ /* 0x000fe200000000ff */
[----:B------:R-:W-:Y:S01]  /*0520*/  IMAD.IADD R7, R0, 0x1, R17 ;  /* 0x0000000100077824 */ /* 0x000fe200078e0211 */
[----:B------:R-:W-:-:S03]  /*0530*/  IADD3 R17, PT, PT, R17, 0x80, RZ ;  /* 0x0000008011117810 */ /* 0x000fc60007ffe0ff */
[----:B------:R-:W-:-:S05]  /*0540*/  IMAD R4, R5, R5, RZ ;  /* 0x0000000505047224 */ /* 0x000fca00078e02ff */
[----:B------:R-:W-:-:S05]  /*0550*/  PRMT R4, R4, 0x9910, RZ ;  /* 0x0000991004047816 */ /* 0x000fca00000000ff */
[----:B------:R-:W-:Y:S02]  /*0560*/  IMAD R5, R5, R4, RZ ;  /* 0x0000000405057224 */ /* 0x000fe400078e02ff */
[----:B0-----:R-:W-:-:S05]  /*0570*/  IMAD.WIDE.U32 R2, R7, 0x2, R2 ;  /* 0x0000000207027825 */ /* 0x001fca00078e0002 */
[----:B------:R0:W-:Y:S02]  /*0580*/  STG.E.U16 desc[UR4][R2.64], R5 ;  /* 0x0000000502007986 */ /* 0x0001e4000c101504 */
.L_x_12583:
[----:B------:R-:W-:-:S13]  /*0590*/  ISETP.GE.U32.AND P0, PT, R17, R16, PT ;  /* 0x000000101100720c */ /* 0x000fda0003f06070 */
[----:B------:R-:W-:Y:S05]  /*05a0*/  @P0 BRA `(.L_x_12585) ;  /* 0x0000000000500947 */ /* 0x000fea0003800000 */
[----:B0-----:R-:W0:Y:S01]  /*05b0*/  LDC.64 R2, c[0x0][0x390] ;  /* 0x0000e400ff027b82 */ /* 0x001e220000000a00 */
[----:B-----5:R-:W-:Y:S01]  /*05c0*/  PRMT R5, R22, 0x9910, RZ ;  /* 0x0000991016057816 */ /* 0x020fe200000000ff */
[----:B------:R-:W-:Y:S01]  /*05d0*/  IMAD.IADD R7, R0, 0x1, R17 ;  /* 0x0000000100077824 */ /* 0x000fe200078e0211 */
[----:B------:R-:W-:-:S03]  /*05e0*/  IADD3 R17, PT, PT, R17, 0x80, RZ ;  /* 0x0000008011117810 */ /* 0x000fc60007ffe0ff */
[----:B------:R-:W-:-:S05]  /*05f0*/  IMAD R4, R5, R5, RZ ;  /* 0x0000000505047224 */ /* 0x000fca00078e02ff */
[----:B------:R-:W-:-:S05]  /*0600*/  PRMT R4, R4, 0x9910, RZ ;  /* 0x0000991004047816 */ /* 0x000fca00000000ff */
[----:B------:R-:W-:Y:S02]  /*0610*/  IMAD R5, R5, R4, RZ ;  /* 0x0000000405057224 */ /* 0x000fe400078e02ff */
[----:B0-----:R-:W-:-:S05]  /*0620*/  IMAD.WIDE.U32 R2, R7, 0x2, R2 ;  /* 0x0000000207027825 */ /* 0x001fca00078e0002 */
[----:B------:R1:W-:Y:S02]  /*0630*/  STG.E.U16 desc[UR4][R2.64], R5 ;  /* 0x0000000502007986 */ /* 0x0003e4000c101504 */
.L_x_12584:
[----:B------:R-:W-:-:S13]  /*0640*/  ISETP.GE.U32.AND P0, PT, R17, R16, PT ;  /* 0x000000101100720c */ /* 0x000fda0003f06070 */
[----:B------:R-:W-:Y:S05]  /*0650*/  @P0 BRA `(.L_x_12586) ;  /* 0x0000000000500947 */ /* 0x000fea0003800000 */
[----:B01----:R-:W0:Y:S01]  /*0660*/  LDC.64 R2, c[0x0][0x390] ;  /* 0x0000e400ff027b82 */ /* 0x003e220000000a00 */
        /* <DEDUP_REMOVED lines=8> */
.L_x_12585:
[----:B------:R-:W-:-:S13]  /*06f0*/  ISETP.GE.U32.AND P0, PT, R17, R16, PT ;  /* 0x000000101100720c */ /* 0x000fda0003f06070 */
[----:B------:R-:W-:Y:S05]  /*0700*/  @P0 BRA `(.L_x_12587) ;  /* 0x0000000000540947 */ /* 0x000fea0003800000 */
[----:B01----:R-:W0:Y:S01]  /*0710*/  LDC.64 R2, c[0x0][0x390] ;  /* 0x0000e400ff027b82 */ /* 0x003e220000000a00 */
        /* <DEDUP_REMOVED lines=8> */
.L_x_12586:
[----:B------:R-:W-:-:S13]  /*07a0*/  ISETP.GE.U32.AND P0, PT, R17, R16, PT ;  /* 0x000000101100720c */ /* 0x000fda0003f06070 */
[----:B------:R-:W-:Y:S05]  /*07b0*/  @P0 BREAK.RELIABLE B1 ;  /* 0x0000000000010942 */ /* 0x000fea0003800100 */
[----:B------:R-:W-:Y:S05]  /*07c0*/  @P0 BRA `(.L_x_12588) ;  /* 0x0000000000580947 */ /* 0x000fea0003800000 */
[----:B012---:R-:W0:Y:S01]  /*07d0*/  LDC.64 R2, c[0x0][0x390] ;  /* 0x0000e400ff027b82 */ /* 0x007e220000000a00 */
        /* <DEDUP_REMOVED lines=8> */
.L_x_12587:
[----:B------:R-:W-:-:S13]  /*0860*/  ISETP.GE.U32.AND P0, PT, R17, R16, PT ;  /* 0x000000101100720c */ /* 0x000fda0003f06070 */
[----:B------:R-:W-:Y:S05]  /*0870*/  @P0 BREAK.RELIABLE B1 ;  /* 0x0000000000010942 */ /* 0x000fea0003800100 */
[----:B------:R-:W-:Y:S05]  /*0880*/  @P0 BRA `(.L_x_12588) ;  /* 0x0000000000280947 */ /* 0x000fea0003800000 */
[----:B------:R-:W-:Y:S05]  /*0890*/  BSYNC.RELIABLE B1 ;  /* 0x0000000000017941 */ /* 0x000fea0003800100 */
.L_x_12582:
[----:B012---:R-:W0:Y:S01]  /*08a0*/  LDC.64 R2, c[0x0][0x390] ;  /* 0x0000e400ff027b82 */ /* 0x007e220000000a00 */
        /* <DEDUP_REMOVED lines=8> */
.L_x_12588:
[----:B------:R-:W-:Y:S05]  /*0930*/  BSYNC.RECONVERGENT B0 ;  /* 0x0000000000007941 */ /* 0x000fea0003800200 */
.L_x_12581:
[----:B------:R-:W-:Y:S05]  /*0940*/  WARPSYNC.ALL ;  /* 0x0000000000007948 */ /* 0x000fea0003800000 */
[----:B------:R-:W-:-:S13]  /*0950*/  ISETP.GE.U32.AND P0, PT, R17, R16, PT ;  /* 0x000000101100720c */ /* 0x000fda0003f06070 */
[----:B------:R-:W-:Y:S05]  /*0960*/  @P0 EXIT ;  /* 0x000000000000094d */ /* 0x000fea0003800000 */
[----:B0123--:R-:W0:Y:S01]  /*0970*/  LDC.64 R2, c[0x0][0x390] ;  /* 0x0000e400ff027b82 */ /* 0x00fe220000000a00 */
[----:B-----5:R-:W-:Y:S01]  /*0980*/  PRMT R5, R12, 0x9910, RZ ;  /* 0x000099100c057816 */ /* 0x020fe200000000ff */
[----:B------:R-:W-:-:S04]  /*0990*/  IMAD.IADD R17, R0, 0x1, R17 ;  /* 0x0000000100117824 */ /* 0x000fc800078e0211 */
[----:B------:R-:W-:-:S05]  /*09a0*/  IMAD R4, R5, R5, RZ ;  /* 0x0000000505047224 */ /* 0x000fca00078e02ff */
[----:B------:R-:W-:-:S04]  /*09b0*/  PRMT R4, R4, 0x9910, RZ ;  /* 0x0000991004047816 */ /* 0x000fc800000000ff */
[----:B------:R-:W-:-:S05]  /*09c0*/  MOV R0, R4 ;  /* 0x0000000400007202 */ /* 0x000fca0000000f00 */
[----:B------:R-:W-:Y:S02]  /*09d0*/  IMAD R5, R5, R0, RZ ;  /* 0x0000000005057224 */ /* 0x000fe400078e02ff */
[----:B0-----:R-:W-:-:S05]  /*09e0*/  IMAD.WIDE.U32 R2, R17, 0x2, R2 ;  /* 0x0000000211027825 */ /* 0x001fca00078e0002 */
[----:B------:R-:W-:Y:S01]  /*09f0*/  STG.E.U16 desc[UR4][R2.64], R5 ;  /* 0x0000000502007986 */ /* 0x000fe2000c101504 */
[----:B------:R-:W-:Y:S05]  /*0a00*/  EXIT ;  /* 0x000000000000794d */ /* 0x000fea0003800000 */
.L_x_12580:
        /* <DEDUP_REMOVED lines=10> */
[----:B------:R-:W-:Y:S01]  /*0ab0*/  IMAD.WIDE.U32 R2, R5, 0x4, R2 ;  /* 0x0000000405027825 */ /* 0x000fe200078e0002 */
[----:B--2---:R-:W-:-:S05]  /*0ac0*/  PRMT R15, R8, 0x9910, RZ ;  /* 0x00009910080f7816 */ /* 0x004fca00000000ff */
[----:B------:R-:W-:Y:S01]  /*0ad0*/  IMAD R12, R15, R15, RZ ;  /* 0x0000000f0f0c7224 */ /* 0x000fe200078e02ff */
[C---:B---3--:R-:W-:Y:S02]  /*0ae0*/  PRMT R13, R4.reuse, 0x9910, RZ ;  /* 0x00009910040d7816 */ /* 0x048fe400000000ff */
[----:B------:R-:W-:Y:S02]  /*0af0*/  PRMT R14, R4, 0xbb32, RZ ;  /* 0x0000bb32040e7816 */ /* 0x000fe400000000ff */
[----:B-1----:R-:W-:Y:S01]  /*0b00*/  PRMT R10, R12, 0x9910, RZ ;  /* 0x000099100c0a7816 */ /* 0x002fe200000000ff */
[----:B------:R-:W-:Y:S02]  /*0b10*/  IMAD R4, R13, R13, RZ ;  /* 0x0000000d0d047224 */ /* 0x000fe400078e02ff */
[----:B------:R-:W-:Y:S02]  /*0b20*/  IMAD R7, R14, R14, RZ ;  /* 0x0000000e0e077224 */ /* 0x000fe400078e02ff */
[----:B------:R-:W-:Y:S01]  /*0b30*/  IMAD R0, R15, R10, RZ ;  /* 0x0000000a0f007224 */ /* 0x000fe200078e02ff */
[----:B----4-:R-:W-:-:S02]  /*0b40*/  PRMT R10, R6, 0x9910, RZ ;  /* 0x00009910060a7816 */ /* 0x010fc400000000ff */
[----:B------:R-:W-:Y:S02]  /*0b50*/  PRMT R6, R6, 0xbb32, RZ ;  /* 0x0000bb3206067816 */ /* 0x000fe400000000ff */
[C---:B-----5:R-:W-:Y:S02]  /*0b60*/  PRMT R12, R9.reuse, 0xbb32, RZ ;  /* 0x0000bb32090c7816 */ /* 0x060fe400000000ff */
[----:B------:R-:W-:Y:S02]  /*0b70*/  PRMT R11, R8, 0xbb32, RZ ;  /* 0x0000bb32080b7816 */ /* 0x000fe400000000ff */
[----:B------:R-:W-:Y:S02]  /*0b80*/  PRMT R4, R4, 0x9910, RZ ;  /* 0x0000991004047816 */ /* 0x000fe400000000ff */
[----:B------:R-:W-:Y:S01]  /*0b90*/  PRMT R8, R9, 0x9910, RZ ;  /* 0x0000991009087816 */ /* 0x000fe200000000ff */
[----:B------:R-:W-:Y:S01]  /*0ba0*/  IMAD.MOV.U32 R9, RZ, RZ, R6 ;  /* 0x000000ffff097224 */ /* 0x000fe200078e0006 */
[----:B------:R-:W-:-:S02]  /*0bb0*/  PRMT R7, R7, 0x9910, RZ ;  /* 0x0000991007077816 */ /* 0x000fc400000000ff */
[----:B------:R-:W-:Y:S01]  /*0bc0*/  MOV R6, R12 ;  /* 0x0000000c00067202 */ /* 0x000fe20000000f00 */
[----:B------:R-:W-:Y:S02]  /*0bd0*/  IMAD R4, R13, R4, RZ ;  /* 0x000000040d047224 */ /* 0x000fe400078e02ff */
[----:B------:R-:W-:Y:S02]  /*0be0*/  IMAD R7, R14, R7, RZ ;  /* 0x000000070e077224 */ /* 0x000fe400078e02ff */
[----:B------:R-:W-:Y:S02]  /*0bf0*/  IMAD R13, R10, R10, RZ ;  /* 0x0000000a0a0d7224 */ /* 0x000fe400078e02ff */
[----:B------:R-:W-:Y:S02]  /*0c00*/  IMAD R12, R11, R11, RZ ;  /* 0x0000000b0b0c7224 */ /* 0x000fe400078e02ff */
[----:B------:R-:W-:Y:S02]  /*0c10*/  IMAD R14, R9, R9, RZ ;  /* 0x00000009090e7224 */ /* 0x000fe400078e02ff */
[----:B------:R-:W-:-:S02]  /*0c20*/  IMAD R15, R8, R8, RZ ;  /* 0x00000008080f7224 */ /* 0x000fc400078e02ff */
[----:B------:R-:W-:Y:S01]  /*0c30*/  IMAD R16, R6, R6, RZ ;  /* 0x0000000606107224 */ /* 0x000fe200078e02ff */
[----:B------:R-:W-:Y:S02]  /*0c40*/  PRMT R13, R13, 0x9910, RZ ;  /* 0x000099100d0d7816 */ /* 0x000fe400000000ff */
[----:B------:R-:W-:Y:S02]  /*0c50*/  PRMT R12, R12, 0x9910, RZ ;  /* 0x000099100c0c7816 */ /* 0x000fe400000000ff */
[----:B------:R-:W-:Y:S02]  /*0c60*/  PRMT R14, R14, 0x9910, RZ ;  /* 0x000099100e0e7816 */ /* 0x000fe400000000ff */
[----:B------:R-:W-:Y:S02]  /*0c70*/  PRMT R15, R15, 0x9910, RZ ;  /* 0x000099100f0f7816 */ /* 0x000fe400000000ff */
[----:B------:R-:W-:Y:S01]  /*0c80*/  PRMT R17, R16, 0x9910, RZ ;  /* 0x0000991010117816 */ /* 0x000fe200000000ff */
[----:B------:R-:W-:-:S02]  /*0c90*/  IMAD R10, R10, R13, RZ ;  /* 0x0000000d0a0a7224 */ /* 0x000fc400078e02ff */
[----:B------:R-:W-:Y:S02]  /*0ca0*/  IMAD R11, R11, R12, RZ ;  /* 0x0000000c0b0b7224 */ /* 0x000fe400078e02ff */
[----:B------:R-:W-:Y:S02]  /*0cb0*/  IMAD R9, R9, R14, RZ ;  /* 0x0000000e09097224 */ /* 0x000fe400078e02ff */
[----:B------:R-:W-:Y:S02]  /*0cc0*/  IMAD R8, R8, R15, RZ ;  /* 0x0000000f08087224 */ /* 0x000fe400078e02ff */
[----:B------:R-:W-:Y:S01]  /*0cd0*/  IMAD R13, R6, R17, RZ ;  /* 0x00000011060d7224 */ /* 0x000fe200078e02ff */
[----:B------:R-:W-:Y:S02]  /*0ce0*/  PRMT R7, R4, 0x5410, R7 ;  /* 0x0000541004077816 */ /* 0x000fe40000000007 */
[----:B------:R-:W-:Y:S02]  /*0cf0*/  PRMT R11, R0, 0x5410, R11 ;  /* 0x00005410000b7816 */ /* 0x000fe4000000000b */
[----:B------:R-:W-:-:S02]  /*0d00*/  PRMT R9, R10, 0x5410, R9 ;  /* 0x000054100a097816 */ /* 0x000fc40000000009 */
[----:B------:R-:W-:Y:S01]  /*0d10*/  PRMT R13, R8, 0x5410, R13 ;  /* 0x00005410080d7816 */ /* 0x000fe2000000000d */
[----:B------:R-:W-:Y:S04]  /*0d20*/  STG.E desc[UR4][R2.64], R7 ;  /* 0x0000000702007986 */ /* 0x000fe8000c101904 */
[----:B------:R-:W-:Y:S04]  /*0d30*/  STG.E desc[UR4][R2.64+0x200], R11 ;  /* 0x0002000b02007986 */ /* 0x000fe8000c101904 */
[----:B------:R-:W-:Y:S04]  /*0d40*/  STG.E desc[UR4][R2.64+0x400], R9 ;  /* 0x0004000902007986 */ /* 0x000fe8000c101904 */
[----:B------:R-:W-:Y:S01]  /*0d50*/  STG.E desc[UR4][R2.64+0x600], R13 ;  /* 0x0006000d02007986 */ /* 0x000fe2000c101904 */
[----:B------:R-:W-:Y:S05]  /*0d60*/  EXIT ;  /* 0x000000000000794d */ /* 0x000fea0003800000 */
.L_x_12589:
        /* <DEDUP_REMOVED lines=9> */
.L_x_60832:


//--------------------- .text._ZN2at6native29vectorized_elementwise_kernelILi4EZNS0_50_GLOBAL__N__2680c7bb_12_PowKernel_cu_7dd49032_317029pow_tensor_scalar_kernel_implIssEEvRNS_18TensorIteratorBaseET0_EUlsE0_St5arrayIPcLm2EEEEviS6_T1_ --------------------------
	.section	.text._ZN2at6native29vectorized_elementwise_kernelILi4EZNS0_50_GLOBAL__N__2680c7bb_12_PowKernel_cu_7dd49032_317029pow_tensor_scalar_kernel_implIssEEvRNS_18TensorIteratorBaseET0_EUlsE0_St5arrayIPcLm2EEEEviS6_T1_,"ax",@progbits
	.align	128
        .global         _ZN2at6native29vectorized_elementwise_kernelILi4EZNS0_50_GLOBAL__N__2680c7bb_12_PowKernel_cu_7dd49032_317029pow_tensor_scalar_kernel_implIssEEvRNS_18TensorIteratorBaseET0_EUlsE0_St5arrayIPcLm2EEEEviS6_T1_
        .type           _ZN2at6native29vectorized_elementwise_kernelILi4EZNS0_50_GLOBAL__N__2680c7bb_12_PowKernel_cu_7dd49032_317029pow_tensor_scalar_kernel_implIssEEvRNS_18TensorIteratorBaseET0_EUlsE0_St5arrayIPcLm2EEEEviS6_T1_,@function
        .size           _ZN2at6native29vectorized_elementwise_kernelILi4EZNS0_50_GLOBAL__N__2680c7bb_12_PowKernel_cu_7dd49032_317029pow_tensor_scalar_kernel_implIssEEvRNS_18TensorIteratorBaseET0_EUlsE0_St5arrayIPcLm2EEEEviS6_T1_,(.L_x_60833 - _ZN2at6native29vectorized_elementwise_kernelILi4EZNS0_50_GLOBAL__N__2680c7bb_12_PowKernel_cu_7dd49032_317029pow_tensor_scalar_kernel_implIssEEvRNS_18TensorIteratorBaseET0_EUlsE0_St5arrayIPcLm2EEEEviS6_T1_)
        .other          _ZN2at6native29vectorized_elementwise_kernelILi4EZNS0_50_GLOBAL__N__2680c7bb_12_PowKernel_cu_7dd49032_317029pow_tensor_scalar_kernel_implIssEEvRNS_18TensorIteratorBaseET0_EUlsE0_St5arrayIPcLm2EEEEviS6_T1_,@"STO_CUDA_ENTRY STV_DEFAULT"
_ZN2at6native29vectorized_elementwise_kernelILi4EZNS0_50_GLOBAL__N__2680c7bb_12_PowKernel_cu_7dd49032_317029pow_tensor_scalar_kernel_implIssEEvRNS_18TensorIteratorBaseET0_EUlsE0_St5arrayIPcLm2EEEEviS6_T1_:
.text._ZN2at6native29vectorized_elementwise_kernelILi4EZNS0_50_GLOBAL__N__2680c7bb_12_PowKernel_cu_7dd49032_317029pow_tensor_scalar_kernel_implIssEEvRNS_18TensorIteratorBaseET0_EUlsE0_St5arrayIPcLm2EEEEviS6_T1_:
        /* <DEDUP_REMOVED lines=89> */
.L_x_12593:
[----:B------:R-:W-:-:S13]  /*0590*/  ISETP.GE.U32.AND P0, PT, R17, R16, PT ;  /* 0x000000101100720c */ /* 0x000fda0003f06070 */
[----:B------:R-:W-:Y:S05]  /*05a0*/  @P0 BRA `(.L_x_12595) ;  /* 0x0000000000500947 */ /* 0x000fea0003800000 */
[----:B0-----:R-:W0:Y:S01]  /*05b0*/  LDC.64 R2, c[0x0][0x390] ;  /* 0x0000e400ff027b82 */ /* 0x001e220000000a00 */
[----:B-----5:R-:W-:Y:S01]  /*05c0*/  PRMT R5, R22, 0x9910, RZ ;  /* 0x0000991016057816 */ /* 0x020fe200000000ff */
[----:B------:R-:W-:Y:S02]  /*05d0*/  IMAD.IADD R7, R0, 0x1, R17 ;  /* 0x0000000100077824 */ /* 0x000fe400078e0211 */
[----:B------:R-:W-:Y:S02]  /*05e0*/  VIADD R17, R17, 0x80 ;  /* 0x0000008011117836 */ /* 0x000fe40000000000 */
[----:B------:R-:W-:-:S05]  /*05f0*/  IMAD R4, R5, R5, RZ ;  /* 0x0000000505047224 */ /* 0x000fca00078e02ff */
[----:B------:R-:W-:-:S05]  /*0600*/  PRMT R4, R4, 0x9910, RZ ;  /* 0x0000991004047816 */ /* 0x000fca00000000ff */
[----:B------:R-:W-:Y:S02]  /*0610*/  IMAD R5, R5, R4, RZ ;  /* 0x0000000405057224 */ /* 0x000fe400078e02ff */
[----:B0-----:R-:W-:-:S05]  /*0620*/  IMAD.WIDE.U32 R2, R7, 0x2, R2 ;  /* 0x0000000207027825 */ /* 0x001fca00078e0002 */
[----:B------:R1:W-:Y:S02]  /*0630*/  STG.E.U16 desc[UR4][R2.64], R5 ;  /* 0x0000000502007986 */ /* 0x0003e4000c101504 */
.L_x_12594:
[----:B------:R-:W-:-:S13]  /*0640*/  ISETP.GE.U32.AND P0, PT, R17, R16, PT ;  /* 0x000000101100720c */ /* 0x000fda0003f06070 */
[----:B------:R-:W-:Y:S05]  /*0650*/  @P0 BRA `(.L_x_12596) ;  /* 0x0000000000500947 */ /* 0x000fea0003800000 */
[----:B01----:R-:W0:Y:S01]  /*0660*/  LDC.64 R2, c[0x0][0x390] ;  /* 0x0000e400ff027b82 */ /* 0x003e220000000a00 */
[----:B------:R-:W-:Y:S02]  /*0670*/  PRMT R5, R19, 0x9910, RZ ;  /* 0x0000991013057816 */ /* 0x000fe400000000ff */
[----:B------:R-:W-:Y:S01]  /*0680*/  IADD3 R7, PT, PT, R0, R17, RZ ;  /* 0x0000001100077210 */ /* 0x000fe20007ffe0ff */
[----:B------:R-:W-:Y:S02]  /*0690*/  VIADD R17, R17, 0x80 ;  /* 0x0000008011117836 */ /* 0x000fe40000000000 */
[----:B------:R-:W-:-:S05]  /*06a0*/  IMAD R4, R5, R5, RZ ;  /* 0x0000000505047224 */ /* 0x000fca00078e02ff */
[----:B------:R-:W-:-:S05]  /*06b0*/  PRMT R4, R4, 0x9910, RZ ;  /* 0x0000991004047816 */ /* 0x000fca00000000ff */
[----:B------:R-:W-:Y:S02]  /*06c0*/  IMAD R5, R5, R4, RZ ;  /* 0x0000000405057224 */ /* 0x000fe400078e02ff */
[----:B0-----:R-:W-:-:S05]  /*06d0*/  IMAD.WIDE.U32 R2, R7, 0x2, R2 ;  /* 0x0000000207027825 */ /* 0x001fca00078e0002 */
[----:B------:R1:W-:Y:S02]  /*06e0*/  STG.E.U16 desc[UR4][R2.64], R5 ;  /* 0x0000000502007986 */ /* 0x0003e4000c101504 */
.L_x_12595:
[----:B------:R-:W-:-:S13]  /*06f0*/  ISETP.GE.U32.AND P0, PT, R17, R16, PT ;  /* 0x000000101100720c */ /* 0x000fda0003f06070 */
[----:B------:R-:W-:Y:S05]  /*0700*/  @P0 BRA `(.L_x_12597) ;  /* 0x0000000000540947 */ /* 0x000fea0003800000 */
[----:B01----:R-:W0:Y:S01]  /*0710*/  LDC.64 R2, c[0x0][0x390] ;  /* 0x0000e400ff027b82 */ /* 0x003e220000000a00 */
[----:B-----5:R-:W-:Y:S02]  /*0720*/  PRMT R5, R21, 0x9910, RZ ;  /* 0x0000991015057816 */ /* 0x020fe400000000ff */
[----:B------:R-:W-:Y:S01]  /*0730*/  IADD3 R7, PT, PT, R0, R17, RZ ;  /* 0x0000001100077210 */ /* 0x000fe20007ffe0ff */
[----:B------:R-:W-:Y:S02]  /*0740*/  VIADD R17, R17, 0x80 ;  /* 0x0000008011117836 */ /* 0x000fe40000000000 */
[----:B------:R-:W-:-:S05]  /*0750*/  IMAD R4, R5, R5, RZ ;  /* 0x0000000505047224 */ /* 0x000fca00078e02ff */
[----:B------:R-:W-:-:S05]  /*0760*/  PRMT R4, R4, 0x9910, RZ ;  /* 0x0000991004047816 */ /* 0x000fca00000000ff */
[----:B------:R-:W-:Y:S02]  /*0770*/  IMAD R5, R5, R4, RZ ;  /* 0x0000000405057224 */ /* 0x000fe400078e02ff */
[----:B0-----:R-:W-:-:S05]  /*0780*/  IMAD.WIDE.U32 R2, R7, 0x2, R2 ;  /* 0x0000000207027825 */ /* 0x001fca00078e0002 */
[----:B------:R2:W-:Y:S02]  /*0790*/  STG.E.U16 desc[UR4][R2.64], R5 ;  /* 0x0000000502007986 */ /* 0x0005e4000c101504 */
.L_x_12596:
[----:B------:R-:W-:-:S13]  /*07a0*/  ISETP.GE.U32.AND P0, PT, R17, R16, PT ;  /* 0x000000101100720c */ /* 0x000fda0003f06070 */
[----:B------:R-:W-:Y:S05]  /*07b0*/  @P0 BREAK.RELIABLE B1 ;  /* 0x0000000000010942 */ /* 0x000fea0003800100 */
[----:B------:R-:W-:Y:S05]  /*07c0*/  @P0 BRA `(.L_x_12598) ;  /* 0x0000000000580947 */ /* 0x000fea0003800000 */
[----:B012---:R-:W0:Y:S01]  /*07d0*/  LDC.64 R2, c[0x0][0x390] ;  /* 0x0000e400ff027b82 */ /* 0x007e220000000a00 */
        /* <DEDUP_REMOVED lines=8> */
.L_x_12597:
[----:B------:R-:W-:-:S13]  /*0860*/  ISETP.GE.U32.AND P0, PT, R17, R16, PT ;  /* 0x000000101100720c */ /* 0x000fda0003f06070 */
[----:B------:R-:W-:Y:S05]  /*0870*/  @P0 BREAK.RELIABLE B1 ;  /* 0x0000000000010942 */ /* 0x000fea0003800100 */
[----:B------:R-:W-:Y:S05]  /*0880*/  @P0 BRA `(.L_x_12598) ;  /* 0x0000000000280947 */ /* 0x000fea0003800000 */
[----:B------:R-:W-:Y:S05]  /*0890*/  BSYNC.RELIABLE B1 ;  /* 0x0000000000017941 */ /* 0x000fea0003800100 */
.L_x_12592:
[----:B012---:R-:W0:Y:S01]  /*08a0*/  LDC.64 R2, c[0x0][0x390] ;  /* 0x0000e400ff027b82 */ /* 0x007e220000000a00 */
        /* <DEDUP_REMOVED lines=8> */
.L_x_12598:
[----:B------:R-:W-:Y:S05]  /*0930*/  BSYNC.RECONVERGENT B0 ;  /* 0x0000000000007941 */ /* 0x000fea0003800200 */
.L_x_12591:
[----:B------:R-:W-:Y:S05]  /*0940*/  WARPSYNC.ALL ;  /* 0x0000000000007948 */ /* 0x000fea0003800000 */
[----:B------:R-:W-:-:S13]  /*0950*/  ISETP.GE.U32.AND P0, PT, R17, R16, PT ;  /* 0x000000101100720c */ /* 0x000fda0003f06070 */
[----:B------:R-:W-:Y:S05]  /*0960*/  @P0 EXIT ;  /* 0x000000000000094d */ /* 0x000fea0003800000 */
[----:B0123--:R-:W0:Y:S01]  /*0970*/  LDC.64 R2, c[0x0][0x390] ;  /* 0x0000e400ff027b82 */ /* 0x00fe220000000a00 */
[----:B-----5:R-:W-:Y:S02]  /*0980*/  PRMT R5, R12, 0x9910, RZ ;  /* 0x000099100c057816 */ /* 0x020fe400000000ff */
[----:B------:R-:W-:-:S03]  /*0990*/  IADD3 R17, PT, PT, R0, R17, RZ ;  /* 0x0000001100117210 */ /* 0x000fc60007ffe0ff */
[----:B------:R-:W-:-:S05]  /*09a0*/  IMAD R4, R5, R5, RZ ;  /* 0x0000000505047224 */ /* 0x000fca00078e02ff */
[----:B------:R-:W-:-:S05]  /*09b0*/  PRMT R4, R4, 0x9910, RZ ;  /* 0x0000991004047816 */ /* 0x000fca00000000ff */
[----:B------:R-:W-:-:S04]  /*09c0*/  IMAD.MOV.U32 R0, RZ, RZ, R4 ;  /* 0x000000ffff007224 */ /* 0x000fc800078e0004 */
[----:B------:R-:W-:Y:S02]  /*09d0*/  IMAD R5, R5, R0, RZ ;  /* 0x0000000005057224 */ /* 0x000fe400078e02ff */
[----:B0-----:R-:W-:-:S05]  /*09e0*/  IMAD.WIDE.U32 R2, R17, 0x2, R2 ;  /* 0x0000000211027825 */ /* 0x001fca00078e0002 */
[----:B------:R-:W-:Y:S01]  /*09f0*/  STG.E.U16 desc[UR4][R2.64], R5 ;  /* 0x0000000502007986 */ /* 0x000fe2000c101504 */
[----:B------:R-:W-:Y:S05]  /*0a00*/  EXIT ;  /* 0x000000000000794d */ /* 0x000fea0003800000 */
.L_x_12590:
        /* <DEDUP_REMOVED lines=9> */
[C---:B--2---:R-:W-:Y:S02]  /*0aa0*/  PRMT R14, R6.reuse, 0xbb32, RZ ;  /* 0x0000bb32060e7816 */ /* 0x044fe400000000ff */
[----:B------:R-:W-:Y:S02]  /*0ab0*/  PRMT R15, R7, 0x9910, RZ ;  /* 0x00009910070f7816 */ /* 0x000fe400000000ff */
[----:B------:R-:W-:Y:S01]  /*0ac0*/  PRMT R13, R6, 0x9910, RZ ;  /* 0x00009910060d7816 */ /* 0x000fe200000000ff */
[----:B------:R-:W-:Y:S01]  /*0ad0*/  IMAD R6, R14, R14, RZ ;  /* 0x0000000e0e067224 */ /* 0x000fe200078e02ff */
[----:B---3--:R-:W-:Y:S01]  /*0ae0*/  PRMT R0, R8, 0x9910, RZ ;  /* 0x0000991008007816 */ /* 0x008fe200000000ff */
[----:B------:R-:W-:Y:S01]  /*0af0*/  IMAD R12, R15, R15, RZ ;  /* 0x0000000f0f0c7224 */ /* 0x000fe200078e02ff */
[----:B------:R-:W-:Y:S01]  /*0b00*/  PRMT R10, R7, 0xbb32, RZ ;  /* 0x0000bb32070a7816 */ /* 0x000fe200000000ff */
[----:B------:R-:W-:Y:S01]  /*0b10*/  IMAD R4, R13, R13, RZ ;  /* 0x0000000d0d047224 */ /* 0x000fe200078e02ff */
[----:B------:R-:W-:-:S02]  /*0b20*/  PRMT R11, R6, 0x9910, RZ ;  /* 0x00009910060b7816 */ /* 0x000fc400000000ff */
[----:B------:R-:W-:Y:S02]  /*0b30*/  PRMT R6, R12, 0x9910, RZ ;  /* 0x000099100c067816 */ /* 0x000fe400000000ff */
[----:B------:R-:W-:Y:S01]  /*0b40*/  PRMT R12, R9, 0xbb32, RZ ;  /* 0x0000bb32090c7816 */ /* 0x000fe200000000ff */
[----:B------:R-:W-:Y:S01]  /*0b50*/  IMAD R11, R14, R11, RZ ;  /* 0x0000000b0e0b7224 */ /* 0x000fe200078e02ff */
[----:B------:R-:W-:Y:S01]  /*0b60*/  PRMT R4, R4, 0x9910, RZ ;  /* 0x0000991004047816 */ /* 0x000fe200000000ff */
[----:B------:R-:W-:Y:S01]  /*0b70*/  IMAD R6, R15, R6, RZ ;  /* 0x000000060f067224 */ /* 0x000fe200078e02ff */
[----:B------:R-:W-:Y:S02]  /*0b80*/  PRMT R7, R9, 0x9910, RZ ;  /* 0x0000991009077816 */ /* 0x000fe400000000ff */
[----:B------:R-:W-:Y:S01]  /*0b90*/  MOV R9, R0 ;  /* 0x0000000000097202 */ /* 0x000fe20000000f00 */
[----:B------:R-:W-:Y:S01]  /*0ba0*/  IMAD.MOV.U32 R0, RZ, RZ, R12 ;  /* 0x000000ffff007224 */ /* 0x000fe200078e000c */
[----:B------:R-:W-:Y:S01]  /*0bb0*/  PRMT R8, R8, 0xbb32, RZ ;  /* 0x0000bb3208087816 */ /* 0x000fe200000000ff */
[----:B------:R-:W-:-:S02]  /*0bc0*/  IMAD R4, R13, R4, RZ ;  /* 0x000000040d047224 */ /* 0x000fc400078e02ff */
[----:B------:R-:W-:Y:S02]  /*0bd0*/  IMAD R12, R10, R10, RZ ;  /* 0x0000000a0a0c7224 */ /* 0x000fe400078e02ff */
[----:B------:R-:W-:Y:S01]  /*0be0*/  IMAD R13, R9, R9, RZ ;  /* 0x00000009090d7224 */ /* 0x000fe200078e02ff */
[----:B------:R-:W-:Y:S01]  /*0bf0*/  PRMT R4, R4, 0x5410, R11 ;  /* 0x0000541004047816 */ /* 0x000fe2000000000b */
[----:B------:R-:W-:Y:S01]  /*0c00*/  IMAD R14, R8, R8, RZ ;  /* 0x00000008080e7224 */ /* 0x000fe200078e02ff */
[----:B------:R-:W-:Y:S01]  /*0c10*/  PRMT R12, R12, 0x9910, RZ ;  /* 0x000099100c0c7816 */ /* 0x000fe200000000ff */
[----:B------:R-:W-:Y:S01]  /*0c20*/  IMAD R15, R7, R7, RZ ;  /* 0x00000007070f7224 */ /* 0x000fe200078e02ff */
[----:B------:R-:W-:Y:S01]  /*0c30*/  PRMT R17, R13, 0x9910, RZ ;  /* 0x000099100d117816 */ /* 0x000fe200000000ff */
[----:B------:R-:W-:Y:S01]  /*0c40*/  IMAD R16, R0, R0, RZ ;  /* 0x0000000000107224 */ /* 0x000fe200078e02ff */
[----:B------:R-:W-:Y:S02]  /*0c50*/  PRMT R14, R14, 0x9910, RZ ;  /* 0x000099100e0e7816 */ /* 0x000fe400000000ff */
[----:B------:R-:W-:-:S02]  /*0c60*/  PRMT R18, R15, 0x9910, RZ ;  /* 0x000099100f127816 */ /* 0x000fc400000000ff */
[----:B------:R-:W-:Y:S02]  /*0c70*/  PRMT R16, R16, 0x9910, RZ ;  /* 0x0000991010107816 */ /* 0x000fe400000000ff */
[----:B------:R-:W-:Y:S01]  /*0c80*/  MOV R13, R12 ;  /* 0x0000000c000d7202 */ /* 0x000fe20000000f00 */
[----:B------:R-:W-:Y:S01]  /*0c90*/  IMAD.MOV.U32 R12, RZ, RZ, R17 ;  /* 0x000000ffff0c7224 */ /* 0x000fe200078e0011 */
[----:B------:R-:W-:Y:S01]  /*0ca0*/  MOV R15, R14 ;  /* 0x0000000e000f7202 */ /* 0x000fe20000000f00 */
[----:B------:R-:W-:Y:S01]  /*0cb0*/  IMAD.MOV.U32 R14, RZ, RZ, R18 ;  /* 0x000000ffff0e7224 */ /* 0x000fe200078e0012 */
[----:B------:R-:W-:Y:S01]  /*0cc0*/  MOV R17, R16 ;  /* 0x0000001000117202 */ /* 0x000fe20000000f00 */
[----:B------:R-:W-:Y:S02]  /*0cd0*/  IMAD R13, R10, R13, RZ ;  /* 0x0000000d0a0d7224 */ /* 0x000fe400078e02ff */
[----:B------:R-:W-:Y:S02]  /*0ce0*/  IMAD R9, R9, R12, RZ ;  /* 0x0000000c09097224 */ /* 0x000fe400078e02ff */
[----:B------:R-:W-:Y:S01]  /*0cf0*/  IMAD R8, R8, R15, RZ ;  /* 0x0000000f08087224 */ /* 0x000fe200078e02ff */
[----:B------:R-:W-:Y:S01]  /*0d00*/  PRMT R5, R6, 0x5410, R13 ;  /* 0x0000541006057816 */ /* 0x000fe2000000000d */
[----:B------:R-:W-:-:S02]  /*0d10*/  IMAD R7, R7, R14, RZ ;  /* 0x0000000e07077224 */ /* 0x000fc400078e02ff */
[----:B------:R-:W-:Y:S01]  /*0d20*/  IMAD R0, R0, R17, RZ ;  /* 0x0000001100007224 */ /* 0x000fe200078e02ff */
[----:B------:R-:W-:Y:S01]  /*0d30*/  PRMT R6, R9, 0x5410, R8 ;  /* 0x0000541009067816 */ /* 0x000fe20000000008 */
[----:B------:R-:W-:Y:S03]  /*0d40*/  STG.E.64 desc[UR4][R2.64], R4 ;  /* 0x0000000402007986 */ /* 0x000fe6000c101b04 */
[----:B------:R-:W-:-:S05]  /*0d50*/  PRMT R7, R7, 0x5410, R0 ;  /* 0x0000541007077816 */ /* 0x000fca0000000000 */
[----:B------:R-:W-:Y:S01]  /*0d60*/  STG.E.64 desc[UR4][R2.64+0x400], R6 ;  /* 0x0004000602007986 */ /* 0x000fe2000c101b04 */
[----:B------:R-:W-:Y:S05]  /*0d70*/  EXIT ;  /* 0x000000000000794d */ /* 0x000fea0003800000 */
.L_x_12599:
        /* <DEDUP_REMOVED lines=16> */
.L_x_60833:


//--------------------- .text._ZN2at6native29vectorized_elementwise_kernelILi8EZNS0_50_GLOBAL__N__2680c7bb_12_PowKernel_cu_7dd49032_317029pow_tensor_scalar_kernel_implIssEEvRNS_18TensorIteratorBaseET0_EUlsE0_St5arrayIPcLm2EEEEviS6_T1_ --------------------------
	.section	.text._ZN2at6native29vectorized_elementwise_kernelILi8EZNS0_50_GLOBAL__N__2680c7bb_12_PowKernel_cu_7dd49032_317029pow_tensor_scalar_kernel_implIssEEvRNS_18TensorIteratorBaseET0_EUlsE0_St5arrayIPcLm2EEEEviS6_T1_,"ax",@progbits
	.align	128
        .global         _ZN2at6native29vectorized_elementwise_kernelILi8EZNS0_50_GLOBAL__N__2680c7bb_12_PowKernel_cu_7dd49032_317029pow_tensor_scalar_kernel_implIssEEvRNS_18TensorIteratorBaseET0_EUlsE0_St5arrayIPcLm2EEEEviS6_T1_
        .type           _ZN2at6native29vectorized_elementwise_kernelILi8EZNS0_50_GLOBAL__N__2680c7bb_12_PowKernel_cu_7dd49032_317029pow_tensor_scalar_kernel_implIssEEvRNS_18TensorIteratorBaseET0_EUlsE0_St5arrayIPcLm2EEEEviS6_T1_,@function
        .size           _ZN2at6native29vectorized_elementwise_kernelILi8EZNS0_50_GLOBAL__N__2680c7bb_12_PowKernel_cu_7dd49032_317029pow_tensor_scalar_kernel_implIssEEvRNS_18TensorIteratorBaseET0_EUlsE0_St5arrayIPcLm2EEEEviS6_T1_,(.L_x_60834 - _ZN2at6native29vectorized_elementwise_kernelILi8EZNS0_50_GLOBAL__N__2680c7bb_12_PowKernel_cu_7dd49032_317029pow_tensor_scalar_kernel_implIssEEvRNS_18TensorIteratorBaseET0_EUlsE0_St5arrayIPcLm2EEEEviS6_T1_)
        .other          _ZN2at6native29vectorized_elementwise_kernelILi8EZNS0_50_GLOBAL__N__2680c7bb_12_PowKernel_cu_7dd49032_317029pow_tensor_scalar_kernel_implIssEEvRNS_18TensorIteratorBaseET0_EUlsE0_St5arrayIPcLm2EEEEviS6_T1_,@"STO_CUDA_ENTRY STV_DEFAULT"
_ZN2at6native29vectorized_elementwise_kernelILi8EZNS0_50_GLOBAL__N__2680c7bb_12_PowKernel_cu_7dd49032_317029pow_tensor_scalar_kernel_implIssEEvRNS_18TensorIteratorBaseET0_EUlsE0_St5arrayIPcLm2EEEEviS6_T1_:
.text._ZN2at6native29vectorized_elementwise_kernelILi8EZNS0_50_GLOBAL__N__2680c7bb_12_PowKernel_cu_7dd49032_317029pow_tensor_scalar_kernel_implIssEEvRNS_18TensorIteratorBaseET0_EUlsE0_St5arrayIPcLm2EEEEviS6_T1_:
[----:B------:R-:W-:Y:S01]  /*0000*/  LDC R1, c[0x0][0x37c] ;  /* 0x0000df00ff017b82 */ /* 0x000fe20000000800 */
[----:B------:R-:W-:Y:S05]  /*0010*/  EXIT ;  /* 0x000000000000794d */ /* 0x000fea0003800000 */
.L_x_12600:
        /* <DEDUP_REMOVED lines=14> */
.L_x_60834:


//--------------------- .text._ZN2at6native18elementwise_kernelILi128ELi4EZNS0_15gpu_kernel_implIZNS0_50_GLOBAL__N__2680c7bb_12_PowKernel_cu_7dd49032_317029pow_tensor_scalar_kernel_implIssEEvRNS_18TensorIteratorBaseET0_EUlsE_EEvS6_RKT_EUliE_EEviT1_ --------------------------
	.section	.text._ZN2at6native18elementwise_kernelILi128ELi4EZNS0_15gpu_kernel_implIZNS0_50_GLOBAL__N__2680c7bb_12_PowKernel_cu_7dd49032_317029pow_tensor_scalar_kernel_implIssEEvRNS_18TensorIteratorBaseET0_EUlsE_EEvS6_RKT_EUliE_EEviT1_,"ax",@progbits
	.align	128
        .global         _ZN2at6native18elementwise_kernelILi128ELi4EZNS0_15gpu_kernel_implIZNS0_50_GLOBAL__N__2680c7bb_12_PowKernel_cu_7dd49032_317029pow_tensor_scalar_kernel_implIssEEvRNS_18TensorIteratorBaseET0_EUlsE_EEvS6_RKT_EUliE_EEviT1_
        .type           _ZN2at6native18elementwise_kernelILi128ELi4EZNS0_15gpu_kernel_implIZNS0_50_GLOBAL__N__2680c7bb_12_PowKernel_cu_7dd49032_317029pow_tensor_scalar_kernel_implIssEEvRNS_18TensorIteratorBaseET0_EUlsE_EEvS6_RKT_EUliE_EEviT1_,@function
        .size           _ZN2at6native18elementwise_kernelILi128ELi4EZNS0_15gpu_kernel_implIZNS0_50_GLOBAL__N__2680c7bb_12_PowKernel_cu_7dd49032_317029pow_tensor_scalar_kernel_implIssEEvRNS_18TensorIteratorBaseET0_EUlsE_EEvS6_RKT_EUliE_EEviT1_,(.L_x_60835 - _ZN2at6native18elementwise_kernelILi128ELi4EZNS0_15gpu_kernel_implIZNS0_50_GLOBAL__N__2680c7bb_12_PowKernel_cu_7dd49032_317029pow_tensor_scalar_kernel_implIssEEvRNS_18TensorIteratorBaseET0_EUlsE_EEvS6_RKT_EUliE_EEviT1_)
        .other          _ZN2at6native18elementwise_kernelILi128ELi4EZNS0_15gpu_kernel_implIZNS0_50_GLOBAL__N__2680c7bb_12_PowKernel_cu_7dd49032_317029pow_tensor_scalar_kernel_implIssEEvRNS_18TensorIteratorBaseET0_EUlsE_EEvS6_RKT_EUliE_EEviT1_,@"STO_CUDA_ENTRY STV_DEFAULT"
_ZN2at6native18elementwise_kernelILi128ELi4EZNS0_15gpu_kernel_implIZNS0_50_GLOBAL__N__2680c7bb_12_PowKernel_cu_7dd49032_317029pow_tensor_scalar_kernel_implIssEEvRNS_18TensorIteratorBaseET0_EUlsE_EEvS6_RKT_EUliE_EEviT1_:
.text._ZN2at6native18elementwise_kernelILi128ELi4EZNS0_15gpu_kernel_implIZNS0_50_GLOBAL__N__2680c7bb_12_PowKernel_cu_7dd49032_317029pow_tensor_scalar_kernel_implIssEEvRNS_18TensorIteratorBaseET0_EUlsE_EEvS6_RKT_EUliE_EEviT1_:
        /* <DEDUP_REMOVED lines=319> */
.L_x_12603:
        /* <DEDUP_REMOVED lines=16> */
.L_x_12607:
[----:B------:R0:W5:Y:S01]  /*14f0*/  LDG.E.U8 R0, desc[UR36][R2.64] ;  /* 0x0000002402007981 */ /* 0x000162000c1e1100 */
[----:B------:R-:W-:Y:S05]  /*1500*/  BRA `(.L_x_12609) ;  /* 0x0000000c004c7947 */ /* 0x000fea0003800000 */
.L_x_12606:
        /* <DEDUP_REMOVED lines=8> */
.L_x_12611:
[----:B------:R0:W5:Y:S01]  /*1590*/  LDG.E.U16 R0, desc[UR36][R2.64] ;  /* 0x0000002402007981 */ /* 0x000162000c1e1500 */
[----:B------:R-:W-:Y:S05]  /*15a0*/  BRA `(.L_x_12609) ;  /* 0x0000000c00247947 */ /* 0x000fea0003800000 */
.L_x_12610:
[----:B------:R0:W5:Y:S01]  /*15b0*/  LDG.E.U16 R0, desc[UR36][R2.64] ;  /* 0x0000002402007981 */ /* 0x000162000c1e1500 */
[----:B------:R-:W-:Y:S05]  /*15c0*/  BRA `(.L_x_12609) ;  /* 0x0000000c001c7947 */ /* 0x000fea0003800000 */
.L_x_12605:
        /* <DEDUP_REMOVED lines=9> */
.L_x_12613:
[----:B------:R-:W2:Y:S02]  /*1660*/  LDG.E.U16 R4, desc[UR36][R2.64] ;  /* 0x0000002402047981 */ /* 0x000ea4000c1e1500 */
[----:B--2---:R-:W-:-:S06]  /*1670*/  HADD2.F32 R4, -RZ, R4.H0_H0 ;  /* 0x20000004ff047230 */ /* 0x004fcc0000004100 */
[----:B------:R-:W0:Y:S02]  /*1680*/  F2I.FTZ.TRUNC.NTZ R4, R4 ;  /* 0x0000000400047305 */ /* 0x000e24000021f100 */
[----:B0-----:R-:W-:Y:S01]  /*1690*/  PRMT R0, R4, 0x7610, R0 ;  /* 0x0000761004007816 */ /* 0x001fe20000000000 */
[----:B------:R-:W-:Y:S06]  /*16a0*/  BRA `(.L_x_12609) ;  /* 0x0000000800e47947 */ /* 0x000fec0003800000 */
.L_x_12612:
        /* <DEDUP_REMOVED lines=9> */
.L_x_12615:
[----:B------:R-:W2:Y:S02]  /*1740*/  LDG.E.U16 R2, desc[UR36][R2.64] ;  /* 0x0000002402027981 */ /* 0x000ea4000c1e1500 */
[----:B--2---:R-:W-:-:S06]  /*1750*/  HADD2.F32 R4, -RZ, R2.H0_H0 ;  /* 0x20000002ff047230 */ /* 0x004fcc0000004100 */
[----:B------:R-:W0:Y:S02]  /*1760*/  F2I.FTZ.TRUNC.NTZ R4, R4 ;  /* 0x0000000400047305 */ /* 0x000e24000021f100 */
[----:B0-----:R-:W-:Y:S01]  /*1770*/  PRMT R0, R4, 0x7610, R0 ;  /* 0x0000761004007816 */ /* 0x001fe20000000000 */
[----:B------:R-:W-:Y:S06]  /*1780*/  BRA `(.L_x_12609) ;  /* 0x0000000800ac7947 */ /* 0x000fec0003800000 */
.L_x_12614:
[----:B------:R-:W2:Y:S02]  /*1790*/  LDG.E.64 R2, desc[UR36][R2.64] ;  /* 0x0000002402027981 */ /* 0x000ea4000c1e1b00 */
[----:B--2---:R0:W1:Y:S02]  /*17a0*/  F2I.F64.TRUNC R0, R2 ;  /* 0x0000000200007311 */ /* 0x004064000030d100 */
[----:B01----:R-:W-:Y:S05]  /*17b0*/  BRA `(.L_x_12609) ;  /* 0x0000000800a07947 */ /* 0x003fea0003800000 */
.L_x_12604:
        /* <DEDUP_REMOVED lines=12> */
.L_x_12618:
[----:B------:R-:W2:Y:S02]  /*1880*/  LDG.E.64 R2, desc[UR36][R2.64] ;  /* 0x0000002402027981 */ /* 0x000ea4000c1e1b00 */
[----:B--2---:R3:W4:Y:S02]  /*1890*/  F2I.F64.TRUNC R0, R2 ;  /* 0x0000000200007311 */ /* 0x004724000030d100 */
[----:B---34-:R-:W-:Y:S05]  /*18a0*/  BRA `(.L_x_12609) ;  /* 0x0000000800647947 */ /* 0x018fea0003800000 */
.L_x_12617:
        /* <DEDUP_REMOVED lines=27> */
.L_x_12620:
        /* <DEDUP_REMOVED lines=14> */
.L_x_12619:
[----:B------:R-:W2:Y:S02]  /*1b40*/  LDG.E.U16 R4, desc[UR36][R2.64] ;  /* 0x0000002402047981 */ /* 0x000ea4000c1e1500 */
[----:B--2---:R-:W-:-:S06]  /*1b50*/  IMAD.U32 R4, R4, 0x10000, RZ ;  /* 0x0001000004047824 */ /* 0x004fcc00078e00ff */
[----:B------:R-:W0:Y:S02]  /*1b60*/  F2I.FTZ.TRUNC.NTZ R4, R4 ;  /* 0x0000000400047305 */ /* 0x000e24000021f100 */
[----:B0-----:R-:W-:Y:S01]  /*1b70*/  PRMT R0, R4, 0x7610, R0 ;  /* 0x0000761004007816 */ /* 0x001fe20000000000 */
[----:B------:R-:W-:Y:S06]  /*1b80*/  BRA `(.L_x_12609) ;  /* 0x0000000400ac7947 */ /* 0x000fec0003800000 */
.L_x_12616:
        /* <DEDUP_REMOVED lines=10> */
.L_x_12623:
        /* <DEDUP_REMOVED lines=21> */
.L_x_12627:
[----:B------:R-:W-:Y:S05]  /*1d80*/  BSYNC.RECONVERGENT B1 ;  /* 0x0000000000017941 */ /* 0x000fea0003800200 */
.L_x_12626:
[----:B------:R-:W-:Y:S02]  /*1d90*/  SHF.L.U32 R0, R0, 0x14, RZ ;  /* 0x0000001400007819 */ /* 0x000fe400000006ff */
[----:B------:R-:W-:-:S04]  /*1da0*/  LEA R2, R2, 0x3b800000, 0x17 ;  /* 0x3b80000002027811 */ /* 0x000fc800078eb8ff */
[----:B------:R-:W-:-:S07]  /*1db0*/  LOP3.LUT R4, R2, R0, R7, 0xfe, !PT ;  /* 0x0000000002047212 */ /* 0x000fce00078efe07 */
.L_x_12625:
[----:B------:R-:W-:Y:S05]  /*1dc0*/  BSYNC.RECONVERGENT B0 ;  /* 0x0000000000007941 */ /* 0x000fea0003800200 */
.L_x_12624:
[----:B------:R-:W0:Y:S02]  /*1dd0*/  F2I.FTZ.TRUNC.NTZ R4, R4 ;  /* 0x0000000400047305 */ /* 0x000e24000021f100 */
[----:B0-----:R-:W-:Y:S01]  /*1de0*/  PRMT R0, R4, 0x7610, R0 ;  /* 0x0000761004007816 */ /* 0x001fe20000000000 */
[----:B------:R-:W-:Y:S06]  /*1df0*/  BRA `(.L_x_12609) ;  /* 0x0000000400107947 */ /* 0x000fec0003800000 */
.L_x_12622:
        /* <DEDUP_REMOVED lines=21> */
.L_x_12631:
[----:B------:R-:W-:Y:S05]  /*1f50*/  BSYNC.RECONVERGENT B1 ;  /* 0x0000000000017941 */ /* 0x000fea0003800200 */
.L_x_12630:
[----:B------:R-:W-:Y:S01]  /*1f60*/  IMAD.SHL.U32 R0, R0, 0x200000, RZ ;  /* 0x0020000000007824 */ /* 0x000fe200078e00ff */
[----:B------:R-:W-:-:S04]  /*1f70*/  LEA R2, R2, 0x37800000, 0x17 ;  /* 0x3780000002027811 */ /* 0x000fc800078eb8ff */
[----:B------:R-:W-:-:S07]  /*1f80*/  LOP3.LUT R4, R2, R0, R7, 0xfe, !PT ;  /* 0x0000000002047212 */ /* 0x000fce00078efe07 */
.L_x_12629:
[----:B------:R-:W-:Y:S05]  /*1f90*/  BSYNC.RECONVERGENT B0 ;  /* 0x0000000000007941 */ /* 0x000fea0003800200 */
.L_x_12628:
[----:B------:R-:W0:Y:S02]  /*1fa0*/  F2I.FTZ.TRUNC.NTZ R4, R4 ;  /* 0x0000000400047305 */ /* 0x000e24000021f100 */
[----:B0-----:R-:W-:Y:S01]  /*1fb0*/  PRMT R0, R4, 0x7610, R0 ;  /* 0x0000761004007816 */ /* 0x001fe20000000000 */
[----:B------:R-:W-:Y:S06]  /*1fc0*/  BRA `(.L_x_12609) ;  /* 0x00000000009c7947 */ /* 0x000fec0003800000 */
.L_x_12621:
[----:B------:R-:W-:-:S09]  /*1fd0*/  UISETP.NE.AND UP0, UPT, UR4, 0x1c, UPT ;  /* 0x0000001c0400788c */ /* 0x000fd2000bf05270 */
[----:B------:R-:W-:Y:S05]  /*1fe0*/  BRA.U !UP0, `(.L_x_12632) ;  /* 0x0000000108907547 */ /* 0x000fea000b800000 */
[----:B------:R-:W-:-:S09]  /*1ff0*/  UISETP.NE.AND UP0, UPT, UR4, 0x1d, UPT ;  /* 0x0000001d0400788c */ /* 0x000fd2000bf05270 */
[----:B------:R-:W-:Y:S05]  /*2000*/  BRA.U !UP0, `(.L_x_12633) ;  /* 0x0000000108807547 */ /* 0x000fea000b800000 */
[----:B------:R-:W-:-:S09]  /*2010*/  UISETP.NE.AND UP0, UPT, UR4, 0x2c, UPT ;  /* 0x0000002c0400788c */ /* 0x000fd2000bf05270 */
[----:B------:R-:W-:Y:S05]  /*2020*/  BRA.U !UP0, `(.L_x_12634) ;  /* 0x0000000108487547 */ /* 0x000fea000b800000 */
.L_x_12608:
        /* <DEDUP_REMOVED lines=16> */
.L_x_12635:
[----:B------:R-:W-:Y:S01]  /*2130*/  PRMT R0, RZ, 0x7610, R0 ;  /* 0x00007610ff007816 */ /* 0x000fe20000000000 */
[----:B------:R-:W-:Y:S06]  /*2140*/  BRA `(.L_x_12609) ;  /* 0x00000000003c7947 */ /* 0x000fec0003800000 */
.L_x_12634:
        /* <DEDUP_REMOVED lines=8> */
.L_x_12637:
[----:B------:R-:W-:Y:S05]  /*21d0*/  BSYNC.RECONVERGENT B0 ;  /* 0x0000000000007941 */ /* 0x000fea0003800200 */
.L_x_12636:
[----:B------:R-:W0:Y:S02]  /*21e0*/  F2I.FTZ.TRUNC.NTZ R4, R4 ;  /* 0x0000000400047305 */ /* 0x000e24000021f100 */
[----:B0-----:R-:W-:Y:S01]  /*21f0*/  PRMT R0, R4, 0x7610, R0 ;  /* 0x0000761004007816 */ /* 0x001fe20000000000 */
[----:B------:R-:W-:Y:S06]  /*2200*/  BRA `(.L_x_12609) ;  /* 0x00000000000c7947 */ /* 0x000fec0003800000 */
.L_x_12633:
[----:B------:R2:W5:Y:S01]  /*2210*/  LDG.E.U16 R0, desc[UR36][R2.64] ;  /* 0x0000002402007981 */ /* 0x000562000c1e1500 */
[----:B------:R-:W-:Y:S05]  /*2220*/  BRA `(.L_x_12609) ;  /* 0x0000000000047947 */ /* 0x000fea0003800000 */
.L_x_12632:
[----:B------:R1:W5:Y:S02]  /*2230*/  LDG.E.U16 R0, desc[UR36][R2.64] ;  /* 0x0000002402007981 */ /* 0x000364000c1e1500 */
.L_x_12609:
[----:B------:R-:W0:Y:S01]  /*2240*/  LDCU.64 UR6, c[0x0][0x580] ;  /* 0x0000b000ff0677ac */ /* 0x000e220008000a00 */
[----:B-1--45:R-:W-:Y:S01]  /*2250*/  PRMT R0, R0, 0x9910, RZ ;  /* 0x0000991000007816 */ /* 0x032fe200000000ff */
[----:B------:R-:W-:-:S04]  /*2260*/  UPRMT UR4, UR41, 0x9910, URZ ;  /* 0x0000991029047896 */ /* 0x000fc800080000ff */
[----:B------:R-:W-:Y:S01]  /*2270*/  IMAD R9, R0, R0, RZ ;  /* 0x0000000000097224 */ /* 0x000fe200078e02ff */
[----:B------:R-:W-:Y:S01]  /*2280*/  UISETP.GT.AND UP0, UPT, UR4, 0x9, UPT ;  /* 0x000000090400788c */ /* 0x000fe2000bf04270 */
[----:B0-23--:R-:W-:-:S05]  /*2290*/  IADD3 R2, P0, PT, R16, UR6, RZ ;  /* 0x0000000610027c10 */ /* 0x00dfca000ff1e0ff */
        /* <DEDUP_REMOVED lines=12> */
.L_x_12641:
[----:B------:R3:W-:Y:S01]  /*2360*/  STG.E.U8 desc[UR36][R2.64], R9 ;  /* 0x0000000902007986 */ /* 0x0007e2000c101124 */
[----:B------:R-:W-:Y:S05]  /*2370*/  BRA `(.L_x_12643) ;  /* 0x0000000c00507947 */ /* 0x000fea0003800000 */
.L_x_12640:
        /* <DEDUP_REMOVED lines=10> */
.L_x_12645:
[----:B------:R-:W-:-:S05]  /*2420*/  PRMT R5, R9, 0x9910, RZ ;  /* 0x0000991009057816 */ /* 0x000fca00000000ff */
[----:B------:R1:W-:Y:S01]  /*2430*/  STG.E desc[UR36][R2.64], R5 ;  /* 0x0000000502007986 */ /* 0x0003e2000c101924 */
[----:B------:R-:W-:Y:S05]  /*2440*/  BRA `(.L_x_12643) ;  /* 0x0000000c001c7947 */ /* 0x000fea0003800000 */
.L_x_12644:
[----:B------:R2:W-:Y:S01]  /*2450*/  STG.E.U16 desc[UR36][R2.64], R9 ;  /* 0x0000000902007986 */ /* 0x0005e2000c101524 */
[----:B------:R-:W-:Y:S05]  /*2460*/  BRA `(.L_x_12643) ;  /* 0x0000000c00147947 */ /* 0x000fea0003800000 */
.L_x_12639:
        /* <DEDUP_REMOVED lines=9> */
.L_x_12647:
[----:B------:R-:W0:Y:S02]  /*2500*/  I2F.S16 R0, R9 ;  /* 0x0000000900007306 */ /* 0x000e240000101400 */
[----:B0-----:R-:W-:-:S05]  /*2510*/  F2FP.F16.F32.PACK_AB R0, RZ, R0 ;  /* 0x00000000ff00723e */ /* 0x001fca00000000ff */
[----:B------:R0:W-:Y:S01]  /*2520*/  STG.E.U16 desc[UR36][R2.64], R0 ;  /* 0x0000000002007986 */ /* 0x0001e2000c101524 */
[----:B------:R-:W-:Y:S05]  /*2530*/  BRA `(.L_x_12643) ;  /* 0x0000000800e07947 */ /* 0x000fea0003800000 */
.L_x_12646:
        /* <DEDUP_REMOVED lines=10> */
.L_x_12649:
[----:B------:R-:W0:Y:S02]  /*25e0*/  I2F.S16 R9, R9 ;  /* 0x0000000900097306 */ /* 0x000e240000101400 */
[----:B0-----:R-:W-:-:S04]  /*25f0*/  F2FP.F16.F32.PACK_AB R5, RZ, R9 ;  /* 0x00000009ff05723e */ /* 0x001fc800000000ff */
[----:B------:R-:W-:-:S05]  /*2600*/  PRMT R5, R5, 0x5410, RZ ;  /* 0x0000541005057816 */ /* 0x000fca00000000ff */
[----:B------:R0:W-:Y:S01]  /*2610*/  STG.E desc[UR36][R2.64], R5 ;  /* 0x0000000502007986 */ /* 0x0001e2000c101924 */
[----:B------:R-:W-:Y:S05]  /*2620*/  BRA `(.L_x_12643) ;  /* 0x0000000800a47947 */ /* 0x000fea0003800000 */
.L_x_12648:
[----:B------:R-:W0:Y:S02]  /*2630*/  I2F.F64.S16 R4, R9 ;  /* 0x0000000900047312 */ /* 0x000e240000101c00 */
[----:B0-----:R0:W-:Y:S01]  /*2640*/  STG.E.64 desc[UR36][R2.64], R4 ;  /* 0x0000000402007986 */ /* 0x0011e2000c101b24 */
[----:B------:R-:W-:Y:S05]  /*2650*/  BRA `(.L_x_12643) ;  /* 0x0000000800987947 */ /* 0x000fea0003800000 */
.L_x_12638:
        /* <DEDUP_REMOVED lines=13> */
.L_x_12652:
[----:B------:R-:W-:Y:S01]  /*2730*/  CS2R R6, SRZ ;  /* 0x0000000000067805 */ /* 0x000fe2000001ff00 */
[----:B------:R-:W0:Y:S04]  /*2740*/  I2F.F64.S16 R4, R9 ;  /* 0x0000000900047312 */ /* 0x000e280000101c00 */
[----:B0-----:R0:W-:Y:S01]  /*2750*/  STG.E.128 desc[UR36][R2.64], R4 ;  /* 0x0000000402007986 */ /* 0x0011e2000c101d24 */
[----:B------:R-:W-:Y:S05]  /*2760*/  BRA `(.L_x_12643) ;  /* 0x0000000800547947 */ /* 0x000fea0003800000 */
.L_x_12651:
        /* <DEDUP_REMOVED lines=19> */
.L_x_12656:
[----:B------:R-:W-:Y:S05]  /*28a0*/  BSYNC.RECONVERGENT B0 ;  /* 0x0000000000007941 */ /* 0x000fea0003800200 */
.L_x_12655:
[----:B------:R-:W-:-:S05]  /*28b0*/  LOP3.LUT R5, R0, 0x80, R5, 0xf8, !PT ;  /* 0x0000008000057812 */ /* 0x000fca00078ef805 */
[----:B------:R0:W-:Y:S01]  /*28c0*/  STG.E.U8 desc[UR36][R2.64], R5 ;  /* 0x0000000502007986 */ /* 0x0001e2000c101124 */
[----:B------:R-:W-:Y:S05]  /*28d0*/  BRA `(.L_x_12643) ;  /* 0x0000000400f87947 */ /* 0x000fea0003800000 */
.L_x_12654:
        /* <DEDUP_REMOVED lines=15> */
.L_x_12658:
[----:B------:R-:W-:Y:S05]  /*29d0*/  BSYNC.RECONVERGENT B0 ;  /* 0x0000000000007941 */ /* 0x000fea0003800200 */
.L_x_12657:
[----:B------:R-:W-:-:S05]  /*29e0*/  LOP3.LUT R5, R0, 0x80, R5, 0xf8, !PT ;  /* 0x0000008000057812 */ /* 0x000fca00078ef805 */
[----:B------:R0:W-:Y:S01]  /*29f0*/  STG.E.U8 desc[UR36][R2.64], R5 ;  /* 0x0000000502007986 */ /* 0x0001e2000c101124 */
[----:B------:R-:W-:Y:S05]  /*2a00*/  BRA `(.L_x_12643) ;  /* 0x0000000400ac7947 */ /* 0x000fea0003800000 */
.L_x_12653:
[----:B------:R-:W0:Y:S02]  /*2a10*/  I2F.S16 R0, R9 ;  /* 0x0000000900007306 */ /* 0x000e240000101400 */
[----:B0-----:R-:W-:-:S05]  /*2a20*/  F2FP.BF16.F32.PACK_AB R0, RZ, R0 ;  /* 0x00000000ff00723e */ /* 0x001fca00000010ff */
[----:B------:R0:W-:Y:S01]  /*2a30*/  STG.E.U16 desc[UR36][R2.64], R0 ;  /* 0x0000000002007986 */ /* 0x0001e2000c101524 */
[----:B------:R-:W-:Y:S05]  /*2a40*/  BRA `(.L_x_12643) ;  /* 0x00000004009c7947 */ /* 0x000fea0003800000 */
.L_x_12650:
        /* <DEDUP_REMOVED lines=10> */
.L_x_12661:
        /* <DEDUP_REMOVED lines=13> */
.L_x_12664:
[----:B------:R-:W-:-:S04]  /*2bc0*/  SHF.R.U32.HI R0, RZ, 0x14, R5 ;  /* 0x00000014ff007819 */ /* 0x000fc80000011605 */
[----:B------:R-:W-:-:S04]  /*2bd0*/  LOP3.LUT R0, R0, 0x1, RZ, 0xc0, !PT ;  /* 0x0000000100007812 */ /* 0x000fc800078ec0ff */
[----:B------:R-:W-:-:S04]  /*2be0*/  IADD3 R0, PT, PT, R5, 0x487ffff, R0 ;  /* 0x0487ffff05007810 */ /* 0x000fc80007ffe000 */
[----:B------:R-:W-:-:S04]  /*2bf0*/  SHF.R.U32.HI R0, RZ, 0x14, R0 ;  /* 0x00000014ff007819 */ /* 0x000fc80000011600 */
[----:B------:R-:W-:-:S07]  /*2c00*/  LOP3.LUT R4, R0, 0xff, RZ, 0xc0, !PT ;  /* 0x000000ff00047812 */ /* 0x000fce00078ec0ff */
.L_x_12665:
[----:B------:R-:W-:-:S04]  /*2c10*/  SHF.R.U32.HI R5, RZ, 0x18, R5 ;  /* 0x00000018ff057819 */ /* 0x000fc80000011605 */
[----:B------:R-:W-:-:S04]  /*2c20*/  LOP3.LUT R4, R4, 0x80, R5, 0xf8, !PT ;  /* 0x0000008004047812 */ /* 0x000fc800078ef805 */
[----:B------:R-:W-:-:S07]  /*2c30*/  PRMT R0, R4, 0x7610, R0 ;  /* 0x0000761004007816 */ /* 0x000fce0000000000 */
.L_x_12663:
[----:B------:R-:W-:Y:S05]  /*2c40*/  BSYNC.RECONVERGENT B0 ;  /* 0x0000000000007941 */ /* 0x000fea0003800200 */
.L_x_12662:
[----:B------:R0:W-:Y:S01]  /*2c50*/  STG.E.U8 desc[UR36][R2.64], R0 ;  /* 0x0000000002007986 */ /* 0x0001e2000c101124 */
[----:B------:R-:W-:Y:S05]  /*2c60*/  BRA `(.L_x_12643) ;  /* 0x0000000400147947 */ /* 0x000fea0003800000 */
.L_x_12660:
        /* <DEDUP_REMOVED lines=13> */
.L_x_12668:
[----:B------:R-:W-:-:S04]  /*2d40*/  SHF.R.U32.HI R0, RZ, 0x15, R5 ;  /* 0x00000015ff007819 */ /* 0x000fc80000011605 */
[----:B------:R-:W-:-:S04]  /*2d50*/  LOP3.LUT R0, R0, 0x1, RZ, 0xc0, !PT ;  /* 0x0000000100007812 */ /* 0x000fc800078ec0ff */
[----:B------:R-:W-:-:S04]  /*2d60*/  IADD3 R0, PT, PT, R5, 0x88fffff, R0 ;  /* 0x088fffff05007810 */ /* 0x000fc80007ffe000 */
[----:B------:R-:W-:-:S04]  /*2d70*/  SHF.R.U32.HI R0, RZ, 0x15, R0 ;  /* 0x00000015ff007819 */ /* 0x000fc80000011600 */
[----:B------:R-:W-:-:S07]  /*2d80*/  LOP3.LUT R4, R0, 0xff, RZ, 0xc0, !PT ;  /* 0x000000ff00047812 */ /* 0x000fce00078ec0ff */
.L_x_12669:
[----:B------:R-:W-:-:S04]  /*2d90*/  SHF.R.U32.HI R5, RZ, 0x18, R5 ;  /* 0x00000018ff057819 */ /* 0x000fc80000011605 */
[----:B------:R-:W-:-:S04]  /*2da0*/  LOP3.LUT R4, R4, 0x80, R5, 0xf8, !PT ;  /* 0x0000008004047812 */ /* 0x000fc800078ef805 */
[----:B------:R-:W-:-:S07]  /*2db0*/  PRMT R0, R4, 0x7610, R0 ;  /* 0x0000761004007816 */ /* 0x000fce0000000000 */
.L_x_12667:
[----:B------:R-:W-:Y:S05]  /*2dc0*/  BSYNC.RECONVERGENT B0 ;  /* 0x0000000000007941 */ /* 0x000fea0003800200 */
.L_x_12666:
[----:B------:R0:W-:Y:S01]  /*2dd0*/  STG.E.U8 desc[UR36][R2.64], R0 ;  /* 0x0000000002007986 */ /* 0x0001e2000c101124 */
[----:B------:R-:W-:Y:S05]  /*2de0*/  BRA `(.L_x_12643) ;  /* 0x0000000000b47947 */ /* 0x000fea0003800000 */
.L_x_12659:
[----:B------:R-:W-:-:S09]  /*2df0*/  UISETP.NE.AND UP0, UPT, UR4, 0x1c, UPT ;  /* 0x0000001c0400788c */ /* 0x000fd2000bf05270 */
[----:B------:R-:W-:Y:S05]  /*2e00*/  BRA.U !UP0, `(.L_x_12670) ;  /* 0x0000000108a47547 */ /* 0x000fea000b800000 */
[----:B------:R-:W-:-:S09]  /*2e10*/  UISETP.NE.AND UP0, UPT, UR4, 0x1d, UPT ;  /* 0x0000001d0400788c */ /* 0x000fd2000bf05270 */
[----:B------:R-:W-:Y:S05]  /*2e20*/  BRA.U !UP0, `(.L_x_12671) ;  /* 0x00000001088c7547 */ /* 0x000fea000b800000 */
[----:B------:R-:W-:-:S09]  /*2e30*/  UISETP.NE.AND UP0, UPT, UR4, 0x2c, UPT ;  /* 0x0000002c0400788c */ /* 0x000fd2000bf05270 */
[----:B------:R-:W-:Y:S05]  /*2e40*/  BRA.U !UP0, `(.L_x_12672) ;  /* 0x0000000108447547 */ /* 0x000fea000b800000 */
.L_x_12642:
        /* <DEDUP_REMOVED lines=16> */
.L_x_12673:
[----:B------:R-:W-:Y:S05]  /*2f50*/  BRA `(.L_x_12643) ;  /* 0x0000000000587947 */ /* 0x000fea0003800000 */
.L_x_12672:
        /* <DEDUP_REMOVED lines=16> */
.L_x_12671:
[----:B------:R-:W-:-:S04]  /*3060*/  PRMT R4, R9, 0x9910, RZ ;  /* 0x0000991009047816 */ /* 0x000fc800000000ff */
[----:B------:R-:W-:-:S05]  /*3070*/  SHF.R.S32.HI R5, RZ, 0x1f, R4 ;  /* 0x0000001fff057819 */ /* 0x000fca0000011404 */
[----:B------:R0:W-:Y:S01]  /*3080*/  STG.E.64 desc[UR36][R2.64], R4 ;  /* 0x0000000402007986 */ /* 0x0001e2000c101b24 */
[----:B------:R-:W-:Y:S05]  /*3090*/  BRA `(.L_x_12643) ;  /* 0x0000000000087947 */ /* 0x000fea0003800000 */
.L_x_12670:
[----:B------:R-:W-:-:S05]  /*30a0*/  PRMT R5, R9, 0x9910, RZ ;  /* 0x0000991009057816 */ /* 0x000fca00000000ff */
[----:B------:R0:W-:Y:S02]  /*30b0*/  STG.E desc[UR36][R2.64], R5 ;  /* 0x0000000502007986 */ /* 0x0001e4000c101924 */
.L_x_12643:
[----:B------:R-:W-:-:S07]  /*30c0*/  VIADD R17, R17, 0x80 ;  /* 0x0000008011117836 */ /* 0x000fce0000000000 */
.L_x_12602:
[----:B------:R-:W-:Y:S05]  /*30d0*/  BSYNC.RECONVERGENT B6 ;  /* 0x0000000000067941 */ /* 0x000fea0003800200 */
.L_x_12601:
        /* <DEDUP_REMOVED lines=307> */
.L_x_12676:
        /* <DEDUP_REMOVED lines=16> */
.L_x_12680:
[----:B------:R1:W5:Y:S01]  /*4510*/  LDG.E.U8 R0, desc[UR36][R2.64] ;  /* 0x0000002402007981 */ /* 0x000362000c1e1100 */
[----:B------:R-:W-:Y:S05]  /*4520*/  BRA `(.L_x_12682) ;  /* 0x0000000c004c7947 */ /* 0x000fea0003800000 */
.L_x_12679:
        /* <DEDUP_REMOVED lines=8> */
.L_x_12684:
[----:B------:R3:W5:Y:S01]  /*45b0*/  LDG.E.U16 R0, desc[UR36][R2.64] ;  /* 0x0000002402007981 */ /* 0x000762000c1e1500 */
[----:B------:R-:W-:Y:S05]  /*45c0*/  BRA `(.L_x_12682) ;  /* 0x0000000c00247947 */ /* 0x000fea0003800000 */
.L_x_12683:
[----:B------:R2:W5:Y:S01]  /*45d0*/  LDG.E.U16 R0, desc[UR36][R2.64] ;  /* 0x0000002402007981 */ /* 0x000562000c1e1500 */
[----:B------:R-:W-:Y:S05]  /*45e0*/  BRA `(.L_x_12682) ;  /* 0x0000000c001c7947 */ /* 0x000fea0003800000 */
.L_x_12678:
        /* <DEDUP_REMOVED lines=9> */
.L_x_12686:
[----:B------:R-:W2:Y:S02]  /*4680*/  LDG.E.U16 R4, desc[UR36][R2.64] ;  /* 0x0000002402047981 */ /* 0x000ea4000c1e1500 */
[----:B--2---:R-:W-:-:S06]  /*4690*/  HADD2.F32 R4, -RZ, R4.H0_H0 ;  /* 0x20000004ff047230 */ /* 0x004fcc0000004100 */
[----:B------:R-:W0:Y:S02]  /*46a0*/  F2I.FTZ.TRUNC.NTZ R4, R4 ;  /* 0x0000000400047305 */ /* 0x000e24000021f100 */
[----:B0-----:R-:W-:Y:S01]  /*46b0*/  PRMT R0, R4, 0x7610, R0 ;  /* 0x0000761004007816 */ /* 0x001fe20000000000 */
[----:B------:R-:W-:Y:S06]  /*46c0*/  BRA `(.L_x_12682) ;  /* 0x0000000800e47947 */ /* 0x000fec0003800000 */
.L_x_12685:
        /* <DEDUP_REMOVED lines=9> */
.L_x_12688:
[----:B------:R-:W2:Y:S02]  /*4760*/  LDG.E.U16 R2, desc[UR36][R2.64] ;  /* 0x0000002402027981 */ /* 0x000ea4000c1e1500 */
[----:B--2---:R-:W-:-:S06]  /*4770*/  HADD2.F32 R4, -RZ, R2.H0_H0 ;  /* 0x20000002ff047230 */ /* 0x004fcc0000004100 */
[----:B------:R-:W0:Y:S02]  /*4780*/  F2I.FTZ.TRUNC.NTZ R4, R4 ;  /* 0x0000000400047305 */ /* 0x000e24000021f100 */
[----:B0-----:R-:W-:Y:S01]  /*4790*/  PRMT R0, R4, 0x7610, R0 ;  /* 0x0000761004007816 */ /* 0x001fe20000000000 */
[----:B------:R-:W-:Y:S06]  /*47a0*/  BRA `(.L_x_12682) ;  /* 0x0000000800ac7947 */ /* 0x000fec0003800000 */
.L_x_12687:
[----:B------:R-:W2:Y:S02]  /*47b0*/  LDG.E.64 R2, desc[UR36][R2.64] ;  /* 0x0000002402027981 */ /* 0x000ea4000c1e1b00 */
[----:B--2---:R0:W1:Y:S02]  /*47c0*/  F2I.F64.TRUNC R0, R2 ;  /* 0x0000000200007311 */ /* 0x004064000030d100 */
[----:B01----:R-:W-:Y:S05]  /*47d0*/  BRA `(.L_x_12682) ;  /* 0x0000000800a07947 */ /* 0x003fea0003800000 */
.L_x_12677:
        /* <DEDUP_REMOVED lines=12> */
.L_x_12691:
[----:B------:R-:W2:Y:S02]  /*48a0*/  LDG.E.64 R2, desc[UR36][R2.64] ;  /* 0x0000002402027981 */ /* 0x000ea4000c1e1b00 */
[----:B--2---:R0:W1:Y:S02]  /*48b0*/  F2I.F64.TRUNC R0, R2 ;  /* 0x0000000200007311 */ /* 0x004064000030d100 */
[----:B01----:R-:W-:Y:S05]  /*48c0*/  BRA `(.L_x_12682) ;  /* 0x0000000800647947 */ /* 0x003fea0003800000 */
.L_x_12690:
        /* <DEDUP_REMOVED lines=27> */
.L_x_12693:
        /* <DEDUP_REMOVED lines=14> */
.L_x_12692:
[----:B------:R-:W2:Y:S02]  /*4b60*/  LDG.E.U16 R4, desc[UR36][R2.64] ;  /* 0x0000002402047981 */ /* 0x000ea4000c1e1500 */
[----:B--2---:R-:W-:-:S06]  /*4b70*/  SHF.L.U32 R4, R4, 0x10, RZ ;  /* 0x0000001004047819 */ /* 0x004fcc00000006ff */
[----:B------:R-:W0:Y:S02]  /*4b80*/  F2I.FTZ.TRUNC.NTZ R4, R4 ;  /* 0x0000000400047305 */ /* 0x000e24000021f100 */
[----:B0-----:R-:W-:Y:S01]  /*4b90*/  PRMT R0, R4, 0x7610, R0 ;  /* 0x0000761004007816 */ /* 0x001fe20000000000 */
[----:B------:R-:W-:Y:S06]  /*4ba0*/  BRA `(.L_x_12682) ;  /* 0x0000000400ac7947 */ /* 0x000fec0003800000 */
.L_x_12689:
        /* <DEDUP_REMOVED lines=10> */
.L_x_12696:
        /* <DEDUP_REMOVED lines=21> */
.L_x_12700:
[----:B------:R-:W-:Y:S05]  /*4da0*/  BSYNC.RECONVERGENT B1 ;  /* 0x0000000000017941 */ /* 0x000fea0003800200 */
.L_x_12699:
[----:B------:R-:W-:Y:S01]  /*4db0*/  IMAD.SHL.U32 R0, R0, 0x100000, RZ ;  /* 0x0010000000007824 */ /* 0x000fe200078e00ff */
[----:B------:R-:W-:-:S04]  /*4dc0*/  LEA R2, R2, 0x3b800000, 0x17 ;  /* 0x3b80000002027811 */ /* 0x000fc800078eb8ff */
[----:B------:R-:W-:-:S07]  /*4dd0*/  LOP3.LUT R4, R2, R0, R7, 0xfe, !PT ;  /* 0x0000000002047212 */ /* 0x000fce00078efe07 */
.L_x_12698:
[----:B------:R-:W-:Y:S05]  /*4de0*/  BSYNC.RECONVERGENT B0 ;  /* 0x0000000000007941 */ /* 0x000fea0003800200 */
.L_x_12697:
[----:B------:R-:W0:Y:S02]  /*4df0*/  F2I.FTZ.TRUNC.NTZ R4, R4 ;  /* 0x0000000400047305 */ /* 0x000e24000021f100 */
[----:B0-----:R-:W-:Y:S01]  /*4e00*/  PRMT R0, R4, 0x7610, R0 ;  /* 0x0000761004007816 */ /* 0x001fe20000000000 */
[----:B------:R-:W-:Y:S06]  /*4e10*/  BRA `(.L_x_12682) ;  /* 0x0000000400107947 */ /* 0x000fec0003800000 */
.L_x_12695:
        /* <DEDUP_REMOVED lines=21> */
.L_x_12704:
[----:B------:R-:W-:Y:S05]  /*4f70*/  BSYNC.RECONVERGENT B1 ;  /* 0x0000000000017941 */ /* 0x000fea0003800200 */
.L_x_12703:
[----:B------:R-:W-:Y:S01]  /*4f80*/  IMAD.SHL.U32 R0, R0, 0x200000, RZ ;  /* 0x0020000000007824 */ /* 0x000fe200078e00ff */
[----:B------:R-:W-:-:S04]  /*4f90*/  LEA R2, R2, 0x37800000, 0x17 ;  /* 0x3780000002027811 */ /* 0x000fc800078eb8ff */
[----:B------:R-:W-:-:S07]  /*4fa0*/  LOP3.LUT R4, R2, R0, R7, 0xfe, !PT ;  /* 0x0000000002047212 */ /* 0x000fce00078efe07 */
.L_x_12702:
[----:B------:R-:W-:Y:S05]  /*4fb0*/  BSYNC.RECONVERGENT B0 ;  /* 0x0000000000007941 */ /* 0x000fea0003800200 */
.L_x_12701:
[----:B------:R-:W0:Y:S02]  /*4fc0*/  F2I.FTZ.TRUNC.NTZ R4, R4 ;  /* 0x0000000400047305 */ /* 0x000e24000021f100 */
[----:B0-----:R-:W-:Y:S01]  /*4fd0*/  PRMT R0, R4, 0x7610, R0 ;  /* 0x0000761004007816 */ /* 0x001fe20000000000 */
[----:B------:R-:W-:Y:S06]  /*4fe0*/  BRA `(.L_x_12682) ;  /* 0x00000000009c7947 */ /* 0x000fec0003800000 */
.L_x_12694:
        /* <DEDUP_REMOVED lines=14> */
.L_x_12708:
[----:B------:R-:W-:Y:S05]  /*50d0*/  BSYNC.RECONVERGENT B0 ;  /* 0x0000000000007941 */ /* 0x000fea0003800200 */
.L_x_12707:
[----:B------:R-:W0:Y:S02]  /*50e0*/  F2I.FTZ.TRUNC.NTZ R4, R4 ;  /* 0x0000000400047305 */ /* 0x000e24000021f100 */
[----:B0-----:R-:W-:Y:S01]  /*50f0*/  PRMT R0, R4, 0x7610, R0 ;  /* 0x0000761004007816 */ /* 0x001fe20000000000 */
[----:B------:R-:W-:Y:S06]  /*5100*/  BRA `(.L_x_12682) ;  /* 0x0000000000547947 */ /* 0x000fec0003800000 */
.L_x_12681:
        /* <DEDUP_REMOVED lines=16> */
.L_x_12709:
[----:B------:R-:W-:Y:S01]  /*5210*/  PRMT R0, RZ, 0x7610, R0 ;  /* 0x00007610ff007816 */ /* 0x000fe20000000000 */
[----:B------:R-:W-:Y:S06]  /*5220*/  BRA `(.L_x_12682) ;  /* 0x00000000000c7947 */ /* 0x000fec0003800000 */
.L_x_12706:
[----:B------:R0:W5:Y:S01]  /*5230*/  LDG.E.U16 R0, desc[UR36][R2.64] ;  /* 0x0000002402007981 */ /* 0x000162000c1e1500 */
[----:B------:R-:W-:Y:S05]  /*5240*/  BRA `(.L_x_12682) ;  /* 0x0000000000047947 */ /* 0x000fea0003800000 */
.L_x_12705:
[----:B------:R0:W5:Y:S02]  /*5250*/  LDG.E.U16 R0, desc[UR36][R2.64] ;  /* 0x0000002402007981 */ /* 0x000164000c1e1500 */
.L_x_12682:
[----:B------:R-:W0:Y:S01]  /*5260*/  LDCU.64 UR6, c[0x0][0x580] ;  /* 0x0000b000ff0677ac */ /* 0x000e220008000a00 */
[----:B-1---5:R-:W-:Y:S01]  /*5270*/  PRMT R0, R0, 0x9910, RZ ;  /* 0x0000991000007816 */ /* 0x022fe200000000ff */
[----:B------:R-:W-:-:S04]  /*5280*/  UPRMT UR4, UR41, 0x9910, URZ ;  /* 0x0000991029047896 */ /* 0x000fc800080000ff */
[----:B------:R-:W-:Y:S01]  /*5290*/  IMAD R9, R0, R0, RZ ;  /* 0x0000000000097224 */ /* 0x000fe200078e02ff */
        /* <DEDUP_REMOVED lines=14> */
.L_x_12713:
[----:B------:R0:W-:Y:S01]  /*5380*/  STG.E.U8 desc[UR36][R2.64], R9 ;  /* 0x0000000902007986 */ /* 0x0001e2000c101124 */
[----:B------:R-:W-:Y:S05]  /*5390*/  BRA `(.L_x_12715) ;  /* 0x0000000c004c7947 */ /* 0x000fea0003800000 */
.L_x_12712:
        /* <DEDUP_REMOVED lines=10> */
.L_x_12717:
[----:B------:R-:W-:-:S05]  /*5440*/  PRMT R5, R9, 0x9910, RZ ;  /* 0x0000991009057816 */ /* 0x000fca00000000ff */
[----:B------:R0:W-:Y:S01]  /*5450*/  STG.E desc[UR36][R2.64], R5 ;  /* 0x0000000502007986 */ /* 0x0001e2000c101924 */
[----:B------:R-:W-:Y:S05]  /*5460*/  BRA `(.L_x_12715) ;  /* 0x0000000c00187947 */ /* 0x000fea0003800000 */
.L_x_12716:
[----:B------:R0:W-:Y:S01]  /*5470*/  STG.E.U16 desc[UR36][R2.64], R9 ;  /* 0x0000000902007986 */ /* 0x0001e2000c101524 */
[----:B------:R-:W-:Y:S05]  /*5480*/  BRA `(.L_x_12715) ;  /* 0x0000000c00107947 */ /* 0x000fea0003800000 */
.L_x_12711:
        /* <DEDUP_REMOVED lines=9> */
.L_x_12719:
[----:B------:R-:W0:Y:S02]  /*5520*/  I2F.S16 R0, R9 ;  /* 0x0000000900007306 */ /* 0x000e240000101400 */
[----:B0-----:R-:W-:-:S05]  /*5530*/  F2FP.F16.F32.PACK_AB R0, RZ, R0 ;  /* 0x00000000ff00723e */ /* 0x001fca00000000ff */
[----:B------:R0:W-:Y:S01]  /*5540*/  STG.E.U16 desc[UR36][R2.64], R0 ;  /* 0x0000000002007986 */ /* 0x0001e2000c101524 */
[----:B------:R-:W-:Y:S05]  /*5550*/  BRA `(.L_x_12715) ;  /* 0x0000000800dc7947 */ /* 0x000fea0003800000 */
.L_x_12718:
        /* <DEDUP_REMOVED lines=10> */
.L_x_12721:
[----:B------:R-:W0:Y:S02]  /*5600*/  I2F.S16 R9, R9 ;  /* 0x0000000900097306 */ /* 0x000e240000101400 */
[----:B0-----:R-:W-:-:S04]  /*5610*/  F2FP.F16.F32.PACK_AB R5, RZ, R9 ;  /* 0x00000009ff05723e */ /* 0x001fc800000000ff */
[----:B------:R-:W-:-:S05]  /*5620*/  PRMT R5, R5, 0x5410, RZ ;  /* 0x0000541005057816 */ /* 0x000fca00000000ff */
[----:B------:R0:W-:Y:S01]  /*5630*/  STG.E desc[UR36][R2.64], R5 ;  /* 0x0000000502007986 */ /* 0x0001e2000c101924 */
[----:B------:R-:W-:Y:S05]  /*5640*/  BRA `(.L_x_12715) ;  /* 0x0000000800a07947 */ /* 0x000fea0003800000 */
.L_x_12720:
[----:B------:R-:W0:Y:S02]  /*5650*/  I2F.F64.S16 R4, R9 ;  /* 0x0000000900047312 */ /* 0x000e240000101c00 */
[----:B0-----:R0:W-:Y:S01]  /*5660*/  STG.E.64 desc[UR36][R2.64], R4 ;  /* 0x0000000402007986 */ /* 0x0011e2000c101b24 */
[----:B------:R-:W-:Y:S05]  /*5670*/  BRA `(.L_x_12715) ;  /* 0x0000000800947947 */ /* 0x000fea0003800000 */
.L_x_12710:
        /* <DEDUP_REMOVED lines=12> */
.L_x_12725:
        /* <DEDUP_REMOVED lines=18> */
.L_x_12728:
[----:B------:R-:W-:-:S04]  /*5860*/  SHF.R.U32.HI R5, RZ, 0x18, R5 ;  /* 0x00000018ff057819 */ /* 0x000fc80000011605 */
[----:B------:R-:W-:-:S07]  /*5870*/  LOP3.LUT R0, R0, 0x80, R5, 0xf8, !PT ;  /* 0x0000008000007812 */ /* 0x000fce00078ef805 */
.L_x_12727:
[----:B------:R-:W-:Y:S05]  /*5880*/  BSYNC.RECONVERGENT B0 ;  /* 0x0000000000007941 */ /* 0x000fea0003800200 */
.L_x_12726:
[----:B------:R0:W-:Y:S01]  /*5890*/  STG.E.U8 desc[UR36][R2.64], R0 ;  /* 0x0000000002007986 */ /* 0x0001e2000c101124 */
[----:B------:R-:W-:Y:S05]  /*58a0*/  BRA `(.L_x_12715) ;  /* 0x0000000800087947 */ /* 0x000fea0003800000 */
.L_x_12724:
        /* <DEDUP_REMOVED lines=18> */
.L_x_12731:
[----:B------:R-:W-:-:S04]  /*59d0*/  SHF.R.U32.HI R5, RZ, 0x18, R5 ;  /* 0x00000018ff057819 */ /* 0x000fc80000011605 */
[----:B------:R-:W-:-:S07]  /*59e0*/  LOP3.LUT R0, R0, 0x80, R5, 0xf8, !PT ;  /* 0x0000008000007812 */ /* 0x000fce00078ef805 */
.L_x_12730:
[----:B------:R-:W-:Y:S05]  /*59f0*/  BSYNC.RECONVERGENT B0 ;  /* 0x0000000000007941 */ /* 0x000fea0003800200 */
.L_x_12729:
[----:B------:R0:W-:Y:S01]  /*5a00*/  STG.E.U8 desc[UR36][R2.64], R0 ;  /* 0x0000000002007986 */ /* 0x0001e2000c101124 */
[----:B------:R-:W-:Y:S05]  /*5a10*/  BRA `(.L_x_12715) ;  /* 0x0000000400ac7947 */ /* 0x000fea0003800000 */
.L_x_12723:
        /* <DEDUP_REMOVED lines=22> */
.L_x_12733:
[----:B------:R-:W-:-:S04]  /*5b80*/  PRMT R4, R9, 0x9910, RZ ;  /* 0x0000991009047816 */ /* 0x000fc800000000ff */
[----:B------:R-:W-:-:S05]  /*5b90*/  SHF.R.S32.HI R5, RZ, 0x1f, R4 ;  /* 0x0000001fff057819 */ /* 0x000fca0000011404 */
[----:B------:R0:W-:Y:S01]  /*5ba0*/  STG.E.64 desc[UR36][R2.64], R4 ;  /* 0x0000000402007986 */ /* 0x0001e2000c101b24 */
[----:B------:R-:W-:Y:S05]  /*5bb0*/  BRA `(.L_x_12715) ;  /* 0x0000000400447947 */ /* 0x000fea0003800000 */
.L_x_12732:
[----:B------:R-:W-:-:S05]  /*5bc0*/  PRMT R5, R9, 0x9910, RZ ;  /* 0x0000991009057816 */ /* 0x000fca00000000ff */
[----:B------:R0:W-:Y:S01]  /*5bd0*/  STG.E desc[UR36][R2.64], R5 ;  /* 0x0000000502007986 */ /* 0x0001e2000c101924 */
[----:B------:R-:W-:Y:S05]  /*5be0*/  BRA `(.L_x_12715) ;  /* 0x0000000400387947 */ /* 0x000fea0003800000 */
.L_x_12722:
        /* <DEDUP_REMOVED lines=11> */
.L_x_12735:
[----:B------:R-:W-:Y:S01]  /*5ca0*/  CS2R R6, SRZ ;  /* 0x0000000000067805 */ /* 0x000fe2000001ff00 */
[----:B------:R-:W0:Y:S04]  /*5cb0*/  I2F.F64.S16 R4, R9 ;  /* 0x0000000900047312 */ /* 0x000e280000101c00 */
[----:B0-----:R4:W-:Y:S01]  /*5cc0*/  STG.E.128 desc[UR36][R2.64], R4 ;  /* 0x0000000402007986 */ /* 0x0019e2000c101d24 */
[----:B------:R-:W-:Y:S05]  /*5cd0*/  BRA `(.L_x_12715) ;  /* 0x0000000000fc7947 */ /* 0x000fea0003800000 */
.L_x_12734:
[----:B------:R-:W-:-:S09]  /*5ce0*/  UISETP.NE.AND UP0, UPT, UR4, 0xf, UPT ;  /* 0x0000000f0400788c */ /* 0x000fd2000bf05270 */
[----:B------:R-:W-:Y:S05]  /*5cf0*/  BRA.U !UP0, `(.L_x_12736) ;  /* 0x0000000108e87547 */ /* 0x000fea000b800000 */
[----:B------:R-:W-:-:S09]  /*5d00*/  UISETP.NE.AND UP0, UPT, UR4, 0x17, UPT ;  /* 0x000000170400788c */ /* 0x000fd2000bf05270 */
[----:B------:R-:W-:Y:S05]  /*5d10*/  BRA.U !UP0, `(.L_x_12737) ;  /* 0x0000000108907547 */ /* 0x000fea000b800000 */
[----:B------:R-:W-:-:S09]  /*5d20*/  UISETP.NE.AND UP0, UPT, UR4, 0x18, UPT ;  /* 0x000000180400788c */ /* 0x000fd2000bf05270 */
[----:B------:R-:W-:Y:S05]  /*5d30*/  BRA.U !UP0, `(.L_x_12738) ;  /* 0x0000000108447547 */ /* 0x000fea000b800000 */
.L_x_12714:
        /* <DEDUP_REMOVED lines=16> */
.L_x_12739:
[----:B------:R-:W-:Y:S05]  /*5e40*/  BRA `(.L_x_12715) ;  /* 0x0000000000a07947 */ /* 0x000fea0003800000 */
.L_x_12738:
        /* <DEDUP_REMOVED lines=13> */
.L_x_12741:
[----:B------:R-:W-:Y:S05]  /*5f20*/  BSYNC.RECONVERGENT B0 ;  /* 0x0000000000007941 */ /* 0x000fea0003800200 */
.L_x_12740:
[----:B------:R-:W-:-:S05]  /*5f30*/  LOP3.LUT R5, R0, 0x80, R5, 0xf8, !PT ;  /* 0x0000008000057812 */ /* 0x000fca00078ef805 */
[----:B------:R2:W-:Y:S01]  /*5f40*/  STG.E.U8 desc[UR36][R2.64], R5 ;  /* 0x0000000502007986 */ /* 0x0005e2000c101124 */
[----:B------:R-:W-:Y:S05]  /*5f50*/  BRA `(.L_x_12715) ;  /* 0x00000000005c7947 */ /* 0x000fea0003800000 */
.L_x_12737:
        /* <DEDUP_REMOVED lines=12> */
.L_x_12743:
[----:B------:R-:W-:Y:S01]  /*6020*/  IMAD.MOV.U32 R0, RZ, RZ, 0x7f ;  /* 0x0000007fff007424 */ /* 0x000fe200078e00ff */
[----:B------:R-:W-:-:S04]  /*6030*/  ISETP.GT.U32.AND P0, PT, R4, 0x7f800000, PT ;  /* 0x7f8000000400780c */ /* 0x000fc80003f04070 */
[----:B------:R-:W-:-:S09]  /*6040*/  SEL R0, R0, 0x7c, P0 ;  /* 0x0000007c00007807 */ /* 0x000fd20000000000 */
.L_x_12744:
[----:B------:R-:W-:Y:S05]  /*6050*/  BSYNC.RECONVERGENT B0 ;  /* 0x0000000000007941 */ /* 0x000fea0003800200 */
.L_x_12742:
[----:B------:R-:W-:-:S04]  /*6060*/  SHF.R.U32.HI R5, RZ, 0x18, R5 ;  /* 0x00000018ff057819 */ /* 0x000fc80000011605 */
[----:B------:R-:W-:-:S05]  /*6070*/  LOP3.LUT R5, R0, 0x80, R5, 0xf8, !PT ;  /* 0x0000008000057812 */ /* 0x000fca00078ef805 */
[----:B------:R1:W-:Y:S01]  /*6080*/  STG.E.U8 desc[UR36][R2.64], R5 ;  /* 0x0000000502007986 */ /* 0x0003e2000c101124 */
[----:B------:R-:W-:Y:S05]  /*6090*/  BRA `(.L_x_12715) ;  /* 0x00000000000c7947 */ /* 0x000fea0003800000 */
.L_x_12736:
[----:B------:R-:W0:Y:S02]  /*60a0*/  I2F.S16 R0, R9 ;  /* 0x0000000900007306 */ /* 0x000e240000101400 */
[----:B0-----:R-:W-:-:S05]  /*60b0*/  F2FP.BF16.F32.PACK_AB R0, RZ, R0 ;  /* 0x00000000ff00723e */ /* 0x001fca00000010ff */
[----:B------:R0:W-:Y:S02]  /*60c0*/  STG.E.U16 desc[UR36][R2.64], R0 ;  /* 0x0000000002007986 */ /* 0x0001e4000c101524 */
.L_x_12715:
[----:B------:R-:W-:-:S07]  /*60d0*/  IADD3 R17, PT, PT, R17, 0x80, RZ ;  /* 0x0000008011117810 */ /* 0x000fce0007ffe0ff */
.L_x_12675:
[----:B------:R-:W-:Y:S05]  /*60e0*/  BSYNC.RECONVERGENT B6 ;  /* 0x0000000000067941 */ /* 0x000fea0003800200 */
.L_x_12674:
        /* <DEDUP_REMOVED lines=307> */
.L_x_12747:
        /* <DEDUP_REMOVED lines=16> */
.L_x_12751:
[----:B------:R0:W5:Y:S01]  /*7520*/  LDG.E.U8 R0, desc[UR36][R2.64] ;  /* 0x0000002402007981 */ /* 0x000162000c1e1100 */
[----:B------:R-:W-:Y:S05]  /*7530*/  BRA `(.L_x_12753) ;  /* 0x0000000c004c7947 */ /* 0x000fea0003800000 */
.L_x_12750:
        /* <DEDUP_REMOVED lines=8> */
.L_x_12755:
[----:B------:R3:W5:Y:S01]  /*75c0*/  LDG.E.U16 R0, desc[UR36][R2.64] ;  /* 0x0000002402007981 */ /* 0x000762000c1e1500 */
[----:B------:R-:W-:Y:S05]  /*75d0*/  BRA `(.L_x_12753) ;  /* 0x0000000c00247947 */ /* 0x000fea0003800000 */
.L_x_12754:
[----:B------:R0:W5:Y:S01]  /*75e0*/  LDG.E.U16 R0, desc[UR36][R2.64] ;  /* 0x0000002402007981 */ /* 0x000162000c1e1500 */
[----:B------:R-:W-:Y:S05]  /*75f0*/  BRA `(.L_x_12753) ;  /* 0x0000000c001c7947 */ /* 0x000fea0003800000 */
.L_x_12749:
        /* <DEDUP_REMOVED lines=9> */
.L_x_12757:
[----:B------:R-:W2:Y:S02]  /*7690*/  LDG.E.U16 R4, desc[UR36][R2.64] ;  /* 0x0000002402047981 */ /* 0x000ea4000c1e1500 */
[----:B--2---:R-:W-:-:S06]  /*76a0*/  HADD2.F32 R4, -RZ, R4.H0_H0 ;  /* 0x20000004ff047230 */ /* 0x004fcc0000004100 */
[----:B------:R-:W0:Y:S02]  /*76b0*/  F2I.FTZ.TRUNC.NTZ R4, R4 ;  /* 0x0000000400047305 */ /* 0x000e24000021f100 */
[----:B0-----:R-:W-:Y:S01]  /*76c0*/  PRMT R0, R4, 0x7610, R0 ;  /* 0x0000761004007816 */ /* 0x001fe20000000000 */
[----:B------:R-:W-:Y:S06]  /*76d0*/  BRA `(.L_x_12753) ;  /* 0x0000000800e47947 */ /* 0x000fec0003800000 */
.L_x_12756:
        /* <DEDUP_REMOVED lines=9> */
.L_x_12759:
[----:B------:R-:W2:Y:S02]  /*7770*/  LDG.E.U16 R2, desc[UR36][R2.64] ;  /* 0x0000002402027981 */ /* 0x000ea4000c1e1500 */
[----:B--2---:R-:W-:-:S06]  /*7780*/  HADD2.F32 R4, -RZ, R2.H0_H0 ;  /* 0x20000002ff047230 */ /* 0x004fcc0000004100 */
[----:B------:R-:W0:Y:S02]  /*7790*/  F2I.FTZ.TRUNC.NTZ R4, R4 ;  /* 0x0000000400047305 */ /* 0x000e24000021f100 */
[----:B0-----:R-:W-:Y:S01]  /*77a0*/  PRMT R0, R4, 0x7610, R0 ;  /* 0x0000761004007816 */ /* 0x001fe20000000000 */
[----:B------:R-:W-:Y:S06]  /*77b0*/  BRA `(.L_x_12753) ;  /* 0x0000000800ac7947 */ /* 0x000fec0003800000 */
.L_x_12758:
[----:B------:R-:W2:Y:S02]  /*77c0*/  LDG.E.64 R2, desc[UR36][R2.64] ;  /* 0x0000002402027981 */ /* 0x000ea4000c1e1b00 */
[----:B--2---:R0:W1:Y:S02]  /*77d0*/  F2I.F64.TRUNC R0, R2 ;  /* 0x0000000200007311 */ /* 0x004064000030d100 */
[----:B01----:R-:W-:Y:S05]  /*77e0*/  BRA `(.L_x_12753) ;  /* 0x0000000800a07947 */ /* 0x003fea0003800000 */
.L_x_12748:
        /* <DEDUP_REMOVED lines=12> */
.L_x_12762:
[----:B------:R-:W2:Y:S02]  /*78b0*/  LDG.E.64 R2, desc[UR36][R2.64] ;  /* 0x0000002402027981 */ /* 0x000ea4000c1e1b00 */
[----:B--2---:R0:W1:Y:S02]  /*78c0*/  F2I.F64.TRUNC R0, R2 ;  /* 0x0000000200007311 */ /* 0x004064000030d100 */
[----:B01----:R-:W-:Y:S05]  /*78d0*/  BRA `(.L_x_12753) ;  /* 0x0000000800647947 */ /* 0x003fea0003800000 */
.L_x_12761:
        /* <DEDUP_REMOVED lines=27> */
.L_x_12764:
        /* <DEDUP_REMOVED lines=14> */
.L_x_12763:
[----:B------:R-:W2:Y:S02]  /*7b70*/  LDG.E.U16 R4, desc[UR36][R2.64] ;  /* 0x0000002402047981 */ /* 0x000ea4000c1e1500 */
[----:B--2---:R-:W-:-:S06]  /*7b80*/  SHF.L.U32 R4, R4, 0x10, RZ ;  /* 0x0000001004047819 */ /* 0x004fcc00000006ff */
[----:B------:R-:W0:Y:S02]  /*7b90*/  F2I.FTZ.TRUNC.NTZ R4, R4 ;  /* 0x0000000400047305 */ /* 0x000e24000021f100 */
[----:B0-----:R-:W-:Y:S01]  /*7ba0*/  PRMT R0, R4, 0x7610, R0 ;  /* 0x0000761004007816 */ /* 0x001fe20000000000 */
[----:B------:R-:W-:Y:S06]  /*7bb0*/  BRA `(.L_x_12753) ;  /* 0x0000000400ac7947 */ /* 0x000fec0003800000 */
.L_x_12760:
        /* <DEDUP_REMOVED lines=10> */
.L_x_12767:
        /* <DEDUP_REMOVED lines=21> */
.L_x_12771:
[----:B------:R-:W-:Y:S05]  /*7db0*/  BSYNC.RECONVERGENT B1 ;  /* 0x0000000000017941 */ /* 0x000fea0003800200 */
.L_x_12770:
[----:B------:R-:W-:Y:S01]  /*7dc0*/  IMAD.SHL.U32 R0, R0, 0x100000, RZ ;  /* 0x0010000000007824 */ /* 0x000fe200078e00ff */
[----:B------:R-:W-:-:S04]  /*7dd0*/  LEA R2, R2, 0x3b800000, 0x17 ;  /* 0x3b80000002027811 */ /* 0x000fc800078eb8ff */
[----:B------:R-:W-:-:S07]  /*7de0*/  LOP3.LUT R4, R2, R0, R7, 0xfe, !PT ;  /* 0x0000000002047212 */ /* 0x000fce00078efe07 */
.L_x_12769:
[----:B------:R-:W-:Y:S05]  /*7df0*/  BSYNC.RECONVERGENT B0 ;  /* 0x0000000000007941 */ /* 0x000fea0003800200 */
.L_x_12768:
[----:B------:R-:W0:Y:S02]  /*7e00*/  F2I.FTZ.TRUNC.NTZ R4, R4 ;  /* 0x0000000400047305 */ /* 0x000e24000021f100 */
[----:B0-----:R-:W-:Y:S01]  /*7e10*/  PRMT R0, R4, 0x7610, R0 ;  /* 0x0000761004007816 */ /* 0x001fe20000000000 */
[----:B------:R-:W-:Y:S06]  /*7e20*/  BRA `(.L_x_12753) ;  /* 0x0000000400107947 */ /* 0x000fec0003800000 */
.L_x_12766:
        /* <DEDUP_REMOVED lines=21> */
.L_x_12775:
[----:B------:R-:W-:Y:S05]  /*7f80*/  BSYNC.RECONVERGENT B1 ;  /* 0x0000000000017941 */ /* 0x000fea0003800200 */
.L_x_12774:
[----:B------:R-:W-:Y:S01]  /*7f90*/  IMAD.SHL.U32 R0, R0, 0x200000, RZ ;  /* 0x0020000000007824 */ /* 0x000fe200078e00ff */
[----:B------:R-:W-:-:S04]  /*7fa0*/  LEA R2, R2, 0x37800000, 0x17 ;  /* 0x3780000002027811 */ /* 0x000fc800078eb8ff */
[----:B------:R-:W-:-:S07]  /*7fb0*/  LOP3.LUT R4, R2, R0, R7, 0xfe, !PT ;  /* 0x0000000002047212 */ /* 0x000fce00078efe07 */
.L_x_12773:
[----:B------:R-:W-:Y:S05]  /*7fc0*/  BSYNC.RECONVERGENT B0 ;  /* 0x0000000000007941 */ /* 0x000fea0003800200 */
.L_x_12772:
[----:B------:R-:W0:Y:S02]  /*7fd0*/  F2I.FTZ.TRUNC.NTZ R4, R4 ;  /* 0x0000000400047305 */ /* 0x000e24000021f100 */
[----:B0-----:R-:W-:Y:S01]  /*7fe0*/  PRMT R0, R4, 0x7610, R0 ;  /* 0x0000761004007816 */ /* 0x001fe20000000000 */
[----:B------:R-:W-:Y:S06]  /*7ff0*/  BRA `(.L_x_12753) ;  /* 0x00000000009c7947 */ /* 0x000fec0003800000 */
.L_x_12765:
        /* <DEDUP_REMOVED lines=14> */
.L_x_12779:
[----:B------:R-:W-:Y:S05]  /*80e0*/  BSYNC.RECONVERGENT B0 ;  /* 0x0000000000007941 */ /* 0x000fea0003800200 */
.L_x_12778:
[----:B------:R-:W0:Y:S02]  /*80f0*/  F2I.FTZ.TRUNC.NTZ R4, R4 ;  /* 0x0000000400047305 */ /* 0x000e24000021f100 */
[----:B0-----:R-:W-:Y:S01]  /*8100*/  PRMT R0, R4, 0x7610, R0 ;  /* 0x0000761004007816 */ /* 0x001fe20000000000 */
[----:B------:R-:W-:Y:S06]  /*8110*/  BRA `(.L_x_12753) ;  /* 0x0000000000547947 */ /* 0x000fec0003800000 */
.L_x_12752:
        /* <DEDUP_REMOVED lines=16> */
.L_x_12780:
[----:B------:R-:W-:Y:S01]  /*8220*/  PRMT R0, RZ, 0x7610, R0 ;  /* 0x00007610ff007816 */ /* 0x000fe20000000000 */
[----:B------:R-:W-:Y:S06]  /*8230*/  BRA `(.L_x_12753) ;  /* 0x00000000000c7947 */ /* 0x000fec0003800000 */
.L_x_12777:
[----:B------:R1:W5:Y:S01]  /*8240*/  LDG.E.U16 R0, desc[UR36][R2.64] ;  /* 0x0000002402007981 */ /* 0x000362000c1e1500 */
[----:B------:R-:W-:Y:S05]  /*8250*/  BRA `(.L_x_12753) ;  /* 0x0000000000047947 */ /* 0x000fea0003800000 */
.L_x_12776:
[----:B------:R2:W5:Y:S02]  /*8260*/  LDG.E.U16 R0, desc[UR36][R2.64] ;  /* 0x0000002402007981 */ /* 0x000564000c1e1500 */
.L_x_12753:
        /* <DEDUP_REMOVED lines=18> */
.L_x_12784:
[----:B------:R4:W-:Y:S01]  /*8390*/  STG.E.U8 desc[UR36][R2.64], R9 ;  /* 0x0000000902007986 */ /* 0x0009e2000c101124 */
[----:B------:R-:W-:Y:S05]  /*83a0*/  BRA `(.L_x_12786) ;  /* 0x0000000c004c7947 */ /* 0x000fea0003800000 */
.L_x_12783:
        /* <DEDUP_REMOVED lines=10> */
.L_x_12788:
[----:B------:R-:W-:-:S05]  /*8450*/  PRMT R5, R9, 0x9910, RZ ;  /* 0x0000991009057816 */ /* 0x000fca00000000ff */
[----:B------:R2:W-:Y:S01]  /*8460*/  STG.E desc[UR36][R2.64], R5 ;  /* 0x0000000502007986 */ /* 0x0005e2000c101924 */
[----:B------:R-:W-:Y:S05]  /*8470*/  BRA `(.L_x_12786) ;  /* 0x0000000c00187947 */ /* 0x000fea0003800000 */
.L_x_12787:
[----:B------:R0:W-:Y:S01]  /*8480*/  STG.E.U16 desc[UR36][R2.64], R9 ;  /* 0x0000000902007986 */ /* 0x0001e2000c101524 */
[----:B------:R-:W-:Y:S05]  /*8490*/  BRA `(.L_x_12786) ;  /* 0x0000000c00107947 */ /* 0x000fea0003800000 */
.L_x_12782:
        /* <DEDUP_REMOVED lines=9> */
.L_x_12790:
[----:B------:R-:W0:Y:S02]  /*8530*/  I2F.S16 R0, R9 ;  /* 0x0000000900007306 */ /* 0x000e240000101400 */
[----:B0-----:R-:W-:-:S05]  /*8540*/  F2FP.F16.F32.PACK_AB R0, RZ, R0 ;  /* 0x00000000ff00723e */ /* 0x001fca00000000ff */
[----:B------:R0:W-:Y:S01]  /*8550*/  STG.E.U16 desc[UR36][R2.64], R0 ;  /* 0x0000000002007986 */ /* 0x0001e2000c101524 */
[----:B------:R-:W-:Y:S05]  /*8560*/  BRA `(.L_x_12786) ;  /* 0x0000000800dc7947 */ /* 0x000fea0003800000 */
.L_x_12789:
        /* <DEDUP_REMOVED lines=10> */
.L_x_12792:
[----:B------:R-:W0:Y:S02]  /*8610*/  I2F.S16 R9, R9 ;  /* 0x0000000900097306 */ /* 0x000e240000101400 */
[----:B0-----:R-:W-:-:S04]  /*8620*/  F2FP.F16.F32.PACK_AB R5, RZ, R9 ;  /* 0x00000009ff05723e */ /* 0x001fc800000000ff */
[----:B------:R-:W-:-:S05]  /*8630*/  PRMT R5, R5, 0x5410, RZ ;  /* 0x0000541005057816 */ /* 0x000fca00000000ff */
[----:B------:R0:W-:Y:S01]  /*8640*/  STG.E desc[UR36][R2.64], R5 ;  /* 0x0000000502007986 */ /* 0x0001e2000c101924 */
[----:B------:R-:W-:Y:S05]  /*8650*/  BRA `(.L_x_12786) ;  /* 0x0000000800a07947 */ /* 0x000fea0003800000 */
.L_x_12791:
[----:B------:R-:W0:Y:S02]  /*8660*/  I2F.F64.S16 R4, R9 ;  /* 0x0000000900047312 */ /* 0x000e240000101c00 */
[----:B0-----:R0:W-:Y:S01]  /*8670*/  STG.E.64 desc[UR36][R2.64], R4 ;  /* 0x0000000402007986 */ /* 0x0011e2000c101b24 */
[----:B------:R-:W-:Y:S05]  /*8680*/  BRA `(.L_x_12786) ;  /* 0x0000000800947947 */ /* 0x000fea0003800000 */
.L_x_12781:
        /* <DEDUP_REMOVED lines=12> */
.L_x_12796:
        /* <DEDUP_REMOVED lines=18> */
.L_x_12799:
[----:B------:R-:W-:-:S04]  /*8870*/  SHF.R.U32.HI R5, RZ, 0x18, R5 ;  /* 0x00000018ff057819 */ /* 0x000fc80000011605 */
[----:B------:R-:W-:-:S07]  /*8880*/  LOP3.LUT R0, R0, 0x80, R5, 0xf8, !PT ;  /* 0x0000008000007812 */ /* 0x000fce00078ef805 */
.L_x_12798:
[----:B------:R-:W-:Y:S05]  /*8890*/  BSYNC.RECONVERGENT B0 ;  /* 0x0000000000007941 */ /* 0x000fea0003800200 */
.L_x_12797:
[----:B------:R0:W-:Y:S01]  /*88a0*/  STG.E.U8 desc[UR36][R2.64], R0 ;  /* 0x0000000002007986 */ /* 0x0001e2000c101124 */
[----:B------:R-:W-:Y:S05]  /*88b0*/  BRA `(.L_x_12786) ;  /* 0x0000000800087947 */ /* 0x000fea0003800000 */
.L_x_12795:
        /* <DEDUP_REMOVED lines=18> */
.L_x_12802:
[----:B------:R-:W-:-:S04]  /*89e0*/  SHF.R.U32.HI R5, RZ, 0x18, R5 ;  /* 0x00000018ff057819 */ /* 0x000fc80000011605 */
[----:B------:R-:W-:-:S07]  /*89f0*/  LOP3.LUT R0, R0, 0x80, R5, 0xf8, !PT ;  /* 0x0000008000007812 */ /* 0x000fce00078ef805 */
.L_x_12801:
[----:B------:R-:W-:Y:S05]  /*8a00*/  BSYNC.RECONVERGENT B0 ;  /* 0x0000000000007941 */ /* 0x000fea0003800200 */
.L_x_12800:
[----:B------:R0:W-:Y:S01]  /*8a10*/  STG.E.U8 desc[UR36][R2.64], R0 ;  /* 0x0000000002007986 */ /* 0x0001e2000c101124 */
[----:B------:R-:W-:Y:S05]  /*8a20*/  BRA `(.L_x_12786) ;  /* 0x0000000400ac7947 */ /* 0x000fea0003800000 */
.L_x_12794:
        /* <DEDUP_REMOVED lines=22> */
.L_x_12804:
[----:B------:R-:W-:-:S04]  /*8b90*/  PRMT R4, R9, 0x9910, RZ ;  /* 0x0000991009047816 */ /* 0x000fc800000000ff */
[----:B------:R-:W-:-:S05]  /*8ba0*/  SHF.R.S32.HI R5, RZ, 0x1f, R4 ;  /* 0x0000001fff057819 */ /* 0x000fca0000011404 */
[----:B------:R0:W-:Y:S01]  /*8bb0*/  STG.E.64 desc[UR36][R2.64], R4 ;  /* 0x0000000402007986 */ /* 0x0001e2000c101b24 */
[----:B------:R-:W-:Y:S05]  /*8bc0*/  BRA `(.L_x_12786) ;  /* 0x0000000400447947 */ /* 0x000fea0003800000 */
.L_x_12803:
[----:B------:R-:W-:-:S05]  /*8bd0*/  PRMT R5, R9, 0x9910, RZ ;  /* 0x0000991009057816 */ /* 0x000fca00000000ff */
[----:B------:R0:W-:Y:S01]  /*8be0*/  STG.E desc[UR36][R2.64], R5 ;  /* 0x0000000502007986 */ /* 0x0001e2000c101924 */
[----:B------:R-:W-:Y:S05]  /*8bf0*/  BRA `(.L_x_12786) ;  /* 0x0000000400387947 */ /* 0x000fea0003800000 */
.L_x_12793:
        /* <DEDUP_REMOVED lines=11> */
.L_x_12806:
[----:B------:R-:W-:Y:S01]  /*8cb0*/  CS2R R6, SRZ ;  /* 0x0000000000067805 */ /* 0x000fe2000001ff00 */
[----:B------:R-:W0:Y:S04]  /*8cc0*/  I2F.F64.S16 R4, R9 ;  /* 0x0000000900047312 */ /* 0x000e280000101c00 */
[----:B0-----:R0:W-:Y:S01]  /*8cd0*/  STG.E.128 desc[UR36][R2.64], R4 ;  /* 0x0000000402007986 */ /* 0x0011e2000c101d24 */
[----:B------:R-:W-:Y:S05]  /*8ce0*/  BRA `(.L_x_12786) ;  /* 0x0000000000fc7947 */ /* 0x000fea0003800000 */
.L_x_12805:
[----:B------:R-:W-:-:S09]  /*8cf0*/  UISETP.NE.AND UP0, UPT, UR4, 0xf, UPT ;  /* 0x0000000f0400788c */ /* 0x000fd2000bf05270 */
[----:B------:R-:W-:Y:S05]  /*8d00*/  BRA.U !UP0, `(.L_x_12807) ;  /* 0x0000000108e87547 */ /* 0x000fea000b800000 */
[----:B------:R-:W-:-:S09]  /*8d10*/  UISETP.NE.AND UP0, UPT, UR4, 0x17, UPT ;  /* 0x000000170400788c */ /* 0x000fd2000bf05270 */
[----:B------:R-:W-:Y:S05]  /*8d20*/  BRA.U !UP0, `(.L_x_12808) ;  /* 0x0000000108907547 */ /* 0x000fea000b800000 */
[----:B------:R-:W-:-:S09]  /*8d30*/  UISETP.NE.AND UP0, UPT, UR4, 0x18, UPT ;  /* 0x000000180400788c */ /* 0x000fd2000bf05270 */
[----:B------:R-:W-:Y:S05]  /*8d40*/  BRA.U !UP0, `(.L_x_12809) ;  /* 0x0000000108447547 */ /* 0x000fea000b800000 */
.L_x_12785:
        /* <DEDUP_REMOVED lines=16> */
.L_x_12810:
[----:B------:R-:W-:Y:S05]  /*8e50*/  BRA `(.L_x_12786) ;  /* 0x0000000000a07947 */ /* 0x000fea0003800000 */
.L_x_12809:
        /* <DEDUP_REMOVED lines=13> */
.L_x_12812:
[----:B------:R-:W-:Y:S05]  /*8f30*/  BSYNC.RECONVERGENT B0 ;  /* 0x0000000000007941 */ /* 0x000fea0003800200 */
.L_x_12811:
[----:B------:R-:W-:-:S05]  /*8f40*/  LOP3.LUT R5, R0, 0x80, R5, 0xf8, !PT ;  /* 0x0000008000057812 */ /* 0x000fca00078ef805 */
[----:B------:R0:W-:Y:S01]  /*8f50*/  STG.E.U8 desc[UR36][R2.64], R5 ;  /* 0x0000000502007986 */ /* 0x0001e2000c101124 */
[----:B------:R-:W-:Y:S05]  /*8f60*/  BRA `(.L_x_12786) ;  /* 0x00000000005c7947 */ /* 0x000fea0003800000 */
.L_x_12808:
        /* <DEDUP_REMOVED lines=12> */
.L_x_12814:
[----:B------:R-:W-:Y:S01]  /*9030*/  IMAD.MOV.U32 R0, RZ, RZ, 0x7f ;  /* 0x0000007fff007424 */ /* 0x000fe200078e00ff */
[----:B------:R-:W-:-:S04]  /*9040*/  ISETP.GT.U32.AND P0, PT, R4, 0x7f800000, PT ;  /* 0x7f8000000400780c */ /* 0x000fc80003f04070 */
[----:B------:R-:W-:-:S09]  /*9050*/  SEL R0, R0, 0x7c, P0 ;  /* 0x0000007c00007807 */ /* 0x000fd20000000000 */
.L_x_12815:
[----:B------:R-:W-:Y:S05]  /*9060*/  BSYNC.RECONVERGENT B0 ;  /* 0x0000000000007941 */ /* 0x000fea0003800200 */
.L_x_12813:
[----:B------:R-:W-:-:S04]  /*9070*/  SHF.R.U32.HI R5, RZ, 0x18, R5 ;  /* 0x00000018ff057819 */ /* 0x000fc80000011605 */
[----:B------:R-:W-:-:S05]  /*9080*/  LOP3.LUT R5, R0, 0x80, R5, 0xf8, !PT ;  /* 0x0000008000057812 */ /* 0x000fca00078ef805 */
[----:B------:R0:W-:Y:S01]  /*9090*/  STG.E.U8 desc[UR36][R2.64], R5 ;  /* 0x0000000502007986 */ /* 0x0001e2000c101124 */
[----:B------:R-:W-:Y:S05]  /*90a0*/  BRA `(.L_x_12786) ;  /* 0x00000000000c7947 */ /* 0x000fea0003800000 */
.L_x_12807:
[----:B------:R-:W0:Y:S02]  /*90b0*/  I2F.S16 R0, R9 ;  /* 0x0000000900007306 */ /* 0x000e240000101400 */
[----:B0-----:R-:W-:-:S05]  /*90c0*/  F2FP.BF16.F32.PACK_AB R0, RZ, R0 ;  /* 0x00000000ff00723e */ /* 0x001fca00000010ff */
[----:B------:R0:W-:Y:S02]  /*90d0*/  STG.E.U16 desc[UR36][R2.64], R0 ;  /* 0x0000000002007986 */ /* 0x0001e4000c101524 */
.L_x_12786:
[----:B------:R-:W-:-:S07]  /*90e0*/  VIADD R17, R17, 0x80 ;  /* 0x0000008011117836 */ /* 0x000fce0000000000 */
.L_x_12746:
[----:B------:R-:W-:Y:S05]  /*90f0*/  BSYNC.RECONVERGENT B6 ;  /* 0x0000000000067941 */ /* 0x000fea0003800200 */
.L_x_12745:
        /* <DEDUP_REMOVED lines=306> */
.L_x_12816:
        /* <DEDUP_REMOVED lines=18> */
.L_x_12820:
[----:B------:R0:W5:Y:S01]  /*a540*/  LDG.E.U8 R0, desc[UR36][R2.64] ;  /* 0x0000002402007981 */ /* 0x000162000c1e1100 */
[----:B------:R-:W-:Y:S05]  /*a550*/  BRA `(.L_x_12822) ;  /* 0x0000000c004c7947 */ /* 0x000fea0003800000 */
.L_x_12819:
        /* <DEDUP_REMOVED lines=8> */
.L_x_12824:
[----:B------:R0:W5:Y:S01]  /*a5e0*/  LDG.E.U16 R0, desc[UR36][R2.64] ;  /* 0x0000002402007981 */ /* 0x000162000c1e1500 */
[----:B------:R-:W-:Y:S05]  /*a5f0*/  BRA `(.L_x_12822) ;  /* 0x0000000c00247947 */ /* 0x000fea0003800000 */
.L_x_12823:
[----:B------:R0:W5:Y:S01]  /*a600*/  LDG.E.U16 R0, desc[UR36][R2.64] ;  /* 0x0000002402007981 */ /* 0x000162000c1e1500 */
[----:B------:R-:W-:Y:S05]  /*a610*/  BRA `(.L_x_12822) ;  /* 0x0000000c001c7947 */ /* 0x000fea0003800000 */
.L_x_12818:
        /* <DEDUP_REMOVED lines=9> */
.L_x_12826:
[----:B------:R-:W2:Y:S02]  /*a6b0*/  LDG.E.U16 R4, desc[UR36][R2.64] ;  /* 0x0000002402047981 */ /* 0x000ea4000c1e1500 */
[----:B--2---:R-:W-:-:S06]  /*a6c0*/  HADD2.F32 R4, -RZ, R4.H0_H0 ;  /* 0x20000004ff047230 */ /* 0x004fcc0000004100 */
[----:B------:R-:W0:Y:S02]  /*a6d0*/  F2I.FTZ.TRUNC.NTZ R4, R4 ;  /* 0x0000000400047305 */ /* 0x000e24000021f100 */
[----:B0-----:R-:W-:Y:S01]  /*a6e0*/  PRMT R0, R4, 0x7610, R0 ;  /* 0x0000761004007816 */ /* 0x001fe20000000000 */
[----:B------:R-:W-:Y:S06]  /*a6f0*/  BRA `(.L_x_12822) ;  /* 0x0000000800e47947 */ /* 0x000fec0003800000 */
.L_x_12825:
        /* <DEDUP_REMOVED lines=9> */
.L_x_12828:
[----:B------:R-:W2:Y:S02]  /*a790*/  LDG.E.U16 R2, desc[UR36][R2.64] ;  /* 0x0000002402027981 */ /* 0x000ea4000c1e1500 */
[----:B--2---:R-:W-:-:S06]  /*a7a0*/  HADD2.F32 R4, -RZ, R2.H0_H0 ;  /* 0x20000002ff047230 */ /* 0x004fcc0000004100 */
[----:B------:R-:W0:Y:S02]  /*a7b0*/  F2I.FTZ.TRUNC.NTZ R4, R4 ;  /* 0x0000000400047305 */ /* 0x000e24000021f100 */
[----:B0-----:R-:W-:Y:S01]  /*a7c0*/  PRMT R0, R4, 0x7610, R0 ;  /* 0x0000761004007816 */ /* 0x001fe20000000000 */
[----:B------:R-:W-:Y:S06]  /*a7d0*/  BRA `(.L_x_12822) ;  /* 0x0000000800ac7947 */ /* 0x000fec0003800000 */
.L_x_12827:
[----:B------:R-:W2:Y:S02]  /*a7e0*/  LDG.E.64 R2, desc[UR36][R2.64] ;  /* 0x0000002402027981 */ /* 0x000ea4000c1e1b00 */
[----:B--2---:R0:W1:Y:S02]  /*a7f0*/  F2I.F64.TRUNC R0, R2 ;  /* 0x0000000200007311 */ /* 0x004064000030d100 */
[----:B01----:R-:W-:Y:S05]  /*a800*/  BRA `(.L_x_12822) ;  /* 0x0000000800a07947 */ /* 0x003fea0003800000 */
.L_x_12817:
        /* <DEDUP_REMOVED lines=12> */
.L_x_12831:
[----:B------:R-:W2:Y:S02]  /*a8d0*/  LDG.E.64 R2, desc[UR36][R2.64] ;  /* 0x0000002402027981 */ /* 0x000ea4000c1e1b00 */
[----:B--2---:R3:W4:Y:S02]  /*a8e0*/  F2I.F64.TRUNC R0, R2 ;  /* 0x0000000200007311 */ /* 0x004724000030d100 */
[----:B---34-:R-:W-:Y:S05]  /*a8f0*/  BRA `(.L_x_12822) ;  /* 0x0000000800647947 */ /* 0x018fea0003800000 */
.L_x_12830:
        /* <DEDUP_REMOVED lines=27> */
.L_x_12833:
        /* <DEDUP_REMOVED lines=14> */
.L_x_12832:
[----:B------:R-:W2:Y:S02]  /*ab90*/  LDG.E.U16 R4, desc[UR36][R2.64] ;  /* 0x0000002402047981 */ /* 0x000ea4000c1e1500 */
[----:B--2---:R-:W-:-:S06]  /*aba0*/  SHF.L.U32 R4, R4, 0x10, RZ ;  /* 0x0000001004047819 */ /* 0x004fcc00000006ff */
[----:B------:R-:W0:Y:S02]  /*abb0*/  F2I.FTZ.TRUNC.NTZ R4, R4 ;  /* 0x0000000400047305 */ /* 0x000e24000021f100 */
[----:B0-----:R-:W-:Y:S01]  /*abc0*/  PRMT R0, R4, 0x7610, R0 ;  /* 0x0000761004007816 */ /* 0x001fe20000000000 */
[----:B------:R-:W-:Y:S06]  /*abd0*/  BRA `(.L_x_12822) ;  /* 0x0000000400ac7947 */ /* 0x000fec0003800000 */
.L_x_12829:
        /* <DEDUP_REMOVED lines=10> */
.L_x_12836:
        /* <DEDUP_REMOVED lines=21> */
.L_x_12840:
[----:B------:R-:W-:Y:S05]  /*add0*/  BSYNC.RECONVERGENT B1 ;  /* 0x0000000000017941 */ /* 0x000fea0003800200 */
.L_x_12839:
[----:B------:R-:W-:Y:S01]  /*ade0*/  IMAD.SHL.U32 R0, R0, 0x100000, RZ ;  /* 0x0010000000007824 */ /* 0x000fe200078e00ff */
[----:B------:R-:W-:-:S04]  /*adf0*/  LEA R2, R2, 0x3b800000, 0x17 ;  /* 0x3b80000002027811 */ /* 0x000fc800078eb8ff */
[----:B------:R-:W-:-:S07]  /*ae00*/  LOP3.LUT R4, R2, R0, R7, 0xfe, !PT ;  /* 0x0000000002047212 */ /* 0x000fce00078efe07 */
.L_x_12838:
[----:B------:R-:W-:Y:S05]  /*ae10*/  BSYNC.RECONVERGENT B0 ;  /* 0x0000000000007941 */ /* 0x000fea0003800200 */
.L_x_12837:
[----:B------:R-:W0:Y:S02]  /*ae20*/  F2I.FTZ.TRUNC.NTZ R4, R4 ;  /* 0x0000000400047305 */ /* 0x000e24000021f100 */
[----:B0-----:R-:W-:Y:S01]  /*ae30*/  PRMT R0, R4, 0x7610, R0 ;  /* 0x0000761004007816 */ /* 0x001fe20000000000 */
[----:B------:R-:W-:Y:S06]  /*ae40*/  BRA `(.L_x_12822) ;  /* 0x0000000400107947 */ /* 0x000fec0003800000 */
.L_x_12835:
        /* <DEDUP_REMOVED lines=21> */
.L_x_12844:
[----:B------:R-:W-:Y:S05]  /*afa0*/  BSYNC.RECONVERGENT B1 ;  /* 0x0000000000017941 */ /* 0x000fea0003800200 */
.L_x_12843:
[----:B------:R-:W-:Y:S01]  /*afb0*/  IMAD.SHL.U32 R0, R0, 0x200000, RZ ;  /* 0x0020000000007824 */ /* 0x000fe200078e00ff */
[----:B------:R-:W-:-:S04]  /*afc0*/  LEA R2, R2, 0x37800000, 0x17 ;  /* 0x3780000002027811 */ /* 0x000fc800078eb8ff */
[----:B------:R-:W-:-:S07]  /*afd0*/  LOP3.LUT R4, R2, R0, R7, 0xfe, !PT ;  /* 0x0000000002047212 */ /* 0x000fce00078efe07 */
.L_x_12842:
[----:B------:R-:W-:Y:S05]  /*afe0*/  BSYNC.RECONVERGENT B0 ;  /* 0x0000000000007941 */ /* 0x000fea0003800200 */
.L_x_12841:
[----:B------:R-:W0:Y:S02]  /*aff0*/  F2I.FTZ.TRUNC.NTZ R4, R4 ;  /* 0x0000000400047305 */ /* 0x000e24000021f100 */
[----:B0-----:R-:W-:Y:S01]  /*b000*/  PRMT R0, R4, 0x7610, R0 ;  /* 0x0000761004007816 */ /* 0x001fe20000000000 */
[----:B------:R-:W-:Y:S06]  /*b010*/  BRA `(.L_x_12822) ;  /* 0x00000000009c7947 */ /* 0x000fec0003800000 */
.L_x_12834:
        /* <DEDUP_REMOVED lines=14> */
.L_x_12848:
[----:B------:R-:W-:Y:S05]  /*b100*/  BSYNC.RECONVERGENT B0 ;  /* 0x0000000000007941 */ /* 0x000fea0003800200 */
.L_x_12847:
[----:B------:R-:W0:Y:S02]  /*b110*/  F2I.FTZ.TRUNC.NTZ R4, R4 ;  /* 0x0000000400047305 */ /* 0x000e24000021f100 */
[----:B0-----:R-:W-:Y:S01]  /*b120*/  PRMT R0, R4, 0x7610, R0 ;  /* 0x0000761004007816 */ /* 0x001fe20000000000 */
[----:B------:R-:W-:Y:S06]  /*b130*/  BRA `(.L_x_12822) ;  /* 0x0000000000547947 */ /* 0x000fec0003800000 */
.L_x_12821:
        /* <DEDUP_REMOVED lines=16> */
.L_x_12849:
[----:B------:R-:W-:Y:S01]  /*b240*/  PRMT R0, RZ, 0x7610, R0 ;  /* 0x00007610ff007816 */ /* 0x000fe20000000000 */
[----:B------:R-:W-:Y:S06]  /*b250*/  BRA `(.L_x_12822) ;  /* 0x00000000000c7947 */ /* 0x000fec0003800000 */
.L_x_12846:
[----:B------:R2:W5:Y:S01]  /*b260*/  LDG.E.U16 R0, desc[UR36][R2.64] ;  /* 0x0000002402007981 */ /* 0x000562000c1e1500 */
[----:B------:R-:W-:Y:S05]  /*b270*/  BRA `(.L_x_12822) ;  /* 0x0000000000047947 */ /* 0x000fea0003800000 */
.L_x_12845:
[----:B------:R1:W5:Y:S02]  /*b280*/  LDG.E.U16 R0, desc[UR36][R2.64] ;  /* 0x0000002402007981 */ /* 0x000364000c1e1500 */
.L_x_12822:
[----:B------:R-:W-:Y:S01]  /*b290*/  UPRMT UR4, UR41, 0x9910, URZ ;  /* 0x0000991029047896 */ /* 0x000fe200080000ff */
[----:B-1--45:R-:W-:-:S03]  /*b2a0*/  PRMT R0, R0, 0x9910, RZ ;  /* 0x0000991000007816 */ /* 0x032fc600000000ff */
[----:B------:R-:W-:Y:S02]  /*b2b0*/  UISETP.GT.AND UP0, UPT, UR4, 0x9, UPT ;  /* 0x000000090400788c */ /* 0x000fe4000bf04270 */
[----:B------:R-:W-:-:S07]  /*b2c0*/  IMAD R5, R0, R0, RZ ;  /* 0x0000000000057224 */ /* 0x000fce00078e02ff */
        /* <DEDUP_REMOVED lines=11> */
.L_x_12853:
[----:B------:R-:W-:Y:S01]  /*b380*/  STG.E.U8 desc[UR36][R16.64], R5 ;  /* 0x0000000510007986 */ /* 0x000fe2000c101124 */
[----:B------:R-:W-:Y:S05]  /*b390*/  EXIT ;  /* 0x000000000000794d */ /* 0x000fea0003800000 */
.L_x_12852:
[----:B------:R-:W-:-:S09]  /*b3a0*/  UISETP.NE.AND UP0, UPT, UR4, 0x2, UPT ;  /* 0x000000020400788c */ /* 0x000fd2000bf05270 */
[----:B------:R-:W-:Y:S05]  /*b3b0*/  BRA.U !UP0, `(.L_x_12855) ;  /* 0x00000001082c7547 */ /* 0x000fea000b800000 */
[----:B------:R-:W-:-:S09]  /*b3c0*/  UISETP.NE.AND UP0, UPT, UR4, 0x3, UPT ;  /* 0x000000030400788c */ /* 0x000fd2000bf05270 */
[----:B------:R-:W-:Y:S05]  /*b3d0*/  BRA.U !UP0, `(.L_x_12856) ;  /* 0x0000000108187547 */ /* 0x000fea000b800000 */
[----:B------:R-:W-:-:S09]  /*b3e0*/  UISETP.NE.AND UP0, UPT, UR4, 0x4, UPT ;  /* 0x000000040400788c */ /* 0x000fd2000bf05270 */
[----:B------:R-:W-:Y:S05]  /*b3f0*/  BRA.U UP0, `(.L_x_12854) ;  /* 0x0000000900507547 */ /* 0x000fea000b800000 */
[----:B0-23--:R-:W-:-:S04]  /*b400*/  PRMT R2, R5, 0x9910, RZ ;  /* 0x0000991005027816 */ /* 0x00dfc800000000ff */
[----:B------:R-:W-:-:S05]  /*b410*/  SHF.R.S32.HI R3, RZ, 0x1f, R2 ;  /* 0x0000001fff037819 */ /* 0x000fca0000011402 */
[----:B------:R-:W-:Y:S01]  /*b420*/  STG.E.64 desc[UR36][R16.64], R2 ;  /* 0x0000000210007986 */ /* 0x000fe2000c101b24 */
[----:B------:R-:W-:Y:S05]  /*b430*/  EXIT ;  /* 0x000000000000794d */ /* 0x000fea0003800000 */
.L_x_12856:
[----:B0-2---:R-:W-:-:S05]  /*b440*/  PRMT R3, R5, 0x9910, RZ ;  /* 0x0000991005037816 */ /* 0x005fca00000000ff */
[----:B------:R-:W-:Y:S01]  /*b450*/  STG.E desc[UR36][R16.64], R3 ;  /* 0x0000000310007986 */ /* 0x000fe2000c101924 */
[----:B------:R-:W-:Y:S05]  /*b460*/  EXIT ;  /* 0x000000000000794d */ /* 0x000fea0003800000 */
.L_x_12855:
[----:B------:R-:W-:Y:S01]  /*b470*/  STG.E.U16 desc[UR36][R16.64], R5 ;  /* 0x0000000510007986 */ /* 0x000fe2000c101524 */
[----:B------:R-:W-:Y:S05]  /*b480*/  EXIT ;  /* 0x000000000000794d */ /* 0x000fea0003800000 */
.L_x_12851:
[----:B------:R-:W-:-:S09]  /*b490*/  UISETP.GT.AND UP0, UPT, UR4, 0x6, UPT ;  /* 0x000000060400788c */ /* 0x000fd2000bf04270 */
[----:B------:R-:W-:Y:S05]  /*b4a0*/  BRA.U UP0, `(.L_x_12857) ;  /* 0x00000001002c7547 */ /* 0x000fea000b800000 */
[----:B------:R-:W-:-:S09]  /*b4b0*/  UISETP.NE.AND UP0, UPT, UR4, 0x5, UPT ;  /* 0x000000050400788c */ /* 0x000fd2000bf05270 */
[----:B------:R-:W-:Y:S05]  /*b4c0*/  BRA.U !UP0, `(.L_x_12858) ;  /* 0x0000000108147547 */ /* 0x000fea000b800000 */
[----:B------:R-:W-:-:S09]  /*b4d0*/  UISETP.NE.AND UP0, UPT, UR4, 0x6, UPT ;  /* 0x000000060400788c */ /* 0x000fd2000bf05270 */
[----:B------:R-:W-:Y:S05]  /*b4e0*/  BRA.U UP0, `(.L_x_12854) ;  /* 0x0000000900147547 */ /* 0x000fea000b800000 */
[----:B0-2---:R-:W0:Y:S02]  /*b4f0*/  I2F.S16 R3, R5 ;  /* 0x0000000500037306 */ /* 0x005e240000101400 */
[----:B0-----:R-:W-:Y:S01]  /*b500*/  STG.E desc[UR36][R16.64], R3 ;  /* 0x0000000310007986 */ /* 0x001fe2000c101924 */
[----:B------:R-:W-:Y:S05]  /*b510*/  EXIT ;  /* 0x000000000000794d */ /* 0x000fea0003800000 */
.L_x_12858:
[----:B------:R-:W1:Y:S02]  /*b520*/  I2F.S16 R0, R5 ;  /* 0x0000000500007306 */ /* 0x000e640000101400 */
[----:B-1----:R-:W-:-:S05]  /*b530*/  F2FP.F16.F32.PACK_AB R0, RZ, R0 ;  /* 0x00000000ff00723e */ /* 0x002fca00000000ff */
[----:B------:R-:W-:Y:S01]  /*b540*/  STG.E.U16 desc[UR36][R16.64], R0 ;  /* 0x0000000010007986 */ /* 0x000fe2000c101524 */
[----:B------:R-:W-:Y:S05]  /*b550*/  EXIT ;  /* 0x000000000000794d */ /* 0x000fea0003800000 */
.L_x_12857:
[----:B------:R-:W-:-:S09]  /*b560*/  UISETP.NE.AND UP0, UPT, UR4, 0x7, UPT ;  /* 0x000000070400788c */ /* 0x000fd2000bf05270 */
[----:B------:R-:W-:Y:S05]  /*b570*/  BRA.U !UP0, `(.L_x_12859) ;  /* 0x0000000108347547 */ /* 0x000fea000b800000 */
[----:B------:R-:W-:-:S09]  /*b580*/  UISETP.NE.AND UP0, UPT, UR4, 0x8, UPT ;  /* 0x000000080400788c */ /* 0x000fd2000bf05270 */
[----:B------:R-:W-:Y:S05]  /*b590*/  BRA.U !UP0, `(.L_x_12860) ;  /* 0x0000000108187547 */ /* 0x000fea000b800000 */
[----:B------:R-:W-:-:S09]  /*b5a0*/  UISETP.NE.AND UP0, UPT, UR4, 0x9, UPT ;  /* 0x000000090400788c */ /* 0x000fd2000bf05270 */
[----:B------:R-:W-:Y:S05]  /*b5b0*/  BRA.U UP0, `(.L_x_12854) ;  /* 0x0000000500e07547 */ /* 0x000fea000b800000 */
[----:B0-23--:R-:W0:Y:S01]  /*b5c0*/  I2F.S16 R2, R5 ;  /* 0x0000000500027306 */ /* 0x00de220000101400 */
[----:B------:R-:W-:-:S05]  /*b5d0*/  IMAD.MOV.U32 R3, RZ, RZ, RZ ;  /* 0x000000ffff037224 */ /* 0x000fca00078e00ff */
[----:B0-----:R-:W-:Y:S01]  /*b5e0*/  STG.E.64 desc[UR36][R16.64], R2 ;  /* 0x0000000210007986 */ /* 0x001fe2000c101b24 */
[----:B------:R-:W-:Y:S05]  /*b5f0*/  EXIT ;  /* 0x000000000000794d */ /* 0x000fea0003800000 */
.L_x_12860:
[----:B------:R-:W0:Y:S02]  /*b600*/  I2F.S16 R5, R5 ;  /* 0x0000000500057306 */ /* 0x000e240000101400 */
[----:B0-2---:R-:W-:-:S04]  /*b610*/  F2FP.F16.F32.PACK_AB R3, RZ, R5 ;  /* 0x00000005ff03723e */ /* 0x005fc800000000ff */
[----:B------:R-:W-:-:S05]  /*b620*/  PRMT R3, R3, 0x5410, RZ ;  /* 0x0000541003037816 */ /* 0x000fca00000000ff */
[----:B------:R-:W-:Y:S01]  /*b630*/  STG.E desc[UR36][R16.64], R3 ;  /* 0x0000000310007986 */ /* 0x000fe2000c101924 */
[----:B------:R-:W-:Y:S05]  /*b640*/  EXIT ;  /* 0x000000000000794d */ /* 0x000fea0003800000 */
.L_x_12859:
[----:B0-23--:R-:W0:Y:S02]  /*b650*/  I2F.F64.S16 R2, R5 ;  /* 0x0000000500027312 */ /* 0x00de240000101c00 */
[----:B0-----:R-:W-:Y:S01]  /*b660*/  STG.E.64 desc[UR36][R16.64], R2 ;  /* 0x0000000210007986 */ /* 0x001fe2000c101b24 */
[----:B------:R-:W-:Y:S05]  /*b670*/  EXIT ;  /* 0x000000000000794d */ /* 0x000fea0003800000 */
.L_x_12850:
        /* <DEDUP_REMOVED lines=12> */
.L_x_12864:
[----:B0-2---:R-:W3:Y:S01]  /*b740*/  I2F.S16 R3, R5 ;  /* 0x0000000500037306 */ /* 0x005ee20000101400 */
[----:B------:R-:W-:Y:S01]  /*b750*/  BSSY.RECONVERGENT B0, `(.L_x_12865) ;  /* 0x0000013000007945 */ /* 0x000fe20003800200 */
[----:B------:R-:W-:Y:S02]  /*b760*/  MOV R8, 0x80 ;  /* 0x0000008000087802 */ /* 0x000fe40000000f00 */
[----:B---3--:R-:W-:-:S04]  /*b770*/  LOP3.LUT R2, R3, 0x7fffffff, RZ, 0xc0, !PT ;  /* 0x7fffffff03027812 */ /* 0x008fc800078ec0ff */
        /* <DEDUP_REMOVED lines=13> */
.L_x_12867:
[----:B------:R-:W-:-:S04]  /*b850*/  SHF.R.U32.HI R3, RZ, 0x18, R3 ;  /* 0x00000018ff037819 */ /* 0x000fc80000011603 */
[----:B------:R-:W-:-:S04]  /*b860*/  LOP3.LUT R0, R0, 0x80, R3, 0xf8, !PT ;  /* 0x0000008000007812 */ /* 0x000fc800078ef803 */
[----:B------:R-:W-:-:S07]  /*b870*/  PRMT R8, R0, 0x7610, R8 ;  /* 0x0000761000087816 */ /* 0x000fce0000000008 */
.L_x_12866:
[----:B------:R-:W-:Y:S05]  /*b880*/  BSYNC.RECONVERGENT B0 ;  /* 0x0000000000007941 */ /* 0x000fea0003800200 */
.L_x_12865:
[----:B------:R-:W-:Y:S01]  /*b890*/  STG.E.U8 desc[UR36][R16.64], R8 ;  /* 0x0000000810007986 */ /* 0x000fe2000c101124 */
[----:B------:R-:W-:Y:S05]  /*b8a0*/  EXIT ;  /* 0x000000000000794d */ /* 0x000fea0003800000 */
.L_x_12863:
[----:B0-2---:R-:W3:Y:S01]  /*b8b0*/  I2F.S16 R3, R5 ;  /* 0x0000000500037306 */ /* 0x005ee20000101400 */
[----:B------:R-:W-:Y:S01]  /*b8c0*/  BSSY.RECONVERGENT B0, `(.L_x_12868) ;  /* 0x0000013000007945 */ /* 0x000fe20003800200 */
[----:B------:R-:W-:Y:S01]  /*b8d0*/  IMAD.MOV.U32 R8, RZ, RZ, 0x80 ;  /* 0x00000080ff087424 */ /* 0x000fe200078e00ff */
        /* <DEDUP_REMOVED lines=14> */
.L_x_12870:
[----:B------:R-:W-:-:S04]  /*b9c0*/  SHF.R.U32.HI R3, RZ, 0x18, R3 ;  /* 0x00000018ff037819 */ /* 0x000fc80000011603 */
[----:B------:R-:W-:-:S04]  /*b9d0*/  LOP3.LUT R0, R0, 0x80, R3, 0xf8, !PT ;  /* 0x0000008000007812 */ /* 0x000fc800078ef803 */
[----:B------:R-:W-:-:S07]  /*b9e0*/  PRMT R8, R0, 0x7610, R8 ;  /* 0x0000761000087816 */ /* 0x000fce0000000008 */
.L_x_12869:
[----:B------:R-:W-:Y:S05]  /*b9f0*/  BSYNC.RECONVERGENT B0 ;  /* 0x0000000000007941 */ /* 0x000fea0003800200 */
.L_x_12868:
[----:B------:R-:W-:Y:S01]  /*ba00*/  STG.E.U8 desc[UR36][R16.64], R8 ;  /* 0x0000000810007986 */ /* 0x000fe2000c101124 */
[----:B------:R-:W-:Y:S05]  /*ba10*/  EXIT ;  /* 0x000000000000794d */ /* 0x000fea0003800000 */
.L_x_12862:
[----:B------:R-:W-:-:S09]  /*ba20*/  UISETP.NE.AND UP0, UPT, UR4, 0x1c, UPT ;  /* 0x0000001c0400788c */ /* 0x000fd2000bf05270 */
[----:B------:R-:W-:Y:S05]  /*ba30*/  BRA.U !UP0, `(.L_x_12871) ;  /* 0x0000000108607547 */ /* 0x000fea000b800000 */
[----:B------:R-:W-:-:S09]  /*ba40*/  UISETP.NE.AND UP0, UPT, UR4, 0x1d, UPT ;  /* 0x0000001d0400788c */ /* 0x000fd2000bf05270 */
[----:B------:R-:W-:Y:S05]  /*ba50*/  BRA.U !UP0, `(.L_x_12872) ;  /* 0x0000000108487547 */ /* 0x000fea000b800000 */
[----:B------:R-:W-:-:S09]  /*ba60*/  UISETP.NE.AND UP0, UPT, UR4, 0x2c, UPT ;  /* 0x0000002c0400788c */ /* 0x000fd2000bf05270 */
[----:B------:R-:W-:Y:S05]  /*ba70*/  BRA.U UP0, `(.L_x_12854) ;  /* 0x0000000100b07547 */ /* 0x000fea000b800000 */
[----:B------:R-:W0:Y:S02]  /*ba80*/  I2F.S16 R4, R5 ;  /* 0x0000000500047306 */ /* 0x000e240000101400 */
[----:B0-23--:R-:W-:-:S04]  /*ba90*/  SHF.R.U32.HI R2, RZ, 0x17, R4 ;  /* 0x00000017ff027819 */ /* 0x00dfc80000011604 */
        /* <DEDUP_REMOVED lines=14> */
.L_x_12872:
[----:B0-23--:R-:W-:-:S04]  /*bb80*/  PRMT R2, R5, 0x9910, RZ ;  /* 0x0000991005027816 */ /* 0x00dfc800000000ff */
[----:B------:R-:W-:-:S05]  /*bb90*/  SHF.R.S32.HI R3, RZ, 0x1f, R2 ;  /* 0x0000001fff037819 */ /* 0x000fca0000011402 */
[----:B------:R-:W-:Y:S01]  /*bba0*/  STG.E.64 desc[UR36][R16.64], R2 ;  /* 0x0000000210007986 */ /* 0x000fe2000c101b24 */
[----:B------:R-:W-:Y:S05]  /*bbb0*/  EXIT ;  /* 0x000000000000794d */ /* 0x000fea0003800000 */
.L_x_12871:
[----:B0-2---:R-:W-:-:S05]  /*bbc0*/  PRMT R3, R5, 0x9910, RZ ;  /* 0x0000991005037816 */ /* 0x005fca00000000ff */
[----:B------:R-:W-:Y:S01]  /*bbd0*/  STG.E desc[UR36][R16.64], R3 ;  /* 0x0000000310007986 */ /* 0x000fe2000c101924 */
[----:B------:R-:W-:Y:S05]  /*bbe0*/  EXIT ;  /* 0x000000000000794d */ /* 0x000fea0003800000 */
.L_x_12861:
        /* <DEDUP_REMOVED lines=8> */
[----:B0-2---:R-:W-:-:S05]  /*bc70*/  SEL R3, RZ, 0x1, !P0 ;  /* 0x00000001ff037807 */ /* 0x005fca0004000000 */
[----:B------:R-:W-:Y:S01]  /*bc80*/  STG.E.U8 desc[UR36][R16.64], R3 ;  /* 0x0000000310007986 */ /* 0x000fe2000c101124 */
[----:B------:R-:W-:Y:S05]  /*bc90*/  EXIT ;  /* 0x000000000000794d */ /* 0x000fea0003800000 */
.L_x_12874:
[----:B------:R-:W-:Y:S01]  /*bca0*/  CS2R R6, SRZ ;  /* 0x0000000000067805 */ /* 0x000fe2000001ff00 */
[----:B------:R-:W1:Y:S04]  /*bcb0*/  I2F.F64.S16 R4, R5 ;  /* 0x0000000500047312 */ /* 0x000e680000101c00 */
[----:B-1----:R-:W-:Y:S01]  /*bcc0*/  STG.E.128 desc[UR36][R16.64], R4 ;  /* 0x0000000410007986 */ /* 0x002fe2000c101d24 */
[----:B------:R-:W-:Y:S05]  /*bcd0*/  EXIT ;  /* 0x000000000000794d */ /* 0x000fea0003800000 */
.L_x_12873:
[----:B------:R-:W-:-:S09]  /*bce0*/  UISETP.NE.AND UP0, UPT, UR4, 0xf, UPT ;  /* 0x0000000f0400788c */ /* 0x000fd2000bf05270 */
[----:B------:R-:W-:Y:S05]  /*bcf0*/  BRA.U !UP0, `(.L_x_12875) ;  /* 0x0000000108e87547 */ /* 0x000fea000b800000 */
[----:B------:R-:W-:-:S09]  /*bd00*/  UISETP.NE.AND UP0, UPT, UR4, 0x17, UPT ;  /* 0x000000170400788c */ /* 0x000fd2000bf05270 */
[----:B------:R-:W-:Y:S05]  /*bd10*/  BRA.U !UP0, `(.L_x_12876) ;  /* 0x0000000108907547 */ /* 0x000fea000b800000 */
[----:B------:R-:W-:-:S09]  /*bd20*/  UISETP.NE.AND UP0, UPT, UR4, 0x18, UPT ;  /* 0x000000180400788c */ /* 0x000fd2000bf05270 */
[----:B------:R-:W-:Y:S05]  /*bd30*/  BRA.U !UP0, `(.L_x_12877) ;  /* 0x0000000108447547 */ /* 0x000fea000b800000 */
.L_x_12854:
[----:B------:R-:W-:Y:S01]  /*bd40*/  MOV R0, 0x0 ;  /* 0x0000000000007802 */ /* 0x000fe20000000f00 */
[----:B------:R-:W1:Y:S01]  /*bd50*/  LDCU.64 UR4, c[0x4][0x198] ;  /* 0x01003300ff0477ac */ /* 0x000e620008000a00 */
[----:B------:R-:W-:Y:S02]  /*bd60*/  HFMA2 R8, -RZ, RZ, 0, 6.020069122314453125e-06 ;  /* 0x00000065ff087431 */ /* 0x000fe400000001ff */
[----:B------:R-:W-:Y:S01]  /*bd70*/  IMAD.MOV.U32 R12, RZ, RZ, 0x1 ;  /* 0x00000001ff0c7424 */ /* 0x000fe200078e00ff */
[----:B0-23--:R0:W2:Y:S01]  /*bd80*/  LDC.64 R2, c[0x4][R0] ;  /* 0x0100000000027b82 */ /* 0x00d0a20000000a00 */
[----:B------:R-:W3:Y:S01]  /*bd90*/  LDCU.64 UR6, c[0x4][0x1a0] ;  /* 0x01003400ff0677ac */ /* 0x000ee20008000a00 */
[----:B------:R-:W-:Y:S01]  /*bda0*/  IMAD.MOV.U32 R13, RZ, RZ, RZ ;  /* 0x000000ffff0d7224 */ /* 0x000fe200078e00ff */
[----:B------:R-:W4:Y:S01]  /*bdb0*/  LDCU.64 UR8, c[0x4][0x50] ;  /* 0x01000a00ff0877ac */ /* 0x000f220008000a00 */
[----:B-1----:R-:W-:Y:S01]  /*bdc0*/  MOV R4, UR4 ;  /* 0x0000000400047c02 */ /* 0x002fe20008000f00 */
[----:B------:R-:W-:-:S02]  /*bdd0*/  IMAD.U32 R5, RZ, RZ, UR5 ;  /* 0x00000005ff057e24 */ /* 0x000fc4000f8e00ff */
[----:B---3--:R-:W-:Y:S01]  /*bde0*/  IMAD.U32 R6, RZ, RZ, UR6 ;  /* 0x00000006ff067e24 */ /* 0x008fe2000f8e00ff */
[----:B------:R-:W-:Y:S01]  /*bdf0*/  MOV R7, UR7 ;  /* 0x0000000700077c02 */ /* 0x000fe20008000f00 */
[----:B----4-:R-:W-:Y:S02]  /*be00*/  IMAD.U32 R10, RZ, RZ, UR8 ;  /* 0x00000008ff0a7e24 */ /* 0x010fe4000f8e00ff */
[----:B0-----:R-:W-:-:S07]  /*be10*/  IMAD.U32 R11, RZ, RZ, UR9 ;  /* 0x00000009ff0b7e24 */ /* 0x001fce000f8e00ff */
[----:B------:R-:W-:-:S07]  /*be20*/  LEPC R20, `(.L_x_12878) ;  /* 0x000000001014794e */ /* 0x000fce0000000000 */
[----:B--2---:R-:W-:Y:S05]  /*be30*/  CALL.ABS.NOINC R2 ;  /* 0x0000000002007343 */ /* 0x004fea0003c00000 */
.L_x_12878:
[----:B------:R-:W-:Y:S05]  /*be40*/  EXIT ;  /* 0x000000000000794d */ /* 0x000fea0003800000 */
.L_x_12877:
[----:B------:R-:W0:Y:S01]  /*be50*/  I2F.S16 R5, R5 ;  /* 0x0000000500057306 */ /* 0x000e220000101400 */
[----:B------:R-:W-:Y:S01]  /*be60*/  BSSY.RECONVERGENT B0, `(.L_x_12879) ;  /* 0x000000c000007945 */ /* 0x000fe20003800200 */
[----:B------:R-:W-:Y:S02]  /*be70*/  MOV R0, 0x7f ;  /* 0x0000007f00007802 */ /* 0x000fe40000000f00 */
        /* <DEDUP_REMOVED lines=10> */
.L_x_12880:
[----:B------:R-:W-:Y:S05]  /*bf20*/  BSYNC.RECONVERGENT B0 ;  /* 0x0000000000007941 */ /* 0x000fea0003800200 */
.L_x_12879:
[----:B------:R-:W-:-:S05]  /*bf30*/  LOP3.LUT R3, R0, 0x80, R3, 0xf8, !PT ;  /* 0x0000008000037812 */ /* 0x000fca00078ef803 */
[----:B------:R-:W-:Y:S01]  /*bf40*/  STG.E.U8 desc[UR36][R16.64], R3 ;  /* 0x0000000310007986 */ /* 0x000fe2000c101124 */
[----:B------:R-:W-:Y:S05]  /*bf50*/  EXIT ;  /* 0x000000000000794d */ /* 0x000fea0003800000 */
.L_x_12876:
[----:B0-2---:R-:W3:Y:S01]  /*bf60*/  I2F.S16 R3, R5 ;  /* 0x0000000500037306 */ /* 0x005ee20000101400 */
[----:B------:R-:W-:Y:S01]  /*bf70*/  BSSY.RECONVERGENT B0, `(.L_x_12881) ;  /* 0x000000e000007945 */ /* 0x000fe20003800200 */
[----:B---3--:R-:W-:-:S04]  /*bf80*/  LOP3.LUT R2, R3, 0x7fffffff, RZ, 0xc0, !PT ;  /* 0x7fffffff03027812 */ /* 0x008fc800078ec0ff */
        /* <DEDUP_REMOVED lines=9> */
.L_x_12882:
[----:B------:R-:W-:Y:S01]  /*c020*/  IMAD.MOV.U32 R0, RZ, RZ, 0x7f ;  /* 0x0000007fff007424 */ /* 0x000fe200078e00ff */
[----:B------:R-:W-:-:S04]  /*c030*/  ISETP.GT.U32.AND P0, PT, R2, 0x7f800000, PT ;  /* 0x7f8000000200780c */ /* 0x000fc80003f04070 */
[----:B------:R-:W-:-:S09]  /*c040*/  SEL R0, R0, 0x7c, P0 ;  /* 0x0000007c00007807 */ /* 0x000fd20000000000 */
.L_x_12883:
[----:B------:R-:W-:Y:S05]  /*c050*/  BSYNC.RECONVERGENT B0 ;  /* 0x0000000000007941 */ /* 0x000fea0003800200 */
.L_x_12881:
[----:B------:R-:W-:-:S04]  /*c060*/  SHF.R.U32.HI R3, RZ, 0x18, R3 ;  /* 0x00000018ff037819 */ /* 0x000fc80000011603 */
[----:B------:R-:W-:-:S05]  /*c070*/  LOP3.LUT R3, R0, 0x80, R3, 0xf8, !PT ;  /* 0x0000008000037812 */ /* 0x000fca00078ef803 */
[----:B------:R-:W-:Y:S01]  /*c080*/  STG.E.U8 desc[UR36][R16.64], R3 ;  /* 0x0000000310007986 */ /* 0x000fe2000c101124 */
[----:B------:R-:W-:Y:S05]  /*c090*/  EXIT ;  /* 0x000000000000794d */ /* 0x000fea0003800000 */
.L_x_12875:
[----:B------:R-:W1:Y:S02]  /*c0a0*/  I2F.S16 R0, R5 ;  /* 0x0000000500007306 */ /* 0x000e640000101400 */
[----:B-1----:R-:W-:-:S05]  /*c0b0*/  F2FP.BF16.F32.PACK_AB R0, RZ, R0 ;  /* 0x00000000ff00723e */ /* 0x002fca00000010ff */
[----:B------:R-:W-:Y:S01]  /*c0c0*/  STG.E.U16 desc[UR36][R16.64], R0 ;  /* 0x0000000010007986 */ /* 0x000fe2000c101524 */
[----:B------:R-:W-:Y:S05]  /*c0d0*/  EXIT ;  /* 0x000000000000794d */ /* 0x000fea0003800000 */
.L_x_12884:
        /* <DEDUP_REMOVED lines=10> */
.L_x_60835:


//--------------------- .text._ZN2at6native27unrolled_elementwise_kernelIZNS0_50_GLOBAL__N__2680c7bb_12_PowKernel_cu_7dd49032_317029pow_tensor_scalar_kernel_implIssEEvRNS_18TensorIteratorBaseET0_EUlsE_St5arrayIPcLm2EELi4E23TrivialOffsetCalculatorILi1EjESC_NS0_6memory12LoadWithCastILi1EEENSD_13StoreWithCastILi1EEEEEviT_S6_T2_T3_T4_T5_ --------------------------
	.section	.text._ZN2at6native27unrolled_elementwise_kernelIZNS0_50_GLOBAL__N__2680c7bb_12_PowKernel_cu_7dd49032_317029pow_tensor_scalar_kernel_implIssEEvRNS_18TensorIteratorBaseET0_EUlsE_St5arrayIPcLm2EELi4E23TrivialOffsetCalculatorILi1EjESC_NS0_6memory12LoadWithCastILi1EEENSD_13StoreWithCastILi1EEEEEviT_S6_T2_T3_T4_T5_,"ax",@progbits
	.align	128
        .global         _ZN2at6native27unrolled_elementwise_kernelIZNS0_50_GLOBAL__N__2680c7bb_12_PowKernel_cu_7dd49032_317029pow_tensor_scalar_kernel_implIssEEvRNS_18TensorIteratorBaseET0_EUlsE_St5arrayIPcLm2EELi4E23TrivialOffsetCalculatorILi1EjESC_NS0_6memory12LoadWithCastILi1EEENSD_13StoreWithCastILi1EEEEEviT_S6_T2_T3_T4_T5_
        .type           _ZN2at6native27unrolled_elementwise_kernelIZNS0_50_GLOBAL__N__2680c7bb_12_PowKernel_cu_7dd49032_317029pow_tensor_scalar_kernel_implIssEEvRNS_18TensorIteratorBaseET0_EUlsE_St5arrayIPcLm2EELi4E23TrivialOffsetCalculatorILi1EjESC_NS0_6memory12LoadWithCastILi1EEENSD_13StoreWithCastILi1EEEEEviT_S6_T2_T3_T4_T5_,@function
        .size           _ZN2at6native27unrolled_elementwise_kernelIZNS0_50_GLOBAL__N__2680c7bb_12_PowKernel_cu_7dd49032_317029pow_tensor_scalar_kernel_implIssEEvRNS_18TensorIteratorBaseET0_EUlsE_St5arrayIPcLm2EELi4E23TrivialOffsetCalculatorILi1EjESC_NS0_6memory12LoadWithCastILi1EEENSD_13StoreWithCastILi1EEEEEviT_S6_T2_T3_T4_T5_,(.L_x_60836 - _ZN2at6native27unrolled_elementwise_kernelIZNS0_50_GLOBAL__N__2680c7bb_12_PowKernel_cu_7dd49032_317029pow_tensor_scalar_kernel_implIssEEvRNS_18TensorIteratorBaseET0_EUlsE_St5arrayIPcLm2EELi4E23TrivialOffsetCalculatorILi1EjESC_NS0_6memory12LoadWithCastILi1EEENSD_13StoreWithCastILi1EEEEEviT_S6_T2_T3_T4_T5_)
        .other          _ZN2at6native27unrolled_elementwise_kernelIZNS0_50_GLOBAL__N__2680c7bb_12_PowKernel_cu_7dd49032_317029pow_tensor_scalar_kernel_implIssEEvRNS_18TensorIteratorBaseET0_EUlsE_St5arrayIPcLm2EELi4E23TrivialOffsetCalculatorILi1EjESC_NS0_6memory12LoadWithCastILi1EEENSD_13StoreWithCastILi1EEEEEviT_S6_T2_T3_T4_T5_,@"STO_CUDA_ENTRY STV_DEFAULT"
_ZN2at6native27unrolled_elementwise_kernelIZNS0_50_GLOBAL__N__2680c7bb_12_PowKernel_cu_7dd49032_317029pow_tensor_scalar_kernel_implIssEEvRNS_18TensorIteratorBaseET0_EUlsE_St5arrayIPcLm2EELi4E23TrivialOffsetCalculatorILi1EjESC_NS0_6memory12LoadWithCastILi1EEENSD_13StoreWithCastILi1EEEEEviT_S6_T2_T3_T4_T5_:
.text._ZN2at6native27unrolled_elementwise_kernelIZNS0_50_GLOBAL__N__2680c7bb_12_PowKernel_cu_7dd49032_317029pow_tensor_scalar_kernel_implIssEEvRNS_18TensorIteratorBaseET0_EUlsE_St5arrayIPcLm2EELi4E23TrivialOffsetCalculatorILi1EjESC_NS0_6memory12LoadWithCastILi1EEENSD_13StoreWithCastILi1EEEEEviT_S6_T2_T3_T4_T5_:
        /* <DEDUP_REMOVED lines=31> */
.L_x_12890:
[----:B------:R3:W5:Y:S01]  /*01f0*/  LDG.E.U8 R19, desc[UR36][R4.64] ;  /* 0x0000002404137981 */ /* 0x000762000c1e1100 */
[----:B------:R-:W-:Y:S05]  /*0200*/  BRA `(.L_x_12892) ;  /* 0x0000000c00507947 */ /* 0x000fea0003800000 */
.L_x_12889:
        /* <DEDUP_REMOVED lines=8> */
.L_x_12894:
[----:B------:R1:W5:Y:S01]  /*0290*/  LDG.E.U16 R19, desc[UR36][R4.64] ;  /* 0x0000002404137981 */ /* 0x000362000c1e1500 */
[----:B------:R-:W-:Y:S05]  /*02a0*/  BRA `(.L_x_12892) ;  /* 0x0000000c00287947 */ /* 0x000fea0003800000 */
.L_x_12893:
[----:B------:R2:W5:Y:S01]  /*02b0*/  LDG.E.U16 R19, desc[UR36][R4.64] ;  /* 0x0000002404137981 */ /* 0x000562000c1e1500 */
[----:B------:R-:W-:Y:S05]  /*02c0*/  BRA `(.L_x_12892) ;  /* 0x0000000c00207947 */ /* 0x000fea0003800000 */
.L_x_12888:
        /* <DEDUP_REMOVED lines=9> */
.L_x_12896:
[----:B------:R-:W2:Y:S02]  /*0360*/  LDG.E.U16 R0, desc[UR36][R4.64] ;  /* 0x0000002404007981 */ /* 0x000ea4000c1e1500 */
[----:B--2---:R-:W-:-:S06]  /*0370*/  HADD2.F32 R0, -RZ, R0.H0_H0 ;  /* 0x20000000ff007230 */ /* 0x004fcc0000004100 */
[----:B------:R-:W0:Y:S02]  /*0380*/  F2I.FTZ.TRUNC.NTZ R0, R0 ;  /* 0x0000000000007305 */ /* 0x000e24000021f100 */
[----:B0-----:R-:W-:Y:S01]  /*0390*/  PRMT R19, R0, 0x7610, R19 ;  /* 0x0000761000137816 */ /* 0x001fe20000000013 */
[----:B------:R-:W-:Y:S06]  /*03a0*/  BRA `(.L_x_12892) ;  /* 0x0000000800e87947 */ /* 0x000fec0003800000 */
.L_x_12895:
        /* <DEDUP_REMOVED lines=9> */
.L_x_12898:
[----:B------:R-:W2:Y:S02]  /*0440*/  LDG.E.U16 R4, desc[UR36][R4.64] ;  /* 0x0000002404047981 */ /* 0x000ea4000c1e1500 */
[----:B--2---:R-:W-:-:S06]  /*0450*/  HADD2.F32 R0, -RZ, R4.H0_H0 ;  /* 0x20000004ff007230 */ /* 0x004fcc0000004100 */
[----:B------:R-:W0:Y:S02]  /*0460*/  F2I.FTZ.TRUNC.NTZ R0, R0 ;  /* 0x0000000000007305 */ /* 0x000e24000021f100 */
[----:B0-----:R-:W-:Y:S01]  /*0470*/  PRMT R19, R0, 0x7610, R19 ;  /* 0x0000761000137816 */ /* 0x001fe20000000013 */
[----:B------:R-:W-:Y:S06]  /*0480*/  BRA `(.L_x_12892) ;  /* 0x0000000800b07947 */ /* 0x000fec0003800000 */
.L_x_12897:
[----:B------:R-:W2:Y:S02]  /*0490*/  LDG.E.64 R4, desc[UR36][R4.64] ;  /* 0x0000002404047981 */ /* 0x000ea4000c1e1b00 */
[----:B--2---:R0:W1:Y:S02]  /*04a0*/  F2I.F64.TRUNC R19, R4 ;  /* 0x0000000400137311 */ /* 0x004064000030d100 */
[----:B01----:R-:W-:Y:S05]  /*04b0*/  BRA `(.L_x_12892) ;  /* 0x0000000800a47947 */ /* 0x003fea0003800000 */
.L_x_12887:
        /* <DEDUP_REMOVED lines=12> */
.L_x_12901:
[----:B------:R-:W2:Y:S02]  /*0580*/  LDG.E.64 R4, desc[UR36][R4.64] ;  /* 0x0000002404047981 */ /* 0x000ea4000c1e1b00 */
[----:B--2---:R0:W1:Y:S02]  /*0590*/  F2I.F64.TRUNC R19, R4 ;  /* 0x0000000400137311 */ /* 0x004064000030d100 */
[----:B01----:R-:W-:Y:S05]  /*05a0*/  BRA `(.L_x_12892) ;  /* 0x0000000800687947 */ /* 0x003fea0003800000 */
.L_x_12900:
        /* <DEDUP_REMOVED lines=27> */
.L_x_12903:
        /* <DEDUP_REMOVED lines=15> */
.L_x_12902:
[----:B------:R-:W2:Y:S02]  /*0850*/  LDG.E.U16 R0, desc[UR36][R4.64] ;  /* 0x0000002404007981 */ /* 0x000ea4000c1e1500 */
[----:B--2---:R-:W-:-:S06]  /*0860*/  IMAD.U32 R0, R0, 0x10000, RZ ;  /* 0x0001000000007824 */ /* 0x004fcc00078e00ff */
[----:B------:R-:W0:Y:S02]  /*0870*/  F2I.FTZ.TRUNC.NTZ R0, R0 ;  /* 0x0000000000007305 */ /* 0x000e24000021f100 */
[----:B0-----:R-:W-:Y:S01]  /*0880*/  PRMT R19, R0, 0x7610, R19 ;  /* 0x0000761000137816 */ /* 0x001fe20000000013 */
[----:B------:R-:W-:Y:S06]  /*0890*/  BRA `(.L_x_12892) ;  /* 0x0000000400ac7947 */ /* 0x000fec0003800000 */
.L_x_12899:
        /* <DEDUP_REMOVED lines=10> */
.L_x_12906:
        /* <DEDUP_REMOVED lines=21> */
.L_x_12910:
[----:B------:R-:W-:Y:S05]  /*0a90*/  BSYNC.RECONVERGENT B1 ;  /* 0x0000000000017941 */ /* 0x000fea0003800200 */
.L_x_12909:
[----:B------:R-:W-:Y:S01]  /*0aa0*/  IMAD.SHL.U32 R0, R0, 0x100000, RZ ;  /* 0x0010000000007824 */ /* 0x000fe200078e00ff */
[----:B------:R-:W-:-:S04]  /*0ab0*/  LEA R3, R3, 0x3b800000, 0x17 ;  /* 0x3b80000003037811 */ /* 0x000fc800078eb8ff */
[----:B------:R-:W-:-:S07]  /*0ac0*/  LOP3.LUT R0, R3, R0, R7, 0xfe, !PT ;  /* 0x0000000003007212 */ /* 0x000fce00078efe07 */
.L_x_12908:
[----:B------:R-:W-:Y:S05]  /*0ad0*/  BSYNC.RECONVERGENT B0 ;  /* 0x0000000000007941 */ /* 0x000fea0003800200 */
.L_x_12907:
[----:B------:R-:W0:Y:S02]  /*0ae0*/  F2I.FTZ.TRUNC.NTZ R0, R0 ;  /* 0x0000000000007305 */ /* 0x000e24000021f100 */
[----:B0-----:R-:W-:Y:S01]  /*0af0*/  PRMT R19, R0, 0x7610, R19 ;  /* 0x0000761000137816 */ /* 0x001fe20000000013 */
[----:B------:R-:W-:Y:S06]  /*0b00*/  BRA `(.L_x_12892) ;  /* 0x0000000400107947 */ /* 0x000fec0003800000 */
.L_x_12905:
        /* <DEDUP_REMOVED lines=21> */
.L_x_12914:
[----:B------:R-:W-:Y:S05]  /*0c60*/  BSYNC.RECONVERGENT B1 ;  /* 0x0000000000017941 */ /* 0x000fea0003800200 */
.L_x_12913:
[----:B------:R-:W-:Y:S01]  /*0c70*/  IMAD.SHL.U32 R0, R0, 0x200000, RZ ;  /* 0x0020000000007824 */ /* 0x000fe200078e00ff */
[----:B------:R-:W-:-:S04]  /*0c80*/  LEA R3, R3, 0x37800000, 0x17 ;  /* 0x3780000003037811 */ /* 0x000fc800078eb8ff */
[----:B------:R-:W-:-:S07]  /*0c90*/  LOP3.LUT R0, R3, R0, R7, 0xfe, !PT ;  /* 0x0000000003007212 */ /* 0x000fce00078efe07 */
.L_x_12912:
[----:B------:R-:W-:Y:S05]  /*0ca0*/  BSYNC.RECONVERGENT B0 ;  /* 0x0000000000007941 */ /* 0x000fea0003800200 */
.L_x_12911:
[----:B------:R-:W0:Y:S02]  /*0cb0*/  F2I.FTZ.TRUNC.NTZ R0, R0 ;  /* 0x0000000000007305 */ /* 0x000e24000021f100 */
[----:B0-----:R-:W-:Y:S01]  /*0cc0*/  PRMT R19, R0, 0x7610, R19 ;  /* 0x0000761000137816 */ /* 0x001fe20000000013 */
[----:B------:R-:W-:Y:S06]  /*0cd0*/  BRA `(.L_x_12892) ;  /* 0x00000000009c7947 */ /* 0x000fec0003800000 */
.L_x_12904:
[----:B------:R-:W-:-:S09]  /*0ce0*/  UISETP.NE.AND UP0, UPT, UR4, 0x1c, UPT ;  /* 0x0000001c0400788c */ /* 0x000fd2000bf05270 */
[----:B------:R-:W-:Y:S05]  /*0cf0*/  BRA.U !UP0, `(.L_x_12915) ;  /* 0x0000000108907547 */ /* 0x000fea000b800000 */
[----:B------:R-:W-:-:S09]  /*0d00*/  UISETP.NE.AND UP0, UPT, UR4, 0x1d, UPT ;  /* 0x0000001d0400788c */ /* 0x000fd2000bf05270 */
[----:B------:R-:W-:Y:S05]  /*0d10*/  BRA.U !UP0, `(.L_x_12916) ;  /* 0x0000000108807547 */ /* 0x000fea000b800000 */
[----:B------:R-:W-:-:S09]  /*0d20*/  UISETP.NE.AND UP0, UPT, UR4, 0x2c, UPT ;  /* 0x0000002c0400788c */ /* 0x000fd2000bf05270 */
[----:B------:R-:W-:Y:S05]  /*0d30*/  BRA.U !UP0, `(.L_x_12917) ;  /* 0x0000000108487547 */ /* 0x000fea000b800000 */
.L_x_12891:
        /* <DEDUP_REMOVED lines=16> */
.L_x_12918:
[----:B------:R-:W-:Y:S01]  /*0e40*/  PRMT R19, RZ, 0x7610, R19 ;  /* 0x00007610ff137816 */ /* 0x000fe20000000013 */
[----:B------:R-:W-:Y:S06]  /*0e50*/  BRA `(.L_x_12892) ;  /* 0x00000000003c7947 */ /* 0x000fec0003800000 */
.L_x_12917:
        /* <DEDUP_REMOVED lines=8> */
.L_x_12920:
[----:B------:R-:W-:Y:S05]  /*0ee0*/  BSYNC.RECONVERGENT B0 ;  /* 0x0000000000007941 */ /* 0x000fea0003800200 */
.L_x_12919:
[----:B------:R-:W0:Y:S02]  /*0ef0*/  F2I.FTZ.TRUNC.NTZ R0, R0 ;  /* 0x0000000000007305 */ /* 0x000e24000021f100 */
[----:B0-----:R-:W-:Y:S01]  /*0f00*/  PRMT R19, R0, 0x7610, R19 ;  /* 0x0000761000137816 */ /* 0x001fe20000000013 */
[----:B------:R-:W-:Y:S06]  /*0f10*/  BRA `(.L_x_12892) ;  /* 0x00000000000c7947 */ /* 0x000fec0003800000 */
.L_x_12916:
[----:B------:R0:W5:Y:S01]  /*0f20*/  LDG.E.U16 R19, desc[UR36][R4.64] ;  /* 0x0000002404137981 */ /* 0x000162000c1e1500 */
[----:B------:R-:W-:Y:S05]  /*0f30*/  BRA `(.L_x_12892) ;  /* 0x0000000000047947 */ /* 0x000fea0003800000 */
.L_x_12915:
[----:B------:R0:W5:Y:S02]  /*0f40*/  LDG.E.U16 R19, desc[UR36][R4.64] ;  /* 0x0000002404137981 */ /* 0x000164000c1e1500 */
.L_x_12892:
[----:B------:R-:W-:-:S07]  /*0f50*/  VIADD R25, R17, 0x80 ;  /* 0x0000008011197836 */ /* 0x000fce0000000000 */
.L_x_12886:
[----:B------:R-:W-:Y:S05]  /*0f60*/  BSYNC.RECONVERGENT B6 ;  /* 0x0000000000067941 */ /* 0x000fea0003800200 */
.L_x_12885:
        /* <DEDUP_REMOVED lines=23> */
.L_x_12926:
[----:B------:R0:W5:Y:S01]  /*10e0*/  LDG.E.U8 R22, desc[UR36][R4.64] ;  /* 0x0000002404167981 */ /* 0x000162000c1e1100 */
[----:B------:R-:W-:Y:S05]  /*10f0*/  BRA `(.L_x_12928) ;  /* 0x0000000c00507947 */ /* 0x000fea0003800000 */
.L_x_12925:
        /* <DEDUP_REMOVED lines=8> */
.L_x_12930:
[----:B------:R0:W5:Y:S01]  /*1180*/  LDG.E.U16 R22, desc[UR36][R4.64] ;  /* 0x0000002404167981 */ /* 0x000162000c1e1500 */
[----:B------:R-:W-:Y:S05]  /*1190*/  BRA `(.L_x_12928) ;  /* 0x0000000c00287947 */ /* 0x000fea0003800000 */
.L_x_12929:
[----:B------:R0:W5:Y:S01]  /*11a0*/  LDG.E.U16 R22, desc[UR36][R4.64] ;  /* 0x0000002404167981 */ /* 0x000162000c1e1500 */
[----:B------:R-:W-:Y:S05]  /*11b0*/  BRA `(.L_x_12928) ;  /* 0x0000000c00207947 */ /* 0x000fea0003800000 */
.L_x_12924:
        /* <DEDUP_REMOVED lines=9> */
.L_x_12932:
[----:B------:R-:W2:Y:S02]  /*1250*/  LDG.E.U16 R0, desc[UR36][R4.64] ;  /* 0x0000002404007981 */ /* 0x000ea4000c1e1500 */
[----:B--2---:R-:W-:-:S06]  /*1260*/  HADD2.F32 R0, -RZ, R0.H0_H0 ;  /* 0x20000000ff007230 */ /* 0x004fcc0000004100 */
[----:B------:R-:W0:Y:S02]  /*1270*/  F2I.FTZ.TRUNC.NTZ R0, R0 ;  /* 0x0000000000007305 */ /* 0x000e24000021f100 */
[----:B0-----:R-:W-:Y:S01]  /*1280*/  PRMT R22, R0, 0x7610, R22 ;  /* 0x0000761000167816 */ /* 0x001fe20000000016 */
[----:B------:R-:W-:Y:S06]  /*1290*/  BRA `(.L_x_12928) ;  /* 0x0000000800e87947 */ /* 0x000fec0003800000 */
.L_x_12931:
        /* <DEDUP_REMOVED lines=9> */
.L_x_12934:
[----:B------:R-:W2:Y:S02]  /*1330*/  LDG.E.U16 R4, desc[UR36][R4.64] ;  /* 0x0000002404047981 */ /* 0x000ea4000c1e1500 */
[----:B--2---:R-:W-:-:S06]  /*1340*/  HADD2.F32 R0, -RZ, R4.H0_H0 ;  /* 0x20000004ff007230 */ /* 0x004fcc0000004100 */
[----:B------:R-:W0:Y:S02]  /*1350*/  F2I.FTZ.TRUNC.NTZ R0, R0 ;  /* 0x0000000000007305 */ /* 0x000e24000021f100 */
[----:B0-----:R-:W-:Y:S01]  /*1360*/  PRMT R22, R0, 0x7610, R22 ;  /* 0x0000761000167816 */ /* 0x001fe20000000016 */
[----:B------:R-:W-:Y:S06]  /*1370*/  BRA `(.L_x_12928) ;  /* 0x0000000800b07947 */ /* 0x000fec0003800000 */
.L_x_12933:
[----:B------:R-:W2:Y:S02]  /*1380*/  LDG.E.64 R4, desc[UR36][R4.64] ;  /* 0x0000002404047981 */ /* 0x000ea4000c1e1b00 */
[----:B--2---:R0:W1:Y:S02]  /*1390*/  F2I.F64.TRUNC R22, R4 ;  /* 0x0000000400167311 */ /* 0x004064000030d100 */
[----:B01----:R-:W-:Y:S05]  /*13a0*/  BRA `(.L_x_12928) ;  /* 0x0000000800a47947 */ /* 0x003fea0003800000 */
.L_x_12923:
        /* <DEDUP_REMOVED lines=12> */
.L_x_12937:
[----:B------:R-:W2:Y:S02]  /*1470*/  LDG.E.64 R4, desc[UR36][R4.64] ;  /* 0x0000002404047981 */ /* 0x000ea4000c1e1b00 */
[----:B--2---:R0:W1:Y:S02]  /*1480*/  F2I.F64.TRUNC R22, R4 ;  /* 0x0000000400167311 */ /* 0x004064000030d100 */
[----:B01----:R-:W-:Y:S05]  /*1490*/  BRA `(.L_x_12928) ;  /* 0x0000000800687947 */ /* 0x003fea0003800000 */
.L_x_12936:
        /* <DEDUP_REMOVED lines=27> */
.L_x_12939:
        /* <DEDUP_REMOVED lines=15> */
.L_x_12938:
[----:B------:R-:W2:Y:S02]  /*1740*/  LDG.E.U16 R0, desc[UR36][R4.64] ;  /* 0x0000002404007981 */ /* 0x000ea4000c1e1500 */
[----:B--2---:R-:W-:-:S06]  /*1750*/  IMAD.U32 R0, R0, 0x10000, RZ ;  /* 0x0001000000007824 */ /* 0x004fcc00078e00ff */
[----:B------:R-:W0:Y:S02]  /*1760*/  F2I.FTZ.TRUNC.NTZ R0, R0 ;  /* 0x0000000000007305 */ /* 0x000e24000021f100 */
[----:B0-----:R-:W-:Y:S01]  /*1770*/  PRMT R22, R0, 0x7610, R22 ;  /* 0x0000761000167816 */ /* 0x001fe20000000016 */
[----:B------:R-:W-:Y:S06]  /*1780*/  BRA `(.L_x_12928) ;  /* 0x0000000400ac7947 */ /* 0x000fec0003800000 */
.L_x_12935:
        /* <DEDUP_REMOVED lines=10> */
.L_x_12942:
        /* <DEDUP_REMOVED lines=21> */
.L_x_12946:
[----:B------:R-:W-:Y:S05]  /*1980*/  BSYNC.RECONVERGENT B1 ;  /* 0x0000000000017941 */ /* 0x000fea0003800200 */
.L_x_12945:
[----:B------:R-:W-:Y:S01]  /*1990*/  IMAD.SHL.U32 R0, R0, 0x100000, RZ ;  /* 0x0010000000007824 */ /* 0x000fe200078e00ff */
[----:B------:R-:W-:-:S04]  /*19a0*/  LEA R3, R3, 0x3b800000, 0x17 ;  /* 0x3b80000003037811 */ /* 0x000fc800078eb8ff */
[----:B------:R-:W-:-:S07]  /*19b0*/  LOP3.LUT R0, R3, R0, R7, 0xfe, !PT ;  /* 0x0000000003007212 */ /* 0x000fce00078efe07 */
.L_x_12944:
[----:B------:R-:W-:Y:S05]  /*19c0*/  BSYNC.RECONVERGENT B0 ;  /* 0x0000000000007941 */ /* 0x000fea0003800200 */
.L_x_12943:
[----:B------:R-:W0:Y:S02]  /*19d0*/  F2I.FTZ.TRUNC.NTZ R0, R0 ;  /* 0x0000000000007305 */ /* 0x000e24000021f100 */
[----:B0-----:R-:W-:Y:S01]  /*19e0*/  PRMT R22, R0, 0x7610, R22 ;  /* 0x0000761000167816 */ /* 0x001fe20000000016 */
[----:B------:R-:W-:Y:S06]  /*19f0*/  BRA `(.L_x_12928) ;  /* 0x0000000400107947 */ /* 0x000fec0003800000 */
.L_x_12941:
        /* <DEDUP_REMOVED lines=21> */
.L_x_12950:
[----:B------:R-:W-:Y:S05]  /*1b50*/  BSYNC.RECONVERGENT B1 ;  /* 0x0000000000017941 */ /* 0x000fea0003800200 */
.L_x_12949:
[----:B------:R-:W-:Y:S01]  /*1b60*/  IMAD.SHL.U32 R0, R0, 0x200000, RZ ;  /* 0x0020000000007824 */ /* 0x000fe200078e00ff */
[----:B------:R-:W-:-:S04]  /*1b70*/  LEA R3, R3, 0x37800000, 0x17 ;  /* 0x3780000003037811 */ /* 0x000fc800078eb8ff */
[----:B------:R-:W-:-:S07]  /*1b80*/  LOP3.LUT R0, R3, R0, R7, 0xfe, !PT ;  /* 0x0000000003007212 */ /* 0x000fce00078efe07 */
.L_x_12948:
[----:B------:R-:W-:Y:S05]  /*1b90*/  BSYNC.RECONVERGENT B0 ;  /* 0x0000000000007941 */ /* 0x000fea0003800200 */
.L_x_12947:
[----:B------:R-:W0:Y:S02]  /*1ba0*/  F2I.FTZ.TRUNC.NTZ R0, R0 ;  /* 0x0000000000007305 */ /* 0x000e24000021f100 */
[----:B0-----:R-:W-:Y:S01]  /*1bb0*/  PRMT R22, R0, 0x7610, R22 ;  /* 0x0000761000167816 */ /* 0x001fe20000000016 */
[----:B------:R-:W-:Y:S06]  /*1bc0*/  BRA `(.L_x_12928) ;  /* 0x00000000009c7947 */ /* 0x000fec0003800000 */
.L_x_12940:
        /* <DEDUP_REMOVED lines=14> */
.L_x_12954:
[----:B------:R-:W-:Y:S05]  /*1cb0*/  BSYNC.RECONVERGENT B0 ;  /* 0x0000000000007941 */ /* 0x000fea0003800200 */
.L_x_12953:
[----:B------:R-:W0:Y:S02]  /*1cc0*/  F2I.FTZ.TRUNC.NTZ R0, R0 ;  /* 0x0000000000007305 */ /* 0x000e24000021f100 */
[----:B0-----:R-:W-:Y:S01]  /*1cd0*/  PRMT R22, R0, 0x7610, R22 ;  /* 0x0000761000167816 */ /* 0x001fe20000000016 */
[----:B------:R-:W-:Y:S06]  /*1ce0*/  BRA `(.L_x_12928) ;  /* 0x0000000000547947 */ /* 0x000fec0003800000 */
.L_x_12927:
        /* <DEDUP_REMOVED lines=16> */
.L_x_12955:
[----:B------:R-:W-:Y:S01]  /*1df0*/  PRMT R22, RZ, 0x7610, R22 ;  /* 0x00007610ff167816 */ /* 0x000fe20000000016 */
[----:B------:R-:W-:Y:S06]  /*1e00*/  BRA `(.L_x_12928) ;  /* 0x00000000000c7947 */ /* 0x000fec0003800000 */
.L_x_12952:
[----:B------:R1:W5:Y:S01]  /*1e10*/  LDG.E.U16 R22, desc[UR36][R4.64] ;  /* 0x0000002404167981 */ /* 0x000362000c1e1500 */
[----:B------:R-:W-:Y:S05]  /*1e20*/  BRA `(.L_x_12928) ;  /* 0x0000000000047947 */ /* 0x000fea0003800000 */
.L_x_12951:
[----:B------:R0:W5:Y:S02]  /*1e30*/  LDG.E.U16 R22, desc[UR36][R4.64] ;  /* 0x0000002404167981 */ /* 0x000164000c1e1500 */
.L_x_12928:
[----:B------:R-:W-:-:S07]  /*1e40*/  VIADD R25, R25, 0x80 ;  /* 0x0000008019197836 */ /* 0x000fce0000000000 */
.L_x_12922:
[----:B------:R-:W-:Y:S05]  /*1e50*/  BSYNC.RECONVERGENT B6 ;  /* 0x0000000000067941 */ /* 0x000fea0003800200 */
.L_x_12921:
        /* <DEDUP_REMOVED lines=23> */
.L_x_12961:
[----:B------:R0:W5:Y:S01]  /*1fd0*/  LDG.E.U8 R23, desc[UR36][R4.64] ;  /* 0x0000002404177981 */ /* 0x000162000c1e1100 */
[----:B------:R-:W-:Y:S05]  /*1fe0*/  BRA `(.L_x_12963) ;  /* 0x0000000c00507947 */ /* 0x000fea0003800000 */
.L_x_12960:
        /* <DEDUP_REMOVED lines=8> */
.L_x_12965:
[----:B------:R0:W5:Y:S01]  /*2070*/  LDG.E.U16 R23, desc[UR36][R4.64] ;  /* 0x0000002404177981 */ /* 0x000162000c1e1500 */
[----:B------:R-:W-:Y:S05]  /*2080*/  BRA `(.L_x_12963) ;  /* 0x0000000c00287947 */ /* 0x000fea0003800000 */
.L_x_12964:
[----:B------:R0:W5:Y:S01]  /*2090*/  LDG.E.U16 R23, desc[UR36][R4.64] ;  /* 0x0000002404177981 */ /* 0x000162000c1e1500 */
[----:B------:R-:W-:Y:S05]  /*20a0*/  BRA `(.L_x_12963) ;  /* 0x0000000c00207947 */ /* 0x000fea0003800000 */
.L_x_12959:
        /* <DEDUP_REMOVED lines=9> */
.L_x_12967:
[----:B------:R-:W2:Y:S02]  /*2140*/  LDG.E.U16 R0, desc[UR36][R4.64] ;  /* 0x0000002404007981 */ /* 0x000ea4000c1e1500 */
[----:B--2---:R-:W-:-:S06]  /*2150*/  HADD2.F32 R0, -RZ, R0.H0_H0 ;  /* 0x20000000ff007230 */ /* 0x004fcc0000004100 */
[----:B------:R-:W0:Y:S02]  /*2160*/  F2I.FTZ.TRUNC.NTZ R0, R0 ;  /* 0x0000000000007305 */ /* 0x000e24000021f100 */
[----:B0-----:R-:W-:Y:S01]  /*2170*/  PRMT R23, R0, 0x7610, R23 ;  /* 0x0000761000177816 */ /* 0x001fe20000000017 */
[----:B------:R-:W-:Y:S06]  /*2180*/  BRA `(.L_x_12963) ;  /* 0x0000000800e87947 */ /* 0x000fec0003800000 */
.L_x_12966:
        /* <DEDUP_REMOVED lines=9> */
.L_x_12969:
[----:B------:R-:W2:Y:S02]  /*2220*/  LDG.E.U16 R4, desc[UR36][R4.64] ;  /* 0x0000002404047981 */ /* 0x000ea4000c1e1500 */
[----:B--2---:R-:W-:-:S06]  /*2230*/  HADD2.F32 R0, -RZ, R4.H0_H0 ;  /* 0x20000004ff007230 */ /* 0x004fcc0000004100 */
[----:B------:R-:W0:Y:S02]  /*2240*/  F2I.FTZ.TRUNC.NTZ R0, R0 ;  /* 0x0000000000007305 */ /* 0x000e24000021f100 */
[----:B0-----:R-:W-:Y:S01]  /*2250*/  PRMT R23, R0, 0x7610, R23 ;  /* 0x0000761000177816 */ /* 0x001fe20000000017 */
[----:B------:R-:W-:Y:S06]  /*2260*/  BRA `(.L_x_12963) ;  /* 0x0000000800b07947 */ /* 0x000fec0003800000 */
.L_x_12968:
[----:B------:R-:W2:Y:S02]  /*2270*/  LDG.E.64 R4, desc[UR36][R4.64] ;  /* 0x0000002404047981 */ /* 0x000ea4000c1e1b00 */
[----:B--2---:R0:W1:Y:S02]  /*2280*/  F2I.F64.TRUNC R23, R4 ;  /* 0x0000000400177311 */ /* 0x004064000030d100 */
[----:B01----:R-:W-:Y:S05]  /*2290*/  BRA `(.L_x_12963) ;  /* 0x0000000800a47947 */ /* 0x003fea0003800000 */
.L_x_12958:
        /* <DEDUP_REMOVED lines=12> */
.L_x_12972:
[----:B------:R-:W2:Y:S02]  /*2360*/  LDG.E.64 R4, desc[UR36][R4.64] ;  /* 0x0000002404047981 */ /* 0x000ea4000c1e1b00 */
[----:B--2---:R3:W4:Y:S02]  /*2370*/  F2I.F64.TRUNC R23, R4 ;  /* 0x0000000400177311 */ /* 0x004724000030d100 */
[----:B---34-:R-:W-:Y:S05]  /*2380*/  BRA `(.L_x_12963) ;  /* 0x0000000800687947 */ /* 0x018fea0003800000 */
.L_x_12971:
        /* <DEDUP_REMOVED lines=27> */
.L_x_12974:
        /* <DEDUP_REMOVED lines=15> */
.L_x_12973:
[----:B------:R-:W2:Y:S02]  /*2630*/  LDG.E.U16 R0, desc[UR36][R4.64] ;  /* 0x0000002404007981 */ /* 0x000ea4000c1e1500 */
[----:B--2---:R-:W-:-:S06]  /*2640*/  IMAD.U32 R0, R0, 0x10000, RZ ;  /* 0x0001000000007824 */ /* 0x004fcc00078e00ff */
[----:B------:R-:W0:Y:S02]  /*2650*/  F2I.FTZ.TRUNC.NTZ R0, R0 ;  /* 0x0000000000007305 */ /* 0x000e24000021f100 */
[----:B0-----:R-:W-:Y:S01]  /*2660*/  PRMT R23, R0, 0x7610, R23 ;  /* 0x0000761000177816 */ /* 0x001fe20000000017 */
[----:B------:R-:W-:Y:S06]  /*2670*/  BRA `(.L_x_12963) ;  /* 0x0000000400ac7947 */ /* 0x000fec0003800000 */
.L_x_12970:
        /* <DEDUP_REMOVED lines=10> */
.L_x_12977:
        /* <DEDUP_REMOVED lines=21> */
.L_x_12981:
[----:B------:R-:W-:Y:S05]  /*2870*/  BSYNC.RECONVERGENT B1 ;  /* 0x0000000000017941 */ /* 0x000fea0003800200 */
.L_x_12980:
[----:B------:R-:W-:Y:S01]  /*2880*/  IMAD.SHL.U32 R0, R0, 0x100000, RZ ;  /* 0x0010000000007824 */ /* 0x000fe200078e00ff */
[----:B------:R-:W-:-:S04]  /*2890*/  LEA R3, R3, 0x3b800000, 0x17 ;  /* 0x3b80000003037811 */ /* 0x000fc800078eb8ff */
[----:B------:R-:W-:-:S07]  /*28a0*/  LOP3.LUT R0, R3, R0, R7, 0xfe, !PT ;  /* 0x0000000003007212 */ /* 0x000fce00078efe07 */
.L_x_12979:
[----:B------:R-:W-:Y:S05]  /*28b0*/  BSYNC.RECONVERGENT B0 ;  /* 0x0000000000007941 */ /* 0x000fea0003800200 */
.L_x_12978:
[----:B------:R-:W0:Y:S02]  /*28c0*/  F2I.FTZ.TRUNC.NTZ R0, R0 ;  /* 0x0000000000007305 */ /* 0x000e24000021f100 */
[----:B0-----:R-:W-:Y:S01]  /*28d0*/  PRMT R23, R0, 0x7610, R23 ;  /* 0x0000761000177816 */ /* 0x001fe20000000017 */
[----:B------:R-:W-:Y:S06]  /*28e0*/  BRA `(.L_x_12963) ;  /* 0x0000000400107947 */ /* 0x000fec0003800000 */
.L_x_12976:
        /* <DEDUP_REMOVED lines=21> */
.L_x_12985:
[----:B------:R-:W-:Y:S05]  /*2a40*/  BSYNC.RECONVERGENT B1 ;  /* 0x0000000000017941 */ /* 0x000fea0003800200 */
.L_x_12984:
[----:B------:R-:W-:Y:S01]  /*2a50*/  IMAD.SHL.U32 R0, R0, 0x200000, RZ ;  /* 0x0020000000007824 */ /* 0x000fe200078e00ff */
[----:B------:R-:W-:-:S04]  /*2a60*/  LEA R3, R3, 0x37800000, 0x17 ;  /* 0x3780000003037811 */ /* 0x000fc800078eb8ff */
[----:B------:R-:W-:-:S07]  /*2a70*/  LOP3.LUT R0, R3, R0, R7, 0xfe, !PT ;  /* 0x0000000003007212 */ /* 0x000fce00078efe07 */
.L_x_12983:
[----:B------:R-:W-:Y:S05]  /*2a80*/  BSYNC.RECONVERGENT B0 ;  /* 0x0000000000007941 */ /* 0x000fea0003800200 */
.L_x_12982:
[----:B------:R-:W0:Y:S02]  /*2a90*/  F2I.FTZ.TRUNC.NTZ R0, R0 ;  /* 0x0000000000007305 */ /* 0x000e24000021f100 */
[----:B0-----:R-:W-:Y:S01]  /*2aa0*/  PRMT R23, R0, 0x7610, R23 ;  /* 0x0000761000177816 */ /* 0x001fe20000000017 */
[----:B------:R-:W-:Y:S06]  /*2ab0*/  BRA `(.L_x_12963) ;  /* 0x00000000009c7947 */ /* 0x000fec0003800000 */
.L_x_12975:
        /* <DEDUP_REMOVED lines=14> */
.L_x_12989:
[----:B------:R-:W-:Y:S05]  /*2ba0*/  BSYNC.RECONVERGENT B0 ;  /* 0x0000000000007941 */ /* 0x000fea0003800200 */
.L_x_12988:
[----:B------:R-:W0:Y:S02]  /*2bb0*/  F2I.FTZ.TRUNC.NTZ R0, R0 ;  /* 0x0000000000007305 */ /* 0x000e24000021f100 */
[----:B0-----:R-:W-:Y:S01]  /*2bc0*/  PRMT R23, R0, 0x7610, R23 ;  /* 0x0000761000177816 */ /* 0x001fe20000000017 */
[----:B------:R-:W-:Y:S06]  /*2bd0*/  BRA `(.L_x_12963) ;  /* 0x0000000000547947 */ /* 0x000fec0003800000 */
.L_x_12962:
        /* <DEDUP_REMOVED lines=16> */
.L_x_12990:
[----:B------:R-:W-:Y:S01]  /*2ce0*/  PRMT R23, RZ, 0x7610, R23 ;  /* 0x00007610ff177816 */ /* 0x000fe20000000017 */
[----:B------:R-:W-:Y:S06]  /*2cf0*/  BRA `(.L_x_12963) ;  /* 0x00000000000c7947 */ /* 0x000fec0003800000 */
.L_x_12987:
[----:B------:R2:W5:Y:S01]  /*2d00*/  LDG.E.U16 R23, desc[UR36][R4.64] ;  /* 0x0000002404177981 */ /* 0x000562000c1e1500 */
[----:B------:R-:W-:Y:S05]  /*2d10*/  BRA `(.L_x_12963) ;  /* 0x0000000000047947 */ /* 0x000fea0003800000 */
.L_x_12986:
[----:B------:R1:W5:Y:S02]  /*2d20*/  LDG.E.U16 R23, desc[UR36][R4.64] ;  /* 0x0000002404177981 */ /* 0x000364000c1e1500 */
.L_x_12963:
[----:B------:R-:W-:-:S07]  /*2d30*/  VIADD R25, R25, 0x80 ;  /* 0x0000008019197836 */ /* 0x000fce0000000000 */
.L_x_12957:
[----:B------:R-:W-:Y:S05]  /*2d40*/  BSYNC.RECONVERGENT B6 ;  /* 0x0000000000067941 */ /* 0x000fea0003800200 */
.L_x_12956:
        /* <DEDUP_REMOVED lines=23> */
.L_x_12996:
[----:B------:R0:W5:Y:S01]  /*2ec0*/  LDG.E.U8 R24, desc[UR36][R4.64] ;  /* 0x0000002404187981 */ /* 0x000162000c1e1100 */
[----:B------:R-:W-:Y:S05]  /*2ed0*/  BRA `(.L_x_12992) ;  /* 0x0000000c004c7947 */ /* 0x000fea0003800000 */
.L_x_12995:
        /* <DEDUP_REMOVED lines=8> */
.L_x_12999:
[----:B------:R0:W5:Y:S01]  /*2f60*/  LDG.E.U16 R24, desc[UR36][R4.64] ;  /* 0x0000002404187981 */ /* 0x000162000c1e1500 */
[----:B------:R-:W-:Y:S05]  /*2f70*/  BRA `(.L_x_12992) ;  /* 0x0000000c00247947 */ /* 0x000fea0003800000 */
.L_x_12998:
[----:B------:R0:W5:Y:S01]  /*2f80*/  LDG.E.U16 R24, desc[UR36][R4.64] ;  /* 0x0000002404187981 */ /* 0x000162000c1e1500 */
[----:B------:R-:W-:Y:S05]  /*2f90*/  BRA `(.L_x_12992) ;  /* 0x0000000c001c7947 */ /* 0x000fea0003800000 */
.L_x_12994:
        /* <DEDUP_REMOVED lines=9> */
.L_x_13001:
[----:B------:R-:W2:Y:S02]  /*3030*/  LDG.E.U16 R0, desc[UR36][R4.64] ;  /* 0x0000002404007981 */ /* 0x000ea4000c1e1500 */
[----:B--2---:R-:W-:-:S06]  /*3040*/  HADD2.F32 R0, -RZ, R0.H0_H0 ;  /* 0x20000000ff007230 */ /* 0x004fcc0000004100 */
[----:B------:R-:W0:Y:S02]  /*3050*/  F2I.FTZ.TRUNC.NTZ R0, R0 ;  /* 0x0000000000007305 */ /* 0x000e24000021f100 */
[----:B0-----:R-:W-:Y:S01]  /*3060*/  PRMT R24, R0, 0x7610, R24 ;  /* 0x0000761000187816 */ /* 0x001fe20000000018 */
[----:B------:R-:W-:Y:S06]  /*3070*/  BRA `(.L_x_12992) ;  /* 0x0000000800e47947 */ /* 0x000fec0003800000 */
.L_x_13000:
        /* <DEDUP_REMOVED lines=9> */
.L_x_13003:
[----:B------:R-:W2:Y:S02]  /*3110*/  LDG.E.U16 R4, desc[UR36][R4.64] ;  /* 0x0000002404047981 */ /* 0x000ea4000c1e1500 */
[----:B--2---:R-:W-:-:S06]  /*3120*/  HADD2.F32 R0, -RZ, R4.H0_H0 ;  /* 0x20000004ff007230 */ /* 0x004fcc0000004100 */
[----:B------:R-:W0:Y:S02]  /*3130*/  F2I.FTZ.TRUNC.NTZ R0, R0 ;  /* 0x0000000000007305 */ /* 0x000e24000021f100 */
[----:B0-----:R-:W-:Y:S01]  /*3140*/  PRMT R24, R0, 0x7610, R24 ;  /* 0x0000761000187816 */ /* 0x001fe20000000018 */
[----:B------:R-:W-:Y:S06]  /*3150*/  BRA `(.L_x_12992) ;  /* 0x0000000800ac7947 */ /* 0x000fec0003800000 */
.L_x_13002:
[----:B------:R-:W2:Y:S02]  /*3160*/  LDG.E.64 R4, desc[UR36][R4.64] ;  /* 0x0000002404047981 */ /* 0x000ea4000c1e1b00 */
[----:B--2---:R0:W1:Y:S02]  /*3170*/  F2I.F64.TRUNC R24, R4 ;  /* 0x0000000400187311 */ /* 0x004064000030d100 */
[----:B01----:R-:W-:Y:S05]  /*3180*/  BRA `(.L_x_12992) ;  /* 0x0000000800a07947 */ /* 0x003fea0003800000 */
.L_x_12993:
        /* <DEDUP_REMOVED lines=12> */
.L_x_13006:
[----:B------:R-:W2:Y:S02]  /*3250*/  LDG.E.64 R4, desc[UR36][R4.64] ;  /* 0x0000002404047981 */ /* 0x000ea4000c1e1b00 */
[----:B--2---:R0:W1:Y:S02]  /*3260*/  F2I.F64.TRUNC R24, R4 ;  /* 0x0000000400187311 */ /* 0x004064000030d100 */
[----:B01----:R-:W-:Y:S05]  /*3270*/  BRA `(.L_x_12992) ;  /* 0x0000000800647947 */ /* 0x003fea0003800000 */
.L_x_13005:
        /* <DEDUP_REMOVED lines=27> */
.L_x_13008:
        /* <DEDUP_REMOVED lines=15> */
.L_x_13007:
[----:B------:R-:W2:Y:S02]  /*3520*/  LDG.E.U16 R0, desc[UR36][R4.64] ;  /* 0x0000002404007981 */ /* 0x000ea4000c1e1500 */
[----:B--2---:R-:W-:-:S06]  /*3530*/  IMAD.U32 R0, R0, 0x10000, RZ ;  /* 0x0001000000007824 */ /* 0x004fcc00078e00ff */
[----:B------:R-:W0:Y:S02]  /*3540*/  F2I.FTZ.TRUNC.NTZ R0, R0 ;  /* 0x0000000000007305 */ /* 0x000e24000021f100 */
[----:B0-----:R-:W-:Y:S01]  /*3550*/  PRMT R24, R0, 0x7610, R24 ;  /* 0x0000761000187816 */ /* 0x001fe20000000018 */
[----:B------:R-:W-:Y:S06]  /*3560*/  BRA `(.L_x_12992) ;  /* 0x0000000400a87947 */ /* 0x000fec0003800000 */
.L_x_13004:
        /* <DEDUP_REMOVED lines=10> */
.L_x_13011:
        /* <DEDUP_REMOVED lines=21> */
.L_x_13015:
[----:B------:R-:W-:Y:S05]  /*3760*/  BSYNC.RECONVERGENT B1 ;  /* 0x0000000000017941 */ /* 0x000fea0003800200 */
.L_x_13014:
[----:B------:R-:W-:Y:S01]  /*3770*/  IMAD.SHL.U32 R0, R0, 0x100000, RZ ;  /* 0x0010000000007824 */ /* 0x000fe200078e00ff */
[----:B------:R-:W-:-:S04]  /*3780*/  LEA R3, R3, 0x3b800000, 0x17 ;  /* 0x3b80000003037811 */ /* 0x000fc800078eb8ff */
[----:B------:R-:W-:-:S07]  /*3790*/  LOP3.LUT R0, R3, R0, R7, 0xfe, !PT ;  /* 0x0000000003007212 */ /* 0x000fce00078efe07 */
.L_x_13013:
[----:B------:R-:W-:Y:S05]  /*37a0*/  BSYNC.RECONVERGENT B0 ;  /* 0x0000000000007941 */ /* 0x000fea0003800200 */
.L_x_13012:
[----:B------:R-:W0:Y:S02]  /*37b0*/  F2I.FTZ.TRUNC.NTZ R0, R0 ;  /* 0x0000000000007305 */ /* 0x000e24000021f100 */
[----:B0-----:R-:W-:Y:S01]  /*37c0*/  PRMT R24, R0, 0x7610, R24 ;  /* 0x0000761000187816 */ /* 0x001fe20000000018 */
[----:B------:R-:W-:Y:S06]  /*37d0*/  BRA `(.L_x_12992) ;  /* 0x00000004000c7947 */ /* 0x000fec0003800000 */
.L_x_13010:
        /* <DEDUP_REMOVED lines=21> */
.L_x_13019:
[----:B------:R-:W-:Y:S05]  /*3930*/  BSYNC.RECONVERGENT B1 ;  /* 0x0000000000017941 */ /* 0x000fea0003800200 */
.L_x_13018:
[----:B------:R-:W-:Y:S01]  /*3940*/  IMAD.SHL.U32 R0, R0, 0x200000, RZ ;  /* 0x0020000000007824 */ /* 0x000fe200078e00ff */
[----:B------:R-:W-:-:S04]  /*3950*/  LEA R3, R3, 0x37800000, 0x17 ;  /* 0x3780000003037811 */ /* 0x000fc800078eb8ff */
[----:B------:R-:W-:-:S07]  /*3960*/  LOP3.LUT R0, R3, R0, R7, 0xfe, !PT ;  /* 0x0000000003007212 */ /* 0x000fce00078efe07 */
.L_x_13017:
[----:B------:R-:W-:Y:S05]  /*3970*/  BSYNC.RECONVERGENT B0 ;  /* 0x0000000000007941 */ /* 0x000fea0003800200 */
.L_x_13016:
[----:B------:R-:W0:Y:S02]  /*3980*/  F2I.FTZ.TRUNC.NTZ R0, R0 ;  /* 0x0000000000007305 */ /* 0x000e24000021f100 */
[----:B0-----:R-:W-:Y:S01]  /*3990*/  PRMT R24, R0, 0x7610, R24 ;  /* 0x0000761000187816 */ /* 0x001fe20000000018 */
[----:B------:R-:W-:Y:S06]  /*39a0*/  BRA `(.L_x_12992) ;  /* 0x0000000000987947 */ /* 0x000fec0003800000 */
.L_x_13009:
        /* <DEDUP_REMOVED lines=14> */
.L_x_13023:
[----:B------:R-:W-:Y:S05]  /*3a90*/  BSYNC.RECONVERGENT B0 ;  /* 0x0000000000007941 */ /* 0x000fea0003800200 */
.L_x_13022:
[----:B------:R-:W0:Y:S02]  /*3aa0*/  F2I.FTZ.TRUNC.NTZ R0, R0 ;  /* 0x0000000000007305 */ /* 0x000e24000021f100 */
[----:B0-----:R-:W-:Y:S01]  /*3ab0*/  PRMT R24, R0, 0x7610, R24 ;  /* 0x0000761000187816 */ /* 0x001fe20000000018 */
[----:B------:R-:W-:Y:S06]  /*3ac0*/  BRA `(.L_x_12992) ;  /* 0x0000000000507947 */ /* 0x000fec0003800000 */
.L_x_12997:
        /* <DEDUP_REMOVED lines=16> */
.L_x_13024:
[----:B------:R-:W-:Y:S05]  /*3bd0*/  BRA `(.L_x_12992) ;  /* 0x00000000000c7947 */ /* 0x000fea0003800000 */
.L_x_13021:
[----:B------:R0:W5:Y:S01]  /*3be0*/  LDG.E.U16 R24, desc[UR36][R4.64] ;  /* 0x0000002404187981 */ /* 0x000162000c1e1500 */
[----:B------:R-:W-:Y:S05]  /*3bf0*/  BRA `(.L_x_12992) ;  /* 0x0000000000047947 */ /* 0x000fea0003800000 */
.L_x_13020:
[----:B------:R0:W5:Y:S02]  /*3c00*/  LDG.E.U16 R24, desc[UR36][R4.64] ;  /* 0x0000002404187981 */ /* 0x000164000c1e1500 */
.L_x_12992:
[----:B------:R-:W-:Y:S05]  /*3c10*/  BSYNC.RECONVERGENT B6 ;  /* 0x0000000000067941 */ /* 0x000fea0003800200 */
.L_x_12991:
[----:B------:R-:W0:Y:S01]  /*3c20*/  LDC.U8 R18, c[0x0][0x3ac] ;  /* 0x0000eb00ff127b82 */ /* 0x000e220000000000 */
[----:B------:R-:W-:Y:S01]  /*3c30*/  ISETP.GE.AND P0, PT, R17, R16, PT ;  /* 0x000000101100720c */ /* 0x000fe20003f06270 */
[----:B------:R-:W-:Y:S01]  /*3c40*/  BSSY.RECONVERGENT B7, `(.L_x_13025) ;  /* 0x00002d6000077945 */ /* 0x000fe20003800200 */
[----:B-1--45:R-:W-:-:S03]  /*3c50*/  PRMT R22, R22, 0x9910, RZ ;  /* 0x0000991016167816 */ /* 0x032fc600000000ff */
[----:B------:R-:W-:Y:S01]  /*3c60*/  BSSY.RELIABLE B6, `(.L_x_13026) ;  /* 0x00001e9000067945 */ /* 0x000fe20003800100 */
[----:B------:R-:W-:Y:S02]  /*3c70*/  PRMT R3, R23, 0x9910, RZ ;  /* 0x0000991017037816 */ /* 0x000fe400000000ff */
[----:B------:R-:W-:Y:S01]  /*3c80*/  PRMT R0, R19, 0x9910, RZ ;  /* 0x0000991013007816 */ /* 0x000fe200000000ff */
[----:B------:R-:W-:Y:S01]  /*3c90*/  IMAD.MOV.U32 R23, RZ, RZ, R22 ;  /* 0x000000ffff177224 */ /* 0x000fe200078e0016 */
[----:B------:R-:W-:Y:S01]  /*3ca0*/  PRMT R19, R24, 0x9910, RZ ;  /* 0x0000991018137816 */ /* 0x000fe200000000ff */
[----:B------:R-:W-:Y:S02]  /*3cb0*/  IMAD.MOV.U32 R22, RZ, RZ, R3 ;  /* 0x000000ffff167224 */ /* 0x000fe400078e0003 */
[----:B------:R-:W-:Y:S02]  /*3cc0*/  IMAD R3, R0, R0, RZ ;  /* 0x0000000000037224 */ /* 0x000fe400078e02ff */
[----:B------:R-:W-:-:S02]  /*3cd0*/  IMAD R23, R23, R23, RZ ;  /* 0x0000001717177224 */ /* 0x000fc400078e02ff */
[----:B------:R-:W-:Y:S02]  /*3ce0*/  IMAD R22, R22, R22, RZ ;  /* 0x0000001616167224 */ /* 0x000fe400078e02ff */
[----:B------:R-:W-:Y:S01]  /*3cf0*/  IMAD R19, R19, R19, RZ ;  /* 0x0000001313137224 */ /* 0x000fe200078e02ff */
[----:B------:R-:W-:Y:S06]  /*3d00*/  @P0 BRA `(.L_x_13027) ;  /* 0x0000001c006c0947 */ /* 0x000fec0003800000 */
[----:B------:R-:W1:Y:S01]  /*3d10*/  LDCU UR4, c[0x0][0x3b0] ;  /* 0x00007600ff0477ac */ /* 0x000e620008000800 */
[----:B------:R-:W4:Y:S01]  /*3d20*/  LDC.64 R8, c[0x0][0x390] ;  /* 0x0000e400ff087b82 */ /* 0x000f220000000a00 */
[----:B------:R-:W-:Y:S01]  /*3d30*/  IMAD R0, R2, 0x200, R17 ;  /* 0x0000020002007824 */ /* 0x000fe200078e0211 */
[----:B0-23--:R-:W-:Y:S01]  /*3d40*/  PRMT R4, R18, 0x9910, RZ ;  /* 0x0000991012047816 */ /* 0x00dfe200000000ff */
[----:B------:R-:W-:Y:S02]  /*3d50*/  VIADD R17, R17, 0x80 ;  /* 0x0000008011117836 */ /* 0x000fe40000000000 */
[----:B-1----:R-:W-:Y:S02]  /*3d60*/  IMAD R5, R0, UR4, RZ ;  /* 0x0000000400057c24 */ /* 0x002fe4000f8e02ff */
[----:B------:R-:W-:-:S05]  /*3d70*/  IMAD.MOV.U32 R0, RZ, RZ, R4 ;  /* 0x000000ffff007224 */ /* 0x000fca00078e0004 */
[----:B------:R-:W-:Y:S02]  /*3d80*/  ISETP.GT.AND P0, PT, R0, 0x9, PT ;  /* 0x000000090000780c */ /* 0x000fe40003f04270 */
[----:B----4-:R-:W-:-:S05]  /*3d90*/  IADD3 R8, P1, PT, R5, R8, RZ ;  /* 0x0000000805087210 */ /* 0x010fca0007f3e0ff */
        /* <DEDUP_REMOVED lines=12> */
.L_x_13031:
[----:B------:R0:W-:Y:S01]  /*3e60*/  STG.E.U8 desc[UR36][R8.64], R3 ;  /* 0x0000000308007986 */ /* 0x0001e2000c101124 */
[----:B------:R-:W-:Y:S05]  /*3e70*/  BRA `(.L_x_13033) ;  /* 0x0000000c005c7947 */ /* 0x000fea0003800000 */
.L_x_13030:
        /* <DEDUP_REMOVED lines=11> */
.L_x_13035:
[----:B------:R-:W-:-:S05]  /*3f30*/  PRMT R3, R3, 0x9910, RZ ;  /* 0x0000991003037816 */ /* 0x000fca00000000ff */
[----:B------:R0:W-:Y:S01]  /*3f40*/  STG.E desc[UR36][R8.64], R3 ;  /* 0x0000000308007986 */ /* 0x0001e2000c101924 */
[----:B------:R-:W-:Y:S05]  /*3f50*/  BRA `(.L_x_13033) ;  /* 0x0000000c00247947 */ /* 0x000fea0003800000 */
.L_x_13034:
[----:B------:R0:W-:Y:S01]  /*3f60*/  STG.E.U16 desc[UR36][R8.64], R3 ;  /* 0x0000000308007986 */ /* 0x0001e2000c101524 */
[----:B------:R-:W-:Y:S05]  /*3f70*/  BRA `(.L_x_13033) ;  /* 0x0000000c001c7947 */ /* 0x000fea0003800000 */
.L_x_13029:
        /* <DEDUP_REMOVED lines=9> */
.L_x_13037:
[----:B------:R-:W0:Y:S02]  /*4010*/  I2F.S16 R0, R3 ;  /* 0x0000000300007306 */ /* 0x000e240000101400 */
[----:B0-----:R-:W-:-:S05]  /*4020*/  F2FP.F16.F32.PACK_AB R0, RZ, R0 ;  /* 0x00000000ff00723e */ /* 0x001fca00000000ff */
[----:B------:R0:W-:Y:S01]  /*4030*/  STG.E.U16 desc[UR36][R8.64], R0 ;  /* 0x0000000008007986 */ /* 0x0001e2000c101524 */
[----:B------:R-:W-:Y:S05]  /*4040*/  BRA `(.L_x_13033) ;  /* 0x0000000800e87947 */ /* 0x000fea0003800000 */
.L_x_13036:
        /* <DEDUP_REMOVED lines=10> */
.L_x_13039:
[----:B------:R-:W0:Y:S02]  /*40f0*/  I2F.S16 R3, R3 ;  /* 0x0000000300037306 */ /* 0x000e240000101400 */
[----:B0-----:R-:W-:-:S04]  /*4100*/  F2FP.F16.F32.PACK_AB R3, RZ, R3 ;  /* 0x00000003ff03723e */ /* 0x001fc800000000ff */
[----:B------:R-:W-:-:S05]  /*4110*/  PRMT R3, R3, 0x5410, RZ ;  /* 0x0000541003037816 */ /* 0x000fca00000000ff */
[----:B------:R0:W-:Y:S01]  /*4120*/  STG.E desc[UR36][R8.64], R3 ;  /* 0x0000000308007986 */ /* 0x0001e2000c101924 */
[----:B------:R-:W-:Y:S05]  /*4130*/  BRA `(.L_x_13033) ;  /* 0x0000000800ac7947 */ /* 0x000fea0003800000 */
.L_x_13038:
[----:B------:R-:W0:Y:S02]  /*4140*/  I2F.F64.S16 R4, R3 ;  /* 0x0000000300047312 */ /* 0x000e240000101c00 */
[----:B0-----:R0:W-:Y:S01]  /*4150*/  STG.E.64 desc[UR36][R8.64], R4 ;  /* 0x0000000408007986 */ /* 0x0011e2000c101b24 */
[----:B------:R-:W-:Y:S05]  /*4160*/  BRA `(.L_x_13033) ;  /* 0x0000000800a07947 */ /* 0x000fea0003800000 */
.L_x_13028:
        /* <DEDUP_REMOVED lines=13> */
.L_x_13042:
[----:B------:R-:W-:Y:S01]  /*4240*/  CS2R R6, SRZ ;  /* 0x0000000000067805 */ /* 0x000fe2000001ff00 */
[----:B------:R-:W0:Y:S04]  /*4250*/  I2F.F64.S16 R4, R3 ;  /* 0x0000000300047312 */ /* 0x000e280000101c00 */
[----:B0-----:R3:W-:Y:S01]  /*4260*/  STG.E.128 desc[UR36][R8.64], R4 ;  /* 0x0000000408007986 */ /* 0x0017e2000c101d24 */
[----:B------:R-:W-:Y:S05]  /*4270*/  BRA `(.L_x_13033) ;  /* 0x00000008005c7947 */ /* 0x000fea0003800000 */
.L_x_13041:
        /* <DEDUP_REMOVED lines=19> */
.L_x_13046:
[----:B------:R-:W-:Y:S05]  /*43b0*/  BSYNC.RECONVERGENT B0 ;  /* 0x0000000000007941 */ /* 0x000fea0003800200 */
.L_x_13045:
[----:B------:R-:W-:-:S05]  /*43c0*/  LOP3.LUT R5, R0, 0x80, R5, 0xf8, !PT ;  /* 0x0000008000057812 */ /* 0x000fca00078ef805 */
[----:B------:R2:W-:Y:S01]  /*43d0*/  STG.E.U8 desc[UR36][R8.64], R5 ;  /* 0x0000000508007986 */ /* 0x0005e2000c101124 */
[----:B------:R-:W-:Y:S05]  /*43e0*/  BRA `(.L_x_13033) ;  /* 0x0000000800007947 */ /* 0x000fea0003800000 */
.L_x_13044:
        /* <DEDUP_REMOVED lines=15> */
.L_x_13048:
[----:B------:R-:W-:Y:S05]  /*44e0*/  BSYNC.RECONVERGENT B0 ;  /* 0x0000000000007941 */ /* 0x000fea0003800200 */
.L_x_13047:
[----:B------:R-:W-:-:S05]  /*44f0*/  LOP3.LUT R5, R0, 0x80, R5, 0xf8, !PT ;  /* 0x0000008000057812 */ /* 0x000fca00078ef805 */
[----:B------:R1:W-:Y:S01]  /*4500*/  STG.E.U8 desc[UR36][R8.64], R5 ;  /* 0x0000000508007986 */ /* 0x0003e2000c101124 */
[----:B------:R-:W-:Y:S05]  /*4510*/  BRA `(.L_x_13033) ;  /* 0x0000000400b47947 */ /* 0x000fea0003800000 */
.L_x_13043:
[----:B------:R-:W0:Y:S02]  /*4520*/  I2F.S16 R0, R3 ;  /* 0x0000000300007306 */ /* 0x000e240000101400 */
[----:B0-----:R-:W-:-:S05]  /*4530*/  F2FP.BF16.F32.PACK_AB R0, RZ, R0 ;  /* 0x00000000ff00723e */ /* 0x001fca00000010ff */
[----:B------:R0:W-:Y:S01]  /*4540*/  STG.E.U16 desc[UR36][R8.64], R0 ;  /* 0x0000000008007986 */ /* 0x0001e2000c101524 */
[----:B------:R-:W-:Y:S05]  /*4550*/  BRA `(.L_x_13033) ;  /* 0x0000000400a47947 */ /* 0x000fea0003800000 */
.L_x_13040:
        /* <DEDUP_REMOVED lines=10> */
.L_x_13051:
        /* <DEDUP_REMOVED lines=13> */
.L_x_13054:
[----:B------:R-:W-:-:S04]  /*46d0*/  SHF.R.U32.HI R0, RZ, 0x14, R3 ;  /* 0x00000014ff007819 */ /* 0x000fc80000011603 */
[----:B------:R-:W-:-:S04]  /*46e0*/  LOP3.LUT R0, R0, 0x1, RZ, 0xc0, !PT ;  /* 0x0000000100007812 */ /* 0x000fc800078ec0ff */
[----:B------:R-:W-:-:S04]  /*46f0*/  IADD3 R0, PT, PT, R3, 0x487ffff, R0 ;  /* 0x0487ffff03007810 */ /* 0x000fc80007ffe000 */
[----:B------:R-:W-:-:S04]  /*4700*/  SHF.R.U32.HI R0, RZ, 0x14, R0 ;  /* 0x00000014ff007819 */ /* 0x000fc80000011600 */
[----:B------:R-:W-:-:S07]  /*4710*/  LOP3.LUT R0, R0, 0xff, RZ, 0xc0, !PT ;  /* 0x000000ff00007812 */ /* 0x000fce00078ec0ff */
.L_x_13055:
[----:B------:R-:W-:-:S04]  /*4720*/  SHF.R.U32.HI R3, RZ, 0x18, R3 ;  /* 0x00000018ff037819 */ /* 0x000fc80000011603 */
[----:B------:R-:W-:-:S04]  /*4730*/  LOP3.LUT R0, R0, 0x80, R3, 0xf8, !PT ;  /* 0x0000008000007812 */ /* 0x000fc800078ef803 */
[----:B------:R-:W-:-:S07]  /*4740*/  PRMT R4, R0, 0x7610, R4 ;  /* 0x0000761000047816 */ /* 0x000fce0000000004 */
.L_x_13053:
[----:B------:R-:W-:Y:S05]  /*4750*/  BSYNC.RECONVERGENT B0 ;  /* 0x0000000000007941 */ /* 0x000fea0003800200 */
.L_x_13052:
[----:B------:R0:W-:Y:S01]  /*4760*/  STG.E.U8 desc[UR36][R8.64], R4 ;  /* 0x0000000408007986 */ /* 0x0001e2000c101124 */
[----:B------:R-:W-:Y:S05]  /*4770*/  BRA `(.L_x_13033) ;  /* 0x00000004001c7947 */ /* 0x000fea0003800000 */
.L_x_13050:
        /* <DEDUP_REMOVED lines=13> */
.L_x_13058:
[----:B------:R-:W-:-:S04]  /*4850*/  SHF.R.U32.HI R0, RZ, 0x15, R3 ;  /* 0x00000015ff007819 */ /* 0x000fc80000011603 */
[----:B------:R-:W-:-:S04]  /*4860*/  LOP3.LUT R0, R0, 0x1, RZ, 0xc0, !PT ;  /* 0x0000000100007812 */ /* 0x000fc800078ec0ff */
[----:B------:R-:W-:-:S04]  /*4870*/  IADD3 R0, PT, PT, R3, 0x88fffff, R0 ;  /* 0x088fffff03007810 */ /* 0x000fc80007ffe000 */
[----:B------:R-:W-:-:S04]  /*4880*/  SHF.R.U32.HI R0, RZ, 0x15, R0 ;  /* 0x00000015ff007819 */ /* 0x000fc80000011600 */
[----:B------:R-:W-:-:S07]  /*4890*/  LOP3.LUT R0, R0, 0xff, RZ, 0xc0, !PT ;  /* 0x000000ff00007812 */ /* 0x000fce00078ec0ff */
.L_x_13059:
[----:B------:R-:W-:-:S04]  /*48a0*/  SHF.R.U32.HI R3, RZ, 0x18, R3 ;  /* 0x00000018ff037819 */ /* 0x000fc80000011603 */
[----:B------:R-:W-:-:S04]  /*48b0*/  LOP3.LUT R0, R0, 0x80, R3, 0xf8, !PT ;  /* 0x0000008000007812 */ /* 0x000fc800078ef803 */
[----:B------:R-:W-:-:S07]  /*48c0*/  PRMT R4, R0, 0x7610, R4 ;  /* 0x0000761000047816 */ /* 0x000fce0000000004 */
.L_x_13057:
[----:B------:R-:W-:Y:S05]  /*48d0*/  BSYNC.RECONVERGENT B0 ;  /* 0x0000000000007941 */ /* 0x000fea0003800200 */
.L_x_13056:
[----:B------:R0:W-:Y:S01]  /*48e0*/  STG.E.U8 desc[UR36][R8.64], R4 ;  /* 0x0000000408007986 */ /* 0x0001e2000c101124 */
[----:B------:R-:W-:Y:S05]  /*48f0*/  BRA `(.L_x_13033) ;  /* 0x0000000000bc7947 */ /* 0x000fea0003800000 */
.L_x_13049:
[----:B------:R-:W-:-:S13]  /*4900*/  ISETP.NE.AND P0, PT, R0, 0x1c, PT ;  /* 0x0000001c0000780c */ /* 0x000fda0003f05270 */
[----:B------:R-:W-:Y:S05]  /*4910*/  @!P0 BRA `(.L_x_13060) ;  /* 0x0000000000ac8947 */ /* 0x000fea0003800000 */
[----:B------:R-:W-:-:S13]  /*4920*/  ISETP.NE.AND P0, PT, R0, 0x1d, PT ;  /* 0x0000001d0000780c */ /* 0x000fda0003f05270 */
[----:B------:R-:W-:Y:S05]  /*4930*/  @!P0 BRA `(.L_x_13061) ;  /* 0x0000000000908947 */ /* 0x000fea0003800000 */
[----:B------:R-:W-:-:S13]  /*4940*/  ISETP.NE.AND P0, PT, R0, 0x2c, PT ;  /* 0x0000002c0000780c */ /* 0x000fda0003f05270 */
[----:B------:R-:W-:Y:S05]  /*4950*/  @!P0 BRA `(.L_x_13062) ;  /* 0x0000000000448947 */ /* 0x000fea0003800000 */
.L_x_13032:
        /* <DEDUP_REMOVED lines=16> */
.L_x_13063:
[----:B------:R-:W-:Y:S05]  /*4a60*/  BRA `(.L_x_13033) ;  /* 0x0000000000607947 */ /* 0x000fea0003800000 */
.L_x_13062:
        /* <DEDUP_REMOVED lines=17> */
.L_x_13061:
[----:B------:R-:W-:-:S05]  /*4b80*/  PRMT R3, R3, 0x9910, RZ ;  /* 0x0000991003037816 */ /* 0x000fca00000000ff */
[----:B------:R-:W-:-:S05]  /*4b90*/  IMAD.MOV.U32 R4, RZ, RZ, R3 ;  /* 0x000000ffff047224 */ /* 0x000fca00078e0003 */
[----:B------:R-:W-:-:S05]  /*4ba0*/  SHF.R.S32.HI R5, RZ, 0x1f, R4 ;  /* 0x0000001fff057819 */ /* 0x000fca0000011404 */
[----:B------:R0:W-:Y:S01]  /*4bb0*/  STG.E.64 desc[UR36][R8.64], R4 ;  /* 0x0000000408007986 */ /* 0x0001e2000c101b24 */
[----:B------:R-:W-:Y:S05]  /*4bc0*/  BRA `(.L_x_13033) ;  /* 0x0000000000087947 */ /* 0x000fea0003800000 */
.L_x_13060:
[----:B------:R-:W-:-:S05]  /*4bd0*/  PRMT R3, R3, 0x9910, RZ ;  /* 0x0000991003037816 */ /* 0x000fca00000000ff */
[----:B------:R0:W-:Y:S02]  /*4be0*/  STG.E desc[UR36][R8.64], R3 ;  /* 0x0000000308007986 */ /* 0x0001e4000c101924 */
.L_x_13033:
        /* <DEDUP_REMOVED lines=23> */
.L_x_13068:
[----:B------:R0:W-:Y:S01]  /*4d60*/  STG.E.U8 desc[UR36][R8.64], R23 ;  /* 0x0000001708007986 */ /* 0x0001e2000c101124 */
[----:B------:R-:W-:Y:S05]  /*4d70*/  BRA `(.L_x_13070) ;  /* 0x0000000c004c7947 */ /* 0x000fea0003800000 */
.L_x_13067:
        /* <DEDUP_REMOVED lines=10> */
.L_x_13072:
[----:B------:R-:W-:-:S05]  /*4e20*/  PRMT R3, R23, 0x9910, RZ ;  /* 0x0000991017037816 */ /* 0x000fca00000000ff */
[----:B------:R3:W-:Y:S01]  /*4e30*/  STG.E desc[UR36][R8.64], R3 ;  /* 0x0000000308007986 */ /* 0x0007e2000c101924 */
[----:B------:R-:W-:Y:S05]  /*4e40*/  BRA `(.L_x_13070) ;  /* 0x0000000c00187947 */ /* 0x000fea0003800000 */
.L_x_13071:
[----:B------:R2:W-:Y:S01]  /*4e50*/  STG.E.U16 desc[UR36][R8.64], R23 ;  /* 0x0000001708007986 */ /* 0x0005e2000c101524 */
[----:B------:R-:W-:Y:S05]  /*4e60*/  BRA `(.L_x_13070) ;  /* 0x0000000c00107947 */ /* 0x000fea0003800000 */
.L_x_13066:
        /* <DEDUP_REMOVED lines=9> */
.L_x_13074:
[----:B------:R-:W0:Y:S02]  /*4f00*/  I2F.S16 R0, R23 ;  /* 0x0000001700007306 */ /* 0x000e240000101400 */
[----:B0-----:R-:W-:-:S05]  /*4f10*/  F2FP.F16.F32.PACK_AB R0, RZ, R0 ;  /* 0x00000000ff00723e */ /* 0x001fca00000000ff */
[----:B------:R0:W-:Y:S01]  /*4f20*/  STG.E.U16 desc[UR36][R8.64], R0 ;  /* 0x0000000008007986 */ /* 0x0001e2000c101524 */
[----:B------:R-:W-:Y:S05]  /*4f30*/  BRA `(.L_x_13070) ;  /* 0x0000000800dc7947 */ /* 0x000fea0003800000 */
.L_x_13073:
        /* <DEDUP_REMOVED lines=10> */
.L_x_13076:
[----:B------:R-:W0:Y:S02]  /*4fe0*/  I2F.S16 R23, R23 ;  /* 0x0000001700177306 */ /* 0x000e240000101400 */
[----:B0-----:R-:W-:-:S04]  /*4ff0*/  F2FP.F16.F32.PACK_AB R3, RZ, R23 ;  /* 0x00000017ff03723e */ /* 0x001fc800000000ff */
[----:B------:R-:W-:-:S05]  /*5000*/  PRMT R3, R3, 0x5410, RZ ;  /* 0x0000541003037816 */ /* 0x000fca00000000ff */
[----:B------:R0:W-:Y:S01]  /*5010*/  STG.E desc[UR36][R8.64], R3 ;  /* 0x0000000308007986 */ /* 0x0001e2000c101924 */
[----:B------:R-:W-:Y:S05]  /*5020*/  BRA `(.L_x_13070) ;  /* 0x0000000800a07947 */ /* 0x000fea0003800000 */
.L_x_13075:
[----:B------:R-:W0:Y:S02]  /*5030*/  I2F.F64.S16 R4, R23 ;  /* 0x0000001700047312 */ /* 0x000e240000101c00 */
[----:B0-----:R0:W-:Y:S01]  /*5040*/  STG.E.64 desc[UR36][R8.64], R4 ;  /* 0x0000000408007986 */ /* 0x0011e2000c101b24 */
[----:B------:R-:W-:Y:S05]  /*5050*/  BRA `(.L_x_13070) ;  /* 0x0000000800947947 */ /* 0x000fea0003800000 */
.L_x_13065:
        /* <DEDUP_REMOVED lines=12> */
.L_x_13080:
        /* <DEDUP_REMOVED lines=17> */
.L_x_13083:
[----:B------:R-:W-:-:S04]  /*5230*/  SHF.R.U32.HI R3, RZ, 0x18, R23 ;  /* 0x00000018ff037819 */ /* 0x000fc80000011617 */
[----:B------:R-:W-:-:S04]  /*5240*/  LOP3.LUT R0, R0, 0x80, R3, 0xf8, !PT ;  /* 0x0000008000007812 */ /* 0x000fc800078ef803 */
[----:B------:R-:W-:-:S07]  /*5250*/  PRMT R4, R0, 0x7610, R4 ;  /* 0x0000761000047816 */ /* 0x000fce0000000004 */
.L_x_13082:
[----:B------:R-:W-:Y:S05]  /*5260*/  BSYNC.RECONVERGENT B0 ;  /* 0x0000000000007941 */ /* 0x000fea0003800200 */
.L_x_13081:
[----:B------:R0:W-:Y:S01]  /*5270*/  STG.E.U8 desc[UR36][R8.64], R4 ;  /* 0x0000000408007986 */ /* 0x0001e2000c101124 */
[----:B------:R-:W-:Y:S05]  /*5280*/  BRA `(.L_x_13070) ;  /* 0x0000000800087947 */ /* 0x000fea0003800000 */
.L_x_13079:
        /* <DEDUP_REMOVED lines=17> */
.L_x_13086:
[----:B------:R-:W-:-:S04]  /*53a0*/  SHF.R.U32.HI R3, RZ, 0x18, R23 ;  /* 0x00000018ff037819 */ /* 0x000fc80000011617 */
[----:B------:R-:W-:-:S04]  /*53b0*/  LOP3.LUT R0, R0, 0x80, R3, 0xf8, !PT ;  /* 0x0000008000007812 */ /* 0x000fc800078ef803 */
[----:B------:R-:W-:-:S07]  /*53c0*/  PRMT R4, R0, 0x7610, R4 ;  /* 0x0000761000047816 */ /* 0x000fce0000000004 */
.L_x_13085:
[----:B------:R-:W-:Y:S05]  /*53d0*/  BSYNC.RECONVERGENT B0 ;  /* 0x0000000000007941 */ /* 0x000fea0003800200 */
.L_x_13084:
[----:B------:R0:W-:Y:S01]  /*53e0*/  STG.E.U8 desc[UR36][R8.64], R4 ;  /* 0x0000000408007986 */ /* 0x0001e2000c101124 */
[----:B------:R-:W-:Y:S05]  /*53f0*/  BRA `(.L_x_13070) ;  /* 0x0000000400ac7947 */ /* 0x000fea0003800000 */
.L_x_13078:
        /* <DEDUP_REMOVED lines=22> */
.L_x_13088:
[----:B------:R-:W-:-:S04]  /*5560*/  PRMT R4, R23, 0x9910, RZ ;  /* 0x0000991017047816 */ /* 0x000fc800000000ff */
[----:B------:R-:W-:-:S05]  /*5570*/  SHF.R.S32.HI R5, RZ, 0x1f, R4 ;  /* 0x0000001fff057819 */ /* 0x000fca0000011404 */
[----:B------:R0:W-:Y:S01]  /*5580*/  STG.E.64 desc[UR36][R8.64], R4 ;  /* 0x0000000408007986 */ /* 0x0001e2000c101b24 */
[----:B------:R-:W-:Y:S05]  /*5590*/  BRA `(.L_x_13070) ;  /* 0x0000000400447947 */ /* 0x000fea0003800000 */
.L_x_13087:
[----:B------:R-:W-:-:S05]  /*55a0*/  PRMT R3, R23, 0x9910, RZ ;  /* 0x0000991017037816 */ /* 0x000fca00000000ff */
[----:B------:R0:W-:Y:S01]  /*55b0*/  STG.E desc[UR36][R8.64], R3 ;  /* 0x0000000308007986 */ /* 0x0001e2000c101924 */
[----:B------:R-:W-:Y:S05]  /*55c0*/  BRA `(.L_x_13070) ;  /* 0x0000000400387947 */ /* 0x000fea0003800000 */
.L_x_13077:
        /* <DEDUP_REMOVED lines=11> */
.L_x_13090:
[----:B------:R-:W-:Y:S01]  /*5680*/  CS2R R6, SRZ ;  /* 0x0000000000067805 */ /* 0x000fe2000001ff00 */
[----:B------:R-:W0:Y:S04]  /*5690*/  I2F.F64.S16 R4, R23 ;  /* 0x0000001700047312 */ /* 0x000e280000101c00 */
[----:B0-----:R0:W-:Y:S01]  /*56a0*/  STG.E.128 desc[UR36][R8.64], R4 ;  /* 0x0000000408007986 */ /* 0x0011e2000c101d24 */
[----:B------:R-:W-:Y:S05]  /*56b0*/  BRA `(.L_x_13070) ;  /* 0x0000000000fc7947 */ /* 0x000fea0003800000 */
.L_x_13089:
[----:B------:R-:W-:-:S13]  /*56c0*/  ISETP.NE.AND P0, PT, R0, 0xf, PT ;  /* 0x0000000f0000780c */ /* 0x000fda0003f05270 */
[----:B------:R-:W-:Y:S05]  /*56d0*/  @!P0 BRA `(.L_x_13091) ;  /* 0x0000000000e88947 */ /* 0x000fea0003800000 */
[----:B------:R-:W-:-:S13]  /*56e0*/  ISETP.NE.AND P0, PT, R0, 0x17, PT ;  /* 0x000000170000780c */ /* 0x000fda0003f05270 */
[----:B------:R-:W-:Y:S05]  /*56f0*/  @!P0 BRA `(.L_x_13092) ;  /* 0x0000000000908947 */ /* 0x000fea0003800000 */
[----:B------:R-:W-:-:S13]  /*5700*/  ISETP.NE.AND P0, PT, R0, 0x18, PT ;  /* 0x000000180000780c */ /* 0x000fda0003f05270 */
[----:B------:R-:W-:Y:S05]  /*5710*/  @!P0 BRA `(.L_x_13093) ;  /* 0x0000000000448947 */ /* 0x000fea0003800000 */
.L_x_13069:
        /* <DEDUP_REMOVED lines=16> */
.L_x_13094:
[----:B------:R-:W-:Y:S05]  /*5820*/  BRA `(.L_x_13070) ;  /* 0x0000000000a07947 */ /* 0x000fea0003800000 */
.L_x_13093:
        /* <DEDUP_REMOVED lines=13> */
.L_x_13096:
[----:B------:R-:W-:Y:S05]  /*5900*/  BSYNC.RECONVERGENT B0 ;  /* 0x0000000000007941 */ /* 0x000fea0003800200 */
.L_x_13095:
[----:B------:R-:W-:-:S05]  /*5910*/  LOP3.LUT R3, R0, 0x80, R3, 0xf8, !PT ;  /* 0x0000008000037812 */ /* 0x000fca00078ef803 */
[----:B------:R0:W-:Y:S01]  /*5920*/  STG.E.U8 desc[UR36][R8.64], R3 ;  /* 0x0000000308007986 */ /* 0x0001e2000c101124 */
[----:B------:R-:W-:Y:S05]  /*5930*/  BRA `(.L_x_13070) ;  /* 0x00000000005c7947 */ /* 0x000fea0003800000 */
.L_x_13092:
        /* <DEDUP_REMOVED lines=12> */
.L_x_13098:
[----:B------:R-:W-:Y:S01]  /*5a00*/  IMAD.MOV.U32 R0, RZ, RZ, 0x7f ;  /* 0x0000007fff007424 */ /* 0x000fe200078e00ff */
[----:B------:R-:W-:-:S04]  /*5a10*/  ISETP.GT.U32.AND P0, PT, R3, 0x7f800000, PT ;  /* 0x7f8000000300780c */ /* 0x000fc80003f04070 */
[----:B------:R-:W-:-:S09]  /*5a20*/  SEL R0, R0, 0x7c, P0 ;  /* 0x0000007c00007807 */ /* 0x000fd20000000000 */
.L_x_13099:
[----:B------:R-:W-:Y:S05]  /*5a30*/  BSYNC.RECONVERGENT B0 ;  /* 0x0000000000007941 */ /* 0x000fea0003800200 */
.L_x_13097:
[----:B------:R-:W-:-:S04]  /*5a40*/  SHF.R.U32.HI R3, RZ, 0x18, R23 ;  /* 0x00000018ff037819 */ /* 0x000fc80000011617 */
[----:B------:R-:W-:-:S05]  /*5a50*/  LOP3.LUT R3, R0, 0x80, R3, 0xf8, !PT ;  /* 0x0000008000037812 */ /* 0x000fca00078ef803 */
[----:B------:R0:W-:Y:S01]  /*5a60*/  STG.E.U8 desc[UR36][R8.64], R3 ;  /* 0x0000000308007986 */ /* 0x0001e2000c101124 */
[----:B------:R-:W-:Y:S05]  /*5a70*/  BRA `(.L_x_13070) ;  /* 0x00000000000c7947 */ /* 0x000fea0003800000 */
.L_x_13091:
[----:B------:R-:W0:Y:S02]  /*5a80*/  I2F.S16 R0, R23 ;  /* 0x0000001700007306 */ /* 0x000e240000101400 */
[----:B0-----:R-:W-:-:S05]  /*5a90*/  F2FP.BF16.F32.PACK_AB R0, RZ, R0 ;  /* 0x00000000ff00723e */ /* 0x001fca00000010ff */
[----:B------:R0:W-:Y:S02]  /*5aa0*/  STG.E.U16 desc[UR36][R8.64], R0 ;  /* 0x0000000008007986 */ /* 0x0001e4000c101524 */
.L_x_13070:
[----:B------:R-:W-:-:S07]  /*5ab0*/  VIADD R17, R17, 0x80 ;  /* 0x0000008011117836 */ /* 0x000fce0000000000 */
.L_x_13027:
[----:B------:R-:W-:-:S13]  /*5ac0*/  ISETP.GE.AND P0, PT, R17, R16, PT ;  /* 0x000000101100720c */ /* 0x000fda0003f06270 */
[----:B------:R-:W-:Y:S05]  /*5ad0*/  @P0 BREAK.RELIABLE B6 ;  /* 0x0000000000060942 */ /* 0x000fea0003800100 */
[----:B------:R-:W-:Y:S05]  /*5ae0*/  @P0 BRA `(.L_x_13064) ;  /* 0x0000000c00ac0947 */ /* 0x000fea0003800000 */
[----:B------:R-:W-:Y:S05]  /*5af0*/  BSYNC.RELIABLE B6 ;  /* 0x0000000000067941 */ /* 0x000fea0003800100 */
.L_x_13026:
        /* <DEDUP_REMOVED lines=20> */
.L_x_13103:
[----:B------:R0:W-:Y:S01]  /*5c40*/  STG.E.U8 desc[UR36][R8.64], R22 ;  /* 0x0000001608007986 */ /* 0x0001e2000c101124 */
[----:B------:R-:W-:Y:S05]  /*5c50*/  BRA `(.L_x_13105) ;  /* 0x0000000c004c7947 */ /* 0x000fea0003800000 */
.L_x_13102:
        /* <DEDUP_REMOVED lines=10> */
.L_x_13107:
[----:B------:R-:W-:-:S05]  /*5d00*/  PRMT R3, R22, 0x9910, RZ ;  /* 0x0000991016037816 */ /* 0x000fca00000000ff */
[----:B------:R0:W-:Y:S01]  /*5d10*/  STG.E desc[UR36][R8.64], R3 ;  /* 0x0000000308007986 */ /* 0x0001e2000c101924 */
[----:B------:R-:W-:Y:S05]  /*5d20*/  BRA `(.L_x_13105) ;  /* 0x0000000c00187947 */ /* 0x000fea0003800000 */
.L_x_13106:
[----:B------:R0:W-:Y:S01]  /*5d30*/  STG.E.U16 desc[UR36][R8.64], R22 ;  /* 0x0000001608007986 */ /* 0x0001e2000c101524 */
[----:B------:R-:W-:Y:S05]  /*5d40*/  BRA `(.L_x_13105) ;  /* 0x0000000c00107947 */ /* 0x000fea0003800000 */
.L_x_13101:
        /* <DEDUP_REMOVED lines=9> */
.L_x_13109:
[----:B------:R-:W0:Y:S02]  /*5de0*/  I2F.S16 R0, R22 ;  /* 0x0000001600007306 */ /* 0x000e240000101400 */
[----:B0-----:R-:W-:-:S05]  /*5df0*/  F2FP.F16.F32.PACK_AB R0, RZ, R0 ;  /* 0x00000000ff00723e */ /* 0x001fca00000000ff */
[----:B------:R0:W-:Y:S01]  /*5e00*/  STG.E.U16 desc[UR36][R8.64], R0 ;  /* 0x0000000008007986 */ /* 0x0001e2000c101524 */
[----:B------:R-:W-:Y:S05]  /*5e10*/  BRA `(.L_x_13105) ;  /* 0x0000000800dc7947 */ /* 0x000fea0003800000 */
.L_x_13108:
        /* <DEDUP_REMOVED lines=10> */
.L_x_13111:
[----:B------:R-:W0:Y:S02]  /*5ec0*/  I2F.S16 R22, R22 ;  /* 0x0000001600167306 */ /* 0x000e240000101400 */
[----:B0-----:R-:W-:-:S04]  /*5ed0*/  F2FP.F16.F32.PACK_AB R3, RZ, R22 ;  /* 0x00000016ff03723e */ /* 0x001fc800000000ff */
[----:B------:R-:W-:-:S05]  /*5ee0*/  PRMT R3, R3, 0x5410, RZ ;  /* 0x0000541003037816 */ /* 0x000fca00000000ff */
[----:B------:R0:W-:Y:S01]  /*5ef0*/  STG.E desc[UR36][R8.64], R3 ;  /* 0x0000000308007986 */ /* 0x0001e2000c101924 */
[----:B------:R-:W-:Y:S05]  /*5f00*/  BRA `(.L_x_13105) ;  /* 0x0000000800a07947 */ /* 0x000fea0003800000 */
.L_x_13110:
[----:B------:R-:W0:Y:S02]  /*5f10*/  I2F.F64.S16 R22, R22 ;  /* 0x0000001600167312 */ /* 0x000e240000101c00 */
[----:B0-----:R0:W-:Y:S01]  /*5f20*/  STG.E.64 desc[UR36][R8.64], R22 ;  /* 0x0000001608007986 */ /* 0x0011e2000c101b24 */
[----:B------:R-:W-:Y:S05]  /*5f30*/  BRA `(.L_x_13105) ;  /* 0x0000000800947947 */ /* 0x000fea0003800000 */
.L_x_13100:
        /* <DEDUP_REMOVED lines=12> */
.L_x_13115:
        /* <DEDUP_REMOVED lines=17> */
.L_x_13118:
[----:B------:R-:W-:-:S04]  /*6110*/  SHF.R.U32.HI R3, RZ, 0x18, R5 ;  /* 0x00000018ff037819 */ /* 0x000fc80000011605 */
[----:B------:R-:W-:-:S04]  /*6120*/  LOP3.LUT R0, R0, 0x80, R3, 0xf8, !PT ;  /* 0x0000008000007812 */ /* 0x000fc800078ef803 */
[----:B------:R-:W-:-:S07]  /*6130*/  PRMT R4, R0, 0x7610, R4 ;  /* 0x0000761000047816 */ /* 0x000fce0000000004 */
.L_x_13117:
[----:B------:R-:W-:Y:S05]  /*6140*/  BSYNC.RECONVERGENT B0 ;  /* 0x0000000000007941 */ /* 0x000fea0003800200 */
.L_x_13116:
[----:B------:R0:W-:Y:S01]  /*6150*/  STG.E.U8 desc[UR36][R8.64], R4 ;  /* 0x0000000408007986 */ /* 0x0001e2000c101124 */
[----:B------:R-:W-:Y:S05]  /*6160*/  BRA `(.L_x_13105) ;  /* 0x0000000800087947 */ /* 0x000fea0003800000 */
.L_x_13114:
        /* <DEDUP_REMOVED lines=17> */
.L_x_13121:
[----:B------:R-:W-:-:S04]  /*6280*/  SHF.R.U32.HI R3, RZ, 0x18, R5 ;  /* 0x00000018ff037819 */ /* 0x000fc80000011605 */
[----:B------:R-:W-:-:S04]  /*6290*/  LOP3.LUT R0, R0, 0x80, R3, 0xf8, !PT ;  /* 0x0000008000007812 */ /* 0x000fc800078ef803 */
[----:B------:R-:W-:-:S07]  /*62a0*/  PRMT R4, R0, 0x7610, R4 ;  /* 0x0000761000047816 */ /* 0x000fce0000000004 */
.L_x_13120:
[----:B------:R-:W-:Y:S05]  /*62b0*/  BSYNC.RECONVERGENT B0 ;  /* 0x0000000000007941 */ /* 0x000fea0003800200 */
.L_x_13119:
[----:B------:R0:W-:Y:S01]  /*62c0*/  STG.E.U8 desc[UR36][R8.64], R4 ;  /* 0x0000000408007986 */ /* 0x0001e2000c101124 */
[----:B------:R-:W-:Y:S05]  /*62d0*/  BRA `(.L_x_13105) ;  /* 0x0000000400ac7947 */ /* 0x000fea0003800000 */
.L_x_13113:
        /* <DEDUP_REMOVED lines=22> */
.L_x_13123:
[----:B------:R-:W-:-:S04]  /*6440*/  PRMT R4, R22, 0x9910, RZ ;  /* 0x0000991016047816 */ /* 0x000fc800000000ff */
[----:B------:R-:W-:-:S05]  /*6450*/  SHF.R.S32.HI R5, RZ, 0x1f, R4 ;  /* 0x0000001fff057819 */ /* 0x000fca0000011404 */
[----:B------:R0:W-:Y:S01]  /*6460*/  STG.E.64 desc[UR36][R8.64], R4 ;  /* 0x0000000408007986 */ /* 0x0001e2000c101b24 */
[----:B------:R-:W-:Y:S05]  /*6470*/  BRA `(.L_x_13105) ;  /* 0x0000000400447947 */ /* 0x000fea0003800000 */
.L_x_13122:
[----:B------:R-:W-:-:S05]  /*6480*/  PRMT R3, R22, 0x9910, RZ ;  /* 0x0000991016037816 */ /* 0x000fca00000000ff */
[----:B------:R0:W-:Y:S01]  /*6490*/  STG.E desc[UR36][R8.64], R3 ;  /* 0x0000000308007986 */ /* 0x0001e2000c101924 */
[----:B------:R-:W-:Y:S05]  /*64a0*/  BRA `(.L_x_13105) ;  /* 0x0000000400387947 */ /* 0x000fea0003800000 */
.L_x_13112:
        /* <DEDUP_REMOVED lines=11> */
.L_x_13125:
[----:B------:R-:W-:Y:S01]  /*6560*/  CS2R R6, SRZ ;  /* 0x0000000000067805 */ /* 0x000fe2000001ff00 */
[----:B------:R-:W0:Y:S04]  /*6570*/  I2F.F64.S16 R4, R22 ;  /* 0x0000001600047312 */ /* 0x000e280000101c00 */
[----:B0-----:R4:W-:Y:S01]  /*6580*/  STG.E.128 desc[UR36][R8.64], R4 ;  /* 0x0000000408007986 */ /* 0x0019e2000c101d24 */
[----:B------:R-:W-:Y:S05]  /*6590*/  BRA `(.L_x_13105) ;  /* 0x0000000000fc7947 */ /* 0x000fea0003800000 */
.L_x_13124:
[----:B------:R-:W-:-:S13]  /*65a0*/  ISETP.NE.AND P0, PT, R0, 0xf, PT ;  /* 0x0000000f0000780c */ /* 0x000fda0003f05270 */
[----:B------:R-:W-:Y:S05]  /*65b0*/  @!P0 BRA `(.L_x_13126) ;  /* 0x0000000000e88947 */ /* 0x000fea0003800000 */
[----:B------:R-:W-:-:S13]  /*65c0*/  ISETP.NE.AND P0, PT, R0, 0x17, PT ;  /* 0x000000170000780c */ /* 0x000fda0003f05270 */
[----:B------:R-:W-:Y:S05]  /*65d0*/  @!P0 BRA `(.L_x_13127) ;  /* 0x0000000000908947 */ /* 0x000fea0003800000 */
[----:B------:R-:W-:-:S13]  /*65e0*/  ISETP.NE.AND P0, PT, R0, 0x18, PT ;  /* 0x000000180000780c */ /* 0x000fda0003f05270 */
[----:B------:R-:W-:Y:S05]  /*65f0*/  @!P0 BRA `(.L_x_13128) ;  /* 0x0000000000448947 */ /* 0x000fea0003800000 */
.L_x_13104:
        /* <DEDUP_REMOVED lines=16> */
.L_x_13129:
[----:B------:R-:W-:Y:S05]  /*6700*/  BRA `(.L_x_13105) ;  /* 0x0000000000a07947 */ /* 0x000fea0003800000 */
.L_x_13128:
        /* <DEDUP_REMOVED lines=13> */
.L_x_13131:
[----:B------:R-:W-:Y:S05]  /*67e0*/  BSYNC.RECONVERGENT B0 ;  /* 0x0000000000007941 */ /* 0x000fea0003800200 */
.L_x_13130:
[----:B------:R-:W-:-:S05]  /*67f0*/  LOP3.LUT R3, R0, 0x80, R3, 0xf8, !PT ;  /* 0x0000008000037812 */ /* 0x000fca00078ef803 */
[----:B------:R2:W-:Y:S01]  /*6800*/  STG.E.U8 desc[UR36][R8.64], R3 ;  /* 0x0000000308007986 */ /* 0x0005e2000c101124 */
[----:B------:R-:W-:Y:S05]  /*6810*/  BRA `(.L_x_13105) ;  /* 0x00000000005c7947 */ /* 0x000fea0003800000 */
.L_x_13127:
        /* <DEDUP_REMOVED lines=12> */
.L_x_13133:
[----:B------:R-:W-:Y:S01]  /*68e0*/  IMAD.MOV.U32 R0, RZ, RZ, 0x7f ;  /* 0x0000007fff007424 */ /* 0x000fe200078e00ff */
[----:B------:R-:W-:-:S04]  /*68f0*/  ISETP.GT.U32.AND P0, PT, R3, 0x7f800000, PT ;  /* 0x7f8000000300780c */ /* 0x000fc80003f04070 */
[----:B------:R-:W-:-:S09]  /*6900*/  SEL R0, R0, 0x7c, P0 ;  /* 0x0000007c00007807 */ /* 0x000fd20000000000 */
.L_x_13134:
[----:B------:R-:W-:Y:S05]  /*6910*/  BSYNC.RECONVERGENT B0 ;  /* 0x0000000000007941 */ /* 0x000fea0003800200 */
.L_x_13132:
[----:B------:R-:W-:-:S04]  /*6920*/  SHF.R.U32.HI R3, RZ, 0x18, R5 ;  /* 0x00000018ff037819 */ /* 0x000fc80000011605 */
[----:B------:R-:W-:-:S05]  /*6930*/  LOP3.LUT R3, R0, 0x80, R3, 0xf8, !PT ;  /* 0x0000008000037812 */ /* 0x000fca00078ef803 */
[----:B------:R1:W-:Y:S01]  /*6940*/  STG.E.U8 desc[UR36][R8.64], R3 ;  /* 0x0000000308007986 */ /* 0x0003e2000c101124 */
[----:B------:R-:W-:Y:S05]  /*6950*/  BRA `(.L_x_13105) ;  /* 0x00000000000c7947 */ /* 0x000fea0003800000 */
.L_x_13126:
[----:B------:R-:W0:Y:S02]  /*6960*/  I2F.S16 R0, R22 ;  /* 0x0000001600007306 */ /* 0x000e240000101400 */
[----:B0-----:R-:W-:-:S05]  /*6970*/  F2FP.BF16.F32.PACK_AB R0, RZ, R0 ;  /* 0x00000000ff00723e */ /* 0x001fca00000010ff */
[----:B------:R0:W-:Y:S02]  /*6980*/  STG.E.U16 desc[UR36][R8.64], R0 ;  /* 0x0000000008007986 */ /* 0x0001e4000c101524 */
.L_x_13105:
[----:B------:R-:W-:-:S07]  /*6990*/  VIADD R17, R17, 0x80 ;  /* 0x0000008011117836 */ /* 0x000fce0000000000 */
.L_x_13064:
[----:B------:R-:W-:Y:S05]  /*69a0*/  BSYNC.RECONVERGENT B7 ;  /* 0x0000000000077941 */ /* 0x000fea0003800200 */
.L_x_13025:
        /* <DEDUP_REMOVED lines=21> */
.L_x_13138:
[----:B------:R-:W-:Y:S01]  /*6b00*/  STG.E.U8 desc[UR36][R2.64], R19 ;  /* 0x0000001302007986 */ /* 0x000fe2000c101124 */
[----:B------:R-:W-:Y:S05]  /*6b10*/  EXIT ;  /* 0x000000000000794d */ /* 0x000fea0003800000 */
.L_x_13137:
        /* <DEDUP_REMOVED lines=10> */
.L_x_13141:
[----:B------:R-:W-:-:S05]  /*6bc0*/  PRMT R5, R19, 0x9910, RZ ;  /* 0x0000991013057816 */ /* 0x000fca00000000ff */
[----:B------:R-:W-:Y:S01]  /*6bd0*/  STG.E desc[UR36][R2.64], R5 ;  /* 0x0000000502007986 */ /* 0x000fe2000c101924 */
[----:B------:R-:W-:Y:S05]  /*6be0*/  EXIT ;  /* 0x000000000000794d */ /* 0x000fea0003800000 */
.L_x_13140:
[----:B------:R-:W-:Y:S01]  /*6bf0*/  STG.E.U16 desc[UR36][R2.64], R19 ;  /* 0x0000001302007986 */ /* 0x000fe2000c101524 */
[----:B------:R-:W-:Y:S05]  /*6c00*/  EXIT ;  /* 0x000000000000794d */ /* 0x000fea0003800000 */
.L_x_13136:
        /* <DEDUP_REMOVED lines=9> */
.L_x_13143:
[----:B------:R-:W0:Y:S02]  /*6ca0*/  I2F.S16 R0, R19 ;  /* 0x0000001300007306 */ /* 0x000e240000101400 */
[----:B0-----:R-:W-:-:S05]  /*6cb0*/  F2FP.F16.F32.PACK_AB R0, RZ, R0 ;  /* 0x00000000ff00723e */ /* 0x001fca00000000ff */
[----:B------:R-:W-:Y:S01]  /*6cc0*/  STG.E.U16 desc[UR36][R2.64], R0 ;  /* 0x0000000002007986 */ /* 0x000fe2000c101524 */
[----:B------:R-:W-:Y:S05]  /*6cd0*/  EXIT ;  /* 0x000000000000794d */ /* 0x000fea0003800000 */
.L_x_13142:
        /* <DEDUP_REMOVED lines=10> */
.L_x_13145:
[----:B------:R-:W0:Y:S02]  /*6d80*/  I2F.S16 R19, R19 ;  /* 0x0000001300137306 */ /* 0x000e240000101400 */
[----:B0-----:R-:W-:-:S04]  /*6d90*/  F2FP.F16.F32.PACK_AB R5, RZ, R19 ;  /* 0x00000013ff05723e */ /* 0x001fc800000000ff */
[----:B------:R-:W-:-:S05]  /*6da0*/  PRMT R5, R5, 0x5410, RZ ;  /* 0x0000541005057816 */ /* 0x000fca00000000ff */
[----:B------:R-:W-:Y:S01]  /*6db0*/  STG.E desc[UR36][R2.64], R5 ;  /* 0x0000000502007986 */ /* 0x000fe2000c101924 */
[----:B------:R-:W-:Y:S05]  /*6dc0*/  EXIT ;  /* 0x000000000000794d */ /* 0x000fea0003800000 */
.L_x_13144:
[----:B------:R-:W0:Y:S02]  /*6dd0*/  I2F.F64.S16 R4, R19 ;  /* 0x0000001300047312 */ /* 0x000e240000101c00 */
[----:B0-----:R-:W-:Y:S01]  /*6de0*/  STG.E.64 desc[UR36][R2.64], R4 ;  /* 0x0000000402007986 */ /* 0x001fe2000c101b24 */
[----:B------:R-:W-:Y:S05]  /*6df0*/  EXIT ;  /* 0x000000000000794d */ /* 0x000fea0003800000 */
.L_x_13135:
        /* <DEDUP_REMOVED lines=12> */
.L_x_13149:
        /* <DEDUP_REMOVED lines=18> */
.L_x_13152:
[----:B------:R-:W-:-:S04]  /*6fe0*/  SHF.R.U32.HI R5, RZ, 0x18, R5 ;  /* 0x00000018ff057819 */ /* 0x000fc80000011605 */
[----:B------:R-:W-:-:S07]  /*6ff0*/  LOP3.LUT R0, R0, 0x80, R5, 0xf8, !PT ;  /* 0x0000008000007812 */ /* 0x000fce00078ef805 */
.L_x_13151:
[----:B------:R-:W-:Y:S05]  /*7000*/  BSYNC.RECONVERGENT B0 ;  /* 0x0000000000007941 */ /* 0x000fea0003800200 */
.L_x_13150:
[----:B------:R-:W-:Y:S01]  /*7010*/  STG.E.U8 desc[UR36][R2.64], R0 ;  /* 0x0000000002007986 */ /* 0x000fe2000c101124 */
[----:B------:R-:W-:Y:S05]  /*7020*/  EXIT ;  /* 0x000000000000794d */ /* 0x000fea0003800000 */
.L_x_13148:
        /* <DEDUP_REMOVED lines=18> */
.L_x_13155:
[----:B------:R-:W-:-:S04]  /*7150*/  SHF.R.U32.HI R5, RZ, 0x18, R5 ;  /* 0x00000018ff057819 */ /* 0x000fc80000011605 */
[----:B------:R-:W-:-:S07]  /*7160*/  LOP3.LUT R0, R0, 0x80, R5, 0xf8, !PT ;  /* 0x0000008000007812 */ /* 0x000fce00078ef805 */
.L_x_13154:
[----:B------:R-:W-:Y:S05]  /*7170*/  BSYNC.RECONVERGENT B0 ;  /* 0x0000000000007941 */ /* 0x000fea0003800200 */
.L_x_13153:
[----:B------:R-:W-:Y:S01]  /*7180*/  STG.E.U8 desc[UR36][R2.64], R0 ;  /* 0x0000000002007986 */ /* 0x000fe2000c101124 */
[----:B------:R-:W-:Y:S05]  /*7190*/  EXIT ;  /* 0x000000000000794d */ /* 0x000fea0003800000 */
.L_x_13147:
        /* <DEDUP_REMOVED lines=22> */
.L_x_13157:
[----:B------:R-:W-:-:S04]  /*7300*/  PRMT R4, R19, 0x9910, RZ ;  /* 0x0000991013047816 */ /* 0x000fc800000000ff */
[----:B------:R-:W-:-:S05]  /*7310*/  SHF.R.S32.HI R5, RZ, 0x1f, R4 ;  /* 0x0000001fff057819 */ /* 0x000fca0000011404 */
[----:B------:R-:W-:Y:S01]  /*7320*/  STG.E.64 desc[UR36][R2.64], R4 ;  /* 0x0000000402007986 */ /* 0x000fe2000c101b24 */
[----:B------:R-:W-:Y:S05]  /*7330*/  EXIT ;  /* 0x000000000000794d */ /* 0x000fea0003800000 */
.L_x_13156:
[----:B------:R-:W-:-:S05]  /*7340*/  PRMT R5, R19, 0x9910, RZ ;  /* 0x0000991013057816 */ /* 0x000fca00000000ff */
[----:B------:R-:W-:Y:S01]  /*7350*/  STG.E desc[UR36][R2.64], R5 ;  /* 0x0000000502007986 */ /* 0x000fe2000c101924 */
[----:B------:R-:W-:Y:S05]  /*7360*/  EXIT ;  /* 0x000000000000794d */ /* 0x000fea0003800000 */
.L_x_13146:
        /* <DEDUP_REMOVED lines=11> */
.L_x_13159:
[----:B------:R-:W-:Y:S01]  /*7420*/  CS2R R6, SRZ ;  /* 0x0000000000067805 */ /* 0x000fe2000001ff00 */
[----:B------:R-:W0:Y:S04]  /*7430*/  I2F.F64.S16 R4, R19 ;  /* 0x0000001300047312 */ /* 0x000e280000101c00 */
[----:B0-----:R-:W-:Y:S01]  /*7440*/  STG.E.128 desc[UR36][R2.64], R4 ;  /* 0x0000000402007986 */ /* 0x001fe2000c101d24 */
[----:B------:R-:W-:Y:S05]  /*7450*/  EXIT ;  /* 0x000000000000794d */ /* 0x000fea0003800000 */
.L_x_13158:
[----:B------:R-:W-:-:S13]  /*7460*/  ISETP.NE.AND P0, PT, R0, 0xf, PT ;  /* 0x0000000f0000780c */ /* 0x000fda0003f05270 */
[----:B------:R-:W-:Y:S05]  /*7470*/  @!P0 BRA `(.L_x_13160) ;  /* 0x0000000000e88947 */ /* 0x000fea0003800000 */
[----:B------:R-:W-:-:S13]  /*7480*/  ISETP.NE.AND P0, PT, R0, 0x17, PT ;  /* 0x000000170000780c */ /* 0x000fda0003f05270 */
[----:B------:R-:W-:Y:S05]  /*7490*/  @!P0 BRA `(.L_x_13161) ;  /* 0x0000000000908947 */ /* 0x000fea0003800000 */
[----:B------:R-:W-:-:S13]  /*74a0*/  ISETP.NE.AND P0, PT, R0, 0x18, PT ;  /* 0x000000180000780c */ /* 0x000fda0003f05270 */
[----:B------:R-:W-:Y:S05]  /*74b0*/  @!P0 BRA `(.L_x_13162) ;  /* 0x0000000000448947 */ /* 0x000fea0003800000 */
.L_x_13139:
        /* <DEDUP_REMOVED lines=16> */
.L_x_13163:
[----:B------:R-:W-:Y:S05]  /*75c0*/  EXIT ;  /* 0x000000000000794d */ /* 0x000fea0003800000 */
.L_x_13162:
        /* <DEDUP_REMOVED lines=13> */
.L_x_13165:
[----:B------:R-:W-:Y:S05]  /*76a0*/  BSYNC.RECONVERGENT B0 ;  /* 0x0000000000007941 */ /* 0x000fea0003800200 */
.L_x_13164:
[----:B------:R-:W-:-:S05]  /*76b0*/  LOP3.LUT R5, R0, 0x80, R5, 0xf8, !PT ;  /* 0x0000008000057812 */ /* 0x000fca00078ef805 */
[----:B------:R-:W-:Y:S01]  /*76c0*/  STG.E.U8 desc[UR36][R2.64], R5 ;  /* 0x0000000502007986 */ /* 0x000fe2000c101124 */
[----:B------:R-:W-:Y:S05]  /*76d0*/  EXIT ;  /* 0x000000000000794d */ /* 0x000fea0003800000 */
.L_x_13161:
        /* <DEDUP_REMOVED lines=12> */
.L_x_13167:
[----:B------:R-:W-:Y:S01]  /*77a0*/  IMAD.MOV.U32 R0, RZ, RZ, 0x7f ;  /* 0x0000007fff007424 */ /* 0x000fe200078e00ff */
[----:B------:R-:W-:-:S04]  /*77b0*/  ISETP.GT.U32.AND P0, PT, R4, 0x7f800000, PT ;  /* 0x7f8000000400780c */ /* 0x000fc80003f04070 */
[----:B------:R-:W-:-:S09]  /*77c0*/  SEL R0, R0, 0x7c, P0 ;  /* 0x0000007c00007807 */ /* 0x000fd20000000000 */
.L_x_13168:
[----:B------:R-:W-:Y:S05]  /*77d0*/  BSYNC.RECONVERGENT B0 ;  /* 0x0000000000007941 */ /* 0x000fea0003800200 */
.L_x_13166:
[----:B------:R-:W-:-:S04]  /*77e0*/  SHF.R.U32.HI R5, RZ, 0x18, R5 ;  /* 0x00000018ff057819 */ /* 0x000fc80000011605 */
[----:B------:R-:W-:-:S05]  /*77f0*/  LOP3.LUT R5, R0, 0x80, R5, 0xf8, !PT ;  /* 0x0000008000057812 */ /* 0x000fca00078ef805 */
[----:B------:R-:W-:Y:S01]  /*7800*/  STG.E.U8 desc[UR36][R2.64], R5 ;  /* 0x0000000502007986 */ /* 0x000fe2000c101124 */
[----:B------:R-:W-:Y:S05]  /*7810*/  EXIT ;  /* 0x000000000000794d */ /* 0x000fea0003800000 */
.L_x_13160:
[----:B------:R-:W0:Y:S02]  /*7820*/  I2F.S16 R0, R19 ;  /* 0x0000001300007306 */ /* 0x000e240000101400 */
[----:B0-----:R-:W-:-:S05]  /*7830*/  F2FP.BF16.F32.PACK_AB R0, RZ, R0 ;  /* 0x00000000ff00723e */ /* 0x001fca00000010ff */
[----:B------:R-:W-:Y:S01]  /*7840*/  STG.E.U16 desc[UR36][R2.64], R0 ;  /* 0x0000000002007986 */ /* 0x000fe2000c101524 */
[----:B------:R-:W-:Y:S05]  /*7850*/  EXIT ;  /* 0x000000000000794d */ /* 0x000fea0003800000 */
.L_x_13169:
        /* <DEDUP_REMOVED lines=10> */
.L_x_60836:


//--------------------- .text._ZN2at6native18elementwise_kernelILi128ELi4EZNS0_22gpu_kernel_impl_nocastIZNS0_50_GLOBAL__N__2680c7bb_12_PowKernel_cu_7dd49032_317029pow_tensor_scalar_kernel_implIssEEvRNS_18TensorIteratorBaseET0_EUlsE_EEvS6_RKT_EUliE_EEviT1_ --------------------------
	.section	.text._ZN2at6native18elementwise_kernelILi128ELi4EZNS0_22gpu_kernel_impl_nocastIZNS0_50_GLOBAL__N__2680c7bb_12_PowKernel_cu_7dd49032_317029pow_tensor_scalar_kernel_implIssEEvRNS_18TensorIteratorBaseET0_EUlsE_EEvS6_RKT_EUliE_EEviT1_,"ax",@progbits
	.align	128
        .global         _ZN2at6native18elementwise_kernelILi128ELi4EZNS0_22gpu_kernel_impl_nocastIZNS0_50_GLOBAL__N__2680c7bb_12_PowKernel_cu_7dd49032_317029pow_tensor_scalar_kernel_implIssEEvRNS_18TensorIteratorBaseET0_EUlsE_EEvS6_RKT_EUliE_EEviT1_
        .type           _ZN2at6native18elementwise_kernelILi128ELi4EZNS0_22gpu_kernel_impl_nocastIZNS0_50_GLOBAL__N__2680c7bb_12_PowKernel_cu_7dd49032_317029pow_tensor_scalar_kernel_implIssEEvRNS_18TensorIteratorBaseET0_EUlsE_EEvS6_RKT_EUliE_EEviT1_,@function
        .size           _ZN2at6native18elementwise_kernelILi128ELi4EZNS0_22gpu_kernel_impl_nocastIZNS0_50_GLOBAL__N__2680c7bb_12_PowKernel_cu_7dd49032_317029pow_tensor_scalar_kernel_implIssEEvRNS_18TensorIteratorBaseET0_EUlsE_EEvS6_RKT_EUliE_EEviT1_,(.L_x_60837 - _ZN2at6native18elementwise_kernelILi128ELi4EZNS0_22gpu_kernel_impl_nocastIZNS0_50_GLOBAL__N__2680c7bb_12_PowKernel_cu_7dd49032_317029pow_tensor_scalar_kernel_implIssEEvRNS_18TensorIteratorBaseET0_EUlsE_EEvS6_RKT_EUliE_EEviT1_)
        .other          _ZN2at6native18elementwise_kernelILi128ELi4EZNS0_22gpu_kernel_impl_nocastIZNS0_50_GLOBAL__N__2680c7bb_12_PowKernel_cu_7dd49032_317029pow_tensor_scalar_kernel_implIssEEvRNS_18TensorIteratorBaseET0_EUlsE_EEvS6_RKT_EUliE_EEviT1_,@"STO_CUDA_ENTRY STV_DEFAULT"
_ZN2at6native18elementwise_kernelILi128ELi4EZNS0_22gpu_kernel_impl_nocastIZNS0_50_GLOBAL__N__2680c7bb_12_PowKernel_cu_7dd49032_317029pow_tensor_scalar_kernel_implIssEEvRNS_18TensorIteratorBaseET0_EUlsE_EEvS6_RKT_EUliE_EEviT1_:
.text._ZN2at6native18elementwise_kernelILi128ELi4EZNS0_22gpu_kernel_impl_nocastIZNS0_50_GLOBAL__N__2680c7bb_12_PowKernel_cu_7dd49032_317029pow_tensor_scalar_kernel_implIssEEvRNS_18TensorIteratorBaseET0_EUlsE_EEvS6_RKT_EUliE_EEviT1_:
        /* <DEDUP_REMOVED lines=30> */
[----:B0-----:R0:W-:Y:S02]  /*01e0*/  STG.E.U16 desc[UR6][R6.64], R9 ;  /* 0x0000000906007986 */ /* 0x0011e4000c101506 */
.L_x_13173:
[----:B------:R-:W-:-:S13]  /*01f0*/  ISETP.GE.AND P0, PT, R3, UR4, PT ;  /* 0x0000000403007c0c */ /* 0x000fda000bf06270 */
[----:B------:R-:W-:Y:S05]  /*0200*/  @P0 BREAK.RELIABLE B1 ;  /* 0x0000000000010942 */ /* 0x000fea0003800100 */
[----:B------:R-:W-:Y:S05]  /*0210*/  @P0 BRA `(.L_x_13174) ;  /* 0x0000000000200947 */ /* 0x000fea0003800000 */
[----:B------:R-:W-:Y:S05]  /*0220*/  BSYNC.RELIABLE B1 ;  /* 0x0000000000017941 */ /* 0x000fea0003800100 */
.L_x_13172:
[----:B------:R-:W1:Y:S02]  /*0230*/  LDC.64 R4, c[0x0][0x588] ;  /* 0x00016200ff047b82 */ /* 0x000e640000000a00 */
[----:B-1----:R-:W2:Y:S06]  /*0240*/  LDG.E.U16 R4, desc[UR6][R4.64] ;  /* 0x0000000604047981 */ /* 0x002eac000c1e1500 */
[----:B0-----:R-:W0:Y:S01]  /*0250*/  LDC.64 R6, c[0x0][0x580] ;  /* 0x00016000ff067b82 */ /* 0x001e220000000a00 */
[----:B------:R-:W-:Y:S02]  /*0260*/  IADD3 R3, PT, PT, R3, 0x80, RZ ;  /* 0x0000008003037810 */ /* 0x000fe40007ffe0ff */
[----:B--2---:R-:W-:-:S05]  /*0270*/  PRMT R9, R4, 0x9910, RZ ;  /* 0x0000991004097816 */ /* 0x004fca00000000ff */
[----:B------:R-:W-:-:S05]  /*0280*/  IMAD R9, R9, R9, RZ ;  /* 0x0000000909097224 */ /* 0x000fca00078e02ff */
[----:B0-----:R1:W-:Y:S02]  /*0290*/  STG.E.U16 desc[UR6][R6.64], R9 ;  /* 0x0000000906007986 */ /* 0x0013e4000c101506 */
.L_x_13174:
[----:B------:R-:W-:Y:S05]  /*02a0*/  BSYNC.RECONVERGENT B0 ;  /* 0x0000000000007941 */ /* 0x000fea0003800200 */
.L_x_13171:
        /* <DEDUP_REMOVED lines=8> */
[----:B--2---:R-:W-:Y:S01]  /*0330*/  STG.E.U16 desc[UR6][R4.64], R7 ;  /* 0x0000000704007986 */ /* 0x004fe2000c101506 */
[----:B------:R-:W-:Y:S05]  /*0340*/  EXIT ;  /* 0x000000000000794d */ /* 0x000fea0003800000 */
.L_x_13170:
        /* <DEDUP_REMOVED lines=306> */
.L_x_13178:
[----:B------:R-:W0:Y:S02]  /*1670*/  LDCU.128 UR8, c[0x0][0x580] ;  /* 0x0000b000ff0877ac */ /* 0x000e240008000c00 */
[----:B0-----:R-:W-:-:S04]  /*1680*/  IADD3 R6, P0, PT, R4, UR10, RZ ;  /* 0x0000000a04067c10 */ /* 0x001fc8000ff1e0ff */
[----:B------:R-:W-:-:S05]  /*1690*/  IADD3.X R7, PT, PT, RZ, UR11, RZ, P0, !PT ;  /* 0x0000000bff077c10 */ /* 0x000fca00087fe4ff */
[----:B------:R-:W2:Y:S01]  /*16a0*/  LDG.E.U16 R6, desc[UR6][R6.64] ;  /* 0x0000000606067981 */ /* 0x000ea2000c1e1500 */
[----:B------:R-:W-:Y:S02]  /*16b0*/  IADD3 R4, P0, PT, R5, UR8, RZ ;  /* 0x0000000805047c10 */ /* 0x000fe4000ff1e0ff */
[----:B------:R-:W-:Y:S02]  /*16c0*/  IADD3 R3, PT, PT, R3, 0x80, RZ ;  /* 0x0000008003037810 */ /* 0x000fe40007ffe0ff */
[----:B------:R-:W-:Y:S02]  /*16d0*/  IADD3.X R5, PT, PT, RZ, UR9, RZ, P0, !PT ;  /* 0x00000009ff057c10 */ /* 0x000fe400087fe4ff */
[----:B------:R-:W-:-:S13]  /*16e0*/  ISETP.GE.AND P0, PT, R3, UR4, PT ;  /* 0x0000000403007c0c */ /* 0x000fda000bf06270 */
[----:B------:R-:W-:Y:S05]  /*16f0*/  @P0 BREAK.RELIABLE B1 ;  /* 0x0000000000010942 */ /* 0x000fea0003800100 */
[----:B--2---:R-:W-:-:S05]  /*1700*/  PRMT R9, R6, 0x9910, RZ ;  /* 0x0000991006097816 */ /* 0x004fca00000000ff */
[----:B------:R-:W-:-:S05]  /*1710*/  IMAD R9, R9, R9, RZ ;  /* 0x0000000909097224 */ /* 0x000fca00078e02ff */
[----:B------:R0:W-:Y:S01]  /*1720*/  STG.E.U16 desc[UR6][R4.64], R9 ;  /* 0x0000000904007986 */ /* 0x0001e2000c101506 */
        /* <DEDUP_REMOVED lines=299> */
.L_x_13180:
[----:B------:R-:W0:Y:S02]  /*29e0*/  LDCU.128 UR8, c[0x0][0x580] ;  /* 0x0000b000ff0877ac */ /* 0x000e240008000c00 */
[----:B0-----:R-:W-:-:S04]  /*29f0*/  IADD3 R6, P0, PT, R4, UR10, RZ ;  /* 0x0000000a04067c10 */ /* 0x001fc8000ff1e0ff */
[----:B------:R-:W-:-:S05]  /*2a00*/  IADD3.X R7, PT, PT, RZ, UR11, RZ, P0, !PT ;  /* 0x0000000bff077c10 */ /* 0x000fca00087fe4ff */
[----:B------:R-:W2:Y:S01]  /*2a10*/  LDG.E.U16 R6, desc[UR6][R6.64] ;  /* 0x0000000606067981 */ /* 0x000ea2000c1e1500 */
[----:B------:R-:W-:Y:S02]  /*2a20*/  IADD3 R4, P0, PT, R5, UR8, RZ ;  /* 0x0000000805047c10 */ /* 0x000fe4000ff1e0ff */
[----:B------:R-:W-:Y:S02]  /*2a30*/  IADD3 R3, PT, PT, R3, 0x80, RZ ;  /* 0x0000008003037810 */ /* 0x000fe40007ffe0ff */
[----:B------:R-:W-:Y:S02]  /*2a40*/  IADD3.X R5, PT, PT, RZ, UR9, RZ, P0, !PT ;  /* 0x00000009ff057c10 */ /* 0x000fe400087fe4ff */
[----:B--2---:R-:W-:-:S05]  /*2a50*/  PRMT R9, R6, 0x9910, RZ ;  /* 0x0000991006097816 */ /* 0x004fca00000000ff */
[----:B------:R-:W-:-:S05]  /*2a60*/  IMAD R9, R9, R9, RZ ;  /* 0x0000000909097224 */ /* 0x000fca00078e02ff */
[----:B------:R0:W-:Y:S02]  /*2a70*/  STG.E.U16 desc[UR6][R4.64], R9 ;  /* 0x0000000904007986 */ /* 0x0001e4000c101506 */
.L_x_13177:
[----:B------:R-:W-:-:S13]  /*2a80*/  ISETP.GE.AND P0, PT, R3, UR4, PT ;  /* 0x0000000403007c0c */ /* 0x000fda000bf06270 */
[----:B------:R-:W-:Y:S05]  /*2a90*/  @P0 BREAK.RELIABLE B1 ;  /* 0x0000000000010942 */ /* 0x000fea0003800100 */
[----:B------:R-:W-:Y:S05]  /*2aa0*/  @P0 BRA `(.L_x_13179) ;  /* 0x0000001000d40947 */ /* 0x000fea0003800000 */
[----:B------:R-:W-:Y:S05]  /*2ab0*/  BSYNC.RELIABLE B1 ;  /* 0x0000000000017941 */ /* 0x000fea0003800100 */
.L_x_13176:
        /* <DEDUP_REMOVED lines=298> */
.L_x_13181:
        /* <DEDUP_REMOVED lines=10> */
.L_x_13179:
[----:B------:R-:W-:Y:S05]  /*3e00*/  BSYNC.RECONVERGENT B0 ;  /* 0x0000000000007941 */ /* 0x000fea0003800200 */
.L_x_13175:
        /* <DEDUP_REMOVED lines=301> */
.L_x_13182:
        /* <DEDUP_REMOVED lines=8> */
[----:B------:R-:W-:Y:S01]  /*5160*/  STG.E.U16 desc[UR6][R2.64], R7 ;  /* 0x0000000702007986 */ /* 0x000fe2000c101506 */
[----:B------:R-:W-:Y:S05]  /*5170*/  EXIT ;  /* 0x000000000000794d */ /* 0x000fea0003800000 */
.L_x_13183:
        /* <DEDUP_REMOVED lines=16> */
.L_x_60837:


//--------------------- .text._ZN2at6native27unrolled_elementwise_kernelIZNS0_50_GLOBAL__N__2680c7bb_12_PowKernel_cu_7dd49032_317029pow_tensor_scalar_kernel_implIssEEvRNS_18TensorIteratorBaseET0_EUlsE_St5arrayIPcLm2EELi4E23TrivialOffsetCalculatorILi1EjESC_NS0_6memory15LoadWithoutCastENSD_16StoreWithoutCastEEEviT_S6_T2_T3_T4_T5_ --------------------------
	.section	.text._ZN2at6native27unrolled_elementwise_kernelIZNS0_50_GLOBAL__N__2680c7bb_12_PowKernel_cu_7dd49032_317029pow_tensor_scalar_kernel_implIssEEvRNS_18TensorIteratorBaseET0_EUlsE_St5arrayIPcLm2EELi4E23TrivialOffsetCalculatorILi1EjESC_NS0_6memory15LoadWithoutCastENSD_16StoreWithoutCastEEEviT_S6_T2_T3_T4_T5_,"ax",@progbits
	.align	128
        .global         _ZN2at6native27unrolled_elementwise_kernelIZNS0_50_GLOBAL__N__2680c7bb_12_PowKernel_cu_7dd49032_317029pow_tensor_scalar_kernel_implIssEEvRNS_18TensorIteratorBaseET0_EUlsE_St5arrayIPcLm2EELi4E23TrivialOffsetCalculatorILi1EjESC_NS0_6memory15LoadWithoutCastENSD_16StoreWithoutCastEEEviT_S6_T2_T3_T4_T5_
        .type           _ZN2at6native27unrolled_elementwise_kernelIZNS0_50_GLOBAL__N__2680c7bb_12_PowKernel_cu_7dd49032_317029pow_tensor_scalar_kernel_implIssEEvRNS_18TensorIteratorBaseET0_EUlsE_St5arrayIPcLm2EELi4E23TrivialOffsetCalculatorILi1EjESC_NS0_6memory15LoadWithoutCastENSD_16StoreWithoutCastEEEviT_S6_T2_T3_T4_T5_,@function
        .size           _ZN2at6native27unrolled_elementwise_kernelIZNS0_50_GLOBAL__N__2680c7bb_12_PowKernel_cu_7dd49032_317029pow_tensor_scalar_kernel_implIssEEvRNS_18TensorIteratorBaseET0_EUlsE_St5arrayIPcLm2EELi4E23TrivialOffsetCalculatorILi1EjESC_NS0_6memory15LoadWithoutCastENSD_16StoreWithoutCastEEEviT_S6_T2_T3_T4_T5_,(.L_x_60838 - _ZN2at6native27unrolled_elementwise_kernelIZNS0_50_GLOBAL__N__2680c7bb_12_PowKernel_cu_7dd49032_317029pow_tensor_scalar_kernel_implIssEEvRNS_18TensorIteratorBaseET0_EUlsE_St5arrayIPcLm2EELi4E23TrivialOffsetCalculatorILi1EjESC_NS0_6memory15LoadWithoutCastENSD_16StoreWithoutCastEEEviT_S6_T2_T3_T4_T5_)
        .other          _ZN2at6native27unrolled_elementwise_kernelIZNS0_50_GLOBAL__N__2680c7bb_12_PowKernel_cu_7dd49032_317029pow_tensor_scalar_kernel_implIssEEvRNS_18TensorIteratorBaseET0_EUlsE_St5arrayIPcLm2EELi4E23TrivialOffsetCalculatorILi1EjESC_NS0_6memory15LoadWithoutCastENSD_16StoreWithoutCastEEEviT_S6_T2_T3_T4_T5_,@"STO_CUDA_ENTRY STV_DEFAULT"
_ZN2at6native27unrolled_elementwise_kernelIZNS0_50_GLOBAL__N__2680c7bb_12_PowKernel_cu_7dd49032_317029pow_tensor_scalar_kernel_implIssEEvRNS_18TensorIteratorBaseET0_EUlsE_St5arrayIPcLm2EELi4E23TrivialOffsetCalculatorILi1EjESC_NS0_6memory15LoadWithoutCastENSD_16StoreWithoutCastEEEviT_S6_T2_T3_T4_T5_:
.text._ZN2at6native27unrolled_elementwise_kernelIZNS0_50_GLOBAL__N__2680c7bb_12_PowKernel_cu_7dd49032_317029pow_tensor_scalar_kernel_implIssEEvRNS_18TensorIteratorBaseET0_EUlsE_St5arrayIPcLm2EELi4E23TrivialOffsetCalculatorILi1EjESC_NS0_6memory15LoadWithoutCastENSD_16StoreWithoutCastEEEviT_S6_T2_T3_T4_T5_:
        /* <DEDUP_REMOVED lines=18> */
[----:B-1----:R-:W3:Y:S07]  /*0120*/  @!P0 LDG.E.U16 R14, desc[UR4][R8.64] ;  /* 0x00000004080e8981 */ /* 0x002eee000c1e1500 */
        /* <DEDUP_REMOVED lines=9> */
[----:B------:R-:W-:Y:S02]  /*01c0*/  PRMT R15, RZ, 0x7610, R15 ;  /* 0x00007610ff0f7816 */ /* 0x000fe4000000000f */
[----:B------:R-:W-:Y:S02]  /*01d0*/  PRMT R5, RZ, 0x7610, R5 ;  /* 0x00007610ff057816 */ /* 0x000fe40000000005 */
[----:B------:R-:W-:Y:S02]  /*01e0*/  PRMT R4, RZ, 0x7610, R4 ;  /* 0x00007610ff047816 */ /* 0x000fe40000000004 */
[----:B------:R0:W5:Y:S04]  /*01f0*/  @!P1 LDG.E.U16 R15, desc[UR4][R10.64] ;  /* 0x000000040a0f9981 */ /* 0x000168000c1e1500 */
[----:B------:R0:W5:Y:S04]  /*0200*/  @!P3 LDG.E.U16 R5, desc[UR4][R12.64] ;  /* 0x000000040c05b981 */ /* 0x000168000c1e1500 */
[----:B------:R0:W5:Y:S01]  /*0210*/  @!P2 LDG.E.U16 R4, desc[UR4][R6.64] ;  /* 0x000000040604a981 */ /* 0x000162000c1e1500 */
[----:B------:R-:W-:Y:S01]  /*0220*/  ISETP.GE.AND P0, PT, R3, R2, PT ;  /* 0x000000020300720c */ /* 0x000fe20003f06270 */
[----:B------:R-:W-:Y:S04]  /*0230*/  BSSY.RECONVERGENT B0, `(.L_x_13184) ;  /* 0x000001d000007945 */ /* 0x000fe80003800200 */
[----:B------:R-:W-:Y:S01]  /*0240*/  BSSY.RELIABLE B1, `(.L_x_13185) ;  /* 0x0000013000017945 */ /* 0x000fe20003800100 */
[----:B---3--:R-:W-:-:S05]  /*0250*/  PRMT R8, R14, 0x9910, RZ ;  /* 0x000099100e087816 */ /* 0x008fca00000000ff */
[----:B------:R-:W-:Y:S02]  /*0260*/  IMAD R9, R8, R8, RZ ;  /* 0x0000000808097224 */ /* 0x000fe400078e02ff */
[----:B0-----:R-:W-:Y:S05]  /*0270*/  @P0 BRA `(.L_x_13186) ;  /* 0x00000000003c0947 */ /* 0x001fea0003800000 */
[----:B------:R-:W0:Y:S01]  /*0280*/  LDC.64 R6, c[0x0][0x390] ;  /* 0x0000e400ff067b82 */ /* 0x000e220000000a00 */
[----:B------:R-:W-:Y:S01]  /*0290*/  LEA R11, R0, R3, 0x9 ;  /* 0x00000003000b7211 */ /* 0x000fe200078e48ff */
[----:B------:R-:W-:-:S05]  /*02a0*/  VIADD R3, R3, 0x80 ;  /* 0x0000008003037836 */ /* 0x000fca0000000000 */
[----:B------:R-:W-:-:S13]  /*02b0*/  ISETP.GE.AND P0, PT, R3, R2, PT ;  /* 0x000000020300720c */ /* 0x000fda0003f06270 */
[----:B------:R-:W-:Y:S05]  /*02c0*/  @P0 BREAK.RELIABLE B1 ;  /* 0x0000000000010942 */ /* 0x000fea0003800100 */
[----:B0-----:R-:W-:-:S05]  /*02d0*/  IMAD.WIDE.U32 R6, R11, 0x2, R6 ;  /* 0x000000020b067825 */ /* 0x001fca00078e0006 */
[----:B------:R0:W-:Y:S01]  /*02e0*/  STG.E.U16 desc[UR4][R6.64], R9 ;  /* 0x0000000906007986 */ /* 0x0001e2000c101504 */
[----:B------:R-:W-:Y:S05]  /*02f0*/  @P0 BRA `(.L_x_13187) ;  /* 0x0000000000400947 */ /* 0x000fea0003800000 */
[----:B0-----:R-:W0:Y:S01]  /*0300*/  LDC.64 R6, c[0x0][0x390] ;  /* 0x0000e400ff067b82 */ /* 0x001e220000000a00 */
[----:B-----5:R-:W-:Y:S02]  /*0310*/  PRMT R9, R15, 0x9910, RZ ;  /* 0x000099100f097816 */ /* 0x020fe400000000ff */
[----:B------:R-:W-:Y:S01]  /*0320*/  LEA R11, R0, R3, 0x9 ;  /* 0x00000003000b7211 */ /* 0x000fe200078e48ff */
[----:B------:R-:W-:Y:S02]  /*0330*/  VIADD R3, R3, 0x80 ;  /* 0x0000008003037836 */ /* 0x000fe40000000000 */
[----:B------:R-:W-:Y:S02]  /*0340*/  IMAD R9, R9, R9, RZ ;  /* 0x0000000909097224 */ /* 0x000fe400078e02ff */
[----:B0-----:R-:W-:-:S05]  /*0350*/  IMAD.WIDE.U32 R6, R11, 0x2, R6 ;  /* 0x000000020b067825 */ /* 0x001fca00078e0006 */
[----:B------:R0:W-:Y:S02]  /*0360*/  STG.E.U16 desc[UR4][R6.64], R9 ;  /* 0x0000000906007986 */ /* 0x0001e4000c101504 */
.L_x_13186:
[----:B------:R-:W-:Y:S05]  /*0370*/  BSYNC.RELIABLE B1 ;  /* 0x0000000000017941 */ /* 0x000fea0003800100 */
.L_x_13185:
[----:B------:R-:W-:-:S13]  /*0380*/  ISETP.GE.AND P0, PT, R3, R2, PT ;  /* 0x000000020300720c */ /* 0x000fda0003f06270 */
[----:B0-----:R-:W0:Y:S01]  /*0390*/  @!P0 LDC.64 R6, c[0x0][0x390] ;  /* 0x0000e400ff068b82 */ /* 0x001e220000000a00 */
[----:B-----5:R-:W-:Y:S02]  /*03a0*/  @!P0 PRMT R5, R5, 0x9910, RZ ;  /* 0x0000991005058816 */ /* 0x020fe400000000ff */
[----:B------:R-:W-:Y:S01]  /*03b0*/  @!P0 LEA R9, R0, R3, 0x9 ;  /* 0x0000000300098211 */ /* 0x000fe200078e48ff */
[----:B------:R-:W-:Y:S02]  /*03c0*/  @!P0 VIADD R3, R3, 0x80 ;  /* 0x0000008003038836 */ /* 0x000fe40000000000 */
[----:B------:R-:W-:Y:S02]  /*03d0*/  @!P0 IMAD R5, R5, R5, RZ ;  /* 0x0000000505058224 */ /* 0x000fe400078e02ff */
[----:B0-----:R-:W-:-:S05]  /*03e0*/  @!P0 IMAD.WIDE.U32 R6, R9, 0x2, R6 ;  /* 0x0000000209068825 */ /* 0x001fca00078e0006 */
[----:B------:R1:W-:Y:S02]  /*03f0*/  @!P0 STG.E.U16 desc[UR4][R6.64], R5 ;  /* 0x0000000506008986 */ /* 0x0003e4000c101504 */
.L_x_13187:
[----:B------:R-:W-:Y:S05]  /*0400*/  BSYNC.RECONVERGENT B0 ;  /* 0x0000000000007941 */ /* 0x000fea0003800200 */
.L_x_13184:
[----:B------:R-:W-:Y:S05]  /*0410*/  WARPSYNC.ALL ;  /* 0x0000000000007948 */ /* 0x000fea0003800000 */
[----:B------:R-:W-:-:S13]  /*0420*/  ISETP.GE.AND P0, PT, R3, R2, PT ;  /* 0x000000020300720c */ /* 0x000fda0003f06270 */
[----:B------:R-:W-:Y:S05]  /*0430*/  @P0 EXIT ;  /* 0x000000000000094d */ /* 0x000fea0003800000 */
[----:B01----:R-:W0:Y:S01]  /*0440*/  LDC.64 R6, c[0x0][0x390] ;  /* 0x0000e400ff067b82 */ /* 0x003e220000000a00 */
[----:B-----5:R-:W-:Y:S02]  /*0450*/  PRMT R5, R4, 0x9910, RZ ;  /* 0x0000991004057816 */ /* 0x020fe400000000ff */
[----:B------:R-:W-:-:S03]  /*0460*/  LEA R3, R0, R3, 0x9 ;  /* 0x0000000300037211 */ /* 0x000fc600078e48ff */
[----:B------:R-:W-:Y:S02]  /*0470*/  IMAD R5, R5, R5, RZ ;  /* 0x0000000505057224 */ /* 0x000fe400078e02ff */
[----:B0-----:R-:W-:-:S05]  /*0480*/  IMAD.WIDE.U32 R2, R3, 0x2, R6 ;  /* 0x0000000203027825 */ /* 0x001fca00078e0006 */
[----:B------:R-:W-:Y:S01]  /*0490*/  STG.E.U16 desc[UR4][R2.64], R5 ;  /* 0x0000000502007986 */ /* 0x000fe2000c101504 */
[----:B------:R-:W-:Y:S05]  /*04a0*/  EXIT ;  /* 0x000000000000794d */ /* 0x000fea0003800000 */
.L_x_13188:
        /* <DEDUP_REMOVED lines=13> */
.L_x_60838:


//--------------------- .text._ZN2at6native29vectorized_elementwise_kernelILi2EZNS0_50_GLOBAL__N__2680c7bb_12_PowKernel_cu_7dd49032_317029pow_tensor_scalar_kernel_implIssEEvRNS_18TensorIteratorBaseET0_EUlsE_St5arrayIPcLm2EEEEviS6_T1_ --------------------------
	.section	.text._ZN2at6native29vectorized_elementwise_kernelILi2EZNS0_50_GLOBAL__N__2680c7bb_12_PowKernel_cu_7dd49032_317029pow_tensor_scalar_kernel_implIssEEvRNS_18TensorIteratorBaseET0_EUlsE_St5arrayIPcLm2EEEEviS6_T1_,"ax",@progbits
	.align	128
        .global         _ZN2at6native29vectorized_elementwise_kernelILi2EZNS0_50_GLOBAL__N__2680c7bb_12_PowKernel_cu_7dd49032_317029pow_tensor_scalar_kernel_implIssEEvRNS_18TensorIteratorBaseET0_EUlsE_St5arrayIPcLm2EEEEviS6_T1_
        .type           _ZN2at6native29vectorized_elementwise_kernelILi2EZNS0_50_GLOBAL__N__2680c7bb_12_PowKernel_cu_7dd49032_317029pow_tensor_scalar_kernel_implIssEEvRNS_18TensorIteratorBaseET0_EUlsE_St5arrayIPcLm2EEEEviS6_T1_,@function
        .size           _ZN2at6native29vectorized_elementwise_kernelILi2EZNS0_50_GLOBAL__N__2680c7bb_12_PowKernel_cu_7dd49032_317029pow_tensor_scalar_kernel_implIssEEvRNS_18TensorIteratorBaseET0_EUlsE_St5arrayIPcLm2EEEEviS6_T1_,(.L_x_60839 - _ZN2at6native29vectorized_elementwise_kernelILi2EZNS0_50_GLOBAL__N__2680c7bb_12_PowKernel_cu_7dd49032_317029pow_tensor_scalar_kernel_implIssEEvRNS_18TensorIteratorBaseET0_EUlsE_St5arrayIPcLm2EEEEviS6_T1_)
        .other          _ZN2at6native29vectorized_elementwise_kernelILi2EZNS0_50_GLOBAL__N__2680c7bb_12_PowKernel_cu_7dd49032_317029pow_tensor_scalar_kernel_implIssEEvRNS_18TensorIteratorBaseET0_EUlsE_St5arrayIPcLm2EEEEviS6_T1_,@"STO_CUDA_ENTRY STV_DEFAULT"
_ZN2at6native29vectorized_elementwise_kernelILi2EZNS0_50_GLOBAL__N__2680c7bb_12_PowKernel_cu_7dd49032_317029pow_tensor_scalar_kernel_implIssEEvRNS_18TensorIteratorBaseET0_EUlsE_St5arrayIPcLm2EEEEviS6_T1_:
.text._ZN2at6native29vectorized_elementwise_kernelILi2EZNS0_50_GLOBAL__N__2680c7bb_12_PowKernel_cu_7dd49032_317029pow_tensor_scalar_kernel_implIssEEvRNS_18TensorIteratorBaseET0_EUlsE_St5arrayIPcLm2EEEEviS6_T1_:
        /* <DEDUP_REMOVED lines=21> */
[----:B------:R0:W2:Y:S07]  /*0150*/  @!P6 LDG.E.U16 R18, desc[UR4][R2.64] ;  /* 0x000000040212e981 */ /* 0x0000ae000c1e1500 */
[----:B------:R-:W-:Y:S01]  /*0160*/  @!P4 IADD3 R29, PT, PT, R0, R25, RZ ;  /* 0x00000019001dc210 */ /* 0x000fe20007ffe0ff */
[----:B------:R-:W-:Y:S01]  /*0170*/  @!P4 VIADD R25, R25, 0x80 ;  /* 0x000000801919c836 */ /* 0x000fe20000000000 */
[----:B------:R-:W3:Y:S04]  /*0180*/  @!P4 LDC.64 R14, c[0x0][0x398] ;  /* 0x0000e600ff0ecb82 */ /* 0x000ee80000000a00 */
[----:B------:R-:W-:-:S13]  /*0190*/  ISETP.GE.U32.AND P3, PT, R25, R16, PT ;  /* 0x000000101900720c */ /* 0x000fda0003f66070 */
[----:B------:R-:W-:Y:S01]  /*01a0*/  @!P3 IMAD.IADD R27, R0, 0x1, R25 ;  /* 0x00000001001bb824 */ /* 0x000fe200078e0219 */
[----:B------:R-:W-:Y:S01]  /*01b0*/  @!P3 IADD3 R25, PT, PT, R25, 0x80, RZ ;  /* 0x000000801919b810 */ /* 0x000fe20007ffe0ff */
[----:B------:R-:W4:Y:S03]  /*01c0*/  @!P3 LDC.64 R10, c[0x0][0x398] ;  /* 0x0000e600ff0abb82 */ /* 0x000f260000000a00 */
[----:B------:R-:W-:-:S13]  /*01d0*/  ISETP.GE.U32.AND P2, PT, R25, R16, PT ;  /* 0x000000101900720c */ /* 0x000fda0003f46070 */
[----:B------:R-:W-:Y:S01]  /*01e0*/  @!P2 IMAD.IADD R23, R0, 0x1, R25 ;  /* 0x000000010017a824 */ /* 0x000fe200078e0219 */
[----:B0-----:R-:W0:Y:S01]  /*01f0*/  @!P2 LDC.64 R2, c[0x0][0x398] ;  /* 0x0000e600ff02ab82 */ /* 0x001e220000000a00 */
[----:B------:R-:W-:-:S05]  /*0200*/  @!P2 VIADD R25, R25, 0x80 ;  /* 0x000000801919a836 */ /* 0x000fca0000000000 */
[----:B------:R-:W-:-:S13]  /*0210*/  ISETP.GE.U32.AND P1, PT, R25, R16, PT ;  /* 0x000000101900720c */ /* 0x000fda0003f26070 */
[----:B------:R-:W-:Y:S01]  /*0220*/  @!P1 IADD3 R21, PT, PT, R0, R25, RZ ;  /* 0x0000001900159210 */ /* 0x000fe20007ffe0ff */
[----:B------:R-:W-:Y:S01]  /*0230*/  @!P1 VIADD R25, R25, 0x80 ;  /* 0x0000008019199836 */ /* 0x000fe20000000000 */
[----:B------:R-:W3:Y:S04]  /*0240*/  @!P1 LDC.64 R4, c[0x0][0x398] ;  /* 0x0000e600ff049b82 */ /* 0x000ee80000000a00 */
[----:B------:R-:W-:-:S13]  /*0250*/  ISETP.GE.U32.AND P0, PT, R25, R16, PT ;  /* 0x000000101900720c */ /* 0x000fda0003f06070 */
[----:B------:R-:W-:Y:S01]  /*0260*/  @!P0 IADD3 R19, PT, PT, R0, R25, RZ ;  /* 0x0000001900138210 */ /* 0x000fe20007ffe0ff */
[----:B------:R-:W-:Y:S01]  /*0270*/  @!P0 VIADD R25, R25, 0x80 ;  /* 0x0000008019198836 */ /* 0x000fe20000000000 */
[----:B------:R-:W4:Y:S04]  /*0280*/  @!P0 LDC.64 R6, c[0x0][0x398] ;  /* 0x0000e600ff068b82 */ /* 0x000f280000000a00 */
[----:B------:R-:W-:-:S13]  /*0290*/  ISETP.GE.U32.AND P6, PT, R25, R16, PT ;  /* 0x000000101900720c */ /* 0x000fda0003fc6070 */
[----:B------:R-:W4:Y:S01]  /*02a0*/  @!P6 LDC.64 R8, c[0x0][0x398] ;  /* 0x0000e600ff08eb82 */ /* 0x000f220000000a00 */
[----:B-1----:R-:W-:Y:S01]  /*02b0*/  @!P5 IMAD.WIDE.U32 R12, R20, 0x2, R12 ;  /* 0x00000002140cd825 */ /* 0x002fe200078e000c */
[----:B------:R-:W-:-:S03]  /*02c0*/  PRMT R20, RZ, 0x7610, R20 ;  /* 0x00007610ff147816 */ /* 0x000fc60000000014 */
[----:B------:R-:W-:Y:S02]  /*02d0*/  @!P6 IMAD.IADD R25, R0, 0x1, R25 ;  /* 0x000000010019e824 */ /* 0x000fe400078e0219 */
[----:B0-----:R-:W-:Y:S01]  /*02e0*/  @!P2 IMAD.WIDE.U32 R2, R23, 0x2, R2 ;  /* 0x000000021702a825 */ /* 0x001fe200078e0002 */
[----:B------:R0:W5:Y:S01]  /*02f0*/  @!P5 LDG.E.U16 R20, desc[UR4][R12.64] ;  /* 0x000000040c14d981 */ /* 0x000162000c1e1500 */
[----:B------:R-:W-:Y:S02]  /*0300*/  PRMT R23, RZ, 0x7610, R23 ;  /* 0x00007610ff177816 */ /* 0x000fe40000000017 */
[----:B---3--:R-:W-:Y:S01]  /*0310*/  @!P1 IMAD.WIDE.U32 R4, R21, 0x2, R4 ;  /* 0x0000000215049825 */ /* 0x008fe200078e0004 */
[----:B------:R-:W-:-:S03]  /*0320*/  PRMT R21, RZ, 0x7610, R21 ;  /* 0x00007610ff157816 */ /* 0x000fc60000000015 */
[----:B----4-:R-:W-:Y:S01]  /*0330*/  @!P0 IMAD.WIDE.U32 R6, R19, 0x2, R6 ;  /* 0x0000000213068825 */ /* 0x010fe200078e0006 */
[----:B------:R-:W-:Y:S01]  /*0340*/  PRMT R19, RZ, 0x7610, R19 ;  /* 0x00007610ff137816 */ /* 0x000fe20000000013 */
[----:B------:R-:W5:Y:S01]  /*0350*/  @!P1 LDG.E.U16 R23, desc[UR4][R4.64] ;  /* 0x0000000404179981 */ /* 0x000f62000c1e1500 */
[----:B0-----:R-:W-:Y:S01]  /*0360*/  PRMT R12, RZ, 0x7610, R12 ;  /* 0x00007610ff0c7816 */ /* 0x001fe2000000000c */
[----:B------:R-:W-:Y:S02]  /*0370*/  @!P3 IMAD.WIDE.U32 R10, R27, 0x2, R10 ;  /* 0x000000021b0ab825 */ /* 0x000fe400078e000a */
[----:B------:R-:W5:Y:S02]  /*0380*/  @!P2 LDG.E.U16 R21, desc[UR4][R2.64] ;  /* 0x000000040215a981 */ /* 0x000f64000c1e1500 */
[----:B------:R-:W-:Y:S02]  /*0390*/  @!P6 IMAD.WIDE.U32 R8, R25, 0x2, R8 ;  /* 0x000000021908e825 */ /* 0x000fe400078e0008 */
[----:B------:R-:W5:Y:S04]  /*03a0*/  @!P3 LDG.E.U16 R19, desc[UR4][R10.64] ;  /* 0x000000040a13b981 */ /* 0x000f68000c1e1500 */
[----:B------:R-:W5:Y:S01]  /*03b0*/  @!P6 LDG.E.U16 R12, desc[UR4][R8.64] ;  /* 0x00000004080ce981 */ /* 0x000f62000c1e1500 */
[----:B------:R-:W-:Y:S01]  /*03c0*/  PRMT R13, RZ, 0x7610, R13 ;  /* 0x00007610ff0d7816 */ /* 0x000fe2000000000d */
[----:B------:R-:W-:Y:S01]  /*03d0*/  @!P4 IMAD.WIDE.U32 R14, R29, 0x2, R14 ;  /* 0x000000021d0ec825 */ /* 0x000fe200078e000e */
[----:B------:R-:W-:-:S04]  /*03e0*/  PRMT R22, RZ, 0x7610, R22 ;  /* 0x00007610ff167816 */ /* 0x000fc80000000016 */
[----:B------:R-:W5:Y:S01]  /*03f0*/  @!P0 LDG.E.U16 R13, desc[UR4][R6.64] ;  /* 0x00000004060d8981 */ /* 0x000f62000c1e1500 */
[----:B------:R-:W-:Y:S01]  /*0400*/  ISETP.GE.U32.AND P0, PT, R17, R16, PT ;  /* 0x000000101100720c */ /* 0x000fe20003f06070 */
[----:B------:R-:W-:Y:S02]  /*0410*/  BSSY.RECONVERGENT B0, `(.L_x_13190) ;  /* 0x0000042000007945 */ /* 0x000fe40003800200 */
[----:B------:R2:W5:Y:S02]  /*0420*/  @!P4 LDG.E.U16 R22, desc[UR4][R14.64] ;  /* 0x000000040e16c981 */ /* 0x000564000c1e1500 */
[----:B------:R-:W-:Y:S01]  /*0430*/  BSSY.RELIABLE B1, `(.L_x_13191) ;  /* 0x0000037000017945 */ /* 0x000fe20003800100 */
[----:B--2---:R-:W-:-:S05]  /*0440*/  PRMT R14, R18, 0x9910, RZ ;  /* 0x00009910120e7816 */ /* 0x004fca00000000ff */
[----:B------:R-:W-:Y:S02]  /*0450*/  IMAD R15, R14, R14, RZ ;  /* 0x0000000e0e0f7224 */ /* 0x000fe400078e02ff */
[----:B------:R-:W-:Y:S05]  /*0460*/  @P0 BRA `(.L_x_13192) ;  /* 0x0000000000380947 */ /* 0x000fea0003800000 */
        /* <DEDUP_REMOVED lines=8> */
[----:B-----5:R-:W-:Y:S01]  /*04f0*/  PRMT R5, R20, 0x9910, RZ ;  /* 0x0000991014057816 */ /* 0x020fe200000000ff */
[----:B------:R-:W-:Y:S01]  /*0500*/  IMAD.IADD R7, R0, 0x1, R17 ;  /* 0x0000000100077824 */ /* 0x000fe200078e0211 */
[----:B------:R-:W-:-:S03]  /*0510*/  IADD3 R17, PT, PT, R17, 0x80, RZ ;  /* 0x0000008011117810 */ /* 0x000fc60007ffe0ff */
[----:B------:R-:W-:Y:S02]  /*0520*/  IMAD R5, R5, R5, RZ ;  /* 0x0000000505057224 */ /* 0x000fe400078e02ff */
[----:B0-----:R-:W-:-:S05]  /*0530*/  IMAD.WIDE.U32 R2, R7, 0x2, R2 ;  /* 0x0000000207027825 */ /* 0x001fca00078e0002 */
[----:B------:R0:W-:Y:S02]  /*0540*/  STG.E.U16 desc[UR4][R2.64], R5 ;  /* 0x0000000502007986 */ /* 0x0001e4000c101504 */
.L_x_13192:
[----:B------:R-:W-:-:S13]  /*0550*/  ISETP.GE.U32.AND P0, PT, R17, R16, PT ;  /* 0x000000101100720c */ /* 0x000fda0003f06070 */
        /* <DEDUP_REMOVED lines=8> */
.L_x_13193:
[----:B------:R-:W-:-:S13]  /*05e0*/  ISETP.GE.U32.AND P0, PT, R17, R16, PT ;  /* 0x000000101100720c */ /* 0x000fda0003f06070 */
[----:B------:R-:W-:Y:S05]  /*05f0*/  @P0 BRA `(.L_x_13195) ;  /* 0x0000000000400947 */ /* 0x000fea0003800000 */
[----:B01----:R-:W0:Y:S01]  /*0600*/  LDC.64 R2, c[0x0][0x390] ;  /* 0x0000e400ff027b82 */ /* 0x003e220000000a00 */
[----:B-----5:R-:W-:Y:S01]  /*0610*/  PRMT R5, R19, 0x9910, RZ ;  /* 0x0000991013057816 */ /* 0x020fe200000000ff */
[----:B------:R-:W-:Y:S01]  /*0620*/  IMAD.IADD R7, R0, 0x1, R17 ;  /* 0x0000000100077824 */ /* 0x000fe200078e0211 */
[----:B------:R-:W-:-:S03]  /*0630*/  IADD3 R17, PT, PT, R17, 0x80, RZ ;  /* 0x0000008011117810 */ /* 0x000fc60007ffe0ff */
[----:B------:R-:W-:Y:S02]  /*0640*/  IMAD R5, R5, R5, RZ ;  /* 0x0000000505057224 */ /* 0x000fe400078e02ff */
[----:B0-----:R-:W-:-:S05]  /*0650*/  IMAD.WIDE.U32 R2, R7, 0x2, R2 ;  /* 0x0000000207027825 */ /* 0x001fca00078e0002 */
[----:B------:R1:W-:Y:S02]  /*0660*/  STG.E.U16 desc[UR4][R2.64], R5 ;  /* 0x0000000502007986 */ /* 0x0003e4000c101504 */
.L_x_13194:
        /* <DEDUP_REMOVED lines=9> */
.L_x_13195:
[----:B------:R-:W-:-:S13]  /*0700*/  ISETP.GE.U32.AND P0, PT, R17, R16, PT ;  /* 0x000000101100720c */ /* 0x000fda0003f06070 */
[----:B------:R-:W-:Y:S05]  /*0710*/  @P0 BREAK.RELIABLE B1 ;  /* 0x0000000000010942 */ /* 0x000fea0003800100 */
[----:B------:R-:W-:Y:S05]  /*0720*/  @P0 BRA `(.L_x_13197) ;  /* 0x0000000000400947 */ /* 0x000fea0003800000 */
[----:B012---:R-:W0:Y:S01]  /*0730*/  LDC.64 R2, c[0x0][0x390] ;  /* 0x0000e400ff027b82 */ /* 0x007e220000000a00 */
[----:B-----5:R-:W-:Y:S01]  /*0740*/  PRMT R5, R23, 0x9910, RZ ;  /* 0x0000991017057816 */ /* 0x020fe200000000ff */
[----:B------:R-:W-:Y:S01]  /*0750*/  IMAD.IADD R7, R0, 0x1, R17 ;  /* 0x0000000100077824 */ /* 0x000fe200078e0211 */
[----:B------:R-:W-:-:S03]  /*0760*/  IADD3 R17, PT, PT, R17, 0x80, RZ ;  /* 0x0000008011117810 */ /* 0x000fc60007ffe0ff */
[----:B------:R-:W-:Y:S02]  /*0770*/  IMAD R5, R5, R5, RZ ;  /* 0x0000000505057224 */ /* 0x000fe400078e02ff */
[----:B0-----:R-:W-:-:S05]  /*0780*/  IMAD.WIDE.U32 R2, R7, 0x2, R2 ;  /* 0x0000000207027825 */ /* 0x001fca00078e0002 */
[----:B------:R2:W-:Y:S02]  /*0790*/  STG.E.U16 desc[UR4][R2.64], R5 ;  /* 0x0000000502007986 */ /* 0x0005e4000c101504 */
.L_x_13196:
[----:B------:R-:W-:Y:S05]  /*07a0*/  BSYNC.RELIABLE B1 ;  /* 0x0000000000017941 */ /* 0x000fea0003800100 */
.L_x_13191:
[----:B------:R-:W-:-:S13]  /*07b0*/  ISETP.GE.U32.AND P0, PT, R17, R16, PT ;  /* 0x000000101100720c */ /* 0x000fda0003f06070 */
[----:B012---:R-:W0:Y:S01]  /*07c0*/  @!P0 LDC.64 R2, c[0x0][0x390] ;  /* 0x0000e400ff028b82 */ /* 0x007e220000000a00 */
[----:B-----5:R-:W-:Y:S01]  /*07d0*/  @!P0 PRMT R5, R13, 0x9910, RZ ;  /* 0x000099100d058816 */ /* 0x020fe200000000ff */
[----:B------:R-:W-:Y:S01]  /*07e0*/  @!P0 IMAD.IADD R7, R0, 0x1, R17 ;  /* 0x0000000100078824 */ /* 0x000fe200078e0211 */
[----:B------:R-:W-:-:S03]  /*07f0*/  @!P0 IADD3 R17, PT, PT, R17, 0x80, RZ ;  /* 0x0000008011118810 */ /* 0x000fc60007ffe0ff */
[----:B------:R-:W-:Y:S02]  /*0800*/  @!P0 IMAD R5, R5, R5, RZ ;  /* 0x0000000505058224 */ /* 0x000fe400078e02ff */
[----:B0-----:R-:W-:-:S05]  /*0810*/  @!P0 IMAD.WIDE.U32 R2, R7, 0x2, R2 ;  /* 0x0000000207028825 */ /* 0x001fca00078e0002 */
[----:B------:R3:W-:Y:S02]  /*0820*/  @!P0 STG.E.U16 desc[UR4][R2.64], R5 ;  /* 0x0000000502008986 */ /* 0x0007e4000c101504 */
.L_x_13197:
[----:B------:R-:W-:Y:S05]  /*0830*/  BSYNC.RECONVERGENT B0 ;  /* 0x0000000000007941 */ /* 0x000fea0003800200 */
.L_x_13190:
[----:B------:R-:W-:Y:S05]  /*0840*/  WARPSYNC.ALL ;  /* 0x0000000000007948 */ /* 0x000fea0003800000 */
[----:B------:R-:W-:-:S13]  /*0850*/  ISETP.GE.U32.AND P0, PT, R17, R16, PT ;  /* 0x000000101100720c */ /* 0x000fda0003f06070 */
[----:B------:R-:W-:Y:S05]  /*0860*/  @P0 EXIT ;  /* 0x000000000000094d */ /* 0x000fea0003800000 */
[----:B0123--:R-:W0:Y:S01]  /*0870*/  LDC.64 R2, c[0x0][0x390] ;  /* 0x0000e400ff027b82 */ /* 0x00fe220000000a00 */
[----:B-----5:R-:W-:Y:S01]  /*0880*/  PRMT R5, R12, 0x9910, RZ ;  /* 0x000099100c057816 */ /* 0x020fe200000000ff */
[----:B------:R-:W-:-:S04]  /*0890*/  IMAD.IADD R17, R0, 0x1, R17 ;  /* 0x0000000100117824 */ /* 0x000fc800078e0211 */
[----:B------:R-:W-:Y:S02]  /*08a0*/  IMAD R5, R5, R5, RZ ;  /* 0x0000000505057224 */ /* 0x000fe400078e02ff */
[----:B0-----:R-:W-:-:S05]  /*08b0*/  IMAD.WIDE.U32 R2, R17, 0x2, R2 ;  /* 0x0000000211027825 */ /* 0x001fca00078e0002 */
[----:B------:R-:W-:Y:S01]  /*08c0*/  STG.E.U16 desc[UR4][R2.64], R5 ;  /* 0x0000000502007986 */ /* 0x000fe2000c101504 */
[----:B------:R-:W-:Y:S05]  /*08d0*/  EXIT ;  /* 0x000000000000794d */ /* 0x000fea0003800000 */
.L_x_13189:
        /* <DEDUP_REMOVED lines=11> */
[C---:B--2---:R-:W-:Y:S02]  /*0990*/  PRMT R0, R4.reuse, 0x9910, RZ ;  /* 0x0000991004007816 */ /* 0x044fe400000000ff */
[----:B------:R-:W-:Y:S02]  /*09a0*/  PRMT R4, R4, 0xbb32, RZ ;  /* 0x0000bb3204047816 */ /* 0x000fe400000000ff */
[----:B---3--:R-:W-:Y:S01]  /*09b0*/  PRMT R11, R8, 0x9910, RZ ;  /* 0x00009910080b7816 */ /* 0x008fe200000000ff */
[----:B------:R-:W-:Y:S01]  /*09c0*/  IMAD R0, R0, R0, RZ ;  /* 0x0000000000007224 */ /* 0x000fe200078e02ff */
[----:B------:R-:W-:Y:S02]  /*09d0*/  PRMT R8, R8, 0xbb32, RZ ;  /* 0x0000bb3208087816 */ /* 0x000fe400000000ff */
[C---:B----4-:R-:W-:Y:S02]  /*09e0*/  PRMT R13, R9.reuse, 0xbb32, RZ ;  /* 0x0000bb32090d7816 */ /* 0x050fe400000000ff */
[----:B------:R-:W-:-:S02]  /*09f0*/  PRMT R12, R9, 0x9910, RZ ;  /* 0x00009910090c7816 */ /* 0x000fc400000000ff */
[C---:B-----5:R-:W-:Y:S02]  /*0a00*/  PRMT R14, R10.reuse, 0x9910, RZ ;  /* 0x000099100a0e7816 */ /* 0x060fe400000000ff */
[----:B------:R-:W-:Y:S01]  /*0a10*/  PRMT R10, R10, 0xbb32, RZ ;  /* 0x0000bb320a0a7816 */ /* 0x000fe200000000ff */
[----:B------:R-:W-:Y:S01]  /*0a20*/  IMAD.MOV.U32 R6, RZ, RZ, R12 ;  /* 0x000000ffff067224 */ /* 0x000fe200078e000c */
[----:B------:R-:W-:Y:S01]  /*0a30*/  MOV R7, R4 ;  /* 0x0000000400077202 */ /* 0x000fe20000000f00 */
[----:B------:R-:W-:Y:S01]  /*0a40*/  IMAD.MOV.U32 R4, RZ, RZ, R11 ;  /* 0x000000ffff047224 */ /* 0x000fe200078e000b */
[----:B------:R-:W-:Y:S01]  /*0a50*/  MOV R11, R13 ;  /* 0x0000000d000b7202 */ /* 0x000fe20000000f00 */
[----:B------:R-:W-:Y:S01]  /*0a60*/  IMAD R6, R6, R6, RZ ;  /* 0x0000000606067224 */ /* 0x000fe200078e02ff */
[----:B------:R-:W-:Y:S01]  /*0a70*/  MOV R9, R8 ;  /* 0x0000000800097202 */ /* 0x000fe20000000f00 */
[----:B------:R-:W-:Y:S01]  /*0a80*/  IMAD.MOV.U32 R8, RZ, RZ, R14 ;  /* 0x000000ffff087224 */ /* 0x000fe200078e000e */
[----:B------:R-:W-:Y:S01]  /*0a90*/  MOV R13, R10 ;  /* 0x0000000a000d7202 */ /* 0x000fe20000000f00 */
[----:B------:R-:W-:-:S02]  /*0aa0*/  IMAD R7, R7, R7, RZ ;  /* 0x0000000707077224 */ /* 0x000fc400078e02ff */
[----:B------:R-:W-:Y:S02]  /*0ab0*/  IMAD R4, R4, R4, RZ ;  /* 0x0000000404047224 */ /* 0x000fe400078e02ff */
[----:B------:R-:W-:Y:S01]  /*0ac0*/  IMAD R9, R9, R9, RZ ;  /* 0x0000000909097224 */ /* 0x000fe200078e02ff */
[----:B------:R-:W-:Y:S01]  /*0ad0*/  PRMT R7, R0, 0x5410, R7 ;  /* 0x0000541000077816 */ /* 0x000fe20000000007 */
[----:B------:R-:W-:Y:S02]  /*0ae0*/  IMAD R11, R11, R11, RZ ;  /* 0x0000000b0b0b7224 */ /* 0x000fe400078e02ff */
[----:B------:R-:W-:Y:S01]  /*0af0*/  IMAD R8, R8, R8, RZ ;  /* 0x0000000808087224 */ /* 0x000fe200078e02ff */
[----:B------:R-:W-:Y:S01]  /*0b00*/  PRMT R9, R4, 0x5410, R9 ;  /* 0x0000541004097816 */ /* 0x000fe20000000009 */
[----:B------:R-:W-:Y:S01]  /*0b10*/  IMAD R13, R13, R13, RZ ;  /* 0x0000000d0d0d7224 */ /* 0x000fe200078e02ff */
[----:B------:R-:W-:Y:S01]  /*0b20*/  PRMT R11, R6, 0x5410, R11 ;  /* 0x00005410060b7816 */ /* 0x000fe2000000000b */
[----:B------:R-:W-:Y:S03]  /*0b30*/  STG.E desc[UR4][R2.64], R7 ;  /* 0x0000000702007986 */ /* 0x000fe6000c101904 */
[----:B------:R-:W-:Y:S01]  /*0b40*/  PRMT R13, R8, 0x5410, R13 ;  /* 0x00005410080d7816 */ /* 0x000fe2000000000d */
[----:B------:R-:W-:Y:S04]  /*0b50*/  STG.E desc[UR4][R2.64+0x200], R9 ;  /* 0x0002000902007986 */ /* 0x000fe8000c101904 */
[----:B------:R-:W-:Y:S04]  /*0b60*/  STG.E desc[UR4][R2.64+0x400], R11 ;  /* 0x0004000b02007986 */ /* 0x000fe8000c101904 */
[----:B------:R-:W-:Y:S01]  /*0b70*/  STG.E desc[UR4][R2.64+0x600], R13 ;  /* 0x0006000d02007986 */ /* 0x000fe2000c101904 */
[----:B------:R-:W-:Y:S05]  /*0b80*/  EXIT ;  /* 0x000000000000794d */ /* 0x000fea0003800000 */
.L_x_13198:
        /* <DEDUP_REMOVED lines=15> */
.L_x_60839:


//--------------------- .text._ZN2at6native29vectorized_elementwise_kernelILi4EZNS0_50_GLOBAL__N__2680c7bb_12_PowKernel_cu_7dd49032_317029pow_tensor_scalar_kernel_implIssEEvRNS_18TensorIteratorBaseET0_EUlsE_St5arrayIPcLm2EEEEviS6_T1_ --------------------------
	.section	.text._ZN2at6native29vectorized_elementwise_kernelILi4EZNS0_50_GLOBAL__N__2680c7bb_12_PowKernel_cu_7dd49032_317029pow_tensor_scalar_kernel_implIssEEvRNS_18TensorIteratorBaseET0_EUlsE_St5arrayIPcLm2EEEEviS6_T1_,"ax",@progbits
	.align	128
        .global         _ZN2at6native29vectorized_elementwise_kernelILi4EZNS0_50_GLOBAL__N__2680c7bb_12_PowKernel_cu_7dd49032_317029pow_tensor_scalar_kernel_implIssEEvRNS_18TensorIteratorBaseET0_EUlsE_St5arrayIPcLm2EEEEviS6_T1_
        .type           _ZN2at6native29vectorized_elementwise_kernelILi4EZNS0_50_GLOBAL__N__2680c7bb_12_PowKernel_cu_7dd49032_317029pow_tensor_scalar_kernel_implIssEEvRNS_18TensorIteratorBaseET0_EUlsE_St5arrayIPcLm2EEEEviS6_T1_,@function
        .size           _ZN2at6native29vectorized_elementwise_kernelILi4EZNS0_50_GLOBAL__N__2680c7bb_12_PowKernel_cu_7dd49032_317029pow_tensor_scalar_kernel_implIssEEvRNS_18TensorIteratorBaseET0_EUlsE_St5arrayIPcLm2EEEEviS6_T1_,(.L_x_60840 - _ZN2at6native29vectorized_elementwise_kernelILi4EZNS0_50_GLOBAL__N__2680c7bb_12_PowKernel_cu_7dd49032_317029pow_tensor_scalar_kernel_implIssEEvRNS_18TensorIteratorBaseET0_EUlsE_St5arrayIPcLm2EEEEviS6_T1_)
        .other          _ZN2at6native29vectorized_elementwise_kernelILi4EZNS0_50_GLOBAL__N__2680c7bb_12_PowKernel_cu_7dd49032_317029pow_tensor_scalar_kernel_implIssEEvRNS_18TensorIteratorBaseET0_EUlsE_St5arrayIPcLm2EEEEviS6_T1_,@"STO_CUDA_ENTRY STV_DEFAULT"
_ZN2at6native29vectorized_elementwise_kernelILi4EZNS0_50_GLOBAL__N__2680c7bb_12_PowKernel_cu_7dd49032_317029pow_tensor_scalar_kernel_implIssEEvRNS_18TensorIteratorBaseET0_EUlsE_St5arrayIPcLm2EEEEviS6_T1_:
.text._ZN2at6native29vectorized_elementwise_kernelILi4EZNS0_50_GLOBAL__N__2680c7bb_12_PowKernel_cu_7dd49032_317029pow_tensor_scalar_kernel_implIssEEvRNS_18TensorIteratorBaseET0_EUlsE_St5arrayIPcLm2EEEEviS6_T1_:
        /* <DEDUP_REMOVED lines=85> */
.L_x_13202:
        /* <DEDUP_REMOVED lines=9> */
.L_x_13203:
        /* <DEDUP_REMOVED lines=9> */
.L_x_13204:
        /* <DEDUP_REMOVED lines=9> */
.L_x_13205:
        /* <DEDUP_REMOVED lines=10> */
.L_x_13206:
[----:B------:R-:W-:Y:S05]  /*07a0*/  BSYNC.RELIABLE B1 ;  /* 0x0000000000017941 */ /* 0x000fea0003800100 */
.L_x_13201:
        /* <DEDUP_REMOVED lines=8> */
.L_x_13207:
[----:B------:R-:W-:Y:S05]  /*0830*/  BSYNC.RECONVERGENT B0 ;  /* 0x0000000000007941 */ /* 0x000fea0003800200 */
.L_x_13200:
        /* <DEDUP_REMOVED lines=10> */
.L_x_13199:
        /* <DEDUP_REMOVED lines=11> */
[C---:B---3--:R-:W-:Y:S01]  /*0990*/  PRMT R13, R11.reuse, 0x9910, RZ ;  /* 0x000099100b0d7816 */ /* 0x048fe200000000ff */
[----:B------:R-:W-:Y:S01]  /*09a0*/  IMAD R0, R0, R0, RZ ;  /* 0x0000000000007224 */ /* 0x000fe200078e02ff */
[C---:B------:R-:W-:Y:S02]  /*09b0*/  PRMT R12, R10.reuse, 0x9910, RZ ;  /* 0x000099100a0c7816 */ /* 0x040fe400000000ff */
[----:B------:R-:W-:Y:S02]  /*09c0*/  PRMT R10, R10, 0xbb32, RZ ;  /* 0x0000bb320a0a7816 */ /* 0x000fe400000000ff */
[----:B------:R-:W-:Y:S01]  /*09d0*/  PRMT R14, R11, 0xbb32, RZ ;  /* 0x0000bb320b0e7816 */ /* 0x000fe200000000ff */
[----:B------:R-:W-:Y:S01]  /*09e0*/  IMAD.MOV.U32 R6, RZ, RZ, R12 ;  /* 0x000000ffff067224 */ /* 0x000fe200078e000c */
[----:B------:R-:W-:Y:S01]  /*09f0*/  MOV R7, R8 ;  /* 0x0000000800077202 */ /* 0x000fe20000000f00 */
[----:B------:R-:W-:Y:S01]  /*0a00*/  IMAD.MOV.U32 R8, RZ, RZ, R13 ;  /* 0x000000ffff087224 */ /* 0x000fe200078e000d */
[C---:B------:R-:W-:Y:S01]  /*0a10*/  PRMT R4, R9.reuse, 0x9910, RZ ;  /* 0x0000991009047816 */ /* 0x040fe200000000ff */
[----:B------:R-:W-:Y:S01]  /*0a20*/  IMAD R6, R6, R6, RZ ;  /* 0x0000000606067224 */ /* 0x000fe200078e02ff */
[----:B------:R-:W-:Y:S01]  /*0a30*/  PRMT R9, R9, 0xbb32, RZ ;  /* 0x0000bb3209097816 */ /* 0x000fe200000000ff */
[----:B------:R-:W-:Y:S01]  /*0a40*/  IMAD R7, R7, R7, RZ ;  /* 0x0000000707077224 */ /* 0x000fe200078e02ff */
[----:B------:R-:W-:Y:S01]  /*0a50*/  MOV R11, R10 ;  /* 0x0000000a000b7202 */ /* 0x000fe20000000f00 */
[----:B------:R-:W-:Y:S01]  /*0a60*/  IMAD R4, R4, R4, RZ ;  /* 0x0000000404047224 */ /* 0x000fe200078e02ff */
[----:B------:R-:W-:Y:S01]  /*0a70*/  MOV R13, R14 ;  /* 0x0000000e000d7202 */ /* 0x000fe20000000f00 */
[----:B------:R-:W-:Y:S01]  /*0a80*/  IMAD R9, R9, R9, RZ ;  /* 0x0000000909097224 */ /* 0x000fe200078e02ff */
[----:B------:R-:W-:Y:S01]  /*0a90*/  PRMT R14, R0, 0x5410, R7 ;  /* 0x00005410000e7816 */ /* 0x000fe20000000007 */
[----:B------:R-:W-:-:S02]  /*0aa0*/  IMAD R11, R11, R11, RZ ;  /* 0x0000000b0b0b7224 */ /* 0x000fc400078e02ff */
[----:B------:R-:W-:Y:S01]  /*0ab0*/  IMAD R8, R8, R8, RZ ;  /* 0x0000000808087224 */ /* 0x000fe200078e02ff */
[----:B------:R-:W-:Y:S01]  /*0ac0*/  PRMT R15, R4, 0x5410, R9 ;  /* 0x00005410040f7816 */ /* 0x000fe20000000009 */
[----:B------:R-:W-:Y:S01]  /*0ad0*/  IMAD R13, R13, R13, RZ ;  /* 0x0000000d0d0d7224 */ /* 0x000fe200078e02ff */
[----:B------:R-:W-:-:S03]  /*0ae0*/  PRMT R6, R6, 0x5410, R11 ;  /* 0x0000541006067816 */ /* 0x000fc6000000000b */
[----:B------:R-:W-:Y:S01]  /*0af0*/  STG.E.64 desc[UR4][R2.64], R14 ;  /* 0x0000000e02007986 */ /* 0x000fe2000c101b04 */
[----:B------:R-:W-:-:S05]  /*0b00*/  PRMT R7, R8, 0x5410, R13 ;  /* 0x0000541008077816 */ /* 0x000fca000000000d */
[----:B------:R-:W-:Y:S01]  /*0b10*/  STG.E.64 desc[UR4][R2.64+0x400], R6 ;  /* 0x0004000602007986 */ /* 0x000fe2000c101b04 */
[----:B------:R-:W-:Y:S05]  /*0b20*/  EXIT ;  /* 0x000000000000794d */ /* 0x000fea0003800000 */
.L_x_13208:
        /* <DEDUP_REMOVED lines=13> */
.L_x_60840:


//--------------------- .text._ZN2at6native29vectorized_elementwise_kernelILi8EZNS0_50_GLOBAL__N__2680c7bb_12_PowKernel_cu_7dd49032_317029pow_tensor_scalar_kernel_implIssEEvRNS_18TensorIteratorBaseET0_EUlsE_St5arrayIPcLm2EEEEviS6_T1_ --------------------------
	.section	.text._ZN2at6native29vectorized_elementwise_kernelILi8EZNS0_50_GLOBAL__N__2680c7bb_12_PowKernel_cu_7dd49032_317029pow_tensor_scalar_kernel_implIssEEvRNS_18TensorIteratorBaseET0_EUlsE_St5arrayIPcLm2EEEEviS6_T1_,"ax",@progbits
	.align	128
        .global         _ZN2at6native29vectorized_elementwise_kernelILi8EZNS0_50_GLOBAL__N__2680c7bb_12_PowKernel_cu_7dd49032_317029pow_tensor_scalar_kernel_implIssEEvRNS_18TensorIteratorBaseET0_EUlsE_St5arrayIPcLm2EEEEviS6_T1_
        .type           _ZN2at6native29vectorized_elementwise_kernelILi8EZNS0_50_GLOBAL__N__2680c7bb_12_PowKernel_cu_7dd49032_317029pow_tensor_scalar_kernel_implIssEEvRNS_18TensorIteratorBaseET0_EUlsE_St5arrayIPcLm2EEEEviS6_T1_,@function
        .size           _ZN2at6native29vectorized_elementwise_kernelILi8EZNS0_50_GLOBAL__N__2680c7bb_12_PowKernel_cu_7dd49032_317029pow_tensor_scalar_kernel_implIssEEvRNS_18TensorIteratorBaseET0_EUlsE_St5arrayIPcLm2EEEEviS6_T1_,(.L_x_60841 - _ZN2at6native29vectorized_elementwise_kernelILi8EZNS0_50_GLOBAL__N__2680c7bb_12_PowKernel_cu_7dd49032_317029pow_tensor_scalar_kernel_implIssEEvRNS_18TensorIteratorBaseET0_EUlsE_St5arrayIPcLm2EEEEviS6_T1_)
        .other          _ZN2at6native29vectorized_elementwise_kernelILi8EZNS0_50_GLOBAL__N__2680c7bb_12_PowKernel_cu_7dd49032_317029pow_tensor_scalar_kernel_implIssEEvRNS_18TensorIteratorBaseET0_EUlsE_St5arrayIPcLm2EEEEviS6_T1_,@"STO_CUDA_ENTRY STV_DEFAULT"
_ZN2at6native29vectorized_elementwise_kernelILi8EZNS0_50_GLOBAL__N__2680c7bb_12_PowKernel_cu_7dd49032_317029pow_tensor_scalar_kernel_implIssEEvRNS_18TensorIteratorBaseET0_EUlsE_St5arrayIPcLm2EEEEviS6_T1_:
.text._ZN2at6native29vectorized_elementwise_kernelILi8EZNS0_50_GLOBAL__N__2680c7bb_12_PowKernel_cu_7dd49032_317029pow_tensor_scalar_kernel_implIssEEvRNS_18TensorIteratorBaseET0_EUlsE_St5arrayIPcLm2EEEEviS6_T1_:
[----:B------:R-:W-:Y:S01]  /*0000*/  LDC R1, c[0x0][0x37c] ;  /* 0x0000df00ff017b82 */ /* 0x000fe20000000800 */
[----:B------:R-:W-:Y:S05]  /*0010*/  EXIT ;  /* 0x000000000000794d */ /* 0x000fea0003800000 */
.L_x_13209:
        /* <DEDUP_REMOVED lines=14> */
.L_x_60841:


//--------------------- .text._ZN2at6native18elementwise_kernelILi128ELi4EZNS0_15gpu_kernel_implIZNS0_50_GLOBAL__N__2680c7bb_12_PowKernel_cu_7dd49032_317029pow_tensor_scalar_kernel_implIllEEvRNS_18TensorIteratorBaseET0_EUllE2_EEvS6_RKT_EUliE_EEviT1_ --------------------------
	.section	.text._ZN2at6native18elementwise_kernelILi128ELi4EZNS0_15gpu_kernel_implIZNS0_50_GLOBAL__N__2680c7bb_12_PowKernel_cu_7dd49032_317029pow_tensor_scalar_kernel_implIllEEvRNS_18TensorIteratorBaseET0_EUllE2_EEvS6_RKT_EUliE_EEviT1_,"ax",@progbits
	.align	128
        .global         _ZN2at6native18elementwise_kernelILi128ELi4EZNS0_15gpu_kernel_implIZNS0_50_GLOBAL__N__2680c7bb_12_PowKernel_cu_7dd49032_317029pow_tensor_scalar_kernel_implIllEEvRNS_18TensorIteratorBaseET0_EUllE2_EEvS6_RKT_EUliE_EEviT1_
        .type           _ZN2at6native18elementwise_kernelILi128ELi4EZNS0_15gpu_kernel_implIZNS0_50_GLOBAL__N__2680c7bb_12_PowKernel_cu_7dd49032_317029pow_tensor_scalar_kernel_implIllEEvRNS_18TensorIteratorBaseET0_EUllE2_EEvS6_RKT_EUliE_EEviT1_,@function
        .size           _ZN2at6native18elementwise_kernelILi128ELi4EZNS0_15gpu_kernel_implIZNS0_50_GLOBAL__N__2680c7bb_12_PowKernel_cu_7dd49032_317029pow_tensor_scalar_kernel_implIllEEvRNS_18TensorIteratorBaseET0_EUllE2_EEvS6_RKT_EUliE_EEviT1_,(.L_x_60842 - _ZN2at6native18elementwise_kernelILi128ELi4EZNS0_15gpu_kernel_implIZNS0_50_GLOBAL__N__2680c7bb_12_PowKernel_cu_7dd49032_317029pow_tensor_scalar_kernel_implIllEEvRNS_18TensorIteratorBaseET0_EUllE2_EEvS6_RKT_EUliE_EEviT1_)
        .other          _ZN2at6native18elementwise_kernelILi128ELi4EZNS0_15gpu_kernel_implIZNS0_50_GLOBAL__N__2680c7bb_12_PowKernel_cu_7dd49032_317029pow_tensor_scalar_kernel_implIllEEvRNS_18TensorIteratorBaseET0_EUllE2_EEvS6_RKT_EUliE_EEviT1_,@"STO_CUDA_ENTRY STV_DEFAULT"
_ZN2at6native18elementwise_kernelILi128ELi4EZNS0_15gpu_kernel_implIZNS0_50_GLOBAL__N__2680c7bb_12_PowKernel_cu_7dd49032_317029pow_tensor_scalar_kernel_implIllEEvRNS_18TensorIteratorBaseET0_EUllE2_EEvS6_RKT_EUliE_EEviT1_:
.text._ZN2at6native18elementwise_kernelILi128ELi4EZNS0_15gpu_kernel_implIZNS0_50_GLOBAL__N__2680c7bb_12_PowKernel_cu_7dd49032_317029pow_tensor_scalar_kernel_implIllEEvRNS_18TensorIteratorBaseET0_EUllE2_EEvS6_RKT_EUliE_EEviT1_:
[----:B------:R-:W0:Y:S01]  /*0000*/  LDC R1, c[0x0][0x37c] ;  /* 0x0000df00ff017b82 */ /* 0x000e220000000800 */
[----:B------:R-:W1:Y:S07]  /*0010*/  S2R R17, SR_TID.X ;  /* 0x0000000000117919 */ /* 0x000e6e0000002100 */
[----:B------:R-:W2:Y:S01]  /*0020*/  S2UR UR4, SR_CTAID.X ;  /* 0x00000000000479c3 */ /* 0x000ea20000002500 */
[----:B------:R-:W3:Y:S01]  /*0030*/  LDCU UR5, c[0x0][0x590] ;  /* 0x0000b200ff0577ac */ /* 0x000ee20008000800 */
[----:B------:R-:W-:Y:S01]  /*0040*/  BSSY.RECONVERGENT B6, `(.L_x_13210) ;  /* 0x000033d000067945 */ /* 0x000fe20003800200 */
[----:B------:R-:W4:Y:S01]  /*0050*/  LDCU UR41, c[0x0][0x388] ;  /* 0x00007100ff2977ac */ /* 0x000f220008000800 */
[----:B------:R-:W5:Y:S01]  /*0060*/  LDCU UR6, c[0x0][0x380] ;  /* 0x00007000ff0677ac */ /* 0x000f620008000800 */
[----:B------:R-:W-:Y:S01]  /*0070*/  UMOV UR38, 0xffffffff ;  /* 0xffffffff00267882 */ /* 0x000fe20000000000 */
[----:B------:R-:W0:Y:S01]  /*0080*/  LDCU.64 UR36, c[0x0][0x358] ;  /* 0x00006b00ff2477ac */ /* 0x000e220008000a00 */
[----:B------:R-:W0:Y:S01]  /*0090*/  LDCU.U8 UR40, c[0x0][0x5a0] ;  /* 0x0000b400ff2877ac */ /* 0x000e220008000000 */
[----:B---3--:R-:W-:-:S02]  /*00a0*/  ULOP3.LUT UR5, UR5, 0x1, URZ, 0xc0, !UPT ;  /* 0x0000000105057892 */ /* 0x008fc4000f8ec0ff */
[----:B--2---:R-:W-:Y:S02]  /*00b0*/  USHF.L.U32 UR4, UR4, 0x9, URZ ;  /* 0x0000000904047899 */ /* 0x004fe400080006ff */
[----:B----4-:R-:W-:Y:S02]  /*00c0*/  UIADD3 UR42, UPT, UPT, UR41, -0x1, URZ ;  /* 0xffffffff292a7890 */ /* 0x010fe4000fffe0ff */
[----:B------:R-:W-:Y:S02]  /*00d0*/  UISETP.NE.U32.AND UP0, UPT, UR5, 0x1, UPT ;  /* 0x000000010500788c */ /* 0x000fe4000bf05070 */
[----:B------:R-:W-:Y:S01]  /*00e0*/  UISETP.LT.U32.AND UP1, UPT, UR42, 0x18, UPT ;  /* 0x000000182a00788c */ /* 0x000fe2000bf21070 */
[----:B-1----:R-:W-:Y:S01]  /*00f0*/  LOP3.LUT R17, R17, UR4, RZ, 0xfc, !PT ;  /* 0x0000000411117c12 */ /* 0x002fe2000f8efcff */
[----:B------:R-:W-:Y:S02]  /*0100*/  UISETP.NE.U32.AND.EX UP0, UPT, URZ, URZ, UPT, UP0 ;  /* 0x000000ffff00728c */ /* 0x000fe4000bf05100 */
[----:B------:R-:W-:Y:S01]  /*0110*/  USEL UR39, UR42, 0x18, UP1 ;  /* 0x000000182a277887 */ /* 0x000fe20008800000 */
[----:B-----5:R-:W-:Y:S01]  /*0120*/  ISETP.GE.AND P0, PT, R17, UR6, PT ;  /* 0x0000000611007c0c */ /* 0x020fe2000bf06270 */
[----:B------:R-:W1:Y:S01]  /*0130*/  LDCU.U8 UR43, c[0x0][0x5a1] ;  /* 0x0000b420ff2b77ac */ /* 0x000e620008000000 */
[----:B------:R-:W-:-:S02]  /*0140*/  USEL UR38, UR38, 0x1, !UP0 ;  /* 0x0000000126267887 */ /* 0x000fc4000c000000 */
[----:B------:R-:W-:Y:S02]  /*0150*/  USEL UR44, URZ, 0xffffffff, UP0 ;  /* 0xffffffffff2c7887 */ /* 0x000fe40008000000 */
[----:B------:R-:W-:-:S07]  /*0160*/  UIADD3 UR39, UPT, UPT, UR39, 0x1, URZ ;  /* 0x0000000127277890 */ /* 0x000fce000fffe0ff */
        /* <DEDUP_REMOVED lines=11> */
[----:B------:R-:W-:-:S04]  /*0220*/  SHF.R.U32.HI R3, RZ, UR5, R2 ;  /* 0x00000005ff037c19 */ /* 0x000fc80008011602 */
[----:B------:R-:W-:-:S05]  /*0230*/  IADD3 R0, PT, PT, -R3, RZ, RZ ;  /* 0x000000ff03007210 */ /* 0x000fca0007ffe1ff */
[----:B--2---:R-:W-:-:S04]  /*0240*/  IMAD R0, R0, UR6, R17 ;  /* 0x0000000600007c24 */ /* 0x004fc8000f8e0211 */
[C---:B---3--:R-:W-:Y:S02]  /*0250*/  IMAD R16, R0.reuse, UR8, RZ ;  /* 0x0000000800107c24 */ /* 0x048fe4000f8e02ff */
[----:B------:R-:W-:Y:S01]  /*0260*/  IMAD R0, R0, UR9, RZ ;  /* 0x0000000900007c24 */ /* 0x000fe2000f8e02ff */
        /* <DEDUP_REMOVED lines=282> */
[----:B------:R-:W-:-:S04]  /*1410*/  SHF.R.U32.HI R2, RZ, UR5, R2 ;  /* 0x00000005ff027c19 */ /* 0x000fc80008011602 */
[----:B------:R-:W-:-:S05]  /*1420*/  IADD3 R3, PT, PT, -R2, RZ, RZ ;  /* 0x000000ff02037210 */ /* 0x000fca0007ffe1ff */
[----:B--2---:R-:W-:-:S04]  /*1430*/  IMAD R5, R3, UR6, R5 ;  /* 0x0000000603057c24 */ /* 0x004fc8000f8e0205 */
[C---:B---3--:R-:W-:Y:S02]  /*1440*/  IMAD R16, R5.reuse, UR8, R16 ;  /* 0x0000000805107c24 */ /* 0x048fe4000f8e0210 */
[----:B------:R-:W-:-:S07]  /*1450*/  IMAD R0, R5, UR9, R0 ;  /* 0x0000000905007c24 */ /* 0x000fce000f8e0200 */
.L_x_13212:
        /* <DEDUP_REMOVED lines=15> */
[----:B--2---:R-:W-:Y:S01]  /*1550*/  SHF.R.S32.HI R3, RZ, 0x1f, R2 ;  /* 0x0000001fff037819 */ /* 0x004fe20000011402 */
[----:B------:R-:W-:Y:S06]  /*1560*/  BRA `(.L_x_13218) ;  /* 0x0000000c004c7947 */ /* 0x000fec0003800000 */
.L_x_13216:
[----:B------:R4:W5:Y:S01]  /*1570*/  LDG.E.U8 R2, desc[UR36][R4.64] ;  /* 0x0000002404027981 */ /* 0x000962000c1e1100 */
[----:B------:R-:W-:Y:S01]  /*1580*/  IMAD.MOV.U32 R3, RZ, RZ, RZ ;  /* 0x000000ffff037224 */ /* 0x000fe200078e00ff */
[----:B------:R-:W-:Y:S06]  /*1590*/  BRA `(.L_x_13218) ;  /* 0x0000000c00407947 */ /* 0x000fec0003800000 */
.L_x_13215:
[----:B------:R-:W-:-:S09]  /*15a0*/  UISETP.NE.AND UP0, UPT, UR4, 0x2, UPT ;  /* 0x000000020400788c */ /* 0x000fd2000bf05270 */
[----:B------:R-:W-:Y:S05]  /*15b0*/  BRA.U !UP0, `(.L_x_13219) ;  /* 0x0000000108247547 */ /* 0x000fea000b800000 */
[----:B------:R-:W-:-:S09]  /*15c0*/  UISETP.NE.AND UP0, UPT, UR4, 0x3, UPT ;  /* 0x000000030400788c */ /* 0x000fd2000bf05270 */
[----:B------:R-:W-:Y:S05]  /*15d0*/  BRA.U !UP0, `(.L_x_13220) ;  /* 0x0000000108107547 */ /* 0x000fea000b800000 */
[----:B------:R-:W-:-:S09]  /*15e0*/  UISETP.NE.AND UP0, UPT, UR4, 0x4, UPT ;  /* 0x000000040400788c */ /* 0x000fd2000bf05270 */
[----:B------:R-:W-:Y:S05]  /*15f0*/  BRA.U UP0, `(.L_x_13217) ;  /* 0x0000000900a47547 */ /* 0x000fea000b800000 */
[----:B------:R3:W5:Y:S01]  /*1600*/  LDG.E.64 R2, desc[UR36][R4.64] ;  /* 0x0000002404027981 */ /* 0x000762000c1e1b00 */
[----:B------:R-:W-:Y:S05]  /*1610*/  BRA `(.L_x_13218) ;  /* 0x0000000c00207947 */ /* 0x000fea0003800000 */
.L_x_13220:
[----:B------:R-:W2:Y:S02]  /*1620*/  LDG.E R2, desc[UR36][R4.64] ;  /* 0x0000002404027981 */ /* 0x000ea4000c1e1900 */
[----:B--2---:R-:W-:Y:S01]  /*1630*/  SHF.R.S32.HI R3, RZ, 0x1f, R2 ;  /* 0x0000001fff037819 */ /* 0x004fe20000011402 */
[----:B------:R-:W-:Y:S06]  /*1640*/  BRA `(.L_x_13218) ;  /* 0x0000000c00147947 */ /* 0x000fec0003800000 */
.L_x_13219:
[----:B------:R-:W2:Y:S02]  /*1650*/  LDG.E.S16 R2, desc[UR36][R4.64] ;  /* 0x0000002404027981 */ /* 0x000ea4000c1e1700 */
[----:B--2---:R-:W-:Y:S01]  /*1660*/  SHF.R.S32.HI R3, RZ, 0x1f, R2 ;  /* 0x0000001fff037819 */ /* 0x004fe20000011402 */
[----:B------:R-:W-:Y:S06]  /*1670*/  BRA `(.L_x_13218) ;  /* 0x0000000c00087947 */ /* 0x000fec0003800000 */
.L_x_13214:
[----:B------:R-:W-:-:S09]  /*1680*/  UISETP.GT.AND UP0, UPT, UR4, 0x6, UPT ;  /* 0x000000060400788c */ /* 0x000fd2000bf04270 */
[----:B------:R-:W-:Y:S05]  /*1690*/  BRA.U UP0, `(.L_x_13221) ;  /* 0x00000001002c7547 */ /* 0x000fea000b800000 */
[----:B------:R-:W-:-:S09]  /*16a0*/  UISETP.NE.AND UP0, UPT, UR4, 0x5, UPT ;  /* 0x000000050400788c */ /* 0x000fd2000bf05270 */
[----:B------:R-:W-:Y:S05]  /*16b0*/  BRA.U !UP0, `(.L_x_13222) ;  /* 0x0000000108147547 */ /* 0x000fea000b800000 */
[----:B------:R-:W-:-:S09]  /*16c0*/  UISETP.NE.AND UP0, UPT, UR4, 0x6, UPT ;  /* 0x000000060400788c */ /* 0x000fd2000bf05270 */
[----:B------:R-:W-:Y:S05]  /*16d0*/  BRA.U UP0, `(.L_x_13217) ;  /* 0x00000009006c7547 */ /* 0x000fea000b800000 */
[----:B------:R-:W2:Y:S02]  /*16e0*/  LDG.E R2, desc[UR36][R4.64] ;  /* 0x0000002404027981 */ /* 0x000ea4000c1e1900 */
[----:B--2---:R-:W3:Y:S02]  /*16f0*/  F2I.S64.TRUNC R2, R2 ;  /* 0x0000000200027311 */ /* 0x004ee4000020d900 */
[----:B---3--:R-:W-:Y:S05]  /*1700*/  BRA `(.L_x_13218) ;  /* 0x0000000800e47947 */ /* 0x008fea0003800000 */
.L_x_13222:
[----:B------:R-:W2:Y:S02]  /*1710*/  LDG.E.U16 R4, desc[UR36][R4.64] ;  /* 0x0000002404047981 */ /* 0x000ea4000c1e1500 */
[----:B--2---:R-:W-:-:S06]  /*1720*/  HADD2.F32 R2, -RZ, R4.H0_H0 ;  /* 0x20000004ff027230 */ /* 0x004fcc0000004100 */
[----:B------:R-:W3:Y:S02]  /*1730*/  F2I.S64.TRUNC R2, R2 ;  /* 0x0000000200027311 */ /* 0x000ee4000020d900 */
[----:B---3--:R-:W-:Y:S05]  /*1740*/  BRA `(.L_x_13218) ;  /* 0x0000000800d47947 */ /* 0x008fea0003800000 */
.L_x_13221:
[----:B------:R-:W-:-:S09]  /*1750*/  UISETP.NE.AND UP0, UPT, UR4, 0x7, UPT ;  /* 0x000000070400788c */ /* 0x000fd2000bf05270 */
[----:B------:R-:W-:Y:S05]  /*1760*/  BRA.U !UP0, `(.L_x_13223) ;  /* 0x00000001082c7547 */ /* 0x000fea000b800000 */
[----:B------:R-:W-:-:S09]  /*1770*/  UISETP.NE.AND UP0, UPT, UR4, 0x8, UPT ;  /* 0x000000080400788c */ /* 0x000fd2000bf05270 */
[----:B------:R-:W-:Y:S05]  /*1780*/  BRA.U !UP0, `(.L_x_13224) ;  /* 0x0000000108147547 */ /* 0x000fea000b800000 */
[----:B------:R-:W-:-:S09]  /*1790*/  UISETP.NE.AND UP0, UPT, UR4, 0x9, UPT ;  /* 0x000000090400788c */ /* 0x000fd2000bf05270 */
[----:B------:R-:W-:Y:S05]  /*17a0*/  BRA.U UP0, `(.L_x_13217) ;  /* 0x0000000900387547 */ /* 0x000fea000b800000 */
[----:B------:R-:W2:Y:S02]  /*17b0*/  LDG.E R2, desc[UR36][R4.64] ;  /* 0x0000002404027981 */ /* 0x000ea4000c1e1900 */
[----:B--2---:R-:W3:Y:S02]  /*17c0*/  F2I.S64.TRUNC R2, R2 ;  /* 0x0000000200027311 */ /* 0x004ee4000020d900 */
[----:B---3--:R-:W-:Y:S05]  /*17d0*/  BRA `(.L_x_13218) ;  /* 0x0000000800b07947 */ /* 0x008fea0003800000 */
.L_x_13224:
[----:B------:R-:W2:Y:S02]  /*17e0*/  LDG.E.U16 R4, desc[UR36][R4.64] ;  /* 0x0000002404047981 */ /* 0x000ea4000c1e1500 */
[----:B--2---:R-:W-:-:S06]  /*17f0*/  HADD2.F32 R2, -RZ, R4.H0_H0 ;  /* 0x20000004ff027230 */ /* 0x004fcc0000004100 */
[----:B------:R-:W3:Y:S02]  /*1800*/  F2I.S64.TRUNC R2, R2 ;  /* 0x0000000200027311 */ /* 0x000ee4000020d900 */
[----:B---3--:R-:W-:Y:S05]  /*1810*/  BRA `(.L_x_13218) ;  /* 0x0000000800a07947 */ /* 0x008fea0003800000 */
.L_x_13223:
[----:B------:R-:W2:Y:S02]  /*1820*/  LDG.E.64 R2, desc[UR36][R4.64] ;  /* 0x0000002404027981 */ /* 0x000ea4000c1e1b00 */
[----:B--2---:R-:W3:Y:S02]  /*1830*/  F2I.S64.F64.TRUNC R2, R2 ;  /* 0x0000000200027311 */ /* 0x004ee4000030d900 */
[----:B---3--:R-:W-:Y:S05]  /*1840*/  BRA `(.L_x_13218) ;  /* 0x0000000800947947 */ /* 0x008fea0003800000 */
.L_x_13213:
        /* <DEDUP_REMOVED lines=11> */
[----:B------:R-:W-:Y:S01]  /*1900*/  SEL R2, RZ, 0x1, !P0 ;  /* 0x00000001ff027807 */ /* 0x000fe20004000000 */
[----:B------:R-:W-:Y:S08]  /*1910*/  BRA `(.L_x_13218) ;  /* 0x0000000800607947 */ /* 0x000ff00003800000 */
.L_x_13227:
[----:B------:R-:W2:Y:S02]  /*1920*/  LDG.E.64 R2, desc[UR36][R4.64] ;  /* 0x0000002404027981 */ /* 0x000ea4000c1e1b00 */
[----:B--2---:R-:W3:Y:S02]  /*1930*/  F2I.S64.F64.TRUNC R2, R2 ;  /* 0x0000000200027311 */ /* 0x004ee4000030d900 */
[----:B---3--:R-:W-:Y:S05]  /*1940*/  BRA `(.L_x_13218) ;  /* 0x0000000800547947 */ /* 0x008fea0003800000 */
.L_x_13226:
        /* <DEDUP_REMOVED lines=24> */
[----:B------:R-:W3:Y:S02]  /*1ad0*/  F2I.S64.TRUNC R2, R3 ;  /* 0x0000000300027311 */ /* 0x000ee4000020d900 */
[----:B---3--:R-:W-:Y:S05]  /*1ae0*/  BRA `(.L_x_13218) ;  /* 0x0000000400ec7947 */ /* 0x008fea0003800000 */
.L_x_13229:
        /* <DEDUP_REMOVED lines=11> */
[----:B------:R-:W3:Y:S02]  /*1ba0*/  F2I.S64.TRUNC R2, R3 ;  /* 0x0000000300027311 */ /* 0x000ee4000020d900 */
[----:B---3--:R-:W-:Y:S05]  /*1bb0*/  BRA `(.L_x_13218) ;  /* 0x0000000400b87947 */ /* 0x008fea0003800000 */
.L_x_13228:
[----:B------:R-:W2:Y:S02]  /*1bc0*/  LDG.E.U16 R2, desc[UR36][R4.64] ;  /* 0x0000002404027981 */ /* 0x000ea4000c1e1500 */
[----:B--2---:R-:W-:-:S06]  /*1bd0*/  IMAD.U32 R2, R2, 0x10000, RZ ;  /* 0x0001000002027824 */ /* 0x004fcc00078e00ff */
[----:B------:R-:W3:Y:S02]  /*1be0*/  F2I.S64.TRUNC R2, R2 ;  /* 0x0000000200027311 */ /* 0x000ee4000020d900 */
[----:B---3--:R-:W-:Y:S05]  /*1bf0*/  BRA `(.L_x_13218) ;  /* 0x0000000400a87947 */ /* 0x008fea0003800000 */
.L_x_13225:
        /* <DEDUP_REMOVED lines=9> */
[----:B------:R-:W-:Y:S01]  /*1c90*/  IMAD.MOV.U32 R3, RZ, RZ, RZ ;  /* 0x000000ffff037224 */ /* 0x000fe200078e00ff */
[----:B------:R-:W-:Y:S06]  /*1ca0*/  BRA `(.L_x_13218) ;  /* 0x00000004007c7947 */ /* 0x000fec0003800000 */
.L_x_13232:
        /* <DEDUP_REMOVED lines=21> */
.L_x_13236:
[----:B------:R-:W-:Y:S05]  /*1e00*/  BSYNC.RECONVERGENT B1 ;  /* 0x0000000000017941 */ /* 0x000fea0003800200 */
.L_x_13235:
[----:B------:R-:W-:Y:S01]  /*1e10*/  IMAD.SHL.U32 R0, R0, 0x100000, RZ ;  /* 0x0010000000007824 */ /* 0x000fe200078e00ff */
[----:B------:R-:W-:-:S04]  /*1e20*/  LEA R2, R2, 0x3b800000, 0x17 ;  /* 0x3b80000002027811 */ /* 0x000fc800078eb8ff */
[----:B------:R-:W-:-:S07]  /*1e30*/  LOP3.LUT R2, R2, R0, R7, 0xfe, !PT ;  /* 0x0000000002027212 */ /* 0x000fce00078efe07 */
.L_x_13234:
[----:B------:R-:W-:Y:S05]  /*1e40*/  BSYNC.RECONVERGENT B0 ;  /* 0x0000000000007941 */ /* 0x000fea0003800200 */
.L_x_13233:
[----:B------:R-:W1:Y:S02]  /*1e50*/  F2I.S64.TRUNC R2, R2 ;  /* 0x0000000200027311 */ /* 0x000e64000020d900 */
[----:B-1----:R-:W-:Y:S05]  /*1e60*/  BRA `(.L_x_13218) ;  /* 0x00000004000c7947 */ /* 0x002fea0003800000 */
.L_x_13231:
        /* <DEDUP_REMOVED lines=21> */
.L_x_13240:
[----:B------:R-:W-:Y:S05]  /*1fc0*/  BSYNC.RECONVERGENT B1 ;  /* 0x0000000000017941 */ /* 0x000fea0003800200 */
.L_x_13239:
[----:B------:R-:W-:Y:S02]  /*1fd0*/  SHF.L.U32 R0, R0, 0x15, RZ ;  /* 0x0000001500007819 */ /* 0x000fe400000006ff */
[----:B------:R-:W-:-:S04]  /*1fe0*/  LEA R2, R2, 0x37800000, 0x17 ;  /* 0x3780000002027811 */ /* 0x000fc800078eb8ff */
[----:B------:R-:W-:-:S07]  /*1ff0*/  LOP3.LUT R2, R2, R0, R7, 0xfe, !PT ;  /* 0x0000000002027212 */ /* 0x000fce00078efe07 */
.L_x_13238:
[----:B------:R-:W-:Y:S05]  /*2000*/  BSYNC.RECONVERGENT B0 ;  /* 0x0000000000007941 */ /* 0x000fea0003800200 */
.L_x_13237:
[----:B------:R-:W1:Y:S02]  /*2010*/  F2I.S64.TRUNC R2, R2 ;  /* 0x0000000200027311 */ /* 0x000e64000020d900 */
[----:B-1----:R-:W-:Y:S05]  /*2020*/  BRA `(.L_x_13218) ;  /* 0x00000000009c7947 */ /* 0x002fea0003800000 */
.L_x_13230:
[----:B------:R-:W-:-:S09]  /*2030*/  UISETP.NE.AND UP0, UPT, UR4, 0x1c, UPT ;  /* 0x0000001c0400788c */ /* 0x000fd2000bf05270 */
[----:B------:R-:W-:Y:S05]  /*2040*/  BRA.U !UP0, `(.L_x_13241) ;  /* 0x00000001088c7547 */ /* 0x000fea000b800000 */
[----:B------:R-:W-:-:S09]  /*2050*/  UISETP.NE.AND UP0, UPT, UR4, 0x1d, UPT ;  /* 0x0000001d0400788c */ /* 0x000fd2000bf05270 */
[----:B------:R-:W-:Y:S05]  /*2060*/  BRA.U !UP0, `(.L_x_13242) ;  /* 0x00000001087c7547 */ /* 0x000fea000b800000 */
[----:B------:R-:W-:-:S09]  /*2070*/  UISETP.NE.AND UP0, UPT, UR4, 0x2c, UPT ;  /* 0x0000002c0400788c */ /* 0x000fd2000bf05270 */
[----:B------:R-:W-:Y:S05]  /*2080*/  BRA.U !UP0, `(.L_x_13243) ;  /* 0x0000000108487547 */ /* 0x000fea000b800000 */
.L_x_13217:
        /* <DEDUP_REMOVED lines=16> */
.L_x_13244:
[----:B------:R-:W-:Y:S01]  /*2190*/  CS2R R2, SRZ ;  /* 0x0000000000027805 */ /* 0x000fe2000001ff00 */
[----:B------:R-:W-:Y:S06]  /*21a0*/  BRA `(.L_x_13218) ;  /* 0x00000000003c7947 */ /* 0x000fec0003800000 */
.L_x_13243:
        /* <DEDUP_REMOVED lines=8> */
.L_x_13246:
[----:B------:R-:W-:Y:S05]  /*2230*/  BSYNC.RECONVERGENT B0 ;  /* 0x0000000000007941 */ /* 0x000fea0003800200 */
.L_x_13245:
[----:B------:R-:W2:Y:S02]  /*2240*/  F2I.S64.TRUNC R2, R2 ;  /* 0x0000000200027311 */ /* 0x000ea4000020d900 */
[----:B--2---:R-:W-:Y:S05]  /*2250*/  BRA `(.L_x_13218) ;  /* 0x0000000000107947 */ /* 0x004fea0003800000 */
.L_x_13242:
[----:B------:R2:W5:Y:S01]  /*2260*/  LDG.E.64 R2, desc[UR36][R4.64] ;  /* 0x0000002404027981 */ /* 0x000562000c1e1b00 */
[----:B------:R-:W-:Y:S05]  /*2270*/  BRA `(.L_x_13218) ;  /* 0x0000000000087947 */ /* 0x000fea0003800000 */
.L_x_13241:
[----:B------:R1:W5:Y:S01]  /*2280*/  LDG.E R2, desc[UR36][R4.64] ;  /* 0x0000002404027981 */ /* 0x000362000c1e1900 */
[----:B------:R-:W-:-:S07]  /*2290*/  IMAD.MOV.U32 R3, RZ, RZ, RZ ;  /* 0x000000ffff037224 */ /* 0x000fce00078e00ff */
.L_x_13218:
[----:B------:R-:W0:Y:S01]  /*22a0*/  LDCU UR4, c[0x0][0x594] ;  /* 0x0000b280ff0477ac */ /* 0x000e220008000800 */
[----:B------:R-:W-:Y:S01]  /*22b0*/  BSSY.RECONVERGENT B0, `(.L_x_13247) ;  /* 0x0000031000007945 */ /* 0x000fe20003800200 */
[----:B0-----:R-:W-:-:S09]  /*22c0*/  UISETP.GE.AND UP0, UPT, UR4, URZ, UPT ;  /* 0x000000ff0400728c */ /* 0x001fd2000bf06270 */
[----:B------:R-:W-:Y:S05]  /*22d0*/  BRA.U !UP0, `(.L_x_13248) ;  /* 0x0000000108907547 */ /* 0x000fea000b800000 */
[----:B------:R-:W0:Y:S01]  /*22e0*/  LDCU UR5, c[0x0][0x590] ;  /* 0x0000b200ff0577ac */ /* 0x000e220008000800 */
[----:B------:R-:W-:Y:S02]  /*22f0*/  IMAD.MOV.U32 R9, RZ, RZ, 0x1 ;  /* 0x00000001ff097424 */ /* 0x000fe400078e00ff */
[----:B------:R-:W-:Y:S01]  /*2300*/  IMAD.MOV.U32 R8, RZ, RZ, RZ ;  /* 0x000000ffff087224 */ /* 0x000fe200078e00ff */
[----:B0-----:R-:W-:-:S04]  /*2310*/  UISETP.NE.U32.AND UP0, UPT, UR5, URZ, UPT ;  /* 0x000000ff0500728c */ /* 0x001fc8000bf05070 */
[----:B------:R-:W-:-:S09]  /*2320*/  UISETP.NE.AND.EX UP0, UPT, UR4, URZ, UPT, UP0 ;  /* 0x000000ff0400728c */ /* 0x000fd2000bf05300 */
[----:B------:R-:W-:Y:S05]  /*2330*/  BRA.U !UP0, `(.L_x_13249) ;  /* 0x0000000108a07547 */ /* 0x000fea000b800000 */
[----:B------:R-:W0:Y:S01]  /*2340*/  LDCU.64 UR4, c[0x0][0x590] ;  /* 0x0000b200ff0477ac */ /* 0x000e220008000a00 */
[----:B------:R-:W-:Y:S01]  /*2350*/  BSSY.RECONVERGENT B1, `(.L_x_13250) ;  /* 0x000001b000017945 */ /* 0x000fe20003800200 */
[----:B------:R-:W-:Y:S01]  /*2360*/  MOV R9, 0x1 ;  /* 0x0000000100097802 */ /* 0x000fe20000000f00 */
[----:B------:R-:W-:Y:S02]  /*2370*/  IMAD.MOV.U32 R8, RZ, RZ, RZ ;  /* 0x000000ffff087224 */ /* 0x000fe400078e00ff */
[----:B0-----:R-:W-:Y:S02]  /*2380*/  IMAD.U32 R7, RZ, RZ, UR4 ;  /* 0x00000004ff077e24 */ /* 0x001fe4000f8e00ff */
[----:B------:R-:W-:-:S07]  /*2390*/  IMAD.U32 R6, RZ, RZ, UR5 ;  /* 0x00000005ff067e24 */ /* 0x000fce000f8e00ff */
.L_x_13251:
[----:B------:R-:W-:Y:S01]  /*23a0*/  LOP3.LUT R0, R7, 0x1, RZ, 0xc0, !PT ;  /* 0x0000000107007812 */ /* 0x000fe200078ec0ff */
[----:B-----5:R-:W-:-:S03]  /*23b0*/  IMAD R11, R3, R2, RZ ;  /* 0x00000002030b7224 */ /* 0x020fc600078e02ff */
[----:B------:R-:W-:Y:S01]  /*23c0*/  ISETP.NE.U32.AND P0, PT, R0, 0x1, PT ;  /* 0x000000010000780c */ /* 0x000fe20003f05070 */
[----:B------:R-:W-:-:S03]  /*23d0*/  IMAD R13, R2, R3, R11 ;  /* 0x00000003020d7224 */ /* 0x000fc600078e020b */
[----:B------:R-:W-:-:S04]  /*23e0*/  ISETP.NE.U32.AND.EX P0, PT, RZ, RZ, PT, P0 ;  /* 0x000000ffff00720c */ /* 0x000fc80003f05100 */
[----:B-1234-:R-:W-:Y:S02]  /*23f0*/  SEL R4, R3, RZ, !P0 ;  /* 0x000000ff03047207 */ /* 0x01efe40004000000 */
[----:B------:R-:W-:Y:S02]  /*2400*/  SEL R0, R2, 0x1, !P0 ;  /* 0x0000000102007807 */ /* 0x000fe40004000000 */
[----:B------:R-:W-:Y:S01]  /*2410*/  ISETP.GT.U32.AND P0, PT, R7, 0x1, PT ;  /* 0x000000010700780c */ /* 0x000fe20003f04070 */
[----:B------:R-:W-:-:S03]  /*2420*/  IMAD R5, R4, R9, RZ ;  /* 0x0000000904057224 */ /* 0x000fc600078e02ff */
[----:B------:R-:W-:Y:S01]  /*2430*/  ISETP.GT.U32.AND.EX P0, PT, R6, RZ, PT, P0 ;  /* 0x000000ff0600720c */ /* 0x000fe20003f04100 */
[----:B------:R-:W-:Y:S02]  /*2440*/  IMAD R11, R8, R0, R5 ;  /* 0x00000000080b7224 */ /* 0x000fe400078e0205 */
[----:B------:R-:W-:-:S04]  /*2450*/  IMAD.WIDE.U32 R4, R2, R2, RZ ;  /* 0x0000000202047225 */ /* 0x000fc800078e00ff */
[----:B------:R-:W-:Y:S01]  /*2460*/  IMAD.WIDE.U32 R2, R0, R9, RZ ;  /* 0x0000000900027225 */ /* 0x000fe200078e00ff */
[----:B------:R-:W-:Y:S02]  /*2470*/  SHF.R.U64 R0, R7, 0x1, R6 ;  /* 0x0000000107007819 */ /* 0x000fe40000001206 */
[----:B------:R-:W-:Y:S01]  /*2480*/  IADD3 R5, PT, PT, R5, R13, RZ ;  /* 0x0000000d05057210 */ /* 0x000fe20007ffe0ff */
[----:B------:R-:W-:Y:S01]  /*2490*/  IMAD.MOV.U32 R9, RZ, RZ, R2 ;  /* 0x000000ffff097224 */ /* 0x000fe200078e0002 */
[----:B------:R-:W-:Y:S01]  /*24a0*/  SHF.R.U32.HI R6, RZ, 0x1, R6 ;  /* 0x00000001ff067819 */ /* 0x000fe20000011606 */
[----:B------:R-:W-:Y:S01]  /*24b0*/  IMAD.IADD R8, R3, 0x1, R11 ;  /* 0x0000000103087824 */ /* 0x000fe200078e020b */
[----:B------:R-:W-:Y:S01]  /*24c0*/  MOV R2, R4 ;  /* 0x0000000400027202 */ /* 0x000fe20000000f00 */
[----:B------:R-:W-:Y:S02]  /*24d0*/  IMAD.MOV.U32 R7, RZ, RZ, R0 ;  /* 0x000000ffff077224 */ /* 0x000fe400078e0000 */
[----:B------:R-:W-:Y:S01]  /*24e0*/  IMAD.MOV.U32 R3, RZ, RZ, R5 ;  /* 0x000000ffff037224 */ /* 0x000fe200078e0005 */
[----:B------:R-:W-:Y:S06]  /*24f0*/  @P0 BRA `(.L_x_13251) ;  /* 0xfffffffc00a80947 */ /* 0x000fec000383ffff */
[----:B------:R-:W-:Y:S05]  /*2500*/  BSYNC.RECONVERGENT B1 ;  /* 0x0000000000017941 */ /* 0x000fea0003800200 */
.L_x_13250:
[----:B------:R-:W-:Y:S05]  /*2510*/  BRA `(.L_x_13249) ;  /* 0x0000000000287947 */ /* 0x000fea0003800000 */
.L_x_13248:
[----:B-----5:R-:W-:Y:S01]  /*2520*/  ISETP.NE.U32.AND P0, PT, R2, 0x1, PT ;  /* 0x000000010200780c */ /* 0x020fe20003f05070 */
[----:B------:R-:W-:Y:S02]  /*2530*/  IMAD.MOV.U32 R9, RZ, RZ, R2 ;  /* 0x000000ffff097224 */ /* 0x000fe400078e0002 */
[----:B------:R-:W-:Y:S01]  /*2540*/  IMAD.MOV.U32 R8, RZ, RZ, R3 ;  /* 0x000000ffff087224 */ /* 0x000fe200078e0003 */
[----:B------:R-:W-:-:S13]  /*2550*/  ISETP.NE.AND.EX P0, PT, R3, RZ, PT, P0 ;  /* 0x000000ff0300720c */ /* 0x000fda0003f05300 */
[----:B------:R-:W-:Y:S05]  /*2560*/  @!P0 BRA `(.L_x_13249) ;  /* 0x0000000000148947 */ /* 0x000fea0003800000 */
[----:B------:R-:W-:Y:S01]  /*2570*/  ISETP.NE.U32.AND P0, PT, R2, -0x1, PT ;  /* 0xffffffff0200780c */ /* 0x000fe20003f05070 */
[----:B------:R-:W-:Y:S01]  /*2580*/  IMAD.U32 R8, RZ, RZ, UR44 ;  /* 0x0000002cff087e24 */ /* 0x000fe2000f8e00ff */
[----:B------:R-:W-:Y:S02]  /*2590*/  MOV R9, UR38 ;  /* 0x0000002600097c02 */ /* 0x000fe40008000f00 */
[----:B------:R-:W-:-:S13]  /*25a0*/  ISETP.NE.AND.EX P0, PT, R3, -0x1, PT, P0 ;  /* 0xffffffff0300780c */ /* 0x000fda0003f05300 */
[----:B------:R-:W-:-:S07]  /*25b0*/  @P0 CS2R R8, SRZ ;  /* 0x0000000000080805 */ /* 0x000fce000001ff00 */
.L_x_13249:
[----:B------:R-:W-:Y:S05]  /*25c0*/  BSYNC.RECONVERGENT B0 ;  /* 0x0000000000007941 */ /* 0x000fea0003800200 */
.L_x_13247:
[----:B------:R-:W0:Y:S01]  /*25d0*/  LDCU.64 UR6, c[0x0][0x580] ;  /* 0x0000b000ff0677ac */ /* 0x000e220008000a00 */
[----:B-1234-:R-:W-:Y:S01]  /*25e0*/  IMAD.MOV.U32 R4, RZ, RZ, R9 ;  /* 0x000000ffff047224 */ /* 0x01efe200078e0009 */
[----:B------:R-:W-:Y:S01]  /*25f0*/  MOV R5, R8 ;  /* 0x0000000800057202 */ /* 0x000fe20000000f00 */
[----:B------:R-:W-:-:S04]  /*2600*/  UPRMT UR4, UR40, 0x9910, URZ ;  /* 0x0000991028047896 */ /* 0x000fc800080000ff */
[----:B------:R-:W-:Y:S01]  /*2610*/  UISETP.GT.AND UP0, UPT, UR4, 0x9, UPT ;  /* 0x000000090400788c */ /* 0x000fe2000bf04270 */
[----:B0----5:R-:W-:-:S05]  /*2620*/  IADD3 R2, P0, PT, R16, UR6, RZ ;  /* 0x0000000610027c10 */ /* 0x021fca000ff1e0ff */
        /* <DEDUP_REMOVED lines=12> */
.L_x_13255:
[----:B------:R0:W-:Y:S01]  /*26f0*/  STG.E.U8 desc[UR36][R2.64], R4 ;  /* 0x0000000402007986 */ /* 0x0001e2000c101124 */
[----:B------:R-:W-:Y:S05]  /*2700*/  BRA `(.L_x_13257) ;  /* 0x0000000c003c7947 */ /* 0x000fea0003800000 */
.L_x_13254:
[----:B------:R-:W-:-:S09]  /*2710*/  UISETP.NE.AND UP0, UPT, UR4, 0x2, UPT ;  /* 0x000000020400788c */ /* 0x000fd2000bf05270 */
[----:B------:R-:W-:Y:S05]  /*2720*/  BRA.U !UP0, `(.L_x_13258) ;  /* 0x0000000108207547 */ /* 0x000fea000b800000 */
[----:B------:R-:W-:-:S09]  /*2730*/  UISETP.NE.AND UP0, UPT, UR4, 0x3, UPT ;  /* 0x000000030400788c */ /* 0x000fd2000bf05270 */
[----:B------:R-:W-:Y:S05]  /*2740*/  BRA.U !UP0, `(.L_x_13259) ;  /* 0x0000000108107547 */ /* 0x000fea000b800000 */
[----:B------:R-:W-:-:S09]  /*2750*/  UISETP.NE.AND UP0, UPT, UR4, 0x4, UPT ;  /* 0x000000040400788c */ /* 0x000fd2000bf05270 */
[----:B------:R-:W-:Y:S05]  /*2760*/  BRA.U UP0, `(.L_x_13256) ;  /* 0x0000000900907547 */ /* 0x000fea000b800000 */
[----:B------:R0:W-:Y:S01]  /*2770*/  STG.E.64 desc[UR36][R2.64], R4 ;  /* 0x0000000402007986 */ /* 0x0001e2000c101b24 */
[----:B------:R-:W-:Y:S05]  /*2780*/  BRA `(.L_x_13257) ;  /* 0x0000000c001c7947 */ /* 0x000fea0003800000 */
.L_x_13259:
[----:B------:R0:W-:Y:S01]  /*2790*/  STG.E desc[UR36][R2.64], R4 ;  /* 0x0000000402007986 */ /* 0x0001e2000c101924 */
[----:B------:R-:W-:Y:S05]  /*27a0*/  BRA `(.L_x_13257) ;  /* 0x0000000c00147947 */ /* 0x000fea0003800000 */
.L_x_13258:
[----:B------:R0:W-:Y:S01]  /*27b0*/  STG.E.U16 desc[UR36][R2.64], R4 ;  /* 0x0000000402007986 */ /* 0x0001e2000c101524 */
[----:B------:R-:W-:Y:S05]  /*27c0*/  BRA `(.L_x_13257) ;  /* 0x0000000c000c7947 */ /* 0x000fea0003800000 */
.L_x_13253:
[----:B------:R-:W-:-:S09]  /*27d0*/  UISETP.GT.AND UP0, UPT, UR4, 0x6, UPT ;  /* 0x000000060400788c */ /* 0x000fd2000bf04270 */
[----:B------:R-:W-:Y:S05]  /*27e0*/  BRA.U UP0, `(.L_x_13260) ;  /* 0x00000001002c7547 */ /* 0x000fea000b800000 */
[----:B------:R-:W-:-:S09]  /*27f0*/  UISETP.NE.AND UP0, UPT, UR4, 0x5, UPT ;  /* 0x000000050400788c */ /* 0x000fd2000bf05270 */
[----:B------:R-:W-:Y:S05]  /*2800*/  BRA.U !UP0, `(.L_x_13261) ;  /* 0x0000000108147547 */ /* 0x000fea000b800000 */
[----:B------:R-:W-:-:S09]  /*2810*/  UISETP.NE.AND UP0, UPT, UR4, 0x6, UPT ;  /* 0x000000060400788c */ /* 0x000fd2000bf05270 */
[----:B------:R-:W-:Y:S05]  /*2820*/  BRA.U UP0, `(.L_x_13256) ;  /* 0x0000000900607547 */ /* 0x000fea000b800000 */
[----:B------:R-:W0:Y:S02]  /*2830*/  I2F.S64 R5, R4 ;  /* 0x0000000400057312 */ /* 0x000e240000301400 */
[----:B0-----:R0:W-:Y:S01]  /*2840*/  STG.E desc[UR36][R2.64], R5 ;  /* 0x0000000502007986 */ /* 0x0011e2000c101924 */
[----:B------:R-:W-:Y:S05]  /*2850*/  BRA `(.L_x_13257) ;  /* 0x0000000800e87947 */ /* 0x000fea0003800000 */
.L_x_13261:
[----:B------:R-:W0:Y:S02]  /*2860*/  I2F.S64 R0, R4 ;  /* 0x0000000400007312 */ /* 0x000e240000301400 */
[----:B0-----:R-:W-:-:S05]  /*2870*/  F2FP.F16.F32.PACK_AB R0, RZ, R0 ;  /* 0x00000000ff00723e */ /* 0x001fca00000000ff */
[----:B------:R0:W-:Y:S01]  /*2880*/  STG.E.U16 desc[UR36][R2.64], R0 ;  /* 0x0000000002007986 */ /* 0x0001e2000c101524 */
[----:B------:R-:W-:Y:S05]  /*2890*/  BRA `(.L_x_13257) ;  /* 0x0000000800d87947 */ /* 0x000fea0003800000 */
.L_x_13260:
[----:B------:R-:W-:-:S09]  /*28a0*/  UISETP.NE.AND UP0, UPT, UR4, 0x7, UPT ;  /* 0x000000070400788c */ /* 0x000fd2000bf05270 */
[----:B------:R-:W-:Y:S05]  /*28b0*/  BRA.U !UP0, `(.L_x_13262) ;  /* 0x0000000108347547 */ /* 0x000fea000b800000 */
[----:B------:R-:W-:-:S09]  /*28c0*/  UISETP.NE.AND UP0, UPT, UR4, 0x8, UPT ;  /* 0x000000080400788c */ /* 0x000fd2000bf05270 */
[----:B------:R-:W-:Y:S05]  /*28d0*/  BRA.U !UP0, `(.L_x_13263) ;  /* 0x0000000108187547 */ /* 0x000fea000b800000 */
[----:B------:R-:W-:-:S09]  /*28e0*/  UISETP.NE.AND UP0, UPT, UR4, 0x9, UPT ;  /* 0x000000090400788c */ /* 0x000fd2000bf05270 */
[----:B------:R-:W-:Y:S05]  /*28f0*/  BRA.U UP0, `(.L_x_13256) ;  /* 0x00000009002c7547 */ /* 0x000fea000b800000 */
[----:B------:R-:W-:Y:S01]  /*2900*/  IMAD.MOV.U32 R7, RZ, RZ, RZ ;  /* 0x000000ffff077224 */ /* 0x000fe200078e00ff */
[----:B------:R-:W0:Y:S04]  /*2910*/  I2F.S64 R6, R4 ;  /* 0x0000000400067312 */ /* 0x000e280000301400 */
[----:B0-----:R0:W-:Y:S01]  /*2920*/  STG.E.64 desc[UR36][R2.64], R6 ;  /* 0x0000000602007986 */ /* 0x0011e2000c101b24 */
[----:B------:R-:W-:Y:S05]  /*2930*/  BRA `(.L_x_13257) ;  /* 0x0000000800b07947 */ /* 0x000fea0003800000 */
.L_x_13263:
[----:B------:R-:W0:Y:S02]  /*2940*/  I2F.S64 R4, R4 ;  /* 0x0000000400047312 */ /* 0x000e240000301400 */
[----:B0-----:R-:W-:-:S04]  /*2950*/  F2FP.F16.F32.PACK_AB R5, RZ, R4 ;  /* 0x00000004ff05723e */ /* 0x001fc800000000ff */
[----:B------:R-:W-:-:S05]  /*2960*/  PRMT R5, R5, 0x5410, RZ ;  /* 0x0000541005057816 */ /* 0x000fca00000000ff */
[----:B------:R0:W-:Y:S01]  /*2970*/  STG.E desc[UR36][R2.64], R5 ;  /* 0x0000000502007986 */ /* 0x0001e2000c101924 */
[----:B------:R-:W-:Y:S05]  /*2980*/  BRA `(.L_x_13257) ;  /* 0x00000008009c7947 */ /* 0x000fea0003800000 */
.L_x_13262:
[----:B------:R-:W0:Y:S02]  /*2990*/  I2F.F64.S64 R4, R4 ;  /* 0x0000000400047312 */ /* 0x000e240000301c00 */
[----:B0-----:R0:W-:Y:S01]  /*29a0*/  STG.E.64 desc[UR36][R2.64], R4 ;  /* 0x0000000402007986 */ /* 0x0011e2000c101b24 */
[----:B------:R-:W-:Y:S05]  /*29b0*/  BRA `(.L_x_13257) ;  /* 0x0000000800907947 */ /* 0x000fea0003800000 */
.L_x_13252:
        /* <DEDUP_REMOVED lines=8> */
[----:B------:R-:W-:-:S04]  /*2a40*/  ISETP.NE.U32.AND P0, PT, R4, RZ, PT ;  /* 0x000000ff0400720c */ /* 0x000fc80003f05070 */
[----:B------:R-:W-:-:S04]  /*2a50*/  ISETP.NE.AND.EX P0, PT, R5, RZ, PT, P0 ;  /* 0x000000ff0500720c */ /* 0x000fc80003f05300 */
[----:B------:R-:W-:-:S05]  /*2a60*/  SEL R5, RZ, 0x1, !P0 ;  /* 0x00000001ff057807 */ /* 0x000fca0004000000 */
[----:B------:R4:W-:Y:S01]  /*2a70*/  STG.E.U8 desc[UR36][R2.64], R5 ;  /* 0x0000000502007986 */ /* 0x0009e2000c101124 */
[----:B------:R-:W-:Y:S05]  /*2a80*/  BRA `(.L_x_13257) ;  /* 0x00000008005c7947 */ /* 0x000fea0003800000 */
.L_x_13266:
[----:B------:R-:W-:Y:S01]  /*2a90*/  CS2R R6, SRZ ;  /* 0x0000000000067805 */ /* 0x000fe2000001ff00 */
[----:B------:R-:W0:Y:S04]  /*2aa0*/  I2F.F64.S64 R4, R4 ;  /* 0x0000000400047312 */ /* 0x000e280000301c00 */
[----:B0-----:R3:W-:Y:S01]  /*2ab0*/  STG.E.128 desc[UR36][R2.64], R4 ;  /* 0x0000000402007986 */ /* 0x0017e2000c101d24 */
[----:B------:R-:W-:Y:S05]  /*2ac0*/  BRA `(.L_x_13257) ;  /* 0x00000008004c7947 */ /* 0x000fea0003800000 */
.L_x_13265:
[----:B------:R-:W-:-:S09]  /*2ad0*/  UISETP.NE.AND UP0, UPT, UR4, 0xf, UPT ;  /* 0x0000000f0400788c */ /* 0x000fd2000bf05270 */
[----:B------:R-:W-:Y:S05]  /*2ae0*/  BRA.U !UP0, `(.L_x_13267) ;  /* 0x0000000108a07547 */ /* 0x000fea000b800000 */
[----:B------:R-:W-:-:S09]  /*2af0*/  UISETP.NE.AND UP0, UPT, UR4, 0x17, UPT ;  /* 0x000000170400788c */ /* 0x000fd2000bf05270 */
[----:B------:R-:W-:Y:S05]  /*2b00*/  BRA.U !UP0, `(.L_x_13268) ;  /* 0x00000001084c7547 */ /* 0x000fea000b800000 */
[----:B------:R-:W-:-:S09]  /*2b10*/  UISETP.NE.AND UP0, UPT, UR4, 0x18, UPT ;  /* 0x000000180400788c */ /* 0x000fd2000bf05270 */
[----:B------:R-:W-:Y:S05]  /*2b20*/  BRA.U UP0, `(.L_x_13256) ;  /* 0x0000000500a07547 */ /* 0x000fea000b800000 */
[----:B------:R-:W0:Y:S01]  /*2b30*/  I2F.S64 R5, R4 ;  /* 0x0000000400057312 */ /* 0x000e220000301400 */
[----:B------:R-:W-:Y:S01]  /*2b40*/  BSSY.RECONVERGENT B0, `(.L_x_13269) ;  /* 0x000000c000007945 */ /* 0x000fe20003800200 */
[----:B0-----:R-:W-:Y:S01]  /*2b50*/  LOP3.LUT R6, R5, 0x7fffffff, RZ, 0xc0, !PT ;  /* 0x7fffffff05067812 */ /* 0x001fe200078ec0ff */
[----:B------:R-:W-:Y:S01]  /*2b60*/  IMAD.MOV.U32 R0, RZ, RZ, 0x7f ;  /* 0x0000007fff007424 */ /* 0x000fe200078e00ff */
        /* <DEDUP_REMOVED lines=9> */
.L_x_13270:
[----:B------:R-:W-:Y:S05]  /*2c00*/  BSYNC.RECONVERGENT B0 ;  /* 0x0000000000007941 */ /* 0x000fea0003800200 */
.L_x_13269:
[----:B------:R-:W-:-:S05]  /*2c10*/  LOP3.LUT R7, R0, 0x80, R7, 0xf8, !PT ;  /* 0x0000008000077812 */ /* 0x000fca00078ef807 */
[----:B------:R1:W-:Y:S01]  /*2c20*/  STG.E.U8 desc[UR36][R2.64], R7 ;  /* 0x0000000702007986 */ /* 0x0003e2000c101124 */
[----:B------:R-:W-:Y:S05]  /*2c30*/  BRA `(.L_x_13257) ;  /* 0x0000000400f07947 */ /* 0x000fea0003800000 */
.L_x_13268:
[----:B------:R-:W0:Y:S01]  /*2c40*/  I2F.S64 R5, R4 ;  /* 0x0000000400057312 */ /* 0x000e220000301400 */
        /* <DEDUP_REMOVED lines=14> */
.L_x_13272:
[----:B------:R-:W-:Y:S05]  /*2d30*/  BSYNC.RECONVERGENT B0 ;  /* 0x0000000000007941 */ /* 0x000fea0003800200 */
.L_x_13271:
[----:B------:R-:W-:-:S05]  /*2d40*/  LOP3.LUT R7, R0, 0x80, R7, 0xf8, !PT ;  /* 0x0000008000077812 */ /* 0x000fca00078ef807 */
[----:B------:R2:W-:Y:S01]  /*2d50*/  STG.E.U8 desc[UR36][R2.64], R7 ;  /* 0x0000000702007986 */ /* 0x0005e2000c101124 */
[----:B------:R-:W-:Y:S05]  /*2d60*/  BRA `(.L_x_13257) ;  /* 0x0000000400a47947 */ /* 0x000fea0003800000 */
.L_x_13267:
[----:B------:R-:W0:Y:S02]  /*2d70*/  I2F.S64 R0, R4 ;  /* 0x0000000400007312 */ /* 0x000e240000301400 */
[----:B0-----:R-:W-:-:S05]  /*2d80*/  F2FP.BF16.F32.PACK_AB R0, RZ, R0 ;  /* 0x00000000ff00723e */ /* 0x001fca00000010ff */
[----:B------:R0:W-:Y:S01]  /*2d90*/  STG.E.U16 desc[UR36][R2.64], R0 ;  /* 0x0000000002007986 */ /* 0x0001e2000c101524 */
[----:B------:R-:W-:Y:S05]  /*2da0*/  BRA `(.L_x_13257) ;  /* 0x0000000400947947 */ /* 0x000fea0003800000 */
.L_x_13264:
        /* <DEDUP_REMOVED lines=10> */
.L_x_13275:
[----:B------:R-:W0:Y:S01]  /*2e50*/  I2F.S64 R5, R4 ;  /* 0x0000000400057312 */ /* 0x000e220000301400 */
[----:B------:R-:W-:Y:S01]  /*2e60*/  BSSY.RECONVERGENT B0, `(.L_x_13276) ;  /* 0x0000014000007945 */ /* 0x000fe20003800200 */
[----:B0-----:R-:W-:Y:S01]  /*2e70*/  LOP3.LUT R6, R5, 0x7fffffff, RZ, 0xc0, !PT ;  /* 0x7fffffff05067812 */ /* 0x001fe200078ec0ff */
[----:B------:R-:W-:-:S03]  /*2e80*/  HFMA2 R0, -RZ, RZ, 0, 7.62939453125e-06 ;  /* 0x00000080ff007431 */ /* 0x000fc600000001ff */
        /* <DEDUP_REMOVED lines=9> */
.L_x_13278:
[----:B------:R-:W-:-:S04]  /*2f20*/  SHF.R.U32.HI R0, RZ, 0x14, R5 ;  /* 0x00000014ff007819 */ /* 0x000fc80000011605 */
[----:B------:R-:W-:-:S04]  /*2f30*/  LOP3.LUT R0, R0, 0x1, RZ, 0xc0, !PT ;  /* 0x0000000100007812 */ /* 0x000fc800078ec0ff */
[----:B------:R-:W-:-:S04]  /*2f40*/  IADD3 R0, PT, PT, R5, 0x487ffff, R0 ;  /* 0x0487ffff05007810 */ /* 0x000fc80007ffe000 */
[----:B------:R-:W-:-:S04]  /*2f50*/  SHF.R.U32.HI R0, RZ, 0x14, R0 ;  /* 0x00000014ff007819 */ /* 0x000fc80000011600 */
[----:B------:R-:W-:-:S07]  /*2f60*/  LOP3.LUT R4, R0, 0xff, RZ, 0xc0, !PT ;  /* 0x000000ff00047812 */ /* 0x000fce00078ec0ff */
.L_x_13279:
[----:B------:R-:W-:-:S04]  /*2f70*/  SHF.R.U32.HI R5, RZ, 0x18, R5 ;  /* 0x00000018ff057819 */ /* 0x000fc80000011605 */
[----:B------:R-:W-:-:S04]  /*2f80*/  LOP3.LUT R4, R4, 0x80, R5, 0xf8, !PT ;  /* 0x0000008004047812 */ /* 0x000fc800078ef805 */
[----:B------:R-:W-:-:S07]  /*2f90*/  PRMT R0, R4, 0x7610, R0 ;  /* 0x0000761004007816 */ /* 0x000fce0000000000 */
.L_x_13277:
[----:B------:R-:W-:Y:S05]  /*2fa0*/  BSYNC.RECONVERGENT B0 ;  /* 0x0000000000007941 */ /* 0x000fea0003800200 */
.L_x_13276:
[----:B------:R0:W-:Y:S01]  /*2fb0*/  STG.E.U8 desc[UR36][R2.64], R0 ;  /* 0x0000000002007986 */ /* 0x0001e2000c101124 */
[----:B------:R-:W-:Y:S05]  /*2fc0*/  BRA `(.L_x_13257) ;  /* 0x00000004000c7947 */ /* 0x000fea0003800000 */
.L_x_13274:
[----:B------:R-:W0:Y:S01]  /*2fd0*/  I2F.S64 R5, R4 ;  /* 0x0000000400057312 */ /* 0x000e220000301400 */
[----:B------:R-:W-:Y:S01]  /*2fe0*/  BSSY.RECONVERGENT B0, `(.L_x_13280) ;  /* 0x0000014000007945 */ /* 0x000fe20003800200 */
[----:B0-----:R-:W-:Y:S01]  /*2ff0*/  LOP3.LUT R6, R5, 0x7fffffff, RZ, 0xc0, !PT ;  /* 0x7fffffff05067812 */ /* 0x001fe200078ec0ff */
[----:B------:R-:W-:-:S03]  /*3000*/  IMAD.MOV.U32 R0, RZ, RZ, 0x80 ;  /* 0x00000080ff007424 */ /* 0x000fc600078e00ff */
        /* <DEDUP_REMOVED lines=9> */
.L_x_13282:
[----:B------:R-:W-:-:S04]  /*30a0*/  SHF.R.U32.HI R0, RZ, 0x15, R5 ;  /* 0x00000015ff007819 */ /* 0x000fc80000011605 */
[----:B------:R-:W-:-:S04]  /*30b0*/  LOP3.LUT R0, R0, 0x1, RZ, 0xc0, !PT ;  /* 0x0000000100007812 */ /* 0x000fc800078ec0ff */
[----:B------:R-:W-:-:S04]  /*30c0*/  IADD3 R0, PT, PT, R5, 0x88fffff, R0 ;  /* 0x088fffff05007810 */ /* 0x000fc80007ffe000 */
[----:B------:R-:W-:-:S04]  /*30d0*/  SHF.R.U32.HI R0, RZ, 0x15, R0 ;  /* 0x00000015ff007819 */ /* 0x000fc80000011600 */
[----:B------:R-:W-:-:S07]  /*30e0*/  LOP3.LUT R4, R0, 0xff, RZ, 0xc0, !PT ;  /* 0x000000ff00047812 */ /* 0x000fce00078ec0ff */
.L_x_13283:
[----:B------:R-:W-:-:S04]  /*30f0*/  SHF.R.U32.HI R5, RZ, 0x18, R5 ;  /* 0x00000018ff057819 */ /* 0x000fc80000011605 */
[----:B------:R-:W-:-:S04]  /*3100*/  LOP3.LUT R4, R4, 0x80, R5, 0xf8, !PT ;  /* 0x0000008004047812 */ /* 0x000fc800078ef805 */
[----:B------:R-:W-:-:S07]  /*3110*/  PRMT R0, R4, 0x7610, R0 ;  /* 0x0000761004007816 */ /* 0x000fce0000000000 */
.L_x_13281:
[----:B------:R-:W-:Y:S05]  /*3120*/  BSYNC.RECONVERGENT B0 ;  /* 0x0000000000007941 */ /* 0x000fea0003800200 */
.L_x_13280:
[----:B------:R0:W-:Y:S01]  /*3130*/  STG.E.U8 desc[UR36][R2.64], R0 ;  /* 0x0000000002007986 */ /* 0x0001e2000c101124 */
[----:B------:R-:W-:Y:S05]  /*3140*/  BRA `(.L_x_13257) ;  /* 0x0000000000ac7947 */ /* 0x000fea0003800000 */
.L_x_13273:
[----:B------:R-:W-:-:S09]  /*3150*/  UISETP.NE.AND UP0, UPT, UR4, 0x1c, UPT ;  /* 0x0000001c0400788c */ /* 0x000fd2000bf05270 */
[----:B------:R-:W-:Y:S05]  /*3160*/  BRA.U !UP0, `(.L_x_13284) ;  /* 0x0000000108a07547 */ /* 0x000fea000b800000 */
[----:B------:R-:W-:-:S09]  /*3170*/  UISETP.NE.AND UP0, UPT, UR4, 0x1d, UPT ;  /* 0x0000001d0400788c */ /* 0x000fd2000bf05270 */
[----:B------:R-:W-:Y:S05]  /*3180*/  BRA.U !UP0, `(.L_x_13285) ;  /* 0x0000000108907547 */ /* 0x000fea000b800000 */
[----:B------:R-:W-:-:S09]  /*3190*/  UISETP.NE.AND UP0, UPT, UR4, 0x2c, UPT ;  /* 0x0000002c0400788c */ /* 0x000fd2000bf05270 */
[----:B------:R-:W-:Y:S05]  /*31a0*/  BRA.U !UP0, `(.L_x_13286) ;  /* 0x0000000108447547 */ /* 0x000fea000b800000 */
.L_x_13256:
        /* <DEDUP_REMOVED lines=16> */
.L_x_13287:
[----:B------:R-:W-:Y:S05]  /*32b0*/  BRA `(.L_x_13257) ;  /* 0x0000000000507947 */ /* 0x000fea0003800000 */
.L_x_13286:
[----:B------:R-:W0:Y:S02]  /*32c0*/  I2F.S64 R4, R4 ;  /* 0x0000000400047312 */ /* 0x000e240000301400 */
[----:B0-----:R-:W-:-:S04]  /*32d0*/  SHF.R.U32.HI R6, RZ, 0x17, R4 ;  /* 0x00000017ff067819 */ /* 0x001fc80000011604 */
[----:B------:R-:W-:-:S04]  /*32e0*/  LOP3.LUT R7, R6, 0xff, RZ, 0xc0, !PT ;  /* 0x000000ff06077812 */ /* 0x000fc800078ec0ff */
[----:B------:R-:W-:-:S13]  /*32f0*/  ISETP.NE.AND P1, PT, R7, 0xff, PT ;  /* 0x000000ff0700780c */ /* 0x000fda0003f25270 */
[--C-:B------:R-:W-:Y:S02]  /*3300*/  @P1 SHF.R.U32.HI R0, RZ, 0x16, R4.reuse ;  /* 0x00000016ff001819 */ /* 0x100fe40000011604 */
        /* <DEDUP_REMOVED lines=12> */
.L_x_13285:
[----:B------:R0:W-:Y:S01]  /*33d0*/  STG.E.64 desc[UR36][R2.64], R4 ;  /* 0x0000000402007986 */ /* 0x0001e2000c101b24 */
[----:B------:R-:W-:Y:S05]  /*33e0*/  BRA `(.L_x_13257) ;  /* 0x0000000000047947 */ /* 0x000fea0003800000 */
.L_x_13284:
[----:B------:R0:W-:Y:S02]  /*33f0*/  STG.E desc[UR36][R2.64], R4 ;  /* 0x0000000402007986 */ /* 0x0001e4000c101924 */
.L_x_13257:
[----:B------:R-:W-:-:S07]  /*3400*/  VIADD R17, R17, 0x80 ;  /* 0x0000008011117836 */ /* 0x000fce0000000000 */
.L_x_13211:
[----:B-1----:R-:W-:Y:S05]  /*3410*/  BSYNC.RECONVERGENT B6 ;  /* 0x0000000000067941 */ /* 0x002fea0003800200 */
.L_x_13210:
[----:B------:R-:W1:Y:S01]  /*3420*/  LDCU UR4, c[0x0][0x380] ;  /* 0x00007000ff0477ac */ /* 0x000e620008000800 */
[----:B------:R-:W-:Y:S01]  /*3430*/  BSSY.RECONVERGENT B6, `(.L_x_13288) ;  /* 0x0000335000067945 */ /* 0x000fe20003800200 */
[----:B-1----:R-:W-:-:S13]  /*3440*/  ISETP.GE.AND P0, PT, R17, UR4, PT ;  /* 0x0000000411007c0c */ /* 0x002fda000bf06270 */
[----:B------:R-:W-:Y:S05]  /*3450*/  @P0 BRA `(.L_x_13289) ;  /* 0x0000003000c80947 */ /* 0x000fea0003800000 */
[----:B------:R-:W1:Y:S01]  /*3460*/  LDCU UR4, c[0x0][0x388] ;  /* 0x00007100ff0477ac */ /* 0x000e620008000800 */
[----:B0-----:R-:W-:Y:S02]  /*3470*/  HFMA2 R0, -RZ, RZ, 0, 0 ;  /* 0x00000000ff007431 */ /* 0x001fe400000001ff */
[----:B------:R-:W-:Y:S01]  /*3480*/  IMAD.MOV.U32 R16, RZ, RZ, RZ ;  /* 0x000000ffff107224 */ /* 0x000fe200078e00ff */
[----:B-1----:R-:W-:-:S09]  /*3490*/  UISETP.NE.AND UP0, UPT, UR4, URZ, UPT ;  /* 0x000000ff0400728c */ /* 0x002fd2000bf05270 */
        /* <DEDUP_REMOVED lines=299> */
.L_x_13290:
[----:B------:R-:W3:Y:S01]  /*4750*/  LDCU.64 UR6, c[0x0][0x588] ;  /* 0x0000b100ff0677ac */ /* 0x000ee20008000a00 */
[----:B------:R-:W-:-:S04]  /*4760*/  UPRMT UR4, UR43, 0x9910, URZ ;  /* 0x000099102b047896 */ /* 0x000fc800080000ff */
[----:B------:R-:W-:Y:S01]  /*4770*/  UISETP.GT.AND UP0, UPT, UR4, 0x9, UPT ;  /* 0x000000090400788c */ /* 0x000fe2000bf04270 */
[----:B---3--:R-:W-:-:S04]  /*4780*/  IADD3 R4, P0, PT, R0, UR6, RZ ;  /* 0x0000000600047c10 */ /* 0x008fc8000ff1e0ff */
[----:B----4-:R-:W-:-:S04]  /*4790*/  IADD3.X R5, PT, PT, RZ, UR7, RZ, P0, !PT ;  /* 0x00000007ff057c10 */ /* 0x010fc800087fe4ff */
        /* <DEDUP_REMOVED lines=9> */
[----:B--2---:R-:W2:Y:S02]  /*4830*/  LDG.E.S8 R2, desc[UR36][R4.64] ;  /* 0x0000002404027981 */ /* 0x004ea4000c1e1300 */
[----:B--2---:R-:W-:Y:S01]  /*4840*/  SHF.R.S32.HI R3, RZ, 0x1f, R2 ;  /* 0x0000001fff037819 */ /* 0x004fe20000011402 */
[----:B------:R-:W-:Y:S06]  /*4850*/  BRA `(.L_x_13296) ;  /* 0x0000000c004c7947 */ /* 0x000fec0003800000 */
.L_x_13294:
[----:B--2---:R3:W5:Y:S01]  /*4860*/  LDG.E.U8 R2, desc[UR36][R4.64] ;  /* 0x0000002404027981 */ /* 0x004762000c1e1100 */
[----:B------:R-:W-:Y:S01]  /*4870*/  IMAD.MOV.U32 R3, RZ, RZ, RZ ;  /* 0x000000ffff037224 */ /* 0x000fe200078e00ff */
[----:B------:R-:W-:Y:S06]  /*4880*/  BRA `(.L_x_13296) ;  /* 0x0000000c00407947 */ /* 0x000fec0003800000 */
.L_x_13293:
[----:B------:R-:W-:-:S09]  /*4890*/  UISETP.NE.AND UP0, UPT, UR4, 0x2, UPT ;  /* 0x000000020400788c */ /* 0x000fd2000bf05270 */
[----:B------:R-:W-:Y:S05]  /*48a0*/  BRA.U !UP0, `(.L_x_13297) ;  /* 0x0000000108247547 */ /* 0x000fea000b800000 */
[----:B------:R-:W-:-:S09]  /*48b0*/  UISETP.NE.AND UP0, UPT, UR4, 0x3, UPT ;  /* 0x000000030400788c */ /* 0x000fd2000bf05270 */
[----:B------:R-:W-:Y:S05]  /*48c0*/  BRA.U !UP0, `(.L_x_13298) ;  /* 0x0000000108107547 */ /* 0x000fea000b800000 */
[----:B------:R-:W-:-:S09]  /*48d0*/  UISETP.NE.AND UP0, UPT, UR4, 0x4, UPT ;  /* 0x000000040400788c */ /* 0x000fd2000bf05270 */
[----:B------:R-:W-:Y:S05]  /*48e0*/  BRA.U UP0, `(.L_x_13295) ;  /* 0x0000000900d07547 */ /* 0x000fea000b800000 */
[----:B--2---:R4:W5:Y:S01]  /*48f0*/  LDG.E.64 R2, desc[UR36][R4.64] ;  /* 0x0000002404027981 */ /* 0x004962000c1e1b00 */
[----:B------:R-:W-:Y:S05]  /*4900*/  BRA `(.L_x_13296) ;  /* 0x0000000c00207947 */ /* 0x000fea0003800000 */
.L_x_13298:
[----:B--2---:R-:W2:Y:S02]  /*4910*/  LDG.E R2, desc[UR36][R4.64] ;  /* 0x0000002404027981 */ /* 0x004ea4000c1e1900 */
[----:B--2---:R-:W-:Y:S01]  /*4920*/  SHF.R.S32.HI R3, RZ, 0x1f, R2 ;  /* 0x0000001fff037819 */ /* 0x004fe20000011402 */
[----:B------:R-:W-:Y:S06]  /*4930*/  BRA `(.L_x_13296) ;  /* 0x0000000c00147947 */ /* 0x000fec0003800000 */
.L_x_13297:
[----:B--2---:R-:W2:Y:S02]  /*4940*/  LDG.E.S16 R2, desc[UR36][R4.64] ;  /* 0x0000002404027981 */ /* 0x004ea4000c1e1700 */
[----:B--2---:R-:W-:Y:S01]  /*4950*/  SHF.R.S32.HI R3, RZ, 0x1f, R2 ;  /* 0x0000001fff037819 */ /* 0x004fe20000011402 */
[----:B------:R-:W-:Y:S06]  /*4960*/  BRA `(.L_x_13296) ;  /* 0x0000000c00087947 */ /* 0x000fec0003800000 */
.L_x_13292:
[----:B------:R-:W-:-:S09]  /*4970*/  UISETP.GT.AND UP0, UPT, UR4, 0x6, UPT ;  /* 0x000000060400788c */ /* 0x000fd2000bf04270 */
[----:B------:R-:W-:Y:S05]  /*4980*/  BRA.U UP0, `(.L_x_13299) ;  /* 0x00000001002c7547 */ /* 0x000fea000b800000 */
[----:B------:R-:W-:-:S09]  /*4990*/  UISETP.NE.AND UP0, UPT, UR4, 0x5, UPT ;  /* 0x000000050400788c */ /* 0x000fd2000bf05270 */
[----:B------:R-:W-:Y:S05]  /*49a0*/  BRA.U !UP0, `(.L_x_13300) ;  /* 0x0000000108147547 */ /* 0x000fea000b800000 */
[----:B------:R-:W-:-:S09]  /*49b0*/  UISETP.NE.AND UP0, UPT, UR4, 0x6, UPT ;  /* 0x000000060400788c */ /* 0x000fd2000bf05270 */
[----:B------:R-:W-:Y:S05]  /*49c0*/  BRA.U UP0, `(.L_x_13295) ;  /* 0x0000000900987547 */ /* 0x000fea000b800000 */
[----:B--2---:R-:W2:Y:S02]  /*49d0*/  LDG.E R2, desc[UR36][R4.64] ;  /* 0x0000002404027981 */ /* 0x004ea4000c1e1900 */
[----:B--2---:R-:W0:Y:S02]  /*49e0*/  F2I.S64.TRUNC R2, R2 ;  /* 0x0000000200027311 */ /* 0x004e24000020d900 */
[----:B0-----:R-:W-:Y:S05]  /*49f0*/  BRA `(.L_x_13296) ;  /* 0x0000000800e47947 */ /* 0x001fea0003800000 */
.L_x_13300:
[----:B------:R-:W2:Y:S02]  /*4a00*/  LDG.E.U16 R4, desc[UR36][R4.64] ;  /* 0x0000002404047981 */ /* 0x000ea4000c1e1500 */
[----:B--2---:R-:W-:-:S06]  /*4a10*/  HADD2.F32 R2, -RZ, R4.H0_H0 ;  /* 0x20000004ff027230 */ /* 0x004fcc0000004100 */
[----:B------:R-:W0:Y:S02]  /*4a20*/  F2I.S64.TRUNC R2, R2 ;  /* 0x0000000200027311 */ /* 0x000e24000020d900 */
[----:B0-----:R-:W-:Y:S05]  /*4a30*/  BRA `(.L_x_13296) ;  /* 0x0000000800d47947 */ /* 0x001fea0003800000 */
.L_x_13299:
[----:B------:R-:W-:-:S09]  /*4a40*/  UISETP.NE.AND UP0, UPT, UR4, 0x7, UPT ;  /* 0x000000070400788c */ /* 0x000fd2000bf05270 */
[----:B------:R-:W-:Y:S05]  /*4a50*/  BRA.U !UP0, `(.L_x_13301) ;  /* 0x00000001082c7547 */ /* 0x000fea000b800000 */
[----:B------:R-:W-:-:S09]  /*4a60*/  UISETP.NE.AND UP0, UPT, UR4, 0x8, UPT ;  /* 0x000000080400788c */ /* 0x000fd2000bf05270 */
[----:B------:R-:W-:Y:S05]  /*4a70*/  BRA.U !UP0, `(.L_x_13302) ;  /* 0x0000000108147547 */ /* 0x000fea000b800000 */
[----:B------:R-:W-:-:S09]  /*4a80*/  UISETP.NE.AND UP0, UPT, UR4, 0x9, UPT ;  /* 0x000000090400788c */ /* 0x000fd2000bf05270 */
[----:B------:R-:W-:Y:S05]  /*4a90*/  BRA.U UP0, `(.L_x_13295) ;  /* 0x0000000900647547 */ /* 0x000fea000b800000 */
[----:B--2---:R-:W2:Y:S02]  /*4aa0*/  LDG.E R2, desc[UR36][R4.64] ;  /* 0x0000002404027981 */ /* 0x004ea4000c1e1900 */
[----:B--2---:R-:W0:Y:S02]  /*4ab0*/  F2I.S64.TRUNC R2, R2 ;  /* 0x0000000200027311 */ /* 0x004e24000020d900 */
[----:B0-----:R-:W-:Y:S05]  /*4ac0*/  BRA `(.L_x_13296) ;  /* 0x0000000800b07947 */ /* 0x001fea0003800000 */
.L_x_13302:
[----:B------:R-:W2:Y:S02]  /*4ad0*/  LDG.E.U16 R4, desc[UR36][R4.64] ;  /* 0x0000002404047981 */ /* 0x000ea4000c1e1500 */
[----:B--2---:R-:W-:-:S06]  /*4ae0*/  HADD2.F32 R2, -RZ, R4.H0_H0 ;  /* 0x20000004ff027230 */ /* 0x004fcc0000004100 */
[----:B------:R-:W0:Y:S02]  /*4af0*/  F2I.S64.TRUNC R2, R2 ;  /* 0x0000000200027311 */ /* 0x000e24000020d900 */
[----:B0-----:R-:W-:Y:S05]  /*4b00*/  BRA `(.L_x_13296) ;  /* 0x0000000800a07947 */ /* 0x001fea0003800000 */
.L_x_13301:
[----:B--2---:R-:W2:Y:S02]  /*4b10*/  LDG.E.64 R2, desc[UR36][R4.64] ;  /* 0x0000002404027981 */ /* 0x004ea4000c1e1b00 */
[----:B--2---:R-:W0:Y:S02]  /*4b20*/  F2I.S64.F64.TRUNC R2, R2 ;  /* 0x0000000200027311 */ /* 0x004e24000030d900 */
[----:B0-----:R-:W-:Y:S05]  /*4b30*/  BRA `(.L_x_13296) ;  /* 0x0000000800947947 */ /* 0x001fea0003800000 */
.L_x_13291:
        /* <DEDUP_REMOVED lines=8> */
[----:B------:R-:W3:Y:S01]  /*4bc0*/  LDG.E.U8 R4, desc[UR36][R4.64] ;  /* 0x0000002404047981 */ /* 0x000ee2000c1e1100 */
[----:B--2---:R-:W-:Y:S01]  /*4bd0*/  IMAD.MOV.U32 R3, RZ, RZ, RZ ;  /* 0x000000ffff037224 */ /* 0x004fe200078e00ff */
[----:B---3--:R-:W-:-:S04]  /*4be0*/  ISETP.NE.AND P0, PT, R4, RZ, PT ;  /* 0x000000ff0400720c */ /* 0x008fc80003f05270 */
[----:B------:R-:W-:Y:S01]  /*4bf0*/  SEL R2, RZ, 0x1, !P0 ;  /* 0x00000001ff027807 */ /* 0x000fe20004000000 */
[----:B------:R-:W-:Y:S08]  /*4c00*/  BRA `(.L_x_13296) ;  /* 0x0000000800607947 */ /* 0x000ff00003800000 */
.L_x_13305:
[----:B--2---:R-:W2:Y:S02]  /*4c10*/  LDG.E.64 R2, desc[UR36][R4.64] ;  /* 0x0000002404027981 */ /* 0x004ea4000c1e1b00 */
[----:B--2---:R-:W0:Y:S02]  /*4c20*/  F2I.S64.F64.TRUNC R2, R2 ;  /* 0x0000000200027311 */ /* 0x004e24000030d900 */
[----:B0-----:R-:W-:Y:S05]  /*4c30*/  BRA `(.L_x_13296) ;  /* 0x0000000800547947 */ /* 0x001fea0003800000 */
.L_x_13304:
[----:B------:R-:W-:-:S09]  /*4c40*/  UISETP.NE.AND UP0, UPT, UR4, 0xf, UPT ;  /* 0x0000000f0400788c */ /* 0x000fd2000bf05270 */
[----:B------:R-:W-:Y:S05]  /*4c50*/  BRA.U !UP0, `(.L_x_13306) ;  /* 0x0000000108947547 */ /* 0x000fea000b800000 */
[----:B------:R-:W-:-:S09]  /*4c60*/  UISETP.NE.AND UP0, UPT, UR4, 0x17, UPT ;  /* 0x000000170400788c */ /* 0x000fd2000bf05270 */
[----:B------:R-:W-:Y:S05]  /*4c70*/  BRA.U !UP0, `(.L_x_13307) ;  /* 0x0000000108587547 */ /* 0x000fea000b800000 */
[----:B------:R-:W-:-:S09]  /*4c80*/  UISETP.NE.AND UP0, UPT, UR4, 0x18, UPT ;  /* 0x000000180400788c */ /* 0x000fd2000bf05270 */
[----:B------:R-:W-:Y:S05]  /*4c90*/  BRA.U UP0, `(.L_x_13295) ;  /* 0x0000000500e47547 */ /* 0x000fea000b800000 */
[----:B------:R-:W3:Y:S01]  /*4ca0*/  LDG.E.U8 R0, desc[UR36][R4.64] ;  /* 0x0000002404007981 */ /* 0x000ee2000c1e1100 */
[----:B------:R-:W-:Y:S01]  /*4cb0*/  IMAD.MOV.U32 R6, RZ, RZ, 0x1f ;  /* 0x0000001fff067424 */ /* 0x000fe200078e00ff */
[----:B---3--:R-:W-:-:S04]  /*4cc0*/  SHF.L.U32 R0, R0, 0x18, RZ ;  /* 0x0000001800007819 */ /* 0x008fc800000006ff */
[C---:B--2---:R-:W-:Y:S02]  /*4cd0*/  LOP3.LUT R2, R0.reuse, 0x7f000000, RZ, 0xc0, !PT ;  /* 0x7f00000000027812 */ /* 0x044fe400078ec0ff */
        /* <DEDUP_REMOVED lines=14> */
[----:B------:R-:W0:Y:S02]  /*4dc0*/  F2I.S64.TRUNC R2, R3 ;  /* 0x0000000300027311 */ /* 0x000e24000020d900 */
[----:B0-----:R-:W-:Y:S05]  /*4dd0*/  BRA `(.L_x_13296) ;  /* 0x0000000400ec7947 */ /* 0x001fea0003800000 */
.L_x_13307:
[----:B--2---:R-:W2:Y:S02]  /*4de0*/  LDG.E.U8 R3, desc[UR36][R4.64] ;  /* 0x0000002404037981 */ /* 0x004ea4000c1e1100 */
        /* <DEDUP_REMOVED lines=10> */
[----:B------:R-:W0:Y:S02]  /*4e90*/  F2I.S64.TRUNC R2, R3 ;  /* 0x0000000300027311 */ /* 0x000e24000020d900 */
[----:B0-----:R-:W-:Y:S05]  /*4ea0*/  BRA `(.L_x_13296) ;  /* 0x0000000400b87947 */ /* 0x001fea0003800000 */
.L_x_13306:
[----:B--2---:R-:W2:Y:S02]  /*4eb0*/  LDG.E.U16 R2, desc[UR36][R4.64] ;  /* 0x0000002404027981 */ /* 0x004ea4000c1e1500 */
[----:B--2---:R-:W-:-:S06]  /*4ec0*/  SHF.L.U32 R2, R2, 0x10, RZ ;  /* 0x0000001002027819 */ /* 0x004fcc00000006ff */
[----:B------:R-:W0:Y:S02]  /*4ed0*/  F2I.S64.TRUNC R2, R2 ;  /* 0x0000000200027311 */ /* 0x000e24000020d900 */
[----:B0-----:R-:W-:Y:S05]  /*4ee0*/  BRA `(.L_x_13296) ;  /* 0x0000000400a87947 */ /* 0x001fea0003800000 */
.L_x_13303:
        /* <DEDUP_REMOVED lines=8> */
[----:B--2---:R2:W5:Y:S01]  /*4f70*/  LDG.E.U16 R2, desc[UR36][R4.64] ;  /* 0x0000002404027981 */ /* 0x004562000c1e1500 */
[----:B------:R-:W-:Y:S01]  /*4f80*/  IMAD.MOV.U32 R3, RZ, RZ, RZ ;  /* 0x000000ffff037224 */ /* 0x000fe200078e00ff */
[----:B------:R-:W-:Y:S06]  /*4f90*/  BRA `(.L_x_13296) ;  /* 0x00000004007c7947 */ /* 0x000fec0003800000 */
.L_x_13310:
[----:B------:R-:W3:Y:S01]  /*4fa0*/  LDG.E.U8 R4, desc[UR36][R4.64] ;  /* 0x0000002404047981 */ /* 0x000ee2000c1e1100 */
[----:B------:R-:W-:Y:S01]  /*4fb0*/  BSSY.RECONVERGENT B0, `(.L_x_13311) ;  /* 0x0000018000007945 */ /* 0x000fe20003800200 */
[----:B--2---:R-:W-:Y:S01]  /*4fc0*/  IMAD.MOV.U32 R2, RZ, RZ, RZ ;  /* 0x000000ffff027224 */ /* 0x004fe200078e00ff */
[----:B---3--:R-:W-:-:S13]  /*4fd0*/  ISETP.NE.AND P0, PT, R4, RZ, PT ;  /* 0x000000ff0400720c */ /* 0x008fda0003f05270 */
        /* <DEDUP_REMOVED lines=17> */
.L_x_13314:
[----:B------:R-:W-:Y:S05]  /*50f0*/  BSYNC.RECONVERGENT B1 ;  /* 0x0000000000017941 */ /* 0x000fea0003800200 */
.L_x_13313:
[----:B------:R-:W-:Y:S02]  /*5100*/  SHF.L.U32 R0, R0, 0x14, RZ ;  /* 0x0000001400007819 */ /* 0x000fe400000006ff */
[----:B------:R-:W-:-:S04]  /*5110*/  LEA R2, R2, 0x3b800000, 0x17 ;  /* 0x3b80000002027811 */ /* 0x000fc800078eb8ff */
[----:B------:R-:W-:-:S07]  /*5120*/  LOP3.LUT R2, R2, R0, R7, 0xfe, !PT ;  /* 0x0000000002027212 */ /* 0x000fce00078efe07 */
.L_x_13312:
[----:B------:R-:W-:Y:S05]  /*5130*/  BSYNC.RECONVERGENT B0 ;  /* 0x0000000000007941 */ /* 0x000fea0003800200 */
.L_x_13311:
[----:B------:R-:W2:Y:S02]  /*5140*/  F2I.S64.TRUNC R2, R2 ;  /* 0x0000000200027311 */ /* 0x000ea4000020d900 */
[----:B--2---:R-:W-:Y:S05]  /*5150*/  BRA `(.L_x_13296) ;  /* 0x00000004000c7947 */ /* 0x004fea0003800000 */
.L_x_13309:
[----:B------:R-:W3:Y:S01]  /*5160*/  LDG.E.U8 R4, desc[UR36][R4.64] ;  /* 0x0000002404047981 */ /* 0x000ee2000c1e1100 */
[----:B------:R-:W-:Y:S01]  /*5170*/  BSSY.RECONVERGENT B0, `(.L_x_13315) ;  /* 0x0000018000007945 */ /* 0x000fe20003800200 */
[----:B--2---:R-:W-:Y:S01]  /*5180*/  IMAD.MOV.U32 R2, RZ, RZ, RZ ;  /* 0x000000ffff027224 */ /* 0x004fe200078e00ff */
[----:B---3--:R-:W-:-:S13]  /*5190*/  ISETP.NE.AND P0, PT, R4, RZ, PT ;  /* 0x000000ff0400720c */ /* 0x008fda0003f05270 */
        /* <DEDUP_REMOVED lines=17> */
.L_x_13318:
[----:B------:R-:W-:Y:S05]  /*52b0*/  BSYNC.RECONVERGENT B1 ;  /* 0x0000000000017941 */ /* 0x000fea0003800200 */
.L_x_13317:
[----:B------:R-:W-:Y:S01]  /*52c0*/  IMAD.SHL.U32 R0, R0, 0x200000, RZ ;  /* 0x0020000000007824 */ /* 0x000fe200078e00ff */
[----:B------:R-:W-:-:S04]  /*52d0*/  LEA R2, R2, 0x37800000, 0x17 ;  /* 0x3780000002027811 */ /* 0x000fc800078eb8ff */
[----:B------:R-:W-:-:S07]  /*52e0*/  LOP3.LUT R2, R2, R0, R7, 0xfe, !PT ;  /* 0x0000000002027212 */ /* 0x000fce00078efe07 */
.L_x_13316:
[----:B------:R-:W-:Y:S05]  /*52f0*/  BSYNC.RECONVERGENT B0 ;  /* 0x0000000000007941 */ /* 0x000fea0003800200 */
.L_x_13315:
[----:B------:R-:W2:Y:S02]  /*5300*/  F2I.S64.TRUNC R2, R2 ;  /* 0x0000000200027311 */ /* 0x000ea4000020d900 */
[----:B--2---:R-:W-:Y:S05]  /*5310*/  BRA `(.L_x_13296) ;  /* 0x00000000009c7947 */ /* 0x004fea0003800000 */
.L_x_13308:
[----:B------:R-:W-:-:S09]  /*5320*/  UISETP.NE.AND UP0, UPT, UR4, 0x1c, UPT ;  /* 0x0000001c0400788c */ /* 0x000fd2000bf05270 */
[----:B------:R-:W-:Y:S05]  /*5330*/  BRA.U !UP0, `(.L_x_13319) ;  /* 0x00000001088c7547 */ /* 0x000fea000b800000 */
[----:B------:R-:W-:-:S09]  /*5340*/  UISETP.NE.AND UP0, UPT, UR4, 0x1d, UPT ;  /* 0x0000001d0400788c */ /* 0x000fd2000bf05270 */
[----:B------:R-:W-:Y:S05]  /*5350*/  BRA.U !UP0, `(.L_x_13320) ;  /* 0x00000001087c7547 */ /* 0x000fea000b800000 */
[----:B------:R-:W-:-:S09]  /*5360*/  UISETP.NE.AND UP0, UPT, UR4, 0x2c, UPT ;  /* 0x0000002c0400788c */ /* 0x000fd2000bf05270 */
[----:B------:R-:W-:Y:S05]  /*5370*/  BRA.U UP0, `(.L_x_13295) ;  /* 0x00000001002c7547 */ /* 0x000fea000b800000 */
[----:B------:R-:W3:Y:S01]  /*5380*/  LDG.E.U8 R4, desc[UR36][R4.64] ;  /* 0x0000002404047981 */ /* 0x000ee2000c1e1100 */
[----:B------:R-:W-:Y:S01]  /*5390*/  BSSY.RECONVERGENT B0, `(.L_x_13321) ;  /* 0x0000007000007945 */ /* 0x000fe20003800200 */
[----:B--2---:R-:W-:Y:S01]  /*53a0*/  HFMA2 R2, -RZ, RZ, 3.814697265625e-06, 0 ;  /* 0x00400000ff027431 */ /* 0x004fe200000001ff */
[----:B---3--:R-:W-:-:S13]  /*53b0*/  ISETP.NE.AND P0, PT, R4, RZ, PT ;  /* 0x000000ff0400720c */ /* 0x008fda0003f05270 */
[----:B------:R-:W-:Y:S05]  /*53c0*/  @!P0 BRA `(.L_x_13322) ;  /* 0x00000000000c8947 */ /* 0x000fea0003800000 */
[----:B------:R-:W-:-:S13]  /*53d0*/  ISETP.NE.AND P0, PT, R4, 0xff, PT ;  /* 0x000000ff0400780c */ /* 0x000fda0003f05270 */
[----:B------:R-:W-:Y:S02]  /*53e0*/  @!P0 IMAD.MOV.U32 R2, RZ, RZ, 0x7f800001 ;  /* 0x7f800001ff028424 */ /* 0x000fe400078e00ff */
[----:B------:R-:W-:-:S07]  /*53f0*/  @P0 IMAD.SHL.U32 R2, R4, 0x800000, RZ ;  /* 0x0080000004020824 */ /* 0x000fce00078e00ff */
.L_x_13322:
[----:B------:R-:W-:Y:S05]  /*5400*/  BSYNC.RECONVERGENT B0 ;  /* 0x0000000000007941 */ /* 0x000fea0003800200 */
.L_x_13321:
[----:B------:R-:W1:Y:S02]  /*5410*/  F2I.S64.TRUNC R2, R2 ;  /* 0x0000000200027311 */ /* 0x000e64000020d900 */
[----:B-1----:R-:W-:Y:S05]  /*5420*/  BRA `(.L_x_13296) ;  /* 0x0000000000587947 */ /* 0x002fea0003800000 */
.L_x_13295:
[----:B--2---:R-:W-:Y:S01]  /*5430*/  MOV R2, 0x0 ;  /* 0x0000000000027802 */ /* 0x004fe20000000f00 */
        /* <DEDUP_REMOVED lines=15> */
.L_x_13323:
[----:B------:R-:W-:Y:S01]  /*5530*/  CS2R R2, SRZ ;  /* 0x0000000000027805 */ /* 0x000fe2000001ff00 */
[----:B------:R-:W-:Y:S06]  /*5540*/  BRA `(.L_x_13296) ;  /* 0x0000000000107947 */ /* 0x000fec0003800000 */
.L_x_13320:
[----:B--2---:R0:W5:Y:S01]  /*5550*/  LDG.E.64 R2, desc[UR36][R4.64] ;  /* 0x0000002404027981 */ /* 0x004162000c1e1b00 */
[----:B------:R-:W-:Y:S05]  /*5560*/  BRA `(.L_x_13296) ;  /* 0x0000000000087947 */ /* 0x000fea0003800000 */
.L_x_13319:
[----:B--2---:R1:W5:Y:S01]  /*5570*/  LDG.E R2, desc[UR36][R4.64] ;  /* 0x0000002404027981 */ /* 0x004362000c1e1900 */
[----:B------:R-:W-:-:S07]  /*5580*/  MOV R3, RZ ;  /* 0x000000ff00037202 */ /* 0x000fce0000000f00 */
.L_x_13296:
[----:B------:R-:W1:Y:S01]  /*5590*/  LDC R8, c[0x0][0x594] ;  /* 0x00016500ff087b82 */ /* 0x000e620000000800 */
[----:B------:R-:W-:Y:S01]  /*55a0*/  BSSY.RECONVERGENT B0, `(.L_x_13324) ;  /* 0x000003c000007945 */ /* 0x000fe20003800200 */
[----:B-1----:R-:W-:-:S13]  /*55b0*/  ISETP.GE.AND P0, PT, R8, RZ, PT ;  /* 0x000000ff0800720c */ /* 0x002fda0003f06270 */
[----:B------:R-:W-:Y:S05]  /*55c0*/  @!P0 BRA `(.L_x_13325) ;  /* 0x0000000000bc8947 */ /* 0x000fea0003800000 */
[----:B------:R-:W1:Y:S01]  /*55d0*/  LDC R11, c[0x0][0x590] ;  /* 0x00016400ff0b7b82 */ /* 0x000e620000000800 */
[----:B0-234-:R-:W-:Y:S02]  /*55e0*/  IMAD.MOV.U32 R4, RZ, RZ, 0x1 ;  /* 0x00000001ff047424 */ /* 0x01dfe400078e00ff */
[----:B------:R-:W-:Y:S01]  /*55f0*/  IMAD.MOV.U32 R5, RZ, RZ, RZ ;  /* 0x000000ffff057224 */ /* 0x000fe200078e00ff */
[----:B-1----:R-:W-:-:S04]  /*5600*/  ISETP.NE.U32.AND P0, PT, R11, RZ, PT ;  /* 0x000000ff0b00720c */ /* 0x002fc80003f05070 */
[----:B------:R-:W-:-:S13]  /*5610*/  ISETP.NE.AND.EX P0, PT, R8, RZ, PT, P0 ;  /* 0x000000ff0800720c */ /* 0x000fda0003f05300 */
[----:B------:R-:W-:Y:S05]  /*5620*/  @!P0 BRA `(.L_x_13326) ;  /* 0x0000000000cc8947 */ /* 0x000fea0003800000 */
[----:B------:R-:W-:Y:S01]  /*5630*/  LOP3.LUT R0, R11, 0x1, RZ, 0xc0, !PT ;  /* 0x000000010b007812 */ /* 0x000fe200078ec0ff */
[----:B-----5:R-:W-:Y:S01]  /*5640*/  IMAD R9, R3, R2, RZ ;  /* 0x0000000203097224 */ /* 0x020fe200078e02ff */
[----:B------:R-:W-:Y:S02]  /*5650*/  BSSY.RECONVERGENT B1, `(.L_x_13327) ;  /* 0x0000025000017945 */ /* 0x000fe40003800200 */
[----:B------:R-:W-:Y:S01]  /*5660*/  ISETP.NE.U32.AND P0, PT, R0, 0x1, PT ;  /* 0x000000010000780c */ /* 0x000fe20003f05070 */
[----:B------:R-:W-:-:S03]  /*5670*/  IMAD R9, R2, R3, R9 ;  /* 0x0000000302097224 */ /* 0x000fc600078e0209 */
[----:B------:R-:W-:Y:S02]  /*5680*/  ISETP.NE.U32.AND.EX P1, PT, RZ, RZ, PT, P0 ;  /* 0x000000ffff00720c */ /* 0x000fe40003f25100 */
[----:B------:R-:W-:Y:S02]  /*5690*/  ISETP.GE.U32.AND P0, PT, R11, 0x2, PT ;  /* 0x000000020b00780c */ /* 0x000fe40003f06070 */
[----:B------:R-:W-:Y:S02]  /*56a0*/  SEL R4, R2, 0x1, !P1 ;  /* 0x0000000102047807 */ /* 0x000fe40004800000 */
[----:B------:R-:W-:Y:S02]  /*56b0*/  ISETP.GE.U32.AND.EX P0, PT, R8, RZ, PT, P0 ;  /* 0x000000ff0800720c */ /* 0x000fe40003f06100 */
[----:B------:R-:W-:Y:S01]  /*56c0*/  SEL R7, R3, RZ, !P1 ;  /* 0x000000ff03077207 */ /* 0x000fe20004800000 */
[----:B------:R-:W-:-:S04]  /*56d0*/  IMAD.WIDE.U32 R4, R4, 0x1, RZ ;  /* 0x0000000104047825 */ /* 0x000fc800078e00ff */
[----:B------:R-:W-:Y:S01]  /*56e0*/  IMAD.WIDE.U32 R2, R2, R2, RZ ;  /* 0x0000000202027225 */ /* 0x000fe200078e00ff */
[----:B------:R-:W-:-:S05]  /*56f0*/  IADD3 R5, PT, PT, R5, R7, RZ ;  /* 0x0000000705057210 */ /* 0x000fca0007ffe0ff */
[----:B------:R-:W-:Y:S05]  /*5700*/  @!P0 BRA `(.L_x_13328) ;  /* 0x0000000000648947 */ /* 0x000fea0003800000 */
[--C-:B------:R-:W-:Y:S01]  /*5710*/  SHF.R.U64 R10, R11, 0x1, R8.reuse ;  /* 0x000000010b0a7819 */ /* 0x100fe20000001208 */
[----:B------:R-:W-:Y:S01]  /*5720*/  IMAD.IADD R7, R3, 0x1, R9 ;  /* 0x0000000103077824 */ /* 0x000fe200078e0209 */
[----:B------:R-:W-:Y:S01]  /*5730*/  SHF.R.U32.HI R8, RZ, 0x1, R8 ;  /* 0x00000001ff087819 */ /* 0x000fe20000011608 */
[----:B------:R-:W-:-:S07]  /*5740*/  IMAD.MOV.U32 R0, RZ, RZ, R2 ;  /* 0x000000ffff007224 */ /* 0x000fce00078e0002 */
.L_x_13329:
[----:B------:R-:W-:Y:S01]  /*5750*/  LOP3.LUT R2, R10, 0x1, RZ, 0xc0, !PT ;  /* 0x000000010a027812 */ /* 0x000fe200078ec0ff */
[----:B------:R-:W-:-:S03]  /*5760*/  IMAD R6, R7, R0, RZ ;  /* 0x0000000007067224 */ /* 0x000fc600078e02ff */
[----:B------:R-:W-:Y:S01]  /*5770*/  ISETP.NE.U32.AND P0, PT, R2, 0x1, PT ;  /* 0x000000010200780c */ /* 0x000fe20003f05070 */
[----:B------:R-:W-:-:S03]  /*5780*/  IMAD.WIDE.U32 R2, R0, R0, RZ ;  /* 0x0000000000027225 */ /* 0x000fc600078e00ff */
[----:B------:R-:W-:-:S04]  /*5790*/  ISETP.NE.U32.AND.EX P0, PT, RZ, RZ, PT, P0 ;  /* 0x000000ffff00720c */ /* 0x000fc80003f05100 */
[----:B------:R-:W-:Y:S01]  /*57a0*/  SEL R9, R7, RZ, !P0 ;  /* 0x000000ff07097207 */ /* 0x000fe20004000000 */
[C---:B------:R-:W-:Y:S01]  /*57b0*/  IMAD R7, R0.reuse, R7, R6 ;  /* 0x0000000700077224 */ /* 0x040fe200078e0206 */
[----:B------:R-:W-:Y:S01]  /*57c0*/  SEL R6, R0, 0x1, !P0 ;  /* 0x0000000100067807 */ /* 0x000fe20004000000 */
[----:B------:R-:W-:Y:S01]  /*57d0*/  IMAD.MOV.U32 R0, RZ, RZ, R2 ;  /* 0x000000ffff007224 */ /* 0x000fe200078e0002 */
[----:B------:R-:W-:Y:S01]  /*57e0*/  ISETP.GE.U32.AND P0, PT, R10, 0x2, PT ;  /* 0x000000020a00780c */ /* 0x000fe20003f06070 */
[-C--:B------:R-:W-:Y:S01]  /*57f0*/  IMAD R9, R9, R4.reuse, RZ ;  /* 0x0000000409097224 */ /* 0x080fe200078e02ff */
[----:B------:R-:W-:Y:S01]  /*5800*/  IADD3 R7, PT, PT, R3, R7, RZ ;  /* 0x0000000703077210 */ /* 0x000fe20007ffe0ff */
[----:B------:R-:W-:Y:S01]  /*5810*/  IMAD.WIDE.U32 R2, R6, R4, RZ ;  /* 0x0000000406027225 */ /* 0x000fe200078e00ff */
[----:B------:R-:W-:-:S03]  /*5820*/  ISETP.GE.U32.AND.EX P0, PT, R8, RZ, PT, P0 ;  /* 0x000000ff0800720c */ /* 0x000fc60003f06100 */
[----:B------:R-:W-:Y:S01]  /*5830*/  IMAD R5, R5, R6, R9 ;  /* 0x0000000605057224 */ /* 0x000fe200078e0209 */
[----:B------:R-:W-:Y:S01]  /*5840*/  SHF.R.U64 R6, R10, 0x1, R8 ;  /* 0x000000010a067819 */ /* 0x000fe20000001208 */
[----:B------:R-:W-:Y:S01]  /*5850*/  IMAD.MOV.U32 R4, RZ, RZ, R2 ;  /* 0x000000ffff047224 */ /* 0x000fe200078e0002 */
[----:B------:R-:W-:Y:S02]  /*5860*/  SHF.R.U32.HI R8, RZ, 0x1, R8 ;  /* 0x00000001ff087819 */ /* 0x000fe40000011608 */
[----:B------:R-:W-:Y:S01]  /*5870*/  IADD3 R5, PT, PT, R3, R5, RZ ;  /* 0x0000000503057210 */ /* 0x000fe20007ffe0ff */
[----:B------:R-:W-:-:S04]  /*5880*/  IMAD.MOV.U32 R10, RZ, RZ, R6 ;  /* 0x000000ffff0a7224 */ /* 0x000fc800078e0006 */
[----:B------:R-:W-:Y:S05]  /*5890*/  @P0 BRA `(.L_x_13329) ;  /* 0xfffffffc00ac0947 */ /* 0x000fea000383ffff */
.L_x_13328:
[----:B------:R-:W-:Y:S05]  /*58a0*/  BSYNC.RECONVERGENT B1 ;  /* 0x0000000000017941 */ /* 0x000fea0003800200 */
.L_x_13327:
[----:B------:R-:W-:Y:S05]  /*58b0*/  BRA `(.L_x_13326) ;  /* 0x0000000000287947 */ /* 0x000fea0003800000 */
.L_x_13325:
[----:B-----5:R-:W-:Y:S01]  /*58c0*/  ISETP.NE.U32.AND P0, PT, R2, 0x1, PT ;  /* 0x000000010200780c */ /* 0x020fe20003f05070 */
[----:B0-234-:R-:W-:Y:S01]  /*58d0*/  IMAD.MOV.U32 R4, RZ, RZ, R2 ;  /* 0x000000ffff047224 */ /* 0x01dfe200078e0002 */
[----:B------:R-:W-:Y:S02]  /*58e0*/  MOV R5, R3 ;  /* 0x0000000300057202 */ /* 0x000fe40000000f00 */
[----:B------:R-:W-:-:S13]  /*58f0*/  ISETP.NE.AND.EX P0, PT, R3, RZ, PT, P0 ;  /* 0x000000ff0300720c */ /* 0x000fda0003f05300 */
[----:B------:R-:W-:Y:S05]  /*5900*/  @!P0 BRA `(.L_x_13326) ;  /* 0x0000000000148947 */ /* 0x000fea0003800000 */
[----:B------:R-:W-:Y:S01]  /*5910*/  ISETP.NE.U32.AND P0, PT, R2, -0x1, PT ;  /* 0xffffffff0200780c */ /* 0x000fe20003f05070 */
[----:B------:R-:W-:Y:S02]  /*5920*/  IMAD.U32 R4, RZ, RZ, UR38 ;  /* 0x00000026ff047e24 */ /* 0x000fe4000f8e00ff */
[----:B------:R-:W-:Y:S01]  /*5930*/  IMAD.U32 R5, RZ, RZ, UR44 ;  /* 0x0000002cff057e24 */ /* 0x000fe2000f8e00ff */
[----:B------:R-:W-:-:S13]  /*5940*/  ISETP.NE.AND.EX P0, PT, R3, -0x1, PT, P0 ;  /* 0xffffffff0300780c */ /* 0x000fda0003f05300 */
[----:B------:R-:W-:-:S07]  /*5950*/  @P0 CS2R R4, SRZ ;  /* 0x0000000000040805 */ /* 0x000fce000001ff00 */
.L_x_13326:
[----:B------:R-:W-:Y:S05]  /*5960*/  BSYNC.RECONVERGENT B0 ;  /* 0x0000000000007941 */ /* 0x000fea0003800200 */
.L_x_13324:
[----:B------:R-:W0:Y:S01]  /*5970*/  LDCU.64 UR6, c[0x0][0x580] ;  /* 0x0000b000ff0677ac */ /* 0x000e220008000a00 */
[----:B------:R-:W-:-:S04]  /*5980*/  UPRMT UR4, UR40, 0x9910, URZ ;  /* 0x0000991028047896 */ /* 0x000fc800080000ff */
[----:B------:R-:W-:Y:S01]  /*5990*/  UISETP.GT.AND UP0, UPT, UR4, 0x9, UPT ;  /* 0x000000090400788c */ /* 0x000fe2000bf04270 */
[----:B0----5:R-:W-:-:S04]  /*59a0*/  IADD3 R2, P0, PT, R16, UR6, RZ ;  /* 0x0000000610027c10 */ /* 0x021fc8000ff1e0ff */
        /* <DEDUP_REMOVED lines=12> */
.L_x_13333:
[----:B------:R4:W-:Y:S01]  /*5a70*/  STG.E.U8 desc[UR36][R2.64], R4 ;  /* 0x0000000402007986 */ /* 0x0009e2000c101124 */
[----:B------:R-:W-:Y:S05]  /*5a80*/  BRA `(.L_x_13335) ;  /* 0x0000000c00387947 */ /* 0x000fea0003800000 */
.L_x_13332:
        /* <DEDUP_REMOVED lines=8> */
.L_x_13337:
[----:B------:R2:W-:Y:S01]  /*5b10*/  STG.E desc[UR36][R2.64], R4 ;  /* 0x0000000402007986 */ /* 0x0005e2000c101924 */
[----:B------:R-:W-:Y:S05]  /*5b20*/  BRA `(.L_x_13335) ;  /* 0x0000000c00107947 */ /* 0x000fea0003800000 */
.L_x_13336:
[----:B------:R0:W-:Y:S01]  /*5b30*/  STG.E.U16 desc[UR36][R2.64], R4 ;  /* 0x0000000402007986 */ /* 0x0001e2000c101524 */
[----:B------:R-:W-:Y:S05]  /*5b40*/  BRA `(.L_x_13335) ;  /* 0x0000000c00087947 */ /* 0x000fea0003800000 */
.L_x_13331:
        /* <DEDUP_REMOVED lines=9> */
.L_x_13339:
[----:B------:R-:W0:Y:S02]  /*5be0*/  I2F.S64 R0, R4 ;  /* 0x0000000400007312 */ /* 0x000e240000301400 */
[----:B0-----:R-:W-:-:S05]  /*5bf0*/  F2FP.F16.F32.PACK_AB R0, RZ, R0 ;  /* 0x00000000ff00723e */ /* 0x001fca00000000ff */
[----:B------:R0:W-:Y:S01]  /*5c00*/  STG.E.U16 desc[UR36][R2.64], R0 ;  /* 0x0000000002007986 */ /* 0x0001e2000c101524 */
[----:B------:R-:W-:Y:S05]  /*5c10*/  BRA `(.L_x_13335) ;  /* 0x0000000800d47947 */ /* 0x000fea0003800000 */
.L_x_13338:
        /* <DEDUP_REMOVED lines=10> */
.L_x_13341:
[----:B------:R-:W0:Y:S02]  /*5cc0*/  I2F.S64 R4, R4 ;  /* 0x0000000400047312 */ /* 0x000e240000301400 */
[----:B0-----:R-:W-:-:S04]  /*5cd0*/  F2FP.F16.F32.PACK_AB R5, RZ, R4 ;  /* 0x00000004ff05723e */ /* 0x001fc800000000ff */
[----:B------:R-:W-:-:S05]  /*5ce0*/  PRMT R5, R5, 0x5410, RZ ;  /* 0x0000541005057816 */ /* 0x000fca00000000ff */
[----:B------:R0:W-:Y:S01]  /*5cf0*/  STG.E desc[UR36][R2.64], R5 ;  /* 0x0000000502007986 */ /* 0x0001e2000c101924 */
[----:B------:R-:W-:Y:S05]  /*5d00*/  BRA `(.L_x_13335) ;  /* 0x0000000800987947 */ /* 0x000fea0003800000 */
.L_x_13340:
[----:B------:R-:W0:Y:S02]  /*5d10*/  I2F.F64.S64 R4, R4 ;  /* 0x0000000400047312 */ /* 0x000e240000301c00 */
[----:B0-----:R0:W-:Y:S01]  /*5d20*/  STG.E.64 desc[UR36][R2.64], R4 ;  /* 0x0000000402007986 */ /* 0x0011e2000c101b24 */
[----:B------:R-:W-:Y:S05]  /*5d30*/  BRA `(.L_x_13335) ;  /* 0x00000008008c7947 */ /* 0x000fea0003800000 */
.L_x_13330:
        /* <DEDUP_REMOVED lines=12> */
.L_x_13345:
[----:B------:R-:W0:Y:S01]  /*5e00*/  I2F.S64 R5, R4 ;  /* 0x0000000400057312 */ /* 0x000e220000301400 */
[----:B------:R-:W-:Y:S01]  /*5e10*/  BSSY.RECONVERGENT B0, `(.L_x_13346) ;  /* 0x0000013000007945 */ /* 0x000fe20003800200 */
[----:B0-----:R-:W-:Y:S01]  /*5e20*/  LOP3.LUT R6, R5, 0x7fffffff, RZ, 0xc0, !PT ;  /* 0x7fffffff05067812 */ /* 0x001fe200078ec0ff */
[----:B------:R-:W-:-:S03]  /*5e30*/  IMAD.MOV.U32 R0, RZ, RZ, 0x80 ;  /* 0x00000080ff007424 */ /* 0x000fc600078e00ff */
        /* <DEDUP_REMOVED lines=14> */
.L_x_13348:
[----:B------:R-:W-:-:S04]  /*5f20*/  SHF.R.U32.HI R5, RZ, 0x18, R5 ;  /* 0x00000018ff057819 */ /* 0x000fc80000011605 */
[----:B------:R-:W-:-:S07]  /*5f30*/  LOP3.LUT R0, R0, 0x80, R5, 0xf8, !PT ;  /* 0x0000008000007812 */ /* 0x000fce00078ef805 */
.L_x_13347:
[----:B------:R-:W-:Y:S05]  /*5f40*/  BSYNC.RECONVERGENT B0 ;  /* 0x0000000000007941 */ /* 0x000fea0003800200 */
.L_x_13346:
[----:B------:R0:W-:Y:S01]  /*5f50*/  STG.E.U8 desc[UR36][R2.64], R0 ;  /* 0x0000000002007986 */ /* 0x0001e2000c101124 */
[----:B------:R-:W-:Y:S05]  /*5f60*/  BRA `(.L_x_13335) ;  /* 0x0000000800007947 */ /* 0x000fea0003800000 */
.L_x_13344:
        /* <DEDUP_REMOVED lines=18> */
.L_x_13351:
[----:B------:R-:W-:-:S04]  /*6090*/  SHF.R.U32.HI R5, RZ, 0x18, R5 ;  /* 0x00000018ff057819 */ /* 0x000fc80000011605 */
[----:B------:R-:W-:-:S07]  /*60a0*/  LOP3.LUT R0, R0, 0x80, R5, 0xf8, !PT ;  /* 0x0000008000007812 */ /* 0x000fce00078ef805 */
.L_x_13350:
[----:B------:R-:W-:Y:S05]  /*60b0*/  BSYNC.RECONVERGENT B0 ;  /* 0x0000000000007941 */ /* 0x000fea0003800200 */
.L_x_13349:
[----:B------:R0:W-:Y:S01]  /*60c0*/  STG.E.U8 desc[UR36][R2.64], R0 ;  /* 0x0000000002007986 */ /* 0x0001e2000c101124 */
[----:B------:R-:W-:Y:S05]  /*60d0*/  BRA `(.L_x_13335) ;  /* 0x0000000400a47947 */ /* 0x000fea0003800000 */
.L_x_13343:
[----:B------:R-:W-:-:S09]  /*60e0*/  UISETP.NE.AND UP0, UPT, UR4, 0x1c, UPT ;  /* 0x0000001c0400788c */ /* 0x000fd2000bf05270 */
[----:B------:R-:W-:Y:S05]  /*60f0*/  BRA.U !UP0, `(.L_x_13352) ;  /* 0x00000001085c7547 */ /* 0x000fea000b800000 */
[----:B------:R-:W-:-:S09]  /*6100*/  UISETP.NE.AND UP0, UPT, UR4, 0x1d, UPT ;  /* 0x0000001d0400788c */ /* 0x000fd2000bf05270 */
[----:B------:R-:W-:Y:S05]  /*6110*/  BRA.U !UP0, `(.L_x_13353) ;  /* 0x00000001084c7547 */ /* 0x000fea000b800000 */
[----:B------:R-:W-:-:S09]  /*6120*/  UISETP.NE.AND UP0, UPT, UR4, 0x2c, UPT ;  /* 0x0000002c0400788c */ /* 0x000fd2000bf05270 */
[----:B------:R-:W-:Y:S05]  /*6130*/  BRA.U UP0, `(.L_x_13334) ;  /* 0x0000000100a87547 */ /* 0x000fea000b800000 */
[----:B------:R-:W0:Y:S02]  /*6140*/  I2F.S64 R4, R4 ;  /* 0x0000000400047312 */ /* 0x000e240000301400 */
        /* <DEDUP_REMOVED lines=8> */
[----:B------:R-:W-:Y:S01]  /*61d0*/  HFMA2 R0, -RZ, RZ, 0, 1.5199184417724609375e-05 ;  /* 0x000000ffff007431 */ /* 0x000fe200000001ff */
[----:B------:R-:W-:Y:S02]  /*61e0*/  PLOP3.LUT P0, PT, PT, PT, PT, 0x80, 0x8 ;  /* 0x000000000008781c */ /* 0x000fe40003f0f070 */
[----:B------:R-:W-:Y:S02]  /*61f0*/  @P1 PLOP3.LUT P0, PT, P2, PT, PT, 0x80, 0x8 ;  /* 0x000000000008181c */ /* 0x000fe4000170f070 */
[----:B------:R-:W-:-:S11]  /*6200*/  PRMT R5, R0, 0x7610, R5 ;  /* 0x0000761000057816 */ /* 0x000fd60000000005 */
[----:B------:R-:W-:-:S05]  /*6210*/  @!P0 IMAD.MOV R4, RZ, RZ, R6 ;  /* 0x000000ffff048224 */ /* 0x000fca00078e0206 */
[----:B------:R-:W-:-:S05]  /*6220*/  @P1 MOV R5, R4 ;  /* 0x0000000400051202 */ /* 0x000fca0000000f00 */
[----:B------:R0:W-:Y:S01]  /*6230*/  STG.E.U8 desc[UR36][R2.64], R5 ;  /* 0x0000000502007986 */ /* 0x0001e2000c101124 */
[----:B------:R-:W-:Y:S05]  /*6240*/  BRA `(.L_x_13335) ;  /* 0x0000000400487947 */ /* 0x000fea0003800000 */
.L_x_13353:
[----:B------:R0:W-:Y:S01]  /*6250*/  STG.E.64 desc[UR36][R2.64], R4 ;  /* 0x0000000402007986 */ /* 0x0001e2000c101b24 */
[----:B------:R-:W-:Y:S05]  /*6260*/  BRA `(.L_x_13335) ;  /* 0x0000000400407947 */ /* 0x000fea0003800000 */
.L_x_13352:
[----:B------:R0:W-:Y:S01]  /*6270*/  STG.E desc[UR36][R2.64], R4 ;  /* 0x0000000402007986 */ /* 0x0001e2000c101924 */
[----:B------:R-:W-:Y:S05]  /*6280*/  BRA `(.L_x_13335) ;  /* 0x0000000400387947 */ /* 0x000fea0003800000 */
.L_x_13342:
        /* <DEDUP_REMOVED lines=11> */
.L_x_13355:
[----:B------:R-:W-:Y:S01]  /*6340*/  CS2R R6, SRZ ;  /* 0x0000000000067805 */ /* 0x000fe2000001ff00 */
[----:B------:R-:W0:Y:S04]  /*6350*/  I2F.F64.S64 R4, R4 ;  /* 0x0000000400047312 */ /* 0x000e280000301c00 */
[----:B0-----:R0:W-:Y:S01]  /*6360*/  STG.E.128 desc[UR36][R2.64], R4 ;  /* 0x0000000402007986 */ /* 0x0011e2000c101d24 */
[----:B------:R-:W-:Y:S05]  /*6370*/  BRA `(.L_x_13335) ;  /* 0x0000000000fc7947 */ /* 0x000fea0003800000 */
.L_x_13354:
[----:B------:R-:W-:-:S09]  /*6380*/  UISETP.NE.AND UP0, UPT, UR4, 0xf, UPT ;  /* 0x0000000f0400788c */ /* 0x000fd2000bf05270 */
[----:B------:R-:W-:Y:S05]  /*6390*/  BRA.U !UP0, `(.L_x_13356) ;  /* 0x0000000108e87547 */ /* 0x000fea000b800000 */
[----:B------:R-:W-:-:S09]  /*63a0*/  UISETP.NE.AND UP0, UPT, UR4, 0x17, UPT ;  /* 0x000000170400788c */ /* 0x000fd2000bf05270 */
[----:B------:R-:W-:Y:S05]  /*63b0*/  BRA.U !UP0, `(.L_x_13357) ;  /* 0x0000000108907547 */ /* 0x000fea000b800000 */
[----:B------:R-:W-:-:S09]  /*63c0*/  UISETP.NE.AND UP0, UPT, UR4, 0x18, UPT ;  /* 0x000000180400788c */ /* 0x000fd2000bf05270 */
[----:B------:R-:W-:Y:S05]  /*63d0*/  BRA.U !UP0, `(.L_x_13358) ;  /* 0x0000000108447547 */ /* 0x000fea000b800000 */
.L_x_13334:
        /* <DEDUP_REMOVED lines=16> */
.L_x_13359:
[----:B------:R-:W-:Y:S05]  /*64e0*/  BRA `(.L_x_13335) ;  /* 0x0000000000a07947 */ /* 0x000fea0003800000 */
.L_x_13358:
[----:B------:R-:W0:Y:S01]  /*64f0*/  I2F.S64 R5, R4 ;  /* 0x0000000400057312 */ /* 0x000e220000301400 */
[----:B------:R-:W-:Y:S01]  /*6500*/  BSSY.RECONVERGENT B0, `(.L_x_13360) ;  /* 0x000000c000007945 */ /* 0x000fe20003800200 */
[----:B0-----:R-:W-:Y:S01]  /*6510*/  LOP3.LUT R6, R5, 0x7fffffff, RZ, 0xc0, !PT ;  /* 0x7fffffff05067812 */ /* 0x001fe200078ec0ff */
[----:B------:R-:W-:Y:S01]  /*6520*/  IMAD.MOV.U32 R0, RZ, RZ, 0x7f ;  /* 0x0000007fff007424 */ /* 0x000fe200078e00ff */
        /* <DEDUP_REMOVED lines=9> */
.L_x_13361:
[----:B------:R-:W-:Y:S05]  /*65c0*/  BSYNC.RECONVERGENT B0 ;  /* 0x0000000000007941 */ /* 0x000fea0003800200 */
.L_x_13360:
[----:B------:R-:W-:-:S05]  /*65d0*/  LOP3.LUT R7, R0, 0x80, R7, 0xf8, !PT ;  /* 0x0000008000077812 */ /* 0x000fca00078ef807 */
[----:B------:R0:W-:Y:S01]  /*65e0*/  STG.E.U8 desc[UR36][R2.64], R7 ;  /* 0x0000000702007986 */ /* 0x0001e2000c101124 */
[----:B------:R-:W-:Y:S05]  /*65f0*/  BRA `(.L_x_13335) ;  /* 0x00000000005c7947 */ /* 0x000fea0003800000 */
.L_x_13357:
[----:B------:R-:W0:Y:S01]  /*6600*/  I2F.S64 R5, R4 ;  /* 0x0000000400057312 */ /* 0x000e220000301400 */
        /* <DEDUP_REMOVED lines=11> */
.L_x_13363:
[----:B------:R-:W-:Y:S01]  /*66c0*/  IMAD.MOV.U32 R0, RZ, RZ, 0x7f ;  /* 0x0000007fff007424 */ /* 0x000fe200078e00ff */
[----:B------:R-:W-:-:S04]  /*66d0*/  ISETP.GT.U32.AND P0, PT, R6, 0x7f800000, PT ;  /* 0x7f8000000600780c */ /* 0x000fc80003f04070 */
[----:B------:R-:W-:-:S09]  /*66e0*/  SEL R0, R0, 0x7c, P0 ;  /* 0x0000007c00007807 */ /* 0x000fd20000000000 */
.L_x_13364:
[----:B------:R-:W-:Y:S05]  /*66f0*/  BSYNC.RECONVERGENT B0 ;  /* 0x0000000000007941 */ /* 0x000fea0003800200 */
.L_x_13362:
[----:B------:R-:W-:-:S04]  /*6700*/  SHF.R.U32.HI R5, RZ, 0x18, R5 ;  /* 0x00000018ff057819 */ /* 0x000fc80000011605 */
[----:B------:R-:W-:-:S05]  /*6710*/  LOP3.LUT R5, R0, 0x80, R5, 0xf8, !PT ;  /* 0x0000008000057812 */ /* 0x000fca00078ef805 */
[----:B------:R0:W-:Y:S01]  /*6720*/  STG.E.U8 desc[UR36][R2.64], R5 ;  /* 0x0000000502007986 */ /* 0x0001e2000c101124 */
[----:B------:R-:W-:Y:S05]  /*6730*/  BRA `(.L_x_13335) ;  /* 0x00000000000c7947 */ /* 0x000fea0003800000 */
.L_x_13356:
[----:B------:R-:W0:Y:S02]  /*6740*/  I2F.S64 R0, R4 ;  /* 0x0000000400007312 */ /* 0x000e240000301400 */
[----:B0-----:R-:W-:-:S05]  /*6750*/  F2FP.BF16.F32.PACK_AB R0, RZ, R0 ;  /* 0x00000000ff00723e */ /* 0x001fca00000010ff */
[----:B------:R0:W-:Y:S02]  /*6760*/  STG.E.U16 desc[UR36][R2.64], R0 ;  /* 0x0000000002007986 */ /* 0x0001e4000c101524 */
.L_x_13335:
[----:B------:R-:W-:-:S07]  /*6770*/  IADD3 R17, PT, PT, R17, 0x80, RZ ;  /* 0x0000008011117810 */ /* 0x000fce0007ffe0ff */
.L_x_13289:
[----:B------:R-:W-:Y:S05]  /*6780*/  BSYNC.RECONVERGENT B6 ;  /* 0x0000000000067941 */ /* 0x000fea0003800200 */
.L_x_13288:
        /* <DEDUP_REMOVED lines=307> */
.L_x_13367:
        /* <DEDUP_REMOVED lines=17> */
.L_x_13371:
[----:B------:R4:W5:Y:S01]  /*7bd0*/  LDG.E.U8 R2, desc[UR36][R4.64] ;  /* 0x0000002404027981 */ /* 0x000962000c1e1100 */
[----:B------:R-:W-:Y:S01]  /*7be0*/  HFMA2 R3, -RZ, RZ, 0, 0 ;  /* 0x00000000ff037431 */ /* 0x000fe200000001ff */
[----:B------:R-:W-:Y:S06]  /*7bf0*/  BRA `(.L_x_13373) ;  /* 0x0000000c00407947 */ /* 0x000fec0003800000 */
.L_x_13370:
        /* <DEDUP_REMOVED lines=8> */
.L_x_13375:
[----:B------:R-:W2:Y:S02]  /*7c80*/  LDG.E R2, desc[UR36][R4.64] ;  /* 0x0000002404027981 */ /* 0x000ea4000c1e1900 */
[----:B--2---:R-:W-:Y:S01]  /*7c90*/  SHF.R.S32.HI R3, RZ, 0x1f, R2 ;  /* 0x0000001fff037819 */ /* 0x004fe20000011402 */
[----:B------:R-:W-:Y:S06]  /*7ca0*/  BRA `(.L_x_13373) ;  /* 0x0000000c00147947 */ /* 0x000fec0003800000 */
.L_x_13374:
[----:B------:R-:W2:Y:S02]  /*7cb0*/  LDG.E.S16 R2, desc[UR36][R4.64] ;  /* 0x0000002404027981 */ /* 0x000ea4000c1e1700 */
[----:B--2---:R-:W-:Y:S01]  /*7cc0*/  SHF.R.S32.HI R3, RZ, 0x1f, R2 ;  /* 0x0000001fff037819 */ /* 0x004fe20000011402 */
[----:B------:R-:W-:Y:S06]  /*7cd0*/  BRA `(.L_x_13373) ;  /* 0x0000000c00087947 */ /* 0x000fec0003800000 */
.L_x_13369:
[----:B------:R-:W-:-:S09]  /*7ce0*/  UISETP.GT.AND UP0, UPT, UR4, 0x6, UPT ;  /* 0x000000060400788c */ /* 0x000fd2000bf04270 */
[----:B------:R-:W-:Y:S05]  /*7cf0*/  BRA.U UP0, `(.L_x_13376) ;  /* 0x00000001002c7547 */ /* 0x000fea000b800000 */
[----:B------:R-:W-:-:S09]  /*7d00*/  UISETP.NE.AND UP0, UPT, UR4, 0x5, UPT ;  /* 0x000000050400788c */ /* 0x000fd2000bf05270 */
[----:B------:R-:W-:Y:S05]  /*7d10*/  BRA.U !UP0, `(.L_x_13377) ;  /* 0x0000000108147547 */ /* 0x000fea000b800000 */
[----:B------:R-:W-:-:S09]  /*7d20*/  UISETP.NE.AND UP0, UPT, UR4, 0x6, UPT ;  /* 0x000000060400788c */ /* 0x000fd2000bf05270 */
[----:B------:R-:W-:Y:S05]  /*7d30*/  BRA.U UP0, `(.L_x_13372) ;  /* 0x0000000900987547 */ /* 0x000fea000b800000 */
[----:B------:R-:W2:Y:S02]  /*7d40*/  LDG.E R2, desc[UR36][R4.64] ;  /* 0x0000002404027981 */ /* 0x000ea4000c1e1900 */
[----:B--2---:R-:W0:Y:S02]  /*7d50*/  F2I.S64.TRUNC R2, R2 ;  /* 0x0000000200027311 */ /* 0x004e24000020d900 */
[----:B0-----:R-:W-:Y:S05]  /*7d60*/  BRA `(.L_x_13373) ;  /* 0x0000000800e47947 */ /* 0x001fea0003800000 */
.L_x_13377:
[----:B------:R-:W2:Y:S02]  /*7d70*/  LDG.E.U16 R4, desc[UR36][R4.64] ;  /* 0x0000002404047981 */ /* 0x000ea4000c1e1500 */
[----:B--2---:R-:W-:-:S06]  /*7d80*/  HADD2.F32 R2, -RZ, R4.H0_H0 ;  /* 0x20000004ff027230 */ /* 0x004fcc0000004100 */
[----:B------:R-:W0:Y:S02]  /*7d90*/  F2I.S64.TRUNC R2, R2 ;  /* 0x0000000200027311 */ /* 0x000e24000020d900 */
[----:B0-----:R-:W-:Y:S05]  /*7da0*/  BRA `(.L_x_13373) ;  /* 0x0000000800d47947 */ /* 0x001fea0003800000 */
.L_x_13376:
[----:B------:R-:W-:-:S09]  /*7db0*/  UISETP.NE.AND UP0, UPT, UR4, 0x7, UPT ;  /* 0x000000070400788c */ /* 0x000fd2000bf05270 */
[----:B------:R-:W-:Y:S05]  /*7dc0*/  BRA.U !UP0, `(.L_x_13378) ;  /* 0x00000001082c7547 */ /* 0x000fea000b800000 */
[----:B------:R-:W-:-:S09]  /*7dd0*/  UISETP.NE.AND UP0, UPT, UR4, 0x8, UPT ;  /* 0x000000080400788c */ /* 0x000fd2000bf05270 */
[----:B------:R-:W-:Y:S05]  /*7de0*/  BRA.U !UP0, `(.L_x_13379) ;  /* 0x0000000108147547 */ /* 0x000fea000b800000 */
[----:B------:R-:W-:-:S09]  /*7df0*/  UISETP.NE.AND UP0, UPT, UR4, 0x9, UPT ;  /* 0x000000090400788c */ /* 0x000fd2000bf05270 */
[----:B------:R-:W-:Y:S05]  /*7e00*/  BRA.U UP0, `(.L_x_13372) ;  /* 0x0000000900647547 */ /* 0x000fea000b800000 */
[----:B------:R-:W2:Y:S02]  /*7e10*/  LDG.E R2, desc[UR36][R4.64] ;  /* 0x0000002404027981 */ /* 0x000ea4000c1e1900 */
[----:B--2---:R-:W0:Y:S02]  /*7e20*/  F2I.S64.TRUNC R2, R2 ;  /* 0x0000000200027311 */ /* 0x004e24000020d900 */
[----:B0-----:R-:W-:Y:S05]  /*7e30*/  BRA `(.L_x_13373) ;  /* 0x0000000800b07947 */ /* 0x001fea0003800000 */
.L_x_13379:
[----:B------:R-:W2:Y:S02]  /*7e40*/  LDG.E.U16 R4, desc[UR36][R4.64] ;  /* 0x0000002404047981 */ /* 0x000ea4000c1e1500 */
[----:B--2---:R-:W-:-:S06]  /*7e50*/  HADD2.F32 R2, -RZ, R4.H0_H0 ;  /* 0x20000004ff027230 */ /* 0x004fcc0000004100 */
[----:B------:R-:W0:Y:S02]  /*7e60*/  F2I.S64.TRUNC R2, R2 ;  /* 0x0000000200027311 */ /* 0x000e24000020d900 */
[----:B0-----:R-:W-:Y:S05]  /*7e70*/  BRA `(.L_x_13373) ;  /* 0x0000000800a07947 */ /* 0x001fea0003800000 */
.L_x_13378:
[----:B------:R-:W2:Y:S02]  /*7e80*/  LDG.E.64 R2, desc[UR36][R4.64] ;  /* 0x0000002404027981 */ /* 0x000ea4000c1e1b00 */
[----:B--2---:R-:W0:Y:S02]  /*7e90*/  F2I.S64.F64.TRUNC R2, R2 ;  /* 0x0000000200027311 */ /* 0x004e24000030d900 */
[----:B0-----:R-:W-:Y:S05]  /*7ea0*/  BRA `(.L_x_13373) ;  /* 0x0000000800947947 */ /* 0x001fea0003800000 */
.L_x_13368:
        /* <DEDUP_REMOVED lines=13> */
.L_x_13382:
[----:B------:R-:W2:Y:S02]  /*7f80*/  LDG.E.64 R2, desc[UR36][R4.64] ;  /* 0x0000002404027981 */ /* 0x000ea4000c1e1b00 */
[----:B--2---:R-:W3:Y:S02]  /*7f90*/  F2I.S64.F64.TRUNC R2, R2 ;  /* 0x0000000200027311 */ /* 0x004ee4000030d900 */
[----:B---3--:R-:W-:Y:S05]  /*7fa0*/  BRA `(.L_x_13373) ;  /* 0x0000000800547947 */ /* 0x008fea0003800000 */
.L_x_13381:
        /* <DEDUP_REMOVED lines=26> */
.L_x_13384:
        /* <DEDUP_REMOVED lines=11> */
[----:B------:R-:W3:Y:S02]  /*8200*/  F2I.S64.TRUNC R2, R3 ;  /* 0x0000000300027311 */ /* 0x000ee4000020d900 */
[----:B---3--:R-:W-:Y:S05]  /*8210*/  BRA `(.L_x_13373) ;  /* 0x0000000400b87947 */ /* 0x008fea0003800000 */
.L_x_13383:
[----:B------:R-:W2:Y:S02]  /*8220*/  LDG.E.U16 R2, desc[UR36][R4.64] ;  /* 0x0000002404027981 */ /* 0x000ea4000c1e1500 */
[----:B--2---:R-:W-:-:S06]  /*8230*/  IMAD.U32 R2, R2, 0x10000, RZ ;  /* 0x0001000002027824 */ /* 0x004fcc00078e00ff */
[----:B------:R-:W3:Y:S02]  /*8240*/  F2I.S64.TRUNC R2, R2 ;  /* 0x0000000200027311 */ /* 0x000ee4000020d900 */
[----:B---3--:R-:W-:Y:S05]  /*8250*/  BRA `(.L_x_13373) ;  /* 0x0000000400a87947 */ /* 0x008fea0003800000 */
.L_x_13380:
        /* <DEDUP_REMOVED lines=9> */
[----:B------:R-:W-:Y:S01]  /*82f0*/  HFMA2 R3, -RZ, RZ, 0, 0 ;  /* 0x00000000ff037431 */ /* 0x000fe200000001ff */
[----:B------:R-:W-:Y:S06]  /*8300*/  BRA `(.L_x_13373) ;  /* 0x00000004007c7947 */ /* 0x000fec0003800000 */
.L_x_13387:
        /* <DEDUP_REMOVED lines=21> */
.L_x_13391:
[----:B------:R-:W-:Y:S05]  /*8460*/  BSYNC.RECONVERGENT B1 ;  /* 0x0000000000017941 */ /* 0x000fea0003800200 */
.L_x_13390:
[----:B------:R-:W-:Y:S01]  /*8470*/  IMAD.SHL.U32 R0, R0, 0x100000, RZ ;  /* 0x0010000000007824 */ /* 0x000fe200078e00ff */
[----:B------:R-:W-:-:S04]  /*8480*/  LEA R2, R2, 0x3b800000, 0x17 ;  /* 0x3b80000002027811 */ /* 0x000fc800078eb8ff */
[----:B------:R-:W-:-:S07]  /*8490*/  LOP3.LUT R2, R2, R0, R7, 0xfe, !PT ;  /* 0x0000000002027212 */ /* 0x000fce00078efe07 */
.L_x_13389:
[----:B------:R-:W-:Y:S05]  /*84a0*/  BSYNC.RECONVERGENT B0 ;  /* 0x0000000000007941 */ /* 0x000fea0003800200 */
.L_x_13388:
[----:B------:R-:W1:Y:S02]  /*84b0*/  F2I.S64.TRUNC R2, R2 ;  /* 0x0000000200027311 */ /* 0x000e64000020d900 */
[----:B-1----:R-:W-:Y:S05]  /*84c0*/  BRA `(.L_x_13373) ;  /* 0x00000004000c7947 */ /* 0x002fea0003800000 */
.L_x_13386:
        /* <DEDUP_REMOVED lines=21> */
.L_x_13395:
[----:B------:R-:W-:Y:S05]  /*8620*/  BSYNC.RECONVERGENT B1 ;  /* 0x0000000000017941 */ /* 0x000fea0003800200 */
.L_x_13394:
[----:B------:R-:W-:Y:S01]  /*8630*/  IMAD.SHL.U32 R0, R0, 0x200000, RZ ;  /* 0x0020000000007824 */ /* 0x000fe200078e00ff */
[----:B------:R-:W-:-:S04]  /*8640*/  LEA R2, R2, 0x37800000, 0x17 ;  /* 0x3780000002027811 */ /* 0x000fc800078eb8ff */
[----:B------:R-:W-:-:S07]  /*8650*/  LOP3.LUT R2, R2, R0, R7, 0xfe, !PT ;  /* 0x0000000002027212 */ /* 0x000fce00078efe07 */
.L_x_13393:
[----:B------:R-:W-:Y:S05]  /*8660*/  BSYNC.RECONVERGENT B0 ;  /* 0x0000000000007941 */ /* 0x000fea0003800200 */
.L_x_13392:
[----:B------:R-:W1:Y:S02]  /*8670*/  F2I.S64.TRUNC R2, R2 ;  /* 0x0000000200027311 */ /* 0x000e64000020d900 */
[----:B-1----:R-:W-:Y:S05]  /*8680*/  BRA `(.L_x_13373) ;  /* 0x00000000009c7947 */ /* 0x002fea0003800000 */
.L_x_13385:
        /* <DEDUP_REMOVED lines=14> */
.L_x_13399:
[----:B------:R-:W-:Y:S05]  /*8770*/  BSYNC.RECONVERGENT B0 ;  /* 0x0000000000007941 */ /* 0x000fea0003800200 */
.L_x_13398:
[----:B------:R-:W2:Y:S02]  /*8780*/  F2I.S64.TRUNC R2, R2 ;  /* 0x0000000200027311 */ /* 0x000ea4000020d900 */
[----:B--2---:R-:W-:Y:S05]  /*8790*/  BRA `(.L_x_13373) ;  /* 0x0000000000587947 */ /* 0x004fea0003800000 */
.L_x_13372:
        /* <DEDUP_REMOVED lines=16> */
.L_x_13400:
[----:B------:R-:W-:Y:S01]  /*88a0*/  CS2R R2, SRZ ;  /* 0x0000000000027805 */ /* 0x000fe2000001ff00 */
[----:B------:R-:W-:Y:S06]  /*88b0*/  BRA `(.L_x_13373) ;  /* 0x0000000000107947 */ /* 0x000fec0003800000 */
.L_x_13397:
[----:B------:R1:W5:Y:S01]  /*88c0*/  LDG.E.64 R2, desc[UR36][R4.64] ;  /* 0x0000002404027981 */ /* 0x000362000c1e1b00 */
[----:B------:R-:W-:Y:S05]  /*88d0*/  BRA `(.L_x_13373) ;  /* 0x0000000000087947 */ /* 0x000fea0003800000 */
.L_x_13396:
[----:B------:R2:W5:Y:S01]  /*88e0*/  LDG.E R2, desc[UR36][R4.64] ;  /* 0x0000002404027981 */ /* 0x000562000c1e1900 */
[----:B------:R-:W-:-:S07]  /*88f0*/  IMAD.MOV.U32 R3, RZ, RZ, RZ ;  /* 0x000000ffff037224 */ /* 0x000fce00078e00ff */
.L_x_13373:
[----:B------:R-:W0:Y:S01]  /*8900*/  LDC R8, c[0x0][0x594] ;  /* 0x00016500ff087b82 */ /* 0x000e220000000800 */
[----:B------:R-:W-:Y:S01]  /*8910*/  BSSY.RECONVERGENT B0, `(.L_x_13401) ;  /* 0x000003c000007945 */ /* 0x000fe20003800200 */
[----:B0-----:R-:W-:-:S13]  /*8920*/  ISETP.GE.AND P0, PT, R8, RZ, PT ;  /* 0x000000ff0800720c */ /* 0x001fda0003f06270 */
[----:B------:R-:W-:Y:S05]  /*8930*/  @!P0 BRA `(.L_x_13402) ;  /* 0x0000000000bc8947 */ /* 0x000fea0003800000 */
[----:B------:R-:W0:Y:S01]  /*8940*/  LDC R11, c[0x0][0x590] ;  /* 0x00016400ff0b7b82 */ /* 0x000e220000000800 */
[----:B-1234-:R-:W-:Y:S01]  /*8950*/  MOV R4, 0x1 ;  /* 0x0000000100047802 */ /* 0x01efe20000000f00 */
[----:B------:R-:W-:Y:S01]  /*8960*/  IMAD.MOV.U32 R5, RZ, RZ, RZ ;  /* 0x000000ffff057224 */ /* 0x000fe200078e00ff */
[----:B0-----:R-:W-:-:S04]  /*8970*/  ISETP.NE.U32.AND P0, PT, R11, RZ, PT ;  /* 0x000000ff0b00720c */ /* 0x001fc80003f05070 */
[----:B------:R-:W-:-:S13]  /*8980*/  ISETP.NE.AND.EX P0, PT, R8, RZ, PT, P0 ;  /* 0x000000ff0800720c */ /* 0x000fda0003f05300 */
[----:B------:R-:W-:Y:S05]  /*8990*/  @!P0 BRA `(.L_x_13403) ;  /* 0x0000000000cc8947 */ /* 0x000fea0003800000 */
[----:B------:R-:W-:Y:S01]  /*89a0*/  LOP3.LUT R0, R11, 0x1, RZ, 0xc0, !PT ;  /* 0x000000010b007812 */ /* 0x000fe200078ec0ff */
[----:B-----5:R-:W-:Y:S01]  /*89b0*/  IMAD R9, R3, R2, RZ ;  /* 0x0000000203097224 */ /* 0x020fe200078e02ff */
[----:B------:R-:W-:Y:S01]  /*89c0*/  ISETP.GE.U32.AND P1, PT, R11, 0x2, PT ;  /* 0x000000020b00780c */ /* 0x000fe20003f26070 */
[----:B------:R-:W-:Y:S01]  /*89d0*/  BSSY.RECONVERGENT B1, `(.L_x_13404) ;  /* 0x0000024000017945 */ /* 0x000fe20003800200 */
[----:B------:R-:W-:Y:S01]  /*89e0*/  ISETP.NE.U32.AND P0, PT, R0, 0x1, PT ;  /* 0x000000010000780c */ /* 0x000fe20003f05070 */
[----:B------:R-:W-:Y:S01]  /*89f0*/  IMAD R9, R2, R3, R9 ;  /* 0x0000000302097224 */ /* 0x000fe200078e0209 */
[----:B------:R-:W-:Y:S02]  /*8a00*/  ISETP.GE.U32.AND.EX P1, PT, R8, RZ, PT, P1 ;  /* 0x000000ff0800720c */ /* 0x000fe40003f26110 */
[----:B------:R-:W-:-:S04]  /*8a10*/  ISETP.NE.U32.AND.EX P0, PT, RZ, RZ, PT, P0 ;  /* 0x000000ffff00720c */ /* 0x000fc80003f05100 */
[C---:B------:R-:W-:Y:S02]  /*8a20*/  SEL R4, R2.reuse, 0x1, !P0 ;  /* 0x0000000102047807 */ /* 0x040fe40004000000 */
[----:B------:R-:W-:Y:S01]  /*8a30*/  SEL R7, R3, RZ, !P0 ;  /* 0x000000ff03077207 */ /* 0x000fe20004000000 */
[----:B------:R-:W-:-:S04]  /*8a40*/  IMAD.WIDE.U32 R2, R2, R2, RZ ;  /* 0x0000000202027225 */ /* 0x000fc800078e00ff */
[----:B------:R-:W-:-:S04]  /*8a50*/  IMAD.WIDE.U32 R4, R4, 0x1, RZ ;  /* 0x0000000104047825 */ /* 0x000fc800078e00ff */
[----:B------:R-:W-:Y:S01]  /*8a60*/  IMAD.IADD R5, R5, 0x1, R7 ;  /* 0x0000000105057824 */ /* 0x000fe200078e0207 */
[----:B------:R-:W-:Y:S06]  /*8a70*/  @!P1 BRA `(.L_x_13405) ;  /* 0x0000000000649947 */ /* 0x000fec0003800000 */
[----:B------:R-:W-:Y:S01]  /*8a80*/  SHF.R.U64 R10, R11, 0x1, R8 ;  /* 0x000000010b0a7819 */ /* 0x000fe20000001208 */
[----:B------:R-:W-:Y:S01]  /*8a90*/  IMAD.MOV.U32 R0, RZ, RZ, R2 ;  /* 0x000000ffff007224 */ /* 0x000fe200078e0002 */
[----:B------:R-:W-:Y:S02]  /*8aa0*/  IADD3 R7, PT, PT, R3, R9, RZ ;  /* 0x0000000903077210 */ /* 0x000fe40007ffe0ff */
[----:B------:R-:W-:-:S07]  /*8ab0*/  SHF.R.U32.HI R8, RZ, 0x1, R8 ;  /* 0x00000001ff087819 */ /* 0x000fce0000011608 */
.L_x_13406:
[----:B------:R-:W-:Y:S01]  /*8ac0*/  LOP3.LUT R2, R10, 0x1, RZ, 0xc0, !PT ;  /* 0x000000010a027812 */ /* 0x000fe200078ec0ff */
[----:B------:R-:W-:-:S03]  /*8ad0*/  IMAD R6, R7, R0, RZ ;  /* 0x0000000007067224 */ /* 0x000fc600078e02ff */
[----:B------:R-:W-:Y:S01]  /*8ae0*/  ISETP.NE.U32.AND P0, PT, R2, 0x1, PT ;  /* 0x000000010200780c */ /* 0x000fe20003f05070 */
[----:B------:R-:W-:-:S03]  /*8af0*/  IMAD.WIDE.U32 R2, R0, R0, RZ ;  /* 0x0000000000027225 */ /* 0x000fc600078e00ff */
[----:B------:R-:W-:-:S04]  /*8b00*/  ISETP.NE.U32.AND.EX P0, PT, RZ, RZ, PT, P0 ;  /* 0x000000ffff00720c */ /* 0x000fc80003f05100 */
[----:B------:R-:W-:Y:S01]  /*8b10*/  SEL R9, R7, RZ, !P0 ;  /* 0x000000ff07097207 */ /* 0x000fe20004000000 */
[C---:B------:R-:W-:Y:S01]  /*8b20*/  IMAD R7, R0.reuse, R7, R6 ;  /* 0x0000000700077224 */ /* 0x040fe200078e0206 */
[----:B------:R-:W-:Y:S02]  /*8b30*/  SEL R6, R0, 0x1, !P0 ;  /* 0x0000000100067807 */ /* 0x000fe40004000000 */
[----:B------:R-:W-:Y:S01]  /*8b40*/  ISETP.GE.U32.AND P0, PT, R10, 0x2, PT ;  /* 0x000000020a00780c */ /* 0x000fe20003f06070 */
[----:B------:R-:W-:Y:S01]  /*8b50*/  IMAD R9, R9, R4, RZ ;  /* 0x0000000409097224 */ /* 0x000fe200078e02ff */
[----:B------:R-:W-:Y:S01]  /*8b60*/  MOV R0, R2 ;  /* 0x0000000200007202 */ /* 0x000fe20000000f00 */
[----:B------:R-:W-:Y:S01]  /*8b70*/  IMAD.IADD R7, R3, 0x1, R7 ;  /* 0x0000000103077824 */ /* 0x000fe200078e0207 */
[----:B------:R-:W-:Y:S01]  /*8b80*/  ISETP.GE.U32.AND.EX P0, PT, R8, RZ, PT, P0 ;  /* 0x000000ff0800720c */ /* 0x000fe20003f06100 */
[----:B------:R-:W-:-:S04]  /*8b90*/  IMAD.WIDE.U32 R2, R6, R4, RZ ;  /* 0x0000000406027225 */ /* 0x000fc800078e00ff */
[----:B------:R-:W-:Y:S01]  /*8ba0*/  IMAD R5, R5, R6, R9 ;  /* 0x0000000605057224 */ /* 0x000fe200078e0209 */
[----:B------:R-:W-:Y:S01]  /*8bb0*/  SHF.R.U64 R6, R10, 0x1, R8 ;  /* 0x000000010a067819 */ /* 0x000fe20000001208 */
[----:B------:R-:W-:Y:S01]  /*8bc0*/  IMAD.MOV.U32 R4, RZ, RZ, R2 ;  /* 0x000000ffff047224 */ /* 0x000fe200078e0002 */
[----:B------:R-:W-:Y:S01]  /*8bd0*/  SHF.R.U32.HI R8, RZ, 0x1, R8 ;  /* 0x00000001ff087819 */ /* 0x000fe20000011608 */
[----:B------:R-:W-:Y:S01]  /*8be0*/  IMAD.IADD R5, R3, 0x1, R5 ;  /* 0x0000000103057824 */ /* 0x000fe200078e0205 */
[----:B------:R-:W-:-:S03]  /*8bf0*/  MOV R10, R6 ;  /* 0x00000006000a7202 */ /* 0x000fc60000000f00 */
[----:B------:R-:W-:Y:S05]  /*8c00*/  @P0 BRA `(.L_x_13406) ;  /* 0xfffffffc00ac0947 */ /* 0x000fea000383ffff */
.L_x_13405:
[----:B------:R-:W-:Y:S05]  /*8c10*/  BSYNC.RECONVERGENT B1 ;  /* 0x0000000000017941 */ /* 0x000fea0003800200 */
.L_x_13404:
[----:B------:R-:W-:Y:S05]  /*8c20*/  BRA `(.L_x_13403) ;  /* 0x0000000000287947 */ /* 0x000fea0003800000 */
.L_x_13402:
[----:B-----5:R-:W-:Y:S01]  /*8c30*/  ISETP.NE.U32.AND P0, PT, R2, 0x1, PT ;  /* 0x000000010200780c */ /* 0x020fe20003f05070 */
[----:B-1234-:R-:W-:Y:S02]  /*8c40*/  IMAD.MOV.U32 R4, RZ, RZ, R2 ;  /* 0x000000ffff047224 */ /* 0x01efe400078e0002 */
        /* <DEDUP_REMOVED lines=8> */
.L_x_13403:
[----:B------:R-:W-:Y:S05]  /*8cd0*/  BSYNC.RECONVERGENT B0 ;  /* 0x0000000000007941 */ /* 0x000fea0003800200 */
.L_x_13401:
[----:B------:R-:W0:Y:S01]  /*8ce0*/  LDCU.64 UR6, c[0x0][0x580] ;  /* 0x0000b000ff0677ac */ /* 0x000e220008000a00 */
        /* <DEDUP_REMOVED lines=15> */
.L_x_13410:
[----:B------:R0:W-:Y:S01]  /*8de0*/  STG.E.U8 desc[UR36][R2.64], R4 ;  /* 0x0000000402007986 */ /* 0x0001e2000c101124 */
[----:B------:R-:W-:Y:S05]  /*8df0*/  BRA `(.L_x_13412) ;  /* 0x0000000c00387947 */ /* 0x000fea0003800000 */
.L_x_13409:
        /* <DEDUP_REMOVED lines=8> */
.L_x_13414:
[----:B------:R0:W-:Y:S01]  /*8e80*/  STG.E desc[UR36][R2.64], R4 ;  /* 0x0000000402007986 */ /* 0x0001e2000c101924 */
[----:B------:R-:W-:Y:S05]  /*8e90*/  BRA `(.L_x_13412) ;  /* 0x0000000c00107947 */ /* 0x000fea0003800000 */
.L_x_13413:
[----:B------:R0:W-:Y:S01]  /*8ea0*/  STG.E.U16 desc[UR36][R2.64], R4 ;  /* 0x0000000402007986 */ /* 0x0001e2000c101524 */
[----:B------:R-:W-:Y:S05]  /*8eb0*/  BRA `(.L_x_13412) ;  /* 0x0000000c00087947 */ /* 0x000fea0003800000 */
.L_x_13408:
        /* <DEDUP_REMOVED lines=9> */
.L_x_13416:
[----:B------:R-:W0:Y:S02]  /*8f50*/  I2F.S64 R0, R4 ;  /* 0x0000000400007312 */ /* 0x000e240000301400 */
[----:B0-----:R-:W-:-:S05]  /*8f60*/  F2FP.F16.F32.PACK_AB R0, RZ, R0 ;  /* 0x00000000ff00723e */ /* 0x001fca00000000ff */
[----:B------:R0:W-:Y:S01]  /*8f70*/  STG.E.U16 desc[UR36][R2.64], R0 ;  /* 0x0000000002007986 */ /* 0x0001e2000c101524 */
[----:B------:R-:W-:Y:S05]  /*8f80*/  BRA `(.L_x_13412) ;  /* 0x0000000800d47947 */ /* 0x000fea0003800000 */
.L_x_13415:
[----:B------:R-:W-:-:S09]  /*8f90*/  UISETP.NE.AND UP0, UPT, UR4, 0x7, UPT ;  /* 0x000000070400788c */ /* 0x000fd2000bf05270 */
[----:B------:R-:W-:Y:S05]  /*8fa0*/  BRA.U !UP0, `(.L_x_13417) ;  /* 0x0000000108347547 */ /* 0x000fea000b800000 */
[----:B------:R-:W-:-:S09]  /*8fb0*/  UISETP.NE.AND UP0, UPT, UR4, 0x8, UPT ;  /* 0x000000080400788c */ /* 0x000fd2000bf05270 */
[----:B------:R-:W-:Y:S05]  /*8fc0*/  BRA.U !UP0, `(.L_x_13418) ;  /* 0x0000000108187547 */ /* 0x000fea000b800000 */
[----:B------:R-:W-:-:S09]  /*8fd0*/  UISETP.NE.AND UP0, UPT, UR4, 0x9, UPT ;  /* 0x000000090400788c */ /* 0x000fd2000bf05270 */
[----:B------:R-:W-:Y:S05]  /*8fe0*/  BRA.U UP0, `(.L_x_13411) ;  /* 0x0000000500d87547 */ /* 0x000fea000b800000 */
[----:B------:R-:W-:Y:S01]  /*8ff0*/  HFMA2 R7, -RZ, RZ, 0, 0 ;  /* 0x00000000ff077431 */ /* 0x000fe200000001ff */
[----:B------:R-:W0:Y:S04]  /*9000*/  I2F.S64 R6, R4 ;  /* 0x0000000400067312 */ /* 0x000e280000301400 */
[----:B0-----:R0:W-:Y:S01]  /*9010*/  STG.E.64 desc[UR36][R2.64], R6 ;  /* 0x0000000602007986 */ /* 0x0011e2000c101b24 */
[----:B------:R-:W-:Y:S05]  /*9020*/  BRA `(.L_x_13412) ;  /* 0x0000000800ac7947 */ /* 0x000fea0003800000 */
.L_x_13418:
[----:B------:R-:W0:Y:S02]  /*9030*/  I2F.S64 R4, R4 ;  /* 0x0000000400047312 */ /* 0x000e240000301400 */
[----:B0-----:R-:W-:-:S04]  /*9040*/  F2FP.F16.F32.PACK_AB R5, RZ, R4 ;  /* 0x00000004ff05723e */ /* 0x001fc800000000ff */
[----:B------:R-:W-:-:S05]  /*9050*/  PRMT R5, R5, 0x5410, RZ ;  /* 0x0000541005057816 */ /* 0x000fca00000000ff */
[----:B------:R0:W-:Y:S01]  /*9060*/  STG.E desc[UR36][R2.64], R5 ;  /* 0x0000000502007986 */ /* 0x0001e2000c101924 */
[----:B------:R-:W-:Y:S05]  /*9070*/  BRA `(.L_x_13412) ;  /* 0x0000000800987947 */ /* 0x000fea0003800000 */
.L_x_13417:
[----:B------:R-:W0:Y:S02]  /*9080*/  I2F.F64.S64 R4, R4 ;  /* 0x0000000400047312 */ /* 0x000e240000301c00 */
[----:B0-----:R0:W-:Y:S01]  /*9090*/  STG.E.64 desc[UR36][R2.64], R4 ;  /* 0x0000000402007986 */ /* 0x0011e2000c101b24 */
[----:B------:R-:W-:Y:S05]  /*90a0*/  BRA `(.L_x_13412) ;  /* 0x00000008008c7947 */ /* 0x000fea0003800000 */
.L_x_13407:
        /* <DEDUP_REMOVED lines=12> */
.L_x_13422:
        /* <DEDUP_REMOVED lines=18> */
.L_x_13425:
[----:B------:R-:W-:-:S04]  /*9290*/  SHF.R.U32.HI R5, RZ, 0x18, R5 ;  /* 0x00000018ff057819 */ /* 0x000fc80000011605 */
[----:B------:R-:W-:-:S07]  /*92a0*/  LOP3.LUT R0, R0, 0x80, R5, 0xf8, !PT ;  /* 0x0000008000007812 */ /* 0x000fce00078ef805 */
.L_x_13424:
[----:B------:R-:W-:Y:S05]  /*92b0*/  BSYNC.RECONVERGENT B0 ;  /* 0x0000000000007941 */ /* 0x000fea0003800200 */
.L_x_13423:
[----:B------:R0:W-:Y:S01]  /*92c0*/  STG.E.U8 desc[UR36][R2.64], R0 ;  /* 0x0000000002007986 */ /* 0x0001e2000c101124 */
[----:B------:R-:W-:Y:S05]  /*92d0*/  BRA `(.L_x_13412) ;  /* 0x0000000800007947 */ /* 0x000fea0003800000 */
.L_x_13421:
[----:B------:R-:W0:Y:S01]  /*92e0*/  I2F.S64 R5, R4 ;  /* 0x0000000400057312 */ /* 0x000e220000301400 */
[----:B------:R-:W-:Y:S01]  /*92f0*/  BSSY.RECONVERGENT B0, `(.L_x_13426) ;  /* 0x0000013000007945 */ /* 0x000fe20003800200 */
[----:B0-----:R-:W-:Y:S02]  /*9300*/  LOP3.LUT R6, R5, 0x7fffffff, RZ, 0xc0, !PT ;  /* 0x7fffffff05067812 */ /* 0x001fe400078ec0ff */
        /* <DEDUP_REMOVED lines=15> */
.L_x_13428:
[----:B------:R-:W-:-:S04]  /*9400*/  SHF.R.U32.HI R5, RZ, 0x18, R5 ;  /* 0x00000018ff057819 */ /* 0x000fc80000011605 */
[----:B------:R-:W-:-:S07]  /*9410*/  LOP3.LUT R0, R0, 0x80, R5, 0xf8, !PT ;  /* 0x0000008000007812 */ /* 0x000fce00078ef805 */
.L_x_13427:
[----:B------:R-:W-:Y:S05]  /*9420*/  BSYNC.RECONVERGENT B0 ;  /* 0x0000000000007941 */ /* 0x000fea0003800200 */
.L_x_13426:
[----:B------:R0:W-:Y:S01]  /*9430*/  STG.E.U8 desc[UR36][R2.64], R0 ;  /* 0x0000000002007986 */ /* 0x0001e2000c101124 */
[----:B------:R-:W-:Y:S05]  /*9440*/  BRA `(.L_x_13412) ;  /* 0x0000000400a47947 */ /* 0x000fea0003800000 */
.L_x_13420:
        /* <DEDUP_REMOVED lines=23> */
.L_x_13430:
[----:B------:R0:W-:Y:S01]  /*95c0*/  STG.E.64 desc[UR36][R2.64], R4 ;  /* 0x0000000402007986 */ /* 0x0001e2000c101b24 */
[----:B------:R-:W-:Y:S05]  /*95d0*/  BRA `(.L_x_13412) ;  /* 0x0000000400407947 */ /* 0x000fea0003800000 */
.L_x_13429:
[----:B------:R0:W-:Y:S01]  /*95e0*/  STG.E desc[UR36][R2.64], R4 ;  /* 0x0000000402007986 */ /* 0x0001e2000c101924 */
[----:B------:R-:W-:Y:S05]  /*95f0*/  BRA `(.L_x_13412) ;  /* 0x0000000400387947 */ /* 0x000fea0003800000 */
.L_x_13419:
        /* <DEDUP_REMOVED lines=11> */
.L_x_13432:
[----:B------:R-:W-:Y:S01]  /*96b0*/  CS2R R6, SRZ ;  /* 0x0000000000067805 */ /* 0x000fe2000001ff00 */
[----:B------:R-:W0:Y:S04]  /*96c0*/  I2F.F64.S64 R4, R4 ;  /* 0x0000000400047312 */ /* 0x000e280000301c00 */
[----:B0-----:R1:W-:Y:S01]  /*96d0*/  STG.E.128 desc[UR36][R2.64], R4 ;  /* 0x0000000402007986 */ /* 0x0013e2000c101d24 */
[----:B------:R-:W-:Y:S05]  /*96e0*/  BRA `(.L_x_13412) ;  /* 0x0000000000fc7947 */ /* 0x000fea0003800000 */
.L_x_13431:
[----:B------:R-:W-:-:S09]  /*96f0*/  UISETP.NE.AND UP0, UPT, UR4, 0xf, UPT ;  /* 0x0000000f0400788c */ /* 0x000fd2000bf05270 */
[----:B------:R-:W-:Y:S05]  /*9700*/  BRA.U !UP0, `(.L_x_13433) ;  /* 0x0000000108e87547 */ /* 0x000fea000b800000 */
[----:B------:R-:W-:-:S09]  /*9710*/  UISETP.NE.AND UP0, UPT, UR4, 0x17, UPT ;  /* 0x000000170400788c */ /* 0x000fd2000bf05270 */
[----:B------:R-:W-:Y:S05]  /*9720*/  BRA.U !UP0, `(.L_x_13434) ;  /* 0x0000000108907547 */ /* 0x000fea000b800000 */
[----:B------:R-:W-:-:S09]  /*9730*/  UISETP.NE.AND UP0, UPT, UR4, 0x18, UPT ;  /* 0x000000180400788c */ /* 0x000fd2000bf05270 */
[----:B------:R-:W-:Y:S05]  /*9740*/  BRA.U !UP0, `(.L_x_13435) ;  /* 0x0000000108447547 */ /* 0x000fea000b800000 */
.L_x_13411:
        /* <DEDUP_REMOVED lines=16> */
.L_x_13436:
[----:B------:R-:W-:Y:S05]  /*9850*/  BRA `(.L_x_13412) ;  /* 0x0000000000a07947 */ /* 0x000fea0003800000 */
.L_x_13435:
[----:B------:R-:W0:Y:S01]  /*9860*/  I2F.S64 R5, R4 ;  /* 0x0000000400057312 */ /* 0x000e220000301400 */
[----:B------:R-:W-:Y:S01]  /*9870*/  BSSY.RECONVERGENT B0, `(.L_x_13437) ;  /* 0x000000c000007945 */ /* 0x000fe20003800200 */
[----:B0-----:R-:W-:Y:S02]  /*9880*/  LOP3.LUT R6, R5, 0x7fffffff, RZ, 0xc0, !PT ;  /* 0x7fffffff05067812 */ /* 0x001fe400078ec0ff */
        /* <DEDUP_REMOVED lines=10> */
.L_x_13438:
[----:B------:R-:W-:Y:S05]  /*9930*/  BSYNC.RECONVERGENT B0 ;  /* 0x0000000000007941 */ /* 0x000fea0003800200 */
.L_x_13437:
[----:B------:R-:W-:-:S05]  /*9940*/  LOP3.LUT R7, R0, 0x80, R7, 0xf8, !PT ;  /* 0x0000008000077812 */ /* 0x000fca00078ef807 */
[----:B------:R3:W-:Y:S01]  /*9950*/  STG.E.U8 desc[UR36][R2.64], R7 ;  /* 0x0000000702007986 */ /* 0x0007e2000c101124 */
[----:B------:R-:W-:Y:S05]  /*9960*/  BRA `(.L_x_13412) ;  /* 0x00000000005c7947 */ /* 0x000fea0003800000 */
.L_x_13434:
        /* <DEDUP_REMOVED lines=12> */
.L_x_13440:
[----:B------:R-:W-:Y:S01]  /*9a30*/  IMAD.MOV.U32 R0, RZ, RZ, 0x7f ;  /* 0x0000007fff007424 */ /* 0x000fe200078e00ff */
[----:B------:R-:W-:-:S04]  /*9a40*/  ISETP.GT.U32.AND P0, PT, R6, 0x7f800000, PT ;  /* 0x7f8000000600780c */ /* 0x000fc80003f04070 */
[----:B------:R-:W-:-:S09]  /*9a50*/  SEL R0, R0, 0x7c, P0 ;  /* 0x0000007c00007807 */ /* 0x000fd20000000000 */
.L_x_13441:
[----:B------:R-:W-:Y:S05]  /*9a60*/  BSYNC.RECONVERGENT B0 ;  /* 0x0000000000007941 */ /* 0x000fea0003800200 */
.L_x_13439:
[----:B------:R-:W-:-:S04]  /*9a70*/  SHF.R.U32.HI R5, RZ, 0x18, R5 ;  /* 0x00000018ff057819 */ /* 0x000fc80000011605 */
[----:B------:R-:W-:-:S05]  /*9a80*/  LOP3.LUT R5, R0, 0x80, R5, 0xf8, !PT ;  /* 0x0000008000057812 */ /* 0x000fca00078ef805 */
[----:B------:R2:W-:Y:S01]  /*9a90*/  STG.E.U8 desc[UR36][R2.64], R5 ;  /* 0x0000000502007986 */ /* 0x0005e2000c101124 */
[----:B------:R-:W-:Y:S05]  /*9aa0*/  BRA `(.L_x_13412) ;  /* 0x00000000000c7947 */ /* 0x000fea0003800000 */
.L_x_13433:
[----:B------:R-:W0:Y:S02]  /*9ab0*/  I2F.S64 R0, R4 ;  /* 0x0000000400007312 */ /* 0x000e240000301400 */
[----:B0-----:R-:W-:-:S05]  /*9ac0*/  F2FP.BF16.F32.PACK_AB R0, RZ, R0 ;  /* 0x00000000ff00723e */ /* 0x001fca00000010ff */
[----:B------:R4:W-:Y:S02]  /*9ad0*/  STG.E.U16 desc[UR36][R2.64], R0 ;  /* 0x0000000002007986 */ /* 0x0009e4000c101524 */
.L_x_13412:
[----:B------:R-:W-:-:S07]  /*9ae0*/  VIADD R17, R17, 0x80 ;  /* 0x0000008011117836 */ /* 0x000fce0000000000 */
.L_x_13366:
[----:B------:R-:W-:Y:S05]  /*9af0*/  BSYNC.RECONVERGENT B6 ;  /* 0x0000000000067941 */ /* 0x000fea0003800200 */
.L_x_13365:
[----:B------:R-:W5:Y:S02]  /*9b00*/  LDCU UR4, c[0x0][0x380] ;  /* 0x00007000ff0477ac */ /* 0x000f640008000800 */
[----:B-----5:R-:W-:-:S13]  /*9b10*/  ISETP.GE.AND P0, PT, R17, UR4, PT ;  /* 0x0000000411007c0c */ /* 0x020fda000bf06270 */
[----:B------:R-:W-:Y:S05]  /*9b20*/  @P0 EXIT ;  /* 0x000000000000094d */ /* 0x000fea0003800000 */
[----:B------:R-:W5:Y:S01]  /*9b30*/  LDCU UR4, c[0x0][0x388] ;  /* 0x00007100ff0477ac */ /* 0x000f620008000800 */
[----:B0---4-:R-:W-:Y:S02]  /*9b40*/  HFMA2 R0, -RZ, RZ, 0, 0 ;  /* 0x00000000ff007431 */ /* 0x011fe400000001ff */
[----:B------:R-:W-:Y:S01]  /*9b50*/  IMAD.MOV.U32 R16, RZ, RZ, RZ ;  /* 0x000000ffff107224 */ /* 0x000fe200078e00ff */
        /* <DEDUP_REMOVED lines=8> */
[----:B------:R-:W-:-:S04]  /*9be0*/  SHF.R.U32.HI R3, RZ, UR5, R2 ;  /* 0x00000005ff037c19 */ /* 0x000fc80008011602 */
[----:B------:R-:W-:-:S05]  /*9bf0*/  IADD3 R0, PT, PT, -R3, RZ, RZ ;  /* 0x000000ff03007210 */ /* 0x000fca0007ffe1ff */
[----:B0-----:R-:W-:-:S04]  /*9c00*/  IMAD R0, R0, UR6, R17 ;  /* 0x0000000600007c24 */ /* 0x001fc8000f8e0211 */
        /* <DEDUP_REMOVED lines=289> */
.L_x_13442:
[----:B------:R-:W0:Y:S01]  /*ae20*/  LDCU.128 UR8, c[0x0][0x580] ;  /* 0x0000b000ff0877ac */ /* 0x000e220008000c00 */
[----:B------:R-:W-:-:S04]  /*ae30*/  UPRMT UR4, UR43, 0x9910, URZ ;  /* 0x000099102b047896 */ /* 0x000fc800080000ff */
[----:B------:R-:W-:Y:S01]  /*ae40*/  UISETP.GT.AND UP0, UPT, UR4, 0x9, UPT ;  /* 0x000000090400788c */ /* 0x000fe2000bf04270 */
[----:B0-----:R-:W-:Y:S02]  /*ae50*/  IADD3 R16, P0, PT, R16, UR8, RZ ;  /* 0x0000000810107c10 */ /* 0x001fe4000ff1e0ff */
[----:B-123--:R-:W-:-:S03]  /*ae60*/  IADD3 R2, P1, PT, R0, UR10, RZ ;  /* 0x0000000a00027c10 */ /* 0x00efc6000ff3e0ff */
        /* <DEDUP_REMOVED lines=14> */
.L_x_13446:
[----:B------:R3:W5:Y:S01]  /*af50*/  LDG.E.U8 R4, desc[UR36][R2.64] ;  /* 0x0000002402047981 */ /* 0x000762000c1e1100 */
[----:B------:R-:W-:Y:S01]  /*af60*/  MOV R5, RZ ;  /* 0x000000ff00057202 */ /* 0x000fe20000000f00 */
[----:B------:R-:W-:Y:S06]  /*af70*/  BRA `(.L_x_13448) ;  /* 0x0000000c00407947 */ /* 0x000fec0003800000 */
.L_x_13445:
        /* <DEDUP_REMOVED lines=8> */
.L_x_13450:
[----:B------:R-:W2:Y:S02]  /*b000*/  LDG.E R4, desc[UR36][R2.64] ;  /* 0x0000002402047981 */ /* 0x000ea4000c1e1900 */
[----:B--2---:R-:W-:Y:S01]  /*b010*/  SHF.R.S32.HI R5, RZ, 0x1f, R4 ;  /* 0x0000001fff057819 */ /* 0x004fe20000011404 */
[----:B------:R-:W-:Y:S06]  /*b020*/  BRA `(.L_x_13448) ;  /* 0x0000000c00147947 */ /* 0x000fec0003800000 */
.L_x_13449:
[----:B------:R-:W2:Y:S02]  /*b030*/  LDG.E.S16 R4, desc[UR36][R2.64] ;  /* 0x0000002402047981 */ /* 0x000ea4000c1e1700 */
[----:B--2---:R-:W-:Y:S01]  /*b040*/  SHF.R.S32.HI R5, RZ, 0x1f, R4 ;  /* 0x0000001fff057819 */ /* 0x004fe20000011404 */
[----:B------:R-:W-:Y:S06]  /*b050*/  BRA `(.L_x_13448) ;  /* 0x0000000c00087947 */ /* 0x000fec0003800000 */
.L_x_13444:
[----:B------:R-:W-:-:S09]  /*b060*/  UISETP.GT.AND UP0, UPT, UR4, 0x6, UPT ;  /* 0x000000060400788c */ /* 0x000fd2000bf04270 */
[----:B------:R-:W-:Y:S05]  /*b070*/  BRA.U UP0, `(.L_x_13451) ;  /* 0x00000001002c7547 */ /* 0x000fea000b800000 */
[----:B------:R-:W-:-:S09]  /*b080*/  UISETP.NE.AND UP0, UPT, UR4, 0x5, UPT ;  /* 0x000000050400788c */ /* 0x000fd2000bf05270 */
[----:B------:R-:W-:Y:S05]  /*b090*/  BRA.U !UP0, `(.L_x_13452) ;  /* 0x0000000108147547 */ /* 0x000fea000b800000 */
[----:B------:R-:W-:-:S09]  /*b0a0*/  UISETP.NE.AND UP0, UPT, UR4, 0x6, UPT ;  /* 0x000000060400788c */ /* 0x000fd2000bf05270 */
[----:B------:R-:W-:Y:S05]  /*b0b0*/  BRA.U UP0, `(.L_x_13447) ;  /* 0x0000000900987547 */ /* 0x000fea000b800000 */
[----:B------:R-:W2:Y:S02]  /*b0c0*/  LDG.E R2, desc[UR36][R2.64] ;  /* 0x0000002402027981 */ /* 0x000ea4000c1e1900 */
[----:B--2---:R3:W4:Y:S02]  /*b0d0*/  F2I.S64.TRUNC R4, R2 ;  /* 0x0000000200047311 */ /* 0x004724000020d900 */
[----:B---34-:R-:W-:Y:S05]  /*b0e0*/  BRA `(.L_x_13448) ;  /* 0x0000000800e47947 */ /* 0x018fea0003800000 */
.L_x_13452:
[----:B------:R-:W2:Y:S02]  /*b0f0*/  LDG.E.U16 R2, desc[UR36][R2.64] ;  /* 0x0000002402027981 */ /* 0x000ea4000c1e1500 */
[----:B--2---:R-:W-:-:S06]  /*b100*/  HADD2.F32 R4, -RZ, R2.H0_H0 ;  /* 0x20000002ff047230 */ /* 0x004fcc0000004100 */
[----:B------:R-:W3:Y:S02]  /*b110*/  F2I.S64.TRUNC R4, R4 ;  /* 0x0000000400047311 */ /* 0x000ee4000020d900 */
[----:B---3--:R-:W-:Y:S05]  /*b120*/  BRA `(.L_x_13448) ;  /* 0x0000000800d47947 */ /* 0x008fea0003800000 */
.L_x_13451:
[----:B------:R-:W-:-:S09]  /*b130*/  UISETP.NE.AND UP0, UPT, UR4, 0x7, UPT ;  /* 0x000000070400788c */ /* 0x000fd2000bf05270 */
[----:B------:R-:W-:Y:S05]  /*b140*/  BRA.U !UP0, `(.L_x_13453) ;  /* 0x00000001082c7547 */ /* 0x000fea000b800000 */
[----:B------:R-:W-:-:S09]  /*b150*/  UISETP.NE.AND UP0, UPT, UR4, 0x8, UPT ;  /* 0x000000080400788c */ /* 0x000fd2000bf05270 */
[----:B------:R-:W-:Y:S05]  /*b160*/  BRA.U !UP0, `(.L_x_13454) ;  /* 0x0000000108147547 */ /* 0x000fea000b800000 */
[----:B------:R-:W-:-:S09]  /*b170*/  UISETP.NE.AND UP0, UPT, UR4, 0x9, UPT ;  /* 0x000000090400788c */ /* 0x000fd2000bf05270 */
[----:B------:R-:W-:Y:S05]  /*b180*/  BRA.U UP0, `(.L_x_13447) ;  /* 0x0000000900647547 */ /* 0x000fea000b800000 */
[----:B------:R-:W2:Y:S02]  /*b190*/  LDG.E R2, desc[UR36][R2.64] ;  /* 0x0000002402027981 */ /* 0x000ea4000c1e1900 */
[----:B--2---:R3:W4:Y:S02]  /*b1a0*/  F2I.S64.TRUNC R4, R2 ;  /* 0x0000000200047311 */ /* 0x004724000020d900 */
[----:B---34-:R-:W-:Y:S05]  /*b1b0*/  BRA `(.L_x_13448) ;  /* 0x0000000800b07947 */ /* 0x018fea0003800000 */
.L_x_13454:
[----:B------:R-:W2:Y:S02]  /*b1c0*/  LDG.E.U16 R2, desc[UR36][R2.64] ;  /* 0x0000002402027981 */ /* 0x000ea4000c1e1500 */
[----:B--2---:R-:W-:-:S06]  /*b1d0*/  HADD2.F32 R4, -RZ, R2.H0_H0 ;  /* 0x20000002ff047230 */ /* 0x004fcc0000004100 */
[----:B------:R-:W3:Y:S02]  /*b1e0*/  F2I.S64.TRUNC R4, R4 ;  /* 0x0000000400047311 */ /* 0x000ee4000020d900 */
[----:B---3--:R-:W-:Y:S05]  /*b1f0*/  BRA `(.L_x_13448) ;  /* 0x0000000800a07947 */ /* 0x008fea0003800000 */
.L_x_13453:
[----:B------:R-:W2:Y:S02]  /*b200*/  LDG.E.64 R2, desc[UR36][R2.64] ;  /* 0x0000002402027981 */ /* 0x000ea4000c1e1b00 */
[----:B--2---:R3:W4:Y:S02]  /*b210*/  F2I.S64.F64.TRUNC R4, R2 ;  /* 0x0000000200047311 */ /* 0x004724000030d900 */
[----:B---34-:R-:W-:Y:S05]  /*b220*/  BRA `(.L_x_13448) ;  /* 0x0000000800947947 */ /* 0x018fea0003800000 */
.L_x_13443:
        /* <DEDUP_REMOVED lines=13> */
.L_x_13457:
[----:B------:R-:W2:Y:S02]  /*b300*/  LDG.E.64 R2, desc[UR36][R2.64] ;  /* 0x0000002402027981 */ /* 0x000ea4000c1e1b00 */
[----:B--2---:R3:W4:Y:S02]  /*b310*/  F2I.S64.F64.TRUNC R4, R2 ;  /* 0x0000000200047311 */ /* 0x004724000030d900 */
[----:B---34-:R-:W-:Y:S05]  /*b320*/  BRA `(.L_x_13448) ;  /* 0x0000000800547947 */ /* 0x018fea0003800000 */
.L_x_13456:
        /* <DEDUP_REMOVED lines=26> */
.L_x_13459:
        /* <DEDUP_REMOVED lines=13> */
.L_x_13458:
[----:B------:R-:W2:Y:S02]  /*b5a0*/  LDG.E.U16 R4, desc[UR36][R2.64] ;  /* 0x0000002402047981 */ /* 0x000ea4000c1e1500 */
[----:B--2---:R-:W-:-:S06]  /*b5b0*/  IMAD.U32 R4, R4, 0x10000, RZ ;  /* 0x0001000004047824 */ /* 0x004fcc00078e00ff */
[----:B------:R-:W3:Y:S02]  /*b5c0*/  F2I.S64.TRUNC R4, R4 ;  /* 0x0000000400047311 */ /* 0x000ee4000020d900 */
[----:B---3--:R-:W-:Y:S05]  /*b5d0*/  BRA `(.L_x_13448) ;  /* 0x0000000400a87947 */ /* 0x008fea0003800000 */
.L_x_13455:
        /* <DEDUP_REMOVED lines=9> */
[----:B------:R-:W-:Y:S01]  /*b670*/  MOV R5, RZ ;  /* 0x000000ff00057202 */ /* 0x000fe20000000f00 */
[----:B------:R-:W-:Y:S06]  /*b680*/  BRA `(.L_x_13448) ;  /* 0x00000004007c7947 */ /* 0x000fec0003800000 */
.L_x_13462:
        /* <DEDUP_REMOVED lines=21> */
.L_x_13466:
[----:B------:R-:W-:Y:S05]  /*b7e0*/  BSYNC.RECONVERGENT B1 ;  /* 0x0000000000017941 */ /* 0x000fea0003800200 */
.L_x_13465:
[----:B------:R-:W-:Y:S01]  /*b7f0*/  IMAD.SHL.U32 R0, R0, 0x100000, RZ ;  /* 0x0010000000007824 */ /* 0x000fe200078e00ff */
[----:B------:R-:W-:-:S04]  /*b800*/  LEA R2, R2, 0x3b800000, 0x17 ;  /* 0x3b80000002027811 */ /* 0x000fc800078eb8ff */
[----:B------:R-:W-:-:S07]  /*b810*/  LOP3.LUT R4, R2, R0, R7, 0xfe, !PT ;  /* 0x0000000002047212 */ /* 0x000fce00078efe07 */
.L_x_13464:
[----:B------:R-:W-:Y:S05]  /*b820*/  BSYNC.RECONVERGENT B0 ;  /* 0x0000000000007941 */ /* 0x000fea0003800200 */
.L_x_13463:
[----:B------:R-:W1:Y:S02]  /*b830*/  F2I.S64.TRUNC R4, R4 ;  /* 0x0000000400047311 */ /* 0x000e64000020d900 */
[----:B-1----:R-:W-:Y:S05]  /*b840*/  BRA `(.L_x_13448) ;  /* 0x00000004000c7947 */ /* 0x002fea0003800000 */
.L_x_13461:
        /* <DEDUP_REMOVED lines=21> */
.L_x_13470:
[----:B------:R-:W-:Y:S05]  /*b9a0*/  BSYNC.RECONVERGENT B1 ;  /* 0x0000000000017941 */ /* 0x000fea0003800200 */
.L_x_13469:
[----:B------:R-:W-:Y:S01]  /*b9b0*/  IMAD.SHL.U32 R0, R0, 0x200000, RZ ;  /* 0x0020000000007824 */ /* 0x000fe200078e00ff */
[----:B------:R-:W-:-:S04]  /*b9c0*/  LEA R2, R2, 0x37800000, 0x17 ;  /* 0x3780000002027811 */ /* 0x000fc800078eb8ff */
[----:B------:R-:W-:-:S07]  /*b9d0*/  LOP3.LUT R4, R2, R0, R7, 0xfe, !PT ;  /* 0x0000000002047212 */ /* 0x000fce00078efe07 */
.L_x_13468:
[----:B------:R-:W-:Y:S05]  /*b9e0*/  BSYNC.RECONVERGENT B0 ;  /* 0x0000000000007941 */ /* 0x000fea0003800200 */
.L_x_13467:
[----:B------:R-:W1:Y:S02]  /*b9f0*/  F2I.S64.TRUNC R4, R4 ;  /* 0x0000000400047311 */ /* 0x000e64000020d900 */
[----:B-1----:R-:W-:Y:S05]  /*ba00*/  BRA `(.L_x_13448) ;  /* 0x00000000009c7947 */ /* 0x002fea0003800000 */
.L_x_13460:
        /* <DEDUP_REMOVED lines=14> */
.L_x_13474:
[----:B------:R-:W-:Y:S05]  /*baf0*/  BSYNC.RECONVERGENT B0 ;  /* 0x0000000000007941 */ /* 0x000fea0003800200 */
.L_x_13473:
[----:B------:R-:W2:Y:S02]  /*bb00*/  F2I.S64.TRUNC R4, R4 ;  /* 0x0000000400047311 */ /* 0x000ea4000020d900 */
[----:B--2---:R-:W-:Y:S05]  /*bb10*/  BRA `(.L_x_13448) ;  /* 0x0000000000587947 */ /* 0x004fea0003800000 */
.L_x_13447:
        /* <DEDUP_REMOVED lines=16> */
.L_x_13475:
[----:B------:R-:W-:Y:S01]  /*bc20*/  CS2R R4, SRZ ;  /* 0x0000000000047805 */ /* 0x000fe2000001ff00 */
[----:B------:R-:W-:Y:S06]  /*bc30*/  BRA `(.L_x_13448) ;  /* 0x0000000000107947 */ /* 0x000fec0003800000 */
.L_x_13472:
[----:B------:R2:W5:Y:S01]  /*bc40*/  LDG.E.64 R4, desc[UR36][R2.64] ;  /* 0x0000002402047981 */ /* 0x000562000c1e1b00 */
[----:B------:R-:W-:Y:S05]  /*bc50*/  BRA `(.L_x_13448) ;  /* 0x0000000000087947 */ /* 0x000fea0003800000 */
.L_x_13471:
[----:B------:R1:W5:Y:S01]  /*bc60*/  LDG.E R4, desc[UR36][R2.64] ;  /* 0x0000002402047981 */ /* 0x000362000c1e1900 */
[----:B------:R-:W-:-:S07]  /*bc70*/  IMAD.MOV.U32 R5, RZ, RZ, RZ ;  /* 0x000000ffff057224 */ /* 0x000fce00078e00ff */
.L_x_13448:
[----:B------:R-:W0:Y:S01]  /*bc80*/  LDC R6, c[0x0][0x594] ;  /* 0x00016500ff067b82 */ /* 0x000e220000000800 */
[----:B------:R-:W-:Y:S01]  /*bc90*/  BSSY.RECONVERGENT B0, `(.L_x_13476) ;  /* 0x000003d000007945 */ /* 0x000fe20003800200 */
[----:B0-----:R-:W-:-:S13]  /*bca0*/  ISETP.GE.AND P0, PT, R6, RZ, PT ;  /* 0x000000ff0600720c */ /* 0x001fda0003f06270 */
[----:B------:R-:W-:Y:S05]  /*bcb0*/  @!P0 BRA `(.L_x_13477) ;  /* 0x0000000000bc8947 */ /* 0x000fea0003800000 */
[----:B------:R-:W0:Y:S01]  /*bcc0*/  LDC R13, c[0x0][0x590] ;  /* 0x00016400ff0d7b82 */ /* 0x000e220000000800 */
[----:B------:R-:W-:Y:S01]  /*bcd0*/  MOV R11, 0x1 ;  /* 0x00000001000b7802 */ /* 0x000fe20000000f00 */
[----:B-1234-:R-:W-:Y:S01]  /*bce0*/  IMAD.MOV.U32 R3, RZ, RZ, RZ ;  /* 0x000000ffff037224 */ /* 0x01efe200078e00ff */
        /* <DEDUP_REMOVED lines=16> */
[----:B------:R-:W-:Y:S01]  /*bdf0*/  MOV R11, R2 ;  /* 0x00000002000b7202 */ /* 0x000fe20000000f00 */
[----:B------:R-:W-:Y:S06]  /*be00*/  @!P1 BRA `(.L_x_13480) ;  /* 0x0000000000609947 */ /* 0x000fec0003800000 */
[----:B------:R-:W-:Y:S01]  /*be10*/  IMAD.IADD R9, R5, 0x1, R9 ;  /* 0x0000000105097824 */ /* 0x000fe200078e0209 */
[----:B------:R-:W-:Y:S01]  /*be20*/  SHF.R.U64 R0, R13, 0x1, R6 ;  /* 0x000000010d007819 */ /* 0x000fe20000001206 */
[----:B------:R-:W-:Y:S01]  /*be30*/  IMAD.MOV.U32 R2, RZ, RZ, R4 ;  /* 0x000000ffff027224 */ /* 0x000fe200078e0004 */
[----:B------:R-:W-:-:S07]  /*be40*/  SHF.R.U32.HI R7, RZ, 0x1, R6 ;  /* 0x00000001ff077819 */ /* 0x000fce0000011606 */
.L_x_13481:
        /* <DEDUP_REMOVED lines=10> */
[----:B------:R-:W-:Y:S01]  /*bef0*/  IMAD R8, R8, R11, RZ ;  /* 0x0000000b08087224 */ /* 0x000fe200078e02ff */
[----:B------:R-:W-:Y:S01]  /*bf00*/  IADD3 R9, PT, PT, R5, R9, RZ ;  /* 0x0000000905097210 */ /* 0x000fe20007ffe0ff */
[----:B------:R-:W-:Y:S01]  /*bf10*/  IMAD.WIDE.U32 R4, R6, R11, RZ ;  /* 0x0000000b06047225 */ /* 0x000fe200078e00ff */
[----:B------:R-:W-:Y:S02]  /*bf20*/  ISETP.GE.U32.AND.EX P0, PT, R7, RZ, PT, P0 ;  /* 0x000000ff0700720c */ /* 0x000fe40003f06100 */
[--C-:B------:R-:W-:Y:S01]  /*bf30*/  SHF.R.U64 R0, R0, 0x1, R7.reuse ;  /* 0x0000000100007819 */ /* 0x100fe20000001207 */
[----:B------:R-:W-:Y:S01]  /*bf40*/  IMAD R3, R3, R6, R8 ;  /* 0x0000000603037224 */ /* 0x000fe200078e0208 */
[----:B------:R-:W-:Y:S01]  /*bf50*/  SHF.R.U32.HI R7, RZ, 0x1, R7 ;  /* 0x00000001ff077819 */ /* 0x000fe20000011607 */
[----:B------:R-:W-:-:S03]  /*bf60*/  IMAD.MOV.U32 R11, RZ, RZ, R4 ;  /* 0x000000ffff0b7224 */ /* 0x000fc600078e0004 */
[----:B------:R-:W-:-:S05]  /*bf70*/  IADD3 R3, PT, PT, R5, R3, RZ ;  /* 0x0000000305037210 */ /* 0x000fca0007ffe0ff */
[----:B------:R-:W-:Y:S05]  /*bf80*/  @P0 BRA `(.L_x_13481) ;  /* 0xfffffffc00b00947 */ /* 0x000fea000383ffff */
.L_x_13480:
[----:B------:R-:W-:Y:S05]  /*bf90*/  BSYNC.RECONVERGENT B1 ;  /* 0x0000000000017941 */ /* 0x000fea0003800200 */
.L_x_13479:
[----:B------:R-:W-:Y:S05]  /*bfa0*/  BRA `(.L_x_13478) ;  /* 0x00000000002c7947 */ /* 0x000fea0003800000 */
.L_x_13477:
[----:B-----5:R-:W-:Y:S01]  /*bfb0*/  ISETP.NE.U32.AND P0, PT, R4, 0x1, PT ;  /* 0x000000010400780c */ /* 0x020fe20003f05070 */
[----:B------:R-:W-:Y:S02]  /*bfc0*/  IMAD.MOV.U32 R11, RZ, RZ, R4 ;  /* 0x000000ffff0b7224 */ /* 0x000fe400078e0004 */
[----:B-1234-:R-:W-:Y:S01]  /*bfd0*/  IMAD.MOV.U32 R3, RZ, RZ, R5 ;  /* 0x000000ffff037224 */ /* 0x01efe200078e0005 */
[----:B------:R-:W-:-:S13]  /*bfe0*/  ISETP.NE.AND.EX P0, PT, R5, RZ, PT, P0 ;  /* 0x000000ff0500720c */ /* 0x000fda0003f05300 */
[----:B------:R-:W-:Y:S05]  /*bff0*/  @!P0 BRA `(.L_x_13478) ;  /* 0x0000000000188947 */ /* 0x000fea0003800000 */
[----:B------:R-:W-:Y:S01]  /*c000*/  ISETP.NE.U32.AND P0, PT, R4, -0x1, PT ;  /* 0xffffffff0400780c */ /* 0x000fe20003f05070 */
[----:B------:R-:W-:Y:S01]  /*c010*/  IMAD.U32 R3, RZ, RZ, UR44 ;  /* 0x0000002cff037e24 */ /* 0x000fe2000f8e00ff */
[----:B------:R-:W-:Y:S02]  /*c020*/  MOV R11, UR38 ;  /* 0x00000026000b7c02 */ /* 0x000fe40008000f00 */
[----:B------:R-:W-:-:S13]  /*c030*/  ISETP.NE.AND.EX P0, PT, R5, -0x1, PT, P0 ;  /* 0xffffffff0500780c */ /* 0x000fda0003f05300 */
[----:B------:R-:W-:Y:S01]  /*c040*/  @P0 IMAD.MOV.U32 R11, RZ, RZ, RZ ;  /* 0x000000ffff0b0224 */ /* 0x000fe200078e00ff */
[----:B------:R-:W-:-:S07]  /*c050*/  @P0 MOV R3, RZ ;  /* 0x000000ff00030202 */ /* 0x000fce0000000f00 */
.L_x_13478:
[----:B------:R-:W-:Y:S05]  /*c060*/  BSYNC.RECONVERGENT B0 ;  /* 0x0000000000007941 */ /* 0x000fea0003800200 */
.L_x_13476:
[----:B------:R-:W-:Y:S01]  /*c070*/  UPRMT UR4, UR40, 0x9910, URZ ;  /* 0x0000991028047896 */ /* 0x000fe200080000ff */
[----:B------:R-:W-:-:S03]  /*c080*/  IMAD.MOV.U32 R2, RZ, RZ, R11 ;  /* 0x000000ffff027224 */ /* 0x000fc600078e000b */
        /* <DEDUP_REMOVED lines=12> */
.L_x_13485:
[----:B------:R-:W-:Y:S01]  /*c150*/  STG.E.U8 desc[UR36][R16.64], R2 ;  /* 0x0000000210007986 */ /* 0x000fe2000c101124 */
[----:B------:R-:W-:Y:S05]  /*c160*/  EXIT ;  /* 0x000000000000794d */ /* 0x000fea0003800000 */
.L_x_13484:
[----:B------:R-:W-:-:S09]  /*c170*/  UISETP.NE.AND UP0, UPT, UR4, 0x2, UPT ;  /* 0x000000020400788c */ /* 0x000fd2000bf05270 */
[----:B------:R-:W-:Y:S05]  /*c180*/  BRA.U !UP0, `(.L_x_13487) ;  /* 0x0000000108207547 */ /* 0x000fea000b800000 */
[----:B------:R-:W-:-:S09]  /*c190*/  UISETP.NE.AND UP0, UPT, UR4, 0x3, UPT ;  /* 0x000000030400788c */ /* 0x000fd2000bf05270 */
[----:B------:R-:W-:Y:S05]  /*c1a0*/  BRA.U !UP0, `(.L_x_13488) ;  /* 0x0000000108107547 */ /* 0x000fea000b800000 */
[----:B------:R-:W-:-:S09]  /*c1b0*/  UISETP.NE.AND UP0, UPT, UR4, 0x4, UPT ;  /* 0x000000040400788c */ /* 0x000fd2000bf05270 */
[----:B------:R-:W-:Y:S05]  /*c1c0*/  BRA.U UP0, `(.L_x_13486) ;  /* 0x00000009003c7547 */ /* 0x000fea000b800000 */
[----:B------:R-:W-:Y:S01]  /*c1d0*/  STG.E.64 desc[UR36][R16.64], R2 ;  /* 0x0000000210007986 */ /* 0x000fe2000c101b24 */
[----:B------:R-:W-:Y:S05]  /*c1e0*/  EXIT ;  /* 0x000000000000794d */ /* 0x000fea0003800000 */
.L_x_13488:
[----:B------:R-:W-:Y:S01]  /*c1f0*/  STG.E desc[UR36][R16.64], R2 ;  /* 0x0000000210007986 */ /* 0x000fe2000c101924 */
[----:B------:R-:W-:Y:S05]  /*c200*/  EXIT ;  /* 0x000000000000794d */ /* 0x000fea0003800000 */
.L_x_13487:
[----:B------:R-:W-:Y:S01]  /*c210*/  STG.E.U16 desc[UR36][R16.64], R2 ;  /* 0x0000000210007986 */ /* 0x000fe2000c101524 */
[----:B------:R-:W-:Y:S05]  /*c220*/  EXIT ;  /* 0x000000000000794d */ /* 0x000fea0003800000 */
.L_x_13483:
[----:B------:R-:W-:-:S09]  /*c230*/  UISETP.GT.AND UP0, UPT, UR4, 0x6, UPT ;  /* 0x000000060400788c */ /* 0x000fd2000bf04270 */
[----:B------:R-:W-:Y:S05]  /*c240*/  BRA.U UP0, `(.L_x_13489) ;  /* 0x00000001002c7547 */ /* 0x000fea000b800000 */
[----:B------:R-:W-:-:S09]  /*c250*/  UISETP.NE.AND UP0, UPT, UR4, 0x5, UPT ;  /* 0x000000050400788c */ /* 0x000fd2000bf05270 */
[----:B------:R-:W-:Y:S05]  /*c260*/  BRA.U !UP0, `(.L_x_13490) ;  /* 0x0000000108147547 */ /* 0x000fea000b800000 */
[----:B------:R-:W-:-:S09]  /*c270*/  UISETP.NE.AND UP0, UPT, UR4, 0x6, UPT ;  /* 0x000000060400788c */ /* 0x000fd2000bf05270 */
[----:B------:R-:W-:Y:S05]  /*c280*/  BRA.U UP0, `(.L_x_13486) ;  /* 0x00000009000c7547 */ /* 0x000fea000b800000 */
[----:B------:R-:W0:Y:S02]  /*c290*/  I2F.S64 R3, R2 ;  /* 0x0000000200037312 */ /* 0x000e240000301400 */
[----:B0-----:R-:W-:Y:S01]  /*c2a0*/  STG.E desc[UR36][R16.64], R3 ;  /* 0x0000000310007986 */ /* 0x001fe2000c101924 */
[----:B------:R-:W-:Y:S05]  /*c2b0*/  EXIT ;  /* 0x000000000000794d */ /* 0x000fea0003800000 */
.L_x_13490:
[----:B------:R-:W0:Y:S02]  /*c2c0*/  I2F.S64 R0, R2 ;  /* 0x0000000200007312 */ /* 0x000e240000301400 */
[----:B0-----:R-:W-:-:S05]  /*c2d0*/  F2FP.F16.F32.PACK_AB R0, RZ, R0 ;  /* 0x00000000ff00723e */ /* 0x001fca00000000ff */
[----:B------:R-:W-:Y:S01]  /*c2e0*/  STG.E.U16 desc[UR36][R16.64], R0 ;  /* 0x0000000010007986 */ /* 0x000fe2000c101524 */
[----:B------:R-:W-:Y:S05]  /*c2f0*/  EXIT ;  /* 0x000000000000794d */ /* 0x000fea0003800000 */
.L_x_13489:
[----:B------:R-:W-:-:S09]  /*c300*/  UISETP.NE.AND UP0, UPT, UR4, 0x7, UPT ;  /* 0x000000070400788c */ /* 0x000fd2000bf05270 */
[----:B------:R-:W-:Y:S05]  /*c310*/  BRA.U !UP0, `(.L_x_13491) ;  /* 0x0000000108347547 */ /* 0x000fea000b800000 */
[----:B------:R-:W-:-:S09]  /*c320*/  UISETP.NE.AND UP0, UPT, UR4, 0x8, UPT ;  /* 0x000000080400788c */ /* 0x000fd2000bf05270 */
[----:B------:R-:W-:Y:S05]  /*c330*/  BRA.U !UP0, `(.L_x_13492) ;  /* 0x0000000108187547 */ /* 0x000fea000b800000 */
[----:B------:R-:W-:-:S09]  /*c340*/  UISETP.NE.AND UP0, UPT, UR4, 0x9, UPT ;  /* 0x000000090400788c */ /* 0x000fd2000bf05270 */
[----:B------:R-:W-:Y:S05]  /*c350*/  BRA.U UP0, `(.L_x_13486) ;  /* 0x0000000500d87547 */ /* 0x000fea000b800000 */
[----:B-----5:R-:W-:Y:S01]  /*c360*/  IMAD.MOV.U32 R5, RZ, RZ, RZ ;  /* 0x000000ffff057224 */ /* 0x020fe200078e00ff */
[----:B------:R-:W0:Y:S04]  /*c370*/  I2F.S64 R4, R2 ;  /* 0x0000000200047312 */ /* 0x000e280000301400 */
[----:B0-----:R-:W-:Y:S01]  /*c380*/  STG.E.64 desc[UR36][R16.64], R4 ;  /* 0x0000000410007986 */ /* 0x001fe2000c101b24 */
[----:B------:R-:W-:Y:S05]  /*c390*/  EXIT ;  /* 0x000000000000794d */ /* 0x000fea0003800000 */
.L_x_13492:
[----:B------:R-:W0:Y:S02]  /*c3a0*/  I2F.S64 R2, R2 ;  /* 0x0000000200027312 */ /* 0x000e240000301400 */
[----:B0-----:R-:W-:-:S04]  /*c3b0*/  F2FP.F16.F32.PACK_AB R3, RZ, R2 ;  /* 0x00000002ff03723e */ /* 0x001fc800000000ff */
[----:B------:R-:W-:-:S05]  /*c3c0*/  PRMT R3, R3, 0x5410, RZ ;  /* 0x0000541003037816 */ /* 0x000fca00000000ff */
[----:B------:R-:W-:Y:S01]  /*c3d0*/  STG.E desc[UR36][R16.64], R3 ;  /* 0x0000000310007986 */ /* 0x000fe2000c101924 */
[----:B------:R-:W-:Y:S05]  /*c3e0*/  EXIT ;  /* 0x000000000000794d */ /* 0x000fea0003800000 */
.L_x_13491:
[----:B------:R-:W0:Y:S02]  /*c3f0*/  I2F.F64.S64 R2, R2 ;  /* 0x0000000200027312 */ /* 0x000e240000301c00 */
[----:B0-----:R-:W-:Y:S01]  /*c400*/  STG.E.64 desc[UR36][R16.64], R2 ;  /* 0x0000000210007986 */ /* 0x001fe2000c101b24 */
[----:B------:R-:W-:Y:S05]  /*c410*/  EXIT ;  /* 0x000000000000794d */ /* 0x000fea0003800000 */
.L_x_13482:
        /* <DEDUP_REMOVED lines=12> */
.L_x_13496:
[----:B------:R-:W0:Y:S01]  /*c4e0*/  I2F.S64 R3, R2 ;  /* 0x0000000200037312 */ /* 0x000e220000301400 */
[----:B------:R-:W-:Y:S01]  /*c4f0*/  BSSY.RECONVERGENT B0, `(.L_x_13497) ;  /* 0x0000013000007945 */ /* 0x000fe20003800200 */
[----:B0----5:R-:W-:Y:S01]  /*c500*/  LOP3.LUT R4, R3, 0x7fffffff, RZ, 0xc0, !PT ;  /* 0x7fffffff03047812 */ /* 0x021fe200078ec0ff */
[----:B------:R-:W-:-:S03]  /*c510*/  HFMA2 R8, -RZ, RZ, 0, 7.62939453125e-06 ;  /* 0x00000080ff087431 */ /* 0x000fc600000001ff */
        /* <DEDUP_REMOVED lines=13> */
.L_x_13499:
[----:B------:R-:W-:-:S04]  /*c5f0*/  SHF.R.U32.HI R3, RZ, 0x18, R3 ;  /* 0x00000018ff037819 */ /* 0x000fc80000011603 */
[----:B------:R-:W-:-:S04]  /*c600*/  LOP3.LUT R0, R0, 0x80, R3, 0xf8, !PT ;  /* 0x0000008000007812 */ /* 0x000fc800078ef803 */
[----:B------:R-:W-:-:S07]  /*c610*/  PRMT R8, R0, 0x7610, R8 ;  /* 0x0000761000087816 */ /* 0x000fce0000000008 */
.L_x_13498:
[----:B------:R-:W-:Y:S05]  /*c620*/  BSYNC.RECONVERGENT B0 ;  /* 0x0000000000007941 */ /* 0x000fea0003800200 */
.L_x_13497:
[----:B------:R-:W-:Y:S01]  /*c630*/  STG.E.U8 desc[UR36][R16.64], R8 ;  /* 0x0000000810007986 */ /* 0x000fe2000c101124 */
[----:B------:R-:W-:Y:S05]  /*c640*/  EXIT ;  /* 0x000000000000794d */ /* 0x000fea0003800000 */
.L_x_13495:
[----:B------:R-:W0:Y:S01]  /*c650*/  I2F.S64 R3, R2 ;  /* 0x0000000200037312 */ /* 0x000e220000301400 */
[----:B------:R-:W-:Y:S01]  /*c660*/  BSSY.RECONVERGENT B0, `(.L_x_13500) ;  /* 0x0000013000007945 */ /* 0x000fe20003800200 */
[----:B0----5:R-:W-:Y:S01]  /*c670*/  LOP3.LUT R4, R3, 0x7fffffff, RZ, 0xc0, !PT ;  /* 0x7fffffff03047812 */ /* 0x021fe200078ec0ff */
        /* <DEDUP_REMOVED lines=14> */
.L_x_13502:
[----:B------:R-:W-:-:S04]  /*c760*/  SHF.R.U32.HI R3, RZ, 0x18, R3 ;  /* 0x00000018ff037819 */ /* 0x000fc80000011603 */
[----:B------:R-:W-:-:S04]  /*c770*/  LOP3.LUT R0, R0, 0x80, R3, 0xf8, !PT ;  /* 0x0000008000007812 */ /* 0x000fc800078ef803 */
[----:B------:R-:W-:-:S07]  /*c780*/  PRMT R8, R0, 0x7610, R8 ;  /* 0x0000761000087816 */ /* 0x000fce0000000008 */
.L_x_13501:
[----:B------:R-:W-:Y:S05]  /*c790*/  BSYNC.RECONVERGENT B0 ;  /* 0x0000000000007941 */ /* 0x000fea0003800200 */
.L_x_13500:
[----:B------:R-:W-:Y:S01]  /*c7a0*/  STG.E.U8 desc[UR36][R16.64], R8 ;  /* 0x0000000810007986 */ /* 0x000fe2000c101124 */
[----:B------:R-:W-:Y:S05]  /*c7b0*/  EXIT ;  /* 0x000000000000794d */ /* 0x000fea0003800000 */
.L_x_13494:
[----:B------:R-:W-:-:S09]  /*c7c0*/  UISETP.NE.AND UP0, UPT, UR4, 0x1c, UPT ;  /* 0x0000001c0400788c */ /* 0x000fd2000bf05270 */
[----:B------:R-:W-:Y:S05]  /*c7d0*/  BRA.U !UP0, `(.L_x_13503) ;  /* 0x00000001085c7547 */ /* 0x000fea000b800000 */
[----:B------:R-:W-:-:S09]  /*c7e0*/  UISETP.NE.AND UP0, UPT, UR4, 0x1d, UPT ;  /* 0x0000001d0400788c */ /* 0x000fd2000bf05270 */
[----:B------:R-:W-:Y:S05]  /*c7f0*/  BRA.U !UP0, `(.L_x_13504) ;  /* 0x00000001084c7547 */ /* 0x000fea000b800000 */
[----:B------:R-:W-:-:S09]  /*c800*/  UISETP.NE.AND UP0, UPT, UR4, 0x2c, UPT ;  /* 0x0000002c0400788c */ /* 0x000fd2000bf05270 */
[----:B------:R-:W-:Y:S05]  /*c810*/  BRA.U UP0, `(.L_x_13486) ;  /* 0x0000000100a87547 */ /* 0x000fea000b800000 */
[----:B------:R-:W0:Y:S02]  /*c820*/  I2F.S64 R2, R2 ;  /* 0x0000000200027312 */ /* 0x000e240000301400 */
[----:B0----5:R-:W-:-:S04]  /*c830*/  SHF.R.U32.HI R4, RZ, 0x17, R2 ;  /* 0x00000017ff047819 */ /* 0x021fc80000011602 */
        /* <DEDUP_REMOVED lines=15> */
.L_x_13504:
[----:B------:R-:W-:Y:S01]  /*c930*/  STG.E.64 desc[UR36][R16.64], R2 ;  /* 0x0000000210007986 */ /* 0x000fe2000c101b24 */
[----:B------:R-:W-:Y:S05]  /*c940*/  EXIT ;  /* 0x000000000000794d */ /* 0x000fea0003800000 */
.L_x_13503:
[----:B------:R-:W-:Y:S01]  /*c950*/  STG.E desc[UR36][R16.64], R2 ;  /* 0x0000000210007986 */ /* 0x000fe2000c101924 */
[----:B------:R-:W-:Y:S05]  /*c960*/  EXIT ;  /* 0x000000000000794d */ /* 0x000fea0003800000 */
.L_x_13493:
        /* <DEDUP_REMOVED lines=9> */
[----:B------:R-:W-:Y:S01]  /*ca00*/  STG.E.U8 desc[UR36][R16.64], R3 ;  /* 0x0000000310007986 */ /* 0x000fe2000c101124 */
[----:B------:R-:W-:Y:S05]  /*ca10*/  EXIT ;  /* 0x000000000000794d */ /* 0x000fea0003800000 */
.L_x_13506:
[----:B------:R-:W-:Y:S01]  /*ca20*/  CS2R R6, SRZ ;  /* 0x0000000000067805 */ /* 0x000fe2000001ff00 */
[----:B-----5:R-:W0:Y:S04]  /*ca30*/  I2F.F64.S64 R4, R2 ;  /* 0x0000000200047312 */ /* 0x020e280000301c00 */
[----:B0-----:R-:W-:Y:S01]  /*ca40*/  STG.E.128 desc[UR36][R16.64], R4 ;  /* 0x0000000410007986 */ /* 0x001fe2000c101d24 */
[----:B------:R-:W-:Y:S05]  /*ca50*/  EXIT ;  /* 0x000000000000794d */ /* 0x000fea0003800000 */
.L_x_13505:
[----:B------:R-:W-:-:S09]  /*ca60*/  UISETP.NE.AND UP0, UPT, UR4, 0xf, UPT ;  /* 0x0000000f0400788c */ /* 0x000fd2000bf05270 */
[----:B------:R-:W-:Y:S05]  /*ca70*/  BRA.U !UP0, `(.L_x_13507) ;  /* 0x0000000108e87547 */ /* 0x000fea000b800000 */
[----:B------:R-:W-:-:S09]  /*ca80*/  UISETP.NE.AND UP0, UPT, UR4, 0x17, UPT ;  /* 0x000000170400788c */ /* 0x000fd2000bf05270 */
[----:B------:R-:W-:Y:S05]  /*ca90*/  BRA.U !UP0, `(.L_x_13508) ;  /* 0x0000000108907547 */ /* 0x000fea000b800000 */
[----:B------:R-:W-:-:S09]  /*caa0*/  UISETP.NE.AND UP0, UPT, UR4, 0x18, UPT ;  /* 0x000000180400788c */ /* 0x000fd2000bf05270 */
[----:B------:R-:W-:Y:S05]  /*cab0*/  BRA.U !UP0, `(.L_x_13509) ;  /* 0x0000000108447547 */ /* 0x000fea000b800000 */
.L_x_13486:
        /* <DEDUP_REMOVED lines=8> */
[----:B0----5:R-:W-:Y:S01]  /*cb40*/  MOV R4, UR4 ;  /* 0x0000000400047c02 */ /* 0x021fe20008000f00 */
[----:B------:R-:W-:-:S02]  /*cb50*/  IMAD.U32 R5, RZ, RZ, UR5 ;  /* 0x00000005ff057e24 */ /* 0x000fc4000f8e00ff */
[----:B---3--:R-:W-:Y:S01]  /*cb60*/  IMAD.U32 R6, RZ, RZ, UR6 ;  /* 0x00000006ff067e24 */ /* 0x008fe2000f8e00ff */
[----:B------:R-:W-:Y:S01]  /*cb70*/  MOV R7, UR7 ;  /* 0x0000000700077c02 */ /* 0x000fe20008000f00 */
[----:B----4-:R-:W-:Y:S02]  /*cb80*/  IMAD.U32 R10, RZ, RZ, UR8 ;  /* 0x00000008ff0a7e24 */ /* 0x010fe4000f8e00ff */
[----:B-1----:R-:W-:-:S07]  /*cb90*/  IMAD.U32 R11, RZ, RZ, UR9 ;  /* 0x00000009ff0b7e24 */ /* 0x002fce000f8e00ff */
[----:B------:R-:W-:-:S07]  /*cba0*/  LEPC R20, `(.L_x_13510) ;  /* 0x000000001014794e */ /* 0x000fce0000000000 */
[----:B--2---:R-:W-:Y:S05]  /*cbb0*/  CALL.ABS.NOINC R2 ;  /* 0x0000000002007343 */ /* 0x004fea0003c00000 */
.L_x_13510:
[----:B------:R-:W-:Y:S05]  /*cbc0*/  EXIT ;  /* 0x000000000000794d */ /* 0x000fea0003800000 */
.L_x_13509:
[----:B------:R-:W0:Y:S01]  /*cbd0*/  I2F.S64 R3, R2 ;  /* 0x0000000200037312 */ /* 0x000e220000301400 */
[----:B------:R-:W-:Y:S01]  /*cbe0*/  BSSY.RECONVERGENT B0, `(.L_x_13511) ;  /* 0x000000c000007945 */ /* 0x000fe20003800200 */
[----:B0----5:R-:W-:Y:S02]  /*cbf0*/  LOP3.LUT R4, R3, 0x7fffffff, RZ, 0xc0, !PT ;  /* 0x7fffffff03047812 */ /* 0x021fe400078ec0ff */
        /* <DEDUP_REMOVED lines=10> */
.L_x_13512:
[----:B------:R-:W-:Y:S05]  /*cca0*/  BSYNC.RECONVERGENT B0 ;  /* 0x0000000000007941 */ /* 0x000fea0003800200 */
.L_x_13511:
[----:B------:R-:W-:-:S05]  /*ccb0*/  LOP3.LUT R5, R0, 0x80, R5, 0xf8, !PT ;  /* 0x0000008000057812 */ /* 0x000fca00078ef805 */
[----:B------:R-:W-:Y:S01]  /*ccc0*/  STG.E.U8 desc[UR36][R16.64], R5 ;  /* 0x0000000510007986 */ /* 0x000fe2000c101124 */
[----:B------:R-:W-:Y:S05]  /*ccd0*/  EXIT ;  /* 0x000000000000794d */ /* 0x000fea0003800000 */
.L_x_13508:
[----:B------:R-:W0:Y:S01]  /*cce0*/  I2F.S64 R3, R2 ;  /* 0x0000000200037312 */ /* 0x000e220000301400 */
[----:B------:R-:W-:Y:S01]  /*ccf0*/  BSSY.RECONVERGENT B0, `(.L_x_13513) ;  /* 0x000000e000007945 */ /* 0x000fe20003800200 */
[----:B0----5:R-:W-:-:S04]  /*cd00*/  LOP3.LUT R4, R3, 0x7fffffff, RZ, 0xc0, !PT ;  /* 0x7fffffff03047812 */ /* 0x021fc800078ec0ff */
        /* <DEDUP_REMOVED lines=9> */
.L_x_13514:
[----:B------:R-:W-:Y:S01]  /*cda0*/  IMAD.MOV.U32 R0, RZ, RZ, 0x7f ;  /* 0x0000007fff007424 */ /* 0x000fe200078e00ff */
[----:B------:R-:W-:-:S04]  /*cdb0*/  ISETP.GT.U32.AND P0, PT, R4, 0x7f800000, PT ;  /* 0x7f8000000400780c */ /* 0x000fc80003f04070 */
[----:B------:R-:W-:-:S09]  /*cdc0*/  SEL R0, R0, 0x7c, P0 ;  /* 0x0000007c00007807 */ /* 0x000fd20000000000 */
.L_x_13515:
[----:B------:R-:W-:Y:S05]  /*cdd0*/  BSYNC.RECONVERGENT B0 ;  /* 0x0000000000007941 */ /* 0x000fea0003800200 */
.L_x_13513:
[----:B------:R-:W-:-:S04]  /*cde0*/  SHF.R.U32.HI R3, RZ, 0x18, R3 ;  /* 0x00000018ff037819 */ /* 0x000fc80000011603 */
[----:B------:R-:W-:-:S05]  /*cdf0*/  LOP3.LUT R3, R0, 0x80, R3, 0xf8, !PT ;  /* 0x0000008000037812 */ /* 0x000fca00078ef803 */
[----:B------:R-:W-:Y:S01]  /*ce00*/  STG.E.U8 desc[UR36][R16.64], R3 ;  /* 0x0000000310007986 */ /* 0x000fe2000c101124 */
[----:B------:R-:W-:Y:S05]  /*ce10*/  EXIT ;  /* 0x000000000000794d */ /* 0x000fea0003800000 */
.L_x_13507:
[----:B------:R-:W0:Y:S02]  /*ce20*/  I2F.S64 R0, R2 ;  /* 0x0000000200007312 */ /* 0x000e240000301400 */
[----:B0-----:R-:W-:-:S05]  /*ce30*/  F2FP.BF16.F32.PACK_AB R0, RZ, R0 ;  /* 0x00000000ff00723e */ /* 0x001fca00000010ff */
[----:B------:R-:W-:Y:S01]  /*ce40*/  STG.E.U16 desc[UR36][R16.64], R0 ;  /* 0x0000000010007986 */ /* 0x000fe2000c101524 */
[----:B------:R-:W-:Y:S05]  /*ce50*/  EXIT ;  /* 0x000000000000794d */ /* 0x000fea0003800000 */
.L_x_13516:
        /* <DEDUP_REMOVED lines=10> */
.L_x_60842:


//--------------------- .text._ZN2at6native27unrolled_elementwise_kernelIZNS0_50_GLOBAL__N__2680c7bb_12_PowKernel_cu_7dd49032_317029pow_tensor_scalar_kernel_implIllEEvRNS_18TensorIteratorBaseET0_EUllE2_St5arrayIPcLm2EELi4E23TrivialOffsetCalculatorILi1EjESC_NS0_6memory12LoadWithCastILi1EEENSD_13StoreWithCastILi1EEEEEviT_S6_T2_T3_T4_T5_ --------------------------
	.section	.text._ZN2at6native27unrolled_elementwise_kernelIZNS0_50_GLOBAL__N__2680c7bb_12_PowKernel_cu_7dd49032_317029pow_tensor_scalar_kernel_implIllEEvRNS_18TensorIteratorBaseET0_EUllE2_St5arrayIPcLm2EELi4E23TrivialOffsetCalculatorILi1EjESC_NS0_6memory12LoadWithCastILi1EEENSD_13StoreWithCastILi1EEEEEviT_S6_T2_T3_T4_T5_,"ax",@progbits
	.align	128
        .global         _ZN2at6native27unrolled_elementwise_kernelIZNS0_50_GLOBAL__N__2680c7bb_12_PowKernel_cu_7dd49032_317029pow_tensor_scalar_kernel_implIllEEvRNS_18TensorIteratorBaseET0_EUllE2_St5arrayIPcLm2EELi4E23TrivialOffsetCalculatorILi1EjESC_NS0_6memory12LoadWithCastILi1EEENSD_13StoreWithCastILi1EEEEEviT_S6_T2_T3_T4_T5_
        .type           _ZN2at6native27unrolled_elementwise_kernelIZNS0_50_GLOBAL__N__2680c7bb_12_PowKernel_cu_7dd49032_317029pow_tensor_scalar_kernel_implIllEEvRNS_18TensorIteratorBaseET0_EUllE2_St5arrayIPcLm2EELi4E23TrivialOffsetCalculatorILi1EjESC_NS0_6memory12LoadWithCastILi1EEENSD_13StoreWithCastILi1EEEEEviT_S6_T2_T3_T4_T5_,@function
        .size           _ZN2at6native27unrolled_elementwise_kernelIZNS0_50_GLOBAL__N__2680c7bb_12_PowKernel_cu_7dd49032_317029pow_tensor_scalar_kernel_implIllEEvRNS_18TensorIteratorBaseET0_EUllE2_St5arrayIPcLm2EELi4E23TrivialOffsetCalculatorILi1EjESC_NS0_6memory12LoadWithCastILi1EEENSD_13StoreWithCastILi1EEEEEviT_S6_T2_T3_T4_T5_,(.L_x_60843 - _ZN2at6native27unrolled_elementwise_kernelIZNS0_50_GLOBAL__N__2680c7bb_12_PowKernel_cu_7dd49032_317029pow_tensor_scalar_kernel_implIllEEvRNS_18TensorIteratorBaseET0_EUllE2_St5arrayIPcLm2EELi4E23TrivialOffsetCalculatorILi1EjESC_NS0_6memory12LoadWithCastILi1EEENSD_13StoreWithCastILi1EEEEEviT_S6_T2_T3_T4_T5_)
        .other          _ZN2at6native27unrolled_elementwise_kernelIZNS0_50_GLOBAL__N__2680c7bb_12_PowKernel_cu_7dd49032_317029pow_tensor_scalar_kernel_implIllEEvRNS_18TensorIteratorBaseET0_EUllE2_St5arrayIPcLm2EELi4E23TrivialOffsetCalculatorILi1EjESC_NS0_6memory12LoadWithCastILi1EEENSD_13StoreWithCastILi1EEEEEviT_S6_T2_T3_T4_T5_,@"STO_CUDA_ENTRY STV_DEFAULT"
_ZN2at6native27unrolled_elementwise_kernelIZNS0_50_GLOBAL__N__2680c7bb_12_PowKernel_cu_7dd49032_317029pow_tensor_scalar_kernel_implIllEEvRNS_18TensorIteratorBaseET0_EUllE2_St5arrayIPcLm2EELi4E23TrivialOffsetCalculatorILi1EjESC_NS0_6memory12LoadWithCastILi1EEENSD_13StoreWithCastILi1EEEEEviT_S6_T2_T3_T4_T5_:
.text._ZN2at6native27unrolled_elementwise_kernelIZNS0_50_GLOBAL__N__2680c7bb_12_PowKernel_cu_7dd49032_317029pow_tensor_scalar_kernel_implIllEEvRNS_18TensorIteratorBaseET0_EUllE2_St5arrayIPcLm2EELi4E23TrivialOffsetCalculatorILi1EjESC_NS0_6memory12LoadWithCastILi1EEENSD_13StoreWithCastILi1EEEEEviT_S6_T2_T3_T4_T5_:
[----:B------:R-:W0:Y:S01]  /*0000*/  LDC R1, c[0x0][0x37c] ;  /* 0x0000df00ff017b82 */ /* 0x000e220000000800 */
[----:B------:R-:W1:Y:S07]  /*0010*/  S2R R25, SR_CTAID.X ;  /* 0x0000000000197919 */ /* 0x000e6e0000002500 */
[----:B------:R-:W1:Y:S01]  /*0020*/  LDC R0, c[0x0][0x380] ;  /* 0x0000e000ff007b82 */ /* 0x000e620000000800 */
[----:B------:R-:W2:Y:S01]  /*0030*/  LDCU.64 UR4, c[0x0][0x388] ;  /* 0x00007100ff0477ac */ /* 0x000ea20008000a00 */
[----:B------:R-:W-:Y:S01]  /*0040*/  BSSY.RECONVERGENT B6, `(.L_x_13517) ;  /* 0x00000f3000067945 */ /* 0x000fe20003800200 */
[----:B------:R-:W3:Y:S01]  /*0050*/  S2R R29, SR_TID.X ;  /* 0x00000000001d7919 */ /* 0x000ee20000002100 */
[----:B------:R-:W-:Y:S01]  /*0060*/  CS2R R22, SRZ ;  /* 0x0000000000167805 */ /* 0x000fe2000001ff00 */
[----:B------:R-:W4:Y:S01]  /*0070*/  LDCU.64 UR36, c[0x0][0x358] ;  /* 0x00006b00ff2477ac */ /* 0x000f220008000a00 */
[----:B------:R-:W0:Y:S01]  /*0080*/  LDCU.U8 UR38, c[0x0][0x3ac] ;  /* 0x00007580ff2677ac */ /* 0x000e220008000000 */
[----:B--2---:R-:W-:-:S02]  /*0090*/  IMAD.U32 R26, RZ, RZ, UR4 ;  /* 0x00000004ff1a7e24 */ /* 0x004fc4000f8e00ff */
[----:B------:R-:W-:Y:S02]  /*00a0*/  IMAD.U32 R27, RZ, RZ, UR5 ;  /* 0x00000005ff1b7e24 */ /* 0x000fe4000f8e00ff */
        /* <DEDUP_REMOVED lines=24> */
.L_x_13522:
[----:B------:R1:W5:Y:S01]  /*0230*/  LDG.E.U8 R22, desc[UR36][R2.64] ;  /* 0x0000002402167981 */ /* 0x000362000c1e1100 */
[----:B------:R-:W-:Y:S01]  /*0240*/  IMAD.MOV.U32 R23, RZ, RZ, RZ ;  /* 0x000000ffff177224 */ /* 0x000fe200078e00ff */
[----:B------:R-:W-:Y:S06]  /*0250*/  BRA `(.L_x_13524) ;  /* 0x0000000c00407947 */ /* 0x000fec0003800000 */
.L_x_13521:
        /* <DEDUP_REMOVED lines=8> */
.L_x_13526:
[----:B------:R-:W2:Y:S02]  /*02e0*/  LDG.E R22, desc[UR36][R2.64] ;  /* 0x0000002402167981 */ /* 0x000ea4000c1e1900 */
[----:B--2---:R-:W-:Y:S01]  /*02f0*/  SHF.R.S32.HI R23, RZ, 0x1f, R22 ;  /* 0x0000001fff177819 */ /* 0x004fe20000011416 */
[----:B------:R-:W-:Y:S06]  /*0300*/  BRA `(.L_x_13524) ;  /* 0x0000000c00147947 */ /* 0x000fec0003800000 */
.L_x_13525:
[----:B------:R-:W2:Y:S02]  /*0310*/  LDG.E.S16 R22, desc[UR36][R2.64] ;  /* 0x0000002402167981 */ /* 0x000ea4000c1e1700 */
[----:B--2---:R-:W-:Y:S01]  /*0320*/  SHF.R.S32.HI R23, RZ, 0x1f, R22 ;  /* 0x0000001fff177819 */ /* 0x004fe20000011416 */
[----:B------:R-:W-:Y:S06]  /*0330*/  BRA `(.L_x_13524) ;  /* 0x0000000c00087947 */ /* 0x000fec0003800000 */
.L_x_13520:
[----:B------:R-:W-:-:S09]  /*0340*/  UISETP.GT.AND UP0, UPT, UR4, 0x6, UPT ;  /* 0x000000060400788c */ /* 0x000fd2000bf04270 */
[----:B------:R-:W-:Y:S05]  /*0350*/  BRA.U UP0, `(.L_x_13527) ;  /* 0x00000001002c7547 */ /* 0x000fea000b800000 */
[----:B------:R-:W-:-:S09]  /*0360*/  UISETP.NE.AND UP0, UPT, UR4, 0x5, UPT ;  /* 0x000000050400788c */ /* 0x000fd2000bf05270 */
[----:B------:R-:W-:Y:S05]  /*0370*/  BRA.U !UP0, `(.L_x_13528) ;  /* 0x0000000108147547 */ /* 0x000fea000b800000 */
[----:B------:R-:W-:-:S09]  /*0380*/  UISETP.NE.AND UP0, UPT, UR4, 0x6, UPT ;  /* 0x000000060400788c */ /* 0x000fd2000bf05270 */
[----:B------:R-:W-:Y:S05]  /*0390*/  BRA.U UP0, `(.L_x_13523) ;  /* 0x00000009006c7547 */ /* 0x000fea000b800000 */
[----:B------:R-:W2:Y:S02]  /*03a0*/  LDG.E R2, desc[UR36][R2.64] ;  /* 0x0000002402027981 */ /* 0x000ea4000c1e1900 */
[----:B--2---:R2:W3:Y:S02]  /*03b0*/  F2I.S64.TRUNC R22, R2 ;  /* 0x0000000200167311 */ /* 0x0044e4000020d900 */
[----:B--23--:R-:W-:Y:S05]  /*03c0*/  BRA `(.L_x_13524) ;  /* 0x0000000800e47947 */ /* 0x00cfea0003800000 */
.L_x_13528:
[----:B------:R-:W2:Y:S02]  /*03d0*/  LDG.E.U16 R2, desc[UR36][R2.64] ;  /* 0x0000002402027981 */ /* 0x000ea4000c1e1500 */
[----:B--2---:R-:W-:-:S06]  /*03e0*/  HADD2.F32 R22, -RZ, R2.H0_H0 ;  /* 0x20000002ff167230 */ /* 0x004fcc0000004100 */
[----:B------:R-:W2:Y:S02]  /*03f0*/  F2I.S64.TRUNC R22, R22 ;  /* 0x0000001600167311 */ /* 0x000ea4000020d900 */
[----:B--2---:R-:W-:Y:S05]  /*0400*/  BRA `(.L_x_13524) ;  /* 0x0000000800d47947 */ /* 0x004fea0003800000 */
.L_x_13527:
[----:B------:R-:W-:-:S09]  /*0410*/  UISETP.NE.AND UP0, UPT, UR4, 0x7, UPT ;  /* 0x000000070400788c */ /* 0x000fd2000bf05270 */
[----:B------:R-:W-:Y:S05]  /*0420*/  BRA.U !UP0, `(.L_x_13529) ;  /* 0x00000001082c7547 */ /* 0x000fea000b800000 */
[----:B------:R-:W-:-:S09]  /*0430*/  UISETP.NE.AND UP0, UPT, UR4, 0x8, UPT ;  /* 0x000000080400788c */ /* 0x000fd2000bf05270 */
[----:B------:R-:W-:Y:S05]  /*0440*/  BRA.U !UP0, `(.L_x_13530) ;  /* 0x0000000108147547 */ /* 0x000fea000b800000 */
[----:B------:R-:W-:-:S09]  /*0450*/  UISETP.NE.AND UP0, UPT, UR4, 0x9, UPT ;  /* 0x000000090400788c */ /* 0x000fd2000bf05270 */
[----:B------:R-:W-:Y:S05]  /*0460*/  BRA.U UP0, `(.L_x_13523) ;  /* 0x0000000900387547 */ /* 0x000fea000b800000 */
[----:B------:R-:W2:Y:S02]  /*0470*/  LDG.E R2, desc[UR36][R2.64] ;  /* 0x0000002402027981 */ /* 0x000ea4000c1e1900 */
[----:B--2---:R2:W3:Y:S02]  /*0480*/  F2I.S64.TRUNC R22, R2 ;  /* 0x0000000200167311 */ /* 0x0044e4000020d900 */
[----:B--23--:R-:W-:Y:S05]  /*0490*/  BRA `(.L_x_13524) ;  /* 0x0000000800b07947 */ /* 0x00cfea0003800000 */
.L_x_13530:
[----:B------:R-:W2:Y:S02]  /*04a0*/  LDG.E.U16 R2, desc[UR36][R2.64] ;  /* 0x0000002402027981 */ /* 0x000ea4000c1e1500 */
[----:B--2---:R-:W-:-:S06]  /*04b0*/  HADD2.F32 R22, -RZ, R2.H0_H0 ;  /* 0x20000002ff167230 */ /* 0x004fcc0000004100 */
[----:B------:R-:W2:Y:S02]  /*04c0*/  F2I.S64.TRUNC R22, R22 ;  /* 0x0000001600167311 */ /* 0x000ea4000020d900 */
[----:B--2---:R-:W-:Y:S05]  /*04d0*/  BRA `(.L_x_13524) ;  /* 0x0000000800a07947 */ /* 0x004fea0003800000 */
.L_x_13529:
[----:B------:R-:W2:Y:S02]  /*04e0*/  LDG.E.64 R2, desc[UR36][R2.64] ;  /* 0x0000002402027981 */ /* 0x000ea4000c1e1b00 */
[----:B--2---:R2:W3:Y:S02]  /*04f0*/  F2I.S64.F64.TRUNC R22, R2 ;  /* 0x0000000200167311 */ /* 0x0044e4000030d900 */
[----:B--23--:R-:W-:Y:S05]  /*0500*/  BRA `(.L_x_13524) ;  /* 0x0000000800947947 */ /* 0x00cfea0003800000 */
.L_x_13519:
        /* <DEDUP_REMOVED lines=13> */
.L_x_13533:
[----:B------:R-:W2:Y:S02]  /*05e0*/  LDG.E.64 R2, desc[UR36][R2.64] ;  /* 0x0000002402027981 */ /* 0x000ea4000c1e1b00 */
[----:B--2---:R2:W3:Y:S02]  /*05f0*/  F2I.S64.F64.TRUNC R22, R2 ;  /* 0x0000000200167311 */ /* 0x0044e4000030d900 */
[----:B--23--:R-:W-:Y:S05]  /*0600*/  BRA `(.L_x_13524) ;  /* 0x0000000800547947 */ /* 0x00cfea0003800000 */
.L_x_13532:
        /* <DEDUP_REMOVED lines=24> */
[----:B------:R2:W3:Y:S02]  /*0790*/  F2I.S64.TRUNC R22, R5 ;  /* 0x0000000500167311 */ /* 0x0004e4000020d900 */
[----:B--23--:R-:W-:Y:S05]  /*07a0*/  BRA `(.L_x_13524) ;  /* 0x0000000400ec7947 */ /* 0x00cfea0003800000 */
.L_x_13535:
        /* <DEDUP_REMOVED lines=11> */
[----:B------:R2:W3:Y:S02]  /*0860*/  F2I.S64.TRUNC R22, R0 ;  /* 0x0000000000167311 */ /* 0x0004e4000020d900 */
[----:B--23--:R-:W-:Y:S05]  /*0870*/  BRA `(.L_x_13524) ;  /* 0x0000000400b87947 */ /* 0x00cfea0003800000 */
.L_x_13534:
[----:B------:R-:W2:Y:S02]  /*0880*/  LDG.E.U16 R22, desc[UR36][R2.64] ;  /* 0x0000002402167981 */ /* 0x000ea4000c1e1500 */
[----:B--2---:R-:W-:-:S06]  /*0890*/  IMAD.U32 R22, R22, 0x10000, RZ ;  /* 0x0001000016167824 */ /* 0x004fcc00078e00ff */
[----:B------:R-:W2:Y:S02]  /*08a0*/  F2I.S64.TRUNC R22, R22 ;  /* 0x0000001600167311 */ /* 0x000ea4000020d900 */
[----:B--2---:R-:W-:Y:S05]  /*08b0*/  BRA `(.L_x_13524) ;  /* 0x0000000400a87947 */ /* 0x004fea0003800000 */
.L_x_13531:
        /* <DEDUP_REMOVED lines=11> */
.L_x_13538:
        /* <DEDUP_REMOVED lines=21> */
.L_x_13542:
[----:B------:R-:W-:Y:S05]  /*0ac0*/  BSYNC.RECONVERGENT B1 ;  /* 0x0000000000017941 */ /* 0x000fea0003800200 */
.L_x_13541:
[----:B------:R-:W-:Y:S01]  /*0ad0*/  IMAD.SHL.U32 R0, R0, 0x100000, RZ ;  /* 0x0010000000007824 */ /* 0x000fe200078e00ff */
[----:B------:R-:W-:-:S04]  /*0ae0*/  LEA R2, R2, 0x3b800000, 0x17 ;  /* 0x3b80000002027811 */ /* 0x000fc800078eb8ff */
[----:B------:R-:W-:-:S07]  /*0af0*/  LOP3.LUT R22, R2, R0, R7, 0xfe, !PT ;  /* 0x0000000002167212 */ /* 0x000fce00078efe07 */
.L_x_13540:
[----:B------:R-:W-:Y:S05]  /*0b00*/  BSYNC.RECONVERGENT B0 ;  /* 0x0000000000007941 */ /* 0x000fea0003800200 */
.L_x_13539:
[----:B------:R-:W4:Y:S02]  /*0b10*/  F2I.S64.TRUNC R22, R22 ;  /* 0x0000001600167311 */ /* 0x000f24000020d900 */
[----:B----4-:R-:W-:Y:S05]  /*0b20*/  BRA `(.L_x_13524) ;  /* 0x00000004000c7947 */ /* 0x010fea0003800000 */
.L_x_13537:
        /* <DEDUP_REMOVED lines=21> */
.L_x_13546:
[----:B------:R-:W-:Y:S05]  /*0c80*/  BSYNC.RECONVERGENT B1 ;  /* 0x0000000000017941 */ /* 0x000fea0003800200 */
.L_x_13545:
[----:B------:R-:W-:Y:S01]  /*0c90*/  IMAD.SHL.U32 R0, R0, 0x200000, RZ ;  /* 0x0020000000007824 */ /* 0x000fe200078e00ff */
[----:B------:R-:W-:-:S04]  /*0ca0*/  LEA R2, R2, 0x37800000, 0x17 ;  /* 0x3780000002027811 */ /* 0x000fc800078eb8ff */
[----:B------:R-:W-:-:S07]  /*0cb0*/  LOP3.LUT R22, R2, R0, R7, 0xfe, !PT ;  /* 0x0000000002167212 */ /* 0x000fce00078efe07 */
.L_x_13544:
[----:B------:R-:W-:Y:S05]  /*0cc0*/  BSYNC.RECONVERGENT B0 ;  /* 0x0000000000007941 */ /* 0x000fea0003800200 */
.L_x_13543:
[----:B------:R-:W4:Y:S02]  /*0cd0*/  F2I.S64.TRUNC R22, R22 ;  /* 0x0000001600167311 */ /* 0x000f24000020d900 */
[----:B----4-:R-:W-:Y:S05]  /*0ce0*/  BRA `(.L_x_13524) ;  /* 0x00000000009c7947 */ /* 0x010fea0003800000 */
.L_x_13536:
[----:B------:R-:W-:-:S09]  /*0cf0*/  UISETP.NE.AND UP0, UPT, UR4, 0x1c, UPT ;  /* 0x0000001c0400788c */ /* 0x000fd2000bf05270 */
[----:B------:R-:W-:Y:S05]  /*0d00*/  BRA.U !UP0, `(.L_x_13547) ;  /* 0x00000001088c7547 */ /* 0x000fea000b800000 */
[----:B------:R-:W-:-:S09]  /*0d10*/  UISETP.NE.AND UP0, UPT, UR4, 0x1d, UPT ;  /* 0x0000001d0400788c */ /* 0x000fd2000bf05270 */
[----:B------:R-:W-:Y:S05]  /*0d20*/  BRA.U !UP0, `(.L_x_13548) ;  /* 0x00000001087c7547 */ /* 0x000fea000b800000 */
[----:B------:R-:W-:-:S09]  /*0d30*/  UISETP.NE.AND UP0, UPT, UR4, 0x2c, UPT ;  /* 0x0000002c0400788c */ /* 0x000fd2000bf05270 */
[----:B------:R-:W-:Y:S05]  /*0d40*/  BRA.U !UP0, `(.L_x_13549) ;  /* 0x0000000108487547 */ /* 0x000fea000b800000 */
.L_x_13523:
        /* <DEDUP_REMOVED lines=16> */
.L_x_13550:
[----:B------:R-:W-:Y:S01]  /*0e50*/  CS2R R22, SRZ ;  /* 0x0000000000167805 */ /* 0x000fe2000001ff00 */
[----:B------:R-:W-:Y:S06]  /*0e60*/  BRA `(.L_x_13524) ;  /* 0x00000000003c7947 */ /* 0x000fec0003800000 */
.L_x_13549:
        /* <DEDUP_REMOVED lines=8> */
.L_x_13552:
[----:B------:R-:W-:Y:S05]  /*0ef0*/  BSYNC.RECONVERGENT B0 ;  /* 0x0000000000007941 */ /* 0x000fea0003800200 */
.L_x_13551:
[----:B------:R-:W2:Y:S02]  /*0f00*/  F2I.S64.TRUNC R22, R22 ;  /* 0x0000001600167311 */ /* 0x000ea4000020d900 */
[----:B--2---:R-:W-:Y:S05]  /*0f10*/  BRA `(.L_x_13524) ;  /* 0x0000000000107947 */ /* 0x004fea0003800000 */
.L_x_13548:
[----:B------:R2:W5:Y:S01]  /*0f20*/  LDG.E.64 R22, desc[UR36][R2.64] ;  /* 0x0000002402167981 */ /* 0x000562000c1e1b00 */
[----:B------:R-:W-:Y:S05]  /*0f30*/  BRA `(.L_x_13524) ;  /* 0x0000000000087947 */ /* 0x000fea0003800000 */
.L_x_13547:
[----:B------:R3:W5:Y:S01]  /*0f40*/  LDG.E R22, desc[UR36][R2.64] ;  /* 0x0000002402167981 */ /* 0x000762000c1e1900 */
[----:B------:R-:W-:-:S07]  /*0f50*/  IMAD.MOV.U32 R23, RZ, RZ, RZ ;  /* 0x000000ffff177224 */ /* 0x000fce00078e00ff */
.L_x_13524:
[----:B------:R-:W-:-:S07]  /*0f60*/  VIADD R29, R28, 0x80 ;  /* 0x000000801c1d7836 */ /* 0x000fce0000000000 */
.L_x_13518:
[----:B------:R-:W-:Y:S05]  /*0f70*/  BSYNC.RECONVERGENT B6 ;  /* 0x0000000000067941 */ /* 0x000fea0003800200 */
.L_x_13517:
[----:B------:R-:W-:Y:S01]  /*0f80*/  ISETP.GE.AND P0, PT, R29, R24, PT ;  /* 0x000000181d00720c */ /* 0x000fe20003f06270 */
[----:B------:R-:W-:Y:S01]  /*0f90*/  BSSY.RECONVERGENT B6, `(.L_x_13553) ;  /* 0x00000eb000067945 */ /* 0x000fe20003800200 */
[----:B------:R-:W-:-:S11]  /*0fa0*/  CS2R R18, SRZ ;  /* 0x0000000000127805 */ /* 0x000fd6000001ff00 */
        /* <DEDUP_REMOVED lines=21> */
.L_x_13558:
[----:B------:R4:W5:Y:S01]  /*1100*/  LDG.E.U8 R18, desc[UR36][R2.64] ;  /* 0x0000002402127981 */ /* 0x000962000c1e1100 */
[----:B------:R-:W-:Y:S01]  /*1110*/  IMAD.MOV.U32 R19, RZ, RZ, RZ ;  /* 0x000000ffff137224 */ /* 0x000fe200078e00ff */
[----:B------:R-:W-:Y:S06]  /*1120*/  BRA `(.L_x_13560) ;  /* 0x0000000c00407947 */ /* 0x000fec0003800000 */
.L_x_13557:
        /* <DEDUP_REMOVED lines=8> */
.L_x_13562:
[----:B------:R-:W2:Y:S02]  /*11b0*/  LDG.E R18, desc[UR36][R2.64] ;  /* 0x0000002402127981 */ /* 0x000ea4000c1e1900 */
[----:B--2---:R-:W-:Y:S01]  /*11c0*/  SHF.R.S32.HI R19, RZ, 0x1f, R18 ;  /* 0x0000001fff137819 */ /* 0x004fe20000011412 */
[----:B------:R-:W-:Y:S06]  /*11d0*/  BRA `(.L_x_13560) ;  /* 0x0000000c00147947 */ /* 0x000fec0003800000 */
.L_x_13561:
[----:B------:R-:W2:Y:S02]  /*11e0*/  LDG.E.S16 R18, desc[UR36][R2.64] ;  /* 0x0000002402127981 */ /* 0x000ea4000c1e1700 */
[----:B--2---:R-:W-:Y:S01]  /*11f0*/  SHF.R.S32.HI R19, RZ, 0x1f, R18 ;  /* 0x0000001fff137819 */ /* 0x004fe20000011412 */
[----:B------:R-:W-:Y:S06]  /*1200*/  BRA `(.L_x_13560) ;  /* 0x0000000c00087947 */ /* 0x000fec0003800000 */
.L_x_13556:
        /* <DEDUP_REMOVED lines=9> */
.L_x_13564:
[----:B------:R-:W2:Y:S02]  /*12a0*/  LDG.E.U16 R2, desc[UR36][R2.64] ;  /* 0x0000002402027981 */ /* 0x000ea4000c1e1500 */
[----:B--2---:R-:W-:-:S06]  /*12b0*/  HADD2.F32 R18, -RZ, R2.H0_H0 ;  /* 0x20000002ff127230 */ /* 0x004fcc0000004100 */
[----:B------:R-:W3:Y:S02]  /*12c0*/  F2I.S64.TRUNC R18, R18 ;  /* 0x0000001200127311 */ /* 0x000ee4000020d900 */
[----:B---3--:R-:W-:Y:S05]  /*12d0*/  BRA `(.L_x_13560) ;  /* 0x0000000800d47947 */ /* 0x008fea0003800000 */
.L_x_13563:
        /* <DEDUP_REMOVED lines=9> */
.L_x_13566:
[----:B------:R-:W2:Y:S02]  /*1370*/  LDG.E.U16 R2, desc[UR36][R2.64] ;  /* 0x0000002402027981 */ /* 0x000ea4000c1e1500 */
[----:B--2---:R-:W-:-:S06]  /*1380*/  HADD2.F32 R18, -RZ, R2.H0_H0 ;  /* 0x20000002ff127230 */ /* 0x004fcc0000004100 */
[----:B------:R-:W3:Y:S02]  /*1390*/  F2I.S64.TRUNC R18, R18 ;  /* 0x0000001200127311 */ /* 0x000ee4000020d900 */
[----:B---3--:R-:W-:Y:S05]  /*13a0*/  BRA `(.L_x_13560) ;  /* 0x0000000800a07947 */ /* 0x008fea0003800000 */
.L_x_13565:
[----:B------:R-:W2:Y:S02]  /*13b0*/  LDG.E.64 R2, desc[UR36][R2.64] ;  /* 0x0000002402027981 */ /* 0x000ea4000c1e1b00 */
[----:B--2---:R3:W4:Y:S02]  /*13c0*/  F2I.S64.F64.TRUNC R18, R2 ;  /* 0x0000000200127311 */ /* 0x004724000030d900 */
[----:B---34-:R-:W-:Y:S05]  /*13d0*/  BRA `(.L_x_13560) ;  /* 0x0000000800947947 */ /* 0x018fea0003800000 */
.L_x_13555:
        /* <DEDUP_REMOVED lines=13> */
.L_x_13569:
[----:B------:R-:W2:Y:S02]  /*14b0*/  LDG.E.64 R2, desc[UR36][R2.64] ;  /* 0x0000002402027981 */ /* 0x000ea4000c1e1b00 */
[----:B--2---:R0:W1:Y:S02]  /*14c0*/  F2I.S64.F64.TRUNC R18, R2 ;  /* 0x0000000200127311 */ /* 0x004064000030d900 */
[----:B01----:R-:W-:Y:S05]  /*14d0*/  BRA `(.L_x_13560) ;  /* 0x0000000800547947 */ /* 0x003fea0003800000 */
.L_x_13568:
        /* <DEDUP_REMOVED lines=24> */
[----:B------:R0:W1:Y:S02]  /*1660*/  F2I.S64.TRUNC R18, R5 ;  /* 0x0000000500127311 */ /* 0x000064000020d900 */
[----:B01----:R-:W-:Y:S05]  /*1670*/  BRA `(.L_x_13560) ;  /* 0x0000000400ec7947 */ /* 0x003fea0003800000 */
.L_x_13571:
        /* <DEDUP_REMOVED lines=11> */
[----:B------:R0:W1:Y:S02]  /*1730*/  F2I.S64.TRUNC R18, R0 ;  /* 0x0000000000127311 */ /* 0x000064000020d900 */
[----:B01----:R-:W-:Y:S05]  /*1740*/  BRA `(.L_x_13560) ;  /* 0x0000000400b87947 */ /* 0x003fea0003800000 */
.L_x_13570:
[----:B------:R-:W2:Y:S02]  /*1750*/  LDG.E.U16 R18, desc[UR36][R2.64] ;  /* 0x0000002402127981 */ /* 0x000ea4000c1e1500 */
[----:B--2---:R-:W-:-:S06]  /*1760*/  IMAD.U32 R18, R18, 0x10000, RZ ;  /* 0x0001000012127824 */ /* 0x004fcc00078e00ff */
[----:B------:R-:W0:Y:S02]  /*1770*/  F2I.S64.TRUNC R18, R18 ;  /* 0x0000001200127311 */ /* 0x000e24000020d900 */
[----:B0-----:R-:W-:Y:S05]  /*1780*/  BRA `(.L_x_13560) ;  /* 0x0000000400a87947 */ /* 0x001fea0003800000 */
.L_x_13567:
        /* <DEDUP_REMOVED lines=11> */
.L_x_13574:
        /* <DEDUP_REMOVED lines=21> */
.L_x_13578:
[----:B------:R-:W-:Y:S05]  /*1990*/  BSYNC.RECONVERGENT B1 ;  /* 0x0000000000017941 */ /* 0x000fea0003800200 */
.L_x_13577:
[----:B------:R-:W-:Y:S01]  /*19a0*/  IMAD.SHL.U32 R0, R0, 0x100000, RZ ;  /* 0x0010000000007824 */ /* 0x000fe200078e00ff */
[----:B------:R-:W-:-:S04]  /*19b0*/  LEA R2, R2, 0x3b800000, 0x17 ;  /* 0x3b80000002027811 */ /* 0x000fc800078eb8ff */
[----:B------:R-:W-:-:S07]  /*19c0*/  LOP3.LUT R18, R2, R0, R7, 0xfe, !PT ;  /* 0x0000000002127212 */ /* 0x000fce00078efe07 */
.L_x_13576:
[----:B------:R-:W-:Y:S05]  /*19d0*/  BSYNC.RECONVERGENT B0 ;  /* 0x0000000000007941 */ /* 0x000fea0003800200 */
.L_x_13575:
[----:B------:R-:W2:Y:S02]  /*19e0*/  F2I.S64.TRUNC R18, R18 ;  /* 0x0000001200127311 */ /* 0x000ea4000020d900 */
[----:B--2---:R-:W-:Y:S05]  /*19f0*/  BRA `(.L_x_13560) ;  /* 0x00000004000c7947 */ /* 0x004fea0003800000 */
.L_x_13573:
        /* <DEDUP_REMOVED lines=21> */
.L_x_13582:
[----:B------:R-:W-:Y:S05]  /*1b50*/  BSYNC.RECONVERGENT B1 ;  /* 0x0000000000017941 */ /* 0x000fea0003800200 */
.L_x_13581:
[----:B------:R-:W-:Y:S01]  /*1b60*/  IMAD.SHL.U32 R0, R0, 0x200000, RZ ;  /* 0x0020000000007824 */ /* 0x000fe200078e00ff */
[----:B------:R-:W-:-:S04]  /*1b70*/  LEA R2, R2, 0x37800000, 0x17 ;  /* 0x3780000002027811 */ /* 0x000fc800078eb8ff */
[----:B------:R-:W-:-:S07]  /*1b80*/  LOP3.LUT R18, R2, R0, R7, 0xfe, !PT ;  /* 0x0000000002127212 */ /* 0x000fce00078efe07 */
.L_x_13580:
[----:B------:R-:W-:Y:S05]  /*1b90*/  BSYNC.RECONVERGENT B0 ;  /* 0x0000000000007941 */ /* 0x000fea0003800200 */
.L_x_13579:
[----:B------:R-:W2:Y:S02]  /*1ba0*/  F2I.S64.TRUNC R18, R18 ;  /* 0x0000001200127311 */ /* 0x000ea4000020d900 */
[----:B--2---:R-:W-:Y:S05]  /*1bb0*/  BRA `(.L_x_13560) ;  /* 0x00000000009c7947 */ /* 0x004fea0003800000 */
.L_x_13572:
        /* <DEDUP_REMOVED lines=14> */
.L_x_13586:
[----:B------:R-:W-:Y:S05]  /*1ca0*/  BSYNC.RECONVERGENT B0 ;  /* 0x0000000000007941 */ /* 0x000fea0003800200 */
.L_x_13585:
[----:B------:R-:W2:Y:S02]  /*1cb0*/  F2I.S64.TRUNC R18, R18 ;  /* 0x0000001200127311 */ /* 0x000ea4000020d900 */
[----:B--2---:R-:W-:Y:S05]  /*1cc0*/  BRA `(.L_x_13560) ;  /* 0x0000000000587947 */ /* 0x004fea0003800000 */
.L_x_13559:
        /* <DEDUP_REMOVED lines=16> */
.L_x_13587:
[----:B------:R-:W-:Y:S01]  /*1dd0*/  CS2R R18, SRZ ;  /* 0x0000000000127805 */ /* 0x000fe2000001ff00 */
[----:B------:R-:W-:Y:S06]  /*1de0*/  BRA `(.L_x_13560) ;  /* 0x0000000000107947 */ /* 0x000fec0003800000 */
.L_x_13584:
[----:B------:R1:W5:Y:S01]  /*1df0*/  LDG.E.64 R18, desc[UR36][R2.64] ;  /* 0x0000002402127981 */ /* 0x000362000c1e1b00 */
[----:B------:R-:W-:Y:S05]  /*1e00*/  BRA `(.L_x_13560) ;  /* 0x0000000000087947 */ /* 0x000fea0003800000 */
.L_x_13583:
[----:B------:R0:W5:Y:S01]  /*1e10*/  LDG.E R18, desc[UR36][R2.64] ;  /* 0x0000002402127981 */ /* 0x000162000c1e1900 */
[----:B------:R-:W-:-:S07]  /*1e20*/  IMAD.MOV.U32 R19, RZ, RZ, RZ ;  /* 0x000000ffff137224 */ /* 0x000fce00078e00ff */
.L_x_13560:
[----:B------:R-:W-:-:S07]  /*1e30*/  VIADD R29, R29, 0x80 ;  /* 0x000000801d1d7836 */ /* 0x000fce0000000000 */
.L_x_13554:
[----:B------:R-:W-:Y:S05]  /*1e40*/  BSYNC.RECONVERGENT B6 ;  /* 0x0000000000067941 */ /* 0x000fea0003800200 */
.L_x_13553:
        /* <DEDUP_REMOVED lines=24> */
.L_x_13593:
[----:B------:R4:W5:Y:S01]  /*1fd0*/  LDG.E.U8 R16, desc[UR36][R2.64] ;  /* 0x0000002402107981 */ /* 0x000962000c1e1100 */
[----:B------:R-:W-:Y:S01]  /*1fe0*/  IMAD.MOV.U32 R17, RZ, RZ, RZ ;  /* 0x000000ffff117224 */ /* 0x000fe200078e00ff */
[----:B------:R-:W-:Y:S06]  /*1ff0*/  BRA `(.L_x_13595) ;  /* 0x0000000c00407947 */ /* 0x000fec0003800000 */
.L_x_13592:
        /* <DEDUP_REMOVED lines=8> */
.L_x_13597:
[----:B------:R-:W2:Y:S02]  /*2080*/  LDG.E R16, desc[UR36][R2.64] ;  /* 0x0000002402107981 */ /* 0x000ea4000c1e1900 */
[----:B--2---:R-:W-:Y:S01]  /*2090*/  SHF.R.S32.HI R17, RZ, 0x1f, R16 ;  /* 0x0000001fff117819 */ /* 0x004fe20000011410 */
[----:B------:R-:W-:Y:S06]  /*20a0*/  BRA `(.L_x_13595) ;  /* 0x0000000c00147947 */ /* 0x000fec0003800000 */
.L_x_13596:
[----:B------:R-:W2:Y:S02]  /*20b0*/  LDG.E.S16 R16, desc[UR36][R2.64] ;  /* 0x0000002402107981 */ /* 0x000ea4000c1e1700 */
[----:B--2---:R-:W-:Y:S01]  /*20c0*/  SHF.R.S32.HI R17, RZ, 0x1f, R16 ;  /* 0x0000001fff117819 */ /* 0x004fe20000011410 */
[----:B------:R-:W-:Y:S06]  /*20d0*/  BRA `(.L_x_13595) ;  /* 0x0000000c00087947 */ /* 0x000fec0003800000 */
.L_x_13591:
        /* <DEDUP_REMOVED lines=9> */
.L_x_13599:
[----:B------:R-:W2:Y:S02]  /*2170*/  LDG.E.U16 R2, desc[UR36][R2.64] ;  /* 0x0000002402027981 */ /* 0x000ea4000c1e1500 */
[----:B--2---:R-:W-:-:S06]  /*2180*/  HADD2.F32 R16, -RZ, R2.H0_H0 ;  /* 0x20000002ff107230 */ /* 0x004fcc0000004100 */
[----:B------:R-:W3:Y:S02]  /*2190*/  F2I.S64.TRUNC R16, R16 ;  /* 0x0000001000107311 */ /* 0x000ee4000020d900 */
[----:B---3--:R-:W-:Y:S05]  /*21a0*/  BRA `(.L_x_13595) ;  /* 0x0000000800d47947 */ /* 0x008fea0003800000 */
.L_x_13598:
        /* <DEDUP_REMOVED lines=9> */
.L_x_13601:
[----:B------:R-:W2:Y:S02]  /*2240*/  LDG.E.U16 R2, desc[UR36][R2.64] ;  /* 0x0000002402027981 */ /* 0x000ea4000c1e1500 */
[----:B--2---:R-:W-:-:S06]  /*2250*/  HADD2.F32 R16, -RZ, R2.H0_H0 ;  /* 0x20000002ff107230 */ /* 0x004fcc0000004100 */
[----:B------:R-:W3:Y:S02]  /*2260*/  F2I.S64.TRUNC R16, R16 ;  /* 0x0000001000107311 */ /* 0x000ee4000020d900 */
[----:B---3--:R-:W-:Y:S05]  /*2270*/  BRA `(.L_x_13595) ;  /* 0x0000000800a07947 */ /* 0x008fea0003800000 */
.L_x_13600:
[----:B------:R-:W2:Y:S02]  /*2280*/  LDG.E.64 R2, desc[UR36][R2.64] ;  /* 0x0000002402027981 */ /* 0x000ea4000c1e1b00 */
[----:B--2---:R3:W4:Y:S02]  /*2290*/  F2I.S64.F64.TRUNC R16, R2 ;  /* 0x0000000200107311 */ /* 0x004724000030d900 */
[----:B---34-:R-:W-:Y:S05]  /*22a0*/  BRA `(.L_x_13595) ;  /* 0x0000000800947947 */ /* 0x018fea0003800000 */
.L_x_13590:
        /* <DEDUP_REMOVED lines=13> */
.L_x_13604:
[----:B------:R-:W2:Y:S02]  /*2380*/  LDG.E.64 R2, desc[UR36][R2.64] ;  /* 0x0000002402027981 */ /* 0x000ea4000c1e1b00 */
[----:B--2---:R3:W4:Y:S02]  /*2390*/  F2I.S64.F64.TRUNC R16, R2 ;  /* 0x0000000200107311 */ /* 0x004724000030d900 */
[----:B---34-:R-:W-:Y:S05]  /*23a0*/  BRA `(.L_x_13595) ;  /* 0x0000000800547947 */ /* 0x018fea0003800000 */
.L_x_13603:
        /* <DEDUP_REMOVED lines=24> */
[----:B------:R3:W4:Y:S02]  /*2530*/  F2I.S64.TRUNC R16, R5 ;  /* 0x0000000500107311 */ /* 0x000724000020d900 */
[----:B---34-:R-:W-:Y:S05]  /*2540*/  BRA `(.L_x_13595) ;  /* 0x0000000400ec7947 */ /* 0x018fea0003800000 */
.L_x_13606:
        /* <DEDUP_REMOVED lines=11> */
[----:B------:R3:W4:Y:S02]  /*2600*/  F2I.S64.TRUNC R16, R0 ;  /* 0x0000000000107311 */ /* 0x000724000020d900 */
[----:B---34-:R-:W-:Y:S05]  /*2610*/  BRA `(.L_x_13595) ;  /* 0x0000000400b87947 */ /* 0x018fea0003800000 */
.L_x_13605:
[----:B------:R-:W2:Y:S02]  /*2620*/  LDG.E.U16 R16, desc[UR36][R2.64] ;  /* 0x0000002402107981 */ /* 0x000ea4000c1e1500 */
[----:B--2---:R-:W-:-:S06]  /*2630*/  IMAD.U32 R16, R16, 0x10000, RZ ;  /* 0x0001000010107824 */ /* 0x004fcc00078e00ff */
[----:B------:R-:W3:Y:S02]  /*2640*/  F2I.S64.TRUNC R16, R16 ;  /* 0x0000001000107311 */ /* 0x000ee4000020d900 */
[----:B---3--:R-:W-:Y:S05]  /*2650*/  BRA `(.L_x_13595) ;  /* 0x0000000400a87947 */ /* 0x008fea0003800000 */
.L_x_13602:
        /* <DEDUP_REMOVED lines=11> */
.L_x_13609:
        /* <DEDUP_REMOVED lines=21> */
.L_x_13613:
[----:B------:R-:W-:Y:S05]  /*2860*/  BSYNC.RECONVERGENT B1 ;  /* 0x0000000000017941 */ /* 0x000fea0003800200 */
.L_x_13612:
[----:B------:R-:W-:Y:S01]  /*2870*/  IMAD.SHL.U32 R0, R0, 0x100000, RZ ;  /* 0x0010000000007824 */ /* 0x000fe200078e00ff */
[----:B------:R-:W-:-:S04]  /*2880*/  LEA R2, R2, 0x3b800000, 0x17 ;  /* 0x3b80000002027811 */ /* 0x000fc800078eb8ff */
[----:B------:R-:W-:-:S07]  /*2890*/  LOP3.LUT R16, R2, R0, R7, 0xfe, !PT ;  /* 0x0000000002107212 */ /* 0x000fce00078efe07 */
.L_x_13611:
[----:B------:R-:W-:Y:S05]  /*28a0*/  BSYNC.RECONVERGENT B0 ;  /* 0x0000000000007941 */ /* 0x000fea0003800200 */
.L_x_13610:
[----:B------:R-:W1:Y:S02]  /*28b0*/  F2I.S64.TRUNC R16, R16 ;  /* 0x0000001000107311 */ /* 0x000e64000020d900 */
[----:B-1----:R-:W-:Y:S05]  /*28c0*/  BRA `(.L_x_13595) ;  /* 0x00000004000c7947 */ /* 0x002fea0003800000 */
.L_x_13608:
        /* <DEDUP_REMOVED lines=21> */
.L_x_13617:
[----:B------:R-:W-:Y:S05]  /*2a20*/  BSYNC.RECONVERGENT B1 ;  /* 0x0000000000017941 */ /* 0x000fea0003800200 */
.L_x_13616:
[----:B------:R-:W-:Y:S01]  /*2a30*/  IMAD.SHL.U32 R0, R0, 0x200000, RZ ;  /* 0x0020000000007824 */ /* 0x000fe200078e00ff */
[----:B------:R-:W-:-:S04]  /*2a40*/  LEA R2, R2, 0x37800000, 0x17 ;  /* 0x3780000002027811 */ /* 0x000fc800078eb8ff */
[----:B------:R-:W-:-:S07]  /*2a50*/  LOP3.LUT R16, R2, R0, R7, 0xfe, !PT ;  /* 0x0000000002107212 */ /* 0x000fce00078efe07 */
.L_x_13615:
[----:B------:R-:W-:Y:S05]  /*2a60*/  BSYNC.RECONVERGENT B0 ;  /* 0x0000000000007941 */ /* 0x000fea0003800200 */
.L_x_13614:
[----:B------:R-:W1:Y:S02]  /*2a70*/  F2I.S64.TRUNC R16, R16 ;  /* 0x0000001000107311 */ /* 0x000e64000020d900 */
[----:B-1----:R-:W-:Y:S05]  /*2a80*/  BRA `(.L_x_13595) ;  /* 0x00000000009c7947 */ /* 0x002fea0003800000 */
.L_x_13607:
        /* <DEDUP_REMOVED lines=14> */
.L_x_13621:
[----:B------:R-:W-:Y:S05]  /*2b70*/  BSYNC.RECONVERGENT B0 ;  /* 0x0000000000007941 */ /* 0x000fea0003800200 */
.L_x_13620:
[----:B------:R-:W2:Y:S02]  /*2b80*/  F2I.S64.TRUNC R16, R16 ;  /* 0x0000001000107311 */ /* 0x000ea4000020d900 */
[----:B--2---:R-:W-:Y:S05]  /*2b90*/  BRA `(.L_x_13595) ;  /* 0x0000000000587947 */ /* 0x004fea0003800000 */
.L_x_13594:
        /* <DEDUP_REMOVED lines=16> */
.L_x_13622:
[----:B------:R-:W-:Y:S01]  /*2ca0*/  CS2R R16, SRZ ;  /* 0x0000000000107805 */ /* 0x000fe2000001ff00 */
[----:B------:R-:W-:Y:S06]  /*2cb0*/  BRA `(.L_x_13595) ;  /* 0x0000000000107947 */ /* 0x000fec0003800000 */
.L_x_13619:
[----:B------:R2:W5:Y:S01]  /*2cc0*/  LDG.E.64 R16, desc[UR36][R2.64] ;  /* 0x0000002402107981 */ /* 0x000562000c1e1b00 */
[----:B------:R-:W-:Y:S05]  /*2cd0*/  BRA `(.L_x_13595) ;  /* 0x0000000000087947 */ /* 0x000fea0003800000 */
.L_x_13618:
[----:B------:R1:W5:Y:S01]  /*2ce0*/  LDG.E R16, desc[UR36][R2.64] ;  /* 0x0000002402107981 */ /* 0x000362000c1e1900 */
[----:B------:R-:W-:-:S07]  /*2cf0*/  IMAD.MOV.U32 R17, RZ, RZ, RZ ;  /* 0x000000ffff117224 */ /* 0x000fce00078e00ff */
.L_x_13595:
[----:B------:R-:W-:-:S07]  /*2d00*/  VIADD R29, R29, 0x80 ;  /* 0x000000801d1d7836 */ /* 0x000fce0000000000 */
.L_x_13589:
[----:B------:R-:W-:Y:S05]  /*2d10*/  BSYNC.RECONVERGENT B6 ;  /* 0x0000000000067941 */ /* 0x000fea0003800200 */
.L_x_13588:
[----:B------:R-:W-:Y:S01]  /*2d20*/  ISETP.GE.AND P0, PT, R29, R24, PT ;  /* 0x000000181d00720c */ /* 0x000fe20003f06270 */
[----:B------:R-:W-:Y:S01]  /*2d30*/  BSSY.RECONVERGENT B6, `(.L_x_13623) ;  /* 0x00000ea000067945 */ /* 0x000fe20003800200 */
[----:B------:R-:W-:-:S11]  /*2d40*/  CS2R R24, SRZ ;  /* 0x0000000000187805 */ /* 0x000fd6000001ff00 */
[----:B------:R-:W-:Y:S05]  /*2d50*/  @P0 BRA `(.L_x_13624) ;  /* 0x0000000c009c0947 */ /* 0x000fea0003800000 */
[----:B------:R-:W0:Y:S02]  /*2d60*/  S2R R0, SR_CTAID.X ;  /* 0x0000000000007919 */ /* 0x000e240000002500 */
[----:B01234-:R-:W0:Y:S01]  /*2d70*/  LDC.64 R2, c[0x0][0x3a0] ;  /* 0x0000e800ff027b82 */ /* 0x01fe220000000a00 */
[----:B------:R-:W1:Y:S01]  /*2d80*/  LDCU UR5, c[0x0][0x3b0] ;  /* 0x00007600ff0577ac */ /* 0x000e620008000800 */
[----:B------:R-:W-:-:S04]  /*2d90*/  UPRMT UR4, UR38, 0x9910, URZ ;  /* 0x0000991026047896 */ /* 0x000fc800080000ff */
[----:B------:R-:W-:Y:S01]  /*2da0*/  UISETP.GT.AND UP0, UPT, UR4, 0x9, UPT ;  /* 0x000000090400788c */ /* 0x000fe2000bf04270 */
[----:B------:R-:W-:-:S04]  /*2db0*/  IMAD R0, R0, 0x200, R29 ;  /* 0x0000020000007824 */ /* 0x000fc800078e021d */
        /* <DEDUP_REMOVED lines=15> */
.L_x_13628:
[----:B------:R0:W5:Y:S01]  /*2eb0*/  LDG.E.U8 R24, desc[UR36][R2.64] ;  /* 0x0000002402187981 */ /* 0x000162000c1e1100 */
[----:B------:R-:W-:Y:S01]  /*2ec0*/  IMAD.MOV.U32 R25, RZ, RZ, RZ ;  /* 0x000000ffff197224 */ /* 0x000fe200078e00ff */
[----:B------:R-:W-:Y:S06]  /*2ed0*/  BRA `(.L_x_13624) ;  /* 0x0000000c003c7947 */ /* 0x000fec0003800000 */
.L_x_13627:
        /* <DEDUP_REMOVED lines=8> */
.L_x_13631:
[----:B------:R-:W2:Y:S02]  /*2f60*/  LDG.E R24, desc[UR36][R2.64] ;  /* 0x0000002402187981 */ /* 0x000ea4000c1e1900 */
[----:B--2---:R-:W-:Y:S01]  /*2f70*/  SHF.R.S32.HI R25, RZ, 0x1f, R24 ;  /* 0x0000001fff197819 */ /* 0x004fe20000011418 */
[----:B------:R-:W-:Y:S06]  /*2f80*/  BRA `(.L_x_13624) ;  /* 0x0000000c00107947 */ /* 0x000fec0003800000 */
.L_x_13630:
[----:B------:R-:W2:Y:S02]  /*2f90*/  LDG.E.S16 R24, desc[UR36][R2.64] ;  /* 0x0000002402187981 */ /* 0x000ea4000c1e1700 */
[----:B--2---:R-:W-:Y:S01]  /*2fa0*/  SHF.R.S32.HI R25, RZ, 0x1f, R24 ;  /* 0x0000001fff197819 */ /* 0x004fe20000011418 */
[----:B------:R-:W-:Y:S06]  /*2fb0*/  BRA `(.L_x_13624) ;  /* 0x0000000c00047947 */ /* 0x000fec0003800000 */
.L_x_13626:
[----:B------:R-:W-:-:S09]  /*2fc0*/  UISETP.GT.AND UP0, UPT, UR4, 0x6, UPT ;  /* 0x000000060400788c */ /* 0x000fd2000bf04270 */
[----:B------:R-:W-:Y:S05]  /*2fd0*/  BRA.U UP0, `(.L_x_13632) ;  /* 0x00000001002c7547 */ /* 0x000fea000b800000 */
[----:B------:R-:W-:-:S09]  /*2fe0*/  UISETP.NE.AND UP0, UPT, UR4, 0x5, UPT ;  /* 0x000000050400788c */ /* 0x000fd2000bf05270 */
[----:B------:R-:W-:Y:S05]  /*2ff0*/  BRA.U !UP0, `(.L_x_13633) ;  /* 0x0000000108147547 */ /* 0x000fea000b800000 */
[----:B------:R-:W-:-:S09]  /*3000*/  UISETP.NE.AND UP0, UPT, UR4, 0x6, UPT ;  /* 0x000000060400788c */ /* 0x000fd2000bf05270 */
[----:B------:R-:W-:Y:S05]  /*3010*/  BRA.U UP0, `(.L_x_13629) ;  /* 0x0000000900987547 */ /* 0x000fea000b800000 */
[----:B------:R-:W2:Y:S02]  /*3020*/  LDG.E R2, desc[UR36][R2.64] ;  /* 0x0000002402027981 */ /* 0x000ea4000c1e1900 */
[----:B--2---:R0:W1:Y:S02]  /*3030*/  F2I.S64.TRUNC R24, R2 ;  /* 0x0000000200187311 */ /* 0x004064000020d900 */
[----:B01----:R-:W-:Y:S05]  /*3040*/  BRA `(.L_x_13624) ;  /* 0x0000000800e07947 */ /* 0x003fea0003800000 */
.L_x_13633:
[----:B------:R-:W2:Y:S02]  /*3050*/  LDG.E.U16 R2, desc[UR36][R2.64] ;  /* 0x0000002402027981 */ /* 0x000ea4000c1e1500 */
[----:B--2---:R-:W-:-:S06]  /*3060*/  HADD2.F32 R24, -RZ, R2.H0_H0 ;  /* 0x20000002ff187230 */ /* 0x004fcc0000004100 */
[----:B------:R-:W0:Y:S02]  /*3070*/  F2I.S64.TRUNC R24, R24 ;  /* 0x0000001800187311 */ /* 0x000e24000020d900 */
[----:B0-----:R-:W-:Y:S05]  /*3080*/  BRA `(.L_x_13624) ;  /* 0x0000000800d07947 */ /* 0x001fea0003800000 */
.L_x_13632:
[----:B------:R-:W-:-:S09]  /*3090*/  UISETP.NE.AND UP0, UPT, UR4, 0x7, UPT ;  /* 0x000000070400788c */ /* 0x000fd2000bf05270 */
[----:B------:R-:W-:Y:S05]  /*30a0*/  BRA.U !UP0, `(.L_x_13634) ;  /* 0x00000001082c7547 */ /* 0x000fea000b800000 */
[----:B------:R-:W-:-:S09]  /*30b0*/  UISETP.NE.AND UP0, UPT, UR4, 0x8, UPT ;  /* 0x000000080400788c */ /* 0x000fd2000bf05270 */
[----:B------:R-:W-:Y:S05]  /*30c0*/  BRA.U !UP0, `(.L_x_13635) ;  /* 0x0000000108147547 */ /* 0x000fea000b800000 */
[----:B------:R-:W-:-:S09]  /*30d0*/  UISETP.NE.AND UP0, UPT, UR4, 0x9, UPT ;  /* 0x000000090400788c */ /* 0x000fd2000bf05270 */
[----:B------:R-:W-:Y:S05]  /*30e0*/  BRA.U UP0, `(.L_x_13629) ;  /* 0x0000000900647547 */ /* 0x000fea000b800000 */
[----:B------:R-:W2:Y:S02]  /*30f0*/  LDG.E R2, desc[UR36][R2.64] ;  /* 0x0000002402027981 */ /* 0x000ea4000c1e1900 */
[----:B--2---:R0:W1:Y:S02]  /*3100*/  F2I.S64.TRUNC R24, R2 ;  /* 0x0000000200187311 */ /* 0x004064000020d900 */
[----:B01----:R-:W-:Y:S05]  /*3110*/  BRA `(.L_x_13624) ;  /* 0x0000000800ac7947 */ /* 0x003fea0003800000 */
.L_x_13635:
[----:B------:R-:W2:Y:S02]  /*3120*/  LDG.E.U16 R2, desc[UR36][R2.64] ;  /* 0x0000002402027981 */ /* 0x000ea4000c1e1500 */
[----:B--2---:R-:W-:-:S06]  /*3130*/  HADD2.F32 R24, -RZ, R2.H0_H0 ;  /* 0x20000002ff187230 */ /* 0x004fcc0000004100 */
[----:B------:R-:W0:Y:S02]  /*3140*/  F2I.S64.TRUNC R24, R24 ;  /* 0x0000001800187311 */ /* 0x000e24000020d900 */
[----:B0-----:R-:W-:Y:S05]  /*3150*/  BRA `(.L_x_13624) ;  /* 0x00000008009c7947 */ /* 0x001fea0003800000 */
.L_x_13634:
[----:B------:R-:W2:Y:S02]  /*3160*/  LDG.E.64 R2, desc[UR36][R2.64] ;  /* 0x0000002402027981 */ /* 0x000ea4000c1e1b00 */
[----:B--2---:R0:W1:Y:S02]  /*3170*/  F2I.S64.F64.TRUNC R24, R2 ;  /* 0x0000000200187311 */ /* 0x004064000030d900 */
[----:B01----:R-:W-:Y:S05]  /*3180*/  BRA `(.L_x_13624) ;  /* 0x0000000800907947 */ /* 0x003fea0003800000 */
.L_x_13625:
        /* <DEDUP_REMOVED lines=13> */
.L_x_13638:
[----:B------:R-:W2:Y:S02]  /*3260*/  LDG.E.64 R2, desc[UR36][R2.64] ;  /* 0x0000002402027981 */ /* 0x000ea4000c1e1b00 */
[----:B--2---:R0:W1:Y:S02]  /*3270*/  F2I.S64.F64.TRUNC R24, R2 ;  /* 0x0000000200187311 */ /* 0x004064000030d900 */
[----:B01----:R-:W-:Y:S05]  /*3280*/  BRA `(.L_x_13624) ;  /* 0x0000000800507947 */ /* 0x003fea0003800000 */
.L_x_13637:
        /* <DEDUP_REMOVED lines=26> */
.L_x_13640:
        /* <DEDUP_REMOVED lines=13> */
.L_x_13639:
[----:B------:R-:W2:Y:S02]  /*3500*/  LDG.E.U16 R24, desc[UR36][R2.64] ;  /* 0x0000002402187981 */ /* 0x000ea4000c1e1500 */
[----:B--2---:R-:W-:-:S06]  /*3510*/  IMAD.U32 R24, R24, 0x10000, RZ ;  /* 0x0001000018187824 */ /* 0x004fcc00078e00ff */
[----:B------:R-:W0:Y:S02]  /*3520*/  F2I.S64.TRUNC R24, R24 ;  /* 0x0000001800187311 */ /* 0x000e24000020d900 */
[----:B0-----:R-:W-:Y:S05]  /*3530*/  BRA `(.L_x_13624) ;  /* 0x0000000400a47947 */ /* 0x001fea0003800000 */
.L_x_13636:
        /* <DEDUP_REMOVED lines=11> */
.L_x_13643:
        /* <DEDUP_REMOVED lines=21> */
.L_x_13647:
[----:B------:R-:W-:Y:S05]  /*3740*/  BSYNC.RECONVERGENT B1 ;  /* 0x0000000000017941 */ /* 0x000fea0003800200 */
.L_x_13646:
[----:B------:R-:W-:Y:S01]  /*3750*/  IMAD.SHL.U32 R0, R0, 0x100000, RZ ;  /* 0x0010000000007824 */ /* 0x000fe200078e00ff */
[----:B------:R-:W-:-:S04]  /*3760*/  LEA R2, R2, 0x3b800000, 0x17 ;  /* 0x3b80000002027811 */ /* 0x000fc800078eb8ff */
[----:B------:R-:W-:-:S07]  /*3770*/  LOP3.LUT R24, R2, R0, R7, 0xfe, !PT ;  /* 0x0000000002187212 */ /* 0x000fce00078efe07 */
.L_x_13645:
[----:B------:R-:W-:Y:S05]  /*3780*/  BSYNC.RECONVERGENT B0 ;  /* 0x0000000000007941 */ /* 0x000fea0003800200 */
.L_x_13644:
[----:B------:R-:W0:Y:S02]  /*3790*/  F2I.S64.TRUNC R24, R24 ;  /* 0x0000001800187311 */ /* 0x000e24000020d900 */
[----:B0-----:R-:W-:Y:S05]  /*37a0*/  BRA `(.L_x_13624) ;  /* 0x0000000400087947 */ /* 0x001fea0003800000 */
.L_x_13642:
        /* <DEDUP_REMOVED lines=21> */
.L_x_13651:
[----:B------:R-:W-:Y:S05]  /*3900*/  BSYNC.RECONVERGENT B1 ;  /* 0x0000000000017941 */ /* 0x000fea0003800200 */
.L_x_13650:
[----:B------:R-:W-:Y:S01]  /*3910*/  IMAD.SHL.U32 R0, R0, 0x200000, RZ ;  /* 0x0020000000007824 */ /* 0x000fe200078e00ff */
[----:B------:R-:W-:-:S04]  /*3920*/  LEA R2, R2, 0x37800000, 0x17 ;  /* 0x3780000002027811 */ /* 0x000fc800078eb8ff */
[----:B------:R-:W-:-:S07]  /*3930*/  LOP3.LUT R24, R2, R0, R7, 0xfe, !PT ;  /* 0x0000000002187212 */ /* 0x000fce00078efe07 */
.L_x_13649:
[----:B------:R-:W-:Y:S05]  /*3940*/  BSYNC.RECONVERGENT B0 ;  /* 0x0000000000007941 */ /* 0x000fea0003800200 */
.L_x_13648:
[----:B------:R-:W0:Y:S02]  /*3950*/  F2I.S64.TRUNC R24, R24 ;  /* 0x0000001800187311 */ /* 0x000e24000020d900 */
[----:B0-----:R-:W-:Y:S05]  /*3960*/  BRA `(.L_x_13624) ;  /* 0x0000000000987947 */ /* 0x001fea0003800000 */
.L_x_13641:
        /* <DEDUP_REMOVED lines=14> */
.L_x_13655:
[----:B------:R-:W-:Y:S05]  /*3a50*/  BSYNC.RECONVERGENT B0 ;  /* 0x0000000000007941 */ /* 0x000fea0003800200 */
.L_x_13654:
[----:B------:R-:W0:Y:S02]  /*3a60*/  F2I.S64.TRUNC R24, R24 ;  /* 0x0000001800187311 */ /* 0x000e24000020d900 */
[----:B0-----:R-:W-:Y:S05]  /*3a70*/  BRA `(.L_x_13624) ;  /* 0x0000000000547947 */ /* 0x001fea0003800000 */
.L_x_13629:
        /* <DEDUP_REMOVED lines=16> */
.L_x_13656:
[----:B------:R-:W-:Y:S05]  /*3b80*/  BRA `(.L_x_13624) ;  /* 0x0000000000107947 */ /* 0x000fea0003800000 */
.L_x_13653:
[----:B------:R0:W5:Y:S01]  /*3b90*/  LDG.E.64 R24, desc[UR36][R2.64] ;  /* 0x0000002402187981 */ /* 0x000162000c1e1b00 */
[----:B------:R-:W-:Y:S05]  /*3ba0*/  BRA `(.L_x_13624) ;  /* 0x0000000000087947 */ /* 0x000fea0003800000 */
.L_x_13652:
[----:B------:R0:W5:Y:S01]  /*3bb0*/  LDG.E R24, desc[UR36][R2.64] ;  /* 0x0000002402187981 */ /* 0x000162000c1e1900 */
[----:B------:R-:W-:-:S07]  /*3bc0*/  IMAD.MOV.U32 R25, RZ, RZ, RZ ;  /* 0x000000ffff197224 */ /* 0x000fce00078e00ff */
.L_x_13624:
[----:B------:R-:W-:Y:S05]  /*3bd0*/  BSYNC.RECONVERGENT B6 ;  /* 0x0000000000067941 */ /* 0x000fea0003800200 */
.L_x_13623:
[----:B01234-:R-:W0:Y:S01]  /*3be0*/  LDC.64 R2, c[0x0][0x388] ;  /* 0x0000e200ff027b82 */ /* 0x01fe220000000a00 */
[----:B------:R-:W-:Y:S01]  /*3bf0*/  BSSY.RECONVERGENT B0, `(.L_x_13657) ;  /* 0x00000c4000007945 */ /* 0x000fe20003800200 */
[----:B0-----:R-:W-:-:S04]  /*3c00*/  ISETP.GT.U32.AND P0, PT, R2, -0x1, PT ;  /* 0xffffffff0200780c */ /* 0x001fc80003f04070 */
[----:B------:R-:W-:-:S13]  /*3c10*/  ISETP.GT.AND.EX P0, PT, R3, -0x1, PT, P0 ;  /* 0xffffffff0300780c */ /* 0x000fda0003f04300 */
[----:B------:R-:W-:Y:S05]  /*3c20*/  @P0 BRA `(.L_x_13658) ;  /* 0x00000004001c0947 */ /* 0x000fea0003800000 */
[----:B------:R-:W0:Y:S01]  /*3c30*/  S2R R0, SR_CTAID.X ;  /* 0x0000000000007919 */ /* 0x000e220000002500 */
[----:B------:R-:W0:Y:S01]  /*3c40*/  LDC R4, c[0x0][0x380] ;  /* 0x0000e000ff047b82 */ /* 0x000e220000000800 */
[----:B------:R-:W-:Y:S01]  /*3c50*/  LOP3.LUT R2, R2, 0x1, RZ, 0xc0, !PT ;  /* 0x0000000102027812 */ /* 0x000fe200078ec0ff */
[----:B------:R-:W-:Y:S01]  /*3c60*/  VIADD R3, R28, 0x80 ;  /* 0x000000801c037836 */ /* 0x000fe20000000000 */
[----:B------:R-:W-:Y:S01]  /*3c70*/  BSSY.RECONVERGENT B1, `(.L_x_13659) ;  /* 0x0000019000017945 */ /* 0x000fe20003800200 */
[----:B------:R-:W-:Y:S01]  /*3c80*/  IMAD.MOV.U32 R7, RZ, RZ, 0x1 ;  /* 0x00000001ff077424 */ /* 0x000fe200078e00ff */
[----:B------:R-:W-:Y:S01]  /*3c90*/  ISETP.NE.U32.AND P0, PT, R2, 0x1, PT ;  /* 0x000000010200780c */ /* 0x000fe20003f05070 */
[----:B------:R-:W-:-:S03]  /*3ca0*/  VIADD R2, R28, 0x180 ;  /* 0x000001801c027836 */ /* 0x000fc60000000000 */
[----:B------:R-:W-:-:S04]  /*3cb0*/  ISETP.NE.U32.AND.EX P0, PT, RZ, RZ, PT, P0 ;  /* 0x000000ffff00720c */ /* 0x000fc80003f05100 */
[----:B------:R-:W-:Y:S02]  /*3cc0*/  SEL R7, R7, 0xffffffff, P0 ;  /* 0xffffffff07077807 */ /* 0x000fe40000000000 */
[----:B------:R-:W-:Y:S01]  /*3cd0*/  SEL R10, RZ, 0xffffffff, P0 ;  /* 0xffffffffff0a7807 */ /* 0x000fe20000000000 */
[----:B0-----:R-:W-:Y:S02]  /*3ce0*/  IMAD R4, R0, -0x200, R4 ;  /* 0xfffffe0000047824 */ /* 0x001fe400078e0204 */
[----:B------:R-:W-:-:S03]  /*3cf0*/  VIADD R0, R28, 0x100 ;  /* 0x000001001c007836 */ /* 0x000fc60000000000 */
[-C--:B------:R-:W-:Y:S02]  /*3d00*/  ISETP.GE.AND P4, PT, R28, R4.reuse, PT ;  /* 0x000000041c00720c */ /* 0x080fe40003f86270 */
[-C--:B------:R-:W-:Y:S02]  /*3d10*/  ISETP.GE.AND P1, PT, R3, R4.reuse, PT ;  /* 0x000000040300720c */ /* 0x080fe40003f26270 */
[-C--:B------:R-:W-:Y:S02]  /*3d20*/  ISETP.GE.AND P2, PT, R0, R4.reuse, PT ;  /* 0x000000040000720c */ /* 0x080fe40003f46270 */
[----:B------:R-:W-:-:S07]  /*3d30*/  ISETP.GE.AND P3, PT, R2, R4, PT ;  /* 0x000000040200720c */ /* 0x000fce0003f66270 */
[----:B------:R-:W-:Y:S06]  /*3d40*/  @P4 BRA `(.L_x_13660) ;  /* 0x00000000002c4947 */ /* 0x000fec0003800000 */
[----:B-----5:R-:W-:Y:S01]  /*3d50*/  ISETP.NE.U32.AND P0, PT, R22, 0x1, PT ;  /* 0x000000011600780c */ /* 0x020fe20003f05070 */
[----:B------:R-:W-:Y:S02]  /*3d60*/  IMAD.MOV.U32 R6, RZ, RZ, R22 ;  /* 0x000000ffff067224 */ /* 0x000fe400078e0016 */
[----:B------:R-:W-:Y:S01]  /*3d70*/  IMAD.MOV.U32 R5, RZ, RZ, R23 ;  /* 0x000000ffff057224 */ /* 0x000fe200078e0017 */
[----:B------:R-:W-:-:S13]  /*3d80*/  ISETP.NE.AND.EX P0, PT, R23, RZ, PT, P0 ;  /* 0x000000ff1700720c */ /* 0x000fda0003f05300 */
[----:B------:R-:W-:Y:S05]  /*3d90*/  @!P0 BRA `(.L_x_13660) ;  /* 0x0000000000188947 */ /* 0x000fea0003800000 */
[----:B------:R-:W-:Y:S01]  /*3da0*/  ISETP.NE.U32.AND P0, PT, R22, -0x1, PT ;  /* 0xffffffff1600780c */ /* 0x000fe20003f05070 */
[----:B------:R-:W-:Y:S02]  /*3db0*/  IMAD.MOV.U32 R6, RZ, RZ, R7 ;  /* 0x000000ffff067224 */ /* 0x000fe400078e0007 */
[----:B------:R-:W-:Y:S01]  /*3dc0*/  IMAD.MOV.U32 R5, RZ, RZ, R10 ;  /* 0x000000ffff057224 */ /* 0x000fe200078e000a */
[----:B------:R-:W-:-:S13]  /*3dd0*/  ISETP.NE.AND.EX P0, PT, R23, -0x1, PT, P0 ;  /* 0xffffffff1700780c */ /* 0x000fda0003f05300 */
[----:B------:R-:W-:Y:S02]  /*3de0*/  @P0 IMAD.MOV.U32 R6, RZ, RZ, RZ ;  /* 0x000000ffff060224 */ /* 0x000fe400078e00ff */
[----:B------:R-:W-:-:S07]  /*3df0*/  @P0 IMAD.MOV.U32 R5, RZ, RZ, RZ ;  /* 0x000000ffff050224 */ /* 0x000fce00078e00ff */
.L_x_13660:
[----:B------:R-:W-:Y:S05]  /*3e00*/  BSYNC.RECONVERGENT B1 ;  /* 0x0000000000017941 */ /* 0x000fea0003800200 */
.L_x_13659:
[----:B------:R-:W-:Y:S04]  /*3e10*/  BSSY.RECONVERGENT B1, `(.L_x_13661) ;  /* 0x000000c000017945 */ /* 0x000fe80003800200 */
[----:B------:R-:W-:Y:S05]  /*3e20*/  @P1 BRA `(.L_x_13662) ;  /* 0x0000000000281947 */ /* 0x000fea0003800000 */
        /* <DEDUP_REMOVED lines=9> */
[----:B------:R-:W-:-:S07]  /*3ec0*/  @P0 CS2R R8, SRZ ;  /* 0x0000000000080805 */ /* 0x000fce000001ff00 */
.L_x_13662:
[----:B------:R-:W-:Y:S05]  /*3ed0*/  BSYNC.RECONVERGENT B1 ;  /* 0x0000000000017941 */ /* 0x000fea0003800200 */
.L_x_13661:
        /* <DEDUP_REMOVED lines=13> */
.L_x_13664:
[----:B------:R-:W-:Y:S05]  /*3fb0*/  BSYNC.RECONVERGENT B1 ;  /* 0x0000000000017941 */ /* 0x000fea0003800200 */
.L_x_13663:
        /* <DEDUP_REMOVED lines=10> */
[----:B------:R-:W-:Y:S05]  /*4060*/  @!P0 BRA `(.L_x_13665) ;  /* 0x0000000400f08947 */ /* 0x000fea0003800000 */
[----:B------:R-:W-:Y:S02]  /*4070*/  IMAD.MOV.U32 R0, RZ, RZ, RZ ;  /* 0x000000ffff007224 */ /* 0x000fe400078e00ff */
[----:B------:R-:W-:Y:S01]  /*4080*/  IMAD.MOV.U32 R2, RZ, RZ, RZ ;  /* 0x000000ffff027224 */ /* 0x000fe200078e00ff */
[----:B------:R-:W-:Y:S06]  /*4090*/  BRA `(.L_x_13665) ;  /* 0x0000000400e47947 */ /* 0x000fec0003800000 */
.L_x_13658:
[----:B------:R-:W-:Y:S01]  /*40a0*/  ISETP.NE.U32.AND P0, PT, R2, RZ, PT ;  /* 0x000000ff0200720c */ /* 0x000fe20003f05070 */
[----:B------:R-:W-:Y:S01]  /*40b0*/  IMAD.MOV.U32 R0, RZ, RZ, 0x1 ;  /* 0x00000001ff007424 */ /* 0x000fe200078e00ff */
[----:B------:R-:W-:Y:S01]  /*40c0*/  CS2R R4, SRZ ;  /* 0x0000000000047805 */ /* 0x000fe2000001ff00 */
[----:B------:R-:W-:Y:S01]  /*40d0*/  IMAD.MOV.U32 R2, RZ, RZ, RZ ;  /* 0x000000ffff027224 */ /* 0x000fe200078e00ff */
[----:B------:R-:W-:Y:S01]  /*40e0*/  ISETP.NE.AND.EX P0, PT, R3, RZ, PT, P0 ;  /* 0x000000ff0300720c */ /* 0x000fe20003f05300 */
[----:B------:R-:W-:Y:S02]  /*40f0*/  IMAD.MOV.U32 R3, RZ, RZ, 0x1 ;  /* 0x00000001ff037424 */ /* 0x000fe400078e00ff */
[----:B------:R-:W-:Y:S02]  /*4100*/  IMAD.MOV.U32 R8, RZ, RZ, 0x1 ;  /* 0x00000001ff087424 */ /* 0x000fe400078e00ff */
[----:B------:R-:W-:Y:S02]  /*4110*/  IMAD.MOV.U32 R9, RZ, RZ, RZ ;  /* 0x000000ffff097224 */ /* 0x000fe400078e00ff */
[----:B------:R-:W-:-:S06]  /*4120*/  IMAD.MOV.U32 R6, RZ, RZ, 0x1 ;  /* 0x00000001ff067424 */ /* 0x000fcc00078e00ff */
[----:B------:R-:W-:Y:S05]  /*4130*/  @!P0 BRA `(.L_x_13665) ;  /* 0x0000000400bc8947 */ /* 0x000fea0003800000 */
[----:B------:R-:W0:Y:S01]  /*4140*/  S2R R7, SR_CTAID.X ;  /* 0x0000000000077919 */ /* 0x000e220000002500 */
[----:B------:R-:W0:Y:S01]  /*4150*/  LDC R12, c[0x0][0x380] ;  /* 0x0000e000ff0c7b82 */ /* 0x000e220000000800 */
[C---:B------:R-:W-:Y:S01]  /*4160*/  VIADD R10, R28.reuse, 0x100 ;  /* 0x000001001c0a7836 */ /* 0x040fe20000000000 */
[----:B------:R-:W-:Y:S01]  /*4170*/  BSSY.RECONVERGENT B1, `(.L_x_13666) ;  /* 0x0000020000017945 */ /* 0x000fe20003800200 */
[C---:B------:R-:W-:Y:S02]  /*4180*/  VIADD R11, R28.reuse, 0x180 ;  /* 0x000001801c0b7836 */ /* 0x040fe40000000000 */
[----:B0-----:R-:W-:Y:S02]  /*4190*/  IMAD R12, R7, -0x200, R12 ;  /* 0xfffffe00070c7824 */ /* 0x001fe400078e020c */
[----:B------:R-:W-:-:S03]  /*41a0*/  VIADD R7, R28, 0x80 ;  /* 0x000000801c077836 */ /* 0x000fc60000000000 */
[-C--:B------:R-:W-:Y:S02]  /*41b0*/  ISETP.GE.AND P0, PT, R28, R12.reuse, PT ;  /* 0x0000000c1c00720c */ /* 0x080fe40003f06270 */
[-C--:B------:R-:W-:Y:S02]  /*41c0*/  ISETP.GE.AND P3, PT, R7, R12.reuse, PT ;  /* 0x0000000c0700720c */ /* 0x080fe40003f66270 */
[-C--:B------:R-:W-:Y:S02]  /*41d0*/  ISETP.GE.AND P1, PT, R10, R12.reuse, PT ;  /* 0x0000000c0a00720c */ /* 0x080fe40003f26270 */
[----:B------:R-:W-:-:S07]  /*41e0*/  ISETP.GE.AND P2, PT, R11, R12, PT ;  /* 0x0000000c0b00720c */ /* 0x000fce0003f46270 */
[----:B------:R-:W-:Y:S06]  /*41f0*/  @P0 BRA `(.L_x_13667) ;  /* 0x00000000005c0947 */ /* 0x000fec0003800000 */
[----:B------:R-:W0:Y:S01]  /*4200*/  LDCU.64 UR4, c[0x0][0x388] ;  /* 0x00007100ff0477ac */ /* 0x000e220008000a00 */
[----:B------:R-:W-:Y:S02]  /*4210*/  IMAD.MOV.U32 R6, RZ, RZ, 0x1 ;  /* 0x00000001ff067424 */ /* 0x000fe400078e00ff */
[----:B------:R-:W-:Y:S02]  /*4220*/  IMAD.MOV.U32 R5, RZ, RZ, RZ ;  /* 0x000000ffff057224 */ /* 0x000fe400078e00ff */
[----:B0-----:R-:W-:Y:S02]  /*4230*/  IMAD.U32 R11, RZ, RZ, UR4 ;  /* 0x00000004ff0b7e24 */ /* 0x001fe4000f8e00ff */
[----:B------:R-:W-:-:S07]  /*4240*/  IMAD.U32 R10, RZ, RZ, UR5 ;  /* 0x00000005ff0a7e24 */ /* 0x000fce000f8e00ff */
.L_x_13668:
[----:B------:R-:W-:-:S04]  /*4250*/  LOP3.LUT R7, R11, 0x1, RZ, 0xc0, !PT ;  /* 0x000000010b077812 */ /* 0x000fc800078ec0ff */
[----:B------:R-:W-:-:S04]  /*4260*/  ISETP.NE.U32.AND P0, PT, R7, 0x1, PT ;  /* 0x000000010700780c */ /* 0x000fc80003f05070 */
[----:B------:R-:W-:-:S04]  /*4270*/  ISETP.NE.U32.AND.EX P0, PT, RZ, RZ, PT, P0 ;  /* 0x000000ffff00720c */ /* 0x000fc80003f05100 */
[----:B-----5:R-:W-:Y:S02]  /*4280*/  SEL R13, R23, RZ, !P0 ;  /* 0x000000ff170d7207 */ /* 0x020fe40004000000 */
[----:B------:R-:W-:Y:S02]  /*4290*/  SEL R7, R22, 0x1, !P0 ;  /* 0x0000000116077807 */ /* 0x000fe40004000000 */
[----:B------:R-:W-:Y:S01]  /*42a0*/  ISETP.GT.U32.AND P0, PT, R11, 0x1, PT ;  /* 0x000000010b00780c */ /* 0x000fe20003f04070 */
[----:B------:R-:W-:Y:S01]  /*42b0*/  IMAD R12, R13, R6, RZ ;  /* 0x000000060d0c7224 */ /* 0x000fe200078e02ff */
[----:B------:R-:W-:Y:S01]  /*42c0*/  SHF.R.U64 R11, R11, 0x1, R10 ;  /* 0x000000010b0b7819 */ /* 0x000fe2000000120a */
[----:B------:R-:W-:Y:S01]  /*42d0*/  IMAD R13, R23, R22, RZ ;  /* 0x00000016170d7224 */ /* 0x000fe200078e02ff */
[----:B------:R-:W-:Y:S01]  /*42e0*/  ISETP.GT.U32.AND.EX P0, PT, R10, RZ, PT, P0 ;  /* 0x000000ff0a00720c */ /* 0x000fe20003f04100 */
[----:B------:R-:W-:Y:S01]  /*42f0*/  IMAD R5, R5, R7, R12 ;  /* 0x0000000705057224 */ /* 0x000fe200078e020c */
[----:B------:R-:W-:Y:S01]  /*4300*/  SHF.R.U32.HI R10, RZ, 0x1, R10 ;  /* 0x00000001ff0a7819 */ /* 0x000fe2000001160a */
[----:B------:R-:W-:-:S02]  /*4310*/  IMAD R13, R22, R23, R13 ;  /* 0x00000017160d7224 */ /* 0x000fc400078e020d */
[----:B------:R-:W-:-:S04]  /*4320*/  IMAD.WIDE.U32 R6, R7, R6, RZ ;  /* 0x0000000607067225 */ /* 0x000fc800078e00ff */
[----:B------:R-:W-:-:S04]  /*4330*/  IMAD.WIDE.U32 R22, R22, R22, RZ ;  /* 0x0000001616167225 */ /* 0x000fc800078e00ff */
[----:B------:R-:W-:Y:S02]  /*4340*/  IMAD.IADD R5, R7, 0x1, R5 ;  /* 0x0000000107057824 */ /* 0x000fe400078e0205 */
[----:B------:R-:W-:Y:S01]  /*4350*/  IMAD.IADD R23, R23, 0x1, R13 ;  /* 0x0000000117177824 */ /* 0x000fe200078e020d */
[----:B------:R-:W-:Y:S06]  /*4360*/  @P0 BRA `(.L_x_13668) ;  /* 0xfffffffc00b80947 */ /* 0x000fec000383ffff */
.L_x_13667:
[----:B------:R-:W-:Y:S05]  /*4370*/  BSYNC.RECONVERGENT B1 ;  /* 0x0000000000017941 */ /* 0x000fea0003800200 */
.L_x_13666:
[----:B------:R-:W-:Y:S04]  /*4380*/  BSSY.RECONVERGENT B1, `(.L_x_13669) ;  /* 0x0000019000017945 */ /* 0x000fe80003800200 */
[----:B------:R-:W-:Y:S05]  /*4390*/  @P3 BRA `(.L_x_13670) ;  /* 0x00000000005c3947 */ /* 0x000fea0003800000 */
[----:B------:R-:W0:Y:S01]  /*43a0*/  LDCU.64 UR4, c[0x0][0x388] ;  /* 0x00007100ff0477ac */ /* 0x000e220008000a00 */
[----:B------:R-:W-:Y:S02]  /*43b0*/  IMAD.MOV.U32 R8, RZ, RZ, 0x1 ;  /* 0x00000001ff087424 */ /* 0x000fe400078e00ff */
[----:B------:R-:W-:Y:S02]  /*43c0*/  IMAD.MOV.U32 R9, RZ, RZ, RZ ;  /* 0x000000ffff097224 */ /* 0x000fe400078e00ff */
[----:B0-----:R-:W-:Y:S02]  /*43d0*/  IMAD.U32 R7, RZ, RZ, UR4 ;  /* 0x00000004ff077e24 */ /* 0x001fe4000f8e00ff */
[----:B------:R-:W-:-:S07]  /*43e0*/  IMAD.U32 R10, RZ, RZ, UR5 ;  /* 0x00000005ff0a7e24 */ /* 0x000fce000f8e00ff */
.L_x_13671:
[----:B------:R-:W-:Y:S01]  /*43f0*/  LOP3.LUT R11, R7, 0x1, RZ, 0xc0, !PT ;  /* 0x00000001070b7812 */ /* 0x000fe200078ec0ff */
[----:B-----5:R-:W-:-:S03]  /*4400*/  IMAD R15, R19, R18, RZ ;  /* 0x00000012130f7224 */ /* 0x020fc600078e02ff */
[----:B------:R-:W-:-:S04]  /*4410*/  ISETP.NE.U32.AND P0, PT, R11, 0x1, PT ;  /* 0x000000010b00780c */ /* 0x000fc80003f05070 */
[----:B------:R-:W-:-:S04]  /*4420*/  ISETP.NE.U32.AND.EX P0, PT, RZ, RZ, PT, P0 ;  /* 0x000000ffff00720c */ /* 0x000fc80003f05100 */
[----:B------:R-:W-:Y:S02]  /*4430*/  SEL R11, R19, RZ, !P0 ;  /* 0x000000ff130b7207 */ /* 0x000fe40004000000 */
[C---:B------:R-:W-:Y:S02]  /*4440*/  SEL R12, R18.reuse, 0x1, !P0 ;  /* 0x00000001120c7807 */ /* 0x040fe40004000000 */
[----:B------:R-:W-:Y:S01]  /*4450*/  ISETP.GT.U32.AND P0, PT, R7, 0x1, PT ;  /* 0x000000010700780c */ /* 0x000fe20003f04070 */
[----:B------:R-:W-:Y:S01]  /*4460*/  IMAD R13, R11, R8, RZ ;  /* 0x000000080b0d7224 */ /* 0x000fe200078e02ff */
[--C-:B------:R-:W-:Y:S01]  /*4470*/  SHF.R.U64 R7, R7, 0x1, R10.reuse ;  /* 0x0000000107077819 */ /* 0x100fe2000000120a */
[----:B------:R-:W-:Y:S01]  /*4480*/  IMAD R11, R18, R19, R15 ;  /* 0x00000013120b7224 */ /* 0x000fe200078e020f */
[----:B------:R-:W-:Y:S01]  /*4490*/  ISETP.GT.U32.AND.EX P0, PT, R10, RZ, PT, P0 ;  /* 0x000000ff0a00720c */ /* 0x000fe20003f04100 */
[----:B------:R-:W-:Y:S01]  /*44a0*/  IMAD R13, R9, R12, R13 ;  /* 0x0000000c090d7224 */ /* 0x000fe200078e020d */
[----:B------:R-:W-:Y:S01]  /*44b0*/  SHF.R.U32.HI R10, RZ, 0x1, R10 ;  /* 0x00000001ff0a7819 */ /* 0x000fe2000001160a */
[----:B------:R-:W-:-:S04]  /*44c0*/  IMAD.WIDE.U32 R18, R18, R18, RZ ;  /* 0x0000001212127225 */ /* 0x000fc800078e00ff */
[----:B------:R-:W-:-:S04]  /*44d0*/  IMAD.WIDE.U32 R8, R12, R8, RZ ;  /* 0x000000080c087225 */ /* 0x000fc800078e00ff */
[----:B------:R-:W-:Y:S02]  /*44e0*/  IMAD.IADD R19, R19, 0x1, R11 ;  /* 0x0000000113137824 */ /* 0x000fe400078e020b */
[----:B------:R-:W-:Y:S01]  /*44f0*/  IMAD.IADD R9, R9, 0x1, R13 ;  /* 0x0000000109097824 */ /* 0x000fe200078e020d */
[----:B------:R-:W-:Y:S06]  /*4500*/  @P0 BRA `(.L_x_13671) ;  /* 0xfffffffc00b80947 */ /* 0x000fec000383ffff */
.L_x_13670:
[----:B------:R-:W-:Y:S05]  /*4510*/  BSYNC.RECONVERGENT B1 ;  /* 0x0000000000017941 */ /* 0x000fea0003800200 */
.L_x_13669:
[----:B------:R-:W-:Y:S04]  /*4520*/  BSSY.RECONVERGENT B1, `(.L_x_13672) ;  /* 0x000001a000017945 */ /* 0x000fe80003800200 */
[----:B------:R-:W-:Y:S05]  /*4530*/  @P1 BRA `(.L_x_13673) ;  /* 0x0000000000601947 */ /* 0x000fea0003800000 */
[----:B------:R-:W0:Y:S01]  /*4540*/  LDCU.64 UR4, c[0x0][0x388] ;  /* 0x00007100ff0477ac */ /* 0x000e220008000a00 */
[----:B------:R-:W-:Y:S02]  /*4550*/  IMAD.MOV.U32 R3, RZ, RZ, 0x1 ;  /* 0x00000001ff037424 */ /* 0x000fe400078e00ff */
[----:B------:R-:W-:Y:S02]  /*4560*/  IMAD.MOV.U32 R4, RZ, RZ, RZ ;  /* 0x000000ffff047224 */ /* 0x000fe400078e00ff */
[----:B0-----:R-:W-:Y:S02]  /*4570*/  IMAD.U32 R7, RZ, RZ, UR4 ;  /* 0x00000004ff077e24 */ /* 0x001fe4000f8e00ff */
[----:B------:R-:W-:-:S07]  /*4580*/  IMAD.U32 R12, RZ, RZ, UR5 ;  /* 0x00000005ff0c7e24 */ /* 0x000fce000f8e00ff */
.L_x_13674:
[----:B------:R-:W-:Y:S01]  /*4590*/  LOP3.LUT R10, R7, 0x1, RZ, 0xc0, !PT ;  /* 0x00000001070a7812 */ /* 0x000fe200078ec0ff */
[----:B-----5:R-:W-:-:S03]  /*45a0*/  IMAD R13, R17, R16, RZ ;  /* 0x00000010110d7224 */ /* 0x020fc600078e02ff */
[----:B------:R-:W-:Y:S01]  /*45b0*/  ISETP.NE.U32.AND P0, PT, R10, 0x1, PT ;  /* 0x000000010a00780c */ /* 0x000fe20003f05070 */
[----:B------:R-:W-:-:S03]  /*45c0*/  IMAD R15, R16, R17, R13 ;  /* 0x00000011100f7224 */ /* 0x000fc600078e020d */
[----:B------:R-:W-:-:S04]  /*45d0*/  ISETP.NE.U32.AND.EX P0, PT, RZ, RZ, PT, P0 ;  /* 0x000000ffff00720c */ /* 0x000fc80003f05100 */
[----:B------:R-:W-:Y:S02]  /*45e0*/  SEL R14, R17, RZ, !P0 ;  /* 0x000000ff110e7207 */ /* 0x000fe40004000000 */
[C---:B------:R-:W-:Y:S01]  /*45f0*/  SEL R10, R16.reuse, 0x1, !P0 ;  /* 0x00000001100a7807 */ /* 0x040fe20004000000 */
[----:B------:R-:W-:Y:S01]  /*4600*/  IMAD.WIDE.U32 R16, R16, R16, RZ ;  /* 0x0000001010107225 */ /* 0x000fe200078e00ff */
[C---:B------:R-:W-:Y:S02]  /*4610*/  ISETP.GT.U32.AND P0, PT, R7.reuse, 0x1, PT ;  /* 0x000000010700780c */ /* 0x040fe40003f04070 */
[--C-:B------:R-:W-:Y:S01]  /*4620*/  SHF.R.U64 R7, R7, 0x1, R12.reuse ;  /* 0x0000000107077819 */ /* 0x100fe2000000120c */
[----:B------:R-:W-:Y:S01]  /*4630*/  IMAD R11, R14, R3, RZ ;  /* 0x000000030e0b7224 */ /* 0x000fe200078e02ff */
[----:B------:R-:W-:Y:S01]  /*4640*/  ISETP.GT.U32.AND.EX P0, PT, R12, RZ, PT, P0 ;  /* 0x000000ff0c00720c */ /* 0x000fe20003f04100 */
[----:B------:R-:W-:Y:S01]  /*4650*/  IMAD.IADD R17, R17, 0x1, R15 ;  /* 0x0000000111117824 */ /* 0x000fe200078e020f */
[----:B------:R-:W-:Y:S01]  /*4660*/  SHF.R.U32.HI R12, RZ, 0x1, R12 ;  /* 0x00000001ff0c7819 */ /* 0x000fe2000001160c */
[----:B------:R-:W-:-:S02]  /*4670*/  IMAD R13, R4, R10, R11 ;  /* 0x0000000a040d7224 */ /* 0x000fc400078e020b */
[----:B------:R-:W-:-:S04]  /*4680*/  IMAD.WIDE.U32 R10, R10, R3, RZ ;  /* 0x000000030a0a7225 */ /* 0x000fc800078e00ff */
[----:B------:R-:W-:Y:S02]  /*4690*/  IMAD.MOV.U32 R3, RZ, RZ, R10 ;  /* 0x000000ffff037224 */ /* 0x000fe400078e000a */
[----:B------:R-:W-:Y:S02]  /*46a0*/  IMAD.IADD R4, R11, 0x1, R13 ;  /* 0x000000010b047824 */ /* 0x000fe400078e020d */
[----:B------:R-:W-:Y:S05]  /*46b0*/  @P0 BRA `(.L_x_13674) ;  /* 0xfffffffc00b40947 */ /* 0x000fea000383ffff */
.L_x_13673:
[----:B------:R-:W-:Y:S05]  /*46c0*/  BSYNC.RECONVERGENT B1 ;  /* 0x0000000000017941 */ /* 0x000fea0003800200 */
.L_x_13672:
[----:B------:R-:W-:Y:S05]  /*46d0*/  @P2 BRA `(.L_x_13665) ;  /* 0x0000000000542947 */ /* 0x000fea0003800000 */
[----:B------:R-:W-:Y:S02]  /*46e0*/  IMAD.MOV.U32 R0, RZ, RZ, 0x1 ;  /* 0x00000001ff007424 */ /* 0x000fe400078e00ff */
[----:B------:R-:W-:-:S07]  /*46f0*/  IMAD.MOV.U32 R2, RZ, RZ, RZ ;  /* 0x000000ffff027224 */ /* 0x000fce00078e00ff */
.L_x_13675:
        /* <DEDUP_REMOVED lines=9> */
[----:B------:R-:W-:Y:S01]  /*4790*/  SHF.R.U64 R26, R26, 0x1, R27 ;  /* 0x000000011a1a7819 */ /* 0x000fe2000000121b */
        /* <DEDUP_REMOVED lines=9> */
.L_x_13665:
[----:B------:R-:W-:Y:S05]  /*4830*/  BSYNC.RECONVERGENT B0 ;  /* 0x0000000000007941 */ /* 0x000fea0003800200 */
.L_x_13657:
[----:B-----5:R-:W0:Y:S01]  /*4840*/  S2R R25, SR_CTAID.X ;  /* 0x0000000000197919 */ /* 0x020e220000002500 */
[----:B------:R-:W0:Y:S01]  /*4850*/  LDC R29, c[0x0][0x380] ;  /* 0x0000e000ff1d7b82 */ /* 0x000e220000000800 */
[----:B------:R-:W-:Y:S04]  /*4860*/  BSSY.RECONVERGENT B7, `(.L_x_13676) ;  /* 0x00002c2000077945 */ /* 0x000fe80003800200 */
[----:B------:R-:W-:Y:S01]  /*4870*/  BSSY.RELIABLE B6, `(.L_x_13677) ;  /* 0x00001dc000067945 */ /* 0x000fe20003800100 */
[----:B------:R-:W-:Y:S02]  /*4880*/  IMAD.MOV.U32 R10, RZ, RZ, R6 ;  /* 0x000000ffff0a7224 */ /* 0x000fe400078e0006 */
[----:B------:R-:W-:Y:S02]  /*4890*/  IMAD.MOV.U32 R11, RZ, RZ, R5 ;  /* 0x000000ffff0b7224 */ /* 0x000fe400078e0005 */
[----:B------:R-:W-:Y:S01]  /*48a0*/  IMAD.MOV.U32 R22, RZ, RZ, R8 ;  /* 0x000000ffff167224 */ /* 0x000fe200078e0008 */
[----:B------:R-:W1:Y:S01]  /*48b0*/  LDC.U8 R24, c[0x0][0x3b4] ;  /* 0x0000ed00ff187b82 */ /* 0x000e620000000000 */
[----:B------:R-:W-:-:S02]  /*48c0*/  IMAD.MOV.U32 R23, RZ, RZ, R9 ;  /* 0x000000ffff177224 */ /* 0x000fc400078e0009 */
[----:B------:R-:W-:Y:S02]  /*48d0*/  IMAD.MOV.U32 R18, RZ, RZ, R3 ;  /* 0x000000ffff127224 */ /* 0x000fe400078e0003 */
[----:B------:R-:W-:Y:S02]  /*48e0*/  IMAD.MOV.U32 R19, RZ, RZ, R4 ;  /* 0x000000ffff137224 */ /* 0x000fe400078e0004 */
[----:B------:R-:W-:Y:S02]  /*48f0*/  IMAD.MOV.U32 R16, RZ, RZ, R0 ;  /* 0x000000ffff107224 */ /* 0x000fe400078e0000 */
[----:B------:R-:W-:Y:S02]  /*4900*/  IMAD.MOV.U32 R17, RZ, RZ, R2 ;  /* 0x000000ffff117224 */ /* 0x000fe400078e0002 */
[----:B0-----:R-:W-:-:S05]  /*4910*/  IMAD R29, R25, -0x200, R29 ;  /* 0xfffffe00191d7824 */ /* 0x001fca00078e021d */
[----:B------:R-:W-:-:S13]  /*4920*/  ISETP.GE.AND P0, PT, R28, R29, PT ;  /* 0x0000001d1c00720c */ /* 0x000fda0003f06270 */
[----:B-1----:R-:W-:Y:S05]  /*4930*/  @P0 BRA `(.L_x_13678) ;  /* 0x0000001c00300947 */ /* 0x002fea0003800000 */
[----:B------:R-:W0:Y:S01]  /*4940*/  LDCU UR4, c[0x0][0x3b8] ;  /* 0x00007700ff0477ac */ /* 0x000e220008000800 */
[----:B------:R-:W1:Y:S01]  /*4950*/  LDC.64 R2, c[0x0][0x398] ;  /* 0x0000e600ff027b82 */ /* 0x000e620000000a00 */
[----:B------:R-:W-:Y:S01]  /*4960*/  IMAD R0, R25, 0x200, R28 ;  /* 0x0000020019007824 */ /* 0x000fe200078e021c */
[----:B------:R-:W-:-:S03]  /*4970*/  PRMT R4, R24, 0x9910, RZ ;  /* 0x0000991018047816 */ /* 0x000fc600000000ff */
        /* <DEDUP_REMOVED lines=16> */
.L_x_13682:
[----:B------:R0:W-:Y:S01]  /*4a80*/  STG.E.U8 desc[UR36][R2.64], R10 ;  /* 0x0000000a02007986 */ /* 0x0001e2000c101124 */
[----:B------:R-:W-:Y:S05]  /*4a90*/  BRA `(.L_x_13684) ;  /* 0x0000000c00387947 */ /* 0x000fea0003800000 */
.L_x_13681:
[----:B------:R-:W-:-:S13]  /*4aa0*/  ISETP.NE.AND P0, PT, R0, 0x2, PT ;  /* 0x000000020000780c */ /* 0x000fda0003f05270 */
[----:B------:R-:W-:Y:S05]  /*4ab0*/  @!P0 BRA `(.L_x_13685) ;  /* 0x0000000000208947 */ /* 0x000fea0003800000 */
[----:B------:R-:W-:-:S13]  /*4ac0*/  ISETP.NE.AND P0, PT, R0, 0x3, PT ;  /* 0x000000030000780c */ /* 0x000fda0003f05270 */
[----:B------:R-:W-:Y:S05]  /*4ad0*/  @!P0 BRA `(.L_x_13686) ;  /* 0x0000000000108947 */ /* 0x000fea0003800000 */
[----:B------:R-:W-:-:S13]  /*4ae0*/  ISETP.NE.AND P0, PT, R0, 0x4, PT ;  /* 0x000000040000780c */ /* 0x000fda0003f05270 */
[----:B------:R-:W-:Y:S05]  /*4af0*/  @P0 BRA `(.L_x_13683) ;  /* 0x0000000800900947 */ /* 0x000fea0003800000 */
[----:B------:R4:W-:Y:S01]  /*4b00*/  STG.E.64 desc[UR36][R2.64], R10 ;  /* 0x0000000a02007986 */ /* 0x0009e2000c101b24 */
[----:B------:R-:W-:Y:S05]  /*4b10*/  BRA `(.L_x_13684) ;  /* 0x0000000c00187947 */ /* 0x000fea0003800000 */
.L_x_13686:
[----:B------:R3:W-:Y:S01]  /*4b20*/  STG.E desc[UR36][R2.64], R10 ;  /* 0x0000000a02007986 */ /* 0x0007e2000c101924 */
[----:B------:R-:W-:Y:S05]  /*4b30*/  BRA `(.L_x_13684) ;  /* 0x0000000c00107947 */ /* 0x000fea0003800000 */
.L_x_13685:
[----:B------:R2:W-:Y:S01]  /*4b40*/  STG.E.U16 desc[UR36][R2.64], R10 ;  /* 0x0000000a02007986 */ /* 0x0005e2000c101524 */
[----:B------:R-:W-:Y:S05]  /*4b50*/  BRA `(.L_x_13684) ;  /* 0x0000000c00087947 */ /* 0x000fea0003800000 */
.L_x_13680:
[----:B------:R-:W-:-:S13]  /*4b60*/  ISETP.GT.AND P0, PT, R0, 0x6, PT ;  /* 0x000000060000780c */ /* 0x000fda0003f04270 */
[----:B------:R-:W-:Y:S05]  /*4b70*/  @P0 BRA `(.L_x_13687) ;  /* 0x00000000002c0947 */ /* 0x000fea0003800000 */
[----:B------:R-:W-:-:S13]  /*4b80*/  ISETP.NE.AND P0, PT, R0, 0x5, PT ;  /* 0x000000050000780c */ /* 0x000fda0003f05270 */
[----:B------:R-:W-:Y:S05]  /*4b90*/  @!P0 BRA `(.L_x_13688) ;  /* 0x0000000000148947 */ /* 0x000fea0003800000 */
[----:B------:R-:W-:-:S13]  /*4ba0*/  ISETP.NE.AND P0, PT, R0, 0x6, PT ;  /* 0x000000060000780c */ /* 0x000fda0003f05270 */
[----:B------:R-:W-:Y:S05]  /*4bb0*/  @P0 BRA `(.L_x_13683) ;  /* 0x0000000800600947 */ /* 0x000fea0003800000 */
[----:B------:R-:W0:Y:S02]  /*4bc0*/  I2F.S64 R11, R10 ;  /* 0x0000000a000b7312 */ /* 0x000e240000301400 */
[----:B0-----:R0:W-:Y:S01]  /*4bd0*/  STG.E desc[UR36][R2.64], R11 ;  /* 0x0000000b02007986 */ /* 0x0011e2000c101924 */
[----:B------:R-:W-:Y:S05]  /*4be0*/  BRA `(.L_x_13684) ;  /* 0x0000000800e47947 */ /* 0x000fea0003800000 */
.L_x_13688:
[----:B------:R-:W0:Y:S02]  /*4bf0*/  I2F.S64 R0, R10 ;  /* 0x0000000a00007312 */ /* 0x000e240000301400 */
[----:B0-----:R-:W-:-:S05]  /*4c00*/  F2FP.F16.F32.PACK_AB R0, RZ, R0 ;  /* 0x00000000ff00723e */ /* 0x001fca00000000ff */
[----:B------:R0:W-:Y:S01]  /*4c10*/  STG.E.U16 desc[UR36][R2.64], R0 ;  /* 0x0000000002007986 */ /* 0x0001e2000c101524 */
[----:B------:R-:W-:Y:S05]  /*4c20*/  BRA `(.L_x_13684) ;  /* 0x0000000800d47947 */ /* 0x000fea0003800000 */
.L_x_13687:
[----:B------:R-:W-:-:S13]  /*4c30*/  ISETP.NE.AND P0, PT, R0, 0x7, PT ;  /* 0x000000070000780c */ /* 0x000fda0003f05270 */
[----:B------:R-:W-:Y:S05]  /*4c40*/  @!P0 BRA `(.L_x_13689) ;  /* 0x0000000000348947 */ /* 0x000fea0003800000 */
[----:B------:R-:W-:-:S13]  /*4c50*/  ISETP.NE.AND P0, PT, R0, 0x8, PT ;  /* 0x000000080000780c */ /* 0x000fda0003f05270 */
[----:B------:R-:W-:Y:S05]  /*4c60*/  @!P0 BRA `(.L_x_13690) ;  /* 0x0000000000188947 */ /* 0x000fea0003800000 */
[----:B------:R-:W-:-:S13]  /*4c70*/  ISETP.NE.AND P0, PT, R0, 0x9, PT ;  /* 0x000000090000780c */ /* 0x000fda0003f05270 */
[----:B------:R-:W-:Y:S05]  /*4c80*/  @P0 BRA `(.L_x_13683) ;  /* 0x00000008002c0947 */ /* 0x000fea0003800000 */
[----:B------:R-:W-:Y:S01]  /*4c90*/  IMAD.MOV.U32 R5, RZ, RZ, RZ ;  /* 0x000000ffff057224 */ /* 0x000fe200078e00ff */
[----:B------:R-:W0:Y:S04]  /*4ca0*/  I2F.S64 R4, R10 ;  /* 0x0000000a00047312 */ /* 0x000e280000301400 */
[----:B0-----:R0:W-:Y:S01]  /*4cb0*/  STG.E.64 desc[UR36][R2.64], R4 ;  /* 0x0000000402007986 */ /* 0x0011e2000c101b24 */
[----:B------:R-:W-:Y:S05]  /*4cc0*/  BRA `(.L_x_13684) ;  /* 0x0000000800ac7947 */ /* 0x000fea0003800000 */
.L_x_13690:
[----:B------:R-:W0:Y:S02]  /*4cd0*/  I2F.S64 R10, R10 ;  /* 0x0000000a000a7312 */ /* 0x000e240000301400 */
[----:B0-----:R-:W-:-:S04]  /*4ce0*/  F2FP.F16.F32.PACK_AB R5, RZ, R10 ;  /* 0x0000000aff05723e */ /* 0x001fc800000000ff */
[----:B------:R-:W-:-:S05]  /*4cf0*/  PRMT R5, R5, 0x5410, RZ ;  /* 0x0000541005057816 */ /* 0x000fca00000000ff */
[----:B------:R0:W-:Y:S01]  /*4d00*/  STG.E desc[UR36][R2.64], R5 ;  /* 0x0000000502007986 */ /* 0x0001e2000c101924 */
[----:B------:R-:W-:Y:S05]  /*4d10*/  BRA `(.L_x_13684) ;  /* 0x0000000800987947 */ /* 0x000fea0003800000 */
.L_x_13689:
[----:B------:R-:W0:Y:S02]  /*4d20*/  I2F.F64.S64 R10, R10 ;  /* 0x0000000a000a7312 */ /* 0x000e240000301c00 */
[----:B0-----:R0:W-:Y:S01]  /*4d30*/  STG.E.64 desc[UR36][R2.64], R10 ;  /* 0x0000000a02007986 */ /* 0x0011e2000c101b24 */
[----:B------:R-:W-:Y:S05]  /*4d40*/  BRA `(.L_x_13684) ;  /* 0x00000008008c7947 */ /* 0x000fea0003800000 */
.L_x_13679:
        /* <DEDUP_REMOVED lines=8> */
[----:B------:R-:W-:-:S04]  /*4dd0*/  ISETP.NE.U32.AND P0, PT, R10, RZ, PT ;  /* 0x000000ff0a00720c */ /* 0x000fc80003f05070 */
[----:B------:R-:W-:-:S04]  /*4de0*/  ISETP.NE.AND.EX P0, PT, R11, RZ, PT, P0 ;  /* 0x000000ff0b00720c */ /* 0x000fc80003f05300 */
[----:B------:R-:W-:-:S05]  /*4df0*/  SEL R5, RZ, 0x1, !P0 ;  /* 0x00000001ff057807 */ /* 0x000fca0004000000 */
[----:B------:R0:W-:Y:S01]  /*4e00*/  STG.E.U8 desc[UR36][R2.64], R5 ;  /* 0x0000000502007986 */ /* 0x0001e2000c101124 */
[----:B------:R-:W-:Y:S05]  /*4e10*/  BRA `(.L_x_13684) ;  /* 0x0000000800587947 */ /* 0x000fea0003800000 */
.L_x_13693:
[----:B------:R-:W-:Y:S01]  /*4e20*/  CS2R R6, SRZ ;  /* 0x0000000000067805 */ /* 0x000fe2000001ff00 */
[----:B------:R-:W0:Y:S04]  /*4e30*/  I2F.F64.S64 R4, R10 ;  /* 0x0000000a00047312 */ /* 0x000e280000301c00 */
[----:B0-----:R0:W-:Y:S01]  /*4e40*/  STG.E.128 desc[UR36][R2.64], R4 ;  /* 0x0000000402007986 */ /* 0x0011e2000c101d24 */
[----:B------:R-:W-:Y:S05]  /*4e50*/  BRA `(.L_x_13684) ;  /* 0x0000000800487947 */ /* 0x000fea0003800000 */
.L_x_13692:
[----:B------:R-:W-:-:S13]  /*4e60*/  ISETP.NE.AND P0, PT, R0, 0xf, PT ;  /* 0x0000000f0000780c */ /* 0x000fda0003f05270 */
[----:B------:R-:W-:Y:S05]  /*4e70*/  @!P0 BRA `(.L_x_13694) ;  /* 0x0000000000a08947 */ /* 0x000fea0003800000 */
[----:B------:R-:W-:-:S13]  /*4e80*/  ISETP.NE.AND P0, PT, R0, 0x17, PT ;  /* 0x000000170000780c */ /* 0x000fda0003f05270 */
[----:B------:R-:W-:Y:S05]  /*4e90*/  @!P0 BRA `(.L_x_13695) ;  /* 0x00000000004c8947 */ /* 0x000fea0003800000 */
[----:B------:R-:W-:-:S13]  /*4ea0*/  ISETP.NE.AND P0, PT, R0, 0x18, PT ;  /* 0x000000180000780c */ /* 0x000fda0003f05270 */
[----:B------:R-:W-:Y:S05]  /*4eb0*/  @P0 BRA `(.L_x_13683) ;  /* 0x0000000400a00947 */ /* 0x000fea0003800000 */
        /* <DEDUP_REMOVED lines=13> */
.L_x_13697:
[----:B------:R-:W-:Y:S05]  /*4f90*/  BSYNC.RECONVERGENT B0 ;  /* 0x0000000000007941 */ /* 0x000fea0003800200 */
.L_x_13696:
[----:B------:R-:W-:-:S05]  /*4fa0*/  LOP3.LUT R5, R0, 0x80, R5, 0xf8, !PT ;  /* 0x0000008000057812 */ /* 0x000fca00078ef805 */
[----:B------:R0:W-:Y:S01]  /*4fb0*/  STG.E.U8 desc[UR36][R2.64], R5 ;  /* 0x0000000502007986 */ /* 0x0001e2000c101124 */
[----:B------:R-:W-:Y:S05]  /*4fc0*/  BRA `(.L_x_13684) ;  /* 0x0000000400ec7947 */ /* 0x000fea0003800000 */
.L_x_13695:
        /* <DEDUP_REMOVED lines=15> */
.L_x_13699:
[----:B------:R-:W-:Y:S05]  /*50c0*/  BSYNC.RECONVERGENT B0 ;  /* 0x0000000000007941 */ /* 0x000fea0003800200 */
.L_x_13698:
[----:B------:R-:W-:-:S05]  /*50d0*/  LOP3.LUT R5, R0, 0x80, R5, 0xf8, !PT ;  /* 0x0000008000057812 */ /* 0x000fca00078ef805 */
[----:B------:R0:W-:Y:S01]  /*50e0*/  STG.E.U8 desc[UR36][R2.64], R5 ;  /* 0x0000000502007986 */ /* 0x0001e2000c101124 */
[----:B------:R-:W-:Y:S05]  /*50f0*/  BRA `(.L_x_13684) ;  /* 0x0000000400a07947 */ /* 0x000fea0003800000 */
.L_x_13694:
[----:B------:R-:W0:Y:S02]  /*5100*/  I2F.S64 R0, R10 ;  /* 0x0000000a00007312 */ /* 0x000e240000301400 */
[----:B0-----:R-:W-:-:S05]  /*5110*/  F2FP.BF16.F32.PACK_AB R0, RZ, R0 ;  /* 0x00000000ff00723e */ /* 0x001fca00000010ff */
[----:B------:R0:W-:Y:S01]  /*5120*/  STG.E.U16 desc[UR36][R2.64], R0 ;  /* 0x0000000002007986 */ /* 0x0001e2000c101524 */
[----:B------:R-:W-:Y:S05]  /*5130*/  BRA `(.L_x_13684) ;  /* 0x0000000400907947 */ /* 0x000fea0003800000 */
.L_x_13691:
        /* <DEDUP_REMOVED lines=10> */
.L_x_13702:
        /* <DEDUP_REMOVED lines=13> */
.L_x_13705:
[----:B------:R-:W-:-:S04]  /*52b0*/  SHF.R.U32.HI R0, RZ, 0x14, R5 ;  /* 0x00000014ff007819 */ /* 0x000fc80000011605 */
[----:B------:R-:W-:-:S04]  /*52c0*/  LOP3.LUT R0, R0, 0x1, RZ, 0xc0, !PT ;  /* 0x0000000100007812 */ /* 0x000fc800078ec0ff */
[----:B------:R-:W-:-:S04]  /*52d0*/  IADD3 R0, PT, PT, R5, 0x487ffff, R0 ;  /* 0x0487ffff05007810 */ /* 0x000fc80007ffe000 */
[----:B------:R-:W-:-:S04]  /*52e0*/  SHF.R.U32.HI R0, RZ, 0x14, R0 ;  /* 0x00000014ff007819 */ /* 0x000fc80000011600 */
[----:B------:R-:W-:-:S07]  /*52f0*/  LOP3.LUT R4, R0, 0xff, RZ, 0xc0, !PT ;  /* 0x000000ff00047812 */ /* 0x000fce00078ec0ff */
.L_x_13706:
[----:B------:R-:W-:-:S04]  /*5300*/  SHF.R.U32.HI R5, RZ, 0x18, R5 ;  /* 0x00000018ff057819 */ /* 0x000fc80000011605 */
[----:B------:R-:W-:-:S04]  /*5310*/  LOP3.LUT R4, R4, 0x80, R5, 0xf8, !PT ;  /* 0x0000008004047812 */ /* 0x000fc800078ef805 */
[----:B------:R-:W-:-:S07]  /*5320*/  PRMT R0, R4, 0x7610, R0 ;  /* 0x0000761004007816 */ /* 0x000fce0000000000 */
.L_x_13704:
[----:B------:R-:W-:Y:S05]  /*5330*/  BSYNC.RECONVERGENT B0 ;  /* 0x0000000000007941 */ /* 0x000fea0003800200 */
.L_x_13703:
[----:B------:R0:W-:Y:S01]  /*5340*/  STG.E.U8 desc[UR36][R2.64], R0 ;  /* 0x0000000002007986 */ /* 0x0001e2000c101124 */
[----:B------:R-:W-:Y:S05]  /*5350*/  BRA `(.L_x_13684) ;  /* 0x0000000400087947 */ /* 0x000fea0003800000 */
.L_x_13701:
        /* <DEDUP_REMOVED lines=13> */
.L_x_13709:
[----:B------:R-:W-:-:S04]  /*5430*/  SHF.R.U32.HI R0, RZ, 0x15, R5 ;  /* 0x00000015ff007819 */ /* 0x000fc80000011605 */
[----:B------:R-:W-:-:S04]  /*5440*/  LOP3.LUT R0, R0, 0x1, RZ, 0xc0, !PT ;  /* 0x0000000100007812 */ /* 0x000fc800078ec0ff */
[----:B------:R-:W-:-:S04]  /*5450*/  IADD3 R0, PT, PT, R5, 0x88fffff, R0 ;  /* 0x088fffff05007810 */ /* 0x000fc80007ffe000 */
[----:B------:R-:W-:-:S04]  /*5460*/  SHF.R.U32.HI R0, RZ, 0x15, R0 ;  /* 0x00000015ff007819 */ /* 0x000fc80000011600 */
[----:B------:R-:W-:-:S07]  /*5470*/  LOP3.LUT R4, R0, 0xff, RZ, 0xc0, !PT ;  /* 0x000000ff00047812 */ /* 0x000fce00078ec0ff */
.L_x_13710:
[----:B------:R-:W-:-:S04]  /*5480*/  SHF.R.U32.HI R5, RZ, 0x18, R5 ;  /* 0x00000018ff057819 */ /* 0x000fc80000011605 */
[----:B------:R-:W-:-:S04]  /*5490*/  LOP3.LUT R4, R4, 0x80, R5, 0xf8, !PT ;  /* 0x0000008004047812 */ /* 0x000fc800078ef805 */
[----:B------:R-:W-:-:S07]  /*54a0*/  PRMT R0, R4, 0x7610, R0 ;  /* 0x0000761004007816 */ /* 0x000fce0000000000 */
.L_x_13708:
[----:B------:R-:W-:Y:S05]  /*54b0*/  BSYNC.RECONVERGENT B0 ;  /* 0x0000000000007941 */ /* 0x000fea0003800200 */
.L_x_13707:
[----:B------:R0:W-:Y:S01]  /*54c0*/  STG.E.U8 desc[UR36][R2.64], R0 ;  /* 0x0000000002007986 */ /* 0x0001e2000c101124 */
[----:B------:R-:W-:Y:S05]  /*54d0*/  BRA `(.L_x_13684) ;  /* 0x0000000000a87947 */ /* 0x000fea0003800000 */
.L_x_13700:
[----:B------:R-:W-:-:S13]  /*54e0*/  ISETP.NE.AND P0, PT, R0, 0x1c, PT ;  /* 0x0000001c0000780c */ /* 0x000fda0003f05270 */
[----:B------:R-:W-:Y:S05]  /*54f0*/  @!P0 BRA `(.L_x_13711) ;  /* 0x00000000009c8947 */ /* 0x000fea0003800000 */
[----:B------:R-:W-:-:S13]  /*5500*/  ISETP.NE.AND P0, PT, R0, 0x1d, PT ;  /* 0x0000001d0000780c */ /* 0x000fda0003f05270 */
[----:B------:R-:W-:Y:S05]  /*5510*/  @!P0 BRA `(.L_x_13712) ;  /* 0x00000000008c8947 */ /* 0x000fea0003800000 */
[----:B------:R-:W-:-:S13]  /*5520*/  ISETP.NE.AND P0, PT, R0, 0x2c, PT ;  /* 0x0000002c0000780c */ /* 0x000fda0003f05270 */
[----:B------:R-:W-:Y:S05]  /*5530*/  @!P0 BRA `(.L_x_13713) ;  /* 0x0000000000448947 */ /* 0x000fea0003800000 */
.L_x_13683:
        /* <DEDUP_REMOVED lines=16> */
.L_x_13714:
[----:B------:R-:W-:Y:S05]  /*5640*/  BRA `(.L_x_13684) ;  /* 0x00000000004c7947 */ /* 0x000fea0003800000 */
.L_x_13713:
[----:B------:R-:W0:Y:S02]  /*5650*/  I2F.S64 R10, R10 ;  /* 0x0000000a000a7312 */ /* 0x000e240000301400 */
        /* <DEDUP_REMOVED lines=15> */
.L_x_13712:
[----:B------:R0:W-:Y:S01]  /*5750*/  STG.E.64 desc[UR36][R2.64], R10 ;  /* 0x0000000a02007986 */ /* 0x0001e2000c101b24 */
[----:B------:R-:W-:Y:S05]  /*5760*/  BRA `(.L_x_13684) ;  /* 0x0000000000047947 */ /* 0x000fea0003800000 */
.L_x_13711:
[----:B------:R0:W-:Y:S02]  /*5770*/  STG.E desc[UR36][R2.64], R10 ;  /* 0x0000000a02007986 */ /* 0x0001e4000c101924 */
.L_x_13684:
        /* <DEDUP_REMOVED lines=24> */
.L_x_13719:
[----:B------:R4:W-:Y:S01]  /*5900*/  STG.E.U8 desc[UR36][R2.64], R22 ;  /* 0x0000001602007986 */ /* 0x0009e2000c101124 */
[----:B------:R-:W-:Y:S05]  /*5910*/  BRA `(.L_x_13721) ;  /* 0x0000000c00347947 */ /* 0x000fea0003800000 */
.L_x_13718:
        /* <DEDUP_REMOVED lines=8> */
.L_x_13723:
[----:B------:R2:W-:Y:S01]  /*59a0*/  STG.E desc[UR36][R2.64], R22 ;  /* 0x0000001602007986 */ /* 0x0005e2000c101924 */
[----:B------:R-:W-:Y:S05]  /*59b0*/  BRA `(.L_x_13721) ;  /* 0x0000000c000c7947 */ /* 0x000fea0003800000 */
.L_x_13722:
[----:B------:R0:W-:Y:S01]  /*59c0*/  STG.E.U16 desc[UR36][R2.64], R22 ;  /* 0x0000001602007986 */ /* 0x0001e2000c101524 */
[----:B------:R-:W-:Y:S05]  /*59d0*/  BRA `(.L_x_13721) ;  /* 0x0000000c00047947 */ /* 0x000fea0003800000 */
.L_x_13717:
        /* <DEDUP_REMOVED lines=9> */
.L_x_13725:
[----:B------:R-:W0:Y:S02]  /*5a70*/  I2F.S64 R0, R22 ;  /* 0x0000001600007312 */ /* 0x000e240000301400 */
[----:B0-----:R-:W-:-:S05]  /*5a80*/  F2FP.F16.F32.PACK_AB R0, RZ, R0 ;  /* 0x00000000ff00723e */ /* 0x001fca00000000ff */
[----:B------:R0:W-:Y:S01]  /*5a90*/  STG.E.U16 desc[UR36][R2.64], R0 ;  /* 0x0000000002007986 */ /* 0x0001e2000c101524 */
[----:B------:R-:W-:Y:S05]  /*5aa0*/  BRA `(.L_x_13721) ;  /* 0x0000000800d07947 */ /* 0x000fea0003800000 */
.L_x_13724:
        /* <DEDUP_REMOVED lines=10> */
.L_x_13727:
[----:B------:R-:W0:Y:S02]  /*5b50*/  I2F.S64 R22, R22 ;  /* 0x0000001600167312 */ /* 0x000e240000301400 */
[----:B0-----:R-:W-:-:S04]  /*5b60*/  F2FP.F16.F32.PACK_AB R5, RZ, R22 ;  /* 0x00000016ff05723e */ /* 0x001fc800000000ff */
[----:B------:R-:W-:-:S05]  /*5b70*/  PRMT R5, R5, 0x5410, RZ ;  /* 0x0000541005057816 */ /* 0x000fca00000000ff */
[----:B------:R0:W-:Y:S01]  /*5b80*/  STG.E desc[UR36][R2.64], R5 ;  /* 0x0000000502007986 */ /* 0x0001e2000c101924 */
[----:B------:R-:W-:Y:S05]  /*5b90*/  BRA `(.L_x_13721) ;  /* 0x0000000800947947 */ /* 0x000fea0003800000 */
.L_x_13726:
[----:B------:R-:W0:Y:S02]  /*5ba0*/  I2F.F64.S64 R22, R22 ;  /* 0x0000001600167312 */ /* 0x000e240000301c00 */
[----:B0-----:R0:W-:Y:S01]  /*5bb0*/  STG.E.64 desc[UR36][R2.64], R22 ;  /* 0x0000001602007986 */ /* 0x0011e2000c101b24 */
[----:B------:R-:W-:Y:S05]  /*5bc0*/  BRA `(.L_x_13721) ;  /* 0x0000000800887947 */ /* 0x000fea0003800000 */
.L_x_13716:
        /* <DEDUP_REMOVED lines=12> */
.L_x_13731:
        /* <DEDUP_REMOVED lines=18> */
.L_x_13734:
[----:B------:R-:W-:-:S04]  /*5db0*/  SHF.R.U32.HI R5, RZ, 0x18, R5 ;  /* 0x00000018ff057819 */ /* 0x000fc80000011605 */
[----:B------:R-:W-:-:S07]  /*5dc0*/  LOP3.LUT R0, R0, 0x80, R5, 0xf8, !PT ;  /* 0x0000008000007812 */ /* 0x000fce00078ef805 */
.L_x_13733:
[----:B------:R-:W-:Y:S05]  /*5dd0*/  BSYNC.RECONVERGENT B0 ;  /* 0x0000000000007941 */ /* 0x000fea0003800200 */
.L_x_13732:
[----:B------:R0:W-:Y:S01]  /*5de0*/  STG.E.U8 desc[UR36][R2.64], R0 ;  /* 0x0000000002007986 */ /* 0x0001e2000c101124 */
[----:B------:R-:W-:Y:S05]  /*5df0*/  BRA `(.L_x_13721) ;  /* 0x0000000400fc7947 */ /* 0x000fea0003800000 */
.L_x_13730:
        /* <DEDUP_REMOVED lines=18> */
.L_x_13737:
[----:B------:R-:W-:-:S04]  /*5f20*/  SHF.R.U32.HI R5, RZ, 0x18, R5 ;  /* 0x00000018ff057819 */ /* 0x000fc80000011605 */
[----:B------:R-:W-:-:S07]  /*5f30*/  LOP3.LUT R0, R0, 0x80, R5, 0xf8, !PT ;  /* 0x0000008000007812 */ /* 0x000fce00078ef805 */
.L_x_13736:
[----:B------:R-:W-:Y:S05]  /*5f40*/  BSYNC.RECONVERGENT B0 ;  /* 0x0000000000007941 */ /* 0x000fea0003800200 */
.L_x_13735:
[----:B------:R0:W-:Y:S01]  /*5f50*/  STG.E.U8 desc[UR36][R2.64], R0 ;  /* 0x0000000002007986 */ /* 0x0001e2000c101124 */
[----:B------:R-:W-:Y:S05]  /*5f60*/  BRA `(.L_x_13721) ;  /* 0x0000000400a07947 */ /* 0x000fea0003800000 */
.L_x_13729:
[----:B------:R-:W-:-:S13]  /*5f70*/  ISETP.NE.AND P0, PT, R0, 0x1c, PT ;  /* 0x0000001c0000780c */ /* 0x000fda0003f05270 */
[----:B------:R-:W-:Y:S05]  /*5f80*/  @!P0 BRA `(.L_x_13738) ;  /* 0x0000000000588947 */ /* 0x000fea0003800000 */
[----:B------:R-:W-:-:S13]  /*5f90*/  ISETP.NE.AND P0, PT, R0, 0x1d, PT ;  /* 0x0000001d0000780c */ /* 0x000fda0003f05270 */
[----:B------:R-:W-:Y:S05]  /*5fa0*/  @!P0 BRA `(.L_x_13739) ;  /* 0x0000000000488947 */ /* 0x000fea0003800000 */
[----:B------:R-:W-:-:S13]  /*5fb0*/  ISETP.NE.AND P0, PT, R0, 0x2c, PT ;  /* 0x0000002c0000780c */ /* 0x000fda0003f05270 */
[----:B------:R-:W-:Y:S05]  /*5fc0*/  @P0 BRA `(.L_x_13720) ;  /* 0x0000000000a40947 */ /* 0x000fea0003800000 */
        /* <DEDUP_REMOVED lines=16> */
.L_x_13739:
[----:B------:R0:W-:Y:S01]  /*60d0*/  STG.E.64 desc[UR36][R2.64], R22 ;  /* 0x0000001602007986 */ /* 0x0001e2000c101b24 */
[----:B------:R-:W-:Y:S05]  /*60e0*/  BRA `(.L_x_13721) ;  /* 0x0000000400407947 */ /* 0x000fea0003800000 */
.L_x_13738:
[----:B------:R0:W-:Y:S01]  /*60f0*/  STG.E desc[UR36][R2.64], R22 ;  /* 0x0000001602007986 */ /* 0x0001e2000c101924 */
[----:B------:R-:W-:Y:S05]  /*6100*/  BRA `(.L_x_13721) ;  /* 0x0000000400387947 */ /* 0x000fea0003800000 */
.L_x_13728:
        /* <DEDUP_REMOVED lines=11> */
.L_x_13741:
[----:B------:R-:W-:Y:S01]  /*61c0*/  CS2R R6, SRZ ;  /* 0x0000000000067805 */ /* 0x000fe2000001ff00 */
[----:B------:R-:W0:Y:S04]  /*61d0*/  I2F.F64.S64 R4, R22 ;  /* 0x0000001600047312 */ /* 0x000e280000301c00 */
[----:B0-----:R0:W-:Y:S01]  /*61e0*/  STG.E.128 desc[UR36][R2.64], R4 ;  /* 0x0000000402007986 */ /* 0x0011e2000c101d24 */
[----:B------:R-:W-:Y:S05]  /*61f0*/  BRA `(.L_x_13721) ;  /* 0x0000000000fc7947 */ /* 0x000fea0003800000 */
.L_x_13740:
[----:B------:R-:W-:-:S13]  /*6200*/  ISETP.NE.AND P0, PT, R0, 0xf, PT ;  /* 0x0000000f0000780c */ /* 0x000fda0003f05270 */
[----:B------:R-:W-:Y:S05]  /*6210*/  @!P0 BRA `(.L_x_13742) ;  /* 0x0000000000e88947 */ /* 0x000fea0003800000 */
[----:B------:R-:W-:-:S13]  /*6220*/  ISETP.NE.AND P0, PT, R0, 0x17, PT ;  /* 0x000000170000780c */ /* 0x000fda0003f05270 */
[----:B------:R-:W-:Y:S05]  /*6230*/  @!P0 BRA `(.L_x_13743) ;  /* 0x0000000000908947 */ /* 0x000fea0003800000 */
[----:B------:R-:W-:-:S13]  /*6240*/  ISETP.NE.AND P0, PT, R0, 0x18, PT ;  /* 0x000000180000780c */ /* 0x000fda0003f05270 */
[----:B------:R-:W-:Y:S05]  /*6250*/  @!P0 BRA `(.L_x_13744) ;  /* 0x0000000000448947 */ /* 0x000fea0003800000 */
.L_x_13720:
        /* <DEDUP_REMOVED lines=16> */
.L_x_13745:
[----:B------:R-:W-:Y:S05]  /*6360*/  BRA `(.L_x_13721) ;  /* 0x0000000000a07947 */ /* 0x000fea0003800000 */
.L_x_13744:
        /* <DEDUP_REMOVED lines=13> */
.L_x_13747:
[----:B------:R-:W-:Y:S05]  /*6440*/  BSYNC.RECONVERGENT B0 ;  /* 0x0000000000007941 */ /* 0x000fea0003800200 */
.L_x_13746:
[----:B------:R-:W-:-:S05]  /*6450*/  LOP3.LUT R5, R0, 0x80, R5, 0xf8, !PT ;  /* 0x0000008000057812 */ /* 0x000fca00078ef805 */
[----:B------:R0:W-:Y:S01]  /*6460*/  STG.E.U8 desc[UR36][R2.64], R5 ;  /* 0x0000000502007986 */ /* 0x0001e2000c101124 */
[----:B------:R-:W-:Y:S05]  /*6470*/  BRA `(.L_x_13721) ;  /* 0x00000000005c7947 */ /* 0x000fea0003800000 */
.L_x_13743:
        /* <DEDUP_REMOVED lines=12> */
.L_x_13749:
[----:B------:R-:W-:Y:S01]  /*6540*/  IMAD.MOV.U32 R0, RZ, RZ, 0x7f ;  /* 0x0000007fff007424 */ /* 0x000fe200078e00ff */
[----:B------:R-:W-:-:S04]  /*6550*/  ISETP.GT.U32.AND P0, PT, R4, 0x7f800000, PT ;  /* 0x7f8000000400780c */ /* 0x000fc80003f04070 */
[----:B------:R-:W-:-:S09]  /*6560*/  SEL R0, R0, 0x7c, P0 ;  /* 0x0000007c00007807 */ /* 0x000fd20000000000 */
.L_x_13750:
[----:B------:R-:W-:Y:S05]  /*6570*/  BSYNC.RECONVERGENT B0 ;  /* 0x0000000000007941 */ /* 0x000fea0003800200 */
.L_x_13748:
[----:B------:R-:W-:-:S04]  /*6580*/  SHF.R.U32.HI R5, RZ, 0x18, R5 ;  /* 0x00000018ff057819 */ /* 0x000fc80000011605 */
[----:B------:R-:W-:-:S05]  /*6590*/  LOP3.LUT R5, R0, 0x80, R5, 0xf8, !PT ;  /* 0x0000008000057812 */ /* 0x000fca00078ef805 */
[----:B------:R0:W-:Y:S01]  /*65a0*/  STG.E.U8 desc[UR36][R2.64], R5 ;  /* 0x0000000502007986 */ /* 0x0001e2000c101124 */
[----:B------:R-:W-:Y:S05]  /*65b0*/  BRA `(.L_x_13721) ;  /* 0x00000000000c7947 */ /* 0x000fea0003800000 */
.L_x_13742:
[----:B------:R-:W0:Y:S02]  /*65c0*/  I2F.S64 R0, R22 ;  /* 0x0000001600007312 */ /* 0x000e240000301400 */
[----:B0-----:R-:W-:-:S05]  /*65d0*/  F2FP.BF16.F32.PACK_AB R0, RZ, R0 ;  /* 0x00000000ff00723e */ /* 0x001fca00000010ff */
[----:B------:R0:W-:Y:S02]  /*65e0*/  STG.E.U16 desc[UR36][R2.64], R0 ;  /* 0x0000000002007986 */ /* 0x0001e4000c101524 */
.L_x_13721:
[----:B------:R-:W-:-:S07]  /*65f0*/  VIADD R28, R28, 0x80 ;  /* 0x000000801c1c7836 */ /* 0x000fce0000000000 */
.L_x_13678:
[----:B------:R-:W-:-:S13]  /*6600*/  ISETP.GE.AND P0, PT, R28, R29, PT ;  /* 0x0000001d1c00720c */ /* 0x000fda0003f06270 */
[----:B------:R-:W-:Y:S05]  /*6610*/  @P0 BREAK.RELIABLE B6 ;  /* 0x0000000000060942 */ /* 0x000fea0003800100 */
[----:B------:R-:W-:Y:S05]  /*6620*/  @P0 BRA `(.L_x_13715) ;  /* 0x0000000c00940947 */ /* 0x000fea0003800000 */
[----:B------:R-:W-:Y:S05]  /*6630*/  BSYNC.RELIABLE B6 ;  /* 0x0000000000067941 */ /* 0x000fea0003800100 */
.L_x_13677:
        /* <DEDUP_REMOVED lines=20> */
.L_x_13754:
[----:B------:R3:W-:Y:S01]  /*6780*/  STG.E.U8 desc[UR36][R2.64], R18 ;  /* 0x0000001202007986 */ /* 0x0007e2000c101124 */
[----:B------:R-:W-:Y:S05]  /*6790*/  BRA `(.L_x_13756) ;  /* 0x0000000c00347947 */ /* 0x000fea0003800000 */
.L_x_13753:
        /* <DEDUP_REMOVED lines=8> */
.L_x_13758:
[----:B------:R2:W-:Y:S01]  /*6820*/  STG.E desc[UR36][R2.64], R18 ;  /* 0x0000001202007986 */ /* 0x0005e2000c101924 */
[----:B------:R-:W-:Y:S05]  /*6830*/  BRA `(.L_x_13756) ;  /* 0x0000000c000c7947 */ /* 0x000fea0003800000 */
.L_x_13757:
[----:B------:R0:W-:Y:S01]  /*6840*/  STG.E.U16 desc[UR36][R2.64], R18 ;  /* 0x0000001202007986 */ /* 0x0001e2000c101524 */
[----:B------:R-:W-:Y:S05]  /*6850*/  BRA `(.L_x_13756) ;  /* 0x0000000c00047947 */ /* 0x000fea0003800000 */
.L_x_13752:
        /* <DEDUP_REMOVED lines=9> */
.L_x_13760:
[----:B------:R-:W0:Y:S02]  /*68f0*/  I2F.S64 R0, R18 ;  /* 0x0000001200007312 */ /* 0x000e240000301400 */
[----:B0-----:R-:W-:-:S05]  /*6900*/  F2FP.F16.F32.PACK_AB R0, RZ, R0 ;  /* 0x00000000ff00723e */ /* 0x001fca00000000ff */
[----:B------:R0:W-:Y:S01]  /*6910*/  STG.E.U16 desc[UR36][R2.64], R0 ;  /* 0x0000000002007986 */ /* 0x0001e2000c101524 */
[----:B------:R-:W-:Y:S05]  /*6920*/  BRA `(.L_x_13756) ;  /* 0x0000000800d07947 */ /* 0x000fea0003800000 */
.L_x_13759:
        /* <DEDUP_REMOVED lines=10> */
.L_x_13762:
[----:B------:R-:W0:Y:S02]  /*69d0*/  I2F.S64 R18, R18 ;  /* 0x0000001200127312 */ /* 0x000e240000301400 */
[----:B0-----:R-:W-:-:S04]  /*69e0*/  F2FP.F16.F32.PACK_AB R5, RZ, R18 ;  /* 0x00000012ff05723e */ /* 0x001fc800000000ff */
[----:B------:R-:W-:-:S05]  /*69f0*/  PRMT R5, R5, 0x5410, RZ ;  /* 0x0000541005057816 */ /* 0x000fca00000000ff */
[----:B------:R0:W-:Y:S01]  /*6a00*/  STG.E desc[UR36][R2.64], R5 ;  /* 0x0000000502007986 */ /* 0x0001e2000c101924 */
[----:B------:R-:W-:Y:S05]  /*6a10*/  BRA `(.L_x_13756) ;  /* 0x0000000800947947 */ /* 0x000fea0003800000 */
.L_x_13761:
[----:B------:R-:W0:Y:S02]  /*6a20*/  I2F.F64.S64 R18, R18 ;  /* 0x0000001200127312 */ /* 0x000e240000301c00 */
[----:B0-----:R0:W-:Y:S01]  /*6a30*/  STG.E.64 desc[UR36][R2.64], R18 ;  /* 0x0000001202007986 */ /* 0x0011e2000c101b24 */
[----:B------:R-:W-:Y:S05]  /*6a40*/  BRA `(.L_x_13756) ;  /* 0x0000000800887947 */ /* 0x000fea0003800000 */
.L_x_13751:
        /* <DEDUP_REMOVED lines=12> */
.L_x_13766:
        /* <DEDUP_REMOVED lines=18> */
.L_x_13769:
[----:B------:R-:W-:-:S04]  /*6c30*/  SHF.R.U32.HI R5, RZ, 0x18, R5 ;  /* 0x00000018ff057819 */ /* 0x000fc80000011605 */
[----:B------:R-:W-:-:S07]  /*6c40*/  LOP3.LUT R0, R0, 0x80, R5, 0xf8, !PT ;  /* 0x0000008000007812 */ /* 0x000fce00078ef805 */
.L_x_13768:
[----:B------:R-:W-:Y:S05]  /*6c50*/  BSYNC.RECONVERGENT B0 ;  /* 0x0000000000007941 */ /* 0x000fea0003800200 */
.L_x_13767:
[----:B------:R0:W-:Y:S01]  /*6c60*/  STG.E.U8 desc[UR36][R2.64], R0 ;  /* 0x0000000002007986 */ /* 0x0001e2000c101124 */
[----:B------:R-:W-:Y:S05]  /*6c70*/  BRA `(.L_x_13756) ;  /* 0x0000000400fc7947 */ /* 0x000fea0003800000 */
.L_x_13765:
        /* <DEDUP_REMOVED lines=18> */
.L_x_13772:
[----:B------:R-:W-:-:S04]  /*6da0*/  SHF.R.U32.HI R5, RZ, 0x18, R5 ;  /* 0x00000018ff057819 */ /* 0x000fc80000011605 */
[----:B------:R-:W-:-:S07]  /*6db0*/  LOP3.LUT R0, R0, 0x80, R5, 0xf8, !PT ;  /* 0x0000008000007812 */ /* 0x000fce00078ef805 */
.L_x_13771:
[----:B------:R-:W-:Y:S05]  /*6dc0*/  BSYNC.RECONVERGENT B0 ;  /* 0x0000000000007941 */ /* 0x000fea0003800200 */
.L_x_13770:
[----:B------:R0:W-:Y:S01]  /*6dd0*/  STG.E.U8 desc[UR36][R2.64], R0 ;  /* 0x0000000002007986 */ /* 0x0001e2000c101124 */
[----:B------:R-:W-:Y:S05]  /*6de0*/  BRA `(.L_x_13756) ;  /* 0x0000000400a07947 */ /* 0x000fea0003800000 */
.L_x_13764:
        /* <DEDUP_REMOVED lines=22> */
.L_x_13774:
[----:B------:R0:W-:Y:S01]  /*6f50*/  STG.E.64 desc[UR36][R2.64], R18 ;  /* 0x0000001202007986 */ /* 0x0001e2000c101b24 */
[----:B------:R-:W-:Y:S05]  /*6f60*/  BRA `(.L_x_13756) ;  /* 0x0000000400407947 */ /* 0x000fea0003800000 */
.L_x_13773:
[----:B------:R0:W-:Y:S01]  /*6f70*/  STG.E desc[UR36][R2.64], R18 ;  /* 0x0000001202007986 */ /* 0x0001e2000c101924 */
[----:B------:R-:W-:Y:S05]  /*6f80*/  BRA `(.L_x_13756) ;  /* 0x0000000400387947 */ /* 0x000fea0003800000 */
.L_x_13763:
        /* <DEDUP_REMOVED lines=11> */
.L_x_13776:
[----:B------:R-:W-:Y:S01]  /*7040*/  CS2R R6, SRZ ;  /* 0x0000000000067805 */ /* 0x000fe2000001ff00 */
[----:B------:R-:W0:Y:S04]  /*7050*/  I2F.F64.S64 R4, R18 ;  /* 0x0000001200047312 */ /* 0x000e280000301c00 */
[----:B0-----:R0:W-:Y:S01]  /*7060*/  STG.E.128 desc[UR36][R2.64], R4 ;  /* 0x0000000402007986 */ /* 0x0011e2000c101d24 */
[----:B------:R-:W-:Y:S05]  /*7070*/  BRA `(.L_x_13756) ;  /* 0x0000000000fc7947 */ /* 0x000fea0003800000 */
.L_x_13775:
[----:B------:R-:W-:-:S13]  /*7080*/  ISETP.NE.AND P0, PT, R0, 0xf, PT ;  /* 0x0000000f0000780c */ /* 0x000fda0003f05270 */
[----:B------:R-:W-:Y:S05]  /*7090*/  @!P0 BRA `(.L_x_13777) ;  /* 0x0000000000e88947 */ /* 0x000fea0003800000 */
[----:B------:R-:W-:-:S13]  /*70a0*/  ISETP.NE.AND P0, PT, R0, 0x17, PT ;  /* 0x000000170000780c */ /* 0x000fda0003f05270 */
[----:B------:R-:W-:Y:S05]  /*70b0*/  @!P0 BRA `(.L_x_13778) ;  /* 0x0000000000908947 */ /* 0x000fea0003800000 */
[----:B------:R-:W-:-:S13]  /*70c0*/  ISETP.NE.AND P0, PT, R0, 0x18, PT ;  /* 0x000000180000780c */ /* 0x000fda0003f05270 */
[----:B------:R-:W-:Y:S05]  /*70d0*/  @!P0 BRA `(.L_x_13779) ;  /* 0x0000000000448947 */ /* 0x000fea0003800000 */
.L_x_13755:
        /* <DEDUP_REMOVED lines=16> */
.L_x_13780:
[----:B------:R-:W-:Y:S05]  /*71e0*/  BRA `(.L_x_13756) ;  /* 0x0000000000a07947 */ /* 0x000fea0003800000 */
.L_x_13779:
        /* <DEDUP_REMOVED lines=13> */
.L_x_13782:
[----:B------:R-:W-:Y:S05]  /*72c0*/  BSYNC.RECONVERGENT B0 ;  /* 0x0000000000007941 */ /* 0x000fea0003800200 */
.L_x_13781:
[----:B------:R-:W-:-:S05]  /*72d0*/  LOP3.LUT R5, R0, 0x80, R5, 0xf8, !PT ;  /* 0x0000008000057812 */ /* 0x000fca00078ef805 */
[----:B------:R0:W-:Y:S01]  /*72e0*/  STG.E.U8 desc[UR36][R2.64], R5 ;  /* 0x0000000502007986 */ /* 0x0001e2000c101124 */
[----:B------:R-:W-:Y:S05]  /*72f0*/  BRA `(.L_x_13756) ;  /* 0x00000000005c7947 */ /* 0x000fea0003800000 */
.L_x_13778:
        /* <DEDUP_REMOVED lines=12> */
.L_x_13784:
[----:B------:R-:W-:Y:S01]  /*73c0*/  IMAD.MOV.U32 R0, RZ, RZ, 0x7f ;  /* 0x0000007fff007424 */ /* 0x000fe200078e00ff */
[----:B------:R-:W-:-:S04]  /*73d0*/  ISETP.GT.U32.AND P0, PT, R4, 0x7f800000, PT ;  /* 0x7f8000000400780c */ /* 0x000fc80003f04070 */
[----:B------:R-:W-:-:S09]  /*73e0*/  SEL R0, R0, 0x7c, P0 ;  /* 0x0000007c00007807 */ /* 0x000fd20000000000 */
.L_x_13785:
[----:B------:R-:W-:Y:S05]  /*73f0*/  BSYNC.RECONVERGENT B0 ;  /* 0x0000000000007941 */ /* 0x000fea0003800200 */
.L_x_13783:
[----:B------:R-:W-:-:S04]  /*7400*/  SHF.R.U32.HI R5, RZ, 0x18, R5 ;  /* 0x00000018ff057819 */ /* 0x000fc80000011605 */
[----:B------:R-:W-:-:S05]  /*7410*/  LOP3.LUT R5, R0, 0x80, R5, 0xf8, !PT ;  /* 0x0000008000057812 */ /* 0x000fca00078ef805 */
[----:B------:R0:W-:Y:S01]  /*7420*/  STG.E.U8 desc[UR36][R2.64], R5 ;  /* 0x0000000502007986 */ /* 0x0001e2000c101124 */
[----:B------:R-:W-:Y:S05]  /*7430*/  BRA `(.L_x_13756) ;  /* 0x00000000000c7947 */ /* 0x000fea0003800000 */
.L_x_13777:
[----:B------:R-:W0:Y:S02]  /*7440*/  I2F.S64 R0, R18 ;  /* 0x0000001200007312 */ /* 0x000e240000301400 */
[----:B0-----:R-:W-:-:S05]  /*7450*/  F2FP.BF16.F32.PACK_AB R0, RZ, R0 ;  /* 0x00000000ff00723e */ /* 0x001fca00000010ff */
[----:B------:R0:W-:Y:S02]  /*7460*/  STG.E.U16 desc[UR36][R2.64], R0 ;  /* 0x0000000002007986 */ /* 0x0001e4000c101524 */
.L_x_13756:
[----:B------:R-:W-:-:S07]  /*7470*/  VIADD R28, R28, 0x80 ;  /* 0x000000801c1c7836 */ /* 0x000fce0000000000 */
.L_x_13715:
[----:B------:R-:W-:Y:S05]  /*7480*/  BSYNC.RECONVERGENT B7 ;  /* 0x0000000000077941 */ /* 0x000fea0003800200 */
.L_x_13676:
[----:B------:R-:W-:-:S13]  /*7490*/  ISETP.GE.AND P0, PT, R28, R29, PT ;  /* 0x0000001d1c00720c */ /* 0x000fda0003f06270 */
[----:B------:R-:W-:Y:S05]  /*74a0*/  @P0 EXIT ;  /* 0x000000000000094d */ /* 0x000fea0003800000 */
[----:B0-----:R-:W0:Y:S01]  /*74b0*/  S2R R0, SR_CTAID.X ;  /* 0x0000000000007919 */ /* 0x001e220000002500 */
[----:B-1234-:R-:W1:Y:S01]  /*74c0*/  LDC.64 R2, c[0x0][0x398] ;  /* 0x0000e600ff027b82 */ /* 0x01ee620000000a00 */
[----:B------:R-:W2:Y:S01]  /*74d0*/  LDCU UR4, c[0x0][0x3b8] ;  /* 0x00007700ff0477ac */ /* 0x000ea20008000800 */
[----:B0-----:R-:W-:Y:S01]  /*74e0*/  IMAD R28, R0, 0x200, R28 ;  /* 0x00000200001c7824 */ /* 0x001fe200078e021c */
[----:B------:R-:W-:-:S03]  /*74f0*/  PRMT R0, R24, 0x9910, RZ ;  /* 0x0000991018007816 */ /* 0x000fc600000000ff */
[----:B--2---:R-:W-:Y:S01]  /*7500*/  IMAD R5, R28, UR4, RZ ;  /* 0x000000041c057c24 */ /* 0x004fe2000f8e02ff */
[----:B------:R-:W-:-:S04]  /*7510*/  ISETP.GT.AND P1, PT, R0, 0x9, PT ;  /* 0x000000090000780c */ /* 0x000fc80003f24270 */
[----:B-1----:R-:W-:-:S05]  /*7520*/  IADD3 R2, P0, PT, R5, R2, RZ ;  /* 0x0000000205027210 */ /* 0x002fca0007f1e0ff */
[----:B------:R-:W-:-:S04]  /*7530*/  IMAD.X R3, RZ, RZ, R3, P0 ;  /* 0x000000ffff037224 */ /* 0x000fc800000e0603 */
        /* <DEDUP_REMOVED lines=11> */
.L_x_13789:
[----:B------:R-:W-:Y:S01]  /*75f0*/  STG.E.U8 desc[UR36][R2.64], R16 ;  /* 0x0000001002007986 */ /* 0x000fe2000c101124 */
[----:B------:R-:W-:Y:S05]  /*7600*/  EXIT ;  /* 0x000000000000794d */ /* 0x000fea0003800000 */
.L_x_13788:
[----:B------:R-:W-:-:S13]  /*7610*/  ISETP.NE.AND P0, PT, R0, 0x2, PT ;  /* 0x000000020000780c */ /* 0x000fda0003f05270 */
[----:B------:R-:W-:Y:S05]  /*7620*/  @!P0 BRA `(.L_x_13791) ;  /* 0x0000000000208947 */ /* 0x000fea0003800000 */
[----:B------:R-:W-:-:S13]  /*7630*/  ISETP.NE.AND P0, PT, R0, 0x3, PT ;  /* 0x000000030000780c */ /* 0x000fda0003f05270 */
[----:B------:R-:W-:Y:S05]  /*7640*/  @!P0 BRA `(.L_x_13792) ;  /* 0x0000000000108947 */ /* 0x000fea0003800000 */
[----:B------:R-:W-:-:S13]  /*7650*/  ISETP.NE.AND P0, PT, R0, 0x4, PT ;  /* 0x000000040000780c */ /* 0x000fda0003f05270 */
[----:B------:R-:W-:Y:S05]  /*7660*/  @P0 BRA `(.L_x_13790) ;  /* 0x0000000800380947 */ /* 0x000fea0003800000 */
[----:B------:R-:W-:Y:S01]  /*7670*/  STG.E.64 desc[UR36][R2.64], R16 ;  /* 0x0000001002007986 */ /* 0x000fe2000c101b24 */
[----:B------:R-:W-:Y:S05]  /*7680*/  EXIT ;  /* 0x000000000000794d */ /* 0x000fea0003800000 */
.L_x_13792:
[----:B------:R-:W-:Y:S01]  /*7690*/  STG.E desc[UR36][R2.64], R16 ;  /* 0x0000001002007986 */ /* 0x000fe2000c101924 */
[----:B------:R-:W-:Y:S05]  /*76a0*/  EXIT ;  /* 0x000000000000794d */ /* 0x000fea0003800000 */
.L_x_13791:
[----:B------:R-:W-:Y:S01]  /*76b0*/  STG.E.U16 desc[UR36][R2.64], R16 ;  /* 0x0000001002007986 */ /* 0x000fe2000c101524 */
[----:B------:R-:W-:Y:S05]  /*76c0*/  EXIT ;  /* 0x000000000000794d */ /* 0x000fea0003800000 */
.L_x_13787:
[----:B------:R-:W-:-:S13]  /*76d0*/  ISETP.GT.AND P0, PT, R0, 0x6, PT ;  /* 0x000000060000780c */ /* 0x000fda0003f04270 */
[----:B------:R-:W-:Y:S05]  /*76e0*/  @P0 BRA `(.L_x_13793) ;  /* 0x00000000002c0947 */ /* 0x000fea0003800000 */
[----:B------:R-:W-:-:S13]  /*76f0*/  ISETP.NE.AND P0, PT, R0, 0x5, PT ;  /* 0x000000050000780c */ /* 0x000fda0003f05270 */
[----:B------:R-:W-:Y:S05]  /*7700*/  @!P0 BRA `(.L_x_13794) ;  /* 0x0000000000148947 */ /* 0x000fea0003800000 */
[----:B------:R-:W-:-:S13]  /*7710*/  ISETP.NE.AND P0, PT, R0, 0x6, PT ;  /* 0x000000060000780c */ /* 0x000fda0003f05270 */
[----:B------:R-:W-:Y:S05]  /*7720*/  @P0 BRA `(.L_x_13790) ;  /* 0x0000000800080947 */ /* 0x000fea0003800000 */
[----:B------:R-:W0:Y:S02]  /*7730*/  I2F.S64 R17, R16 ;  /* 0x0000001000117312 */ /* 0x000e240000301400 */
[----:B0-----:R-:W-:Y:S01]  /*7740*/  STG.E desc[UR36][R2.64], R17 ;  /* 0x0000001102007986 */ /* 0x001fe2000c101924 */
[----:B------:R-:W-:Y:S05]  /*7750*/  EXIT ;  /* 0x000000000000794d */ /* 0x000fea0003800000 */
.L_x_13794:
[----:B------:R-:W0:Y:S02]  /*7760*/  I2F.S64 R0, R16 ;  /* 0x0000001000007312 */ /* 0x000e240000301400 */
[----:B0-----:R-:W-:-:S05]  /*7770*/  F2FP.F16.F32.PACK_AB R0, RZ, R0 ;  /* 0x00000000ff00723e */ /* 0x001fca00000000ff */
[----:B------:R-:W-:Y:S01]  /*7780*/  STG.E.U16 desc[UR36][R2.64], R0 ;  /* 0x0000000002007986 */ /* 0x000fe2000c101524 */
[----:B------:R-:W-:Y:S05]  /*7790*/  EXIT ;  /* 0x000000000000794d */ /* 0x000fea0003800000 */
.L_x_13793:
        /* <DEDUP_REMOVED lines=8> */
[----:B0-----:R-:W-:Y:S01]  /*7820*/  STG.E.64 desc[UR36][R2.64], R4 ;  /* 0x0000000402007986 */ /* 0x001fe2000c101b24 */
[----:B------:R-:W-:Y:S05]  /*7830*/  EXIT ;  /* 0x000000000000794d */ /* 0x000fea0003800000 */
.L_x_13796:
[----:B------:R-:W0:Y:S02]  /*7840*/  I2F.S64 R16, R16 ;  /* 0x0000001000107312 */ /* 0x000e240000301400 */
[----:B0-----:R-:W-:-:S04]  /*7850*/  F2FP.F16.F32.PACK_AB R5, RZ, R16 ;  /* 0x00000010ff05723e */ /* 0x001fc800000000ff */
[----:B------:R-:W-:-:S05]  /*7860*/  PRMT R5, R5, 0x5410, RZ ;  /* 0x0000541005057816 */ /* 0x000fca00000000ff */
[----:B------:R-:W-:Y:S01]  /*7870*/  STG.E desc[UR36][R2.64], R5 ;  /* 0x0000000502007986 */ /* 0x000fe2000c101924 */
[----:B------:R-:W-:Y:S05]  /*7880*/  EXIT ;  /* 0x000000000000794d */ /* 0x000fea0003800000 */
.L_x_13795:
[----:B------:R-:W0:Y:S02]  /*7890*/  I2F.F64.S64 R16, R16 ;  /* 0x0000001000107312 */ /* 0x000e240000301c00 */
[----:B0-----:R-:W-:Y:S01]  /*78a0*/  STG.E.64 desc[UR36][R2.64], R16 ;  /* 0x0000001002007986 */ /* 0x001fe2000c101b24 */
[----:B------:R-:W-:Y:S05]  /*78b0*/  EXIT ;  /* 0x000000000000794d */ /* 0x000fea0003800000 */
.L_x_13786:
        /* <DEDUP_REMOVED lines=12> */
.L_x_13800:
        /* <DEDUP_REMOVED lines=18> */
.L_x_13803:
[----:B------:R-:W-:-:S04]  /*7aa0*/  SHF.R.U32.HI R5, RZ, 0x18, R5 ;  /* 0x00000018ff057819 */ /* 0x000fc80000011605 */
[----:B------:R-:W-:-:S07]  /*7ab0*/  LOP3.LUT R0, R0, 0x80, R5, 0xf8, !PT ;  /* 0x0000008000007812 */ /* 0x000fce00078ef805 */
.L_x_13802:
[----:B------:R-:W-:Y:S05]  /*7ac0*/  BSYNC.RECONVERGENT B0 ;  /* 0x0000000000007941 */ /* 0x000fea0003800200 */
.L_x_13801:
[----:B------:R-:W-:Y:S01]  /*7ad0*/  STG.E.U8 desc[UR36][R2.64], R0 ;  /* 0x0000000002007986 */ /* 0x000fe2000c101124 */
[----:B------:R-:W-:Y:S05]  /*7ae0*/  EXIT ;  /* 0x000000000000794d */ /* 0x000fea0003800000 */
.L_x_13799:
        /* <DEDUP_REMOVED lines=18> */
.L_x_13806:
[----:B------:R-:W-:-:S04]  /*7c10*/  SHF.R.U32.HI R5, RZ, 0x18, R5 ;  /* 0x00000018ff057819 */ /* 0x000fc80000011605 */
[----:B------:R-:W-:-:S07]  /*7c20*/  LOP3.LUT R0, R0, 0x80, R5, 0xf8, !PT ;  /* 0x0000008000007812 */ /* 0x000fce00078ef805 */
.L_x_13805:
[----:B------:R-:W-:Y:S05]  /*7c30*/  BSYNC.RECONVERGENT B0 ;  /* 0x0000000000007941 */ /* 0x000fea0003800200 */
.L_x_13804:
[----:B------:R-:W-:Y:S01]  /*7c40*/  STG.E.U8 desc[UR36][R2.64], R0 ;  /* 0x0000000002007986 */ /* 0x000fe2000c101124 */
[----:B------:R-:W-:Y:S05]  /*7c50*/  EXIT ;  /* 0x000000000000794d */ /* 0x000fea0003800000 */
.L_x_13798:
        /* <DEDUP_REMOVED lines=22> */
.L_x_13808:
[----:B------:R-:W-:Y:S01]  /*7dc0*/  STG.E.64 desc[UR36][R2.64], R16 ;  /* 0x0000001002007986 */ /* 0x000fe2000c101b24 */
[----:B------:R-:W-:Y:S05]  /*7dd0*/  EXIT ;  /* 0x000000000000794d */ /* 0x000fea0003800000 */
.L_x_13807:
[----:B------:R-:W-:Y:S01]  /*7de0*/  STG.E desc[UR36][R2.64], R16 ;  /* 0x0000001002007986 */ /* 0x000fe2000c101924 */
[----:B------:R-:W-:Y:S05]  /*7df0*/  EXIT ;  /* 0x000000000000794d */ /* 0x000fea0003800000 */
.L_x_13797:
        /* <DEDUP_REMOVED lines=9> */
[----:B------:R-:W-:Y:S01]  /*7e90*/  STG.E.U8 desc[UR36][R2.64], R5 ;  /* 0x0000000502007986 */ /* 0x000fe2000c101124 */
[----:B------:R-:W-:Y:S05]  /*7ea0*/  EXIT ;  /* 0x000000000000794d */ /* 0x000fea0003800000 */
.L_x_13810:
[----:B------:R-:W-:Y:S01]  /*7eb0*/  CS2R R18, SRZ ;  /* 0x0000000000127805 */ /* 0x000fe2000001ff00 */
[----:B------:R-:W0:Y:S04]  /*7ec0*/  I2F.F64.S64 R16, R16 ;  /* 0x0000001000107312 */ /* 0x000e280000301c00 */
[----:B0-----:R-:W-:Y:S01]  /*7ed0*/  STG.E.128 desc[UR36][R2.64], R16 ;  /* 0x0000001002007986 */ /* 0x001fe2000c101d24 */
[----:B------:R-:W-:Y:S05]  /*7ee0*/  EXIT ;  /* 0x000000000000794d */ /* 0x000fea0003800000 */
.L_x_13809:
[----:B------:R-:W-:-:S13]  /*7ef0*/  ISETP.NE.AND P0, PT, R0, 0xf, PT ;  /* 0x0000000f0000780c */ /* 0x000fda0003f05270 */
[----:B------:R-:W-:Y:S05]  /*7f00*/  @!P0 BRA `(.L_x_13811) ;  /* 0x0000000000e88947 */ /* 0x000fea0003800000 */
[----:B------:R-:W-:-:S13]  /*7f10*/  ISETP.NE.AND P0, PT, R0, 0x17, PT ;  /* 0x000000170000780c */ /* 0x000fda0003f05270 */
[----:B------:R-:W-:Y:S05]  /*7f20*/  @!P0 BRA `(.L_x_13812) ;  /* 0x0000000000908947 */ /* 0x000fea0003800000 */
[----:B------:R-:W-:-:S13]  /*7f30*/  ISETP.NE.AND P0, PT, R0, 0x18, PT ;  /* 0x000000180000780c */ /* 0x000fda0003f05270 */
[----:B------:R-:W-:Y:S05]  /*7f40*/  @!P0 BRA `(.L_x_13813) ;  /* 0x0000000000448947 */ /* 0x000fea0003800000 */
.L_x_13790:
        /* <DEDUP_REMOVED lines=16> */
.L_x_13814:
[----:B------:R-:W-:Y:S05]  /*8050*/  EXIT ;  /* 0x000000000000794d */ /* 0x000fea0003800000 */
.L_x_13813:
        /* <DEDUP_REMOVED lines=13> */
.L_x_13816:
[----:B------:R-:W-:Y:S05]  /*8130*/  BSYNC.RECONVERGENT B0 ;  /* 0x0000000000007941 */ /* 0x000fea0003800200 */
.L_x_13815:
[----:B------:R-:W-:-:S05]  /*8140*/  LOP3.LUT R5, R0, 0x80, R5, 0xf8, !PT ;  /* 0x0000008000057812 */ /* 0x000fca00078ef805 */
[----:B------:R-:W-:Y:S01]  /*8150*/  STG.E.U8 desc[UR36][R2.64], R5 ;  /* 0x0000000502007986 */ /* 0x000fe2000c101124 */
[----:B------:R-:W-:Y:S05]  /*8160*/  EXIT ;  /* 0x000000000000794d */ /* 0x000fea0003800000 */
.L_x_13812:
        /* <DEDUP_REMOVED lines=12> */
.L_x_13818:
[----:B------:R-:W-:Y:S01]  /*8230*/  IMAD.MOV.U32 R0, RZ, RZ, 0x7f ;  /* 0x0000007fff007424 */ /* 0x000fe200078e00ff */
[----:B------:R-:W-:-:S04]  /*8240*/  ISETP.GT.U32.AND P0, PT, R4, 0x7f800000, PT ;  /* 0x7f8000000400780c */ /* 0x000fc80003f04070 */
[----:B------:R-:W-:-:S09]  /*8250*/  SEL R0, R0, 0x7c, P0 ;  /* 0x0000007c00007807 */ /* 0x000fd20000000000 */
.L_x_13819:
[----:B------:R-:W-:Y:S05]  /*8260*/  BSYNC.RECONVERGENT B0 ;  /* 0x0000000000007941 */ /* 0x000fea0003800200 */
.L_x_13817:
[----:B------:R-:W-:-:S04]  /*8270*/  SHF.R.U32.HI R5, RZ, 0x18, R5 ;  /* 0x00000018ff057819 */ /* 0x000fc80000011605 */
[----:B------:R-:W-:-:S05]  /*8280*/  LOP3.LUT R5, R0, 0x80, R5, 0xf8, !PT ;  /* 0x0000008000057812 */ /* 0x000fca00078ef805 */
[----:B------:R-:W-:Y:S01]  /*8290*/  STG.E.U8 desc[UR36][R2.64], R5 ;  /* 0x0000000502007986 */ /* 0x000fe2000c101124 */
[----:B------:R-:W-:Y:S05]  /*82a0*/  EXIT ;  /* 0x000000000000794d */ /* 0x000fea0003800000 */
.L_x_13811:
[----:B------:R-:W0:Y:S02]  /*82b0*/  I2F.S64 R0, R16 ;  /* 0x0000001000007312 */ /* 0x000e240000301400 */
[----:B0-----:R-:W-:-:S05]  /*82c0*/  F2FP.BF16.F32.PACK_AB R0, RZ, R0 ;  /* 0x00000000ff00723e */ /* 0x001fca00000010ff */
[----:B------:R-:W-:Y:S01]  /*82d0*/  STG.E.U16 desc[UR36][R2.64], R0 ;  /* 0x0000000002007986 */ /* 0x000fe2000c101524 */
[----:B------:R-:W-:Y:S05]  /*82e0*/  EXIT ;  /* 0x000000000000794d */ /* 0x000fea0003800000 */
.L_x_13820:
        /* <DEDUP_REMOVED lines=9> */
.L_x_60843:


//--------------------- .text._ZN2at6native18elementwise_kernelILi128ELi2EZNS0_22gpu_kernel_impl_nocastIZNS0_50_GLOBAL__N__2680c7bb_12_PowKernel_cu_7dd49032_317029pow_tensor_scalar_kernel_implIllEEvRNS_18TensorIteratorBaseET0_EUllE2_EEvS6_RKT_EUliE_EEviT1_ --------------------------
	.section	.text._ZN2at6native18elementwise_kernelILi128ELi2EZNS0_22gpu_kernel_impl_nocastIZNS0_50_GLOBAL__N__2680c7bb_12_PowKernel_cu_7dd49032_317029pow_tensor_scalar_kernel_implIllEEvRNS_18TensorIteratorBaseET0_EUllE2_EEvS6_RKT_EUliE_EEviT1_,"ax",@progbits
	.align	128
        .global         _ZN2at6native18elementwise_kernelILi128ELi2EZNS0_22gpu_kernel_impl_nocastIZNS0_50_GLOBAL__N__2680c7bb_12_PowKernel_cu_7dd49032_317029pow_tensor_scalar_kernel_implIllEEvRNS_18TensorIteratorBaseET0_EUllE2_EEvS6_RKT_EUliE_EEviT1_
        .type           _ZN2at6native18elementwise_kernelILi128ELi2EZNS0_22gpu_kernel_impl_nocastIZNS0_50_GLOBAL__N__2680c7bb_12_PowKernel_cu_7dd49032_317029pow_tensor_scalar_kernel_implIllEEvRNS_18TensorIteratorBaseET0_EUllE2_EEvS6_RKT_EUliE_EEviT1_,@function
        .size           _ZN2at6native18elementwise_kernelILi128ELi2EZNS0_22gpu_kernel_impl_nocastIZNS0_50_GLOBAL__N__2680c7bb_12_PowKernel_cu_7dd49032_317029pow_tensor_scalar_kernel_implIllEEvRNS_18TensorIteratorBaseET0_EUllE2_EEvS6_RKT_EUliE_EEviT1_,(.L_x_60844 - _ZN2at6native18elementwise_kernelILi128ELi2EZNS0_22gpu_kernel_impl_nocastIZNS0_50_GLOBAL__N__2680c7bb_12_PowKernel_cu_7dd49032_317029pow_tensor_scalar_kernel_implIllEEvRNS_18TensorIteratorBaseET0_EUllE2_EEvS6_RKT_EUliE_EEviT1_)
        .other          _ZN2at6native18elementwise_kernelILi128ELi2EZNS0_22gpu_kernel_impl_nocastIZNS0_50_GLOBAL__N__2680c7bb_12_PowKernel_cu_7dd49032_317029pow_tensor_scalar_kernel_implIllEEvRNS_18TensorIteratorBaseET0_EUllE2_EEvS6_RKT_EUliE_EEviT1_,@"STO_CUDA_ENTRY STV_DEFAULT"
_ZN2at6native18elementwise_kernelILi128ELi2EZNS0_22gpu_kernel_impl_nocastIZNS0_50_GLOBAL__N__2680c7bb_12_PowKernel_cu_7dd49032_317029pow_tensor_scalar_kernel_implIllEEvRNS_18TensorIteratorBaseET0_EUllE2_EEvS6_RKT_EUliE_EEviT1_:
.text._ZN2at6native18elementwise_kernelILi128ELi2EZNS0_22gpu_kernel_impl_nocastIZNS0_50_GLOBAL__N__2680c7bb_12_PowKernel_cu_7dd49032_317029pow_tensor_scalar_kernel_implIllEEvRNS_18TensorIteratorBaseET0_EUllE2_EEvS6_RKT_EUliE_EEviT1_:
[----:B------:R-:W-:Y:S08]  /*0000*/  LDC R1, c[0x0][0x37c] ;  /* 0x0000df00ff017b82 */ /* 0x000ff00000000800 */
[----:B------:R-:W0:Y:S01]  /*0010*/  LDC R2, c[0x0][0x388] ;  /* 0x0000e200ff027b82 */ /* 0x000e220000000800 */
[----:B------:R-:W1:Y:S01]  /*0020*/  S2R R5, SR_TID.X ;  /* 0x0000000000057919 */ /* 0x000e620000002100 */
[----:B------:R-:W2:Y:S01]  /*0030*/  LDCU UR10, c[0x0][0x590] ;  /* 0x0000b200ff0a77ac */ /* 0x000ea20008000800 */
[----:B------:R-:W3:Y:S05]  /*0040*/  LDCU UR9, c[0x0][0x590] ;  /* 0x0000b200ff0977ac */ /* 0x000eea0008000800 */
[----:B------:R-:W4:Y:S01]  /*0050*/  S2UR UR5, SR_CTAID.X ;  /* 0x00000000000579c3 */ /* 0x000f220000002500 */
[----:B------:R-:W0:Y:S07]  /*0060*/  LDCU.64 UR6, c[0x0][0x358] ;  /* 0x00006b00ff0677ac */ /* 0x000e2e0008000a00 */
[----:B------:R-:W1:Y:S01]  /*0070*/  LDC R3, c[0x0][0x594] ;  /* 0x00016500ff037b82 */ /* 0x000e620000000800 */
[----:B--2---:R-:W-:Y:S01]  /*0080*/  ULOP3.LUT UR4, UR10, 0x1, URZ, 0xc0, !UPT ;  /* 0x000000010a047892 */ /* 0x004fe2000f8ec0ff */
[----:B0-----:R-:W-:-:S03]  /*0090*/  ISETP.NE.AND P0, PT, R2, RZ, PT ;  /* 0x000000ff0200720c */ /* 0x001fc60003f05270 */
[----:B------:R-:W-:Y:S01]  /*00a0*/  UISETP.NE.U32.AND UP0, UPT, UR4, 0x1, UPT ;  /* 0x000000010400788c */ /* 0x000fe2000bf05070 */
[----:B---3--:R-:W-:Y:S02]  /*00b0*/  MOV R0, UR9 ;  /* 0x0000000900007c02 */ /* 0x008fe40008000f00 */
[----:B------:R-:W-:Y:S01]  /*00c0*/  UMOV UR4, 0xffffffff ;  /* 0xffffffff00047882 */ /* 0x000fe20000000000 */
[----:B------:R-:W-:Y:S02]  /*00d0*/  UISETP.NE.U32.AND.EX UP0, UPT, URZ, URZ, UPT, UP0 ;  /* 0x000000ffff00728c */ /* 0x000fe4000bf05100 */
[----:B----4-:R-:W-:Y:S02]  /*00e0*/  USHF.L.U32 UR5, UR5, 0x8, URZ ;  /* 0x0000000805057899 */ /* 0x010fe400080006ff */
[----:B------:R-:W-:Y:S02]  /*00f0*/  USEL UR4, UR4, 0x1, !UP0 ;  /* 0x0000000104047887 */ /* 0x000fe4000c000000 */
[----:B------:R-:W-:-:S02]  /*0100*/  USEL UR8, URZ, 0xffffffff, UP0 ;  /* 0xffffffffff087887 */ /* 0x000fc40008000000 */
[----:B-1----:R-:W-:Y:S01]  /*0110*/  LOP3.LUT R5, R5, UR5, RZ, 0xfc, !PT ;  /* 0x0000000505057c12 */ /* 0x002fe2000f8efcff */
[----:B------:R-:W-:Y:S09]  /*0120*/  @P0 BRA `(.L_x_13821) ;  /* 0x0000000400cc0947 */ /* 0x000ff20003800000 */
[----:B------:R-:W0:Y:S01]  /*0130*/  LDCU UR5, c[0x0][0x594] ;  /* 0x0000b280ff0577ac */ /* 0x000e220008000800 */
[----:B------:R-:W-:-:S04]  /*0140*/  UISETP.GT.U32.AND UP0, UPT, UR10, -0x1, UPT ;  /* 0xffffffff0a00788c */ /* 0x000fc8000bf04070 */
[----:B0-----:R-:W-:-:S09]  /*0150*/  UISETP.GT.AND.EX UP0, UPT, UR5, -0x1, UPT, UP0 ;  /* 0xffffffff0500788c */ /* 0x001fd2000bf04300 */
[----:B------:R-:W-:Y:S05]  /*0160*/  BRA.U UP0, `(.L_x_13822) ;  /* 0x0000000100847547 */ /* 0x000fea000b800000 */
[----:B------:R-:W0:Y:S01]  /*0170*/  LDCU UR5, c[0x0][0x380] ;  /* 0x00007000ff0577ac */ /* 0x000e220008000800 */
[----:B------:R-:W-:Y:S01]  /*0180*/  BSSY.RECONVERGENT B0, `(.L_x_13823) ;  /* 0x0000010000007945 */ /* 0x000fe20003800200 */
[----:B0-----:R-:W-:-:S13]  /*0190*/  ISETP.GE.AND P0, PT, R5, UR5, PT ;  /* 0x0000000505007c0c */ /* 0x001fda000bf06270 */
[----:B------:R-:W-:Y:S05]  /*01a0*/  @P0 BRA `(.L_x_13824) ;  /* 0x0000000000340947 */ /* 0x000fea0003800000 */
[----:B------:R-:W0:Y:S02]  /*01b0*/  LDC.64 R2, c[0x0][0x588] ;  /* 0x00016200ff027b82 */ /* 0x000e240000000a00 */
[----:B0-----:R-:W2:Y:S06]  /*01c0*/  LDG.E.64 R2, desc[UR6][R2.64] ;  /* 0x0000000602027981 */ /* 0x001eac000c1e1b00 */
[----:B------:R-:W0:Y:S01]  /*01d0*/  LDC.64 R6, c[0x0][0x580] ;  /* 0x00016000ff067b82 */ /* 0x000e220000000a00 */
[----:B--2---:R-:W-:-:S04]  /*01e0*/  ISETP.NE.U32.AND P0, PT, R2, 0x1, PT ;  /* 0x000000010200780c */ /* 0x004fc80003f05070 */
[----:B------:R-:W-:-:S13]  /*01f0*/  ISETP.NE.AND.EX P0, PT, R3, RZ, PT, P0 ;  /* 0x000000ff0300720c */ /* 0x000fda0003f05300 */
[----:B0-----:R-:W-:Y:S05]  /*0200*/  @!P0 BRA `(.L_x_13825) ;  /* 0x0000000000148947 */ /* 0x001fea0003800000 */
[----:B------:R-:W-:Y:S02]  /*0210*/  ISETP.NE.U32.AND P0, PT, R2, -0x1, PT ;  /* 0xffffffff0200780c */ /* 0x000fe40003f05070 */
[----:B------:R-:W-:Y:S02]  /*0220*/  MOV R2, UR4 ;  /* 0x0000000400027c02 */ /* 0x000fe40008000f00 */
[----:B------:R-:W-:Y:S02]  /*0230*/  ISETP.NE.AND.EX P0, PT, R3, -0x1, PT, P0 ;  /* 0xffffffff0300780c */ /* 0x000fe40003f05300 */
[----:B------:R-:W-:-:S11]  /*0240*/  MOV R3, UR8 ;  /* 0x0000000800037c02 */ /* 0x000fd60008000f00 */
[----:B------:R-:W-:-:S07]  /*0250*/  @P0 CS2R R2, SRZ ;  /* 0x0000000000020805 */ /* 0x000fce000001ff00 */
.L_x_13825:
[----:B------:R0:W-:Y:S01]  /*0260*/  STG.E.64 desc[UR6][R6.64], R2 ;  /* 0x0000000206007986 */ /* 0x0001e2000c101b06 */
[----:B------:R-:W-:-:S07]  /*0270*/  VIADD R5, R5, 0x80 ;  /* 0x0000008005057836 */ /* 0x000fce0000000000 */
.L_x_13824:
[----:B------:R-:W-:Y:S05]  /*0280*/  BSYNC.RECONVERGENT B0 ;  /* 0x0000000000007941 */ /* 0x000fea0003800200 */
.L_x_13823:
[----:B------:R-:W-:-:S13]  /*0290*/  ISETP.GE.AND P0, PT, R5, UR5, PT ;  /* 0x0000000505007c0c */ /* 0x000fda000bf06270 */
[----:B------:R-:W-:Y:S05]  /*02a0*/  @P0 EXIT ;  /* 0x000000000000094d */ /* 0x000fea0003800000 */
[----:B0-----:R-:W0:Y:S02]  /*02b0*/  LDC.64 R2, c[0x0][0x588] ;  /* 0x00016200ff027b82 */ /* 0x001e240000000a00 */
        /* <DEDUP_REMOVED lines=10> */
.L_x_13826:
[----:B------:R-:W-:Y:S01]  /*0360*/  STG.E.64 desc[UR6][R4.64], R2 ;  /* 0x0000000204007986 */ /* 0x000fe2000c101b06 */
[----:B------:R-:W-:Y:S05]  /*0370*/  EXIT ;  /* 0x000000000000794d */ /* 0x000fea0003800000 */
.L_x_13822:
[----:B------:R-:W-:-:S04]  /*0380*/  UISETP.NE.U32.AND UP0, UPT, UR10, URZ, UPT ;  /* 0x000000ff0a00728c */ /* 0x000fc8000bf05070 */
[----:B------:R-:W-:-:S09]  /*0390*/  UISETP.NE.AND.EX UP0, UPT, UR5, URZ, UPT, UP0 ;  /* 0x000000ff0500728c */ /* 0x000fd2000bf05300 */
[----:B------:R-:W-:Y:S05]  /*03a0*/  BRA.U UP0, `(.L_x_13827) ;  /* 0x0000000100207547 */ /* 0x000fea000b800000 */
[----:B------:R-:W0:Y:S02]  /*03b0*/  LDCU UR4, c[0x0][0x380] ;  /* 0x00007000ff0477ac */ /* 0x000e240008000800 */
[----:B0-----:R-:W-:-:S13]  /*03c0*/  ISETP.GE.AND P0, PT, R5, UR4, PT ;  /* 0x0000000405007c0c */ /* 0x001fda000bf06270 */
[----:B------:R-:W-:Y:S05]  /*03d0*/  @P0 EXIT ;  /* 0x000000000000094d */ /* 0x000fea0003800000 */
[----:B------:R-:W0:Y:S01]  /*03e0*/  LDC.64 R4, c[0x0][0x580] ;  /* 0x00016000ff047b82 */ /* 0x000e220000000a00 */
[----:B------:R-:W-:Y:S02]  /*03f0*/  HFMA2 R2, -RZ, RZ, 0, 5.9604644775390625e-08 ;  /* 0x00000001ff027431 */ /* 0x000fe400000001ff */
[----:B------:R-:W-:-:S05]  /*0400*/  IMAD.MOV.U32 R3, RZ, RZ, 0x0 ;  /* 0x00000000ff037424 */ /* 0x000fca00078e00ff */
[----:B0-----:R-:W-:Y:S01]  /*0410*/  STG.E.64 desc[UR6][R4.64], R2 ;  /* 0x0000000204007986 */ /* 0x001fe2000c101b06 */
[----:B------:R-:W-:Y:S05]  /*0420*/  EXIT ;  /* 0x000000000000794d */ /* 0x000fea0003800000 */
.L_x_13827:
[----:B------:R-:W0:Y:S01]  /*0430*/  LDCU UR4, c[0x0][0x380] ;  /* 0x00007000ff0477ac */ /* 0x000e220008000800 */
[----:B------:R-:W-:Y:S01]  /*0440*/  BSSY.RECONVERGENT B0, `(.L_x_13828) ;  /* 0x0000023000007945 */ /* 0x000fe20003800200 */
[----:B0-----:R-:W-:-:S13]  /*0450*/  ISETP.GE.AND P0, PT, R5, UR4, PT ;  /* 0x0000000405007c0c */ /* 0x001fda000bf06270 */
[----:B------:R-:W-:Y:S05]  /*0460*/  @P0 BRA `(.L_x_13829) ;  /* 0x0000000000800947 */ /* 0x000fea0003800000 */
[----:B------:R-:W0:Y:S02]  /*0470*/  LDC.64 R6, c[0x0][0x588] ;  /* 0x00016200ff067b82 */ /* 0x000e240000000a00 */
[----:B0-----:R-:W5:Y:S01]  /*0480*/  LDG.E.64 R6, desc[UR6][R6.64] ;  /* 0x0000000606067981 */ /* 0x001f62000c1e1b00 */
[----:B------:R-:W-:Y:S01]  /*0490*/  HFMA2 R13, -RZ, RZ, 0, 5.9604644775390625e-08 ;  /* 0x00000001ff0d7431 */ /* 0x000fe200000001ff */
[----:B------:R-:W-:Y:S01]  /*04a0*/  MOV R11, R3 ;  /* 0x00000003000b7202 */ /* 0x000fe20000000f00 */
[----:B------:R-:W-:Y:S01]  /*04b0*/  IMAD.U32 R10, RZ, RZ, UR9 ;  /* 0x00000009ff0a7e24 */ /* 0x000fe2000f8e00ff */
[----:B------:R-:W-:-:S07]  /*04c0*/  MOV R12, RZ ;  /* 0x000000ff000c7202 */ /* 0x000fce0000000f00 */
.L_x_13830:
[----:B------:R-:W-:-:S04]  /*04d0*/  LOP3.LUT R2, R10, 0x1, RZ, 0xc0, !PT ;  /* 0x000000010a027812 */ /* 0x000fc800078ec0ff */
[----:B------:R-:W-:-:S04]  /*04e0*/  ISETP.NE.U32.AND P0, PT, R2, 0x1, PT ;  /* 0x000000010200780c */ /* 0x000fc80003f05070 */
[----:B------:R-:W-:-:S04]  /*04f0*/  ISETP.NE.U32.AND.EX P0, PT, RZ, RZ, PT, P0 ;  /* 0x000000ffff00720c */ /* 0x000fc80003f05100 */
[C---:B-----5:R-:W-:Y:S02]  /*0500*/  SEL R4, R7.reuse, RZ, !P0 ;  /* 0x000000ff07047207 */ /* 0x060fe40004000000 */
[----:B------:R-:W-:Y:S02]  /*0510*/  SEL R2, R6, 0x1, !P0 ;  /* 0x0000000106027807 */ /* 0x000fe40004000000 */
[----:B------:R-:W-:Y:S01]  /*0520*/  ISETP.GT.U32.AND P0, PT, R10, 0x1, PT ;  /* 0x000000010a00780c */ /* 0x000fe20003f04070 */
[-C--:B------:R-:W-:Y:S02]  /*0530*/  IMAD R15, R4, R13.reuse, RZ ;  /* 0x0000000d040f7224 */ /* 0x080fe400078e02ff */
[----:B------:R-:W-:Y:S01]  /*0540*/  IMAD R4, R7, R6, RZ ;  /* 0x0000000607047224 */ /* 0x000fe200078e02ff */
[----:B------:R-:W-:Y:S01]  /*0550*/  ISETP.GT.U32.AND.EX P0, PT, R11, RZ, PT, P0 ;  /* 0x000000ff0b00720c */ /* 0x000fe20003f04100 */
[----:B------:R-:W-:-:S04]  /*0560*/  IMAD.WIDE.U32 R8, R2, R13, RZ ;  /* 0x0000000d02087225 */ /* 0x000fc800078e00ff */
[----:B------:R-:W-:Y:S01]  /*0570*/  IMAD R15, R12, R2, R15 ;  /* 0x000000020c0f7224 */ /* 0x000fe200078e020f */
[--C-:B------:R-:W-:Y:S01]  /*0580*/  SHF.R.U64 R2, R10, 0x1, R11.reuse ;  /* 0x000000010a027819 */ /* 0x100fe2000000120b */
[C---:B------:R-:W-:Y:S01]  /*0590*/  IMAD R17, R6.reuse, R7, R4 ;  /* 0x0000000706117224 */ /* 0x040fe200078e0204 */
[----:B------:R-:W-:Y:S01]  /*05a0*/  SHF.R.U32.HI R4, RZ, 0x1, R11 ;  /* 0x00000001ff047819 */ /* 0x000fe2000001160b */
[----:B------:R-:W-:Y:S01]  /*05b0*/  IMAD.WIDE.U32 R6, R6, R6, RZ ;  /* 0x0000000606067225 */ /* 0x000fe200078e00ff */
[----:B------:R-:W-:Y:S02]  /*05c0*/  MOV R13, R8 ;  /* 0x00000008000d7202 */ /* 0x000fe40000000f00 */
[----:B------:R-:W-:Y:S01]  /*05d0*/  IADD3 R12, PT, PT, R9, R15, RZ ;  /* 0x0000000f090c7210 */ /* 0x000fe20007ffe0ff */
[----:B------:R-:W-:Y:S01]  /*05e0*/  IMAD.MOV.U32 R10, RZ, RZ, R2 ;  /* 0x000000ffff0a7224 */ /* 0x000fe200078e0002 */
[----:B------:R-:W-:Y:S02]  /*05f0*/  IADD3 R7, PT, PT, R7, R17, RZ ;  /* 0x0000001107077210 */ /* 0x000fe40007ffe0ff */
[----:B------:R-:W-:Y:S01]  /*0600*/  MOV R11, R4 ;  /* 0x00000004000b7202 */ /* 0x000fe20000000f00 */
[----:B------:R-:W-:Y:S06]  /*0610*/  @P0 BRA `(.L_x_13830) ;  /* 0xfffffffc00ac0947 */ /* 0x000fec000383ffff */
[----:B------:R-:W0:Y:S01]  /*0620*/  LDC.64 R8, c[0x0][0x580] ;  /* 0x00016000ff087b82 */ /* 0x000e220000000a00 */
[----:B------:R-:W-:Y:S01]  /*0630*/  MOV R6, R13 ;  /* 0x0000000d00067202 */ /* 0x000fe20000000f00 */
[----:B------:R-:W-:Y:S01]  /*0640*/  VIADD R5, R5, 0x80 ;  /* 0x0000008005057836 */ /* 0x000fe20000000000 */
[----:B------:R-:W-:-:S05]  /*0650*/  MOV R7, R12 ;  /* 0x0000000c00077202 */ /* 0x000fca0000000f00 */
[----:B0-----:R0:W-:Y:S02]  /*0660*/  STG.E.64 desc[UR6][R8.64], R6 ;  /* 0x0000000608007986 */ /* 0x0011e4000c101b06 */
.L_x_13829:
[----:B------:R-:W-:Y:S05]  /*0670*/  BSYNC.RECONVERGENT B0 ;  /* 0x0000000000007941 */ /* 0x000fea0003800200 */
.L_x_13828:
[----:B------:R-:W-:-:S13]  /*0680*/  ISETP.GE.AND P0, PT, R5, UR4, PT ;  /* 0x0000000405007c0c */ /* 0x000fda000bf06270 */
[----:B------:R-:W-:Y:S05]  /*0690*/  @P0 EXIT ;  /* 0x000000000000094d */ /* 0x000fea0003800000 */
[----:B------:R-:W1:Y:S02]  /*06a0*/  LDC.64 R4, c[0x0][0x588] ;  /* 0x00016200ff047b82 */ /* 0x000e640000000a00 */
[----:B-1----:R-:W5:Y:S01]  /*06b0*/  LDG.E.64 R4, desc[UR6][R4.64] ;  /* 0x0000000604047981 */ /* 0x002f62000c1e1b00 */
[----:B0-----:R-:W-:Y:S01]  /*06c0*/  HFMA2 R9, -RZ, RZ, 0, 5.9604644775390625e-08 ;  /* 0x00000001ff097431 */ /* 0x001fe200000001ff */
[----:B------:R-:W-:-:S07]  /*06d0*/  MOV R8, RZ ;  /* 0x000000ff00087202 */ /* 0x000fce0000000f00 */
.L_x_13831:
        /* <DEDUP_REMOVED lines=10> */
[-C--:B------:R-:W-:Y:S01]  /*0780*/  IMAD R11, R6, R9.reuse, RZ ;  /* 0x00000009060b7224 */ /* 0x080fe200078e02ff */
[----:B------:R-:W-:Y:S01]  /*0790*/  ISETP.GT.U32.AND.EX P0, PT, R3, RZ, PT, P0 ;  /* 0x000000ff0300720c */ /* 0x000fe20003f04100 */
[----:B------:R-:W-:Y:S01]  /*07a0*/  IMAD.WIDE.U32 R6, R2, R9, RZ ;  /* 0x0000000902067225 */ /* 0x000fe200078e00ff */
[----:B------:R-:W-:-:S02]  /*07b0*/  SHF.R.U32.HI R3, RZ, 0x1, R3 ;  /* 0x00000001ff037819 */ /* 0x000fc40000011603 */
[----:B------:R-:W-:Y:S01]  /*07c0*/  IADD3 R5, PT, PT, R5, R13, RZ ;  /* 0x0000000d05057210 */ /* 0x000fe20007ffe0ff */
[----:B------:R-:W-:Y:S01]  /*07d0*/  IMAD R11, R8, R2, R11 ;  /* 0x00000002080b7224 */ /* 0x000fe200078e020b */
[----:B------:R-:W-:-:S03]  /*07e0*/  MOV R9, R6 ;  /* 0x0000000600097202 */ /* 0x000fc60000000f00 */
[----:B------:R-:W-:-:S04]  /*07f0*/  IMAD.IADD R8, R7, 0x1, R11 ;  /* 0x0000000107087824 */ /* 0x000fc800078e020b */
[----:B------:R-:W-:Y:S05]  /*0800*/  @P0 BRA `(.L_x_13831) ;  /* 0xfffffffc00b40947 */ /* 0x000fea000383ffff */
[----:B------:R-:W0:Y:S01]  /*0810*/  LDC.64 R4, c[0x0][0x580] ;  /* 0x00016000ff047b82 */ /* 0x000e220000000a00 */
[----:B------:R-:W-:Y:S02]  /*0820*/  MOV R2, R9 ;  /* 0x0000000900027202 */ /* 0x000fe40000000f00 */
[----:B------:R-:W-:-:S05]  /*0830*/  MOV R3, R8 ;  /* 0x0000000800037202 */ /* 0x000fca0000000f00 */
[----:B0-----:R-:W-:Y:S01]  /*0840*/  STG.E.64 desc[UR6][R4.64], R2 ;  /* 0x0000000204007986 */ /* 0x001fe2000c101b06 */
[----:B------:R-:W-:Y:S05]  /*0850*/  EXIT ;  /* 0x000000000000794d */ /* 0x000fea0003800000 */
.L_x_13821:
[----:B------:R-:W0:Y:S01]  /*0860*/  LDCU UR5, c[0x0][0x594] ;  /* 0x0000b280ff0577ac */ /* 0x000e220008000800 */
[----:B------:R-:W-:Y:S01]  /*0870*/  VIADD R2, R2, 0xffffffff ;  /* 0xffffffff02027836 */ /* 0x000fe20000000000 */
[----:B------:R-:W-:-:S04]  /*0880*/  UISETP.GT.U32.AND UP0, UPT, UR10, -0x1, UPT ;  /* 0xffffffff0a00788c */ /* 0x000fc8000bf04070 */
[----:B0-----:R-:W-:-:S09]  /*0890*/  UISETP.GT.AND.EX UP0, UPT, UR5, -0x1, UPT, UP0 ;  /* 0xffffffff0500788c */ /* 0x001fd2000bf04300 */
[----:B------:R-:W-:Y:S05]  /*08a0*/  BRA.U UP0, `(.L_x_13832) ;  /* 0x0000002900087547 */ /* 0x000fea000b800000 */
[----:B------:R-:W0:Y:S01]  /*08b0*/  LDCU UR5, c[0x0][0x380] ;  /* 0x00007000ff0577ac */ /* 0x000e220008000800 */
[----:B------:R-:W-:Y:S01]  /*08c0*/  VIMNMX.U32 R0, PT, PT, R2, 0x18, PT ;  /* 0x0000001802007848 */ /* 0x000fe20003fe0000 */
[----:B------:R-:W-:Y:S03]  /*08d0*/  BSSY.RECONVERGENT B0, `(.L_x_13833) ;  /* 0x0000140000007945 */ /* 0x000fe60003800200 */
[----:B------:R-:W-:Y:S02]  /*08e0*/  IADD3 R0, PT, PT, R0, 0x1, RZ ;  /* 0x0000000100007810 */ /* 0x000fe40007ffe0ff */
[----:B0-----:R-:W-:-:S13]  /*08f0*/  ISETP.GE.AND P0, PT, R5, UR5, PT ;  /* 0x0000000505007c0c */ /* 0x001fda000bf06270 */
[----:B------:R-:W-:Y:S05]  /*0900*/  @P0 BRA `(.L_x_13834) ;  /* 0x0000001000f00947 */ /* 0x000fea0003800000 */
[----:B------:R-:W0:Y:S01]  /*0910*/  LDCU.64 UR10, c[0x0][0x390] ;  /* 0x00007200ff0a77ac */ /* 0x000e220008000a00 */
[----:B------:R-:W-:Y:S01]  /*0920*/  HFMA2 R4, -RZ, RZ, 0, 0 ;  /* 0x00000000ff047431 */ /* 0x000fe200000001ff */
[----:B------:R-:W-:Y:S01]  /*0930*/  ISETP.NE.AND P0, PT, R2, RZ, PT ;  /* 0x000000ff0200720c */ /* 0x000fe20003f05270 */
[----:B------:R-:W1:Y:S01]  /*0940*/  LDCU UR9, c[0x0][0x38c] ;  /* 0x00007180ff0977ac */ /* 0x000e620008000800 */
[----:B------:R-:W2:Y:S02]  /*0950*/  LDCU.64 UR12, c[0x0][0x4b8] ;  /* 0x00009700ff0c77ac */ /* 0x000ea40008000a00 */
        /* <DEDUP_REMOVED lines=292> */
.L_x_13835:
[----:B------:R-:W0:Y:S02]  /*1ba0*/  LDCU.64 UR10, c[0x0][0x588] ;  /* 0x0000b100ff0a77ac */ /* 0x000e240008000a00 */
[----:B0-----:R-:W-:-:S05]  /*1bb0*/  IADD3 R6, P0, PT, R4, UR10, RZ ;  /* 0x0000000a04067c10 */ /* 0x001fca000ff1e0ff */
[----:B------:R-:W-:-:S06]  /*1bc0*/  IMAD.X R7, RZ, RZ, UR11, P0 ;  /* 0x0000000bff077e24 */ /* 0x000fcc00080e06ff */
[----:B------:R-:W2:Y:S01]  /*1bd0*/  LDG.E.64 R6, desc[UR6][R6.64] ;  /* 0x0000000606067981 */ /* 0x000ea2000c1e1b00 */
[----:B------:R-:W-:Y:S01]  /*1be0*/  BSSY.RECONVERGENT B1, `(.L_x_13836) ;  /* 0x0000009000017945 */ /* 0x000fe20003800200 */
[----:B--2---:R-:W-:-:S04]  /*1bf0*/  ISETP.NE.U32.AND P0, PT, R6, 0x1, PT ;  /* 0x000000010600780c */ /* 0x004fc80003f05070 */
[----:B------:R-:W-:-:S13]  /*1c00*/  ISETP.NE.AND.EX P0, PT, R7, RZ, PT, P0 ;  /* 0x000000ff0700720c */ /* 0x000fda0003f05300 */
[----:B------:R-:W-:Y:S05]  /*1c10*/  @!P0 BRA `(.L_x_13837) ;  /* 0x0000000000148947 */ /* 0x000fea0003800000 */
[----:B------:R-:W-:Y:S02]  /*1c20*/  ISETP.NE.U32.AND P0, PT, R6, -0x1, PT ;  /* 0xffffffff0600780c */ /* 0x000fe40003f05070 */
[----:B------:R-:W-:Y:S02]  /*1c30*/  MOV R6, UR4 ;  /* 0x0000000400067c02 */ /* 0x000fe40008000f00 */
[----:B------:R-:W-:Y:S02]  /*1c40*/  ISETP.NE.AND.EX P0, PT, R7, -0x1, PT, P0 ;  /* 0xffffffff0700780c */ /* 0x000fe40003f05300 */
[----:B------:R-:W-:-:S11]  /*1c50*/  MOV R7, UR8 ;  /* 0x0000000800077c02 */ /* 0x000fd60008000f00 */
[----:B------:R-:W-:-:S07]  /*1c60*/  @P0 CS2R R6, SRZ ;  /* 0x0000000000060805 */ /* 0x000fce000001ff00 */
.L_x_13837:
[----:B------:R-:W-:Y:S05]  /*1c70*/  BSYNC.RECONVERGENT B1 ;  /* 0x0000000000017941 */ /* 0x000fea0003800200 */
.L_x_13836:
[----:B------:R-:W0:Y:S01]  /*1c80*/  LDCU.64 UR10, c[0x0][0x580] ;  /* 0x0000b000ff0a77ac */ /* 0x000e220008000a00 */
[----:B------:R-:W-:Y:S01]  /*1c90*/  VIADD R5, R5, 0x80 ;  /* 0x0000008005057836 */ /* 0x000fe20000000000 */
[----:B0-----:R-:W-:-:S04]  /*1ca0*/  IADD3 R8, P0, PT, R3, UR10, RZ ;  /* 0x0000000a03087c10 */ /* 0x001fc8000ff1e0ff */
[----:B------:R-:W-:-:S05]  /*1cb0*/  IADD3.X R9, PT, PT, RZ, UR11, RZ, P0, !PT ;  /* 0x0000000bff097c10 */ /* 0x000fca00087fe4ff */
[----:B------:R0:W-:Y:S04]  /*1cc0*/  STG.E.64 desc[UR6][R8.64], R6 ;  /* 0x0000000608007986 */ /* 0x0001e8000c101b06 */
.L_x_13834:
[----:B------:R-:W-:Y:S05]  /*1cd0*/  BSYNC.RECONVERGENT B0 ;  /* 0x0000000000007941 */ /* 0x000fea0003800200 */
.L_x_13833:
[----:B------:R-:W-:-:S13]  /*1ce0*/  ISETP.GE.AND P0, PT, R5, UR5, PT ;  /* 0x0000000505007c0c */ /* 0x000fda000bf06270 */
[----:B------:R-:W-:Y:S05]  /*1cf0*/  @P0 EXIT ;  /* 0x000000000000094d */ /* 0x000fea0003800000 */
        /* <DEDUP_REMOVED lines=297> */
.L_x_13838:
[----:B------:R-:W0:Y:S02]  /*2f90*/  LDCU.128 UR12, c[0x0][0x580] ;  /* 0x0000b000ff0c77ac */ /* 0x000e240008000c00 */
[----:B0-----:R-:W-:-:S04]  /*2fa0*/  IADD3 R4, P0, PT, R2, UR14, RZ ;  /* 0x0000000e02047c10 */ /* 0x001fc8000ff1e0ff */
[----:B------:R-:W-:-:S06]  /*2fb0*/  IADD3.X R5, PT, PT, RZ, UR15, RZ, P0, !PT ;  /* 0x0000000fff057c10 */ /* 0x000fcc00087fe4ff */
[----:B------:R-:W2:Y:S01]  /*2fc0*/  LDG.E.64 R4, desc[UR6][R4.64] ;  /* 0x0000000604047981 */ /* 0x000ea2000c1e1b00 */
[----:B------:R-:W-:Y:S01]  /*2fd0*/  IADD3 R6, P1, PT, R3, UR12, RZ ;  /* 0x0000000c03067c10 */ /* 0x000fe2000ff3e0ff */
[----:B------:R-:W-:Y:S04]  /*2fe0*/  BSSY.RECONVERGENT B0, `(.L_x_13839) ;  /* 0x000000a000007945 */ /* 0x000fe80003800200 */
[----:B------:R-:W-:Y:S01]  /*2ff0*/  IMAD.X R7, RZ, RZ, UR13, P1 ;  /* 0x0000000dff077e24 */ /* 0x000fe200088e06ff */
        /* <DEDUP_REMOVED lines=8> */
.L_x_13840:
[----:B------:R-:W-:Y:S05]  /*3080*/  BSYNC.RECONVERGENT B0 ;  /* 0x0000000000007941 */ /* 0x000fea0003800200 */
.L_x_13839:
[----:B------:R-:W-:Y:S01]  /*3090*/  MOV R2, R4 ;  /* 0x0000000400027202 */ /* 0x000fe20000000f00 */
[----:B------:R-:W-:-:S05]  /*30a0*/  IMAD.MOV.U32 R3, RZ, RZ, R5 ;  /* 0x000000ffff037224 */ /* 0x000fca00078e0005 */
[----:B------:R-:W-:Y:S01]  /*30b0*/  STG.E.64 desc[UR6][R6.64], R2 ;  /* 0x0000000206007986 */ /* 0x000fe2000c101b06 */
[----:B------:R-:W-:Y:S05]  /*30c0*/  EXIT ;  /* 0x000000000000794d */ /* 0x000fea0003800000 */
.L_x_13832:
[----:B------:R-:W-:-:S04]  /*30d0*/  UISETP.NE.U32.AND UP0, UPT, UR10, URZ, UPT ;  /* 0x000000ff0a00728c */ /* 0x000fc8000bf05070 */
[----:B------:R-:W-:-:S09]  /*30e0*/  UISETP.NE.AND.EX UP0, UPT, UR5, URZ, UPT, UP0 ;  /* 0x000000ff0500728c */ /* 0x000fd2000bf05300 */
        /* <DEDUP_REMOVED lines=11> */
[----:B------:R-:W2:Y:S02]  /*31a0*/  LDCU UR10, c[0x0][0x4b8] ;  /* 0x00009700ff0a77ac */ /* 0x000ea40008000800 */
[----:B0-----:R-:W-:-:S05]  /*31b0*/  IMAD.HI.U32 R6, R5, UR8, R4 ;  /* 0x0000000805067c27 */ /* 0x001fca000f8e0004 */
[----:B------:R-:W-:-:S04]  /*31c0*/  SHF.R.U32.HI R7, RZ, UR9, R6 ;  /* 0x00000009ff077c19 */ /* 0x000fc80008011606 */
[----:B------:R-:W-:-:S05]  /*31d0*/  IADD3 R4, PT, PT, -R7, RZ, RZ ;  /* 0x000000ff07047210 */ /* 0x000fca0007ffe1ff */
[----:B-1----:R-:W-:-:S04]  /*31e0*/  IMAD R3, R4, UR5, R5 ;  /* 0x0000000504037c24 */ /* 0x002fc8000f8e0205 */
[----:B--2---:R-:W-:Y:S01]  /*31f0*/  IMAD R3, R3, UR10, RZ ;  /* 0x0000000a03037c24 */ /* 0x004fe2000f8e02ff */
        /* <DEDUP_REMOVED lines=263> */
.L_x_13844:
[----:B------:R-:W0:Y:S01]  /*4270*/  LDCU.64 UR8, c[0x0][0x580] ;  /* 0x0000b000ff0877ac */ /* 0x000e220008000a00 */
[----:B------:R-:W-:Y:S02]  /*4280*/  MOV R8, 0x1 ;  /* 0x0000000100087802 */ /* 0x000fe40000000f00 */
[----:B------:R-:W-:Y:S02]  /*4290*/  MOV R9, 0x0 ;  /* 0x0000000000097802 */ /* 0x000fe40000000f00 */
[----:B------:R-:W-:Y:S02]  /*42a0*/  IADD3 R5, PT, PT, R5, 0x80, RZ ;  /* 0x0000008005057810 */ /* 0x000fe40007ffe0ff */
[----:B0-----:R-:W-:-:S05]  /*42b0*/  IADD3 R6, P0, PT, R3, UR8, RZ ;  /* 0x0000000803067c10 */ /* 0x001fca000ff1e0ff */
[----:B------:R-:W-:-:S05]  /*42c0*/  IMAD.X R7, RZ, RZ, UR9, P0 ;  /* 0x00000009ff077e24 */ /* 0x000fca00080e06ff */
[----:B------:R0:W-:Y:S03]  /*42d0*/  STG.E.64 desc[UR6][R6.64], R8 ;  /* 0x0000000806007986 */ /* 0x0001e6000c101b06 */
.L_x_13843:
[----:B------:R-:W-:Y:S05]  /*42e0*/  BSYNC.RECONVERGENT B0 ;  /* 0x0000000000007941 */ /* 0x000fea0003800200 */
.L_x_13842:
[----:B------:R-:W-:-:S13]  /*42f0*/  ISETP.GE.AND P0, PT, R5, UR4, PT ;  /* 0x0000000405007c0c */ /* 0x000fda000bf06270 */
[----:B------:R-:W-:Y:S05]  /*4300*/  @P0 EXIT ;  /* 0x000000000000094d */ /* 0x000fea0003800000 */
[----:B------:R-:W0:Y:S01]  /*4310*/  LDCU.64 UR4, c[0x0][0x390] ;  /* 0x00007200ff0477ac */ /* 0x000e220008000a00 */
[----:B------:R-:W-:Y:S01]  /*4320*/  IMAD.MOV.U32 R4, RZ, RZ, RZ ;  /* 0x000000ffff047224 */ /* 0x000fe200078e00ff */
[----:B------:R-:W-:Y:S01]  /*4330*/  ISETP.NE.AND P0, PT, R2, RZ, PT ;  /* 0x000000ff0200720c */ /* 0x000fe20003f05270 */
[----:B------:R-:W1:Y:S01]  /*4340*/  LDCU UR8, c[0x0][0x38c] ;  /* 0x00007180ff0877ac */ /* 0x000e620008000800 */
[----:B------:R-:W2:Y:S01]  /*4350*/  LDCU UR9, c[0x0][0x4b8] ;  /* 0x00009700ff0977ac */ /* 0x000ea20008000800 */
[----:B0-----:R-:W-:-:S05]  /*4360*/  IMAD.HI.U32 R6, R5, UR4, R4 ;  /* 0x0000000405067c27 */ /* 0x001fca000f8e0004 */
[----:B------:R-:W-:-:S04]  /*4370*/  SHF.R.U32.HI R7, RZ, UR5, R6 ;  /* 0x00000005ff077c19 */ /* 0x000fc80008011606 */
[----:B------:R-:W-:-:S05]  /*4380*/  IADD3 R4, PT, PT, -R7, RZ, RZ ;  /* 0x000000ff07047210 */ /* 0x000fca0007ffe1ff */
        /* <DEDUP_REMOVED lines=258> */
[----:B------:R-:W1:Y:S01]  /*53b0*/  LDCU UR8, c[0x0][0x4ac] ;  /* 0x00009580ff0877ac */ /* 0x000e620008000800 */
[----:B------:R-:W2:Y:S02]  /*53c0*/  LDCU UR9, c[0x0][0x578] ;  /* 0x0000af00ff0977ac */ /* 0x000ea40008000800 */
[----:B0-----:R-:W-:-:S05]  /*53d0*/  IMAD.HI.U32 R0, R5, UR4, R4 ;  /* 0x0000000405007c27 */ /* 0x001fca000f8e0004 */
[----:B------:R-:W-:-:S04]  /*53e0*/  SHF.R.U32.HI R0, RZ, UR5, R0 ;  /* 0x00000005ff007c19 */ /* 0x000fc80008011600 */
[----:B------:R-:W-:-:S05]  /*53f0*/  IADD3 R3, PT, PT, -R0, RZ, RZ ;  /* 0x000000ff00037210 */ /* 0x000fca0007ffe1ff */
[----:B-1----:R-:W-:-:S04]  /*5400*/  IMAD R5, R3, UR8, R5 ;  /* 0x0000000803057c24 */ /* 0x002fc8000f8e0205 */
[----:B--2---:R-:W-:-:S07]  /*5410*/  IMAD R2, R5, UR9, R2 ;  /* 0x0000000905027c24 */ /* 0x004fce000f8e0202 */
.L_x_13845:
[----:B------:R-:W0:Y:S01]  /*5420*/  LDCU.64 UR4, c[0x0][0x580] ;  /* 0x0000b000ff0477ac */ /* 0x000e220008000a00 */
[----:B------:R-:W-:Y:S01]  /*5430*/  MOV R4, 0x1 ;  /* 0x0000000100047802 */ /* 0x000fe20000000f00 */
[----:B------:R-:W-:Y:S01]  /*5440*/  IMAD.MOV.U32 R5, RZ, RZ, 0x0 ;  /* 0x00000000ff057424 */ /* 0x000fe200078e00ff */
[----:B0-----:R-:W-:-:S04]  /*5450*/  IADD3 R2, P0, PT, R2, UR4, RZ ;  /* 0x0000000402027c10 */ /* 0x001fc8000ff1e0ff */
[----:B------:R-:W-:-:S05]  /*5460*/  IADD3.X R3, PT, PT, RZ, UR5, RZ, P0, !PT ;  /* 0x00000005ff037c10 */ /* 0x000fca00087fe4ff */
[----:B------:R-:W-:Y:S01]  /*5470*/  STG.E.64 desc[UR6][R2.64], R4 ;  /* 0x0000000402007986 */ /* 0x000fe2000c101b06 */
[----:B------:R-:W-:Y:S05]  /*5480*/  EXIT ;  /* 0x000000000000794d */ /* 0x000fea0003800000 */
.L_x_13841:
[----:B------:R-:W0:Y:S01]  /*5490*/  LDCU UR4, c[0x0][0x380] ;  /* 0x00007000ff0477ac */ /* 0x000e220008000800 */
[----:B------:R-:W-:Y:S01]  /*54a0*/  VIMNMX.U32 R4, PT, PT, R2, 0x18, PT ;  /* 0x0000001802047848 */ /* 0x000fe20003fe0000 */
[----:B------:R-:W-:Y:S03]  /*54b0*/  BSSY.RECONVERGENT B0, `(.L_x_13846) ;  /* 0x0000152000007945 */ /* 0x000fe60003800200 */
        /* <DEDUP_REMOVED lines=296> */
[----:B------:R-:W-:-:S04]  /*6740*/  IMAD R6, R8, UR13, R6 ;  /* 0x0000000d08067c24 */ /* 0x000fc8000f8e0206 */
[----:B------:R-:W-:-:S04]  /*6750*/  @P0 IMAD.MOV R12, RZ, RZ, -R14 ;  /* 0x000000ffff0c0224 */ /* 0x000fc800078e0a0e */
[----:B0-----:R-:W-:-:S04]  /*6760*/  @P0 IMAD R12, R17, R12, R13 ;  /* 0x0000000c110c0224 */ /* 0x001fc800078e020d */
[C---:B-1----:R-:W-:Y:S02]  /*6770*/  @P0 IMAD R7, R12.reuse, R10, R7 ;  /* 0x0000000a0c070224 */ /* 0x042fe400078e0207 */
[----:B------:R-:W-:-:S07]  /*6780*/  @P0 IMAD R6, R12, R11, R6 ;  /* 0x0000000b0c060224 */ /* 0x000fce00078e0206 */
.L_x_13848:
[----:B------:R-:W0:Y:S02]  /*6790*/  LDCU.64 UR10, c[0x0][0x588] ;  /* 0x0000b100ff0a77ac */ /* 0x000e240008000a00 */
[----:B0-----:R-:W-:-:S04]  /*67a0*/  IADD3 R8, P0, PT, R6, UR10, RZ ;  /* 0x0000000a06087c10 */ /* 0x001fc8000ff1e0ff */
[----:B------:R-:W-:-:S06]  /*67b0*/  IADD3.X R9, PT, PT, RZ, UR11, RZ, P0, !PT ;  /* 0x0000000bff097c10 */ /* 0x000fcc00087fe4ff */
[----:B------:R-:W5:Y:S01]  /*67c0*/  LDG.E.64 R8, desc[UR6][R8.64] ;  /* 0x0000000608087981 */ /* 0x000f62000c1e1b00 */
[----:B------:R-:W-:Y:S01]  /*67d0*/  MOV R13, R3 ;  /* 0x00000003000d7202 */ /* 0x000fe20000000f00 */
[----:B------:R-:W-:Y:S01]  /*67e0*/  IMAD.U32 R12, RZ, RZ, UR9 ;  /* 0x00000009ff0c7e24 */ /* 0x000fe2000f8e00ff */
[----:B------:R-:W-:Y:S02]  /*67f0*/  MOV R15, 0x1 ;  /* 0x00000001000f7802 */ /* 0x000fe40000000f00 */
[----:B------:R-:W-:-:S07]  /*6800*/  MOV R14, RZ ;  /* 0x000000ff000e7202 */ /* 0x000fce0000000f00 */
.L_x_13849:
        /* <DEDUP_REMOVED lines=8> */
[----:B------:R-:W-:-:S03]  /*6890*/  ISETP.GT.U32.AND P0, PT, R12, 0x1, PT ;  /* 0x000000010c00780c */ /* 0x000fc60003f04070 */
[-C--:B------:R-:W-:Y:S01]  /*68a0*/  IMAD R17, R10, R15.reuse, RZ ;  /* 0x0000000f0a117224 */ /* 0x080fe200078e02ff */
[----:B------:R-:W-:Y:S01]  /*68b0*/  ISETP.GT.U32.AND.EX P0, PT, R13, RZ, PT, P0 ;  /* 0x000000ff0d00720c */ /* 0x000fe20003f04100 */
[----:B------:R-:W-:Y:S01]  /*68c0*/  IMAD.WIDE.U32 R10, R6, R15, RZ ;  /* 0x0000000f060a7225 */ /* 0x000fe200078e00ff */
[----:B------:R-:W-:-:S03]  /*68d0*/  IADD3 R9, PT, PT, R9, R19, RZ ;  /* 0x0000001309097210 */ /* 0x000fc60007ffe0ff */
[----:B------:R-:W-:Y:S01]  /*68e0*/  IMAD R17, R14, R6, R17 ;  /* 0x000000060e117224 */ /* 0x000fe200078e0211 */
[----:B------:R-:W-:Y:S02]  /*68f0*/  MOV R15, R10 ;  /* 0x0000000a000f7202 */ /* 0x000fe40000000f00 */
[--C-:B------:R-:W-:Y:S02]  /*6900*/  SHF.R.U32.HI R10, RZ, 0x1, R13.reuse ;  /* 0x00000001ff0a7819 */ /* 0x100fe4000001160d */
[----:B------:R-:W-:Y:S02]  /*6910*/  SHF.R.U64 R6, R12, 0x1, R13 ;  /* 0x000000010c067819 */ /* 0x000fe4000000120d */
[----:B------:R-:W-:Y:S01]  /*6920*/  IADD3 R14, PT, PT, R11, R17, RZ ;  /* 0x000000110b0e7210 */ /* 0x000fe20007ffe0ff */
[----:B------:R-:W-:Y:S01]  /*6930*/  IMAD.MOV.U32 R13, RZ, RZ, R10 ;  /* 0x000000ffff0d7224 */ /* 0x000fe200078e000a */
[----:B------:R-:W-:Y:S01]  /*6940*/  MOV R12, R6 ;  /* 0x00000006000c7202 */ /* 0x000fe20000000f00 */
[----:B------:R-:W-:Y:S06]  /*6950*/  @P0 BRA `(.L_x_13849) ;  /* 0xfffffffc00ac0947 */ /* 0x000fec000383ffff */
[----:B------:R-:W0:Y:S01]  /*6960*/  LDCU.64 UR10, c[0x0][0x580] ;  /* 0x0000b000ff0a77ac */ /* 0x000e220008000a00 */
[----:B------:R-:W-:Y:S02]  /*6970*/  MOV R6, R15 ;  /* 0x0000000f00067202 */ /* 0x000fe40000000f00 */
[----:B------:R-:W-:Y:S02]  /*6980*/  IADD3 R5, PT, PT, R5, 0x80, RZ ;  /* 0x0000008005057810 */ /* 0x000fe40007ffe0ff */
[----:B0-----:R-:W-:Y:S02]  /*6990*/  IADD3 R8, P0, PT, R7, UR10, RZ ;  /* 0x0000000a07087c10 */ /* 0x001fe4000ff1e0ff */
[----:B------:R-:W-:Y:S02]  /*69a0*/  MOV R7, R14 ;  /* 0x0000000e00077202 */ /* 0x000fe40000000f00 */
[----:B------:R-:W-:-:S05]  /*69b0*/  IADD3.X R9, PT, PT, RZ, UR11, RZ, P0, !PT ;  /* 0x0000000bff097c10 */ /* 0x000fca00087fe4ff */
[----:B------:R0:W-:Y:S04]  /*69c0*/  STG.E.64 desc[UR6][R8.64], R6 ;  /* 0x0000000608007986 */ /* 0x0001e8000c101b06 */
.L_x_13847:
[----:B------:R-:W-:Y:S05]  /*69d0*/  BSYNC.RECONVERGENT B0 ;  /* 0x0000000000007941 */ /* 0x000fea0003800200 */
.L_x_13846:
[----:B------:R-:W-:-:S13]  /*69e0*/  ISETP.GE.AND P0, PT, R5, UR4, PT ;  /* 0x0000000405007c0c */ /* 0x000fda000bf06270 */
[----:B------:R-:W-:Y:S05]  /*69f0*/  @P0 EXIT ;  /* 0x000000000000094d */ /* 0x000fea0003800000 */
        /* <DEDUP_REMOVED lines=293> */
[----:B------:R-:W-:Y:S02]  /*7c50*/  IMAD R2, R6, UR5, R2 ;  /* 0x0000000506027c24 */ /* 0x000fe4000f8e0202 */
[----:B------:R-:W-:-:S04]  /*7c60*/  @P0 IMAD.MOV R10, RZ, RZ, -R4 ;  /* 0x000000ffff0a0224 */ /* 0x000fc800078e0a04 */
[----:B0-----:R-:W-:-:S04]  /*7c70*/  @P0 IMAD R10, R15, R10, R11 ;  /* 0x0000000a0f0a0224 */ /* 0x001fc800078e020b */
[C---:B---3--:R-:W-:Y:S02]  /*7c80*/  @P0 IMAD R5, R10.reuse, R8, R5 ;  /* 0x000000080a050224 */ /* 0x048fe400078e0205 */
[----:B------:R-:W-:-:S07]  /*7c90*/  @P0 IMAD R2, R10, R9, R2 ;  /* 0x000000090a020224 */ /* 0x000fce00078e0202 */
.L_x_13850:
[----:B------:R-:W0:Y:S02]  /*7ca0*/  LDCU.128 UR8, c[0x0][0x580] ;  /* 0x0000b000ff0877ac */ /* 0x000e240008000c00 */
[----:B0-----:R-:W-:-:S04]  /*7cb0*/  IADD3 R6, P0, PT, R2, UR10, RZ ;  /* 0x0000000a02067c10 */ /* 0x001fc8000ff1e0ff */
[----:B------:R-:W-:-:S06]  /*7cc0*/  IADD3.X R7, PT, PT, RZ, UR11, RZ, P0, !PT ;  /* 0x0000000bff077c10 */ /* 0x000fcc00087fe4ff */
[----:B------:R-:W5:Y:S01]  /*7cd0*/  LDG.E.64 R6, desc[UR6][R6.64] ;  /* 0x0000000606067981 */ /* 0x000f62000c1e1b00 */
[----:B------:R-:W-:Y:S02]  /*7ce0*/  IADD3 R4, P0, PT, R5, UR8, RZ ;  /* 0x0000000805047c10 */ /* 0x000fe4000ff1e0ff */
[----:B------:R-:W-:Y:S02]  /*7cf0*/  MOV R11, 0x1 ;  /* 0x00000001000b7802 */ /* 0x000fe40000000f00 */
[----:B------:R-:W-:Y:S02]  /*7d00*/  IADD3.X R5, PT, PT, RZ, UR9, RZ, P0, !PT ;  /* 0x00000009ff057c10 */ /* 0x000fe400087fe4ff */
[----:B------:R-:W-:-:S07]  /*7d10*/  MOV R10, RZ ;  /* 0x000000ff000a7202 */ /* 0x000fce0000000f00 */
.L_x_13851:
        /* <DEDUP_REMOVED lines=15> */
[----:B------:R-:W-:Y:S02]  /*7e10*/  IMAD R13, R10, R2, R13 ;  /* 0x000000020a0d7224 */ /* 0x000fe400078e020d */
[----:B------:R-:W-:-:S03]  /*7e20*/  IMAD.MOV.U32 R11, RZ, RZ, R8 ;  /* 0x000000ffff0b7224 */ /* 0x000fc600078e0008 */
[----:B------:R-:W-:-:S03]  /*7e30*/  IADD3 R10, PT, PT, R9, R13, RZ ;  /* 0x0000000d090a7210 */ /* 0x000fc60007ffe0ff */
[----:B------:R-:W-:Y:S05]  /*7e40*/  @P0 BRA `(.L_x_13851) ;  /* 0xfffffffc00b40947 */ /* 0x000fea000383ffff */
[----:B------:R-:W-:Y:S02]  /*7e50*/  MOV R2, R11 ;  /* 0x0000000b00027202 */ /* 0x000fe40000000f00 */
[----:B------:R-:W-:-:S05]  /*7e60*/  MOV R3, R10 ;  /* 0x0000000a00037202 */ /* 0x000fca0000000f00 */
[----:B------:R-:W-:Y:S01]  /*7e70*/  STG.E.64 desc[UR6][R4.64], R2 ;  /* 0x0000000204007986 */ /* 0x000fe2000c101b06 */
[----:B------:R-:W-:Y:S05]  /*7e80*/  EXIT ;  /* 0x000000000000794d */ /* 0x000fea0003800000 */
.L_x_13852:
        /* <DEDUP_REMOVED lines=15> */
.L_x_60844:


//--------------------- .text._ZN2at6native27unrolled_elementwise_kernelIZNS0_50_GLOBAL__N__2680c7bb_12_PowKernel_cu_7dd49032_317029pow_tensor_scalar_kernel_implIllEEvRNS_18TensorIteratorBaseET0_EUllE2_St5arrayIPcLm2EELi4E23TrivialOffsetCalculatorILi1EjESC_NS0_6memory15LoadWithoutCastENSD_16StoreWithoutCastEEEviT_S6_T2_T3_T4_T5_ --------------------------
	.section	.text._ZN2at6native27unrolled_elementwise_kernelIZNS0_50_GLOBAL__N__2680c7bb_12_PowKernel_cu_7dd49032_317029pow_tensor_scalar_kernel_implIllEEvRNS_18TensorIteratorBaseET0_EUllE2_St5arrayIPcLm2EELi4E23TrivialOffsetCalculatorILi1EjESC_NS0_6memory15LoadWithoutCastENSD_16StoreWithoutCastEEEviT_S6_T2_T3_T4_T5_,"ax",@progbits
	.align	128
        .global         _ZN2at6native27unrolled_elementwise_kernelIZNS0_50_GLOBAL__N__2680c7bb_12_PowKernel_cu_7dd49032_317029pow_tensor_scalar_kernel_implIllEEvRNS_18TensorIteratorBaseET0_EUllE2_St5arrayIPcLm2EELi4E23TrivialOffsetCalculatorILi1EjESC_NS0_6memory15LoadWithoutCastENSD_16StoreWithoutCastEEEviT_S6_T2_T3_T4_T5_
        .type           _ZN2at6native27unrolled_elementwise_kernelIZNS0_50_GLOBAL__N__2680c7bb_12_PowKernel_cu_7dd49032_317029pow_tensor_scalar_kernel_implIllEEvRNS_18TensorIteratorBaseET0_EUllE2_St5arrayIPcLm2EELi4E23TrivialOffsetCalculatorILi1EjESC_NS0_6memory15LoadWithoutCastENSD_16StoreWithoutCastEEEviT_S6_T2_T3_T4_T5_,@function
        .size           _ZN2at6native27unrolled_elementwise_kernelIZNS0_50_GLOBAL__N__2680c7bb_12_PowKernel_cu_7dd49032_317029pow_tensor_scalar_kernel_implIllEEvRNS_18TensorIteratorBaseET0_EUllE2_St5arrayIPcLm2EELi4E23TrivialOffsetCalculatorILi1EjESC_NS0_6memory15LoadWithoutCastENSD_16StoreWithoutCastEEEviT_S6_T2_T3_T4_T5_,(.L_x_60845 - _ZN2at6native27unrolled_elementwise_kernelIZNS0_50_GLOBAL__N__2680c7bb_12_PowKernel_cu_7dd49032_317029pow_tensor_scalar_kernel_implIllEEvRNS_18TensorIteratorBaseET0_EUllE2_St5arrayIPcLm2EELi4E23TrivialOffsetCalculatorILi1EjESC_NS0_6memory15LoadWithoutCastENSD_16StoreWithoutCastEEEviT_S6_T2_T3_T4_T5_)
        .other          _ZN2at6native27unrolled_elementwise_kernelIZNS0_50_GLOBAL__N__2680c7bb_12_PowKernel_cu_7dd49032_317029pow_tensor_scalar_kernel_implIllEEvRNS_18TensorIteratorBaseET0_EUllE2_St5arrayIPcLm2EELi4E23TrivialOffsetCalculatorILi1EjESC_NS0_6memory15LoadWithoutCastENSD_16StoreWithoutCastEEEviT_S6_T2_T3_T4_T5_,@"STO_CUDA_ENTRY STV_DEFAULT"
_ZN2at6native27unrolled_elementwise_kernelIZNS0_50_GLOBAL__N__2680c7bb_12_PowKernel_cu_7dd49032_317029pow_tensor_scalar_kernel_implIllEEvRNS_18TensorIteratorBaseET0_EUllE2_St5arrayIPcLm2EELi4E23TrivialOffsetCalculatorILi1EjESC_NS0_6memory15LoadWithoutCastENSD_16StoreWithoutCastEEEviT_S6_T2_T3_T4_T5_:
.text._ZN2at6native27unrolled_elementwise_kernelIZNS0_50_GLOBAL__N__2680c7bb_12_PowKernel_cu_7dd49032_317029pow_tensor_scalar_kernel_implIllEEvRNS_18TensorIteratorBaseET0_EUllE2_St5arrayIPcLm2EELi4E23TrivialOffsetCalculatorILi1EjESC_NS0_6memory15LoadWithoutCastENSD_16StoreWithoutCastEEEviT_S6_T2_T3_T4_T5_:
        /* <DEDUP_REMOVED lines=8> */
[----:B------:R-:W-:Y:S01]  /*0080*/  MOV R9, UR9 ;  /* 0x0000000900097c02 */ /* 0x000fe20008000f00 */
[----:B------:R-:W-:Y:S01]  /*0090*/  IMAD.U32 R19, RZ, RZ, UR9 ;  /* 0x00000009ff137e24 */ /* 0x000fe2000f8e00ff */
[----:B------:R-:W-:Y:S02]  /*00a0*/  MOV R21, UR9 ;  /* 0x0000000900157c02 */ /* 0x000fe40008000f00 */
[----:B------:R-:W-:Y:S02]  /*00b0*/  MOV R7, UR9 ;  /* 0x0000000900077c02 */ /* 0x000fe40008000f00 */
[----:B0-----:R-:W-:Y:S01]  /*00c0*/  ISETP.GE.AND P0, PT, R6, UR4, PT ;  /* 0x0000000406007c0c */ /* 0x001fe2000bf06270 */
[----:B------:R-:W-:-:S12]  /*00d0*/  IMAD.MOV.U32 R0, RZ, RZ, R6 ;  /* 0x000000ffff007224 */ /* 0x000fd800078e0006 */
[----:B------:R-:W-:Y:S01]  /*00e0*/  @!P0 VIADD R6, R0, 0x80 ;  /* 0x0000008000068836 */ /* 0x000fe20000000000 */
[----:B------:R-:W0:Y:S01]  /*00f0*/  @!P0 LDC.64 R10, c[0x0][0x3a0] ;  /* 0x0000e800ff0a8b82 */ /* 0x000e220000000a00 */
[----:B------:R-:W-:-:S03]  /*0100*/  @!P0 IMAD R7, R7, 0x200, R0 ;  /* 0x0000020007078824 */ /* 0x000fc600078e0200 */
[----:B------:R-:W-:-:S13]  /*0110*/  ISETP.GE.AND P1, PT, R6, UR4, PT ;  /* 0x0000000406007c0c */ /* 0x000fda000bf26270 */
[----:B------:R-:W-:Y:S01]  /*0120*/  @!P1 IMAD R9, R9, 0x200, R6 ;  /* 0x0000020009099824 */ /* 0x000fe200078e0206 */
[----:B------:R-:W1:Y:S01]  /*0130*/  @!P1 LDC.64 R12, c[0x0][0x3a0] ;  /* 0x0000e800ff0c9b82 */ /* 0x000e620000000a00 */
[----:B------:R-:W-:-:S05]  /*0140*/  @!P1 VIADD R6, R6, 0x80 ;  /* 0x0000008006069836 */ /* 0x000fca0000000000 */
[----:B------:R-:W-:Y:S01]  /*0150*/  ISETP.GE.AND P3, PT, R6, UR4, PT ;  /* 0x0000000406007c0c */ /* 0x000fe2000bf66270 */
[----:B0-----:R-:W-:-:S12]  /*0160*/  @!P0 IMAD.WIDE.U32 R10, R7, 0x8, R10 ;  /* 0x00000008070a8825 */ /* 0x001fd800078e000a */
[----:B------:R-:W-:Y:S01]  /*0170*/  @!P3 IMAD R21, R21, 0x200, R6 ;  /* 0x000002001515b824 */ /* 0x000fe200078e0206 */
[----:B------:R-:W0:Y:S01]  /*0180*/  @!P3 LDC.64 R4, c[0x0][0x3a0] ;  /* 0x0000e800ff04bb82 */ /* 0x000e220000000a00 */
[----:B------:R-:W-:Y:S02]  /*0190*/  @!P3 VIADD R6, R6, 0x80 ;  /* 0x000000800606b836 */ /* 0x000fe40000000000 */
[----:B-1----:R-:W-:Y:S01]  /*01a0*/  @!P1 IMAD.WIDE.U32 R12, R9, 0x8, R12 ;  /* 0x00000008090c9825 */ /* 0x002fe200078e000c */
[----:B------:R-:W-:Y:S02]  /*01b0*/  CS2R R8, SRZ ;  /* 0x0000000000087805 */ /* 0x000fe4000001ff00 */
[----:B------:R-:W-:-:S04]  /*01c0*/  ISETP.GE.AND P2, PT, R6, UR4, PT ;  /* 0x0000000406007c0c */ /* 0x000fc8000bf46270 */
[----:B--2---:R1:W5:Y:S09]  /*01d0*/  @!P0 LDG.E.64 R8, desc[UR12][R10.64] ;  /* 0x0000000c0a088981 */ /* 0x004372000c1e1b00 */
[----:B------:R-:W2:Y:S01]  /*01e0*/  @!P2 LDC.64 R2, c[0x0][0x3a0] ;  /* 0x0000e800ff02ab82 */ /* 0x000ea20000000a00 */
[----:B------:R-:W-:-:S02]  /*01f0*/  @!P2 LEA R19, R19, R6, 0x9 ;  /* 0x000000061313a211 */ /* 0x000fc400078e48ff */
[----:B------:R-:W-:Y:S01]  /*0200*/  CS2R R6, SRZ ;  /* 0x0000000000067805 */ /* 0x000fe2000001ff00 */
[----:B0-----:R-:W-:Y:S01]  /*0210*/  @!P3 IMAD.WIDE.U32 R20, R21, 0x8, R4 ;  /* 0x000000081514b825 */ /* 0x001fe200078e0004 */
[----:B------:R-:W-:-:S04]  /*0220*/  CS2R R4, SRZ ;  /* 0x0000000000047805 */ /* 0x000fc8000001ff00 */
[----:B------:R1:W5:Y:S04]  /*0230*/  @!P1 LDG.E.64 R6, desc[UR12][R12.64] ;  /* 0x0000000c0c069981 */ /* 0x000368000c1e1b00 */
[----:B------:R1:W5:Y:S01]  /*0240*/  @!P3 LDG.E.64 R4, desc[UR12][R20.64] ;  /* 0x0000000c1404b981 */ /* 0x000362000c1e1b00 */
[----:B--2---:R-:W-:Y:S01]  /*0250*/  @!P2 IMAD.WIDE.U32 R18, R19, 0x8, R2 ;  /* 0x000000081312a825 */ /* 0x004fe200078e0002 */
[----:B------:R-:W-:-:S06]  /*0260*/  CS2R R2, SRZ ;  /* 0x0000000000027805 */ /* 0x000fcc000001ff00 */
[----:B------:R1:W5:Y:S01]  /*0270*/  @!P2 LDG.E.64 R2, desc[UR12][R18.64] ;  /* 0x0000000c1202a981 */ /* 0x000362000c1e1b00 */
[----:B---3--:R-:W-:-:S04]  /*0280*/  UISETP.GT.U32.AND UP0, UPT, UR6, -0x1, UPT ;  /* 0xffffffff0600788c */ /* 0x008fc8000bf04070 */
[----:B------:R-:W-:Y:S01]  /*0290*/  UISETP.GT.AND.EX UP0, UPT, UR7, -0x1, UPT, UP0 ;  /* 0xffffffff0700788c */ /* 0x000fe2000bf04300 */
[----:B------:R-:W-:Y:S01]  /*02a0*/  BSSY.RECONVERGENT B0, `(.L_x_13853) ;  /* 0x00000c6000007945 */ /* 0x000fe20003800200 */
[----:B----4-:R-:W-:Y:S02]  /*02b0*/  IMAD.U32 R14, RZ, RZ, UR10 ;  /* 0x0000000aff0e7e24 */ /* 0x010fe4000f8e00ff */
[----:B------:R-:W-:-:S05]  /*02c0*/  IMAD.U32 R17, RZ, RZ, UR11 ;  /* 0x0000000bff117e24 */ /* 0x000fca000f8e00ff */
[----:B-1----:R-:W-:Y:S05]  /*02d0*/  BRA.U UP0, `(.L_x_13854) ;  /* 0x0000000500107547 */ /* 0x002fea000b800000 */
[----:B------:R-:W-:Y:S01]  /*02e0*/  ULOP3.LUT UR5, UR6, 0x1, URZ, 0xc0, !UPT ;  /* 0x0000000106057892 */ /* 0x000fe2000f8ec0ff */
[C---:B------:R-:W-:Y:S01]  /*02f0*/  ISETP.GE.AND P0, PT, R0.reuse, UR4, PT ;  /* 0x0000000400007c0c */ /* 0x040fe2000bf06270 */
[C---:B------:R-:W-:Y:S01]  /*0300*/  VIADD R10, R0.reuse, 0x100 ;  /* 0x00000100000a7836 */ /* 0x040fe20000000000 */
[C---:B------:R-:W-:Y:S01]  /*0310*/  IADD3 R11, PT, PT, R0.reuse, 0x80, RZ ;  /* 0x00000080000b7810 */ /* 0x040fe20007ffe0ff */
[----:B------:R-:W-:Y:S01]  /*0320*/  UISETP.NE.U32.AND UP0, UPT, UR5, 0x1, UPT ;  /* 0x000000010500788c */ /* 0x000fe2000bf05070 */
[----:B------:R-:W-:Y:S02]  /*0330*/  BSSY.RECONVERGENT B1, `(.L_x_13855) ;  /* 0x0000015000017945 */ /* 0x000fe40003800200 */
[----:B------:R-:W-:Y:S01]  /*0340*/  ISETP.GE.AND P1, PT, R11, UR4, PT ;  /* 0x000000040b007c0c */ /* 0x000fe2000bf26270 */
[----:B------:R-:W-:Y:S01]  /*0350*/  UISETP.NE.U32.AND.EX UP0, UPT, URZ, URZ, UPT, UP0 ;  /* 0x000000ffff00728c */ /* 0x000fe2000bf05100 */
[----:B------:R-:W-:Y:S01]  /*0360*/  VIADD R11, R0, 0x180 ;  /* 0x00000180000b7836 */ /* 0x000fe20000000000 */
[----:B------:R-:W-:Y:S01]  /*0370*/  UMOV UR5, 0xffffffff ;  /* 0xffffffff00057882 */ /* 0x000fe20000000000 */
[----:B------:R-:W-:Y:S01]  /*0380*/  ISETP.GE.AND P2, PT, R10, UR4, PT ;  /* 0x000000040a007c0c */ /* 0x000fe2000bf46270 */
[----:B------:R-:W-:-:S02]  /*0390*/  USEL UR5, UR5, 0x1, !UP0 ;  /* 0x0000000105057887 */ /* 0x000fc4000c000000 */
[----:B------:R-:W-:Y:S01]  /*03a0*/  USEL UR6, URZ, 0xffffffff, UP0 ;  /* 0xffffffffff067887 */ /* 0x000fe20008000000 */
[----:B------:R-:W-:Y:S01]  /*03b0*/  ISETP.GE.AND P3, PT, R11, UR4, PT ;  /* 0x000000040b007c0c */ /* 0x000fe2000bf66270 */
[----:B------:R-:W-:-:S12]  /*03c0*/  @P0 BRA `(.L_x_13856) ;  /* 0x00000000002c0947 */ /* 0x000fd80003800000 */
[----:B-----5:R-:W-:Y:S01]  /*03d0*/  ISETP.NE.U32.AND P0, PT, R8, 0x1, PT ;  /* 0x000000010800780c */ /* 0x020fe20003f05070 */
[----:B------:R-:W-:Y:S01]  /*03e0*/  IMAD.MOV.U32 R19, RZ, RZ, R9 ;  /* 0x000000ffff137224 */ /* 0x000fe200078e0009 */
[----:B------:R-:W-:Y:S02]  /*03f0*/  MOV R10, R8 ;  /* 0x00000008000a7202 */ /* 0x000fe40000000f00 */
[----:B------:R-:W-:-:S13]  /*0400*/  ISETP.NE.AND.EX P0, PT, R9, RZ, PT, P0 ;  /* 0x000000ff0900720c */ /* 0x000fda0003f05300 */
[----:B------:R-:W-:Y:S05]  /*0410*/  @!P0 BRA `(.L_x_13856) ;  /* 0x0000000000188947 */ /* 0x000fea0003800000 */
[----:B------:R-:W-:Y:S01]  /*0420*/  ISETP.NE.U32.AND P0, PT, R8, -0x1, PT ;  /* 0xffffffff0800780c */ /* 0x000fe20003f05070 */
[----:B------:R-:W-:Y:S01]  /*0430*/  IMAD.U32 R10, RZ, RZ, UR5 ;  /* 0x00000005ff0a7e24 */ /* 0x000fe2000f8e00ff */
[----:B------:R-:W-:Y:S02]  /*0440*/  MOV R19, UR6 ;  /* 0x0000000600137c02 */ /* 0x000fe40008000f00 */
[----:B------:R-:W-:-:S13]  /*0450*/  ISETP.NE.AND.EX P0, PT, R9, -0x1, PT, P0 ;  /* 0xffffffff0900780c */ /* 0x000fda0003f05300 */
[----:B------:R-:W-:Y:S02]  /*0460*/  @P0 IMAD.MOV.U32 R10, RZ, RZ, RZ ;  /* 0x000000ffff0a0224 */ /* 0x000fe400078e00ff */
[----:B------:R-:W-:-:S07]  /*0470*/  @P0 IMAD.MOV.U32 R19, RZ, RZ, RZ ;  /* 0x000000ffff130224 */ /* 0x000fce00078e00ff */
.L_x_13856:
[----:B------:R-:W-:Y:S05]  /*0480*/  BSYNC.RECONVERGENT B1 ;  /* 0x0000000000017941 */ /* 0x000fea0003800200 */
.L_x_13855:
[----:B------:R-:W-:Y:S04]  /*0490*/  BSSY.RECONVERGENT B1, `(.L_x_13857) ;  /* 0x000000d000017945 */ /* 0x000fe80003800200 */
[----:B------:R-:W-:Y:S05]  /*04a0*/  @P1 BRA `(.L_x_13858) ;  /* 0x00000000002c1947 */ /* 0x000fea0003800000 */
        /* <DEDUP_REMOVED lines=11> */
.L_x_13858:
[----:B------:R-:W-:Y:S05]  /*0560*/  BSYNC.RECONVERGENT B1 ;  /* 0x0000000000017941 */ /* 0x000fea0003800200 */
.L_x_13857:
        /* <DEDUP_REMOVED lines=11> */
[----:B------:R-:W-:-:S07]  /*0620*/  @P0 CS2R R12, SRZ ;  /* 0x00000000000c0805 */ /* 0x000fce000001ff00 */
.L_x_13860:
[----:B------:R-:W-:Y:S05]  /*0630*/  BSYNC.RECONVERGENT B1 ;  /* 0x0000000000017941 */ /* 0x000fea0003800200 */
.L_x_13859:
[----:B------:R-:W-:Y:S05]  /*0640*/  @P3 BRA `(.L_x_13861) ;  /* 0x00000008002c3947 */ /* 0x000fea0003800000 */
        /* <DEDUP_REMOVED lines=9> */
[----:B------:R-:W-:Y:S05]  /*06e0*/  @!P0 BRA `(.L_x_13861) ;  /* 0x0000000800048947 */ /* 0x000fea0003800000 */
[----:B------:R-:W-:Y:S02]  /*06f0*/  HFMA2 R15, -RZ, RZ, 0, 0 ;  /* 0x00000000ff0f7431 */ /* 0x000fe400000001ff */
[----:B------:R-:W-:Y:S01]  /*0700*/  IMAD.MOV.U32 R18, RZ, RZ, RZ ;  /* 0x000000ffff127224 */ /* 0x000fe200078e00ff */
[----:B------:R-:W-:Y:S06]  /*0710*/  BRA `(.L_x_13861) ;  /* 0x0000000400f87947 */ /* 0x000fec0003800000 */
.L_x_13854:
[----:B------:R-:W-:Y:S01]  /*0720*/  UISETP.NE.U32.AND UP0, UPT, UR6, URZ, UPT ;  /* 0x000000ff0600728c */ /* 0x000fe2000bf05070 */
[----:B------:R-:W-:Y:S02]  /*0730*/  HFMA2 R21, -RZ, RZ, 0, 0 ;  /* 0x00000000ff157431 */ /* 0x000fe400000001ff */
[----:B------:R-:W-:Y:S01]  /*0740*/  IMAD.MOV.U32 R18, RZ, RZ, 0x1 ;  /* 0x00000001ff127424 */ /* 0x000fe200078e00ff */
[----:B------:R-:W-:Y:S01]  /*0750*/  MOV R12, 0x1 ;  /* 0x00000001000c7802 */ /* 0x000fe20000000f00 */
[----:B------:R-:W-:Y:S01]  /*0760*/  UISETP.NE.AND.EX UP0, UPT, UR7, URZ, UPT, UP0 ;  /* 0x000000ff0700728c */ /* 0x000fe2000bf05300 */
[----:B------:R-:W-:Y:S02]  /*0770*/  IMAD.MOV.U32 R15, RZ, RZ, RZ ;  /* 0x000000ffff0f7224 */ /* 0x000fe400078e00ff */
[----:B------:R-:W-:Y:S02]  /*0780*/  IMAD.MOV.U32 R13, RZ, RZ, RZ ;  /* 0x000000ffff0d7224 */ /* 0x000fe400078e00ff */
[----:B------:R-:W-:-:S02]  /*0790*/  IMAD.MOV.U32 R16, RZ, RZ, 0x1 ;  /* 0x00000001ff107424 */ /* 0x000fc400078e00ff */
[----:B------:R-:W-:Y:S02]  /*07a0*/  IMAD.MOV.U32 R10, RZ, RZ, 0x1 ;  /* 0x00000001ff0a7424 */ /* 0x000fe400078e00ff */
[----:B------:R-:W-:Y:S01]  /*07b0*/  IMAD.MOV.U32 R19, RZ, RZ, RZ ;  /* 0x000000ffff137224 */ /* 0x000fe200078e00ff */
[----:B------:R-:W-:Y:S06]  /*07c0*/  BRA.U !UP0, `(.L_x_13861) ;  /* 0x0000000508cc7547 */ /* 0x000fec000b800000 */
[C---:B------:R-:W-:Y:S01]  /*07d0*/  ISETP.GE.AND P3, PT, R0.reuse, UR4, PT ;  /* 0x0000000400007c0c */ /* 0x040fe2000bf66270 */
[C---:B------:R-:W-:Y:S01]  /*07e0*/  VIADD R20, R0.reuse, 0x100 ;  /* 0x0000010000147836 */ /* 0x040fe20000000000 */
[C---:B------:R-:W-:Y:S01]  /*07f0*/  IADD3 R11, PT, PT, R0.reuse, 0x80, RZ ;  /* 0x00000080000b7810 */ /* 0x040fe20007ffe0ff */
[----:B------:R-:W-:Y:S01]  /*0800*/  VIADD R22, R0, 0x180 ;  /* 0x0000018000167836 */ /* 0x000fe20000000000 */
[----:B------:R-:W-:Y:S02]  /*0810*/  BSSY.RECONVERGENT B1, `(.L_x_13862) ;  /* 0x000001e000017945 */ /* 0x000fe40003800200 */
[----:B------:R-:W-:Y:S02]  /*0820*/  ISETP.GE.AND P0, PT, R11, UR4, PT ;  /* 0x000000040b007c0c */ /* 0x000fe4000bf06270 */
[----:B------:R-:W-:Y:S02]  /*0830*/  ISETP.GE.AND P1, PT, R20, UR4, PT ;  /* 0x0000000414007c0c */ /* 0x000fe4000bf26270 */
[----:B------:R-:W-:-:S03]  /*0840*/  ISETP.GE.AND P2, PT, R22, UR4, PT ;  /* 0x0000000416007c0c */ /* 0x000fc6000bf46270 */
[----:B------:R-:W-:Y:S10]  /*0850*/  @P3 BRA `(.L_x_13863) ;  /* 0x0000000000643947 */ /* 0x000ff40003800000 */
[----:B------:R-:W-:Y:S01]  /*0860*/  MOV R10, 0x1 ;  /* 0x00000001000a7802 */ /* 0x000fe20000000f00 */
[----:B------:R-:W-:Y:S01]  /*0870*/  IMAD.MOV.U32 R19, RZ, RZ, RZ ;  /* 0x000000ffff137224 */ /* 0x000fe200078e00ff */
[----:B------:R-:W-:Y:S01]  /*0880*/  UMOV UR7, UR10 ;  /* 0x0000000a00077c82 */ /* 0x000fe20008000000 */
[----:B------:R-:W-:-:S05]  /*0890*/  UMOV UR8, UR11 ;  /* 0x0000000b00087c82 */ /* 0x000fca0008000000 */
.L_x_13864:
[----:B------:R-:W-:Y:S01]  /*08a0*/  ULOP3.LUT UR5, UR7, 0x1, URZ, 0xc0, !UPT ;  /* 0x0000000107057892 */ /* 0x000fe2000f8ec0ff */
[----:B-----5:R-:W-:Y:S01]  /*08b0*/  IMAD R23, R9, R8, RZ ;  /* 0x0000000809177224 */ /* 0x020fe200078e02ff */
[----:B------:R-:W-:Y:S02]  /*08c0*/  USHF.R.U32.HI UR6, URZ, 0x1, UR8 ;  /* 0x00000001ff067899 */ /* 0x000fe40008011608 */
[----:B------:R-:W-:Y:S01]  /*08d0*/  UISETP.NE.U32.AND UP0, UPT, UR5, 0x1, UPT ;  /* 0x000000010500788c */ /* 0x000fe2000bf05070 */
[----:B------:R-:W-:Y:S01]  /*08e0*/  IMAD R23, R8, R9, R23 ;  /* 0x0000000908177224 */ /* 0x000fe200078e0217 */
[----:B------:R-:W-:Y:S02]  /*08f0*/  USHF.R.U64 UR5, UR7, 0x1, UR8 ;  /* 0x0000000107057899 */ /* 0x000fe40008001208 */
[----:B------:R-:W-:-:S06]  /*0900*/  UISETP.NE.U32.AND.EX UP0, UPT, URZ, URZ, UPT, UP0 ;  /* 0x000000ffff00728c */ /* 0x000fcc000bf05100 */
[----:B------:R-:W-:Y:S01]  /*0910*/  PLOP3.LUT P3, PT, PT, PT, UP0, 0x80, 0x8 ;  /* 0x000000000008781c */ /* 0x000fe20003f6f008 */
[----:B------:R-:W-:-:S03]  /*0920*/  UISETP.GT.U32.AND UP0, UPT, UR7, 0x1, UPT ;  /* 0x000000010700788c */ /* 0x000fc6000bf04070 */
[----:B------:R-:W-:Y:S01]  /*0930*/  SEL R11, R9, RZ, !P3 ;  /* 0x000000ff090b7207 */ /* 0x000fe20005800000 */
[----:B------:R-:W-:Y:S01]  /*0940*/  UISETP.GT.U32.AND.EX UP0, UPT, UR8, URZ, UPT, UP0 ;  /* 0x000000ff0800728c */ /* 0x000fe2000bf04100 */
[C---:B------:R-:W-:Y:S01]  /*0950*/  SEL R20, R8.reuse, 0x1, !P3 ;  /* 0x0000000108147807 */ /* 0x040fe20005800000 */
[----:B------:R-:W-:Y:S01]  /*0960*/  IMAD.WIDE.U32 R8, R8, R8, RZ ;  /* 0x0000000808087225 */ /* 0x000fe200078e00ff */
[----:B------:R-:W-:Y:S01]  /*0970*/  UMOV UR7, UR5 ;  /* 0x0000000500077c82 */ /* 0x000fe20008000000 */
[----:B------:R-:W-:Y:S02]  /*0980*/  UMOV UR8, UR6 ;  /* 0x0000000600087c82 */ /* 0x000fe40008000000 */
[-C--:B------:R-:W-:Y:S01]  /*0990*/  IMAD R22, R11, R10.reuse, RZ ;  /* 0x0000000a0b167224 */ /* 0x080fe200078e02ff */
[----:B------:R-:W-:Y:S01]  /*09a0*/  IADD3 R9, PT, PT, R9, R23, RZ ;  /* 0x0000001709097210 */ /* 0x000fe20007ffe0ff */
[----:B------:R-:W-:-:S04]  /*09b0*/  IMAD.WIDE.U32 R10, R20, R10, RZ ;  /* 0x0000000a140a7225 */ /* 0x000fc800078e00ff */
[----:B------:R-:W-:-:S04]  /*09c0*/  IMAD R19, R19, R20, R22 ;  /* 0x0000001413137224 */ /* 0x000fc800078e0216 */
[----:B------:R-:W-:Y:S01]  /*09d0*/  IMAD.IADD R19, R11, 0x1, R19 ;  /* 0x000000010b137824 */ /* 0x000fe200078e0213 */
[----:B------:R-:W-:Y:S06]  /*09e0*/  BRA.U UP0, `(.L_x_13864) ;  /* 0xfffffffd00ac7547 */ /* 0x000fec000b83ffff */
.L_x_13863:
[----:B------:R-:W-:Y:S05]  /*09f0*/  BSYNC.RECONVERGENT B1 ;  /* 0x0000000000017941 */ /* 0x000fea0003800200 */
.L_x_13862:
[----:B------:R-:W0:Y:S01]  /*0a00*/  LDCU.64 UR10, c[0x0][0x388] ;  /* 0x00007100ff0a77ac */ /* 0x000e220008000a00 */
[----:B------:R-:W-:Y:S04]  /*0a10*/  BSSY.RECONVERGENT B1, `(.L_x_13865) ;  /* 0x000001b000017945 */ /* 0x000fe80003800200 */
[----:B------:R-:W-:Y:S05]  /*0a20*/  @P0 BRA `(.L_x_13866) ;  /* 0x0000000000640947 */ /* 0x000fea0003800000 */
[----:B------:R-:W-:Y:S01]  /*0a30*/  IMAD.MOV.U32 R16, RZ, RZ, 0x1 ;  /* 0x00000001ff107424 */ /* 0x000fe200078e00ff */
[----:B0-----:R-:W-:Y:S01]  /*0a40*/  UMOV UR5, UR10 ;  /* 0x0000000a00057c82 */ /* 0x001fe20008000000 */
[----:B------:R-:W-:Y:S01]  /*0a50*/  IMAD.MOV.U32 R21, RZ, RZ, RZ ;  /* 0x000000ffff157224 */ /* 0x000fe200078e00ff */
[----:B------:R-:W-:-:S06]  /*0a60*/  UMOV UR7, UR11 ;  /* 0x0000000b00077c82 */ /* 0x000fcc0008000000 */
.L_x_13867:
[----:B------:R-:W-:Y:S01]  /*0a70*/  ULOP3.LUT UR6, UR5, 0x1, URZ, 0xc0, !UPT ;  /* 0x0000000105067892 */ /* 0x000fe2000f8ec0ff */
[----:B-----5:R-:W-:-:S03]  /*0a80*/  IMAD R11, R7, R6, RZ ;  /* 0x00000006070b7224 */ /* 0x020fc600078e02ff */
[----:B------:R-:W-:Y:S01]  /*0a90*/  UISETP.NE.U32.AND UP0, UPT, UR6, 0x1, UPT ;  /* 0x000000010600788c */ /* 0x000fe2000bf05070 */
[----:B------:R-:W-:Y:S01]  /*0aa0*/  IMAD R11, R6, R7, R11 ;  /* 0x00000007060b7224 */ /* 0x000fe200078e020b */
[----:B------:R-:W-:Y:S02]  /*0ab0*/  USHF.R.U32.HI UR6, URZ, 0x1, UR7 ;  /* 0x00000001ff067899 */ /* 0x000fe40008011607 */
[----:B------:R-:W-:-:S06]  /*0ac0*/  UISETP.NE.U32.AND.EX UP0, UPT, URZ, URZ, UPT, UP0 ;  /* 0x000000ffff00728c */ /* 0x000fcc000bf05100 */
[----:B------:R-:W-:Y:S01]  /*0ad0*/  PLOP3.LUT P0, PT, PT, PT, UP0, 0x80, 0x8 ;  /* 0x000000000008781c */ /* 0x000fe20003f0f008 */
[----:B------:R-:W-:Y:S02]  /*0ae0*/  UISETP.GT.U32.AND UP0, UPT, UR5, 0x1, UPT ;  /* 0x000000010500788c */ /* 0x000fe4000bf04070 */
[----:B------:R-:W-:Y:S01]  /*0af0*/  USHF.R.U64 UR5, UR5, 0x1, UR7 ;  /* 0x0000000105057899 */ /* 0x000fe20008001207 */
[----:B------:R-:W-:Y:S01]  /*0b00*/  SEL R9, R7, RZ, !P0 ;  /* 0x000000ff07097207 */ /* 0x000fe20004000000 */
[----:B------:R-:W-:Y:S01]  /*0b10*/  UISETP.GT.U32.AND.EX UP0, UPT, UR7, URZ, UPT, UP0 ;  /* 0x000000ff0700728c */ /* 0x000fe2000bf04100 */
[C---:B------:R-:W-:Y:S01]  /*0b20*/  SEL R8, R6.reuse, 0x1, !P0 ;  /* 0x0000000106087807 */ /* 0x040fe20004000000 */
[----:B------:R-:W-:Y:S01]  /*0b30*/  IMAD.WIDE.U32 R6, R6, R6, RZ ;  /* 0x0000000606067225 */ /* 0x000fe200078e00ff */
[----:B------:R-:W-:-:S03]  /*0b40*/  UMOV UR7, UR6 ;  /* 0x0000000600077c82 */ /* 0x000fc60008000000 */
[----:B------:R-:W-:Y:S02]  /*0b50*/  IMAD R9, R9, R16, RZ ;  /* 0x0000001009097224 */ /* 0x000fe400078e02ff */
[----:B------:R-:W-:Y:S02]  /*0b60*/  IMAD.IADD R7, R7, 0x1, R11 ;  /* 0x0000000107077824 */ /* 0x000fe400078e020b */
[----:B------:R-:W-:Y:S02]  /*0b70*/  IMAD R21, R21, R8, R9 ;  /* 0x0000000815157224 */ /* 0x000fe400078e0209 */
[----:B------:R-:W-:-:S04]  /*0b80*/  IMAD.WIDE.U32 R8, R8, R16, RZ ;  /* 0x0000001008087225 */ /* 0x000fc800078e00ff */
[----:B------:R-:W-:Y:S01]  /*0b90*/  IMAD.IADD R21, R9, 0x1, R21 ;  /* 0x0000000109157824 */ /* 0x000fe200078e0215 */
[----:B------:R-:W-:Y:S01]  /*0ba0*/  MOV R16, R8 ;  /* 0x0000000800107202 */ /* 0x000fe20000000f00 */
[----:B------:R-:W-:Y:S06]  /*0bb0*/  BRA.U UP0, `(.L_x_13867) ;  /* 0xfffffffd00ac7547 */ /* 0x000fec000b83ffff */
.L_x_13866:
[----:B0-----:R-:W-:Y:S05]  /*0bc0*/  BSYNC.RECONVERGENT B1 ;  /* 0x0000000000017941 */ /* 0x001fea0003800200 */
.L_x_13865:
[----:B------:R-:W-:Y:S04]  /*0bd0*/  BSSY.RECONVERGENT B1, `(.L_x_13868) ;  /* 0x000001c000017945 */ /* 0x000fe80003800200 */
[----:B------:R-:W-:Y:S05]  /*0be0*/  @P1 BRA `(.L_x_13869) ;  /* 0x0000000000681947 */ /* 0x000fea0003800000 */
[----:B------:R-:W-:Y:S02]  /*0bf0*/  HFMA2 R12, -RZ, RZ, 0, 5.9604644775390625e-08 ;  /* 0x00000001ff0c7431 */ /* 0x000fe400000001ff */
[----:B------:R-:W-:Y:S01]  /*0c00*/  IMAD.MOV.U32 R13, RZ, RZ, RZ ;  /* 0x000000ffff0d7224 */ /* 0x000fe200078e00ff */
[----:B------:R-:W-:Y:S01]  /*0c10*/  UMOV UR7, UR10 ;  /* 0x0000000a00077c82 */ /* 0x000fe20008000000 */
[----:B------:R-:W-:-:S05]  /*0c20*/  UMOV UR8, UR11 ;  /* 0x0000000b00087c82 */ /* 0x000fca0008000000 */
.L_x_13870:
        /* <DEDUP_REMOVED lines=15> */
[-C--:B------:R-:W-:Y:S02]  /*0d20*/  IMAD R9, R7, R12.reuse, RZ ;  /* 0x0000000c07097224 */ /* 0x080fe400078e02ff */
[----:B------:R-:W-:-:S04]  /*0d30*/  IMAD.WIDE.U32 R6, R8, R12, RZ ;  /* 0x0000000c08067225 */ /* 0x000fc800078e00ff */
[----:B------:R-:W-:Y:S02]  /*0d40*/  IMAD R9, R13, R8, R9 ;  /* 0x000000080d097224 */ /* 0x000fe400078e0209 */
[----:B------:R-:W-:Y:S02]  /*0d50*/  IMAD.MOV.U32 R12, RZ, RZ, R6 ;  /* 0x000000ffff0c7224 */ /* 0x000fe400078e0006 */
[----:B------:R-:W-:Y:S01]  /*0d60*/  IMAD.IADD R5, R5, 0x1, R11 ;  /* 0x0000000105057824 */ /* 0x000fe200078e020b */
[----:B------:R-:W-:Y:S01]  /*0d70*/  IADD3 R13, PT, PT, R7, R9, RZ ;  /* 0x00000009070d7210 */ /* 0x000fe20007ffe0ff */
[----:B------:R-:W-:Y:S06]  /*0d80*/  BRA.U UP0, `(.L_x_13870) ;  /* 0xfffffffd00a87547 */ /* 0x000fec000b83ffff */
.L_x_13869:
[----:B------:R-:W-:Y:S05]  /*0d90*/  BSYNC.RECONVERGENT B1 ;  /* 0x0000000000017941 */ /* 0x000fea0003800200 */
.L_x_13868:
[----:B------:R-:W-:Y:S05]  /*0da0*/  @P2 BRA `(.L_x_13861) ;  /* 0x0000000000542947 */ /* 0x000fea0003800000 */
[----:B------:R-:W-:Y:S02]  /*0db0*/  HFMA2 R18, -RZ, RZ, 0, 5.9604644775390625e-08 ;  /* 0x00000001ff127431 */ /* 0x000fe400000001ff */
[----:B------:R-:W-:-:S07]  /*0dc0*/  IMAD.MOV.U32 R15, RZ, RZ, RZ ;  /* 0x000000ffff0f7224 */ /* 0x000fce00078e00ff */
.L_x_13871:
[----:B-----5:R-:W-:Y:S01]  /*0dd0*/  LOP3.LUT R4, R14, 0x1, RZ, 0xc0, !PT ;  /* 0x000000010e047812 */ /* 0x020fe200078ec0ff */
[----:B------:R-:W-:-:S03]  /*0de0*/  IMAD R8, R3, R2, RZ ;  /* 0x0000000203087224 */ /* 0x000fc600078e02ff */
        /* <DEDUP_REMOVED lines=17> */
.L_x_13861:
[----:B------:R-:W-:Y:S05]  /*0f00*/  BSYNC.RECONVERGENT B0 ;  /* 0x0000000000007941 */ /* 0x000fea0003800200 */
.L_x_13853:
[----:B------:R-:W-:Y:S01]  /*0f10*/  ISETP.GE.AND P0, PT, R0, UR4, PT ;  /* 0x0000000400007c0c */ /* 0x000fe2000bf06270 */
[----:B------:R-:W-:Y:S04]  /*0f20*/  BSSY.RECONVERGENT B0, `(.L_x_13872) ;  /* 0x000001d000007945 */ /* 0x000fe80003800200 */
[----:B------:R-:W-:Y:S01]  /*0f30*/  BSSY.RELIABLE B1, `(.L_x_13873) ;  /* 0x0000014000017945 */ /* 0x000fe20003800100 */
[----:B------:R-:W-:Y:S01]  /*0f40*/  IMAD.MOV.U32 R11, RZ, RZ, R19 ;  /* 0x000000ffff0b7224 */ /* 0x000fe200078e0013 */
[----:B------:R-:W-:Y:S01]  /*0f50*/  MOV R17, R21 ;  /* 0x0000001500117202 */ /* 0x000fe20000000f00 */
[----:B------:R-:W-:-:S05]  /*0f60*/  IMAD.MOV.U32 R19, RZ, RZ, R15 ;  /* 0x000000ffff137224 */ /* 0x000fca00078e000f */
[----:B------:R-:W-:Y:S05]  /*0f70*/  @P0 BRA `(.L_x_13874) ;  /* 0x00000000003c0947 */ /* 0x000fea0003800000 */
[----:B-----5:R-:W0:Y:S01]  /*0f80*/  LDC.64 R2, c[0x0][0x398] ;  /* 0x0000e600ff027b82 */ /* 0x020e220000000a00 */
[----:B------:R-:W-:-:S05]  /*0f90*/  MOV R5, UR9 ;  /* 0x0000000900057c02 */ /* 0x000fca0008000f00 */
[----:B------:R-:W-:Y:S01]  /*0fa0*/  IMAD R5, R5, 0x200, R0 ;  /* 0x0000020005057824 */ /* 0x000fe200078e0200 */
[----:B------:R-:W-:-:S04]  /*0fb0*/  IADD3 R0, PT, PT, R0, 0x80, RZ ;  /* 0x0000008000007810 */ /* 0x000fc80007ffe0ff */
[----:B------:R-:W-:Y:S01]  /*0fc0*/  ISETP.GE.AND P0, PT, R0, UR4, PT ;  /* 0x0000000400007c0c */ /* 0x000fe2000bf06270 */
[----:B0-----:R-:W-:-:S12]  /*0fd0*/  IMAD.WIDE.U32 R2, R5, 0x8, R2 ;  /* 0x0000000805027825 */ /* 0x001fd800078e0002 */
[----:B------:R-:W-:Y:S05]  /*0fe0*/  @P0 BREAK.RELIABLE B1 ;  /* 0x0000000000010942 */ /* 0x000fea0003800100 */
[----:B------:R0:W-:Y:S01]  /*0ff0*/  STG.E.64 desc[UR12][R2.64], R10 ;  /* 0x0000000a02007986 */ /* 0x0001e2000c101b0c */
[----:B------:R-:W-:Y:S05]  /*1000*/  @P0 BRA `(.L_x_13875) ;  /* 0x0000000000380947 */ /* 0x000fea0003800000 */
[----:B0-----:R-:W0:Y:S01]  /*1010*/  LDC.64 R2, c[0x0][0x398] ;  /* 0x0000e600ff027b82 */ /* 0x001e220000000a00 */
[----:B------:R-:W-:-:S05]  /*1020*/  IMAD.U32 R5, RZ, RZ, UR9 ;  /* 0x00000009ff057e24 */ /* 0x000fca000f8e00ff */
[----:B------:R-:W-:Y:S01]  /*1030*/  LEA R5, R5, R0, 0x9 ;  /* 0x0000000005057211 */ /* 0x000fe200078e48ff */
[----:B------:R-:W-:-:S04]  /*1040*/  VIADD R0, R0, 0x80 ;  /* 0x0000008000007836 */ /* 0x000fc80000000000 */
[----:B0-----:R-:W-:-:S05]  /*1050*/  IMAD.WIDE.U32 R2, R5, 0x8, R2 ;  /* 0x0000000805027825 */ /* 0x001fca00078e0002 */
[----:B------:R0:W-:Y:S02]  /*1060*/  STG.E.64 desc[UR12][R2.64], R16 ;  /* 0x0000001002007986 */ /* 0x0001e4000c101b0c */
.L_x_13874:
[----:B------:R-:W-:Y:S05]  /*1070*/  BSYNC.RELIABLE B1 ;  /* 0x0000000000017941 */ /* 0x000fea0003800100 */
.L_x_13873:
[----:B------:R-:W-:Y:S02]  /*1080*/  ISETP.GE.AND P0, PT, R0, UR4, PT ;  /* 0x0000000400007c0c */ /* 0x000fe4000bf06270 */
[----:B-----5:R-:W-:-:S11]  /*1090*/  MOV R5, UR9 ;  /* 0x0000000900057c02 */ /* 0x020fd60008000f00 */
[----:B0-----:R-:W0:Y:S01]  /*10a0*/  @!P0 LDC.64 R2, c[0x0][0x398] ;  /* 0x0000e600ff028b82 */ /* 0x001e220000000a00 */
[----:B------:R-:W-:Y:S01]  /*10b0*/  @!P0 IMAD R5, R5, 0x200, R0 ;  /* 0x0000020005058824 */ /* 0x000fe200078e0200 */
[----:B------:R-:W-:-:S03]  /*10c0*/  @!P0 IADD3 R0, PT, PT, R0, 0x80, RZ ;  /* 0x0000008000008810 */ /* 0x000fc60007ffe0ff */
[----:B0-----:R-:W-:-:S05]  /*10d0*/  @!P0 IMAD.WIDE.U32 R2, R5, 0x8, R2 ;  /* 0x0000000805028825 */ /* 0x001fca00078e0002 */
[----:B------:R1:W-:Y:S02]  /*10e0*/  @!P0 STG.E.64 desc[UR12][R2.64], R12 ;  /* 0x0000000c02008986 */ /* 0x0003e4000c101b0c */
.L_x_13875:
[----:B------:R-:W-:Y:S05]  /*10f0*/  BSYNC.RECONVERGENT B0 ;  /* 0x0000000000007941 */ /* 0x000fea0003800200 */
.L_x_13872:
[----:B------:R-:W-:Y:S05]  /*1100*/  WARPSYNC.ALL ;  /* 0x0000000000007948 */ /* 0x000fea0003800000 */
[----:B------:R-:W-:-:S13]  /*1110*/  ISETP.GE.AND P0, PT, R0, UR4, PT ;  /* 0x0000000400007c0c */ /* 0x000fda000bf06270 */
[----:B------:R-:W-:Y:S05]  /*1120*/  @P0 EXIT ;  /* 0x000000000000094d */ /* 0x000fea0003800000 */
[----:B01----:R-:W0:Y:S01]  /*1130*/  LDC.64 R2, c[0x0][0x398] ;  /* 0x0000e600ff027b82 */ /* 0x003e220000000a00 */
[----:B------:R-:W-:-:S05]  /*1140*/  IMAD.U32 R5, RZ, RZ, UR9 ;  /* 0x00000009ff057e24 */ /* 0x000fca000f8e00ff */
[----:B------:R-:W-:-:S05]  /*1150*/  LEA R5, R5, R0, 0x9 ;  /* 0x0000000005057211 */ /* 0x000fca00078e48ff */
[----:B0-----:R-:W-:-:S05]  /*1160*/  IMAD.WIDE.U32 R2, R5, 0x8, R2 ;  /* 0x0000000805027825 */ /* 0x001fca00078e0002 */
[----:B------:R-:W-:Y:S01]  /*1170*/  STG.E.64 desc[UR12][R2.64], R18 ;  /* 0x0000001202007986 */ /* 0x000fe2000c101b0c */
[----:B------:R-:W-:Y:S05]  /*1180*/  EXIT ;  /* 0x000000000000794d */ /* 0x000fea0003800000 */
.L_x_13876:
        /* <DEDUP_REMOVED lines=15> */
.L_x_60845:


//--------------------- .text._ZN2at6native29vectorized_elementwise_kernelILi2EZNS0_50_GLOBAL__N__2680c7bb_12_PowKernel_cu_7dd49032_317029pow_tensor_scalar_kernel_implIllEEvRNS_18TensorIteratorBaseET0_EUllE2_St5arrayIPcLm2EEEEviS6_T1_ --------------------------
	.section	.text._ZN2at6native29vectorized_elementwise_kernelILi2EZNS0_50_GLOBAL__N__2680c7bb_12_PowKernel_cu_7dd49032_317029pow_tensor_scalar_kernel_implIllEEvRNS_18TensorIteratorBaseET0_EUllE2_St5arrayIPcLm2EEEEviS6_T1_,"ax",@progbits
	.align	128
        .global         _ZN2at6native29vectorized_elementwise_kernelILi2EZNS0_50_GLOBAL__N__2680c7bb_12_PowKernel_cu_7dd49032_317029pow_tensor_scalar_kernel_implIllEEvRNS_18TensorIteratorBaseET0_EUllE2_St5arrayIPcLm2EEEEviS6_T1_
        .type           _ZN2at6native29vectorized_elementwise_kernelILi2EZNS0_50_GLOBAL__N__2680c7bb_12_PowKernel_cu_7dd49032_317029pow_tensor_scalar_kernel_implIllEEvRNS_18TensorIteratorBaseET0_EUllE2_St5arrayIPcLm2EEEEviS6_T1_,@function
        .size           _ZN2at6native29vectorized_elementwise_kernelILi2EZNS0_50_GLOBAL__N__2680c7bb_12_PowKernel_cu_7dd49032_317029pow_tensor_scalar_kernel_implIllEEvRNS_18TensorIteratorBaseET0_EUllE2_St5arrayIPcLm2EEEEviS6_T1_,(.L_x_60846 - _ZN2at6native29vectorized_elementwise_kernelILi2EZNS0_50_GLOBAL__N__2680c7bb_12_PowKernel_cu_7dd49032_317029pow_tensor_scalar_kernel_implIllEEvRNS_18TensorIteratorBaseET0_EUllE2_St5arrayIPcLm2EEEEviS6_T1_)
        .other          _ZN2at6native29vectorized_elementwise_kernelILi2EZNS0_50_GLOBAL__N__2680c7bb_12_PowKernel_cu_7dd49032_317029pow_tensor_scalar_kernel_implIllEEvRNS_18TensorIteratorBaseET0_EUllE2_St5arrayIPcLm2EEEEviS6_T1_,@"STO_CUDA_ENTRY STV_DEFAULT"
_ZN2at6native29vectorized_elementwise_kernelILi2EZNS0_50_GLOBAL__N__2680c7bb_12_PowKernel_cu_7dd49032_317029pow_tensor_scalar_kernel_implIllEEvRNS_18TensorIteratorBaseET0_EUllE2_St5arrayIPcLm2EEEEviS6_T1_:
.text._ZN2at6native29vectorized_elementwise_kernelILi2EZNS0_50_GLOBAL__N__2680c7bb_12_PowKernel_cu_7dd49032_317029pow_tensor_scalar_kernel_implIllEEvRNS_18TensorIteratorBaseET0_EUllE2_St5arrayIPcLm2EEEEviS6_T1_:
[----:B------:R-:W-:Y:S08]  /*0000*/  LDC R1, c[0x0][0x37c] ;  /* 0x0000df00ff017b82 */ /* 0x000ff00000000800 */
[----:B------:R-:W0:Y:S01]  /*0010*/  S2UR UR6, SR_CTAID.X ;  /* 0x00000000000679c3 */ /* 0x000e220000002500 */
[----:B------:R-:W1:Y:S01]  /*0020*/  LDCU UR4, c[0x0][0x380] ;  /* 0x00007000ff0477ac */ /* 0x000e620008000800 */
[----:B------:R-:W2:Y:S01]  /*0030*/  LDCU.64 UR12, c[0x0][0x388] ;  /* 0x00007100ff0c77ac */ /* 0x000ea20008000a00 */
[----:B------:R-:W3:Y:S01]  /*0040*/  LDCU.64 UR10, c[0x0][0x358] ;  /* 0x00006b00ff0a77ac */ /* 0x000ee20008000a00 */
[----:B--2---:R-:W-:Y:S01]  /*0050*/  IMAD.U32 R6, RZ, RZ, UR12 ;  /* 0x0000000cff067e24 */ /* 0x004fe2000f8e00ff */
[----:B0-----:R-:W-:Y:S01]  /*0060*/  USHF.L.U32 UR6, UR6, 0xa, URZ ;  /* 0x0000000a06067899 */ /* 0x001fe200080006ff */
[----:B------:R-:W-:-:S03]  /*0070*/  IMAD.U32 R5, RZ, RZ, UR13 ;  /* 0x0000000dff057e24 */ /* 0x000fc6000f8e00ff */
[----:B-1----:R-:W-:-:S04]  /*0080*/  UIADD3 UR4, UPT, UPT, -UR6, UR4, URZ ;  /* 0x0000000406047290 */ /* 0x002fc8000fffe1ff */
[----:B------:R-:W-:-:S09]  /*0090*/  UISETP.GT.U32.AND UP0, UPT, UR4, 0x3ff, UPT ;  /* 0x000003ff0400788c */ /* 0x000fd2000bf04070 */
[----:B---3--:R-:W-:Y:S05]  /*00a0*/  BRA.U UP0, `(.L_x_13877) ;  /* 0x0000001d00d87547 */ /* 0x008fea000b800000 */
[----:B------:R-:W0:Y:S01]  /*00b0*/  S2R R0, SR_TID.X ;  /* 0x0000000000007919 */ /* 0x000e220000002100 */
[----:B------:R-:W-:Y:S02]  /*00c0*/  CS2R R30, SRZ ;  /* 0x00000000001e7805 */ /* 0x000fe4000001ff00 */
[----:B------:R-:W-:Y:S01]  /*00d0*/  CS2R R28, SRZ ;  /* 0x00000000001c7805 */ /* 0x000fe2000001ff00 */
[----:B------:R-:W1:Y:S01]  /*00e0*/  LDCU.64 UR8, c[0x0][0x388] ;  /* 0x00007100ff0877ac */ /* 0x000e620008000a00 */
[----:B0-----:R-:W-:Y:S01]  /*00f0*/  ISETP.GE.U32.AND P6, PT, R0, UR4, PT ;  /* 0x0000000400007c0c */ /* 0x001fe2000bfc6070 */
[----:B------:R-:W-:-:S12]  /*0100*/  IMAD.MOV.U32 R4, RZ, RZ, R0 ;  /* 0x000000ffff047224 */ /* 0x000fd800078e0000 */
[C---:B------:R-:W-:Y:S01]  /*0110*/  @!P6 IADD3 R0, PT, PT, R4.reuse, 0x80, RZ ;  /* 0x000000800400e810 */ /* 0x040fe20007ffe0ff */
[----:B------:R-:W0:Y:S01]  /*0120*/  @!P6 LDC.64 R2, c[0x0][0x3a0] ;  /* 0x0000e800ff02eb82 */ /* 0x000e220000000a00 */
[----:B------:R-:W-:Y:S02]  /*0130*/  @!P6 VIADD R7, R4, UR6 ;  /* 0x000000060407ec36 */ /* 0x000fe40008000000 */
[----:B------:R-:W-:-:S13]  /*0140*/  ISETP.GE.U32.AND P5, PT, R0, UR4, PT ;  /* 0x0000000400007c0c */ /* 0x000fda000bfa6070 */
[C---:B------:R-:W-:Y:S01]  /*0150*/  @!P5 VIADD R21, R0.reuse, UR6 ;  /* 0x000000060015dc36 */ /* 0x040fe20008000000 */
[----:B------:R-:W2:Y:S01]  /*0160*/  @!P5 LDC.64 R14, c[0x0][0x3a0] ;  /* 0x0000e800ff0edb82 */ /* 0x000ea20000000a00 */
[----:B------:R-:W-:-:S05]  /*0170*/  @!P5 VIADD R0, R0, 0x80 ;  /* 0x000000800000d836 */ /* 0x000fca0000000000 */
[----:B------:R-:W-:Y:S01]  /*0180*/  ISETP.GE.U32.AND P4, PT, R0, UR4, PT ;  /* 0x0000000400007c0c */ /* 0x000fe2000bf86070 */
[----:B0-----:R-:W-:-:S05]  /*0190*/  @!P6 IMAD.WIDE.U32 R2, R7, 0x8, R2 ;  /* 0x000000080702e825 */ /* 0x001fca00078e0002 */
[----:B------:R0:W5:Y:S07]  /*01a0*/  @!P6 LDG.E.64 R30, desc[UR10][R2.64] ;  /* 0x0000000a021ee981 */ /* 0x00016e000c1e1b00 */
[C---:B------:R-:W-:Y:S01]  /*01b0*/  @!P4 VIADD R23, R0.reuse, UR6 ;  /* 0x000000060017cc36 */ /* 0x040fe20008000000 */
[----:B------:R-:W-:Y:S01]  /*01c0*/  @!P4 IADD3 R0, PT, PT, R0, 0x80, RZ ;  /* 0x000000800000c810 */ /* 0x000fe20007ffe0ff */
[----:B------:R-:W3:Y:S03]  /*01d0*/  @!P4 LDC.64 R32, c[0x0][0x3a0] ;  /* 0x0000e800ff20cb82 */ /* 0x000ee60000000a00 */
[----:B------:R-:W-:-:S13]  /*01e0*/  ISETP.GE.U32.AND P3, PT, R0, UR4, PT ;  /* 0x0000000400007c0c */ /* 0x000fda000bf66070 */
[C---:B------:R-:W-:Y:S01]  /*01f0*/  @!P3 VIADD R25, R0.reuse, UR6 ;  /* 0x000000060019bc36 */ /* 0x040fe20008000000 */
[----:B------:R-:W0:Y:S01]  /*0200*/  @!P3 LDC.64 R8, c[0x0][0x3a0] ;  /* 0x0000e800ff08bb82 */ /* 0x000e220000000a00 */
[----:B------:R-:W-:-:S05]  /*0210*/  @!P3 VIADD R0, R0, 0x80 ;  /* 0x000000800000b836 */ /* 0x000fca0000000000 */
[----:B------:R-:W-:-:S13]  /*0220*/  ISETP.GE.U32.AND P2, PT, R0, UR4, PT ;  /* 0x0000000400007c0c */ /* 0x000fda000bf46070 */
[C---:B------:R-:W-:Y:S01]  /*0230*/  @!P2 VIADD R27, R0.reuse, UR6 ;  /* 0x00000006001bac36 */ /* 0x040fe20008000000 */
[----:B------:R-:W-:Y:S01]  /*0240*/  @!P2 IADD3 R0, PT, PT, R0, 0x80, RZ ;  /* 0x000000800000a810 */ /* 0x000fe20007ffe0ff */
[----:B------:R-:W4:Y:S03]  /*0250*/  @!P2 LDC.64 R18, c[0x0][0x3a0] ;  /* 0x0000e800ff12ab82 */ /* 0x000f260000000a00 */
[----:B------:R-:W-:-:S13]  /*0260*/  ISETP.GE.U32.AND P1, PT, R0, UR4, PT ;  /* 0x0000000400007c0c */ /* 0x000fda000bf26070 */
[C---:B------:R-:W-:Y:S01]  /*0270*/  @!P1 VIADD R35, R0.reuse, UR6 ;  /* 0x0000000600239c36 */ /* 0x040fe20008000000 */
[----:B------:R-:W1:Y:S01]  /*0280*/  @!P1 LDC.64 R16, c[0x0][0x3a0] ;  /* 0x0000e800ff109b82 */ /* 0x000e620000000a00 */
[----:B------:R-:W-:-:S05]  /*0290*/  @!P1 VIADD R0, R0, 0x80 ;  /* 0x0000008000009836 */ /* 0x000fca0000000000 */
[----:B------:R-:W-:-:S13]  /*02a0*/  ISETP.GE.U32.AND P0, PT, R0, UR4, PT ;  /* 0x0000000400007c0c */ /* 0x000fda000bf06070 */
[C---:B------:R-:W-:Y:S01]  /*02b0*/  @!P0 IADD3 R37, PT, PT, R0.reuse, UR6, RZ ;  /* 0x0000000600258c10 */ /* 0x040fe2000fffe0ff */
[----:B------:R-:W-:Y:S01]  /*02c0*/  @!P0 VIADD R0, R0, 0x80 ;  /* 0x0000008000008836 */ /* 0x000fe20000000000 */
[----:B------:R-:W1:Y:S04]  /*02d0*/  @!P0 LDC.64 R12, c[0x0][0x3a0] ;  /* 0x0000e800ff0c8b82 */ /* 0x000e680000000a00 */
[----:B------:R-:W-:-:S13]  /*02e0*/  ISETP.GE.U32.AND P6, PT, R0, UR4, PT ;  /* 0x0000000400007c0c */ /* 0x000fda000bfc6070 */
[----:B------:R-:W1:Y:S01]  /*02f0*/  @!P6 LDC.64 R10, c[0x0][0x3a0] ;  /* 0x0000e800ff0aeb82 */ /* 0x000e620000000a00 */
[----:B------:R-:W-:Y:S02]  /*0300*/  @!P6 VIADD R7, R0, UR6 ;  /* 0x000000060007ec36 */ /* 0x000fe40008000000 */
[----:B0-----:R-:W-:Y:S01]  /*0310*/  @!P3 IMAD.WIDE.U32 R2, R25, 0x8, R8 ;  /* 0x000000081902b825 */ /* 0x001fe200078e0008 */
[----:B------:R-:W-:-:S03]  /*0320*/  CS2R R24, SRZ ;  /* 0x0000000000187805 */ /* 0x000fc6000001ff00 */
[----:B--2---:R-:W-:Y:S01]  /*0330*/  @!P5 IMAD.WIDE.U32 R14, R21, 0x8, R14 ;  /* 0x00000008150ed825 */ /* 0x004fe200078e000e */
[----:B------:R-:W-:Y:S02]  /*0340*/  CS2R R20, SRZ ;  /* 0x0000000000147805 */ /* 0x000fe4000001ff00 */
[----:B------:R0:W5:Y:S01]  /*0350*/  @!P3 LDG.E.64 R24, desc[UR10][R2.64] ;  /* 0x0000000a0218b981 */ /* 0x000162000c1e1b00 */
[----:B---3--:R-:W-:Y:S01]  /*0360*/  @!P4 IMAD.WIDE.U32 R32, R23, 0x8, R32 ;  /* 0x000000081720c825 */ /* 0x008fe200078e0020 */
[----:B------:R-:W-:Y:S02]  /*0370*/  CS2R R22, SRZ ;  /* 0x0000000000167805 */ /* 0x000fe4000001ff00 */
[----:B------:R0:W5:Y:S01]  /*0380*/  @!P5 LDG.E.64 R28, desc[UR10][R14.64] ;  /* 0x0000000a0e1cd981 */ /* 0x000162000c1e1b00 */
[----:B----4-:R-:W-:Y:S01]  /*0390*/  @!P2 IMAD.WIDE.U32 R8, R27, 0x8, R18 ;  /* 0x000000081b08a825 */ /* 0x010fe200078e0012 */
[----:B------:R-:W-:Y:S02]  /*03a0*/  CS2R R26, SRZ ;  /* 0x00000000001a7805 */ /* 0x000fe4000001ff00 */
[----:B------:R-:W-:Y:S01]  /*03b0*/  CS2R R18, SRZ ;  /* 0x0000000000127805 */ /* 0x000fe2000001ff00 */
[----:B-1----:R-:W-:Y:S01]  /*03c0*/  @!P1 IMAD.WIDE.U32 R34, R35, 0x8, R16 ;  /* 0x0000000823229825 */ /* 0x002fe200078e0010 */
[----:B------:R-:W-:Y:S01]  /*03d0*/  CS2R R16, SRZ ;  /* 0x0000000000107805 */ /* 0x000fe2000001ff00 */
[----:B------:R0:W5:Y:S02]  /*03e0*/  @!P2 LDG.E.64 R22, desc[UR10][R8.64] ;  /* 0x0000000a0816a981 */ /* 0x000164000c1e1b00 */
[----:B------:R-:W-:-:S02]  /*03f0*/  @!P0 IMAD.WIDE.U32 R12, R37, 0x8, R12 ;  /* 0x00000008250c8825 */ /* 0x000fc400078e000c */
[----:B------:R0:W5:Y:S02]  /*0400*/  @!P4 LDG.E.64 R26, desc[UR10][R32.64] ;  /* 0x0000000a201ac981 */ /* 0x000164000c1e1b00 */
[----:B------:R-:W-:Y:S02]  /*0410*/  @!P6 IMAD.WIDE.U32 R10, R7, 0x8, R10 ;  /* 0x00000008070ae825 */ /* 0x000fe400078e000a */
[----:B------:R0:W5:Y:S04]  /*0420*/  @!P1 LDG.E.64 R20, desc[UR10][R34.64] ;  /* 0x0000000a22149981 */ /* 0x000168000c1e1b00 */
[----:B------:R0:W5:Y:S04]  /*0430*/  @!P0 LDG.E.64 R18, desc[UR10][R12.64] ;  /* 0x0000000a0c128981 */ /* 0x000168000c1e1b00 */
[----:B------:R0:W5:Y:S01]  /*0440*/  @!P6 LDG.E.64 R16, desc[UR10][R10.64] ;  /* 0x0000000a0a10e981 */ /* 0x000162000c1e1b00 */
[----:B------:R-:W-:-:S04]  /*0450*/  UISETP.GT.U32.AND UP0, UPT, UR8, -0x1, UPT ;  /* 0xffffffff0800788c */ /* 0x000fc8000bf04070 */
[----:B------:R-:W-:Y:S01]  /*0460*/  UISETP.GT.AND.EX UP0, UPT, UR9, -0x1, UPT, UP0 ;  /* 0xffffffff0900788c */ /* 0x000fe2000bf04300 */
[----:B------:R-:W-:Y:S08]  /*0470*/  BSSY.RECONVERGENT B0, `(.L_x_13878) ;  /* 0x000017b000007945 */ /* 0x000ff00003800200 */
[----:B0-----:R-:W-:Y:S05]  /*0480*/  BRA.U UP0, `(.L_x_13879) ;  /* 0x0000000500f87547 */ /* 0x001fea000b800000 */
[C---:B------:R-:W-:Y:S01]  /*0490*/  IADD3 R0, PT, PT, R4.reuse, 0x100, RZ ;  /* 0x0000010004007810 */ /* 0x040fe20007ffe0ff */
[----:B------:R-:W-:Y:S01]  /*04a0*/  ULOP3.LUT UR5, UR8, 0x1, URZ, 0xc0, !UPT ;  /* 0x0000000108057892 */ /* 0x000fe2000f8ec0ff */
[C---:B------:R-:W-:Y:S01]  /*04b0*/  ISETP.GE.U32.AND P0, PT, R4.reuse, UR4, PT ;  /* 0x0000000404007c0c */ /* 0x040fe2000bf06070 */
[----:B------:R-:W-:Y:S01]  /*04c0*/  VIADD R2, R4, 0x180 ;  /* 0x0000018004027836 */ /* 0x000fe20000000000 */
[----:B------:R-:W-:Y:S01]  /*04d0*/  ISETP.GE.U32.AND P2, PT, R0, UR4, PT ;  /* 0x0000000400007c0c */ /* 0x000fe2000bf46070 */
[C---:B------:R-:W-:Y:S01]  /*04e0*/  VIADD R0, R4.reuse, 0x200 ;  /* 0x0000020004007836 */ /* 0x040fe20000000000 */
[----:B------:R-:W-:Y:S01]  /*04f0*/  UISETP.NE.U32.AND UP0, UPT, UR5, 0x1, UPT ;  /* 0x000000010500788c */ /* 0x000fe2000bf05070 */
[----:B------:R-:W-:Y:S01]  /*0500*/  VIADD R3, R4, 0x80 ;  /* 0x0000008004037836 */ /* 0x000fe20000000000 */
[----:B------:R-:W-:Y:S01]  /*0510*/  ISETP.GE.U32.AND P3, PT, R2, UR4, PT ;  /* 0x0000000402007c0c */ /* 0x000fe2000bf66070 */
[----:B------:R-:W-:Y:S01]  /*0520*/  VIADD R2, R4, 0x280 ;  /* 0x0000028004027836 */ /* 0x000fe20000000000 */
[----:B------:R-:W-:Y:S01]  /*0530*/  UISETP.NE.U32.AND.EX UP0, UPT, URZ, URZ, UPT, UP0 ;  /* 0x000000ffff00728c */ /* 0x000fe2000bf05100 */
[----:B------:R-:W-:Y:S01]  /*0540*/  ISETP.GE.U32.AND P4, PT, R0, UR4, PT ;  /* 0x0000000400007c0c */ /* 0x000fe2000bf86070 */
[----:B------:R-:W-:Y:S01]  /*0550*/  UMOV UR5, 0xffffffff ;  /* 0xffffffff00057882 */ /* 0x000fe20000000000 */
[----:B------:R-:W-:Y:S01]  /*0560*/  IADD3 R0, PT, PT, R4, 0x300, RZ ;  /* 0x0000030004007810 */ /* 0x000fe20007ffe0ff */
[----:B------:R-:W-:Y:S01]  /*0570*/  USEL UR5, UR5, 0x1, !UP0 ;  /* 0x0000000105057887 */ /* 0x000fe2000c000000 */
[----:B------:R-:W-:Y:S01]  /*0580*/  BSSY.RECONVERGENT B1, `(.L_x_13880) ;  /* 0x0000011000017945 */ /* 0x000fe20003800200 */
[----:B------:R-:W-:Y:S01]  /*0590*/  USEL UR7, URZ, 0xffffffff, UP0 ;  /* 0xffffffffff077887 */ /* 0x000fe20008000000 */
[----:B------:R-:W-:Y:S01]  /*05a0*/  ISETP.GE.U32.AND P6, PT, R0, UR4, PT ;  /* 0x0000000400007c0c */ /* 0x000fe2000bfc6070 */
[----:B------:R-:W-:Y:S01]  /*05b0*/  VIADD R0, R4, 0x380 ;  /* 0x0000038004007836 */ /* 0x000fe20000000000 */
[----:B------:R-:W-:-:S02]  /*05c0*/  ISETP.GE.U32.AND P1, PT, R3, UR4, PT ;  /* 0x0000000403007c0c */ /* 0x000fc4000bf26070 */
[----:B------:R-:W-:Y:S01]  /*05d0*/  ISETP.GE.U32.AND P5, PT, R2, UR4, PT ;  /* 0x0000000402007c0c */ /* 0x000fe2000bfa6070 */
[----:B------:R-:W-:-:S12]  /*05e0*/  @P0 BRA `(.L_x_13881) ;  /* 0x0000000000280947 */ /* 0x000fd80003800000 */
        /* <DEDUP_REMOVED lines=10> */
.L_x_13881:
[----:B------:R-:W-:Y:S05]  /*0690*/  BSYNC.RECONVERGENT B1 ;  /* 0x0000000000017941 */ /* 0x000fea0003800200 */
.L_x_13880:
[----:B------:R-:W-:Y:S01]  /*06a0*/  BSSY.RECONVERGENT B1, `(.L_x_13882) ;  /* 0x000000e000017945 */ /* 0x000fe20003800200 */
[----:B------:R-:W-:-:S03]  /*06b0*/  ISETP.GE.U32.AND P0, PT, R0, UR4, PT ;  /* 0x0000000400007c0c */ /* 0x000fc6000bf06070 */
[----:B------:R-:W-:Y:S10]  /*06c0*/  @P1 BRA `(.L_x_13883) ;  /* 0x00000000002c1947 */ /* 0x000ff40003800000 */
        /* <DEDUP_REMOVED lines=11> */
.L_x_13883:
[----:B------:R-:W-:Y:S05]  /*0780*/  BSYNC.RECONVERGENT B1 ;  /* 0x0000000000017941 */ /* 0x000fea0003800200 */
.L_x_13882:
        /* <DEDUP_REMOVED lines=12> */
.L_x_13885:
[----:B------:R-:W-:Y:S05]  /*0850*/  BSYNC.RECONVERGENT B1 ;  /* 0x0000000000017941 */ /* 0x000fea0003800200 */
.L_x_13884:
        /* <DEDUP_REMOVED lines=12> */
.L_x_13887:
[----:B------:R-:W-:Y:S05]  /*0920*/  BSYNC.RECONVERGENT B1 ;  /* 0x0000000000017941 */ /* 0x000fea0003800200 */
.L_x_13886:
        /* <DEDUP_REMOVED lines=12> */
.L_x_13889:
[----:B------:R-:W-:Y:S05]  /*09f0*/  BSYNC.RECONVERGENT B1 ;  /* 0x0000000000017941 */ /* 0x000fea0003800200 */
.L_x_13888:
        /* <DEDUP_REMOVED lines=12> */
.L_x_13891:
[----:B------:R-:W-:Y:S05]  /*0ac0*/  BSYNC.RECONVERGENT B1 ;  /* 0x0000000000017941 */ /* 0x000fea0003800200 */
.L_x_13890:
        /* <DEDUP_REMOVED lines=12> */
.L_x_13893:
[----:B------:R-:W-:Y:S05]  /*0b90*/  BSYNC.RECONVERGENT B1 ;  /* 0x0000000000017941 */ /* 0x000fea0003800200 */
.L_x_13892:
        /* <DEDUP_REMOVED lines=11> */
[----:B------:R-:W-:Y:S01]  /*0c50*/  CS2R R36, SRZ ;  /* 0x0000000000247805 */ /* 0x000fe2000001ff00 */
[----:B------:R-:W-:Y:S06]  /*0c60*/  BRA `(.L_x_13894) ;  /* 0x0000000c00ec7947 */ /* 0x000fec0003800000 */
.L_x_13879:
[----:B------:R-:W-:Y:S01]  /*0c70*/  UISETP.NE.U32.AND UP0, UPT, UR8, URZ, UPT ;  /* 0x000000ff0800728c */ /* 0x000fe2000bf05070 */
[----:B------:R-:W-:Y:S02]  /*0c80*/  HFMA2 R37, -RZ, RZ, 0, 0 ;  /* 0x00000000ff257431 */ /* 0x000fe400000001ff */
[----:B------:R-:W-:Y:S02]  /*0c90*/  IMAD.MOV.U32 R36, RZ, RZ, 0x1 ;  /* 0x00000001ff247424 */ /* 0x000fe400078e00ff */
[----:B------:R-:W-:Y:S01]  /*0ca0*/  HFMA2 R13, -RZ, RZ, 0, 0 ;  /* 0x00000000ff0d7431 */ /* 0x000fe200000001ff */
[----:B------:R-:W-:Y:S01]  /*0cb0*/  UISETP.NE.AND.EX UP0, UPT, UR9, URZ, UPT, UP0 ;  /* 0x000000ff0900728c */ /* 0x000fe2000bf05300 */
[----:B------:R-:W-:Y:S02]  /*0cc0*/  HFMA2 R7, -RZ, RZ, 0, 0 ;  /* 0x00000000ff077431 */ /* 0x000fe400000001ff */
[----:B------:R-:W-:Y:S01]  /*0cd0*/  IMAD.MOV.U32 R34, RZ, RZ, 0x1 ;  /* 0x00000001ff227424 */ /* 0x000fe200078e00ff */
[----:B------:R-:W-:Y:S01]  /*0ce0*/  MOV R14, 0x1 ;  /* 0x00000001000e7802 */ /* 0x000fe20000000f00 */
[----:B------:R-:W-:Y:S01]  /*0cf0*/  IMAD.MOV.U32 R35, RZ, RZ, RZ ;  /* 0x000000ffff237224 */ /* 0x000fe200078e00ff */
[----:B------:R-:W-:Y:S01]  /*0d00*/  MOV R8, 0x1 ;  /* 0x0000000100087802 */ /* 0x000fe20000000f00 */
[----:B------:R-:W-:-:S02]  /*0d10*/  IMAD.MOV.U32 R15, RZ, RZ, RZ ;  /* 0x000000ffff0f7224 */ /* 0x000fc400078e00ff */
[----:B------:R-:W-:Y:S02]  /*0d20*/  IMAD.MOV.U32 R12, RZ, RZ, 0x1 ;  /* 0x00000001ff0c7424 */ /* 0x000fe400078e00ff */
[----:B------:R-:W-:Y:S02]  /*0d30*/  IMAD.MOV.U32 R10, RZ, RZ, 0x1 ;  /* 0x00000001ff0a7424 */ /* 0x000fe400078e00ff */
[----:B------:R-:W-:Y:S02]  /*0d40*/  IMAD.MOV.U32 R11, RZ, RZ, RZ ;  /* 0x000000ffff0b7224 */ /* 0x000fe400078e00ff */
[----:B------:R-:W-:Y:S02]  /*0d50*/  IMAD.MOV.U32 R9, RZ, RZ, RZ ;  /* 0x000000ffff097224 */ /* 0x000fe400078e00ff */
[----:B------:R-:W-:Y:S02]  /*0d60*/  IMAD.MOV.U32 R0, RZ, RZ, 0x1 ;  /* 0x00000001ff007424 */ /* 0x000fe400078e00ff */
[----:B------:R-:W-:-:S02]  /*0d70*/  IMAD.MOV.U32 R2, RZ, RZ, 0x1 ;  /* 0x00000001ff027424 */ /* 0x000fc400078e00ff */
[----:B------:R-:W-:Y:S01]  /*0d80*/  IMAD.MOV.U32 R3, RZ, RZ, RZ ;  /* 0x000000ffff037224 */ /* 0x000fe200078e00ff */
[----:B------:R-:W-:Y:S06]  /*0d90*/  BRA.U !UP0, `(.L_x_13894) ;  /* 0x0000000d08a07547 */ /* 0x000fec000b800000 */
[C---:B------:R-:W-:Y:S01]  /*0da0*/  ISETP.GE.U32.AND P6, PT, R4.reuse, UR4, PT ;  /* 0x0000000404007c0c */ /* 0x040fe2000bfc6070 */
[C---:B------:R-:W-:Y:S01]  /*0db0*/  VIADD R33, R4.reuse, 0x100 ;  /* 0x0000010004217836 */ /* 0x040fe20000000000 */
[C---:B------:R-:W-:Y:S01]  /*0dc0*/  IADD3 R32, PT, PT, R4.reuse, 0x80, RZ ;  /* 0x0000008004207810 */ /* 0x040fe20007ffe0ff */
[C---:B------:R-:W-:Y:S01]  /*0dd0*/  VIADD R38, R4.reuse, 0x180 ;  /* 0x0000018004267836 */ /* 0x040fe20000000000 */
[----:B------:R-:W-:Y:S01]  /*0de0*/  BSSY.RECONVERGENT B1, `(.L_x_13895) ;  /* 0x0000026000017945 */ /* 0x000fe20003800200 */
[C---:B------:R-:W-:Y:S02]  /*0df0*/  IADD3 R40, PT, PT, R4.reuse, 0x380, RZ ;  /* 0x0000038004287810 */ /* 0x040fe40007ffe0ff */
[----:B------:R-:W-:Y:S01]  /*0e00*/  ISETP.GE.U32.AND P2, PT, R33, UR4, PT ;  /* 0x0000000421007c0c */ /* 0x000fe2000bf46070 */
[----:B------:R-:W-:Y:S01]  /*0e10*/  VIADD R33, R4, 0x280 ;  /* 0x0000028004217836 */ /* 0x000fe20000000000 */
[----:B------:R-:W-:Y:S01]  /*0e20*/  ISETP.GE.U32.AND P3, PT, R38, UR4, PT ;  /* 0x0000000426007c0c */ /* 0x000fe2000bf66070 */
[----:B------:R-:W-:Y:S01]  /*0e30*/  VIADD R38, R4, 0x300 ;  /* 0x0000030004267836 */ /* 0x000fe20000000000 */
[----:B------:R-:W-:-:S02]  /*0e40*/  ISETP.GE.U32.AND P1, PT, R32, UR4, PT ;  /* 0x0000000420007c0c */ /* 0x000fc4000bf26070 */
[----:B------:R-:W-:Y:S02]  /*0e50*/  IADD3 R32, PT, PT, R4, 0x200, RZ ;  /* 0x0000020004207810 */ /* 0x000fe40007ffe0ff */
[----:B------:R-:W-:Y:S02]  /*0e60*/  ISETP.GE.U32.AND P5, PT, R33, UR4, PT ;  /* 0x0000000421007c0c */ /* 0x000fe4000bfa6070 */
[----:B------:R-:W-:Y:S02]  /*0e70*/  ISETP.GE.U32.AND P4, PT, R32, UR4, PT ;  /* 0x0000000420007c0c */ /* 0x000fe4000bf86070 */
[----:B------:R-:W-:Y:S01]  /*0e80*/  ISETP.GE.U32.AND P0, PT, R38, UR4, PT ;  /* 0x0000000426007c0c */ /* 0x000fe2000bf06070 */
[----:B------:R-:W-:-:S12]  /*0e90*/  @P6 BRA `(.L_x_13896) ;  /* 0x0000000000686947 */ /* 0x000fd80003800000 */
[----:B------:R-:W-:Y:S01]  /*0ea0*/  IMAD.MOV.U32 R2, RZ, RZ, 0x1 ;  /* 0x00000001ff027424 */ /* 0x000fe200078e00ff */
[----:B------:R-:W-:Y:S01]  /*0eb0*/  UMOV UR8, UR12 ;  /* 0x0000000c00087c82 */ /* 0x000fe20008000000 */
[----:B------:R-:W-:Y:S01]  /*0ec0*/  IMAD.MOV.U32 R3, RZ, RZ, RZ ;  /* 0x000000ffff037224 */ /* 0x000fe200078e00ff */
[----:B------:R-:W-:-:S06]  /*0ed0*/  UMOV UR9, UR13 ;  /* 0x0000000d00097c82 */ /* 0x000fcc0008000000 */
.L_x_13897:
        /* <DEDUP_REMOVED lines=17> */
[----:B------:R-:W-:Y:S01]  /*0ff0*/  IMAD R3, R3, R38, R39 ;  /* 0x0000002603037224 */ /* 0x000fe200078e0227 */
[----:B------:R-:W-:Y:S01]  /*1000*/  MOV R2, R32 ;  /* 0x0000002000027202 */ /* 0x000fe20000000f00 */
[----:B------:R-:W-:Y:S02]  /*1010*/  IMAD.IADD R31, R31, 0x1, R41 ;  /* 0x000000011f1f7824 */ /* 0x000fe400078e0229 */
[----:B------:R-:W-:Y:S01]  /*1020*/  IMAD.IADD R3, R33, 0x1, R3 ;  /* 0x0000000121037824 */ /* 0x000fe200078e0203 */
[----:B------:R-:W-:Y:S06]  /*1030*/  BRA.U UP0, `(.L_x_13897) ;  /* 0xfffffffd00a87547 */ /* 0x000fec000b83ffff */
.L_x_13896:
[----:B------:R-:W-:Y:S05]  /*1040*/  BSYNC.RECONVERGENT B1 ;  /* 0x0000000000017941 */ /* 0x000fea0003800200 */
.L_x_13895:
[----:B------:R-:W0:Y:S01]  /*1050*/  LDCU.64 UR12, c[0x0][0x388] ;  /* 0x00007100ff0c77ac */ /* 0x000e220008000a00 */
[----:B------:R-:W-:Y:S01]  /*1060*/  BSSY.RECONVERGENT B1, `(.L_x_13898) ;  /* 0x000001c000017945 */ /* 0x000fe20003800200 */
[----:B------:R-:W-:-:S03]  /*1070*/  ISETP.GE.U32.AND P6, PT, R40, UR4, PT ;  /* 0x0000000428007c0c */ /* 0x000fc6000bfc6070 */
[----:B------:R-:W-:Y:S10]  /*1080*/  @P1 BRA `(.L_x_13899) ;  /* 0x0000000000641947 */ /* 0x000ff40003800000 */
[----:B------:R-:W-:Y:S02]  /*1090*/  HFMA2 R0, -RZ, RZ, 0, 5.9604644775390625e-08 ;  /* 0x00000001ff007431 */ /* 0x000fe400000001ff */
[----:B------:R-:W-:Y:S01]  /*10a0*/  IMAD.MOV.U32 R7, RZ, RZ, RZ ;  /* 0x000000ffff077224 */ /* 0x000fe200078e00ff */
[----:B0-----:R-:W-:Y:S01]  /*10b0*/  UMOV UR5, UR12 ;  /* 0x0000000c00057c82 */ /* 0x001fe20008000000 */
[----:B------:R-:W-:-:S05]  /*10c0*/  UMOV UR8, UR13 ;  /* 0x0000000d00087c82 */ /* 0x000fca0008000000 */
.L_x_13900:
        /* <DEDUP_REMOVED lines=18> */
[----:B------:R-:W-:Y:S01]  /*11f0*/  IMAD.MOV.U32 R0, RZ, RZ, R30 ;  /* 0x000000ffff007224 */ /* 0x000fe200078e001e */
[----:B------:R-:W-:Y:S01]  /*1200*/  IADD3 R7, PT, PT, R31, R7, RZ ;  /* 0x000000071f077210 */ /* 0x000fe20007ffe0ff */
[----:B------:R-:W-:Y:S06]  /*1210*/  BRA.U UP0, `(.L_x_13900) ;  /* 0xfffffffd00ac7547 */ /* 0x000fec000b83ffff */
.L_x_13899:
[----:B0-----:R-:W-:Y:S05]  /*1220*/  BSYNC.RECONVERGENT B1 ;  /* 0x0000000000017941 */ /* 0x001fea0003800200 */
.L_x_13898:
[----:B------:R-:W-:Y:S04]  /*1230*/  BSSY.RECONVERGENT B1, `(.L_x_13901) ;  /* 0x000001a000017945 */ /* 0x000fe80003800200 */
[----:B------:R-:W-:Y:S05]  /*1240*/  @P2 BRA `(.L_x_13902) ;  /* 0x0000000000602947 */ /* 0x000fea0003800000 */
[----:B------:R-:W-:Y:S02]  /*1250*/  HFMA2 R9, -RZ, RZ, 0, 0 ;  /* 0x00000000ff097431 */ /* 0x000fe400000001ff */
[----:B------:R-:W-:Y:S01]  /*1260*/  IMAD.MOV.U32 R8, RZ, RZ, 0x1 ;  /* 0x00000001ff087424 */ /* 0x000fe200078e00ff */
[----:B------:R-:W-:Y:S01]  /*1270*/  UMOV UR5, UR12 ;  /* 0x0000000c00057c82 */ /* 0x000fe20008000000 */
[----:B------:R-:W-:-:S05]  /*1280*/  UMOV UR8, UR13 ;  /* 0x0000000d00087c82 */ /* 0x000fca0008000000 */
.L_x_13903:
        /* <DEDUP_REMOVED lines=19> */
[----:B------:R-:W-:Y:S06]  /*13c0*/  BRA.U UP0, `(.L_x_13903) ;  /* 0xfffffffd00b07547 */ /* 0x000fec000b83ffff */
.L_x_13902:
[----:B------:R-:W-:Y:S05]  /*13d0*/  BSYNC.RECONVERGENT B1 ;  /* 0x0000000000017941 */ /* 0x000fea0003800200 */
.L_x_13901:
[----:B------:R-:W-:Y:S04]  /*13e0*/  BSSY.RECONVERGENT B1, `(.L_x_13904) ;  /* 0x000001a000017945 */ /* 0x000fe80003800200 */
[----:B------:R-:W-:Y:S05]  /*13f0*/  @P3 BRA `(.L_x_13905) ;  /* 0x0000000000603947 */ /* 0x000fea0003800000 */
[----:B------:R-:W-:Y:S02]  /*1400*/  HFMA2 R10, -RZ, RZ, 0, 5.9604644775390625e-08 ;  /* 0x00000001ff0a7431 */ /* 0x000fe400000001ff */
[----:B------:R-:W-:Y:S01]  /*1410*/  IMAD.MOV.U32 R11, RZ, RZ, RZ ;  /* 0x000000ffff0b7224 */ /* 0x000fe200078e00ff */
[----:B------:R-:W-:Y:S01]  /*1420*/  UMOV UR5, UR12 ;  /* 0x0000000c00057c82 */ /* 0x000fe20008000000 */
[----:B------:R-:W-:-:S05]  /*1430*/  UMOV UR8, UR13 ;  /* 0x0000000d00087c82 */ /* 0x000fca0008000000 */
.L_x_13906:
        /* <DEDUP_REMOVED lines=14> */
[----:B------:R-:W-:Y:S01]  /*1520*/  IMAD R27, R27, R10, RZ ;  /* 0x0000000a1b1b7224 */ /* 0x000fe200078e02ff */
[----:B------:R-:W-:-:S03]  /*1530*/  IADD3 R25, PT, PT, R25, R29, RZ ;  /* 0x0000001d19197210 */ /* 0x000fc60007ffe0ff */
[----:B------:R-:W-:Y:S02]  /*1540*/  IMAD R27, R11, R26, R27 ;  /* 0x0000001a0b1b7224 */ /* 0x000fe400078e021b */
[----:B------:R-:W-:-:S04]  /*1550*/  IMAD.WIDE.U32 R10, R26, R10, RZ ;  /* 0x0000000a1a0a7225 */ /* 0x000fc800078e00ff */
[----:B------:R-:W-:Y:S01]  /*1560*/  IMAD.IADD R11, R11, 0x1, R27 ;  /* 0x000000010b0b7824 */ /* 0x000fe200078e021b */
[----:B------:R-:W-:Y:S06]  /*1570*/  BRA.U UP0, `(.L_x_13906) ;  /* 0xfffffffd00b07547 */ /* 0x000fec000b83ffff */
.L_x_13905:
[----:B------:R-:W-:Y:S05]  /*1580*/  BSYNC.RECONVERGENT B1 ;  /* 0x0000000000017941 */ /* 0x000fea0003800200 */
.L_x_13904:
[----:B------:R-:W-:Y:S04]  /*1590*/  BSSY.RECONVERGENT B1, `(.L_x_13907) ;  /* 0x000001a000017945 */ /* 0x000fe80003800200 */
[----:B------:R-:W-:Y:S05]  /*15a0*/  @P4 BRA `(.L_x_13908) ;  /* 0x0000000000604947 */ /* 0x000fea0003800000 */
[----:B------:R-:W-:Y:S01]  /*15b0*/  IMAD.MOV.U32 R12, RZ, RZ, 0x1 ;  /* 0x00000001ff0c7424 */ /* 0x000fe200078e00ff */
[----:B------:R-:W-:Y:S01]  /*15c0*/  UMOV UR5, UR12 ;  /* 0x0000000c00057c82 */ /* 0x000fe20008000000 */
[----:B------:R-:W-:Y:S01]  /*15d0*/  IMAD.MOV.U32 R13, RZ, RZ, RZ ;  /* 0x000000ffff0d7224 */ /* 0x000fe200078e00ff */
[----:B------:R-:W-:-:S06]  /*15e0*/  UMOV UR8, UR13 ;  /* 0x0000000d00087c82 */ /* 0x000fcc0008000000 */
.L_x_13909:
        /* <DEDUP_REMOVED lines=17> */
[----:B------:R-:W-:-:S05]  /*1700*/  IMAD.WIDE.U32 R12, R24, R12, RZ ;  /* 0x0000000c180c7225 */ /* 0x000fca00078e00ff */
[----:B------:R-:W-:Y:S01]  /*1710*/  IADD3 R13, PT, PT, R13, R25, RZ ;  /* 0x000000190d0d7210 */ /* 0x000fe20007ffe0ff */
[----:B------:R-:W-:Y:S06]  /*1720*/  BRA.U UP0, `(.L_x_13909) ;  /* 0xfffffffd00b07547 */ /* 0x000fec000b83ffff */
.L_x_13908:
[----:B------:R-:W-:Y:S05]  /*1730*/  BSYNC.RECONVERGENT B1 ;  /* 0x0000000000017941 */ /* 0x000fea0003800200 */
.L_x_13907:
[----:B------:R-:W-:Y:S04]  /*1740*/  BSSY.RECONVERGENT B1, `(.L_x_13910) ;  /* 0x000001a000017945 */ /* 0x000fe80003800200 */
[----:B------:R-:W-:Y:S05]  /*1750*/  @P5 BRA `(.L_x_13911) ;  /* 0x0000000000605947 */ /* 0x000fea0003800000 */
[----:B------:R-:W-:Y:S02]  /*1760*/  HFMA2 R15, -RZ, RZ, 0, 0 ;  /* 0x00000000ff0f7431 */ /* 0x000fe400000001ff */
[----:B------:R-:W-:Y:S01]  /*1770*/  IMAD.MOV.U32 R14, RZ, RZ, 0x1 ;  /* 0x00000001ff0e7424 */ /* 0x000fe200078e00ff */
[----:B------:R-:W-:Y:S01]  /*1780*/  UMOV UR5, UR12 ;  /* 0x0000000c00057c82 */ /* 0x000fe20008000000 */
[----:B------:R-:W-:-:S05]  /*1790*/  UMOV UR8, UR13 ;  /* 0x0000000d00087c82 */ /* 0x000fca0008000000 */
.L_x_13912:
        /* <DEDUP_REMOVED lines=20> */
.L_x_13911:
[----:B------:R-:W-:Y:S05]  /*18e0*/  BSYNC.RECONVERGENT B1 ;  /* 0x0000000000017941 */ /* 0x000fea0003800200 */
.L_x_13910:
[----:B------:R-:W-:Y:S04]  /*18f0*/  BSSY.RECONVERGENT B1, `(.L_x_13913) ;  /* 0x000001c000017945 */ /* 0x000fe80003800200 */
[----:B------:R-:W-:Y:S05]  /*1900*/  @P0 BRA `(.L_x_13914) ;  /* 0x0000000000680947 */ /* 0x000fea0003800000 */
[----:B------:R-:W-:Y:S02]  /*1910*/  HFMA2 R34, -RZ, RZ, 0, 5.9604644775390625e-08 ;  /* 0x00000001ff227431 */ /* 0x000fe400000001ff */
[----:B------:R-:W-:Y:S01]  /*1920*/  IMAD.MOV.U32 R35, RZ, RZ, RZ ;  /* 0x000000ffff237224 */ /* 0x000fe200078e00ff */
[----:B------:R-:W-:Y:S01]  /*1930*/  UMOV UR8, UR12 ;  /* 0x0000000c00087c82 */ /* 0x000fe20008000000 */
[----:B------:R-:W-:-:S05]  /*1940*/  UMOV UR9, UR13 ;  /* 0x0000000d00097c82 */ /* 0x000fca0008000000 */
.L_x_13915:
        /* <DEDUP_REMOVED lines=22> */
.L_x_13914:
[----:B------:R-:W-:Y:S05]  /*1ab0*/  BSYNC.RECONVERGENT B1 ;  /* 0x0000000000017941 */ /* 0x000fea0003800200 */
.L_x_13913:
[----:B------:R-:W-:Y:S05]  /*1ac0*/  @P6 BRA `(.L_x_13894) ;  /* 0x0000000000546947 */ /* 0x000fea0003800000 */
[----:B------:R-:W-:Y:S02]  /*1ad0*/  HFMA2 R37, -RZ, RZ, 0, 0 ;  /* 0x00000000ff257431 */ /* 0x000fe400000001ff */
[----:B------:R-:W-:-:S07]  /*1ae0*/  IMAD.MOV.U32 R36, RZ, RZ, 0x1 ;  /* 0x00000001ff247424 */ /* 0x000fce00078e00ff */
.L_x_13916:
        /* <DEDUP_REMOVED lines=16> */
[----:B------:R-:W-:Y:S02]  /*1bf0*/  IMAD.MOV.U32 R36, RZ, RZ, R18 ;  /* 0x000000ffff247224 */ /* 0x000fe400078e0012 */
[----:B------:R-:W-:-:S04]  /*1c00*/  IMAD.IADD R37, R19, 0x1, R21 ;  /* 0x0000000113257824 */ /* 0x000fc800078e0215 */
[----:B------:R-:W-:Y:S05]  /*1c10*/  @P0 BRA `(.L_x_13916) ;  /* 0xfffffffc00b40947 */ /* 0x000fea000383ffff */
.L_x_13894:
[----:B------:R-:W-:Y:S05]  /*1c20*/  BSYNC.RECONVERGENT B0 ;  /* 0x0000000000007941 */ /* 0x000fea0003800200 */
.L_x_13878:
[----:B------:R-:W-:Y:S01]  /*1c30*/  ISETP.GE.U32.AND P0, PT, R4, UR4, PT ;  /* 0x0000000404007c0c */ /* 0x000fe2000bf06070 */
[----:B------:R-:W-:Y:S04]  /*1c40*/  BSSY.RECONVERGENT B0, `(.L_x_13917) ;  /* 0x0000034000007945 */ /* 0x000fe80003800200 */
[----:B------:R-:W-:Y:S01]  /*1c50*/  BSSY.RELIABLE B1, `(.L_x_13918) ;  /* 0x000002c000017945 */ /* 0x000fe20003800100 */
[----:B------:R-:W-:-:S07]  /*1c60*/  IMAD.MOV.U32 R6, RZ, RZ, R0 ;  /* 0x000000ffff067224 */ /* 0x000fce00078e0000 */
[----:B------:R-:W-:Y:S05]  /*1c70*/  @P0 BRA `(.L_x_13919) ;  /* 0x0000000000300947 */ /* 0x000fea0003800000 */
[----:B-----5:R-:W0:Y:S01]  /*1c80*/  LDC.64 R16, c[0x0][0x398] ;  /* 0x0000e600ff107b82 */ /* 0x020e220000000a00 */
[C---:B------:R-:W-:Y:S01]  /*1c90*/  VIADD R5, R4.reuse, UR6 ;  /* 0x0000000604057c36 */ /* 0x040fe20008000000 */
[----:B------:R-:W-:-:S04]  /*1ca0*/  IADD3 R4, PT, PT, R4, 0x80, RZ ;  /* 0x0000008004047810 */ /* 0x000fc80007ffe0ff */
[----:B------:R-:W-:Y:S01]  /*1cb0*/  ISETP.GE.U32.AND P0, PT, R4, UR4, PT ;  /* 0x0000000404007c0c */ /* 0x000fe2000bf06070 */
[----:B0-----:R-:W-:-:S05]  /*1cc0*/  IMAD.WIDE.U32 R16, R5, 0x8, R16 ;  /* 0x0000000805107825 */ /* 0x001fca00078e0010 */
[----:B------:R0:W-:Y:S07]  /*1cd0*/  STG.E.64 desc[UR10][R16.64], R2 ;  /* 0x0000000210007986 */ /* 0x0001ee000c101b0a */
[----:B------:R-:W-:Y:S05]  /*1ce0*/  @P0 BRA `(.L_x_13920) ;  /* 0x0000000000300947 */ /* 0x000fea0003800000 */
[----:B0-----:R-:W0:Y:S01]  /*1cf0*/  LDC.64 R2, c[0x0][0x398] ;  /* 0x0000e600ff027b82 */ /* 0x001e220000000a00 */
[C---:B------:R-:W-:Y:S02]  /*1d00*/  VIADD R5, R4.reuse, UR6 ;  /* 0x0000000604057c36 */ /* 0x040fe40008000000 */
[----:B------:R-:W-:Y:S02]  /*1d10*/  VIADD R4, R4, 0x80 ;  /* 0x0000008004047836 */ /* 0x000fe40000000000 */
[----:B0-----:R-:W-:-:S05]  /*1d20*/  IMAD.WIDE.U32 R2, R5, 0x8, R2 ;  /* 0x0000000805027825 */ /* 0x001fca00078e0002 */
[----:B------:R0:W-:Y:S02]  /*1d30*/  STG.E.64 desc[UR10][R2.64], R6 ;  /* 0x0000000602007986 */ /* 0x0001e4000c101b0a */
.L_x_13919:
[----:B------:R-:W-:-:S13]  /*1d40*/  ISETP.GE.U32.AND P0, PT, R4, UR4, PT ;  /* 0x0000000404007c0c */ /* 0x000fda000bf06070 */
[----:B------:R-:W-:Y:S05]  /*1d50*/  @P0 BRA `(.L_x_13921) ;  /* 0x0000000000300947 */ /* 0x000fea0003800000 */
[----:B0-----:R-:W0:Y:S01]  /*1d60*/  LDC.64 R2, c[0x0][0x398] ;  /* 0x0000e600ff027b82 */ /* 0x001e220000000a00 */
[C---:B------:R-:W-:Y:S01]  /*1d70*/  IADD3 R5, PT, PT, R4.reuse, UR6, RZ ;  /* 0x0000000604057c10 */ /* 0x040fe2000fffe0ff */
[----:B------:R-:W-:-:S04]  /*1d80*/  VIADD R4, R4, 0x80 ;  /* 0x0000008004047836 */ /* 0x000fc80000000000 */
[----:B0-----:R-:W-:-:S05]  /*1d90*/  IMAD.WIDE.U32 R2, R5, 0x8, R2 ;  /* 0x0000000805027825 */ /* 0x001fca00078e0002 */
[----:B------:R1:W-:Y:S02]  /*1da0*/  STG.E.64 desc[UR10][R2.64], R8 ;  /* 0x0000000802007986 */ /* 0x0003e4000c101b0a */
.L_x_13920:
[----:B------:R-:W-:-:S13]  /*1db0*/  ISETP.GE.U32.AND P0, PT, R4, UR4, PT ;  /* 0x0000000404007c0c */ /* 0x000fda000bf06070 */
[----:B------:R-:W-:Y:S05]  /*1dc0*/  @P0 BRA `(.L_x_13922) ;  /* 0x0000000000300947 */ /* 0x000fea0003800000 */
[----:B01----:R-:W0:Y:S01]  /*1dd0*/  LDC.64 R2, c[0x0][0x398] ;  /* 0x0000e600ff027b82 */ /* 0x003e220000000a00 */
[C---:B------:R-:W-:Y:S01]  /*1de0*/  VIADD R5, R4.reuse, UR6 ;  /* 0x0000000604057c36 */ /* 0x040fe20008000000 */
[----:B------:R-:W-:-:S03]  /*1df0*/  IADD3 R4, PT, PT, R4, 0x80, RZ ;  /* 0x0000008004047810 */ /* 0x000fc60007ffe0ff */
[----:B0-----:R-:W-:-:S05]  /*1e00*/  IMAD.WIDE.U32 R2, R5, 0x8, R2 ;  /* 0x0000000805027825 */ /* 0x001fca00078e0002 */
[----:B------:R1:W-:Y:S02]  /*1e10*/  STG.E.64 desc[UR10][R2.64], R10 ;  /* 0x0000000a02007986 */ /* 0x0003e4000c101b0a */
.L_x_13921:
[----:B------:R-:W-:-:S13]  /*1e20*/  ISETP.GE.U32.AND P0, PT, R4, UR4, PT ;  /* 0x0000000404007c0c */ /* 0x000fda000bf06070 */
[----:B------:R-:W-:Y:S05]  /*1e30*/  @P0 BRA `(.L_x_13923) ;  /* 0x0000000000340947 */ /* 0x000fea0003800000 */
[----:B01----:R-:W0:Y:S01]  /*1e40*/  LDC.64 R2, c[0x0][0x398] ;  /* 0x0000e600ff027b82 */ /* 0x003e220000000a00 */
[C---:B------:R-:W-:Y:S02]  /*1e50*/  VIADD R5, R4.reuse, UR6 ;  /* 0x0000000604057c36 */ /* 0x040fe40008000000 */
[----:B------:R-:W-:Y:S02]  /*1e60*/  VIADD R4, R4, 0x80 ;  /* 0x0000008004047836 */ /* 0x000fe40000000000 */
[----:B0-----:R-:W-:-:S05]  /*1e70*/  IMAD.WIDE.U32 R2, R5, 0x8, R2 ;  /* 0x0000000805027825 */ /* 0x001fca00078e0002 */
[----:B------:R2:W-:Y:S02]  /*1e80*/  STG.E.64 desc[UR10][R2.64], R12 ;  /* 0x0000000c02007986 */ /* 0x0005e4000c101b0a */
.L_x_13922:
[----:B------:R-:W-:-:S13]  /*1e90*/  ISETP.GE.U32.AND P0, PT, R4, UR4, PT ;  /* 0x0000000404007c0c */ /* 0x000fda000bf06070 */
[----:B------:R-:W-:Y:S05]  /*1ea0*/  @P0 BREAK.RELIABLE B1 ;  /* 0x0000000000010942 */ /* 0x000fea0003800100 */
[----:B------:R-:W-:Y:S05]  /*1eb0*/  @P0 BRA `(.L_x_13924) ;  /* 0x0000000000300947 */ /* 0x000fea0003800000 */
[----:B012---:R-:W0:Y:S01]  /*1ec0*/  LDC.64 R2, c[0x0][0x398] ;  /* 0x0000e600ff027b82 */ /* 0x007e220000000a00 */
[C---:B------:R-:W-:Y:S01]  /*1ed0*/  IADD3 R5, PT, PT, R4.reuse, UR6, RZ ;  /* 0x0000000604057c10 */ /* 0x040fe2000fffe0ff */
[----:B------:R-:W-:-:S04]  /*1ee0*/  VIADD R4, R4, 0x80 ;  /* 0x0000008004047836 */ /* 0x000fc80000000000 */
[----:B0-----:R-:W-:-:S05]  /*1ef0*/  IMAD.WIDE.U32 R2, R5, 0x8, R2 ;  /* 0x0000000805027825 */ /* 0x001fca00078e0002 */
[----:B------:R2:W-:Y:S02]  /*1f00*/  STG.E.64 desc[UR10][R2.64], R14 ;  /* 0x0000000e02007986 */ /* 0x0005e4000c101b0a */
.L_x_13923:
[----:B------:R-:W-:Y:S05]  /*1f10*/  BSYNC.RELIABLE B1 ;  /* 0x0000000000017941 */ /* 0x000fea0003800100 */
.L_x_13918:
[----:B------:R-:W-:-:S13]  /*1f20*/  ISETP.GE.U32.AND P0, PT, R4, UR4, PT ;  /* 0x0000000404007c0c */ /* 0x000fda000bf06070 */
[----:B012---:R-:W0:Y:S01]  /*1f30*/  @!P0 LDC.64 R2, c[0x0][0x398] ;  /* 0x0000e600ff028b82 */ /* 0x007e220000000a00 */
[C---:B------:R-:W-:Y:S01]  /*1f40*/  @!P0 VIADD R5, R4.reuse, UR6 ;  /* 0x0000000604058c36 */ /* 0x040fe20008000000 */
[----:B------:R-:W-:-:S03]  /*1f50*/  @!P0 IADD3 R4, PT, PT, R4, 0x80, RZ ;  /* 0x0000008004048810 */ /* 0x000fc60007ffe0ff */
[----:B0-----:R-:W-:-:S05]  /*1f60*/  @!P0 IMAD.WIDE.U32 R2, R5, 0x8, R2 ;  /* 0x0000000805028825 */ /* 0x001fca00078e0002 */
[----:B------:R3:W-:Y:S02]  /*1f70*/  @!P0 STG.E.64 desc[UR10][R2.64], R34 ;  /* 0x0000002202008986 */ /* 0x0007e4000c101b0a */
.L_x_13924:
[----:B------:R-:W-:Y:S05]  /*1f80*/  BSYNC.RECONVERGENT B0 ;  /* 0x0000000000007941 */ /* 0x000fea0003800200 */
.L_x_13917:
[----:B------:R-:W-:Y:S05]  /*1f90*/  WARPSYNC.ALL ;  /* 0x0000000000007948 */ /* 0x000fea0003800000 */
[----:B------:R-:W-:-:S13]  /*1fa0*/  ISETP.GE.U32.AND P0, PT, R4, UR4, PT ;  /* 0x0000000404007c0c */ /* 0x000fda000bf06070 */
[----:B------:R-:W-:Y:S05]  /*1fb0*/  @P0 EXIT ;  /* 0x000000000000094d */ /* 0x000fea0003800000 */
[----:B0123--:R-:W0:Y:S01]  /*1fc0*/  LDC.64 R2, c[0x0][0x398] ;  /* 0x0000e600ff027b82 */ /* 0x00fe220000000a00 */
[----:B------:R-:W-:-:S04]  /*1fd0*/  VIADD R5, R4, UR6 ;  /* 0x0000000604057c36 */ /* 0x000fc80008000000 */
[----:B0-----:R-:W-:-:S05]  /*1fe0*/  IMAD.WIDE.U32 R2, R5, 0x8, R2 ;  /* 0x0000000805027825 */ /* 0x001fca00078e0002 */
[----:B------:R-:W-:Y:S01]  /*1ff0*/  STG.E.64 desc[UR10][R2.64], R36 ;  /* 0x0000002402007986 */ /* 0x000fe2000c101b0a */
[----:B------:R-:W-:Y:S05]  /*2000*/  EXIT ;  /* 0x000000000000794d */ /* 0x000fea0003800000 */
.L_x_13877:
[----:B------:R-:W0:Y:S01]  /*2010*/  S2R R34, SR_TID.X ;  /* 0x0000000000227919 */ /* 0x000e220000002100 */
[----:B------:R-:W1:Y:S02]  /*2020*/  LDCU.64 UR4, c[0x0][0x3a0] ;  /* 0x00007400ff0477ac */ /* 0x000e640008000a00 */
[----:B-1----:R-:W-:-:S06]  /*2030*/  UIMAD.WIDE.U32 UR4, UR6, 0x8, UR4 ;  /* 0x00000008060478a5 */ /* 0x002fcc000f8e0004 */
[----:B------:R-:W-:Y:S01]  /*2040*/  MOV R3, UR5 ;  /* 0x0000000500037c02 */ /* 0x000fe20008000f00 */
[----:B------:R-:W-:-:S04]  /*2050*/  IMAD.U32 R2, RZ, RZ, UR4 ;  /* 0x00000004ff027e24 */ /* 0x000fc8000f8e00ff */
[----:B------:R-:W1:Y:S01]  /*2060*/  LDCU.64 UR4, c[0x0][0x388] ;  /* 0x00007100ff0477ac */ /* 0x000e620008000a00 */
[----:B0-----:R-:W-:-:S05]  /*2070*/  IMAD.WIDE.U32 R2, R34, 0x10, R2 ;  /* 0x0000001022027825 */ /* 0x001fca00078e0002 */
[----:B------:R0:W5:Y:S04]  /*2080*/  LDG.E.128 R20, desc[UR10][R2.64] ;  /* 0x0000000a02147981 */ /* 0x000168000c1e1d00 */
[----:B------:R0:W5:Y:S04]  /*2090*/  LDG.E.128 R16, desc[UR10][R2.64+0x800] ;  /* 0x0008000a02107981 */ /* 0x000168000c1e1d00 */
[----:B------:R0:W5:Y:S04]  /*20a0*/  LDG.E.128 R12, desc[UR10][R2.64+0x1000] ;  /* 0x0010000a020c7981 */ /* 0x000168000c1e1d00 */
[----:B------:R0:W5:Y:S01]  /*20b0*/  LDG.E.128 R8, desc[UR10][R2.64+0x1800] ;  /* 0x0018000a02087981 */ /* 0x000162000c1e1d00 */
[----:B-1----:R-:W-:Y:S01]  /*20c0*/  UISETP.GT.U32.AND UP0, UPT, UR4, -0x1, UPT ;  /* 0xffffffff0400788c */ /* 0x002fe2000bf04070 */
[----:B------:R-:W-:Y:S03]  /*20d0*/  BSSY.RECONVERGENT B0, `(.L_x_13925) ;  /* 0x0000156000007945 */ /* 0x000fe60003800200 */
[----:B------:R-:W-:-:S09]  /*20e0*/  UISETP.GT.AND.EX UP0, UPT, UR5, -0x1, UPT, UP0 ;  /* 0xffffffff0500788c */ /* 0x000fd2000bf04300 */
[----:B0-----:R-:W-:Y:S05]  /*20f0*/  BRA.U UP0, `(.L_x_13926) ;  /* 0x0000000500fc7547 */ /* 0x001fea000b800000 */
[----:B-----5:R-:W-:Y:S01]  /*2100*/  ISETP.NE.U32.AND P0, PT, R20, 0x1, PT ;  /* 0x000000011400780c */ /* 0x020fe20003f05070 */
[----:B------:R-:W-:Y:S01]  /*2110*/  ULOP3.LUT UR4, UR4, 0x1, URZ, 0xc0, !UPT ;  /* 0x0000000104047892 */ /* 0x000fe2000f8ec0ff */
[----:B------:R-:W-:Y:S01]  /*2120*/  BSSY.RECONVERGENT B1, `(.L_x_13927) ;  /* 0x0000012000017945 */ /* 0x000fe20003800200 */
[----:B------:R-:W-:Y:S01]  /*2130*/  ISETP.NE.U32.AND P5, PT, R22, 0x1, PT ;  /* 0x000000011600780c */ /* 0x000fe20003fa5070 */
[----:B------:R-:W-:Y:S01]  /*2140*/  IMAD.MOV.U32 R32, RZ, RZ, R20 ;  /* 0x000000ffff207224 */ /* 0x000fe200078e0014 */
[----:B------:R-:W-:Y:S01]  /*2150*/  ISETP.NE.AND.EX P0, PT, R21, RZ, PT, P0 ;  /* 0x000000ff1500720c */ /* 0x000fe20003f05300 */
[----:B------:R-:W-:Y:S01]  /*2160*/  UISETP.NE.U32.AND UP0, UPT, UR4, 0x1, UPT ;  /* 0x000000010400788c */ /* 0x000fe2000bf05070 */
[----:B------:R-:W-:Y:S01]  /*2170*/  ISETP.NE.U32.AND P1, PT, R16, 0x1, PT ;  /* 0x000000011000780c */ /* 0x000fe20003f25070 */
[----:B------:R-:W-:Y:S01]  /*2180*/  IMAD.MOV.U32 R35, RZ, RZ, R21 ;  /* 0x000000ffff237224 */ /* 0x000fe200078e0015 */
[----:B------:R-:W-:Y:S01]  /*2190*/  UMOV UR4, 0xffffffff ;  /* 0xffffffff00047882 */ /* 0x000fe20000000000 */
[----:B------:R-:W-:-:S04]  /*21a0*/  UISETP.NE.U32.AND.EX UP0, UPT, URZ, URZ, UPT, UP0 ;  /* 0x000000ffff00728c */ /* 0x000fc8000bf05100 */
[----:B------:R-:W-:Y:S02]  /*21b0*/  USEL UR7, UR4, 0x1, !UP0 ;  /* 0x0000000104077887 */ /* 0x000fe4000c000000 */
[----:B------:R-:W-:Y:S02]  /*21c0*/  USEL UR8, URZ, 0xffffffff, UP0 ;  /* 0xffffffffff087887 */ /* 0x000fe40008000000 */
[----:B------:R-:W-:Y:S10]  /*21d0*/  @!P0 BRA `(.L_x_13928) ;  /* 0x0000000000188947 */ /* 0x000ff40003800000 */
[----:B------:R-:W-:Y:S01]  /*21e0*/  ISETP.NE.U32.AND P0, PT, R20, -0x1, PT ;  /* 0xffffffff1400780c */ /* 0x000fe20003f05070 */
[----:B------:R-:W-:Y:S01]  /*21f0*/  IMAD.U32 R35, RZ, RZ, UR8 ;  /* 0x00000008ff237e24 */ /* 0x000fe2000f8e00ff */
[----:B------:R-:W-:Y:S02]  /*2200*/  MOV R32, UR7 ;  /* 0x0000000700207c02 */ /* 0x000fe40008000f00 */
[----:B------:R-:W-:-:S13]  /*2210*/  ISETP.NE.AND.EX P0, PT, R21, -0x1, PT, P0 ;  /* 0xffffffff1500780c */ /* 0x000fda0003f05300 */
[----:B------:R-:W-:Y:S01]  /*2220*/  @P0 IMAD.MOV.U32 R32, RZ, RZ, RZ ;  /* 0x000000ffff200224 */ /* 0x000fe200078e00ff */
[----:B------:R-:W-:-:S07]  /*2230*/  @P0 MOV R35, RZ ;  /* 0x000000ff00230202 */ /* 0x000fce0000000f00 */
.L_x_13928:
[----:B------:R-:W-:Y:S05]  /*2240*/  BSYNC.RECONVERGENT B1 ;  /* 0x0000000000017941 */ /* 0x000fea0003800200 */
.L_x_13927:
[----:B------:R-:W-:Y:S01]  /*2250*/  ISETP.NE.AND.EX P5, PT, R23, RZ, PT, P5 ;  /* 0x000000ff1700720c */ /* 0x000fe20003fa5350 */
[----:B------:R-:W-:Y:S01]  /*2260*/  BSSY.RECONVERGENT B1, `(.L_x_13929) ;  /* 0x0000014000017945 */ /* 0x000fe20003800200 */
[----:B------:R-:W-:Y:S01]  /*2270*/  ISETP.NE.U32.AND P0, PT, R18, 0x1, PT ;  /* 0x000000011200780c */ /* 0x000fe20003f05070 */
[----:B------:R-:W-:Y:S01]  /*2280*/  IMAD.MOV.U32 R24, RZ, RZ, R10 ;  /* 0x000000ffff187224 */ /* 0x000fe200078e000a */
[----:B------:R-:W-:Y:S01]  /*2290*/  ISETP.NE.U32.AND P6, PT, R12, 0x1, PT ;  /* 0x000000010c00780c */ /* 0x000fe20003fc5070 */
[----:B------:R-:W-:Y:S01]  /*22a0*/  IMAD.MOV.U32 R25, RZ, RZ, R11 ;  /* 0x000000ffff197224 */ /* 0x000fe200078e000b */
[----:B------:R-:W-:Y:S02]  /*22b0*/  ISETP.NE.U32.AND P2, PT, R14, 0x1, PT ;  /* 0x000000010e00780c */ /* 0x000fe40003f45070 */
[----:B------:R-:W-:Y:S02]  /*22c0*/  ISETP.NE.U32.AND P3, PT, R8, 0x1, PT ;  /* 0x000000010800780c */ /* 0x000fe40003f65070 */
[----:B------:R-:W-:-:S02]  /*22d0*/  ISETP.NE.U32.AND P4, PT, R10, 0x1, PT ;  /* 0x000000010a00780c */ /* 0x000fc40003f85070 */
[----:B------:R-:W-:Y:S02]  /*22e0*/  ISETP.NE.AND.EX P1, PT, R17, RZ, PT, P1 ;  /* 0x000000ff1100720c */ /* 0x000fe40003f25310 */
[----:B------:R-:W-:Y:S02]  /*22f0*/  ISETP.NE.AND.EX P0, PT, R19, RZ, PT, P0 ;  /* 0x000000ff1300720c */ /* 0x000fe40003f05300 */
[----:B------:R-:W-:Y:S02]  /*2300*/  ISETP.NE.AND.EX P6, PT, R13, RZ, PT, P6 ;  /* 0x000000ff0d00720c */ /* 0x000fe40003fc5360 */
[----:B------:R-:W-:Y:S02]  /*2310*/  ISETP.NE.AND.EX P2, PT, R15, RZ, PT, P2 ;  /* 0x000000ff0f00720c */ /* 0x000fe40003f45320 */
[----:B------:R-:W-:Y:S02]  /*2320*/  ISETP.NE.AND.EX P3, PT, R9, RZ, PT, P3 ;  /* 0x000000ff0900720c */ /* 0x000fe40003f65330 */
[----:B------:R-:W-:Y:S01]  /*2330*/  ISETP.NE.AND.EX P4, PT, R11, RZ, PT, P4 ;  /* 0x000000ff0b00720c */ /* 0x000fe20003f85340 */
[----:B------:R-:W-:-:S12]  /*2340*/  @!P5 BRA `(.L_x_13930) ;  /* 0x000000000014d947 */ /* 0x000fd80003800000 */
[----:B------:R-:W-:Y:S02]  /*2350*/  ISETP.NE.U32.AND P5, PT, R22, -0x1, PT ;  /* 0xffffffff1600780c */ /* 0x000fe40003fa5070 */
[----:B------:R-:W-:Y:S02]  /*2360*/  MOV R22, UR7 ;  /* 0x0000000700167c02 */ /* 0x000fe40008000f00 */
[----:B------:R-:W-:Y:S01]  /*2370*/  ISETP.NE.AND.EX P5, PT, R23, -0x1, PT, P5 ;  /* 0xffffffff1700780c */ /* 0x000fe20003fa5350 */
[----:B------:R-:W-:-:S12]  /*2380*/  IMAD.U32 R23, RZ, RZ, UR8 ;  /* 0x00000008ff177e24 */ /* 0x000fd8000f8e00ff */
[----:B------:R-:W-:-:S07]  /*2390*/  @P5 CS2R R22, SRZ ;  /* 0x0000000000165805 */ /* 0x000fce000001ff00 */
.L_x_13930:
[----:B------:R-:W-:Y:S05]  /*23a0*/  BSYNC.RECONVERGENT B1 ;  /* 0x0000000000017941 */ /* 0x000fea0003800200 */
.L_x_13929:
[----:B------:R-:W-:Y:S04]  /*23b0*/  BSSY.RECONVERGENT B1, `(.L_x_13931) ;  /* 0x0000007000017945 */ /* 0x000fe80003800200 */
[----:B------:R-:W-:Y:S05]  /*23c0*/  @!P1 BRA `(.L_x_13932) ;  /* 0x0000000000149947 */ /* 0x000fea0003800000 */
[----:B------:R-:W-:Y:S01]  /*23d0*/  ISETP.NE.U32.AND P1, PT, R16, -0x1, PT ;  /* 0xffffffff1000780c */ /* 0x000fe20003f25070 */
[----:B------:R-:W-:-:S03]  /*23e0*/  IMAD.U32 R16, RZ, RZ, UR7 ;  /* 0x00000007ff107e24 */ /* 0x000fc6000f8e00ff */
[----:B------:R-:W-:Y:S02]  /*23f0*/  ISETP.NE.AND.EX P1, PT, R17, -0x1, PT, P1 ;  /* 0xffffffff1100780c */ /* 0x000fe40003f25310 */
[----:B------:R-:W-:-:S11]  /*2400*/  MOV R17, UR8 ;  /* 0x0000000800117c02 */ /* 0x000fd60008000f00 */
[----:B------:R-:W-:-:S07]  /*2410*/  @P1 CS2R R16, SRZ ;  /* 0x0000000000101805 */ /* 0x000fce000001ff00 */
.L_x_13932:
[----:B------:R-:W-:Y:S05]  /*2420*/  BSYNC.RECONVERGENT B1 ;  /* 0x0000000000017941 */ /* 0x000fea0003800200 */
.L_x_13931:
[----:B------:R-:W-:Y:S04]  /*2430*/  BSSY.RECONVERGENT B1, `(.L_x_13933) ;  /* 0x0000007000017945 */ /* 0x000fe80003800200 */
[----:B------:R-:W-:Y:S05]  /*2440*/  @!P0 BRA `(.L_x_13934) ;  /* 0x0000000000148947 */ /* 0x000fea0003800000 */
[----:B------:R-:W-:Y:S01]  /*2450*/  ISETP.NE.U32.AND P0, PT, R18, -0x1, PT ;  /* 0xffffffff1200780c */ /* 0x000fe20003f05070 */
[----:B------:R-:W-:-:S03]  /*2460*/  IMAD.U32 R18, RZ, RZ, UR7 ;  /* 0x00000007ff127e24 */ /* 0x000fc6000f8e00ff */
[----:B------:R-:W-:Y:S01]  /*2470*/  ISETP.NE.AND.EX P0, PT, R19, -0x1, PT, P0 ;  /* 0xffffffff1300780c */ /* 0x000fe20003f05300 */
[----:B------:R-:W-:-:S12]  /*2480*/  IMAD.U32 R19, RZ, RZ, UR8 ;  /* 0x00000008ff137e24 */ /* 0x000fd8000f8e00ff */
[----:B------:R-:W-:-:S07]  /*2490*/  @P0 CS2R R18, SRZ ;  /* 0x0000000000120805 */ /* 0x000fce000001ff00 */
.L_x_13934:
[----:B------:R-:W-:Y:S05]  /*24a0*/  BSYNC.RECONVERGENT B1 ;  /* 0x0000000000017941 */ /* 0x000fea0003800200 */
.L_x_13933:
[----:B------:R-:W-:Y:S04]  /*24b0*/  BSSY.RECONVERGENT B1, `(.L_x_13935) ;  /* 0x0000007000017945 */ /* 0x000fe80003800200 */
[----:B------:R-:W-:Y:S05]  /*24c0*/  @!P6 BRA `(.L_x_13936) ;  /* 0x000000000014e947 */ /* 0x000fea0003800000 */
[----:B------:R-:W-:Y:S02]  /*24d0*/  ISETP.NE.U32.AND P0, PT, R12, -0x1, PT ;  /* 0xffffffff0c00780c */ /* 0x000fe40003f05070 */
[----:B------:R-:W-:Y:S02]  /*24e0*/  MOV R12, UR7 ;  /* 0x00000007000c7c02 */ /* 0x000fe40008000f00 */
[----:B------:R-:W-:Y:S01]  /*24f0*/  ISETP.NE.AND.EX P0, PT, R13, -0x1, PT, P0 ;  /* 0xffffffff0d00780c */ /* 0x000fe20003f05300 */
[----:B------:R-:W-:-:S12]  /*2500*/  IMAD.U32 R13, RZ, RZ, UR8 ;  /* 0x00000008ff0d7e24 */ /* 0x000fd8000f8e00ff */
[----:B------:R-:W-:-:S07]  /*2510*/  @P0 CS2R R12, SRZ ;  /* 0x00000000000c0805 */ /* 0x000fce000001ff00 */
.L_x_13936:
[----:B------:R-:W-:Y:S05]  /*2520*/  BSYNC.RECONVERGENT B1 ;  /* 0x0000000000017941 */ /* 0x000fea0003800200 */
.L_x_13935:
[----:B------:R-:W-:Y:S04]  /*2530*/  BSSY.RECONVERGENT B1, `(.L_x_13937) ;  /* 0x0000007000017945 */ /* 0x000fe80003800200 */
[----:B------:R-:W-:Y:S05]  /*2540*/  @!P2 BRA `(.L_x_13938) ;  /* 0x000000000014a947 */ /* 0x000fea0003800000 */
[----:B------:R-:W-:Y:S01]  /*2550*/  ISETP.NE.U32.AND P0, PT, R14, -0x1, PT ;  /* 0xffffffff0e00780c */ /* 0x000fe20003f05070 */
[----:B------:R-:W-:-:S03]  /*2560*/  IMAD.U32 R14, RZ, RZ, UR7 ;  /* 0x00000007ff0e7e24 */ /* 0x000fc6000f8e00ff */
[----:B------:R-:W-:Y:S02]  /*2570*/  ISETP.NE.AND.EX P0, PT, R15, -0x1, PT, P0 ;  /* 0xffffffff0f00780c */ /* 0x000fe40003f05300 */
[----:B------:R-:W-:-:S11]  /*2580*/  MOV R15, UR8 ;  /* 0x00000008000f7c02 */ /* 0x000fd60008000f00 */
[----:B------:R-:W-:-:S07]  /*2590*/  @P0 CS2R R14, SRZ ;  /* 0x00000000000e0805 */ /* 0x000fce000001ff00 */
.L_x_13938:
[----:B------:R-:W-:Y:S05]  /*25a0*/  BSYNC.RECONVERGENT B1 ;  /* 0x0000000000017941 */ /* 0x000fea0003800200 */
.L_x_13937:
[----:B------:R-:W-:Y:S04]  /*25b0*/  BSSY.RECONVERGENT B1, `(.L_x_13939) ;  /* 0x0000007000017945 */ /* 0x000fe80003800200 */
[----:B------:R-:W-:Y:S05]  /*25c0*/  @!P3 BRA `(.L_x_13940) ;  /* 0x000000000014b947 */ /* 0x000fea0003800000 */
[----:B------:R-:W-:Y:S01]  /*25d0*/  ISETP.NE.U32.AND P0, PT, R8, -0x1, PT ;  /* 0xffffffff0800780c */ /* 0x000fe20003f05070 */
[----:B------:R-:W-:-:S03]  /*25e0*/  IMAD.U32 R8, RZ, RZ, UR7 ;  /* 0x00000007ff087e24 */ /* 0x000fc6000f8e00ff */
[----:B------:R-:W-:Y:S01]  /*25f0*/  ISETP.NE.AND.EX P0, PT, R9, -0x1, PT, P0 ;  /* 0xffffffff0900780c */ /* 0x000fe20003f05300 */
[----:B------:R-:W-:-:S12]  /*2600*/  IMAD.U32 R9, RZ, RZ, UR8 ;  /* 0x00000008ff097e24 */ /* 0x000fd8000f8e00ff */
[----:B------:R-:W-:-:S07]  /*2610*/  @P0 CS2R R8, SRZ ;  /* 0x0000000000080805 */ /* 0x000fce000001ff00 */
.L_x_13940:
[----:B------:R-:W-:Y:S05]  /*2620*/  BSYNC.RECONVERGENT B1 ;  /* 0x0000000000017941 */ /* 0x000fea0003800200 */
.L_x_13939:
[----:B------:R-:W-:Y:S01]  /*2630*/  MOV R2, R8 ;  /* 0x0000000800027202 */ /* 0x000fe20000000f00 */
[----:B------:R-:W-:Y:S01]  /*2640*/  IMAD.MOV.U32 R3, RZ, RZ, R9 ;  /* 0x000000ffff037224 */ /* 0x000fe200078e0009 */
[----:B------:R-:W-:Y:S01]  /*2650*/  MOV R7, R15 ;  /* 0x0000000f00077202 */ /* 0x000fe20000000f00 */
[----:B------:R-:W-:Y:S01]  /*2660*/  IMAD.MOV.U32 R30, RZ, RZ, R14 ;  /* 0x000000ffff1e7224 */ /* 0x000fe200078e000e */
[----:B------:R-:W-:Y:S01]  /*2670*/  MOV R28, R18 ;  /* 0x00000012001c7202 */ /* 0x000fe20000000f00 */
[----:B------:R-:W-:Y:S01]  /*2680*/  IMAD.MOV.U32 R4, RZ, RZ, R12 ;  /* 0x000000ffff047224 */ /* 0x000fe200078e000c */
[----:B------:R-:W-:Y:S01]  /*2690*/  MOV R29, R17 ;  /* 0x00000011001d7202 */ /* 0x000fe20000000f00 */
[----:B------:R-:W-:Y:S02]  /*26a0*/  IMAD.MOV.U32 R27, RZ, RZ, R13 ;  /* 0x000000ffff1b7224 */ /* 0x000fe400078e000d */
[----:B------:R-:W-:Y:S02]  /*26b0*/  IMAD.MOV.U32 R33, RZ, RZ, R19 ;  /* 0x000000ffff217224 */ /* 0x000fe400078e0013 */
[----:B------:R-:W-:-:S02]  /*26c0*/  IMAD.MOV.U32 R0, RZ, RZ, R16 ;  /* 0x000000ffff007224 */ /* 0x000fc400078e0010 */
[----:B------:R-:W-:Y:S02]  /*26d0*/  IMAD.MOV.U32 R26, RZ, RZ, R22 ;  /* 0x000000ffff1a7224 */ /* 0x000fe400078e0016 */
[----:B------:R-:W-:Y:S01]  /*26e0*/  IMAD.MOV.U32 R31, RZ, RZ, R23 ;  /* 0x000000ffff1f7224 */ /* 0x000fe200078e0017 */
[----:B------:R-:W-:Y:S06]  /*26f0*/  @!P4 BRA `(.L_x_13941) ;  /* 0x0000000c00ccc947 */ /* 0x000fec0003800000 */
[----:B------:R-:W-:Y:S01]  /*2700*/  ISETP.NE.U32.AND P0, PT, R10, -0x1, PT ;  /* 0xffffffff0a00780c */ /* 0x000fe20003f05070 */
[----:B------:R-:W-:Y:S01]  /*2710*/  IMAD.U32 R25, RZ, RZ, UR8 ;  /* 0x00000008ff197e24 */ /* 0x000fe2000f8e00ff */
[----:B------:R-:W-:Y:S01]  /*2720*/  MOV R24, UR7 ;  /* 0x0000000700187c02 */ /* 0x000fe20008000f00 */
[----:B------:R-:W-:Y:S01]  /*2730*/  IMAD.MOV.U32 R2, RZ, RZ, R8 ;  /* 0x000000ffff027224 */ /* 0x000fe200078e0008 */
[----:B------:R-:W-:Y:S01]  /*2740*/  ISETP.NE.AND.EX P0, PT, R11, -0x1, PT, P0 ;  /* 0xffffffff0b00780c */ /* 0x000fe20003f05300 */
[----:B------:R-:W-:Y:S01]  /*2750*/  IMAD.MOV.U32 R30, RZ, RZ, R14 ;  /* 0x000000ffff1e7224 */ /* 0x000fe200078e000e */
[----:B------:R-:W-:Y:S01]  /*2760*/  MOV R3, R9 ;  /* 0x0000000900037202 */ /* 0x000fe20000000f00 */
[----:B------:R-:W-:Y:S01]  /*2770*/  IMAD.MOV.U32 R7, RZ, RZ, R15 ;  /* 0x000000ffff077224 */ /* 0x000fe200078e000f */
[----:B------:R-:W-:Y:S01]  /*2780*/  MOV R4, R12 ;  /* 0x0000000c00047202 */ /* 0x000fe20000000f00 */
[----:B------:R-:W-:Y:S01]  /*2790*/  IMAD.MOV.U32 R27, RZ, RZ, R13 ;  /* 0x000000ffff1b7224 */ /* 0x000fe200078e000d */
[----:B------:R-:W-:Y:S01]  /*27a0*/  MOV R33, R19 ;  /* 0x0000001300217202 */ /* 0x000fe20000000f00 */
[----:B------:R-:W-:Y:S01]  /*27b0*/  IMAD.MOV.U32 R28, RZ, RZ, R18 ;  /* 0x000000ffff1c7224 */ /* 0x000fe200078e0012 */
[----:B------:R-:W-:Y:S01]  /*27c0*/  MOV R26, R22 ;  /* 0x00000016001a7202 */ /* 0x000fe20000000f00 */
[----:B------:R-:W-:-:S02]  /*27d0*/  IMAD.MOV.U32 R0, RZ, RZ, R16 ;  /* 0x000000ffff007224 */ /* 0x000fc400078e0010 */
[----:B------:R-:W-:Y:S02]  /*27e0*/  IMAD.MOV.U32 R29, RZ, RZ, R17 ;  /* 0x000000ffff1d7224 */ /* 0x000fe400078e0011 */
[----:B------:R-:W-:Y:S01]  /*27f0*/  IMAD.MOV.U32 R31, RZ, RZ, R23 ;  /* 0x000000ffff1f7224 */ /* 0x000fe200078e0017 */
[----:B------:R-:W-:Y:S06]  /*2800*/  @!P0 BRA `(.L_x_13941) ;  /* 0x0000000c00888947 */ /* 0x000fec0003800000 */
        /* <DEDUP_REMOVED lines=8> */
[----:B------:R-:W-:Y:S01]  /*2890*/  IMAD.MOV.U32 R28, RZ, RZ, R18 ;  /* 0x000000ffff1c7224 */ /* 0x000fe200078e0012 */
[----:B------:R-:W-:Y:S01]  /*28a0*/  CS2R R24, SRZ ;  /* 0x0000000000187805 */ /* 0x000fe2000001ff00 */
[----:B------:R-:W-:-:S02]  /*28b0*/  IMAD.MOV.U32 R0, RZ, RZ, R16 ;  /* 0x000000ffff007224 */ /* 0x000fc400078e0010 */
[----:B------:R-:W-:Y:S02]  /*28c0*/  IMAD.MOV.U32 R29, RZ, RZ, R17 ;  /* 0x000000ffff1d7224 */ /* 0x000fe400078e0011 */
[----:B------:R-:W-:Y:S01]  /*28d0*/  IMAD.MOV.U32 R31, RZ, RZ, R23 ;  /* 0x000000ffff1f7224 */ /* 0x000fe200078e0017 */
[----:B------:R-:W-:Y:S06]  /*28e0*/  BRA `(.L_x_13941) ;  /* 0x0000000c00507947 */ /* 0x000fec0003800000 */
.L_x_13926:
        /* <DEDUP_REMOVED lines=19> */
[----:B------:R-:W0:Y:S01]  /*2a20*/  LDCU.64 UR4, c[0x0][0x388] ;  /* 0x00007100ff0477ac */ /* 0x000e220008000a00 */
[----:B------:R-:W-:Y:S01]  /*2a30*/  MOV R32, 0x1 ;  /* 0x0000000100207802 */ /* 0x000fe20000000f00 */
[----:B------:R-:W-:Y:S02]  /*2a40*/  IMAD.MOV.U32 R35, RZ, RZ, RZ ;  /* 0x000000ffff237224 */ /* 0x000fe400078e00ff */
[----:B0-----:R-:W-:Y:S01]  /*2a50*/  IMAD.U32 R4, RZ, RZ, UR4 ;  /* 0x00000004ff047e24 */ /* 0x001fe2000f8e00ff */
[----:B------:R-:W-:-:S07]  /*2a60*/  MOV R2, UR5 ;  /* 0x0000000500027c02 */ /* 0x000fce0008000f00 */
.L_x_13942:
        /* <DEDUP_REMOVED lines=11> */
[----:B------:R-:W-:-:S04]  /*2b20*/  IMAD.WIDE.U32 R32, R0, R32, RZ ;  /* 0x0000002000207225 */ /* 0x000fc800078e00ff */
[----:B------:R-:W-:Y:S01]  /*2b30*/  IMAD R3, R35, R0, R3 ;  /* 0x0000000023037224 */ /* 0x000fe200078e0203 */
[--C-:B------:R-:W-:Y:S01]  /*2b40*/  SHF.R.U64 R0, R4, 0x1, R2.reuse ;  /* 0x0000000104007819 */ /* 0x100fe20000001202 */
[----:B------:R-:W-:Y:S01]  /*2b50*/  IMAD.IADD R21, R21, 0x1, R7 ;  /* 0x0000000115157824 */ /* 0x000fe200078e0207 */
[----:B------:R-:W-:Y:S01]  /*2b60*/  SHF.R.U32.HI R2, RZ, 0x1, R2 ;  /* 0x00000001ff027819 */ /* 0x000fe20000011602 */
[----:B------:R-:W-:Y:S01]  /*2b70*/  IMAD.IADD R35, R33, 0x1, R3 ;  /* 0x0000000121237824 */ /* 0x000fe200078e0203 */
[----:B------:R-:W-:-:S03]  /*2b80*/  MOV R4, R0 ;  /* 0x0000000000047202 */ /* 0x000fc60000000f00 */
[----:B------:R-:W-:Y:S05]  /*2b90*/  @P0 BRA `(.L_x_13942) ;  /* 0xfffffffc00b40947 */ /* 0x000fea000383ffff */
[----:B------:R-:W-:Y:S01]  /*2ba0*/  IMAD.MOV.U32 R26, RZ, RZ, 0x1 ;  /* 0x00000001ff1a7424 */ /* 0x000fe200078e00ff */
[----:B------:R-:W-:Y:S01]  /*2bb0*/  MOV R4, UR4 ;  /* 0x0000000400047c02 */ /* 0x000fe20008000f00 */
[----:B------:R-:W-:Y:S02]  /*2bc0*/  IMAD.MOV.U32 R31, RZ, RZ, RZ ;  /* 0x000000ffff1f7224 */ /* 0x000fe400078e00ff */
[----:B------:R-:W-:-:S07]  /*2bd0*/  IMAD.U32 R2, RZ, RZ, UR5 ;  /* 0x00000005ff027e24 */ /* 0x000fce000f8e00ff */
.L_x_13943:
[----:B------:R-:W-:Y:S01]  /*2be0*/  LOP3.LUT R0, R4, 0x1, RZ, 0xc0, !PT ;  /* 0x0000000104007812 */ /* 0x000fe200078ec0ff */
[----:B------:R-:W-:-:S03]  /*2bf0*/  IMAD R7, R23, R22, RZ ;  /* 0x0000001617077224 */ /* 0x000fc600078e02ff */
        /* <DEDUP_REMOVED lines=12> */
[--C-:B------:R-:W-:Y:S02]  /*2cc0*/  SHF.R.U64 R0, R4, 0x1, R2.reuse ;  /* 0x0000000104007819 */ /* 0x100fe40000001202 */
[----:B------:R-:W-:Y:S01]  /*2cd0*/  SHF.R.U32.HI R2, RZ, 0x1, R2 ;  /* 0x00000001ff027819 */ /* 0x000fe20000011602 */
[----:B------:R-:W-:Y:S02]  /*2ce0*/  IMAD.IADD R31, R27, 0x1, R3 ;  /* 0x000000011b1f7824 */ /* 0x000fe400078e0203 */
[----:B------:R-:W-:Y:S02]  /*2cf0*/  IMAD.MOV.U32 R4, RZ, RZ, R0 ;  /* 0x000000ffff047224 */ /* 0x000fe400078e0000 */
[----:B------:R-:W-:Y:S05]  /*2d00*/  @P0 BRA `(.L_x_13943) ;  /* 0xfffffffc00b40947 */ /* 0x000fea000383ffff */
[----:B------:R-:W-:Y:S02]  /*2d10*/  HFMA2 R29, -RZ, RZ, 0, 0 ;  /* 0x00000000ff1d7431 */ /* 0x000fe400000001ff */
[----:B------:R-:W-:Y:S02]  /*2d20*/  IMAD.MOV.U32 R0, RZ, RZ, 0x1 ;  /* 0x00000001ff007424 */ /* 0x000fe400078e00ff */
[----:B------:R-:W-:Y:S02]  /*2d30*/  IMAD.U32 R7, RZ, RZ, UR4 ;  /* 0x00000004ff077e24 */ /* 0x000fe4000f8e00ff */
[----:B------:R-:W-:-:S07]  /*2d40*/  IMAD.U32 R20, RZ, RZ, UR5 ;  /* 0x00000005ff147e24 */ /* 0x000fce000f8e00ff */
.L_x_13944:
        /* <DEDUP_REMOVED lines=13> */
[----:B------:R-:W-:Y:S01]  /*2e20*/  MOV R0, R2 ;  /* 0x0000000200007202 */ /* 0x000fe20000000f00 */
[----:B------:R-:W-:Y:S01]  /*2e30*/  IMAD.IADD R17, R17, 0x1, R23 ;  /* 0x0000000111117824 */ /* 0x000fe200078e0217 */
[--C-:B------:R-:W-:Y:S01]  /*2e40*/  SHF.R.U64 R2, R7, 0x1, R20.reuse ;  /* 0x0000000107027819 */ /* 0x100fe20000001214 */
[----:B------:R-:W-:Y:S01]  /*2e50*/  IMAD.IADD R29, R3, 0x1, R21 ;  /* 0x00000001031d7824 */ /* 0x000fe200078e0215 */
[----:B------:R-:W-:Y:S02]  /*2e60*/  SHF.R.U32.HI R3, RZ, 0x1, R20 ;  /* 0x00000001ff037819 */ /* 0x000fe40000011614 */
[----:B------:R-:W-:-:S03]  /*2e70*/  MOV R7, R2 ;  /* 0x0000000200077202 */ /* 0x000fc60000000f00 */
[----:B------:R-:W-:Y:S01]  /*2e80*/  IMAD.MOV.U32 R20, RZ, RZ, R3 ;  /* 0x000000ffff147224 */ /* 0x000fe200078e0003 */
[----:B------:R-:W-:Y:S06]  /*2e90*/  @P0 BRA `(.L_x_13944) ;  /* 0xfffffffc00ac0947 */ /* 0x000fec000383ffff */
[----:B------:R-:W-:Y:S01]  /*2ea0*/  IMAD.MOV.U32 R28, RZ, RZ, 0x1 ;  /* 0x00000001ff1c7424 */ /* 0x000fe200078e00ff */
[----:B------:R-:W-:Y:S01]  /*2eb0*/  MOV R33, RZ ;  /* 0x000000ff00217202 */ /* 0x000fe20000000f00 */
[----:B------:R-:W-:Y:S02]  /*2ec0*/  IMAD.U32 R7, RZ, RZ, UR4 ;  /* 0x00000004ff077e24 */ /* 0x000fe4000f8e00ff */
[----:B------:R-:W-:-:S07]  /*2ed0*/  IMAD.U32 R16, RZ, RZ, UR5 ;  /* 0x00000005ff107e24 */ /* 0x000fce000f8e00ff */
.L_x_13945:
        /* <DEDUP_REMOVED lines=21> */
[----:B------:R-:W-:Y:S02]  /*3030*/  HFMA2 R27, -RZ, RZ, 0, 0 ;  /* 0x00000000ff1b7431 */ /* 0x000fe400000001ff */
[----:B------:R-:W-:Y:S02]  /*3040*/  IMAD.MOV.U32 R4, RZ, RZ, 0x1 ;  /* 0x00000001ff047424 */ /* 0x000fe400078e00ff */
[----:B------:R-:W-:Y:S02]  /*3050*/  IMAD.U32 R16, RZ, RZ, UR4 ;  /* 0x00000004ff107e24 */ /* 0x000fe4000f8e00ff */
[----:B------:R-:W-:-:S07]  /*3060*/  IMAD.U32 R17, RZ, RZ, UR5 ;  /* 0x00000005ff117e24 */ /* 0x000fce000f8e00ff */
.L_x_13946:
        /* <DEDUP_REMOVED lines=15> */
[----:B------:R-:W-:Y:S01]  /*3160*/  SHF.R.U64 R2, R16, 0x1, R17 ;  /* 0x0000000110027819 */ /* 0x000fe20000001211 */
        /* <DEDUP_REMOVED lines=9> */
.L_x_13947:
        /* <DEDUP_REMOVED lines=21> */
[----:B------:R-:W-:Y:S01]  /*3350*/  IMAD.U32 R15, RZ, RZ, UR4 ;  /* 0x00000004ff0f7e24 */ /* 0x000fe2000f8e00ff */
[----:B------:R-:W-:Y:S01]  /*3360*/  MOV R16, UR5 ;  /* 0x0000000500107c02 */ /* 0x000fe20008000f00 */
[----:B------:R-:W-:Y:S02]  /*3370*/  IMAD.MOV.U32 R2, RZ, RZ, 0x1 ;  /* 0x00000001ff027424 */ /* 0x000fe400078e00ff */
[----:B------:R-:W-:-:S07]  /*3380*/  IMAD.MOV.U32 R3, RZ, RZ, RZ ;  /* 0x000000ffff037224 */ /* 0x000fce00078e00ff */
.L_x_13948:
        /* <DEDUP_REMOVED lines=22> */
[----:B------:R-:W-:-:S07]  /*34f0*/  IMAD.MOV.U32 R24, RZ, RZ, 0x1 ;  /* 0x00000001ff187424 */ /* 0x000fce00078e00ff */
.L_x_13949:
        /* <DEDUP_REMOVED lines=19> */
.L_x_13941:
[----:B------:R-:W-:Y:S05]  /*3630*/  BSYNC.RECONVERGENT B0 ;  /* 0x0000000000007941 */ /* 0x000fea0003800200 */
.L_x_13925:
[----:B------:R-:W0:Y:S01]  /*3640*/  LDCU.64 UR4, c[0x0][0x398] ;  /* 0x00007300ff0477ac */ /* 0x000e220008000a00 */
[----:B------:R-:W-:Y:S01]  /*3650*/  IMAD.MOV.U32 R6, RZ, RZ, R30 ;  /* 0x000000ffff067224 */ /* 0x000fe200078e001e */
[----:B------:R-:W-:Y:S01]  /*3660*/  MOV R5, R27 ;  /* 0x0000001b00057202 */ /* 0x000fe20000000f00 */
[----:B-----5:R-:W-:Y:S01]  /*3670*/  IMAD.MOV.U32 R13, RZ, RZ, R35 ;  /* 0x000000ffff0d7224 */ /* 0x020fe200078e0023 */
[----:B------:R-:W-:Y:S01]  /*3680*/  MOV R12, R32 ;  /* 0x00000020000c7202 */ /* 0x000fe20000000f00 */
[----:B------:R-:W-:Y:S01]  /*3690*/  IMAD.MOV.U32 R11, RZ, RZ, R33 ;  /* 0x000000ffff0b7224 */ /* 0x000fe200078e0021 */
[----:B------:R-:W-:Y:S01]  /*36a0*/  MOV R10, R28 ;  /* 0x0000001c000a7202 */ /* 0x000fe20000000f00 */
[----:B------:R-:W-:Y:S01]  /*36b0*/  IMAD.MOV.U32 R14, RZ, RZ, R26 ;  /* 0x000000ffff0e7224 */ /* 0x000fe200078e001a */
[----:B------:R-:W-:Y:S01]  /*36c0*/  MOV R15, R31 ;  /* 0x0000001f000f7202 */ /* 0x000fe20000000f00 */
[----:B------:R-:W-:Y:S02]  /*36d0*/  IMAD.MOV.U32 R8, RZ, RZ, R0 ;  /* 0x000000ffff087224 */ /* 0x000fe400078e0000 */
[----:B------:R-:W-:Y:S01]  /*36e0*/  IMAD.MOV.U32 R9, RZ, RZ, R29 ;  /* 0x000000ffff097224 */ /* 0x000fe200078e001d */
[----:B0-----:R-:W-:-:S06]  /*36f0*/  UIMAD.WIDE.U32 UR4, UR6, 0x8, UR4 ;  /* 0x00000008060478a5 */ /* 0x001fcc000f8e0004 */
[----:B------:R-:W-:Y:S02]  /*3700*/  IMAD.U32 R16, RZ, RZ, UR4 ;  /* 0x00000004ff107e24 */ /* 0x000fe4000f8e00ff */
[----:B------:R-:W-:Y:S02]  /*3710*/  IMAD.U32 R17, RZ, RZ, UR5 ;  /* 0x00000005ff117e24 */ /* 0x000fe4000f8e00ff */
[----:B------:R-:W-:-:S05]  /*3720*/  IMAD.WIDE.U32 R16, R34, 0x10, R16 ;  /* 0x0000001022107825 */ /* 0x000fca00078e0010 */
[----:B------:R0:W-:Y:S04]  /*3730*/  STG.E.128 desc[UR10][R16.64+0x1000], R4 ;  /* 0x0010000410007986 */ /* 0x0001e8000c101d0a */
[----:B------:R-:W-:Y:S04]  /*3740*/  STG.E.128 desc[UR10][R16.64], R12 ;  /* 0x0000000c10007986 */ /* 0x000fe8000c101d0a */
[----:B------:R-:W-:Y:S01]  /*3750*/  STG.E.128 desc[UR10][R16.64+0x800], R8 ;  /* 0x0008000810007986 */ /* 0x000fe2000c101d0a */
[----:B0-----:R-:W-:Y:S01]  /*3760*/  IMAD.MOV.U32 R6, RZ, RZ, R24 ;  /* 0x000000ffff067224 */ /* 0x001fe200078e0018 */
[----:B------:R-:W-:Y:S01]  /*3770*/  MOV R4, R2 ;  /* 0x0000000200047202 */ /* 0x000fe20000000f00 */
[----:B------:R-:W-:-:S02]  /*3780*/  IMAD.MOV.U32 R7, RZ, RZ, R25 ;  /* 0x000000ffff077224 */ /* 0x000fc400078e0019 */
[----:B------:R-:W-:-:S05]  /*3790*/  IMAD.MOV.U32 R5, RZ, RZ, R3 ;  /* 0x000000ffff057224 */ /* 0x000fca00078e0003 */
[----:B------:R-:W-:Y:S01]  /*37a0*/  STG.E.128 desc[UR10][R16.64+0x1800], R4 ;  /* 0x0018000410007986 */ /* 0x000fe2000c101d0a */
[----:B------:R-:W-:Y:S05]  /*37b0*/  EXIT ;  /* 0x000000000000794d */ /* 0x000fea0003800000 */
.L_x_13950:
        /* <DEDUP_REMOVED lines=12> */
.L_x_60846:


//--------------------- .text._ZN2at6native29vectorized_elementwise_kernelILi4EZNS0_50_GLOBAL__N__2680c7bb_12_PowKernel_cu_7dd49032_317029pow_tensor_scalar_kernel_implIllEEvRNS_18TensorIteratorBaseET0_EUllE2_St5arrayIPcLm2EEEEviS6_T1_ --------------------------
	.section	.text._ZN2at6native29vectorized_elementwise_kernelILi4EZNS0_50_GLOBAL__N__2680c7bb_12_PowKernel_cu_7dd49032_317029pow_tensor_scalar_kernel_implIllEEvRNS_18TensorIteratorBaseET0_EUllE2_St5arrayIPcLm2EEEEviS6_T1_,"ax",@progbits
	.align	128
        .global         _ZN2at6native29vectorized_elementwise_kernelILi4EZNS0_50_GLOBAL__N__2680c7bb_12_PowKernel_cu_7dd49032_317029pow_tensor_scalar_kernel_implIllEEvRNS_18TensorIteratorBaseET0_EUllE2_St5arrayIPcLm2EEEEviS6_T1_
        .type           _ZN2at6native29vectorized_elementwise_kernelILi4EZNS0_50_GLOBAL__N__2680c7bb_12_PowKernel_cu_7dd49032_317029pow_tensor_scalar_kernel_implIllEEvRNS_18TensorIteratorBaseET0_EUllE2_St5arrayIPcLm2EEEEviS6_T1_,@function
        .size           _ZN2at6native29vectorized_elementwise_kernelILi4EZNS0_50_GLOBAL__N__2680c7bb_12_PowKernel_cu_7dd49032_317029pow_tensor_scalar_kernel_implIllEEvRNS_18TensorIteratorBaseET0_EUllE2_St5arrayIPcLm2EEEEviS6_T1_,(.L_x_60847 - _ZN2at6native29vectorized_elementwise_kernelILi4EZNS0_50_GLOBAL__N__2680c7bb_12_PowKernel_cu_7dd49032_317029pow_tensor_scalar_kernel_implIllEEvRNS_18TensorIteratorBaseET0_EUllE2_St5arrayIPcLm2EEEEviS6_T1_)
        .other          _ZN2at6native29vectorized_elementwise_kernelILi4EZNS0_50_GLOBAL__N__2680c7bb_12_PowKernel_cu_7dd49032_317029pow_tensor_scalar_kernel_implIllEEvRNS_18TensorIteratorBaseET0_EUllE2_St5arrayIPcLm2EEEEviS6_T1_,@"STO_CUDA_ENTRY STV_DEFAULT"
_ZN2at6native29vectorized_elementwise_kernelILi4EZNS0_50_GLOBAL__N__2680c7bb_12_PowKernel_cu_7dd49032_317029pow_tensor_scalar_kernel_implIllEEvRNS_18TensorIteratorBaseET0_EUllE2_St5arrayIPcLm2EEEEviS6_T1_:
.text._ZN2at6native29vectorized_elementwise_kernelILi4EZNS0_50_GLOBAL__N__2680c7bb_12_PowKernel_cu_7dd49032_317029pow_tensor_scalar_kernel_implIllEEvRNS_18TensorIteratorBaseET0_EUllE2_St5arrayIPcLm2EEEEviS6_T1_:
        /* <DEDUP_REMOVED lines=105> */
.L_x_13955:
[----:B------:R-:W-:Y:S05]  /*0690*/  BSYNC.RECONVERGENT B1 ;  /* 0x0000000000017941 */ /* 0x000fea0003800200 */
.L_x_13954:
        /* <DEDUP_REMOVED lines=14> */
.L_x_13957:
[----:B------:R-:W-:Y:S05]  /*0780*/  BSYNC.RECONVERGENT B1 ;  /* 0x0000000000017941 */ /* 0x000fea0003800200 */
.L_x_13956:
        /* <DEDUP_REMOVED lines=12> */
.L_x_13959:
[----:B------:R-:W-:Y:S05]  /*0850*/  BSYNC.RECONVERGENT B1 ;  /* 0x0000000000017941 */ /* 0x000fea0003800200 */
.L_x_13958:
        /* <DEDUP_REMOVED lines=12> */
.L_x_13961:
[----:B------:R-:W-:Y:S05]  /*0920*/  BSYNC.RECONVERGENT B1 ;  /* 0x0000000000017941 */ /* 0x000fea0003800200 */
.L_x_13960:
        /* <DEDUP_REMOVED lines=12> */
.L_x_13963:
[----:B------:R-:W-:Y:S05]  /*09f0*/  BSYNC.RECONVERGENT B1 ;  /* 0x0000000000017941 */ /* 0x000fea0003800200 */
.L_x_13962:
        /* <DEDUP_REMOVED lines=12> */
.L_x_13965:
[----:B------:R-:W-:Y:S05]  /*0ac0*/  BSYNC.RECONVERGENT B1 ;  /* 0x0000000000017941 */ /* 0x000fea0003800200 */
.L_x_13964:
        /* <DEDUP_REMOVED lines=12> */
.L_x_13967:
[----:B------:R-:W-:Y:S05]  /*0b90*/  BSYNC.RECONVERGENT B1 ;  /* 0x0000000000017941 */ /* 0x000fea0003800200 */
.L_x_13966:
        /* <DEDUP_REMOVED lines=13> */
.L_x_13953:
        /* <DEDUP_REMOVED lines=39> */
.L_x_13971:
        /* <DEDUP_REMOVED lines=22> */
.L_x_13970:
[----:B------:R-:W-:Y:S05]  /*1040*/  BSYNC.RECONVERGENT B1 ;  /* 0x0000000000017941 */ /* 0x000fea0003800200 */
.L_x_13969:
        /* <DEDUP_REMOVED lines=8> */
.L_x_13974:
        /* <DEDUP_REMOVED lines=21> */
.L_x_13973:
[----:B0-----:R-:W-:Y:S05]  /*1220*/  BSYNC.RECONVERGENT B1 ;  /* 0x0000000000017941 */ /* 0x001fea0003800200 */
.L_x_13972:
[----:B------:R-:W-:Y:S04]  /*1230*/  BSSY.RECONVERGENT B1, `(.L_x_13975) ;  /* 0x000001a000017945 */ /* 0x000fe80003800200 */
[----:B------:R-:W-:Y:S05]  /*1240*/  @P2 BRA `(.L_x_13976) ;  /* 0x0000000000602947 */ /* 0x000fea0003800000 */
[----:B------:R-:W-:Y:S02]  /*1250*/  HFMA2 R9, -RZ, RZ, 0, 0 ;  /* 0x00000000ff097431 */ /* 0x000fe400000001ff */
[----:B------:R-:W-:Y:S01]  /*1260*/  IMAD.MOV.U32 R8, RZ, RZ, 0x1 ;  /* 0x00000001ff087424 */ /* 0x000fe200078e00ff */
[----:B------:R-:W-:Y:S01]  /*1270*/  UMOV UR5, UR12 ;  /* 0x0000000c00057c82 */ /* 0x000fe20008000000 */
[----:B------:R-:W-:-:S05]  /*1280*/  UMOV UR8, UR13 ;  /* 0x0000000d00087c82 */ /* 0x000fca0008000000 */
.L_x_13977:
        /* <DEDUP_REMOVED lines=20> */
.L_x_13976:
[----:B------:R-:W-:Y:S05]  /*13d0*/  BSYNC.RECONVERGENT B1 ;  /* 0x0000000000017941 */ /* 0x000fea0003800200 */
.L_x_13975:
[----:B------:R-:W-:Y:S04]  /*13e0*/  BSSY.RECONVERGENT B1, `(.L_x_13978) ;  /* 0x000001a000017945 */ /* 0x000fe80003800200 */
[----:B------:R-:W-:Y:S05]  /*13f0*/  @P3 BRA `(.L_x_13979) ;  /* 0x0000000000603947 */ /* 0x000fea0003800000 */
[----:B------:R-:W-:Y:S02]  /*1400*/  HFMA2 R10, -RZ, RZ, 0, 5.9604644775390625e-08 ;  /* 0x00000001ff0a7431 */ /* 0x000fe400000001ff */
[----:B------:R-:W-:Y:S01]  /*1410*/  IMAD.MOV.U32 R11, RZ, RZ, RZ ;  /* 0x000000ffff0b7224 */ /* 0x000fe200078e00ff */
[----:B------:R-:W-:Y:S01]  /*1420*/  UMOV UR5, UR12 ;  /* 0x0000000c00057c82 */ /* 0x000fe20008000000 */
[----:B------:R-:W-:-:S05]  /*1430*/  UMOV UR8, UR13 ;  /* 0x0000000d00087c82 */ /* 0x000fca0008000000 */
.L_x_13980:
        /* <DEDUP_REMOVED lines=20> */
.L_x_13979:
[----:B------:R-:W-:Y:S05]  /*1580*/  BSYNC.RECONVERGENT B1 ;  /* 0x0000000000017941 */ /* 0x000fea0003800200 */
.L_x_13978:
[----:B------:R-:W-:Y:S04]  /*1590*/  BSSY.RECONVERGENT B1, `(.L_x_13981) ;  /* 0x000001a000017945 */ /* 0x000fe80003800200 */
[----:B------:R-:W-:Y:S05]  /*15a0*/  @P4 BRA `(.L_x_13982) ;  /* 0x0000000000604947 */ /* 0x000fea0003800000 */
[----:B------:R-:W-:Y:S01]  /*15b0*/  IMAD.MOV.U32 R12, RZ, RZ, 0x1 ;  /* 0x00000001ff0c7424 */ /* 0x000fe200078e00ff */
[----:B------:R-:W-:Y:S01]  /*15c0*/  UMOV UR5, UR12 ;  /* 0x0000000c00057c82 */ /* 0x000fe20008000000 */
[----:B------:R-:W-:Y:S01]  /*15d0*/  IMAD.MOV.U32 R13, RZ, RZ, RZ ;  /* 0x000000ffff0d7224 */ /* 0x000fe200078e00ff */
[----:B------:R-:W-:-:S06]  /*15e0*/  UMOV UR8, UR13 ;  /* 0x0000000d00087c82 */ /* 0x000fcc0008000000 */
.L_x_13983:
        /* <DEDUP_REMOVED lines=20> */
.L_x_13982:
[----:B------:R-:W-:Y:S05]  /*1730*/  BSYNC.RECONVERGENT B1 ;  /* 0x0000000000017941 */ /* 0x000fea0003800200 */
.L_x_13981:
[----:B------:R-:W-:Y:S04]  /*1740*/  BSSY.RECONVERGENT B1, `(.L_x_13984) ;  /* 0x000001a000017945 */ /* 0x000fe80003800200 */
[----:B------:R-:W-:Y:S05]  /*1750*/  @P5 BRA `(.L_x_13985) ;  /* 0x0000000000605947 */ /* 0x000fea0003800000 */
[----:B------:R-:W-:Y:S02]  /*1760*/  HFMA2 R15, -RZ, RZ, 0, 0 ;  /* 0x00000000ff0f7431 */ /* 0x000fe400000001ff */
[----:B------:R-:W-:Y:S01]  /*1770*/  IMAD.MOV.U32 R14, RZ, RZ, 0x1 ;  /* 0x00000001ff0e7424 */ /* 0x000fe200078e00ff */
[----:B------:R-:W-:Y:S01]  /*1780*/  UMOV UR5, UR12 ;  /* 0x0000000c00057c82 */ /* 0x000fe20008000000 */
[----:B------:R-:W-:-:S05]  /*1790*/  UMOV UR8, UR13 ;  /* 0x0000000d00087c82 */ /* 0x000fca0008000000 */
.L_x_13986:
        /* <DEDUP_REMOVED lines=20> */
.L_x_13985:
[----:B------:R-:W-:Y:S05]  /*18e0*/  BSYNC.RECONVERGENT B1 ;  /* 0x0000000000017941 */ /* 0x000fea0003800200 */
.L_x_13984:
[----:B------:R-:W-:Y:S04]  /*18f0*/  BSSY.RECONVERGENT B1, `(.L_x_13987) ;  /* 0x000001c000017945 */ /* 0x000fe80003800200 */
[----:B------:R-:W-:Y:S05]  /*1900*/  @P0 BRA `(.L_x_13988) ;  /* 0x0000000000680947 */ /* 0x000fea0003800000 */
[----:B------:R-:W-:Y:S02]  /*1910*/  HFMA2 R34, -RZ, RZ, 0, 5.9604644775390625e-08 ;  /* 0x00000001ff227431 */ /* 0x000fe400000001ff */
[----:B------:R-:W-:Y:S01]  /*1920*/  IMAD.MOV.U32 R35, RZ, RZ, RZ ;  /* 0x000000ffff237224 */ /* 0x000fe200078e00ff */
[----:B------:R-:W-:Y:S01]  /*1930*/  UMOV UR8, UR12 ;  /* 0x0000000c00087c82 */ /* 0x000fe20008000000 */
[----:B------:R-:W-:-:S05]  /*1940*/  UMOV UR9, UR13 ;  /* 0x0000000d00097c82 */ /* 0x000fca0008000000 */
.L_x_13989:
        /* <DEDUP_REMOVED lines=22> */
.L_x_13988:
[----:B------:R-:W-:Y:S05]  /*1ab0*/  BSYNC.RECONVERGENT B1 ;  /* 0x0000000000017941 */ /* 0x000fea0003800200 */
.L_x_13987:
[----:B------:R-:W-:Y:S05]  /*1ac0*/  @P6 BRA `(.L_x_13968) ;  /* 0x0000000000546947 */ /* 0x000fea0003800000 */
[----:B------:R-:W-:Y:S02]  /*1ad0*/  HFMA2 R37, -RZ, RZ, 0, 0 ;  /* 0x00000000ff257431 */ /* 0x000fe400000001ff */
[----:B------:R-:W-:-:S07]  /*1ae0*/  IMAD.MOV.U32 R36, RZ, RZ, 0x1 ;  /* 0x00000001ff247424 */ /* 0x000fce00078e00ff */
.L_x_13990:
        /* <DEDUP_REMOVED lines=19> */
.L_x_13968:
[----:B------:R-:W-:Y:S05]  /*1c20*/  BSYNC.RECONVERGENT B0 ;  /* 0x0000000000007941 */ /* 0x000fea0003800200 */
.L_x_13952:
        /* <DEDUP_REMOVED lines=17> */
.L_x_13993:
[----:B------:R-:W-:-:S13]  /*1d40*/  ISETP.GE.U32.AND P0, PT, R4, UR4, PT ;  /* 0x0000000404007c0c */ /* 0x000fda000bf06070 */
[----:B------:R-:W-:Y:S05]  /*1d50*/  @P0 BRA `(.L_x_13995) ;  /* 0x0000000000300947 */ /* 0x000fea0003800000 */
[----:B0-----:R-:W0:Y:S01]  /*1d60*/  LDC.64 R2, c[0x0][0x398] ;  /* 0x0000e600ff027b82 */ /* 0x001e220000000a00 */
[C---:B------:R-:W-:Y:S01]  /*1d70*/  IADD3 R5, PT, PT, R4.reuse, UR6, RZ ;  /* 0x0000000604057c10 */ /* 0x040fe2000fffe0ff */
[----:B------:R-:W-:-:S04]  /*1d80*/  VIADD R4, R4, 0x80 ;  /* 0x0000008004047836 */ /* 0x000fc80000000000 */
[----:B0-----:R-:W-:-:S05]  /*1d90*/  IMAD.WIDE.U32 R2, R5, 0x8, R2 ;  /* 0x0000000805027825 */ /* 0x001fca00078e0002 */
[----:B------:R1:W-:Y:S02]  /*1da0*/  STG.E.64 desc[UR10][R2.64], R8 ;  /* 0x0000000802007986 */ /* 0x0003e4000c101b0a */
.L_x_13994:
[----:B------:R-:W-:-:S13]  /*1db0*/  ISETP.GE.U32.AND P0, PT, R4, UR4, PT ;  /* 0x0000000404007c0c */ /* 0x000fda000bf06070 */
[----:B------:R-:W-:Y:S05]  /*1dc0*/  @P0 BRA `(.L_x_13996) ;  /* 0x0000000000300947 */ /* 0x000fea0003800000 */
[----:B01----:R-:W0:Y:S01]  /*1dd0*/  LDC.64 R2, c[0x0][0x398] ;  /* 0x0000e600ff027b82 */ /* 0x003e220000000a00 */
[C---:B------:R-:W-:Y:S01]  /*1de0*/  VIADD R5, R4.reuse, UR6 ;  /* 0x0000000604057c36 */ /* 0x040fe20008000000 */
[----:B------:R-:W-:-:S03]  /*1df0*/  IADD3 R4, PT, PT, R4, 0x80, RZ ;  /* 0x0000008004047810 */ /* 0x000fc60007ffe0ff */
[----:B0-----:R-:W-:-:S05]  /*1e00*/  IMAD.WIDE.U32 R2, R5, 0x8, R2 ;  /* 0x0000000805027825 */ /* 0x001fca00078e0002 */
[----:B------:R1:W-:Y:S02]  /*1e10*/  STG.E.64 desc[UR10][R2.64], R10 ;  /* 0x0000000a02007986 */ /* 0x0003e4000c101b0a */
.L_x_13995:
[----:B------:R-:W-:-:S13]  /*1e20*/  ISETP.GE.U32.AND P0, PT, R4, UR4, PT ;  /* 0x0000000404007c0c */ /* 0x000fda000bf06070 */
[----:B------:R-:W-:Y:S05]  /*1e30*/  @P0 BRA `(.L_x_13997) ;  /* 0x0000000000340947 */ /* 0x000fea0003800000 */
[----:B01----:R-:W0:Y:S01]  /*1e40*/  LDC.64 R2, c[0x0][0x398] ;  /* 0x0000e600ff027b82 */ /* 0x003e220000000a00 */
[C---:B------:R-:W-:Y:S02]  /*1e50*/  VIADD R5, R4.reuse, UR6 ;  /* 0x0000000604057c36 */ /* 0x040fe40008000000 */
[----:B------:R-:W-:Y:S02]  /*1e60*/  VIADD R4, R4, 0x80 ;  /* 0x0000008004047836 */ /* 0x000fe40000000000 */
[----:B0-----:R-:W-:-:S05]  /*1e70*/  IMAD.WIDE.U32 R2, R5, 0x8, R2 ;  /* 0x0000000805027825 */ /* 0x001fca00078e0002 */
[----:B------:R2:W-:Y:S02]  /*1e80*/  STG.E.64 desc[UR10][R2.64], R12 ;  /* 0x0000000c02007986 */ /* 0x0005e4000c101b0a */
.L_x_13996:
        /* <DEDUP_REMOVED lines=8> */
.L_x_13997:
[----:B------:R-:W-:Y:S05]  /*1f10*/  BSYNC.RELIABLE B1 ;  /* 0x0000000000017941 */ /* 0x000fea0003800100 */
.L_x_13992:
[----:B------:R-:W-:-:S13]  /*1f20*/  ISETP.GE.U32.AND P0, PT, R4, UR4, PT ;  /* 0x0000000404007c0c */ /* 0x000fda000bf06070 */
[----:B012---:R-:W0:Y:S01]  /*1f30*/  @!P0 LDC.64 R2, c[0x0][0x398] ;  /* 0x0000e600ff028b82 */ /* 0x007e220000000a00 */
[C---:B------:R-:W-:Y:S01]  /*1f40*/  @!P0 VIADD R5, R4.reuse, UR6 ;  /* 0x0000000604058c36 */ /* 0x040fe20008000000 */
[----:B------:R-:W-:-:S03]  /*1f50*/  @!P0 IADD3 R4, PT, PT, R4, 0x80, RZ ;  /* 0x0000008004048810 */ /* 0x000fc60007ffe0ff */
[----:B0-----:R-:W-:-:S05]  /*1f60*/  @!P0 IMAD.WIDE.U32 R2, R5, 0x8, R2 ;  /* 0x0000000805028825 */ /* 0x001fca00078e0002 */
[----:B------:R3:W-:Y:S02]  /*1f70*/  @!P0 STG.E.64 desc[UR10][R2.64], R34 ;  /* 0x0000002202008986 */ /* 0x0007e4000c101b0a */
.L_x_13998:
[----:B------:R-:W-:Y:S05]  /*1f80*/  BSYNC.RECONVERGENT B0 ;  /* 0x0000000000007941 */ /* 0x000fea0003800200 */
.L_x_13991:
        /* <DEDUP_REMOVED lines=8> */
.L_x_13951:
[----:B------:R-:W0:Y:S01]  /*2010*/  S2R R30, SR_TID.X ;  /* 0x00000000001e7919 */ /* 0x000e220000002100 */
[----:B------:R-:W1:Y:S02]  /*2020*/  LDCU.64 UR4, c[0x0][0x3a0] ;  /* 0x00007400ff0477ac */ /* 0x000e640008000a00 */
[----:B-1----:R-:W-:-:S06]  /*2030*/  UIMAD.WIDE.U32 UR4, UR6, 0x8, UR4 ;  /* 0x00000008060478a5 */ /* 0x002fcc000f8e0004 */
[----:B------:R-:W-:Y:S01]  /*2040*/  MOV R3, UR5 ;  /* 0x0000000500037c02 */ /* 0x000fe20008000f00 */
[----:B------:R-:W-:-:S04]  /*2050*/  IMAD.U32 R2, RZ, RZ, UR4 ;  /* 0x00000004ff027e24 */ /* 0x000fc8000f8e00ff */
[----:B------:R-:W1:Y:S01]  /*2060*/  LDCU.64 UR4, c[0x0][0x388] ;  /* 0x00007100ff0477ac */ /* 0x000e620008000a00 */
[----:B0-----:R-:W-:-:S05]  /*2070*/  IMAD.WIDE.U32 R2, R30, 0x20, R2 ;  /* 0x000000201e027825 */ /* 0x001fca00078e0002 */
[----:B------:R0:W5:Y:S04]  /*2080*/  LDG.E.ENL2.256 R16, R20, desc[UR10][R2.64] ;  /* 0xfe00000a0214797e */ /* 0x0001680008121910 */
[----:B------:R0:W5:Y:S01]  /*2090*/  LDG.E.ENL2.256 R8, R12, desc[UR10][R2.64+0x1000] ;  /* 0xfe00800a020c797e */ /* 0x0001620008121908 */
[----:B------:R-:W-:Y:S01]  /*20a0*/  BSSY.RECONVERGENT B0, `(.L_x_13999) ;  /* 0x0000158000007945 */ /* 0x000fe20003800200 */
[----:B-1----:R-:W-:-:S04]  /*20b0*/  UISETP.GT.U32.AND UP0, UPT, UR4, -0x1, UPT ;  /* 0xffffffff0400788c */ /* 0x002fc8000bf04070 */
        /* <DEDUP_REMOVED lines=22> */
.L_x_14002:
[----:B------:R-:W-:Y:S05]  /*2220*/  BSYNC.RECONVERGENT B1 ;  /* 0x0000000000017941 */ /* 0x000fea0003800200 */
.L_x_14001:
        /* <DEDUP_REMOVED lines=21> */
.L_x_14004:
[----:B------:R-:W-:Y:S05]  /*2380*/  BSYNC.RECONVERGENT B1 ;  /* 0x0000000000017941 */ /* 0x000fea0003800200 */
.L_x_14003:
[----:B------:R-:W-:Y:S04]  /*2390*/  BSSY.RECONVERGENT B1, `(.L_x_14005) ;  /* 0x0000007000017945 */ /* 0x000fe80003800200 */
[----:B------:R-:W-:Y:S05]  /*23a0*/  @!P1 BRA `(.L_x_14006) ;  /* 0x0000000000149947 */ /* 0x000fea0003800000 */
[----:B------:R-:W-:Y:S01]  /*23b0*/  ISETP.NE.U32.AND P1, PT, R16, -0x1, PT ;  /* 0xffffffff1000780c */ /* 0x000fe20003f25070 */
[----:B------:R-:W-:-:S03]  /*23c0*/  IMAD.U32 R16, RZ, RZ, UR7 ;  /* 0x00000007ff107e24 */ /* 0x000fc6000f8e00ff */
[----:B------:R-:W-:Y:S02]  /*23d0*/  ISETP.NE.AND.EX P1, PT, R17, -0x1, PT, P1 ;  /* 0xffffffff1100780c */ /* 0x000fe40003f25310 */
[----:B------:R-:W-:-:S11]  /*23e0*/  MOV R17, UR8 ;  /* 0x0000000800117c02 */ /* 0x000fd60008000f00 */
[----:B------:R-:W-:-:S07]  /*23f0*/  @P1 CS2R R16, SRZ ;  /* 0x0000000000101805 */ /* 0x000fce000001ff00 */
.L_x_14006:
[----:B------:R-:W-:Y:S05]  /*2400*/  BSYNC.RECONVERGENT B1 ;  /* 0x0000000000017941 */ /* 0x000fea0003800200 */
.L_x_14005:
[----:B------:R-:W-:Y:S04]  /*2410*/  BSSY.RECONVERGENT B1, `(.L_x_14007) ;  /* 0x0000007000017945 */ /* 0x000fe80003800200 */
[----:B------:R-:W-:Y:S05]  /*2420*/  @!P0 BRA `(.L_x_14008) ;  /* 0x0000000000148947 */ /* 0x000fea0003800000 */
[----:B------:R-:W-:Y:S01]  /*2430*/  ISETP.NE.U32.AND P0, PT, R18, -0x1, PT ;  /* 0xffffffff1200780c */ /* 0x000fe20003f05070 */
[----:B------:R-:W-:-:S03]  /*2440*/  IMAD.U32 R18, RZ, RZ, UR7 ;  /* 0x00000007ff127e24 */ /* 0x000fc6000f8e00ff */
[----:B------:R-:W-:Y:S01]  /*2450*/  ISETP.NE.AND.EX P0, PT, R19, -0x1, PT, P0 ;  /* 0xffffffff1300780c */ /* 0x000fe20003f05300 */
[----:B------:R-:W-:-:S12]  /*2460*/  IMAD.U32 R19, RZ, RZ, UR8 ;  /* 0x00000008ff137e24 */ /* 0x000fd8000f8e00ff */
[----:B------:R-:W-:-:S07]  /*2470*/  @P0 CS2R R18, SRZ ;  /* 0x0000000000120805 */ /* 0x000fce000001ff00 */
.L_x_14008:
[----:B------:R-:W-:Y:S05]  /*2480*/  BSYNC.RECONVERGENT B1 ;  /* 0x0000000000017941 */ /* 0x000fea0003800200 */
.L_x_14007:
[----:B------:R-:W-:Y:S04]  /*2490*/  BSSY.RECONVERGENT B1, `(.L_x_14009) ;  /* 0x0000007000017945 */ /* 0x000fe80003800200 */
[----:B------:R-:W-:Y:S05]  /*24a0*/  @!P6 BRA `(.L_x_14010) ;  /* 0x000000000014e947 */ /* 0x000fea0003800000 */
[----:B------:R-:W-:Y:S02]  /*24b0*/  ISETP.NE.U32.AND P0, PT, R12, -0x1, PT ;  /* 0xffffffff0c00780c */ /* 0x000fe40003f05070 */
[----:B------:R-:W-:Y:S02]  /*24c0*/  MOV R12, UR7 ;  /* 0x00000007000c7c02 */ /* 0x000fe40008000f00 */
[----:B------:R-:W-:Y:S01]  /*24d0*/  ISETP.NE.AND.EX P0, PT, R13, -0x1, PT, P0 ;  /* 0xffffffff0d00780c */ /* 0x000fe20003f05300 */
[----:B------:R-:W-:-:S12]  /*24e0*/  IMAD.U32 R13, RZ, RZ, UR8 ;  /* 0x00000008ff0d7e24 */ /* 0x000fd8000f8e00ff */
[----:B------:R-:W-:-:S07]  /*24f0*/  @P0 CS2R R12, SRZ ;  /* 0x00000000000c0805 */ /* 0x000fce000001ff00 */
.L_x_14010:
[----:B------:R-:W-:Y:S05]  /*2500*/  BSYNC.RECONVERGENT B1 ;  /* 0x0000000000017941 */ /* 0x000fea0003800200 */
.L_x_14009:
[----:B------:R-:W-:Y:S04]  /*2510*/  BSSY.RECONVERGENT B1, `(.L_x_14011) ;  /* 0x0000007000017945 */ /* 0x000fe80003800200 */
[----:B------:R-:W-:Y:S05]  /*2520*/  @!P2 BRA `(.L_x_14012) ;  /* 0x000000000014a947 */ /* 0x000fea0003800000 */
[----:B------:R-:W-:Y:S01]  /*2530*/  ISETP.NE.U32.AND P0, PT, R14, -0x1, PT ;  /* 0xffffffff0e00780c */ /* 0x000fe20003f05070 */
[----:B------:R-:W-:-:S03]  /*2540*/  IMAD.U32 R14, RZ, RZ, UR7 ;  /* 0x00000007ff0e7e24 */ /* 0x000fc6000f8e00ff */
[----:B------:R-:W-:Y:S02]  /*2550*/  ISETP.NE.AND.EX P0, PT, R15, -0x1, PT, P0 ;  /* 0xffffffff0f00780c */ /* 0x000fe40003f05300 */
[----:B------:R-:W-:-:S11]  /*2560*/  MOV R15, UR8 ;  /* 0x00000008000f7c02 */ /* 0x000fd60008000f00 */
[----:B------:R-:W-:-:S07]  /*2570*/  @P0 CS2R R14, SRZ ;  /* 0x00000000000e0805 */ /* 0x000fce000001ff00 */
.L_x_14012:
[----:B------:R-:W-:Y:S05]  /*2580*/  BSYNC.RECONVERGENT B1 ;  /* 0x0000000000017941 */ /* 0x000fea0003800200 */
.L_x_14011:
[----:B------:R-:W-:Y:S04]  /*2590*/  BSSY.RECONVERGENT B1, `(.L_x_14013) ;  /* 0x0000007000017945 */ /* 0x000fe80003800200 */
[----:B------:R-:W-:Y:S05]  /*25a0*/  @!P3 BRA `(.L_x_14014) ;  /* 0x000000000014b947 */ /* 0x000fea0003800000 */
[----:B------:R-:W-:Y:S01]  /*25b0*/  ISETP.NE.U32.AND P0, PT, R8, -0x1, PT ;  /* 0xffffffff0800780c */ /* 0x000fe20003f05070 */
[----:B------:R-:W-:-:S03]  /*25c0*/  IMAD.U32 R8, RZ, RZ, UR7 ;  /* 0x00000007ff087e24 */ /* 0x000fc6000f8e00ff */
[----:B------:R-:W-:Y:S01]  /*25d0*/  ISETP.NE.AND.EX P0, PT, R9, -0x1, PT, P0 ;  /* 0xffffffff0900780c */ /* 0x000fe20003f05300 */
[----:B------:R-:W-:-:S12]  /*25e0*/  IMAD.U32 R9, RZ, RZ, UR8 ;  /* 0x00000008ff097e24 */ /* 0x000fd8000f8e00ff */
[----:B------:R-:W-:-:S07]  /*25f0*/  @P0 CS2R R8, SRZ ;  /* 0x0000000000080805 */ /* 0x000fce000001ff00 */
.L_x_14014:
[----:B------:R-:W-:Y:S05]  /*2600*/  BSYNC.RECONVERGENT B1 ;  /* 0x0000000000017941 */ /* 0x000fea0003800200 */
.L_x_14013:
        /* <DEDUP_REMOVED lines=44> */
.L_x_14000:
        /* <DEDUP_REMOVED lines=24> */
.L_x_14016:
        /* <DEDUP_REMOVED lines=14> */
[----:B------:R-:W-:Y:S01]  /*2b30*/  SHF.R.U64 R0, R7, 0x1, R24 ;  /* 0x0000000107007819 */ /* 0x000fe20000001218 */
[----:B------:R-:W-:Y:S01]  /*2b40*/  IMAD.MOV.U32 R4, RZ, RZ, R2 ;  /* 0x000000ffff047224 */ /* 0x000fe200078e0002 */
[----:B------:R-:W-:Y:S01]  /*2b50*/  SHF.R.U32.HI R2, RZ, 0x1, R24 ;  /* 0x00000001ff027819 */ /* 0x000fe20000011618 */
[----:B------:R-:W-:Y:S02]  /*2b60*/  IMAD.IADD R31, R3, 0x1, R25 ;  /* 0x00000001031f7824 */ /* 0x000fe400078e0219 */
[----:B------:R-:W-:Y:S02]  /*2b70*/  IMAD.MOV.U32 R7, RZ, RZ, R0 ;  /* 0x000000ffff077224 */ /* 0x000fe400078e0000 */
[----:B------:R-:W-:Y:S01]  /*2b80*/  IMAD.MOV.U32 R24, RZ, RZ, R2 ;  /* 0x000000ffff187224 */ /* 0x000fe200078e0002 */
[----:B------:R-:W-:Y:S06]  /*2b90*/  @P0 BRA `(.L_x_14016) ;  /* 0xfffffffc00ac0947 */ /* 0x000fec000383ffff */
[----:B------:R-:W-:Y:S01]  /*2ba0*/  MOV R24, 0x1 ;  /* 0x0000000100187802 */ /* 0x000fe20000000f00 */
[----:B------:R-:W-:Y:S01]  /*2bb0*/  IMAD.MOV.U32 R7, RZ, RZ, RZ ;  /* 0x000000ffff077224 */ /* 0x000fe200078e00ff */
[----:B------:R-:W-:Y:S01]  /*2bc0*/  MOV R2, UR5 ;  /* 0x0000000500027c02 */ /* 0x000fe20008000f00 */
[----:B------:R-:W-:-:S07]  /*2bd0*/  IMAD.U32 R20, RZ, RZ, UR4 ;  /* 0x00000004ff147e24 */ /* 0x000fce000f8e00ff */
.L_x_14017:
        /* <DEDUP_REMOVED lines=23> */
.L_x_14018:
        /* <DEDUP_REMOVED lines=14> */
[----:B------:R-:W-:Y:S01]  /*2e30*/  IMAD.MOV.U32 R26, RZ, RZ, R2 ;  /* 0x000000ffff1a7224 */ /* 0x000fe200078e0002 */
[----:B------:R-:W-:Y:S01]  /*2e40*/  SHF.R.U32.HI R2, RZ, 0x1, R21 ;  /* 0x00000001ff027819 */ /* 0x000fe20000011615 */
[----:B------:R-:W-:Y:S01]  /*2e50*/  IMAD.IADD R17, R17, 0x1, R23 ;  /* 0x0000000111117824 */ /* 0x000fe200078e0217 */
[----:B------:R-:W-:Y:S01]  /*2e60*/  IADD3 R27, PT, PT, R3, R27, RZ ;  /* 0x0000001b031b7210 */ /* 0x000fe20007ffe0ff */
[----:B------:R-:W-:Y:S01]  /*2e70*/  IMAD.MOV.U32 R20, RZ, RZ, R0 ;  /* 0x000000ffff147224 */ /* 0x000fe200078e0000 */
[----:B------:R-:W-:Y:S01]  /*2e80*/  MOV R21, R2 ;  /* 0x0000000200157202 */ /* 0x000fe20000000f00 */
[----:B------:R-:W-:Y:S06]  /*2e90*/  @P0 BRA `(.L_x_14018) ;  /* 0xfffffffc00ac0947 */ /* 0x000fec000383ffff */
[----:B------:R-:W-:Y:S01]  /*2ea0*/  IMAD.MOV.U32 R28, RZ, RZ, 0x1 ;  /* 0x00000001ff1c7424 */ /* 0x000fe200078e00ff */
[----:B------:R-:W-:Y:S01]  /*2eb0*/  MOV R16, UR4 ;  /* 0x0000000400107c02 */ /* 0x000fe20008000f00 */
[----:B------:R-:W-:Y:S02]  /*2ec0*/  IMAD.MOV.U32 R29, RZ, RZ, RZ ;  /* 0x000000ffff1d7224 */ /* 0x000fe400078e00ff */
[----:B------:R-:W-:-:S07]  /*2ed0*/  IMAD.U32 R17, RZ, RZ, UR5 ;  /* 0x00000005ff117e24 */ /* 0x000fce000f8e00ff */
.L_x_14019:
        /* <DEDUP_REMOVED lines=25> */
.L_x_14020:
        /* <DEDUP_REMOVED lines=14> */
[----:B------:R-:W-:-:S03]  /*3150*/  SHF.R.U64 R0, R16, 0x1, R17 ;  /* 0x0000000110007819 */ /* 0x000fc60000001211 */
[----:B------:R-:W-:Y:S01]  /*3160*/  IMAD.IADD R25, R3, 0x1, R25 ;  /* 0x0000000103197824 */ /* 0x000fe200078e0219 */
[----:B------:R-:W-:Y:S01]  /*3170*/  SHF.R.U32.HI R3, RZ, 0x1, R17 ;  /* 0x00000001ff037819 */ /* 0x000fe20000011611 */
[----:B------:R-:W-:-:S04]  /*3180*/  IMAD.MOV.U32 R16, RZ, RZ, R0 ;  /* 0x000000ffff107224 */ /* 0x000fc800078e0000 */
[----:B------:R-:W-:Y:S01]  /*3190*/  IMAD.MOV.U32 R17, RZ, RZ, R3 ;  /* 0x000000ffff117224 */ /* 0x000fe200078e0003 */
[----:B------:R-:W-:Y:S06]  /*31a0*/  @P0 BRA `(.L_x_14020) ;  /* 0xfffffffc00b00947 */ /* 0x000fec000383ffff */
[----:B------:R-:W-:Y:S02]  /*31b0*/  HFMA2 R0, -RZ, RZ, 0, 5.9604644775390625e-08 ;  /* 0x00000001ff007431 */ /* 0x000fe400000001ff */
[----:B------:R-:W-:Y:S01]  /*31c0*/  IMAD.MOV.U32 R3, RZ, RZ, RZ ;  /* 0x000000ffff037224 */ /* 0x000fe200078e00ff */
[----:B------:R-:W-:Y:S01]  /*31d0*/  MOV R18, UR5 ;  /* 0x0000000500127c02 */ /* 0x000fe20008000f00 */
[----:B------:R-:W-:-:S07]  /*31e0*/  IMAD.U32 R17, RZ, RZ, UR4 ;  /* 0x00000004ff117e24 */ /* 0x000fce000f8e00ff */
.L_x_14021:
        /* <DEDUP_REMOVED lines=13> */
[----:B------:R-:W-:Y:S02]  /*32c0*/  IMAD R19, R3, R16, R19 ;  /* 0x0000001003137224 */ /* 0x000fe400078e0213 */
[----:B------:R-:W-:Y:S01]  /*32d0*/  IMAD.MOV.U32 R0, RZ, RZ, R12 ;  /* 0x000000ffff007224 */ /* 0x000fe200078e000c */
[--C-:B------:R-:W-:Y:S01]  /*32e0*/  SHF.R.U64 R12, R17, 0x1, R18.reuse ;  /* 0x00000001110c7819 */ /* 0x100fe20000001212 */
[----:B------:R-:W-:Y:S01]  /*32f0*/  IMAD.IADD R3, R13, 0x1, R19 ;  /* 0x000000010d037824 */ /* 0x000fe200078e0213 */
[----:B------:R-:W-:-:S03]  /*3300*/  SHF.R.U32.HI R13, RZ, 0x1, R18 ;  /* 0x00000001ff0d7819 */ /* 0x000fc60000011612 */
[----:B------:R-:W-:Y:S02]  /*3310*/  IMAD.MOV.U32 R17, RZ, RZ, R12 ;  /* 0x000000ffff117224 */ /* 0x000fe400078e000c */
[----:B------:R-:W-:Y:S01]  /*3320*/  IMAD.MOV.U32 R18, RZ, RZ, R13 ;  /* 0x000000ffff127224 */ /* 0x000fe200078e000d */
[----:B------:R-:W-:Y:S06]  /*3330*/  @P0 BRA `(.L_x_14021) ;  /* 0xfffffffc00ac0947 */ /* 0x000fec000383ffff */
[----:B------:R-:W-:Y:S01]  /*3340*/  MOV R15, UR4 ;  /* 0x00000004000f7c02 */ /* 0x000fe20008000f00 */
[----:B------:R-:W-:Y:S01]  /*3350*/  IMAD.U32 R16, RZ, RZ, UR5 ;  /* 0x00000005ff107e24 */ /* 0x000fe2000f8e00ff */
[----:B------:R-:W-:Y:S01]  /*3360*/  MOV R33, RZ ;  /* 0x000000ff00217202 */ /* 0x000fe20000000f00 */
[----:B------:R-:W-:-:S07]  /*3370*/  IMAD.MOV.U32 R32, RZ, RZ, 0x1 ;  /* 0x00000001ff207424 */ /* 0x000fce00078e00ff */
.L_x_14022:
        /* <DEDUP_REMOVED lines=21> */
[----:B------:R-:W-:Y:S02]  /*34d0*/  HFMA2 R34, -RZ, RZ, 0, 5.9604644775390625e-08 ;  /* 0x00000001ff227431 */ /* 0x000fe400000001ff */
[----:B------:R-:W-:-:S07]  /*34e0*/  IMAD.MOV.U32 R35, RZ, RZ, RZ ;  /* 0x000000ffff237224 */ /* 0x000fce00078e00ff */
.L_x_14023:
        /* <DEDUP_REMOVED lines=13> */
[----:B------:R-:W-:-:S03]  /*35c0*/  SHF.R.U32.HI R5, RZ, 0x1, R5 ;  /* 0x00000001ff057819 */ /* 0x000fc60000011605 */
[----:B------:R-:W-:Y:S02]  /*35d0*/  IMAD R13, R35, R12, R13 ;  /* 0x0000000c230d7224 */ /* 0x000fe400078e020d */
[----:B------:R-:W-:Y:S02]  /*35e0*/  IMAD.MOV.U32 R34, RZ, RZ, R8 ;  /* 0x000000ffff227224 */ /* 0x000fe400078e0008 */
[----:B------:R-:W-:Y:S01]  /*35f0*/  IMAD.IADD R11, R11, 0x1, R15 ;  /* 0x000000010b0b7824 */ /* 0x000fe200078e020f */
[----:B------:R-:W-:-:S03]  /*3600*/  IADD3 R35, PT, PT, R9, R13, RZ ;  /* 0x0000000d09237210 */ /* 0x000fc60007ffe0ff */
[----:B------:R-:W-:Y:S05]  /*3610*/  @P0 BRA `(.L_x_14023) ;  /* 0xfffffffc00b40947 */ /* 0x000fea000383ffff */
.L_x_14015:
[----:B------:R-:W-:Y:S05]  /*3620*/  BSYNC.RECONVERGENT B0 ;  /* 0x0000000000007941 */ /* 0x000fea0003800200 */
.L_x_13999:
[----:B------:R-:W0:Y:S01]  /*3630*/  LDCU.64 UR4, c[0x0][0x398] ;  /* 0x00007300ff0477ac */ /* 0x000e220008000a00 */
[----:B------:R-:W-:Y:S01]  /*3640*/  IMAD.MOV.U32 R5, RZ, RZ, R31 ;  /* 0x000000ffff057224 */ /* 0x000fe200078e001f */
[----:B-----5:R-:W-:Y:S01]  /*3650*/  MOV R13, R27 ;  /* 0x0000001b000d7202 */ /* 0x020fe20000000f00 */
[----:B------:R-:W-:Y:S01]  /*3660*/  IMAD.MOV.U32 R12, RZ, RZ, R26 ;  /* 0x000000ffff0c7224 */ /* 0x000fe200078e001a */
[----:B------:R-:W-:Y:S01]  /*3670*/  MOV R11, R35 ;  /* 0x00000023000b7202 */ /* 0x000fe20000000f00 */
[----:B------:R-:W-:Y:S01]  /*3680*/  IMAD.MOV.U32 R6, RZ, RZ, R24 ;  /* 0x000000ffff067224 */ /* 0x000fe200078e0018 */
[----:B------:R-:W-:Y:S01]  /*3690*/  MOV R14, R28 ;  /* 0x0000001c000e7202 */ /* 0x000fe20000000f00 */
[----:B------:R-:W-:Y:S01]  /*36a0*/  IMAD.MOV.U32 R10, RZ, RZ, R34 ;  /* 0x000000ffff0a7224 */ /* 0x000fe200078e0022 */
[----:B------:R-:W-:Y:S01]  /*36b0*/  MOV R27, R3 ;  /* 0x00000003001b7202 */ /* 0x000fe20000000f00 */
[----:B------:R-:W-:Y:S02]  /*36c0*/  IMAD.MOV.U32 R15, RZ, RZ, R29 ;  /* 0x000000ffff0f7224 */ /* 0x000fe400078e001d */
[----:B------:R-:W-:-:S02]  /*36d0*/  IMAD.MOV.U32 R26, RZ, RZ, R0 ;  /* 0x000000ffff1a7224 */ /* 0x000fc400078e0000 */
[----:B------:R-:W-:Y:S01]  /*36e0*/  IMAD.MOV.U32 R24, RZ, RZ, R2 ;  /* 0x000000ffff187224 */ /* 0x000fe200078e0002 */
[----:B0-----:R-:W-:-:S06]  /*36f0*/  UIMAD.WIDE.U32 UR4, UR6, 0x8, UR4 ;  /* 0x00000008060478a5 */ /* 0x001fcc000f8e0004 */
[----:B------:R-:W-:Y:S01]  /*3700*/  MOV R9, UR5 ;  /* 0x0000000500097c02 */ /* 0x000fe20008000f00 */
[----:B------:R-:W-:-:S04]  /*3710*/  IMAD.U32 R8, RZ, RZ, UR4 ;  /* 0x00000004ff087e24 */ /* 0x000fc8000f8e00ff */
[----:B------:R-:W-:-:S04]  /*3720*/  IMAD.WIDE.U32 R30, R30, 0x20, R8 ;  /* 0x000000201e1e7825 */ /* 0x000fc800078e0008 */
[----:B------:R-:W-:Y:S01]  /*3730*/  IMAD.MOV.U32 R8, RZ, RZ, R32 ;  /* 0x000000ffff087224 */ /* 0x000fe200078e0020 */
[----:B------:R-:W-:Y:S01]  /*3740*/  STG.E.ENL2.256 desc[UR10][R30.64], R4, R12 ;  /* 0xf80000041e0c797f */ /* 0x000fe2000f12180a */
[----:B------:R-:W-:-:S05]  /*3750*/  IMAD.MOV.U32 R9, RZ, RZ, R33 ;  /* 0x000000ffff097224 */ /* 0x000fca00078e0021 */
[----:B------:R-:W-:Y:S01]  /*3760*/  STG.E.ENL2.256 desc[UR10][R30.64+0x1000], R24, R8 ;  /* 0xf80080181e08797f */ /* 0x000fe2000f12180a */
[----:B------:R-:W-:Y:S05]  /*3770*/  EXIT ;  /* 0x000000000000794d */ /* 0x000fea0003800000 */
.L_x_14024:
        /* <DEDUP_REMOVED lines=16> */
.L_x_60847:


//--------------------- .text._ZN2at6native29vectorized_elementwise_kernelILi8EZNS0_50_GLOBAL__N__2680c7bb_12_PowKernel_cu_7dd49032_317029pow_tensor_scalar_kernel_implIllEEvRNS_18TensorIteratorBaseET0_EUllE2_St5arrayIPcLm2EEEEviS6_T1_ --------------------------
	.section	.text._ZN2at6native29vectorized_elementwise_kernelILi8EZNS0_50_GLOBAL__N__2680c7bb_12_PowKernel_cu_7dd49032_317029pow_tensor_scalar_kernel_implIllEEvRNS_18TensorIteratorBaseET0_EUllE2_St5arrayIPcLm2EEEEviS6_T1_,"ax",@progbits
	.align	128
        .global         _ZN2at6native29vectorized_elementwise_kernelILi8EZNS0_50_GLOBAL__N__2680c7bb_12_PowKernel_cu_7dd49032_317029pow_tensor_scalar_kernel_implIllEEvRNS_18TensorIteratorBaseET0_EUllE2_St5arrayIPcLm2EEEEviS6_T1_
        .type           _ZN2at6native29vectorized_elementwise_kernelILi8EZNS0_50_GLOBAL__N__2680c7bb_12_PowKernel_cu_7dd49032_317029pow_tensor_scalar_kernel_implIllEEvRNS_18TensorIteratorBaseET0_EUllE2_St5arrayIPcLm2EEEEviS6_T1_,@function
        .size           _ZN2at6native29vectorized_elementwise_kernelILi8EZNS0_50_GLOBAL__N__2680c7bb_12_PowKernel_cu_7dd49032_317029pow_tensor_scalar_kernel_implIllEEvRNS_18TensorIteratorBaseET0_EUllE2_St5arrayIPcLm2EEEEviS6_T1_,(.L_x_60848 - _ZN2at6native29vectorized_elementwise_kernelILi8EZNS0_50_GLOBAL__N__2680c7bb_12_PowKernel_cu_7dd49032_317029pow_tensor_scalar_kernel_implIllEEvRNS_18TensorIteratorBaseET0_EUllE2_St5arrayIPcLm2EEEEviS6_T1_)
        .other          _ZN2at6native29vectorized_elementwise_kernelILi8EZNS0_50_GLOBAL__N__2680c7bb_12_PowKernel_cu_7dd49032_317029pow_tensor_scalar_kernel_implIllEEvRNS_18TensorIteratorBaseET0_EUllE2_St5arrayIPcLm2EEEEviS6_T1_,@"STO_CUDA_ENTRY STV_DEFAULT"
_ZN2at6native29vectorized_elementwise_kernelILi8EZNS0_50_GLOBAL__N__2680c7bb_12_PowKernel_cu_7dd49032_317029pow_tensor_scalar_kernel_implIllEEvRNS_18TensorIteratorBaseET0_EUllE2_St5arrayIPcLm2EEEEviS6_T1_:
.text._ZN2at6native29vectorized_elementwise_kernelILi8EZNS0_50_GLOBAL__N__2680c7bb_12_PowKernel_cu_7dd49032_317029pow_tensor_scalar_kernel_implIllEEvRNS_18TensorIteratorBaseET0_EUllE2_St5arrayIPcLm2EEEEviS6_T1_:
[----:B------:R-:W-:Y:S01]  /*0000*/  LDC R1, c[0x0][0x37c] ;  /* 0x0000df00ff017b82 */ /* 0x000fe20000000800 */
[----:B------:R-:W-:Y:S05]  /*0010*/  EXIT ;  /* 0x000000000000794d */ /* 0x000fea0003800000 */
.L_x_14025:
        /* <DEDUP_REMOVED lines=14> */
.L_x_60848:


//--------------------- .text._ZN2at6native18elementwise_kernelILi128ELi4EZNS0_15gpu_kernel_implIZNS0_50_GLOBAL__N__2680c7bb_12_PowKernel_cu_7dd49032_317029pow_tensor_scalar_kernel_implIllEEvRNS_18TensorIteratorBaseET0_EUllE1_EEvS6_RKT_EUliE_EEviT1_ --------------------------
	.section	.text._ZN2at6native18elementwise_kernelILi128ELi4EZNS0_15gpu_kernel_implIZNS0_50_GLOBAL__N__2680c7bb_12_PowKernel_cu_7dd49032_317029pow_tensor_scalar_kernel_implIllEEvRNS_18TensorIteratorBaseET0_EUllE1_EEvS6_RKT_EUliE_EEviT1_,"ax",@progbits
	.align	128
        .global         _ZN2at6native18elementwise_kernelILi128ELi4EZNS0_15gpu_kernel_implIZNS0_50_GLOBAL__N__2680c7bb_12_PowKernel_cu_7dd49032_317029pow_tensor_scalar_kernel_implIllEEvRNS_18TensorIteratorBaseET0_EUllE1_EEvS6_RKT_EUliE_EEviT1_
        .type           _ZN2at6native18elementwise_kernelILi128ELi4EZNS0_15gpu_kernel_implIZNS0_50_GLOBAL__N__2680c7bb_12_PowKernel_cu_7dd49032_317029pow_tensor_scalar_kernel_implIllEEvRNS_18TensorIteratorBaseET0_EUllE1_EEvS6_RKT_EUliE_EEviT1_,@function
        .size           _ZN2at6native18elementwise_kernelILi128ELi4EZNS0_15gpu_kernel_implIZNS0_50_GLOBAL__N__2680c7bb_12_PowKernel_cu_7dd49032_317029pow_tensor_scalar_kernel_implIllEEvRNS_18TensorIteratorBaseET0_EUllE1_EEvS6_RKT_EUliE_EEviT1_,(.L_x_60624 - _ZN2at6native18elementwise_kernelILi128ELi4EZNS0_15gpu_kernel_implIZNS0_50_GLOBAL__N__2680c7bb_12_PowKernel_cu_7dd49032_317029pow_tensor_scalar_kernel_implIllEEvRNS_18TensorIteratorBaseET0_EUllE1_EEvS6_RKT_EUliE_EEviT1_)
        .other          _ZN2at6native18elementwise_kernelILi128ELi4EZNS0_15gpu_kernel_implIZNS0_50_GLOBAL__N__2680c7bb_12_PowKernel_cu_7dd49032_317029pow_tensor_scalar_kernel_implIllEEvRNS_18TensorIteratorBaseET0_EUllE1_EEvS6_RKT_EUliE_EEviT1_,@"STO_CUDA_ENTRY STV_DEFAULT"
_ZN2at6native18elementwise_kernelILi128ELi4EZNS0_15gpu_kernel_implIZNS0_50_GLOBAL__N__2680c7bb_12_PowKernel_cu_7dd49032_317029pow_tensor_scalar_kernel_implIllEEvRNS_18TensorIteratorBaseET0_EUllE1_EEvS6_RKT_EUliE_EEviT1_:
.text._ZN2at6native18elementwise_kernelILi128ELi4EZNS0_15gpu_kernel_implIZNS0_50_GLOBAL__N__2680c7bb_12_PowKernel_cu_7dd49032_317029pow_tensor_scalar_kernel_implIllEEvRNS_18TensorIteratorBaseET0_EUllE1_EEvS6_RKT_EUliE_EEviT1_:
        /* <DEDUP_REMOVED lines=319> */
.L_x_14028:
        /* <DEDUP_REMOVED lines=17> */
.L_x_14032:
[----:B------:R4:W5:Y:S01]  /*1500*/  LDG.E.U8 R2, desc[UR36][R4.64] ;  /* 0x0000002404027981 */ /* 0x000962000c1e1100 */
[----:B------:R-:W-:Y:S01]  /*1510*/  MOV R3, RZ ;  /* 0x000000ff00037202 */ /* 0x000fe20000000f00 */
[----:B------:R-:W-:Y:S06]  /*1520*/  BRA `(.L_x_14034) ;  /* 0x0000000c00407947 */ /* 0x000fec0003800000 */
.L_x_14031:
        /* <DEDUP_REMOVED lines=8> */
.L_x_14036:
[----:B------:R-:W2:Y:S02]  /*15b0*/  LDG.E R2, desc[UR36][R4.64] ;  /* 0x0000002404027981 */ /* 0x000ea4000c1e1900 */
[----:B--2---:R-:W-:Y:S01]  /*15c0*/  SHF.R.S32.HI R3, RZ, 0x1f, R2 ;  /* 0x0000001fff037819 */ /* 0x004fe20000011402 */
[----:B------:R-:W-:Y:S06]  /*15d0*/  BRA `(.L_x_14034) ;  /* 0x0000000c00147947 */ /* 0x000fec0003800000 */
.L_x_14035:
[----:B------:R-:W2:Y:S02]  /*15e0*/  LDG.E.S16 R2, desc[UR36][R4.64] ;  /* 0x0000002404027981 */ /* 0x000ea4000c1e1700 */
[----:B--2---:R-:W-:Y:S01]  /*15f0*/  SHF.R.S32.HI R3, RZ, 0x1f, R2 ;  /* 0x0000001fff037819 */ /* 0x004fe20000011402 */
[----:B------:R-:W-:Y:S06]  /*1600*/  BRA `(.L_x_14034) ;  /* 0x0000000c00087947 */ /* 0x000fec0003800000 */
.L_x_14030:
        /* <DEDUP_REMOVED lines=9> */
.L_x_14038:
[----:B------:R-:W2:Y:S02]  /*16a0*/  LDG.E.U16 R4, desc[UR36][R4.64] ;  /* 0x0000002404047981 */ /* 0x000ea4000c1e1500 */
[----:B--2---:R-:W-:-:S06]  /*16b0*/  HADD2.F32 R2, -RZ, R4.H0_H0 ;  /* 0x20000004ff027230 */ /* 0x004fcc0000004100 */
[----:B------:R-:W3:Y:S02]  /*16c0*/  F2I.S64.TRUNC R2, R2 ;  /* 0x0000000200027311 */ /* 0x000ee4000020d900 */
[----:B---3--:R-:W-:Y:S05]  /*16d0*/  BRA `(.L_x_14034) ;  /* 0x0000000800d47947 */ /* 0x008fea0003800000 */
.L_x_14037:
        /* <DEDUP_REMOVED lines=9> */
.L_x_14040:
[----:B------:R-:W2:Y:S02]  /*1770*/  LDG.E.U16 R4, desc[UR36][R4.64] ;  /* 0x0000002404047981 */ /* 0x000ea4000c1e1500 */
[----:B--2---:R-:W-:-:S06]  /*1780*/  HADD2.F32 R2, -RZ, R4.H0_H0 ;  /* 0x20000004ff027230 */ /* 0x004fcc0000004100 */
[----:B------:R-:W3:Y:S02]  /*1790*/  F2I.S64.TRUNC R2, R2 ;  /* 0x0000000200027311 */ /* 0x000ee4000020d900 */
[----:B---3--:R-:W-:Y:S05]  /*17a0*/  BRA `(.L_x_14034) ;  /* 0x0000000800a07947 */ /* 0x008fea0003800000 */
.L_x_14039:
[----:B------:R-:W2:Y:S02]  /*17b0*/  LDG.E.64 R2, desc[UR36][R4.64] ;  /* 0x0000002404027981 */ /* 0x000ea4000c1e1b00 */
[----:B--2---:R-:W3:Y:S02]  /*17c0*/  F2I.S64.F64.TRUNC R2, R2 ;  /* 0x0000000200027311 */ /* 0x004ee4000030d900 */
[----:B---3--:R-:W-:Y:S05]  /*17d0*/  BRA `(.L_x_14034) ;  /* 0x0000000800947947 */ /* 0x008fea0003800000 */
.L_x_14029:
        /* <DEDUP_REMOVED lines=13> */
.L_x_14043:
[----:B------:R-:W2:Y:S02]  /*18b0*/  LDG.E.64 R2, desc[UR36][R4.64] ;  /* 0x0000002404027981 */ /* 0x000ea4000c1e1b00 */
[----:B--2---:R-:W3:Y:S02]  /*18c0*/  F2I.S64.F64.TRUNC R2, R2 ;  /* 0x0000000200027311 */ /* 0x004ee4000030d900 */
[----:B---3--:R-:W-:Y:S05]  /*18d0*/  BRA `(.L_x_14034) ;  /* 0x0000000800547947 */ /* 0x008fea0003800000 */
.L_x_14042:
        /* <DEDUP_REMOVED lines=26> */
.L_x_14045:
[----:B------:R-:W2:Y:S02]  /*1a80*/  LDG.E.U8 R3, desc[UR36][R4.64] ;  /* 0x0000002404037981 */ /* 0x000ea4000c1e1100 */
[C---:B--2---:R-:W-:Y:S01]  /*1a90*/  SHF.L.U32 R2, R3.reuse, 0x19, RZ ;  /* 0x0000001903027819 */ /* 0x044fe200000006ff */
        /* <DEDUP_REMOVED lines=11> */
.L_x_14044:
[----:B------:R-:W2:Y:S02]  /*1b50*/  LDG.E.U16 R2, desc[UR36][R4.64] ;  /* 0x0000002404027981 */ /* 0x000ea4000c1e1500 */
[----:B--2---:R-:W-:-:S06]  /*1b60*/  IMAD.U32 R2, R2, 0x10000, RZ ;  /* 0x0001000002027824 */ /* 0x004fcc00078e00ff */
[----:B------:R-:W3:Y:S02]  /*1b70*/  F2I.S64.TRUNC R2, R2 ;  /* 0x0000000200027311 */ /* 0x000ee4000020d900 */
[----:B---3--:R-:W-:Y:S05]  /*1b80*/  BRA `(.L_x_14034) ;  /* 0x0000000400a87947 */ /* 0x008fea0003800000 */
.L_x_14041:
        /* <DEDUP_REMOVED lines=11> */
.L_x_14048:
        /* <DEDUP_REMOVED lines=21> */
.L_x_14052:
[----:B------:R-:W-:Y:S05]  /*1d90*/  BSYNC.RECONVERGENT B1 ;  /* 0x0000000000017941 */ /* 0x000fea0003800200 */
.L_x_14051:
[----:B------:R-:W-:Y:S01]  /*1da0*/  IMAD.SHL.U32 R0, R0, 0x100000, RZ ;  /* 0x0010000000007824 */ /* 0x000fe200078e00ff */
[----:B------:R-:W-:-:S04]  /*1db0*/  LEA R2, R2, 0x3b800000, 0x17 ;  /* 0x3b80000002027811 */ /* 0x000fc800078eb8ff */
[----:B------:R-:W-:-:S07]  /*1dc0*/  LOP3.LUT R2, R2, R0, R7, 0xfe, !PT ;  /* 0x0000000002027212 */ /* 0x000fce00078efe07 */
.L_x_14050:
[----:B------:R-:W-:Y:S05]  /*1dd0*/  BSYNC.RECONVERGENT B0 ;  /* 0x0000000000007941 */ /* 0x000fea0003800200 */
.L_x_14049:
[----:B------:R-:W1:Y:S02]  /*1de0*/  F2I.S64.TRUNC R2, R2 ;  /* 0x0000000200027311 */ /* 0x000e64000020d900 */
[----:B-1----:R-:W-:Y:S05]  /*1df0*/  BRA `(.L_x_14034) ;  /* 0x00000004000c7947 */ /* 0x002fea0003800000 */
.L_x_14047:
        /* <DEDUP_REMOVED lines=21> */
.L_x_14056:
[----:B------:R-:W-:Y:S05]  /*1f50*/  BSYNC.RECONVERGENT B1 ;  /* 0x0000000000017941 */ /* 0x000fea0003800200 */
.L_x_14055:
[----:B------:R-:W-:Y:S01]  /*1f60*/  IMAD.SHL.U32 R0, R0, 0x200000, RZ ;  /* 0x0020000000007824 */ /* 0x000fe200078e00ff */
[----:B------:R-:W-:-:S04]  /*1f70*/  LEA R2, R2, 0x37800000, 0x17 ;  /* 0x3780000002027811 */ /* 0x000fc800078eb8ff */
[----:B------:R-:W-:-:S07]  /*1f80*/  LOP3.LUT R2, R2, R0, R7, 0xfe, !PT ;  /* 0x0000000002027212 */ /* 0x000fce00078efe07 */
.L_x_14054:
[----:B------:R-:W-:Y:S05]  /*1f90*/  BSYNC.RECONVERGENT B0 ;  /* 0x0000000000007941 */ /* 0x000fea0003800200 */
.L_x_14053:
[----:B------:R-:W1:Y:S02]  /*1fa0*/  F2I.S64.TRUNC R2, R2 ;  /* 0x0000000200027311 */ /* 0x000e64000020d900 */
[----:B-1----:R-:W-:Y:S05]  /*1fb0*/  BRA `(.L_x_14034) ;  /* 0x00000000009c7947 */ /* 0x002fea0003800000 */
.L_x_14046:
[----:B------:R-:W-:-:S09]  /*1fc0*/  UISETP.NE.AND UP0, UPT, UR4, 0x1c, UPT ;  /* 0x0000001c0400788c */ /* 0x000fd2000bf05270 */
[----:B------:R-:W-:Y:S05]  /*1fd0*/  BRA.U !UP0, `(.L_x_14057) ;  /* 0x00000001088c7547 */ /* 0x000fea000b800000 */
[----:B------:R-:W-:-:S09]  /*1fe0*/  UISETP.NE.AND UP0, UPT, UR4, 0x1d, UPT ;  /* 0x0000001d0400788c */ /* 0x000fd2000bf05270 */
[----:B------:R-:W-:Y:S05]  /*1ff0*/  BRA.U !UP0, `(.L_x_14058) ;  /* 0x00000001087c7547 */ /* 0x000fea000b800000 */
[----:B------:R-:W-:-:S09]  /*2000*/  UISETP.NE.AND UP0, UPT, UR4, 0x2c, UPT ;  /* 0x0000002c0400788c */ /* 0x000fd2000bf05270 */
[----:B------:R-:W-:Y:S05]  /*2010*/  BRA.U !UP0, `(.L_x_14059) ;  /* 0x0000000108487547 */ /* 0x000fea000b800000 */
.L_x_14033:
        /* <DEDUP_REMOVED lines=16> */
.L_x_14060:
[----:B------:R-:W-:Y:S01]  /*2120*/  CS2R R2, SRZ ;  /* 0x0000000000027805 */ /* 0x000fe2000001ff00 */
[----:B------:R-:W-:Y:S06]  /*2130*/  BRA `(.L_x_14034) ;  /* 0x00000000003c7947 */ /* 0x000fec0003800000 */
.L_x_14059:
        /* <DEDUP_REMOVED lines=8> */
.L_x_14062:
[----:B------:R-:W-:Y:S05]  /*21c0*/  BSYNC.RECONVERGENT B0 ;  /* 0x0000000000007941 */ /* 0x000fea0003800200 */
.L_x_14061:
[----:B------:R-:W2:Y:S02]  /*21d0*/  F2I.S64.TRUNC R2, R2 ;  /* 0x0000000200027311 */ /* 0x000ea4000020d900 */
[----:B--2---:R-:W-:Y:S05]  /*21e0*/  BRA `(.L_x_14034) ;  /* 0x0000000000107947 */ /* 0x004fea0003800000 */
.L_x_14058:
[----:B------:R2:W5:Y:S01]  /*21f0*/  LDG.E.64 R2, desc[UR36][R4.64] ;  /* 0x0000002404027981 */ /* 0x000562000c1e1b00 */
[----:B------:R-:W-:Y:S05]  /*2200*/  BRA `(.L_x_14034) ;  /* 0x0000000000087947 */ /* 0x000fea0003800000 */
.L_x_14057:
[----:B------:R1:W5:Y:S01]  /*2210*/  LDG.E R2, desc[UR36][R4.64] ;  /* 0x0000002404027981 */ /* 0x000362000c1e1900 */
[----:B------:R-:W-:-:S07]  /*2220*/  IMAD.MOV.U32 R3, RZ, RZ, RZ ;  /* 0x000000ffff037224 */ /* 0x000fce00078e00ff */
.L_x_14034:
[-C--:B-----5:R-:W-:Y:S01]  /*2230*/  IMAD R7, R3, R2.reuse, RZ ;  /* 0x0000000203077224 */ /* 0x0a0fe200078e02ff */
[----:B------:R-:W0:Y:S02]  /*2240*/  LDCU.64 UR4, c[0x0][0x580] ;  /* 0x0000b000ff0477ac */ /* 0x000e240008000a00 */
[C---:B01234-:R-:W-:Y:S01]  /*2250*/  IMAD.WIDE.U32 R4, R2.reuse, R2, RZ ;  /* 0x0000000202047225 */ /* 0x05ffe200078e00ff */
[----:B------:R-:W-:Y:S03]  /*2260*/  BSSY.RECONVERGENT B0, `(.L_x_14063) ;  /* 0x0000026000007945 */ /* 0x000fe60003800200 */
[----:B------:R-:W-:Y:S02]  /*2270*/  IMAD R7, R2, R3, R7 ;  /* 0x0000000302077224 */ /* 0x000fe400078e0207 */
[----:B------:R-:W-:-:S03]  /*2280*/  IMAD.MOV.U32 R10, RZ, RZ, R4 ;  /* 0x000000ffff0a7224 */ /* 0x000fc600078e0004 */
[----:B------:R-:W-:-:S06]  /*2290*/  IADD3 R11, PT, PT, R5, R7, RZ ;  /* 0x00000007050b7210 */ /* 0x000fcc0007ffe0ff */
[----:B------:R-:W0:Y:S02]  /*22a0*/  I2F.F64.U64 R10, R10 ;  /* 0x0000000a000a7312 */ /* 0x000e240000301800 */
        /* <DEDUP_REMOVED lines=32> */
[----:B------:R-:W-:Y:S05]  /*24b0*/  CALL.REL.NOINC `($__internal_30_$__cuda_sm20_dblrcp_rn_slowpath_v3) ;  /* 0x000000a4000c7944 */ /* 0x000fea0003c00000 */
.L_x_14064:
[----:B------:R-:W-:Y:S05]  /*24c0*/  BSYNC.RECONVERGENT B0 ;  /* 0x0000000000007941 */ /* 0x000fea0003800200 */
.L_x_14063:
[----:B------:R-:W-:Y:S01]  /*24d0*/  UPRMT UR4, UR41, 0x9910, URZ ;  /* 0x0000991029047896 */ /* 0x000fe200080000ff */
[----:B------:R-:W0:Y:S03]  /*24e0*/  F2I.S64.F64.TRUNC R6, R6 ;  /* 0x0000000600067311 */ /* 0x000e26000030d900 */
[----:B------:R-:W-:-:S09]  /*24f0*/  UISETP.GT.AND UP0, UPT, UR4, 0x9, UPT ;  /* 0x000000090400788c */ /* 0x000fd2000bf04270 */
[----:B0-----:R-:W-:Y:S05]  /*2500*/  BRA.U UP0, `(.L_x_14065) ;  /* 0x0000000100dc7547 */ /* 0x001fea000b800000 */
        /* <DEDUP_REMOVED lines=10> */
.L_x_14068:
[----:B------:R0:W-:Y:S01]  /*25b0*/  STG.E.U8 desc[UR36][R2.64], R6 ;  /* 0x0000000602007986 */ /* 0x0001e2000c101124 */
[----:B------:R-:W-:Y:S05]  /*25c0*/  BRA `(.L_x_14070) ;  /* 0x0000000c00387947 */ /* 0x000fea0003800000 */
.L_x_14067:
        /* <DEDUP_REMOVED lines=8> */
.L_x_14072:
[----:B------:R0:W-:Y:S01]  /*2650*/  STG.E desc[UR36][R2.64], R6 ;  /* 0x0000000602007986 */ /* 0x0001e2000c101924 */
[----:B------:R-:W-:Y:S05]  /*2660*/  BRA `(.L_x_14070) ;  /* 0x0000000c00107947 */ /* 0x000fea0003800000 */
.L_x_14071:
[----:B------:R0:W-:Y:S01]  /*2670*/  STG.E.U16 desc[UR36][R2.64], R6 ;  /* 0x0000000602007986 */ /* 0x0001e2000c101524 */
[----:B------:R-:W-:Y:S05]  /*2680*/  BRA `(.L_x_14070) ;  /* 0x0000000c00087947 */ /* 0x000fea0003800000 */
.L_x_14066:
        /* <DEDUP_REMOVED lines=9> */
.L_x_14074:
[----:B------:R-:W0:Y:S02]  /*2720*/  I2F.S64 R0, R6 ;  /* 0x0000000600007312 */ /* 0x000e240000301400 */
[----:B0-----:R-:W-:-:S05]  /*2730*/  F2FP.F16.F32.PACK_AB R0, RZ, R0 ;  /* 0x00000000ff00723e */ /* 0x001fca00000000ff */
[----:B------:R0:W-:Y:S01]  /*2740*/  STG.E.U16 desc[UR36][R2.64], R0 ;  /* 0x0000000002007986 */ /* 0x0001e2000c101524 */
[----:B------:R-:W-:Y:S05]  /*2750*/  BRA `(.L_x_14070) ;  /* 0x0000000800d47947 */ /* 0x000fea0003800000 */
.L_x_14073:
        /* <DEDUP_REMOVED lines=10> */
.L_x_14076:
[----:B------:R-:W0:Y:S02]  /*2800*/  I2F.S64 R6, R6 ;  /* 0x0000000600067312 */ /* 0x000e240000301400 */
[----:B0-----:R-:W-:-:S04]  /*2810*/  F2FP.F16.F32.PACK_AB R5, RZ, R6 ;  /* 0x00000006ff05723e */ /* 0x001fc800000000ff */
[----:B------:R-:W-:-:S05]  /*2820*/  PRMT R5, R5, 0x5410, RZ ;  /* 0x0000541005057816 */ /* 0x000fca00000000ff */
[----:B------:R2:W-:Y:S01]  /*2830*/  STG.E desc[UR36][R2.64], R5 ;  /* 0x0000000502007986 */ /* 0x0005e2000c101924 */
[----:B------:R-:W-:Y:S05]  /*2840*/  BRA `(.L_x_14070) ;  /* 0x0000000800987947 */ /* 0x000fea0003800000 */
.L_x_14075:
[----:B------:R-:W0:Y:S02]  /*2850*/  I2F.F64.S64 R4, R6 ;  /* 0x0000000600047312 */ /* 0x000e240000301c00 */
[----:B0-----:R4:W-:Y:S01]  /*2860*/  STG.E.64 desc[UR36][R2.64], R4 ;  /* 0x0000000402007986 */ /* 0x0019e2000c101b24 */
[----:B------:R-:W-:Y:S05]  /*2870*/  BRA `(.L_x_14070) ;  /* 0x00000008008c7947 */ /* 0x000fea0003800000 */
.L_x_14065:
        /* <DEDUP_REMOVED lines=13> */
.L_x_14079:
[----:B------:R-:W-:Y:S01]  /*2950*/  CS2R R10, SRZ ;  /* 0x00000000000a7805 */ /* 0x000fe2000001ff00 */
[----:B------:R-:W0:Y:S04]  /*2960*/  I2F.F64.S64 R8, R6 ;  /* 0x0000000600087312 */ /* 0x000e280000301c00 */
[----:B0-----:R0:W-:Y:S01]  /*2970*/  STG.E.128 desc[UR36][R2.64], R8 ;  /* 0x0000000802007986 */ /* 0x0011e2000c101d24 */
[----:B------:R-:W-:Y:S05]  /*2980*/  BRA `(.L_x_14070) ;  /* 0x0000000800487947 */ /* 0x000fea0003800000 */
.L_x_14078:
        /* <DEDUP_REMOVED lines=8> */
[----:B0-----:R-:W-:Y:S02]  /*2a10*/  LOP3.LUT R8, R7, 0x7fffffff, RZ, 0xc0, !PT ;  /* 0x7fffffff07087812 */ /* 0x001fe400078ec0ff */
[----:B------:R-:W-:Y:S02]  /*2a20*/  SHF.R.U32.HI R5, RZ, 0x18, R7 ;  /* 0x00000018ff057819 */ /* 0x000fe40000011607 */
[----:B------:R-:W-:Y:S02]  /*2a30*/  ISETP.GT.U32.AND P0, PT, R8, 0x43efffff, PT ;  /* 0x43efffff0800780c */ /* 0x000fe40003f04070 */
[----:B------:R-:W-:-:S11]  /*2a40*/  MOV R0, 0x7f ;  /* 0x0000007f00007802 */ /* 0x000fd60000000f00 */
[----:B------:R-:W-:Y:S05]  /*2a50*/  @P0 BRA `(.L_x_14083) ;  /* 0x0000000000180947 */ /* 0x000fea0003800000 */
[----:B------:R-:W-:-:S13]  /*2a60*/  ISETP.GT.U32.AND P0, PT, R8, 0x3c7fffff, PT ;  /* 0x3c7fffff0800780c */ /* 0x000fda0003f04070 */
[----:B------:R-:W-:-:S04]  /*2a70*/  @P0 SHF.R.U32.HI R0, RZ, 0x14, R7 ;  /* 0x00000014ff000819 */ /* 0x000fc80000011607 */
[----:B------:R-:W-:Y:S01]  /*2a80*/  @P0 LOP3.LUT R4, R0, 0x1, RZ, 0xc0, !PT ;  /* 0x0000000100040812 */ /* 0x000fe200078ec0ff */
[----:B------:R-:W-:-:S03]  /*2a90*/  @!P0 FADD.FTZ R0, R8, 16384 ;  /* 0x4680000008008421 */ /* 0x000fc60000010000 */
[----:B------:R-:W-:-:S04]  /*2aa0*/  @P0 IADD3 R4, PT, PT, R7, 0x407ffff, R4 ;  /* 0x0407ffff07040810 */ /* 0x000fc80007ffe004 */
[----:B------:R-:W-:-:S07]  /*2ab0*/  @P0 SHF.R.U32.HI R0, RZ, 0x14, R4 ;  /* 0x00000014ff000819 */ /* 0x000fce0000011604 */
.L_x_14083:
[----:B------:R-:W-:Y:S05]  /*2ac0*/  BSYNC.RECONVERGENT B0 ;  /* 0x0000000000007941 */ /* 0x000fea0003800200 */
.L_x_14082:
[----:B------:R-:W-:-:S05]  /*2ad0*/  LOP3.LUT R5, R0, 0x80, R5, 0xf8, !PT ;  /* 0x0000008000057812 */ /* 0x000fca00078ef805 */
[----:B------:R0:W-:Y:S01]  /*2ae0*/  STG.E.U8 desc[UR36][R2.64], R5 ;  /* 0x0000000502007986 */ /* 0x0001e2000c101124 */
[----:B------:R-:W-:Y:S05]  /*2af0*/  BRA `(.L_x_14070) ;  /* 0x0000000400ec7947 */ /* 0x000fea0003800000 */
.L_x_14081:
        /* <DEDUP_REMOVED lines=15> */
.L_x_14085:
[----:B------:R-:W-:Y:S05]  /*2bf0*/  BSYNC.RECONVERGENT B0 ;  /* 0x0000000000007941 */ /* 0x000fea0003800200 */
.L_x_14084:
[----:B------:R-:W-:-:S05]  /*2c00*/  LOP3.LUT R5, R0, 0x80, R5, 0xf8, !PT ;  /* 0x0000008000057812 */ /* 0x000fca00078ef805 */
[----:B------:R0:W-:Y:S01]  /*2c10*/  STG.E.U8 desc[UR36][R2.64], R5 ;  /* 0x0000000502007986 */ /* 0x0001e2000c101124 */
[----:B------:R-:W-:Y:S05]  /*2c20*/  BRA `(.L_x_14070) ;  /* 0x0000000400a07947 */ /* 0x000fea0003800000 */
.L_x_14080:
[----:B------:R-:W0:Y:S02]  /*2c30*/  I2F.S64 R0, R6 ;  /* 0x0000000600007312 */ /* 0x000e240000301400 */
[----:B0-----:R-:W-:-:S05]  /*2c40*/  F2FP.BF16.F32.PACK_AB R0, RZ, R0 ;  /* 0x00000000ff00723e */ /* 0x001fca00000010ff */
[----:B------:R0:W-:Y:S01]  /*2c50*/  STG.E.U16 desc[UR36][R2.64], R0 ;  /* 0x0000000002007986 */ /* 0x0001e2000c101524 */
[----:B------:R-:W-:Y:S05]  /*2c60*/  BRA `(.L_x_14070) ;  /* 0x0000000400907947 */ /* 0x000fea0003800000 */
.L_x_14077:
        /* <DEDUP_REMOVED lines=10> */
.L_x_14088:
        /* <DEDUP_REMOVED lines=13> */
.L_x_14091:
[----:B------:R-:W-:-:S04]  /*2de0*/  SHF.R.U32.HI R0, RZ, 0x14, R5 ;  /* 0x00000014ff007819 */ /* 0x000fc80000011605 */
[----:B------:R-:W-:-:S04]  /*2df0*/  LOP3.LUT R0, R0, 0x1, RZ, 0xc0, !PT ;  /* 0x0000000100007812 */ /* 0x000fc800078ec0ff */
[----:B------:R-:W-:-:S04]  /*2e00*/  IADD3 R0, PT, PT, R5, 0x487ffff, R0 ;  /* 0x0487ffff05007810 */ /* 0x000fc80007ffe000 */
[----:B------:R-:W-:-:S04]  /*2e10*/  SHF.R.U32.HI R0, RZ, 0x14, R0 ;  /* 0x00000014ff007819 */ /* 0x000fc80000011600 */
[----:B------:R-:W-:-:S07]  /*2e20*/  LOP3.LUT R4, R0, 0xff, RZ, 0xc0, !PT ;  /* 0x000000ff00047812 */ /* 0x000fce00078ec0ff */
.L_x_14092:
[----:B------:R-:W-:-:S04]  /*2e30*/  SHF.R.U32.HI R5, RZ, 0x18, R5 ;  /* 0x00000018ff057819 */ /* 0x000fc80000011605 */
[----:B------:R-:W-:-:S04]  /*2e40*/  LOP3.LUT R4, R4, 0x80, R5, 0xf8, !PT ;  /* 0x0000008004047812 */ /* 0x000fc800078ef805 */
[----:B------:R-:W-:-:S07]  /*2e50*/  PRMT R0, R4, 0x7610, R0 ;  /* 0x0000761004007816 */ /* 0x000fce0000000000 */
.L_x_14090:
[----:B------:R-:W-:Y:S05]  /*2e60*/  BSYNC.RECONVERGENT B0 ;  /* 0x0000000000007941 */ /* 0x000fea0003800200 */
.L_x_14089:
[----:B------:R0:W-:Y:S01]  /*2e70*/  STG.E.U8 desc[UR36][R2.64], R0 ;  /* 0x0000000002007986 */ /* 0x0001e2000c101124 */
[----:B------:R-:W-:Y:S05]  /*2e80*/  BRA `(.L_x_14070) ;  /* 0x0000000400087947 */ /* 0x000fea0003800000 */
.L_x_14087:
        /* <DEDUP_REMOVED lines=13> */
.L_x_14095:
[----:B------:R-:W-:-:S04]  /*2f60*/  SHF.R.U32.HI R0, RZ, 0x15, R5 ;  /* 0x00000015ff007819 */ /* 0x000fc80000011605 */
[----:B------:R-:W-:-:S04]  /*2f70*/  LOP3.LUT R0, R0, 0x1, RZ, 0xc0, !PT ;  /* 0x0000000100007812 */ /* 0x000fc800078ec0ff */
[----:B------:R-:W-:-:S04]  /*2f80*/  IADD3 R0, PT, PT, R5, 0x88fffff, R0 ;  /* 0x088fffff05007810 */ /* 0x000fc80007ffe000 */
[----:B------:R-:W-:-:S04]  /*2f90*/  SHF.R.U32.HI R0, RZ, 0x15, R0 ;  /* 0x00000015ff007819 */ /* 0x000fc80000011600 */
[----:B------:R-:W-:-:S07]  /*2fa0*/  LOP3.LUT R4, R0, 0xff, RZ, 0xc0, !PT ;  /* 0x000000ff00047812 */ /* 0x000fce00078ec0ff */
.L_x_14096:
[----:B------:R-:W-:-:S04]  /*2fb0*/  SHF.R.U32.HI R5, RZ, 0x18, R5 ;  /* 0x00000018ff057819 */ /* 0x000fc80000011605 */
[----:B------:R-:W-:-:S04]  /*2fc0*/  LOP3.LUT R4, R4, 0x80, R5, 0xf8, !PT ;  /* 0x0000008004047812 */ /* 0x000fc800078ef805 */
[----:B------:R-:W-:-:S07]  /*2fd0*/  PRMT R0, R4, 0x7610, R0 ;  /* 0x0000761004007816 */ /* 0x000fce0000000000 */
.L_x_14094:
[----:B------:R-:W-:Y:S05]  /*2fe0*/  BSYNC.RECONVERGENT B0 ;  /* 0x0000000000007941 */ /* 0x000fea0003800200 */
.L_x_14093:
[----:B------:R0:W-:Y:S01]  /*2ff0*/  STG.E.U8 desc[UR36][R2.64], R0 ;  /* 0x0000000002007986 */ /* 0x0001e2000c101124 */
[----:B------:R-:W-:Y:S05]  /*3000*/  BRA `(.L_x_14070) ;  /* 0x0000000000a87947 */ /* 0x000fea0003800000 */
.L_x_14086:
[----:B------:R-:W-:-:S09]  /*3010*/  UISETP.NE.AND UP0, UPT, UR4, 0x1c, UPT ;  /* 0x0000001c0400788c */ /* 0x000fd2000bf05270 */
[----:B------:R-:W-:Y:S05]  /*3020*/  BRA.U !UP0, `(.L_x_14097) ;  /* 0x00000001089c7547 */ /* 0x000fea000b800000 */
[----:B------:R-:W-:-:S09]  /*3030*/  UISETP.NE.AND UP0, UPT, UR4, 0x1d, UPT ;  /* 0x0000001d0400788c */ /* 0x000fd2000bf05270 */
[----:B------:R-:W-:Y:S05]  /*3040*/  BRA.U !UP0, `(.L_x_14098) ;  /* 0x00000001088c7547 */ /* 0x000fea000b800000 */
[----:B------:R-:W-:-:S09]  /*3050*/  UISETP.NE.AND UP0, UPT, UR4, 0x2c, UPT ;  /* 0x0000002c0400788c */ /* 0x000fd2000bf05270 */
[----:B------:R-:W-:Y:S05]  /*3060*/  BRA.U !UP0, `(.L_x_14099) ;  /* 0x0000000108447547 */ /* 0x000fea000b800000 */
.L_x_14069:
        /* <DEDUP_REMOVED lines=16> */
.L_x_14100:
[----:B------:R-:W-:Y:S05]  /*3170*/  BRA `(.L_x_14070) ;  /* 0x00000000004c7947 */ /* 0x000fea0003800000 */
.L_x_14099:
        /* <DEDUP_REMOVED lines=16> */
.L_x_14098:
[----:B------:R0:W-:Y:S01]  /*3280*/  STG.E.64 desc[UR36][R2.64], R6 ;  /* 0x0000000602007986 */ /* 0x0001e2000c101b24 */
[----:B------:R-:W-:Y:S05]  /*3290*/  BRA `(.L_x_14070) ;  /* 0x0000000000047947 */ /* 0x000fea0003800000 */
.L_x_14097:
[----:B------:R0:W-:Y:S02]  /*32a0*/  STG.E desc[UR36][R2.64], R6 ;  /* 0x0000000602007986 */ /* 0x0001e4000c101924 */
.L_x_14070:
[----:B------:R-:W-:-:S07]  /*32b0*/  VIADD R17, R17, 0x80 ;  /* 0x0000008011117836 */ /* 0x000fce0000000000 */
.L_x_14027:
[----:B------:R-:W-:Y:S05]  /*32c0*/  BSYNC.RECONVERGENT B6 ;  /* 0x0000000000067941 */ /* 0x000fea0003800200 */
.L_x_14026:
        /* <DEDUP_REMOVED lines=307> */
.L_x_14103:
[----:B------:R-:W3:Y:S01]  /*4600*/  LDCU.64 UR6, c[0x0][0x588] ;  /* 0x0000b100ff0677ac */ /* 0x000ee20008000a00 */
[----:B------:R-:W-:-:S04]  /*4610*/  UPRMT UR4, UR42, 0x9910, URZ ;  /* 0x000099102a047896 */ /* 0x000fc800080000ff */
[----:B------:R-:W-:Y:S01]  /*4620*/  UISETP.GT.AND UP0, UPT, UR4, 0x9, UPT ;  /* 0x000000090400788c */ /* 0x000fe2000bf04270 */
[----:B---34-:R-:W-:-:S05]  /*4630*/  IADD3 R4, P0, PT, R0, UR6, RZ ;  /* 0x0000000600047c10 */ /* 0x018fca000ff1e0ff */
[----:B--2---:R-:W-:-:S03]  /*4640*/  IMAD.X R5, RZ, RZ, UR7, P0 ;  /* 0x00000007ff057e24 */ /* 0x004fc600080e06ff */
        /* <DEDUP_REMOVED lines=9> */
[----:B-1----:R-:W2:Y:S02]  /*46e0*/  LDG.E.S8 R2, desc[UR36][R4.64] ;  /* 0x0000002404027981 */ /* 0x002ea4000c1e1300 */
[----:B--2---:R-:W-:Y:S01]  /*46f0*/  SHF.R.S32.HI R3, RZ, 0x1f, R2 ;  /* 0x0000001fff037819 */ /* 0x004fe20000011402 */
[----:B------:R-:W-:Y:S06]  /*4700*/  BRA `(.L_x_14109) ;  /* 0x0000000c004c7947 */ /* 0x000fec0003800000 */
.L_x_14107:
[----:B-1----:R4:W5:Y:S01]  /*4710*/  LDG.E.U8 R2, desc[UR36][R4.64] ;  /* 0x0000002404027981 */ /* 0x002962000c1e1100 */
[----:B------:R-:W-:Y:S01]  /*4720*/  IMAD.MOV.U32 R3, RZ, RZ, RZ ;  /* 0x000000ffff037224 */ /* 0x000fe200078e00ff */
[----:B------:R-:W-:Y:S06]  /*4730*/  BRA `(.L_x_14109) ;  /* 0x0000000c00407947 */ /* 0x000fec0003800000 */
.L_x_14106:
[----:B------:R-:W-:-:S09]  /*4740*/  UISETP.NE.AND UP0, UPT, UR4, 0x2, UPT ;  /* 0x000000020400788c */ /* 0x000fd2000bf05270 */
[----:B------:R-:W-:Y:S05]  /*4750*/  BRA.U !UP0, `(.L_x_14110) ;  /* 0x0000000108247547 */ /* 0x000fea000b800000 */
[----:B------:R-:W-:-:S09]  /*4760*/  UISETP.NE.AND UP0, UPT, UR4, 0x3, UPT ;  /* 0x000000030400788c */ /* 0x000fd2000bf05270 */
[----:B------:R-:W-:Y:S05]  /*4770*/  BRA.U !UP0, `(.L_x_14111) ;  /* 0x0000000108107547 */ /* 0x000fea000b800000 */
[----:B------:R-:W-:-:S09]  /*4780*/  UISETP.NE.AND UP0, UPT, UR4, 0x4, UPT ;  /* 0x000000040400788c */ /* 0x000fd2000bf05270 */
[----:B------:R-:W-:Y:S05]  /*4790*/  BRA.U UP0, `(.L_x_14108) ;  /* 0x0000000900d07547 */ /* 0x000fea000b800000 */
[----:B-1----:R3:W5:Y:S01]  /*47a0*/  LDG.E.64 R2, desc[UR36][R4.64] ;  /* 0x0000002404027981 */ /* 0x002762000c1e1b00 */
[----:B------:R-:W-:Y:S05]  /*47b0*/  BRA `(.L_x_14109) ;  /* 0x0000000c00207947 */ /* 0x000fea0003800000 */
.L_x_14111:
[----:B-1----:R-:W2:Y:S02]  /*47c0*/  LDG.E R2, desc[UR36][R4.64] ;  /* 0x0000002404027981 */ /* 0x002ea4000c1e1900 */
[----:B--2---:R-:W-:Y:S01]  /*47d0*/  SHF.R.S32.HI R3, RZ, 0x1f, R2 ;  /* 0x0000001fff037819 */ /* 0x004fe20000011402 */
[----:B------:R-:W-:Y:S06]  /*47e0*/  BRA `(.L_x_14109) ;  /* 0x0000000c00147947 */ /* 0x000fec0003800000 */
.L_x_14110:
[----:B-1----:R-:W2:Y:S02]  /*47f0*/  LDG.E.S16 R2, desc[UR36][R4.64] ;  /* 0x0000002404027981 */ /* 0x002ea4000c1e1700 */
[----:B--2---:R-:W-:Y:S01]  /*4800*/  SHF.R.S32.HI R3, RZ, 0x1f, R2 ;  /* 0x0000001fff037819 */ /* 0x004fe20000011402 */
[----:B------:R-:W-:Y:S06]  /*4810*/  BRA `(.L_x_14109) ;  /* 0x0000000c00087947 */ /* 0x000fec0003800000 */
.L_x_14105:
[----:B------:R-:W-:-:S09]  /*4820*/  UISETP.GT.AND UP0, UPT, UR4, 0x6, UPT ;  /* 0x000000060400788c */ /* 0x000fd2000bf04270 */
[----:B------:R-:W-:Y:S05]  /*4830*/  BRA.U UP0, `(.L_x_14112) ;  /* 0x00000001002c7547 */ /* 0x000fea000b800000 */
[----:B------:R-:W-:-:S09]  /*4840*/  UISETP.NE.AND UP0, UPT, UR4, 0x5, UPT ;  /* 0x000000050400788c */ /* 0x000fd2000bf05270 */
[----:B------:R-:W-:Y:S05]  /*4850*/  BRA.U !UP0, `(.L_x_14113) ;  /* 0x0000000108147547 */ /* 0x000fea000b800000 */
[----:B------:R-:W-:-:S09]  /*4860*/  UISETP.NE.AND UP0, UPT, UR4, 0x6, UPT ;  /* 0x000000060400788c */ /* 0x000fd2000bf05270 */
[----:B------:R-:W-:Y:S05]  /*4870*/  BRA.U UP0, `(.L_x_14108) ;  /* 0x0000000900987547 */ /* 0x000fea000b800000 */
[----:B-1----:R-:W2:Y:S02]  /*4880*/  LDG.E R2, desc[UR36][R4.64] ;  /* 0x0000002404027981 */ /* 0x002ea4000c1e1900 */
[----:B--2---:R-:W3:Y:S02]  /*4890*/  F2I.S64.TRUNC R2, R2 ;  /* 0x0000000200027311 */ /* 0x004ee4000020d900 */
[----:B---3--:R-:W-:Y:S05]  /*48a0*/  BRA `(.L_x_14109) ;  /* 0x0000000800e47947 */ /* 0x008fea0003800000 */
.L_x_14113:
[----:B------:R-:W1:Y:S02]  /*48b0*/  LDG.E.U16 R4, desc[UR36][R4.64] ;  /* 0x0000002404047981 */ /* 0x000e64000c1e1500 */
[----:B-1----:R-:W-:-:S06]  /*48c0*/  HADD2.F32 R2, -RZ, R4.H0_H0 ;  /* 0x20000004ff027230 */ /* 0x002fcc0000004100 */
[----:B------:R-:W3:Y:S02]  /*48d0*/  F2I.S64.TRUNC R2, R2 ;  /* 0x0000000200027311 */ /* 0x000ee4000020d900 */
[----:B---3--:R-:W-:Y:S05]  /*48e0*/  BRA `(.L_x_14109) ;  /* 0x0000000800d47947 */ /* 0x008fea0003800000 */
.L_x_14112:
[----:B------:R-:W-:-:S09]  /*48f0*/  UISETP.NE.AND UP0, UPT, UR4, 0x7, UPT ;  /* 0x000000070400788c */ /* 0x000fd2000bf05270 */
[----:B------:R-:W-:Y:S05]  /*4900*/  BRA.U !UP0, `(.L_x_14114) ;  /* 0x00000001082c7547 */ /* 0x000fea000b800000 */
[----:B------:R-:W-:-:S09]  /*4910*/  UISETP.NE.AND UP0, UPT, UR4, 0x8, UPT ;  /* 0x000000080400788c */ /* 0x000fd2000bf05270 */
[----:B------:R-:W-:Y:S05]  /*4920*/  BRA.U !UP0, `(.L_x_14115) ;  /* 0x0000000108147547 */ /* 0x000fea000b800000 */
[----:B------:R-:W-:-:S09]  /*4930*/  UISETP.NE.AND UP0, UPT, UR4, 0x9, UPT ;  /* 0x000000090400788c */ /* 0x000fd2000bf05270 */
[----:B------:R-:W-:Y:S05]  /*4940*/  BRA.U UP0, `(.L_x_14108) ;  /* 0x0000000900647547 */ /* 0x000fea000b800000 */
[----:B-1----:R-:W2:Y:S02]  /*4950*/  LDG.E R2, desc[UR36][R4.64] ;  /* 0x0000002404027981 */ /* 0x002ea4000c1e1900 */
[----:B--2---:R-:W3:Y:S02]  /*4960*/  F2I.S64.TRUNC R2, R2 ;  /* 0x0000000200027311 */ /* 0x004ee4000020d900 */
[----:B---3--:R-:W-:Y:S05]  /*4970*/  BRA `(.L_x_14109) ;  /* 0x0000000800b07947 */ /* 0x008fea0003800000 */
.L_x_14115:
[----:B------:R-:W1:Y:S02]  /*4980*/  LDG.E.U16 R4, desc[UR36][R4.64] ;  /* 0x0000002404047981 */ /* 0x000e64000c1e1500 */
[----:B-1----:R-:W-:-:S06]  /*4990*/  HADD2.F32 R2, -RZ, R4.H0_H0 ;  /* 0x20000004ff027230 */ /* 0x002fcc0000004100 */
[----:B------:R-:W3:Y:S02]  /*49a0*/  F2I.S64.TRUNC R2, R2 ;  /* 0x0000000200027311 */ /* 0x000ee4000020d900 */
[----:B---3--:R-:W-:Y:S05]  /*49b0*/  BRA `(.L_x_14109) ;  /* 0x0000000800a07947 */ /* 0x008fea0003800000 */
.L_x_14114:
[----:B-1----:R-:W2:Y:S02]  /*49c0*/  LDG.E.64 R2, desc[UR36][R4.64] ;  /* 0x0000002404027981 */ /* 0x002ea4000c1e1b00 */
[----:B--2---:R-:W3:Y:S02]  /*49d0*/  F2I.S64.F64.TRUNC R2, R2 ;  /* 0x0000000200027311 */ /* 0x004ee4000030d900 */
[----:B---3--:R-:W-:Y:S05]  /*49e0*/  BRA `(.L_x_14109) ;  /* 0x0000000800947947 */ /* 0x008fea0003800000 */
.L_x_14104:
        /* <DEDUP_REMOVED lines=9> */
[----:B-1----:R-:W-:Y:S02]  /*4a80*/  MOV R3, RZ ;  /* 0x000000ff00037202 */ /* 0x002fe40000000f00 */
[----:B--2---:R-:W-:-:S04]  /*4a90*/  ISETP.NE.AND P0, PT, R4, RZ, PT ;  /* 0x000000ff0400720c */ /* 0x004fc80003f05270 */
[----:B------:R-:W-:Y:S01]  /*4aa0*/  SEL R2, RZ, 0x1, !P0 ;  /* 0x00000001ff027807 */ /* 0x000fe20004000000 */
[----:B------:R-:W-:Y:S08]  /*4ab0*/  BRA `(.L_x_14109) ;  /* 0x0000000800607947 */ /* 0x000ff00003800000 */
.L_x_14118:
[----:B-1----:R-:W2:Y:S02]  /*4ac0*/  LDG.E.64 R2, desc[UR36][R4.64] ;  /* 0x0000002404027981 */ /* 0x002ea4000c1e1b00 */
[----:B--2---:R-:W3:Y:S02]  /*4ad0*/  F2I.S64.F64.TRUNC R2, R2 ;  /* 0x0000000200027311 */ /* 0x004ee4000030d900 */
[----:B---3--:R-:W-:Y:S05]  /*4ae0*/  BRA `(.L_x_14109) ;  /* 0x0000000800547947 */ /* 0x008fea0003800000 */
.L_x_14117:
        /* <DEDUP_REMOVED lines=9> */
[C---:B-1----:R-:W-:Y:S02]  /*4b80*/  LOP3.LUT R2, R0.reuse, 0x7f000000, RZ, 0xc0, !PT ;  /* 0x7f00000000027812 */ /* 0x042fe400078ec0ff */
        /* <DEDUP_REMOVED lines=16> */
.L_x_14120:
[----:B-1----:R-:W2:Y:S02]  /*4c90*/  LDG.E.U8 R3, desc[UR36][R4.64] ;  /* 0x0000002404037981 */ /* 0x002ea4000c1e1100 */
        /* <DEDUP_REMOVED lines=12> */
.L_x_14119:
[----:B-1----:R-:W2:Y:S02]  /*4d60*/  LDG.E.U16 R2, desc[UR36][R4.64] ;  /* 0x0000002404027981 */ /* 0x002ea4000c1e1500 */
[----:B--2---:R-:W-:-:S06]  /*4d70*/  IMAD.U32 R2, R2, 0x10000, RZ ;  /* 0x0001000002027824 */ /* 0x004fcc00078e00ff */
[----:B------:R-:W3:Y:S02]  /*4d80*/  F2I.S64.TRUNC R2, R2 ;  /* 0x0000000200027311 */ /* 0x000ee4000020d900 */
[----:B---3--:R-:W-:Y:S05]  /*4d90*/  BRA `(.L_x_14109) ;  /* 0x0000000400a87947 */ /* 0x008fea0003800000 */
.L_x_14116:
        /* <DEDUP_REMOVED lines=8> */
[----:B-1----:R2:W5:Y:S01]  /*4e20*/  LDG.E.U16 R2, desc[UR36][R4.64] ;  /* 0x0000002404027981 */ /* 0x002562000c1e1500 */
[----:B------:R-:W-:Y:S01]  /*4e30*/  IMAD.MOV.U32 R3, RZ, RZ, RZ ;  /* 0x000000ffff037224 */ /* 0x000fe200078e00ff */
[----:B------:R-:W-:Y:S06]  /*4e40*/  BRA `(.L_x_14109) ;  /* 0x00000004007c7947 */ /* 0x000fec0003800000 */
.L_x_14123:
[----:B------:R-:W2:Y:S01]  /*4e50*/  LDG.E.U8 R4, desc[UR36][R4.64] ;  /* 0x0000002404047981 */ /* 0x000ea2000c1e1100 */
[----:B------:R-:W-:Y:S01]  /*4e60*/  BSSY.RECONVERGENT B0, `(.L_x_14124) ;  /* 0x0000018000007945 */ /* 0x000fe20003800200 */
[----:B-1----:R-:W-:Y:S01]  /*4e70*/  HFMA2 R2, -RZ, RZ, 0, 0 ;  /* 0x00000000ff027431 */ /* 0x002fe200000001ff */
        /* <DEDUP_REMOVED lines=18> */
.L_x_14127:
[----:B------:R-:W-:Y:S05]  /*4fa0*/  BSYNC.RECONVERGENT B1 ;  /* 0x0000000000017941 */ /* 0x000fea0003800200 */
.L_x_14126:
[----:B------:R-:W-:Y:S01]  /*4fb0*/  IMAD.SHL.U32 R0, R0, 0x100000, RZ ;  /* 0x0010000000007824 */ /* 0x000fe200078e00ff */
[----:B------:R-:W-:-:S04]  /*4fc0*/  LEA R2, R2, 0x3b800000, 0x17 ;  /* 0x3b80000002027811 */ /* 0x000fc800078eb8ff */
[----:B------:R-:W-:-:S07]  /*4fd0*/  LOP3.LUT R2, R2, R0, R7, 0xfe, !PT ;  /* 0x0000000002027212 */ /* 0x000fce00078efe07 */
.L_x_14125:
[----:B------:R-:W-:Y:S05]  /*4fe0*/  BSYNC.RECONVERGENT B0 ;  /* 0x0000000000007941 */ /* 0x000fea0003800200 */
.L_x_14124:
[----:B------:R-:W3:Y:S02]  /*4ff0*/  F2I.S64.TRUNC R2, R2 ;  /* 0x0000000200027311 */ /* 0x000ee4000020d900 */
[----:B---3--:R-:W-:Y:S05]  /*5000*/  BRA `(.L_x_14109) ;  /* 0x00000004000c7947 */ /* 0x008fea0003800000 */
.L_x_14122:
[----:B------:R-:W2:Y:S01]  /*5010*/  LDG.E.U8 R4, desc[UR36][R4.64] ;  /* 0x0000002404047981 */ /* 0x000ea2000c1e1100 */
[----:B------:R-:W-:Y:S01]  /*5020*/  BSSY.RECONVERGENT B0, `(.L_x_14128) ;  /* 0x0000018000007945 */ /* 0x000fe20003800200 */
[----:B-1----:R-:W-:Y:S01]  /*5030*/  IMAD.MOV.U32 R2, RZ, RZ, RZ ;  /* 0x000000ffff027224 */ /* 0x002fe200078e00ff */
        /* <DEDUP_REMOVED lines=18> */
.L_x_14131:
[----:B------:R-:W-:Y:S05]  /*5160*/  BSYNC.RECONVERGENT B1 ;  /* 0x0000000000017941 */ /* 0x000fea0003800200 */
.L_x_14130:
[----:B------:R-:W-:Y:S02]  /*5170*/  SHF.L.U32 R0, R0, 0x15, RZ ;  /* 0x0000001500007819 */ /* 0x000fe400000006ff */
[----:B------:R-:W-:-:S04]  /*5180*/  LEA R2, R2, 0x37800000, 0x17 ;  /* 0x3780000002027811 */ /* 0x000fc800078eb8ff */
[----:B------:R-:W-:-:S07]  /*5190*/  LOP3.LUT R2, R2, R0, R7, 0xfe, !PT ;  /* 0x0000000002027212 */ /* 0x000fce00078efe07 */
.L_x_14129:
[----:B------:R-:W-:Y:S05]  /*51a0*/  BSYNC.RECONVERGENT B0 ;  /* 0x0000000000007941 */ /* 0x000fea0003800200 */
.L_x_14128:
[----:B------:R-:W3:Y:S02]  /*51b0*/  F2I.S64.TRUNC R2, R2 ;  /* 0x0000000200027311 */ /* 0x000ee4000020d900 */
[----:B---3--:R-:W-:Y:S05]  /*51c0*/  BRA `(.L_x_14109) ;  /* 0x00000000009c7947 */ /* 0x008fea0003800000 */
.L_x_14121:
        /* <DEDUP_REMOVED lines=8> */
[----:B-1----:R-:W-:Y:S01]  /*5250*/  IMAD.MOV.U32 R2, RZ, RZ, 0x400000 ;  /* 0x00400000ff027424 */ /* 0x002fe200078e00ff */
[----:B--2---:R-:W-:-:S13]  /*5260*/  ISETP.NE.AND P0, PT, R4, RZ, PT ;  /* 0x000000ff0400720c */ /* 0x004fda0003f05270 */
[----:B------:R-:W-:Y:S05]  /*5270*/  @!P0 BRA `(.L_x_14135) ;  /* 0x00000000000c8947 */ /* 0x000fea0003800000 */
[----:B------:R-:W-:-:S13]  /*5280*/  ISETP.NE.AND P0, PT, R4, 0xff, PT ;  /* 0x000000ff0400780c */ /* 0x000fda0003f05270 */
[----:B------:R-:W-:Y:S01]  /*5290*/  @!P0 IMAD.MOV.U32 R2, RZ, RZ, 0x7f800001 ;  /* 0x7f800001ff028424 */ /* 0x000fe200078e00ff */
[----:B------:R-:W-:-:S07]  /*52a0*/  @P0 SHF.L.U32 R2, R4, 0x17, RZ ;  /* 0x0000001704020819 */ /* 0x000fce00000006ff */
.L_x_14135:
[----:B------:R-:W-:Y:S05]  /*52b0*/  BSYNC.RECONVERGENT B0 ;  /* 0x0000000000007941 */ /* 0x000fea0003800200 */
.L_x_14134:
[----:B------:R-:W1:Y:S02]  /*52c0*/  F2I.S64.TRUNC R2, R2 ;  /* 0x0000000200027311 */ /* 0x000e64000020d900 */
[----:B-1----:R-:W-:Y:S05]  /*52d0*/  BRA `(.L_x_14109) ;  /* 0x0000000000587947 */ /* 0x002fea0003800000 */
.L_x_14108:
[----:B-1----:R-:W-:Y:S01]  /*52e0*/  MOV R2, 0x0 ;  /* 0x0000000000027802 */ /* 0x002fe20000000f00 */
        /* <DEDUP_REMOVED lines=15> */
.L_x_14136:
[----:B------:R-:W-:Y:S01]  /*53e0*/  CS2R R2, SRZ ;  /* 0x0000000000027805 */ /* 0x000fe2000001ff00 */
[----:B------:R-:W-:Y:S06]  /*53f0*/  BRA `(.L_x_14109) ;  /* 0x0000000000107947 */ /* 0x000fec0003800000 */
.L_x_14133:
[----:B-1----:R0:W5:Y:S01]  /*5400*/  LDG.E.64 R2, desc[UR36][R4.64] ;  /* 0x0000002404027981 */ /* 0x002162000c1e1b00 */
[----:B------:R-:W-:Y:S05]  /*5410*/  BRA `(.L_x_14109) ;  /* 0x0000000000087947 */ /* 0x000fea0003800000 */
.L_x_14132:
[----:B-1----:R1:W5:Y:S01]  /*5420*/  LDG.E R2, desc[UR36][R4.64] ;  /* 0x0000002404027981 */ /* 0x002362000c1e1900 */
[----:B------:R-:W-:-:S07]  /*5430*/  IMAD.MOV.U32 R3, RZ, RZ, RZ ;  /* 0x000000ffff037224 */ /* 0x000fce00078e00ff */
.L_x_14109:
[-C--:B-----5:R-:W-:Y:S01]  /*5440*/  IMAD R7, R3, R2.reuse, RZ ;  /* 0x0000000203077224 */ /* 0x0a0fe200078e02ff */
[----:B------:R-:W0:Y:S02]  /*5450*/  LDCU.64 UR4, c[0x0][0x580] ;  /* 0x0000b000ff0477ac */ /* 0x000e240008000a00 */
[C---:B01234-:R-:W-:Y:S01]  /*5460*/  IMAD.WIDE.U32 R4, R2.reuse, R2, RZ ;  /* 0x0000000202047225 */ /* 0x05ffe200078e00ff */
[----:B------:R-:W-:Y:S03]  /*5470*/  BSSY.RECONVERGENT B0, `(.L_x_14137) ;  /* 0x0000026000007945 */ /* 0x000fe60003800200 */
[----:B------:R-:W-:Y:S01]  /*5480*/  IMAD R7, R2, R3, R7 ;  /* 0x0000000302077224 */ /* 0x000fe200078e0207 */
[----:B------:R-:W-:-:S03]  /*5490*/  MOV R10, R4 ;  /* 0x00000004000a7202 */ /* 0x000fc60000000f00 */
[----:B------:R-:W-:-:S06]  /*54a0*/  IMAD.IADD R11, R5, 0x1, R7 ;  /* 0x00000001050b7824 */ /* 0x000fcc00078e0207 */
        /* <DEDUP_REMOVED lines=18> */
[----:B0-----:R-:W-:-:S05]  /*55d0*/  IADD3 R2, P1, PT, R16, UR4, RZ ;  /* 0x0000000410027c10 */ /* 0x001fca000ff3e0ff */
[----:B------:R-:W-:-:S15]  /*55e0*/  IMAD.X R3, RZ, RZ, UR5, P1 ;  /* 0x00000005ff037e24 */ /* 0x000fde00088e06ff */
[----:B------:R-:W-:-:S15]  /*55f0*/  NOP ;  /* 0x0000000000007918 */ /* 0x000fde0000000000 */
[----:B------:R-:W-:-:S15]  /*5600*/  NOP ;  /* 0x0000000000007918 */ /* 0x000fde0000000000 */
[----:B------:R-:W-:-:S12]  /*5610*/  NOP ;  /* 0x0000000000007918 */ /* 0x000fd80000000000 */
[----:B-1----:R-:W0:-:S15]  /*5620*/  DFMA R8, -R10, R6, 1 ;  /* 0x3ff000000a08742b */ /* 0x002e1e0000000106 */
        /* <DEDUP_REMOVED lines=9> */
[----:B------:R-:W-:Y:S05]  /*56c0*/  CALL.REL.NOINC `($__internal_30_$__cuda_sm20_dblrcp_rn_slowpath_v3) ;  /* 0x0000007000887944 */ /* 0x000fea0003c00000 */
.L_x_14138:
[----:B------:R-:W-:Y:S05]  /*56d0*/  BSYNC.RECONVERGENT B0 ;  /* 0x0000000000007941 */ /* 0x000fea0003800200 */
.L_x_14137:
        /* <DEDUP_REMOVED lines=14> */
.L_x_14142:
[----:B------:R0:W-:Y:S01]  /*57c0*/  STG.E.U8 desc[UR36][R2.64], R6 ;  /* 0x0000000602007986 */ /* 0x0001e2000c101124 */
[----:B------:R-:W-:Y:S05]  /*57d0*/  BRA `(.L_x_14144) ;  /* 0x0000000c00347947 */ /* 0x000fea0003800000 */
.L_x_14141:
        /* <DEDUP_REMOVED lines=8> */
.L_x_14146:
[----:B------:R0:W-:Y:S01]  /*5860*/  STG.E desc[UR36][R2.64], R6 ;  /* 0x0000000602007986 */ /* 0x0001e2000c101924 */
[----:B------:R-:W-:Y:S05]  /*5870*/  BRA `(.L_x_14144) ;  /* 0x0000000c000c7947 */ /* 0x000fea0003800000 */
.L_x_14145:
[----:B------:R0:W-:Y:S01]  /*5880*/  STG.E.U16 desc[UR36][R2.64], R6 ;  /* 0x0000000602007986 */ /* 0x0001e2000c101524 */
[----:B------:R-:W-:Y:S05]  /*5890*/  BRA `(.L_x_14144) ;  /* 0x0000000c00047947 */ /* 0x000fea0003800000 */
.L_x_14140:
        /* <DEDUP_REMOVED lines=9> */
.L_x_14148:
[----:B------:R-:W0:Y:S02]  /*5930*/  I2F.S64 R0, R6 ;  /* 0x0000000600007312 */ /* 0x000e240000301400 */
[----:B0-----:R-:W-:-:S05]  /*5940*/  F2FP.F16.F32.PACK_AB R0, RZ, R0 ;  /* 0x00000000ff00723e */ /* 0x001fca00000000ff */
[----:B------:R0:W-:Y:S01]  /*5950*/  STG.E.U16 desc[UR36][R2.64], R0 ;  /* 0x0000000002007986 */ /* 0x0001e2000c101524 */
[----:B------:R-:W-:Y:S05]  /*5960*/  BRA `(.L_x_14144) ;  /* 0x0000000800d07947 */ /* 0x000fea0003800000 */
.L_x_14147:
        /* <DEDUP_REMOVED lines=10> */
.L_x_14150:
[----:B------:R-:W0:Y:S02]  /*5a10*/  I2F.S64 R6, R6 ;  /* 0x0000000600067312 */ /* 0x000e240000301400 */
[----:B0-----:R-:W-:-:S04]  /*5a20*/  F2FP.F16.F32.PACK_AB R5, RZ, R6 ;  /* 0x00000006ff05723e */ /* 0x001fc800000000ff */
[----:B------:R-:W-:-:S05]  /*5a30*/  PRMT R5, R5, 0x5410, RZ ;  /* 0x0000541005057816 */ /* 0x000fca00000000ff */
[----:B------:R0:W-:Y:S01]  /*5a40*/  STG.E desc[UR36][R2.64], R5 ;  /* 0x0000000502007986 */ /* 0x0001e2000c101924 */
[----:B------:R-:W-:Y:S05]  /*5a50*/  BRA `(.L_x_14144) ;  /* 0x0000000800947947 */ /* 0x000fea0003800000 */
.L_x_14149:
[----:B------:R-:W0:Y:S02]  /*5a60*/  I2F.F64.S64 R4, R6 ;  /* 0x0000000600047312 */ /* 0x000e240000301c00 */
[----:B0-----:R0:W-:Y:S01]  /*5a70*/  STG.E.64 desc[UR36][R2.64], R4 ;  /* 0x0000000402007986 */ /* 0x0011e2000c101b24 */
[----:B------:R-:W-:Y:S05]  /*5a80*/  BRA `(.L_x_14144) ;  /* 0x0000000800887947 */ /* 0x000fea0003800000 */
.L_x_14139:
        /* <DEDUP_REMOVED lines=12> */
.L_x_14154:
        /* <DEDUP_REMOVED lines=18> */
.L_x_14157:
[----:B------:R-:W-:-:S04]  /*5c70*/  SHF.R.U32.HI R5, RZ, 0x18, R5 ;  /* 0x00000018ff057819 */ /* 0x000fc80000011605 */
[----:B------:R-:W-:-:S07]  /*5c80*/  LOP3.LUT R0, R0, 0x80, R5, 0xf8, !PT ;  /* 0x0000008000007812 */ /* 0x000fce00078ef805 */
.L_x_14156:
[----:B------:R-:W-:Y:S05]  /*5c90*/  BSYNC.RECONVERGENT B0 ;  /* 0x0000000000007941 */ /* 0x000fea0003800200 */
.L_x_14155:
[----:B------:R0:W-:Y:S01]  /*5ca0*/  STG.E.U8 desc[UR36][R2.64], R0 ;  /* 0x0000000002007986 */ /* 0x0001e2000c101124 */
[----:B------:R-:W-:Y:S05]  /*5cb0*/  BRA `(.L_x_14144) ;  /* 0x0000000400fc7947 */ /* 0x000fea0003800000 */
.L_x_14153:
        /* <DEDUP_REMOVED lines=18> */
.L_x_14160:
[----:B------:R-:W-:-:S04]  /*5de0*/  SHF.R.U32.HI R5, RZ, 0x18, R5 ;  /* 0x00000018ff057819 */ /* 0x000fc80000011605 */
[----:B------:R-:W-:-:S07]  /*5df0*/  LOP3.LUT R0, R0, 0x80, R5, 0xf8, !PT ;  /* 0x0000008000007812 */ /* 0x000fce00078ef805 */
.L_x_14159:
[----:B------:R-:W-:Y:S05]  /*5e00*/  BSYNC.RECONVERGENT B0 ;  /* 0x0000000000007941 */ /* 0x000fea0003800200 */
.L_x_14158:
[----:B------:R0:W-:Y:S01]  /*5e10*/  STG.E.U8 desc[UR36][R2.64], R0 ;  /* 0x0000000002007986 */ /* 0x0001e2000c101124 */
[----:B------:R-:W-:Y:S05]  /*5e20*/  BRA `(.L_x_14144) ;  /* 0x0000000400a07947 */ /* 0x000fea0003800000 */
.L_x_14152:
        /* <DEDUP_REMOVED lines=22> */
.L_x_14162:
[----:B------:R0:W-:Y:S01]  /*5f90*/  STG.E.64 desc[UR36][R2.64], R6 ;  /* 0x0000000602007986 */ /* 0x0001e2000c101b24 */
[----:B------:R-:W-:Y:S05]  /*5fa0*/  BRA `(.L_x_14144) ;  /* 0x0000000400407947 */ /* 0x000fea0003800000 */
.L_x_14161:
[----:B------:R0:W-:Y:S01]  /*5fb0*/  STG.E desc[UR36][R2.64], R6 ;  /* 0x0000000602007986 */ /* 0x0001e2000c101924 */
[----:B------:R-:W-:Y:S05]  /*5fc0*/  BRA `(.L_x_14144) ;  /* 0x0000000400387947 */ /* 0x000fea0003800000 */
.L_x_14151:
        /* <DEDUP_REMOVED lines=11> */
.L_x_14164:
[----:B------:R-:W-:Y:S01]  /*6080*/  CS2R R10, SRZ ;  /* 0x00000000000a7805 */ /* 0x000fe2000001ff00 */
[----:B------:R-:W0:Y:S04]  /*6090*/  I2F.F64.S64 R8, R6 ;  /* 0x0000000600087312 */ /* 0x000e280000301c00 */
[----:B0-----:R4:W-:Y:S01]  /*60a0*/  STG.E.128 desc[UR36][R2.64], R8 ;  /* 0x0000000802007986 */ /* 0x0019e2000c101d24 */
[----:B------:R-:W-:Y:S05]  /*60b0*/  BRA `(.L_x_14144) ;  /* 0x0000000000fc7947 */ /* 0x000fea0003800000 */
.L_x_14163:
[----:B------:R-:W-:-:S09]  /*60c0*/  UISETP.NE.AND UP0, UPT, UR4, 0xf, UPT ;  /* 0x0000000f0400788c */ /* 0x000fd2000bf05270 */
[----:B------:R-:W-:Y:S05]  /*60d0*/  BRA.U !UP0, `(.L_x_14165) ;  /* 0x0000000108e87547 */ /* 0x000fea000b800000 */
[----:B------:R-:W-:-:S09]  /*60e0*/  UISETP.NE.AND UP0, UPT, UR4, 0x17, UPT ;  /* 0x000000170400788c */ /* 0x000fd2000bf05270 */
[----:B------:R-:W-:Y:S05]  /*60f0*/  BRA.U !UP0, `(.L_x_14166) ;  /* 0x0000000108907547 */ /* 0x000fea000b800000 */
[----:B------:R-:W-:-:S09]  /*6100*/  UISETP.NE.AND UP0, UPT, UR4, 0x18, UPT ;  /* 0x000000180400788c */ /* 0x000fd2000bf05270 */
[----:B------:R-:W-:Y:S05]  /*6110*/  BRA.U !UP0, `(.L_x_14167) ;  /* 0x0000000108447547 */ /* 0x000fea000b800000 */
.L_x_14143:
        /* <DEDUP_REMOVED lines=16> */
.L_x_14168:
[----:B------:R-:W-:Y:S05]  /*6220*/  BRA `(.L_x_14144) ;  /* 0x0000000000a07947 */ /* 0x000fea0003800000 */
.L_x_14167:
        /* <DEDUP_REMOVED lines=13> */
.L_x_14170:
[----:B------:R-:W-:Y:S05]  /*6300*/  BSYNC.RECONVERGENT B0 ;  /* 0x0000000000007941 */ /* 0x000fea0003800200 */
.L_x_14169:
[----:B------:R-:W-:-:S05]  /*6310*/  LOP3.LUT R5, R0, 0x80, R5, 0xf8, !PT ;  /* 0x0000008000057812 */ /* 0x000fca00078ef805 */
[----:B------:R2:W-:Y:S01]  /*6320*/  STG.E.U8 desc[UR36][R2.64], R5 ;  /* 0x0000000502007986 */ /* 0x0005e2000c101124 */
[----:B------:R-:W-:Y:S05]  /*6330*/  BRA `(.L_x_14144) ;  /* 0x00000000005c7947 */ /* 0x000fea0003800000 */
.L_x_14166:
        /* <DEDUP_REMOVED lines=12> */
.L_x_14172:
[----:B------:R-:W-:Y:S01]  /*6400*/  IMAD.MOV.U32 R0, RZ, RZ, 0x7f ;  /* 0x0000007fff007424 */ /* 0x000fe200078e00ff */
[----:B------:R-:W-:-:S04]  /*6410*/  ISETP.GT.U32.AND P0, PT, R4, 0x7f800000, PT ;  /* 0x7f8000000400780c */ /* 0x000fc80003f04070 */
[----:B------:R-:W-:-:S09]  /*6420*/  SEL R0, R0, 0x7c, P0 ;  /* 0x0000007c00007807 */ /* 0x000fd20000000000 */
.L_x_14173:
[----:B------:R-:W-:Y:S05]  /*6430*/  BSYNC.RECONVERGENT B0 ;  /* 0x0000000000007941 */ /* 0x000fea0003800200 */
.L_x_14171:
[----:B------:R-:W-:-:S04]  /*6440*/  SHF.R.U32.HI R5, RZ, 0x18, R5 ;  /* 0x00000018ff057819 */ /* 0x000fc80000011605 */
[----:B------:R-:W-:-:S05]  /*6450*/  LOP3.LUT R5, R0, 0x80, R5, 0xf8, !PT ;  /* 0x0000008000057812 */ /* 0x000fca00078ef805 */
[----:B------:R1:W-:Y:S01]  /*6460*/  STG.E.U8 desc[UR36][R2.64], R5 ;  /* 0x0000000502007986 */ /* 0x0003e2000c101124 */
[----:B------:R-:W-:Y:S05]  /*6470*/  BRA `(.L_x_14144) ;  /* 0x00000000000c7947 */ /* 0x000fea0003800000 */
.L_x_14165:
[----:B------:R-:W0:Y:S02]  /*6480*/  I2F.S64 R0, R6 ;  /* 0x0000000600007312 */ /* 0x000e240000301400 */
[----:B0-----:R-:W-:-:S05]  /*6490*/  F2FP.BF16.F32.PACK_AB R0, RZ, R0 ;  /* 0x00000000ff00723e */ /* 0x001fca00000010ff */
[----:B------:R0:W-:Y:S02]  /*64a0*/  STG.E.U16 desc[UR36][R2.64], R0 ;  /* 0x0000000002007986 */ /* 0x0001e4000c101524 */
.L_x_14144:
[----:B------:R-:W-:-:S07]  /*64b0*/  IADD3 R17, PT, PT, R17, 0x80, RZ ;  /* 0x0000008011117810 */ /* 0x000fce0007ffe0ff */
.L_x_14102:
[----:B------:R-:W-:Y:S05]  /*64c0*/  BSYNC.RECONVERGENT B6 ;  /* 0x0000000000067941 */ /* 0x000fea0003800200 */
.L_x_14101:
        /* <DEDUP_REMOVED lines=307> */
.L_x_14176:
[----:B------:R-:W3:Y:S01]  /*7800*/  LDCU.64 UR6, c[0x0][0x588] ;  /* 0x0000b100ff0677ac */ /* 0x000ee20008000a00 */
[----:B------:R-:W-:-:S04]  /*7810*/  UPRMT UR4, UR42, 0x9910, URZ ;  /* 0x000099102a047896 */ /* 0x000fc800080000ff */
[----:B------:R-:W-:Y:S01]  /*7820*/  UISETP.GT.AND UP0, UPT, UR4, 0x9, UPT ;  /* 0x000000090400788c */ /* 0x000fe2000bf04270 */
[----:B---34-:R-:W-:-:S05]  /*7830*/  IADD3 R4, P0, PT, R0, UR6, RZ ;  /* 0x0000000600047c10 */ /* 0x018fca000ff1e0ff */
[----:B-12---:R-:W-:-:S03]  /*7840*/  IMAD.X R5, RZ, RZ, UR7, P0 ;  /* 0x00000007ff057e24 */ /* 0x006fc600080e06ff */
        /* <DEDUP_REMOVED lines=12> */
.L_x_14180:
[----:B------:R4:W5:Y:S01]  /*7910*/  LDG.E.U8 R2, desc[UR36][R4.64] ;  /* 0x0000002404027981 */ /* 0x000962000c1e1100 */
[----:B------:R-:W-:Y:S01]  /*7920*/  HFMA2 R3, -RZ, RZ, 0, 0 ;  /* 0x00000000ff037431 */ /* 0x000fe200000001ff */
[----:B------:R-:W-:Y:S06]  /*7930*/  BRA `(.L_x_14182) ;  /* 0x0000000c00407947 */ /* 0x000fec0003800000 */
.L_x_14179:
        /* <DEDUP_REMOVED lines=8> */
.L_x_14184:
[----:B------:R-:W2:Y:S02]  /*79c0*/  LDG.E R2, desc[UR36][R4.64] ;  /* 0x0000002404027981 */ /* 0x000ea4000c1e1900 */
[----:B--2---:R-:W-:Y:S01]  /*79d0*/  SHF.R.S32.HI R3, RZ, 0x1f, R2 ;  /* 0x0000001fff037819 */ /* 0x004fe20000011402 */
[----:B------:R-:W-:Y:S06]  /*79e0*/  BRA `(.L_x_14182) ;  /* 0x0000000c00147947 */ /* 0x000fec0003800000 */
.L_x_14183:
[----:B------:R-:W2:Y:S02]  /*79f0*/  LDG.E.S16 R2, desc[UR36][R4.64] ;  /* 0x0000002404027981 */ /* 0x000ea4000c1e1700 */
[----:B--2---:R-:W-:Y:S01]  /*7a00*/  SHF.R.S32.HI R3, RZ, 0x1f, R2 ;  /* 0x0000001fff037819 */ /* 0x004fe20000011402 */
[----:B------:R-:W-:Y:S06]  /*7a10*/  BRA `(.L_x_14182) ;  /* 0x0000000c00087947 */ /* 0x000fec0003800000 */
.L_x_14178:
        /* <DEDUP_REMOVED lines=9> */
.L_x_14186:
[----:B------:R-:W2:Y:S02]  /*7ab0*/  LDG.E.U16 R4, desc[UR36][R4.64] ;  /* 0x0000002404047981 */ /* 0x000ea4000c1e1500 */
[----:B--2---:R-:W-:-:S06]  /*7ac0*/  HADD2.F32 R2, -RZ, R4.H0_H0 ;  /* 0x20000004ff027230 */ /* 0x004fcc0000004100 */
[----:B------:R-:W0:Y:S02]  /*7ad0*/  F2I.S64.TRUNC R2, R2 ;  /* 0x0000000200027311 */ /* 0x000e24000020d900 */
[----:B0-----:R-:W-:Y:S05]  /*7ae0*/  BRA `(.L_x_14182) ;  /* 0x0000000800d47947 */ /* 0x001fea0003800000 */
.L_x_14185:
        /* <DEDUP_REMOVED lines=9> */
.L_x_14188:
[----:B------:R-:W2:Y:S02]  /*7b80*/  LDG.E.U16 R4, desc[UR36][R4.64] ;  /* 0x0000002404047981 */ /* 0x000ea4000c1e1500 */
[----:B--2---:R-:W-:-:S06]  /*7b90*/  HADD2.F32 R2, -RZ, R4.H0_H0 ;  /* 0x20000004ff027230 */ /* 0x004fcc0000004100 */
[----:B------:R-:W0:Y:S02]  /*7ba0*/  F2I.S64.TRUNC R2, R2 ;  /* 0x0000000200027311 */ /* 0x000e24000020d900 */
[----:B0-----:R-:W-:Y:S05]  /*7bb0*/  BRA `(.L_x_14182) ;  /* 0x0000000800a07947 */ /* 0x001fea0003800000 */
.L_x_14187:
[----:B------:R-:W2:Y:S02]  /*7bc0*/  LDG.E.64 R2, desc[UR36][R4.64] ;  /* 0x0000002404027981 */ /* 0x000ea4000c1e1b00 */
[----:B--2---:R-:W0:Y:S02]  /*7bd0*/  F2I.S64.F64.TRUNC R2, R2 ;  /* 0x0000000200027311 */ /* 0x004e24000030d900 */
[----:B0-----:R-:W-:Y:S05]  /*7be0*/  BRA `(.L_x_14182) ;  /* 0x0000000800947947 */ /* 0x001fea0003800000 */
.L_x_14177:
        /* <DEDUP_REMOVED lines=13> */
.L_x_14191:
[----:B------:R-:W2:Y:S02]  /*7cc0*/  LDG.E.64 R2, desc[UR36][R4.64] ;  /* 0x0000002404027981 */ /* 0x000ea4000c1e1b00 */
[----:B--2---:R-:W0:Y:S02]  /*7cd0*/  F2I.S64.F64.TRUNC R2, R2 ;  /* 0x0000000200027311 */ /* 0x004e24000030d900 */
[----:B0-----:R-:W-:Y:S05]  /*7ce0*/  BRA `(.L_x_14182) ;  /* 0x0000000800547947 */ /* 0x001fea0003800000 */
.L_x_14190:
        /* <DEDUP_REMOVED lines=24> */
[----:B------:R-:W0:Y:S02]  /*7e70*/  F2I.S64.TRUNC R2, R3 ;  /* 0x0000000300027311 */ /* 0x000e24000020d900 */
[----:B0-----:R-:W-:Y:S05]  /*7e80*/  BRA `(.L_x_14182) ;  /* 0x0000000400ec7947 */ /* 0x001fea0003800000 */
.L_x_14193:
        /* <DEDUP_REMOVED lines=13> */
.L_x_14192:
[----:B------:R-:W2:Y:S02]  /*7f60*/  LDG.E.U16 R2, desc[UR36][R4.64] ;  /* 0x0000002404027981 */ /* 0x000ea4000c1e1500 */
[----:B--2---:R-:W-:-:S06]  /*7f70*/  IMAD.U32 R2, R2, 0x10000, RZ ;  /* 0x0001000002027824 */ /* 0x004fcc00078e00ff */
[----:B------:R-:W0:Y:S02]  /*7f80*/  F2I.S64.TRUNC R2, R2 ;  /* 0x0000000200027311 */ /* 0x000e24000020d900 */
[----:B0-----:R-:W-:Y:S05]  /*7f90*/  BRA `(.L_x_14182) ;  /* 0x0000000400a87947 */ /* 0x001fea0003800000 */
.L_x_14189:
        /* <DEDUP_REMOVED lines=11> */
.L_x_14196:
        /* <DEDUP_REMOVED lines=21> */
.L_x_14200:
[----:B------:R-:W-:Y:S05]  /*81a0*/  BSYNC.RECONVERGENT B1 ;  /* 0x0000000000017941 */ /* 0x000fea0003800200 */
.L_x_14199:
[----:B------:R-:W-:Y:S01]  /*81b0*/  IMAD.SHL.U32 R0, R0, 0x100000, RZ ;  /* 0x0010000000007824 */ /* 0x000fe200078e00ff */
[----:B------:R-:W-:-:S04]  /*81c0*/  LEA R2, R2, 0x3b800000, 0x17 ;  /* 0x3b80000002027811 */ /* 0x000fc800078eb8ff */
[----:B------:R-:W-:-:S07]  /*81d0*/  LOP3.LUT R2, R2, R0, R7, 0xfe, !PT ;  /* 0x0000000002027212 */ /* 0x000fce00078efe07 */
.L_x_14198:
[----:B------:R-:W-:Y:S05]  /*81e0*/  BSYNC.RECONVERGENT B0 ;  /* 0x0000000000007941 */ /* 0x000fea0003800200 */
.L_x_14197:
[----:B------:R-:W1:Y:S02]  /*81f0*/  F2I.S64.TRUNC R2, R2 ;  /* 0x0000000200027311 */ /* 0x000e64000020d900 */
[----:B-1----:R-:W-:Y:S05]  /*8200*/  BRA `(.L_x_14182) ;  /* 0x00000004000c7947 */ /* 0x002fea0003800000 */
.L_x_14195:
        /* <DEDUP_REMOVED lines=21> */
.L_x_14204:
[----:B------:R-:W-:Y:S05]  /*8360*/  BSYNC.RECONVERGENT B1 ;  /* 0x0000000000017941 */ /* 0x000fea0003800200 */
.L_x_14203:
[----:B------:R-:W-:Y:S01]  /*8370*/  IMAD.SHL.U32 R0, R0, 0x200000, RZ ;  /* 0x0020000000007824 */ /* 0x000fe200078e00ff */
[----:B------:R-:W-:-:S04]  /*8380*/  LEA R2, R2, 0x37800000, 0x17 ;  /* 0x3780000002027811 */ /* 0x000fc800078eb8ff */
[----:B------:R-:W-:-:S07]  /*8390*/  LOP3.LUT R2, R2, R0, R7, 0xfe, !PT ;  /* 0x0000000002027212 */ /* 0x000fce00078efe07 */
.L_x_14202:
[----:B------:R-:W-:Y:S05]  /*83a0*/  BSYNC.RECONVERGENT B0 ;  /* 0x0000000000007941 */ /* 0x000fea0003800200 */
.L_x_14201:
[----:B------:R-:W1:Y:S02]  /*83b0*/  F2I.S64.TRUNC R2, R2 ;  /* 0x0000000200027311 */ /* 0x000e64000020d900 */
[----:B-1----:R-:W-:Y:S05]  /*83c0*/  BRA `(.L_x_14182) ;  /* 0x00000000009c7947 */ /* 0x002fea0003800000 */
.L_x_14194:
        /* <DEDUP_REMOVED lines=14> */
.L_x_14208:
[----:B------:R-:W-:Y:S05]  /*84b0*/  BSYNC.RECONVERGENT B0 ;  /* 0x0000000000007941 */ /* 0x000fea0003800200 */
.L_x_14207:
[----:B------:R-:W1:Y:S02]  /*84c0*/  F2I.S64.TRUNC R2, R2 ;  /* 0x0000000200027311 */ /* 0x000e64000020d900 */
[----:B-1----:R-:W-:Y:S05]  /*84d0*/  BRA `(.L_x_14182) ;  /* 0x0000000000587947 */ /* 0x002fea0003800000 */
.L_x_14181:
        /* <DEDUP_REMOVED lines=16> */
.L_x_14209:
[----:B------:R-:W-:Y:S01]  /*85e0*/  CS2R R2, SRZ ;  /* 0x0000000000027805 */ /* 0x000fe2000001ff00 */
[----:B------:R-:W-:Y:S06]  /*85f0*/  BRA `(.L_x_14182) ;  /* 0x0000000000107947 */ /* 0x000fec0003800000 */
.L_x_14206:
[----:B------:R1:W5:Y:S01]  /*8600*/  LDG.E.64 R2, desc[UR36][R4.64] ;  /* 0x0000002404027981 */ /* 0x000362000c1e1b00 */
[----:B------:R-:W-:Y:S05]  /*8610*/  BRA `(.L_x_14182) ;  /* 0x0000000000087947 */ /* 0x000fea0003800000 */
.L_x_14205:
[----:B------:R2:W5:Y:S01]  /*8620*/  LDG.E R2, desc[UR36][R4.64] ;  /* 0x0000002404027981 */ /* 0x000562000c1e1900 */
[----:B------:R-:W-:-:S07]  /*8630*/  IMAD.MOV.U32 R3, RZ, RZ, RZ ;  /* 0x000000ffff037224 */ /* 0x000fce00078e00ff */
.L_x_14182:
        /* <DEDUP_REMOVED lines=41> */
.L_x_14211:
[----:B------:R-:W-:Y:S05]  /*88d0*/  BSYNC.RECONVERGENT B0 ;  /* 0x0000000000007941 */ /* 0x000fea0003800200 */
.L_x_14210:
        /* <DEDUP_REMOVED lines=14> */
.L_x_14215:
[----:B------:R0:W-:Y:S01]  /*89c0*/  STG.E.U8 desc[UR36][R2.64], R6 ;  /* 0x0000000602007986 */ /* 0x0001e2000c101124 */
[----:B------:R-:W-:Y:S05]  /*89d0*/  BRA `(.L_x_14217) ;  /* 0x0000000c00347947 */ /* 0x000fea0003800000 */
.L_x_14214:
        /* <DEDUP_REMOVED lines=8> */
.L_x_14219:
[----:B------:R0:W-:Y:S01]  /*8a60*/  STG.E desc[UR36][R2.64], R6 ;  /* 0x0000000602007986 */ /* 0x0001e2000c101924 */
[----:B------:R-:W-:Y:S05]  /*8a70*/  BRA `(.L_x_14217) ;  /* 0x0000000c000c7947 */ /* 0x000fea0003800000 */
.L_x_14218:
[----:B------:R0:W-:Y:S01]  /*8a80*/  STG.E.U16 desc[UR36][R2.64], R6 ;  /* 0x0000000602007986 */ /* 0x0001e2000c101524 */
[----:B------:R-:W-:Y:S05]  /*8a90*/  BRA `(.L_x_14217) ;  /* 0x0000000c00047947 */ /* 0x000fea0003800000 */
.L_x_14213:
        /* <DEDUP_REMOVED lines=9> */
.L_x_14221:
[----:B------:R-:W0:Y:S02]  /*8b30*/  I2F.S64 R0, R6 ;  /* 0x0000000600007312 */ /* 0x000e240000301400 */
[----:B0-----:R-:W-:-:S05]  /*8b40*/  F2FP.F16.F32.PACK_AB R0, RZ, R0 ;  /* 0x00000000ff00723e */ /* 0x001fca00000000ff */
[----:B------:R0:W-:Y:S01]  /*8b50*/  STG.E.U16 desc[UR36][R2.64], R0 ;  /* 0x0000000002007986 */ /* 0x0001e2000c101524 */
[----:B------:R-:W-:Y:S05]  /*8b60*/  BRA `(.L_x_14217) ;  /* 0x0000000800d07947 */ /* 0x000fea0003800000 */
.L_x_14220:
        /* <DEDUP_REMOVED lines=10> */
.L_x_14223:
[----:B------:R-:W0:Y:S02]  /*8c10*/  I2F.S64 R6, R6 ;  /* 0x0000000600067312 */ /* 0x000e240000301400 */
[----:B0-----:R-:W-:-:S04]  /*8c20*/  F2FP.F16.F32.PACK_AB R5, RZ, R6 ;  /* 0x00000006ff05723e */ /* 0x001fc800000000ff */
[----:B------:R-:W-:-:S05]  /*8c30*/  PRMT R5, R5, 0x5410, RZ ;  /* 0x0000541005057816 */ /* 0x000fca00000000ff */
[----:B------:R0:W-:Y:S01]  /*8c40*/  STG.E desc[UR36][R2.64], R5 ;  /* 0x0000000502007986 */ /* 0x0001e2000c101924 */
[----:B------:R-:W-:Y:S05]  /*8c50*/  BRA `(.L_x_14217) ;  /* 0x0000000800947947 */ /* 0x000fea0003800000 */
.L_x_14222:
[----:B------:R-:W0:Y:S02]  /*8c60*/  I2F.F64.S64 R4, R6 ;  /* 0x0000000600047312 */ /* 0x000e240000301c00 */
[----:B0-----:R0:W-:Y:S01]  /*8c70*/  STG.E.64 desc[UR36][R2.64], R4 ;  /* 0x0000000402007986 */ /* 0x0011e2000c101b24 */
[----:B------:R-:W-:Y:S05]  /*8c80*/  BRA `(.L_x_14217) ;  /* 0x0000000800887947 */ /* 0x000fea0003800000 */
.L_x_14212:
        /* <DEDUP_REMOVED lines=12> */
.L_x_14227:
        /* <DEDUP_REMOVED lines=18> */
.L_x_14230:
[----:B------:R-:W-:-:S04]  /*8e70*/  SHF.R.U32.HI R5, RZ, 0x18, R5 ;  /* 0x00000018ff057819 */ /* 0x000fc80000011605 */
[----:B------:R-:W-:-:S07]  /*8e80*/  LOP3.LUT R0, R0, 0x80, R5, 0xf8, !PT ;  /* 0x0000008000007812 */ /* 0x000fce00078ef805 */
.L_x_14229:
[----:B------:R-:W-:Y:S05]  /*8e90*/  BSYNC.RECONVERGENT B0 ;  /* 0x0000000000007941 */ /* 0x000fea0003800200 */
.L_x_14228:
[----:B------:R4:W-:Y:S01]  /*8ea0*/  STG.E.U8 desc[UR36][R2.64], R0 ;  /* 0x0000000002007986 */ /* 0x0009e2000c101124 */
[----:B------:R-:W-:Y:S05]  /*8eb0*/  BRA `(.L_x_14217) ;  /* 0x0000000400fc7947 */ /* 0x000fea0003800000 */
.L_x_14226:
        /* <DEDUP_REMOVED lines=18> */
.L_x_14233:
[----:B------:R-:W-:-:S04]  /*8fe0*/  SHF.R.U32.HI R5, RZ, 0x18, R5 ;  /* 0x00000018ff057819 */ /* 0x000fc80000011605 */
[----:B------:R-:W-:-:S07]  /*8ff0*/  LOP3.LUT R0, R0, 0x80, R5, 0xf8, !PT ;  /* 0x0000008000007812 */ /* 0x000fce00078ef805 */
.L_x_14232:
[----:B------:R-:W-:Y:S05]  /*9000*/  BSYNC.RECONVERGENT B0 ;  /* 0x0000000000007941 */ /* 0x000fea0003800200 */
.L_x_14231:
[----:B------:R3:W-:Y:S01]  /*9010*/  STG.E.U8 desc[UR36][R2.64], R0 ;  /* 0x0000000002007986 */ /* 0x0007e2000c101124 */
[----:B------:R-:W-:Y:S05]  /*9020*/  BRA `(.L_x_14217) ;  /* 0x0000000400a07947 */ /* 0x000fea0003800000 */
.L_x_14225:
        /* <DEDUP_REMOVED lines=22> */
.L_x_14235:
[----:B------:R0:W-:Y:S01]  /*9190*/  STG.E.64 desc[UR36][R2.64], R6 ;  /* 0x0000000602007986 */ /* 0x0001e2000c101b24 */
[----:B------:R-:W-:Y:S05]  /*91a0*/  BRA `(.L_x_14217) ;  /* 0x0000000400407947 */ /* 0x000fea0003800000 */
.L_x_14234:
[----:B------:R2:W-:Y:S01]  /*91b0*/  STG.E desc[UR36][R2.64], R6 ;  /* 0x0000000602007986 */ /* 0x0005e2000c101924 */
[----:B------:R-:W-:Y:S05]  /*91c0*/  BRA `(.L_x_14217) ;  /* 0x0000000400387947 */ /* 0x000fea0003800000 */
.L_x_14224:
        /* <DEDUP_REMOVED lines=11> */
.L_x_14237:
[----:B------:R-:W-:Y:S01]  /*9280*/  CS2R R10, SRZ ;  /* 0x00000000000a7805 */ /* 0x000fe2000001ff00 */
[----:B------:R-:W0:Y:S04]  /*9290*/  I2F.F64.S64 R8, R6 ;  /* 0x0000000600087312 */ /* 0x000e280000301c00 */
[----:B0-----:R0:W-:Y:S01]  /*92a0*/  STG.E.128 desc[UR36][R2.64], R8 ;  /* 0x0000000802007986 */ /* 0x0011e2000c101d24 */
[----:B------:R-:W-:Y:S05]  /*92b0*/  BRA `(.L_x_14217) ;  /* 0x0000000000fc7947 */ /* 0x000fea0003800000 */
.L_x_14236:
[----:B------:R-:W-:-:S09]  /*92c0*/  UISETP.NE.AND UP0, UPT, UR4, 0xf, UPT ;  /* 0x0000000f0400788c */ /* 0x000fd2000bf05270 */
[----:B------:R-:W-:Y:S05]  /*92d0*/  BRA.U !UP0, `(.L_x_14238) ;  /* 0x0000000108e87547 */ /* 0x000fea000b800000 */
[----:B------:R-:W-:-:S09]  /*92e0*/  UISETP.NE.AND UP0, UPT, UR4, 0x17, UPT ;  /* 0x000000170400788c */ /* 0x000fd2000bf05270 */
[----:B------:R-:W-:Y:S05]  /*92f0*/  BRA.U !UP0, `(.L_x_14239) ;  /* 0x0000000108907547 */ /* 0x000fea000b800000 */
[----:B------:R-:W-:-:S09]  /*9300*/  UISETP.NE.AND UP0, UPT, UR4, 0x18, UPT ;  /* 0x000000180400788c */ /* 0x000fd2000bf05270 */
[----:B------:R-:W-:Y:S05]  /*9310*/  BRA.U !UP0, `(.L_x_14240) ;  /* 0x0000000108447547 */ /* 0x000fea000b800000 */
.L_x_14216:
        /* <DEDUP_REMOVED lines=16> */
.L_x_14241:
[----:B------:R-:W-:Y:S05]  /*9420*/  BRA `(.L_x_14217) ;  /* 0x0000000000a07947 */ /* 0x000fea0003800000 */
.L_x_14240:
        /* <DEDUP_REMOVED lines=13> */
.L_x_14243:
[----:B------:R-:W-:Y:S05]  /*9500*/  BSYNC.RECONVERGENT B0 ;  /* 0x0000000000007941 */ /* 0x000fea0003800200 */
.L_x_14242:
[----:B------:R-:W-:-:S05]  /*9510*/  LOP3.LUT R5, R0, 0x80, R5, 0xf8, !PT ;  /* 0x0000008000057812 */ /* 0x000fca00078ef805 */
[----:B------:R0:W-:Y:S01]  /*9520*/  STG.E.U8 desc[UR36][R2.64], R5 ;  /* 0x0000000502007986 */ /* 0x0001e2000c101124 */
[----:B------:R-:W-:Y:S05]  /*9530*/  BRA `(.L_x_14217) ;  /* 0x00000000005c7947 */ /* 0x000fea0003800000 */
.L_x_14239:
        /* <DEDUP_REMOVED lines=12> */
.L_x_14245:
[----:B------:R-:W-:Y:S02]  /*9600*/  ISETP.GT.U32.AND P0, PT, R4, 0x7f800000, PT ;  /* 0x7f8000000400780c */ /* 0x000fe40003f04070 */
[----:B------:R-:W-:-:S04]  /*9610*/  MOV R0, 0x7f ;  /* 0x0000007f00007802 */ /* 0x000fc80000000f00 */
[----:B------:R-:W-:-:S07]  /*9620*/  SEL R0, R0, 0x7c, P0 ;  /* 0x0000007c00007807 */ /* 0x000fce0000000000 */
.L_x_14246:
[----:B------:R-:W-:Y:S05]  /*9630*/  BSYNC.RECONVERGENT B0 ;  /* 0x0000000000007941 */ /* 0x000fea0003800200 */
.L_x_14244:
[----:B------:R-:W-:-:S04]  /*9640*/  SHF.R.U32.HI R5, RZ, 0x18, R5 ;  /* 0x00000018ff057819 */ /* 0x000fc80000011605 */
[----:B------:R-:W-:-:S05]  /*9650*/  LOP3.LUT R5, R0, 0x80, R5, 0xf8, !PT ;  /* 0x0000008000057812 */ /* 0x000fca00078ef805 */
[----:B------:R0:W-:Y:S01]  /*9660*/  STG.E.U8 desc[UR36][R2.64], R5 ;  /* 0x0000000502007986 */ /* 0x0001e2000c101124 */
[----:B------:R-:W-:Y:S05]  /*9670*/  BRA `(.L_x_14217) ;  /* 0x00000000000c7947 */ /* 0x000fea0003800000 */
.L_x_14238:
[----:B------:R-:W0:Y:S02]  /*9680*/  I2F.S64 R0, R6 ;  /* 0x0000000600007312 */ /* 0x000e240000301400 */
[----:B0-----:R-:W-:-:S05]  /*9690*/  F2FP.BF16.F32.PACK_AB R0, RZ, R0 ;  /* 0x00000000ff00723e */ /* 0x001fca00000010ff */
[----:B------:R0:W-:Y:S02]  /*96a0*/  STG.E.U16 desc[UR36][R2.64], R0 ;  /* 0x0000000002007986 */ /* 0x0001e4000c101524 */
.L_x_14217:
[----:B------:R-:W-:-:S07]  /*96b0*/  VIADD R17, R17, 0x80 ;  /* 0x0000008011117836 */ /* 0x000fce0000000000 */
.L_x_14175:
[----:B------:R-:W-:Y:S05]  /*96c0*/  BSYNC.RECONVERGENT B6 ;  /* 0x0000000000067941 */ /* 0x000fea0003800200 */
.L_x_14174:
        /* <DEDUP_REMOVED lines=306> */
.L_x_14247:
[----:B------:R-:W0:Y:S01]  /*a9f0*/  LDCU.128 UR8, c[0x0][0x580] ;  /* 0x0000b000ff0877ac */ /* 0x000e220008000c00 */
[----:B------:R-:W-:-:S04]  /*aa00*/  UPRMT UR4, UR42, 0x9910, URZ ;  /* 0x000099102a047896 */ /* 0x000fc800080000ff */
[----:B------:R-:W-:Y:S01]  /*aa10*/  UISETP.GT.AND UP0, UPT, UR4, 0x9, UPT ;  /* 0x000000090400788c */ /* 0x000fe2000bf04270 */
[----:B0-----:R-:W-:Y:S02]  /*aa20*/  IADD3 R4, P1, PT, R0, UR10, RZ ;  /* 0x0000000a00047c10 */ /* 0x001fe4000ff3e0ff */
[----:B------:R-:W-:-:S03]  /*aa30*/  IADD3 R16, P0, PT, R16, UR8, RZ ;  /* 0x0000000810107c10 */ /* 0x000fc6000ff1e0ff */
[----:B-12---:R-:W-:Y:S01]  /*aa40*/  IMAD.X R5, RZ, RZ, UR11, P1 ;  /* 0x0000000bff057e24 */ /* 0x006fe200088e06ff */
        /* <DEDUP_REMOVED lines=13> */
.L_x_14251:
[----:B------:R1:W5:Y:S01]  /*ab20*/  LDG.E.U8 R2, desc[UR36][R4.64] ;  /* 0x0000002404027981 */ /* 0x000362000c1e1100 */
[----:B------:R-:W-:Y:S01]  /*ab30*/  IMAD.MOV.U32 R3, RZ, RZ, RZ ;  /* 0x000000ffff037224 */ /* 0x000fe200078e00ff */
[----:B------:R-:W-:Y:S06]  /*ab40*/  BRA `(.L_x_14253) ;  /* 0x0000000c00407947 */ /* 0x000fec0003800000 */
.L_x_14250:
        /* <DEDUP_REMOVED lines=8> */
.L_x_14255:
[----:B------:R-:W2:Y:S02]  /*abd0*/  LDG.E R2, desc[UR36][R4.64] ;  /* 0x0000002404027981 */ /* 0x000ea4000c1e1900 */
[----:B--2---:R-:W-:Y:S01]  /*abe0*/  SHF.R.S32.HI R3, RZ, 0x1f, R2 ;  /* 0x0000001fff037819 */ /* 0x004fe20000011402 */
[----:B------:R-:W-:Y:S06]  /*abf0*/  BRA `(.L_x_14253) ;  /* 0x0000000c00147947 */ /* 0x000fec0003800000 */
.L_x_14254:
[----:B------:R-:W2:Y:S02]  /*ac00*/  LDG.E.S16 R2, desc[UR36][R4.64] ;  /* 0x0000002404027981 */ /* 0x000ea4000c1e1700 */
[----:B--2---:R-:W-:Y:S01]  /*ac10*/  SHF.R.S32.HI R3, RZ, 0x1f, R2 ;  /* 0x0000001fff037819 */ /* 0x004fe20000011402 */
[----:B------:R-:W-:Y:S06]  /*ac20*/  BRA `(.L_x_14253) ;  /* 0x0000000c00087947 */ /* 0x000fec0003800000 */
.L_x_14249:
        /* <DEDUP_REMOVED lines=9> */
.L_x_14257:
[----:B------:R-:W2:Y:S02]  /*acc0*/  LDG.E.U16 R4, desc[UR36][R4.64] ;  /* 0x0000002404047981 */ /* 0x000ea4000c1e1500 */
[----:B--2---:R-:W-:-:S06]  /*acd0*/  HADD2.F32 R2, -RZ, R4.H0_H0 ;  /* 0x20000004ff027230 */ /* 0x004fcc0000004100 */
[----:B------:R-:W0:Y:S02]  /*ace0*/  F2I.S64.TRUNC R2, R2 ;  /* 0x0000000200027311 */ /* 0x000e24000020d900 */
[----:B0-----:R-:W-:Y:S05]  /*acf0*/  BRA `(.L_x_14253) ;  /* 0x0000000800d47947 */ /* 0x001fea0003800000 */
.L_x_14256:
        /* <DEDUP_REMOVED lines=9> */
.L_x_14259:
[----:B------:R-:W2:Y:S02]  /*ad90*/  LDG.E.U16 R4, desc[UR36][R4.64] ;  /* 0x0000002404047981 */ /* 0x000ea4000c1e1500 */
[----:B--2---:R-:W-:-:S06]  /*ada0*/  HADD2.F32 R2, -RZ, R4.H0_H0 ;  /* 0x20000004ff027230 */ /* 0x004fcc0000004100 */
[----:B------:R-:W0:Y:S02]  /*adb0*/  F2I.S64.TRUNC R2, R2 ;  /* 0x0000000200027311 */ /* 0x000e24000020d900 */
[----:B0-----:R-:W-:Y:S05]  /*adc0*/  BRA `(.L_x_14253) ;  /* 0x0000000800a07947 */ /* 0x001fea0003800000 */
.L_x_14258:
[----:B------:R-:W2:Y:S02]  /*add0*/  LDG.E.64 R2, desc[UR36][R4.64] ;  /* 0x0000002404027981 */ /* 0x000ea4000c1e1b00 */
[----:B--2---:R-:W0:Y:S02]  /*ade0*/  F2I.S64.F64.TRUNC R2, R2 ;  /* 0x0000000200027311 */ /* 0x004e24000030d900 */
[----:B0-----:R-:W-:Y:S05]  /*adf0*/  BRA `(.L_x_14253) ;  /* 0x0000000800947947 */ /* 0x001fea0003800000 */
.L_x_14248:
        /* <DEDUP_REMOVED lines=11> */
[----:B------:R-:W-:Y:S01]  /*aeb0*/  SEL R2, RZ, 0x1, !P0 ;  /* 0x00000001ff027807 */ /* 0x000fe20004000000 */
[----:B------:R-:W-:Y:S08]  /*aec0*/  BRA `(.L_x_14253) ;  /* 0x0000000800607947 */ /* 0x000ff00003800000 */
.L_x_14262:
[----:B------:R-:W2:Y:S02]  /*aed0*/  LDG.E.64 R2, desc[UR36][R4.64] ;  /* 0x0000002404027981 */ /* 0x000ea4000c1e1b00 */
[----:B--2---:R-:W0:Y:S02]  /*aee0*/  F2I.S64.F64.TRUNC R2, R2 ;  /* 0x0000000200027311 */ /* 0x004e24000030d900 */
[----:B0-----:R-:W-:Y:S05]  /*aef0*/  BRA `(.L_x_14253) ;  /* 0x0000000800547947 */ /* 0x001fea0003800000 */
.L_x_14261:
        /* <DEDUP_REMOVED lines=26> */
.L_x_14264:
        /* <DEDUP_REMOVED lines=13> */
.L_x_14263:
[----:B------:R-:W2:Y:S02]  /*b170*/  LDG.E.U16 R2, desc[UR36][R4.64] ;  /* 0x0000002404027981 */ /* 0x000ea4000c1e1500 */
[----:B--2---:R-:W-:-:S06]  /*b180*/  SHF.L.U32 R2, R2, 0x10, RZ ;  /* 0x0000001002027819 */ /* 0x004fcc00000006ff */
[----:B------:R-:W0:Y:S02]  /*b190*/  F2I.S64.TRUNC R2, R2 ;  /* 0x0000000200027311 */ /* 0x000e24000020d900 */
[----:B0-----:R-:W-:Y:S05]  /*b1a0*/  BRA `(.L_x_14253) ;  /* 0x0000000400a87947 */ /* 0x001fea0003800000 */
.L_x_14260:
        /* <DEDUP_REMOVED lines=11> */
.L_x_14267:
        /* <DEDUP_REMOVED lines=21> */
.L_x_14271:
[----:B------:R-:W-:Y:S05]  /*b3b0*/  BSYNC.RECONVERGENT B1 ;  /* 0x0000000000017941 */ /* 0x000fea0003800200 */
.L_x_14270:
[----:B------:R-:W-:Y:S02]  /*b3c0*/  SHF.L.U32 R0, R0, 0x14, RZ ;  /* 0x0000001400007819 */ /* 0x000fe400000006ff */
[----:B------:R-:W-:-:S04]  /*b3d0*/  LEA R2, R2, 0x3b800000, 0x17 ;  /* 0x3b80000002027811 */ /* 0x000fc800078eb8ff */
[----:B------:R-:W-:-:S07]  /*b3e0*/  LOP3.LUT R2, R2, R0, R7, 0xfe, !PT ;  /* 0x0000000002027212 */ /* 0x000fce00078efe07 */
.L_x_14269:
[----:B------:R-:W-:Y:S05]  /*b3f0*/  BSYNC.RECONVERGENT B0 ;  /* 0x0000000000007941 */ /* 0x000fea0003800200 */
.L_x_14268:
[----:B------:R-:W0:Y:S02]  /*b400*/  F2I.S64.TRUNC R2, R2 ;  /* 0x0000000200027311 */ /* 0x000e24000020d900 */
[----:B0-----:R-:W-:Y:S05]  /*b410*/  BRA `(.L_x_14253) ;  /* 0x00000004000c7947 */ /* 0x001fea0003800000 */
.L_x_14266:
        /* <DEDUP_REMOVED lines=21> */
.L_x_14275:
[----:B------:R-:W-:Y:S05]  /*b570*/  BSYNC.RECONVERGENT B1 ;  /* 0x0000000000017941 */ /* 0x000fea0003800200 */
.L_x_14274:
[----:B------:R-:W-:Y:S01]  /*b580*/  IMAD.SHL.U32 R0, R0, 0x200000, RZ ;  /* 0x0020000000007824 */ /* 0x000fe200078e00ff */
[----:B------:R-:W-:-:S04]  /*b590*/  LEA R2, R2, 0x37800000, 0x17 ;  /* 0x3780000002027811 */ /* 0x000fc800078eb8ff */
[----:B------:R-:W-:-:S07]  /*b5a0*/  LOP3.LUT R2, R2, R0, R7, 0xfe, !PT ;  /* 0x0000000002027212 */ /* 0x000fce00078efe07 */
.L_x_14273:
[----:B------:R-:W-:Y:S05]  /*b5b0*/  BSYNC.RECONVERGENT B0 ;  /* 0x0000000000007941 */ /* 0x000fea0003800200 */
.L_x_14272:
[----:B------:R-:W4:Y:S02]  /*b5c0*/  F2I.S64.TRUNC R2, R2 ;  /* 0x0000000200027311 */ /* 0x000f24000020d900 */
[----:B----4-:R-:W-:Y:S05]  /*b5d0*/  BRA `(.L_x_14253) ;  /* 0x00000000009c7947 */ /* 0x010fea0003800000 */
.L_x_14265:
        /* <DEDUP_REMOVED lines=12> */
[----:B------:R-:W-:Y:S01]  /*b6a0*/  @!P0 IMAD.MOV.U32 R2, RZ, RZ, 0x7f800001 ;  /* 0x7f800001ff028424 */ /* 0x000fe200078e00ff */
[----:B------:R-:W-:-:S07]  /*b6b0*/  @P0 SHF.L.U32 R2, R4, 0x17, RZ ;  /* 0x0000001704020819 */ /* 0x000fce00000006ff */
.L_x_14279:
[----:B------:R-:W-:Y:S05]  /*b6c0*/  BSYNC.RECONVERGENT B0 ;  /* 0x0000000000007941 */ /* 0x000fea0003800200 */
.L_x_14278:
[----:B------:R-:W4:Y:S02]  /*b6d0*/  F2I.S64.TRUNC R2, R2 ;  /* 0x0000000200027311 */ /* 0x000f24000020d900 */
[----:B----4-:R-:W-:Y:S05]  /*b6e0*/  BRA `(.L_x_14253) ;  /* 0x0000000000587947 */ /* 0x010fea0003800000 */
.L_x_14252:
        /* <DEDUP_REMOVED lines=16> */
.L_x_14280:
[----:B------:R-:W-:Y:S01]  /*b7f0*/  CS2R R2, SRZ ;  /* 0x0000000000027805 */ /* 0x000fe2000001ff00 */
[----:B------:R-:W-:Y:S06]  /*b800*/  BRA `(.L_x_14253) ;  /* 0x0000000000107947 */ /* 0x000fec0003800000 */
.L_x_14277:
[----:B------:R3:W5:Y:S01]  /*b810*/  LDG.E.64 R2, desc[UR36][R4.64] ;  /* 0x0000002404027981 */ /* 0x000762000c1e1b00 */
[----:B------:R-:W-:Y:S05]  /*b820*/  BRA `(.L_x_14253) ;  /* 0x0000000000087947 */ /* 0x000fea0003800000 */
.L_x_14276:
[----:B------:R2:W5:Y:S01]  /*b830*/  LDG.E R2, desc[UR36][R4.64] ;  /* 0x0000002404027981 */ /* 0x000562000c1e1900 */
[----:B------:R-:W-:-:S07]  /*b840*/  MOV R3, RZ ;  /* 0x000000ff00037202 */ /* 0x000fce0000000f00 */
.L_x_14253:
[-C--:B-----5:R-:W-:Y:S01]  /*b850*/  IMAD R7, R3, R2.reuse, RZ ;  /* 0x0000000203077224 */ /* 0x0a0fe200078e02ff */
[----:B------:R-:W-:Y:S01]  /*b860*/  BSSY.RECONVERGENT B0, `(.L_x_14281) ;  /* 0x000002a000007945 */ /* 0x000fe20003800200 */
[----:B01234-:R-:W-:-:S04]  /*b870*/  IMAD.WIDE.U32 R4, R2, R2, RZ ;  /* 0x0000000202047225 */ /* 0x01ffc800078e00ff */
        /* <DEDUP_REMOVED lines=37> */
[----:B------:R-:W-:Y:S05]  /*bad0*/  CALL.REL.NOINC `($__internal_30_$__cuda_sm20_dblrcp_rn_slowpath_v3) ;  /* 0x0000000c00847944 */ /* 0x000fea0003c00000 */
[----:B------:R-:W-:Y:S01]  /*bae0*/  IMAD.MOV.U32 R4, RZ, RZ, R6 ;  /* 0x000000ffff047224 */ /* 0x000fe200078e0006 */
[----:B------:R-:W-:-:S07]  /*baf0*/  MOV R5, R7 ;  /* 0x0000000700057202 */ /* 0x000fce0000000f00 */
.L_x_14282:
[----:B------:R-:W-:Y:S05]  /*bb00*/  BSYNC.RECONVERGENT B0 ;  /* 0x0000000000007941 */ /* 0x000fea0003800200 */
.L_x_14281:
        /* <DEDUP_REMOVED lines=14> */
.L_x_14286:
[----:B------:R-:W-:Y:S01]  /*bbf0*/  STG.E.U8 desc[UR36][R16.64], R4 ;  /* 0x0000000410007986 */ /* 0x000fe2000c101124 */
[----:B------:R-:W-:Y:S05]  /*bc00*/  EXIT ;  /* 0x000000000000794d */ /* 0x000fea0003800000 */
.L_x_14285:
        /* <DEDUP_REMOVED lines=8> */
.L_x_14289:
[----:B------:R-:W-:Y:S01]  /*bc90*/  STG.E desc[UR36][R16.64], R4 ;  /* 0x0000000410007986 */ /* 0x000fe2000c101924 */
[----:B------:R-:W-:Y:S05]  /*bca0*/  EXIT ;  /* 0x000000000000794d */ /* 0x000fea0003800000 */
.L_x_14288:
[----:B------:R-:W-:Y:S01]  /*bcb0*/  STG.E.U16 desc[UR36][R16.64], R4 ;  /* 0x0000000410007986 */ /* 0x000fe2000c101524 */
[----:B------:R-:W-:Y:S05]  /*bcc0*/  EXIT ;  /* 0x000000000000794d */ /* 0x000fea0003800000 */
.L_x_14284:
        /* <DEDUP_REMOVED lines=9> */
.L_x_14291:
[----:B------:R-:W0:Y:S02]  /*bd60*/  I2F.S64 R0, R4 ;  /* 0x0000000400007312 */ /* 0x000e240000301400 */
[----:B0-----:R-:W-:-:S05]  /*bd70*/  F2FP.F16.F32.PACK_AB R0, RZ, R0 ;  /* 0x00000000ff00723e */ /* 0x001fca00000000ff */
[----:B------:R-:W-:Y:S01]  /*bd80*/  STG.E.U16 desc[UR36][R16.64], R0 ;  /* 0x0000000010007986 */ /* 0x000fe2000c101524 */
[----:B------:R-:W-:Y:S05]  /*bd90*/  EXIT ;  /* 0x000000000000794d */ /* 0x000fea0003800000 */
.L_x_14290:
        /* <DEDUP_REMOVED lines=8> */
[----:B0-----:R-:W-:Y:S01]  /*be20*/  STG.E.64 desc[UR36][R16.64], R2 ;  /* 0x0000000210007986 */ /* 0x001fe2000c101b24 */
[----:B------:R-:W-:Y:S05]  /*be30*/  EXIT ;  /* 0x000000000000794d */ /* 0x000fea0003800000 */
.L_x_14293:
[----:B------:R-:W0:Y:S02]  /*be40*/  I2F.S64 R4, R4 ;  /* 0x0000000400047312 */ /* 0x000e240000301400 */
[----:B0-----:R-:W-:-:S04]  /*be50*/  F2FP.F16.F32.PACK_AB R3, RZ, R4 ;  /* 0x00000004ff03723e */ /* 0x001fc800000000ff */
[----:B------:R-:W-:-:S05]  /*be60*/  PRMT R3, R3, 0x5410, RZ ;  /* 0x0000541003037816 */ /* 0x000fca00000000ff */
[----:B------:R-:W-:Y:S01]  /*be70*/  STG.E desc[UR36][R16.64], R3 ;  /* 0x0000000310007986 */ /* 0x000fe2000c101924 */
[----:B------:R-:W-:Y:S05]  /*be80*/  EXIT ;  /* 0x000000000000794d */ /* 0x000fea0003800000 */
.L_x_14292:
[----:B------:R-:W0:Y:S02]  /*be90*/  I2F.F64.S64 R2, R4 ;  /* 0x0000000400027312 */ /* 0x000e240000301c00 */
[----:B0-----:R-:W-:Y:S01]  /*bea0*/  STG.E.64 desc[UR36][R16.64], R2 ;  /* 0x0000000210007986 */ /* 0x001fe2000c101b24 */
[----:B------:R-:W-:Y:S05]  /*beb0*/  EXIT ;  /* 0x000000000000794d */ /* 0x000fea0003800000 */
.L_x_14283:
        /* <DEDUP_REMOVED lines=12> */
.L_x_14297:
[----:B------:R-:W0:Y:S01]  /*bf80*/  I2F.S64 R3, R4 ;  /* 0x0000000400037312 */ /* 0x000e220000301400 */
[----:B------:R-:W-:Y:S01]  /*bf90*/  BSSY.RECONVERGENT B0, `(.L_x_14298) ;  /* 0x0000013000007945 */ /* 0x000fe20003800200 */
[----:B0-----:R-:W-:Y:S01]  /*bfa0*/  LOP3.LUT R2, R3, 0x7fffffff, RZ, 0xc0, !PT ;  /* 0x7fffffff03027812 */ /* 0x001fe200078ec0ff */
        /* <DEDUP_REMOVED lines=14> */
.L_x_14300:
[----:B------:R-:W-:-:S04]  /*c090*/  SHF.R.U32.HI R3, RZ, 0x18, R3 ;  /* 0x00000018ff037819 */ /* 0x000fc80000011603 */
[----:B------:R-:W-:-:S04]  /*c0a0*/  LOP3.LUT R0, R0, 0x80, R3, 0xf8, !PT ;  /* 0x0000008000007812 */ /* 0x000fc800078ef803 */
[----:B------:R-:W-:-:S07]  /*c0b0*/  PRMT R8, R0, 0x7610, R8 ;  /* 0x0000761000087816 */ /* 0x000fce0000000008 */
.L_x_14299:
[----:B------:R-:W-:Y:S05]  /*c0c0*/  BSYNC.RECONVERGENT B0 ;  /* 0x0000000000007941 */ /* 0x000fea0003800200 */
.L_x_14298:
[----:B------:R-:W-:Y:S01]  /*c0d0*/  STG.E.U8 desc[UR36][R16.64], R8 ;  /* 0x0000000810007986 */ /* 0x000fe2000c101124 */
[----:B------:R-:W-:Y:S05]  /*c0e0*/  EXIT ;  /* 0x000000000000794d */ /* 0x000fea0003800000 */
.L_x_14296:
        /* <DEDUP_REMOVED lines=17> */
.L_x_14303:
[----:B------:R-:W-:-:S04]  /*c200*/  SHF.R.U32.HI R3, RZ, 0x18, R3 ;  /* 0x00000018ff037819 */ /* 0x000fc80000011603 */
[----:B------:R-:W-:-:S04]  /*c210*/  LOP3.LUT R0, R0, 0x80, R3, 0xf8, !PT ;  /* 0x0000008000007812 */ /* 0x000fc800078ef803 */
[----:B------:R-:W-:-:S07]  /*c220*/  PRMT R8, R0, 0x7610, R8 ;  /* 0x0000761000087816 */ /* 0x000fce0000000008 */
.L_x_14302:
[----:B------:R-:W-:Y:S05]  /*c230*/  BSYNC.RECONVERGENT B0 ;  /* 0x0000000000007941 */ /* 0x000fea0003800200 */
.L_x_14301:
[----:B------:R-:W-:Y:S01]  /*c240*/  STG.E.U8 desc[UR36][R16.64], R8 ;  /* 0x0000000810007986 */ /* 0x000fe2000c101124 */
[----:B------:R-:W-:Y:S05]  /*c250*/  EXIT ;  /* 0x000000000000794d */ /* 0x000fea0003800000 */
.L_x_14295:
        /* <DEDUP_REMOVED lines=22> */
.L_x_14305:
[----:B------:R-:W-:Y:S01]  /*c3c0*/  STG.E.64 desc[UR36][R16.64], R4 ;  /* 0x0000000410007986 */ /* 0x000fe2000c101b24 */
[----:B------:R-:W-:Y:S05]  /*c3d0*/  EXIT ;  /* 0x000000000000794d */ /* 0x000fea0003800000 */
.L_x_14304:
[----:B------:R-:W-:Y:S01]  /*c3e0*/  STG.E desc[UR36][R16.64], R4 ;  /* 0x0000000410007986 */ /* 0x000fe2000c101924 */
[----:B------:R-:W-:Y:S05]  /*c3f0*/  EXIT ;  /* 0x000000000000794d */ /* 0x000fea0003800000 */
.L_x_14294:
        /* <DEDUP_REMOVED lines=11> */
.L_x_14307:
[----:B------:R-:W-:Y:S01]  /*c4b0*/  CS2R R6, SRZ ;  /* 0x0000000000067805 */ /* 0x000fe2000001ff00 */
[----:B------:R-:W0:Y:S04]  /*c4c0*/  I2F.F64.S64 R4, R4 ;  /* 0x0000000400047312 */ /* 0x000e280000301c00 */
[----:B0-----:R-:W-:Y:S01]  /*c4d0*/  STG.E.128 desc[UR36][R16.64], R4 ;  /* 0x0000000410007986 */ /* 0x001fe2000c101d24 */
[----:B------:R-:W-:Y:S05]  /*c4e0*/  EXIT ;  /* 0x000000000000794d */ /* 0x000fea0003800000 */
.L_x_14306:
[----:B------:R-:W-:-:S09]  /*c4f0*/  UISETP.NE.AND UP0, UPT, UR4, 0xf, UPT ;  /* 0x0000000f0400788c */ /* 0x000fd2000bf05270 */
[----:B------:R-:W-:Y:S05]  /*c500*/  BRA.U !UP0, `(.L_x_14308) ;  /* 0x0000000108e87547 */ /* 0x000fea000b800000 */
[----:B------:R-:W-:-:S09]  /*c510*/  UISETP.NE.AND UP0, UPT, UR4, 0x17, UPT ;  /* 0x000000170400788c */ /* 0x000fd2000bf05270 */
[----:B------:R-:W-:Y:S05]  /*c520*/  BRA.U !UP0, `(.L_x_14309) ;  /* 0x0000000108907547 */ /* 0x000fea000b800000 */
[----:B------:R-:W-:-:S09]  /*c530*/  UISETP.NE.AND UP0, UPT, UR4, 0x18, UPT ;  /* 0x000000180400788c */ /* 0x000fd2000bf05270 */
[----:B------:R-:W-:Y:S05]  /*c540*/  BRA.U !UP0, `(.L_x_14310) ;  /* 0x0000000108447547 */ /* 0x000fea000b800000 */
.L_x_14287:
        /* <DEDUP_REMOVED lines=16> */
.L_x_14311:
[----:B------:R-:W-:Y:S05]  /*c650*/  EXIT ;  /* 0x000000000000794d */ /* 0x000fea0003800000 */
.L_x_14310:
        /* <DEDUP_REMOVED lines=13> */
.L_x_14313:
[----:B------:R-:W-:Y:S05]  /*c730*/  BSYNC.RECONVERGENT B0 ;  /* 0x0000000000007941 */ /* 0x000fea0003800200 */
.L_x_14312:
[----:B------:R-:W-:-:S05]  /*c740*/  LOP3.LUT R3, R0, 0x80, R3, 0xf8, !PT ;  /* 0x0000008000037812 */ /* 0x000fca00078ef803 */
[----:B------:R-:W-:Y:S01]  /*c750*/  STG.E.U8 desc[UR36][R16.64], R3 ;  /* 0x0000000310007986 */ /* 0x000fe2000c101124 */
[----:B------:R-:W-:Y:S05]  /*c760*/  EXIT ;  /* 0x000000000000794d */ /* 0x000fea0003800000 */
.L_x_14309:
        /* <DEDUP_REMOVED lines=12> */
.L_x_14315:
[----:B------:R-:W-:Y:S01]  /*c830*/  HFMA2 R0, -RZ, RZ, 0, 7.569789886474609375e-06 ;  /* 0x0000007fff007431 */ /* 0x000fe200000001ff */
[----:B------:R-:W-:-:S04]  /*c840*/  ISETP.GT.U32.AND P0, PT, R2, 0x7f800000, PT ;  /* 0x7f8000000200780c */ /* 0x000fc80003f04070 */
[----:B------:R-:W-:-:S09]  /*c850*/  SEL R0, R0, 0x7c, P0 ;  /* 0x0000007c00007807 */ /* 0x000fd20000000000 */
.L_x_14316:
[----:B------:R-:W-:Y:S05]  /*c860*/  BSYNC.RECONVERGENT B0 ;  /* 0x0000000000007941 */ /* 0x000fea0003800200 */
.L_x_14314:
[----:B------:R-:W-:-:S04]  /*c870*/  SHF.R.U32.HI R3, RZ, 0x18, R3 ;  /* 0x00000018ff037819 */ /* 0x000fc80000011603 */
[----:B------:R-:W-:-:S05]  /*c880*/  LOP3.LUT R3, R0, 0x80, R3, 0xf8, !PT ;  /* 0x0000008000037812 */ /* 0x000fca00078ef803 */
[----:B------:R-:W-:Y:S01]  /*c890*/  STG.E.U8 desc[UR36][R16.64], R3 ;  /* 0x0000000310007986 */ /* 0x000fe2000c101124 */
[----:B------:R-:W-:Y:S05]  /*c8a0*/  EXIT ;  /* 0x000000000000794d */ /* 0x000fea0003800000 */
.L_x_14308:
[----:B------:R-:W0:Y:S02]  /*c8b0*/  I2F.S64 R0, R4 ;  /* 0x0000000400007312 */ /* 0x000e240000301400 */
[----:B0-----:R-:W-:-:S05]  /*c8c0*/  F2FP.BF16.F32.PACK_AB R0, RZ, R0 ;  /* 0x00000000ff00723e */ /* 0x001fca00000010ff */
[----:B------:R-:W-:Y:S01]  /*c8d0*/  STG.E.U16 desc[UR36][R16.64], R0 ;  /* 0x0000000010007986 */ /* 0x000fe2000c101524 */
[----:B------:R-:W-:Y:S05]  /*c8e0*/  EXIT ;  /* 0x000000000000794d */ /* 0x000fea0003800000 */
        .weak           $__internal_30_$__cuda_sm20_dblrcp_rn_slowpath_v3
        .type           $__internal_30_$__cuda_sm20_dblrcp_rn_slowpath_v3,@function
        .size           $__internal_30_$__cuda_sm20_dblrcp_rn_slowpath_v3,(.L_x_60624 - $__internal_30_$__cuda_sm20_dblrcp_rn_slowpath_v3)
$__internal_30_$__cuda_sm20_dblrcp_rn_slowpath_v3:
        /* <DEDUP_REMOVED lines=58> */
.L_x_14320:
        /* <DEDUP_REMOVED lines=34> */
.L_x_14318:
[----:B------:R-:W-:Y:S02]  /*ceb0*/  LOP3.LUT R7, R5, 0x80000, RZ, 0xfc, !PT ;  /* 0x0008000005077812 */ /* 0x000fe400078efcff */
[----:B------:R-:W-:-:S07]  /*cec0*/  MOV R6, R4 ;  /* 0x0000000400067202 */ /* 0x000fce0000000f00 */
.L_x_14319:
[----:B------:R-:W-:Y:S05]  /*ced0*/  BSYNC.RECONVERGENT B1 ;  /* 0x0000000000017941 */ /* 0x000fea0003800200 */
.L_x_14317:
[----:B------:R-:W-:Y:S01]  /*cee0*/  IMAD.MOV.U32 R4, RZ, RZ, R0 ;  /* 0x000000ffff047224 */ /* 0x000fe200078e0000 */
[----:B------:R-:W-:-:S04]  /*cef0*/  MOV R5, 0x0 ;  /* 0x0000000000057802 */ /* 0x000fc80000000f00 */
[----:B------:R-:W-:Y:S05]  /*cf00*/  RET.REL.NODEC R4 `(_ZN2at6native18elementwise_kernelILi128ELi4EZNS0_15gpu_kernel_implIZNS0_50_GLOBAL__N__2680c7bb_12_PowKernel_cu_7dd49032_317029pow_tensor_scalar_kernel_implIllEEvRNS_18TensorIteratorBaseET0_EUllE1_EEvS6_RKT_EUliE_EEviT1_) ;  /* 0xffffff30043c7950 */ /* 0x000fea0003c3ffff */
.L_x_14321:
        /* <DEDUP_REMOVED lines=15> */
.L_x_60624:


//--------------------- .text._ZN2at6native27unrolled_elementwise_kernelIZNS0_50_GLOBAL__N__2680c7bb_12_PowKernel_cu_7dd49032_317029pow_tensor_scalar_kernel_implIllEEvRNS_18TensorIteratorBaseET0_EUllE1_St5arrayIPcLm2EELi4E23TrivialOffsetCalculatorILi1EjESC_NS0_6memory12LoadWithCastILi1EEENSD_13StoreWithCastILi1EEEEEviT_S6_T2_T3_T4_T5_ --------------------------
	.section	.text._ZN2at6native27unrolled_elementwise_kernelIZNS0_50_GLOBAL__N__2680c7bb_12_PowKernel_cu_7dd49032_317029pow_tensor_scalar_kernel_implIllEEvRNS_18TensorIteratorBaseET0_EUllE1_St5arrayIPcLm2EELi4E23TrivialOffsetCalculatorILi1EjESC_NS0_6memory12LoadWithCastILi1EEENSD_13StoreWithCastILi1EEEEEviT_S6_T2_T3_T4_T5_,"ax",@progbits
	.align	128
        .global         _ZN2at6native27unrolled_elementwise_kernelIZNS0_50_GLOBAL__N__2680c7bb_12_PowKernel_cu_7dd49032_317029pow_tensor_scalar_kernel_implIllEEvRNS_18TensorIteratorBaseET0_EUllE1_St5arrayIPcLm2EELi4E23TrivialOffsetCalculatorILi1EjESC_NS0_6memory12LoadWithCastILi1EEENSD_13StoreWithCastILi1EEEEEviT_S6_T2_T3_T4_T5_
        .type           _ZN2at6native27unrolled_elementwise_kernelIZNS0_50_GLOBAL__N__2680c7bb_12_PowKernel_cu_7dd49032_317029pow_tensor_scalar_kernel_implIllEEvRNS_18TensorIteratorBaseET0_EUllE1_St5arrayIPcLm2EELi4E23TrivialOffsetCalculatorILi1EjESC_NS0_6memory12LoadWithCastILi1EEENSD_13StoreWithCastILi1EEEEEviT_S6_T2_T3_T4_T5_,@function
        .size           _ZN2at6native27unrolled_elementwise_kernelIZNS0_50_GLOBAL__N__2680c7bb_12_PowKernel_cu_7dd49032_317029pow_tensor_scalar_kernel_implIllEEvRNS_18TensorIteratorBaseET0_EUllE1_St5arrayIPcLm2EELi4E23TrivialOffsetCalculatorILi1EjESC_NS0_6memory12LoadWithCastILi1EEENSD_13StoreWithCastILi1EEEEEviT_S6_T2_T3_T4_T5_,(.L_x_60625 - _ZN2at6native27unrolled_elementwise_kernelIZNS0_50_GLOBAL__N__2680c7bb_12_PowKernel_cu_7dd49032_317029pow_tensor_scalar_kernel_implIllEEvRNS_18TensorIteratorBaseET0_EUllE1_St5arrayIPcLm2EELi4E23TrivialOffsetCalculatorILi1EjESC_NS0_6memory12LoadWithCastILi1EEENSD_13StoreWithCastILi1EEEEEviT_S6_T2_T3_T4_T5_)
        .other          _ZN2at6native27unrolled_elementwise_kernelIZNS0_50_GLOBAL__N__2680c7bb_12_PowKernel_cu_7dd49032_317029pow_tensor_scalar_kernel_implIllEEvRNS_18TensorIteratorBaseET0_EUllE1_St5arrayIPcLm2EELi4E23TrivialOffsetCalculatorILi1EjESC_NS0_6memory12LoadWithCastILi1EEENSD_13StoreWithCastILi1EEEEEviT_S6_T2_T3_T4_T5_,@"STO_CUDA_ENTRY STV_DEFAULT"
_ZN2at6native27unrolled_elementwise_kernelIZNS0_50_GLOBAL__N__2680c7bb_12_PowKernel_cu_7dd49032_317029pow_tensor_scalar_kernel_implIllEEvRNS_18TensorIteratorBaseET0_EUllE1_St5arrayIPcLm2EELi4E23TrivialOffsetCalculatorILi1EjESC_NS0_6memory12LoadWithCastILi1EEENSD_13StoreWithCastILi1EEEEEviT_S6_T2_T3_T4_T5_:
.text._ZN2at6native27unrolled_elementwise_kernelIZNS0_50_GLOBAL__N__2680c7bb_12_PowKernel_cu_7dd49032_317029pow_tensor_scalar_kernel_implIllEEvRNS_18TensorIteratorBaseET0_EUllE1_St5arrayIPcLm2EELi4E23TrivialOffsetCalculatorILi1EjESC_NS0_6memory12LoadWithCastILi1EEENSD_13StoreWithCastILi1EEEEEviT_S6_T2_T3_T4_T5_:
        /* <DEDUP_REMOVED lines=32> */
.L_x_14327:
[----:B------:R1:W5:Y:S01]  /*0200*/  LDG.E.U8 R24, desc[UR36][R4.64] ;  /* 0x0000002404187981 */ /* 0x000362000c1e1100 */
[----:B------:R-:W-:Y:S01]  /*0210*/  IMAD.MOV.U32 R25, RZ, RZ, RZ ;  /* 0x000000ffff197224 */ /* 0x000fe200078e00ff */
[----:B------:R-:W-:Y:S06]  /*0220*/  BRA `(.L_x_14329) ;  /* 0x0000000c00447947 */ /* 0x000fec0003800000 */
.L_x_14326:
        /* <DEDUP_REMOVED lines=8> */
.L_x_14331:
[----:B------:R-:W2:Y:S02]  /*02b0*/  LDG.E R24, desc[UR36][R4.64] ;  /* 0x0000002404187981 */ /* 0x000ea4000c1e1900 */
[----:B--2---:R-:W-:Y:S01]  /*02c0*/  SHF.R.S32.HI R25, RZ, 0x1f, R24 ;  /* 0x0000001fff197819 */ /* 0x004fe20000011418 */
[----:B------:R-:W-:Y:S06]  /*02d0*/  BRA `(.L_x_14329) ;  /* 0x0000000c00187947 */ /* 0x000fec0003800000 */
.L_x_14330:
[----:B------:R-:W2:Y:S02]  /*02e0*/  LDG.E.S16 R24, desc[UR36][R4.64] ;  /* 0x0000002404187981 */ /* 0x000ea4000c1e1700 */
[----:B--2---:R-:W-:Y:S01]  /*02f0*/  SHF.R.S32.HI R25, RZ, 0x1f, R24 ;  /* 0x0000001fff197819 */ /* 0x004fe20000011418 */
[----:B------:R-:W-:Y:S06]  /*0300*/  BRA `(.L_x_14329) ;  /* 0x0000000c000c7947 */ /* 0x000fec0003800000 */
.L_x_14325:
        /* <DEDUP_REMOVED lines=9> */
.L_x_14333:
[----:B------:R-:W2:Y:S02]  /*03a0*/  LDG.E.U16 R4, desc[UR36][R4.64] ;  /* 0x0000002404047981 */ /* 0x000ea4000c1e1500 */
[----:B--2---:R-:W-:-:S06]  /*03b0*/  HADD2.F32 R24, -RZ, R4.H0_H0 ;  /* 0x20000004ff187230 */ /* 0x004fcc0000004100 */
[----:B------:R-:W2:Y:S02]  /*03c0*/  F2I.S64.TRUNC R24, R24 ;  /* 0x0000001800187311 */ /* 0x000ea4000020d900 */
[----:B--2---:R-:W-:Y:S05]  /*03d0*/  BRA `(.L_x_14329) ;  /* 0x0000000800d87947 */ /* 0x004fea0003800000 */
.L_x_14332:
        /* <DEDUP_REMOVED lines=9> */
.L_x_14335:
[----:B------:R-:W2:Y:S02]  /*0470*/  LDG.E.U16 R4, desc[UR36][R4.64] ;  /* 0x0000002404047981 */ /* 0x000ea4000c1e1500 */
[----:B--2---:R-:W-:-:S06]  /*0480*/  HADD2.F32 R24, -RZ, R4.H0_H0 ;  /* 0x20000004ff187230 */ /* 0x004fcc0000004100 */
[----:B------:R-:W2:Y:S02]  /*0490*/  F2I.S64.TRUNC R24, R24 ;  /* 0x0000001800187311 */ /* 0x000ea4000020d900 */
[----:B--2---:R-:W-:Y:S05]  /*04a0*/  BRA `(.L_x_14329) ;  /* 0x0000000800a47947 */ /* 0x004fea0003800000 */
.L_x_14334:
[----:B------:R-:W2:Y:S02]  /*04b0*/  LDG.E.64 R4, desc[UR36][R4.64] ;  /* 0x0000002404047981 */ /* 0x000ea4000c1e1b00 */
[----:B--2---:R2:W3:Y:S02]  /*04c0*/  F2I.S64.F64.TRUNC R24, R4 ;  /* 0x0000000400187311 */ /* 0x0044e4000030d900 */
[----:B--23--:R-:W-:Y:S05]  /*04d0*/  BRA `(.L_x_14329) ;  /* 0x0000000800987947 */ /* 0x00cfea0003800000 */
.L_x_14324:
        /* <DEDUP_REMOVED lines=13> */
.L_x_14338:
[----:B------:R-:W2:Y:S02]  /*05b0*/  LDG.E.64 R4, desc[UR36][R4.64] ;  /* 0x0000002404047981 */ /* 0x000ea4000c1e1b00 */
[----:B--2---:R2:W3:Y:S02]  /*05c0*/  F2I.S64.F64.TRUNC R24, R4 ;  /* 0x0000000400187311 */ /* 0x0044e4000030d900 */
[----:B--23--:R-:W-:Y:S05]  /*05d0*/  BRA `(.L_x_14329) ;  /* 0x0000000800587947 */ /* 0x00cfea0003800000 */
.L_x_14337:
        /* <DEDUP_REMOVED lines=26> */
.L_x_14340:
        /* <DEDUP_REMOVED lines=12> */
[----:B------:R2:W3:Y:S02]  /*0840*/  F2I.S64.TRUNC R24, R0 ;  /* 0x0000000000187311 */ /* 0x0004e4000020d900 */
[----:B--23--:R-:W-:Y:S05]  /*0850*/  BRA `(.L_x_14329) ;  /* 0x0000000400b87947 */ /* 0x00cfea0003800000 */
.L_x_14339:
[----:B------:R-:W2:Y:S02]  /*0860*/  LDG.E.U16 R24, desc[UR36][R4.64] ;  /* 0x0000002404187981 */ /* 0x000ea4000c1e1500 */
[----:B--2---:R-:W-:-:S06]  /*0870*/  IMAD.U32 R24, R24, 0x10000, RZ ;  /* 0x0001000018187824 */ /* 0x004fcc00078e00ff */
[----:B------:R-:W2:Y:S02]  /*0880*/  F2I.S64.TRUNC R24, R24 ;  /* 0x0000001800187311 */ /* 0x000ea4000020d900 */
[----:B--2---:R-:W-:Y:S05]  /*0890*/  BRA `(.L_x_14329) ;  /* 0x0000000400a87947 */ /* 0x004fea0003800000 */
.L_x_14336:
        /* <DEDUP_REMOVED lines=11> */
.L_x_14343:
        /* <DEDUP_REMOVED lines=21> */
.L_x_14347:
[----:B------:R-:W-:Y:S05]  /*0aa0*/  BSYNC.RECONVERGENT B1 ;  /* 0x0000000000017941 */ /* 0x000fea0003800200 */
.L_x_14346:
[----:B------:R-:W-:Y:S01]  /*0ab0*/  IMAD.SHL.U32 R0, R0, 0x100000, RZ ;  /* 0x0010000000007824 */ /* 0x000fe200078e00ff */
[----:B------:R-:W-:-:S04]  /*0ac0*/  LEA R3, R3, 0x3b800000, 0x17 ;  /* 0x3b80000003037811 */ /* 0x000fc800078eb8ff */
[----:B------:R-:W-:-:S07]  /*0ad0*/  LOP3.LUT R24, R3, R0, R7, 0xfe, !PT ;  /* 0x0000000003187212 */ /* 0x000fce00078efe07 */
.L_x_14345:
[----:B------:R-:W-:Y:S05]  /*0ae0*/  BSYNC.RECONVERGENT B0 ;  /* 0x0000000000007941 */ /* 0x000fea0003800200 */
.L_x_14344:
[----:B------:R-:W4:Y:S02]  /*0af0*/  F2I.S64.TRUNC R24, R24 ;  /* 0x0000001800187311 */ /* 0x000f24000020d900 */
[----:B----4-:R-:W-:Y:S05]  /*0b00*/  BRA `(.L_x_14329) ;  /* 0x00000004000c7947 */ /* 0x010fea0003800000 */
.L_x_14342:
        /* <DEDUP_REMOVED lines=21> */
.L_x_14351:
[----:B------:R-:W-:Y:S05]  /*0c60*/  BSYNC.RECONVERGENT B1 ;  /* 0x0000000000017941 */ /* 0x000fea0003800200 */
.L_x_14350:
[----:B------:R-:W-:Y:S01]  /*0c70*/  IMAD.SHL.U32 R0, R0, 0x200000, RZ ;  /* 0x0020000000007824 */ /* 0x000fe200078e00ff */
[----:B------:R-:W-:-:S04]  /*0c80*/  LEA R3, R3, 0x37800000, 0x17 ;  /* 0x3780000003037811 */ /* 0x000fc800078eb8ff */
[----:B------:R-:W-:-:S07]  /*0c90*/  LOP3.LUT R24, R3, R0, R7, 0xfe, !PT ;  /* 0x0000000003187212 */ /* 0x000fce00078efe07 */
.L_x_14349:
[----:B------:R-:W-:Y:S05]  /*0ca0*/  BSYNC.RECONVERGENT B0 ;  /* 0x0000000000007941 */ /* 0x000fea0003800200 */
.L_x_14348:
[----:B------:R-:W4:Y:S02]  /*0cb0*/  F2I.S64.TRUNC R24, R24 ;  /* 0x0000001800187311 */ /* 0x000f24000020d900 */
[----:B----4-:R-:W-:Y:S05]  /*0cc0*/  BRA `(.L_x_14329) ;  /* 0x00000000009c7947 */ /* 0x010fea0003800000 */
.L_x_14341:
[----:B------:R-:W-:-:S09]  /*0cd0*/  UISETP.NE.AND UP0, UPT, UR4, 0x1c, UPT ;  /* 0x0000001c0400788c */ /* 0x000fd2000bf05270 */
[----:B------:R-:W-:Y:S05]  /*0ce0*/  BRA.U !UP0, `(.L_x_14352) ;  /* 0x00000001088c7547 */ /* 0x000fea000b800000 */
[----:B------:R-:W-:-:S09]  /*0cf0*/  UISETP.NE.AND UP0, UPT, UR4, 0x1d, UPT ;  /* 0x0000001d0400788c */ /* 0x000fd2000bf05270 */
[----:B------:R-:W-:Y:S05]  /*0d00*/  BRA.U !UP0, `(.L_x_14353) ;  /* 0x00000001087c7547 */ /* 0x000fea000b800000 */
[----:B------:R-:W-:-:S09]  /*0d10*/  UISETP.NE.AND UP0, UPT, UR4, 0x2c, UPT ;  /* 0x0000002c0400788c */ /* 0x000fd2000bf05270 */
[----:B------:R-:W-:Y:S05]  /*0d20*/  BRA.U !UP0, `(.L_x_14354) ;  /* 0x0000000108487547 */ /* 0x000fea000b800000 */
.L_x_14328:
        /* <DEDUP_REMOVED lines=16> */
.L_x_14355:
[----:B------:R-:W-:Y:S01]  /*0e30*/  CS2R R24, SRZ ;  /* 0x0000000000187805 */ /* 0x000fe2000001ff00 */
[----:B------:R-:W-:Y:S06]  /*0e40*/  BRA `(.L_x_14329) ;  /* 0x00000000003c7947 */ /* 0x000fec0003800000 */
.L_x_14354:
        /* <DEDUP_REMOVED lines=8> */
.L_x_14357:
[----:B------:R-:W-:Y:S05]  /*0ed0*/  BSYNC.RECONVERGENT B0 ;  /* 0x0000000000007941 */ /* 0x000fea0003800200 */
.L_x_14356:
[----:B------:R-:W2:Y:S02]  /*0ee0*/  F2I.S64.TRUNC R24, R24 ;  /* 0x0000001800187311 */ /* 0x000ea4000020d900 */
[----:B--2---:R-:W-:Y:S05]  /*0ef0*/  BRA `(.L_x_14329) ;  /* 0x0000000000107947 */ /* 0x004fea0003800000 */
.L_x_14353:
[----:B------:R2:W5:Y:S01]  /*0f00*/  LDG.E.64 R24, desc[UR36][R4.64] ;  /* 0x0000002404187981 */ /* 0x000562000c1e1b00 */
[----:B------:R-:W-:Y:S05]  /*0f10*/  BRA `(.L_x_14329) ;  /* 0x0000000000087947 */ /* 0x000fea0003800000 */
.L_x_14352:
[----:B------:R3:W5:Y:S01]  /*0f20*/  LDG.E R24, desc[UR36][R4.64] ;  /* 0x0000002404187981 */ /* 0x000762000c1e1900 */
[----:B------:R-:W-:-:S07]  /*0f30*/  IMAD.MOV.U32 R25, RZ, RZ, RZ ;  /* 0x000000ffff197224 */ /* 0x000fce00078e00ff */
.L_x_14329:
[----:B------:R-:W-:-:S07]  /*0f40*/  VIADD R19, R23, 0x80 ;  /* 0x0000008017137836 */ /* 0x000fce0000000000 */
.L_x_14323:
[----:B------:R-:W-:Y:S05]  /*0f50*/  BSYNC.RECONVERGENT B6 ;  /* 0x0000000000067941 */ /* 0x000fea0003800200 */
.L_x_14322:
        /* <DEDUP_REMOVED lines=24> */
.L_x_14363:
[----:B------:R4:W5:Y:S01]  /*10e0*/  LDG.E.U8 R28, desc[UR36][R4.64] ;  /* 0x00000024041c7981 */ /* 0x000962000c1e1100 */
[----:B------:R-:W-:Y:S01]  /*10f0*/  IMAD.MOV.U32 R29, RZ, RZ, RZ ;  /* 0x000000ffff1d7224 */ /* 0x000fe200078e00ff */
[----:B------:R-:W-:Y:S06]  /*1100*/  BRA `(.L_x_14365) ;  /* 0x0000000c00447947 */ /* 0x000fec0003800000 */
.L_x_14362:
        /* <DEDUP_REMOVED lines=8> */
.L_x_14367:
[----:B------:R-:W2:Y:S02]  /*1190*/  LDG.E R28, desc[UR36][R4.64] ;  /* 0x00000024041c7981 */ /* 0x000ea4000c1e1900 */
[----:B--2---:R-:W-:Y:S01]  /*11a0*/  SHF.R.S32.HI R29, RZ, 0x1f, R28 ;  /* 0x0000001fff1d7819 */ /* 0x004fe2000001141c */
[----:B------:R-:W-:Y:S06]  /*11b0*/  BRA `(.L_x_14365) ;  /* 0x0000000c00187947 */ /* 0x000fec0003800000 */
.L_x_14366:
[----:B------:R-:W2:Y:S02]  /*11c0*/  LDG.E.S16 R28, desc[UR36][R4.64] ;  /* 0x00000024041c7981 */ /* 0x000ea4000c1e1700 */
[----:B--2---:R-:W-:Y:S01]  /*11d0*/  SHF.R.S32.HI R29, RZ, 0x1f, R28 ;  /* 0x0000001fff1d7819 */ /* 0x004fe2000001141c */
[----:B------:R-:W-:Y:S06]  /*11e0*/  BRA `(.L_x_14365) ;  /* 0x0000000c000c7947 */ /* 0x000fec0003800000 */
.L_x_14361:
        /* <DEDUP_REMOVED lines=9> */
.L_x_14369:
[----:B------:R-:W2:Y:S02]  /*1280*/  LDG.E.U16 R4, desc[UR36][R4.64] ;  /* 0x0000002404047981 */ /* 0x000ea4000c1e1500 */
[----:B--2---:R-:W-:-:S06]  /*1290*/  HADD2.F32 R28, -RZ, R4.H0_H0 ;  /* 0x20000004ff1c7230 */ /* 0x004fcc0000004100 */
[----:B------:R-:W3:Y:S02]  /*12a0*/  F2I.S64.TRUNC R28, R28 ;  /* 0x0000001c001c7311 */ /* 0x000ee4000020d900 */
[----:B---3--:R-:W-:Y:S05]  /*12b0*/  BRA `(.L_x_14365) ;  /* 0x0000000800d87947 */ /* 0x008fea0003800000 */
.L_x_14368:
        /* <DEDUP_REMOVED lines=9> */
.L_x_14371:
[----:B------:R-:W2:Y:S02]  /*1350*/  LDG.E.U16 R4, desc[UR36][R4.64] ;  /* 0x0000002404047981 */ /* 0x000ea4000c1e1500 */
[----:B--2---:R-:W-:-:S06]  /*1360*/  HADD2.F32 R28, -RZ, R4.H0_H0 ;  /* 0x20000004ff1c7230 */ /* 0x004fcc0000004100 */
[----:B------:R-:W3:Y:S02]  /*1370*/  F2I.S64.TRUNC R28, R28 ;  /* 0x0000001c001c7311 */ /* 0x000ee4000020d900 */
[----:B---3--:R-:W-:Y:S05]  /*1380*/  BRA `(.L_x_14365) ;  /* 0x0000000800a47947 */ /* 0x008fea0003800000 */
.L_x_14370:
[----:B------:R-:W2:Y:S02]  /*1390*/  LDG.E.64 R4, desc[UR36][R4.64] ;  /* 0x0000002404047981 */ /* 0x000ea4000c1e1b00 */
[----:B--2---:R3:W4:Y:S02]  /*13a0*/  F2I.S64.F64.TRUNC R28, R4 ;  /* 0x00000004001c7311 */ /* 0x004724000030d900 */
[----:B---34-:R-:W-:Y:S05]  /*13b0*/  BRA `(.L_x_14365) ;  /* 0x0000000800987947 */ /* 0x018fea0003800000 */
.L_x_14360:
        /* <DEDUP_REMOVED lines=13> */
.L_x_14374:
[----:B------:R-:W2:Y:S02]  /*1490*/  LDG.E.64 R4, desc[UR36][R4.64] ;  /* 0x0000002404047981 */ /* 0x000ea4000c1e1b00 */
[----:B--2---:R0:W1:Y:S02]  /*14a0*/  F2I.S64.F64.TRUNC R28, R4 ;  /* 0x00000004001c7311 */ /* 0x004064000030d900 */
[----:B01----:R-:W-:Y:S05]  /*14b0*/  BRA `(.L_x_14365) ;  /* 0x0000000800587947 */ /* 0x003fea0003800000 */
.L_x_14373:
        /* <DEDUP_REMOVED lines=26> */
.L_x_14376:
        /* <DEDUP_REMOVED lines=12> */
[----:B------:R0:W1:Y:S02]  /*1720*/  F2I.S64.TRUNC R28, R0 ;  /* 0x00000000001c7311 */ /* 0x000064000020d900 */
[----:B01----:R-:W-:Y:S05]  /*1730*/  BRA `(.L_x_14365) ;  /* 0x0000000400b87947 */ /* 0x003fea0003800000 */
.L_x_14375:
[----:B------:R-:W2:Y:S02]  /*1740*/  LDG.E.U16 R28, desc[UR36][R4.64] ;  /* 0x00000024041c7981 */ /* 0x000ea4000c1e1500 */
[----:B--2---:R-:W-:-:S06]  /*1750*/  IMAD.U32 R28, R28, 0x10000, RZ ;  /* 0x000100001c1c7824 */ /* 0x004fcc00078e00ff */
[----:B------:R-:W0:Y:S02]  /*1760*/  F2I.S64.TRUNC R28, R28 ;  /* 0x0000001c001c7311 */ /* 0x000e24000020d900 */
[----:B0-----:R-:W-:Y:S05]  /*1770*/  BRA `(.L_x_14365) ;  /* 0x0000000400a87947 */ /* 0x001fea0003800000 */
.L_x_14372:
        /* <DEDUP_REMOVED lines=11> */
.L_x_14379:
        /* <DEDUP_REMOVED lines=21> */
.L_x_14383:
[----:B------:R-:W-:Y:S05]  /*1980*/  BSYNC.RECONVERGENT B1 ;  /* 0x0000000000017941 */ /* 0x000fea0003800200 */
.L_x_14382:
[----:B------:R-:W-:Y:S01]  /*1990*/  IMAD.SHL.U32 R0, R0, 0x100000, RZ ;  /* 0x0010000000007824 */ /* 0x000fe200078e00ff */
[----:B------:R-:W-:-:S04]  /*19a0*/  LEA R3, R3, 0x3b800000, 0x17 ;  /* 0x3b80000003037811 */ /* 0x000fc800078eb8ff */
[----:B------:R-:W-:-:S07]  /*19b0*/  LOP3.LUT R28, R3, R0, R7, 0xfe, !PT ;  /* 0x00000000031c7212 */ /* 0x000fce00078efe07 */
.L_x_14381:
[----:B------:R-:W-:Y:S05]  /*19c0*/  BSYNC.RECONVERGENT B0 ;  /* 0x0000000000007941 */ /* 0x000fea0003800200 */
.L_x_14380:
[----:B------:R-:W2:Y:S02]  /*19d0*/  F2I.S64.TRUNC R28, R28 ;  /* 0x0000001c001c7311 */ /* 0x000ea4000020d900 */
[----:B--2---:R-:W-:Y:S05]  /*19e0*/  BRA `(.L_x_14365) ;  /* 0x00000004000c7947 */ /* 0x004fea0003800000 */
.L_x_14378:
        /* <DEDUP_REMOVED lines=21> */
.L_x_14387:
[----:B------:R-:W-:Y:S05]  /*1b40*/  BSYNC.RECONVERGENT B1 ;  /* 0x0000000000017941 */ /* 0x000fea0003800200 */
.L_x_14386:
[----:B------:R-:W-:Y:S01]  /*1b50*/  IMAD.SHL.U32 R0, R0, 0x200000, RZ ;  /* 0x0020000000007824 */ /* 0x000fe200078e00ff */
[----:B------:R-:W-:-:S04]  /*1b60*/  LEA R3, R3, 0x37800000, 0x17 ;  /* 0x3780000003037811 */ /* 0x000fc800078eb8ff */
[----:B------:R-:W-:-:S07]  /*1b70*/  LOP3.LUT R28, R3, R0, R7, 0xfe, !PT ;  /* 0x00000000031c7212 */ /* 0x000fce00078efe07 */
.L_x_14385:
[----:B------:R-:W-:Y:S05]  /*1b80*/  BSYNC.RECONVERGENT B0 ;  /* 0x0000000000007941 */ /* 0x000fea0003800200 */
.L_x_14384:
[----:B------:R-:W2:Y:S02]  /*1b90*/  F2I.S64.TRUNC R28, R28 ;  /* 0x0000001c001c7311 */ /* 0x000ea4000020d900 */
[----:B--2---:R-:W-:Y:S05]  /*1ba0*/  BRA `(.L_x_14365) ;  /* 0x00000000009c7947 */ /* 0x004fea0003800000 */
.L_x_14377:
        /* <DEDUP_REMOVED lines=14> */
.L_x_14391:
[----:B------:R-:W-:Y:S05]  /*1c90*/  BSYNC.RECONVERGENT B0 ;  /* 0x0000000000007941 */ /* 0x000fea0003800200 */
.L_x_14390:
[----:B------:R-:W2:Y:S02]  /*1ca0*/  F2I.S64.TRUNC R28, R28 ;  /* 0x0000001c001c7311 */ /* 0x000ea4000020d900 */
[----:B--2---:R-:W-:Y:S05]  /*1cb0*/  BRA `(.L_x_14365) ;  /* 0x0000000000587947 */ /* 0x004fea0003800000 */
.L_x_14364:
        /* <DEDUP_REMOVED lines=16> */
.L_x_14392:
[----:B------:R-:W-:Y:S01]  /*1dc0*/  CS2R R28, SRZ ;  /* 0x00000000001c7805 */ /* 0x000fe2000001ff00 */
[----:B------:R-:W-:Y:S06]  /*1dd0*/  BRA `(.L_x_14365) ;  /* 0x0000000000107947 */ /* 0x000fec0003800000 */
.L_x_14389:
[----:B------:R1:W5:Y:S01]  /*1de0*/  LDG.E.64 R28, desc[UR36][R4.64] ;  /* 0x00000024041c7981 */ /* 0x000362000c1e1b00 */
[----:B------:R-:W-:Y:S05]  /*1df0*/  BRA `(.L_x_14365) ;  /* 0x0000000000087947 */ /* 0x000fea0003800000 */
.L_x_14388:
[----:B------:R0:W5:Y:S01]  /*1e00*/  LDG.E R28, desc[UR36][R4.64] ;  /* 0x00000024041c7981 */ /* 0x000162000c1e1900 */
[----:B------:R-:W-:-:S07]  /*1e10*/  IMAD.MOV.U32 R29, RZ, RZ, RZ ;  /* 0x000000ffff1d7224 */ /* 0x000fce00078e00ff */
.L_x_14365:
[----:B------:R-:W-:-:S07]  /*1e20*/  VIADD R19, R19, 0x80 ;  /* 0x0000008013137836 */ /* 0x000fce0000000000 */
.L_x_14359:
[----:B------:R-:W-:Y:S05]  /*1e30*/  BSYNC.RECONVERGENT B6 ;  /* 0x0000000000067941 */ /* 0x000fea0003800200 */
.L_x_14358:
        /* <DEDUP_REMOVED lines=24> */
.L_x_14398:
[----:B------:R4:W5:Y:S01]  /*1fc0*/  LDG.E.U8 R26, desc[UR36][R4.64] ;  /* 0x00000024041a7981 */ /* 0x000962000c1e1100 */
[----:B------:R-:W-:Y:S01]  /*1fd0*/  IMAD.MOV.U32 R27, RZ, RZ, RZ ;  /* 0x000000ffff1b7224 */ /* 0x000fe200078e00ff */
[----:B------:R-:W-:Y:S06]  /*1fe0*/  BRA `(.L_x_14400) ;  /* 0x0000000c00447947 */ /* 0x000fec0003800000 */
.L_x_14397:
        /* <DEDUP_REMOVED lines=8> */
.L_x_14402:
[----:B------:R-:W2:Y:S02]  /*2070*/  LDG.E R26, desc[UR36][R4.64] ;  /* 0x00000024041a7981 */ /* 0x000ea4000c1e1900 */
[----:B--2---:R-:W-:Y:S01]  /*2080*/  SHF.R.S32.HI R27, RZ, 0x1f, R26 ;  /* 0x0000001fff1b7819 */ /* 0x004fe2000001141a */
[----:B------:R-:W-:Y:S06]  /*2090*/  BRA `(.L_x_14400) ;  /* 0x0000000c00187947 */ /* 0x000fec0003800000 */
.L_x_14401:
[----:B------:R-:W2:Y:S02]  /*20a0*/  LDG.E.S16 R26, desc[UR36][R4.64] ;  /* 0x00000024041a7981 */ /* 0x000ea4000c1e1700 */
[----:B--2---:R-:W-:Y:S01]  /*20b0*/  SHF.R.S32.HI R27, RZ, 0x1f, R26 ;  /* 0x0000001fff1b7819 */ /* 0x004fe2000001141a */
[----:B------:R-:W-:Y:S06]  /*20c0*/  BRA `(.L_x_14400) ;  /* 0x0000000c000c7947 */ /* 0x000fec0003800000 */
.L_x_14396:
        /* <DEDUP_REMOVED lines=9> */
.L_x_14404:
[----:B------:R-:W2:Y:S02]  /*2160*/  LDG.E.U16 R4, desc[UR36][R4.64] ;  /* 0x0000002404047981 */ /* 0x000ea4000c1e1500 */
[----:B--2---:R-:W-:-:S06]  /*2170*/  HADD2.F32 R26, -RZ, R4.H0_H0 ;  /* 0x20000004ff1a7230 */ /* 0x004fcc0000004100 */
[----:B------:R-:W3:Y:S02]  /*2180*/  F2I.S64.TRUNC R26, R26 ;  /* 0x0000001a001a7311 */ /* 0x000ee4000020d900 */
[----:B---3--:R-:W-:Y:S05]  /*2190*/  BRA `(.L_x_14400) ;  /* 0x0000000800d87947 */ /* 0x008fea0003800000 */
.L_x_14403:
        /* <DEDUP_REMOVED lines=9> */
.L_x_14406:
[----:B------:R-:W2:Y:S02]  /*2230*/  LDG.E.U16 R4, desc[UR36][R4.64] ;  /* 0x0000002404047981 */ /* 0x000ea4000c1e1500 */
[----:B--2---:R-:W-:-:S06]  /*2240*/  HADD2.F32 R26, -RZ, R4.H0_H0 ;  /* 0x20000004ff1a7230 */ /* 0x004fcc0000004100 */
[----:B------:R-:W3:Y:S02]  /*2250*/  F2I.S64.TRUNC R26, R26 ;  /* 0x0000001a001a7311 */ /* 0x000ee4000020d900 */
[----:B---3--:R-:W-:Y:S05]  /*2260*/  BRA `(.L_x_14400) ;  /* 0x0000000800a47947 */ /* 0x008fea0003800000 */
.L_x_14405:
[----:B------:R-:W2:Y:S02]  /*2270*/  LDG.E.64 R4, desc[UR36][R4.64] ;  /* 0x0000002404047981 */ /* 0x000ea4000c1e1b00 */
[----:B--2---:R3:W4:Y:S02]  /*2280*/  F2I.S64.F64.TRUNC R26, R4 ;  /* 0x00000004001a7311 */ /* 0x004724000030d900 */
[----:B---34-:R-:W-:Y:S05]  /*2290*/  BRA `(.L_x_14400) ;  /* 0x0000000800987947 */ /* 0x018fea0003800000 */
.L_x_14395:
        /* <DEDUP_REMOVED lines=13> */
.L_x_14409:
[----:B------:R-:W2:Y:S02]  /*2370*/  LDG.E.64 R4, desc[UR36][R4.64] ;  /* 0x0000002404047981 */ /* 0x000ea4000c1e1b00 */
[----:B--2---:R3:W4:Y:S02]  /*2380*/  F2I.S64.F64.TRUNC R26, R4 ;  /* 0x00000004001a7311 */ /* 0x004724000030d900 */
[----:B---34-:R-:W-:Y:S05]  /*2390*/  BRA `(.L_x_14400) ;  /* 0x0000000800587947 */ /* 0x018fea0003800000 */
.L_x_14408:
        /* <DEDUP_REMOVED lines=26> */
.L_x_14411:
        /* <DEDUP_REMOVED lines=12> */
[----:B------:R3:W4:Y:S02]  /*2600*/  F2I.S64.TRUNC R26, R0 ;  /* 0x00000000001a7311 */ /* 0x000724000020d900 */
[----:B---34-:R-:W-:Y:S05]  /*2610*/  BRA `(.L_x_14400) ;  /* 0x0000000400b87947 */ /* 0x018fea0003800000 */
.L_x_14410:
[----:B------:R-:W2:Y:S02]  /*2620*/  LDG.E.U16 R26, desc[UR36][R4.64] ;  /* 0x00000024041a7981 */ /* 0x000ea4000c1e1500 */
[----:B--2---:R-:W-:-:S06]  /*2630*/  IMAD.U32 R26, R26, 0x10000, RZ ;  /* 0x000100001a1a7824 */ /* 0x004fcc00078e00ff */
[----:B------:R-:W3:Y:S02]  /*2640*/  F2I.S64.TRUNC R26, R26 ;  /* 0x0000001a001a7311 */ /* 0x000ee4000020d900 */
[----:B---3--:R-:W-:Y:S05]  /*2650*/  BRA `(.L_x_14400) ;  /* 0x0000000400a87947 */ /* 0x008fea0003800000 */
.L_x_14407:
        /* <DEDUP_REMOVED lines=11> */
.L_x_14414:
        /* <DEDUP_REMOVED lines=21> */
.L_x_14418:
[----:B------:R-:W-:Y:S05]  /*2860*/  BSYNC.RECONVERGENT B1 ;  /* 0x0000000000017941 */ /* 0x000fea0003800200 */
.L_x_14417:
[----:B------:R-:W-:Y:S01]  /*2870*/  IMAD.SHL.U32 R0, R0, 0x100000, RZ ;  /* 0x0010000000007824 */ /* 0x000fe200078e00ff */
[----:B------:R-:W-:-:S04]  /*2880*/  LEA R3, R3, 0x3b800000, 0x17 ;  /* 0x3b80000003037811 */ /* 0x000fc800078eb8ff */
[----:B------:R-:W-:-:S07]  /*2890*/  LOP3.LUT R26, R3, R0, R7, 0xfe, !PT ;  /* 0x00000000031a7212 */ /* 0x000fce00078efe07 */
.L_x_14416:
[----:B------:R-:W-:Y:S05]  /*28a0*/  BSYNC.RECONVERGENT B0 ;  /* 0x0000000000007941 */ /* 0x000fea0003800200 */
.L_x_14415:
[----:B------:R-:W1:Y:S02]  /*28b0*/  F2I.S64.TRUNC R26, R26 ;  /* 0x0000001a001a7311 */ /* 0x000e64000020d900 */
[----:B-1----:R-:W-:Y:S05]  /*28c0*/  BRA `(.L_x_14400) ;  /* 0x00000004000c7947 */ /* 0x002fea0003800000 */
.L_x_14413:
        /* <DEDUP_REMOVED lines=21> */
.L_x_14422:
[----:B------:R-:W-:Y:S05]  /*2a20*/  BSYNC.RECONVERGENT B1 ;  /* 0x0000000000017941 */ /* 0x000fea0003800200 */
.L_x_14421:
[----:B------:R-:W-:Y:S01]  /*2a30*/  IMAD.SHL.U32 R0, R0, 0x200000, RZ ;  /* 0x0020000000007824 */ /* 0x000fe200078e00ff */
[----:B------:R-:W-:-:S04]  /*2a40*/  LEA R3, R3, 0x37800000, 0x17 ;  /* 0x3780000003037811 */ /* 0x000fc800078eb8ff */
[----:B------:R-:W-:-:S07]  /*2a50*/  LOP3.LUT R26, R3, R0, R7, 0xfe, !PT ;  /* 0x00000000031a7212 */ /* 0x000fce00078efe07 */
.L_x_14420:
[----:B------:R-:W-:Y:S05]  /*2a60*/  BSYNC.RECONVERGENT B0 ;  /* 0x0000000000007941 */ /* 0x000fea0003800200 */
.L_x_14419:
[----:B------:R-:W1:Y:S02]  /*2a70*/  F2I.S64.TRUNC R26, R26 ;  /* 0x0000001a001a7311 */ /* 0x000e64000020d900 */
[----:B-1----:R-:W-:Y:S05]  /*2a80*/  BRA `(.L_x_14400) ;  /* 0x00000000009c7947 */ /* 0x002fea0003800000 */
.L_x_14412:
        /* <DEDUP_REMOVED lines=14> */
.L_x_14426:
[----:B------:R-:W-:Y:S05]  /*2b70*/  BSYNC.RECONVERGENT B0 ;  /* 0x0000000000007941 */ /* 0x000fea0003800200 */
.L_x_14425:
[----:B------:R-:W2:Y:S02]  /*2b80*/  F2I.S64.TRUNC R26, R26 ;  /* 0x0000001a001a7311 */ /* 0x000ea4000020d900 */
[----:B--2---:R-:W-:Y:S05]  /*2b90*/  BRA `(.L_x_14400) ;  /* 0x0000000000587947 */ /* 0x004fea0003800000 */
.L_x_14399:
        /* <DEDUP_REMOVED lines=16> */
.L_x_14427:
[----:B------:R-:W-:Y:S01]  /*2ca0*/  CS2R R26, SRZ ;  /* 0x00000000001a7805 */ /* 0x000fe2000001ff00 */
[----:B------:R-:W-:Y:S06]  /*2cb0*/  BRA `(.L_x_14400) ;  /* 0x0000000000107947 */ /* 0x000fec0003800000 */
.L_x_14424:
[----:B------:R2:W5:Y:S01]  /*2cc0*/  LDG.E.64 R26, desc[UR36][R4.64] ;  /* 0x00000024041a7981 */ /* 0x000562000c1e1b00 */
[----:B------:R-:W-:Y:S05]  /*2cd0*/  BRA `(.L_x_14400) ;  /* 0x0000000000087947 */ /* 0x000fea0003800000 */
.L_x_14423:
[----:B------:R1:W5:Y:S01]  /*2ce0*/  LDG.E R26, desc[UR36][R4.64] ;  /* 0x00000024041a7981 */ /* 0x000362000c1e1900 */
[----:B------:R-:W-:-:S07]  /*2cf0*/  IMAD.MOV.U32 R27, RZ, RZ, RZ ;  /* 0x000000ffff1b7224 */ /* 0x000fce00078e00ff */
.L_x_14400:
[----:B------:R-:W-:-:S07]  /*2d00*/  VIADD R19, R19, 0x80 ;  /* 0x0000008013137836 */ /* 0x000fce0000000000 */
.L_x_14394:
[----:B------:R-:W-:Y:S05]  /*2d10*/  BSYNC.RECONVERGENT B6 ;  /* 0x0000000000067941 */ /* 0x000fea0003800200 */
.L_x_14393:
        /* <DEDUP_REMOVED lines=24> */
.L_x_14433:
[----:B------:R0:W5:Y:S01]  /*2ea0*/  LDG.E.U8 R16, desc[UR36][R4.64] ;  /* 0x0000002404107981 */ /* 0x000162000c1e1100 */
[----:B------:R-:W-:Y:S01]  /*2eb0*/  IMAD.MOV.U32 R17, RZ, RZ, RZ ;  /* 0x000000ffff117224 */ /* 0x000fe200078e00ff */
[----:B------:R-:W-:Y:S06]  /*2ec0*/  BRA `(.L_x_14429) ;  /* 0x0000000c00407947 */ /* 0x000fec0003800000 */
.L_x_14432:
        /* <DEDUP_REMOVED lines=8> */
.L_x_14436:
[----:B------:R-:W2:Y:S02]  /*2f50*/  LDG.E R16, desc[UR36][R4.64] ;  /* 0x0000002404107981 */ /* 0x000ea4000c1e1900 */
[----:B--2---:R-:W-:Y:S01]  /*2f60*/  SHF.R.S32.HI R17, RZ, 0x1f, R16 ;  /* 0x0000001fff117819 */ /* 0x004fe20000011410 */
[----:B------:R-:W-:Y:S06]  /*2f70*/  BRA `(.L_x_14429) ;  /* 0x0000000c00147947 */ /* 0x000fec0003800000 */
.L_x_14435:
[----:B------:R-:W2:Y:S02]  /*2f80*/  LDG.E.S16 R16, desc[UR36][R4.64] ;  /* 0x0000002404107981 */ /* 0x000ea4000c1e1700 */
[----:B--2---:R-:W-:Y:S01]  /*2f90*/  SHF.R.S32.HI R17, RZ, 0x1f, R16 ;  /* 0x0000001fff117819 */ /* 0x004fe20000011410 */
[----:B------:R-:W-:Y:S06]  /*2fa0*/  BRA `(.L_x_14429) ;  /* 0x0000000c00087947 */ /* 0x000fec0003800000 */
.L_x_14431:
        /* <DEDUP_REMOVED lines=9> */
.L_x_14438:
[----:B------:R-:W2:Y:S02]  /*3040*/  LDG.E.U16 R4, desc[UR36][R4.64] ;  /* 0x0000002404047981 */ /* 0x000ea4000c1e1500 */
[----:B--2---:R-:W-:-:S06]  /*3050*/  HADD2.F32 R16, -RZ, R4.H0_H0 ;  /* 0x20000004ff107230 */ /* 0x004fcc0000004100 */
[----:B------:R-:W0:Y:S02]  /*3060*/  F2I.S64.TRUNC R16, R16 ;  /* 0x0000001000107311 */ /* 0x000e24000020d900 */
[----:B0-----:R-:W-:Y:S05]  /*3070*/  BRA `(.L_x_14429) ;  /* 0x0000000800d47947 */ /* 0x001fea0003800000 */
.L_x_14437:
        /* <DEDUP_REMOVED lines=9> */
.L_x_14440:
[----:B------:R-:W2:Y:S02]  /*3110*/  LDG.E.U16 R4, desc[UR36][R4.64] ;  /* 0x0000002404047981 */ /* 0x000ea4000c1e1500 */
[----:B--2---:R-:W-:-:S06]  /*3120*/  HADD2.F32 R16, -RZ, R4.H0_H0 ;  /* 0x20000004ff107230 */ /* 0x004fcc0000004100 */
[----:B------:R-:W0:Y:S02]  /*3130*/  F2I.S64.TRUNC R16, R16 ;  /* 0x0000001000107311 */ /* 0x000e24000020d900 */
[----:B0-----:R-:W-:Y:S05]  /*3140*/  BRA `(.L_x_14429) ;  /* 0x0000000800a07947 */ /* 0x001fea0003800000 */
.L_x_14439:
[----:B------:R-:W2:Y:S02]  /*3150*/  LDG.E.64 R4, desc[UR36][R4.64] ;  /* 0x0000002404047981 */ /* 0x000ea4000c1e1b00 */
[----:B--2---:R0:W1:Y:S02]  /*3160*/  F2I.S64.F64.TRUNC R16, R4 ;  /* 0x0000000400107311 */ /* 0x004064000030d900 */
[----:B01----:R-:W-:Y:S05]  /*3170*/  BRA `(.L_x_14429) ;  /* 0x0000000800947947 */ /* 0x003fea0003800000 */
.L_x_14430:
        /* <DEDUP_REMOVED lines=13> */
.L_x_14443:
[----:B------:R-:W2:Y:S02]  /*3250*/  LDG.E.64 R4, desc[UR36][R4.64] ;  /* 0x0000002404047981 */ /* 0x000ea4000c1e1b00 */
[----:B--2---:R0:W1:Y:S02]  /*3260*/  F2I.S64.F64.TRUNC R16, R4 ;  /* 0x0000000400107311 */ /* 0x004064000030d900 */
[----:B01----:R-:W-:Y:S05]  /*3270*/  BRA `(.L_x_14429) ;  /* 0x0000000800547947 */ /* 0x003fea0003800000 */
.L_x_14442:
        /* <DEDUP_REMOVED lines=26> */
.L_x_14445:
        /* <DEDUP_REMOVED lines=14> */
.L_x_14444:
[----:B------:R-:W2:Y:S02]  /*3500*/  LDG.E.U16 R16, desc[UR36][R4.64] ;  /* 0x0000002404107981 */ /* 0x000ea4000c1e1500 */
[----:B--2---:R-:W-:-:S06]  /*3510*/  IMAD.U32 R16, R16, 0x10000, RZ ;  /* 0x0001000010107824 */ /* 0x004fcc00078e00ff */
[----:B------:R-:W0:Y:S02]  /*3520*/  F2I.S64.TRUNC R16, R16 ;  /* 0x0000001000107311 */ /* 0x000e24000020d900 */
[----:B0-----:R-:W-:Y:S05]  /*3530*/  BRA `(.L_x_14429) ;  /* 0x0000000400a47947 */ /* 0x001fea0003800000 */
.L_x_14441:
        /* <DEDUP_REMOVED lines=11> */
.L_x_14448:
        /* <DEDUP_REMOVED lines=21> */
.L_x_14452:
[----:B------:R-:W-:Y:S05]  /*3740*/  BSYNC.RECONVERGENT B1 ;  /* 0x0000000000017941 */ /* 0x000fea0003800200 */
.L_x_14451:
[----:B------:R-:W-:Y:S01]  /*3750*/  IMAD.SHL.U32 R0, R0, 0x100000, RZ ;  /* 0x0010000000007824 */ /* 0x000fe200078e00ff */
[----:B------:R-:W-:-:S04]  /*3760*/  LEA R3, R3, 0x3b800000, 0x17 ;  /* 0x3b80000003037811 */ /* 0x000fc800078eb8ff */
[----:B------:R-:W-:-:S07]  /*3770*/  LOP3.LUT R16, R3, R0, R7, 0xfe, !PT ;  /* 0x0000000003107212 */ /* 0x000fce00078efe07 */
.L_x_14450:
[----:B------:R-:W-:Y:S05]  /*3780*/  BSYNC.RECONVERGENT B0 ;  /* 0x0000000000007941 */ /* 0x000fea0003800200 */
.L_x_14449:
[----:B------:R-:W0:Y:S02]  /*3790*/  F2I.S64.TRUNC R16, R16 ;  /* 0x0000001000107311 */ /* 0x000e24000020d900 */
[----:B0-----:R-:W-:Y:S05]  /*37a0*/  BRA `(.L_x_14429) ;  /* 0x0000000400087947 */ /* 0x001fea0003800000 */
.L_x_14447:
        /* <DEDUP_REMOVED lines=21> */
.L_x_14456:
[----:B------:R-:W-:Y:S05]  /*3900*/  BSYNC.RECONVERGENT B1 ;  /* 0x0000000000017941 */ /* 0x000fea0003800200 */
.L_x_14455:
[----:B------:R-:W-:Y:S01]  /*3910*/  IMAD.SHL.U32 R0, R0, 0x200000, RZ ;  /* 0x0020000000007824 */ /* 0x000fe200078e00ff */
[----:B------:R-:W-:-:S04]  /*3920*/  LEA R3, R3, 0x37800000, 0x17 ;  /* 0x3780000003037811 */ /* 0x000fc800078eb8ff */
[----:B------:R-:W-:-:S07]  /*3930*/  LOP3.LUT R16, R3, R0, R7, 0xfe, !PT ;  /* 0x0000000003107212 */ /* 0x000fce00078efe07 */
.L_x_14454:
[----:B------:R-:W-:Y:S05]  /*3940*/  BSYNC.RECONVERGENT B0 ;  /* 0x0000000000007941 */ /* 0x000fea0003800200 */
.L_x_14453:
[----:B------:R-:W0:Y:S02]  /*3950*/  F2I.S64.TRUNC R16, R16 ;  /* 0x0000001000107311 */ /* 0x000e24000020d900 */
[----:B0-----:R-:W-:Y:S05]  /*3960*/  BRA `(.L_x_14429) ;  /* 0x0000000000987947 */ /* 0x001fea0003800000 */
.L_x_14446:
        /* <DEDUP_REMOVED lines=14> */
.L_x_14460:
[----:B------:R-:W-:Y:S05]  /*3a50*/  BSYNC.RECONVERGENT B0 ;  /* 0x0000000000007941 */ /* 0x000fea0003800200 */
.L_x_14459:
[----:B------:R-:W0:Y:S02]  /*3a60*/  F2I.S64.TRUNC R16, R16 ;  /* 0x0000001000107311 */ /* 0x000e24000020d900 */
[----:B0-----:R-:W-:Y:S05]  /*3a70*/  BRA `(.L_x_14429) ;  /* 0x0000000000547947 */ /* 0x001fea0003800000 */
.L_x_14434:
        /* <DEDUP_REMOVED lines=16> */
.L_x_14461:
[----:B------:R-:W-:Y:S05]  /*3b80*/  BRA `(.L_x_14429) ;  /* 0x0000000000107947 */ /* 0x000fea0003800000 */
.L_x_14458:
[----:B------:R0:W5:Y:S01]  /*3b90*/  LDG.E.64 R16, desc[UR36][R4.64] ;  /* 0x0000002404107981 */ /* 0x000162000c1e1b00 */
[----:B------:R-:W-:Y:S05]  /*3ba0*/  BRA `(.L_x_14429) ;  /* 0x0000000000087947 */ /* 0x000fea0003800000 */
.L_x_14457:
[----:B------:R0:W5:Y:S01]  /*3bb0*/  LDG.E R16, desc[UR36][R4.64] ;  /* 0x0000002404107981 */ /* 0x000162000c1e1900 */
[----:B------:R-:W-:-:S07]  /*3bc0*/  IMAD.MOV.U32 R17, RZ, RZ, RZ ;  /* 0x000000ffff117224 */ /* 0x000fce00078e00ff */
.L_x_14429:
[----:B------:R-:W-:Y:S05]  /*3bd0*/  BSYNC.RECONVERGENT B6 ;  /* 0x0000000000067941 */ /* 0x000fea0003800200 */
.L_x_14428:
[----:B------:R-:W-:Y:S01]  /*3be0*/  ISETP.GE.AND P0, PT, R23, R18, PT ;  /* 0x000000121700720c */ /* 0x000fe20003f06270 */
[----:B------:R-:W-:-:S12]  /*3bf0*/  BSSY.RECONVERGENT B0, `(.L_x_14462) ;  /* 0x000002c000007945 */ /* 0x000fd80003800200 */
[----:B------:R-:W-:Y:S05]  /*3c00*/  @P0 BRA `(.L_x_14463) ;  /* 0x0000000000a80947 */ /* 0x000fea0003800000 */
[-C--:B-----5:R-:W-:Y:S01]  /*3c10*/  IMAD R3, R25, R24.reuse, RZ ;  /* 0x0000001819037224 */ /* 0x0a0fe200078e02ff */
[----:B------:R-:W-:Y:S01]  /*3c20*/  BSSY.RECONVERGENT B1, `(.L_x_14464) ;  /* 0x0000027000017945 */ /* 0x000fe20003800200 */
[----:B01234-:R-:W-:-:S04]  /*3c30*/  IMAD.WIDE.U32 R4, R24, R24, RZ ;  /* 0x0000001818047225 */ /* 0x01ffc800078e00ff */
[----:B------:R-:W-:-:S04]  /*3c40*/  IMAD R3, R24, R25, R3 ;  /* 0x0000001918037224 */ /* 0x000fc800078e0203 */
        /* <DEDUP_REMOVED lines=35> */
[----:B------:R-:W-:Y:S05]  /*3e80*/  CALL.REL.NOINC `($__internal_31_$__cuda_sm20_dblrcp_rn_slowpath_v3) ;  /* 0x0000004400087944 */ /* 0x000fea0003c00000 */
.L_x_14465:
[----:B------:R-:W-:Y:S05]  /*3e90*/  BSYNC.RECONVERGENT B1 ;  /* 0x0000000000017941 */ /* 0x000fea0003800200 */
.L_x_14464:
[----:B------:R0:W1:Y:S02]  /*3ea0*/  F2I.S64.F64.TRUNC R4, R8 ;  /* 0x0000000800047311 */ /* 0x000064000030d900 */
.L_x_14463:
[----:B------:R-:W-:Y:S05]  /*3eb0*/  BSYNC.RECONVERGENT B0 ;  /* 0x0000000000007941 */ /* 0x000fea0003800200 */
.L_x_14462:
[----:B-----5:R-:W-:Y:S01]  /*3ec0*/  VIADD R25, R23, 0x80 ;  /* 0x0000008017197836 */ /* 0x020fe20000000000 */
[----:B------:R-:W-:Y:S04]  /*3ed0*/  BSSY.RECONVERGENT B0, `(.L_x_14466) ;  /* 0x000002d000007945 */ /* 0x000fe80003800200 */
[----:B------:R-:W-:-:S13]  /*3ee0*/  ISETP.GE.AND P0, PT, R25, R18, PT ;  /* 0x000000121900720c */ /* 0x000fda0003f06270 */
[----:B------:R-:W-:Y:S05]  /*3ef0*/  @P0 BRA `(.L_x_14467) ;  /* 0x0000000000a80947 */ /* 0x000fea0003800000 */
[-C--:B------:R-:W-:Y:S01]  /*3f00*/  IMAD R3, R29, R28.reuse, RZ ;  /* 0x0000001c1d037224 */ /* 0x080fe200078e02ff */
[----:B------:R-:W-:Y:S01]  /*3f10*/  BSSY.RECONVERGENT B1, `(.L_x_14468) ;  /* 0x0000027000017945 */ /* 0x000fe20003800200 */
[----:B------:R-:W-:-:S04]  /*3f20*/  IMAD.WIDE.U32 R6, R28, R28, RZ ;  /* 0x0000001c1c067225 */ /* 0x000fc800078e00ff */
        /* <DEDUP_REMOVED lines=30> */
[----:B0-----:R-:W-:Y:S05]  /*4110*/  @P0 BRA `(.L_x_14469) ;  /* 0x0000000000180947 */ /* 0x001fea0003800000 */
[----:B------:R-:W-:Y:S02]  /*4120*/  LOP3.LUT R10, R7, 0x7fffffff, RZ, 0xc0, !PT ;  /* 0x7fffffff070a7812 */ /* 0x000fe400078ec0ff */
[----:B------:R-:W-:-:S03]  /*4130*/  MOV R0, 0x4160 ;  /* 0x0000416000007802 */ /* 0x000fc60000000f00 */
[----:B------:R-:W-:-:S07]  /*4140*/  VIADD R10, R10, 0xfff00000 ;  /* 0xfff000000a0a7836 */ /* 0x000fce0000000000 */
[----:B-1234-:R-:W-:Y:S05]  /*4150*/  CALL.REL.NOINC `($__internal_31_$__cuda_sm20_dblrcp_rn_slowpath_v3) ;  /* 0x0000004000547944 */ /* 0x01efea0003c00000 */
[----:B------:R-:W-:Y:S02]  /*4160*/  IMAD.MOV.U32 R28, RZ, RZ, R8 ;  /* 0x000000ffff1c7224 */ /* 0x000fe400078e0008 */
[----:B------:R-:W-:-:S07]  /*4170*/  IMAD.MOV.U32 R29, RZ, RZ, R9 ;  /* 0x000000ffff1d7224 */ /* 0x000fce00078e0009 */
.L_x_14469:
[----:B------:R-:W-:Y:S05]  /*4180*/  BSYNC.RECONVERGENT B1 ;  /* 0x0000000000017941 */ /* 0x000fea0003800200 */
.L_x_14468:
[----:B------:R-:W0:Y:S02]  /*4190*/  F2I.S64.F64.TRUNC R28, R28 ;  /* 0x0000001c001c7311 */ /* 0x000e24000030d900 */
.L_x_14467:
[----:B------:R-:W-:Y:S05]  /*41a0*/  BSYNC.RECONVERGENT B0 ;  /* 0x0000000000007941 */ /* 0x000fea0003800200 */
.L_x_14466:
[----:B------:R-:W-:Y:S01]  /*41b0*/  VIADD R3, R23, 0x100 ;  /* 0x0000010017037836 */ /* 0x000fe20000000000 */
        /* <DEDUP_REMOVED lines=43> */
.L_x_14473:
[----:B------:R-:W-:Y:S05]  /*4470*/  BSYNC.RECONVERGENT B1 ;  /* 0x0000000000017941 */ /* 0x000fea0003800200 */
.L_x_14472:
[----:B------:R-:W0:Y:S02]  /*4480*/  F2I.S64.F64.TRUNC R26, R26 ;  /* 0x0000001a001a7311 */ /* 0x000e24000030d900 */
.L_x_14471:
[----:B------:R-:W-:Y:S05]  /*4490*/  BSYNC.RECONVERGENT B0 ;  /* 0x0000000000007941 */ /* 0x000fea0003800200 */
.L_x_14470:
        /* <DEDUP_REMOVED lines=44> */
.L_x_14477:
[----:B------:R-:W-:Y:S05]  /*4760*/  BSYNC.RECONVERGENT B1 ;  /* 0x0000000000017941 */ /* 0x000fea0003800200 */
.L_x_14476:
[----:B------:R-:W0:Y:S02]  /*4770*/  F2I.S64.F64.TRUNC R16, R16 ;  /* 0x0000001000107311 */ /* 0x000e24000030d900 */
.L_x_14475:
[----:B------:R-:W-:Y:S05]  /*4780*/  BSYNC.RECONVERGENT B0 ;  /* 0x0000000000007941 */ /* 0x000fea0003800200 */
.L_x_14474:
[----:B------:R-:W0:Y:S01]  /*4790*/  LDC.U8 R19, c[0x0][0x3ac] ;  /* 0x0000eb00ff137b82 */ /* 0x000e220000000000 */
[----:B------:R-:W-:Y:S01]  /*47a0*/  ISETP.GE.AND P0, PT, R23, R18, PT ;  /* 0x000000121700720c */ /* 0x000fe20003f06270 */
[----:B------:R-:W-:Y:S04]  /*47b0*/  BSSY.RECONVERGENT B7, `(.L_x_14478) ;  /* 0x00002ca000077945 */ /* 0x000fe80003800200 */
[----:B------:R-:W-:Y:S08]  /*47c0*/  BSSY.RELIABLE B6, `(.L_x_14479) ;  /* 0x00001e4000067945 */ /* 0x000ff00003800100 */
[----:B------:R-:W-:Y:S05]  /*47d0*/  @P0 BRA `(.L_x_14480) ;  /* 0x0000001c007c0947 */ /* 0x000fea0003800000 */
[----:B------:R-:W5:Y:S01]  /*47e0*/  LDCU UR4, c[0x0][0x3b0] ;  /* 0x00007600ff0477ac */ /* 0x000f620008000800 */
[----:B0-----:R-:W0:Y:S01]  /*47f0*/  LDC.64 R8, c[0x0][0x390] ;  /* 0x0000e400ff087b82 */ /* 0x001e220000000a00 */
        /* <DEDUP_REMOVED lines=16> */
[----:B-1----:R0:W-:Y:S01]  /*4900*/  STG.E.U8 desc[UR36][R8.64], R4 ;  /* 0x0000000408007986 */ /* 0x0021e2000c101124 */
[----:B------:R-:W-:Y:S01]  /*4910*/  IMAD.MOV.U32 R23, RZ, RZ, R25 ;  /* 0x000000ffff177224 */ /* 0x000fe200078e0019 */
[----:B------:R-:W-:Y:S06]  /*4920*/  BRA `(.L_x_14486) ;  /* 0x0000000c008c7947 */ /* 0x000fec0003800000 */
.L_x_14484:
[----:B-1----:R0:W-:Y:S01]  /*4930*/  STG.E.U8 desc[UR36][R8.64], R4 ;  /* 0x0000000408007986 */ /* 0x0021e2000c101124 */
[----:B------:R-:W-:Y:S01]  /*4940*/  IMAD.MOV.U32 R23, RZ, RZ, R25 ;  /* 0x000000ffff177224 */ /* 0x000fe200078e0019 */
[----:B------:R-:W-:Y:S06]  /*4950*/  BRA `(.L_x_14486) ;  /* 0x0000000c00807947 */ /* 0x000fec0003800000 */
.L_x_14483:
[----:B------:R-:W-:-:S13]  /*4960*/  ISETP.NE.AND P0, PT, R0, 0x2, PT ;  /* 0x000000020000780c */ /* 0x000fda0003f05270 */
[----:B------:R-:W-:Y:S05]  /*4970*/  @!P0 BRA `(.L_x_14487) ;  /* 0x0000000000288947 */ /* 0x000fea0003800000 */
[----:B------:R-:W-:-:S13]  /*4980*/  ISETP.NE.AND P0, PT, R0, 0x3, PT ;  /* 0x000000030000780c */ /* 0x000fda0003f05270 */
[----:B------:R-:W-:Y:S05]  /*4990*/  @!P0 BRA `(.L_x_14488) ;  /* 0x0000000000148947 */ /* 0x000fea0003800000 */
[----:B------:R-:W-:-:S13]  /*49a0*/  ISETP.NE.AND P0, PT, R0, 0x4, PT ;  /* 0x000000040000780c */ /* 0x000fda0003f05270 */
[----:B------:R-:W-:Y:S05]  /*49b0*/  @P0 BRA `(.L_x_14485) ;  /* 0x0000000800c80947 */ /* 0x000fea0003800000 */
[----:B-1----:R1:W-:Y:S01]  /*49c0*/  STG.E.64 desc[UR36][R8.64], R4 ;  /* 0x0000000408007986 */ /* 0x0023e2000c101b24 */
[----:B------:R-:W-:Y:S01]  /*49d0*/  IMAD.MOV.U32 R23, RZ, RZ, R25 ;  /* 0x000000ffff177224 */ /* 0x000fe200078e0019 */
[----:B------:R-:W-:Y:S06]  /*49e0*/  BRA `(.L_x_14486) ;  /* 0x0000000c005c7947 */ /* 0x000fec0003800000 */
.L_x_14488:
[----:B-1----:R0:W-:Y:S01]  /*49f0*/  STG.E desc[UR36][R8.64], R4 ;  /* 0x0000000408007986 */ /* 0x0021e2000c101924 */
[----:B------:R-:W-:Y:S01]  /*4a00*/  IMAD.MOV.U32 R23, RZ, RZ, R25 ;  /* 0x000000ffff177224 */ /* 0x000fe200078e0019 */
[----:B------:R-:W-:Y:S06]  /*4a10*/  BRA `(.L_x_14486) ;  /* 0x0000000c00507947 */ /* 0x000fec0003800000 */
.L_x_14487:
[----:B-1----:R0:W-:Y:S01]  /*4a20*/  STG.E.U16 desc[UR36][R8.64], R4 ;  /* 0x0000000408007986 */ /* 0x0021e2000c101524 */
[----:B------:R-:W-:Y:S01]  /*4a30*/  IMAD.MOV.U32 R23, RZ, RZ, R25 ;  /* 0x000000ffff177224 */ /* 0x000fe200078e0019 */
[----:B------:R-:W-:Y:S06]  /*4a40*/  BRA `(.L_x_14486) ;  /* 0x0000000c00447947 */ /* 0x000fec0003800000 */
.L_x_14482:
[----:B------:R-:W-:-:S13]  /*4a50*/  ISETP.GT.AND P0, PT, R0, 0x6, PT ;  /* 0x000000060000780c */ /* 0x000fda0003f04270 */
[----:B------:R-:W-:Y:S05]  /*4a60*/  @P0 BRA `(.L_x_14489) ;  /* 0x0000000000340947 */ /* 0x000fea0003800000 */
[----:B------:R-:W-:-:S13]  /*4a70*/  ISETP.NE.AND P0, PT, R0, 0x5, PT ;  /* 0x000000050000780c */ /* 0x000fda0003f05270 */
[----:B------:R-:W-:Y:S05]  /*4a80*/  @!P0 BRA `(.L_x_14490) ;  /* 0x0000000000188947 */ /* 0x000fea0003800000 */
[----:B------:R-:W-:-:S13]  /*4a90*/  ISETP.NE.AND P0, PT, R0, 0x6, PT ;  /* 0x000000060000780c */ /* 0x000fda0003f05270 */
[----:B------:R-:W-:Y:S05]  /*4aa0*/  @P0 BRA `(.L_x_14485) ;  /* 0x00000008008c0947 */ /* 0x000fea0003800000 */
[----:B-1234-:R-:W0:Y:S01]  /*4ab0*/  I2F.S64 R5, R4 ;  /* 0x0000000400057312 */ /* 0x01ee220000301400 */
[----:B------:R-:W-:Y:S01]  /*4ac0*/  IMAD.MOV.U32 R23, RZ, RZ, R25 ;  /* 0x000000ffff177224 */ /* 0x000fe200078e0019 */
[----:B0-----:R0:W-:Y:S01]  /*4ad0*/  STG.E desc[UR36][R8.64], R5 ;  /* 0x0000000508007986 */ /* 0x0011e2000c101924 */
[----:B------:R-:W-:Y:S05]  /*4ae0*/  BRA `(.L_x_14486) ;  /* 0x0000000c001c7947 */ /* 0x000fea0003800000 */
.L_x_14490:
[----:B-1----:R-:W0:Y:S01]  /*4af0*/  I2F.S64 R0, R4 ;  /* 0x0000000400007312 */ /* 0x002e220000301400 */
[----:B------:R-:W-:Y:S01]  /*4b00*/  IMAD.MOV.U32 R23, RZ, RZ, R25 ;  /* 0x000000ffff177224 */ /* 0x000fe200078e0019 */
[----:B0-----:R-:W-:-:S05]  /*4b10*/  F2FP.F16.F32.PACK_AB R0, RZ, R0 ;  /* 0x00000000ff00723e */ /* 0x001fca00000000ff */
[----:B------:R0:W-:Y:S01]  /*4b20*/  STG.E.U16 desc[UR36][R8.64], R0 ;  /* 0x0000000008007986 */ /* 0x0001e2000c101524 */
[----:B------:R-:W-:Y:S05]  /*4b30*/  BRA `(.L_x_14486) ;  /* 0x0000000c00087947 */ /* 0x000fea0003800000 */
.L_x_14489:
[----:B------:R-:W-:-:S13]  /*4b40*/  ISETP.NE.AND P0, PT, R0, 0x7, PT ;  /* 0x000000070000780c */ /* 0x000fda0003f05270 */
[----:B------:R-:W-:Y:S05]  /*4b50*/  @!P0 BRA `(.L_x_14491) ;  /* 0x00000000003c8947 */ /* 0x000fea0003800000 */
[----:B------:R-:W-:-:S13]  /*4b60*/  ISETP.NE.AND P0, PT, R0, 0x8, PT ;  /* 0x000000080000780c */ /* 0x000fda0003f05270 */
[----:B------:R-:W-:Y:S05]  /*4b70*/  @!P0 BRA `(.L_x_14492) ;  /* 0x00000000001c8947 */ /* 0x000fea0003800000 */
[----:B------:R-:W-:-:S13]  /*4b80*/  ISETP.NE.AND P0, PT, R0, 0x9, PT ;  /* 0x000000090000780c */ /* 0x000fda0003f05270 */
[----:B------:R-:W-:Y:S05]  /*4b90*/  @P0 BRA `(.L_x_14485) ;  /* 0x0000000800500947 */ /* 0x000fea0003800000 */
[----:B------:R-:W-:Y:S01]  /*4ba0*/  IMAD.MOV.U32 R7, RZ, RZ, RZ ;  /* 0x000000ffff077224 */ /* 0x000fe200078e00ff */
[----:B-1----:R-:W0:Y:S01]  /*4bb0*/  I2F.S64 R6, R4 ;  /* 0x0000000400067312 */ /* 0x002e220000301400 */
[----:B------:R-:W-:-:S03]  /*4bc0*/  IMAD.MOV.U32 R23, RZ, RZ, R25 ;  /* 0x000000ffff177224 */ /* 0x000fc600078e0019 */
[----:B0-----:R0:W-:Y:S01]  /*4bd0*/  STG.E.64 desc[UR36][R8.64], R6 ;  /* 0x0000000608007986 */ /* 0x0011e2000c101b24 */
[----:B------:R-:W-:Y:S05]  /*4be0*/  BRA `(.L_x_14486) ;  /* 0x0000000800dc7947 */ /* 0x000fea0003800000 */
.L_x_14492:
[----:B-1234-:R-:W0:Y:S01]  /*4bf0*/  I2F.S64 R4, R4 ;  /* 0x0000000400047312 */ /* 0x01ee220000301400 */
[----:B------:R-:W-:Y:S01]  /*4c00*/  IMAD.MOV.U32 R23, RZ, RZ, R25 ;  /* 0x000000ffff177224 */ /* 0x000fe200078e0019 */
[----:B0-----:R-:W-:-:S04]  /*4c10*/  F2FP.F16.F32.PACK_AB R3, RZ, R4 ;  /* 0x00000004ff03723e */ /* 0x001fc800000000ff */
[----:B------:R-:W-:-:S05]  /*4c20*/  PRMT R3, R3, 0x5410, RZ ;  /* 0x0000541003037816 */ /* 0x000fca00000000ff */
[----:B------:R0:W-:Y:S01]  /*4c30*/  STG.E desc[UR36][R8.64], R3 ;  /* 0x0000000308007986 */ /* 0x0001e2000c101924 */
[----:B------:R-:W-:Y:S05]  /*4c40*/  BRA `(.L_x_14486) ;  /* 0x0000000800c47947 */ /* 0x000fea0003800000 */
.L_x_14491:
[----:B-1234-:R-:W0:Y:S01]  /*4c50*/  I2F.F64.S64 R4, R4 ;  /* 0x0000000400047312 */ /* 0x01ee220000301c00 */
[----:B------:R-:W-:Y:S01]  /*4c60*/  IMAD.MOV.U32 R23, RZ, RZ, R25 ;  /* 0x000000ffff177224 */ /* 0x000fe200078e0019 */
[----:B0-----:R0:W-:Y:S01]  /*4c70*/  STG.E.64 desc[UR36][R8.64], R4 ;  /* 0x0000000408007986 */ /* 0x0011e2000c101b24 */
[----:B------:R-:W-:Y:S05]  /*4c80*/  BRA `(.L_x_14486) ;  /* 0x0000000800b47947 */ /* 0x000fea0003800000 */
.L_x_14481:
        /* <DEDUP_REMOVED lines=8> */
[----:B-1----:R-:W-:Y:S01]  /*4d10*/  ISETP.NE.U32.AND P0, PT, R4, RZ, PT ;  /* 0x000000ff0400720c */ /* 0x002fe20003f05070 */
[----:B------:R-:W-:-:S03]  /*4d20*/  IMAD.MOV.U32 R23, RZ, RZ, R25 ;  /* 0x000000ffff177224 */ /* 0x000fc600078e0019 */
[----:B------:R-:W-:-:S04]  /*4d30*/  ISETP.NE.AND.EX P0, PT, R5, RZ, PT, P0 ;  /* 0x000000ff0500720c */ /* 0x000fc80003f05300 */
[----:B------:R-:W-:-:S05]  /*4d40*/  SEL R3, RZ, 0x1, !P0 ;  /* 0x00000001ff037807 */ /* 0x000fca0004000000 */
[----:B------:R0:W-:Y:S01]  /*4d50*/  STG.E.U8 desc[UR36][R8.64], R3 ;  /* 0x0000000308007986 */ /* 0x0001e2000c101124 */
[----:B------:R-:W-:Y:S05]  /*4d60*/  BRA `(.L_x_14486) ;  /* 0x00000008007c7947 */ /* 0x000fea0003800000 */
.L_x_14495:
[----:B------:R-:W-:Y:S01]  /*4d70*/  CS2R R6, SRZ ;  /* 0x0000000000067805 */ /* 0x000fe2000001ff00 */
[----:B-1234-:R-:W0:Y:S01]  /*4d80*/  I2F.F64.S64 R4, R4 ;  /* 0x0000000400047312 */ /* 0x01ee220000301c00 */
[----:B------:R-:W-:-:S03]  /*4d90*/  IMAD.MOV.U32 R23, RZ, RZ, R25 ;  /* 0x000000ffff177224 */ /* 0x000fc600078e0019 */
[----:B0-----:R0:W-:Y:S01]  /*4da0*/  STG.E.128 desc[UR36][R8.64], R4 ;  /* 0x0000000408007986 */ /* 0x0011e2000c101d24 */
[----:B------:R-:W-:Y:S05]  /*4db0*/  BRA `(.L_x_14486) ;  /* 0x0000000800687947 */ /* 0x000fea0003800000 */
.L_x_14494:
[----:B------:R-:W-:-:S13]  /*4dc0*/  ISETP.NE.AND P0, PT, R0, 0xf, PT ;  /* 0x0000000f0000780c */ /* 0x000fda0003f05270 */
[----:B------:R-:W-:Y:S05]  /*4dd0*/  @!P0 BRA `(.L_x_14496) ;  /* 0x0000000000a88947 */ /* 0x000fea0003800000 */
[----:B------:R-:W-:-:S13]  /*4de0*/  ISETP.NE.AND P0, PT, R0, 0x17, PT ;  /* 0x000000170000780c */ /* 0x000fda0003f05270 */
[----:B------:R-:W-:Y:S05]  /*4df0*/  @!P0 BRA `(.L_x_14497) ;  /* 0x0000000000508947 */ /* 0x000fea0003800000 */
[----:B------:R-:W-:-:S13]  /*4e00*/  ISETP.NE.AND P0, PT, R0, 0x18, PT ;  /* 0x000000180000780c */ /* 0x000fda0003f05270 */
[----:B------:R-:W-:Y:S05]  /*4e10*/  @P0 BRA `(.L_x_14485) ;  /* 0x0000000400b00947 */ /* 0x000fea0003800000 */
[----:B-1234-:R-:W0:Y:S01]  /*4e20*/  I2F.S64 R4, R4 ;  /* 0x0000000400047312 */ /* 0x01ee220000301400 */
        /* <DEDUP_REMOVED lines=12> */
.L_x_14499:
[----:B------:R-:W-:Y:S05]  /*4ef0*/  BSYNC.RECONVERGENT B0 ;  /* 0x0000000000007941 */ /* 0x000fea0003800200 */
.L_x_14498:
[----:B------:R-:W-:Y:S01]  /*4f00*/  LOP3.LUT R7, R0, 0x80, R7, 0xf8, !PT ;  /* 0x0000008000077812 */ /* 0x000fe200078ef807 */
[----:B------:R-:W-:-:S04]  /*4f10*/  IMAD.MOV.U32 R23, RZ, RZ, R25 ;  /* 0x000000ffff177224 */ /* 0x000fc800078e0019 */
[----:B------:R0:W-:Y:S01]  /*4f20*/  STG.E.U8 desc[UR36][R8.64], R7 ;  /* 0x0000000708007986 */ /* 0x0001e2000c101124 */
[----:B------:R-:W-:Y:S05]  /*4f30*/  BRA `(.L_x_14486) ;  /* 0x0000000800087947 */ /* 0x000fea0003800000 */
.L_x_14497:
[----:B-1234-:R-:W0:Y:S01]  /*4f40*/  I2F.S64 R4, R4 ;  /* 0x0000000400047312 */ /* 0x01ee220000301400 */
        /* <DEDUP_REMOVED lines=14> */
.L_x_14501:
[----:B------:R-:W-:Y:S05]  /*5030*/  BSYNC.RECONVERGENT B0 ;  /* 0x0000000000007941 */ /* 0x000fea0003800200 */
.L_x_14500:
[----:B------:R-:W-:Y:S01]  /*5040*/  LOP3.LUT R7, R0, 0x80, R7, 0xf8, !PT ;  /* 0x0000008000077812 */ /* 0x000fe200078ef807 */
[----:B------:R-:W-:-:S04]  /*5050*/  IMAD.MOV.U32 R23, RZ, RZ, R25 ;  /* 0x000000ffff177224 */ /* 0x000fc800078e0019 */
[----:B------:R0:W-:Y:S01]  /*5060*/  STG.E.U8 desc[UR36][R8.64], R7 ;  /* 0x0000000708007986 */ /* 0x0001e2000c101124 */
[----:B------:R-:W-:Y:S05]  /*5070*/  BRA `(.L_x_14486) ;  /* 0x0000000400b87947 */ /* 0x000fea0003800000 */
.L_x_14496:
[----:B-1----:R-:W0:Y:S01]  /*5080*/  I2F.S64 R0, R4 ;  /* 0x0000000400007312 */ /* 0x002e220000301400 */
[----:B------:R-:W-:Y:S01]  /*5090*/  IMAD.MOV.U32 R23, RZ, RZ, R25 ;  /* 0x000000ffff177224 */ /* 0x000fe200078e0019 */
[----:B0-----:R-:W-:-:S05]  /*50a0*/  F2FP.BF16.F32.PACK_AB R0, RZ, R0 ;  /* 0x00000000ff00723e */ /* 0x001fca00000010ff */
[----:B------:R0:W-:Y:S01]  /*50b0*/  STG.E.U16 desc[UR36][R8.64], R0 ;  /* 0x0000000008007986 */ /* 0x0001e2000c101524 */
[----:B------:R-:W-:Y:S05]  /*50c0*/  BRA `(.L_x_14486) ;  /* 0x0000000400a47947 */ /* 0x000fea0003800000 */
.L_x_14493:
        /* <DEDUP_REMOVED lines=8> */
[----:B-1----:R0:W-:Y:S01]  /*5150*/  STG.E.U16 desc[UR36][R8.64], R4 ;  /* 0x0000000408007986 */ /* 0x0021e2000c101524 */
[----:B------:R-:W-:Y:S01]  /*5160*/  IMAD.MOV.U32 R23, RZ, RZ, R25 ;  /* 0x000000ffff177224 */ /* 0x000fe200078e0019 */
[----:B------:R-:W-:Y:S06]  /*5170*/  BRA `(.L_x_14486) ;  /* 0x0000000400787947 */ /* 0x000fec0003800000 */
.L_x_14504:
[----:B-1234-:R-:W0:Y:S01]  /*5180*/  I2F.S64 R5, R4 ;  /* 0x0000000400057312 */ /* 0x01ee220000301400 */
        /* <DEDUP_REMOVED lines=12> */
.L_x_14507:
[----:B------:R-:W-:-:S04]  /*5250*/  SHF.R.U32.HI R0, RZ, 0x14, R5 ;  /* 0x00000014ff007819 */ /* 0x000fc80000011605 */
[----:B------:R-:W-:-:S04]  /*5260*/  LOP3.LUT R0, R0, 0x1, RZ, 0xc0, !PT ;  /* 0x0000000100007812 */ /* 0x000fc800078ec0ff */
[----:B------:R-:W-:-:S04]  /*5270*/  IADD3 R0, PT, PT, R5, 0x487ffff, R0 ;  /* 0x0487ffff05007810 */ /* 0x000fc80007ffe000 */
[----:B------:R-:W-:-:S04]  /*5280*/  SHF.R.U32.HI R0, RZ, 0x14, R0 ;  /* 0x00000014ff007819 */ /* 0x000fc80000011600 */
[----:B------:R-:W-:-:S07]  /*5290*/  LOP3.LUT R3, R0, 0xff, RZ, 0xc0, !PT ;  /* 0x000000ff00037812 */ /* 0x000fce00078ec0ff */
.L_x_14508:
[----:B------:R-:W-:-:S04]  /*52a0*/  SHF.R.U32.HI R0, RZ, 0x18, R5 ;  /* 0x00000018ff007819 */ /* 0x000fc80000011605 */
[----:B------:R-:W-:-:S07]  /*52b0*/  LOP3.LUT R0, R3, 0x80, R0, 0xf8, !PT ;  /* 0x0000008003007812 */ /* 0x000fce00078ef800 */
.L_x_14506:
[----:B------:R-:W-:Y:S05]  /*52c0*/  BSYNC.RECONVERGENT B0 ;  /* 0x0000000000007941 */ /* 0x000fea0003800200 */
.L_x_14505:
[----:B------:R0:W-:Y:S01]  /*52d0*/  STG.E.U8 desc[UR36][R8.64], R0 ;  /* 0x0000000008007986 */ /* 0x0001e2000c101124 */
[----:B------:R-:W-:Y:S01]  /*52e0*/  IMAD.MOV.U32 R23, RZ, RZ, R25 ;  /* 0x000000ffff177224 */ /* 0x000fe200078e0019 */
[----:B------:R-:W-:Y:S06]  /*52f0*/  BRA `(.L_x_14486) ;  /* 0x0000000400187947 */ /* 0x000fec0003800000 */
.L_x_14503:
        /* <DEDUP_REMOVED lines=13> */
.L_x_14511:
[----:B------:R-:W-:-:S04]  /*53d0*/  SHF.R.U32.HI R0, RZ, 0x15, R5 ;  /* 0x00000015ff007819 */ /* 0x000fc80000011605 */
[----:B------:R-:W-:-:S04]  /*53e0*/  LOP3.LUT R0, R0, 0x1, RZ, 0xc0, !PT ;  /* 0x0000000100007812 */ /* 0x000fc800078ec0ff */
[----:B------:R-:W-:-:S04]  /*53f0*/  IADD3 R0, PT, PT, R5, 0x88fffff, R0 ;  /* 0x088fffff05007810 */ /* 0x000fc80007ffe000 */
[----:B------:R-:W-:-:S04]  /*5400*/  SHF.R.U32.HI R0, RZ, 0x15, R0 ;  /* 0x00000015ff007819 */ /* 0x000fc80000011600 */
[----:B------:R-:W-:-:S07]  /*5410*/  LOP3.LUT R3, R0, 0xff, RZ, 0xc0, !PT ;  /* 0x000000ff00037812 */ /* 0x000fce00078ec0ff */
.L_x_14512:
[----:B------:R-:W-:-:S04]  /*5420*/  SHF.R.U32.HI R0, RZ, 0x18, R5 ;  /* 0x00000018ff007819 */ /* 0x000fc80000011605 */
[----:B------:R-:W-:-:S07]  /*5430*/  LOP3.LUT R0, R3, 0x80, R0, 0xf8, !PT ;  /* 0x0000008003007812 */ /* 0x000fce00078ef800 */
.L_x_14510:
[----:B------:R-:W-:Y:S05]  /*5440*/  BSYNC.RECONVERGENT B0 ;  /* 0x0000000000007941 */ /* 0x000fea0003800200 */
.L_x_14509:
[----:B------:R0:W-:Y:S01]  /*5450*/  STG.E.U8 desc[UR36][R8.64], R0 ;  /* 0x0000000008007986 */ /* 0x0001e2000c101124 */
[----:B------:R-:W-:Y:S01]  /*5460*/  IMAD.MOV.U32 R23, RZ, RZ, R25 ;  /* 0x000000ffff177224 */ /* 0x000fe200078e0019 */
[----:B------:R-:W-:Y:S06]  /*5470*/  BRA `(.L_x_14486) ;  /* 0x0000000000b87947 */ /* 0x000fec0003800000 */
.L_x_14502:
[----:B------:R-:W-:-:S13]  /*5480*/  ISETP.NE.AND P0, PT, R0, 0x1c, PT ;  /* 0x0000001c0000780c */ /* 0x000fda0003f05270 */
[----:B------:R-:W-:Y:S05]  /*5490*/  @!P0 BRA `(.L_x_14513) ;  /* 0x0000000000a88947 */ /* 0x000fea0003800000 */
[----:B------:R-:W-:-:S13]  /*54a0*/  ISETP.NE.AND P0, PT, R0, 0x1d, PT ;  /* 0x0000001d0000780c */ /* 0x000fda0003f05270 */
[----:B------:R-:W-:Y:S05]  /*54b0*/  @!P0 BRA `(.L_x_14514) ;  /* 0x0000000000948947 */ /* 0x000fea0003800000 */
[----:B------:R-:W-:-:S13]  /*54c0*/  ISETP.NE.AND P0, PT, R0, 0x2c, PT ;  /* 0x0000002c0000780c */ /* 0x000fda0003f05270 */
[----:B------:R-:W-:Y:S05]  /*54d0*/  @!P0 BRA `(.L_x_14515) ;  /* 0x0000000000488947 */ /* 0x000fea0003800000 */
.L_x_14485:
[----:B------:R-:W-:Y:S01]  /*54e0*/  MOV R14, 0x0 ;  /* 0x00000000000e7802 */ /* 0x000fe20000000f00 */
[----:B------:R-:W1:Y:S01]  /*54f0*/  LDCU.64 UR6, c[0x4][0x198] ;  /* 0x01003300ff0677ac */ /* 0x000e620008000a00 */
[----:B------:R-:W-:Y:S02]  /*5500*/  IMAD.MOV.U32 R8, RZ, RZ, 0x65 ;  /* 0x00000065ff087424 */ /* 0x000fe400078e00ff */
[----:B------:R-:W-:Y:S01]  /*5510*/  IMAD.MOV.U32 R12, RZ, RZ, 0x1 ;  /* 0x00000001ff0c7424 */ /* 0x000fe200078e00ff */
[----:B------:R-:W0:Y:S01]  /*5520*/  LDCU.64 UR8, c[0x4][0x1a0] ;  /* 0x01003400ff0877ac */ /* 0x000e220008000a00 */
[----:B------:R-:W0:Y:S01]  /*5530*/  LDC.64 R14, c[0x4][R14] ;  /* 0x010000000e0e7b82 */ /* 0x000e220000000a00 */
[----:B------:R-:W-:Y:S01]  /*5540*/  IMAD.MOV.U32 R13, RZ, RZ, RZ ;  /* 0x000000ffff0d7224 */ /* 0x000fe200078e00ff */
[----:B------:R-:W5:Y:S01]  /*5550*/  LDCU.64 UR4, c[0x4][0x40] ;  /* 0x01000800ff0477ac */ /* 0x000f620008000a00 */
[----:B-1234-:R-:W-:Y:S02]  /*5560*/  IMAD.U32 R4, RZ, RZ, UR6 ;  /* 0x00000006ff047e24 */ /* 0x01efe4000f8e00ff */
[----:B------:R-:W-:-:S02]  /*5570*/  IMAD.U32 R5, RZ, RZ, UR7 ;  /* 0x00000007ff057e24 */ /* 0x000fc4000f8e00ff */
[----:B0-----:R-:W-:Y:S02]  /*5580*/  IMAD.U32 R6, RZ, RZ, UR8 ;  /* 0x00000008ff067e24 */ /* 0x001fe4000f8e00ff */
[----:B------:R-:W-:Y:S02]  /*5590*/  IMAD.U32 R7, RZ, RZ, UR9 ;  /* 0x00000009ff077e24 */ /* 0x000fe4000f8e00ff */
[----:B-----5:R-:W-:Y:S02]  /*55a0*/  IMAD.U32 R10, RZ, RZ, UR4 ;  /* 0x00000004ff0a7e24 */ /* 0x020fe4000f8e00ff */
[----:B------:R-:W-:-:S07]  /*55b0*/  IMAD.U32 R11, RZ, RZ, UR5 ;  /* 0x00000005ff0b7e24 */ /* 0x000fce000f8e00ff */
[----:B------:R-:W-:-:S07]  /*55c0*/  LEPC R20, `(.L_x_14516) ;  /* 0x000000001014794e */ /* 0x000fce0000000000 */
[----:B------:R-:W-:Y:S05]  /*55d0*/  CALL.ABS.NOINC R14 ;  /* 0x000000000e007343 */ /* 0x000fea0003c00000 */
.L_x_14516:
[----:B------:R-:W-:Y:S01]  /*55e0*/  IMAD.MOV.U32 R23, RZ, RZ, R25 ;  /* 0x000000ffff177224 */ /* 0x000fe200078e0019 */
[----:B------:R-:W-:Y:S06]  /*55f0*/  BRA `(.L_x_14486) ;  /* 0x0000000000587947 */ /* 0x000fec0003800000 */
.L_x_14515:
[----:B-1234-:R-:W0:Y:S01]  /*5600*/  I2F.S64 R4, R4 ;  /* 0x0000000400047312 */ /* 0x01ee220000301400 */
[----:B------:R-:W-:Y:S01]  /*5610*/  IMAD.MOV.U32 R23, RZ, RZ, R25 ;  /* 0x000000ffff177224 */ /* 0x000fe200078e0019 */
        /* <DEDUP_REMOVED lines=15> */
.L_x_14514:
[----:B-1----:R0:W-:Y:S01]  /*5710*/  STG.E.64 desc[UR36][R8.64], R4 ;  /* 0x0000000408007986 */ /* 0x0021e2000c101b24 */
[----:B------:R-:W-:Y:S01]  /*5720*/  IMAD.MOV.U32 R23, RZ, RZ, R25 ;  /* 0x000000ffff177224 */ /* 0x000fe200078e0019 */
[----:B------:R-:W-:Y:S06]  /*5730*/  BRA `(.L_x_14486) ;  /* 0x0000000000087947 */ /* 0x000fec0003800000 */
.L_x_14513:
[----:B-1----:R0:W-:Y:S01]  /*5740*/  STG.E desc[UR36][R8.64], R4 ;  /* 0x0000000408007986 */ /* 0x0021e2000c101924 */
[----:B------:R-:W-:-:S07]  /*5750*/  IMAD.MOV.U32 R23, RZ, RZ, R25 ;  /* 0x000000ffff177224 */ /* 0x000fce00078e0019 */
.L_x_14486:
[----:B------:R-:W-:-:S13]  /*5760*/  ISETP.GE.AND P0, PT, R23, R18, PT ;  /* 0x000000121700720c */ /* 0x000fda0003f06270 */
[----:B------:R-:W-:Y:S05]  /*5770*/  @P0 BREAK.RELIABLE B6 ;  /* 0x0000000000060942 */ /* 0x000fea0003800100 */
[----:B------:R-:W-:Y:S05]  /*5780*/  @P0 BRA `(.L_x_14517) ;  /* 0x0000001c00300947 */ /* 0x000fea0003800000 */
[----:B------:R-:W5:Y:S01]  /*5790*/  LDCU UR4, c[0x0][0x3b0] ;  /* 0x00007600ff0477ac */ /* 0x000f620008000800 */
[----:B01----:R-:W0:Y:S01]  /*57a0*/  LDC.64 R8, c[0x0][0x390] ;  /* 0x0000e400ff087b82 */ /* 0x003e220000000a00 */
[----:B------:R-:W-:Y:S01]  /*57b0*/  IMAD R0, R2, 0x200, R23 ;  /* 0x0000020002007824 */ /* 0x000fe200078e0217 */
[----:B--234-:R-:W-:-:S03]  /*57c0*/  PRMT R4, R19, 0x9910, RZ ;  /* 0x0000991013047816 */ /* 0x01cfc600000000ff */
        /* <DEDUP_REMOVED lines=16> */
.L_x_14521:
[----:B------:R0:W-:Y:S01]  /*58d0*/  STG.E.U8 desc[UR36][R8.64], R28 ;  /* 0x0000001c08007986 */ /* 0x0001e2000c101124 */
[----:B------:R-:W-:Y:S05]  /*58e0*/  BRA `(.L_x_14523) ;  /* 0x0000000c00347947 */ /* 0x000fea0003800000 */
.L_x_14520:
        /* <DEDUP_REMOVED lines=8> */
.L_x_14525:
[----:B------:R0:W-:Y:S01]  /*5970*/  STG.E desc[UR36][R8.64], R28 ;  /* 0x0000001c08007986 */ /* 0x0001e2000c101924 */
[----:B------:R-:W-:Y:S05]  /*5980*/  BRA `(.L_x_14523) ;  /* 0x0000000c000c7947 */ /* 0x000fea0003800000 */
.L_x_14524:
[----:B------:R0:W-:Y:S01]  /*5990*/  STG.E.U16 desc[UR36][R8.64], R28 ;  /* 0x0000001c08007986 */ /* 0x0001e2000c101524 */
[----:B------:R-:W-:Y:S05]  /*59a0*/  BRA `(.L_x_14523) ;  /* 0x0000000c00047947 */ /* 0x000fea0003800000 */
.L_x_14519:
        /* <DEDUP_REMOVED lines=9> */
.L_x_14527:
[----:B------:R-:W0:Y:S02]  /*5a40*/  I2F.S64 R0, R28 ;  /* 0x0000001c00007312 */ /* 0x000e240000301400 */
[----:B0-----:R-:W-:-:S05]  /*5a50*/  F2FP.F16.F32.PACK_AB R0, RZ, R0 ;  /* 0x00000000ff00723e */ /* 0x001fca00000000ff */
[----:B------:R0:W-:Y:S01]  /*5a60*/  STG.E.U16 desc[UR36][R8.64], R0 ;  /* 0x0000000008007986 */ /* 0x0001e2000c101524 */
[----:B------:R-:W-:Y:S05]  /*5a70*/  BRA `(.L_x_14523) ;  /* 0x0000000800d07947 */ /* 0x000fea0003800000 */
.L_x_14526:
        /* <DEDUP_REMOVED lines=10> */
.L_x_14529:
[----:B------:R-:W0:Y:S02]  /*5b20*/  I2F.S64 R28, R28 ;  /* 0x0000001c001c7312 */ /* 0x000e240000301400 */
[----:B0-----:R-:W-:-:S04]  /*5b30*/  F2FP.F16.F32.PACK_AB R3, RZ, R28 ;  /* 0x0000001cff03723e */ /* 0x001fc800000000ff */
[----:B------:R-:W-:-:S05]  /*5b40*/  PRMT R3, R3, 0x5410, RZ ;  /* 0x0000541003037816 */ /* 0x000fca00000000ff */
[----:B------:R0:W-:Y:S01]  /*5b50*/  STG.E desc[UR36][R8.64], R3 ;  /* 0x0000000308007986 */ /* 0x0001e2000c101924 */
[----:B------:R-:W-:Y:S05]  /*5b60*/  BRA `(.L_x_14523) ;  /* 0x0000000800947947 */ /* 0x000fea0003800000 */
.L_x_14528:
[----:B------:R-:W0:Y:S02]  /*5b70*/  I2F.F64.S64 R28, R28 ;  /* 0x0000001c001c7312 */ /* 0x000e240000301c00 */
[----:B0-----:R0:W-:Y:S01]  /*5b80*/  STG.E.64 desc[UR36][R8.64], R28 ;  /* 0x0000001c08007986 */ /* 0x0011e2000c101b24 */
[----:B------:R-:W-:Y:S05]  /*5b90*/  BRA `(.L_x_14523) ;  /* 0x0000000800887947 */ /* 0x000fea0003800000 */
.L_x_14518:
        /* <DEDUP_REMOVED lines=12> */
.L_x_14533:
        /* <DEDUP_REMOVED lines=17> */
.L_x_14536:
[----:B------:R-:W-:-:S04]  /*5d70*/  SHF.R.U32.HI R3, RZ, 0x18, R29 ;  /* 0x00000018ff037819 */ /* 0x000fc8000001161d */
[----:B------:R-:W-:-:S04]  /*5d80*/  LOP3.LUT R0, R0, 0x80, R3, 0xf8, !PT ;  /* 0x0000008000007812 */ /* 0x000fc800078ef803 */
[----:B------:R-:W-:-:S07]  /*5d90*/  PRMT R4, R0, 0x7610, R4 ;  /* 0x0000761000047816 */ /* 0x000fce0000000004 */
.L_x_14535:
[----:B------:R-:W-:Y:S05]  /*5da0*/  BSYNC.RECONVERGENT B0 ;  /* 0x0000000000007941 */ /* 0x000fea0003800200 */
.L_x_14534:
[----:B------:R0:W-:Y:S01]  /*5db0*/  STG.E.U8 desc[UR36][R8.64], R4 ;  /* 0x0000000408007986 */ /* 0x0001e2000c101124 */
[----:B------:R-:W-:Y:S05]  /*5dc0*/  BRA `(.L_x_14523) ;  /* 0x0000000400fc7947 */ /* 0x000fea0003800000 */
.L_x_14532:
        /* <DEDUP_REMOVED lines=17> */
.L_x_14539:
[----:B------:R-:W-:-:S04]  /*5ee0*/  SHF.R.U32.HI R3, RZ, 0x18, R29 ;  /* 0x00000018ff037819 */ /* 0x000fc8000001161d */
[----:B------:R-:W-:-:S04]  /*5ef0*/  LOP3.LUT R0, R0, 0x80, R3, 0xf8, !PT ;  /* 0x0000008000007812 */ /* 0x000fc800078ef803 */
[----:B------:R-:W-:-:S07]  /*5f00*/  PRMT R4, R0, 0x7610, R4 ;  /* 0x0000761000047816 */ /* 0x000fce0000000004 */
.L_x_14538:
[----:B------:R-:W-:Y:S05]  /*5f10*/  BSYNC.RECONVERGENT B0 ;  /* 0x0000000000007941 */ /* 0x000fea0003800200 */
.L_x_14537:
[----:B------:R0:W-:Y:S01]  /*5f20*/  STG.E.U8 desc[UR36][R8.64], R4 ;  /* 0x0000000408007986 */ /* 0x0001e2000c101124 */
[----:B------:R-:W-:Y:S05]  /*5f30*/  BRA `(.L_x_14523) ;  /* 0x0000000400a07947 */ /* 0x000fea0003800000 */
.L_x_14531:
        /* <DEDUP_REMOVED lines=22> */
.L_x_14541:
[----:B------:R0:W-:Y:S01]  /*60a0*/  STG.E.64 desc[UR36][R8.64], R28 ;  /* 0x0000001c08007986 */ /* 0x0001e2000c101b24 */
[----:B------:R-:W-:Y:S05]  /*60b0*/  BRA `(.L_x_14523) ;  /* 0x0000000400407947 */ /* 0x000fea0003800000 */
.L_x_14540:
[----:B------:R0:W-:Y:S01]  /*60c0*/  STG.E desc[UR36][R8.64], R28 ;  /* 0x0000001c08007986 */ /* 0x0001e2000c101924 */
[----:B------:R-:W-:Y:S05]  /*60d0*/  BRA `(.L_x_14523) ;  /* 0x0000000400387947 */ /* 0x000fea0003800000 */
.L_x_14530:
        /* <DEDUP_REMOVED lines=11> */
.L_x_14543:
[----:B------:R-:W-:Y:S01]  /*6190*/  CS2R R6, SRZ ;  /* 0x0000000000067805 */ /* 0x000fe2000001ff00 */
[----:B------:R-:W0:Y:S04]  /*61a0*/  I2F.F64.S64 R4, R28 ;  /* 0x0000001c00047312 */ /* 0x000e280000301c00 */
[----:B0-----:R3:W-:Y:S01]  /*61b0*/  STG.E.128 desc[UR36][R8.64], R4 ;  /* 0x0000000408007986 */ /* 0x0017e2000c101d24 */
[----:B------:R-:W-:Y:S05]  /*61c0*/  BRA `(.L_x_14523) ;  /* 0x0000000000fc7947 */ /* 0x000fea0003800000 */
.L_x_14542:
[----:B------:R-:W-:-:S13]  /*61d0*/  ISETP.NE.AND P0, PT, R0, 0xf, PT ;  /* 0x0000000f0000780c */ /* 0x000fda0003f05270 */
[----:B------:R-:W-:Y:S05]  /*61e0*/  @!P0 BRA `(.L_x_14544) ;  /* 0x0000000000e88947 */ /* 0x000fea0003800000 */
[----:B------:R-:W-:-:S13]  /*61f0*/  ISETP.NE.AND P0, PT, R0, 0x17, PT ;  /* 0x000000170000780c */ /* 0x000fda0003f05270 */
[----:B------:R-:W-:Y:S05]  /*6200*/  @!P0 BRA `(.L_x_14545) ;  /* 0x0000000000908947 */ /* 0x000fea0003800000 */
[----:B------:R-:W-:-:S13]  /*6210*/  ISETP.NE.AND P0, PT, R0, 0x18, PT ;  /* 0x000000180000780c */ /* 0x000fda0003f05270 */
[----:B------:R-:W-:Y:S05]  /*6220*/  @!P0 BRA `(.L_x_14546) ;  /* 0x0000000000448947 */ /* 0x000fea0003800000 */
.L_x_14522:
        /* <DEDUP_REMOVED lines=16> */
.L_x_14547:
[----:B------:R-:W-:Y:S05]  /*6330*/  BRA `(.L_x_14523) ;  /* 0x0000000000a07947 */ /* 0x000fea0003800000 */
.L_x_14546:
        /* <DEDUP_REMOVED lines=13> */
.L_x_14549:
[----:B------:R-:W-:Y:S05]  /*6410*/  BSYNC.RECONVERGENT B0 ;  /* 0x0000000000007941 */ /* 0x000fea0003800200 */
.L_x_14548:
[----:B------:R-:W-:-:S05]  /*6420*/  LOP3.LUT R3, R0, 0x80, R3, 0xf8, !PT ;  /* 0x0000008000037812 */ /* 0x000fca00078ef803 */
[----:B------:R1:W-:Y:S01]  /*6430*/  STG.E.U8 desc[UR36][R8.64], R3 ;  /* 0x0000000308007986 */ /* 0x0003e2000c101124 */
[----:B------:R-:W-:Y:S05]  /*6440*/  BRA `(.L_x_14523) ;  /* 0x00000000005c7947 */ /* 0x000fea0003800000 */
.L_x_14545:
        /* <DEDUP_REMOVED lines=12> */
.L_x_14551:
[----:B------:R-:W-:Y:S01]  /*6510*/  IMAD.MOV.U32 R0, RZ, RZ, 0x7f ;  /* 0x0000007fff007424 */ /* 0x000fe200078e00ff */
[----:B------:R-:W-:-:S04]  /*6520*/  ISETP.GT.U32.AND P0, PT, R3, 0x7f800000, PT ;  /* 0x7f8000000300780c */ /* 0x000fc80003f04070 */
[----:B------:R-:W-:-:S09]  /*6530*/  SEL R0, R0, 0x7c, P0 ;  /* 0x0000007c00007807 */ /* 0x000fd20000000000 */
.L_x_14552:
[----:B------:R-:W-:Y:S05]  /*6540*/  BSYNC.RECONVERGENT B0 ;  /* 0x0000000000007941 */ /* 0x000fea0003800200 */
.L_x_14550:
[----:B------:R-:W-:-:S04]  /*6550*/  SHF.R.U32.HI R3, RZ, 0x18, R29 ;  /* 0x00000018ff037819 */ /* 0x000fc8000001161d */
[----:B------:R-:W-:-:S05]  /*6560*/  LOP3.LUT R3, R0, 0x80, R3, 0xf8, !PT ;  /* 0x0000008000037812 */ /* 0x000fca00078ef803 */
[----:B------:R2:W-:Y:S01]  /*6570*/  STG.E.U8 desc[UR36][R8.64], R3 ;  /* 0x0000000308007986 */ /* 0x0005e2000c101124 */
[----:B------:R-:W-:Y:S05]  /*6580*/  BRA `(.L_x_14523) ;  /* 0x00000000000c7947 */ /* 0x000fea0003800000 */
.L_x_14544:
[----:B------:R-:W0:Y:S02]  /*6590*/  I2F.S64 R0, R28 ;  /* 0x0000001c00007312 */ /* 0x000e240000301400 */
[----:B0-----:R-:W-:-:S05]  /*65a0*/  F2FP.BF16.F32.PACK_AB R0, RZ, R0 ;  /* 0x00000000ff00723e */ /* 0x001fca00000010ff */
[----:B------:R0:W-:Y:S02]  /*65b0*/  STG.E.U16 desc[UR36][R8.64], R0 ;  /* 0x0000000008007986 */ /* 0x0001e4000c101524 */
.L_x_14523:
[----:B------:R-:W-:-:S07]  /*65c0*/  VIADD R23, R23, 0x80 ;  /* 0x0000008017177836 */ /* 0x000fce0000000000 */
.L_x_14480:
[----:B------:R-:W-:-:S13]  /*65d0*/  ISETP.GE.AND P0, PT, R23, R18, PT ;  /* 0x000000121700720c */ /* 0x000fda0003f06270 */
[----:B------:R-:W-:Y:S05]  /*65e0*/  @P0 BREAK.RELIABLE B6 ;  /* 0x0000000000060942 */ /* 0x000fea0003800100 */
[----:B------:R-:W-:Y:S05]  /*65f0*/  @P0 BRA `(.L_x_14517) ;  /* 0x0000000c00940947 */ /* 0x000fea0003800000 */
[----:B------:R-:W-:Y:S05]  /*6600*/  BSYNC.RELIABLE B6 ;  /* 0x0000000000067941 */ /* 0x000fea0003800100 */
.L_x_14479:
        /* <DEDUP_REMOVED lines=20> */
.L_x_14556:
[----:B------:R0:W-:Y:S01]  /*6750*/  STG.E.U8 desc[UR36][R8.64], R26 ;  /* 0x0000001a08007986 */ /* 0x0001e2000c101124 */
[----:B------:R-:W-:Y:S05]  /*6760*/  BRA `(.L_x_14558) ;  /* 0x0000000c00347947 */ /* 0x000fea0003800000 */
.L_x_14555:
        /* <DEDUP_REMOVED lines=8> */
.L_x_14560:
[----:B------:R3:W-:Y:S01]  /*67f0*/  STG.E desc[UR36][R8.64], R26 ;  /* 0x0000001a08007986 */ /* 0x0007e2000c101924 */
[----:B------:R-:W-:Y:S05]  /*6800*/  BRA `(.L_x_14558) ;  /* 0x0000000c000c7947 */ /* 0x000fea0003800000 */
.L_x_14559:
[----:B------:R2:W-:Y:S01]  /*6810*/  STG.E.U16 desc[UR36][R8.64], R26 ;  /* 0x0000001a08007986 */ /* 0x0005e2000c101524 */
[----:B------:R-:W-:Y:S05]  /*6820*/  BRA `(.L_x_14558) ;  /* 0x0000000c00047947 */ /* 0x000fea0003800000 */
.L_x_14554:
        /* <DEDUP_REMOVED lines=9> */
.L_x_14562:
[----:B------:R-:W0:Y:S02]  /*68c0*/  I2F.S64 R0, R26 ;  /* 0x0000001a00007312 */ /* 0x000e240000301400 */
[----:B0-----:R-:W-:-:S05]  /*68d0*/  F2FP.F16.F32.PACK_AB R0, RZ, R0 ;  /* 0x00000000ff00723e */ /* 0x001fca00000000ff */
[----:B------:R0:W-:Y:S01]  /*68e0*/  STG.E.U16 desc[UR36][R8.64], R0 ;  /* 0x0000000008007986 */ /* 0x0001e2000c101524 */
[----:B------:R-:W-:Y:S05]  /*68f0*/  BRA `(.L_x_14558) ;  /* 0x0000000800d07947 */ /* 0x000fea0003800000 */
.L_x_14561:
        /* <DEDUP_REMOVED lines=10> */
.L_x_14564:
[----:B------:R-:W0:Y:S02]  /*69a0*/  I2F.S64 R26, R26 ;  /* 0x0000001a001a7312 */ /* 0x000e240000301400 */
[----:B0-----:R-:W-:-:S04]  /*69b0*/  F2FP.F16.F32.PACK_AB R3, RZ, R26 ;  /* 0x0000001aff03723e */ /* 0x001fc800000000ff */
[----:B------:R-:W-:-:S05]  /*69c0*/  PRMT R3, R3, 0x5410, RZ ;  /* 0x0000541003037816 */ /* 0x000fca00000000ff */
[----:B------:R0:W-:Y:S01]  /*69d0*/  STG.E desc[UR36][R8.64], R3 ;  /* 0x0000000308007986 */ /* 0x0001e2000c101924 */
[----:B------:R-:W-:Y:S05]  /*69e0*/  BRA `(.L_x_14558) ;  /* 0x0000000800947947 */ /* 0x000fea0003800000 */
.L_x_14563:
[----:B------:R-:W0:Y:S02]  /*69f0*/  I2F.F64.S64 R26, R26 ;  /* 0x0000001a001a7312 */ /* 0x000e240000301c00 */
[----:B0-----:R0:W-:Y:S01]  /*6a00*/  STG.E.64 desc[UR36][R8.64], R26 ;  /* 0x0000001a08007986 */ /* 0x0011e2000c101b24 */
[----:B------:R-:W-:Y:S05]  /*6a10*/  BRA `(.L_x_14558) ;  /* 0x0000000800887947 */ /* 0x000fea0003800000 */
.L_x_14553:
        /* <DEDUP_REMOVED lines=12> */
.L_x_14568:
        /* <DEDUP_REMOVED lines=17> */
.L_x_14571:
[----:B------:R-:W-:-:S04]  /*6bf0*/  SHF.R.U32.HI R3, RZ, 0x18, R27 ;  /* 0x00000018ff037819 */ /* 0x000fc8000001161b */
[----:B------:R-:W-:-:S04]  /*6c00*/  LOP3.LUT R0, R0, 0x80, R3, 0xf8, !PT ;  /* 0x0000008000007812 */ /* 0x000fc800078ef803 */
[----:B------:R-:W-:-:S07]  /*6c10*/  PRMT R4, R0, 0x7610, R4 ;  /* 0x0000761000047816 */ /* 0x000fce0000000004 */
.L_x_14570:
[----:B------:R-:W-:Y:S05]  /*6c20*/  BSYNC.RECONVERGENT B0 ;  /* 0x0000000000007941 */ /* 0x000fea0003800200 */
.L_x_14569:
[----:B------:R0:W-:Y:S01]  /*6c30*/  STG.E.U8 desc[UR36][R8.64], R4 ;  /* 0x0000000408007986 */ /* 0x0001e2000c101124 */
[----:B------:R-:W-:Y:S05]  /*6c40*/  BRA `(.L_x_14558) ;  /* 0x0000000400fc7947 */ /* 0x000fea0003800000 */
.L_x_14567:
        /* <DEDUP_REMOVED lines=17> */
.L_x_14574:
[----:B------:R-:W-:-:S04]  /*6d60*/  SHF.R.U32.HI R3, RZ, 0x18, R27 ;  /* 0x00000018ff037819 */ /* 0x000fc8000001161b */
[----:B------:R-:W-:-:S04]  /*6d70*/  LOP3.LUT R0, R0, 0x80, R3, 0xf8, !PT ;  /* 0x0000008000007812 */ /* 0x000fc800078ef803 */
[----:B------:R-:W-:-:S07]  /*6d80*/  PRMT R4, R0, 0x7610, R4 ;  /* 0x0000761000047816 */ /* 0x000fce0000000004 */
.L_x_14573:
[----:B------:R-:W-:Y:S05]  /*6d90*/  BSYNC.RECONVERGENT B0 ;  /* 0x0000000000007941 */ /* 0x000fea0003800200 */
.L_x_14572:
[----:B------:R0:W-:Y:S01]  /*6da0*/  STG.E.U8 desc[UR36][R8.64], R4 ;  /* 0x0000000408007986 */ /* 0x0001e2000c101124 */
[----:B------:R-:W-:Y:S05]  /*6db0*/  BRA `(.L_x_14558) ;  /* 0x0000000400a07947 */ /* 0x000fea0003800000 */
.L_x_14566:
        /* <DEDUP_REMOVED lines=22> */
.L_x_14576:
[----:B------:R0:W-:Y:S01]  /*6f20*/  STG.E.64 desc[UR36][R8.64], R26 ;  /* 0x0000001a08007986 */ /* 0x0001e2000c101b24 */
[----:B------:R-:W-:Y:S05]  /*6f30*/  BRA `(.L_x_14558) ;  /* 0x0000000400407947 */ /* 0x000fea0003800000 */
.L_x_14575:
[----:B------:R0:W-:Y:S01]  /*6f40*/  STG.E desc[UR36][R8.64], R26 ;  /* 0x0000001a08007986 */ /* 0x0001e2000c101924 */
[----:B------:R-:W-:Y:S05]  /*6f50*/  BRA `(.L_x_14558) ;  /* 0x0000000400387947 */ /* 0x000fea0003800000 */
.L_x_14565:
        /* <DEDUP_REMOVED lines=11> */
.L_x_14578:
[----:B------:R-:W-:Y:S01]  /*7010*/  CS2R R6, SRZ ;  /* 0x0000000000067805 */ /* 0x000fe2000001ff00 */
[----:B------:R-:W0:Y:S04]  /*7020*/  I2F.F64.S64 R4, R26 ;  /* 0x0000001a00047312 */ /* 0x000e280000301c00 */
[----:B0-----:R0:W-:Y:S01]  /*7030*/  STG.E.128 desc[UR36][R8.64], R4 ;  /* 0x0000000408007986 */ /* 0x0011e2000c101d24 */
[----:B------:R-:W-:Y:S05]  /*7040*/  BRA `(.L_x_14558) ;  /* 0x0000000000fc7947 */ /* 0x000fea0003800000 */
.L_x_14577:
[----:B------:R-:W-:-:S13]  /*7050*/  ISETP.NE.AND P0, PT, R0, 0xf, PT ;  /* 0x0000000f0000780c */ /* 0x000fda0003f05270 */
[----:B------:R-:W-:Y:S05]  /*7060*/  @!P0 BRA `(.L_x_14579) ;  /* 0x0000000000e88947 */ /* 0x000fea0003800000 */
[----:B------:R-:W-:-:S13]  /*7070*/  ISETP.NE.AND P0, PT, R0, 0x17, PT ;  /* 0x000000170000780c */ /* 0x000fda0003f05270 */
[----:B------:R-:W-:Y:S05]  /*7080*/  @!P0 BRA `(.L_x_14580) ;  /* 0x0000000000908947 */ /* 0x000fea0003800000 */
[----:B------:R-:W-:-:S13]  /*7090*/  ISETP.NE.AND P0, PT, R0, 0x18, PT ;  /* 0x000000180000780c */ /* 0x000fda0003f05270 */
[----:B------:R-:W-:Y:S05]  /*70a0*/  @!P0 BRA `(.L_x_14581) ;  /* 0x0000000000448947 */ /* 0x000fea0003800000 */
.L_x_14557:
        /* <DEDUP_REMOVED lines=16> */
.L_x_14582:
[----:B------:R-:W-:Y:S05]  /*71b0*/  BRA `(.L_x_14558) ;  /* 0x0000000000a07947 */ /* 0x000fea0003800000 */
.L_x_14581:
        /* <DEDUP_REMOVED lines=13> */
.L_x_14584:
[----:B------:R-:W-:Y:S05]  /*7290*/  BSYNC.RECONVERGENT B0 ;  /* 0x0000000000007941 */ /* 0x000fea0003800200 */
.L_x_14583:
[----:B------:R-:W-:-:S05]  /*72a0*/  LOP3.LUT R3, R0, 0x80, R3, 0xf8, !PT ;  /* 0x0000008000037812 */ /* 0x000fca00078ef803 */
[----:B------:R0:W-:Y:S01]  /*72b0*/  STG.E.U8 desc[UR36][R8.64], R3 ;  /* 0x0000000308007986 */ /* 0x0001e2000c101124 */
[----:B------:R-:W-:Y:S05]  /*72c0*/  BRA `(.L_x_14558) ;  /* 0x00000000005c7947 */ /* 0x000fea0003800000 */
.L_x_14580:
        /* <DEDUP_REMOVED lines=12> */
.L_x_14586:
[----:B------:R-:W-:Y:S01]  /*7390*/  IMAD.MOV.U32 R0, RZ, RZ, 0x7f ;  /* 0x0000007fff007424 */ /* 0x000fe200078e00ff */
[----:B------:R-:W-:-:S04]  /*73a0*/  ISETP.GT.U32.AND P0, PT, R3, 0x7f800000, PT ;  /* 0x7f8000000300780c */ /* 0x000fc80003f04070 */
[----:B------:R-:W-:-:S09]  /*73b0*/  SEL R0, R0, 0x7c, P0 ;  /* 0x0000007c00007807 */ /* 0x000fd20000000000 */
.L_x_14587:
[----:B------:R-:W-:Y:S05]  /*73c0*/  BSYNC.RECONVERGENT B0 ;  /* 0x0000000000007941 */ /* 0x000fea0003800200 */
.L_x_14585:
[----:B------:R-:W-:-:S04]  /*73d0*/  SHF.R.U32.HI R3, RZ, 0x18, R27 ;  /* 0x00000018ff037819 */ /* 0x000fc8000001161b */
[----:B------:R-:W-:-:S05]  /*73e0*/  LOP3.LUT R3, R0, 0x80, R3, 0xf8, !PT ;  /* 0x0000008000037812 */ /* 0x000fca00078ef803 */
[----:B------:R0:W-:Y:S01]  /*73f0*/  STG.E.U8 desc[UR36][R8.64], R3 ;  /* 0x0000000308007986 */ /* 0x0001e2000c101124 */
[----:B------:R-:W-:Y:S05]  /*7400*/  BRA `(.L_x_14558) ;  /* 0x00000000000c7947 */ /* 0x000fea0003800000 */
.L_x_14579:
[----:B------:R-:W0:Y:S02]  /*7410*/  I2F.S64 R0, R26 ;  /* 0x0000001a00007312 */ /* 0x000e240000301400 */
[----:B0-----:R-:W-:-:S05]  /*7420*/  F2FP.BF16.F32.PACK_AB R0, RZ, R0 ;  /* 0x00000000ff00723e */ /* 0x001fca00000010ff */
[----:B------:R0:W-:Y:S02]  /*7430*/  STG.E.U16 desc[UR36][R8.64], R0 ;  /* 0x0000000008007986 */ /* 0x0001e4000c101524 */
.L_x_14558:
[----:B------:R-:W-:-:S07]  /*7440*/  VIADD R23, R23, 0x80 ;  /* 0x0000008017177836 */ /* 0x000fce0000000000 */
.L_x_14517:
[----:B------:R-:W-:Y:S05]  /*7450*/  BSYNC.RECONVERGENT B7 ;  /* 0x0000000000077941 */ /* 0x000fea0003800200 */
.L_x_14478:
        /* <DEDUP_REMOVED lines=21> */
.L_x_14591:
[----:B------:R-:W-:Y:S01]  /*75b0*/  STG.E.U8 desc[UR36][R2.64], R16 ;  /* 0x0000001002007986 */ /* 0x000fe2000c101124 */
[----:B------:R-:W-:Y:S05]  /*75c0*/  EXIT ;  /* 0x000000000000794d */ /* 0x000fea0003800000 */
.L_x_14590:
        /* <DEDUP_REMOVED lines=8> */
.L_x_14594:
[----:B------:R-:W-:Y:S01]  /*7650*/  STG.E desc[UR36][R2.64], R16 ;  /* 0x0000001002007986 */ /* 0x000fe2000c101924 */
[----:B------:R-:W-:Y:S05]  /*7660*/  EXIT ;  /* 0x000000000000794d */ /* 0x000fea0003800000 */
.L_x_14593:
[----:B------:R-:W-:Y:S01]  /*7670*/  STG.E.U16 desc[UR36][R2.64], R16 ;  /* 0x0000001002007986 */ /* 0x000fe2000c101524 */
[----:B------:R-:W-:Y:S05]  /*7680*/  EXIT ;  /* 0x000000000000794d */ /* 0x000fea0003800000 */
.L_x_14589:
        /* <DEDUP_REMOVED lines=9> */
.L_x_14596:
[----:B------:R-:W0:Y:S02]  /*7720*/  I2F.S64 R0, R16 ;  /* 0x0000001000007312 */ /* 0x000e240000301400 */
[----:B0-----:R-:W-:-:S05]  /*7730*/  F2FP.F16.F32.PACK_AB R0, RZ, R0 ;  /* 0x00000000ff00723e */ /* 0x001fca00000000ff */
[----:B------:R-:W-:Y:S01]  /*7740*/  STG.E.U16 desc[UR36][R2.64], R0 ;  /* 0x0000000002007986 */ /* 0x000fe2000c101524 */
[----:B------:R-:W-:Y:S05]  /*7750*/  EXIT ;  /* 0x000000000000794d */ /* 0x000fea0003800000 */
.L_x_14595:
        /* <DEDUP_REMOVED lines=10> */
.L_x_14598:
[----:B------:R-:W0:Y:S02]  /*7800*/  I2F.S64 R16, R16 ;  /* 0x0000001000107312 */ /* 0x000e240000301400 */
[----:B0-----:R-:W-:-:S04]  /*7810*/  F2FP.F16.F32.PACK_AB R5, RZ, R16 ;  /* 0x00000010ff05723e */ /* 0x001fc800000000ff */
[----:B------:R-:W-:-:S05]  /*7820*/  PRMT R5, R5, 0x5410, RZ ;  /* 0x0000541005057816 */ /* 0x000fca00000000ff */
[----:B------:R-:W-:Y:S01]  /*7830*/  STG.E desc[UR36][R2.64], R5 ;  /* 0x0000000502007986 */ /* 0x000fe2000c101924 */
[----:B------:R-:W-:Y:S05]  /*7840*/  EXIT ;  /* 0x000000000000794d */ /* 0x000fea0003800000 */
.L_x_14597:
[----:B------:R-:W0:Y:S02]  /*7850*/  I2F.F64.S64 R16, R16 ;  /* 0x0000001000107312 */ /* 0x000e240000301c00 */
[----:B0-----:R-:W-:Y:S01]  /*7860*/  STG.E.64 desc[UR36][R2.64], R16 ;  /* 0x0000001002007986 */ /* 0x001fe2000c101b24 */
[----:B------:R-:W-:Y:S05]  /*7870*/  EXIT ;  /* 0x000000000000794d */ /* 0x000fea0003800000 */
.L_x_14588:
        /* <DEDUP_REMOVED lines=12> */
.L_x_14602:
        /* <DEDUP_REMOVED lines=18> */
.L_x_14605:
[----:B------:R-:W-:-:S04]  /*7a60*/  SHF.R.U32.HI R5, RZ, 0x18, R5 ;  /* 0x00000018ff057819 */ /* 0x000fc80000011605 */
[----:B------:R-:W-:-:S07]  /*7a70*/  LOP3.LUT R0, R0, 0x80, R5, 0xf8, !PT ;  /* 0x0000008000007812 */ /* 0x000fce00078ef805 */
.L_x_14604:
[----:B------:R-:W-:Y:S05]  /*7a80*/  BSYNC.RECONVERGENT B0 ;  /* 0x0000000000007941 */ /* 0x000fea0003800200 */
.L_x_14603:
[----:B------:R-:W-:Y:S01]  /*7a90*/  STG.E.U8 desc[UR36][R2.64], R0 ;  /* 0x0000000002007986 */ /* 0x000fe2000c101124 */
[----:B------:R-:W-:Y:S05]  /*7aa0*/  EXIT ;  /* 0x000000000000794d */ /* 0x000fea0003800000 */
.L_x_14601:
        /* <DEDUP_REMOVED lines=18> */
.L_x_14608:
[----:B------:R-:W-:-:S04]  /*7bd0*/  SHF.R.U32.HI R5, RZ, 0x18, R5 ;  /* 0x00000018ff057819 */ /* 0x000fc80000011605 */
[----:B------:R-:W-:-:S07]  /*7be0*/  LOP3.LUT R0, R0, 0x80, R5, 0xf8, !PT ;  /* 0x0000008000007812 */ /* 0x000fce00078ef805 */
.L_x_14607:
[----:B------:R-:W-:Y:S05]  /*7bf0*/  BSYNC.RECONVERGENT B0 ;  /* 0x0000000000007941 */ /* 0x000fea0003800200 */
.L_x_14606:
[----:B------:R-:W-:Y:S01]  /*7c00*/  STG.E.U8 desc[UR36][R2.64], R0 ;  /* 0x0000000002007986 */ /* 0x000fe2000c101124 */
[----:B------:R-:W-:Y:S05]  /*7c10*/  EXIT ;  /* 0x000000000000794d */ /* 0x000fea0003800000 */
.L_x_14600:
        /* <DEDUP_REMOVED lines=22> */
.L_x_14610:
[----:B------:R-:W-:Y:S01]  /*7d80*/  STG.E.64 desc[UR36][R2.64], R16 ;  /* 0x0000001002007986 */ /* 0x000fe2000c101b24 */
[----:B------:R-:W-:Y:S05]  /*7d90*/  EXIT ;  /* 0x000000000000794d */ /* 0x000fea0003800000 */
.L_x_14609:
[----:B------:R-:W-:Y:S01]  /*7da0*/  STG.E desc[UR36][R2.64], R16 ;  /* 0x0000001002007986 */ /* 0x000fe2000c101924 */
[----:B------:R-:W-:Y:S05]  /*7db0*/  EXIT ;  /* 0x000000000000794d */ /* 0x000fea0003800000 */
.L_x_14599:
        /* <DEDUP_REMOVED lines=11> */
.L_x_14612:
[----:B------:R-:W-:Y:S01]  /*7e70*/  CS2R R18, SRZ ;  /* 0x0000000000127805 */ /* 0x000fe2000001ff00 */
[----:B------:R-:W0:Y:S04]  /*7e80*/  I2F.F64.S64 R16, R16 ;  /* 0x0000001000107312 */ /* 0x000e280000301c00 */
[----:B0-----:R-:W-:Y:S01]  /*7e90*/  STG.E.128 desc[UR36][R2.64], R16 ;  /* 0x0000001002007986 */ /* 0x001fe2000c101d24 */
[----:B------:R-:W-:Y:S05]  /*7ea0*/  EXIT ;  /* 0x000000000000794d */ /* 0x000fea0003800000 */
.L_x_14611:
[----:B------:R-:W-:-:S13]  /*7eb0*/  ISETP.NE.AND P0, PT, R0, 0xf, PT ;  /* 0x0000000f0000780c */ /* 0x000fda0003f05270 */
[----:B------:R-:W-:Y:S05]  /*7ec0*/  @!P0 BRA `(.L_x_14613) ;  /* 0x0000000000e88947 */ /* 0x000fea0003800000 */
[----:B------:R-:W-:-:S13]  /*7ed0*/  ISETP.NE.AND P0, PT, R0, 0x17, PT ;  /* 0x000000170000780c */ /* 0x000fda0003f05270 */
[----:B------:R-:W-:Y:S05]  /*7ee0*/  @!P0 BRA `(.L_x_14614) ;  /* 0x0000000000908947 */ /* 0x000fea0003800000 */
[----:B------:R-:W-:-:S13]  /*7ef0*/  ISETP.NE.AND P0, PT, R0, 0x18, PT ;  /* 0x000000180000780c */ /* 0x000fda0003f05270 */
[----:B------:R-:W-:Y:S05]  /*7f00*/  @!P0 BRA `(.L_x_14615) ;  /* 0x0000000000448947 */ /* 0x000fea0003800000 */
.L_x_14592:
        /* <DEDUP_REMOVED lines=16> */
.L_x_14616:
[----:B------:R-:W-:Y:S05]  /*8010*/  EXIT ;  /* 0x000000000000794d */ /* 0x000fea0003800000 */
.L_x_14615:
        /* <DEDUP_REMOVED lines=13> */
.L_x_14618:
[----:B------:R-:W-:Y:S05]  /*80f0*/  BSYNC.RECONVERGENT B0 ;  /* 0x0000000000007941 */ /* 0x000fea0003800200 */
.L_x_14617:
[----:B------:R-:W-:-:S05]  /*8100*/  LOP3.LUT R5, R0, 0x80, R5, 0xf8, !PT ;  /* 0x0000008000057812 */ /* 0x000fca00078ef805 */
[----:B------:R-:W-:Y:S01]  /*8110*/  STG.E.U8 desc[UR36][R2.64], R5 ;  /* 0x0000000502007986 */ /* 0x000fe2000c101124 */
[----:B------:R-:W-:Y:S05]  /*8120*/  EXIT ;  /* 0x000000000000794d */ /* 0x000fea0003800000 */
.L_x_14614:
        /* <DEDUP_REMOVED lines=12> */
.L_x_14620:
[----:B------:R-:W-:Y:S01]  /*81f0*/  IMAD.MOV.U32 R0, RZ, RZ, 0x7f ;  /* 0x0000007fff007424 */ /* 0x000fe200078e00ff */
[----:B------:R-:W-:-:S04]  /*8200*/  ISETP.GT.U32.AND P0, PT, R4, 0x7f800000, PT ;  /* 0x7f8000000400780c */ /* 0x000fc80003f04070 */
[----:B------:R-:W-:-:S09]  /*8210*/  SEL R0, R0, 0x7c, P0 ;  /* 0x0000007c00007807 */ /* 0x000fd20000000000 */
.L_x_14621:
[----:B------:R-:W-:Y:S05]  /*8220*/  BSYNC.RECONVERGENT B0 ;  /* 0x0000000000007941 */ /* 0x000fea0003800200 */
.L_x_14619:
[----:B------:R-:W-:-:S04]  /*8230*/  SHF.R.U32.HI R5, RZ, 0x18, R5 ;  /* 0x00000018ff057819 */ /* 0x000fc80000011605 */
[----:B------:R-:W-:-:S05]  /*8240*/  LOP3.LUT R5, R0, 0x80, R5, 0xf8, !PT ;  /* 0x0000008000057812 */ /* 0x000fca00078ef805 */
[----:B------:R-:W-:Y:S01]  /*8250*/  STG.E.U8 desc[UR36][R2.64], R5 ;  /* 0x0000000502007986 */ /* 0x000fe2000c101124 */
[----:B------:R-:W-:Y:S05]  /*8260*/  EXIT ;  /* 0x000000000000794d */ /* 0x000fea0003800000 */
.L_x_14613:
[----:B------:R-:W0:Y:S02]  /*8270*/  I2F.S64 R0, R16 ;  /* 0x0000001000007312 */ /* 0x000e240000301400 */
[----:B0-----:R-:W-:-:S05]  /*8280*/  F2FP.BF16.F32.PACK_AB R0, RZ, R0 ;  /* 0x00000000ff00723e */ /* 0x001fca00000010ff */
[----:B------:R-:W-:Y:S01]  /*8290*/  STG.E.U16 desc[UR36][R2.64], R0 ;  /* 0x0000000002007986 */ /* 0x000fe2000c101524 */
[----:B------:R-:W-:Y:S05]  /*82a0*/  EXIT ;  /* 0x000000000000794d */ /* 0x000fea0003800000 */
        .weak           $__internal_31_$__cuda_sm20_dblrcp_rn_slowpath_v3
        .type           $__internal_31_$__cuda_sm20_dblrcp_rn_slowpath_v3,@function
        .size           $__internal_31_$__cuda_sm20_dblrcp_rn_slowpath_v3,(.L_x_60625 - $__internal_31_$__cuda_sm20_dblrcp_rn_slowpath_v3)
$__internal_31_$__cuda_sm20_dblrcp_rn_slowpath_v3:
        /* <DEDUP_REMOVED lines=56> */
.L_x_14625:
        /* <DEDUP_REMOVED lines=33> */
.L_x_14623:
[----:B------:R-:W-:Y:S01]  /*8840*/  LOP3.LUT R9, R7, 0x80000, RZ, 0xfc, !PT ;  /* 0x0008000007097812 */ /* 0x000fe200078efcff */
[----:B------:R-:W-:-:S07]  /*8850*/  IMAD.MOV.U32 R8, RZ, RZ, R6 ;  /* 0x000000ffff087224 */ /* 0x000fce00078e0006 */
.L_x_14624:
[----:B------:R-:W-:Y:S05]  /*8860*/  BSYNC.RECONVERGENT B2 ;  /* 0x0000000000027941 */ /* 0x000fea0003800200 */
.L_x_14622:
[----:B------:R-:W-:Y:S02]  /*8870*/  IMAD.MOV.U32 R6, RZ, RZ, R0 ;  /* 0x000000ffff067224 */ /* 0x000fe400078e0000 */
[----:B------:R-:W-:-:S04]  /*8880*/  IMAD.MOV.U32 R7, RZ, RZ, 0x0 ;  /* 0x00000000ff077424 */ /* 0x000fc800078e00ff */
[----:B------:R-:W-:Y:S05]  /*8890*/  RET.REL.NODEC R6 `(_ZN2at6native27unrolled_elementwise_kernelIZNS0_50_GLOBAL__N__2680c7bb_12_PowKernel_cu_7dd49032_317029pow_tensor_scalar_kernel_implIllEEvRNS_18TensorIteratorBaseET0_EUllE1_St5arrayIPcLm2EELi4E23TrivialOffsetCalculatorILi1EjESC_NS0_6memory12LoadWithCastILi1EEENSD_13StoreWithCastILi1EEEEEviT_S6_T2_T3_T4_T5_) ;  /* 0xffffff7406d87950 */ /* 0x000fea0003c3ffff */
.L_x_14626:
        /* <DEDUP_REMOVED lines=14> */
.L_x_60625:


//--------------------- .text._ZN2at6native18elementwise_kernelILi128ELi2EZNS0_22gpu_kernel_impl_nocastIZNS0_50_GLOBAL__N__2680c7bb_12_PowKernel_cu_7dd49032_317029pow_tensor_scalar_kernel_implIllEEvRNS_18TensorIteratorBaseET0_EUllE1_EEvS6_RKT_EUliE_EEviT1_ --------------------------
	.section	.text._ZN2at6native18elementwise_kernelILi128ELi2EZNS0_22gpu_kernel_impl_nocastIZNS0_50_GLOBAL__N__2680c7bb_12_PowKernel_cu_7dd49032_317029pow_tensor_scalar_kernel_implIllEEvRNS_18TensorIteratorBaseET0_EUllE1_EEvS6_RKT_EUliE_EEviT1_,"ax",@progbits
	.align	128
        .global         _ZN2at6native18elementwise_kernelILi128ELi2EZNS0_22gpu_kernel_impl_nocastIZNS0_50_GLOBAL__N__2680c7bb_12_PowKernel_cu_7dd49032_317029pow_tensor_scalar_kernel_implIllEEvRNS_18TensorIteratorBaseET0_EUllE1_EEvS6_RKT_EUliE_EEviT1_
        .type           _ZN2at6native18elementwise_kernelILi128ELi2EZNS0_22gpu_kernel_impl_nocastIZNS0_50_GLOBAL__N__2680c7bb_12_PowKernel_cu_7dd49032_317029pow_tensor_scalar_kernel_implIllEEvRNS_18TensorIteratorBaseET0_EUllE1_EEvS6_RKT_EUliE_EEviT1_,@function
        .size           _ZN2at6native18elementwise_kernelILi128ELi2EZNS0_22gpu_kernel_impl_nocastIZNS0_50_GLOBAL__N__2680c7bb_12_PowKernel_cu_7dd49032_317029pow_tensor_scalar_kernel_implIllEEvRNS_18TensorIteratorBaseET0_EUllE1_EEvS6_RKT_EUliE_EEviT1_,(.L_x_60626 - _ZN2at6native18elementwise_kernelILi128ELi2EZNS0_22gpu_kernel_impl_nocastIZNS0_50_GLOBAL__N__2680c7bb_12_PowKernel_cu_7dd49032_317029pow_tensor_scalar_kernel_implIllEEvRNS_18TensorIteratorBaseET0_EUllE1_EEvS6_RKT_EUliE_EEviT1_)
        .other          _ZN2at6native18elementwise_kernelILi128ELi2EZNS0_22gpu_kernel_impl_nocastIZNS0_50_GLOBAL__N__2680c7bb_12_PowKernel_cu_7dd49032_317029pow_tensor_scalar_kernel_implIllEEvRNS_18TensorIteratorBaseET0_EUllE1_EEvS6_RKT_EUliE_EEviT1_,@"STO_CUDA_ENTRY STV_DEFAULT"
_ZN2at6native18elementwise_kernelILi128ELi2EZNS0_22gpu_kernel_impl_nocastIZNS0_50_GLOBAL__N__2680c7bb_12_PowKernel_cu_7dd49032_317029pow_tensor_scalar_kernel_implIllEEvRNS_18TensorIteratorBaseET0_EUllE1_EEvS6_RKT_EUliE_EEviT1_:
.text._ZN2at6native18elementwise_kernelILi128ELi2EZNS0_22gpu_kernel_impl_nocastIZNS0_50_GLOBAL__N__2680c7bb_12_PowKernel_cu_7dd49032_317029pow_tensor_scalar_kernel_implIllEEvRNS_18TensorIteratorBaseET0_EUllE1_EEvS6_RKT_EUliE_EEviT1_:
        /* <DEDUP_REMOVED lines=15> */
[-C--:B--2---:R-:W-:Y:S02]  /*00f0*/  IMAD R9, R5, R4.reuse, RZ ;  /* 0x0000000405097224 */ /* 0x084fe400078e02ff */
[----:B------:R-:W-:-:S04]  /*0100*/  IMAD.WIDE.U32 R6, R4, R4, RZ ;  /* 0x0000000404067225 */ /* 0x000fc800078e00ff */
[----:B------:R-:W-:-:S05]  /*0110*/  IMAD R9, R4, R5, R9 ;  /* 0x0000000504097224 */ /* 0x000fca00078e0209 */
[----:B------:R-:W-:-:S06]  /*0120*/  IADD3 R7, PT, PT, R7, R9, RZ ;  /* 0x0000000907077210 */ /* 0x000fcc0007ffe0ff */
[----:B------:R-:W0:Y:S02]  /*0130*/  I2F.F64.U64 R6, R6 ;  /* 0x0000000600067312 */ /* 0x000e240000301800 */
        /* <DEDUP_REMOVED lines=32> */
[----:B------:R-:W-:Y:S05]  /*0340*/  CALL.REL.NOINC `($__internal_32_$__cuda_sm20_dblrcp_rn_slowpath_v3) ;  /* 0x0000002c00f87944 */ /* 0x000fea0003c00000 */
[----:B------:R-:W-:Y:S01]  /*0350*/  IMAD.MOV.U32 R4, RZ, RZ, R6 ;  /* 0x000000ffff047224 */ /* 0x000fe200078e0006 */
[----:B------:R-:W-:-:S07]  /*0360*/  MOV R5, R7 ;  /* 0x0000000700057202 */ /* 0x000fce0000000f00 */
.L_x_14630:
[----:B------:R-:W0:Y:S01]  /*0370*/  LDC.64 R6, c[0x0][0x580] ;  /* 0x00016000ff067b82 */ /* 0x000e220000000a00 */
[----:B------:R-:W0:Y:S01]  /*0380*/  F2I.S64.F64.TRUNC R4, R4 ;  /* 0x0000000400047311 */ /* 0x000e22000030d900 */
[----:B------:R-:W-:Y:S01]  /*0390*/  IADD3 R3, PT, PT, R3, 0x80, RZ ;  /* 0x0000008003037810 */ /* 0x000fe20007ffe0ff */
[----:B0-----:R0:W-:Y:S06]  /*03a0*/  STG.E.64 desc[UR6][R6.64], R4 ;  /* 0x0000000406007986 */ /* 0x0011ec000c101b06 */
.L_x_14629:
[----:B------:R-:W-:Y:S05]  /*03b0*/  BSYNC.RECONVERGENT B0 ;  /* 0x0000000000007941 */ /* 0x000fea0003800200 */
.L_x_14628:
[----:B------:R-:W1:Y:S02]  /*03c0*/  LDCU UR4, c[0x0][0x380] ;  /* 0x00007000ff0477ac */ /* 0x000e640008000800 */
[----:B-1----:R-:W-:-:S13]  /*03d0*/  ISETP.GE.AND P0, PT, R3, UR4, PT ;  /* 0x0000000403007c0c */ /* 0x002fda000bf06270 */
[----:B------:R-:W-:Y:S05]  /*03e0*/  @P0 EXIT ;  /* 0x000000000000094d */ /* 0x000fea0003800000 */
[----:B------:R-:W1:Y:S02]  /*03f0*/  LDC.64 R8, c[0x0][0x588] ;  /* 0x00016200ff087b82 */ /* 0x000e640000000a00 */
[----:B-1----:R-:W0:Y:S02]  /*0400*/  LDG.E.64 R2, desc[UR6][R8.64] ;  /* 0x0000000608027981 */ /* 0x002e24000c1e1b00 */
[-C--:B0-----:R-:W-:Y:S02]  /*0410*/  IMAD R7, R3, R2.reuse, RZ ;  /* 0x0000000203077224 */ /* 0x081fe400078e02ff */
[----:B------:R-:W-:-:S04]  /*0420*/  IMAD.WIDE.U32 R4, R2, R2, RZ ;  /* 0x0000000202047225 */ /* 0x000fc800078e00ff */
[----:B------:R-:W-:Y:S02]  /*0430*/  IMAD R3, R2, R3, R7 ;  /* 0x0000000302037224 */ /* 0x000fe400078e0207 */
[----:B------:R-:W-:-:S03]  /*0440*/  IMAD.MOV.U32 R2, RZ, RZ, R4 ;  /* 0x000000ffff027224 */ /* 0x000fc600078e0004 */
        /* <DEDUP_REMOVED lines=35> */
[----:B------:R-:W-:Y:S05]  /*0680*/  CALL.REL.NOINC `($__internal_32_$__cuda_sm20_dblrcp_rn_slowpath_v3) ;  /* 0x0000002c00287944 */ /* 0x000fea0003c00000 */
.L_x_14631:
[----:B------:R-:W0:Y:S01]  /*0690*/  LDC.64 R2, c[0x0][0x580] ;  /* 0x00016000ff027b82 */ /* 0x000e220000000a00 */
[----:B------:R-:W0:Y:S02]  /*06a0*/  F2I.S64.F64.TRUNC R6, R6 ;  /* 0x0000000600067311 */ /* 0x000e24000030d900 */
[----:B0-----:R-:W-:Y:S01]  /*06b0*/  STG.E.64 desc[UR6][R2.64], R6 ;  /* 0x0000000602007986 */ /* 0x001fe2000c101b06 */
[----:B------:R-:W-:Y:S05]  /*06c0*/  EXIT ;  /* 0x000000000000794d */ /* 0x000fea0003800000 */
.L_x_14627:
        /* <DEDUP_REMOVED lines=305> */
.L_x_14634:
[----:B------:R-:W0:Y:S02]  /*19e0*/  LDCU.128 UR8, c[0x0][0x580] ;  /* 0x0000b000ff0877ac */ /* 0x000e240008000c00 */
[----:B0-----:R-:W-:-:S04]  /*19f0*/  IADD3 R10, P0, PT, R4, UR10, RZ ;  /* 0x0000000a040a7c10 */ /* 0x001fc8000ff1e0ff */
[----:B------:R-:W-:-:S05]  /*1a00*/  IADD3.X R11, PT, PT, RZ, UR11, RZ, P0, !PT ;  /* 0x0000000bff0b7c10 */ /* 0x000fca00087fe4ff */
[----:B------:R-:W2:Y:S01]  /*1a10*/  LDG.E.64 R6, desc[UR6][R10.64] ;  /* 0x000000060a067981 */ /* 0x000ea2000c1e1b00 */
[----:B------:R-:W-:Y:S01]  /*1a20*/  IADD3 R4, P1, PT, R5, UR8, RZ ;  /* 0x0000000805047c10 */ /* 0x000fe2000ff3e0ff */
[----:B------:R-:W-:Y:S04]  /*1a30*/  BSSY.RECONVERGENT B1, `(.L_x_14635) ;  /* 0x000002c000017945 */ /* 0x000fe80003800200 */
[----:B------:R-:W-:Y:S02]  /*1a40*/  IMAD.X R5, RZ, RZ, UR9, P1 ;  /* 0x00000009ff057e24 */ /* 0x000fe400088e06ff */
[-C--:B--2---:R-:W-:Y:S02]  /*1a50*/  IMAD R13, R7, R6.reuse, RZ ;  /* 0x00000006070d7224 */ /* 0x084fe400078e02ff */
[----:B------:R-:W-:-:S04]  /*1a60*/  IMAD.WIDE.U32 R8, R6, R6, RZ ;  /* 0x0000000606087225 */ /* 0x000fc800078e00ff */
[----:B------:R-:W-:Y:S01]  /*1a70*/  IMAD R13, R6, R7, R13 ;  /* 0x00000007060d7224 */ /* 0x000fe200078e020d */
[----:B------:R-:W-:-:S04]  /*1a80*/  MOV R12, R8 ;  /* 0x00000008000c7202 */ /* 0x000fc80000000f00 */
        /* <DEDUP_REMOVED lines=35> */
[----:B------:R-:W-:Y:S05]  /*1cc0*/  CALL.REL.NOINC `($__internal_32_$__cuda_sm20_dblrcp_rn_slowpath_v3) ;  /* 0x0000001400987944 */ /* 0x000fea0003c00000 */
[----:B------:R-:W-:Y:S01]  /*1cd0*/  MOV R8, R6 ;  /* 0x0000000600087202 */ /* 0x000fe20000000f00 */
[----:B------:R-:W-:-:S07]  /*1ce0*/  IMAD.MOV.U32 R9, RZ, RZ, R7 ;  /* 0x000000ffff097224 */ /* 0x000fce00078e0007 */
.L_x_14636:
[----:B------:R-:W-:Y:S05]  /*1cf0*/  BSYNC.RECONVERGENT B1 ;  /* 0x0000000000017941 */ /* 0x000fea0003800200 */
.L_x_14635:
[----:B------:R-:W0:Y:S01]  /*1d00*/  F2I.S64.F64.TRUNC R8, R8 ;  /* 0x0000000800087311 */ /* 0x000e22000030d900 */
[----:B------:R-:W-:Y:S01]  /*1d10*/  IADD3 R3, PT, PT, R3, 0x80, RZ ;  /* 0x0000008003037810 */ /* 0x000fe20007ffe0ff */
[----:B0-----:R0:W-:Y:S06]  /*1d20*/  STG.E.64 desc[UR6][R4.64], R8 ;  /* 0x0000000804007986 */ /* 0x0011ec000c101b06 */
.L_x_14633:
[----:B------:R-:W-:Y:S05]  /*1d30*/  BSYNC.RECONVERGENT B0 ;  /* 0x0000000000007941 */ /* 0x000fea0003800200 */
.L_x_14632:
        /* <DEDUP_REMOVED lines=301> */
.L_x_14637:
[----:B------:R-:W0:Y:S02]  /*3010*/  LDCU.128 UR8, c[0x0][0x580] ;  /* 0x0000b000ff0877ac */ /* 0x000e240008000c00 */
[----:B0-----:R-:W-:-:S04]  /*3020*/  IADD3 R8, P0, PT, R2, UR10, RZ ;  /* 0x0000000a02087c10 */ /* 0x001fc8000ff1e0ff */
[----:B------:R-:W-:-:S05]  /*3030*/  IADD3.X R9, PT, PT, RZ, UR11, RZ, P0, !PT ;  /* 0x0000000bff097c10 */ /* 0x000fca00087fe4ff */
[----:B------:R-:W2:Y:S01]  /*3040*/  LDG.E.64 R4, desc[UR6][R8.64] ;  /* 0x0000000608047981 */ /* 0x000ea2000c1e1b00 */
[----:B------:R-:W-:Y:S01]  /*3050*/  IADD3 R2, P1, PT, R3, UR8, RZ ;  /* 0x0000000803027c10 */ /* 0x000fe2000ff3e0ff */
[----:B------:R-:W-:Y:S03]  /*3060*/  BSSY.RECONVERGENT B0, `(.L_x_14638) ;  /* 0x0000029000007945 */ /* 0x000fe60003800200 */
[----:B------:R-:W-:Y:S01]  /*3070*/  IADD3.X R3, PT, PT, RZ, UR9, RZ, P1, !PT ;  /* 0x00000009ff037c10 */ /* 0x000fe20008ffe4ff */
[-C--:B--2---:R-:W-:Y:S02]  /*3080*/  IMAD R11, R5, R4.reuse, RZ ;  /* 0x00000004050b7224 */ /* 0x084fe400078e02ff */
        /* <DEDUP_REMOVED lines=38> */
.L_x_14639:
[----:B------:R-:W-:Y:S05]  /*32f0*/  BSYNC.RECONVERGENT B0 ;  /* 0x0000000000007941 */ /* 0x000fea0003800200 */
.L_x_14638:
[----:B------:R-:W0:Y:S02]  /*3300*/  F2I.S64.F64.TRUNC R6, R6 ;  /* 0x0000000600067311 */ /* 0x000e24000030d900 */
[----:B0-----:R-:W-:Y:S01]  /*3310*/  STG.E.64 desc[UR6][R2.64], R6 ;  /* 0x0000000602007986 */ /* 0x001fe2000c101b06 */
[----:B------:R-:W-:Y:S05]  /*3320*/  EXIT ;  /* 0x000000000000794d */ /* 0x000fea0003800000 */
        .weak           $__internal_32_$__cuda_sm20_dblrcp_rn_slowpath_v3
        .type           $__internal_32_$__cuda_sm20_dblrcp_rn_slowpath_v3,@function
        .size           $__internal_32_$__cuda_sm20_dblrcp_rn_slowpath_v3,(.L_x_60626 - $__internal_32_$__cuda_sm20_dblrcp_rn_slowpath_v3)
$__internal_32_$__cuda_sm20_dblrcp_rn_slowpath_v3:
[----:B------:R-:W-:Y:S01]  /*3330*/  IMAD.MOV.U32 R6, RZ, RZ, R10 ;  /* 0x000000ffff067224 */ /* 0x000fe200078e000a */
        /* <DEDUP_REMOVED lines=56> */
.L_x_14643:
        /* <DEDUP_REMOVED lines=34> */
.L_x_14641:
[----:B------:R-:W-:Y:S02]  /*38e0*/  LOP3.LUT R11, R7, 0x80000, RZ, 0xfc, !PT ;  /* 0x00080000070b7812 */ /* 0x000fe400078efcff */
[----:B------:R-:W-:-:S07]  /*38f0*/  MOV R10, R6 ;  /* 0x00000006000a7202 */ /* 0x000fce0000000f00 */
.L_x_14642:
[----:B------:R-:W-:Y:S05]  /*3900*/  BSYNC.RECONVERGENT B2 ;  /* 0x0000000000027941 */ /* 0x000fea0003800200 */
.L_x_14640:
[----:B------:R-:W-:Y:S01]  /*3910*/  HFMA2 R9, -RZ, RZ, 0, 0 ;  /* 0x00000000ff097431 */ /* 0x000fe200000001ff */
[----:B------:R-:W-:Y:S02]  /*3920*/  MOV R6, R10 ;  /* 0x0000000a00067202 */ /* 0x000fe40000000f00 */
[----:B------:R-:W-:Y:S01]  /*3930*/  MOV R7, R11 ;  /* 0x0000000b00077202 */ /* 0x000fe20000000f00 */
[----:B------:R-:W-:Y:S06]  /*3940*/  RET.REL.NODEC R8 `(_ZN2at6native18elementwise_kernelILi128ELi2EZNS0_22gpu_kernel_impl_nocastIZNS0_50_GLOBAL__N__2680c7bb_12_PowKernel_cu_7dd49032_317029pow_tensor_scalar_kernel_implIllEEvRNS_18TensorIteratorBaseET0_EUllE1_EEvS6_RKT_EUliE_EEviT1_) ;  /* 0xffffffc408ac7950 */ /* 0x000fec0003c3ffff */
.L_x_14644:
        /* <DEDUP_REMOVED lines=11> */
.L_x_60626:


//--------------------- .text._ZN2at6native27unrolled_elementwise_kernelIZNS0_50_GLOBAL__N__2680c7bb_12_PowKernel_cu_7dd49032_317029pow_tensor_scalar_kernel_implIllEEvRNS_18TensorIteratorBaseET0_EUllE1_St5arrayIPcLm2EELi4E23TrivialOffsetCalculatorILi1EjESC_NS0_6memory15LoadWithoutCastENSD_16StoreWithoutCastEEEviT_S6_T2_T3_T4_T5_ --------------------------
	.section	.text._ZN2at6native27unrolled_elementwise_kernelIZNS0_50_GLOBAL__N__2680c7bb_12_PowKernel_cu_7dd49032_317029pow_tensor_scalar_kernel_implIllEEvRNS_18TensorIteratorBaseET0_EUllE1_St5arrayIPcLm2EELi4E23TrivialOffsetCalculatorILi1EjESC_NS0_6memory15LoadWithoutCastENSD_16StoreWithoutCastEEEviT_S6_T2_T3_T4_T5_,"ax",@progbits
	.align	128
        .global         _ZN2at6native27unrolled_elementwise_kernelIZNS0_50_GLOBAL__N__2680c7bb_12_PowKernel_cu_7dd49032_317029pow_tensor_scalar_kernel_implIllEEvRNS_18TensorIteratorBaseET0_EUllE1_St5arrayIPcLm2EELi4E23TrivialOffsetCalculatorILi1EjESC_NS0_6memory15LoadWithoutCastENSD_16StoreWithoutCastEEEviT_S6_T2_T3_T4_T5_
        .type           _ZN2at6native27unrolled_elementwise_kernelIZNS0_50_GLOBAL__N__2680c7bb_12_PowKernel_cu_7dd49032_317029pow_tensor_scalar_kernel_implIllEEvRNS_18TensorIteratorBaseET0_EUllE1_St5arrayIPcLm2EELi4E23TrivialOffsetCalculatorILi1EjESC_NS0_6memory15LoadWithoutCastENSD_16StoreWithoutCastEEEviT_S6_T2_T3_T4_T5_,@function
        .size           _ZN2at6native27unrolled_elementwise_kernelIZNS0_50_GLOBAL__N__2680c7bb_12_PowKernel_cu_7dd49032_317029pow_tensor_scalar_kernel_implIllEEvRNS_18TensorIteratorBaseET0_EUllE1_St5arrayIPcLm2EELi4E23TrivialOffsetCalculatorILi1EjESC_NS0_6memory15LoadWithoutCastENSD_16StoreWithoutCastEEEviT_S6_T2_T3_T4_T5_,(.L_x_60627 - _ZN2at6native27unrolled_elementwise_kernelIZNS0_50_GLOBAL__N__2680c7bb_12_PowKernel_cu_7dd49032_317029pow_tensor_scalar_kernel_implIllEEvRNS_18TensorIteratorBaseET0_EUllE1_St5arrayIPcLm2EELi4E23TrivialOffsetCalculatorILi1EjESC_NS0_6memory15LoadWithoutCastENSD_16StoreWithoutCastEEEviT_S6_T2_T3_T4_T5_)
        .other          _ZN2at6native27unrolled_elementwise_kernelIZNS0_50_GLOBAL__N__2680c7bb_12_PowKernel_cu_7dd49032_317029pow_tensor_scalar_kernel_implIllEEvRNS_18TensorIteratorBaseET0_EUllE1_St5arrayIPcLm2EELi4E23TrivialOffsetCalculatorILi1EjESC_NS0_6memory15LoadWithoutCastENSD_16StoreWithoutCastEEEviT_S6_T2_T3_T4_T5_,@"STO_CUDA_ENTRY STV_DEFAULT"
_ZN2at6native27unrolled_elementwise_kernelIZNS0_50_GLOBAL__N__2680c7bb_12_PowKernel_cu_7dd49032_317029pow_tensor_scalar_kernel_implIllEEvRNS_18TensorIteratorBaseET0_EUllE1_St5arrayIPcLm2EELi4E23TrivialOffsetCalculatorILi1EjESC_NS0_6memory15LoadWithoutCastENSD_16StoreWithoutCastEEEviT_S6_T2_T3_T4_T5_:
.text._ZN2at6native27unrolled_elementwise_kernelIZNS0_50_GLOBAL__N__2680c7bb_12_PowKernel_cu_7dd49032_317029pow_tensor_scalar_kernel_implIllEEvRNS_18TensorIteratorBaseET0_EUllE1_St5arrayIPcLm2EELi4E23TrivialOffsetCalculatorILi1EjESC_NS0_6memory15LoadWithoutCastENSD_16StoreWithoutCastEEEviT_S6_T2_T3_T4_T5_:
        /* <DEDUP_REMOVED lines=16> */
[----:B0-----:R-:W-:-:S12]  /*0100*/  @!P0 IMAD.WIDE.U32 R4, R11, 0x8, R4 ;  /* 0x000000080b048825 */ /* 0x001fd800078e0004 */
[----:B------:R-:W-:Y:S01]  /*0110*/  @!P3 IMAD R17, R21, 0x200, R0 ;  /* 0x000002001511b824 */ /* 0x000fe200078e0200 */
[----:B------:R-:W-:Y:S01]  /*0120*/  @!P3 IADD3 R0, PT, PT, R0, 0x80, RZ ;  /* 0x000000800000b810 */ /* 0x000fe20007ffe0ff */
[----:B------:R-:W0:Y:S03]  /*0130*/  @!P3 LDC.64 R8, c[0x0][0x398] ;  /* 0x0000e600ff08bb82 */ /* 0x000e260000000a00 */
[----:B------:R-:W-:Y:S01]  /*0140*/  ISETP.GE.AND P2, PT, R0, R19, PT ;  /* 0x000000130000720c */ /* 0x000fe20003f46270 */
[----:B--2---:R-:W-:Y:S01]  /*0150*/  @!P1 IMAD.WIDE.U32 R6, R13, 0x8, R6 ;  /* 0x000000080d069825 */ /* 0x004fe200078e0006 */
[----:B------:R-:W-:-:S11]  /*0160*/  CS2R R12, SRZ ;  /* 0x00000000000c7805 */ /* 0x000fd6000001ff00 */
[----:B------:R-:W2:Y:S01]  /*0170*/  @!P2 LDC.64 R2, c[0x0][0x398] ;  /* 0x0000e600ff02ab82 */ /* 0x000ea20000000a00 */
[----:B------:R-:W-:Y:S02]  /*0180*/  @!P2 IMAD R15, R21, 0x200, R0 ;  /* 0x00000200150fa824 */ /* 0x000fe400078e0200 */
[----:B0-----:R-:W-:Y:S01]  /*0190*/  @!P3 IMAD.WIDE.U32 R16, R17, 0x8, R8 ;  /* 0x000000081110b825 */ /* 0x001fe200078e0008 */
[----:B------:R-:W-:-:S04]  /*01a0*/  CS2R R8, SRZ ;  /* 0x0000000000087805 */ /* 0x000fc8000001ff00 */
[----:B-1----:R0:W5:Y:S04]  /*01b0*/  @!P3 LDG.E.64 R12, desc[UR4][R16.64] ;  /* 0x00000004100cb981 */ /* 0x002168000c1e1b00 */
[----:B------:R0:W5:Y:S01]  /*01c0*/  @!P0 LDG.E.64 R8, desc[UR4][R4.64] ;  /* 0x0000000404088981 */ /* 0x000162000c1e1b00 */
[----:B--2---:R-:W-:Y:S01]  /*01d0*/  @!P2 IMAD.WIDE.U32 R10, R15, 0x8, R2 ;  /* 0x000000080f0aa825 */ /* 0x004fe200078e0002 */
[----:B------:R-:W-:Y:S02]  /*01e0*/  CS2R R14, SRZ ;  /* 0x00000000000e7805 */ /* 0x000fe4000001ff00 */
[----:B------:R-:W-:-:S04]  /*01f0*/  CS2R R2, SRZ ;  /* 0x0000000000027805 */ /* 0x000fc8000001ff00 */
[----:B------:R0:W5:Y:S04]  /*0200*/  @!P1 LDG.E.64 R14, desc[UR4][R6.64] ;  /* 0x00000004060e9981 */ /* 0x000168000c1e1b00 */
[----:B------:R0:W5:Y:S01]  /*0210*/  @!P2 LDG.E.64 R2, desc[UR4][R10.64] ;  /* 0x000000040a02a981 */ /* 0x000162000c1e1b00 */
[----:B------:R-:W-:Y:S01]  /*0220*/  ISETP.GE.AND P0, PT, R18, R19, PT ;  /* 0x000000131200720c */ /* 0x000fe20003f06270 */
[----:B------:R-:W-:-:S12]  /*0230*/  BSSY.RECONVERGENT B0, `(.L_x_14645) ;  /* 0x000002c000007945 */ /* 0x000fd80003800200 */
[----:B0-----:R-:W-:Y:S05]  /*0240*/  @P0 BRA `(.L_x_14646) ;  /* 0x0000000000a80947 */ /* 0x001fea0003800000 */
[-C--:B-----5:R-:W-:Y:S01]  /*0250*/  IMAD R7, R9, R8.reuse, RZ ;  /* 0x0000000809077224 */ /* 0x0a0fe200078e02ff */
[----:B------:R-:W-:Y:S01]  /*0260*/  BSSY.RECONVERGENT B1, `(.L_x_14647) ;  /* 0x0000027000017945 */ /* 0x000fe20003800200 */
[----:B------:R-:W-:-:S04]  /*0270*/  IMAD.WIDE.U32 R4, R8, R8, RZ ;  /* 0x0000000808047225 */ /* 0x000fc800078e00ff */
[----:B------:R-:W-:-:S05]  /*0280*/  IMAD R7, R8, R9, R7 ;  /* 0x0000000908077224 */ /* 0x000fca00078e0207 */
        /* <DEDUP_REMOVED lines=33> */
[----:B------:R-:W-:Y:S01]  /*04a0*/  MOV R20, 0x4d0 ;  /* 0x000004d000147802 */ /* 0x000fe20000000f00 */
[----:B------:R-:W-:-:S07]  /*04b0*/  VIADD R10, R10, 0xfff00000 ;  /* 0xfff000000a0a7836 */ /* 0x000fce0000000000 */
[----:B------:R-:W-:Y:S05]  /*04c0*/  CALL.REL.NOINC `($__internal_33_$__cuda_sm20_dblrcp_rn_slowpath_v3) ;  /* 0x0000000800c87944 */ /* 0x000fea0003c00000 */
.L_x_14648:
[----:B------:R-:W-:Y:S05]  /*04d0*/  BSYNC.RECONVERGENT B1 ;  /* 0x0000000000017941 */ /* 0x000fea0003800200 */
.L_x_14647:
[----:B------:R0:W1:Y:S02]  /*04e0*/  F2I.S64.F64.TRUNC R4, R8 ;  /* 0x0000000800047311 */ /* 0x000064000030d900 */
.L_x_14646:
[----:B------:R-:W-:Y:S05]  /*04f0*/  BSYNC.RECONVERGENT B0 ;  /* 0x0000000000007941 */ /* 0x000fea0003800200 */
.L_x_14645:
[----:B------:R-:W-:Y:S01]  /*0500*/  VIADD R0, R18, 0x80 ;  /* 0x0000008012007836 */ /* 0x000fe20000000000 */
[----:B------:R-:W-:Y:S04]  /*0510*/  BSSY.RECONVERGENT B0, `(.L_x_14649) ;  /* 0x000002d000007945 */ /* 0x000fe80003800200 */
[----:B------:R-:W-:-:S13]  /*0520*/  ISETP.GE.AND P0, PT, R0, R19, PT ;  /* 0x000000130000720c */ /* 0x000fda0003f06270 */
[----:B------:R-:W-:Y:S05]  /*0530*/  @P0 BRA `(.L_x_14650) ;  /* 0x0000000000a80947 */ /* 0x000fea0003800000 */
[-C--:B0----5:R-:W-:Y:S01]  /*0540*/  IMAD R9, R15, R14.reuse, RZ ;  /* 0x0000000e0f097224 */ /* 0x0a1fe200078e02ff */
        /* <DEDUP_REMOVED lines=36> */
[----:B-1----:R-:W-:Y:S05]  /*0790*/  CALL.REL.NOINC `($__internal_33_$__cuda_sm20_dblrcp_rn_slowpath_v3) ;  /* 0x0000000800147944 */ /* 0x002fea0003c00000 */
[----:B------:R-:W-:Y:S01]  /*07a0*/  MOV R14, R8 ;  /* 0x00000008000e7202 */ /* 0x000fe20000000f00 */
[----:B------:R-:W-:-:S07]  /*07b0*/  IMAD.MOV.U32 R15, RZ, RZ, R9 ;  /* 0x000000ffff0f7224 */ /* 0x000fce00078e0009 */
.L_x_14652:
[----:B------:R-:W-:Y:S05]  /*07c0*/  BSYNC.RECONVERGENT B1 ;  /* 0x0000000000017941 */ /* 0x000fea0003800200 */
.L_x_14651:
[----:B------:R-:W2:Y:S02]  /*07d0*/  F2I.S64.F64.TRUNC R14, R14 ;  /* 0x0000000e000e7311 */ /* 0x000ea4000030d900 */
.L_x_14650:
[----:B------:R-:W-:Y:S05]  /*07e0*/  BSYNC.RECONVERGENT B0 ;  /* 0x0000000000007941 */ /* 0x000fea0003800200 */
.L_x_14649:
        /* <DEDUP_REMOVED lines=41> */
[----:B-12---:R-:W-:Y:S05]  /*0a80*/  CALL.REL.NOINC `($__internal_33_$__cuda_sm20_dblrcp_rn_slowpath_v3) ;  /* 0x0000000400587944 */ /* 0x006fea0003c00000 */
[----:B------:R-:W-:Y:S01]  /*0a90*/  MOV R12, R8 ;  /* 0x00000008000c7202 */ /* 0x000fe20000000f00 */
[----:B------:R-:W-:-:S07]  /*0aa0*/  IMAD.MOV.U32 R13, RZ, RZ, R9 ;  /* 0x000000ffff0d7224 */ /* 0x000fce00078e0009 */
.L_x_14656:
[----:B------:R-:W-:Y:S05]  /*0ab0*/  BSYNC.RECONVERGENT B1 ;  /* 0x0000000000017941 */ /* 0x000fea0003800200 */
.L_x_14655:
[----:B------:R-:W3:Y:S02]  /*0ac0*/  F2I.S64.F64.TRUNC R12, R12 ;  /* 0x0000000c000c7311 */ /* 0x000ee4000030d900 */
.L_x_14654:
[----:B------:R-:W-:Y:S05]  /*0ad0*/  BSYNC.RECONVERGENT B0 ;  /* 0x0000000000007941 */ /* 0x000fea0003800200 */
.L_x_14653:
[----:B------:R-:W-:Y:S01]  /*0ae0*/  VIADD R6, R18, 0x180 ;  /* 0x0000018012067836 */ /* 0x000fe20000000000 */
[----:B------:R-:W-:Y:S04]  /*0af0*/  BSSY.RECONVERGENT B0, `(.L_x_14657) ;  /* 0x000002e000007945 */ /* 0x000fe80003800200 */
[----:B------:R-:W-:-:S13]  /*0b00*/  ISETP.GE.AND P0, PT, R6, R19, PT ;  /* 0x000000130600720c */ /* 0x000fda0003f06270 */
[----:B------:R-:W-:Y:S05]  /*0b10*/  @P0 BRA `(.L_x_14658) ;  /* 0x0000000000ac0947 */ /* 0x000fea0003800000 */
[-C--:B0----5:R-:W-:Y:S01]  /*0b20*/  IMAD R9, R3, R2.reuse, RZ ;  /* 0x0000000203097224 */ /* 0x0a1fe200078e02ff */
[----:B------:R-:W-:Y:S01]  /*0b30*/  BSSY.RECONVERGENT B1, `(.L_x_14659) ;  /* 0x0000028000017945 */ /* 0x000fe20003800200 */
[----:B------:R-:W-:-:S04]  /*0b40*/  IMAD.WIDE.U32 R6, R2, R2, RZ ;  /* 0x0000000202067225 */ /* 0x000fc800078e00ff */
        /* <DEDUP_REMOVED lines=30> */
[----:B0-----:R0:W4:Y:S02]  /*0d30*/  DFMA R8, R8, R10, R8 ;  /* 0x0000000a0808722b */ /* 0x0011240000000008 */
[----:B0---4-:R-:W-:Y:S05]  /*0d40*/  @P0 BRA `(.L_x_14660) ;  /* 0x0000000000180947 */ /* 0x011fea0003800000 */
[----:B------:R-:W-:Y:S01]  /*0d50*/  LOP3.LUT R10, R3, 0x7fffffff, RZ, 0xc0, !PT ;  /* 0x7fffffff030a7812 */ /* 0x000fe200078ec0ff */
[----:B------:R-:W-:Y:S01]  /*0d60*/  IMAD.MOV.U32 R7, RZ, RZ, R3 ;  /* 0x000000ffff077224 */ /* 0x000fe200078e0003 */
[----:B------:R-:W-:Y:S02]  /*0d70*/  MOV R6, R2 ;  /* 0x0000000200067202 */ /* 0x000fe40000000f00 */
[----:B------:R-:W-:Y:S02]  /*0d80*/  IADD3 R10, PT, PT, R10, -0x100000, RZ ;  /* 0xfff000000a0a7810 */ /* 0x000fe40007ffe0ff */
[----:B------:R-:W-:-:S07]  /*0d90*/  MOV R20, 0xdb0 ;  /* 0x00000db000147802 */ /* 0x000fce0000000f00 */
[----:B-123--:R-:W-:Y:S05]  /*0da0*/  CALL.REL.NOINC `($__internal_33_$__cuda_sm20_dblrcp_rn_slowpath_v3) ;  /* 0x0000000000907944 */ /* 0x00efea0003c00000 */
.L_x_14660:
[----:B------:R-:W-:Y:S05]  /*0db0*/  BSYNC.RECONVERGENT B1 ;  /* 0x0000000000017941 */ /* 0x000fea0003800200 */
.L_x_14659:
[----:B------:R4:W0:Y:S02]  /*0dc0*/  F2I.S64.F64.TRUNC R2, R8 ;  /* 0x0000000800027311 */ /* 0x000824000030d900 */
.L_x_14658:
[----:B------:R-:W-:Y:S05]  /*0dd0*/  BSYNC.RECONVERGENT B0 ;  /* 0x0000000000007941 */ /* 0x000fea0003800200 */
.L_x_14657:
[----:B------:R-:W-:Y:S01]  /*0de0*/  ISETP.GE.AND P0, PT, R18, R19, PT ;  /* 0x000000131200720c */ /* 0x000fe20003f06270 */
[----:B------:R-:W-:Y:S04]  /*0df0*/  BSSY.RECONVERGENT B0, `(.L_x_14661) ;  /* 0x0000017000007945 */ /* 0x000fe80003800200 */
[----:B------:R-:W-:Y:S08]  /*0e00*/  BSSY.RELIABLE B1, `(.L_x_14662) ;  /* 0x000000f000017945 */ /* 0x000ff00003800100 */
[----:B------:R-:W-:Y:S05]  /*0e10*/  @P0 BRA `(.L_x_14663) ;  /* 0x0000000000340947 */ /* 0x000fea0003800000 */
[----:B------:R-:W1:Y:S01]  /*0e20*/  LDC.64 R6, c[0x0][0x390] ;  /* 0x0000e400ff067b82 */ /* 0x000e620000000a00 */
[----:B0---45:R-:W-:Y:S01]  /*0e30*/  IMAD R9, R21, 0x200, R18 ;  /* 0x0000020015097824 */ /* 0x031fe200078e0212 */
[----:B------:R-:W-:-:S04]  /*0e40*/  MOV R18, R0 ;  /* 0x0000000000127202 */ /* 0x000fc80000000f00 */
[----:B------:R-:W-:-:S13]  /*0e50*/  ISETP.GE.AND P0, PT, R18, R19, PT ;  /* 0x000000131200720c */ /* 0x000fda0003f06270 */
[----:B------:R-:W-:Y:S05]  /*0e60*/  @P0 BREAK.RELIABLE B1 ;  /* 0x0000000000010942 */ /* 0x000fea0003800100 */
[----:B-1----:R-:W-:-:S05]  /*0e70*/  IMAD.WIDE.U32 R6, R9, 0x8, R6 ;  /* 0x0000000809067825 */ /* 0x002fca00078e0006 */
[----:B------:R0:W-:Y:S01]  /*0e80*/  STG.E.64 desc[UR4][R6.64], R4 ;  /* 0x0000000406007986 */ /* 0x0001e2000c101b04 */
[----:B------:R-:W-:Y:S05]  /*0e90*/  @P0 BRA `(.L_x_14664) ;  /* 0x0000000000300947 */ /* 0x000fea0003800000 */
[----:B0-----:R-:W0:Y:S01]  /*0ea0*/  LDC.64 R4, c[0x0][0x390] ;  /* 0x0000e400ff047b82 */ /* 0x001e220000000a00 */
[----:B------:R-:W-:Y:S01]  /*0eb0*/  IMAD R7, R21, 0x200, R18 ;  /* 0x0000020015077824 */ /* 0x000fe200078e0212 */
[----:B------:R-:W-:-:S03]  /*0ec0*/  IADD3 R18, PT, PT, R18, 0x80, RZ ;  /* 0x0000008012127810 */ /* 0x000fc60007ffe0ff */
[----:B0-----:R-:W-:-:S05]  /*0ed0*/  IMAD.WIDE.U32 R4, R7, 0x8, R4 ;  /* 0x0000000807047825 */ /* 0x001fca00078e0004 */
[----:B--2---:R0:W-:Y:S02]  /*0ee0*/  STG.E.64 desc[UR4][R4.64], R14 ;  /* 0x0000000e04007986 */ /* 0x0041e4000c101b04 */
.L_x_14663:
[----:B------:R-:W-:Y:S05]  /*0ef0*/  BSYNC.RELIABLE B1 ;  /* 0x0000000000017941 */ /* 0x000fea0003800100 */
.L_x_14662:
[----:B------:R-:W-:-:S13]  /*0f00*/  ISETP.GE.AND P0, PT, R18, R19, PT ;  /* 0x000000131200720c */ /* 0x000fda0003f06270 */
[----:B01----:R-:W0:Y:S01]  /*0f10*/  @!P0 LDC.64 R4, c[0x0][0x390] ;  /* 0x0000e400ff048b82 */ /* 0x003e220000000a00 */
[----:B------:R-:W-:Y:S01]  /*0f20*/  @!P0 IMAD R7, R21, 0x200, R18 ;  /* 0x0000020015078824 */ /* 0x000fe200078e0212 */
[----:B------:R-:W-:-:S03]  /*0f30*/  @!P0 IADD3 R18, PT, PT, R18, 0x80, RZ ;  /* 0x0000008012128810 */ /* 0x000fc60007ffe0ff */
[----:B0-----:R-:W-:-:S05]  /*0f40*/  @!P0 IMAD.WIDE.U32 R4, R7, 0x8, R4 ;  /* 0x0000000807048825 */ /* 0x001fca00078e0004 */
[----:B---3-5:R1:W-:Y:S02]  /*0f50*/  @!P0 STG.E.64 desc[UR4][R4.64], R12 ;  /* 0x0000000c04008986 */ /* 0x0283e4000c101b04 */
.L_x_14664:
[----:B------:R-:W-:Y:S05]  /*0f60*/  BSYNC.RECONVERGENT B0 ;  /* 0x0000000000007941 */ /* 0x000fea0003800200 */
.L_x_14661:
[----:B------:R-:W-:Y:S05]  /*0f70*/  WARPSYNC.ALL ;  /* 0x0000000000007948 */ /* 0x000fea0003800000 */
[----:B------:R-:W-:-:S13]  /*0f80*/  ISETP.GE.AND P0, PT, R18, R19, PT ;  /* 0x000000131200720c */ /* 0x000fda0003f06270 */
[----:B------:R-:W-:Y:S05]  /*0f90*/  @P0 EXIT ;  /* 0x000000000000094d */ /* 0x000fea0003800000 */
[----:B01----:R-:W0:Y:S01]  /*0fa0*/  LDC.64 R4, c[0x0][0x390] ;  /* 0x0000e400ff047b82 */ /* 0x003e220000000a00 */
[----:B------:R-:W-:-:S04]  /*0fb0*/  IMAD R21, R21, 0x200, R18 ;  /* 0x0000020015157824 */ /* 0x000fc800078e0212 */
[----:B0-----:R-:W-:-:S05]  /*0fc0*/  IMAD.WIDE.U32 R4, R21, 0x8, R4 ;  /* 0x0000000815047825 */ /* 0x001fca00078e0004 */
[----:B------:R-:W-:Y:S01]  /*0fd0*/  STG.E.64 desc[UR4][R4.64], R2 ;  /* 0x0000000204007986 */ /* 0x000fe2000c101b04 */
[----:B------:R-:W-:Y:S05]  /*0fe0*/  EXIT ;  /* 0x000000000000794d */ /* 0x000fea0003800000 */
        .weak           $__internal_33_$__cuda_sm20_dblrcp_rn_slowpath_v3
        .type           $__internal_33_$__cuda_sm20_dblrcp_rn_slowpath_v3,@function
        .size           $__internal_33_$__cuda_sm20_dblrcp_rn_slowpath_v3,(.L_x_60627 - $__internal_33_$__cuda_sm20_dblrcp_rn_slowpath_v3)
$__internal_33_$__cuda_sm20_dblrcp_rn_slowpath_v3:
        /* <DEDUP_REMOVED lines=56> */
.L_x_14668:
        /* <DEDUP_REMOVED lines=33> */
.L_x_14666:
[----:B------:R-:W-:Y:S02]  /*1580*/  LOP3.LUT R9, R7, 0x80000, RZ, 0xfc, !PT ;  /* 0x0008000007097812 */ /* 0x000fe400078efcff */
[----:B------:R-:W-:-:S07]  /*1590*/  MOV R8, R6 ;  /* 0x0000000600087202 */ /* 0x000fce0000000f00 */
.L_x_14667:
[----:B------:R-:W-:Y:S05]  /*15a0*/  BSYNC.RECONVERGENT B2 ;  /* 0x0000000000027941 */ /* 0x000fea0003800200 */
.L_x_14665:
[----:B------:R-:W-:Y:S01]  /*15b0*/  IMAD.MOV.U32 R6, RZ, RZ, R20 ;  /* 0x000000ffff067224 */ /* 0x000fe200078e0014 */
[----:B------:R-:W-:-:S04]  /*15c0*/  MOV R7, 0x0 ;  /* 0x0000000000077802 */ /* 0x000fc80000000f00 */
[----:B------:R-:W-:Y:S05]  /*15d0*/  RET.REL.NODEC R6 `(_ZN2at6native27unrolled_elementwise_kernelIZNS0_50_GLOBAL__N__2680c7bb_12_PowKernel_cu_7dd49032_317029pow_tensor_scalar_kernel_implIllEEvRNS_18TensorIteratorBaseET0_EUllE1_St5arrayIPcLm2EELi4E23TrivialOffsetCalculatorILi1EjESC_NS0_6memory15LoadWithoutCastENSD_16StoreWithoutCastEEEviT_S6_T2_T3_T4_T5_) ;  /* 0xffffffe806887950 */ /* 0x000fea0003c3ffff */
.L_x_14669:
        /* <DEDUP_REMOVED lines=10> */
.L_x_60627:


//--------------------- .text._ZN2at6native29vectorized_elementwise_kernelILi2EZNS0_50_GLOBAL__N__2680c7bb_12_PowKernel_cu_7dd49032_317029pow_tensor_scalar_kernel_implIllEEvRNS_18TensorIteratorBaseET0_EUllE1_St5arrayIPcLm2EEEEviS6_T1_ --------------------------
	.section	.text._ZN2at6native29vectorized_elementwise_kernelILi2EZNS0_50_GLOBAL__N__2680c7bb_12_PowKernel_cu_7dd49032_317029pow_tensor_scalar_kernel_implIllEEvRNS_18TensorIteratorBaseET0_EUllE1_St5arrayIPcLm2EEEEviS6_T1_,"ax",@progbits
	.align	128
        .global         _ZN2at6native29vectorized_elementwise_kernelILi2EZNS0_50_GLOBAL__N__2680c7bb_12_PowKernel_cu_7dd49032_317029pow_tensor_scalar_kernel_implIllEEvRNS_18TensorIteratorBaseET0_EUllE1_St5arrayIPcLm2EEEEviS6_T1_
        .type           _ZN2at6native29vectorized_elementwise_kernelILi2EZNS0_50_GLOBAL__N__2680c7bb_12_PowKernel_cu_7dd49032_317029pow_tensor_scalar_kernel_implIllEEvRNS_18TensorIteratorBaseET0_EUllE1_St5arrayIPcLm2EEEEviS6_T1_,@function
        .size           _ZN2at6native29vectorized_elementwise_kernelILi2EZNS0_50_GLOBAL__N__2680c7bb_12_PowKernel_cu_7dd49032_317029pow_tensor_scalar_kernel_implIllEEvRNS_18TensorIteratorBaseET0_EUllE1_St5arrayIPcLm2EEEEviS6_T1_,(.L_x_60628 - _ZN2at6native29vectorized_elementwise_kernelILi2EZNS0_50_GLOBAL__N__2680c7bb_12_PowKernel_cu_7dd49032_317029pow_tensor_scalar_kernel_implIllEEvRNS_18TensorIteratorBaseET0_EUllE1_St5arrayIPcLm2EEEEviS6_T1_)
        .other          _ZN2at6native29vectorized_elementwise_kernelILi2EZNS0_50_GLOBAL__N__2680c7bb_12_PowKernel_cu_7dd49032_317029pow_tensor_scalar_kernel_implIllEEvRNS_18TensorIteratorBaseET0_EUllE1_St5arrayIPcLm2EEEEviS6_T1_,@"STO_CUDA_ENTRY STV_DEFAULT"
_ZN2at6native29vectorized_elementwise_kernelILi2EZNS0_50_GLOBAL__N__2680c7bb_12_PowKernel_cu_7dd49032_317029pow_tensor_scalar_kernel_implIllEEvRNS_18TensorIteratorBaseET0_EUllE1_St5arrayIPcLm2EEEEviS6_T1_:
.text._ZN2at6native29vectorized_elementwise_kernelILi2EZNS0_50_GLOBAL__N__2680c7bb_12_PowKernel_cu_7dd49032_317029pow_tensor_scalar_kernel_implIllEEvRNS_18TensorIteratorBaseET0_EUllE1_St5arrayIPcLm2EEEEviS6_T1_:
        /* <DEDUP_REMOVED lines=21> */
[----:B------:R0:W5:Y:S07]  /*0150*/  @!P6 LDG.E.64 R4, desc[UR4][R8.64] ;  /* 0x000000040804e981 */ /* 0x00016e000c1e1b00 */
        /* <DEDUP_REMOVED lines=18> */
[----:B------:R-:W4:Y:S04]  /*0280*/  @!P0 LDC.64 R10, c[0x0][0x398] ;  /* 0x0000e600ff0a8b82 */ /* 0x000f280000000a00 */
[----:B------:R-:W-:-:S13]  /*0290*/  ISETP.GE.U32.AND P6, PT, R3, R2, PT ;  /* 0x000000020300720c */ /* 0x000fda0003fc6070 */
[----:B------:R-:W4:Y:S01]  /*02a0*/  @!P6 LDC.64 R6, c[0x0][0x398] ;  /* 0x0000e600ff06eb82 */ /* 0x000f220000000a00 */
[----:B-1----:R-:W-:Y:S01]  /*02b0*/  @!P5 IMAD.WIDE.U32 R16, R25, 0x8, R16 ;  /* 0x000000081910d825 */ /* 0x002fe200078e0010 */
[----:B0-----:R-:W-:-:S03]  /*02c0*/  CS2R R8, SRZ ;  /* 0x0000000000087805 */ /* 0x001fc6000001ff00 */
[----:B--2---:R-:W-:-:S04]  /*02d0*/  @!P4 IMAD.WIDE.U32 R24, R27, 0x8, R18 ;  /* 0x000000081b18c825 */ /* 0x004fc800078e0012 */
[----:B------:R-:W-:Y:S01]  /*02e0*/  @!P6 IMAD.IADD R3, R0, 0x1, R3 ;  /* 0x000000010003e824 */ /* 0x000fe200078e0203 */
[----:B------:R-:W5:Y:S01]  /*02f0*/  @!P4 LDG.E.64 R8, desc[UR4][R24.64] ;  /* 0x000000041808c981 */ /* 0x000f62000c1e1b00 */
[----:B---3--:R-:W-:-:S04]  /*0300*/  @!P3 IMAD.WIDE.U32 R22, R29, 0x8, R22 ;  /* 0x000000081d16b825 */ /* 0x008fc800078e0016 */
[----:B----4-:R-:W-:Y:S01]  /*0310*/  @!P2 IMAD.WIDE.U32 R26, R31, 0x8, R14 ;  /* 0x000000081f1aa825 */ /* 0x010fe200078e000e */
[----:B------:R-:W-:-:S03]  /*0320*/  CS2R R14, SRZ ;  /* 0x00000000000e7805 */ /* 0x000fc6000001ff00 */
[----:B------:R-:W-:Y:S01]  /*0330*/  @!P1 IMAD.WIDE.U32 R28, R33, 0x8, R12 ;  /* 0x00000008211c9825 */ /* 0x000fe200078e000c */
[----:B------:R-:W-:Y:S02]  /*0340*/  CS2R R12, SRZ ;  /* 0x00000000000c7805 */ /* 0x000fe4000001ff00 */
[----:B------:R-:W-:Y:S01]  /*0350*/  CS2R R32, SRZ ;  /* 0x0000000000207805 */ /* 0x000fe2000001ff00 */
[----:B------:R-:W-:Y:S01]  /*0360*/  @!P0 IMAD.WIDE.U32 R30, R35, 0x8, R10 ;  /* 0x00000008231e8825 */ /* 0x000fe200078e000a */
[----:B------:R-:W-:Y:S01]  /*0370*/  CS2R R10, SRZ ;  /* 0x00000000000a7805 */ /* 0x000fe2000001ff00 */
[----:B------:R-:W5:Y:S02]  /*0380*/  @!P1 LDG.E.64 R14, desc[UR4][R28.64] ;  /* 0x000000041c0e9981 */ /* 0x000f64000c1e1b00 */
[----:B------:R-:W-:Y:S02]  /*0390*/  @!P6 IMAD.WIDE.U32 R6, R3, 0x8, R6 ;  /* 0x000000080306e825 */ /* 0x000fe400078e0006 */
[----:B------:R-:W5:Y:S04]  /*03a0*/  @!P2 LDG.E.64 R12, desc[UR4][R26.64] ;  /* 0x000000041a0ca981 */ /* 0x000f68000c1e1b00 */
[----:B------:R-:W5:Y:S04]  /*03b0*/  @!P3 LDG.E.64 R10, desc[UR4][R22.64] ;  /* 0x00000004160ab981 */ /* 0x000f68000c1e1b00 */
[----:B------:R-:W5:Y:S01]  /*03c0*/  @!P6 LDG.E.64 R32, desc[UR4][R6.64] ;  /* 0x000000040620e981 */ /* 0x000f62000c1e1b00 */
[----:B------:R-:W-:-:S06]  /*03d0*/  CS2R R18, SRZ ;  /* 0x0000000000127805 */ /* 0x000fcc000001ff00 */
[----:B------:R0:W5:Y:S02]  /*03e0*/  @!P5 LDG.E.64 R18, desc[UR4][R16.64] ;  /* 0x000000041012d981 */ /* 0x000164000c1e1b00 */
[----:B0-----:R-:W-:-:S06]  /*03f0*/  CS2R R16, SRZ ;  /* 0x0000000000107805 */ /* 0x001fcc000001ff00 */
[----:B------:R0:W5:Y:S01]  /*0400*/  @!P0 LDG.E.64 R16, desc[UR4][R30.64] ;  /* 0x000000041e108981 */ /* 0x000162000c1e1b00 */
[----:B------:R-:W-:Y:S01]  /*0410*/  ISETP.GE.U32.AND P0, PT, R21, R2, PT ;  /* 0x000000021500720c */ /* 0x000fe20003f06070 */
[----:B------:R-:W-:-:S12]  /*0420*/  BSSY.RECONVERGENT B1, `(.L_x_14671) ;  /* 0x000002c000017945 */ /* 0x000fd80003800200 */
[----:B0-----:R-:W-:Y:S05]  /*0430*/  @P0 BRA `(.L_x_14672) ;  /* 0x0000000000a80947 */ /* 0x001fea0003800000 */
[-C--:B-----5:R-:W-:Y:S01]  /*0440*/  IMAD R3, R5, R4.reuse, RZ ;  /* 0x0000000405037224 */ /* 0x0a0fe200078e02ff */
        /* <DEDUP_REMOVED lines=38> */
[----:B------:R-:W-:Y:S05]  /*06b0*/  CALL.REL.NOINC `($__internal_34_$__cuda_sm20_dblrcp_rn_slowpath_v3) ;  /* 0x0000003000147944 */ /* 0x000fea0003c00000 */
.L_x_14674:
[----:B------:R-:W-:Y:S05]  /*06c0*/  BSYNC.RECONVERGENT B2 ;  /* 0x0000000000027941 */ /* 0x000fea0003800200 */
.L_x_14673:
[----:B------:R0:W1:Y:S02]  /*06d0*/  F2I.S64.F64.TRUNC R30, R6 ;  /* 0x00000006001e7311 */ /* 0x000064000030d900 */
.L_x_14672:
[----:B------:R-:W-:Y:S05]  /*06e0*/  BSYNC.RECONVERGENT B1 ;  /* 0x0000000000017941 */ /* 0x000fea0003800200 */
.L_x_14671:
[----:B------:R-:W-:Y:S01]  /*06f0*/  VIADD R23, R21, 0x80 ;  /* 0x0000008015177836 */ /* 0x000fe20000000000 */
[----:B------:R-:W-:Y:S04]  /*0700*/  BSSY.RECONVERGENT B1, `(.L_x_14675) ;  /* 0x000002d000017945 */ /* 0x000fe80003800200 */
[----:B------:R-:W-:-:S13]  /*0710*/  ISETP.GE.U32.AND P0, PT, R23, R2, PT ;  /* 0x000000021700720c */ /* 0x000fda0003f06070 */
[----:B------:R-:W-:Y:S05]  /*0720*/  @P0 BRA `(.L_x_14676) ;  /* 0x0000000000a80947 */ /* 0x000fea0003800000 */
[-C--:B-----5:R-:W-:Y:S01]  /*0730*/  IMAD R3, R19, R18.reuse, RZ ;  /* 0x0000001213037224 */ /* 0x0a0fe200078e02ff */
[----:B------:R-:W-:Y:S01]  /*0740*/  BSSY.RECONVERGENT B2, `(.L_x_14677) ;  /* 0x0000027000027945 */ /* 0x000fe20003800200 */
[----:B------:R-:W-:-:S04]  /*0750*/  IMAD.WIDE.U32 R4, R18, R18, RZ ;  /* 0x0000001212047225 */ /* 0x000fc800078e00ff */
[----:B------:R-:W-:Y:S02]  /*0760*/  IMAD R3, R18, R19, R3 ;  /* 0x0000001312037224 */ /* 0x000fe400078e0203 */
[----:B------:R-:W-:-:S03]  /*0770*/  IMAD.MOV.U32 R24, RZ, RZ, R4 ;  /* 0x000000ffff187224 */ /* 0x000fc600078e0004 */
[----:B------:R-:W-:-:S06]  /*0780*/  IADD3 R25, PT, PT, R5, R3, RZ ;  /* 0x0000000305197210 */ /* 0x000fcc0007ffe0ff */
[----:B------:R-:W2:Y:S02]  /*0790*/  I2F.F64.U64 R24, R24 ;  /* 0x0000001800187312 */ /* 0x000ea40000301800 */
        /* <DEDUP_REMOVED lines=29> */
[----:B------:R-:W-:Y:S02]  /*0970*/  MOV R3, R25 ;  /* 0x0000001900037202 */ /* 0x000fe40000000f00 */
[----:B------:R-:W-:Y:S01]  /*0980*/  MOV R4, 0x9b0 ;  /* 0x000009b000047802 */ /* 0x000fe20000000f00 */
[----:B------:R-:W-:-:S07]  /*0990*/  VIADD R6, R6, 0xfff00000 ;  /* 0xfff0000006067836 */ /* 0x000fce0000000000 */
[----:B-1----:R-:W-:Y:S05]  /*09a0*/  CALL.REL.NOINC `($__internal_34_$__cuda_sm20_dblrcp_rn_slowpath_v3) ;  /* 0x0000002c00587944 */ /* 0x002fea0003c00000 */
.L_x_14678:
[----:B------:R-:W-:Y:S05]  /*09b0*/  BSYNC.RECONVERGENT B2 ;  /* 0x0000000000027941 */ /* 0x000fea0003800200 */
.L_x_14677:
[----:B------:R2:W3:Y:S02]  /*09c0*/  F2I.S64.F64.TRUNC R18, R6 ;  /* 0x0000000600127311 */ /* 0x0004e4000030d900 */
.L_x_14676:
[----:B------:R-:W-:Y:S05]  /*09d0*/  BSYNC.RECONVERGENT B1 ;  /* 0x0000000000017941 */ /* 0x000fea0003800200 */
.L_x_14675:
        /* <DEDUP_REMOVED lines=10> */
[----:B------:R-:W4:Y:S02]  /*0a80*/  I2F.F64.U64 R24, R24 ;  /* 0x0000001800187312 */ /* 0x000f240000301800 */
        /* <DEDUP_REMOVED lines=32> */
[----:B-1-3--:R-:W-:Y:S05]  /*0c90*/  CALL.REL.NOINC `($__internal_34_$__cuda_sm20_dblrcp_rn_slowpath_v3) ;  /* 0x00000028009c7944 */ /* 0x00afea0003c00000 */
.L_x_14682:
[----:B------:R-:W-:Y:S05]  /*0ca0*/  BSYNC.RECONVERGENT B2 ;  /* 0x0000000000027941 */ /* 0x000fea0003800200 */
.L_x_14681:
[----:B------:R4:W0:Y:S02]  /*0cb0*/  F2I.S64.F64.TRUNC R8, R6 ;  /* 0x0000000600087311 */ /* 0x000824000030d900 */
.L_x_14680:
[----:B------:R-:W-:Y:S05]  /*0cc0*/  BSYNC.RECONVERGENT B1 ;  /* 0x0000000000017941 */ /* 0x000fea0003800200 */
.L_x_14679:
        /* <DEDUP_REMOVED lines=13> */
[----:B------:R-:W2:-:S15]  /*0da0*/  MUFU.RCP64H R5, R25 ;  /* 0x0000001900057308 */ /* 0x000e9e0000001800 */
[----:B------:R-:W-:-:S15]  /*0db0*/  NOP ;  /* 0x0000000000007918 */ /* 0x000fde0000000000 */
[----:B------:R-:W-:-:S15]  /*0dc0*/  NOP ;  /* 0x0000000000007918 */ /* 0x000fde0000000000 */
[----:B------:R-:W-:-:S11]  /*0dd0*/  NOP ;  /* 0x0000000000007918 */ /* 0x000fd60000000000 */
[----:B--2-4-:R-:W0:-:S15]  /*0de0*/  DFMA R6, -R24, R4, 1 ;  /* 0x3ff000001806742b */ /* 0x014e1e0000000104 */
        /* <DEDUP_REMOVED lines=26> */
.L_x_14686:
[----:B------:R-:W-:Y:S05]  /*0f90*/  BSYNC.RECONVERGENT B2 ;  /* 0x0000000000027941 */ /* 0x000fea0003800200 */
.L_x_14685:
[----:B------:R0:W2:Y:S02]  /*0fa0*/  F2I.S64.F64.TRUNC R10, R6 ;  /* 0x00000006000a7311 */ /* 0x0000a4000030d900 */
.L_x_14684:
[----:B------:R-:W-:Y:S05]  /*0fb0*/  BSYNC.RECONVERGENT B1 ;  /* 0x0000000000017941 */ /* 0x000fea0003800200 */
.L_x_14683:
        /* <DEDUP_REMOVED lines=44> */
.L_x_14690:
[----:B------:R-:W-:Y:S05]  /*1280*/  BSYNC.RECONVERGENT B2 ;  /* 0x0000000000027941 */ /* 0x000fea0003800200 */
.L_x_14689:
[----:B------:R0:W2:Y:S02]  /*1290*/  F2I.S64.F64.TRUNC R12, R6 ;  /* 0x00000006000c7311 */ /* 0x0000a4000030d900 */
.L_x_14688:
[----:B------:R-:W-:Y:S05]  /*12a0*/  BSYNC.RECONVERGENT B1 ;  /* 0x0000000000017941 */ /* 0x000fea0003800200 */
.L_x_14687:
        /* <DEDUP_REMOVED lines=11> */
[----:B0-----:R-:W-:-:S04]  /*1360*/  IADD3 R4, PT, PT, R25, 0x300402, RZ ;  /* 0x0030040219047810 */ /* 0x001fc80007ffe0ff */
[----:B------:R-:W-:Y:S01]  /*1370*/  FSETP.GEU.AND P0, PT, |R4|, 5.8789094863358348022e-39, PT ;  /* 0x004004020400780b */ /* 0x000fe20003f0e200 */
[----:B------:R-:W2:-:S15]  /*1380*/  MUFU.RCP64H R5, R25 ;  /* 0x0000001900057308 */ /* 0x000e9e0000001800 */
[----:B------:R-:W-:-:S15]  /*1390*/  NOP ;  /* 0x0000000000007918 */ /* 0x000fde0000000000 */
[----:B------:R-:W-:-:S15]  /*13a0*/  NOP ;  /* 0x0000000000007918 */ /* 0x000fde0000000000 */
[----:B------:R-:W-:-:S12]  /*13b0*/  NOP ;  /* 0x0000000000007918 */ /* 0x000fd80000000000 */
        /* <DEDUP_REMOVED lines=22> */
[----:B------:R-:W-:Y:S01]  /*1520*/  LOP3.LUT R6, R25, 0x7fffffff, RZ, 0xc0, !PT ;  /* 0x7fffffff19067812 */ /* 0x000fe200078ec0ff */
[----:B------:R-:W-:Y:S01]  /*1530*/  IMAD.MOV.U32 R3, RZ, RZ, R25 ;  /* 0x000000ffff037224 */ /* 0x000fe200078e0019 */
[----:B------:R-:W-:Y:S02]  /*1540*/  MOV R4, 0x1570 ;  /* 0x0000157000047802 */ /* 0x000fe40000000f00 */
[----:B------:R-:W-:-:S07]  /*1550*/  IADD3 R6, PT, PT, R6, -0x100000, RZ ;  /* 0xfff0000006067810 */ /* 0x000fce0007ffe0ff */
[----:B-1-3--:R-:W-:Y:S05]  /*1560*/  CALL.REL.NOINC `($__internal_34_$__cuda_sm20_dblrcp_rn_slowpath_v3) ;  /* 0x0000002000687944 */ /* 0x00afea0003c00000 */
.L_x_14694:
[----:B------:R-:W-:Y:S05]  /*1570*/  BSYNC.RECONVERGENT B2 ;  /* 0x0000000000027941 */ /* 0x000fea0003800200 */
.L_x_14693:
[----:B------:R0:W2:Y:S02]  /*1580*/  F2I.S64.F64.TRUNC R14, R6 ;  /* 0x00000006000e7311 */ /* 0x0000a4000030d900 */
.L_x_14692:
[----:B------:R-:W-:Y:S05]  /*1590*/  BSYNC.RECONVERGENT B1 ;  /* 0x0000000000017941 */ /* 0x000fea0003800200 */
.L_x_14691:
        /* <DEDUP_REMOVED lines=44> */
.L_x_14698:
[----:B------:R-:W-:Y:S05]  /*1860*/  BSYNC.RECONVERGENT B2 ;  /* 0x0000000000027941 */ /* 0x000fea0003800200 */
.L_x_14697:
[----:B------:R0:W2:Y:S02]  /*1870*/  F2I.S64.F64.TRUNC R16, R6 ;  /* 0x0000000600107311 */ /* 0x0000a4000030d900 */
.L_x_14696:
[----:B------:R-:W-:Y:S05]  /*1880*/  BSYNC.RECONVERGENT B1 ;  /* 0x0000000000017941 */ /* 0x000fea0003800200 */
.L_x_14695:
        /* <DEDUP_REMOVED lines=41> */
[----:B------:R-:W-:Y:S02]  /*1b20*/  MOV R3, R27 ;  /* 0x0000001b00037202 */ /* 0x000fe40000000f00 */
[----:B------:R-:W-:Y:S01]  /*1b30*/  MOV R4, 0x1b60 ;  /* 0x00001b6000047802 */ /* 0x000fe20000000f00 */
[----:B------:R-:W-:-:S07]  /*1b40*/  VIADD R6, R6, 0xfff00000 ;  /* 0xfff0000006067836 */ /* 0x000fce0000000000 */
[----:B-1-3--:R-:W-:Y:S05]  /*1b50*/  CALL.REL.NOINC `($__internal_34_$__cuda_sm20_dblrcp_rn_slowpath_v3) ;  /* 0x0000001800ec7944 */ /* 0x00afea0003c00000 */
.L_x_14702:
[----:B------:R-:W-:Y:S05]  /*1b60*/  BSYNC.RECONVERGENT B2 ;  /* 0x0000000000027941 */ /* 0x000fea0003800200 */
.L_x_14701:
[----:B------:R0:W2:Y:S02]  /*1b70*/  F2I.S64.F64.TRUNC R4, R6 ;  /* 0x0000000600047311 */ /* 0x0000a4000030d900 */
.L_x_14700:
[----:B------:R-:W-:Y:S05]  /*1b80*/  BSYNC.RECONVERGENT B1 ;  /* 0x0000000000017941 */ /* 0x000fea0003800200 */
.L_x_14699:
[----:B------:R-:W-:Y:S01]  /*1b90*/  ISETP.GE.U32.AND P0, PT, R21, R2, PT ;  /* 0x000000021500720c */ /* 0x000fe20003f06070 */
[----:B------:R-:W-:Y:S04]  /*1ba0*/  BSSY.RECONVERGENT B0, `(.L_x_14703) ;  /* 0x0000033000007945 */ /* 0x000fe80003800200 */
[----:B------:R-:W-:Y:S08]  /*1bb0*/  BSSY.RELIABLE B1, `(.L_x_14704) ;  /* 0x000002b000017945 */ /* 0x000ff00003800100 */
[----:B------:R-:W-:Y:S05]  /*1bc0*/  @P0 BRA `(.L_x_14705) ;  /* 0x0000000000300947 */ /* 0x000fea0003800000 */
[----:B0-2-4-:R-:W0:Y:S01]  /*1bd0*/  LDC.64 R6, c[0x0][0x390] ;  /* 0x0000e400ff067b82 */ /* 0x015e220000000a00 */
[----:B------:R-:W-:Y:S01]  /*1be0*/  IADD3 R3, PT, PT, R0, R21, RZ ;  /* 0x0000001500037210 */ /* 0x000fe20007ffe0ff */
[----:B------:R-:W-:-:S05]  /*1bf0*/  IMAD.MOV.U32 R21, RZ, RZ, R23 ;  /* 0x000000ffff157224 */ /* 0x000fca00078e0017 */
[----:B------:R-:W-:Y:S01]  /*1c00*/  ISETP.GE.U32.AND P0, PT, R21, R2, PT ;  /* 0x000000021500720c */ /* 0x000fe20003f06070 */
[----:B0-----:R-:W-:-:S05]  /*1c10*/  IMAD.WIDE.U32 R6, R3, 0x8, R6 ;  /* 0x0000000803067825 */ /* 0x001fca00078e0006 */
[----:B-1----:R0:W-:Y:S07]  /*1c20*/  STG.E.64 desc[UR4][R6.64], R30 ;  /* 0x0000001e06007986 */ /* 0x0021ee000c101b04 */
[----:B------:R-:W-:Y:S05]  /*1c30*/  @P0 BRA `(.L_x_14706) ;  /* 0x0000000000300947 */ /* 0x000fea0003800000 */
[----:B0-----:R-:W0:Y:S01]  /*1c40*/  LDC.64 R6, c[0x0][0x390] ;  /* 0x0000e400ff067b82 */ /* 0x001e220000000a00 */
[----:B------:R-:W-:Y:S01]  /*1c50*/  IADD3 R3, PT, PT, R0, R21, RZ ;  /* 0x0000001500037210 */ /* 0x000fe20007ffe0ff */
[----:B------:R-:W-:-:S04]  /*1c60*/  VIADD R21, R21, 0x80 ;  /* 0x0000008015157836 */ /* 0x000fc80000000000 */
[----:B0-----:R-:W-:-:S05]  /*1c70*/  IMAD.WIDE.U32 R6, R3, 0x8, R6 ;  /* 0x0000000803067825 */ /* 0x001fca00078e0006 */
[----:B---3-5:R0:W-:Y:S02]  /*1c80*/  STG.E.64 desc[UR4][R6.64], R18 ;  /* 0x0000001206007986 */ /* 0x0281e4000c101b04 */
.L_x_14705:
[----:B------:R-:W-:-:S13]  /*1c90*/  ISETP.GE.U32.AND P0, PT, R21, R2, PT ;  /* 0x000000021500720c */ /* 0x000fda0003f06070 */
[----:B------:R-:W-:Y:S05]  /*1ca0*/  @P0 BRA `(.L_x_14707) ;  /* 0x0000000000300947 */ /* 0x000fea0003800000 */
[----:B0-2-4-:R-:W0:Y:S01]  /*1cb0*/  LDC.64 R6, c[0x0][0x390] ;  /* 0x0000e400ff067b82 */ /* 0x015e220000000a00 */
[----:B------:R-:W-:Y:S01]  /*1cc0*/  IADD3 R3, PT, PT, R0, R21, RZ ;  /* 0x0000001500037210 */ /* 0x000fe20007ffe0ff */
[----:B------:R-:W-:-:S04]  /*1cd0*/  VIADD R21, R21, 0x80 ;  /* 0x0000008015157836 */ /* 0x000fc80000000000 */
[----:B0-----:R-:W-:-:S05]  /*1ce0*/  IMAD.WIDE.U32 R6, R3, 0x8, R6 ;  /* 0x0000000803067825 */ /* 0x001fca00078e0006 */
[----:B-----5:R2:W-:Y:S02]  /*1cf0*/  STG.E.64 desc[UR4][R6.64], R8 ;  /* 0x0000000806007986 */ /* 0x0205e4000c101b04 */
.L_x_14706:
[----:B------:R-:W-:-:S13]  /*1d00*/  ISETP.GE.U32.AND P0, PT, R21, R2, PT ;  /* 0x000000021500720c */ /* 0x000fda0003f06070 */
[----:B------:R-:W-:Y:S05]  /*1d10*/  @P0 BRA `(.L_x_14708) ;  /* 0x0000000000300947 */ /* 0x000fea0003800000 */
[----:B0-2---:R-:W0:Y:S01]  /*1d20*/  LDC.64 R6, c[0x0][0x390] ;  /* 0x0000e400ff067b82 */ /* 0x005e220000000a00 */
[----:B------:R-:W-:Y:S01]  /*1d30*/  IADD3 R3, PT, PT, R0, R21, RZ ;  /* 0x0000001500037210 */ /* 0x000fe20007ffe0ff */
[----:B------:R-:W-:-:S04]  /*1d40*/  VIADD R21, R21, 0x80 ;  /* 0x0000008015157836 */ /* 0x000fc80000000000 */
[----:B0-----:R-:W-:-:S05]  /*1d50*/  IMAD.WIDE.U32 R6, R3, 0x8, R6 ;  /* 0x0000000803067825 */ /* 0x001fca00078e0006 */
[----:B-----5:R0:W-:Y:S02]  /*1d60*/  STG.E.64 desc[UR4][R6.64], R10 ;  /* 0x0000000a06007986 */ /* 0x0201e4000c101b04 */
.L_x_14707:
[----:B------:R-:W-:-:S13]  /*1d70*/  ISETP.GE.U32.AND P0, PT, R21, R2, PT ;  /* 0x000000021500720c */ /* 0x000fda0003f06070 */
[----:B------:R-:W-:Y:S05]  /*1d80*/  @P0 BRA `(.L_x_14709) ;  /* 0x0000000000340947 */ /* 0x000fea0003800000 */
[----:B0-2-4-:R-:W0:Y:S01]  /*1d90*/  LDC.64 R6, c[0x0][0x390] ;  /* 0x0000e400ff067b82 */ /* 0x015e220000000a00 */
[----:B------:R-:W-:Y:S01]  /*1da0*/  IADD3 R3, PT, PT, R0, R21, RZ ;  /* 0x0000001500037210 */ /* 0x000fe20007ffe0ff */
[----:B------:R-:W-:-:S04]  /*1db0*/  VIADD R21, R21, 0x80 ;  /* 0x0000008015157836 */ /* 0x000fc80000000000 */
[----:B0-----:R-:W-:-:S05]  /*1dc0*/  IMAD.WIDE.U32 R6, R3, 0x8, R6 ;  /* 0x0000000803067825 */ /* 0x001fca00078e0006 */
[----:B-----5:R4:W-:Y:S02]  /*1dd0*/  STG.E.64 desc[UR4][R6.64], R12 ;  /* 0x0000000c06007986 */ /* 0x0209e4000c101b04 */
.L_x_14708:
[----:B------:R-:W-:-:S13]  /*1de0*/  ISETP.GE.U32.AND P0, PT, R21, R2, PT ;  /* 0x000000021500720c */ /* 0x000fda0003f06070 */
[----:B------:R-:W-:Y:S05]  /*1df0*/  @P0 BREAK.RELIABLE B1 ;  /* 0x0000000000010942 */ /* 0x000fea0003800100 */
[----:B------:R-:W-:Y:S05]  /*1e00*/  @P0 BRA `(.L_x_14710) ;  /* 0x0000000000300947 */ /* 0x000fea0003800000 */
[----:B0-2-4-:R-:W0:Y:S01]  /*1e10*/  LDC.64 R6, c[0x0][0x390] ;  /* 0x0000e400ff067b82 */ /* 0x015e220000000a00 */
[----:B------:R-:W-:Y:S01]  /*1e20*/  IADD3 R3, PT, PT, R0, R21, RZ ;  /* 0x0000001500037210 */ /* 0x000fe20007ffe0ff */
[----:B------:R-:W-:-:S04]  /*1e30*/  VIADD R21, R21, 0x80 ;  /* 0x0000008015157836 */ /* 0x000fc80000000000 */
[----:B0-----:R-:W-:-:S05]  /*1e40*/  IMAD.WIDE.U32 R6, R3, 0x8, R6 ;  /* 0x0000000803067825 */ /* 0x001fca00078e0006 */
[----:B-----5:R0:W-:Y:S02]  /*1e50*/  STG.E.64 desc[UR4][R6.64], R14 ;  /* 0x0000000e06007986 */ /* 0x0201e4000c101b04 */
.L_x_14709:
[----:B------:R-:W-:Y:S05]  /*1e60*/  BSYNC.RELIABLE B1 ;  /* 0x0000000000017941 */ /* 0x000fea0003800100 */
.L_x_14704:
[----:B------:R-:W-:-:S13]  /*1e70*/  ISETP.GE.U32.AND P0, PT, R21, R2, PT ;  /* 0x000000021500720c */ /* 0x000fda0003f06070 */
[----:B0-2-4-:R-:W0:Y:S01]  /*1e80*/  @!P0 LDC.64 R6, c[0x0][0x390] ;  /* 0x0000e400ff068b82 */ /* 0x015e220000000a00 */
[----:B------:R-:W-:Y:S01]  /*1e90*/  @!P0 IADD3 R3, PT, PT, R0, R21, RZ ;  /* 0x0000001500038210 */ /* 0x000fe20007ffe0ff */
[----:B------:R-:W-:-:S04]  /*1ea0*/  @!P0 VIADD R21, R21, 0x80 ;  /* 0x0000008015158836 */ /* 0x000fc80000000000 */
[----:B0-----:R-:W-:-:S05]  /*1eb0*/  @!P0 IMAD.WIDE.U32 R6, R3, 0x8, R6 ;  /* 0x0000000803068825 */ /* 0x001fca00078e0006 */
[----:B-----5:R0:W-:Y:S02]  /*1ec0*/  @!P0 STG.E.64 desc[UR4][R6.64], R16 ;  /* 0x0000001006008986 */ /* 0x0201e4000c101b04 */
.L_x_14710:
[----:B------:R-:W-:Y:S05]  /*1ed0*/  BSYNC.RECONVERGENT B0 ;  /* 0x0000000000007941 */ /* 0x000fea0003800200 */
.L_x_14703:
[----:B------:R-:W-:Y:S05]  /*1ee0*/  WARPSYNC.ALL ;  /* 0x0000000000007948 */ /* 0x000fea0003800000 */
[----:B------:R-:W-:-:S13]  /*1ef0*/  ISETP.GE.U32.AND P0, PT, R21, R2, PT ;  /* 0x000000021500720c */ /* 0x000fda0003f06070 */
[----:B------:R-:W-:Y:S05]  /*1f00*/  @P0 EXIT ;  /* 0x000000000000094d */ /* 0x000fea0003800000 */
[----:B------:R-:W0:Y:S01]  /*1f10*/  LDC.64 R2, c[0x0][0x390] ;  /* 0x0000e400ff027b82 */ /* 0x000e220000000a00 */
[----:B------:R-:W-:-:S05]  /*1f20*/  IADD3 R21, PT, PT, R0, R21, RZ ;  /* 0x0000001500157210 */ /* 0x000fca0007ffe0ff */
[----:B0-----:R-:W-:-:S05]  /*1f30*/  IMAD.WIDE.U32 R2, R21, 0x8, R2 ;  /* 0x0000000815027825 */ /* 0x001fca00078e0002 */
[----:B-----5:R-:W-:Y:S01]  /*1f40*/  STG.E.64 desc[UR4][R2.64], R4 ;  /* 0x0000000402007986 */ /* 0x020fe2000c101b04 */
[----:B------:R-:W-:Y:S05]  /*1f50*/  EXIT ;  /* 0x000000000000794d */ /* 0x000fea0003800000 */
.L_x_14670:
[----:B------:R-:W0:Y:S01]  /*1f60*/  S2R R2, SR_TID.X ;  /* 0x0000000000027919 */ /* 0x000e220000002100 */
[----:B------:R-:W1:Y:S02]  /*1f70*/  LDC.64 R4, c[0x0][0x398] ;  /* 0x0000e600ff047b82 */ /* 0x000e640000000a00 */
[----:B-1----:R-:W-:-:S04]  /*1f80*/  IMAD.WIDE.U32 R4, R0, 0x8, R4 ;  /* 0x0000000800047825 */ /* 0x002fc800078e0004 */
[----:B0-----:R-:W-:-:S05]  /*1f90*/  IMAD.WIDE.U32 R4, R2, 0x10, R4 ;  /* 0x0000001002047825 */ /* 0x001fca00078e0004 */
[----:B------:R-:W2:Y:S01]  /*1fa0*/  LDG.E.128 R16, desc[UR4][R4.64] ;  /* 0x0000000404107981 */ /* 0x000ea2000c1e1d00 */
[----:B------:R-:W-:Y:S03]  /*1fb0*/  BSSY.RECONVERGENT B1, `(.L_x_14711) ;  /* 0x000002b000017945 */ /* 0x000fe60003800200 */
[----:B------:R-:W5:Y:S04]  /*1fc0*/  LDG.E.128 R20, desc[UR4][R4.64+0x800] ;  /* 0x0008000404147981 */ /* 0x000f68000c1e1d00 */
[----:B------:R-:W5:Y:S04]  /*1fd0*/  LDG.E.128 R8, desc[UR4][R4.64+0x1000] ;  /* 0x0010000404087981 */ /* 0x000f68000c1e1d00 */
[----:B------:R0:W5:Y:S01]  /*1fe0*/  LDG.E.128 R12, desc[UR4][R4.64+0x1800] ;  /* 0x00180004040c7981 */ /* 0x000162000c1e1d00 */
[----:B--2---:R-:W-:-:S04]  /*1ff0*/  IMAD R3, R17, R16, RZ ;  /* 0x0000001011037224 */ /* 0x004fc800078e02ff */
[C---:B------:R-:W-:Y:S02]  /*2000*/  IMAD R3, R16.reuse, R17, R3 ;  /* 0x0000001110037224 */ /* 0x040fe400078e0203 */
[----:B------:R-:W-:-:S04]  /*2010*/  IMAD.WIDE.U32 R16, R16, R16, RZ ;  /* 0x0000001010107225 */ /* 0x000fc800078e00ff */
[----:B------:R-:W-:Y:S01]  /*2020*/  IMAD.IADD R25, R17, 0x1, R3 ;  /* 0x0000000111197824 */ /* 0x000fe200078e0203 */
[----:B------:R-:W-:-:S06]  /*2030*/  MOV R24, R16 ;  /* 0x0000001000187202 */ /* 0x000fcc0000000f00 */
[----:B------:R-:W1:Y:S02]  /*2040*/  I2F.F64.U64 R24, R24 ;  /* 0x0000001800187312 */ /* 0x000e640000301800 */
        /* <DEDUP_REMOVED lines=32> */
[----:B-----5:R-:W-:Y:S05]  /*2250*/  CALL.REL.NOINC `($__internal_34_$__cuda_sm20_dblrcp_rn_slowpath_v3) ;  /* 0x00000014002c7944 */ /* 0x020fea0003c00000 */
.L_x_14712:
[----:B------:R-:W-:Y:S05]  /*2260*/  BSYNC.RECONVERGENT B1 ;  /* 0x0000000000017941 */ /* 0x000fea0003800200 */
.L_x_14711:
[-C--:B------:R-:W-:Y:S01]  /*2270*/  IMAD R3, R19, R18.reuse, RZ ;  /* 0x0000001213037224 */ /* 0x080fe200078e02ff */
        /* <DEDUP_REMOVED lines=27> */
[----:B0-----:R0:W2:-:S15]  /*2430*/  F2I.S64.F64.TRUNC R16, R6 ;  /* 0x0000000600107311 */ /* 0x00109e000030d900 */
        /* <DEDUP_REMOVED lines=11> */
[----:B------:R-:W-:Y:S01]  /*24f0*/  LOP3.LUT R6, R25, 0x7fffffff, RZ, 0xc0, !PT ;  /* 0x7fffffff19067812 */ /* 0x000fe200078ec0ff */
[----:B------:R-:W-:Y:S01]  /*2500*/  IMAD.MOV.U32 R3, RZ, RZ, R25 ;  /* 0x000000ffff037224 */ /* 0x000fe200078e0019 */
[----:B------:R-:W-:Y:S02]  /*2510*/  MOV R4, 0x2540 ;  /* 0x0000254000047802 */ /* 0x000fe40000000f00 */
[----:B------:R-:W-:-:S07]  /*2520*/  IADD3 R6, PT, PT, R6, -0x100000, RZ ;  /* 0xfff0000006067810 */ /* 0x000fce0007ffe0ff */
[----:B-----5:R-:W-:Y:S05]  /*2530*/  CALL.REL.NOINC `($__internal_34_$__cuda_sm20_dblrcp_rn_slowpath_v3) ;  /* 0x0000001000747944 */ /* 0x020fea0003c00000 */
.L_x_14714:
[----:B------:R-:W-:Y:S05]  /*2540*/  BSYNC.RECONVERGENT B1 ;  /* 0x0000000000017941 */ /* 0x000fea0003800200 */
.L_x_14713:
[-C--:B-----5:R-:W-:Y:S01]  /*2550*/  IMAD R3, R21, R20.reuse, RZ ;  /* 0x0000001415037224 */ /* 0x0a0fe200078e02ff */
[----:B------:R-:W-:Y:S01]  /*2560*/  BSSY.RECONVERGENT B1, `(.L_x_14715) ;  /* 0x000002c000017945 */ /* 0x000fe20003800200 */
[----:B------:R-:W-:-:S04]  /*2570*/  IMAD.WIDE.U32 R4, R20, R20, RZ ;  /* 0x0000001414047225 */ /* 0x000fc800078e00ff */
        /* <DEDUP_REMOVED lines=38> */
[----:B------:R-:W-:Y:S02]  /*27e0*/  MOV R3, R25 ;  /* 0x0000001900037202 */ /* 0x000fe40000000f00 */
[----:B------:R-:W-:Y:S01]  /*27f0*/  MOV R4, 0x2820 ;  /* 0x0000282000047802 */ /* 0x000fe20000000f00 */
[----:B------:R-:W-:-:S07]  /*2800*/  VIADD R6, R6, 0xfff00000 ;  /* 0xfff0000006067836 */ /* 0x000fce0000000000 */
[----:B------:R-:W-:Y:S05]  /*2810*/  CALL.REL.NOINC `($__internal_34_$__cuda_sm20_dblrcp_rn_slowpath_v3) ;  /* 0x0000000c00bc7944 */ /* 0x000fea0003c00000 */
.L_x_14716:
[----:B------:R-:W-:Y:S05]  /*2820*/  BSYNC.RECONVERGENT B1 ;  /* 0x0000000000017941 */ /* 0x000fea0003800200 */
.L_x_14715:
        /* <DEDUP_REMOVED lines=44> */
[----:B------:R-:W-:Y:S05]  /*2af0*/  CALL.REL.NOINC `($__internal_34_$__cuda_sm20_dblrcp_rn_slowpath_v3) ;  /* 0x0000000c00047944 */ /* 0x000fea0003c00000 */
.L_x_14718:
[----:B------:R-:W-:Y:S05]  /*2b00*/  BSYNC.RECONVERGENT B1 ;  /* 0x0000000000017941 */ /* 0x000fea0003800200 */
.L_x_14717:
[-C--:B------:R-:W-:Y:S01]  /*2b10*/  IMAD R3, R9, R8.reuse, RZ ;  /* 0x0000000809037224 */ /* 0x080fe200078e02ff */
[----:B------:R-:W-:Y:S01]  /*2b20*/  F2I.S64.F64.TRUNC R22, R6 ;  /* 0x0000000600167311 */ /* 0x000fe2000030d900 */
[C---:B------:R-:W-:Y:S01]  /*2b30*/  IMAD.WIDE.U32 R4, R8.reuse, R8, RZ ;  /* 0x0000000808047225 */ /* 0x040fe200078e00ff */
[----:B------:R-:W-:Y:S03]  /*2b40*/  BSSY.RECONVERGENT B1, `(.L_x_14719) ;  /* 0x0000029000017945 */ /* 0x000fe60003800200 */
[----:B------:R-:W-:Y:S01]  /*2b50*/  IMAD R3, R8, R9, R3 ;  /* 0x0000000908037224 */ /* 0x000fe200078e0203 */
[----:B------:R-:W-:-:S03]  /*2b60*/  MOV R24, R4 ;  /* 0x0000000400187202 */ /* 0x000fc60000000f00 */
[----:B------:R-:W-:-:S15]  /*2b70*/  IMAD.IADD R25, R5, 0x1, R3 ;  /* 0x0000000105197824 */ /* 0x000fde00078e0203 */
[----:B------:R-:W-:-:S15]  /*2b80*/  NOP ;  /* 0x0000000000007918 */ /* 0x000fde0000000000 */
[----:B------:R-:W-:-:S15]  /*2b90*/  NOP ;  /* 0x0000000000007918 */ /* 0x000fde0000000000 */
[----:B------:R-:W-:-:S10]  /*2ba0*/  NOP ;  /* 0x0000000000007918 */ /* 0x000fd40000000000 */
        /* <DEDUP_REMOVED lines=34> */
.L_x_14720:
[----:B------:R-:W-:Y:S05]  /*2dd0*/  BSYNC.RECONVERGENT B1 ;  /* 0x0000000000017941 */ /* 0x000fea0003800200 */
.L_x_14719:
        /* <DEDUP_REMOVED lines=45> */
.L_x_14722:
[----:B------:R-:W-:Y:S05]  /*30b0*/  BSYNC.RECONVERGENT B1 ;  /* 0x0000000000017941 */ /* 0x000fea0003800200 */
.L_x_14721:
[-C--:B------:R-:W-:Y:S01]  /*30c0*/  IMAD R3, R13, R12.reuse, RZ ;  /* 0x0000000c0d037224 */ /* 0x080fe200078e02ff */
        /* <DEDUP_REMOVED lines=44> */
.L_x_14724:
[----:B------:R-:W-:Y:S05]  /*3390*/  BSYNC.RECONVERGENT B1 ;  /* 0x0000000000017941 */ /* 0x000fea0003800200 */
.L_x_14723:
        /* <DEDUP_REMOVED lines=45> */
.L_x_14726:
[----:B------:R-:W-:Y:S05]  /*3670*/  BSYNC.RECONVERGENT B1 ;  /* 0x0000000000017941 */ /* 0x000fea0003800200 */
.L_x_14725:
[----:B------:R-:W0:Y:S01]  /*3680*/  LDC.64 R4, c[0x0][0x390] ;  /* 0x0000e400ff047b82 */ /* 0x000e220000000a00 */
[----:B------:R-:W1:Y:S01]  /*3690*/  F2I.S64.F64.TRUNC R14, R6 ;  /* 0x00000006000e7311 */ /* 0x000e62000030d900 */
[----:B0-----:R-:W-:-:S04]  /*36a0*/  IMAD.WIDE.U32 R4, R0, 0x8, R4 ;  /* 0x0000000800047825 */ /* 0x001fc800078e0004 */
[----:B------:R-:W-:-:S05]  /*36b0*/  IMAD.WIDE.U32 R4, R2, 0x10, R4 ;  /* 0x0000001002047825 */ /* 0x000fca00078e0004 */
[----:B------:R-:W-:Y:S04]  /*36c0*/  STG.E.128 desc[UR4][R4.64], R16 ;  /* 0x0000001004007986 */ /* 0x000fe8000c101d04 */
[----:B------:R-:W-:Y:S04]  /*36d0*/  STG.E.128 desc[UR4][R4.64+0x800], R20 ;  /* 0x0008001404007986 */ /* 0x000fe8000c101d04 */
[----:B------:R-:W-:Y:S04]  /*36e0*/  STG.E.128 desc[UR4][R4.64+0x1000], R8 ;  /* 0x0010000804007986 */ /* 0x000fe8000c101d04 */
[----:B-1----:R-:W-:Y:S01]  /*36f0*/  STG.E.128 desc[UR4][R4.64+0x1800], R12 ;  /* 0x0018000c04007986 */ /* 0x002fe2000c101d04 */
[----:B------:R-:W-:Y:S05]  /*3700*/  EXIT ;  /* 0x000000000000794d */ /* 0x000fea0003800000 */
        .weak           $__internal_34_$__cuda_sm20_dblrcp_rn_slowpath_v3
        .type           $__internal_34_$__cuda_sm20_dblrcp_rn_slowpath_v3,@function
        .size           $__internal_34_$__cuda_sm20_dblrcp_rn_slowpath_v3,(.L_x_60628 - $__internal_34_$__cuda_sm20_dblrcp_rn_slowpath_v3)
$__internal_34_$__cuda_sm20_dblrcp_rn_slowpath_v3:
[----:B------:R-:W-:Y:S01]  /*3710*/  IMAD.MOV.U32 R25, RZ, RZ, R3 ;  /* 0x000000ffff197224 */ /* 0x000fe200078e0003 */
[----:B------:R-:W-:Y:S05]  /*3720*/  BSSY.RECONVERGENT B0, `(.L_x_14727) ;  /* 0x000005c000007945 */ /* 0x000fea0003800200 */
        /* <DEDUP_REMOVED lines=11> */
[----:B------:R-:W-:Y:S01]  /*37e0*/  IMAD.MOV.U32 R26, RZ, RZ, R6 ;  /* 0x000000ffff1a7224 */ /* 0x000fe200078e0006 */
        /* <DEDUP_REMOVED lines=44> */
.L_x_14730:
        /* <DEDUP_REMOVED lines=33> */
.L_x_14728:
[----:B------:R-:W-:Y:S01]  /*3cc0*/  LOP3.LUT R27, R25, 0x80000, RZ, 0xfc, !PT ;  /* 0x00080000191b7812 */ /* 0x000fe200078efcff */
[----:B------:R-:W-:-:S07]  /*3cd0*/  IMAD.MOV.U32 R26, RZ, RZ, R24 ;  /* 0x000000ffff1a7224 */ /* 0x000fce00078e0018 */
.L_x_14729:
[----:B------:R-:W-:Y:S05]  /*3ce0*/  BSYNC.RECONVERGENT B0 ;  /* 0x0000000000007941 */ /* 0x000fea0003800200 */
.L_x_14727:
[----:B------:R-:W-:Y:S01]  /*3cf0*/  HFMA2 R5, -RZ, RZ, 0, 0 ;  /* 0x00000000ff057431 */ /* 0x000fe200000001ff */
[----:B------:R-:W-:Y:S01]  /*3d00*/  MOV R6, R26 ;  /* 0x0000001a00067202 */ /* 0x000fe20000000f00 */
[----:B------:R-:W-:Y:S02]  /*3d10*/  IMAD.MOV.U32 R7, RZ, RZ, R27 ;  /* 0x000000ffff077224 */ /* 0x000fe400078e001b */
[----:B------:R-:W-:Y:S05]  /*3d20*/  RET.REL.NODEC R4 `(_ZN2at6native29vectorized_elementwise_kernelILi2EZNS0_50_GLOBAL__N__2680c7bb_12_PowKernel_cu_7dd49032_317029pow_tensor_scalar_kernel_implIllEEvRNS_18TensorIteratorBaseET0_EUllE1_St5arrayIPcLm2EEEEviS6_T1_) ;  /* 0xffffffc004b47950 */ /* 0x000fea0003c3ffff */
.L_x_14731:
        /* <DEDUP_REMOVED lines=13> */
.L_x_60628:


//--------------------- .text._ZN2at6native29vectorized_elementwise_kernelILi4EZNS0_50_GLOBAL__N__2680c7bb_12_PowKernel_cu_7dd49032_317029pow_tensor_scalar_kernel_implIllEEvRNS_18TensorIteratorBaseET0_EUllE1_St5arrayIPcLm2EEEEviS6_T1_ --------------------------
	.section	.text._ZN2at6native29vectorized_elementwise_kernelILi4EZNS0_50_GLOBAL__N__2680c7bb_12_PowKernel_cu_7dd49032_317029pow_tensor_scalar_kernel_implIllEEvRNS_18TensorIteratorBaseET0_EUllE1_St5arrayIPcLm2EEEEviS6_T1_,"ax",@progbits
	.align	128
        .global         _ZN2at6native29vectorized_elementwise_kernelILi4EZNS0_50_GLOBAL__N__2680c7bb_12_PowKernel_cu_7dd49032_317029pow_tensor_scalar_kernel_implIllEEvRNS_18TensorIteratorBaseET0_EUllE1_St5arrayIPcLm2EEEEviS6_T1_
        .type           _ZN2at6native29vectorized_elementwise_kernelILi4EZNS0_50_GLOBAL__N__2680c7bb_12_PowKernel_cu_7dd49032_317029pow_tensor_scalar_kernel_implIllEEvRNS_18TensorIteratorBaseET0_EUllE1_St5arrayIPcLm2EEEEviS6_T1_,@function
        .size           _ZN2at6native29vectorized_elementwise_kernelILi4EZNS0_50_GLOBAL__N__2680c7bb_12_PowKernel_cu_7dd49032_317029pow_tensor_scalar_kernel_implIllEEvRNS_18TensorIteratorBaseET0_EUllE1_St5arrayIPcLm2EEEEviS6_T1_,(.L_x_60629 - _ZN2at6native29vectorized_elementwise_kernelILi4EZNS0_50_GLOBAL__N__2680c7bb_12_PowKernel_cu_7dd49032_317029pow_tensor_scalar_kernel_implIllEEvRNS_18TensorIteratorBaseET0_EUllE1_St5arrayIPcLm2EEEEviS6_T1_)
        .other          _ZN2at6native29vectorized_elementwise_kernelILi4EZNS0_50_GLOBAL__N__2680c7bb_12_PowKernel_cu_7dd49032_317029pow_tensor_scalar_kernel_implIllEEvRNS_18TensorIteratorBaseET0_EUllE1_St5arrayIPcLm2EEEEviS6_T1_,@"STO_CUDA_ENTRY STV_DEFAULT"
_ZN2at6native29vectorized_elementwise_kernelILi4EZNS0_50_GLOBAL__N__2680c7bb_12_PowKernel_cu_7dd49032_317029pow_tensor_scalar_kernel_implIllEEvRNS_18TensorIteratorBaseET0_EUllE1_St5arrayIPcLm2EEEEviS6_T1_:
.text._ZN2at6native29vectorized_elementwise_kernelILi4EZNS0_50_GLOBAL__N__2680c7bb_12_PowKernel_cu_7dd49032_317029pow_tensor_scalar_kernel_implIllEEvRNS_18TensorIteratorBaseET0_EUllE1_St5arrayIPcLm2EEEEviS6_T1_:
        /* <DEDUP_REMOVED lines=107> */
[----:B------:R-:W-:Y:S05]  /*06b0*/  CALL.REL.NOINC `($__internal_35_$__cuda_sm20_dblrcp_rn_slowpath_v3) ;  /* 0x0000003000047944 */ /* 0x000fea0003c00000 */
.L_x_14736:
[----:B------:R-:W-:Y:S05]  /*06c0*/  BSYNC.RECONVERGENT B2 ;  /* 0x0000000000027941 */ /* 0x000fea0003800200 */
.L_x_14735:
[----:B------:R0:W1:Y:S02]  /*06d0*/  F2I.S64.F64.TRUNC R30, R6 ;  /* 0x00000006001e7311 */ /* 0x000064000030d900 */
.L_x_14734:
[----:B------:R-:W-:Y:S05]  /*06e0*/  BSYNC.RECONVERGENT B1 ;  /* 0x0000000000017941 */ /* 0x000fea0003800200 */
.L_x_14733:
        /* <DEDUP_REMOVED lines=43> */
[----:B-1----:R-:W-:Y:S05]  /*09a0*/  CALL.REL.NOINC `($__internal_35_$__cuda_sm20_dblrcp_rn_slowpath_v3) ;  /* 0x0000002c00487944 */ /* 0x002fea0003c00000 */
.L_x_14740:
[----:B------:R-:W-:Y:S05]  /*09b0*/  BSYNC.RECONVERGENT B2 ;  /* 0x0000000000027941 */ /* 0x000fea0003800200 */
.L_x_14739:
[----:B------:R2:W3:Y:S02]  /*09c0*/  F2I.S64.F64.TRUNC R18, R6 ;  /* 0x0000000600127311 */ /* 0x0004e4000030d900 */
.L_x_14738:
[----:B------:R-:W-:Y:S05]  /*09d0*/  BSYNC.RECONVERGENT B1 ;  /* 0x0000000000017941 */ /* 0x000fea0003800200 */
.L_x_14737:
        /* <DEDUP_REMOVED lines=43> */
[----:B-1-3--:R-:W-:Y:S05]  /*0c90*/  CALL.REL.NOINC `($__internal_35_$__cuda_sm20_dblrcp_rn_slowpath_v3) ;  /* 0x00000028008c7944 */ /* 0x00afea0003c00000 */
.L_x_14744:
[----:B------:R-:W-:Y:S05]  /*0ca0*/  BSYNC.RECONVERGENT B2 ;  /* 0x0000000000027941 */ /* 0x000fea0003800200 */
.L_x_14743:
[----:B------:R4:W0:Y:S02]  /*0cb0*/  F2I.S64.F64.TRUNC R8, R6 ;  /* 0x0000000600087311 */ /* 0x000824000030d900 */
.L_x_14742:
[----:B------:R-:W-:Y:S05]  /*0cc0*/  BSYNC.RECONVERGENT B1 ;  /* 0x0000000000017941 */ /* 0x000fea0003800200 */
.L_x_14741:
        /* <DEDUP_REMOVED lines=44> */
.L_x_14748:
[----:B------:R-:W-:Y:S05]  /*0f90*/  BSYNC.RECONVERGENT B2 ;  /* 0x0000000000027941 */ /* 0x000fea0003800200 */
.L_x_14747:
[----:B------:R0:W2:Y:S02]  /*0fa0*/  F2I.S64.F64.TRUNC R10, R6 ;  /* 0x00000006000a7311 */ /* 0x0000a4000030d900 */
.L_x_14746:
[----:B------:R-:W-:Y:S05]  /*0fb0*/  BSYNC.RECONVERGENT B1 ;  /* 0x0000000000017941 */ /* 0x000fea0003800200 */
.L_x_14745:
        /* <DEDUP_REMOVED lines=44> */
.L_x_14752:
[----:B------:R-:W-:Y:S05]  /*1280*/  BSYNC.RECONVERGENT B2 ;  /* 0x0000000000027941 */ /* 0x000fea0003800200 */
.L_x_14751:
[----:B------:R0:W2:Y:S02]  /*1290*/  F2I.S64.F64.TRUNC R12, R6 ;  /* 0x00000006000c7311 */ /* 0x0000a4000030d900 */
.L_x_14750:
[----:B------:R-:W-:Y:S05]  /*12a0*/  BSYNC.RECONVERGENT B1 ;  /* 0x0000000000017941 */ /* 0x000fea0003800200 */
.L_x_14749:
        /* <DEDUP_REMOVED lines=43> */
[----:B-1-3--:R-:W-:Y:S05]  /*1560*/  CALL.REL.NOINC `($__internal_35_$__cuda_sm20_dblrcp_rn_slowpath_v3) ;  /* 0x0000002000587944 */ /* 0x00afea0003c00000 */
.L_x_14756:
[----:B------:R-:W-:Y:S05]  /*1570*/  BSYNC.RECONVERGENT B2 ;  /* 0x0000000000027941 */ /* 0x000fea0003800200 */
.L_x_14755:
[----:B------:R0:W2:Y:S02]  /*1580*/  F2I.S64.F64.TRUNC R14, R6 ;  /* 0x00000006000e7311 */ /* 0x0000a4000030d900 */
.L_x_14754:
[----:B------:R-:W-:Y:S05]  /*1590*/  BSYNC.RECONVERGENT B1 ;  /* 0x0000000000017941 */ /* 0x000fea0003800200 */
.L_x_14753:
        /* <DEDUP_REMOVED lines=44> */
.L_x_14760:
[----:B------:R-:W-:Y:S05]  /*1860*/  BSYNC.RECONVERGENT B2 ;  /* 0x0000000000027941 */ /* 0x000fea0003800200 */
.L_x_14759:
[----:B------:R0:W2:Y:S02]  /*1870*/  F2I.S64.F64.TRUNC R16, R6 ;  /* 0x0000000600107311 */ /* 0x0000a4000030d900 */
.L_x_14758:
[----:B------:R-:W-:Y:S05]  /*1880*/  BSYNC.RECONVERGENT B1 ;  /* 0x0000000000017941 */ /* 0x000fea0003800200 */
.L_x_14757:
        /* <DEDUP_REMOVED lines=44> */
[----:B-1-3--:R-:W-:Y:S05]  /*1b50*/  CALL.REL.NOINC `($__internal_35_$__cuda_sm20_dblrcp_rn_slowpath_v3) ;  /* 0x0000001800dc7944 */ /* 0x00afea0003c00000 */
.L_x_14764:
[----:B------:R-:W-:Y:S05]  /*1b60*/  BSYNC.RECONVERGENT B2 ;  /* 0x0000000000027941 */ /* 0x000fea0003800200 */
.L_x_14763:
[----:B------:R0:W2:Y:S02]  /*1b70*/  F2I.S64.F64.TRUNC R4, R6 ;  /* 0x0000000600047311 */ /* 0x0000a4000030d900 */
.L_x_14762:
[----:B------:R-:W-:Y:S05]  /*1b80*/  BSYNC.RECONVERGENT B1 ;  /* 0x0000000000017941 */ /* 0x000fea0003800200 */
.L_x_14761:
        /* <DEDUP_REMOVED lines=16> */
.L_x_14767:
[----:B------:R-:W-:-:S13]  /*1c90*/  ISETP.GE.U32.AND P0, PT, R21, R2, PT ;  /* 0x000000021500720c */ /* 0x000fda0003f06070 */
[----:B------:R-:W-:Y:S05]  /*1ca0*/  @P0 BRA `(.L_x_14769) ;  /* 0x0000000000300947 */ /* 0x000fea0003800000 */
[----:B0-2-4-:R-:W0:Y:S01]  /*1cb0*/  LDC.64 R6, c[0x0][0x390] ;  /* 0x0000e400ff067b82 */ /* 0x015e220000000a00 */
[----:B------:R-:W-:Y:S01]  /*1cc0*/  IADD3 R3, PT, PT, R0, R21, RZ ;  /* 0x0000001500037210 */ /* 0x000fe20007ffe0ff */
[----:B------:R-:W-:-:S04]  /*1cd0*/  VIADD R21, R21, 0x80 ;  /* 0x0000008015157836 */ /* 0x000fc80000000000 */
[----:B0-----:R-:W-:-:S05]  /*1ce0*/  IMAD.WIDE.U32 R6, R3, 0x8, R6 ;  /* 0x0000000803067825 */ /* 0x001fca00078e0006 */
[----:B-----5:R2:W-:Y:S02]  /*1cf0*/  STG.E.64 desc[UR4][R6.64], R8 ;  /* 0x0000000806007986 */ /* 0x0205e4000c101b04 */
.L_x_14768:
[----:B------:R-:W-:-:S13]  /*1d00*/  ISETP.GE.U32.AND P0, PT, R21, R2, PT ;  /* 0x000000021500720c */ /* 0x000fda0003f06070 */
[----:B------:R-:W-:Y:S05]  /*1d10*/  @P0 BRA `(.L_x_14770) ;  /* 0x0000000000300947 */ /* 0x000fea0003800000 */
[----:B0-2---:R-:W0:Y:S01]  /*1d20*/  LDC.64 R6, c[0x0][0x390] ;  /* 0x0000e400ff067b82 */ /* 0x005e220000000a00 */
[----:B------:R-:W-:Y:S01]  /*1d30*/  IADD3 R3, PT, PT, R0, R21, RZ ;  /* 0x0000001500037210 */ /* 0x000fe20007ffe0ff */
[----:B------:R-:W-:-:S04]  /*1d40*/  VIADD R21, R21, 0x80 ;  /* 0x0000008015157836 */ /* 0x000fc80000000000 */
[----:B0-----:R-:W-:-:S05]  /*1d50*/  IMAD.WIDE.U32 R6, R3, 0x8, R6 ;  /* 0x0000000803067825 */ /* 0x001fca00078e0006 */
[----:B-----5:R0:W-:Y:S02]  /*1d60*/  STG.E.64 desc[UR4][R6.64], R10 ;  /* 0x0000000a06007986 */ /* 0x0201e4000c101b04 */
.L_x_14769:
[----:B------:R-:W-:-:S13]  /*1d70*/  ISETP.GE.U32.AND P0, PT, R21, R2, PT ;  /* 0x000000021500720c */ /* 0x000fda0003f06070 */
[----:B------:R-:W-:Y:S05]  /*1d80*/  @P0 BRA `(.L_x_14771) ;  /* 0x0000000000340947 */ /* 0x000fea0003800000 */
[----:B0-2-4-:R-:W0:Y:S01]  /*1d90*/  LDC.64 R6, c[0x0][0x390] ;  /* 0x0000e400ff067b82 */ /* 0x015e220000000a00 */
[----:B------:R-:W-:Y:S01]  /*1da0*/  IADD3 R3, PT, PT, R0, R21, RZ ;  /* 0x0000001500037210 */ /* 0x000fe20007ffe0ff */
[----:B------:R-:W-:-:S04]  /*1db0*/  VIADD R21, R21, 0x80 ;  /* 0x0000008015157836 */ /* 0x000fc80000000000 */
[----:B0-----:R-:W-:-:S05]  /*1dc0*/  IMAD.WIDE.U32 R6, R3, 0x8, R6 ;  /* 0x0000000803067825 */ /* 0x001fca00078e0006 */
[----:B-----5:R4:W-:Y:S02]  /*1dd0*/  STG.E.64 desc[UR4][R6.64], R12 ;  /* 0x0000000c06007986 */ /* 0x0209e4000c101b04 */
.L_x_14770:
        /* <DEDUP_REMOVED lines=8> */
.L_x_14771:
[----:B------:R-:W-:Y:S05]  /*1e60*/  BSYNC.RELIABLE B1 ;  /* 0x0000000000017941 */ /* 0x000fea0003800100 */
.L_x_14766:
[----:B------:R-:W-:-:S13]  /*1e70*/  ISETP.GE.U32.AND P0, PT, R21, R2, PT ;  /* 0x000000021500720c */ /* 0x000fda0003f06070 */
[----:B0-2-4-:R-:W0:Y:S01]  /*1e80*/  @!P0 LDC.64 R6, c[0x0][0x390] ;  /* 0x0000e400ff068b82 */ /* 0x015e220000000a00 */
[----:B------:R-:W-:Y:S01]  /*1e90*/  @!P0 IADD3 R3, PT, PT, R0, R21, RZ ;  /* 0x0000001500038210 */ /* 0x000fe20007ffe0ff */
[----:B------:R-:W-:-:S04]  /*1ea0*/  @!P0 VIADD R21, R21, 0x80 ;  /* 0x0000008015158836 */ /* 0x000fc80000000000 */
[----:B0-----:R-:W-:-:S05]  /*1eb0*/  @!P0 IMAD.WIDE.U32 R6, R3, 0x8, R6 ;  /* 0x0000000803068825 */ /* 0x001fca00078e0006 */
[----:B-----5:R0:W-:Y:S02]  /*1ec0*/  @!P0 STG.E.64 desc[UR4][R6.64], R16 ;  /* 0x0000001006008986 */ /* 0x0201e4000c101b04 */
.L_x_14772:
[----:B------:R-:W-:Y:S05]  /*1ed0*/  BSYNC.RECONVERGENT B0 ;  /* 0x0000000000007941 */ /* 0x000fea0003800200 */
.L_x_14765:
        /* <DEDUP_REMOVED lines=8> */
.L_x_14732:
[----:B------:R-:W0:Y:S01]  /*1f60*/  S2R R2, SR_TID.X ;  /* 0x0000000000027919 */ /* 0x000e220000002100 */
[----:B------:R-:W1:Y:S02]  /*1f70*/  LDC.64 R4, c[0x0][0x398] ;  /* 0x0000e600ff047b82 */ /* 0x000e640000000a00 */
[----:B-1----:R-:W-:-:S04]  /*1f80*/  IMAD.WIDE.U32 R4, R0, 0x8, R4 ;  /* 0x0000000800047825 */ /* 0x002fc800078e0004 */
[----:B0-----:R-:W-:-:S05]  /*1f90*/  IMAD.WIDE.U32 R4, R2, 0x20, R4 ;  /* 0x0000002002047825 */ /* 0x001fca00078e0004 */
[----:B------:R-:W2:Y:S01]  /*1fa0*/  LDG.E.ENL2.256 R20, R16, desc[UR4][R4.64] ;  /* 0xfe0000040410797e */ /* 0x000ea20008121914 */
[----:B------:R-:W-:Y:S03]  /*1fb0*/  BSSY.RECONVERGENT B1, `(.L_x_14773) ;  /* 0x0000029000017945 */ /* 0x000fe60003800200 */
[----:B------:R0:W5:Y:S01]  /*1fc0*/  LDG.E.ENL2.256 R12, R8, desc[UR4][R4.64+0x1000] ;  /* 0xfe0080040408797e */ /* 0x000162000812190c */
[-C--:B--2---:R-:W-:Y:S02]  /*1fd0*/  IMAD R3, R17, R16.reuse, RZ ;  /* 0x0000001011037224 */ /* 0x084fe400078e02ff */
[----:B------:R-:W-:-:S04]  /*1fe0*/  IMAD.WIDE.U32 R6, R16, R16, RZ ;  /* 0x0000001010067225 */ /* 0x000fc800078e00ff */
[----:B------:R-:W-:Y:S01]  /*1ff0*/  IMAD R3, R16, R17, R3 ;  /* 0x0000001110037224 */ /* 0x000fe200078e0203 */
[----:B------:R-:W-:-:S03]  /*2000*/  MOV R24, R6 ;  /* 0x0000000600187202 */ /* 0x000fc60000000f00 */
[----:B------:R-:W-:-:S06]  /*2010*/  IMAD.IADD R25, R7, 0x1, R3 ;  /* 0x0000000107197824 */ /* 0x000fcc00078e0203 */
        /* <DEDUP_REMOVED lines=33> */
[----:B-----5:R-:W-:Y:S05]  /*2230*/  CALL.REL.NOINC `($__internal_35_$__cuda_sm20_dblrcp_rn_slowpath_v3) ;  /* 0x0000001400247944 */ /* 0x020fea0003c00000 */
.L_x_14774:
[----:B------:R-:W-:Y:S05]  /*2240*/  BSYNC.RECONVERGENT B1 ;  /* 0x0000000000017941 */ /* 0x000fea0003800200 */
.L_x_14773:
        /* <DEDUP_REMOVED lines=44> */
[----:B-----5:R-:W-:Y:S05]  /*2510*/  CALL.REL.NOINC `($__internal_35_$__cuda_sm20_dblrcp_rn_slowpath_v3) ;  /* 0x00000010006c7944 */ /* 0x020fea0003c00000 */
.L_x_14776:
[----:B------:R-:W-:Y:S05]  /*2520*/  BSYNC.RECONVERGENT B1 ;  /* 0x0000000000017941 */ /* 0x000fea0003800200 */
.L_x_14775:
        /* <DEDUP_REMOVED lines=44> */
[----:B-----5:R-:W-:Y:S05]  /*27f0*/  CALL.REL.NOINC `($__internal_35_$__cuda_sm20_dblrcp_rn_slowpath_v3) ;  /* 0x0000000c00b47944 */ /* 0x020fea0003c00000 */
.L_x_14778:
[----:B------:R-:W-:Y:S05]  /*2800*/  BSYNC.RECONVERGENT B1 ;  /* 0x0000000000017941 */ /* 0x000fea0003800200 */
.L_x_14777:
        /* <DEDUP_REMOVED lines=45> */
.L_x_14780:
[----:B------:R-:W-:Y:S05]  /*2ae0*/  BSYNC.RECONVERGENT B1 ;  /* 0x0000000000017941 */ /* 0x000fea0003800200 */
.L_x_14779:
[-C--:B-----5:R-:W-:Y:S01]  /*2af0*/  IMAD R3, R9, R8.reuse, RZ ;  /* 0x0000000809037224 */ /* 0x0a0fe200078e02ff */
        /* <DEDUP_REMOVED lines=43> */
.L_x_14782:
[----:B------:R-:W-:Y:S05]  /*2db0*/  BSYNC.RECONVERGENT B1 ;  /* 0x0000000000017941 */ /* 0x000fea0003800200 */
.L_x_14781:
        /* <DEDUP_REMOVED lines=44> */
[----:B------:R-:W-:Y:S05]  /*3080*/  CALL.REL.NOINC `($__internal_35_$__cuda_sm20_dblrcp_rn_slowpath_v3) ;  /* 0x0000000400907944 */ /* 0x000fea0003c00000 */
.L_x_14784:
[----:B------:R-:W-:Y:S05]  /*3090*/  BSYNC.RECONVERGENT B1 ;  /* 0x0000000000017941 */ /* 0x000fea0003800200 */
.L_x_14783:
        /* <DEDUP_REMOVED lines=44> */
[----:B------:R-:W-:Y:S05]  /*3360*/  CALL.REL.NOINC `($__internal_35_$__cuda_sm20_dblrcp_rn_slowpath_v3) ;  /* 0x0000000000d87944 */ /* 0x000fea0003c00000 */
.L_x_14786:
[----:B------:R-:W-:Y:S05]  /*3370*/  BSYNC.RECONVERGENT B1 ;  /* 0x0000000000017941 */ /* 0x000fea0003800200 */
.L_x_14785:
        /* <DEDUP_REMOVED lines=45> */
.L_x_14788:
[----:B------:R-:W-:Y:S05]  /*3650*/  BSYNC.RECONVERGENT B1 ;  /* 0x0000000000017941 */ /* 0x000fea0003800200 */
.L_x_14787:
[----:B------:R-:W0:Y:S01]  /*3660*/  LDC.64 R4, c[0x0][0x390] ;  /* 0x0000e400ff047b82 */ /* 0x000e220000000a00 */
[----:B------:R-:W1:Y:S01]  /*3670*/  F2I.S64.F64.TRUNC R14, R6 ;  /* 0x00000006000e7311 */ /* 0x000e62000030d900 */
[----:B0-----:R-:W-:-:S04]  /*3680*/  IMAD.WIDE.U32 R4, R0, 0x8, R4 ;  /* 0x0000000800047825 */ /* 0x001fc800078e0004 */
[----:B------:R-:W-:-:S05]  /*3690*/  IMAD.WIDE.U32 R4, R2, 0x20, R4 ;  /* 0x0000002002047825 */ /* 0x000fca00078e0004 */
[----:B------:R-:W-:Y:S04]  /*36a0*/  STG.E.ENL2.256 desc[UR4][R4.64], R16, R20 ;  /* 0xf80000100414797f */ /* 0x000fe8000f121804 */
[----:B-1----:R-:W-:Y:S01]  /*36b0*/  STG.E.ENL2.256 desc[UR4][R4.64+0x1000], R8, R12 ;  /* 0xf8008008040c797f */ /* 0x002fe2000f121804 */
[----:B------:R-:W-:Y:S05]  /*36c0*/  EXIT ;  /* 0x000000000000794d */ /* 0x000fea0003800000 */
        .weak           $__internal_35_$__cuda_sm20_dblrcp_rn_slowpath_v3
        .type           $__internal_35_$__cuda_sm20_dblrcp_rn_slowpath_v3,@function
        .size           $__internal_35_$__cuda_sm20_dblrcp_rn_slowpath_v3,(.L_x_60629 - $__internal_35_$__cuda_sm20_dblrcp_rn_slowpath_v3)
$__internal_35_$__cuda_sm20_dblrcp_rn_slowpath_v3:
        /* <DEDUP_REMOVED lines=58> */
.L_x_14792:
        /* <DEDUP_REMOVED lines=33> */
.L_x_14790:
[----:B------:R-:W-:Y:S01]  /*3c80*/  LOP3.LUT R27, R25, 0x80000, RZ, 0xfc, !PT ;  /* 0x00080000191b7812 */ /* 0x000fe200078efcff */
[----:B------:R-:W-:-:S07]  /*3c90*/  IMAD.MOV.U32 R26, RZ, RZ, R24 ;  /* 0x000000ffff1a7224 */ /* 0x000fce00078e0018 */
.L_x_14791:
[----:B------:R-:W-:Y:S05]  /*3ca0*/  BSYNC.RECONVERGENT B0 ;  /* 0x0000000000007941 */ /* 0x000fea0003800200 */
.L_x_14789:
[----:B------:R-:W-:Y:S01]  /*3cb0*/  HFMA2 R5, -RZ, RZ, 0, 0 ;  /* 0x00000000ff057431 */ /* 0x000fe200000001ff */
[----:B------:R-:W-:Y:S01]  /*3cc0*/  MOV R6, R26 ;  /* 0x0000001a00067202 */ /* 0x000fe20000000f00 */
[----:B------:R-:W-:Y:S02]  /*3cd0*/  IMAD.MOV.U32 R7, RZ, RZ, R27 ;  /* 0x000000ffff077224 */ /* 0x000fe400078e001b */
[----:B------:R-:W-:Y:S05]  /*3ce0*/  RET.REL.NODEC R4 `(_ZN2at6native29vectorized_elementwise_kernelILi4EZNS0_50_GLOBAL__N__2680c7bb_12_PowKernel_cu_7dd49032_317029pow_tensor_scalar_kernel_implIllEEvRNS_18TensorIteratorBaseET0_EUllE1_St5arrayIPcLm2EEEEviS6_T1_) ;  /* 0xffffffc004c47950 */ /* 0x000fea0003c3ffff */
.L_x_14793:
        /* <DEDUP_REMOVED lines=9> */
.L_x_60629:


//--------------------- .text._ZN2at6native29vectorized_elementwise_kernelILi8EZNS0_50_GLOBAL__N__2680c7bb_12_PowKernel_cu_7dd49032_317029pow_tensor_scalar_kernel_implIllEEvRNS_18TensorIteratorBaseET0_EUllE1_St5arrayIPcLm2EEEEviS6_T1_ --------------------------
	.section	.text._ZN2at6native29vectorized_elementwise_kernelILi8EZNS0_50_GLOBAL__N__2680c7bb_12_PowKernel_cu_7dd49032_317029pow_tensor_scalar_kernel_implIllEEvRNS_18TensorIteratorBaseET0_EUllE1_St5arrayIPcLm2EEEEviS6_T1_,"ax",@progbits
	.align	128
        .global         _ZN2at6native29vectorized_elementwise_kernelILi8EZNS0_50_GLOBAL__N__2680c7bb_12_PowKernel_cu_7dd49032_317029pow_tensor_scalar_kernel_implIllEEvRNS_18TensorIteratorBaseET0_EUllE1_St5arrayIPcLm2EEEEviS6_T1_
        .type           _ZN2at6native29vectorized_elementwise_kernelILi8EZNS0_50_GLOBAL__N__2680c7bb_12_PowKernel_cu_7dd49032_317029pow_tensor_scalar_kernel_implIllEEvRNS_18TensorIteratorBaseET0_EUllE1_St5arrayIPcLm2EEEEviS6_T1_,@function
        .size           _ZN2at6native29vectorized_elementwise_kernelILi8EZNS0_50_GLOBAL__N__2680c7bb_12_PowKernel_cu_7dd49032_317029pow_tensor_scalar_kernel_implIllEEvRNS_18TensorIteratorBaseET0_EUllE1_St5arrayIPcLm2EEEEviS6_T1_,(.L_x_60855 - _ZN2at6native29vectorized_elementwise_kernelILi8EZNS0_50_GLOBAL__N__2680c7bb_12_PowKernel_cu_7dd49032_317029pow_tensor_scalar_kernel_implIllEEvRNS_18TensorIteratorBaseET0_EUllE1_St5arrayIPcLm2EEEEviS6_T1_)
        .other          _ZN2at6native29vectorized_elementwise_kernelILi8EZNS0_50_GLOBAL__N__2680c7bb_12_PowKernel_cu_7dd49032_317029pow_tensor_scalar_kernel_implIllEEvRNS_18TensorIteratorBaseET0_EUllE1_St5arrayIPcLm2EEEEviS6_T1_,@"STO_CUDA_ENTRY STV_DEFAULT"
_ZN2at6native29vectorized_elementwise_kernelILi8EZNS0_50_GLOBAL__N__2680c7bb_12_PowKernel_cu_7dd49032_317029pow_tensor_scalar_kernel_implIllEEvRNS_18TensorIteratorBaseET0_EUllE1_St5arrayIPcLm2EEEEviS6_T1_:
.text._ZN2at6native29vectorized_elementwise_kernelILi8EZNS0_50_GLOBAL__N__2680c7bb_12_PowKernel_cu_7dd49032_317029pow_tensor_scalar_kernel_implIllEEvRNS_18TensorIteratorBaseET0_EUllE1_St5arrayIPcLm2EEEEviS6_T1_:
[----:B------:R-:W-:Y:S01]  /*0000*/  LDC R1, c[0x0][0x37c] ;  /* 0x0000df00ff017b82 */ /* 0x000fe20000000800 */
[----:B------:R-:W-:Y:S05]  /*0010*/  EXIT ;  /* 0x000000000000794d */ /* 0x000fea0003800000 */
.L_x_14794:
        /* <DEDUP_REMOVED lines=14> */
.L_x_60855:


//--------------------- .text._ZN2at6native18elementwise_kernelILi128ELi4EZNS0_15gpu_kernel_implIZNS0_50_GLOBAL__N__2680c7bb_12_PowKernel_cu_7dd49032_317029pow_tensor_scalar_kernel_implIllEEvRNS_18TensorIteratorBaseET0_EUllE0_EEvS6_RKT_EUliE_EEviT1_ --------------------------
	.section	.text._ZN2at6native18elementwise_kernelILi128ELi4EZNS0_15gpu_kernel_implIZNS0_50_GLOBAL__N__2680c7bb_12_PowKernel_cu_7dd49032_317029pow_tensor_scalar_kernel_implIllEEvRNS_18TensorIteratorBaseET0_EUllE0_EEvS6_RKT_EUliE_EEviT1_,"ax",@progbits
	.align	128
        .global         _ZN2at6native18elementwise_kernelILi128ELi4EZNS0_15gpu_kernel_implIZNS0_50_GLOBAL__N__2680c7bb_12_PowKernel_cu_7dd49032_317029pow_tensor_scalar_kernel_implIllEEvRNS_18TensorIteratorBaseET0_EUllE0_EEvS6_RKT_EUliE_EEviT1_
        .type           _ZN2at6native18elementwise_kernelILi128ELi4EZNS0_15gpu_kernel_implIZNS0_50_GLOBAL__N__2680c7bb_12_PowKernel_cu_7dd49032_317029pow_tensor_scalar_kernel_implIllEEvRNS_18TensorIteratorBaseET0_EUllE0_EEvS6_RKT_EUliE_EEviT1_,@function
        .size           _ZN2at6native18elementwise_kernelILi128ELi4EZNS0_15gpu_kernel_implIZNS0_50_GLOBAL__N__2680c7bb_12_PowKernel_cu_7dd49032_317029pow_tensor_scalar_kernel_implIllEEvRNS_18TensorIteratorBaseET0_EUllE0_EEvS6_RKT_EUliE_EEviT1_,(.L_x_60856 - _ZN2at6native18elementwise_kernelILi128ELi4EZNS0_15gpu_kernel_implIZNS0_50_GLOBAL__N__2680c7bb_12_PowKernel_cu_7dd49032_317029pow_tensor_scalar_kernel_implIllEEvRNS_18TensorIteratorBaseET0_EUllE0_EEvS6_RKT_EUliE_EEviT1_)
        .other          _ZN2at6native18elementwise_kernelILi128ELi4EZNS0_15gpu_kernel_implIZNS0_50_GLOBAL__N__2680c7bb_12_PowKernel_cu_7dd49032_317029pow_tensor_scalar_kernel_implIllEEvRNS_18TensorIteratorBaseET0_EUllE0_EEvS6_RKT_EUliE_EEviT1_,@"STO_CUDA_ENTRY STV_DEFAULT"
_ZN2at6native18elementwise_kernelILi128ELi4EZNS0_15gpu_kernel_implIZNS0_50_GLOBAL__N__2680c7bb_12_PowKernel_cu_7dd49032_317029pow_tensor_scalar_kernel_implIllEEvRNS_18TensorIteratorBaseET0_EUllE0_EEvS6_RKT_EUliE_EEviT1_:
.text._ZN2at6native18elementwise_kernelILi128ELi4EZNS0_15gpu_kernel_implIZNS0_50_GLOBAL__N__2680c7bb_12_PowKernel_cu_7dd49032_317029pow_tensor_scalar_kernel_implIllEEvRNS_18TensorIteratorBaseET0_EUllE0_EEvS6_RKT_EUliE_EEviT1_:
        /* <DEDUP_REMOVED lines=319> */
.L_x_14797:
        /* <DEDUP_REMOVED lines=17> */
.L_x_14801:
[----:B------:R4:W5:Y:S01]  /*1500*/  LDG.E.U8 R4, desc[UR36][R2.64] ;  /* 0x0000002402047981 */ /* 0x000962000c1e1100 */
[----:B------:R-:W-:Y:S01]  /*1510*/  MOV R5, RZ ;  /* 0x000000ff00057202 */ /* 0x000fe20000000f00 */
[----:B------:R-:W-:Y:S06]  /*1520*/  BRA `(.L_x_14803) ;  /* 0x0000000c00407947 */ /* 0x000fec0003800000 */
.L_x_14800:
        /* <DEDUP_REMOVED lines=8> */
.L_x_14805:
[----:B------:R-:W2:Y:S02]  /*15b0*/  LDG.E R4, desc[UR36][R2.64] ;  /* 0x0000002402047981 */ /* 0x000ea4000c1e1900 */
[----:B--2---:R-:W-:Y:S01]  /*15c0*/  SHF.R.S32.HI R5, RZ, 0x1f, R4 ;  /* 0x0000001fff057819 */ /* 0x004fe20000011404 */
[----:B------:R-:W-:Y:S06]  /*15d0*/  BRA `(.L_x_14803) ;  /* 0x0000000c00147947 */ /* 0x000fec0003800000 */
.L_x_14804:
[----:B------:R-:W2:Y:S02]  /*15e0*/  LDG.E.S16 R4, desc[UR36][R2.64] ;  /* 0x0000002402047981 */ /* 0x000ea4000c1e1700 */
[----:B--2---:R-:W-:Y:S01]  /*15f0*/  SHF.R.S32.HI R5, RZ, 0x1f, R4 ;  /* 0x0000001fff057819 */ /* 0x004fe20000011404 */
[----:B------:R-:W-:Y:S06]  /*1600*/  BRA `(.L_x_14803) ;  /* 0x0000000c00087947 */ /* 0x000fec0003800000 */
.L_x_14799:
        /* <DEDUP_REMOVED lines=9> */
.L_x_14807:
[----:B------:R-:W2:Y:S02]  /*16a0*/  LDG.E.U16 R2, desc[UR36][R2.64] ;  /* 0x0000002402027981 */ /* 0x000ea4000c1e1500 */
[----:B--2---:R-:W-:-:S06]  /*16b0*/  HADD2.F32 R4, -RZ, R2.H0_H0 ;  /* 0x20000002ff047230 */ /* 0x004fcc0000004100 */
[----:B------:R-:W3:Y:S02]  /*16c0*/  F2I.S64.TRUNC R4, R4 ;  /* 0x0000000400047311 */ /* 0x000ee4000020d900 */
[----:B---3--:R-:W-:Y:S05]  /*16d0*/  BRA `(.L_x_14803) ;  /* 0x0000000800d47947 */ /* 0x008fea0003800000 */
.L_x_14806:
        /* <DEDUP_REMOVED lines=9> */
.L_x_14809:
[----:B------:R-:W2:Y:S02]  /*1770*/  LDG.E.U16 R2, desc[UR36][R2.64] ;  /* 0x0000002402027981 */ /* 0x000ea4000c1e1500 */
[----:B--2---:R-:W-:-:S06]  /*1780*/  HADD2.F32 R4, -RZ, R2.H0_H0 ;  /* 0x20000002ff047230 */ /* 0x004fcc0000004100 */
[----:B------:R-:W3:Y:S02]  /*1790*/  F2I.S64.TRUNC R4, R4 ;  /* 0x0000000400047311 */ /* 0x000ee4000020d900 */
[----:B---3--:R-:W-:Y:S05]  /*17a0*/  BRA `(.L_x_14803) ;  /* 0x0000000800a07947 */ /* 0x008fea0003800000 */
.L_x_14808:
[----:B------:R-:W2:Y:S02]  /*17b0*/  LDG.E.64 R2, desc[UR36][R2.64] ;  /* 0x0000002402027981 */ /* 0x000ea4000c1e1b00 */
[----:B--2---:R3:W4:Y:S02]  /*17c0*/  F2I.S64.F64.TRUNC R4, R2 ;  /* 0x0000000200047311 */ /* 0x004724000030d900 */
[----:B---34-:R-:W-:Y:S05]  /*17d0*/  BRA `(.L_x_14803) ;  /* 0x0000000800947947 */ /* 0x018fea0003800000 */
.L_x_14798:
        /* <DEDUP_REMOVED lines=13> */
.L_x_14812:
[----:B------:R-:W2:Y:S02]  /*18b0*/  LDG.E.64 R2, desc[UR36][R2.64] ;  /* 0x0000002402027981 */ /* 0x000ea4000c1e1b00 */
[----:B--2---:R3:W4:Y:S02]  /*18c0*/  F2I.S64.F64.TRUNC R4, R2 ;  /* 0x0000000200047311 */ /* 0x004724000030d900 */
[----:B---34-:R-:W-:Y:S05]  /*18d0*/  BRA `(.L_x_14803) ;  /* 0x0000000800547947 */ /* 0x018fea0003800000 */
.L_x_14811:
        /* <DEDUP_REMOVED lines=26> */
.L_x_14814:
        /* <DEDUP_REMOVED lines=13> */
.L_x_14813:
[----:B------:R-:W2:Y:S02]  /*1b50*/  LDG.E.U16 R4, desc[UR36][R2.64] ;  /* 0x0000002402047981 */ /* 0x000ea4000c1e1500 */
[----:B--2---:R-:W-:-:S06]  /*1b60*/  IMAD.U32 R4, R4, 0x10000, RZ ;  /* 0x0001000004047824 */ /* 0x004fcc00078e00ff */
[----:B------:R-:W3:Y:S02]  /*1b70*/  F2I.S64.TRUNC R4, R4 ;  /* 0x0000000400047311 */ /* 0x000ee4000020d900 */
[----:B---3--:R-:W-:Y:S05]  /*1b80*/  BRA `(.L_x_14803) ;  /* 0x0000000400a87947 */ /* 0x008fea0003800000 */
.L_x_14810:
        /* <DEDUP_REMOVED lines=11> */
.L_x_14817:
        /* <DEDUP_REMOVED lines=21> */
.L_x_14821:
[----:B------:R-:W-:Y:S05]  /*1d90*/  BSYNC.RECONVERGENT B1 ;  /* 0x0000000000017941 */ /* 0x000fea0003800200 */
.L_x_14820:
[----:B------:R-:W-:Y:S01]  /*1da0*/  IMAD.SHL.U32 R0, R0, 0x100000, RZ ;  /* 0x0010000000007824 */ /* 0x000fe200078e00ff */
[----:B------:R-:W-:-:S04]  /*1db0*/  LEA R2, R2, 0x3b800000, 0x17 ;  /* 0x3b80000002027811 */ /* 0x000fc800078eb8ff */
[----:B------:R-:W-:-:S07]  /*1dc0*/  LOP3.LUT R4, R2, R0, R7, 0xfe, !PT ;  /* 0x0000000002047212 */ /* 0x000fce00078efe07 */
.L_x_14819:
[----:B------:R-:W-:Y:S05]  /*1dd0*/  BSYNC.RECONVERGENT B0 ;  /* 0x0000000000007941 */ /* 0x000fea0003800200 */
.L_x_14818:
[----:B------:R-:W1:Y:S02]  /*1de0*/  F2I.S64.TRUNC R4, R4 ;  /* 0x0000000400047311 */ /* 0x000e64000020d900 */
[----:B-1----:R-:W-:Y:S05]  /*1df0*/  BRA `(.L_x_14803) ;  /* 0x00000004000c7947 */ /* 0x002fea0003800000 */
.L_x_14816:
        /* <DEDUP_REMOVED lines=21> */
.L_x_14825:
[----:B------:R-:W-:Y:S05]  /*1f50*/  BSYNC.RECONVERGENT B1 ;  /* 0x0000000000017941 */ /* 0x000fea0003800200 */
.L_x_14824:
[----:B------:R-:W-:Y:S01]  /*1f60*/  IMAD.SHL.U32 R0, R0, 0x200000, RZ ;  /* 0x0020000000007824 */ /* 0x000fe200078e00ff */
[----:B------:R-:W-:-:S04]  /*1f70*/  LEA R2, R2, 0x37800000, 0x17 ;  /* 0x3780000002027811 */ /* 0x000fc800078eb8ff */
[----:B------:R-:W-:-:S07]  /*1f80*/  LOP3.LUT R4, R2, R0, R7, 0xfe, !PT ;  /* 0x0000000002047212 */ /* 0x000fce00078efe07 */
.L_x_14823:
[----:B------:R-:W-:Y:S05]  /*1f90*/  BSYNC.RECONVERGENT B0 ;  /* 0x0000000000007941 */ /* 0x000fea0003800200 */
.L_x_14822:
[----:B------:R-:W1:Y:S02]  /*1fa0*/  F2I.S64.TRUNC R4, R4 ;  /* 0x0000000400047311 */ /* 0x000e64000020d900 */
[----:B-1----:R-:W-:Y:S05]  /*1fb0*/  BRA `(.L_x_14803) ;  /* 0x00000000009c7947 */ /* 0x002fea0003800000 */
.L_x_14815:
[----:B------:R-:W-:-:S09]  /*1fc0*/  UISETP.NE.AND UP0, UPT, UR4, 0x1c, UPT ;  /* 0x0000001c0400788c */ /* 0x000fd2000bf05270 */
[----:B------:R-:W-:Y:S05]  /*1fd0*/  BRA.U !UP0, `(.L_x_14826) ;  /* 0x00000001088c7547 */ /* 0x000fea000b800000 */
[----:B------:R-:W-:-:S09]  /*1fe0*/  UISETP.NE.AND UP0, UPT, UR4, 0x1d, UPT ;  /* 0x0000001d0400788c */ /* 0x000fd2000bf05270 */
[----:B------:R-:W-:Y:S05]  /*1ff0*/  BRA.U !UP0, `(.L_x_14827) ;  /* 0x00000001087c7547 */ /* 0x000fea000b800000 */
[----:B------:R-:W-:-:S09]  /*2000*/  UISETP.NE.AND UP0, UPT, UR4, 0x2c, UPT ;  /* 0x0000002c0400788c */ /* 0x000fd2000bf05270 */
[----:B------:R-:W-:Y:S05]  /*2010*/  BRA.U !UP0, `(.L_x_14828) ;  /* 0x0000000108487547 */ /* 0x000fea000b800000 */
.L_x_14802:
        /* <DEDUP_REMOVED lines=16> */
.L_x_14829:
[----:B------:R-:W-:Y:S01]  /*2120*/  CS2R R4, SRZ ;  /* 0x0000000000047805 */ /* 0x000fe2000001ff00 */
[----:B------:R-:W-:Y:S06]  /*2130*/  BRA `(.L_x_14803) ;  /* 0x00000000003c7947 */ /* 0x000fec0003800000 */
.L_x_14828:
        /* <DEDUP_REMOVED lines=8> */
.L_x_14831:
[----:B------:R-:W-:Y:S05]  /*21c0*/  BSYNC.RECONVERGENT B0 ;  /* 0x0000000000007941 */ /* 0x000fea0003800200 */
.L_x_14830:
[----:B------:R-:W2:Y:S02]  /*21d0*/  F2I.S64.TRUNC R4, R4 ;  /* 0x0000000400047311 */ /* 0x000ea4000020d900 */
[----:B--2---:R-:W-:Y:S05]  /*21e0*/  BRA `(.L_x_14803) ;  /* 0x0000000000107947 */ /* 0x004fea0003800000 */
.L_x_14827:
[----:B------:R2:W5:Y:S01]  /*21f0*/  LDG.E.64 R4, desc[UR36][R2.64] ;  /* 0x0000002402047981 */ /* 0x000562000c1e1b00 */
[----:B------:R-:W-:Y:S05]  /*2200*/  BRA `(.L_x_14803) ;  /* 0x0000000000087947 */ /* 0x000fea0003800000 */
.L_x_14826:
[----:B------:R1:W5:Y:S01]  /*2210*/  LDG.E R4, desc[UR36][R2.64] ;  /* 0x0000002402047981 */ /* 0x000362000c1e1900 */
[----:B------:R-:W-:-:S07]  /*2220*/  IMAD.MOV.U32 R5, RZ, RZ, RZ ;  /* 0x000000ffff057224 */ /* 0x000fce00078e00ff */
.L_x_14803:
[----:B------:R-:W0:Y:S02]  /*2230*/  LDCU.64 UR6, c[0x0][0x580] ;  /* 0x0000b000ff0677ac */ /* 0x000e240008000a00 */
[-C--:B012345:R-:W-:Y:S02]  /*2240*/  IMAD R3, R5, R4.reuse, RZ ;  /* 0x0000000405037224 */ /* 0x0bffe400078e02ff */
[----:B------:R-:W-:Y:S01]  /*2250*/  IMAD.WIDE.U32 R6, R4, R4, RZ ;  /* 0x0000000404067225 */ /* 0x000fe200078e00ff */
[----:B------:R-:W-:-:S03]  /*2260*/  UPRMT UR4, UR41, 0x9910, URZ ;  /* 0x0000991029047896 */ /* 0x000fc600080000ff */
[----:B------:R-:W-:Y:S01]  /*2270*/  IMAD R3, R4, R5, R3 ;  /* 0x0000000504037224 */ /* 0x000fe200078e0203 */
[----:B------:R-:W-:Y:S01]  /*2280*/  UISETP.GT.AND UP0, UPT, UR4, 0x9, UPT ;  /* 0x000000090400788c */ /* 0x000fe2000bf04270 */
[----:B------:R-:W-:-:S03]  /*2290*/  IMAD.WIDE.U32 R8, R6, R4, RZ ;  /* 0x0000000406087225 */ /* 0x000fc600078e00ff */
[----:B------:R-:W-:-:S05]  /*22a0*/  IADD3 R3, PT, PT, R7, R3, RZ ;  /* 0x0000000307037210 */ /* 0x000fca0007ffe0ff */
[----:B------:R-:W-:Y:S01]  /*22b0*/  IMAD R3, R3, R4, RZ ;  /* 0x0000000403037224 */ /* 0x000fe200078e02ff */
[----:B------:R-:W-:Y:S02]  /*22c0*/  IADD3 R2, P0, PT, R16, UR6, RZ ;  /* 0x0000000610027c10 */ /* 0x000fe4000ff1e0ff */
[----:B------:R-:W-:Y:S01]  /*22d0*/  MOV R4, R8 ;  /* 0x0000000800047202 */ /* 0x000fe20000000f00 */
[----:B------:R-:W-:Y:S02]  /*22e0*/  IMAD R5, R5, R6, R3 ;  /* 0x0000000605057224 */ /* 0x000fe400078e0203 */
[----:B------:R-:W-:Y:S02]  /*22f0*/  IMAD.X R3, RZ, RZ, UR7, P0 ;  /* 0x00000007ff037e24 */ /* 0x000fe400080e06ff */
[----:B------:R-:W-:Y:S01]  /*2300*/  IMAD.IADD R5, R9, 0x1, R5 ;  /* 0x0000000109057824 */ /* 0x000fe200078e0205 */
        /* <DEDUP_REMOVED lines=11> */
.L_x_14835:
[----:B------:R3:W-:Y:S01]  /*23c0*/  STG.E.U8 desc[UR36][R2.64], R8 ;  /* 0x0000000802007986 */ /* 0x0007e2000c101124 */
[----:B------:R-:W-:Y:S05]  /*23d0*/  BRA `(.L_x_14837) ;  /* 0x0000000c003c7947 */ /* 0x000fea0003800000 */
.L_x_14834:
        /* <DEDUP_REMOVED lines=8> */
.L_x_14839:
[----:B------:R1:W-:Y:S01]  /*2460*/  STG.E desc[UR36][R2.64], R8 ;  /* 0x0000000802007986 */ /* 0x0003e2000c101924 */
[----:B------:R-:W-:Y:S05]  /*2470*/  BRA `(.L_x_14837) ;  /* 0x0000000c00147947 */ /* 0x000fea0003800000 */
.L_x_14838:
[----:B------:R2:W-:Y:S01]  /*2480*/  STG.E.U16 desc[UR36][R2.64], R8 ;  /* 0x0000000802007986 */ /* 0x0005e2000c101524 */
[----:B------:R-:W-:Y:S05]  /*2490*/  BRA `(.L_x_14837) ;  /* 0x0000000c000c7947 */ /* 0x000fea0003800000 */
.L_x_14833:
        /* <DEDUP_REMOVED lines=9> */
.L_x_14841:
[----:B------:R-:W0:Y:S02]  /*2530*/  I2F.S64 R0, R4 ;  /* 0x0000000400007312 */ /* 0x000e240000301400 */
[----:B0-----:R-:W-:-:S05]  /*2540*/  F2FP.F16.F32.PACK_AB R0, RZ, R0 ;  /* 0x00000000ff00723e */ /* 0x001fca00000000ff */
[----:B------:R0:W-:Y:S01]  /*2550*/  STG.E.U16 desc[UR36][R2.64], R0 ;  /* 0x0000000002007986 */ /* 0x0001e2000c101524 */
[----:B------:R-:W-:Y:S05]  /*2560*/  BRA `(.L_x_14837) ;  /* 0x0000000800d87947 */ /* 0x000fea0003800000 */
.L_x_14840:
        /* <DEDUP_REMOVED lines=10> */
.L_x_14843:
[----:B------:R-:W0:Y:S02]  /*2610*/  I2F.S64 R4, R4 ;  /* 0x0000000400047312 */ /* 0x000e240000301400 */
[----:B0-----:R-:W-:-:S04]  /*2620*/  F2FP.F16.F32.PACK_AB R5, RZ, R4 ;  /* 0x00000004ff05723e */ /* 0x001fc800000000ff */
[----:B------:R-:W-:-:S05]  /*2630*/  PRMT R5, R5, 0x5410, RZ ;  /* 0x0000541005057816 */ /* 0x000fca00000000ff */
[----:B------:R0:W-:Y:S01]  /*2640*/  STG.E desc[UR36][R2.64], R5 ;  /* 0x0000000502007986 */ /* 0x0001e2000c101924 */
[----:B------:R-:W-:Y:S05]  /*2650*/  BRA `(.L_x_14837) ;  /* 0x00000008009c7947 */ /* 0x000fea0003800000 */
.L_x_14842:
[----:B------:R-:W0:Y:S02]  /*2660*/  I2F.F64.S64 R4, R4 ;  /* 0x0000000400047312 */ /* 0x000e240000301c00 */
[----:B0-----:R0:W-:Y:S01]  /*2670*/  STG.E.64 desc[UR36][R2.64], R4 ;  /* 0x0000000402007986 */ /* 0x0011e2000c101b24 */
[----:B------:R-:W-:Y:S05]  /*2680*/  BRA `(.L_x_14837) ;  /* 0x0000000800907947 */ /* 0x000fea0003800000 */
.L_x_14832:
        /* <DEDUP_REMOVED lines=13> */
.L_x_14846:
[----:B------:R-:W-:Y:S01]  /*2760*/  CS2R R6, SRZ ;  /* 0x0000000000067805 */ /* 0x000fe2000001ff00 */
[----:B------:R-:W0:Y:S04]  /*2770*/  I2F.F64.S64 R4, R4 ;  /* 0x0000000400047312 */ /* 0x000e280000301c00 */
[----:B0-----:R0:W-:Y:S01]  /*2780*/  STG.E.128 desc[UR36][R2.64], R4 ;  /* 0x0000000402007986 */ /* 0x0011e2000c101d24 */
[----:B------:R-:W-:Y:S05]  /*2790*/  BRA `(.L_x_14837) ;  /* 0x00000008004c7947 */ /* 0x000fea0003800000 */
.L_x_14845:
        /* <DEDUP_REMOVED lines=19> */
.L_x_14850:
[----:B------:R-:W-:Y:S05]  /*28d0*/  BSYNC.RECONVERGENT B0 ;  /* 0x0000000000007941 */ /* 0x000fea0003800200 */
.L_x_14849:
[----:B------:R-:W-:-:S05]  /*28e0*/  LOP3.LUT R7, R0, 0x80, R7, 0xf8, !PT ;  /* 0x0000008000077812 */ /* 0x000fca00078ef807 */
[----:B------:R0:W-:Y:S01]  /*28f0*/  STG.E.U8 desc[UR36][R2.64], R7 ;  /* 0x0000000702007986 */ /* 0x0001e2000c101124 */
[----:B------:R-:W-:Y:S05]  /*2900*/  BRA `(.L_x_14837) ;  /* 0x0000000400f07947 */ /* 0x000fea0003800000 */
.L_x_14848:
[----:B------:R-:W0:Y:S01]  /*2910*/  I2F.S64 R5, R4 ;  /* 0x0000000400057312 */ /* 0x000e220000301400 */
[----:B------:R-:W-:Y:S01]  /*2920*/  BSSY.RECONVERGENT B0, `(.L_x_14851) ;  /* 0x000000e000007945 */ /* 0x000fe20003800200 */
[----:B0-----:R-:W-:Y:S02]  /*2930*/  LOP3.LUT R6, R5, 0x7fffffff, RZ, 0xc0, !PT ;  /* 0x7fffffff05067812 */ /* 0x001fe400078ec0ff */
        /* <DEDUP_REMOVED lines=12> */
.L_x_14852:
[----:B------:R-:W-:Y:S05]  /*2a00*/  BSYNC.RECONVERGENT B0 ;  /* 0x0000000000007941 */ /* 0x000fea0003800200 */
.L_x_14851:
[----:B------:R-:W-:-:S05]  /*2a10*/  LOP3.LUT R7, R0, 0x80, R7, 0xf8, !PT ;  /* 0x0000008000077812 */ /* 0x000fca00078ef807 */
[----:B------:R0:W-:Y:S01]  /*2a20*/  STG.E.U8 desc[UR36][R2.64], R7 ;  /* 0x0000000702007986 */ /* 0x0001e2000c101124 */
[----:B------:R-:W-:Y:S05]  /*2a30*/  BRA `(.L_x_14837) ;  /* 0x0000000400a47947 */ /* 0x000fea0003800000 */
.L_x_14847:
[----:B------:R-:W0:Y:S02]  /*2a40*/  I2F.S64 R0, R4 ;  /* 0x0000000400007312 */ /* 0x000e240000301400 */
[----:B0-----:R-:W-:-:S05]  /*2a50*/  F2FP.BF16.F32.PACK_AB R0, RZ, R0 ;  /* 0x00000000ff00723e */ /* 0x001fca00000010ff */
[----:B------:R0:W-:Y:S01]  /*2a60*/  STG.E.U16 desc[UR36][R2.64], R0 ;  /* 0x0000000002007986 */ /* 0x0001e2000c101524 */
[----:B------:R-:W-:Y:S05]  /*2a70*/  BRA `(.L_x_14837) ;  /* 0x0000000400947947 */ /* 0x000fea0003800000 */
.L_x_14844:
        /* <DEDUP_REMOVED lines=10> */
.L_x_14855:
        /* <DEDUP_REMOVED lines=13> */
.L_x_14858:
[----:B------:R-:W-:-:S04]  /*2bf0*/  SHF.R.U32.HI R0, RZ, 0x14, R5 ;  /* 0x00000014ff007819 */ /* 0x000fc80000011605 */
[----:B------:R-:W-:-:S04]  /*2c00*/  LOP3.LUT R0, R0, 0x1, RZ, 0xc0, !PT ;  /* 0x0000000100007812 */ /* 0x000fc800078ec0ff */
[----:B------:R-:W-:-:S04]  /*2c10*/  IADD3 R0, PT, PT, R5, 0x487ffff, R0 ;  /* 0x0487ffff05007810 */ /* 0x000fc80007ffe000 */
[----:B------:R-:W-:-:S04]  /*2c20*/  SHF.R.U32.HI R0, RZ, 0x14, R0 ;  /* 0x00000014ff007819 */ /* 0x000fc80000011600 */
[----:B------:R-:W-:-:S07]  /*2c30*/  LOP3.LUT R4, R0, 0xff, RZ, 0xc0, !PT ;  /* 0x000000ff00047812 */ /* 0x000fce00078ec0ff */
.L_x_14859:
[----:B------:R-:W-:-:S04]  /*2c40*/  SHF.R.U32.HI R5, RZ, 0x18, R5 ;  /* 0x00000018ff057819 */ /* 0x000fc80000011605 */
[----:B------:R-:W-:-:S04]  /*2c50*/  LOP3.LUT R4, R4, 0x80, R5, 0xf8, !PT ;  /* 0x0000008004047812 */ /* 0x000fc800078ef805 */
[----:B------:R-:W-:-:S07]  /*2c60*/  PRMT R0, R4, 0x7610, R0 ;  /* 0x0000761004007816 */ /* 0x000fce0000000000 */
.L_x_14857:
[----:B------:R-:W-:Y:S05]  /*2c70*/  BSYNC.RECONVERGENT B0 ;  /* 0x0000000000007941 */ /* 0x000fea0003800200 */
.L_x_14856:
[----:B------:R0:W-:Y:S01]  /*2c80*/  STG.E.U8 desc[UR36][R2.64], R0 ;  /* 0x0000000002007986 */ /* 0x0001e2000c101124 */
[----:B------:R-:W-:Y:S05]  /*2c90*/  BRA `(.L_x_14837) ;  /* 0x00000004000c7947 */ /* 0x000fea0003800000 */
.L_x_14854:
        /* <DEDUP_REMOVED lines=13> */
.L_x_14862:
[----:B------:R-:W-:-:S04]  /*2d70*/  SHF.R.U32.HI R0, RZ, 0x15, R5 ;  /* 0x00000015ff007819 */ /* 0x000fc80000011605 */
[----:B------:R-:W-:-:S04]  /*2d80*/  LOP3.LUT R0, R0, 0x1, RZ, 0xc0, !PT ;  /* 0x0000000100007812 */ /* 0x000fc800078ec0ff */
[----:B------:R-:W-:-:S04]  /*2d90*/  IADD3 R0, PT, PT, R5, 0x88fffff, R0 ;  /* 0x088fffff05007810 */ /* 0x000fc80007ffe000 */
[----:B------:R-:W-:-:S04]  /*2da0*/  SHF.R.U32.HI R0, RZ, 0x15, R0 ;  /* 0x00000015ff007819 */ /* 0x000fc80000011600 */
[----:B------:R-:W-:-:S07]  /*2db0*/  LOP3.LUT R4, R0, 0xff, RZ, 0xc0, !PT ;  /* 0x000000ff00047812 */ /* 0x000fce00078ec0ff */
.L_x_14863:
[----:B------:R-:W-:-:S04]  /*2dc0*/  SHF.R.U32.HI R5, RZ, 0x18, R5 ;  /* 0x00000018ff057819 */ /* 0x000fc80000011605 */
[----:B------:R-:W-:-:S04]  /*2dd0*/  LOP3.LUT R4, R4, 0x80, R5, 0xf8, !PT ;  /* 0x0000008004047812 */ /* 0x000fc800078ef805 */
[----:B------:R-:W-:-:S07]  /*2de0*/  PRMT R0, R4, 0x7610, R0 ;  /* 0x0000761004007816 */ /* 0x000fce0000000000 */
.L_x_14861:
[----:B------:R-:W-:Y:S05]  /*2df0*/  BSYNC.RECONVERGENT B0 ;  /* 0x0000000000007941 */ /* 0x000fea0003800200 */
.L_x_14860:
[----:B------:R0:W-:Y:S01]  /*2e00*/  STG.E.U8 desc[UR36][R2.64], R0 ;  /* 0x0000000002007986 */ /* 0x0001e2000c101124 */
[----:B------:R-:W-:Y:S05]  /*2e10*/  BRA `(.L_x_14837) ;  /* 0x0000000000ac7947 */ /* 0x000fea0003800000 */
.L_x_14853:
[----:B------:R-:W-:-:S09]  /*2e20*/  UISETP.NE.AND UP0, UPT, UR4, 0x1c, UPT ;  /* 0x0000001c0400788c */ /* 0x000fd2000bf05270 */
[----:B------:R-:W-:Y:S05]  /*2e30*/  BRA.U !UP0, `(.L_x_14864) ;  /* 0x0000000108a07547 */ /* 0x000fea000b800000 */
[----:B------:R-:W-:-:S09]  /*2e40*/  UISETP.NE.AND UP0, UPT, UR4, 0x1d, UPT ;  /* 0x0000001d0400788c */ /* 0x000fd2000bf05270 */
[----:B------:R-:W-:Y:S05]  /*2e50*/  BRA.U !UP0, `(.L_x_14865) ;  /* 0x0000000108907547 */ /* 0x000fea000b800000 */
[----:B------:R-:W-:-:S09]  /*2e60*/  UISETP.NE.AND UP0, UPT, UR4, 0x2c, UPT ;  /* 0x0000002c0400788c */ /* 0x000fd2000bf05270 */
[----:B------:R-:W-:Y:S05]  /*2e70*/  BRA.U !UP0, `(.L_x_14866) ;  /* 0x0000000108447547 */ /* 0x000fea000b800000 */
.L_x_14836:
        /* <DEDUP_REMOVED lines=16> */
.L_x_14867:
[----:B------:R-:W-:Y:S05]  /*2f80*/  BRA `(.L_x_14837) ;  /* 0x0000000000507947 */ /* 0x000fea0003800000 */
.L_x_14866:
        /* <DEDUP_REMOVED lines=17> */
.L_x_14865:
[----:B------:R0:W-:Y:S01]  /*30a0*/  STG.E.64 desc[UR36][R2.64], R4 ;  /* 0x0000000402007986 */ /* 0x0001e2000c101b24 */
[----:B------:R-:W-:Y:S05]  /*30b0*/  BRA `(.L_x_14837) ;  /* 0x0000000000047947 */ /* 0x000fea0003800000 */
.L_x_14864:
[----:B------:R0:W-:Y:S02]  /*30c0*/  STG.E desc[UR36][R2.64], R8 ;  /* 0x0000000802007986 */ /* 0x0001e4000c101924 */
.L_x_14837:
[----:B------:R-:W-:-:S07]  /*30d0*/  VIADD R17, R17, 0x80 ;  /* 0x0000008011117836 */ /* 0x000fce0000000000 */
.L_x_14796:
[----:B------:R-:W-:Y:S05]  /*30e0*/  BSYNC.RECONVERGENT B6 ;  /* 0x0000000000067941 */ /* 0x000fea0003800200 */
.L_x_14795:
        /* <DEDUP_REMOVED lines=307> */
.L_x_14870:
        /* <DEDUP_REMOVED lines=17> */
.L_x_14874:
[----:B------:R0:W5:Y:S01]  /*4530*/  LDG.E.U8 R4, desc[UR36][R2.64] ;  /* 0x0000002402047981 */ /* 0x000162000c1e1100 */
[----:B------:R-:W-:Y:S01]  /*4540*/  IMAD.MOV.U32 R5, RZ, RZ, RZ ;  /* 0x000000ffff057224 */ /* 0x000fe200078e00ff */
[----:B------:R-:W-:Y:S06]  /*4550*/  BRA `(.L_x_14876) ;  /* 0x0000000c00407947 */ /* 0x000fec0003800000 */
.L_x_14873:
        /* <DEDUP_REMOVED lines=8> */
.L_x_14878:
[----:B------:R-:W2:Y:S02]  /*45e0*/  LDG.E R4, desc[UR36][R2.64] ;  /* 0x0000002402047981 */ /* 0x000ea4000c1e1900 */
[----:B--2---:R-:W-:Y:S01]  /*45f0*/  SHF.R.S32.HI R5, RZ, 0x1f, R4 ;  /* 0x0000001fff057819 */ /* 0x004fe20000011404 */
[----:B------:R-:W-:Y:S06]  /*4600*/  BRA `(.L_x_14876) ;  /* 0x0000000c00147947 */ /* 0x000fec0003800000 */
.L_x_14877:
[----:B------:R-:W2:Y:S02]  /*4610*/  LDG.E.S16 R4, desc[UR36][R2.64] ;  /* 0x0000002402047981 */ /* 0x000ea4000c1e1700 */
[----:B--2---:R-:W-:Y:S01]  /*4620*/  SHF.R.S32.HI R5, RZ, 0x1f, R4 ;  /* 0x0000001fff057819 */ /* 0x004fe20000011404 */
[----:B------:R-:W-:Y:S06]  /*4630*/  BRA `(.L_x_14876) ;  /* 0x0000000c00087947 */ /* 0x000fec0003800000 */
.L_x_14872:
        /* <DEDUP_REMOVED lines=9> */
.L_x_14880:
[----:B------:R-:W2:Y:S02]  /*46d0*/  LDG.E.U16 R2, desc[UR36][R2.64] ;  /* 0x0000002402027981 */ /* 0x000ea4000c1e1500 */
[----:B--2---:R-:W-:-:S06]  /*46e0*/  HADD2.F32 R4, -RZ, R2.H0_H0 ;  /* 0x20000002ff047230 */ /* 0x004fcc0000004100 */
[----:B------:R-:W2:Y:S02]  /*46f0*/  F2I.S64.TRUNC R4, R4 ;  /* 0x0000000400047311 */ /* 0x000ea4000020d900 */
[----:B--2---:R-:W-:Y:S05]  /*4700*/  BRA `(.L_x_14876) ;  /* 0x0000000800d47947 */ /* 0x004fea0003800000 */
.L_x_14879:
        /* <DEDUP_REMOVED lines=9> */
.L_x_14882:
[----:B------:R-:W2:Y:S02]  /*47a0*/  LDG.E.U16 R2, desc[UR36][R2.64] ;  /* 0x0000002402027981 */ /* 0x000ea4000c1e1500 */
[----:B--2---:R-:W-:-:S06]  /*47b0*/  HADD2.F32 R4, -RZ, R2.H0_H0 ;  /* 0x20000002ff047230 */ /* 0x004fcc0000004100 */
[----:B------:R-:W2:Y:S02]  /*47c0*/  F2I.S64.TRUNC R4, R4 ;  /* 0x0000000400047311 */ /* 0x000ea4000020d900 */
[----:B--2---:R-:W-:Y:S05]  /*47d0*/  BRA `(.L_x_14876) ;  /* 0x0000000800a07947 */ /* 0x004fea0003800000 */
.L_x_14881:
[----:B------:R-:W2:Y:S02]  /*47e0*/  LDG.E.64 R2, desc[UR36][R2.64] ;  /* 0x0000002402027981 */ /* 0x000ea4000c1e1b00 */
[----:B--2---:R2:W3:Y:S02]  /*47f0*/  F2I.S64.F64.TRUNC R4, R2 ;  /* 0x0000000200047311 */ /* 0x0044e4000030d900 */
[----:B--23--:R-:W-:Y:S05]  /*4800*/  BRA `(.L_x_14876) ;  /* 0x0000000800947947 */ /* 0x00cfea0003800000 */
.L_x_14871:
        /* <DEDUP_REMOVED lines=13> */
.L_x_14885:
[----:B------:R-:W2:Y:S02]  /*48e0*/  LDG.E.64 R2, desc[UR36][R2.64] ;  /* 0x0000002402027981 */ /* 0x000ea4000c1e1b00 */
[----:B--2---:R0:W1:Y:S02]  /*48f0*/  F2I.S64.F64.TRUNC R4, R2 ;  /* 0x0000000200047311 */ /* 0x004064000030d900 */
[----:B01----:R-:W-:Y:S05]  /*4900*/  BRA `(.L_x_14876) ;  /* 0x0000000800547947 */ /* 0x003fea0003800000 */
.L_x_14884:
        /* <DEDUP_REMOVED lines=26> */
.L_x_14887:
        /* <DEDUP_REMOVED lines=13> */
.L_x_14886:
[----:B------:R-:W2:Y:S02]  /*4b80*/  LDG.E.U16 R4, desc[UR36][R2.64] ;  /* 0x0000002402047981 */ /* 0x000ea4000c1e1500 */
[----:B--2---:R-:W-:-:S06]  /*4b90*/  SHF.L.U32 R4, R4, 0x10, RZ ;  /* 0x0000001004047819 */ /* 0x004fcc00000006ff */
[----:B------:R-:W0:Y:S02]  /*4ba0*/  F2I.S64.TRUNC R4, R4 ;  /* 0x0000000400047311 */ /* 0x000e24000020d900 */
[----:B0-----:R-:W-:Y:S05]  /*4bb0*/  BRA `(.L_x_14876) ;  /* 0x0000000400a87947 */ /* 0x001fea0003800000 */
.L_x_14883:
        /* <DEDUP_REMOVED lines=11> */
.L_x_14890:
        /* <DEDUP_REMOVED lines=21> */
.L_x_14894:
[----:B------:R-:W-:Y:S05]  /*4dc0*/  BSYNC.RECONVERGENT B1 ;  /* 0x0000000000017941 */ /* 0x000fea0003800200 */
.L_x_14893:
[----:B------:R-:W-:Y:S02]  /*4dd0*/  SHF.L.U32 R0, R0, 0x14, RZ ;  /* 0x0000001400007819 */ /* 0x000fe400000006ff */
[----:B------:R-:W-:-:S04]  /*4de0*/  LEA R2, R2, 0x3b800000, 0x17 ;  /* 0x3b80000002027811 */ /* 0x000fc800078eb8ff */
[----:B------:R-:W-:-:S07]  /*4df0*/  LOP3.LUT R4, R2, R0, R7, 0xfe, !PT ;  /* 0x0000000002047212 */ /* 0x000fce00078efe07 */
.L_x_14892:
[----:B------:R-:W-:Y:S05]  /*4e00*/  BSYNC.RECONVERGENT B0 ;  /* 0x0000000000007941 */ /* 0x000fea0003800200 */
.L_x_14891:
[----:B------:R-:W4:Y:S02]  /*4e10*/  F2I.S64.TRUNC R4, R4 ;  /* 0x0000000400047311 */ /* 0x000f24000020d900 */
[----:B----4-:R-:W-:Y:S05]  /*4e20*/  BRA `(.L_x_14876) ;  /* 0x00000004000c7947 */ /* 0x010fea0003800000 */
.L_x_14889:
        /* <DEDUP_REMOVED lines=21> */
.L_x_14898:
[----:B------:R-:W-:Y:S05]  /*4f80*/  BSYNC.RECONVERGENT B1 ;  /* 0x0000000000017941 */ /* 0x000fea0003800200 */
.L_x_14897:
[----:B------:R-:W-:Y:S01]  /*4f90*/  IMAD.SHL.U32 R0, R0, 0x200000, RZ ;  /* 0x0020000000007824 */ /* 0x000fe200078e00ff */
[----:B------:R-:W-:-:S04]  /*4fa0*/  LEA R2, R2, 0x37800000, 0x17 ;  /* 0x3780000002027811 */ /* 0x000fc800078eb8ff */
[----:B------:R-:W-:-:S07]  /*4fb0*/  LOP3.LUT R4, R2, R0, R7, 0xfe, !PT ;  /* 0x0000000002047212 */ /* 0x000fce00078efe07 */
.L_x_14896:
[----:B------:R-:W-:Y:S05]  /*4fc0*/  BSYNC.RECONVERGENT B0 ;  /* 0x0000000000007941 */ /* 0x000fea0003800200 */
.L_x_14895:
[----:B------:R-:W4:Y:S02]  /*4fd0*/  F2I.S64.TRUNC R4, R4 ;  /* 0x0000000400047311 */ /* 0x000f24000020d900 */
[----:B----4-:R-:W-:Y:S05]  /*4fe0*/  BRA `(.L_x_14876) ;  /* 0x00000000009c7947 */ /* 0x010fea0003800000 */
.L_x_14888:
        /* <DEDUP_REMOVED lines=14> */
.L_x_14902:
[----:B------:R-:W-:Y:S05]  /*50d0*/  BSYNC.RECONVERGENT B0 ;  /* 0x0000000000007941 */ /* 0x000fea0003800200 */
.L_x_14901:
[----:B------:R-:W2:Y:S02]  /*50e0*/  F2I.S64.TRUNC R4, R4 ;  /* 0x0000000400047311 */ /* 0x000ea4000020d900 */
[----:B--2---:R-:W-:Y:S05]  /*50f0*/  BRA `(.L_x_14876) ;  /* 0x0000000000587947 */ /* 0x004fea0003800000 */
.L_x_14875:
        /* <DEDUP_REMOVED lines=16> */
.L_x_14903:
[----:B------:R-:W-:Y:S01]  /*5200*/  CS2R R4, SRZ ;  /* 0x0000000000047805 */ /* 0x000fe2000001ff00 */
[----:B------:R-:W-:Y:S06]  /*5210*/  BRA `(.L_x_14876) ;  /* 0x0000000000107947 */ /* 0x000fec0003800000 */
.L_x_14900:
[----:B------:R2:W5:Y:S01]  /*5220*/  LDG.E.64 R4, desc[UR36][R2.64] ;  /* 0x0000002402047981 */ /* 0x000562000c1e1b00 */
[----:B------:R-:W-:Y:S05]  /*5230*/  BRA `(.L_x_14876) ;  /* 0x0000000000087947 */ /* 0x000fea0003800000 */
.L_x_14899:
[----:B------:R3:W5:Y:S01]  /*5240*/  LDG.E R4, desc[UR36][R2.64] ;  /* 0x0000002402047981 */ /* 0x000762000c1e1900 */
[----:B------:R-:W-:-:S07]  /*5250*/  MOV R5, RZ ;  /* 0x000000ff00057202 */ /* 0x000fce0000000f00 */
.L_x_14876:
[----:B------:R-:W0:Y:S02]  /*5260*/  LDCU.64 UR6, c[0x0][0x580] ;  /* 0x0000b000ff0677ac */ /* 0x000e240008000a00 */
[-C--:B012345:R-:W-:Y:S02]  /*5270*/  IMAD R3, R5, R4.reuse, RZ ;  /* 0x0000000405037224 */ /* 0x0bffe400078e02ff */
[----:B------:R-:W-:Y:S01]  /*5280*/  IMAD.WIDE.U32 R6, R4, R4, RZ ;  /* 0x0000000404067225 */ /* 0x000fe200078e00ff */
[----:B------:R-:W-:-:S03]  /*5290*/  UPRMT UR4, UR41, 0x9910, URZ ;  /* 0x0000991029047896 */ /* 0x000fc600080000ff */
[----:B------:R-:W-:Y:S01]  /*52a0*/  IMAD R3, R4, R5, R3 ;  /* 0x0000000504037224 */ /* 0x000fe200078e0203 */
[----:B------:R-:W-:Y:S01]  /*52b0*/  UISETP.GT.AND UP0, UPT, UR4, 0x9, UPT ;  /* 0x000000090400788c */ /* 0x000fe2000bf04270 */
[----:B------:R-:W-:-:S04]  /*52c0*/  IMAD.WIDE.U32 R8, R6, R4, RZ ;  /* 0x0000000406087225 */ /* 0x000fc800078e00ff */
[----:B------:R-:W-:-:S04]  /*52d0*/  IMAD.IADD R3, R7, 0x1, R3 ;  /* 0x0000000107037824 */ /* 0x000fc800078e0203 */
[----:B------:R-:W-:Y:S01]  /*52e0*/  IMAD R3, R3, R4, RZ ;  /* 0x0000000403037224 */ /* 0x000fe200078e02ff */
[----:B------:R-:W-:Y:S01]  /*52f0*/  IADD3 R2, P0, PT, R16, UR6, RZ ;  /* 0x0000000610027c10 */ /* 0x000fe2000ff1e0ff */
[----:B------:R-:W-:Y:S02]  /*5300*/  IMAD.MOV.U32 R4, RZ, RZ, R8 ;  /* 0x000000ffff047224 */ /* 0x000fe400078e0008 */
[----:B------:R-:W-:Y:S02]  /*5310*/  IMAD R5, R5, R6, R3 ;  /* 0x0000000605057224 */ /* 0x000fe400078e0203 */
[----:B------:R-:W-:-:S03]  /*5320*/  IMAD.X R3, RZ, RZ, UR7, P0 ;  /* 0x00000007ff037e24 */ /* 0x000fc600080e06ff */
[----:B------:R-:W-:Y:S01]  /*5330*/  IADD3 R5, PT, PT, R9, R5, RZ ;  /* 0x0000000509057210 */ /* 0x000fe20007ffe0ff */
        /* <DEDUP_REMOVED lines=11> */
.L_x_14907:
[----:B------:R0:W-:Y:S01]  /*53f0*/  STG.E.U8 desc[UR36][R2.64], R8 ;  /* 0x0000000802007986 */ /* 0x0001e2000c101124 */
[----:B------:R-:W-:Y:S05]  /*5400*/  BRA `(.L_x_14909) ;  /* 0x0000000c00387947 */ /* 0x000fea0003800000 */
.L_x_14906:
        /* <DEDUP_REMOVED lines=8> */
.L_x_14911:
[----:B------:R0:W-:Y:S01]  /*5490*/  STG.E desc[UR36][R2.64], R8 ;  /* 0x0000000802007986 */ /* 0x0001e2000c101924 */
[----:B------:R-:W-:Y:S05]  /*54a0*/  BRA `(.L_x_14909) ;  /* 0x0000000c00107947 */ /* 0x000fea0003800000 */
.L_x_14910:
[----:B------:R0:W-:Y:S01]  /*54b0*/  STG.E.U16 desc[UR36][R2.64], R8 ;  /* 0x0000000802007986 */ /* 0x0001e2000c101524 */
[----:B------:R-:W-:Y:S05]  /*54c0*/  BRA `(.L_x_14909) ;  /* 0x0000000c00087947 */ /* 0x000fea0003800000 */
.L_x_14905:
        /* <DEDUP_REMOVED lines=9> */
.L_x_14913:
[----:B------:R-:W0:Y:S02]  /*5560*/  I2F.S64 R0, R4 ;  /* 0x0000000400007312 */ /* 0x000e240000301400 */
[----:B0-----:R-:W-:-:S05]  /*5570*/  F2FP.F16.F32.PACK_AB R0, RZ, R0 ;  /* 0x00000000ff00723e */ /* 0x001fca00000000ff */
[----:B------:R0:W-:Y:S01]  /*5580*/  STG.E.U16 desc[UR36][R2.64], R0 ;  /* 0x0000000002007986 */ /* 0x0001e2000c101524 */
[----:B------:R-:W-:Y:S05]  /*5590*/  BRA `(.L_x_14909) ;  /* 0x0000000800d47947 */ /* 0x000fea0003800000 */
.L_x_14912:
        /* <DEDUP_REMOVED lines=10> */
.L_x_14915:
[----:B------:R-:W0:Y:S02]  /*5640*/  I2F.S64 R4, R4 ;  /* 0x0000000400047312 */ /* 0x000e240000301400 */
[----:B0-----:R-:W-:-:S04]  /*5650*/  F2FP.F16.F32.PACK_AB R5, RZ, R4 ;  /* 0x00000004ff05723e */ /* 0x001fc800000000ff */
[----:B------:R-:W-:-:S05]  /*5660*/  PRMT R5, R5, 0x5410, RZ ;  /* 0x0000541005057816 */ /* 0x000fca00000000ff */
[----:B------:R0:W-:Y:S01]  /*5670*/  STG.E desc[UR36][R2.64], R5 ;  /* 0x0000000502007986 */ /* 0x0001e2000c101924 */
[----:B------:R-:W-:Y:S05]  /*5680*/  BRA `(.L_x_14909) ;  /* 0x0000000800987947 */ /* 0x000fea0003800000 */
.L_x_14914:
[----:B------:R-:W0:Y:S02]  /*5690*/  I2F.F64.S64 R4, R4 ;  /* 0x0000000400047312 */ /* 0x000e240000301c00 */
[----:B0-----:R0:W-:Y:S01]  /*56a0*/  STG.E.64 desc[UR36][R2.64], R4 ;  /* 0x0000000402007986 */ /* 0x0011e2000c101b24 */
[----:B------:R-:W-:Y:S05]  /*56b0*/  BRA `(.L_x_14909) ;  /* 0x00000008008c7947 */ /* 0x000fea0003800000 */
.L_x_14904:
        /* <DEDUP_REMOVED lines=12> */
.L_x_14919:
        /* <DEDUP_REMOVED lines=18> */
.L_x_14922:
[----:B------:R-:W-:-:S04]  /*58a0*/  SHF.R.U32.HI R5, RZ, 0x18, R5 ;  /* 0x00000018ff057819 */ /* 0x000fc80000011605 */
[----:B------:R-:W-:-:S07]  /*58b0*/  LOP3.LUT R0, R0, 0x80, R5, 0xf8, !PT ;  /* 0x0000008000007812 */ /* 0x000fce00078ef805 */
.L_x_14921:
[----:B------:R-:W-:Y:S05]  /*58c0*/  BSYNC.RECONVERGENT B0 ;  /* 0x0000000000007941 */ /* 0x000fea0003800200 */
.L_x_14920:
[----:B------:R0:W-:Y:S01]  /*58d0*/  STG.E.U8 desc[UR36][R2.64], R0 ;  /* 0x0000000002007986 */ /* 0x0001e2000c101124 */
[----:B------:R-:W-:Y:S05]  /*58e0*/  BRA `(.L_x_14909) ;  /* 0x0000000800007947 */ /* 0x000fea0003800000 */
.L_x_14918:
        /* <DEDUP_REMOVED lines=18> */
.L_x_14925:
[----:B------:R-:W-:-:S04]  /*5a10*/  SHF.R.U32.HI R5, RZ, 0x18, R5 ;  /* 0x00000018ff057819 */ /* 0x000fc80000011605 */
[----:B------:R-:W-:-:S07]  /*5a20*/  LOP3.LUT R0, R0, 0x80, R5, 0xf8, !PT ;  /* 0x0000008000007812 */ /* 0x000fce00078ef805 */
.L_x_14924:
[----:B------:R-:W-:Y:S05]  /*5a30*/  BSYNC.RECONVERGENT B0 ;  /* 0x0000000000007941 */ /* 0x000fea0003800200 */
.L_x_14923:
[----:B------:R0:W-:Y:S01]  /*5a40*/  STG.E.U8 desc[UR36][R2.64], R0 ;  /* 0x0000000002007986 */ /* 0x0001e2000c101124 */
[----:B------:R-:W-:Y:S05]  /*5a50*/  BRA `(.L_x_14909) ;  /* 0x0000000400a47947 */ /* 0x000fea0003800000 */
.L_x_14917:
        /* <DEDUP_REMOVED lines=23> */
.L_x_14927:
[----:B------:R0:W-:Y:S01]  /*5bd0*/  STG.E.64 desc[UR36][R2.64], R4 ;  /* 0x0000000402007986 */ /* 0x0001e2000c101b24 */
[----:B------:R-:W-:Y:S05]  /*5be0*/  BRA `(.L_x_14909) ;  /* 0x0000000400407947 */ /* 0x000fea0003800000 */
.L_x_14926:
[----:B------:R0:W-:Y:S01]  /*5bf0*/  STG.E desc[UR36][R2.64], R8 ;  /* 0x0000000802007986 */ /* 0x0001e2000c101924 */
[----:B------:R-:W-:Y:S05]  /*5c00*/  BRA `(.L_x_14909) ;  /* 0x0000000400387947 */ /* 0x000fea0003800000 */
.L_x_14916:
        /* <DEDUP_REMOVED lines=11> */
.L_x_14929:
[----:B------:R-:W-:Y:S01]  /*5cc0*/  CS2R R6, SRZ ;  /* 0x0000000000067805 */ /* 0x000fe2000001ff00 */
[----:B------:R-:W0:Y:S04]  /*5cd0*/  I2F.F64.S64 R4, R4 ;  /* 0x0000000400047312 */ /* 0x000e280000301c00 */
[----:B0-----:R4:W-:Y:S01]  /*5ce0*/  STG.E.128 desc[UR36][R2.64], R4 ;  /* 0x0000000402007986 */ /* 0x0019e2000c101d24 */
[----:B------:R-:W-:Y:S05]  /*5cf0*/  BRA `(.L_x_14909) ;  /* 0x0000000000fc7947 */ /* 0x000fea0003800000 */
.L_x_14928:
[----:B------:R-:W-:-:S09]  /*5d00*/  UISETP.NE.AND UP0, UPT, UR4, 0xf, UPT ;  /* 0x0000000f0400788c */ /* 0x000fd2000bf05270 */
[----:B------:R-:W-:Y:S05]  /*5d10*/  BRA.U !UP0, `(.L_x_14930) ;  /* 0x0000000108e87547 */ /* 0x000fea000b800000 */
[----:B------:R-:W-:-:S09]  /*5d20*/  UISETP.NE.AND UP0, UPT, UR4, 0x17, UPT ;  /* 0x000000170400788c */ /* 0x000fd2000bf05270 */
[----:B------:R-:W-:Y:S05]  /*5d30*/  BRA.U !UP0, `(.L_x_14931) ;  /* 0x0000000108907547 */ /* 0x000fea000b800000 */
[----:B------:R-:W-:-:S09]  /*5d40*/  UISETP.NE.AND UP0, UPT, UR4, 0x18, UPT ;  /* 0x000000180400788c */ /* 0x000fd2000bf05270 */
[----:B------:R-:W-:Y:S05]  /*5d50*/  BRA.U !UP0, `(.L_x_14932) ;  /* 0x0000000108447547 */ /* 0x000fea000b800000 */
.L_x_14908:
        /* <DEDUP_REMOVED lines=16> */
.L_x_14933:
[----:B------:R-:W-:Y:S05]  /*5e60*/  BRA `(.L_x_14909) ;  /* 0x0000000000a07947 */ /* 0x000fea0003800000 */
.L_x_14932:
        /* <DEDUP_REMOVED lines=13> */
.L_x_14935:
[----:B------:R-:W-:Y:S05]  /*5f40*/  BSYNC.RECONVERGENT B0 ;  /* 0x0000000000007941 */ /* 0x000fea0003800200 */
.L_x_14934:
[----:B------:R-:W-:-:S05]  /*5f50*/  LOP3.LUT R7, R0, 0x80, R7, 0xf8, !PT ;  /* 0x0000008000077812 */ /* 0x000fca00078ef807 */
[----:B------:R2:W-:Y:S01]  /*5f60*/  STG.E.U8 desc[UR36][R2.64], R7 ;  /* 0x0000000702007986 */ /* 0x0005e2000c101124 */
[----:B------:R-:W-:Y:S05]  /*5f70*/  BRA `(.L_x_14909) ;  /* 0x00000000005c7947 */ /* 0x000fea0003800000 */
.L_x_14931:
        /* <DEDUP_REMOVED lines=12> */
.L_x_14937:
[----:B------:R-:W-:Y:S02]  /*6040*/  ISETP.GT.U32.AND P0, PT, R6, 0x7f800000, PT ;  /* 0x7f8000000600780c */ /* 0x000fe40003f04070 */
[----:B------:R-:W-:-:S04]  /*6050*/  MOV R0, 0x7f ;  /* 0x0000007f00007802 */ /* 0x000fc80000000f00 */
[----:B------:R-:W-:-:S07]  /*6060*/  SEL R0, R0, 0x7c, P0 ;  /* 0x0000007c00007807 */ /* 0x000fce0000000000 */
.L_x_14938:
[----:B------:R-:W-:Y:S05]  /*6070*/  BSYNC.RECONVERGENT B0 ;  /* 0x0000000000007941 */ /* 0x000fea0003800200 */
.L_x_14936:
[----:B------:R-:W-:-:S04]  /*6080*/  SHF.R.U32.HI R5, RZ, 0x18, R5 ;  /* 0x00000018ff057819 */ /* 0x000fc80000011605 */
[----:B------:R-:W-:-:S05]  /*6090*/  LOP3.LUT R5, R0, 0x80, R5, 0xf8, !PT ;  /* 0x0000008000057812 */ /* 0x000fca00078ef805 */
[----:B------:R1:W-:Y:S01]  /*60a0*/  STG.E.U8 desc[UR36][R2.64], R5 ;  /* 0x0000000502007986 */ /* 0x0003e2000c101124 */
[----:B------:R-:W-:Y:S05]  /*60b0*/  BRA `(.L_x_14909) ;  /* 0x00000000000c7947 */ /* 0x000fea0003800000 */
.L_x_14930:
[----:B------:R-:W0:Y:S02]  /*60c0*/  I2F.S64 R0, R4 ;  /* 0x0000000400007312 */ /* 0x000e240000301400 */
[----:B0-----:R-:W-:-:S05]  /*60d0*/  F2FP.BF16.F32.PACK_AB R0, RZ, R0 ;  /* 0x00000000ff00723e */ /* 0x001fca00000010ff */
[----:B------:R0:W-:Y:S02]  /*60e0*/  STG.E.U16 desc[UR36][R2.64], R0 ;  /* 0x0000000002007986 */ /* 0x0001e4000c101524 */
.L_x_14909:
[----:B------:R-:W-:-:S07]  /*60f0*/  VIADD R17, R17, 0x80 ;  /* 0x0000008011117836 */ /* 0x000fce0000000000 */
.L_x_14869:
[----:B------:R-:W-:Y:S05]  /*6100*/  BSYNC.RECONVERGENT B6 ;  /* 0x0000000000067941 */ /* 0x000fea0003800200 */
.L_x_14868:
        /* <DEDUP_REMOVED lines=307> */
.L_x_14941:
        /* <DEDUP_REMOVED lines=17> */
.L_x_14945:
[----:B------:R4:W5:Y:S01]  /*7550*/  LDG.E.U8 R4, desc[UR36][R2.64] ;  /* 0x0000002402047981 */ /* 0x000962000c1e1100 */
[----:B------:R-:W-:Y:S01]  /*7560*/  IMAD.MOV.U32 R5, RZ, RZ, RZ ;  /* 0x000000ffff057224 */ /* 0x000fe200078e00ff */
[----:B------:R-:W-:Y:S06]  /*7570*/  BRA `(.L_x_14947) ;  /* 0x0000000c00407947 */ /* 0x000fec0003800000 */
.L_x_14944:
        /* <DEDUP_REMOVED lines=8> */
.L_x_14949:
[----:B------:R-:W2:Y:S02]  /*7600*/  LDG.E R4, desc[UR36][R2.64] ;  /* 0x0000002402047981 */ /* 0x000ea4000c1e1900 */
[----:B--2---:R-:W-:Y:S01]  /*7610*/  SHF.R.S32.HI R5, RZ, 0x1f, R4 ;  /* 0x0000001fff057819 */ /* 0x004fe20000011404 */
[----:B------:R-:W-:Y:S06]  /*7620*/  BRA `(.L_x_14947) ;  /* 0x0000000c00147947 */ /* 0x000fec0003800000 */
.L_x_14948:
[----:B------:R-:W2:Y:S02]  /*7630*/  LDG.E.S16 R4, desc[UR36][R2.64] ;  /* 0x0000002402047981 */ /* 0x000ea4000c1e1700 */
[----:B--2---:R-:W-:Y:S01]  /*7640*/  SHF.R.S32.HI R5, RZ, 0x1f, R4 ;  /* 0x0000001fff057819 */ /* 0x004fe20000011404 */
[----:B------:R-:W-:Y:S06]  /*7650*/  BRA `(.L_x_14947) ;  /* 0x0000000c00087947 */ /* 0x000fec0003800000 */
.L_x_14943:
        /* <DEDUP_REMOVED lines=9> */
.L_x_14951:
[----:B------:R-:W2:Y:S02]  /*76f0*/  LDG.E.U16 R2, desc[UR36][R2.64] ;  /* 0x0000002402027981 */ /* 0x000ea4000c1e1500 */
[----:B--2---:R-:W-:-:S06]  /*7700*/  HADD2.F32 R4, -RZ, R2.H0_H0 ;  /* 0x20000002ff047230 */ /* 0x004fcc0000004100 */
[----:B------:R-:W0:Y:S02]  /*7710*/  F2I.S64.TRUNC R4, R4 ;  /* 0x0000000400047311 */ /* 0x000e24000020d900 */
[----:B0-----:R-:W-:Y:S05]  /*7720*/  BRA `(.L_x_14947) ;  /* 0x0000000800d47947 */ /* 0x001fea0003800000 */
.L_x_14950:
        /* <DEDUP_REMOVED lines=9> */
.L_x_14953:
[----:B------:R-:W2:Y:S02]  /*77c0*/  LDG.E.U16 R2, desc[UR36][R2.64] ;  /* 0x0000002402027981 */ /* 0x000ea4000c1e1500 */
[----:B--2---:R-:W-:-:S06]  /*77d0*/  HADD2.F32 R4, -RZ, R2.H0_H0 ;  /* 0x20000002ff047230 */ /* 0x004fcc0000004100 */
[----:B------:R-:W0:Y:S02]  /*77e0*/  F2I.S64.TRUNC R4, R4 ;  /* 0x0000000400047311 */ /* 0x000e24000020d900 */
[----:B0-----:R-:W-:Y:S05]  /*77f0*/  BRA `(.L_x_14947) ;  /* 0x0000000800a07947 */ /* 0x001fea0003800000 */
.L_x_14952:
[----:B------:R-:W2:Y:S02]  /*7800*/  LDG.E.64 R2, desc[UR36][R2.64] ;  /* 0x0000002402027981 */ /* 0x000ea4000c1e1b00 */
[----:B--2---:R0:W1:Y:S02]  /*7810*/  F2I.S64.F64.TRUNC R4, R2 ;  /* 0x0000000200047311 */ /* 0x004064000030d900 */
[----:B01----:R-:W-:Y:S05]  /*7820*/  BRA `(.L_x_14947) ;  /* 0x0000000800947947 */ /* 0x003fea0003800000 */
.L_x_14942:
        /* <DEDUP_REMOVED lines=13> */
.L_x_14956:
[----:B------:R-:W2:Y:S02]  /*7900*/  LDG.E.64 R2, desc[UR36][R2.64] ;  /* 0x0000002402027981 */ /* 0x000ea4000c1e1b00 */
[----:B--2---:R0:W1:Y:S02]  /*7910*/  F2I.S64.F64.TRUNC R4, R2 ;  /* 0x0000000200047311 */ /* 0x004064000030d900 */
[----:B01----:R-:W-:Y:S05]  /*7920*/  BRA `(.L_x_14947) ;  /* 0x0000000800547947 */ /* 0x003fea0003800000 */
.L_x_14955:
        /* <DEDUP_REMOVED lines=26> */
.L_x_14958:
        /* <DEDUP_REMOVED lines=13> */
.L_x_14957:
[----:B------:R-:W2:Y:S02]  /*7ba0*/  LDG.E.U16 R4, desc[UR36][R2.64] ;  /* 0x0000002402047981 */ /* 0x000ea4000c1e1500 */
[----:B--2---:R-:W-:-:S06]  /*7bb0*/  SHF.L.U32 R4, R4, 0x10, RZ ;  /* 0x0000001004047819 */ /* 0x004fcc00000006ff */
[----:B------:R-:W0:Y:S02]  /*7bc0*/  F2I.S64.TRUNC R4, R4 ;  /* 0x0000000400047311 */ /* 0x000e24000020d900 */
[----:B0-----:R-:W-:Y:S05]  /*7bd0*/  BRA `(.L_x_14947) ;  /* 0x0000000400a87947 */ /* 0x001fea0003800000 */
.L_x_14954:
        /* <DEDUP_REMOVED lines=11> */
.L_x_14961:
        /* <DEDUP_REMOVED lines=21> */
.L_x_14965:
[----:B------:R-:W-:Y:S05]  /*7de0*/  BSYNC.RECONVERGENT B1 ;  /* 0x0000000000017941 */ /* 0x000fea0003800200 */
.L_x_14964:
[----:B------:R-:W-:Y:S02]  /*7df0*/  SHF.L.U32 R0, R0, 0x14, RZ ;  /* 0x0000001400007819 */ /* 0x000fe400000006ff */
[----:B------:R-:W-:-:S04]  /*7e00*/  LEA R2, R2, 0x3b800000, 0x17 ;  /* 0x3b80000002027811 */ /* 0x000fc800078eb8ff */
[----:B------:R-:W-:-:S07]  /*7e10*/  LOP3.LUT R4, R2, R0, R7, 0xfe, !PT ;  /* 0x0000000002047212 */ /* 0x000fce00078efe07 */
.L_x_14963:
[----:B------:R-:W-:Y:S05]  /*7e20*/  BSYNC.RECONVERGENT B0 ;  /* 0x0000000000007941 */ /* 0x000fea0003800200 */
.L_x_14962:
[----:B------:R-:W1:Y:S02]  /*7e30*/  F2I.S64.TRUNC R4, R4 ;  /* 0x0000000400047311 */ /* 0x000e64000020d900 */
[----:B-1----:R-:W-:Y:S05]  /*7e40*/  BRA `(.L_x_14947) ;  /* 0x00000004000c7947 */ /* 0x002fea0003800000 */
.L_x_14960:
        /* <DEDUP_REMOVED lines=21> */
.L_x_14969:
[----:B------:R-:W-:Y:S05]  /*7fa0*/  BSYNC.RECONVERGENT B1 ;  /* 0x0000000000017941 */ /* 0x000fea0003800200 */
.L_x_14968:
[----:B------:R-:W-:Y:S01]  /*7fb0*/  IMAD.SHL.U32 R0, R0, 0x200000, RZ ;  /* 0x0020000000007824 */ /* 0x000fe200078e00ff */
[----:B------:R-:W-:-:S04]  /*7fc0*/  LEA R2, R2, 0x37800000, 0x17 ;  /* 0x3780000002027811 */ /* 0x000fc800078eb8ff */
[----:B------:R-:W-:-:S07]  /*7fd0*/  LOP3.LUT R4, R2, R0, R7, 0xfe, !PT ;  /* 0x0000000002047212 */ /* 0x000fce00078efe07 */
.L_x_14967:
[----:B------:R-:W-:Y:S05]  /*7fe0*/  BSYNC.RECONVERGENT B0 ;  /* 0x0000000000007941 */ /* 0x000fea0003800200 */
.L_x_14966:
[----:B------:R-:W1:Y:S02]  /*7ff0*/  F2I.S64.TRUNC R4, R4 ;  /* 0x0000000400047311 */ /* 0x000e64000020d900 */
[----:B-1----:R-:W-:Y:S05]  /*8000*/  BRA `(.L_x_14947) ;  /* 0x00000000009c7947 */ /* 0x002fea0003800000 */
.L_x_14959:
        /* <DEDUP_REMOVED lines=14> */
.L_x_14973:
[----:B------:R-:W-:Y:S05]  /*80f0*/  BSYNC.RECONVERGENT B0 ;  /* 0x0000000000007941 */ /* 0x000fea0003800200 */
.L_x_14972:
[----:B------:R-:W1:Y:S02]  /*8100*/  F2I.S64.TRUNC R4, R4 ;  /* 0x0000000400047311 */ /* 0x000e64000020d900 */
[----:B-1----:R-:W-:Y:S05]  /*8110*/  BRA `(.L_x_14947) ;  /* 0x0000000000587947 */ /* 0x002fea0003800000 */
.L_x_14946:
        /* <DEDUP_REMOVED lines=16> */
.L_x_14974:
[----:B------:R-:W-:Y:S01]  /*8220*/  CS2R R4, SRZ ;  /* 0x0000000000047805 */ /* 0x000fe2000001ff00 */
[----:B------:R-:W-:Y:S06]  /*8230*/  BRA `(.L_x_14947) ;  /* 0x0000000000107947 */ /* 0x000fec0003800000 */
.L_x_14971:
[----:B------:R1:W5:Y:S01]  /*8240*/  LDG.E.64 R4, desc[UR36][R2.64] ;  /* 0x0000002402047981 */ /* 0x000362000c1e1b00 */
[----:B------:R-:W-:Y:S05]  /*8250*/  BRA `(.L_x_14947) ;  /* 0x0000000000087947 */ /* 0x000fea0003800000 */
.L_x_14970:
[----:B------:R2:W5:Y:S01]  /*8260*/  LDG.E R4, desc[UR36][R2.64] ;  /* 0x0000002402047981 */ /* 0x000562000c1e1900 */
[----:B------:R-:W-:-:S07]  /*8270*/  MOV R5, RZ ;  /* 0x000000ff00057202 */ /* 0x000fce0000000f00 */
.L_x_14947:
        /* <DEDUP_REMOVED lines=25> */
.L_x_14978:
[----:B------:R4:W-:Y:S01]  /*8410*/  STG.E.U8 desc[UR36][R2.64], R8 ;  /* 0x0000000802007986 */ /* 0x0009e2000c101124 */
[----:B------:R-:W-:Y:S05]  /*8420*/  BRA `(.L_x_14980) ;  /* 0x0000000c00387947 */ /* 0x000fea0003800000 */
.L_x_14977:
        /* <DEDUP_REMOVED lines=8> */
.L_x_14982:
[----:B------:R2:W-:Y:S01]  /*84b0*/  STG.E desc[UR36][R2.64], R8 ;  /* 0x0000000802007986 */ /* 0x0005e2000c101924 */
[----:B------:R-:W-:Y:S05]  /*84c0*/  BRA `(.L_x_14980) ;  /* 0x0000000c00107947 */ /* 0x000fea0003800000 */
.L_x_14981:
[----:B------:R0:W-:Y:S01]  /*84d0*/  STG.E.U16 desc[UR36][R2.64], R8 ;  /* 0x0000000802007986 */ /* 0x0001e2000c101524 */
[----:B------:R-:W-:Y:S05]  /*84e0*/  BRA `(.L_x_14980) ;  /* 0x0000000c00087947 */ /* 0x000fea0003800000 */
.L_x_14976:
        /* <DEDUP_REMOVED lines=9> */
.L_x_14984:
[----:B------:R-:W0:Y:S02]  /*8580*/  I2F.S64 R0, R4 ;  /* 0x0000000400007312 */ /* 0x000e240000301400 */
[----:B0-----:R-:W-:-:S05]  /*8590*/  F2FP.F16.F32.PACK_AB R0, RZ, R0 ;  /* 0x00000000ff00723e */ /* 0x001fca00000000ff */
[----:B------:R0:W-:Y:S01]  /*85a0*/  STG.E.U16 desc[UR36][R2.64], R0 ;  /* 0x0000000002007986 */ /* 0x0001e2000c101524 */
[----:B------:R-:W-:Y:S05]  /*85b0*/  BRA `(.L_x_14980) ;  /* 0x0000000800d47947 */ /* 0x000fea0003800000 */
.L_x_14983:
        /* <DEDUP_REMOVED lines=10> */
.L_x_14986:
[----:B------:R-:W0:Y:S02]  /*8660*/  I2F.S64 R4, R4 ;  /* 0x0000000400047312 */ /* 0x000e240000301400 */
[----:B0-----:R-:W-:-:S04]  /*8670*/  F2FP.F16.F32.PACK_AB R5, RZ, R4 ;  /* 0x00000004ff05723e */ /* 0x001fc800000000ff */
[----:B------:R-:W-:-:S05]  /*8680*/  PRMT R5, R5, 0x5410, RZ ;  /* 0x0000541005057816 */ /* 0x000fca00000000ff */
[----:B------:R0:W-:Y:S01]  /*8690*/  STG.E desc[UR36][R2.64], R5 ;  /* 0x0000000502007986 */ /* 0x0001e2000c101924 */
[----:B------:R-:W-:Y:S05]  /*86a0*/  BRA `(.L_x_14980) ;  /* 0x0000000800987947 */ /* 0x000fea0003800000 */
.L_x_14985:
[----:B------:R-:W0:Y:S02]  /*86b0*/  I2F.F64.S64 R4, R4 ;  /* 0x0000000400047312 */ /* 0x000e240000301c00 */
[----:B0-----:R0:W-:Y:S01]  /*86c0*/  STG.E.64 desc[UR36][R2.64], R4 ;  /* 0x0000000402007986 */ /* 0x0011e2000c101b24 */
[----:B------:R-:W-:Y:S05]  /*86d0*/  BRA `(.L_x_14980) ;  /* 0x00000008008c7947 */ /* 0x000fea0003800000 */
.L_x_14975:
        /* <DEDUP_REMOVED lines=12> */
.L_x_14990:
        /* <DEDUP_REMOVED lines=18> */
.L_x_14993:
[----:B------:R-:W-:-:S04]  /*88c0*/  SHF.R.U32.HI R5, RZ, 0x18, R5 ;  /* 0x00000018ff057819 */ /* 0x000fc80000011605 */
[----:B------:R-:W-:-:S07]  /*88d0*/  LOP3.LUT R0, R0, 0x80, R5, 0xf8, !PT ;  /* 0x0000008000007812 */ /* 0x000fce00078ef805 */
.L_x_14992:
[----:B------:R-:W-:Y:S05]  /*88e0*/  BSYNC.RECONVERGENT B0 ;  /* 0x0000000000007941 */ /* 0x000fea0003800200 */
.L_x_14991:
[----:B------:R0:W-:Y:S01]  /*88f0*/  STG.E.U8 desc[UR36][R2.64], R0 ;  /* 0x0000000002007986 */ /* 0x0001e2000c101124 */
[----:B------:R-:W-:Y:S05]  /*8900*/  BRA `(.L_x_14980) ;  /* 0x0000000800007947 */ /* 0x000fea0003800000 */
.L_x_14989:
        /* <DEDUP_REMOVED lines=18> */
.L_x_14996:
[----:B------:R-:W-:-:S04]  /*8a30*/  SHF.R.U32.HI R5, RZ, 0x18, R5 ;  /* 0x00000018ff057819 */ /* 0x000fc80000011605 */
[----:B------:R-:W-:-:S07]  /*8a40*/  LOP3.LUT R0, R0, 0x80, R5, 0xf8, !PT ;  /* 0x0000008000007812 */ /* 0x000fce00078ef805 */
.L_x_14995:
[----:B------:R-:W-:Y:S05]  /*8a50*/  BSYNC.RECONVERGENT B0 ;  /* 0x0000000000007941 */ /* 0x000fea0003800200 */
.L_x_14994:
[----:B------:R0:W-:Y:S01]  /*8a60*/  STG.E.U8 desc[UR36][R2.64], R0 ;  /* 0x0000000002007986 */ /* 0x0001e2000c101124 */
[----:B------:R-:W-:Y:S05]  /*8a70*/  BRA `(.L_x_14980) ;  /* 0x0000000400a47947 */ /* 0x000fea0003800000 */
.L_x_14988:
        /* <DEDUP_REMOVED lines=23> */
.L_x_14998:
[----:B------:R0:W-:Y:S01]  /*8bf0*/  STG.E.64 desc[UR36][R2.64], R4 ;  /* 0x0000000402007986 */ /* 0x0001e2000c101b24 */
[----:B------:R-:W-:Y:S05]  /*8c00*/  BRA `(.L_x_14980) ;  /* 0x0000000400407947 */ /* 0x000fea0003800000 */
.L_x_14997:
[----:B------:R0:W-:Y:S01]  /*8c10*/  STG.E desc[UR36][R2.64], R8 ;  /* 0x0000000802007986 */ /* 0x0001e2000c101924 */
[----:B------:R-:W-:Y:S05]  /*8c20*/  BRA `(.L_x_14980) ;  /* 0x0000000400387947 */ /* 0x000fea0003800000 */
.L_x_14987:
        /* <DEDUP_REMOVED lines=11> */
.L_x_15000:
[----:B------:R-:W-:Y:S01]  /*8ce0*/  CS2R R6, SRZ ;  /* 0x0000000000067805 */ /* 0x000fe2000001ff00 */
[----:B------:R-:W0:Y:S04]  /*8cf0*/  I2F.F64.S64 R4, R4 ;  /* 0x0000000400047312 */ /* 0x000e280000301c00 */
[----:B0-----:R0:W-:Y:S01]  /*8d00*/  STG.E.128 desc[UR36][R2.64], R4 ;  /* 0x0000000402007986 */ /* 0x0011e2000c101d24 */
[----:B------:R-:W-:Y:S05]  /*8d10*/  BRA `(.L_x_14980) ;  /* 0x0000000000fc7947 */ /* 0x000fea0003800000 */
.L_x_14999:
[----:B------:R-:W-:-:S09]  /*8d20*/  UISETP.NE.AND UP0, UPT, UR4, 0xf, UPT ;  /* 0x0000000f0400788c */ /* 0x000fd2000bf05270 */
[----:B------:R-:W-:Y:S05]  /*8d30*/  BRA.U !UP0, `(.L_x_15001) ;  /* 0x0000000108e87547 */ /* 0x000fea000b800000 */
[----:B------:R-:W-:-:S09]  /*8d40*/  UISETP.NE.AND UP0, UPT, UR4, 0x17, UPT ;  /* 0x000000170400788c */ /* 0x000fd2000bf05270 */
[----:B------:R-:W-:Y:S05]  /*8d50*/  BRA.U !UP0, `(.L_x_15002) ;  /* 0x0000000108907547 */ /* 0x000fea000b800000 */
[----:B------:R-:W-:-:S09]  /*8d60*/  UISETP.NE.AND UP0, UPT, UR4, 0x18, UPT ;  /* 0x000000180400788c */ /* 0x000fd2000bf05270 */
[----:B------:R-:W-:Y:S05]  /*8d70*/  BRA.U !UP0, `(.L_x_15003) ;  /* 0x0000000108447547 */ /* 0x000fea000b800000 */
.L_x_14979:
        /* <DEDUP_REMOVED lines=16> */
.L_x_15004:
[----:B------:R-:W-:Y:S05]  /*8e80*/  BRA `(.L_x_14980) ;  /* 0x0000000000a07947 */ /* 0x000fea0003800000 */
.L_x_15003:
        /* <DEDUP_REMOVED lines=13> */
.L_x_15006:
[----:B------:R-:W-:Y:S05]  /*8f60*/  BSYNC.RECONVERGENT B0 ;  /* 0x0000000000007941 */ /* 0x000fea0003800200 */
.L_x_15005:
[----:B------:R-:W-:-:S05]  /*8f70*/  LOP3.LUT R7, R0, 0x80, R7, 0xf8, !PT ;  /* 0x0000008000077812 */ /* 0x000fca00078ef807 */
[----:B------:R0:W-:Y:S01]  /*8f80*/  STG.E.U8 desc[UR36][R2.64], R7 ;  /* 0x0000000702007986 */ /* 0x0001e2000c101124 */
[----:B------:R-:W-:Y:S05]  /*8f90*/  BRA `(.L_x_14980) ;  /* 0x00000000005c7947 */ /* 0x000fea0003800000 */
.L_x_15002:
        /* <DEDUP_REMOVED lines=12> */
.L_x_15008:
[----:B------:R-:W-:Y:S01]  /*9060*/  HFMA2 R0, -RZ, RZ, 0, 7.569789886474609375e-06 ;  /* 0x0000007fff007431 */ /* 0x000fe200000001ff */
[----:B------:R-:W-:-:S04]  /*9070*/  ISETP.GT.U32.AND P0, PT, R6, 0x7f800000, PT ;  /* 0x7f8000000600780c */ /* 0x000fc80003f04070 */
[----:B------:R-:W-:-:S09]  /*9080*/  SEL R0, R0, 0x7c, P0 ;  /* 0x0000007c00007807 */ /* 0x000fd20000000000 */
.L_x_15009:
[----:B------:R-:W-:Y:S05]  /*9090*/  BSYNC.RECONVERGENT B0 ;  /* 0x0000000000007941 */ /* 0x000fea0003800200 */
.L_x_15007:
[----:B------:R-:W-:-:S04]  /*90a0*/  SHF.R.U32.HI R5, RZ, 0x18, R5 ;  /* 0x00000018ff057819 */ /* 0x000fc80000011605 */
[----:B------:R-:W-:-:S05]  /*90b0*/  LOP3.LUT R5, R0, 0x80, R5, 0xf8, !PT ;  /* 0x0000008000057812 */ /* 0x000fca00078ef805 */
[----:B------:R0:W-:Y:S01]  /*90c0*/  STG.E.U8 desc[UR36][R2.64], R5 ;  /* 0x0000000502007986 */ /* 0x0001e2000c101124 */
[----:B------:R-:W-:Y:S05]  /*90d0*/  BRA `(.L_x_14980) ;  /* 0x00000000000c7947 */ /* 0x000fea0003800000 */
.L_x_15001:
[----:B------:R-:W0:Y:S02]  /*90e0*/  I2F.S64 R0, R4 ;  /* 0x0000000400007312 */ /* 0x000e240000301400 */
[----:B0-----:R-:W-:-:S05]  /*90f0*/  F2FP.BF16.F32.PACK_AB R0, RZ, R0 ;  /* 0x00000000ff00723e */ /* 0x001fca00000010ff */
[----:B------:R0:W-:Y:S02]  /*9100*/  STG.E.U16 desc[UR36][R2.64], R0 ;  /* 0x0000000002007986 */ /* 0x0001e4000c101524 */
.L_x_14980:
[----:B------:R-:W-:-:S07]  /*9110*/  VIADD R17, R17, 0x80 ;  /* 0x0000008011117836 */ /* 0x000fce0000000000 */
.L_x_14940:
[----:B------:R-:W-:Y:S05]  /*9120*/  BSYNC.RECONVERGENT B6 ;  /* 0x0000000000067941 */ /* 0x000fea0003800200 */
.L_x_14939:
        /* <DEDUP_REMOVED lines=306> */
.L_x_15010:
[----:B------:R-:W1:Y:S01]  /*a450*/  LDCU.128 UR8, c[0x0][0x580] ;  /* 0x0000b000ff0877ac */ /* 0x000e620008000c00 */
[----:B------:R-:W-:-:S04]  /*a460*/  UPRMT UR4, UR42, 0x9910, URZ ;  /* 0x000099102a047896 */ /* 0x000fc800080000ff */
[----:B------:R-:W-:Y:S01]  /*a470*/  UISETP.GT.AND UP0, UPT, UR4, 0x9, UPT ;  /* 0x000000090400788c */ /* 0x000fe2000bf04270 */
[----:B-1--4-:R-:W-:Y:S02]  /*a480*/  IADD3 R4, P1, PT, R0, UR10, RZ ;  /* 0x0000000a00047c10 */ /* 0x012fe4000ff3e0ff */
[----:B------:R-:W-:-:S03]  /*a490*/  IADD3 R16, P0, PT, R16, UR8, RZ ;  /* 0x0000000810107c10 */ /* 0x000fc6000ff1e0ff */
[----:B---3--:R-:W-:Y:S01]  /*a4a0*/  IMAD.X R5, RZ, RZ, UR11, P1 ;  /* 0x0000000bff057e24 */ /* 0x008fe200088e06ff */
        /* <DEDUP_REMOVED lines=13> */
.L_x_15014:
[----:B--2---:R3:W5:Y:S01]  /*a580*/  LDG.E.U8 R2, desc[UR36][R4.64] ;  /* 0x0000002404027981 */ /* 0x004762000c1e1100 */
[----:B------:R-:W-:Y:S01]  /*a590*/  MOV R3, RZ ;  /* 0x000000ff00037202 */ /* 0x000fe20000000f00 */
[----:B------:R-:W-:Y:S06]  /*a5a0*/  BRA `(.L_x_15016) ;  /* 0x0000000c00407947 */ /* 0x000fec0003800000 */
.L_x_15013:
        /* <DEDUP_REMOVED lines=8> */
.L_x_15018:
[----:B--2---:R-:W2:Y:S02]  /*a630*/  LDG.E R2, desc[UR36][R4.64] ;  /* 0x0000002404027981 */ /* 0x004ea4000c1e1900 */
[----:B--2---:R-:W-:Y:S01]  /*a640*/  SHF.R.S32.HI R3, RZ, 0x1f, R2 ;  /* 0x0000001fff037819 */ /* 0x004fe20000011402 */
[----:B------:R-:W-:Y:S06]  /*a650*/  BRA `(.L_x_15016) ;  /* 0x0000000c00147947 */ /* 0x000fec0003800000 */
.L_x_15017:
[----:B--2---:R-:W2:Y:S02]  /*a660*/  LDG.E.S16 R2, desc[UR36][R4.64] ;  /* 0x0000002404027981 */ /* 0x004ea4000c1e1700 */
[----:B--2---:R-:W-:Y:S01]  /*a670*/  SHF.R.S32.HI R3, RZ, 0x1f, R2 ;  /* 0x0000001fff037819 */ /* 0x004fe20000011402 */
[----:B------:R-:W-:Y:S06]  /*a680*/  BRA `(.L_x_15016) ;  /* 0x0000000c00087947 */ /* 0x000fec0003800000 */
.L_x_15012:
[----:B------:R-:W-:-:S09]  /*a690*/  UISETP.GT.AND UP0, UPT, UR4, 0x6, UPT ;  /* 0x000000060400788c */ /* 0x000fd2000bf04270 */
[----:B------:R-:W-:Y:S05]  /*a6a0*/  BRA.U UP0, `(.L_x_15019) ;  /* 0x00000001002c7547 */ /* 0x000fea000b800000 */
[----:B------:R-:W-:-:S09]  /*a6b0*/  UISETP.NE.AND UP0, UPT, UR4, 0x5, UPT ;  /* 0x000000050400788c */ /* 0x000fd2000bf05270 */
[----:B------:R-:W-:Y:S05]  /*a6c0*/  BRA.U !UP0, `(.L_x_15020) ;  /* 0x0000000108147547 */ /* 0x000fea000b800000 */
[----:B------:R-:W-:-:S09]  /*a6d0*/  UISETP.NE.AND UP0, UPT, UR4, 0x6, UPT ;  /* 0x000000060400788c */ /* 0x000fd2000bf05270 */
[----:B------:R-:W-:Y:S05]  /*a6e0*/  BRA.U UP0, `(.L_x_15015) ;  /* 0x0000000900987547 */ /* 0x000fea000b800000 */
[----:B--2---:R-:W2:Y:S02]  /*a6f0*/  LDG.E R2, desc[UR36][R4.64] ;  /* 0x0000002404027981 */ /* 0x004ea4000c1e1900 */
[----:B--2---:R-:W3:Y:S02]  /*a700*/  F2I.S64.TRUNC R2, R2 ;  /* 0x0000000200027311 */ /* 0x004ee4000020d900 */
[----:B---3--:R-:W-:Y:S05]  /*a710*/  BRA `(.L_x_15016) ;  /* 0x0000000800e47947 */ /* 0x008fea0003800000 */
.L_x_15020:
[----:B------:R-:W2:Y:S02]  /*a720*/  LDG.E.U16 R4, desc[UR36][R4.64] ;  /* 0x0000002404047981 */ /* 0x000ea4000c1e1500 */
[----:B--2---:R-:W-:-:S06]  /*a730*/  HADD2.F32 R2, -RZ, R4.H0_H0 ;  /* 0x20000004ff027230 */ /* 0x004fcc0000004100 */
[----:B------:R-:W3:Y:S02]  /*a740*/  F2I.S64.TRUNC R2, R2 ;  /* 0x0000000200027311 */ /* 0x000ee4000020d900 */
[----:B---3--:R-:W-:Y:S05]  /*a750*/  BRA `(.L_x_15016) ;  /* 0x0000000800d47947 */ /* 0x008fea0003800000 */
.L_x_15019:
[----:B------:R-:W-:-:S09]  /*a760*/  UISETP.NE.AND UP0, UPT, UR4, 0x7, UPT ;  /* 0x000000070400788c */ /* 0x000fd2000bf05270 */
[----:B------:R-:W-:Y:S05]  /*a770*/  BRA.U !UP0, `(.L_x_15021) ;  /* 0x00000001082c7547 */ /* 0x000fea000b800000 */
[----:B------:R-:W-:-:S09]  /*a780*/  UISETP.NE.AND UP0, UPT, UR4, 0x8, UPT ;  /* 0x000000080400788c */ /* 0x000fd2000bf05270 */
[----:B------:R-:W-:Y:S05]  /*a790*/  BRA.U !UP0, `(.L_x_15022) ;  /* 0x0000000108147547 */ /* 0x000fea000b800000 */
[----:B------:R-:W-:-:S09]  /*a7a0*/  UISETP.NE.AND UP0, UPT, UR4, 0x9, UPT ;  /* 0x000000090400788c */ /* 0x000fd2000bf05270 */
[----:B------:R-:W-:Y:S05]  /*a7b0*/  BRA.U UP0, `(.L_x_15015) ;  /* 0x0000000900647547 */ /* 0x000fea000b800000 */
[----:B--2---:R-:W2:Y:S02]  /*a7c0*/  LDG.E R2, desc[UR36][R4.64] ;  /* 0x0000002404027981 */ /* 0x004ea4000c1e1900 */
[----:B--2---:R-:W3:Y:S02]  /*a7d0*/  F2I.S64.TRUNC R2, R2 ;  /* 0x0000000200027311 */ /* 0x004ee4000020d900 */
[----:B---3--:R-:W-:Y:S05]  /*a7e0*/  BRA `(.L_x_15016) ;  /* 0x0000000800b07947 */ /* 0x008fea0003800000 */
.L_x_15022:
[----:B------:R-:W2:Y:S02]  /*a7f0*/  LDG.E.U16 R4, desc[UR36][R4.64] ;  /* 0x0000002404047981 */ /* 0x000ea4000c1e1500 */
[----:B--2---:R-:W-:-:S06]  /*a800*/  HADD2.F32 R2, -RZ, R4.H0_H0 ;  /* 0x20000004ff027230 */ /* 0x004fcc0000004100 */
[----:B------:R-:W3:Y:S02]  /*a810*/  F2I.S64.TRUNC R2, R2 ;  /* 0x0000000200027311 */ /* 0x000ee4000020d900 */
[----:B---3--:R-:W-:Y:S05]  /*a820*/  BRA `(.L_x_15016) ;  /* 0x0000000800a07947 */ /* 0x008fea0003800000 */
.L_x_15021:
[----:B--2---:R-:W2:Y:S02]  /*a830*/  LDG.E.64 R2, desc[UR36][R4.64] ;  /* 0x0000002404027981 */ /* 0x004ea4000c1e1b00 */
[----:B--2---:R-:W3:Y:S02]  /*a840*/  F2I.S64.F64.TRUNC R2, R2 ;  /* 0x0000000200027311 */ /* 0x004ee4000030d900 */
[----:B---3--:R-:W-:Y:S05]  /*a850*/  BRA `(.L_x_15016) ;  /* 0x0000000800947947 */ /* 0x008fea0003800000 */
.L_x_15011:
        /* <DEDUP_REMOVED lines=13> */
.L_x_15025:
[----:B--2---:R-:W2:Y:S02]  /*a930*/  LDG.E.64 R2, desc[UR36][R4.64] ;  /* 0x0000002404027981 */ /* 0x004ea4000c1e1b00 */
[----:B--2---:R-:W3:Y:S02]  /*a940*/  F2I.S64.F64.TRUNC R2, R2 ;  /* 0x0000000200027311 */ /* 0x004ee4000030d900 */
[----:B---3--:R-:W-:Y:S05]  /*a950*/  BRA `(.L_x_15016) ;  /* 0x0000000800547947 */ /* 0x008fea0003800000 */
.L_x_15024:
        /* <DEDUP_REMOVED lines=23> */
[----:B------:R-:W-:-:S06]  /*aad0*/  LOP3.LUT R3, R3, 0x80000000, R0, 0xf8, !PT ;  /* 0x8000000003037812 */ /* 0x000fcc00078ef800 */
[----:B------:R-:W3:Y:S02]  /*aae0*/  F2I.S64.TRUNC R2, R3 ;  /* 0x0000000300027311 */ /* 0x000ee4000020d900 */
[----:B---3--:R-:W-:Y:S05]  /*aaf0*/  BRA `(.L_x_15016) ;  /* 0x0000000400ec7947 */ /* 0x008fea0003800000 */
.L_x_15027:
[----:B--2---:R-:W2:Y:S02]  /*ab00*/  LDG.E.U8 R3, desc[UR36][R4.64] ;  /* 0x0000002404037981 */ /* 0x004ea4000c1e1100 */
        /* <DEDUP_REMOVED lines=12> */
.L_x_15026:
[----:B--2---:R-:W2:Y:S02]  /*abd0*/  LDG.E.U16 R2, desc[UR36][R4.64] ;  /* 0x0000002404027981 */ /* 0x004ea4000c1e1500 */
[----:B--2---:R-:W-:-:S06]  /*abe0*/  IMAD.U32 R2, R2, 0x10000, RZ ;  /* 0x0001000002027824 */ /* 0x004fcc00078e00ff */
[----:B------:R-:W3:Y:S02]  /*abf0*/  F2I.S64.TRUNC R2, R2 ;  /* 0x0000000200027311 */ /* 0x000ee4000020d900 */
[----:B---3--:R-:W-:Y:S05]  /*ac00*/  BRA `(.L_x_15016) ;  /* 0x0000000400a87947 */ /* 0x008fea0003800000 */
.L_x_15023:
        /* <DEDUP_REMOVED lines=9> */
[----:B------:R-:W-:Y:S01]  /*aca0*/  HFMA2 R3, -RZ, RZ, 0, 0 ;  /* 0x00000000ff037431 */ /* 0x000fe200000001ff */
[----:B------:R-:W-:Y:S06]  /*acb0*/  BRA `(.L_x_15016) ;  /* 0x00000004007c7947 */ /* 0x000fec0003800000 */
.L_x_15030:
        /* <DEDUP_REMOVED lines=21> */
.L_x_15034:
[----:B------:R-:W-:Y:S05]  /*ae10*/  BSYNC.RECONVERGENT B1 ;  /* 0x0000000000017941 */ /* 0x000fea0003800200 */
.L_x_15033:
[----:B------:R-:W-:Y:S01]  /*ae20*/  IMAD.SHL.U32 R0, R0, 0x100000, RZ ;  /* 0x0010000000007824 */ /* 0x000fe200078e00ff */
[----:B------:R-:W-:-:S04]  /*ae30*/  LEA R2, R2, 0x3b800000, 0x17 ;  /* 0x3b80000002027811 */ /* 0x000fc800078eb8ff */
[----:B------:R-:W-:-:S07]  /*ae40*/  LOP3.LUT R2, R2, R0, R7, 0xfe, !PT ;  /* 0x0000000002027212 */ /* 0x000fce00078efe07 */
.L_x_15032:
[----:B------:R-:W-:Y:S05]  /*ae50*/  BSYNC.RECONVERGENT B0 ;  /* 0x0000000000007941 */ /* 0x000fea0003800200 */
.L_x_15031:
[----:B------:R-:W1:Y:S02]  /*ae60*/  F2I.S64.TRUNC R2, R2 ;  /* 0x0000000200027311 */ /* 0x000e64000020d900 */
[----:B-1----:R-:W-:Y:S05]  /*ae70*/  BRA `(.L_x_15016) ;  /* 0x00000004000c7947 */ /* 0x002fea0003800000 */
.L_x_15029:
[----:B------:R-:W3:Y:S01]  /*ae80*/  LDG.E.U8 R4, desc[UR36][R4.64] ;  /* 0x0000002404047981 */ /* 0x000ee2000c1e1100 */
[----:B------:R-:W-:Y:S01]  /*ae90*/  BSSY.RECONVERGENT B0, `(.L_x_15035) ;  /* 0x0000018000007945 */ /* 0x000fe20003800200 */
[----:B--2---:R-:W-:Y:S01]  /*aea0*/  HFMA2 R2, -RZ, RZ, 0, 0 ;  /* 0x00000000ff027431 */ /* 0x004fe200000001ff */
        /* <DEDUP_REMOVED lines=18> */
.L_x_15038:
[----:B------:R-:W-:Y:S05]  /*afd0*/  BSYNC.RECONVERGENT B1 ;  /* 0x0000000000017941 */ /* 0x000fea0003800200 */
.L_x_15037:
[----:B------:R-:W-:Y:S02]  /*afe0*/  SHF.L.U32 R0, R0, 0x15, RZ ;  /* 0x0000001500007819 */ /* 0x000fe400000006ff */
[----:B------:R-:W-:-:S04]  /*aff0*/  LEA R2, R2, 0x37800000, 0x17 ;  /* 0x3780000002027811 */ /* 0x000fc800078eb8ff */
[----:B------:R-:W-:-:S07]  /*b000*/  LOP3.LUT R2, R2, R0, R7, 0xfe, !PT ;  /* 0x0000000002027212 */ /* 0x000fce00078efe07 */
.L_x_15036:
[----:B------:R-:W-:Y:S05]  /*b010*/  BSYNC.RECONVERGENT B0 ;  /* 0x0000000000007941 */ /* 0x000fea0003800200 */
.L_x_15035:
[----:B------:R-:W0:Y:S02]  /*b020*/  F2I.S64.TRUNC R2, R2 ;  /* 0x0000000200027311 */ /* 0x000e24000020d900 */
[----:B0-----:R-:W-:Y:S05]  /*b030*/  BRA `(.L_x_15016) ;  /* 0x00000000009c7947 */ /* 0x001fea0003800000 */
.L_x_15028:
        /* <DEDUP_REMOVED lines=8> */
[----:B--2---:R-:W-:Y:S01]  /*b0c0*/  IMAD.MOV.U32 R2, RZ, RZ, 0x400000 ;  /* 0x00400000ff027424 */ /* 0x004fe200078e00ff */
[----:B---3--:R-:W-:-:S13]  /*b0d0*/  ISETP.NE.AND P0, PT, R4, RZ, PT ;  /* 0x000000ff0400720c */ /* 0x008fda0003f05270 */
[----:B------:R-:W-:Y:S05]  /*b0e0*/  @!P0 BRA `(.L_x_15042) ;  /* 0x00000000000c8947 */ /* 0x000fea0003800000 */
[----:B------:R-:W-:-:S13]  /*b0f0*/  ISETP.NE.AND P0, PT, R4, 0xff, PT ;  /* 0x000000ff0400780c */ /* 0x000fda0003f05270 */
[----:B------:R-:W-:Y:S01]  /*b100*/  @!P0 MOV R2, 0x7f800001 ;  /* 0x7f80000100028802 */ /* 0x000fe20000000f00 */
[----:B------:R-:W-:-:S07]  /*b110*/  @P0 IMAD.SHL.U32 R2, R4, 0x800000, RZ ;  /* 0x0080000004020824 */ /* 0x000fce00078e00ff */
.L_x_15042:
[----:B------:R-:W-:Y:S05]  /*b120*/  BSYNC.RECONVERGENT B0 ;  /* 0x0000000000007941 */ /* 0x000fea0003800200 */
.L_x_15041:
[----:B------:R-:W2:Y:S02]  /*b130*/  F2I.S64.TRUNC R2, R2 ;  /* 0x0000000200027311 */ /* 0x000ea4000020d900 */
[----:B--2---:R-:W-:Y:S05]  /*b140*/  BRA `(.L_x_15016) ;  /* 0x0000000000587947 */ /* 0x004fea0003800000 */
.L_x_15015:
[----:B------:R-:W-:Y:S01]  /*b150*/  MOV R0, 0x0 ;  /* 0x0000000000007802 */ /* 0x000fe20000000f00 */
[----:B------:R-:W0:Y:S01]  /*b160*/  LDCU.64 UR4, c[0x4][0x198] ;  /* 0x01003300ff0477ac */ /* 0x000e220008000a00 */
[----:B--2---:R-:W-:Y:S02]  /*b170*/  HFMA2 R8, -RZ, RZ, 0, 4.64916229248046875e-06 ;  /* 0x0000004eff087431 */ /* 0x004fe400000001ff */
        /* <DEDUP_REMOVED lines=13> */
.L_x_15043:
[----:B------:R-:W-:Y:S01]  /*b250*/  CS2R R2, SRZ ;  /* 0x0000000000027805 */ /* 0x000fe2000001ff00 */
[----:B------:R-:W-:Y:S06]  /*b260*/  BRA `(.L_x_15016) ;  /* 0x0000000000107947 */ /* 0x000fec0003800000 */
.L_x_15040:
[----:B--2---:R2:W5:Y:S01]  /*b270*/  LDG.E.64 R2, desc[UR36][R4.64] ;  /* 0x0000002404027981 */ /* 0x004562000c1e1b00 */
[----:B------:R-:W-:Y:S05]  /*b280*/  BRA `(.L_x_15016) ;  /* 0x0000000000087947 */ /* 0x000fea0003800000 */
.L_x_15039:
[----:B--2---:R1:W5:Y:S01]  /*b290*/  LDG.E R2, desc[UR36][R4.64] ;  /* 0x0000002404027981 */ /* 0x004362000c1e1900 */
[----:B------:R-:W-:-:S07]  /*b2a0*/  IMAD.MOV.U32 R3, RZ, RZ, RZ ;  /* 0x000000ffff037224 */ /* 0x000fce00078e00ff */
.L_x_15016:
[-C--:B-----5:R-:W-:Y:S01]  /*b2b0*/  IMAD R7, R3, R2.reuse, RZ ;  /* 0x0000000203077224 */ /* 0x0a0fe200078e02ff */
[----:B------:R-:W-:Y:S01]  /*b2c0*/  UPRMT UR4, UR41, 0x9910, URZ ;  /* 0x0000991029047896 */ /* 0x000fe200080000ff */
[----:B01234-:R-:W-:-:S03]  /*b2d0*/  IMAD.WIDE.U32 R4, R2, R2, RZ ;  /* 0x0000000202047225 */ /* 0x01ffc600078e00ff */
[----:B------:R-:W-:Y:S01]  /*b2e0*/  UISETP.GT.AND UP0, UPT, UR4, 0x9, UPT ;  /* 0x000000090400788c */ /* 0x000fe2000bf04270 */
[----:B------:R-:W-:-:S05]  /*b2f0*/  IMAD R7, R2, R3, R7 ;  /* 0x0000000302077224 */ /* 0x000fca00078e0207 */
[----:B------:R-:W-:Y:S01]  /*b300*/  IADD3 R5, PT, PT, R5, R7, RZ ;  /* 0x0000000705057210 */ /* 0x000fe20007ffe0ff */
[----:B------:R-:W-:-:S04]  /*b310*/  IMAD.WIDE.U32 R6, R4, R2, RZ ;  /* 0x0000000204067225 */ /* 0x000fc800078e00ff */
[----:B------:R-:W-:Y:S01]  /*b320*/  IMAD R5, R5, R2, RZ ;  /* 0x0000000205057224 */ /* 0x000fe200078e02ff */
[----:B------:R-:W-:-:S03]  /*b330*/  MOV R2, R6 ;  /* 0x0000000600027202 */ /* 0x000fc60000000f00 */
[----:B------:R-:W-:-:S04]  /*b340*/  IMAD R5, R3, R4, R5 ;  /* 0x0000000403057224 */ /* 0x000fc800078e0205 */
        /* <DEDUP_REMOVED lines=12> */
.L_x_15047:
[----:B------:R-:W-:Y:S01]  /*b410*/  STG.E.U8 desc[UR36][R16.64], R6 ;  /* 0x0000000610007986 */ /* 0x000fe2000c101124 */
[----:B------:R-:W-:Y:S05]  /*b420*/  EXIT ;  /* 0x000000000000794d */ /* 0x000fea0003800000 */
.L_x_15046:
        /* <DEDUP_REMOVED lines=8> */
.L_x_15050:
[----:B------:R-:W-:Y:S01]  /*b4b0*/  STG.E desc[UR36][R16.64], R6 ;  /* 0x0000000610007986 */ /* 0x000fe2000c101924 */
[----:B------:R-:W-:Y:S05]  /*b4c0*/  EXIT ;  /* 0x000000000000794d */ /* 0x000fea0003800000 */
.L_x_15049:
[----:B------:R-:W-:Y:S01]  /*b4d0*/  STG.E.U16 desc[UR36][R16.64], R6 ;  /* 0x0000000610007986 */ /* 0x000fe2000c101524 */
[----:B------:R-:W-:Y:S05]  /*b4e0*/  EXIT ;  /* 0x000000000000794d */ /* 0x000fea0003800000 */
.L_x_15045:
        /* <DEDUP_REMOVED lines=9> */
.L_x_15052:
[----:B------:R-:W0:Y:S02]  /*b580*/  I2F.S64 R0, R2 ;  /* 0x0000000200007312 */ /* 0x000e240000301400 */
[----:B0-----:R-:W-:-:S05]  /*b590*/  F2FP.F16.F32.PACK_AB R0, RZ, R0 ;  /* 0x00000000ff00723e */ /* 0x001fca00000000ff */
[----:B------:R-:W-:Y:S01]  /*b5a0*/  STG.E.U16 desc[UR36][R16.64], R0 ;  /* 0x0000000010007986 */ /* 0x000fe2000c101524 */
[----:B------:R-:W-:Y:S05]  /*b5b0*/  EXIT ;  /* 0x000000000000794d */ /* 0x000fea0003800000 */
.L_x_15051:
        /* <DEDUP_REMOVED lines=10> */
.L_x_15054:
[----:B------:R-:W0:Y:S02]  /*b660*/  I2F.S64 R2, R2 ;  /* 0x0000000200027312 */ /* 0x000e240000301400 */
[----:B0-----:R-:W-:-:S04]  /*b670*/  F2FP.F16.F32.PACK_AB R3, RZ, R2 ;  /* 0x00000002ff03723e */ /* 0x001fc800000000ff */
[----:B------:R-:W-:-:S05]  /*b680*/  PRMT R3, R3, 0x5410, RZ ;  /* 0x0000541003037816 */ /* 0x000fca00000000ff */
[----:B------:R-:W-:Y:S01]  /*b690*/  STG.E desc[UR36][R16.64], R3 ;  /* 0x0000000310007986 */ /* 0x000fe2000c101924 */
[----:B------:R-:W-:Y:S05]  /*b6a0*/  EXIT ;  /* 0x000000000000794d */ /* 0x000fea0003800000 */
.L_x_15053:
[----:B------:R-:W0:Y:S02]  /*b6b0*/  I2F.F64.S64 R2, R2 ;  /* 0x0000000200027312 */ /* 0x000e240000301c00 */
[----:B0-----:R-:W-:Y:S01]  /*b6c0*/  STG.E.64 desc[UR36][R16.64], R2 ;  /* 0x0000000210007986 */ /* 0x001fe2000c101b24 */
[----:B------:R-:W-:Y:S05]  /*b6d0*/  EXIT ;  /* 0x000000000000794d */ /* 0x000fea0003800000 */
.L_x_15044:
        /* <DEDUP_REMOVED lines=12> */
.L_x_15058:
        /* <DEDUP_REMOVED lines=17> */
.L_x_15061:
[----:B------:R-:W-:-:S04]  /*b8b0*/  SHF.R.U32.HI R3, RZ, 0x18, R3 ;  /* 0x00000018ff037819 */ /* 0x000fc80000011603 */
[----:B------:R-:W-:-:S04]  /*b8c0*/  LOP3.LUT R0, R0, 0x80, R3, 0xf8, !PT ;  /* 0x0000008000007812 */ /* 0x000fc800078ef803 */
[----:B------:R-:W-:-:S07]  /*b8d0*/  PRMT R8, R0, 0x7610, R8 ;  /* 0x0000761000087816 */ /* 0x000fce0000000008 */
.L_x_15060:
[----:B------:R-:W-:Y:S05]  /*b8e0*/  BSYNC.RECONVERGENT B0 ;  /* 0x0000000000007941 */ /* 0x000fea0003800200 */
.L_x_15059:
[----:B------:R-:W-:Y:S01]  /*b8f0*/  STG.E.U8 desc[UR36][R16.64], R8 ;  /* 0x0000000810007986 */ /* 0x000fe2000c101124 */
[----:B------:R-:W-:Y:S05]  /*b900*/  EXIT ;  /* 0x000000000000794d */ /* 0x000fea0003800000 */
.L_x_15057:
        /* <DEDUP_REMOVED lines=17> */
.L_x_15064:
[----:B------:R-:W-:-:S04]  /*ba20*/  SHF.R.U32.HI R3, RZ, 0x18, R3 ;  /* 0x00000018ff037819 */ /* 0x000fc80000011603 */
[----:B------:R-:W-:-:S04]  /*ba30*/  LOP3.LUT R0, R0, 0x80, R3, 0xf8, !PT ;  /* 0x0000008000007812 */ /* 0x000fc800078ef803 */
[----:B------:R-:W-:-:S07]  /*ba40*/  PRMT R8, R0, 0x7610, R8 ;  /* 0x0000761000087816 */ /* 0x000fce0000000008 */
.L_x_15063:
[----:B------:R-:W-:Y:S05]  /*ba50*/  BSYNC.RECONVERGENT B0 ;  /* 0x0000000000007941 */ /* 0x000fea0003800200 */
.L_x_15062:
[----:B------:R-:W-:Y:S01]  /*ba60*/  STG.E.U8 desc[UR36][R16.64], R8 ;  /* 0x0000000810007986 */ /* 0x000fe2000c101124 */
[----:B------:R-:W-:Y:S05]  /*ba70*/  EXIT ;  /* 0x000000000000794d */ /* 0x000fea0003800000 */
.L_x_15056:
        /* <DEDUP_REMOVED lines=19> */
[----:B------:R-:W-:-:S05]  /*bbb0*/  @!P0 IADD3 R2, PT, PT, R4, RZ, RZ ;  /* 0x000000ff04028210 */ /* 0x000fca0007ffe0ff */
[----:B------:R-:W-:-:S05]  /*bbc0*/  @P1 IMAD.MOV.U32 R3, RZ, RZ, R2 ;  /* 0x000000ffff031224 */ /* 0x000fca00078e0002 */
[----:B------:R-:W-:Y:S01]  /*bbd0*/  STG.E.U8 desc[UR36][R16.64], R3 ;  /* 0x0000000310007986 */ /* 0x000fe2000c101124 */
[----:B------:R-:W-:Y:S05]  /*bbe0*/  EXIT ;  /* 0x000000000000794d */ /* 0x000fea0003800000 */
.L_x_15066:
[----:B------:R-:W-:Y:S01]  /*bbf0*/  STG.E.64 desc[UR36][R16.64], R2 ;  /* 0x0000000210007986 */ /* 0x000fe2000c101b24 */
[----:B------:R-:W-:Y:S05]  /*bc00*/  EXIT ;  /* 0x000000000000794d */ /* 0x000fea0003800000 */
.L_x_15065:
[----:B------:R-:W-:Y:S01]  /*bc10*/  STG.E desc[UR36][R16.64], R6 ;  /* 0x0000000610007986 */ /* 0x000fe2000c101924 */
[----:B------:R-:W-:Y:S05]  /*bc20*/  EXIT ;  /* 0x000000000000794d */ /* 0x000fea0003800000 */
.L_x_15055:
        /* <DEDUP_REMOVED lines=11> */
.L_x_15068:
[----:B------:R-:W-:Y:S01]  /*bce0*/  CS2R R6, SRZ ;  /* 0x0000000000067805 */ /* 0x000fe2000001ff00 */
[----:B------:R-:W0:Y:S04]  /*bcf0*/  I2F.F64.S64 R4, R2 ;  /* 0x0000000200047312 */ /* 0x000e280000301c00 */
[----:B0-----:R-:W-:Y:S01]  /*bd00*/  STG.E.128 desc[UR36][R16.64], R4 ;  /* 0x0000000410007986 */ /* 0x001fe2000c101d24 */
[----:B------:R-:W-:Y:S05]  /*bd10*/  EXIT ;  /* 0x000000000000794d */ /* 0x000fea0003800000 */
.L_x_15067:
[----:B------:R-:W-:-:S09]  /*bd20*/  UISETP.NE.AND UP0, UPT, UR4, 0xf, UPT ;  /* 0x0000000f0400788c */ /* 0x000fd2000bf05270 */
[----:B------:R-:W-:Y:S05]  /*bd30*/  BRA.U !UP0, `(.L_x_15069) ;  /* 0x0000000108e87547 */ /* 0x000fea000b800000 */
[----:B------:R-:W-:-:S09]  /*bd40*/  UISETP.NE.AND UP0, UPT, UR4, 0x17, UPT ;  /* 0x000000170400788c */ /* 0x000fd2000bf05270 */
[----:B------:R-:W-:Y:S05]  /*bd50*/  BRA.U !UP0, `(.L_x_15070) ;  /* 0x0000000108907547 */ /* 0x000fea000b800000 */
[----:B------:R-:W-:-:S09]  /*bd60*/  UISETP.NE.AND UP0, UPT, UR4, 0x18, UPT ;  /* 0x000000180400788c */ /* 0x000fd2000bf05270 */
[----:B------:R-:W-:Y:S05]  /*bd70*/  BRA.U !UP0, `(.L_x_15071) ;  /* 0x0000000108447547 */ /* 0x000fea000b800000 */
.L_x_15048:
        /* <DEDUP_REMOVED lines=16> */
.L_x_15072:
[----:B------:R-:W-:Y:S05]  /*be80*/  EXIT ;  /* 0x000000000000794d */ /* 0x000fea0003800000 */
.L_x_15071:
        /* <DEDUP_REMOVED lines=13> */
.L_x_15074:
[----:B------:R-:W-:Y:S05]  /*bf60*/  BSYNC.RECONVERGENT B0 ;  /* 0x0000000000007941 */ /* 0x000fea0003800200 */
.L_x_15073:
[----:B------:R-:W-:-:S05]  /*bf70*/  LOP3.LUT R5, R0, 0x80, R5, 0xf8, !PT ;  /* 0x0000008000057812 */ /* 0x000fca00078ef805 */
[----:B------:R-:W-:Y:S01]  /*bf80*/  STG.E.U8 desc[UR36][R16.64], R5 ;  /* 0x0000000510007986 */ /* 0x000fe2000c101124 */
[----:B------:R-:W-:Y:S05]  /*bf90*/  EXIT ;  /* 0x000000000000794d */ /* 0x000fea0003800000 */
.L_x_15070:
        /* <DEDUP_REMOVED lines=12> */
.L_x_15076:
[----:B------:R-:W-:Y:S01]  /*c060*/  HFMA2 R0, -RZ, RZ, 0, 7.569789886474609375e-06 ;  /* 0x0000007fff007431 */ /* 0x000fe200000001ff */
[----:B------:R-:W-:-:S04]  /*c070*/  ISETP.GT.U32.AND P0, PT, R4, 0x7f800000, PT ;  /* 0x7f8000000400780c */ /* 0x000fc80003f04070 */
[----:B------:R-:W-:-:S09]  /*c080*/  SEL R0, R0, 0x7c, P0 ;  /* 0x0000007c00007807 */ /* 0x000fd20000000000 */
.L_x_15077:
[----:B------:R-:W-:Y:S05]  /*c090*/  BSYNC.RECONVERGENT B0 ;  /* 0x0000000000007941 */ /* 0x000fea0003800200 */
.L_x_15075:
[----:B------:R-:W-:-:S04]  /*c0a0*/  SHF.R.U32.HI R3, RZ, 0x18, R3 ;  /* 0x00000018ff037819 */ /* 0x000fc80000011603 */
[----:B------:R-:W-:-:S05]  /*c0b0*/  LOP3.LUT R3, R0, 0x80, R3, 0xf8, !PT ;  /* 0x0000008000037812 */ /* 0x000fca00078ef803 */
[----:B------:R-:W-:Y:S01]  /*c0c0*/  STG.E.U8 desc[UR36][R16.64], R3 ;  /* 0x0000000310007986 */ /* 0x000fe2000c101124 */
[----:B------:R-:W-:Y:S05]  /*c0d0*/  EXIT ;  /* 0x000000000000794d */ /* 0x000fea0003800000 */
.L_x_15069:
[----:B------:R-:W0:Y:S02]  /*c0e0*/  I2F.S64 R0, R2 ;  /* 0x0000000200007312 */ /* 0x000e240000301400 */
[----:B0-----:R-:W-:-:S05]  /*c0f0*/  F2FP.BF16.F32.PACK_AB R0, RZ, R0 ;  /* 0x00000000ff00723e */ /* 0x001fca00000010ff */
[----:B------:R-:W-:Y:S01]  /*c100*/  STG.E.U16 desc[UR36][R16.64], R0 ;  /* 0x0000000010007986 */ /* 0x000fe2000c101524 */
[----:B------:R-:W-:Y:S05]  /*c110*/  EXIT ;  /* 0x000000000000794d */ /* 0x000fea0003800000 */
.L_x_15078:
        /* <DEDUP_REMOVED lines=14> */
.L_x_60856:


//--------------------- .text._ZN2at6native27unrolled_elementwise_kernelIZNS0_50_GLOBAL__N__2680c7bb_12_PowKernel_cu_7dd49032_317029pow_tensor_scalar_kernel_implIllEEvRNS_18TensorIteratorBaseET0_EUllE0_St5arrayIPcLm2EELi4E23TrivialOffsetCalculatorILi1EjESC_NS0_6memory12LoadWithCastILi1EEENSD_13StoreWithCastILi1EEEEEviT_S6_T2_T3_T4_T5_ --------------------------
	.section	.text._ZN2at6native27unrolled_elementwise_kernelIZNS0_50_GLOBAL__N__2680c7bb_12_PowKernel_cu_7dd49032_317029pow_tensor_scalar_kernel_implIllEEvRNS_18TensorIteratorBaseET0_EUllE0_St5arrayIPcLm2EELi4E23TrivialOffsetCalculatorILi1EjESC_NS0_6memory12LoadWithCastILi1EEENSD_13StoreWithCastILi1EEEEEviT_S6_T2_T3_T4_T5_,"ax",@progbits
	.align	128
        .global         _ZN2at6native27unrolled_elementwise_kernelIZNS0_50_GLOBAL__N__2680c7bb_12_PowKernel_cu_7dd49032_317029pow_tensor_scalar_kernel_implIllEEvRNS_18TensorIteratorBaseET0_EUllE0_St5arrayIPcLm2EELi4E23TrivialOffsetCalculatorILi1EjESC_NS0_6memory12LoadWithCastILi1EEENSD_13StoreWithCastILi1EEEEEviT_S6_T2_T3_T4_T5_
        .type           _ZN2at6native27unrolled_elementwise_kernelIZNS0_50_GLOBAL__N__2680c7bb_12_PowKernel_cu_7dd49032_317029pow_tensor_scalar_kernel_implIllEEvRNS_18TensorIteratorBaseET0_EUllE0_St5arrayIPcLm2EELi4E23TrivialOffsetCalculatorILi1EjESC_NS0_6memory12LoadWithCastILi1EEENSD_13StoreWithCastILi1EEEEEviT_S6_T2_T3_T4_T5_,@function
        .size           _ZN2at6native27unrolled_elementwise_kernelIZNS0_50_GLOBAL__N__2680c7bb_12_PowKernel_cu_7dd49032_317029pow_tensor_scalar_kernel_implIllEEvRNS_18TensorIteratorBaseET0_EUllE0_St5arrayIPcLm2EELi4E23TrivialOffsetCalculatorILi1EjESC_NS0_6memory12LoadWithCastILi1EEENSD_13StoreWithCastILi1EEEEEviT_S6_T2_T3_T4_T5_,(.L_x_60857 - _ZN2at6native27unrolled_elementwise_kernelIZNS0_50_GLOBAL__N__2680c7bb_12_PowKernel_cu_7dd49032_317029pow_tensor_scalar_kernel_implIllEEvRNS_18TensorIteratorBaseET0_EUllE0_St5arrayIPcLm2EELi4E23TrivialOffsetCalculatorILi1EjESC_NS0_6memory12LoadWithCastILi1EEENSD_13StoreWithCastILi1EEEEEviT_S6_T2_T3_T4_T5_)
        .other          _ZN2at6native27unrolled_elementwise_kernelIZNS0_50_GLOBAL__N__2680c7bb_12_PowKernel_cu_7dd49032_317029pow_tensor_scalar_kernel_implIllEEvRNS_18TensorIteratorBaseET0_EUllE0_St5arrayIPcLm2EELi4E23TrivialOffsetCalculatorILi1EjESC_NS0_6memory12LoadWithCastILi1EEENSD_13StoreWithCastILi1EEEEEviT_S6_T2_T3_T4_T5_,@"STO_CUDA_ENTRY STV_DEFAULT"
_ZN2at6native27unrolled_elementwise_kernelIZNS0_50_GLOBAL__N__2680c7bb_12_PowKernel_cu_7dd49032_317029pow_tensor_scalar_kernel_implIllEEvRNS_18TensorIteratorBaseET0_EUllE0_St5arrayIPcLm2EELi4E23TrivialOffsetCalculatorILi1EjESC_NS0_6memory12LoadWithCastILi1EEENSD_13StoreWithCastILi1EEEEEviT_S6_T2_T3_T4_T5_:
.text._ZN2at6native27unrolled_elementwise_kernelIZNS0_50_GLOBAL__N__2680c7bb_12_PowKernel_cu_7dd49032_317029pow_tensor_scalar_kernel_implIllEEvRNS_18TensorIteratorBaseET0_EUllE0_St5arrayIPcLm2EELi4E23TrivialOffsetCalculatorILi1EjESC_NS0_6memory12LoadWithCastILi1EEENSD_13StoreWithCastILi1EEEEEviT_S6_T2_T3_T4_T5_:
        /* <DEDUP_REMOVED lines=32> */
.L_x_15084:
[----:B------:R1:W5:Y:S01]  /*0200*/  LDG.E.U8 R32, desc[UR36][R2.64] ;  /* 0x0000002402207981 */ /* 0x000362000c1e1100 */
[----:B------:R-:W-:Y:S01]  /*0210*/  IMAD.MOV.U32 R33, RZ, RZ, RZ ;  /* 0x000000ffff217224 */ /* 0x000fe200078e00ff */
[----:B------:R-:W-:Y:S06]  /*0220*/  BRA `(.L_x_15086) ;  /* 0x0000000c00407947 */ /* 0x000fec0003800000 */
.L_x_15083:
        /* <DEDUP_REMOVED lines=8> */
.L_x_15088:
[----:B------:R-:W2:Y:S02]  /*02b0*/  LDG.E R32, desc[UR36][R2.64] ;  /* 0x0000002402207981 */ /* 0x000ea4000c1e1900 */
[----:B--2---:R-:W-:Y:S01]  /*02c0*/  SHF.R.S32.HI R33, RZ, 0x1f, R32 ;  /* 0x0000001fff217819 */ /* 0x004fe20000011420 */
[----:B------:R-:W-:Y:S06]  /*02d0*/  BRA `(.L_x_15086) ;  /* 0x0000000c00147947 */ /* 0x000fec0003800000 */
.L_x_15087:
[----:B------:R-:W2:Y:S02]  /*02e0*/  LDG.E.S16 R32, desc[UR36][R2.64] ;  /* 0x0000002402207981 */ /* 0x000ea4000c1e1700 */
[----:B--2---:R-:W-:Y:S01]  /*02f0*/  SHF.R.S32.HI R33, RZ, 0x1f, R32 ;  /* 0x0000001fff217819 */ /* 0x004fe20000011420 */
[----:B------:R-:W-:Y:S06]  /*0300*/  BRA `(.L_x_15086) ;  /* 0x0000000c00087947 */ /* 0x000fec0003800000 */
.L_x_15082:
        /* <DEDUP_REMOVED lines=9> */
.L_x_15090:
[----:B------:R-:W2:Y:S02]  /*03a0*/  LDG.E.U16 R2, desc[UR36][R2.64] ;  /* 0x0000002402027981 */ /* 0x000ea4000c1e1500 */
[----:B--2---:R-:W-:-:S06]  /*03b0*/  HADD2.F32 R32, -RZ, R2.H0_H0 ;  /* 0x20000002ff207230 */ /* 0x004fcc0000004100 */
[----:B------:R-:W2:Y:S02]  /*03c0*/  F2I.S64.TRUNC R32, R32 ;  /* 0x0000002000207311 */ /* 0x000ea4000020d900 */
[----:B--2---:R-:W-:Y:S05]  /*03d0*/  BRA `(.L_x_15086) ;  /* 0x0000000800d47947 */ /* 0x004fea0003800000 */
.L_x_15089:
        /* <DEDUP_REMOVED lines=9> */
.L_x_15092:
[----:B------:R-:W2:Y:S02]  /*0470*/  LDG.E.U16 R2, desc[UR36][R2.64] ;  /* 0x0000002402027981 */ /* 0x000ea4000c1e1500 */
[----:B--2---:R-:W-:-:S06]  /*0480*/  HADD2.F32 R32, -RZ, R2.H0_H0 ;  /* 0x20000002ff207230 */ /* 0x004fcc0000004100 */
[----:B------:R-:W2:Y:S02]  /*0490*/  F2I.S64.TRUNC R32, R32 ;  /* 0x0000002000207311 */ /* 0x000ea4000020d900 */
[----:B--2---:R-:W-:Y:S05]  /*04a0*/  BRA `(.L_x_15086) ;  /* 0x0000000800a07947 */ /* 0x004fea0003800000 */
.L_x_15091:
[----:B------:R-:W2:Y:S02]  /*04b0*/  LDG.E.64 R2, desc[UR36][R2.64] ;  /* 0x0000002402027981 */ /* 0x000ea4000c1e1b00 */
[----:B--2---:R2:W3:Y:S02]  /*04c0*/  F2I.S64.F64.TRUNC R32, R2 ;  /* 0x0000000200207311 */ /* 0x0044e4000030d900 */
[----:B--23--:R-:W-:Y:S05]  /*04d0*/  BRA `(.L_x_15086) ;  /* 0x0000000800947947 */ /* 0x00cfea0003800000 */
.L_x_15081:
        /* <DEDUP_REMOVED lines=13> */
.L_x_15095:
[----:B------:R-:W2:Y:S02]  /*05b0*/  LDG.E.64 R2, desc[UR36][R2.64] ;  /* 0x0000002402027981 */ /* 0x000ea4000c1e1b00 */
[----:B--2---:R2:W3:Y:S02]  /*05c0*/  F2I.S64.F64.TRUNC R32, R2 ;  /* 0x0000000200207311 */ /* 0x0044e4000030d900 */
[----:B--23--:R-:W-:Y:S05]  /*05d0*/  BRA `(.L_x_15086) ;  /* 0x0000000800547947 */ /* 0x00cfea0003800000 */
.L_x_15094:
        /* <DEDUP_REMOVED lines=26> */
.L_x_15097:
        /* <DEDUP_REMOVED lines=13> */
.L_x_15096:
[----:B------:R-:W2:Y:S02]  /*0850*/  LDG.E.U16 R32, desc[UR36][R2.64] ;  /* 0x0000002402207981 */ /* 0x000ea4000c1e1500 */
[----:B--2---:R-:W-:-:S06]  /*0860*/  IMAD.U32 R32, R32, 0x10000, RZ ;  /* 0x0001000020207824 */ /* 0x004fcc00078e00ff */
[----:B------:R-:W2:Y:S02]  /*0870*/  F2I.S64.TRUNC R32, R32 ;  /* 0x0000002000207311 */ /* 0x000ea4000020d900 */
[----:B--2---:R-:W-:Y:S05]  /*0880*/  BRA `(.L_x_15086) ;  /* 0x0000000400a87947 */ /* 0x004fea0003800000 */
.L_x_15093:
        /* <DEDUP_REMOVED lines=11> */
.L_x_15100:
        /* <DEDUP_REMOVED lines=21> */
.L_x_15104:
[----:B------:R-:W-:Y:S05]  /*0a90*/  BSYNC.RECONVERGENT B1 ;  /* 0x0000000000017941 */ /* 0x000fea0003800200 */
.L_x_15103:
[----:B------:R-:W-:Y:S01]  /*0aa0*/  IMAD.SHL.U32 R0, R0, 0x100000, RZ ;  /* 0x0010000000007824 */ /* 0x000fe200078e00ff */
[----:B------:R-:W-:-:S04]  /*0ab0*/  LEA R2, R2, 0x3b800000, 0x17 ;  /* 0x3b80000002027811 */ /* 0x000fc800078eb8ff */
[----:B------:R-:W-:-:S07]  /*0ac0*/  LOP3.LUT R32, R2, R0, R7, 0xfe, !PT ;  /* 0x0000000002207212 */ /* 0x000fce00078efe07 */
.L_x_15102:
[----:B------:R-:W-:Y:S05]  /*0ad0*/  BSYNC.RECONVERGENT B0 ;  /* 0x0000000000007941 */ /* 0x000fea0003800200 */
.L_x_15101:
[----:B------:R-:W4:Y:S02]  /*0ae0*/  F2I.S64.TRUNC R32, R32 ;  /* 0x0000002000207311 */ /* 0x000f24000020d900 */
[----:B----4-:R-:W-:Y:S05]  /*0af0*/  BRA `(.L_x_15086) ;  /* 0x00000004000c7947 */ /* 0x010fea0003800000 */
.L_x_15099:
        /* <DEDUP_REMOVED lines=21> */
.L_x_15108:
[----:B------:R-:W-:Y:S05]  /*0c50*/  BSYNC.RECONVERGENT B1 ;  /* 0x0000000000017941 */ /* 0x000fea0003800200 */
.L_x_15107:
[----:B------:R-:W-:Y:S01]  /*0c60*/  IMAD.SHL.U32 R0, R0, 0x200000, RZ ;  /* 0x0020000000007824 */ /* 0x000fe200078e00ff */
[----:B------:R-:W-:-:S04]  /*0c70*/  LEA R2, R2, 0x37800000, 0x17 ;  /* 0x3780000002027811 */ /* 0x000fc800078eb8ff */
[----:B------:R-:W-:-:S07]  /*0c80*/  LOP3.LUT R32, R2, R0, R7, 0xfe, !PT ;  /* 0x0000000002207212 */ /* 0x000fce00078efe07 */
.L_x_15106:
[----:B------:R-:W-:Y:S05]  /*0c90*/  BSYNC.RECONVERGENT B0 ;  /* 0x0000000000007941 */ /* 0x000fea0003800200 */
.L_x_15105:
[----:B------:R-:W4:Y:S02]  /*0ca0*/  F2I.S64.TRUNC R32, R32 ;  /* 0x0000002000207311 */ /* 0x000f24000020d900 */
[----:B----4-:R-:W-:Y:S05]  /*0cb0*/  BRA `(.L_x_15086) ;  /* 0x00000000009c7947 */ /* 0x010fea0003800000 */
.L_x_15098:
[----:B------:R-:W-:-:S09]  /*0cc0*/  UISETP.NE.AND UP0, UPT, UR4, 0x1c, UPT ;  /* 0x0000001c0400788c */ /* 0x000fd2000bf05270 */
[----:B------:R-:W-:Y:S05]  /*0cd0*/  BRA.U !UP0, `(.L_x_15109) ;  /* 0x00000001088c7547 */ /* 0x000fea000b800000 */
[----:B------:R-:W-:-:S09]  /*0ce0*/  UISETP.NE.AND UP0, UPT, UR4, 0x1d, UPT ;  /* 0x0000001d0400788c */ /* 0x000fd2000bf05270 */
[----:B------:R-:W-:Y:S05]  /*0cf0*/  BRA.U !UP0, `(.L_x_15110) ;  /* 0x00000001087c7547 */ /* 0x000fea000b800000 */
[----:B------:R-:W-:-:S09]  /*0d00*/  UISETP.NE.AND UP0, UPT, UR4, 0x2c, UPT ;  /* 0x0000002c0400788c */ /* 0x000fd2000bf05270 */
[----:B------:R-:W-:Y:S05]  /*0d10*/  BRA.U !UP0, `(.L_x_15111) ;  /* 0x0000000108487547 */ /* 0x000fea000b800000 */
.L_x_15085:
        /* <DEDUP_REMOVED lines=16> */
.L_x_15112:
[----:B------:R-:W-:Y:S01]  /*0e20*/  CS2R R32, SRZ ;  /* 0x0000000000207805 */ /* 0x000fe2000001ff00 */
[----:B------:R-:W-:Y:S06]  /*0e30*/  BRA `(.L_x_15086) ;  /* 0x00000000003c7947 */ /* 0x000fec0003800000 */
.L_x_15111:
        /* <DEDUP_REMOVED lines=8> */
.L_x_15114:
[----:B------:R-:W-:Y:S05]  /*0ec0*/  BSYNC.RECONVERGENT B0 ;  /* 0x0000000000007941 */ /* 0x000fea0003800200 */
.L_x_15113:
[----:B------:R-:W2:Y:S02]  /*0ed0*/  F2I.S64.TRUNC R32, R32 ;  /* 0x0000002000207311 */ /* 0x000ea4000020d900 */
[----:B--2---:R-:W-:Y:S05]  /*0ee0*/  BRA `(.L_x_15086) ;  /* 0x0000000000107947 */ /* 0x004fea0003800000 */
.L_x_15110:
[----:B------:R2:W5:Y:S01]  /*0ef0*/  LDG.E.64 R32, desc[UR36][R2.64] ;  /* 0x0000002402207981 */ /* 0x000562000c1e1b00 */
[----:B------:R-:W-:Y:S05]  /*0f00*/  BRA `(.L_x_15086) ;  /* 0x0000000000087947 */ /* 0x000fea0003800000 */
.L_x_15109:
[----:B------:R3:W5:Y:S01]  /*0f10*/  LDG.E R32, desc[UR36][R2.64] ;  /* 0x0000002402207981 */ /* 0x000762000c1e1900 */
[----:B------:R-:W-:-:S07]  /*0f20*/  IMAD.MOV.U32 R33, RZ, RZ, RZ ;  /* 0x000000ffff217224 */ /* 0x000fce00078e00ff */
.L_x_15086:
[----:B------:R-:W-:-:S07]  /*0f30*/  VIADD R23, R30, 0x80 ;  /* 0x000000801e177836 */ /* 0x000fce0000000000 */
.L_x_15080:
[----:B------:R-:W-:Y:S05]  /*0f40*/  BSYNC.RECONVERGENT B6 ;  /* 0x0000000000067941 */ /* 0x000fea0003800200 */
.L_x_15079:
        /* <DEDUP_REMOVED lines=24> */
.L_x_15120:
[----:B------:R4:W5:Y:S01]  /*10d0*/  LDG.E.U8 R28, desc[UR36][R2.64] ;  /* 0x00000024021c7981 */ /* 0x000962000c1e1100 */
[----:B------:R-:W-:Y:S01]  /*10e0*/  IMAD.MOV.U32 R29, RZ, RZ, RZ ;  /* 0x000000ffff1d7224 */ /* 0x000fe200078e00ff */
[----:B------:R-:W-:Y:S06]  /*10f0*/  BRA `(.L_x_15122) ;  /* 0x0000000c00407947 */ /* 0x000fec0003800000 */
.L_x_15119:
        /* <DEDUP_REMOVED lines=8> */
.L_x_15124:
[----:B------:R-:W2:Y:S02]  /*1180*/  LDG.E R28, desc[UR36][R2.64] ;  /* 0x00000024021c7981 */ /* 0x000ea4000c1e1900 */
[----:B--2---:R-:W-:Y:S01]  /*1190*/  SHF.R.S32.HI R29, RZ, 0x1f, R28 ;  /* 0x0000001fff1d7819 */ /* 0x004fe2000001141c */
[----:B------:R-:W-:Y:S06]  /*11a0*/  BRA `(.L_x_15122) ;  /* 0x0000000c00147947 */ /* 0x000fec0003800000 */
.L_x_15123:
[----:B------:R-:W2:Y:S02]  /*11b0*/  LDG.E.S16 R28, desc[UR36][R2.64] ;  /* 0x00000024021c7981 */ /* 0x000ea4000c1e1700 */
[----:B--2---:R-:W-:Y:S01]  /*11c0*/  SHF.R.S32.HI R29, RZ, 0x1f, R28 ;  /* 0x0000001fff1d7819 */ /* 0x004fe2000001141c */
[----:B------:R-:W-:Y:S06]  /*11d0*/  BRA `(.L_x_15122) ;  /* 0x0000000c00087947 */ /* 0x000fec0003800000 */
.L_x_15118:
        /* <DEDUP_REMOVED lines=9> */
.L_x_15126:
[----:B------:R-:W2:Y:S02]  /*1270*/  LDG.E.U16 R2, desc[UR36][R2.64] ;  /* 0x0000002402027981 */ /* 0x000ea4000c1e1500 */
[----:B--2---:R-:W-:-:S06]  /*1280*/  HADD2.F32 R28, -RZ, R2.H0_H0 ;  /* 0x20000002ff1c7230 */ /* 0x004fcc0000004100 */
[----:B------:R-:W3:Y:S02]  /*1290*/  F2I.S64.TRUNC R28, R28 ;  /* 0x0000001c001c7311 */ /* 0x000ee4000020d900 */
[----:B---3--:R-:W-:Y:S05]  /*12a0*/  BRA `(.L_x_15122) ;  /* 0x0000000800d47947 */ /* 0x008fea0003800000 */
.L_x_15125:
        /* <DEDUP_REMOVED lines=9> */
.L_x_15128:
[----:B------:R-:W2:Y:S02]  /*1340*/  LDG.E.U16 R2, desc[UR36][R2.64] ;  /* 0x0000002402027981 */ /* 0x000ea4000c1e1500 */
[----:B--2---:R-:W-:-:S06]  /*1350*/  HADD2.F32 R28, -RZ, R2.H0_H0 ;  /* 0x20000002ff1c7230 */ /* 0x004fcc0000004100 */
[----:B------:R-:W3:Y:S02]  /*1360*/  F2I.S64.TRUNC R28, R28 ;  /* 0x0000001c001c7311 */ /* 0x000ee4000020d900 */
[----:B---3--:R-:W-:Y:S05]  /*1370*/  BRA `(.L_x_15122) ;  /* 0x0000000800a07947 */ /* 0x008fea0003800000 */
.L_x_15127:
[----:B------:R-:W2:Y:S02]  /*1380*/  LDG.E.64 R2, desc[UR36][R2.64] ;  /* 0x0000002402027981 */ /* 0x000ea4000c1e1b00 */
[----:B--2---:R3:W4:Y:S02]  /*1390*/  F2I.S64.F64.TRUNC R28, R2 ;  /* 0x00000002001c7311 */ /* 0x004724000030d900 */
[----:B---34-:R-:W-:Y:S05]  /*13a0*/  BRA `(.L_x_15122) ;  /* 0x0000000800947947 */ /* 0x018fea0003800000 */
.L_x_15117:
        /* <DEDUP_REMOVED lines=13> */
.L_x_15131:
[----:B------:R-:W2:Y:S02]  /*1480*/  LDG.E.64 R2, desc[UR36][R2.64] ;  /* 0x0000002402027981 */ /* 0x000ea4000c1e1b00 */
[----:B--2---:R0:W1:Y:S02]  /*1490*/  F2I.S64.F64.TRUNC R28, R2 ;  /* 0x00000002001c7311 */ /* 0x004064000030d900 */
[----:B01----:R-:W-:Y:S05]  /*14a0*/  BRA `(.L_x_15122) ;  /* 0x0000000800547947 */ /* 0x003fea0003800000 */
.L_x_15130:
        /* <DEDUP_REMOVED lines=26> */
.L_x_15133:
        /* <DEDUP_REMOVED lines=13> */
.L_x_15132:
[----:B------:R-:W2:Y:S02]  /*1720*/  LDG.E.U16 R28, desc[UR36][R2.64] ;  /* 0x00000024021c7981 */ /* 0x000ea4000c1e1500 */
[----:B--2---:R-:W-:-:S06]  /*1730*/  IMAD.U32 R28, R28, 0x10000, RZ ;  /* 0x000100001c1c7824 */ /* 0x004fcc00078e00ff */
[----:B------:R-:W0:Y:S02]  /*1740*/  F2I.S64.TRUNC R28, R28 ;  /* 0x0000001c001c7311 */ /* 0x000e24000020d900 */
[----:B0-----:R-:W-:Y:S05]  /*1750*/  BRA `(.L_x_15122) ;  /* 0x0000000400a87947 */ /* 0x001fea0003800000 */
.L_x_15129:
        /* <DEDUP_REMOVED lines=11> */
.L_x_15136:
        /* <DEDUP_REMOVED lines=21> */
.L_x_15140:
[----:B------:R-:W-:Y:S05]  /*1960*/  BSYNC.RECONVERGENT B1 ;  /* 0x0000000000017941 */ /* 0x000fea0003800200 */
.L_x_15139:
[----:B------:R-:W-:Y:S01]  /*1970*/  IMAD.SHL.U32 R0, R0, 0x100000, RZ ;  /* 0x0010000000007824 */ /* 0x000fe200078e00ff */
[----:B------:R-:W-:-:S04]  /*1980*/  LEA R2, R2, 0x3b800000, 0x17 ;  /* 0x3b80000002027811 */ /* 0x000fc800078eb8ff */
[----:B------:R-:W-:-:S07]  /*1990*/  LOP3.LUT R28, R2, R0, R7, 0xfe, !PT ;  /* 0x00000000021c7212 */ /* 0x000fce00078efe07 */
.L_x_15138:
[----:B------:R-:W-:Y:S05]  /*19a0*/  BSYNC.RECONVERGENT B0 ;  /* 0x0000000000007941 */ /* 0x000fea0003800200 */
.L_x_15137:
[----:B------:R-:W2:Y:S02]  /*19b0*/  F2I.S64.TRUNC R28, R28 ;  /* 0x0000001c001c7311 */ /* 0x000ea4000020d900 */
[----:B--2---:R-:W-:Y:S05]  /*19c0*/  BRA `(.L_x_15122) ;  /* 0x00000004000c7947 */ /* 0x004fea0003800000 */
.L_x_15135:
        /* <DEDUP_REMOVED lines=21> */
.L_x_15144:
[----:B------:R-:W-:Y:S05]  /*1b20*/  BSYNC.RECONVERGENT B1 ;  /* 0x0000000000017941 */ /* 0x000fea0003800200 */
.L_x_15143:
[----:B------:R-:W-:Y:S01]  /*1b30*/  IMAD.SHL.U32 R0, R0, 0x200000, RZ ;  /* 0x0020000000007824 */ /* 0x000fe200078e00ff */
[----:B------:R-:W-:-:S04]  /*1b40*/  LEA R2, R2, 0x37800000, 0x17 ;  /* 0x3780000002027811 */ /* 0x000fc800078eb8ff */
[----:B------:R-:W-:-:S07]  /*1b50*/  LOP3.LUT R28, R2, R0, R7, 0xfe, !PT ;  /* 0x00000000021c7212 */ /* 0x000fce00078efe07 */
.L_x_15142:
[----:B------:R-:W-:Y:S05]  /*1b60*/  BSYNC.RECONVERGENT B0 ;  /* 0x0000000000007941 */ /* 0x000fea0003800200 */
.L_x_15141:
[----:B------:R-:W2:Y:S02]  /*1b70*/  F2I.S64.TRUNC R28, R28 ;  /* 0x0000001c001c7311 */ /* 0x000ea4000020d900 */
[----:B--2---:R-:W-:Y:S05]  /*1b80*/  BRA `(.L_x_15122) ;  /* 0x00000000009c7947 */ /* 0x004fea0003800000 */
.L_x_15134:
        /* <DEDUP_REMOVED lines=14> */
.L_x_15148:
[----:B------:R-:W-:Y:S05]  /*1c70*/  BSYNC.RECONVERGENT B0 ;  /* 0x0000000000007941 */ /* 0x000fea0003800200 */
.L_x_15147:
[----:B------:R-:W2:Y:S02]  /*1c80*/  F2I.S64.TRUNC R28, R28 ;  /* 0x0000001c001c7311 */ /* 0x000ea4000020d900 */
[----:B--2---:R-:W-:Y:S05]  /*1c90*/  BRA `(.L_x_15122) ;  /* 0x0000000000587947 */ /* 0x004fea0003800000 */
.L_x_15121:
        /* <DEDUP_REMOVED lines=15> */
[----:B--2--5:R-:W-:Y:S05]  /*1d90*/  CALL.ABS.NOINC R2 ;  /* 0x0000000002007343 */ /* 0x024fea0003c00000 */
.L_x_15149:
[----:B------:R-:W-:Y:S01]  /*1da0*/  CS2R R28, SRZ ;  /* 0x00000000001c7805 */ /* 0x000fe2000001ff00 */
[----:B------:R-:W-:Y:S06]  /*1db0*/  BRA `(.L_x_15122) ;  /* 0x0000000000107947 */ /* 0x000fec0003800000 */
.L_x_15146:
[----:B------:R1:W5:Y:S01]  /*1dc0*/  LDG.E.64 R28, desc[UR36][R2.64] ;  /* 0x00000024021c7981 */ /* 0x000362000c1e1b00 */
[----:B------:R-:W-:Y:S05]  /*1dd0*/  BRA `(.L_x_15122) ;  /* 0x0000000000087947 */ /* 0x000fea0003800000 */
.L_x_15145:
[----:B------:R0:W5:Y:S01]  /*1de0*/  LDG.E R28, desc[UR36][R2.64] ;  /* 0x00000024021c7981 */ /* 0x000162000c1e1900 */
[----:B------:R-:W-:-:S07]  /*1df0*/  IMAD.MOV.U32 R29, RZ, RZ, RZ ;  /* 0x000000ffff1d7224 */ /* 0x000fce00078e00ff */
.L_x_15122:
[----:B------:R-:W-:-:S07]  /*1e00*/  VIADD R23, R23, 0x80 ;  /* 0x0000008017177836 */ /* 0x000fce0000000000 */
.L_x_15116:
[----:B------:R-:W-:Y:S05]  /*1e10*/  BSYNC.RECONVERGENT B6 ;  /* 0x0000000000067941 */ /* 0x000fea0003800200 */
.L_x_15115:
        /* <DEDUP_REMOVED lines=24> */
.L_x_15155:
[----:B------:R4:W5:Y:S01]  /*1fa0*/  LDG.E.U8 R18, desc[UR36][R2.64] ;  /* 0x0000002402127981 */ /* 0x000962000c1e1100 */
[----:B------:R-:W-:Y:S01]  /*1fb0*/  IMAD.MOV.U32 R19, RZ, RZ, RZ ;  /* 0x000000ffff137224 */ /* 0x000fe200078e00ff */
[----:B------:R-:W-:Y:S06]  /*1fc0*/  BRA `(.L_x_15157) ;  /* 0x0000000c00407947 */ /* 0x000fec0003800000 */
.L_x_15154:
        /* <DEDUP_REMOVED lines=8> */
.L_x_15159:
[----:B------:R-:W2:Y:S02]  /*2050*/  LDG.E R18, desc[UR36][R2.64] ;  /* 0x0000002402127981 */ /* 0x000ea4000c1e1900 */
[----:B--2---:R-:W-:Y:S01]  /*2060*/  SHF.R.S32.HI R19, RZ, 0x1f, R18 ;  /* 0x0000001fff137819 */ /* 0x004fe20000011412 */
[----:B------:R-:W-:Y:S06]  /*2070*/  BRA `(.L_x_15157) ;  /* 0x0000000c00147947 */ /* 0x000fec0003800000 */
.L_x_15158:
[----:B------:R-:W2:Y:S02]  /*2080*/  LDG.E.S16 R18, desc[UR36][R2.64] ;  /* 0x0000002402127981 */ /* 0x000ea4000c1e1700 */
[----:B--2---:R-:W-:Y:S01]  /*2090*/  SHF.R.S32.HI R19, RZ, 0x1f, R18 ;  /* 0x0000001fff137819 */ /* 0x004fe20000011412 */
[----:B------:R-:W-:Y:S06]  /*20a0*/  BRA `(.L_x_15157) ;  /* 0x0000000c00087947 */ /* 0x000fec0003800000 */
.L_x_15153:
        /* <DEDUP_REMOVED lines=9> */
.L_x_15161:
[----:B------:R-:W2:Y:S02]  /*2140*/  LDG.E.U16 R2, desc[UR36][R2.64] ;  /* 0x0000002402027981 */ /* 0x000ea4000c1e1500 */
[----:B--2---:R-:W-:-:S06]  /*2150*/  HADD2.F32 R18, -RZ, R2.H0_H0 ;  /* 0x20000002ff127230 */ /* 0x004fcc0000004100 */
[----:B------:R-:W3:Y:S02]  /*2160*/  F2I.S64.TRUNC R18, R18 ;  /* 0x0000001200127311 */ /* 0x000ee4000020d900 */
[----:B---3--:R-:W-:Y:S05]  /*2170*/  BRA `(.L_x_15157) ;  /* 0x0000000800d47947 */ /* 0x008fea0003800000 */
.L_x_15160:
        /* <DEDUP_REMOVED lines=9> */
.L_x_15163:
[----:B------:R-:W2:Y:S02]  /*2210*/  LDG.E.U16 R2, desc[UR36][R2.64] ;  /* 0x0000002402027981 */ /* 0x000ea4000c1e1500 */
[----:B--2---:R-:W-:-:S06]  /*2220*/  HADD2.F32 R18, -RZ, R2.H0_H0 ;  /* 0x20000002ff127230 */ /* 0x004fcc0000004100 */
[----:B------:R-:W3:Y:S02]  /*2230*/  F2I.S64.TRUNC R18, R18 ;  /* 0x0000001200127311 */ /* 0x000ee4000020d900 */
[----:B---3--:R-:W-:Y:S05]  /*2240*/  BRA `(.L_x_15157) ;  /* 0x0000000800a07947 */ /* 0x008fea0003800000 */
.L_x_15162:
[----:B------:R-:W2:Y:S02]  /*2250*/  LDG.E.64 R2, desc[UR36][R2.64] ;  /* 0x0000002402027981 */ /* 0x000ea4000c1e1b00 */
[----:B--2---:R3:W4:Y:S02]  /*2260*/  F2I.S64.F64.TRUNC R18, R2 ;  /* 0x0000000200127311 */ /* 0x004724000030d900 */
[----:B---34-:R-:W-:Y:S05]  /*2270*/  BRA `(.L_x_15157) ;  /* 0x0000000800947947 */ /* 0x018fea0003800000 */
.L_x_15152:
        /* <DEDUP_REMOVED lines=13> */
.L_x_15166:
[----:B------:R-:W2:Y:S02]  /*2350*/  LDG.E.64 R2, desc[UR36][R2.64] ;  /* 0x0000002402027981 */ /* 0x000ea4000c1e1b00 */
[----:B--2---:R3:W4:Y:S02]  /*2360*/  F2I.S64.F64.TRUNC R18, R2 ;  /* 0x0000000200127311 */ /* 0x004724000030d900 */
[----:B---34-:R-:W-:Y:S05]  /*2370*/  BRA `(.L_x_15157) ;  /* 0x0000000800547947 */ /* 0x018fea0003800000 */
.L_x_15165:
        /* <DEDUP_REMOVED lines=26> */
.L_x_15168:
        /* <DEDUP_REMOVED lines=13> */
.L_x_15167:
[----:B------:R-:W2:Y:S02]  /*25f0*/  LDG.E.U16 R18, desc[UR36][R2.64] ;  /* 0x0000002402127981 */ /* 0x000ea4000c1e1500 */
[----:B--2---:R-:W-:-:S06]  /*2600*/  IMAD.U32 R18, R18, 0x10000, RZ ;  /* 0x0001000012127824 */ /* 0x004fcc00078e00ff */
[----:B------:R-:W3:Y:S02]  /*2610*/  F2I.S64.TRUNC R18, R18 ;  /* 0x0000001200127311 */ /* 0x000ee4000020d900 */
[----:B---3--:R-:W-:Y:S05]  /*2620*/  BRA `(.L_x_15157) ;  /* 0x0000000400a87947 */ /* 0x008fea0003800000 */
.L_x_15164:
        /* <DEDUP_REMOVED lines=11> */
.L_x_15171:
        /* <DEDUP_REMOVED lines=21> */
.L_x_15175:
[----:B------:R-:W-:Y:S05]  /*2830*/  BSYNC.RECONVERGENT B1 ;  /* 0x0000000000017941 */ /* 0x000fea0003800200 */
.L_x_15174:
[----:B------:R-:W-:Y:S01]  /*2840*/  IMAD.SHL.U32 R0, R0, 0x100000, RZ ;  /* 0x0010000000007824 */ /* 0x000fe200078e00ff */
[----:B------:R-:W-:-:S04]  /*2850*/  LEA R2, R2, 0x3b800000, 0x17 ;  /* 0x3b80000002027811 */ /* 0x000fc800078eb8ff */
[----:B------:R-:W-:-:S07]  /*2860*/  LOP3.LUT R18, R2, R0, R7, 0xfe, !PT ;  /* 0x0000000002127212 */ /* 0x000fce00078efe07 */
.L_x_15173:
[----:B------:R-:W-:Y:S05]  /*2870*/  BSYNC.RECONVERGENT B0 ;  /* 0x0000000000007941 */ /* 0x000fea0003800200 */
.L_x_15172:
[----:B------:R-:W1:Y:S02]  /*2880*/  F2I.S64.TRUNC R18, R18 ;  /* 0x0000001200127311 */ /* 0x000e64000020d900 */
[----:B-1----:R-:W-:Y:S05]  /*2890*/  BRA `(.L_x_15157) ;  /* 0x00000004000c7947 */ /* 0x002fea0003800000 */
.L_x_15170:
        /* <DEDUP_REMOVED lines=21> */
.L_x_15179:
[----:B------:R-:W-:Y:S05]  /*29f0*/  BSYNC.RECONVERGENT B1 ;  /* 0x0000000000017941 */ /* 0x000fea0003800200 */
.L_x_15178:
[----:B------:R-:W-:Y:S01]  /*2a00*/  IMAD.SHL.U32 R0, R0, 0x200000, RZ ;  /* 0x0020000000007824 */ /* 0x000fe200078e00ff */
[----:B------:R-:W-:-:S04]  /*2a10*/  LEA R2, R2, 0x37800000, 0x17 ;  /* 0x3780000002027811 */ /* 0x000fc800078eb8ff */
[----:B------:R-:W-:-:S07]  /*2a20*/  LOP3.LUT R18, R2, R0, R7, 0xfe, !PT ;  /* 0x0000000002127212 */ /* 0x000fce00078efe07 */
.L_x_15177:
[----:B------:R-:W-:Y:S05]  /*2a30*/  BSYNC.RECONVERGENT B0 ;  /* 0x0000000000007941 */ /* 0x000fea0003800200 */
.L_x_15176:
[----:B------:R-:W1:Y:S02]  /*2a40*/  F2I.S64.TRUNC R18, R18 ;  /* 0x0000001200127311 */ /* 0x000e64000020d900 */
[----:B-1----:R-:W-:Y:S05]  /*2a50*/  BRA `(.L_x_15157) ;  /* 0x00000000009c7947 */ /* 0x002fea0003800000 */
.L_x_15169:
        /* <DEDUP_REMOVED lines=14> */
.L_x_15183:
[----:B------:R-:W-:Y:S05]  /*2b40*/  BSYNC.RECONVERGENT B0 ;  /* 0x0000000000007941 */ /* 0x000fea0003800200 */
.L_x_15182:
[----:B------:R-:W2:Y:S02]  /*2b50*/  F2I.S64.TRUNC R18, R18 ;  /* 0x0000001200127311 */ /* 0x000ea4000020d900 */
[----:B--2---:R-:W-:Y:S05]  /*2b60*/  BRA `(.L_x_15157) ;  /* 0x0000000000587947 */ /* 0x004fea0003800000 */
.L_x_15156:
        /* <DEDUP_REMOVED lines=16> */
.L_x_15184:
[----:B------:R-:W-:Y:S01]  /*2c70*/  CS2R R18, SRZ ;  /* 0x0000000000127805 */ /* 0x000fe2000001ff00 */
[----:B------:R-:W-:Y:S06]  /*2c80*/  BRA `(.L_x_15157) ;  /* 0x0000000000107947 */ /* 0x000fec0003800000 */
.L_x_15181:
[----:B------:R2:W5:Y:S01]  /*2c90*/  LDG.E.64 R18, desc[UR36][R2.64] ;  /* 0x0000002402127981 */ /* 0x000562000c1e1b00 */
[----:B------:R-:W-:Y:S05]  /*2ca0*/  BRA `(.L_x_15157) ;  /* 0x0000000000087947 */ /* 0x000fea0003800000 */
.L_x_15180:
[----:B------:R1:W5:Y:S01]  /*2cb0*/  LDG.E R18, desc[UR36][R2.64] ;  /* 0x0000002402127981 */ /* 0x000362000c1e1900 */
[----:B------:R-:W-:-:S07]  /*2cc0*/  IMAD.MOV.U32 R19, RZ, RZ, RZ ;  /* 0x000000ffff137224 */ /* 0x000fce00078e00ff */
.L_x_15157:
[----:B------:R-:W-:-:S07]  /*2cd0*/  VIADD R23, R23, 0x80 ;  /* 0x0000008017177836 */ /* 0x000fce0000000000 */
.L_x_15151:
[----:B------:R-:W-:Y:S05]  /*2ce0*/  BSYNC.RECONVERGENT B6 ;  /* 0x0000000000067941 */ /* 0x000fea0003800200 */
.L_x_15150:
        /* <DEDUP_REMOVED lines=24> */
.L_x_15190:
[----:B------:R0:W5:Y:S01]  /*2e70*/  LDG.E.U8 R16, desc[UR36][R2.64] ;  /* 0x0000002402107981 */ /* 0x000162000c1e1100 */
[----:B------:R-:W-:Y:S01]  /*2e80*/  IMAD.MOV.U32 R17, RZ, RZ, RZ ;  /* 0x000000ffff117224 */ /* 0x000fe200078e00ff */
[----:B------:R-:W-:Y:S06]  /*2e90*/  BRA `(.L_x_15186) ;  /* 0x0000000c003c7947 */ /* 0x000fec0003800000 */
.L_x_15189:
        /* <DEDUP_REMOVED lines=8> */
.L_x_15193:
[----:B------:R-:W2:Y:S02]  /*2f20*/  LDG.E R16, desc[UR36][R2.64] ;  /* 0x0000002402107981 */ /* 0x000ea4000c1e1900 */
[----:B--2---:R-:W-:Y:S01]  /*2f30*/  SHF.R.S32.HI R17, RZ, 0x1f, R16 ;  /* 0x0000001fff117819 */ /* 0x004fe20000011410 */
[----:B------:R-:W-:Y:S06]  /*2f40*/  BRA `(.L_x_15186) ;  /* 0x0000000c00107947 */ /* 0x000fec0003800000 */
.L_x_15192:
[----:B------:R-:W2:Y:S02]  /*2f50*/  LDG.E.S16 R16, desc[UR36][R2.64] ;  /* 0x0000002402107981 */ /* 0x000ea4000c1e1700 */
[----:B--2---:R-:W-:Y:S01]  /*2f60*/  SHF.R.S32.HI R17, RZ, 0x1f, R16 ;  /* 0x0000001fff117819 */ /* 0x004fe20000011410 */
[----:B------:R-:W-:Y:S06]  /*2f70*/  BRA `(.L_x_15186) ;  /* 0x0000000c00047947 */ /* 0x000fec0003800000 */
.L_x_15188:
        /* <DEDUP_REMOVED lines=9> */
.L_x_15195:
[----:B------:R-:W2:Y:S02]  /*3010*/  LDG.E.U16 R2, desc[UR36][R2.64] ;  /* 0x0000002402027981 */ /* 0x000ea4000c1e1500 */
[----:B--2---:R-:W-:-:S06]  /*3020*/  HADD2.F32 R16, -RZ, R2.H0_H0 ;  /* 0x20000002ff107230 */ /* 0x004fcc0000004100 */
[----:B------:R-:W0:Y:S02]  /*3030*/  F2I.S64.TRUNC R16, R16 ;  /* 0x0000001000107311 */ /* 0x000e24000020d900 */
[----:B0-----:R-:W-:Y:S05]  /*3040*/  BRA `(.L_x_15186) ;  /* 0x0000000800d07947 */ /* 0x001fea0003800000 */
.L_x_15194:
        /* <DEDUP_REMOVED lines=9> */
.L_x_15197:
[----:B------:R-:W2:Y:S02]  /*30e0*/  LDG.E.U16 R2, desc[UR36][R2.64] ;  /* 0x0000002402027981 */ /* 0x000ea4000c1e1500 */
[----:B--2---:R-:W-:-:S06]  /*30f0*/  HADD2.F32 R16, -RZ, R2.H0_H0 ;  /* 0x20000002ff107230 */ /* 0x004fcc0000004100 */
[----:B------:R-:W0:Y:S02]  /*3100*/  F2I.S64.TRUNC R16, R16 ;  /* 0x0000001000107311 */ /* 0x000e24000020d900 */
[----:B0-----:R-:W-:Y:S05]  /*3110*/  BRA `(.L_x_15186) ;  /* 0x00000008009c7947 */ /* 0x001fea0003800000 */
.L_x_15196:
[----:B------:R-:W2:Y:S02]  /*3120*/  LDG.E.64 R2, desc[UR36][R2.64] ;  /* 0x0000002402027981 */ /* 0x000ea4000c1e1b00 */
[----:B--2---:R0:W1:Y:S02]  /*3130*/  F2I.S64.F64.TRUNC R16, R2 ;  /* 0x0000000200107311 */ /* 0x004064000030d900 */
[----:B01----:R-:W-:Y:S05]  /*3140*/  BRA `(.L_x_15186) ;  /* 0x0000000800907947 */ /* 0x003fea0003800000 */
.L_x_15187:
        /* <DEDUP_REMOVED lines=13> */
.L_x_15200:
[----:B------:R-:W2:Y:S02]  /*3220*/  LDG.E.64 R2, desc[UR36][R2.64] ;  /* 0x0000002402027981 */ /* 0x000ea4000c1e1b00 */
[----:B--2---:R0:W1:Y:S02]  /*3230*/  F2I.S64.F64.TRUNC R16, R2 ;  /* 0x0000000200107311 */ /* 0x004064000030d900 */
[----:B01----:R-:W-:Y:S05]  /*3240*/  BRA `(.L_x_15186) ;  /* 0x0000000800507947 */ /* 0x003fea0003800000 */
.L_x_15199:
        /* <DEDUP_REMOVED lines=26> */
.L_x_15202:
        /* <DEDUP_REMOVED lines=13> */
.L_x_15201:
[----:B------:R-:W2:Y:S02]  /*34c0*/  LDG.E.U16 R16, desc[UR36][R2.64] ;  /* 0x0000002402107981 */ /* 0x000ea4000c1e1500 */
[----:B--2---:R-:W-:-:S06]  /*34d0*/  IMAD.U32 R16, R16, 0x10000, RZ ;  /* 0x0001000010107824 */ /* 0x004fcc00078e00ff */
[----:B------:R-:W0:Y:S02]  /*34e0*/  F2I.S64.TRUNC R16, R16 ;  /* 0x0000001000107311 */ /* 0x000e24000020d900 */
[----:B0-----:R-:W-:Y:S05]  /*34f0*/  BRA `(.L_x_15186) ;  /* 0x0000000400a47947 */ /* 0x001fea0003800000 */
.L_x_15198:
        /* <DEDUP_REMOVED lines=11> */
.L_x_15205:
        /* <DEDUP_REMOVED lines=21> */
.L_x_15209:
[----:B------:R-:W-:Y:S05]  /*3700*/  BSYNC.RECONVERGENT B1 ;  /* 0x0000000000017941 */ /* 0x000fea0003800200 */
.L_x_15208:
[----:B------:R-:W-:Y:S01]  /*3710*/  IMAD.SHL.U32 R0, R0, 0x100000, RZ ;  /* 0x0010000000007824 */ /* 0x000fe200078e00ff */
[----:B------:R-:W-:-:S04]  /*3720*/  LEA R2, R2, 0x3b800000, 0x17 ;  /* 0x3b80000002027811 */ /* 0x000fc800078eb8ff */
[----:B------:R-:W-:-:S07]  /*3730*/  LOP3.LUT R16, R2, R0, R7, 0xfe, !PT ;  /* 0x0000000002107212 */ /* 0x000fce00078efe07 */
.L_x_15207:
[----:B------:R-:W-:Y:S05]  /*3740*/  BSYNC.RECONVERGENT B0 ;  /* 0x0000000000007941 */ /* 0x000fea0003800200 */
.L_x_15206:
[----:B------:R-:W0:Y:S02]  /*3750*/  F2I.S64.TRUNC R16, R16 ;  /* 0x0000001000107311 */ /* 0x000e24000020d900 */
[----:B0-----:R-:W-:Y:S05]  /*3760*/  BRA `(.L_x_15186) ;  /* 0x0000000400087947 */ /* 0x001fea0003800000 */
.L_x_15204:
        /* <DEDUP_REMOVED lines=21> */
.L_x_15213:
[----:B------:R-:W-:Y:S05]  /*38c0*/  BSYNC.RECONVERGENT B1 ;  /* 0x0000000000017941 */ /* 0x000fea0003800200 */
.L_x_15212:
[----:B------:R-:W-:Y:S01]  /*38d0*/  IMAD.SHL.U32 R0, R0, 0x200000, RZ ;  /* 0x0020000000007824 */ /* 0x000fe200078e00ff */
[----:B------:R-:W-:-:S04]  /*38e0*/  LEA R2, R2, 0x37800000, 0x17 ;  /* 0x3780000002027811 */ /* 0x000fc800078eb8ff */
[----:B------:R-:W-:-:S07]  /*38f0*/  LOP3.LUT R16, R2, R0, R7, 0xfe, !PT ;  /* 0x0000000002107212 */ /* 0x000fce00078efe07 */
.L_x_15211:
[----:B------:R-:W-:Y:S05]  /*3900*/  BSYNC.RECONVERGENT B0 ;  /* 0x0000000000007941 */ /* 0x000fea0003800200 */
.L_x_15210:
[----:B------:R-:W0:Y:S02]  /*3910*/  F2I.S64.TRUNC R16, R16 ;  /* 0x0000001000107311 */ /* 0x000e24000020d900 */
[----:B0-----:R-:W-:Y:S05]  /*3920*/  BRA `(.L_x_15186) ;  /* 0x0000000000987947 */ /* 0x001fea0003800000 */
.L_x_15203:
        /* <DEDUP_REMOVED lines=14> */
.L_x_15217:
[----:B------:R-:W-:Y:S05]  /*3a10*/  BSYNC.RECONVERGENT B0 ;  /* 0x0000000000007941 */ /* 0x000fea0003800200 */
.L_x_15216:
[----:B------:R-:W0:Y:S02]  /*3a20*/  F2I.S64.TRUNC R16, R16 ;  /* 0x0000001000107311 */ /* 0x000e24000020d900 */
[----:B0-----:R-:W-:Y:S05]  /*3a30*/  BRA `(.L_x_15186) ;  /* 0x0000000000547947 */ /* 0x001fea0003800000 */
.L_x_15191:
        /* <DEDUP_REMOVED lines=16> */
.L_x_15218:
[----:B------:R-:W-:Y:S05]  /*3b40*/  BRA `(.L_x_15186) ;  /* 0x0000000000107947 */ /* 0x000fea0003800000 */
.L_x_15215:
[----:B------:R0:W5:Y:S01]  /*3b50*/  LDG.E.64 R16, desc[UR36][R2.64] ;  /* 0x0000002402107981 */ /* 0x000162000c1e1b00 */
[----:B------:R-:W-:Y:S05]  /*3b60*/  BRA `(.L_x_15186) ;  /* 0x0000000000087947 */ /* 0x000fea0003800000 */
.L_x_15214:
[----:B------:R0:W5:Y:S01]  /*3b70*/  LDG.E R16, desc[UR36][R2.64] ;  /* 0x0000002402107981 */ /* 0x000162000c1e1900 */
[----:B------:R-:W-:-:S07]  /*3b80*/  IMAD.MOV.U32 R17, RZ, RZ, RZ ;  /* 0x000000ffff117224 */ /* 0x000fce00078e00ff */
.L_x_15186:
[----:B------:R-:W-:Y:S05]  /*3b90*/  BSYNC.RECONVERGENT B6 ;  /* 0x0000000000067941 */ /* 0x000fea0003800200 */
.L_x_15185:
[----:B012345:R-:W-:Y:S01]  /*3ba0*/  IMAD R3, R19, R18, RZ ;  /* 0x0000001213037224 */ /* 0x03ffe200078e02ff */
[----:B------:R-:W0:Y:S01]  /*3bb0*/  LDC.U8 R2, c[0x0][0x3ac] ;  /* 0x0000eb00ff027b82 */ /* 0x000e220000000000 */
[----:B------:R-:W-:Y:S01]  /*3bc0*/  IMAD R7, R17, R16, RZ ;  /* 0x0000001011077224 */ /* 0x000fe200078e02ff */
[----:B------:R-:W-:Y:S01]  /*3bd0*/  ISETP.GE.AND P0, PT, R30, R26, PT ;  /* 0x0000001a1e00720c */ /* 0x000fe20003f06270 */
[C---:B------:R-:W-:Y:S01]  /*3be0*/  IMAD.WIDE.U32 R10, R18.reuse, R18, RZ ;  /* 0x00000012120a7225 */ /* 0x040fe200078e00ff */
[----:B------:R-:W-:Y:S04]  /*3bf0*/  BSSY.RECONVERGENT B7, `(.L_x_15219) ;  /* 0x00002d8000077945 */ /* 0x000fe80003800200 */
[----:B------:R-:W-:Y:S01]  /*3c00*/  BSSY.RELIABLE B6, `(.L_x_15220) ;  /* 0x00001f2000067945 */ /* 0x000fe20003800100 */
[----:B------:R-:W-:-:S02]  /*3c10*/  IMAD R3, R18, R19, R3 ;  /* 0x0000001312037224 */ /* 0x000fc400078e0203 */
[----:B------:R-:W-:Y:S02]  /*3c20*/  IMAD R13, R33, R32, RZ ;  /* 0x00000020210d7224 */ /* 0x000fe400078e02ff */
[----:B------:R-:W-:-:S04]  /*3c30*/  IMAD.WIDE.U32 R4, R16, R16, RZ ;  /* 0x0000001010047225 */ /* 0x000fc800078e00ff */
[----:B------:R-:W-:Y:S02]  /*3c40*/  IMAD R21, R16, R17, R7 ;  /* 0x0000001110157224 */ /* 0x000fe400078e0207 */
[----:B------:R-:W-:Y:S02]  /*3c50*/  IMAD R15, R29, R28, RZ ;  /* 0x0000001c1d0f7224 */ /* 0x000fe400078e02ff */
[----:B------:R-:W-:Y:S02]  /*3c60*/  IMAD.IADD R11, R11, 0x1, R3 ;  /* 0x000000010b0b7824 */ /* 0x000fe400078e0203 */
[----:B------:R-:W-:-:S04]  /*3c70*/  IMAD.WIDE.U32 R8, R32, R32, RZ ;  /* 0x0000002020087225 */ /* 0x000fc800078e00ff */
[----:B------:R-:W-:Y:S02]  /*3c80*/  IMAD.IADD R3, R5, 0x1, R21 ;  /* 0x0000000105037824 */ /* 0x000fe400078e0215 */
[----:B------:R-:W-:Y:S02]  /*3c90*/  IMAD R13, R32, R33, R13 ;  /* 0x00000021200d7224 */ /* 0x000fe400078e020d */
[----:B------:R-:W-:-:S04]  /*3ca0*/  IMAD.WIDE.U32 R6, R28, R28, RZ ;  /* 0x0000001c1c067225 */ /* 0x000fc800078e00ff */
[----:B------:R-:W-:Y:S02]  /*3cb0*/  IMAD R15, R28, R29, R15 ;  /* 0x0000001d1c0f7224 */ /* 0x000fe400078e020f */
[----:B------:R-:W-:Y:S02]  /*3cc0*/  IMAD R11, R11, R18, RZ ;  /* 0x000000120b0b7224 */ /* 0x000fe400078e02ff */
[----:B------:R-:W-:Y:S02]  /*3cd0*/  IMAD R5, R3, R16, RZ ;  /* 0x0000001003057224 */ /* 0x000fe400078e02ff */
[----:B------:R-:W-:Y:S02]  /*3ce0*/  IMAD.IADD R9, R9, 0x1, R13 ;  /* 0x0000000109097824 */ /* 0x000fe400078e020d */
[----:B------:R-:W-:Y:S02]  /*3cf0*/  IMAD.IADD R3, R7, 0x1, R15 ;  /* 0x0000000107037824 */ /* 0x000fe400078e020f */
[----:B------:R-:W-:-:S04]  /*3d00*/  IMAD.WIDE.U32 R24, R10, R18, RZ ;  /* 0x000000120a187225 */ /* 0x000fc800078e00ff */
[----:B------:R-:W-:Y:S02]  /*3d10*/  IMAD R11, R19, R10, R11 ;  /* 0x0000000a130b7224 */ /* 0x000fe400078e020b */
[----:B------:R-:W-:Y:S02]  /*3d20*/  IMAD R9, R9, R32, RZ ;  /* 0x0000002009097224 */ /* 0x000fe400078e02ff */
[----:B------:R-:W-:-:S04]  /*3d30*/  IMAD.WIDE.U32 R18, R4, R16, RZ ;  /* 0x0000001004127225 */ /* 0x000fc800078e00ff */
[----:B------:R-:W-:Y:S02]  /*3d40*/  IMAD R17, R17, R4, R5 ;  /* 0x0000000411117224 */ /* 0x000fe400078e0205 */
[----:B------:R-:W-:Y:S02]  /*3d50*/  IMAD R3, R3, R28, RZ ;  /* 0x0000001c03037224 */ /* 0x000fe400078e02ff */
[----:B------:R-:W-:Y:S02]  /*3d60*/  IMAD.IADD R23, R25, 0x1, R11 ;  /* 0x0000000119177824 */ /* 0x000fe400078e020b */
[----:B------:R-:W-:-:S04]  /*3d70*/  IMAD.WIDE.U32 R4, R8, R32, RZ ;  /* 0x0000002008047225 */ /* 0x000fc800078e00ff */
[----:B------:R-:W-:Y:S02]  /*3d80*/  IMAD R11, R33, R8, R9 ;  /* 0x00000008210b7224 */ /* 0x000fe400078e0209 */
[----:B------:R-:W-:Y:S02]  /*3d90*/  IMAD.IADD R17, R19, 0x1, R17 ;  /* 0x0000000113117824 */ /* 0x000fe400078e0211 */
[----:B------:R-:W-:-:S04]  /*3da0*/  IMAD.WIDE.U32 R32, R6, R28, RZ ;  /* 0x0000001c06207225 */ /* 0x000fc800078e00ff */
[----:B------:R-:W-:Y:S02]  /*3db0*/  IMAD R3, R29, R6, R3 ;  /* 0x000000061d037224 */ /* 0x000fe400078e0203 */
[----:B------:R-:W-:Y:S02]  /*3dc0*/  IMAD.MOV.U32 R22, RZ, RZ, R24 ;  /* 0x000000ffff167224 */ /* 0x000fe400078e0018 */
[----:B------:R-:W-:Y:S01]  /*3dd0*/  IMAD.MOV.U32 R16, RZ, RZ, R18 ;  /* 0x000000ffff107224 */ /* 0x000fe200078e0012 */
[----:B0-----:R-:W-:Y:S06]  /*3de0*/  @P0 BRA `(.L_x_15221) ;  /* 0x0000001c00400947 */ /* 0x001fec0003800000 */
[----:B------:R-:W0:Y:S01]  /*3df0*/  LDCU UR4, c[0x0][0x3b0] ;  /* 0x00007600ff0477ac */ /* 0x000e220008000800 */
[----:B------:R-:W1:Y:S01]  /*3e00*/  LDC.64 R8, c[0x0][0x390] ;  /* 0x0000e400ff087b82 */ /* 0x000e620000000a00 */
[----:B------:R-:W-:Y:S01]  /*3e10*/  IMAD R0, R27, 0x200, R30 ;  /* 0x000002001b007824 */ /* 0x000fe200078e021e */
[----:B------:R-:W-:Y:S01]  /*3e20*/  PRMT R6, R2, 0x9910, RZ ;  /* 0x0000991002067816 */ /* 0x000fe200000000ff */
[----:B------:R-:W-:Y:S02]  /*3e30*/  IMAD.IADD R11, R5, 0x1, R11 ;  /* 0x00000001050b7824 */ /* 0x000fe400078e020b */
[----:B------:R-:W-:Y:S02]  /*3e40*/  IMAD.IADD R29, R33, 0x1, R3 ;  /* 0x00000001211d7824 */ /* 0x000fe400078e0203 */
[----:B------:R-:W-:Y:S02]  /*3e50*/  VIADD R30, R30, 0x80 ;  /* 0x000000801e1e7836 */ /* 0x000fe40000000000 */
[----:B------:R-:W-:-:S02]  /*3e60*/  IMAD.MOV.U32 R10, RZ, RZ, R4 ;  /* 0x000000ffff0a7224 */ /* 0x000fc400078e0004 */
[----:B------:R-:W-:Y:S02]  /*3e70*/  IMAD.MOV.U32 R28, RZ, RZ, R32 ;  /* 0x000000ffff1c7224 */ /* 0x000fe400078e0020 */
        /* <DEDUP_REMOVED lines=16> */
.L_x_15225:
[----:B------:R0:W-:Y:S01]  /*3f80*/  STG.E.U8 desc[UR36][R8.64], R4 ;  /* 0x0000000408007986 */ /* 0x0001e2000c101124 */
[----:B------:R-:W-:Y:S05]  /*3f90*/  BRA `(.L_x_15227) ;  /* 0x0000000c00387947 */ /* 0x000fea0003800000 */
.L_x_15224:
        /* <DEDUP_REMOVED lines=8> */
.L_x_15229:
[----:B------:R0:W-:Y:S01]  /*4020*/  STG.E desc[UR36][R8.64], R4 ;  /* 0x0000000408007986 */ /* 0x0001e2000c101924 */
[----:B------:R-:W-:Y:S05]  /*4030*/  BRA `(.L_x_15227) ;  /* 0x0000000c00107947 */ /* 0x000fea0003800000 */
.L_x_15228:
[----:B------:R0:W-:Y:S01]  /*4040*/  STG.E.U16 desc[UR36][R8.64], R4 ;  /* 0x0000000408007986 */ /* 0x0001e2000c101524 */
[----:B------:R-:W-:Y:S05]  /*4050*/  BRA `(.L_x_15227) ;  /* 0x0000000c00087947 */ /* 0x000fea0003800000 */
.L_x_15223:
        /* <DEDUP_REMOVED lines=9> */
.L_x_15231:
[----:B------:R-:W0:Y:S02]  /*40f0*/  I2F.S64 R0, R10 ;  /* 0x0000000a00007312 */ /* 0x000e240000301400 */
[----:B0-----:R-:W-:-:S05]  /*4100*/  F2FP.F16.F32.PACK_AB R0, RZ, R0 ;  /* 0x00000000ff00723e */ /* 0x001fca00000000ff */
[----:B------:R0:W-:Y:S01]  /*4110*/  STG.E.U16 desc[UR36][R8.64], R0 ;  /* 0x0000000008007986 */ /* 0x0001e2000c101524 */
[----:B------:R-:W-:Y:S05]  /*4120*/  BRA `(.L_x_15227) ;  /* 0x0000000800d47947 */ /* 0x000fea0003800000 */
.L_x_15230:
        /* <DEDUP_REMOVED lines=10> */
.L_x_15233:
[----:B------:R-:W0:Y:S02]  /*41d0*/  I2F.S64 R10, R10 ;  /* 0x0000000a000a7312 */ /* 0x000e240000301400 */
[----:B0-----:R-:W-:-:S04]  /*41e0*/  F2FP.F16.F32.PACK_AB R3, RZ, R10 ;  /* 0x0000000aff03723e */ /* 0x001fc800000000ff */
[----:B------:R-:W-:-:S05]  /*41f0*/  PRMT R3, R3, 0x5410, RZ ;  /* 0x0000541003037816 */ /* 0x000fca00000000ff */
[----:B------:R0:W-:Y:S01]  /*4200*/  STG.E desc[UR36][R8.64], R3 ;  /* 0x0000000308007986 */ /* 0x0001e2000c101924 */
[----:B------:R-:W-:Y:S05]  /*4210*/  BRA `(.L_x_15227) ;  /* 0x0000000800987947 */ /* 0x000fea0003800000 */
.L_x_15232:
[----:B------:R-:W0:Y:S02]  /*4220*/  I2F.F64.S64 R10, R10 ;  /* 0x0000000a000a7312 */ /* 0x000e240000301c00 */
[----:B0-----:R0:W-:Y:S01]  /*4230*/  STG.E.64 desc[UR36][R8.64], R10 ;  /* 0x0000000a08007986 */ /* 0x0011e2000c101b24 */
[----:B------:R-:W-:Y:S05]  /*4240*/  BRA `(.L_x_15227) ;  /* 0x00000008008c7947 */ /* 0x000fea0003800000 */
.L_x_15222:
        /* <DEDUP_REMOVED lines=13> */
.L_x_15236:
[----:B------:R-:W-:Y:S01]  /*4320*/  CS2R R6, SRZ ;  /* 0x0000000000067805 */ /* 0x000fe2000001ff00 */
[----:B------:R-:W0:Y:S04]  /*4330*/  I2F.F64.S64 R4, R10 ;  /* 0x0000000a00047312 */ /* 0x000e280000301c00 */
[----:B0-----:R3:W-:Y:S01]  /*4340*/  STG.E.128 desc[UR36][R8.64], R4 ;  /* 0x0000000408007986 */ /* 0x0017e2000c101d24 */
[----:B------:R-:W-:Y:S05]  /*4350*/  BRA `(.L_x_15227) ;  /* 0x0000000800487947 */ /* 0x000fea0003800000 */
.L_x_15235:
        /* <DEDUP_REMOVED lines=19> */
.L_x_15240:
[----:B------:R-:W-:Y:S05]  /*4490*/  BSYNC.RECONVERGENT B0 ;  /* 0x0000000000007941 */ /* 0x000fea0003800200 */
.L_x_15239:
[----:B------:R-:W-:-:S05]  /*44a0*/  LOP3.LUT R5, R0, 0x80, R5, 0xf8, !PT ;  /* 0x0000008000057812 */ /* 0x000fca00078ef805 */
[----:B------:R2:W-:Y:S01]  /*44b0*/  STG.E.U8 desc[UR36][R8.64], R5 ;  /* 0x0000000508007986 */ /* 0x0005e2000c101124 */
[----:B------:R-:W-:Y:S05]  /*44c0*/  BRA `(.L_x_15227) ;  /* 0x0000000400ec7947 */ /* 0x000fea0003800000 */
.L_x_15238:
        /* <DEDUP_REMOVED lines=15> */
.L_x_15242:
[----:B------:R-:W-:Y:S05]  /*45c0*/  BSYNC.RECONVERGENT B0 ;  /* 0x0000000000007941 */ /* 0x000fea0003800200 */
.L_x_15241:
[----:B------:R-:W-:-:S05]  /*45d0*/  LOP3.LUT R5, R0, 0x80, R5, 0xf8, !PT ;  /* 0x0000008000057812 */ /* 0x000fca00078ef805 */
[----:B------:R1:W-:Y:S01]  /*45e0*/  STG.E.U8 desc[UR36][R8.64], R5 ;  /* 0x0000000508007986 */ /* 0x0003e2000c101124 */
[----:B------:R-:W-:Y:S05]  /*45f0*/  BRA `(.L_x_15227) ;  /* 0x0000000400a07947 */ /* 0x000fea0003800000 */
.L_x_15237:
[----:B------:R-:W0:Y:S02]  /*4600*/  I2F.S64 R0, R10 ;  /* 0x0000000a00007312 */ /* 0x000e240000301400 */
[----:B0-----:R-:W-:-:S05]  /*4610*/  F2FP.BF16.F32.PACK_AB R0, RZ, R0 ;  /* 0x00000000ff00723e */ /* 0x001fca00000010ff */
[----:B------:R0:W-:Y:S01]  /*4620*/  STG.E.U16 desc[UR36][R8.64], R0 ;  /* 0x0000000008007986 */ /* 0x0001e2000c101524 */
[----:B------:R-:W-:Y:S05]  /*4630*/  BRA `(.L_x_15227) ;  /* 0x0000000400907947 */ /* 0x000fea0003800000 */
.L_x_15234:
        /* <DEDUP_REMOVED lines=10> */
.L_x_15245:
        /* <DEDUP_REMOVED lines=13> */
.L_x_15248:
[----:B------:R-:W-:-:S04]  /*47b0*/  SHF.R.U32.HI R0, RZ, 0x14, R3 ;  /* 0x00000014ff007819 */ /* 0x000fc80000011603 */
[----:B------:R-:W-:-:S04]  /*47c0*/  LOP3.LUT R0, R0, 0x1, RZ, 0xc0, !PT ;  /* 0x0000000100007812 */ /* 0x000fc800078ec0ff */
[----:B------:R-:W-:-:S04]  /*47d0*/  IADD3 R0, PT, PT, R3, 0x487ffff, R0 ;  /* 0x0487ffff03007810 */ /* 0x000fc80007ffe000 */
[----:B------:R-:W-:-:S04]  /*47e0*/  SHF.R.U32.HI R0, RZ, 0x14, R0 ;  /* 0x00000014ff007819 */ /* 0x000fc80000011600 */
[----:B------:R-:W-:-:S07]  /*47f0*/  LOP3.LUT R0, R0, 0xff, RZ, 0xc0, !PT ;  /* 0x000000ff00007812 */ /* 0x000fce00078ec0ff */
.L_x_15249:
[----:B------:R-:W-:-:S04]  /*4800*/  SHF.R.U32.HI R3, RZ, 0x18, R3 ;  /* 0x00000018ff037819 */ /* 0x000fc80000011603 */
[----:B------:R-:W-:-:S04]  /*4810*/  LOP3.LUT R0, R0, 0x80, R3, 0xf8, !PT ;  /* 0x0000008000007812 */ /* 0x000fc800078ef803 */
[----:B------:R-:W-:-:S07]  /*4820*/  PRMT R4, R0, 0x7610, R4 ;  /* 0x0000761000047816 */ /* 0x000fce0000000004 */
.L_x_15247:
[----:B------:R-:W-:Y:S05]  /*4830*/  BSYNC.RECONVERGENT B0 ;  /* 0x0000000000007941 */ /* 0x000fea0003800200 */
.L_x_15246:
[----:B------:R0:W-:Y:S01]  /*4840*/  STG.E.U8 desc[UR36][R8.64], R4 ;  /* 0x0000000408007986 */ /* 0x0001e2000c101124 */
[----:B------:R-:W-:Y:S05]  /*4850*/  BRA `(.L_x_15227) ;  /* 0x0000000400087947 */ /* 0x000fea0003800000 */
.L_x_15244:
        /* <DEDUP_REMOVED lines=13> */
.L_x_15252:
[----:B------:R-:W-:-:S04]  /*4930*/  SHF.R.U32.HI R0, RZ, 0x15, R3 ;  /* 0x00000015ff007819 */ /* 0x000fc80000011603 */
[----:B------:R-:W-:-:S04]  /*4940*/  LOP3.LUT R0, R0, 0x1, RZ, 0xc0, !PT ;  /* 0x0000000100007812 */ /* 0x000fc800078ec0ff */
[----:B------:R-:W-:-:S04]  /*4950*/  IADD3 R0, PT, PT, R3, 0x88fffff, R0 ;  /* 0x088fffff03007810 */ /* 0x000fc80007ffe000 */
[----:B------:R-:W-:-:S04]  /*4960*/  SHF.R.U32.HI R0, RZ, 0x15, R0 ;  /* 0x00000015ff007819 */ /* 0x000fc80000011600 */
[----:B------:R-:W-:-:S07]  /*4970*/  LOP3.LUT R0, R0, 0xff, RZ, 0xc0, !PT ;  /* 0x000000ff00007812 */ /* 0x000fce00078ec0ff */
.L_x_15253:
[----:B------:R-:W-:-:S04]  /*4980*/  SHF.R.U32.HI R3, RZ, 0x18, R3 ;  /* 0x00000018ff037819 */ /* 0x000fc80000011603 */
[----:B------:R-:W-:-:S04]  /*4990*/  LOP3.LUT R0, R0, 0x80, R3, 0xf8, !PT ;  /* 0x0000008000007812 */ /* 0x000fc800078ef803 */
[----:B------:R-:W-:-:S07]  /*49a0*/  PRMT R4, R0, 0x7610, R4 ;  /* 0x0000761000047816 */ /* 0x000fce0000000004 */
.L_x_15251:
[----:B------:R-:W-:Y:S05]  /*49b0*/  BSYNC.RECONVERGENT B0 ;  /* 0x0000000000007941 */ /* 0x000fea0003800200 */
.L_x_15250:
[----:B------:R0:W-:Y:S01]  /*49c0*/  STG.E.U8 desc[UR36][R8.64], R4 ;  /* 0x0000000408007986 */ /* 0x0001e2000c101124 */
[----:B------:R-:W-:Y:S05]  /*49d0*/  BRA `(.L_x_15227) ;  /* 0x0000000000a87947 */ /* 0x000fea0003800000 */
.L_x_15243:
[----:B------:R-:W-:-:S13]  /*49e0*/  ISETP.NE.AND P0, PT, R0, 0x1c, PT ;  /* 0x0000001c0000780c */ /* 0x000fda0003f05270 */
[----:B------:R-:W-:Y:S05]  /*49f0*/  @!P0 BRA `(.L_x_15254) ;  /* 0x00000000009c8947 */ /* 0x000fea0003800000 */
[----:B------:R-:W-:-:S13]  /*4a00*/  ISETP.NE.AND P0, PT, R0, 0x1d, PT ;  /* 0x0000001d0000780c */ /* 0x000fda0003f05270 */
[----:B------:R-:W-:Y:S05]  /*4a10*/  @!P0 BRA `(.L_x_15255) ;  /* 0x00000000008c8947 */ /* 0x000fea0003800000 */
[----:B------:R-:W-:-:S13]  /*4a20*/  ISETP.NE.AND P0, PT, R0, 0x2c, PT ;  /* 0x0000002c0000780c */ /* 0x000fda0003f05270 */
[----:B------:R-:W-:Y:S05]  /*4a30*/  @!P0 BRA `(.L_x_15256) ;  /* 0x0000000000448947 */ /* 0x000fea0003800000 */
.L_x_15226:
        /* <DEDUP_REMOVED lines=16> */
.L_x_15257:
[----:B------:R-:W-:Y:S05]  /*4b40*/  BRA `(.L_x_15227) ;  /* 0x00000000004c7947 */ /* 0x000fea0003800000 */
.L_x_15256:
        /* <DEDUP_REMOVED lines=16> */
.L_x_15255:
[----:B------:R0:W-:Y:S01]  /*4c50*/  STG.E.64 desc[UR36][R8.64], R10 ;  /* 0x0000000a08007986 */ /* 0x0001e2000c101b24 */
[----:B------:R-:W-:Y:S05]  /*4c60*/  BRA `(.L_x_15227) ;  /* 0x0000000000047947 */ /* 0x000fea0003800000 */
.L_x_15254:
[----:B------:R0:W-:Y:S02]  /*4c70*/  STG.E desc[UR36][R8.64], R4 ;  /* 0x0000000408007986 */ /* 0x0001e4000c101924 */
.L_x_15227:
        /* <DEDUP_REMOVED lines=23> */
.L_x_15262:
[----:B------:R0:W-:Y:S01]  /*4df0*/  STG.E.U8 desc[UR36][R8.64], R32 ;  /* 0x0000002008007986 */ /* 0x0001e2000c101124 */
[----:B------:R-:W-:Y:S05]  /*4e00*/  BRA `(.L_x_15264) ;  /* 0x0000000c00347947 */ /* 0x000fea0003800000 */
.L_x_15261:
        /* <DEDUP_REMOVED lines=8> */
.L_x_15266:
[----:B------:R3:W-:Y:S01]  /*4e90*/  STG.E desc[UR36][R8.64], R32 ;  /* 0x0000002008007986 */ /* 0x0007e2000c101924 */
[----:B------:R-:W-:Y:S05]  /*4ea0*/  BRA `(.L_x_15264) ;  /* 0x0000000c000c7947 */ /* 0x000fea0003800000 */
.L_x_15265:
[----:B------:R2:W-:Y:S01]  /*4eb0*/  STG.E.U16 desc[UR36][R8.64], R32 ;  /* 0x0000002008007986 */ /* 0x0005e2000c101524 */
[----:B------:R-:W-:Y:S05]  /*4ec0*/  BRA `(.L_x_15264) ;  /* 0x0000000c00047947 */ /* 0x000fea0003800000 */
.L_x_15260:
        /* <DEDUP_REMOVED lines=9> */
.L_x_15268:
[----:B------:R-:W0:Y:S02]  /*4f60*/  I2F.S64 R0, R28 ;  /* 0x0000001c00007312 */ /* 0x000e240000301400 */
[----:B0-----:R-:W-:-:S05]  /*4f70*/  F2FP.F16.F32.PACK_AB R0, RZ, R0 ;  /* 0x00000000ff00723e */ /* 0x001fca00000000ff */
[----:B------:R0:W-:Y:S01]  /*4f80*/  STG.E.U16 desc[UR36][R8.64], R0 ;  /* 0x0000000008007986 */ /* 0x0001e2000c101524 */
[----:B------:R-:W-:Y:S05]  /*4f90*/  BRA `(.L_x_15264) ;  /* 0x0000000800d07947 */ /* 0x000fea0003800000 */
.L_x_15267:
        /* <DEDUP_REMOVED lines=10> */
.L_x_15270:
[----:B------:R-:W0:Y:S02]  /*5040*/  I2F.S64 R28, R28 ;  /* 0x0000001c001c7312 */ /* 0x000e240000301400 */
[----:B0-----:R-:W-:-:S04]  /*5050*/  F2FP.F16.F32.PACK_AB R3, RZ, R28 ;  /* 0x0000001cff03723e */ /* 0x001fc800000000ff */
[----:B------:R-:W-:-:S05]  /*5060*/  PRMT R3, R3, 0x5410, RZ ;  /* 0x0000541003037816 */ /* 0x000fca00000000ff */
[----:B------:R0:W-:Y:S01]  /*5070*/  STG.E desc[UR36][R8.64], R3 ;  /* 0x0000000308007986 */ /* 0x0001e2000c101924 */
[----:B------:R-:W-:Y:S05]  /*5080*/  BRA `(.L_x_15264) ;  /* 0x0000000800947947 */ /* 0x000fea0003800000 */
.L_x_15269:
[----:B------:R-:W0:Y:S02]  /*5090*/  I2F.F64.S64 R28, R28 ;  /* 0x0000001c001c7312 */ /* 0x000e240000301c00 */
[----:B0-----:R0:W-:Y:S01]  /*50a0*/  STG.E.64 desc[UR36][R8.64], R28 ;  /* 0x0000001c08007986 */ /* 0x0011e2000c101b24 */
[----:B------:R-:W-:Y:S05]  /*50b0*/  BRA `(.L_x_15264) ;  /* 0x0000000800887947 */ /* 0x000fea0003800000 */
.L_x_15259:
        /* <DEDUP_REMOVED lines=12> */
.L_x_15274:
        /* <DEDUP_REMOVED lines=17> */
.L_x_15277:
[----:B------:R-:W-:-:S04]  /*5290*/  SHF.R.U32.HI R3, RZ, 0x18, R29 ;  /* 0x00000018ff037819 */ /* 0x000fc8000001161d */
[----:B------:R-:W-:-:S04]  /*52a0*/  LOP3.LUT R0, R0, 0x80, R3, 0xf8, !PT ;  /* 0x0000008000007812 */ /* 0x000fc800078ef803 */
[----:B------:R-:W-:-:S07]  /*52b0*/  PRMT R4, R0, 0x7610, R4 ;  /* 0x0000761000047816 */ /* 0x000fce0000000004 */
.L_x_15276:
[----:B------:R-:W-:Y:S05]  /*52c0*/  BSYNC.RECONVERGENT B0 ;  /* 0x0000000000007941 */ /* 0x000fea0003800200 */
.L_x_15275:
[----:B------:R0:W-:Y:S01]  /*52d0*/  STG.E.U8 desc[UR36][R8.64], R4 ;  /* 0x0000000408007986 */ /* 0x0001e2000c101124 */
[----:B------:R-:W-:Y:S05]  /*52e0*/  BRA `(.L_x_15264) ;  /* 0x0000000400fc7947 */ /* 0x000fea0003800000 */
.L_x_15273:
        /* <DEDUP_REMOVED lines=17> */
.L_x_15280:
[----:B------:R-:W-:-:S04]  /*5400*/  SHF.R.U32.HI R3, RZ, 0x18, R29 ;  /* 0x00000018ff037819 */ /* 0x000fc8000001161d */
[----:B------:R-:W-:-:S04]  /*5410*/  LOP3.LUT R0, R0, 0x80, R3, 0xf8, !PT ;  /* 0x0000008000007812 */ /* 0x000fc800078ef803 */
[----:B------:R-:W-:-:S07]  /*5420*/  PRMT R4, R0, 0x7610, R4 ;  /* 0x0000761000047816 */ /* 0x000fce0000000004 */
.L_x_15279:
[----:B------:R-:W-:Y:S05]  /*5430*/  BSYNC.RECONVERGENT B0 ;  /* 0x0000000000007941 */ /* 0x000fea0003800200 */
.L_x_15278:
[----:B------:R0:W-:Y:S01]  /*5440*/  STG.E.U8 desc[UR36][R8.64], R4 ;  /* 0x0000000408007986 */ /* 0x0001e2000c101124 */
[----:B------:R-:W-:Y:S05]  /*5450*/  BRA `(.L_x_15264) ;  /* 0x0000000400a07947 */ /* 0x000fea0003800000 */
.L_x_15272:
        /* <DEDUP_REMOVED lines=22> */
.L_x_15282:
[----:B------:R0:W-:Y:S01]  /*55c0*/  STG.E.64 desc[UR36][R8.64], R28 ;  /* 0x0000001c08007986 */ /* 0x0001e2000c101b24 */
[----:B------:R-:W-:Y:S05]  /*55d0*/  BRA `(.L_x_15264) ;  /* 0x0000000400407947 */ /* 0x000fea0003800000 */
.L_x_15281:
[----:B------:R0:W-:Y:S01]  /*55e0*/  STG.E desc[UR36][R8.64], R32 ;  /* 0x0000002008007986 */ /* 0x0001e2000c101924 */
[----:B------:R-:W-:Y:S05]  /*55f0*/  BRA `(.L_x_15264) ;  /* 0x0000000400387947 */ /* 0x000fea0003800000 */
.L_x_15271:
        /* <DEDUP_REMOVED lines=11> */
.L_x_15284:
[----:B------:R-:W-:Y:S01]  /*56b0*/  CS2R R6, SRZ ;  /* 0x0000000000067805 */ /* 0x000fe2000001ff00 */
[----:B------:R-:W0:Y:S04]  /*56c0*/  I2F.F64.S64 R4, R28 ;  /* 0x0000001c00047312 */ /* 0x000e280000301c00 */
[----:B0-----:R0:W-:Y:S01]  /*56d0*/  STG.E.128 desc[UR36][R8.64], R4 ;  /* 0x0000000408007986 */ /* 0x0011e2000c101d24 */
[----:B------:R-:W-:Y:S05]  /*56e0*/  BRA `(.L_x_15264) ;  /* 0x0000000000fc7947 */ /* 0x000fea0003800000 */
.L_x_15283:
[----:B------:R-:W-:-:S13]  /*56f0*/  ISETP.NE.AND P0, PT, R0, 0xf, PT ;  /* 0x0000000f0000780c */ /* 0x000fda0003f05270 */
[----:B------:R-:W-:Y:S05]  /*5700*/  @!P0 BRA `(.L_x_15285) ;  /* 0x0000000000e88947 */ /* 0x000fea0003800000 */
[----:B------:R-:W-:-:S13]  /*5710*/  ISETP.NE.AND P0, PT, R0, 0x17, PT ;  /* 0x000000170000780c */ /* 0x000fda0003f05270 */
[----:B------:R-:W-:Y:S05]  /*5720*/  @!P0 BRA `(.L_x_15286) ;  /* 0x0000000000908947 */ /* 0x000fea0003800000 */
[----:B------:R-:W-:-:S13]  /*5730*/  ISETP.NE.AND P0, PT, R0, 0x18, PT ;  /* 0x000000180000780c */ /* 0x000fda0003f05270 */
[----:B------:R-:W-:Y:S05]  /*5740*/  @!P0 BRA `(.L_x_15287) ;  /* 0x0000000000448947 */ /* 0x000fea0003800000 */
.L_x_15263:
        /* <DEDUP_REMOVED lines=16> */
.L_x_15288:
[----:B------:R-:W-:Y:S05]  /*5850*/  BRA `(.L_x_15264) ;  /* 0x0000000000a07947 */ /* 0x000fea0003800000 */
.L_x_15287:
        /* <DEDUP_REMOVED lines=13> */
.L_x_15290:
[----:B------:R-:W-:Y:S05]  /*5930*/  BSYNC.RECONVERGENT B0 ;  /* 0x0000000000007941 */ /* 0x000fea0003800200 */
.L_x_15289:
[----:B------:R-:W-:-:S05]  /*5940*/  LOP3.LUT R3, R0, 0x80, R3, 0xf8, !PT ;  /* 0x0000008000037812 */ /* 0x000fca00078ef803 */
[----:B------:R0:W-:Y:S01]  /*5950*/  STG.E.U8 desc[UR36][R8.64], R3 ;  /* 0x0000000308007986 */ /* 0x0001e2000c101124 */
[----:B------:R-:W-:Y:S05]  /*5960*/  BRA `(.L_x_15264) ;  /* 0x00000000005c7947 */ /* 0x000fea0003800000 */
.L_x_15286:
        /* <DEDUP_REMOVED lines=12> */
.L_x_15292:
[----:B------:R-:W-:Y:S01]  /*5a30*/  IMAD.MOV.U32 R0, RZ, RZ, 0x7f ;  /* 0x0000007fff007424 */ /* 0x000fe200078e00ff */
[----:B------:R-:W-:-:S04]  /*5a40*/  ISETP.GT.U32.AND P0, PT, R3, 0x7f800000, PT ;  /* 0x7f8000000300780c */ /* 0x000fc80003f04070 */
[----:B------:R-:W-:-:S09]  /*5a50*/  SEL R0, R0, 0x7c, P0 ;  /* 0x0000007c00007807 */ /* 0x000fd20000000000 */
.L_x_15293:
[----:B------:R-:W-:Y:S05]  /*5a60*/  BSYNC.RECONVERGENT B0 ;  /* 0x0000000000007941 */ /* 0x000fea0003800200 */
.L_x_15291:
[----:B------:R-:W-:-:S04]  /*5a70*/  SHF.R.U32.HI R3, RZ, 0x18, R29 ;  /* 0x00000018ff037819 */ /* 0x000fc8000001161d */
[----:B------:R-:W-:-:S05]  /*5a80*/  LOP3.LUT R3, R0, 0x80, R3, 0xf8, !PT ;  /* 0x0000008000037812 */ /* 0x000fca00078ef803 */
[----:B------:R0:W-:Y:S01]  /*5a90*/  STG.E.U8 desc[UR36][R8.64], R3 ;  /* 0x0000000308007986 */ /* 0x0001e2000c101124 */
[----:B------:R-:W-:Y:S05]  /*5aa0*/  BRA `(.L_x_15264) ;  /* 0x00000000000c7947 */ /* 0x000fea0003800000 */
.L_x_15285:
[----:B------:R-:W0:Y:S02]  /*5ab0*/  I2F.S64 R0, R28 ;  /* 0x0000001c00007312 */ /* 0x000e240000301400 */
[----:B0-----:R-:W-:-:S05]  /*5ac0*/  F2FP.BF16.F32.PACK_AB R0, RZ, R0 ;  /* 0x00000000ff00723e */ /* 0x001fca00000010ff */
[----:B------:R0:W-:Y:S02]  /*5ad0*/  STG.E.U16 desc[UR36][R8.64], R0 ;  /* 0x0000000008007986 */ /* 0x0001e4000c101524 */
.L_x_15264:
[----:B------:R-:W-:-:S07]  /*5ae0*/  VIADD R30, R30, 0x80 ;  /* 0x000000801e1e7836 */ /* 0x000fce0000000000 */
.L_x_15221:
[----:B------:R-:W-:-:S13]  /*5af0*/  ISETP.GE.AND P0, PT, R30, R26, PT ;  /* 0x0000001a1e00720c */ /* 0x000fda0003f06270 */
[----:B------:R-:W-:Y:S05]  /*5b00*/  @P0 BREAK.RELIABLE B6 ;  /* 0x0000000000060942 */ /* 0x000fea0003800100 */
[----:B------:R-:W-:Y:S05]  /*5b10*/  @P0 BRA `(.L_x_15258) ;  /* 0x0000000c00940947 */ /* 0x000fea0003800000 */
[----:B------:R-:W-:Y:S05]  /*5b20*/  BSYNC.RELIABLE B6 ;  /* 0x0000000000067941 */ /* 0x000fea0003800100 */
.L_x_15220:
        /* <DEDUP_REMOVED lines=20> */
.L_x_15297:
[----:B------:R0:W-:Y:S01]  /*5c70*/  STG.E.U8 desc[UR36][R8.64], R24 ;  /* 0x0000001808007986 */ /* 0x0001e2000c101124 */
[----:B------:R-:W-:Y:S05]  /*5c80*/  BRA `(.L_x_15299) ;  /* 0x0000000c00347947 */ /* 0x000fea0003800000 */
.L_x_15296:
        /* <DEDUP_REMOVED lines=8> */
.L_x_15301:
[----:B------:R0:W-:Y:S01]  /*5d10*/  STG.E desc[UR36][R8.64], R24 ;  /* 0x0000001808007986 */ /* 0x0001e2000c101924 */
[----:B------:R-:W-:Y:S05]  /*5d20*/  BRA `(.L_x_15299) ;  /* 0x0000000c000c7947 */ /* 0x000fea0003800000 */
.L_x_15300:
[----:B------:R0:W-:Y:S01]  /*5d30*/  STG.E.U16 desc[UR36][R8.64], R24 ;  /* 0x0000001808007986 */ /* 0x0001e2000c101524 */
[----:B------:R-:W-:Y:S05]  /*5d40*/  BRA `(.L_x_15299) ;  /* 0x0000000c00047947 */ /* 0x000fea0003800000 */
.L_x_15295:
        /* <DEDUP_REMOVED lines=9> */
.L_x_15303:
[----:B------:R-:W0:Y:S02]  /*5de0*/  I2F.S64 R0, R22 ;  /* 0x0000001600007312 */ /* 0x000e240000301400 */
[----:B0-----:R-:W-:-:S05]  /*5df0*/  F2FP.F16.F32.PACK_AB R0, RZ, R0 ;  /* 0x00000000ff00723e */ /* 0x001fca00000000ff */
[----:B------:R0:W-:Y:S01]  /*5e00*/  STG.E.U16 desc[UR36][R8.64], R0 ;  /* 0x0000000008007986 */ /* 0x0001e2000c101524 */
[----:B------:R-:W-:Y:S05]  /*5e10*/  BRA `(.L_x_15299) ;  /* 0x0000000800d07947 */ /* 0x000fea0003800000 */
.L_x_15302:
        /* <DEDUP_REMOVED lines=10> */
.L_x_15305:
[----:B------:R-:W0:Y:S02]  /*5ec0*/  I2F.S64 R22, R22 ;  /* 0x0000001600167312 */ /* 0x000e240000301400 */
[----:B0-----:R-:W-:-:S04]  /*5ed0*/  F2FP.F16.F32.PACK_AB R3, RZ, R22 ;  /* 0x00000016ff03723e */ /* 0x001fc800000000ff */
[----:B------:R-:W-:-:S05]  /*5ee0*/  PRMT R3, R3, 0x5410, RZ ;  /* 0x0000541003037816 */ /* 0x000fca00000000ff */
[----:B------:R0:W-:Y:S01]  /*5ef0*/  STG.E desc[UR36][R8.64], R3 ;  /* 0x0000000308007986 */ /* 0x0001e2000c101924 */
[----:B------:R-:W-:Y:S05]  /*5f00*/  BRA `(.L_x_15299) ;  /* 0x0000000800947947 */ /* 0x000fea0003800000 */
.L_x_15304:
[----:B------:R-:W0:Y:S02]  /*5f10*/  I2F.F64.S64 R22, R22 ;  /* 0x0000001600167312 */ /* 0x000e240000301c00 */
[----:B0-----:R0:W-:Y:S01]  /*5f20*/  STG.E.64 desc[UR36][R8.64], R22 ;  /* 0x0000001608007986 */ /* 0x0011e2000c101b24 */
[----:B------:R-:W-:Y:S05]  /*5f30*/  BRA `(.L_x_15299) ;  /* 0x0000000800887947 */ /* 0x000fea0003800000 */
.L_x_15294:
        /* <DEDUP_REMOVED lines=12> */
.L_x_15309:
        /* <DEDUP_REMOVED lines=17> */
.L_x_15312:
[----:B------:R-:W-:-:S04]  /*6110*/  SHF.R.U32.HI R3, RZ, 0x18, R23 ;  /* 0x00000018ff037819 */ /* 0x000fc80000011617 */
[----:B------:R-:W-:-:S04]  /*6120*/  LOP3.LUT R0, R0, 0x80, R3, 0xf8, !PT ;  /* 0x0000008000007812 */ /* 0x000fc800078ef803 */
[----:B------:R-:W-:-:S07]  /*6130*/  PRMT R4, R0, 0x7610, R4 ;  /* 0x0000761000047816 */ /* 0x000fce0000000004 */
.L_x_15311:
[----:B------:R-:W-:Y:S05]  /*6140*/  BSYNC.RECONVERGENT B0 ;  /* 0x0000000000007941 */ /* 0x000fea0003800200 */
.L_x_15310:
[----:B------:R0:W-:Y:S01]  /*6150*/  STG.E.U8 desc[UR36][R8.64], R4 ;  /* 0x0000000408007986 */ /* 0x0001e2000c101124 */
[----:B------:R-:W-:Y:S05]  /*6160*/  BRA `(.L_x_15299) ;  /* 0x0000000400fc7947 */ /* 0x000fea0003800000 */
.L_x_15308:
        /* <DEDUP_REMOVED lines=17> */
.L_x_15315:
[----:B------:R-:W-:-:S04]  /*6280*/  SHF.R.U32.HI R3, RZ, 0x18, R23 ;  /* 0x00000018ff037819 */ /* 0x000fc80000011617 */
[----:B------:R-:W-:-:S04]  /*6290*/  LOP3.LUT R0, R0, 0x80, R3, 0xf8, !PT ;  /* 0x0000008000007812 */ /* 0x000fc800078ef803 */
[----:B------:R-:W-:-:S07]  /*62a0*/  PRMT R4, R0, 0x7610, R4 ;  /* 0x0000761000047816 */ /* 0x000fce0000000004 */
.L_x_15314:
[----:B------:R-:W-:Y:S05]  /*62b0*/  BSYNC.RECONVERGENT B0 ;  /* 0x0000000000007941 */ /* 0x000fea0003800200 */
.L_x_15313:
[----:B------:R0:W-:Y:S01]  /*62c0*/  STG.E.U8 desc[UR36][R8.64], R4 ;  /* 0x0000000408007986 */ /* 0x0001e2000c101124 */
[----:B------:R-:W-:Y:S05]  /*62d0*/  BRA `(.L_x_15299) ;  /* 0x0000000400a07947 */ /* 0x000fea0003800000 */
.L_x_15307:
        /* <DEDUP_REMOVED lines=22> */
.L_x_15317:
[----:B------:R0:W-:Y:S01]  /*6440*/  STG.E.64 desc[UR36][R8.64], R22 ;  /* 0x0000001608007986 */ /* 0x0001e2000c101b24 */
[----:B------:R-:W-:Y:S05]  /*6450*/  BRA `(.L_x_15299) ;  /* 0x0000000400407947 */ /* 0x000fea0003800000 */
.L_x_15316:
[----:B------:R0:W-:Y:S01]  /*6460*/  STG.E desc[UR36][R8.64], R24 ;  /* 0x0000001808007986 */ /* 0x0001e2000c101924 */
[----:B------:R-:W-:Y:S05]  /*6470*/  BRA `(.L_x_15299) ;  /* 0x0000000400387947 */ /* 0x000fea0003800000 */
.L_x_15306:
        /* <DEDUP_REMOVED lines=11> */
.L_x_15319:
[----:B------:R-:W-:Y:S01]  /*6530*/  CS2R R6, SRZ ;  /* 0x0000000000067805 */ /* 0x000fe2000001ff00 */
[----:B------:R-:W0:Y:S04]  /*6540*/  I2F.F64.S64 R4, R22 ;  /* 0x0000001600047312 */ /* 0x000e280000301c00 */
[----:B0-----:R4:W-:Y:S01]  /*6550*/  STG.E.128 desc[UR36][R8.64], R4 ;  /* 0x0000000408007986 */ /* 0x0019e2000c101d24 */
[----:B------:R-:W-:Y:S05]  /*6560*/  BRA `(.L_x_15299) ;  /* 0x0000000000fc7947 */ /* 0x000fea0003800000 */
.L_x_15318:
[----:B------:R-:W-:-:S13]  /*6570*/  ISETP.NE.AND P0, PT, R0, 0xf, PT ;  /* 0x0000000f0000780c */ /* 0x000fda0003f05270 */
[----:B------:R-:W-:Y:S05]  /*6580*/  @!P0 BRA `(.L_x_15320) ;  /* 0x0000000000e88947 */ /* 0x000fea0003800000 */
[----:B------:R-:W-:-:S13]  /*6590*/  ISETP.NE.AND P0, PT, R0, 0x17, PT ;  /* 0x000000170000780c */ /* 0x000fda0003f05270 */
[----:B------:R-:W-:Y:S05]  /*65a0*/  @!P0 BRA `(.L_x_15321) ;  /* 0x0000000000908947 */ /* 0x000fea0003800000 */
[----:B------:R-:W-:-:S13]  /*65b0*/  ISETP.NE.AND P0, PT, R0, 0x18, PT ;  /* 0x000000180000780c */ /* 0x000fda0003f05270 */
[----:B------:R-:W-:Y:S05]  /*65c0*/  @!P0 BRA `(.L_x_15322) ;  /* 0x0000000000448947 */ /* 0x000fea0003800000 */
.L_x_15298:
        /* <DEDUP_REMOVED lines=16> */
.L_x_15323:
[----:B------:R-:W-:Y:S05]  /*66d0*/  BRA `(.L_x_15299) ;  /* 0x0000000000a07947 */ /* 0x000fea0003800000 */
.L_x_15322:
        /* <DEDUP_REMOVED lines=13> */
.L_x_15325:
[----:B------:R-:W-:Y:S05]  /*67b0*/  BSYNC.RECONVERGENT B0 ;  /* 0x0000000000007941 */ /* 0x000fea0003800200 */
.L_x_15324:
[----:B------:R-:W-:-:S05]  /*67c0*/  LOP3.LUT R3, R0, 0x80, R3, 0xf8, !PT ;  /* 0x0000008000037812 */ /* 0x000fca00078ef803 */
[----:B------:R2:W-:Y:S01]  /*67d0*/  STG.E.U8 desc[UR36][R8.64], R3 ;  /* 0x0000000308007986 */ /* 0x0005e2000c101124 */
[----:B------:R-:W-:Y:S05]  /*67e0*/  BRA `(.L_x_15299) ;  /* 0x00000000005c7947 */ /* 0x000fea0003800000 */
.L_x_15321:
        /* <DEDUP_REMOVED lines=12> */
.L_x_15327:
[----:B------:R-:W-:Y:S01]  /*68b0*/  IMAD.MOV.U32 R0, RZ, RZ, 0x7f ;  /* 0x0000007fff007424 */ /* 0x000fe200078e00ff */
[----:B------:R-:W-:-:S04]  /*68c0*/  ISETP.GT.U32.AND P0, PT, R3, 0x7f800000, PT ;  /* 0x7f8000000300780c */ /* 0x000fc80003f04070 */
[----:B------:R-:W-:-:S09]  /*68d0*/  SEL R0, R0, 0x7c, P0 ;  /* 0x0000007c00007807 */ /* 0x000fd20000000000 */
.L_x_15328:
[----:B------:R-:W-:Y:S05]  /*68e0*/  BSYNC.RECONVERGENT B0 ;  /* 0x0000000000007941 */ /* 0x000fea0003800200 */
.L_x_15326:
[----:B------:R-:W-:-:S04]  /*68f0*/  SHF.R.U32.HI R3, RZ, 0x18, R23 ;  /* 0x00000018ff037819 */ /* 0x000fc80000011617 */
[----:B------:R-:W-:-:S05]  /*6900*/  LOP3.LUT R3, R0, 0x80, R3, 0xf8, !PT ;  /* 0x0000008000037812 */ /* 0x000fca00078ef803 */
[----:B------:R1:W-:Y:S01]  /*6910*/  STG.E.U8 desc[UR36][R8.64], R3 ;  /* 0x0000000308007986 */ /* 0x0003e2000c101124 */
[----:B------:R-:W-:Y:S05]  /*6920*/  BRA `(.L_x_15299) ;  /* 0x00000000000c7947 */ /* 0x000fea0003800000 */
.L_x_15320:
[----:B------:R-:W0:Y:S02]  /*6930*/  I2F.S64 R0, R22 ;  /* 0x0000001600007312 */ /* 0x000e240000301400 */
[----:B0-----:R-:W-:-:S05]  /*6940*/  F2FP.BF16.F32.PACK_AB R0, RZ, R0 ;  /* 0x00000000ff00723e */ /* 0x001fca00000010ff */
[----:B------:R0:W-:Y:S02]  /*6950*/  STG.E.U16 desc[UR36][R8.64], R0 ;  /* 0x0000000008007986 */ /* 0x0001e4000c101524 */
.L_x_15299:
[----:B------:R-:W-:-:S07]  /*6960*/  VIADD R30, R30, 0x80 ;  /* 0x000000801e1e7836 */ /* 0x000fce0000000000 */
.L_x_15258:
[----:B------:R-:W-:Y:S05]  /*6970*/  BSYNC.RECONVERGENT B7 ;  /* 0x0000000000077941 */ /* 0x000fea0003800200 */
.L_x_15219:
        /* <DEDUP_REMOVED lines=21> */
.L_x_15332:
[----:B------:R-:W-:Y:S01]  /*6ad0*/  STG.E.U8 desc[UR36][R4.64], R18 ;  /* 0x0000001204007986 */ /* 0x000fe2000c101124 */
[----:B------:R-:W-:Y:S05]  /*6ae0*/  EXIT ;  /* 0x000000000000794d */ /* 0x000fea0003800000 */
.L_x_15331:
        /* <DEDUP_REMOVED lines=8> */
.L_x_15335:
[----:B------:R-:W-:Y:S01]  /*6b70*/  STG.E desc[UR36][R4.64], R18 ;  /* 0x0000001204007986 */ /* 0x000fe2000c101924 */
[----:B------:R-:W-:Y:S05]  /*6b80*/  EXIT ;  /* 0x000000000000794d */ /* 0x000fea0003800000 */
.L_x_15334:
[----:B------:R-:W-:Y:S01]  /*6b90*/  STG.E.U16 desc[UR36][R4.64], R18 ;  /* 0x0000001204007986 */ /* 0x000fe2000c101524 */
[----:B------:R-:W-:Y:S05]  /*6ba0*/  EXIT ;  /* 0x000000000000794d */ /* 0x000fea0003800000 */
.L_x_15330:
        /* <DEDUP_REMOVED lines=9> */
.L_x_15337:
[----:B------:R-:W0:Y:S02]  /*6c40*/  I2F.S64 R0, R16 ;  /* 0x0000001000007312 */ /* 0x000e240000301400 */
[----:B0-----:R-:W-:-:S05]  /*6c50*/  F2FP.F16.F32.PACK_AB R0, RZ, R0 ;  /* 0x00000000ff00723e */ /* 0x001fca00000000ff */
[----:B------:R-:W-:Y:S01]  /*6c60*/  STG.E.U16 desc[UR36][R4.64], R0 ;  /* 0x0000000004007986 */ /* 0x000fe2000c101524 */
[----:B------:R-:W-:Y:S05]  /*6c70*/  EXIT ;  /* 0x000000000000794d */ /* 0x000fea0003800000 */
.L_x_15336:
        /* <DEDUP_REMOVED lines=10> */
.L_x_15339:
[----:B------:R-:W0:Y:S02]  /*6d20*/  I2F.S64 R16, R16 ;  /* 0x0000001000107312 */ /* 0x000e240000301400 */
[----:B0-----:R-:W-:-:S04]  /*6d30*/  F2FP.F16.F32.PACK_AB R3, RZ, R16 ;  /* 0x00000010ff03723e */ /* 0x001fc800000000ff */
[----:B------:R-:W-:-:S05]  /*6d40*/  PRMT R3, R3, 0x5410, RZ ;  /* 0x0000541003037816 */ /* 0x000fca00000000ff */
[----:B------:R-:W-:Y:S01]  /*6d50*/  STG.E desc[UR36][R4.64], R3 ;  /* 0x0000000304007986 */ /* 0x000fe2000c101924 */
[----:B------:R-:W-:Y:S05]  /*6d60*/  EXIT ;  /* 0x000000000000794d */ /* 0x000fea0003800000 */
.L_x_15338:
[----:B------:R-:W0:Y:S02]  /*6d70*/  I2F.F64.S64 R16, R16 ;  /* 0x0000001000107312 */ /* 0x000e240000301c00 */
[----:B0-----:R-:W-:Y:S01]  /*6d80*/  STG.E.64 desc[UR36][R4.64], R16 ;  /* 0x0000001004007986 */ /* 0x001fe2000c101b24 */
[----:B------:R-:W-:Y:S05]  /*6d90*/  EXIT ;  /* 0x000000000000794d */ /* 0x000fea0003800000 */
.L_x_15329:
        /* <DEDUP_REMOVED lines=12> */
.L_x_15343:
        /* <DEDUP_REMOVED lines=17> */
.L_x_15346:
[----:B------:R-:W-:-:S04]  /*6f70*/  SHF.R.U32.HI R3, RZ, 0x18, R17 ;  /* 0x00000018ff037819 */ /* 0x000fc80000011611 */
[----:B------:R-:W-:-:S04]  /*6f80*/  LOP3.LUT R0, R0, 0x80, R3, 0xf8, !PT ;  /* 0x0000008000007812 */ /* 0x000fc800078ef803 */
[----:B------:R-:W-:-:S07]  /*6f90*/  PRMT R2, R0, 0x7610, R2 ;  /* 0x0000761000027816 */ /* 0x000fce0000000002 */
.L_x_15345:
[----:B------:R-:W-:Y:S05]  /*6fa0*/  BSYNC.RECONVERGENT B0 ;  /* 0x0000000000007941 */ /* 0x000fea0003800200 */
.L_x_15344:
[----:B------:R-:W-:Y:S01]  /*6fb0*/  STG.E.U8 desc[UR36][R4.64], R2 ;  /* 0x0000000204007986 */ /* 0x000fe2000c101124 */
[----:B------:R-:W-:Y:S05]  /*6fc0*/  EXIT ;  /* 0x000000000000794d */ /* 0x000fea0003800000 */
.L_x_15342:
        /* <DEDUP_REMOVED lines=17> */
.L_x_15349:
[----:B------:R-:W-:-:S04]  /*70e0*/  SHF.R.U32.HI R3, RZ, 0x18, R17 ;  /* 0x00000018ff037819 */ /* 0x000fc80000011611 */
[----:B------:R-:W-:-:S04]  /*70f0*/  LOP3.LUT R0, R0, 0x80, R3, 0xf8, !PT ;  /* 0x0000008000007812 */ /* 0x000fc800078ef803 */
[----:B------:R-:W-:-:S07]  /*7100*/  PRMT R2, R0, 0x7610, R2 ;  /* 0x0000761000027816 */ /* 0x000fce0000000002 */
.L_x_15348:
[----:B------:R-:W-:Y:S05]  /*7110*/  BSYNC.RECONVERGENT B0 ;  /* 0x0000000000007941 */ /* 0x000fea0003800200 */
.L_x_15347:
[----:B------:R-:W-:Y:S01]  /*7120*/  STG.E.U8 desc[UR36][R4.64], R2 ;  /* 0x0000000204007986 */ /* 0x000fe2000c101124 */
[----:B------:R-:W-:Y:S05]  /*7130*/  EXIT ;  /* 0x000000000000794d */ /* 0x000fea0003800000 */
.L_x_15341:
        /* <DEDUP_REMOVED lines=22> */
.L_x_15351:
[----:B------:R-:W-:Y:S01]  /*72a0*/  STG.E.64 desc[UR36][R4.64], R16 ;  /* 0x0000001004007986 */ /* 0x000fe2000c101b24 */
[----:B------:R-:W-:Y:S05]  /*72b0*/  EXIT ;  /* 0x000000000000794d */ /* 0x000fea0003800000 */
.L_x_15350:
[----:B------:R-:W-:Y:S01]  /*72c0*/  STG.E desc[UR36][R4.64], R18 ;  /* 0x0000001204007986 */ /* 0x000fe2000c101924 */
[----:B------:R-:W-:Y:S05]  /*72d0*/  EXIT ;  /* 0x000000000000794d */ /* 0x000fea0003800000 */
.L_x_15340:
        /* <DEDUP_REMOVED lines=11> */
.L_x_15353:
[----:B------:R-:W-:Y:S01]  /*7390*/  CS2R R18, SRZ ;  /* 0x0000000000127805 */ /* 0x000fe2000001ff00 */
[----:B------:R-:W0:Y:S04]  /*73a0*/  I2F.F64.S64 R16, R16 ;  /* 0x0000001000107312 */ /* 0x000e280000301c00 */
[----:B0-----:R-:W-:Y:S01]  /*73b0*/  STG.E.128 desc[UR36][R4.64], R16 ;  /* 0x0000001004007986 */ /* 0x001fe2000c101d24 */
[----:B------:R-:W-:Y:S05]  /*73c0*/  EXIT ;  /* 0x000000000000794d */ /* 0x000fea0003800000 */
.L_x_15352:
[----:B------:R-:W-:-:S13]  /*73d0*/  ISETP.NE.AND P0, PT, R0, 0xf, PT ;  /* 0x0000000f0000780c */ /* 0x000fda0003f05270 */
[----:B------:R-:W-:Y:S05]  /*73e0*/  @!P0 BRA `(.L_x_15354) ;  /* 0x0000000000e88947 */ /* 0x000fea0003800000 */
[----:B------:R-:W-:-:S13]  /*73f0*/  ISETP.NE.AND P0, PT, R0, 0x17, PT ;  /* 0x000000170000780c */ /* 0x000fda0003f05270 */
[----:B------:R-:W-:Y:S05]  /*7400*/  @!P0 BRA `(.L_x_15355) ;  /* 0x0000000000908947 */ /* 0x000fea0003800000 */
[----:B------:R-:W-:-:S13]  /*7410*/  ISETP.NE.AND P0, PT, R0, 0x18, PT ;  /* 0x000000180000780c */ /* 0x000fda0003f05270 */
[----:B------:R-:W-:Y:S05]  /*7420*/  @!P0 BRA `(.L_x_15356) ;  /* 0x0000000000448947 */ /* 0x000fea0003800000 */
.L_x_15333:
        /* <DEDUP_REMOVED lines=16> */
.L_x_15357:
[----:B------:R-:W-:Y:S05]  /*7530*/  EXIT ;  /* 0x000000000000794d */ /* 0x000fea0003800000 */
.L_x_15356:
        /* <DEDUP_REMOVED lines=13> */
.L_x_15359:
[----:B------:R-:W-:Y:S05]  /*7610*/  BSYNC.RECONVERGENT B0 ;  /* 0x0000000000007941 */ /* 0x000fea0003800200 */
.L_x_15358:
[----:B------:R-:W-:-:S05]  /*7620*/  LOP3.LUT R3, R0, 0x80, R3, 0xf8, !PT ;  /* 0x0000008000037812 */ /* 0x000fca00078ef803 */
[----:B------:R-:W-:Y:S01]  /*7630*/  STG.E.U8 desc[UR36][R4.64], R3 ;  /* 0x0000000304007986 */ /* 0x000fe2000c101124 */
[----:B------:R-:W-:Y:S05]  /*7640*/  EXIT ;  /* 0x000000000000794d */ /* 0x000fea0003800000 */
.L_x_15355:
        /* <DEDUP_REMOVED lines=12> */
.L_x_15361:
[----:B------:R-:W-:Y:S01]  /*7710*/  IMAD.MOV.U32 R0, RZ, RZ, 0x7f ;  /* 0x0000007fff007424 */ /* 0x000fe200078e00ff */
[----:B------:R-:W-:-:S04]  /*7720*/  ISETP.GT.U32.AND P0, PT, R2, 0x7f800000, PT ;  /* 0x7f8000000200780c */ /* 0x000fc80003f04070 */
[----:B------:R-:W-:-:S09]  /*7730*/  SEL R0, R0, 0x7c, P0 ;  /* 0x0000007c00007807 */ /* 0x000fd20000000000 */
.L_x_15362:
[----:B------:R-:W-:Y:S05]  /*7740*/  BSYNC.RECONVERGENT B0 ;  /* 0x0000000000007941 */ /* 0x000fea0003800200 */
.L_x_15360:
[----:B------:R-:W-:-:S04]  /*7750*/  SHF.R.U32.HI R3, RZ, 0x18, R3 ;  /* 0x00000018ff037819 */ /* 0x000fc80000011603 */
[----:B------:R-:W-:-:S05]  /*7760*/  LOP3.LUT R3, R0, 0x80, R3, 0xf8, !PT ;  /* 0x0000008000037812 */ /* 0x000fca00078ef803 */
[----:B------:R-:W-:Y:S01]  /*7770*/  STG.E.U8 desc[UR36][R4.64], R3 ;  /* 0x0000000304007986 */ /* 0x000fe2000c101124 */
[----:B------:R-:W-:Y:S05]  /*7780*/  EXIT ;  /* 0x000000000000794d */ /* 0x000fea0003800000 */
.L_x_15354:
[----:B------:R-:W0:Y:S02]  /*7790*/  I2F.S64 R0, R16 ;  /* 0x0000001000007312 */ /* 0x000e240000301400 */
[----:B0-----:R-:W-:-:S05]  /*77a0*/  F2FP.BF16.F32.PACK_AB R0, RZ, R0 ;  /* 0x00000000ff00723e */ /* 0x001fca00000010ff */
[----:B------:R-:W-:Y:S01]  /*77b0*/  STG.E.U16 desc[UR36][R4.64], R0 ;  /* 0x0000000004007986 */ /* 0x000fe2000c101524 */
[----:B------:R-:W-:Y:S05]  /*77c0*/  EXIT ;  /* 0x000000000000794d */ /* 0x000fea0003800000 */
.L_x_15363:
        /* <DEDUP_REMOVED lines=11> */
.L_x_60857:


//--------------------- .text._ZN2at6native18elementwise_kernelILi128ELi2EZNS0_22gpu_kernel_impl_nocastIZNS0_50_GLOBAL__N__2680c7bb_12_PowKernel_cu_7dd49032_317029pow_tensor_scalar_kernel_implIllEEvRNS_18TensorIteratorBaseET0_EUllE0_EEvS6_RKT_EUliE_EEviT1_ --------------------------
	.section	.text._ZN2at6native18elementwise_kernelILi128ELi2EZNS0_22gpu_kernel_impl_nocastIZNS0_50_GLOBAL__N__2680c7bb_12_PowKernel_cu_7dd49032_317029pow_tensor_scalar_kernel_implIllEEvRNS_18TensorIteratorBaseET0_EUllE0_EEvS6_RKT_EUliE_EEviT1_,"ax",@progbits
	.align	128
        .global         _ZN2at6native18elementwise_kernelILi128ELi2EZNS0_22gpu_kernel_impl_nocastIZNS0_50_GLOBAL__N__2680c7bb_12_PowKernel_cu_7dd49032_317029pow_tensor_scalar_kernel_implIllEEvRNS_18TensorIteratorBaseET0_EUllE0_EEvS6_RKT_EUliE_EEviT1_
        .type           _ZN2at6native18elementwise_kernelILi128ELi2EZNS0_22gpu_kernel_impl_nocastIZNS0_50_GLOBAL__N__2680c7bb_12_PowKernel_cu_7dd49032_317029pow_tensor_scalar_kernel_implIllEEvRNS_18TensorIteratorBaseET0_EUllE0_EEvS6_RKT_EUliE_EEviT1_,@function
        .size           _ZN2at6native18elementwise_kernelILi128ELi2EZNS0_22gpu_kernel_impl_nocastIZNS0_50_GLOBAL__N__2680c7bb_12_PowKernel_cu_7dd49032_317029pow_tensor_scalar_kernel_implIllEEvRNS_18TensorIteratorBaseET0_EUllE0_EEvS6_RKT_EUliE_EEviT1_,(.L_x_60858 - _ZN2at6native18elementwise_kernelILi128ELi2EZNS0_22gpu_kernel_impl_nocastIZNS0_50_GLOBAL__N__2680c7bb_12_PowKernel_cu_7dd49032_317029pow_tensor_scalar_kernel_implIllEEvRNS_18TensorIteratorBaseET0_EUllE0_EEvS6_RKT_EUliE_EEviT1_)
        .other          _ZN2at6native18elementwise_kernelILi128ELi2EZNS0_22gpu_kernel_impl_nocastIZNS0_50_GLOBAL__N__2680c7bb_12_PowKernel_cu_7dd49032_317029pow_tensor_scalar_kernel_implIllEEvRNS_18TensorIteratorBaseET0_EUllE0_EEvS6_RKT_EUliE_EEviT1_,@"STO_CUDA_ENTRY STV_DEFAULT"
_ZN2at6native18elementwise_kernelILi128ELi2EZNS0_22gpu_kernel_impl_nocastIZNS0_50_GLOBAL__N__2680c7bb_12_PowKernel_cu_7dd49032_317029pow_tensor_scalar_kernel_implIllEEvRNS_18TensorIteratorBaseET0_EUllE0_EEvS6_RKT_EUliE_EEviT1_:
.text._ZN2at6native18elementwise_kernelILi128ELi2EZNS0_22gpu_kernel_impl_nocastIZNS0_50_GLOBAL__N__2680c7bb_12_PowKernel_cu_7dd49032_317029pow_tensor_scalar_kernel_implIllEEvRNS_18TensorIteratorBaseET0_EUllE0_EEvS6_RKT_EUliE_EEviT1_:
        /* <DEDUP_REMOVED lines=14> */
[----:B0-----:R-:W2:Y:S01]  /*00e0*/  LDG.E.64 R4, desc[UR6][R4.64] ;  /* 0x0000000604047981 */ /* 0x001ea2000c1e1b00 */
[----:B------:R-:W-:Y:S01]  /*00f0*/  IADD3 R3, PT, PT, R3, 0x80, RZ ;  /* 0x0000008003037810 */ /* 0x000fe20007ffe0ff */
[-C--:B--2---:R-:W-:Y:S02]  /*0100*/  IMAD R7, R5, R4.reuse, RZ ;  /* 0x0000000405077224 */ /* 0x084fe400078e02ff */
[----:B------:R-:W-:-:S04]  /*0110*/  IMAD.WIDE.U32 R8, R4, R4, RZ ;  /* 0x0000000404087225 */ /* 0x000fc800078e00ff */
[----:B------:R-:W-:Y:S02]  /*0120*/  IMAD R11, R4, R5, R7 ;  /* 0x00000005040b7224 */ /* 0x000fe400078e0207 */
[----:B------:R-:W0:Y:S03]  /*0130*/  LDC.64 R6, c[0x0][0x580] ;  /* 0x00016000ff067b82 */ /* 0x000e260000000a00 */
[----:B------:R-:W-:Y:S01]  /*0140*/  IADD3 R9, PT, PT, R9, R11, RZ ;  /* 0x0000000b09097210 */ /* 0x000fe20007ffe0ff */
[----:B------:R-:W-:-:S04]  /*0150*/  IMAD.WIDE.U32 R10, R8, R4, RZ ;  /* 0x00000004080a7225 */ /* 0x000fc800078e00ff */
[----:B------:R-:W-:-:S04]  /*0160*/  IMAD R9, R9, R4, RZ ;  /* 0x0000000409097224 */ /* 0x000fc800078e02ff */
[----:B------:R-:W-:-:S05]  /*0170*/  IMAD R9, R5, R8, R9 ;  /* 0x0000000805097224 */ /* 0x000fca00078e0209 */
[----:B------:R-:W-:-:S05]  /*0180*/  IADD3 R11, PT, PT, R11, R9, RZ ;  /* 0x000000090b0b7210 */ /* 0x000fca0007ffe0ff */
[----:B0-----:R0:W-:Y:S02]  /*0190*/  STG.E.64 desc[UR6][R6.64], R10 ;  /* 0x0000000a06007986 */ /* 0x0011e4000c101b06 */
.L_x_15366:
[----:B------:R-:W-:Y:S05]  /*01a0*/  BSYNC.RECONVERGENT B0 ;  /* 0x0000000000007941 */ /* 0x000fea0003800200 */
.L_x_15365:
[----:B------:R-:W-:-:S13]  /*01b0*/  ISETP.GE.AND P0, PT, R3, UR4, PT ;  /* 0x0000000403007c0c */ /* 0x000fda000bf06270 */
[----:B------:R-:W-:Y:S05]  /*01c0*/  @P0 EXIT ;  /* 0x000000000000094d */ /* 0x000fea0003800000 */
[----:B------:R-:W1:Y:S02]  /*01d0*/  LDC.64 R2, c[0x0][0x588] ;  /* 0x00016200ff027b82 */ /* 0x000e640000000a00 */
[----:B-1----:R-:W0:Y:S06]  /*01e0*/  LDG.E.64 R2, desc[UR6][R2.64] ;  /* 0x0000000602027981 */ /* 0x002e2c000c1e1b00 */
[----:B------:R-:W1:Y:S01]  /*01f0*/  LDC.64 R8, c[0x0][0x580] ;  /* 0x00016000ff087b82 */ /* 0x000e620000000a00 */
[-C--:B0-----:R-:W-:Y:S02]  /*0200*/  IMAD R7, R3, R2.reuse, RZ ;  /* 0x0000000203077224 */ /* 0x081fe400078e02ff */
[----:B------:R-:W-:-:S04]  /*0210*/  IMAD.WIDE.U32 R4, R2, R2, RZ ;  /* 0x0000000202047225 */ /* 0x000fc800078e00ff */
[----:B------:R-:W-:-:S05]  /*0220*/  IMAD R7, R2, R3, R7 ;  /* 0x0000000302077224 */ /* 0x000fca00078e0207 */
[----:B------:R-:W-:Y:S01]  /*0230*/  IADD3 R5, PT, PT, R5, R7, RZ ;  /* 0x0000000705057210 */ /* 0x000fe20007ffe0ff */
[----:B------:R-:W-:-:S04]  /*0240*/  IMAD.WIDE.U32 R6, R4, R2, RZ ;  /* 0x0000000204067225 */ /* 0x000fc800078e00ff */
[----:B------:R-:W-:-:S04]  /*0250*/  IMAD R5, R5, R2, RZ ;  /* 0x0000000205057224 */ /* 0x000fc800078e02ff */
[----:B------:R-:W-:-:S05]  /*0260*/  IMAD R5, R3, R4, R5 ;  /* 0x0000000403057224 */ /* 0x000fca00078e0205 */
[----:B------:R-:W-:-:S05]  /*0270*/  IADD3 R7, PT, PT, R7, R5, RZ ;  /* 0x0000000507077210 */ /* 0x000fca0007ffe0ff */
[----:B-1----:R-:W-:Y:S01]  /*0280*/  STG.E.64 desc[UR6][R8.64], R6 ;  /* 0x0000000608007986 */ /* 0x002fe2000c101b06 */
[----:B------:R-:W-:Y:S05]  /*0290*/  EXIT ;  /* 0x000000000000794d */ /* 0x000fea0003800000 */
.L_x_15364:
        /* <DEDUP_REMOVED lines=305> */
.L_x_15369:
[----:B------:R-:W0:Y:S02]  /*15b0*/  LDCU.128 UR8, c[0x0][0x580] ;  /* 0x0000b000ff0877ac */ /* 0x000e240008000c00 */
[----:B0-----:R-:W-:-:S04]  /*15c0*/  IADD3 R6, P0, PT, R4, UR10, RZ ;  /* 0x0000000a04067c10 */ /* 0x001fc8000ff1e0ff */
[----:B------:R-:W-:-:S06]  /*15d0*/  IADD3.X R7, PT, PT, RZ, UR11, RZ, P0, !PT ;  /* 0x0000000bff077c10 */ /* 0x000fcc00087fe4ff */
[----:B------:R-:W2:Y:S01]  /*15e0*/  LDG.E.64 R6, desc[UR6][R6.64] ;  /* 0x0000000606067981 */ /* 0x000ea2000c1e1b00 */
[----:B------:R-:W-:Y:S02]  /*15f0*/  IADD3 R10, P0, PT, R5, UR8, RZ ;  /* 0x00000008050a7c10 */ /* 0x000fe4000ff1e0ff */
[----:B------:R-:W-:Y:S01]  /*1600*/  IADD3 R3, PT, PT, R3, 0x80, RZ ;  /* 0x0000008003037810 */ /* 0x000fe20007ffe0ff */
[-C--:B--2---:R-:W-:Y:S02]  /*1610*/  IMAD R11, R7, R6.reuse, RZ ;  /* 0x00000006070b7224 */ /* 0x084fe400078e02ff */
[----:B------:R-:W-:-:S04]  /*1620*/  IMAD.WIDE.U32 R8, R6, R6, RZ ;  /* 0x0000000606087225 */ /* 0x000fc800078e00ff */
[----:B------:R-:W-:Y:S02]  /*1630*/  IMAD R11, R6, R7, R11 ;  /* 0x00000007060b7224 */ /* 0x000fe400078e020b */
[----:B------:R-:W-:-:S03]  /*1640*/  IMAD.WIDE.U32 R4, R8, R6, RZ ;  /* 0x0000000608047225 */ /* 0x000fc600078e00ff */
[----:B------:R-:W-:Y:S02]  /*1650*/  IADD3 R9, PT, PT, R9, R11, RZ ;  /* 0x0000000b09097210 */ /* 0x000fe40007ffe0ff */
[----:B------:R-:W-:-:S03]  /*1660*/  IADD3.X R11, PT, PT, RZ, UR9, RZ, P0, !PT ;  /* 0x00000009ff0b7c10 */ /* 0x000fc600087fe4ff */
[----:B------:R-:W-:-:S04]  /*1670*/  IMAD R9, R9, R6, RZ ;  /* 0x0000000609097224 */ /* 0x000fc800078e02ff */
[----:B------:R-:W-:-:S05]  /*1680*/  IMAD R9, R7, R8, R9 ;  /* 0x0000000807097224 */ /* 0x000fca00078e0209 */
[----:B------:R-:W-:-:S05]  /*1690*/  IADD3 R5, PT, PT, R5, R9, RZ ;  /* 0x0000000905057210 */ /* 0x000fca0007ffe0ff */
[----:B------:R0:W-:Y:S02]  /*16a0*/  STG.E.64 desc[UR6][R10.64], R4 ;  /* 0x000000040a007986 */ /* 0x0001e4000c101b06 */
.L_x_15368:
[----:B------:R-:W-:Y:S05]  /*16b0*/  BSYNC.RECONVERGENT B0 ;  /* 0x0000000000007941 */ /* 0x000fea0003800200 */
.L_x_15367:
        /* <DEDUP_REMOVED lines=300> */
.L_x_15370:
[----:B------:R-:W0:Y:S02]  /*2980*/  LDCU.128 UR8, c[0x0][0x580] ;  /* 0x0000b000ff0877ac */ /* 0x000e240008000c00 */
[----:B0-----:R-:W-:-:S04]  /*2990*/  IADD3 R4, P0, PT, R2, UR10, RZ ;  /* 0x0000000a02047c10 */ /* 0x001fc8000ff1e0ff */
[----:B------:R-:W-:-:S06]  /*29a0*/  IADD3.X R5, PT, PT, RZ, UR11, RZ, P0, !PT ;  /* 0x0000000bff057c10 */ /* 0x000fcc00087fe4ff */
[----:B------:R-:W2:Y:S01]  /*29b0*/  LDG.E.64 R4, desc[UR6][R4.64] ;  /* 0x0000000604047981 */ /* 0x000ea2000c1e1b00 */
[----:B------:R-:W-:Y:S01]  /*29c0*/  IADD3 R8, P0, PT, R3, UR8, RZ ;  /* 0x0000000803087c10 */ /* 0x000fe2000ff1e0ff */
        /* <DEDUP_REMOVED lines=9> */
[----:B------:R-:W-:Y:S01]  /*2a60*/  STG.E.64 desc[UR6][R8.64], R2 ;  /* 0x0000000208007986 */ /* 0x000fe2000c101b06 */
[----:B------:R-:W-:Y:S05]  /*2a70*/  EXIT ;  /* 0x000000000000794d */ /* 0x000fea0003800000 */
.L_x_15371:
        /* <DEDUP_REMOVED lines=16> */
.L_x_60858:


//--------------------- .text._ZN2at6native27unrolled_elementwise_kernelIZNS0_50_GLOBAL__N__2680c7bb_12_PowKernel_cu_7dd49032_317029pow_tensor_scalar_kernel_implIllEEvRNS_18TensorIteratorBaseET0_EUllE0_St5arrayIPcLm2EELi4E23TrivialOffsetCalculatorILi1EjESC_NS0_6memory15LoadWithoutCastENSD_16StoreWithoutCastEEEviT_S6_T2_T3_T4_T5_ --------------------------
	.section	.text._ZN2at6native27unrolled_elementwise_kernelIZNS0_50_GLOBAL__N__2680c7bb_12_PowKernel_cu_7dd49032_317029pow_tensor_scalar_kernel_implIllEEvRNS_18TensorIteratorBaseET0_EUllE0_St5arrayIPcLm2EELi4E23TrivialOffsetCalculatorILi1EjESC_NS0_6memory15LoadWithoutCastENSD_16StoreWithoutCastEEEviT_S6_T2_T3_T4_T5_,"ax",@progbits
	.align	128
        .global         _ZN2at6native27unrolled_elementwise_kernelIZNS0_50_GLOBAL__N__2680c7bb_12_PowKernel_cu_7dd49032_317029pow_tensor_scalar_kernel_implIllEEvRNS_18TensorIteratorBaseET0_EUllE0_St5arrayIPcLm2EELi4E23TrivialOffsetCalculatorILi1EjESC_NS0_6memory15LoadWithoutCastENSD_16StoreWithoutCastEEEviT_S6_T2_T3_T4_T5_
        .type           _ZN2at6native27unrolled_elementwise_kernelIZNS0_50_GLOBAL__N__2680c7bb_12_PowKernel_cu_7dd49032_317029pow_tensor_scalar_kernel_implIllEEvRNS_18TensorIteratorBaseET0_EUllE0_St5arrayIPcLm2EELi4E23TrivialOffsetCalculatorILi1EjESC_NS0_6memory15LoadWithoutCastENSD_16StoreWithoutCastEEEviT_S6_T2_T3_T4_T5_,@function
        .size           _ZN2at6native27unrolled_elementwise_kernelIZNS0_50_GLOBAL__N__2680c7bb_12_PowKernel_cu_7dd49032_317029pow_tensor_scalar_kernel_implIllEEvRNS_18TensorIteratorBaseET0_EUllE0_St5arrayIPcLm2EELi4E23TrivialOffsetCalculatorILi1EjESC_NS0_6memory15LoadWithoutCastENSD_16StoreWithoutCastEEEviT_S6_T2_T3_T4_T5_,(.L_x_60859 - _ZN2at6native27unrolled_elementwise_kernelIZNS0_50_GLOBAL__N__2680c7bb_12_PowKernel_cu_7dd49032_317029pow_tensor_scalar_kernel_implIllEEvRNS_18TensorIteratorBaseET0_EUllE0_St5arrayIPcLm2EELi4E23TrivialOffsetCalculatorILi1EjESC_NS0_6memory15LoadWithoutCastENSD_16StoreWithoutCastEEEviT_S6_T2_T3_T4_T5_)
        .other          _ZN2at6native27unrolled_elementwise_kernelIZNS0_50_GLOBAL__N__2680c7bb_12_PowKernel_cu_7dd49032_317029pow_tensor_scalar_kernel_implIllEEvRNS_18TensorIteratorBaseET0_EUllE0_St5arrayIPcLm2EELi4E23TrivialOffsetCalculatorILi1EjESC_NS0_6memory15LoadWithoutCastENSD_16StoreWithoutCastEEEviT_S6_T2_T3_T4_T5_,@"STO_CUDA_ENTRY STV_DEFAULT"
_ZN2at6native27unrolled_elementwise_kernelIZNS0_50_GLOBAL__N__2680c7bb_12_PowKernel_cu_7dd49032_317029pow_tensor_scalar_kernel_implIllEEvRNS_18TensorIteratorBaseET0_EUllE0_St5arrayIPcLm2EELi4E23TrivialOffsetCalculatorILi1EjESC_NS0_6memory15LoadWithoutCastENSD_16StoreWithoutCastEEEviT_S6_T2_T3_T4_T5_:
.text._ZN2at6native27unrolled_elementwise_kernelIZNS0_50_GLOBAL__N__2680c7bb_12_PowKernel_cu_7dd49032_317029pow_tensor_scalar_kernel_implIllEEvRNS_18TensorIteratorBaseET0_EUllE0_St5arrayIPcLm2EELi4E23TrivialOffsetCalculatorILi1EjESC_NS0_6memory15LoadWithoutCastENSD_16StoreWithoutCastEEEviT_S6_T2_T3_T4_T5_:
[----:B------:R-:W-:Y:S01]  /*0000*/  LDC R1, c[0x0][0x37c] ;  /* 0x0000df00ff017b82 */ /* 0x000fe20000000800 */
[----:B------:R-:W0:Y:S07]  /*0010*/  S2R R0, SR_CTAID.X ;  /* 0x0000000000007919 */ /* 0x000e2e0000002500 */
[----:B------:R-:W0:Y:S01]  /*0020*/  LDC R3, c[0x0][0x380] ;  /* 0x0000e000ff037b82 */ /* 0x000e220000000800 */
[----:B------:R-:W1:Y:S01]  /*0030*/  LDCU.64 UR4, c[0x0][0x358] ;  /* 0x00006b00ff0477ac */ /* 0x000e620008000a00 */
[----:B------:R-:W2:Y:S01]  /*0040*/  S2R R9, SR_TID.X ;  /* 0x0000000000097919 */ /* 0x000ea20000002100 */
[----:B0-----:R-:W-:Y:S01]  /*0050*/  IMAD R6, R0, -0x200, R3 ;  /* 0xfffffe0000067824 */ /* 0x001fe200078e0203 */
[----:B--2---:R-:W-:-:S04]  /*0060*/  MOV R7, R9 ;  /* 0x0000000900077202 */ /* 0x004fc80000000f00 */
[----:B------:R-:W-:-:S13]  /*0070*/  ISETP.GE.AND P0, PT, R9, R6, PT ;  /* 0x000000060900720c */ /* 0x000fda0003f06270 */
[----:B------:R-:W-:Y:S01]  /*0080*/  @!P0 IADD3 R9, PT, PT, R7, 0x80, RZ ;  /* 0x0000008007098810 */ /* 0x000fe20007ffe0ff */
[----:B------:R-:W0:Y:S01]  /*0090*/  @!P0 LDC.64 R10, c[0x0][0x398] ;  /* 0x0000e600ff0a8b82 */ /* 0x000e220000000a00 */
[----:B------:R-:W-:Y:S02]  /*00a0*/  @!P0 LEA R13, R0, R7, 0x9 ;  /* 0x00000007000d8211 */ /* 0x000fe400078e48ff */
[----:B------:R-:W-:-:S13]  /*00b0*/  ISETP.GE.AND P1, PT, R9, R6, PT ;  /* 0x000000060900720c */ /* 0x000fda0003f26270 */
[----:B------:R-:W-:Y:S01]  /*00c0*/  @!P1 LEA R17, R0, R9, 0x9 ;  /* 0x0000000900119211 */ /* 0x000fe200078e48ff */
[----:B------:R-:W2:Y:S01]  /*00d0*/  @!P1 LDC.64 R14, c[0x0][0x398] ;  /* 0x0000e600ff0e9b82 */ /* 0x000ea20000000a00 */
[----:B------:R-:W-:-:S04]  /*00e0*/  @!P1 IADD3 R9, PT, PT, R9, 0x80, RZ ;  /* 0x0000008009099810 */ /* 0x000fc80007ffe0ff */
[----:B------:R-:W-:Y:S01]  /*00f0*/  ISETP.GE.AND P3, PT, R9, R6, PT ;  /* 0x000000060900720c */ /* 0x000fe20003f66270 */
[----:B0-----:R-:W-:Y:S01]  /*0100*/  @!P0 IMAD.WIDE.U32 R10, R13, 0x8, R10 ;  /* 0x000000080d0a8825 */ /* 0x001fe200078e000a */
[----:B------:R-:W-:-:S06]  /*0110*/  CS2R R12, SRZ ;  /* 0x00000000000c7805 */ /* 0x000fcc000001ff00 */
[----:B-1----:R0:W5:Y:S05]  /*0120*/  @!P0 LDG.E.64 R12, desc[UR4][R10.64] ;  /* 0x000000040a0c8981 */ /* 0x00216a000c1e1b00 */
[----:B------:R-:W-:Y:S01]  /*0130*/  @!P3 LEA R19, R0, R9, 0x9 ;  /* 0x000000090013b211 */ /* 0x000fe200078e48ff */
[----:B------:R-:W1:Y:S01]  /*0140*/  @!P3 LDC.64 R4, c[0x0][0x398] ;  /* 0x0000e600ff04bb82 */ /* 0x000e620000000a00 */
[----:B------:R-:W-:-:S04]  /*0150*/  @!P3 IADD3 R9, PT, PT, R9, 0x80, RZ ;  /* 0x000000800909b810 */ /* 0x000fc80007ffe0ff */
[----:B------:R-:W-:Y:S01]  /*0160*/  ISETP.GE.AND P2, PT, R9, R6, PT ;  /* 0x000000060900720c */ /* 0x000fe20003f46270 */
[----:B--2---:R-:W-:-:S12]  /*0170*/  @!P1 IMAD.WIDE.U32 R14, R17, 0x8, R14 ;  /* 0x00000008110e9825 */ /* 0x004fd800078e000e */
[----:B------:R-:W2:Y:S01]  /*0180*/  @!P2 LDC.64 R2, c[0x0][0x398] ;  /* 0x0000e600ff02ab82 */ /* 0x000ea20000000a00 */
[----:B------:R-:W-:Y:S01]  /*0190*/  @!P2 LEA R9, R0, R9, 0x9 ;  /* 0x000000090009a211 */ /* 0x000fe200078e48ff */
[----:B-1----:R-:W-:Y:S01]  /*01a0*/  @!P3 IMAD.WIDE.U32 R18, R19, 0x8, R4 ;  /* 0x000000081312b825 */ /* 0x002fe200078e0004 */
[----:B------:R-:W-:-:S06]  /*01b0*/  CS2R R4, SRZ ;  /* 0x0000000000047805 */ /* 0x000fcc000001ff00 */
[----:B------:R0:W5:Y:S01]  /*01c0*/  @!P3 LDG.E.64 R4, desc[UR4][R18.64] ;  /* 0x000000041204b981 */ /* 0x000162000c1e1b00 */
[----:B--2---:R-:W-:Y:S01]  /*01d0*/  @!P2 IMAD.WIDE.U32 R16, R9, 0x8, R2 ;  /* 0x000000080910a825 */ /* 0x004fe200078e0002 */
[----:B------:R-:W-:Y:S02]  /*01e0*/  CS2R R8, SRZ ;  /* 0x0000000000087805 */ /* 0x000fe4000001ff00 */
[----:B------:R-:W-:-:S04]  /*01f0*/  CS2R R2, SRZ ;  /* 0x0000000000027805 */ /* 0x000fc8000001ff00 */
[----:B------:R0:W5:Y:S04]  /*0200*/  @!P1 LDG.E.64 R8, desc[UR4][R14.64] ;  /* 0x000000040e089981 */ /* 0x000168000c1e1b00 */
[----:B------:R0:W5:Y:S01]  /*0210*/  @!P2 LDG.E.64 R2, desc[UR4][R16.64] ;  /* 0x000000041002a981 */ /* 0x000162000c1e1b00 */
[----:B------:R-:W-:Y:S01]  /*0220*/  ISETP.GE.AND P0, PT, R7, R6, PT ;  /* 0x000000060700720c */ /* 0x000fe20003f06270 */
[----:B------:R-:W-:Y:S04]  /*0230*/  BSSY.RECONVERGENT B0, `(.L_x_15372) ;  /* 0x0000032000007945 */ /* 0x000fe80003800200 */
[----:B------:R-:W-:Y:S08]  /*0240*/  BSSY.RELIABLE B1, `(.L_x_15373) ;  /* 0x0000023000017945 */ /* 0x000ff00003800100 */
[----:B0-----:R-:W-:Y:S05]  /*0250*/  @P0 BRA `(.L_x_15374) ;  /* 0x0000000000780947 */ /* 0x001fea0003800000 */
[----:B------:R-:W0:Y:S01]  /*0260*/  LDC.64 R10, c[0x0][0x390] ;  /* 0x0000e400ff0a7b82 */ /* 0x000e220000000a00 */
[-C--:B-----5:R-:W-:Y:S01]  /*0270*/  IMAD R17, R13, R12.reuse, RZ ;  /* 0x0000000c0d117224 */ /* 0x0a0fe200078e02ff */
[----:B------:R-:W-:Y:S01]  /*0280*/  LEA R19, R0, R7, 0x9 ;  /* 0x0000000700137211 */ /* 0x000fe200078e48ff */
[----:B------:R-:W-:Y:S01]  /*0290*/  IMAD.WIDE.U32 R14, R12, R12, RZ ;  /* 0x0000000c0c0e7225 */ /* 0x000fe200078e00ff */
[----:B------:R-:W-:-:S03]  /*02a0*/  IADD3 R7, PT, PT, R7, 0x80, RZ ;  /* 0x0000008007077810 */ /* 0x000fc60007ffe0ff */
[----:B------:R-:W-:Y:S01]  /*02b0*/  IMAD R17, R12, R13, R17 ;  /* 0x0000000d0c117224 */ /* 0x000fe200078e0211 */
[----:B------:R-:W-:-:S04]  /*02c0*/  ISETP.GE.AND P0, PT, R7, R6, PT ;  /* 0x000000060700720c */ /* 0x000fc80003f06270 */
[----:B------:R-:W-:Y:S01]  /*02d0*/  IADD3 R15, PT, PT, R15, R17, RZ ;  /* 0x000000110f0f7210 */ /* 0x000fe20007ffe0ff */
[----:B------:R-:W-:-:S04]  /*02e0*/  IMAD.WIDE.U32 R16, R14, R12, RZ ;  /* 0x0000000c0e107225 */ /* 0x000fc800078e00ff */
[----:B------:R-:W-:Y:S01]  /*02f0*/  IMAD R15, R15, R12, RZ ;  /* 0x0000000c0f0f7224 */ /* 0x000fe200078e02ff */
[----:B------:R-:W-:-:S03]  /*0300*/  MOV R12, R16 ;  /* 0x00000010000c7202 */ /* 0x000fc60000000f00 */
[----:B------:R-:W-:Y:S01]  /*0310*/  IMAD R15, R13, R14, R15 ;  /* 0x0000000e0d0f7224 */ /* 0x000fe200078e020f */
[----:B------:R-:W-:Y:S05]  /*0320*/  @P0 BREAK.RELIABLE B1 ;  /* 0x0000000000010942 */ /* 0x000fea0003800100 */
[----:B------:R-:W-:Y:S01]  /*0330*/  IADD3 R13, PT, PT, R17, R15, RZ ;  /* 0x0000000f110d7210 */ /* 0x000fe20007ffe0ff */
[----:B0-----:R-:W-:-:S05]  /*0340*/  IMAD.WIDE.U32 R10, R19, 0x8, R10 ;  /* 0x00000008130a7825 */ /* 0x001fca00078e000a */
[----:B------:R0:W-:Y:S01]  /*0350*/  STG.E.64 desc[UR4][R10.64], R12 ;  /* 0x0000000c0a007986 */ /* 0x0001e2000c101b04 */
[----:B------:R-:W-:Y:S05]  /*0360*/  @P0 BRA `(.L_x_15375) ;  /* 0x0000000000780947 */ /* 0x000fea0003800000 */
[-C--:B------:R-:W-:Y:S01]  /*0370*/  IMAD R15, R9, R8.reuse, RZ ;  /* 0x00000008090f7224 */ /* 0x080fe200078e02ff */
[----:B0-----:R-:W0:Y:S01]  /*0380*/  LDC.64 R10, c[0x0][0x390] ;  /* 0x0000e400ff0a7b82 */ /* 0x001e220000000a00 */
[----:B------:R-:W-:-:S04]  /*0390*/  IMAD.WIDE.U32 R12, R8, R8, RZ ;  /* 0x00000008080c7225 */ /* 0x000fc800078e00ff */
[----:B------:R-:W-:-:S05]  /*03a0*/  IMAD R15, R8, R9, R15 ;  /* 0x00000009080f7224 */ /* 0x000fca00078e020f */
[----:B------:R-:W-:Y:S01]  /*03b0*/  IADD3 R13, PT, PT, R13, R15, RZ ;  /* 0x0000000f0d0d7210 */ /* 0x000fe20007ffe0ff */
[----:B------:R-:W-:-:S04]  /*03c0*/  IMAD.WIDE.U32 R14, R12, R8, RZ ;  /* 0x000000080c0e7225 */ /* 0x000fc800078e00ff */
[----:B------:R-:W-:-:S04]  /*03d0*/  IMAD R13, R13, R8, RZ ;  /* 0x000000080d0d7224 */ /* 0x000fc800078e02ff */
[----:B------:R-:W-:Y:S01]  /*03e0*/  IMAD R13, R9, R12, R13 ;  /* 0x0000000c090d7224 */ /* 0x000fe200078e020d */
[----:B------:R-:W-:Y:S02]  /*03f0*/  LEA R9, R0, R7, 0x9 ;  /* 0x0000000700097211 */ /* 0x000fe400078e48ff */
[----:B------:R-:W-:Y:S02]  /*0400*/  IADD3 R7, PT, PT, R7, 0x80, RZ ;  /* 0x0000008007077810 */ /* 0x000fe40007ffe0ff */
[----:B------:R-:W-:Y:S01]  /*0410*/  IADD3 R15, PT, PT, R15, R13, RZ ;  /* 0x0000000d0f0f7210 */ /* 0x000fe20007ffe0ff */
[----:B0-----:R-:W-:-:S05]  /*0420*/  IMAD.WIDE.U32 R10, R9, 0x8, R10 ;  /* 0x00000008090a7825 */ /* 0x001fca00078e000a */
[----:B------:R0:W-:Y:S02]  /*0430*/  STG.E.64 desc[UR4][R10.64], R14 ;  /* 0x0000000e0a007986 */ /* 0x0001e4000c101b04 */
.L_x_15374:
[----:B------:R-:W-:-:S13]  /*0440*/  ISETP.GE.AND P0, PT, R7, R6, PT ;  /* 0x000000060700720c */ /* 0x000fda0003f06270 */
[----:B------:R-:W-:Y:S05]  /*0450*/  @P0 BREAK.RELIABLE B1 ;  /* 0x0000000000010942 */ /* 0x000fea0003800100 */
[----:B------:R-:W-:Y:S05]  /*0460*/  @P0 BRA `(.L_x_15375) ;  /* 0x0000000000380947 */ /* 0x000fea0003800000 */
[----:B------:R-:W-:Y:S05]  /*0470*/  BSYNC.RELIABLE B1 ;  /* 0x0000000000017941 */ /* 0x000fea0003800100 */
.L_x_15373:
[-C--:B-----5:R-:W-:Y:S01]  /*0480*/  IMAD R13, R5, R4.reuse, RZ ;  /* 0x00000004050d7224 */ /* 0x0a0fe200078e02ff */
[----:B------:R-:W1:Y:S01]  /*0490*/  LDC.64 R8, c[0x0][0x390] ;  /* 0x0000e400ff087b82 */ /* 0x000e620000000a00 */
[----:B0-----:R-:W-:-:S04]  /*04a0*/  IMAD.WIDE.U32 R10, R4, R4, RZ ;  /* 0x00000004040a7225 */ /* 0x001fc800078e00ff */
        /* <DEDUP_REMOVED lines=8> */
[----:B-1----:R-:W-:-:S05]  /*0530*/  IMAD.WIDE.U32 R8, R5, 0x8, R8 ;  /* 0x0000000805087825 */ /* 0x002fca00078e0008 */
[----:B------:R1:W-:Y:S02]  /*0540*/  STG.E.64 desc[UR4][R8.64], R12 ;  /* 0x0000000c08007986 */ /* 0x0003e4000c101b04 */
.L_x_15375:
[----:B------:R-:W-:Y:S05]  /*0550*/  BSYNC.RECONVERGENT B0 ;  /* 0x0000000000007941 */ /* 0x000fea0003800200 */
.L_x_15372:
[----:B------:R-:W-:Y:S05]  /*0560*/  WARPSYNC.ALL ;  /* 0x0000000000007948 */ /* 0x000fea0003800000 */
[----:B------:R-:W-:-:S13]  /*0570*/  ISETP.GE.AND P0, PT, R7, R6, PT ;  /* 0x000000060700720c */ /* 0x000fda0003f06270 */
[----:B------:R-:W-:Y:S05]  /*0580*/  @P0 EXIT ;  /* 0x000000000000094d */ /* 0x000fea0003800000 */
[-C--:B-1---5:R-:W-:Y:S01]  /*0590*/  IMAD R9, R3, R2.reuse, RZ ;  /* 0x0000000203097224 */ /* 0x0a2fe200078e02ff */
[----:B0-----:R-:W0:Y:S01]  /*05a0*/  LDC.64 R10, c[0x0][0x390] ;  /* 0x0000e400ff0a7b82 */ /* 0x001e220000000a00 */
[----:B------:R-:W-:-:S04]  /*05b0*/  IMAD.WIDE.U32 R4, R2, R2, RZ ;  /* 0x0000000202047225 */ /* 0x000fc800078e00ff */
[----:B------:R-:W-:-:S05]  /*05c0*/  IMAD R9, R2, R3, R9 ;  /* 0x0000000302097224 */ /* 0x000fca00078e0209 */
[----:B------:R-:W-:Y:S01]  /*05d0*/  IADD3 R5, PT, PT, R5, R9, RZ ;  /* 0x0000000905057210 */ /* 0x000fe20007ffe0ff */
[----:B------:R-:W-:-:S04]  /*05e0*/  IMAD.WIDE.U32 R8, R4, R2, RZ ;  /* 0x0000000204087225 */ /* 0x000fc800078e00ff */
[----:B------:R-:W-:-:S04]  /*05f0*/  IMAD R5, R5, R2, RZ ;  /* 0x0000000205057224 */ /* 0x000fc800078e02ff */
[----:B------:R-:W-:Y:S01]  /*0600*/  IMAD R5, R3, R4, R5 ;  /* 0x0000000403057224 */ /* 0x000fe200078e0205 */
[----:B------:R-:W-:-:S04]  /*0610*/  LEA R3, R0, R7, 0x9 ;  /* 0x0000000700037211 */ /* 0x000fc800078e48ff */
[----:B------:R-:W-:Y:S01]  /*0620*/  IADD3 R9, PT, PT, R9, R5, RZ ;  /* 0x0000000509097210 */ /* 0x000fe20007ffe0ff */
[----:B0-----:R-:W-:-:S05]  /*0630*/  IMAD.WIDE.U32 R2, R3, 0x8, R10 ;  /* 0x0000000803027825 */ /* 0x001fca00078e000a */
[----:B------:R-:W-:Y:S01]  /*0640*/  STG.E.64 desc[UR4][R2.64], R8 ;  /* 0x0000000802007986 */ /* 0x000fe2000c101b04 */
[----:B------:R-:W-:Y:S05]  /*0650*/  EXIT ;  /* 0x000000000000794d */ /* 0x000fea0003800000 */
.L_x_15376:
        /* <DEDUP_REMOVED lines=10> */
.L_x_60859:


//--------------------- .text._ZN2at6native29vectorized_elementwise_kernelILi2EZNS0_50_GLOBAL__N__2680c7bb_12_PowKernel_cu_7dd49032_317029pow_tensor_scalar_kernel_implIllEEvRNS_18TensorIteratorBaseET0_EUllE0_St5arrayIPcLm2EEEEviS6_T1_ --------------------------
	.section	.text._ZN2at6native29vectorized_elementwise_kernelILi2EZNS0_50_GLOBAL__N__2680c7bb_12_PowKernel_cu_7dd49032_317029pow_tensor_scalar_kernel_implIllEEvRNS_18TensorIteratorBaseET0_EUllE0_St5arrayIPcLm2EEEEviS6_T1_,"ax",@progbits
	.align	128
        .global         _ZN2at6native29vectorized_elementwise_kernelILi2EZNS0_50_GLOBAL__N__2680c7bb_12_PowKernel_cu_7dd49032_317029pow_tensor_scalar_kernel_implIllEEvRNS_18TensorIteratorBaseET0_EUllE0_St5arrayIPcLm2EEEEviS6_T1_
        .type           _ZN2at6native29vectorized_elementwise_kernelILi2EZNS0_50_GLOBAL__N__2680c7bb_12_PowKernel_cu_7dd49032_317029pow_tensor_scalar_kernel_implIllEEvRNS_18TensorIteratorBaseET0_EUllE0_St5arrayIPcLm2EEEEviS6_T1_,@function
        .size           _ZN2at6native29vectorized_elementwise_kernelILi2EZNS0_50_GLOBAL__N__2680c7bb_12_PowKernel_cu_7dd49032_317029pow_tensor_scalar_kernel_implIllEEvRNS_18TensorIteratorBaseET0_EUllE0_St5arrayIPcLm2EEEEviS6_T1_,(.L_x_60860 - _ZN2at6native29vectorized_elementwise_kernelILi2EZNS0_50_GLOBAL__N__2680c7bb_12_PowKernel_cu_7dd49032_317029pow_tensor_scalar_kernel_implIllEEvRNS_18TensorIteratorBaseET0_EUllE0_St5arrayIPcLm2EEEEviS6_T1_)
        .other          _ZN2at6native29vectorized_elementwise_kernelILi2EZNS0_50_GLOBAL__N__2680c7bb_12_PowKernel_cu_7dd49032_317029pow_tensor_scalar_kernel_implIllEEvRNS_18TensorIteratorBaseET0_EUllE0_St5arrayIPcLm2EEEEviS6_T1_,@"STO_CUDA_ENTRY STV_DEFAULT"
_ZN2at6native29vectorized_elementwise_kernelILi2EZNS0_50_GLOBAL__N__2680c7bb_12_PowKernel_cu_7dd49032_317029pow_tensor_scalar_kernel_implIllEEvRNS_18TensorIteratorBaseET0_EUllE0_St5arrayIPcLm2EEEEviS6_T1_:
.text._ZN2at6native29vectorized_elementwise_kernelILi2EZNS0_50_GLOBAL__N__2680c7bb_12_PowKernel_cu_7dd49032_317029pow_tensor_scalar_kernel_implIllEEvRNS_18TensorIteratorBaseET0_EUllE0_St5arrayIPcLm2EEEEviS6_T1_:
        /* <DEDUP_REMOVED lines=21> */
[----:B------:R0:W5:Y:S07]  /*0150*/  @!P6 LDG.E.64 R10, desc[UR4][R12.64] ;  /* 0x000000040c0ae981 */ /* 0x00016e000c1e1b00 */
[----:B------:R-:W-:Y:S01]  /*0160*/  @!P4 IADD3 R7, PT, PT, R2, R3, RZ ;  /* 0x000000030207c210 */ /* 0x000fe20007ffe0ff */
[----:B------:R-:W2:Y:S01]  /*0170*/  @!P4 LDC.64 R22, c[0x0][0x398] ;  /* 0x0000e600ff16cb82 */ /* 0x000ea20000000a00 */
[----:B------:R-:W-:-:S04]  /*0180*/  @!P4 IADD3 R3, PT, PT, R3, 0x80, RZ ;  /* 0x000000800303c810 */ /* 0x000fc80007ffe0ff */
[----:B------:R-:W-:-:S13]  /*0190*/  ISETP.GE.U32.AND P3, PT, R3, R0, PT ;  /* 0x000000000300720c */ /* 0x000fda0003f66070 */
[C---:B------:R-:W-:Y:S02]  /*01a0*/  @!P3 IADD3 R25, PT, PT, R2.reuse, R3, RZ ;  /* 0x000000030219b210 */ /* 0x040fe40007ffe0ff */
[----:B------:R-:W-:Y:S02]  /*01b0*/  CS2R R8, SRZ ;  /* 0x0000000000087805 */ /* 0x000fe4000001ff00 */
[----:B------:R-:W-:Y:S01]  /*01c0*/  @!P3 IADD3 R3, PT, PT, R3, 0x80, RZ ;  /* 0x000000800303b810 */ /* 0x000fe20007ffe0ff */
[----:B-1----:R-:W-:Y:S01]  /*01d0*/  @!P5 IMAD.WIDE.U32 R14, R17, 0x8, R14 ;  /* 0x00000008110ed825 */ /* 0x002fe200078e000e */
[----:B------:R-:W1:Y:S02]  /*01e0*/  @!P3 LDC.64 R20, c[0x0][0x398] ;  /* 0x0000e600ff14bb82 */ /* 0x000e640000000a00 */
[C---:B------:R-:W-:Y:S02]  /*01f0*/  ISETP.GE.U32.AND P2, PT, R3.reuse, R0, PT ;  /* 0x000000000300720c */ /* 0x040fe40003f46070 */
[----:B------:R3:W5:Y:S11]  /*0200*/  @!P5 LDG.E.64 R8, desc[UR4][R14.64] ;  /* 0x000000040e08d981 */ /* 0x000776000c1e1b00 */
[----:B------:R-:W-:Y:S01]  /*0210*/  @!P2 IADD3 R27, PT, PT, R2, R3, RZ ;  /* 0x00000003021ba210 */ /* 0x000fe20007ffe0ff */
[----:B0-----:R-:W0:Y:S01]  /*0220*/  @!P2 LDC.64 R12, c[0x0][0x398] ;  /* 0x0000e600ff0cab82 */ /* 0x001e220000000a00 */
[----:B------:R-:W-:-:S04]  /*0230*/  @!P2 IADD3 R3, PT, PT, R3, 0x80, RZ ;  /* 0x000000800303a810 */ /* 0x000fc80007ffe0ff */
[----:B------:R-:W-:-:S13]  /*0240*/  ISETP.GE.U32.AND P1, PT, R3, R0, PT ;  /* 0x000000000300720c */ /* 0x000fda0003f26070 */
[----:B------:R-:W-:Y:S01]  /*0250*/  @!P1 IADD3 R4, PT, PT, R2, R3, RZ ;  /* 0x0000000302049210 */ /* 0x000fe20007ffe0ff */
[----:B---3--:R-:W3:Y:S01]  /*0260*/  @!P1 LDC.64 R14, c[0x0][0x398] ;  /* 0x0000e600ff0e9b82 */ /* 0x008ee20000000a00 */
[----:B------:R-:W-:-:S04]  /*0270*/  @!P1 IADD3 R3, PT, PT, R3, 0x80, RZ ;  /* 0x0000008003039810 */ /* 0x000fc80007ffe0ff */
[----:B------:R-:W-:-:S13]  /*0280*/  ISETP.GE.U32.AND P0, PT, R3, R0, PT ;  /* 0x000000000300720c */ /* 0x000fda0003f06070 */
[----:B------:R-:W-:Y:S01]  /*0290*/  @!P0 IADD3 R29, PT, PT, R2, R3, RZ ;  /* 0x00000003021d8210 */ /* 0x000fe20007ffe0ff */
[----:B------:R-:W4:Y:S01]  /*02a0*/  @!P0 LDC.64 R16, c[0x0][0x398] ;  /* 0x0000e600ff108b82 */ /* 0x000f220000000a00 */
[----:B------:R-:W-:-:S04]  /*02b0*/  @!P0 IADD3 R3, PT, PT, R3, 0x80, RZ ;  /* 0x0000008003038810 */ /* 0x000fc80007ffe0ff */
[----:B------:R-:W-:-:S13]  /*02c0*/  ISETP.GE.U32.AND P6, PT, R3, R0, PT ;  /* 0x000000000300720c */ /* 0x000fda0003fc6070 */
[----:B------:R-:W2:Y:S01]  /*02d0*/  @!P6 LDC.64 R18, c[0x0][0x398] ;  /* 0x0000e600ff12eb82 */ /* 0x000ea20000000a00 */
[----:B0-----:R-:W-:Y:S01]  /*02e0*/  @!P2 IMAD.WIDE.U32 R12, R27, 0x8, R12 ;  /* 0x000000081b0ca825 */ /* 0x001fe200078e000c */
[----:B------:R-:W-:Y:S02]  /*02f0*/  CS2R R26, SRZ ;  /* 0x00000000001a7805 */ /* 0x000fe4000001ff00 */
[----:B------:R-:W-:Y:S01]  /*0300*/  @!P6 IADD3 R3, PT, PT, R2, R3, RZ ;  /* 0x000000030203e210 */ /* 0x000fe20007ffe0ff */
[----:B-1----:R-:W-:Y:S01]  /*0310*/  @!P3 IMAD.WIDE.U32 R24, R25, 0x8, R20 ;  /* 0x000000081918b825 */ /* 0x002fe200078e0014 */
[----:B------:R-:W-:Y:S02]  /*0320*/  CS2R R20, SRZ ;  /* 0x0000000000147805 */ /* 0x000fe4000001ff00 */
[----:B------:R2:W5:Y:S01]  /*0330*/  @!P2 LDG.E.64 R26, desc[UR4][R12.64] ;  /* 0x000000040c1aa981 */ /* 0x000562000c1e1b00 */
[----:B----4-:R-:W-:Y:S01]  /*0340*/  @!P0 IMAD.WIDE.U32 R28, R29, 0x8, R16 ;  /* 0x000000081d1c8825 */ /* 0x010fe200078e0010 */
[----:B------:R-:W-:-:S02]  /*0350*/  CS2R R16, SRZ ;  /* 0x0000000000107805 */ /* 0x000fc4000001ff00 */
[----:B------:R-:W5:Y:S01]  /*0360*/  @!P3 LDG.E.64 R20, desc[UR4][R24.64] ;  /* 0x000000041814b981 */ /* 0x000f62000c1e1b00 */
[----:B---3--:R-:W-:-:S04]  /*0370*/  @!P1 IMAD.WIDE.U32 R14, R4, 0x8, R14 ;  /* 0x00000008040e9825 */ /* 0x008fc800078e000e */
[----:B--2---:R-:W-:Y:S01]  /*0380*/  @!P6 IMAD.WIDE.U32 R12, R3, 0x8, R18 ;  /* 0x00000008030ce825 */ /* 0x004fe200078e0012 */
[----:B------:R-:W-:-:S04]  /*0390*/  CS2R R18, SRZ ;  /* 0x0000000000127805 */ /* 0x000fc8000001ff00 */
[----:B------:R-:W5:Y:S04]  /*03a0*/  @!P6 LDG.E.64 R16, desc[UR4][R12.64] ;  /* 0x000000040c10e981 */ /* 0x000f68000c1e1b00 */
[----:B------:R-:W5:Y:S01]  /*03b0*/  @!P1 LDG.E.64 R18, desc[UR4][R14.64] ;  /* 0x000000040e129981 */ /* 0x000f62000c1e1b00 */
[----:B------:R-:W-:Y:S01]  /*03c0*/  @!P4 IMAD.WIDE.U32 R22, R7, 0x8, R22 ;  /* 0x000000080716c825 */ /* 0x000fe200078e0016 */
[----:B------:R-:W-:-:S06]  /*03d0*/  CS2R R6, SRZ ;  /* 0x0000000000067805 */ /* 0x000fcc000001ff00 */
[----:B------:R0:W5:Y:S02]  /*03e0*/  @!P4 LDG.E.64 R6, desc[UR4][R22.64] ;  /* 0x000000041606c981 */ /* 0x000164000c1e1b00 */
[----:B0-----:R-:W-:-:S06]  /*03f0*/  CS2R R22, SRZ ;  /* 0x0000000000167805 */ /* 0x001fcc000001ff00 */
[----:B------:R0:W5:Y:S01]  /*0400*/  @!P0 LDG.E.64 R22, desc[UR4][R28.64] ;  /* 0x000000041c168981 */ /* 0x000162000c1e1b00 */
[----:B------:R-:W-:Y:S01]  /*0410*/  ISETP.GE.U32.AND P0, PT, R5, R0, PT ;  /* 0x000000000500720c */ /* 0x000fe20003f06070 */
[----:B------:R-:W-:Y:S04]  /*0420*/  BSSY.RECONVERGENT B0, `(.L_x_15378) ;  /* 0x000006d000007945 */ /* 0x000fe80003800200 */
[----:B------:R-:W-:Y:S08]  /*0430*/  BSSY.RELIABLE B1, `(.L_x_15379) ;  /* 0x000005e000017945 */ /* 0x000ff00003800100 */
[----:B0-----:R-:W-:Y:S05]  /*0440*/  @P0 BRA `(.L_x_15380) ;  /* 0x0000000000700947 */ /* 0x001fea0003800000 */
[-C--:B-----5:R-:W-:Y:S01]  /*0450*/  IMAD R3, R11, R10.reuse, RZ ;  /* 0x0000000a0b037224 */ /* 0x0a0fe200078e02ff */
[----:B------:R-:W0:Y:S01]  /*0460*/  LDC.64 R12, c[0x0][0x390] ;  /* 0x0000e400ff0c7b82 */ /* 0x000e220000000a00 */
[----:B------:R-:W-:-:S04]  /*0470*/  IMAD.WIDE.U32 R14, R10, R10, RZ ;  /* 0x0000000a0a0e7225 */ /* 0x000fc800078e00ff */
[----:B------:R-:W-:-:S05]  /*0480*/  IMAD R3, R10, R11, R3 ;  /* 0x0000000b0a037224 */ /* 0x000fca00078e0203 */
[----:B------:R-:W-:Y:S02]  /*0490*/  IADD3 R3, PT, PT, R15, R3, RZ ;  /* 0x000000030f037210 */ /* 0x000fe40007ffe0ff */
[----:B------:R-:W-:Y:S02]  /*04a0*/  IADD3 R15, PT, PT, R2, R5, RZ ;  /* 0x00000005020f7210 */ /* 0x000fe40007ffe0ff */
[----:B------:R-:W-:Y:S01]  /*04b0*/  IADD3 R5, PT, PT, R5, 0x80, RZ ;  /* 0x0000008005057810 */ /* 0x000fe20007ffe0ff */
[----:B------:R-:W-:-:S03]  /*04c0*/  IMAD R3, R3, R10, RZ ;  /* 0x0000000a03037224 */ /* 0x000fc600078e02ff */
[----:B------:R-:W-:Y:S01]  /*04d0*/  ISETP.GE.U32.AND P0, PT, R5, R0, PT ;  /* 0x000000000500720c */ /* 0x000fe20003f06070 */
[----:B------:R-:W-:Y:S02]  /*04e0*/  IMAD R3, R11, R14, R3 ;  /* 0x0000000e0b037224 */ /* 0x000fe400078e0203 */
[----:B------:R-:W-:-:S04]  /*04f0*/  IMAD.WIDE.U32 R10, R14, R10, RZ ;  /* 0x0000000a0e0a7225 */ /* 0x000fc800078e00ff */
[----:B0-----:R-:W-:Y:S01]  /*0500*/  IMAD.WIDE.U32 R12, R15, 0x8, R12 ;  /* 0x000000080f0c7825 */ /* 0x001fe200078e000c */
[----:B------:R-:W-:-:S05]  /*0510*/  IADD3 R11, PT, PT, R11, R3, RZ ;  /* 0x000000030b0b7210 */ /* 0x000fca0007ffe0ff */
[----:B------:R0:W-:Y:S01]  /*0520*/  STG.E.64 desc[UR4][R12.64], R10 ;  /* 0x0000000a0c007986 */ /* 0x0001e2000c101b04 */
[----:B------:R-:W-:Y:S05]  /*0530*/  @P0 BRA `(.L_x_15381) ;  /* 0x0000000000700947 */ /* 0x000fea0003800000 */
[-C--:B------:R-:W-:Y:S01]  /*0540*/  IMAD R3, R9, R8.reuse, RZ ;  /* 0x0000000809037224 */ /* 0x080fe200078e02ff */
[----:B0-----:R-:W0:Y:S01]  /*0550*/  LDC.64 R10, c[0x0][0x390] ;  /* 0x0000e400ff0a7b82 */ /* 0x001e220000000a00 */
[----:B------:R-:W-:-:S04]  /*0560*/  IMAD.WIDE.U32 R12, R8, R8, RZ ;  /* 0x00000008080c7225 */ /* 0x000fc800078e00ff */
[----:B------:R-:W-:Y:S02]  /*0570*/  IMAD R3, R8, R9, R3 ;  /* 0x0000000908037224 */ /* 0x000fe400078e0203 */
[----:B------:R-:W-:-:S03]  /*0580*/  IMAD.WIDE.U32 R14, R12, R8, RZ ;  /* 0x000000080c0e7225 */ /* 0x000fc600078e00ff */
[----:B------:R-:W-:-:S05]  /*0590*/  IADD3 R3, PT, PT, R13, R3, RZ ;  /* 0x000000030d037210 */ /* 0x000fca0007ffe0ff */
[----:B------:R-:W-:-:S04]  /*05a0*/  IMAD R3, R3, R8, RZ ;  /* 0x0000000803037224 */ /* 0x000fc800078e02ff */
[----:B------:R-:W-:Y:S01]  /*05b0*/  IMAD R3, R9, R12, R3 ;  /* 0x0000000c09037224 */ /* 0x000fe200078e0203 */
[----:B------:R-:W-:Y:S02]  /*05c0*/  IADD3 R9, PT, PT, R2, R5, RZ ;  /* 0x0000000502097210 */ /* 0x000fe40007ffe0ff */
[----:B------:R-:W-:Y:S02]  /*05d0*/  IADD3 R5, PT, PT, R5, 0x80, RZ ;  /* 0x0000008005057810 */ /* 0x000fe40007ffe0ff */
[----:B------:R-:W-:Y:S01]  /*05e0*/  IADD3 R15, PT, PT, R15, R3, RZ ;  /* 0x000000030f0f7210 */ /* 0x000fe20007ffe0ff */
[----:B0-----:R-:W-:-:S05]  /*05f0*/  IMAD.WIDE.U32 R10, R9, 0x8, R10 ;  /* 0x00000008090a7825 */ /* 0x001fca00078e000a */
[----:B------:R0:W-:Y:S02]  /*0600*/  STG.E.64 desc[UR4][R10.64], R14 ;  /* 0x0000000e0a007986 */ /* 0x0001e4000c101b04 */
.L_x_15380:
[----:B------:R-:W-:-:S13]  /*0610*/  ISETP.GE.U32.AND P0, PT, R5, R0, PT ;  /* 0x000000000500720c */ /* 0x000fda0003f06070 */
[----:B------:R-:W-:Y:S05]  /*0620*/  @P0 BRA `(.L_x_15382) ;  /* 0x0000000000700947 */ /* 0x000fea0003800000 */
[-C--:B-----5:R-:W-:Y:S01]  /*0630*/  IMAD R3, R7, R6.reuse, RZ ;  /* 0x0000000607037224 */ /* 0x0a0fe200078e02ff */
[----:B------:R-:W1:Y:S01]  /*0640*/  LDC.64 R8, c[0x0][0x390] ;  /* 0x0000e400ff087b82 */ /* 0x000e620000000a00 */
[----:B0-----:R-:W-:-:S04]  /*0650*/  IMAD.WIDE.U32 R10, R6, R6, RZ ;  /* 0x00000006060a7225 */ /* 0x001fc800078e00ff */
        /* <DEDUP_REMOVED lines=8> */
[----:B-1----:R-:W-:-:S05]  /*06e0*/  IMAD.WIDE.U32 R8, R7, 0x8, R8 ;  /* 0x0000000807087825 */ /* 0x002fca00078e0008 */
[----:B------:R1:W-:Y:S02]  /*06f0*/  STG.E.64 desc[UR4][R8.64], R12 ;  /* 0x0000000c08007986 */ /* 0x0003e4000c101b04 */
.L_x_15381:
[----:B------:R-:W-:-:S13]  /*0700*/  ISETP.GE.U32.AND P0, PT, R5, R0, PT ;  /* 0x000000000500720c */ /* 0x000fda0003f06070 */
[----:B------:R-:W-:Y:S05]  /*0710*/  @P0 BRA `(.L_x_15383) ;  /* 0x0000000000700947 */ /* 0x000fea0003800000 */
[----:B------:R-:W2:Y:S01]  /*0720*/  LDC.64 R6, c[0x0][0x390] ;  /* 0x0000e400ff067b82 */ /* 0x000ea20000000a00 */
[-C--:B------:R-:W-:Y:S02]  /*0730*/  IMAD R3, R21, R20.reuse, RZ ;  /* 0x0000001415037224 */ /* 0x080fe400078e02ff */
[----:B-1----:R-:W-:-:S04]  /*0740*/  IMAD.WIDE.U32 R8, R20, R20, RZ ;  /* 0x0000001414087225 */ /* 0x002fc800078e00ff */
[----:B------:R-:W-:Y:S02]  /*0750*/  IMAD R3, R20, R21, R3 ;  /* 0x0000001514037224 */ /* 0x000fe400078e0203 */
[----:B0-----:R-:W-:-:S03]  /*0760*/  IMAD.WIDE.U32 R10, R8, R20, RZ ;  /* 0x00000014080a7225 */ /* 0x001fc600078e00ff */
[----:B------:R-:W-:Y:S02]  /*0770*/  IADD3 R3, PT, PT, R9, R3, RZ ;  /* 0x0000000309037210 */ /* 0x000fe40007ffe0ff */
[----:B------:R-:W-:Y:S02]  /*0780*/  IADD3 R9, PT, PT, R2, R5, RZ ;  /* 0x0000000502097210 */ /* 0x000fe40007ffe0ff */
[----:B------:R-:W-:Y:S01]  /*0790*/  IADD3 R5, PT, PT, R5, 0x80, RZ ;  /* 0x0000008005057810 */ /* 0x000fe20007ffe0ff */
[----:B------:R-:W-:-:S04]  /*07a0*/  IMAD R3, R3, R20, RZ ;  /* 0x0000001403037224 */ /* 0x000fc800078e02ff */
[----:B------:R-:W-:Y:S02]  /*07b0*/  IMAD R3, R21, R8, R3 ;  /* 0x0000000815037224 */ /* 0x000fe400078e0203 */
[----:B--2---:R-:W-:-:S03]  /*07c0*/  IMAD.WIDE.U32 R6, R9, 0x8, R6 ;  /* 0x0000000809067825 */ /* 0x004fc600078e0006 */
[----:B------:R-:W-:-:S05]  /*07d0*/  IADD3 R11, PT, PT, R11, R3, RZ ;  /* 0x000000030b0b7210 */ /* 0x000fca0007ffe0ff */
[----:B------:R1:W-:Y:S02]  /*07e0*/  STG.E.64 desc[UR4][R6.64], R10 ;  /* 0x0000000a06007986 */ /* 0x0003e4000c101b04 */
.L_x_15382:
[----:B------:R-:W-:-:S13]  /*07f0*/  ISETP.GE.U32.AND P0, PT, R5, R0, PT ;  /* 0x000000000500720c */ /* 0x000fda0003f06070 */
[----:B------:R-:W-:Y:S05]  /*0800*/  @P0 BRA `(.L_x_15384) ;  /* 0x0000000000740947 */ /* 0x000fea0003800000 */
[----:B-1---5:R-:W1:Y:S01]  /*0810*/  LDC.64 R6, c[0x0][0x390] ;  /* 0x0000e400ff067b82 */ /* 0x022e620000000a00 */
[-C--:B------:R-:W-:Y:S02]  /*0820*/  IMAD R3, R27, R26.reuse, RZ ;  /* 0x0000001a1b037224 */ /* 0x080fe400078e02ff */
[----:B------:R-:W-:-:S04]  /*0830*/  IMAD.WIDE.U32 R8, R26, R26, RZ ;  /* 0x0000001a1a087225 */ /* 0x000fc800078e00ff */
[----:B------:R-:W-:Y:S02]  /*0840*/  IMAD R3, R26, R27, R3 ;  /* 0x0000001b1a037224 */ /* 0x000fe400078e0203 */
[----:B0-----:R-:W-:-:S03]  /*0850*/  IMAD.WIDE.U32 R10, R8, R26, RZ ;  /* 0x0000001a080a7225 */ /* 0x001fc600078e00ff */
[----:B------:R-:W-:Y:S02]  /*0860*/  IADD3 R3, PT, PT, R9, R3, RZ ;  /* 0x0000000309037210 */ /* 0x000fe40007ffe0ff */
[----:B------:R-:W-:Y:S02]  /*0870*/  IADD3 R9, PT, PT, R2, R5, RZ ;  /* 0x0000000502097210 */ /* 0x000fe40007ffe0ff */
[----:B------:R-:W-:Y:S01]  /*0880*/  IADD3 R5, PT, PT, R5, 0x80, RZ ;  /* 0x0000008005057810 */ /* 0x000fe20007ffe0ff */
[----:B------:R-:W-:-:S04]  /*0890*/  IMAD R3, R3, R26, RZ ;  /* 0x0000001a03037224 */ /* 0x000fc800078e02ff */
[----:B------:R-:W-:Y:S02]  /*08a0*/  IMAD R3, R27, R8, R3 ;  /* 0x000000081b037224 */ /* 0x000fe400078e0203 */
[----:B-1----:R-:W-:-:S03]  /*08b0*/  IMAD.WIDE.U32 R6, R9, 0x8, R6 ;  /* 0x0000000809067825 */ /* 0x002fc600078e0006 */
[----:B------:R-:W-:-:S05]  /*08c0*/  IADD3 R11, PT, PT, R11, R3, RZ ;  /* 0x000000030b0b7210 */ /* 0x000fca0007ffe0ff */
[----:B------:R2:W-:Y:S02]  /*08d0*/  STG.E.64 desc[UR4][R6.64], R10 ;  /* 0x0000000a06007986 */ /* 0x0005e4000c101b04 */
.L_x_15383:
[----:B------:R-:W-:-:S13]  /*08e0*/  ISETP.GE.U32.AND P0, PT, R5, R0, PT ;  /* 0x000000000500720c */ /* 0x000fda0003f06070 */
[----:B------:R-:W-:Y:S05]  /*08f0*/  @P0 BREAK.RELIABLE B1 ;  /* 0x0000000000010942 */ /* 0x000fea0003800100 */
[----:B------:R-:W-:Y:S05]  /*0900*/  @P0 BRA `(.L_x_15385) ;  /* 0x0000000000780947 */ /* 0x000fea0003800000 */
[----:B--2---:R-:W2:Y:S01]  /*0910*/  LDC.64 R6, c[0x0][0x390] ;  /* 0x0000e400ff067b82 */ /* 0x004ea20000000a00 */
        /* <DEDUP_REMOVED lines=12> */
.L_x_15384:
[----:B------:R-:W-:-:S13]  /*09e0*/  ISETP.GE.U32.AND P0, PT, R5, R0, PT ;  /* 0x000000000500720c */ /* 0x000fda0003f06070 */
[----:B------:R-:W-:Y:S05]  /*09f0*/  @P0 BREAK.RELIABLE B1 ;  /* 0x0000000000010942 */ /* 0x000fea0003800100 */
[----:B------:R-:W-:Y:S05]  /*0a00*/  @P0 BRA `(.L_x_15385) ;  /* 0x0000000000380947 */ /* 0x000fea0003800000 */
[----:B------:R-:W-:Y:S05]  /*0a10*/  BSYNC.RELIABLE B1 ;  /* 0x0000000000017941 */ /* 0x000fea0003800100 */
.L_x_15379:
[----:B-12--5:R-:W1:Y:S01]  /*0a20*/  LDC.64 R6, c[0x0][0x390] ;  /* 0x0000e400ff067b82 */ /* 0x026e620000000a00 */
        /* <DEDUP_REMOVED lines=12> */
.L_x_15385:
[----:B------:R-:W-:Y:S05]  /*0af0*/  BSYNC.RECONVERGENT B0 ;  /* 0x0000000000007941 */ /* 0x000fea0003800200 */
.L_x_15378:
[----:B------:R-:W-:Y:S05]  /*0b00*/  WARPSYNC.ALL ;  /* 0x0000000000007948 */ /* 0x000fea0003800000 */
[----:B------:R-:W-:-:S13]  /*0b10*/  ISETP.GE.U32.AND P0, PT, R5, R0, PT ;  /* 0x000000000500720c */ /* 0x000fda0003f06070 */
[----:B------:R-:W-:Y:S05]  /*0b20*/  @P0 EXIT ;  /* 0x000000000000094d */ /* 0x000fea0003800000 */
[-C--:B-----5:R-:W-:Y:S01]  /*0b30*/  IMAD R3, R17, R16.reuse, RZ ;  /* 0x0000001011037224 */ /* 0x0a0fe200078e02ff */
[----:B0123--:R-:W0:Y:S01]  /*0b40*/  LDC.64 R10, c[0x0][0x390] ;  /* 0x0000e400ff0a7b82 */ /* 0x00fe220000000a00 */
[----:B------:R-:W-:-:S04]  /*0b50*/  IMAD.WIDE.U32 R6, R16, R16, RZ ;  /* 0x0000001010067225 */ /* 0x000fc800078e00ff */
[----:B------:R-:W-:Y:S02]  /*0b60*/  IMAD R3, R16, R17, R3 ;  /* 0x0000001110037224 */ /* 0x000fe400078e0203 */
[----:B------:R-:W-:-:S03]  /*0b70*/  IMAD.WIDE.U32 R8, R6, R16, RZ ;  /* 0x0000001006087225 */ /* 0x000fc600078e00ff */
[----:B------:R-:W-:-:S05]  /*0b80*/  IADD3 R3, PT, PT, R7, R3, RZ ;  /* 0x0000000307037210 */ /* 0x000fca0007ffe0ff */
[----:B------:R-:W-:-:S04]  /*0b90*/  IMAD R3, R3, R16, RZ ;  /* 0x0000001003037224 */ /* 0x000fc800078e02ff */
[----:B------:R-:W-:Y:S01]  /*0ba0*/  IMAD R7, R17, R6, R3 ;  /* 0x0000000611077224 */ /* 0x000fe200078e0203 */
[----:B------:R-:W-:-:S04]  /*0bb0*/  IADD3 R3, PT, PT, R2, R5, RZ ;  /* 0x0000000502037210 */ /* 0x000fc80007ffe0ff */
[----:B------:R-:W-:Y:S01]  /*0bc0*/  IADD3 R9, PT, PT, R9, R7, RZ ;  /* 0x0000000709097210 */ /* 0x000fe20007ffe0ff */
[----:B0-----:R-:W-:-:S05]  /*0bd0*/  IMAD.WIDE.U32 R2, R3, 0x8, R10 ;  /* 0x0000000803027825 */ /* 0x001fca00078e000a */
[----:B------:R-:W-:Y:S01]  /*0be0*/  STG.E.64 desc[UR4][R2.64], R8 ;  /* 0x0000000802007986 */ /* 0x000fe2000c101b04 */
[----:B------:R-:W-:Y:S05]  /*0bf0*/  EXIT ;  /* 0x000000000000794d */ /* 0x000fea0003800000 */
.L_x_15377:
        /* <DEDUP_REMOVED lines=8> */
[----:B--2---:R-:W-:-:S02]  /*0c80*/  IMAD R3, R17, R16, RZ ;  /* 0x0000001011037224 */ /* 0x004fc400078e02ff */
[----:B------:R-:W-:-:S04]  /*0c90*/  IMAD.WIDE.U32 R20, R16, R16, RZ ;  /* 0x0000001010147225 */ /* 0x000fc800078e00ff */
[----:B------:R-:W-:Y:S02]  /*0ca0*/  IMAD R3, R16, R17, R3 ;  /* 0x0000001110037224 */ /* 0x000fe400078e0203 */
[-C--:B------:R-:W-:Y:S02]  /*0cb0*/  IMAD R25, R19, R18.reuse, RZ ;  /* 0x0000001213197224 */ /* 0x080fe400078e02ff */
[----:B------:R-:W-:Y:S01]  /*0cc0*/  IMAD.WIDE.U32 R22, R18, R18, RZ ;  /* 0x0000001212167225 */ /* 0x000fe200078e00ff */
[----:B------:R-:W-:-:S03]  /*0cd0*/  IADD3 R3, PT, PT, R21, R3, RZ ;  /* 0x0000000315037210 */ /* 0x000fc60007ffe0ff */
[----:B------:R-:W-:Y:S02]  /*0ce0*/  IMAD R25, R18, R19, R25 ;  /* 0x0000001312197224 */ /* 0x000fe400078e0219 */
[----:B------:R-:W-:Y:S02]  /*0cf0*/  IMAD R21, R3, R16, RZ ;  /* 0x0000001003157224 */ /* 0x000fe400078e02ff */
[----:B---3--:R-:W-:Y:S01]  /*0d00*/  IMAD R3, R9, R8, RZ ;  /* 0x0000000809037224 */ /* 0x008fe200078e02ff */
[----:B------:R-:W-:Y:S01]  /*0d10*/  IADD3 R25, PT, PT, R23, R25, RZ ;  /* 0x0000001917197210 */ /* 0x000fe20007ffe0ff */
[----:B------:R-:W-:Y:S02]  /*0d20*/  IMAD R0, R17, R20, R21 ;  /* 0x0000001411007224 */ /* 0x000fe400078e0215 */
[----:B------:R-:W-:-:S04]  /*0d30*/  IMAD.WIDE.U32 R16, R20, R16, RZ ;  /* 0x0000001014107225 */ /* 0x000fc800078e00ff */
[----:B------:R-:W-:Y:S01]  /*0d40*/  IMAD.WIDE.U32 R20, R8, R8, RZ ;  /* 0x0000000808147225 */ /* 0x000fe200078e00ff */
[----:B------:R-:W-:-:S03]  /*0d50*/  IADD3 R17, PT, PT, R17, R0, RZ ;  /* 0x0000000011117210 */ /* 0x000fc60007ffe0ff */
[----:B------:R-:W-:Y:S02]  /*0d60*/  IMAD R3, R8, R9, R3 ;  /* 0x0000000908037224 */ /* 0x000fe400078e0203 */
[----:B----4-:R-:W-:-:S03]  /*0d70*/  IMAD R29, R5, R4, RZ ;  /* 0x00000004051d7224 */ /* 0x010fc600078e02ff */
[----:B------:R-:W-:Y:S01]  /*0d80*/  IADD3 R21, PT, PT, R21, R3, RZ ;  /* 0x0000000315157210 */ /* 0x000fe20007ffe0ff */
[----:B------:R-:W-:Y:S02]  /*0d90*/  IMAD R3, R25, R18, RZ ;  /* 0x0000001219037224 */ /* 0x000fe400078e02ff */
[----:B------:R-:W-:Y:S02]  /*0da0*/  IMAD R25, R11, R10, RZ ;  /* 0x0000000a0b197224 */ /* 0x000fe400078e02ff */
[----:B------:R-:W-:Y:S02]  /*0db0*/  IMAD R3, R19, R22, R3 ;  /* 0x0000001613037224 */ /* 0x000fe400078e0203 */
[----:B------:R-:W-:Y:S02]  /*0dc0*/  IMAD.WIDE.U32 R18, R22, R18, RZ ;  /* 0x0000001216127225 */ /* 0x000fe400078e00ff */
[----:B------:R-:W1:Y:S02]  /*0dd0*/  LDC.64 R22, c[0x0][0x390] ;  /* 0x0000e400ff167b82 */ /* 0x000e640000000a00 */
[----:B------:R-:W-:Y:S01]  /*0de0*/  IMAD R21, R21, R8, RZ ;  /* 0x0000000815157224 */ /* 0x000fe200078e02ff */
[----:B------:R-:W-:Y:S01]  /*0df0*/  IADD3 R19, PT, PT, R19, R3, RZ ;  /* 0x0000000313137210 */ /* 0x000fe20007ffe0ff */
[----:B0-----:R-:W-:-:S02]  /*0e00*/  IMAD R27, R10, R11, R25 ;  /* 0x0000000b0a1b7224 */ /* 0x001fc400078e0219 */
[----:B------:R-:W-:Y:S02]  /*0e10*/  IMAD R9, R9, R20, R21 ;  /* 0x0000001409097224 */ /* 0x000fe400078e0215 */
[----:B------:R-:W-:Y:S02]  /*0e20*/  IMAD.WIDE.U32 R20, R20, R8, RZ ;  /* 0x0000000814147225 */ /* 0x000fe400078e00ff */
[----:B------:R-:W0:Y:S02]  /*0e30*/  S2R R8, SR_TID.X ;  /* 0x0000000000087919 */ /* 0x000e240000002100 */
[----:B------:R-:W-:Y:S01]  /*0e40*/  IMAD.WIDE.U32 R24, R10, R10, RZ ;  /* 0x0000000a0a187225 */ /* 0x000fe200078e00ff */
[----:B------:R-:W-:-:S03]  /*0e50*/  IADD3 R9, PT, PT, R21, R9, RZ ;  /* 0x0000000915097210 */ /* 0x000fc60007ffe0ff */
[----:B------:R-:W-:Y:S01]  /*0e60*/  IMAD R29, R4, R5, R29 ;  /* 0x00000005041d7224 */ /* 0x000fe200078e021d */
[----:B------:R-:W-:-:S05]  /*0e70*/  IADD3 R25, PT, PT, R25, R27, RZ ;  /* 0x0000001b19197210 */ /* 0x000fca0007ffe0ff */
[----:B------:R-:W-:Y:S02]  /*0e80*/  IMAD R25, R25, R10, RZ ;  /* 0x0000000a19197224 */ /* 0x000fe400078e02ff */
[----:B-1----:R-:W-:-:S04]  /*0e90*/  IMAD.WIDE.U32 R26, R2, 0x8, R22 ;  /* 0x00000008021a7825 */ /* 0x002fc800078e0016 */
[----:B------:R-:W-:-:S04]  /*0ea0*/  IMAD.WIDE.U32 R22, R4, R4, RZ ;  /* 0x0000000404167225 */ /* 0x000fc800078e00ff */
[----:B------:R-:W-:Y:S01]  /*0eb0*/  IMAD R25, R11, R24, R25 ;  /* 0x000000180b197224 */ /* 0x000fe200078e0219 */
[----:B------:R-:W-:Y:S01]  /*0ec0*/  IADD3 R23, PT, PT, R23, R29, RZ ;  /* 0x0000001d17177210 */ /* 0x000fe20007ffe0ff */
[----:B------:R-:W-:Y:S02]  /*0ed0*/  IMAD R29, R7, R6, RZ ;  /* 0x00000006071d7224 */ /* 0x000fe400078e02ff */
[----:B------:R-:W-:-:S04]  /*0ee0*/  IMAD.WIDE.U32 R10, R24, R10, RZ ;  /* 0x0000000a180a7225 */ /* 0x000fc800078e00ff */
[----:B------:R-:W-:Y:S01]  /*0ef0*/  IMAD R23, R23, R4, RZ ;  /* 0x0000000417177224 */ /* 0x000fe200078e02ff */
[----:B------:R-:W-:Y:S01]  /*0f00*/  IADD3 R11, PT, PT, R11, R25, RZ ;  /* 0x000000190b0b7210 */ /* 0x000fe20007ffe0ff */
[----:B------:R-:W-:Y:S02]  /*0f10*/  IMAD R29, R6, R7, R29 ;  /* 0x00000007061d7224 */ /* 0x000fe400078e021d */
[----:B------:R-:W-:Y:S02]  /*0f20*/  IMAD R0, R5, R22, R23 ;  /* 0x0000001605007224 */ /* 0x000fe400078e0217 */
[----:B------:R-:W-:-:S04]  /*0f30*/  IMAD.WIDE.U32 R22, R22, R4, RZ ;  /* 0x0000000416167225 */ /* 0x000fc800078e00ff */
[----:B------:R-:W-:-:S04]  /*0f40*/  IMAD.WIDE.U32 R4, R6, R6, RZ ;  /* 0x0000000606047225 */ /* 0x000fc800078e00ff */
[----:B0-----:R-:W-:Y:S01]  /*0f50*/  IMAD.WIDE.U32 R26, R8, 0x10, R26 ;  /* 0x00000010081a7825 */ /* 0x001fe200078e001a */
[----:B------:R-:W-:-:S03]  /*0f60*/  IADD3 R3, PT, PT, R5, R29, RZ ;  /* 0x0000001d05037210 */ /* 0x000fc60007ffe0ff */
[----:B-----5:R-:W-:Y:S01]  /*0f70*/  IMAD R8, R13, R12, RZ ;  /* 0x0000000c0d087224 */ /* 0x020fe200078e02ff */
[----:B------:R0:W-:Y:S01]  /*0f80*/  STG.E.128 desc[UR4][R26.64], R16 ;  /* 0x000000101a007986 */ /* 0x0001e2000c101d04 */
[----:B------:R-:W-:Y:S02]  /*0f90*/  IMAD R5, R3, R6, RZ ;  /* 0x0000000603057224 */ /* 0x000fe400078e02ff */
[----:B------:R-:W-:Y:S02]  /*0fa0*/  IMAD R3, R15, R14, RZ ;  /* 0x0000000e0f037224 */ /* 0x000fe400078e02ff */
[----:B------:R-:W-:Y:S02]  /*0fb0*/  IMAD R2, R7, R4, R5 ;  /* 0x0000000407027224 */ /* 0x000fe400078e0205 */
[----:B------:R-:W-:-:S04]  /*0fc0*/  IMAD.WIDE.U32 R28, R12, R12, RZ ;  /* 0x0000000c0c1c7225 */ /* 0x000fc800078e00ff */
[----:B------:R-:W-:Y:S02]  /*0fd0*/  IMAD R8, R12, R13, R8 ;  /* 0x0000000d0c087224 */ /* 0x000fe400078e0208 */
[----:B------:R-:W-:-:S04]  /*0fe0*/  IMAD.WIDE.U32 R4, R4, R6, RZ ;  /* 0x0000000604047225 */ /* 0x000fc800078e00ff */
[----:B------:R-:W-:Y:S01]  /*0ff0*/  IMAD.WIDE.U32 R6, R14, R14, RZ ;  /* 0x0000000e0e067225 */ /* 0x000fe200078e00ff */
[----:B------:R-:W-:-:S03]  /*1000*/  IADD3 R5, PT, PT, R5, R2, RZ ;  /* 0x0000000205057210 */ /* 0x000fc60007ffe0ff */
[----:B------:R-:W-:Y:S01]  /*1010*/  IMAD R24, R14, R15, R3 ;  /* 0x0000000f0e187224 */ /* 0x000fe200078e0203 */
[----:B------:R-:W-:Y:S01]  /*1020*/  IADD3 R3, PT, PT, R29, R8, RZ ;  /* 0x000000081d037210 */ /* 0x000fe20007ffe0ff */
[----:B0-----:R-:W-:Y:S01]  /*1030*/  IMAD.WIDE.U32 R16, R6, R14, RZ ;  /* 0x0000000e06107225 */ /* 0x001fe200078e00ff */
[----:B------:R-:W-:Y:S02]  /*1040*/  MOV R8, R20 ;  /* 0x0000001400087202 */ /* 0x000fe40000000f00 */
[----:B------:R-:W-:Y:S01]  /*1050*/  IADD3 R7, PT, PT, R7, R24, RZ ;  /* 0x0000001807077210 */ /* 0x000fe20007ffe0ff */
[----:B------:R-:W-:Y:S02]  /*1060*/  IMAD R3, R3, R12, RZ ;  /* 0x0000000c03037224 */ /* 0x000fe400078e02ff */
[----:B------:R0:W-:Y:S02]  /*1070*/  STG.E.128 desc[UR4][R26.64+0x800], R8 ;  /* 0x000800081a007986 */ /* 0x0001e4000c101d04 */
[----:B------:R-:W-:Y:S01]  /*1080*/  IMAD R7, R7, R14, RZ ;  /* 0x0000000e07077224 */ /* 0x000fe200078e02ff */
[----:B------:R-:W-:Y:S01]  /*1090*/  MOV R14, R16 ;  /* 0x00000010000e7202 */ /* 0x000fe20000000f00 */
[----:B------:R-:W-:-:S02]  /*10a0*/  IMAD R3, R13, R28, R3 ;  /* 0x0000001c0d037224 */ /* 0x000fc400078e0203 */
[----:B------:R-:W-:-:S04]  /*10b0*/  IMAD.WIDE.U32 R12, R28, R12, RZ ;  /* 0x0000000c1c0c7225 */ /* 0x000fc800078e00ff */
[----:B------:R-:W-:Y:S01]  /*10c0*/  IMAD R15, R15, R6, R7 ;  /* 0x000000060f0f7224 */ /* 0x000fe200078e0207 */
[----:B------:R-:W-:Y:S02]  /*10d0*/  IADD3 R7, PT, PT, R23, R0, RZ ;  /* 0x0000000017077210 */ /* 0x000fe40007ffe0ff */
[----:B------:R-:W-:Y:S02]  /*10e0*/  IADD3 R13, PT, PT, R13, R3, RZ ;  /* 0x000000030d0d7210 */ /* 0x000fe40007ffe0ff */
[----:B------:R-:W-:Y:S02]  /*10f0*/  IADD3 R15, PT, PT, R17, R15, RZ ;  /* 0x0000000f110f7210 */ /* 0x000fe40007ffe0ff */
[----:B0-----:R-:W-:Y:S02]  /*1100*/  MOV R8, R22 ;  /* 0x0000001600087202 */ /* 0x001fe40000000f00 */
[----:B------:R-:W-:Y:S01]  /*1110*/  MOV R9, R7 ;  /* 0x0000000700097202 */ /* 0x000fe20000000f00 */
[----:B------:R-:W-:Y:S01]  /*1120*/  STG.E.128 desc[UR4][R26.64+0x1800], R12 ;  /* 0x0018000c1a007986 */ /* 0x000fe2000c101d04 */
[----:B------:R-:W-:-:S02]  /*1130*/  MOV R10, R4 ;  /* 0x00000004000a7202 */ /* 0x000fc40000000f00 */
[----:B------:R-:W-:-:S05]  /*1140*/  MOV R11, R5 ;  /* 0x00000005000b7202 */ /* 0x000fca0000000f00 */
[----:B------:R-:W-:Y:S01]  /*1150*/  STG.E.128 desc[UR4][R26.64+0x1000], R8 ;  /* 0x001000081a007986 */ /* 0x000fe2000c101d04 */
[----:B------:R-:W-:Y:S05]  /*1160*/  EXIT ;  /* 0x000000000000794d */ /* 0x000fea0003800000 */
.L_x_15386:
        /* <DEDUP_REMOVED lines=9> */
.L_x_60860:


//--------------------- .text._ZN2at6native29vectorized_elementwise_kernelILi4EZNS0_50_GLOBAL__N__2680c7bb_12_PowKernel_cu_7dd49032_317029pow_tensor_scalar_kernel_implIllEEvRNS_18TensorIteratorBaseET0_EUllE0_St5arrayIPcLm2EEEEviS6_T1_ --------------------------
	.section	.text._ZN2at6native29vectorized_elementwise_kernelILi4EZNS0_50_GLOBAL__N__2680c7bb_12_PowKernel_cu_7dd49032_317029pow_tensor_scalar_kernel_implIllEEvRNS_18TensorIteratorBaseET0_EUllE0_St5arrayIPcLm2EEEEviS6_T1_,"ax",@progbits
	.align	128
        .global         _ZN2at6native29vectorized_elementwise_kernelILi4EZNS0_50_GLOBAL__N__2680c7bb_12_PowKernel_cu_7dd49032_317029pow_tensor_scalar_kernel_implIllEEvRNS_18TensorIteratorBaseET0_EUllE0_St5arrayIPcLm2EEEEviS6_T1_
        .type           _ZN2at6native29vectorized_elementwise_kernelILi4EZNS0_50_GLOBAL__N__2680c7bb_12_PowKernel_cu_7dd49032_317029pow_tensor_scalar_kernel_implIllEEvRNS_18TensorIteratorBaseET0_EUllE0_St5arrayIPcLm2EEEEviS6_T1_,@function
        .size           _ZN2at6native29vectorized_elementwise_kernelILi4EZNS0_50_GLOBAL__N__2680c7bb_12_PowKernel_cu_7dd49032_317029pow_tensor_scalar_kernel_implIllEEvRNS_18TensorIteratorBaseET0_EUllE0_St5arrayIPcLm2EEEEviS6_T1_,(.L_x_60861 - _ZN2at6native29vectorized_elementwise_kernelILi4EZNS0_50_GLOBAL__N__2680c7bb_12_PowKernel_cu_7dd49032_317029pow_tensor_scalar_kernel_implIllEEvRNS_18TensorIteratorBaseET0_EUllE0_St5arrayIPcLm2EEEEviS6_T1_)
        .other          _ZN2at6native29vectorized_elementwise_kernelILi4EZNS0_50_GLOBAL__N__2680c7bb_12_PowKernel_cu_7dd49032_317029pow_tensor_scalar_kernel_implIllEEvRNS_18TensorIteratorBaseET0_EUllE0_St5arrayIPcLm2EEEEviS6_T1_,@"STO_CUDA_ENTRY STV_DEFAULT"
_ZN2at6native29vectorized_elementwise_kernelILi4EZNS0_50_GLOBAL__N__2680c7bb_12_PowKernel_cu_7dd49032_317029pow_tensor_scalar_kernel_implIllEEvRNS_18TensorIteratorBaseET0_EUllE0_St5arrayIPcLm2EEEEviS6_T1_:
.text._ZN2at6native29vectorized_elementwise_kernelILi4EZNS0_50_GLOBAL__N__2680c7bb_12_PowKernel_cu_7dd49032_317029pow_tensor_scalar_kernel_implIllEEvRNS_18TensorIteratorBaseET0_EUllE0_St5arrayIPcLm2EEEEviS6_T1_:
        /* <DEDUP_REMOVED lines=97> */
.L_x_15390:
        /* <DEDUP_REMOVED lines=15> */
.L_x_15391:
        /* <DEDUP_REMOVED lines=15> */
.L_x_15392:
        /* <DEDUP_REMOVED lines=15> */
.L_x_15393:
        /* <DEDUP_REMOVED lines=16> */
.L_x_15394:
[----:B------:R-:W-:-:S13]  /*09e0*/  ISETP.GE.U32.AND P0, PT, R5, R2, PT ;  /* 0x000000020500720c */ /* 0x000fda0003f06070 */
[----:B------:R-:W-:Y:S05]  /*09f0*/  @P0 BREAK.RELIABLE B1 ;  /* 0x0000000000010942 */ /* 0x000fea0003800100 */
[----:B------:R-:W-:Y:S05]  /*0a00*/  @P0 BRA `(.L_x_15395) ;  /* 0x0000000000380947 */ /* 0x000fea0003800000 */
[----:B------:R-:W-:Y:S05]  /*0a10*/  BSYNC.RELIABLE B1 ;  /* 0x0000000000017941 */ /* 0x000fea0003800100 */
.L_x_15389:
        /* <DEDUP_REMOVED lines=13> */
.L_x_15395:
[----:B------:R-:W-:Y:S05]  /*0af0*/  BSYNC.RECONVERGENT B0 ;  /* 0x0000000000007941 */ /* 0x000fea0003800200 */
.L_x_15388:
[----:B------:R-:W-:Y:S05]  /*0b00*/  WARPSYNC.ALL ;  /* 0x0000000000007948 */ /* 0x000fea0003800000 */
[----:B------:R-:W-:-:S13]  /*0b10*/  ISETP.GE.U32.AND P0, PT, R5, R2, PT ;  /* 0x000000020500720c */ /* 0x000fda0003f06070 */
[----:B------:R-:W-:Y:S05]  /*0b20*/  @P0 EXIT ;  /* 0x000000000000094d */ /* 0x000fea0003800000 */
[-C--:B-123-5:R-:W-:Y:S01]  /*0b30*/  IMAD R7, R17, R16.reuse, RZ ;  /* 0x0000001011077224 */ /* 0x0aefe200078e02ff */
[----:B------:R-:W1:Y:S01]  /*0b40*/  LDC.64 R8, c[0x0][0x390] ;  /* 0x0000e400ff087b82 */ /* 0x000e620000000a00 */
[----:B------:R-:W-:-:S04]  /*0b50*/  IMAD.WIDE.U32 R2, R16, R16, RZ ;  /* 0x0000001010027225 */ /* 0x000fc800078e00ff */
[----:B------:R-:W-:-:S05]  /*0b60*/  IMAD R7, R16, R17, R7 ;  /* 0x0000001110077224 */ /* 0x000fca00078e0207 */
[----:B------:R-:W-:Y:S01]  /*0b70*/  IADD3 R3, PT, PT, R3, R7, RZ ;  /* 0x0000000703037210 */ /* 0x000fe20007ffe0ff */
[----:B------:R-:W-:-:S04]  /*0b80*/  IMAD.WIDE.U32 R6, R2, R16, RZ ;  /* 0x0000001002067225 */ /* 0x000fc800078e00ff */
[----:B------:R-:W-:-:S04]  /*0b90*/  IMAD R3, R3, R16, RZ ;  /* 0x0000001003037224 */ /* 0x000fc800078e02ff */
[----:B------:R-:W-:Y:S01]  /*0ba0*/  IMAD R17, R17, R2, R3 ;  /* 0x0000000211117224 */ /* 0x000fe200078e0203 */
[----:B------:R-:W-:-:S04]  /*0bb0*/  IADD3 R3, PT, PT, R0, R5, RZ ;  /* 0x0000000500037210 */ /* 0x000fc80007ffe0ff */
[----:B------:R-:W-:Y:S01]  /*0bc0*/  IADD3 R7, PT, PT, R7, R17, RZ ;  /* 0x0000001107077210 */ /* 0x000fe20007ffe0ff */
[----:B-1----:R-:W-:-:S05]  /*0bd0*/  IMAD.WIDE.U32 R2, R3, 0x8, R8 ;  /* 0x0000000803027825 */ /* 0x002fca00078e0008 */
[----:B------:R-:W-:Y:S01]  /*0be0*/  STG.E.64 desc[UR4][R2.64], R6 ;  /* 0x0000000602007986 */ /* 0x000fe2000c101b04 */
[----:B------:R-:W-:Y:S05]  /*0bf0*/  EXIT ;  /* 0x000000000000794d */ /* 0x000fea0003800000 */
.L_x_15387:
[----:B------:R-:W0:Y:S01]  /*0c00*/  S2R R25, SR_TID.X ;  /* 0x0000000000197919 */ /* 0x000e220000002100 */
[----:B------:R-:W1:Y:S02]  /*0c10*/  LDC.64 R2, c[0x0][0x398] ;  /* 0x0000e600ff027b82 */ /* 0x000e640000000a00 */
[----:B-1----:R-:W-:-:S04]  /*0c20*/  IMAD.WIDE.U32 R2, R0, 0x8, R2 ;  /* 0x0000000800027825 */ /* 0x002fc800078e0002 */
[----:B0-----:R-:W-:-:S05]  /*0c30*/  IMAD.WIDE.U32 R24, R25, 0x20, R2 ;  /* 0x0000002019187825 */ /* 0x001fca00078e0002 */
[----:B------:R-:W2:Y:S04]  /*0c40*/  LDG.E.ENL2.256 R12, R16, desc[UR4][R24.64] ;  /* 0xfe0000041810797e */ /* 0x000ea8000812190c */
[----:B------:R0:W3:Y:S01]  /*0c50*/  LDG.E.ENL2.256 R8, R4, desc[UR4][R24.64+0x1000] ;  /* 0xfe0080041804797e */ /* 0x0000e20008121908 */
[-C--:B--2---:R-:W-:Y:S02]  /*0c60*/  IMAD R3, R17, R16.reuse, RZ ;  /* 0x0000001011037224 */ /* 0x084fe400078e02ff */
[----:B------:R-:W-:-:S04]  /*0c70*/  IMAD.WIDE.U32 R26, R16, R16, RZ ;  /* 0x00000010101a7225 */ /* 0x000fc800078e00ff */
[----:B------:R-:W-:Y:S02]  /*0c80*/  IMAD R3, R16, R17, R3 ;  /* 0x0000001110037224 */ /* 0x000fe400078e0203 */
[----:B------:R-:W-:Y:S02]  /*0c90*/  IMAD R23, R19, R18, RZ ;  /* 0x0000001213177224 */ /* 0x000fe400078e02ff */
[----:B------:R-:W-:Y:S01]  /*0ca0*/  IMAD R21, R13, R12, RZ ;  /* 0x0000000c0d157224 */ /* 0x000fe200078e02ff */
[----:B------:R-:W-:Y:S01]  /*0cb0*/  IADD3 R3, PT, PT, R27, R3, RZ ;  /* 0x000000031b037210 */ /* 0x000fe20007ffe0ff */
[----:B------:R-:W-:Y:S02]  /*0cc0*/  IMAD R23, R18, R19, R23 ;  /* 0x0000001312177224 */ /* 0x000fe400078e0217 */
[----:B------:R-:W-:Y:S02]  /*0cd0*/  IMAD R21, R12, R13, R21 ;  /* 0x0000000d0c157224 */ /* 0x000fe400078e0215 */
[----:B------:R-:W-:-:S02]  /*0ce0*/  IMAD R27, R3, R16, RZ ;  /* 0x00000010031b7224 */ /* 0x000fc400078e02ff */
[----:B------:R-:W-:-:S04]  /*0cf0*/  IMAD.WIDE.U32 R2, R18, R18, RZ ;  /* 0x0000001212027225 */ /* 0x000fc800078e00ff */
[----:B------:R-:W-:Y:S01]  /*0d00*/  IMAD R22, R17, R26, R27 ;  /* 0x0000001a11167224 */ /* 0x000fe200078e021b */
[----:B------:R-:W-:Y:S01]  /*0d10*/  IADD3 R23, PT, PT, R3, R23, RZ ;  /* 0x0000001703177210 */ /* 0x000fe20007ffe0ff */
[----:B------:R-:W-:-:S04]  /*0d20*/  IMAD.WIDE.U32 R26, R26, R16, RZ ;  /* 0x000000101a1a7225 */ /* 0x000fc800078e00ff */
[----:B------:R-:W-:-:S04]  /*0d30*/  IMAD.WIDE.U32 R16, R12, R12, RZ ;  /* 0x0000000c0c107225 */ /* 0x000fc800078e00ff */
[----:B------:R-:W-:Y:S01]  /*0d40*/  IMAD R23, R23, R18, RZ ;  /* 0x0000001217177224 */ /* 0x000fe200078e02ff */
[----:B------:R-:W-:Y:S01]  /*0d50*/  IADD3 R3, PT, PT, R17, R21, RZ ;  /* 0x0000001511037210 */ /* 0x000fe20007ffe0ff */
[----:B------:R-:W-:-:S04]  /*0d60*/  IMAD.WIDE.U32 R20, R14, R14, RZ ;  /* 0x0000000e0e147225 */ /* 0x000fc800078e00ff */
[----:B------:R-:W-:Y:S02]  /*0d70*/  IMAD R3, R3, R12, RZ ;  /* 0x0000000c03037224 */ /* 0x000fe400078e02ff */
[----:B0-----:R-:W-:Y:S02]  /*0d80*/  IMAD R25, R19, R2, R23 ;  /* 0x0000000213197224 */ /* 0x001fe400078e0217 */
[----:B------:R-:W-:Y:S02]  /*0d90*/  IMAD R23, R15, R14, RZ ;  /* 0x0000000e0f177224 */ /* 0x000fe400078e02ff */
[----:B------:R-:W-:-:S04]  /*0da0*/  IMAD.WIDE.U32 R18, R2, R18, RZ ;  /* 0x0000001202127225 */ /* 0x000fc800078e00ff */
[----:B------:R-:W-:Y:S02]  /*0db0*/  IMAD R2, R13, R16, R3 ;  /* 0x000000100d027224 */ /* 0x000fe400078e0203 */
[----:B------:R-:W-:Y:S02]  /*0dc0*/  IMAD R3, R14, R15, R23 ;  /* 0x0000000f0e037224 */ /* 0x000fe400078e0217 */
[----:B---3--:R-:W-:Y:S02]  /*0dd0*/  IMAD R13, R5, R4, RZ ;  /* 0x00000004050d7224 */ /* 0x008fe400078e02ff */
[----:B------:R-:W-:Y:S01]  /*0de0*/  IMAD.WIDE.U32 R16, R16, R12, RZ ;  /* 0x0000000c10107225 */ /* 0x000fe200078e00ff */
[----:B------:R-:W-:-:S03]  /*0df0*/  IADD3 R3, PT, PT, R21, R3, RZ ;  /* 0x0000000315037210 */ /* 0x000fc60007ffe0ff */
[C---:B------:R-:W-:Y:S01]  /*0e00*/  IMAD R23, R4.reuse, R5, R13 ;  /* 0x0000000504177224 */ /* 0x040fe200078e020d */
[----:B------:R-:W-:Y:S01]  /*0e10*/  IADD3 R17, PT, PT, R17, R2, RZ ;  /* 0x0000000211117210 */ /* 0x000fe20007ffe0ff */
[----:B------:R-:W-:Y:S02]  /*0e20*/  IMAD R3, R3, R14, RZ ;  /* 0x0000000e03037224 */ /* 0x000fe400078e02ff */
[----:B------:R-:W-:-:S04]  /*0e30*/  IMAD.WIDE.U32 R12, R4, R4, RZ ;  /* 0x00000004040c7225 */ /* 0x000fc800078e00ff */
[----:B------:R-:W-:Y:S01]  /*0e40*/  IMAD R3, R15, R20, R3 ;  /* 0x000000140f037224 */ /* 0x000fe200078e0203 */
[----:B------:R-:W-:Y:S01]  /*0e50*/  IADD3 R13, PT, PT, R13, R23, RZ ;  /* 0x000000170d0d7210 */ /* 0x000fe20007ffe0ff */
[----:B------:R-:W-:Y:S02]  /*0e60*/  IMAD R15, R7, R6, RZ ;  /* 0x00000006070f7224 */ /* 0x000fe400078e02ff */
[----:B------:R-:W-:-:S04]  /*0e70*/  IMAD.WIDE.U32 R20, R20, R14, RZ ;  /* 0x0000000e14147225 */ /* 0x000fc800078e00ff */
[C---:B------:R-:W-:Y:S01]  /*0e80*/  IMAD R14, R6.reuse, R7, R15 ;  /* 0x00000007060e7224 */ /* 0x040fe200078e020f */
[----:B------:R-:W-:Y:S01]  /*0e90*/  IADD3 R15, PT, PT, R19, R25, RZ ;  /* 0x00000019130f7210 */ /* 0x000fe20007ffe0ff */
[----:B------:R-:W-:Y:S01]  /*0ea0*/  IMAD.WIDE.U32 R28, R6, R6, RZ ;  /* 0x00000006061c7225 */ /* 0x000fe200078e00ff */
[----:B------:R-:W0:Y:S03]  /*0eb0*/  LDC.64 R24, c[0x0][0x390] ;  /* 0x0000e400ff187b82 */ /* 0x000e260000000a00 */
[----:B------:R-:W-:Y:S01]  /*0ec0*/  IMAD R13, R13, R4, RZ ;  /* 0x000000040d0d7224 */ /* 0x000fe200078e02ff */
[----:B------:R-:W-:Y:S02]  /*0ed0*/  IADD3 R19, PT, PT, R29, R14, RZ ;  /* 0x0000000e1d137210 */ /* 0x000fe40007ffe0ff */
[----:B------:R-:W-:Y:S01]  /*0ee0*/  MOV R14, R18 ;  /* 0x00000012000e7202 */ /* 0x000fe20000000f00 */
[----:B------:R-:W-:Y:S01]  /*0ef0*/  IMAD R23, R5, R12, R13 ;  /* 0x0000000c05177224 */ /* 0x000fe200078e020d */
[----:B------:R-:W-:Y:S01]  /*0f00*/  IADD3 R13, PT, PT, R27, R22, RZ ;  /* 0x000000161b0d7210 */ /* 0x000fe20007ffe0ff */
[----:B------:R-:W-:Y:S01]  /*0f10*/  IMAD R27, R19, R6, RZ ;  /* 0x00000006131b7224 */ /* 0x000fe200078e02ff */
[----:B------:R-:W-:Y:S01]  /*0f20*/  IADD3 R19, PT, PT, R21, R3, RZ ;  /* 0x0000000315137210 */ /* 0x000fe20007ffe0ff */
[----:B------:R-:W-:Y:S01]  /*0f30*/  IMAD R21, R9, R8, RZ ;  /* 0x0000000809157224 */ /* 0x000fe200078e02ff */
[----:B------:R-:W-:Y:S01]  /*0f40*/  MOV R18, R20 ;  /* 0x0000001400127202 */ /* 0x000fe20000000f00 */
[----:B------:R-:W-:-:S02]  /*0f50*/  IMAD R3, R7, R28, R27 ;  /* 0x0000001c07037224 */ /* 0x000fc400078e021b */
[C---:B------:R-:W-:Y:S01]  /*0f60*/  IMAD R29, R8.reuse, R9, R21 ;  /* 0x00000009081d7224 */ /* 0x040fe200078e0215 */
[----:B------:R-:W1:Y:S01]  /*0f70*/  S2R R27, SR_TID.X ;  /* 0x00000000001b7919 */ /* 0x000e620000002100 */
[----:B------:R-:W-:-:S04]  /*0f80*/  IMAD.WIDE.U32 R20, R8, R8, RZ ;  /* 0x0000000808147225 */ /* 0x000fc800078e00ff */
[----:B------:R-:W-:Y:S01]  /*0f90*/  IMAD.WIDE.U32 R4, R12, R4, RZ ;  /* 0x000000040c047225 */ /* 0x000fe200078e00ff */
[----:B------:R-:W-:Y:S02]  /*0fa0*/  IADD3 R21, PT, PT, R21, R29, RZ ;  /* 0x0000001d15157210 */ /* 0x000fe40007ffe0ff */
[----:B------:R-:W-:Y:S01]  /*0fb0*/  MOV R12, R26 ;  /* 0x0000001a000c7202 */ /* 0x000fe20000000f00 */
[----:B------:R-:W-:Y:S01]  /*0fc0*/  IMAD R29, R11, R10, RZ ;  /* 0x0000000a0b1d7224 */ /* 0x000fe200078e02ff */
[----:B------:R-:W-:Y:S01]  /*0fd0*/  IADD3 R5, PT, PT, R5, R23, RZ ;  /* 0x0000001705057210 */ /* 0x000fe20007ffe0ff */
[----:B------:R-:W-:Y:S02]  /*0fe0*/  IMAD R21, R21, R8, RZ ;  /* 0x0000000815157224 */ /* 0x000fe400078e02ff */
[----:B0-----:R-:W-:-:S04]  /*0ff0*/  IMAD.WIDE.U32 R24, R0, 0x8, R24 ;  /* 0x0000000800187825 */ /* 0x001fc800078e0018 */
[----:B------:R-:W-:Y:S02]  /*1000*/  IMAD R0, R9, R20, R21 ;  /* 0x0000001409007224 */ /* 0x000fe400078e0215 */
[----:B------:R-:W-:-:S04]  /*1010*/  IMAD.WIDE.U32 R8, R20, R8, RZ ;  /* 0x0000000814087225 */ /* 0x000fc800078e00ff */
[C---:B------:R-:W-:Y:S01]  /*1020*/  IMAD R29, R10.reuse, R11, R29 ;  /* 0x0000000b0a1d7224 */ /* 0x040fe200078e021d */
[----:B------:R-:W-:Y:S01]  /*1030*/  IADD3 R9, PT, PT, R9, R0, RZ ;  /* 0x0000000009097210 */ /* 0x000fe20007ffe0ff */
[----:B------:R-:W-:-:S04]  /*1040*/  IMAD.WIDE.U32 R20, R10, R10, RZ ;  /* 0x0000000a0a147225 */ /* 0x000fc800078e00ff */
[----:B------:R-:W-:Y:S01]  /*1050*/  IMAD.WIDE.U32 R6, R28, R6, RZ ;  /* 0x000000061c067225 */ /* 0x000fe200078e00ff */
[----:B------:R-:W-:-:S03]  /*1060*/  IADD3 R21, PT, PT, R21, R29, RZ ;  /* 0x0000001d15157210 */ /* 0x000fc60007ffe0ff */
[----:B-1----:R-:W-:Y:S01]  /*1070*/  IMAD.WIDE.U32 R24, R27, 0x20, R24 ;  /* 0x000000201b187825 */ /* 0x002fe200078e0018 */
[----:B------:R-:W-:-:S03]  /*1080*/  IADD3 R7, PT, PT, R7, R3, RZ ;  /* 0x0000000307077210 */ /* 0x000fc60007ffe0ff */
[----:B------:R-:W-:Y:S01]  /*1090*/  IMAD R21, R21, R10, RZ ;  /* 0x0000000a15157224 */ /* 0x000fe200078e02ff */
[----:B------:R-:W-:Y:S03]  /*10a0*/  STG.E.ENL2.256 desc[UR4][R24.64], R12, R16 ;  /* 0xf800000c1810797f */ /* 0x000fe6000f121804 */
[----:B------:R-:W-:Y:S02]  /*10b0*/  IMAD R21, R11, R20, R21 ;  /* 0x000000140b157224 */ /* 0x000fe400078e0215 */
[----:B------:R-:W-:-:S05]  /*10c0*/  IMAD.WIDE.U32 R10, R20, R10, RZ ;  /* 0x0000000a140a7225 */ /* 0x000fca00078e00ff */
[----:B------:R-:W-:-:S05]  /*10d0*/  IADD3 R11, PT, PT, R11, R21, RZ ;  /* 0x000000150b0b7210 */ /* 0x000fca0007ffe0ff */
[----:B------:R-:W-:Y:S01]  /*10e0*/  STG.E.ENL2.256 desc[UR4][R24.64+0x1000], R4, R8 ;  /* 0xf80080041808797f */ /* 0x000fe2000f121804 */
[----:B------:R-:W-:Y:S05]  /*10f0*/  EXIT ;  /* 0x000000000000794d */ /* 0x000fea0003800000 */
.L_x_15396:
        /* <DEDUP_REMOVED lines=16> */
.L_x_60861:


//--------------------- .text._ZN2at6native29vectorized_elementwise_kernelILi8EZNS0_50_GLOBAL__N__2680c7bb_12_PowKernel_cu_7dd49032_317029pow_tensor_scalar_kernel_implIllEEvRNS_18TensorIteratorBaseET0_EUllE0_St5arrayIPcLm2EEEEviS6_T1_ --------------------------
	.section	.text._ZN2at6native29vectorized_elementwise_kernelILi8EZNS0_50_GLOBAL__N__2680c7bb_12_PowKernel_cu_7dd49032_317029pow_tensor_scalar_kernel_implIllEEvRNS_18TensorIteratorBaseET0_EUllE0_St5arrayIPcLm2EEEEviS6_T1_,"ax",@progbits
	.align	128
        .global         _ZN2at6native29vectorized_elementwise_kernelILi8EZNS0_50_GLOBAL__N__2680c7bb_12_PowKernel_cu_7dd49032_317029pow_tensor_scalar_kernel_implIllEEvRNS_18TensorIteratorBaseET0_EUllE0_St5arrayIPcLm2EEEEviS6_T1_
        .type           _ZN2at6native29vectorized_elementwise_kernelILi8EZNS0_50_GLOBAL__N__2680c7bb_12_PowKernel_cu_7dd49032_317029pow_tensor_scalar_kernel_implIllEEvRNS_18TensorIteratorBaseET0_EUllE0_St5arrayIPcLm2EEEEviS6_T1_,@function
        .size           _ZN2at6native29vectorized_elementwise_kernelILi8EZNS0_50_GLOBAL__N__2680c7bb_12_PowKernel_cu_7dd49032_317029pow_tensor_scalar_kernel_implIllEEvRNS_18TensorIteratorBaseET0_EUllE0_St5arrayIPcLm2EEEEviS6_T1_,(.L_x_60862 - _ZN2at6native29vectorized_elementwise_kernelILi8EZNS0_50_GLOBAL__N__2680c7bb_12_PowKernel_cu_7dd49032_317029pow_tensor_scalar_kernel_implIllEEvRNS_18TensorIteratorBaseET0_EUllE0_St5arrayIPcLm2EEEEviS6_T1_)
        .other          _ZN2at6native29vectorized_elementwise_kernelILi8EZNS0_50_GLOBAL__N__2680c7bb_12_PowKernel_cu_7dd49032_317029pow_tensor_scalar_kernel_implIllEEvRNS_18TensorIteratorBaseET0_EUllE0_St5arrayIPcLm2EEEEviS6_T1_,@"STO_CUDA_ENTRY STV_DEFAULT"
_ZN2at6native29vectorized_elementwise_kernelILi8EZNS0_50_GLOBAL__N__2680c7bb_12_PowKernel_cu_7dd49032_317029pow_tensor_scalar_kernel_implIllEEvRNS_18TensorIteratorBaseET0_EUllE0_St5arrayIPcLm2EEEEviS6_T1_:
.text._ZN2at6native29vectorized_elementwise_kernelILi8EZNS0_50_GLOBAL__N__2680c7bb_12_PowKernel_cu_7dd49032_317029pow_tensor_scalar_kernel_implIllEEvRNS_18TensorIteratorBaseET0_EUllE0_St5arrayIPcLm2EEEEviS6_T1_:
[----:B------:R-:W-:Y:S01]  /*0000*/  LDC R1, c[0x0][0x37c] ;  /* 0x0000df00ff017b82 */ /* 0x000fe20000000800 */
[----:B------:R-:W-:Y:S05]  /*0010*/  EXIT ;  /* 0x000000000000794d */ /* 0x000fea0003800000 */
.L_x_15397:
        /* <DEDUP_REMOVED lines=14> */
.L_x_60862:


//--------------------- .text._ZN2at6native18elementwise_kernelILi128ELi4EZNS0_15gpu_kernel_implIZNS0_50_GLOBAL__N__2680c7bb_12_PowKernel_cu_7dd49032_317029pow_tensor_scalar_kernel_implIllEEvRNS_18TensorIteratorBaseET0_EUllE_EEvS6_RKT_EUliE_EEviT1_ --------------------------
	.section	.text._ZN2at6native18elementwise_kernelILi128ELi4EZNS0_15gpu_kernel_implIZNS0_50_GLOBAL__N__2680c7bb_12_PowKernel_cu_7dd49032_317029pow_tensor_scalar_kernel_implIllEEvRNS_18TensorIteratorBaseET0_EUllE_EEvS6_RKT_EUliE_EEviT1_,"ax",@progbits
	.align	128
        .global         _ZN2at6native18elementwise_kernelILi128ELi4EZNS0_15gpu_kernel_implIZNS0_50_GLOBAL__N__2680c7bb_12_PowKernel_cu_7dd49032_317029pow_tensor_scalar_kernel_implIllEEvRNS_18TensorIteratorBaseET0_EUllE_EEvS6_RKT_EUliE_EEviT1_
        .type           _ZN2at6native18elementwise_kernelILi128ELi4EZNS0_15gpu_kernel_implIZNS0_50_GLOBAL__N__2680c7bb_12_PowKernel_cu_7dd49032_317029pow_tensor_scalar_kernel_implIllEEvRNS_18TensorIteratorBaseET0_EUllE_EEvS6_RKT_EUliE_EEviT1_,@function
        .size           _ZN2at6native18elementwise_kernelILi128ELi4EZNS0_15gpu_kernel_implIZNS0_50_GLOBAL__N__2680c7bb_12_PowKernel_cu_7dd49032_317029pow_tensor_scalar_kernel_implIllEEvRNS_18TensorIteratorBaseET0_EUllE_EEvS6_RKT_EUliE_EEviT1_,(.L_x_60863 - _ZN2at6native18elementwise_kernelILi128ELi4EZNS0_15gpu_kernel_implIZNS0_50_GLOBAL__N__2680c7bb_12_PowKernel_cu_7dd49032_317029pow_tensor_scalar_kernel_implIllEEvRNS_18TensorIteratorBaseET0_EUllE_EEvS6_RKT_EUliE_EEviT1_)
        .other          _ZN2at6native18elementwise_kernelILi128ELi4EZNS0_15gpu_kernel_implIZNS0_50_GLOBAL__N__2680c7bb_12_PowKernel_cu_7dd49032_317029pow_tensor_scalar_kernel_implIllEEvRNS_18TensorIteratorBaseET0_EUllE_EEvS6_RKT_EUliE_EEviT1_,@"STO_CUDA_ENTRY STV_DEFAULT"
_ZN2at6native18elementwise_kernelILi128ELi4EZNS0_15gpu_kernel_implIZNS0_50_GLOBAL__N__2680c7bb_12_PowKernel_cu_7dd49032_317029pow_tensor_scalar_kernel_implIllEEvRNS_18TensorIteratorBaseET0_EUllE_EEvS6_RKT_EUliE_EEviT1_:
.text._ZN2at6native18elementwise_kernelILi128ELi4EZNS0_15gpu_kernel_implIZNS0_50_GLOBAL__N__2680c7bb_12_PowKernel_cu_7dd49032_317029pow_tensor_scalar_kernel_implIllEEvRNS_18TensorIteratorBaseET0_EUllE_EEvS6_RKT_EUliE_EEviT1_:
        /* <DEDUP_REMOVED lines=319> */
.L_x_15400:
        /* <DEDUP_REMOVED lines=17> */
.L_x_15404:
[----:B------:R4:W5:Y:S01]  /*1500*/  LDG.E.U8 R4, desc[UR36][R2.64] ;  /* 0x0000002402047981 */ /* 0x000962000c1e1100 */
[----:B------:R-:W-:Y:S01]  /*1510*/  MOV R5, RZ ;  /* 0x000000ff00057202 */ /* 0x000fe20000000f00 */
[----:B------:R-:W-:Y:S06]  /*1520*/  BRA `(.L_x_15406) ;  /* 0x0000000c00407947 */ /* 0x000fec0003800000 */
.L_x_15403:
        /* <DEDUP_REMOVED lines=8> */
.L_x_15408:
[----:B------:R-:W2:Y:S02]  /*15b0*/  LDG.E R4, desc[UR36][R2.64] ;  /* 0x0000002402047981 */ /* 0x000ea4000c1e1900 */
[----:B--2---:R-:W-:Y:S01]  /*15c0*/  SHF.R.S32.HI R5, RZ, 0x1f, R4 ;  /* 0x0000001fff057819 */ /* 0x004fe20000011404 */
[----:B------:R-:W-:Y:S06]  /*15d0*/  BRA `(.L_x_15406) ;  /* 0x0000000c00147947 */ /* 0x000fec0003800000 */
.L_x_15407:
[----:B------:R-:W2:Y:S02]  /*15e0*/  LDG.E.S16 R4, desc[UR36][R2.64] ;  /* 0x0000002402047981 */ /* 0x000ea4000c1e1700 */
[----:B--2---:R-:W-:Y:S01]  /*15f0*/  SHF.R.S32.HI R5, RZ, 0x1f, R4 ;  /* 0x0000001fff057819 */ /* 0x004fe20000011404 */
[----:B------:R-:W-:Y:S06]  /*1600*/  BRA `(.L_x_15406) ;  /* 0x0000000c00087947 */ /* 0x000fec0003800000 */
.L_x_15402:
        /* <DEDUP_REMOVED lines=9> */
.L_x_15410:
[----:B------:R-:W2:Y:S02]  /*16a0*/  LDG.E.U16 R2, desc[UR36][R2.64] ;  /* 0x0000002402027981 */ /* 0x000ea4000c1e1500 */
[----:B--2---:R-:W-:-:S06]  /*16b0*/  HADD2.F32 R4, -RZ, R2.H0_H0 ;  /* 0x20000002ff047230 */ /* 0x004fcc0000004100 */
[----:B------:R-:W3:Y:S02]  /*16c0*/  F2I.S64.TRUNC R4, R4 ;  /* 0x0000000400047311 */ /* 0x000ee4000020d900 */
[----:B---3--:R-:W-:Y:S05]  /*16d0*/  BRA `(.L_x_15406) ;  /* 0x0000000800d47947 */ /* 0x008fea0003800000 */
.L_x_15409:
        /* <DEDUP_REMOVED lines=9> */
.L_x_15412:
[----:B------:R-:W2:Y:S02]  /*1770*/  LDG.E.U16 R2, desc[UR36][R2.64] ;  /* 0x0000002402027981 */ /* 0x000ea4000c1e1500 */
[----:B--2---:R-:W-:-:S06]  /*1780*/  HADD2.F32 R4, -RZ, R2.H0_H0 ;  /* 0x20000002ff047230 */ /* 0x004fcc0000004100 */
[----:B------:R-:W3:Y:S02]  /*1790*/  F2I.S64.TRUNC R4, R4 ;  /* 0x0000000400047311 */ /* 0x000ee4000020d900 */
[----:B---3--:R-:W-:Y:S05]  /*17a0*/  BRA `(.L_x_15406) ;  /* 0x0000000800a07947 */ /* 0x008fea0003800000 */
.L_x_15411:
[----:B------:R-:W2:Y:S02]  /*17b0*/  LDG.E.64 R2, desc[UR36][R2.64] ;  /* 0x0000002402027981 */ /* 0x000ea4000c1e1b00 */
[----:B--2---:R3:W4:Y:S02]  /*17c0*/  F2I.S64.F64.TRUNC R4, R2 ;  /* 0x0000000200047311 */ /* 0x004724000030d900 */
[----:B---34-:R-:W-:Y:S05]  /*17d0*/  BRA `(.L_x_15406) ;  /* 0x0000000800947947 */ /* 0x018fea0003800000 */
.L_x_15401:
        /* <DEDUP_REMOVED lines=13> */
.L_x_15415:
[----:B------:R-:W2:Y:S02]  /*18b0*/  LDG.E.64 R2, desc[UR36][R2.64] ;  /* 0x0000002402027981 */ /* 0x000ea4000c1e1b00 */
[----:B--2---:R3:W4:Y:S02]  /*18c0*/  F2I.S64.F64.TRUNC R4, R2 ;  /* 0x0000000200047311 */ /* 0x004724000030d900 */
[----:B---34-:R-:W-:Y:S05]  /*18d0*/  BRA `(.L_x_15406) ;  /* 0x0000000800547947 */ /* 0x018fea0003800000 */
.L_x_15414:
        /* <DEDUP_REMOVED lines=26> */
.L_x_15417:
        /* <DEDUP_REMOVED lines=13> */
.L_x_15416:
[----:B------:R-:W2:Y:S02]  /*1b50*/  LDG.E.U16 R4, desc[UR36][R2.64] ;  /* 0x0000002402047981 */ /* 0x000ea4000c1e1500 */
[----:B--2---:R-:W-:-:S06]  /*1b60*/  IMAD.U32 R4, R4, 0x10000, RZ ;  /* 0x0001000004047824 */ /* 0x004fcc00078e00ff */
[----:B------:R-:W3:Y:S02]  /*1b70*/  F2I.S64.TRUNC R4, R4 ;  /* 0x0000000400047311 */ /* 0x000ee4000020d900 */
[----:B---3--:R-:W-:Y:S05]  /*1b80*/  BRA `(.L_x_15406) ;  /* 0x0000000400a87947 */ /* 0x008fea0003800000 */
.L_x_15413:
        /* <DEDUP_REMOVED lines=11> */
.L_x_15420:
        /* <DEDUP_REMOVED lines=21> */
.L_x_15424:
[----:B------:R-:W-:Y:S05]  /*1d90*/  BSYNC.RECONVERGENT B1 ;  /* 0x0000000000017941 */ /* 0x000fea0003800200 */
.L_x_15423:
[----:B------:R-:W-:Y:S01]  /*1da0*/  IMAD.SHL.U32 R0, R0, 0x100000, RZ ;  /* 0x0010000000007824 */ /* 0x000fe200078e00ff */
[----:B------:R-:W-:-:S04]  /*1db0*/  LEA R2, R2, 0x3b800000, 0x17 ;  /* 0x3b80000002027811 */ /* 0x000fc800078eb8ff */
[----:B------:R-:W-:-:S07]  /*1dc0*/  LOP3.LUT R4, R2, R0, R7, 0xfe, !PT ;  /* 0x0000000002047212 */ /* 0x000fce00078efe07 */
.L_x_15422:
[----:B------:R-:W-:Y:S05]  /*1dd0*/  BSYNC.RECONVERGENT B0 ;  /* 0x0000000000007941 */ /* 0x000fea0003800200 */
.L_x_15421:
[----:B------:R-:W1:Y:S02]  /*1de0*/  F2I.S64.TRUNC R4, R4 ;  /* 0x0000000400047311 */ /* 0x000e64000020d900 */
[----:B-1----:R-:W-:Y:S05]  /*1df0*/  BRA `(.L_x_15406) ;  /* 0x00000004000c7947 */ /* 0x002fea0003800000 */
.L_x_15419:
        /* <DEDUP_REMOVED lines=21> */
.L_x_15428:
[----:B------:R-:W-:Y:S05]  /*1f50*/  BSYNC.RECONVERGENT B1 ;  /* 0x0000000000017941 */ /* 0x000fea0003800200 */
.L_x_15427:
[----:B------:R-:W-:Y:S01]  /*1f60*/  IMAD.SHL.U32 R0, R0, 0x200000, RZ ;  /* 0x0020000000007824 */ /* 0x000fe200078e00ff */
[----:B------:R-:W-:-:S04]  /*1f70*/  LEA R2, R2, 0x37800000, 0x17 ;  /* 0x3780000002027811 */ /* 0x000fc800078eb8ff */
[----:B------:R-:W-:-:S07]  /*1f80*/  LOP3.LUT R4, R2, R0, R7, 0xfe, !PT ;  /* 0x0000000002047212 */ /* 0x000fce00078efe07 */
.L_x_15426:
[----:B------:R-:W-:Y:S05]  /*1f90*/  BSYNC.RECONVERGENT B0 ;  /* 0x0000000000007941 */ /* 0x000fea0003800200 */
.L_x_15425:
[----:B------:R-:W1:Y:S02]  /*1fa0*/  F2I.S64.TRUNC R4, R4 ;  /* 0x0000000400047311 */ /* 0x000e64000020d900 */
[----:B-1----:R-:W-:Y:S05]  /*1fb0*/  BRA `(.L_x_15406) ;  /* 0x00000000009c7947 */ /* 0x002fea0003800000 */
.L_x_15418:
[----:B------:R-:W-:-:S09]  /*1fc0*/  UISETP.NE.AND UP0, UPT, UR4, 0x1c, UPT ;  /* 0x0000001c0400788c */ /* 0x000fd2000bf05270 */
[----:B------:R-:W-:Y:S05]  /*1fd0*/  BRA.U !UP0, `(.L_x_15429) ;  /* 0x00000001088c7547 */ /* 0x000fea000b800000 */
[----:B------:R-:W-:-:S09]  /*1fe0*/  UISETP.NE.AND UP0, UPT, UR4, 0x1d, UPT ;  /* 0x0000001d0400788c */ /* 0x000fd2000bf05270 */
[----:B------:R-:W-:Y:S05]  /*1ff0*/  BRA.U !UP0, `(.L_x_15430) ;  /* 0x00000001087c7547 */ /* 0x000fea000b800000 */
[----:B------:R-:W-:-:S09]  /*2000*/  UISETP.NE.AND UP0, UPT, UR4, 0x2c, UPT ;  /* 0x0000002c0400788c */ /* 0x000fd2000bf05270 */
[----:B------:R-:W-:Y:S05]  /*2010*/  BRA.U !UP0, `(.L_x_15431) ;  /* 0x0000000108487547 */ /* 0x000fea000b800000 */
.L_x_15405:
        /* <DEDUP_REMOVED lines=16> */
.L_x_15432:
[----:B------:R-:W-:Y:S01]  /*2120*/  CS2R R4, SRZ ;  /* 0x0000000000047805 */ /* 0x000fe2000001ff00 */
[----:B------:R-:W-:Y:S06]  /*2130*/  BRA `(.L_x_15406) ;  /* 0x00000000003c7947 */ /* 0x000fec0003800000 */
.L_x_15431:
        /* <DEDUP_REMOVED lines=8> */
.L_x_15434:
[----:B------:R-:W-:Y:S05]  /*21c0*/  BSYNC.RECONVERGENT B0 ;  /* 0x0000000000007941 */ /* 0x000fea0003800200 */
.L_x_15433:
[----:B------:R-:W2:Y:S02]  /*21d0*/  F2I.S64.TRUNC R4, R4 ;  /* 0x0000000400047311 */ /* 0x000ea4000020d900 */
[----:B--2---:R-:W-:Y:S05]  /*21e0*/  BRA `(.L_x_15406) ;  /* 0x0000000000107947 */ /* 0x004fea0003800000 */
.L_x_15430:
[----:B------:R2:W5:Y:S01]  /*21f0*/  LDG.E.64 R4, desc[UR36][R2.64] ;  /* 0x0000002402047981 */ /* 0x000562000c1e1b00 */
[----:B------:R-:W-:Y:S05]  /*2200*/  BRA `(.L_x_15406) ;  /* 0x0000000000087947 */ /* 0x000fea0003800000 */
.L_x_15429:
[----:B------:R1:W5:Y:S01]  /*2210*/  LDG.E R4, desc[UR36][R2.64] ;  /* 0x0000002402047981 */ /* 0x000362000c1e1900 */
[----:B------:R-:W-:-:S07]  /*2220*/  IMAD.MOV.U32 R5, RZ, RZ, RZ ;  /* 0x000000ffff057224 */ /* 0x000fce00078e00ff */
.L_x_15406:
[----:B------:R-:W0:Y:S02]  /*2230*/  LDCU.64 UR6, c[0x0][0x580] ;  /* 0x0000b000ff0677ac */ /* 0x000e240008000a00 */
[-C--:B012345:R-:W-:Y:S01]  /*2240*/  IMAD R3, R5, R4.reuse, RZ ;  /* 0x0000000405037224 */ /* 0x0bffe200078e02ff */
[----:B------:R-:W-:Y:S01]  /*2250*/  BSSY.RECONVERGENT B6, `(.L_x_15435) ;  /* 0x00000d7000067945 */ /* 0x000fe20003800200 */
[----:B------:R-:W-:Y:S01]  /*2260*/  IMAD.WIDE.U32 R6, R4, R4, RZ ;  /* 0x0000000404067225 */ /* 0x000fe200078e00ff */
[----:B------:R-:W-:-:S03]  /*2270*/  UPRMT UR4, UR41, 0x9910, URZ ;  /* 0x0000991029047896 */ /* 0x000fc600080000ff */
[----:B------:R-:W-:Y:S01]  /*2280*/  IMAD R9, R4, R5, R3 ;  /* 0x0000000504097224 */ /* 0x000fe200078e0203 */
[----:B------:R-:W-:Y:S01]  /*2290*/  UISETP.GT.AND UP0, UPT, UR4, 0x9, UPT ;  /* 0x000000090400788c */ /* 0x000fe2000bf04270 */
[----:B------:R-:W-:Y:S02]  /*22a0*/  IMAD.MOV.U32 R8, RZ, RZ, R6 ;  /* 0x000000ffff087224 */ /* 0x000fe400078e0006 */
[----:B------:R-:W-:Y:S01]  /*22b0*/  IMAD.IADD R9, R7, 0x1, R9 ;  /* 0x0000000107097824 */ /* 0x000fe200078e0209 */
[----:B------:R-:W-:-:S04]  /*22c0*/  IADD3 R2, P0, PT, R16, UR6, RZ ;  /* 0x0000000610027c10 */ /* 0x000fc8000ff1e0ff */
[----:B------:R-:W-:Y:S01]  /*22d0*/  IADD3.X R3, PT, PT, RZ, UR7, RZ, P0, !PT ;  /* 0x00000007ff037c10 */ /* 0x000fe200087fe4ff */
[----:B------:R-:W-:Y:S08]  /*22e0*/  BRA.U UP0, `(.L_x_15436) ;  /* 0x0000000100dc7547 */ /* 0x000ff0000b800000 */
        /* <DEDUP_REMOVED lines=10> */
.L_x_15439:
[----:B------:R3:W-:Y:S01]  /*2390*/  STG.E.U8 desc[UR36][R2.64], R6 ;  /* 0x0000000602007986 */ /* 0x0007e2000c101124 */
[----:B------:R-:W-:Y:S05]  /*23a0*/  BRA `(.L_x_15441) ;  /* 0x0000000c00047947 */ /* 0x000fea0003800000 */
.L_x_15438:
        /* <DEDUP_REMOVED lines=8> */
.L_x_15443:
[----:B------:R1:W-:Y:S01]  /*2430*/  STG.E desc[UR36][R2.64], R6 ;  /* 0x0000000602007986 */ /* 0x0003e2000c101924 */
[----:B------:R-:W-:Y:S05]  /*2440*/  BRA `(.L_x_15441) ;  /* 0x0000000800dc7947 */ /* 0x000fea0003800000 */
.L_x_15442:
[----:B------:R2:W-:Y:S01]  /*2450*/  STG.E.U16 desc[UR36][R2.64], R6 ;  /* 0x0000000602007986 */ /* 0x0005e2000c101524 */
[----:B------:R-:W-:Y:S05]  /*2460*/  BRA `(.L_x_15441) ;  /* 0x0000000800d47947 */ /* 0x000fea0003800000 */
.L_x_15437:
[----:B------:R-:W-:-:S09]  /*2470*/  UISETP.GT.AND UP0, UPT, UR4, 0x6, UPT ;  /* 0x000000060400788c */ /* 0x000fd2000bf04270 */
[----:B------:R-:W-:Y:S05]  /*2480*/  BRA.U UP0, `(.L_x_15444) ;  /* 0x00000001002c7547 */ /* 0x000fea000b800000 */
[----:B------:R-:W-:-:S09]  /*2490*/  UISETP.NE.AND UP0, UPT, UR4, 0x5, UPT ;  /* 0x000000050400788c */ /* 0x000fd2000bf05270 */
[----:B------:R-:W-:Y:S05]  /*24a0*/  BRA.U !UP0, `(.L_x_15445) ;  /* 0x0000000108147547 */ /* 0x000fea000b800000 */
[----:B------:R-:W-:-:S09]  /*24b0*/  UISETP.NE.AND UP0, UPT, UR4, 0x6, UPT ;  /* 0x000000060400788c */ /* 0x000fd2000bf05270 */
[----:B------:R-:W-:Y:S05]  /*24c0*/  BRA.U UP0, `(.L_x_15440) ;  /* 0x0000000900307547 */ /* 0x000fea000b800000 */
[----:B------:R-:W0:Y:S02]  /*24d0*/  I2F.U64 R9, R8 ;  /* 0x0000000800097312 */ /* 0x000e240000301000 */
[----:B0-----:R0:W-:Y:S01]  /*24e0*/  STG.E desc[UR36][R2.64], R9 ;  /* 0x0000000902007986 */ /* 0x0011e2000c101924 */
[----:B------:R-:W-:Y:S05]  /*24f0*/  BRA `(.L_x_15441) ;  /* 0x0000000800b07947 */ /* 0x000fea0003800000 */
.L_x_15445:
[----:B------:R-:W0:Y:S02]  /*2500*/  I2F.U64 R0, R8 ;  /* 0x0000000800007312 */ /* 0x000e240000301000 */
[----:B0-----:R-:W-:-:S05]  /*2510*/  F2FP.F16.F32.PACK_AB R0, RZ, R0 ;  /* 0x00000000ff00723e */ /* 0x001fca00000000ff */
[----:B------:R0:W-:Y:S01]  /*2520*/  STG.E.U16 desc[UR36][R2.64], R0 ;  /* 0x0000000002007986 */ /* 0x0001e2000c101524 */
[----:B------:R-:W-:Y:S05]  /*2530*/  BRA `(.L_x_15441) ;  /* 0x0000000800a07947 */ /* 0x000fea0003800000 */
.L_x_15444:
[----:B------:R-:W-:-:S09]  /*2540*/  UISETP.NE.AND UP0, UPT, UR4, 0x7, UPT ;  /* 0x000000070400788c */ /* 0x000fd2000bf05270 */
[----:B------:R-:W-:Y:S05]  /*2550*/  BRA.U !UP0, `(.L_x_15446) ;  /* 0x0000000108347547 */ /* 0x000fea000b800000 */
[----:B------:R-:W-:-:S09]  /*2560*/  UISETP.NE.AND UP0, UPT, UR4, 0x8, UPT ;  /* 0x000000080400788c */ /* 0x000fd2000bf05270 */
[----:B------:R-:W-:Y:S05]  /*2570*/  BRA.U !UP0, `(.L_x_15447) ;  /* 0x0000000108187547 */ /* 0x000fea000b800000 */
[----:B------:R-:W-:-:S09]  /*2580*/  UISETP.NE.AND UP0, UPT, UR4, 0x9, UPT ;  /* 0x000000090400788c */ /* 0x000fd2000bf05270 */
[----:B------:R-:W-:Y:S05]  /*2590*/  BRA.U UP0, `(.L_x_15440) ;  /* 0x0000000500fc7547 */ /* 0x000fea000b800000 */
[----:B------:R-:W-:Y:S01]  /*25a0*/  HFMA2 R5, -RZ, RZ, 0, 0 ;  /* 0x00000000ff057431 */ /* 0x000fe200000001ff */
[----:B------:R-:W0:Y:S04]  /*25b0*/  I2F.U64 R4, R8 ;  /* 0x0000000800047312 */ /* 0x000e280000301000 */
[----:B0-----:R0:W-:Y:S01]  /*25c0*/  STG.E.64 desc[UR36][R2.64], R4 ;  /* 0x0000000402007986 */ /* 0x0011e2000c101b24 */
[----:B------:R-:W-:Y:S05]  /*25d0*/  BRA `(.L_x_15441) ;  /* 0x0000000800787947 */ /* 0x000fea0003800000 */
.L_x_15447:
[----:B------:R-:W0:Y:S02]  /*25e0*/  I2F.U64 R8, R8 ;  /* 0x0000000800087312 */ /* 0x000e240000301000 */
[----:B0-----:R-:W-:-:S04]  /*25f0*/  F2FP.F16.F32.PACK_AB R5, RZ, R8 ;  /* 0x00000008ff05723e */ /* 0x001fc800000000ff */
[----:B------:R-:W-:-:S05]  /*2600*/  PRMT R5, R5, 0x5410, RZ ;  /* 0x0000541005057816 */ /* 0x000fca00000000ff */
[----:B------:R0:W-:Y:S01]  /*2610*/  STG.E desc[UR36][R2.64], R5 ;  /* 0x0000000502007986 */ /* 0x0001e2000c101924 */
[----:B------:R-:W-:Y:S05]  /*2620*/  BRA `(.L_x_15441) ;  /* 0x0000000800647947 */ /* 0x000fea0003800000 */
.L_x_15446:
[----:B------:R-:W0:Y:S02]  /*2630*/  I2F.F64.U64 R4, R8 ;  /* 0x0000000800047312 */ /* 0x000e240000301800 */
[----:B0-----:R0:W-:Y:S01]  /*2640*/  STG.E.64 desc[UR36][R2.64], R4 ;  /* 0x0000000402007986 */ /* 0x0011e2000c101b24 */
[----:B------:R-:W-:Y:S05]  /*2650*/  BRA `(.L_x_15441) ;  /* 0x0000000800587947 */ /* 0x000fea0003800000 */
.L_x_15436:
        /* <DEDUP_REMOVED lines=13> */
.L_x_15450:
[----:B------:R-:W-:Y:S01]  /*2730*/  CS2R R10, SRZ ;  /* 0x00000000000a7805 */ /* 0x000fe2000001ff00 */
[----:B------:R-:W0:Y:S04]  /*2740*/  I2F.F64.U64 R8, R8 ;  /* 0x0000000800087312 */ /* 0x000e280000301800 */
[----:B0-----:R0:W-:Y:S01]  /*2750*/  STG.E.128 desc[UR36][R2.64], R8 ;  /* 0x0000000802007986 */ /* 0x0011e2000c101d24 */
[----:B------:R-:W-:Y:S05]  /*2760*/  BRA `(.L_x_15441) ;  /* 0x0000000800147947 */ /* 0x000fea0003800000 */
.L_x_15449:
[----:B------:R-:W-:-:S09]  /*2770*/  UISETP.NE.AND UP0, UPT, UR4, 0xf, UPT ;  /* 0x0000000f0400788c */ /* 0x000fd2000bf05270 */
[----:B------:R-:W-:Y:S05]  /*2780*/  BRA.U !UP0, `(.L_x_15451) ;  /* 0x0000000108887547 */ /* 0x000fea000b800000 */
[----:B------:R-:W-:-:S09]  /*2790*/  UISETP.NE.AND UP0, UPT, UR4, 0x17, UPT ;  /* 0x000000170400788c */ /* 0x000fd2000bf05270 */
[----:B------:R-:W-:Y:S05]  /*27a0*/  BRA.U !UP0, `(.L_x_15452) ;  /* 0x0000000108407547 */ /* 0x000fea000b800000 */
[----:B------:R-:W-:-:S09]  /*27b0*/  UISETP.NE.AND UP0, UPT, UR4, 0x18, UPT ;  /* 0x000000180400788c */ /* 0x000fd2000bf05270 */
[----:B------:R-:W-:Y:S05]  /*27c0*/  BRA.U UP0, `(.L_x_15440) ;  /* 0x0000000500707547 */ /* 0x000fea000b800000 */
[----:B------:R-:W0:Y:S01]  /*27d0*/  I2F.U64 R9, R8 ;  /* 0x0000000800097312 */ /* 0x000e220000301000 */
[----:B------:R-:W-:Y:S01]  /*27e0*/  BSSY.RECONVERGENT B0, `(.L_x_15453) ;  /* 0x000000a000007945 */ /* 0x000fe20003800200 */
[----:B0-----:R-:W-:Y:S01]  /*27f0*/  ISETP.GT.U32.AND P0, PT, R9, 0x43efffff, PT ;  /* 0x43efffff0900780c */ /* 0x001fe20003f04070 */
[----:B------:R-:W-:-:S12]  /*2800*/  IMAD.MOV.U32 R5, RZ, RZ, 0x7f ;  /* 0x0000007fff057424 */ /* 0x000fd800078e00ff */
[----:B------:R-:W-:Y:S05]  /*2810*/  @P0 BRA `(.L_x_15454) ;  /* 0x0000000000180947 */ /* 0x000fea0003800000 */
[----:B------:R-:W-:-:S13]  /*2820*/  ISETP.GT.U32.AND P0, PT, R9, 0x3c7fffff, PT ;  /* 0x3c7fffff0900780c */ /* 0x000fda0003f04070 */
[----:B------:R-:W-:Y:S01]  /*2830*/  @P0 SHF.R.U32.HI R0, RZ, 0x14, R9 ;  /* 0x00000014ff000819 */ /* 0x000fe20000011609 */
[----:B------:R-:W-:-:S03]  /*2840*/  @!P0 FADD.FTZ R5, R9, 16384 ;  /* 0x4680000009058421 */ /* 0x000fc60000010000 */
[----:B------:R-:W-:-:S04]  /*2850*/  @P0 LOP3.LUT R0, R0, 0x1, RZ, 0xc0, !PT ;  /* 0x0000000100000812 */ /* 0x000fc800078ec0ff */
[----:B------:R-:W-:-:S04]  /*2860*/  @P0 IADD3 R0, PT, PT, R9, 0x407ffff, R0 ;  /* 0x0407ffff09000810 */ /* 0x000fc80007ffe000 */
[----:B------:R-:W-:-:S07]  /*2870*/  @P0 SHF.R.U32.HI R5, RZ, 0x14, R0 ;  /* 0x00000014ff050819 */ /* 0x000fce0000011600 */
.L_x_15454:
[----:B------:R-:W-:Y:S05]  /*2880*/  BSYNC.RECONVERGENT B0 ;  /* 0x0000000000007941 */ /* 0x000fea0003800200 */
.L_x_15453:
[----:B------:R0:W-:Y:S01]  /*2890*/  STG.E.U8 desc[UR36][R2.64], R5 ;  /* 0x0000000502007986 */ /* 0x0001e2000c101124 */
[----:B------:R-:W-:Y:S05]  /*28a0*/  BRA `(.L_x_15441) ;  /* 0x0000000400c47947 */ /* 0x000fea0003800000 */
.L_x_15452:
[----:B------:R-:W0:Y:S02]  /*28b0*/  I2F.U64 R9, R8 ;  /* 0x0000000800097312 */ /* 0x000e240000301000 */
[----:B0-----:R-:W-:-:S13]  /*28c0*/  ISETP.GE.U32.AND P1, PT, R9, 0x47800000, PT ;  /* 0x478000000900780c */ /* 0x001fda0003f26070 */
[----:B------:R-:W-:Y:S01]  /*28d0*/  @P1 IMAD.MOV.U32 R5, RZ, RZ, 0x7f ;  /* 0x0000007fff051424 */ /* 0x000fe200078e00ff */
[----:B------:R-:W-:-:S04]  /*28e0*/  @P1 ISETP.GT.U32.AND P0, PT, R9, 0x7f800000, PT ;  /* 0x7f8000000900180c */ /* 0x000fc80003f04070 */
[----:B------:R-:W-:-:S05]  /*28f0*/  @P1 SEL R5, R5, 0x7c, P0 ;  /* 0x0000007c05051807 */ /* 0x000fca0000000000 */
[----:B------:R0:W-:Y:S01]  /*2900*/  @P1 STG.E.U8 desc[UR36][R2.64], R5 ;  /* 0x0000000502001986 */ /* 0x0001e2000c101124 */
[----:B------:R-:W-:Y:S05]  /*2910*/  @P1 BRA `(.L_x_15441) ;  /* 0x0000000400a81947 */ /* 0x000fea0003800000 */
[----:B------:R-:W-:-:S13]  /*2920*/  ISETP.GT.U32.AND P0, PT, R9, 0x387fffff, PT ;  /* 0x387fffff0900780c */ /* 0x000fda0003f04070 */
[----:B------:R-:W-:Y:S01]  /*2930*/  @P0 SHF.R.U32.HI R0, RZ, 0x15, R9 ;  /* 0x00000015ff000819 */ /* 0x000fe20000011609 */
[----:B0-----:R-:W-:-:S03]  /*2940*/  @!P0 FADD.FTZ R5, R9, 128 ;  /* 0x4300000009058421 */ /* 0x001fc60000010000 */
[----:B------:R-:W-:Y:S02]  /*2950*/  @P0 LOP3.LUT R0, R0, 0x1, RZ, 0xc0, !PT ;  /* 0x0000000100000812 */ /* 0x000fe400078ec0ff */
[----:B------:R0:W-:Y:S02]  /*2960*/  @!P0 STG.E.U8 desc[UR36][R2.64], R5 ;  /* 0x0000000502008986 */ /* 0x0001e4000c101124 */
[----:B------:R-:W-:-:S04]  /*2970*/  @P0 IADD3 R0, PT, PT, R9, 0x80fffff, R0 ;  /* 0x080fffff09000810 */ /* 0x000fc80007ffe000 */
[----:B------:R-:W-:-:S05]  /*2980*/  @P0 SHF.R.U32.HI R7, RZ, 0x15, R0 ;  /* 0x00000015ff070819 */ /* 0x000fca0000011600 */
[----:B------:R0:W-:Y:S01]  /*2990*/  @P0 STG.E.U8 desc[UR36][R2.64], R7 ;  /* 0x0000000702000986 */ /* 0x0001e2000c101124 */
[----:B------:R-:W-:Y:S05]  /*29a0*/  BRA `(.L_x_15441) ;  /* 0x0000000400847947 */ /* 0x000fea0003800000 */
.L_x_15451:
[----:B------:R-:W0:Y:S02]  /*29b0*/  I2F.U64 R0, R8 ;  /* 0x0000000800007312 */ /* 0x000e240000301000 */
[----:B0-----:R-:W-:-:S05]  /*29c0*/  F2FP.BF16.F32.PACK_AB R0, RZ, R0 ;  /* 0x00000000ff00723e */ /* 0x001fca00000010ff */
[----:B------:R0:W-:Y:S01]  /*29d0*/  STG.E.U16 desc[UR36][R2.64], R0 ;  /* 0x0000000002007986 */ /* 0x0001e2000c101524 */
[----:B------:R-:W-:Y:S05]  /*29e0*/  BRA `(.L_x_15441) ;  /* 0x0000000400747947 */ /* 0x000fea0003800000 */
.L_x_15448:
        /* <DEDUP_REMOVED lines=10> */
.L_x_15457:
[----:B------:R-:W0:Y:S01]  /*2a90*/  I2F.U64 R9, R8 ;  /* 0x0000000800097312 */ /* 0x000e220000301000 */
[----:B------:R-:W-:Y:S01]  /*2aa0*/  BSSY.RECONVERGENT B0, `(.L_x_15458) ;  /* 0x0000011000007945 */ /* 0x000fe20003800200 */
[----:B0-----:R-:W-:Y:S02]  /*2ab0*/  ISETP.GT.U32.AND P0, PT, R9, 0x437fffff, PT ;  /* 0x437fffff0900780c */ /* 0x001fe40003f04070 */
[----:B------:R-:W-:-:S11]  /*2ac0*/  MOV R0, 0x80 ;  /* 0x0000008000007802 */ /* 0x000fd60000000f00 */
        /* <DEDUP_REMOVED lines=8> */
.L_x_15460:
[----:B------:R-:W-:-:S04]  /*2b50*/  SHF.R.U32.HI R0, RZ, 0x14, R9 ;  /* 0x00000014ff007819 */ /* 0x000fc80000011609 */
[----:B------:R-:W-:-:S04]  /*2b60*/  LOP3.LUT R0, R0, 0x1, RZ, 0xc0, !PT ;  /* 0x0000000100007812 */ /* 0x000fc800078ec0ff */
[----:B------:R-:W-:-:S04]  /*2b70*/  IADD3 R0, PT, PT, R9, 0x487ffff, R0 ;  /* 0x0487ffff09007810 */ /* 0x000fc80007ffe000 */
[----:B------:R-:W-:-:S04]  /*2b80*/  SHF.R.U32.HI R0, RZ, 0x14, R0 ;  /* 0x00000014ff007819 */ /* 0x000fc80000011600 */
[----:B------:R-:W-:-:S07]  /*2b90*/  LOP3.LUT R4, R0, 0xff, RZ, 0xc0, !PT ;  /* 0x000000ff00047812 */ /* 0x000fce00078ec0ff */
.L_x_15461:
[----:B------:R-:W-:-:S07]  /*2ba0*/  PRMT R0, R4, 0x7610, R0 ;  /* 0x0000761004007816 */ /* 0x000fce0000000000 */
.L_x_15459:
[----:B------:R-:W-:Y:S05]  /*2bb0*/  BSYNC.RECONVERGENT B0 ;  /* 0x0000000000007941 */ /* 0x000fea0003800200 */
.L_x_15458:
[----:B------:R0:W-:Y:S01]  /*2bc0*/  STG.E.U8 desc[UR36][R2.64], R0 ;  /* 0x0000000002007986 */ /* 0x0001e2000c101124 */
[----:B------:R-:W-:Y:S05]  /*2bd0*/  BRA `(.L_x_15441) ;  /* 0x0000000000f87947 */ /* 0x000fea0003800000 */
.L_x_15456:
[----:B------:R-:W0:Y:S01]  /*2be0*/  I2F.U64 R9, R8 ;  /* 0x0000000800097312 */ /* 0x000e220000301000 */
[----:B------:R-:W-:Y:S01]  /*2bf0*/  BSSY.RECONVERGENT B0, `(.L_x_15462) ;  /* 0x0000011000007945 */ /* 0x000fe20003800200 */
[----:B0-----:R-:W-:Y:S01]  /*2c00*/  ISETP.GT.U32.AND P0, PT, R9, 0x477fffff, PT ;  /* 0x477fffff0900780c */ /* 0x001fe20003f04070 */
[----:B------:R-:W-:-:S12]  /*2c10*/  IMAD.MOV.U32 R0, RZ, RZ, 0x80 ;  /* 0x00000080ff007424 */ /* 0x000fd800078e00ff */
        /* <DEDUP_REMOVED lines=8> */
.L_x_15464:
[----:B------:R-:W-:-:S04]  /*2ca0*/  SHF.R.U32.HI R0, RZ, 0x15, R9 ;  /* 0x00000015ff007819 */ /* 0x000fc80000011609 */
[----:B------:R-:W-:-:S04]  /*2cb0*/  LOP3.LUT R0, R0, 0x1, RZ, 0xc0, !PT ;  /* 0x0000000100007812 */ /* 0x000fc800078ec0ff */
[----:B------:R-:W-:-:S04]  /*2cc0*/  IADD3 R0, PT, PT, R9, 0x88fffff, R0 ;  /* 0x088fffff09007810 */ /* 0x000fc80007ffe000 */
[----:B------:R-:W-:-:S04]  /*2cd0*/  SHF.R.U32.HI R0, RZ, 0x15, R0 ;  /* 0x00000015ff007819 */ /* 0x000fc80000011600 */
[----:B------:R-:W-:-:S07]  /*2ce0*/  LOP3.LUT R4, R0, 0xff, RZ, 0xc0, !PT ;  /* 0x000000ff00047812 */ /* 0x000fce00078ec0ff */
.L_x_15465:
[----:B------:R-:W-:-:S07]  /*2cf0*/  PRMT R0, R4, 0x7610, R0 ;  /* 0x0000761004007816 */ /* 0x000fce0000000000 */
.L_x_15463:
[----:B------:R-:W-:Y:S05]  /*2d00*/  BSYNC.RECONVERGENT B0 ;  /* 0x0000000000007941 */ /* 0x000fea0003800200 */
.L_x_15462:
[----:B------:R0:W-:Y:S01]  /*2d10*/  STG.E.U8 desc[UR36][R2.64], R0 ;  /* 0x0000000002007986 */ /* 0x0001e2000c101124 */
[----:B------:R-:W-:Y:S05]  /*2d20*/  BRA `(.L_x_15441) ;  /* 0x0000000000a47947 */ /* 0x000fea0003800000 */
.L_x_15455:
[----:B------:R-:W-:-:S09]  /*2d30*/  UISETP.NE.AND UP0, UPT, UR4, 0x1c, UPT ;  /* 0x0000001c0400788c */ /* 0x000fd2000bf05270 */
[----:B------:R-:W-:Y:S05]  /*2d40*/  BRA.U !UP0, `(.L_x_15466) ;  /* 0x0000000108987547 */ /* 0x000fea000b800000 */
[----:B------:R-:W-:-:S09]  /*2d50*/  UISETP.NE.AND UP0, UPT, UR4, 0x1d, UPT ;  /* 0x0000001d0400788c */ /* 0x000fd2000bf05270 */
[----:B------:R-:W-:Y:S05]  /*2d60*/  BRA.U !UP0, `(.L_x_15467) ;  /* 0x0000000108887547 */ /* 0x000fea000b800000 */
[----:B------:R-:W-:-:S09]  /*2d70*/  UISETP.NE.AND UP0, UPT, UR4, 0x2c, UPT ;  /* 0x0000002c0400788c */ /* 0x000fd2000bf05270 */
[----:B------:R-:W-:Y:S05]  /*2d80*/  BRA.U !UP0, `(.L_x_15468) ;  /* 0x0000000108447547 */ /* 0x000fea000b800000 */
.L_x_15440:
        /* <DEDUP_REMOVED lines=16> */
.L_x_15469:
[----:B------:R-:W-:Y:S05]  /*2e90*/  BRA `(.L_x_15441) ;  /* 0x0000000000487947 */ /* 0x000fea0003800000 */
.L_x_15468:
[----:B------:R-:W0:Y:S01]  /*2ea0*/  I2F.U64 R9, R8 ;  /* 0x0000000800097312 */ /* 0x000e220000301000 */
[----:B------:R-:W-:Y:S01]  /*2eb0*/  IMAD.MOV.U32 R5, RZ, RZ, 0xff ;  /* 0x000000ffff057424 */ /* 0x000fe200078e00ff */
[----:B0-----:R-:W-:-:S04]  /*2ec0*/  SHF.R.U32.HI R4, RZ, 0x17, R9 ;  /* 0x00000017ff047819 */ /* 0x001fc80000011609 */
        /* <DEDUP_REMOVED lines=12> */
.L_x_15467:
[----:B------:R0:W-:Y:S01]  /*2f90*/  STG.E.64 desc[UR36][R2.64], R8 ;  /* 0x0000000802007986 */ /* 0x0001e2000c101b24 */
[----:B------:R-:W-:Y:S05]  /*2fa0*/  BRA `(.L_x_15441) ;  /* 0x0000000000047947 */ /* 0x000fea0003800000 */
.L_x_15466:
[----:B------:R0:W-:Y:S02]  /*2fb0*/  STG.E desc[UR36][R2.64], R6 ;  /* 0x0000000602007986 */ /* 0x0001e4000c101924 */
.L_x_15441:
[----:B------:R-:W-:Y:S05]  /*2fc0*/  BSYNC.RECONVERGENT B6 ;  /* 0x0000000000067941 */ /* 0x000fea0003800200 */
.L_x_15435:
[----:B------:R-:W-:-:S07]  /*2fd0*/  IADD3 R17, PT, PT, R17, 0x80, RZ ;  /* 0x0000008011117810 */ /* 0x000fce0007ffe0ff */
.L_x_15399:
[----:B------:R-:W-:Y:S05]  /*2fe0*/  BSYNC.RECONVERGENT B7 ;  /* 0x0000000000077941 */ /* 0x000fea0003800200 */
.L_x_15398:
        /* <DEDUP_REMOVED lines=307> */
.L_x_15472:
        /* <DEDUP_REMOVED lines=17> */
.L_x_15476:
[----:B------:R3:W5:Y:S01]  /*4430*/  LDG.E.U8 R4, desc[UR36][R2.64] ;  /* 0x0000002402047981 */ /* 0x000762000c1e1100 */
[----:B------:R-:W-:Y:S01]  /*4440*/  MOV R5, RZ ;  /* 0x000000ff00057202 */ /* 0x000fe20000000f00 */
[----:B------:R-:W-:Y:S06]  /*4450*/  BRA `(.L_x_15478) ;  /* 0x0000000c00407947 */ /* 0x000fec0003800000 */
.L_x_15475:
        /* <DEDUP_REMOVED lines=8> */
.L_x_15480:
[----:B------:R-:W2:Y:S02]  /*44e0*/  LDG.E R4, desc[UR36][R2.64] ;  /* 0x0000002402047981 */ /* 0x000ea4000c1e1900 */
[----:B--2---:R-:W-:Y:S01]  /*44f0*/  SHF.R.S32.HI R5, RZ, 0x1f, R4 ;  /* 0x0000001fff057819 */ /* 0x004fe20000011404 */
[----:B------:R-:W-:Y:S06]  /*4500*/  BRA `(.L_x_15478) ;  /* 0x0000000c00147947 */ /* 0x000fec0003800000 */
.L_x_15479:
[----:B------:R-:W2:Y:S02]  /*4510*/  LDG.E.S16 R4, desc[UR36][R2.64] ;  /* 0x0000002402047981 */ /* 0x000ea4000c1e1700 */
[----:B--2---:R-:W-:Y:S01]  /*4520*/  SHF.R.S32.HI R5, RZ, 0x1f, R4 ;  /* 0x0000001fff057819 */ /* 0x004fe20000011404 */
[----:B------:R-:W-:Y:S06]  /*4530*/  BRA `(.L_x_15478) ;  /* 0x0000000c00087947 */ /* 0x000fec0003800000 */
.L_x_15474:
        /* <DEDUP_REMOVED lines=9> */
.L_x_15482:
[----:B------:R-:W2:Y:S02]  /*45d0*/  LDG.E.U16 R2, desc[UR36][R2.64] ;  /* 0x0000002402027981 */ /* 0x000ea4000c1e1500 */
[----:B--2---:R-:W-:-:S06]  /*45e0*/  HADD2.F32 R4, -RZ, R2.H0_H0 ;  /* 0x20000002ff047230 */ /* 0x004fcc0000004100 */
[----:B------:R-:W3:Y:S02]  /*45f0*/  F2I.S64.TRUNC R4, R4 ;  /* 0x0000000400047311 */ /* 0x000ee4000020d900 */
[----:B---3--:R-:W-:Y:S05]  /*4600*/  BRA `(.L_x_15478) ;  /* 0x0000000800d47947 */ /* 0x008fea0003800000 */
.L_x_15481:
        /* <DEDUP_REMOVED lines=9> */
.L_x_15484:
[----:B------:R-:W2:Y:S02]  /*46a0*/  LDG.E.U16 R2, desc[UR36][R2.64] ;  /* 0x0000002402027981 */ /* 0x000ea4000c1e1500 */
[----:B--2---:R-:W-:-:S06]  /*46b0*/  HADD2.F32 R4, -RZ, R2.H0_H0 ;  /* 0x20000002ff047230 */ /* 0x004fcc0000004100 */
[----:B------:R-:W3:Y:S02]  /*46c0*/  F2I.S64.TRUNC R4, R4 ;  /* 0x0000000400047311 */ /* 0x000ee4000020d900 */
[----:B---3--:R-:W-:Y:S05]  /*46d0*/  BRA `(.L_x_15478) ;  /* 0x0000000800a07947 */ /* 0x008fea0003800000 */
.L_x_15483:
[----:B------:R-:W2:Y:S02]  /*46e0*/  LDG.E.64 R2, desc[UR36][R2.64] ;  /* 0x0000002402027981 */ /* 0x000ea4000c1e1b00 */
[----:B--2---:R3:W4:Y:S02]  /*46f0*/  F2I.S64.F64.TRUNC R4, R2 ;  /* 0x0000000200047311 */ /* 0x004724000030d900 */
[----:B---34-:R-:W-:Y:S05]  /*4700*/  BRA `(.L_x_15478) ;  /* 0x0000000800947947 */ /* 0x018fea0003800000 */
.L_x_15473:
        /* <DEDUP_REMOVED lines=13> */
.L_x_15487:
[----:B------:R-:W2:Y:S02]  /*47e0*/  LDG.E.64 R2, desc[UR36][R2.64] ;  /* 0x0000002402027981 */ /* 0x000ea4000c1e1b00 */
[----:B--2---:R3:W4:Y:S02]  /*47f0*/  F2I.S64.F64.TRUNC R4, R2 ;  /* 0x0000000200047311 */ /* 0x004724000030d900 */
[----:B---34-:R-:W-:Y:S05]  /*4800*/  BRA `(.L_x_15478) ;  /* 0x0000000800547947 */ /* 0x018fea0003800000 */
.L_x_15486:
        /* <DEDUP_REMOVED lines=26> */
.L_x_15489:
        /* <DEDUP_REMOVED lines=13> */
.L_x_15488:
[----:B------:R-:W2:Y:S02]  /*4a80*/  LDG.E.U16 R4, desc[UR36][R2.64] ;  /* 0x0000002402047981 */ /* 0x000ea4000c1e1500 */
[----:B--2---:R-:W-:-:S06]  /*4a90*/  IMAD.U32 R4, R4, 0x10000, RZ ;  /* 0x0001000004047824 */ /* 0x004fcc00078e00ff */
[----:B------:R-:W3:Y:S02]  /*4aa0*/  F2I.S64.TRUNC R4, R4 ;  /* 0x0000000400047311 */ /* 0x000ee4000020d900 */
[----:B---3--:R-:W-:Y:S05]  /*4ab0*/  BRA `(.L_x_15478) ;  /* 0x0000000400a87947 */ /* 0x008fea0003800000 */
.L_x_15485:
        /* <DEDUP_REMOVED lines=11> */
.L_x_15492:
        /* <DEDUP_REMOVED lines=21> */
.L_x_15496:
[----:B------:R-:W-:Y:S05]  /*4cc0*/  BSYNC.RECONVERGENT B1 ;  /* 0x0000000000017941 */ /* 0x000fea0003800200 */
.L_x_15495:
[----:B------:R-:W-:Y:S01]  /*4cd0*/  IMAD.SHL.U32 R0, R0, 0x100000, RZ ;  /* 0x0010000000007824 */ /* 0x000fe200078e00ff */
[----:B------:R-:W-:-:S04]  /*4ce0*/  LEA R2, R2, 0x3b800000, 0x17 ;  /* 0x3b80000002027811 */ /* 0x000fc800078eb8ff */
[----:B------:R-:W-:-:S07]  /*4cf0*/  LOP3.LUT R4, R2, R0, R7, 0xfe, !PT ;  /* 0x0000000002047212 */ /* 0x000fce00078efe07 */
.L_x_15494:
[----:B------:R-:W-:Y:S05]  /*4d00*/  BSYNC.RECONVERGENT B0 ;  /* 0x0000000000007941 */ /* 0x000fea0003800200 */
.L_x_15493:
[----:B------:R-:W0:Y:S02]  /*4d10*/  F2I.S64.TRUNC R4, R4 ;  /* 0x0000000400047311 */ /* 0x000e24000020d900 */
[----:B0-----:R-:W-:Y:S05]  /*4d20*/  BRA `(.L_x_15478) ;  /* 0x00000004000c7947 */ /* 0x001fea0003800000 */
.L_x_15491:
        /* <DEDUP_REMOVED lines=21> */
.L_x_15500:
[----:B------:R-:W-:Y:S05]  /*4e80*/  BSYNC.RECONVERGENT B1 ;  /* 0x0000000000017941 */ /* 0x000fea0003800200 */
.L_x_15499:
[----:B------:R-:W-:Y:S01]  /*4e90*/  IMAD.SHL.U32 R0, R0, 0x200000, RZ ;  /* 0x0020000000007824 */ /* 0x000fe200078e00ff */
[----:B------:R-:W-:-:S04]  /*4ea0*/  LEA R2, R2, 0x37800000, 0x17 ;  /* 0x3780000002027811 */ /* 0x000fc800078eb8ff */
[----:B------:R-:W-:-:S07]  /*4eb0*/  LOP3.LUT R4, R2, R0, R7, 0xfe, !PT ;  /* 0x0000000002047212 */ /* 0x000fce00078efe07 */
.L_x_15498:
[----:B------:R-:W-:Y:S05]  /*4ec0*/  BSYNC.RECONVERGENT B0 ;  /* 0x0000000000007941 */ /* 0x000fea0003800200 */
.L_x_15497:
[----:B------:R-:W0:Y:S02]  /*4ed0*/  F2I.S64.TRUNC R4, R4 ;  /* 0x0000000400047311 */ /* 0x000e24000020d900 */
[----:B0-----:R-:W-:Y:S05]  /*4ee0*/  BRA `(.L_x_15478) ;  /* 0x00000000009c7947 */ /* 0x001fea0003800000 */
.L_x_15490:
        /* <DEDUP_REMOVED lines=14> */
.L_x_15504:
[----:B------:R-:W-:Y:S05]  /*4fd0*/  BSYNC.RECONVERGENT B0 ;  /* 0x0000000000007941 */ /* 0x000fea0003800200 */
.L_x_15503:
[----:B------:R-:W1:Y:S02]  /*4fe0*/  F2I.S64.TRUNC R4, R4 ;  /* 0x0000000400047311 */ /* 0x000e64000020d900 */
[----:B-1----:R-:W-:Y:S05]  /*4ff0*/  BRA `(.L_x_15478) ;  /* 0x0000000000587947 */ /* 0x002fea0003800000 */
.L_x_15477:
        /* <DEDUP_REMOVED lines=16> */
.L_x_15505:
[----:B------:R-:W-:Y:S01]  /*5100*/  CS2R R4, SRZ ;  /* 0x0000000000047805 */ /* 0x000fe2000001ff00 */
[----:B------:R-:W-:Y:S06]  /*5110*/  BRA `(.L_x_15478) ;  /* 0x0000000000107947 */ /* 0x000fec0003800000 */
.L_x_15502:
[----:B------:R1:W5:Y:S01]  /*5120*/  LDG.E.64 R4, desc[UR36][R2.64] ;  /* 0x0000002402047981 */ /* 0x000362000c1e1b00 */
[----:B------:R-:W-:Y:S05]  /*5130*/  BRA `(.L_x_15478) ;  /* 0x0000000000087947 */ /* 0x000fea0003800000 */
.L_x_15501:
[----:B------:R2:W5:Y:S01]  /*5140*/  LDG.E R4, desc[UR36][R2.64] ;  /* 0x0000002402047981 */ /* 0x000562000c1e1900 */
[----:B------:R-:W-:-:S07]  /*5150*/  IMAD.MOV.U32 R5, RZ, RZ, RZ ;  /* 0x000000ffff057224 */ /* 0x000fce00078e00ff */
.L_x_15478:
[----:B------:R-:W0:Y:S02]  /*5160*/  LDCU.64 UR6, c[0x0][0x580] ;  /* 0x0000b000ff0677ac */ /* 0x000e240008000a00 */
[-C--:B012345:R-:W-:Y:S01]  /*5170*/  IMAD R3, R5, R4.reuse, RZ ;  /* 0x0000000405037224 */ /* 0x0bffe200078e02ff */
[----:B------:R-:W-:Y:S01]  /*5180*/  BSSY.RECONVERGENT B6, `(.L_x_15506) ;  /* 0x00000d6000067945 */ /* 0x000fe20003800200 */
[----:B------:R-:W-:Y:S01]  /*5190*/  IMAD.WIDE.U32 R6, R4, R4, RZ ;  /* 0x0000000404067225 */ /* 0x000fe200078e00ff */
[----:B------:R-:W-:-:S03]  /*51a0*/  UPRMT UR4, UR41, 0x9910, URZ ;  /* 0x0000991029047896 */ /* 0x000fc600080000ff */
[----:B------:R-:W-:Y:S01]  /*51b0*/  IMAD R9, R4, R5, R3 ;  /* 0x0000000504097224 */ /* 0x000fe200078e0203 */
[----:B------:R-:W-:Y:S01]  /*51c0*/  UISETP.GT.AND UP0, UPT, UR4, 0x9, UPT ;  /* 0x000000090400788c */ /* 0x000fe2000bf04270 */
[----:B------:R-:W-:Y:S02]  /*51d0*/  MOV R8, R6 ;  /* 0x0000000600087202 */ /* 0x000fe40000000f00 */
        /* <DEDUP_REMOVED lines=14> */
.L_x_15510:
[----:B------:R0:W-:Y:S01]  /*52c0*/  STG.E.U8 desc[UR36][R2.64], R6 ;  /* 0x0000000602007986 */ /* 0x0001e2000c101124 */
[----:B------:R-:W-:Y:S05]  /*52d0*/  BRA `(.L_x_15512) ;  /* 0x0000000c00007947 */ /* 0x000fea0003800000 */
.L_x_15509:
        /* <DEDUP_REMOVED lines=8> */
.L_x_15514:
[----:B------:R0:W-:Y:S01]  /*5360*/  STG.E desc[UR36][R2.64], R6 ;  /* 0x0000000602007986 */ /* 0x0001e2000c101924 */
[----:B------:R-:W-:Y:S05]  /*5370*/  BRA `(.L_x_15512) ;  /* 0x0000000800d87947 */ /* 0x000fea0003800000 */
.L_x_15513:
[----:B------:R0:W-:Y:S01]  /*5380*/  STG.E.U16 desc[UR36][R2.64], R6 ;  /* 0x0000000602007986 */ /* 0x0001e2000c101524 */
[----:B------:R-:W-:Y:S05]  /*5390*/  BRA `(.L_x_15512) ;  /* 0x0000000800d07947 */ /* 0x000fea0003800000 */
.L_x_15508:
        /* <DEDUP_REMOVED lines=9> */
.L_x_15516:
[----:B------:R-:W0:Y:S02]  /*5430*/  I2F.U64 R0, R8 ;  /* 0x0000000800007312 */ /* 0x000e240000301000 */
[----:B0-----:R-:W-:-:S05]  /*5440*/  F2FP.F16.F32.PACK_AB R0, RZ, R0 ;  /* 0x00000000ff00723e */ /* 0x001fca00000000ff */
[----:B------:R0:W-:Y:S01]  /*5450*/  STG.E.U16 desc[UR36][R2.64], R0 ;  /* 0x0000000002007986 */ /* 0x0001e2000c101524 */
[----:B------:R-:W-:Y:S05]  /*5460*/  BRA `(.L_x_15512) ;  /* 0x00000008009c7947 */ /* 0x000fea0003800000 */
.L_x_15515:
[----:B------:R-:W-:-:S09]  /*5470*/  UISETP.NE.AND UP0, UPT, UR4, 0x7, UPT ;  /* 0x000000070400788c */ /* 0x000fd2000bf05270 */
[----:B------:R-:W-:Y:S05]  /*5480*/  BRA.U !UP0, `(.L_x_15517) ;  /* 0x0000000108347547 */ /* 0x000fea000b800000 */
[----:B------:R-:W-:-:S09]  /*5490*/  UISETP.NE.AND UP0, UPT, UR4, 0x8, UPT ;  /* 0x000000080400788c */ /* 0x000fd2000bf05270 */
[----:B------:R-:W-:Y:S05]  /*54a0*/  BRA.U !UP0, `(.L_x_15518) ;  /* 0x0000000108187547 */ /* 0x000fea000b800000 */
[----:B------:R-:W-:-:S09]  /*54b0*/  UISETP.NE.AND UP0, UPT, UR4, 0x9, UPT ;  /* 0x000000090400788c */ /* 0x000fd2000bf05270 */
[----:B------:R-:W-:Y:S05]  /*54c0*/  BRA.U UP0, `(.L_x_15511) ;  /* 0x0000000500b87547 */ /* 0x000fea000b800000 */
[----:B------:R-:W-:Y:S01]  /*54d0*/  IMAD.MOV.U32 R5, RZ, RZ, RZ ;  /* 0x000000ffff057224 */ /* 0x000fe200078e00ff */
[----:B------:R-:W0:Y:S04]  /*54e0*/  I2F.U64 R4, R8 ;  /* 0x0000000800047312 */ /* 0x000e280000301000 */
[----:B0-----:R0:W-:Y:S01]  /*54f0*/  STG.E.64 desc[UR36][R2.64], R4 ;  /* 0x0000000402007986 */ /* 0x0011e2000c101b24 */
[----:B------:R-:W-:Y:S05]  /*5500*/  BRA `(.L_x_15512) ;  /* 0x0000000800747947 */ /* 0x000fea0003800000 */
.L_x_15518:
[----:B------:R-:W0:Y:S02]  /*5510*/  I2F.U64 R8, R8 ;  /* 0x0000000800087312 */ /* 0x000e240000301000 */
[----:B0-----:R-:W-:-:S04]  /*5520*/  F2FP.F16.F32.PACK_AB R5, RZ, R8 ;  /* 0x00000008ff05723e */ /* 0x001fc800000000ff */
[----:B------:R-:W-:-:S05]  /*5530*/  PRMT R5, R5, 0x5410, RZ ;  /* 0x0000541005057816 */ /* 0x000fca00000000ff */
[----:B------:R0:W-:Y:S01]  /*5540*/  STG.E desc[UR36][R2.64], R5 ;  /* 0x0000000502007986 */ /* 0x0001e2000c101924 */
[----:B------:R-:W-:Y:S05]  /*5550*/  BRA `(.L_x_15512) ;  /* 0x0000000800607947 */ /* 0x000fea0003800000 */
.L_x_15517:
[----:B------:R-:W0:Y:S02]  /*5560*/  I2F.F64.U64 R4, R8 ;  /* 0x0000000800047312 */ /* 0x000e240000301800 */
[----:B0-----:R0:W-:Y:S01]  /*5570*/  STG.E.64 desc[UR36][R2.64], R4 ;  /* 0x0000000402007986 */ /* 0x0011e2000c101b24 */
[----:B------:R-:W-:Y:S05]  /*5580*/  BRA `(.L_x_15512) ;  /* 0x0000000800547947 */ /* 0x000fea0003800000 */
.L_x_15507:
        /* <DEDUP_REMOVED lines=12> */
.L_x_15522:
[----:B------:R-:W0:Y:S01]  /*5650*/  I2F.U64 R9, R8 ;  /* 0x0000000800097312 */ /* 0x000e220000301000 */
[----:B------:R-:W-:Y:S01]  /*5660*/  BSSY.RECONVERGENT B0, `(.L_x_15523) ;  /* 0x0000010000007945 */ /* 0x000fe20003800200 */
[----:B0-----:R-:W-:Y:S02]  /*5670*/  ISETP.GT.U32.AND P0, PT, R9, 0x437fffff, PT ;  /* 0x437fffff0900780c */ /* 0x001fe40003f04070 */
[----:B------:R-:W-:-:S11]  /*5680*/  MOV R0, 0x80 ;  /* 0x0000008000007802 */ /* 0x000fd60000000f00 */
        /* <DEDUP_REMOVED lines=13> */
.L_x_15524:
[----:B------:R-:W-:Y:S05]  /*5760*/  BSYNC.RECONVERGENT B0 ;  /* 0x0000000000007941 */ /* 0x000fea0003800200 */
.L_x_15523:
[----:B------:R0:W-:Y:S01]  /*5770*/  STG.E.U8 desc[UR36][R2.64], R0 ;  /* 0x0000000002007986 */ /* 0x0001e2000c101124 */
[----:B------:R-:W-:Y:S05]  /*5780*/  BRA `(.L_x_15512) ;  /* 0x0000000400d47947 */ /* 0x000fea0003800000 */
.L_x_15521:
[----:B------:R-:W0:Y:S01]  /*5790*/  I2F.U64 R9, R8 ;  /* 0x0000000800097312 */ /* 0x000e220000301000 */
[----:B------:R-:W-:Y:S01]  /*57a0*/  BSSY.RECONVERGENT B0, `(.L_x_15525) ;  /* 0x0000010000007945 */ /* 0x000fe20003800200 */
[----:B0-----:R-:W-:Y:S01]  /*57b0*/  ISETP.GT.U32.AND P0, PT, R9, 0x477fffff, PT ;  /* 0x477fffff0900780c */ /* 0x001fe20003f04070 */
[----:B------:R-:W-:-:S12]  /*57c0*/  HFMA2 R0, -RZ, RZ, 0, 7.62939453125e-06 ;  /* 0x00000080ff007431 */ /* 0x000fd800000001ff */
        /* <DEDUP_REMOVED lines=13> */
.L_x_15526:
[----:B------:R-:W-:Y:S05]  /*58a0*/  BSYNC.RECONVERGENT B0 ;  /* 0x0000000000007941 */ /* 0x000fea0003800200 */
.L_x_15525:
[----:B------:R0:W-:Y:S01]  /*58b0*/  STG.E.U8 desc[UR36][R2.64], R0 ;  /* 0x0000000002007986 */ /* 0x0001e2000c101124 */
[----:B------:R-:W-:Y:S05]  /*58c0*/  BRA `(.L_x_15512) ;  /* 0x0000000400847947 */ /* 0x000fea0003800000 */
.L_x_15520:
[----:B------:R-:W-:-:S09]  /*58d0*/  UISETP.NE.AND UP0, UPT, UR4, 0x1c, UPT ;  /* 0x0000001c0400788c */ /* 0x000fd2000bf05270 */
[----:B------:R-:W-:Y:S05]  /*58e0*/  BRA.U !UP0, `(.L_x_15527) ;  /* 0x0000000108547547 */ /* 0x000fea000b800000 */
[----:B------:R-:W-:-:S09]  /*58f0*/  UISETP.NE.AND UP0, UPT, UR4, 0x1d, UPT ;  /* 0x0000001d0400788c */ /* 0x000fd2000bf05270 */
[----:B------:R-:W-:Y:S05]  /*5900*/  BRA.U !UP0, `(.L_x_15528) ;  /* 0x0000000108447547 */ /* 0x000fea000b800000 */
[----:B------:R-:W-:-:S09]  /*5910*/  UISETP.NE.AND UP0, UPT, UR4, 0x2c, UPT ;  /* 0x0000002c0400788c */ /* 0x000fd2000bf05270 */
[----:B------:R-:W-:Y:S05]  /*5920*/  BRA.U UP0, `(.L_x_15511) ;  /* 0x0000000100a07547 */ /* 0x000fea000b800000 */
[----:B------:R-:W0:Y:S01]  /*5930*/  I2F.U64 R9, R8 ;  /* 0x0000000800097312 */ /* 0x000e220000301000 */
[----:B------:R-:W-:Y:S01]  /*5940*/  HFMA2 R5, -RZ, RZ, 0, 1.5199184417724609375e-05 ;  /* 0x000000ffff057431 */ /* 0x000fe200000001ff */
[----:B0-----:R-:W-:-:S04]  /*5950*/  SHF.R.U32.HI R4, RZ, 0x17, R9 ;  /* 0x00000017ff047819 */ /* 0x001fc80000011609 */
        /* <DEDUP_REMOVED lines=12> */
.L_x_15528:
[----:B------:R0:W-:Y:S01]  /*5a20*/  STG.E.64 desc[UR36][R2.64], R8 ;  /* 0x0000000802007986 */ /* 0x0001e2000c101b24 */
[----:B------:R-:W-:Y:S05]  /*5a30*/  BRA `(.L_x_15512) ;  /* 0x0000000400287947 */ /* 0x000fea0003800000 */
.L_x_15527:
[----:B------:R0:W-:Y:S01]  /*5a40*/  STG.E desc[UR36][R2.64], R6 ;  /* 0x0000000602007986 */ /* 0x0001e2000c101924 */
[----:B------:R-:W-:Y:S05]  /*5a50*/  BRA `(.L_x_15512) ;  /* 0x0000000400207947 */ /* 0x000fea0003800000 */
.L_x_15519:
        /* <DEDUP_REMOVED lines=11> */
.L_x_15530:
[----:B------:R-:W-:Y:S01]  /*5b10*/  CS2R R10, SRZ ;  /* 0x00000000000a7805 */ /* 0x000fe2000001ff00 */
[----:B------:R-:W0:Y:S04]  /*5b20*/  I2F.F64.U64 R8, R8 ;  /* 0x0000000800087312 */ /* 0x000e280000301800 */
[----:B0-----:R4:W-:Y:S01]  /*5b30*/  STG.E.128 desc[UR36][R2.64], R8 ;  /* 0x0000000802007986 */ /* 0x0019e2000c101d24 */
[----:B------:R-:W-:Y:S05]  /*5b40*/  BRA `(.L_x_15512) ;  /* 0x0000000000e47947 */ /* 0x000fea0003800000 */
.L_x_15529:
[----:B------:R-:W-:-:S09]  /*5b50*/  UISETP.NE.AND UP0, UPT, UR4, 0xf, UPT ;  /* 0x0000000f0400788c */ /* 0x000fd2000bf05270 */
[----:B------:R-:W-:Y:S05]  /*5b60*/  BRA.U !UP0, `(.L_x_15531) ;  /* 0x0000000108d07547 */ /* 0x000fea000b800000 */
[----:B------:R-:W-:-:S09]  /*5b70*/  UISETP.NE.AND UP0, UPT, UR4, 0x17, UPT ;  /* 0x000000170400788c */ /* 0x000fd2000bf05270 */
[----:B------:R-:W-:Y:S05]  /*5b80*/  BRA.U !UP0, `(.L_x_15532) ;  /* 0x0000000108847547 */ /* 0x000fea000b800000 */
[----:B------:R-:W-:-:S09]  /*5b90*/  UISETP.NE.AND UP0, UPT, UR4, 0x18, UPT ;  /* 0x000000180400788c */ /* 0x000fd2000bf05270 */
[----:B------:R-:W-:Y:S05]  /*5ba0*/  BRA.U !UP0, `(.L_x_15533) ;  /* 0x0000000108447547 */ /* 0x000fea000b800000 */
.L_x_15511:
        /* <DEDUP_REMOVED lines=16> */
.L_x_15534:
[----:B------:R-:W-:Y:S05]  /*5cb0*/  BRA `(.L_x_15512) ;  /* 0x0000000000887947 */ /* 0x000fea0003800000 */
.L_x_15533:
[----:B------:R-:W0:Y:S01]  /*5cc0*/  I2F.U64 R9, R8 ;  /* 0x0000000800097312 */ /* 0x000e220000301000 */
[----:B------:R-:W-:Y:S01]  /*5cd0*/  BSSY.RECONVERGENT B0, `(.L_x_15535) ;  /* 0x000000a000007945 */ /* 0x000fe20003800200 */
[----:B0-----:R-:W-:Y:S01]  /*5ce0*/  ISETP.GT.U32.AND P0, PT, R9, 0x43efffff, PT ;  /* 0x43efffff0900780c */ /* 0x001fe20003f04070 */
[----:B------:R-:W-:-:S12]  /*5cf0*/  IMAD.MOV.U32 R5, RZ, RZ, 0x7f ;  /* 0x0000007fff057424 */ /* 0x000fd800078e00ff */
[----:B------:R-:W-:Y:S05]  /*5d00*/  @P0 BRA `(.L_x_15536) ;  /* 0x0000000000180947 */ /* 0x000fea0003800000 */
[----:B------:R-:W-:-:S13]  /*5d10*/  ISETP.GE.U32.AND P0, PT, R9, 0x3c800000, PT ;  /* 0x3c8000000900780c */ /* 0x000fda0003f06070 */
[----:B------:R-:W-:-:S04]  /*5d20*/  @P0 SHF.R.U32.HI R0, RZ, 0x14, R9 ;  /* 0x00000014ff000819 */ /* 0x000fc80000011609 */
[----:B------:R-:W-:-:S04]  /*5d30*/  @P0 LOP3.LUT R0, R0, 0x1, RZ, 0xc0, !PT ;  /* 0x0000000100000812 */ /* 0x000fc800078ec0ff */
[----:B------:R-:W-:-:S04]  /*5d40*/  @P0 IADD3 R0, PT, PT, R9, 0x407ffff, R0 ;  /* 0x0407ffff09000810 */ /* 0x000fc80007ffe000 */
[----:B------:R-:W-:Y:S01]  /*5d50*/  @P0 SHF.R.U32.HI R5, RZ, 0x14, R0 ;  /* 0x00000014ff050819 */ /* 0x000fe20000011600 */
[----:B------:R-:W-:-:S07]  /*5d60*/  @!P0 FADD.FTZ R5, R9, 16384 ;  /* 0x4680000009058421 */ /* 0x000fce0000010000 */
.L_x_15536:
[----:B------:R-:W-:Y:S05]  /*5d70*/  BSYNC.RECONVERGENT B0 ;  /* 0x0000000000007941 */ /* 0x000fea0003800200 */
.L_x_15535:
[----:B------:R3:W-:Y:S01]  /*5d80*/  STG.E.U8 desc[UR36][R2.64], R5 ;  /* 0x0000000502007986 */ /* 0x0007e2000c101124 */
[----:B------:R-:W-:Y:S05]  /*5d90*/  BRA `(.L_x_15512) ;  /* 0x0000000000507947 */ /* 0x000fea0003800000 */
.L_x_15532:
[----:B------:R-:W0:Y:S02]  /*5da0*/  I2F.U64 R7, R8 ;  /* 0x0000000800077312 */ /* 0x000e240000301000 */
[----:B0-----:R-:W-:-:S13]  /*5db0*/  ISETP.GT.U32.AND P0, PT, R7, 0x477fffff, PT ;  /* 0x477fffff0700780c */ /* 0x001fda0003f04070 */
[----:B------:R-:W-:Y:S05]  /*5dc0*/  @P0 BRA `(.L_x_15537) ;  /* 0x0000000000240947 */ /* 0x000fea0003800000 */
[----:B------:R-:W-:-:S13]  /*5dd0*/  ISETP.GE.U32.AND P0, PT, R7, 0x38800000, PT ;  /* 0x388000000700780c */ /* 0x000fda0003f06070 */
[----:B------:R-:W-:-:S04]  /*5de0*/  @P0 SHF.R.U32.HI R0, RZ, 0x15, R7 ;  /* 0x00000015ff000819 */ /* 0x000fc80000011607 */
[----:B------:R-:W-:-:S04]  /*5df0*/  @P0 LOP3.LUT R0, R0, 0x1, RZ, 0xc0, !PT ;  /* 0x0000000100000812 */ /* 0x000fc800078ec0ff */
[C---:B------:R-:W-:Y:S01]  /*5e00*/  @P0 IADD3 R0, PT, PT, R7.reuse, 0x80fffff, R0 ;  /* 0x080fffff07000810 */ /* 0x040fe20007ffe000 */
[----:B------:R-:W-:-:S03]  /*5e10*/  @!P0 FADD.FTZ R7, R7, 128 ;  /* 0x4300000007078421 */ /* 0x000fc60000010000 */
[----:B------:R-:W-:-:S05]  /*5e20*/  @P0 SHF.R.U32.HI R5, RZ, 0x15, R0 ;  /* 0x00000015ff050819 */ /* 0x000fca0000011600 */
[----:B------:R1:W-:Y:S04]  /*5e30*/  @P0 STG.E.U8 desc[UR36][R2.64], R5 ;  /* 0x0000000502000986 */ /* 0x0003e8000c101124 */
[----:B------:R1:W-:Y:S01]  /*5e40*/  @!P0 STG.E.U8 desc[UR36][R2.64], R7 ;  /* 0x0000000702008986 */ /* 0x0003e2000c101124 */
[----:B------:R-:W-:Y:S05]  /*5e50*/  BRA `(.L_x_15512) ;  /* 0x0000000000207947 */ /* 0x000fea0003800000 */
.L_x_15537:
[----:B------:R-:W-:Y:S01]  /*5e60*/  HFMA2 R5, -RZ, RZ, 0, 7.569789886474609375e-06 ;  /* 0x0000007fff057431 */ /* 0x000fe200000001ff */
[----:B------:R-:W-:-:S04]  /*5e70*/  ISETP.GT.U32.AND P0, PT, R7, 0x7f800000, PT ;  /* 0x7f8000000700780c */ /* 0x000fc80003f04070 */
[----:B------:R-:W-:-:S05]  /*5e80*/  SEL R5, R5, 0x7c, P0 ;  /* 0x0000007c05057807 */ /* 0x000fca0000000000 */
[----:B------:R2:W-:Y:S01]  /*5e90*/  STG.E.U8 desc[UR36][R2.64], R5 ;  /* 0x0000000502007986 */ /* 0x0005e2000c101124 */
[----:B------:R-:W-:Y:S05]  /*5ea0*/  BRA `(.L_x_15512) ;  /* 0x00000000000c7947 */ /* 0x000fea0003800000 */
.L_x_15531:
[----:B------:R-:W0:Y:S02]  /*5eb0*/  I2F.U64 R0, R8 ;  /* 0x0000000800007312 */ /* 0x000e240000301000 */
[----:B0-----:R-:W-:-:S05]  /*5ec0*/  F2FP.BF16.F32.PACK_AB R0, RZ, R0 ;  /* 0x00000000ff00723e */ /* 0x001fca00000010ff */
[----:B------:R0:W-:Y:S02]  /*5ed0*/  STG.E.U16 desc[UR36][R2.64], R0 ;  /* 0x0000000002007986 */ /* 0x0001e4000c101524 */
.L_x_15512:
[----:B------:R-:W-:Y:S05]  /*5ee0*/  BSYNC.RECONVERGENT B6 ;  /* 0x0000000000067941 */ /* 0x000fea0003800200 */
.L_x_15506:
[----:B------:R-:W-:-:S07]  /*5ef0*/  VIADD R17, R17, 0x80 ;  /* 0x0000008011117836 */ /* 0x000fce0000000000 */
.L_x_15471:
[----:B------:R-:W-:Y:S05]  /*5f00*/  BSYNC.RECONVERGENT B7 ;  /* 0x0000000000077941 */ /* 0x000fea0003800200 */
.L_x_15470:
        /* <DEDUP_REMOVED lines=307> */
.L_x_15540:
        /* <DEDUP_REMOVED lines=17> */
.L_x_15544:
[----:B------:R0:W5:Y:S01]  /*7350*/  LDG.E.U8 R4, desc[UR36][R2.64] ;  /* 0x0000002402047981 */ /* 0x000162000c1e1100 */
[----:B------:R-:W-:Y:S01]  /*7360*/  IMAD.MOV.U32 R5, RZ, RZ, RZ ;  /* 0x000000ffff057224 */ /* 0x000fe200078e00ff */
[----:B------:R-:W-:Y:S06]  /*7370*/  BRA `(.L_x_15546) ;  /* 0x0000000c00407947 */ /* 0x000fec0003800000 */
.L_x_15543:
        /* <DEDUP_REMOVED lines=8> */
.L_x_15548:
[----:B------:R-:W2:Y:S02]  /*7400*/  LDG.E R4, desc[UR36][R2.64] ;  /* 0x0000002402047981 */ /* 0x000ea4000c1e1900 */
[----:B--2---:R-:W-:Y:S01]  /*7410*/  SHF.R.S32.HI R5, RZ, 0x1f, R4 ;  /* 0x0000001fff057819 */ /* 0x004fe20000011404 */
[----:B------:R-:W-:Y:S06]  /*7420*/  BRA `(.L_x_15546) ;  /* 0x0000000c00147947 */ /* 0x000fec0003800000 */
.L_x_15547:
[----:B------:R-:W2:Y:S02]  /*7430*/  LDG.E.S16 R4, desc[UR36][R2.64] ;  /* 0x0000002402047981 */ /* 0x000ea4000c1e1700 */
[----:B--2---:R-:W-:Y:S01]  /*7440*/  SHF.R.S32.HI R5, RZ, 0x1f, R4 ;  /* 0x0000001fff057819 */ /* 0x004fe20000011404 */
[----:B------:R-:W-:Y:S06]  /*7450*/  BRA `(.L_x_15546) ;  /* 0x0000000c00087947 */ /* 0x000fec0003800000 */
.L_x_15542:
        /* <DEDUP_REMOVED lines=9> */
.L_x_15550:
[----:B------:R-:W2:Y:S02]  /*74f0*/  LDG.E.U16 R2, desc[UR36][R2.64] ;  /* 0x0000002402027981 */ /* 0x000ea4000c1e1500 */
[----:B--2---:R-:W-:-:S06]  /*7500*/  HADD2.F32 R4, -RZ, R2.H0_H0 ;  /* 0x20000002ff047230 */ /* 0x004fcc0000004100 */
[----:B------:R-:W2:Y:S02]  /*7510*/  F2I.S64.TRUNC R4, R4 ;  /* 0x0000000400047311 */ /* 0x000ea4000020d900 */
[----:B--2---:R-:W-:Y:S05]  /*7520*/  BRA `(.L_x_15546) ;  /* 0x0000000800d47947 */ /* 0x004fea0003800000 */
.L_x_15549:
        /* <DEDUP_REMOVED lines=9> */
.L_x_15552:
[----:B------:R-:W2:Y:S02]  /*75c0*/  LDG.E.U16 R2, desc[UR36][R2.64] ;  /* 0x0000002402027981 */ /* 0x000ea4000c1e1500 */
[----:B--2---:R-:W-:-:S06]  /*75d0*/  HADD2.F32 R4, -RZ, R2.H0_H0 ;  /* 0x20000002ff047230 */ /* 0x004fcc0000004100 */
[----:B------:R-:W2:Y:S02]  /*75e0*/  F2I.S64.TRUNC R4, R4 ;  /* 0x0000000400047311 */ /* 0x000ea4000020d900 */
[----:B--2---:R-:W-:Y:S05]  /*75f0*/  BRA `(.L_x_15546) ;  /* 0x0000000800a07947 */ /* 0x004fea0003800000 */
.L_x_15551:
[----:B------:R-:W2:Y:S02]  /*7600*/  LDG.E.64 R2, desc[UR36][R2.64] ;  /* 0x0000002402027981 */ /* 0x000ea4000c1e1b00 */
[----:B--2---:R2:W3:Y:S02]  /*7610*/  F2I.S64.F64.TRUNC R4, R2 ;  /* 0x0000000200047311 */ /* 0x0044e4000030d900 */
[----:B--23--:R-:W-:Y:S05]  /*7620*/  BRA `(.L_x_15546) ;  /* 0x0000000800947947 */ /* 0x00cfea0003800000 */
.L_x_15541:
        /* <DEDUP_REMOVED lines=13> */
.L_x_15555:
[----:B------:R-:W2:Y:S02]  /*7700*/  LDG.E.64 R2, desc[UR36][R2.64] ;  /* 0x0000002402027981 */ /* 0x000ea4000c1e1b00 */
[----:B--2---:R2:W3:Y:S02]  /*7710*/  F2I.S64.F64.TRUNC R4, R2 ;  /* 0x0000000200047311 */ /* 0x0044e4000030d900 */
[----:B--23--:R-:W-:Y:S05]  /*7720*/  BRA `(.L_x_15546) ;  /* 0x0000000800547947 */ /* 0x00cfea0003800000 */
.L_x_15554:
        /* <DEDUP_REMOVED lines=23> */
[----:B------:R-:W-:-:S06]  /*78a0*/  LOP3.LUT R5, R5, 0x80000000, R0, 0xf8, !PT ;  /* 0x8000000005057812 */ /* 0x000fcc00078ef800 */
[----:B------:R-:W2:Y:S02]  /*78b0*/  F2I.S64.TRUNC R4, R5 ;  /* 0x0000000500047311 */ /* 0x000ea4000020d900 */
[----:B--2---:R-:W-:Y:S05]  /*78c0*/  BRA `(.L_x_15546) ;  /* 0x0000000400ec7947 */ /* 0x004fea0003800000 */
.L_x_15557:
        /* <DEDUP_REMOVED lines=11> */
[----:B------:R-:W2:Y:S02]  /*7980*/  F2I.S64.TRUNC R4, R5 ;  /* 0x0000000500047311 */ /* 0x000ea4000020d900 */
[----:B--2---:R-:W-:Y:S05]  /*7990*/  BRA `(.L_x_15546) ;  /* 0x0000000400b87947 */ /* 0x004fea0003800000 */
.L_x_15556:
[----:B------:R-:W2:Y:S02]  /*79a0*/  LDG.E.U16 R4, desc[UR36][R2.64] ;  /* 0x0000002402047981 */ /* 0x000ea4000c1e1500 */
[----:B--2---:R-:W-:-:S06]  /*79b0*/  SHF.L.U32 R4, R4, 0x10, RZ ;  /* 0x0000001004047819 */ /* 0x004fcc00000006ff */
[----:B------:R-:W2:Y:S02]  /*79c0*/  F2I.S64.TRUNC R4, R4 ;  /* 0x0000000400047311 */ /* 0x000ea4000020d900 */
[----:B--2---:R-:W-:Y:S05]  /*79d0*/  BRA `(.L_x_15546) ;  /* 0x0000000400a87947 */ /* 0x004fea0003800000 */
.L_x_15553:
        /* <DEDUP_REMOVED lines=11> */
.L_x_15560:
        /* <DEDUP_REMOVED lines=21> */
.L_x_15564:
[----:B------:R-:W-:Y:S05]  /*7be0*/  BSYNC.RECONVERGENT B1 ;  /* 0x0000000000017941 */ /* 0x000fea0003800200 */
.L_x_15563:
[----:B------:R-:W-:Y:S02]  /*7bf0*/  SHF.L.U32 R0, R0, 0x14, RZ ;  /* 0x0000001400007819 */ /* 0x000fe400000006ff */
[----:B------:R-:W-:-:S04]  /*7c00*/  LEA R2, R2, 0x3b800000, 0x17 ;  /* 0x3b80000002027811 */ /* 0x000fc800078eb8ff */
[----:B------:R-:W-:-:S07]  /*7c10*/  LOP3.LUT R4, R2, R0, R7, 0xfe, !PT ;  /* 0x0000000002047212 */ /* 0x000fce00078efe07 */
.L_x_15562:
[----:B------:R-:W-:Y:S05]  /*7c20*/  BSYNC.RECONVERGENT B0 ;  /* 0x0000000000007941 */ /* 0x000fea0003800200 */
.L_x_15561:
[----:B------:R-:W4:Y:S02]  /*7c30*/  F2I.S64.TRUNC R4, R4 ;  /* 0x0000000400047311 */ /* 0x000f24000020d900 */
[----:B----4-:R-:W-:Y:S05]  /*7c40*/  BRA `(.L_x_15546) ;  /* 0x00000004000c7947 */ /* 0x010fea0003800000 */
.L_x_15559:
        /* <DEDUP_REMOVED lines=21> */
.L_x_15568:
[----:B------:R-:W-:Y:S05]  /*7da0*/  BSYNC.RECONVERGENT B1 ;  /* 0x0000000000017941 */ /* 0x000fea0003800200 */
.L_x_15567:
[----:B------:R-:W-:Y:S01]  /*7db0*/  IMAD.SHL.U32 R0, R0, 0x200000, RZ ;  /* 0x0020000000007824 */ /* 0x000fe200078e00ff */
[----:B------:R-:W-:-:S04]  /*7dc0*/  LEA R2, R2, 0x37800000, 0x17 ;  /* 0x3780000002027811 */ /* 0x000fc800078eb8ff */
[----:B------:R-:W-:-:S07]  /*7dd0*/  LOP3.LUT R4, R2, R0, R7, 0xfe, !PT ;  /* 0x0000000002047212 */ /* 0x000fce00078efe07 */
.L_x_15566:
[----:B------:R-:W-:Y:S05]  /*7de0*/  BSYNC.RECONVERGENT B0 ;  /* 0x0000000000007941 */ /* 0x000fea0003800200 */
.L_x_15565:
[----:B------:R-:W0:Y:S02]  /*7df0*/  F2I.S64.TRUNC R4, R4 ;  /* 0x0000000400047311 */ /* 0x000e24000020d900 */
[----:B0-----:R-:W-:Y:S05]  /*7e00*/  BRA `(.L_x_15546) ;  /* 0x00000000009c7947 */ /* 0x001fea0003800000 */
.L_x_15558:
        /* <DEDUP_REMOVED lines=14> */
.L_x_15572:
[----:B------:R-:W-:Y:S05]  /*7ef0*/  BSYNC.RECONVERGENT B0 ;  /* 0x0000000000007941 */ /* 0x000fea0003800200 */
.L_x_15571:
[----:B------:R-:W2:Y:S02]  /*7f00*/  F2I.S64.TRUNC R4, R4 ;  /* 0x0000000400047311 */ /* 0x000ea4000020d900 */
[----:B--2---:R-:W-:Y:S05]  /*7f10*/  BRA `(.L_x_15546) ;  /* 0x0000000000587947 */ /* 0x004fea0003800000 */
.L_x_15545:
        /* <DEDUP_REMOVED lines=16> */
.L_x_15573:
[----:B------:R-:W-:Y:S01]  /*8020*/  CS2R R4, SRZ ;  /* 0x0000000000047805 */ /* 0x000fe2000001ff00 */
[----:B------:R-:W-:Y:S06]  /*8030*/  BRA `(.L_x_15546) ;  /* 0x0000000000107947 */ /* 0x000fec0003800000 */
.L_x_15570:
[----:B------:R2:W5:Y:S01]  /*8040*/  LDG.E.64 R4, desc[UR36][R2.64] ;  /* 0x0000002402047981 */ /* 0x000562000c1e1b00 */
[----:B------:R-:W-:Y:S05]  /*8050*/  BRA `(.L_x_15546) ;  /* 0x0000000000087947 */ /* 0x000fea0003800000 */
.L_x_15569:
[----:B------:R3:W5:Y:S01]  /*8060*/  LDG.E R4, desc[UR36][R2.64] ;  /* 0x0000002402047981 */ /* 0x000762000c1e1900 */
[----:B------:R-:W-:-:S07]  /*8070*/  MOV R5, RZ ;  /* 0x000000ff00057202 */ /* 0x000fce0000000f00 */
.L_x_15546:
[----:B------:R-:W0:Y:S02]  /*8080*/  LDCU.64 UR6, c[0x0][0x580] ;  /* 0x0000b000ff0677ac */ /* 0x000e240008000a00 */
[-C--:B012345:R-:W-:Y:S01]  /*8090*/  IMAD R3, R5, R4.reuse, RZ ;  /* 0x0000000405037224 */ /* 0x0bffe200078e02ff */
[----:B------:R-:W-:Y:S01]  /*80a0*/  BSSY.RECONVERGENT B6, `(.L_x_15574) ;  /* 0x00000d6000067945 */ /* 0x000fe20003800200 */
[----:B------:R-:W-:Y:S01]  /*80b0*/  IMAD.WIDE.U32 R6, R4, R4, RZ ;  /* 0x0000000404067225 */ /* 0x000fe200078e00ff */
[----:B------:R-:W-:-:S03]  /*80c0*/  UPRMT UR4, UR41, 0x9910, URZ ;  /* 0x0000991029047896 */ /* 0x000fc600080000ff */
[----:B------:R-:W-:Y:S01]  /*80d0*/  IMAD R9, R4, R5, R3 ;  /* 0x0000000504097224 */ /* 0x000fe200078e0203 */
[----:B------:R-:W-:Y:S01]  /*80e0*/  UISETP.GT.AND UP0, UPT, UR4, 0x9, UPT ;  /* 0x000000090400788c */ /* 0x000fe2000bf04270 */
[----:B------:R-:W-:-:S03]  /*80f0*/  IMAD.MOV.U32 R8, RZ, RZ, R6 ;  /* 0x000000ffff087224 */ /* 0x000fc600078e0006 */
[----:B------:R-:W-:Y:S02]  /*8100*/  IADD3 R9, PT, PT, R7, R9, RZ ;  /* 0x0000000907097210 */ /* 0x000fe40007ffe0ff */
[----:B------:R-:W-:-:S05]  /*8110*/  IADD3 R2, P0, PT, R16, UR6, RZ ;  /* 0x0000000610027c10 */ /* 0x000fca000ff1e0ff */
        /* <DEDUP_REMOVED lines=12> */
.L_x_15578:
[----:B------:R0:W-:Y:S01]  /*81e0*/  STG.E.U8 desc[UR36][R2.64], R6 ;  /* 0x0000000602007986 */ /* 0x0001e2000c101124 */
[----:B------:R-:W-:Y:S05]  /*81f0*/  BRA `(.L_x_15580) ;  /* 0x0000000c00007947 */ /* 0x000fea0003800000 */
.L_x_15577:
        /* <DEDUP_REMOVED lines=8> */
.L_x_15582:
[----:B------:R0:W-:Y:S01]  /*8280*/  STG.E desc[UR36][R2.64], R6 ;  /* 0x0000000602007986 */ /* 0x0001e2000c101924 */
[----:B------:R-:W-:Y:S05]  /*8290*/  BRA `(.L_x_15580) ;  /* 0x0000000800d87947 */ /* 0x000fea0003800000 */
.L_x_15581:
[----:B------:R0:W-:Y:S01]  /*82a0*/  STG.E.U16 desc[UR36][R2.64], R6 ;  /* 0x0000000602007986 */ /* 0x0001e2000c101524 */
[----:B------:R-:W-:Y:S05]  /*82b0*/  BRA `(.L_x_15580) ;  /* 0x0000000800d07947 */ /* 0x000fea0003800000 */
.L_x_15576:
        /* <DEDUP_REMOVED lines=9> */
.L_x_15584:
[----:B------:R-:W0:Y:S02]  /*8350*/  I2F.U64 R0, R8 ;  /* 0x0000000800007312 */ /* 0x000e240000301000 */
[----:B0-----:R-:W-:-:S05]  /*8360*/  F2FP.F16.F32.PACK_AB R0, RZ, R0 ;  /* 0x00000000ff00723e */ /* 0x001fca00000000ff */
[----:B------:R0:W-:Y:S01]  /*8370*/  STG.E.U16 desc[UR36][R2.64], R0 ;  /* 0x0000000002007986 */ /* 0x0001e2000c101524 */
[----:B------:R-:W-:Y:S05]  /*8380*/  BRA `(.L_x_15580) ;  /* 0x00000008009c7947 */ /* 0x000fea0003800000 */
.L_x_15583:
        /* <DEDUP_REMOVED lines=10> */
.L_x_15586:
[----:B------:R-:W0:Y:S02]  /*8430*/  I2F.U64 R8, R8 ;  /* 0x0000000800087312 */ /* 0x000e240000301000 */
[----:B0-----:R-:W-:-:S04]  /*8440*/  F2FP.F16.F32.PACK_AB R5, RZ, R8 ;  /* 0x00000008ff05723e */ /* 0x001fc800000000ff */
[----:B------:R-:W-:-:S05]  /*8450*/  PRMT R5, R5, 0x5410, RZ ;  /* 0x0000541005057816 */ /* 0x000fca00000000ff */
[----:B------:R0:W-:Y:S01]  /*8460*/  STG.E desc[UR36][R2.64], R5 ;  /* 0x0000000502007986 */ /* 0x0001e2000c101924 */
[----:B------:R-:W-:Y:S05]  /*8470*/  BRA `(.L_x_15580) ;  /* 0x0000000800607947 */ /* 0x000fea0003800000 */
.L_x_15585:
[----:B------:R-:W0:Y:S02]  /*8480*/  I2F.F64.U64 R4, R8 ;  /* 0x0000000800047312 */ /* 0x000e240000301800 */
[----:B0-----:R0:W-:Y:S01]  /*8490*/  STG.E.64 desc[UR36][R2.64], R4 ;  /* 0x0000000402007986 */ /* 0x0011e2000c101b24 */
[----:B------:R-:W-:Y:S05]  /*84a0*/  BRA `(.L_x_15580) ;  /* 0x0000000800547947 */ /* 0x000fea0003800000 */
.L_x_15575:
        /* <DEDUP_REMOVED lines=12> */
.L_x_15590:
        /* <DEDUP_REMOVED lines=17> */
.L_x_15592:
[----:B------:R-:W-:Y:S05]  /*8680*/  BSYNC.RECONVERGENT B0 ;  /* 0x0000000000007941 */ /* 0x000fea0003800200 */
.L_x_15591:
[----:B------:R0:W-:Y:S01]  /*8690*/  STG.E.U8 desc[UR36][R2.64], R0 ;  /* 0x0000000002007986 */ /* 0x0001e2000c101124 */
[----:B------:R-:W-:Y:S05]  /*86a0*/  BRA `(.L_x_15580) ;  /* 0x0000000400d47947 */ /* 0x000fea0003800000 */
.L_x_15589:
        /* <DEDUP_REMOVED lines=17> */
.L_x_15594:
[----:B------:R-:W-:Y:S05]  /*87c0*/  BSYNC.RECONVERGENT B0 ;  /* 0x0000000000007941 */ /* 0x000fea0003800200 */
.L_x_15593:
[----:B------:R0:W-:Y:S01]  /*87d0*/  STG.E.U8 desc[UR36][R2.64], R0 ;  /* 0x0000000002007986 */ /* 0x0001e2000c101124 */
[----:B------:R-:W-:Y:S05]  /*87e0*/  BRA `(.L_x_15580) ;  /* 0x0000000400847947 */ /* 0x000fea0003800000 */
.L_x_15588:
[----:B------:R-:W-:-:S09]  /*87f0*/  UISETP.NE.AND UP0, UPT, UR4, 0x1c, UPT ;  /* 0x0000001c0400788c */ /* 0x000fd2000bf05270 */
[----:B------:R-:W-:Y:S05]  /*8800*/  BRA.U !UP0, `(.L_x_15595) ;  /* 0x0000000108547547 */ /* 0x000fea000b800000 */
[----:B------:R-:W-:-:S09]  /*8810*/  UISETP.NE.AND UP0, UPT, UR4, 0x1d, UPT ;  /* 0x0000001d0400788c */ /* 0x000fd2000bf05270 */
[----:B------:R-:W-:Y:S05]  /*8820*/  BRA.U !UP0, `(.L_x_15596) ;  /* 0x0000000108447547 */ /* 0x000fea000b800000 */
[----:B------:R-:W-:-:S09]  /*8830*/  UISETP.NE.AND UP0, UPT, UR4, 0x2c, UPT ;  /* 0x0000002c0400788c */ /* 0x000fd2000bf05270 */
[----:B------:R-:W-:Y:S05]  /*8840*/  BRA.U UP0, `(.L_x_15579) ;  /* 0x0000000100a07547 */ /* 0x000fea000b800000 */
        /* <DEDUP_REMOVED lines=15> */
.L_x_15596:
[----:B------:R0:W-:Y:S01]  /*8940*/  STG.E.64 desc[UR36][R2.64], R8 ;  /* 0x0000000802007986 */ /* 0x0001e2000c101b24 */
[----:B------:R-:W-:Y:S05]  /*8950*/  BRA `(.L_x_15580) ;  /* 0x0000000400287947 */ /* 0x000fea0003800000 */
.L_x_15595:
[----:B------:R0:W-:Y:S01]  /*8960*/  STG.E desc[UR36][R2.64], R6 ;  /* 0x0000000602007986 */ /* 0x0001e2000c101924 */
[----:B------:R-:W-:Y:S05]  /*8970*/  BRA `(.L_x_15580) ;  /* 0x0000000400207947 */ /* 0x000fea0003800000 */
.L_x_15587:
        /* <DEDUP_REMOVED lines=11> */
.L_x_15598:
[----:B------:R-:W-:Y:S01]  /*8a30*/  CS2R R10, SRZ ;  /* 0x00000000000a7805 */ /* 0x000fe2000001ff00 */
[----:B------:R-:W0:Y:S04]  /*8a40*/  I2F.F64.U64 R8, R8 ;  /* 0x0000000800087312 */ /* 0x000e280000301800 */
[----:B0-----:R4:W-:Y:S01]  /*8a50*/  STG.E.128 desc[UR36][R2.64], R8 ;  /* 0x0000000802007986 */ /* 0x0019e2000c101d24 */
[----:B------:R-:W-:Y:S05]  /*8a60*/  BRA `(.L_x_15580) ;  /* 0x0000000000e47947 */ /* 0x000fea0003800000 */
.L_x_15597:
[----:B------:R-:W-:-:S09]  /*8a70*/  UISETP.NE.AND UP0, UPT, UR4, 0xf, UPT ;  /* 0x0000000f0400788c */ /* 0x000fd2000bf05270 */
[----:B------:R-:W-:Y:S05]  /*8a80*/  BRA.U !UP0, `(.L_x_15599) ;  /* 0x0000000108d07547 */ /* 0x000fea000b800000 */
[----:B------:R-:W-:-:S09]  /*8a90*/  UISETP.NE.AND UP0, UPT, UR4, 0x17, UPT ;  /* 0x000000170400788c */ /* 0x000fd2000bf05270 */
[----:B------:R-:W-:Y:S05]  /*8aa0*/  BRA.U !UP0, `(.L_x_15600) ;  /* 0x0000000108847547 */ /* 0x000fea000b800000 */
[----:B------:R-:W-:-:S09]  /*8ab0*/  UISETP.NE.AND UP0, UPT, UR4, 0x18, UPT ;  /* 0x000000180400788c */ /* 0x000fd2000bf05270 */
[----:B------:R-:W-:Y:S05]  /*8ac0*/  BRA.U !UP0, `(.L_x_15601) ;  /* 0x0000000108447547 */ /* 0x000fea000b800000 */
.L_x_15579:
        /* <DEDUP_REMOVED lines=16> */
.L_x_15602:
[----:B------:R-:W-:Y:S05]  /*8bd0*/  BRA `(.L_x_15580) ;  /* 0x0000000000887947 */ /* 0x000fea0003800000 */
.L_x_15601:
        /* <DEDUP_REMOVED lines=11> */
.L_x_15604:
[----:B------:R-:W-:Y:S05]  /*8c90*/  BSYNC.RECONVERGENT B0 ;  /* 0x0000000000007941 */ /* 0x000fea0003800200 */
.L_x_15603:
[----:B------:R3:W-:Y:S01]  /*8ca0*/  STG.E.U8 desc[UR36][R2.64], R5 ;  /* 0x0000000502007986 */ /* 0x0007e2000c101124 */
[----:B------:R-:W-:Y:S05]  /*8cb0*/  BRA `(.L_x_15580) ;  /* 0x0000000000507947 */ /* 0x000fea0003800000 */
.L_x_15600:
        /* <DEDUP_REMOVED lines=12> */
.L_x_15605:
[----:B------:R-:W-:Y:S01]  /*8d80*/  IMAD.MOV.U32 R5, RZ, RZ, 0x7f ;  /* 0x0000007fff057424 */ /* 0x000fe200078e00ff */
[----:B------:R-:W-:-:S04]  /*8d90*/  ISETP.GT.U32.AND P0, PT, R7, 0x7f800000, PT ;  /* 0x7f8000000700780c */ /* 0x000fc80003f04070 */
[----:B------:R-:W-:-:S05]  /*8da0*/  SEL R5, R5, 0x7c, P0 ;  /* 0x0000007c05057807 */ /* 0x000fca0000000000 */
[----:B------:R2:W-:Y:S01]  /*8db0*/  STG.E.U8 desc[UR36][R2.64], R5 ;  /* 0x0000000502007986 */ /* 0x0005e2000c101124 */
[----:B------:R-:W-:Y:S05]  /*8dc0*/  BRA `(.L_x_15580) ;  /* 0x00000000000c7947 */ /* 0x000fea0003800000 */
.L_x_15599:
[----:B------:R-:W0:Y:S02]  /*8dd0*/  I2F.U64 R0, R8 ;  /* 0x0000000800007312 */ /* 0x000e240000301000 */
[----:B0-----:R-:W-:-:S05]  /*8de0*/  F2FP.BF16.F32.PACK_AB R0, RZ, R0 ;  /* 0x00000000ff00723e */ /* 0x001fca00000010ff */
[----:B------:R0:W-:Y:S02]  /*8df0*/  STG.E.U16 desc[UR36][R2.64], R0 ;  /* 0x0000000002007986 */ /* 0x0001e4000c101524 */
.L_x_15580:
[----:B------:R-:W-:Y:S05]  /*8e00*/  BSYNC.RECONVERGENT B6 ;  /* 0x0000000000067941 */ /* 0x000fea0003800200 */
.L_x_15574:
[----:B------:R-:W-:-:S07]  /*8e10*/  IADD3 R17, PT, PT, R17, 0x80, RZ ;  /* 0x0000008011117810 */ /* 0x000fce0007ffe0ff */
.L_x_15539:
[----:B------:R-:W-:Y:S05]  /*8e20*/  BSYNC.RECONVERGENT B7 ;  /* 0x0000000000077941 */ /* 0x000fea0003800200 */
.L_x_15538:
        /* <DEDUP_REMOVED lines=306> */
.L_x_15606:
[----:B------:R-:W0:Y:S01]  /*a150*/  LDCU.128 UR8, c[0x0][0x580] ;  /* 0x0000b000ff0877ac */ /* 0x000e220008000c00 */
[----:B------:R-:W-:-:S04]  /*a160*/  UPRMT UR4, UR42, 0x9910, URZ ;  /* 0x000099102a047896 */ /* 0x000fc800080000ff */
[----:B------:R-:W-:Y:S01]  /*a170*/  UISETP.GT.AND UP0, UPT, UR4, 0x9, UPT ;  /* 0x000000090400788c */ /* 0x000fe2000bf04270 */
[----:B0-----:R-:W-:Y:S02]  /*a180*/  IADD3 R16, P0, PT, R16, UR8, RZ ;  /* 0x0000000810107c10 */ /* 0x001fe4000ff1e0ff */
[----:B------:R-:W-:-:S03]  /*a190*/  IADD3 R4, P1, PT, R0, UR10, RZ ;  /* 0x0000000a00047c10 */ /* 0x000fc6000ff3e0ff */
[----:B------:R-:W-:Y:S01]  /*a1a0*/  IMAD.X R17, RZ, RZ, UR9, P0 ;  /* 0x00000009ff117e24 */ /* 0x000fe200080e06ff */
[----:B-123--:R-:W-:Y:S02]  /*a1b0*/  IADD3.X R5, PT, PT, RZ, UR11, RZ, P1, !PT ;  /* 0x0000000bff057c10 */ /* 0x00efe40008ffe4ff */
        /* <DEDUP_REMOVED lines=9> */
[----:B----4-:R-:W2:Y:S02]  /*a250*/  LDG.E.S8 R2, desc[UR36][R4.64] ;  /* 0x0000002404027981 */ /* 0x010ea4000c1e1300 */
[----:B--2---:R-:W-:Y:S01]  /*a260*/  SHF.R.S32.HI R3, RZ, 0x1f, R2 ;  /* 0x0000001fff037819 */ /* 0x004fe20000011402 */
[----:B------:R-:W-:Y:S06]  /*a270*/  BRA `(.L_x_15612) ;  /* 0x0000000c004c7947 */ /* 0x000fec0003800000 */
.L_x_15610:
[----:B----4-:R1:W5:Y:S01]  /*a280*/  LDG.E.U8 R2, desc[UR36][R4.64] ;  /* 0x0000002404027981 */ /* 0x010362000c1e1100 */
[----:B------:R-:W-:Y:S01]  /*a290*/  IMAD.MOV.U32 R3, RZ, RZ, RZ ;  /* 0x000000ffff037224 */ /* 0x000fe200078e00ff */
[----:B------:R-:W-:Y:S06]  /*a2a0*/  BRA `(.L_x_15612) ;  /* 0x0000000c00407947 */ /* 0x000fec0003800000 */
.L_x_15609:
[----:B------:R-:W-:-:S09]  /*a2b0*/  UISETP.NE.AND UP0, UPT, UR4, 0x2, UPT ;  /* 0x000000020400788c */ /* 0x000fd2000bf05270 */
[----:B------:R-:W-:Y:S05]  /*a2c0*/  BRA.U !UP0, `(.L_x_15613) ;  /* 0x0000000108247547 */ /* 0x000fea000b800000 */
[----:B------:R-:W-:-:S09]  /*a2d0*/  UISETP.NE.AND UP0, UPT, UR4, 0x3, UPT ;  /* 0x000000030400788c */ /* 0x000fd2000bf05270 */
[----:B------:R-:W-:Y:S05]  /*a2e0*/  BRA.U !UP0, `(.L_x_15614) ;  /* 0x0000000108107547 */ /* 0x000fea000b800000 */
[----:B------:R-:W-:-:S09]  /*a2f0*/  UISETP.NE.AND UP0, UPT, UR4, 0x4, UPT ;  /* 0x000000040400788c */ /* 0x000fd2000bf05270 */
[----:B------:R-:W-:Y:S05]  /*a300*/  BRA.U UP0, `(.L_x_15611) ;  /* 0x0000000900d07547 */ /* 0x000fea000b800000 */
[----:B----4-:R0:W5:Y:S01]  /*a310*/  LDG.E.64 R2, desc[UR36][R4.64] ;  /* 0x0000002404027981 */ /* 0x010162000c1e1b00 */
[----:B------:R-:W-:Y:S05]  /*a320*/  BRA `(.L_x_15612) ;  /* 0x0000000c00207947 */ /* 0x000fea0003800000 */
.L_x_15614:
[----:B----4-:R-:W2:Y:S02]  /*a330*/  LDG.E R2, desc[UR36][R4.64] ;  /* 0x0000002404027981 */ /* 0x010ea4000c1e1900 */
[----:B--2---:R-:W-:Y:S01]  /*a340*/  SHF.R.S32.HI R3, RZ, 0x1f, R2 ;  /* 0x0000001fff037819 */ /* 0x004fe20000011402 */
[----:B------:R-:W-:Y:S06]  /*a350*/  BRA `(.L_x_15612) ;  /* 0x0000000c00147947 */ /* 0x000fec0003800000 */
.L_x_15613:
[----:B----4-:R-:W2:Y:S02]  /*a360*/  LDG.E.S16 R2, desc[UR36][R4.64] ;  /* 0x0000002404027981 */ /* 0x010ea4000c1e1700 */
[----:B--2---:R-:W-:Y:S01]  /*a370*/  SHF.R.S32.HI R3, RZ, 0x1f, R2 ;  /* 0x0000001fff037819 */ /* 0x004fe20000011402 */
[----:B------:R-:W-:Y:S06]  /*a380*/  BRA `(.L_x_15612) ;  /* 0x0000000c00087947 */ /* 0x000fec0003800000 */
.L_x_15608:
[----:B------:R-:W-:-:S09]  /*a390*/  UISETP.GT.AND UP0, UPT, UR4, 0x6, UPT ;  /* 0x000000060400788c */ /* 0x000fd2000bf04270 */
[----:B------:R-:W-:Y:S05]  /*a3a0*/  BRA.U UP0, `(.L_x_15615) ;  /* 0x00000001002c7547 */ /* 0x000fea000b800000 */
[----:B------:R-:W-:-:S09]  /*a3b0*/  UISETP.NE.AND UP0, UPT, UR4, 0x5, UPT ;  /* 0x000000050400788c */ /* 0x000fd2000bf05270 */
[----:B------:R-:W-:Y:S05]  /*a3c0*/  BRA.U !UP0, `(.L_x_15616) ;  /* 0x0000000108147547 */ /* 0x000fea000b800000 */
[----:B------:R-:W-:-:S09]  /*a3d0*/  UISETP.NE.AND UP0, UPT, UR4, 0x6, UPT ;  /* 0x000000060400788c */ /* 0x000fd2000bf05270 */
[----:B------:R-:W-:Y:S05]  /*a3e0*/  BRA.U UP0, `(.L_x_15611) ;  /* 0x0000000900987547 */ /* 0x000fea000b800000 */
[----:B----4-:R-:W2:Y:S02]  /*a3f0*/  LDG.E R2, desc[UR36][R4.64] ;  /* 0x0000002404027981 */ /* 0x010ea4000c1e1900 */
[----:B--2---:R-:W2:Y:S02]  /*a400*/  F2I.S64.TRUNC R2, R2 ;  /* 0x0000000200027311 */ /* 0x004ea4000020d900 */
[----:B--2---:R-:W-:Y:S05]  /*a410*/  BRA `(.L_x_15612) ;  /* 0x0000000800e47947 */ /* 0x004fea0003800000 */
.L_x_15616:
[----:B------:R-:W4:Y:S02]  /*a420*/  LDG.E.U16 R4, desc[UR36][R4.64] ;  /* 0x0000002404047981 */ /* 0x000f24000c1e1500 */
[----:B----4-:R-:W-:-:S06]  /*a430*/  HADD2.F32 R2, -RZ, R4.H0_H0 ;  /* 0x20000004ff027230 */ /* 0x010fcc0000004100 */
[----:B------:R-:W2:Y:S02]  /*a440*/  F2I.S64.TRUNC R2, R2 ;  /* 0x0000000200027311 */ /* 0x000ea4000020d900 */
[----:B--2---:R-:W-:Y:S05]  /*a450*/  BRA `(.L_x_15612) ;  /* 0x0000000800d47947 */ /* 0x004fea0003800000 */
.L_x_15615:
[----:B------:R-:W-:-:S09]  /*a460*/  UISETP.NE.AND UP0, UPT, UR4, 0x7, UPT ;  /* 0x000000070400788c */ /* 0x000fd2000bf05270 */
[----:B------:R-:W-:Y:S05]  /*a470*/  BRA.U !UP0, `(.L_x_15617) ;  /* 0x00000001082c7547 */ /* 0x000fea000b800000 */
[----:B------:R-:W-:-:S09]  /*a480*/  UISETP.NE.AND UP0, UPT, UR4, 0x8, UPT ;  /* 0x000000080400788c */ /* 0x000fd2000bf05270 */
[----:B------:R-:W-:Y:S05]  /*a490*/  BRA.U !UP0, `(.L_x_15618) ;  /* 0x0000000108147547 */ /* 0x000fea000b800000 */
[----:B------:R-:W-:-:S09]  /*a4a0*/  UISETP.NE.AND UP0, UPT, UR4, 0x9, UPT ;  /* 0x000000090400788c */ /* 0x000fd2000bf05270 */
[----:B------:R-:W-:Y:S05]  /*a4b0*/  BRA.U UP0, `(.L_x_15611) ;  /* 0x0000000900647547 */ /* 0x000fea000b800000 */
[----:B----4-:R-:W2:Y:S02]  /*a4c0*/  LDG.E R2, desc[UR36][R4.64] ;  /* 0x0000002404027981 */ /* 0x010ea4000c1e1900 */
[----:B--2---:R-:W2:Y:S02]  /*a4d0*/  F2I.S64.TRUNC R2, R2 ;  /* 0x0000000200027311 */ /* 0x004ea4000020d900 */
[----:B--2---:R-:W-:Y:S05]  /*a4e0*/  BRA `(.L_x_15612) ;  /* 0x0000000800b07947 */ /* 0x004fea0003800000 */
.L_x_15618:
[----:B------:R-:W4:Y:S02]  /*a4f0*/  LDG.E.U16 R4, desc[UR36][R4.64] ;  /* 0x0000002404047981 */ /* 0x000f24000c1e1500 */
[----:B----4-:R-:W-:-:S06]  /*a500*/  HADD2.F32 R2, -RZ, R4.H0_H0 ;  /* 0x20000004ff027230 */ /* 0x010fcc0000004100 */
[----:B------:R-:W2:Y:S02]  /*a510*/  F2I.S64.TRUNC R2, R2 ;  /* 0x0000000200027311 */ /* 0x000ea4000020d900 */
[----:B--2---:R-:W-:Y:S05]  /*a520*/  BRA `(.L_x_15612) ;  /* 0x0000000800a07947 */ /* 0x004fea0003800000 */
.L_x_15617:
[----:B----4-:R-:W2:Y:S02]  /*a530*/  LDG.E.64 R2, desc[UR36][R4.64] ;  /* 0x0000002404027981 */ /* 0x010ea4000c1e1b00 */
[----:B--2---:R-:W2:Y:S02]  /*a540*/  F2I.S64.F64.TRUNC R2, R2 ;  /* 0x0000000200027311 */ /* 0x004ea4000030d900 */
[----:B--2---:R-:W-:Y:S05]  /*a550*/  BRA `(.L_x_15612) ;  /* 0x0000000800947947 */ /* 0x004fea0003800000 */
.L_x_15607:
        /* <DEDUP_REMOVED lines=9> */
[----:B----4-:R-:W-:Y:S02]  /*a5f0*/  MOV R3, RZ ;  /* 0x000000ff00037202 */ /* 0x010fe40000000f00 */
[----:B--2---:R-:W-:-:S04]  /*a600*/  ISETP.NE.AND P0, PT, R4, RZ, PT ;  /* 0x000000ff0400720c */ /* 0x004fc80003f05270 */
[----:B------:R-:W-:Y:S01]  /*a610*/  SEL R2, RZ, 0x1, !P0 ;  /* 0x00000001ff027807 */ /* 0x000fe20004000000 */
[----:B------:R-:W-:Y:S08]  /*a620*/  BRA `(.L_x_15612) ;  /* 0x0000000800607947 */ /* 0x000ff00003800000 */
.L_x_15621:
[----:B----4-:R-:W2:Y:S02]  /*a630*/  LDG.E.64 R2, desc[UR36][R4.64] ;  /* 0x0000002404027981 */ /* 0x010ea4000c1e1b00 */
[----:B--2---:R-:W0:Y:S02]  /*a640*/  F2I.S64.F64.TRUNC R2, R2 ;  /* 0x0000000200027311 */ /* 0x004e24000030d900 */
[----:B0-----:R-:W-:Y:S05]  /*a650*/  BRA `(.L_x_15612) ;  /* 0x0000000800547947 */ /* 0x001fea0003800000 */
.L_x_15620:
[----:B------:R-:W-:-:S09]  /*a660*/  UISETP.NE.AND UP0, UPT, UR4, 0xf, UPT ;  /* 0x0000000f0400788c */ /* 0x000fd2000bf05270 */
[----:B------:R-:W-:Y:S05]  /*a670*/  BRA.U !UP0, `(.L_x_15622) ;  /* 0x0000000108947547 */ /* 0x000fea000b800000 */
[----:B------:R-:W-:-:S09]  /*a680*/  UISETP.NE.AND UP0, UPT, UR4, 0x17, UPT ;  /* 0x000000170400788c */ /* 0x000fd2000bf05270 */
[----:B------:R-:W-:Y:S05]  /*a690*/  BRA.U !UP0, `(.L_x_15623) ;  /* 0x0000000108587547 */ /* 0x000fea000b800000 */
[----:B------:R-:W-:-:S09]  /*a6a0*/  UISETP.NE.AND UP0, UPT, UR4, 0x18, UPT ;  /* 0x000000180400788c */ /* 0x000fd2000bf05270 */
[----:B------:R-:W-:Y:S05]  /*a6b0*/  BRA.U UP0, `(.L_x_15611) ;  /* 0x0000000500e47547 */ /* 0x000fea000b800000 */
[----:B------:R-:W2:Y:S01]  /*a6c0*/  LDG.E.U8 R0, desc[UR36][R4.64] ;  /* 0x0000002404007981 */ /* 0x000ea2000c1e1100 */
[----:B----4-:R-:W-:Y:S02]  /*a6d0*/  HFMA2 R6, -RZ, RZ, 0, 1.847743988037109375e-06 ;  /* 0x0000001fff067431 */ /* 0x010fe400000001ff */
        /* <DEDUP_REMOVED lines=18> */
.L_x_15623:
[----:B----4-:R-:W2:Y:S02]  /*a800*/  LDG.E.U8 R3, desc[UR36][R4.64] ;  /* 0x0000002404037981 */ /* 0x010ea4000c1e1100 */
        /* <DEDUP_REMOVED lines=12> */
.L_x_15622:
[----:B----4-:R-:W2:Y:S02]  /*a8d0*/  LDG.E.U16 R2, desc[UR36][R4.64] ;  /* 0x0000002404027981 */ /* 0x010ea4000c1e1500 */
[----:B--2---:R-:W-:-:S06]  /*a8e0*/  SHF.L.U32 R2, R2, 0x10, RZ ;  /* 0x0000001002027819 */ /* 0x004fcc00000006ff */
[----:B------:R-:W0:Y:S02]  /*a8f0*/  F2I.S64.TRUNC R2, R2 ;  /* 0x0000000200027311 */ /* 0x000e24000020d900 */
[----:B0-----:R-:W-:Y:S05]  /*a900*/  BRA `(.L_x_15612) ;  /* 0x0000000400a87947 */ /* 0x001fea0003800000 */
.L_x_15619:
        /* <DEDUP_REMOVED lines=8> */
[----:B----4-:R4:W5:Y:S01]  /*a990*/  LDG.E.U16 R2, desc[UR36][R4.64] ;  /* 0x0000002404027981 */ /* 0x010962000c1e1500 */
[----:B------:R-:W-:Y:S01]  /*a9a0*/  IMAD.MOV.U32 R3, RZ, RZ, RZ ;  /* 0x000000ffff037224 */ /* 0x000fe200078e00ff */
[----:B------:R-:W-:Y:S06]  /*a9b0*/  BRA `(.L_x_15612) ;  /* 0x00000004007c7947 */ /* 0x000fec0003800000 */
.L_x_15626:
[----:B------:R-:W2:Y:S01]  /*a9c0*/  LDG.E.U8 R4, desc[UR36][R4.64] ;  /* 0x0000002404047981 */ /* 0x000ea2000c1e1100 */
[----:B------:R-:W-:Y:S01]  /*a9d0*/  BSSY.RECONVERGENT B0, `(.L_x_15627) ;  /* 0x0000018000007945 */ /* 0x000fe20003800200 */
[----:B----4-:R-:W-:Y:S02]  /*a9e0*/  MOV R2, RZ ;  /* 0x000000ff00027202 */ /* 0x010fe40000000f00 */
        /* <DEDUP_REMOVED lines=18> */
.L_x_15630:
[----:B------:R-:W-:Y:S05]  /*ab10*/  BSYNC.RECONVERGENT B1 ;  /* 0x0000000000017941 */ /* 0x000fea0003800200 */
.L_x_15629:
[----:B------:R-:W-:Y:S02]  /*ab20*/  SHF.L.U32 R0, R0, 0x14, RZ ;  /* 0x0000001400007819 */ /* 0x000fe400000006ff */
[----:B------:R-:W-:-:S04]  /*ab30*/  LEA R2, R2, 0x3b800000, 0x17 ;  /* 0x3b80000002027811 */ /* 0x000fc800078eb8ff */
[----:B------:R-:W-:-:S07]  /*ab40*/  LOP3.LUT R2, R2, R0, R7, 0xfe, !PT ;  /* 0x0000000002027212 */ /* 0x000fce00078efe07 */
.L_x_15628:
[----:B------:R-:W-:Y:S05]  /*ab50*/  BSYNC.RECONVERGENT B0 ;  /* 0x0000000000007941 */ /* 0x000fea0003800200 */
.L_x_15627:
[----:B------:R-:W0:Y:S02]  /*ab60*/  F2I.S64.TRUNC R2, R2 ;  /* 0x0000000200027311 */ /* 0x000e24000020d900 */
[----:B0-----:R-:W-:Y:S05]  /*ab70*/  BRA `(.L_x_15612) ;  /* 0x00000004000c7947 */ /* 0x001fea0003800000 */
.L_x_15625:
[----:B------:R-:W2:Y:S01]  /*ab80*/  LDG.E.U8 R4, desc[UR36][R4.64] ;  /* 0x0000002404047981 */ /* 0x000ea2000c1e1100 */
[----:B------:R-:W-:Y:S01]  /*ab90*/  BSSY.RECONVERGENT B0, `(.L_x_15631) ;  /* 0x0000018000007945 */ /* 0x000fe20003800200 */
[----:B----4-:R-:W-:Y:S01]  /*aba0*/  IMAD.MOV.U32 R2, RZ, RZ, RZ ;  /* 0x000000ffff027224 */ /* 0x010fe200078e00ff */
        /* <DEDUP_REMOVED lines=18> */
.L_x_15634:
[----:B------:R-:W-:Y:S05]  /*acd0*/  BSYNC.RECONVERGENT B1 ;  /* 0x0000000000017941 */ /* 0x000fea0003800200 */
.L_x_15633:
[----:B------:R-:W-:Y:S01]  /*ace0*/  IMAD.SHL.U32 R0, R0, 0x200000, RZ ;  /* 0x0020000000007824 */ /* 0x000fe200078e00ff */
[----:B------:R-:W-:-:S04]  /*acf0*/  LEA R2, R2, 0x37800000, 0x17 ;  /* 0x3780000002027811 */ /* 0x000fc800078eb8ff */
[----:B------:R-:W-:-:S07]  /*ad00*/  LOP3.LUT R2, R2, R0, R7, 0xfe, !PT ;  /* 0x0000000002027212 */ /* 0x000fce00078efe07 */
.L_x_15632:
[----:B------:R-:W-:Y:S05]  /*ad10*/  BSYNC.RECONVERGENT B0 ;  /* 0x0000000000007941 */ /* 0x000fea0003800200 */
.L_x_15631:
[----:B------:R-:W4:Y:S02]  /*ad20*/  F2I.S64.TRUNC R2, R2 ;  /* 0x0000000200027311 */ /* 0x000f24000020d900 */
[----:B----4-:R-:W-:Y:S05]  /*ad30*/  BRA `(.L_x_15612) ;  /* 0x00000000009c7947 */ /* 0x010fea0003800000 */
.L_x_15624:
        /* <DEDUP_REMOVED lines=8> */
[----:B----4-:R-:W-:Y:S01]  /*adc0*/  HFMA2 R2, -RZ, RZ, 3.814697265625e-06, 0 ;  /* 0x00400000ff027431 */ /* 0x010fe200000001ff */
[----:B--2---:R-:W-:-:S13]  /*add0*/  ISETP.NE.AND P0, PT, R4, RZ, PT ;  /* 0x000000ff0400720c */ /* 0x004fda0003f05270 */
[----:B------:R-:W-:Y:S05]  /*ade0*/  @!P0 BRA `(.L_x_15638) ;  /* 0x00000000000c8947 */ /* 0x000fea0003800000 */
[----:B------:R-:W-:-:S13]  /*adf0*/  ISETP.NE.AND P0, PT, R4, 0xff, PT ;  /* 0x000000ff0400780c */ /* 0x000fda0003f05270 */
[----:B------:R-:W-:Y:S01]  /*ae00*/  @!P0 IMAD.MOV.U32 R2, RZ, RZ, 0x7f800001 ;  /* 0x7f800001ff028424 */ /* 0x000fe200078e00ff */
[----:B------:R-:W-:-:S07]  /*ae10*/  @P0 SHF.L.U32 R2, R4, 0x17, RZ ;  /* 0x0000001704020819 */ /* 0x000fce00000006ff */
.L_x_15638:
[----:B------:R-:W-:Y:S05]  /*ae20*/  BSYNC.RECONVERGENT B0 ;  /* 0x0000000000007941 */ /* 0x000fea0003800200 */
.L_x_15637:
[----:B------:R-:W3:Y:S02]  /*ae30*/  F2I.S64.TRUNC R2, R2 ;  /* 0x0000000200027311 */ /* 0x000ee4000020d900 */
[----:B---3--:R-:W-:Y:S05]  /*ae40*/  BRA `(.L_x_15612) ;  /* 0x0000000000587947 */ /* 0x008fea0003800000 */
.L_x_15611:
[----:B------:R-:W-:Y:S01]  /*ae50*/  MOV R0, 0x0 ;  /* 0x0000000000007802 */ /* 0x000fe20000000f00 */
[----:B------:R-:W0:Y:S01]  /*ae60*/  LDCU.64 UR4, c[0x4][0x198] ;  /* 0x01003300ff0477ac */ /* 0x000e220008000a00 */
[----:B------:R-:W-:Y:S02]  /*ae70*/  HFMA2 R12, -RZ, RZ, 0, 5.9604644775390625e-08 ;  /* 0x00000001ff0c7431 */ /* 0x000fe400000001ff */
[----:B----4-:R-:W-:Y:S01]  /*ae80*/  IMAD.MOV.U32 R8, RZ, RZ, 0x4e ;  /* 0x0000004eff087424 */ /* 0x010fe200078e00ff */
        /* <DEDUP_REMOVED lines=12> */
.L_x_15639:
[----:B------:R-:W-:Y:S01]  /*af50*/  CS2R R2, SRZ ;  /* 0x0000000000027805 */ /* 0x000fe2000001ff00 */
[----:B------:R-:W-:Y:S06]  /*af60*/  BRA `(.L_x_15612) ;  /* 0x0000000000107947 */ /* 0x000fec0003800000 */
.L_x_15636:
[----:B----4-:R2:W5:Y:S01]  /*af70*/  LDG.E.64 R2, desc[UR36][R4.64] ;  /* 0x0000002404027981 */ /* 0x010562000c1e1b00 */
[----:B------:R-:W-:Y:S05]  /*af80*/  BRA `(.L_x_15612) ;  /* 0x0000000000087947 */ /* 0x000fea0003800000 */
.L_x_15635:
[----:B----4-:R3:W5:Y:S01]  /*af90*/  LDG.E R2, desc[UR36][R4.64] ;  /* 0x0000002404027981 */ /* 0x010762000c1e1900 */
[----:B------:R-:W-:-:S07]  /*afa0*/  MOV R3, RZ ;  /* 0x000000ff00037202 */ /* 0x000fce0000000f00 */
.L_x_15612:
[----:B------:R-:W-:Y:S01]  /*afb0*/  UPRMT UR4, UR41, 0x9910, URZ ;  /* 0x0000991029047896 */ /* 0x000fe200080000ff */
[-C--:B-----5:R-:W-:Y:S02]  /*afc0*/  IMAD R7, R3, R2.reuse, RZ ;  /* 0x0000000203077224 */ /* 0x0a0fe400078e02ff */
[----:B01234-:R-:W-:Y:S01]  /*afd0*/  IMAD.WIDE.U32 R4, R2, R2, RZ ;  /* 0x0000000202047225 */ /* 0x01ffe200078e00ff */
[----:B------:R-:W-:-:S03]  /*afe0*/  UISETP.GT.AND UP0, UPT, UR4, 0x9, UPT ;  /* 0x000000090400788c */ /* 0x000fc6000bf04270 */
[----:B------:R-:W-:Y:S01]  /*aff0*/  IMAD R7, R2, R3, R7 ;  /* 0x0000000302077224 */ /* 0x000fe200078e0207 */
[----:B------:R-:W-:-:S03]  /*b000*/  MOV R6, R4 ;  /* 0x0000000400067202 */ /* 0x000fc60000000f00 */
[----:B------:R-:W-:Y:S02]  /*b010*/  IMAD.IADD R7, R5, 0x1, R7 ;  /* 0x0000000105077824 */ /* 0x000fe400078e0207 */
        /* <DEDUP_REMOVED lines=11> */
.L_x_15643:
[----:B------:R-:W-:Y:S01]  /*b0d0*/  STG.E.U8 desc[UR36][R16.64], R4 ;  /* 0x0000000410007986 */ /* 0x000fe2000c101124 */
[----:B------:R-:W-:Y:S05]  /*b0e0*/  EXIT ;  /* 0x000000000000794d */ /* 0x000fea0003800000 */
.L_x_15642:
        /* <DEDUP_REMOVED lines=8> */
.L_x_15646:
[----:B------:R-:W-:Y:S01]  /*b170*/  STG.E desc[UR36][R16.64], R4 ;  /* 0x0000000410007986 */ /* 0x000fe2000c101924 */
[----:B------:R-:W-:Y:S05]  /*b180*/  EXIT ;  /* 0x000000000000794d */ /* 0x000fea0003800000 */
.L_x_15645:
[----:B------:R-:W-:Y:S01]  /*b190*/  STG.E.U16 desc[UR36][R16.64], R4 ;  /* 0x0000000410007986 */ /* 0x000fe2000c101524 */
[----:B------:R-:W-:Y:S05]  /*b1a0*/  EXIT ;  /* 0x000000000000794d */ /* 0x000fea0003800000 */
.L_x_15641:
[----:B------:R-:W-:-:S09]  /*b1b0*/  UISETP.GT.AND UP0, UPT, UR4, 0x6, UPT ;  /* 0x000000060400788c */ /* 0x000fd2000bf04270 */
[----:B------:R-:W-:Y:S05]  /*b1c0*/  BRA.U UP0, `(.L_x_15647) ;  /* 0x00000001002c7547 */ /* 0x000fea000b800000 */
[----:B------:R-:W-:-:S09]  /*b1d0*/  UISETP.NE.AND UP0, UPT, UR4, 0x5, UPT ;  /* 0x000000050400788c */ /* 0x000fd2000bf05270 */
[----:B------:R-:W-:Y:S05]  /*b1e0*/  BRA.U !UP0, `(.L_x_15648) ;  /* 0x0000000108147547 */ /* 0x000fea000b800000 */
[----:B------:R-:W-:-:S09]  /*b1f0*/  UISETP.NE.AND UP0, UPT, UR4, 0x6, UPT ;  /* 0x000000060400788c */ /* 0x000fd2000bf05270 */
[----:B------:R-:W-:Y:S05]  /*b200*/  BRA.U UP0, `(.L_x_15644) ;  /* 0x0000000500ec7547 */ /* 0x000fea000b800000 */
[----:B------:R-:W0:Y:S02]  /*b210*/  I2F.U64 R7, R6 ;  /* 0x0000000600077312 */ /* 0x000e240000301000 */
[----:B0-----:R-:W-:Y:S01]  /*b220*/  STG.E desc[UR36][R16.64], R7 ;  /* 0x0000000710007986 */ /* 0x001fe2000c101924 */
[----:B------:R-:W-:Y:S05]  /*b230*/  EXIT ;  /* 0x000000000000794d */ /* 0x000fea0003800000 */
.L_x_15648:
[----:B------:R-:W0:Y:S02]  /*b240*/  I2F.U64 R0, R6 ;  /* 0x0000000600007312 */ /* 0x000e240000301000 */
[----:B0-----:R-:W-:-:S05]  /*b250*/  F2FP.F16.F32.PACK_AB R0, RZ, R0 ;  /* 0x00000000ff00723e */ /* 0x001fca00000000ff */
[----:B------:R-:W-:Y:S01]  /*b260*/  STG.E.U16 desc[UR36][R16.64], R0 ;  /* 0x0000000010007986 */ /* 0x000fe2000c101524 */
[----:B------:R-:W-:Y:S05]  /*b270*/  EXIT ;  /* 0x000000000000794d */ /* 0x000fea0003800000 */
.L_x_15647:
        /* <DEDUP_REMOVED lines=8> */
[----:B0-----:R-:W-:Y:S01]  /*b300*/  STG.E.64 desc[UR36][R16.64], R2 ;  /* 0x0000000210007986 */ /* 0x001fe2000c101b24 */
[----:B------:R-:W-:Y:S05]  /*b310*/  EXIT ;  /* 0x000000000000794d */ /* 0x000fea0003800000 */
.L_x_15650:
[----:B------:R-:W0:Y:S02]  /*b320*/  I2F.U64 R6, R6 ;  /* 0x0000000600067312 */ /* 0x000e240000301000 */
[----:B0-----:R-:W-:-:S04]  /*b330*/  F2FP.F16.F32.PACK_AB R3, RZ, R6 ;  /* 0x00000006ff03723e */ /* 0x001fc800000000ff */
[----:B------:R-:W-:-:S05]  /*b340*/  PRMT R3, R3, 0x5410, RZ ;  /* 0x0000541003037816 */ /* 0x000fca00000000ff */
[----:B------:R-:W-:Y:S01]  /*b350*/  STG.E desc[UR36][R16.64], R3 ;  /* 0x0000000310007986 */ /* 0x000fe2000c101924 */
[----:B------:R-:W-:Y:S05]  /*b360*/  EXIT ;  /* 0x000000000000794d */ /* 0x000fea0003800000 */
.L_x_15649:
[----:B------:R-:W0:Y:S02]  /*b370*/  I2F.F64.U64 R2, R6 ;  /* 0x0000000600027312 */ /* 0x000e240000301800 */
[----:B0-----:R-:W-:Y:S01]  /*b380*/  STG.E.64 desc[UR36][R16.64], R2 ;  /* 0x0000000210007986 */ /* 0x001fe2000c101b24 */
[----:B------:R-:W-:Y:S05]  /*b390*/  EXIT ;  /* 0x000000000000794d */ /* 0x000fea0003800000 */
.L_x_15640:
        /* <DEDUP_REMOVED lines=12> */
.L_x_15654:
        /* <DEDUP_REMOVED lines=16> */
.L_x_15657:
[----:B------:R-:W-:-:S07]  /*b560*/  PRMT R8, R0, 0x7610, R8 ;  /* 0x0000761000087816 */ /* 0x000fce0000000008 */
.L_x_15656:
[----:B------:R-:W-:Y:S05]  /*b570*/  BSYNC.RECONVERGENT B0 ;  /* 0x0000000000007941 */ /* 0x000fea0003800200 */
.L_x_15655:
[----:B------:R-:W-:Y:S01]  /*b580*/  STG.E.U8 desc[UR36][R16.64], R8 ;  /* 0x0000000810007986 */ /* 0x000fe2000c101124 */
[----:B------:R-:W-:Y:S05]  /*b590*/  EXIT ;  /* 0x000000000000794d */ /* 0x000fea0003800000 */
.L_x_15653:
        /* <DEDUP_REMOVED lines=16> */
.L_x_15660:
[----:B------:R-:W-:-:S07]  /*b6a0*/  PRMT R8, R0, 0x7610, R8 ;  /* 0x0000761000087816 */ /* 0x000fce0000000008 */
.L_x_15659:
[----:B------:R-:W-:Y:S05]  /*b6b0*/  BSYNC.RECONVERGENT B0 ;  /* 0x0000000000007941 */ /* 0x000fea0003800200 */
.L_x_15658:
[----:B------:R-:W-:Y:S01]  /*b6c0*/  STG.E.U8 desc[UR36][R16.64], R8 ;  /* 0x0000000810007986 */ /* 0x000fe2000c101124 */
[----:B------:R-:W-:Y:S05]  /*b6d0*/  EXIT ;  /* 0x000000000000794d */ /* 0x000fea0003800000 */
.L_x_15652:
        /* <DEDUP_REMOVED lines=21> */
.L_x_15662:
[----:B------:R-:W-:Y:S01]  /*b830*/  STG.E.64 desc[UR36][R16.64], R6 ;  /* 0x0000000610007986 */ /* 0x000fe2000c101b24 */
[----:B------:R-:W-:Y:S05]  /*b840*/  EXIT ;  /* 0x000000000000794d */ /* 0x000fea0003800000 */
.L_x_15661:
[----:B------:R-:W-:Y:S01]  /*b850*/  STG.E desc[UR36][R16.64], R4 ;  /* 0x0000000410007986 */ /* 0x000fe2000c101924 */
[----:B------:R-:W-:Y:S05]  /*b860*/  EXIT ;  /* 0x000000000000794d */ /* 0x000fea0003800000 */
.L_x_15651:
        /* <DEDUP_REMOVED lines=11> */
.L_x_15664:
[----:B------:R-:W-:Y:S01]  /*b920*/  CS2R R10, SRZ ;  /* 0x00000000000a7805 */ /* 0x000fe2000001ff00 */
[----:B------:R-:W0:Y:S04]  /*b930*/  I2F.F64.U64 R8, R6 ;  /* 0x0000000600087312 */ /* 0x000e280000301800 */
[----:B0-----:R-:W-:Y:S01]  /*b940*/  STG.E.128 desc[UR36][R16.64], R8 ;  /* 0x0000000810007986 */ /* 0x001fe2000c101d24 */
[----:B------:R-:W-:Y:S05]  /*b950*/  EXIT ;  /* 0x000000000000794d */ /* 0x000fea0003800000 */
.L_x_15663:
[----:B------:R-:W-:-:S09]  /*b960*/  UISETP.NE.AND UP0, UPT, UR4, 0xf, UPT ;  /* 0x0000000f0400788c */ /* 0x000fd2000bf05270 */
[----:B------:R-:W-:Y:S05]  /*b970*/  BRA.U !UP0, `(.L_x_15665) ;  /* 0x0000000108d47547 */ /* 0x000fea000b800000 */
[----:B------:R-:W-:-:S09]  /*b980*/  UISETP.NE.AND UP0, UPT, UR4, 0x17, UPT ;  /* 0x000000170400788c */ /* 0x000fd2000bf05270 */
[----:B------:R-:W-:Y:S05]  /*b990*/  BRA.U !UP0, `(.L_x_15666) ;  /* 0x0000000108847547 */ /* 0x000fea000b800000 */
[----:B------:R-:W-:-:S09]  /*b9a0*/  UISETP.NE.AND UP0, UPT, UR4, 0x18, UPT ;  /* 0x000000180400788c */ /* 0x000fd2000bf05270 */
[----:B------:R-:W-:Y:S05]  /*b9b0*/  BRA.U !UP0, `(.L_x_15667) ;  /* 0x0000000108447547 */ /* 0x000fea000b800000 */
.L_x_15644:
        /* <DEDUP_REMOVED lines=16> */
.L_x_15668:
[----:B------:R-:W-:Y:S05]  /*bac0*/  EXIT ;  /* 0x000000000000794d */ /* 0x000fea0003800000 */
.L_x_15667:
        /* <DEDUP_REMOVED lines=11> */
.L_x_15670:
[----:B------:R-:W-:Y:S05]  /*bb80*/  BSYNC.RECONVERGENT B0 ;  /* 0x0000000000007941 */ /* 0x000fea0003800200 */
.L_x_15669:
[----:B------:R-:W-:Y:S01]  /*bb90*/  STG.E.U8 desc[UR36][R16.64], R3 ;  /* 0x0000000310007986 */ /* 0x000fe2000c101124 */
[----:B------:R-:W-:Y:S05]  /*bba0*/  EXIT ;  /* 0x000000000000794d */ /* 0x000fea0003800000 */
.L_x_15666:
[----:B------:R-:W0:Y:S02]  /*bbb0*/  I2F.U64 R7, R6 ;  /* 0x0000000600077312 */ /* 0x000e240000301000 */
[----:B0-----:R-:W-:-:S13]  /*bbc0*/  ISETP.GT.U32.AND P0, PT, R7, 0x477fffff, PT ;  /* 0x477fffff0700780c */ /* 0x001fda0003f04070 */
[----:B------:R-:W-:Y:S05]  /*bbd0*/  @P0 BRA `(.L_x_15671) ;  /* 0x0000000000280947 */ /* 0x000fea0003800000 */
[----:B------:R-:W-:-:S13]  /*bbe0*/  ISETP.GE.U32.AND P0, PT, R7, 0x38800000, PT ;  /* 0x388000000700780c */ /* 0x000fda0003f06070 */
[----:B------:R-:W-:-:S04]  /*bbf0*/  @P0 SHF.R.U32.HI R0, RZ, 0x15, R7 ;  /* 0x00000015ff000819 */ /* 0x000fc80000011607 */
[----:B------:R-:W-:-:S04]  /*bc00*/  @P0 LOP3.LUT R0, R0, 0x1, RZ, 0xc0, !PT ;  /* 0x0000000100000812 */ /* 0x000fc800078ec0ff */
[----:B------:R-:W-:-:S04]  /*bc10*/  @P0 IADD3 R0, PT, PT, R7, 0x80fffff, R0 ;  /* 0x080fffff07000810 */ /* 0x000fc80007ffe000 */
[----:B------:R-:W-:-:S05]  /*bc20*/  @P0 SHF.R.U32.HI R3, RZ, 0x15, R0 ;  /* 0x00000015ff030819 */ /* 0x000fca0000011600 */
[----:B------:R0:W-:Y:S01]  /*bc30*/  @P0 STG.E.U8 desc[UR36][R16.64], R3 ;  /* 0x0000000310000986 */ /* 0x0001e2000c101124 */
[----:B------:R-:W-:Y:S05]  /*bc40*/  @P0 EXIT ;  /* 0x000000000000094d */ /* 0x000fea0003800000 */
[----:B0-----:R-:W-:-:S05]  /*bc50*/  FADD.FTZ R3, R7, 128 ;  /* 0x4300000007037421 */ /* 0x001fca0000010000 */
[----:B------:R-:W-:Y:S01]  /*bc60*/  STG.E.U8 desc[UR36][R16.64], R3 ;  /* 0x0000000310007986 */ /* 0x000fe2000c101124 */
[----:B------:R-:W-:Y:S05]  /*bc70*/  EXIT ;  /* 0x000000000000794d */ /* 0x000fea0003800000 */
.L_x_15671:
[----:B------:R-:W-:Y:S01]  /*bc80*/  HFMA2 R3, -RZ, RZ, 0, 7.569789886474609375e-06 ;  /* 0x0000007fff037431 */ /* 0x000fe200000001ff */
[----:B------:R-:W-:-:S04]  /*bc90*/  ISETP.GT.U32.AND P0, PT, R7, 0x7f800000, PT ;  /* 0x7f8000000700780c */ /* 0x000fc80003f04070 */
[----:B------:R-:W-:-:S05]  /*bca0*/  SEL R3, R3, 0x7c, P0 ;  /* 0x0000007c03037807 */ /* 0x000fca0000000000 */
[----:B------:R-:W-:Y:S01]  /*bcb0*/  STG.E.U8 desc[UR36][R16.64], R3 ;  /* 0x0000000310007986 */ /* 0x000fe2000c101124 */
[----:B------:R-:W-:Y:S05]  /*bcc0*/  EXIT ;  /* 0x000000000000794d */ /* 0x000fea0003800000 */
.L_x_15665:
[----:B------:R-:W0:Y:S02]  /*bcd0*/  I2F.U64 R0, R6 ;  /* 0x0000000600007312 */ /* 0x000e240000301000 */
[----:B0-----:R-:W-:-:S05]  /*bce0*/  F2FP.BF16.F32.PACK_AB R0, RZ, R0 ;  /* 0x00000000ff00723e */ /* 0x001fca00000010ff */
[----:B------:R-:W-:Y:S01]  /*bcf0*/  STG.E.U16 desc[UR36][R16.64], R0 ;  /* 0x0000000010007986 */ /* 0x000fe2000c101524 */
[----:B------:R-:W-:Y:S05]  /*bd00*/  EXIT ;  /* 0x000000000000794d */ /* 0x000fea0003800000 */
.L_x_15672:
        /* <DEDUP_REMOVED lines=15> */
.L_x_60863:


//--------------------- .text._ZN2at6native27unrolled_elementwise_kernelIZNS0_50_GLOBAL__N__2680c7bb_12_PowKernel_cu_7dd49032_317029pow_tensor_scalar_kernel_implIllEEvRNS_18TensorIteratorBaseET0_EUllE_St5arrayIPcLm2EELi4E23TrivialOffsetCalculatorILi1EjESC_NS0_6memory12LoadWithCastILi1EEENSD_13StoreWithCastILi1EEEEEviT_S6_T2_T3_T4_T5_ --------------------------
	.section	.text._ZN2at6native27unrolled_elementwise_kernelIZNS0_50_GLOBAL__N__2680c7bb_12_PowKernel_cu_7dd49032_317029pow_tensor_scalar_kernel_implIllEEvRNS_18TensorIteratorBaseET0_EUllE_St5arrayIPcLm2EELi4E23TrivialOffsetCalculatorILi1EjESC_NS0_6memory12LoadWithCastILi1EEENSD_13StoreWithCastILi1EEEEEviT_S6_T2_T3_T4_T5_,"ax",@progbits
	.align	128
        .global         _ZN2at6native27unrolled_elementwise_kernelIZNS0_50_GLOBAL__N__2680c7bb_12_PowKernel_cu_7dd49032_317029pow_tensor_scalar_kernel_implIllEEvRNS_18TensorIteratorBaseET0_EUllE_St5arrayIPcLm2EELi4E23TrivialOffsetCalculatorILi1EjESC_NS0_6memory12LoadWithCastILi1EEENSD_13StoreWithCastILi1EEEEEviT_S6_T2_T3_T4_T5_
        .type           _ZN2at6native27unrolled_elementwise_kernelIZNS0_50_GLOBAL__N__2680c7bb_12_PowKernel_cu_7dd49032_317029pow_tensor_scalar_kernel_implIllEEvRNS_18TensorIteratorBaseET0_EUllE_St5arrayIPcLm2EELi4E23TrivialOffsetCalculatorILi1EjESC_NS0_6memory12LoadWithCastILi1EEENSD_13StoreWithCastILi1EEEEEviT_S6_T2_T3_T4_T5_,@function
        .size           _ZN2at6native27unrolled_elementwise_kernelIZNS0_50_GLOBAL__N__2680c7bb_12_PowKernel_cu_7dd49032_317029pow_tensor_scalar_kernel_implIllEEvRNS_18TensorIteratorBaseET0_EUllE_St5arrayIPcLm2EELi4E23TrivialOffsetCalculatorILi1EjESC_NS0_6memory12LoadWithCastILi1EEENSD_13StoreWithCastILi1EEEEEviT_S6_T2_T3_T4_T5_,(.L_x_60864 - _ZN2at6native27unrolled_elementwise_kernelIZNS0_50_GLOBAL__N__2680c7bb_12_PowKernel_cu_7dd49032_317029pow_tensor_scalar_kernel_implIllEEvRNS_18TensorIteratorBaseET0_EUllE_St5arrayIPcLm2EELi4E23TrivialOffsetCalculatorILi1EjESC_NS0_6memory12LoadWithCastILi1EEENSD_13StoreWithCastILi1EEEEEviT_S6_T2_T3_T4_T5_)
        .other          _ZN2at6native27unrolled_elementwise_kernelIZNS0_50_GLOBAL__N__2680c7bb_12_PowKernel_cu_7dd49032_317029pow_tensor_scalar_kernel_implIllEEvRNS_18TensorIteratorBaseET0_EUllE_St5arrayIPcLm2EELi4E23TrivialOffsetCalculatorILi1EjESC_NS0_6memory12LoadWithCastILi1EEENSD_13StoreWithCastILi1EEEEEviT_S6_T2_T3_T4_T5_,@"STO_CUDA_ENTRY STV_DEFAULT"
_ZN2at6native27unrolled_elementwise_kernelIZNS0_50_GLOBAL__N__2680c7bb_12_PowKernel_cu_7dd49032_317029pow_tensor_scalar_kernel_implIllEEvRNS_18TensorIteratorBaseET0_EUllE_St5arrayIPcLm2EELi4E23TrivialOffsetCalculatorILi1EjESC_NS0_6memory12LoadWithCastILi1EEENSD_13StoreWithCastILi1EEEEEviT_S6_T2_T3_T4_T5_:
.text._ZN2at6native27unrolled_elementwise_kernelIZNS0_50_GLOBAL__N__2680c7bb_12_PowKernel_cu_7dd49032_317029pow_tensor_scalar_kernel_implIllEEvRNS_18TensorIteratorBaseET0_EUllE_St5arrayIPcLm2EELi4E23TrivialOffsetCalculatorILi1EjESC_NS0_6memory12LoadWithCastILi1EEENSD_13StoreWithCastILi1EEEEEviT_S6_T2_T3_T4_T5_:
        /* <DEDUP_REMOVED lines=32> */
.L_x_15678:
[----:B------:R1:W5:Y:S01]  /*0200*/  LDG.E.U8 R16, desc[UR36][R2.64] ;  /* 0x0000002402107981 */ /* 0x000362000c1e1100 */
[----:B------:R-:W-:Y:S01]  /*0210*/  IMAD.MOV.U32 R17, RZ, RZ, RZ ;  /* 0x000000ffff117224 */ /* 0x000fe200078e00ff */
[----:B------:R-:W-:Y:S06]  /*0220*/  BRA `(.L_x_15680) ;  /* 0x0000000c00407947 */ /* 0x000fec0003800000 */
.L_x_15677:
        /* <DEDUP_REMOVED lines=8> */
.L_x_15682:
[----:B------:R-:W2:Y:S02]  /*02b0*/  LDG.E R16, desc[UR36][R2.64] ;  /* 0x0000002402107981 */ /* 0x000ea4000c1e1900 */
[----:B--2---:R-:W-:Y:S01]  /*02c0*/  SHF.R.S32.HI R17, RZ, 0x1f, R16 ;  /* 0x0000001fff117819 */ /* 0x004fe20000011410 */
[----:B------:R-:W-:Y:S06]  /*02d0*/  BRA `(.L_x_15680) ;  /* 0x0000000c00147947 */ /* 0x000fec0003800000 */
.L_x_15681:
[----:B------:R-:W2:Y:S02]  /*02e0*/  LDG.E.S16 R16, desc[UR36][R2.64] ;  /* 0x0000002402107981 */ /* 0x000ea4000c1e1700 */
[----:B--2---:R-:W-:Y:S01]  /*02f0*/  SHF.R.S32.HI R17, RZ, 0x1f, R16 ;  /* 0x0000001fff117819 */ /* 0x004fe20000011410 */
[----:B------:R-:W-:Y:S06]  /*0300*/  BRA `(.L_x_15680) ;  /* 0x0000000c00087947 */ /* 0x000fec0003800000 */
.L_x_15676:
        /* <DEDUP_REMOVED lines=9> */
.L_x_15684:
[----:B------:R-:W2:Y:S02]  /*03a0*/  LDG.E.U16 R2, desc[UR36][R2.64] ;  /* 0x0000002402027981 */ /* 0x000ea4000c1e1500 */
[----:B--2---:R-:W-:-:S06]  /*03b0*/  HADD2.F32 R16, -RZ, R2.H0_H0 ;  /* 0x20000002ff107230 */ /* 0x004fcc0000004100 */
[----:B------:R-:W2:Y:S02]  /*03c0*/  F2I.S64.TRUNC R16, R16 ;  /* 0x0000001000107311 */ /* 0x000ea4000020d900 */
[----:B--2---:R-:W-:Y:S05]  /*03d0*/  BRA `(.L_x_15680) ;  /* 0x0000000800d47947 */ /* 0x004fea0003800000 */
.L_x_15683:
        /* <DEDUP_REMOVED lines=9> */
.L_x_15686:
[----:B------:R-:W2:Y:S02]  /*0470*/  LDG.E.U16 R2, desc[UR36][R2.64] ;  /* 0x0000002402027981 */ /* 0x000ea4000c1e1500 */
[----:B--2---:R-:W-:-:S06]  /*0480*/  HADD2.F32 R16, -RZ, R2.H0_H0 ;  /* 0x20000002ff107230 */ /* 0x004fcc0000004100 */
[----:B------:R-:W2:Y:S02]  /*0490*/  F2I.S64.TRUNC R16, R16 ;  /* 0x0000001000107311 */ /* 0x000ea4000020d900 */
[----:B--2---:R-:W-:Y:S05]  /*04a0*/  BRA `(.L_x_15680) ;  /* 0x0000000800a07947 */ /* 0x004fea0003800000 */
.L_x_15685:
[----:B------:R-:W2:Y:S02]  /*04b0*/  LDG.E.64 R2, desc[UR36][R2.64] ;  /* 0x0000002402027981 */ /* 0x000ea4000c1e1b00 */
[----:B--2---:R2:W3:Y:S02]  /*04c0*/  F2I.S64.F64.TRUNC R16, R2 ;  /* 0x0000000200107311 */ /* 0x0044e4000030d900 */
[----:B--23--:R-:W-:Y:S05]  /*04d0*/  BRA `(.L_x_15680) ;  /* 0x0000000800947947 */ /* 0x00cfea0003800000 */
.L_x_15675:
        /* <DEDUP_REMOVED lines=13> */
.L_x_15689:
[----:B------:R-:W2:Y:S02]  /*05b0*/  LDG.E.64 R2, desc[UR36][R2.64] ;  /* 0x0000002402027981 */ /* 0x000ea4000c1e1b00 */
[----:B--2---:R2:W3:Y:S02]  /*05c0*/  F2I.S64.F64.TRUNC R16, R2 ;  /* 0x0000000200107311 */ /* 0x0044e4000030d900 */
[----:B--23--:R-:W-:Y:S05]  /*05d0*/  BRA `(.L_x_15680) ;  /* 0x0000000800547947 */ /* 0x00cfea0003800000 */
.L_x_15688:
        /* <DEDUP_REMOVED lines=26> */
.L_x_15691:
        /* <DEDUP_REMOVED lines=13> */
.L_x_15690:
[----:B------:R-:W2:Y:S02]  /*0850*/  LDG.E.U16 R16, desc[UR36][R2.64] ;  /* 0x0000002402107981 */ /* 0x000ea4000c1e1500 */
[----:B--2---:R-:W-:-:S06]  /*0860*/  IMAD.U32 R16, R16, 0x10000, RZ ;  /* 0x0001000010107824 */ /* 0x004fcc00078e00ff */
[----:B------:R-:W2:Y:S02]  /*0870*/  F2I.S64.TRUNC R16, R16 ;  /* 0x0000001000107311 */ /* 0x000ea4000020d900 */
[----:B--2---:R-:W-:Y:S05]  /*0880*/  BRA `(.L_x_15680) ;  /* 0x0000000400a87947 */ /* 0x004fea0003800000 */
.L_x_15687:
        /* <DEDUP_REMOVED lines=11> */
.L_x_15694:
        /* <DEDUP_REMOVED lines=21> */
.L_x_15698:
[----:B------:R-:W-:Y:S05]  /*0a90*/  BSYNC.RECONVERGENT B1 ;  /* 0x0000000000017941 */ /* 0x000fea0003800200 */
.L_x_15697:
[----:B------:R-:W-:Y:S01]  /*0aa0*/  IMAD.SHL.U32 R0, R0, 0x100000, RZ ;  /* 0x0010000000007824 */ /* 0x000fe200078e00ff */
[----:B------:R-:W-:-:S04]  /*0ab0*/  LEA R2, R2, 0x3b800000, 0x17 ;  /* 0x3b80000002027811 */ /* 0x000fc800078eb8ff */
[----:B------:R-:W-:-:S07]  /*0ac0*/  LOP3.LUT R16, R2, R0, R7, 0xfe, !PT ;  /* 0x0000000002107212 */ /* 0x000fce00078efe07 */
.L_x_15696:
[----:B------:R-:W-:Y:S05]  /*0ad0*/  BSYNC.RECONVERGENT B0 ;  /* 0x0000000000007941 */ /* 0x000fea0003800200 */
.L_x_15695:
[----:B------:R-:W4:Y:S02]  /*0ae0*/  F2I.S64.TRUNC R16, R16 ;  /* 0x0000001000107311 */ /* 0x000f24000020d900 */
[----:B----4-:R-:W-:Y:S05]  /*0af0*/  BRA `(.L_x_15680) ;  /* 0x00000004000c7947 */ /* 0x010fea0003800000 */
.L_x_15693:
        /* <DEDUP_REMOVED lines=21> */
.L_x_15702:
[----:B------:R-:W-:Y:S05]  /*0c50*/  BSYNC.RECONVERGENT B1 ;  /* 0x0000000000017941 */ /* 0x000fea0003800200 */
.L_x_15701:
[----:B------:R-:W-:Y:S01]  /*0c60*/  IMAD.SHL.U32 R0, R0, 0x200000, RZ ;  /* 0x0020000000007824 */ /* 0x000fe200078e00ff */
[----:B------:R-:W-:-:S04]  /*0c70*/  LEA R2, R2, 0x37800000, 0x17 ;  /* 0x3780000002027811 */ /* 0x000fc800078eb8ff */
[----:B------:R-:W-:-:S07]  /*0c80*/  LOP3.LUT R16, R2, R0, R7, 0xfe, !PT ;  /* 0x0000000002107212 */ /* 0x000fce00078efe07 */
.L_x_15700:
[----:B------:R-:W-:Y:S05]  /*0c90*/  BSYNC.RECONVERGENT B0 ;  /* 0x0000000000007941 */ /* 0x000fea0003800200 */
.L_x_15699:
[----:B------:R-:W4:Y:S02]  /*0ca0*/  F2I.S64.TRUNC R16, R16 ;  /* 0x0000001000107311 */ /* 0x000f24000020d900 */
[----:B----4-:R-:W-:Y:S05]  /*0cb0*/  BRA `(.L_x_15680) ;  /* 0x00000000009c7947 */ /* 0x010fea0003800000 */
.L_x_15692:
[----:B------:R-:W-:-:S09]  /*0cc0*/  UISETP.NE.AND UP0, UPT, UR4, 0x1c, UPT ;  /* 0x0000001c0400788c */ /* 0x000fd2000bf05270 */
[----:B------:R-:W-:Y:S05]  /*0cd0*/  BRA.U !UP0, `(.L_x_15703) ;  /* 0x00000001088c7547 */ /* 0x000fea000b800000 */
[----:B------:R-:W-:-:S09]  /*0ce0*/  UISETP.NE.AND UP0, UPT, UR4, 0x1d, UPT ;  /* 0x0000001d0400788c */ /* 0x000fd2000bf05270 */
[----:B------:R-:W-:Y:S05]  /*0cf0*/  BRA.U !UP0, `(.L_x_15704) ;  /* 0x00000001087c7547 */ /* 0x000fea000b800000 */
[----:B------:R-:W-:-:S09]  /*0d00*/  UISETP.NE.AND UP0, UPT, UR4, 0x2c, UPT ;  /* 0x0000002c0400788c */ /* 0x000fd2000bf05270 */
[----:B------:R-:W-:Y:S05]  /*0d10*/  BRA.U !UP0, `(.L_x_15705) ;  /* 0x0000000108487547 */ /* 0x000fea000b800000 */
.L_x_15679:
        /* <DEDUP_REMOVED lines=16> */
.L_x_15706:
[----:B------:R-:W-:Y:S01]  /*0e20*/  CS2R R16, SRZ ;  /* 0x0000000000107805 */ /* 0x000fe2000001ff00 */
[----:B------:R-:W-:Y:S06]  /*0e30*/  BRA `(.L_x_15680) ;  /* 0x00000000003c7947 */ /* 0x000fec0003800000 */
.L_x_15705:
        /* <DEDUP_REMOVED lines=8> */
.L_x_15708:
[----:B------:R-:W-:Y:S05]  /*0ec0*/  BSYNC.RECONVERGENT B0 ;  /* 0x0000000000007941 */ /* 0x000fea0003800200 */
.L_x_15707:
[----:B------:R-:W2:Y:S02]  /*0ed0*/  F2I.S64.TRUNC R16, R16 ;  /* 0x0000001000107311 */ /* 0x000ea4000020d900 */
[----:B--2---:R-:W-:Y:S05]  /*0ee0*/  BRA `(.L_x_15680) ;  /* 0x0000000000107947 */ /* 0x004fea0003800000 */
.L_x_15704:
[----:B------:R2:W5:Y:S01]  /*0ef0*/  LDG.E.64 R16, desc[UR36][R2.64] ;  /* 0x0000002402107981 */ /* 0x000562000c1e1b00 */
[----:B------:R-:W-:Y:S05]  /*0f00*/  BRA `(.L_x_15680) ;  /* 0x0000000000087947 */ /* 0x000fea0003800000 */
.L_x_15703:
[----:B------:R3:W5:Y:S01]  /*0f10*/  LDG.E R16, desc[UR36][R2.64] ;  /* 0x0000002402107981 */ /* 0x000762000c1e1900 */
[----:B------:R-:W-:-:S07]  /*0f20*/  IMAD.MOV.U32 R17, RZ, RZ, RZ ;  /* 0x000000ffff117224 */ /* 0x000fce00078e00ff */
.L_x_15680:
[----:B------:R-:W-:-:S07]  /*0f30*/  VIADD R23, R30, 0x80 ;  /* 0x000000801e177836 */ /* 0x000fce0000000000 */
.L_x_15674:
[----:B------:R-:W-:Y:S05]  /*0f40*/  BSYNC.RECONVERGENT B6 ;  /* 0x0000000000067941 */ /* 0x000fea0003800200 */
.L_x_15673:
        /* <DEDUP_REMOVED lines=24> */
.L_x_15714:
[----:B------:R4:W5:Y:S01]  /*10d0*/  LDG.E.U8 R32, desc[UR36][R2.64] ;  /* 0x0000002402207981 */ /* 0x000962000c1e1100 */
[----:B------:R-:W-:Y:S01]  /*10e0*/  IMAD.MOV.U32 R33, RZ, RZ, RZ ;  /* 0x000000ffff217224 */ /* 0x000fe200078e00ff */
[----:B------:R-:W-:Y:S06]  /*10f0*/  BRA `(.L_x_15716) ;  /* 0x0000000c00407947 */ /* 0x000fec0003800000 */
.L_x_15713:
        /* <DEDUP_REMOVED lines=8> */
.L_x_15718:
[----:B------:R-:W2:Y:S02]  /*1180*/  LDG.E R32, desc[UR36][R2.64] ;  /* 0x0000002402207981 */ /* 0x000ea4000c1e1900 */
[----:B--2---:R-:W-:Y:S01]  /*1190*/  SHF.R.S32.HI R33, RZ, 0x1f, R32 ;  /* 0x0000001fff217819 */ /* 0x004fe20000011420 */
[----:B------:R-:W-:Y:S06]  /*11a0*/  BRA `(.L_x_15716) ;  /* 0x0000000c00147947 */ /* 0x000fec0003800000 */
.L_x_15717:
[----:B------:R-:W2:Y:S02]  /*11b0*/  LDG.E.S16 R32, desc[UR36][R2.64] ;  /* 0x0000002402207981 */ /* 0x000ea4000c1e1700 */
[----:B--2---:R-:W-:Y:S01]  /*11c0*/  SHF.R.S32.HI R33, RZ, 0x1f, R32 ;  /* 0x0000001fff217819 */ /* 0x004fe20000011420 */
[----:B------:R-:W-:Y:S06]  /*11d0*/  BRA `(.L_x_15716) ;  /* 0x0000000c00087947 */ /* 0x000fec0003800000 */
.L_x_15712:
        /* <DEDUP_REMOVED lines=9> */
.L_x_15720:
[----:B------:R-:W2:Y:S02]  /*1270*/  LDG.E.U16 R2, desc[UR36][R2.64] ;  /* 0x0000002402027981 */ /* 0x000ea4000c1e1500 */
[----:B--2---:R-:W-:-:S06]  /*1280*/  HADD2.F32 R32, -RZ, R2.H0_H0 ;  /* 0x20000002ff207230 */ /* 0x004fcc0000004100 */
[----:B------:R-:W3:Y:S02]  /*1290*/  F2I.S64.TRUNC R32, R32 ;  /* 0x0000002000207311 */ /* 0x000ee4000020d900 */
[----:B---3--:R-:W-:Y:S05]  /*12a0*/  BRA `(.L_x_15716) ;  /* 0x0000000800d47947 */ /* 0x008fea0003800000 */
.L_x_15719:
        /* <DEDUP_REMOVED lines=9> */
.L_x_15722:
[----:B------:R-:W2:Y:S02]  /*1340*/  LDG.E.U16 R2, desc[UR36][R2.64] ;  /* 0x0000002402027981 */ /* 0x000ea4000c1e1500 */
[----:B--2---:R-:W-:-:S06]  /*1350*/  HADD2.F32 R32, -RZ, R2.H0_H0 ;  /* 0x20000002ff207230 */ /* 0x004fcc0000004100 */
[----:B------:R-:W3:Y:S02]  /*1360*/  F2I.S64.TRUNC R32, R32 ;  /* 0x0000002000207311 */ /* 0x000ee4000020d900 */
[----:B---3--:R-:W-:Y:S05]  /*1370*/  BRA `(.L_x_15716) ;  /* 0x0000000800a07947 */ /* 0x008fea0003800000 */
.L_x_15721:
[----:B------:R-:W2:Y:S02]  /*1380*/  LDG.E.64 R2, desc[UR36][R2.64] ;  /* 0x0000002402027981 */ /* 0x000ea4000c1e1b00 */
[----:B--2---:R3:W4:Y:S02]  /*1390*/  F2I.S64.F64.TRUNC R32, R2 ;  /* 0x0000000200207311 */ /* 0x004724000030d900 */
[----:B---34-:R-:W-:Y:S05]  /*13a0*/  BRA `(.L_x_15716) ;  /* 0x0000000800947947 */ /* 0x018fea0003800000 */
.L_x_15711:
        /* <DEDUP_REMOVED lines=13> */
.L_x_15725:
[----:B------:R-:W2:Y:S02]  /*1480*/  LDG.E.64 R2, desc[UR36][R2.64] ;  /* 0x0000002402027981 */ /* 0x000ea4000c1e1b00 */
[----:B--2---:R0:W1:Y:S02]  /*1490*/  F2I.S64.F64.TRUNC R32, R2 ;  /* 0x0000000200207311 */ /* 0x004064000030d900 */
[----:B01----:R-:W-:Y:S05]  /*14a0*/  BRA `(.L_x_15716) ;  /* 0x0000000800547947 */ /* 0x003fea0003800000 */
.L_x_15724:
        /* <DEDUP_REMOVED lines=26> */
.L_x_15727:
        /* <DEDUP_REMOVED lines=13> */
.L_x_15726:
[----:B------:R-:W2:Y:S02]  /*1720*/  LDG.E.U16 R32, desc[UR36][R2.64] ;  /* 0x0000002402207981 */ /* 0x000ea4000c1e1500 */
[----:B--2---:R-:W-:-:S06]  /*1730*/  IMAD.U32 R32, R32, 0x10000, RZ ;  /* 0x0001000020207824 */ /* 0x004fcc00078e00ff */
[----:B------:R-:W0:Y:S02]  /*1740*/  F2I.S64.TRUNC R32, R32 ;  /* 0x0000002000207311 */ /* 0x000e24000020d900 */
[----:B0-----:R-:W-:Y:S05]  /*1750*/  BRA `(.L_x_15716) ;  /* 0x0000000400a87947 */ /* 0x001fea0003800000 */
.L_x_15723:
        /* <DEDUP_REMOVED lines=11> */
.L_x_15730:
        /* <DEDUP_REMOVED lines=21> */
.L_x_15734:
[----:B------:R-:W-:Y:S05]  /*1960*/  BSYNC.RECONVERGENT B1 ;  /* 0x0000000000017941 */ /* 0x000fea0003800200 */
.L_x_15733:
[----:B------:R-:W-:Y:S01]  /*1970*/  IMAD.SHL.U32 R0, R0, 0x100000, RZ ;  /* 0x0010000000007824 */ /* 0x000fe200078e00ff */
[----:B------:R-:W-:-:S04]  /*1980*/  LEA R2, R2, 0x3b800000, 0x17 ;  /* 0x3b80000002027811 */ /* 0x000fc800078eb8ff */
[----:B------:R-:W-:-:S07]  /*1990*/  LOP3.LUT R32, R2, R0, R7, 0xfe, !PT ;  /* 0x0000000002207212 */ /* 0x000fce00078efe07 */
.L_x_15732:
[----:B------:R-:W-:Y:S05]  /*19a0*/  BSYNC.RECONVERGENT B0 ;  /* 0x0000000000007941 */ /* 0x000fea0003800200 */
.L_x_15731:
[----:B------:R-:W2:Y:S02]  /*19b0*/  F2I.S64.TRUNC R32, R32 ;  /* 0x0000002000207311 */ /* 0x000ea4000020d900 */
[----:B--2---:R-:W-:Y:S05]  /*19c0*/  BRA `(.L_x_15716) ;  /* 0x00000004000c7947 */ /* 0x004fea0003800000 */
.L_x_15729:
        /* <DEDUP_REMOVED lines=21> */
.L_x_15738:
[----:B------:R-:W-:Y:S05]  /*1b20*/  BSYNC.RECONVERGENT B1 ;  /* 0x0000000000017941 */ /* 0x000fea0003800200 */
.L_x_15737:
[----:B------:R-:W-:Y:S01]  /*1b30*/  IMAD.SHL.U32 R0, R0, 0x200000, RZ ;  /* 0x0020000000007824 */ /* 0x000fe200078e00ff */
[----:B------:R-:W-:-:S04]  /*1b40*/  LEA R2, R2, 0x37800000, 0x17 ;  /* 0x3780000002027811 */ /* 0x000fc800078eb8ff */
[----:B------:R-:W-:-:S07]  /*1b50*/  LOP3.LUT R32, R2, R0, R7, 0xfe, !PT ;  /* 0x0000000002207212 */ /* 0x000fce00078efe07 */
.L_x_15736:
[----:B------:R-:W-:Y:S05]  /*1b60*/  BSYNC.RECONVERGENT B0 ;  /* 0x0000000000007941 */ /* 0x000fea0003800200 */
.L_x_15735:
[----:B------:R-:W2:Y:S02]  /*1b70*/  F2I.S64.TRUNC R32, R32 ;  /* 0x0000002000207311 */ /* 0x000ea4000020d900 */
[----:B--2---:R-:W-:Y:S05]  /*1b80*/  BRA `(.L_x_15716) ;  /* 0x00000000009c7947 */ /* 0x004fea0003800000 */
.L_x_15728:
        /* <DEDUP_REMOVED lines=14> */
.L_x_15742:
[----:B------:R-:W-:Y:S05]  /*1c70*/  BSYNC.RECONVERGENT B0 ;  /* 0x0000000000007941 */ /* 0x000fea0003800200 */
.L_x_15741:
[----:B------:R-:W2:Y:S02]  /*1c80*/  F2I.S64.TRUNC R32, R32 ;  /* 0x0000002000207311 */ /* 0x000ea4000020d900 */
[----:B--2---:R-:W-:Y:S05]  /*1c90*/  BRA `(.L_x_15716) ;  /* 0x0000000000587947 */ /* 0x004fea0003800000 */
.L_x_15715:
        /* <DEDUP_REMOVED lines=16> */
.L_x_15743:
[----:B------:R-:W-:Y:S01]  /*1da0*/  CS2R R32, SRZ ;  /* 0x0000000000207805 */ /* 0x000fe2000001ff00 */
[----:B------:R-:W-:Y:S06]  /*1db0*/  BRA `(.L_x_15716) ;  /* 0x0000000000107947 */ /* 0x000fec0003800000 */
.L_x_15740:
[----:B------:R1:W5:Y:S01]  /*1dc0*/  LDG.E.64 R32, desc[UR36][R2.64] ;  /* 0x0000002402207981 */ /* 0x000362000c1e1b00 */
[----:B------:R-:W-:Y:S05]  /*1dd0*/  BRA `(.L_x_15716) ;  /* 0x0000000000087947 */ /* 0x000fea0003800000 */
.L_x_15739:
[----:B------:R0:W5:Y:S01]  /*1de0*/  LDG.E R32, desc[UR36][R2.64] ;  /* 0x0000002402207981 */ /* 0x000162000c1e1900 */
[----:B------:R-:W-:-:S07]  /*1df0*/  IMAD.MOV.U32 R33, RZ, RZ, RZ ;  /* 0x000000ffff217224 */ /* 0x000fce00078e00ff */
.L_x_15716:
[----:B------:R-:W-:-:S07]  /*1e00*/  VIADD R23, R23, 0x80 ;  /* 0x0000008017177836 */ /* 0x000fce0000000000 */
.L_x_15710:
[----:B------:R-:W-:Y:S05]  /*1e10*/  BSYNC.RECONVERGENT B6 ;  /* 0x0000000000067941 */ /* 0x000fea0003800200 */
.L_x_15709:
        /* <DEDUP_REMOVED lines=24> */
.L_x_15749:
[----:B------:R4:W5:Y:S01]  /*1fa0*/  LDG.E.U8 R24, desc[UR36][R2.64] ;  /* 0x0000002402187981 */ /* 0x000962000c1e1100 */
[----:B------:R-:W-:Y:S01]  /*1fb0*/  IMAD.MOV.U32 R25, RZ, RZ, RZ ;  /* 0x000000ffff197224 */ /* 0x000fe200078e00ff */
[----:B------:R-:W-:Y:S06]  /*1fc0*/  BRA `(.L_x_15751) ;  /* 0x0000000c00407947 */ /* 0x000fec0003800000 */
.L_x_15748:
        /* <DEDUP_REMOVED lines=8> */
.L_x_15753:
[----:B------:R-:W2:Y:S02]  /*2050*/  LDG.E R24, desc[UR36][R2.64] ;  /* 0x0000002402187981 */ /* 0x000ea4000c1e1900 */
[----:B--2---:R-:W-:Y:S01]  /*2060*/  SHF.R.S32.HI R25, RZ, 0x1f, R24 ;  /* 0x0000001fff197819 */ /* 0x004fe20000011418 */
[----:B------:R-:W-:Y:S06]  /*2070*/  BRA `(.L_x_15751) ;  /* 0x0000000c00147947 */ /* 0x000fec0003800000 */
.L_x_15752:
[----:B------:R-:W2:Y:S02]  /*2080*/  LDG.E.S16 R24, desc[UR36][R2.64] ;  /* 0x0000002402187981 */ /* 0x000ea4000c1e1700 */
[----:B--2---:R-:W-:Y:S01]  /*2090*/  SHF.R.S32.HI R25, RZ, 0x1f, R24 ;  /* 0x0000001fff197819 */ /* 0x004fe20000011418 */
[----:B------:R-:W-:Y:S06]  /*20a0*/  BRA `(.L_x_15751) ;  /* 0x0000000c00087947 */ /* 0x000fec0003800000 */
.L_x_15747:
        /* <DEDUP_REMOVED lines=9> */
.L_x_15755:
[----:B------:R-:W2:Y:S02]  /*2140*/  LDG.E.U16 R2, desc[UR36][R2.64] ;  /* 0x0000002402027981 */ /* 0x000ea4000c1e1500 */
[----:B--2---:R-:W-:-:S06]  /*2150*/  HADD2.F32 R24, -RZ, R2.H0_H0 ;  /* 0x20000002ff187230 */ /* 0x004fcc0000004100 */
[----:B------:R-:W3:Y:S02]  /*2160*/  F2I.S64.TRUNC R24, R24 ;  /* 0x0000001800187311 */ /* 0x000ee4000020d900 */
[----:B---3--:R-:W-:Y:S05]  /*2170*/  BRA `(.L_x_15751) ;  /* 0x0000000800d47947 */ /* 0x008fea0003800000 */
.L_x_15754:
        /* <DEDUP_REMOVED lines=9> */
.L_x_15757:
[----:B------:R-:W2:Y:S02]  /*2210*/  LDG.E.U16 R2, desc[UR36][R2.64] ;  /* 0x0000002402027981 */ /* 0x000ea4000c1e1500 */
[----:B--2---:R-:W-:-:S06]  /*2220*/  HADD2.F32 R24, -RZ, R2.H0_H0 ;  /* 0x20000002ff187230 */ /* 0x004fcc0000004100 */
[----:B------:R-:W3:Y:S02]  /*2230*/  F2I.S64.TRUNC R24, R24 ;  /* 0x0000001800187311 */ /* 0x000ee4000020d900 */
[----:B---3--:R-:W-:Y:S05]  /*2240*/  BRA `(.L_x_15751) ;  /* 0x0000000800a07947 */ /* 0x008fea0003800000 */
.L_x_15756:
[----:B------:R-:W2:Y:S02]  /*2250*/  LDG.E.64 R2, desc[UR36][R2.64] ;  /* 0x0000002402027981 */ /* 0x000ea4000c1e1b00 */
[----:B--2---:R3:W4:Y:S02]  /*2260*/  F2I.S64.F64.TRUNC R24, R2 ;  /* 0x0000000200187311 */ /* 0x004724000030d900 */
[----:B---34-:R-:W-:Y:S05]  /*2270*/  BRA `(.L_x_15751) ;  /* 0x0000000800947947 */ /* 0x018fea0003800000 */
.L_x_15746:
        /* <DEDUP_REMOVED lines=13> */
.L_x_15760:
[----:B------:R-:W2:Y:S02]  /*2350*/  LDG.E.64 R2, desc[UR36][R2.64] ;  /* 0x0000002402027981 */ /* 0x000ea4000c1e1b00 */
[----:B--2---:R3:W4:Y:S02]  /*2360*/  F2I.S64.F64.TRUNC R24, R2 ;  /* 0x0000000200187311 */ /* 0x004724000030d900 */
[----:B---34-:R-:W-:Y:S05]  /*2370*/  BRA `(.L_x_15751) ;  /* 0x0000000800547947 */ /* 0x018fea0003800000 */
.L_x_15759:
        /* <DEDUP_REMOVED lines=26> */
.L_x_15762:
        /* <DEDUP_REMOVED lines=13> */
.L_x_15761:
[----:B------:R-:W2:Y:S02]  /*25f0*/  LDG.E.U16 R24, desc[UR36][R2.64] ;  /* 0x0000002402187981 */ /* 0x000ea4000c1e1500 */
[----:B--2---:R-:W-:-:S06]  /*2600*/  IMAD.U32 R24, R24, 0x10000, RZ ;  /* 0x0001000018187824 */ /* 0x004fcc00078e00ff */
[----:B------:R-:W3:Y:S02]  /*2610*/  F2I.S64.TRUNC R24, R24 ;  /* 0x0000001800187311 */ /* 0x000ee4000020d900 */
[----:B---3--:R-:W-:Y:S05]  /*2620*/  BRA `(.L_x_15751) ;  /* 0x0000000400a87947 */ /* 0x008fea0003800000 */
.L_x_15758:
        /* <DEDUP_REMOVED lines=11> */
.L_x_15765:
        /* <DEDUP_REMOVED lines=21> */
.L_x_15769:
[----:B------:R-:W-:Y:S05]  /*2830*/  BSYNC.RECONVERGENT B1 ;  /* 0x0000000000017941 */ /* 0x000fea0003800200 */
.L_x_15768:
[----:B------:R-:W-:Y:S01]  /*2840*/  IMAD.SHL.U32 R0, R0, 0x100000, RZ ;  /* 0x0010000000007824 */ /* 0x000fe200078e00ff */
[----:B------:R-:W-:-:S04]  /*2850*/  LEA R2, R2, 0x3b800000, 0x17 ;  /* 0x3b80000002027811 */ /* 0x000fc800078eb8ff */
[----:B------:R-:W-:-:S07]  /*2860*/  LOP3.LUT R24, R2, R0, R7, 0xfe, !PT ;  /* 0x0000000002187212 */ /* 0x000fce00078efe07 */
.L_x_15767:
[----:B------:R-:W-:Y:S05]  /*2870*/  BSYNC.RECONVERGENT B0 ;  /* 0x0000000000007941 */ /* 0x000fea0003800200 */
.L_x_15766:
[----:B------:R-:W1:Y:S02]  /*2880*/  F2I.S64.TRUNC R24, R24 ;  /* 0x0000001800187311 */ /* 0x000e64000020d900 */
[----:B-1----:R-:W-:Y:S05]  /*2890*/  BRA `(.L_x_15751) ;  /* 0x00000004000c7947 */ /* 0x002fea0003800000 */
.L_x_15764:
        /* <DEDUP_REMOVED lines=21> */
.L_x_15773:
[----:B------:R-:W-:Y:S05]  /*29f0*/  BSYNC.RECONVERGENT B1 ;  /* 0x0000000000017941 */ /* 0x000fea0003800200 */
.L_x_15772:
[----:B------:R-:W-:Y:S01]  /*2a00*/  IMAD.SHL.U32 R0, R0, 0x200000, RZ ;  /* 0x0020000000007824 */ /* 0x000fe200078e00ff */
[----:B------:R-:W-:-:S04]  /*2a10*/  LEA R2, R2, 0x37800000, 0x17 ;  /* 0x3780000002027811 */ /* 0x000fc800078eb8ff */
[----:B------:R-:W-:-:S07]  /*2a20*/  LOP3.LUT R24, R2, R0, R7, 0xfe, !PT ;  /* 0x0000000002187212 */ /* 0x000fce00078efe07 */
.L_x_15771:
[----:B------:R-:W-:Y:S05]  /*2a30*/  BSYNC.RECONVERGENT B0 ;  /* 0x0000000000007941 */ /* 0x000fea0003800200 */
.L_x_15770:
[----:B------:R-:W1:Y:S02]  /*2a40*/  F2I.S64.TRUNC R24, R24 ;  /* 0x0000001800187311 */ /* 0x000e64000020d900 */
[----:B-1----:R-:W-:Y:S05]  /*2a50*/  BRA `(.L_x_15751) ;  /* 0x00000000009c7947 */ /* 0x002fea0003800000 */
.L_x_15763:
        /* <DEDUP_REMOVED lines=14> */
.L_x_15777:
[----:B------:R-:W-:Y:S05]  /*2b40*/  BSYNC.RECONVERGENT B0 ;  /* 0x0000000000007941 */ /* 0x000fea0003800200 */
.L_x_15776:
[----:B------:R-:W2:Y:S02]  /*2b50*/  F2I.S64.TRUNC R24, R24 ;  /* 0x0000001800187311 */ /* 0x000ea4000020d900 */
[----:B--2---:R-:W-:Y:S05]  /*2b60*/  BRA `(.L_x_15751) ;  /* 0x0000000000587947 */ /* 0x004fea0003800000 */
.L_x_15750:
        /* <DEDUP_REMOVED lines=16> */
.L_x_15778:
[----:B------:R-:W-:Y:S01]  /*2c70*/  CS2R R24, SRZ ;  /* 0x0000000000187805 */ /* 0x000fe2000001ff00 */
[----:B------:R-:W-:Y:S06]  /*2c80*/  BRA `(.L_x_15751) ;  /* 0x0000000000107947 */ /* 0x000fec0003800000 */
.L_x_15775:
[----:B------:R2:W5:Y:S01]  /*2c90*/  LDG.E.64 R24, desc[UR36][R2.64] ;  /* 0x0000002402187981 */ /* 0x000562000c1e1b00 */
[----:B------:R-:W-:Y:S05]  /*2ca0*/  BRA `(.L_x_15751) ;  /* 0x0000000000087947 */ /* 0x000fea0003800000 */
.L_x_15774:
[----:B------:R1:W5:Y:S01]  /*2cb0*/  LDG.E R24, desc[UR36][R2.64] ;  /* 0x0000002402187981 */ /* 0x000362000c1e1900 */
[----:B------:R-:W-:-:S07]  /*2cc0*/  IMAD.MOV.U32 R25, RZ, RZ, RZ ;  /* 0x000000ffff197224 */ /* 0x000fce00078e00ff */
.L_x_15751:
[----:B------:R-:W-:-:S07]  /*2cd0*/  VIADD R23, R23, 0x80 ;  /* 0x0000008017177836 */ /* 0x000fce0000000000 */
.L_x_15745:
[----:B------:R-:W-:Y:S05]  /*2ce0*/  BSYNC.RECONVERGENT B6 ;  /* 0x0000000000067941 */ /* 0x000fea0003800200 */
.L_x_15744:
        /* <DEDUP_REMOVED lines=24> */
.L_x_15784:
[----:B------:R0:W5:Y:S01]  /*2e70*/  LDG.E.U8 R18, desc[UR36][R2.64] ;  /* 0x0000002402127981 */ /* 0x000162000c1e1100 */
[----:B------:R-:W-:Y:S01]  /*2e80*/  IMAD.MOV.U32 R19, RZ, RZ, RZ ;  /* 0x000000ffff137224 */ /* 0x000fe200078e00ff */
[----:B------:R-:W-:Y:S06]  /*2e90*/  BRA `(.L_x_15780) ;  /* 0x0000000c003c7947 */ /* 0x000fec0003800000 */
.L_x_15783:
        /* <DEDUP_REMOVED lines=8> */
.L_x_15787:
[----:B------:R-:W2:Y:S02]  /*2f20*/  LDG.E R18, desc[UR36][R2.64] ;  /* 0x0000002402127981 */ /* 0x000ea4000c1e1900 */
[----:B--2---:R-:W-:Y:S01]  /*2f30*/  SHF.R.S32.HI R19, RZ, 0x1f, R18 ;  /* 0x0000001fff137819 */ /* 0x004fe20000011412 */
[----:B------:R-:W-:Y:S06]  /*2f40*/  BRA `(.L_x_15780) ;  /* 0x0000000c00107947 */ /* 0x000fec0003800000 */
.L_x_15786:
[----:B------:R-:W2:Y:S02]  /*2f50*/  LDG.E.S16 R18, desc[UR36][R2.64] ;  /* 0x0000002402127981 */ /* 0x000ea4000c1e1700 */
[----:B--2---:R-:W-:Y:S01]  /*2f60*/  SHF.R.S32.HI R19, RZ, 0x1f, R18 ;  /* 0x0000001fff137819 */ /* 0x004fe20000011412 */
[----:B------:R-:W-:Y:S06]  /*2f70*/  BRA `(.L_x_15780) ;  /* 0x0000000c00047947 */ /* 0x000fec0003800000 */
.L_x_15782:
        /* <DEDUP_REMOVED lines=9> */
.L_x_15789:
[----:B------:R-:W2:Y:S02]  /*3010*/  LDG.E.U16 R2, desc[UR36][R2.64] ;  /* 0x0000002402027981 */ /* 0x000ea4000c1e1500 */
[----:B--2---:R-:W-:-:S06]  /*3020*/  HADD2.F32 R18, -RZ, R2.H0_H0 ;  /* 0x20000002ff127230 */ /* 0x004fcc0000004100 */
[----:B------:R-:W0:Y:S02]  /*3030*/  F2I.S64.TRUNC R18, R18 ;  /* 0x0000001200127311 */ /* 0x000e24000020d900 */
[----:B0-----:R-:W-:Y:S05]  /*3040*/  BRA `(.L_x_15780) ;  /* 0x0000000800d07947 */ /* 0x001fea0003800000 */
.L_x_15788:
        /* <DEDUP_REMOVED lines=9> */
.L_x_15791:
[----:B------:R-:W2:Y:S02]  /*30e0*/  LDG.E.U16 R2, desc[UR36][R2.64] ;  /* 0x0000002402027981 */ /* 0x000ea4000c1e1500 */
[----:B--2---:R-:W-:-:S06]  /*30f0*/  HADD2.F32 R18, -RZ, R2.H0_H0 ;  /* 0x20000002ff127230 */ /* 0x004fcc0000004100 */
[----:B------:R-:W0:Y:S02]  /*3100*/  F2I.S64.TRUNC R18, R18 ;  /* 0x0000001200127311 */ /* 0x000e24000020d900 */
[----:B0-----:R-:W-:Y:S05]  /*3110*/  BRA `(.L_x_15780) ;  /* 0x00000008009c7947 */ /* 0x001fea0003800000 */
.L_x_15790:
[----:B------:R-:W2:Y:S02]  /*3120*/  LDG.E.64 R2, desc[UR36][R2.64] ;  /* 0x0000002402027981 */ /* 0x000ea4000c1e1b00 */
[----:B--2---:R0:W1:Y:S02]  /*3130*/  F2I.S64.F64.TRUNC R18, R2 ;  /* 0x0000000200127311 */ /* 0x004064000030d900 */
[----:B01----:R-:W-:Y:S05]  /*3140*/  BRA `(.L_x_15780) ;  /* 0x0000000800907947 */ /* 0x003fea0003800000 */
.L_x_15781:
        /* <DEDUP_REMOVED lines=13> */
.L_x_15794:
[----:B------:R-:W2:Y:S02]  /*3220*/  LDG.E.64 R2, desc[UR36][R2.64] ;  /* 0x0000002402027981 */ /* 0x000ea4000c1e1b00 */
[----:B--2---:R0:W1:Y:S02]  /*3230*/  F2I.S64.F64.TRUNC R18, R2 ;  /* 0x0000000200127311 */ /* 0x004064000030d900 */
[----:B01----:R-:W-:Y:S05]  /*3240*/  BRA `(.L_x_15780) ;  /* 0x0000000800507947 */ /* 0x003fea0003800000 */
.L_x_15793:
        /* <DEDUP_REMOVED lines=26> */
.L_x_15796:
        /* <DEDUP_REMOVED lines=13> */
.L_x_15795:
[----:B------:R-:W2:Y:S02]  /*34c0*/  LDG.E.U16 R18, desc[UR36][R2.64] ;  /* 0x0000002402127981 */ /* 0x000ea4000c1e1500 */
[----:B--2---:R-:W-:-:S06]  /*34d0*/  IMAD.U32 R18, R18, 0x10000, RZ ;  /* 0x0001000012127824 */ /* 0x004fcc00078e00ff */
[----:B------:R-:W0:Y:S02]  /*34e0*/  F2I.S64.TRUNC R18, R18 ;  /* 0x0000001200127311 */ /* 0x000e24000020d900 */
[----:B0-----:R-:W-:Y:S05]  /*34f0*/  BRA `(.L_x_15780) ;  /* 0x0000000400a47947 */ /* 0x001fea0003800000 */
.L_x_15792:
        /* <DEDUP_REMOVED lines=11> */
.L_x_15799:
        /* <DEDUP_REMOVED lines=21> */
.L_x_15803:
[----:B------:R-:W-:Y:S05]  /*3700*/  BSYNC.RECONVERGENT B1 ;  /* 0x0000000000017941 */ /* 0x000fea0003800200 */
.L_x_15802:
[----:B------:R-:W-:Y:S01]  /*3710*/  IMAD.SHL.U32 R0, R0, 0x100000, RZ ;  /* 0x0010000000007824 */ /* 0x000fe200078e00ff */
[----:B------:R-:W-:-:S04]  /*3720*/  LEA R2, R2, 0x3b800000, 0x17 ;  /* 0x3b80000002027811 */ /* 0x000fc800078eb8ff */
[----:B------:R-:W-:-:S07]  /*3730*/  LOP3.LUT R18, R2, R0, R7, 0xfe, !PT ;  /* 0x0000000002127212 */ /* 0x000fce00078efe07 */
.L_x_15801:
[----:B------:R-:W-:Y:S05]  /*3740*/  BSYNC.RECONVERGENT B0 ;  /* 0x0000000000007941 */ /* 0x000fea0003800200 */
.L_x_15800:
[----:B------:R-:W0:Y:S02]  /*3750*/  F2I.S64.TRUNC R18, R18 ;  /* 0x0000001200127311 */ /* 0x000e24000020d900 */
[----:B0-----:R-:W-:Y:S05]  /*3760*/  BRA `(.L_x_15780) ;  /* 0x0000000400087947 */ /* 0x001fea0003800000 */
.L_x_15798:
        /* <DEDUP_REMOVED lines=21> */
.L_x_15807:
[----:B------:R-:W-:Y:S05]  /*38c0*/  BSYNC.RECONVERGENT B1 ;  /* 0x0000000000017941 */ /* 0x000fea0003800200 */
.L_x_15806:
[----:B------:R-:W-:Y:S01]  /*38d0*/  IMAD.SHL.U32 R0, R0, 0x200000, RZ ;  /* 0x0020000000007824 */ /* 0x000fe200078e00ff */
[----:B------:R-:W-:-:S04]  /*38e0*/  LEA R2, R2, 0x37800000, 0x17 ;  /* 0x3780000002027811 */ /* 0x000fc800078eb8ff */
[----:B------:R-:W-:-:S07]  /*38f0*/  LOP3.LUT R18, R2, R0, R7, 0xfe, !PT ;  /* 0x0000000002127212 */ /* 0x000fce00078efe07 */
.L_x_15805:
[----:B------:R-:W-:Y:S05]  /*3900*/  BSYNC.RECONVERGENT B0 ;  /* 0x0000000000007941 */ /* 0x000fea0003800200 */
.L_x_15804:
[----:B------:R-:W0:Y:S02]  /*3910*/  F2I.S64.TRUNC R18, R18 ;  /* 0x0000001200127311 */ /* 0x000e24000020d900 */
[----:B0-----:R-:W-:Y:S05]  /*3920*/  BRA `(.L_x_15780) ;  /* 0x0000000000987947 */ /* 0x001fea0003800000 */
.L_x_15797:
        /* <DEDUP_REMOVED lines=14> */
.L_x_15811:
[----:B------:R-:W-:Y:S05]  /*3a10*/  BSYNC.RECONVERGENT B0 ;  /* 0x0000000000007941 */ /* 0x000fea0003800200 */
.L_x_15810:
[----:B------:R-:W0:Y:S02]  /*3a20*/  F2I.S64.TRUNC R18, R18 ;  /* 0x0000001200127311 */ /* 0x000e24000020d900 */
[----:B0-----:R-:W-:Y:S05]  /*3a30*/  BRA `(.L_x_15780) ;  /* 0x0000000000547947 */ /* 0x001fea0003800000 */
.L_x_15785:
        /* <DEDUP_REMOVED lines=16> */
.L_x_15812:
[----:B------:R-:W-:Y:S05]  /*3b40*/  BRA `(.L_x_15780) ;  /* 0x0000000000107947 */ /* 0x000fea0003800000 */
.L_x_15809:
[----:B------:R0:W5:Y:S01]  /*3b50*/  LDG.E.64 R18, desc[UR36][R2.64] ;  /* 0x0000002402127981 */ /* 0x000162000c1e1b00 */
[----:B------:R-:W-:Y:S05]  /*3b60*/  BRA `(.L_x_15780) ;  /* 0x0000000000087947 */ /* 0x000fea0003800000 */
.L_x_15808:
[----:B------:R0:W5:Y:S01]  /*3b70*/  LDG.E R18, desc[UR36][R2.64] ;  /* 0x0000002402127981 */ /* 0x000162000c1e1900 */
[----:B------:R-:W-:-:S07]  /*3b80*/  IMAD.MOV.U32 R19, RZ, RZ, RZ ;  /* 0x000000ffff137224 */ /* 0x000fce00078e00ff */
.L_x_15780:
[----:B------:R-:W-:Y:S05]  /*3b90*/  BSYNC.RECONVERGENT B6 ;  /* 0x0000000000067941 */ /* 0x000fea0003800200 */
.L_x_15779:
[----:B01234-:R-:W0:Y:S01]  /*3ba0*/  LDC.U8 R2, c[0x0][0x3ac] ;  /* 0x0000eb00ff027b82 */ /* 0x01fe220000000000 */
[----:B------:R-:W-:Y:S01]  /*3bb0*/  ISETP.GE.AND P0, PT, R30, R26, PT ;  /* 0x0000001a1e00720c */ /* 0x000fe20003f06270 */
[----:B-----5:R-:W-:Y:S01]  /*3bc0*/  IMAD R3, R25, R24, RZ ;  /* 0x0000001819037224 */ /* 0x020fe200078e02ff */
[----:B------:R-:W-:Y:S01]  /*3bd0*/  BSSY.RECONVERGENT B8, `(.L_x_15813) ;  /* 0x00002a9000087945 */ /* 0x000fe20003800200 */
[----:B------:R-:W-:-:S03]  /*3be0*/  IMAD R5, R19, R18, RZ ;  /* 0x0000001213057224 */ /* 0x000fc600078e02ff */
[----:B------:R-:W-:Y:S01]  /*3bf0*/  BSSY.RELIABLE B7, `(.L_x_15814) ;  /* 0x00001cd000077945 */ /* 0x000fe20003800100 */
[----:B------:R-:W-:Y:S02]  /*3c00*/  IMAD R23, R24, R25, R3 ;  /* 0x0000001918177224 */ /* 0x000fe400078e0203 */
[----:B------:R-:W-:Y:S02]  /*3c10*/  IMAD R3, R17, R16, RZ ;  /* 0x0000001011037224 */ /* 0x000fe400078e02ff */
[C---:B------:R-:W-:Y:S02]  /*3c20*/  IMAD R5, R18.reuse, R19, R5 ;  /* 0x0000001312057224 */ /* 0x040fe400078e0205 */
[----:B------:R-:W-:-:S04]  /*3c30*/  IMAD.WIDE.U32 R18, R18, R18, RZ ;  /* 0x0000001212127225 */ /* 0x000fc800078e00ff */
[----:B------:R-:W-:Y:S02]  /*3c40*/  IMAD R7, R33, R32, RZ ;  /* 0x0000002021077224 */ /* 0x000fe400078e02ff */
[----:B------:R-:W-:-:S04]  /*3c50*/  IMAD.WIDE.U32 R24, R24, R24, RZ ;  /* 0x0000001818187225 */ /* 0x000fc800078e00ff */
[C---:B------:R-:W-:Y:S02]  /*3c60*/  IMAD R3, R16.reuse, R17, R3 ;  /* 0x0000001110037224 */ /* 0x040fe400078e0203 */
[----:B------:R-:W-:Y:S02]  /*3c70*/  IMAD.IADD R17, R19, 0x1, R5 ;  /* 0x0000000113117824 */ /* 0x000fe400078e0205 */
[----:B------:R-:W-:-:S04]  /*3c80*/  IMAD.WIDE.U32 R4, R16, R16, RZ ;  /* 0x0000001010047225 */ /* 0x000fc800078e00ff */
[C---:B------:R-:W-:Y:S02]  /*3c90*/  IMAD R7, R32.reuse, R33, R7 ;  /* 0x0000002120077224 */ /* 0x040fe400078e0207 */
[----:B------:R-:W-:Y:S02]  /*3ca0*/  IMAD.IADD R23, R25, 0x1, R23 ;  /* 0x0000000119177824 */ /* 0x000fe400078e0217 */
[----:B------:R-:W-:-:S04]  /*3cb0*/  IMAD.WIDE.U32 R32, R32, R32, RZ ;  /* 0x0000002020207225 */ /* 0x000fc800078e00ff */
[----:B------:R-:W-:Y:S02]  /*3cc0*/  IMAD.MOV.U32 R22, RZ, RZ, R24 ;  /* 0x000000ffff167224 */ /* 0x000fe400078e0018 */
[----:B------:R-:W-:Y:S01]  /*3cd0*/  IMAD.MOV.U32 R16, RZ, RZ, R18 ;  /* 0x000000ffff107224 */ /* 0x000fe200078e0012 */
[----:B------:R-:W-:Y:S06]  /*3ce0*/  @P0 BRA `(.L_x_15815) ;  /* 0x0000001800e80947 */ /* 0x000fec0003800000 */
[----:B------:R-:W1:Y:S01]  /*3cf0*/  LDCU UR4, c[0x0][0x3b0] ;  /* 0x00007600ff0477ac */ /* 0x000e620008000800 */
[----:B------:R-:W2:Y:S01]  /*3d00*/  LDC.64 R8, c[0x0][0x390] ;  /* 0x0000e400ff087b82 */ /* 0x000ea20000000a00 */
[----:B------:R-:W-:Y:S01]  /*3d10*/  IMAD R0, R27, 0x200, R30 ;  /* 0x000002001b007824 */ /* 0x000fe200078e021e */
[----:B0-----:R-:W-:Y:S01]  /*3d20*/  PRMT R6, R2, 0x9910, RZ ;  /* 0x0000991002067816 */ /* 0x001fe200000000ff */
[----:B------:R-:W-:Y:S01]  /*3d30*/  BSSY.RECONVERGENT B6, `(.L_x_15816) ;  /* 0x00000d9000067945 */ /* 0x000fe20003800200 */
[----:B------:R-:W-:Y:S02]  /*3d40*/  IMAD.IADD R29, R33, 0x1, R7 ;  /* 0x00000001211d7824 */ /* 0x000fe400078e0207 */
[----:B------:R-:W-:Y:S02]  /*3d50*/  VIADD R30, R30, 0x80 ;  /* 0x000000801e1e7836 */ /* 0x000fe40000000000 */
[----:B------:R-:W-:Y:S02]  /*3d60*/  IMAD.MOV.U32 R10, RZ, RZ, R4 ;  /* 0x000000ffff0a7224 */ /* 0x000fe400078e0004 */
[----:B------:R-:W-:-:S02]  /*3d70*/  IMAD.MOV.U32 R28, RZ, RZ, R32 ;  /* 0x000000ffff1c7224 */ /* 0x000fc400078e0020 */
[----:B-1----:R-:W-:Y:S02]  /*3d80*/  IMAD R11, R0, UR4, RZ ;  /* 0x00000004000b7c24 */ /* 0x002fe4000f8e02ff */
[----:B------:R-:W-:-:S05]  /*3d90*/  IMAD.MOV.U32 R0, RZ, RZ, R6 ;  /* 0x000000ffff007224 */ /* 0x000fca00078e0006 */
[----:B------:R-:W-:Y:S02]  /*3da0*/  ISETP.GT.AND P0, PT, R0, 0x9, PT ;  /* 0x000000090000780c */ /* 0x000fe40003f04270 */
[----:B--2---:R-:W-:Y:S01]  /*3db0*/  IADD3 R8, P1, PT, R11, R8, RZ ;  /* 0x000000080b087210 */ /* 0x004fe20007f3e0ff */
[----:B------:R-:W-:-:S04]  /*3dc0*/  IMAD.IADD R11, R5, 0x1, R3 ;  /* 0x00000001050b7824 */ /* 0x000fc800078e0203 */
        /* <DEDUP_REMOVED lines=12> */
.L_x_15820:
[----:B------:R0:W-:Y:S01]  /*3e90*/  STG.E.U8 desc[UR36][R8.64], R4 ;  /* 0x0000000408007986 */ /* 0x0001e2000c101124 */
[----:B------:R-:W-:Y:S05]  /*3ea0*/  BRA `(.L_x_15822) ;  /* 0x0000000c00047947 */ /* 0x000fea0003800000 */
.L_x_15819:
        /* <DEDUP_REMOVED lines=8> */
.L_x_15824:
[----:B------:R0:W-:Y:S01]  /*3f30*/  STG.E desc[UR36][R8.64], R4 ;  /* 0x0000000408007986 */ /* 0x0001e2000c101924 */
[----:B------:R-:W-:Y:S05]  /*3f40*/  BRA `(.L_x_15822) ;  /* 0x0000000800dc7947 */ /* 0x000fea0003800000 */
.L_x_15823:
[----:B------:R0:W-:Y:S01]  /*3f50*/  STG.E.U16 desc[UR36][R8.64], R4 ;  /* 0x0000000408007986 */ /* 0x0001e2000c101524 */
[----:B------:R-:W-:Y:S05]  /*3f60*/  BRA `(.L_x_15822) ;  /* 0x0000000800d47947 */ /* 0x000fea0003800000 */
.L_x_15818:
        /* <DEDUP_REMOVED lines=9> */
.L_x_15826:
[----:B------:R-:W0:Y:S02]  /*4000*/  I2F.S64 R0, R10 ;  /* 0x0000000a00007312 */ /* 0x000e240000301400 */
[----:B0-----:R-:W-:-:S05]  /*4010*/  F2FP.F16.F32.PACK_AB R0, RZ, R0 ;  /* 0x00000000ff00723e */ /* 0x001fca00000000ff */
[----:B------:R0:W-:Y:S01]  /*4020*/  STG.E.U16 desc[UR36][R8.64], R0 ;  /* 0x0000000008007986 */ /* 0x0001e2000c101524 */
[----:B------:R-:W-:Y:S05]  /*4030*/  BRA `(.L_x_15822) ;  /* 0x0000000800a07947 */ /* 0x000fea0003800000 */
.L_x_15825:
        /* <DEDUP_REMOVED lines=10> */
.L_x_15828:
[----:B------:R-:W0:Y:S02]  /*40e0*/  I2F.S64 R10, R10 ;  /* 0x0000000a000a7312 */ /* 0x000e240000301400 */
[----:B0-----:R-:W-:-:S04]  /*40f0*/  F2FP.F16.F32.PACK_AB R3, RZ, R10 ;  /* 0x0000000aff03723e */ /* 0x001fc800000000ff */
[----:B------:R-:W-:-:S05]  /*4100*/  PRMT R3, R3, 0x5410, RZ ;  /* 0x0000541003037816 */ /* 0x000fca00000000ff */
[----:B------:R0:W-:Y:S01]  /*4110*/  STG.E desc[UR36][R8.64], R3 ;  /* 0x0000000308007986 */ /* 0x0001e2000c101924 */
[----:B------:R-:W-:Y:S05]  /*4120*/  BRA `(.L_x_15822) ;  /* 0x0000000800647947 */ /* 0x000fea0003800000 */
.L_x_15827:
[----:B------:R-:W0:Y:S02]  /*4130*/  I2F.F64.S64 R10, R10 ;  /* 0x0000000a000a7312 */ /* 0x000e240000301c00 */
[----:B0-----:R0:W-:Y:S01]  /*4140*/  STG.E.64 desc[UR36][R8.64], R10 ;  /* 0x0000000a08007986 */ /* 0x0011e2000c101b24 */
[----:B------:R-:W-:Y:S05]  /*4150*/  BRA `(.L_x_15822) ;  /* 0x0000000800587947 */ /* 0x000fea0003800000 */
.L_x_15817:
        /* <DEDUP_REMOVED lines=13> */
.L_x_15831:
[----:B------:R-:W-:Y:S01]  /*4230*/  CS2R R6, SRZ ;  /* 0x0000000000067805 */ /* 0x000fe2000001ff00 */
[----:B------:R-:W0:Y:S04]  /*4240*/  I2F.F64.S64 R4, R10 ;  /* 0x0000000a00047312 */ /* 0x000e280000301c00 */
[----:B0-----:R0:W-:Y:S01]  /*4250*/  STG.E.128 desc[UR36][R8.64], R4 ;  /* 0x0000000408007986 */ /* 0x0011e2000c101d24 */
[----:B------:R-:W-:Y:S05]  /*4260*/  BRA `(.L_x_15822) ;  /* 0x0000000800147947 */ /* 0x000fea0003800000 */
.L_x_15830:
        /* <DEDUP_REMOVED lines=17> */
.L_x_15835:
[----:B------:R-:W-:Y:S05]  /*4380*/  BSYNC.RECONVERGENT B0 ;  /* 0x0000000000007941 */ /* 0x000fea0003800200 */
.L_x_15834:
[----:B------:R0:W-:Y:S01]  /*4390*/  STG.E.U8 desc[UR36][R8.64], R3 ;  /* 0x0000000308007986 */ /* 0x0001e2000c101124 */
[----:B------:R-:W-:Y:S05]  /*43a0*/  BRA `(.L_x_15822) ;  /* 0x0000000400c47947 */ /* 0x000fea0003800000 */
.L_x_15833:
[----:B------:R-:W0:Y:S02]  /*43b0*/  I2F.S64 R11, R10 ;  /* 0x0000000a000b7312 */ /* 0x000e240000301400 */
        /* <DEDUP_REMOVED lines=15> */
.L_x_15832:
[----:B------:R-:W0:Y:S02]  /*44b0*/  I2F.S64 R0, R10 ;  /* 0x0000000a00007312 */ /* 0x000e240000301400 */
[----:B0-----:R-:W-:-:S05]  /*44c0*/  F2FP.BF16.F32.PACK_AB R0, RZ, R0 ;  /* 0x00000000ff00723e */ /* 0x001fca00000010ff */
[----:B------:R0:W-:Y:S01]  /*44d0*/  STG.E.U16 desc[UR36][R8.64], R0 ;  /* 0x0000000008007986 */ /* 0x0001e2000c101524 */
[----:B------:R-:W-:Y:S05]  /*44e0*/  BRA `(.L_x_15822) ;  /* 0x0000000400747947 */ /* 0x000fea0003800000 */
.L_x_15829:
        /* <DEDUP_REMOVED lines=10> */
.L_x_15838:
[----:B------:R-:W0:Y:S01]  /*4590*/  I2F.S64 R11, R10 ;  /* 0x0000000a000b7312 */ /* 0x000e220000301400 */
[----:B------:R-:W-:Y:S01]  /*45a0*/  BSSY.RECONVERGENT B0, `(.L_x_15839) ;  /* 0x0000011000007945 */ /* 0x000fe20003800200 */
[----:B0-----:R-:W-:Y:S01]  /*45b0*/  ISETP.GT.U32.AND P0, PT, R11, 0x437fffff, PT ;  /* 0x437fffff0b00780c */ /* 0x001fe20003f04070 */
[----:B------:R-:W-:-:S12]  /*45c0*/  IMAD.MOV.U32 R4, RZ, RZ, 0x80 ;  /* 0x00000080ff047424 */ /* 0x000fd800078e00ff */
        /* <DEDUP_REMOVED lines=8> */
.L_x_15841:
[----:B------:R-:W-:-:S04]  /*4650*/  SHF.R.U32.HI R0, RZ, 0x14, R11 ;  /* 0x00000014ff007819 */ /* 0x000fc8000001160b */
[----:B------:R-:W-:-:S04]  /*4660*/  LOP3.LUT R0, R0, 0x1, RZ, 0xc0, !PT ;  /* 0x0000000100007812 */ /* 0x000fc800078ec0ff */
[----:B------:R-:W-:-:S04]  /*4670*/  IADD3 R0, PT, PT, R11, 0x487ffff, R0 ;  /* 0x0487ffff0b007810 */ /* 0x000fc80007ffe000 */
[----:B------:R-:W-:-:S04]  /*4680*/  SHF.R.U32.HI R0, RZ, 0x14, R0 ;  /* 0x00000014ff007819 */ /* 0x000fc80000011600 */
[----:B------:R-:W-:-:S07]  /*4690*/  LOP3.LUT R0, R0, 0xff, RZ, 0xc0, !PT ;  /* 0x000000ff00007812 */ /* 0x000fce00078ec0ff */
.L_x_15842:
[----:B------:R-:W-:-:S07]  /*46a0*/  PRMT R4, R0, 0x7610, R4 ;  /* 0x0000761000047816 */ /* 0x000fce0000000004 */
.L_x_15840:
[----:B------:R-:W-:Y:S05]  /*46b0*/  BSYNC.RECONVERGENT B0 ;  /* 0x0000000000007941 */ /* 0x000fea0003800200 */
.L_x_15839:
[----:B------:R4:W-:Y:S01]  /*46c0*/  STG.E.U8 desc[UR36][R8.64], R4 ;  /* 0x0000000408007986 */ /* 0x0009e2000c101124 */
[----:B------:R-:W-:Y:S05]  /*46d0*/  BRA `(.L_x_15822) ;  /* 0x0000000000f87947 */ /* 0x000fea0003800000 */
.L_x_15837:
        /* <DEDUP_REMOVED lines=12> */
.L_x_15845:
[----:B------:R-:W-:-:S04]  /*47a0*/  SHF.R.U32.HI R0, RZ, 0x15, R11 ;  /* 0x00000015ff007819 */ /* 0x000fc8000001160b */
[----:B------:R-:W-:-:S04]  /*47b0*/  LOP3.LUT R0, R0, 0x1, RZ, 0xc0, !PT ;  /* 0x0000000100007812 */ /* 0x000fc800078ec0ff */
[----:B------:R-:W-:-:S04]  /*47c0*/  IADD3 R0, PT, PT, R11, 0x88fffff, R0 ;  /* 0x088fffff0b007810 */ /* 0x000fc80007ffe000 */
[----:B------:R-:W-:-:S04]  /*47d0*/  SHF.R.U32.HI R0, RZ, 0x15, R0 ;  /* 0x00000015ff007819 */ /* 0x000fc80000011600 */
[----:B------:R-:W-:-:S07]  /*47e0*/  LOP3.LUT R0, R0, 0xff, RZ, 0xc0, !PT ;  /* 0x000000ff00007812 */ /* 0x000fce00078ec0ff */
.L_x_15846:
[----:B------:R-:W-:-:S07]  /*47f0*/  PRMT R4, R0, 0x7610, R4 ;  /* 0x0000761000047816 */ /* 0x000fce0000000004 */
.L_x_15844:
[----:B------:R-:W-:Y:S05]  /*4800*/  BSYNC.RECONVERGENT B0 ;  /* 0x0000000000007941 */ /* 0x000fea0003800200 */
.L_x_15843:
[----:B------:R3:W-:Y:S01]  /*4810*/  STG.E.U8 desc[UR36][R8.64], R4 ;  /* 0x0000000408007986 */ /* 0x0007e2000c101124 */
[----:B------:R-:W-:Y:S05]  /*4820*/  BRA `(.L_x_15822) ;  /* 0x0000000000a47947 */ /* 0x000fea0003800000 */
.L_x_15836:
[----:B------:R-:W-:-:S13]  /*4830*/  ISETP.NE.AND P0, PT, R0, 0x1c, PT ;  /* 0x0000001c0000780c */ /* 0x000fda0003f05270 */
[----:B------:R-:W-:Y:S05]  /*4840*/  @!P0 BRA `(.L_x_15847) ;  /* 0x0000000000988947 */ /* 0x000fea0003800000 */
[----:B------:R-:W-:-:S13]  /*4850*/  ISETP.NE.AND P0, PT, R0, 0x1d, PT ;  /* 0x0000001d0000780c */ /* 0x000fda0003f05270 */
[----:B------:R-:W-:Y:S05]  /*4860*/  @!P0 BRA `(.L_x_15848) ;  /* 0x0000000000888947 */ /* 0x000fea0003800000 */
[----:B------:R-:W-:-:S13]  /*4870*/  ISETP.NE.AND P0, PT, R0, 0x2c, PT ;  /* 0x0000002c0000780c */ /* 0x000fda0003f05270 */
[----:B------:R-:W-:Y:S05]  /*4880*/  @!P0 BRA `(.L_x_15849) ;  /* 0x0000000000448947 */ /* 0x000fea0003800000 */
.L_x_15821:
        /* <DEDUP_REMOVED lines=16> */
.L_x_15850:
[----:B------:R-:W-:Y:S05]  /*4990*/  BRA `(.L_x_15822) ;  /* 0x0000000000487947 */ /* 0x000fea0003800000 */
.L_x_15849:
[----:B------:R-:W0:Y:S01]  /*49a0*/  I2F.S64 R11, R10 ;  /* 0x0000000a000b7312 */ /* 0x000e220000301400 */
[----:B------:R-:W-:Y:S01]  /*49b0*/  IMAD.MOV.U32 R3, RZ, RZ, 0xff ;  /* 0x000000ffff037424 */ /* 0x000fe200078e00ff */
        /* <DEDUP_REMOVED lines=13> */
.L_x_15848:
[----:B------:R1:W-:Y:S01]  /*4a90*/  STG.E.64 desc[UR36][R8.64], R10 ;  /* 0x0000000a08007986 */ /* 0x0003e2000c101b24 */
[----:B------:R-:W-:Y:S05]  /*4aa0*/  BRA `(.L_x_15822) ;  /* 0x0000000000047947 */ /* 0x000fea0003800000 */
.L_x_15847:
[----:B------:R0:W-:Y:S02]  /*4ab0*/  STG.E desc[UR36][R8.64], R4 ;  /* 0x0000000408007986 */ /* 0x0001e4000c101924 */
.L_x_15822:
[----:B------:R-:W-:Y:S05]  /*4ac0*/  BSYNC.RECONVERGENT B6 ;  /* 0x0000000000067941 */ /* 0x000fea0003800200 */
.L_x_15816:
[----:B------:R-:W-:-:S13]  /*4ad0*/  ISETP.GE.AND P0, PT, R30, R26, PT ;  /* 0x0000001a1e00720c */ /* 0x000fda0003f06270 */
[----:B------:R-:W-:Y:S05]  /*4ae0*/  @P0 BREAK.RELIABLE B7 ;  /* 0x0000000000070942 */ /* 0x000fea0003800100 */
[----:B------:R-:W-:Y:S05]  /*4af0*/  @P0 BRA `(.L_x_15851) ;  /* 0x0000001800d80947 */ /* 0x000fea0003800000 */
[----:B------:R-:W5:Y:S01]  /*4b00*/  LDCU UR4, c[0x0][0x3b0] ;  /* 0x00007600ff0477ac */ /* 0x000f620008000800 */
[----:B01234-:R-:W0:Y:S01]  /*4b10*/  LDC.64 R8, c[0x0][0x390] ;  /* 0x0000e400ff087b82 */ /* 0x01fe220000000a00 */
[----:B------:R-:W-:Y:S01]  /*4b20*/  IMAD R0, R27, 0x200, R30 ;  /* 0x000002001b007824 */ /* 0x000fe200078e021e */
[----:B------:R-:W-:Y:S01]  /*4b30*/  PRMT R4, R2, 0x9910, RZ ;  /* 0x0000991002047816 */ /* 0x000fe200000000ff */
[----:B------:R-:W-:Y:S02]  /*4b40*/  BSSY.RECONVERGENT B6, `(.L_x_15852) ;  /* 0x00000d3000067945 */ /* 0x000fe40003800200 */
        /* <DEDUP_REMOVED lines=16> */
.L_x_15856:
[----:B------:R0:W-:Y:S01]  /*4c50*/  STG.E.U8 desc[UR36][R8.64], R32 ;  /* 0x0000002008007986 */ /* 0x0001e2000c101124 */
[----:B------:R-:W-:Y:S05]  /*4c60*/  BRA `(.L_x_15858) ;  /* 0x0000000c00007947 */ /* 0x000fea0003800000 */
.L_x_15855:
        /* <DEDUP_REMOVED lines=8> */
.L_x_15860:
[----:B------:R0:W-:Y:S01]  /*4cf0*/  STG.E desc[UR36][R8.64], R32 ;  /* 0x0000002008007986 */ /* 0x0001e2000c101924 */
[----:B------:R-:W-:Y:S05]  /*4d00*/  BRA `(.L_x_15858) ;  /* 0x0000000800d87947 */ /* 0x000fea0003800000 */
.L_x_15859:
[----:B------:R0:W-:Y:S01]  /*4d10*/  STG.E.U16 desc[UR36][R8.64], R32 ;  /* 0x0000002008007986 */ /* 0x0001e2000c101524 */
[----:B------:R-:W-:Y:S05]  /*4d20*/  BRA `(.L_x_15858) ;  /* 0x0000000800d07947 */ /* 0x000fea0003800000 */
.L_x_15854:
        /* <DEDUP_REMOVED lines=9> */
.L_x_15862:
[----:B------:R-:W0:Y:S02]  /*4dc0*/  I2F.S64 R0, R28 ;  /* 0x0000001c00007312 */ /* 0x000e240000301400 */
[----:B0-----:R-:W-:-:S05]  /*4dd0*/  F2FP.F16.F32.PACK_AB R0, RZ, R0 ;  /* 0x00000000ff00723e */ /* 0x001fca00000000ff */
[----:B------:R0:W-:Y:S01]  /*4de0*/  STG.E.U16 desc[UR36][R8.64], R0 ;  /* 0x0000000008007986 */ /* 0x0001e2000c101524 */
[----:B------:R-:W-:Y:S05]  /*4df0*/  BRA `(.L_x_15858) ;  /* 0x00000008009c7947 */ /* 0x000fea0003800000 */
.L_x_15861:
        /* <DEDUP_REMOVED lines=10> */
.L_x_15864:
[----:B------:R-:W0:Y:S02]  /*4ea0*/  I2F.S64 R28, R28 ;  /* 0x0000001c001c7312 */ /* 0x000e240000301400 */
[----:B0-----:R-:W-:-:S04]  /*4eb0*/  F2FP.F16.F32.PACK_AB R3, RZ, R28 ;  /* 0x0000001cff03723e */ /* 0x001fc800000000ff */
[----:B------:R-:W-:-:S05]  /*4ec0*/  PRMT R3, R3, 0x5410, RZ ;  /* 0x0000541003037816 */ /* 0x000fca00000000ff */
[----:B------:R0:W-:Y:S01]  /*4ed0*/  STG.E desc[UR36][R8.64], R3 ;  /* 0x0000000308007986 */ /* 0x0001e2000c101924 */
[----:B------:R-:W-:Y:S05]  /*4ee0*/  BRA `(.L_x_15858) ;  /* 0x0000000800607947 */ /* 0x000fea0003800000 */
.L_x_15863:
[----:B------:R-:W0:Y:S02]  /*4ef0*/  I2F.F64.S64 R28, R28 ;  /* 0x0000001c001c7312 */ /* 0x000e240000301c00 */
[----:B0-----:R0:W-:Y:S01]  /*4f00*/  STG.E.64 desc[UR36][R8.64], R28 ;  /* 0x0000001c08007986 */ /* 0x0011e2000c101b24 */
[----:B------:R-:W-:Y:S05]  /*4f10*/  BRA `(.L_x_15858) ;  /* 0x0000000800547947 */ /* 0x000fea0003800000 */
.L_x_15853:
        /* <DEDUP_REMOVED lines=12> */
.L_x_15868:
[----:B------:R-:W0:Y:S01]  /*4fe0*/  I2F.S64 R29, R28 ;  /* 0x0000001c001d7312 */ /* 0x000e220000301400 */
        /* <DEDUP_REMOVED lines=15> */
.L_x_15871:
[----:B------:R-:W-:-:S07]  /*50e0*/  PRMT R4, R0, 0x7610, R4 ;  /* 0x0000761000047816 */ /* 0x000fce0000000004 */
.L_x_15870:
[----:B------:R-:W-:Y:S05]  /*50f0*/  BSYNC.RECONVERGENT B0 ;  /* 0x0000000000007941 */ /* 0x000fea0003800200 */
.L_x_15869:
[----:B------:R0:W-:Y:S01]  /*5100*/  STG.E.U8 desc[UR36][R8.64], R4 ;  /* 0x0000000408007986 */ /* 0x0001e2000c101124 */
[----:B------:R-:W-:Y:S05]  /*5110*/  BRA `(.L_x_15858) ;  /* 0x0000000400d47947 */ /* 0x000fea0003800000 */
.L_x_15867:
        /* <DEDUP_REMOVED lines=16> */
.L_x_15874:
[----:B------:R-:W-:-:S07]  /*5220*/  PRMT R4, R0, 0x7610, R4 ;  /* 0x0000761000047816 */ /* 0x000fce0000000004 */
.L_x_15873:
[----:B------:R-:W-:Y:S05]  /*5230*/  BSYNC.RECONVERGENT B0 ;  /* 0x0000000000007941 */ /* 0x000fea0003800200 */
.L_x_15872:
[----:B------:R0:W-:Y:S01]  /*5240*/  STG.E.U8 desc[UR36][R8.64], R4 ;  /* 0x0000000408007986 */ /* 0x0001e2000c101124 */
[----:B------:R-:W-:Y:S05]  /*5250*/  BRA `(.L_x_15858) ;  /* 0x0000000400847947 */ /* 0x000fea0003800000 */
.L_x_15866:
[----:B------:R-:W-:-:S13]  /*5260*/  ISETP.NE.AND P0, PT, R0, 0x1c, PT ;  /* 0x0000001c0000780c */ /* 0x000fda0003f05270 */
[----:B------:R-:W-:Y:S05]  /*5270*/  @!P0 BRA `(.L_x_15875) ;  /* 0x0000000000548947 */ /* 0x000fea0003800000 */
[----:B------:R-:W-:-:S13]  /*5280*/  ISETP.NE.AND P0, PT, R0, 0x1d, PT ;  /* 0x0000001d0000780c */ /* 0x000fda0003f05270 */
[----:B------:R-:W-:Y:S05]  /*5290*/  @!P0 BRA `(.L_x_15876) ;  /* 0x0000000000448947 */ /* 0x000fea0003800000 */
[----:B------:R-:W-:-:S13]  /*52a0*/  ISETP.NE.AND P0, PT, R0, 0x2c, PT ;  /* 0x0000002c0000780c */ /* 0x000fda0003f05270 */
[----:B------:R-:W-:Y:S05]  /*52b0*/  @P0 BRA `(.L_x_15857) ;  /* 0x0000000000a00947 */ /* 0x000fea0003800000 */
        /* <DEDUP_REMOVED lines=15> */
.L_x_15876:
[----:B------:R0:W-:Y:S01]  /*53b0*/  STG.E.64 desc[UR36][R8.64], R28 ;  /* 0x0000001c08007986 */ /* 0x0001e2000c101b24 */
[----:B------:R-:W-:Y:S05]  /*53c0*/  BRA `(.L_x_15858) ;  /* 0x0000000400287947 */ /* 0x000fea0003800000 */
.L_x_15875:
[----:B------:R0:W-:Y:S01]  /*53d0*/  STG.E desc[UR36][R8.64], R32 ;  /* 0x0000002008007986 */ /* 0x0001e2000c101924 */
[----:B------:R-:W-:Y:S05]  /*53e0*/  BRA `(.L_x_15858) ;  /* 0x0000000400207947 */ /* 0x000fea0003800000 */
.L_x_15865:
        /* <DEDUP_REMOVED lines=11> */
.L_x_15878:
[----:B------:R-:W-:Y:S01]  /*54a0*/  CS2R R6, SRZ ;  /* 0x0000000000067805 */ /* 0x000fe2000001ff00 */
[----:B------:R-:W0:Y:S04]  /*54b0*/  I2F.F64.S64 R4, R28 ;  /* 0x0000001c00047312 */ /* 0x000e280000301c00 */
[----:B0-----:R4:W-:Y:S01]  /*54c0*/  STG.E.128 desc[UR36][R8.64], R4 ;  /* 0x0000000408007986 */ /* 0x0019e2000c101d24 */
[----:B------:R-:W-:Y:S05]  /*54d0*/  BRA `(.L_x_15858) ;  /* 0x0000000000e47947 */ /* 0x000fea0003800000 */
.L_x_15877:
[----:B------:R-:W-:-:S13]  /*54e0*/  ISETP.NE.AND P0, PT, R0, 0xf, PT ;  /* 0x0000000f0000780c */ /* 0x000fda0003f05270 */
[----:B------:R-:W-:Y:S05]  /*54f0*/  @!P0 BRA `(.L_x_15879) ;  /* 0x0000000000d08947 */ /* 0x000fea0003800000 */
[----:B------:R-:W-:-:S13]  /*5500*/  ISETP.NE.AND P0, PT, R0, 0x17, PT ;  /* 0x000000170000780c */ /* 0x000fda0003f05270 */
[----:B------:R-:W-:Y:S05]  /*5510*/  @!P0 BRA `(.L_x_15880) ;  /* 0x0000000000848947 */ /* 0x000fea0003800000 */
[----:B------:R-:W-:-:S13]  /*5520*/  ISETP.NE.AND P0, PT, R0, 0x18, PT ;  /* 0x000000180000780c */ /* 0x000fda0003f05270 */
[----:B------:R-:W-:Y:S05]  /*5530*/  @!P0 BRA `(.L_x_15881) ;  /* 0x0000000000448947 */ /* 0x000fea0003800000 */
.L_x_15857:
        /* <DEDUP_REMOVED lines=16> */
.L_x_15882:
[----:B------:R-:W-:Y:S05]  /*5640*/  BRA `(.L_x_15858) ;  /* 0x0000000000887947 */ /* 0x000fea0003800000 */
.L_x_15881:
        /* <DEDUP_REMOVED lines=11> */
.L_x_15884:
[----:B------:R-:W-:Y:S05]  /*5700*/  BSYNC.RECONVERGENT B0 ;  /* 0x0000000000007941 */ /* 0x000fea0003800200 */
.L_x_15883:
[----:B------:R1:W-:Y:S01]  /*5710*/  STG.E.U8 desc[UR36][R8.64], R3 ;  /* 0x0000000308007986 */ /* 0x0003e2000c101124 */
[----:B------:R-:W-:Y:S05]  /*5720*/  BRA `(.L_x_15858) ;  /* 0x0000000000507947 */ /* 0x000fea0003800000 */
.L_x_15880:
[----:B------:R-:W0:Y:S02]  /*5730*/  I2F.S64 R5, R28 ;  /* 0x0000001c00057312 */ /* 0x000e240000301400 */
        /* <DEDUP_REMOVED lines=11> */
.L_x_15885:
[----:B------:R-:W-:Y:S01]  /*57f0*/  IMAD.MOV.U32 R3, RZ, RZ, 0x7f ;  /* 0x0000007fff037424 */ /* 0x000fe200078e00ff */
[----:B------:R-:W-:-:S04]  /*5800*/  ISETP.GT.U32.AND P0, PT, R5, 0x7f800000, PT ;  /* 0x7f8000000500780c */ /* 0x000fc80003f04070 */
[----:B------:R-:W-:-:S05]  /*5810*/  SEL R3, R3, 0x7c, P0 ;  /* 0x0000007c03037807 */ /* 0x000fca0000000000 */
[----:B------:R2:W-:Y:S01]  /*5820*/  STG.E.U8 desc[UR36][R8.64], R3 ;  /* 0x0000000308007986 */ /* 0x0005e2000c101124 */
[----:B------:R-:W-:Y:S05]  /*5830*/  BRA `(.L_x_15858) ;  /* 0x00000000000c7947 */ /* 0x000fea0003800000 */
.L_x_15879:
[----:B------:R-:W0:Y:S02]  /*5840*/  I2F.S64 R0, R28 ;  /* 0x0000001c00007312 */ /* 0x000e240000301400 */
[----:B0-----:R-:W-:-:S05]  /*5850*/  F2FP.BF16.F32.PACK_AB R0, RZ, R0 ;  /* 0x00000000ff00723e */ /* 0x001fca00000010ff */
[----:B------:R0:W-:Y:S02]  /*5860*/  STG.E.U16 desc[UR36][R8.64], R0 ;  /* 0x0000000008007986 */ /* 0x0001e4000c101524 */
.L_x_15858:
[----:B------:R-:W-:Y:S05]  /*5870*/  BSYNC.RECONVERGENT B6 ;  /* 0x0000000000067941 */ /* 0x000fea0003800200 */
.L_x_15852:
[----:B------:R-:W-:-:S07]  /*5880*/  VIADD R30, R30, 0x80 ;  /* 0x000000801e1e7836 */ /* 0x000fce0000000000 */
.L_x_15815:
[----:B------:R-:W-:-:S13]  /*5890*/  ISETP.GE.AND P0, PT, R30, R26, PT ;  /* 0x0000001a1e00720c */ /* 0x000fda0003f06270 */
[----:B------:R-:W-:Y:S05]  /*58a0*/  @P0 BREAK.RELIABLE B7 ;  /* 0x0000000000070942 */ /* 0x000fea0003800100 */
[----:B------:R-:W-:Y:S05]  /*58b0*/  @P0 BRA `(.L_x_15851) ;  /* 0x0000000c00680947 */ /* 0x000fea0003800000 */
[----:B------:R-:W-:Y:S05]  /*58c0*/  BSYNC.RELIABLE B7 ;  /* 0x0000000000077941 */ /* 0x000fea0003800100 */
.L_x_15814:
        /* <DEDUP_REMOVED lines=21> */
.L_x_15890:
[----:B------:R0:W-:Y:S01]  /*5a20*/  STG.E.U8 desc[UR36][R8.64], R24 ;  /* 0x0000001808007986 */ /* 0x0001e2000c101124 */
[----:B------:R-:W-:Y:S05]  /*5a30*/  BRA `(.L_x_15892) ;  /* 0x0000000c00007947 */ /* 0x000fea0003800000 */
.L_x_15889:
        /* <DEDUP_REMOVED lines=8> */
.L_x_15894:
[----:B------:R0:W-:Y:S01]  /*5ac0*/  STG.E desc[UR36][R8.64], R24 ;  /* 0x0000001808007986 */ /* 0x0001e2000c101924 */
[----:B------:R-:W-:Y:S05]  /*5ad0*/  BRA `(.L_x_15892) ;  /* 0x0000000800d87947 */ /* 0x000fea0003800000 */
.L_x_15893:
[----:B------:R0:W-:Y:S01]  /*5ae0*/  STG.E.U16 desc[UR36][R8.64], R24 ;  /* 0x0000001808007986 */ /* 0x0001e2000c101524 */
[----:B------:R-:W-:Y:S05]  /*5af0*/  BRA `(.L_x_15892) ;  /* 0x0000000800d07947 */ /* 0x000fea0003800000 */
.L_x_15888:
        /* <DEDUP_REMOVED lines=9> */
.L_x_15896:
[----:B------:R-:W0:Y:S02]  /*5b90*/  I2F.S64 R0, R22 ;  /* 0x0000001600007312 */ /* 0x000e240000301400 */
[----:B0-----:R-:W-:-:S05]  /*5ba0*/  F2FP.F16.F32.PACK_AB R0, RZ, R0 ;  /* 0x00000000ff00723e */ /* 0x001fca00000000ff */
[----:B------:R0:W-:Y:S01]  /*5bb0*/  STG.E.U16 desc[UR36][R8.64], R0 ;  /* 0x0000000008007986 */ /* 0x0001e2000c101524 */
[----:B------:R-:W-:Y:S05]  /*5bc0*/  BRA `(.L_x_15892) ;  /* 0x00000008009c7947 */ /* 0x000fea0003800000 */
.L_x_15895:
        /* <DEDUP_REMOVED lines=10> */
.L_x_15898:
[----:B------:R-:W0:Y:S02]  /*5c70*/  I2F.S64 R22, R22 ;  /* 0x0000001600167312 */ /* 0x000e240000301400 */
[----:B0-----:R-:W-:-:S04]  /*5c80*/  F2FP.F16.F32.PACK_AB R3, RZ, R22 ;  /* 0x00000016ff03723e */ /* 0x001fc800000000ff */
[----:B------:R-:W-:-:S05]  /*5c90*/  PRMT R3, R3, 0x5410, RZ ;  /* 0x0000541003037816 */ /* 0x000fca00000000ff */
[----:B------:R0:W-:Y:S01]  /*5ca0*/  STG.E desc[UR36][R8.64], R3 ;  /* 0x0000000308007986 */ /* 0x0001e2000c101924 */
[----:B------:R-:W-:Y:S05]  /*5cb0*/  BRA `(.L_x_15892) ;  /* 0x0000000800607947 */ /* 0x000fea0003800000 */
.L_x_15897:
[----:B------:R-:W0:Y:S02]  /*5cc0*/  I2F.F64.S64 R22, R22 ;  /* 0x0000001600167312 */ /* 0x000e240000301c00 */
[----:B0-----:R0:W-:Y:S01]  /*5cd0*/  STG.E.64 desc[UR36][R8.64], R22 ;  /* 0x0000001608007986 */ /* 0x0011e2000c101b24 */
[----:B------:R-:W-:Y:S05]  /*5ce0*/  BRA `(.L_x_15892) ;  /* 0x0000000800547947 */ /* 0x000fea0003800000 */
.L_x_15887:
        /* <DEDUP_REMOVED lines=12> */
.L_x_15902:
        /* <DEDUP_REMOVED lines=16> */
.L_x_15905:
[----:B------:R-:W-:-:S07]  /*5eb0*/  PRMT R4, R0, 0x7610, R4 ;  /* 0x0000761000047816 */ /* 0x000fce0000000004 */
.L_x_15904:
[----:B------:R-:W-:Y:S05]  /*5ec0*/  BSYNC.RECONVERGENT B0 ;  /* 0x0000000000007941 */ /* 0x000fea0003800200 */
.L_x_15903:
[----:B------:R0:W-:Y:S01]  /*5ed0*/  STG.E.U8 desc[UR36][R8.64], R4 ;  /* 0x0000000408007986 */ /* 0x0001e2000c101124 */
[----:B------:R-:W-:Y:S05]  /*5ee0*/  BRA `(.L_x_15892) ;  /* 0x0000000400d47947 */ /* 0x000fea0003800000 */
.L_x_15901:
        /* <DEDUP_REMOVED lines=16> */
.L_x_15908:
[----:B------:R-:W-:-:S07]  /*5ff0*/  PRMT R4, R0, 0x7610, R4 ;  /* 0x0000761000047816 */ /* 0x000fce0000000004 */
.L_x_15907:
[----:B------:R-:W-:Y:S05]  /*6000*/  BSYNC.RECONVERGENT B0 ;  /* 0x0000000000007941 */ /* 0x000fea0003800200 */
.L_x_15906:
[----:B------:R0:W-:Y:S01]  /*6010*/  STG.E.U8 desc[UR36][R8.64], R4 ;  /* 0x0000000408007986 */ /* 0x0001e2000c101124 */
[----:B------:R-:W-:Y:S05]  /*6020*/  BRA `(.L_x_15892) ;  /* 0x0000000400847947 */ /* 0x000fea0003800000 */
.L_x_15900:
        /* <DEDUP_REMOVED lines=21> */
.L_x_15910:
[----:B------:R0:W-:Y:S01]  /*6180*/  STG.E.64 desc[UR36][R8.64], R22 ;  /* 0x0000001608007986 */ /* 0x0001e2000c101b24 */
[----:B------:R-:W-:Y:S05]  /*6190*/  BRA `(.L_x_15892) ;  /* 0x0000000400287947 */ /* 0x000fea0003800000 */
.L_x_15909:
[----:B------:R0:W-:Y:S01]  /*61a0*/  STG.E desc[UR36][R8.64], R24 ;  /* 0x0000001808007986 */ /* 0x0001e2000c101924 */
[----:B------:R-:W-:Y:S05]  /*61b0*/  BRA `(.L_x_15892) ;  /* 0x0000000400207947 */ /* 0x000fea0003800000 */
.L_x_15899:
        /* <DEDUP_REMOVED lines=11> */
.L_x_15912:
[----:B------:R-:W-:Y:S01]  /*6270*/  CS2R R6, SRZ ;  /* 0x0000000000067805 */ /* 0x000fe2000001ff00 */
[----:B------:R-:W0:Y:S04]  /*6280*/  I2F.F64.S64 R4, R22 ;  /* 0x0000001600047312 */ /* 0x000e280000301c00 */
[----:B0-----:R4:W-:Y:S01]  /*6290*/  STG.E.128 desc[UR36][R8.64], R4 ;  /* 0x0000000408007986 */ /* 0x0019e2000c101d24 */
[----:B------:R-:W-:Y:S05]  /*62a0*/  BRA `(.L_x_15892) ;  /* 0x0000000000e47947 */ /* 0x000fea0003800000 */
.L_x_15911:
[----:B------:R-:W-:-:S13]  /*62b0*/  ISETP.NE.AND P0, PT, R0, 0xf, PT ;  /* 0x0000000f0000780c */ /* 0x000fda0003f05270 */
[----:B------:R-:W-:Y:S05]  /*62c0*/  @!P0 BRA `(.L_x_15913) ;  /* 0x0000000000d08947 */ /* 0x000fea0003800000 */
[----:B------:R-:W-:-:S13]  /*62d0*/  ISETP.NE.AND P0, PT, R0, 0x17, PT ;  /* 0x000000170000780c */ /* 0x000fda0003f05270 */
[----:B------:R-:W-:Y:S05]  /*62e0*/  @!P0 BRA `(.L_x_15914) ;  /* 0x0000000000848947 */ /* 0x000fea0003800000 */
[----:B------:R-:W-:-:S13]  /*62f0*/  ISETP.NE.AND P0, PT, R0, 0x18, PT ;  /* 0x000000180000780c */ /* 0x000fda0003f05270 */
[----:B------:R-:W-:Y:S05]  /*6300*/  @!P0 BRA `(.L_x_15915) ;  /* 0x0000000000448947 */ /* 0x000fea0003800000 */
.L_x_15891:
        /* <DEDUP_REMOVED lines=16> */
.L_x_15916:
[----:B------:R-:W-:Y:S05]  /*6410*/  BRA `(.L_x_15892) ;  /* 0x0000000000887947 */ /* 0x000fea0003800000 */
.L_x_15915:
        /* <DEDUP_REMOVED lines=11> */
.L_x_15918:
[----:B------:R-:W-:Y:S05]  /*64d0*/  BSYNC.RECONVERGENT B0 ;  /* 0x0000000000007941 */ /* 0x000fea0003800200 */
.L_x_15917:
[----:B------:R1:W-:Y:S01]  /*64e0*/  STG.E.U8 desc[UR36][R8.64], R3 ;  /* 0x0000000308007986 */ /* 0x0003e2000c101124 */
[----:B------:R-:W-:Y:S05]  /*64f0*/  BRA `(.L_x_15892) ;  /* 0x0000000000507947 */ /* 0x000fea0003800000 */
.L_x_15914:
        /* <DEDUP_REMOVED lines=12> */
.L_x_15919:
[----:B------:R-:W-:Y:S01]  /*65c0*/  IMAD.MOV.U32 R3, RZ, RZ, 0x7f ;  /* 0x0000007fff037424 */ /* 0x000fe200078e00ff */
[----:B------:R-:W-:-:S04]  /*65d0*/  ISETP.GT.U32.AND P0, PT, R5, 0x7f800000, PT ;  /* 0x7f8000000500780c */ /* 0x000fc80003f04070 */
[----:B------:R-:W-:-:S05]  /*65e0*/  SEL R3, R3, 0x7c, P0 ;  /* 0x0000007c03037807 */ /* 0x000fca0000000000 */
[----:B------:R2:W-:Y:S01]  /*65f0*/  STG.E.U8 desc[UR36][R8.64], R3 ;  /* 0x0000000308007986 */ /* 0x0005e2000c101124 */
[----:B------:R-:W-:Y:S05]  /*6600*/  BRA `(.L_x_15892) ;  /* 0x00000000000c7947 */ /* 0x000fea0003800000 */
.L_x_15913:
[----:B------:R-:W0:Y:S02]  /*6610*/  I2F.S64 R0, R22 ;  /* 0x0000001600007312 */ /* 0x000e240000301400 */
[----:B0-----:R-:W-:-:S05]  /*6620*/  F2FP.BF16.F32.PACK_AB R0, RZ, R0 ;  /* 0x00000000ff00723e */ /* 0x001fca00000010ff */
[----:B------:R0:W-:Y:S02]  /*6630*/  STG.E.U16 desc[UR36][R8.64], R0 ;  /* 0x0000000008007986 */ /* 0x0001e4000c101524 */
.L_x_15892:
[----:B------:R-:W-:Y:S05]  /*6640*/  BSYNC.RECONVERGENT B6 ;  /* 0x0000000000067941 */ /* 0x000fea0003800200 */
.L_x_15886:
[----:B------:R-:W-:-:S07]  /*6650*/  VIADD R30, R30, 0x80 ;  /* 0x000000801e1e7836 */ /* 0x000fce0000000000 */
.L_x_15851:
[----:B------:R-:W-:Y:S05]  /*6660*/  BSYNC.RECONVERGENT B8 ;  /* 0x0000000000087941 */ /* 0x000fea0003800200 */
.L_x_15813:
[----:B------:R-:W-:-:S13]  /*6670*/  ISETP.GE.AND P0, PT, R30, R26, PT ;  /* 0x0000001a1e00720c */ /* 0x000fda0003f06270 */
[----:B------:R-:W-:Y:S05]  /*6680*/  @P0 EXIT ;  /* 0x000000000000094d */ /* 0x000fea0003800000 */
[----:B0--34-:R-:W0:Y:S01]  /*6690*/  LDC.64 R4, c[0x0][0x390] ;  /* 0x0000e400ff047b82 */ /* 0x019e220000000a00 */
        /* <DEDUP_REMOVED lines=18> */
.L_x_15923:
[----:B------:R-:W-:Y:S01]  /*67c0*/  STG.E.U8 desc[UR36][R4.64], R18 ;  /* 0x0000001204007986 */ /* 0x000fe2000c101124 */
[----:B------:R-:W-:Y:S05]  /*67d0*/  EXIT ;  /* 0x000000000000794d */ /* 0x000fea0003800000 */
.L_x_15922:
        /* <DEDUP_REMOVED lines=8> */
.L_x_15926:
[----:B------:R-:W-:Y:S01]  /*6860*/  STG.E desc[UR36][R4.64], R18 ;  /* 0x0000001204007986 */ /* 0x000fe2000c101924 */
[----:B------:R-:W-:Y:S05]  /*6870*/  EXIT ;  /* 0x000000000000794d */ /* 0x000fea0003800000 */
.L_x_15925:
[----:B------:R-:W-:Y:S01]  /*6880*/  STG.E.U16 desc[UR36][R4.64], R18 ;  /* 0x0000001204007986 */ /* 0x000fe2000c101524 */
[----:B------:R-:W-:Y:S05]  /*6890*/  EXIT ;  /* 0x000000000000794d */ /* 0x000fea0003800000 */
.L_x_15921:
        /* <DEDUP_REMOVED lines=9> */
.L_x_15928:
[----:B------:R-:W0:Y:S02]  /*6930*/  I2F.S64 R0, R16 ;  /* 0x0000001000007312 */ /* 0x000e240000301400 */
[----:B0-----:R-:W-:-:S05]  /*6940*/  F2FP.F16.F32.PACK_AB R0, RZ, R0 ;  /* 0x00000000ff00723e */ /* 0x001fca00000000ff */
[----:B------:R-:W-:Y:S01]  /*6950*/  STG.E.U16 desc[UR36][R4.64], R0 ;  /* 0x0000000004007986 */ /* 0x000fe2000c101524 */
[----:B------:R-:W-:Y:S05]  /*6960*/  EXIT ;  /* 0x000000000000794d */ /* 0x000fea0003800000 */
.L_x_15927:
[----:B------:R-:W-:-:S13]  /*6970*/  ISETP.NE.AND P0, PT, R0, 0x7, PT ;  /* 0x000000070000780c */ /* 0x000fda0003f05270 */
[----:B------:R-:W-:Y:S05]  /*6980*/  @!P0 BRA `(.L_x_15929) ;  /* 0x0000000000348947 */ /* 0x000fea0003800000 */
[----:B------:R-:W-:-:S13]  /*6990*/  ISETP.NE.AND P0, PT, R0, 0x8, PT ;  /* 0x000000080000780c */ /* 0x000fda0003f05270 */
[----:B------:R-:W-:Y:S05]  /*69a0*/  @!P0 BRA `(.L_x_15930) ;  /* 0x0000000000188947 */ /* 0x000fea0003800000 */
[----:B------:R-:W-:-:S13]  /*69b0*/  ISETP.NE.AND P0, PT, R0, 0x9, PT ;  /* 0x000000090000780c */ /* 0x000fda0003f05270 */
[----:B------:R-:W-:Y:S05]  /*69c0*/  @P0 BRA `(.L_x_15924) ;  /* 0x0000000400b80947 */ /* 0x000fea0003800000 */
[----:B-12---:R-:W-:Y:S01]  /*69d0*/  IMAD.MOV.U32 R3, RZ, RZ, RZ ;  /* 0x000000ffff037224 */ /* 0x006fe200078e00ff */
[----:B------:R-:W0:Y:S04]  /*69e0*/  I2F.S64 R2, R16 ;  /* 0x0000001000027312 */ /* 0x000e280000301400 */
[----:B0-----:R-:W-:Y:S01]  /*69f0*/  STG.E.64 desc[UR36][R4.64], R2 ;  /* 0x0000000204007986 */ /* 0x001fe2000c101b24 */
[----:B------:R-:W-:Y:S05]  /*6a00*/  EXIT ;  /* 0x000000000000794d */ /* 0x000fea0003800000 */
.L_x_15930:
[----:B------:R-:W1:Y:S02]  /*6a10*/  I2F.S64 R16, R16 ;  /* 0x0000001000107312 */ /* 0x000e640000301400 */
[----:B-12---:R-:W-:-:S04]  /*6a20*/  F2FP.F16.F32.PACK_AB R3, RZ, R16 ;  /* 0x00000010ff03723e */ /* 0x006fc800000000ff */
[----:B------:R-:W-:-:S05]  /*6a30*/  PRMT R3, R3, 0x5410, RZ ;  /* 0x0000541003037816 */ /* 0x000fca00000000ff */
[----:B------:R-:W-:Y:S01]  /*6a40*/  STG.E desc[UR36][R4.64], R3 ;  /* 0x0000000304007986 */ /* 0x000fe2000c101924 */
[----:B------:R-:W-:Y:S05]  /*6a50*/  EXIT ;  /* 0x000000000000794d */ /* 0x000fea0003800000 */
.L_x_15929:
[----:B------:R-:W0:Y:S02]  /*6a60*/  I2F.F64.S64 R16, R16 ;  /* 0x0000001000107312 */ /* 0x000e240000301c00 */
[----:B0-----:R-:W-:Y:S01]  /*6a70*/  STG.E.64 desc[UR36][R4.64], R16 ;  /* 0x0000001004007986 */ /* 0x001fe2000c101b24 */
[----:B------:R-:W-:Y:S05]  /*6a80*/  EXIT ;  /* 0x000000000000794d */ /* 0x000fea0003800000 */
.L_x_15920:
        /* <DEDUP_REMOVED lines=12> */
.L_x_15934:
        /* <DEDUP_REMOVED lines=16> */
.L_x_15937:
[----:B------:R-:W-:-:S07]  /*6c50*/  PRMT R2, R0, 0x7610, R2 ;  /* 0x0000761000027816 */ /* 0x000fce0000000002 */
.L_x_15936:
[----:B------:R-:W-:Y:S05]  /*6c60*/  BSYNC.RECONVERGENT B0 ;  /* 0x0000000000007941 */ /* 0x000fea0003800200 */
.L_x_15935:
[----:B------:R-:W-:Y:S01]  /*6c70*/  STG.E.U8 desc[UR36][R4.64], R2 ;  /* 0x0000000204007986 */ /* 0x000fe2000c101124 */
[----:B------:R-:W-:Y:S05]  /*6c80*/  EXIT ;  /* 0x000000000000794d */ /* 0x000fea0003800000 */
.L_x_15933:
        /* <DEDUP_REMOVED lines=16> */
.L_x_15940:
[----:B------:R-:W-:-:S07]  /*6d90*/  PRMT R2, R0, 0x7610, R2 ;  /* 0x0000761000027816 */ /* 0x000fce0000000002 */
.L_x_15939:
[----:B------:R-:W-:Y:S05]  /*6da0*/  BSYNC.RECONVERGENT B0 ;  /* 0x0000000000007941 */ /* 0x000fea0003800200 */
.L_x_15938:
[----:B------:R-:W-:Y:S01]  /*6db0*/  STG.E.U8 desc[UR36][R4.64], R2 ;  /* 0x0000000204007986 */ /* 0x000fe2000c101124 */
[----:B------:R-:W-:Y:S05]  /*6dc0*/  EXIT ;  /* 0x000000000000794d */ /* 0x000fea0003800000 */
.L_x_15932:
[----:B------:R-:W-:-:S13]  /*6dd0*/  ISETP.NE.AND P0, PT, R0, 0x1c, PT ;  /* 0x0000001c0000780c */ /* 0x000fda0003f05270 */
[----:B------:R-:W-:Y:S05]  /*6de0*/  @!P0 BRA `(.L_x_15941) ;  /* 0x0000000000548947 */ /* 0x000fea0003800000 */
[----:B------:R-:W-:-:S13]  /*6df0*/  ISETP.NE.AND P0, PT, R0, 0x1d, PT ;  /* 0x0000001d0000780c */ /* 0x000fda0003f05270 */
[----:B------:R-:W-:Y:S05]  /*6e00*/  @!P0 BRA `(.L_x_15942) ;  /* 0x0000000000448947 */ /* 0x000fea0003800000 */
[----:B------:R-:W-:-:S13]  /*6e10*/  ISETP.NE.AND P0, PT, R0, 0x2c, PT ;  /* 0x0000002c0000780c */ /* 0x000fda0003f05270 */
[----:B------:R-:W-:Y:S05]  /*6e20*/  @P0 BRA `(.L_x_15924) ;  /* 0x0000000000a00947 */ /* 0x000fea0003800000 */
[----:B------:R-:W0:Y:S01]  /*6e30*/  I2F.S64 R17, R16 ;  /* 0x0000001000117312 */ /* 0x000e220000301400 */
[----:B-12---:R-:W-:Y:S01]  /*6e40*/  IMAD.MOV.U32 R3, RZ, RZ, 0xff ;  /* 0x000000ffff037424 */ /* 0x006fe200078e00ff */
        /* <DEDUP_REMOVED lines=13> */
.L_x_15942:
[----:B------:R-:W-:Y:S01]  /*6f20*/  STG.E.64 desc[UR36][R4.64], R16 ;  /* 0x0000001004007986 */ /* 0x000fe2000c101b24 */
[----:B------:R-:W-:Y:S05]  /*6f30*/  EXIT ;  /* 0x000000000000794d */ /* 0x000fea0003800000 */
.L_x_15941:
[----:B------:R-:W-:Y:S01]  /*6f40*/  STG.E desc[UR36][R4.64], R18 ;  /* 0x0000001204007986 */ /* 0x000fe2000c101924 */
[----:B------:R-:W-:Y:S05]  /*6f50*/  EXIT ;  /* 0x000000000000794d */ /* 0x000fea0003800000 */
.L_x_15931:
        /* <DEDUP_REMOVED lines=8> */
[----:B-12---:R-:W-:-:S05]  /*6fe0*/  SEL R3, RZ, 0x1, !P0 ;  /* 0x00000001ff037807 */ /* 0x006fca0004000000 */
[----:B------:R-:W-:Y:S01]  /*6ff0*/  STG.E.U8 desc[UR36][R4.64], R3 ;  /* 0x0000000304007986 */ /* 0x000fe2000c101124 */
[----:B------:R-:W-:Y:S05]  /*7000*/  EXIT ;  /* 0x000000000000794d */ /* 0x000fea0003800000 */
.L_x_15944:
[----:B------:R-:W-:Y:S01]  /*7010*/  CS2R R18, SRZ ;  /* 0x0000000000127805 */ /* 0x000fe2000001ff00 */
[----:B------:R-:W0:Y:S04]  /*7020*/  I2F.F64.S64 R16, R16 ;  /* 0x0000001000107312 */ /* 0x000e280000301c00 */
[----:B0-----:R-:W-:Y:S01]  /*7030*/  STG.E.128 desc[UR36][R4.64], R16 ;  /* 0x0000001004007986 */ /* 0x001fe2000c101d24 */
[----:B------:R-:W-:Y:S05]  /*7040*/  EXIT ;  /* 0x000000000000794d */ /* 0x000fea0003800000 */
.L_x_15943:
[----:B------:R-:W-:-:S13]  /*7050*/  ISETP.NE.AND P0, PT, R0, 0xf, PT ;  /* 0x0000000f0000780c */ /* 0x000fda0003f05270 */
[----:B------:R-:W-:Y:S05]  /*7060*/  @!P0 BRA `(.L_x_15945) ;  /* 0x0000000000d48947 */ /* 0x000fea0003800000 */
[----:B------:R-:W-:-:S13]  /*7070*/  ISETP.NE.AND P0, PT, R0, 0x17, PT ;  /* 0x000000170000780c */ /* 0x000fda0003f05270 */
[----:B------:R-:W-:Y:S05]  /*7080*/  @!P0 BRA `(.L_x_15946) ;  /* 0x0000000000848947 */ /* 0x000fea0003800000 */
[----:B------:R-:W-:-:S13]  /*7090*/  ISETP.NE.AND P0, PT, R0, 0x18, PT ;  /* 0x000000180000780c */ /* 0x000fda0003f05270 */
[----:B------:R-:W-:Y:S05]  /*70a0*/  @!P0 BRA `(.L_x_15947) ;  /* 0x0000000000448947 */ /* 0x000fea0003800000 */
.L_x_15924:
        /* <DEDUP_REMOVED lines=16> */
.L_x_15948:
[----:B------:R-:W-:Y:S05]  /*71b0*/  EXIT ;  /* 0x000000000000794d */ /* 0x000fea0003800000 */
.L_x_15947:
[----:B------:R-:W0:Y:S01]  /*71c0*/  I2F.S64 R17, R16 ;  /* 0x0000001000117312 */ /* 0x000e220000301400 */
[----:B------:R-:W-:Y:S01]  /*71d0*/  BSSY.RECONVERGENT B0, `(.L_x_15949) ;  /* 0x000000a000007945 */ /* 0x000fe20003800200 */
[----:B0-----:R-:W-:Y:S01]  /*71e0*/  ISETP.GT.U32.AND P0, PT, R17, 0x43efffff, PT ;  /* 0x43efffff1100780c */ /* 0x001fe20003f04070 */
[----:B-12---:R-:W-:-:S12]  /*71f0*/  IMAD.MOV.U32 R3, RZ, RZ, 0x7f ;  /* 0x0000007fff037424 */ /* 0x006fd800078e00ff */
[----:B------:R-:W-:Y:S05]  /*7200*/  @P0 BRA `(.L_x_15950) ;  /* 0x0000000000180947 */ /* 0x000fea0003800000 */
[----:B------:R-:W-:-:S13]  /*7210*/  ISETP.GE.U32.AND P0, PT, R17, 0x3c800000, PT ;  /* 0x3c8000001100780c */ /* 0x000fda0003f06070 */
[----:B------:R-:W-:-:S04]  /*7220*/  @P0 SHF.R.U32.HI R0, RZ, 0x14, R17 ;  /* 0x00000014ff000819 */ /* 0x000fc80000011611 */
[----:B------:R-:W-:-:S04]  /*7230*/  @P0 LOP3.LUT R0, R0, 0x1, RZ, 0xc0, !PT ;  /* 0x0000000100000812 */ /* 0x000fc800078ec0ff */
[----:B------:R-:W-:-:S04]  /*7240*/  @P0 IADD3 R0, PT, PT, R17, 0x407ffff, R0 ;  /* 0x0407ffff11000810 */ /* 0x000fc80007ffe000 */
[----:B------:R-:W-:Y:S01]  /*7250*/  @P0 SHF.R.U32.HI R3, RZ, 0x14, R0 ;  /* 0x00000014ff030819 */ /* 0x000fe20000011600 */
[----:B------:R-:W-:-:S07]  /*7260*/  @!P0 FADD.FTZ R3, R17, 16384 ;  /* 0x4680000011038421 */ /* 0x000fce0000010000 */
.L_x_15950:
[----:B------:R-:W-:Y:S05]  /*7270*/  BSYNC.RECONVERGENT B0 ;  /* 0x0000000000007941 */ /* 0x000fea0003800200 */
.L_x_15949:
[----:B------:R-:W-:Y:S01]  /*7280*/  STG.E.U8 desc[UR36][R4.64], R3 ;  /* 0x0000000304007986 */ /* 0x000fe2000c101124 */
[----:B------:R-:W-:Y:S05]  /*7290*/  EXIT ;  /* 0x000000000000794d */ /* 0x000fea0003800000 */
.L_x_15946:
[----:B------:R-:W0:Y:S02]  /*72a0*/  I2F.S64 R17, R16 ;  /* 0x0000001000117312 */ /* 0x000e240000301400 */
[----:B0-----:R-:W-:-:S13]  /*72b0*/  ISETP.GT.U32.AND P0, PT, R17, 0x477fffff, PT ;  /* 0x477fffff1100780c */ /* 0x001fda0003f04070 */
[----:B------:R-:W-:Y:S05]  /*72c0*/  @P0 BRA `(.L_x_15951) ;  /* 0x0000000000280947 */ /* 0x000fea0003800000 */
[----:B------:R-:W-:-:S13]  /*72d0*/  ISETP.GE.U32.AND P0, PT, R17, 0x38800000, PT ;  /* 0x388000001100780c */ /* 0x000fda0003f06070 */
[----:B------:R-:W-:-:S04]  /*72e0*/  @P0 SHF.R.U32.HI R0, RZ, 0x15, R17 ;  /* 0x00000015ff000819 */ /* 0x000fc80000011611 */
[----:B------:R-:W-:-:S04]  /*72f0*/  @P0 LOP3.LUT R0, R0, 0x1, RZ, 0xc0, !PT ;  /* 0x0000000100000812 */ /* 0x000fc800078ec0ff */
[----:B------:R-:W-:-:S04]  /*7300*/  @P0 IADD3 R0, PT, PT, R17, 0x80fffff, R0 ;  /* 0x080fffff11000810 */ /* 0x000fc80007ffe000 */
[----:B-12---:R-:W-:-:S05]  /*7310*/  @P0 SHF.R.U32.HI R3, RZ, 0x15, R0 ;  /* 0x00000015ff030819 */ /* 0x006fca0000011600 */
[----:B------:R0:W-:Y:S01]  /*7320*/  @P0 STG.E.U8 desc[UR36][R4.64], R3 ;  /* 0x0000000304000986 */ /* 0x0001e2000c101124 */
[----:B------:R-:W-:Y:S05]  /*7330*/  @P0 EXIT ;  /* 0x000000000000094d */ /* 0x000fea0003800000 */
[----:B0-----:R-:W-:-:S05]  /*7340*/  FADD.FTZ R3, R17, 128 ;  /* 0x4300000011037421 */ /* 0x001fca0000010000 */
[----:B------:R-:W-:Y:S01]  /*7350*/  STG.E.U8 desc[UR36][R4.64], R3 ;  /* 0x0000000304007986 */ /* 0x000fe2000c101124 */
[----:B------:R-:W-:Y:S05]  /*7360*/  EXIT ;  /* 0x000000000000794d */ /* 0x000fea0003800000 */
.L_x_15951:
[----:B-12---:R-:W-:Y:S01]  /*7370*/  IMAD.MOV.U32 R3, RZ, RZ, 0x7f ;  /* 0x0000007fff037424 */ /* 0x006fe200078e00ff */
[----:B------:R-:W-:-:S04]  /*7380*/  ISETP.GT.U32.AND P0, PT, R17, 0x7f800000, PT ;  /* 0x7f8000001100780c */ /* 0x000fc80003f04070 */
[----:B------:R-:W-:-:S05]  /*7390*/  SEL R3, R3, 0x7c, P0 ;  /* 0x0000007c03037807 */ /* 0x000fca0000000000 */
[----:B------:R-:W-:Y:S01]  /*73a0*/  STG.E.U8 desc[UR36][R4.64], R3 ;  /* 0x0000000304007986 */ /* 0x000fe2000c101124 */
[----:B------:R-:W-:Y:S05]  /*73b0*/  EXIT ;  /* 0x000000000000794d */ /* 0x000fea0003800000 */
.L_x_15945:
[----:B------:R-:W0:Y:S02]  /*73c0*/  I2F.S64 R0, R16 ;  /* 0x0000001000007312 */ /* 0x000e240000301400 */
[----:B0-----:R-:W-:-:S05]  /*73d0*/  F2FP.BF16.F32.PACK_AB R0, RZ, R0 ;  /* 0x00000000ff00723e */ /* 0x001fca00000010ff */
[----:B------:R-:W-:Y:S01]  /*73e0*/  STG.E.U16 desc[UR36][R4.64], R0 ;  /* 0x0000000004007986 */ /* 0x000fe2000c101524 */
[----:B------:R-:W-:Y:S05]  /*73f0*/  EXIT ;  /* 0x000000000000794d */ /* 0x000fea0003800000 */
.L_x_15952:
        /* <DEDUP_REMOVED lines=16> */
.L_x_60864:


//--------------------- .text._ZN2at6native18elementwise_kernelILi128ELi2EZNS0_22gpu_kernel_impl_nocastIZNS0_50_GLOBAL__N__2680c7bb_12_PowKernel_cu_7dd49032_317029pow_tensor_scalar_kernel_implIllEEvRNS_18TensorIteratorBaseET0_EUllE_EEvS6_RKT_EUliE_EEviT1_ --------------------------
	.section	.text._ZN2at6native18elementwise_kernelILi128ELi2EZNS0_22gpu_kernel_impl_nocastIZNS0_50_GLOBAL__N__2680c7bb_12_PowKernel_cu_7dd49032_317029pow_tensor_scalar_kernel_implIllEEvRNS_18TensorIteratorBaseET0_EUllE_EEvS6_RKT_EUliE_EEviT1_,"ax",@progbits
	.align	128
        .global         _ZN2at6native18elementwise_kernelILi128ELi2EZNS0_22gpu_kernel_impl_nocastIZNS0_50_GLOBAL__N__2680c7bb_12_PowKernel_cu_7dd49032_317029pow_tensor_scalar_kernel_implIllEEvRNS_18TensorIteratorBaseET0_EUllE_EEvS6_RKT_EUliE_EEviT1_
        .type           _ZN2at6native18elementwise_kernelILi128ELi2EZNS0_22gpu_kernel_impl_nocastIZNS0_50_GLOBAL__N__2680c7bb_12_PowKernel_cu_7dd49032_317029pow_tensor_scalar_kernel_implIllEEvRNS_18TensorIteratorBaseET0_EUllE_EEvS6_RKT_EUliE_EEviT1_,@function
        .size           _ZN2at6native18elementwise_kernelILi128ELi2EZNS0_22gpu_kernel_impl_nocastIZNS0_50_GLOBAL__N__2680c7bb_12_PowKernel_cu_7dd49032_317029pow_tensor_scalar_kernel_implIllEEvRNS_18TensorIteratorBaseET0_EUllE_EEvS6_RKT_EUliE_EEviT1_,(.L_x_60865 - _ZN2at6native18elementwise_kernelILi128ELi2EZNS0_22gpu_kernel_impl_nocastIZNS0_50_GLOBAL__N__2680c7bb_12_PowKernel_cu_7dd49032_317029pow_tensor_scalar_kernel_implIllEEvRNS_18TensorIteratorBaseET0_EUllE_EEvS6_RKT_EUliE_EEviT1_)
        .other          _ZN2at6native18elementwise_kernelILi128ELi2EZNS0_22gpu_kernel_impl_nocastIZNS0_50_GLOBAL__N__2680c7bb_12_PowKernel_cu_7dd49032_317029pow_tensor_scalar_kernel_implIllEEvRNS_18TensorIteratorBaseET0_EUllE_EEvS6_RKT_EUliE_EEviT1_,@"STO_CUDA_ENTRY STV_DEFAULT"
_ZN2at6native18elementwise_kernelILi128ELi2EZNS0_22gpu_kernel_impl_nocastIZNS0_50_GLOBAL__N__2680c7bb_12_PowKernel_cu_7dd49032_317029pow_tensor_scalar_kernel_implIllEEvRNS_18TensorIteratorBaseET0_EUllE_EEvS6_RKT_EUliE_EEviT1_:
.text._ZN2at6native18elementwise_kernelILi128ELi2EZNS0_22gpu_kernel_impl_nocastIZNS0_50_GLOBAL__N__2680c7bb_12_PowKernel_cu_7dd49032_317029pow_tensor_scalar_kernel_implIllEEvRNS_18TensorIteratorBaseET0_EUllE_EEvS6_RKT_EUliE_EEviT1_:
        /* <DEDUP_REMOVED lines=17> */
[----:B--2---:R-:W-:-:S02]  /*0110*/  IMAD R11, R5, R4, RZ ;  /* 0x00000004050b7224 */ /* 0x004fc400078e02ff */
[----:B------:R-:W-:-:S04]  /*0120*/  IMAD.WIDE.U32 R8, R4, R4, RZ ;  /* 0x0000000404087225 */ /* 0x000fc800078e00ff */
[----:B------:R-:W-:-:S05]  /*0130*/  IMAD R11, R4, R5, R11 ;  /* 0x00000005040b7224 */ /* 0x000fca00078e020b */
[----:B------:R-:W-:-:S05]  /*0140*/  IADD3 R9, PT, PT, R9, R11, RZ ;  /* 0x0000000b09097210 */ /* 0x000fca0007ffe0ff */
[----:B0-----:R0:W-:Y:S02]  /*0150*/  STG.E.64 desc[UR6][R6.64], R8 ;  /* 0x0000000806007986 */ /* 0x0011e4000c101b06 */
.L_x_15955:
[----:B------:R-:W-:Y:S05]  /*0160*/  BSYNC.RECONVERGENT B0 ;  /* 0x0000000000007941 */ /* 0x000fea0003800200 */
.L_x_15954:
[----:B------:R-:W-:-:S13]  /*0170*/  ISETP.GE.AND P0, PT, R3, UR4, PT ;  /* 0x0000000403007c0c */ /* 0x000fda000bf06270 */
[----:B------:R-:W-:Y:S05]  /*0180*/  @P0 EXIT ;  /* 0x000000000000094d */ /* 0x000fea0003800000 */
[----:B------:R-:W1:Y:S02]  /*0190*/  LDC.64 R2, c[0x0][0x588] ;  /* 0x00016200ff027b82 */ /* 0x000e640000000a00 */
[----:B-1----:R-:W2:Y:S06]  /*01a0*/  LDG.E.64 R2, desc[UR6][R2.64] ;  /* 0x0000000602027981 */ /* 0x002eac000c1e1b00 */
[----:B0-----:R-:W0:Y:S01]  /*01b0*/  LDC.64 R6, c[0x0][0x580] ;  /* 0x00016000ff067b82 */ /* 0x001e220000000a00 */
[-C--:B--2---:R-:W-:Y:S02]  /*01c0*/  IMAD R9, R3, R2.reuse, RZ ;  /* 0x0000000203097224 */ /* 0x084fe400078e02ff */
[----:B------:R-:W-:-:S04]  /*01d0*/  IMAD.WIDE.U32 R4, R2, R2, RZ ;  /* 0x0000000202047225 */ /* 0x000fc800078e00ff */
[----:B------:R-:W-:-:S05]  /*01e0*/  IMAD R9, R2, R3, R9 ;  /* 0x0000000302097224 */ /* 0x000fca00078e0209 */
[----:B------:R-:W-:-:S05]  /*01f0*/  IADD3 R5, PT, PT, R5, R9, RZ ;  /* 0x0000000905057210 */ /* 0x000fca0007ffe0ff */
[----:B0-----:R-:W-:Y:S01]  /*0200*/  STG.E.64 desc[UR6][R6.64], R4 ;  /* 0x0000000406007986 */ /* 0x001fe2000c101b06 */
[----:B------:R-:W-:Y:S05]  /*0210*/  EXIT ;  /* 0x000000000000794d */ /* 0x000fea0003800000 */
.L_x_15953:
        /* <DEDUP_REMOVED lines=305> */
.L_x_15958:
        /* <DEDUP_REMOVED lines=9> */
[----:B------:R-:W-:-:S03]  /*15c0*/  IMAD.X R9, RZ, RZ, UR9, P0 ;  /* 0x00000009ff097e24 */ /* 0x000fc600080e06ff */
[----:B------:R-:W-:-:S05]  /*15d0*/  IADD3 R5, PT, PT, R5, R11, RZ ;  /* 0x0000000b05057210 */ /* 0x000fca0007ffe0ff */
[----:B------:R0:W-:Y:S02]  /*15e0*/  STG.E.64 desc[UR6][R8.64], R4 ;  /* 0x0000000408007986 */ /* 0x0001e4000c101b06 */
.L_x_15957:
[----:B------:R-:W-:Y:S05]  /*15f0*/  BSYNC.RECONVERGENT B0 ;  /* 0x0000000000007941 */ /* 0x000fea0003800200 */
.L_x_15956:
        /* <DEDUP_REMOVED lines=300> */
.L_x_15959:
[----:B------:R-:W0:Y:S02]  /*28c0*/  LDCU.128 UR8, c[0x0][0x580] ;  /* 0x0000b000ff0877ac */ /* 0x000e240008000c00 */
[----:B0-----:R-:W-:-:S04]  /*28d0*/  IADD3 R4, P0, PT, R2, UR10, RZ ;  /* 0x0000000a02047c10 */ /* 0x001fc8000ff1e0ff */
[----:B------:R-:W-:-:S06]  /*28e0*/  IADD3.X R5, PT, PT, RZ, UR11, RZ, P0, !PT ;  /* 0x0000000bff057c10 */ /* 0x000fcc00087fe4ff */
[----:B------:R-:W2:Y:S01]  /*28f0*/  LDG.E.64 R4, desc[UR6][R4.64] ;  /* 0x0000000604047981 */ /* 0x000ea2000c1e1b00 */
[----:B------:R-:W-:Y:S01]  /*2900*/  IADD3 R6, P0, PT, R3, UR8, RZ ;  /* 0x0000000803067c10 */ /* 0x000fe2000ff1e0ff */
[-C--:B--2---:R-:W-:Y:S02]  /*2910*/  IMAD R7, R5, R4.reuse, RZ ;  /* 0x0000000405077224 */ /* 0x084fe400078e02ff */
[----:B------:R-:W-:-:S04]  /*2920*/  IMAD.WIDE.U32 R2, R4, R4, RZ ;  /* 0x0000000404027225 */ /* 0x000fc800078e00ff */
[----:B------:R-:W-:Y:S01]  /*2930*/  IMAD R9, R4, R5, R7 ;  /* 0x0000000504097224 */ /* 0x000fe200078e0207 */
[----:B------:R-:W-:-:S04]  /*2940*/  IADD3.X R7, PT, PT, RZ, UR9, RZ, P0, !PT ;  /* 0x00000009ff077c10 */ /* 0x000fc800087fe4ff */
[----:B------:R-:W-:-:S05]  /*2950*/  IADD3 R3, PT, PT, R3, R9, RZ ;  /* 0x0000000903037210 */ /* 0x000fca0007ffe0ff */
[----:B------:R-:W-:Y:S01]  /*2960*/  STG.E.64 desc[UR6][R6.64], R2 ;  /* 0x0000000206007986 */ /* 0x000fe2000c101b06 */
[----:B------:R-:W-:Y:S05]  /*2970*/  EXIT ;  /* 0x000000000000794d */ /* 0x000fea0003800000 */
.L_x_15960:
        /* <DEDUP_REMOVED lines=16> */
.L_x_60865:


//--------------------- .text._ZN2at6native27unrolled_elementwise_kernelIZNS0_50_GLOBAL__N__2680c7bb_12_PowKernel_cu_7dd49032_317029pow_tensor_scalar_kernel_implIllEEvRNS_18TensorIteratorBaseET0_EUllE_St5arrayIPcLm2EELi4E23TrivialOffsetCalculatorILi1EjESC_NS0_6memory15LoadWithoutCastENSD_16StoreWithoutCastEEEviT_S6_T2_T3_T4_T5_ --------------------------
	.section	.text._ZN2at6native27unrolled_elementwise_kernelIZNS0_50_GLOBAL__N__2680c7bb_12_PowKernel_cu_7dd49032_317029pow_tensor_scalar_kernel_implIllEEvRNS_18TensorIteratorBaseET0_EUllE_St5arrayIPcLm2EELi4E23TrivialOffsetCalculatorILi1EjESC_NS0_6memory15LoadWithoutCastENSD_16StoreWithoutCastEEEviT_S6_T2_T3_T4_T5_,"ax",@progbits
	.align	128
        .global         _ZN2at6native27unrolled_elementwise_kernelIZNS0_50_GLOBAL__N__2680c7bb_12_PowKernel_cu_7dd49032_317029pow_tensor_scalar_kernel_implIllEEvRNS_18TensorIteratorBaseET0_EUllE_St5arrayIPcLm2EELi4E23TrivialOffsetCalculatorILi1EjESC_NS0_6memory15LoadWithoutCastENSD_16StoreWithoutCastEEEviT_S6_T2_T3_T4_T5_
        .type           _ZN2at6native27unrolled_elementwise_kernelIZNS0_50_GLOBAL__N__2680c7bb_12_PowKernel_cu_7dd49032_317029pow_tensor_scalar_kernel_implIllEEvRNS_18TensorIteratorBaseET0_EUllE_St5arrayIPcLm2EELi4E23TrivialOffsetCalculatorILi1EjESC_NS0_6memory15LoadWithoutCastENSD_16StoreWithoutCastEEEviT_S6_T2_T3_T4_T5_,@function
        .size           _ZN2at6native27unrolled_elementwise_kernelIZNS0_50_GLOBAL__N__2680c7bb_12_PowKernel_cu_7dd49032_317029pow_tensor_scalar_kernel_implIllEEvRNS_18TensorIteratorBaseET0_EUllE_St5arrayIPcLm2EELi4E23TrivialOffsetCalculatorILi1EjESC_NS0_6memory15LoadWithoutCastENSD_16StoreWithoutCastEEEviT_S6_T2_T3_T4_T5_,(.L_x_60866 - _ZN2at6native27unrolled_elementwise_kernelIZNS0_50_GLOBAL__N__2680c7bb_12_PowKernel_cu_7dd49032_317029pow_tensor_scalar_kernel_implIllEEvRNS_18TensorIteratorBaseET0_EUllE_St5arrayIPcLm2EELi4E23TrivialOffsetCalculatorILi1EjESC_NS0_6memory15LoadWithoutCastENSD_16StoreWithoutCastEEEviT_S6_T2_T3_T4_T5_)
        .other          _ZN2at6native27unrolled_elementwise_kernelIZNS0_50_GLOBAL__N__2680c7bb_12_PowKernel_cu_7dd49032_317029pow_tensor_scalar_kernel_implIllEEvRNS_18TensorIteratorBaseET0_EUllE_St5arrayIPcLm2EELi4E23TrivialOffsetCalculatorILi1EjESC_NS0_6memory15LoadWithoutCastENSD_16StoreWithoutCastEEEviT_S6_T2_T3_T4_T5_,@"STO_CUDA_ENTRY STV_DEFAULT"
_ZN2at6native27unrolled_elementwise_kernelIZNS0_50_GLOBAL__N__2680c7bb_12_PowKernel_cu_7dd49032_317029pow_tensor_scalar_kernel_implIllEEvRNS_18TensorIteratorBaseET0_EUllE_St5arrayIPcLm2EELi4E23TrivialOffsetCalculatorILi1EjESC_NS0_6memory15LoadWithoutCastENSD_16StoreWithoutCastEEEviT_S6_T2_T3_T4_T5_:
.text._ZN2at6native27unrolled_elementwise_kernelIZNS0_50_GLOBAL__N__2680c7bb_12_PowKernel_cu_7dd49032_317029pow_tensor_scalar_kernel_implIllEEvRNS_18TensorIteratorBaseET0_EUllE_St5arrayIPcLm2EELi4E23TrivialOffsetCalculatorILi1EjESC_NS0_6memory15LoadWithoutCastENSD_16StoreWithoutCastEEEviT_S6_T2_T3_T4_T5_:
        /* <DEDUP_REMOVED lines=12> */
[----:B------:R-:W-:Y:S01]  /*00c0*/  @!P1 IMAD R17, R0, 0x200, R9 ;  /* 0x0000020000119824 */ /* 0x000fe200078e0209 */
[----:B------:R-:W-:Y:S01]  /*00d0*/  @!P1 IADD3 R9, PT, PT, R9, 0x80, RZ ;  /* 0x0000008009099810 */ /* 0x000fe20007ffe0ff */
[----:B------:R-:W2:Y:S03]  /*00e0*/  @!P1 LDC.64 R14, c[0x0][0x398] ;  /* 0x0000e600ff0e9b82 */ /* 0x000ea60000000a00 */
        /* <DEDUP_REMOVED lines=9> */
[----:B------:R-:W-:Y:S01]  /*0180*/  @!P2 LEA R9, R0, R9, 0x9 ;  /* 0x000000090009a211 */ /* 0x000fe200078e48ff */
        /* <DEDUP_REMOVED lines=12> */
[----:B---3--:R-:W-:-:S04]  /*0250*/  IMAD R13, R11, R10, RZ ;  /* 0x0000000a0b0d7224 */ /* 0x008fc800078e02ff */
[C---:B------:R-:W-:Y:S02]  /*0260*/  IMAD R21, R10.reuse, R11, R13 ;  /* 0x0000000b0a157224 */ /* 0x040fe400078e020d */
[----:B------:R-:W-:Y:S01]  /*0270*/  IMAD.WIDE.U32 R12, R10, R10, RZ ;  /* 0x0000000a0a0c7225 */ /* 0x000fe200078e00ff */
[----:B0-----:R-:W-:Y:S06]  /*0280*/  @P0 BRA `(.L_x_15963) ;  /* 0x0000000000480947 */ /* 0x001fec0003800000 */
[----:B------:R-:W0:Y:S01]  /*0290*/  LDC.64 R10, c[0x0][0x390] ;  /* 0x0000e400ff0a7b82 */ /* 0x000e220000000a00 */
[----:B------:R-:W-:Y:S01]  /*02a0*/  IMAD R15, R0, 0x200, R3 ;  /* 0x00000200000f7824 */ /* 0x000fe200078e0203 */
[----:B------:R-:W-:Y:S02]  /*02b0*/  IADD3 R13, PT, PT, R13, R21, RZ ;  /* 0x000000150d0d7210 */ /* 0x000fe40007ffe0ff */
[----:B------:R-:W-:-:S04]  /*02c0*/  IADD3 R3, PT, PT, R3, 0x80, RZ ;  /* 0x0000008003037810 */ /* 0x000fc80007ffe0ff */
[----:B------:R-:W-:-:S13]  /*02d0*/  ISETP.GE.AND P0, PT, R3, R2, PT ;  /* 0x000000020300720c */ /* 0x000fda0003f06270 */
[----:B------:R-:W-:Y:S05]  /*02e0*/  @P0 BREAK.RELIABLE B1 ;  /* 0x0000000000010942 */ /* 0x000fea0003800100 */
[----:B0-----:R-:W-:-:S05]  /*02f0*/  IMAD.WIDE.U32 R10, R15, 0x8, R10 ;  /* 0x000000080f0a7825 */ /* 0x001fca00078e000a */
[----:B------:R0:W-:Y:S01]  /*0300*/  STG.E.64 desc[UR4][R10.64], R12 ;  /* 0x0000000c0a007986 */ /* 0x0001e2000c101b04 */
[----:B------:R-:W-:Y:S05]  /*0310*/  @P0 BRA `(.L_x_15964) ;  /* 0x0000000000580947 */ /* 0x000fea0003800000 */
[----:B0-----:R-:W0:Y:S01]  /*0320*/  LDC.64 R12, c[0x0][0x390] ;  /* 0x0000e400ff0c7b82 */ /* 0x001e220000000a00 */
[-C--:B-----5:R-:W-:Y:S02]  /*0330*/  IMAD R15, R9, R8.reuse, RZ ;  /* 0x00000008090f7224 */ /* 0x0a0fe400078e02ff */
[----:B------:R-:W-:-:S04]  /*0340*/  IMAD.WIDE.U32 R10, R8, R8, RZ ;  /* 0x00000008080a7225 */ /* 0x000fc800078e00ff */
[----:B------:R-:W-:Y:S02]  /*0350*/  IMAD R15, R8, R9, R15 ;  /* 0x00000009080f7224 */ /* 0x000fe400078e020f */
[----:B------:R-:W-:Y:S01]  /*0360*/  IMAD R9, R0, 0x200, R3 ;  /* 0x0000020000097824 */ /* 0x000fe200078e0203 */
[----:B------:R-:W-:Y:S02]  /*0370*/  IADD3 R3, PT, PT, R3, 0x80, RZ ;  /* 0x0000008003037810 */ /* 0x000fe40007ffe0ff */
[----:B------:R-:W-:Y:S01]  /*0380*/  IADD3 R11, PT, PT, R11, R15, RZ ;  /* 0x0000000f0b0b7210 */ /* 0x000fe20007ffe0ff */
[----:B0-----:R-:W-:-:S05]  /*0390*/  IMAD.WIDE.U32 R12, R9, 0x8, R12 ;  /* 0x00000008090c7825 */ /* 0x001fca00078e000c */
[----:B------:R0:W-:Y:S02]  /*03a0*/  STG.E.64 desc[UR4][R12.64], R10 ;  /* 0x0000000a0c007986 */ /* 0x0001e4000c101b04 */
.L_x_15963:
[----:B------:R-:W-:-:S13]  /*03b0*/  ISETP.GE.AND P0, PT, R3, R2, PT ;  /* 0x000000020300720c */ /* 0x000fda0003f06270 */
[----:B------:R-:W-:Y:S05]  /*03c0*/  @P0 BREAK.RELIABLE B1 ;  /* 0x0000000000010942 */ /* 0x000fea0003800100 */
[----:B------:R-:W-:Y:S05]  /*03d0*/  @P0 BRA `(.L_x_15964) ;  /* 0x0000000000280947 */ /* 0x000fea0003800000 */
[----:B------:R-:W-:Y:S05]  /*03e0*/  BSYNC.RELIABLE B1 ;  /* 0x0000000000017941 */ /* 0x000fea0003800100 */
.L_x_15962:
[----:B0-----:R-:W0:Y:S01]  /*03f0*/  LDC.64 R10, c[0x0][0x390] ;  /* 0x0000e400ff0a7b82 */ /* 0x001e220000000a00 */
[-C--:B-----5:R-:W-:Y:S02]  /*0400*/  IMAD R13, R7, R6.reuse, RZ ;  /* 0x00000006070d7224 */ /* 0x0a0fe400078e02ff */
[----:B------:R-:W-:-:S04]  /*0410*/  IMAD.WIDE.U32 R8, R6, R6, RZ ;  /* 0x0000000606087225 */ /* 0x000fc800078e00ff */
[----:B------:R-:W-:Y:S01]  /*0420*/  IMAD R13, R6, R7, R13 ;  /* 0x00000007060d7224 */ /* 0x000fe200078e020d */
[----:B------:R-:W-:Y:S02]  /*0430*/  LEA R7, R0, R3, 0x9 ;  /* 0x0000000300077211 */ /* 0x000fe400078e48ff */
[----:B------:R-:W-:Y:S01]  /*0440*/  IADD3 R3, PT, PT, R3, 0x80, RZ ;  /* 0x0000008003037810 */ /* 0x000fe20007ffe0ff */
[----:B------:R-:W-:Y:S02]  /*0450*/  IMAD.IADD R9, R9, 0x1, R13 ;  /* 0x0000000109097824 */ /* 0x000fe400078e020d */
[----:B0-----:R-:W-:-:S05]  /*0460*/  IMAD.WIDE.U32 R10, R7, 0x8, R10 ;  /* 0x00000008070a7825 */ /* 0x001fca00078e000a */
[----:B------:R1:W-:Y:S02]  /*0470*/  STG.E.64 desc[UR4][R10.64], R8 ;  /* 0x000000080a007986 */ /* 0x0003e4000c101b04 */
.L_x_15964:
[----:B------:R-:W-:Y:S05]  /*0480*/  BSYNC.RECONVERGENT B0 ;  /* 0x0000000000007941 */ /* 0x000fea0003800200 */
.L_x_15961:
[----:B------:R-:W-:Y:S05]  /*0490*/  WARPSYNC.ALL ;  /* 0x0000000000007948 */ /* 0x000fea0003800000 */
[----:B------:R-:W-:-:S13]  /*04a0*/  ISETP.GE.AND P0, PT, R3, R2, PT ;  /* 0x000000020300720c */ /* 0x000fda0003f06270 */
[----:B------:R-:W-:Y:S05]  /*04b0*/  @P0 EXIT ;  /* 0x000000000000094d */ /* 0x000fea0003800000 */
[----:B-1---5:R-:W1:Y:S01]  /*04c0*/  LDC.64 R8, c[0x0][0x390] ;  /* 0x0000e400ff087b82 */ /* 0x022e620000000a00 */
[-C--:B0-----:R-:W-:Y:S01]  /*04d0*/  IMAD R11, R5, R4.reuse, RZ ;  /* 0x00000004050b7224 */ /* 0x081fe200078e02ff */
[----:B------:R-:W-:Y:S01]  /*04e0*/  LEA R3, R0, R3, 0x9 ;  /* 0x0000000300037211 */ /* 0x000fe200078e48ff */
[----:B------:R-:W-:-:S04]  /*04f0*/  IMAD.WIDE.U32 R6, R4, R4, RZ ;  /* 0x0000000404067225 */ /* 0x000fc800078e00ff */
[----:B------:R-:W-:-:S05]  /*0500*/  IMAD R11, R4, R5, R11 ;  /* 0x00000005040b7224 */ /* 0x000fca00078e020b */
[----:B------:R-:W-:Y:S01]  /*0510*/  IADD3 R7, PT, PT, R7, R11, RZ ;  /* 0x0000000b07077210 */ /* 0x000fe20007ffe0ff */
[----:B-1----:R-:W-:-:S05]  /*0520*/  IMAD.WIDE.U32 R2, R3, 0x8, R8 ;  /* 0x0000000803027825 */ /* 0x002fca00078e0008 */
[----:B------:R-:W-:Y:S01]  /*0530*/  STG.E.64 desc[UR4][R2.64], R6 ;  /* 0x0000000602007986 */ /* 0x000fe2000c101b04 */
[----:B------:R-:W-:Y:S05]  /*0540*/  EXIT ;  /* 0x000000000000794d */ /* 0x000fea0003800000 */
.L_x_15965:
        /* <DEDUP_REMOVED lines=11> */
.L_x_60866:


//--------------------- .text._ZN2at6native29vectorized_elementwise_kernelILi2EZNS0_50_GLOBAL__N__2680c7bb_12_PowKernel_cu_7dd49032_317029pow_tensor_scalar_kernel_implIllEEvRNS_18TensorIteratorBaseET0_EUllE_St5arrayIPcLm2EEEEviS6_T1_ --------------------------
	.section	.text._ZN2at6native29vectorized_elementwise_kernelILi2EZNS0_50_GLOBAL__N__2680c7bb_12_PowKernel_cu_7dd49032_317029pow_tensor_scalar_kernel_implIllEEvRNS_18TensorIteratorBaseET0_EUllE_St5arrayIPcLm2EEEEviS6_T1_,"ax",@progbits
	.align	128
        .global         _ZN2at6native29vectorized_elementwise_kernelILi2EZNS0_50_GLOBAL__N__2680c7bb_12_PowKernel_cu_7dd49032_317029pow_tensor_scalar_kernel_implIllEEvRNS_18TensorIteratorBaseET0_EUllE_St5arrayIPcLm2EEEEviS6_T1_
        .type           _ZN2at6native29vectorized_elementwise_kernelILi2EZNS0_50_GLOBAL__N__2680c7bb_12_PowKernel_cu_7dd49032_317029pow_tensor_scalar_kernel_implIllEEvRNS_18TensorIteratorBaseET0_EUllE_St5arrayIPcLm2EEEEviS6_T1_,@function
        .size           _ZN2at6native29vectorized_elementwise_kernelILi2EZNS0_50_GLOBAL__N__2680c7bb_12_PowKernel_cu_7dd49032_317029pow_tensor_scalar_kernel_implIllEEvRNS_18TensorIteratorBaseET0_EUllE_St5arrayIPcLm2EEEEviS6_T1_,(.L_x_60867 - _ZN2at6native29vectorized_elementwise_kernelILi2EZNS0_50_GLOBAL__N__2680c7bb_12_PowKernel_cu_7dd49032_317029pow_tensor_scalar_kernel_implIllEEvRNS_18TensorIteratorBaseET0_EUllE_St5arrayIPcLm2EEEEviS6_T1_)
        .other          _ZN2at6native29vectorized_elementwise_kernelILi2EZNS0_50_GLOBAL__N__2680c7bb_12_PowKernel_cu_7dd49032_317029pow_tensor_scalar_kernel_implIllEEvRNS_18TensorIteratorBaseET0_EUllE_St5arrayIPcLm2EEEEviS6_T1_,@"STO_CUDA_ENTRY STV_DEFAULT"
_ZN2at6native29vectorized_elementwise_kernelILi2EZNS0_50_GLOBAL__N__2680c7bb_12_PowKernel_cu_7dd49032_317029pow_tensor_scalar_kernel_implIllEEvRNS_18TensorIteratorBaseET0_EUllE_St5arrayIPcLm2EEEEviS6_T1_:
.text._ZN2at6native29vectorized_elementwise_kernelILi2EZNS0_50_GLOBAL__N__2680c7bb_12_PowKernel_cu_7dd49032_317029pow_tensor_scalar_kernel_implIllEEvRNS_18TensorIteratorBaseET0_EUllE_St5arrayIPcLm2EEEEviS6_T1_:
        /* <DEDUP_REMOVED lines=21> */
[----:B------:R0:W2:Y:S07]  /*0150*/  @!P6 LDG.E.64 R10, desc[UR4][R12.64] ;  /* 0x000000040c0ae981 */ /* 0x0000ae000c1e1b00 */
        /* <DEDUP_REMOVED lines=8> */
[----:B------:R-:W-:Y:S01]  /*01e0*/  @!P2 IMAD.IADD R27, R3, 0x1, R0 ;  /* 0x00000001031ba824 */ /* 0x000fe200078e0200 */
[----:B------:R-:W-:Y:S02]  /*01f0*/  @!P2 IADD3 R0, PT, PT, R0, 0x80, RZ ;  /* 0x000000800000a810 */ /* 0x000fe40007ffe0ff */
[----:B------:R-:W-:Y:S01]  /*0200*/  CS2R R8, SRZ ;  /* 0x0000000000087805 */ /* 0x000fe2000001ff00 */
[----:B-1----:R-:W-:Y:S01]  /*0210*/  @!P5 IMAD.WIDE.U32 R14, R17, 0x8, R14 ;  /* 0x00000008110ed825 */ /* 0x002fe200078e000e */
[----:B0-----:R-:W0:Y:S01]  /*0220*/  @!P2 LDC.64 R12, c[0x0][0x398] ;  /* 0x0000e600ff0cab82 */ /* 0x001e220000000a00 */
[----:B------:R-:W-:-:S03]  /*0230*/  ISETP.GE.U32.AND P1, PT, R0, R5, PT ;  /* 0x000000050000720c */ /* 0x000fc60003f26070 */
[----:B------:R1:W5:Y:S10]  /*0240*/  @!P5 LDG.E.64 R8, desc[UR4][R14.64] ;  /* 0x000000040e08d981 */ /* 0x000374000c1e1b00 */
[----:B------:R-:W-:Y:S01]  /*0250*/  @!P1 IADD3 R4, PT, PT, R3, R0, RZ ;  /* 0x0000000003049210 */ /* 0x000fe20007ffe0ff */
[----:B-1----:R-:W1:Y:S01]  /*0260*/  @!P1 LDC.64 R14, c[0x0][0x398] ;  /* 0x0000e600ff0e9b82 */ /* 0x002e620000000a00 */
[----:B------:R-:W-:-:S04]  /*0270*/  @!P1 IADD3 R0, PT, PT, R0, 0x80, RZ ;  /* 0x0000008000009810 */ /* 0x000fc80007ffe0ff */
[----:B------:R-:W-:-:S13]  /*0280*/  ISETP.GE.U32.AND P0, PT, R0, R5, PT ;  /* 0x000000050000720c */ /* 0x000fda0003f06070 */
[----:B------:R-:W-:Y:S01]  /*0290*/  @!P0 IADD3 R29, PT, PT, R3, R0, RZ ;  /* 0x00000000031d8210 */ /* 0x000fe20007ffe0ff */
[----:B------:R-:W3:Y:S01]  /*02a0*/  @!P0 LDC.64 R16, c[0x0][0x398] ;  /* 0x0000e600ff108b82 */ /* 0x000ee20000000a00 */
[----:B------:R-:W-:-:S04]  /*02b0*/  @!P0 IADD3 R0, PT, PT, R0, 0x80, RZ ;  /* 0x0000008000008810 */ /* 0x000fc80007ffe0ff */
[----:B------:R-:W-:-:S13]  /*02c0*/  ISETP.GE.U32.AND P6, PT, R0, R5, PT ;  /* 0x000000050000720c */ /* 0x000fda0003fc6070 */
[----:B------:R-:W0:Y:S01]  /*02d0*/  @!P6 LDC.64 R18, c[0x0][0x398] ;  /* 0x0000e600ff12eb82 */ /* 0x000e220000000a00 */
[----:B----4-:R-:W-:Y:S01]  /*02e0*/  @!P3 IMAD.WIDE.U32 R24, R25, 0x8, R20 ;  /* 0x000000081918b825 */ /* 0x010fe200078e0014 */
[----:B------:R-:W-:Y:S02]  /*02f0*/  CS2R R20, SRZ ;  /* 0x0000000000147805 */ /* 0x000fe4000001ff00 */
[----:B------:R-:W-:Y:S01]  /*0300*/  @!P6 IADD3 R0, PT, PT, R3, R0, RZ ;  /* 0x000000000300e210 */ /* 0x000fe20007ffe0ff */
[----:B---3--:R-:W-:-:S03]  /*0310*/  @!P0 IMAD.WIDE.U32 R28, R29, 0x8, R16 ;  /* 0x000000081d1c8825 */ /* 0x008fc600078e0010 */
[----:B------:R0:W5:Y:S01]  /*0320*/  @!P3 LDG.E.64 R20, desc[UR4][R24.64] ;  /* 0x000000041814b981 */ /* 0x000162000c1e1b00 */
[----:B------:R-:W-:Y:S01]  /*0330*/  CS2R R16, SRZ ;  /* 0x0000000000107805 */ /* 0x000fe2000001ff00 */
[----:B-1----:R-:W-:-:S04]  /*0340*/  @!P1 IMAD.WIDE.U32 R14, R4, 0x8, R14 ;  /* 0x00000008040e9825 */ /* 0x002fc800078e000e */
[----:B0-----:R-:W-:Y:S01]  /*0350*/  @!P6 IMAD.WIDE.U32 R24, R0, 0x8, R18 ;  /* 0x000000080018e825 */ /* 0x001fe200078e0012 */
[----:B------:R-:W-:-:S04]  /*0360*/  CS2R R18, SRZ ;  /* 0x0000000000127805 */ /* 0x000fc8000001ff00 */
[----:B------:R-:W5:Y:S04]  /*0370*/  @!P6 LDG.E.64 R16, desc[UR4][R24.64] ;  /* 0x000000041810e981 */ /* 0x000f68000c1e1b00 */
[----:B------:R-:W5:Y:S01]  /*0380*/  @!P1 LDG.E.64 R18, desc[UR4][R14.64] ;  /* 0x000000040e129981 */ /* 0x000f62000c1e1b00 */
[----:B------:R-:W-:Y:S01]  /*0390*/  @!P4 IMAD.WIDE.U32 R22, R7, 0x8, R22 ;  /* 0x000000080716c825 */ /* 0x000fe200078e0016 */
[----:B------:R-:W-:-:S06]  /*03a0*/  CS2R R6, SRZ ;  /* 0x0000000000067805 */ /* 0x000fcc000001ff00 */
[----:B------:R0:W5:Y:S01]  /*03b0*/  @!P4 LDG.E.64 R6, desc[UR4][R22.64] ;  /* 0x000000041606c981 */ /* 0x000162000c1e1b00 */
[----:B------:R-:W-:Y:S01]  /*03c0*/  @!P2 IMAD.WIDE.U32 R12, R27, 0x8, R12 ;  /* 0x000000081b0ca825 */ /* 0x000fe200078e000c */
[----:B0-----:R-:W-:Y:S02]  /*03d0*/  CS2R R22, SRZ ;  /* 0x0000000000167805 */ /* 0x001fe4000001ff00 */
[----:B------:R-:W-:-:S04]  /*03e0*/  CS2R R26, SRZ ;  /* 0x00000000001a7805 */ /* 0x000fc8000001ff00 */
[----:B------:R-:W5:Y:S01]  /*03f0*/  @!P0 LDG.E.64 R22, desc[UR4][R28.64] ;  /* 0x000000041c168981 */ /* 0x000f62000c1e1b00 */
[----:B------:R-:W-:Y:S01]  /*0400*/  ISETP.GE.U32.AND P0, PT, R2, R5, PT ;  /* 0x000000050200720c */ /* 0x000fe20003f06070 */
[----:B------:R-:W-:Y:S02]  /*0410*/  BSSY.RECONVERGENT B0, `(.L_x_15967) ;  /* 0x0000052000007945 */ /* 0x000fe40003800200 */
[----:B------:R2:W5:Y:S02]  /*0420*/  @!P2 LDG.E.64 R26, desc[UR4][R12.64] ;  /* 0x000000040c1aa981 */ /* 0x000564000c1e1b00 */
[----:B------:R-:W-:Y:S01]  /*0430*/  BSSY.RELIABLE B1, `(.L_x_15968) ;  /* 0x0000046000017945 */ /* 0x000fe20003800100 */
[----:B--2---:R-:W-:-:S04]  /*0440*/  IMAD R13, R11, R10, RZ ;  /* 0x0000000a0b0d7224 */ /* 0x004fc800078e02ff */
[C---:B------:R-:W-:Y:S02]  /*0450*/  IMAD R0, R10.reuse, R11, R13 ;  /* 0x0000000b0a007224 */ /* 0x040fe400078e020d */
[----:B------:R-:W-:Y:S01]  /*0460*/  IMAD.WIDE.U32 R12, R10, R10, RZ ;  /* 0x0000000a0a0c7225 */ /* 0x000fe200078e00ff */
[----:B------:R-:W-:Y:S06]  /*0470*/  @P0 BRA `(.L_x_15969) ;  /* 0x0000000000440947 */ /* 0x000fec0003800000 */
[----:B------:R-:W0:Y:S01]  /*0480*/  LDC.64 R10, c[0x0][0x390] ;  /* 0x0000e400ff0a7b82 */ /* 0x000e220000000a00 */
[----:B------:R-:W-:Y:S01]  /*0490*/  IMAD.IADD R15, R3, 0x1, R2 ;  /* 0x00000001030f7824 */ /* 0x000fe200078e0202 */
[----:B------:R-:W-:Y:S02]  /*04a0*/  IADD3 R13, PT, PT, R13, R0, RZ ;  /* 0x000000000d0d7210 */ /* 0x000fe40007ffe0ff */
[----:B------:R-:W-:-:S04]  /*04b0*/  IADD3 R2, PT, PT, R2, 0x80, RZ ;  /* 0x0000008002027810 */ /* 0x000fc80007ffe0ff */
[----:B------:R-:W-:Y:S01]  /*04c0*/  ISETP.GE.U32.AND P0, PT, R2, R5, PT ;  /* 0x000000050200720c */ /* 0x000fe20003f06070 */
[----:B0-----:R-:W-:-:S05]  /*04d0*/  IMAD.WIDE.U32 R10, R15, 0x8, R10 ;  /* 0x000000080f0a7825 */ /* 0x001fca00078e000a */
[----:B------:R0:W-:Y:S07]  /*04e0*/  STG.E.64 desc[UR4][R10.64], R12 ;  /* 0x0000000c0a007986 */ /* 0x0001ee000c101b04 */
[----:B------:R-:W-:Y:S05]  /*04f0*/  @P0 BRA `(.L_x_15970) ;  /* 0x0000000000500947 */ /* 0x000fea0003800000 */
[----:B0-----:R-:W0:Y:S01]  /*0500*/  LDC.64 R10, c[0x0][0x390] ;  /* 0x0000e400ff0a7b82 */ /* 0x001e220000000a00 */
[-C--:B-----5:R-:W-:Y:S02]  /*0510*/  IMAD R15, R9, R8.reuse, RZ ;  /* 0x00000008090f7224 */ /* 0x0a0fe400078e02ff */
[----:B------:R-:W-:-:S04]  /*0520*/  IMAD.WIDE.U32 R12, R8, R8, RZ ;  /* 0x00000008080c7225 */ /* 0x000fc800078e00ff */
[----:B------:R-:W-:Y:S01]  /*0530*/  IMAD R15, R8, R9, R15 ;  /* 0x00000009080f7224 */ /* 0x000fe200078e020f */
[----:B------:R-:W-:Y:S02]  /*0540*/  IADD3 R9, PT, PT, R3, R2, RZ ;  /* 0x0000000203097210 */ /* 0x000fe40007ffe0ff */
[----:B------:R-:W-:Y:S02]  /*0550*/  IADD3 R2, PT, PT, R2, 0x80, RZ ;  /* 0x0000008002027810 */ /* 0x000fe40007ffe0ff */
[----:B------:R-:W-:Y:S01]  /*0560*/  IADD3 R13, PT, PT, R13, R15, RZ ;  /* 0x0000000f0d0d7210 */ /* 0x000fe20007ffe0ff */
[----:B0-----:R-:W-:-:S05]  /*0570*/  IMAD.WIDE.U32 R10, R9, 0x8, R10 ;  /* 0x00000008090a7825 */ /* 0x001fca00078e000a */
[----:B------:R0:W-:Y:S02]  /*0580*/  STG.E.64 desc[UR4][R10.64], R12 ;  /* 0x0000000c0a007986 */ /* 0x0001e4000c101b04 */
.L_x_15969:
[----:B------:R-:W-:-:S13]  /*0590*/  ISETP.GE.U32.AND P0, PT, R2, R5, PT ;  /* 0x000000050200720c */ /* 0x000fda0003f06070 */
[----:B------:R-:W-:Y:S05]  /*05a0*/  @P0 BRA `(.L_x_15971) ;  /* 0x0000000000500947 */ /* 0x000fea0003800000 */
[----:B-----5:R-:W1:Y:S01]  /*05b0*/  LDC.64 R8, c[0x0][0x390] ;  /* 0x0000e400ff087b82 */ /* 0x020e620000000a00 */
[-C--:B0-----:R-:W-:Y:S02]  /*05c0*/  IMAD R13, R7, R6.reuse, RZ ;  /* 0x00000006070d7224 */ /* 0x081fe400078e02ff */
[----:B------:R-:W-:-:S04]  /*05d0*/  IMAD.WIDE.U32 R10, R6, R6, RZ ;  /* 0x00000006060a7225 */ /* 0x000fc800078e00ff */
[----:B------:R-:W-:Y:S01]  /*05e0*/  IMAD R13, R6, R7, R13 ;  /* 0x00000007060d7224 */ /* 0x000fe200078e020d */
[----:B------:R-:W-:Y:S02]  /*05f0*/  IADD3 R7, PT, PT, R3, R2, RZ ;  /* 0x0000000203077210 */ /* 0x000fe40007ffe0ff */
[----:B------:R-:W-:Y:S02]  /*0600*/  IADD3 R2, PT, PT, R2, 0x80, RZ ;  /* 0x0000008002027810 */ /* 0x000fe40007ffe0ff */
[----:B------:R-:W-:Y:S01]  /*0610*/  IADD3 R11, PT, PT, R11, R13, RZ ;  /* 0x0000000d0b0b7210 */ /* 0x000fe20007ffe0ff */
[----:B-1----:R-:W-:-:S05]  /*0620*/  IMAD.WIDE.U32 R8, R7, 0x8, R8 ;  /* 0x0000000807087825 */ /* 0x002fca00078e0008 */
[----:B------:R1:W-:Y:S02]  /*0630*/  STG.E.64 desc[UR4][R8.64], R10 ;  /* 0x0000000a08007986 */ /* 0x0003e4000c101b04 */
.L_x_15970:
[----:B------:R-:W-:-:S13]  /*0640*/  ISETP.GE.U32.AND P0, PT, R2, R5, PT ;  /* 0x000000050200720c */ /* 0x000fda0003f06070 */
[----:B------:R-:W-:Y:S05]  /*0650*/  @P0 BRA `(.L_x_15972) ;  /* 0x0000000000500947 */ /* 0x000fea0003800000 */
[----:B-1---5:R-:W1:Y:S01]  /*0660*/  LDC.64 R8, c[0x0][0x390] ;  /* 0x0000e400ff087b82 */ /* 0x022e620000000a00 */
[-C--:B0-----:R-:W-:Y:S02]  /*0670*/  IMAD R11, R21, R20.reuse, RZ ;  /* 0x00000014150b7224 */ /* 0x081fe400078e02ff */
[----:B------:R-:W-:-:S04]  /*0680*/  IMAD.WIDE.U32 R6, R20, R20, RZ ;  /* 0x0000001414067225 */ /* 0x000fc800078e00ff */
[----:B------:R-:W-:Y:S02]  /*0690*/  IMAD R11, R20, R21, R11 ;  /* 0x00000015140b7224 */ /* 0x000fe400078e020b */
[----:B------:R-:W-:Y:S01]  /*06a0*/  IMAD.IADD R13, R3, 0x1, R2 ;  /* 0x00000001030d7824 */ /* 0x000fe200078e0202 */
[----:B------:R-:W-:Y:S02]  /*06b0*/  IADD3 R2, PT, PT, R2, 0x80, RZ ;  /* 0x0000008002027810 */ /* 0x000fe40007ffe0ff */
[----:B------:R-:W-:Y:S01]  /*06c0*/  IADD3 R7, PT, PT, R7, R11, RZ ;  /* 0x0000000b07077210 */ /* 0x000fe20007ffe0ff */
[----:B-1----:R-:W-:-:S05]  /*06d0*/  IMAD.WIDE.U32 R8, R13, 0x8, R8 ;  /* 0x000000080d087825 */ /* 0x002fca00078e0008 */
[----:B------:R1:W-:Y:S02]  /*06e0*/  STG.E.64 desc[UR4][R8.64], R6 ;  /* 0x0000000608007986 */ /* 0x0003e4000c101b04 */
.L_x_15971:
[----:B------:R-:W-:-:S13]  /*06f0*/  ISETP.GE.U32.AND P0, PT, R2, R5, PT ;  /* 0x000000050200720c */ /* 0x000fda0003f06070 */
[----:B------:R-:W-:Y:S05]  /*0700*/  @P0 BRA `(.L_x_15973) ;  /* 0x0000000000540947 */ /* 0x000fea0003800000 */
[----:B-1---5:R-:W1:Y:S01]  /*0710*/  LDC.64 R8, c[0x0][0x390] ;  /* 0x0000e400ff087b82 */ /* 0x022e620000000a00 */
[----:B0-----:R-:W-:Y:S01]  /*0720*/  IMAD R11, R27, R26, RZ ;  /* 0x0000001a1b0b7224 */ /* 0x001fe200078e02ff */
[----:B------:R-:W-:Y:S01]  /*0730*/  IADD3 R13, PT, PT, R3, R2, RZ ;  /* 0x00000002030d7210 */ /* 0x000fe20007ffe0ff */
[----:B------:R-:W-:Y:S01]  /*0740*/  IMAD.WIDE.U32 R6, R26, R26, RZ ;  /* 0x0000001a1a067225 */ /* 0x000fe200078e00ff */
[----:B------:R-:W-:-:S03]  /*0750*/  IADD3 R2, PT, PT, R2, 0x80, RZ ;  /* 0x0000008002027810 */ /* 0x000fc60007ffe0ff */
[----:B------:R-:W-:-:S05]  /*0760*/  IMAD R11, R26, R27, R11 ;  /* 0x0000001b1a0b7224 */ /* 0x000fca00078e020b */
[----:B------:R-:W-:Y:S01]  /*0770*/  IADD3 R7, PT, PT, R7, R11, RZ ;  /* 0x0000000b07077210 */ /* 0x000fe20007ffe0ff */
[----:B-1----:R-:W-:-:S05]  /*0780*/  IMAD.WIDE.U32 R8, R13, 0x8, R8 ;  /* 0x000000080d087825 */ /* 0x002fca00078e0008 */
[----:B------:R2:W-:Y:S02]  /*0790*/  STG.E.64 desc[UR4][R8.64], R6 ;  /* 0x0000000608007986 */ /* 0x0005e4000c101b04 */
.L_x_15972:
[----:B------:R-:W-:-:S13]  /*07a0*/  ISETP.GE.U32.AND P0, PT, R2, R5, PT ;  /* 0x000000050200720c */ /* 0x000fda0003f06070 */
[----:B------:R-:W-:Y:S05]  /*07b0*/  @P0 BREAK.RELIABLE B1 ;  /* 0x0000000000010942 */ /* 0x000fea0003800100 */
[----:B------:R-:W-:Y:S05]  /*07c0*/  @P0 BRA `(.L_x_15974) ;  /* 0x0000000000580947 */ /* 0x000fea0003800000 */
[----:B-12--5:R-:W1:Y:S01]  /*07d0*/  LDC.64 R8, c[0x0][0x390] ;  /* 0x0000e400ff087b82 */ /* 0x026e620000000a00 */
        /* <DEDUP_REMOVED lines=8> */
.L_x_15973:
[----:B------:R-:W-:-:S13]  /*0860*/  ISETP.GE.U32.AND P0, PT, R2, R5, PT ;  /* 0x000000050200720c */ /* 0x000fda0003f06070 */
[----:B------:R-:W-:Y:S05]  /*0870*/  @P0 BREAK.RELIABLE B1 ;  /* 0x0000000000010942 */ /* 0x000fea0003800100 */
[----:B------:R-:W-:Y:S05]  /*0880*/  @P0 BRA `(.L_x_15974) ;  /* 0x0000000000280947 */ /* 0x000fea0003800000 */
[----:B------:R-:W-:Y:S05]  /*0890*/  BSYNC.RELIABLE B1 ;  /* 0x0000000000017941 */ /* 0x000fea0003800100 */
.L_x_15968:
[----:B-12--5:R-:W1:Y:S01]  /*08a0*/  LDC.64 R8, c[0x0][0x390] ;  /* 0x0000e400ff087b82 */ /* 0x026e620000000a00 */
        /* <DEDUP_REMOVED lines=8> */
.L_x_15974:
[----:B------:R-:W-:Y:S05]  /*0930*/  BSYNC.RECONVERGENT B0 ;  /* 0x0000000000007941 */ /* 0x000fea0003800200 */
.L_x_15967:
[----:B------:R-:W-:Y:S05]  /*0940*/  WARPSYNC.ALL ;  /* 0x0000000000007948 */ /* 0x000fea0003800000 */
[----:B------:R-:W-:-:S13]  /*0950*/  ISETP.GE.U32.AND P0, PT, R2, R5, PT ;  /* 0x000000050200720c */ /* 0x000fda0003f06070 */
[----:B------:R-:W-:Y:S05]  /*0960*/  @P0 EXIT ;  /* 0x000000000000094d */ /* 0x000fea0003800000 */
[----:B-123-5:R-:W1:Y:S01]  /*0970*/  LDC.64 R6, c[0x0][0x390] ;  /* 0x0000e400ff067b82 */ /* 0x02ee620000000a00 */
[----:B------:R-:W-:Y:S01]  /*0980*/  IMAD R9, R17, R16, RZ ;  /* 0x0000001011097224 */ /* 0x000fe200078e02ff */
[----:B------:R-:W-:Y:S01]  /*0990*/  IADD3 R3, PT, PT, R3, R2, RZ ;  /* 0x0000000203037210 */ /* 0x000fe20007ffe0ff */
[----:B------:R-:W-:-:S04]  /*09a0*/  IMAD.WIDE.U32 R4, R16, R16, RZ ;  /* 0x0000001010047225 */ /* 0x000fc800078e00ff */
[----:B------:R-:W-:-:S05]  /*09b0*/  IMAD R9, R16, R17, R9 ;  /* 0x0000001110097224 */ /* 0x000fca00078e0209 */
[----:B------:R-:W-:Y:S01]  /*09c0*/  IADD3 R5, PT, PT, R5, R9, RZ ;  /* 0x0000000905057210 */ /* 0x000fe20007ffe0ff */
[----:B-1----:R-:W-:-:S05]  /*09d0*/  IMAD.WIDE.U32 R2, R3, 0x8, R6 ;  /* 0x0000000803027825 */ /* 0x002fca00078e0006 */
[----:B------:R-:W-:Y:S01]  /*09e0*/  STG.E.64 desc[UR4][R2.64], R4 ;  /* 0x0000000402007986 */ /* 0x000fe2000c101b04 */
[----:B------:R-:W-:Y:S05]  /*09f0*/  EXIT ;  /* 0x000000000000794d */ /* 0x000fea0003800000 */
.L_x_15966:
        /* <DEDUP_REMOVED lines=8> */
[----:B------:R0:W5:Y:S01]  /*0a80*/  LDG.E.128 R8, desc[UR4][R22.64+0x1800] ;  /* 0x0018000416087981 */ /* 0x000162000c1e1d00 */
[----:B--2---:R-:W-:-:S04]  /*0a90*/  IMAD.WIDE.U32 R20, R3, 0x8, R20 ;  /* 0x0000000803147825 */ /* 0x004fc800078e0014 */
[----:B------:R-:W-:-:S04]  /*0aa0*/  IMAD.WIDE.U32 R2, R2, 0x10, R20 ;  /* 0x0000001002027825 */ /* 0x000fc800078e0014 */
[----:B---3--:R-:W-:Y:S02]  /*0ab0*/  IMAD R25, R17, R16, RZ ;  /* 0x0000001011197224 */ /* 0x008fe400078e02ff */
[----:B------:R-:W-:Y:S02]  /*0ac0*/  IMAD R27, R19, R18, RZ ;  /* 0x00000012131b7224 */ /* 0x000fe400078e02ff */
[----:B------:R-:W-:Y:S02]  /*0ad0*/  IMAD R25, R16, R17, R25 ;  /* 0x0000001110197224 */ /* 0x000fe400078e0219 */
[----:B------:R-:W-:Y:S02]  /*0ae0*/  IMAD R27, R18, R19, R27 ;  /* 0x00000013121b7224 */ /* 0x000fe400078e021b */
[----:B------:R-:W-:-:S04]  /*0af0*/  IMAD.WIDE.U32 R16, R16, R16, RZ ;  /* 0x0000001010107225 */ /* 0x000fc800078e00ff */
[----:B------:R-:W-:Y:S01]  /*0b00*/  IMAD.WIDE.U32 R18, R18, R18, RZ ;  /* 0x0000001212127225 */ /* 0x000fe200078e00ff */
[----:B------:R-:W-:Y:S02]  /*0b10*/  IADD3 R25, PT, PT, R17, R25, RZ ;  /* 0x0000001911197210 */ /* 0x000fe40007ffe0ff */
[----:B------:R-:W-:Y:S01]  /*0b20*/  MOV R24, R16 ;  /* 0x0000001000187202 */ /* 0x000fe20000000f00 */
[----:B----4-:R-:W-:Y:S01]  /*0b30*/  IMAD R21, R5, R4, RZ ;  /* 0x0000000405157224 */ /* 0x010fe200078e02ff */
[----:B------:R-:W-:Y:S02]  /*0b40*/  IADD3 R27, PT, PT, R19, R27, RZ ;  /* 0x0000001b131b7210 */ /* 0x000fe40007ffe0ff */
[----:B------:R-:W-:Y:S01]  /*0b50*/  MOV R26, R18 ;  /* 0x00000012001a7202 */ /* 0x000fe20000000f00 */
[----:B-----5:R-:W-:Y:S02]  /*0b60*/  IMAD R17, R15, R14, RZ ;  /* 0x0000000e0f117224 */ /* 0x020fe400078e02ff */
[----:B------:R-:W-:-:S02]  /*0b70*/  IMAD R21, R4, R5, R21 ;  /* 0x0000000504157224 */ /* 0x000fc400078e0215 */
[----:B------:R1:W-:Y:S01]  /*0b80*/  STG.E.128 desc[UR4][R2.64], R24 ;  /* 0x0000001802007986 */ /* 0x0003e2000c101d04 */
[----:B0-----:R-:W-:Y:S02]  /*0b90*/  IMAD R23, R13, R12, RZ ;  /* 0x0000000c0d177224 */ /* 0x001fe400078e02ff */
[----:B------:R-:W-:Y:S02]  /*0ba0*/  IMAD R5, R9, R8, RZ ;  /* 0x0000000809057224 */ /* 0x000fe400078e02ff */
[----:B------:R-:W-:Y:S02]  /*0bb0*/  IMAD R29, R7, R6, RZ ;  /* 0x00000006071d7224 */ /* 0x000fe400078e02ff */
[----:B------:R-:W-:Y:S02]  /*0bc0*/  IMAD R0, R14, R15, R17 ;  /* 0x0000000f0e007224 */ /* 0x000fe400078e0211 */
[----:B------:R-:W-:Y:S02]  /*0bd0*/  IMAD R23, R12, R13, R23 ;  /* 0x0000000d0c177224 */ /* 0x000fe400078e0217 */
[----:B------:R-:W-:-:S04]  /*0be0*/  IMAD.WIDE.U32 R16, R14, R14, RZ ;  /* 0x0000000e0e107225 */ /* 0x000fc800078e00ff */
[----:B-1----:R-:W-:Y:S02]  /*0bf0*/  IMAD R27, R11, R10, RZ ;  /* 0x0000000a0b1b7224 */ /* 0x002fe400078e02ff */
[----:B------:R-:W-:Y:S02]  /*0c00*/  IMAD R25, R8, R9, R5 ;  /* 0x0000000908197224 */ /* 0x000fe400078e0205 */
[----:B------:R-:W-:Y:S02]  /*0c10*/  IMAD R27, R10, R11, R27 ;  /* 0x0000000b0a1b7224 */ /* 0x000fe400078e021b */
[----:B------:R-:W-:-:S04]  /*0c20*/  IMAD.WIDE.U32 R12, R12, R12, RZ ;  /* 0x0000000c0c0c7225 */ /* 0x000fc800078e00ff */
[----:B------:R-:W-:-:S04]  /*0c30*/  IMAD.WIDE.U32 R14, R4, R4, RZ ;  /* 0x00000004040e7225 */ /* 0x000fc800078e00ff */
[C---:B------:R-:W-:Y:S02]  /*0c40*/  IMAD R29, R6.reuse, R7, R29 ;  /* 0x00000007061d7224 */ /* 0x040fe400078e021d */
[----:B------:R-:W-:-:S04]  /*0c50*/  IMAD.WIDE.U32 R18, R6, R6, RZ ;  /* 0x0000000606127225 */ /* 0x000fc800078e00ff */
[----:B------:R-:W-:-:S04]  /*0c60*/  IMAD.WIDE.U32 R8, R8, R8, RZ ;  /* 0x0000000808087225 */ /* 0x000fc800078e00ff */
[----:B------:R-:W-:Y:S01]  /*0c70*/  IMAD.WIDE.U32 R10, R10, R10, RZ ;  /* 0x0000000a0a0a7225 */ /* 0x000fe200078e00ff */
[----:B------:R-:W-:Y:S02]  /*0c80*/  IADD3 R7, PT, PT, R17, R0, RZ ;  /* 0x0000000011077210 */ /* 0x000fe40007ffe0ff */
[----:B------:R-:W-:Y:S01]  /*0c90*/  MOV R6, R16 ;  /* 0x0000001000067202 */ /* 0x000fe20000000f00 */
[----:B------:R-:W-:Y:S01]  /*0ca0*/  IMAD.IADD R5, R13, 0x1, R23 ;  /* 0x000000010d057824 */ /* 0x000fe200078e0217 */
[----:B------:R-:W-:Y:S02]  /*0cb0*/  MOV R4, R12 ;  /* 0x0000000c00047202 */ /* 0x000fe40000000f00 */
[----:B------:R-:W-:Y:S02]  /*0cc0*/  IADD3 R17, PT, PT, R15, R21, RZ ;  /* 0x000000150f117210 */ /* 0x000fe40007ffe0ff */
[----:B------:R-:W-:Y:S02]  /*0cd0*/  IADD3 R19, PT, PT, R19, R29, RZ ;  /* 0x0000001d13137210 */ /* 0x000fe40007ffe0ff */
[----:B------:R-:W-:-:S02]  /*0ce0*/  IADD3 R9, PT, PT, R9, R25, RZ ;  /* 0x0000001909097210 */ /* 0x000fc40007ffe0ff */
[----:B------:R-:W-:Y:S02]  /*0cf0*/  IADD3 R11, PT, PT, R11, R27, RZ ;  /* 0x0000001b0b0b7210 */ /* 0x000fe40007ffe0ff */
[----:B------:R-:W-:Y:S01]  /*0d00*/  MOV R16, R14 ;  /* 0x0000000e00107202 */ /* 0x000fe20000000f00 */
[----:B------:R-:W-:Y:S04]  /*0d10*/  STG.E.128 desc[UR4][R2.64+0x800], R4 ;  /* 0x0008000402007986 */ /* 0x000fe8000c101d04 */
[----:B------:R-:W-:Y:S04]  /*0d20*/  STG.E.128 desc[UR4][R2.64+0x1000], R16 ;  /* 0x0010001002007986 */ /* 0x000fe8000c101d04 */
[----:B------:R-:W-:Y:S01]  /*0d30*/  STG.E.128 desc[UR4][R2.64+0x1800], R8 ;  /* 0x0018000802007986 */ /* 0x000fe2000c101d04 */
[----:B------:R-:W-:Y:S05]  /*0d40*/  EXIT ;  /* 0x000000000000794d */ /* 0x000fea0003800000 */
.L_x_15975:
        /* <DEDUP_REMOVED lines=11> */
.L_x_60867:


//--------------------- .text._ZN2at6native29vectorized_elementwise_kernelILi4EZNS0_50_GLOBAL__N__2680c7bb_12_PowKernel_cu_7dd49032_317029pow_tensor_scalar_kernel_implIllEEvRNS_18TensorIteratorBaseET0_EUllE_St5arrayIPcLm2EEEEviS6_T1_ --------------------------
	.section	.text._ZN2at6native29vectorized_elementwise_kernelILi4EZNS0_50_GLOBAL__N__2680c7bb_12_PowKernel_cu_7dd49032_317029pow_tensor_scalar_kernel_implIllEEvRNS_18TensorIteratorBaseET0_EUllE_St5arrayIPcLm2EEEEviS6_T1_,"ax",@progbits
	.align	128
        .global         _ZN2at6native29vectorized_elementwise_kernelILi4EZNS0_50_GLOBAL__N__2680c7bb_12_PowKernel_cu_7dd49032_317029pow_tensor_scalar_kernel_implIllEEvRNS_18TensorIteratorBaseET0_EUllE_St5arrayIPcLm2EEEEviS6_T1_
        .type           _ZN2at6native29vectorized_elementwise_kernelILi4EZNS0_50_GLOBAL__N__2680c7bb_12_PowKernel_cu_7dd49032_317029pow_tensor_scalar_kernel_implIllEEvRNS_18TensorIteratorBaseET0_EUllE_St5arrayIPcLm2EEEEviS6_T1_,@function
        .size           _ZN2at6native29vectorized_elementwise_kernelILi4EZNS0_50_GLOBAL__N__2680c7bb_12_PowKernel_cu_7dd49032_317029pow_tensor_scalar_kernel_implIllEEvRNS_18TensorIteratorBaseET0_EUllE_St5arrayIPcLm2EEEEviS6_T1_,(.L_x_60868 - _ZN2at6native29vectorized_elementwise_kernelILi4EZNS0_50_GLOBAL__N__2680c7bb_12_PowKernel_cu_7dd49032_317029pow_tensor_scalar_kernel_implIllEEvRNS_18TensorIteratorBaseET0_EUllE_St5arrayIPcLm2EEEEviS6_T1_)
        .other          _ZN2at6native29vectorized_elementwise_kernelILi4EZNS0_50_GLOBAL__N__2680c7bb_12_PowKernel_cu_7dd49032_317029pow_tensor_scalar_kernel_implIllEEvRNS_18TensorIteratorBaseET0_EUllE_St5arrayIPcLm2EEEEviS6_T1_,@"STO_CUDA_ENTRY STV_DEFAULT"
_ZN2at6native29vectorized_elementwise_kernelILi4EZNS0_50_GLOBAL__N__2680c7bb_12_PowKernel_cu_7dd49032_317029pow_tensor_scalar_kernel_implIllEEvRNS_18TensorIteratorBaseET0_EUllE_St5arrayIPcLm2EEEEviS6_T1_:
.text._ZN2at6native29vectorized_elementwise_kernelILi4EZNS0_50_GLOBAL__N__2680c7bb_12_PowKernel_cu_7dd49032_317029pow_tensor_scalar_kernel_implIllEEvRNS_18TensorIteratorBaseET0_EUllE_St5arrayIPcLm2EEEEviS6_T1_:
        /* <DEDUP_REMOVED lines=59> */
[----:B------:R0:W5:Y:S02]  /*03b0*/  @!P4 LDG.E.64 R6, desc[UR4][R22.64] ;  /* 0x000000041606c981 */ /* 0x000164000c1e1b00 */
[----:B0-----:R-:W-:-:S06]  /*03c0*/  CS2R R22, SRZ ;  /* 0x0000000000167805 */ /* 0x001fcc000001ff00 */
[----:B------:R-:W5:Y:S01]  /*03d0*/  @!P0 LDG.E.64 R22, desc[UR4][R28.64] ;  /* 0x000000041c168981 */ /* 0x000f62000c1e1b00 */
[----:B------:R-:W-:Y:S01]  /*03e0*/  ISETP.GE.U32.AND P0, PT, R5, R2, PT ;  /* 0x000000020500720c */ /* 0x000fe20003f06070 */
[----:B------:R-:W-:Y:S01]  /*03f0*/  @!P2 IMAD.WIDE.U32 R12, R27, 0x8, R12 ;  /* 0x000000081b0ca825 */ /* 0x000fe200078e000c */
[----:B------:R-:W-:Y:S01]  /*0400*/  CS2R R26, SRZ ;  /* 0x00000000001a7805 */ /* 0x000fe2000001ff00 */
[----:B------:R-:W-:Y:S04]  /*0410*/  BSSY.RECONVERGENT B0, `(.L_x_15977) ;  /* 0x0000052000007945 */ /* 0x000fe80003800200 */
[----:B------:R-:W-:Y:S01]  /*0420*/  BSSY.RELIABLE B1, `(.L_x_15978) ;  /* 0x0000047000017945 */ /* 0x000fe20003800100 */
[----:B------:R0:W5:Y:S01]  /*0430*/  @!P2 LDG.E.64 R26, desc[UR4][R12.64] ;  /* 0x000000040c1aa981 */ /* 0x000162000c1e1b00 */
[----:B--2---:R-:W-:-:S02]  /*0440*/  IMAD R3, R11, R10, RZ ;  /* 0x0000000a0b037224 */ /* 0x004fc400078e02ff */
[----:B0-----:R-:W-:-:S04]  /*0450*/  IMAD.WIDE.U32 R12, R10, R10, RZ ;  /* 0x0000000a0a0c7225 */ /* 0x001fc800078e00ff */
[----:B------:R-:W-:Y:S01]  /*0460*/  IMAD R3, R10, R11, R3 ;  /* 0x0000000b0a037224 */ /* 0x000fe200078e0203 */
        /* <DEDUP_REMOVED lines=18> */
.L_x_15979:
[----:B------:R-:W-:-:S13]  /*0590*/  ISETP.GE.U32.AND P0, PT, R5, R2, PT ;  /* 0x000000020500720c */ /* 0x000fda0003f06070 */
[----:B------:R-:W-:Y:S05]  /*05a0*/  @P0 BRA `(.L_x_15981) ;  /* 0x0000000000500947 */ /* 0x000fea0003800000 */
[----:B-----5:R-:W1:Y:S01]  /*05b0*/  LDC.64 R8, c[0x0][0x390] ;  /* 0x0000e400ff087b82 */ /* 0x020e620000000a00 */
[-C--:B------:R-:W-:Y:S02]  /*05c0*/  IMAD R3, R7, R6.reuse, RZ ;  /* 0x0000000607037224 */ /* 0x080fe400078e02ff */
[----:B0-----:R-:W-:-:S04]  /*05d0*/  IMAD.WIDE.U32 R10, R6, R6, RZ ;  /* 0x00000006060a7225 */ /* 0x001fc800078e00ff */
[----:B------:R-:W-:Y:S01]  /*05e0*/  IMAD R3, R6, R7, R3 ;  /* 0x0000000706037224 */ /* 0x000fe200078e0203 */
[----:B------:R-:W-:Y:S02]  /*05f0*/  IADD3 R7, PT, PT, R0, R5, RZ ;  /* 0x0000000500077210 */ /* 0x000fe40007ffe0ff */
[----:B------:R-:W-:Y:S02]  /*0600*/  IADD3 R5, PT, PT, R5, 0x80, RZ ;  /* 0x0000008005057810 */ /* 0x000fe40007ffe0ff */
[----:B------:R-:W-:Y:S01]  /*0610*/  IADD3 R11, PT, PT, R11, R3, RZ ;  /* 0x000000030b0b7210 */ /* 0x000fe20007ffe0ff */
[----:B-1----:R-:W-:-:S05]  /*0620*/  IMAD.WIDE.U32 R8, R7, 0x8, R8 ;  /* 0x0000000807087825 */ /* 0x002fca00078e0008 */
[----:B------:R1:W-:Y:S02]  /*0630*/  STG.E.64 desc[UR4][R8.64], R10 ;  /* 0x0000000a08007986 */ /* 0x0003e4000c101b04 */
.L_x_15980:
[----:B------:R-:W-:-:S13]  /*0640*/  ISETP.GE.U32.AND P0, PT, R5, R2, PT ;  /* 0x000000020500720c */ /* 0x000fda0003f06070 */
[----:B------:R-:W-:Y:S05]  /*0650*/  @P0 BRA `(.L_x_15982) ;  /* 0x0000000000500947 */ /* 0x000fea0003800000 */
[----:B-1---5:R-:W1:Y:S01]  /*0660*/  LDC.64 R8, c[0x0][0x390] ;  /* 0x0000e400ff087b82 */ /* 0x022e620000000a00 */
[-C--:B------:R-:W-:Y:S02]  /*0670*/  IMAD R3, R21, R20.reuse, RZ ;  /* 0x0000001415037224 */ /* 0x080fe400078e02ff */
[----:B------:R-:W-:-:S04]  /*0680*/  IMAD.WIDE.U32 R6, R20, R20, RZ ;  /* 0x0000001414067225 */ /* 0x000fc800078e00ff */
[----:B------:R-:W-:Y:S02]  /*0690*/  IMAD R3, R20, R21, R3 ;  /* 0x0000001514037224 */ /* 0x000fe400078e0203 */
[----:B0-----:R-:W-:Y:S01]  /*06a0*/  IMAD.IADD R11, R0, 0x1, R5 ;  /* 0x00000001000b7824 */ /* 0x001fe200078e0205 */
[----:B------:R-:W-:Y:S02]  /*06b0*/  IADD3 R5, PT, PT, R5, 0x80, RZ ;  /* 0x0000008005057810 */ /* 0x000fe40007ffe0ff */
[----:B------:R-:W-:Y:S01]  /*06c0*/  IADD3 R7, PT, PT, R7, R3, RZ ;  /* 0x0000000307077210 */ /* 0x000fe20007ffe0ff */
[----:B-1----:R-:W-:-:S05]  /*06d0*/  IMAD.WIDE.U32 R8, R11, 0x8, R8 ;  /* 0x000000080b087825 */ /* 0x002fca00078e0008 */
[----:B------:R1:W-:Y:S02]  /*06e0*/  STG.E.64 desc[UR4][R8.64], R6 ;  /* 0x0000000608007986 */ /* 0x0003e4000c101b04 */
.L_x_15981:
[----:B------:R-:W-:-:S13]  /*06f0*/  ISETP.GE.U32.AND P0, PT, R5, R2, PT ;  /* 0x000000020500720c */ /* 0x000fda0003f06070 */
[----:B------:R-:W-:Y:S05]  /*0700*/  @P0 BRA `(.L_x_15983) ;  /* 0x0000000000540947 */ /* 0x000fea0003800000 */
[----:B-1---5:R-:W1:Y:S01]  /*0710*/  LDC.64 R8, c[0x0][0x390] ;  /* 0x0000e400ff087b82 */ /* 0x022e620000000a00 */
[-C--:B------:R-:W-:Y:S01]  /*0720*/  IMAD R3, R27, R26.reuse, RZ ;  /* 0x0000001a1b037224 */ /* 0x080fe200078e02ff */
[----:B0-----:R-:W-:Y:S01]  /*0730*/  IADD3 R11, PT, PT, R0, R5, RZ ;  /* 0x00000005000b7210 */ /* 0x001fe20007ffe0ff */
[----:B------:R-:W-:Y:S01]  /*0740*/  IMAD.WIDE.U32 R6, R26, R26, RZ ;  /* 0x0000001a1a067225 */ /* 0x000fe200078e00ff */
[----:B------:R-:W-:-:S03]  /*0750*/  IADD3 R5, PT, PT, R5, 0x80, RZ ;  /* 0x0000008005057810 */ /* 0x000fc60007ffe0ff */
[----:B------:R-:W-:-:S05]  /*0760*/  IMAD R3, R26, R27, R3 ;  /* 0x0000001b1a037224 */ /* 0x000fca00078e0203 */
[----:B------:R-:W-:Y:S01]  /*0770*/  IADD3 R7, PT, PT, R7, R3, RZ ;  /* 0x0000000307077210 */ /* 0x000fe20007ffe0ff */
[----:B-1----:R-:W-:-:S05]  /*0780*/  IMAD.WIDE.U32 R8, R11, 0x8, R8 ;  /* 0x000000080b087825 */ /* 0x002fca00078e0008 */
[----:B------:R2:W-:Y:S02]  /*0790*/  STG.E.64 desc[UR4][R8.64], R6 ;  /* 0x0000000608007986 */ /* 0x0005e4000c101b04 */
.L_x_15982:
[----:B------:R-:W-:-:S13]  /*07a0*/  ISETP.GE.U32.AND P0, PT, R5, R2, PT ;  /* 0x000000020500720c */ /* 0x000fda0003f06070 */
[----:B------:R-:W-:Y:S05]  /*07b0*/  @P0 BREAK.RELIABLE B1 ;  /* 0x0000000000010942 */ /* 0x000fea0003800100 */
[----:B------:R-:W-:Y:S05]  /*07c0*/  @P0 BRA `(.L_x_15984) ;  /* 0x0000000000580947 */ /* 0x000fea0003800000 */
[----:B-12--5:R-:W1:Y:S01]  /*07d0*/  LDC.64 R8, c[0x0][0x390] ;  /* 0x0000e400ff087b82 */ /* 0x026e620000000a00 */
        /* <DEDUP_REMOVED lines=8> */
.L_x_15983:
[----:B------:R-:W-:-:S13]  /*0860*/  ISETP.GE.U32.AND P0, PT, R5, R2, PT ;  /* 0x000000020500720c */ /* 0x000fda0003f06070 */
[----:B------:R-:W-:Y:S05]  /*0870*/  @P0 BREAK.RELIABLE B1 ;  /* 0x0000000000010942 */ /* 0x000fea0003800100 */
[----:B------:R-:W-:Y:S05]  /*0880*/  @P0 BRA `(.L_x_15984) ;  /* 0x0000000000280947 */ /* 0x000fea0003800000 */
[----:B------:R-:W-:Y:S05]  /*0890*/  BSYNC.RELIABLE B1 ;  /* 0x0000000000017941 */ /* 0x000fea0003800100 */
.L_x_15978:
[----:B-12--5:R-:W1:Y:S01]  /*08a0*/  LDC.64 R8, c[0x0][0x390] ;  /* 0x0000e400ff087b82 */ /* 0x026e620000000a00 */
        /* <DEDUP_REMOVED lines=8> */
.L_x_15984:
[----:B------:R-:W-:Y:S05]  /*0930*/  BSYNC.RECONVERGENT B0 ;  /* 0x0000000000007941 */ /* 0x000fea0003800200 */
.L_x_15977:
[----:B------:R-:W-:Y:S05]  /*0940*/  WARPSYNC.ALL ;  /* 0x0000000000007948 */ /* 0x000fea0003800000 */
[----:B------:R-:W-:-:S13]  /*0950*/  ISETP.GE.U32.AND P0, PT, R5, R2, PT ;  /* 0x000000020500720c */ /* 0x000fda0003f06070 */
[----:B------:R-:W-:Y:S05]  /*0960*/  @P0 EXIT ;  /* 0x000000000000094d */ /* 0x000fea0003800000 */
[----:B------:R-:W4:Y:S01]  /*0970*/  LDC.64 R2, c[0x0][0x390] ;  /* 0x0000e400ff027b82 */ /* 0x000f220000000a00 */
[-C--:B-123-5:R-:W-:Y:S01]  /*0980*/  IMAD R9, R17, R16.reuse, RZ ;  /* 0x0000001011097224 */ /* 0x0aefe200078e02ff */
[----:B------:R-:W-:Y:S01]  /*0990*/  IADD3 R5, PT, PT, R0, R5, RZ ;  /* 0x0000000500057210 */ /* 0x000fe20007ffe0ff */
[----:B------:R-:W-:-:S04]  /*09a0*/  IMAD.WIDE.U32 R6, R16, R16, RZ ;  /* 0x0000001010067225 */ /* 0x000fc800078e00ff */
[----:B------:R-:W-:-:S05]  /*09b0*/  IMAD R9, R16, R17, R9 ;  /* 0x0000001110097224 */ /* 0x000fca00078e0209 */
[----:B------:R-:W-:Y:S01]  /*09c0*/  IADD3 R7, PT, PT, R7, R9, RZ ;  /* 0x0000000907077210 */ /* 0x000fe20007ffe0ff */
[----:B----4-:R-:W-:-:S05]  /*09d0*/  IMAD.WIDE.U32 R2, R5, 0x8, R2 ;  /* 0x0000000805027825 */ /* 0x010fca00078e0002 */
[----:B------:R-:W-:Y:S01]  /*09e0*/  STG.E.64 desc[UR4][R2.64], R6 ;  /* 0x0000000602007986 */ /* 0x000fe2000c101b04 */
[----:B------:R-:W-:Y:S05]  /*09f0*/  EXIT ;  /* 0x000000000000794d */ /* 0x000fea0003800000 */
.L_x_15976:
        /* <DEDUP_REMOVED lines=8> */
[----:B------:R-:W-:-:S04]  /*0a80*/  IMAD.WIDE.U32 R16, R25, 0x20, R16 ;  /* 0x0000002019107825 */ /* 0x000fc800078e0010 */
[----:B---3--:R-:W-:Y:S02]  /*0a90*/  IMAD R3, R21, R20, RZ ;  /* 0x0000001415037224 */ /* 0x008fe400078e02ff */
[----:B------:R-:W-:Y:S02]  /*0aa0*/  IMAD R25, R23, R22, RZ ;  /* 0x0000001617197224 */ /* 0x000fe400078e02ff */
[C---:B------:R-:W-:Y:S02]  /*0ab0*/  IMAD R27, R20.reuse, R21, R3 ;  /* 0x00000015141b7224 */ /* 0x040fe400078e0203 */
[----:B------:R-:W-:Y:S02]  /*0ac0*/  IMAD R29, R13, R12, RZ ;  /* 0x0000000c0d1d7224 */ /* 0x000fe400078e02ff */
[----:B------:R-:W-:-:S04]  /*0ad0*/  IMAD.WIDE.U32 R2, R20, R20, RZ ;  /* 0x0000001414027225 */ /* 0x000fc800078e00ff */
[----:B------:R-:W-:Y:S02]  /*0ae0*/  IMAD R25, R22, R23, R25 ;  /* 0x0000001716197224 */ /* 0x000fe400078e0219 */
[----:B------:R-:W-:Y:S02]  /*0af0*/  IMAD R23, R15, R14, RZ ;  /* 0x0000000e0f177224 */ /* 0x000fe400078e02ff */
[----:B------:R-:W-:Y:S01]  /*0b00*/  IMAD R0, R12, R13, R29 ;  /* 0x0000000d0c007224 */ /* 0x000fe200078e021d */
[----:B------:R-:W-:Y:S01]  /*0b10*/  IADD3 R13, PT, PT, R3, R27, RZ ;  /* 0x0000001b030d7210 */ /* 0x000fe20007ffe0ff */
[----:B------:R-:W-:-:S04]  /*0b20*/  IMAD.WIDE.U32 R20, R22, R22, RZ ;  /* 0x0000001616147225 */ /* 0x000fc800078e00ff */
[----:B----4-:R-:W-:Y:S02]  /*0b30*/  IMAD R29, R11, R10, RZ ;  /* 0x0000000a0b1d7224 */ /* 0x010fe400078e02ff */
[C---:B------:R-:W-:Y:S01]  /*0b40*/  IMAD R3, R14.reuse, R15, R23 ;  /* 0x0000000f0e037224 */ /* 0x040fe200078e0217 */
[----:B------:R-:W-:Y:S01]  /*0b50*/  IADD3 R15, PT, PT, R21, R25, RZ ;  /* 0x00000019150f7210 */ /* 0x000fe20007ffe0ff */
[----:B------:R-:W-:Y:S01]  /*0b60*/  IMAD.WIDE.U32 R22, R14, R14, RZ ;  /* 0x0000000e0e167225 */ /* 0x000fe200078e00ff */
[----:B------:R-:W-:-:S03]  /*0b70*/  MOV R14, R20 ;  /* 0x00000014000e7202 */ /* 0x000fc60000000f00 */
[----:B------:R-:W-:Y:S01]  /*0b80*/  IMAD R11, R10, R11, R29 ;  /* 0x0000000b0a0b7224 */ /* 0x000fe200078e021d */
[----:B------:R-:W-:Y:S01]  /*0b90*/  IADD3 R23, PT, PT, R23, R3, RZ ;  /* 0x0000000317177210 */ /* 0x000fe20007ffe0ff */
[----:B------:R-:W-:Y:S02]  /*0ba0*/  IMAD R27, R9, R8, RZ ;  /* 0x00000008091b7224 */ /* 0x000fe400078e02ff */
[----:B------:R-:W-:Y:S02]  /*0bb0*/  IMAD R29, R7, R6, RZ ;  /* 0x00000006071d7224 */ /* 0x000fe400078e02ff */
[----:B------:R-:W-:Y:S02]  /*0bc0*/  IMAD R21, R5, R4, RZ ;  /* 0x0000000405157224 */ /* 0x000fe400078e02ff */
[----:B------:R-:W-:Y:S01]  /*0bd0*/  IMAD.WIDE.U32 R18, R12, R12, RZ ;  /* 0x0000000c0c127225 */ /* 0x000fe200078e00ff */
[----:B------:R-:W-:-:S03]  /*0be0*/  MOV R12, R2 ;  /* 0x00000002000c7202 */ /* 0x000fc60000000f00 */
[----:B------:R-:W-:Y:S01]  /*0bf0*/  IMAD R2, R8, R9, R27 ;  /* 0x0000000908027224 */ /* 0x000fe200078e021b */
[----:B------:R-:W-:Y:S01]  /*0c00*/  MOV R20, R18 ;  /* 0x0000001200147202 */ /* 0x000fe20000000f00 */
[----:B------:R-:W-:Y:S02]  /*0c10*/  IMAD R3, R6, R7, R29 ;  /* 0x0000000706037224 */ /* 0x000fe400078e021d */
[----:B------:R-:W-:-:S04]  /*0c20*/  IMAD.WIDE.U32 R8, R8, R8, RZ ;  /* 0x0000000808087225 */ /* 0x000fc800078e00ff */
[----:B------:R-:W-:Y:S01]  /*0c30*/  IMAD.WIDE.U32 R24, R10, R10, RZ ;  /* 0x0000000a0a187225 */ /* 0x000fe200078e00ff */
[----:B------:R-:W-:-:S03]  /*0c40*/  IADD3 R9, PT, PT, R9, R2, RZ ;  /* 0x0000000209097210 */ /* 0x000fc60007ffe0ff */
[C---:B------:R-:W-:Y:S01]  /*0c50*/  IMAD R5, R4.reuse, R5, R21 ;  /* 0x0000000504057224 */ /* 0x040fe200078e0215 */
[----:B------:R-:W-:Y:S01]  /*0c60*/  IADD3 R11, PT, PT, R25, R11, RZ ;  /* 0x0000000b190b7210 */ /* 0x000fe20007ffe0ff */
[----:B------:R-:W-:Y:S01]  /*0c70*/  IMAD.WIDE.U32 R26, R4, R4, RZ ;  /* 0x00000004041a7225 */ /* 0x000fe200078e00ff */
[----:B------:R-:W-:-:S03]  /*0c80*/  MOV R10, R24 ;  /* 0x00000018000a7202 */ /* 0x000fc60000000f00 */
[----:B------:R-:W-:Y:S01]  /*0c90*/  IMAD.WIDE.U32 R6, R6, R6, RZ ;  /* 0x0000000606067225 */ /* 0x000fe200078e00ff */
[----:B------:R-:W-:Y:S02]  /*0ca0*/  IADD3 R5, PT, PT, R27, R5, RZ ;  /* 0x000000051b057210 */ /* 0x000fe40007ffe0ff */
[----:B------:R-:W-:Y:S01]  /*0cb0*/  MOV R4, R26 ;  /* 0x0000001a00047202 */ /* 0x000fe20000000f00 */
[----:B------:R-:W-:Y:S01]  /*0cc0*/  IMAD.IADD R21, R19, 0x1, R0 ;  /* 0x0000000113157824 */ /* 0x000fe200078e0200 */
[----:B------:R-:W-:-:S04]  /*0cd0*/  IADD3 R7, PT, PT, R7, R3, RZ ;  /* 0x0000000307077210 */ /* 0x000fc80007ffe0ff */
[----:B------:R-:W-:Y:S04]  /*0ce0*/  STG.E.ENL2.256 desc[UR4][R16.64], R12, R20 ;  /* 0xf800000c1014797f */ /* 0x000fe8000f121804 */
[----:B------:R-:W-:Y:S01]  /*0cf0*/  STG.E.ENL2.256 desc[UR4][R16.64+0x1000], R8, R4 ;  /* 0xf80080081004797f */ /* 0x000fe2000f121804 */
[----:B------:R-:W-:Y:S05]  /*0d00*/  EXIT ;  /* 0x000000000000794d */ /* 0x000fea0003800000 */
.L_x_15985:
        /* <DEDUP_REMOVED lines=15> */
.L_x_60868:


//--------------------- .text._ZN2at6native29vectorized_elementwise_kernelILi8EZNS0_50_GLOBAL__N__2680c7bb_12_PowKernel_cu_7dd49032_317029pow_tensor_scalar_kernel_implIllEEvRNS_18TensorIteratorBaseET0_EUllE_St5arrayIPcLm2EEEEviS6_T1_ --------------------------
	.section	.text._ZN2at6native29vectorized_elementwise_kernelILi8EZNS0_50_GLOBAL__N__2680c7bb_12_PowKernel_cu_7dd49032_317029pow_tensor_scalar_kernel_implIllEEvRNS_18TensorIteratorBaseET0_EUllE_St5arrayIPcLm2EEEEviS6_T1_,"ax",@progbits
	.align	128
        .global         _ZN2at6native29vectorized_elementwise_kernelILi8EZNS0_50_GLOBAL__N__2680c7bb_12_PowKernel_cu_7dd49032_317029pow_tensor_scalar_kernel_implIllEEvRNS_18TensorIteratorBaseET0_EUllE_St5arrayIPcLm2EEEEviS6_T1_
        .type           _ZN2at6native29vectorized_elementwise_kernelILi8EZNS0_50_GLOBAL__N__2680c7bb_12_PowKernel_cu_7dd49032_317029pow_tensor_scalar_kernel_implIllEEvRNS_18TensorIteratorBaseET0_EUllE_St5arrayIPcLm2EEEEviS6_T1_,@function
        .size           _ZN2at6native29vectorized_elementwise_kernelILi8EZNS0_50_GLOBAL__N__2680c7bb_12_PowKernel_cu_7dd49032_317029pow_tensor_scalar_kernel_implIllEEvRNS_18TensorIteratorBaseET0_EUllE_St5arrayIPcLm2EEEEviS6_T1_,(.L_x_60869 - _ZN2at6native29vectorized_elementwise_kernelILi8EZNS0_50_GLOBAL__N__2680c7bb_12_PowKernel_cu_7dd49032_317029pow_tensor_scalar_kernel_implIllEEvRNS_18TensorIteratorBaseET0_EUllE_St5arrayIPcLm2EEEEviS6_T1_)
        .other          _ZN2at6native29vectorized_elementwise_kernelILi8EZNS0_50_GLOBAL__N__2680c7bb_12_PowKernel_cu_7dd49032_317029pow_tensor_scalar_kernel_implIllEEvRNS_18TensorIteratorBaseET0_EUllE_St5arrayIPcLm2EEEEviS6_T1_,@"STO_CUDA_ENTRY STV_DEFAULT"
_ZN2at6native29vectorized_elementwise_kernelILi8EZNS0_50_GLOBAL__N__2680c7bb_12_PowKernel_cu_7dd49032_317029pow_tensor_scalar_kernel_implIllEEvRNS_18TensorIteratorBaseET0_EUllE_St5arrayIPcLm2EEEEviS6_T1_:
.text._ZN2at6native29vectorized_elementwise_kernelILi8EZNS0_50_GLOBAL__N__2680c7bb_12_PowKernel_cu_7dd49032_317029pow_tensor_scalar_kernel_implIllEEvRNS_18TensorIteratorBaseET0_EUllE_St5arrayIPcLm2EEEEviS6_T1_:
[----:B------:R-:W-:Y:S01]  /*0000*/  LDC R1, c[0x0][0x37c] ;  /* 0x0000df00ff017b82 */ /* 0x000fe20000000800 */
[----:B------:R-:W-:Y:S05]  /*0010*/  EXIT ;  /* 0x000000000000794d */ /* 0x000fea0003800000 */
.L_x_15986:
        /* <DEDUP_REMOVED lines=14> */
.L_x_60869:


//--------------------- .text._ZN2at6native18elementwise_kernelILi128ELi4EZNS0_15gpu_kernel_implIZNS0_50_GLOBAL__N__2680c7bb_12_PowKernel_cu_7dd49032_317029pow_tensor_scalar_kernel_implIiiEEvRNS_18TensorIteratorBaseET0_EUliE2_EEvS6_RKT_EUliE_EEviT1_ --------------------------
	.section	.text._ZN2at6native18elementwise_kernelILi128ELi4EZNS0_15gpu_kernel_implIZNS0_50_GLOBAL__N__2680c7bb_12_PowKernel_cu_7dd49032_317029pow_tensor_scalar_kernel_implIiiEEvRNS_18TensorIteratorBaseET0_EUliE2_EEvS6_RKT_EUliE_EEviT1_,"ax",@progbits
	.align	128
        .global         _ZN2at6native18elementwise_kernelILi128ELi4EZNS0_15gpu_kernel_implIZNS0_50_GLOBAL__N__2680c7bb_12_PowKernel_cu_7dd49032_317029pow_tensor_scalar_kernel_implIiiEEvRNS_18TensorIteratorBaseET0_EUliE2_EEvS6_RKT_EUliE_EEviT1_
        .type           _ZN2at6native18elementwise_kernelILi128ELi4EZNS0_15gpu_kernel_implIZNS0_50_GLOBAL__N__2680c7bb_12_PowKernel_cu_7dd49032_317029pow_tensor_scalar_kernel_implIiiEEvRNS_18TensorIteratorBaseET0_EUliE2_EEvS6_RKT_EUliE_EEviT1_,@function
        .size           _ZN2at6native18elementwise_kernelILi128ELi4EZNS0_15gpu_kernel_implIZNS0_50_GLOBAL__N__2680c7bb_12_PowKernel_cu_7dd49032_317029pow_tensor_scalar_kernel_implIiiEEvRNS_18TensorIteratorBaseET0_EUliE2_EEvS6_RKT_EUliE_EEviT1_,(.L_x_60870 - _ZN2at6native18elementwise_kernelILi128ELi4EZNS0_15gpu_kernel_implIZNS0_50_GLOBAL__N__2680c7bb_12_PowKernel_cu_7dd49032_317029pow_tensor_scalar_kernel_implIiiEEvRNS_18TensorIteratorBaseET0_EUliE2_EEvS6_RKT_EUliE_EEviT1_)
        .other          _ZN2at6native18elementwise_kernelILi128ELi4EZNS0_15gpu_kernel_implIZNS0_50_GLOBAL__N__2680c7bb_12_PowKernel_cu_7dd49032_317029pow_tensor_scalar_kernel_implIiiEEvRNS_18TensorIteratorBaseET0_EUliE2_EEvS6_RKT_EUliE_EEviT1_,@"STO_CUDA_ENTRY STV_DEFAULT"
_ZN2at6native18elementwise_kernelILi128ELi4EZNS0_15gpu_kernel_implIZNS0_50_GLOBAL__N__2680c7bb_12_PowKernel_cu_7dd49032_317029pow_tensor_scalar_kernel_implIiiEEvRNS_18TensorIteratorBaseET0_EUliE2_EEvS6_RKT_EUliE_EEviT1_:
.text._ZN2at6native18elementwise_kernelILi128ELi4EZNS0_15gpu_kernel_implIZNS0_50_GLOBAL__N__2680c7bb_12_PowKernel_cu_7dd49032_317029pow_tensor_scalar_kernel_implIiiEEvRNS_18TensorIteratorBaseET0_EUliE2_EEvS6_RKT_EUliE_EEviT1_:
        /* <DEDUP_REMOVED lines=19> */
[----:B------:R-:W-:-:S02]  /*0130*/  USEL UR38, UR38, 0x1, !UP0 ;  /* 0x0000000126267887 */ /* 0x000fc4000c000000 */
        /* <DEDUP_REMOVED lines=304> */
.L_x_15989:
        /* <DEDUP_REMOVED lines=16> */
.L_x_15993:
[----:B------:R0:W5:Y:S01]  /*1540*/  LDG.E.U8 R0, desc[UR36][R2.64] ;  /* 0x0000002402007981 */ /* 0x000162000c1e1100 */
[----:B------:R-:W-:Y:S05]  /*1550*/  BRA `(.L_x_15995) ;  /* 0x0000000c002c7947 */ /* 0x000fea0003800000 */
.L_x_15992:
        /* <DEDUP_REMOVED lines=8> */
.L_x_15997:
[----:B------:R0:W5:Y:S01]  /*15e0*/  LDG.E R0, desc[UR36][R2.64] ;  /* 0x0000002402007981 */ /* 0x000162000c1e1900 */
[----:B------:R-:W-:Y:S05]  /*15f0*/  BRA `(.L_x_15995) ;  /* 0x0000000c00047947 */ /* 0x000fea0003800000 */
.L_x_15996:
[----:B------:R0:W5:Y:S01]  /*1600*/  LDG.E.S16 R0, desc[UR36][R2.64] ;  /* 0x0000002402007981 */ /* 0x000162000c1e1700 */
[----:B------:R-:W-:Y:S05]  /*1610*/  BRA `(.L_x_15995) ;  /* 0x0000000800fc7947 */ /* 0x000fea0003800000 */
.L_x_15991:
[----:B------:R-:W-:-:S09]  /*1620*/  UISETP.GT.AND UP0, UPT, UR4, 0x6, UPT ;  /* 0x000000060400788c */ /* 0x000fd2000bf04270 */
[----:B------:R-:W-:Y:S05]  /*1630*/  BRA.U UP0, `(.L_x_15998) ;  /* 0x00000001002c7547 */ /* 0x000fea000b800000 */
[----:B------:R-:W-:-:S09]  /*1640*/  UISETP.NE.AND UP0, UPT, UR4, 0x5, UPT ;  /* 0x000000050400788c */ /* 0x000fd2000bf05270 */
[----:B------:R-:W-:Y:S05]  /*1650*/  BRA.U !UP0, `(.L_x_15999) ;  /* 0x0000000108147547 */ /* 0x000fea000b800000 */
[----:B------:R-:W-:-:S09]  /*1660*/  UISETP.NE.AND UP0, UPT, UR4, 0x6, UPT ;  /* 0x000000060400788c */ /* 0x000fd2000bf05270 */
[----:B------:R-:W-:Y:S05]  /*1670*/  BRA.U UP0, `(.L_x_15994) ;  /* 0x0000000900647547 */ /* 0x000fea000b800000 */
[----:B------:R-:W2:Y:S02]  /*1680*/  LDG.E R0, desc[UR36][R2.64] ;  /* 0x0000002402007981 */ /* 0x000ea4000c1e1900 */
[----:B--2---:R-:W0:Y:S01]  /*1690*/  F2I.FTZ.TRUNC.NTZ R0, R0 ;  /* 0x0000000000007305 */ /* 0x004e22000021f100 */
[----:B------:R-:W-:Y:S05]  /*16a0*/  BRA `(.L_x_15995) ;  /* 0x0000000800d87947 */ /* 0x000fea0003800000 */
.L_x_15999:
[----:B------:R-:W2:Y:S02]  /*16b0*/  LDG.E.U16 R2, desc[UR36][R2.64] ;  /* 0x0000002402027981 */ /* 0x000ea4000c1e1500 */
[----:B--2---:R-:W-:-:S06]  /*16c0*/  HADD2.F32 R0, -RZ, R2.H0_H0 ;  /* 0x20000002ff007230 */ /* 0x004fcc0000004100 */
[----:B------:R-:W0:Y:S01]  /*16d0*/  F2I.FTZ.TRUNC.NTZ R0, R0 ;  /* 0x0000000000007305 */ /* 0x000e22000021f100 */
[----:B------:R-:W-:Y:S05]  /*16e0*/  BRA `(.L_x_15995) ;  /* 0x0000000800c87947 */ /* 0x000fea0003800000 */
.L_x_15998:
[----:B------:R-:W-:-:S09]  /*16f0*/  UISETP.NE.AND UP0, UPT, UR4, 0x7, UPT ;  /* 0x000000070400788c */ /* 0x000fd2000bf05270 */
[----:B------:R-:W-:Y:S05]  /*1700*/  BRA.U !UP0, `(.L_x_16000) ;  /* 0x00000001082c7547 */ /* 0x000fea000b800000 */
[----:B------:R-:W-:-:S09]  /*1710*/  UISETP.NE.AND UP0, UPT, UR4, 0x8, UPT ;  /* 0x000000080400788c */ /* 0x000fd2000bf05270 */
[----:B------:R-:W-:Y:S05]  /*1720*/  BRA.U !UP0, `(.L_x_16001) ;  /* 0x0000000108147547 */ /* 0x000fea000b800000 */
[----:B------:R-:W-:-:S09]  /*1730*/  UISETP.NE.AND UP0, UPT, UR4, 0x9, UPT ;  /* 0x000000090400788c */ /* 0x000fd2000bf05270 */
[----:B------:R-:W-:Y:S05]  /*1740*/  BRA.U UP0, `(.L_x_15994) ;  /* 0x0000000900307547 */ /* 0x000fea000b800000 */
[----:B------:R-:W2:Y:S02]  /*1750*/  LDG.E R0, desc[UR36][R2.64] ;  /* 0x0000002402007981 */ /* 0x000ea4000c1e1900 */
[----:B--2---:R-:W0:Y:S01]  /*1760*/  F2I.FTZ.TRUNC.NTZ R0, R0 ;  /* 0x0000000000007305 */ /* 0x004e22000021f100 */
[----:B------:R-:W-:Y:S05]  /*1770*/  BRA `(.L_x_15995) ;  /* 0x0000000800a47947 */ /* 0x000fea0003800000 */
.L_x_16001:
[----:B------:R-:W2:Y:S02]  /*1780*/  LDG.E.U16 R2, desc[UR36][R2.64] ;  /* 0x0000002402027981 */ /* 0x000ea4000c1e1500 */
[----:B--2---:R-:W-:-:S06]  /*1790*/  HADD2.F32 R0, -RZ, R2.H0_H0 ;  /* 0x20000002ff007230 */ /* 0x004fcc0000004100 */
[----:B------:R-:W0:Y:S01]  /*17a0*/  F2I.FTZ.TRUNC.NTZ R0, R0 ;  /* 0x0000000000007305 */ /* 0x000e22000021f100 */
[----:B------:R-:W-:Y:S05]  /*17b0*/  BRA `(.L_x_15995) ;  /* 0x0000000800947947 */ /* 0x000fea0003800000 */
.L_x_16000:
[----:B------:R-:W2:Y:S02]  /*17c0*/  LDG.E.64 R2, desc[UR36][R2.64] ;  /* 0x0000002402027981 */ /* 0x000ea4000c1e1b00 */
[----:B--2---:R0:W1:Y:S02]  /*17d0*/  F2I.F64.TRUNC R0, R2 ;  /* 0x0000000200007311 */ /* 0x004064000030d100 */
[----:B01----:R-:W-:Y:S05]  /*17e0*/  BRA `(.L_x_15995) ;  /* 0x0000000800887947 */ /* 0x003fea0003800000 */
.L_x_15990:
        /* <DEDUP_REMOVED lines=12> */
.L_x_16004:
[----:B------:R-:W2:Y:S02]  /*18b0*/  LDG.E.64 R2, desc[UR36][R2.64] ;  /* 0x0000002402027981 */ /* 0x000ea4000c1e1b00 */
[----:B--2---:R0:W1:Y:S02]  /*18c0*/  F2I.F64.TRUNC R0, R2 ;  /* 0x0000000200007311 */ /* 0x004064000030d100 */
[----:B01----:R-:W-:Y:S05]  /*18d0*/  BRA `(.L_x_15995) ;  /* 0x00000008004c7947 */ /* 0x003fea0003800000 */
.L_x_16003:
        /* <DEDUP_REMOVED lines=24> */
[----:B------:R-:W0:Y:S01]  /*1a60*/  F2I.FTZ.TRUNC.NTZ R0, R0 ;  /* 0x0000000000007305 */ /* 0x000e22000021f100 */
[----:B------:R-:W-:Y:S05]  /*1a70*/  BRA `(.L_x_15995) ;  /* 0x0000000400e47947 */ /* 0x000fea0003800000 */
.L_x_16006:
        /* <DEDUP_REMOVED lines=11> */
[----:B------:R-:W0:Y:S01]  /*1b30*/  F2I.FTZ.TRUNC.NTZ R0, R0 ;  /* 0x0000000000007305 */ /* 0x000e22000021f100 */
[----:B------:R-:W-:Y:S05]  /*1b40*/  BRA `(.L_x_15995) ;  /* 0x0000000400b07947 */ /* 0x000fea0003800000 */
.L_x_16005:
[----:B------:R-:W2:Y:S02]  /*1b50*/  LDG.E.U16 R0, desc[UR36][R2.64] ;  /* 0x0000002402007981 */ /* 0x000ea4000c1e1500 */
[----:B--2---:R-:W-:-:S06]  /*1b60*/  IMAD.U32 R0, R0, 0x10000, RZ ;  /* 0x0001000000007824 */ /* 0x004fcc00078e00ff */
[----:B------:R-:W0:Y:S01]  /*1b70*/  F2I.FTZ.TRUNC.NTZ R0, R0 ;  /* 0x0000000000007305 */ /* 0x000e22000021f100 */
[----:B------:R-:W-:Y:S05]  /*1b80*/  BRA `(.L_x_15995) ;  /* 0x0000000400a07947 */ /* 0x000fea0003800000 */
.L_x_16002:
        /* <DEDUP_REMOVED lines=10> */
.L_x_16009:
        /* <DEDUP_REMOVED lines=21> */
.L_x_16013:
[----:B------:R-:W-:Y:S05]  /*1d80*/  BSYNC.RECONVERGENT B1 ;  /* 0x0000000000017941 */ /* 0x000fea0003800200 */
.L_x_16012:
[----:B------:R-:W-:Y:S02]  /*1d90*/  SHF.L.U32 R0, R0, 0x14, RZ ;  /* 0x0000001400007819 */ /* 0x000fe400000006ff */
[----:B------:R-:W-:-:S04]  /*1da0*/  LEA R2, R2, 0x3b800000, 0x17 ;  /* 0x3b80000002027811 */ /* 0x000fc800078eb8ff */
[----:B------:R-:W-:-:S07]  /*1db0*/  LOP3.LUT R0, R2, R0, R7, 0xfe, !PT ;  /* 0x0000000002007212 */ /* 0x000fce00078efe07 */
.L_x_16011:
[----:B------:R-:W-:Y:S05]  /*1dc0*/  BSYNC.RECONVERGENT B0 ;  /* 0x0000000000007941 */ /* 0x000fea0003800200 */
.L_x_16010:
[----:B------:R-:W1:Y:S01]  /*1dd0*/  F2I.FTZ.TRUNC.NTZ R0, R0 ;  /* 0x0000000000007305 */ /* 0x000e62000021f100 */
[----:B------:R-:W-:Y:S05]  /*1de0*/  BRA `(.L_x_15995) ;  /* 0x0000000400087947 */ /* 0x000fea0003800000 */
.L_x_16008:
        /* <DEDUP_REMOVED lines=21> */
.L_x_16017:
[----:B------:R-:W-:Y:S05]  /*1f40*/  BSYNC.RECONVERGENT B1 ;  /* 0x0000000000017941 */ /* 0x000fea0003800200 */
.L_x_16016:
[----:B------:R-:W-:Y:S01]  /*1f50*/  IMAD.SHL.U32 R0, R0, 0x200000, RZ ;  /* 0x0020000000007824 */ /* 0x000fe200078e00ff */
[----:B------:R-:W-:-:S04]  /*1f60*/  LEA R2, R2, 0x37800000, 0x17 ;  /* 0x3780000002027811 */ /* 0x000fc800078eb8ff */
[----:B------:R-:W-:-:S07]  /*1f70*/  LOP3.LUT R0, R2, R0, R7, 0xfe, !PT ;  /* 0x0000000002007212 */ /* 0x000fce00078efe07 */
.L_x_16015:
[----:B------:R-:W-:Y:S05]  /*1f80*/  BSYNC.RECONVERGENT B0 ;  /* 0x0000000000007941 */ /* 0x000fea0003800200 */
.L_x_16014:
[----:B------:R-:W2:Y:S01]  /*1f90*/  F2I.FTZ.TRUNC.NTZ R0, R0 ;  /* 0x0000000000007305 */ /* 0x000ea2000021f100 */
[----:B------:R-:W-:Y:S05]  /*1fa0*/  BRA `(.L_x_15995) ;  /* 0x0000000000987947 */ /* 0x000fea0003800000 */
.L_x_16007:
[----:B------:R-:W-:-:S09]  /*1fb0*/  UISETP.NE.AND UP0, UPT, UR4, 0x1c, UPT ;  /* 0x0000001c0400788c */ /* 0x000fd2000bf05270 */
[----:B------:R-:W-:Y:S05]  /*1fc0*/  BRA.U !UP0, `(.L_x_16018) ;  /* 0x00000001088c7547 */ /* 0x000fea000b800000 */
[----:B------:R-:W-:-:S09]  /*1fd0*/  UISETP.NE.AND UP0, UPT, UR4, 0x1d, UPT ;  /* 0x0000001d0400788c */ /* 0x000fd2000bf05270 */
[----:B------:R-:W-:Y:S05]  /*1fe0*/  BRA.U !UP0, `(.L_x_16019) ;  /* 0x00000001087c7547 */ /* 0x000fea000b800000 */
[----:B------:R-:W-:-:S09]  /*1ff0*/  UISETP.NE.AND UP0, UPT, UR4, 0x2c, UPT ;  /* 0x0000002c0400788c */ /* 0x000fd2000bf05270 */
[----:B------:R-:W-:Y:S05]  /*2000*/  BRA.U !UP0, `(.L_x_16020) ;  /* 0x0000000108487547 */ /* 0x000fea000b800000 */
.L_x_15994:
        /* <DEDUP_REMOVED lines=16> */
.L_x_16021:
[----:B------:R-:W-:Y:S01]  /*2110*/  IMAD.MOV.U32 R0, RZ, RZ, RZ ;  /* 0x000000ffff007224 */ /* 0x000fe200078e00ff */
[----:B------:R-:W-:Y:S06]  /*2120*/  BRA `(.L_x_15995) ;  /* 0x0000000000387947 */ /* 0x000fec0003800000 */
.L_x_16020:
        /* <DEDUP_REMOVED lines=8> */
.L_x_16023:
[----:B------:R-:W-:Y:S05]  /*21b0*/  BSYNC.RECONVERGENT B0 ;  /* 0x0000000000007941 */ /* 0x000fea0003800200 */
.L_x_16022:
[----:B------:R-:W4:Y:S01]  /*21c0*/  F2I.FTZ.TRUNC.NTZ R0, R0 ;  /* 0x0000000000007305 */ /* 0x000f22000021f100 */
[----:B------:R-:W-:Y:S05]  /*21d0*/  BRA `(.L_x_15995) ;  /* 0x00000000000c7947 */ /* 0x000fea0003800000 */
.L_x_16019:
[----:B------:R0:W5:Y:S01]  /*21e0*/  LDG.E R0, desc[UR36][R2.64] ;  /* 0x0000002402007981 */ /* 0x000162000c1e1900 */
[----:B------:R-:W-:Y:S05]  /*21f0*/  BRA `(.L_x_15995) ;  /* 0x0000000000047947 */ /* 0x000fea0003800000 */
.L_x_16018:
[----:B------:R3:W5:Y:S02]  /*2200*/  LDG.E R0, desc[UR36][R2.64] ;  /* 0x0000002402007981 */ /* 0x000764000c1e1900 */
.L_x_15995:
[----:B------:R-:W0:Y:S01]  /*2210*/  LDCU UR4, c[0x0][0x590] ;  /* 0x0000b200ff0477ac */ /* 0x000e220008000800 */
[----:B------:R-:W-:Y:S01]  /*2220*/  BSSY.RECONVERGENT B0, `(.L_x_16024) ;  /* 0x000001a000007945 */ /* 0x000fe20003800200 */
[----:B0-----:R-:W-:-:S09]  /*2230*/  UISETP.GE.AND UP0, UPT, UR4, URZ, UPT ;  /* 0x000000ff0400728c */ /* 0x001fd2000bf06270 */
[----:B------:R-:W-:Y:S05]  /*2240*/  BRA.U !UP0, `(.L_x_16025) ;  /* 0x0000000108447547 */ /* 0x000fea000b800000 */
[----:B------:R-:W-:Y:S01]  /*2250*/  UISETP.NE.AND UP0, UPT, UR4, URZ, UPT ;  /* 0x000000ff0400728c */ /* 0x000fe2000bf05270 */
[----:B------:R-:W-:-:S08]  /*2260*/  IMAD.MOV.U32 R4, RZ, RZ, 0x1 ;  /* 0x00000001ff047424 */ /* 0x000fd000078e00ff */
[----:B------:R-:W-:Y:S05]  /*2270*/  BRA.U !UP0, `(.L_x_16026) ;  /* 0x0000000108507547 */ /* 0x000fea000b800000 */
[----:B------:R-:W3:Y:S01]  /*2280*/  LDCU UR4, c[0x0][0x590] ;  /* 0x0000b200ff0477ac */ /* 0x000ee20008000800 */
[----:B------:R-:W-:Y:S01]  /*2290*/  HFMA2 R4, -RZ, RZ, 0, 5.9604644775390625e-08 ;  /* 0x00000001ff047431 */ /* 0x000fe200000001ff */
[----:B------:R-:W-:Y:S01]  /*22a0*/  BSSY.RECONVERGENT B1, `(.L_x_16027) ;  /* 0x000000a000017945 */ /* 0x000fe20003800200 */
[----:B---3--:R-:W-:-:S07]  /*22b0*/  IMAD.U32 R2, RZ, RZ, UR4 ;  /* 0x00000004ff027e24 */ /* 0x008fce000f8e00ff */
.L_x_16028:
[C---:B------:R-:W-:Y:S02]  /*22c0*/  ISETP.GT.U32.AND P1, PT, R2.reuse, 0x1, PT ;  /* 0x000000010200780c */ /* 0x040fe40003f24070 */
[----:B------:R-:W-:Y:S02]  /*22d0*/  LOP3.LUT R3, R2, 0x1, RZ, 0xc0, !PT ;  /* 0x0000000102037812 */ /* 0x000fe400078ec0ff */
[----:B------:R-:W-:Y:S02]  /*22e0*/  SHF.R.U32.HI R2, RZ, 0x1, R2 ;  /* 0x00000001ff027819 */ /* 0x000fe40000011602 */
[----:B------:R-:W-:-:S04]  /*22f0*/  ISETP.NE.U32.AND P0, PT, R3, 0x1, PT ;  /* 0x000000010300780c */ /* 0x000fc80003f05070 */
[C---:B-12-45:R-:W-:Y:S01]  /*2300*/  SEL R3, R0.reuse, 0x1, !P0 ;  /* 0x0000000100037807 */ /* 0x076fe20004000000 */
[----:B------:R-:W-:-:S04]  /*2310*/  IMAD R0, R0, R0, RZ ;  /* 0x0000000000007224 */ /* 0x000fc800078e02ff */
[----:B------:R-:W-:Y:S01]  /*2320*/  IMAD R4, R3, R4, RZ ;  /* 0x0000000403047224 */ /* 0x000fe200078e02ff */
[----:B------:R-:W-:Y:S06]  /*2330*/  @P1 BRA `(.L_x_16028) ;  /* 0xfffffffc00e01947 */ /* 0x000fec000383ffff */
[----:B------:R-:W-:Y:S05]  /*2340*/  BSYNC.RECONVERGENT B1 ;  /* 0x0000000000017941 */ /* 0x000fea0003800200 */
.L_x_16027:
[----:B------:R-:W-:Y:S05]  /*2350*/  BRA `(.L_x_16026) ;  /* 0x0000000000187947 */ /* 0x000fea0003800000 */
.L_x_16025:
[----:B-12-45:R-:W-:Y:S01]  /*2360*/  ISETP.NE.AND P0, PT, R0, 0x1, PT ;  /* 0x000000010000780c */ /* 0x036fe20003f05270 */
[----:B------:R-:W-:-:S12]  /*2370*/  IMAD.MOV.U32 R4, RZ, RZ, R0 ;  /* 0x000000ffff047224 */ /* 0x000fd800078e0000 */
[----:B------:R-:W-:Y:S05]  /*2380*/  @!P0 BRA `(.L_x_16026) ;  /* 0x00000000000c8947 */ /* 0x000fea0003800000 */
[----:B------:R-:W-:Y:S01]  /*2390*/  ISETP.NE.AND P0, PT, R0, -0x1, PT ;  /* 0xffffffff0000780c */ /* 0x000fe20003f05270 */
[----:B------:R-:W-:-:S12]  /*23a0*/  IMAD.U32 R4, RZ, RZ, UR38 ;  /* 0x00000026ff047e24 */ /* 0x000fd8000f8e00ff */
[----:B------:R-:W-:-:S07]  /*23b0*/  @P0 MOV R4, RZ ;  /* 0x000000ff00040202 */ /* 0x000fce0000000f00 */
.L_x_16026:
[----:B------:R-:W-:Y:S05]  /*23c0*/  BSYNC.RECONVERGENT B0 ;  /* 0x0000000000007941 */ /* 0x000fea0003800200 */
.L_x_16024:
        /* <DEDUP_REMOVED lines=16> */
.L_x_16032:
[----:B------:R0:W-:Y:S01]  /*24d0*/  STG.E.U8 desc[UR36][R2.64], R4 ;  /* 0x0000000402007986 */ /* 0x0001e2000c101124 */
[----:B------:R-:W-:Y:S05]  /*24e0*/  BRA `(.L_x_16034) ;  /* 0x0000000c003c7947 */ /* 0x000fea0003800000 */
.L_x_16031:
[----:B------:R-:W-:-:S09]  /*24f0*/  UISETP.NE.AND UP0, UPT, UR4, 0x2, UPT ;  /* 0x000000020400788c */ /* 0x000fd2000bf05270 */
[----:B------:R-:W-:Y:S05]  /*2500*/  BRA.U !UP0, `(.L_x_16035) ;  /* 0x0000000108247547 */ /* 0x000fea000b800000 */
[----:B------:R-:W-:-:S09]  /*2510*/  UISETP.NE.AND UP0, UPT, UR4, 0x3, UPT ;  /* 0x000000030400788c */ /* 0x000fd2000bf05270 */
[----:B------:R-:W-:Y:S05]  /*2520*/  BRA.U !UP0, `(.L_x_16036) ;  /* 0x0000000108147547 */ /* 0x000fea000b800000 */
[----:B------:R-:W-:-:S09]  /*2530*/  UISETP.NE.AND UP0, UPT, UR4, 0x4, UPT ;  /* 0x000000040400788c */ /* 0x000fd2000bf05270 */
[----:B------:R-:W-:Y:S05]  /*2540*/  BRA.U UP0, `(.L_x_16033) ;  /* 0x0000000900907547 */ /* 0x000fea000b800000 */
[----:B------:R-:W-:-:S05]  /*2550*/  SHF.R.S32.HI R5, RZ, 0x1f, R4 ;  /* 0x0000001fff057819 */ /* 0x000fca0000011404 */
[----:B------:R0:W-:Y:S01]  /*2560*/  STG.E.64 desc[UR36][R2.64], R4 ;  /* 0x0000000402007986 */ /* 0x0001e2000c101b24 */
[----:B------:R-:W-:Y:S05]  /*2570*/  BRA `(.L_x_16034) ;  /* 0x0000000c00187947 */ /* 0x000fea0003800000 */
.L_x_16036:
[----:B------:R0:W-:Y:S01]  /*2580*/  STG.E desc[UR36][R2.64], R4 ;  /* 0x0000000402007986 */ /* 0x0001e2000c101924 */
[----:B------:R-:W-:Y:S05]  /*2590*/  BRA `(.L_x_16034) ;  /* 0x0000000c00107947 */ /* 0x000fea0003800000 */
.L_x_16035:
[----:B------:R0:W-:Y:S01]  /*25a0*/  STG.E.U16 desc[UR36][R2.64], R4 ;  /* 0x0000000402007986 */ /* 0x0001e2000c101524 */
[----:B------:R-:W-:Y:S05]  /*25b0*/  BRA `(.L_x_16034) ;  /* 0x0000000c00087947 */ /* 0x000fea0003800000 */
.L_x_16030:
[----:B------:R-:W-:-:S09]  /*25c0*/  UISETP.GT.AND UP0, UPT, UR4, 0x6, UPT ;  /* 0x000000060400788c */ /* 0x000fd2000bf04270 */
[----:B------:R-:W-:Y:S05]  /*25d0*/  BRA.U UP0, `(.L_x_16037) ;  /* 0x00000001002c7547 */ /* 0x000fea000b800000 */
[----:B------:R-:W-:-:S09]  /*25e0*/  UISETP.NE.AND UP0, UPT, UR4, 0x5, UPT ;  /* 0x000000050400788c */ /* 0x000fd2000bf05270 */
[----:B------:R-:W-:Y:S05]  /*25f0*/  BRA.U !UP0, `(.L_x_16038) ;  /* 0x0000000108147547 */ /* 0x000fea000b800000 */
[----:B------:R-:W-:-:S09]  /*2600*/  UISETP.NE.AND UP0, UPT, UR4, 0x6, UPT ;  /* 0x000000060400788c */ /* 0x000fd2000bf05270 */
[----:B------:R-:W-:Y:S05]  /*2610*/  BRA.U UP0, `(.L_x_16033) ;  /* 0x00000009005c7547 */ /* 0x000fea000b800000 */
[----:B------:R-:W-:-:S05]  /*2620*/  I2FP.F32.S32 R5, R4 ;  /* 0x0000000400057245 */ /* 0x000fca0000201400 */
[----:B------:R0:W-:Y:S01]  /*2630*/  STG.E desc[UR36][R2.64], R5 ;  /* 0x0000000502007986 */ /* 0x0001e2000c101924 */
[----:B------:R-:W-:Y:S05]  /*2640*/  BRA `(.L_x_16034) ;  /* 0x0000000800e47947 */ /* 0x000fea0003800000 */
.L_x_16038:
[----:B-12-45:R-:W-:-:S04]  /*2650*/  I2FP.F32.S32 R0, R4 ;  /* 0x0000000400007245 */ /* 0x036fc80000201400 */
[----:B------:R-:W-:-:S05]  /*2660*/  F2FP.F16.F32.PACK_AB R0, RZ, R0 ;  /* 0x00000000ff00723e */ /* 0x000fca00000000ff */
[----:B------:R0:W-:Y:S01]  /*2670*/  STG.E.U16 desc[UR36][R2.64], R0 ;  /* 0x0000000002007986 */ /* 0x0001e2000c101524 */
[----:B------:R-:W-:Y:S05]  /*2680*/  BRA `(.L_x_16034) ;  /* 0x0000000800d47947 */ /* 0x000fea0003800000 */
.L_x_16037:
[----:B------:R-:W-:-:S09]  /*2690*/  UISETP.NE.AND UP0, UPT, UR4, 0x7, UPT ;  /* 0x000000070400788c */ /* 0x000fd2000bf05270 */
[----:B------:R-:W-:Y:S05]  /*26a0*/  BRA.U !UP0, `(.L_x_16039) ;  /* 0x0000000108347547 */ /* 0x000fea000b800000 */
[----:B------:R-:W-:-:S09]  /*26b0*/  UISETP.NE.AND UP0, UPT, UR4, 0x8, UPT ;  /* 0x000000080400788c */ /* 0x000fd2000bf05270 */
[----:B------:R-:W-:Y:S05]  /*26c0*/  BRA.U !UP0, `(.L_x_16040) ;  /* 0x0000000108187547 */ /* 0x000fea000b800000 */
[----:B------:R-:W-:-:S09]  /*26d0*/  UISETP.NE.AND UP0, UPT, UR4, 0x9, UPT ;  /* 0x000000090400788c */ /* 0x000fd2000bf05270 */
[----:B------:R-:W-:Y:S05]  /*26e0*/  BRA.U UP0, `(.L_x_16033) ;  /* 0x0000000900287547 */ /* 0x000fea000b800000 */
[----:B------:R-:W-:Y:S01]  /*26f0*/  I2FP.F32.S32 R4, R4 ;  /* 0x0000000400047245 */ /* 0x000fe20000201400 */
[----:B------:R-:W-:-:S05]  /*2700*/  IMAD.MOV.U32 R5, RZ, RZ, RZ ;  /* 0x000000ffff057224 */ /* 0x000fca00078e00ff */
[----:B------:R0:W-:Y:S01]  /*2710*/  STG.E.64 desc[UR36][R2.64], R4 ;  /* 0x0000000402007986 */ /* 0x0001e2000c101b24 */
[----:B------:R-:W-:Y:S05]  /*2720*/  BRA `(.L_x_16034) ;  /* 0x0000000800ac7947 */ /* 0x000fea0003800000 */
.L_x_16040:
[----:B------:R-:W-:-:S04]  /*2730*/  I2FP.F32.S32 R4, R4 ;  /* 0x0000000400047245 */ /* 0x000fc80000201400 */
[----:B------:R-:W-:-:S04]  /*2740*/  F2FP.F16.F32.PACK_AB R5, RZ, R4 ;  /* 0x00000004ff05723e */ /* 0x000fc800000000ff */
[----:B------:R-:W-:-:S05]  /*2750*/  PRMT R5, R5, 0x5410, RZ ;  /* 0x0000541005057816 */ /* 0x000fca00000000ff */
[----:B------:R0:W-:Y:S01]  /*2760*/  STG.E desc[UR36][R2.64], R5 ;  /* 0x0000000502007986 */ /* 0x0001e2000c101924 */
[----:B------:R-:W-:Y:S05]  /*2770*/  BRA `(.L_x_16034) ;  /* 0x0000000800987947 */ /* 0x000fea0003800000 */
.L_x_16039:
[----:B------:R-:W0:Y:S02]  /*2780*/  I2F.F64 R4, R4 ;  /* 0x0000000400047312 */ /* 0x000e240000201c00 */
[----:B0-----:R0:W-:Y:S01]  /*2790*/  STG.E.64 desc[UR36][R2.64], R4 ;  /* 0x0000000402007986 */ /* 0x0011e2000c101b24 */
[----:B------:R-:W-:Y:S05]  /*27a0*/  BRA `(.L_x_16034) ;  /* 0x00000008008c7947 */ /* 0x000fea0003800000 */
.L_x_16029:
        /* <DEDUP_REMOVED lines=8> */
[----:B------:R-:W-:-:S04]  /*2830*/  ISETP.NE.AND P0, PT, R4, RZ, PT ;  /* 0x000000ff0400720c */ /* 0x000fc80003f05270 */
[----:B------:R-:W-:-:S05]  /*2840*/  SEL R5, RZ, 0x1, !P0 ;  /* 0x00000001ff057807 */ /* 0x000fca0004000000 */
[----:B------:R0:W-:Y:S01]  /*2850*/  STG.E.U8 desc[UR36][R2.64], R5 ;  /* 0x0000000502007986 */ /* 0x0001e2000c101124 */
[----:B------:R-:W-:Y:S05]  /*2860*/  BRA `(.L_x_16034) ;  /* 0x00000008005c7947 */ /* 0x000fea0003800000 */
.L_x_16043:
[----:B------:R-:W-:Y:S01]  /*2870*/  CS2R R6, SRZ ;  /* 0x0000000000067805 */ /* 0x000fe2000001ff00 */
[----:B------:R-:W0:Y:S04]  /*2880*/  I2F.F64 R4, R4 ;  /* 0x0000000400047312 */ /* 0x000e280000201c00 */
[----:B0-----:R3:W-:Y:S01]  /*2890*/  STG.E.128 desc[UR36][R2.64], R4 ;  /* 0x0000000402007986 */ /* 0x0017e2000c101d24 */
[----:B------:R-:W-:Y:S05]  /*28a0*/  BRA `(.L_x_16034) ;  /* 0x00000008004c7947 */ /* 0x000fea0003800000 */
.L_x_16042:
[----:B------:R-:W-:-:S09]  /*28b0*/  UISETP.NE.AND UP0, UPT, UR4, 0xf, UPT ;  /* 0x0000000f0400788c */ /* 0x000fd2000bf05270 */
[----:B------:R-:W-:Y:S05]  /*28c0*/  BRA.U !UP0, `(.L_x_16044) ;  /* 0x0000000108a07547 */ /* 0x000fea000b800000 */
[----:B------:R-:W-:-:S09]  /*28d0*/  UISETP.NE.AND UP0, UPT, UR4, 0x17, UPT ;  /* 0x000000170400788c */ /* 0x000fd2000bf05270 */
[----:B------:R-:W-:Y:S05]  /*28e0*/  BRA.U !UP0, `(.L_x_16045) ;  /* 0x00000001084c7547 */ /* 0x000fea000b800000 */
[----:B------:R-:W-:-:S09]  /*28f0*/  UISETP.NE.AND UP0, UPT, UR4, 0x18, UPT ;  /* 0x000000180400788c */ /* 0x000fd2000bf05270 */
[----:B------:R-:W-:Y:S05]  /*2900*/  BRA.U UP0, `(.L_x_16033) ;  /* 0x0000000500a07547 */ /* 0x000fea000b800000 */
[----:B------:R-:W-:Y:S01]  /*2910*/  I2FP.F32.S32 R7, R4 ;  /* 0x0000000400077245 */ /* 0x000fe20000201400 */
[----:B------:R-:W-:Y:S01]  /*2920*/  BSSY.RECONVERGENT B0, `(.L_x_16046) ;  /* 0x000000c000007945 */ /* 0x000fe20003800200 */
[----:B-12-45:R-:W-:Y:S02]  /*2930*/  IMAD.MOV.U32 R0, RZ, RZ, 0x7f ;  /* 0x0000007fff007424 */ /* 0x036fe400078e00ff */
        /* <DEDUP_REMOVED lines=10> */
.L_x_16047:
[----:B------:R-:W-:Y:S05]  /*29e0*/  BSYNC.RECONVERGENT B0 ;  /* 0x0000000000007941 */ /* 0x000fea0003800200 */
.L_x_16046:
[----:B------:R-:W-:-:S05]  /*29f0*/  LOP3.LUT R5, R0, 0x80, R5, 0xf8, !PT ;  /* 0x0000008000057812 */ /* 0x000fca00078ef805 */
[----:B------:R1:W-:Y:S01]  /*2a00*/  STG.E.U8 desc[UR36][R2.64], R5 ;  /* 0x0000000502007986 */ /* 0x0003e2000c101124 */
[----:B------:R-:W-:Y:S05]  /*2a10*/  BRA `(.L_x_16034) ;  /* 0x0000000400f07947 */ /* 0x000fea0003800000 */
.L_x_16045:
[----:B------:R-:W-:Y:S01]  /*2a20*/  I2FP.F32.S32 R7, R4 ;  /* 0x0000000400077245 */ /* 0x000fe20000201400 */
[----:B------:R-:W-:Y:S03]  /*2a30*/  BSSY.RECONVERGENT B0, `(.L_x_16048) ;  /* 0x000000e000007945 */ /* 0x000fe60003800200 */
[----:B------:R-:W-:Y:S02]  /*2a40*/  LOP3.LUT R6, R7, 0x7fffffff, RZ, 0xc0, !PT ;  /* 0x7fffffff07067812 */ /* 0x000fe400078ec0ff */
[----:B------:R-:W-:Y:S02]  /*2a50*/  SHF.R.U32.HI R5, RZ, 0x18, R7 ;  /* 0x00000018ff057819 */ /* 0x000fe40000011607 */
[----:B------:R-:W-:-:S13]  /*2a60*/  ISETP.GE.U32.AND P1, PT, R6, 0x47800000, PT ;  /* 0x478000000600780c */ /* 0x000fda0003f26070 */
[----:B------:R-:W-:Y:S02]  /*2a70*/  @P1 ISETP.GT.U32.AND P0, PT, R6, 0x7f800000, PT ;  /* 0x7f8000000600180c */ /* 0x000fe40003f04070 */
[----:B-12-45:R-:W-:-:S04]  /*2a80*/  @P1 MOV R0, 0x7f ;  /* 0x0000007f00001802 */ /* 0x036fc80000000f00 */
        /* <DEDUP_REMOVED lines=8> */
.L_x_16049:
[----:B------:R-:W-:Y:S05]  /*2b10*/  BSYNC.RECONVERGENT B0 ;  /* 0x0000000000007941 */ /* 0x000fea0003800200 */
.L_x_16048:
[----:B------:R-:W-:-:S05]  /*2b20*/  LOP3.LUT R5, R0, 0x80, R5, 0xf8, !PT ;  /* 0x0000008000057812 */ /* 0x000fca00078ef805 */
[----:B------:R2:W-:Y:S01]  /*2b30*/  STG.E.U8 desc[UR36][R2.64], R5 ;  /* 0x0000000502007986 */ /* 0x0005e2000c101124 */
[----:B------:R-:W-:Y:S05]  /*2b40*/  BRA `(.L_x_16034) ;  /* 0x0000000400a47947 */ /* 0x000fea0003800000 */
.L_x_16044:
[----:B-12-45:R-:W-:-:S04]  /*2b50*/  I2FP.F32.S32 R0, R4 ;  /* 0x0000000400007245 */ /* 0x036fc80000201400 */
[----:B------:R-:W-:-:S05]  /*2b60*/  F2FP.BF16.F32.PACK_AB R0, RZ, R0 ;  /* 0x00000000ff00723e */ /* 0x000fca00000010ff */
[----:B------:R0:W-:Y:S01]  /*2b70*/  STG.E.U16 desc[UR36][R2.64], R0 ;  /* 0x0000000002007986 */ /* 0x0001e2000c101524 */
[----:B------:R-:W-:Y:S05]  /*2b80*/  BRA `(.L_x_16034) ;  /* 0x0000000400947947 */ /* 0x000fea0003800000 */
.L_x_16041:
        /* <DEDUP_REMOVED lines=10> */
.L_x_16052:
[----:B------:R-:W-:Y:S01]  /*2c30*/  I2FP.F32.S32 R5, R4 ;  /* 0x0000000400057245 */ /* 0x000fe20000201400 */
[----:B------:R-:W-:Y:S01]  /*2c40*/  BSSY.RECONVERGENT B0, `(.L_x_16053) ;  /* 0x0000014000007945 */ /* 0x000fe20003800200 */
[----:B-12-45:R-:W-:Y:S02]  /*2c50*/  IMAD.MOV.U32 R0, RZ, RZ, 0x80 ;  /* 0x00000080ff007424 */ /* 0x036fe400078e00ff */
        /* <DEDUP_REMOVED lines=10> */
.L_x_16055:
[----:B------:R-:W-:-:S04]  /*2d00*/  SHF.R.U32.HI R0, RZ, 0x14, R5 ;  /* 0x00000014ff007819 */ /* 0x000fc80000011605 */
[----:B------:R-:W-:-:S04]  /*2d10*/  LOP3.LUT R0, R0, 0x1, RZ, 0xc0, !PT ;  /* 0x0000000100007812 */ /* 0x000fc800078ec0ff */
[----:B------:R-:W-:-:S04]  /*2d20*/  IADD3 R0, PT, PT, R5, 0x487ffff, R0 ;  /* 0x0487ffff05007810 */ /* 0x000fc80007ffe000 */
[----:B------:R-:W-:-:S04]  /*2d30*/  SHF.R.U32.HI R0, RZ, 0x14, R0 ;  /* 0x00000014ff007819 */ /* 0x000fc80000011600 */
[----:B------:R-:W-:-:S07]  /*2d40*/  LOP3.LUT R4, R0, 0xff, RZ, 0xc0, !PT ;  /* 0x000000ff00047812 */ /* 0x000fce00078ec0ff */
.L_x_16056:
[----:B------:R-:W-:-:S04]  /*2d50*/  SHF.R.U32.HI R5, RZ, 0x18, R5 ;  /* 0x00000018ff057819 */ /* 0x000fc80000011605 */
[----:B------:R-:W-:-:S04]  /*2d60*/  LOP3.LUT R4, R4, 0x80, R5, 0xf8, !PT ;  /* 0x0000008004047812 */ /* 0x000fc800078ef805 */
[----:B------:R-:W-:-:S07]  /*2d70*/  PRMT R0, R4, 0x7610, R0 ;  /* 0x0000761004007816 */ /* 0x000fce0000000000 */
.L_x_16054:
[----:B------:R-:W-:Y:S05]  /*2d80*/  BSYNC.RECONVERGENT B0 ;  /* 0x0000000000007941 */ /* 0x000fea0003800200 */
.L_x_16053:
[----:B------:R0:W-:Y:S01]  /*2d90*/  STG.E.U8 desc[UR36][R2.64], R0 ;  /* 0x0000000002007986 */ /* 0x0001e2000c101124 */
[----:B------:R-:W-:Y:S05]  /*2da0*/  BRA `(.L_x_16034) ;  /* 0x00000004000c7947 */ /* 0x000fea0003800000 */
.L_x_16051:
        /* <DEDUP_REMOVED lines=13> */
.L_x_16059:
[----:B------:R-:W-:-:S04]  /*2e80*/  SHF.R.U32.HI R0, RZ, 0x15, R5 ;  /* 0x00000015ff007819 */ /* 0x000fc80000011605 */
[----:B------:R-:W-:-:S04]  /*2e90*/  LOP3.LUT R0, R0, 0x1, RZ, 0xc0, !PT ;  /* 0x0000000100007812 */ /* 0x000fc800078ec0ff */
[----:B------:R-:W-:-:S04]  /*2ea0*/  IADD3 R0, PT, PT, R5, 0x88fffff, R0 ;  /* 0x088fffff05007810 */ /* 0x000fc80007ffe000 */
[----:B------:R-:W-:-:S04]  /*2eb0*/  SHF.R.U32.HI R0, RZ, 0x15, R0 ;  /* 0x00000015ff007819 */ /* 0x000fc80000011600 */
[----:B------:R-:W-:-:S07]  /*2ec0*/  LOP3.LUT R4, R0, 0xff, RZ, 0xc0, !PT ;  /* 0x000000ff00047812 */ /* 0x000fce00078ec0ff */
.L_x_16060:
[----:B------:R-:W-:-:S04]  /*2ed0*/  SHF.R.U32.HI R5, RZ, 0x18, R5 ;  /* 0x00000018ff057819 */ /* 0x000fc80000011605 */
[----:B------:R-:W-:-:S04]  /*2ee0*/  LOP3.LUT R4, R4, 0x80, R5, 0xf8, !PT ;  /* 0x0000008004047812 */ /* 0x000fc800078ef805 */
[----:B------:R-:W-:-:S07]  /*2ef0*/  PRMT R0, R4, 0x7610, R0 ;  /* 0x0000761004007816 */ /* 0x000fce0000000000 */
.L_x_16058:
[----:B------:R-:W-:Y:S05]  /*2f00*/  BSYNC.RECONVERGENT B0 ;  /* 0x0000000000007941 */ /* 0x000fea0003800200 */
.L_x_16057:
[----:B------:R0:W-:Y:S01]  /*2f10*/  STG.E.U8 desc[UR36][R2.64], R0 ;  /* 0x0000000002007986 */ /* 0x0001e2000c101124 */
[----:B------:R-:W-:Y:S05]  /*2f20*/  BRA `(.L_x_16034) ;  /* 0x0000000000ac7947 */ /* 0x000fea0003800000 */
.L_x_16050:
[----:B------:R-:W-:-:S09]  /*2f30*/  UISETP.NE.AND UP0, UPT, UR4, 0x1c, UPT ;  /* 0x0000001c0400788c */ /* 0x000fd2000bf05270 */
[----:B------:R-:W-:Y:S05]  /*2f40*/  BRA.U !UP0, `(.L_x_16061) ;  /* 0x0000000108a07547 */ /* 0x000fea000b800000 */
[----:B------:R-:W-:-:S09]  /*2f50*/  UISETP.NE.AND UP0, UPT, UR4, 0x1d, UPT ;  /* 0x0000001d0400788c */ /* 0x000fd2000bf05270 */
[----:B------:R-:W-:Y:S05]  /*2f60*/  BRA.U !UP0, `(.L_x_16062) ;  /* 0x00000001088c7547 */ /* 0x000fea000b800000 */
[----:B------:R-:W-:-:S09]  /*2f70*/  UISETP.NE.AND UP0, UPT, UR4, 0x2c, UPT ;  /* 0x0000002c0400788c */ /* 0x000fd2000bf05270 */
[----:B------:R-:W-:Y:S05]  /*2f80*/  BRA.U !UP0, `(.L_x_16063) ;  /* 0x0000000108447547 */ /* 0x000fea000b800000 */
.L_x_16033:
[----:B-12-45:R-:W-:Y:S01]  /*2f90*/  MOV R0, 0x0 ;  /* 0x0000000000007802 */ /* 0x036fe20000000f00 */
[----:B------:R-:W0:Y:S01]  /*2fa0*/  LDCU.64 UR6, c[0x4][0x198] ;  /* 0x01003300ff0677ac */ /* 0x000e220008000a00 */
[----:B------:R-:W-:Y:S02]  /*2fb0*/  IMAD.MOV.U32 R8, RZ, RZ, 0x65 ;  /* 0x00000065ff087424 */ /* 0x000fe400078e00ff */
[----:B------:R1:W2:Y:S01]  /*2fc0*/  LDC.64 R2, c[0x4][R0] ;  /* 0x0100000000027b82 */ /* 0x0002a20000000a00 */
[----:B------:R-:W3:Y:S01]  /*2fd0*/  LDCU.64 UR8, c[0x4][0x1a0] ;  /* 0x01003400ff0877ac */ /* 0x000ee20008000a00 */
[----:B------:R-:W-:Y:S02]  /*2fe0*/  IMAD.MOV.U32 R12, RZ, RZ, 0x1 ;  /* 0x00000001ff0c7424 */ /* 0x000fe400078e00ff */
[----:B------:R-:W-:Y:S01]  /*2ff0*/  IMAD.MOV.U32 R13, RZ, RZ, RZ ;  /* 0x000000ffff0d7224 */ /* 0x000fe200078e00ff */
[----:B------:R-:W4:Y:S01]  /*3000*/  LDCU.64 UR4, c[0x4][0x30] ;  /* 0x01000600ff0477ac */ /* 0x000f220008000a00 */
[----:B0-----:R-:W-:Y:S01]  /*3010*/  IMAD.U32 R4, RZ, RZ, UR6 ;  /* 0x00000006ff047e24 */ /* 0x001fe2000f8e00ff */
[----:B------:R-:W-:Y:S01]  /*3020*/  MOV R5, UR7 ;  /* 0x0000000700057c02 */ /* 0x000fe20008000f00 */
[----:B---3--:R-:W-:-:S02]  /*3030*/  IMAD.U32 R6, RZ, RZ, UR8 ;  /* 0x00000008ff067e24 */ /* 0x008fc4000f8e00ff */
[----:B------:R-:W-:Y:S02]  /*3040*/  IMAD.U32 R7, RZ, RZ, UR9 ;  /* 0x00000009ff077e24 */ /* 0x000fe4000f8e00ff */
[----:B----4-:R-:W-:Y:S01]  /*3050*/  IMAD.U32 R10, RZ, RZ, UR4 ;  /* 0x00000004ff0a7e24 */ /* 0x010fe2000f8e00ff */
[----:B-1----:R-:W-:-:S07]  /*3060*/  MOV R11, UR5 ;  /* 0x00000005000b7c02 */ /* 0x002fce0008000f00 */
[----:B------:R-:W-:-:S07]  /*3070*/  LEPC R20, `(.L_x_16064) ;  /* 0x000000001014794e */ /* 0x000fce0000000000 */
[----:B--2---:R-:W-:Y:S05]  /*3080*/  CALL.ABS.NOINC R2 ;  /* 0x0000000002007343 */ /* 0x004fea0003c00000 */
.L_x_16064:
[----:B------:R-:W-:Y:S05]  /*3090*/  BRA `(.L_x_16034) ;  /* 0x0000000000507947 */ /* 0x000fea0003800000 */
.L_x_16063:
[----:B------:R-:W-:-:S04]  /*30a0*/  I2FP.F32.S32 R5, R4 ;  /* 0x0000000400057245 */ /* 0x000fc80000201400 */
[----:B------:R-:W-:-:S04]  /*30b0*/  SHF.R.U32.HI R6, RZ, 0x17, R5 ;  /* 0x00000017ff067819 */ /* 0x000fc80000011605 */
[----:B------:R-:W-:-:S04]  /*30c0*/  LOP3.LUT R4, R6, 0xff, RZ, 0xc0, !PT ;  /* 0x000000ff06047812 */ /* 0x000fc800078ec0ff */
[----:B------:R-:W-:-:S13]  /*30d0*/  ISETP.NE.AND P1, PT, R4, 0xff, PT ;  /* 0x000000ff0400780c */ /* 0x000fda0003f25270 */
[--C-:B-12-45:R-:W-:Y:S02]  /*30e0*/  @P1 SHF.R.U32.HI R0, RZ, 0x16, R5.reuse ;  /* 0x00000016ff001819 */ /* 0x136fe40000011605 */
[----:B------:R-:W-:Y:S01]  /*30f0*/  @P1 LOP3.LUT P0, RZ, R4, 0x3fffff, R5, 0xf8, !PT ;  /* 0x003fffff04ff1812 */ /* 0x000fe2000780f805 */
[----:B------:R-:W-:Y:S01]  /*3100*/  HFMA2 R5, -RZ, RZ, 0, 1.5199184417724609375e-05 ;  /* 0x000000ffff057431 */ /* 0x000fe200000001ff */
        /* <DEDUP_REMOVED lines=9> */
.L_x_16062:
[----:B------:R-:W-:-:S05]  /*31a0*/  SHF.R.S32.HI R5, RZ, 0x1f, R4 ;  /* 0x0000001fff057819 */ /* 0x000fca0000011404 */
[----:B------:R0:W-:Y:S01]  /*31b0*/  STG.E.64 desc[UR36][R2.64], R4 ;  /* 0x0000000402007986 */ /* 0x0001e2000c101b24 */
[----:B------:R-:W-:Y:S05]  /*31c0*/  BRA `(.L_x_16034) ;  /* 0x0000000000047947 */ /* 0x000fea0003800000 */
.L_x_16061:
[----:B------:R0:W-:Y:S02]  /*31d0*/  STG.E desc[UR36][R2.64], R4 ;  /* 0x0000000402007986 */ /* 0x0001e4000c101924 */
.L_x_16034:
[----:B------:R-:W-:-:S07]  /*31e0*/  IADD3 R17, PT, PT, R17, 0x80, RZ ;  /* 0x0000008011117810 */ /* 0x000fce0007ffe0ff */
.L_x_15988:
[----:B-1----:R-:W-:Y:S05]  /*31f0*/  BSYNC.RECONVERGENT B6 ;  /* 0x0000000000067941 */ /* 0x002fea0003800200 */
.L_x_15987:
        /* <DEDUP_REMOVED lines=307> */
.L_x_16067:
        /* <DEDUP_REMOVED lines=16> */
.L_x_16071:
[----:B------:R0:W5:Y:S01]  /*4630*/  LDG.E.U8 R0, desc[UR36][R2.64] ;  /* 0x0000002402007981 */ /* 0x000162000c1e1100 */
[----:B------:R-:W-:Y:S05]  /*4640*/  BRA `(.L_x_16073) ;  /* 0x0000000c002c7947 */ /* 0x000fea0003800000 */
.L_x_16070:
        /* <DEDUP_REMOVED lines=8> */
.L_x_16075:
[----:B------:R0:W5:Y:S01]  /*46d0*/  LDG.E R0, desc[UR36][R2.64] ;  /* 0x0000002402007981 */ /* 0x000162000c1e1900 */
[----:B------:R-:W-:Y:S05]  /*46e0*/  BRA `(.L_x_16073) ;  /* 0x0000000c00047947 */ /* 0x000fea0003800000 */
.L_x_16074:
[----:B------:R0:W5:Y:S01]  /*46f0*/  LDG.E.S16 R0, desc[UR36][R2.64] ;  /* 0x0000002402007981 */ /* 0x000162000c1e1700 */
[----:B------:R-:W-:Y:S05]  /*4700*/  BRA `(.L_x_16073) ;  /* 0x0000000800fc7947 */ /* 0x000fea0003800000 */
.L_x_16069:
        /* <DEDUP_REMOVED lines=9> */
.L_x_16077:
[----:B------:R-:W2:Y:S02]  /*47a0*/  LDG.E.U16 R2, desc[UR36][R2.64] ;  /* 0x0000002402027981 */ /* 0x000ea4000c1e1500 */
[----:B--2---:R-:W-:-:S06]  /*47b0*/  HADD2.F32 R0, -RZ, R2.H0_H0 ;  /* 0x20000002ff007230 */ /* 0x004fcc0000004100 */
[----:B------:R-:W0:Y:S01]  /*47c0*/  F2I.FTZ.TRUNC.NTZ R0, R0 ;  /* 0x0000000000007305 */ /* 0x000e22000021f100 */
[----:B------:R-:W-:Y:S05]  /*47d0*/  BRA `(.L_x_16073) ;  /* 0x0000000800c87947 */ /* 0x000fea0003800000 */
.L_x_16076:
        /* <DEDUP_REMOVED lines=9> */
.L_x_16079:
[----:B------:R-:W2:Y:S02]  /*4870*/  LDG.E.U16 R2, desc[UR36][R2.64] ;  /* 0x0000002402027981 */ /* 0x000ea4000c1e1500 */
[----:B--2---:R-:W-:-:S06]  /*4880*/  HADD2.F32 R0, -RZ, R2.H0_H0 ;  /* 0x20000002ff007230 */ /* 0x004fcc0000004100 */
[----:B------:R-:W0:Y:S01]  /*4890*/  F2I.FTZ.TRUNC.NTZ R0, R0 ;  /* 0x0000000000007305 */ /* 0x000e22000021f100 */
[----:B------:R-:W-:Y:S05]  /*48a0*/  BRA `(.L_x_16073) ;  /* 0x0000000800947947 */ /* 0x000fea0003800000 */
.L_x_16078:
[----:B------:R-:W2:Y:S02]  /*48b0*/  LDG.E.64 R2, desc[UR36][R2.64] ;  /* 0x0000002402027981 */ /* 0x000ea4000c1e1b00 */
[----:B--2---:R0:W1:Y:S02]  /*48c0*/  F2I.F64.TRUNC R0, R2 ;  /* 0x0000000200007311 */ /* 0x004064000030d100 */
[----:B01----:R-:W-:Y:S05]  /*48d0*/  BRA `(.L_x_16073) ;  /* 0x0000000800887947 */ /* 0x003fea0003800000 */
.L_x_16068:
        /* <DEDUP_REMOVED lines=12> */
.L_x_16082:
[----:B------:R-:W2:Y:S02]  /*49a0*/  LDG.E.64 R2, desc[UR36][R2.64] ;  /* 0x0000002402027981 */ /* 0x000ea4000c1e1b00 */
[----:B--2---:R0:W1:Y:S02]  /*49b0*/  F2I.F64.TRUNC R0, R2 ;  /* 0x0000000200007311 */ /* 0x004064000030d100 */
[----:B01----:R-:W-:Y:S05]  /*49c0*/  BRA `(.L_x_16073) ;  /* 0x00000008004c7947 */ /* 0x003fea0003800000 */
.L_x_16081:
        /* <DEDUP_REMOVED lines=24> */
[----:B------:R-:W2:Y:S01]  /*4b50*/  F2I.FTZ.TRUNC.NTZ R0, R0 ;  /* 0x0000000000007305 */ /* 0x000ea2000021f100 */
[----:B------:R-:W-:Y:S05]  /*4b60*/  BRA `(.L_x_16073) ;  /* 0x0000000400e47947 */ /* 0x000fea0003800000 */
.L_x_16084:
        /* <DEDUP_REMOVED lines=11> */
[----:B------:R-:W1:Y:S01]  /*4c20*/  F2I.FTZ.TRUNC.NTZ R0, R0 ;  /* 0x0000000000007305 */ /* 0x000e62000021f100 */
[----:B------:R-:W-:Y:S05]  /*4c30*/  BRA `(.L_x_16073) ;  /* 0x0000000400b07947 */ /* 0x000fea0003800000 */
.L_x_16083:
[----:B------:R-:W2:Y:S02]  /*4c40*/  LDG.E.U16 R0, desc[UR36][R2.64] ;  /* 0x0000002402007981 */ /* 0x000ea4000c1e1500 */
[----:B--2---:R-:W-:-:S06]  /*4c50*/  IMAD.U32 R0, R0, 0x10000, RZ ;  /* 0x0001000000007824 */ /* 0x004fcc00078e00ff */
[----:B------:R-:W0:Y:S01]  /*4c60*/  F2I.FTZ.TRUNC.NTZ R0, R0 ;  /* 0x0000000000007305 */ /* 0x000e22000021f100 */
[----:B------:R-:W-:Y:S05]  /*4c70*/  BRA `(.L_x_16073) ;  /* 0x0000000400a07947 */ /* 0x000fea0003800000 */
.L_x_16080:
        /* <DEDUP_REMOVED lines=10> */
.L_x_16087:
        /* <DEDUP_REMOVED lines=21> */
.L_x_16091:
[----:B------:R-:W-:Y:S05]  /*4e70*/  BSYNC.RECONVERGENT B1 ;  /* 0x0000000000017941 */ /* 0x000fea0003800200 */
.L_x_16090:
[----:B------:R-:W-:Y:S02]  /*4e80*/  SHF.L.U32 R0, R0, 0x14, RZ ;  /* 0x0000001400007819 */ /* 0x000fe400000006ff */
[----:B------:R-:W-:-:S04]  /*4e90*/  LEA R2, R2, 0x3b800000, 0x17 ;  /* 0x3b80000002027811 */ /* 0x000fc800078eb8ff */
[----:B------:R-:W-:-:S07]  /*4ea0*/  LOP3.LUT R0, R2, R0, R7, 0xfe, !PT ;  /* 0x0000000002007212 */ /* 0x000fce00078efe07 */
.L_x_16089:
[----:B------:R-:W-:Y:S05]  /*4eb0*/  BSYNC.RECONVERGENT B0 ;  /* 0x0000000000007941 */ /* 0x000fea0003800200 */
.L_x_16088:
[----:B------:R-:W0:Y:S01]  /*4ec0*/  F2I.FTZ.TRUNC.NTZ R0, R0 ;  /* 0x0000000000007305 */ /* 0x000e22000021f100 */
[----:B------:R-:W-:Y:S05]  /*4ed0*/  BRA `(.L_x_16073) ;  /* 0x0000000400087947 */ /* 0x000fea0003800000 */
.L_x_16086:
        /* <DEDUP_REMOVED lines=21> */
.L_x_16095:
[----:B------:R-:W-:Y:S05]  /*5030*/  BSYNC.RECONVERGENT B1 ;  /* 0x0000000000017941 */ /* 0x000fea0003800200 */
.L_x_16094:
[----:B------:R-:W-:Y:S01]  /*5040*/  IMAD.SHL.U32 R0, R0, 0x200000, RZ ;  /* 0x0020000000007824 */ /* 0x000fe200078e00ff */
[----:B------:R-:W-:-:S04]  /*5050*/  LEA R2, R2, 0x37800000, 0x17 ;  /* 0x3780000002027811 */ /* 0x000fc800078eb8ff */
[----:B------:R-:W-:-:S07]  /*5060*/  LOP3.LUT R0, R2, R0, R7, 0xfe, !PT ;  /* 0x0000000002007212 */ /* 0x000fce00078efe07 */
.L_x_16093:
[----:B------:R-:W-:Y:S05]  /*5070*/  BSYNC.RECONVERGENT B0 ;  /* 0x0000000000007941 */ /* 0x000fea0003800200 */
.L_x_16092:
[----:B------:R-:W0:Y:S01]  /*5080*/  F2I.FTZ.TRUNC.NTZ R0, R0 ;  /* 0x0000000000007305 */ /* 0x000e22000021f100 */
[----:B------:R-:W-:Y:S05]  /*5090*/  BRA `(.L_x_16073) ;  /* 0x0000000000987947 */ /* 0x000fea0003800000 */
.L_x_16085:
        /* <DEDUP_REMOVED lines=14> */
.L_x_16099:
[----:B------:R-:W-:Y:S05]  /*5180*/  BSYNC.RECONVERGENT B0 ;  /* 0x0000000000007941 */ /* 0x000fea0003800200 */
.L_x_16098:
[----:B------:R-:W4:Y:S01]  /*5190*/  F2I.FTZ.TRUNC.NTZ R0, R0 ;  /* 0x0000000000007305 */ /* 0x000f22000021f100 */
[----:B------:R-:W-:Y:S05]  /*51a0*/  BRA `(.L_x_16073) ;  /* 0x0000000000547947 */ /* 0x000fea0003800000 */
.L_x_16072:
        /* <DEDUP_REMOVED lines=16> */
.L_x_16100:
[----:B------:R-:W-:Y:S01]  /*52b0*/  IMAD.MOV.U32 R0, RZ, RZ, RZ ;  /* 0x000000ffff007224 */ /* 0x000fe200078e00ff */
[----:B------:R-:W-:Y:S06]  /*52c0*/  BRA `(.L_x_16073) ;  /* 0x00000000000c7947 */ /* 0x000fec0003800000 */
.L_x_16097:
[----:B------:R3:W5:Y:S01]  /*52d0*/  LDG.E R0, desc[UR36][R2.64] ;  /* 0x0000002402007981 */ /* 0x000762000c1e1900 */
[----:B------:R-:W-:Y:S05]  /*52e0*/  BRA `(.L_x_16073) ;  /* 0x0000000000047947 */ /* 0x000fea0003800000 */
.L_x_16096:
[----:B------:R0:W5:Y:S02]  /*52f0*/  LDG.E R0, desc[UR36][R2.64] ;  /* 0x0000002402007981 */ /* 0x000164000c1e1900 */
.L_x_16073:
[----:B0--3--:R-:W0:Y:S01]  /*5300*/  LDC R3, c[0x0][0x590] ;  /* 0x00016400ff037b82 */ /* 0x009e220000000800 */
[----:B------:R-:W-:Y:S01]  /*5310*/  BSSY.RECONVERGENT B0, `(.L_x_16101) ;  /* 0x000001e000007945 */ /* 0x000fe20003800200 */
[----:B0-----:R-:W-:-:S13]  /*5320*/  ISETP.GE.AND P0, PT, R3, RZ, PT ;  /* 0x000000ff0300720c */ /* 0x001fda0003f06270 */
[----:B------:R-:W-:Y:S05]  /*5330*/  @!P0 BRA `(.L_x_16102) ;  /* 0x0000000000548947 */ /* 0x000fea0003800000 */
[----:B------:R-:W-:Y:S01]  /*5340*/  ISETP.NE.AND P0, PT, R3, RZ, PT ;  /* 0x000000ff0300720c */ /* 0x000fe20003f05270 */
[----:B------:R-:W-:-:S12]  /*5350*/  IMAD.MOV.U32 R4, RZ, RZ, 0x1 ;  /* 0x00000001ff047424 */ /* 0x000fd800078e00ff */
[----:B------:R-:W-:Y:S05]  /*5360*/  @!P0 BRA `(.L_x_16103) ;  /* 0x0000000000608947 */ /* 0x000fea0003800000 */
[C---:B------:R-:W-:Y:S01]  /*5370*/  ISETP.GE.U32.AND P0, PT, R3.reuse, 0x2, PT ;  /* 0x000000020300780c */ /* 0x040fe20003f06070 */
[----:B------:R-:W-:Y:S01]  /*5380*/  BSSY.RECONVERGENT B1, `(.L_x_16104) ;  /* 0x000000f000017945 */ /* 0x000fe20003800200 */
[----:B------:R-:W-:-:S04]  /*5390*/  LOP3.LUT R2, R3, 0x1, RZ, 0xc0, !PT ;  /* 0x0000000103027812 */ /* 0x000fc800078ec0ff */
[----:B------:R-:W-:Y:S01]  /*53a0*/  ISETP.NE.U32.AND P1, PT, R2, 0x1, PT ;  /* 0x000000010200780c */ /* 0x000fe20003f25070 */
[----:B-12-45:R-:W-:-:S03]  /*53b0*/  IMAD R2, R0, R0, RZ ;  /* 0x0000000000027224 */ /* 0x036fc600078e02ff */
[----:B------:R-:W-:-:S03]  /*53c0*/  SEL R4, R0, 0x1, !P1 ;  /* 0x0000000100047807 */ /* 0x000fc60004800000 */
[----:B------:R-:W-:Y:S06]  /*53d0*/  @!P0 BRA `(.L_x_16105) ;  /* 0x0000000000248947 */ /* 0x000fec0003800000 */
[----:B------:R-:W-:-:S07]  /*53e0*/  SHF.R.U32.HI R0, RZ, 0x1, R3 ;  /* 0x00000001ff007819 */ /* 0x000fce0000011603 */
.L_x_16106:
[C---:B------:R-:W-:Y:S02]  /*53f0*/  ISETP.GE.U32.AND P1, PT, R0.reuse, 0x2, PT ;  /* 0x000000020000780c */ /* 0x040fe40003f26070 */
[----:B------:R-:W-:Y:S02]  /*5400*/  LOP3.LUT R3, R0, 0x1, RZ, 0xc0, !PT ;  /* 0x0000000100037812 */ /* 0x000fe400078ec0ff */
[----:B------:R-:W-:Y:S02]  /*5410*/  SHF.R.U32.HI R0, RZ, 0x1, R0 ;  /* 0x00000001ff007819 */ /* 0x000fe40000011600 */
[----:B------:R-:W-:-:S04]  /*5420*/  ISETP.NE.U32.AND P0, PT, R3, 0x1, PT ;  /* 0x000000010300780c */ /* 0x000fc80003f05070 */
[C---:B------:R-:W-:Y:S01]  /*5430*/  SEL R3, R2.reuse, 0x1, !P0 ;  /* 0x0000000102037807 */ /* 0x040fe20004000000 */
[----:B------:R-:W-:-:S04]  /*5440*/  IMAD R2, R2, R2, RZ ;  /* 0x0000000202027224 */ /* 0x000fc800078e02ff */
[----:B------:R-:W-:Y:S01]  /*5450*/  IMAD R4, R3, R4, RZ ;  /* 0x0000000403047224 */ /* 0x000fe200078e02ff */
[----:B------:R-:W-:Y:S06]  /*5460*/  @P1 BRA `(.L_x_16106) ;  /* 0xfffffffc00e01947 */ /* 0x000fec000383ffff */
.L_x_16105:
[----:B------:R-:W-:Y:S05]  /*5470*/  BSYNC.RECONVERGENT B1 ;  /* 0x0000000000017941 */ /* 0x000fea0003800200 */
.L_x_16104:
[----:B------:R-:W-:Y:S05]  /*5480*/  BRA `(.L_x_16103) ;  /* 0x0000000000187947 */ /* 0x000fea0003800000 */
.L_x_16102:
[----:B-12-45:R-:W-:Y:S02]  /*5490*/  ISETP.NE.AND P0, PT, R0, 0x1, PT ;  /* 0x000000010000780c */ /* 0x036fe40003f05270 */
[----:B------:R-:W-:-:S11]  /*54a0*/  MOV R4, R0 ;  /* 0x0000000000047202 */ /* 0x000fd60000000f00 */
[----:B------:R-:W-:Y:S05]  /*54b0*/  @!P0 BRA `(.L_x_16103) ;  /* 0x00000000000c8947 */ /* 0x000fea0003800000 */
[----:B------:R-:W-:Y:S01]  /*54c0*/  ISETP.NE.AND P0, PT, R0, -0x1, PT ;  /* 0xffffffff0000780c */ /* 0x000fe20003f05270 */
[----:B------:R-:W-:-:S12]  /*54d0*/  IMAD.U32 R4, RZ, RZ, UR38 ;  /* 0x00000026ff047e24 */ /* 0x000fd8000f8e00ff */
[----:B------:R-:W-:-:S07]  /*54e0*/  @P0 IMAD.MOV.U32 R4, RZ, RZ, RZ ;  /* 0x000000ffff040224 */ /* 0x000fce00078e00ff */
.L_x_16103:
[----:B------:R-:W-:Y:S05]  /*54f0*/  BSYNC.RECONVERGENT B0 ;  /* 0x0000000000007941 */ /* 0x000fea0003800200 */
.L_x_16101:
        /* <DEDUP_REMOVED lines=16> */
.L_x_16110:
[----:B------:R0:W-:Y:S01]  /*5600*/  STG.E.U8 desc[UR36][R2.64], R4 ;  /* 0x0000000402007986 */ /* 0x0001e2000c101124 */
[----:B------:R-:W-:Y:S05]  /*5610*/  BRA `(.L_x_16112) ;  /* 0x0000000c00387947 */ /* 0x000fea0003800000 */
.L_x_16109:
        /* <DEDUP_REMOVED lines=9> */
.L_x_16114:
[----:B------:R0:W-:Y:S01]  /*56b0*/  STG.E desc[UR36][R2.64], R4 ;  /* 0x0000000402007986 */ /* 0x0001e2000c101924 */
[----:B------:R-:W-:Y:S05]  /*56c0*/  BRA `(.L_x_16112) ;  /* 0x0000000c000c7947 */ /* 0x000fea0003800000 */
.L_x_16113:
[----:B------:R0:W-:Y:S01]  /*56d0*/  STG.E.U16 desc[UR36][R2.64], R4 ;  /* 0x0000000402007986 */ /* 0x0001e2000c101524 */
[----:B------:R-:W-:Y:S05]  /*56e0*/  BRA `(.L_x_16112) ;  /* 0x0000000c00047947 */ /* 0x000fea0003800000 */
.L_x_16108:
        /* <DEDUP_REMOVED lines=9> */
.L_x_16116:
[----:B-12-45:R-:W-:-:S04]  /*5780*/  I2FP.F32.S32 R0, R4 ;  /* 0x0000000400007245 */ /* 0x036fc80000201400 */
[----:B------:R-:W-:-:S05]  /*5790*/  F2FP.F16.F32.PACK_AB R0, RZ, R0 ;  /* 0x00000000ff00723e */ /* 0x000fca00000000ff */
[----:B------:R0:W-:Y:S01]  /*57a0*/  STG.E.U16 desc[UR36][R2.64], R0 ;  /* 0x0000000002007986 */ /* 0x0001e2000c101524 */
[----:B------:R-:W-:Y:S05]  /*57b0*/  BRA `(.L_x_16112) ;  /* 0x0000000800d07947 */ /* 0x000fea0003800000 */
.L_x_16115:
[----:B------:R-:W-:-:S09]  /*57c0*/  UISETP.NE.AND UP0, UPT, UR4, 0x7, UPT ;  /* 0x000000070400788c */ /* 0x000fd2000bf05270 */
[----:B------:R-:W-:Y:S05]  /*57d0*/  BRA.U !UP0, `(.L_x_16117) ;  /* 0x0000000108347547 */ /* 0x000fea000b800000 */
[----:B------:R-:W-:-:S09]  /*57e0*/  UISETP.NE.AND UP0, UPT, UR4, 0x8, UPT ;  /* 0x000000080400788c */ /* 0x000fd2000bf05270 */
[----:B------:R-:W-:Y:S05]  /*57f0*/  BRA.U !UP0, `(.L_x_16118) ;  /* 0x0000000108187547 */ /* 0x000fea000b800000 */
[----:B------:R-:W-:-:S09]  /*5800*/  UISETP.NE.AND UP0, UPT, UR4, 0x9, UPT ;  /* 0x000000090400788c */ /* 0x000fd2000bf05270 */
[----:B------:R-:W-:Y:S05]  /*5810*/  BRA.U UP0, `(.L_x_16111) ;  /* 0x0000000500d47547 */ /* 0x000fea000b800000 */
[----:B------:R-:W-:Y:S01]  /*5820*/  I2FP.F32.S32 R4, R4 ;  /* 0x0000000400047245 */ /* 0x000fe20000201400 */
[----:B------:R-:W-:-:S05]  /*5830*/  HFMA2 R5, -RZ, RZ, 0, 0 ;  /* 0x00000000ff057431 */ /* 0x000fca00000001ff */
[----:B------:R0:W-:Y:S01]  /*5840*/  STG.E.64 desc[UR36][R2.64], R4 ;  /* 0x0000000402007986 */ /* 0x0001e2000c101b24 */
[----:B------:R-:W-:Y:S05]  /*5850*/  BRA `(.L_x_16112) ;  /* 0x0000000800a87947 */ /* 0x000fea0003800000 */
.L_x_16118:
[----:B------:R-:W-:-:S04]  /*5860*/  I2FP.F32.S32 R4, R4 ;  /* 0x0000000400047245 */ /* 0x000fc80000201400 */
[----:B------:R-:W-:-:S04]  /*5870*/  F2FP.F16.F32.PACK_AB R5, RZ, R4 ;  /* 0x00000004ff05723e */ /* 0x000fc800000000ff */
[----:B------:R-:W-:-:S05]  /*5880*/  PRMT R5, R5, 0x5410, RZ ;  /* 0x0000541005057816 */ /* 0x000fca00000000ff */
[----:B------:R0:W-:Y:S01]  /*5890*/  STG.E desc[UR36][R2.64], R5 ;  /* 0x0000000502007986 */ /* 0x0001e2000c101924 */
[----:B------:R-:W-:Y:S05]  /*58a0*/  BRA `(.L_x_16112) ;  /* 0x0000000800947947 */ /* 0x000fea0003800000 */
.L_x_16117:
[----:B------:R-:W0:Y:S02]  /*58b0*/  I2F.F64 R4, R4 ;  /* 0x0000000400047312 */ /* 0x000e240000201c00 */
[----:B0-----:R0:W-:Y:S01]  /*58c0*/  STG.E.64 desc[UR36][R2.64], R4 ;  /* 0x0000000402007986 */ /* 0x0011e2000c101b24 */
[----:B------:R-:W-:Y:S05]  /*58d0*/  BRA `(.L_x_16112) ;  /* 0x0000000800887947 */ /* 0x000fea0003800000 */
.L_x_16107:
        /* <DEDUP_REMOVED lines=12> */
.L_x_16122:
[----:B------:R-:W-:Y:S01]  /*59a0*/  I2FP.F32.S32 R5, R4 ;  /* 0x0000000400057245 */ /* 0x000fe20000201400 */
[----:B------:R-:W-:Y:S01]  /*59b0*/  BSSY.RECONVERGENT B0, `(.L_x_16123) ;  /* 0x0000013000007945 */ /* 0x000fe20003800200 */
[----:B-12-45:R-:W-:Y:S02]  /*59c0*/  IMAD.MOV.U32 R0, RZ, RZ, 0x80 ;  /* 0x00000080ff007424 */ /* 0x036fe400078e00ff */
        /* <DEDUP_REMOVED lines=15> */
.L_x_16125:
[----:B------:R-:W-:-:S04]  /*5ac0*/  SHF.R.U32.HI R5, RZ, 0x18, R5 ;  /* 0x00000018ff057819 */ /* 0x000fc80000011605 */
[----:B------:R-:W-:-:S07]  /*5ad0*/  LOP3.LUT R0, R0, 0x80, R5, 0xf8, !PT ;  /* 0x0000008000007812 */ /* 0x000fce00078ef805 */
.L_x_16124:
[----:B------:R-:W-:Y:S05]  /*5ae0*/  BSYNC.RECONVERGENT B0 ;  /* 0x0000000000007941 */ /* 0x000fea0003800200 */
.L_x_16123:
[----:B------:R0:W-:Y:S01]  /*5af0*/  STG.E.U8 desc[UR36][R2.64], R0 ;  /* 0x0000000002007986 */ /* 0x0001e2000c101124 */
[----:B------:R-:W-:Y:S05]  /*5b00*/  BRA `(.L_x_16112) ;  /* 0x0000000400fc7947 */ /* 0x000fea0003800000 */
.L_x_16121:
        /* <DEDUP_REMOVED lines=18> */
.L_x_16128:
[----:B------:R-:W-:-:S04]  /*5c30*/  SHF.R.U32.HI R5, RZ, 0x18, R5 ;  /* 0x00000018ff057819 */ /* 0x000fc80000011605 */
[----:B------:R-:W-:-:S07]  /*5c40*/  LOP3.LUT R0, R0, 0x80, R5, 0xf8, !PT ;  /* 0x0000008000007812 */ /* 0x000fce00078ef805 */
.L_x_16127:
[----:B------:R-:W-:Y:S05]  /*5c50*/  BSYNC.RECONVERGENT B0 ;  /* 0x0000000000007941 */ /* 0x000fea0003800200 */
.L_x_16126:
[----:B------:R0:W-:Y:S01]  /*5c60*/  STG.E.U8 desc[UR36][R2.64], R0 ;  /* 0x0000000002007986 */ /* 0x0001e2000c101124 */
[----:B------:R-:W-:Y:S05]  /*5c70*/  BRA `(.L_x_16112) ;  /* 0x0000000400a07947 */ /* 0x000fea0003800000 */
.L_x_16120:
[----:B------:R-:W-:-:S09]  /*5c80*/  UISETP.NE.AND UP0, UPT, UR4, 0x1c, UPT ;  /* 0x0000001c0400788c */ /* 0x000fd2000bf05270 */
[----:B------:R-:W-:Y:S05]  /*5c90*/  BRA.U !UP0, `(.L_x_16129) ;  /* 0x00000001085c7547 */ /* 0x000fea000b800000 */
[----:B------:R-:W-:-:S09]  /*5ca0*/  UISETP.NE.AND UP0, UPT, UR4, 0x1d, UPT ;  /* 0x0000001d0400788c */ /* 0x000fd2000bf05270 */
[----:B------:R-:W-:Y:S05]  /*5cb0*/  BRA.U !UP0, `(.L_x_16130) ;  /* 0x0000000108487547 */ /* 0x000fea000b800000 */
[----:B------:R-:W-:-:S09]  /*5cc0*/  UISETP.NE.AND UP0, UPT, UR4, 0x2c, UPT ;  /* 0x0000002c0400788c */ /* 0x000fd2000bf05270 */
[----:B------:R-:W-:Y:S05]  /*5cd0*/  BRA.U UP0, `(.L_x_16111) ;  /* 0x0000000100a47547 */ /* 0x000fea000b800000 */
[----:B------:R-:W-:-:S04]  /*5ce0*/  I2FP.F32.S32 R5, R4 ;  /* 0x0000000400057245 */ /* 0x000fc80000201400 */
[----:B------:R-:W-:-:S04]  /*5cf0*/  SHF.R.U32.HI R6, RZ, 0x17, R5 ;  /* 0x00000017ff067819 */ /* 0x000fc80000011605 */
[----:B------:R-:W-:-:S04]  /*5d00*/  LOP3.LUT R4, R6, 0xff, RZ, 0xc0, !PT ;  /* 0x000000ff06047812 */ /* 0x000fc800078ec0ff */
[----:B------:R-:W-:-:S13]  /*5d10*/  ISETP.NE.AND P1, PT, R4, 0xff, PT ;  /* 0x000000ff0400780c */ /* 0x000fda0003f25270 */
[--C-:B-12-45:R-:W-:Y:S02]  /*5d20*/  @P1 SHF.R.U32.HI R0, RZ, 0x16, R5.reuse ;  /* 0x00000016ff001819 */ /* 0x136fe40000011605 */
        /* <DEDUP_REMOVED lines=11> */
.L_x_16130:
[----:B------:R-:W-:-:S05]  /*5de0*/  SHF.R.S32.HI R5, RZ, 0x1f, R4 ;  /* 0x0000001fff057819 */ /* 0x000fca0000011404 */
[----:B------:R0:W-:Y:S01]  /*5df0*/  STG.E.64 desc[UR36][R2.64], R4 ;  /* 0x0000000402007986 */ /* 0x0001e2000c101b24 */
[----:B------:R-:W-:Y:S05]  /*5e00*/  BRA `(.L_x_16112) ;  /* 0x00000004003c7947 */ /* 0x000fea0003800000 */
.L_x_16129:
[----:B------:R0:W-:Y:S01]  /*5e10*/  STG.E desc[UR36][R2.64], R4 ;  /* 0x0000000402007986 */ /* 0x0001e2000c101924 */
[----:B------:R-:W-:Y:S05]  /*5e20*/  BRA `(.L_x_16112) ;  /* 0x0000000400347947 */ /* 0x000fea0003800000 */
.L_x_16119:
        /* <DEDUP_REMOVED lines=10> */
.L_x_16132:
[----:B------:R-:W-:Y:S01]  /*5ed0*/  CS2R R6, SRZ ;  /* 0x0000000000067805 */ /* 0x000fe2000001ff00 */
[----:B------:R-:W0:Y:S04]  /*5ee0*/  I2F.F64 R4, R4 ;  /* 0x0000000400047312 */ /* 0x000e280000201c00 */
[----:B0-----:R0:W-:Y:S01]  /*5ef0*/  STG.E.128 desc[UR36][R2.64], R4 ;  /* 0x0000000402007986 */ /* 0x0011e2000c101d24 */
[----:B------:R-:W-:Y:S05]  /*5f00*/  BRA `(.L_x_16112) ;  /* 0x0000000000fc7947 */ /* 0x000fea0003800000 */
.L_x_16131:
[----:B------:R-:W-:-:S09]  /*5f10*/  UISETP.NE.AND UP0, UPT, UR4, 0xf, UPT ;  /* 0x0000000f0400788c */ /* 0x000fd2000bf05270 */
[----:B------:R-:W-:Y:S05]  /*5f20*/  BRA.U !UP0, `(.L_x_16133) ;  /* 0x0000000108e87547 */ /* 0x000fea000b800000 */
[----:B------:R-:W-:-:S09]  /*5f30*/  UISETP.NE.AND UP0, UPT, UR4, 0x17, UPT ;  /* 0x000000170400788c */ /* 0x000fd2000bf05270 */
[----:B------:R-:W-:Y:S05]  /*5f40*/  BRA.U !UP0, `(.L_x_16134) ;  /* 0x0000000108907547 */ /* 0x000fea000b800000 */
[----:B------:R-:W-:-:S09]  /*5f50*/  UISETP.NE.AND UP0, UPT, UR4, 0x18, UPT ;  /* 0x000000180400788c */ /* 0x000fd2000bf05270 */
[----:B------:R-:W-:Y:S05]  /*5f60*/  BRA.U !UP0, `(.L_x_16135) ;  /* 0x0000000108447547 */ /* 0x000fea000b800000 */
.L_x_16111:
[----:B-12-45:R-:W-:Y:S01]  /*5f70*/  MOV R0, 0x0 ;  /* 0x0000000000007802 */ /* 0x036fe20000000f00 */
        /* <DEDUP_REMOVED lines=15> */
.L_x_16136:
[----:B------:R-:W-:Y:S05]  /*6070*/  BRA `(.L_x_16112) ;  /* 0x0000000000a07947 */ /* 0x000fea0003800000 */
.L_x_16135:
[----:B------:R-:W-:Y:S01]  /*6080*/  I2FP.F32.S32 R7, R4 ;  /* 0x0000000400077245 */ /* 0x000fe20000201400 */
[----:B------:R-:W-:Y:S01]  /*6090*/  BSSY.RECONVERGENT B0, `(.L_x_16137) ;  /* 0x000000c000007945 */ /* 0x000fe20003800200 */
[----:B-12-45:R-:W-:Y:S02]  /*60a0*/  IMAD.MOV.U32 R0, RZ, RZ, 0x7f ;  /* 0x0000007fff007424 */ /* 0x036fe400078e00ff */
        /* <DEDUP_REMOVED lines=10> */
.L_x_16138:
[----:B------:R-:W-:Y:S05]  /*6150*/  BSYNC.RECONVERGENT B0 ;  /* 0x0000000000007941 */ /* 0x000fea0003800200 */
.L_x_16137:
[----:B------:R-:W-:-:S05]  /*6160*/  LOP3.LUT R5, R0, 0x80, R5, 0xf8, !PT ;  /* 0x0000008000057812 */ /* 0x000fca00078ef805 */
[----:B------:R0:W-:Y:S01]  /*6170*/  STG.E.U8 desc[UR36][R2.64], R5 ;  /* 0x0000000502007986 */ /* 0x0001e2000c101124 */
[----:B------:R-:W-:Y:S05]  /*6180*/  BRA `(.L_x_16112) ;  /* 0x00000000005c7947 */ /* 0x000fea0003800000 */
.L_x_16134:
[----:B------:R-:W-:Y:S01]  /*6190*/  I2FP.F32.S32 R5, R4 ;  /* 0x0000000400057245 */ /* 0x000fe20000201400 */
[----:B------:R-:W-:Y:S03]  /*61a0*/  BSSY.RECONVERGENT B0, `(.L_x_16139) ;  /* 0x000000e000007945 */ /* 0x000fe60003800200 */
[----:B------:R-:W-:-:S04]  /*61b0*/  LOP3.LUT R4, R5, 0x7fffffff, RZ, 0xc0, !PT ;  /* 0x7fffffff05047812 */ /* 0x000fc800078ec0ff */
[----:B------:R-:W-:-:S13]  /*61c0*/  ISETP.GT.U32.AND P0, PT, R4, 0x477fffff, PT ;  /* 0x477fffff0400780c */ /* 0x000fda0003f04070 */
[----:B------:R-:W-:Y:S05]  /*61d0*/  @P0 BRA `(.L_x_16140) ;  /* 0x00000000001c0947 */ /* 0x000fea0003800000 */
[----:B------:R-:W-:-:S13]  /*61e0*/  ISETP.GE.U32.AND P0, PT, R4, 0x38800000, PT ;  /* 0x388000000400780c */ /* 0x000fda0003f06070 */
[----:B-12-45:R-:W-:-:S04]  /*61f0*/  @P0 SHF.R.U32.HI R0, RZ, 0x15, R5 ;  /* 0x00000015ff000819 */ /* 0x036fc80000011605 */
[----:B------:R-:W-:-:S04]  /*6200*/  @P0 LOP3.LUT R0, R0, 0x1, RZ, 0xc0, !PT ;  /* 0x0000000100000812 */ /* 0x000fc800078ec0ff */
[----:B------:R-:W-:-:S04]  /*6210*/  @P0 IADD3 R0, PT, PT, R5, 0x80fffff, R0 ;  /* 0x080fffff05000810 */ /* 0x000fc80007ffe000 */
[----:B------:R-:W-:Y:S01]  /*6220*/  @P0 SHF.R.U32.HI R0, RZ, 0x15, R0 ;  /* 0x00000015ff000819 */ /* 0x000fe20000011600 */
[----:B------:R-:W-:Y:S01]  /*6230*/  @!P0 FADD.FTZ R0, R4, 128 ;  /* 0x4300000004008421 */ /* 0x000fe20000010000 */
[----:B------:R-:W-:Y:S06]  /*6240*/  BRA `(.L_x_16141) ;  /* 0x00000000000c7947 */ /* 0x000fec0003800000 */
.L_x_16140:
[----:B-12-45:R-:W-:Y:S01]  /*6250*/  IMAD.MOV.U32 R0, RZ, RZ, 0x7f ;  /* 0x0000007fff007424 */ /* 0x036fe200078e00ff */
[----:B------:R-:W-:-:S04]  /*6260*/  ISETP.GT.U32.AND P0, PT, R4, 0x7f800000, PT ;  /* 0x7f8000000400780c */ /* 0x000fc80003f04070 */
[----:B------:R-:W-:-:S09]  /*6270*/  SEL R0, R0, 0x7c, P0 ;  /* 0x0000007c00007807 */ /* 0x000fd20000000000 */
.L_x_16141:
[----:B------:R-:W-:Y:S05]  /*6280*/  BSYNC.RECONVERGENT B0 ;  /* 0x0000000000007941 */ /* 0x000fea0003800200 */
.L_x_16139:
[----:B------:R-:W-:-:S04]  /*6290*/  SHF.R.U32.HI R5, RZ, 0x18, R5 ;  /* 0x00000018ff057819 */ /* 0x000fc80000011605 */
[----:B------:R-:W-:-:S05]  /*62a0*/  LOP3.LUT R5, R0, 0x80, R5, 0xf8, !PT ;  /* 0x0000008000057812 */ /* 0x000fca00078ef805 */
[----:B------:R0:W-:Y:S01]  /*62b0*/  STG.E.U8 desc[UR36][R2.64], R5 ;  /* 0x0000000502007986 */ /* 0x0001e2000c101124 */
[----:B------:R-:W-:Y:S05]  /*62c0*/  BRA `(.L_x_16112) ;  /* 0x00000000000c7947 */ /* 0x000fea0003800000 */
.L_x_16133:
[----:B-12-45:R-:W-:-:S04]  /*62d0*/  I2FP.F32.S32 R0, R4 ;  /* 0x0000000400007245 */ /* 0x036fc80000201400 */
[----:B------:R-:W-:-:S05]  /*62e0*/  F2FP.BF16.F32.PACK_AB R0, RZ, R0 ;  /* 0x00000000ff00723e */ /* 0x000fca00000010ff */
[----:B------:R0:W-:Y:S02]  /*62f0*/  STG.E.U16 desc[UR36][R2.64], R0 ;  /* 0x0000000002007986 */ /* 0x0001e4000c101524 */
.L_x_16112:
[----:B------:R-:W-:-:S07]  /*6300*/  IADD3 R17, PT, PT, R17, 0x80, RZ ;  /* 0x0000008011117810 */ /* 0x000fce0007ffe0ff */
.L_x_16066:
[----:B------:R-:W-:Y:S05]  /*6310*/  BSYNC.RECONVERGENT B6 ;  /* 0x0000000000067941 */ /* 0x000fea0003800200 */
.L_x_16065:
[----:B------:R-:W0:Y:S01]  /*6320*/  LDCU UR4, c[0x0][0x380] ;  /* 0x00007000ff0477ac */ /* 0x000e220008000800 */
[----:B------:R-:W-:Y:S01]  /*6330*/  BSSY.RECONVERGENT B6, `(.L_x_16142) ;  /* 0x0000310000067945 */ /* 0x000fe20003800200 */
[----:B0-----:R-:W-:-:S13]  /*6340*/  ISETP.GE.AND P0, PT, R17, UR4, PT ;  /* 0x0000000411007c0c */ /* 0x001fda000bf06270 */
[----:B------:R-:W-:Y:S05]  /*6350*/  @P0 BRA `(.L_x_16143) ;  /* 0x0000003000340947 */ /* 0x000fea0003800000 */
[----:B------:R-:W0:Y:S01]  /*6360*/  LDCU UR4, c[0x0][0x388] ;  /* 0x00007100ff0477ac */ /* 0x000e220008000800 */
[----:B-12-45:R-:W-:Y:S02]  /*6370*/  IMAD.MOV.U32 R0, RZ, RZ, RZ ;  /* 0x000000ffff007224 */ /* 0x036fe400078e00ff */
[----:B------:R-:W-:Y:S01]  /*6380*/  IMAD.MOV.U32 R16, RZ, RZ, RZ ;  /* 0x000000ffff107224 */ /* 0x000fe200078e00ff */
[----:B0-----:R-:W-:-:S09]  /*6390*/  UISETP.NE.AND UP0, UPT, UR4, URZ, UPT ;  /* 0x000000ff0400728c */ /* 0x001fd2000bf05270 */
        /* <DEDUP_REMOVED lines=299> */
.L_x_16144:
        /* <DEDUP_REMOVED lines=16> */
.L_x_16148:
[----:B------:R0:W5:Y:S01]  /*7750*/  LDG.E.U8 R0, desc[UR36][R2.64] ;  /* 0x0000002402007981 */ /* 0x000162000c1e1100 */
[----:B------:R-:W-:Y:S05]  /*7760*/  BRA `(.L_x_16150) ;  /* 0x0000000c002c7947 */ /* 0x000fea0003800000 */
.L_x_16147:
        /* <DEDUP_REMOVED lines=8> */
.L_x_16152:
[----:B------:R0:W5:Y:S01]  /*77f0*/  LDG.E R0, desc[UR36][R2.64] ;  /* 0x0000002402007981 */ /* 0x000162000c1e1900 */
[----:B------:R-:W-:Y:S05]  /*7800*/  BRA `(.L_x_16150) ;  /* 0x0000000c00047947 */ /* 0x000fea0003800000 */
.L_x_16151:
[----:B------:R0:W5:Y:S01]  /*7810*/  LDG.E.S16 R0, desc[UR36][R2.64] ;  /* 0x0000002402007981 */ /* 0x000162000c1e1700 */
[----:B------:R-:W-:Y:S05]  /*7820*/  BRA `(.L_x_16150) ;  /* 0x0000000800fc7947 */ /* 0x000fea0003800000 */
.L_x_16146:
        /* <DEDUP_REMOVED lines=9> */
.L_x_16154:
[----:B------:R-:W2:Y:S02]  /*78c0*/  LDG.E.U16 R2, desc[UR36][R2.64] ;  /* 0x0000002402027981 */ /* 0x000ea4000c1e1500 */
[----:B--2---:R-:W-:-:S06]  /*78d0*/  HADD2.F32 R0, -RZ, R2.H0_H0 ;  /* 0x20000002ff007230 */ /* 0x004fcc0000004100 */
[----:B------:R-:W0:Y:S01]  /*78e0*/  F2I.FTZ.TRUNC.NTZ R0, R0 ;  /* 0x0000000000007305 */ /* 0x000e22000021f100 */
[----:B------:R-:W-:Y:S05]  /*78f0*/  BRA `(.L_x_16150) ;  /* 0x0000000800c87947 */ /* 0x000fea0003800000 */
.L_x_16153:
        /* <DEDUP_REMOVED lines=9> */
.L_x_16156:
[----:B------:R-:W2:Y:S02]  /*7990*/  LDG.E.U16 R2, desc[UR36][R2.64] ;  /* 0x0000002402027981 */ /* 0x000ea4000c1e1500 */
[----:B--2---:R-:W-:-:S06]  /*79a0*/  HADD2.F32 R0, -RZ, R2.H0_H0 ;  /* 0x20000002ff007230 */ /* 0x004fcc0000004100 */
[----:B------:R-:W0:Y:S01]  /*79b0*/  F2I.FTZ.TRUNC.NTZ R0, R0 ;  /* 0x0000000000007305 */ /* 0x000e22000021f100 */
[----:B------:R-:W-:Y:S05]  /*79c0*/  BRA `(.L_x_16150) ;  /* 0x0000000800947947 */ /* 0x000fea0003800000 */
.L_x_16155:
[----:B------:R-:W2:Y:S02]  /*79d0*/  LDG.E.64 R2, desc[UR36][R2.64] ;  /* 0x0000002402027981 */ /* 0x000ea4000c1e1b00 */
[----:B--2---:R0:W1:Y:S02]  /*79e0*/  F2I.F64.TRUNC R0, R2 ;  /* 0x0000000200007311 */ /* 0x004064000030d100 */
[----:B01----:R-:W-:Y:S05]  /*79f0*/  BRA `(.L_x_16150) ;  /* 0x0000000800887947 */ /* 0x003fea0003800000 */
.L_x_16145:
        /* <DEDUP_REMOVED lines=12> */
.L_x_16159:
[----:B------:R-:W2:Y:S02]  /*7ac0*/  LDG.E.64 R2, desc[UR36][R2.64] ;  /* 0x0000002402027981 */ /* 0x000ea4000c1e1b00 */
[----:B--2---:R0:W1:Y:S02]  /*7ad0*/  F2I.F64.TRUNC R0, R2 ;  /* 0x0000000200007311 */ /* 0x004064000030d100 */
[----:B01----:R-:W-:Y:S05]  /*7ae0*/  BRA `(.L_x_16150) ;  /* 0x00000008004c7947 */ /* 0x003fea0003800000 */
.L_x_16158:
        /* <DEDUP_REMOVED lines=24> */
[----:B------:R-:W0:Y:S01]  /*7c70*/  F2I.FTZ.TRUNC.NTZ R0, R0 ;  /* 0x0000000000007305 */ /* 0x000e22000021f100 */
[----:B------:R-:W-:Y:S05]  /*7c80*/  BRA `(.L_x_16150) ;  /* 0x0000000400e47947 */ /* 0x000fea0003800000 */
.L_x_16161:
        /* <DEDUP_REMOVED lines=11> */
[----:B------:R-:W0:Y:S01]  /*7d40*/  F2I.FTZ.TRUNC.NTZ R0, R0 ;  /* 0x0000000000007305 */ /* 0x000e22000021f100 */
[----:B------:R-:W-:Y:S05]  /*7d50*/  BRA `(.L_x_16150) ;  /* 0x0000000400b07947 */ /* 0x000fea0003800000 */
.L_x_16160:
[----:B------:R-:W2:Y:S02]  /*7d60*/  LDG.E.U16 R0, desc[UR36][R2.64] ;  /* 0x0000002402007981 */ /* 0x000ea4000c1e1500 */
[----:B--2---:R-:W-:-:S06]  /*7d70*/  IMAD.U32 R0, R0, 0x10000, RZ ;  /* 0x0001000000007824 */ /* 0x004fcc00078e00ff */
[----:B------:R-:W0:Y:S01]  /*7d80*/  F2I.FTZ.TRUNC.NTZ R0, R0 ;  /* 0x0000000000007305 */ /* 0x000e22000021f100 */
[----:B------:R-:W-:Y:S05]  /*7d90*/  BRA `(.L_x_16150) ;  /* 0x0000000400a07947 */ /* 0x000fea0003800000 */
.L_x_16157:
        /* <DEDUP_REMOVED lines=10> */
.L_x_16164:
        /* <DEDUP_REMOVED lines=21> */
.L_x_16168:
[----:B------:R-:W-:Y:S05]  /*7f90*/  BSYNC.RECONVERGENT B1 ;  /* 0x0000000000017941 */ /* 0x000fea0003800200 */
.L_x_16167:
[----:B------:R-:W-:Y:S02]  /*7fa0*/  SHF.L.U32 R0, R0, 0x14, RZ ;  /* 0x0000001400007819 */ /* 0x000fe400000006ff */
[----:B------:R-:W-:-:S04]  /*7fb0*/  LEA R2, R2, 0x3b800000, 0x17 ;  /* 0x3b80000002027811 */ /* 0x000fc800078eb8ff */
[----:B------:R-:W-:-:S07]  /*7fc0*/  LOP3.LUT R0, R2, R0, R7, 0xfe, !PT ;  /* 0x0000000002007212 */ /* 0x000fce00078efe07 */
.L_x_16166:
[----:B------:R-:W-:Y:S05]  /*7fd0*/  BSYNC.RECONVERGENT B0 ;  /* 0x0000000000007941 */ /* 0x000fea0003800200 */
.L_x_16165:
[----:B------:R-:W1:Y:S01]  /*7fe0*/  F2I.FTZ.TRUNC.NTZ R0, R0 ;  /* 0x0000000000007305 */ /* 0x000e62000021f100 */
[----:B------:R-:W-:Y:S05]  /*7ff0*/  BRA `(.L_x_16150) ;  /* 0x0000000400087947 */ /* 0x000fea0003800000 */
.L_x_16163:
        /* <DEDUP_REMOVED lines=21> */
.L_x_16172:
[----:B------:R-:W-:Y:S05]  /*8150*/  BSYNC.RECONVERGENT B1 ;  /* 0x0000000000017941 */ /* 0x000fea0003800200 */
.L_x_16171:
[----:B------:R-:W-:Y:S01]  /*8160*/  IMAD.SHL.U32 R0, R0, 0x200000, RZ ;  /* 0x0020000000007824 */ /* 0x000fe200078e00ff */
[----:B------:R-:W-:-:S04]  /*8170*/  LEA R2, R2, 0x37800000, 0x17 ;  /* 0x3780000002027811 */ /* 0x000fc800078eb8ff */
[----:B------:R-:W-:-:S07]  /*8180*/  LOP3.LUT R0, R2, R0, R7, 0xfe, !PT ;  /* 0x0000000002007212 */ /* 0x000fce00078efe07 */
.L_x_16170:
[----:B------:R-:W-:Y:S05]  /*8190*/  BSYNC.RECONVERGENT B0 ;  /* 0x0000000000007941 */ /* 0x000fea0003800200 */
.L_x_16169:
[----:B------:R-:W2:Y:S01]  /*81a0*/  F2I.FTZ.TRUNC.NTZ R0, R0 ;  /* 0x0000000000007305 */ /* 0x000ea2000021f100 */
[----:B------:R-:W-:Y:S05]  /*81b0*/  BRA `(.L_x_16150) ;  /* 0x0000000000987947 */ /* 0x000fea0003800000 */
.L_x_16162:
        /* <DEDUP_REMOVED lines=14> */
.L_x_16176:
[----:B------:R-:W-:Y:S05]  /*82a0*/  BSYNC.RECONVERGENT B0 ;  /* 0x0000000000007941 */ /* 0x000fea0003800200 */
.L_x_16175:
[----:B------:R-:W4:Y:S01]  /*82b0*/  F2I.FTZ.TRUNC.NTZ R0, R0 ;  /* 0x0000000000007305 */ /* 0x000f22000021f100 */
[----:B------:R-:W-:Y:S05]  /*82c0*/  BRA `(.L_x_16150) ;  /* 0x0000000000547947 */ /* 0x000fea0003800000 */
.L_x_16149:
        /* <DEDUP_REMOVED lines=16> */
.L_x_16177:
[----:B------:R-:W-:Y:S01]  /*83d0*/  MOV R0, RZ ;  /* 0x000000ff00007202 */ /* 0x000fe20000000f00 */
[----:B------:R-:W-:Y:S06]  /*83e0*/  BRA `(.L_x_16150) ;  /* 0x00000000000c7947 */ /* 0x000fec0003800000 */
.L_x_16174:
[----:B------:R3:W5:Y:S01]  /*83f0*/  LDG.E R0, desc[UR36][R2.64] ;  /* 0x0000002402007981 */ /* 0x000762000c1e1900 */
[----:B------:R-:W-:Y:S05]  /*8400*/  BRA `(.L_x_16150) ;  /* 0x0000000000047947 */ /* 0x000fea0003800000 */
.L_x_16173:
[----:B------:R0:W5:Y:S02]  /*8410*/  LDG.E R0, desc[UR36][R2.64] ;  /* 0x0000002402007981 */ /* 0x000164000c1e1900 */
.L_x_16150:
        /* <DEDUP_REMOVED lines=15> */
.L_x_16183:
        /* <DEDUP_REMOVED lines=8> */
.L_x_16182:
[----:B------:R-:W-:Y:S05]  /*8590*/  BSYNC.RECONVERGENT B1 ;  /* 0x0000000000017941 */ /* 0x000fea0003800200 */
.L_x_16181:
[----:B------:R-:W-:Y:S05]  /*85a0*/  BRA `(.L_x_16180) ;  /* 0x0000000000187947 */ /* 0x000fea0003800000 */
.L_x_16179:
[----:B-12-45:R-:W-:Y:S01]  /*85b0*/  ISETP.NE.AND P0, PT, R0, 0x1, PT ;  /* 0x000000010000780c */ /* 0x036fe20003f05270 */
[----:B------:R-:W-:-:S12]  /*85c0*/  IMAD.MOV.U32 R4, RZ, RZ, R0 ;  /* 0x000000ffff047224 */ /* 0x000fd800078e0000 */
[----:B------:R-:W-:Y:S05]  /*85d0*/  @!P0 BRA `(.L_x_16180) ;  /* 0x00000000000c8947 */ /* 0x000fea0003800000 */
[----:B------:R-:W-:Y:S02]  /*85e0*/  ISETP.NE.AND P0, PT, R0, -0x1, PT ;  /* 0xffffffff0000780c */ /* 0x000fe40003f05270 */
[----:B------:R-:W-:-:S11]  /*85f0*/  MOV R4, UR38 ;  /* 0x0000002600047c02 */ /* 0x000fd60008000f00 */
[----:B------:R-:W-:-:S07]  /*8600*/  @P0 IMAD.MOV.U32 R4, RZ, RZ, RZ ;  /* 0x000000ffff040224 */ /* 0x000fce00078e00ff */
.L_x_16180:
[----:B------:R-:W-:Y:S05]  /*8610*/  BSYNC.RECONVERGENT B0 ;  /* 0x0000000000007941 */ /* 0x000fea0003800200 */
.L_x_16178:
        /* <DEDUP_REMOVED lines=16> */
.L_x_16187:
[----:B------:R0:W-:Y:S01]  /*8720*/  STG.E.U8 desc[UR36][R2.64], R4 ;  /* 0x0000000402007986 */ /* 0x0001e2000c101124 */
[----:B------:R-:W-:Y:S05]  /*8730*/  BRA `(.L_x_16189) ;  /* 0x0000000c00387947 */ /* 0x000fea0003800000 */
.L_x_16186:
        /* <DEDUP_REMOVED lines=9> */
.L_x_16191:
[----:B------:R0:W-:Y:S01]  /*87d0*/  STG.E desc[UR36][R2.64], R4 ;  /* 0x0000000402007986 */ /* 0x0001e2000c101924 */
[----:B------:R-:W-:Y:S05]  /*87e0*/  BRA `(.L_x_16189) ;  /* 0x0000000c000c7947 */ /* 0x000fea0003800000 */
.L_x_16190:
[----:B------:R0:W-:Y:S01]  /*87f0*/  STG.E.U16 desc[UR36][R2.64], R4 ;  /* 0x0000000402007986 */ /* 0x0001e2000c101524 */
[----:B------:R-:W-:Y:S05]  /*8800*/  BRA `(.L_x_16189) ;  /* 0x0000000c00047947 */ /* 0x000fea0003800000 */
.L_x_16185:
        /* <DEDUP_REMOVED lines=9> */
.L_x_16193:
[----:B-12-45:R-:W-:-:S04]  /*88a0*/  I2FP.F32.S32 R0, R4 ;  /* 0x0000000400007245 */ /* 0x036fc80000201400 */
[----:B------:R-:W-:-:S05]  /*88b0*/  F2FP.F16.F32.PACK_AB R0, RZ, R0 ;  /* 0x00000000ff00723e */ /* 0x000fca00000000ff */
[----:B------:R0:W-:Y:S01]  /*88c0*/  STG.E.U16 desc[UR36][R2.64], R0 ;  /* 0x0000000002007986 */ /* 0x0001e2000c101524 */
[----:B------:R-:W-:Y:S05]  /*88d0*/  BRA `(.L_x_16189) ;  /* 0x0000000800d07947 */ /* 0x000fea0003800000 */
.L_x_16192:
        /* <DEDUP_REMOVED lines=10> */
.L_x_16195:
[----:B------:R-:W-:-:S04]  /*8980*/  I2FP.F32.S32 R4, R4 ;  /* 0x0000000400047245 */ /* 0x000fc80000201400 */
[----:B------:R-:W-:-:S04]  /*8990*/  F2FP.F16.F32.PACK_AB R5, RZ, R4 ;  /* 0x00000004ff05723e */ /* 0x000fc800000000ff */
[----:B------:R-:W-:-:S05]  /*89a0*/  PRMT R5, R5, 0x5410, RZ ;  /* 0x0000541005057816 */ /* 0x000fca00000000ff */
[----:B------:R0:W-:Y:S01]  /*89b0*/  STG.E desc[UR36][R2.64], R5 ;  /* 0x0000000502007986 */ /* 0x0001e2000c101924 */
[----:B------:R-:W-:Y:S05]  /*89c0*/  BRA `(.L_x_16189) ;  /* 0x0000000800947947 */ /* 0x000fea0003800000 */
.L_x_16194:
[----:B------:R-:W0:Y:S02]  /*89d0*/  I2F.F64 R4, R4 ;  /* 0x0000000400047312 */ /* 0x000e240000201c00 */
[----:B0-----:R0:W-:Y:S01]  /*89e0*/  STG.E.64 desc[UR36][R2.64], R4 ;  /* 0x0000000402007986 */ /* 0x0011e2000c101b24 */
[----:B------:R-:W-:Y:S05]  /*89f0*/  BRA `(.L_x_16189) ;  /* 0x0000000800887947 */ /* 0x000fea0003800000 */
.L_x_16184:
        /* <DEDUP_REMOVED lines=12> */
.L_x_16199:
        /* <DEDUP_REMOVED lines=18> */
.L_x_16202:
[----:B------:R-:W-:-:S04]  /*8be0*/  SHF.R.U32.HI R5, RZ, 0x18, R5 ;  /* 0x00000018ff057819 */ /* 0x000fc80000011605 */
[----:B------:R-:W-:-:S07]  /*8bf0*/  LOP3.LUT R0, R0, 0x80, R5, 0xf8, !PT ;  /* 0x0000008000007812 */ /* 0x000fce00078ef805 */
.L_x_16201:
[----:B------:R-:W-:Y:S05]  /*8c00*/  BSYNC.RECONVERGENT B0 ;  /* 0x0000000000007941 */ /* 0x000fea0003800200 */
.L_x_16200:
[----:B------:R0:W-:Y:S01]  /*8c10*/  STG.E.U8 desc[UR36][R2.64], R0 ;  /* 0x0000000002007986 */ /* 0x0001e2000c101124 */
[----:B------:R-:W-:Y:S05]  /*8c20*/  BRA `(.L_x_16189) ;  /* 0x0000000400fc7947 */ /* 0x000fea0003800000 */
.L_x_16198:
[----:B------:R-:W-:Y:S01]  /*8c30*/  I2FP.F32.S32 R5, R4 ;  /* 0x0000000400057245 */ /* 0x000fe20000201400 */
[----:B------:R-:W-:Y:S01]  /*8c40*/  BSSY.RECONVERGENT B0, `(.L_x_16203) ;  /* 0x0000013000007945 */ /* 0x000fe20003800200 */
[----:B-12-45:R-:W-:Y:S02]  /*8c50*/  MOV R0, 0x80 ;  /* 0x0000008000007802 */ /* 0x036fe40000000f00 */
        /* <DEDUP_REMOVED lines=15> */
.L_x_16205:
[----:B------:R-:W-:-:S04]  /*8d50*/  SHF.R.U32.HI R5, RZ, 0x18, R5 ;  /* 0x00000018ff057819 */ /* 0x000fc80000011605 */
[----:B------:R-:W-:-:S07]  /*8d60*/  LOP3.LUT R0, R0, 0x80, R5, 0xf8, !PT ;  /* 0x0000008000007812 */ /* 0x000fce00078ef805 */
.L_x_16204:
[----:B------:R-:W-:Y:S05]  /*8d70*/  BSYNC.RECONVERGENT B0 ;  /* 0x0000000000007941 */ /* 0x000fea0003800200 */
.L_x_16203:
[----:B------:R0:W-:Y:S01]  /*8d80*/  STG.E.U8 desc[UR36][R2.64], R0 ;  /* 0x0000000002007986 */ /* 0x0001e2000c101124 */
[----:B------:R-:W-:Y:S05]  /*8d90*/  BRA `(.L_x_16189) ;  /* 0x0000000400a07947 */ /* 0x000fea0003800000 */
.L_x_16197:
        /* <DEDUP_REMOVED lines=22> */
.L_x_16207:
[----:B------:R-:W-:-:S05]  /*8f00*/  SHF.R.S32.HI R5, RZ, 0x1f, R4 ;  /* 0x0000001fff057819 */ /* 0x000fca0000011404 */
[----:B------:R0:W-:Y:S01]  /*8f10*/  STG.E.64 desc[UR36][R2.64], R4 ;  /* 0x0000000402007986 */ /* 0x0001e2000c101b24 */
[----:B------:R-:W-:Y:S05]  /*8f20*/  BRA `(.L_x_16189) ;  /* 0x00000004003c7947 */ /* 0x000fea0003800000 */
.L_x_16206:
[----:B------:R0:W-:Y:S01]  /*8f30*/  STG.E desc[UR36][R2.64], R4 ;  /* 0x0000000402007986 */ /* 0x0001e2000c101924 */
[----:B------:R-:W-:Y:S05]  /*8f40*/  BRA `(.L_x_16189) ;  /* 0x0000000400347947 */ /* 0x000fea0003800000 */
.L_x_16196:
        /* <DEDUP_REMOVED lines=10> */
.L_x_16209:
[----:B------:R-:W-:Y:S01]  /*8ff0*/  CS2R R6, SRZ ;  /* 0x0000000000067805 */ /* 0x000fe2000001ff00 */
[----:B------:R-:W0:Y:S04]  /*9000*/  I2F.F64 R4, R4 ;  /* 0x0000000400047312 */ /* 0x000e280000201c00 */
[----:B0-----:R3:W-:Y:S01]  /*9010*/  STG.E.128 desc[UR36][R2.64], R4 ;  /* 0x0000000402007986 */ /* 0x0017e2000c101d24 */
[----:B------:R-:W-:Y:S05]  /*9020*/  BRA `(.L_x_16189) ;  /* 0x0000000000fc7947 */ /* 0x000fea0003800000 */
.L_x_16208:
[----:B------:R-:W-:-:S09]  /*9030*/  UISETP.NE.AND UP0, UPT, UR4, 0xf, UPT ;  /* 0x0000000f0400788c */ /* 0x000fd2000bf05270 */
[----:B------:R-:W-:Y:S05]  /*9040*/  BRA.U !UP0, `(.L_x_16210) ;  /* 0x0000000108e87547 */ /* 0x000fea000b800000 */
[----:B------:R-:W-:-:S09]  /*9050*/  UISETP.NE.AND UP0, UPT, UR4, 0x17, UPT ;  /* 0x000000170400788c */ /* 0x000fd2000bf05270 */
[----:B------:R-:W-:Y:S05]  /*9060*/  BRA.U !UP0, `(.L_x_16211) ;  /* 0x0000000108907547 */ /* 0x000fea000b800000 */
[----:B------:R-:W-:-:S09]  /*9070*/  UISETP.NE.AND UP0, UPT, UR4, 0x18, UPT ;  /* 0x000000180400788c */ /* 0x000fd2000bf05270 */
[----:B------:R-:W-:Y:S05]  /*9080*/  BRA.U !UP0, `(.L_x_16212) ;  /* 0x0000000108447547 */ /* 0x000fea000b800000 */
.L_x_16188:
[----:B-12-45:R-:W-:Y:S01]  /*9090*/  MOV R0, 0x0 ;  /* 0x0000000000007802 */ /* 0x036fe20000000f00 */
        /* <DEDUP_REMOVED lines=15> */
.L_x_16213:
[----:B------:R-:W-:Y:S05]  /*9190*/  BRA `(.L_x_16189) ;  /* 0x0000000000a07947 */ /* 0x000fea0003800000 */
.L_x_16212:
[----:B------:R-:W-:Y:S01]  /*91a0*/  I2FP.F32.S32 R7, R4 ;  /* 0x0000000400077245 */ /* 0x000fe20000201400 */
[----:B------:R-:W-:Y:S01]  /*91b0*/  BSSY.RECONVERGENT B0, `(.L_x_16214) ;  /* 0x000000c000007945 */ /* 0x000fe20003800200 */
[----:B-12-45:R-:W-:Y:S02]  /*91c0*/  MOV R0, 0x7f ;  /* 0x0000007f00007802 */ /* 0x036fe40000000f00 */
        /* <DEDUP_REMOVED lines=10> */
.L_x_16215:
[----:B------:R-:W-:Y:S05]  /*9270*/  BSYNC.RECONVERGENT B0 ;  /* 0x0000000000007941 */ /* 0x000fea0003800200 */
.L_x_16214:
[----:B------:R-:W-:-:S05]  /*9280*/  LOP3.LUT R5, R0, 0x80, R5, 0xf8, !PT ;  /* 0x0000008000057812 */ /* 0x000fca00078ef805 */
[----:B------:R0:W-:Y:S01]  /*9290*/  STG.E.U8 desc[UR36][R2.64], R5 ;  /* 0x0000000502007986 */ /* 0x0001e2000c101124 */
[----:B------:R-:W-:Y:S05]  /*92a0*/  BRA `(.L_x_16189) ;  /* 0x00000000005c7947 */ /* 0x000fea0003800000 */
.L_x_16211:
        /* <DEDUP_REMOVED lines=12> */
.L_x_16217:
[----:B-12-45:R-:W-:Y:S01]  /*9370*/  IMAD.MOV.U32 R0, RZ, RZ, 0x7f ;  /* 0x0000007fff007424 */ /* 0x036fe200078e00ff */
[----:B------:R-:W-:-:S04]  /*9380*/  ISETP.GT.U32.AND P0, PT, R4, 0x7f800000, PT ;  /* 0x7f8000000400780c */ /* 0x000fc80003f04070 */
[----:B------:R-:W-:-:S09]  /*9390*/  SEL R0, R0, 0x7c, P0 ;  /* 0x0000007c00007807 */ /* 0x000fd20000000000 */
.L_x_16218:
[----:B------:R-:W-:Y:S05]  /*93a0*/  BSYNC.RECONVERGENT B0 ;  /* 0x0000000000007941 */ /* 0x000fea0003800200 */
.L_x_16216:
[----:B------:R-:W-:-:S04]  /*93b0*/  SHF.R.U32.HI R5, RZ, 0x18, R5 ;  /* 0x00000018ff057819 */ /* 0x000fc80000011605 */
[----:B------:R-:W-:-:S05]  /*93c0*/  LOP3.LUT R5, R0, 0x80, R5, 0xf8, !PT ;  /* 0x0000008000057812 */ /* 0x000fca00078ef805 */
[----:B------:R0:W-:Y:S01]  /*93d0*/  STG.E.U8 desc[UR36][R2.64], R5 ;  /* 0x0000000502007986 */ /* 0x0001e2000c101124 */
[----:B------:R-:W-:Y:S05]  /*93e0*/  BRA `(.L_x_16189) ;  /* 0x00000000000c7947 */ /* 0x000fea0003800000 */
.L_x_16210:
[----:B-12-45:R-:W-:-:S04]  /*93f0*/  I2FP.F32.S32 R0, R4 ;  /* 0x0000000400007245 */ /* 0x036fc80000201400 */
[----:B------:R-:W-:-:S05]  /*9400*/  F2FP.BF16.F32.PACK_AB R0, RZ, R0 ;  /* 0x00000000ff00723e */ /* 0x000fca00000010ff */
[----:B------:R0:W-:Y:S02]  /*9410*/  STG.E.U16 desc[UR36][R2.64], R0 ;  /* 0x0000000002007986 */ /* 0x0001e4000c101524 */
.L_x_16189:
[----:B------:R-:W-:-:S07]  /*9420*/  VIADD R17, R17, 0x80 ;  /* 0x0000008011117836 */ /* 0x000fce0000000000 */
.L_x_16143:
[----:B------:R-:W-:Y:S05]  /*9430*/  BSYNC.RECONVERGENT B6 ;  /* 0x0000000000067941 */ /* 0x000fea0003800200 */
.L_x_16142:
[----:B------:R-:W0:Y:S02]  /*9440*/  LDCU UR4, c[0x0][0x380] ;  /* 0x00007000ff0477ac */ /* 0x000e240008000800 */
[----:B0-----:R-:W-:-:S13]  /*9450*/  ISETP.GE.AND P0, PT, R17, UR4, PT ;  /* 0x0000000411007c0c */ /* 0x001fda000bf06270 */
[----:B------:R-:W-:Y:S05]  /*9460*/  @P0 EXIT ;  /* 0x000000000000094d */ /* 0x000fea0003800000 */
[----:B------:R-:W0:Y:S01]  /*9470*/  LDCU UR4, c[0x0][0x388] ;  /* 0x00007100ff0477ac */ /* 0x000e220008000800 */
[----:B-12-45:R-:W-:Y:S02]  /*9480*/  HFMA2 R0, -RZ, RZ, 0, 0 ;  /* 0x00000000ff007431 */ /* 0x036fe400000001ff */
        /* <DEDUP_REMOVED lines=301> */
.L_x_16219:
[----:B------:R-:W0:Y:S01]  /*a760*/  LDCU.128 UR8, c[0x0][0x580] ;  /* 0x0000b000ff0877ac */ /* 0x000e220008000c00 */
[----:B------:R-:W-:-:S04]  /*a770*/  UPRMT UR4, UR40, 0x9910, URZ ;  /* 0x0000991028047896 */ /* 0x000fc800080000ff */
[----:B------:R-:W-:Y:S01]  /*a780*/  UISETP.GT.AND UP0, UPT, UR4, 0x9, UPT ;  /* 0x000000090400788c */ /* 0x000fe2000bf04270 */
[----:B0-----:R-:W-:Y:S02]  /*a790*/  IADD3 R16, P0, PT, R16, UR8, RZ ;  /* 0x0000000810107c10 */ /* 0x001fe4000ff1e0ff */
[----:B---3--:R-:W-:-:S03]  /*a7a0*/  IADD3 R2, P1, PT, R0, UR10, RZ ;  /* 0x0000000a00027c10 */ /* 0x008fc6000ff3e0ff */
        /* <DEDUP_REMOVED lines=13> */
.L_x_16223:
[----:B------:R0:W5:Y:S01]  /*a880*/  LDG.E.U8 R0, desc[UR36][R2.64] ;  /* 0x0000002402007981 */ /* 0x000162000c1e1100 */
[----:B------:R-:W-:Y:S05]  /*a890*/  BRA `(.L_x_16225) ;  /* 0x0000000c002c7947 */ /* 0x000fea0003800000 */
.L_x_16222:
        /* <DEDUP_REMOVED lines=8> */
.L_x_16227:
[----:B------:R0:W5:Y:S01]  /*a920*/  LDG.E R0, desc[UR36][R2.64] ;  /* 0x0000002402007981 */ /* 0x000162000c1e1900 */
[----:B------:R-:W-:Y:S05]  /*a930*/  BRA `(.L_x_16225) ;  /* 0x0000000c00047947 */ /* 0x000fea0003800000 */
.L_x_16226:
[----:B------:R0:W5:Y:S01]  /*a940*/  LDG.E.S16 R0, desc[UR36][R2.64] ;  /* 0x0000002402007981 */ /* 0x000162000c1e1700 */
[----:B------:R-:W-:Y:S05]  /*a950*/  BRA `(.L_x_16225) ;  /* 0x0000000800fc7947 */ /* 0x000fea0003800000 */
.L_x_16221:
        /* <DEDUP_REMOVED lines=9> */
.L_x_16229:
[----:B------:R-:W2:Y:S02]  /*a9f0*/  LDG.E.U16 R2, desc[UR36][R2.64] ;  /* 0x0000002402027981 */ /* 0x000ea4000c1e1500 */
[----:B--2---:R-:W-:-:S06]  /*aa00*/  HADD2.F32 R0, -RZ, R2.H0_H0 ;  /* 0x20000002ff007230 */ /* 0x004fcc0000004100 */
[----:B------:R-:W0:Y:S01]  /*aa10*/  F2I.FTZ.TRUNC.NTZ R0, R0 ;  /* 0x0000000000007305 */ /* 0x000e22000021f100 */
[----:B------:R-:W-:Y:S05]  /*aa20*/  BRA `(.L_x_16225) ;  /* 0x0000000800c87947 */ /* 0x000fea0003800000 */
.L_x_16228:
        /* <DEDUP_REMOVED lines=9> */
.L_x_16231:
[----:B------:R-:W2:Y:S02]  /*aac0*/  LDG.E.U16 R2, desc[UR36][R2.64] ;  /* 0x0000002402027981 */ /* 0x000ea4000c1e1500 */
[----:B--2---:R-:W-:-:S06]  /*aad0*/  HADD2.F32 R0, -RZ, R2.H0_H0 ;  /* 0x20000002ff007230 */ /* 0x004fcc0000004100 */
[----:B------:R-:W0:Y:S01]  /*aae0*/  F2I.FTZ.TRUNC.NTZ R0, R0 ;  /* 0x0000000000007305 */ /* 0x000e22000021f100 */
[----:B------:R-:W-:Y:S05]  /*aaf0*/  BRA `(.L_x_16225) ;  /* 0x0000000800947947 */ /* 0x000fea0003800000 */
.L_x_16230:
[----:B------:R-:W2:Y:S02]  /*ab00*/  LDG.E.64 R2, desc[UR36][R2.64] ;  /* 0x0000002402027981 */ /* 0x000ea4000c1e1b00 */
[----:B--2---:R0:W1:Y:S02]  /*ab10*/  F2I.F64.TRUNC R0, R2 ;  /* 0x0000000200007311 */ /* 0x004064000030d100 */
[----:B01----:R-:W-:Y:S05]  /*ab20*/  BRA `(.L_x_16225) ;  /* 0x0000000800887947 */ /* 0x003fea0003800000 */
.L_x_16220:
        /* <DEDUP_REMOVED lines=12> */
.L_x_16234:
[----:B------:R-:W2:Y:S02]  /*abf0*/  LDG.E.64 R2, desc[UR36][R2.64] ;  /* 0x0000002402027981 */ /* 0x000ea4000c1e1b00 */
[----:B--2---:R0:W1:Y:S02]  /*ac00*/  F2I.F64.TRUNC R0, R2 ;  /* 0x0000000200007311 */ /* 0x004064000030d100 */
[----:B01----:R-:W-:Y:S05]  /*ac10*/  BRA `(.L_x_16225) ;  /* 0x00000008004c7947 */ /* 0x003fea0003800000 */
.L_x_16233:
        /* <DEDUP_REMOVED lines=26> */
.L_x_16236:
        /* <DEDUP_REMOVED lines=13> */
.L_x_16235:
[----:B------:R-:W2:Y:S02]  /*ae90*/  LDG.E.U16 R0, desc[UR36][R2.64] ;  /* 0x0000002402007981 */ /* 0x000ea4000c1e1500 */
[----:B--2---:R-:W-:-:S06]  /*aea0*/  SHF.L.U32 R0, R0, 0x10, RZ ;  /* 0x0000001000007819 */ /* 0x004fcc00000006ff */
[----:B------:R-:W0:Y:S01]  /*aeb0*/  F2I.FTZ.TRUNC.NTZ R0, R0 ;  /* 0x0000000000007305 */ /* 0x000e22000021f100 */
[----:B------:R-:W-:Y:S05]  /*aec0*/  BRA `(.L_x_16225) ;  /* 0x0000000400a07947 */ /* 0x000fea0003800000 */
.L_x_16232:
        /* <DEDUP_REMOVED lines=10> */
.L_x_16239:
        /* <DEDUP_REMOVED lines=21> */
.L_x_16243:
[----:B------:R-:W-:Y:S05]  /*b0c0*/  BSYNC.RECONVERGENT B1 ;  /* 0x0000000000017941 */ /* 0x000fea0003800200 */
.L_x_16242:
[----:B------:R-:W-:Y:S01]  /*b0d0*/  IMAD.SHL.U32 R0, R0, 0x100000, RZ ;  /* 0x0010000000007824 */ /* 0x000fe200078e00ff */
[----:B------:R-:W-:-:S04]  /*b0e0*/  LEA R2, R2, 0x3b800000, 0x17 ;  /* 0x3b80000002027811 */ /* 0x000fc800078eb8ff */
[----:B------:R-:W-:-:S07]  /*b0f0*/  LOP3.LUT R0, R2, R0, R7, 0xfe, !PT ;  /* 0x0000000002007212 */ /* 0x000fce00078efe07 */
.L_x_16241:
[----:B------:R-:W-:Y:S05]  /*b100*/  BSYNC.RECONVERGENT B0 ;  /* 0x0000000000007941 */ /* 0x000fea0003800200 */
.L_x_16240:
[----:B------:R-:W1:Y:S01]  /*b110*/  F2I.FTZ.TRUNC.NTZ R0, R0 ;  /* 0x0000000000007305 */ /* 0x000e62000021f100 */
[----:B------:R-:W-:Y:S05]  /*b120*/  BRA `(.L_x_16225) ;  /* 0x0000000400087947 */ /* 0x000fea0003800000 */
.L_x_16238:
        /* <DEDUP_REMOVED lines=21> */
.L_x_16247:
[----:B------:R-:W-:Y:S05]  /*b280*/  BSYNC.RECONVERGENT B1 ;  /* 0x0000000000017941 */ /* 0x000fea0003800200 */
.L_x_16246:
[----:B------:R-:W-:Y:S01]  /*b290*/  IMAD.SHL.U32 R0, R0, 0x200000, RZ ;  /* 0x0020000000007824 */ /* 0x000fe200078e00ff */
[----:B------:R-:W-:-:S04]  /*b2a0*/  LEA R2, R2, 0x37800000, 0x17 ;  /* 0x3780000002027811 */ /* 0x000fc800078eb8ff */
[----:B------:R-:W-:-:S07]  /*b2b0*/  LOP3.LUT R0, R2, R0, R7, 0xfe, !PT ;  /* 0x0000000002007212 */ /* 0x000fce00078efe07 */
.L_x_16245:
[----:B------:R-:W-:Y:S05]  /*b2c0*/  BSYNC.RECONVERGENT B0 ;  /* 0x0000000000007941 */ /* 0x000fea0003800200 */
.L_x_16244:
[----:B------:R-:W2:Y:S01]  /*b2d0*/  F2I.FTZ.TRUNC.NTZ R0, R0 ;  /* 0x0000000000007305 */ /* 0x000ea2000021f100 */
[----:B------:R-:W-:Y:S05]  /*b2e0*/  BRA `(.L_x_16225) ;  /* 0x0000000000987947 */ /* 0x000fea0003800000 */
.L_x_16237:
        /* <DEDUP_REMOVED lines=14> */
.L_x_16251:
[----:B------:R-:W-:Y:S05]  /*b3d0*/  BSYNC.RECONVERGENT B0 ;  /* 0x0000000000007941 */ /* 0x000fea0003800200 */
.L_x_16250:
[----:B------:R-:W4:Y:S01]  /*b3e0*/  F2I.FTZ.TRUNC.NTZ R0, R0 ;  /* 0x0000000000007305 */ /* 0x000f22000021f100 */
[----:B------:R-:W-:Y:S05]  /*b3f0*/  BRA `(.L_x_16225) ;  /* 0x0000000000547947 */ /* 0x000fea0003800000 */
.L_x_16224:
        /* <DEDUP_REMOVED lines=16> */
.L_x_16252:
[----:B------:R-:W-:Y:S01]  /*b500*/  IMAD.MOV.U32 R0, RZ, RZ, RZ ;  /* 0x000000ffff007224 */ /* 0x000fe200078e00ff */
[----:B------:R-:W-:Y:S06]  /*b510*/  BRA `(.L_x_16225) ;  /* 0x00000000000c7947 */ /* 0x000fec0003800000 */
.L_x_16249:
[----:B------:R0:W5:Y:S01]  /*b520*/  LDG.E R0, desc[UR36][R2.64] ;  /* 0x0000002402007981 */ /* 0x000162000c1e1900 */
[----:B------:R-:W-:Y:S05]  /*b530*/  BRA `(.L_x_16225) ;  /* 0x0000000000047947 */ /* 0x000fea0003800000 */
.L_x_16248:
[----:B------:R3:W5:Y:S02]  /*b540*/  LDG.E R0, desc[UR36][R2.64] ;  /* 0x0000002402007981 */ /* 0x000764000c1e1900 */
.L_x_16225:
[----:B------:R-:W0:Y:S01]  /*b550*/  LDC R4, c[0x0][0x590] ;  /* 0x00016400ff047b82 */ /* 0x000e220000000800 */
[----:B------:R-:W-:Y:S01]  /*b560*/  BSSY.RECONVERGENT B0, `(.L_x_16253) ;  /* 0x000001f000007945 */ /* 0x000fe20003800200 */
[----:B0-----:R-:W-:-:S13]  /*b570*/  ISETP.GE.AND P0, PT, R4, RZ, PT ;  /* 0x000000ff0400720c */ /* 0x001fda0003f06270 */
[----:B------:R-:W-:Y:S05]  /*b580*/  @!P0 BRA `(.L_x_16254) ;  /* 0x0000000000588947 */ /* 0x000fea0003800000 */
[----:B------:R-:W-:Y:S02]  /*b590*/  ISETP.NE.AND P0, PT, R4, RZ, PT ;  /* 0x000000ff0400720c */ /* 0x000fe40003f05270 */
[----:B---3--:R-:W-:-:S11]  /*b5a0*/  MOV R2, 0x1 ;  /* 0x0000000100027802 */ /* 0x008fd60000000f00 */
[----:B------:R-:W-:Y:S05]  /*b5b0*/  @!P0 BRA `(.L_x_16255) ;  /* 0x0000000000648947 */ /* 0x000fea0003800000 */
[C---:B------:R-:W-:Y:S01]  /*b5c0*/  ISETP.GE.U32.AND P1, PT, R4.reuse, 0x2, PT ;  /* 0x000000020400780c */ /* 0x040fe20003f26070 */
[----:B------:R-:W-:Y:S01]  /*b5d0*/  BSSY.RECONVERGENT B1, `(.L_x_16256) ;  /* 0x0000010000017945 */ /* 0x000fe20003800200 */
[----:B------:R-:W-:Y:S01]  /*b5e0*/  LOP3.LUT R2, R4, 0x1, RZ, 0xc0, !PT ;  /* 0x0000000104027812 */ /* 0x000fe200078ec0ff */
[----:B-12-45:R-:W-:-:S03]  /*b5f0*/  IMAD R3, R0, R0, RZ ;  /* 0x0000000000037224 */ /* 0x036fc600078e02ff */
[----:B------:R-:W-:-:S04]  /*b600*/  ISETP.NE.U32.AND P0, PT, R2, 0x1, PT ;  /* 0x000000010200780c */ /* 0x000fc80003f05070 */
[----:B------:R-:W-:-:S03]  /*b610*/  SEL R2, R0, 0x1, !P0 ;  /* 0x0000000100027807 */ /* 0x000fc60004000000 */
[----:B------:R-:W-:Y:S06]  /*b620*/  @!P1 BRA `(.L_x_16257) ;  /* 0x0000000000289947 */ /* 0x000fec0003800000 */
[----:B------:R-:W-:Y:S01]  /*b630*/  SHF.R.U32.HI R0, RZ, 0x1, R4 ;  /* 0x00000001ff007819 */ /* 0x000fe20000011604 */
[----:B------:R-:W-:-:S07]  /*b640*/  IMAD.MOV.U32 R4, RZ, RZ, R3 ;  /* 0x000000ffff047224 */ /* 0x000fce00078e0003 */
.L_x_16258:
        /* <DEDUP_REMOVED lines=8> */
.L_x_16257:
[----:B------:R-:W-:Y:S05]  /*b6d0*/  BSYNC.RECONVERGENT B1 ;  /* 0x0000000000017941 */ /* 0x000fea0003800200 */
.L_x_16256:
[----:B------:R-:W-:Y:S05]  /*b6e0*/  BRA `(.L_x_16255) ;  /* 0x0000000000187947 */ /* 0x000fea0003800000 */
.L_x_16254:
[----:B-12-45:R-:W-:Y:S01]  /*b6f0*/  ISETP.NE.AND P0, PT, R0, 0x1, PT ;  /* 0x000000010000780c */ /* 0x036fe20003f05270 */
[----:B---3--:R-:W-:-:S12]  /*b700*/  IMAD.MOV.U32 R2, RZ, RZ, R0 ;  /* 0x000000ffff027224 */ /* 0x008fd800078e0000 */
[----:B------:R-:W-:Y:S05]  /*b710*/  @!P0 BRA `(.L_x_16255) ;  /* 0x00000000000c8947 */ /* 0x000fea0003800000 */
[----:B------:R-:W-:Y:S02]  /*b720*/  ISETP.NE.AND P0, PT, R0, -0x1, PT ;  /* 0xffffffff0000780c */ /* 0x000fe40003f05270 */
[----:B------:R-:W-:-:S11]  /*b730*/  MOV R2, UR38 ;  /* 0x0000002600027c02 */ /* 0x000fd60008000f00 */
[----:B------:R-:W-:-:S07]  /*b740*/  @P0 IMAD.MOV.U32 R2, RZ, RZ, RZ ;  /* 0x000000ffff020224 */ /* 0x000fce00078e00ff */
.L_x_16255:
[----:B------:R-:W-:Y:S05]  /*b750*/  BSYNC.RECONVERGENT B0 ;  /* 0x0000000000007941 */ /* 0x000fea0003800200 */
.L_x_16253:
        /* <DEDUP_REMOVED lines=13> */
.L_x_16262:
[----:B------:R-:W-:Y:S01]  /*b830*/  STG.E.U8 desc[UR36][R16.64], R2 ;  /* 0x0000000210007986 */ /* 0x000fe2000c101124 */
[----:B------:R-:W-:Y:S05]  /*b840*/  EXIT ;  /* 0x000000000000794d */ /* 0x000fea0003800000 */
.L_x_16261:
[----:B------:R-:W-:-:S09]  /*b850*/  UISETP.NE.AND UP0, UPT, UR4, 0x2, UPT ;  /* 0x000000020400788c */ /* 0x000fd2000bf05270 */
[----:B------:R-:W-:Y:S05]  /*b860*/  BRA.U !UP0, `(.L_x_16264) ;  /* 0x0000000108247547 */ /* 0x000fea000b800000 */
[----:B------:R-:W-:-:S09]  /*b870*/  UISETP.NE.AND UP0, UPT, UR4, 0x3, UPT ;  /* 0x000000030400788c */ /* 0x000fd2000bf05270 */
[----:B------:R-:W-:Y:S05]  /*b880*/  BRA.U !UP0, `(.L_x_16265) ;  /* 0x0000000108147547 */ /* 0x000fea000b800000 */
[----:B------:R-:W-:-:S09]  /*b890*/  UISETP.NE.AND UP0, UPT, UR4, 0x4, UPT ;  /* 0x000000040400788c */ /* 0x000fd2000bf05270 */
[----:B------:R-:W-:Y:S05]  /*b8a0*/  BRA.U UP0, `(.L_x_16263) ;  /* 0x00000009003c7547 */ /* 0x000fea000b800000 */
[----:B------:R-:W-:-:S05]  /*b8b0*/  SHF.R.S32.HI R3, RZ, 0x1f, R2 ;  /* 0x0000001fff037819 */ /* 0x000fca0000011402 */
[----:B------:R-:W-:Y:S01]  /*b8c0*/  STG.E.64 desc[UR36][R16.64], R2 ;  /* 0x0000000210007986 */ /* 0x000fe2000c101b24 */
[----:B------:R-:W-:Y:S05]  /*b8d0*/  EXIT ;  /* 0x000000000000794d */ /* 0x000fea0003800000 */
.L_x_16265:
[----:B------:R-:W-:Y:S01]  /*b8e0*/  STG.E desc[UR36][R16.64], R2 ;  /* 0x0000000210007986 */ /* 0x000fe2000c101924 */
[----:B------:R-:W-:Y:S05]  /*b8f0*/  EXIT ;  /* 0x000000000000794d */ /* 0x000fea0003800000 */
.L_x_16264:
[----:B------:R-:W-:Y:S01]  /*b900*/  STG.E.U16 desc[UR36][R16.64], R2 ;  /* 0x0000000210007986 */ /* 0x000fe2000c101524 */
[----:B------:R-:W-:Y:S05]  /*b910*/  EXIT ;  /* 0x000000000000794d */ /* 0x000fea0003800000 */
.L_x_16260:
[----:B------:R-:W-:-:S09]  /*b920*/  UISETP.GT.AND UP0, UPT, UR4, 0x6, UPT ;  /* 0x000000060400788c */ /* 0x000fd2000bf04270 */
[----:B------:R-:W-:Y:S05]  /*b930*/  BRA.U UP0, `(.L_x_16266) ;  /* 0x00000001002c7547 */ /* 0x000fea000b800000 */
[----:B------:R-:W-:-:S09]  /*b940*/  UISETP.NE.AND UP0, UPT, UR4, 0x5, UPT ;  /* 0x000000050400788c */ /* 0x000fd2000bf05270 */
[----:B------:R-:W-:Y:S05]  /*b950*/  BRA.U !UP0, `(.L_x_16267) ;  /* 0x0000000108147547 */ /* 0x000fea000b800000 */
[----:B------:R-:W-:-:S09]  /*b960*/  UISETP.NE.AND UP0, UPT, UR4, 0x6, UPT ;  /* 0x000000060400788c */ /* 0x000fd2000bf05270 */
[----:B------:R-:W-:Y:S05]  /*b970*/  BRA.U UP0, `(.L_x_16263) ;  /* 0x0000000900087547 */ /* 0x000fea000b800000 */
[----:B------:R-:W-:-:S05]  /*b980*/  I2FP.F32.S32 R3, R2 ;  /* 0x0000000200037245 */ /* 0x000fca0000201400 */
[----:B------:R-:W-:Y:S01]  /*b990*/  STG.E desc[UR36][R16.64], R3 ;  /* 0x0000000310007986 */ /* 0x000fe2000c101924 */
[----:B------:R-:W-:Y:S05]  /*b9a0*/  EXIT ;  /* 0x000000000000794d */ /* 0x000fea0003800000 */
.L_x_16267:
[----:B-12-45:R-:W-:-:S04]  /*b9b0*/  I2FP.F32.S32 R0, R2 ;  /* 0x0000000200007245 */ /* 0x036fc80000201400 */
[----:B------:R-:W-:-:S05]  /*b9c0*/  F2FP.F16.F32.PACK_AB R0, RZ, R0 ;  /* 0x00000000ff00723e */ /* 0x000fca00000000ff */
[----:B------:R-:W-:Y:S01]  /*b9d0*/  STG.E.U16 desc[UR36][R16.64], R0 ;  /* 0x0000000010007986 */ /* 0x000fe2000c101524 */
[----:B------:R-:W-:Y:S05]  /*b9e0*/  EXIT ;  /* 0x000000000000794d */ /* 0x000fea0003800000 */
.L_x_16266:
        /* <DEDUP_REMOVED lines=8> */
[----:B------:R-:W-:Y:S01]  /*ba70*/  STG.E.64 desc[UR36][R16.64], R2 ;  /* 0x0000000210007986 */ /* 0x000fe2000c101b24 */
[----:B------:R-:W-:Y:S05]  /*ba80*/  EXIT ;  /* 0x000000000000794d */ /* 0x000fea0003800000 */
.L_x_16269:
[----:B------:R-:W-:-:S04]  /*ba90*/  I2FP.F32.S32 R2, R2 ;  /* 0x0000000200027245 */ /* 0x000fc80000201400 */
[----:B------:R-:W-:-:S04]  /*baa0*/  F2FP.F16.F32.PACK_AB R3, RZ, R2 ;  /* 0x00000002ff03723e */ /* 0x000fc800000000ff */
[----:B------:R-:W-:-:S05]  /*bab0*/  PRMT R3, R3, 0x5410, RZ ;  /* 0x0000541003037816 */ /* 0x000fca00000000ff */
[----:B------:R-:W-:Y:S01]  /*bac0*/  STG.E desc[UR36][R16.64], R3 ;  /* 0x0000000310007986 */ /* 0x000fe2000c101924 */
[----:B------:R-:W-:Y:S05]  /*bad0*/  EXIT ;  /* 0x000000000000794d */ /* 0x000fea0003800000 */
.L_x_16268:
[----:B------:R-:W0:Y:S02]  /*bae0*/  I2F.F64 R2, R2 ;  /* 0x0000000200027312 */ /* 0x000e240000201c00 */
[----:B0-----:R-:W-:Y:S01]  /*baf0*/  STG.E.64 desc[UR36][R16.64], R2 ;  /* 0x0000000210007986 */ /* 0x001fe2000c101b24 */
[----:B------:R-:W-:Y:S05]  /*bb00*/  EXIT ;  /* 0x000000000000794d */ /* 0x000fea0003800000 */
.L_x_16259:
        /* <DEDUP_REMOVED lines=12> */
.L_x_16273:
[----:B------:R-:W-:Y:S01]  /*bbd0*/  I2FP.F32.S32 R3, R2 ;  /* 0x0000000200037245 */ /* 0x000fe20000201400 */
[----:B------:R-:W-:Y:S01]  /*bbe0*/  BSSY.RECONVERGENT B0, `(.L_x_16274) ;  /* 0x0000013000007945 */ /* 0x000fe20003800200 */
[----:B------:R-:W-:Y:S02]  /*bbf0*/  HFMA2 R8, -RZ, RZ, 0, 7.62939453125e-06 ;  /* 0x00000080ff087431 */ /* 0x000fe400000001ff */
[----:B------:R-:W-:-:S04]  /*bc00*/  LOP3.LUT R2, R3, 0x7fffffff, RZ, 0xc0, !PT ;  /* 0x7fffffff03027812 */ /* 0x000fc800078ec0ff */
[----:B------:R-:W-:-:S13]  /*bc10*/  ISETP.GT.U32.AND P0, PT, R2, 0x437fffff, PT ;  /* 0x437fffff0200780c */ /* 0x000fda0003f04070 */
[----:B------:R-:W-:Y:S05]  /*bc20*/  @P0 BRA `(.L_x_16275) ;  /* 0x0000000000380947 */ /* 0x000fea0003800000 */
[----:B------:R-:W-:-:S13]  /*bc30*/  ISETP.GE.U32.AND P0, PT, R2, 0x3c000000, PT ;  /* 0x3c0000000200780c */ /* 0x000fda0003f06070 */
[----:B-12-45:R-:W-:-:S04]  /*bc40*/  @P0 SHF.R.U32.HI R0, RZ, 0x14, R3 ;  /* 0x00000014ff000819 */ /* 0x036fc80000011603 */
        /* <DEDUP_REMOVED lines=9> */
.L_x_16276:
[----:B------:R-:W-:-:S04]  /*bce0*/  SHF.R.U32.HI R3, RZ, 0x18, R3 ;  /* 0x00000018ff037819 */ /* 0x000fc80000011603 */
[----:B------:R-:W-:-:S04]  /*bcf0*/  LOP3.LUT R0, R0, 0x80, R3, 0xf8, !PT ;  /* 0x0000008000007812 */ /* 0x000fc800078ef803 */
[----:B------:R-:W-:-:S07]  /*bd00*/  PRMT R8, R0, 0x7610, R8 ;  /* 0x0000761000087816 */ /* 0x000fce0000000008 */
.L_x_16275:
[----:B------:R-:W-:Y:S05]  /*bd10*/  BSYNC.RECONVERGENT B0 ;  /* 0x0000000000007941 */ /* 0x000fea0003800200 */
.L_x_16274:
[----:B------:R-:W-:Y:S01]  /*bd20*/  STG.E.U8 desc[UR36][R16.64], R8 ;  /* 0x0000000810007986 */ /* 0x000fe2000c101124 */
[----:B------:R-:W-:Y:S05]  /*bd30*/  EXIT ;  /* 0x000000000000794d */ /* 0x000fea0003800000 */
.L_x_16272:
[----:B------:R-:W-:Y:S01]  /*bd40*/  I2FP.F32.S32 R3, R2 ;  /* 0x0000000200037245 */ /* 0x000fe20000201400 */
[----:B------:R-:W-:Y:S01]  /*bd50*/  BSSY.RECONVERGENT B0, `(.L_x_16277) ;  /* 0x0000013000007945 */ /* 0x000fe20003800200 */
[----:B------:R-:W-:Y:S02]  /*bd60*/  IMAD.MOV.U32 R8, RZ, RZ, 0x80 ;  /* 0x00000080ff087424 */ /* 0x000fe400078e00ff */
        /* <DEDUP_REMOVED lines=14> */
.L_x_16279:
[----:B------:R-:W-:-:S04]  /*be50*/  SHF.R.U32.HI R3, RZ, 0x18, R3 ;  /* 0x00000018ff037819 */ /* 0x000fc80000011603 */
[----:B------:R-:W-:-:S04]  /*be60*/  LOP3.LUT R0, R0, 0x80, R3, 0xf8, !PT ;  /* 0x0000008000007812 */ /* 0x000fc800078ef803 */
[----:B------:R-:W-:-:S07]  /*be70*/  PRMT R8, R0, 0x7610, R8 ;  /* 0x0000761000087816 */ /* 0x000fce0000000008 */
.L_x_16278:
[----:B------:R-:W-:Y:S05]  /*be80*/  BSYNC.RECONVERGENT B0 ;  /* 0x0000000000007941 */ /* 0x000fea0003800200 */
.L_x_16277:
[----:B------:R-:W-:Y:S01]  /*be90*/  STG.E.U8 desc[UR36][R16.64], R8 ;  /* 0x0000000810007986 */ /* 0x000fe2000c101124 */
[----:B------:R-:W-:Y:S05]  /*bea0*/  EXIT ;  /* 0x000000000000794d */ /* 0x000fea0003800000 */
.L_x_16271:
        /* <DEDUP_REMOVED lines=22> */
.L_x_16281:
[----:B------:R-:W-:-:S05]  /*c010*/  SHF.R.S32.HI R3, RZ, 0x1f, R2 ;  /* 0x0000001fff037819 */ /* 0x000fca0000011402 */
[----:B------:R-:W-:Y:S01]  /*c020*/  STG.E.64 desc[UR36][R16.64], R2 ;  /* 0x0000000210007986 */ /* 0x000fe2000c101b24 */
[----:B------:R-:W-:Y:S05]  /*c030*/  EXIT ;  /* 0x000000000000794d */ /* 0x000fea0003800000 */
.L_x_16280:
[----:B------:R-:W-:Y:S01]  /*c040*/  STG.E desc[UR36][R16.64], R2 ;  /* 0x0000000210007986 */ /* 0x000fe2000c101924 */
[----:B------:R-:W-:Y:S05]  /*c050*/  EXIT ;  /* 0x000000000000794d */ /* 0x000fea0003800000 */
.L_x_16270:
        /* <DEDUP_REMOVED lines=8> */
[----:B------:R-:W-:Y:S01]  /*c0e0*/  STG.E.U8 desc[UR36][R16.64], R3 ;  /* 0x0000000310007986 */ /* 0x000fe2000c101124 */
[----:B------:R-:W-:Y:S05]  /*c0f0*/  EXIT ;  /* 0x000000000000794d */ /* 0x000fea0003800000 */
.L_x_16283:
[----:B------:R-:W-:Y:S01]  /*c100*/  CS2R R6, SRZ ;  /* 0x0000000000067805 */ /* 0x000fe2000001ff00 */
[----:B------:R-:W0:Y:S04]  /*c110*/  I2F.F64 R4, R2 ;  /* 0x0000000200047312 */ /* 0x000e280000201c00 */
[----:B0-----:R-:W-:Y:S01]  /*c120*/  STG.E.128 desc[UR36][R16.64], R4 ;  /* 0x0000000410007986 */ /* 0x001fe2000c101d24 */
[----:B------:R-:W-:Y:S05]  /*c130*/  EXIT ;  /* 0x000000000000794d */ /* 0x000fea0003800000 */
.L_x_16282:
[----:B------:R-:W-:-:S09]  /*c140*/  UISETP.NE.AND UP0, UPT, UR4, 0xf, UPT ;  /* 0x0000000f0400788c */ /* 0x000fd2000bf05270 */
[----:B------:R-:W-:Y:S05]  /*c150*/  BRA.U !UP0, `(.L_x_16284) ;  /* 0x0000000108e87547 */ /* 0x000fea000b800000 */
[----:B------:R-:W-:-:S09]  /*c160*/  UISETP.NE.AND UP0, UPT, UR4, 0x17, UPT ;  /* 0x000000170400788c */ /* 0x000fd2000bf05270 */
[----:B------:R-:W-:Y:S05]  /*c170*/  BRA.U !UP0, `(.L_x_16285) ;  /* 0x0000000108907547 */ /* 0x000fea000b800000 */
[----:B------:R-:W-:-:S09]  /*c180*/  UISETP.NE.AND UP0, UPT, UR4, 0x18, UPT ;  /* 0x000000180400788c */ /* 0x000fd2000bf05270 */
[----:B------:R-:W-:Y:S05]  /*c190*/  BRA.U !UP0, `(.L_x_16286) ;  /* 0x0000000108447547 */ /* 0x000fea000b800000 */
.L_x_16263:
        /* <DEDUP_REMOVED lines=16> */
.L_x_16287:
[----:B------:R-:W-:Y:S05]  /*c2a0*/  EXIT ;  /* 0x000000000000794d */ /* 0x000fea0003800000 */
.L_x_16286:
        /* <DEDUP_REMOVED lines=13> */
.L_x_16289:
[----:B------:R-:W-:Y:S05]  /*c380*/  BSYNC.RECONVERGENT B0 ;  /* 0x0000000000007941 */ /* 0x000fea0003800200 */
.L_x_16288:
[----:B------:R-:W-:-:S05]  /*c390*/  LOP3.LUT R3, R0, 0x80, R3, 0xf8, !PT ;  /* 0x0000008000037812 */ /* 0x000fca00078ef803 */
[----:B------:R-:W-:Y:S01]  /*c3a0*/  STG.E.U8 desc[UR36][R16.64], R3 ;  /* 0x0000000310007986 */ /* 0x000fe2000c101124 */
[----:B------:R-:W-:Y:S05]  /*c3b0*/  EXIT ;  /* 0x000000000000794d */ /* 0x000fea0003800000 */
.L_x_16285:
        /* <DEDUP_REMOVED lines=12> */
.L_x_16291:
[----:B-12-45:R-:W-:Y:S01]  /*c480*/  IMAD.MOV.U32 R0, RZ, RZ, 0x7f ;  /* 0x0000007fff007424 */ /* 0x036fe200078e00ff */
[----:B------:R-:W-:-:S04]  /*c490*/  ISETP.GT.U32.AND P0, PT, R2, 0x7f800000, PT ;  /* 0x7f8000000200780c */ /* 0x000fc80003f04070 */
[----:B------:R-:W-:-:S09]  /*c4a0*/  SEL R0, R0, 0x7c, P0 ;  /* 0x0000007c00007807 */ /* 0x000fd20000000000 */
.L_x_16292:
[----:B------:R-:W-:Y:S05]  /*c4b0*/  BSYNC.RECONVERGENT B0 ;  /* 0x0000000000007941 */ /* 0x000fea0003800200 */
.L_x_16290:
[----:B------:R-:W-:-:S04]  /*c4c0*/  SHF.R.U32.HI R3, RZ, 0x18, R3 ;  /* 0x00000018ff037819 */ /* 0x000fc80000011603 */
[----:B------:R-:W-:-:S05]  /*c4d0*/  LOP3.LUT R3, R0, 0x80, R3, 0xf8, !PT ;  /* 0x0000008000037812 */ /* 0x000fca00078ef803 */
[----:B------:R-:W-:Y:S01]  /*c4e0*/  STG.E.U8 desc[UR36][R16.64], R3 ;  /* 0x0000000310007986 */ /* 0x000fe2000c101124 */
[----:B------:R-:W-:Y:S05]  /*c4f0*/  EXIT ;  /* 0x000000000000794d */ /* 0x000fea0003800000 */
.L_x_16284:
[----:B-12-45:R-:W-:-:S04]  /*c500*/  I2FP.F32.S32 R0, R2 ;  /* 0x0000000200007245 */ /* 0x036fc80000201400 */
[----:B------:R-:W-:-:S05]  /*c510*/  F2FP.BF16.F32.PACK_AB R0, RZ, R0 ;  /* 0x00000000ff00723e */ /* 0x000fca00000010ff */
[----:B------:R-:W-:Y:S01]  /*c520*/  STG.E.U16 desc[UR36][R16.64], R0 ;  /* 0x0000000010007986 */ /* 0x000fe2000c101524 */
[----:B------:R-:W-:Y:S05]  /*c530*/  EXIT ;  /* 0x000000000000794d */ /* 0x000fea0003800000 */
.L_x_16293:
        /* <DEDUP_REMOVED lines=12> */
.L_x_60870:


//--------------------- .text._ZN2at6native27unrolled_elementwise_kernelIZNS0_50_GLOBAL__N__2680c7bb_12_PowKernel_cu_7dd49032_317029pow_tensor_scalar_kernel_implIiiEEvRNS_18TensorIteratorBaseET0_EUliE2_St5arrayIPcLm2EELi4E23TrivialOffsetCalculatorILi1EjESC_NS0_6memory12LoadWithCastILi1EEENSD_13StoreWithCastILi1EEEEEviT_S6_T2_T3_T4_T5_ --------------------------
	.section	.text._ZN2at6native27unrolled_elementwise_kernelIZNS0_50_GLOBAL__N__2680c7bb_12_PowKernel_cu_7dd49032_317029pow_tensor_scalar_kernel_implIiiEEvRNS_18TensorIteratorBaseET0_EUliE2_St5arrayIPcLm2EELi4E23TrivialOffsetCalculatorILi1EjESC_NS0_6memory12LoadWithCastILi1EEENSD_13StoreWithCastILi1EEEEEviT_S6_T2_T3_T4_T5_,"ax",@progbits
	.align	128
        .global         _ZN2at6native27unrolled_elementwise_kernelIZNS0_50_GLOBAL__N__2680c7bb_12_PowKernel_cu_7dd49032_317029pow_tensor_scalar_kernel_implIiiEEvRNS_18TensorIteratorBaseET0_EUliE2_St5arrayIPcLm2EELi4E23TrivialOffsetCalculatorILi1EjESC_NS0_6memory12LoadWithCastILi1EEENSD_13StoreWithCastILi1EEEEEviT_S6_T2_T3_T4_T5_
        .type           _ZN2at6native27unrolled_elementwise_kernelIZNS0_50_GLOBAL__N__2680c7bb_12_PowKernel_cu_7dd49032_317029pow_tensor_scalar_kernel_implIiiEEvRNS_18TensorIteratorBaseET0_EUliE2_St5arrayIPcLm2EELi4E23TrivialOffsetCalculatorILi1EjESC_NS0_6memory12LoadWithCastILi1EEENSD_13StoreWithCastILi1EEEEEviT_S6_T2_T3_T4_T5_,@function
        .size           _ZN2at6native27unrolled_elementwise_kernelIZNS0_50_GLOBAL__N__2680c7bb_12_PowKernel_cu_7dd49032_317029pow_tensor_scalar_kernel_implIiiEEvRNS_18TensorIteratorBaseET0_EUliE2_St5arrayIPcLm2EELi4E23TrivialOffsetCalculatorILi1EjESC_NS0_6memory12LoadWithCastILi1EEENSD_13StoreWithCastILi1EEEEEviT_S6_T2_T3_T4_T5_,(.L_x_60871 - _ZN2at6native27unrolled_elementwise_kernelIZNS0_50_GLOBAL__N__2680c7bb_12_PowKernel_cu_7dd49032_317029pow_tensor_scalar_kernel_implIiiEEvRNS_18TensorIteratorBaseET0_EUliE2_St5arrayIPcLm2EELi4E23TrivialOffsetCalculatorILi1EjESC_NS0_6memory12LoadWithCastILi1EEENSD_13StoreWithCastILi1EEEEEviT_S6_T2_T3_T4_T5_)
        .other          _ZN2at6native27unrolled_elementwise_kernelIZNS0_50_GLOBAL__N__2680c7bb_12_PowKernel_cu_7dd49032_317029pow_tensor_scalar_kernel_implIiiEEvRNS_18TensorIteratorBaseET0_EUliE2_St5arrayIPcLm2EELi4E23TrivialOffsetCalculatorILi1EjESC_NS0_6memory12LoadWithCastILi1EEENSD_13StoreWithCastILi1EEEEEviT_S6_T2_T3_T4_T5_,@"STO_CUDA_ENTRY STV_DEFAULT"
_ZN2at6native27unrolled_elementwise_kernelIZNS0_50_GLOBAL__N__2680c7bb_12_PowKernel_cu_7dd49032_317029pow_tensor_scalar_kernel_implIiiEEvRNS_18TensorIteratorBaseET0_EUliE2_St5arrayIPcLm2EELi4E23TrivialOffsetCalculatorILi1EjESC_NS0_6memory12LoadWithCastILi1EEENSD_13StoreWithCastILi1EEEEEviT_S6_T2_T3_T4_T5_:
.text._ZN2at6native27unrolled_elementwise_kernelIZNS0_50_GLOBAL__N__2680c7bb_12_PowKernel_cu_7dd49032_317029pow_tensor_scalar_kernel_implIiiEEvRNS_18TensorIteratorBaseET0_EUliE2_St5arrayIPcLm2EELi4E23TrivialOffsetCalculatorILi1EjESC_NS0_6memory12LoadWithCastILi1EEENSD_13StoreWithCastILi1EEEEEviT_S6_T2_T3_T4_T5_:
[----:B------:R-:W0:Y:S01]  /*0000*/  LDC R1, c[0x0][0x37c] ;  /* 0x0000df00ff017b82 */ /* 0x000e220000000800 */
[----:B------:R-:W1:Y:S07]  /*0010*/  S2R R2, SR_CTAID.X ;  /* 0x0000000000027919 */ /* 0x000e6e0000002500 */
[----:B------:R-:W1:Y:S01]  /*0020*/  LDC R3, c[0x0][0x380] ;  /* 0x0000e000ff037b82 */ /* 0x000e620000000800 */
[----:B------:R-:W2:Y:S01]  /*0030*/  LDCU UR4, c[0x0][0x388] ;  /* 0x00007100ff0477ac */ /* 0x000ea20008000800 */
[----:B------:R-:W-:Y:S01]  /*0040*/  BSSY.RECONVERGENT B6, `(.L_x_16294) ;  /* 0x00000ec000067945 */ /* 0x000fe20003800200 */
[----:B------:R-:W3:Y:S01]  /*0050*/  S2R R29, SR_TID.X ;  /* 0x00000000001d7919 */ /* 0x000ee20000002100 */
[----:B------:R-:W-:Y:S01]  /*0060*/  IMAD.MOV.U32 R27, RZ, RZ, RZ ;  /* 0x000000ffff1b7224 */ /* 0x000fe200078e00ff */
        /* <DEDUP_REMOVED lines=26> */
.L_x_16299:
[----:B------:R3:W5:Y:S01]  /*0210*/  LDG.E.U8 R27, desc[UR36][R4.64] ;  /* 0x00000024041b7981 */ /* 0x000762000c1e1100 */
[----:B------:R-:W-:Y:S05]  /*0220*/  BRA `(.L_x_16301) ;  /* 0x0000000c00307947 */ /* 0x000fea0003800000 */
.L_x_16298:
        /* <DEDUP_REMOVED lines=8> */
.L_x_16303:
[----:B------:R1:W5:Y:S01]  /*02b0*/  LDG.E R27, desc[UR36][R4.64] ;  /* 0x00000024041b7981 */ /* 0x000362000c1e1900 */
[----:B------:R-:W-:Y:S05]  /*02c0*/  BRA `(.L_x_16301) ;  /* 0x0000000c00087947 */ /* 0x000fea0003800000 */
.L_x_16302:
[----:B------:R2:W5:Y:S01]  /*02d0*/  LDG.E.S16 R27, desc[UR36][R4.64] ;  /* 0x00000024041b7981 */ /* 0x000562000c1e1700 */
[----:B------:R-:W-:Y:S05]  /*02e0*/  BRA `(.L_x_16301) ;  /* 0x0000000c00007947 */ /* 0x000fea0003800000 */
.L_x_16297:
        /* <DEDUP_REMOVED lines=9> */
.L_x_16305:
[----:B------:R-:W2:Y:S02]  /*0380*/  LDG.E.U16 R4, desc[UR36][R4.64] ;  /* 0x0000002404047981 */ /* 0x000ea4000c1e1500 */
[----:B--2---:R-:W-:-:S06]  /*0390*/  HADD2.F32 R27, -RZ, R4.H0_H0 ;  /* 0x20000004ff1b7230 */ /* 0x004fcc0000004100 */
[----:B------:R-:W0:Y:S01]  /*03a0*/  F2I.FTZ.TRUNC.NTZ R27, R27 ;  /* 0x0000001b001b7305 */ /* 0x000e22000021f100 */
[----:B------:R-:W-:Y:S05]  /*03b0*/  BRA `(.L_x_16301) ;  /* 0x0000000800cc7947 */ /* 0x000fea0003800000 */
.L_x_16304:
        /* <DEDUP_REMOVED lines=9> */
.L_x_16307:
[----:B------:R-:W2:Y:S02]  /*0450*/  LDG.E.U16 R4, desc[UR36][R4.64] ;  /* 0x0000002404047981 */ /* 0x000ea4000c1e1500 */
[----:B--2---:R-:W-:-:S06]  /*0460*/  HADD2.F32 R27, -RZ, R4.H0_H0 ;  /* 0x20000004ff1b7230 */ /* 0x004fcc0000004100 */
[----:B------:R-:W0:Y:S01]  /*0470*/  F2I.FTZ.TRUNC.NTZ R27, R27 ;  /* 0x0000001b001b7305 */ /* 0x000e22000021f100 */
[----:B------:R-:W-:Y:S05]  /*0480*/  BRA `(.L_x_16301) ;  /* 0x0000000800987947 */ /* 0x000fea0003800000 */
.L_x_16306:
[----:B------:R-:W2:Y:S02]  /*0490*/  LDG.E.64 R4, desc[UR36][R4.64] ;  /* 0x0000002404047981 */ /* 0x000ea4000c1e1b00 */
[----:B--2---:R0:W1:Y:S02]  /*04a0*/  F2I.F64.TRUNC R27, R4 ;  /* 0x00000004001b7311 */ /* 0x004064000030d100 */
[----:B01----:R-:W-:Y:S05]  /*04b0*/  BRA `(.L_x_16301) ;  /* 0x00000008008c7947 */ /* 0x003fea0003800000 */
.L_x_16296:
        /* <DEDUP_REMOVED lines=12> */
.L_x_16310:
[----:B------:R-:W2:Y:S02]  /*0580*/  LDG.E.64 R4, desc[UR36][R4.64] ;  /* 0x0000002404047981 */ /* 0x000ea4000c1e1b00 */
[----:B--2---:R0:W1:Y:S02]  /*0590*/  F2I.F64.TRUNC R27, R4 ;  /* 0x00000004001b7311 */ /* 0x004064000030d100 */
[----:B01----:R-:W-:Y:S05]  /*05a0*/  BRA `(.L_x_16301) ;  /* 0x0000000800507947 */ /* 0x003fea0003800000 */
.L_x_16309:
        /* <DEDUP_REMOVED lines=24> */
[----:B------:R0:W1:Y:S01]  /*0730*/  F2I.FTZ.TRUNC.NTZ R27, R3 ;  /* 0x00000003001b7305 */ /* 0x000062000021f100 */
[----:B------:R-:W-:Y:S05]  /*0740*/  BRA `(.L_x_16301) ;  /* 0x0000000400e87947 */ /* 0x000fea0003800000 */
.L_x_16312:
        /* <DEDUP_REMOVED lines=12> */
[----:B------:R0:W1:Y:S01]  /*0810*/  F2I.FTZ.TRUNC.NTZ R27, R0 ;  /* 0x00000000001b7305 */ /* 0x000062000021f100 */
[----:B------:R-:W-:Y:S05]  /*0820*/  BRA `(.L_x_16301) ;  /* 0x0000000400b07947 */ /* 0x000fea0003800000 */
.L_x_16311:
[----:B------:R-:W2:Y:S02]  /*0830*/  LDG.E.U16 R27, desc[UR36][R4.64] ;  /* 0x00000024041b7981 */ /* 0x000ea4000c1e1500 */
[----:B--2---:R-:W-:-:S06]  /*0840*/  IMAD.U32 R27, R27, 0x10000, RZ ;  /* 0x000100001b1b7824 */ /* 0x004fcc00078e00ff */
[----:B------:R-:W0:Y:S01]  /*0850*/  F2I.FTZ.TRUNC.NTZ R27, R27 ;  /* 0x0000001b001b7305 */ /* 0x000e22000021f100 */
[----:B------:R-:W-:Y:S05]  /*0860*/  BRA `(.L_x_16301) ;  /* 0x0000000400a07947 */ /* 0x000fea0003800000 */
.L_x_16308:
        /* <DEDUP_REMOVED lines=10> */
.L_x_16315:
        /* <DEDUP_REMOVED lines=21> */
.L_x_16319:
[----:B------:R-:W-:Y:S05]  /*0a60*/  BSYNC.RECONVERGENT B1 ;  /* 0x0000000000017941 */ /* 0x000fea0003800200 */
.L_x_16318:
[----:B------:R-:W-:Y:S01]  /*0a70*/  IMAD.SHL.U32 R0, R0, 0x100000, RZ ;  /* 0x0010000000007824 */ /* 0x000fe200078e00ff */
[----:B------:R-:W-:-:S04]  /*0a80*/  LEA R3, R3, 0x3b800000, 0x17 ;  /* 0x3b80000003037811 */ /* 0x000fc800078eb8ff */
[----:B------:R-:W-:-:S07]  /*0a90*/  LOP3.LUT R27, R3, R0, R27, 0xfe, !PT ;  /* 0x00000000031b7212 */ /* 0x000fce00078efe1b */
.L_x_16317:
[----:B------:R-:W-:Y:S05]  /*0aa0*/  BSYNC.RECONVERGENT B0 ;  /* 0x0000000000007941 */ /* 0x000fea0003800200 */
.L_x_16316:
[----:B------:R-:W0:Y:S01]  /*0ab0*/  F2I.FTZ.TRUNC.NTZ R27, R27 ;  /* 0x0000001b001b7305 */ /* 0x000e22000021f100 */
[----:B------:R-:W-:Y:S05]  /*0ac0*/  BRA `(.L_x_16301) ;  /* 0x0000000400087947 */ /* 0x000fea0003800000 */
.L_x_16314:
        /* <DEDUP_REMOVED lines=21> */
.L_x_16323:
[----:B------:R-:W-:Y:S05]  /*0c20*/  BSYNC.RECONVERGENT B1 ;  /* 0x0000000000017941 */ /* 0x000fea0003800200 */
.L_x_16322:
[----:B------:R-:W-:Y:S01]  /*0c30*/  IMAD.SHL.U32 R0, R0, 0x200000, RZ ;  /* 0x0020000000007824 */ /* 0x000fe200078e00ff */
[----:B------:R-:W-:-:S04]  /*0c40*/  LEA R3, R3, 0x37800000, 0x17 ;  /* 0x3780000003037811 */ /* 0x000fc800078eb8ff */
[----:B------:R-:W-:-:S07]  /*0c50*/  LOP3.LUT R27, R3, R0, R27, 0xfe, !PT ;  /* 0x00000000031b7212 */ /* 0x000fce00078efe1b */
.L_x_16321:
[----:B------:R-:W-:Y:S05]  /*0c60*/  BSYNC.RECONVERGENT B0 ;  /* 0x0000000000007941 */ /* 0x000fea0003800200 */
.L_x_16320:
[----:B------:R-:W0:Y:S01]  /*0c70*/  F2I.FTZ.TRUNC.NTZ R27, R27 ;  /* 0x0000001b001b7305 */ /* 0x000e22000021f100 */
[----:B------:R-:W-:Y:S05]  /*0c80*/  BRA `(.L_x_16301) ;  /* 0x0000000000987947 */ /* 0x000fea0003800000 */
.L_x_16313:
[----:B------:R-:W-:-:S09]  /*0c90*/  UISETP.NE.AND UP0, UPT, UR4, 0x1c, UPT ;  /* 0x0000001c0400788c */ /* 0x000fd2000bf05270 */
[----:B------:R-:W-:Y:S05]  /*0ca0*/  BRA.U !UP0, `(.L_x_16324) ;  /* 0x00000001088c7547 */ /* 0x000fea000b800000 */
[----:B------:R-:W-:-:S09]  /*0cb0*/  UISETP.NE.AND UP0, UPT, UR4, 0x1d, UPT ;  /* 0x0000001d0400788c */ /* 0x000fd2000bf05270 */
[----:B------:R-:W-:Y:S05]  /*0cc0*/  BRA.U !UP0, `(.L_x_16325) ;  /* 0x00000001087c7547 */ /* 0x000fea000b800000 */
[----:B------:R-:W-:-:S09]  /*0cd0*/  UISETP.NE.AND UP0, UPT, UR4, 0x2c, UPT ;  /* 0x0000002c0400788c */ /* 0x000fd2000bf05270 */
[----:B------:R-:W-:Y:S05]  /*0ce0*/  BRA.U !UP0, `(.L_x_16326) ;  /* 0x0000000108487547 */ /* 0x000fea000b800000 */
.L_x_16300:
        /* <DEDUP_REMOVED lines=16> */
.L_x_16327:
[----:B------:R-:W-:Y:S01]  /*0df0*/  IMAD.MOV.U32 R27, RZ, RZ, RZ ;  /* 0x000000ffff1b7224 */ /* 0x000fe200078e00ff */
[----:B------:R-:W-:Y:S06]  /*0e00*/  BRA `(.L_x_16301) ;  /* 0x0000000000387947 */ /* 0x000fec0003800000 */
.L_x_16326:
        /* <DEDUP_REMOVED lines=8> */
.L_x_16329:
[----:B------:R-:W-:Y:S05]  /*0e90*/  BSYNC.RECONVERGENT B0 ;  /* 0x0000000000007941 */ /* 0x000fea0003800200 */
.L_x_16328:
[----:B------:R-:W0:Y:S01]  /*0ea0*/  F2I.FTZ.TRUNC.NTZ R27, R27 ;  /* 0x0000001b001b7305 */ /* 0x000e22000021f100 */
[----:B------:R-:W-:Y:S05]  /*0eb0*/  BRA `(.L_x_16301) ;  /* 0x00000000000c7947 */ /* 0x000fea0003800000 */
.L_x_16325:
[----:B------:R0:W5:Y:S01]  /*0ec0*/  LDG.E R27, desc[UR36][R4.64] ;  /* 0x00000024041b7981 */ /* 0x000162000c1e1900 */
[----:B------:R-:W-:Y:S05]  /*0ed0*/  BRA `(.L_x_16301) ;  /* 0x0000000000047947 */ /* 0x000fea0003800000 */
.L_x_16324:
[----:B------:R0:W5:Y:S02]  /*0ee0*/  LDG.E R27, desc[UR36][R4.64] ;  /* 0x00000024041b7981 */ /* 0x000164000c1e1900 */
.L_x_16301:
[----:B------:R-:W-:-:S07]  /*0ef0*/  VIADD R29, R17, 0x80 ;  /* 0x00000080111d7836 */ /* 0x000fce0000000000 */
.L_x_16295:
[----:B------:R-:W-:Y:S05]  /*0f00*/  BSYNC.RECONVERGENT B6 ;  /* 0x0000000000067941 */ /* 0x000fea0003800200 */
.L_x_16294:
[----:B------:R-:W-:Y:S01]  /*0f10*/  ISETP.GE.AND P0, PT, R29, R16, PT ;  /* 0x000000101d00720c */ /* 0x000fe20003f06270 */
[----:B------:R-:W-:Y:S01]  /*0f20*/  BSSY.RECONVERGENT B6, `(.L_x_16330) ;  /* 0x00000e5000067945 */ /* 0x000fe20003800200 */
[----:B------:R-:W-:-:S11]  /*0f30*/  IMAD.MOV.U32 R25, RZ, RZ, RZ ;  /* 0x000000ffff197224 */ /* 0x000fd600078e00ff */
        /* <DEDUP_REMOVED lines=20> */
.L_x_16335:
[----:B------:R0:W5:Y:S01]  /*1080*/  LDG.E.U8 R25, desc[UR36][R4.64] ;  /* 0x0000002404197981 */ /* 0x000162000c1e1100 */
[----:B------:R-:W-:Y:S05]  /*1090*/  BRA `(.L_x_16337) ;  /* 0x0000000c00307947 */ /* 0x000fea0003800000 */
.L_x_16334:
        /* <DEDUP_REMOVED lines=8> */
.L_x_16339:
[----:B------:R0:W5:Y:S01]  /*1120*/  LDG.E R25, desc[UR36][R4.64] ;  /* 0x0000002404197981 */ /* 0x000162000c1e1900 */
[----:B------:R-:W-:Y:S05]  /*1130*/  BRA `(.L_x_16337) ;  /* 0x0000000c00087947 */ /* 0x000fea0003800000 */
.L_x_16338:
[----:B------:R0:W5:Y:S01]  /*1140*/  LDG.E.S16 R25, desc[UR36][R4.64] ;  /* 0x0000002404197981 */ /* 0x000162000c1e1700 */
[----:B------:R-:W-:Y:S05]  /*1150*/  BRA `(.L_x_16337) ;  /* 0x0000000c00007947 */ /* 0x000fea0003800000 */
.L_x_16333:
        /* <DEDUP_REMOVED lines=9> */
.L_x_16341:
[----:B------:R-:W2:Y:S02]  /*11f0*/  LDG.E.U16 R4, desc[UR36][R4.64] ;  /* 0x0000002404047981 */ /* 0x000ea4000c1e1500 */
[----:B--2---:R-:W-:-:S06]  /*1200*/  HADD2.F32 R25, -RZ, R4.H0_H0 ;  /* 0x20000004ff197230 */ /* 0x004fcc0000004100 */
[----:B------:R-:W0:Y:S01]  /*1210*/  F2I.FTZ.TRUNC.NTZ R25, R25 ;  /* 0x0000001900197305 */ /* 0x000e22000021f100 */
[----:B------:R-:W-:Y:S05]  /*1220*/  BRA `(.L_x_16337) ;  /* 0x0000000800cc7947 */ /* 0x000fea0003800000 */
.L_x_16340:
        /* <DEDUP_REMOVED lines=9> */
.L_x_16343:
[----:B------:R-:W2:Y:S02]  /*12c0*/  LDG.E.U16 R4, desc[UR36][R4.64] ;  /* 0x0000002404047981 */ /* 0x000ea4000c1e1500 */
[----:B--2---:R-:W-:-:S06]  /*12d0*/  HADD2.F32 R25, -RZ, R4.H0_H0 ;  /* 0x20000004ff197230 */ /* 0x004fcc0000004100 */
[----:B------:R-:W0:Y:S01]  /*12e0*/  F2I.FTZ.TRUNC.NTZ R25, R25 ;  /* 0x0000001900197305 */ /* 0x000e22000021f100 */
[----:B------:R-:W-:Y:S05]  /*12f0*/  BRA `(.L_x_16337) ;  /* 0x0000000800987947 */ /* 0x000fea0003800000 */
.L_x_16342:
[----:B------:R-:W2:Y:S02]  /*1300*/  LDG.E.64 R4, desc[UR36][R4.64] ;  /* 0x0000002404047981 */ /* 0x000ea4000c1e1b00 */
[----:B--2---:R0:W1:Y:S02]  /*1310*/  F2I.F64.TRUNC R25, R4 ;  /* 0x0000000400197311 */ /* 0x004064000030d100 */
[----:B01----:R-:W-:Y:S05]  /*1320*/  BRA `(.L_x_16337) ;  /* 0x00000008008c7947 */ /* 0x003fea0003800000 */
.L_x_16332:
        /* <DEDUP_REMOVED lines=12> */
.L_x_16346:
[----:B------:R-:W2:Y:S02]  /*13f0*/  LDG.E.64 R4, desc[UR36][R4.64] ;  /* 0x0000002404047981 */ /* 0x000ea4000c1e1b00 */
[----:B--2---:R0:W1:Y:S02]  /*1400*/  F2I.F64.TRUNC R25, R4 ;  /* 0x0000000400197311 */ /* 0x004064000030d100 */
[----:B01----:R-:W-:Y:S05]  /*1410*/  BRA `(.L_x_16337) ;  /* 0x0000000800507947 */ /* 0x003fea0003800000 */
.L_x_16345:
        /* <DEDUP_REMOVED lines=26> */
.L_x_16348:
        /* <DEDUP_REMOVED lines=12> */
[----:B------:R2:W3:Y:S01]  /*1680*/  F2I.FTZ.TRUNC.NTZ R25, R0 ;  /* 0x0000000000197305 */ /* 0x0004e2000021f100 */
[----:B------:R-:W-:Y:S05]  /*1690*/  BRA `(.L_x_16337) ;  /* 0x0000000400b07947 */ /* 0x000fea0003800000 */
.L_x_16347:
[----:B------:R-:W2:Y:S02]  /*16a0*/  LDG.E.U16 R25, desc[UR36][R4.64] ;  /* 0x0000002404197981 */ /* 0x000ea4000c1e1500 */
[----:B--2---:R-:W-:-:S06]  /*16b0*/  IMAD.U32 R25, R25, 0x10000, RZ ;  /* 0x0001000019197824 */ /* 0x004fcc00078e00ff */
[----:B------:R-:W4:Y:S01]  /*16c0*/  F2I.FTZ.TRUNC.NTZ R25, R25 ;  /* 0x0000001900197305 */ /* 0x000f22000021f100 */
[----:B------:R-:W-:Y:S05]  /*16d0*/  BRA `(.L_x_16337) ;  /* 0x0000000400a07947 */ /* 0x000fea0003800000 */
.L_x_16344:
        /* <DEDUP_REMOVED lines=10> */
.L_x_16351:
        /* <DEDUP_REMOVED lines=21> */
.L_x_16355:
[----:B------:R-:W-:Y:S05]  /*18d0*/  BSYNC.RECONVERGENT B1 ;  /* 0x0000000000017941 */ /* 0x000fea0003800200 */
.L_x_16354:
[----:B------:R-:W-:Y:S01]  /*18e0*/  IMAD.SHL.U32 R0, R0, 0x100000, RZ ;  /* 0x0010000000007824 */ /* 0x000fe200078e00ff */
[----:B------:R-:W-:-:S04]  /*18f0*/  LEA R3, R3, 0x3b800000, 0x17 ;  /* 0x3b80000003037811 */ /* 0x000fc800078eb8ff */
[----:B------:R-:W-:-:S07]  /*1900*/  LOP3.LUT R25, R3, R0, R25, 0xfe, !PT ;  /* 0x0000000003197212 */ /* 0x000fce00078efe19 */
.L_x_16353:
[----:B------:R-:W-:Y:S05]  /*1910*/  BSYNC.RECONVERGENT B0 ;  /* 0x0000000000007941 */ /* 0x000fea0003800200 */
.L_x_16352:
[----:B------:R-:W0:Y:S01]  /*1920*/  F2I.FTZ.TRUNC.NTZ R25, R25 ;  /* 0x0000001900197305 */ /* 0x000e22000021f100 */
[----:B------:R-:W-:Y:S05]  /*1930*/  BRA `(.L_x_16337) ;  /* 0x0000000400087947 */ /* 0x000fea0003800000 */
.L_x_16350:
        /* <DEDUP_REMOVED lines=21> */
.L_x_16359:
[----:B------:R-:W-:Y:S05]  /*1a90*/  BSYNC.RECONVERGENT B1 ;  /* 0x0000000000017941 */ /* 0x000fea0003800200 */
.L_x_16358:
[----:B------:R-:W-:Y:S01]  /*1aa0*/  IMAD.SHL.U32 R0, R0, 0x200000, RZ ;  /* 0x0020000000007824 */ /* 0x000fe200078e00ff */
[----:B------:R-:W-:-:S04]  /*1ab0*/  LEA R3, R3, 0x37800000, 0x17 ;  /* 0x3780000003037811 */ /* 0x000fc800078eb8ff */
[----:B------:R-:W-:-:S07]  /*1ac0*/  LOP3.LUT R25, R3, R0, R25, 0xfe, !PT ;  /* 0x0000000003197212 */ /* 0x000fce00078efe19 */
.L_x_16357:
[----:B------:R-:W-:Y:S05]  /*1ad0*/  BSYNC.RECONVERGENT B0 ;  /* 0x0000000000007941 */ /* 0x000fea0003800200 */
.L_x_16356:
[----:B------:R-:W0:Y:S01]  /*1ae0*/  F2I.FTZ.TRUNC.NTZ R25, R25 ;  /* 0x0000001900197305 */ /* 0x000e22000021f100 */
[----:B------:R-:W-:Y:S05]  /*1af0*/  BRA `(.L_x_16337) ;  /* 0x0000000000987947 */ /* 0x000fea0003800000 */
.L_x_16349:
        /* <DEDUP_REMOVED lines=14> */
.L_x_16363:
[----:B------:R-:W-:Y:S05]  /*1be0*/  BSYNC.RECONVERGENT B0 ;  /* 0x0000000000007941 */ /* 0x000fea0003800200 */
.L_x_16362:
[----:B------:R-:W0:Y:S01]  /*1bf0*/  F2I.FTZ.TRUNC.NTZ R25, R25 ;  /* 0x0000001900197305 */ /* 0x000e22000021f100 */
[----:B------:R-:W-:Y:S05]  /*1c00*/  BRA `(.L_x_16337) ;  /* 0x0000000000547947 */ /* 0x000fea0003800000 */
.L_x_16336:
        /* <DEDUP_REMOVED lines=16> */
.L_x_16364:
[----:B------:R-:W-:Y:S01]  /*1d10*/  IMAD.MOV.U32 R25, RZ, RZ, RZ ;  /* 0x000000ffff197224 */ /* 0x000fe200078e00ff */
[----:B------:R-:W-:Y:S06]  /*1d20*/  BRA `(.L_x_16337) ;  /* 0x00000000000c7947 */ /* 0x000fec0003800000 */
.L_x_16361:
[----:B------:R0:W5:Y:S01]  /*1d30*/  LDG.E R25, desc[UR36][R4.64] ;  /* 0x0000002404197981 */ /* 0x000162000c1e1900 */
[----:B------:R-:W-:Y:S05]  /*1d40*/  BRA `(.L_x_16337) ;  /* 0x0000000000047947 */ /* 0x000fea0003800000 */
.L_x_16360:
[----:B------:R0:W5:Y:S02]  /*1d50*/  LDG.E R25, desc[UR36][R4.64] ;  /* 0x0000002404197981 */ /* 0x000164000c1e1900 */
.L_x_16337:
[----:B------:R-:W-:-:S07]  /*1d60*/  VIADD R29, R29, 0x80 ;  /* 0x000000801d1d7836 */ /* 0x000fce0000000000 */
.L_x_16331:
[----:B------:R-:W-:Y:S05]  /*1d70*/  BSYNC.RECONVERGENT B6 ;  /* 0x0000000000067941 */ /* 0x000fea0003800200 */
.L_x_16330:
        /* <DEDUP_REMOVED lines=23> */
.L_x_16370:
[----:B------:R0:W5:Y:S01]  /*1ef0*/  LDG.E.U8 R23, desc[UR36][R4.64] ;  /* 0x0000002404177981 */ /* 0x000162000c1e1100 */
[----:B------:R-:W-:Y:S05]  /*1f00*/  BRA `(.L_x_16372) ;  /* 0x0000000c00307947 */ /* 0x000fea0003800000 */
.L_x_16369:
        /* <DEDUP_REMOVED lines=8> */
.L_x_16374:
[----:B------:R0:W5:Y:S01]  /*1f90*/  LDG.E R23, desc[UR36][R4.64] ;  /* 0x0000002404177981 */ /* 0x000162000c1e1900 */
[----:B------:R-:W-:Y:S05]  /*1fa0*/  BRA `(.L_x_16372) ;  /* 0x0000000c00087947 */ /* 0x000fea0003800000 */
.L_x_16373:
[----:B------:R0:W5:Y:S01]  /*1fb0*/  LDG.E.S16 R23, desc[UR36][R4.64] ;  /* 0x0000002404177981 */ /* 0x000162000c1e1700 */
[----:B------:R-:W-:Y:S05]  /*1fc0*/  BRA `(.L_x_16372) ;  /* 0x0000000c00007947 */ /* 0x000fea0003800000 */
.L_x_16368:
        /* <DEDUP_REMOVED lines=9> */
.L_x_16376:
[----:B------:R-:W2:Y:S02]  /*2060*/  LDG.E.U16 R4, desc[UR36][R4.64] ;  /* 0x0000002404047981 */ /* 0x000ea4000c1e1500 */
[----:B--2---:R-:W-:-:S06]  /*2070*/  HADD2.F32 R23, -RZ, R4.H0_H0 ;  /* 0x20000004ff177230 */ /* 0x004fcc0000004100 */
[----:B------:R-:W0:Y:S01]  /*2080*/  F2I.FTZ.TRUNC.NTZ R23, R23 ;  /* 0x0000001700177305 */ /* 0x000e22000021f100 */
[----:B------:R-:W-:Y:S05]  /*2090*/  BRA `(.L_x_16372) ;  /* 0x0000000800cc7947 */ /* 0x000fea0003800000 */
.L_x_16375:
        /* <DEDUP_REMOVED lines=9> */
.L_x_16378:
[----:B------:R-:W2:Y:S02]  /*2130*/  LDG.E.U16 R4, desc[UR36][R4.64] ;  /* 0x0000002404047981 */ /* 0x000ea4000c1e1500 */
[----:B--2---:R-:W-:-:S06]  /*2140*/  HADD2.F32 R23, -RZ, R4.H0_H0 ;  /* 0x20000004ff177230 */ /* 0x004fcc0000004100 */
[----:B------:R-:W0:Y:S01]  /*2150*/  F2I.FTZ.TRUNC.NTZ R23, R23 ;  /* 0x0000001700177305 */ /* 0x000e22000021f100 */
[----:B------:R-:W-:Y:S05]  /*2160*/  BRA `(.L_x_16372) ;  /* 0x0000000800987947 */ /* 0x000fea0003800000 */
.L_x_16377:
[----:B------:R-:W2:Y:S02]  /*2170*/  LDG.E.64 R4, desc[UR36][R4.64] ;  /* 0x0000002404047981 */ /* 0x000ea4000c1e1b00 */
[----:B--2---:R0:W1:Y:S02]  /*2180*/  F2I.F64.TRUNC R23, R4 ;  /* 0x0000000400177311 */ /* 0x004064000030d100 */
[----:B01----:R-:W-:Y:S05]  /*2190*/  BRA `(.L_x_16372) ;  /* 0x00000008008c7947 */ /* 0x003fea0003800000 */
.L_x_16367:
        /* <DEDUP_REMOVED lines=12> */
.L_x_16381:
[----:B------:R-:W2:Y:S02]  /*2260*/  LDG.E.64 R4, desc[UR36][R4.64] ;  /* 0x0000002404047981 */ /* 0x000ea4000c1e1b00 */
[----:B--2---:R0:W1:Y:S02]  /*2270*/  F2I.F64.TRUNC R23, R4 ;  /* 0x0000000400177311 */ /* 0x004064000030d100 */
[----:B01----:R-:W-:Y:S05]  /*2280*/  BRA `(.L_x_16372) ;  /* 0x0000000800507947 */ /* 0x003fea0003800000 */
.L_x_16380:
        /* <DEDUP_REMOVED lines=26> */
.L_x_16383:
        /* <DEDUP_REMOVED lines=12> */
[----:B------:R0:W1:Y:S01]  /*24f0*/  F2I.FTZ.TRUNC.NTZ R23, R0 ;  /* 0x0000000000177305 */ /* 0x000062000021f100 */
[----:B------:R-:W-:Y:S05]  /*2500*/  BRA `(.L_x_16372) ;  /* 0x0000000400b07947 */ /* 0x000fea0003800000 */
.L_x_16382:
[----:B------:R-:W2:Y:S02]  /*2510*/  LDG.E.U16 R23, desc[UR36][R4.64] ;  /* 0x0000002404177981 */ /* 0x000ea4000c1e1500 */
[----:B--2---:R-:W-:-:S06]  /*2520*/  IMAD.U32 R23, R23, 0x10000, RZ ;  /* 0x0001000017177824 */ /* 0x004fcc00078e00ff */
[----:B------:R-:W0:Y:S01]  /*2530*/  F2I.FTZ.TRUNC.NTZ R23, R23 ;  /* 0x0000001700177305 */ /* 0x000e22000021f100 */
[----:B------:R-:W-:Y:S05]  /*2540*/  BRA `(.L_x_16372) ;  /* 0x0000000400a07947 */ /* 0x000fea0003800000 */
.L_x_16379:
        /* <DEDUP_REMOVED lines=10> */
.L_x_16386:
        /* <DEDUP_REMOVED lines=21> */
.L_x_16390:
[----:B------:R-:W-:Y:S05]  /*2740*/  BSYNC.RECONVERGENT B1 ;  /* 0x0000000000017941 */ /* 0x000fea0003800200 */
.L_x_16389:
[----:B------:R-:W-:Y:S01]  /*2750*/  IMAD.SHL.U32 R0, R0, 0x100000, RZ ;  /* 0x0010000000007824 */ /* 0x000fe200078e00ff */
[----:B------:R-:W-:-:S04]  /*2760*/  LEA R3, R3, 0x3b800000, 0x17 ;  /* 0x3b80000003037811 */ /* 0x000fc800078eb8ff */
[----:B------:R-:W-:-:S07]  /*2770*/  LOP3.LUT R23, R3, R0, R23, 0xfe, !PT ;  /* 0x0000000003177212 */ /* 0x000fce00078efe17 */
.L_x_16388:
[----:B------:R-:W-:Y:S05]  /*2780*/  BSYNC.RECONVERGENT B0 ;  /* 0x0000000000007941 */ /* 0x000fea0003800200 */
.L_x_16387:
[----:B------:R-:W1:Y:S01]  /*2790*/  F2I.FTZ.TRUNC.NTZ R23, R23 ;  /* 0x0000001700177305 */ /* 0x000e62000021f100 */
[----:B------:R-:W-:Y:S05]  /*27a0*/  BRA `(.L_x_16372) ;  /* 0x0000000400087947 */ /* 0x000fea0003800000 */
.L_x_16385:
        /* <DEDUP_REMOVED lines=21> */
.L_x_16394:
[----:B------:R-:W-:Y:S05]  /*2900*/  BSYNC.RECONVERGENT B1 ;  /* 0x0000000000017941 */ /* 0x000fea0003800200 */
.L_x_16393:
[----:B------:R-:W-:Y:S01]  /*2910*/  IMAD.SHL.U32 R0, R0, 0x200000, RZ ;  /* 0x0020000000007824 */ /* 0x000fe200078e00ff */
[----:B------:R-:W-:-:S04]  /*2920*/  LEA R3, R3, 0x37800000, 0x17 ;  /* 0x3780000003037811 */ /* 0x000fc800078eb8ff */
[----:B------:R-:W-:-:S07]  /*2930*/  LOP3.LUT R23, R3, R0, R23, 0xfe, !PT ;  /* 0x0000000003177212 */ /* 0x000fce00078efe17 */
.L_x_16392:
[----:B------:R-:W-:Y:S05]  /*2940*/  BSYNC.RECONVERGENT B0 ;  /* 0x0000000000007941 */ /* 0x000fea0003800200 */
.L_x_16391:
[----:B------:R-:W2:Y:S01]  /*2950*/  F2I.FTZ.TRUNC.NTZ R23, R23 ;  /* 0x0000001700177305 */ /* 0x000ea2000021f100 */
[----:B------:R-:W-:Y:S05]  /*2960*/  BRA `(.L_x_16372) ;  /* 0x0000000000987947 */ /* 0x000fea0003800000 */
.L_x_16384:
        /* <DEDUP_REMOVED lines=14> */
.L_x_16398:
[----:B------:R-:W-:Y:S05]  /*2a50*/  BSYNC.RECONVERGENT B0 ;  /* 0x0000000000007941 */ /* 0x000fea0003800200 */
.L_x_16397:
[----:B------:R-:W4:Y:S01]  /*2a60*/  F2I.FTZ.TRUNC.NTZ R23, R23 ;  /* 0x0000001700177305 */ /* 0x000f22000021f100 */
[----:B------:R-:W-:Y:S05]  /*2a70*/  BRA `(.L_x_16372) ;  /* 0x0000000000547947 */ /* 0x000fea0003800000 */
.L_x_16371:
        /* <DEDUP_REMOVED lines=16> */
.L_x_16399:
[----:B------:R-:W-:Y:S01]  /*2b80*/  IMAD.MOV.U32 R23, RZ, RZ, RZ ;  /* 0x000000ffff177224 */ /* 0x000fe200078e00ff */
[----:B------:R-:W-:Y:S06]  /*2b90*/  BRA `(.L_x_16372) ;  /* 0x00000000000c7947 */ /* 0x000fec0003800000 */
.L_x_16396:
[----:B------:R0:W5:Y:S01]  /*2ba0*/  LDG.E R23, desc[UR36][R4.64] ;  /* 0x0000002404177981 */ /* 0x000162000c1e1900 */
[----:B------:R-:W-:Y:S05]  /*2bb0*/  BRA `(.L_x_16372) ;  /* 0x0000000000047947 */ /* 0x000fea0003800000 */
.L_x_16395:
[----:B------:R3:W5:Y:S02]  /*2bc0*/  LDG.E R23, desc[UR36][R4.64] ;  /* 0x0000002404177981 */ /* 0x000764000c1e1900 */
.L_x_16372:
[----:B------:R-:W-:-:S07]  /*2bd0*/  VIADD R29, R29, 0x80 ;  /* 0x000000801d1d7836 */ /* 0x000fce0000000000 */
.L_x_16366:
[----:B------:R-:W-:Y:S05]  /*2be0*/  BSYNC.RECONVERGENT B6 ;  /* 0x0000000000067941 */ /* 0x000fea0003800200 */
.L_x_16365:
        /* <DEDUP_REMOVED lines=23> */
.L_x_16405:
[----:B------:R0:W5:Y:S01]  /*2d60*/  LDG.E.U8 R19, desc[UR36][R4.64] ;  /* 0x0000002404137981 */ /* 0x000162000c1e1100 */
[----:B------:R-:W-:Y:S05]  /*2d70*/  BRA `(.L_x_16401) ;  /* 0x0000000c002c7947 */ /* 0x000fea0003800000 */
.L_x_16404:
        /* <DEDUP_REMOVED lines=8> */
.L_x_16408:
[----:B------:R0:W5:Y:S01]  /*2e00*/  LDG.E R19, desc[UR36][R4.64] ;  /* 0x0000002404137981 */ /* 0x000162000c1e1900 */
[----:B------:R-:W-:Y:S05]  /*2e10*/  BRA `(.L_x_16401) ;  /* 0x0000000c00047947 */ /* 0x000fea0003800000 */
.L_x_16407:
[----:B------:R0:W5:Y:S01]  /*2e20*/  LDG.E.S16 R19, desc[UR36][R4.64] ;  /* 0x0000002404137981 */ /* 0x000162000c1e1700 */
[----:B------:R-:W-:Y:S05]  /*2e30*/  BRA `(.L_x_16401) ;  /* 0x0000000800fc7947 */ /* 0x000fea0003800000 */
.L_x_16403:
        /* <DEDUP_REMOVED lines=9> */
.L_x_16410:
[----:B------:R-:W2:Y:S02]  /*2ed0*/  LDG.E.U16 R4, desc[UR36][R4.64] ;  /* 0x0000002404047981 */ /* 0x000ea4000c1e1500 */
[----:B--2---:R-:W-:-:S06]  /*2ee0*/  HADD2.F32 R19, -RZ, R4.H0_H0 ;  /* 0x20000004ff137230 */ /* 0x004fcc0000004100 */
[----:B------:R-:W0:Y:S01]  /*2ef0*/  F2I.FTZ.TRUNC.NTZ R19, R19 ;  /* 0x0000001300137305 */ /* 0x000e22000021f100 */
[----:B------:R-:W-:Y:S05]  /*2f00*/  BRA `(.L_x_16401) ;  /* 0x0000000800c87947 */ /* 0x000fea0003800000 */
.L_x_16409:
        /* <DEDUP_REMOVED lines=9> */
.L_x_16412:
[----:B------:R-:W2:Y:S02]  /*2fa0*/  LDG.E.U16 R4, desc[UR36][R4.64] ;  /* 0x0000002404047981 */ /* 0x000ea4000c1e1500 */
[----:B--2---:R-:W-:-:S06]  /*2fb0*/  HADD2.F32 R19, -RZ, R4.H0_H0 ;  /* 0x20000004ff137230 */ /* 0x004fcc0000004100 */
[----:B------:R-:W0:Y:S01]  /*2fc0*/  F2I.FTZ.TRUNC.NTZ R19, R19 ;  /* 0x0000001300137305 */ /* 0x000e22000021f100 */
[----:B------:R-:W-:Y:S05]  /*2fd0*/  BRA `(.L_x_16401) ;  /* 0x0000000800947947 */ /* 0x000fea0003800000 */
.L_x_16411:
[----:B------:R-:W2:Y:S02]  /*2fe0*/  LDG.E.64 R4, desc[UR36][R4.64] ;  /* 0x0000002404047981 */ /* 0x000ea4000c1e1b00 */
[----:B--2---:R0:W1:Y:S02]  /*2ff0*/  F2I.F64.TRUNC R19, R4 ;  /* 0x0000000400137311 */ /* 0x004064000030d100 */
[----:B01----:R-:W-:Y:S05]  /*3000*/  BRA `(.L_x_16401) ;  /* 0x0000000800887947 */ /* 0x003fea0003800000 */
.L_x_16402:
        /* <DEDUP_REMOVED lines=12> */
.L_x_16415:
[----:B------:R-:W2:Y:S02]  /*30d0*/  LDG.E.64 R4, desc[UR36][R4.64] ;  /* 0x0000002404047981 */ /* 0x000ea4000c1e1b00 */
[----:B--2---:R0:W1:Y:S02]  /*30e0*/  F2I.F64.TRUNC R19, R4 ;  /* 0x0000000400137311 */ /* 0x004064000030d100 */
[----:B01----:R-:W-:Y:S05]  /*30f0*/  BRA `(.L_x_16401) ;  /* 0x00000008004c7947 */ /* 0x003fea0003800000 */
.L_x_16414:
        /* <DEDUP_REMOVED lines=26> */
.L_x_16417:
        /* <DEDUP_REMOVED lines=14> */
.L_x_16416:
[----:B------:R-:W2:Y:S02]  /*3380*/  LDG.E.U16 R19, desc[UR36][R4.64] ;  /* 0x0000002404137981 */ /* 0x000ea4000c1e1500 */
[----:B--2---:R-:W-:-:S06]  /*3390*/  IMAD.U32 R19, R19, 0x10000, RZ ;  /* 0x0001000013137824 */ /* 0x004fcc00078e00ff */
[----:B------:R-:W0:Y:S01]  /*33a0*/  F2I.FTZ.TRUNC.NTZ R19, R19 ;  /* 0x0000001300137305 */ /* 0x000e22000021f100 */
[----:B------:R-:W-:Y:S05]  /*33b0*/  BRA `(.L_x_16401) ;  /* 0x00000004009c7947 */ /* 0x000fea0003800000 */
.L_x_16413:
        /* <DEDUP_REMOVED lines=10> */
.L_x_16420:
        /* <DEDUP_REMOVED lines=21> */
.L_x_16424:
[----:B------:R-:W-:Y:S05]  /*35b0*/  BSYNC.RECONVERGENT B1 ;  /* 0x0000000000017941 */ /* 0x000fea0003800200 */
.L_x_16423:
[----:B------:R-:W-:Y:S01]  /*35c0*/  IMAD.SHL.U32 R0, R0, 0x100000, RZ ;  /* 0x0010000000007824 */ /* 0x000fe200078e00ff */
[----:B------:R-:W-:-:S04]  /*35d0*/  LEA R3, R3, 0x3b800000, 0x17 ;  /* 0x3b80000003037811 */ /* 0x000fc800078eb8ff */
[----:B------:R-:W-:-:S07]  /*35e0*/  LOP3.LUT R19, R3, R0, R19, 0xfe, !PT ;  /* 0x0000000003137212 */ /* 0x000fce00078efe13 */
.L_x_16422:
[----:B------:R-:W-:Y:S05]  /*35f0*/  BSYNC.RECONVERGENT B0 ;  /* 0x0000000000007941 */ /* 0x000fea0003800200 */
.L_x_16421:
[----:B------:R-:W0:Y:S01]  /*3600*/  F2I.FTZ.TRUNC.NTZ R19, R19 ;  /* 0x0000001300137305 */ /* 0x000e22000021f100 */
[----:B------:R-:W-:Y:S05]  /*3610*/  BRA `(.L_x_16401) ;  /* 0x0000000400047947 */ /* 0x000fea0003800000 */
.L_x_16419:
        /* <DEDUP_REMOVED lines=21> */
.L_x_16428:
[----:B------:R-:W-:Y:S05]  /*3770*/  BSYNC.RECONVERGENT B1 ;  /* 0x0000000000017941 */ /* 0x000fea0003800200 */
.L_x_16427:
[----:B------:R-:W-:Y:S01]  /*3780*/  IMAD.SHL.U32 R0, R0, 0x200000, RZ ;  /* 0x0020000000007824 */ /* 0x000fe200078e00ff */
[----:B------:R-:W-:-:S04]  /*3790*/  LEA R3, R3, 0x37800000, 0x17 ;  /* 0x3780000003037811 */ /* 0x000fc800078eb8ff */
[----:B------:R-:W-:-:S07]  /*37a0*/  LOP3.LUT R19, R3, R0, R19, 0xfe, !PT ;  /* 0x0000000003137212 */ /* 0x000fce00078efe13 */
.L_x_16426:
[----:B------:R-:W-:Y:S05]  /*37b0*/  BSYNC.RECONVERGENT B0 ;  /* 0x0000000000007941 */ /* 0x000fea0003800200 */
.L_x_16425:
[----:B------:R-:W0:Y:S01]  /*37c0*/  F2I.FTZ.TRUNC.NTZ R19, R19 ;  /* 0x0000001300137305 */ /* 0x000e22000021f100 */
[----:B------:R-:W-:Y:S05]  /*37d0*/  BRA `(.L_x_16401) ;  /* 0x0000000000947947 */ /* 0x000fea0003800000 */
.L_x_16418:
        /* <DEDUP_REMOVED lines=14> */
.L_x_16432:
[----:B------:R-:W-:Y:S05]  /*38c0*/  BSYNC.RECONVERGENT B0 ;  /* 0x0000000000007941 */ /* 0x000fea0003800200 */
.L_x_16431:
[----:B------:R-:W0:Y:S01]  /*38d0*/  F2I.FTZ.TRUNC.NTZ R19, R19 ;  /* 0x0000001300137305 */ /* 0x000e22000021f100 */
[----:B------:R-:W-:Y:S05]  /*38e0*/  BRA `(.L_x_16401) ;  /* 0x0000000000507947 */ /* 0x000fea0003800000 */
.L_x_16406:
        /* <DEDUP_REMOVED lines=16> */
.L_x_16433:
[----:B------:R-:W-:Y:S05]  /*39f0*/  BRA `(.L_x_16401) ;  /* 0x00000000000c7947 */ /* 0x000fea0003800000 */
.L_x_16430:
[----:B------:R0:W5:Y:S01]  /*3a00*/  LDG.E R19, desc[UR36][R4.64] ;  /* 0x0000002404137981 */ /* 0x000162000c1e1900 */
[----:B------:R-:W-:Y:S05]  /*3a10*/  BRA `(.L_x_16401) ;  /* 0x0000000000047947 */ /* 0x000fea0003800000 */
.L_x_16429:
[----:B------:R0:W5:Y:S02]  /*3a20*/  LDG.E R19, desc[UR36][R4.64] ;  /* 0x0000002404137981 */ /* 0x000164000c1e1900 */
.L_x_16401:
[----:B------:R-:W-:Y:S05]  /*3a30*/  BSYNC.RECONVERGENT B6 ;  /* 0x0000000000067941 */ /* 0x000fea0003800200 */
.L_x_16400:
[----:B0-2---:R-:W0:Y:S01]  /*3a40*/  LDC R0, c[0x0][0x388] ;  /* 0x0000e200ff007b82 */ /* 0x005e220000000800 */
[----:B------:R-:W-:Y:S01]  /*3a50*/  BSSY.RECONVERGENT B0, `(.L_x_16434) ;  /* 0x0000073000007945 */ /* 0x000fe20003800200 */
[----:B0-----:R-:W-:-:S13]  /*3a60*/  ISETP.GT.AND P0, PT, R0, -0x1, PT ;  /* 0xffffffff0000780c */ /* 0x001fda0003f04270 */
[----:B------:R-:W-:Y:S05]  /*3a70*/  @P0 BRA `(.L_x_16435) ;  /* 0x0000000000bc0947 */ /* 0x000fea0003800000 */
[CC--:B------:R-:W-:Y:S01]  /*3a80*/  ISETP.GE.AND P4, PT, R17.reuse, R16.reuse, PT ;  /* 0x000000101100720c */ /* 0x0c0fe20003f86270 */
[C---:B------:R-:W-:Y:S01]  /*3a90*/  VIADD R7, R17.reuse, 0x80 ;  /* 0x0000008011077836 */ /* 0x040fe20000000000 */
[----:B------:R-:W-:Y:S01]  /*3aa0*/  LOP3.LUT R0, R0, 0x1, RZ, 0xc0, !PT ;  /* 0x0000000100007812 */ /* 0x000fe200078ec0ff */
[C---:B------:R-:W-:Y:S01]  /*3ab0*/  VIADD R3, R17.reuse, 0x100 ;  /* 0x0000010011037836 */ /* 0x040fe20000000000 */
[----:B------:R-:W-:Y:S01]  /*3ac0*/  BSSY.RECONVERGENT B1, `(.L_x_16436) ;  /* 0x000000f000017945 */ /* 0x000fe20003800200 */
[----:B-1-34-:R-:W-:Y:S01]  /*3ad0*/  VIADD R5, R17, 0x180 ;  /* 0x0000018011057836 */ /* 0x01afe20000000000 */
[----:B------:R-:W-:Y:S01]  /*3ae0*/  ISETP.NE.U32.AND P3, PT, R0, 0x1, PT ;  /* 0x000000010000780c */ /* 0x000fe20003f65070 */
[----:B------:R-:W-:Y:S01]  /*3af0*/  IMAD.MOV.U32 R0, RZ, RZ, 0x1 ;  /* 0x00000001ff007424 */ /* 0x000fe200078e00ff */
[-C--:B------:R-:W-:Y:S02]  /*3b00*/  ISETP.GE.AND P0, PT, R7, R16.reuse, PT ;  /* 0x000000100700720c */ /* 0x080fe40003f06270 */
[----:B------:R-:W-:-:S02]  /*3b10*/  ISETP.GE.AND P1, PT, R3, R16, PT ;  /* 0x000000100300720c */ /* 0x000fc40003f26270 */
[----:B------:R-:W-:Y:S02]  /*3b20*/  ISETP.GE.AND P2, PT, R5, R16, PT ;  /* 0x000000100500720c */ /* 0x000fe40003f46270 */
[----:B------:R-:W-:Y:S01]  /*3b30*/  SEL R0, R0, 0xffffffff, P3 ;  /* 0xffffffff00007807 */ /* 0x000fe20001800000 */
[----:B------:R-:W-:Y:S10]  /*3b40*/  @P4 BRA `(.L_x_16437) ;  /* 0x0000000000184947 */ /* 0x000ff40003800000 */
[----:B-----5:R-:W-:Y:S01]  /*3b50*/  ISETP.NE.AND P3, PT, R27, 0x1, PT ;  /* 0x000000011b00780c */ /* 0x020fe20003f65270 */
[----:B------:R-:W-:-:S12]  /*3b60*/  IMAD.MOV.U32 R4, RZ, RZ, R27 ;  /* 0x000000ffff047224 */ /* 0x000fd800078e001b */
[----:B------:R-:W-:Y:S05]  /*3b70*/  @!P3 BRA `(.L_x_16437) ;  /* 0x00000000000cb947 */ /* 0x000fea0003800000 */
[----:B------:R-:W-:Y:S01]  /*3b80*/  ISETP.NE.AND P3, PT, R27, -0x1, PT ;  /* 0xffffffff1b00780c */ /* 0x000fe20003f65270 */
[----:B------:R-:W-:-:S12]  /*3b90*/  IMAD.MOV.U32 R4, RZ, RZ, R0 ;  /* 0x000000ffff047224 */ /* 0x000fd800078e0000 */
[----:B------:R-:W-:-:S07]  /*3ba0*/  @P3 IMAD.MOV.U32 R4, RZ, RZ, RZ ;  /* 0x000000ffff043224 */ /* 0x000fce00078e00ff */
.L_x_16437:
[----:B------:R-:W-:Y:S05]  /*3bb0*/  BSYNC.RECONVERGENT B1 ;  /* 0x0000000000017941 */ /* 0x000fea0003800200 */
.L_x_16436:
[----:B------:R-:W-:Y:S04]  /*3bc0*/  BSSY.RECONVERGENT B1, `(.L_x_16438) ;  /* 0x0000008000017945 */ /* 0x000fe80003800200 */
[----:B------:R-:W-:Y:S05]  /*3bd0*/  @P0 BRA `(.L_x_16439) ;  /* 0x0000000000180947 */ /* 0x000fea0003800000 */
[----:B-----5:R-:W-:Y:S01]  /*3be0*/  ISETP.NE.AND P0, PT, R25, 0x1, PT ;  /* 0x000000011900780c */ /* 0x020fe20003f05270 */
[----:B------:R-:W-:-:S12]  /*3bf0*/  IMAD.MOV.U32 R24, RZ, RZ, R25 ;  /* 0x000000ffff187224 */ /* 0x000fd800078e0019 */
[----:B------:R-:W-:Y:S05]  /*3c00*/  @!P0 BRA `(.L_x_16439) ;  /* 0x00000000000c8947 */ /* 0x000fea0003800000 */
[----:B------:R-:W-:Y:S01]  /*3c10*/  ISETP.NE.AND P0, PT, R25, -0x1, PT ;  /* 0xffffffff1900780c */ /* 0x000fe20003f05270 */
[----:B------:R-:W-:-:S12]  /*3c20*/  IMAD.MOV.U32 R24, RZ, RZ, R0 ;  /* 0x000000ffff187224 */ /* 0x000fd800078e0000 */
[----:B------:R-:W-:-:S07]  /*3c30*/  @P0 IMAD.MOV.U32 R24, RZ, RZ, RZ ;  /* 0x000000ffff180224 */ /* 0x000fce00078e00ff */
.L_x_16439:
[----:B------:R-:W-:Y:S05]  /*3c40*/  BSYNC.RECONVERGENT B1 ;  /* 0x0000000000017941 */ /* 0x000fea0003800200 */
.L_x_16438:
        /* <DEDUP_REMOVED lines=8> */
.L_x_16441:
[----:B------:R-:W-:Y:S05]  /*3cd0*/  BSYNC.RECONVERGENT B1 ;  /* 0x0000000000017941 */ /* 0x000fea0003800200 */
.L_x_16440:
[----:B------:R-:W-:Y:S05]  /*3ce0*/  @P2 BRA `(.L_x_16442) ;  /* 0x0000000400242947 */ /* 0x000fea0003800000 */
[----:B-----5:R-:W-:Y:S01]  /*3cf0*/  ISETP.NE.AND P0, PT, R19, 0x1, PT ;  /* 0x000000011300780c */ /* 0x020fe20003f05270 */
[----:B------:R-:W-:-:S12]  /*3d00*/  IMAD.MOV.U32 R18, RZ, RZ, R19 ;  /* 0x000000ffff127224 */ /* 0x000fd800078e0013 */
[----:B------:R-:W-:Y:S05]  /*3d10*/  @!P0 BRA `(.L_x_16442) ;  /* 0x0000000400188947 */ /* 0x000fea0003800000 */
[----:B------:R-:W-:Y:S01]  /*3d20*/  ISETP.NE.AND P0, PT, R19, -0x1, PT ;  /* 0xffffffff1300780c */ /* 0x000fe20003f05270 */
[----:B------:R-:W-:-:S12]  /*3d30*/  IMAD.MOV.U32 R18, RZ, RZ, R0 ;  /* 0x000000ffff127224 */ /* 0x000fd800078e0000 */
[----:B------:R-:W-:Y:S05]  /*3d40*/  @!P0 BRA `(.L_x_16442) ;  /* 0x00000004000c8947 */ /* 0x000fea0003800000 */
[----:B------:R-:W-:Y:S01]  /*3d50*/  IMAD.MOV.U32 R18, RZ, RZ, RZ ;  /* 0x000000ffff127224 */ /* 0x000fe200078e00ff */
[----:B------:R-:W-:Y:S06]  /*3d60*/  BRA `(.L_x_16442) ;  /* 0x0000000400047947 */ /* 0x000fec0003800000 */
.L_x_16435:
[----:B------:R-:W-:Y:S01]  /*3d70*/  ISETP.NE.AND P0, PT, R0, RZ, PT ;  /* 0x000000ff0000720c */ /* 0x000fe20003f05270 */
[----:B------:R-:W-:Y:S02]  /*3d80*/  IMAD.MOV.U32 R18, RZ, RZ, 0x1 ;  /* 0x00000001ff127424 */ /* 0x000fe400078e00ff */
[----:B------:R-:W-:Y:S02]  /*3d90*/  IMAD.MOV.U32 R22, RZ, RZ, 0x1 ;  /* 0x00000001ff167424 */ /* 0x000fe400078e00ff */
[----:B------:R-:W-:Y:S02]  /*3da0*/  IMAD.MOV.U32 R24, RZ, RZ, 0x1 ;  /* 0x00000001ff187424 */ /* 0x000fe400078e00ff */
[----:B-1-34-:R-:W-:-:S06]  /*3db0*/  IMAD.MOV.U32 R4, RZ, RZ, 0x1 ;  /* 0x00000001ff047424 */ /* 0x01afcc00078e00ff */
[----:B------:R-:W-:Y:S05]  /*3dc0*/  @!P0 BRA `(.L_x_16442) ;  /* 0x0000000000ec8947 */ /* 0x000fea0003800000 */
        /* <DEDUP_REMOVED lines=9> */
[----:B------:R-:W0:Y:S01]  /*3e60*/  LDCU UR4, c[0x0][0x388] ;  /* 0x00007100ff0477ac */ /* 0x000e220008000800 */
[----:B------:R-:W-:Y:S02]  /*3e70*/  IMAD.MOV.U32 R4, RZ, RZ, 0x1 ;  /* 0x00000001ff047424 */ /* 0x000fe400078e00ff */
[----:B0-----:R-:W-:-:S07]  /*3e80*/  IMAD.U32 R0, RZ, RZ, UR4 ;  /* 0x00000004ff007e24 */ /* 0x001fce000f8e00ff */
.L_x_16445:
[C---:B------:R-:W-:Y:S02]  /*3e90*/  ISETP.GT.U32.AND P4, PT, R0.reuse, 0x1, PT ;  /* 0x000000010000780c */ /* 0x040fe40003f84070 */
[----:B------:R-:W-:Y:S02]  /*3ea0*/  LOP3.LUT R3, R0, 0x1, RZ, 0xc0, !PT ;  /* 0x0000000100037812 */ /* 0x000fe400078ec0ff */
[----:B------:R-:W-:Y:S02]  /*3eb0*/  SHF.R.U32.HI R0, RZ, 0x1, R0 ;  /* 0x00000001ff007819 */ /* 0x000fe40000011600 */
[----:B------:R-:W-:-:S04]  /*3ec0*/  ISETP.NE.U32.AND P3, PT, R3, 0x1, PT ;  /* 0x000000010300780c */ /* 0x000fc80003f65070 */
[C---:B-----5:R-:W-:Y:S01]  /*3ed0*/  SEL R3, R27.reuse, 0x1, !P3 ;  /* 0x000000011b037807 */ /* 0x060fe20005800000 */
[----:B------:R-:W-:-:S04]  /*3ee0*/  IMAD R27, R27, R27, RZ ;  /* 0x0000001b1b1b7224 */ /* 0x000fc800078e02ff */
[----:B------:R-:W-:Y:S01]  /*3ef0*/  IMAD R4, R3, R4, RZ ;  /* 0x0000000403047224 */ /* 0x000fe200078e02ff */
[----:B------:R-:W-:Y:S06]  /*3f00*/  @P4 BRA `(.L_x_16445) ;  /* 0xfffffffc00e04947 */ /* 0x000fec000383ffff */
.L_x_16444:
[----:B------:R-:W-:Y:S05]  /*3f10*/  BSYNC.RECONVERGENT B1 ;  /* 0x0000000000017941 */ /* 0x000fea0003800200 */
.L_x_16443:
[----:B------:R-:W-:Y:S04]  /*3f20*/  BSSY.RECONVERGENT B1, `(.L_x_16446) ;  /* 0x000000d000017945 */ /* 0x000fe80003800200 */
[----:B------:R-:W-:Y:S05]  /*3f30*/  @P2 BRA `(.L_x_16447) ;  /* 0x00000000002c2947 */ /* 0x000fea0003800000 */
[----:B------:R-:W0:Y:S01]  /*3f40*/  LDCU UR4, c[0x0][0x388] ;  /* 0x00007100ff0477ac */ /* 0x000e220008000800 */
[----:B------:R-:W-:Y:S02]  /*3f50*/  IMAD.MOV.U32 R24, RZ, RZ, 0x1 ;  /* 0x00000001ff187424 */ /* 0x000fe400078e00ff */
[----:B0-----:R-:W-:-:S07]  /*3f60*/  IMAD.U32 R0, RZ, RZ, UR4 ;  /* 0x00000004ff007e24 */ /* 0x001fce000f8e00ff */
.L_x_16448:
        /* <DEDUP_REMOVED lines=8> */
.L_x_16447:
[----:B------:R-:W-:Y:S05]  /*3ff0*/  BSYNC.RECONVERGENT B1 ;  /* 0x0000000000017941 */ /* 0x000fea0003800200 */
.L_x_16446:
[----:B------:R-:W-:Y:S04]  /*4000*/  BSSY.RECONVERGENT B1, `(.L_x_16449) ;  /* 0x000000d000017945 */ /* 0x000fe80003800200 */
[----:B------:R-:W-:Y:S05]  /*4010*/  @P0 BRA `(.L_x_16450) ;  /* 0x00000000002c0947 */ /* 0x000fea0003800000 */
[----:B------:R-:W0:Y:S01]  /*4020*/  LDCU UR4, c[0x0][0x388] ;  /* 0x00007100ff0477ac */ /* 0x000e220008000800 */
[----:B------:R-:W-:Y:S02]  /*4030*/  IMAD.MOV.U32 R22, RZ, RZ, 0x1 ;  /* 0x00000001ff167424 */ /* 0x000fe400078e00ff */
[----:B0-----:R-:W-:-:S07]  /*4040*/  IMAD.U32 R0, RZ, RZ, UR4 ;  /* 0x00000004ff007e24 */ /* 0x001fce000f8e00ff */
.L_x_16451:
        /* <DEDUP_REMOVED lines=8> */
.L_x_16450:
[----:B------:R-:W-:Y:S05]  /*40d0*/  BSYNC.RECONVERGENT B1 ;  /* 0x0000000000017941 */ /* 0x000fea0003800200 */
.L_x_16449:
[----:B------:R-:W-:Y:S05]  /*40e0*/  @P1 BRA `(.L_x_16442) ;  /* 0x0000000000241947 */ /* 0x000fea0003800000 */
[----:B------:R-:W-:-:S07]  /*40f0*/  IMAD.MOV.U32 R18, RZ, RZ, 0x1 ;  /* 0x00000001ff127424 */ /* 0x000fce00078e00ff */
.L_x_16452:
        /* <DEDUP_REMOVED lines=8> */
.L_x_16442:
[----:B------:R-:W-:Y:S05]  /*4180*/  BSYNC.RECONVERGENT B0 ;  /* 0x0000000000007941 */ /* 0x000fea0003800200 */
.L_x_16434:
        /* <DEDUP_REMOVED lines=25> */
.L_x_16459:
[----:B------:R0:W-:Y:S01]  /*4320*/  STG.E.U8 desc[UR36][R8.64], R4 ;  /* 0x0000000408007986 */ /* 0x0001e2000c101124 */
[----:B------:R-:W-:Y:S05]  /*4330*/  BRA `(.L_x_16461) ;  /* 0x0000000c003c7947 */ /* 0x000fea0003800000 */
.L_x_16458:
[----:B------:R-:W-:-:S13]  /*4340*/  ISETP.NE.AND P0, PT, R0, 0x2, PT ;  /* 0x000000020000780c */ /* 0x000fda0003f05270 */
[----:B------:R-:W-:Y:S05]  /*4350*/  @!P0 BRA `(.L_x_16462) ;  /* 0x0000000000248947 */ /* 0x000fea0003800000 */
[----:B------:R-:W-:-:S13]  /*4360*/  ISETP.NE.AND P0, PT, R0, 0x3, PT ;  /* 0x000000030000780c */ /* 0x000fda0003f05270 */
[----:B------:R-:W-:Y:S05]  /*4370*/  @!P0 BRA `(.L_x_16463) ;  /* 0x0000000000148947 */ /* 0x000fea0003800000 */
[----:B------:R-:W-:-:S13]  /*4380*/  ISETP.NE.AND P0, PT, R0, 0x4, PT ;  /* 0x000000040000780c */ /* 0x000fda0003f05270 */
[----:B------:R-:W-:Y:S05]  /*4390*/  @P0 BRA `(.L_x_16460) ;  /* 0x0000000800900947 */ /* 0x000fea0003800000 */
[----:B------:R-:W-:-:S05]  /*43a0*/  SHF.R.S32.HI R5, RZ, 0x1f, R4 ;  /* 0x0000001fff057819 */ /* 0x000fca0000011404 */
[----:B------:R4:W-:Y:S01]  /*43b0*/  STG.E.64 desc[UR36][R8.64], R4 ;  /* 0x0000000408007986 */ /* 0x0009e2000c101b24 */
[----:B------:R-:W-:Y:S05]  /*43c0*/  BRA `(.L_x_16461) ;  /* 0x0000000c00187947 */ /* 0x000fea0003800000 */
.L_x_16463:
[----:B------:R3:W-:Y:S01]  /*43d0*/  STG.E desc[UR36][R8.64], R4 ;  /* 0x0000000408007986 */ /* 0x0007e2000c101924 */
[----:B------:R-:W-:Y:S05]  /*43e0*/  BRA `(.L_x_16461) ;  /* 0x0000000c00107947 */ /* 0x000fea0003800000 */
.L_x_16462:
[----:B------:R2:W-:Y:S01]  /*43f0*/  STG.E.U16 desc[UR36][R8.64], R4 ;  /* 0x0000000408007986 */ /* 0x0005e2000c101524 */
[----:B------:R-:W-:Y:S05]  /*4400*/  BRA `(.L_x_16461) ;  /* 0x0000000c00087947 */ /* 0x000fea0003800000 */
.L_x_16457:
[----:B------:R-:W-:-:S13]  /*4410*/  ISETP.GT.AND P0, PT, R0, 0x6, PT ;  /* 0x000000060000780c */ /* 0x000fda0003f04270 */
[----:B------:R-:W-:Y:S05]  /*4420*/  @P0 BRA `(.L_x_16464) ;  /* 0x00000000002c0947 */ /* 0x000fea0003800000 */
[----:B------:R-:W-:-:S13]  /*4430*/  ISETP.NE.AND P0, PT, R0, 0x5, PT ;  /* 0x000000050000780c */ /* 0x000fda0003f05270 */
[----:B------:R-:W-:Y:S05]  /*4440*/  @!P0 BRA `(.L_x_16465) ;  /* 0x0000000000148947 */ /* 0x000fea0003800000 */
[----:B------:R-:W-:-:S13]  /*4450*/  ISETP.NE.AND P0, PT, R0, 0x6, PT ;  /* 0x000000060000780c */ /* 0x000fda0003f05270 */
[----:B------:R-:W-:Y:S05]  /*4460*/  @P0 BRA `(.L_x_16460) ;  /* 0x00000008005c0947 */ /* 0x000fea0003800000 */
[----:B------:R-:W-:-:S05]  /*4470*/  I2FP.F32.S32 R3, R4 ;  /* 0x0000000400037245 */ /* 0x000fca0000201400 */
[----:B------:R0:W-:Y:S01]  /*4480*/  STG.E desc[UR36][R8.64], R3 ;  /* 0x0000000308007986 */ /* 0x0001e2000c101924 */
[----:B------:R-:W-:Y:S05]  /*4490*/  BRA `(.L_x_16461) ;  /* 0x0000000800e47947 */ /* 0x000fea0003800000 */
.L_x_16465:
[----:B------:R-:W-:-:S04]  /*44a0*/  I2FP.F32.S32 R0, R4 ;  /* 0x0000000400007245 */ /* 0x000fc80000201400 */
[----:B------:R-:W-:-:S05]  /*44b0*/  F2FP.F16.F32.PACK_AB R0, RZ, R0 ;  /* 0x00000000ff00723e */ /* 0x000fca00000000ff */
[----:B------:R0:W-:Y:S01]  /*44c0*/  STG.E.U16 desc[UR36][R8.64], R0 ;  /* 0x0000000008007986 */ /* 0x0001e2000c101524 */
[----:B------:R-:W-:Y:S05]  /*44d0*/  BRA `(.L_x_16461) ;  /* 0x0000000800d47947 */ /* 0x000fea0003800000 */
.L_x_16464:
[----:B------:R-:W-:-:S13]  /*44e0*/  ISETP.NE.AND P0, PT, R0, 0x7, PT ;  /* 0x000000070000780c */ /* 0x000fda0003f05270 */
[----:B------:R-:W-:Y:S05]  /*44f0*/  @!P0 BRA `(.L_x_16466) ;  /* 0x0000000000348947 */ /* 0x000fea0003800000 */
[----:B------:R-:W-:-:S13]  /*4500*/  ISETP.NE.AND P0, PT, R0, 0x8, PT ;  /* 0x000000080000780c */ /* 0x000fda0003f05270 */
[----:B------:R-:W-:Y:S05]  /*4510*/  @!P0 BRA `(.L_x_16467) ;  /* 0x0000000000188947 */ /* 0x000fea0003800000 */
[----:B------:R-:W-:-:S13]  /*4520*/  ISETP.NE.AND P0, PT, R0, 0x9, PT ;  /* 0x000000090000780c */ /* 0x000fda0003f05270 */
[----:B------:R-:W-:Y:S05]  /*4530*/  @P0 BRA `(.L_x_16460) ;  /* 0x0000000800280947 */ /* 0x000fea0003800000 */
[----:B------:R-:W-:Y:S01]  /*4540*/  I2FP.F32.S32 R4, R4 ;  /* 0x0000000400047245 */ /* 0x000fe20000201400 */
[----:B------:R-:W-:-:S05]  /*4550*/  IMAD.MOV.U32 R5, RZ, RZ, RZ ;  /* 0x000000ffff057224 */ /* 0x000fca00078e00ff */
[----:B------:R0:W-:Y:S01]  /*4560*/  STG.E.64 desc[UR36][R8.64], R4 ;  /* 0x0000000408007986 */ /* 0x0001e2000c101b24 */
[----:B------:R-:W-:Y:S05]  /*4570*/  BRA `(.L_x_16461) ;  /* 0x0000000800ac7947 */ /* 0x000fea0003800000 */
.L_x_16467:
[----:B------:R-:W-:-:S04]  /*4580*/  I2FP.F32.S32 R4, R4 ;  /* 0x0000000400047245 */ /* 0x000fc80000201400 */
[----:B------:R-:W-:-:S04]  /*4590*/  F2FP.F16.F32.PACK_AB R3, RZ, R4 ;  /* 0x00000004ff03723e */ /* 0x000fc800000000ff */
[----:B------:R-:W-:-:S05]  /*45a0*/  PRMT R3, R3, 0x5410, RZ ;  /* 0x0000541003037816 */ /* 0x000fca00000000ff */
[----:B------:R0:W-:Y:S01]  /*45b0*/  STG.E desc[UR36][R8.64], R3 ;  /* 0x0000000308007986 */ /* 0x0001e2000c101924 */
[----:B------:R-:W-:Y:S05]  /*45c0*/  BRA `(.L_x_16461) ;  /* 0x0000000800987947 */ /* 0x000fea0003800000 */
.L_x_16466:
[----:B------:R-:W0:Y:S02]  /*45d0*/  I2F.F64 R4, R4 ;  /* 0x0000000400047312 */ /* 0x000e240000201c00 */
[----:B0-----:R0:W-:Y:S01]  /*45e0*/  STG.E.64 desc[UR36][R8.64], R4 ;  /* 0x0000000408007986 */ /* 0x0011e2000c101b24 */
[----:B------:R-:W-:Y:S05]  /*45f0*/  BRA `(.L_x_16461) ;  /* 0x00000008008c7947 */ /* 0x000fea0003800000 */
.L_x_16456:
        /* <DEDUP_REMOVED lines=8> */
[----:B------:R-:W-:-:S04]  /*4680*/  ISETP.NE.AND P0, PT, R4, RZ, PT ;  /* 0x000000ff0400720c */ /* 0x000fc80003f05270 */
[----:B------:R-:W-:-:S05]  /*4690*/  SEL R3, RZ, 0x1, !P0 ;  /* 0x00000001ff037807 */ /* 0x000fca0004000000 */
[----:B------:R0:W-:Y:S01]  /*46a0*/  STG.E.U8 desc[UR36][R8.64], R3 ;  /* 0x0000000308007986 */ /* 0x0001e2000c101124 */
[----:B------:R-:W-:Y:S05]  /*46b0*/  BRA `(.L_x_16461) ;  /* 0x00000008005c7947 */ /* 0x000fea0003800000 */
.L_x_16470:
[----:B------:R-:W-:Y:S01]  /*46c0*/  CS2R R6, SRZ ;  /* 0x0000000000067805 */ /* 0x000fe2000001ff00 */
[----:B------:R-:W0:Y:S04]  /*46d0*/  I2F.F64 R4, R4 ;  /* 0x0000000400047312 */ /* 0x000e280000201c00 */
[----:B0-----:R0:W-:Y:S01]  /*46e0*/  STG.E.128 desc[UR36][R8.64], R4 ;  /* 0x0000000408007986 */ /* 0x0011e2000c101d24 */
[----:B------:R-:W-:Y:S05]  /*46f0*/  BRA `(.L_x_16461) ;  /* 0x00000008004c7947 */ /* 0x000fea0003800000 */
.L_x_16469:
[----:B------:R-:W-:-:S13]  /*4700*/  ISETP.NE.AND P0, PT, R0, 0xf, PT ;  /* 0x0000000f0000780c */ /* 0x000fda0003f05270 */
[----:B------:R-:W-:Y:S05]  /*4710*/  @!P0 BRA `(.L_x_16471) ;  /* 0x0000000000a08947 */ /* 0x000fea0003800000 */
[----:B------:R-:W-:-:S13]  /*4720*/  ISETP.NE.AND P0, PT, R0, 0x17, PT ;  /* 0x000000170000780c */ /* 0x000fda0003f05270 */
[----:B------:R-:W-:Y:S05]  /*4730*/  @!P0 BRA `(.L_x_16472) ;  /* 0x00000000004c8947 */ /* 0x000fea0003800000 */
[----:B------:R-:W-:-:S13]  /*4740*/  ISETP.NE.AND P0, PT, R0, 0x18, PT ;  /* 0x000000180000780c */ /* 0x000fda0003f05270 */
[----:B------:R-:W-:Y:S05]  /*4750*/  @P0 BRA `(.L_x_16460) ;  /* 0x0000000400a00947 */ /* 0x000fea0003800000 */
[----:B------:R-:W-:Y:S01]  /*4760*/  I2FP.F32.S32 R6, R4 ;  /* 0x0000000400067245 */ /* 0x000fe20000201400 */
        /* <DEDUP_REMOVED lines=12> */
.L_x_16474:
[----:B------:R-:W-:Y:S05]  /*4830*/  BSYNC.RECONVERGENT B0 ;  /* 0x0000000000007941 */ /* 0x000fea0003800200 */
.L_x_16473:
[----:B------:R-:W-:-:S05]  /*4840*/  LOP3.LUT R5, R0, 0x80, R5, 0xf8, !PT ;  /* 0x0000008000057812 */ /* 0x000fca00078ef805 */
[----:B------:R0:W-:Y:S01]  /*4850*/  STG.E.U8 desc[UR36][R8.64], R5 ;  /* 0x0000000508007986 */ /* 0x0001e2000c101124 */
[----:B------:R-:W-:Y:S05]  /*4860*/  BRA `(.L_x_16461) ;  /* 0x0000000400f07947 */ /* 0x000fea0003800000 */
.L_x_16472:
[----:B------:R-:W-:Y:S01]  /*4870*/  I2FP.F32.S32 R6, R4 ;  /* 0x0000000400067245 */ /* 0x000fe20000201400 */
[----:B------:R-:W-:Y:S03]  /*4880*/  BSSY.RECONVERGENT B0, `(.L_x_16475) ;  /* 0x000000e000007945 */ /* 0x000fe60003800200 */
        /* <DEDUP_REMOVED lines=13> */
.L_x_16476:
[----:B------:R-:W-:Y:S05]  /*4960*/  BSYNC.RECONVERGENT B0 ;  /* 0x0000000000007941 */ /* 0x000fea0003800200 */
.L_x_16475:
[----:B------:R-:W-:-:S05]  /*4970*/  LOP3.LUT R5, R0, 0x80, R5, 0xf8, !PT ;  /* 0x0000008000057812 */ /* 0x000fca00078ef805 */
[----:B------:R0:W-:Y:S01]  /*4980*/  STG.E.U8 desc[UR36][R8.64], R5 ;  /* 0x0000000508007986 */ /* 0x0001e2000c101124 */
[----:B------:R-:W-:Y:S05]  /*4990*/  BRA `(.L_x_16461) ;  /* 0x0000000400a47947 */ /* 0x000fea0003800000 */
.L_x_16471:
[----:B------:R-:W-:-:S04]  /*49a0*/  I2FP.F32.S32 R0, R4 ;  /* 0x0000000400007245 */ /* 0x000fc80000201400 */
[----:B------:R-:W-:-:S05]  /*49b0*/  F2FP.BF16.F32.PACK_AB R0, RZ, R0 ;  /* 0x00000000ff00723e */ /* 0x000fca00000010ff */
[----:B------:R0:W-:Y:S01]  /*49c0*/  STG.E.U16 desc[UR36][R8.64], R0 ;  /* 0x0000000008007986 */ /* 0x0001e2000c101524 */
[----:B------:R-:W-:Y:S05]  /*49d0*/  BRA `(.L_x_16461) ;  /* 0x0000000400947947 */ /* 0x000fea0003800000 */
.L_x_16468:
        /* <DEDUP_REMOVED lines=10> */
.L_x_16479:
[----:B------:R-:W-:Y:S01]  /*4a80*/  I2FP.F32.S32 R3, R4 ;  /* 0x0000000400037245 */ /* 0x000fe20000201400 */
[----:B------:R-:W-:Y:S01]  /*4a90*/  BSSY.RECONVERGENT B0, `(.L_x_16480) ;  /* 0x0000014000007945 */ /* 0x000fe20003800200 */
[----:B------:R-:W-:Y:S02]  /*4aa0*/  IMAD.MOV.U32 R4, RZ, RZ, 0x80 ;  /* 0x00000080ff047424 */ /* 0x000fe400078e00ff */
        /* <DEDUP_REMOVED lines=10> */
.L_x_16482:
[----:B------:R-:W-:-:S04]  /*4b50*/  SHF.R.U32.HI R0, RZ, 0x14, R3 ;  /* 0x00000014ff007819 */ /* 0x000fc80000011603 */
[----:B------:R-:W-:-:S04]  /*4b60*/  LOP3.LUT R0, R0, 0x1, RZ, 0xc0, !PT ;  /* 0x0000000100007812 */ /* 0x000fc800078ec0ff */
[----:B------:R-:W-:-:S04]  /*4b70*/  IADD3 R0, PT, PT, R3, 0x487ffff, R0 ;  /* 0x0487ffff03007810 */ /* 0x000fc80007ffe000 */
[----:B------:R-:W-:-:S04]  /*4b80*/  SHF.R.U32.HI R0, RZ, 0x14, R0 ;  /* 0x00000014ff007819 */ /* 0x000fc80000011600 */
[----:B------:R-:W-:-:S07]  /*4b90*/  LOP3.LUT R0, R0, 0xff, RZ, 0xc0, !PT ;  /* 0x000000ff00007812 */ /* 0x000fce00078ec0ff */
.L_x_16483:
[----:B------:R-:W-:-:S04]  /*4ba0*/  SHF.R.U32.HI R3, RZ, 0x18, R3 ;  /* 0x00000018ff037819 */ /* 0x000fc80000011603 */
[----:B------:R-:W-:-:S04]  /*4bb0*/  LOP3.LUT R0, R0, 0x80, R3, 0xf8, !PT ;  /* 0x0000008000007812 */ /* 0x000fc800078ef803 */
[----:B------:R-:W-:-:S07]  /*4bc0*/  PRMT R4, R0, 0x7610, R4 ;  /* 0x0000761000047816 */ /* 0x000fce0000000004 */
.L_x_16481:
[----:B------:R-:W-:Y:S05]  /*4bd0*/  BSYNC.RECONVERGENT B0 ;  /* 0x0000000000007941 */ /* 0x000fea0003800200 */
.L_x_16480:
[----:B------:R0:W-:Y:S01]  /*4be0*/  STG.E.U8 desc[UR36][R8.64], R4 ;  /* 0x0000000408007986 */ /* 0x0001e2000c101124 */
[----:B------:R-:W-:Y:S05]  /*4bf0*/  BRA `(.L_x_16461) ;  /* 0x00000004000c7947 */ /* 0x000fea0003800000 */
.L_x_16478:
        /* <DEDUP_REMOVED lines=13> */
.L_x_16486:
[----:B------:R-:W-:-:S04]  /*4cd0*/  SHF.R.U32.HI R0, RZ, 0x15, R3 ;  /* 0x00000015ff007819 */ /* 0x000fc80000011603 */
[----:B------:R-:W-:-:S04]  /*4ce0*/  LOP3.LUT R0, R0, 0x1, RZ, 0xc0, !PT ;  /* 0x0000000100007812 */ /* 0x000fc800078ec0ff */
[----:B------:R-:W-:-:S04]  /*4cf0*/  IADD3 R0, PT, PT, R3, 0x88fffff, R0 ;  /* 0x088fffff03007810 */ /* 0x000fc80007ffe000 */
[----:B------:R-:W-:-:S04]  /*4d00*/  SHF.R.U32.HI R0, RZ, 0x15, R0 ;  /* 0x00000015ff007819 */ /* 0x000fc80000011600 */
[----:B------:R-:W-:-:S07]  /*4d10*/  LOP3.LUT R0, R0, 0xff, RZ, 0xc0, !PT ;  /* 0x000000ff00007812 */ /* 0x000fce00078ec0ff */
.L_x_16487:
[----:B------:R-:W-:-:S04]  /*4d20*/  SHF.R.U32.HI R3, RZ, 0x18, R3 ;  /* 0x00000018ff037819 */ /* 0x000fc80000011603 */
[----:B------:R-:W-:-:S04]  /*4d30*/  LOP3.LUT R0, R0, 0x80, R3, 0xf8, !PT ;  /* 0x0000008000007812 */ /* 0x000fc800078ef803 */
[----:B------:R-:W-:-:S07]  /*4d40*/  PRMT R4, R0, 0x7610, R4 ;  /* 0x0000761000047816 */ /* 0x000fce0000000004 */
.L_x_16485:
[----:B------:R-:W-:Y:S05]  /*4d50*/  BSYNC.RECONVERGENT B0 ;  /* 0x0000000000007941 */ /* 0x000fea0003800200 */
.L_x_16484:
[----:B------:R0:W-:Y:S01]  /*4d60*/  STG.E.U8 desc[UR36][R8.64], R4 ;  /* 0x0000000408007986 */ /* 0x0001e2000c101124 */
[----:B------:R-:W-:Y:S05]  /*4d70*/  BRA `(.L_x_16461) ;  /* 0x0000000000ac7947 */ /* 0x000fea0003800000 */
.L_x_16477:
[----:B------:R-:W-:-:S13]  /*4d80*/  ISETP.NE.AND P0, PT, R0, 0x1c, PT ;  /* 0x0000001c0000780c */ /* 0x000fda0003f05270 */
[----:B------:R-:W-:Y:S05]  /*4d90*/  @!P0 BRA `(.L_x_16488) ;  /* 0x0000000000a08947 */ /* 0x000fea0003800000 */
[----:B------:R-:W-:-:S13]  /*4da0*/  ISETP.NE.AND P0, PT, R0, 0x1d, PT ;  /* 0x0000001d0000780c */ /* 0x000fda0003f05270 */
[----:B------:R-:W-:Y:S05]  /*4db0*/  @!P0 BRA `(.L_x_16489) ;  /* 0x00000000008c8947 */ /* 0x000fea0003800000 */
[----:B------:R-:W-:-:S13]  /*4dc0*/  ISETP.NE.AND P0, PT, R0, 0x2c, PT ;  /* 0x0000002c0000780c */ /* 0x000fda0003f05270 */
[----:B------:R-:W-:Y:S05]  /*4dd0*/  @!P0 BRA `(.L_x_16490) ;  /* 0x0000000000448947 */ /* 0x000fea0003800000 */
.L_x_16460:
        /* <DEDUP_REMOVED lines=16> */
.L_x_16491:
[----:B------:R-:W-:Y:S05]  /*4ee0*/  BRA `(.L_x_16461) ;  /* 0x0000000000507947 */ /* 0x000fea0003800000 */
.L_x_16490:
[----:B------:R-:W-:-:S04]  /*4ef0*/  I2FP.F32.S32 R4, R4 ;  /* 0x0000000400047245 */ /* 0x000fc80000201400 */
        /* <DEDUP_REMOVED lines=15> */
.L_x_16489:
[----:B------:R-:W-:-:S05]  /*4ff0*/  SHF.R.S32.HI R5, RZ, 0x1f, R4 ;  /* 0x0000001fff057819 */ /* 0x000fca0000011404 */
[----:B------:R0:W-:Y:S01]  /*5000*/  STG.E.64 desc[UR36][R8.64], R4 ;  /* 0x0000000408007986 */ /* 0x0001e2000c101b24 */
[----:B------:R-:W-:Y:S05]  /*5010*/  BRA `(.L_x_16461) ;  /* 0x0000000000047947 */ /* 0x000fea0003800000 */
.L_x_16488:
[----:B------:R0:W-:Y:S02]  /*5020*/  STG.E desc[UR36][R8.64], R4 ;  /* 0x0000000408007986 */ /* 0x0001e4000c101924 */
.L_x_16461:
        /* <DEDUP_REMOVED lines=24> */
.L_x_16496:
[----:B------:R4:W-:Y:S01]  /*51b0*/  STG.E.U8 desc[UR36][R8.64], R24 ;  /* 0x0000001808007986 */ /* 0x0009e2000c101124 */
[----:B------:R-:W-:Y:S05]  /*51c0*/  BRA `(.L_x_16498) ;  /* 0x0000000c00387947 */ /* 0x000fea0003800000 */
.L_x_16495:
        /* <DEDUP_REMOVED lines=9> */
.L_x_16500:
[----:B------:R2:W-:Y:S01]  /*5260*/  STG.E desc[UR36][R8.64], R24 ;  /* 0x0000001808007986 */ /* 0x0005e2000c101924 */
[----:B------:R-:W-:Y:S05]  /*5270*/  BRA `(.L_x_16498) ;  /* 0x0000000c000c7947 */ /* 0x000fea0003800000 */
.L_x_16499:
[----:B------:R0:W-:Y:S01]  /*5280*/  STG.E.U16 desc[UR36][R8.64], R24 ;  /* 0x0000001808007986 */ /* 0x0001e2000c101524 */
[----:B------:R-:W-:Y:S05]  /*5290*/  BRA `(.L_x_16498) ;  /* 0x0000000c00047947 */ /* 0x000fea0003800000 */
.L_x_16494:
        /* <DEDUP_REMOVED lines=9> */
.L_x_16502:
[----:B------:R-:W-:-:S04]  /*5330*/  I2FP.F32.S32 R0, R24 ;  /* 0x0000001800007245 */ /* 0x000fc80000201400 */
[----:B------:R-:W-:-:S05]  /*5340*/  F2FP.F16.F32.PACK_AB R0, RZ, R0 ;  /* 0x00000000ff00723e */ /* 0x000fca00000000ff */
[----:B------:R0:W-:Y:S01]  /*5350*/  STG.E.U16 desc[UR36][R8.64], R0 ;  /* 0x0000000008007986 */ /* 0x0001e2000c101524 */
[----:B------:R-:W-:Y:S05]  /*5360*/  BRA `(.L_x_16498) ;  /* 0x0000000800d07947 */ /* 0x000fea0003800000 */
.L_x_16501:
        /* <DEDUP_REMOVED lines=10> */
.L_x_16504:
[----:B------:R-:W-:-:S04]  /*5410*/  I2FP.F32.S32 R24, R24 ;  /* 0x0000001800187245 */ /* 0x000fc80000201400 */
[----:B------:R-:W-:-:S04]  /*5420*/  F2FP.F16.F32.PACK_AB R3, RZ, R24 ;  /* 0x00000018ff03723e */ /* 0x000fc800000000ff */
[----:B------:R-:W-:-:S05]  /*5430*/  PRMT R3, R3, 0x5410, RZ ;  /* 0x0000541003037816 */ /* 0x000fca00000000ff */
[----:B------:R0:W-:Y:S01]  /*5440*/  STG.E desc[UR36][R8.64], R3 ;  /* 0x0000000308007986 */ /* 0x0001e2000c101924 */
[----:B------:R-:W-:Y:S05]  /*5450*/  BRA `(.L_x_16498) ;  /* 0x0000000800947947 */ /* 0x000fea0003800000 */
.L_x_16503:
[----:B------:R-:W0:Y:S02]  /*5460*/  I2F.F64 R24, R24 ;  /* 0x0000001800187312 */ /* 0x000e240000201c00 */
[----:B0-----:R0:W-:Y:S01]  /*5470*/  STG.E.64 desc[UR36][R8.64], R24 ;  /* 0x0000001808007986 */ /* 0x0011e2000c101b24 */
[----:B------:R-:W-:Y:S05]  /*5480*/  BRA `(.L_x_16498) ;  /* 0x0000000800887947 */ /* 0x000fea0003800000 */
.L_x_16493:
        /* <DEDUP_REMOVED lines=12> */
.L_x_16508:
[----:B------:R-:W-:Y:S01]  /*5550*/  I2FP.F32.S32 R5, R24 ;  /* 0x0000001800057245 */ /* 0x000fe20000201400 */
        /* <DEDUP_REMOVED lines=16> */
.L_x_16511:
[----:B------:R-:W-:-:S04]  /*5660*/  SHF.R.U32.HI R3, RZ, 0x18, R5 ;  /* 0x00000018ff037819 */ /* 0x000fc80000011605 */
[----:B------:R-:W-:-:S04]  /*5670*/  LOP3.LUT R0, R0, 0x80, R3, 0xf8, !PT ;  /* 0x0000008000007812 */ /* 0x000fc800078ef803 */
[----:B------:R-:W-:-:S07]  /*5680*/  PRMT R4, R0, 0x7610, R4 ;  /* 0x0000761000047816 */ /* 0x000fce0000000004 */
.L_x_16510:
[----:B------:R-:W-:Y:S05]  /*5690*/  BSYNC.RECONVERGENT B0 ;  /* 0x0000000000007941 */ /* 0x000fea0003800200 */
.L_x_16509:
[----:B------:R0:W-:Y:S01]  /*56a0*/  STG.E.U8 desc[UR36][R8.64], R4 ;  /* 0x0000000408007986 */ /* 0x0001e2000c101124 */
[----:B------:R-:W-:Y:S05]  /*56b0*/  BRA `(.L_x_16498) ;  /* 0x0000000400fc7947 */ /* 0x000fea0003800000 */
.L_x_16507:
        /* <DEDUP_REMOVED lines=17> */
.L_x_16514:
[----:B------:R-:W-:-:S04]  /*57d0*/  SHF.R.U32.HI R3, RZ, 0x18, R5 ;  /* 0x00000018ff037819 */ /* 0x000fc80000011605 */
[----:B------:R-:W-:-:S04]  /*57e0*/  LOP3.LUT R0, R0, 0x80, R3, 0xf8, !PT ;  /* 0x0000008000007812 */ /* 0x000fc800078ef803 */
[----:B------:R-:W-:-:S07]  /*57f0*/  PRMT R4, R0, 0x7610, R4 ;  /* 0x0000761000047816 */ /* 0x000fce0000000004 */
.L_x_16513:
[----:B------:R-:W-:Y:S05]  /*5800*/  BSYNC.RECONVERGENT B0 ;  /* 0x0000000000007941 */ /* 0x000fea0003800200 */
.L_x_16512:
[----:B------:R0:W-:Y:S01]  /*5810*/  STG.E.U8 desc[UR36][R8.64], R4 ;  /* 0x0000000408007986 */ /* 0x0001e2000c101124 */
[----:B------:R-:W-:Y:S05]  /*5820*/  BRA `(.L_x_16498) ;  /* 0x0000000400a07947 */ /* 0x000fea0003800000 */
.L_x_16506:
[----:B------:R-:W-:-:S13]  /*5830*/  ISETP.NE.AND P0, PT, R0, 0x1c, PT ;  /* 0x0000001c0000780c */ /* 0x000fda0003f05270 */
[----:B------:R-:W-:Y:S05]  /*5840*/  @!P0 BRA `(.L_x_16515) ;  /* 0x00000000005c8947 */ /* 0x000fea0003800000 */
[----:B------:R-:W-:-:S13]  /*5850*/  ISETP.NE.AND P0, PT, R0, 0x1d, PT ;  /* 0x0000001d0000780c */ /* 0x000fda0003f05270 */
[----:B------:R-:W-:Y:S05]  /*5860*/  @!P0 BRA `(.L_x_16516) ;  /* 0x0000000000488947 */ /* 0x000fea0003800000 */
[----:B------:R-:W-:-:S13]  /*5870*/  ISETP.NE.AND P0, PT, R0, 0x2c, PT ;  /* 0x0000002c0000780c */ /* 0x000fda0003f05270 */
[----:B------:R-:W-:Y:S05]  /*5880*/  @P0 BRA `(.L_x_16497) ;  /* 0x0000000000a40947 */ /* 0x000fea0003800000 */
        /* <DEDUP_REMOVED lines=16> */
.L_x_16516:
[----:B------:R-:W-:-:S05]  /*5990*/  SHF.R.S32.HI R25, RZ, 0x1f, R24 ;  /* 0x0000001fff197819 */ /* 0x000fca0000011418 */
[----:B------:R0:W-:Y:S01]  /*59a0*/  STG.E.64 desc[UR36][R8.64], R24 ;  /* 0x0000001808007986 */ /* 0x0001e2000c101b24 */
[----:B------:R-:W-:Y:S05]  /*59b0*/  BRA `(.L_x_16498) ;  /* 0x00000004003c7947 */ /* 0x000fea0003800000 */
.L_x_16515:
[----:B------:R0:W-:Y:S01]  /*59c0*/  STG.E desc[UR36][R8.64], R24 ;  /* 0x0000001808007986 */ /* 0x0001e2000c101924 */
[----:B------:R-:W-:Y:S05]  /*59d0*/  BRA `(.L_x_16498) ;  /* 0x0000000400347947 */ /* 0x000fea0003800000 */
.L_x_16505:
        /* <DEDUP_REMOVED lines=10> */
.L_x_16518:
[----:B------:R-:W-:Y:S01]  /*5a80*/  CS2R R6, SRZ ;  /* 0x0000000000067805 */ /* 0x000fe2000001ff00 */
[----:B------:R-:W0:Y:S04]  /*5a90*/  I2F.F64 R4, R24 ;  /* 0x0000001800047312 */ /* 0x000e280000201c00 */
[----:B0-----:R0:W-:Y:S01]  /*5aa0*/  STG.E.128 desc[UR36][R8.64], R4 ;  /* 0x0000000408007986 */ /* 0x0011e2000c101d24 */
[----:B------:R-:W-:Y:S05]  /*5ab0*/  BRA `(.L_x_16498) ;  /* 0x0000000000fc7947 */ /* 0x000fea0003800000 */
.L_x_16517:
[----:B------:R-:W-:-:S13]  /*5ac0*/  ISETP.NE.AND P0, PT, R0, 0xf, PT ;  /* 0x0000000f0000780c */ /* 0x000fda0003f05270 */
[----:B------:R-:W-:Y:S05]  /*5ad0*/  @!P0 BRA `(.L_x_16519) ;  /* 0x0000000000e88947 */ /* 0x000fea0003800000 */
[----:B------:R-:W-:-:S13]  /*5ae0*/  ISETP.NE.AND P0, PT, R0, 0x17, PT ;  /* 0x000000170000780c */ /* 0x000fda0003f05270 */
[----:B------:R-:W-:Y:S05]  /*5af0*/  @!P0 BRA `(.L_x_16520) ;  /* 0x0000000000908947 */ /* 0x000fea0003800000 */
[----:B------:R-:W-:-:S13]  /*5b00*/  ISETP.NE.AND P0, PT, R0, 0x18, PT ;  /* 0x000000180000780c */ /* 0x000fda0003f05270 */
[----:B------:R-:W-:Y:S05]  /*5b10*/  @!P0 BRA `(.L_x_16521) ;  /* 0x0000000000448947 */ /* 0x000fea0003800000 */
.L_x_16497:
        /* <DEDUP_REMOVED lines=16> */
.L_x_16522:
[----:B------:R-:W-:Y:S05]  /*5c20*/  BRA `(.L_x_16498) ;  /* 0x0000000000a07947 */ /* 0x000fea0003800000 */
.L_x_16521:
[----:B------:R-:W-:Y:S01]  /*5c30*/  I2FP.F32.S32 R5, R24 ;  /* 0x0000001800057245 */ /* 0x000fe20000201400 */
[----:B------:R-:W-:Y:S01]  /*5c40*/  BSSY.RECONVERGENT B0, `(.L_x_16523) ;  /* 0x000000c000007945 */ /* 0x000fe20003800200 */
[----:B------:R-:W-:Y:S02]  /*5c50*/  IMAD.MOV.U32 R0, RZ, RZ, 0x7f ;  /* 0x0000007fff007424 */ /* 0x000fe400078e00ff */
        /* <DEDUP_REMOVED lines=10> */
.L_x_16524:
[----:B------:R-:W-:Y:S05]  /*5d00*/  BSYNC.RECONVERGENT B0 ;  /* 0x0000000000007941 */ /* 0x000fea0003800200 */
.L_x_16523:
[----:B------:R-:W-:-:S05]  /*5d10*/  LOP3.LUT R3, R0, 0x80, R3, 0xf8, !PT ;  /* 0x0000008000037812 */ /* 0x000fca00078ef803 */
[----:B------:R0:W-:Y:S01]  /*5d20*/  STG.E.U8 desc[UR36][R8.64], R3 ;  /* 0x0000000308007986 */ /* 0x0001e2000c101124 */
[----:B------:R-:W-:Y:S05]  /*5d30*/  BRA `(.L_x_16498) ;  /* 0x00000000005c7947 */ /* 0x000fea0003800000 */
.L_x_16520:
[----:B------:R-:W-:Y:S01]  /*5d40*/  I2FP.F32.S32 R3, R24 ;  /* 0x0000001800037245 */ /* 0x000fe20000201400 */
        /* <DEDUP_REMOVED lines=11> */
.L_x_16526:
[----:B------:R-:W-:Y:S01]  /*5e00*/  IMAD.MOV.U32 R0, RZ, RZ, 0x7f ;  /* 0x0000007fff007424 */ /* 0x000fe200078e00ff */
[----:B------:R-:W-:-:S04]  /*5e10*/  ISETP.GT.U32.AND P0, PT, R4, 0x7f800000, PT ;  /* 0x7f8000000400780c */ /* 0x000fc80003f04070 */
[----:B------:R-:W-:-:S09]  /*5e20*/  SEL R0, R0, 0x7c, P0 ;  /* 0x0000007c00007807 */ /* 0x000fd20000000000 */
.L_x_16527:
[----:B------:R-:W-:Y:S05]  /*5e30*/  BSYNC.RECONVERGENT B0 ;  /* 0x0000000000007941 */ /* 0x000fea0003800200 */
.L_x_16525:
[----:B------:R-:W-:-:S04]  /*5e40*/  SHF.R.U32.HI R3, RZ, 0x18, R3 ;  /* 0x00000018ff037819 */ /* 0x000fc80000011603 */
[----:B------:R-:W-:-:S05]  /*5e50*/  LOP3.LUT R3, R0, 0x80, R3, 0xf8, !PT ;  /* 0x0000008000037812 */ /* 0x000fca00078ef803 */
[----:B------:R0:W-:Y:S01]  /*5e60*/  STG.E.U8 desc[UR36][R8.64], R3 ;  /* 0x0000000308007986 */ /* 0x0001e2000c101124 */
[----:B------:R-:W-:Y:S05]  /*5e70*/  BRA `(.L_x_16498) ;  /* 0x00000000000c7947 */ /* 0x000fea0003800000 */
.L_x_16519:
[----:B------:R-:W-:-:S04]  /*5e80*/  I2FP.F32.S32 R0, R24 ;  /* 0x0000001800007245 */ /* 0x000fc80000201400 */
[----:B------:R-:W-:-:S05]  /*5e90*/  F2FP.BF16.F32.PACK_AB R0, RZ, R0 ;  /* 0x00000000ff00723e */ /* 0x000fca00000010ff */
[----:B------:R0:W-:Y:S02]  /*5ea0*/  STG.E.U16 desc[UR36][R8.64], R0 ;  /* 0x0000000008007986 */ /* 0x0001e4000c101524 */
.L_x_16498:
[----:B------:R-:W-:-:S07]  /*5eb0*/  VIADD R17, R17, 0x80 ;  /* 0x0000008011117836 */ /* 0x000fce0000000000 */
.L_x_16455:
[----:B------:R-:W-:-:S13]  /*5ec0*/  ISETP.GE.AND P0, PT, R17, R16, PT ;  /* 0x000000101100720c */ /* 0x000fda0003f06270 */
[----:B------:R-:W-:Y:S05]  /*5ed0*/  @P0 BREAK.RELIABLE B6 ;  /* 0x0000000000060942 */ /* 0x000fea0003800100 */
[----:B------:R-:W-:Y:S05]  /*5ee0*/  @P0 BRA `(.L_x_16492) ;  /* 0x0000000c00980947 */ /* 0x000fea0003800000 */
[----:B------:R-:W-:Y:S05]  /*5ef0*/  BSYNC.RELIABLE B6 ;  /* 0x0000000000067941 */ /* 0x000fea0003800100 */
.L_x_16454:
        /* <DEDUP_REMOVED lines=20> */
.L_x_16531:
[----:B------:R0:W-:Y:S01]  /*6040*/  STG.E.U8 desc[UR36][R8.64], R22 ;  /* 0x0000001608007986 */ /* 0x0001e2000c101124 */
[----:B------:R-:W-:Y:S05]  /*6050*/  BRA `(.L_x_16533) ;  /* 0x0000000c00387947 */ /* 0x000fea0003800000 */
.L_x_16530:
        /* <DEDUP_REMOVED lines=9> */
.L_x_16535:
[----:B------:R0:W-:Y:S01]  /*60f0*/  STG.E desc[UR36][R8.64], R22 ;  /* 0x0000001608007986 */ /* 0x0001e2000c101924 */
[----:B------:R-:W-:Y:S05]  /*6100*/  BRA `(.L_x_16533) ;  /* 0x0000000c000c7947 */ /* 0x000fea0003800000 */
.L_x_16534:
[----:B------:R0:W-:Y:S01]  /*6110*/  STG.E.U16 desc[UR36][R8.64], R22 ;  /* 0x0000001608007986 */ /* 0x0001e2000c101524 */
[----:B------:R-:W-:Y:S05]  /*6120*/  BRA `(.L_x_16533) ;  /* 0x0000000c00047947 */ /* 0x000fea0003800000 */
.L_x_16529:
        /* <DEDUP_REMOVED lines=9> */
.L_x_16537:
[----:B------:R-:W-:-:S04]  /*61c0*/  I2FP.F32.S32 R0, R22 ;  /* 0x0000001600007245 */ /* 0x000fc80000201400 */
[----:B------:R-:W-:-:S05]  /*61d0*/  F2FP.F16.F32.PACK_AB R0, RZ, R0 ;  /* 0x00000000ff00723e */ /* 0x000fca00000000ff */
[----:B------:R0:W-:Y:S01]  /*61e0*/  STG.E.U16 desc[UR36][R8.64], R0 ;  /* 0x0000000008007986 */ /* 0x0001e2000c101524 */
[----:B------:R-:W-:Y:S05]  /*61f0*/  BRA `(.L_x_16533) ;  /* 0x0000000800d07947 */ /* 0x000fea0003800000 */
.L_x_16536:
        /* <DEDUP_REMOVED lines=10> */
.L_x_16539:
[----:B------:R-:W-:-:S04]  /*62a0*/  I2FP.F32.S32 R22, R22 ;  /* 0x0000001600167245 */ /* 0x000fc80000201400 */
[----:B------:R-:W-:-:S04]  /*62b0*/  F2FP.F16.F32.PACK_AB R3, RZ, R22 ;  /* 0x00000016ff03723e */ /* 0x000fc800000000ff */
[----:B------:R-:W-:-:S05]  /*62c0*/  PRMT R3, R3, 0x5410, RZ ;  /* 0x0000541003037816 */ /* 0x000fca00000000ff */
[----:B------:R0:W-:Y:S01]  /*62d0*/  STG.E desc[UR36][R8.64], R3 ;  /* 0x0000000308007986 */ /* 0x0001e2000c101924 */
[----:B------:R-:W-:Y:S05]  /*62e0*/  BRA `(.L_x_16533) ;  /* 0x0000000800947947 */ /* 0x000fea0003800000 */
.L_x_16538:
[----:B------:R-:W0:Y:S02]  /*62f0*/  I2F.F64 R22, R22 ;  /* 0x0000001600167312 */ /* 0x000e240000201c00 */
[----:B0-----:R0:W-:Y:S01]  /*6300*/  STG.E.64 desc[UR36][R8.64], R22 ;  /* 0x0000001608007986 */ /* 0x0011e2000c101b24 */
[----:B------:R-:W-:Y:S05]  /*6310*/  BRA `(.L_x_16533) ;  /* 0x0000000800887947 */ /* 0x000fea0003800000 */
.L_x_16528:
        /* <DEDUP_REMOVED lines=12> */
.L_x_16543:
        /* <DEDUP_REMOVED lines=17> */
.L_x_16546:
[----:B------:R-:W-:-:S04]  /*64f0*/  SHF.R.U32.HI R3, RZ, 0x18, R5 ;  /* 0x00000018ff037819 */ /* 0x000fc80000011605 */
[----:B------:R-:W-:-:S04]  /*6500*/  LOP3.LUT R0, R0, 0x80, R3, 0xf8, !PT ;  /* 0x0000008000007812 */ /* 0x000fc800078ef803 */
[----:B------:R-:W-:-:S07]  /*6510*/  PRMT R4, R0, 0x7610, R4 ;  /* 0x0000761000047816 */ /* 0x000fce0000000004 */
.L_x_16545:
[----:B------:R-:W-:Y:S05]  /*6520*/  BSYNC.RECONVERGENT B0 ;  /* 0x0000000000007941 */ /* 0x000fea0003800200 */
.L_x_16544:
[----:B------:R0:W-:Y:S01]  /*6530*/  STG.E.U8 desc[UR36][R8.64], R4 ;  /* 0x0000000408007986 */ /* 0x0001e2000c101124 */
[----:B------:R-:W-:Y:S05]  /*6540*/  BRA `(.L_x_16533) ;  /* 0x0000000400fc7947 */ /* 0x000fea0003800000 */
.L_x_16542:
        /* <DEDUP_REMOVED lines=17> */
.L_x_16549:
[----:B------:R-:W-:-:S04]  /*6660*/  SHF.R.U32.HI R3, RZ, 0x18, R5 ;  /* 0x00000018ff037819 */ /* 0x000fc80000011605 */
[----:B------:R-:W-:-:S04]  /*6670*/  LOP3.LUT R0, R0, 0x80, R3, 0xf8, !PT ;  /* 0x0000008000007812 */ /* 0x000fc800078ef803 */
[----:B------:R-:W-:-:S07]  /*6680*/  PRMT R4, R0, 0x7610, R4 ;  /* 0x0000761000047816 */ /* 0x000fce0000000004 */
.L_x_16548:
[----:B------:R-:W-:Y:S05]  /*6690*/  BSYNC.RECONVERGENT B0 ;  /* 0x0000000000007941 */ /* 0x000fea0003800200 */
.L_x_16547:
[----:B------:R2:W-:Y:S01]  /*66a0*/  STG.E.U8 desc[UR36][R8.64], R4 ;  /* 0x0000000408007986 */ /* 0x0005e2000c101124 */
[----:B------:R-:W-:Y:S05]  /*66b0*/  BRA `(.L_x_16533) ;  /* 0x0000000400a07947 */ /* 0x000fea0003800000 */
.L_x_16541:
        /* <DEDUP_REMOVED lines=22> */
.L_x_16551:
[----:B------:R-:W-:-:S05]  /*6820*/  SHF.R.S32.HI R23, RZ, 0x1f, R22 ;  /* 0x0000001fff177819 */ /* 0x000fca0000011416 */
[----:B------:R0:W-:Y:S01]  /*6830*/  STG.E.64 desc[UR36][R8.64], R22 ;  /* 0x0000001608007986 */ /* 0x0001e2000c101b24 */
[----:B------:R-:W-:Y:S05]  /*6840*/  BRA `(.L_x_16533) ;  /* 0x00000004003c7947 */ /* 0x000fea0003800000 */
.L_x_16550:
[----:B------:R3:W-:Y:S01]  /*6850*/  STG.E desc[UR36][R8.64], R22 ;  /* 0x0000001608007986 */ /* 0x0007e2000c101924 */
[----:B------:R-:W-:Y:S05]  /*6860*/  BRA `(.L_x_16533) ;  /* 0x0000000400347947 */ /* 0x000fea0003800000 */
.L_x_16540:
        /* <DEDUP_REMOVED lines=10> */
.L_x_16553:
[----:B------:R-:W-:Y:S01]  /*6910*/  CS2R R6, SRZ ;  /* 0x0000000000067805 */ /* 0x000fe2000001ff00 */
[----:B------:R-:W0:Y:S04]  /*6920*/  I2F.F64 R4, R22 ;  /* 0x0000001600047312 */ /* 0x000e280000201c00 */
[----:B0-----:R0:W-:Y:S01]  /*6930*/  STG.E.128 desc[UR36][R8.64], R4 ;  /* 0x0000000408007986 */ /* 0x0011e2000c101d24 */
[----:B------:R-:W-:Y:S05]  /*6940*/  BRA `(.L_x_16533) ;  /* 0x0000000000fc7947 */ /* 0x000fea0003800000 */
.L_x_16552:
[----:B------:R-:W-:-:S13]  /*6950*/  ISETP.NE.AND P0, PT, R0, 0xf, PT ;  /* 0x0000000f0000780c */ /* 0x000fda0003f05270 */
[----:B------:R-:W-:Y:S05]  /*6960*/  @!P0 BRA `(.L_x_16554) ;  /* 0x0000000000e88947 */ /* 0x000fea0003800000 */
[----:B------:R-:W-:-:S13]  /*6970*/  ISETP.NE.AND P0, PT, R0, 0x17, PT ;  /* 0x000000170000780c */ /* 0x000fda0003f05270 */
[----:B------:R-:W-:Y:S05]  /*6980*/  @!P0 BRA `(.L_x_16555) ;  /* 0x0000000000908947 */ /* 0x000fea0003800000 */
[----:B------:R-:W-:-:S13]  /*6990*/  ISETP.NE.AND P0, PT, R0, 0x18, PT ;  /* 0x000000180000780c */ /* 0x000fda0003f05270 */
[----:B------:R-:W-:Y:S05]  /*69a0*/  @!P0 BRA `(.L_x_16556) ;  /* 0x0000000000448947 */ /* 0x000fea0003800000 */
.L_x_16532:
        /* <DEDUP_REMOVED lines=16> */
.L_x_16557:
[----:B------:R-:W-:Y:S05]  /*6ab0*/  BRA `(.L_x_16533) ;  /* 0x0000000000a07947 */ /* 0x000fea0003800000 */
.L_x_16556:
        /* <DEDUP_REMOVED lines=13> */
.L_x_16559:
[----:B------:R-:W-:Y:S05]  /*6b90*/  BSYNC.RECONVERGENT B0 ;  /* 0x0000000000007941 */ /* 0x000fea0003800200 */
.L_x_16558:
[----:B------:R-:W-:-:S05]  /*6ba0*/  LOP3.LUT R3, R0, 0x80, R3, 0xf8, !PT ;  /* 0x0000008000037812 */ /* 0x000fca00078ef803 */
[----:B------:R0:W-:Y:S01]  /*6bb0*/  STG.E.U8 desc[UR36][R8.64], R3 ;  /* 0x0000000308007986 */ /* 0x0001e2000c101124 */
[----:B------:R-:W-:Y:S05]  /*6bc0*/  BRA `(.L_x_16533) ;  /* 0x00000000005c7947 */ /* 0x000fea0003800000 */
.L_x_16555:
        /* <DEDUP_REMOVED lines=12> */
.L_x_16561:
[----:B------:R-:W-:Y:S01]  /*6c90*/  IMAD.MOV.U32 R0, RZ, RZ, 0x7f ;  /* 0x0000007fff007424 */ /* 0x000fe200078e00ff */
[----:B------:R-:W-:-:S04]  /*6ca0*/  ISETP.GT.U32.AND P0, PT, R4, 0x7f800000, PT ;  /* 0x7f8000000400780c */ /* 0x000fc80003f04070 */
[----:B------:R-:W-:-:S09]  /*6cb0*/  SEL R0, R0, 0x7c, P0 ;  /* 0x0000007c00007807 */ /* 0x000fd20000000000 */
.L_x_16562:
[----:B------:R-:W-:Y:S05]  /*6cc0*/  BSYNC.RECONVERGENT B0 ;  /* 0x0000000000007941 */ /* 0x000fea0003800200 */
.L_x_16560:
[----:B------:R-:W-:-:S04]  /*6cd0*/  SHF.R.U32.HI R3, RZ, 0x18, R3 ;  /* 0x00000018ff037819 */ /* 0x000fc80000011603 */
[----:B------:R-:W-:-:S05]  /*6ce0*/  LOP3.LUT R3, R0, 0x80, R3, 0xf8, !PT ;  /* 0x0000008000037812 */ /* 0x000fca00078ef803 */
[----:B------:R0:W-:Y:S01]  /*6cf0*/  STG.E.U8 desc[UR36][R8.64], R3 ;  /* 0x0000000308007986 */ /* 0x0001e2000c101124 */
[----:B------:R-:W-:Y:S05]  /*6d00*/  BRA `(.L_x_16533) ;  /* 0x00000000000c7947 */ /* 0x000fea0003800000 */
.L_x_16554:
[----:B------:R-:W-:-:S04]  /*6d10*/  I2FP.F32.S32 R0, R22 ;  /* 0x0000001600007245 */ /* 0x000fc80000201400 */
[----:B------:R-:W-:-:S05]  /*6d20*/  F2FP.BF16.F32.PACK_AB R0, RZ, R0 ;  /* 0x00000000ff00723e */ /* 0x000fca00000010ff */
[----:B------:R0:W-:Y:S02]  /*6d30*/  STG.E.U16 desc[UR36][R8.64], R0 ;  /* 0x0000000008007986 */ /* 0x0001e4000c101524 */
.L_x_16533:
[----:B------:R-:W-:-:S07]  /*6d40*/  VIADD R17, R17, 0x80 ;  /* 0x0000008011117836 */ /* 0x000fce0000000000 */
.L_x_16492:
[----:B------:R-:W-:Y:S05]  /*6d50*/  BSYNC.RECONVERGENT B7 ;  /* 0x0000000000077941 */ /* 0x000fea0003800200 */
.L_x_16453:
        /* <DEDUP_REMOVED lines=21> */
.L_x_16566:
[----:B------:R-:W-:Y:S01]  /*6eb0*/  STG.E.U8 desc[UR36][R2.64], R18 ;  /* 0x0000001202007986 */ /* 0x000fe2000c101124 */
[----:B------:R-:W-:Y:S05]  /*6ec0*/  EXIT ;  /* 0x000000000000794d */ /* 0x000fea0003800000 */
.L_x_16565:
[----:B------:R-:W-:-:S13]  /*6ed0*/  ISETP.NE.AND P0, PT, R0, 0x2, PT ;  /* 0x000000020000780c */ /* 0x000fda0003f05270 */
[----:B------:R-:W-:Y:S05]  /*6ee0*/  @!P0 BRA `(.L_x_16568) ;  /* 0x0000000000248947 */ /* 0x000fea0003800000 */
[----:B------:R-:W-:-:S13]  /*6ef0*/  ISETP.NE.AND P0, PT, R0, 0x3, PT ;  /* 0x000000030000780c */ /* 0x000fda0003f05270 */
[----:B------:R-:W-:Y:S05]  /*6f00*/  @!P0 BRA `(.L_x_16569) ;  /* 0x0000000000148947 */ /* 0x000fea0003800000 */
[----:B------:R-:W-:-:S13]  /*6f10*/  ISETP.NE.AND P0, PT, R0, 0x4, PT ;  /* 0x000000040000780c */ /* 0x000fda0003f05270 */
[----:B------:R-:W-:Y:S05]  /*6f20*/  @P0 BRA `(.L_x_16567) ;  /* 0x00000008003c0947 */ /* 0x000fea0003800000 */
[----:B------:R-:W-:-:S05]  /*6f30*/  SHF.R.S32.HI R19, RZ, 0x1f, R18 ;  /* 0x0000001fff137819 */ /* 0x000fca0000011412 */
[----:B------:R-:W-:Y:S01]  /*6f40*/  STG.E.64 desc[UR36][R2.64], R18 ;  /* 0x0000001202007986 */ /* 0x000fe2000c101b24 */
[----:B------:R-:W-:Y:S05]  /*6f50*/  EXIT ;  /* 0x000000000000794d */ /* 0x000fea0003800000 */
.L_x_16569:
[----:B------:R-:W-:Y:S01]  /*6f60*/  STG.E desc[UR36][R2.64], R18 ;  /* 0x0000001202007986 */ /* 0x000fe2000c101924 */
[----:B------:R-:W-:Y:S05]  /*6f70*/  EXIT ;  /* 0x000000000000794d */ /* 0x000fea0003800000 */
.L_x_16568:
[----:B------:R-:W-:Y:S01]  /*6f80*/  STG.E.U16 desc[UR36][R2.64], R18 ;  /* 0x0000001202007986 */ /* 0x000fe2000c101524 */
[----:B------:R-:W-:Y:S05]  /*6f90*/  EXIT ;  /* 0x000000000000794d */ /* 0x000fea0003800000 */
.L_x_16564:
[----:B------:R-:W-:-:S13]  /*6fa0*/  ISETP.GT.AND P0, PT, R0, 0x6, PT ;  /* 0x000000060000780c */ /* 0x000fda0003f04270 */
[----:B------:R-:W-:Y:S05]  /*6fb0*/  @P0 BRA `(.L_x_16570) ;  /* 0x00000000002c0947 */ /* 0x000fea0003800000 */
[----:B------:R-:W-:-:S13]  /*6fc0*/  ISETP.NE.AND P0, PT, R0, 0x5, PT ;  /* 0x000000050000780c */ /* 0x000fda0003f05270 */
[----:B------:R-:W-:Y:S05]  /*6fd0*/  @!P0 BRA `(.L_x_16571) ;  /* 0x0000000000148947 */ /* 0x000fea0003800000 */
[----:B------:R-:W-:-:S13]  /*6fe0*/  ISETP.NE.AND P0, PT, R0, 0x6, PT ;  /* 0x000000060000780c */ /* 0x000fda0003f05270 */
[----:B------:R-:W-:Y:S05]  /*6ff0*/  @P0 BRA `(.L_x_16567) ;  /* 0x0000000800080947 */ /* 0x000fea0003800000 */
[----:B------:R-:W-:-:S05]  /*7000*/  I2FP.F32.S32 R5, R18 ;  /* 0x0000001200057245 */ /* 0x000fca0000201400 */
[----:B------:R-:W-:Y:S01]  /*7010*/  STG.E desc[UR36][R2.64], R5 ;  /* 0x0000000502007986 */ /* 0x000fe2000c101924 */
[----:B------:R-:W-:Y:S05]  /*7020*/  EXIT ;  /* 0x000000000000794d */ /* 0x000fea0003800000 */
.L_x_16571:
[----:B------:R-:W-:-:S04]  /*7030*/  I2FP.F32.S32 R0, R18 ;  /* 0x0000001200007245 */ /* 0x000fc80000201400 */
[----:B------:R-:W-:-:S05]  /*7040*/  F2FP.F16.F32.PACK_AB R0, RZ, R0 ;  /* 0x00000000ff00723e */ /* 0x000fca00000000ff */
[----:B------:R-:W-:Y:S01]  /*7050*/  STG.E.U16 desc[UR36][R2.64], R0 ;  /* 0x0000000002007986 */ /* 0x000fe2000c101524 */
[----:B------:R-:W-:Y:S05]  /*7060*/  EXIT ;  /* 0x000000000000794d */ /* 0x000fea0003800000 */
.L_x_16570:
        /* <DEDUP_REMOVED lines=8> */
[----:B------:R-:W-:Y:S01]  /*70f0*/  STG.E.64 desc[UR36][R2.64], R18 ;  /* 0x0000001202007986 */ /* 0x000fe2000c101b24 */
[----:B------:R-:W-:Y:S05]  /*7100*/  EXIT ;  /* 0x000000000000794d */ /* 0x000fea0003800000 */
.L_x_16573:
[----:B------:R-:W-:-:S04]  /*7110*/  I2FP.F32.S32 R18, R18 ;  /* 0x0000001200127245 */ /* 0x000fc80000201400 */
[----:B------:R-:W-:-:S04]  /*7120*/  F2FP.F16.F32.PACK_AB R5, RZ, R18 ;  /* 0x00000012ff05723e */ /* 0x000fc800000000ff */
[----:B------:R-:W-:-:S05]  /*7130*/  PRMT R5, R5, 0x5410, RZ ;  /* 0x0000541005057816 */ /* 0x000fca00000000ff */
[----:B------:R-:W-:Y:S01]  /*7140*/  STG.E desc[UR36][R2.64], R5 ;  /* 0x0000000502007986 */ /* 0x000fe2000c101924 */
[----:B------:R-:W-:Y:S05]  /*7150*/  EXIT ;  /* 0x000000000000794d */ /* 0x000fea0003800000 */
.L_x_16572:
[----:B------:R-:W0:Y:S02]  /*7160*/  I2F.F64 R18, R18 ;  /* 0x0000001200127312 */ /* 0x000e240000201c00 */
[----:B0-----:R-:W-:Y:S01]  /*7170*/  STG.E.64 desc[UR36][R2.64], R18 ;  /* 0x0000001202007986 */ /* 0x001fe2000c101b24 */
[----:B------:R-:W-:Y:S05]  /*7180*/  EXIT ;  /* 0x000000000000794d */ /* 0x000fea0003800000 */
.L_x_16563:
        /* <DEDUP_REMOVED lines=12> */
.L_x_16577:
        /* <DEDUP_REMOVED lines=18> */
.L_x_16580:
[----:B------:R-:W-:-:S04]  /*7370*/  SHF.R.U32.HI R5, RZ, 0x18, R5 ;  /* 0x00000018ff057819 */ /* 0x000fc80000011605 */
[----:B------:R-:W-:-:S07]  /*7380*/  LOP3.LUT R0, R0, 0x80, R5, 0xf8, !PT ;  /* 0x0000008000007812 */ /* 0x000fce00078ef805 */
.L_x_16579:
[----:B------:R-:W-:Y:S05]  /*7390*/  BSYNC.RECONVERGENT B0 ;  /* 0x0000000000007941 */ /* 0x000fea0003800200 */
.L_x_16578:
[----:B------:R-:W-:Y:S01]  /*73a0*/  STG.E.U8 desc[UR36][R2.64], R0 ;  /* 0x0000000002007986 */ /* 0x000fe2000c101124 */
[----:B------:R-:W-:Y:S05]  /*73b0*/  EXIT ;  /* 0x000000000000794d */ /* 0x000fea0003800000 */
.L_x_16576:
        /* <DEDUP_REMOVED lines=18> */
.L_x_16583:
[----:B------:R-:W-:-:S04]  /*74e0*/  SHF.R.U32.HI R5, RZ, 0x18, R5 ;  /* 0x00000018ff057819 */ /* 0x000fc80000011605 */
[----:B------:R-:W-:-:S07]  /*74f0*/  LOP3.LUT R0, R0, 0x80, R5, 0xf8, !PT ;  /* 0x0000008000007812 */ /* 0x000fce00078ef805 */
.L_x_16582:
[----:B------:R-:W-:Y:S05]  /*7500*/  BSYNC.RECONVERGENT B0 ;  /* 0x0000000000007941 */ /* 0x000fea0003800200 */
.L_x_16581:
[----:B------:R-:W-:Y:S01]  /*7510*/  STG.E.U8 desc[UR36][R2.64], R0 ;  /* 0x0000000002007986 */ /* 0x000fe2000c101124 */
[----:B------:R-:W-:Y:S05]  /*7520*/  EXIT ;  /* 0x000000000000794d */ /* 0x000fea0003800000 */
.L_x_16575:
        /* <DEDUP_REMOVED lines=22> */
.L_x_16585:
[----:B------:R-:W-:-:S05]  /*7690*/  SHF.R.S32.HI R19, RZ, 0x1f, R18 ;  /* 0x0000001fff137819 */ /* 0x000fca0000011412 */
[----:B------:R-:W-:Y:S01]  /*76a0*/  STG.E.64 desc[UR36][R2.64], R18 ;  /* 0x0000001202007986 */ /* 0x000fe2000c101b24 */
[----:B------:R-:W-:Y:S05]  /*76b0*/  EXIT ;  /* 0x000000000000794d */ /* 0x000fea0003800000 */
.L_x_16584:
[----:B------:R-:W-:Y:S01]  /*76c0*/  STG.E desc[UR36][R2.64], R18 ;  /* 0x0000001202007986 */ /* 0x000fe2000c101924 */
[----:B------:R-:W-:Y:S05]  /*76d0*/  EXIT ;  /* 0x000000000000794d */ /* 0x000fea0003800000 */
.L_x_16574:
        /* <DEDUP_REMOVED lines=8> */
[----:B------:R-:W-:Y:S01]  /*7760*/  STG.E.U8 desc[UR36][R2.64], R5 ;  /* 0x0000000502007986 */ /* 0x000fe2000c101124 */
[----:B------:R-:W-:Y:S05]  /*7770*/  EXIT ;  /* 0x000000000000794d */ /* 0x000fea0003800000 */
.L_x_16587:
[----:B------:R-:W-:Y:S01]  /*7780*/  CS2R R6, SRZ ;  /* 0x0000000000067805 */ /* 0x000fe2000001ff00 */
[----:B------:R-:W0:Y:S04]  /*7790*/  I2F.F64 R4, R18 ;  /* 0x0000001200047312 */ /* 0x000e280000201c00 */
[----:B0-----:R-:W-:Y:S01]  /*77a0*/  STG.E.128 desc[UR36][R2.64], R4 ;  /* 0x0000000402007986 */ /* 0x001fe2000c101d24 */
[----:B------:R-:W-:Y:S05]  /*77b0*/  EXIT ;  /* 0x000000000000794d */ /* 0x000fea0003800000 */
.L_x_16586:
[----:B------:R-:W-:-:S13]  /*77c0*/  ISETP.NE.AND P0, PT, R0, 0xf, PT ;  /* 0x0000000f0000780c */ /* 0x000fda0003f05270 */
[----:B------:R-:W-:Y:S05]  /*77d0*/  @!P0 BRA `(.L_x_16588) ;  /* 0x0000000000e88947 */ /* 0x000fea0003800000 */
[----:B------:R-:W-:-:S13]  /*77e0*/  ISETP.NE.AND P0, PT, R0, 0x17, PT ;  /* 0x000000170000780c */ /* 0x000fda0003f05270 */
[----:B------:R-:W-:Y:S05]  /*77f0*/  @!P0 BRA `(.L_x_16589) ;  /* 0x0000000000908947 */ /* 0x000fea0003800000 */
[----:B------:R-:W-:-:S13]  /*7800*/  ISETP.NE.AND P0, PT, R0, 0x18, PT ;  /* 0x000000180000780c */ /* 0x000fda0003f05270 */
[----:B------:R-:W-:Y:S05]  /*7810*/  @!P0 BRA `(.L_x_16590) ;  /* 0x0000000000448947 */ /* 0x000fea0003800000 */
.L_x_16567:
        /* <DEDUP_REMOVED lines=16> */
.L_x_16591:
[----:B------:R-:W-:Y:S05]  /*7920*/  EXIT ;  /* 0x000000000000794d */ /* 0x000fea0003800000 */
.L_x_16590:
        /* <DEDUP_REMOVED lines=13> */
.L_x_16593:
[----:B------:R-:W-:Y:S05]  /*7a00*/  BSYNC.RECONVERGENT B0 ;  /* 0x0000000000007941 */ /* 0x000fea0003800200 */
.L_x_16592:
[----:B------:R-:W-:-:S05]  /*7a10*/  LOP3.LUT R5, R0, 0x80, R5, 0xf8, !PT ;  /* 0x0000008000057812 */ /* 0x000fca00078ef805 */
[----:B------:R-:W-:Y:S01]  /*7a20*/  STG.E.U8 desc[UR36][R2.64], R5 ;  /* 0x0000000502007986 */ /* 0x000fe2000c101124 */
[----:B------:R-:W-:Y:S05]  /*7a30*/  EXIT ;  /* 0x000000000000794d */ /* 0x000fea0003800000 */
.L_x_16589:
        /* <DEDUP_REMOVED lines=12> */
.L_x_16595:
[----:B------:R-:W-:Y:S01]  /*7b00*/  IMAD.MOV.U32 R0, RZ, RZ, 0x7f ;  /* 0x0000007fff007424 */ /* 0x000fe200078e00ff */
[----:B------:R-:W-:-:S04]  /*7b10*/  ISETP.GT.U32.AND P0, PT, R4, 0x7f800000, PT ;  /* 0x7f8000000400780c */ /* 0x000fc80003f04070 */
[----:B------:R-:W-:-:S09]  /*7b20*/  SEL R0, R0, 0x7c, P0 ;  /* 0x0000007c00007807 */ /* 0x000fd20000000000 */
.L_x_16596:
[----:B------:R-:W-:Y:S05]  /*7b30*/  BSYNC.RECONVERGENT B0 ;  /* 0x0000000000007941 */ /* 0x000fea0003800200 */
.L_x_16594:
[----:B------:R-:W-:-:S04]  /*7b40*/  SHF.R.U32.HI R5, RZ, 0x18, R5 ;  /* 0x00000018ff057819 */ /* 0x000fc80000011605 */
[----:B------:R-:W-:-:S05]  /*7b50*/  LOP3.LUT R5, R0, 0x80, R5, 0xf8, !PT ;  /* 0x0000008000057812 */ /* 0x000fca00078ef805 */
[----:B------:R-:W-:Y:S01]  /*7b60*/  STG.E.U8 desc[UR36][R2.64], R5 ;  /* 0x0000000502007986 */ /* 0x000fe2000c101124 */
[----:B------:R-:W-:Y:S05]  /*7b70*/  EXIT ;  /* 0x000000000000794d */ /* 0x000fea0003800000 */
.L_x_16588:
[----:B------:R-:W-:-:S04]  /*7b80*/  I2FP.F32.S32 R0, R18 ;  /* 0x0000001200007245 */ /* 0x000fc80000201400 */
[----:B------:R-:W-:-:S05]  /*7b90*/  F2FP.BF16.F32.PACK_AB R0, RZ, R0 ;  /* 0x00000000ff00723e */ /* 0x000fca00000010ff */
[----:B------:R-:W-:Y:S01]  /*7ba0*/  STG.E.U16 desc[UR36][R2.64], R0 ;  /* 0x0000000002007986 */ /* 0x000fe2000c101524 */
[----:B------:R-:W-:Y:S05]  /*7bb0*/  EXIT ;  /* 0x000000000000794d */ /* 0x000fea0003800000 */
.L_x_16597:
        /* <DEDUP_REMOVED lines=12> */
.L_x_60871:


//--------------------- .text._ZN2at6native18elementwise_kernelILi128ELi2EZNS0_22gpu_kernel_impl_nocastIZNS0_50_GLOBAL__N__2680c7bb_12_PowKernel_cu_7dd49032_317029pow_tensor_scalar_kernel_implIiiEEvRNS_18TensorIteratorBaseET0_EUliE2_EEvS6_RKT_EUliE_EEviT1_ --------------------------
	.section	.text._ZN2at6native18elementwise_kernelILi128ELi2EZNS0_22gpu_kernel_impl_nocastIZNS0_50_GLOBAL__N__2680c7bb_12_PowKernel_cu_7dd49032_317029pow_tensor_scalar_kernel_implIiiEEvRNS_18TensorIteratorBaseET0_EUliE2_EEvS6_RKT_EUliE_EEviT1_,"ax",@progbits
	.align	128
        .global         _ZN2at6native18elementwise_kernelILi128ELi2EZNS0_22gpu_kernel_impl_nocastIZNS0_50_GLOBAL__N__2680c7bb_12_PowKernel_cu_7dd49032_317029pow_tensor_scalar_kernel_implIiiEEvRNS_18TensorIteratorBaseET0_EUliE2_EEvS6_RKT_EUliE_EEviT1_
        .type           _ZN2at6native18elementwise_kernelILi128ELi2EZNS0_22gpu_kernel_impl_nocastIZNS0_50_GLOBAL__N__2680c7bb_12_PowKernel_cu_7dd49032_317029pow_tensor_scalar_kernel_implIiiEEvRNS_18TensorIteratorBaseET0_EUliE2_EEvS6_RKT_EUliE_EEviT1_,@function
        .size           _ZN2at6native18elementwise_kernelILi128ELi2EZNS0_22gpu_kernel_impl_nocastIZNS0_50_GLOBAL__N__2680c7bb_12_PowKernel_cu_7dd49032_317029pow_tensor_scalar_kernel_implIiiEEvRNS_18TensorIteratorBaseET0_EUliE2_EEvS6_RKT_EUliE_EEviT1_,(.L_x_60872 - _ZN2at6native18elementwise_kernelILi128ELi2EZNS0_22gpu_kernel_impl_nocastIZNS0_50_GLOBAL__N__2680c7bb_12_PowKernel_cu_7dd49032_317029pow_tensor_scalar_kernel_implIiiEEvRNS_18TensorIteratorBaseET0_EUliE2_EEvS6_RKT_EUliE_EEviT1_)
        .other          _ZN2at6native18elementwise_kernelILi128ELi2EZNS0_22gpu_kernel_impl_nocastIZNS0_50_GLOBAL__N__2680c7bb_12_PowKernel_cu_7dd49032_317029pow_tensor_scalar_kernel_implIiiEEvRNS_18TensorIteratorBaseET0_EUliE2_EEvS6_RKT_EUliE_EEviT1_,@"STO_CUDA_ENTRY STV_DEFAULT"
_ZN2at6native18elementwise_kernelILi128ELi2EZNS0_22gpu_kernel_impl_nocastIZNS0_50_GLOBAL__N__2680c7bb_12_PowKernel_cu_7dd49032_317029pow_tensor_scalar_kernel_implIiiEEvRNS_18TensorIteratorBaseET0_EUliE2_EEvS6_RKT_EUliE_EEviT1_:
.text._ZN2at6native18elementwise_kernelILi128ELi2EZNS0_22gpu_kernel_impl_nocastIZNS0_50_GLOBAL__N__2680c7bb_12_PowKernel_cu_7dd49032_317029pow_tensor_scalar_kernel_implIiiEEvRNS_18TensorIteratorBaseET0_EUliE2_EEvS6_RKT_EUliE_EEviT1_:
[----:B------:R-:W-:Y:S08]  /*0000*/  LDC R1, c[0x0][0x37c] ;  /* 0x0000df00ff017b82 */ /* 0x000ff00000000800 */
[----:B------:R-:W0:Y:S01]  /*0010*/  LDC R0, c[0x0][0x388] ;  /* 0x0000e200ff007b82 */ /* 0x000e220000000800 */
[----:B------:R-:W1:Y:S01]  /*0020*/  S2R R3, SR_TID.X ;  /* 0x0000000000037919 */ /* 0x000e620000002100 */
[----:B------:R-:W2:Y:S01]  /*0030*/  LDCU UR10, c[0x0][0x590] ;  /* 0x0000b200ff0a77ac */ /* 0x000ea20008000800 */
[----:B------:R-:W3:Y:S05]  /*0040*/  LDCU UR8, c[0x0][0x590] ;  /* 0x0000b200ff0877ac */ /* 0x000eea0008000800 */
[----:B------:R-:W4:Y:S01]  /*0050*/  S2UR UR5, SR_CTAID.X ;  /* 0x00000000000579c3 */ /* 0x000f220000002500 */
[----:B------:R-:W-:Y:S01]  /*0060*/  UMOV UR4, 0xffffffff ;  /* 0xffffffff00047882 */ /* 0x000fe20000000000 */
[----:B------:R-:W0:Y:S01]  /*0070*/  LDCU.64 UR6, c[0x0][0x358] ;  /* 0x00006b00ff0677ac */ /* 0x000e220008000a00 */
[----:B--2---:R-:W-:Y:S01]  /*0080*/  ULOP3.LUT UR9, UR10, 0x1, URZ, 0xc0, !UPT ;  /* 0x000000010a097892 */ /* 0x004fe2000f8ec0ff */
[----:B0-----:R-:W-:-:S03]  /*0090*/  ISETP.NE.AND P0, PT, R0, RZ, PT ;  /* 0x000000ff0000720c */ /* 0x001fc60003f05270 */
[----:B------:R-:W-:Y:S01]  /*00a0*/  UISETP.NE.U32.AND UP0, UPT, UR9, 0x1, UPT ;  /* 0x000000010900788c */ /* 0x000fe2000bf05070 */
[----:B---3--:R-:W-:-:S03]  /*00b0*/  MOV R2, UR8 ;  /* 0x0000000800027c02 */ /* 0x008fc60008000f00 */
[----:B------:R-:W-:Y:S02]  /*00c0*/  USEL UR4, UR4, 0x1, !UP0 ;  /* 0x0000000104047887 */ /* 0x000fe4000c000000 */
[----:B----4-:R-:W-:-:S06]  /*00d0*/  USHF.L.U32 UR5, UR5, 0x8, URZ ;  /* 0x0000000805057899 */ /* 0x010fcc00080006ff */
[----:B-1----:R-:W-:Y:S01]  /*00e0*/  LOP3.LUT R3, R3, UR5, RZ, 0xfc, !PT ;  /* 0x0000000503037c12 */ /* 0x002fe2000f8efcff */
[----:B------:R-:W-:Y:S06]  /*00f0*/  @P0 BRA `(.L_x_16598) ;  /* 0x0000000400280947 */ /* 0x000fec0003800000 */
[----:B------:R-:W-:-:S09]  /*0100*/  UISETP.GT.AND UP0, UPT, UR10, -0x1, UPT ;  /* 0xffffffff0a00788c */ /* 0x000fd2000bf04270 */
[----:B------:R-:W-:Y:S05]  /*0110*/  BRA.U UP0, `(.L_x_16599) ;  /* 0x00000001006c7547 */ /* 0x000fea000b800000 */
[----:B------:R-:W0:Y:S01]  /*0120*/  LDCU UR5, c[0x0][0x380] ;  /* 0x00007000ff0577ac */ /* 0x000e220008000800 */
[----:B------:R-:W-:Y:S01]  /*0130*/  BSSY.RECONVERGENT B0, `(.L_x_16600) ;  /* 0x000000d000007945 */ /* 0x000fe20003800200 */
[----:B0-----:R-:W-:-:S13]  /*0140*/  ISETP.GE.AND P0, PT, R3, UR5, PT ;  /* 0x0000000503007c0c */ /* 0x001fda000bf06270 */
[----:B------:R-:W-:Y:S05]  /*0150*/  @P0 BRA `(.L_x_16601) ;  /* 0x0000000000280947 */ /* 0x000fea0003800000 */
[----:B------:R-:W0:Y:S02]  /*0160*/  LDC.64 R4, c[0x0][0x588] ;  /* 0x00016200ff047b82 */ /* 0x000e240000000a00 */
[----:B0-----:R-:W2:Y:S06]  /*0170*/  LDG.E R5, desc[UR6][R4.64] ;  /* 0x0000000604057981 */ /* 0x001eac000c1e1900 */
[----:B------:R-:W0:Y:S01]  /*0180*/  LDC.64 R6, c[0x0][0x580] ;  /* 0x00016000ff067b82 */ /* 0x000e220000000a00 */
[----:B--2---:R-:W-:-:S13]  /*0190*/  ISETP.NE.AND P0, PT, R5, 0x1, PT ;  /* 0x000000010500780c */ /* 0x004fda0003f05270 */
[----:B0-----:R-:W-:Y:S05]  /*01a0*/  @!P0 BRA `(.L_x_16602) ;  /* 0x00000000000c8947 */ /* 0x001fea0003800000 */
[----:B------:R-:W-:Y:S02]  /*01b0*/  ISETP.NE.AND P0, PT, R5, -0x1, PT ;  /* 0xffffffff0500780c */ /* 0x000fe40003f05270 */
[----:B------:R-:W-:-:S11]  /*01c0*/  MOV R5, UR4 ;  /* 0x0000000400057c02 */ /* 0x000fd60008000f00 */
[----:B------:R-:W-:-:S07]  /*01d0*/  @P0 MOV R5, RZ ;  /* 0x000000ff00050202 */ /* 0x000fce0000000f00 */
.L_x_16602:
[----:B------:R0:W-:Y:S01]  /*01e0*/  STG.E desc[UR6][R6.64], R5 ;  /* 0x0000000506007986 */ /* 0x0001e2000c101906 */
[----:B------:R-:W-:-:S07]  /*01f0*/  IADD3 R3, PT, PT, R3, 0x80, RZ ;  /* 0x0000008003037810 */ /* 0x000fce0007ffe0ff */
.L_x_16601:
[----:B------:R-:W-:Y:S05]  /*0200*/  BSYNC.RECONVERGENT B0 ;  /* 0x0000000000007941 */ /* 0x000fea0003800200 */
.L_x_16600:
[----:B------:R-:W-:-:S13]  /*0210*/  ISETP.GE.AND P0, PT, R3, UR5, PT ;  /* 0x0000000503007c0c */ /* 0x000fda000bf06270 */
[----:B------:R-:W-:Y:S05]  /*0220*/  @P0 EXIT ;  /* 0x000000000000094d */ /* 0x000fea0003800000 */
[----:B------:R-:W1:Y:S02]  /*0230*/  LDC.64 R2, c[0x0][0x588] ;  /* 0x00016200ff027b82 */ /* 0x000e640000000a00 */
[----:B-1----:R-:W2:Y:S06]  /*0240*/  LDG.E R3, desc[UR6][R2.64] ;  /* 0x0000000602037981 */ /* 0x002eac000c1e1900 */
[----:B0-----:R-:W0:Y:S01]  /*0250*/  LDC.64 R4, c[0x0][0x580] ;  /* 0x00016000ff047b82 */ /* 0x001e220000000a00 */
[----:B--2---:R-:W-:-:S13]  /*0260*/  ISETP.NE.AND P0, PT, R3, 0x1, PT ;  /* 0x000000010300780c */ /* 0x004fda0003f05270 */
[----:B0-----:R-:W-:Y:S05]  /*0270*/  @!P0 BRA `(.L_x_16603) ;  /* 0x00000000000c8947 */ /* 0x001fea0003800000 */
[----:B------:R-:W-:Y:S01]  /*0280*/  ISETP.NE.AND P0, PT, R3, -0x1, PT ;  /* 0xffffffff0300780c */ /* 0x000fe20003f05270 */
[----:B------:R-:W-:-:S12]  /*0290*/  IMAD.U32 R3, RZ, RZ, UR4 ;  /* 0x00000004ff037e24 */ /* 0x000fd8000f8e00ff */
[----:B------:R-:W-:-:S07]  /*02a0*/  @P0 MOV R3, RZ ;  /* 0x000000ff00030202 */ /* 0x000fce0000000f00 */
.L_x_16603:
[----:B------:R-:W-:Y:S01]  /*02b0*/  STG.E desc[UR6][R4.64], R3 ;  /* 0x0000000304007986 */ /* 0x000fe2000c101906 */
[----:B------:R-:W-:Y:S05]  /*02c0*/  EXIT ;  /* 0x000000000000794d */ /* 0x000fea0003800000 */
.L_x_16599:
[----:B------:R-:W-:-:S09]  /*02d0*/  UISETP.NE.AND UP0, UPT, UR10, URZ, UPT ;  /* 0x000000ff0a00728c */ /* 0x000fd2000bf05270 */
[----:B------:R-:W-:Y:S05]  /*02e0*/  BRA.U UP0, `(.L_x_16604) ;  /* 0x00000001001c7547 */ /* 0x000fea000b800000 */
[----:B------:R-:W0:Y:S02]  /*02f0*/  LDCU UR4, c[0x0][0x380] ;  /* 0x00007000ff0477ac */ /* 0x000e240008000800 */
[----:B0-----:R-:W-:-:S13]  /*0300*/  ISETP.GE.AND P0, PT, R3, UR4, PT ;  /* 0x0000000403007c0c */ /* 0x001fda000bf06270 */
[----:B------:R-:W-:Y:S05]  /*0310*/  @P0 EXIT ;  /* 0x000000000000094d */ /* 0x000fea0003800000 */
[----:B------:R-:W0:Y:S01]  /*0320*/  LDC.64 R2, c[0x0][0x580] ;  /* 0x00016000ff027b82 */ /* 0x000e220000000a00 */
[----:B------:R-:W-:-:S05]  /*0330*/  HFMA2 R5, -RZ, RZ, 0, 5.9604644775390625e-08 ;  /* 0x00000001ff057431 */ /* 0x000fca00000001ff */
[----:B0-----:R-:W-:Y:S01]  /*0340*/  STG.E desc[UR6][R2.64], R5 ;  /* 0x0000000502007986 */ /* 0x001fe2000c101906 */
[----:B------:R-:W-:Y:S05]  /*0350*/  EXIT ;  /* 0x000000000000794d */ /* 0x000fea0003800000 */
.L_x_16604:
[----:B------:R-:W0:Y:S01]  /*0360*/  LDCU UR4, c[0x0][0x380] ;  /* 0x00007000ff0477ac */ /* 0x000e220008000800 */
[----:B------:R-:W-:Y:S01]  /*0370*/  BSSY.RECONVERGENT B0, `(.L_x_16605) ;  /* 0x0000012000007945 */ /* 0x000fe20003800200 */
[----:B0-----:R-:W-:-:S13]  /*0380*/  ISETP.GE.AND P0, PT, R3, UR4, PT ;  /* 0x0000000403007c0c */ /* 0x001fda000bf06270 */
[----:B------:R-:W-:Y:S05]  /*0390*/  @P0 BRA `(.L_x_16606) ;  /* 0x00000000003c0947 */ /* 0x000fea0003800000 */
[----:B------:R-:W0:Y:S02]  /*03a0*/  LDC.64 R4, c[0x0][0x588] ;  /* 0x00016200ff047b82 */ /* 0x000e240000000a00 */
[----:B0-----:R0:W5:Y:S01]  /*03b0*/  LDG.E R4, desc[UR6][R4.64] ;  /* 0x0000000604047981 */ /* 0x001162000c1e1900 */
[----:B------:R-:W-:Y:S01]  /*03c0*/  HFMA2 R7, -RZ, RZ, 0, 5.9604644775390625e-08 ;  /* 0x00000001ff077431 */ /* 0x000fe200000001ff */
[----:B------:R-:W-:-:S07]  /*03d0*/  MOV R0, UR8 ;  /* 0x0000000800007c02 */ /* 0x000fce0008000f00 */
.L_x_16607:
[C---:B------:R-:W-:Y:S02]  /*03e0*/  ISETP.GT.U32.AND P1, PT, R0.reuse, 0x1, PT ;  /* 0x000000010000780c */ /* 0x040fe40003f24070 */
[----:B0-----:R-:W-:Y:S02]  /*03f0*/  LOP3.LUT R5, R0, 0x1, RZ, 0xc0, !PT ;  /* 0x0000000100057812 */ /* 0x001fe400078ec0ff */
[----:B------:R-:W-:Y:S02]  /*0400*/  SHF.R.U32.HI R0, RZ, 0x1, R0 ;  /* 0x00000001ff007819 */ /* 0x000fe40000011600 */
[----:B------:R-:W-:-:S04]  /*0410*/  ISETP.NE.U32.AND P0, PT, R5, 0x1, PT ;  /* 0x000000010500780c */ /* 0x000fc80003f05070 */
[C---:B-----5:R-:W-:Y:S01]  /*0420*/  SEL R6, R4.reuse, 0x1, !P0 ;  /* 0x0000000104067807 */ /* 0x060fe20004000000 */
[----:B------:R-:W-:-:S04]  /*0430*/  IMAD R4, R4, R4, RZ ;  /* 0x0000000404047224 */ /* 0x000fc800078e02ff */
[----:B------:R-:W-:Y:S01]  /*0440*/  IMAD R7, R6, R7, RZ ;  /* 0x0000000706077224 */ /* 0x000fe200078e02ff */
[----:B------:R-:W-:Y:S06]  /*0450*/  @P1 BRA `(.L_x_16607) ;  /* 0xfffffffc00e01947 */ /* 0x000fec000383ffff */
[----:B------:R-:W0:Y:S01]  /*0460*/  LDC.64 R4, c[0x0][0x580] ;  /* 0x00016000ff047b82 */ /* 0x000e220000000a00 */
[----:B------:R-:W-:Y:S01]  /*0470*/  VIADD R3, R3, 0x80 ;  /* 0x0000008003037836 */ /* 0x000fe20000000000 */
[----:B0-----:R0:W-:Y:S06]  /*0480*/  STG.E desc[UR6][R4.64], R7 ;  /* 0x0000000704007986 */ /* 0x0011ec000c101906 */
.L_x_16606:
[----:B------:R-:W-:Y:S05]  /*0490*/  BSYNC.RECONVERGENT B0 ;  /* 0x0000000000007941 */ /* 0x000fea0003800200 */
.L_x_16605:
[----:B------:R-:W-:-:S13]  /*04a0*/  ISETP.GE.AND P0, PT, R3, UR4, PT ;  /* 0x0000000403007c0c */ /* 0x000fda000bf06270 */
[----:B------:R-:W-:Y:S05]  /*04b0*/  @P0 EXIT ;  /* 0x000000000000094d */ /* 0x000fea0003800000 */
[----:B0-----:R-:W0:Y:S02]  /*04c0*/  LDC.64 R4, c[0x0][0x588] ;  /* 0x00016200ff047b82 */ /* 0x001e240000000a00 */
[----:B0-----:R0:W5:Y:S01]  /*04d0*/  LDG.E R4, desc[UR6][R4.64] ;  /* 0x0000000604047981 */ /* 0x001162000c1e1900 */
[----:B------:R-:W-:-:S07]  /*04e0*/  HFMA2 R7, -RZ, RZ, 0, 5.9604644775390625e-08 ;  /* 0x00000001ff077431 */ /* 0x000fce00000001ff */
.L_x_16608:
        /* <DEDUP_REMOVED lines=8> */
[----:B------:R-:W1:Y:S02]  /*0570*/  LDC.64 R2, c[0x0][0x580] ;  /* 0x00016000ff027b82 */ /* 0x000e640000000a00 */
[----:B-1----:R-:W-:Y:S01]  /*0580*/  STG.E desc[UR6][R2.64], R7 ;  /* 0x0000000702007986 */ /* 0x002fe2000c101906 */
[----:B------:R-:W-:Y:S05]  /*0590*/  EXIT ;  /* 0x000000000000794d */ /* 0x000fea0003800000 */
.L_x_16598:
[----:B------:R-:W-:Y:S01]  /*05a0*/  UISETP.GT.AND UP0, UPT, UR10, -0x1, UPT ;  /* 0xffffffff0a00788c */ /* 0x000fe2000bf04270 */
[----:B------:R-:W-:-:S08]  /*05b0*/  IADD3 R0, PT, PT, R0, -0x1, RZ ;  /* 0xffffffff00007810 */ /* 0x000fd00007ffe0ff */
        /* <DEDUP_REMOVED lines=8> */
[----:B------:R-:W-:Y:S02]  /*0640*/  HFMA2 R4, -RZ, RZ, 0, 0 ;  /* 0x00000000ff047431 */ /* 0x000fe400000001ff */
        /* <DEDUP_REMOVED lines=296> */
.L_x_16612:
[----:B------:R-:W0:Y:S02]  /*18d0*/  LDCU.64 UR8, c[0x0][0x588] ;  /* 0x0000b100ff0877ac */ /* 0x000e240008000a00 */
[----:B0-----:R-:W-:-:S05]  /*18e0*/  IADD3 R6, P0, PT, R4, UR8, RZ ;  /* 0x0000000804067c10 */ /* 0x001fca000ff1e0ff */
[----:B------:R-:W-:-:S06]  /*18f0*/  IMAD.X R7, RZ, RZ, UR9, P0 ;  /* 0x00000009ff077e24 */ /* 0x000fcc00080e06ff */
[----:B------:R-:W2:Y:S01]  /*1900*/  LDG.E R7, desc[UR6][R6.64] ;  /* 0x0000000606077981 */ /* 0x000ea2000c1e1900 */
[----:B------:R-:W-:Y:S01]  /*1910*/  BSSY.RECONVERGENT B1, `(.L_x_16613) ;  /* 0x0000006000017945 */ /* 0x000fe20003800200 */
[----:B--2---:R-:W-:-:S13]  /*1920*/  ISETP.NE.AND P0, PT, R7, 0x1, PT ;  /* 0x000000010700780c */ /* 0x004fda0003f05270 */
[----:B------:R-:W-:Y:S05]  /*1930*/  @!P0 BRA `(.L_x_16614) ;  /* 0x00000000000c8947 */ /* 0x000fea0003800000 */
[----:B------:R-:W-:Y:S02]  /*1940*/  ISETP.NE.AND P0, PT, R7, -0x1, PT ;  /* 0xffffffff0700780c */ /* 0x000fe40003f05270 */
[----:B------:R-:W-:-:S11]  /*1950*/  MOV R7, UR4 ;  /* 0x0000000400077c02 */ /* 0x000fd60008000f00 */
[----:B------:R-:W-:-:S07]  /*1960*/  @P0 MOV R7, RZ ;  /* 0x000000ff00070202 */ /* 0x000fce0000000f00 */
.L_x_16614:
[----:B------:R-:W-:Y:S05]  /*1970*/  BSYNC.RECONVERGENT B1 ;  /* 0x0000000000017941 */ /* 0x000fea0003800200 */
.L_x_16613:
[----:B------:R-:W0:Y:S01]  /*1980*/  LDCU.64 UR8, c[0x0][0x580] ;  /* 0x0000b000ff0877ac */ /* 0x000e220008000a00 */
[----:B------:R-:W-:Y:S02]  /*1990*/  IADD3 R3, PT, PT, R3, 0x80, RZ ;  /* 0x0000008003037810 */ /* 0x000fe40007ffe0ff */
[----:B0-----:R-:W-:-:S04]  /*19a0*/  IADD3 R4, P0, PT, R5, UR8, RZ ;  /* 0x0000000805047c10 */ /* 0x001fc8000ff1e0ff */
[----:B------:R-:W-:-:S05]  /*19b0*/  IADD3.X R5, PT, PT, RZ, UR9, RZ, P0, !PT ;  /* 0x00000009ff057c10 */ /* 0x000fca00087fe4ff */
[----:B------:R0:W-:Y:S04]  /*19c0*/  STG.E desc[UR6][R4.64], R7 ;  /* 0x0000000704007986 */ /* 0x0001e8000c101906 */
.L_x_16611:
[----:B------:R-:W-:Y:S05]  /*19d0*/  BSYNC.RECONVERGENT B0 ;  /* 0x0000000000007941 */ /* 0x000fea0003800200 */
.L_x_16610:
        /* <DEDUP_REMOVED lines=300> */
.L_x_16615:
[----:B------:R-:W0:Y:S02]  /*2ca0*/  LDCU.128 UR8, c[0x0][0x580] ;  /* 0x0000b000ff0877ac */ /* 0x000e240008000c00 */
[----:B0-----:R-:W-:-:S04]  /*2cb0*/  IADD3 R4, P0, PT, R0, UR10, RZ ;  /* 0x0000000a00047c10 */ /* 0x001fc8000ff1e0ff */
[----:B------:R-:W-:-:S06]  /*2cc0*/  IADD3.X R5, PT, PT, RZ, UR11, RZ, P0, !PT ;  /* 0x0000000bff057c10 */ /* 0x000fcc00087fe4ff */
[----:B------:R-:W2:Y:S01]  /*2cd0*/  LDG.E R5, desc[UR6][R4.64] ;  /* 0x0000000604057981 */ /* 0x000ea2000c1e1900 */
[----:B------:R-:W-:Y:S01]  /*2ce0*/  IADD3 R2, P1, PT, R3, UR8, RZ ;  /* 0x0000000803027c10 */ /* 0x000fe2000ff3e0ff */
[----:B------:R-:W-:Y:S03]  /*2cf0*/  BSSY.RECONVERGENT B0, `(.L_x_16616) ;  /* 0x0000007000007945 */ /* 0x000fe60003800200 */
[----:B------:R-:W-:Y:S02]  /*2d00*/  IADD3.X R3, PT, PT, RZ, UR9, RZ, P1, !PT ;  /* 0x00000009ff037c10 */ /* 0x000fe40008ffe4ff */
[----:B--2---:R-:W-:-:S13]  /*2d10*/  ISETP.NE.AND P0, PT, R5, 0x1, PT ;  /* 0x000000010500780c */ /* 0x004fda0003f05270 */
[----:B------:R-:W-:Y:S05]  /*2d20*/  @!P0 BRA `(.L_x_16617) ;  /* 0x00000000000c8947 */ /* 0x000fea0003800000 */
[----:B------:R-:W-:Y:S02]  /*2d30*/  ISETP.NE.AND P0, PT, R5, -0x1, PT ;  /* 0xffffffff0500780c */ /* 0x000fe40003f05270 */
[----:B------:R-:W-:-:S11]  /*2d40*/  MOV R5, UR4 ;  /* 0x0000000400057c02 */ /* 0x000fd60008000f00 */
[----:B------:R-:W-:-:S07]  /*2d50*/  @P0 MOV R5, RZ ;  /* 0x000000ff00050202 */ /* 0x000fce0000000f00 */
.L_x_16617:
[----:B------:R-:W-:Y:S05]  /*2d60*/  BSYNC.RECONVERGENT B0 ;  /* 0x0000000000007941 */ /* 0x000fea0003800200 */
.L_x_16616:
[----:B------:R-:W-:Y:S01]  /*2d70*/  STG.E desc[UR6][R2.64], R5 ;  /* 0x0000000502007986 */ /* 0x000fe2000c101906 */
[----:B------:R-:W-:Y:S05]  /*2d80*/  EXIT ;  /* 0x000000000000794d */ /* 0x000fea0003800000 */
.L_x_16609:
[----:B------:R-:W-:-:S09]  /*2d90*/  UISETP.NE.AND UP0, UPT, UR10, URZ, UPT ;  /* 0x000000ff0a00728c */ /* 0x000fd2000bf05270 */
[----:B------:R-:W-:Y:S05]  /*2da0*/  BRA.U UP0, `(.L_x_16618) ;  /* 0x0000002100e47547 */ /* 0x000fea000b800000 */
[----:B------:R-:W0:Y:S01]  /*2db0*/  LDCU UR4, c[0x0][0x380] ;  /* 0x00007000ff0477ac */ /* 0x000e220008000800 */
[----:B------:R-:W-:Y:S01]  /*2dc0*/  VIMNMX.U32 R2, PT, PT, R0, 0x18, PT ;  /* 0x0000001800027848 */ /* 0x000fe20003fe0000 */
[----:B------:R-:W-:Y:S04]  /*2dd0*/  BSSY.RECONVERGENT B0, `(.L_x_16619) ;  /* 0x000011c000007945 */ /* 0x000fe80003800200 */
[----:B------:R-:W-:Y:S01]  /*2de0*/  VIADD R2, R2, 0x1 ;  /* 0x0000000102027836 */ /* 0x000fe20000000000 */
        /* <DEDUP_REMOVED lines=276> */
.L_x_16621:
[----:B------:R-:W0:Y:S01]  /*3f30*/  LDCU.64 UR8, c[0x0][0x580] ;  /* 0x0000b000ff0877ac */ /* 0x000e220008000a00 */
[----:B------:R-:W-:Y:S02]  /*3f40*/  MOV R7, 0x1 ;  /* 0x0000000100077802 */ /* 0x000fe40000000f00 */
[----:B------:R-:W-:Y:S02]  /*3f50*/  IADD3 R3, PT, PT, R3, 0x80, RZ ;  /* 0x0000008003037810 */ /* 0x000fe40007ffe0ff */
[----:B0-----:R-:W-:-:S04]  /*3f60*/  IADD3 R4, P0, PT, R4, UR8, RZ ;  /* 0x0000000804047c10 */ /* 0x001fc8000ff1e0ff */
[----:B------:R-:W-:-:S05]  /*3f70*/  IADD3.X R5, PT, PT, RZ, UR9, RZ, P0, !PT ;  /* 0x00000009ff057c10 */ /* 0x000fca00087fe4ff */
[----:B------:R0:W-:Y:S04]  /*3f80*/  STG.E desc[UR6][R4.64], R7 ;  /* 0x0000000704007986 */ /* 0x0001e8000c101906 */
.L_x_16620:
[----:B------:R-:W-:Y:S05]  /*3f90*/  BSYNC.RECONVERGENT B0 ;  /* 0x0000000000007941 */ /* 0x000fea0003800200 */
.L_x_16619:
[----:B------:R-:W-:-:S13]  /*3fa0*/  ISETP.GE.AND P0, PT, R3, UR4, PT ;  /* 0x0000000403007c0c */ /* 0x000fda000bf06270 */
[----:B------:R-:W-:Y:S05]  /*3fb0*/  @P0 EXIT ;  /* 0x000000000000094d */ /* 0x000fea0003800000 */
        /* <DEDUP_REMOVED lines=274> */
.L_x_16622:
[----:B------:R-:W0:Y:S01]  /*50e0*/  LDCU.64 UR4, c[0x0][0x580] ;  /* 0x0000b000ff0477ac */ /* 0x000e220008000a00 */
[----:B------:R-:W-:Y:S02]  /*50f0*/  MOV R5, 0x1 ;  /* 0x0000000100057802 */ /* 0x000fe40000000f00 */
[----:B0-----:R-:W-:-:S04]  /*5100*/  IADD3 R2, P0, PT, R0, UR4, RZ ;  /* 0x0000000400027c10 */ /* 0x001fc8000ff1e0ff */
[----:B------:R-:W-:-:S05]  /*5110*/  IADD3.X R3, PT, PT, RZ, UR5, RZ, P0, !PT ;  /* 0x00000005ff037c10 */ /* 0x000fca00087fe4ff */
[----:B------:R-:W-:Y:S01]  /*5120*/  STG.E desc[UR6][R2.64], R5 ;  /* 0x0000000502007986 */ /* 0x000fe2000c101906 */
[----:B------:R-:W-:Y:S05]  /*5130*/  EXIT ;  /* 0x000000000000794d */ /* 0x000fea0003800000 */
.L_x_16618:
[----:B------:R-:W0:Y:S01]  /*5140*/  LDCU UR4, c[0x0][0x380] ;  /* 0x00007000ff0477ac */ /* 0x000e220008000800 */
[----:B------:R-:W-:Y:S01]  /*5150*/  VIMNMX.U32 R4, PT, PT, R0, 0x18, PT ;  /* 0x0000001800047848 */ /* 0x000fe20003fe0000 */
[----:B------:R-:W-:Y:S03]  /*5160*/  BSSY.RECONVERGENT B0, `(.L_x_16623) ;  /* 0x0000141000007945 */ /* 0x000fe60003800200 */
        /* <DEDUP_REMOVED lines=301> */
.L_x_16625:
[----:B------:R-:W0:Y:S02]  /*6440*/  LDCU.64 UR10, c[0x0][0x588] ;  /* 0x0000b100ff0a77ac */ /* 0x000e240008000a00 */
[----:B0-----:R-:W-:-:S05]  /*6450*/  IADD3 R6, P0, PT, R6, UR10, RZ ;  /* 0x0000000a06067c10 */ /* 0x001fca000ff1e0ff */
[----:B------:R-:W-:-:S05]  /*6460*/  IMAD.X R7, RZ, RZ, UR11, P0 ;  /* 0x0000000bff077e24 */ /* 0x000fca00080e06ff */
[----:B------:R0:W5:Y:S01]  /*6470*/  LDG.E R6, desc[UR6][R6.64] ;  /* 0x0000000606067981 */ /* 0x000162000c1e1900 */
[----:B------:R-:W-:Y:S02]  /*6480*/  MOV R9, 0x1 ;  /* 0x0000000100097802 */ /* 0x000fe40000000f00 */
[----:B------:R-:W-:-:S07]  /*6490*/  MOV R8, UR8 ;  /* 0x0000000800087c02 */ /* 0x000fce0008000f00 */
.L_x_16626:
        /* <DEDUP_REMOVED lines=8> */
[----:B------:R-:W0:Y:S01]  /*6520*/  LDCU.64 UR10, c[0x0][0x580] ;  /* 0x0000b000ff0a77ac */ /* 0x000e220008000a00 */
[----:B------:R-:W-:Y:S02]  /*6530*/  IADD3 R3, PT, PT, R3, 0x80, RZ ;  /* 0x0000008003037810 */ /* 0x000fe40007ffe0ff */
[----:B0-----:R-:W-:-:S04]  /*6540*/  IADD3 R6, P0, PT, R5, UR10, RZ ;  /* 0x0000000a05067c10 */ /* 0x001fc8000ff1e0ff */
[----:B------:R-:W-:-:S05]  /*6550*/  IADD3.X R7, PT, PT, RZ, UR11, RZ, P0, !PT ;  /* 0x0000000bff077c10 */ /* 0x000fca00087fe4ff */
[----:B------:R0:W-:Y:S04]  /*6560*/  STG.E desc[UR6][R6.64], R9 ;  /* 0x0000000906007986 */ /* 0x0001e8000c101906 */
.L_x_16624:
[----:B------:R-:W-:Y:S05]  /*6570*/  BSYNC.RECONVERGENT B0 ;  /* 0x0000000000007941 */ /* 0x000fea0003800200 */
.L_x_16623:
        /* <DEDUP_REMOVED lines=300> */
.L_x_16627:
[----:B------:R-:W0:Y:S02]  /*7840*/  LDCU.128 UR8, c[0x0][0x580] ;  /* 0x0000b000ff0877ac */ /* 0x000e240008000c00 */
[----:B0-----:R-:W-:-:S04]  /*7850*/  IADD3 R4, P0, PT, R0, UR10, RZ ;  /* 0x0000000a00047c10 */ /* 0x001fc8000ff1e0ff */
[----:B------:R-:W-:-:S05]  /*7860*/  IADD3.X R5, PT, PT, RZ, UR11, RZ, P0, !PT ;  /* 0x0000000bff057c10 */ /* 0x000fca00087fe4ff */
[----:B------:R0:W5:Y:S01]  /*7870*/  LDG.E R4, desc[UR6][R4.64] ;  /* 0x0000000604047981 */ /* 0x000162000c1e1900 */
[----:B------:R-:W-:Y:S02]  /*7880*/  IADD3 R6, P0, PT, R3, UR8, RZ ;  /* 0x0000000803067c10 */ /* 0x000fe4000ff1e0ff */
[----:B------:R-:W-:Y:S02]  /*7890*/  MOV R3, 0x1 ;  /* 0x0000000100037802 */ /* 0x000fe40000000f00 */
[----:B------:R-:W-:-:S09]  /*78a0*/  IADD3.X R7, PT, PT, RZ, UR9, RZ, P0, !PT ;  /* 0x00000009ff077c10 */ /* 0x000fd200087fe4ff */
.L_x_16628:
        /* <DEDUP_REMOVED lines=8> */
[----:B------:R-:W-:Y:S01]  /*7930*/  STG.E desc[UR6][R6.64], R3 ;  /* 0x0000000306007986 */ /* 0x000fe2000c101906 */
[----:B------:R-:W-:Y:S05]  /*7940*/  EXIT ;  /* 0x000000000000794d */ /* 0x000fea0003800000 */
.L_x_16629:
        /* <DEDUP_REMOVED lines=11> */
.L_x_60872:


//--------------------- .text._ZN2at6native27unrolled_elementwise_kernelIZNS0_50_GLOBAL__N__2680c7bb_12_PowKernel_cu_7dd49032_317029pow_tensor_scalar_kernel_implIiiEEvRNS_18TensorIteratorBaseET0_EUliE2_St5arrayIPcLm2EELi4E23TrivialOffsetCalculatorILi1EjESC_NS0_6memory15LoadWithoutCastENSD_16StoreWithoutCastEEEviT_S6_T2_T3_T4_T5_ --------------------------
	.section	.text._ZN2at6native27unrolled_elementwise_kernelIZNS0_50_GLOBAL__N__2680c7bb_12_PowKernel_cu_7dd49032_317029pow_tensor_scalar_kernel_implIiiEEvRNS_18TensorIteratorBaseET0_EUliE2_St5arrayIPcLm2EELi4E23TrivialOffsetCalculatorILi1EjESC_NS0_6memory15LoadWithoutCastENSD_16StoreWithoutCastEEEviT_S6_T2_T3_T4_T5_,"ax",@progbits
	.align	128
        .global         _ZN2at6native27unrolled_elementwise_kernelIZNS0_50_GLOBAL__N__2680c7bb_12_PowKernel_cu_7dd49032_317029pow_tensor_scalar_kernel_implIiiEEvRNS_18TensorIteratorBaseET0_EUliE2_St5arrayIPcLm2EELi4E23TrivialOffsetCalculatorILi1EjESC_NS0_6memory15LoadWithoutCastENSD_16StoreWithoutCastEEEviT_S6_T2_T3_T4_T5_
        .type           _ZN2at6native27unrolled_elementwise_kernelIZNS0_50_GLOBAL__N__2680c7bb_12_PowKernel_cu_7dd49032_317029pow_tensor_scalar_kernel_implIiiEEvRNS_18TensorIteratorBaseET0_EUliE2_St5arrayIPcLm2EELi4E23TrivialOffsetCalculatorILi1EjESC_NS0_6memory15LoadWithoutCastENSD_16StoreWithoutCastEEEviT_S6_T2_T3_T4_T5_,@function
        .size           _ZN2at6native27unrolled_elementwise_kernelIZNS0_50_GLOBAL__N__2680c7bb_12_PowKernel_cu_7dd49032_317029pow_tensor_scalar_kernel_implIiiEEvRNS_18TensorIteratorBaseET0_EUliE2_St5arrayIPcLm2EELi4E23TrivialOffsetCalculatorILi1EjESC_NS0_6memory15LoadWithoutCastENSD_16StoreWithoutCastEEEviT_S6_T2_T3_T4_T5_,(.L_x_60873 - _ZN2at6native27unrolled_elementwise_kernelIZNS0_50_GLOBAL__N__2680c7bb_12_PowKernel_cu_7dd49032_317029pow_tensor_scalar_kernel_implIiiEEvRNS_18TensorIteratorBaseET0_EUliE2_St5arrayIPcLm2EELi4E23TrivialOffsetCalculatorILi1EjESC_NS0_6memory15LoadWithoutCastENSD_16StoreWithoutCastEEEviT_S6_T2_T3_T4_T5_)
        .other          _ZN2at6native27unrolled_elementwise_kernelIZNS0_50_GLOBAL__N__2680c7bb_12_PowKernel_cu_7dd49032_317029pow_tensor_scalar_kernel_implIiiEEvRNS_18TensorIteratorBaseET0_EUliE2_St5arrayIPcLm2EELi4E23TrivialOffsetCalculatorILi1EjESC_NS0_6memory15LoadWithoutCastENSD_16StoreWithoutCastEEEviT_S6_T2_T3_T4_T5_,@"STO_CUDA_ENTRY STV_DEFAULT"
_ZN2at6native27unrolled_elementwise_kernelIZNS0_50_GLOBAL__N__2680c7bb_12_PowKernel_cu_7dd49032_317029pow_tensor_scalar_kernel_implIiiEEvRNS_18TensorIteratorBaseET0_EUliE2_St5arrayIPcLm2EELi4E23TrivialOffsetCalculatorILi1EjESC_NS0_6memory15LoadWithoutCastENSD_16StoreWithoutCastEEEviT_S6_T2_T3_T4_T5_:
.text._ZN2at6native27unrolled_elementwise_kernelIZNS0_50_GLOBAL__N__2680c7bb_12_PowKernel_cu_7dd49032_317029pow_tensor_scalar_kernel_implIiiEEvRNS_18TensorIteratorBaseET0_EUliE2_St5arrayIPcLm2EELi4E23TrivialOffsetCalculatorILi1EjESC_NS0_6memory15LoadWithoutCastENSD_16StoreWithoutCastEEEviT_S6_T2_T3_T4_T5_:
[----:B------:R-:W-:Y:S01]  /*0000*/  LDC R1, c[0x0][0x37c] ;  /* 0x0000df00ff017b82 */ /* 0x000fe20000000800 */
[----:B------:R-:W0:Y:S07]  /*0010*/  S2R R0, SR_CTAID.X ;  /* 0x0000000000007919 */ /* 0x000e2e0000002500 */
[----:B------:R-:W0:Y:S01]  /*0020*/  LDC R3, c[0x0][0x380] ;  /* 0x0000e000ff037b82 */ /* 0x000e220000000800 */
[----:B------:R-:W1:Y:S01]  /*0030*/  LDCU.64 UR6, c[0x0][0x358] ;  /* 0x00006b00ff0677ac */ /* 0x000e620008000a00 */
[----:B------:R-:W2:Y:S01]  /*0040*/  S2R R13, SR_TID.X ;  /* 0x00000000000d7919 */ /* 0x000ea20000002100 */
[----:B------:R-:W3:Y:S01]  /*0050*/  LDCU UR4, c[0x0][0x388] ;  /* 0x00007100ff0477ac */ /* 0x000ee20008000800 */
        /* <DEDUP_REMOVED lines=11> */
[----:B0-----:R-:W-:-:S12]  /*0110*/  @!P0 IMAD.WIDE.U32 R4, R15, 0x4, R4 ;  /* 0x000000040f048825 */ /* 0x001fd800078e0004 */
[----:B------:R-:W-:Y:S01]  /*0120*/  @!P3 IMAD R19, R0, 0x200, R13 ;  /* 0x000002000013b824 */ /* 0x000fe200078e020d */
[----:B------:R-:W-:Y:S01]  /*0130*/  @!P3 IADD3 R13, PT, PT, R13, 0x80, RZ ;  /* 0x000000800d0db810 */ /* 0x000fe20007ffe0ff */
[----:B------:R-:W0:Y:S03]  /*0140*/  @!P3 LDC.64 R10, c[0x0][0x3a0] ;  /* 0x0000e800ff0abb82 */ /* 0x000e260000000a00 */
[----:B------:R-:W-:Y:S01]  /*0150*/  ISETP.GE.AND P2, PT, R13, R2, PT ;  /* 0x000000020d00720c */ /* 0x000fe20003f46270 */
[----:B--2---:R-:W-:-:S12]  /*0160*/  @!P1 IMAD.WIDE.U32 R8, R17, 0x4, R8 ;  /* 0x0000000411089825 */ /* 0x004fd800078e0008 */
[----:B------:R-:W2:Y:S01]  /*0170*/  @!P2 LDC.64 R6, c[0x0][0x3a0] ;  /* 0x0000e800ff06ab82 */ /* 0x000ea20000000a00 */
[----:B------:R-:W-:Y:S02]  /*0180*/  @!P2 IMAD R13, R0, 0x200, R13 ;  /* 0x00000200000da824 */ /* 0x000fe400078e020d */
[----:B0-----:R-:W-:Y:S01]  /*0190*/  @!P3 IMAD.WIDE.U32 R14, R19, 0x4, R10 ;  /* 0x00000004130eb825 */ /* 0x001fe200078e000a */
[----:B------:R-:W-:-:S06]  /*01a0*/  CS2R R10, SRZ ;  /* 0x00000000000a7805 */ /* 0x000fcc000001ff00 */
[----:B-1----:R0:W5:Y:S04]  /*01b0*/  @!P0 LDG.E R11, desc[UR6][R4.64] ;  /* 0x00000006040b8981 */ /* 0x002168000c1e1900 */
[----:B------:R0:W5:Y:S01]  /*01c0*/  @!P1 LDG.E R10, desc[UR6][R8.64] ;  /* 0x00000006080a9981 */ /* 0x000162000c1e1900 */
[----:B--2---:R-:W-:Y:S01]  /*01d0*/  @!P2 IMAD.WIDE.U32 R12, R13, 0x4, R6 ;  /* 0x000000040d0ca825 */ /* 0x004fe200078e0006 */
[----:B------:R-:W-:-:S06]  /*01e0*/  CS2R R6, SRZ ;  /* 0x0000000000067805 */ /* 0x000fcc000001ff00 */
[----:B------:R0:W5:Y:S04]  /*01f0*/  @!P3 LDG.E R7, desc[UR6][R14.64] ;  /* 0x000000060e07b981 */ /* 0x000168000c1e1900 */
[----:B------:R0:W5:Y:S01]  /*0200*/  @!P2 LDG.E R6, desc[UR6][R12.64] ;  /* 0x000000060c06a981 */ /* 0x000162000c1e1900 */
[----:B------:R-:W1:Y:S01]  /*0210*/  LDCU UR5, c[0x0][0x388] ;  /* 0x00007100ff0577ac */ /* 0x000e620008000800 */
[----:B---3--:R-:W-:Y:S01]  /*0220*/  UISETP.GT.AND UP0, UPT, UR4, -0x1, UPT ;  /* 0xffffffff0400788c */ /* 0x008fe2000bf04270 */
[----:B------:R-:W-:Y:S01]  /*0230*/  BSSY.RECONVERGENT B0, `(.L_x_16630) ;  /* 0x0000070000007945 */ /* 0x000fe20003800200 */
[----:B-1----:R-:W-:-:S07]  /*0240*/  IMAD.U32 R16, RZ, RZ, UR5 ;  /* 0x00000005ff107e24 */ /* 0x002fce000f8e00ff */
[----:B0-----:R-:W-:Y:S05]  /*0250*/  BRA.U UP0, `(.L_x_16631) ;  /* 0x0000000100bc7547 */ /* 0x001fea000b800000 */
[CC--:B------:R-:W-:Y:S01]  /*0260*/  ISETP.GE.AND P3, PT, R3.reuse, R2.reuse, PT ;  /* 0x000000020300720c */ /* 0x0c0fe20003f66270 */
[----:B------:R-:W-:Y:S01]  /*0270*/  ULOP3.LUT UR4, UR4, 0x1, URZ, 0xc0, !UPT ;  /* 0x0000000104047892 */ /* 0x000fe2000f8ec0ff */
[C---:B------:R-:W-:Y:S01]  /*0280*/  VIADD R13, R3.reuse, 0x80 ;  /* 0x00000080030d7836 */ /* 0x040fe20000000000 */
[C---:B------:R-:W-:Y:S01]  /*0290*/  IADD3 R5, PT, PT, R3.reuse, 0x100, RZ ;  /* 0x0000010003057810 */ /* 0x040fe20007ffe0ff */
[----:B------:R-:W-:Y:S01]  /*02a0*/  VIADD R9, R3, 0x180 ;  /* 0x0000018003097836 */ /* 0x000fe20000000000 */
[----:B------:R-:W-:Y:S01]  /*02b0*/  UISETP.NE.U32.AND UP0, UPT, UR4, 0x1, UPT ;  /* 0x000000010400788c */ /* 0x000fe2000bf05070 */
[----:B------:R-:W-:Y:S01]  /*02c0*/  BSSY.RECONVERGENT B1, `(.L_x_16632) ;  /* 0x000000d000017945 */ /* 0x000fe20003800200 */
[-C--:B------:R-:W-:Y:S01]  /*02d0*/  ISETP.GE.AND P0, PT, R13, R2.reuse, PT ;  /* 0x000000020d00720c */ /* 0x080fe20003f06270 */
[----:B------:R-:W-:Y:S01]  /*02e0*/  UMOV UR4, 0x1 ;  /* 0x0000000100047882 */ /* 0x000fe20000000000 */
[-C--:B------:R-:W-:Y:S01]  /*02f0*/  ISETP.GE.AND P1, PT, R5, R2.reuse, PT ;  /* 0x000000020500720c */ /* 0x080fe20003f26270 */
[----:B------:R-:W-:Y:S01]  /*0300*/  USEL UR4, UR4, 0xffffffff, UP0 ;  /* 0xffffffff04047887 */ /* 0x000fe20008000000 */
[----:B------:R-:W-:-:S02]  /*0310*/  ISETP.GE.AND P2, PT, R9, R2, PT ;  /* 0x000000020900720c */ /* 0x000fc40003f46270 */
[----:B------:R-:W-:Y:S11]  /*0320*/  @P3 BRA `(.L_x_16633) ;  /* 0x0000000000183947 */ /* 0x000ff60003800000 */
[----:B-----5:R-:W-:Y:S01]  /*0330*/  ISETP.NE.AND P3, PT, R11, 0x1, PT ;  /* 0x000000010b00780c */ /* 0x020fe20003f65270 */
[----:B------:R-:W-:-:S12]  /*0340*/  IMAD.MOV.U32 R9, RZ, RZ, R11 ;  /* 0x000000ffff097224 */ /* 0x000fd800078e000b */
[----:B------:R-:W-:Y:S05]  /*0350*/  @!P3 BRA `(.L_x_16633) ;  /* 0x00000000000cb947 */ /* 0x000fea0003800000 */
[----:B------:R-:W-:Y:S01]  /*0360*/  ISETP.NE.AND P3, PT, R11, -0x1, PT ;  /* 0xffffffff0b00780c */ /* 0x000fe20003f65270 */
[----:B------:R-:W-:-:S12]  /*0370*/  IMAD.U32 R9, RZ, RZ, UR4 ;  /* 0x00000004ff097e24 */ /* 0x000fd8000f8e00ff */
[----:B------:R-:W-:-:S07]  /*0380*/  @P3 IMAD.MOV.U32 R9, RZ, RZ, RZ ;  /* 0x000000ffff093224 */ /* 0x000fce00078e00ff */
.L_x_16633:
[----:B------:R-:W-:Y:S05]  /*0390*/  BSYNC.RECONVERGENT B1 ;  /* 0x0000000000017941 */ /* 0x000fea0003800200 */
.L_x_16632:
[----:B------:R-:W-:Y:S04]  /*03a0*/  BSSY.RECONVERGENT B1, `(.L_x_16634) ;  /* 0x0000008000017945 */ /* 0x000fe80003800200 */
[----:B------:R-:W-:Y:S05]  /*03b0*/  @P0 BRA `(.L_x_16635) ;  /* 0x0000000000180947 */ /* 0x000fea0003800000 */
[----:B-----5:R-:W-:Y:S02]  /*03c0*/  ISETP.NE.AND P0, PT, R10, 0x1, PT ;  /* 0x000000010a00780c */ /* 0x020fe40003f05270 */
[----:B------:R-:W-:-:S11]  /*03d0*/  MOV R8, R10 ;  /* 0x0000000a00087202 */ /* 0x000fd60000000f00 */
[----:B------:R-:W-:Y:S05]  /*03e0*/  @!P0 BRA `(.L_x_16635) ;  /* 0x00000000000c8947 */ /* 0x000fea0003800000 */
[----:B------:R-:W-:Y:S01]  /*03f0*/  ISETP.NE.AND P0, PT, R10, -0x1, PT ;  /* 0xffffffff0a00780c */ /* 0x000fe20003f05270 */
[----:B------:R-:W-:-:S12]  /*0400*/  IMAD.U32 R8, RZ, RZ, UR4 ;  /* 0x00000004ff087e24 */ /* 0x000fd8000f8e00ff */
[----:B------:R-:W-:-:S07]  /*0410*/  @P0 IMAD.MOV.U32 R8, RZ, RZ, RZ ;  /* 0x000000ffff080224 */ /* 0x000fce00078e00ff */
.L_x_16635:
[----:B------:R-:W-:Y:S05]  /*0420*/  BSYNC.RECONVERGENT B1 ;  /* 0x0000000000017941 */ /* 0x000fea0003800200 */
.L_x_16634:
[----:B------:R-:W-:Y:S04]  /*0430*/  BSSY.RECONVERGENT B1, `(.L_x_16636) ;  /* 0x0000008000017945 */ /* 0x000fe80003800200 */
[----:B------:R-:W-:Y:S05]  /*0440*/  @P1 BRA `(.L_x_16637) ;  /* 0x0000000000181947 */ /* 0x000fea0003800000 */
[----:B-----5:R-:W-:Y:S01]  /*0450*/  ISETP.NE.AND P0, PT, R7, 0x1, PT ;  /* 0x000000010700780c */ /* 0x020fe20003f05270 */
[----:B------:R-:W-:-:S12]  /*0460*/  IMAD.MOV.U32 R5, RZ, RZ, R7 ;  /* 0x000000ffff057224 */ /* 0x000fd800078e0007 */
[----:B------:R-:W-:Y:S05]  /*0470*/  @!P0 BRA `(.L_x_16637) ;  /* 0x00000000000c8947 */ /* 0x000fea0003800000 */
[----:B------:R-:W-:Y:S01]  /*0480*/  ISETP.NE.AND P0, PT, R7, -0x1, PT ;  /* 0xffffffff0700780c */ /* 0x000fe20003f05270 */
[----:B------:R-:W-:-:S12]  /*0490*/  IMAD.U32 R5, RZ, RZ, UR4 ;  /* 0x00000004ff057e24 */ /* 0x000fd8000f8e00ff */
[----:B------:R-:W-:-:S07]  /*04a0*/  @P0 MOV R5, RZ ;  /* 0x000000ff00050202 */ /* 0x000fce0000000f00 */
.L_x_16637:
[----:B------:R-:W-:Y:S05]  /*04b0*/  BSYNC.RECONVERGENT B1 ;  /* 0x0000000000017941 */ /* 0x000fea0003800200 */
.L_x_16636:
[----:B------:R-:W-:Y:S05]  /*04c0*/  @P2 BRA `(.L_x_16638) ;  /* 0x0000000400182947 */ /* 0x000fea0003800000 */
[----:B-----5:R-:W-:Y:S01]  /*04d0*/  ISETP.NE.AND P0, PT, R6, 0x1, PT ;  /* 0x000000010600780c */ /* 0x020fe20003f05270 */
[----:B------:R-:W-:-:S12]  /*04e0*/  IMAD.MOV.U32 R4, RZ, RZ, R6 ;  /* 0x000000ffff047224 */ /* 0x000fd800078e0006 */
[----:B------:R-:W-:Y:S05]  /*04f0*/  @!P0 BRA `(.L_x_16638) ;  /* 0x00000004000c8947 */ /* 0x000fea0003800000 */
[----:B------:R-:W-:Y:S01]  /*0500*/  ISETP.NE.AND P0, PT, R6, -0x1, PT ;  /* 0xffffffff0600780c */ /* 0x000fe20003f05270 */
[----:B------:R-:W-:-:S12]  /*0510*/  IMAD.U32 R4, RZ, RZ, UR4 ;  /* 0x00000004ff047e24 */ /* 0x000fd8000f8e00ff */
[----:B------:R-:W-:Y:S05]  /*0520*/  @!P0 BRA `(.L_x_16638) ;  /* 0x0000000400008947 */ /* 0x000fea0003800000 */
[----:B------:R-:W-:Y:S01]  /*0530*/  IMAD.MOV.U32 R4, RZ, RZ, RZ ;  /* 0x000000ffff047224 */ /* 0x000fe200078e00ff */
[----:B------:R-:W-:Y:S06]  /*0540*/  BRA `(.L_x_16638) ;  /* 0x0000000000f87947 */ /* 0x000fec0003800000 */
.L_x_16631:
[----:B------:R-:W-:Y:S01]  /*0550*/  UISETP.NE.AND UP0, UPT, UR4, URZ, UPT ;  /* 0x000000ff0400728c */ /* 0x000fe2000bf05270 */
[----:B------:R-:W-:Y:S02]  /*0560*/  HFMA2 R5, -RZ, RZ, 0, 5.9604644775390625e-08 ;  /* 0x00000001ff057431 */ /* 0x000fe400000001ff */
[----:B------:R-:W-:Y:S02]  /*0570*/  IMAD.MOV.U32 R4, RZ, RZ, 0x1 ;  /* 0x00000001ff047424 */ /* 0x000fe400078e00ff */
[----:B------:R-:W-:Y:S02]  /*0580*/  IMAD.MOV.U32 R8, RZ, RZ, 0x1 ;  /* 0x00000001ff087424 */ /* 0x000fe400078e00ff */
[----:B------:R-:W-:Y:S02]  /*0590*/  IMAD.MOV.U32 R9, RZ, RZ, 0x1 ;  /* 0x00000001ff097424 */ /* 0x000fe400078e00ff */
[----:B------:R-:W-:Y:S05]  /*05a0*/  BRA.U !UP0, `(.L_x_16638) ;  /* 0x0000000108e07547 */ /* 0x000fea000b800000 */
[CC--:B------:R-:W-:Y:S01]  /*05b0*/  ISETP.GE.AND P3, PT, R3.reuse, R2.reuse, PT ;  /* 0x000000020300720c */ /* 0x0c0fe20003f66270 */
[C---:B------:R-:W-:Y:S01]  /*05c0*/  VIADD R13, R3.reuse, 0x80 ;  /* 0x00000080030d7836 */ /* 0x040fe20000000000 */
[C---:B------:R-:W-:Y:S01]  /*05d0*/  IADD3 R17, PT, PT, R3.reuse, 0x180, RZ ;  /* 0x0000018003117810 */ /* 0x040fe20007ffe0ff */
[----:B------:R-:W-:Y:S01]  /*05e0*/  VIADD R15, R3, 0x100 ;  /* 0x00000100030f7836 */ /* 0x000fe20000000000 */
[----:B------:R-:W-:Y:S02]  /*05f0*/  BSSY.RECONVERGENT B1, `(.L_x_16639) ;  /* 0x000000f000017945 */ /* 0x000fe40003800200 */
[-C--:B------:R-:W-:Y:S02]  /*0600*/  ISETP.GE.AND P2, PT, R13, R2.reuse, PT ;  /* 0x000000020d00720c */ /* 0x080fe40003f46270 */
[-C--:B------:R-:W-:Y:S02]  /*0610*/  ISETP.GE.AND P0, PT, R15, R2.reuse, PT ;  /* 0x000000020f00720c */ /* 0x080fe40003f06270 */
[----:B------:R-:W-:-:S03]  /*0620*/  ISETP.GE.AND P1, PT, R17, R2, PT ;  /* 0x000000021100720c */ /* 0x000fc60003f26270 */
[----:B------:R-:W-:Y:S10]  /*0630*/  @P3 BRA `(.L_x_16640) ;  /* 0x0000000000283947 */ /* 0x000ff40003800000 */
[----:B------:R-:W-:Y:S02]  /*0640*/  IMAD.MOV.U32 R9, RZ, RZ, 0x1 ;  /* 0x00000001ff097424 */ /* 0x000fe400078e00ff */
[----:B------:R-:W-:-:S07]  /*0650*/  IMAD.U32 R12, RZ, RZ, UR5 ;  /* 0x00000005ff0c7e24 */ /* 0x000fce000f8e00ff */
.L_x_16641:
        /* <DEDUP_REMOVED lines=8> */
.L_x_16640:
[----:B------:R-:W-:Y:S05]  /*06e0*/  BSYNC.RECONVERGENT B1 ;  /* 0x0000000000017941 */ /* 0x000fea0003800200 */
.L_x_16639:
[----:B------:R-:W-:Y:S04]  /*06f0*/  BSSY.RECONVERGENT B1, `(.L_x_16642) ;  /* 0x000000c000017945 */ /* 0x000fe80003800200 */
[----:B------:R-:W-:Y:S05]  /*0700*/  @P2 BRA `(.L_x_16643) ;  /* 0x0000000000282947 */ /* 0x000fea0003800000 */
[----:B------:R-:W-:Y:S01]  /*0710*/  IMAD.MOV.U32 R8, RZ, RZ, 0x1 ;  /* 0x00000001ff087424 */ /* 0x000fe200078e00ff */
[----:B-----5:R-:W-:-:S07]  /*0720*/  MOV R11, UR5 ;  /* 0x00000005000b7c02 */ /* 0x020fce0008000f00 */
.L_x_16644:
[C---:B------:R-:W-:Y:S02]  /*0730*/  ISETP.GT.U32.AND P3, PT, R11.reuse, 0x1, PT ;  /* 0x000000010b00780c */ /* 0x040fe40003f64070 */
[----:B------:R-:W-:Y:S02]  /*0740*/  LOP3.LUT R12, R11, 0x1, RZ, 0xc0, !PT ;  /* 0x000000010b0c7812 */ /* 0x000fe400078ec0ff */
[----:B------:R-:W-:Y:S02]  /*0750*/  SHF.R.U32.HI R11, RZ, 0x1, R11 ;  /* 0x00000001ff0b7819 */ /* 0x000fe4000001160b */
[----:B------:R-:W-:-:S04]  /*0760*/  ISETP.NE.U32.AND P2, PT, R12, 0x1, PT ;  /* 0x000000010c00780c */ /* 0x000fc80003f45070 */
[C---:B------:R-:W-:Y:S01]  /*0770*/  SEL R13, R10.reuse, 0x1, !P2 ;  /* 0x000000010a0d7807 */ /* 0x040fe20005000000 */
[----:B------:R-:W-:-:S04]  /*0780*/  IMAD R10, R10, R10, RZ ;  /* 0x0000000a0a0a7224 */ /* 0x000fc800078e02ff */
[----:B------:R-:W-:Y:S01]  /*0790*/  IMAD R8, R13, R8, RZ ;  /* 0x000000080d087224 */ /* 0x000fe200078e02ff */
[----:B------:R-:W-:Y:S06]  /*07a0*/  @P3 BRA `(.L_x_16644) ;  /* 0xfffffffc00e03947 */ /* 0x000fec000383ffff */
.L_x_16643:
[----:B------:R-:W-:Y:S05]  /*07b0*/  BSYNC.RECONVERGENT B1 ;  /* 0x0000000000017941 */ /* 0x000fea0003800200 */
.L_x_16642:
[----:B------:R-:W-:Y:S04]  /*07c0*/  BSSY.RECONVERGENT B1, `(.L_x_16645) ;  /* 0x000000c000017945 */ /* 0x000fe80003800200 */
[----:B------:R-:W-:Y:S05]  /*07d0*/  @P0 BRA `(.L_x_16646) ;  /* 0x0000000000280947 */ /* 0x000fea0003800000 */
[----:B------:R-:W-:Y:S02]  /*07e0*/  IMAD.MOV.U32 R5, RZ, RZ, 0x1 ;  /* 0x00000001ff057424 */ /* 0x000fe400078e00ff */
[----:B-----5:R-:W-:-:S07]  /*07f0*/  IMAD.U32 R10, RZ, RZ, UR5 ;  /* 0x00000005ff0a7e24 */ /* 0x020fce000f8e00ff */
.L_x_16647:
        /* <DEDUP_REMOVED lines=8> */
.L_x_16646:
[----:B------:R-:W-:Y:S05]  /*0880*/  BSYNC.RECONVERGENT B1 ;  /* 0x0000000000017941 */ /* 0x000fea0003800200 */
.L_x_16645:
[----:B------:R-:W-:Y:S05]  /*0890*/  @P1 BRA `(.L_x_16638) ;  /* 0x0000000000241947 */ /* 0x000fea0003800000 */
[----:B------:R-:W-:-:S07]  /*08a0*/  IMAD.MOV.U32 R4, RZ, RZ, 0x1 ;  /* 0x00000001ff047424 */ /* 0x000fce00078e00ff */
.L_x_16648:
[C---:B------:R-:W-:Y:S02]  /*08b0*/  ISETP.GT.U32.AND P1, PT, R16.reuse, 0x1, PT ;  /* 0x000000011000780c */ /* 0x040fe40003f24070 */
[----:B-----5:R-:W-:Y:S02]  /*08c0*/  LOP3.LUT R7, R16, 0x1, RZ, 0xc0, !PT ;  /* 0x0000000110077812 */ /* 0x020fe400078ec0ff */
[----:B------:R-:W-:Y:S02]  /*08d0*/  SHF.R.U32.HI R16, RZ, 0x1, R16 ;  /* 0x00000001ff107819 */ /* 0x000fe40000011610 */
[----:B------:R-:W-:-:S04]  /*08e0*/  ISETP.NE.U32.AND P0, PT, R7, 0x1, PT ;  /* 0x000000010700780c */ /* 0x000fc80003f05070 */
[C---:B------:R-:W-:Y:S01]  /*08f0*/  SEL R7, R6.reuse, 0x1, !P0 ;  /* 0x0000000106077807 */ /* 0x040fe20004000000 */
[----:B------:R-:W-:-:S04]  /*0900*/  IMAD R6, R6, R6, RZ ;  /* 0x0000000606067224 */ /* 0x000fc800078e02ff */
[----:B------:R-:W-:Y:S01]  /*0910*/  IMAD R4, R7, R4, RZ ;  /* 0x0000000407047224 */ /* 0x000fe200078e02ff */
[----:B------:R-:W-:Y:S06]  /*0920*/  @P1 BRA `(.L_x_16648) ;  /* 0xfffffffc00e01947 */ /* 0x000fec000383ffff */
.L_x_16638:
[----:B------:R-:W-:Y:S05]  /*0930*/  BSYNC.RECONVERGENT B0 ;  /* 0x0000000000007941 */ /* 0x000fea0003800200 */
.L_x_16630:
[----:B------:R-:W-:Y:S01]  /*0940*/  ISETP.GE.AND P0, PT, R3, R2, PT ;  /* 0x000000020300720c */ /* 0x000fe20003f06270 */
[----:B------:R-:W-:Y:S04]  /*0950*/  BSSY.RECONVERGENT B0, `(.L_x_16649) ;  /* 0x0000017000007945 */ /* 0x000fe80003800200 */
[----:B------:R-:W-:Y:S08]  /*0960*/  BSSY.RELIABLE B1, `(.L_x_16650) ;  /* 0x000000f000017945 */ /* 0x000ff00003800100 */
[----:B------:R-:W-:Y:S05]  /*0970*/  @P0 BRA `(.L_x_16651) ;  /* 0x0000000000340947 */ /* 0x000fea0003800000 */
[----:B-----5:R-:W0:Y:S01]  /*0980*/  LDC.64 R6, c[0x0][0x398] ;  /* 0x0000e600ff067b82 */ /* 0x020e220000000a00 */
        /* <DEDUP_REMOVED lines=8> */
[----:B------:R-:W-:Y:S02]  /*0a10*/  IMAD R9, R0, 0x200, R3 ;  /* 0x0000020000097824 */ /* 0x000fe400078e0203 */
[----:B------:R-:W-:Y:S02]  /*0a20*/  VIADD R3, R3, 0x80 ;  /* 0x0000008003037836 */ /* 0x000fe40000000000 */
[----:B0-----:R-:W-:-:S05]  /*0a30*/  IMAD.WIDE.U32 R6, R9, 0x4, R6 ;  /* 0x0000000409067825 */ /* 0x001fca00078e0006 */
[----:B------:R0:W-:Y:S02]  /*0a40*/  STG.E desc[UR6][R6.64], R8 ;  /* 0x0000000806007986 */ /* 0x0001e4000c101906 */
.L_x_16651:
[----:B------:R-:W-:Y:S05]  /*0a50*/  BSYNC.RELIABLE B1 ;  /* 0x0000000000017941 */ /* 0x000fea0003800100 */
.L_x_16650:
[----:B------:R-:W-:-:S13]  /*0a60*/  ISETP.GE.AND P0, PT, R3, R2, PT ;  /* 0x000000020300720c */ /* 0x000fda0003f06270 */
[----:B0----5:R-:W0:Y:S01]  /*0a70*/  @!P0 LDC.64 R6, c[0x0][0x398] ;  /* 0x0000e600ff068b82 */ /* 0x021e220000000a00 */
[----:B------:R-:W-:Y:S01]  /*0a80*/  @!P0 LEA R9, R0, R3, 0x9 ;  /* 0x0000000300098211 */ /* 0x000fe200078e48ff */
[----:B------:R-:W-:-:S04]  /*0a90*/  @!P0 VIADD R3, R3, 0x80 ;  /* 0x0000008003038836 */ /* 0x000fc80000000000 */
[----:B0-----:R-:W-:-:S05]  /*0aa0*/  @!P0 IMAD.WIDE.U32 R6, R9, 0x4, R6 ;  /* 0x0000000409068825 */ /* 0x001fca00078e0006 */
[----:B------:R1:W-:Y:S02]  /*0ab0*/  @!P0 STG.E desc[UR6][R6.64], R5 ;  /* 0x0000000506008986 */ /* 0x0003e4000c101906 */
.L_x_16652:
[----:B------:R-:W-:Y:S05]  /*0ac0*/  BSYNC.RECONVERGENT B0 ;  /* 0x0000000000007941 */ /* 0x000fea0003800200 */
.L_x_16649:
[----:B------:R-:W-:Y:S05]  /*0ad0*/  WARPSYNC.ALL ;  /* 0x0000000000007948 */ /* 0x000fea0003800000 */
[----:B------:R-:W-:-:S13]  /*0ae0*/  ISETP.GE.AND P0, PT, R3, R2, PT ;  /* 0x000000020300720c */ /* 0x000fda0003f06270 */
[----:B------:R-:W-:Y:S05]  /*0af0*/  @P0 EXIT ;  /* 0x000000000000094d */ /* 0x000fea0003800000 */
[----:B01----:R-:W0:Y:S01]  /*0b00*/  LDC.64 R6, c[0x0][0x398] ;  /* 0x0000e600ff067b82 */ /* 0x003e220000000a00 */
[----:B------:R-:W-:-:S04]  /*0b10*/  IMAD R3, R0, 0x200, R3 ;  /* 0x0000020000037824 */ /* 0x000fc800078e0203 */
[----:B0-----:R-:W-:-:S05]  /*0b20*/  IMAD.WIDE.U32 R2, R3, 0x4, R6 ;  /* 0x0000000403027825 */ /* 0x001fca00078e0006 */
[----:B------:R-:W-:Y:S01]  /*0b30*/  STG.E desc[UR6][R2.64], R4 ;  /* 0x0000000402007986 */ /* 0x000fe2000c101906 */
[----:B------:R-:W-:Y:S05]  /*0b40*/  EXIT ;  /* 0x000000000000794d */ /* 0x000fea0003800000 */
.L_x_16653:
        /* <DEDUP_REMOVED lines=11> */
.L_x_60873:


//--------------------- .text._ZN2at6native29vectorized_elementwise_kernelILi2EZNS0_50_GLOBAL__N__2680c7bb_12_PowKernel_cu_7dd49032_317029pow_tensor_scalar_kernel_implIiiEEvRNS_18TensorIteratorBaseET0_EUliE2_St5arrayIPcLm2EEEEviS6_T1_ --------------------------
	.section	.text._ZN2at6native29vectorized_elementwise_kernelILi2EZNS0_50_GLOBAL__N__2680c7bb_12_PowKernel_cu_7dd49032_317029pow_tensor_scalar_kernel_implIiiEEvRNS_18TensorIteratorBaseET0_EUliE2_St5arrayIPcLm2EEEEviS6_T1_,"ax",@progbits
	.align	128
        .global         _ZN2at6native29vectorized_elementwise_kernelILi2EZNS0_50_GLOBAL__N__2680c7bb_12_PowKernel_cu_7dd49032_317029pow_tensor_scalar_kernel_implIiiEEvRNS_18TensorIteratorBaseET0_EUliE2_St5arrayIPcLm2EEEEviS6_T1_
        .type           _ZN2at6native29vectorized_elementwise_kernelILi2EZNS0_50_GLOBAL__N__2680c7bb_12_PowKernel_cu_7dd49032_317029pow_tensor_scalar_kernel_implIiiEEvRNS_18TensorIteratorBaseET0_EUliE2_St5arrayIPcLm2EEEEviS6_T1_,@function
        .size           _ZN2at6native29vectorized_elementwise_kernelILi2EZNS0_50_GLOBAL__N__2680c7bb_12_PowKernel_cu_7dd49032_317029pow_tensor_scalar_kernel_implIiiEEvRNS_18TensorIteratorBaseET0_EUliE2_St5arrayIPcLm2EEEEviS6_T1_,(.L_x_60874 - _ZN2at6native29vectorized_elementwise_kernelILi2EZNS0_50_GLOBAL__N__2680c7bb_12_PowKernel_cu_7dd49032_317029pow_tensor_scalar_kernel_implIiiEEvRNS_18TensorIteratorBaseET0_EUliE2_St5arrayIPcLm2EEEEviS6_T1_)
        .other          _ZN2at6native29vectorized_elementwise_kernelILi2EZNS0_50_GLOBAL__N__2680c7bb_12_PowKernel_cu_7dd49032_317029pow_tensor_scalar_kernel_implIiiEEvRNS_18TensorIteratorBaseET0_EUliE2_St5arrayIPcLm2EEEEviS6_T1_,@"STO_CUDA_ENTRY STV_DEFAULT"
_ZN2at6native29vectorized_elementwise_kernelILi2EZNS0_50_GLOBAL__N__2680c7bb_12_PowKernel_cu_7dd49032_317029pow_tensor_scalar_kernel_implIiiEEvRNS_18TensorIteratorBaseET0_EUliE2_St5arrayIPcLm2EEEEviS6_T1_:
.text._ZN2at6native29vectorized_elementwise_kernelILi2EZNS0_50_GLOBAL__N__2680c7bb_12_PowKernel_cu_7dd49032_317029pow_tensor_scalar_kernel_implIiiEEvRNS_18TensorIteratorBaseET0_EUliE2_St5arrayIPcLm2EEEEviS6_T1_:
[----:B------:R-:W-:Y:S01]  /*0000*/  LDC R1, c[0x0][0x37c] ;  /* 0x0000df00ff017b82 */ /* 0x000fe20000000800 */
[----:B------:R-:W0:Y:S01]  /*0010*/  S2R R0, SR_CTAID.X ;  /* 0x0000000000007919 */ /* 0x000e220000002500 */
[----:B------:R-:W1:Y:S01]  /*0020*/  LDCU UR4, c[0x0][0x380] ;  /* 0x00007000ff0477ac */ /* 0x000e620008000800 */
[----:B------:R-:W2:Y:S01]  /*0030*/  LDCU UR5, c[0x0][0x388] ;  /* 0x00007100ff0577ac */ /* 0x000ea20008000800 */
[----:B------:R-:W3:Y:S01]  /*0040*/  LDCU.64 UR6, c[0x0][0x358] ;  /* 0x00006b00ff0677ac */ /* 0x000ee20008000a00 */
[----:B--2---:R-:W-:Y:S02]  /*0050*/  IMAD.U32 R17, RZ, RZ, UR5 ;  /* 0x00000005ff117e24 */ /* 0x004fe4000f8e00ff */
[----:B0-----:R-:W-:-:S05]  /*0060*/  IMAD.SHL.U32 R0, R0, 0x400, RZ ;  /* 0x0000040000007824 */ /* 0x001fca00078e00ff */
[----:B-1----:R-:W-:-:S04]  /*0070*/  IADD3 R16, PT, PT, -R0, UR4, RZ ;  /* 0x0000000400107c10 */ /* 0x002fc8000fffe1ff */
[----:B------:R-:W-:-:S13]  /*0080*/  ISETP.GT.U32.AND P0, PT, R16, 0x3ff, PT ;  /* 0x000003ff1000780c */ /* 0x000fda0003f04070 */
[----:B---3--:R-:W-:Y:S05]  /*0090*/  @P0 BRA `(.L_x_16654) ;  /* 0x0000001400500947 */ /* 0x008fea0003800000 */
[----:B------:R-:W0:Y:S01]  /*00a0*/  S2R R27, SR_TID.X ;  /* 0x00000000001b7919 */ /* 0x000e220000002100 */
[----:B------:R-:W-:Y:S01]  /*00b0*/  IMAD.MOV.U32 R18, RZ, RZ, RZ ;  /* 0x000000ffff127224 */ /* 0x000fe200078e00ff */
[----:B------:R-:W1:Y:S01]  /*00c0*/  LDCU UR4, c[0x0][0x388] ;  /* 0x00007100ff0477ac */ /* 0x000e620008000800 */
[----:B0-----:R-:W-:Y:S01]  /*00d0*/  ISETP.GE.U32.AND P6, PT, R27, R16, PT ;  /* 0x000000101b00720c */ /* 0x001fe20003fc6070 */
[----:B------:R-:W-:-:S12]  /*00e0*/  IMAD.MOV.U32 R19, RZ, RZ, R27 ;  /* 0x000000ffff137224 */ /* 0x000fd800078e001b */
[----:B------:R-:W-:Y:S01]  /*00f0*/  @!P6 VIADD R27, R19, 0x80 ;  /* 0x00000080131be836 */ /* 0x000fe20000000000 */
[----:B------:R-:W0:Y:S01]  /*0100*/  @!P6 LDC.64 R2, c[0x0][0x3a0] ;  /* 0x0000e800ff02eb82 */ /* 0x000e220000000a00 */
[----:B------:R-:W-:-:S03]  /*0110*/  @!P6 IADD3 R5, PT, PT, R0, R19, RZ ;  /* 0x000000130005e210 */ /* 0x000fc60007ffe0ff */
[----:B------:R-:W-:-:S13]  /*0120*/  ISETP.GE.U32.AND P5, PT, R27, R16, PT ;  /* 0x000000101b00720c */ /* 0x000fda0003fa6070 */
[----:B------:R-:W-:Y:S01]  /*0130*/  @!P5 IADD3 R22, PT, PT, R0, R27, RZ ;  /* 0x0000001b0016d210 */ /* 0x000fe20007ffe0ff */
[----:B------:R-:W-:Y:S01]  /*0140*/  @!P5 VIADD R27, R27, 0x80 ;  /* 0x000000801b1bd836 */ /* 0x000fe20000000000 */
[----:B------:R-:W2:Y:S04]  /*0150*/  @!P5 LDC.64 R14, c[0x0][0x3a0] ;  /* 0x0000e800ff0edb82 */ /* 0x000ea80000000a00 */
[----:B------:R-:W-:Y:S01]  /*0160*/  ISETP.GE.U32.AND P4, PT, R27, R16, PT ;  /* 0x000000101b00720c */ /* 0x000fe20003f86070 */
[----:B0-----:R-:W-:-:S05]  /*0170*/  @!P6 IMAD.WIDE.U32 R2, R5, 0x4, R2 ;  /* 0x000000040502e825 */ /* 0x001fca00078e0002 */
[----:B------:R0:W5:Y:S07]  /*0180*/  @!P6 LDG.E R18, desc[UR6][R2.64] ;  /* 0x000000060212e981 */ /* 0x00016e000c1e1900 */
[----:B------:R-:W-:Y:S01]  /*0190*/  @!P4 IMAD.IADD R20, R0, 0x1, R27 ;  /* 0x000000010014c824 */ /* 0x000fe200078e021b */
[----:B------:R-:W3:Y:S01]  /*01a0*/  @!P4 LDC.64 R12, c[0x0][0x3a0] ;  /* 0x0000e800ff0ccb82 */ /* 0x000ee20000000a00 */
[----:B------:R-:W-:-:S05]  /*01b0*/  @!P4 VIADD R27, R27, 0x80 ;  /* 0x000000801b1bc836 */ /* 0x000fca0000000000 */
[----:B------:R-:W-:-:S13]  /*01c0*/  ISETP.GE.U32.AND P3, PT, R27, R16, PT ;  /* 0x000000101b00720c */ /* 0x000fda0003f66070 */
[----:B------:R-:W-:Y:S01]  /*01d0*/  @!P3 IMAD.IADD R29, R0, 0x1, R27 ;  /* 0x00000001001db824 */ /* 0x000fe200078e021b */
[----:B------:R-:W-:Y:S01]  /*01e0*/  @!P3 IADD3 R27, PT, PT, R27, 0x80, RZ ;  /* 0x000000801b1bb810 */ /* 0x000fe20007ffe0ff */
[----:B0-----:R-:W0:Y:S03]  /*01f0*/  @!P3 LDC.64 R2, c[0x0][0x3a0] ;  /* 0x0000e800ff02bb82 */ /* 0x001e260000000a00 */
        /* <DEDUP_REMOVED lines=14> */
[----:B--2---:R-:W-:-:S04]  /*02e0*/  @!P5 IMAD.WIDE.U32 R14, R22, 0x4, R14 ;  /* 0x00000004160ed825 */ /* 0x004fc800078e000e */
[----:B------:R-:W-:Y:S02]  /*02f0*/  HFMA2 R22, -RZ, RZ, 0, 0 ;  /* 0x00000000ff167431 */ /* 0x000fe400000001ff */
[----:B---3--:R-:W-:-:S04]  /*0300*/  @!P4 IMAD.WIDE.U32 R12, R20, 0x4, R12 ;  /* 0x00000004140cc825 */ /* 0x008fc800078e000c */
[----:B------:R-:W-:Y:S01]  /*0310*/  IMAD.MOV.U32 R20, RZ, RZ, RZ ;  /* 0x000000ffff147224 */ /* 0x000fe200078e00ff */
[----:B------:R-:W5:Y:S01]  /*0320*/  @!P4 LDG.E R22, desc[UR6][R12.64] ;  /* 0x000000060c16c981 */ /* 0x000f62000c1e1900 */
[----:B------:R-:W-:Y:S02]  /*0330*/  @!P6 IMAD.IADD R27, R0, 0x1, R27 ;  /* 0x00000001001be824 */ /* 0x000fe400078e021b */
[----:B-1----:R-:W-:Y:S02]  /*0340*/  @!P1 IMAD.WIDE.U32 R6, R23, 0x4, R6 ;  /* 0x0000000417069825 */ /* 0x002fe400078e0006 */
[----:B------:R1:W5:Y:S02]  /*0350*/  @!P5 LDG.E R20, desc[UR6][R14.64] ;  /* 0x000000060e14d981 */ /* 0x000364000c1e1900 */
[----:B0-----:R-:W-:-:S04]  /*0360*/  @!P0 IMAD.WIDE.U32 R8, R21, 0x4, R8 ;  /* 0x0000000415088825 */ /* 0x001fc800078e0008 */
[----:B------:R-:W-:Y:S02]  /*0370*/  IMAD.MOV.U32 R24, RZ, RZ, RZ ;  /* 0x000000ffff187224 */ /* 0x000fe400078e00ff */
[----:B------:R-:W-:Y:S02]  /*0380*/  IMAD.MOV.U32 R23, RZ, RZ, RZ ;  /* 0x000000ffff177224 */ /* 0x000fe400078e00ff */
[----:B------:R-:W-:Y:S01]  /*0390*/  IMAD.MOV.U32 R21, RZ, RZ, RZ ;  /* 0x000000ffff157224 */ /* 0x000fe200078e00ff */
[----:B-1----:R-:W-:Y:S01]  /*03a0*/  MOV R14, RZ ;  /* 0x000000ff000e7202 */ /* 0x002fe20000000f00 */
[----:B------:R-:W-:Y:S02]  /*03b0*/  IMAD.MOV.U32 R12, RZ, RZ, RZ ;  /* 0x000000ffff0c7224 */ /* 0x000fe400078e00ff */
[----:B------:R-:W-:Y:S02]  /*03c0*/  @!P3 IMAD.WIDE.U32 R2, R29, 0x4, R2 ;  /* 0x000000041d02b825 */ /* 0x000fe400078e0002 */
[----:B------:R0:W5:Y:S02]  /*03d0*/  @!P1 LDG.E R21, desc[UR6][R6.64] ;  /* 0x0000000606159981 */ /* 0x000164000c1e1900 */
[----:B----4-:R-:W-:-:S02]  /*03e0*/  @!P2 IMAD.WIDE.U32 R4, R25, 0x4, R4 ;  /* 0x000000041904a825 */ /* 0x010fc400078e0004 */
[----:B------:R0:W5:Y:S02]  /*03f0*/  @!P3 LDG.E R24, desc[UR6][R2.64] ;  /* 0x000000060218b981 */ /* 0x000164000c1e1900 */
[----:B------:R-:W-:Y:S02]  /*0400*/  @!P6 IMAD.WIDE.U32 R10, R27, 0x4, R10 ;  /* 0x000000041b0ae825 */ /* 0x000fe400078e000a */
[----:B------:R0:W5:Y:S04]  /*0410*/  @!P2 LDG.E R23, desc[UR6][R4.64] ;  /* 0x000000060417a981 */ /* 0x000168000c1e1900 */
[----:B------:R0:W5:Y:S04]  /*0420*/  @!P0 LDG.E R14, desc[UR6][R8.64] ;  /* 0x00000006080e8981 */ /* 0x000168000c1e1900 */
[----:B------:R0:W5:Y:S01]  /*0430*/  @!P6 LDG.E R12, desc[UR6][R10.64] ;  /* 0x000000060a0ce981 */ /* 0x000162000c1e1900 */
[----:B------:R-:W-:Y:S01]  /*0440*/  UISETP.GT.AND UP0, UPT, UR4, -0x1, UPT ;  /* 0xffffffff0400788c */ /* 0x000fe2000bf04270 */
[----:B------:R-:W-:Y:S08]  /*0450*/  BSSY.RECONVERGENT B0, `(.L_x_16655) ;  /* 0x00000db000007945 */ /* 0x000ff00003800200 */
[----:B0-----:R-:W-:Y:S05]  /*0460*/  BRA.U UP0, `(.L_x_16656) ;  /* 0x00000005006c7547 */ /* 0x001fea000b800000 */
[CC--:B------:R-:W-:Y:S01]  /*0470*/  ISETP.GE.U32.AND P6, PT, R19.reuse, R16.reuse, PT ;  /* 0x000000101300720c */ /* 0x0c0fe20003fc6070 */
[C---:B------:R-:W-:Y:S01]  /*0480*/  VIADD R3, R19.reuse, 0x100 ;  /* 0x0000010013037836 */ /* 0x040fe20000000000 */
[----:B------:R-:W-:Y:S01]  /*0490*/  ULOP3.LUT UR4, UR4, 0x1, URZ, 0xc0, !UPT ;  /* 0x0000000104047892 */ /* 0x000fe2000f8ec0ff */
[C---:B------:R-:W-:Y:S01]  /*04a0*/  VIADD R5, R19.reuse, 0x180 ;  /* 0x0000018013057836 */ /* 0x040fe20000000000 */
[----:B------:R-:W-:Y:S01]  /*04b0*/  BSSY.RECONVERGENT B1, `(.L_x_16657) ;  /* 0x0000016000017945 */ /* 0x000fe20003800200 */
[----:B------:R-:W-:Y:S01]  /*04c0*/  VIADD R7, R19, 0x80 ;  /* 0x0000008013077836 */ /* 0x000fe20000000000 */
[-C--:B------:R-:W-:Y:S01]  /*04d0*/  ISETP.GE.U32.AND P2, PT, R3, R16.reuse, PT ;  /* 0x000000100300720c */ /* 0x080fe20003f46070 */
[----:B------:R-:W-:Y:S01]  /*04e0*/  UISETP.NE.U32.AND UP0, UPT, UR4, 0x1, UPT ;  /* 0x000000010400788c */ /* 0x000fe2000bf05070 */
[----:B------:R-:W-:Y:S01]  /*04f0*/  VIADD R3, R19, 0x280 ;  /* 0x0000028013037836 */ /* 0x000fe20000000000 */
[-C--:B------:R-:W-:Y:S01]  /*0500*/  ISETP.GE.U32.AND P3, PT, R5, R16.reuse, PT ;  /* 0x000000100500720c */ /* 0x080fe20003f66070 */
[----:B------:R-:W-:Y:S01]  /*0510*/  VIADD R5, R19, 0x300 ;  /* 0x0000030013057836 */ /* 0x000fe20000000000 */
[-C--:B------:R-:W-:Y:S01]  /*0520*/  ISETP.GE.U32.AND P1, PT, R7, R16.reuse, PT ;  /* 0x000000100700720c */ /* 0x080fe20003f26070 */
[----:B------:R-:W-:Y:S01]  /*0530*/  UMOV UR4, 0x1 ;  /* 0x0000000100047882 */ /* 0x000fe20000000000 */
[----:B------:R-:W-:Y:S01]  /*0540*/  IADD3 R7, PT, PT, R19, 0x200, RZ ;  /* 0x0000020013077810 */ /* 0x000fe20007ffe0ff */
[----:B------:R-:W-:Y:S01]  /*0550*/  USEL UR4, UR4, 0xffffffff, UP0 ;  /* 0xffffffff04047887 */ /* 0x000fe20008000000 */
[-C--:B------:R-:W-:Y:S01]  /*0560*/  ISETP.GE.U32.AND P5, PT, R3, R16.reuse, PT ;  /* 0x000000100300720c */ /* 0x080fe20003fa6070 */
[----:B------:R-:W-:Y:S01]  /*0570*/  VIADD R3, R19, 0x380 ;  /* 0x0000038013037836 */ /* 0x000fe20000000000 */
[----:B------:R-:W-:-:S02]  /*0580*/  ISETP.GE.U32.AND P4, PT, R7, R16, PT ;  /* 0x000000100700720c */ /* 0x000fc40003f86070 */
[----:B------:R-:W-:Y:S01]  /*0590*/  ISETP.GE.U32.AND P0, PT, R5, R16, PT ;  /* 0x000000100500720c */ /* 0x000fe20003f06070 */
[----:B------:R-:W-:-:S12]  /*05a0*/  @P6 BRA `(.L_x_16658) ;  /* 0x0000000000186947 */ /* 0x000fd80003800000 */
[----:B-----5:R-:W-:Y:S01]  /*05b0*/  ISETP.NE.AND P6, PT, R18, 0x1, PT ;  /* 0x000000011200780c */ /* 0x020fe20003fc5270 */
[----:B------:R-:W-:-:S12]  /*05c0*/  IMAD.MOV.U32 R9, RZ, RZ, R18 ;  /* 0x000000ffff097224 */ /* 0x000fd800078e0012 */
[----:B------:R-:W-:Y:S05]  /*05d0*/  @!P6 BRA `(.L_x_16658) ;  /* 0x00000000000ce947 */ /* 0x000fea0003800000 */
[----:B------:R-:W-:Y:S02]  /*05e0*/  ISETP.NE.AND P6, PT, R18, -0x1, PT ;  /* 0xffffffff1200780c */ /* 0x000fe40003fc5270 */
[----:B------:R-:W-:-:S11]  /*05f0*/  MOV R9, UR4 ;  /* 0x0000000400097c02 */ /* 0x000fd60008000f00 */
[----:B------:R-:W-:-:S07]  /*0600*/  @P6 IMAD.MOV.U32 R9, RZ, RZ, RZ ;  /* 0x000000ffff096224 */ /* 0x000fce00078e00ff */
.L_x_16658:
[----:B------:R-:W-:Y:S05]  /*0610*/  BSYNC.RECONVERGENT B1 ;  /* 0x0000000000017941 */ /* 0x000fea0003800200 */
.L_x_16657:
[----:B------:R-:W-:Y:S01]  /*0620*/  BSSY.RECONVERGENT B1, `(.L_x_16659) ;  /* 0x0000009000017945 */ /* 0x000fe20003800200 */
[----:B------:R-:W-:-:S03]  /*0630*/  ISETP.GE.U32.AND P6, PT, R3, R16, PT ;  /* 0x000000100300720c */ /* 0x000fc60003fc6070 */
[----:B------:R-:W-:Y:S10]  /*0640*/  @P1 BRA `(.L_x_16660) ;  /* 0x0000000000181947 */ /* 0x000ff40003800000 */
[----:B-----5:R-:W-:Y:S01]  /*0650*/  ISETP.NE.AND P1, PT, R20, 0x1, PT ;  /* 0x000000011400780c */ /* 0x020fe20003f25270 */
[----:B------:R-:W-:-:S12]  /*0660*/  IMAD.MOV.U32 R8, RZ, RZ, R20 ;  /* 0x000000ffff087224 */ /* 0x000fd800078e0014 */
[----:B------:R-:W-:Y:S05]  /*0670*/  @!P1 BRA `(.L_x_16660) ;  /* 0x00000000000c9947 */ /* 0x000fea0003800000 */
[----:B------:R-:W-:Y:S01]  /*0680*/  ISETP.NE.AND P1, PT, R20, -0x1, PT ;  /* 0xffffffff1400780c */ /* 0x000fe20003f25270 */
[----:B------:R-:W-:-:S12]  /*0690*/  IMAD.U32 R8, RZ, RZ, UR4 ;  /* 0x00000004ff087e24 */ /* 0x000fd8000f8e00ff */
[----:B------:R-:W-:-:S07]  /*06a0*/  @P1 IMAD.MOV.U32 R8, RZ, RZ, RZ ;  /* 0x000000ffff081224 */ /* 0x000fce00078e00ff */
.L_x_16660:
[----:B------:R-:W-:Y:S05]  /*06b0*/  BSYNC.RECONVERGENT B1 ;  /* 0x0000000000017941 */ /* 0x000fea0003800200 */
.L_x_16659:
        /* <DEDUP_REMOVED lines=8> */
.L_x_16662:
[----:B------:R-:W-:Y:S05]  /*0740*/  BSYNC.RECONVERGENT B1 ;  /* 0x0000000000017941 */ /* 0x000fea0003800200 */
.L_x_16661:
        /* <DEDUP_REMOVED lines=8> */
.L_x_16664:
[----:B------:R-:W-:Y:S05]  /*07d0*/  BSYNC.RECONVERGENT B1 ;  /* 0x0000000000017941 */ /* 0x000fea0003800200 */
.L_x_16663:
[----:B------:R-:W-:Y:S04]  /*07e0*/  BSSY.RECONVERGENT B1, `(.L_x_16665) ;  /* 0x0000008000017945 */ /* 0x000fe80003800200 */
[----:B------:R-:W-:Y:S05]  /*07f0*/  @P4 BRA `(.L_x_16666) ;  /* 0x0000000000184947 */ /* 0x000fea0003800000 */
[----:B-----5:R-:W-:Y:S01]  /*0800*/  ISETP.NE.AND P1, PT, R23, 0x1, PT ;  /* 0x000000011700780c */ /* 0x020fe20003f25270 */
[----:B------:R-:W-:-:S12]  /*0810*/  IMAD.MOV.U32 R4, RZ, RZ, R23 ;  /* 0x000000ffff047224 */ /* 0x000fd800078e0017 */
[----:B------:R-:W-:Y:S05]  /*0820*/  @!P1 BRA `(.L_x_16666) ;  /* 0x00000000000c9947 */ /* 0x000fea0003800000 */
[----:B------:R-:W-:Y:S01]  /*0830*/  ISETP.NE.AND P1, PT, R23, -0x1, PT ;  /* 0xffffffff1700780c */ /* 0x000fe20003f25270 */
[----:B------:R-:W-:-:S12]  /*0840*/  IMAD.U32 R4, RZ, RZ, UR4 ;  /* 0x00000004ff047e24 */ /* 0x000fd8000f8e00ff */
[----:B------:R-:W-:-:S07]  /*0850*/  @P1 IMAD.MOV.U32 R4, RZ, RZ, RZ ;  /* 0x000000ffff041224 */ /* 0x000fce00078e00ff */
.L_x_16666:
[----:B------:R-:W-:Y:S05]  /*0860*/  BSYNC.RECONVERGENT B1 ;  /* 0x0000000000017941 */ /* 0x000fea0003800200 */
.L_x_16665:
[----:B------:R-:W-:Y:S04]  /*0870*/  BSSY.RECONVERGENT B1, `(.L_x_16667) ;  /* 0x0000008000017945 */ /* 0x000fe80003800200 */
[----:B------:R-:W-:Y:S05]  /*0880*/  @P5 BRA `(.L_x_16668) ;  /* 0x0000000000185947 */ /* 0x000fea0003800000 */
[----:B-----5:R-:W-:Y:S01]  /*0890*/  ISETP.NE.AND P1, PT, R21, 0x1, PT ;  /* 0x000000011500780c */ /* 0x020fe20003f25270 */
[----:B------:R-:W-:-:S12]  /*08a0*/  IMAD.MOV.U32 R5, RZ, RZ, R21 ;  /* 0x000000ffff057224 */ /* 0x000fd800078e0015 */
[----:B------:R-:W-:Y:S05]  /*08b0*/  @!P1 BRA `(.L_x_16668) ;  /* 0x00000000000c9947 */ /* 0x000fea0003800000 */
[----:B------:R-:W-:Y:S02]  /*08c0*/  ISETP.NE.AND P1, PT, R21, -0x1, PT ;  /* 0xffffffff1500780c */ /* 0x000fe40003f25270 */
[----:B------:R-:W-:-:S11]  /*08d0*/  MOV R5, UR4 ;  /* 0x0000000400057c02 */ /* 0x000fd60008000f00 */
[----:B------:R-:W-:-:S07]  /*08e0*/  @P1 IMAD.MOV.U32 R5, RZ, RZ, RZ ;  /* 0x000000ffff051224 */ /* 0x000fce00078e00ff */
.L_x_16668:
[----:B------:R-:W-:Y:S05]  /*08f0*/  BSYNC.RECONVERGENT B1 ;  /* 0x0000000000017941 */ /* 0x000fea0003800200 */
.L_x_16667:
        /* <DEDUP_REMOVED lines=8> */
.L_x_16670:
[----:B------:R-:W-:Y:S05]  /*0980*/  BSYNC.RECONVERGENT B1 ;  /* 0x0000000000017941 */ /* 0x000fea0003800200 */
.L_x_16669:
[----:B------:R-:W-:Y:S05]  /*0990*/  @P6 BRA `(.L_x_16671) ;  /* 0x0000000800186947 */ /* 0x000fea0003800000 */
[----:B-----5:R-:W-:Y:S02]  /*09a0*/  ISETP.NE.AND P0, PT, R12, 0x1, PT ;  /* 0x000000010c00780c */ /* 0x020fe40003f05270 */
[----:B------:R-:W-:-:S11]  /*09b0*/  MOV R2, R12 ;  /* 0x0000000c00027202 */ /* 0x000fd60000000f00 */
[----:B------:R-:W-:Y:S05]  /*09c0*/  @!P0 BRA `(.L_x_16671) ;  /* 0x00000008000c8947 */ /* 0x000fea0003800000 */
[----:B------:R-:W-:Y:S01]  /*09d0*/  ISETP.NE.AND P0, PT, R12, -0x1, PT ;  /* 0xffffffff0c00780c */ /* 0x000fe20003f05270 */
[----:B------:R-:W-:-:S12]  /*09e0*/  IMAD.U32 R2, RZ, RZ, UR4 ;  /* 0x00000004ff027e24 */ /* 0x000fd8000f8e00ff */
[----:B------:R-:W-:Y:S05]  /*09f0*/  @!P0 BRA `(.L_x_16671) ;  /* 0x0000000800008947 */ /* 0x000fea0003800000 */
[----:B------:R-:W-:Y:S01]  /*0a00*/  IMAD.MOV.U32 R2, RZ, RZ, RZ ;  /* 0x000000ffff027224 */ /* 0x000fe200078e00ff */
[----:B------:R-:W-:Y:S06]  /*0a10*/  BRA `(.L_x_16671) ;  /* 0x0000000400f87947 */ /* 0x000fec0003800000 */
.L_x_16656:
[----:B------:R-:W-:Y:S01]  /*0a20*/  UISETP.NE.AND UP0, UPT, UR4, URZ, UPT ;  /* 0x000000ff0400728c */ /* 0x000fe2000bf05270 */
[----:B------:R-:W-:Y:S01]  /*0a30*/  IMAD.MOV.U32 R2, RZ, RZ, 0x1 ;  /* 0x00000001ff027424 */ /* 0x000fe200078e00ff */
[----:B------:R-:W-:Y:S01]  /*0a40*/  MOV R5, 0x1 ;  /* 0x0000000100057802 */ /* 0x000fe20000000f00 */
[----:B------:R-:W-:Y:S01]  /*0a50*/  IMAD.MOV.U32 R6, RZ, RZ, 0x1 ;  /* 0x00000001ff067424 */ /* 0x000fe200078e00ff */
[----:B------:R-:W-:Y:S01]  /*0a60*/  MOV R9, 0x1 ;  /* 0x0000000100097802 */ /* 0x000fe20000000f00 */
[----:B------:R-:W-:Y:S02]  /*0a70*/  IMAD.MOV.U32 R4, RZ, RZ, 0x1 ;  /* 0x00000001ff047424 */ /* 0x000fe400078e00ff */
[----:B------:R-:W-:Y:S02]  /*0a80*/  IMAD.MOV.U32 R3, RZ, RZ, 0x1 ;  /* 0x00000001ff037424 */ /* 0x000fe400078e00ff */
        /* <DEDUP_REMOVED lines=10> */
[----:B------:R-:W-:Y:S02]  /*0b30*/  ISETP.GE.U32.AND P0, PT, R13, R16, PT ;  /* 0x000000100d00720c */ /* 0x000fe40003f06070 */
[----:B------:R-:W-:-:S02]  /*0b40*/  IADD3 R13, PT, PT, R19, 0x280, RZ ;  /* 0x00000280130d7810 */ /* 0x000fc40007ffe0ff */
[-C--:B------:R-:W-:Y:S01]  /*0b50*/  ISETP.GE.U32.AND P2, PT, R11, R16.reuse, PT ;  /* 0x000000100b00720c */ /* 0x080fe20003f46070 */
[----:B------:R-:W-:Y:S01]  /*0b60*/  VIADD R11, R19, 0x300 ;  /* 0x00000300130b7836 */ /* 0x000fe20000000000 */
[-C--:B------:R-:W-:Y:S02]  /*0b70*/  ISETP.GE.U32.AND P1, PT, R15, R16.reuse, PT ;  /* 0x000000100f00720c */ /* 0x080fe40003f26070 */
[----:B------:R-:W-:Y:S01]  /*0b80*/  ISETP.GE.U32.AND P3, PT, R13, R16, PT ;  /* 0x000000100d00720c */ /* 0x000fe20003f66070 */
[----:B------:R-:W-:-:S12]  /*0b90*/  @P5 BRA `(.L_x_16673) ;  /* 0x0000000000285947 */ /* 0x000fd80003800000 */
[----:B------:R-:W-:Y:S02]  /*0ba0*/  IMAD.MOV.U32 R9, RZ, RZ, 0x1 ;  /* 0x00000001ff097424 */ /* 0x000fe400078e00ff */
[----:B------:R-:W-:-:S07]  /*0bb0*/  IMAD.U32 R10, RZ, RZ, UR5 ;  /* 0x00000005ff0a7e24 */ /* 0x000fce000f8e00ff */
.L_x_16674:
        /* <DEDUP_REMOVED lines=8> */
.L_x_16673:
[----:B------:R-:W-:Y:S05]  /*0c40*/  BSYNC.RECONVERGENT B1 ;  /* 0x0000000000017941 */ /* 0x000fea0003800200 */
.L_x_16672:
[----:B------:R-:W-:Y:S01]  /*0c50*/  BSSY.RECONVERGENT B1, `(.L_x_16675) ;  /* 0x000000e000017945 */ /* 0x000fe20003800200 */
[----:B------:R-:W-:Y:S01]  /*0c60*/  ISETP.GE.U32.AND P5, PT, R11, R16, PT ;  /* 0x000000100b00720c */ /* 0x000fe20003fa6070 */
[----:B------:R-:W-:Y:S02]  /*0c70*/  VIADD R13, R19, 0x380 ;  /* 0x00000380130d7836 */ /* 0x000fe40000000000 */
[----:B------:R-:W-:Y:S10]  /*0c80*/  @P4 BRA `(.L_x_16676) ;  /* 0x0000000000284947 */ /* 0x000ff40003800000 */
[----:B------:R-:W-:Y:S02]  /*0c90*/  HFMA2 R8, -RZ, RZ, 0, 5.9604644775390625e-08 ;  /* 0x00000001ff087431 */ /* 0x000fe400000001ff */
[----:B------:R-:W-:-:S07]  /*0ca0*/  IMAD.U32 R10, RZ, RZ, UR5 ;  /* 0x00000005ff0a7e24 */ /* 0x000fce000f8e00ff */
.L_x_16677:
        /* <DEDUP_REMOVED lines=8> */
.L_x_16676:
[----:B------:R-:W-:Y:S05]  /*0d30*/  BSYNC.RECONVERGENT B1 ;  /* 0x0000000000017941 */ /* 0x000fea0003800200 */
.L_x_16675:
[----:B------:R-:W-:Y:S01]  /*0d40*/  BSSY.RECONVERGENT B1, `(.L_x_16678) ;  /* 0x000000d000017945 */ /* 0x000fe20003800200 */
[----:B------:R-:W-:-:S03]  /*0d50*/  ISETP.GE.U32.AND P4, PT, R13, R16, PT ;  /* 0x000000100d00720c */ /* 0x000fc60003f86070 */
[----:B------:R-:W-:Y:S10]  /*0d60*/  @P0 BRA `(.L_x_16679) ;  /* 0x0000000000280947 */ /* 0x000ff40003800000 */
[----:B------:R-:W-:Y:S02]  /*0d70*/  IMAD.MOV.U32 R7, RZ, RZ, 0x1 ;  /* 0x00000001ff077424 */ /* 0x000fe400078e00ff */
[----:B------:R-:W-:-:S07]  /*0d80*/  IMAD.U32 R10, RZ, RZ, UR5 ;  /* 0x00000005ff0a7e24 */ /* 0x000fce000f8e00ff */
.L_x_16680:
        /* <DEDUP_REMOVED lines=8> */
.L_x_16679:
[----:B------:R-:W-:Y:S05]  /*0e10*/  BSYNC.RECONVERGENT B1 ;  /* 0x0000000000017941 */ /* 0x000fea0003800200 */
.L_x_16678:
[----:B------:R-:W-:Y:S04]  /*0e20*/  BSSY.RECONVERGENT B1, `(.L_x_16681) ;  /* 0x000000c000017945 */ /* 0x000fe80003800200 */
[----:B------:R-:W-:Y:S05]  /*0e30*/  @P1 BRA `(.L_x_16682) ;  /* 0x0000000000281947 */ /* 0x000fea0003800000 */
[----:B------:R-:W-:Y:S01]  /*0e40*/  IMAD.MOV.U32 R3, RZ, RZ, 0x1 ;  /* 0x00000001ff037424 */ /* 0x000fe200078e00ff */
[----:B------:R-:W-:-:S07]  /*0e50*/  MOV R10, UR5 ;  /* 0x00000005000a7c02 */ /* 0x000fce0008000f00 */
.L_x_16683:
        /* <DEDUP_REMOVED lines=8> */
.L_x_16682:
[----:B------:R-:W-:Y:S05]  /*0ee0*/  BSYNC.RECONVERGENT B1 ;  /* 0x0000000000017941 */ /* 0x000fea0003800200 */
.L_x_16681:
[----:B------:R-:W-:Y:S04]  /*0ef0*/  BSSY.RECONVERGENT B1, `(.L_x_16684) ;  /* 0x000000c000017945 */ /* 0x000fe80003800200 */
[----:B------:R-:W-:Y:S05]  /*0f00*/  @P2 BRA `(.L_x_16685) ;  /* 0x0000000000282947 */ /* 0x000fea0003800000 */
[----:B------:R-:W-:Y:S02]  /*0f10*/  IMAD.MOV.U32 R4, RZ, RZ, 0x1 ;  /* 0x00000001ff047424 */ /* 0x000fe400078e00ff */
[----:B------:R-:W-:-:S07]  /*0f20*/  IMAD.U32 R10, RZ, RZ, UR5 ;  /* 0x00000005ff0a7e24 */ /* 0x000fce000f8e00ff */
.L_x_16686:
        /* <DEDUP_REMOVED lines=8> */
.L_x_16685:
[----:B------:R-:W-:Y:S05]  /*0fb0*/  BSYNC.RECONVERGENT B1 ;  /* 0x0000000000017941 */ /* 0x000fea0003800200 */
.L_x_16684:
[----:B------:R-:W-:Y:S04]  /*0fc0*/  BSSY.RECONVERGENT B1, `(.L_x_16687) ;  /* 0x000000c000017945 */ /* 0x000fe80003800200 */
[----:B------:R-:W-:Y:S05]  /*0fd0*/  @P3 BRA `(.L_x_16688) ;  /* 0x0000000000283947 */ /* 0x000fea0003800000 */
[----:B------:R-:W-:Y:S02]  /*0fe0*/  IMAD.MOV.U32 R5, RZ, RZ, 0x1 ;  /* 0x00000001ff057424 */ /* 0x000fe400078e00ff */
[----:B------:R-:W-:-:S07]  /*0ff0*/  IMAD.U32 R10, RZ, RZ, UR5 ;  /* 0x00000005ff0a7e24 */ /* 0x000fce000f8e00ff */
.L_x_16689:
        /* <DEDUP_REMOVED lines=8> */
.L_x_16688:
[----:B------:R-:W-:Y:S05]  /*1080*/  BSYNC.RECONVERGENT B1 ;  /* 0x0000000000017941 */ /* 0x000fea0003800200 */
.L_x_16687:
[----:B------:R-:W-:Y:S04]  /*1090*/  BSSY.RECONVERGENT B1, `(.L_x_16690) ;  /* 0x000000c000017945 */ /* 0x000fe80003800200 */
[----:B------:R-:W-:Y:S05]  /*10a0*/  @P5 BRA `(.L_x_16691) ;  /* 0x0000000000285947 */ /* 0x000fea0003800000 */
[----:B------:R-:W-:Y:S01]  /*10b0*/  MOV R6, 0x1 ;  /* 0x0000000100067802 */ /* 0x000fe20000000f00 */
[----:B------:R-:W-:-:S07]  /*10c0*/  IMAD.U32 R10, RZ, RZ, UR5 ;  /* 0x00000005ff0a7e24 */ /* 0x000fce000f8e00ff */
.L_x_16692:
        /* <DEDUP_REMOVED lines=8> */
.L_x_16691:
[----:B------:R-:W-:Y:S05]  /*1150*/  BSYNC.RECONVERGENT B1 ;  /* 0x0000000000017941 */ /* 0x000fea0003800200 */
.L_x_16690:
[----:B------:R-:W-:Y:S05]  /*1160*/  @P4 BRA `(.L_x_16671) ;  /* 0x0000000000244947 */ /* 0x000fea0003800000 */
[----:B------:R-:W-:-:S07]  /*1170*/  IMAD.MOV.U32 R2, RZ, RZ, 0x1 ;  /* 0x00000001ff027424 */ /* 0x000fce00078e00ff */
.L_x_16693:
        /* <DEDUP_REMOVED lines=8> */
.L_x_16671:
[----:B------:R-:W-:Y:S05]  /*1200*/  BSYNC.RECONVERGENT B0 ;  /* 0x0000000000007941 */ /* 0x000fea0003800200 */
.L_x_16655:
        /* <DEDUP_REMOVED lines=9> */
[----:B------:R0:W-:Y:S07]  /*12a0*/  STG.E desc[UR6][R10.64], R9 ;  /* 0x000000090a007986 */ /* 0x0001ee000c101906 */
[----:B------:R-:W-:Y:S05]  /*12b0*/  @P0 BRA `(.L_x_16697) ;  /* 0x0000000000300947 */ /* 0x000fea0003800000 */
[----:B0-----:R-:W0:Y:S01]  /*12c0*/  LDC.64 R10, c[0x0][0x398] ;  /* 0x0000e600ff0a7b82 */ /* 0x001e220000000a00 */
[----:B------:R-:W-:Y:S01]  /*12d0*/  IADD3 R9, PT, PT, R0, R19, RZ ;  /* 0x0000001300097210 */ /* 0x000fe20007ffe0ff */
[----:B------:R-:W-:-:S04]  /*12e0*/  VIADD R19, R19, 0x80 ;  /* 0x0000008013137836 */ /* 0x000fc80000000000 */
[----:B0-----:R-:W-:-:S05]  /*12f0*/  IMAD.WIDE.U32 R10, R9, 0x4, R10 ;  /* 0x00000004090a7825 */ /* 0x001fca00078e000a */
[----:B------:R0:W-:Y:S02]  /*1300*/  STG.E desc[UR6][R10.64], R8 ;  /* 0x000000080a007986 */ /* 0x0001e4000c101906 */
.L_x_16696:
[----:B------:R-:W-:-:S13]  /*1310*/  ISETP.GE.U32.AND P0, PT, R19, R16, PT ;  /* 0x000000101300720c */ /* 0x000fda0003f06070 */
[----:B------:R-:W-:Y:S05]  /*1320*/  @P0 BRA `(.L_x_16698) ;  /* 0x0000000000300947 */ /* 0x000fea0003800000 */
[----:B0-----:R-:W0:Y:S01]  /*1330*/  LDC.64 R8, c[0x0][0x398] ;  /* 0x0000e600ff087b82 */ /* 0x001e220000000a00 */
[----:B------:R-:W-:Y:S02]  /*1340*/  IMAD.IADD R11, R0, 0x1, R19 ;  /* 0x00000001000b7824 */ /* 0x000fe400078e0213 */
[----:B------:R-:W-:Y:S02]  /*1350*/  VIADD R19, R19, 0x80 ;  /* 0x0000008013137836 */ /* 0x000fe40000000000 */
[----:B0-----:R-:W-:-:S05]  /*1360*/  IMAD.WIDE.U32 R8, R11, 0x4, R8 ;  /* 0x000000040b087825 */ /* 0x001fca00078e0008 */
[----:B------:R1:W-:Y:S02]  /*1370*/  STG.E desc[UR6][R8.64], R7 ;  /* 0x0000000708007986 */ /* 0x0003e4000c101906 */
.L_x_16697:
[----:B------:R-:W-:-:S13]  /*1380*/  ISETP.GE.U32.AND P0, PT, R19, R16, PT ;  /* 0x000000101300720c */ /* 0x000fda0003f06070 */
[----:B------:R-:W-:Y:S05]  /*1390*/  @P0 BRA `(.L_x_16699) ;  /* 0x0000000000300947 */ /* 0x000fea0003800000 */
[----:B01----:R-:W0:Y:S01]  /*13a0*/  LDC.64 R8, c[0x0][0x398] ;  /* 0x0000e600ff087b82 */ /* 0x003e220000000a00 */
[----:B------:R-:W-:Y:S01]  /*13b0*/  IMAD.IADD R7, R0, 0x1, R19 ;  /* 0x0000000100077824 */ /* 0x000fe200078e0213 */
[----:B------:R-:W-:-:S03]  /*13c0*/  IADD3 R19, PT, PT, R19, 0x80, RZ ;  /* 0x0000008013137810 */ /* 0x000fc60007ffe0ff */
[----:B0-----:R-:W-:-:S05]  /*13d0*/  IMAD.WIDE.U32 R8, R7, 0x4, R8 ;  /* 0x0000000407087825 */ /* 0x001fca00078e0008 */
[----:B------:R1:W-:Y:S02]  /*13e0*/  STG.E desc[UR6][R8.64], R3 ;  /* 0x0000000308007986 */ /* 0x0003e4000c101906 */
.L_x_16698:
[----:B------:R-:W-:-:S13]  /*13f0*/  ISETP.GE.U32.AND P0, PT, R19, R16, PT ;  /* 0x000000101300720c */ /* 0x000fda0003f06070 */
[----:B------:R-:W-:Y:S05]  /*1400*/  @P0 BRA `(.L_x_16700) ;  /* 0x0000000000340947 */ /* 0x000fea0003800000 */
[----:B01----:R-:W0:Y:S01]  /*1410*/  LDC.64 R8, c[0x0][0x398] ;  /* 0x0000e600ff087b82 */ /* 0x003e220000000a00 */
[----:B------:R-:W-:Y:S02]  /*1420*/  IMAD.IADD R3, R0, 0x1, R19 ;  /* 0x0000000100037824 */ /* 0x000fe400078e0213 */
[----:B------:R-:W-:Y:S02]  /*1430*/  VIADD R19, R19, 0x80 ;  /* 0x0000008013137836 */ /* 0x000fe40000000000 */
[----:B0-----:R-:W-:-:S05]  /*1440*/  IMAD.WIDE.U32 R8, R3, 0x4, R8 ;  /* 0x0000000403087825 */ /* 0x001fca00078e0008 */
[----:B------:R2:W-:Y:S02]  /*1450*/  STG.E desc[UR6][R8.64], R4 ;  /* 0x0000000408007986 */ /* 0x0005e4000c101906 */
.L_x_16699:
[----:B------:R-:W-:-:S13]  /*1460*/  ISETP.GE.U32.AND P0, PT, R19, R16, PT ;  /* 0x000000101300720c */ /* 0x000fda0003f06070 */
[----:B------:R-:W-:Y:S05]  /*1470*/  @P0 BREAK.RELIABLE B1 ;  /* 0x0000000000010942 */ /* 0x000fea0003800100 */
[----:B------:R-:W-:Y:S05]  /*1480*/  @P0 BRA `(.L_x_16701) ;  /* 0x0000000000300947 */ /* 0x000fea0003800000 */
[----:B012---:R-:W0:Y:S01]  /*1490*/  LDC.64 R8, c[0x0][0x398] ;  /* 0x0000e600ff087b82 */ /* 0x007e220000000a00 */
[----:B------:R-:W-:Y:S01]  /*14a0*/  IMAD.IADD R3, R0, 0x1, R19 ;  /* 0x0000000100037824 */ /* 0x000fe200078e0213 */
[----:B------:R-:W-:-:S03]  /*14b0*/  IADD3 R19, PT, PT, R19, 0x80, RZ ;  /* 0x0000008013137810 */ /* 0x000fc60007ffe0ff */
[----:B0-----:R-:W-:-:S05]  /*14c0*/  IMAD.WIDE.U32 R8, R3, 0x4, R8 ;  /* 0x0000000403087825 */ /* 0x001fca00078e0008 */
[----:B------:R2:W-:Y:S02]  /*14d0*/  STG.E desc[UR6][R8.64], R5 ;  /* 0x0000000508007986 */ /* 0x0005e4000c101906 */
.L_x_16700:
[----:B------:R-:W-:Y:S05]  /*14e0*/  BSYNC.RELIABLE B1 ;  /* 0x0000000000017941 */ /* 0x000fea0003800100 */
.L_x_16695:
[----:B------:R-:W-:-:S13]  /*14f0*/  ISETP.GE.U32.AND P0, PT, R19, R16, PT ;  /* 0x000000101300720c */ /* 0x000fda0003f06070 */
[----:B--2---:R-:W2:Y:S01]  /*1500*/  @!P0 LDC.64 R4, c[0x0][0x398] ;  /* 0x0000e600ff048b82 */ /* 0x004ea20000000a00 */
[----:B-1----:R-:W-:Y:S02]  /*1510*/  @!P0 IMAD.IADD R3, R0, 0x1, R19 ;  /* 0x0000000100038824 */ /* 0x002fe400078e0213 */
[----:B------:R-:W-:Y:S02]  /*1520*/  @!P0 VIADD R19, R19, 0x80 ;  /* 0x0000008013138836 */ /* 0x000fe40000000000 */
[----:B--2---:R-:W-:-:S05]  /*1530*/  @!P0 IMAD.WIDE.U32 R4, R3, 0x4, R4 ;  /* 0x0000000403048825 */ /* 0x004fca00078e0004 */
[----:B------:R3:W-:Y:S02]  /*1540*/  @!P0 STG.E desc[UR6][R4.64], R6 ;  /* 0x0000000604008986 */ /* 0x0007e4000c101906 */
.L_x_16701:
[----:B------:R-:W-:Y:S05]  /*1550*/  BSYNC.RECONVERGENT B0 ;  /* 0x0000000000007941 */ /* 0x000fea0003800200 */
.L_x_16694:
[----:B------:R-:W-:Y:S05]  /*1560*/  WARPSYNC.ALL ;  /* 0x0000000000007948 */ /* 0x000fea0003800000 */
[----:B------:R-:W-:-:S13]  /*1570*/  ISETP.GE.U32.AND P0, PT, R19, R16, PT ;  /* 0x000000101300720c */ /* 0x000fda0003f06070 */
[----:B------:R-:W-:Y:S05]  /*1580*/  @P0 EXIT ;  /* 0x000000000000094d */ /* 0x000fea0003800000 */
[----:B--23--:R-:W2:Y:S01]  /*1590*/  LDC.64 R4, c[0x0][0x398] ;  /* 0x0000e600ff047b82 */ /* 0x00cea20000000a00 */
[----:B------:R-:W-:-:S04]  /*15a0*/  IMAD.IADD R19, R0, 0x1, R19 ;  /* 0x0000000100137824 */ /* 0x000fc800078e0213 */
[----:B--2---:R-:W-:-:S05]  /*15b0*/  IMAD.WIDE.U32 R4, R19, 0x4, R4 ;  /* 0x0000000413047825 */ /* 0x004fca00078e0004 */
[----:B------:R-:W-:Y:S01]  /*15c0*/  STG.E desc[UR6][R4.64], R2 ;  /* 0x0000000204007986 */ /* 0x000fe2000c101906 */
[----:B------:R-:W-:Y:S05]  /*15d0*/  EXIT ;  /* 0x000000000000794d */ /* 0x000fea0003800000 */
.L_x_16654:
[----:B------:R-:W0:Y:S01]  /*15e0*/  S2R R4, SR_TID.X ;  /* 0x0000000000047919 */ /* 0x000e220000002100 */
[----:B------:R-:W1:Y:S01]  /*15f0*/  LDC.64 R2, c[0x0][0x3a0] ;  /* 0x0000e800ff027b82 */ /* 0x000e620000000a00 */
[----:B------:R-:W2:Y:S01]  /*1600*/  LDCU UR4, c[0x0][0x388] ;  /* 0x00007100ff0477ac */ /* 0x000ea20008000800 */
[----:B-1----:R-:W-:-:S04]  /*1610*/  IMAD.WIDE.U32 R2, R0, 0x4, R2 ;  /* 0x0000000400027825 */ /* 0x002fc800078e0002 */
[----:B0-----:R-:W-:-:S05]  /*1620*/  IMAD.WIDE.U32 R2, R4, 0x8, R2 ;  /* 0x0000000804027825 */ /* 0x001fca00078e0002 */
[----:B------:R0:W5:Y:S04]  /*1630*/  LDG.E.64 R10, desc[UR6][R2.64] ;  /* 0x00000006020a7981 */ /* 0x000168000c1e1b00 */
[----:B------:R0:W5:Y:S04]  /*1640*/  LDG.E.64 R6, desc[UR6][R2.64+0x400] ;  /* 0x0004000602067981 */ /* 0x000168000c1e1b00 */
[----:B------:R0:W5:Y:S04]  /*1650*/  LDG.E.64 R8, desc[UR6][R2.64+0x800] ;  /* 0x0008000602087981 */ /* 0x000168000c1e1b00 */
[----:B------:R0:W5:Y:S01]  /*1660*/  LDG.E.64 R12, desc[UR6][R2.64+0xc00] ;  /* 0x000c0006020c7981 */ /* 0x000162000c1e1b00 */
[----:B--2---:R-:W-:Y:S01]  /*1670*/  UISETP.GT.AND UP0, UPT, UR4, -0x1, UPT ;  /* 0xffffffff0400788c */ /* 0x004fe2000bf04270 */
[----:B------:R-:W-:Y:S08]  /*1680*/  BSSY.RECONVERGENT B0, `(.L_x_16702) ;  /* 0x00000ab000007945 */ /* 0x000ff00003800200 */
[----:B0-----:R-:W-:Y:S05]  /*1690*/  BRA.U UP0, `(.L_x_16703) ;  /* 0x0000000500407547 */ /* 0x001fea000b800000 */
[----:B-----5:R-:W-:Y:S01]  /*16a0*/  ISETP.NE.AND P2, PT, R10, 0x1, PT ;  /* 0x000000010a00780c */ /* 0x020fe20003f45270 */
[----:B------:R-:W-:Y:S01]  /*16b0*/  ULOP3.LUT UR4, UR4, 0x1, URZ, 0xc0, !UPT ;  /* 0x0000000104047892 */ /* 0x000fe2000f8ec0ff */
[----:B------:R-:W-:Y:S01]  /*16c0*/  BSSY.RECONVERGENT B1, `(.L_x_16704) ;  /* 0x000000b000017945 */ /* 0x000fe20003800200 */
[----:B------:R-:W-:Y:S02]  /*16d0*/  ISETP.NE.AND P1, PT, R11, 0x1, PT ;  /* 0x000000010b00780c */ /* 0x000fe40003f25270 */
[----:B------:R-:W-:Y:S01]  /*16e0*/  UISETP.NE.U32.AND UP0, UPT, UR4, 0x1, UPT ;  /* 0x000000010400788c */ /* 0x000fe2000bf05070 */
[----:B------:R-:W-:Y:S02]  /*16f0*/  ISETP.NE.AND P0, PT, R6, 0x1, PT ;  /* 0x000000010600780c */ /* 0x000fe40003f05270 */
[----:B------:R-:W-:Y:S01]  /*1700*/  UMOV UR4, 0x1 ;  /* 0x0000000100047882 */ /* 0x000fe20000000000 */
[----:B------:R-:W-:Y:S01]  /*1710*/  MOV R2, R10 ;  /* 0x0000000a00027202 */ /* 0x000fe20000000f00 */
[----:B------:R-:W-:-:S03]  /*1720*/  USEL UR4, UR4, 0xffffffff, UP0 ;  /* 0xffffffff04047887 */ /* 0x000fc60008000000 */
[----:B------:R-:W-:Y:S09]  /*1730*/  @!P2 BRA `(.L_x_16705) ;  /* 0x00000000000ca947 */ /* 0x000ff20003800000 */
[----:B------:R-:W-:Y:S01]  /*1740*/  ISETP.NE.AND P2, PT, R10, -0x1, PT ;  /* 0xffffffff0a00780c */ /* 0x000fe20003f45270 */
[----:B------:R-:W-:-:S12]  /*1750*/  IMAD.U32 R2, RZ, RZ, UR4 ;  /* 0x00000004ff027e24 */ /* 0x000fd8000f8e00ff */
[----:B------:R-:W-:-:S07]  /*1760*/  @P2 IMAD.MOV.U32 R2, RZ, RZ, RZ ;  /* 0x000000ffff022224 */ /* 0x000fce00078e00ff */
.L_x_16705:
[----:B------:R-:W-:Y:S05]  /*1770*/  BSYNC.RECONVERGENT B1 ;  /* 0x0000000000017941 */ /* 0x000fea0003800200 */
.L_x_16704:
[----:B------:R-:W-:Y:S01]  /*1780*/  BSSY.RECONVERGENT B1, `(.L_x_16706) ;  /* 0x000000b000017945 */ /* 0x000fe20003800200 */
[----:B------:R-:W-:Y:S01]  /*1790*/  ISETP.NE.AND P2, PT, R7, 0x1, PT ;  /* 0x000000010700780c */ /* 0x000fe20003f45270 */
[----:B------:R-:W-:Y:S01]  /*17a0*/  IMAD.MOV.U32 R21, RZ, RZ, R13 ;  /* 0x000000ffff157224 */ /* 0x000fe200078e000d */
[----:B------:R-:W-:Y:S02]  /*17b0*/  ISETP.NE.AND P3, PT, R8, 0x1, PT ;  /* 0x000000010800780c */ /* 0x000fe40003f65270 */
[----:B------:R-:W-:Y:S02]  /*17c0*/  ISETP.NE.AND P4, PT, R9, 0x1, PT ;  /* 0x000000010900780c */ /* 0x000fe40003f85270 */
[----:B------:R-:W-:Y:S02]  /*17d0*/  ISETP.NE.AND P5, PT, R12, 0x1, PT ;  /* 0x000000010c00780c */ /* 0x000fe40003fa5270 */
[----:B------:R-:W-:Y:S01]  /*17e0*/  ISETP.NE.AND P6, PT, R13, 0x1, PT ;  /* 0x000000010d00780c */ /* 0x000fe20003fc5270 */
[----:B------:R-:W-:-:S12]  /*17f0*/  @!P1 BRA `(.L_x_16707) ;  /* 0x00000000000c9947 */ /* 0x000fd80003800000 */
[----:B------:R-:W-:Y:S02]  /*1800*/  ISETP.NE.AND P1, PT, R11, -0x1, PT ;  /* 0xffffffff0b00780c */ /* 0x000fe40003f25270 */
[----:B------:R-:W-:-:S11]  /*1810*/  MOV R11, UR4 ;  /* 0x00000004000b7c02 */ /* 0x000fd60008000f00 */
[----:B------:R-:W-:-:S07]  /*1820*/  @P1 IMAD.MOV.U32 R11, RZ, RZ, RZ ;  /* 0x000000ffff0b1224 */ /* 0x000fce00078e00ff */
.L_x_16707:
[----:B------:R-:W-:Y:S05]  /*1830*/  BSYNC.RECONVERGENT B1 ;  /* 0x0000000000017941 */ /* 0x000fea0003800200 */
.L_x_16706:
[----:B------:R-:W-:Y:S04]  /*1840*/  BSSY.RECONVERGENT B1, `(.L_x_16708) ;  /* 0x0000005000017945 */ /* 0x000fe80003800200 */
[----:B------:R-:W-:Y:S05]  /*1850*/  @!P0 BRA `(.L_x_16709) ;  /* 0x00000000000c8947 */ /* 0x000fea0003800000 */
[----:B------:R-:W-:Y:S01]  /*1860*/  ISETP.NE.AND P0, PT, R6, -0x1, PT ;  /* 0xffffffff0600780c */ /* 0x000fe20003f05270 */
[----:B------:R-:W-:-:S12]  /*1870*/  IMAD.U32 R6, RZ, RZ, UR4 ;  /* 0x00000004ff067e24 */ /* 0x000fd8000f8e00ff */
[----:B------:R-:W-:-:S07]  /*1880*/  @P0 IMAD.MOV.U32 R6, RZ, RZ, RZ ;  /* 0x000000ffff060224 */ /* 0x000fce00078e00ff */
.L_x_16709:
[----:B------:R-:W-:Y:S05]  /*1890*/  BSYNC.RECONVERGENT B1 ;  /* 0x0000000000017941 */ /* 0x000fea0003800200 */
.L_x_16708:
[----:B------:R-:W-:Y:S04]  /*18a0*/  BSSY.RECONVERGENT B1, `(.L_x_16710) ;  /* 0x0000005000017945 */ /* 0x000fe80003800200 */
[----:B------:R-:W-:Y:S05]  /*18b0*/  @!P2 BRA `(.L_x_16711) ;  /* 0x00000000000ca947 */ /* 0x000fea0003800000 */
[----:B------:R-:W-:Y:S02]  /*18c0*/  ISETP.NE.AND P0, PT, R7, -0x1, PT ;  /* 0xffffffff0700780c */ /* 0x000fe40003f05270 */
[----:B------:R-:W-:-:S11]  /*18d0*/  MOV R7, UR4 ;  /* 0x0000000400077c02 */ /* 0x000fd60008000f00 */
[----:B------:R-:W-:-:S07]  /*18e0*/  @P0 IMAD.MOV.U32 R7, RZ, RZ, RZ ;  /* 0x000000ffff070224 */ /* 0x000fce00078e00ff */
.L_x_16711:
[----:B------:R-:W-:Y:S05]  /*18f0*/  BSYNC.RECONVERGENT B1 ;  /* 0x0000000000017941 */ /* 0x000fea0003800200 */
.L_x_16710:
[----:B------:R-:W-:Y:S04]  /*1900*/  BSSY.RECONVERGENT B1, `(.L_x_16712) ;  /* 0x0000005000017945 */ /* 0x000fe80003800200 */
[----:B------:R-:W-:Y:S05]  /*1910*/  @!P3 BRA `(.L_x_16713) ;  /* 0x00000000000cb947 */ /* 0x000fea0003800000 */
[----:B------:R-:W-:Y:S01]  /*1920*/  ISETP.NE.AND P0, PT, R8, -0x1, PT ;  /* 0xffffffff0800780c */ /* 0x000fe20003f05270 */
[----:B------:R-:W-:-:S12]  /*1930*/  IMAD.U32 R8, RZ, RZ, UR4 ;  /* 0x00000004ff087e24 */ /* 0x000fd8000f8e00ff */
[----:B------:R-:W-:-:S07]  /*1940*/  @P0 IMAD.MOV.U32 R8, RZ, RZ, RZ ;  /* 0x000000ffff080224 */ /* 0x000fce00078e00ff */
.L_x_16713:
[----:B------:R-:W-:Y:S05]  /*1950*/  BSYNC.RECONVERGENT B1 ;  /* 0x0000000000017941 */ /* 0x000fea0003800200 */
.L_x_16712:
[----:B------:R-:W-:Y:S04]  /*1960*/  BSSY.RECONVERGENT B1, `(.L_x_16714) ;  /* 0x0000005000017945 */ /* 0x000fe80003800200 */
[----:B------:R-:W-:Y:S05]  /*1970*/  @!P4 BRA `(.L_x_16715) ;  /* 0x00000000000cc947 */ /* 0x000fea0003800000 */
[----:B------:R-:W-:Y:S02]  /*1980*/  ISETP.NE.AND P0, PT, R9, -0x1, PT ;  /* 0xffffffff0900780c */ /* 0x000fe40003f05270 */
[----:B------:R-:W-:-:S11]  /*1990*/  MOV R9, UR4 ;  /* 0x0000000400097c02 */ /* 0x000fd60008000f00 */
[----:B------:R-:W-:-:S07]  /*19a0*/  @P0 IMAD.MOV.U32 R9, RZ, RZ, RZ ;  /* 0x000000ffff090224 */ /* 0x000fce00078e00ff */
.L_x_16715:
[----:B------:R-:W-:Y:S05]  /*19b0*/  BSYNC.RECONVERGENT B1 ;  /* 0x0000000000017941 */ /* 0x000fea0003800200 */
.L_x_16714:
[----:B------:R-:W-:Y:S04]  /*19c0*/  BSSY.RECONVERGENT B1, `(.L_x_16716) ;  /* 0x0000005000017945 */ /* 0x000fe80003800200 */
[----:B------:R-:W-:Y:S05]  /*19d0*/  @!P5 BRA `(.L_x_16717) ;  /* 0x00000000000cd947 */ /* 0x000fea0003800000 */
[----:B------:R-:W-:Y:S01]  /*19e0*/  ISETP.NE.AND P0, PT, R12, -0x1, PT ;  /* 0xffffffff0c00780c */ /* 0x000fe20003f05270 */
[----:B------:R-:W-:-:S12]  /*19f0*/  IMAD.U32 R12, RZ, RZ, UR4 ;  /* 0x00000004ff0c7e24 */ /* 0x000fd8000f8e00ff */
[----:B------:R-:W-:-:S07]  /*1a00*/  @P0 IMAD.MOV.U32 R12, RZ, RZ, RZ ;  /* 0x000000ffff0c0224 */ /* 0x000fce00078e00ff */
.L_x_16717:
[----:B------:R-:W-:Y:S05]  /*1a10*/  BSYNC.RECONVERGENT B1 ;  /* 0x0000000000017941 */ /* 0x000fea0003800200 */
.L_x_16716:
[----:B------:R-:W-:Y:S01]  /*1a20*/  MOV R20, R12 ;  /* 0x0000000c00147202 */ /* 0x000fe20000000f00 */
[----:B------:R-:W-:Y:S01]  /*1a30*/  IMAD.MOV.U32 R19, RZ, RZ, R9 ;  /* 0x000000ffff137224 */ /* 0x000fe200078e0009 */
[----:B------:R-:W-:Y:S01]  /*1a40*/  MOV R14, R6 ;  /* 0x00000006000e7202 */ /* 0x000fe20000000f00 */
[----:B------:R-:W-:Y:S02]  /*1a50*/  IMAD.MOV.U32 R18, RZ, RZ, R8 ;  /* 0x000000ffff127224 */ /* 0x000fe400078e0008 */
[----:B------:R-:W-:Y:S02]  /*1a60*/  IMAD.MOV.U32 R15, RZ, RZ, R7 ;  /* 0x000000ffff0f7224 */ /* 0x000fe400078e0007 */
[----:B------:R-:W-:Y:S01]  /*1a70*/  IMAD.MOV.U32 R3, RZ, RZ, R11 ;  /* 0x000000ffff037224 */ /* 0x000fe200078e000b */
[----:B------:R-:W-:Y:S06]  /*1a80*/  @!P6 BRA `(.L_x_16718) ;  /* 0x0000000400a8e947 */ /* 0x000fec0003800000 */
[----:B------:R-:W-:Y:S01]  /*1a90*/  ISETP.NE.AND P0, PT, R13, -0x1, PT ;  /* 0xffffffff0d00780c */ /* 0x000fe20003f05270 */
[----:B------:R-:W-:Y:S01]  /*1aa0*/  IMAD.U32 R21, RZ, RZ, UR4 ;  /* 0x00000004ff157e24 */ /* 0x000fe2000f8e00ff */
[----:B------:R-:W-:Y:S01]  /*1ab0*/  MOV R19, R9 ;  /* 0x0000000900137202 */ /* 0x000fe20000000f00 */
[----:B------:R-:W-:Y:S01]  /*1ac0*/  IMAD.MOV.U32 R20, RZ, RZ, R12 ;  /* 0x000000ffff147224 */ /* 0x000fe200078e000c */
[----:B------:R-:W-:Y:S01]  /*1ad0*/  MOV R3, R11 ;  /* 0x0000000b00037202 */ /* 0x000fe20000000f00 */
[----:B------:R-:W-:Y:S02]  /*1ae0*/  IMAD.MOV.U32 R18, RZ, RZ, R8 ;  /* 0x000000ffff127224 */ /* 0x000fe400078e0008 */
[----:B------:R-:W-:Y:S02]  /*1af0*/  IMAD.MOV.U32 R15, RZ, RZ, R7 ;  /* 0x000000ffff0f7224 */ /* 0x000fe400078e0007 */
[----:B------:R-:W-:-:S04]  /*1b00*/  IMAD.MOV.U32 R14, RZ, RZ, R6 ;  /* 0x000000ffff0e7224 */ /* 0x000fc800078e0006 */
[----:B------:R-:W-:Y:S05]  /*1b10*/  @!P0 BRA `(.L_x_16718) ;  /* 0x0000000400848947 */ /* 0x000fea0003800000 */
[----:B------:R-:W-:Y:S01]  /*1b20*/  IMAD.MOV.U32 R20, RZ, RZ, R12 ;  /* 0x000000ffff147224 */ /* 0x000fe200078e000c */
[----:B------:R-:W-:Y:S01]  /*1b30*/  MOV R15, R7 ;  /* 0x00000007000f7202 */ /* 0x000fe20000000f00 */
[----:B------:R-:W-:Y:S02]  /*1b40*/  IMAD.MOV.U32 R19, RZ, RZ, R9 ;  /* 0x000000ffff137224 */ /* 0x000fe400078e0009 */
[----:B------:R-:W-:Y:S02]  /*1b50*/  IMAD.MOV.U32 R18, RZ, RZ, R8 ;  /* 0x000000ffff127224 */ /* 0x000fe400078e0008 */
[----:B------:R-:W-:Y:S02]  /*1b60*/  IMAD.MOV.U32 R14, RZ, RZ, R6 ;  /* 0x000000ffff0e7224 */ /* 0x000fe400078e0006 */
[----:B------:R-:W-:Y:S02]  /*1b70*/  IMAD.MOV.U32 R3, RZ, RZ, R11 ;  /* 0x000000ffff037224 */ /* 0x000fe400078e000b */
[----:B------:R-:W-:Y:S01]  /*1b80*/  IMAD.MOV.U32 R21, RZ, RZ, RZ ;  /* 0x000000ffff157224 */ /* 0x000fe200078e00ff */
[----:B------:R-:W-:Y:S06]  /*1b90*/  BRA `(.L_x_16718) ;  /* 0x0000000400647947 */ /* 0x000fec0003800000 */
.L_x_16703:
[----:B------:R-:W-:Y:S01]  /*1ba0*/  UISETP.NE.AND UP0, UPT, UR4, URZ, UPT ;  /* 0x000000ff0400728c */ /* 0x000fe2000bf05270 */
[----:B------:R-:W-:Y:S02]  /*1bb0*/  HFMA2 R21, -RZ, RZ, 0, 5.9604644775390625e-08 ;  /* 0x00000001ff157431 */ /* 0x000fe400000001ff */
[----:B------:R-:W-:Y:S01]  /*1bc0*/  IMAD.MOV.U32 R20, RZ, RZ, 0x1 ;  /* 0x00000001ff147424 */ /* 0x000fe200078e00ff */
[----:B------:R-:W-:Y:S01]  /*1bd0*/  MOV R15, 0x1 ;  /* 0x00000001000f7802 */ /* 0x000fe20000000f00 */
[----:B------:R-:W-:Y:S02]  /*1be0*/  IMAD.MOV.U32 R19, RZ, RZ, 0x1 ;  /* 0x00000001ff137424 */ /* 0x000fe400078e00ff */
[----:B------:R-:W-:Y:S02]  /*1bf0*/  IMAD.MOV.U32 R18, RZ, RZ, 0x1 ;  /* 0x00000001ff127424 */ /* 0x000fe400078e00ff */
[----:B------:R-:W-:Y:S02]  /*1c00*/  IMAD.MOV.U32 R14, RZ, RZ, 0x1 ;  /* 0x00000001ff0e7424 */ /* 0x000fe400078e00ff */
[----:B------:R-:W-:-:S02]  /*1c10*/  IMAD.MOV.U32 R3, RZ, RZ, 0x1 ;  /* 0x00000001ff037424 */ /* 0x000fc400078e00ff */
[----:B------:R-:W-:Y:S01]  /*1c20*/  IMAD.MOV.U32 R2, RZ, RZ, 0x1 ;  /* 0x00000001ff027424 */ /* 0x000fe200078e00ff */
[----:B------:R-:W-:Y:S06]  /*1c30*/  BRA.U !UP0, `(.L_x_16718) ;  /* 0x00000005083c7547 */ /* 0x000fec000b800000 */
[----:B------:R-:W-:Y:S01]  /*1c40*/  MOV R3, UR5 ;  /* 0x0000000500037c02 */ /* 0x000fe20008000f00 */
[----:B------:R-:W-:-:S07]  /*1c50*/  IMAD.MOV.U32 R2, RZ, RZ, 0x1 ;  /* 0x00000001ff027424 */ /* 0x000fce00078e00ff */
.L_x_16719:
        /* <DEDUP_REMOVED lines=8> */
[----:B------:R-:W-:Y:S02]  /*1ce0*/  IMAD.U32 R5, RZ, RZ, UR5 ;  /* 0x00000005ff057e24 */ /* 0x000fe4000f8e00ff */
[----:B------:R-:W-:-:S07]  /*1cf0*/  IMAD.MOV.U32 R3, RZ, RZ, 0x1 ;  /* 0x00000001ff037424 */ /* 0x000fce00078e00ff */
.L_x_16720:
        /* <DEDUP_REMOVED lines=8> */
[----:B------:R-:W-:Y:S01]  /*1d80*/  MOV R5, UR5 ;  /* 0x0000000500057c02 */ /* 0x000fe20008000f00 */
[----:B------:R-:W-:-:S07]  /*1d90*/  IMAD.MOV.U32 R14, RZ, RZ, 0x1 ;  /* 0x00000001ff0e7424 */ /* 0x000fce00078e00ff */
.L_x_16721:
        /* <DEDUP_REMOVED lines=8> */
[----:B------:R-:W-:Y:S02]  /*1e20*/  IMAD.U32 R5, RZ, RZ, UR5 ;  /* 0x00000005ff057e24 */ /* 0x000fe4000f8e00ff */
[----:B------:R-:W-:-:S07]  /*1e30*/  IMAD.MOV.U32 R15, RZ, RZ, 0x1 ;  /* 0x00000001ff0f7424 */ /* 0x000fce00078e00ff */
.L_x_16722:
        /* <DEDUP_REMOVED lines=10> */
.L_x_16723:
        /* <DEDUP_REMOVED lines=10> */
.L_x_16724:
        /* <DEDUP_REMOVED lines=10> */
.L_x_16725:
        /* <DEDUP_REMOVED lines=8> */
[----:B------:R-:W-:-:S07]  /*20a0*/  IMAD.MOV.U32 R21, RZ, RZ, 0x1 ;  /* 0x00000001ff157424 */ /* 0x000fce00078e00ff */
.L_x_16726:
        /* <DEDUP_REMOVED lines=8> */
.L_x_16718:
[----:B------:R-:W-:Y:S05]  /*2130*/  BSYNC.RECONVERGENT B0 ;  /* 0x0000000000007941 */ /* 0x000fea0003800200 */
.L_x_16702:
[----:B-----5:R-:W0:Y:S02]  /*2140*/  LDC.64 R6, c[0x0][0x398] ;  /* 0x0000e600ff067b82 */ /* 0x020e240000000a00 */
[----:B0-----:R-:W-:-:S04]  /*2150*/  IMAD.WIDE.U32 R6, R0, 0x4, R6 ;  /* 0x0000000400067825 */ /* 0x001fc800078e0006 */
[----:B------:R-:W-:-:S05]  /*2160*/  IMAD.WIDE.U32 R6, R4, 0x8, R6 ;  /* 0x0000000804067825 */ /* 0x000fca00078e0006 */
[----:B------:R-:W-:Y:S04]  /*2170*/  STG.E.64 desc[UR6][R6.64], R2 ;  /* 0x0000000206007986 */ /* 0x000fe8000c101b06 */
[----:B------:R-:W-:Y:S04]  /*2180*/  STG.E.64 desc[UR6][R6.64+0x400], R14 ;  /* 0x0004000e06007986 */ /* 0x000fe8000c101b06 */
[----:B------:R-:W-:Y:S04]  /*2190*/  STG.E.64 desc[UR6][R6.64+0x800], R18 ;  /* 0x0008001206007986 */ /* 0x000fe8000c101b06 */
[----:B------:R-:W-:Y:S01]  /*21a0*/  STG.E.64 desc[UR6][R6.64+0xc00], R20 ;  /* 0x000c001406007986 */ /* 0x000fe2000c101b06 */
[----:B------:R-:W-:Y:S05]  /*21b0*/  EXIT ;  /* 0x000000000000794d */ /* 0x000fea0003800000 */
.L_x_16727:
        /* <DEDUP_REMOVED lines=12> */
.L_x_60874:


//--------------------- .text._ZN2at6native29vectorized_elementwise_kernelILi4EZNS0_50_GLOBAL__N__2680c7bb_12_PowKernel_cu_7dd49032_317029pow_tensor_scalar_kernel_implIiiEEvRNS_18TensorIteratorBaseET0_EUliE2_St5arrayIPcLm2EEEEviS6_T1_ --------------------------
	.section	.text._ZN2at6native29vectorized_elementwise_kernelILi4EZNS0_50_GLOBAL__N__2680c7bb_12_PowKernel_cu_7dd49032_317029pow_tensor_scalar_kernel_implIiiEEvRNS_18TensorIteratorBaseET0_EUliE2_St5arrayIPcLm2EEEEviS6_T1_,"ax",@progbits
	.align	128
        .global         _ZN2at6native29vectorized_elementwise_kernelILi4EZNS0_50_GLOBAL__N__2680c7bb_12_PowKernel_cu_7dd49032_317029pow_tensor_scalar_kernel_implIiiEEvRNS_18TensorIteratorBaseET0_EUliE2_St5arrayIPcLm2EEEEviS6_T1_
        .type           _ZN2at6native29vectorized_elementwise_kernelILi4EZNS0_50_GLOBAL__N__2680c7bb_12_PowKernel_cu_7dd49032_317029pow_tensor_scalar_kernel_implIiiEEvRNS_18TensorIteratorBaseET0_EUliE2_St5arrayIPcLm2EEEEviS6_T1_,@function
        .size           _ZN2at6native29vectorized_elementwise_kernelILi4EZNS0_50_GLOBAL__N__2680c7bb_12_PowKernel_cu_7dd49032_317029pow_tensor_scalar_kernel_implIiiEEvRNS_18TensorIteratorBaseET0_EUliE2_St5arrayIPcLm2EEEEviS6_T1_,(.L_x_60875 - _ZN2at6native29vectorized_elementwise_kernelILi4EZNS0_50_GLOBAL__N__2680c7bb_12_PowKernel_cu_7dd49032_317029pow_tensor_scalar_kernel_implIiiEEvRNS_18TensorIteratorBaseET0_EUliE2_St5arrayIPcLm2EEEEviS6_T1_)
        .other          _ZN2at6native29vectorized_elementwise_kernelILi4EZNS0_50_GLOBAL__N__2680c7bb_12_PowKernel_cu_7dd49032_317029pow_tensor_scalar_kernel_implIiiEEvRNS_18TensorIteratorBaseET0_EUliE2_St5arrayIPcLm2EEEEviS6_T1_,@"STO_CUDA_ENTRY STV_DEFAULT"
_ZN2at6native29vectorized_elementwise_kernelILi4EZNS0_50_GLOBAL__N__2680c7bb_12_PowKernel_cu_7dd49032_317029pow_tensor_scalar_kernel_implIiiEEvRNS_18TensorIteratorBaseET0_EUliE2_St5arrayIPcLm2EEEEviS6_T1_:
.text._ZN2at6native29vectorized_elementwise_kernelILi4EZNS0_50_GLOBAL__N__2680c7bb_12_PowKernel_cu_7dd49032_317029pow_tensor_scalar_kernel_implIiiEEvRNS_18TensorIteratorBaseET0_EUliE2_St5arrayIPcLm2EEEEviS6_T1_:
        /* <DEDUP_REMOVED lines=97> */
.L_x_16732:
[----:B------:R-:W-:Y:S05]  /*0610*/  BSYNC.RECONVERGENT B1 ;  /* 0x0000000000017941 */ /* 0x000fea0003800200 */
.L_x_16731:
        /* <DEDUP_REMOVED lines=9> */
.L_x_16734:
[----:B------:R-:W-:Y:S05]  /*06b0*/  BSYNC.RECONVERGENT B1 ;  /* 0x0000000000017941 */ /* 0x000fea0003800200 */
.L_x_16733:
        /* <DEDUP_REMOVED lines=8> */
.L_x_16736:
[----:B------:R-:W-:Y:S05]  /*0740*/  BSYNC.RECONVERGENT B1 ;  /* 0x0000000000017941 */ /* 0x000fea0003800200 */
.L_x_16735:
        /* <DEDUP_REMOVED lines=8> */
.L_x_16738:
[----:B------:R-:W-:Y:S05]  /*07d0*/  BSYNC.RECONVERGENT B1 ;  /* 0x0000000000017941 */ /* 0x000fea0003800200 */
.L_x_16737:
        /* <DEDUP_REMOVED lines=8> */
.L_x_16740:
[----:B------:R-:W-:Y:S05]  /*0860*/  BSYNC.RECONVERGENT B1 ;  /* 0x0000000000017941 */ /* 0x000fea0003800200 */
.L_x_16739:
        /* <DEDUP_REMOVED lines=8> */
.L_x_16742:
[----:B------:R-:W-:Y:S05]  /*08f0*/  BSYNC.RECONVERGENT B1 ;  /* 0x0000000000017941 */ /* 0x000fea0003800200 */
.L_x_16741:
        /* <DEDUP_REMOVED lines=8> */
.L_x_16744:
[----:B------:R-:W-:Y:S05]  /*0980*/  BSYNC.RECONVERGENT B1 ;  /* 0x0000000000017941 */ /* 0x000fea0003800200 */
.L_x_16743:
        /* <DEDUP_REMOVED lines=9> */
.L_x_16730:
        /* <DEDUP_REMOVED lines=26> */
.L_x_16748:
        /* <DEDUP_REMOVED lines=8> */
.L_x_16747:
[----:B------:R-:W-:Y:S05]  /*0c40*/  BSYNC.RECONVERGENT B1 ;  /* 0x0000000000017941 */ /* 0x000fea0003800200 */
.L_x_16746:
[----:B------:R-:W-:Y:S01]  /*0c50*/  BSSY.RECONVERGENT B1, `(.L_x_16749) ;  /* 0x000000e000017945 */ /* 0x000fe20003800200 */
[----:B------:R-:W-:Y:S01]  /*0c60*/  ISETP.GE.U32.AND P5, PT, R11, R16, PT ;  /* 0x000000100b00720c */ /* 0x000fe20003fa6070 */
[----:B------:R-:W-:Y:S02]  /*0c70*/  VIADD R13, R19, 0x380 ;  /* 0x00000380130d7836 */ /* 0x000fe40000000000 */
[----:B------:R-:W-:Y:S10]  /*0c80*/  @P4 BRA `(.L_x_16750) ;  /* 0x0000000000284947 */ /* 0x000ff40003800000 */
[----:B------:R-:W-:Y:S02]  /*0c90*/  HFMA2 R8, -RZ, RZ, 0, 5.9604644775390625e-08 ;  /* 0x00000001ff087431 */ /* 0x000fe400000001ff */
[----:B------:R-:W-:-:S07]  /*0ca0*/  IMAD.U32 R10, RZ, RZ, UR5 ;  /* 0x00000005ff0a7e24 */ /* 0x000fce000f8e00ff */
.L_x_16751:
        /* <DEDUP_REMOVED lines=8> */
.L_x_16750:
[----:B------:R-:W-:Y:S05]  /*0d30*/  BSYNC.RECONVERGENT B1 ;  /* 0x0000000000017941 */ /* 0x000fea0003800200 */
.L_x_16749:
[----:B------:R-:W-:Y:S01]  /*0d40*/  BSSY.RECONVERGENT B1, `(.L_x_16752) ;  /* 0x000000d000017945 */ /* 0x000fe20003800200 */
[----:B------:R-:W-:-:S03]  /*0d50*/  ISETP.GE.U32.AND P4, PT, R13, R16, PT ;  /* 0x000000100d00720c */ /* 0x000fc60003f86070 */
[----:B------:R-:W-:Y:S10]  /*0d60*/  @P0 BRA `(.L_x_16753) ;  /* 0x0000000000280947 */ /* 0x000ff40003800000 */
[----:B------:R-:W-:Y:S02]  /*0d70*/  IMAD.MOV.U32 R7, RZ, RZ, 0x1 ;  /* 0x00000001ff077424 */ /* 0x000fe400078e00ff */
[----:B------:R-:W-:-:S07]  /*0d80*/  IMAD.U32 R10, RZ, RZ, UR5 ;  /* 0x00000005ff0a7e24 */ /* 0x000fce000f8e00ff */
.L_x_16754:
        /* <DEDUP_REMOVED lines=8> */
.L_x_16753:
[----:B------:R-:W-:Y:S05]  /*0e10*/  BSYNC.RECONVERGENT B1 ;  /* 0x0000000000017941 */ /* 0x000fea0003800200 */
.L_x_16752:
[----:B------:R-:W-:Y:S04]  /*0e20*/  BSSY.RECONVERGENT B1, `(.L_x_16755) ;  /* 0x000000c000017945 */ /* 0x000fe80003800200 */
[----:B------:R-:W-:Y:S05]  /*0e30*/  @P1 BRA `(.L_x_16756) ;  /* 0x0000000000281947 */ /* 0x000fea0003800000 */
[----:B------:R-:W-:Y:S01]  /*0e40*/  IMAD.MOV.U32 R3, RZ, RZ, 0x1 ;  /* 0x00000001ff037424 */ /* 0x000fe200078e00ff */
[----:B------:R-:W-:-:S07]  /*0e50*/  MOV R10, UR5 ;  /* 0x00000005000a7c02 */ /* 0x000fce0008000f00 */
.L_x_16757:
        /* <DEDUP_REMOVED lines=8> */
.L_x_16756:
[----:B------:R-:W-:Y:S05]  /*0ee0*/  BSYNC.RECONVERGENT B1 ;  /* 0x0000000000017941 */ /* 0x000fea0003800200 */
.L_x_16755:
[----:B------:R-:W-:Y:S04]  /*0ef0*/  BSSY.RECONVERGENT B1, `(.L_x_16758) ;  /* 0x000000c000017945 */ /* 0x000fe80003800200 */
[----:B------:R-:W-:Y:S05]  /*0f00*/  @P2 BRA `(.L_x_16759) ;  /* 0x0000000000282947 */ /* 0x000fea0003800000 */
[----:B------:R-:W-:Y:S02]  /*0f10*/  IMAD.MOV.U32 R4, RZ, RZ, 0x1 ;  /* 0x00000001ff047424 */ /* 0x000fe400078e00ff */
[----:B------:R-:W-:-:S07]  /*0f20*/  IMAD.U32 R10, RZ, RZ, UR5 ;  /* 0x00000005ff0a7e24 */ /* 0x000fce000f8e00ff */
.L_x_16760:
        /* <DEDUP_REMOVED lines=8> */
.L_x_16759:
[----:B------:R-:W-:Y:S05]  /*0fb0*/  BSYNC.RECONVERGENT B1 ;  /* 0x0000000000017941 */ /* 0x000fea0003800200 */
.L_x_16758:
[----:B------:R-:W-:Y:S04]  /*0fc0*/  BSSY.RECONVERGENT B1, `(.L_x_16761) ;  /* 0x000000c000017945 */ /* 0x000fe80003800200 */
[----:B------:R-:W-:Y:S05]  /*0fd0*/  @P3 BRA `(.L_x_16762) ;  /* 0x0000000000283947 */ /* 0x000fea0003800000 */
[----:B------:R-:W-:Y:S02]  /*0fe0*/  IMAD.MOV.U32 R5, RZ, RZ, 0x1 ;  /* 0x00000001ff057424 */ /* 0x000fe400078e00ff */
[----:B------:R-:W-:-:S07]  /*0ff0*/  IMAD.U32 R10, RZ, RZ, UR5 ;  /* 0x00000005ff0a7e24 */ /* 0x000fce000f8e00ff */
.L_x_16763:
        /* <DEDUP_REMOVED lines=8> */
.L_x_16762:
[----:B------:R-:W-:Y:S05]  /*1080*/  BSYNC.RECONVERGENT B1 ;  /* 0x0000000000017941 */ /* 0x000fea0003800200 */
.L_x_16761:
[----:B------:R-:W-:Y:S04]  /*1090*/  BSSY.RECONVERGENT B1, `(.L_x_16764) ;  /* 0x000000c000017945 */ /* 0x000fe80003800200 */
[----:B------:R-:W-:Y:S05]  /*10a0*/  @P5 BRA `(.L_x_16765) ;  /* 0x0000000000285947 */ /* 0x000fea0003800000 */
[----:B------:R-:W-:Y:S01]  /*10b0*/  MOV R6, 0x1 ;  /* 0x0000000100067802 */ /* 0x000fe20000000f00 */
[----:B------:R-:W-:-:S07]  /*10c0*/  IMAD.U32 R10, RZ, RZ, UR5 ;  /* 0x00000005ff0a7e24 */ /* 0x000fce000f8e00ff */
.L_x_16766:
        /* <DEDUP_REMOVED lines=8> */
.L_x_16765:
[----:B------:R-:W-:Y:S05]  /*1150*/  BSYNC.RECONVERGENT B1 ;  /* 0x0000000000017941 */ /* 0x000fea0003800200 */
.L_x_16764:
[----:B------:R-:W-:Y:S05]  /*1160*/  @P4 BRA `(.L_x_16745) ;  /* 0x0000000000244947 */ /* 0x000fea0003800000 */
[----:B------:R-:W-:-:S07]  /*1170*/  IMAD.MOV.U32 R2, RZ, RZ, 0x1 ;  /* 0x00000001ff027424 */ /* 0x000fce00078e00ff */
.L_x_16767:
        /* <DEDUP_REMOVED lines=8> */
.L_x_16745:
[----:B------:R-:W-:Y:S05]  /*1200*/  BSYNC.RECONVERGENT B0 ;  /* 0x0000000000007941 */ /* 0x000fea0003800200 */
.L_x_16729:
        /* <DEDUP_REMOVED lines=16> */
.L_x_16770:
[----:B------:R-:W-:-:S13]  /*1310*/  ISETP.GE.U32.AND P0, PT, R19, R16, PT ;  /* 0x000000101300720c */ /* 0x000fda0003f06070 */
[----:B------:R-:W-:Y:S05]  /*1320*/  @P0 BRA `(.L_x_16772) ;  /* 0x0000000000300947 */ /* 0x000fea0003800000 */
[----:B0-----:R-:W0:Y:S01]  /*1330*/  LDC.64 R8, c[0x0][0x398] ;  /* 0x0000e600ff087b82 */ /* 0x001e220000000a00 */
[----:B------:R-:W-:Y:S02]  /*1340*/  IMAD.IADD R11, R0, 0x1, R19 ;  /* 0x00000001000b7824 */ /* 0x000fe400078e0213 */
[----:B------:R-:W-:Y:S02]  /*1350*/  VIADD R19, R19, 0x80 ;  /* 0x0000008013137836 */ /* 0x000fe40000000000 */
[----:B0-----:R-:W-:-:S05]  /*1360*/  IMAD.WIDE.U32 R8, R11, 0x4, R8 ;  /* 0x000000040b087825 */ /* 0x001fca00078e0008 */
[----:B------:R1:W-:Y:S02]  /*1370*/  STG.E desc[UR6][R8.64], R7 ;  /* 0x0000000708007986 */ /* 0x0003e4000c101906 */
.L_x_16771:
[----:B------:R-:W-:-:S13]  /*1380*/  ISETP.GE.U32.AND P0, PT, R19, R16, PT ;  /* 0x000000101300720c */ /* 0x000fda0003f06070 */
[----:B------:R-:W-:Y:S05]  /*1390*/  @P0 BRA `(.L_x_16773) ;  /* 0x0000000000300947 */ /* 0x000fea0003800000 */
[----:B01----:R-:W0:Y:S01]  /*13a0*/  LDC.64 R8, c[0x0][0x398] ;  /* 0x0000e600ff087b82 */ /* 0x003e220000000a00 */
[----:B------:R-:W-:Y:S01]  /*13b0*/  IMAD.IADD R7, R0, 0x1, R19 ;  /* 0x0000000100077824 */ /* 0x000fe200078e0213 */
[----:B------:R-:W-:-:S03]  /*13c0*/  IADD3 R19, PT, PT, R19, 0x80, RZ ;  /* 0x0000008013137810 */ /* 0x000fc60007ffe0ff */
[----:B0-----:R-:W-:-:S05]  /*13d0*/  IMAD.WIDE.U32 R8, R7, 0x4, R8 ;  /* 0x0000000407087825 */ /* 0x001fca00078e0008 */
[----:B------:R1:W-:Y:S02]  /*13e0*/  STG.E desc[UR6][R8.64], R3 ;  /* 0x0000000308007986 */ /* 0x0003e4000c101906 */
.L_x_16772:
[----:B------:R-:W-:-:S13]  /*13f0*/  ISETP.GE.U32.AND P0, PT, R19, R16, PT ;  /* 0x000000101300720c */ /* 0x000fda0003f06070 */
[----:B------:R-:W-:Y:S05]  /*1400*/  @P0 BRA `(.L_x_16774) ;  /* 0x0000000000340947 */ /* 0x000fea0003800000 */
[----:B01----:R-:W0:Y:S01]  /*1410*/  LDC.64 R8, c[0x0][0x398] ;  /* 0x0000e600ff087b82 */ /* 0x003e220000000a00 */
[----:B------:R-:W-:Y:S02]  /*1420*/  IMAD.IADD R3, R0, 0x1, R19 ;  /* 0x0000000100037824 */ /* 0x000fe400078e0213 */
[----:B------:R-:W-:Y:S02]  /*1430*/  VIADD R19, R19, 0x80 ;  /* 0x0000008013137836 */ /* 0x000fe40000000000 */
[----:B0-----:R-:W-:-:S05]  /*1440*/  IMAD.WIDE.U32 R8, R3, 0x4, R8 ;  /* 0x0000000403087825 */ /* 0x001fca00078e0008 */
[----:B------:R2:W-:Y:S02]  /*1450*/  STG.E desc[UR6][R8.64], R4 ;  /* 0x0000000408007986 */ /* 0x0005e4000c101906 */
.L_x_16773:
        /* <DEDUP_REMOVED lines=8> */
.L_x_16774:
[----:B------:R-:W-:Y:S05]  /*14e0*/  BSYNC.RELIABLE B1 ;  /* 0x0000000000017941 */ /* 0x000fea0003800100 */
.L_x_16769:
[----:B------:R-:W-:-:S13]  /*14f0*/  ISETP.GE.U32.AND P0, PT, R19, R16, PT ;  /* 0x000000101300720c */ /* 0x000fda0003f06070 */
[----:B--2---:R-:W2:Y:S01]  /*1500*/  @!P0 LDC.64 R4, c[0x0][0x398] ;  /* 0x0000e600ff048b82 */ /* 0x004ea20000000a00 */
[----:B-1----:R-:W-:Y:S02]  /*1510*/  @!P0 IMAD.IADD R3, R0, 0x1, R19 ;  /* 0x0000000100038824 */ /* 0x002fe400078e0213 */
[----:B------:R-:W-:Y:S02]  /*1520*/  @!P0 VIADD R19, R19, 0x80 ;  /* 0x0000008013138836 */ /* 0x000fe40000000000 */
[----:B--2---:R-:W-:-:S05]  /*1530*/  @!P0 IMAD.WIDE.U32 R4, R3, 0x4, R4 ;  /* 0x0000000403048825 */ /* 0x004fca00078e0004 */
[----:B------:R3:W-:Y:S02]  /*1540*/  @!P0 STG.E desc[UR6][R4.64], R6 ;  /* 0x0000000604008986 */ /* 0x0007e4000c101906 */
.L_x_16775:
[----:B------:R-:W-:Y:S05]  /*1550*/  BSYNC.RECONVERGENT B0 ;  /* 0x0000000000007941 */ /* 0x000fea0003800200 */
.L_x_16768:
        /* <DEDUP_REMOVED lines=8> */
.L_x_16728:
[----:B------:R-:W0:Y:S01]  /*15e0*/  S2R R2, SR_TID.X ;  /* 0x0000000000027919 */ /* 0x000e220000002100 */
[----:B------:R-:W1:Y:S01]  /*15f0*/  LDC.64 R4, c[0x0][0x3a0] ;  /* 0x0000e800ff047b82 */ /* 0x000e620000000a00 */
[----:B------:R-:W2:Y:S01]  /*1600*/  LDCU UR4, c[0x0][0x388] ;  /* 0x00007100ff0477ac */ /* 0x000ea20008000800 */
[----:B-1----:R-:W-:-:S04]  /*1610*/  IMAD.WIDE.U32 R4, R0, 0x4, R4 ;  /* 0x0000000400047825 */ /* 0x002fc800078e0004 */
[----:B0-----:R-:W-:-:S05]  /*1620*/  IMAD.WIDE.U32 R12, R2, 0x10, R4 ;  /* 0x00000010020c7825 */ /* 0x001fca00078e0004 */
[----:B------:R0:W5:Y:S04]  /*1630*/  LDG.E.128 R4, desc[UR6][R12.64] ;  /* 0x000000060c047981 */ /* 0x000168000c1e1d00 */
[----:B------:R0:W5:Y:S01]  /*1640*/  LDG.E.128 R8, desc[UR6][R12.64+0x800] ;  /* 0x000800060c087981 */ /* 0x000162000c1e1d00 */
        /* <DEDUP_REMOVED lines=16> */
.L_x_16779:
[----:B------:R-:W-:Y:S05]  /*1750*/  BSYNC.RECONVERGENT B1 ;  /* 0x0000000000017941 */ /* 0x000fea0003800200 */
.L_x_16778:
        /* <DEDUP_REMOVED lines=11> */
.L_x_16781:
[----:B------:R-:W-:Y:S05]  /*1810*/  BSYNC.RECONVERGENT B1 ;  /* 0x0000000000017941 */ /* 0x000fea0003800200 */
.L_x_16780:
[----:B------:R-:W-:Y:S04]  /*1820*/  BSSY.RECONVERGENT B1, `(.L_x_16782) ;  /* 0x0000005000017945 */ /* 0x000fe80003800200 */
[----:B------:R-:W-:Y:S05]  /*1830*/  @!P0 BRA `(.L_x_16783) ;  /* 0x00000000000c8947 */ /* 0x000fea0003800000 */
[----:B------:R-:W-:Y:S01]  /*1840*/  ISETP.NE.AND P0, PT, R6, -0x1, PT ;  /* 0xffffffff0600780c */ /* 0x000fe20003f05270 */
[----:B------:R-:W-:-:S12]  /*1850*/  IMAD.U32 R6, RZ, RZ, UR4 ;  /* 0x00000004ff067e24 */ /* 0x000fd8000f8e00ff */
[----:B------:R-:W-:-:S07]  /*1860*/  @P0 IMAD.MOV.U32 R6, RZ, RZ, RZ ;  /* 0x000000ffff060224 */ /* 0x000fce00078e00ff */
.L_x_16783:
[----:B------:R-:W-:Y:S05]  /*1870*/  BSYNC.RECONVERGENT B1 ;  /* 0x0000000000017941 */ /* 0x000fea0003800200 */
.L_x_16782:
[----:B------:R-:W-:Y:S04]  /*1880*/  BSSY.RECONVERGENT B1, `(.L_x_16784) ;  /* 0x0000005000017945 */ /* 0x000fe80003800200 */
[----:B------:R-:W-:Y:S05]  /*1890*/  @!P2 BRA `(.L_x_16785) ;  /* 0x00000000000ca947 */ /* 0x000fea0003800000 */
[----:B------:R-:W-:Y:S02]  /*18a0*/  ISETP.NE.AND P0, PT, R7, -0x1, PT ;  /* 0xffffffff0700780c */ /* 0x000fe40003f05270 */
[----:B------:R-:W-:-:S11]  /*18b0*/  MOV R7, UR4 ;  /* 0x0000000400077c02 */ /* 0x000fd60008000f00 */
[----:B------:R-:W-:-:S07]  /*18c0*/  @P0 IMAD.MOV.U32 R7, RZ, RZ, RZ ;  /* 0x000000ffff070224 */ /* 0x000fce00078e00ff */
.L_x_16785:
[----:B------:R-:W-:Y:S05]  /*18d0*/  BSYNC.RECONVERGENT B1 ;  /* 0x0000000000017941 */ /* 0x000fea0003800200 */
.L_x_16784:
[----:B------:R-:W-:Y:S04]  /*18e0*/  BSSY.RECONVERGENT B1, `(.L_x_16786) ;  /* 0x0000005000017945 */ /* 0x000fe80003800200 */
[----:B------:R-:W-:Y:S05]  /*18f0*/  @!P3 BRA `(.L_x_16787) ;  /* 0x00000000000cb947 */ /* 0x000fea0003800000 */
[----:B------:R-:W-:Y:S01]  /*1900*/  ISETP.NE.AND P0, PT, R8, -0x1, PT ;  /* 0xffffffff0800780c */ /* 0x000fe20003f05270 */
[----:B------:R-:W-:-:S12]  /*1910*/  IMAD.U32 R8, RZ, RZ, UR4 ;  /* 0x00000004ff087e24 */ /* 0x000fd8000f8e00ff */
[----:B------:R-:W-:-:S07]  /*1920*/  @P0 IMAD.MOV.U32 R8, RZ, RZ, RZ ;  /* 0x000000ffff080224 */ /* 0x000fce00078e00ff */
.L_x_16787:
[----:B------:R-:W-:Y:S05]  /*1930*/  BSYNC.RECONVERGENT B1 ;  /* 0x0000000000017941 */ /* 0x000fea0003800200 */
.L_x_16786:
[----:B------:R-:W-:Y:S04]  /*1940*/  BSSY.RECONVERGENT B1, `(.L_x_16788) ;  /* 0x0000005000017945 */ /* 0x000fe80003800200 */
[----:B------:R-:W-:Y:S05]  /*1950*/  @!P4 BRA `(.L_x_16789) ;  /* 0x00000000000cc947 */ /* 0x000fea0003800000 */
[----:B------:R-:W-:Y:S02]  /*1960*/  ISETP.NE.AND P0, PT, R9, -0x1, PT ;  /* 0xffffffff0900780c */ /* 0x000fe40003f05270 */
[----:B------:R-:W-:-:S11]  /*1970*/  MOV R9, UR4 ;  /* 0x0000000400097c02 */ /* 0x000fd60008000f00 */
[----:B------:R-:W-:-:S07]  /*1980*/  @P0 IMAD.MOV.U32 R9, RZ, RZ, RZ ;  /* 0x000000ffff090224 */ /* 0x000fce00078e00ff */
.L_x_16789:
[----:B------:R-:W-:Y:S05]  /*1990*/  BSYNC.RECONVERGENT B1 ;  /* 0x0000000000017941 */ /* 0x000fea0003800200 */
.L_x_16788:
[----:B------:R-:W-:Y:S04]  /*19a0*/  BSSY.RECONVERGENT B1, `(.L_x_16790) ;  /* 0x0000005000017945 */ /* 0x000fe80003800200 */
[----:B------:R-:W-:Y:S05]  /*19b0*/  @!P5 BRA `(.L_x_16791) ;  /* 0x00000000000cd947 */ /* 0x000fea0003800000 */
[----:B------:R-:W-:Y:S01]  /*19c0*/  ISETP.NE.AND P0, PT, R10, -0x1, PT ;  /* 0xffffffff0a00780c */ /* 0x000fe20003f05270 */
[----:B------:R-:W-:-:S12]  /*19d0*/  IMAD.U32 R10, RZ, RZ, UR4 ;  /* 0x00000004ff0a7e24 */ /* 0x000fd8000f8e00ff */
[----:B------:R-:W-:-:S07]  /*19e0*/  @P0 IMAD.MOV.U32 R10, RZ, RZ, RZ ;  /* 0x000000ffff0a0224 */ /* 0x000fce00078e00ff */
.L_x_16791:
[----:B------:R-:W-:Y:S05]  /*19f0*/  BSYNC.RECONVERGENT B1 ;  /* 0x0000000000017941 */ /* 0x000fea0003800200 */
.L_x_16790:
        /* <DEDUP_REMOVED lines=24> */
.L_x_16777:
        /* <DEDUP_REMOVED lines=12> */
.L_x_16793:
        /* <DEDUP_REMOVED lines=10> */
.L_x_16794:
        /* <DEDUP_REMOVED lines=10> */
.L_x_16795:
        /* <DEDUP_REMOVED lines=10> */
.L_x_16796:
        /* <DEDUP_REMOVED lines=10> */
.L_x_16797:
        /* <DEDUP_REMOVED lines=10> */
.L_x_16798:
        /* <DEDUP_REMOVED lines=10> */
.L_x_16799:
        /* <DEDUP_REMOVED lines=9> */
.L_x_16800:
        /* <DEDUP_REMOVED lines=8> */
.L_x_16792:
[----:B------:R-:W-:Y:S05]  /*2110*/  BSYNC.RECONVERGENT B0 ;  /* 0x0000000000007941 */ /* 0x000fea0003800200 */
.L_x_16776:
[----:B-----5:R-:W0:Y:S02]  /*2120*/  LDC.64 R4, c[0x0][0x398] ;  /* 0x0000e600ff047b82 */ /* 0x020e240000000a00 */
[----:B0-----:R-:W-:-:S04]  /*2130*/  IMAD.WIDE.U32 R4, R0, 0x4, R4 ;  /* 0x0000000400047825 */ /* 0x001fc800078e0004 */
[----:B------:R-:W-:-:S05]  /*2140*/  IMAD.WIDE.U32 R4, R2, 0x10, R4 ;  /* 0x0000001002047825 */ /* 0x000fca00078e0004 */
[----:B------:R-:W-:Y:S04]  /*2150*/  STG.E.128 desc[UR6][R4.64], R20 ;  /* 0x0000001404007986 */ /* 0x000fe8000c101d06 */
[----:B------:R-:W-:Y:S01]  /*2160*/  STG.E.128 desc[UR6][R4.64+0x800], R12 ;  /* 0x0008000c04007986 */ /* 0x000fe2000c101d06 */
[----:B------:R-:W-:Y:S05]  /*2170*/  EXIT ;  /* 0x000000000000794d */ /* 0x000fea0003800000 */
.L_x_16801:
        /* <DEDUP_REMOVED lines=16> */
.L_x_60875:


//--------------------- .text._ZN2at6native29vectorized_elementwise_kernelILi8EZNS0_50_GLOBAL__N__2680c7bb_12_PowKernel_cu_7dd49032_317029pow_tensor_scalar_kernel_implIiiEEvRNS_18TensorIteratorBaseET0_EUliE2_St5arrayIPcLm2EEEEviS6_T1_ --------------------------
	.section	.text._ZN2at6native29vectorized_elementwise_kernelILi8EZNS0_50_GLOBAL__N__2680c7bb_12_PowKernel_cu_7dd49032_317029pow_tensor_scalar_kernel_implIiiEEvRNS_18TensorIteratorBaseET0_EUliE2_St5arrayIPcLm2EEEEviS6_T1_,"ax",@progbits
	.align	128
        .global         _ZN2at6native29vectorized_elementwise_kernelILi8EZNS0_50_GLOBAL__N__2680c7bb_12_PowKernel_cu_7dd49032_317029pow_tensor_scalar_kernel_implIiiEEvRNS_18TensorIteratorBaseET0_EUliE2_St5arrayIPcLm2EEEEviS6_T1_
        .type           _ZN2at6native29vectorized_elementwise_kernelILi8EZNS0_50_GLOBAL__N__2680c7bb_12_PowKernel_cu_7dd49032_317029pow_tensor_scalar_kernel_implIiiEEvRNS_18TensorIteratorBaseET0_EUliE2_St5arrayIPcLm2EEEEviS6_T1_,@function
        .size           _ZN2at6native29vectorized_elementwise_kernelILi8EZNS0_50_GLOBAL__N__2680c7bb_12_PowKernel_cu_7dd49032_317029pow_tensor_scalar_kernel_implIiiEEvRNS_18TensorIteratorBaseET0_EUliE2_St5arrayIPcLm2EEEEviS6_T1_,(.L_x_60876 - _ZN2at6native29vectorized_elementwise_kernelILi8EZNS0_50_GLOBAL__N__2680c7bb_12_PowKernel_cu_7dd49032_317029pow_tensor_scalar_kernel_implIiiEEvRNS_18TensorIteratorBaseET0_EUliE2_St5arrayIPcLm2EEEEviS6_T1_)
        .other          _ZN2at6native29vectorized_elementwise_kernelILi8EZNS0_50_GLOBAL__N__2680c7bb_12_PowKernel_cu_7dd49032_317029pow_tensor_scalar_kernel_implIiiEEvRNS_18TensorIteratorBaseET0_EUliE2_St5arrayIPcLm2EEEEviS6_T1_,@"STO_CUDA_ENTRY STV_DEFAULT"
_ZN2at6native29vectorized_elementwise_kernelILi8EZNS0_50_GLOBAL__N__2680c7bb_12_PowKernel_cu_7dd49032_317029pow_tensor_scalar_kernel_implIiiEEvRNS_18TensorIteratorBaseET0_EUliE2_St5arrayIPcLm2EEEEviS6_T1_:
.text._ZN2at6native29vectorized_elementwise_kernelILi8EZNS0_50_GLOBAL__N__2680c7bb_12_PowKernel_cu_7dd49032_317029pow_tensor_scalar_kernel_implIiiEEvRNS_18TensorIteratorBaseET0_EUliE2_St5arrayIPcLm2EEEEviS6_T1_:
[----:B------:R-:W-:Y:S01]  /*0000*/  LDC R1, c[0x0][0x37c] ;  /* 0x0000df00ff017b82 */ /* 0x000fe20000000800 */
[----:B------:R-:W-:Y:S05]  /*0010*/  EXIT ;  /* 0x000000000000794d */ /* 0x000fea0003800000 */
.L_x_16802:
        /* <DEDUP_REMOVED lines=14> */
.L_x_60876:


//--------------------- .text._ZN2at6native18elementwise_kernelILi128ELi4EZNS0_15gpu_kernel_implIZNS0_50_GLOBAL__N__2680c7bb_12_PowKernel_cu_7dd49032_317029pow_tensor_scalar_kernel_implIiiEEvRNS_18TensorIteratorBaseET0_EUliE1_EEvS6_RKT_EUliE_EEviT1_ --------------------------
	.section	.text._ZN2at6native18elementwise_kernelILi128ELi4EZNS0_15gpu_kernel_implIZNS0_50_GLOBAL__N__2680c7bb_12_PowKernel_cu_7dd49032_317029pow_tensor_scalar_kernel_implIiiEEvRNS_18TensorIteratorBaseET0_EUliE1_EEvS6_RKT_EUliE_EEviT1_,"ax",@progbits
	.align	128
        .global         _ZN2at6native18elementwise_kernelILi128ELi4EZNS0_15gpu_kernel_implIZNS0_50_GLOBAL__N__2680c7bb_12_PowKernel_cu_7dd49032_317029pow_tensor_scalar_kernel_implIiiEEvRNS_18TensorIteratorBaseET0_EUliE1_EEvS6_RKT_EUliE_EEviT1_
        .type           _ZN2at6native18elementwise_kernelILi128ELi4EZNS0_15gpu_kernel_implIZNS0_50_GLOBAL__N__2680c7bb_12_PowKernel_cu_7dd49032_317029pow_tensor_scalar_kernel_implIiiEEvRNS_18TensorIteratorBaseET0_EUliE1_EEvS6_RKT_EUliE_EEviT1_,@function
        .size           _ZN2at6native18elementwise_kernelILi128ELi4EZNS0_15gpu_kernel_implIZNS0_50_GLOBAL__N__2680c7bb_12_PowKernel_cu_7dd49032_317029pow_tensor_scalar_kernel_implIiiEEvRNS_18TensorIteratorBaseET0_EUliE1_EEvS6_RKT_EUliE_EEviT1_,(.L_x_60630 - _ZN2at6native18elementwise_kernelILi128ELi4EZNS0_15gpu_kernel_implIZNS0_50_GLOBAL__N__2680c7bb_12_PowKernel_cu_7dd49032_317029pow_tensor_scalar_kernel_implIiiEEvRNS_18TensorIteratorBaseET0_EUliE1_EEvS6_RKT_EUliE_EEviT1_)
        .other          _ZN2at6native18elementwise_kernelILi128ELi4EZNS0_15gpu_kernel_implIZNS0_50_GLOBAL__N__2680c7bb_12_PowKernel_cu_7dd49032_317029pow_tensor_scalar_kernel_implIiiEEvRNS_18TensorIteratorBaseET0_EUliE1_EEvS6_RKT_EUliE_EEviT1_,@"STO_CUDA_ENTRY STV_DEFAULT"
_ZN2at6native18elementwise_kernelILi128ELi4EZNS0_15gpu_kernel_implIZNS0_50_GLOBAL__N__2680c7bb_12_PowKernel_cu_7dd49032_317029pow_tensor_scalar_kernel_implIiiEEvRNS_18TensorIteratorBaseET0_EUliE1_EEvS6_RKT_EUliE_EEviT1_:
.text._ZN2at6native18elementwise_kernelILi128ELi4EZNS0_15gpu_kernel_implIZNS0_50_GLOBAL__N__2680c7bb_12_PowKernel_cu_7dd49032_317029pow_tensor_scalar_kernel_implIiiEEvRNS_18TensorIteratorBaseET0_EUliE1_EEvS6_RKT_EUliE_EEviT1_:
        /* <DEDUP_REMOVED lines=319> */
.L_x_16805:
        /* <DEDUP_REMOVED lines=16> */
.L_x_16809:
[----:B------:R0:W5:Y:S01]  /*14f0*/  LDG.E.U8 R0, desc[UR36][R2.64] ;  /* 0x0000002402007981 */ /* 0x000162000c1e1100 */
[----:B------:R-:W-:Y:S05]  /*1500*/  BRA `(.L_x_16811) ;  /* 0x0000000c002c7947 */ /* 0x000fea0003800000 */
.L_x_16808:
        /* <DEDUP_REMOVED lines=8> */
.L_x_16813:
[----:B------:R0:W5:Y:S01]  /*1590*/  LDG.E R0, desc[UR36][R2.64] ;  /* 0x0000002402007981 */ /* 0x000162000c1e1900 */
[----:B------:R-:W-:Y:S05]  /*15a0*/  BRA `(.L_x_16811) ;  /* 0x0000000c00047947 */ /* 0x000fea0003800000 */
.L_x_16812:
[----:B------:R0:W5:Y:S01]  /*15b0*/  LDG.E.S16 R0, desc[UR36][R2.64] ;  /* 0x0000002402007981 */ /* 0x000162000c1e1700 */
[----:B------:R-:W-:Y:S05]  /*15c0*/  BRA `(.L_x_16811) ;  /* 0x0000000800fc7947 */ /* 0x000fea0003800000 */
.L_x_16807:
        /* <DEDUP_REMOVED lines=9> */
.L_x_16815:
[----:B------:R-:W2:Y:S02]  /*1660*/  LDG.E.U16 R2, desc[UR36][R2.64] ;  /* 0x0000002402027981 */ /* 0x000ea4000c1e1500 */
[----:B--2---:R-:W-:-:S06]  /*1670*/  HADD2.F32 R0, -RZ, R2.H0_H0 ;  /* 0x20000002ff007230 */ /* 0x004fcc0000004100 */
[----:B------:R-:W0:Y:S01]  /*1680*/  F2I.FTZ.TRUNC.NTZ R0, R0 ;  /* 0x0000000000007305 */ /* 0x000e22000021f100 */
[----:B------:R-:W-:Y:S05]  /*1690*/  BRA `(.L_x_16811) ;  /* 0x0000000800c87947 */ /* 0x000fea0003800000 */
.L_x_16814:
        /* <DEDUP_REMOVED lines=9> */
.L_x_16817:
[----:B------:R-:W2:Y:S02]  /*1730*/  LDG.E.U16 R2, desc[UR36][R2.64] ;  /* 0x0000002402027981 */ /* 0x000ea4000c1e1500 */
[----:B--2---:R-:W-:-:S06]  /*1740*/  HADD2.F32 R0, -RZ, R2.H0_H0 ;  /* 0x20000002ff007230 */ /* 0x004fcc0000004100 */
[----:B------:R-:W0:Y:S01]  /*1750*/  F2I.FTZ.TRUNC.NTZ R0, R0 ;  /* 0x0000000000007305 */ /* 0x000e22000021f100 */
[----:B------:R-:W-:Y:S05]  /*1760*/  BRA `(.L_x_16811) ;  /* 0x0000000800947947 */ /* 0x000fea0003800000 */
.L_x_16816:
[----:B------:R-:W2:Y:S02]  /*1770*/  LDG.E.64 R2, desc[UR36][R2.64] ;  /* 0x0000002402027981 */ /* 0x000ea4000c1e1b00 */
[----:B--2---:R0:W1:Y:S02]  /*1780*/  F2I.F64.TRUNC R0, R2 ;  /* 0x0000000200007311 */ /* 0x004064000030d100 */
[----:B01----:R-:W-:Y:S05]  /*1790*/  BRA `(.L_x_16811) ;  /* 0x0000000800887947 */ /* 0x003fea0003800000 */
.L_x_16806:
        /* <DEDUP_REMOVED lines=12> */
.L_x_16820:
[----:B------:R-:W2:Y:S02]  /*1860*/  LDG.E.64 R2, desc[UR36][R2.64] ;  /* 0x0000002402027981 */ /* 0x000ea4000c1e1b00 */
[----:B--2---:R0:W1:Y:S02]  /*1870*/  F2I.F64.TRUNC R0, R2 ;  /* 0x0000000200007311 */ /* 0x004064000030d100 */
[----:B01----:R-:W-:Y:S05]  /*1880*/  BRA `(.L_x_16811) ;  /* 0x00000008004c7947 */ /* 0x003fea0003800000 */
.L_x_16819:
        /* <DEDUP_REMOVED lines=26> */
.L_x_16822:
        /* <DEDUP_REMOVED lines=13> */
.L_x_16821:
[----:B------:R-:W2:Y:S02]  /*1b00*/  LDG.E.U16 R0, desc[UR36][R2.64] ;  /* 0x0000002402007981 */ /* 0x000ea4000c1e1500 */
[----:B--2---:R-:W-:-:S06]  /*1b10*/  IMAD.U32 R0, R0, 0x10000, RZ ;  /* 0x0001000000007824 */ /* 0x004fcc00078e00ff */
[----:B------:R-:W0:Y:S01]  /*1b20*/  F2I.FTZ.TRUNC.NTZ R0, R0 ;  /* 0x0000000000007305 */ /* 0x000e22000021f100 */
[----:B------:R-:W-:Y:S05]  /*1b30*/  BRA `(.L_x_16811) ;  /* 0x0000000400a07947 */ /* 0x000fea0003800000 */
.L_x_16818:
        /* <DEDUP_REMOVED lines=10> */
.L_x_16825:
        /* <DEDUP_REMOVED lines=21> */
.L_x_16829:
[----:B------:R-:W-:Y:S05]  /*1d30*/  BSYNC.RECONVERGENT B1 ;  /* 0x0000000000017941 */ /* 0x000fea0003800200 */
.L_x_16828:
[----:B------:R-:W-:Y:S02]  /*1d40*/  SHF.L.U32 R0, R0, 0x14, RZ ;  /* 0x0000001400007819 */ /* 0x000fe400000006ff */
[----:B------:R-:W-:-:S04]  /*1d50*/  LEA R2, R2, 0x3b800000, 0x17 ;  /* 0x3b80000002027811 */ /* 0x000fc800078eb8ff */
[----:B------:R-:W-:-:S07]  /*1d60*/  LOP3.LUT R0, R2, R0, R7, 0xfe, !PT ;  /* 0x0000000002007212 */ /* 0x000fce00078efe07 */
.L_x_16827:
[----:B------:R-:W-:Y:S05]  /*1d70*/  BSYNC.RECONVERGENT B0 ;  /* 0x0000000000007941 */ /* 0x000fea0003800200 */
.L_x_16826:
[----:B------:R-:W1:Y:S01]  /*1d80*/  F2I.FTZ.TRUNC.NTZ R0, R0 ;  /* 0x0000000000007305 */ /* 0x000e62000021f100 */
[----:B------:R-:W-:Y:S05]  /*1d90*/  BRA `(.L_x_16811) ;  /* 0x0000000400087947 */ /* 0x000fea0003800000 */
.L_x_16824:
        /* <DEDUP_REMOVED lines=21> */
.L_x_16833:
[----:B------:R-:W-:Y:S05]  /*1ef0*/  BSYNC.RECONVERGENT B1 ;  /* 0x0000000000017941 */ /* 0x000fea0003800200 */
.L_x_16832:
[----:B------:R-:W-:Y:S01]  /*1f00*/  IMAD.SHL.U32 R0, R0, 0x200000, RZ ;  /* 0x0020000000007824 */ /* 0x000fe200078e00ff */
[----:B------:R-:W-:-:S04]  /*1f10*/  LEA R2, R2, 0x37800000, 0x17 ;  /* 0x3780000002027811 */ /* 0x000fc800078eb8ff */
[----:B------:R-:W-:-:S07]  /*1f20*/  LOP3.LUT R0, R2, R0, R7, 0xfe, !PT ;  /* 0x0000000002007212 */ /* 0x000fce00078efe07 */
.L_x_16831:
[----:B------:R-:W-:Y:S05]  /*1f30*/  BSYNC.RECONVERGENT B0 ;  /* 0x0000000000007941 */ /* 0x000fea0003800200 */
.L_x_16830:
[----:B------:R-:W2:Y:S01]  /*1f40*/  F2I.FTZ.TRUNC.NTZ R0, R0 ;  /* 0x0000000000007305 */ /* 0x000ea2000021f100 */
[----:B------:R-:W-:Y:S05]  /*1f50*/  BRA `(.L_x_16811) ;  /* 0x0000000000987947 */ /* 0x000fea0003800000 */
.L_x_16823:
[----:B------:R-:W-:-:S09]  /*1f60*/  UISETP.NE.AND UP0, UPT, UR4, 0x1c, UPT ;  /* 0x0000001c0400788c */ /* 0x000fd2000bf05270 */
[----:B------:R-:W-:Y:S05]  /*1f70*/  BRA.U !UP0, `(.L_x_16834) ;  /* 0x00000001088c7547 */ /* 0x000fea000b800000 */
[----:B------:R-:W-:-:S09]  /*1f80*/  UISETP.NE.AND UP0, UPT, UR4, 0x1d, UPT ;  /* 0x0000001d0400788c */ /* 0x000fd2000bf05270 */
[----:B------:R-:W-:Y:S05]  /*1f90*/  BRA.U !UP0, `(.L_x_16835) ;  /* 0x00000001087c7547 */ /* 0x000fea000b800000 */
[----:B------:R-:W-:-:S09]  /*1fa0*/  UISETP.NE.AND UP0, UPT, UR4, 0x2c, UPT ;  /* 0x0000002c0400788c */ /* 0x000fd2000bf05270 */
[----:B------:R-:W-:Y:S05]  /*1fb0*/  BRA.U !UP0, `(.L_x_16836) ;  /* 0x0000000108487547 */ /* 0x000fea000b800000 */
.L_x_16810:
        /* <DEDUP_REMOVED lines=16> */
.L_x_16837:
[----:B------:R-:W-:Y:S01]  /*20c0*/  IMAD.MOV.U32 R0, RZ, RZ, RZ ;  /* 0x000000ffff007224 */ /* 0x000fe200078e00ff */
[----:B------:R-:W-:Y:S06]  /*20d0*/  BRA `(.L_x_16811) ;  /* 0x0000000000387947 */ /* 0x000fec0003800000 */
.L_x_16836:
        /* <DEDUP_REMOVED lines=8> */
.L_x_16839:
[----:B------:R-:W-:Y:S05]  /*2160*/  BSYNC.RECONVERGENT B0 ;  /* 0x0000000000007941 */ /* 0x000fea0003800200 */
.L_x_16838:
[----:B------:R-:W4:Y:S01]  /*2170*/  F2I.FTZ.TRUNC.NTZ R0, R0 ;  /* 0x0000000000007305 */ /* 0x000f22000021f100 */
[----:B------:R-:W-:Y:S05]  /*2180*/  BRA `(.L_x_16811) ;  /* 0x00000000000c7947 */ /* 0x000fea0003800000 */
.L_x_16835:
[----:B------:R0:W5:Y:S01]  /*2190*/  LDG.E R0, desc[UR36][R2.64] ;  /* 0x0000002402007981 */ /* 0x000162000c1e1900 */
[----:B------:R-:W-:Y:S05]  /*21a0*/  BRA `(.L_x_16811) ;  /* 0x0000000000047947 */ /* 0x000fea0003800000 */
.L_x_16834:
[----:B------:R3:W5:Y:S02]  /*21b0*/  LDG.E R0, desc[UR36][R2.64] ;  /* 0x0000002402007981 */ /* 0x000764000c1e1900 */
.L_x_16811:
[----:B012-45:R-:W-:Y:S01]  /*21c0*/  IMAD R10, R0, R0, RZ ;  /* 0x00000000000a7224 */ /* 0x037fe200078e02ff */
[----:B------:R-:W0:Y:S01]  /*21d0*/  LDCU.64 UR4, c[0x0][0x580] ;  /* 0x0000b000ff0477ac */ /* 0x000e220008000a00 */
[----:B------:R-:W-:Y:S04]  /*21e0*/  BSSY.RECONVERGENT B0, `(.L_x_16840) ;  /* 0x0000023000007945 */ /* 0x000fe80003800200 */
[----:B------:R-:W1:Y:S02]  /*21f0*/  I2F.F64.U32 R10, R10 ;  /* 0x0000000a000a7312 */ /* 0x000e640000201800 */
[----:B-1----:R-:W-:-:S05]  /*2200*/  VIADD R4, R11, 0x300402 ;  /* 0x003004020b047836 */ /* 0x002fca0000000000 */
[----:B------:R-:W-:Y:S01]  /*2210*/  FSETP.GEU.AND P0, PT, |R4|, 5.8789094863358348022e-39, PT ;  /* 0x004004020400780b */ /* 0x000fe20003f0e200 */
[----:B------:R-:W3:-:S15]  /*2220*/  MUFU.RCP64H R5, R11 ;  /* 0x0000000b00057308 */ /* 0x000ede0000001800 */
[----:B------:R-:W-:-:S15]  /*2230*/  NOP ;  /* 0x0000000000007918 */ /* 0x000fde0000000000 */
[----:B------:R-:W-:-:S15]  /*2240*/  NOP ;  /* 0x0000000000007918 */ /* 0x000fde0000000000 */
[----:B------:R-:W-:-:S11]  /*2250*/  NOP ;  /* 0x0000000000007918 */ /* 0x000fd60000000000 */
[----:B---3--:R-:W1:-:S15]  /*2260*/  DFMA R2, -R10, R4, 1 ;  /* 0x3ff000000a02742b */ /* 0x008e5e0000000104 */
        /* <DEDUP_REMOVED lines=25> */
[----:B------:R-:W-:Y:S05]  /*2400*/  CALL.REL.NOINC `($__internal_36_$__cuda_sm20_dblrcp_rn_slowpath_v3) ;  /* 0x000000a000987944 */ /* 0x000fea0003c00000 */
.L_x_16841:
[----:B------:R-:W-:Y:S05]  /*2410*/  BSYNC.RECONVERGENT B0 ;  /* 0x0000000000007941 */ /* 0x000fea0003800200 */
.L_x_16840:
        /* <DEDUP_REMOVED lines=14> */
.L_x_16845:
[----:B------:R0:W-:Y:S01]  /*2500*/  STG.E.U8 desc[UR36][R2.64], R4 ;  /* 0x0000000402007986 */ /* 0x0001e2000c101124 */
[----:B------:R-:W-:Y:S05]  /*2510*/  BRA `(.L_x_16847) ;  /* 0x0000000c003c7947 */ /* 0x000fea0003800000 */
.L_x_16844:
        /* <DEDUP_REMOVED lines=9> */
.L_x_16849:
[----:B------:R0:W-:Y:S01]  /*25b0*/  STG.E desc[UR36][R2.64], R4 ;  /* 0x0000000402007986 */ /* 0x0001e2000c101924 */
[----:B------:R-:W-:Y:S05]  /*25c0*/  BRA `(.L_x_16847) ;  /* 0x0000000c00107947 */ /* 0x000fea0003800000 */
.L_x_16848:
[----:B------:R0:W-:Y:S01]  /*25d0*/  STG.E.U16 desc[UR36][R2.64], R4 ;  /* 0x0000000402007986 */ /* 0x0001e2000c101524 */
[----:B------:R-:W-:Y:S05]  /*25e0*/  BRA `(.L_x_16847) ;  /* 0x0000000c00087947 */ /* 0x000fea0003800000 */
.L_x_16843:
        /* <DEDUP_REMOVED lines=9> */
.L_x_16851:
[----:B------:R-:W-:-:S04]  /*2680*/  I2FP.F32.S32 R0, R4 ;  /* 0x0000000400007245 */ /* 0x000fc80000201400 */
[----:B------:R-:W-:-:S05]  /*2690*/  F2FP.F16.F32.PACK_AB R0, RZ, R0 ;  /* 0x00000000ff00723e */ /* 0x000fca00000000ff */
[----:B------:R0:W-:Y:S01]  /*26a0*/  STG.E.U16 desc[UR36][R2.64], R0 ;  /* 0x0000000002007986 */ /* 0x0001e2000c101524 */
[----:B------:R-:W-:Y:S05]  /*26b0*/  BRA `(.L_x_16847) ;  /* 0x0000000800d47947 */ /* 0x000fea0003800000 */
.L_x_16850:
        /* <DEDUP_REMOVED lines=10> */
.L_x_16853:
[----:B------:R-:W-:-:S04]  /*2760*/  I2FP.F32.S32 R4, R4 ;  /* 0x0000000400047245 */ /* 0x000fc80000201400 */
[----:B------:R-:W-:-:S04]  /*2770*/  F2FP.F16.F32.PACK_AB R5, RZ, R4 ;  /* 0x00000004ff05723e */ /* 0x000fc800000000ff */
[----:B------:R-:W-:-:S05]  /*2780*/  PRMT R5, R5, 0x5410, RZ ;  /* 0x0000541005057816 */ /* 0x000fca00000000ff */
[----:B------:R2:W-:Y:S01]  /*2790*/  STG.E desc[UR36][R2.64], R5 ;  /* 0x0000000502007986 */ /* 0x0005e2000c101924 */
[----:B------:R-:W-:Y:S05]  /*27a0*/  BRA `(.L_x_16847) ;  /* 0x0000000800987947 */ /* 0x000fea0003800000 */
.L_x_16852:
[----:B------:R-:W0:Y:S02]  /*27b0*/  I2F.F64 R4, R4 ;  /* 0x0000000400047312 */ /* 0x000e240000201c00 */
[----:B0-----:R4:W-:Y:S01]  /*27c0*/  STG.E.64 desc[UR36][R2.64], R4 ;  /* 0x0000000402007986 */ /* 0x0019e2000c101b24 */
[----:B------:R-:W-:Y:S05]  /*27d0*/  BRA `(.L_x_16847) ;  /* 0x00000008008c7947 */ /* 0x000fea0003800000 */
.L_x_16842:
        /* <DEDUP_REMOVED lines=12> */
.L_x_16856:
[----:B------:R-:W-:Y:S01]  /*28a0*/  CS2R R6, SRZ ;  /* 0x0000000000067805 */ /* 0x000fe2000001ff00 */
[----:B------:R-:W0:Y:S04]  /*28b0*/  I2F.F64 R4, R4 ;  /* 0x0000000400047312 */ /* 0x000e280000201c00 */
[----:B0-----:R0:W-:Y:S01]  /*28c0*/  STG.E.128 desc[UR36][R2.64], R4 ;  /* 0x0000000402007986 */ /* 0x0011e2000c101d24 */
[----:B------:R-:W-:Y:S05]  /*28d0*/  BRA `(.L_x_16847) ;  /* 0x00000008004c7947 */ /* 0x000fea0003800000 */
.L_x_16855:
        /* <DEDUP_REMOVED lines=19> */
.L_x_16860:
[----:B------:R-:W-:Y:S05]  /*2a10*/  BSYNC.RECONVERGENT B0 ;  /* 0x0000000000007941 */ /* 0x000fea0003800200 */
.L_x_16859:
[----:B------:R-:W-:-:S05]  /*2a20*/  LOP3.LUT R5, R0, 0x80, R5, 0xf8, !PT ;  /* 0x0000008000057812 */ /* 0x000fca00078ef805 */
[----:B------:R0:W-:Y:S01]  /*2a30*/  STG.E.U8 desc[UR36][R2.64], R5 ;  /* 0x0000000502007986 */ /* 0x0001e2000c101124 */
[----:B------:R-:W-:Y:S05]  /*2a40*/  BRA `(.L_x_16847) ;  /* 0x0000000400f07947 */ /* 0x000fea0003800000 */
.L_x_16858:
[----:B------:R-:W-:Y:S01]  /*2a50*/  I2FP.F32.S32 R7, R4 ;  /* 0x0000000400077245 */ /* 0x000fe20000201400 */
[----:B------:R-:W-:Y:S03]  /*2a60*/  BSSY.RECONVERGENT B0, `(.L_x_16861) ;  /* 0x000000e000007945 */ /* 0x000fe60003800200 */
        /* <DEDUP_REMOVED lines=13> */
.L_x_16862:
[----:B------:R-:W-:Y:S05]  /*2b40*/  BSYNC.RECONVERGENT B0 ;  /* 0x0000000000007941 */ /* 0x000fea0003800200 */
.L_x_16861:
[----:B------:R-:W-:-:S05]  /*2b50*/  LOP3.LUT R5, R0, 0x80, R5, 0xf8, !PT ;  /* 0x0000008000057812 */ /* 0x000fca00078ef805 */
[----:B------:R0:W-:Y:S01]  /*2b60*/  STG.E.U8 desc[UR36][R2.64], R5 ;  /* 0x0000000502007986 */ /* 0x0001e2000c101124 */
[----:B------:R-:W-:Y:S05]  /*2b70*/  BRA `(.L_x_16847) ;  /* 0x0000000400a47947 */ /* 0x000fea0003800000 */
.L_x_16857:
[----:B------:R-:W-:-:S04]  /*2b80*/  I2FP.F32.S32 R0, R4 ;  /* 0x0000000400007245 */ /* 0x000fc80000201400 */
[----:B------:R-:W-:-:S05]  /*2b90*/  F2FP.BF16.F32.PACK_AB R0, RZ, R0 ;  /* 0x00000000ff00723e */ /* 0x000fca00000010ff */
[----:B------:R0:W-:Y:S01]  /*2ba0*/  STG.E.U16 desc[UR36][R2.64], R0 ;  /* 0x0000000002007986 */ /* 0x0001e2000c101524 */
[----:B------:R-:W-:Y:S05]  /*2bb0*/  BRA `(.L_x_16847) ;  /* 0x0000000400947947 */ /* 0x000fea0003800000 */
.L_x_16854:
        /* <DEDUP_REMOVED lines=10> */
.L_x_16865:
        /* <DEDUP_REMOVED lines=13> */
.L_x_16868:
[----:B------:R-:W-:-:S04]  /*2d30*/  SHF.R.U32.HI R0, RZ, 0x14, R5 ;  /* 0x00000014ff007819 */ /* 0x000fc80000011605 */
[----:B------:R-:W-:-:S04]  /*2d40*/  LOP3.LUT R0, R0, 0x1, RZ, 0xc0, !PT ;  /* 0x0000000100007812 */ /* 0x000fc800078ec0ff */
[----:B------:R-:W-:-:S04]  /*2d50*/  IADD3 R0, PT, PT, R5, 0x487ffff, R0 ;  /* 0x0487ffff05007810 */ /* 0x000fc80007ffe000 */
[----:B------:R-:W-:-:S04]  /*2d60*/  SHF.R.U32.HI R0, RZ, 0x14, R0 ;  /* 0x00000014ff007819 */ /* 0x000fc80000011600 */
[----:B------:R-:W-:-:S07]  /*2d70*/  LOP3.LUT R4, R0, 0xff, RZ, 0xc0, !PT ;  /* 0x000000ff00047812 */ /* 0x000fce00078ec0ff */
.L_x_16869:
[----:B------:R-:W-:-:S04]  /*2d80*/  SHF.R.U32.HI R5, RZ, 0x18, R5 ;  /* 0x00000018ff057819 */ /* 0x000fc80000011605 */
[----:B------:R-:W-:-:S04]  /*2d90*/  LOP3.LUT R4, R4, 0x80, R5, 0xf8, !PT ;  /* 0x0000008004047812 */ /* 0x000fc800078ef805 */
[----:B------:R-:W-:-:S07]  /*2da0*/  PRMT R0, R4, 0x7610, R0 ;  /* 0x0000761004007816 */ /* 0x000fce0000000000 */
.L_x_16867:
[----:B------:R-:W-:Y:S05]  /*2db0*/  BSYNC.RECONVERGENT B0 ;  /* 0x0000000000007941 */ /* 0x000fea0003800200 */
.L_x_16866:
[----:B------:R0:W-:Y:S01]  /*2dc0*/  STG.E.U8 desc[UR36][R2.64], R0 ;  /* 0x0000000002007986 */ /* 0x0001e2000c101124 */
[----:B------:R-:W-:Y:S05]  /*2dd0*/  BRA `(.L_x_16847) ;  /* 0x00000004000c7947 */ /* 0x000fea0003800000 */
.L_x_16864:
        /* <DEDUP_REMOVED lines=13> */
.L_x_16872:
[----:B------:R-:W-:-:S04]  /*2eb0*/  SHF.R.U32.HI R0, RZ, 0x15, R5 ;  /* 0x00000015ff007819 */ /* 0x000fc80000011605 */
[----:B------:R-:W-:-:S04]  /*2ec0*/  LOP3.LUT R0, R0, 0x1, RZ, 0xc0, !PT ;  /* 0x0000000100007812 */ /* 0x000fc800078ec0ff */
[----:B------:R-:W-:-:S04]  /*2ed0*/  IADD3 R0, PT, PT, R5, 0x88fffff, R0 ;  /* 0x088fffff05007810 */ /* 0x000fc80007ffe000 */
[----:B------:R-:W-:-:S04]  /*2ee0*/  SHF.R.U32.HI R0, RZ, 0x15, R0 ;  /* 0x00000015ff007819 */ /* 0x000fc80000011600 */
[----:B------:R-:W-:-:S07]  /*2ef0*/  LOP3.LUT R4, R0, 0xff, RZ, 0xc0, !PT ;  /* 0x000000ff00047812 */ /* 0x000fce00078ec0ff */
.L_x_16873:
[----:B------:R-:W-:-:S04]  /*2f00*/  SHF.R.U32.HI R5, RZ, 0x18, R5 ;  /* 0x00000018ff057819 */ /* 0x000fc80000011605 */
[----:B------:R-:W-:-:S04]  /*2f10*/  LOP3.LUT R4, R4, 0x80, R5, 0xf8, !PT ;  /* 0x0000008004047812 */ /* 0x000fc800078ef805 */
[----:B------:R-:W-:-:S07]  /*2f20*/  PRMT R0, R4, 0x7610, R0 ;  /* 0x0000761004007816 */ /* 0x000fce0000000000 */
.L_x_16871:
[----:B------:R-:W-:Y:S05]  /*2f30*/  BSYNC.RECONVERGENT B0 ;  /* 0x0000000000007941 */ /* 0x000fea0003800200 */
.L_x_16870:
[----:B------:R0:W-:Y:S01]  /*2f40*/  STG.E.U8 desc[UR36][R2.64], R0 ;  /* 0x0000000002007986 */ /* 0x0001e2000c101124 */
[----:B------:R-:W-:Y:S05]  /*2f50*/  BRA `(.L_x_16847) ;  /* 0x0000000000ac7947 */ /* 0x000fea0003800000 */
.L_x_16863:
[----:B------:R-:W-:-:S09]  /*2f60*/  UISETP.NE.AND UP0, UPT, UR4, 0x1c, UPT ;  /* 0x0000001c0400788c */ /* 0x000fd2000bf05270 */
[----:B------:R-:W-:Y:S05]  /*2f70*/  BRA.U !UP0, `(.L_x_16874) ;  /* 0x0000000108a07547 */ /* 0x000fea000b800000 */
[----:B------:R-:W-:-:S09]  /*2f80*/  UISETP.NE.AND UP0, UPT, UR4, 0x1d, UPT ;  /* 0x0000001d0400788c */ /* 0x000fd2000bf05270 */
[----:B------:R-:W-:Y:S05]  /*2f90*/  BRA.U !UP0, `(.L_x_16875) ;  /* 0x00000001088c7547 */ /* 0x000fea000b800000 */
[----:B------:R-:W-:-:S09]  /*2fa0*/  UISETP.NE.AND UP0, UPT, UR4, 0x2c, UPT ;  /* 0x0000002c0400788c */ /* 0x000fd2000bf05270 */
[----:B------:R-:W-:Y:S05]  /*2fb0*/  BRA.U !UP0, `(.L_x_16876) ;  /* 0x0000000108447547 */ /* 0x000fea000b800000 */
.L_x_16846:
        /* <DEDUP_REMOVED lines=16> */
.L_x_16877:
[----:B------:R-:W-:Y:S05]  /*30c0*/  BRA `(.L_x_16847) ;  /* 0x0000000000507947 */ /* 0x000fea0003800000 */
.L_x_16876:
[----:B------:R-:W-:-:S04]  /*30d0*/  I2FP.F32.S32 R5, R4 ;  /* 0x0000000400057245 */ /* 0x000fc80000201400 */
        /* <DEDUP_REMOVED lines=15> */
.L_x_16875:
[----:B------:R-:W-:-:S05]  /*31d0*/  SHF.R.S32.HI R5, RZ, 0x1f, R4 ;  /* 0x0000001fff057819 */ /* 0x000fca0000011404 */
[----:B------:R0:W-:Y:S01]  /*31e0*/  STG.E.64 desc[UR36][R2.64], R4 ;  /* 0x0000000402007986 */ /* 0x0001e2000c101b24 */
[----:B------:R-:W-:Y:S05]  /*31f0*/  BRA `(.L_x_16847) ;  /* 0x0000000000047947 */ /* 0x000fea0003800000 */
.L_x_16874:
[----:B------:R0:W-:Y:S02]  /*3200*/  STG.E desc[UR36][R2.64], R4 ;  /* 0x0000000402007986 */ /* 0x0001e4000c101924 */
.L_x_16847:
[----:B------:R-:W-:-:S07]  /*3210*/  IADD3 R17, PT, PT, R17, 0x80, RZ ;  /* 0x0000008011117810 */ /* 0x000fce0007ffe0ff */
.L_x_16804:
[----:B------:R-:W-:Y:S05]  /*3220*/  BSYNC.RECONVERGENT B6 ;  /* 0x0000000000067941 */ /* 0x000fea0003800200 */
.L_x_16803:
        /* <DEDUP_REMOVED lines=307> */
.L_x_16880:
        /* <DEDUP_REMOVED lines=16> */
.L_x_16884:
[----:B------:R0:W5:Y:S01]  /*4660*/  LDG.E.U8 R0, desc[UR36][R2.64] ;  /* 0x0000002402007981 */ /* 0x000162000c1e1100 */
[----:B------:R-:W-:Y:S05]  /*4670*/  BRA `(.L_x_16886) ;  /* 0x0000000c002c7947 */ /* 0x000fea0003800000 */
.L_x_16883:
        /* <DEDUP_REMOVED lines=8> */
.L_x_16888:
[----:B------:R0:W5:Y:S01]  /*4700*/  LDG.E R0, desc[UR36][R2.64] ;  /* 0x0000002402007981 */ /* 0x000162000c1e1900 */
[----:B------:R-:W-:Y:S05]  /*4710*/  BRA `(.L_x_16886) ;  /* 0x0000000c00047947 */ /* 0x000fea0003800000 */
.L_x_16887:
[----:B------:R0:W5:Y:S01]  /*4720*/  LDG.E.S16 R0, desc[UR36][R2.64] ;  /* 0x0000002402007981 */ /* 0x000162000c1e1700 */
[----:B------:R-:W-:Y:S05]  /*4730*/  BRA `(.L_x_16886) ;  /* 0x0000000800fc7947 */ /* 0x000fea0003800000 */
.L_x_16882:
        /* <DEDUP_REMOVED lines=9> */
.L_x_16890:
[----:B------:R-:W2:Y:S02]  /*47d0*/  LDG.E.U16 R2, desc[UR36][R2.64] ;  /* 0x0000002402027981 */ /* 0x000ea4000c1e1500 */
[----:B--2---:R-:W-:-:S06]  /*47e0*/  HADD2.F32 R0, -RZ, R2.H0_H0 ;  /* 0x20000002ff007230 */ /* 0x004fcc0000004100 */
[----:B------:R-:W0:Y:S01]  /*47f0*/  F2I.FTZ.TRUNC.NTZ R0, R0 ;  /* 0x0000000000007305 */ /* 0x000e22000021f100 */
[----:B------:R-:W-:Y:S05]  /*4800*/  BRA `(.L_x_16886) ;  /* 0x0000000800c87947 */ /* 0x000fea0003800000 */
.L_x_16889:
        /* <DEDUP_REMOVED lines=9> */
.L_x_16892:
[----:B------:R-:W2:Y:S02]  /*48a0*/  LDG.E.U16 R2, desc[UR36][R2.64] ;  /* 0x0000002402027981 */ /* 0x000ea4000c1e1500 */
[----:B--2---:R-:W-:-:S06]  /*48b0*/  HADD2.F32 R0, -RZ, R2.H0_H0 ;  /* 0x20000002ff007230 */ /* 0x004fcc0000004100 */
[----:B------:R-:W0:Y:S01]  /*48c0*/  F2I.FTZ.TRUNC.NTZ R0, R0 ;  /* 0x0000000000007305 */ /* 0x000e22000021f100 */
[----:B------:R-:W-:Y:S05]  /*48d0*/  BRA `(.L_x_16886) ;  /* 0x0000000800947947 */ /* 0x000fea0003800000 */
.L_x_16891:
[----:B------:R-:W2:Y:S02]  /*48e0*/  LDG.E.64 R2, desc[UR36][R2.64] ;  /* 0x0000002402027981 */ /* 0x000ea4000c1e1b00 */
[----:B--2---:R0:W1:Y:S02]  /*48f0*/  F2I.F64.TRUNC R0, R2 ;  /* 0x0000000200007311 */ /* 0x004064000030d100 */
[----:B01----:R-:W-:Y:S05]  /*4900*/  BRA `(.L_x_16886) ;  /* 0x0000000800887947 */ /* 0x003fea0003800000 */
.L_x_16881:
        /* <DEDUP_REMOVED lines=12> */
.L_x_16895:
[----:B------:R-:W2:Y:S02]  /*49d0*/  LDG.E.64 R2, desc[UR36][R2.64] ;  /* 0x0000002402027981 */ /* 0x000ea4000c1e1b00 */
[----:B--2---:R0:W1:Y:S02]  /*49e0*/  F2I.F64.TRUNC R0, R2 ;  /* 0x0000000200007311 */ /* 0x004064000030d100 */
[----:B01----:R-:W-:Y:S05]  /*49f0*/  BRA `(.L_x_16886) ;  /* 0x00000008004c7947 */ /* 0x003fea0003800000 */
.L_x_16894:
        /* <DEDUP_REMOVED lines=26> */
.L_x_16897:
        /* <DEDUP_REMOVED lines=13> */
.L_x_16896:
[----:B------:R-:W2:Y:S02]  /*4c70*/  LDG.E.U16 R0, desc[UR36][R2.64] ;  /* 0x0000002402007981 */ /* 0x000ea4000c1e1500 */
[----:B--2---:R-:W-:-:S06]  /*4c80*/  IMAD.U32 R0, R0, 0x10000, RZ ;  /* 0x0001000000007824 */ /* 0x004fcc00078e00ff */
[----:B------:R-:W0:Y:S01]  /*4c90*/  F2I.FTZ.TRUNC.NTZ R0, R0 ;  /* 0x0000000000007305 */ /* 0x000e22000021f100 */
[----:B------:R-:W-:Y:S05]  /*4ca0*/  BRA `(.L_x_16886) ;  /* 0x0000000400a07947 */ /* 0x000fea0003800000 */
.L_x_16893:
        /* <DEDUP_REMOVED lines=10> */
.L_x_16900:
        /* <DEDUP_REMOVED lines=21> */
.L_x_16904:
[----:B------:R-:W-:Y:S05]  /*4ea0*/  BSYNC.RECONVERGENT B1 ;  /* 0x0000000000017941 */ /* 0x000fea0003800200 */
.L_x_16903:
[----:B------:R-:W-:Y:S01]  /*4eb0*/  IMAD.SHL.U32 R0, R0, 0x100000, RZ ;  /* 0x0010000000007824 */ /* 0x000fe200078e00ff */
[----:B------:R-:W-:-:S04]  /*4ec0*/  LEA R2, R2, 0x3b800000, 0x17 ;  /* 0x3b80000002027811 */ /* 0x000fc800078eb8ff */
[----:B------:R-:W-:-:S07]  /*4ed0*/  LOP3.LUT R0, R2, R0, R7, 0xfe, !PT ;  /* 0x0000000002007212 */ /* 0x000fce00078efe07 */
.L_x_16902:
[----:B------:R-:W-:Y:S05]  /*4ee0*/  BSYNC.RECONVERGENT B0 ;  /* 0x0000000000007941 */ /* 0x000fea0003800200 */
.L_x_16901:
[----:B------:R-:W4:Y:S01]  /*4ef0*/  F2I.FTZ.TRUNC.NTZ R0, R0 ;  /* 0x0000000000007305 */ /* 0x000f22000021f100 */
[----:B------:R-:W-:Y:S05]  /*4f00*/  BRA `(.L_x_16886) ;  /* 0x0000000400087947 */ /* 0x000fea0003800000 */
.L_x_16899:
        /* <DEDUP_REMOVED lines=21> */
.L_x_16908:
[----:B------:R-:W-:Y:S05]  /*5060*/  BSYNC.RECONVERGENT B1 ;  /* 0x0000000000017941 */ /* 0x000fea0003800200 */
.L_x_16907:
[----:B------:R-:W-:Y:S02]  /*5070*/  SHF.L.U32 R0, R0, 0x15, RZ ;  /* 0x0000001500007819 */ /* 0x000fe400000006ff */
[----:B------:R-:W-:-:S04]  /*5080*/  LEA R2, R2, 0x37800000, 0x17 ;  /* 0x3780000002027811 */ /* 0x000fc800078eb8ff */
[----:B------:R-:W-:-:S07]  /*5090*/  LOP3.LUT R0, R2, R0, R7, 0xfe, !PT ;  /* 0x0000000002007212 */ /* 0x000fce00078efe07 */
.L_x_16906:
[----:B------:R-:W-:Y:S05]  /*50a0*/  BSYNC.RECONVERGENT B0 ;  /* 0x0000000000007941 */ /* 0x000fea0003800200 */
.L_x_16905:
[----:B------:R-:W0:Y:S01]  /*50b0*/  F2I.FTZ.TRUNC.NTZ R0, R0 ;  /* 0x0000000000007305 */ /* 0x000e22000021f100 */
[----:B------:R-:W-:Y:S05]  /*50c0*/  BRA `(.L_x_16886) ;  /* 0x0000000000987947 */ /* 0x000fea0003800000 */
.L_x_16898:
        /* <DEDUP_REMOVED lines=14> */
.L_x_16912:
[----:B------:R-:W-:Y:S05]  /*51b0*/  BSYNC.RECONVERGENT B0 ;  /* 0x0000000000007941 */ /* 0x000fea0003800200 */
.L_x_16911:
[----:B------:R-:W1:Y:S01]  /*51c0*/  F2I.FTZ.TRUNC.NTZ R0, R0 ;  /* 0x0000000000007305 */ /* 0x000e62000021f100 */
[----:B------:R-:W-:Y:S05]  /*51d0*/  BRA `(.L_x_16886) ;  /* 0x0000000000547947 */ /* 0x000fea0003800000 */
.L_x_16885:
        /* <DEDUP_REMOVED lines=16> */
.L_x_16913:
[----:B------:R-:W-:Y:S01]  /*52e0*/  IMAD.MOV.U32 R0, RZ, RZ, RZ ;  /* 0x000000ffff007224 */ /* 0x000fe200078e00ff */
[----:B------:R-:W-:Y:S06]  /*52f0*/  BRA `(.L_x_16886) ;  /* 0x00000000000c7947 */ /* 0x000fec0003800000 */
.L_x_16910:
[----:B------:R0:W5:Y:S01]  /*5300*/  LDG.E R0, desc[UR36][R2.64] ;  /* 0x0000002402007981 */ /* 0x000162000c1e1900 */
[----:B------:R-:W-:Y:S05]  /*5310*/  BRA `(.L_x_16886) ;  /* 0x0000000000047947 */ /* 0x000fea0003800000 */
.L_x_16909:
[----:B------:R2:W5:Y:S02]  /*5320*/  LDG.E R0, desc[UR36][R2.64] ;  /* 0x0000002402007981 */ /* 0x000564000c1e1900 */
.L_x_16886:
[----:B01--45:R-:W-:Y:S01]  /*5330*/  IMAD R10, R0, R0, RZ ;  /* 0x00000000000a7224 */ /* 0x033fe200078e02ff */
[----:B------:R-:W0:Y:S01]  /*5340*/  LDCU.64 UR4, c[0x0][0x580] ;  /* 0x0000b000ff0477ac */ /* 0x000e220008000a00 */
[----:B------:R-:W-:Y:S04]  /*5350*/  BSSY.RECONVERGENT B0, `(.L_x_16914) ;  /* 0x0000023000007945 */ /* 0x000fe80003800200 */
[----:B------:R-:W1:Y:S02]  /*5360*/  I2F.F64.U32 R10, R10 ;  /* 0x0000000a000a7312 */ /* 0x000e640000201800 */
[----:B-1----:R-:W-:-:S05]  /*5370*/  VIADD R4, R11, 0x300402 ;  /* 0x003004020b047836 */ /* 0x002fca0000000000 */
[----:B------:R-:W-:Y:S01]  /*5380*/  FSETP.GEU.AND P0, PT, |R4|, 5.8789094863358348022e-39, PT ;  /* 0x004004020400780b */ /* 0x000fe20003f0e200 */
[----:B------:R-:W2:-:S15]  /*5390*/  MUFU.RCP64H R5, R11 ;  /* 0x0000000b00057308 */ /* 0x000e9e0000001800 */
[----:B------:R-:W-:-:S15]  /*53a0*/  NOP ;  /* 0x0000000000007918 */ /* 0x000fde0000000000 */
[----:B------:R-:W-:-:S15]  /*53b0*/  NOP ;  /* 0x0000000000007918 */ /* 0x000fde0000000000 */
[----:B------:R-:W-:-:S11]  /*53c0*/  NOP ;  /* 0x0000000000007918 */ /* 0x000fd60000000000 */
[----:B--23--:R-:W1:-:S15]  /*53d0*/  DFMA R2, -R10, R4, 1 ;  /* 0x3ff000000a02742b */ /* 0x00ce5e0000000104 */
        /* <DEDUP_REMOVED lines=26> */
.L_x_16915:
[----:B------:R-:W-:Y:S05]  /*5580*/  BSYNC.RECONVERGENT B0 ;  /* 0x0000000000007941 */ /* 0x000fea0003800200 */
.L_x_16914:
        /* <DEDUP_REMOVED lines=14> */
.L_x_16919:
[----:B------:R0:W-:Y:S01]  /*5670*/  STG.E.U8 desc[UR36][R2.64], R4 ;  /* 0x0000000402007986 */ /* 0x0001e2000c101124 */
[----:B------:R-:W-:Y:S05]  /*5680*/  BRA `(.L_x_16921) ;  /* 0x0000000c00387947 */ /* 0x000fea0003800000 */
.L_x_16918:
        /* <DEDUP_REMOVED lines=9> */
.L_x_16923:
[----:B------:R0:W-:Y:S01]  /*5720*/  STG.E desc[UR36][R2.64], R4 ;  /* 0x0000000402007986 */ /* 0x0001e2000c101924 */
[----:B------:R-:W-:Y:S05]  /*5730*/  BRA `(.L_x_16921) ;  /* 0x0000000c000c7947 */ /* 0x000fea0003800000 */
.L_x_16922:
[----:B------:R0:W-:Y:S01]  /*5740*/  STG.E.U16 desc[UR36][R2.64], R4 ;  /* 0x0000000402007986 */ /* 0x0001e2000c101524 */
[----:B------:R-:W-:Y:S05]  /*5750*/  BRA `(.L_x_16921) ;  /* 0x0000000c00047947 */ /* 0x000fea0003800000 */
.L_x_16917:
        /* <DEDUP_REMOVED lines=9> */
.L_x_16925:
[----:B------:R-:W-:-:S04]  /*57f0*/  I2FP.F32.S32 R0, R4 ;  /* 0x0000000400007245 */ /* 0x000fc80000201400 */
[----:B------:R-:W-:-:S05]  /*5800*/  F2FP.F16.F32.PACK_AB R0, RZ, R0 ;  /* 0x00000000ff00723e */ /* 0x000fca00000000ff */
[----:B------:R0:W-:Y:S01]  /*5810*/  STG.E.U16 desc[UR36][R2.64], R0 ;  /* 0x0000000002007986 */ /* 0x0001e2000c101524 */
[----:B------:R-:W-:Y:S05]  /*5820*/  BRA `(.L_x_16921) ;  /* 0x0000000800d07947 */ /* 0x000fea0003800000 */
.L_x_16924:
        /* <DEDUP_REMOVED lines=10> */
.L_x_16927:
[----:B------:R-:W-:-:S04]  /*58d0*/  I2FP.F32.S32 R4, R4 ;  /* 0x0000000400047245 */ /* 0x000fc80000201400 */
[----:B------:R-:W-:-:S04]  /*58e0*/  F2FP.F16.F32.PACK_AB R5, RZ, R4 ;  /* 0x00000004ff05723e */ /* 0x000fc800000000ff */
[----:B------:R-:W-:-:S05]  /*58f0*/  PRMT R5, R5, 0x5410, RZ ;  /* 0x0000541005057816 */ /* 0x000fca00000000ff */
[----:B------:R0:W-:Y:S01]  /*5900*/  STG.E desc[UR36][R2.64], R5 ;  /* 0x0000000502007986 */ /* 0x0001e2000c101924 */
[----:B------:R-:W-:Y:S05]  /*5910*/  BRA `(.L_x_16921) ;  /* 0x0000000800947947 */ /* 0x000fea0003800000 */
.L_x_16926:
[----:B------:R-:W0:Y:S02]  /*5920*/  I2F.F64 R4, R4 ;  /* 0x0000000400047312 */ /* 0x000e240000201c00 */
[----:B0-----:R0:W-:Y:S01]  /*5930*/  STG.E.64 desc[UR36][R2.64], R4 ;  /* 0x0000000402007986 */ /* 0x0011e2000c101b24 */
[----:B------:R-:W-:Y:S05]  /*5940*/  BRA `(.L_x_16921) ;  /* 0x0000000800887947 */ /* 0x000fea0003800000 */
.L_x_16916:
        /* <DEDUP_REMOVED lines=12> */
.L_x_16931:
[----:B------:R-:W-:Y:S01]  /*5a10*/  I2FP.F32.S32 R5, R4 ;  /* 0x0000000400057245 */ /* 0x000fe20000201400 */
[----:B------:R-:W-:Y:S01]  /*5a20*/  BSSY.RECONVERGENT B0, `(.L_x_16932) ;  /* 0x0000013000007945 */ /* 0x000fe20003800200 */
[----:B------:R-:W-:Y:S02]  /*5a30*/  MOV R0, 0x80 ;  /* 0x0000008000007802 */ /* 0x000fe40000000f00 */
        /* <DEDUP_REMOVED lines=15> */
.L_x_16934:
[----:B------:R-:W-:-:S04]  /*5b30*/  SHF.R.U32.HI R5, RZ, 0x18, R5 ;  /* 0x00000018ff057819 */ /* 0x000fc80000011605 */
[----:B------:R-:W-:-:S07]  /*5b40*/  LOP3.LUT R0, R0, 0x80, R5, 0xf8, !PT ;  /* 0x0000008000007812 */ /* 0x000fce00078ef805 */
.L_x_16933:
[----:B------:R-:W-:Y:S05]  /*5b50*/  BSYNC.RECONVERGENT B0 ;  /* 0x0000000000007941 */ /* 0x000fea0003800200 */
.L_x_16932:
[----:B------:R0:W-:Y:S01]  /*5b60*/  STG.E.U8 desc[UR36][R2.64], R0 ;  /* 0x0000000002007986 */ /* 0x0001e2000c101124 */
[----:B------:R-:W-:Y:S05]  /*5b70*/  BRA `(.L_x_16921) ;  /* 0x0000000400fc7947 */ /* 0x000fea0003800000 */
.L_x_16930:
        /* <DEDUP_REMOVED lines=18> */
.L_x_16937:
[----:B------:R-:W-:-:S04]  /*5ca0*/  SHF.R.U32.HI R5, RZ, 0x18, R5 ;  /* 0x00000018ff057819 */ /* 0x000fc80000011605 */
[----:B------:R-:W-:-:S07]  /*5cb0*/  LOP3.LUT R0, R0, 0x80, R5, 0xf8, !PT ;  /* 0x0000008000007812 */ /* 0x000fce00078ef805 */
.L_x_16936:
[----:B------:R-:W-:Y:S05]  /*5cc0*/  BSYNC.RECONVERGENT B0 ;  /* 0x0000000000007941 */ /* 0x000fea0003800200 */
.L_x_16935:
[----:B------:R0:W-:Y:S01]  /*5cd0*/  STG.E.U8 desc[UR36][R2.64], R0 ;  /* 0x0000000002007986 */ /* 0x0001e2000c101124 */
[----:B------:R-:W-:Y:S05]  /*5ce0*/  BRA `(.L_x_16921) ;  /* 0x0000000400a07947 */ /* 0x000fea0003800000 */
.L_x_16929:
        /* <DEDUP_REMOVED lines=22> */
.L_x_16939:
[----:B------:R-:W-:-:S05]  /*5e50*/  SHF.R.S32.HI R5, RZ, 0x1f, R4 ;  /* 0x0000001fff057819 */ /* 0x000fca0000011404 */
[----:B------:R0:W-:Y:S01]  /*5e60*/  STG.E.64 desc[UR36][R2.64], R4 ;  /* 0x0000000402007986 */ /* 0x0001e2000c101b24 */
[----:B------:R-:W-:Y:S05]  /*5e70*/  BRA `(.L_x_16921) ;  /* 0x00000004003c7947 */ /* 0x000fea0003800000 */
.L_x_16938:
[----:B------:R0:W-:Y:S01]  /*5e80*/  STG.E desc[UR36][R2.64], R4 ;  /* 0x0000000402007986 */ /* 0x0001e2000c101924 */
[----:B------:R-:W-:Y:S05]  /*5e90*/  BRA `(.L_x_16921) ;  /* 0x0000000400347947 */ /* 0x000fea0003800000 */
.L_x_16928:
        /* <DEDUP_REMOVED lines=10> */
.L_x_16941:
[----:B------:R-:W-:Y:S01]  /*5f40*/  CS2R R6, SRZ ;  /* 0x0000000000067805 */ /* 0x000fe2000001ff00 */
[----:B------:R-:W0:Y:S04]  /*5f50*/  I2F.F64 R4, R4 ;  /* 0x0000000400047312 */ /* 0x000e280000201c00 */
[----:B0-----:R4:W-:Y:S01]  /*5f60*/  STG.E.128 desc[UR36][R2.64], R4 ;  /* 0x0000000402007986 */ /* 0x0019e2000c101d24 */
[----:B------:R-:W-:Y:S05]  /*5f70*/  BRA `(.L_x_16921) ;  /* 0x0000000000fc7947 */ /* 0x000fea0003800000 */
.L_x_16940:
[----:B------:R-:W-:-:S09]  /*5f80*/  UISETP.NE.AND UP0, UPT, UR4, 0xf, UPT ;  /* 0x0000000f0400788c */ /* 0x000fd2000bf05270 */
[----:B------:R-:W-:Y:S05]  /*5f90*/  BRA.U !UP0, `(.L_x_16942) ;  /* 0x0000000108e87547 */ /* 0x000fea000b800000 */
[----:B------:R-:W-:-:S09]  /*5fa0*/  UISETP.NE.AND UP0, UPT, UR4, 0x17, UPT ;  /* 0x000000170400788c */ /* 0x000fd2000bf05270 */
[----:B------:R-:W-:Y:S05]  /*5fb0*/  BRA.U !UP0, `(.L_x_16943) ;  /* 0x0000000108907547 */ /* 0x000fea000b800000 */
[----:B------:R-:W-:-:S09]  /*5fc0*/  UISETP.NE.AND UP0, UPT, UR4, 0x18, UPT ;  /* 0x000000180400788c */ /* 0x000fd2000bf05270 */
[----:B------:R-:W-:Y:S05]  /*5fd0*/  BRA.U !UP0, `(.L_x_16944) ;  /* 0x0000000108447547 */ /* 0x000fea000b800000 */
.L_x_16920:
        /* <DEDUP_REMOVED lines=16> */
.L_x_16945:
[----:B------:R-:W-:Y:S05]  /*60e0*/  BRA `(.L_x_16921) ;  /* 0x0000000000a07947 */ /* 0x000fea0003800000 */
.L_x_16944:
        /* <DEDUP_REMOVED lines=13> */
.L_x_16947:
[----:B------:R-:W-:Y:S05]  /*61c0*/  BSYNC.RECONVERGENT B0 ;  /* 0x0000000000007941 */ /* 0x000fea0003800200 */
.L_x_16946:
[----:B------:R-:W-:-:S05]  /*61d0*/  LOP3.LUT R5, R0, 0x80, R5, 0xf8, !PT ;  /* 0x0000008000057812 */ /* 0x000fca00078ef805 */
[----:B------:R2:W-:Y:S01]  /*61e0*/  STG.E.U8 desc[UR36][R2.64], R5 ;  /* 0x0000000502007986 */ /* 0x0005e2000c101124 */
[----:B------:R-:W-:Y:S05]  /*61f0*/  BRA `(.L_x_16921) ;  /* 0x00000000005c7947 */ /* 0x000fea0003800000 */
.L_x_16943:
        /* <DEDUP_REMOVED lines=12> */
.L_x_16949:
[----:B------:R-:W-:Y:S02]  /*62c0*/  ISETP.GT.U32.AND P0, PT, R4, 0x7f800000, PT ;  /* 0x7f8000000400780c */ /* 0x000fe40003f04070 */
[----:B------:R-:W-:-:S04]  /*62d0*/  MOV R0, 0x7f ;  /* 0x0000007f00007802 */ /* 0x000fc80000000f00 */
[----:B------:R-:W-:-:S07]  /*62e0*/  SEL R0, R0, 0x7c, P0 ;  /* 0x0000007c00007807 */ /* 0x000fce0000000000 */
.L_x_16950:
[----:B------:R-:W-:Y:S05]  /*62f0*/  BSYNC.RECONVERGENT B0 ;  /* 0x0000000000007941 */ /* 0x000fea0003800200 */
.L_x_16948:
[----:B------:R-:W-:-:S04]  /*6300*/  SHF.R.U32.HI R5, RZ, 0x18, R5 ;  /* 0x00000018ff057819 */ /* 0x000fc80000011605 */
[----:B------:R-:W-:-:S05]  /*6310*/  LOP3.LUT R5, R0, 0x80, R5, 0xf8, !PT ;  /* 0x0000008000057812 */ /* 0x000fca00078ef805 */
[----:B------:R1:W-:Y:S01]  /*6320*/  STG.E.U8 desc[UR36][R2.64], R5 ;  /* 0x0000000502007986 */ /* 0x0003e2000c101124 */
[----:B------:R-:W-:Y:S05]  /*6330*/  BRA `(.L_x_16921) ;  /* 0x00000000000c7947 */ /* 0x000fea0003800000 */
.L_x_16942:
[----:B------:R-:W-:-:S04]  /*6340*/  I2FP.F32.S32 R0, R4 ;  /* 0x0000000400007245 */ /* 0x000fc80000201400 */
[----:B------:R-:W-:-:S05]  /*6350*/  F2FP.BF16.F32.PACK_AB R0, RZ, R0 ;  /* 0x00000000ff00723e */ /* 0x000fca00000010ff */
[----:B------:R0:W-:Y:S02]  /*6360*/  STG.E.U16 desc[UR36][R2.64], R0 ;  /* 0x0000000002007986 */ /* 0x0001e4000c101524 */
.L_x_16921:
[----:B------:R-:W-:-:S07]  /*6370*/  VIADD R17, R17, 0x80 ;  /* 0x0000008011117836 */ /* 0x000fce0000000000 */
.L_x_16879:
[----:B------:R-:W-:Y:S05]  /*6380*/  BSYNC.RECONVERGENT B6 ;  /* 0x0000000000067941 */ /* 0x000fea0003800200 */
.L_x_16878:
        /* <DEDUP_REMOVED lines=307> */
.L_x_16953:
        /* <DEDUP_REMOVED lines=16> */
.L_x_16957:
[----:B------:R0:W5:Y:S01]  /*77c0*/  LDG.E.U8 R0, desc[UR36][R2.64] ;  /* 0x0000002402007981 */ /* 0x000162000c1e1100 */
[----:B------:R-:W-:Y:S05]  /*77d0*/  BRA `(.L_x_16959) ;  /* 0x0000000c002c7947 */ /* 0x000fea0003800000 */
.L_x_16956:
        /* <DEDUP_REMOVED lines=8> */
.L_x_16961:
[----:B------:R0:W5:Y:S01]  /*7860*/  LDG.E R0, desc[UR36][R2.64] ;  /* 0x0000002402007981 */ /* 0x000162000c1e1900 */
[----:B------:R-:W-:Y:S05]  /*7870*/  BRA `(.L_x_16959) ;  /* 0x0000000c00047947 */ /* 0x000fea0003800000 */
.L_x_16960:
[----:B------:R0:W5:Y:S01]  /*7880*/  LDG.E.S16 R0, desc[UR36][R2.64] ;  /* 0x0000002402007981 */ /* 0x000162000c1e1700 */
[----:B------:R-:W-:Y:S05]  /*7890*/  BRA `(.L_x_16959) ;  /* 0x0000000800fc7947 */ /* 0x000fea0003800000 */
.L_x_16955:
        /* <DEDUP_REMOVED lines=9> */
.L_x_16963:
[----:B------:R-:W2:Y:S02]  /*7930*/  LDG.E.U16 R2, desc[UR36][R2.64] ;  /* 0x0000002402027981 */ /* 0x000ea4000c1e1500 */
[----:B--2---:R-:W-:-:S06]  /*7940*/  HADD2.F32 R0, -RZ, R2.H0_H0 ;  /* 0x20000002ff007230 */ /* 0x004fcc0000004100 */
[----:B------:R-:W0:Y:S01]  /*7950*/  F2I.FTZ.TRUNC.NTZ R0, R0 ;  /* 0x0000000000007305 */ /* 0x000e22000021f100 */
[----:B------:R-:W-:Y:S05]  /*7960*/  BRA `(.L_x_16959) ;  /* 0x0000000800c87947 */ /* 0x000fea0003800000 */
.L_x_16962:
        /* <DEDUP_REMOVED lines=9> */
.L_x_16965:
[----:B------:R-:W2:Y:S02]  /*7a00*/  LDG.E.U16 R2, desc[UR36][R2.64] ;  /* 0x0000002402027981 */ /* 0x000ea4000c1e1500 */
[----:B--2---:R-:W-:-:S06]  /*7a10*/  HADD2.F32 R0, -RZ, R2.H0_H0 ;  /* 0x20000002ff007230 */ /* 0x004fcc0000004100 */
[----:B------:R-:W0:Y:S01]  /*7a20*/  F2I.FTZ.TRUNC.NTZ R0, R0 ;  /* 0x0000000000007305 */ /* 0x000e22000021f100 */
[----:B------:R-:W-:Y:S05]  /*7a30*/  BRA `(.L_x_16959) ;  /* 0x0000000800947947 */ /* 0x000fea0003800000 */
.L_x_16964:
[----:B------:R-:W2:Y:S02]  /*7a40*/  LDG.E.64 R2, desc[UR36][R2.64] ;  /* 0x0000002402027981 */ /* 0x000ea4000c1e1b00 */
[----:B--2---:R0:W1:Y:S02]  /*7a50*/  F2I.F64.TRUNC R0, R2 ;  /* 0x0000000200007311 */ /* 0x004064000030d100 */
[----:B01----:R-:W-:Y:S05]  /*7a60*/  BRA `(.L_x_16959) ;  /* 0x0000000800887947 */ /* 0x003fea0003800000 */
.L_x_16954:
        /* <DEDUP_REMOVED lines=12> */
.L_x_16968:
[----:B------:R-:W2:Y:S02]  /*7b30*/  LDG.E.64 R2, desc[UR36][R2.64] ;  /* 0x0000002402027981 */ /* 0x000ea4000c1e1b00 */
[----:B--2---:R0:W1:Y:S02]  /*7b40*/  F2I.F64.TRUNC R0, R2 ;  /* 0x0000000200007311 */ /* 0x004064000030d100 */
[----:B01----:R-:W-:Y:S05]  /*7b50*/  BRA `(.L_x_16959) ;  /* 0x00000008004c7947 */ /* 0x003fea0003800000 */
.L_x_16967:
        /* <DEDUP_REMOVED lines=24> */
[----:B------:R-:W1:Y:S01]  /*7ce0*/  F2I.FTZ.TRUNC.NTZ R0, R0 ;  /* 0x0000000000007305 */ /* 0x000e62000021f100 */
[----:B------:R-:W-:Y:S05]  /*7cf0*/  BRA `(.L_x_16959) ;  /* 0x0000000400e47947 */ /* 0x000fea0003800000 */
.L_x_16970:
        /* <DEDUP_REMOVED lines=13> */
.L_x_16969:
[----:B------:R-:W2:Y:S02]  /*7dd0*/  LDG.E.U16 R0, desc[UR36][R2.64] ;  /* 0x0000002402007981 */ /* 0x000ea4000c1e1500 */
[----:B--2---:R-:W-:-:S06]  /*7de0*/  IMAD.U32 R0, R0, 0x10000, RZ ;  /* 0x0001000000007824 */ /* 0x004fcc00078e00ff */
[----:B------:R-:W2:Y:S01]  /*7df0*/  F2I.FTZ.TRUNC.NTZ R0, R0 ;  /* 0x0000000000007305 */ /* 0x000ea2000021f100 */
[----:B------:R-:W-:Y:S05]  /*7e00*/  BRA `(.L_x_16959) ;  /* 0x0000000400a07947 */ /* 0x000fea0003800000 */
.L_x_16966:
        /* <DEDUP_REMOVED lines=10> */
.L_x_16973:
        /* <DEDUP_REMOVED lines=21> */
.L_x_16977:
[----:B------:R-:W-:Y:S05]  /*8000*/  BSYNC.RECONVERGENT B1 ;  /* 0x0000000000017941 */ /* 0x000fea0003800200 */
.L_x_16976:
[----:B------:R-:W-:Y:S02]  /*8010*/  SHF.L.U32 R0, R0, 0x14, RZ ;  /* 0x0000001400007819 */ /* 0x000fe400000006ff */
[----:B------:R-:W-:-:S04]  /*8020*/  LEA R2, R2, 0x3b800000, 0x17 ;  /* 0x3b80000002027811 */ /* 0x000fc800078eb8ff */
[----:B------:R-:W-:-:S07]  /*8030*/  LOP3.LUT R0, R2, R0, R7, 0xfe, !PT ;  /* 0x0000000002007212 */ /* 0x000fce00078efe07 */
.L_x_16975:
[----:B------:R-:W-:Y:S05]  /*8040*/  BSYNC.RECONVERGENT B0 ;  /* 0x0000000000007941 */ /* 0x000fea0003800200 */
.L_x_16974:
[----:B------:R-:W4:Y:S01]  /*8050*/  F2I.FTZ.TRUNC.NTZ R0, R0 ;  /* 0x0000000000007305 */ /* 0x000f22000021f100 */
[----:B------:R-:W-:Y:S05]  /*8060*/  BRA `(.L_x_16959) ;  /* 0x0000000400087947 */ /* 0x000fea0003800000 */
.L_x_16972:
        /* <DEDUP_REMOVED lines=21> */
.L_x_16981:
[----:B------:R-:W-:Y:S05]  /*81c0*/  BSYNC.RECONVERGENT B1 ;  /* 0x0000000000017941 */ /* 0x000fea0003800200 */
.L_x_16980:
[----:B------:R-:W-:Y:S01]  /*81d0*/  IMAD.SHL.U32 R0, R0, 0x200000, RZ ;  /* 0x0020000000007824 */ /* 0x000fe200078e00ff */
[----:B------:R-:W-:-:S04]  /*81e0*/  LEA R2, R2, 0x37800000, 0x17 ;  /* 0x3780000002027811 */ /* 0x000fc800078eb8ff */
[----:B------:R-:W-:-:S07]  /*81f0*/  LOP3.LUT R0, R2, R0, R7, 0xfe, !PT ;  /* 0x0000000002007212 */ /* 0x000fce00078efe07 */
.L_x_16979:
[----:B------:R-:W-:Y:S05]  /*8200*/  BSYNC.RECONVERGENT B0 ;  /* 0x0000000000007941 */ /* 0x000fea0003800200 */
.L_x_16978:
[----:B------:R-:W0:Y:S01]  /*8210*/  F2I.FTZ.TRUNC.NTZ R0, R0 ;  /* 0x0000000000007305 */ /* 0x000e22000021f100 */
[----:B------:R-:W-:Y:S05]  /*8220*/  BRA `(.L_x_16959) ;  /* 0x0000000000987947 */ /* 0x000fea0003800000 */
.L_x_16971:
        /* <DEDUP_REMOVED lines=14> */
.L_x_16985:
[----:B------:R-:W-:Y:S05]  /*8310*/  BSYNC.RECONVERGENT B0 ;  /* 0x0000000000007941 */ /* 0x000fea0003800200 */
.L_x_16984:
[----:B------:R-:W0:Y:S01]  /*8320*/  F2I.FTZ.TRUNC.NTZ R0, R0 ;  /* 0x0000000000007305 */ /* 0x000e22000021f100 */
[----:B------:R-:W-:Y:S05]  /*8330*/  BRA `(.L_x_16959) ;  /* 0x0000000000547947 */ /* 0x000fea0003800000 */
.L_x_16958:
        /* <DEDUP_REMOVED lines=16> */
.L_x_16986:
[----:B------:R-:W-:Y:S01]  /*8440*/  MOV R0, RZ ;  /* 0x000000ff00007202 */ /* 0x000fe20000000f00 */
[----:B------:R-:W-:Y:S06]  /*8450*/  BRA `(.L_x_16959) ;  /* 0x00000000000c7947 */ /* 0x000fec0003800000 */
.L_x_16983:
[----:B------:R0:W5:Y:S01]  /*8460*/  LDG.E R0, desc[UR36][R2.64] ;  /* 0x0000002402007981 */ /* 0x000162000c1e1900 */
[----:B------:R-:W-:Y:S05]  /*8470*/  BRA `(.L_x_16959) ;  /* 0x0000000000047947 */ /* 0x000fea0003800000 */
.L_x_16982:
[----:B------:R0:W5:Y:S02]  /*8480*/  LDG.E R0, desc[UR36][R2.64] ;  /* 0x0000002402007981 */ /* 0x000164000c1e1900 */
.L_x_16959:
        /* <DEDUP_REMOVED lines=36> */
[----:B------:R-:W-:Y:S05]  /*86d0*/  CALL.REL.NOINC `($__internal_36_$__cuda_sm20_dblrcp_rn_slowpath_v3) ;  /* 0x0000003c00e47944 */ /* 0x000fea0003c00000 */
.L_x_16988:
[----:B------:R-:W-:Y:S05]  /*86e0*/  BSYNC.RECONVERGENT B0 ;  /* 0x0000000000007941 */ /* 0x000fea0003800200 */
.L_x_16987:
        /* <DEDUP_REMOVED lines=14> */
.L_x_16992:
[----:B------:R0:W-:Y:S01]  /*87d0*/  STG.E.U8 desc[UR36][R2.64], R4 ;  /* 0x0000000402007986 */ /* 0x0001e2000c101124 */
[----:B------:R-:W-:Y:S05]  /*87e0*/  BRA `(.L_x_16994) ;  /* 0x0000000c00387947 */ /* 0x000fea0003800000 */
.L_x_16991:
        /* <DEDUP_REMOVED lines=9> */
.L_x_16996:
[----:B------:R0:W-:Y:S01]  /*8880*/  STG.E desc[UR36][R2.64], R4 ;  /* 0x0000000402007986 */ /* 0x0001e2000c101924 */
[----:B------:R-:W-:Y:S05]  /*8890*/  BRA `(.L_x_16994) ;  /* 0x0000000c000c7947 */ /* 0x000fea0003800000 */
.L_x_16995:
[----:B------:R0:W-:Y:S01]  /*88a0*/  STG.E.U16 desc[UR36][R2.64], R4 ;  /* 0x0000000402007986 */ /* 0x0001e2000c101524 */
[----:B------:R-:W-:Y:S05]  /*88b0*/  BRA `(.L_x_16994) ;  /* 0x0000000c00047947 */ /* 0x000fea0003800000 */
.L_x_16990:
        /* <DEDUP_REMOVED lines=9> */
.L_x_16998:
[----:B------:R-:W-:-:S04]  /*8950*/  I2FP.F32.S32 R0, R4 ;  /* 0x0000000400007245 */ /* 0x000fc80000201400 */
[----:B------:R-:W-:-:S05]  /*8960*/  F2FP.F16.F32.PACK_AB R0, RZ, R0 ;  /* 0x00000000ff00723e */ /* 0x000fca00000000ff */
[----:B------:R0:W-:Y:S01]  /*8970*/  STG.E.U16 desc[UR36][R2.64], R0 ;  /* 0x0000000002007986 */ /* 0x0001e2000c101524 */
[----:B------:R-:W-:Y:S05]  /*8980*/  BRA `(.L_x_16994) ;  /* 0x0000000800d07947 */ /* 0x000fea0003800000 */
.L_x_16997:
        /* <DEDUP_REMOVED lines=10> */
.L_x_17000:
[----:B------:R-:W-:-:S04]  /*8a30*/  I2FP.F32.S32 R4, R4 ;  /* 0x0000000400047245 */ /* 0x000fc80000201400 */
[----:B------:R-:W-:-:S04]  /*8a40*/  F2FP.F16.F32.PACK_AB R5, RZ, R4 ;  /* 0x00000004ff05723e */ /* 0x000fc800000000ff */
[----:B------:R-:W-:-:S05]  /*8a50*/  PRMT R5, R5, 0x5410, RZ ;  /* 0x0000541005057816 */ /* 0x000fca00000000ff */
[----:B------:R0:W-:Y:S01]  /*8a60*/  STG.E desc[UR36][R2.64], R5 ;  /* 0x0000000502007986 */ /* 0x0001e2000c101924 */
[----:B------:R-:W-:Y:S05]  /*8a70*/  BRA `(.L_x_16994) ;  /* 0x0000000800947947 */ /* 0x000fea0003800000 */
.L_x_16999:
[----:B------:R-:W0:Y:S02]  /*8a80*/  I2F.F64 R4, R4 ;  /* 0x0000000400047312 */ /* 0x000e240000201c00 */
[----:B0-----:R0:W-:Y:S01]  /*8a90*/  STG.E.64 desc[UR36][R2.64], R4 ;  /* 0x0000000402007986 */ /* 0x0011e2000c101b24 */
[----:B------:R-:W-:Y:S05]  /*8aa0*/  BRA `(.L_x_16994) ;  /* 0x0000000800887947 */ /* 0x000fea0003800000 */
.L_x_16989:
        /* <DEDUP_REMOVED lines=12> */
.L_x_17004:
        /* <DEDUP_REMOVED lines=18> */
.L_x_17007:
[----:B------:R-:W-:-:S04]  /*8c90*/  SHF.R.U32.HI R5, RZ, 0x18, R5 ;  /* 0x00000018ff057819 */ /* 0x000fc80000011605 */
[----:B------:R-:W-:-:S07]  /*8ca0*/  LOP3.LUT R0, R0, 0x80, R5, 0xf8, !PT ;  /* 0x0000008000007812 */ /* 0x000fce00078ef805 */
.L_x_17006:
[----:B------:R-:W-:Y:S05]  /*8cb0*/  BSYNC.RECONVERGENT B0 ;  /* 0x0000000000007941 */ /* 0x000fea0003800200 */
.L_x_17005:
[----:B------:R4:W-:Y:S01]  /*8cc0*/  STG.E.U8 desc[UR36][R2.64], R0 ;  /* 0x0000000002007986 */ /* 0x0009e2000c101124 */
[----:B------:R-:W-:Y:S05]  /*8cd0*/  BRA `(.L_x_16994) ;  /* 0x0000000400fc7947 */ /* 0x000fea0003800000 */
.L_x_17003:
        /* <DEDUP_REMOVED lines=18> */
.L_x_17010:
[----:B------:R-:W-:-:S04]  /*8e00*/  SHF.R.U32.HI R5, RZ, 0x18, R5 ;  /* 0x00000018ff057819 */ /* 0x000fc80000011605 */
[----:B------:R-:W-:-:S07]  /*8e10*/  LOP3.LUT R0, R0, 0x80, R5, 0xf8, !PT ;  /* 0x0000008000007812 */ /* 0x000fce00078ef805 */
.L_x_17009:
[----:B------:R-:W-:Y:S05]  /*8e20*/  BSYNC.RECONVERGENT B0 ;  /* 0x0000000000007941 */ /* 0x000fea0003800200 */
.L_x_17008:
[----:B------:R3:W-:Y:S01]  /*8e30*/  STG.E.U8 desc[UR36][R2.64], R0 ;  /* 0x0000000002007986 */ /* 0x0007e2000c101124 */
[----:B------:R-:W-:Y:S05]  /*8e40*/  BRA `(.L_x_16994) ;  /* 0x0000000400a07947 */ /* 0x000fea0003800000 */
.L_x_17002:
        /* <DEDUP_REMOVED lines=22> */
.L_x_17012:
[----:B------:R-:W-:-:S05]  /*8fb0*/  SHF.R.S32.HI R5, RZ, 0x1f, R4 ;  /* 0x0000001fff057819 */ /* 0x000fca0000011404 */
[----:B------:R0:W-:Y:S01]  /*8fc0*/  STG.E.64 desc[UR36][R2.64], R4 ;  /* 0x0000000402007986 */ /* 0x0001e2000c101b24 */
[----:B------:R-:W-:Y:S05]  /*8fd0*/  BRA `(.L_x_16994) ;  /* 0x00000004003c7947 */ /* 0x000fea0003800000 */
.L_x_17011:
[----:B------:R2:W-:Y:S01]  /*8fe0*/  STG.E desc[UR36][R2.64], R4 ;  /* 0x0000000402007986 */ /* 0x0005e2000c101924 */
[----:B------:R-:W-:Y:S05]  /*8ff0*/  BRA `(.L_x_16994) ;  /* 0x0000000400347947 */ /* 0x000fea0003800000 */
.L_x_17001:
        /* <DEDUP_REMOVED lines=10> */
.L_x_17014:
[----:B------:R-:W-:Y:S01]  /*90a0*/  CS2R R6, SRZ ;  /* 0x0000000000067805 */ /* 0x000fe2000001ff00 */
[----:B------:R-:W0:Y:S04]  /*90b0*/  I2F.F64 R4, R4 ;  /* 0x0000000400047312 */ /* 0x000e280000201c00 */
[----:B0-----:R0:W-:Y:S01]  /*90c0*/  STG.E.128 desc[UR36][R2.64], R4 ;  /* 0x0000000402007986 */ /* 0x0011e2000c101d24 */
[----:B------:R-:W-:Y:S05]  /*90d0*/  BRA `(.L_x_16994) ;  /* 0x0000000000fc7947 */ /* 0x000fea0003800000 */
.L_x_17013:
[----:B------:R-:W-:-:S09]  /*90e0*/  UISETP.NE.AND UP0, UPT, UR4, 0xf, UPT ;  /* 0x0000000f0400788c */ /* 0x000fd2000bf05270 */
[----:B------:R-:W-:Y:S05]  /*90f0*/  BRA.U !UP0, `(.L_x_17015) ;  /* 0x0000000108e87547 */ /* 0x000fea000b800000 */
[----:B------:R-:W-:-:S09]  /*9100*/  UISETP.NE.AND UP0, UPT, UR4, 0x17, UPT ;  /* 0x000000170400788c */ /* 0x000fd2000bf05270 */
[----:B------:R-:W-:Y:S05]  /*9110*/  BRA.U !UP0, `(.L_x_17016) ;  /* 0x0000000108907547 */ /* 0x000fea000b800000 */
[----:B------:R-:W-:-:S09]  /*9120*/  UISETP.NE.AND UP0, UPT, UR4, 0x18, UPT ;  /* 0x000000180400788c */ /* 0x000fd2000bf05270 */
[----:B------:R-:W-:Y:S05]  /*9130*/  BRA.U !UP0, `(.L_x_17017) ;  /* 0x0000000108447547 */ /* 0x000fea000b800000 */
.L_x_16993:
        /* <DEDUP_REMOVED lines=16> */
.L_x_17018:
[----:B------:R-:W-:Y:S05]  /*9240*/  BRA `(.L_x_16994) ;  /* 0x0000000000a07947 */ /* 0x000fea0003800000 */
.L_x_17017:
        /* <DEDUP_REMOVED lines=13> */
.L_x_17020:
[----:B------:R-:W-:Y:S05]  /*9320*/  BSYNC.RECONVERGENT B0 ;  /* 0x0000000000007941 */ /* 0x000fea0003800200 */
.L_x_17019:
[----:B------:R-:W-:-:S05]  /*9330*/  LOP3.LUT R5, R0, 0x80, R5, 0xf8, !PT ;  /* 0x0000008000057812 */ /* 0x000fca00078ef805 */
[----:B------:R0:W-:Y:S01]  /*9340*/  STG.E.U8 desc[UR36][R2.64], R5 ;  /* 0x0000000502007986 */ /* 0x0001e2000c101124 */
[----:B------:R-:W-:Y:S05]  /*9350*/  BRA `(.L_x_16994) ;  /* 0x00000000005c7947 */ /* 0x000fea0003800000 */
.L_x_17016:
        /* <DEDUP_REMOVED lines=12> */
.L_x_17022:
[----:B------:R-:W-:Y:S01]  /*9420*/  IMAD.MOV.U32 R0, RZ, RZ, 0x7f ;  /* 0x0000007fff007424 */ /* 0x000fe200078e00ff */
[----:B------:R-:W-:-:S04]  /*9430*/  ISETP.GT.U32.AND P0, PT, R4, 0x7f800000, PT ;  /* 0x7f8000000400780c */ /* 0x000fc80003f04070 */
[----:B------:R-:W-:-:S09]  /*9440*/  SEL R0, R0, 0x7c, P0 ;  /* 0x0000007c00007807 */ /* 0x000fd20000000000 */
.L_x_17023:
[----:B------:R-:W-:Y:S05]  /*9450*/  BSYNC.RECONVERGENT B0 ;  /* 0x0000000000007941 */ /* 0x000fea0003800200 */
.L_x_17021:
[----:B------:R-:W-:-:S04]  /*9460*/  SHF.R.U32.HI R5, RZ, 0x18, R5 ;  /* 0x00000018ff057819 */ /* 0x000fc80000011605 */
[----:B------:R-:W-:-:S05]  /*9470*/  LOP3.LUT R5, R0, 0x80, R5, 0xf8, !PT ;  /* 0x0000008000057812 */ /* 0x000fca00078ef805 */
[----:B------:R0:W-:Y:S01]  /*9480*/  STG.E.U8 desc[UR36][R2.64], R5 ;  /* 0x0000000502007986 */ /* 0x0001e2000c101124 */
[----:B------:R-:W-:Y:S05]  /*9490*/  BRA `(.L_x_16994) ;  /* 0x00000000000c7947 */ /* 0x000fea0003800000 */
.L_x_17015:
[----:B------:R-:W-:-:S04]  /*94a0*/  I2FP.F32.S32 R0, R4 ;  /* 0x0000000400007245 */ /* 0x000fc80000201400 */
[----:B------:R-:W-:-:S05]  /*94b0*/  F2FP.BF16.F32.PACK_AB R0, RZ, R0 ;  /* 0x00000000ff00723e */ /* 0x000fca00000010ff */
[----:B------:R0:W-:Y:S02]  /*94c0*/  STG.E.U16 desc[UR36][R2.64], R0 ;  /* 0x0000000002007986 */ /* 0x0001e4000c101524 */
.L_x_16994:
[----:B------:R-:W-:-:S07]  /*94d0*/  IADD3 R17, PT, PT, R17, 0x80, RZ ;  /* 0x0000008011117810 */ /* 0x000fce0007ffe0ff */
.L_x_16952:
[----:B------:R-:W-:Y:S05]  /*94e0*/  BSYNC.RECONVERGENT B6 ;  /* 0x0000000000067941 */ /* 0x000fea0003800200 */
.L_x_16951:
        /* <DEDUP_REMOVED lines=306> */
.L_x_17024:
[----:B------:R-:W0:Y:S01]  /*a810*/  LDCU.128 UR8, c[0x0][0x580] ;  /* 0x0000b000ff0877ac */ /* 0x000e220008000c00 */
        /* <DEDUP_REMOVED lines=17> */
.L_x_17028:
[----:B------:R0:W5:Y:S01]  /*a930*/  LDG.E.U8 R0, desc[UR36][R2.64] ;  /* 0x0000002402007981 */ /* 0x000162000c1e1100 */
[----:B------:R-:W-:Y:S05]  /*a940*/  BRA `(.L_x_17030) ;  /* 0x0000000c002c7947 */ /* 0x000fea0003800000 */
.L_x_17027:
        /* <DEDUP_REMOVED lines=8> */
.L_x_17032:
[----:B------:R0:W5:Y:S01]  /*a9d0*/  LDG.E R0, desc[UR36][R2.64] ;  /* 0x0000002402007981 */ /* 0x000162000c1e1900 */
[----:B------:R-:W-:Y:S05]  /*a9e0*/  BRA `(.L_x_17030) ;  /* 0x0000000c00047947 */ /* 0x000fea0003800000 */
.L_x_17031:
[----:B------:R4:W5:Y:S01]  /*a9f0*/  LDG.E.S16 R0, desc[UR36][R2.64] ;  /* 0x0000002402007981 */ /* 0x000962000c1e1700 */
[----:B------:R-:W-:Y:S05]  /*aa00*/  BRA `(.L_x_17030) ;  /* 0x0000000800fc7947 */ /* 0x000fea0003800000 */
.L_x_17026:
        /* <DEDUP_REMOVED lines=9> */
.L_x_17034:
[----:B------:R-:W2:Y:S02]  /*aaa0*/  LDG.E.U16 R2, desc[UR36][R2.64] ;  /* 0x0000002402027981 */ /* 0x000ea4000c1e1500 */
[----:B--2---:R-:W-:-:S06]  /*aab0*/  HADD2.F32 R0, -RZ, R2.H0_H0 ;  /* 0x20000002ff007230 */ /* 0x004fcc0000004100 */
[----:B------:R-:W1:Y:S01]  /*aac0*/  F2I.FTZ.TRUNC.NTZ R0, R0 ;  /* 0x0000000000007305 */ /* 0x000e62000021f100 */
[----:B------:R-:W-:Y:S05]  /*aad0*/  BRA `(.L_x_17030) ;  /* 0x0000000800c87947 */ /* 0x000fea0003800000 */
.L_x_17033:
[----:B------:R-:W-:-:S09]  /*aae0*/  UISETP.NE.AND UP0, UPT, UR4, 0x7, UPT ;  /* 0x000000070400788c */ /* 0x000fd2000bf05270 */
[----:B------:R-:W-:Y:S05]  /*aaf0*/  BRA.U !UP0, `(.L_x_17035) ;  /* 0x00000001082c7547 */ /* 0x000fea000b800000 */
[----:B------:R-:W-:-:S09]  /*ab00*/  UISETP.NE.AND UP0, UPT, UR4, 0x8, UPT ;  /* 0x000000080400788c */ /* 0x000fd2000bf05270 */
[----:B------:R-:W-:Y:S05]  /*ab10*/  BRA.U !UP0, `(.L_x_17036) ;  /* 0x0000000108147547 */ /* 0x000fea000b800000 */
[----:B------:R-:W-:-:S09]  /*ab20*/  UISETP.NE.AND UP0, UPT, UR4, 0x9, UPT ;  /* 0x000000090400788c */ /* 0x000fd2000bf05270 */
[----:B------:R-:W-:Y:S05]  /*ab30*/  BRA.U UP0, `(.L_x_17029) ;  /* 0x00000009005c7547 */ /* 0x000fea000b800000 */
[----:B------:R-:W2:Y:S02]  /*ab40*/  LDG.E R0, desc[UR36][R2.64] ;  /* 0x0000002402007981 */ /* 0x000ea4000c1e1900 */
[----:B--2---:R-:W2:Y:S01]  /*ab50*/  F2I.FTZ.TRUNC.NTZ R0, R0 ;  /* 0x0000000000007305 */ /* 0x004ea2000021f100 */
[----:B------:R-:W-:Y:S05]  /*ab60*/  BRA `(.L_x_17030) ;  /* 0x0000000800a47947 */ /* 0x000fea0003800000 */
.L_x_17036:
[----:B------:R-:W2:Y:S02]  /*ab70*/  LDG.E.U16 R2, desc[UR36][R2.64] ;  /* 0x0000002402027981 */ /* 0x000ea4000c1e1500 */
[----:B--2---:R-:W-:-:S06]  /*ab80*/  HADD2.F32 R0, -RZ, R2.H0_H0 ;  /* 0x20000002ff007230 */ /* 0x004fcc0000004100 */
[----:B------:R-:W3:Y:S01]  /*ab90*/  F2I.FTZ.TRUNC.NTZ R0, R0 ;  /* 0x0000000000007305 */ /* 0x000ee2000021f100 */
[----:B------:R-:W-:Y:S05]  /*aba0*/  BRA `(.L_x_17030) ;  /* 0x0000000800947947 */ /* 0x000fea0003800000 */
.L_x_17035:
[----:B------:R-:W2:Y:S02]  /*abb0*/  LDG.E.64 R2, desc[UR36][R2.64] ;  /* 0x0000002402027981 */ /* 0x000ea4000c1e1b00 */
[----:B--2---:R2:W3:Y:S02]  /*abc0*/  F2I.F64.TRUNC R0, R2 ;  /* 0x0000000200007311 */ /* 0x0044e4000030d100 */
[----:B--23--:R-:W-:Y:S05]  /*abd0*/  BRA `(.L_x_17030) ;  /* 0x0000000800887947 */ /* 0x00cfea0003800000 */
.L_x_17025:
        /* <DEDUP_REMOVED lines=12> */
.L_x_17039:
[----:B------:R-:W2:Y:S02]  /*aca0*/  LDG.E.64 R2, desc[UR36][R2.64] ;  /* 0x0000002402027981 */ /* 0x000ea4000c1e1b00 */
[----:B--2---:R0:W1:Y:S02]  /*acb0*/  F2I.F64.TRUNC R0, R2 ;  /* 0x0000000200007311 */ /* 0x004064000030d100 */
[----:B01----:R-:W-:Y:S05]  /*acc0*/  BRA `(.L_x_17030) ;  /* 0x00000008004c7947 */ /* 0x003fea0003800000 */
.L_x_17038:
        /* <DEDUP_REMOVED lines=26> */
.L_x_17041:
        /* <DEDUP_REMOVED lines=13> */
.L_x_17040:
[----:B------:R-:W2:Y:S02]  /*af40*/  LDG.E.U16 R0, desc[UR36][R2.64] ;  /* 0x0000002402007981 */ /* 0x000ea4000c1e1500 */
[----:B--2---:R-:W-:-:S06]  /*af50*/  IMAD.U32 R0, R0, 0x10000, RZ ;  /* 0x0001000000007824 */ /* 0x004fcc00078e00ff */
[----:B------:R-:W0:Y:S01]  /*af60*/  F2I.FTZ.TRUNC.NTZ R0, R0 ;  /* 0x0000000000007305 */ /* 0x000e22000021f100 */
[----:B------:R-:W-:Y:S05]  /*af70*/  BRA `(.L_x_17030) ;  /* 0x0000000400a07947 */ /* 0x000fea0003800000 */
.L_x_17037:
        /* <DEDUP_REMOVED lines=10> */
.L_x_17044:
        /* <DEDUP_REMOVED lines=21> */
.L_x_17048:
[----:B------:R-:W-:Y:S05]  /*b170*/  BSYNC.RECONVERGENT B1 ;  /* 0x0000000000017941 */ /* 0x000fea0003800200 */
.L_x_17047:
[----:B------:R-:W-:Y:S02]  /*b180*/  SHF.L.U32 R0, R0, 0x14, RZ ;  /* 0x0000001400007819 */ /* 0x000fe400000006ff */
[----:B------:R-:W-:-:S04]  /*b190*/  LEA R2, R2, 0x3b800000, 0x17 ;  /* 0x3b80000002027811 */ /* 0x000fc800078eb8ff */
[----:B------:R-:W-:-:S07]  /*b1a0*/  LOP3.LUT R0, R2, R0, R7, 0xfe, !PT ;  /* 0x0000000002007212 */ /* 0x000fce00078efe07 */
.L_x_17046:
[----:B------:R-:W-:Y:S05]  /*b1b0*/  BSYNC.RECONVERGENT B0 ;  /* 0x0000000000007941 */ /* 0x000fea0003800200 */
.L_x_17045:
[----:B------:R-:W0:Y:S01]  /*b1c0*/  F2I.FTZ.TRUNC.NTZ R0, R0 ;  /* 0x0000000000007305 */ /* 0x000e22000021f100 */
[----:B------:R-:W-:Y:S05]  /*b1d0*/  BRA `(.L_x_17030) ;  /* 0x0000000400087947 */ /* 0x000fea0003800000 */
.L_x_17043:
        /* <DEDUP_REMOVED lines=21> */
.L_x_17052:
[----:B------:R-:W-:Y:S05]  /*b330*/  BSYNC.RECONVERGENT B1 ;  /* 0x0000000000017941 */ /* 0x000fea0003800200 */
.L_x_17051:
[----:B------:R-:W-:Y:S01]  /*b340*/  IMAD.SHL.U32 R0, R0, 0x200000, RZ ;  /* 0x0020000000007824 */ /* 0x000fe200078e00ff */
[----:B------:R-:W-:-:S04]  /*b350*/  LEA R2, R2, 0x37800000, 0x17 ;  /* 0x3780000002027811 */ /* 0x000fc800078eb8ff */
[----:B------:R-:W-:-:S07]  /*b360*/  LOP3.LUT R0, R2, R0, R7, 0xfe, !PT ;  /* 0x0000000002007212 */ /* 0x000fce00078efe07 */
.L_x_17050:
[----:B------:R-:W-:Y:S05]  /*b370*/  BSYNC.RECONVERGENT B0 ;  /* 0x0000000000007941 */ /* 0x000fea0003800200 */
.L_x_17049:
[----:B------:R-:W0:Y:S01]  /*b380*/  F2I.FTZ.TRUNC.NTZ R0, R0 ;  /* 0x0000000000007305 */ /* 0x000e22000021f100 */
[----:B------:R-:W-:Y:S05]  /*b390*/  BRA `(.L_x_17030) ;  /* 0x0000000000987947 */ /* 0x000fea0003800000 */
.L_x_17042:
        /* <DEDUP_REMOVED lines=14> */
.L_x_17056:
[----:B------:R-:W-:Y:S05]  /*b480*/  BSYNC.RECONVERGENT B0 ;  /* 0x0000000000007941 */ /* 0x000fea0003800200 */
.L_x_17055:
[----:B------:R-:W0:Y:S01]  /*b490*/  F2I.FTZ.TRUNC.NTZ R0, R0 ;  /* 0x0000000000007305 */ /* 0x000e22000021f100 */
[----:B------:R-:W-:Y:S05]  /*b4a0*/  BRA `(.L_x_17030) ;  /* 0x0000000000547947 */ /* 0x000fea0003800000 */
.L_x_17029:
        /* <DEDUP_REMOVED lines=16> */
.L_x_17057:
[----:B------:R-:W-:Y:S01]  /*b5b0*/  MOV R0, RZ ;  /* 0x000000ff00007202 */ /* 0x000fe20000000f00 */
[----:B------:R-:W-:Y:S06]  /*b5c0*/  BRA `(.L_x_17030) ;  /* 0x00000000000c7947 */ /* 0x000fec0003800000 */
.L_x_17054:
[----:B------:R0:W5:Y:S01]  /*b5d0*/  LDG.E R0, desc[UR36][R2.64] ;  /* 0x0000002402007981 */ /* 0x000162000c1e1900 */
[----:B------:R-:W-:Y:S05]  /*b5e0*/  BRA `(.L_x_17030) ;  /* 0x0000000000047947 */ /* 0x000fea0003800000 */
.L_x_17053:
[----:B------:R0:W5:Y:S02]  /*b5f0*/  LDG.E R0, desc[UR36][R2.64] ;  /* 0x0000002402007981 */ /* 0x000164000c1e1900 */
.L_x_17030:
[----:B0123-5:R-:W-:Y:S01]  /*b600*/  IMAD R8, R0, R0, RZ ;  /* 0x0000000000087224 */ /* 0x02ffe200078e02ff */
        /* <DEDUP_REMOVED lines=35> */
[----:B------:R-:W-:Y:S05]  /*b840*/  CALL.REL.NOINC `($__internal_36_$__cuda_sm20_dblrcp_rn_slowpath_v3) ;  /* 0x0000000c00887944 */ /* 0x000fea0003c00000 */
[----:B------:R-:W-:Y:S01]  /*b850*/  IMAD.MOV.U32 R4, RZ, RZ, R6 ;  /* 0x000000ffff047224 */ /* 0x000fe200078e0006 */
[----:B------:R-:W-:-:S07]  /*b860*/  MOV R5, R7 ;  /* 0x0000000700057202 */ /* 0x000fce0000000f00 */
.L_x_17059:
[----:B------:R-:W-:Y:S05]  /*b870*/  BSYNC.RECONVERGENT B0 ;  /* 0x0000000000007941 */ /* 0x000fea0003800200 */
.L_x_17058:
        /* <DEDUP_REMOVED lines=14> */
.L_x_17063:
[----:B------:R-:W-:Y:S01]  /*b960*/  STG.E.U8 desc[UR36][R16.64], R2 ;  /* 0x0000000210007986 */ /* 0x000fe2000c101124 */
[----:B------:R-:W-:Y:S05]  /*b970*/  EXIT ;  /* 0x000000000000794d */ /* 0x000fea0003800000 */
.L_x_17062:
        /* <DEDUP_REMOVED lines=9> */
.L_x_17066:
[----:B------:R-:W-:Y:S01]  /*ba10*/  STG.E desc[UR36][R16.64], R2 ;  /* 0x0000000210007986 */ /* 0x000fe2000c101924 */
[----:B------:R-:W-:Y:S05]  /*ba20*/  EXIT ;  /* 0x000000000000794d */ /* 0x000fea0003800000 */
.L_x_17065:
[----:B------:R-:W-:Y:S01]  /*ba30*/  STG.E.U16 desc[UR36][R16.64], R2 ;  /* 0x0000000210007986 */ /* 0x000fe2000c101524 */
[----:B------:R-:W-:Y:S05]  /*ba40*/  EXIT ;  /* 0x000000000000794d */ /* 0x000fea0003800000 */
.L_x_17061:
        /* <DEDUP_REMOVED lines=9> */
.L_x_17068:
[----:B------:R-:W-:-:S04]  /*bae0*/  I2FP.F32.S32 R0, R2 ;  /* 0x0000000200007245 */ /* 0x000fc80000201400 */
[----:B------:R-:W-:-:S05]  /*baf0*/  F2FP.F16.F32.PACK_AB R0, RZ, R0 ;  /* 0x00000000ff00723e */ /* 0x000fca00000000ff */
[----:B------:R-:W-:Y:S01]  /*bb00*/  STG.E.U16 desc[UR36][R16.64], R0 ;  /* 0x0000000010007986 */ /* 0x000fe2000c101524 */
[----:B------:R-:W-:Y:S05]  /*bb10*/  EXIT ;  /* 0x000000000000794d */ /* 0x000fea0003800000 */
.L_x_17067:
        /* <DEDUP_REMOVED lines=10> */
.L_x_17070:
[----:B------:R-:W-:-:S04]  /*bbc0*/  I2FP.F32.S32 R2, R2 ;  /* 0x0000000200027245 */ /* 0x000fc80000201400 */
[----:B------:R-:W-:-:S04]  /*bbd0*/  F2FP.F16.F32.PACK_AB R3, RZ, R2 ;  /* 0x00000002ff03723e */ /* 0x000fc800000000ff */
[----:B------:R-:W-:-:S05]  /*bbe0*/  PRMT R3, R3, 0x5410, RZ ;  /* 0x0000541003037816 */ /* 0x000fca00000000ff */
[----:B------:R-:W-:Y:S01]  /*bbf0*/  STG.E desc[UR36][R16.64], R3 ;  /* 0x0000000310007986 */ /* 0x000fe2000c101924 */
[----:B------:R-:W-:Y:S05]  /*bc00*/  EXIT ;  /* 0x000000000000794d */ /* 0x000fea0003800000 */
.L_x_17069:
[----:B------:R-:W0:Y:S02]  /*bc10*/  I2F.F64 R2, R2 ;  /* 0x0000000200027312 */ /* 0x000e240000201c00 */
[----:B0-----:R-:W-:Y:S01]  /*bc20*/  STG.E.64 desc[UR36][R16.64], R2 ;  /* 0x0000000210007986 */ /* 0x001fe2000c101b24 */
[----:B------:R-:W-:Y:S05]  /*bc30*/  EXIT ;  /* 0x000000000000794d */ /* 0x000fea0003800000 */
.L_x_17060:
        /* <DEDUP_REMOVED lines=12> */
.L_x_17074:
        /* <DEDUP_REMOVED lines=17> */
.L_x_17077:
[----:B------:R-:W-:-:S04]  /*be10*/  SHF.R.U32.HI R3, RZ, 0x18, R3 ;  /* 0x00000018ff037819 */ /* 0x000fc80000011603 */
[----:B------:R-:W-:-:S04]  /*be20*/  LOP3.LUT R0, R0, 0x80, R3, 0xf8, !PT ;  /* 0x0000008000007812 */ /* 0x000fc800078ef803 */
[----:B------:R-:W-:-:S07]  /*be30*/  PRMT R8, R0, 0x7610, R8 ;  /* 0x0000761000087816 */ /* 0x000fce0000000008 */
.L_x_17076:
[----:B------:R-:W-:Y:S05]  /*be40*/  BSYNC.RECONVERGENT B0 ;  /* 0x0000000000007941 */ /* 0x000fea0003800200 */
.L_x_17075:
[----:B------:R-:W-:Y:S01]  /*be50*/  STG.E.U8 desc[UR36][R16.64], R8 ;  /* 0x0000000810007986 */ /* 0x000fe2000c101124 */
[----:B------:R-:W-:Y:S05]  /*be60*/  EXIT ;  /* 0x000000000000794d */ /* 0x000fea0003800000 */
.L_x_17073:
[----:B------:R-:W-:Y:S01]  /*be70*/  I2FP.F32.S32 R3, R2 ;  /* 0x0000000200037245 */ /* 0x000fe20000201400 */
[----:B------:R-:W-:Y:S01]  /*be80*/  BSSY.RECONVERGENT B0, `(.L_x_17078) ;  /* 0x0000013000007945 */ /* 0x000fe20003800200 */
[----:B------:R-:W-:Y:S02]  /*be90*/  HFMA2 R8, -RZ, RZ, 0, 7.62939453125e-06 ;  /* 0x00000080ff087431 */ /* 0x000fe400000001ff */
        /* <DEDUP_REMOVED lines=14> */
.L_x_17080:
[----:B------:R-:W-:-:S04]  /*bf80*/  SHF.R.U32.HI R3, RZ, 0x18, R3 ;  /* 0x00000018ff037819 */ /* 0x000fc80000011603 */
[----:B------:R-:W-:-:S04]  /*bf90*/  LOP3.LUT R0, R0, 0x80, R3, 0xf8, !PT ;  /* 0x0000008000007812 */ /* 0x000fc800078ef803 */
[----:B------:R-:W-:-:S07]  /*bfa0*/  PRMT R8, R0, 0x7610, R8 ;  /* 0x0000761000087816 */ /* 0x000fce0000000008 */
.L_x_17079:
[----:B------:R-:W-:Y:S05]  /*bfb0*/  BSYNC.RECONVERGENT B0 ;  /* 0x0000000000007941 */ /* 0x000fea0003800200 */
.L_x_17078:
[----:B------:R-:W-:Y:S01]  /*bfc0*/  STG.E.U8 desc[UR36][R16.64], R8 ;  /* 0x0000000810007986 */ /* 0x000fe2000c101124 */
[----:B------:R-:W-:Y:S05]  /*bfd0*/  EXIT ;  /* 0x000000000000794d */ /* 0x000fea0003800000 */
.L_x_17072:
        /* <DEDUP_REMOVED lines=22> */
.L_x_17082:
[----:B------:R-:W-:-:S05]  /*c140*/  SHF.R.S32.HI R3, RZ, 0x1f, R2 ;  /* 0x0000001fff037819 */ /* 0x000fca0000011402 */
[----:B------:R-:W-:Y:S01]  /*c150*/  STG.E.64 desc[UR36][R16.64], R2 ;  /* 0x0000000210007986 */ /* 0x000fe2000c101b24 */
[----:B------:R-:W-:Y:S05]  /*c160*/  EXIT ;  /* 0x000000000000794d */ /* 0x000fea0003800000 */
.L_x_17081:
[----:B------:R-:W-:Y:S01]  /*c170*/  STG.E desc[UR36][R16.64], R2 ;  /* 0x0000000210007986 */ /* 0x000fe2000c101924 */
[----:B------:R-:W-:Y:S05]  /*c180*/  EXIT ;  /* 0x000000000000794d */ /* 0x000fea0003800000 */
.L_x_17071:
        /* <DEDUP_REMOVED lines=10> */
.L_x_17084:
[----:B------:R-:W-:Y:S01]  /*c230*/  CS2R R6, SRZ ;  /* 0x0000000000067805 */ /* 0x000fe2000001ff00 */
[----:B------:R-:W0:Y:S04]  /*c240*/  I2F.F64 R4, R2 ;  /* 0x0000000200047312 */ /* 0x000e280000201c00 */
[----:B0-----:R-:W-:Y:S01]  /*c250*/  STG.E.128 desc[UR36][R16.64], R4 ;  /* 0x0000000410007986 */ /* 0x001fe2000c101d24 */
[----:B------:R-:W-:Y:S05]  /*c260*/  EXIT ;  /* 0x000000000000794d */ /* 0x000fea0003800000 */
.L_x_17083:
[----:B------:R-:W-:-:S09]  /*c270*/  UISETP.NE.AND UP0, UPT, UR4, 0xf, UPT ;  /* 0x0000000f0400788c */ /* 0x000fd2000bf05270 */
[----:B------:R-:W-:Y:S05]  /*c280*/  BRA.U !UP0, `(.L_x_17085) ;  /* 0x0000000108e87547 */ /* 0x000fea000b800000 */
[----:B------:R-:W-:-:S09]  /*c290*/  UISETP.NE.AND UP0, UPT, UR4, 0x17, UPT ;  /* 0x000000170400788c */ /* 0x000fd2000bf05270 */
[----:B------:R-:W-:Y:S05]  /*c2a0*/  BRA.U !UP0, `(.L_x_17086) ;  /* 0x0000000108907547 */ /* 0x000fea000b800000 */
[----:B------:R-:W-:-:S09]  /*c2b0*/  UISETP.NE.AND UP0, UPT, UR4, 0x18, UPT ;  /* 0x000000180400788c */ /* 0x000fd2000bf05270 */
[----:B------:R-:W-:Y:S05]  /*c2c0*/  BRA.U !UP0, `(.L_x_17087) ;  /* 0x0000000108447547 */ /* 0x000fea000b800000 */
.L_x_17064:
        /* <DEDUP_REMOVED lines=16> */
.L_x_17088:
[----:B------:R-:W-:Y:S05]  /*c3d0*/  EXIT ;  /* 0x000000000000794d */ /* 0x000fea0003800000 */
.L_x_17087:
        /* <DEDUP_REMOVED lines=13> */
.L_x_17090:
[----:B------:R-:W-:Y:S05]  /*c4b0*/  BSYNC.RECONVERGENT B0 ;  /* 0x0000000000007941 */ /* 0x000fea0003800200 */
.L_x_17089:
[----:B------:R-:W-:-:S05]  /*c4c0*/  LOP3.LUT R3, R0, 0x80, R3, 0xf8, !PT ;  /* 0x0000008000037812 */ /* 0x000fca00078ef803 */
[----:B------:R-:W-:Y:S01]  /*c4d0*/  STG.E.U8 desc[UR36][R16.64], R3 ;  /* 0x0000000310007986 */ /* 0x000fe2000c101124 */
[----:B------:R-:W-:Y:S05]  /*c4e0*/  EXIT ;  /* 0x000000000000794d */ /* 0x000fea0003800000 */
.L_x_17086:
        /* <DEDUP_REMOVED lines=12> */
.L_x_17092:
[----:B------:R-:W-:Y:S02]  /*c5b0*/  ISETP.GT.U32.AND P0, PT, R2, 0x7f800000, PT ;  /* 0x7f8000000200780c */ /* 0x000fe40003f04070 */
[----:B------:R-:W-:-:S04]  /*c5c0*/  MOV R0, 0x7f ;  /* 0x0000007f00007802 */ /* 0x000fc80000000f00 */
[----:B------:R-:W-:-:S07]  /*c5d0*/  SEL R0, R0, 0x7c, P0 ;  /* 0x0000007c00007807 */ /* 0x000fce0000000000 */
.L_x_17093:
[----:B------:R-:W-:Y:S05]  /*c5e0*/  BSYNC.RECONVERGENT B0 ;  /* 0x0000000000007941 */ /* 0x000fea0003800200 */
.L_x_17091:
[----:B------:R-:W-:-:S04]  /*c5f0*/  SHF.R.U32.HI R3, RZ, 0x18, R3 ;  /* 0x00000018ff037819 */ /* 0x000fc80000011603 */
[----:B------:R-:W-:-:S05]  /*c600*/  LOP3.LUT R3, R0, 0x80, R3, 0xf8, !PT ;  /* 0x0000008000037812 */ /* 0x000fca00078ef803 */
[----:B------:R-:W-:Y:S01]  /*c610*/  STG.E.U8 desc[UR36][R16.64], R3 ;  /* 0x0000000310007986 */ /* 0x000fe2000c101124 */
[----:B------:R-:W-:Y:S05]  /*c620*/  EXIT ;  /* 0x000000000000794d */ /* 0x000fea0003800000 */
.L_x_17085:
[----:B------:R-:W-:-:S04]  /*c630*/  I2FP.F32.S32 R0, R2 ;  /* 0x0000000200007245 */ /* 0x000fc80000201400 */
[----:B------:R-:W-:-:S05]  /*c640*/  F2FP.BF16.F32.PACK_AB R0, RZ, R0 ;  /* 0x00000000ff00723e */ /* 0x000fca00000010ff */
[----:B------:R-:W-:Y:S01]  /*c650*/  STG.E.U16 desc[UR36][R16.64], R0 ;  /* 0x0000000010007986 */ /* 0x000fe2000c101524 */
[----:B------:R-:W-:Y:S05]  /*c660*/  EXIT ;  /* 0x000000000000794d */ /* 0x000fea0003800000 */
        .weak           $__internal_36_$__cuda_sm20_dblrcp_rn_slowpath_v3
        .type           $__internal_36_$__cuda_sm20_dblrcp_rn_slowpath_v3,@function
        .size           $__internal_36_$__cuda_sm20_dblrcp_rn_slowpath_v3,(.L_x_60630 - $__internal_36_$__cuda_sm20_dblrcp_rn_slowpath_v3)
$__internal_36_$__cuda_sm20_dblrcp_rn_slowpath_v3:
        /* <DEDUP_REMOVED lines=58> */
.L_x_17097:
        /* <DEDUP_REMOVED lines=34> */
.L_x_17095:
[----:B------:R-:W-:Y:S01]  /*cc30*/  LOP3.LUT R7, R5, 0x80000, RZ, 0xfc, !PT ;  /* 0x0008000005077812 */ /* 0x000fe200078efcff */
[----:B------:R-:W-:-:S07]  /*cc40*/  IMAD.MOV.U32 R6, RZ, RZ, R4 ;  /* 0x000000ffff067224 */ /* 0x000fce00078e0004 */
.L_x_17096:
[----:B------:R-:W-:Y:S05]  /*cc50*/  BSYNC.RECONVERGENT B1 ;  /* 0x0000000000017941 */ /* 0x000fea0003800200 */
.L_x_17094:
[----:B------:R-:W-:Y:S01]  /*cc60*/  MOV R4, R0 ;  /* 0x0000000000047202 */ /* 0x000fe20000000f00 */
[----:B------:R-:W-:-:S04]  /*cc70*/  IMAD.MOV.U32 R5, RZ, RZ, 0x0 ;  /* 0x00000000ff057424 */ /* 0x000fc800078e00ff */
[----:B------:R-:W-:Y:S05]  /*cc80*/  RET.REL.NODEC R4 `(_ZN2at6native18elementwise_kernelILi128ELi4EZNS0_15gpu_kernel_implIZNS0_50_GLOBAL__N__2680c7bb_12_PowKernel_cu_7dd49032_317029pow_tensor_scalar_kernel_implIiiEEvRNS_18TensorIteratorBaseET0_EUliE1_EEvS6_RKT_EUliE_EEviT1_) ;  /* 0xffffff3004dc7950 */ /* 0x000fea0003c3ffff */
.L_x_17098:
        /* <DEDUP_REMOVED lines=15> */
.L_x_60630:


//--------------------- .text._ZN2at6native27unrolled_elementwise_kernelIZNS0_50_GLOBAL__N__2680c7bb_12_PowKernel_cu_7dd49032_317029pow_tensor_scalar_kernel_implIiiEEvRNS_18TensorIteratorBaseET0_EUliE1_St5arrayIPcLm2EELi4E23TrivialOffsetCalculatorILi1EjESC_NS0_6memory12LoadWithCastILi1EEENSD_13StoreWithCastILi1EEEEEviT_S6_T2_T3_T4_T5_ --------------------------
	.section	.text._ZN2at6native27unrolled_elementwise_kernelIZNS0_50_GLOBAL__N__2680c7bb_12_PowKernel_cu_7dd49032_317029pow_tensor_scalar_kernel_implIiiEEvRNS_18TensorIteratorBaseET0_EUliE1_St5arrayIPcLm2EELi4E23TrivialOffsetCalculatorILi1EjESC_NS0_6memory12LoadWithCastILi1EEENSD_13StoreWithCastILi1EEEEEviT_S6_T2_T3_T4_T5_,"ax",@progbits
	.align	128
        .global         _ZN2at6native27unrolled_elementwise_kernelIZNS0_50_GLOBAL__N__2680c7bb_12_PowKernel_cu_7dd49032_317029pow_tensor_scalar_kernel_implIiiEEvRNS_18TensorIteratorBaseET0_EUliE1_St5arrayIPcLm2EELi4E23TrivialOffsetCalculatorILi1EjESC_NS0_6memory12LoadWithCastILi1EEENSD_13StoreWithCastILi1EEEEEviT_S6_T2_T3_T4_T5_
        .type           _ZN2at6native27unrolled_elementwise_kernelIZNS0_50_GLOBAL__N__2680c7bb_12_PowKernel_cu_7dd49032_317029pow_tensor_scalar_kernel_implIiiEEvRNS_18TensorIteratorBaseET0_EUliE1_St5arrayIPcLm2EELi4E23TrivialOffsetCalculatorILi1EjESC_NS0_6memory12LoadWithCastILi1EEENSD_13StoreWithCastILi1EEEEEviT_S6_T2_T3_T4_T5_,@function
        .size           _ZN2at6native27unrolled_elementwise_kernelIZNS0_50_GLOBAL__N__2680c7bb_12_PowKernel_cu_7dd49032_317029pow_tensor_scalar_kernel_implIiiEEvRNS_18TensorIteratorBaseET0_EUliE1_St5arrayIPcLm2EELi4E23TrivialOffsetCalculatorILi1EjESC_NS0_6memory12LoadWithCastILi1EEENSD_13StoreWithCastILi1EEEEEviT_S6_T2_T3_T4_T5_,(.L_x_60631 - _ZN2at6native27unrolled_elementwise_kernelIZNS0_50_GLOBAL__N__2680c7bb_12_PowKernel_cu_7dd49032_317029pow_tensor_scalar_kernel_implIiiEEvRNS_18TensorIteratorBaseET0_EUliE1_St5arrayIPcLm2EELi4E23TrivialOffsetCalculatorILi1EjESC_NS0_6memory12LoadWithCastILi1EEENSD_13StoreWithCastILi1EEEEEviT_S6_T2_T3_T4_T5_)
        .other          _ZN2at6native27unrolled_elementwise_kernelIZNS0_50_GLOBAL__N__2680c7bb_12_PowKernel_cu_7dd49032_317029pow_tensor_scalar_kernel_implIiiEEvRNS_18TensorIteratorBaseET0_EUliE1_St5arrayIPcLm2EELi4E23TrivialOffsetCalculatorILi1EjESC_NS0_6memory12LoadWithCastILi1EEENSD_13StoreWithCastILi1EEEEEviT_S6_T2_T3_T4_T5_,@"STO_CUDA_ENTRY STV_DEFAULT"
_ZN2at6native27unrolled_elementwise_kernelIZNS0_50_GLOBAL__N__2680c7bb_12_PowKernel_cu_7dd49032_317029pow_tensor_scalar_kernel_implIiiEEvRNS_18TensorIteratorBaseET0_EUliE1_St5arrayIPcLm2EELi4E23TrivialOffsetCalculatorILi1EjESC_NS0_6memory12LoadWithCastILi1EEENSD_13StoreWithCastILi1EEEEEviT_S6_T2_T3_T4_T5_:
.text._ZN2at6native27unrolled_elementwise_kernelIZNS0_50_GLOBAL__N__2680c7bb_12_PowKernel_cu_7dd49032_317029pow_tensor_scalar_kernel_implIiiEEvRNS_18TensorIteratorBaseET0_EUliE1_St5arrayIPcLm2EELi4E23TrivialOffsetCalculatorILi1EjESC_NS0_6memory12LoadWithCastILi1EEENSD_13StoreWithCastILi1EEEEEviT_S6_T2_T3_T4_T5_:
        /* <DEDUP_REMOVED lines=31> */
.L_x_17104:
[----:B------:R3:W5:Y:S01]  /*01f0*/  LDG.E.U8 R23, desc[UR36][R4.64] ;  /* 0x0000002404177981 */ /* 0x000762000c1e1100 */
[----:B------:R-:W-:Y:S05]  /*0200*/  BRA `(.L_x_17106) ;  /* 0x0000000c00307947 */ /* 0x000fea0003800000 */
.L_x_17103:
        /* <DEDUP_REMOVED lines=8> */
.L_x_17108:
[----:B------:R1:W5:Y:S01]  /*0290*/  LDG.E R23, desc[UR36][R4.64] ;  /* 0x0000002404177981 */ /* 0x000362000c1e1900 */
[----:B------:R-:W-:Y:S05]  /*02a0*/  BRA `(.L_x_17106) ;  /* 0x0000000c00087947 */ /* 0x000fea0003800000 */
.L_x_17107:
[----:B------:R2:W5:Y:S01]  /*02b0*/  LDG.E.S16 R23, desc[UR36][R4.64] ;  /* 0x0000002404177981 */ /* 0x000562000c1e1700 */
[----:B------:R-:W-:Y:S05]  /*02c0*/  BRA `(.L_x_17106) ;  /* 0x0000000c00007947 */ /* 0x000fea0003800000 */
.L_x_17102:
        /* <DEDUP_REMOVED lines=9> */
.L_x_17110:
[----:B------:R-:W2:Y:S02]  /*0360*/  LDG.E.U16 R4, desc[UR36][R4.64] ;  /* 0x0000002404047981 */ /* 0x000ea4000c1e1500 */
[----:B--2---:R-:W-:-:S06]  /*0370*/  HADD2.F32 R23, -RZ, R4.H0_H0 ;  /* 0x20000004ff177230 */ /* 0x004fcc0000004100 */
[----:B------:R-:W0:Y:S01]  /*0380*/  F2I.FTZ.TRUNC.NTZ R23, R23 ;  /* 0x0000001700177305 */ /* 0x000e22000021f100 */
[----:B------:R-:W-:Y:S05]  /*0390*/  BRA `(.L_x_17106) ;  /* 0x0000000800cc7947 */ /* 0x000fea0003800000 */
.L_x_17109:
        /* <DEDUP_REMOVED lines=9> */
.L_x_17112:
[----:B------:R-:W2:Y:S02]  /*0430*/  LDG.E.U16 R4, desc[UR36][R4.64] ;  /* 0x0000002404047981 */ /* 0x000ea4000c1e1500 */
[----:B--2---:R-:W-:-:S06]  /*0440*/  HADD2.F32 R23, -RZ, R4.H0_H0 ;  /* 0x20000004ff177230 */ /* 0x004fcc0000004100 */
[----:B------:R-:W0:Y:S01]  /*0450*/  F2I.FTZ.TRUNC.NTZ R23, R23 ;  /* 0x0000001700177305 */ /* 0x000e22000021f100 */
[----:B------:R-:W-:Y:S05]  /*0460*/  BRA `(.L_x_17106) ;  /* 0x0000000800987947 */ /* 0x000fea0003800000 */
.L_x_17111:
[----:B------:R-:W2:Y:S02]  /*0470*/  LDG.E.64 R4, desc[UR36][R4.64] ;  /* 0x0000002404047981 */ /* 0x000ea4000c1e1b00 */
[----:B--2---:R0:W1:Y:S02]  /*0480*/  F2I.F64.TRUNC R23, R4 ;  /* 0x0000000400177311 */ /* 0x004064000030d100 */
[----:B01----:R-:W-:Y:S05]  /*0490*/  BRA `(.L_x_17106) ;  /* 0x00000008008c7947 */ /* 0x003fea0003800000 */
.L_x_17101:
        /* <DEDUP_REMOVED lines=12> */
.L_x_17115:
[----:B------:R-:W2:Y:S02]  /*0560*/  LDG.E.64 R4, desc[UR36][R4.64] ;  /* 0x0000002404047981 */ /* 0x000ea4000c1e1b00 */
[----:B--2---:R0:W1:Y:S02]  /*0570*/  F2I.F64.TRUNC R23, R4 ;  /* 0x0000000400177311 */ /* 0x004064000030d100 */
[----:B01----:R-:W-:Y:S05]  /*0580*/  BRA `(.L_x_17106) ;  /* 0x0000000800507947 */ /* 0x003fea0003800000 */
.L_x_17114:
        /* <DEDUP_REMOVED lines=26> */
.L_x_17117:
        /* <DEDUP_REMOVED lines=14> */
.L_x_17116:
[----:B------:R-:W2:Y:S02]  /*0810*/  LDG.E.U16 R23, desc[UR36][R4.64] ;  /* 0x0000002404177981 */ /* 0x000ea4000c1e1500 */
[----:B--2---:R-:W-:-:S06]  /*0820*/  IMAD.U32 R23, R23, 0x10000, RZ ;  /* 0x0001000017177824 */ /* 0x004fcc00078e00ff */
[----:B------:R-:W0:Y:S01]  /*0830*/  F2I.FTZ.TRUNC.NTZ R23, R23 ;  /* 0x0000001700177305 */ /* 0x000e22000021f100 */
[----:B------:R-:W-:Y:S05]  /*0840*/  BRA `(.L_x_17106) ;  /* 0x0000000400a07947 */ /* 0x000fea0003800000 */
.L_x_17113:
        /* <DEDUP_REMOVED lines=10> */
.L_x_17120:
        /* <DEDUP_REMOVED lines=21> */
.L_x_17124:
[----:B------:R-:W-:Y:S05]  /*0a40*/  BSYNC.RECONVERGENT B1 ;  /* 0x0000000000017941 */ /* 0x000fea0003800200 */
.L_x_17123:
[----:B------:R-:W-:Y:S01]  /*0a50*/  IMAD.SHL.U32 R0, R0, 0x100000, RZ ;  /* 0x0010000000007824 */ /* 0x000fe200078e00ff */
[----:B------:R-:W-:-:S04]  /*0a60*/  LEA R3, R3, 0x3b800000, 0x17 ;  /* 0x3b80000003037811 */ /* 0x000fc800078eb8ff */
[----:B------:R-:W-:-:S07]  /*0a70*/  LOP3.LUT R23, R3, R0, R23, 0xfe, !PT ;  /* 0x0000000003177212 */ /* 0x000fce00078efe17 */
.L_x_17122:
[----:B------:R-:W-:Y:S05]  /*0a80*/  BSYNC.RECONVERGENT B0 ;  /* 0x0000000000007941 */ /* 0x000fea0003800200 */
.L_x_17121:
[----:B------:R-:W0:Y:S01]  /*0a90*/  F2I.FTZ.TRUNC.NTZ R23, R23 ;  /* 0x0000001700177305 */ /* 0x000e22000021f100 */
[----:B------:R-:W-:Y:S05]  /*0aa0*/  BRA `(.L_x_17106) ;  /* 0x0000000400087947 */ /* 0x000fea0003800000 */
.L_x_17119:
        /* <DEDUP_REMOVED lines=21> */
.L_x_17128:
[----:B------:R-:W-:Y:S05]  /*0c00*/  BSYNC.RECONVERGENT B1 ;  /* 0x0000000000017941 */ /* 0x000fea0003800200 */
.L_x_17127:
[----:B------:R-:W-:Y:S01]  /*0c10*/  IMAD.SHL.U32 R0, R0, 0x200000, RZ ;  /* 0x0020000000007824 */ /* 0x000fe200078e00ff */
[----:B------:R-:W-:-:S04]  /*0c20*/  LEA R3, R3, 0x37800000, 0x17 ;  /* 0x3780000003037811 */ /* 0x000fc800078eb8ff */
[----:B------:R-:W-:-:S07]  /*0c30*/  LOP3.LUT R23, R3, R0, R23, 0xfe, !PT ;  /* 0x0000000003177212 */ /* 0x000fce00078efe17 */
.L_x_17126:
[----:B------:R-:W-:Y:S05]  /*0c40*/  BSYNC.RECONVERGENT B0 ;  /* 0x0000000000007941 */ /* 0x000fea0003800200 */
.L_x_17125:
[----:B------:R-:W0:Y:S01]  /*0c50*/  F2I.FTZ.TRUNC.NTZ R23, R23 ;  /* 0x0000001700177305 */ /* 0x000e22000021f100 */
[----:B------:R-:W-:Y:S05]  /*0c60*/  BRA `(.L_x_17106) ;  /* 0x0000000000987947 */ /* 0x000fea0003800000 */
.L_x_17118:
[----:B------:R-:W-:-:S09]  /*0c70*/  UISETP.NE.AND UP0, UPT, UR4, 0x1c, UPT ;  /* 0x0000001c0400788c */ /* 0x000fd2000bf05270 */
[----:B------:R-:W-:Y:S05]  /*0c80*/  BRA.U !UP0, `(.L_x_17129) ;  /* 0x00000001088c7547 */ /* 0x000fea000b800000 */
[----:B------:R-:W-:-:S09]  /*0c90*/  UISETP.NE.AND UP0, UPT, UR4, 0x1d, UPT ;  /* 0x0000001d0400788c */ /* 0x000fd2000bf05270 */
[----:B------:R-:W-:Y:S05]  /*0ca0*/  BRA.U !UP0, `(.L_x_17130) ;  /* 0x00000001087c7547 */ /* 0x000fea000b800000 */
[----:B------:R-:W-:-:S09]  /*0cb0*/  UISETP.NE.AND UP0, UPT, UR4, 0x2c, UPT ;  /* 0x0000002c0400788c */ /* 0x000fd2000bf05270 */
[----:B------:R-:W-:Y:S05]  /*0cc0*/  BRA.U !UP0, `(.L_x_17131) ;  /* 0x0000000108487547 */ /* 0x000fea000b800000 */
.L_x_17105:
        /* <DEDUP_REMOVED lines=16> */
.L_x_17132:
[----:B------:R-:W-:Y:S01]  /*0dd0*/  IMAD.MOV.U32 R23, RZ, RZ, RZ ;  /* 0x000000ffff177224 */ /* 0x000fe200078e00ff */
[----:B------:R-:W-:Y:S06]  /*0de0*/  BRA `(.L_x_17106) ;  /* 0x0000000000387947 */ /* 0x000fec0003800000 */
.L_x_17131:
        /* <DEDUP_REMOVED lines=8> */
.L_x_17134:
[----:B------:R-:W-:Y:S05]  /*0e70*/  BSYNC.RECONVERGENT B0 ;  /* 0x0000000000007941 */ /* 0x000fea0003800200 */
.L_x_17133:
[----:B------:R-:W0:Y:S01]  /*0e80*/  F2I.FTZ.TRUNC.NTZ R23, R23 ;  /* 0x0000001700177305 */ /* 0x000e22000021f100 */
[----:B------:R-:W-:Y:S05]  /*0e90*/  BRA `(.L_x_17106) ;  /* 0x00000000000c7947 */ /* 0x000fea0003800000 */
.L_x_17130:
[----:B------:R0:W5:Y:S01]  /*0ea0*/  LDG.E R23, desc[UR36][R4.64] ;  /* 0x0000002404177981 */ /* 0x000162000c1e1900 */
[----:B------:R-:W-:Y:S05]  /*0eb0*/  BRA `(.L_x_17106) ;  /* 0x0000000000047947 */ /* 0x000fea0003800000 */
.L_x_17129:
[----:B------:R0:W5:Y:S02]  /*0ec0*/  LDG.E R23, desc[UR36][R4.64] ;  /* 0x0000002404177981 */ /* 0x000164000c1e1900 */
.L_x_17106:
[----:B------:R-:W-:-:S07]  /*0ed0*/  VIADD R25, R17, 0x80 ;  /* 0x0000008011197836 */ /* 0x000fce0000000000 */
.L_x_17100:
[----:B------:R-:W-:Y:S05]  /*0ee0*/  BSYNC.RECONVERGENT B6 ;  /* 0x0000000000067941 */ /* 0x000fea0003800200 */
.L_x_17099:
        /* <DEDUP_REMOVED lines=23> */
.L_x_17140:
[----:B------:R0:W5:Y:S01]  /*1060*/  LDG.E.U8 R22, desc[UR36][R4.64] ;  /* 0x0000002404167981 */ /* 0x000162000c1e1100 */
[----:B------:R-:W-:Y:S05]  /*1070*/  BRA `(.L_x_17142) ;  /* 0x0000000c00307947 */ /* 0x000fea0003800000 */
.L_x_17139:
        /* <DEDUP_REMOVED lines=8> */
.L_x_17144:
[----:B------:R0:W5:Y:S01]  /*1100*/  LDG.E R22, desc[UR36][R4.64] ;  /* 0x0000002404167981 */ /* 0x000162000c1e1900 */
[----:B------:R-:W-:Y:S05]  /*1110*/  BRA `(.L_x_17142) ;  /* 0x0000000c00087947 */ /* 0x000fea0003800000 */
.L_x_17143:
[----:B------:R0:W5:Y:S01]  /*1120*/  LDG.E.S16 R22, desc[UR36][R4.64] ;  /* 0x0000002404167981 */ /* 0x000162000c1e1700 */
[----:B------:R-:W-:Y:S05]  /*1130*/  BRA `(.L_x_17142) ;  /* 0x0000000c00007947 */ /* 0x000fea0003800000 */
.L_x_17138:
        /* <DEDUP_REMOVED lines=9> */
.L_x_17146:
[----:B------:R-:W2:Y:S02]  /*11d0*/  LDG.E.U16 R4, desc[UR36][R4.64] ;  /* 0x0000002404047981 */ /* 0x000ea4000c1e1500 */
[----:B--2---:R-:W-:-:S06]  /*11e0*/  HADD2.F32 R22, -RZ, R4.H0_H0 ;  /* 0x20000004ff167230 */ /* 0x004fcc0000004100 */
[----:B------:R-:W0:Y:S01]  /*11f0*/  F2I.FTZ.TRUNC.NTZ R22, R22 ;  /* 0x0000001600167305 */ /* 0x000e22000021f100 */
[----:B------:R-:W-:Y:S05]  /*1200*/  BRA `(.L_x_17142) ;  /* 0x0000000800cc7947 */ /* 0x000fea0003800000 */
.L_x_17145:
        /* <DEDUP_REMOVED lines=9> */
.L_x_17148:
[----:B------:R-:W2:Y:S02]  /*12a0*/  LDG.E.U16 R4, desc[UR36][R4.64] ;  /* 0x0000002404047981 */ /* 0x000ea4000c1e1500 */
[----:B--2---:R-:W-:-:S06]  /*12b0*/  HADD2.F32 R22, -RZ, R4.H0_H0 ;  /* 0x20000004ff167230 */ /* 0x004fcc0000004100 */
[----:B------:R-:W0:Y:S01]  /*12c0*/  F2I.FTZ.TRUNC.NTZ R22, R22 ;  /* 0x0000001600167305 */ /* 0x000e22000021f100 */
[----:B------:R-:W-:Y:S05]  /*12d0*/  BRA `(.L_x_17142) ;  /* 0x0000000800987947 */ /* 0x000fea0003800000 */
.L_x_17147:
[----:B------:R-:W2:Y:S02]  /*12e0*/  LDG.E.64 R4, desc[UR36][R4.64] ;  /* 0x0000002404047981 */ /* 0x000ea4000c1e1b00 */
[----:B--2---:R0:W1:Y:S02]  /*12f0*/  F2I.F64.TRUNC R22, R4 ;  /* 0x0000000400167311 */ /* 0x004064000030d100 */
[----:B01----:R-:W-:Y:S05]  /*1300*/  BRA `(.L_x_17142) ;  /* 0x00000008008c7947 */ /* 0x003fea0003800000 */
.L_x_17137:
        /* <DEDUP_REMOVED lines=12> */
.L_x_17151:
[----:B------:R-:W2:Y:S02]  /*13d0*/  LDG.E.64 R4, desc[UR36][R4.64] ;  /* 0x0000002404047981 */ /* 0x000ea4000c1e1b00 */
[----:B--2---:R0:W1:Y:S02]  /*13e0*/  F2I.F64.TRUNC R22, R4 ;  /* 0x0000000400167311 */ /* 0x004064000030d100 */
[----:B01----:R-:W-:Y:S05]  /*13f0*/  BRA `(.L_x_17142) ;  /* 0x0000000800507947 */ /* 0x003fea0003800000 */
.L_x_17150:
        /* <DEDUP_REMOVED lines=26> */
.L_x_17153:
        /* <DEDUP_REMOVED lines=14> */
.L_x_17152:
[----:B------:R-:W2:Y:S02]  /*1680*/  LDG.E.U16 R22, desc[UR36][R4.64] ;  /* 0x0000002404167981 */ /* 0x000ea4000c1e1500 */
[----:B--2---:R-:W-:-:S06]  /*1690*/  IMAD.U32 R22, R22, 0x10000, RZ ;  /* 0x0001000016167824 */ /* 0x004fcc00078e00ff */
[----:B------:R-:W4:Y:S01]  /*16a0*/  F2I.FTZ.TRUNC.NTZ R22, R22 ;  /* 0x0000001600167305 */ /* 0x000f22000021f100 */
[----:B------:R-:W-:Y:S05]  /*16b0*/  BRA `(.L_x_17142) ;  /* 0x0000000400a07947 */ /* 0x000fea0003800000 */
.L_x_17149:
        /* <DEDUP_REMOVED lines=10> */
.L_x_17156:
        /* <DEDUP_REMOVED lines=21> */
.L_x_17160:
[----:B------:R-:W-:Y:S05]  /*18b0*/  BSYNC.RECONVERGENT B1 ;  /* 0x0000000000017941 */ /* 0x000fea0003800200 */
.L_x_17159:
[----:B------:R-:W-:Y:S01]  /*18c0*/  IMAD.SHL.U32 R0, R0, 0x100000, RZ ;  /* 0x0010000000007824 */ /* 0x000fe200078e00ff */
[----:B------:R-:W-:-:S04]  /*18d0*/  LEA R3, R3, 0x3b800000, 0x17 ;  /* 0x3b80000003037811 */ /* 0x000fc800078eb8ff */
[----:B------:R-:W-:-:S07]  /*18e0*/  LOP3.LUT R22, R3, R0, R7, 0xfe, !PT ;  /* 0x0000000003167212 */ /* 0x000fce00078efe07 */
.L_x_17158:
[----:B------:R-:W-:Y:S05]  /*18f0*/  BSYNC.RECONVERGENT B0 ;  /* 0x0000000000007941 */ /* 0x000fea0003800200 */
.L_x_17157:
[----:B------:R-:W0:Y:S01]  /*1900*/  F2I.FTZ.TRUNC.NTZ R22, R22 ;  /* 0x0000001600167305 */ /* 0x000e22000021f100 */
[----:B------:R-:W-:Y:S05]  /*1910*/  BRA `(.L_x_17142) ;  /* 0x0000000400087947 */ /* 0x000fea0003800000 */
.L_x_17155:
        /* <DEDUP_REMOVED lines=21> */
.L_x_17164:
[----:B------:R-:W-:Y:S05]  /*1a70*/  BSYNC.RECONVERGENT B1 ;  /* 0x0000000000017941 */ /* 0x000fea0003800200 */
.L_x_17163:
[----:B------:R-:W-:Y:S01]  /*1a80*/  IMAD.SHL.U32 R0, R0, 0x200000, RZ ;  /* 0x0020000000007824 */ /* 0x000fe200078e00ff */
[----:B------:R-:W-:-:S04]  /*1a90*/  LEA R3, R3, 0x37800000, 0x17 ;  /* 0x3780000003037811 */ /* 0x000fc800078eb8ff */
[----:B------:R-:W-:-:S07]  /*1aa0*/  LOP3.LUT R22, R3, R0, R7, 0xfe, !PT ;  /* 0x0000000003167212 */ /* 0x000fce00078efe07 */
.L_x_17162:
[----:B------:R-:W-:Y:S05]  /*1ab0*/  BSYNC.RECONVERGENT B0 ;  /* 0x0000000000007941 */ /* 0x000fea0003800200 */
.L_x_17161:
[----:B------:R-:W0:Y:S01]  /*1ac0*/  F2I.FTZ.TRUNC.NTZ R22, R22 ;  /* 0x0000001600167305 */ /* 0x000e22000021f100 */
[----:B------:R-:W-:Y:S05]  /*1ad0*/  BRA `(.L_x_17142) ;  /* 0x0000000000987947 */ /* 0x000fea0003800000 */
.L_x_17154:
        /* <DEDUP_REMOVED lines=14> */
.L_x_17168:
[----:B------:R-:W-:Y:S05]  /*1bc0*/  BSYNC.RECONVERGENT B0 ;  /* 0x0000000000007941 */ /* 0x000fea0003800200 */
.L_x_17167:
[----:B------:R-:W0:Y:S01]  /*1bd0*/  F2I.FTZ.TRUNC.NTZ R22, R22 ;  /* 0x0000001600167305 */ /* 0x000e22000021f100 */
[----:B------:R-:W-:Y:S05]  /*1be0*/  BRA `(.L_x_17142) ;  /* 0x0000000000547947 */ /* 0x000fea0003800000 */
.L_x_17141:
        /* <DEDUP_REMOVED lines=16> */
.L_x_17169:
[----:B------:R-:W-:Y:S01]  /*1cf0*/  IMAD.MOV.U32 R22, RZ, RZ, RZ ;  /* 0x000000ffff167224 */ /* 0x000fe200078e00ff */
[----:B------:R-:W-:Y:S06]  /*1d00*/  BRA `(.L_x_17142) ;  /* 0x00000000000c7947 */ /* 0x000fec0003800000 */
.L_x_17166:
[----:B------:R0:W5:Y:S01]  /*1d10*/  LDG.E R22, desc[UR36][R4.64] ;  /* 0x0000002404167981 */ /* 0x000162000c1e1900 */
[----:B------:R-:W-:Y:S05]  /*1d20*/  BRA `(.L_x_17142) ;  /* 0x0000000000047947 */ /* 0x000fea0003800000 */
.L_x_17165:
[----:B------:R0:W5:Y:S02]  /*1d30*/  LDG.E R22, desc[UR36][R4.64] ;  /* 0x0000002404167981 */ /* 0x000164000c1e1900 */
.L_x_17142:
[----:B------:R-:W-:-:S07]  /*1d40*/  VIADD R25, R25, 0x80 ;  /* 0x0000008019197836 */ /* 0x000fce0000000000 */
.L_x_17136:
[----:B------:R-:W-:Y:S05]  /*1d50*/  BSYNC.RECONVERGENT B6 ;  /* 0x0000000000067941 */ /* 0x000fea0003800200 */
.L_x_17135:
        /* <DEDUP_REMOVED lines=23> */
.L_x_17175:
[----:B------:R0:W5:Y:S01]  /*1ed0*/  LDG.E.U8 R19, desc[UR36][R4.64] ;  /* 0x0000002404137981 */ /* 0x000162000c1e1100 */
[----:B------:R-:W-:Y:S05]  /*1ee0*/  BRA `(.L_x_17177) ;  /* 0x0000000c00307947 */ /* 0x000fea0003800000 */
.L_x_17174:
        /* <DEDUP_REMOVED lines=8> */
.L_x_17179:
[----:B------:R0:W5:Y:S01]  /*1f70*/  LDG.E R19, desc[UR36][R4.64] ;  /* 0x0000002404137981 */ /* 0x000162000c1e1900 */
[----:B------:R-:W-:Y:S05]  /*1f80*/  BRA `(.L_x_17177) ;  /* 0x0000000c00087947 */ /* 0x000fea0003800000 */
.L_x_17178:
[----:B------:R0:W5:Y:S01]  /*1f90*/  LDG.E.S16 R19, desc[UR36][R4.64] ;  /* 0x0000002404137981 */ /* 0x000162000c1e1700 */
[----:B------:R-:W-:Y:S05]  /*1fa0*/  BRA `(.L_x_17177) ;  /* 0x0000000c00007947 */ /* 0x000fea0003800000 */
.L_x_17173:
        /* <DEDUP_REMOVED lines=9> */
.L_x_17181:
[----:B------:R-:W2:Y:S02]  /*2040*/  LDG.E.U16 R4, desc[UR36][R4.64] ;  /* 0x0000002404047981 */ /* 0x000ea4000c1e1500 */
[----:B--2---:R-:W-:-:S06]  /*2050*/  HADD2.F32 R19, -RZ, R4.H0_H0 ;  /* 0x20000004ff137230 */ /* 0x004fcc0000004100 */
[----:B------:R-:W0:Y:S01]  /*2060*/  F2I.FTZ.TRUNC.NTZ R19, R19 ;  /* 0x0000001300137305 */ /* 0x000e22000021f100 */
[----:B------:R-:W-:Y:S05]  /*2070*/  BRA `(.L_x_17177) ;  /* 0x0000000800cc7947 */ /* 0x000fea0003800000 */
.L_x_17180:
        /* <DEDUP_REMOVED lines=9> */
.L_x_17183:
[----:B------:R-:W2:Y:S02]  /*2110*/  LDG.E.U16 R4, desc[UR36][R4.64] ;  /* 0x0000002404047981 */ /* 0x000ea4000c1e1500 */
[----:B--2---:R-:W-:-:S06]  /*2120*/  HADD2.F32 R19, -RZ, R4.H0_H0 ;  /* 0x20000004ff137230 */ /* 0x004fcc0000004100 */
[----:B------:R-:W0:Y:S01]  /*2130*/  F2I.FTZ.TRUNC.NTZ R19, R19 ;  /* 0x0000001300137305 */ /* 0x000e22000021f100 */
[----:B------:R-:W-:Y:S05]  /*2140*/  BRA `(.L_x_17177) ;  /* 0x0000000800987947 */ /* 0x000fea0003800000 */
.L_x_17182:
[----:B------:R-:W2:Y:S02]  /*2150*/  LDG.E.64 R4, desc[UR36][R4.64] ;  /* 0x0000002404047981 */ /* 0x000ea4000c1e1b00 */
[----:B--2---:R0:W1:Y:S02]  /*2160*/  F2I.F64.TRUNC R19, R4 ;  /* 0x0000000400137311 */ /* 0x004064000030d100 */
[----:B01----:R-:W-:Y:S05]  /*2170*/  BRA `(.L_x_17177) ;  /* 0x00000008008c7947 */ /* 0x003fea0003800000 */
.L_x_17172:
        /* <DEDUP_REMOVED lines=12> */
.L_x_17186:
[----:B------:R-:W2:Y:S02]  /*2240*/  LDG.E.64 R4, desc[UR36][R4.64] ;  /* 0x0000002404047981 */ /* 0x000ea4000c1e1b00 */
[----:B--2---:R0:W1:Y:S02]  /*2250*/  F2I.F64.TRUNC R19, R4 ;  /* 0x0000000400137311 */ /* 0x004064000030d100 */
[----:B01----:R-:W-:Y:S05]  /*2260*/  BRA `(.L_x_17177) ;  /* 0x0000000800507947 */ /* 0x003fea0003800000 */
.L_x_17185:
        /* <DEDUP_REMOVED lines=26> */
.L_x_17188:
        /* <DEDUP_REMOVED lines=14> */
.L_x_17187:
[----:B------:R-:W2:Y:S02]  /*24f0*/  LDG.E.U16 R19, desc[UR36][R4.64] ;  /* 0x0000002404137981 */ /* 0x000ea4000c1e1500 */
[----:B--2---:R-:W-:-:S06]  /*2500*/  IMAD.U32 R19, R19, 0x10000, RZ ;  /* 0x0001000013137824 */ /* 0x004fcc00078e00ff */
[----:B------:R-:W0:Y:S01]  /*2510*/  F2I.FTZ.TRUNC.NTZ R19, R19 ;  /* 0x0000001300137305 */ /* 0x000e22000021f100 */
[----:B------:R-:W-:Y:S05]  /*2520*/  BRA `(.L_x_17177) ;  /* 0x0000000400a07947 */ /* 0x000fea0003800000 */
.L_x_17184:
        /* <DEDUP_REMOVED lines=10> */
.L_x_17191:
        /* <DEDUP_REMOVED lines=21> */
.L_x_17195:
[----:B------:R-:W-:Y:S05]  /*2720*/  BSYNC.RECONVERGENT B1 ;  /* 0x0000000000017941 */ /* 0x000fea0003800200 */
.L_x_17194:
[----:B------:R-:W-:Y:S01]  /*2730*/  IMAD.SHL.U32 R0, R0, 0x100000, RZ ;  /* 0x0010000000007824 */ /* 0x000fe200078e00ff */
[----:B------:R-:W-:-:S04]  /*2740*/  LEA R3, R3, 0x3b800000, 0x17 ;  /* 0x3b80000003037811 */ /* 0x000fc800078eb8ff */
[----:B------:R-:W-:-:S07]  /*2750*/  LOP3.LUT R19, R3, R0, R19, 0xfe, !PT ;  /* 0x0000000003137212 */ /* 0x000fce00078efe13 */
.L_x_17193:
[----:B------:R-:W-:Y:S05]  /*2760*/  BSYNC.RECONVERGENT B0 ;  /* 0x0000000000007941 */ /* 0x000fea0003800200 */
.L_x_17192:
[----:B------:R-:W1:Y:S01]  /*2770*/  F2I.FTZ.TRUNC.NTZ R19, R19 ;  /* 0x0000001300137305 */ /* 0x000e62000021f100 */
[----:B------:R-:W-:Y:S05]  /*2780*/  BRA `(.L_x_17177) ;  /* 0x0000000400087947 */ /* 0x000fea0003800000 */
.L_x_17190:
        /* <DEDUP_REMOVED lines=21> */
.L_x_17199:
[----:B------:R-:W-:Y:S05]  /*28e0*/  BSYNC.RECONVERGENT B1 ;  /* 0x0000000000017941 */ /* 0x000fea0003800200 */
.L_x_17198:
[----:B------:R-:W-:Y:S01]  /*28f0*/  IMAD.SHL.U32 R0, R0, 0x200000, RZ ;  /* 0x0020000000007824 */ /* 0x000fe200078e00ff */
[----:B------:R-:W-:-:S04]  /*2900*/  LEA R3, R3, 0x37800000, 0x17 ;  /* 0x3780000003037811 */ /* 0x000fc800078eb8ff */
[----:B------:R-:W-:-:S07]  /*2910*/  LOP3.LUT R19, R3, R0, R19, 0xfe, !PT ;  /* 0x0000000003137212 */ /* 0x000fce00078efe13 */
.L_x_17197:
[----:B------:R-:W-:Y:S05]  /*2920*/  BSYNC.RECONVERGENT B0 ;  /* 0x0000000000007941 */ /* 0x000fea0003800200 */
.L_x_17196:
[----:B------:R-:W2:Y:S01]  /*2930*/  F2I.FTZ.TRUNC.NTZ R19, R19 ;  /* 0x0000001300137305 */ /* 0x000ea2000021f100 */
[----:B------:R-:W-:Y:S05]  /*2940*/  BRA `(.L_x_17177) ;  /* 0x0000000000987947 */ /* 0x000fea0003800000 */
.L_x_17189:
        /* <DEDUP_REMOVED lines=14> */
.L_x_17203:
[----:B------:R-:W-:Y:S05]  /*2a30*/  BSYNC.RECONVERGENT B0 ;  /* 0x0000000000007941 */ /* 0x000fea0003800200 */
.L_x_17202:
[----:B------:R-:W4:Y:S01]  /*2a40*/  F2I.FTZ.TRUNC.NTZ R19, R19 ;  /* 0x0000001300137305 */ /* 0x000f22000021f100 */
[----:B------:R-:W-:Y:S05]  /*2a50*/  BRA `(.L_x_17177) ;  /* 0x0000000000547947 */ /* 0x000fea0003800000 */
.L_x_17176:
        /* <DEDUP_REMOVED lines=16> */
.L_x_17204:
[----:B------:R-:W-:Y:S01]  /*2b60*/  IMAD.MOV.U32 R19, RZ, RZ, RZ ;  /* 0x000000ffff137224 */ /* 0x000fe200078e00ff */
[----:B------:R-:W-:Y:S06]  /*2b70*/  BRA `(.L_x_17177) ;  /* 0x00000000000c7947 */ /* 0x000fec0003800000 */
.L_x_17201:
[----:B------:R0:W5:Y:S01]  /*2b80*/  LDG.E R19, desc[UR36][R4.64] ;  /* 0x0000002404137981 */ /* 0x000162000c1e1900 */
[----:B------:R-:W-:Y:S05]  /*2b90*/  BRA `(.L_x_17177) ;  /* 0x0000000000047947 */ /* 0x000fea0003800000 */
.L_x_17200:
[----:B------:R3:W5:Y:S02]  /*2ba0*/  LDG.E R19, desc[UR36][R4.64] ;  /* 0x0000002404137981 */ /* 0x000764000c1e1900 */
.L_x_17177:
[----:B------:R-:W-:-:S07]  /*2bb0*/  VIADD R25, R25, 0x80 ;  /* 0x0000008019197836 */ /* 0x000fce0000000000 */
.L_x_17171:
[----:B------:R-:W-:Y:S05]  /*2bc0*/  BSYNC.RECONVERGENT B6 ;  /* 0x0000000000067941 */ /* 0x000fea0003800200 */
.L_x_17170:
        /* <DEDUP_REMOVED lines=23> */
.L_x_17210:
[----:B------:R0:W5:Y:S01]  /*2d40*/  LDG.E.U8 R18, desc[UR36][R4.64] ;  /* 0x0000002404127981 */ /* 0x000162000c1e1100 */
[----:B------:R-:W-:Y:S05]  /*2d50*/  BRA `(.L_x_17206) ;  /* 0x0000000c002c7947 */ /* 0x000fea0003800000 */
.L_x_17209:
        /* <DEDUP_REMOVED lines=8> */
.L_x_17213:
[----:B------:R0:W5:Y:S01]  /*2de0*/  LDG.E R18, desc[UR36][R4.64] ;  /* 0x0000002404127981 */ /* 0x000162000c1e1900 */
[----:B------:R-:W-:Y:S05]  /*2df0*/  BRA `(.L_x_17206) ;  /* 0x0000000c00047947 */ /* 0x000fea0003800000 */
.L_x_17212:
[----:B------:R0:W5:Y:S01]  /*2e00*/  LDG.E.S16 R18, desc[UR36][R4.64] ;  /* 0x0000002404127981 */ /* 0x000162000c1e1700 */
[----:B------:R-:W-:Y:S05]  /*2e10*/  BRA `(.L_x_17206) ;  /* 0x0000000800fc7947 */ /* 0x000fea0003800000 */
.L_x_17208:
        /* <DEDUP_REMOVED lines=9> */
.L_x_17215:
[----:B------:R-:W2:Y:S02]  /*2eb0*/  LDG.E.U16 R4, desc[UR36][R4.64] ;  /* 0x0000002404047981 */ /* 0x000ea4000c1e1500 */
[----:B--2---:R-:W-:-:S06]  /*2ec0*/  HADD2.F32 R18, -RZ, R4.H0_H0 ;  /* 0x20000004ff127230 */ /* 0x004fcc0000004100 */
[----:B------:R-:W0:Y:S01]  /*2ed0*/  F2I.FTZ.TRUNC.NTZ R18, R18 ;  /* 0x0000001200127305 */ /* 0x000e22000021f100 */
[----:B------:R-:W-:Y:S05]  /*2ee0*/  BRA `(.L_x_17206) ;  /* 0x0000000800c87947 */ /* 0x000fea0003800000 */
.L_x_17214:
        /* <DEDUP_REMOVED lines=9> */
.L_x_17217:
[----:B------:R-:W2:Y:S02]  /*2f80*/  LDG.E.U16 R4, desc[UR36][R4.64] ;  /* 0x0000002404047981 */ /* 0x000ea4000c1e1500 */
[----:B--2---:R-:W-:-:S06]  /*2f90*/  HADD2.F32 R18, -RZ, R4.H0_H0 ;  /* 0x20000004ff127230 */ /* 0x004fcc0000004100 */
[----:B------:R-:W0:Y:S01]  /*2fa0*/  F2I.FTZ.TRUNC.NTZ R18, R18 ;  /* 0x0000001200127305 */ /* 0x000e22000021f100 */
[----:B------:R-:W-:Y:S05]  /*2fb0*/  BRA `(.L_x_17206) ;  /* 0x0000000800947947 */ /* 0x000fea0003800000 */
.L_x_17216:
[----:B------:R-:W2:Y:S02]  /*2fc0*/  LDG.E.64 R4, desc[UR36][R4.64] ;  /* 0x0000002404047981 */ /* 0x000ea4000c1e1b00 */
[----:B--2---:R0:W1:Y:S02]  /*2fd0*/  F2I.F64.TRUNC R18, R4 ;  /* 0x0000000400127311 */ /* 0x004064000030d100 */
[----:B01----:R-:W-:Y:S05]  /*2fe0*/  BRA `(.L_x_17206) ;  /* 0x0000000800887947 */ /* 0x003fea0003800000 */
.L_x_17207:
        /* <DEDUP_REMOVED lines=12> */
.L_x_17220:
[----:B------:R-:W2:Y:S02]  /*30b0*/  LDG.E.64 R4, desc[UR36][R4.64] ;  /* 0x0000002404047981 */ /* 0x000ea4000c1e1b00 */
[----:B--2---:R0:W1:Y:S02]  /*30c0*/  F2I.F64.TRUNC R18, R4 ;  /* 0x0000000400127311 */ /* 0x004064000030d100 */
[----:B01----:R-:W-:Y:S05]  /*30d0*/  BRA `(.L_x_17206) ;  /* 0x00000008004c7947 */ /* 0x003fea0003800000 */
.L_x_17219:
        /* <DEDUP_REMOVED lines=26> */
.L_x_17222:
        /* <DEDUP_REMOVED lines=14> */
.L_x_17221:
[----:B------:R-:W2:Y:S02]  /*3360*/  LDG.E.U16 R18, desc[UR36][R4.64] ;  /* 0x0000002404127981 */ /* 0x000ea4000c1e1500 */
[----:B--2---:R-:W-:-:S06]  /*3370*/  IMAD.U32 R18, R18, 0x10000, RZ ;  /* 0x0001000012127824 */ /* 0x004fcc00078e00ff */
[----:B------:R-:W0:Y:S01]  /*3380*/  F2I.FTZ.TRUNC.NTZ R18, R18 ;  /* 0x0000001200127305 */ /* 0x000e22000021f100 */
[----:B------:R-:W-:Y:S05]  /*3390*/  BRA `(.L_x_17206) ;  /* 0x00000004009c7947 */ /* 0x000fea0003800000 */
.L_x_17218:
        /* <DEDUP_REMOVED lines=10> */
.L_x_17225:
        /* <DEDUP_REMOVED lines=21> */
.L_x_17229:
[----:B------:R-:W-:Y:S05]  /*3590*/  BSYNC.RECONVERGENT B1 ;  /* 0x0000000000017941 */ /* 0x000fea0003800200 */
.L_x_17228:
[----:B------:R-:W-:Y:S01]  /*35a0*/  IMAD.SHL.U32 R0, R0, 0x100000, RZ ;  /* 0x0010000000007824 */ /* 0x000fe200078e00ff */
[----:B------:R-:W-:-:S04]  /*35b0*/  LEA R3, R3, 0x3b800000, 0x17 ;  /* 0x3b80000003037811 */ /* 0x000fc800078eb8ff */
[----:B------:R-:W-:-:S07]  /*35c0*/  LOP3.LUT R18, R3, R0, R7, 0xfe, !PT ;  /* 0x0000000003127212 */ /* 0x000fce00078efe07 */
.L_x_17227:
[----:B------:R-:W-:Y:S05]  /*35d0*/  BSYNC.RECONVERGENT B0 ;  /* 0x0000000000007941 */ /* 0x000fea0003800200 */
.L_x_17226:
[----:B------:R-:W0:Y:S01]  /*35e0*/  F2I.FTZ.TRUNC.NTZ R18, R18 ;  /* 0x0000001200127305 */ /* 0x000e22000021f100 */
[----:B------:R-:W-:Y:S05]  /*35f0*/  BRA `(.L_x_17206) ;  /* 0x0000000400047947 */ /* 0x000fea0003800000 */
.L_x_17224:
        /* <DEDUP_REMOVED lines=21> */
.L_x_17233:
[----:B------:R-:W-:Y:S05]  /*3750*/  BSYNC.RECONVERGENT B1 ;  /* 0x0000000000017941 */ /* 0x000fea0003800200 */
.L_x_17232:
[----:B------:R-:W-:Y:S01]  /*3760*/  IMAD.SHL.U32 R0, R0, 0x200000, RZ ;  /* 0x0020000000007824 */ /* 0x000fe200078e00ff */
[----:B------:R-:W-:-:S04]  /*3770*/  LEA R3, R3, 0x37800000, 0x17 ;  /* 0x3780000003037811 */ /* 0x000fc800078eb8ff */
[----:B------:R-:W-:-:S07]  /*3780*/  LOP3.LUT R18, R3, R0, R7, 0xfe, !PT ;  /* 0x0000000003127212 */ /* 0x000fce00078efe07 */
.L_x_17231:
[----:B------:R-:W-:Y:S05]  /*3790*/  BSYNC.RECONVERGENT B0 ;  /* 0x0000000000007941 */ /* 0x000fea0003800200 */
.L_x_17230:
[----:B------:R-:W0:Y:S01]  /*37a0*/  F2I.FTZ.TRUNC.NTZ R18, R18 ;  /* 0x0000001200127305 */ /* 0x000e22000021f100 */
[----:B------:R-:W-:Y:S05]  /*37b0*/  BRA `(.L_x_17206) ;  /* 0x0000000000947947 */ /* 0x000fea0003800000 */
.L_x_17223:
        /* <DEDUP_REMOVED lines=14> */
.L_x_17237:
[----:B------:R-:W-:Y:S05]  /*38a0*/  BSYNC.RECONVERGENT B0 ;  /* 0x0000000000007941 */ /* 0x000fea0003800200 */
.L_x_17236:
[----:B------:R-:W0:Y:S01]  /*38b0*/  F2I.FTZ.TRUNC.NTZ R18, R18 ;  /* 0x0000001200127305 */ /* 0x000e22000021f100 */
[----:B------:R-:W-:Y:S05]  /*38c0*/  BRA `(.L_x_17206) ;  /* 0x0000000000507947 */ /* 0x000fea0003800000 */
.L_x_17211:
        /* <DEDUP_REMOVED lines=16> */
.L_x_17238:
[----:B------:R-:W-:Y:S05]  /*39d0*/  BRA `(.L_x_17206) ;  /* 0x00000000000c7947 */ /* 0x000fea0003800000 */
.L_x_17235:
[----:B------:R0:W5:Y:S01]  /*39e0*/  LDG.E R18, desc[UR36][R4.64] ;  /* 0x0000002404127981 */ /* 0x000162000c1e1900 */
[----:B------:R-:W-:Y:S05]  /*39f0*/  BRA `(.L_x_17206) ;  /* 0x0000000000047947 */ /* 0x000fea0003800000 */
.L_x_17234:
[----:B------:R0:W5:Y:S02]  /*3a00*/  LDG.E R18, desc[UR36][R4.64] ;  /* 0x0000002404127981 */ /* 0x000164000c1e1900 */
.L_x_17206:
[----:B------:R-:W-:Y:S05]  /*3a10*/  BSYNC.RECONVERGENT B6 ;  /* 0x0000000000067941 */ /* 0x000fea0003800200 */
.L_x_17205:
[----:B------:R-:W-:Y:S01]  /*3a20*/  ISETP.GE.AND P0, PT, R17, R16, PT ;  /* 0x000000101100720c */ /* 0x000fe20003f06270 */
[----:B------:R-:W-:-:S12]  /*3a30*/  BSSY.RECONVERGENT B0, `(.L_x_17239) ;  /* 0x0000027000007945 */ /* 0x000fd80003800200 */
[----:B------:R-:W-:Y:S05]  /*3a40*/  @P0 BRA `(.L_x_17240) ;  /* 0x0000000000940947 */ /* 0x000fea0003800000 */
[----:B012345:R-:W-:Y:S01]  /*3a50*/  IMAD R4, R23, R23, RZ ;  /* 0x0000001717047224 */ /* 0x03ffe200078e02ff */
        /* <DEDUP_REMOVED lines=33> */
[----:B------:R-:W-:Y:S05]  /*3c70*/  CALL.REL.NOINC `($__internal_37_$__cuda_sm20_dblrcp_rn_slowpath_v3) ;  /* 0x0000004000fc7944 */ /* 0x000fea0003c00000 */
.L_x_17242:
[----:B------:R-:W-:Y:S05]  /*3c80*/  BSYNC.RECONVERGENT B1 ;  /* 0x0000000000017941 */ /* 0x000fea0003800200 */
.L_x_17241:
[----:B------:R0:W1:Y:S02]  /*3c90*/  F2I.F64.TRUNC R0, R8 ;  /* 0x0000000800007311 */ /* 0x000064000030d100 */
.L_x_17240:
[----:B------:R-:W-:Y:S05]  /*3ca0*/  BSYNC.RECONVERGENT B0 ;  /* 0x0000000000007941 */ /* 0x000fea0003800200 */
.L_x_17239:
[----:B01---5:R-:W-:Y:S01]  /*3cb0*/  VIADD R23, R17, 0x80 ;  /* 0x0000008011177836 */ /* 0x023fe20000000000 */
[----:B------:R-:W-:Y:S04]  /*3cc0*/  BSSY.RECONVERGENT B0, `(.L_x_17243) ;  /* 0x000002a000007945 */ /* 0x000fe80003800200 */
[----:B------:R-:W-:-:S13]  /*3cd0*/  ISETP.GE.AND P0, PT, R23, R16, PT ;  /* 0x000000101700720c */ /* 0x000fda0003f06270 */
[----:B------:R-:W-:Y:S05]  /*3ce0*/  @P0 BRA `(.L_x_17244) ;  /* 0x00000000009c0947 */ /* 0x000fea0003800000 */
[----:B--234-:R-:W-:Y:S01]  /*3cf0*/  IMAD R4, R22, R22, RZ ;  /* 0x0000001616047224 */ /* 0x01cfe200078e02ff */
        /* <DEDUP_REMOVED lines=34> */
[----:B------:R-:W-:Y:S02]  /*3f20*/  IMAD.MOV.U32 R24, RZ, RZ, R8 ;  /* 0x000000ffff187224 */ /* 0x000fe400078e0008 */
[----:B------:R-:W-:-:S07]  /*3f30*/  IMAD.MOV.U32 R25, RZ, RZ, R9 ;  /* 0x000000ffff197224 */ /* 0x000fce00078e0009 */
.L_x_17246:
[----:B------:R-:W-:Y:S05]  /*3f40*/  BSYNC.RECONVERGENT B1 ;  /* 0x0000000000017941 */ /* 0x000fea0003800200 */
.L_x_17245:
[----:B------:R0:W1:Y:S02]  /*3f50*/  F2I.F64.TRUNC R24, R24 ;  /* 0x0000001800187311 */ /* 0x000064000030d100 */
.L_x_17244:
[----:B------:R-:W-:Y:S05]  /*3f60*/  BSYNC.RECONVERGENT B0 ;  /* 0x0000000000007941 */ /* 0x000fea0003800200 */
.L_x_17243:
[----:B------:R-:W-:Y:S01]  /*3f70*/  VIADD R3, R17, 0x100 ;  /* 0x0000010011037836 */ /* 0x000fe20000000000 */
[----:B------:R-:W-:Y:S04]  /*3f80*/  BSSY.RECONVERGENT B0, `(.L_x_17247) ;  /* 0x0000028000007945 */ /* 0x000fe80003800200 */
[----:B------:R-:W-:-:S13]  /*3f90*/  ISETP.GE.AND P0, PT, R3, R16, PT ;  /* 0x000000100300720c */ /* 0x000fda0003f06270 */
[----:B------:R-:W-:Y:S05]  /*3fa0*/  @P0 BRA `(.L_x_17248) ;  /* 0x0000000000940947 */ /* 0x000fea0003800000 */
[----:B--234-:R-:W-:Y:S01]  /*3fb0*/  IMAD R4, R19, R19, RZ ;  /* 0x0000001313047224 */ /* 0x01cfe200078e02ff */
[----:B------:R-:W-:Y:S05]  /*3fc0*/  BSSY.RECONVERGENT B1, `(.L_x_17249) ;  /* 0x0000022000017945 */ /* 0x000fea0003800200 */
[----:B------:R-:W2:Y:S02]  /*3fd0*/  I2F.F64.U32 R4, R4 ;  /* 0x0000000400047312 */ /* 0x000ea40000201800 */
        /* <DEDUP_REMOVED lines=26> */
[----:B--2---:R2:W3:Y:S02]  /*4180*/  DFMA R8, R8, R10, R8 ;  /* 0x0000000a0808722b */ /* 0x0044e40000000008 */
[----:B--23--:R-:W-:Y:S05]  /*4190*/  @P0 BRA `(.L_x_17250) ;  /* 0x0000000000100947 */ /* 0x00cfea0003800000 */
[----:B------:R-:W-:Y:S02]  /*41a0*/  LOP3.LUT R3, R5, 0x7fffffff, RZ, 0xc0, !PT ;  /* 0x7fffffff05037812 */ /* 0x000fe400078ec0ff */
[----:B------:R-:W-:-:S03]  /*41b0*/  MOV R12, 0x41e0 ;  /* 0x000041e0000c7802 */ /* 0x000fc60000000f00 */
[----:B------:R-:W-:-:S07]  /*41c0*/  VIADD R3, R3, 0xfff00000 ;  /* 0xfff0000003037836 */ /* 0x000fce0000000000 */
[----:B01----:R-:W-:Y:S05]  /*41d0*/  CALL.REL.NOINC `($__internal_37_$__cuda_sm20_dblrcp_rn_slowpath_v3) ;  /* 0x0000003c00a47944 */ /* 0x003fea0003c00000 */
.L_x_17250:
[----:B------:R-:W-:Y:S05]  /*41e0*/  BSYNC.RECONVERGENT B1 ;  /* 0x0000000000017941 */ /* 0x000fea0003800200 */
.L_x_17249:
[----:B------:R2:W3:Y:S02]  /*41f0*/  F2I.F64.TRUNC R22, R8 ;  /* 0x0000000800167311 */ /* 0x0004e4000030d100 */
.L_x_17248:
[----:B------:R-:W-:Y:S05]  /*4200*/  BSYNC.RECONVERGENT B0 ;  /* 0x0000000000007941 */ /* 0x000fea0003800200 */
.L_x_17247:
        /* <DEDUP_REMOVED lines=39> */
[----:B------:R-:W-:Y:S02]  /*4480*/  IMAD.MOV.U32 R18, RZ, RZ, R8 ;  /* 0x000000ffff127224 */ /* 0x000fe400078e0008 */
[----:B------:R-:W-:-:S07]  /*4490*/  IMAD.MOV.U32 R19, RZ, RZ, R9 ;  /* 0x000000ffff137224 */ /* 0x000fce00078e0009 */
.L_x_17254:
[----:B------:R-:W-:Y:S05]  /*44a0*/  BSYNC.RECONVERGENT B1 ;  /* 0x0000000000017941 */ /* 0x000fea0003800200 */
.L_x_17253:
[----:B------:R2:W3:Y:S02]  /*44b0*/  F2I.F64.TRUNC R18, R18 ;  /* 0x0000001200127311 */ /* 0x0004e4000030d100 */
.L_x_17252:
[----:B------:R-:W-:Y:S05]  /*44c0*/  BSYNC.RECONVERGENT B0 ;  /* 0x0000000000007941 */ /* 0x000fea0003800200 */
.L_x_17251:
[----:B--2-4-:R-:W2:Y:S01]  /*44d0*/  LDC.U8 R19, c[0x0][0x3ac] ;  /* 0x0000eb00ff137b82 */ /* 0x014ea20000000000 */
[----:B------:R-:W-:Y:S01]  /*44e0*/  ISETP.GE.AND P0, PT, R17, R16, PT ;  /* 0x000000101100720c */ /* 0x000fe20003f06270 */
[----:B------:R-:W-:Y:S04]  /*44f0*/  BSSY.RECONVERGENT B7, `(.L_x_17255) ;  /* 0x00002d1000077945 */ /* 0x000fe80003800200 */
[----:B------:R-:W-:Y:S08]  /*4500*/  BSSY.RELIABLE B6, `(.L_x_17256) ;  /* 0x00001ea000067945 */ /* 0x000ff00003800100 */
[----:B------:R-:W-:Y:S05]  /*4510*/  @P0 BRA `(.L_x_17257) ;  /* 0x0000001c00940947 */ /* 0x000fea0003800000 */
[----:B------:R-:W4:Y:S01]  /*4520*/  LDCU UR4, c[0x0][0x3b0] ;  /* 0x00007600ff0477ac */ /* 0x000f220008000800 */
[----:B------:R-:W5:Y:S01]  /*4530*/  LDC.64 R8, c[0x0][0x390] ;  /* 0x0000e400ff087b82 */ /* 0x000f620000000a00 */
[----:B------:R-:W-:Y:S01]  /*4540*/  IMAD R3, R2, 0x200, R17 ;  /* 0x0000020002037824 */ /* 0x000fe200078e0211 */
[----:B--23--:R-:W-:-:S03]  /*4550*/  PRMT R4, R19, 0x9910, RZ ;  /* 0x0000991013047816 */ /* 0x00cfc600000000ff */
[----:B----4-:R-:W-:Y:S02]  /*4560*/  IMAD R5, R3, UR4, RZ ;  /* 0x0000000403057c24 */ /* 0x010fe4000f8e02ff */
        /* <DEDUP_REMOVED lines=16> */
.L_x_17261:
[----:B------:R2:W-:Y:S01]  /*4670*/  STG.E.U8 desc[UR36][R8.64], R0 ;  /* 0x0000000008007986 */ /* 0x0005e2000c101124 */
[----:B------:R-:W-:Y:S01]  /*4680*/  IMAD.MOV.U32 R17, RZ, RZ, R23 ;  /* 0x000000ffff117224 */ /* 0x000fe200078e0017 */
[----:B------:R-:W-:Y:S06]  /*4690*/  BRA `(.L_x_17263) ;  /* 0x0000000c00947947 */ /* 0x000fec0003800000 */
.L_x_17260:
[----:B------:R-:W-:-:S13]  /*46a0*/  ISETP.NE.AND P0, PT, R3, 0x2, PT ;  /* 0x000000020300780c */ /* 0x000fda0003f05270 */
[----:B------:R-:W-:Y:S05]  /*46b0*/  @!P0 BRA `(.L_x_17264) ;  /* 0x0000000000308947 */ /* 0x000fea0003800000 */
[----:B------:R-:W-:-:S13]  /*46c0*/  ISETP.NE.AND P0, PT, R3, 0x3, PT ;  /* 0x000000030300780c */ /* 0x000fda0003f05270 */
[----:B------:R-:W-:Y:S05]  /*46d0*/  @!P0 BRA `(.L_x_17265) ;  /* 0x00000000001c8947 */ /* 0x000fea0003800000 */
[----:B------:R-:W-:-:S13]  /*46e0*/  ISETP.NE.AND P0, PT, R3, 0x4, PT ;  /* 0x000000040300780c */ /* 0x000fda0003f05270 */
[----:B------:R-:W-:Y:S05]  /*46f0*/  @P0 BRA `(.L_x_17262) ;  /* 0x0000000800d40947 */ /* 0x000fea0003800000 */
[--C-:B------:R-:W-:Y:S01]  /*4700*/  SHF.R.S32.HI R5, RZ, 0x1f, R0.reuse ;  /* 0x0000001fff057819 */ /* 0x100fe20000011400 */
[----:B------:R-:W-:Y:S02]  /*4710*/  IMAD.MOV.U32 R4, RZ, RZ, R0 ;  /* 0x000000ffff047224 */ /* 0x000fe400078e0000 */
[----:B------:R-:W-:-:S03]  /*4720*/  IMAD.MOV.U32 R17, RZ, RZ, R23 ;  /* 0x000000ffff117224 */ /* 0x000fc600078e0017 */
[----:B------:R2:W-:Y:S01]  /*4730*/  STG.E.64 desc[UR36][R8.64], R4 ;  /* 0x0000000408007986 */ /* 0x0005e2000c101b24 */
[----:B------:R-:W-:Y:S05]  /*4740*/  BRA `(.L_x_17263) ;  /* 0x0000000c00687947 */ /* 0x000fea0003800000 */
.L_x_17265:
[----:B------:R2:W-:Y:S01]  /*4750*/  STG.E desc[UR36][R8.64], R0 ;  /* 0x0000000008007986 */ /* 0x0005e2000c101924 */
[----:B------:R-:W-:Y:S01]  /*4760*/  IMAD.MOV.U32 R17, RZ, RZ, R23 ;  /* 0x000000ffff117224 */ /* 0x000fe200078e0017 */
[----:B------:R-:W-:Y:S06]  /*4770*/  BRA `(.L_x_17263) ;  /* 0x0000000c005c7947 */ /* 0x000fec0003800000 */
.L_x_17264:
[----:B------:R2:W-:Y:S01]  /*4780*/  STG.E.U16 desc[UR36][R8.64], R0 ;  /* 0x0000000008007986 */ /* 0x0005e2000c101524 */
[----:B------:R-:W-:Y:S01]  /*4790*/  IMAD.MOV.U32 R17, RZ, RZ, R23 ;  /* 0x000000ffff117224 */ /* 0x000fe200078e0017 */
[----:B------:R-:W-:Y:S06]  /*47a0*/  BRA `(.L_x_17263) ;  /* 0x0000000c00507947 */ /* 0x000fec0003800000 */
.L_x_17259:
[----:B------:R-:W-:-:S13]  /*47b0*/  ISETP.GT.AND P0, PT, R3, 0x6, PT ;  /* 0x000000060300780c */ /* 0x000fda0003f04270 */
[----:B------:R-:W-:Y:S05]  /*47c0*/  @P0 BRA `(.L_x_17266) ;  /* 0x0000000000340947 */ /* 0x000fea0003800000 */
[----:B------:R-:W-:-:S13]  /*47d0*/  ISETP.NE.AND P0, PT, R3, 0x5, PT ;  /* 0x000000050300780c */ /* 0x000fda0003f05270 */
[----:B------:R-:W-:Y:S05]  /*47e0*/  @!P0 BRA `(.L_x_17267) ;  /* 0x0000000000188947 */ /* 0x000fea0003800000 */
[----:B------:R-:W-:-:S13]  /*47f0*/  ISETP.NE.AND P0, PT, R3, 0x6, PT ;  /* 0x000000060300780c */ /* 0x000fda0003f05270 */
[----:B------:R-:W-:Y:S05]  /*4800*/  @P0 BRA `(.L_x_17262) ;  /* 0x0000000800900947 */ /* 0x000fea0003800000 */
[----:B------:R-:W-:Y:S01]  /*4810*/  I2FP.F32.S32 R3, R0 ;  /* 0x0000000000037245 */ /* 0x000fe20000201400 */
[----:B------:R-:W-:-:S04]  /*4820*/  IMAD.MOV.U32 R17, RZ, RZ, R23 ;  /* 0x000000ffff117224 */ /* 0x000fc800078e0017 */
[----:B------:R2:W-:Y:S01]  /*4830*/  STG.E desc[UR36][R8.64], R3 ;  /* 0x0000000308007986 */ /* 0x0005e2000c101924 */
[----:B------:R-:W-:Y:S05]  /*4840*/  BRA `(.L_x_17263) ;  /* 0x0000000c00287947 */ /* 0x000fea0003800000 */
.L_x_17267:
[----:B------:R-:W-:Y:S01]  /*4850*/  I2FP.F32.S32 R0, R0 ;  /* 0x0000000000007245 */ /* 0x000fe20000201400 */
[----:B------:R-:W-:-:S03]  /*4860*/  IMAD.MOV.U32 R17, RZ, RZ, R23 ;  /* 0x000000ffff117224 */ /* 0x000fc600078e0017 */
[----:B------:R-:W-:-:S05]  /*4870*/  F2FP.F16.F32.PACK_AB R0, RZ, R0 ;  /* 0x00000000ff00723e */ /* 0x000fca00000000ff */
[----:B------:R2:W-:Y:S01]  /*4880*/  STG.E.U16 desc[UR36][R8.64], R0 ;  /* 0x0000000008007986 */ /* 0x0005e2000c101524 */
[----:B------:R-:W-:Y:S05]  /*4890*/  BRA `(.L_x_17263) ;  /* 0x0000000c00147947 */ /* 0x000fea0003800000 */
.L_x_17266:
[----:B------:R-:W-:-:S13]  /*48a0*/  ISETP.NE.AND P0, PT, R3, 0x7, PT ;  /* 0x000000070300780c */ /* 0x000fda0003f05270 */
[----:B------:R-:W-:Y:S05]  /*48b0*/  @!P0 BRA `(.L_x_17268) ;  /* 0x00000000003c8947 */ /* 0x000fea0003800000 */
[----:B------:R-:W-:-:S13]  /*48c0*/  ISETP.NE.AND P0, PT, R3, 0x8, PT ;  /* 0x000000080300780c */ /* 0x000fda0003f05270 */
[----:B------:R-:W-:Y:S05]  /*48d0*/  @!P0 BRA `(.L_x_17269) ;  /* 0x00000000001c8947 */ /* 0x000fea0003800000 */
[----:B------:R-:W-:-:S13]  /*48e0*/  ISETP.NE.AND P0, PT, R3, 0x9, PT ;  /* 0x000000090300780c */ /* 0x000fda0003f05270 */
[----:B------:R-:W-:Y:S05]  /*48f0*/  @P0 BRA `(.L_x_17262) ;  /* 0x0000000800540947 */ /* 0x000fea0003800000 */
[----:B------:R-:W-:Y:S01]  /*4900*/  I2FP.F32.S32 R4, R0 ;  /* 0x0000000000047245 */ /* 0x000fe20000201400 */
[----:B------:R-:W-:Y:S02]  /*4910*/  IMAD.MOV.U32 R5, RZ, RZ, RZ ;  /* 0x000000ffff057224 */ /* 0x000fe400078e00ff */
[----:B------:R-:W-:-:S03]  /*4920*/  IMAD.MOV.U32 R17, RZ, RZ, R23 ;  /* 0x000000ffff117224 */ /* 0x000fc600078e0017 */
[----:B------:R2:W-:Y:S01]  /*4930*/  STG.E.64 desc[UR36][R8.64], R4 ;  /* 0x0000000408007986 */ /* 0x0005e2000c101b24 */
[----:B------:R-:W-:Y:S05]  /*4940*/  BRA `(.L_x_17263) ;  /* 0x0000000800e87947 */ /* 0x000fea0003800000 */
.L_x_17269:
[----:B------:R-:W-:Y:S01]  /*4950*/  I2FP.F32.S32 R0, R0 ;  /* 0x0000000000007245 */ /* 0x000fe20000201400 */
[----:B------:R-:W-:-:S03]  /*4960*/  IMAD.MOV.U32 R17, RZ, RZ, R23 ;  /* 0x000000ffff117224 */ /* 0x000fc600078e0017 */
[----:B------:R-:W-:-:S04]  /*4970*/  F2FP.F16.F32.PACK_AB R3, RZ, R0 ;  /* 0x00000000ff03723e */ /* 0x000fc800000000ff */
[----:B------:R-:W-:-:S05]  /*4980*/  PRMT R3, R3, 0x5410, RZ ;  /* 0x0000541003037816 */ /* 0x000fca00000000ff */
[----:B------:R2:W-:Y:S01]  /*4990*/  STG.E desc[UR36][R8.64], R3 ;  /* 0x0000000308007986 */ /* 0x0005e2000c101924 */
[----:B------:R-:W-:Y:S05]  /*49a0*/  BRA `(.L_x_17263) ;  /* 0x0000000800d07947 */ /* 0x000fea0003800000 */
.L_x_17268:
[----:B------:R-:W2:Y:S01]  /*49b0*/  I2F.F64 R4, R0 ;  /* 0x0000000000047312 */ /* 0x000ea20000201c00 */
[----:B------:R-:W-:Y:S01]  /*49c0*/  IMAD.MOV.U32 R17, RZ, RZ, R23 ;  /* 0x000000ffff117224 */ /* 0x000fe200078e0017 */
[----:B--2---:R2:W-:Y:S01]  /*49d0*/  STG.E.64 desc[UR36][R8.64], R4 ;  /* 0x0000000408007986 */ /* 0x0045e2000c101b24 */
[----:B------:R-:W-:Y:S05]  /*49e0*/  BRA `(.L_x_17263) ;  /* 0x0000000800c07947 */ /* 0x000fea0003800000 */
.L_x_17258:
        /* <DEDUP_REMOVED lines=8> */
[----:B------:R-:W-:Y:S01]  /*4a70*/  ISETP.NE.AND P0, PT, R0, RZ, PT ;  /* 0x000000ff0000720c */ /* 0x000fe20003f05270 */
[----:B------:R-:W-:-:S03]  /*4a80*/  IMAD.MOV.U32 R17, RZ, RZ, R23 ;  /* 0x000000ffff117224 */ /* 0x000fc600078e0017 */
[----:B------:R-:W-:-:S05]  /*4a90*/  SEL R3, RZ, 0x1, !P0 ;  /* 0x00000001ff037807 */ /* 0x000fca0004000000 */
[----:B------:R2:W-:Y:S01]  /*4aa0*/  STG.E.U8 desc[UR36][R8.64], R3 ;  /* 0x0000000308007986 */ /* 0x0005e2000c101124 */
[----:B------:R-:W-:Y:S05]  /*4ab0*/  BRA `(.L_x_17263) ;  /* 0x00000008008c7947 */ /* 0x000fea0003800000 */
.L_x_17272:
[----:B------:R-:W-:Y:S01]  /*4ac0*/  CS2R R6, SRZ ;  /* 0x0000000000067805 */ /* 0x000fe2000001ff00 */
[----:B------:R-:W2:Y:S01]  /*4ad0*/  I2F.F64 R4, R0 ;  /* 0x0000000000047312 */ /* 0x000ea20000201c00 */
[----:B------:R-:W-:-:S03]  /*4ae0*/  IMAD.MOV.U32 R17, RZ, RZ, R23 ;  /* 0x000000ffff117224 */ /* 0x000fc600078e0017 */
[----:B--2---:R2:W-:Y:S01]  /*4af0*/  STG.E.128 desc[UR36][R8.64], R4 ;  /* 0x0000000408007986 */ /* 0x0045e2000c101d24 */
[----:B------:R-:W-:Y:S05]  /*4b00*/  BRA `(.L_x_17263) ;  /* 0x0000000800787947 */ /* 0x000fea0003800000 */
.L_x_17271:
        /* <DEDUP_REMOVED lines=19> */
.L_x_17276:
[----:B------:R-:W-:Y:S05]  /*4c40*/  BSYNC.RECONVERGENT B0 ;  /* 0x0000000000007941 */ /* 0x000fea0003800200 */
.L_x_17275:
[----:B------:R-:W-:Y:S01]  /*4c50*/  LOP3.LUT R5, R0, 0x80, R5, 0xf8, !PT ;  /* 0x0000008000057812 */ /* 0x000fe200078ef805 */
[----:B------:R-:W-:-:S04]  /*4c60*/  IMAD.MOV.U32 R17, RZ, RZ, R23 ;  /* 0x000000ffff117224 */ /* 0x000fc800078e0017 */
[----:B------:R2:W-:Y:S01]  /*4c70*/  STG.E.U8 desc[UR36][R8.64], R5 ;  /* 0x0000000508007986 */ /* 0x0005e2000c101124 */
[----:B------:R-:W-:Y:S05]  /*4c80*/  BRA `(.L_x_17263) ;  /* 0x0000000800187947 */ /* 0x000fea0003800000 */
.L_x_17274:
        /* <DEDUP_REMOVED lines=15> */
.L_x_17278:
[----:B------:R-:W-:Y:S05]  /*4d80*/  BSYNC.RECONVERGENT B0 ;  /* 0x0000000000007941 */ /* 0x000fea0003800200 */
.L_x_17277:
[----:B------:R-:W-:Y:S01]  /*4d90*/  LOP3.LUT R5, R0, 0x80, R5, 0xf8, !PT ;  /* 0x0000008000057812 */ /* 0x000fe200078ef805 */
[----:B------:R-:W-:-:S04]  /*4da0*/  IMAD.MOV.U32 R17, RZ, RZ, R23 ;  /* 0x000000ffff117224 */ /* 0x000fc800078e0017 */
[----:B------:R2:W-:Y:S01]  /*4db0*/  STG.E.U8 desc[UR36][R8.64], R5 ;  /* 0x0000000508007986 */ /* 0x0005e2000c101124 */
[----:B------:R-:W-:Y:S05]  /*4dc0*/  BRA `(.L_x_17263) ;  /* 0x0000000400c87947 */ /* 0x000fea0003800000 */
.L_x_17273:
[----:B------:R-:W-:Y:S01]  /*4dd0*/  I2FP.F32.S32 R0, R0 ;  /* 0x0000000000007245 */ /* 0x000fe20000201400 */
[----:B------:R-:W-:-:S03]  /*4de0*/  IMAD.MOV.U32 R17, RZ, RZ, R23 ;  /* 0x000000ffff117224 */ /* 0x000fc600078e0017 */
[----:B------:R-:W-:-:S05]  /*4df0*/  F2FP.BF16.F32.PACK_AB R0, RZ, R0 ;  /* 0x00000000ff00723e */ /* 0x000fca00000010ff */
[----:B------:R2:W-:Y:S01]  /*4e00*/  STG.E.U16 desc[UR36][R8.64], R0 ;  /* 0x0000000008007986 */ /* 0x0005e2000c101524 */
[----:B------:R-:W-:Y:S05]  /*4e10*/  BRA `(.L_x_17263) ;  /* 0x0000000400b47947 */ /* 0x000fea0003800000 */
.L_x_17270:
        /* <DEDUP_REMOVED lines=11> */
.L_x_17281:
        /* <DEDUP_REMOVED lines=13> */
.L_x_17284:
[----:B------:R-:W-:-:S04]  /*4fa0*/  SHF.R.U32.HI R0, RZ, 0x14, R3 ;  /* 0x00000014ff007819 */ /* 0x000fc80000011603 */
[----:B------:R-:W-:-:S04]  /*4fb0*/  LOP3.LUT R0, R0, 0x1, RZ, 0xc0, !PT ;  /* 0x0000000100007812 */ /* 0x000fc800078ec0ff */
[----:B------:R-:W-:-:S04]  /*4fc0*/  IADD3 R0, PT, PT, R3, 0x487ffff, R0 ;  /* 0x0487ffff03007810 */ /* 0x000fc80007ffe000 */
[----:B------:R-:W-:-:S04]  /*4fd0*/  SHF.R.U32.HI R0, RZ, 0x14, R0 ;  /* 0x00000014ff007819 */ /* 0x000fc80000011600 */
[----:B------:R-:W-:-:S07]  /*4fe0*/  LOP3.LUT R0, R0, 0xff, RZ, 0xc0, !PT ;  /* 0x000000ff00007812 */ /* 0x000fce00078ec0ff */
.L_x_17285:
[----:B------:R-:W-:-:S04]  /*4ff0*/  SHF.R.U32.HI R3, RZ, 0x18, R3 ;  /* 0x00000018ff037819 */ /* 0x000fc80000011603 */
[----:B------:R-:W-:-:S04]  /*5000*/  LOP3.LUT R0, R0, 0x80, R3, 0xf8, !PT ;  /* 0x0000008000007812 */ /* 0x000fc800078ef803 */
[----:B------:R-:W-:-:S07]  /*5010*/  PRMT R4, R0, 0x7610, R4 ;  /* 0x0000761000047816 */ /* 0x000fce0000000004 */
.L_x_17283:
[----:B------:R-:W-:Y:S05]  /*5020*/  BSYNC.RECONVERGENT B0 ;  /* 0x0000000000007941 */ /* 0x000fea0003800200 */
.L_x_17282:
[----:B------:R2:W-:Y:S01]  /*5030*/  STG.E.U8 desc[UR36][R8.64], R4 ;  /* 0x0000000408007986 */ /* 0x0005e2000c101124 */
[----:B------:R-:W-:Y:S01]  /*5040*/  IMAD.MOV.U32 R17, RZ, RZ, R23 ;  /* 0x000000ffff117224 */ /* 0x000fe200078e0017 */
[----:B------:R-:W-:Y:S06]  /*5050*/  BRA `(.L_x_17263) ;  /* 0x0000000400247947 */ /* 0x000fec0003800000 */
.L_x_17280:
        /* <DEDUP_REMOVED lines=13> */
.L_x_17288:
[----:B------:R-:W-:-:S04]  /*5130*/  SHF.R.U32.HI R0, RZ, 0x15, R3 ;  /* 0x00000015ff007819 */ /* 0x000fc80000011603 */
[----:B------:R-:W-:-:S04]  /*5140*/  LOP3.LUT R0, R0, 0x1, RZ, 0xc0, !PT ;  /* 0x0000000100007812 */ /* 0x000fc800078ec0ff */
[----:B------:R-:W-:-:S04]  /*5150*/  IADD3 R0, PT, PT, R3, 0x88fffff, R0 ;  /* 0x088fffff03007810 */ /* 0x000fc80007ffe000 */
[----:B------:R-:W-:-:S04]  /*5160*/  SHF.R.U32.HI R0, RZ, 0x15, R0 ;  /* 0x00000015ff007819 */ /* 0x000fc80000011600 */
[----:B------:R-:W-:-:S07]  /*5170*/  LOP3.LUT R0, R0, 0xff, RZ, 0xc0, !PT ;  /* 0x000000ff00007812 */ /* 0x000fce00078ec0ff */
.L_x_17289:
[----:B------:R-:W-:-:S04]  /*5180*/  SHF.R.U32.HI R3, RZ, 0x18, R3 ;  /* 0x00000018ff037819 */ /* 0x000fc80000011603 */
[----:B------:R-:W-:-:S04]  /*5190*/  LOP3.LUT R0, R0, 0x80, R3, 0xf8, !PT ;  /* 0x0000008000007812 */ /* 0x000fc800078ef803 */
[----:B------:R-:W-:-:S07]  /*51a0*/  PRMT R4, R0, 0x7610, R4 ;  /* 0x0000761000047816 */ /* 0x000fce0000000004 */
.L_x_17287:
[----:B------:R-:W-:Y:S05]  /*51b0*/  BSYNC.RECONVERGENT B0 ;  /* 0x0000000000007941 */ /* 0x000fea0003800200 */
.L_x_17286:
[----:B------:R2:W-:Y:S01]  /*51c0*/  STG.E.U8 desc[UR36][R8.64], R4 ;  /* 0x0000000408007986 */ /* 0x0005e2000c101124 */
[----:B------:R-:W-:Y:S01]  /*51d0*/  IMAD.MOV.U32 R17, RZ, RZ, R23 ;  /* 0x000000ffff117224 */ /* 0x000fe200078e0017 */
[----:B------:R-:W-:Y:S06]  /*51e0*/  BRA `(.L_x_17263) ;  /* 0x0000000000c07947 */ /* 0x000fec0003800000 */
.L_x_17279:
[----:B------:R-:W-:-:S13]  /*51f0*/  ISETP.NE.AND P0, PT, R3, 0x1c, PT ;  /* 0x0000001c0300780c */ /* 0x000fda0003f05270 */
[----:B------:R-:W-:Y:S05]  /*5200*/  @!P0 BRA `(.L_x_17290) ;  /* 0x0000000000b08947 */ /* 0x000fea0003800000 */
[----:B------:R-:W-:-:S13]  /*5210*/  ISETP.NE.AND P0, PT, R3, 0x1d, PT ;  /* 0x0000001d0300780c */ /* 0x000fda0003f05270 */
[----:B------:R-:W-:Y:S05]  /*5220*/  @!P0 BRA `(.L_x_17291) ;  /* 0x0000000000948947 */ /* 0x000fea0003800000 */
[----:B------:R-:W-:-:S13]  /*5230*/  ISETP.NE.AND P0, PT, R3, 0x2c, PT ;  /* 0x0000002c0300780c */ /* 0x000fda0003f05270 */
[----:B------:R-:W-:Y:S05]  /*5240*/  @!P0 BRA `(.L_x_17292) ;  /* 0x0000000000488947 */ /* 0x000fea0003800000 */
.L_x_17262:
[----:B------:R-:W-:Y:S01]  /*5250*/  MOV R14, 0x0 ;  /* 0x00000000000e7802 */ /* 0x000fe20000000f00 */
[----:B------:R-:W2:Y:S01]  /*5260*/  LDCU.64 UR6, c[0x4][0x198] ;  /* 0x01003300ff0677ac */ /* 0x000ea20008000a00 */
[----:B------:R-:W-:Y:S02]  /*5270*/  IMAD.MOV.U32 R8, RZ, RZ, 0x65 ;  /* 0x00000065ff087424 */ /* 0x000fe400078e00ff */
[----:B------:R-:W-:Y:S01]  /*5280*/  IMAD.MOV.U32 R12, RZ, RZ, 0x1 ;  /* 0x00000001ff0c7424 */ /* 0x000fe200078e00ff */
[----:B------:R-:W3:Y:S01]  /*5290*/  LDCU.64 UR8, c[0x4][0x1a0] ;  /* 0x01003400ff0877ac */ /* 0x000ee20008000a00 */
[----:B------:R-:W4:Y:S01]  /*52a0*/  LDC.64 R14, c[0x4][R14] ;  /* 0x010000000e0e7b82 */ /* 0x000f220000000a00 */
[----:B------:R-:W-:Y:S01]  /*52b0*/  IMAD.MOV.U32 R13, RZ, RZ, RZ ;  /* 0x000000ffff0d7224 */ /* 0x000fe200078e00ff */
[----:B------:R-:W5:Y:S01]  /*52c0*/  LDCU.64 UR4, c[0x4][0x30] ;  /* 0x01000600ff0477ac */ /* 0x000f620008000a00 */
[----:B--2---:R-:W-:Y:S02]  /*52d0*/  IMAD.U32 R4, RZ, RZ, UR6 ;  /* 0x00000006ff047e24 */ /* 0x004fe4000f8e00ff */
[----:B------:R-:W-:-:S02]  /*52e0*/  IMAD.U32 R5, RZ, RZ, UR7 ;  /* 0x00000007ff057e24 */ /* 0x000fc4000f8e00ff */
[----:B---3--:R-:W-:Y:S02]  /*52f0*/  IMAD.U32 R6, RZ, RZ, UR8 ;  /* 0x00000008ff067e24 */ /* 0x008fe4000f8e00ff */
[----:B------:R-:W-:Y:S02]  /*5300*/  IMAD.U32 R7, RZ, RZ, UR9 ;  /* 0x00000009ff077e24 */ /* 0x000fe4000f8e00ff */
[----:B-----5:R-:W-:Y:S02]  /*5310*/  IMAD.U32 R10, RZ, RZ, UR4 ;  /* 0x00000004ff0a7e24 */ /* 0x020fe4000f8e00ff */
[----:B------:R-:W-:-:S07]  /*5320*/  IMAD.U32 R11, RZ, RZ, UR5 ;  /* 0x00000005ff0b7e24 */ /* 0x000fce000f8e00ff */
[----:B------:R-:W-:-:S07]  /*5330*/  LEPC R20, `(.L_x_17293) ;  /* 0x000000001014794e */ /* 0x000fce0000000000 */
[----:B01--4-:R-:W-:Y:S05]  /*5340*/  CALL.ABS.NOINC R14 ;  /* 0x000000000e007343 */ /* 0x013fea0003c00000 */
.L_x_17293:
[----:B------:R-:W-:Y:S01]  /*5350*/  IMAD.MOV.U32 R17, RZ, RZ, R23 ;  /* 0x000000ffff117224 */ /* 0x000fe200078e0017 */
[----:B------:R-:W-:Y:S06]  /*5360*/  BRA `(.L_x_17263) ;  /* 0x0000000000607947 */ /* 0x000fec0003800000 */
.L_x_17292:
[----:B------:R-:W-:Y:S01]  /*5370*/  I2FP.F32.S32 R4, R0 ;  /* 0x0000000000047245 */ /* 0x000fe20000201400 */
        /* <DEDUP_REMOVED lines=16> */
.L_x_17291:
[--C-:B------:R-:W-:Y:S01]  /*5480*/  SHF.R.S32.HI R5, RZ, 0x1f, R0.reuse ;  /* 0x0000001fff057819 */ /* 0x100fe20000011400 */
[----:B------:R-:W-:Y:S02]  /*5490*/  IMAD.MOV.U32 R4, RZ, RZ, R0 ;  /* 0x000000ffff047224 */ /* 0x000fe400078e0000 */
[----:B------:R-:W-:-:S03]  /*54a0*/  IMAD.MOV.U32 R17, RZ, RZ, R23 ;  /* 0x000000ffff117224 */ /* 0x000fc600078e0017 */
[----:B------:R3:W-:Y:S01]  /*54b0*/  STG.E.64 desc[UR36][R8.64], R4 ;  /* 0x0000000408007986 */ /* 0x0007e2000c101b24 */
[----:B------:R-:W-:Y:S05]  /*54c0*/  BRA `(.L_x_17263) ;  /* 0x0000000000087947 */ /* 0x000fea0003800000 */
.L_x_17290:
[----:B------:R2:W-:Y:S01]  /*54d0*/  STG.E desc[UR36][R8.64], R0 ;  /* 0x0000000008007986 */ /* 0x0005e2000c101924 */
[----:B------:R-:W-:-:S07]  /*54e0*/  IMAD.MOV.U32 R17, RZ, RZ, R23 ;  /* 0x000000ffff117224 */ /* 0x000fce00078e0017 */
.L_x_17263:
[----:B------:R-:W-:-:S13]  /*54f0*/  ISETP.GE.AND P0, PT, R17, R16, PT ;  /* 0x000000101100720c */ /* 0x000fda0003f06270 */
[----:B------:R-:W-:Y:S05]  /*5500*/  @P0 BREAK.RELIABLE B6 ;  /* 0x0000000000060942 */ /* 0x000fea0003800100 */
[----:B------:R-:W-:Y:S05]  /*5510*/  @P0 BRA `(.L_x_17294) ;  /* 0x0000001c00380947 */ /* 0x000fea0003800000 */
[----:B------:R-:W5:Y:S01]  /*5520*/  LDCU UR4, c[0x0][0x3b0] ;  /* 0x00007600ff0477ac */ /* 0x000f620008000800 */
[----:B--234-:R-:W2:Y:S01]  /*5530*/  LDC.64 R8, c[0x0][0x390] ;  /* 0x0000e400ff087b82 */ /* 0x01cea20000000a00 */
[----:B------:R-:W-:Y:S01]  /*5540*/  IMAD R0, R2, 0x200, R17 ;  /* 0x0000020002007824 */ /* 0x000fe200078e0211 */
[----:B------:R-:W-:-:S03]  /*5550*/  PRMT R4, R19, 0x9910, RZ ;  /* 0x0000991013047816 */ /* 0x000fc600000000ff */
[----:B-----5:R-:W-:Y:S02]  /*5560*/  IMAD R3, R0, UR4, RZ ;  /* 0x0000000400037c24 */ /* 0x020fe4000f8e02ff */
        /* <DEDUP_REMOVED lines=14> */
[----:B------:R-:W-:Y:S05]  /*5650*/  BRA `(.L_x_17300) ;  /* 0x0000000c00407947 */ /* 0x000fea0003800000 */
.L_x_17298:
[----:B-1----:R1:W-:Y:S01]  /*5660*/  STG.E.U8 desc[UR36][R8.64], R24 ;  /* 0x0000001808007986 */ /* 0x0023e2000c101124 */
[----:B------:R-:W-:Y:S05]  /*5670*/  BRA `(.L_x_17300) ;  /* 0x0000000c00387947 */ /* 0x000fea0003800000 */
.L_x_17297:
[----:B------:R-:W-:-:S13]  /*5680*/  ISETP.NE.AND P0, PT, R0, 0x2, PT ;  /* 0x000000020000780c */ /* 0x000fda0003f05270 */
[----:B------:R-:W-:Y:S05]  /*5690*/  @!P0 BRA `(.L_x_17301) ;  /* 0x0000000000248947 */ /* 0x000fea0003800000 */
[----:B------:R-:W-:-:S13]  /*56a0*/  ISETP.NE.AND P0, PT, R0, 0x3, PT ;  /* 0x000000030000780c */ /* 0x000fda0003f05270 */
[----:B------:R-:W-:Y:S05]  /*56b0*/  @!P0 BRA `(.L_x_17302) ;  /* 0x0000000000148947 */ /* 0x000fea0003800000 */
[----:B------:R-:W-:-:S13]  /*56c0*/  ISETP.NE.AND P0, PT, R0, 0x4, PT ;  /* 0x000000040000780c */ /* 0x000fda0003f05270 */
[----:B------:R-:W-:Y:S05]  /*56d0*/  @P0 BRA `(.L_x_17299) ;  /* 0x00000008003c0947 */ /* 0x000fea0003800000 */
[----:B01----:R-:W-:-:S05]  /*56e0*/  SHF.R.S32.HI R25, RZ, 0x1f, R24 ;  /* 0x0000001fff197819 */ /* 0x003fca0000011418 */
[----:B------:R0:W-:Y:S01]  /*56f0*/  STG.E.64 desc[UR36][R8.64], R24 ;  /* 0x0000001808007986 */ /* 0x0001e2000c101b24 */
[----:B------:R-:W-:Y:S05]  /*5700*/  BRA `(.L_x_17300) ;  /* 0x0000000c00147947 */ /* 0x000fea0003800000 */
.L_x_17302:
[----:B-1----:R1:W-:Y:S01]  /*5710*/  STG.E desc[UR36][R8.64], R24 ;  /* 0x0000001808007986 */ /* 0x0023e2000c101924 */
[----:B------:R-:W-:Y:S05]  /*5720*/  BRA `(.L_x_17300) ;  /* 0x0000000c000c7947 */ /* 0x000fea0003800000 */
.L_x_17301:
[----:B-1----:R1:W-:Y:S01]  /*5730*/  STG.E.U16 desc[UR36][R8.64], R24 ;  /* 0x0000001808007986 */ /* 0x0023e2000c101524 */
[----:B------:R-:W-:Y:S05]  /*5740*/  BRA `(.L_x_17300) ;  /* 0x0000000c00047947 */ /* 0x000fea0003800000 */
.L_x_17296:
[----:B------:R-:W-:-:S13]  /*5750*/  ISETP.GT.AND P0, PT, R0, 0x6, PT ;  /* 0x000000060000780c */ /* 0x000fda0003f04270 */
[----:B------:R-:W-:Y:S05]  /*5760*/  @P0 BRA `(.L_x_17303) ;  /* 0x00000000002c0947 */ /* 0x000fea0003800000 */
[----:B------:R-:W-:-:S13]  /*5770*/  ISETP.NE.AND P0, PT, R0, 0x5, PT ;  /* 0x000000050000780c */ /* 0x000fda0003f05270 */
[----:B------:R-:W-:Y:S05]  /*5780*/  @!P0 BRA `(.L_x_17304) ;  /* 0x0000000000148947 */ /* 0x000fea0003800000 */
[----:B------:R-:W-:-:S13]  /*5790*/  ISETP.NE.AND P0, PT, R0, 0x6, PT ;  /* 0x000000060000780c */ /* 0x000fda0003f05270 */
[----:B------:R-:W-:Y:S05]  /*57a0*/  @P0 BRA `(.L_x_17299) ;  /* 0x0000000800080947 */ /* 0x000fea0003800000 */
[----:B-1----:R-:W-:-:S05]  /*57b0*/  I2FP.F32.S32 R3, R24 ;  /* 0x0000001800037245 */ /* 0x002fca0000201400 */
[----:B------:R1:W-:Y:S01]  /*57c0*/  STG.E desc[UR36][R8.64], R3 ;  /* 0x0000000308007986 */ /* 0x0003e2000c101924 */
[----:B------:R-:W-:Y:S05]  /*57d0*/  BRA `(.L_x_17300) ;  /* 0x0000000800e07947 */ /* 0x000fea0003800000 */
.L_x_17304:
[----:B-1----:R-:W-:-:S04]  /*57e0*/  I2FP.F32.S32 R0, R24 ;  /* 0x0000001800007245 */ /* 0x002fc80000201400 */
[----:B------:R-:W-:-:S05]  /*57f0*/  F2FP.F16.F32.PACK_AB R0, RZ, R0 ;  /* 0x00000000ff00723e */ /* 0x000fca00000000ff */
[----:B------:R1:W-:Y:S01]  /*5800*/  STG.E.U16 desc[UR36][R8.64], R0 ;  /* 0x0000000008007986 */ /* 0x0003e2000c101524 */
[----:B------:R-:W-:Y:S05]  /*5810*/  BRA `(.L_x_17300) ;  /* 0x0000000800d07947 */ /* 0x000fea0003800000 */
.L_x_17303:
[----:B------:R-:W-:-:S13]  /*5820*/  ISETP.NE.AND P0, PT, R0, 0x7, PT ;  /* 0x000000070000780c */ /* 0x000fda0003f05270 */
[----:B------:R-:W-:Y:S05]  /*5830*/  @!P0 BRA `(.L_x_17305) ;  /* 0x0000000000348947 */ /* 0x000fea0003800000 */
[----:B------:R-:W-:-:S13]  /*5840*/  ISETP.NE.AND P0, PT, R0, 0x8, PT ;  /* 0x000000080000780c */ /* 0x000fda0003f05270 */
[----:B------:R-:W-:Y:S05]  /*5850*/  @!P0 BRA `(.L_x_17306) ;  /* 0x0000000000188947 */ /* 0x000fea0003800000 */
[----:B------:R-:W-:-:S13]  /*5860*/  ISETP.NE.AND P0, PT, R0, 0x9, PT ;  /* 0x000000090000780c */ /* 0x000fda0003f05270 */
[----:B------:R-:W-:Y:S05]  /*5870*/  @P0 BRA `(.L_x_17299) ;  /* 0x0000000400d40947 */ /* 0x000fea0003800000 */
[----:B-1----:R-:W-:Y:S01]  /*5880*/  I2FP.F32.S32 R24, R24 ;  /* 0x0000001800187245 */ /* 0x002fe20000201400 */
[----:B0-----:R-:W-:-:S05]  /*5890*/  IMAD.MOV.U32 R25, RZ, RZ, RZ ;  /* 0x000000ffff197224 */ /* 0x001fca00078e00ff */
[----:B------:R0:W-:Y:S01]  /*58a0*/  STG.E.64 desc[UR36][R8.64], R24 ;  /* 0x0000001808007986 */ /* 0x0001e2000c101b24 */
[----:B------:R-:W-:Y:S05]  /*58b0*/  BRA `(.L_x_17300) ;  /* 0x0000000800a87947 */ /* 0x000fea0003800000 */
.L_x_17306:
[----:B-1----:R-:W-:-:S04]  /*58c0*/  I2FP.F32.S32 R24, R24 ;  /* 0x0000001800187245 */ /* 0x002fc80000201400 */
[----:B------:R-:W-:-:S04]  /*58d0*/  F2FP.F16.F32.PACK_AB R3, RZ, R24 ;  /* 0x00000018ff03723e */ /* 0x000fc800000000ff */
[----:B------:R-:W-:-:S05]  /*58e0*/  PRMT R3, R3, 0x5410, RZ ;  /* 0x0000541003037816 */ /* 0x000fca00000000ff */
[----:B------:R1:W-:Y:S01]  /*58f0*/  STG.E desc[UR36][R8.64], R3 ;  /* 0x0000000308007986 */ /* 0x0003e2000c101924 */
[----:B------:R-:W-:Y:S05]  /*5900*/  BRA `(.L_x_17300) ;  /* 0x0000000800947947 */ /* 0x000fea0003800000 */
.L_x_17305:
[----:B01----:R-:W0:Y:S02]  /*5910*/  I2F.F64 R24, R24 ;  /* 0x0000001800187312 */ /* 0x003e240000201c00 */
[----:B0-----:R0:W-:Y:S01]  /*5920*/  STG.E.64 desc[UR36][R8.64], R24 ;  /* 0x0000001808007986 */ /* 0x0011e2000c101b24 */
[----:B------:R-:W-:Y:S05]  /*5930*/  BRA `(.L_x_17300) ;  /* 0x0000000800887947 */ /* 0x000fea0003800000 */
.L_x_17295:
        /* <DEDUP_REMOVED lines=11> */
[----:B------:R-:W-:Y:S05]  /*59f0*/  BRA `(.L_x_17300) ;  /* 0x0000000800587947 */ /* 0x000fea0003800000 */
.L_x_17310:
[----:B-1----:R-:W-:Y:S01]  /*5a00*/  I2FP.F32.S32 R5, R24 ;  /* 0x0000001800057245 */ /* 0x002fe20000201400 */
        /* <DEDUP_REMOVED lines=16> */
.L_x_17313:
[----:B------:R-:W-:-:S04]  /*5b10*/  SHF.R.U32.HI R3, RZ, 0x18, R5 ;  /* 0x00000018ff037819 */ /* 0x000fc80000011605 */
[----:B------:R-:W-:-:S04]  /*5b20*/  LOP3.LUT R0, R0, 0x80, R3, 0xf8, !PT ;  /* 0x0000008000007812 */ /* 0x000fc800078ef803 */
[----:B------:R-:W-:-:S07]  /*5b30*/  PRMT R4, R0, 0x7610, R4 ;  /* 0x0000761000047816 */ /* 0x000fce0000000004 */
.L_x_17312:
[----:B------:R-:W-:Y:S05]  /*5b40*/  BSYNC.RECONVERGENT B0 ;  /* 0x0000000000007941 */ /* 0x000fea0003800200 */
.L_x_17311:
[----:B------:R1:W-:Y:S01]  /*5b50*/  STG.E.U8 desc[UR36][R8.64], R4 ;  /* 0x0000000408007986 */ /* 0x0003e2000c101124 */
[----:B------:R-:W-:Y:S05]  /*5b60*/  BRA `(.L_x_17300) ;  /* 0x0000000400fc7947 */ /* 0x000fea0003800000 */
.L_x_17309:
        /* <DEDUP_REMOVED lines=17> */
.L_x_17316:
[----:B------:R-:W-:-:S04]  /*5c80*/  SHF.R.U32.HI R3, RZ, 0x18, R5 ;  /* 0x00000018ff037819 */ /* 0x000fc80000011605 */
[----:B------:R-:W-:-:S04]  /*5c90*/  LOP3.LUT R0, R0, 0x80, R3, 0xf8, !PT ;  /* 0x0000008000007812 */ /* 0x000fc800078ef803 */
[----:B------:R-:W-:-:S07]  /*5ca0*/  PRMT R4, R0, 0x7610, R4 ;  /* 0x0000761000047816 */ /* 0x000fce0000000004 */
.L_x_17315:
[----:B------:R-:W-:Y:S05]  /*5cb0*/  BSYNC.RECONVERGENT B0 ;  /* 0x0000000000007941 */ /* 0x000fea0003800200 */
.L_x_17314:
[----:B------:R1:W-:Y:S01]  /*5cc0*/  STG.E.U8 desc[UR36][R8.64], R4 ;  /* 0x0000000408007986 */ /* 0x0003e2000c101124 */
[----:B------:R-:W-:Y:S05]  /*5cd0*/  BRA `(.L_x_17300) ;  /* 0x0000000400a07947 */ /* 0x000fea0003800000 */
.L_x_17308:
[----:B------:R-:W-:-:S13]  /*5ce0*/  ISETP.NE.AND P0, PT, R0, 0x1c, PT ;  /* 0x0000001c0000780c */ /* 0x000fda0003f05270 */
[----:B------:R-:W-:Y:S05]  /*5cf0*/  @!P0 BRA `(.L_x_17317) ;  /* 0x00000000005c8947 */ /* 0x000fea0003800000 */
[----:B------:R-:W-:-:S13]  /*5d00*/  ISETP.NE.AND P0, PT, R0, 0x1d, PT ;  /* 0x0000001d0000780c */ /* 0x000fda0003f05270 */
[----:B------:R-:W-:Y:S05]  /*5d10*/  @!P0 BRA `(.L_x_17318) ;  /* 0x0000000000488947 */ /* 0x000fea0003800000 */
[----:B------:R-:W-:-:S13]  /*5d20*/  ISETP.NE.AND P0, PT, R0, 0x2c, PT ;  /* 0x0000002c0000780c */ /* 0x000fda0003f05270 */
[----:B------:R-:W-:Y:S05]  /*5d30*/  @P0 BRA `(.L_x_17299) ;  /* 0x0000000000a40947 */ /* 0x000fea0003800000 */
[----:B-1----:R-:W-:-:S04]  /*5d40*/  I2FP.F32.S32 R24, R24 ;  /* 0x0000001800187245 */ /* 0x002fc80000201400 */
        /* <DEDUP_REMOVED lines=15> */
.L_x_17318:
[----:B01----:R-:W-:-:S05]  /*5e40*/  SHF.R.S32.HI R25, RZ, 0x1f, R24 ;  /* 0x0000001fff197819 */ /* 0x003fca0000011418 */
[----:B------:R0:W-:Y:S01]  /*5e50*/  STG.E.64 desc[UR36][R8.64], R24 ;  /* 0x0000001808007986 */ /* 0x0001e2000c101b24 */
[----:B------:R-:W-:Y:S05]  /*5e60*/  BRA `(.L_x_17300) ;  /* 0x00000004003c7947 */ /* 0x000fea0003800000 */
.L_x_17317:
[----:B-1----:R1:W-:Y:S01]  /*5e70*/  STG.E desc[UR36][R8.64], R24 ;  /* 0x0000001808007986 */ /* 0x0023e2000c101924 */
[----:B------:R-:W-:Y:S05]  /*5e80*/  BRA `(.L_x_17300) ;  /* 0x0000000400347947 */ /* 0x000fea0003800000 */
.L_x_17307:
[----:B------:R-:W-:-:S13]  /*5e90*/  ISETP.GT.AND P0, PT, R0, 0xe, PT ;  /* 0x0000000e0000780c */ /* 0x000fda0003f04270 */
[----:B------:R-:W-:Y:S05]  /*5ea0*/  @P0 BRA `(.L_x_17319) ;  /* 0x0000000000300947 */ /* 0x000fea0003800000 */
[----:B------:R-:W-:-:S13]  /*5eb0*/  ISETP.NE.AND P0, PT, R0, 0xa, PT ;  /* 0x0000000a0000780c */ /* 0x000fda0003f05270 */
[----:B------:R-:W-:Y:S05]  /*5ec0*/  @!P0 BRA `(.L_x_17320) ;  /* 0x0000000000188947 */ /* 0x000fea0003800000 */
[----:B------:R-:W-:-:S13]  /*5ed0*/  ISETP.NE.AND P0, PT, R0, 0xb, PT ;  /* 0x0000000b0000780c */ /* 0x000fda0003f05270 */
[----:B------:R-:W-:Y:S05]  /*5ee0*/  @P0 BRA `(.L_x_17299) ;  /* 0x0000000000380947 */ /* 0x000fea0003800000 */
[----:B-1----:R-:W-:-:S04]  /*5ef0*/  ISETP.NE.AND P0, PT, R24, RZ, PT ;  /* 0x000000ff1800720c */ /* 0x002fc80003f05270 */
[----:B------:R-:W-:-:S05]  /*5f00*/  SEL R3, RZ, 0x1, !P0 ;  /* 0x00000001ff037807 */ /* 0x000fca0004000000 */
[----:B------:R1:W-:Y:S01]  /*5f10*/  STG.E.U8 desc[UR36][R8.64], R3 ;  /* 0x0000000308007986 */ /* 0x0003e2000c101124 */
[----:B------:R-:W-:Y:S05]  /*5f20*/  BRA `(.L_x_17300) ;  /* 0x00000004000c7947 */ /* 0x000fea0003800000 */
.L_x_17320:
[----:B------:R-:W-:Y:S01]  /*5f30*/  CS2R R6, SRZ ;  /* 0x0000000000067805 */ /* 0x000fe2000001ff00 */
[----:B-1----:R-:W1:Y:S04]  /*5f40*/  I2F.F64 R4, R24 ;  /* 0x0000001800047312 */ /* 0x002e680000201c00 */
[----:B-1----:R4:W-:Y:S01]  /*5f50*/  STG.E.128 desc[UR36][R8.64], R4 ;  /* 0x0000000408007986 */ /* 0x0029e2000c101d24 */
[----:B------:R-:W-:Y:S05]  /*5f60*/  BRA `(.L_x_17300) ;  /* 0x0000000000fc7947 */ /* 0x000fea0003800000 */
.L_x_17319:
[----:B------:R-:W-:-:S13]  /*5f70*/  ISETP.NE.AND P0, PT, R0, 0xf, PT ;  /* 0x0000000f0000780c */ /* 0x000fda0003f05270 */
[----:B------:R-:W-:Y:S05]  /*5f80*/  @!P0 BRA `(.L_x_17321) ;  /* 0x0000000000e88947 */ /* 0x000fea0003800000 */
[----:B------:R-:W-:-:S13]  /*5f90*/  ISETP.NE.AND P0, PT, R0, 0x17, PT ;  /* 0x000000170000780c */ /* 0x000fda0003f05270 */
[----:B------:R-:W-:Y:S05]  /*5fa0*/  @!P0 BRA `(.L_x_17322) ;  /* 0x0000000000908947 */ /* 0x000fea0003800000 */
[----:B------:R-:W-:-:S13]  /*5fb0*/  ISETP.NE.AND P0, PT, R0, 0x18, PT ;  /* 0x000000180000780c */ /* 0x000fda0003f05270 */
[----:B------:R-:W-:Y:S05]  /*5fc0*/  @!P0 BRA `(.L_x_17323) ;  /* 0x0000000000448947 */ /* 0x000fea0003800000 */
.L_x_17299:
        /* <DEDUP_REMOVED lines=16> */
.L_x_17324:
[----:B------:R-:W-:Y:S05]  /*60d0*/  BRA `(.L_x_17300) ;  /* 0x0000000000a07947 */ /* 0x000fea0003800000 */
.L_x_17323:
[----:B-1----:R-:W-:Y:S01]  /*60e0*/  I2FP.F32.S32 R5, R24 ;  /* 0x0000001800057245 */ /* 0x002fe20000201400 */
        /* <DEDUP_REMOVED lines=12> */
.L_x_17326:
[----:B------:R-:W-:Y:S05]  /*61b0*/  BSYNC.RECONVERGENT B0 ;  /* 0x0000000000007941 */ /* 0x000fea0003800200 */
.L_x_17325:
[----:B------:R-:W-:-:S05]  /*61c0*/  LOP3.LUT R3, R0, 0x80, R3, 0xf8, !PT ;  /* 0x0000008000037812 */ /* 0x000fca00078ef803 */
[----:B------:R3:W-:Y:S01]  /*61d0*/  STG.E.U8 desc[UR36][R8.64], R3 ;  /* 0x0000000308007986 */ /* 0x0007e2000c101124 */
[----:B------:R-:W-:Y:S05]  /*61e0*/  BRA `(.L_x_17300) ;  /* 0x00000000005c7947 */ /* 0x000fea0003800000 */
.L_x_17322:
[----:B-1----:R-:W-:Y:S01]  /*61f0*/  I2FP.F32.S32 R3, R24 ;  /* 0x0000001800037245 */ /* 0x002fe20000201400 */
        /* <DEDUP_REMOVED lines=11> */
.L_x_17328:
[----:B------:R-:W-:Y:S01]  /*62b0*/  IMAD.MOV.U32 R0, RZ, RZ, 0x7f ;  /* 0x0000007fff007424 */ /* 0x000fe200078e00ff */
[----:B------:R-:W-:-:S04]  /*62c0*/  ISETP.GT.U32.AND P0, PT, R4, 0x7f800000, PT ;  /* 0x7f8000000400780c */ /* 0x000fc80003f04070 */
[----:B------:R-:W-:-:S09]  /*62d0*/  SEL R0, R0, 0x7c, P0 ;  /* 0x0000007c00007807 */ /* 0x000fd20000000000 */
.L_x_17329:
[----:B------:R-:W-:Y:S05]  /*62e0*/  BSYNC.RECONVERGENT B0 ;  /* 0x0000000000007941 */ /* 0x000fea0003800200 */
.L_x_17327:
[----:B------:R-:W-:-:S04]  /*62f0*/  SHF.R.U32.HI R3, RZ, 0x18, R3 ;  /* 0x00000018ff037819 */ /* 0x000fc80000011603 */
[----:B------:R-:W-:-:S05]  /*6300*/  LOP3.LUT R3, R0, 0x80, R3, 0xf8, !PT ;  /* 0x0000008000037812 */ /* 0x000fca00078ef803 */
[----:B------:R2:W-:Y:S01]  /*6310*/  STG.E.U8 desc[UR36][R8.64], R3 ;  /* 0x0000000308007986 */ /* 0x0005e2000c101124 */
[----:B------:R-:W-:Y:S05]  /*6320*/  BRA `(.L_x_17300) ;  /* 0x00000000000c7947 */ /* 0x000fea0003800000 */
.L_x_17321:
[----:B-1----:R-:W-:-:S04]  /*6330*/  I2FP.F32.S32 R0, R24 ;  /* 0x0000001800007245 */ /* 0x002fc80000201400 */
[----:B------:R-:W-:-:S05]  /*6340*/  F2FP.BF16.F32.PACK_AB R0, RZ, R0 ;  /* 0x00000000ff00723e */ /* 0x000fca00000010ff */
[----:B------:R1:W-:Y:S02]  /*6350*/  STG.E.U16 desc[UR36][R8.64], R0 ;  /* 0x0000000008007986 */ /* 0x0003e4000c101524 */
.L_x_17300:
[----:B------:R-:W-:-:S07]  /*6360*/  VIADD R17, R17, 0x80 ;  /* 0x0000008011117836 */ /* 0x000fce0000000000 */
.L_x_17257:
[----:B------:R-:W-:-:S13]  /*6370*/  ISETP.GE.AND P0, PT, R17, R16, PT ;  /* 0x000000101100720c */ /* 0x000fda0003f06270 */
[----:B------:R-:W-:Y:S05]  /*6380*/  @P0 BREAK.RELIABLE B6 ;  /* 0x0000000000060942 */ /* 0x000fea0003800100 */
[----:B------:R-:W-:Y:S05]  /*6390*/  @P0 BRA `(.L_x_17294) ;  /* 0x0000000c00980947 */ /* 0x000fea0003800000 */
[----:B------:R-:W-:Y:S05]  /*63a0*/  BSYNC.RELIABLE B6 ;  /* 0x0000000000067941 */ /* 0x000fea0003800100 */
.L_x_17256:
        /* <DEDUP_REMOVED lines=20> */
.L_x_17333:
[----:B------:R0:W-:Y:S01]  /*64f0*/  STG.E.U8 desc[UR36][R8.64], R22 ;  /* 0x0000001608007986 */ /* 0x0001e2000c101124 */
[----:B------:R-:W-:Y:S05]  /*6500*/  BRA `(.L_x_17335) ;  /* 0x0000000c00387947 */ /* 0x000fea0003800000 */
.L_x_17332:
        /* <DEDUP_REMOVED lines=9> */
.L_x_17337:
[----:B------:R0:W-:Y:S01]  /*65a0*/  STG.E desc[UR36][R8.64], R22 ;  /* 0x0000001608007986 */ /* 0x0001e2000c101924 */
[----:B------:R-:W-:Y:S05]  /*65b0*/  BRA `(.L_x_17335) ;  /* 0x0000000c000c7947 */ /* 0x000fea0003800000 */
.L_x_17336:
[----:B------:R0:W-:Y:S01]  /*65c0*/  STG.E.U16 desc[UR36][R8.64], R22 ;  /* 0x0000001608007986 */ /* 0x0001e2000c101524 */
[----:B------:R-:W-:Y:S05]  /*65d0*/  BRA `(.L_x_17335) ;  /* 0x0000000c00047947 */ /* 0x000fea0003800000 */
.L_x_17331:
        /* <DEDUP_REMOVED lines=9> */
.L_x_17339:
[----:B------:R-:W-:-:S04]  /*6670*/  I2FP.F32.S32 R0, R22 ;  /* 0x0000001600007245 */ /* 0x000fc80000201400 */
[----:B------:R-:W-:-:S05]  /*6680*/  F2FP.F16.F32.PACK_AB R0, RZ, R0 ;  /* 0x00000000ff00723e */ /* 0x000fca00000000ff */
[----:B------:R0:W-:Y:S01]  /*6690*/  STG.E.U16 desc[UR36][R8.64], R0 ;  /* 0x0000000008007986 */ /* 0x0001e2000c101524 */
[----:B------:R-:W-:Y:S05]  /*66a0*/  BRA `(.L_x_17335) ;  /* 0x0000000800d07947 */ /* 0x000fea0003800000 */
.L_x_17338:
        /* <DEDUP_REMOVED lines=10> */
.L_x_17341:
[----:B------:R-:W-:-:S04]  /*6750*/  I2FP.F32.S32 R22, R22 ;  /* 0x0000001600167245 */ /* 0x000fc80000201400 */
[----:B------:R-:W-:-:S04]  /*6760*/  F2FP.F16.F32.PACK_AB R3, RZ, R22 ;  /* 0x00000016ff03723e */ /* 0x000fc800000000ff */
[----:B------:R-:W-:-:S05]  /*6770*/  PRMT R3, R3, 0x5410, RZ ;  /* 0x0000541003037816 */ /* 0x000fca00000000ff */
[----:B------:R0:W-:Y:S01]  /*6780*/  STG.E desc[UR36][R8.64], R3 ;  /* 0x0000000308007986 */ /* 0x0001e2000c101924 */
[----:B------:R-:W-:Y:S05]  /*6790*/  BRA `(.L_x_17335) ;  /* 0x0000000800947947 */ /* 0x000fea0003800000 */
.L_x_17340:
[----:B------:R-:W0:Y:S02]  /*67a0*/  I2F.F64 R22, R22 ;  /* 0x0000001600167312 */ /* 0x000e240000201c00 */
[----:B0-----:R0:W-:Y:S01]  /*67b0*/  STG.E.64 desc[UR36][R8.64], R22 ;  /* 0x0000001608007986 */ /* 0x0011e2000c101b24 */
[----:B------:R-:W-:Y:S05]  /*67c0*/  BRA `(.L_x_17335) ;  /* 0x0000000800887947 */ /* 0x000fea0003800000 */
.L_x_17330:
        /* <DEDUP_REMOVED lines=12> */
.L_x_17345:
        /* <DEDUP_REMOVED lines=17> */
.L_x_17348:
[----:B------:R-:W-:-:S04]  /*69a0*/  SHF.R.U32.HI R3, RZ, 0x18, R5 ;  /* 0x00000018ff037819 */ /* 0x000fc80000011605 */
[----:B------:R-:W-:-:S04]  /*69b0*/  LOP3.LUT R0, R0, 0x80, R3, 0xf8, !PT ;  /* 0x0000008000007812 */ /* 0x000fc800078ef803 */
[----:B------:R-:W-:-:S07]  /*69c0*/  PRMT R4, R0, 0x7610, R4 ;  /* 0x0000761000047816 */ /* 0x000fce0000000004 */
.L_x_17347:
[----:B------:R-:W-:Y:S05]  /*69d0*/  BSYNC.RECONVERGENT B0 ;  /* 0x0000000000007941 */ /* 0x000fea0003800200 */
.L_x_17346:
[----:B------:R0:W-:Y:S01]  /*69e0*/  STG.E.U8 desc[UR36][R8.64], R4 ;  /* 0x0000000408007986 */ /* 0x0001e2000c101124 */
[----:B------:R-:W-:Y:S05]  /*69f0*/  BRA `(.L_x_17335) ;  /* 0x0000000400fc7947 */ /* 0x000fea0003800000 */
.L_x_17344:
        /* <DEDUP_REMOVED lines=17> */
.L_x_17351:
[----:B------:R-:W-:-:S04]  /*6b10*/  SHF.R.U32.HI R3, RZ, 0x18, R5 ;  /* 0x00000018ff037819 */ /* 0x000fc80000011605 */
[----:B------:R-:W-:-:S04]  /*6b20*/  LOP3.LUT R0, R0, 0x80, R3, 0xf8, !PT ;  /* 0x0000008000007812 */ /* 0x000fc800078ef803 */
[----:B------:R-:W-:-:S07]  /*6b30*/  PRMT R4, R0, 0x7610, R4 ;  /* 0x0000761000047816 */ /* 0x000fce0000000004 */
.L_x_17350:
[----:B------:R-:W-:Y:S05]  /*6b40*/  BSYNC.RECONVERGENT B0 ;  /* 0x0000000000007941 */ /* 0x000fea0003800200 */
.L_x_17349:
[----:B------:R0:W-:Y:S01]  /*6b50*/  STG.E.U8 desc[UR36][R8.64], R4 ;  /* 0x0000000408007986 */ /* 0x0001e2000c101124 */
[----:B------:R-:W-:Y:S05]  /*6b60*/  BRA `(.L_x_17335) ;  /* 0x0000000400a07947 */ /* 0x000fea0003800000 */
.L_x_17343:
        /* <DEDUP_REMOVED lines=22> */
.L_x_17353:
[----:B------:R-:W-:-:S05]  /*6cd0*/  SHF.R.S32.HI R23, RZ, 0x1f, R22 ;  /* 0x0000001fff177819 */ /* 0x000fca0000011416 */
[----:B------:R0:W-:Y:S01]  /*6ce0*/  STG.E.64 desc[UR36][R8.64], R22 ;  /* 0x0000001608007986 */ /* 0x0001e2000c101b24 */
[----:B------:R-:W-:Y:S05]  /*6cf0*/  BRA `(.L_x_17335) ;  /* 0x00000004003c7947 */ /* 0x000fea0003800000 */
.L_x_17352:
[----:B------:R0:W-:Y:S01]  /*6d00*/  STG.E desc[UR36][R8.64], R22 ;  /* 0x0000001608007986 */ /* 0x0001e2000c101924 */
[----:B------:R-:W-:Y:S05]  /*6d10*/  BRA `(.L_x_17335) ;  /* 0x0000000400347947 */ /* 0x000fea0003800000 */
.L_x_17342:
        /* <DEDUP_REMOVED lines=10> */
.L_x_17355:
[----:B------:R-:W-:Y:S01]  /*6dc0*/  CS2R R6, SRZ ;  /* 0x0000000000067805 */ /* 0x000fe2000001ff00 */
[----:B------:R-:W0:Y:S04]  /*6dd0*/  I2F.F64 R4, R22 ;  /* 0x0000001600047312 */ /* 0x000e280000201c00 */
[----:B0-----:R4:W-:Y:S01]  /*6de0*/  STG.E.128 desc[UR36][R8.64], R4 ;  /* 0x0000000408007986 */ /* 0x0019e2000c101d24 */
[----:B------:R-:W-:Y:S05]  /*6df0*/  BRA `(.L_x_17335) ;  /* 0x0000000000fc7947 */ /* 0x000fea0003800000 */
.L_x_17354:
[----:B------:R-:W-:-:S13]  /*6e00*/  ISETP.NE.AND P0, PT, R0, 0xf, PT ;  /* 0x0000000f0000780c */ /* 0x000fda0003f05270 */
[----:B------:R-:W-:Y:S05]  /*6e10*/  @!P0 BRA `(.L_x_17356) ;  /* 0x0000000000e88947 */ /* 0x000fea0003800000 */
[----:B------:R-:W-:-:S13]  /*6e20*/  ISETP.NE.AND P0, PT, R0, 0x17, PT ;  /* 0x000000170000780c */ /* 0x000fda0003f05270 */
[----:B------:R-:W-:Y:S05]  /*6e30*/  @!P0 BRA `(.L_x_17357) ;  /* 0x0000000000908947 */ /* 0x000fea0003800000 */
[----:B------:R-:W-:-:S13]  /*6e40*/  ISETP.NE.AND P0, PT, R0, 0x18, PT ;  /* 0x000000180000780c */ /* 0x000fda0003f05270 */
[----:B------:R-:W-:Y:S05]  /*6e50*/  @!P0 BRA `(.L_x_17358) ;  /* 0x0000000000448947 */ /* 0x000fea0003800000 */
.L_x_17334:
        /* <DEDUP_REMOVED lines=16> */
.L_x_17359:
[----:B------:R-:W-:Y:S05]  /*6f60*/  BRA `(.L_x_17335) ;  /* 0x0000000000a07947 */ /* 0x000fea0003800000 */
.L_x_17358:
        /* <DEDUP_REMOVED lines=13> */
.L_x_17361:
[----:B------:R-:W-:Y:S05]  /*7040*/  BSYNC.RECONVERGENT B0 ;  /* 0x0000000000007941 */ /* 0x000fea0003800200 */
.L_x_17360:
[----:B------:R-:W-:-:S05]  /*7050*/  LOP3.LUT R3, R0, 0x80, R3, 0xf8, !PT ;  /* 0x0000008000037812 */ /* 0x000fca00078ef803 */
[----:B------:R2:W-:Y:S01]  /*7060*/  STG.E.U8 desc[UR36][R8.64], R3 ;  /* 0x0000000308007986 */ /* 0x0005e2000c101124 */
[----:B------:R-:W-:Y:S05]  /*7070*/  BRA `(.L_x_17335) ;  /* 0x00000000005c7947 */ /* 0x000fea0003800000 */
.L_x_17357:
        /* <DEDUP_REMOVED lines=12> */
.L_x_17363:
[----:B------:R-:W-:Y:S01]  /*7140*/  IMAD.MOV.U32 R0, RZ, RZ, 0x7f ;  /* 0x0000007fff007424 */ /* 0x000fe200078e00ff */
[----:B------:R-:W-:-:S04]  /*7150*/  ISETP.GT.U32.AND P0, PT, R4, 0x7f800000, PT ;  /* 0x7f8000000400780c */ /* 0x000fc80003f04070 */
[----:B------:R-:W-:-:S09]  /*7160*/  SEL R0, R0, 0x7c, P0 ;  /* 0x0000007c00007807 */ /* 0x000fd20000000000 */
.L_x_17364:
[----:B------:R-:W-:Y:S05]  /*7170*/  BSYNC.RECONVERGENT B0 ;  /* 0x0000000000007941 */ /* 0x000fea0003800200 */
.L_x_17362:
[----:B------:R-:W-:-:S04]  /*7180*/  SHF.R.U32.HI R3, RZ, 0x18, R3 ;  /* 0x00000018ff037819 */ /* 0x000fc80000011603 */
[----:B------:R-:W-:-:S05]  /*7190*/  LOP3.LUT R3, R0, 0x80, R3, 0xf8, !PT ;  /* 0x0000008000037812 */ /* 0x000fca00078ef803 */
[----:B------:R1:W-:Y:S01]  /*71a0*/  STG.E.U8 desc[UR36][R8.64], R3 ;  /* 0x0000000308007986 */ /* 0x0003e2000c101124 */
[----:B------:R-:W-:Y:S05]  /*71b0*/  BRA `(.L_x_17335) ;  /* 0x00000000000c7947 */ /* 0x000fea0003800000 */
.L_x_17356:
[----:B------:R-:W-:-:S04]  /*71c0*/  I2FP.F32.S32 R0, R22 ;  /* 0x0000001600007245 */ /* 0x000fc80000201400 */
[----:B------:R-:W-:-:S05]  /*71d0*/  F2FP.BF16.F32.PACK_AB R0, RZ, R0 ;  /* 0x00000000ff00723e */ /* 0x000fca00000010ff */
[----:B------:R0:W-:Y:S02]  /*71e0*/  STG.E.U16 desc[UR36][R8.64], R0 ;  /* 0x0000000008007986 */ /* 0x0001e4000c101524 */
.L_x_17335:
[----:B------:R-:W-:-:S07]  /*71f0*/  VIADD R17, R17, 0x80 ;  /* 0x0000008011117836 */ /* 0x000fce0000000000 */
.L_x_17294:
[----:B------:R-:W-:Y:S05]  /*7200*/  BSYNC.RECONVERGENT B7 ;  /* 0x0000000000077941 */ /* 0x000fea0003800200 */
.L_x_17255:
        /* <DEDUP_REMOVED lines=21> */
.L_x_17368:
[----:B------:R-:W-:Y:S01]  /*7360*/  STG.E.U8 desc[UR36][R2.64], R18 ;  /* 0x0000001202007986 */ /* 0x000fe2000c101124 */
[----:B------:R-:W-:Y:S05]  /*7370*/  EXIT ;  /* 0x000000000000794d */ /* 0x000fea0003800000 */
.L_x_17367:
        /* <DEDUP_REMOVED lines=9> */
.L_x_17371:
[----:B------:R-:W-:Y:S01]  /*7410*/  STG.E desc[UR36][R2.64], R18 ;  /* 0x0000001202007986 */ /* 0x000fe2000c101924 */
[----:B------:R-:W-:Y:S05]  /*7420*/  EXIT ;  /* 0x000000000000794d */ /* 0x000fea0003800000 */
.L_x_17370:
[----:B------:R-:W-:Y:S01]  /*7430*/  STG.E.U16 desc[UR36][R2.64], R18 ;  /* 0x0000001202007986 */ /* 0x000fe2000c101524 */
[----:B------:R-:W-:Y:S05]  /*7440*/  EXIT ;  /* 0x000000000000794d */ /* 0x000fea0003800000 */
.L_x_17366:
        /* <DEDUP_REMOVED lines=9> */
.L_x_17373:
[----:B------:R-:W-:-:S04]  /*74e0*/  I2FP.F32.S32 R0, R18 ;  /* 0x0000001200007245 */ /* 0x000fc80000201400 */
[----:B------:R-:W-:-:S05]  /*74f0*/  F2FP.F16.F32.PACK_AB R0, RZ, R0 ;  /* 0x00000000ff00723e */ /* 0x000fca00000000ff */
[----:B------:R-:W-:Y:S01]  /*7500*/  STG.E.U16 desc[UR36][R2.64], R0 ;  /* 0x0000000002007986 */ /* 0x000fe2000c101524 */
[----:B------:R-:W-:Y:S05]  /*7510*/  EXIT ;  /* 0x000000000000794d */ /* 0x000fea0003800000 */
.L_x_17372:
        /* <DEDUP_REMOVED lines=10> */
.L_x_17375:
[----:B------:R-:W-:-:S04]  /*75c0*/  I2FP.F32.S32 R18, R18 ;  /* 0x0000001200127245 */ /* 0x000fc80000201400 */
[----:B------:R-:W-:-:S04]  /*75d0*/  F2FP.F16.F32.PACK_AB R5, RZ, R18 ;  /* 0x00000012ff05723e */ /* 0x000fc800000000ff */
[----:B------:R-:W-:-:S05]  /*75e0*/  PRMT R5, R5, 0x5410, RZ ;  /* 0x0000541005057816 */ /* 0x000fca00000000ff */
[----:B------:R-:W-:Y:S01]  /*75f0*/  STG.E desc[UR36][R2.64], R5 ;  /* 0x0000000502007986 */ /* 0x000fe2000c101924 */
[----:B------:R-:W-:Y:S05]  /*7600*/  EXIT ;  /* 0x000000000000794d */ /* 0x000fea0003800000 */
.L_x_17374:
[----:B------:R-:W0:Y:S02]  /*7610*/  I2F.F64 R18, R18 ;  /* 0x0000001200127312 */ /* 0x000e240000201c00 */
[----:B0-----:R-:W-:Y:S01]  /*7620*/  STG.E.64 desc[UR36][R2.64], R18 ;  /* 0x0000001202007986 */ /* 0x001fe2000c101b24 */
[----:B------:R-:W-:Y:S05]  /*7630*/  EXIT ;  /* 0x000000000000794d */ /* 0x000fea0003800000 */
.L_x_17365:
        /* <DEDUP_REMOVED lines=12> */
.L_x_17379:
        /* <DEDUP_REMOVED lines=18> */
.L_x_17382:
[----:B------:R-:W-:-:S04]  /*7820*/  SHF.R.U32.HI R5, RZ, 0x18, R5 ;  /* 0x00000018ff057819 */ /* 0x000fc80000011605 */
[----:B------:R-:W-:-:S07]  /*7830*/  LOP3.LUT R0, R0, 0x80, R5, 0xf8, !PT ;  /* 0x0000008000007812 */ /* 0x000fce00078ef805 */
.L_x_17381:
[----:B------:R-:W-:Y:S05]  /*7840*/  BSYNC.RECONVERGENT B0 ;  /* 0x0000000000007941 */ /* 0x000fea0003800200 */
.L_x_17380:
[----:B------:R-:W-:Y:S01]  /*7850*/  STG.E.U8 desc[UR36][R2.64], R0 ;  /* 0x0000000002007986 */ /* 0x000fe2000c101124 */
[----:B------:R-:W-:Y:S05]  /*7860*/  EXIT ;  /* 0x000000000000794d */ /* 0x000fea0003800000 */
.L_x_17378:
        /* <DEDUP_REMOVED lines=18> */
.L_x_17385:
[----:B------:R-:W-:-:S04]  /*7990*/  SHF.R.U32.HI R5, RZ, 0x18, R5 ;  /* 0x00000018ff057819 */ /* 0x000fc80000011605 */
[----:B------:R-:W-:-:S07]  /*79a0*/  LOP3.LUT R0, R0, 0x80, R5, 0xf8, !PT ;  /* 0x0000008000007812 */ /* 0x000fce00078ef805 */
.L_x_17384:
[----:B------:R-:W-:Y:S05]  /*79b0*/  BSYNC.RECONVERGENT B0 ;  /* 0x0000000000007941 */ /* 0x000fea0003800200 */
.L_x_17383:
[----:B------:R-:W-:Y:S01]  /*79c0*/  STG.E.U8 desc[UR36][R2.64], R0 ;  /* 0x0000000002007986 */ /* 0x000fe2000c101124 */
[----:B------:R-:W-:Y:S05]  /*79d0*/  EXIT ;  /* 0x000000000000794d */ /* 0x000fea0003800000 */
.L_x_17377:
        /* <DEDUP_REMOVED lines=22> */
.L_x_17387:
[----:B------:R-:W-:-:S05]  /*7b40*/  SHF.R.S32.HI R19, RZ, 0x1f, R18 ;  /* 0x0000001fff137819 */ /* 0x000fca0000011412 */
[----:B------:R-:W-:Y:S01]  /*7b50*/  STG.E.64 desc[UR36][R2.64], R18 ;  /* 0x0000001202007986 */ /* 0x000fe2000c101b24 */
[----:B------:R-:W-:Y:S05]  /*7b60*/  EXIT ;  /* 0x000000000000794d */ /* 0x000fea0003800000 */
.L_x_17386:
[----:B------:R-:W-:Y:S01]  /*7b70*/  STG.E desc[UR36][R2.64], R18 ;  /* 0x0000001202007986 */ /* 0x000fe2000c101924 */
[----:B------:R-:W-:Y:S05]  /*7b80*/  EXIT ;  /* 0x000000000000794d */ /* 0x000fea0003800000 */
.L_x_17376:
        /* <DEDUP_REMOVED lines=10> */
.L_x_17389:
[----:B------:R-:W-:Y:S01]  /*7c30*/  CS2R R6, SRZ ;  /* 0x0000000000067805 */ /* 0x000fe2000001ff00 */
[----:B------:R-:W0:Y:S04]  /*7c40*/  I2F.F64 R4, R18 ;  /* 0x0000001200047312 */ /* 0x000e280000201c00 */
[----:B0-----:R-:W-:Y:S01]  /*7c50*/  STG.E.128 desc[UR36][R2.64], R4 ;  /* 0x0000000402007986 */ /* 0x001fe2000c101d24 */
[----:B------:R-:W-:Y:S05]  /*7c60*/  EXIT ;  /* 0x000000000000794d */ /* 0x000fea0003800000 */
.L_x_17388:
[----:B------:R-:W-:-:S13]  /*7c70*/  ISETP.NE.AND P0, PT, R0, 0xf, PT ;  /* 0x0000000f0000780c */ /* 0x000fda0003f05270 */
[----:B------:R-:W-:Y:S05]  /*7c80*/  @!P0 BRA `(.L_x_17390) ;  /* 0x0000000000e88947 */ /* 0x000fea0003800000 */
[----:B------:R-:W-:-:S13]  /*7c90*/  ISETP.NE.AND P0, PT, R0, 0x17, PT ;  /* 0x000000170000780c */ /* 0x000fda0003f05270 */
[----:B------:R-:W-:Y:S05]  /*7ca0*/  @!P0 BRA `(.L_x_17391) ;  /* 0x0000000000908947 */ /* 0x000fea0003800000 */
[----:B------:R-:W-:-:S13]  /*7cb0*/  ISETP.NE.AND P0, PT, R0, 0x18, PT ;  /* 0x000000180000780c */ /* 0x000fda0003f05270 */
[----:B------:R-:W-:Y:S05]  /*7cc0*/  @!P0 BRA `(.L_x_17392) ;  /* 0x0000000000448947 */ /* 0x000fea0003800000 */
.L_x_17369:
        /* <DEDUP_REMOVED lines=16> */
.L_x_17393:
[----:B------:R-:W-:Y:S05]  /*7dd0*/  EXIT ;  /* 0x000000000000794d */ /* 0x000fea0003800000 */
.L_x_17392:
        /* <DEDUP_REMOVED lines=13> */
.L_x_17395:
[----:B------:R-:W-:Y:S05]  /*7eb0*/  BSYNC.RECONVERGENT B0 ;  /* 0x0000000000007941 */ /* 0x000fea0003800200 */
.L_x_17394:
[----:B------:R-:W-:-:S05]  /*7ec0*/  LOP3.LUT R5, R0, 0x80, R5, 0xf8, !PT ;  /* 0x0000008000057812 */ /* 0x000fca00078ef805 */
[----:B------:R-:W-:Y:S01]  /*7ed0*/  STG.E.U8 desc[UR36][R2.64], R5 ;  /* 0x0000000502007986 */ /* 0x000fe2000c101124 */
[----:B------:R-:W-:Y:S05]  /*7ee0*/  EXIT ;  /* 0x000000000000794d */ /* 0x000fea0003800000 */
.L_x_17391:
        /* <DEDUP_REMOVED lines=12> */
.L_x_17397:
[----:B------:R-:W-:Y:S01]  /*7fb0*/  IMAD.MOV.U32 R0, RZ, RZ, 0x7f ;  /* 0x0000007fff007424 */ /* 0x000fe200078e00ff */
[----:B------:R-:W-:-:S04]  /*7fc0*/  ISETP.GT.U32.AND P0, PT, R4, 0x7f800000, PT ;  /* 0x7f8000000400780c */ /* 0x000fc80003f04070 */
[----:B------:R-:W-:-:S09]  /*7fd0*/  SEL R0, R0, 0x7c, P0 ;  /* 0x0000007c00007807 */ /* 0x000fd20000000000 */
.L_x_17398:
[----:B------:R-:W-:Y:S05]  /*7fe0*/  BSYNC.RECONVERGENT B0 ;  /* 0x0000000000007941 */ /* 0x000fea0003800200 */
.L_x_17396:
[----:B------:R-:W-:-:S04]  /*7ff0*/  SHF.R.U32.HI R5, RZ, 0x18, R5 ;  /* 0x00000018ff057819 */ /* 0x000fc80000011605 */
[----:B------:R-:W-:-:S05]  /*8000*/  LOP3.LUT R5, R0, 0x80, R5, 0xf8, !PT ;  /* 0x0000008000057812 */ /* 0x000fca00078ef805 */
[----:B------:R-:W-:Y:S01]  /*8010*/  STG.E.U8 desc[UR36][R2.64], R5 ;  /* 0x0000000502007986 */ /* 0x000fe2000c101124 */
[----:B------:R-:W-:Y:S05]  /*8020*/  EXIT ;  /* 0x000000000000794d */ /* 0x000fea0003800000 */
.L_x_17390:
[----:B------:R-:W-:-:S04]  /*8030*/  I2FP.F32.S32 R0, R18 ;  /* 0x0000001200007245 */ /* 0x000fc80000201400 */
[----:B------:R-:W-:-:S05]  /*8040*/  F2FP.BF16.F32.PACK_AB R0, RZ, R0 ;  /* 0x00000000ff00723e */ /* 0x000fca00000010ff */
[----:B------:R-:W-:Y:S01]  /*8050*/  STG.E.U16 desc[UR36][R2.64], R0 ;  /* 0x0000000002007986 */ /* 0x000fe2000c101524 */
[----:B------:R-:W-:Y:S05]  /*8060*/  EXIT ;  /* 0x000000000000794d */ /* 0x000fea0003800000 */
        .weak           $__internal_37_$__cuda_sm20_dblrcp_rn_slowpath_v3
        .type           $__internal_37_$__cuda_sm20_dblrcp_rn_slowpath_v3,@function
        .size           $__internal_37_$__cuda_sm20_dblrcp_rn_slowpath_v3,(.L_x_60631 - $__internal_37_$__cuda_sm20_dblrcp_rn_slowpath_v3)
$__internal_37_$__cuda_sm20_dblrcp_rn_slowpath_v3:
        /* <DEDUP_REMOVED lines=57> */
.L_x_17402:
        /* <DEDUP_REMOVED lines=34> */
.L_x_17400:
[----:B------:R-:W-:Y:S01]  /*8620*/  LOP3.LUT R9, R5, 0x80000, RZ, 0xfc, !PT ;  /* 0x0008000005097812 */ /* 0x000fe200078efcff */
[----:B------:R-:W-:-:S07]  /*8630*/  IMAD.MOV.U32 R8, RZ, RZ, R4 ;  /* 0x000000ffff087224 */ /* 0x000fce00078e0004 */
.L_x_17401:
[----:B------:R-:W-:Y:S05]  /*8640*/  BSYNC.RECONVERGENT B2 ;  /* 0x0000000000027941 */ /* 0x000fea0003800200 */
.L_x_17399:
[----:B------:R-:W-:-:S04]  /*8650*/  IMAD.MOV.U32 R13, RZ, RZ, 0x0 ;  /* 0x00000000ff0d7424 */ /* 0x000fc800078e00ff */
[----:B------:R-:W-:Y:S05]  /*8660*/  RET.REL.NODEC R12 `(_ZN2at6native27unrolled_elementwise_kernelIZNS0_50_GLOBAL__N__2680c7bb_12_PowKernel_cu_7dd49032_317029pow_tensor_scalar_kernel_implIiiEEvRNS_18TensorIteratorBaseET0_EUliE1_St5arrayIPcLm2EELi4E23TrivialOffsetCalculatorILi1EjESC_NS0_6memory12LoadWithCastILi1EEENSD_13StoreWithCastILi1EEEEEviT_S6_T2_T3_T4_T5_) ;  /* 0xffffff780c647950 */ /* 0x000fea0003c3ffff */
.L_x_17403:
        /* <DEDUP_REMOVED lines=9> */
.L_x_60631:


//--------------------- .text._ZN2at6native18elementwise_kernelILi128ELi2EZNS0_22gpu_kernel_impl_nocastIZNS0_50_GLOBAL__N__2680c7bb_12_PowKernel_cu_7dd49032_317029pow_tensor_scalar_kernel_implIiiEEvRNS_18TensorIteratorBaseET0_EUliE1_EEvS6_RKT_EUliE_EEviT1_ --------------------------
	.section	.text._ZN2at6native18elementwise_kernelILi128ELi2EZNS0_22gpu_kernel_impl_nocastIZNS0_50_GLOBAL__N__2680c7bb_12_PowKernel_cu_7dd49032_317029pow_tensor_scalar_kernel_implIiiEEvRNS_18TensorIteratorBaseET0_EUliE1_EEvS6_RKT_EUliE_EEviT1_,"ax",@progbits
	.align	128
        .global         _ZN2at6native18elementwise_kernelILi128ELi2EZNS0_22gpu_kernel_impl_nocastIZNS0_50_GLOBAL__N__2680c7bb_12_PowKernel_cu_7dd49032_317029pow_tensor_scalar_kernel_implIiiEEvRNS_18TensorIteratorBaseET0_EUliE1_EEvS6_RKT_EUliE_EEviT1_
        .type           _ZN2at6native18elementwise_kernelILi128ELi2EZNS0_22gpu_kernel_impl_nocastIZNS0_50_GLOBAL__N__2680c7bb_12_PowKernel_cu_7dd49032_317029pow_tensor_scalar_kernel_implIiiEEvRNS_18TensorIteratorBaseET0_EUliE1_EEvS6_RKT_EUliE_EEviT1_,@function
        .size           _ZN2at6native18elementwise_kernelILi128ELi2EZNS0_22gpu_kernel_impl_nocastIZNS0_50_GLOBAL__N__2680c7bb_12_PowKernel_cu_7dd49032_317029pow_tensor_scalar_kernel_implIiiEEvRNS_18TensorIteratorBaseET0_EUliE1_EEvS6_RKT_EUliE_EEviT1_,(.L_x_60632 - _ZN2at6native18elementwise_kernelILi128ELi2EZNS0_22gpu_kernel_impl_nocastIZNS0_50_GLOBAL__N__2680c7bb_12_PowKernel_cu_7dd49032_317029pow_tensor_scalar_kernel_implIiiEEvRNS_18TensorIteratorBaseET0_EUliE1_EEvS6_RKT_EUliE_EEviT1_)
        .other          _ZN2at6native18elementwise_kernelILi128ELi2EZNS0_22gpu_kernel_impl_nocastIZNS0_50_GLOBAL__N__2680c7bb_12_PowKernel_cu_7dd49032_317029pow_tensor_scalar_kernel_implIiiEEvRNS_18TensorIteratorBaseET0_EUliE1_EEvS6_RKT_EUliE_EEviT1_,@"STO_CUDA_ENTRY STV_DEFAULT"
_ZN2at6native18elementwise_kernelILi128ELi2EZNS0_22gpu_kernel_impl_nocastIZNS0_50_GLOBAL__N__2680c7bb_12_PowKernel_cu_7dd49032_317029pow_tensor_scalar_kernel_implIiiEEvRNS_18TensorIteratorBaseET0_EUliE1_EEvS6_RKT_EUliE_EEviT1_:
.text._ZN2at6native18elementwise_kernelILi128ELi2EZNS0_22gpu_kernel_impl_nocastIZNS0_50_GLOBAL__N__2680c7bb_12_PowKernel_cu_7dd49032_317029pow_tensor_scalar_kernel_implIiiEEvRNS_18TensorIteratorBaseET0_EUliE1_EEvS6_RKT_EUliE_EEviT1_:
        /* <DEDUP_REMOVED lines=15> */
[----:B--2---:R-:W-:-:S06]  /*00f0*/  IMAD R6, R4, R4, RZ ;  /* 0x0000000404067224 */ /* 0x004fcc00078e02ff */
        /* <DEDUP_REMOVED lines=33> */
[----:B------:R-:W-:Y:S05]  /*0310*/  CALL.REL.NOINC `($__internal_38_$__cuda_sm20_dblrcp_rn_slowpath_v3) ;  /* 0x0000002c00c87944 */ /* 0x000fea0003c00000 */
[----:B------:R-:W-:Y:S01]  /*0320*/  IMAD.MOV.U32 R10, RZ, RZ, R6 ;  /* 0x000000ffff0a7224 */ /* 0x000fe200078e0006 */
[----:B------:R-:W-:-:S07]  /*0330*/  MOV R11, R7 ;  /* 0x00000007000b7202 */ /* 0x000fce0000000f00 */
.L_x_17407:
[----:B------:R-:W0:Y:S01]  /*0340*/  LDC.64 R4, c[0x0][0x580] ;  /* 0x00016000ff047b82 */ /* 0x000e220000000a00 */
[----:B------:R-:W0:Y:S01]  /*0350*/  F2I.F64.TRUNC R11, R10 ;  /* 0x0000000a000b7311 */ /* 0x000e22000030d100 */
[----:B------:R-:W-:Y:S01]  /*0360*/  IADD3 R3, PT, PT, R3, 0x80, RZ ;  /* 0x0000008003037810 */ /* 0x000fe20007ffe0ff */
[----:B0-----:R0:W-:Y:S06]  /*0370*/  STG.E desc[UR6][R4.64], R11 ;  /* 0x0000000b04007986 */ /* 0x0011ec000c101906 */
.L_x_17406:
[----:B------:R-:W-:Y:S05]  /*0380*/  BSYNC.RECONVERGENT B0 ;  /* 0x0000000000007941 */ /* 0x000fea0003800200 */
.L_x_17405:
[----:B------:R-:W1:Y:S02]  /*0390*/  LDCU UR4, c[0x0][0x380] ;  /* 0x00007000ff0477ac */ /* 0x000e640008000800 */
[----:B-1----:R-:W-:-:S13]  /*03a0*/  ISETP.GE.AND P0, PT, R3, UR4, PT ;  /* 0x0000000403007c0c */ /* 0x002fda000bf06270 */
[----:B------:R-:W-:Y:S05]  /*03b0*/  @P0 EXIT ;  /* 0x000000000000094d */ /* 0x000fea0003800000 */
[----:B0-----:R-:W0:Y:S02]  /*03c0*/  LDC.64 R10, c[0x0][0x588] ;  /* 0x00016200ff0a7b82 */ /* 0x001e240000000a00 */
        /* <DEDUP_REMOVED lines=36> */
[----:B------:R-:W-:Y:S05]  /*0610*/  CALL.REL.NOINC `($__internal_38_$__cuda_sm20_dblrcp_rn_slowpath_v3) ;  /* 0x0000002c00087944 */ /* 0x000fea0003c00000 */
.L_x_17408:
[----:B------:R-:W0:Y:S01]  /*0620*/  LDC.64 R2, c[0x0][0x580] ;  /* 0x00016000ff027b82 */ /* 0x000e220000000a00 */
[----:B------:R-:W0:Y:S02]  /*0630*/  F2I.F64.TRUNC R7, R6 ;  /* 0x0000000600077311 */ /* 0x000e24000030d100 */
[----:B0-----:R-:W-:Y:S01]  /*0640*/  STG.E desc[UR6][R2.64], R7 ;  /* 0x0000000702007986 */ /* 0x001fe2000c101906 */
[----:B------:R-:W-:Y:S05]  /*0650*/  EXIT ;  /* 0x000000000000794d */ /* 0x000fea0003800000 */
.L_x_17404:
        /* <DEDUP_REMOVED lines=305> */
.L_x_17411:
[----:B------:R-:W0:Y:S02]  /*1970*/  LDCU.128 UR8, c[0x0][0x580] ;  /* 0x0000b000ff0877ac */ /* 0x000e240008000c00 */
[----:B0-----:R-:W-:-:S04]  /*1980*/  IADD3 R12, P0, PT, R4, UR10, RZ ;  /* 0x0000000a040c7c10 */ /* 0x001fc8000ff1e0ff */
[----:B------:R-:W-:-:S05]  /*1990*/  IADD3.X R13, PT, PT, RZ, UR11, RZ, P0, !PT ;  /* 0x0000000bff0d7c10 */ /* 0x000fca00087fe4ff */
[----:B------:R-:W2:Y:S01]  /*19a0*/  LDG.E R12, desc[UR6][R12.64] ;  /* 0x000000060c0c7981 */ /* 0x000ea2000c1e1900 */
[----:B------:R-:W-:Y:S01]  /*19b0*/  IADD3 R4, P1, PT, R5, UR8, RZ ;  /* 0x0000000805047c10 */ /* 0x000fe2000ff3e0ff */
[----:B------:R-:W-:Y:S03]  /*19c0*/  BSSY.RECONVERGENT B1, `(.L_x_17412) ;  /* 0x0000028000017945 */ /* 0x000fe60003800200 */
[----:B------:R-:W-:Y:S01]  /*19d0*/  IADD3.X R5, PT, PT, RZ, UR9, RZ, P1, !PT ;  /* 0x00000009ff057c10 */ /* 0x000fe20008ffe4ff */
[----:B--2---:R-:W-:-:S06]  /*19e0*/  IMAD R14, R12, R12, RZ ;  /* 0x0000000c0c0e7224 */ /* 0x004fcc00078e02ff */
        /* <DEDUP_REMOVED lines=34> */
[----:B------:R-:W-:Y:S05]  /*1c10*/  CALL.REL.NOINC `($__internal_38_$__cuda_sm20_dblrcp_rn_slowpath_v3) ;  /* 0x0000001400887944 */ /* 0x000fea0003c00000 */
[----:B------:R-:W-:Y:S01]  /*1c20*/  IMAD.MOV.U32 R8, RZ, RZ, R6 ;  /* 0x000000ffff087224 */ /* 0x000fe200078e0006 */
[----:B------:R-:W-:-:S07]  /*1c30*/  MOV R9, R7 ;  /* 0x0000000700097202 */ /* 0x000fce0000000f00 */
.L_x_17413:
[----:B------:R-:W-:Y:S05]  /*1c40*/  BSYNC.RECONVERGENT B1 ;  /* 0x0000000000017941 */ /* 0x000fea0003800200 */
.L_x_17412:
[----:B------:R-:W0:Y:S01]  /*1c50*/  F2I.F64.TRUNC R9, R8 ;  /* 0x0000000800097311 */ /* 0x000e22000030d100 */
[----:B------:R-:W-:Y:S01]  /*1c60*/  IADD3 R3, PT, PT, R3, 0x80, RZ ;  /* 0x0000008003037810 */ /* 0x000fe20007ffe0ff */
[----:B0-----:R0:W-:Y:S06]  /*1c70*/  STG.E desc[UR6][R4.64], R9 ;  /* 0x0000000904007986 */ /* 0x0011ec000c101906 */
.L_x_17410:
[----:B------:R-:W-:Y:S05]  /*1c80*/  BSYNC.RECONVERGENT B0 ;  /* 0x0000000000007941 */ /* 0x000fea0003800200 */
.L_x_17409:
        /* <DEDUP_REMOVED lines=301> */
.L_x_17414:
        /* <DEDUP_REMOVED lines=42> */
.L_x_17416:
[----:B------:R-:W-:Y:S05]  /*3200*/  BSYNC.RECONVERGENT B0 ;  /* 0x0000000000007941 */ /* 0x000fea0003800200 */
.L_x_17415:
[----:B------:R-:W0:Y:S02]  /*3210*/  F2I.F64.TRUNC R7, R6 ;  /* 0x0000000600077311 */ /* 0x000e24000030d100 */
[----:B0-----:R-:W-:Y:S01]  /*3220*/  STG.E desc[UR6][R2.64], R7 ;  /* 0x0000000702007986 */ /* 0x001fe2000c101906 */
[----:B------:R-:W-:Y:S05]  /*3230*/  EXIT ;  /* 0x000000000000794d */ /* 0x000fea0003800000 */
        .weak           $__internal_38_$__cuda_sm20_dblrcp_rn_slowpath_v3
        .type           $__internal_38_$__cuda_sm20_dblrcp_rn_slowpath_v3,@function
        .size           $__internal_38_$__cuda_sm20_dblrcp_rn_slowpath_v3,(.L_x_60632 - $__internal_38_$__cuda_sm20_dblrcp_rn_slowpath_v3)
$__internal_38_$__cuda_sm20_dblrcp_rn_slowpath_v3:
        /* <DEDUP_REMOVED lines=58> */
.L_x_17420:
        /* <DEDUP_REMOVED lines=34> */
.L_x_17418:
[----:B------:R-:W-:Y:S02]  /*3800*/  LOP3.LUT R11, R7, 0x80000, RZ, 0xfc, !PT ;  /* 0x00080000070b7812 */ /* 0x000fe400078efcff */
[----:B------:R-:W-:-:S07]  /*3810*/  MOV R10, R6 ;  /* 0x00000006000a7202 */ /* 0x000fce0000000f00 */
.L_x_17419:
[----:B------:R-:W-:Y:S05]  /*3820*/  BSYNC.RECONVERGENT B2 ;  /* 0x0000000000027941 */ /* 0x000fea0003800200 */
.L_x_17417:
[----:B------:R-:W-:Y:S01]  /*3830*/  HFMA2 R9, -RZ, RZ, 0, 0 ;  /* 0x00000000ff097431 */ /* 0x000fe200000001ff */
[----:B------:R-:W-:Y:S02]  /*3840*/  MOV R6, R10 ;  /* 0x0000000a00067202 */ /* 0x000fe40000000f00 */
[----:B------:R-:W-:Y:S01]  /*3850*/  MOV R7, R11 ;  /* 0x0000000b00077202 */ /* 0x000fe20000000f00 */
[----:B------:R-:W-:Y:S06]  /*3860*/  RET.REL.NODEC R8 `(_ZN2at6native18elementwise_kernelILi128ELi2EZNS0_22gpu_kernel_impl_nocastIZNS0_50_GLOBAL__N__2680c7bb_12_PowKernel_cu_7dd49032_317029pow_tensor_scalar_kernel_implIiiEEvRNS_18TensorIteratorBaseET0_EUliE1_EEvS6_RKT_EUliE_EEviT1_) ;  /* 0xffffffc408e47950 */ /* 0x000fec0003c3ffff */
.L_x_17421:
        /* <DEDUP_REMOVED lines=9> */
.L_x_60632:


//--------------------- .text._ZN2at6native27unrolled_elementwise_kernelIZNS0_50_GLOBAL__N__2680c7bb_12_PowKernel_cu_7dd49032_317029pow_tensor_scalar_kernel_implIiiEEvRNS_18TensorIteratorBaseET0_EUliE1_St5arrayIPcLm2EELi4E23TrivialOffsetCalculatorILi1EjESC_NS0_6memory15LoadWithoutCastENSD_16StoreWithoutCastEEEviT_S6_T2_T3_T4_T5_ --------------------------
	.section	.text._ZN2at6native27unrolled_elementwise_kernelIZNS0_50_GLOBAL__N__2680c7bb_12_PowKernel_cu_7dd49032_317029pow_tensor_scalar_kernel_implIiiEEvRNS_18TensorIteratorBaseET0_EUliE1_St5arrayIPcLm2EELi4E23TrivialOffsetCalculatorILi1EjESC_NS0_6memory15LoadWithoutCastENSD_16StoreWithoutCastEEEviT_S6_T2_T3_T4_T5_,"ax",@progbits
	.align	128
        .global         _ZN2at6native27unrolled_elementwise_kernelIZNS0_50_GLOBAL__N__2680c7bb_12_PowKernel_cu_7dd49032_317029pow_tensor_scalar_kernel_implIiiEEvRNS_18TensorIteratorBaseET0_EUliE1_St5arrayIPcLm2EELi4E23TrivialOffsetCalculatorILi1EjESC_NS0_6memory15LoadWithoutCastENSD_16StoreWithoutCastEEEviT_S6_T2_T3_T4_T5_
        .type           _ZN2at6native27unrolled_elementwise_kernelIZNS0_50_GLOBAL__N__2680c7bb_12_PowKernel_cu_7dd49032_317029pow_tensor_scalar_kernel_implIiiEEvRNS_18TensorIteratorBaseET0_EUliE1_St5arrayIPcLm2EELi4E23TrivialOffsetCalculatorILi1EjESC_NS0_6memory15LoadWithoutCastENSD_16StoreWithoutCastEEEviT_S6_T2_T3_T4_T5_,@function
        .size           _ZN2at6native27unrolled_elementwise_kernelIZNS0_50_GLOBAL__N__2680c7bb_12_PowKernel_cu_7dd49032_317029pow_tensor_scalar_kernel_implIiiEEvRNS_18TensorIteratorBaseET0_EUliE1_St5arrayIPcLm2EELi4E23TrivialOffsetCalculatorILi1EjESC_NS0_6memory15LoadWithoutCastENSD_16StoreWithoutCastEEEviT_S6_T2_T3_T4_T5_,(.L_x_60633 - _ZN2at6native27unrolled_elementwise_kernelIZNS0_50_GLOBAL__N__2680c7bb_12_PowKernel_cu_7dd49032_317029pow_tensor_scalar_kernel_implIiiEEvRNS_18TensorIteratorBaseET0_EUliE1_St5arrayIPcLm2EELi4E23TrivialOffsetCalculatorILi1EjESC_NS0_6memory15LoadWithoutCastENSD_16StoreWithoutCastEEEviT_S6_T2_T3_T4_T5_)
        .other          _ZN2at6native27unrolled_elementwise_kernelIZNS0_50_GLOBAL__N__2680c7bb_12_PowKernel_cu_7dd49032_317029pow_tensor_scalar_kernel_implIiiEEvRNS_18TensorIteratorBaseET0_EUliE1_St5arrayIPcLm2EELi4E23TrivialOffsetCalculatorILi1EjESC_NS0_6memory15LoadWithoutCastENSD_16StoreWithoutCastEEEviT_S6_T2_T3_T4_T5_,@"STO_CUDA_ENTRY STV_DEFAULT"
_ZN2at6native27unrolled_elementwise_kernelIZNS0_50_GLOBAL__N__2680c7bb_12_PowKernel_cu_7dd49032_317029pow_tensor_scalar_kernel_implIiiEEvRNS_18TensorIteratorBaseET0_EUliE1_St5arrayIPcLm2EELi4E23TrivialOffsetCalculatorILi1EjESC_NS0_6memory15LoadWithoutCastENSD_16StoreWithoutCastEEEviT_S6_T2_T3_T4_T5_:
.text._ZN2at6native27unrolled_elementwise_kernelIZNS0_50_GLOBAL__N__2680c7bb_12_PowKernel_cu_7dd49032_317029pow_tensor_scalar_kernel_implIiiEEvRNS_18TensorIteratorBaseET0_EUliE1_St5arrayIPcLm2EELi4E23TrivialOffsetCalculatorILi1EjESC_NS0_6memory15LoadWithoutCastENSD_16StoreWithoutCastEEEviT_S6_T2_T3_T4_T5_:
        /* <DEDUP_REMOVED lines=21> */
[----:B-1----:R0:W5:Y:S07]  /*0150*/  @!P0 LDG.E R14, desc[UR4][R2.64] ;  /* 0x00000004020e8981 */ /* 0x00216e000c1e1900 */
[----:B------:R-:W-:Y:S01]  /*0160*/  @!P3 IMAD R21, R11, 0x200, R15 ;  /* 0x000002000b15b824 */ /* 0x000fe200078e020f */
[----:B------:R-:W1:Y:S01]  /*0170*/  @!P3 LDC.64 R8, c[0x0][0x398] ;  /* 0x0000e600ff08bb82 */ /* 0x000e620000000a00 */
[----:B------:R-:W-:-:S05]  /*0180*/  @!P3 VIADD R15, R15, 0x80 ;  /* 0x000000800f0fb836 */ /* 0x000fca0000000000 */
        /* <DEDUP_REMOVED lines=46> */
[----:B------:R-:W-:Y:S05]  /*0470*/  CALL.REL.NOINC `($__internal_39_$__cuda_sm20_dblrcp_rn_slowpath_v3) ;  /* 0x0000000800987944 */ /* 0x000fea0003c00000 */
[----:B------:R-:W-:Y:S01]  /*0480*/  IMAD.MOV.U32 R14, RZ, RZ, R6 ;  /* 0x000000ffff0e7224 */ /* 0x000fe200078e0006 */
[----:B------:R-:W-:-:S07]  /*0490*/  MOV R15, R7 ;  /* 0x00000007000f7202 */ /* 0x000fce0000000f00 */
.L_x_17425:
[----:B------:R-:W-:Y:S05]  /*04a0*/  BSYNC.RECONVERGENT B1 ;  /* 0x0000000000017941 */ /* 0x000fea0003800200 */
.L_x_17424:
[----:B------:R0:W1:Y:S02]  /*04b0*/  F2I.F64.TRUNC R14, R14 ;  /* 0x0000000e000e7311 */ /* 0x000064000030d100 */
.L_x_17423:
[----:B------:R-:W-:Y:S05]  /*04c0*/  BSYNC.RECONVERGENT B0 ;  /* 0x0000000000007941 */ /* 0x000fea0003800200 */
.L_x_17422:
        /* <DEDUP_REMOVED lines=38> */
[----:B-1----:R-:W-:Y:S05]  /*0730*/  CALL.REL.NOINC `($__internal_39_$__cuda_sm20_dblrcp_rn_slowpath_v3) ;  /* 0x0000000400e87944 */ /* 0x002fea0003c00000 */
[----:B------:R-:W-:Y:S02]  /*0740*/  IMAD.MOV.U32 R16, RZ, RZ, R6 ;  /* 0x000000ffff107224 */ /* 0x000fe400078e0006 */
[----:B------:R-:W-:-:S07]  /*0750*/  IMAD.MOV.U32 R17, RZ, RZ, R7 ;  /* 0x000000ffff117224 */ /* 0x000fce00078e0007 */
.L_x_17429:
[----:B------:R-:W-:Y:S05]  /*0760*/  BSYNC.RECONVERGENT B1 ;  /* 0x0000000000017941 */ /* 0x000fea0003800200 */
.L_x_17428:
[----:B------:R0:W2:Y:S02]  /*0770*/  F2I.F64.TRUNC R16, R16 ;  /* 0x0000001000107311 */ /* 0x0000a4000030d100 */
.L_x_17427:
[----:B------:R-:W-:Y:S05]  /*0780*/  BSYNC.RECONVERGENT B0 ;  /* 0x0000000000007941 */ /* 0x000fea0003800200 */
.L_x_17426:
        /* <DEDUP_REMOVED lines=38> */
[----:B012---:R-:W-:Y:S05]  /*09f0*/  CALL.REL.NOINC `($__internal_39_$__cuda_sm20_dblrcp_rn_slowpath_v3) ;  /* 0x0000000400387944 */ /* 0x007fea0003c00000 */
.L_x_17433:
[----:B------:R-:W-:Y:S05]  /*0a00*/  BSYNC.RECONVERGENT B1 ;  /* 0x0000000000017941 */ /* 0x000fea0003800200 */
.L_x_17432:
[----:B------:R3:W4:Y:S02]  /*0a10*/  F2I.F64.TRUNC R10, R6 ;  /* 0x00000006000a7311 */ /* 0x000724000030d100 */
.L_x_17431:
[----:B------:R-:W-:Y:S05]  /*0a20*/  BSYNC.RECONVERGENT B0 ;  /* 0x0000000000007941 */ /* 0x000fea0003800200 */
.L_x_17430:
        /* <DEDUP_REMOVED lines=38> */
[----:B-12-4-:R-:W-:Y:S05]  /*0c90*/  CALL.REL.NOINC `($__internal_39_$__cuda_sm20_dblrcp_rn_slowpath_v3) ;  /* 0x0000000000907944 */ /* 0x016fea0003c00000 */
.L_x_17437:
[----:B------:R-:W-:Y:S05]  /*0ca0*/  BSYNC.RECONVERGENT B1 ;  /* 0x0000000000017941 */ /* 0x000fea0003800200 */
.L_x_17436:
[----:B------:R0:W3:Y:S02]  /*0cb0*/  F2I.F64.TRUNC R7, R6 ;  /* 0x0000000600077311 */ /* 0x0000e4000030d100 */
.L_x_17435:
[----:B------:R-:W-:Y:S05]  /*0cc0*/  BSYNC.RECONVERGENT B0 ;  /* 0x0000000000007941 */ /* 0x000fea0003800200 */
.L_x_17434:
        /* <DEDUP_REMOVED lines=10> */
[----:B-1---5:R0:W-:Y:S01]  /*0d70*/  STG.E desc[UR4][R2.64], R14 ;  /* 0x0000000e02007986 */ /* 0x0221e2000c101904 */
[----:B------:R-:W-:Y:S05]  /*0d80*/  @P0 BRA `(.L_x_17441) ;  /* 0x0000000000300947 */ /* 0x000fea0003800000 */
[----:B0-----:R-:W0:Y:S01]  /*0d90*/  LDC.64 R2, c[0x0][0x390] ;  /* 0x0000e400ff027b82 */ /* 0x001e220000000a00 */
[----:B------:R-:W-:Y:S01]  /*0da0*/  IMAD R5, R11, 0x200, R13 ;  /* 0x000002000b057824 */ /* 0x000fe200078e020d */
[----:B------:R-:W-:-:S03]  /*0db0*/  IADD3 R13, PT, PT, R13, 0x80, RZ ;  /* 0x000000800d0d7810 */ /* 0x000fc60007ffe0ff */
[----:B0-----:R-:W-:-:S05]  /*0dc0*/  IMAD.WIDE.U32 R2, R5, 0x4, R2 ;  /* 0x0000000405027825 */ /* 0x001fca00078e0002 */
[----:B--2---:R0:W-:Y:S02]  /*0dd0*/  STG.E desc[UR4][R2.64], R16 ;  /* 0x0000001002007986 */ /* 0x0041e4000c101904 */
.L_x_17440:
[----:B------:R-:W-:Y:S05]  /*0de0*/  BSYNC.RELIABLE B1 ;  /* 0x0000000000017941 */ /* 0x000fea0003800100 */
.L_x_17439:
[----:B------:R-:W-:-:S13]  /*0df0*/  ISETP.GE.AND P0, PT, R13, R12, PT ;  /* 0x0000000c0d00720c */ /* 0x000fda0003f06270 */
[----:B0-----:R-:W0:Y:S01]  /*0e00*/  @!P0 LDC.64 R2, c[0x0][0x390] ;  /* 0x0000e400ff028b82 */ /* 0x001e220000000a00 */
[----:B------:R-:W-:Y:S02]  /*0e10*/  @!P0 IMAD R5, R11, 0x200, R13 ;  /* 0x000002000b058824 */ /* 0x000fe400078e020d */
[----:B------:R-:W-:Y:S02]  /*0e20*/  @!P0 VIADD R13, R13, 0x80 ;  /* 0x000000800d0d8836 */ /* 0x000fe40000000000 */
[----:B0-----:R-:W-:-:S05]  /*0e30*/  @!P0 IMAD.WIDE.U32 R2, R5, 0x4, R2 ;  /* 0x0000000405028825 */ /* 0x001fca00078e0002 */
[----:B----45:R0:W-:Y:S02]  /*0e40*/  @!P0 STG.E desc[UR4][R2.64], R10 ;  /* 0x0000000a02008986 */ /* 0x0301e4000c101904 */
.L_x_17441:
[----:B------:R-:W-:Y:S05]  /*0e50*/  BSYNC.RECONVERGENT B0 ;  /* 0x0000000000007941 */ /* 0x000fea0003800200 */
.L_x_17438:
[----:B------:R-:W-:Y:S05]  /*0e60*/  WARPSYNC.ALL ;  /* 0x0000000000007948 */ /* 0x000fea0003800000 */
[----:B------:R-:W-:-:S13]  /*0e70*/  ISETP.GE.AND P0, PT, R13, R12, PT ;  /* 0x0000000c0d00720c */ /* 0x000fda0003f06270 */
[----:B------:R-:W-:Y:S05]  /*0e80*/  @P0 EXIT ;  /* 0x000000000000094d */ /* 0x000fea0003800000 */
[----:B0-----:R-:W0:Y:S01]  /*0e90*/  LDC.64 R2, c[0x0][0x390] ;  /* 0x0000e400ff027b82 */ /* 0x001e220000000a00 */
[----:B------:R-:W-:-:S05]  /*0ea0*/  LEA R11, R11, R13, 0x9 ;  /* 0x0000000d0b0b7211 */ /* 0x000fca00078e48ff */
[----:B0-----:R-:W-:-:S05]  /*0eb0*/  IMAD.WIDE.U32 R2, R11, 0x4, R2 ;  /* 0x000000040b027825 */ /* 0x001fca00078e0002 */
[----:B---3--:R-:W-:Y:S01]  /*0ec0*/  STG.E desc[UR4][R2.64], R7 ;  /* 0x0000000702007986 */ /* 0x008fe2000c101904 */
[----:B------:R-:W-:Y:S05]  /*0ed0*/  EXIT ;  /* 0x000000000000794d */ /* 0x000fea0003800000 */
        .weak           $__internal_39_$__cuda_sm20_dblrcp_rn_slowpath_v3
        .type           $__internal_39_$__cuda_sm20_dblrcp_rn_slowpath_v3,@function
        .size           $__internal_39_$__cuda_sm20_dblrcp_rn_slowpath_v3,(.L_x_60633 - $__internal_39_$__cuda_sm20_dblrcp_rn_slowpath_v3)
$__internal_39_$__cuda_sm20_dblrcp_rn_slowpath_v3:
        /* <DEDUP_REMOVED lines=57> */
.L_x_17445:
        /* <DEDUP_REMOVED lines=34> */
.L_x_17443:
[----:B------:R-:W-:Y:S01]  /*1490*/  LOP3.LUT R7, R3, 0x80000, RZ, 0xfc, !PT ;  /* 0x0008000003077812 */ /* 0x000fe200078efcff */
[----:B------:R-:W-:-:S07]  /*14a0*/  IMAD.MOV.U32 R6, RZ, RZ, R2 ;  /* 0x000000ffff067224 */ /* 0x000fce00078e0002 */
.L_x_17444:
[----:B------:R-:W-:Y:S05]  /*14b0*/  BSYNC.RECONVERGENT B2 ;  /* 0x0000000000027941 */ /* 0x000fea0003800200 */
.L_x_17442:
[----:B------:R-:W-:-:S04]  /*14c0*/  MOV R19, 0x0 ;  /* 0x0000000000137802 */ /* 0x000fc80000000f00 */
[----:B------:R-:W-:Y:S05]  /*14d0*/  RET.REL.NODEC R18 `(_ZN2at6native27unrolled_elementwise_kernelIZNS0_50_GLOBAL__N__2680c7bb_12_PowKernel_cu_7dd49032_317029pow_tensor_scalar_kernel_implIiiEEvRNS_18TensorIteratorBaseET0_EUliE1_St5arrayIPcLm2EELi4E23TrivialOffsetCalculatorILi1EjESC_NS0_6memory15LoadWithoutCastENSD_16StoreWithoutCastEEEviT_S6_T2_T3_T4_T5_) ;  /* 0xffffffe812c87950 */ /* 0x000fea0003c3ffff */
.L_x_17446:
        /* <DEDUP_REMOVED lines=10> */
.L_x_60633:


//--------------------- .text._ZN2at6native29vectorized_elementwise_kernelILi2EZNS0_50_GLOBAL__N__2680c7bb_12_PowKernel_cu_7dd49032_317029pow_tensor_scalar_kernel_implIiiEEvRNS_18TensorIteratorBaseET0_EUliE1_St5arrayIPcLm2EEEEviS6_T1_ --------------------------
	.section	.text._ZN2at6native29vectorized_elementwise_kernelILi2EZNS0_50_GLOBAL__N__2680c7bb_12_PowKernel_cu_7dd49032_317029pow_tensor_scalar_kernel_implIiiEEvRNS_18TensorIteratorBaseET0_EUliE1_St5arrayIPcLm2EEEEviS6_T1_,"ax",@progbits
	.align	128
        .global         _ZN2at6native29vectorized_elementwise_kernelILi2EZNS0_50_GLOBAL__N__2680c7bb_12_PowKernel_cu_7dd49032_317029pow_tensor_scalar_kernel_implIiiEEvRNS_18TensorIteratorBaseET0_EUliE1_St5arrayIPcLm2EEEEviS6_T1_
        .type           _ZN2at6native29vectorized_elementwise_kernelILi2EZNS0_50_GLOBAL__N__2680c7bb_12_PowKernel_cu_7dd49032_317029pow_tensor_scalar_kernel_implIiiEEvRNS_18TensorIteratorBaseET0_EUliE1_St5arrayIPcLm2EEEEviS6_T1_,@function
        .size           _ZN2at6native29vectorized_elementwise_kernelILi2EZNS0_50_GLOBAL__N__2680c7bb_12_PowKernel_cu_7dd49032_317029pow_tensor_scalar_kernel_implIiiEEvRNS_18TensorIteratorBaseET0_EUliE1_St5arrayIPcLm2EEEEviS6_T1_,(.L_x_60634 - _ZN2at6native29vectorized_elementwise_kernelILi2EZNS0_50_GLOBAL__N__2680c7bb_12_PowKernel_cu_7dd49032_317029pow_tensor_scalar_kernel_implIiiEEvRNS_18TensorIteratorBaseET0_EUliE1_St5arrayIPcLm2EEEEviS6_T1_)
        .other          _ZN2at6native29vectorized_elementwise_kernelILi2EZNS0_50_GLOBAL__N__2680c7bb_12_PowKernel_cu_7dd49032_317029pow_tensor_scalar_kernel_implIiiEEvRNS_18TensorIteratorBaseET0_EUliE1_St5arrayIPcLm2EEEEviS6_T1_,@"STO_CUDA_ENTRY STV_DEFAULT"
_ZN2at6native29vectorized_elementwise_kernelILi2EZNS0_50_GLOBAL__N__2680c7bb_12_PowKernel_cu_7dd49032_317029pow_tensor_scalar_kernel_implIiiEEvRNS_18TensorIteratorBaseET0_EUliE1_St5arrayIPcLm2EEEEviS6_T1_:
.text._ZN2at6native29vectorized_elementwise_kernelILi2EZNS0_50_GLOBAL__N__2680c7bb_12_PowKernel_cu_7dd49032_317029pow_tensor_scalar_kernel_implIiiEEvRNS_18TensorIteratorBaseET0_EUliE1_St5arrayIPcLm2EEEEviS6_T1_:
        /* <DEDUP_REMOVED lines=9> */
[----:B------:R-:W-:Y:S01]  /*0090*/  HFMA2 R3, -RZ, RZ, 0, 0 ;  /* 0x00000000ff037431 */ /* 0x000fe200000001ff */
        /* <DEDUP_REMOVED lines=11> */
[----:B------:R0:W5:Y:S07]  /*0150*/  @!P6 LDG.E R3, desc[UR4][R4.64] ;  /* 0x000000040403e981 */ /* 0x00016e000c1e1900 */
        /* <DEDUP_REMOVED lines=16> */
[----:B------:R-:W-:Y:S01]  /*0260*/  @!P0 IMAD.IADD R21, R0, 0x1, R29 ;  /* 0x0000000100158824 */ /* 0x000fe200078e021d */
[----:B0-----:R-:W0:Y:S01]  /*0270*/  @!P0 LDC.64 R4, c[0x0][0x398] ;  /* 0x0000e600ff048b82 */ /* 0x001e220000000a00 */
[----:B------:R-:W-:-:S05]  /*0280*/  @!P0 VIADD R29, R29, 0x80 ;  /* 0x000000801d1d8836 */ /* 0x000fca0000000000 */
        /* <DEDUP_REMOVED lines=8> */
[----:B0-----:R-:W-:Y:S01]  /*0310*/  @!P0 IMAD.WIDE.U32 R4, R21, 0x4, R4 ;  /* 0x0000000415048825 */ /* 0x001fe200078e0004 */
[----:B------:R-:W-:Y:S01]  /*0320*/  CS2R R20, SRZ ;  /* 0x0000000000147805 */ /* 0x000fe2000001ff00 */
[----:B------:R0:W5:Y:S02]  /*0330*/  @!P4 LDG.E R8, desc[UR4][R22.64] ;  /* 0x000000041608c981 */ /* 0x000164000c1e1900 */
[----:B------:R-:W-:-:S02]  /*0340*/  IMAD.MOV.U32 R2, RZ, RZ, RZ ;  /* 0x000000ffff027224 */ /* 0x000fc400078e00ff */
[----:B----4-:R-:W-:Y:S01]  /*0350*/  @!P2 IMAD.WIDE.U32 R10, R27, 0x4, R10 ;  /* 0x000000041b0aa825 */ /* 0x010fe200078e000a */
[----:B-1----:R-:W-:-:S03]  /*0360*/  CS2R R14, SRZ ;  /* 0x00000000000e7805 */ /* 0x002fc6000001ff00 */
[----:B------:R-:W-:Y:S01]  /*0370*/  @!P1 IMAD.WIDE.U32 R6, R25, 0x4, R6 ;  /* 0x0000000419069825 */ /* 0x000fe200078e0006 */
[----:B------:R0:W5:Y:S03]  /*0380*/  @!P3 LDG.E R2, desc[UR4][R12.64] ;  /* 0x000000040c02b981 */ /* 0x000166000c1e1900 */
[----:B------:R-:W-:Y:S01]  /*0390*/  @!P6 IMAD.WIDE.U32 R18, R29, 0x4, R18 ;  /* 0x000000041d12e825 */ /* 0x000fe200078e0012 */
[----:B------:R0:W5:Y:S04]  /*03a0*/  @!P2 LDG.E R20, desc[UR4][R10.64] ;  /* 0x000000040a14a981 */ /* 0x000168000c1e1900 */
[----:B------:R0:W5:Y:S04]  /*03b0*/  @!P1 LDG.E R21, desc[UR4][R6.64] ;  /* 0x0000000406159981 */ /* 0x000168000c1e1900 */
[----:B------:R0:W5:Y:S04]  /*03c0*/  @!P6 LDG.E R14, desc[UR4][R18.64] ;  /* 0x00000004120ee981 */ /* 0x000168000c1e1900 */
[----:B------:R0:W5:Y:S01]  /*03d0*/  @!P0 LDG.E R15, desc[UR4][R4.64] ;  /* 0x00000004040f8981 */ /* 0x000162000c1e1900 */
[----:B------:R-:W-:Y:S01]  /*03e0*/  ISETP.GE.U32.AND P0, PT, R17, R16, PT ;  /* 0x000000101100720c */ /* 0x000fe20003f06070 */
        /* <DEDUP_REMOVED lines=36> */
[----:B------:R-:W-:Y:S05]  /*0630*/  CALL.REL.NOINC `($__internal_40_$__cuda_sm20_dblrcp_rn_slowpath_v3) ;  /* 0x0000002800e87944 */ /* 0x000fea0003c00000 */
.L_x_17451:
[----:B------:R-:W-:Y:S05]  /*0640*/  BSYNC.RECONVERGENT B2 ;  /* 0x0000000000027941 */ /* 0x000fea0003800200 */
.L_x_17450:
[----:B------:R0:W1:Y:S02]  /*0650*/  F2I.F64.TRUNC R11, R18 ;  /* 0x00000012000b7311 */ /* 0x000064000030d100 */
.L_x_17449:
[----:B------:R-:W-:Y:S05]  /*0660*/  BSYNC.RECONVERGENT B1 ;  /* 0x0000000000017941 */ /* 0x000fea0003800200 */
.L_x_17448:
[----:B------:R-:W-:Y:S01]  /*0670*/  VIADD R10, R17, 0x80 ;  /* 0x00000080110a7836 */ /* 0x000fe20000000000 */
[----:B------:R-:W-:Y:S04]  /*0680*/  BSSY.RECONVERGENT B1, `(.L_x_17452) ;  /* 0x0000028000017945 */ /* 0x000fe80003800200 */
[----:B------:R-:W-:-:S13]  /*0690*/  ISETP.GE.U32.AND P0, PT, R10, R16, PT ;  /* 0x000000100a00720c */ /* 0x000fda0003f06070 */
        /* <DEDUP_REMOVED lines=35> */
[----:B-1----:R-:W-:Y:S05]  /*08d0*/  CALL.REL.NOINC `($__internal_40_$__cuda_sm20_dblrcp_rn_slowpath_v3) ;  /* 0x0000002800407944 */ /* 0x002fea0003c00000 */
.L_x_17455:
[----:B------:R-:W-:Y:S05]  /*08e0*/  BSYNC.RECONVERGENT B2 ;  /* 0x0000000000027941 */ /* 0x000fea0003800200 */
.L_x_17454:
[----:B------:R2:W3:Y:S02]  /*08f0*/  F2I.F64.TRUNC R9, R18 ;  /* 0x0000001200097311 */ /* 0x0004e4000030d100 */
.L_x_17453:
[----:B------:R-:W-:Y:S05]  /*0900*/  BSYNC.RECONVERGENT B1 ;  /* 0x0000000000017941 */ /* 0x000fea0003800200 */
.L_x_17452:
[----:B-----5:R-:W-:Y:S01]  /*0910*/  IADD3 R3, PT, PT, R17, 0x100, RZ ;  /* 0x0000010011037810 */ /* 0x020fe20007ffe0ff */
[----:B------:R-:W-:Y:S03]  /*0920*/  BSSY.RECONVERGENT B1, `(.L_x_17456) ;  /* 0x0000028000017945 */ /* 0x000fe60003800200 */
[----:B------:R-:W-:-:S13]  /*0930*/  ISETP.GE.U32.AND P0, PT, R3, R16, PT ;  /* 0x000000100300720c */ /* 0x000fda0003f06070 */
[----:B------:R-:W-:Y:S05]  /*0940*/  @P0 BRA `(.L_x_17457) ;  /* 0x0000000000940947 */ /* 0x000fea0003800000 */
[----:B------:R-:W-:Y:S01]  /*0950*/  IMAD R12, R8, R8, RZ ;  /* 0x00000008080c7224 */ /* 0x000fe200078e02ff */
[----:B------:R-:W-:Y:S05]  /*0960*/  BSSY.RECONVERGENT B2, `(.L_x_17458) ;  /* 0x0000022000027945 */ /* 0x000fea0003800200 */
[----:B------:R-:W0:Y:S02]  /*0970*/  I2F.F64.U32 R12, R12 ;  /* 0x0000000c000c7312 */ /* 0x000e240000201800 */
[----:B0-2---:R-:W-:-:S05]  /*0980*/  VIADD R18, R13, 0x300402 ;  /* 0x003004020d127836 */ /* 0x005fca0000000000 */
        /* <DEDUP_REMOVED lines=30> */
[----:B-1-3--:R-:W-:Y:S05]  /*0b70*/  CALL.REL.NOINC `($__internal_40_$__cuda_sm20_dblrcp_rn_slowpath_v3) ;  /* 0x0000002400987944 */ /* 0x00afea0003c00000 */
.L_x_17459:
[----:B------:R-:W-:Y:S05]  /*0b80*/  BSYNC.RECONVERGENT B2 ;  /* 0x0000000000027941 */ /* 0x000fea0003800200 */
.L_x_17458:
[----:B------:R4:W0:Y:S02]  /*0b90*/  F2I.F64.TRUNC R8, R18 ;  /* 0x0000001200087311 */ /* 0x000824000030d100 */
.L_x_17457:
[----:B------:R-:W-:Y:S05]  /*0ba0*/  BSYNC.RECONVERGENT B1 ;  /* 0x0000000000017941 */ /* 0x000fea0003800200 */
.L_x_17456:
[----:B------:R-:W-:Y:S01]  /*0bb0*/  VIADD R3, R17, 0x180 ;  /* 0x0000018011037836 */ /* 0x000fe20000000000 */
[----:B------:R-:W-:Y:S04]  /*0bc0*/  BSSY.RECONVERGENT B1, `(.L_x_17460) ;  /* 0x0000028000017945 */ /* 0x000fe80003800200 */
[----:B------:R-:W-:-:S13]  /*0bd0*/  ISETP.GE.U32.AND P0, PT, R3, R16, PT ;  /* 0x000000100300720c */ /* 0x000fda0003f06070 */
[----:B------:R-:W-:Y:S05]  /*0be0*/  @P0 BRA `(.L_x_17461) ;  /* 0x0000000000940947 */ /* 0x000fea0003800000 */
[----:B------:R-:W-:Y:S01]  /*0bf0*/  IMAD R12, R2, R2, RZ ;  /* 0x00000002020c7224 */ /* 0x000fe200078e02ff */
[----:B------:R-:W-:Y:S05]  /*0c00*/  BSSY.RECONVERGENT B2, `(.L_x_17462) ;  /* 0x0000022000027945 */ /* 0x000fea0003800200 */
[----:B------:R-:W5:Y:S02]  /*0c10*/  I2F.F64.U32 R12, R12 ;  /* 0x0000000c000c7312 */ /* 0x000f640000201800 */
[----:B-----5:R-:W-:-:S04]  /*0c20*/  IADD3 R6, PT, PT, R13, 0x300402, RZ ;  /* 0x003004020d067810 */ /* 0x020fc80007ffe0ff */
[----:B------:R-:W-:Y:S01]  /*0c30*/  FSETP.GEU.AND P0, PT, |R6|, 5.8789094863358348022e-39, PT ;  /* 0x004004020600780b */ /* 0x000fe20003f0e200 */
[----:B------:R-:W5:-:S15]  /*0c40*/  MUFU.RCP64H R7, R13 ;  /* 0x0000000d00077308 */ /* 0x000f5e0000001800 */
[----:B------:R-:W-:-:S15]  /*0c50*/  NOP ;  /* 0x0000000000007918 */ /* 0x000fde0000000000 */
[----:B------:R-:W-:-:S15]  /*0c60*/  NOP ;  /* 0x0000000000007918 */ /* 0x000fde0000000000 */
[----:B------:R-:W-:-:S12]  /*0c70*/  NOP ;  /* 0x0000000000007918 */ /* 0x000fd80000000000 */
[----:B-----5:R-:W5:-:S15]  /*0c80*/  DFMA R2, -R12, R6, 1 ;  /* 0x3ff000000c02742b */ /* 0x020f5e0000000106 */
[----:B------:R-:W-:-:S15]  /*0c90*/  NOP ;  /* 0x0000000000007918 */ /* 0x000fde0000000000 */
[----:B------:R-:W-:-:S15]  /*0ca0*/  NOP ;  /* 0x0000000000007918 */ /* 0x000fde0000000000 */
[----:B------:R-:W-:-:S15]  /*0cb0*/  NOP ;  /* 0x0000000000007918 */ /* 0x000fde0000000000 */
[----:B------:R-:W-:-:S04]  /*0cc0*/  NOP ;  /* 0x0000000000007918 */ /* 0x000fc80000000000 */
[----:B-----5:R-:W5:-:S15]  /*0cd0*/  DFMA R2, R2, R2, R2 ;  /* 0x000000020202722b */ /* 0x020f5e0000000002 */
        /* <DEDUP_REMOVED lines=9> */
[----:B-----5:R-:W0:-:S15]  /*0d70*/  DFMA R4, -R12, R2, 1 ;  /* 0x3ff000000c04742b */ /* 0x020e1e0000000102 */
[----:B------:R-:W-:-:S15]  /*0d80*/  NOP ;  /* 0x0000000000007918 */ /* 0x000fde0000000000 */
[----:B------:R-:W-:-:S15]  /*0d90*/  NOP ;  /* 0x0000000000007918 */ /* 0x000fde0000000000 */
[----:B------:R-:W-:-:S15]  /*0da0*/  NOP ;  /* 0x0000000000007918 */ /* 0x000fde0000000000 */
[----:B------:R-:W-:-:S04]  /*0db0*/  NOP ;  /* 0x0000000000007918 */ /* 0x000fc80000000000 */
[----:B0-2-4-:R0:W2:Y:S02]  /*0dc0*/  DFMA R18, R2, R4, R2 ;  /* 0x000000040212722b */ /* 0x0150a40000000002 */
[----:B0-2---:R-:W-:Y:S05]  /*0dd0*/  @P0 BRA `(.L_x_17463) ;  /* 0x0000000000100947 */ /* 0x005fea0003800000 */
[----:B------:R-:W-:Y:S02]  /*0de0*/  LOP3.LUT R6, R13, 0x7fffffff, RZ, 0xc0, !PT ;  /* 0x7fffffff0d067812 */ /* 0x000fe400078ec0ff */
[----:B------:R-:W-:-:S03]  /*0df0*/  MOV R4, 0xe20 ;  /* 0x00000e2000047802 */ /* 0x000fc60000000f00 */
[----:B------:R-:W-:-:S07]  /*0e00*/  VIADD R6, R6, 0xfff00000 ;  /* 0xfff0000006067836 */ /* 0x000fce0000000000 */
[----:B-1-3--:R-:W-:Y:S05]  /*0e10*/  CALL.REL.NOINC `($__internal_40_$__cuda_sm20_dblrcp_rn_slowpath_v3) ;  /* 0x0000002000f07944 */ /* 0x00afea0003c00000 */
.L_x_17463:
[----:B------:R-:W-:Y:S05]  /*0e20*/  BSYNC.RECONVERGENT B2 ;  /* 0x0000000000027941 */ /* 0x000fea0003800200 */
.L_x_17462:
[----:B------:R0:W2:Y:S02]  /*0e30*/  F2I.F64.TRUNC R2, R18 ;  /* 0x0000001200027311 */ /* 0x0000a4000030d100 */
.L_x_17461:
[----:B------:R-:W-:Y:S05]  /*0e40*/  BSYNC.RECONVERGENT B1 ;  /* 0x0000000000017941 */ /* 0x000fea0003800200 */
.L_x_17460:
[----:B------:R-:W-:Y:S01]  /*0e50*/  VIADD R3, R17, 0x200 ;  /* 0x0000020011037836 */ /* 0x000fe20000000000 */
[----:B------:R-:W-:Y:S04]  /*0e60*/  BSSY.RECONVERGENT B1, `(.L_x_17464) ;  /* 0x0000028000017945 */ /* 0x000fe80003800200 */
[----:B------:R-:W-:-:S13]  /*0e70*/  ISETP.GE.U32.AND P0, PT, R3, R16, PT ;  /* 0x000000100300720c */ /* 0x000fda0003f06070 */
[----:B------:R-:W-:Y:S05]  /*0e80*/  @P0 BRA `(.L_x_17465) ;  /* 0x0000000000940947 */ /* 0x000fea0003800000 */
[----:B------:R-:W-:Y:S01]  /*0e90*/  IMAD R12, R20, R20, RZ ;  /* 0x00000014140c7224 */ /* 0x000fe200078e02ff */
[----:B------:R-:W-:Y:S05]  /*0ea0*/  BSSY.RECONVERGENT B2, `(.L_x_17466) ;  /* 0x0000022000027945 */ /* 0x000fea0003800200 */
        /* <DEDUP_REMOVED lines=32> */
[----:B-1-3--:R-:W-:Y:S05]  /*10b0*/  CALL.REL.NOINC `($__internal_40_$__cuda_sm20_dblrcp_rn_slowpath_v3) ;  /* 0x0000002000487944 */ /* 0x00afea0003c00000 */
.L_x_17467:
[----:B------:R-:W-:Y:S05]  /*10c0*/  BSYNC.RECONVERGENT B2 ;  /* 0x0000000000027941 */ /* 0x000fea0003800200 */
.L_x_17466:
[----:B------:R0:W2:Y:S02]  /*10d0*/  F2I.F64.TRUNC R20, R18 ;  /* 0x0000001200147311 */ /* 0x0000a4000030d100 */
.L_x_17465:
[----:B------:R-:W-:Y:S05]  /*10e0*/  BSYNC.RECONVERGENT B1 ;  /* 0x0000000000017941 */ /* 0x000fea0003800200 */
.L_x_17464:
        /* <DEDUP_REMOVED lines=39> */
.L_x_17471:
[----:B------:R-:W-:Y:S05]  /*1360*/  BSYNC.RECONVERGENT B2 ;  /* 0x0000000000027941 */ /* 0x000fea0003800200 */
.L_x_17470:
[----:B------:R0:W2:Y:S02]  /*1370*/  F2I.F64.TRUNC R21, R18 ;  /* 0x0000001200157311 */ /* 0x0000a4000030d100 */
.L_x_17469:
[----:B------:R-:W-:Y:S05]  /*1380*/  BSYNC.RECONVERGENT B1 ;  /* 0x0000000000017941 */ /* 0x000fea0003800200 */
.L_x_17468:
[----:B------:R-:W-:Y:S01]  /*1390*/  IADD3 R3, PT, PT, R17, 0x300, RZ ;  /* 0x0000030011037810 */ /* 0x000fe20007ffe0ff */
[----:B------:R-:W-:Y:S03]  /*13a0*/  BSSY.RECONVERGENT B1, `(.L_x_17472) ;  /* 0x0000028000017945 */ /* 0x000fe60003800200 */
        /* <DEDUP_REMOVED lines=37> */
.L_x_17475:
[----:B------:R-:W-:Y:S05]  /*1600*/  BSYNC.RECONVERGENT B2 ;  /* 0x0000000000027941 */ /* 0x000fea0003800200 */
.L_x_17474:
[----:B------:R0:W2:Y:S02]  /*1610*/  F2I.F64.TRUNC R15, R18 ;  /* 0x00000012000f7311 */ /* 0x0000a4000030d100 */
.L_x_17473:
[----:B------:R-:W-:Y:S05]  /*1620*/  BSYNC.RECONVERGENT B1 ;  /* 0x0000000000017941 */ /* 0x000fea0003800200 */
.L_x_17472:
[----:B------:R-:W-:Y:S01]  /*1630*/  VIADD R3, R17, 0x380 ;  /* 0x0000038011037836 */ /* 0x000fe20000000000 */
[----:B------:R-:W-:Y:S04]  /*1640*/  BSSY.RECONVERGENT B1, `(.L_x_17476) ;  /* 0x0000028000017945 */ /* 0x000fe80003800200 */
[----:B------:R-:W-:-:S13]  /*1650*/  ISETP.GE.U32.AND P0, PT, R3, R16, PT ;  /* 0x000000100300720c */ /* 0x000fda0003f06070 */
[----:B------:R-:W-:Y:S05]  /*1660*/  @P0 BRA `(.L_x_17477) ;  /* 0x0000000000940947 */ /* 0x000fea0003800000 */
[----:B------:R-:W-:Y:S01]  /*1670*/  IMAD R12, R14, R14, RZ ;  /* 0x0000000e0e0c7224 */ /* 0x000fe200078e02ff */
[----:B------:R-:W-:Y:S05]  /*1680*/  BSSY.RECONVERGENT B2, `(.L_x_17478) ;  /* 0x0000022000027945 */ /* 0x000fea0003800200 */
[----:B------:R-:W0:Y:S02]  /*1690*/  I2F.F64.U32 R12, R12 ;  /* 0x0000000c000c7312 */ /* 0x000e240000201800 */
[----:B0-2-4-:R-:W-:-:S04]  /*16a0*/  IADD3 R18, PT, PT, R13, 0x300402, RZ ;  /* 0x003004020d127810 */ /* 0x015fc80007ffe0ff */
        /* <DEDUP_REMOVED lines=31> */
.L_x_17479:
[----:B------:R-:W-:Y:S05]  /*18a0*/  BSYNC.RECONVERGENT B2 ;  /* 0x0000000000027941 */ /* 0x000fea0003800200 */
.L_x_17478:
[----:B------:R0:W2:Y:S02]  /*18b0*/  F2I.F64.TRUNC R3, R18 ;  /* 0x0000001200037311 */ /* 0x0000a4000030d100 */
.L_x_17477:
[----:B------:R-:W-:Y:S05]  /*18c0*/  BSYNC.RECONVERGENT B1 ;  /* 0x0000000000017941 */ /* 0x000fea0003800200 */
.L_x_17476:
[----:B------:R-:W-:Y:S01]  /*18d0*/  ISETP.GE.U32.AND P0, PT, R17, R16, PT ;  /* 0x000000101100720c */ /* 0x000fe20003f06070 */
[----:B------:R-:W-:Y:S04]  /*18e0*/  BSSY.RECONVERGENT B0, `(.L_x_17480) ;  /* 0x0000033000007945 */ /* 0x000fe80003800200 */
[----:B------:R-:W-:Y:S08]  /*18f0*/  BSSY.RELIABLE B1, `(.L_x_17481) ;  /* 0x000002b000017945 */ /* 0x000ff00003800100 */
[----:B------:R-:W-:Y:S05]  /*1900*/  @P0 BRA `(.L_x_17482) ;  /* 0x0000000000300947 */ /* 0x000fea0003800000 */
[----:B------:R-:W5:Y:S01]  /*1910*/  LDC.64 R4, c[0x0][0x390] ;  /* 0x0000e400ff047b82 */ /* 0x000f620000000a00 */
[----:B------:R-:W-:Y:S02]  /*1920*/  IMAD.IADD R7, R0, 0x1, R17 ;  /* 0x0000000100077824 */ /* 0x000fe400078e0211 */
[----:B------:R-:W-:-:S05]  /*1930*/  IMAD.MOV.U32 R17, RZ, RZ, R10 ;  /* 0x000000ffff117224 */ /* 0x000fca00078e000a */
[----:B------:R-:W-:Y:S01]  /*1940*/  ISETP.GE.U32.AND P0, PT, R17, R16, PT ;  /* 0x000000101100720c */ /* 0x000fe20003f06070 */
[----:B-----5:R-:W-:-:S05]  /*1950*/  IMAD.WIDE.U32 R4, R7, 0x4, R4 ;  /* 0x0000000407047825 */ /* 0x020fca00078e0004 */
[----:B-1----:R1:W-:Y:S07]  /*1960*/  STG.E desc[UR4][R4.64], R11 ;  /* 0x0000000b04007986 */ /* 0x0023ee000c101904 */
[----:B------:R-:W-:Y:S05]  /*1970*/  @P0 BRA `(.L_x_17483) ;  /* 0x0000000000300947 */ /* 0x000fea0003800000 */
[----:B-1----:R-:W1:Y:S01]  /*1980*/  LDC.64 R4, c[0x0][0x390] ;  /* 0x0000e400ff047b82 */ /* 0x002e620000000a00 */
[----:B------:R-:W-:Y:S01]  /*1990*/  IADD3 R7, PT, PT, R0, R17, RZ ;  /* 0x0000001100077210 */ /* 0x000fe20007ffe0ff */
[----:B------:R-:W-:-:S04]  /*19a0*/  VIADD R17, R17, 0x80 ;  /* 0x0000008011117836 */ /* 0x000fc80000000000 */
[----:B-1----:R-:W-:-:S05]  /*19b0*/  IMAD.WIDE.U32 R4, R7, 0x4, R4 ;  /* 0x0000000407047825 */ /* 0x002fca00078e0004 */
[----:B---3--:R1:W-:Y:S02]  /*19c0*/  STG.E desc[UR4][R4.64], R9 ;  /* 0x0000000904007986 */ /* 0x0083e4000c101904 */
.L_x_17482:
[----:B------:R-:W-:-:S13]  /*19d0*/  ISETP.GE.U32.AND P0, PT, R17, R16, PT ;  /* 0x000000101100720c */ /* 0x000fda0003f06070 */
[----:B------:R-:W-:Y:S05]  /*19e0*/  @P0 BRA `(.L_x_17484) ;  /* 0x0000000000300947 */ /* 0x000fea0003800000 */
[----:B-1----:R-:W1:Y:S01]  /*19f0*/  LDC.64 R4, c[0x0][0x390] ;  /* 0x0000e400ff047b82 */ /* 0x002e620000000a00 */
[----:B------:R-:W-:Y:S02]  /*1a00*/  IMAD.IADD R7, R0, 0x1, R17 ;  /* 0x0000000100077824 */ /* 0x000fe400078e0211 */
[----:B------:R-:W-:Y:S02]  /*1a10*/  VIADD R17, R17, 0x80 ;  /* 0x0000008011117836 */ /* 0x000fe40000000000 */
[----:B-1----:R-:W-:-:S05]  /*1a20*/  IMAD.WIDE.U32 R4, R7, 0x4, R4 ;  /* 0x0000000407047825 */ /* 0x002fca00078e0004 */
[----:B0-----:R0:W-:Y:S02]  /*1a30*/  STG.E desc[UR4][R4.64], R8 ;  /* 0x0000000804007986 */ /* 0x0011e4000c101904 */
.L_x_17483:
[----:B------:R-:W-:-:S13]  /*1a40*/  ISETP.GE.U32.AND P0, PT, R17, R16, PT ;  /* 0x000000101100720c */ /* 0x000fda0003f06070 */
[----:B------:R-:W-:Y:S05]  /*1a50*/  @P0 BRA `(.L_x_17485) ;  /* 0x0000000000300947 */ /* 0x000fea0003800000 */
[----:B01----:R-:W0:Y:S01]  /*1a60*/  LDC.64 R4, c[0x0][0x390] ;  /* 0x0000e400ff047b82 */ /* 0x003e220000000a00 */
[----:B------:R-:W-:Y:S01]  /*1a70*/  IADD3 R7, PT, PT, R0, R17, RZ ;  /* 0x0000001100077210 */ /* 0x000fe20007ffe0ff */
[----:B------:R-:W-:-:S04]  /*1a80*/  VIADD R17, R17, 0x80 ;  /* 0x0000008011117836 */ /* 0x000fc80000000000 */
[----:B0-----:R-:W-:-:S05]  /*1a90*/  IMAD.WIDE.U32 R4, R7, 0x4, R4 ;  /* 0x0000000407047825 */ /* 0x001fca00078e0004 */
[----:B--2---:R0:W-:Y:S02]  /*1aa0*/  STG.E desc[UR4][R4.64], R2 ;  /* 0x0000000204007986 */ /* 0x0041e4000c101904 */
.L_x_17484:
[----:B------:R-:W-:-:S13]  /*1ab0*/  ISETP.GE.U32.AND P0, PT, R17, R16, PT ;  /* 0x000000101100720c */ /* 0x000fda0003f06070 */
[----:B------:R-:W-:Y:S05]  /*1ac0*/  @P0 BRA `(.L_x_17486) ;  /* 0x0000000000340947 */ /* 0x000fea0003800000 */
[----:B01----:R-:W0:Y:S01]  /*1ad0*/  LDC.64 R4, c[0x0][0x390] ;  /* 0x0000e400ff047b82 */ /* 0x003e220000000a00 */
[----:B------:R-:W-:Y:S02]  /*1ae0*/  IMAD.IADD R7, R0, 0x1, R17 ;  /* 0x0000000100077824 */ /* 0x000fe400078e0211 */
[----:B------:R-:W-:Y:S02]  /*1af0*/  VIADD R17, R17, 0x80 ;  /* 0x0000008011117836 */ /* 0x000fe40000000000 */
[----:B0-----:R-:W-:-:S05]  /*1b00*/  IMAD.WIDE.U32 R4, R7, 0x4, R4 ;  /* 0x0000000407047825 */ /* 0x001fca00078e0004 */
[----:B--2---:R0:W-:Y:S02]  /*1b10*/  STG.E desc[UR4][R4.64], R20 ;  /* 0x0000001404007986 */ /* 0x0041e4000c101904 */
.L_x_17485:
[----:B------:R-:W-:-:S13]  /*1b20*/  ISETP.GE.U32.AND P0, PT, R17, R16, PT ;  /* 0x000000101100720c */ /* 0x000fda0003f06070 */
[----:B------:R-:W-:Y:S05]  /*1b30*/  @P0 BREAK.RELIABLE B1 ;  /* 0x0000000000010942 */ /* 0x000fea0003800100 */
[----:B------:R-:W-:Y:S05]  /*1b40*/  @P0 BRA `(.L_x_17487) ;  /* 0x0000000000300947 */ /* 0x000fea0003800000 */
[----:B01----:R-:W0:Y:S01]  /*1b50*/  LDC.64 R4, c[0x0][0x390] ;  /* 0x0000e400ff047b82 */ /* 0x003e220000000a00 */
[----:B------:R-:W-:Y:S01]  /*1b60*/  IADD3 R7, PT, PT, R0, R17, RZ ;  /* 0x0000001100077210 */ /* 0x000fe20007ffe0ff */
[----:B------:R-:W-:-:S04]  /*1b70*/  VIADD R17, R17, 0x80 ;  /* 0x0000008011117836 */ /* 0x000fc80000000000 */
[----:B0-----:R-:W-:-:S05]  /*1b80*/  IMAD.WIDE.U32 R4, R7, 0x4, R4 ;  /* 0x0000000407047825 */ /* 0x001fca00078e0004 */
[----:B--2---:R0:W-:Y:S02]  /*1b90*/  STG.E desc[UR4][R4.64], R21 ;  /* 0x0000001504007986 */ /* 0x0041e4000c101904 */
.L_x_17486:
[----:B------:R-:W-:Y:S05]  /*1ba0*/  BSYNC.RELIABLE B1 ;  /* 0x0000000000017941 */ /* 0x000fea0003800100 */
.L_x_17481:
[----:B------:R-:W-:-:S13]  /*1bb0*/  ISETP.GE.U32.AND P0, PT, R17, R16, PT ;  /* 0x000000101100720c */ /* 0x000fda0003f06070 */
[----:B01----:R-:W0:Y:S01]  /*1bc0*/  @!P0 LDC.64 R4, c[0x0][0x390] ;  /* 0x0000e400ff048b82 */ /* 0x003e220000000a00 */
[----:B------:R-:W-:Y:S02]  /*1bd0*/  @!P0 IMAD.IADD R7, R0, 0x1, R17 ;  /* 0x0000000100078824 */ /* 0x000fe400078e0211 */
[----:B------:R-:W-:Y:S02]  /*1be0*/  @!P0 VIADD R17, R17, 0x80 ;  /* 0x0000008011118836 */ /* 0x000fe40000000000 */
[----:B0-----:R-:W-:-:S05]  /*1bf0*/  @!P0 IMAD.WIDE.U32 R4, R7, 0x4, R4 ;  /* 0x0000000407048825 */ /* 0x001fca00078e0004 */
[----:B--2---:R0:W-:Y:S02]  /*1c00*/  @!P0 STG.E desc[UR4][R4.64], R15 ;  /* 0x0000000f04008986 */ /* 0x0041e4000c101904 */
.L_x_17487:
[----:B------:R-:W-:Y:S05]  /*1c10*/  BSYNC.RECONVERGENT B0 ;  /* 0x0000000000007941 */ /* 0x000fea0003800200 */
.L_x_17480:
[----:B------:R-:W-:Y:S05]  /*1c20*/  WARPSYNC.ALL ;  /* 0x0000000000007948 */ /* 0x000fea0003800000 */
[----:B------:R-:W-:-:S13]  /*1c30*/  ISETP.GE.U32.AND P0, PT, R17, R16, PT ;  /* 0x000000101100720c */ /* 0x000fda0003f06070 */
[----:B------:R-:W-:Y:S05]  /*1c40*/  @P0 EXIT ;  /* 0x000000000000094d */ /* 0x000fea0003800000 */
[----:B01----:R-:W0:Y:S01]  /*1c50*/  LDC.64 R4, c[0x0][0x390] ;  /* 0x0000e400ff047b82 */ /* 0x003e220000000a00 */
[----:B------:R-:W-:-:S05]  /*1c60*/  IADD3 R17, PT, PT, R0, R17, RZ ;  /* 0x0000001100117210 */ /* 0x000fca0007ffe0ff */
[----:B0-----:R-:W-:-:S05]  /*1c70*/  IMAD.WIDE.U32 R4, R17, 0x4, R4 ;  /* 0x0000000411047825 */ /* 0x001fca00078e0004 */
[----:B--2---:R-:W-:Y:S01]  /*1c80*/  STG.E desc[UR4][R4.64], R3 ;  /* 0x0000000304007986 */ /* 0x004fe2000c101904 */
[----:B------:R-:W-:Y:S05]  /*1c90*/  EXIT ;  /* 0x000000000000794d */ /* 0x000fea0003800000 */
.L_x_17447:
        /* <DEDUP_REMOVED lines=9> */
[----:B--2---:R-:W-:-:S06]  /*1d30*/  IMAD R12, R10, R10, RZ ;  /* 0x0000000a0a0c7224 */ /* 0x004fcc00078e02ff */
        /* <DEDUP_REMOVED lines=32> */
[----:B-----5:R-:W-:Y:S05]  /*1f40*/  CALL.REL.NOINC `($__internal_40_$__cuda_sm20_dblrcp_rn_slowpath_v3) ;  /* 0x0000001000a47944 */ /* 0x020fea0003c00000 */
.L_x_17489:
[----:B------:R-:W-:Y:S05]  /*1f50*/  BSYNC.RECONVERGENT B1 ;  /* 0x0000000000017941 */ /* 0x000fea0003800200 */
.L_x_17488:
[----:B------:R-:W-:Y:S01]  /*1f60*/  IMAD R12, R11, R11, RZ ;  /* 0x0000000b0b0c7224 */ /* 0x000fe200078e02ff */
[----:B------:R-:W-:Y:S01]  /*1f70*/  F2I.F64.TRUNC R10, R18 ;  /* 0x00000012000a7311 */ /* 0x000fe2000030d100 */
[----:B------:R-:W-:-:S15]  /*1f80*/  BSSY.RECONVERGENT B1, `(.L_x_17490) ;  /* 0x0000026000017945 */ /* 0x000fde0003800200 */
[----:B------:R-:W-:-:S15]  /*1f90*/  NOP ;  /* 0x0000000000007918 */ /* 0x000fde0000000000 */
[----:B------:R-:W-:-:S15]  /*1fa0*/  NOP ;  /* 0x0000000000007918 */ /* 0x000fde0000000000 */
[----:B------:R-:W-:-:S15]  /*1fb0*/  NOP ;  /* 0x0000000000007918 */ /* 0x000fde0000000000 */
[----:B------:R-:W-:-:S03]  /*1fc0*/  NOP ;  /* 0x0000000000007918 */ /* 0x000fc60000000000 */
        /* <DEDUP_REMOVED lines=32> */
[----:B-----5:R-:W-:Y:S05]  /*21d0*/  CALL.REL.NOINC `($__internal_40_$__cuda_sm20_dblrcp_rn_slowpath_v3) ;  /* 0x0000001000007944 */ /* 0x020fea0003c00000 */
.L_x_17491:
[----:B------:R-:W-:Y:S05]  /*21e0*/  BSYNC.RECONVERGENT B1 ;  /* 0x0000000000017941 */ /* 0x000fea0003800200 */
.L_x_17490:
[----:B-----5:R-:W-:Y:S01]  /*21f0*/  IMAD R12, R16, R16, RZ ;  /* 0x00000010100c7224 */ /* 0x020fe200078e02ff */
        /* <DEDUP_REMOVED lines=39> */
.L_x_17493:
[----:B------:R-:W-:Y:S05]  /*2470*/  BSYNC.RECONVERGENT B1 ;  /* 0x0000000000017941 */ /* 0x000fea0003800200 */
.L_x_17492:
        /* <DEDUP_REMOVED lines=39> */
[----:B------:R-:W-:Y:S05]  /*26f0*/  CALL.REL.NOINC `($__internal_40_$__cuda_sm20_dblrcp_rn_slowpath_v3) ;  /* 0x0000000800b87944 */ /* 0x000fea0003c00000 */
.L_x_17495:
[----:B------:R-:W-:Y:S05]  /*2700*/  BSYNC.RECONVERGENT B1 ;  /* 0x0000000000017941 */ /* 0x000fea0003800200 */
.L_x_17494:
        /* <DEDUP_REMOVED lines=40> */
.L_x_17497:
[----:B------:R-:W-:Y:S05]  /*2990*/  BSYNC.RECONVERGENT B1 ;  /* 0x0000000000017941 */ /* 0x000fea0003800200 */
.L_x_17496:
        /* <DEDUP_REMOVED lines=40> */
.L_x_17499:
[----:B------:R-:W-:Y:S05]  /*2c20*/  BSYNC.RECONVERGENT B1 ;  /* 0x0000000000017941 */ /* 0x000fea0003800200 */
.L_x_17498:
        /* <DEDUP_REMOVED lines=40> */
.L_x_17501:
[----:B------:R-:W-:Y:S05]  /*2eb0*/  BSYNC.RECONVERGENT B1 ;  /* 0x0000000000017941 */ /* 0x000fea0003800200 */
.L_x_17500:
        /* <DEDUP_REMOVED lines=40> */
.L_x_17503:
[----:B------:R-:W-:Y:S05]  /*3140*/  BSYNC.RECONVERGENT B1 ;  /* 0x0000000000017941 */ /* 0x000fea0003800200 */
.L_x_17502:
[----:B------:R-:W0:Y:S01]  /*3150*/  LDC.64 R4, c[0x0][0x390] ;  /* 0x0000e400ff047b82 */ /* 0x000e220000000a00 */
[----:B------:R-:W1:Y:S01]  /*3160*/  F2I.F64.TRUNC R9, R18 ;  /* 0x0000001200097311 */ /* 0x000e62000030d100 */
[----:B0-----:R-:W-:-:S04]  /*3170*/  IMAD.WIDE.U32 R4, R0, 0x4, R4 ;  /* 0x0000000400047825 */ /* 0x001fc800078e0004 */
[----:B------:R-:W-:-:S05]  /*3180*/  IMAD.WIDE.U32 R4, R2, 0x8, R4 ;  /* 0x0000000802047825 */ /* 0x000fca00078e0004 */
[----:B------:R-:W-:Y:S04]  /*3190*/  STG.E.64 desc[UR4][R4.64], R10 ;  /* 0x0000000a04007986 */ /* 0x000fe8000c101b04 */
[----:B------:R-:W-:Y:S04]  /*31a0*/  STG.E.64 desc[UR4][R4.64+0x400], R16 ;  /* 0x0004001004007986 */ /* 0x000fe8000c101b04 */
[----:B------:R-:W-:Y:S04]  /*31b0*/  STG.E.64 desc[UR4][R4.64+0x800], R14 ;  /* 0x0008000e04007986 */ /* 0x000fe8000c101b04 */
[----:B-1----:R-:W-:Y:S01]  /*31c0*/  STG.E.64 desc[UR4][R4.64+0xc00], R8 ;  /* 0x000c000804007986 */ /* 0x002fe2000c101b04 */
[----:B------:R-:W-:Y:S05]  /*31d0*/  EXIT ;  /* 0x000000000000794d */ /* 0x000fea0003800000 */
        .weak           $__internal_40_$__cuda_sm20_dblrcp_rn_slowpath_v3
        .type           $__internal_40_$__cuda_sm20_dblrcp_rn_slowpath_v3,@function
        .size           $__internal_40_$__cuda_sm20_dblrcp_rn_slowpath_v3,(.L_x_60634 - $__internal_40_$__cuda_sm20_dblrcp_rn_slowpath_v3)
$__internal_40_$__cuda_sm20_dblrcp_rn_slowpath_v3:
        /* <DEDUP_REMOVED lines=56> */
.L_x_17507:
        /* <DEDUP_REMOVED lines=33> */
.L_x_17505:
[----:B------:R-:W-:Y:S01]  /*3770*/  LOP3.LUT R19, R13, 0x80000, RZ, 0xfc, !PT ;  /* 0x000800000d137812 */ /* 0x000fe200078efcff */
[----:B------:R-:W-:-:S07]  /*3780*/  IMAD.MOV.U32 R18, RZ, RZ, R12 ;  /* 0x000000ffff127224 */ /* 0x000fce00078e000c */
.L_x_17506:
[----:B------:R-:W-:Y:S05]  /*3790*/  BSYNC.RECONVERGENT B0 ;  /* 0x0000000000007941 */ /* 0x000fea0003800200 */
.L_x_17504:
[----:B------:R-:W-:-:S04]  /*37a0*/  IMAD.MOV.U32 R5, RZ, RZ, 0x0 ;  /* 0x00000000ff057424 */ /* 0x000fc800078e00ff */
[----:B------:R-:W-:Y:S05]  /*37b0*/  RET.REL.NODEC R4 `(_ZN2at6native29vectorized_elementwise_kernelILi2EZNS0_50_GLOBAL__N__2680c7bb_12_PowKernel_cu_7dd49032_317029pow_tensor_scalar_kernel_implIiiEEvRNS_18TensorIteratorBaseET0_EUliE1_St5arrayIPcLm2EEEEviS6_T1_) ;  /* 0xffffffc804107950 */ /* 0x000fea0003c3ffff */
.L_x_17508:
        /* <DEDUP_REMOVED lines=12> */
.L_x_60634:


//--------------------- .text._ZN2at6native29vectorized_elementwise_kernelILi4EZNS0_50_GLOBAL__N__2680c7bb_12_PowKernel_cu_7dd49032_317029pow_tensor_scalar_kernel_implIiiEEvRNS_18TensorIteratorBaseET0_EUliE1_St5arrayIPcLm2EEEEviS6_T1_ --------------------------
	.section	.text._ZN2at6native29vectorized_elementwise_kernelILi4EZNS0_50_GLOBAL__N__2680c7bb_12_PowKernel_cu_7dd49032_317029pow_tensor_scalar_kernel_implIiiEEvRNS_18TensorIteratorBaseET0_EUliE1_St5arrayIPcLm2EEEEviS6_T1_,"ax",@progbits
	.align	128
        .global         _ZN2at6native29vectorized_elementwise_kernelILi4EZNS0_50_GLOBAL__N__2680c7bb_12_PowKernel_cu_7dd49032_317029pow_tensor_scalar_kernel_implIiiEEvRNS_18TensorIteratorBaseET0_EUliE1_St5arrayIPcLm2EEEEviS6_T1_
        .type           _ZN2at6native29vectorized_elementwise_kernelILi4EZNS0_50_GLOBAL__N__2680c7bb_12_PowKernel_cu_7dd49032_317029pow_tensor_scalar_kernel_implIiiEEvRNS_18TensorIteratorBaseET0_EUliE1_St5arrayIPcLm2EEEEviS6_T1_,@function
        .size           _ZN2at6native29vectorized_elementwise_kernelILi4EZNS0_50_GLOBAL__N__2680c7bb_12_PowKernel_cu_7dd49032_317029pow_tensor_scalar_kernel_implIiiEEvRNS_18TensorIteratorBaseET0_EUliE1_St5arrayIPcLm2EEEEviS6_T1_,(.L_x_60635 - _ZN2at6native29vectorized_elementwise_kernelILi4EZNS0_50_GLOBAL__N__2680c7bb_12_PowKernel_cu_7dd49032_317029pow_tensor_scalar_kernel_implIiiEEvRNS_18TensorIteratorBaseET0_EUliE1_St5arrayIPcLm2EEEEviS6_T1_)
        .other          _ZN2at6native29vectorized_elementwise_kernelILi4EZNS0_50_GLOBAL__N__2680c7bb_12_PowKernel_cu_7dd49032_317029pow_tensor_scalar_kernel_implIiiEEvRNS_18TensorIteratorBaseET0_EUliE1_St5arrayIPcLm2EEEEviS6_T1_,@"STO_CUDA_ENTRY STV_DEFAULT"
_ZN2at6native29vectorized_elementwise_kernelILi4EZNS0_50_GLOBAL__N__2680c7bb_12_PowKernel_cu_7dd49032_317029pow_tensor_scalar_kernel_implIiiEEvRNS_18TensorIteratorBaseET0_EUliE1_St5arrayIPcLm2EEEEviS6_T1_:
.text._ZN2at6native29vectorized_elementwise_kernelILi4EZNS0_50_GLOBAL__N__2680c7bb_12_PowKernel_cu_7dd49032_317029pow_tensor_scalar_kernel_implIiiEEvRNS_18TensorIteratorBaseET0_EUliE1_St5arrayIPcLm2EEEEviS6_T1_:
        /* <DEDUP_REMOVED lines=99> */
[----:B------:R-:W-:Y:S05]  /*0630*/  CALL.REL.NOINC `($__internal_41_$__cuda_sm20_dblrcp_rn_slowpath_v3) ;  /* 0x0000002800d87944 */ /* 0x000fea0003c00000 */
.L_x_17513:
[----:B------:R-:W-:Y:S05]  /*0640*/  BSYNC.RECONVERGENT B2 ;  /* 0x0000000000027941 */ /* 0x000fea0003800200 */
.L_x_17512:
[----:B------:R0:W1:Y:S02]  /*0650*/  F2I.F64.TRUNC R11, R16 ;  /* 0x00000010000b7311 */ /* 0x000064000030d100 */
.L_x_17511:
[----:B------:R-:W-:Y:S05]  /*0660*/  BSYNC.RECONVERGENT B1 ;  /* 0x0000000000017941 */ /* 0x000fea0003800200 */
.L_x_17510:
[----:B------:R-:W-:Y:S01]  /*0670*/  VIADD R10, R15, 0x80 ;  /* 0x000000800f0a7836 */ /* 0x000fe20000000000 */
[----:B------:R-:W-:Y:S04]  /*0680*/  BSSY.RECONVERGENT B1, `(.L_x_17514) ;  /* 0x0000028000017945 */ /* 0x000fe80003800200 */
[----:B------:R-:W-:-:S13]  /*0690*/  ISETP.GE.U32.AND P0, PT, R10, R14, PT ;  /* 0x0000000e0a00720c */ /* 0x000fda0003f06070 */
[----:B------:R-:W-:Y:S05]  /*06a0*/  @P0 BRA `(.L_x_17515) ;  /* 0x0000000000940947 */ /* 0x000fea0003800000 */
[----:B-----5:R-:W-:Y:S01]  /*06b0*/  IMAD R6, R9, R9, RZ ;  /* 0x0000000909067224 */ /* 0x020fe200078e02ff */
        /* <DEDUP_REMOVED lines=18> */
[----:B--2---:R-:W0:-:S15]  /*07e0*/  DFMA R4, R18, R4, R18 ;  /* 0x000000041204722b */ /* 0x004e1e0000000012 */
        /* <DEDUP_REMOVED lines=14> */
[----:B-1----:R-:W-:Y:S05]  /*08d0*/  CALL.REL.NOINC `($__internal_41_$__cuda_sm20_dblrcp_rn_slowpath_v3) ;  /* 0x0000002800307944 */ /* 0x002fea0003c00000 */
.L_x_17517:
[----:B------:R-:W-:Y:S05]  /*08e0*/  BSYNC.RECONVERGENT B2 ;  /* 0x0000000000027941 */ /* 0x000fea0003800200 */
.L_x_17516:
[----:B------:R2:W3:Y:S02]  /*08f0*/  F2I.F64.TRUNC R9, R16 ;  /* 0x0000001000097311 */ /* 0x0004e4000030d100 */
.L_x_17515:
[----:B------:R-:W-:Y:S05]  /*0900*/  BSYNC.RECONVERGENT B1 ;  /* 0x0000000000017941 */ /* 0x000fea0003800200 */
.L_x_17514:
[----:B-----5:R-:W-:Y:S01]  /*0910*/  IADD3 R3, PT, PT, R15, 0x100, RZ ;  /* 0x000001000f037810 */ /* 0x020fe20007ffe0ff */
[----:B------:R-:W-:Y:S03]  /*0920*/  BSSY.RECONVERGENT B1, `(.L_x_17518) ;  /* 0x0000028000017945 */ /* 0x000fe60003800200 */
[----:B------:R-:W-:-:S13]  /*0930*/  ISETP.GE.U32.AND P0, PT, R3, R14, PT ;  /* 0x0000000e0300720c */ /* 0x000fda0003f06070 */
[----:B------:R-:W-:Y:S05]  /*0940*/  @P0 BRA `(.L_x_17519) ;  /* 0x0000000000940947 */ /* 0x000fea0003800000 */
[----:B------:R-:W-:Y:S01]  /*0950*/  IMAD R6, R8, R8, RZ ;  /* 0x0000000808067224 */ /* 0x000fe200078e02ff */
[----:B------:R-:W-:Y:S05]  /*0960*/  BSSY.RECONVERGENT B2, `(.L_x_17520) ;  /* 0x0000022000027945 */ /* 0x000fea0003800200 */
[----:B------:R-:W4:Y:S02]  /*0970*/  I2F.F64.U32 R6, R6 ;  /* 0x0000000600067312 */ /* 0x000f240000201800 */
[----:B----4-:R-:W-:-:S05]  /*0980*/  VIADD R18, R7, 0x300402 ;  /* 0x0030040207127836 */ /* 0x010fca0000000000 */
[----:B------:R-:W-:Y:S01]  /*0990*/  FSETP.GEU.AND P0, PT, |R18|, 5.8789094863358348022e-39, PT ;  /* 0x004004021200780b */ /* 0x000fe20003f0e200 */
[----:B------:R-:W4:-:S15]  /*09a0*/  MUFU.RCP64H R19, R7 ;  /* 0x0000000700137308 */ /* 0x000f1e0000001800 */
[----:B------:R-:W-:-:S15]  /*09b0*/  NOP ;  /* 0x0000000000007918 */ /* 0x000fde0000000000 */
[----:B------:R-:W-:-:S15]  /*09c0*/  NOP ;  /* 0x0000000000007918 */ /* 0x000fde0000000000 */
[----:B------:R-:W-:-:S11]  /*09d0*/  NOP ;  /* 0x0000000000007918 */ /* 0x000fd60000000000 */
[----:B----4-:R-:W4:-:S15]  /*09e0*/  DFMA R4, -R6, R18, 1 ;  /* 0x3ff000000604742b */ /* 0x010f1e0000000112 */
[----:B------:R-:W-:-:S15]  /*09f0*/  NOP ;  /* 0x0000000000007918 */ /* 0x000fde0000000000 */
[----:B------:R-:W-:-:S15]  /*0a00*/  NOP ;  /* 0x0000000000007918 */ /* 0x000fde0000000000 */
[----:B------:R-:W-:-:S15]  /*0a10*/  NOP ;  /* 0x0000000000007918 */ /* 0x000fde0000000000 */
[----:B------:R-:W-:-:S04]  /*0a20*/  NOP ;  /* 0x0000000000007918 */ /* 0x000fc80000000000 */
[----:B----4-:R-:W4:-:S15]  /*0a30*/  DFMA R4, R4, R4, R4 ;  /* 0x000000040404722b */ /* 0x010f1e0000000004 */
[----:B------:R-:W-:-:S15]  /*0a40*/  NOP ;  /* 0x0000000000007918 */ /* 0x000fde0000000000 */
[----:B------:R-:W-:-:S15]  /*0a50*/  NOP ;  /* 0x0000000000007918 */ /* 0x000fde0000000000 */
[----:B------:R-:W-:-:S15]  /*0a60*/  NOP ;  /* 0x0000000000007918 */ /* 0x000fde0000000000 */
[----:B------:R-:W-:-:S04]  /*0a70*/  NOP ;  /* 0x0000000000007918 */ /* 0x000fc80000000000 */
[----:B----4-:R-:W0:-:S15]  /*0a80*/  DFMA R4, R18, R4, R18 ;  /* 0x000000041204722b */ /* 0x010e1e0000000012 */
[----:B------:R-:W-:-:S15]  /*0a90*/  NOP ;  /* 0x0000000000007918 */ /* 0x000fde0000000000 */
[----:B------:R-:W-:-:S15]  /*0aa0*/  NOP ;  /* 0x0000000000007918 */ /* 0x000fde0000000000 */
[----:B------:R-:W-:-:S15]  /*0ab0*/  NOP ;  /* 0x0000000000007918 */ /* 0x000fde0000000000 */
[----:B------:R-:W-:-:S04]  /*0ac0*/  NOP ;  /* 0x0000000000007918 */ /* 0x000fc80000000000 */
[----:B0-2---:R-:W0:-:S15]  /*0ad0*/  DFMA R16, -R6, R4, 1 ;  /* 0x3ff000000610742b */ /* 0x005e1e0000000104 */
        /* <DEDUP_REMOVED lines=9> */
[----:B-1-3--:R-:W-:Y:S05]  /*0b70*/  CALL.REL.NOINC `($__internal_41_$__cuda_sm20_dblrcp_rn_slowpath_v3) ;  /* 0x0000002400887944 */ /* 0x00afea0003c00000 */
.L_x_17521:
[----:B------:R-:W-:Y:S05]  /*0b80*/  BSYNC.RECONVERGENT B2 ;  /* 0x0000000000027941 */ /* 0x000fea0003800200 */
.L_x_17520:
[----:B------:R4:W0:Y:S02]  /*0b90*/  F2I.F64.TRUNC R8, R16 ;  /* 0x0000001000087311 */ /* 0x000824000030d100 */
.L_x_17519:
[----:B------:R-:W-:Y:S05]  /*0ba0*/  BSYNC.RECONVERGENT B1 ;  /* 0x0000000000017941 */ /* 0x000fea0003800200 */
.L_x_17518:
        /* <DEDUP_REMOVED lines=39> */
.L_x_17525:
[----:B------:R-:W-:Y:S05]  /*0e20*/  BSYNC.RECONVERGENT B2 ;  /* 0x0000000000027941 */ /* 0x000fea0003800200 */
.L_x_17524:
[----:B------:R0:W2:Y:S02]  /*0e30*/  F2I.F64.TRUNC R2, R16 ;  /* 0x0000001000027311 */ /* 0x0000a4000030d100 */
.L_x_17523:
[----:B------:R-:W-:Y:S05]  /*0e40*/  BSYNC.RECONVERGENT B1 ;  /* 0x0000000000017941 */ /* 0x000fea0003800200 */
.L_x_17522:
        /* <DEDUP_REMOVED lines=9> */
[----:B------:R-:W5:-:S15]  /*0ee0*/  MUFU.RCP64H R19, R7 ;  /* 0x0000000700137308 */ /* 0x000f5e0000001800 */
[----:B------:R-:W-:-:S15]  /*0ef0*/  NOP ;  /* 0x0000000000007918 */ /* 0x000fde0000000000 */
[----:B------:R-:W-:-:S15]  /*0f00*/  NOP ;  /* 0x0000000000007918 */ /* 0x000fde0000000000 */
[----:B------:R-:W-:-:S11]  /*0f10*/  NOP ;  /* 0x0000000000007918 */ /* 0x000fd60000000000 */
        /* <DEDUP_REMOVED lines=10> */
[----:B-----5:R-:W0:-:S15]  /*0fc0*/  DFMA R4, R18, R4, R18 ;  /* 0x000000041204722b */ /* 0x020e1e0000000012 */
[----:B------:R-:W-:-:S15]  /*0fd0*/  NOP ;  /* 0x0000000000007918 */ /* 0x000fde0000000000 */
[----:B------:R-:W-:-:S15]  /*0fe0*/  NOP ;  /* 0x0000000000007918 */ /* 0x000fde0000000000 */
[----:B------:R-:W-:-:S15]  /*0ff0*/  NOP ;  /* 0x0000000000007918 */ /* 0x000fde0000000000 */
[----:B------:R-:W-:-:S04]  /*1000*/  NOP ;  /* 0x0000000000007918 */ /* 0x000fc80000000000 */
[----:B0-2-4-:R-:W0:-:S15]  /*1010*/  DFMA R16, -R6, R4, 1 ;  /* 0x3ff000000610742b */ /* 0x015e1e0000000104 */
        /* <DEDUP_REMOVED lines=9> */
[----:B-1-3--:R-:W-:Y:S05]  /*10b0*/  CALL.REL.NOINC `($__internal_41_$__cuda_sm20_dblrcp_rn_slowpath_v3) ;  /* 0x0000002000387944 */ /* 0x00afea0003c00000 */
.L_x_17529:
[----:B------:R-:W-:Y:S05]  /*10c0*/  BSYNC.RECONVERGENT B2 ;  /* 0x0000000000027941 */ /* 0x000fea0003800200 */
.L_x_17528:
[----:B------:R0:W2:Y:S02]  /*10d0*/  F2I.F64.TRUNC R20, R16 ;  /* 0x0000001000147311 */ /* 0x0000a4000030d100 */
.L_x_17527:
[----:B------:R-:W-:Y:S05]  /*10e0*/  BSYNC.RECONVERGENT B1 ;  /* 0x0000000000017941 */ /* 0x000fea0003800200 */
.L_x_17526:
        /* <DEDUP_REMOVED lines=39> */
.L_x_17533:
[----:B------:R-:W-:Y:S05]  /*1360*/  BSYNC.RECONVERGENT B2 ;  /* 0x0000000000027941 */ /* 0x000fea0003800200 */
.L_x_17532:
[----:B------:R0:W2:Y:S02]  /*1370*/  F2I.F64.TRUNC R21, R16 ;  /* 0x0000001000157311 */ /* 0x0000a4000030d100 */
.L_x_17531:
[----:B------:R-:W-:Y:S05]  /*1380*/  BSYNC.RECONVERGENT B1 ;  /* 0x0000000000017941 */ /* 0x000fea0003800200 */
.L_x_17530:
        /* <DEDUP_REMOVED lines=39> */
.L_x_17537:
[----:B------:R-:W-:Y:S05]  /*1600*/  BSYNC.RECONVERGENT B2 ;  /* 0x0000000000027941 */ /* 0x000fea0003800200 */
.L_x_17536:
[----:B------:R0:W2:Y:S02]  /*1610*/  F2I.F64.TRUNC R13, R16 ;  /* 0x00000010000d7311 */ /* 0x0000a4000030d100 */
.L_x_17535:
[----:B------:R-:W-:Y:S05]  /*1620*/  BSYNC.RECONVERGENT B1 ;  /* 0x0000000000017941 */ /* 0x000fea0003800200 */
.L_x_17534:
        /* <DEDUP_REMOVED lines=39> */
.L_x_17541:
[----:B------:R-:W-:Y:S05]  /*18a0*/  BSYNC.RECONVERGENT B2 ;  /* 0x0000000000027941 */ /* 0x000fea0003800200 */
.L_x_17540:
[----:B------:R0:W2:Y:S02]  /*18b0*/  F2I.F64.TRUNC R3, R16 ;  /* 0x0000001000037311 */ /* 0x0000a4000030d100 */
.L_x_17539:
[----:B------:R-:W-:Y:S05]  /*18c0*/  BSYNC.RECONVERGENT B1 ;  /* 0x0000000000017941 */ /* 0x000fea0003800200 */
.L_x_17538:
        /* <DEDUP_REMOVED lines=16> */
.L_x_17544:
[----:B------:R-:W-:-:S13]  /*19d0*/  ISETP.GE.U32.AND P0, PT, R15, R14, PT ;  /* 0x0000000e0f00720c */ /* 0x000fda0003f06070 */
[----:B------:R-:W-:Y:S05]  /*19e0*/  @P0 BRA `(.L_x_17546) ;  /* 0x0000000000300947 */ /* 0x000fea0003800000 */
[----:B-1----:R-:W1:Y:S01]  /*19f0*/  LDC.64 R4, c[0x0][0x390] ;  /* 0x0000e400ff047b82 */ /* 0x002e620000000a00 */
[----:B------:R-:W-:Y:S02]  /*1a00*/  IMAD.IADD R7, R0, 0x1, R15 ;  /* 0x0000000100077824 */ /* 0x000fe400078e020f */
[----:B------:R-:W-:Y:S02]  /*1a10*/  VIADD R15, R15, 0x80 ;  /* 0x000000800f0f7836 */ /* 0x000fe40000000000 */
[----:B-1----:R-:W-:-:S05]  /*1a20*/  IMAD.WIDE.U32 R4, R7, 0x4, R4 ;  /* 0x0000000407047825 */ /* 0x002fca00078e0004 */
[----:B0-----:R0:W-:Y:S02]  /*1a30*/  STG.E desc[UR4][R4.64], R8 ;  /* 0x0000000804007986 */ /* 0x0011e4000c101904 */
.L_x_17545:
[----:B------:R-:W-:-:S13]  /*1a40*/  ISETP.GE.U32.AND P0, PT, R15, R14, PT ;  /* 0x0000000e0f00720c */ /* 0x000fda0003f06070 */
[----:B------:R-:W-:Y:S05]  /*1a50*/  @P0 BRA `(.L_x_17547) ;  /* 0x0000000000300947 */ /* 0x000fea0003800000 */
[----:B01----:R-:W0:Y:S01]  /*1a60*/  LDC.64 R4, c[0x0][0x390] ;  /* 0x0000e400ff047b82 */ /* 0x003e220000000a00 */
[----:B------:R-:W-:Y:S01]  /*1a70*/  IADD3 R7, PT, PT, R0, R15, RZ ;  /* 0x0000000f00077210 */ /* 0x000fe20007ffe0ff */
[----:B------:R-:W-:-:S04]  /*1a80*/  VIADD R15, R15, 0x80 ;  /* 0x000000800f0f7836 */ /* 0x000fc80000000000 */
[----:B0-----:R-:W-:-:S05]  /*1a90*/  IMAD.WIDE.U32 R4, R7, 0x4, R4 ;  /* 0x0000000407047825 */ /* 0x001fca00078e0004 */
[----:B--2---:R0:W-:Y:S02]  /*1aa0*/  STG.E desc[UR4][R4.64], R2 ;  /* 0x0000000204007986 */ /* 0x0041e4000c101904 */
.L_x_17546:
[----:B------:R-:W-:-:S13]  /*1ab0*/  ISETP.GE.U32.AND P0, PT, R15, R14, PT ;  /* 0x0000000e0f00720c */ /* 0x000fda0003f06070 */
[----:B------:R-:W-:Y:S05]  /*1ac0*/  @P0 BRA `(.L_x_17548) ;  /* 0x0000000000340947 */ /* 0x000fea0003800000 */
[----:B01----:R-:W0:Y:S01]  /*1ad0*/  LDC.64 R4, c[0x0][0x390] ;  /* 0x0000e400ff047b82 */ /* 0x003e220000000a00 */
[----:B------:R-:W-:Y:S02]  /*1ae0*/  IMAD.IADD R7, R0, 0x1, R15 ;  /* 0x0000000100077824 */ /* 0x000fe400078e020f */
[----:B------:R-:W-:Y:S02]  /*1af0*/  VIADD R15, R15, 0x80 ;  /* 0x000000800f0f7836 */ /* 0x000fe40000000000 */
[----:B0-----:R-:W-:-:S05]  /*1b00*/  IMAD.WIDE.U32 R4, R7, 0x4, R4 ;  /* 0x0000000407047825 */ /* 0x001fca00078e0004 */
[----:B--2---:R0:W-:Y:S02]  /*1b10*/  STG.E desc[UR4][R4.64], R20 ;  /* 0x0000001404007986 */ /* 0x0041e4000c101904 */
.L_x_17547:
        /* <DEDUP_REMOVED lines=8> */
.L_x_17548:
[----:B------:R-:W-:Y:S05]  /*1ba0*/  BSYNC.RELIABLE B1 ;  /* 0x0000000000017941 */ /* 0x000fea0003800100 */
.L_x_17543:
[----:B------:R-:W-:-:S13]  /*1bb0*/  ISETP.GE.U32.AND P0, PT, R15, R14, PT ;  /* 0x0000000e0f00720c */ /* 0x000fda0003f06070 */
[----:B01----:R-:W0:Y:S01]  /*1bc0*/  @!P0 LDC.64 R4, c[0x0][0x390] ;  /* 0x0000e400ff048b82 */ /* 0x003e220000000a00 */
[----:B------:R-:W-:Y:S02]  /*1bd0*/  @!P0 IMAD.IADD R7, R0, 0x1, R15 ;  /* 0x0000000100078824 */ /* 0x000fe400078e020f */
[----:B------:R-:W-:Y:S02]  /*1be0*/  @!P0 VIADD R15, R15, 0x80 ;  /* 0x000000800f0f8836 */ /* 0x000fe40000000000 */
[----:B0-----:R-:W-:-:S05]  /*1bf0*/  @!P0 IMAD.WIDE.U32 R4, R7, 0x4, R4 ;  /* 0x0000000407048825 */ /* 0x001fca00078e0004 */
[----:B--2---:R0:W-:Y:S02]  /*1c00*/  @!P0 STG.E desc[UR4][R4.64], R13 ;  /* 0x0000000d04008986 */ /* 0x0041e4000c101904 */
.L_x_17549:
[----:B------:R-:W-:Y:S05]  /*1c10*/  BSYNC.RECONVERGENT B0 ;  /* 0x0000000000007941 */ /* 0x000fea0003800200 */
.L_x_17542:
        /* <DEDUP_REMOVED lines=8> */
.L_x_17509:
[----:B------:R-:W0:Y:S01]  /*1ca0*/  S2R R2, SR_TID.X ;  /* 0x0000000000027919 */ /* 0x000e220000002100 */
[----:B------:R-:W1:Y:S02]  /*1cb0*/  LDC.64 R4, c[0x0][0x398] ;  /* 0x0000e600ff047b82 */ /* 0x000e640000000a00 */
[----:B-1----:R-:W-:-:S04]  /*1cc0*/  IMAD.WIDE.U32 R4, R0, 0x4, R4 ;  /* 0x0000000400047825 */ /* 0x002fc800078e0004 */
[----:B0-----:R-:W-:-:S05]  /*1cd0*/  IMAD.WIDE.U32 R4, R2, 0x10, R4 ;  /* 0x0000001002047825 */ /* 0x001fca00078e0004 */
[----:B------:R-:W2:Y:S04]  /*1ce0*/  LDG.E.128 R12, desc[UR4][R4.64] ;  /* 0x00000004040c7981 */ /* 0x000ea8000c1e1d00 */
[----:B------:R0:W5:Y:S01]  /*1cf0*/  LDG.E.128 R8, desc[UR4][R4.64+0x800] ;  /* 0x0008000404087981 */ /* 0x000162000c1e1d00 */
        /* <DEDUP_REMOVED lines=34> */
[----:B-----5:R-:W-:Y:S05]  /*1f20*/  CALL.REL.NOINC `($__internal_41_$__cuda_sm20_dblrcp_rn_slowpath_v3) ;  /* 0x00000010009c7944 */ /* 0x020fea0003c00000 */
.L_x_17551:
[----:B------:R-:W-:Y:S05]  /*1f30*/  BSYNC.RECONVERGENT B1 ;  /* 0x0000000000017941 */ /* 0x000fea0003800200 */
.L_x_17550:
[----:B------:R-:W-:Y:S01]  /*1f40*/  IMAD R6, R13, R13, RZ ;  /* 0x0000000d0d067224 */ /* 0x000fe200078e02ff */
        /* <DEDUP_REMOVED lines=36> */
[----:B------:R-:W-:Y:S02]  /*2190*/  MOV R4, 0x21c0 ;  /* 0x000021c000047802 */ /* 0x000fe40000000f00 */
[----:B------:R-:W-:-:S07]  /*21a0*/  IADD3 R18, PT, PT, R18, -0x100000, RZ ;  /* 0xfff0000012127810 */ /* 0x000fce0007ffe0ff */
[----:B-----5:R-:W-:Y:S05]  /*21b0*/  CALL.REL.NOINC `($__internal_41_$__cuda_sm20_dblrcp_rn_slowpath_v3) ;  /* 0x0000000c00f87944 */ /* 0x020fea0003c00000 */
.L_x_17553:
[----:B------:R-:W-:Y:S05]  /*21c0*/  BSYNC.RECONVERGENT B1 ;  /* 0x0000000000017941 */ /* 0x000fea0003800200 */
.L_x_17552:
        /* <DEDUP_REMOVED lines=39> */
[----:B-----5:R-:W-:Y:S05]  /*2440*/  CALL.REL.NOINC `($__internal_41_$__cuda_sm20_dblrcp_rn_slowpath_v3) ;  /* 0x0000000c00547944 */ /* 0x020fea0003c00000 */
.L_x_17555:
[----:B------:R-:W-:Y:S05]  /*2450*/  BSYNC.RECONVERGENT B1 ;  /* 0x0000000000017941 */ /* 0x000fea0003800200 */
.L_x_17554:
        /* <DEDUP_REMOVED lines=40> */
.L_x_17557:
[----:B------:R-:W-:Y:S05]  /*26e0*/  BSYNC.RECONVERGENT B1 ;  /* 0x0000000000017941 */ /* 0x000fea0003800200 */
.L_x_17556:
        /* <DEDUP_REMOVED lines=40> */
.L_x_17559:
[----:B------:R-:W-:Y:S05]  /*2970*/  BSYNC.RECONVERGENT B1 ;  /* 0x0000000000017941 */ /* 0x000fea0003800200 */
.L_x_17558:
        /* <DEDUP_REMOVED lines=39> */
[----:B------:R-:W-:Y:S05]  /*2bf0*/  CALL.REL.NOINC `($__internal_41_$__cuda_sm20_dblrcp_rn_slowpath_v3) ;  /* 0x0000000400687944 */ /* 0x000fea0003c00000 */
.L_x_17561:
[----:B------:R-:W-:Y:S05]  /*2c00*/  BSYNC.RECONVERGENT B1 ;  /* 0x0000000000017941 */ /* 0x000fea0003800200 */
.L_x_17560:
        /* <DEDUP_REMOVED lines=40> */
.L_x_17563:
[----:B------:R-:W-:Y:S05]  /*2e90*/  BSYNC.RECONVERGENT B1 ;  /* 0x0000000000017941 */ /* 0x000fea0003800200 */
.L_x_17562:
        /* <DEDUP_REMOVED lines=40> */
.L_x_17565:
[----:B------:R-:W-:Y:S05]  /*3120*/  BSYNC.RECONVERGENT B1 ;  /* 0x0000000000017941 */ /* 0x000fea0003800200 */
.L_x_17564:
[----:B------:R-:W0:Y:S01]  /*3130*/  LDC.64 R4, c[0x0][0x390] ;  /* 0x0000e400ff047b82 */ /* 0x000e220000000a00 */
[----:B------:R-:W1:Y:S01]  /*3140*/  F2I.F64.TRUNC R11, R16 ;  /* 0x00000010000b7311 */ /* 0x000e62000030d100 */
[----:B0-----:R-:W-:-:S04]  /*3150*/  IMAD.WIDE.U32 R4, R0, 0x4, R4 ;  /* 0x0000000400047825 */ /* 0x001fc800078e0004 */
[----:B------:R-:W-:-:S05]  /*3160*/  IMAD.WIDE.U32 R4, R2, 0x10, R4 ;  /* 0x0000001002047825 */ /* 0x000fca00078e0004 */
[----:B------:R-:W-:Y:S04]  /*3170*/  STG.E.128 desc[UR4][R4.64], R12 ;  /* 0x0000000c04007986 */ /* 0x000fe8000c101d04 */
[----:B-1----:R-:W-:Y:S01]  /*3180*/  STG.E.128 desc[UR4][R4.64+0x800], R8 ;  /* 0x0008000804007986 */ /* 0x002fe2000c101d04 */
[----:B------:R-:W-:Y:S05]  /*3190*/  EXIT ;  /* 0x000000000000794d */ /* 0x000fea0003800000 */
        .weak           $__internal_41_$__cuda_sm20_dblrcp_rn_slowpath_v3
        .type           $__internal_41_$__cuda_sm20_dblrcp_rn_slowpath_v3,@function
        .size           $__internal_41_$__cuda_sm20_dblrcp_rn_slowpath_v3,(.L_x_60635 - $__internal_41_$__cuda_sm20_dblrcp_rn_slowpath_v3)
$__internal_41_$__cuda_sm20_dblrcp_rn_slowpath_v3:
        /* <DEDUP_REMOVED lines=56> */
.L_x_17569:
        /* <DEDUP_REMOVED lines=33> */
.L_x_17567:
[----:B------:R-:W-:Y:S01]  /*3730*/  LOP3.LUT R17, R7, 0x80000, RZ, 0xfc, !PT ;  /* 0x0008000007117812 */ /* 0x000fe200078efcff */
[----:B------:R-:W-:-:S07]  /*3740*/  IMAD.MOV.U32 R16, RZ, RZ, R6 ;  /* 0x000000ffff107224 */ /* 0x000fce00078e0006 */
.L_x_17568:
[----:B------:R-:W-:Y:S05]  /*3750*/  BSYNC.RECONVERGENT B0 ;  /* 0x0000000000007941 */ /* 0x000fea0003800200 */
.L_x_17566:
[----:B------:R-:W-:-:S04]  /*3760*/  IMAD.MOV.U32 R5, RZ, RZ, 0x0 ;  /* 0x00000000ff057424 */ /* 0x000fc800078e00ff */
[----:B------:R-:W-:Y:S05]  /*3770*/  RET.REL.NODEC R4 `(_ZN2at6native29vectorized_elementwise_kernelILi4EZNS0_50_GLOBAL__N__2680c7bb_12_PowKernel_cu_7dd49032_317029pow_tensor_scalar_kernel_implIiiEEvRNS_18TensorIteratorBaseET0_EUliE1_St5arrayIPcLm2EEEEviS6_T1_) ;  /* 0xffffffc804207950 */ /* 0x000fea0003c3ffff */
.L_x_17570:
        /* <DEDUP_REMOVED lines=16> */
.L_x_60635:


//--------------------- .text._ZN2at6native29vectorized_elementwise_kernelILi8EZNS0_50_GLOBAL__N__2680c7bb_12_PowKernel_cu_7dd49032_317029pow_tensor_scalar_kernel_implIiiEEvRNS_18TensorIteratorBaseET0_EUliE1_St5arrayIPcLm2EEEEviS6_T1_ --------------------------
	.section	.text._ZN2at6native29vectorized_elementwise_kernelILi8EZNS0_50_GLOBAL__N__2680c7bb_12_PowKernel_cu_7dd49032_317029pow_tensor_scalar_kernel_implIiiEEvRNS_18TensorIteratorBaseET0_EUliE1_St5arrayIPcLm2EEEEviS6_T1_,"ax",@progbits
	.align	128
        .global         _ZN2at6native29vectorized_elementwise_kernelILi8EZNS0_50_GLOBAL__N__2680c7bb_12_PowKernel_cu_7dd49032_317029pow_tensor_scalar_kernel_implIiiEEvRNS_18TensorIteratorBaseET0_EUliE1_St5arrayIPcLm2EEEEviS6_T1_
        .type           _ZN2at6native29vectorized_elementwise_kernelILi8EZNS0_50_GLOBAL__N__2680c7bb_12_PowKernel_cu_7dd49032_317029pow_tensor_scalar_kernel_implIiiEEvRNS_18TensorIteratorBaseET0_EUliE1_St5arrayIPcLm2EEEEviS6_T1_,@function
        .size           _ZN2at6native29vectorized_elementwise_kernelILi8EZNS0_50_GLOBAL__N__2680c7bb_12_PowKernel_cu_7dd49032_317029pow_tensor_scalar_kernel_implIiiEEvRNS_18TensorIteratorBaseET0_EUliE1_St5arrayIPcLm2EEEEviS6_T1_,(.L_x_60883 - _ZN2at6native29vectorized_elementwise_kernelILi8EZNS0_50_GLOBAL__N__2680c7bb_12_PowKernel_cu_7dd49032_317029pow_tensor_scalar_kernel_implIiiEEvRNS_18TensorIteratorBaseET0_EUliE1_St5arrayIPcLm2EEEEviS6_T1_)
        .other          _ZN2at6native29vectorized_elementwise_kernelILi8EZNS0_50_GLOBAL__N__2680c7bb_12_PowKernel_cu_7dd49032_317029pow_tensor_scalar_kernel_implIiiEEvRNS_18TensorIteratorBaseET0_EUliE1_St5arrayIPcLm2EEEEviS6_T1_,@"STO_CUDA_ENTRY STV_DEFAULT"
_ZN2at6native29vectorized_elementwise_kernelILi8EZNS0_50_GLOBAL__N__2680c7bb_12_PowKernel_cu_7dd49032_317029pow_tensor_scalar_kernel_implIiiEEvRNS_18TensorIteratorBaseET0_EUliE1_St5arrayIPcLm2EEEEviS6_T1_:
.text._ZN2at6native29vectorized_elementwise_kernelILi8EZNS0_50_GLOBAL__N__2680c7bb_12_PowKernel_cu_7dd49032_317029pow_tensor_scalar_kernel_implIiiEEvRNS_18TensorIteratorBaseET0_EUliE1_St5arrayIPcLm2EEEEviS6_T1_:
[----:B------:R-:W-:Y:S01]  /*0000*/  LDC R1, c[0x0][0x37c] ;  /* 0x0000df00ff017b82 */ /* 0x000fe20000000800 */
[----:B------:R-:W-:Y:S05]  /*0010*/  EXIT ;  /* 0x000000000000794d */ /* 0x000fea0003800000 */
.L_x_17571:
        /* <DEDUP_REMOVED lines=14> */
.L_x_60883:


//--------------------- .text._ZN2at6native18elementwise_kernelILi128ELi4EZNS0_15gpu_kernel_implIZNS0_50_GLOBAL__N__2680c7bb_12_PowKernel_cu_7dd49032_317029pow_tensor_scalar_kernel_implIiiEEvRNS_18TensorIteratorBaseET0_EUliE0_EEvS6_RKT_EUliE_EEviT1_ --------------------------
	.section	.text._ZN2at6native18elementwise_kernelILi128ELi4EZNS0_15gpu_kernel_implIZNS0_50_GLOBAL__N__2680c7bb_12_PowKernel_cu_7dd49032_317029pow_tensor_scalar_kernel_implIiiEEvRNS_18TensorIteratorBaseET0_EUliE0_EEvS6_RKT_EUliE_EEviT1_,"ax",@progbits
	.align	128
        .global         _ZN2at6native18elementwise_kernelILi128ELi4EZNS0_15gpu_kernel_implIZNS0_50_GLOBAL__N__2680c7bb_12_PowKernel_cu_7dd49032_317029pow_tensor_scalar_kernel_implIiiEEvRNS_18TensorIteratorBaseET0_EUliE0_EEvS6_RKT_EUliE_EEviT1_
        .type           _ZN2at6native18elementwise_kernelILi128ELi4EZNS0_15gpu_kernel_implIZNS0_50_GLOBAL__N__2680c7bb_12_PowKernel_cu_7dd49032_317029pow_tensor_scalar_kernel_implIiiEEvRNS_18TensorIteratorBaseET0_EUliE0_EEvS6_RKT_EUliE_EEviT1_,@function
        .size           _ZN2at6native18elementwise_kernelILi128ELi4EZNS0_15gpu_kernel_implIZNS0_50_GLOBAL__N__2680c7bb_12_PowKernel_cu_7dd49032_317029pow_tensor_scalar_kernel_implIiiEEvRNS_18TensorIteratorBaseET0_EUliE0_EEvS6_RKT_EUliE_EEviT1_,(.L_x_60884 - _ZN2at6native18elementwise_kernelILi128ELi4EZNS0_15gpu_kernel_implIZNS0_50_GLOBAL__N__2680c7bb_12_PowKernel_cu_7dd49032_317029pow_tensor_scalar_kernel_implIiiEEvRNS_18TensorIteratorBaseET0_EUliE0_EEvS6_RKT_EUliE_EEviT1_)
        .other          _ZN2at6native18elementwise_kernelILi128ELi4EZNS0_15gpu_kernel_implIZNS0_50_GLOBAL__N__2680c7bb_12_PowKernel_cu_7dd49032_317029pow_tensor_scalar_kernel_implIiiEEvRNS_18TensorIteratorBaseET0_EUliE0_EEvS6_RKT_EUliE_EEviT1_,@"STO_CUDA_ENTRY STV_DEFAULT"
_ZN2at6native18elementwise_kernelILi128ELi4EZNS0_15gpu_kernel_implIZNS0_50_GLOBAL__N__2680c7bb_12_PowKernel_cu_7dd49032_317029pow_tensor_scalar_kernel_implIiiEEvRNS_18TensorIteratorBaseET0_EUliE0_EEvS6_RKT_EUliE_EEviT1_:
.text._ZN2at6native18elementwise_kernelILi128ELi4EZNS0_15gpu_kernel_implIZNS0_50_GLOBAL__N__2680c7bb_12_PowKernel_cu_7dd49032_317029pow_tensor_scalar_kernel_implIiiEEvRNS_18TensorIteratorBaseET0_EUliE0_EEvS6_RKT_EUliE_EEviT1_:
        /* <DEDUP_REMOVED lines=319> */
.L_x_17574:
        /* <DEDUP_REMOVED lines=16> */
.L_x_17578:
[----:B------:R0:W5:Y:S01]  /*14f0*/  LDG.E.U8 R0, desc[UR36][R2.64] ;  /* 0x0000002402007981 */ /* 0x000162000c1e1100 */
[----:B------:R-:W-:Y:S05]  /*1500*/  BRA `(.L_x_17580) ;  /* 0x0000000c002c7947 */ /* 0x000fea0003800000 */
.L_x_17577:
        /* <DEDUP_REMOVED lines=8> */
.L_x_17582:
[----:B------:R0:W5:Y:S01]  /*1590*/  LDG.E R0, desc[UR36][R2.64] ;  /* 0x0000002402007981 */ /* 0x000162000c1e1900 */
[----:B------:R-:W-:Y:S05]  /*15a0*/  BRA `(.L_x_17580) ;  /* 0x0000000c00047947 */ /* 0x000fea0003800000 */
.L_x_17581:
[----:B------:R0:W5:Y:S01]  /*15b0*/  LDG.E.S16 R0, desc[UR36][R2.64] ;  /* 0x0000002402007981 */ /* 0x000162000c1e1700 */
[----:B------:R-:W-:Y:S05]  /*15c0*/  BRA `(.L_x_17580) ;  /* 0x0000000800fc7947 */ /* 0x000fea0003800000 */
.L_x_17576:
        /* <DEDUP_REMOVED lines=9> */
.L_x_17584:
[----:B------:R-:W2:Y:S02]  /*1660*/  LDG.E.U16 R2, desc[UR36][R2.64] ;  /* 0x0000002402027981 */ /* 0x000ea4000c1e1500 */
[----:B--2---:R-:W-:-:S06]  /*1670*/  HADD2.F32 R0, -RZ, R2.H0_H0 ;  /* 0x20000002ff007230 */ /* 0x004fcc0000004100 */
[----:B------:R-:W0:Y:S01]  /*1680*/  F2I.FTZ.TRUNC.NTZ R0, R0 ;  /* 0x0000000000007305 */ /* 0x000e22000021f100 */
[----:B------:R-:W-:Y:S05]  /*1690*/  BRA `(.L_x_17580) ;  /* 0x0000000800c87947 */ /* 0x000fea0003800000 */
.L_x_17583:
        /* <DEDUP_REMOVED lines=9> */
.L_x_17586:
[----:B------:R-:W2:Y:S02]  /*1730*/  LDG.E.U16 R2, desc[UR36][R2.64] ;  /* 0x0000002402027981 */ /* 0x000ea4000c1e1500 */
[----:B--2---:R-:W-:-:S06]  /*1740*/  HADD2.F32 R0, -RZ, R2.H0_H0 ;  /* 0x20000002ff007230 */ /* 0x004fcc0000004100 */
[----:B------:R-:W0:Y:S01]  /*1750*/  F2I.FTZ.TRUNC.NTZ R0, R0 ;  /* 0x0000000000007305 */ /* 0x000e22000021f100 */
[----:B------:R-:W-:Y:S05]  /*1760*/  BRA `(.L_x_17580) ;  /* 0x0000000800947947 */ /* 0x000fea0003800000 */
.L_x_17585:
[----:B------:R-:W2:Y:S02]  /*1770*/  LDG.E.64 R2, desc[UR36][R2.64] ;  /* 0x0000002402027981 */ /* 0x000ea4000c1e1b00 */
[----:B--2---:R0:W1:Y:S02]  /*1780*/  F2I.F64.TRUNC R0, R2 ;  /* 0x0000000200007311 */ /* 0x004064000030d100 */
[----:B01----:R-:W-:Y:S05]  /*1790*/  BRA `(.L_x_17580) ;  /* 0x0000000800887947 */ /* 0x003fea0003800000 */
.L_x_17575:
        /* <DEDUP_REMOVED lines=12> */
.L_x_17589:
[----:B------:R-:W2:Y:S02]  /*1860*/  LDG.E.64 R2, desc[UR36][R2.64] ;  /* 0x0000002402027981 */ /* 0x000ea4000c1e1b00 */
[----:B--2---:R0:W1:Y:S02]  /*1870*/  F2I.F64.TRUNC R0, R2 ;  /* 0x0000000200007311 */ /* 0x004064000030d100 */
[----:B01----:R-:W-:Y:S05]  /*1880*/  BRA `(.L_x_17580) ;  /* 0x00000008004c7947 */ /* 0x003fea0003800000 */
.L_x_17588:
        /* <DEDUP_REMOVED lines=26> */
.L_x_17591:
        /* <DEDUP_REMOVED lines=13> */
.L_x_17590:
[----:B------:R-:W2:Y:S02]  /*1b00*/  LDG.E.U16 R0, desc[UR36][R2.64] ;  /* 0x0000002402007981 */ /* 0x000ea4000c1e1500 */
[----:B--2---:R-:W-:-:S06]  /*1b10*/  SHF.L.U32 R0, R0, 0x10, RZ ;  /* 0x0000001000007819 */ /* 0x004fcc00000006ff */
[----:B------:R-:W0:Y:S01]  /*1b20*/  F2I.FTZ.TRUNC.NTZ R0, R0 ;  /* 0x0000000000007305 */ /* 0x000e22000021f100 */
[----:B------:R-:W-:Y:S05]  /*1b30*/  BRA `(.L_x_17580) ;  /* 0x0000000400a07947 */ /* 0x000fea0003800000 */
.L_x_17587:
        /* <DEDUP_REMOVED lines=10> */
.L_x_17594:
        /* <DEDUP_REMOVED lines=21> */
.L_x_17598:
[----:B------:R-:W-:Y:S05]  /*1d30*/  BSYNC.RECONVERGENT B1 ;  /* 0x0000000000017941 */ /* 0x000fea0003800200 */
.L_x_17597:
[----:B------:R-:W-:Y:S01]  /*1d40*/  IMAD.SHL.U32 R0, R0, 0x100000, RZ ;  /* 0x0010000000007824 */ /* 0x000fe200078e00ff */
[----:B------:R-:W-:-:S04]  /*1d50*/  LEA R2, R2, 0x3b800000, 0x17 ;  /* 0x3b80000002027811 */ /* 0x000fc800078eb8ff */
[----:B------:R-:W-:-:S07]  /*1d60*/  LOP3.LUT R0, R2, R0, R7, 0xfe, !PT ;  /* 0x0000000002007212 */ /* 0x000fce00078efe07 */
.L_x_17596:
[----:B------:R-:W-:Y:S05]  /*1d70*/  BSYNC.RECONVERGENT B0 ;  /* 0x0000000000007941 */ /* 0x000fea0003800200 */
.L_x_17595:
[----:B------:R-:W1:Y:S01]  /*1d80*/  F2I.FTZ.TRUNC.NTZ R0, R0 ;  /* 0x0000000000007305 */ /* 0x000e62000021f100 */
[----:B------:R-:W-:Y:S05]  /*1d90*/  BRA `(.L_x_17580) ;  /* 0x0000000400087947 */ /* 0x000fea0003800000 */
.L_x_17593:
        /* <DEDUP_REMOVED lines=21> */
.L_x_17602:
[----:B------:R-:W-:Y:S05]  /*1ef0*/  BSYNC.RECONVERGENT B1 ;  /* 0x0000000000017941 */ /* 0x000fea0003800200 */
.L_x_17601:
[----:B------:R-:W-:Y:S01]  /*1f00*/  IMAD.SHL.U32 R0, R0, 0x200000, RZ ;  /* 0x0020000000007824 */ /* 0x000fe200078e00ff */
[----:B------:R-:W-:-:S04]  /*1f10*/  LEA R2, R2, 0x37800000, 0x17 ;  /* 0x3780000002027811 */ /* 0x000fc800078eb8ff */
[----:B------:R-:W-:-:S07]  /*1f20*/  LOP3.LUT R0, R2, R0, R7, 0xfe, !PT ;  /* 0x0000000002007212 */ /* 0x000fce00078efe07 */
.L_x_17600:
[----:B------:R-:W-:Y:S05]  /*1f30*/  BSYNC.RECONVERGENT B0 ;  /* 0x0000000000007941 */ /* 0x000fea0003800200 */
.L_x_17599:
[----:B------:R-:W2:Y:S01]  /*1f40*/  F2I.FTZ.TRUNC.NTZ R0, R0 ;  /* 0x0000000000007305 */ /* 0x000ea2000021f100 */
[----:B------:R-:W-:Y:S05]  /*1f50*/  BRA `(.L_x_17580) ;  /* 0x0000000000987947 */ /* 0x000fea0003800000 */
.L_x_17592:
[----:B------:R-:W-:-:S09]  /*1f60*/  UISETP.NE.AND UP0, UPT, UR4, 0x1c, UPT ;  /* 0x0000001c0400788c */ /* 0x000fd2000bf05270 */
[----:B------:R-:W-:Y:S05]  /*1f70*/  BRA.U !UP0, `(.L_x_17603) ;  /* 0x00000001088c7547 */ /* 0x000fea000b800000 */
[----:B------:R-:W-:-:S09]  /*1f80*/  UISETP.NE.AND UP0, UPT, UR4, 0x1d, UPT ;  /* 0x0000001d0400788c */ /* 0x000fd2000bf05270 */
[----:B------:R-:W-:Y:S05]  /*1f90*/  BRA.U !UP0, `(.L_x_17604) ;  /* 0x00000001087c7547 */ /* 0x000fea000b800000 */
[----:B------:R-:W-:-:S09]  /*1fa0*/  UISETP.NE.AND UP0, UPT, UR4, 0x2c, UPT ;  /* 0x0000002c0400788c */ /* 0x000fd2000bf05270 */
[----:B------:R-:W-:Y:S05]  /*1fb0*/  BRA.U !UP0, `(.L_x_17605) ;  /* 0x0000000108487547 */ /* 0x000fea000b800000 */
.L_x_17579:
        /* <DEDUP_REMOVED lines=16> */
.L_x_17606:
[----:B------:R-:W-:Y:S01]  /*20c0*/  IMAD.MOV.U32 R0, RZ, RZ, RZ ;  /* 0x000000ffff007224 */ /* 0x000fe200078e00ff */
[----:B------:R-:W-:Y:S06]  /*20d0*/  BRA `(.L_x_17580) ;  /* 0x0000000000387947 */ /* 0x000fec0003800000 */
.L_x_17605:
        /* <DEDUP_REMOVED lines=8> */
.L_x_17608:
[----:B------:R-:W-:Y:S05]  /*2160*/  BSYNC.RECONVERGENT B0 ;  /* 0x0000000000007941 */ /* 0x000fea0003800200 */
.L_x_17607:
[----:B------:R-:W4:Y:S01]  /*2170*/  F2I.FTZ.TRUNC.NTZ R0, R0 ;  /* 0x0000000000007305 */ /* 0x000f22000021f100 */
[----:B------:R-:W-:Y:S05]  /*2180*/  BRA `(.L_x_17580) ;  /* 0x00000000000c7947 */ /* 0x000fea0003800000 */
.L_x_17604:
[----:B------:R0:W5:Y:S01]  /*2190*/  LDG.E R0, desc[UR36][R2.64] ;  /* 0x0000002402007981 */ /* 0x000162000c1e1900 */
[----:B------:R-:W-:Y:S05]  /*21a0*/  BRA `(.L_x_17580) ;  /* 0x0000000000047947 */ /* 0x000fea0003800000 */
.L_x_17603:
[----:B------:R3:W5:Y:S02]  /*21b0*/  LDG.E R0, desc[UR36][R2.64] ;  /* 0x0000002402007981 */ /* 0x000764000c1e1900 */
.L_x_17580:
[----:B------:R-:W3:Y:S01]  /*21c0*/  LDCU.64 UR6, c[0x0][0x580] ;  /* 0x0000b000ff0677ac */ /* 0x000ee20008000a00 */
[----:B012-45:R-:W-:Y:S01]  /*21d0*/  IMAD R5, R0, R0, RZ ;  /* 0x0000000000057224 */ /* 0x037fe200078e02ff */
[----:B------:R-:W-:-:S03]  /*21e0*/  UPRMT UR4, UR41, 0x9910, URZ ;  /* 0x0000991029047896 */ /* 0x000fc600080000ff */
[----:B------:R-:W-:Y:S01]  /*21f0*/  IMAD R4, R5, R0, RZ ;  /* 0x0000000005047224 */ /* 0x000fe200078e02ff */
[----:B------:R-:W-:Y:S01]  /*2200*/  UISETP.GT.AND UP0, UPT, UR4, 0x9, UPT ;  /* 0x000000090400788c */ /* 0x000fe2000bf04270 */
[----:B---3--:R-:W-:-:S04]  /*2210*/  IADD3 R2, P0, PT, R16, UR6, RZ ;  /* 0x0000000610027c10 */ /* 0x008fc8000ff1e0ff */
        /* <DEDUP_REMOVED lines=12> */
.L_x_17612:
[----:B------:R3:W-:Y:S01]  /*22e0*/  STG.E.U8 desc[UR36][R2.64], R4 ;  /* 0x0000000402007986 */ /* 0x0007e2000c101124 */
[----:B------:R-:W-:Y:S05]  /*22f0*/  BRA `(.L_x_17614) ;  /* 0x0000000c003c7947 */ /* 0x000fea0003800000 */
.L_x_17611:
        /* <DEDUP_REMOVED lines=9> */
.L_x_17616:
[----:B------:R1:W-:Y:S01]  /*2390*/  STG.E desc[UR36][R2.64], R4 ;  /* 0x0000000402007986 */ /* 0x0003e2000c101924 */
[----:B------:R-:W-:Y:S05]  /*23a0*/  BRA `(.L_x_17614) ;  /* 0x0000000c00107947 */ /* 0x000fea0003800000 */
.L_x_17615:
[----:B------:R2:W-:Y:S01]  /*23b0*/  STG.E.U16 desc[UR36][R2.64], R4 ;  /* 0x0000000402007986 */ /* 0x0005e2000c101524 */
[----:B------:R-:W-:Y:S05]  /*23c0*/  BRA `(.L_x_17614) ;  /* 0x0000000c00087947 */ /* 0x000fea0003800000 */
.L_x_17610:
        /* <DEDUP_REMOVED lines=9> */
.L_x_17618:
[----:B------:R-:W-:-:S04]  /*2460*/  I2FP.F32.S32 R0, R4 ;  /* 0x0000000400007245 */ /* 0x000fc80000201400 */
[----:B------:R-:W-:-:S05]  /*2470*/  F2FP.F16.F32.PACK_AB R0, RZ, R0 ;  /* 0x00000000ff00723e */ /* 0x000fca00000000ff */
[----:B------:R0:W-:Y:S01]  /*2480*/  STG.E.U16 desc[UR36][R2.64], R0 ;  /* 0x0000000002007986 */ /* 0x0001e2000c101524 */
[----:B------:R-:W-:Y:S05]  /*2490*/  BRA `(.L_x_17614) ;  /* 0x0000000800d47947 */ /* 0x000fea0003800000 */
.L_x_17617:
        /* <DEDUP_REMOVED lines=10> */
.L_x_17620:
[----:B------:R-:W-:-:S04]  /*2540*/  I2FP.F32.S32 R4, R4 ;  /* 0x0000000400047245 */ /* 0x000fc80000201400 */
[----:B------:R-:W-:-:S04]  /*2550*/  F2FP.F16.F32.PACK_AB R5, RZ, R4 ;  /* 0x00000004ff05723e */ /* 0x000fc800000000ff */
[----:B------:R-:W-:-:S05]  /*2560*/  PRMT R5, R5, 0x5410, RZ ;  /* 0x0000541005057816 */ /* 0x000fca00000000ff */
[----:B------:R0:W-:Y:S01]  /*2570*/  STG.E desc[UR36][R2.64], R5 ;  /* 0x0000000502007986 */ /* 0x0001e2000c101924 */
[----:B------:R-:W-:Y:S05]  /*2580*/  BRA `(.L_x_17614) ;  /* 0x0000000800987947 */ /* 0x000fea0003800000 */
.L_x_17619:
[----:B------:R-:W0:Y:S02]  /*2590*/  I2F.F64 R4, R4 ;  /* 0x0000000400047312 */ /* 0x000e240000201c00 */
[----:B0-----:R0:W-:Y:S01]  /*25a0*/  STG.E.64 desc[UR36][R2.64], R4 ;  /* 0x0000000402007986 */ /* 0x0011e2000c101b24 */
[----:B------:R-:W-:Y:S05]  /*25b0*/  BRA `(.L_x_17614) ;  /* 0x00000008008c7947 */ /* 0x000fea0003800000 */
.L_x_17609:
        /* <DEDUP_REMOVED lines=12> */
.L_x_17623:
[----:B------:R-:W-:Y:S01]  /*2680*/  CS2R R6, SRZ ;  /* 0x0000000000067805 */ /* 0x000fe2000001ff00 */
[----:B------:R-:W0:Y:S04]  /*2690*/  I2F.F64 R4, R4 ;  /* 0x0000000400047312 */ /* 0x000e280000201c00 */
[----:B0-----:R0:W-:Y:S01]  /*26a0*/  STG.E.128 desc[UR36][R2.64], R4 ;  /* 0x0000000402007986 */ /* 0x0011e2000c101d24 */
[----:B------:R-:W-:Y:S05]  /*26b0*/  BRA `(.L_x_17614) ;  /* 0x00000008004c7947 */ /* 0x000fea0003800000 */
.L_x_17622:
        /* <DEDUP_REMOVED lines=19> */
.L_x_17627:
[----:B------:R-:W-:Y:S05]  /*27f0*/  BSYNC.RECONVERGENT B0 ;  /* 0x0000000000007941 */ /* 0x000fea0003800200 */
.L_x_17626:
[----:B------:R-:W-:-:S05]  /*2800*/  LOP3.LUT R5, R0, 0x80, R5, 0xf8, !PT ;  /* 0x0000008000057812 */ /* 0x000fca00078ef805 */
[----:B------:R0:W-:Y:S01]  /*2810*/  STG.E.U8 desc[UR36][R2.64], R5 ;  /* 0x0000000502007986 */ /* 0x0001e2000c101124 */
[----:B------:R-:W-:Y:S05]  /*2820*/  BRA `(.L_x_17614) ;  /* 0x0000000400f07947 */ /* 0x000fea0003800000 */
.L_x_17625:
        /* <DEDUP_REMOVED lines=15> */
.L_x_17629:
[----:B------:R-:W-:Y:S05]  /*2920*/  BSYNC.RECONVERGENT B0 ;  /* 0x0000000000007941 */ /* 0x000fea0003800200 */
.L_x_17628:
[----:B------:R-:W-:-:S05]  /*2930*/  LOP3.LUT R5, R0, 0x80, R5, 0xf8, !PT ;  /* 0x0000008000057812 */ /* 0x000fca00078ef805 */
[----:B------:R0:W-:Y:S01]  /*2940*/  STG.E.U8 desc[UR36][R2.64], R5 ;  /* 0x0000000502007986 */ /* 0x0001e2000c101124 */
[----:B------:R-:W-:Y:S05]  /*2950*/  BRA `(.L_x_17614) ;  /* 0x0000000400a47947 */ /* 0x000fea0003800000 */
.L_x_17624:
[----:B------:R-:W-:-:S04]  /*2960*/  I2FP.F32.S32 R0, R4 ;  /* 0x0000000400007245 */ /* 0x000fc80000201400 */
[----:B------:R-:W-:-:S05]  /*2970*/  F2FP.BF16.F32.PACK_AB R0, RZ, R0 ;  /* 0x00000000ff00723e */ /* 0x000fca00000010ff */
[----:B------:R0:W-:Y:S01]  /*2980*/  STG.E.U16 desc[UR36][R2.64], R0 ;  /* 0x0000000002007986 */ /* 0x0001e2000c101524 */
[----:B------:R-:W-:Y:S05]  /*2990*/  BRA `(.L_x_17614) ;  /* 0x0000000400947947 */ /* 0x000fea0003800000 */
.L_x_17621:
        /* <DEDUP_REMOVED lines=10> */
.L_x_17632:
        /* <DEDUP_REMOVED lines=13> */
.L_x_17635:
[----:B------:R-:W-:-:S04]  /*2b10*/  SHF.R.U32.HI R0, RZ, 0x14, R5 ;  /* 0x00000014ff007819 */ /* 0x000fc80000011605 */
[----:B------:R-:W-:-:S04]  /*2b20*/  LOP3.LUT R0, R0, 0x1, RZ, 0xc0, !PT ;  /* 0x0000000100007812 */ /* 0x000fc800078ec0ff */
[----:B------:R-:W-:-:S04]  /*2b30*/  IADD3 R0, PT, PT, R5, 0x487ffff, R0 ;  /* 0x0487ffff05007810 */ /* 0x000fc80007ffe000 */
[----:B------:R-:W-:-:S04]  /*2b40*/  SHF.R.U32.HI R0, RZ, 0x14, R0 ;  /* 0x00000014ff007819 */ /* 0x000fc80000011600 */
[----:B------:R-:W-:-:S07]  /*2b50*/  LOP3.LUT R4, R0, 0xff, RZ, 0xc0, !PT ;  /* 0x000000ff00047812 */ /* 0x000fce00078ec0ff */
.L_x_17636:
[----:B------:R-:W-:-:S04]  /*2b60*/  SHF.R.U32.HI R5, RZ, 0x18, R5 ;  /* 0x00000018ff057819 */ /* 0x000fc80000011605 */
[----:B------:R-:W-:-:S04]  /*2b70*/  LOP3.LUT R4, R4, 0x80, R5, 0xf8, !PT ;  /* 0x0000008004047812 */ /* 0x000fc800078ef805 */
[----:B------:R-:W-:-:S07]  /*2b80*/  PRMT R0, R4, 0x7610, R0 ;  /* 0x0000761004007816 */ /* 0x000fce0000000000 */
.L_x_17634:
[----:B------:R-:W-:Y:S05]  /*2b90*/  BSYNC.RECONVERGENT B0 ;  /* 0x0000000000007941 */ /* 0x000fea0003800200 */
.L_x_17633:
[----:B------:R0:W-:Y:S01]  /*2ba0*/  STG.E.U8 desc[UR36][R2.64], R0 ;  /* 0x0000000002007986 */ /* 0x0001e2000c101124 */
[----:B------:R-:W-:Y:S05]  /*2bb0*/  BRA `(.L_x_17614) ;  /* 0x00000004000c7947 */ /* 0x000fea0003800000 */
.L_x_17631:
        /* <DEDUP_REMOVED lines=13> */
.L_x_17639:
[----:B------:R-:W-:-:S04]  /*2c90*/  SHF.R.U32.HI R0, RZ, 0x15, R5 ;  /* 0x00000015ff007819 */ /* 0x000fc80000011605 */
[----:B------:R-:W-:-:S04]  /*2ca0*/  LOP3.LUT R0, R0, 0x1, RZ, 0xc0, !PT ;  /* 0x0000000100007812 */ /* 0x000fc800078ec0ff */
[----:B------:R-:W-:-:S04]  /*2cb0*/  IADD3 R0, PT, PT, R5, 0x88fffff, R0 ;  /* 0x088fffff05007810 */ /* 0x000fc80007ffe000 */
[----:B------:R-:W-:-:S04]  /*2cc0*/  SHF.R.U32.HI R0, RZ, 0x15, R0 ;  /* 0x00000015ff007819 */ /* 0x000fc80000011600 */
[----:B------:R-:W-:-:S07]  /*2cd0*/  LOP3.LUT R4, R0, 0xff, RZ, 0xc0, !PT ;  /* 0x000000ff00047812 */ /* 0x000fce00078ec0ff */
.L_x_17640:
[----:B------:R-:W-:-:S04]  /*2ce0*/  SHF.R.U32.HI R5, RZ, 0x18, R5 ;  /* 0x00000018ff057819 */ /* 0x000fc80000011605 */
[----:B------:R-:W-:-:S04]  /*2cf0*/  LOP3.LUT R4, R4, 0x80, R5, 0xf8, !PT ;  /* 0x0000008004047812 */ /* 0x000fc800078ef805 */
[----:B------:R-:W-:-:S07]  /*2d00*/  PRMT R0, R4, 0x7610, R0 ;  /* 0x0000761004007816 */ /* 0x000fce0000000000 */
.L_x_17638:
[----:B------:R-:W-:Y:S05]  /*2d10*/  BSYNC.RECONVERGENT B0 ;  /* 0x0000000000007941 */ /* 0x000fea0003800200 */
.L_x_17637:
[----:B------:R0:W-:Y:S01]  /*2d20*/  STG.E.U8 desc[UR36][R2.64], R0 ;  /* 0x0000000002007986 */ /* 0x0001e2000c101124 */
[----:B------:R-:W-:Y:S05]  /*2d30*/  BRA `(.L_x_17614) ;  /* 0x0000000000ac7947 */ /* 0x000fea0003800000 */
.L_x_17630:
[----:B------:R-:W-:-:S09]  /*2d40*/  UISETP.NE.AND UP0, UPT, UR4, 0x1c, UPT ;  /* 0x0000001c0400788c */ /* 0x000fd2000bf05270 */
[----:B------:R-:W-:Y:S05]  /*2d50*/  BRA.U !UP0, `(.L_x_17641) ;  /* 0x0000000108a07547 */ /* 0x000fea000b800000 */
[----:B------:R-:W-:-:S09]  /*2d60*/  UISETP.NE.AND UP0, UPT, UR4, 0x1d, UPT ;  /* 0x0000001d0400788c */ /* 0x000fd2000bf05270 */
[----:B------:R-:W-:Y:S05]  /*2d70*/  BRA.U !UP0, `(.L_x_17642) ;  /* 0x00000001088c7547 */ /* 0x000fea000b800000 */
[----:B------:R-:W-:-:S09]  /*2d80*/  UISETP.NE.AND UP0, UPT, UR4, 0x2c, UPT ;  /* 0x0000002c0400788c */ /* 0x000fd2000bf05270 */
[----:B------:R-:W-:Y:S05]  /*2d90*/  BRA.U !UP0, `(.L_x_17643) ;  /* 0x0000000108447547 */ /* 0x000fea000b800000 */
.L_x_17613:
        /* <DEDUP_REMOVED lines=16> */
.L_x_17644:
[----:B------:R-:W-:Y:S05]  /*2ea0*/  BRA `(.L_x_17614) ;  /* 0x0000000000507947 */ /* 0x000fea0003800000 */
.L_x_17643:
        /* <DEDUP_REMOVED lines=16> */
.L_x_17642:
[----:B------:R-:W-:-:S05]  /*2fb0*/  SHF.R.S32.HI R5, RZ, 0x1f, R4 ;  /* 0x0000001fff057819 */ /* 0x000fca0000011404 */
[----:B------:R0:W-:Y:S01]  /*2fc0*/  STG.E.64 desc[UR36][R2.64], R4 ;  /* 0x0000000402007986 */ /* 0x0001e2000c101b24 */
[----:B------:R-:W-:Y:S05]  /*2fd0*/  BRA `(.L_x_17614) ;  /* 0x0000000000047947 */ /* 0x000fea0003800000 */
.L_x_17641:
[----:B------:R0:W-:Y:S02]  /*2fe0*/  STG.E desc[UR36][R2.64], R4 ;  /* 0x0000000402007986 */ /* 0x0001e4000c101924 */
.L_x_17614:
[----:B------:R-:W-:-:S07]  /*2ff0*/  VIADD R17, R17, 0x80 ;  /* 0x0000008011117836 */ /* 0x000fce0000000000 */
.L_x_17573:
[----:B------:R-:W-:Y:S05]  /*3000*/  BSYNC.RECONVERGENT B6 ;  /* 0x0000000000067941 */ /* 0x000fea0003800200 */
.L_x_17572:
        /* <DEDUP_REMOVED lines=307> */
.L_x_17647:
        /* <DEDUP_REMOVED lines=16> */
.L_x_17651:
[----:B------:R1:W5:Y:S01]  /*4440*/  LDG.E.U8 R0, desc[UR36][R2.64] ;  /* 0x0000002402007981 */ /* 0x000362000c1e1100 */
[----:B------:R-:W-:Y:S05]  /*4450*/  BRA `(.L_x_17653) ;  /* 0x0000000c002c7947 */ /* 0x000fea0003800000 */
.L_x_17650:
        /* <DEDUP_REMOVED lines=8> */
.L_x_17655:
[----:B------:R3:W5:Y:S01]  /*44e0*/  LDG.E R0, desc[UR36][R2.64] ;  /* 0x0000002402007981 */ /* 0x000762000c1e1900 */
[----:B------:R-:W-:Y:S05]  /*44f0*/  BRA `(.L_x_17653) ;  /* 0x0000000c00047947 */ /* 0x000fea0003800000 */
.L_x_17654:
[----:B------:R2:W5:Y:S01]  /*4500*/  LDG.E.S16 R0, desc[UR36][R2.64] ;  /* 0x0000002402007981 */ /* 0x000562000c1e1700 */
[----:B------:R-:W-:Y:S05]  /*4510*/  BRA `(.L_x_17653) ;  /* 0x0000000800fc7947 */ /* 0x000fea0003800000 */
.L_x_17649:
        /* <DEDUP_REMOVED lines=9> */
.L_x_17657:
[----:B------:R-:W2:Y:S02]  /*45b0*/  LDG.E.U16 R2, desc[UR36][R2.64] ;  /* 0x0000002402027981 */ /* 0x000ea4000c1e1500 */
[----:B--2---:R-:W-:-:S06]  /*45c0*/  HADD2.F32 R0, -RZ, R2.H0_H0 ;  /* 0x20000002ff007230 */ /* 0x004fcc0000004100 */
[----:B------:R-:W0:Y:S01]  /*45d0*/  F2I.FTZ.TRUNC.NTZ R0, R0 ;  /* 0x0000000000007305 */ /* 0x000e22000021f100 */
[----:B------:R-:W-:Y:S05]  /*45e0*/  BRA `(.L_x_17653) ;  /* 0x0000000800c87947 */ /* 0x000fea0003800000 */
.L_x_17656:
        /* <DEDUP_REMOVED lines=9> */
.L_x_17659:
[----:B------:R-:W2:Y:S02]  /*4680*/  LDG.E.U16 R2, desc[UR36][R2.64] ;  /* 0x0000002402027981 */ /* 0x000ea4000c1e1500 */
[----:B--2---:R-:W-:-:S06]  /*4690*/  HADD2.F32 R0, -RZ, R2.H0_H0 ;  /* 0x20000002ff007230 */ /* 0x004fcc0000004100 */
[----:B------:R-:W0:Y:S01]  /*46a0*/  F2I.FTZ.TRUNC.NTZ R0, R0 ;  /* 0x0000000000007305 */ /* 0x000e22000021f100 */
[----:B------:R-:W-:Y:S05]  /*46b0*/  BRA `(.L_x_17653) ;  /* 0x0000000800947947 */ /* 0x000fea0003800000 */
.L_x_17658:
[----:B------:R-:W2:Y:S02]  /*46c0*/  LDG.E.64 R2, desc[UR36][R2.64] ;  /* 0x0000002402027981 */ /* 0x000ea4000c1e1b00 */
[----:B--2---:R0:W1:Y:S02]  /*46d0*/  F2I.F64.TRUNC R0, R2 ;  /* 0x0000000200007311 */ /* 0x004064000030d100 */
[----:B01----:R-:W-:Y:S05]  /*46e0*/  BRA `(.L_x_17653) ;  /* 0x0000000800887947 */ /* 0x003fea0003800000 */
.L_x_17648:
        /* <DEDUP_REMOVED lines=12> */
.L_x_17662:
[----:B------:R-:W2:Y:S02]  /*47b0*/  LDG.E.64 R2, desc[UR36][R2.64] ;  /* 0x0000002402027981 */ /* 0x000ea4000c1e1b00 */
[----:B--2---:R0:W1:Y:S02]  /*47c0*/  F2I.F64.TRUNC R0, R2 ;  /* 0x0000000200007311 */ /* 0x004064000030d100 */
[----:B01----:R-:W-:Y:S05]  /*47d0*/  BRA `(.L_x_17653) ;  /* 0x00000008004c7947 */ /* 0x003fea0003800000 */
.L_x_17661:
        /* <DEDUP_REMOVED lines=26> */
.L_x_17664:
        /* <DEDUP_REMOVED lines=13> */
.L_x_17663:
[----:B------:R-:W2:Y:S02]  /*4a50*/  LDG.E.U16 R0, desc[UR36][R2.64] ;  /* 0x0000002402007981 */ /* 0x000ea4000c1e1500 */
[----:B--2---:R-:W-:-:S06]  /*4a60*/  IMAD.U32 R0, R0, 0x10000, RZ ;  /* 0x0001000000007824 */ /* 0x004fcc00078e00ff */
[----:B------:R-:W0:Y:S01]  /*4a70*/  F2I.FTZ.TRUNC.NTZ R0, R0 ;  /* 0x0000000000007305 */ /* 0x000e22000021f100 */
[----:B------:R-:W-:Y:S05]  /*4a80*/  BRA `(.L_x_17653) ;  /* 0x0000000400a07947 */ /* 0x000fea0003800000 */
.L_x_17660:
        /* <DEDUP_REMOVED lines=10> */
.L_x_17667:
        /* <DEDUP_REMOVED lines=21> */
.L_x_17671:
[----:B------:R-:W-:Y:S05]  /*4c80*/  BSYNC.RECONVERGENT B1 ;  /* 0x0000000000017941 */ /* 0x000fea0003800200 */
.L_x_17670:
[----:B------:R-:W-:Y:S02]  /*4c90*/  SHF.L.U32 R0, R0, 0x14, RZ ;  /* 0x0000001400007819 */ /* 0x000fe400000006ff */
[----:B------:R-:W-:-:S04]  /*4ca0*/  LEA R2, R2, 0x3b800000, 0x17 ;  /* 0x3b80000002027811 */ /* 0x000fc800078eb8ff */
[----:B------:R-:W-:-:S07]  /*4cb0*/  LOP3.LUT R0, R2, R0, R7, 0xfe, !PT ;  /* 0x0000000002007212 */ /* 0x000fce00078efe07 */
.L_x_17669:
[----:B------:R-:W-:Y:S05]  /*4cc0*/  BSYNC.RECONVERGENT B0 ;  /* 0x0000000000007941 */ /* 0x000fea0003800200 */
.L_x_17668:
[----:B------:R-:W0:Y:S01]  /*4cd0*/  F2I.FTZ.TRUNC.NTZ R0, R0 ;  /* 0x0000000000007305 */ /* 0x000e22000021f100 */
[----:B------:R-:W-:Y:S05]  /*4ce0*/  BRA `(.L_x_17653) ;  /* 0x0000000400087947 */ /* 0x000fea0003800000 */
.L_x_17666:
        /* <DEDUP_REMOVED lines=21> */
.L_x_17675:
[----:B------:R-:W-:Y:S05]  /*4e40*/  BSYNC.RECONVERGENT B1 ;  /* 0x0000000000017941 */ /* 0x000fea0003800200 */
.L_x_17674:
[----:B------:R-:W-:Y:S01]  /*4e50*/  IMAD.SHL.U32 R0, R0, 0x200000, RZ ;  /* 0x0020000000007824 */ /* 0x000fe200078e00ff */
[----:B------:R-:W-:-:S04]  /*4e60*/  LEA R2, R2, 0x37800000, 0x17 ;  /* 0x3780000002027811 */ /* 0x000fc800078eb8ff */
[----:B------:R-:W-:-:S07]  /*4e70*/  LOP3.LUT R0, R2, R0, R7, 0xfe, !PT ;  /* 0x0000000002007212 */ /* 0x000fce00078efe07 */
.L_x_17673:
[----:B------:R-:W-:Y:S05]  /*4e80*/  BSYNC.RECONVERGENT B0 ;  /* 0x0000000000007941 */ /* 0x000fea0003800200 */
.L_x_17672:
[----:B------:R-:W0:Y:S01]  /*4e90*/  F2I.FTZ.TRUNC.NTZ R0, R0 ;  /* 0x0000000000007305 */ /* 0x000e22000021f100 */
[----:B------:R-:W-:Y:S05]  /*4ea0*/  BRA `(.L_x_17653) ;  /* 0x0000000000987947 */ /* 0x000fea0003800000 */
.L_x_17665:
        /* <DEDUP_REMOVED lines=14> */
.L_x_17679:
[----:B------:R-:W-:Y:S05]  /*4f90*/  BSYNC.RECONVERGENT B0 ;  /* 0x0000000000007941 */ /* 0x000fea0003800200 */
.L_x_17678:
[----:B------:R-:W0:Y:S01]  /*4fa0*/  F2I.FTZ.TRUNC.NTZ R0, R0 ;  /* 0x0000000000007305 */ /* 0x000e22000021f100 */
[----:B------:R-:W-:Y:S05]  /*4fb0*/  BRA `(.L_x_17653) ;  /* 0x0000000000547947 */ /* 0x000fea0003800000 */
.L_x_17652:
        /* <DEDUP_REMOVED lines=16> */
.L_x_17680:
[----:B------:R-:W-:Y:S01]  /*50c0*/  MOV R0, RZ ;  /* 0x000000ff00007202 */ /* 0x000fe20000000f00 */
[----:B------:R-:W-:Y:S06]  /*50d0*/  BRA `(.L_x_17653) ;  /* 0x00000000000c7947 */ /* 0x000fec0003800000 */
.L_x_17677:
[----:B------:R0:W5:Y:S01]  /*50e0*/  LDG.E R0, desc[UR36][R2.64] ;  /* 0x0000002402007981 */ /* 0x000162000c1e1900 */
[----:B------:R-:W-:Y:S05]  /*50f0*/  BRA `(.L_x_17653) ;  /* 0x0000000000047947 */ /* 0x000fea0003800000 */
.L_x_17676:
[----:B------:R0:W5:Y:S02]  /*5100*/  LDG.E R0, desc[UR36][R2.64] ;  /* 0x0000002402007981 */ /* 0x000164000c1e1900 */
.L_x_17653:
[----:B------:R-:W1:Y:S01]  /*5110*/  LDCU.64 UR6, c[0x0][0x580] ;  /* 0x0000b000ff0677ac */ /* 0x000e620008000a00 */
[----:B0----5:R-:W-:Y:S01]  /*5120*/  IMAD R5, R0, R0, RZ ;  /* 0x0000000000057224 */ /* 0x021fe200078e02ff */
[----:B------:R-:W-:-:S03]  /*5130*/  UPRMT UR4, UR41, 0x9910, URZ ;  /* 0x0000991029047896 */ /* 0x000fc600080000ff */
[----:B------:R-:W-:Y:S01]  /*5140*/  IMAD R4, R5, R0, RZ ;  /* 0x0000000005047224 */ /* 0x000fe200078e02ff */
        /* <DEDUP_REMOVED lines=14> */
.L_x_17684:
[----:B------:R0:W-:Y:S01]  /*5230*/  STG.E.U8 desc[UR36][R2.64], R4 ;  /* 0x0000000402007986 */ /* 0x0001e2000c101124 */
[----:B------:R-:W-:Y:S05]  /*5240*/  BRA `(.L_x_17686) ;  /* 0x0000000c00387947 */ /* 0x000fea0003800000 */
.L_x_17683:
        /* <DEDUP_REMOVED lines=9> */
.L_x_17688:
[----:B------:R0:W-:Y:S01]  /*52e0*/  STG.E desc[UR36][R2.64], R4 ;  /* 0x0000000402007986 */ /* 0x0001e2000c101924 */
[----:B------:R-:W-:Y:S05]  /*52f0*/  BRA `(.L_x_17686) ;  /* 0x0000000c000c7947 */ /* 0x000fea0003800000 */
.L_x_17687:
[----:B------:R0:W-:Y:S01]  /*5300*/  STG.E.U16 desc[UR36][R2.64], R4 ;  /* 0x0000000402007986 */ /* 0x0001e2000c101524 */
[----:B------:R-:W-:Y:S05]  /*5310*/  BRA `(.L_x_17686) ;  /* 0x0000000c00047947 */ /* 0x000fea0003800000 */
.L_x_17682:
        /* <DEDUP_REMOVED lines=9> */
.L_x_17690:
[----:B------:R-:W-:-:S04]  /*53b0*/  I2FP.F32.S32 R0, R4 ;  /* 0x0000000400007245 */ /* 0x000fc80000201400 */
[----:B------:R-:W-:-:S05]  /*53c0*/  F2FP.F16.F32.PACK_AB R0, RZ, R0 ;  /* 0x00000000ff00723e */ /* 0x000fca00000000ff */
[----:B------:R0:W-:Y:S01]  /*53d0*/  STG.E.U16 desc[UR36][R2.64], R0 ;  /* 0x0000000002007986 */ /* 0x0001e2000c101524 */
[----:B------:R-:W-:Y:S05]  /*53e0*/  BRA `(.L_x_17686) ;  /* 0x0000000800d07947 */ /* 0x000fea0003800000 */
.L_x_17689:
        /* <DEDUP_REMOVED lines=10> */
.L_x_17692:
[----:B------:R-:W-:-:S04]  /*5490*/  I2FP.F32.S32 R4, R4 ;  /* 0x0000000400047245 */ /* 0x000fc80000201400 */
[----:B------:R-:W-:-:S04]  /*54a0*/  F2FP.F16.F32.PACK_AB R5, RZ, R4 ;  /* 0x00000004ff05723e */ /* 0x000fc800000000ff */
[----:B------:R-:W-:-:S05]  /*54b0*/  PRMT R5, R5, 0x5410, RZ ;  /* 0x0000541005057816 */ /* 0x000fca00000000ff */
[----:B------:R0:W-:Y:S01]  /*54c0*/  STG.E desc[UR36][R2.64], R5 ;  /* 0x0000000502007986 */ /* 0x0001e2000c101924 */
[----:B------:R-:W-:Y:S05]  /*54d0*/  BRA `(.L_x_17686) ;  /* 0x0000000800947947 */ /* 0x000fea0003800000 */
.L_x_17691:
[----:B------:R-:W0:Y:S02]  /*54e0*/  I2F.F64 R4, R4 ;  /* 0x0000000400047312 */ /* 0x000e240000201c00 */
[----:B0-----:R0:W-:Y:S01]  /*54f0*/  STG.E.64 desc[UR36][R2.64], R4 ;  /* 0x0000000402007986 */ /* 0x0011e2000c101b24 */
[----:B------:R-:W-:Y:S05]  /*5500*/  BRA `(.L_x_17686) ;  /* 0x0000000800887947 */ /* 0x000fea0003800000 */
.L_x_17681:
        /* <DEDUP_REMOVED lines=12> */
.L_x_17696:
        /* <DEDUP_REMOVED lines=18> */
.L_x_17699:
[----:B------:R-:W-:-:S04]  /*56f0*/  SHF.R.U32.HI R5, RZ, 0x18, R5 ;  /* 0x00000018ff057819 */ /* 0x000fc80000011605 */
[----:B------:R-:W-:-:S07]  /*5700*/  LOP3.LUT R0, R0, 0x80, R5, 0xf8, !PT ;  /* 0x0000008000007812 */ /* 0x000fce00078ef805 */
.L_x_17698:
[----:B------:R-:W-:Y:S05]  /*5710*/  BSYNC.RECONVERGENT B0 ;  /* 0x0000000000007941 */ /* 0x000fea0003800200 */
.L_x_17697:
[----:B------:R0:W-:Y:S01]  /*5720*/  STG.E.U8 desc[UR36][R2.64], R0 ;  /* 0x0000000002007986 */ /* 0x0001e2000c101124 */
[----:B------:R-:W-:Y:S05]  /*5730*/  BRA `(.L_x_17686) ;  /* 0x0000000400fc7947 */ /* 0x000fea0003800000 */
.L_x_17695:
        /* <DEDUP_REMOVED lines=18> */
.L_x_17702:
[----:B------:R-:W-:-:S04]  /*5860*/  SHF.R.U32.HI R5, RZ, 0x18, R5 ;  /* 0x00000018ff057819 */ /* 0x000fc80000011605 */
[----:B------:R-:W-:-:S07]  /*5870*/  LOP3.LUT R0, R0, 0x80, R5, 0xf8, !PT ;  /* 0x0000008000007812 */ /* 0x000fce00078ef805 */
.L_x_17701:
[----:B------:R-:W-:Y:S05]  /*5880*/  BSYNC.RECONVERGENT B0 ;  /* 0x0000000000007941 */ /* 0x000fea0003800200 */
.L_x_17700:
[----:B------:R0:W-:Y:S01]  /*5890*/  STG.E.U8 desc[UR36][R2.64], R0 ;  /* 0x0000000002007986 */ /* 0x0001e2000c101124 */
[----:B------:R-:W-:Y:S05]  /*58a0*/  BRA `(.L_x_17686) ;  /* 0x0000000400a07947 */ /* 0x000fea0003800000 */
.L_x_17694:
        /* <DEDUP_REMOVED lines=22> */
.L_x_17704:
[----:B------:R-:W-:-:S05]  /*5a10*/  SHF.R.S32.HI R5, RZ, 0x1f, R4 ;  /* 0x0000001fff057819 */ /* 0x000fca0000011404 */
[----:B------:R0:W-:Y:S01]  /*5a20*/  STG.E.64 desc[UR36][R2.64], R4 ;  /* 0x0000000402007986 */ /* 0x0001e2000c101b24 */
[----:B------:R-:W-:Y:S05]  /*5a30*/  BRA `(.L_x_17686) ;  /* 0x00000004003c7947 */ /* 0x000fea0003800000 */
.L_x_17703:
[----:B------:R0:W-:Y:S01]  /*5a40*/  STG.E desc[UR36][R2.64], R4 ;  /* 0x0000000402007986 */ /* 0x0001e2000c101924 */
[----:B------:R-:W-:Y:S05]  /*5a50*/  BRA `(.L_x_17686) ;  /* 0x0000000400347947 */ /* 0x000fea0003800000 */
.L_x_17693:
        /* <DEDUP_REMOVED lines=10> */
.L_x_17706:
[----:B------:R-:W-:Y:S01]  /*5b00*/  CS2R R6, SRZ ;  /* 0x0000000000067805 */ /* 0x000fe2000001ff00 */
[----:B------:R-:W0:Y:S04]  /*5b10*/  I2F.F64 R4, R4 ;  /* 0x0000000400047312 */ /* 0x000e280000201c00 */
[----:B0-----:R4:W-:Y:S01]  /*5b20*/  STG.E.128 desc[UR36][R2.64], R4 ;  /* 0x0000000402007986 */ /* 0x0019e2000c101d24 */
[----:B------:R-:W-:Y:S05]  /*5b30*/  BRA `(.L_x_17686) ;  /* 0x0000000000fc7947 */ /* 0x000fea0003800000 */
.L_x_17705:
[----:B------:R-:W-:-:S09]  /*5b40*/  UISETP.NE.AND UP0, UPT, UR4, 0xf, UPT ;  /* 0x0000000f0400788c */ /* 0x000fd2000bf05270 */
[----:B------:R-:W-:Y:S05]  /*5b50*/  BRA.U !UP0, `(.L_x_17707) ;  /* 0x0000000108e87547 */ /* 0x000fea000b800000 */
[----:B------:R-:W-:-:S09]  /*5b60*/  UISETP.NE.AND UP0, UPT, UR4, 0x17, UPT ;  /* 0x000000170400788c */ /* 0x000fd2000bf05270 */
[----:B------:R-:W-:Y:S05]  /*5b70*/  BRA.U !UP0, `(.L_x_17708) ;  /* 0x0000000108907547 */ /* 0x000fea000b800000 */
[----:B------:R-:W-:-:S09]  /*5b80*/  UISETP.NE.AND UP0, UPT, UR4, 0x18, UPT ;  /* 0x000000180400788c */ /* 0x000fd2000bf05270 */
[----:B------:R-:W-:Y:S05]  /*5b90*/  BRA.U !UP0, `(.L_x_17709) ;  /* 0x0000000108447547 */ /* 0x000fea000b800000 */
.L_x_17685:
        /* <DEDUP_REMOVED lines=16> */
.L_x_17710:
[----:B------:R-:W-:Y:S05]  /*5ca0*/  BRA `(.L_x_17686) ;  /* 0x0000000000a07947 */ /* 0x000fea0003800000 */
.L_x_17709:
        /* <DEDUP_REMOVED lines=13> */
.L_x_17712:
[----:B------:R-:W-:Y:S05]  /*5d80*/  BSYNC.RECONVERGENT B0 ;  /* 0x0000000000007941 */ /* 0x000fea0003800200 */
.L_x_17711:
[----:B------:R-:W-:-:S05]  /*5d90*/  LOP3.LUT R5, R0, 0x80, R5, 0xf8, !PT ;  /* 0x0000008000057812 */ /* 0x000fca00078ef805 */
[----:B------:R2:W-:Y:S01]  /*5da0*/  STG.E.U8 desc[UR36][R2.64], R5 ;  /* 0x0000000502007986 */ /* 0x0005e2000c101124 */
[----:B------:R-:W-:Y:S05]  /*5db0*/  BRA `(.L_x_17686) ;  /* 0x00000000005c7947 */ /* 0x000fea0003800000 */
.L_x_17708:
        /* <DEDUP_REMOVED lines=12> */
.L_x_17714:
[----:B------:R-:W-:Y:S02]  /*5e80*/  ISETP.GT.U32.AND P0, PT, R4, 0x7f800000, PT ;  /* 0x7f8000000400780c */ /* 0x000fe40003f04070 */
[----:B------:R-:W-:-:S04]  /*5e90*/  MOV R0, 0x7f ;  /* 0x0000007f00007802 */ /* 0x000fc80000000f00 */
[----:B------:R-:W-:-:S07]  /*5ea0*/  SEL R0, R0, 0x7c, P0 ;  /* 0x0000007c00007807 */ /* 0x000fce0000000000 */
.L_x_17715:
[----:B------:R-:W-:Y:S05]  /*5eb0*/  BSYNC.RECONVERGENT B0 ;  /* 0x0000000000007941 */ /* 0x000fea0003800200 */
.L_x_17713:
[----:B------:R-:W-:-:S04]  /*5ec0*/  SHF.R.U32.HI R5, RZ, 0x18, R5 ;  /* 0x00000018ff057819 */ /* 0x000fc80000011605 */
[----:B------:R-:W-:-:S05]  /*5ed0*/  LOP3.LUT R5, R0, 0x80, R5, 0xf8, !PT ;  /* 0x0000008000057812 */ /* 0x000fca00078ef805 */
[----:B------:R1:W-:Y:S01]  /*5ee0*/  STG.E.U8 desc[UR36][R2.64], R5 ;  /* 0x0000000502007986 */ /* 0x0003e2000c101124 */
[----:B------:R-:W-:Y:S05]  /*5ef0*/  BRA `(.L_x_17686) ;  /* 0x00000000000c7947 */ /* 0x000fea0003800000 */
.L_x_17707:
[----:B------:R-:W-:-:S04]  /*5f00*/  I2FP.F32.S32 R0, R4 ;  /* 0x0000000400007245 */ /* 0x000fc80000201400 */
[----:B------:R-:W-:-:S05]  /*5f10*/  F2FP.BF16.F32.PACK_AB R0, RZ, R0 ;  /* 0x00000000ff00723e */ /* 0x000fca00000010ff */
[----:B------:R0:W-:Y:S02]  /*5f20*/  STG.E.U16 desc[UR36][R2.64], R0 ;  /* 0x0000000002007986 */ /* 0x0001e4000c101524 */
.L_x_17686:
[----:B------:R-:W-:-:S07]  /*5f30*/  VIADD R17, R17, 0x80 ;  /* 0x0000008011117836 */ /* 0x000fce0000000000 */
.L_x_17646:
[----:B------:R-:W-:Y:S05]  /*5f40*/  BSYNC.RECONVERGENT B6 ;  /* 0x0000000000067941 */ /* 0x000fea0003800200 */
.L_x_17645:
        /* <DEDUP_REMOVED lines=307> */
.L_x_17718:
        /* <DEDUP_REMOVED lines=16> */
.L_x_17722:
[----:B------:R0:W5:Y:S01]  /*7380*/  LDG.E.U8 R0, desc[UR36][R2.64] ;  /* 0x0000002402007981 */ /* 0x000162000c1e1100 */
[----:B------:R-:W-:Y:S05]  /*7390*/  BRA `(.L_x_17724) ;  /* 0x0000000c002c7947 */ /* 0x000fea0003800000 */
.L_x_17721:
        /* <DEDUP_REMOVED lines=8> */
.L_x_17726:
[----:B------:R0:W5:Y:S01]  /*7420*/  LDG.E R0, desc[UR36][R2.64] ;  /* 0x0000002402007981 */ /* 0x000162000c1e1900 */
[----:B------:R-:W-:Y:S05]  /*7430*/  BRA `(.L_x_17724) ;  /* 0x0000000c00047947 */ /* 0x000fea0003800000 */
.L_x_17725:
[----:B------:R0:W5:Y:S01]  /*7440*/  LDG.E.S16 R0, desc[UR36][R2.64] ;  /* 0x0000002402007981 */ /* 0x000162000c1e1700 */
[----:B------:R-:W-:Y:S05]  /*7450*/  BRA `(.L_x_17724) ;  /* 0x0000000800fc7947 */ /* 0x000fea0003800000 */
.L_x_17720:
        /* <DEDUP_REMOVED lines=9> */
.L_x_17728:
[----:B------:R-:W2:Y:S02]  /*74f0*/  LDG.E.U16 R2, desc[UR36][R2.64] ;  /* 0x0000002402027981 */ /* 0x000ea4000c1e1500 */
[----:B--2---:R-:W-:-:S06]  /*7500*/  HADD2.F32 R0, -RZ, R2.H0_H0 ;  /* 0x20000002ff007230 */ /* 0x004fcc0000004100 */
[----:B------:R-:W0:Y:S01]  /*7510*/  F2I.FTZ.TRUNC.NTZ R0, R0 ;  /* 0x0000000000007305 */ /* 0x000e22000021f100 */
[----:B------:R-:W-:Y:S05]  /*7520*/  BRA `(.L_x_17724) ;  /* 0x0000000800c87947 */ /* 0x000fea0003800000 */
.L_x_17727:
        /* <DEDUP_REMOVED lines=9> */
.L_x_17730:
[----:B------:R-:W2:Y:S02]  /*75c0*/  LDG.E.U16 R2, desc[UR36][R2.64] ;  /* 0x0000002402027981 */ /* 0x000ea4000c1e1500 */
[----:B--2---:R-:W-:-:S06]  /*75d0*/  HADD2.F32 R0, -RZ, R2.H0_H0 ;  /* 0x20000002ff007230 */ /* 0x004fcc0000004100 */
[----:B------:R-:W0:Y:S01]  /*75e0*/  F2I.FTZ.TRUNC.NTZ R0, R0 ;  /* 0x0000000000007305 */ /* 0x000e22000021f100 */
[----:B------:R-:W-:Y:S05]  /*75f0*/  BRA `(.L_x_17724) ;  /* 0x0000000800947947 */ /* 0x000fea0003800000 */
.L_x_17729:
[----:B------:R-:W2:Y:S02]  /*7600*/  LDG.E.64 R2, desc[UR36][R2.64] ;  /* 0x0000002402027981 */ /* 0x000ea4000c1e1b00 */
[----:B--2---:R0:W1:Y:S02]  /*7610*/  F2I.F64.TRUNC R0, R2 ;  /* 0x0000000200007311 */ /* 0x004064000030d100 */
[----:B01----:R-:W-:Y:S05]  /*7620*/  BRA `(.L_x_17724) ;  /* 0x0000000800887947 */ /* 0x003fea0003800000 */
.L_x_17719:
        /* <DEDUP_REMOVED lines=12> */
.L_x_17733:
[----:B------:R-:W2:Y:S02]  /*76f0*/  LDG.E.64 R2, desc[UR36][R2.64] ;  /* 0x0000002402027981 */ /* 0x000ea4000c1e1b00 */
[----:B--2---:R0:W1:Y:S02]  /*7700*/  F2I.F64.TRUNC R0, R2 ;  /* 0x0000000200007311 */ /* 0x004064000030d100 */
[----:B01----:R-:W-:Y:S05]  /*7710*/  BRA `(.L_x_17724) ;  /* 0x00000008004c7947 */ /* 0x003fea0003800000 */
.L_x_17732:
        /* <DEDUP_REMOVED lines=26> */
.L_x_17735:
        /* <DEDUP_REMOVED lines=13> */
.L_x_17734:
[----:B------:R-:W2:Y:S02]  /*7990*/  LDG.E.U16 R0, desc[UR36][R2.64] ;  /* 0x0000002402007981 */ /* 0x000ea4000c1e1500 */
[----:B--2---:R-:W-:-:S06]  /*79a0*/  IMAD.U32 R0, R0, 0x10000, RZ ;  /* 0x0001000000007824 */ /* 0x004fcc00078e00ff */
[----:B------:R-:W2:Y:S01]  /*79b0*/  F2I.FTZ.TRUNC.NTZ R0, R0 ;  /* 0x0000000000007305 */ /* 0x000ea2000021f100 */
[----:B------:R-:W-:Y:S05]  /*79c0*/  BRA `(.L_x_17724) ;  /* 0x0000000400a07947 */ /* 0x000fea0003800000 */
.L_x_17731:
        /* <DEDUP_REMOVED lines=10> */
.L_x_17738:
        /* <DEDUP_REMOVED lines=21> */
.L_x_17742:
[----:B------:R-:W-:Y:S05]  /*7bc0*/  BSYNC.RECONVERGENT B1 ;  /* 0x0000000000017941 */ /* 0x000fea0003800200 */
.L_x_17741:
[----:B------:R-:W-:Y:S02]  /*7bd0*/  SHF.L.U32 R0, R0, 0x14, RZ ;  /* 0x0000001400007819 */ /* 0x000fe400000006ff */
[----:B------:R-:W-:-:S04]  /*7be0*/  LEA R2, R2, 0x3b800000, 0x17 ;  /* 0x3b80000002027811 */ /* 0x000fc800078eb8ff */
[----:B------:R-:W-:-:S07]  /*7bf0*/  LOP3.LUT R0, R2, R0, R7, 0xfe, !PT ;  /* 0x0000000002007212 */ /* 0x000fce00078efe07 */
.L_x_17740:
[----:B------:R-:W-:Y:S05]  /*7c00*/  BSYNC.RECONVERGENT B0 ;  /* 0x0000000000007941 */ /* 0x000fea0003800200 */
.L_x_17739:
[----:B------:R-:W4:Y:S01]  /*7c10*/  F2I.FTZ.TRUNC.NTZ R0, R0 ;  /* 0x0000000000007305 */ /* 0x000f22000021f100 */
[----:B------:R-:W-:Y:S05]  /*7c20*/  BRA `(.L_x_17724) ;  /* 0x0000000400087947 */ /* 0x000fea0003800000 */
.L_x_17737:
        /* <DEDUP_REMOVED lines=21> */
.L_x_17746:
[----:B------:R-:W-:Y:S05]  /*7d80*/  BSYNC.RECONVERGENT B1 ;  /* 0x0000000000017941 */ /* 0x000fea0003800200 */
.L_x_17745:
[----:B------:R-:W-:Y:S01]  /*7d90*/  IMAD.SHL.U32 R0, R0, 0x200000, RZ ;  /* 0x0020000000007824 */ /* 0x000fe200078e00ff */
[----:B------:R-:W-:-:S04]  /*7da0*/  LEA R2, R2, 0x37800000, 0x17 ;  /* 0x3780000002027811 */ /* 0x000fc800078eb8ff */
[----:B------:R-:W-:-:S07]  /*7db0*/  LOP3.LUT R0, R2, R0, R7, 0xfe, !PT ;  /* 0x0000000002007212 */ /* 0x000fce00078efe07 */
.L_x_17744:
[----:B------:R-:W-:Y:S05]  /*7dc0*/  BSYNC.RECONVERGENT B0 ;  /* 0x0000000000007941 */ /* 0x000fea0003800200 */
.L_x_17743:
[----:B------:R-:W0:Y:S01]  /*7dd0*/  F2I.FTZ.TRUNC.NTZ R0, R0 ;  /* 0x0000000000007305 */ /* 0x000e22000021f100 */
[----:B------:R-:W-:Y:S05]  /*7de0*/  BRA `(.L_x_17724) ;  /* 0x0000000000987947 */ /* 0x000fea0003800000 */
.L_x_17736:
        /* <DEDUP_REMOVED lines=14> */
.L_x_17750:
[----:B------:R-:W-:Y:S05]  /*7ed0*/  BSYNC.RECONVERGENT B0 ;  /* 0x0000000000007941 */ /* 0x000fea0003800200 */
.L_x_17749:
[----:B------:R-:W0:Y:S01]  /*7ee0*/  F2I.FTZ.TRUNC.NTZ R0, R0 ;  /* 0x0000000000007305 */ /* 0x000e22000021f100 */
[----:B------:R-:W-:Y:S05]  /*7ef0*/  BRA `(.L_x_17724) ;  /* 0x0000000000547947 */ /* 0x000fea0003800000 */
.L_x_17723:
        /* <DEDUP_REMOVED lines=16> */
.L_x_17751:
[----:B------:R-:W-:Y:S01]  /*8000*/  MOV R0, RZ ;  /* 0x000000ff00007202 */ /* 0x000fe20000000f00 */
[----:B------:R-:W-:Y:S06]  /*8010*/  BRA `(.L_x_17724) ;  /* 0x00000000000c7947 */ /* 0x000fec0003800000 */
.L_x_17748:
[----:B------:R0:W5:Y:S01]  /*8020*/  LDG.E R0, desc[UR36][R2.64] ;  /* 0x0000002402007981 */ /* 0x000162000c1e1900 */
[----:B------:R-:W-:Y:S05]  /*8030*/  BRA `(.L_x_17724) ;  /* 0x0000000000047947 */ /* 0x000fea0003800000 */
.L_x_17747:
[----:B------:R0:W5:Y:S02]  /*8040*/  LDG.E R0, desc[UR36][R2.64] ;  /* 0x0000002402007981 */ /* 0x000164000c1e1900 */
.L_x_17724:
[----:B------:R-:W3:Y:S01]  /*8050*/  LDCU.64 UR6, c[0x0][0x580] ;  /* 0x0000b000ff0677ac */ /* 0x000ee20008000a00 */
[----:B012-45:R-:W-:Y:S01]  /*8060*/  IMAD R5, R0, R0, RZ ;  /* 0x0000000000057224 */ /* 0x037fe200078e02ff */
[----:B------:R-:W-:-:S03]  /*8070*/  UPRMT UR4, UR41, 0x9910, URZ ;  /* 0x0000991029047896 */ /* 0x000fc600080000ff */
[----:B------:R-:W-:Y:S01]  /*8080*/  IMAD R4, R5, R0, RZ ;  /* 0x0000000005047224 */ /* 0x000fe200078e02ff */
        /* <DEDUP_REMOVED lines=14> */
.L_x_17755:
[----:B------:R4:W-:Y:S01]  /*8170*/  STG.E.U8 desc[UR36][R2.64], R4 ;  /* 0x0000000402007986 */ /* 0x0009e2000c101124 */
[----:B------:R-:W-:Y:S05]  /*8180*/  BRA `(.L_x_17757) ;  /* 0x0000000c00387947 */ /* 0x000fea0003800000 */
.L_x_17754:
        /* <DEDUP_REMOVED lines=9> */
.L_x_17759:
[----:B------:R2:W-:Y:S01]  /*8220*/  STG.E desc[UR36][R2.64], R4 ;  /* 0x0000000402007986 */ /* 0x0005e2000c101924 */
[----:B------:R-:W-:Y:S05]  /*8230*/  BRA `(.L_x_17757) ;  /* 0x0000000c000c7947 */ /* 0x000fea0003800000 */
.L_x_17758:
[----:B------:R0:W-:Y:S01]  /*8240*/  STG.E.U16 desc[UR36][R2.64], R4 ;  /* 0x0000000402007986 */ /* 0x0001e2000c101524 */
[----:B------:R-:W-:Y:S05]  /*8250*/  BRA `(.L_x_17757) ;  /* 0x0000000c00047947 */ /* 0x000fea0003800000 */
.L_x_17753:
        /* <DEDUP_REMOVED lines=9> */
.L_x_17761:
[----:B------:R-:W-:-:S04]  /*82f0*/  I2FP.F32.S32 R0, R4 ;  /* 0x0000000400007245 */ /* 0x000fc80000201400 */
[----:B------:R-:W-:-:S05]  /*8300*/  F2FP.F16.F32.PACK_AB R0, RZ, R0 ;  /* 0x00000000ff00723e */ /* 0x000fca00000000ff */
[----:B------:R0:W-:Y:S01]  /*8310*/  STG.E.U16 desc[UR36][R2.64], R0 ;  /* 0x0000000002007986 */ /* 0x0001e2000c101524 */
[----:B------:R-:W-:Y:S05]  /*8320*/  BRA `(.L_x_17757) ;  /* 0x0000000800d07947 */ /* 0x000fea0003800000 */
.L_x_17760:
        /* <DEDUP_REMOVED lines=10> */
.L_x_17763:
[----:B------:R-:W-:-:S04]  /*83d0*/  I2FP.F32.S32 R4, R4 ;  /* 0x0000000400047245 */ /* 0x000fc80000201400 */
[----:B------:R-:W-:-:S04]  /*83e0*/  F2FP.F16.F32.PACK_AB R5, RZ, R4 ;  /* 0x00000004ff05723e */ /* 0x000fc800000000ff */
[----:B------:R-:W-:-:S05]  /*83f0*/  PRMT R5, R5, 0x5410, RZ ;  /* 0x0000541005057816 */ /* 0x000fca00000000ff */
[----:B------:R0:W-:Y:S01]  /*8400*/  STG.E desc[UR36][R2.64], R5 ;  /* 0x0000000502007986 */ /* 0x0001e2000c101924 */
[----:B------:R-:W-:Y:S05]  /*8410*/  BRA `(.L_x_17757) ;  /* 0x0000000800947947 */ /* 0x000fea0003800000 */
.L_x_17762:
[----:B------:R-:W0:Y:S02]  /*8420*/  I2F.F64 R4, R4 ;  /* 0x0000000400047312 */ /* 0x000e240000201c00 */
[----:B0-----:R0:W-:Y:S01]  /*8430*/  STG.E.64 desc[UR36][R2.64], R4 ;  /* 0x0000000402007986 */ /* 0x0011e2000c101b24 */
[----:B------:R-:W-:Y:S05]  /*8440*/  BRA `(.L_x_17757) ;  /* 0x0000000800887947 */ /* 0x000fea0003800000 */
.L_x_17752:
        /* <DEDUP_REMOVED lines=12> */
.L_x_17767:
        /* <DEDUP_REMOVED lines=18> */
.L_x_17770:
[----:B------:R-:W-:-:S04]  /*8630*/  SHF.R.U32.HI R5, RZ, 0x18, R5 ;  /* 0x00000018ff057819 */ /* 0x000fc80000011605 */
[----:B------:R-:W-:-:S07]  /*8640*/  LOP3.LUT R0, R0, 0x80, R5, 0xf8, !PT ;  /* 0x0000008000007812 */ /* 0x000fce00078ef805 */
.L_x_17769:
[----:B------:R-:W-:Y:S05]  /*8650*/  BSYNC.RECONVERGENT B0 ;  /* 0x0000000000007941 */ /* 0x000fea0003800200 */
.L_x_17768:
[----:B------:R0:W-:Y:S01]  /*8660*/  STG.E.U8 desc[UR36][R2.64], R0 ;  /* 0x0000000002007986 */ /* 0x0001e2000c101124 */
[----:B------:R-:W-:Y:S05]  /*8670*/  BRA `(.L_x_17757) ;  /* 0x0000000400fc7947 */ /* 0x000fea0003800000 */
.L_x_17766:
        /* <DEDUP_REMOVED lines=18> */
.L_x_17773:
[----:B------:R-:W-:-:S04]  /*87a0*/  SHF.R.U32.HI R5, RZ, 0x18, R5 ;  /* 0x00000018ff057819 */ /* 0x000fc80000011605 */
[----:B------:R-:W-:-:S07]  /*87b0*/  LOP3.LUT R0, R0, 0x80, R5, 0xf8, !PT ;  /* 0x0000008000007812 */ /* 0x000fce00078ef805 */
.L_x_17772:
[----:B------:R-:W-:Y:S05]  /*87c0*/  BSYNC.RECONVERGENT B0 ;  /* 0x0000000000007941 */ /* 0x000fea0003800200 */
.L_x_17771:
[----:B------:R0:W-:Y:S01]  /*87d0*/  STG.E.U8 desc[UR36][R2.64], R0 ;  /* 0x0000000002007986 */ /* 0x0001e2000c101124 */
[----:B------:R-:W-:Y:S05]  /*87e0*/  BRA `(.L_x_17757) ;  /* 0x0000000400a07947 */ /* 0x000fea0003800000 */
.L_x_17765:
        /* <DEDUP_REMOVED lines=22> */
.L_x_17775:
[----:B------:R-:W-:-:S05]  /*8950*/  SHF.R.S32.HI R5, RZ, 0x1f, R4 ;  /* 0x0000001fff057819 */ /* 0x000fca0000011404 */
[----:B------:R0:W-:Y:S01]  /*8960*/  STG.E.64 desc[UR36][R2.64], R4 ;  /* 0x0000000402007986 */ /* 0x0001e2000c101b24 */
[----:B------:R-:W-:Y:S05]  /*8970*/  BRA `(.L_x_17757) ;  /* 0x00000004003c7947 */ /* 0x000fea0003800000 */
.L_x_17774:
[----:B------:R0:W-:Y:S01]  /*8980*/  STG.E desc[UR36][R2.64], R4 ;  /* 0x0000000402007986 */ /* 0x0001e2000c101924 */
[----:B------:R-:W-:Y:S05]  /*8990*/  BRA `(.L_x_17757) ;  /* 0x0000000400347947 */ /* 0x000fea0003800000 */
.L_x_17764:
        /* <DEDUP_REMOVED lines=10> */
.L_x_17777:
[----:B------:R-:W-:Y:S01]  /*8a40*/  CS2R R6, SRZ ;  /* 0x0000000000067805 */ /* 0x000fe2000001ff00 */
[----:B------:R-:W0:Y:S04]  /*8a50*/  I2F.F64 R4, R4 ;  /* 0x0000000400047312 */ /* 0x000e280000201c00 */
[----:B0-----:R0:W-:Y:S01]  /*8a60*/  STG.E.128 desc[UR36][R2.64], R4 ;  /* 0x0000000402007986 */ /* 0x0011e2000c101d24 */
[----:B------:R-:W-:Y:S05]  /*8a70*/  BRA `(.L_x_17757) ;  /* 0x0000000000fc7947 */ /* 0x000fea0003800000 */
.L_x_17776:
[----:B------:R-:W-:-:S09]  /*8a80*/  UISETP.NE.AND UP0, UPT, UR4, 0xf, UPT ;  /* 0x0000000f0400788c */ /* 0x000fd2000bf05270 */
[----:B------:R-:W-:Y:S05]  /*8a90*/  BRA.U !UP0, `(.L_x_17778) ;  /* 0x0000000108e87547 */ /* 0x000fea000b800000 */
[----:B------:R-:W-:-:S09]  /*8aa0*/  UISETP.NE.AND UP0, UPT, UR4, 0x17, UPT ;  /* 0x000000170400788c */ /* 0x000fd2000bf05270 */
[----:B------:R-:W-:Y:S05]  /*8ab0*/  BRA.U !UP0, `(.L_x_17779) ;  /* 0x0000000108907547 */ /* 0x000fea000b800000 */
[----:B------:R-:W-:-:S09]  /*8ac0*/  UISETP.NE.AND UP0, UPT, UR4, 0x18, UPT ;  /* 0x000000180400788c */ /* 0x000fd2000bf05270 */
[----:B------:R-:W-:Y:S05]  /*8ad0*/  BRA.U !UP0, `(.L_x_17780) ;  /* 0x0000000108447547 */ /* 0x000fea000b800000 */
.L_x_17756:
        /* <DEDUP_REMOVED lines=16> */
.L_x_17781:
[----:B------:R-:W-:Y:S05]  /*8be0*/  BRA `(.L_x_17757) ;  /* 0x0000000000a07947 */ /* 0x000fea0003800000 */
.L_x_17780:
        /* <DEDUP_REMOVED lines=13> */
.L_x_17783:
[----:B------:R-:W-:Y:S05]  /*8cc0*/  BSYNC.RECONVERGENT B0 ;  /* 0x0000000000007941 */ /* 0x000fea0003800200 */
.L_x_17782:
[----:B------:R-:W-:-:S05]  /*8cd0*/  LOP3.LUT R5, R0, 0x80, R5, 0xf8, !PT ;  /* 0x0000008000057812 */ /* 0x000fca00078ef805 */
[----:B------:R0:W-:Y:S01]  /*8ce0*/  STG.E.U8 desc[UR36][R2.64], R5 ;  /* 0x0000000502007986 */ /* 0x0001e2000c101124 */
[----:B------:R-:W-:Y:S05]  /*8cf0*/  BRA `(.L_x_17757) ;  /* 0x00000000005c7947 */ /* 0x000fea0003800000 */
.L_x_17779:
        /* <DEDUP_REMOVED lines=12> */
.L_x_17785:
[----:B------:R-:W-:Y:S02]  /*8dc0*/  ISETP.GT.U32.AND P0, PT, R4, 0x7f800000, PT ;  /* 0x7f8000000400780c */ /* 0x000fe40003f04070 */
[----:B------:R-:W-:-:S04]  /*8dd0*/  MOV R0, 0x7f ;  /* 0x0000007f00007802 */ /* 0x000fc80000000f00 */
[----:B------:R-:W-:-:S07]  /*8de0*/  SEL R0, R0, 0x7c, P0 ;  /* 0x0000007c00007807 */ /* 0x000fce0000000000 */
.L_x_17786:
[----:B------:R-:W-:Y:S05]  /*8df0*/  BSYNC.RECONVERGENT B0 ;  /* 0x0000000000007941 */ /* 0x000fea0003800200 */
.L_x_17784:
[----:B------:R-:W-:-:S04]  /*8e00*/  SHF.R.U32.HI R5, RZ, 0x18, R5 ;  /* 0x00000018ff057819 */ /* 0x000fc80000011605 */
[----:B------:R-:W-:-:S05]  /*8e10*/  LOP3.LUT R5, R0, 0x80, R5, 0xf8, !PT ;  /* 0x0000008000057812 */ /* 0x000fca00078ef805 */
[----:B------:R0:W-:Y:S01]  /*8e20*/  STG.E.U8 desc[UR36][R2.64], R5 ;  /* 0x0000000502007986 */ /* 0x0001e2000c101124 */
[----:B------:R-:W-:Y:S05]  /*8e30*/  BRA `(.L_x_17757) ;  /* 0x00000000000c7947 */ /* 0x000fea0003800000 */
.L_x_17778:
[----:B------:R-:W-:-:S04]  /*8e40*/  I2FP.F32.S32 R0, R4 ;  /* 0x0000000400007245 */ /* 0x000fc80000201400 */
[----:B------:R-:W-:-:S05]  /*8e50*/  F2FP.BF16.F32.PACK_AB R0, RZ, R0 ;  /* 0x00000000ff00723e */ /* 0x000fca00000010ff */
[----:B------:R0:W-:Y:S02]  /*8e60*/  STG.E.U16 desc[UR36][R2.64], R0 ;  /* 0x0000000002007986 */ /* 0x0001e4000c101524 */
.L_x_17757:
[----:B------:R-:W-:-:S07]  /*8e70*/  VIADD R17, R17, 0x80 ;  /* 0x0000008011117836 */ /* 0x000fce0000000000 */
.L_x_17717:
[----:B------:R-:W-:Y:S05]  /*8e80*/  BSYNC.RECONVERGENT B6 ;  /* 0x0000000000067941 */ /* 0x000fea0003800200 */
.L_x_17716:
        /* <DEDUP_REMOVED lines=306> */
.L_x_17787:
[----:B------:R-:W1:Y:S01]  /*a1b0*/  LDCU.128 UR8, c[0x0][0x580] ;  /* 0x0000b000ff0877ac */ /* 0x000e620008000c00 */
[----:B------:R-:W-:-:S04]  /*a1c0*/  UPRMT UR4, UR42, 0x9910, URZ ;  /* 0x000099102a047896 */ /* 0x000fc800080000ff */
[----:B------:R-:W-:Y:S01]  /*a1d0*/  UISETP.GT.AND UP0, UPT, UR4, 0x9, UPT ;  /* 0x000000090400788c */ /* 0x000fe2000bf04270 */
[----:B-1234-:R-:W-:Y:S02]  /*a1e0*/  IADD3 R2, P1, PT, R0, UR10, RZ ;  /* 0x0000000a00027c10 */ /* 0x01efe4000ff3e0ff */
        /* <DEDUP_REMOVED lines=14> */
.L_x_17791:
[----:B------:R0:W5:Y:S01]  /*a2d0*/  LDG.E.U8 R0, desc[UR36][R2.64] ;  /* 0x0000002402007981 */ /* 0x000162000c1e1100 */
[----:B------:R-:W-:Y:S05]  /*a2e0*/  BRA `(.L_x_17793) ;  /* 0x0000000c002c7947 */ /* 0x000fea0003800000 */
.L_x_17790:
        /* <DEDUP_REMOVED lines=8> */
.L_x_17795:
[----:B------:R0:W5:Y:S01]  /*a370*/  LDG.E R0, desc[UR36][R2.64] ;  /* 0x0000002402007981 */ /* 0x000162000c1e1900 */
[----:B------:R-:W-:Y:S05]  /*a380*/  BRA `(.L_x_17793) ;  /* 0x0000000c00047947 */ /* 0x000fea0003800000 */
.L_x_17794:
[----:B------:R0:W5:Y:S01]  /*a390*/  LDG.E.S16 R0, desc[UR36][R2.64] ;  /* 0x0000002402007981 */ /* 0x000162000c1e1700 */
[----:B------:R-:W-:Y:S05]  /*a3a0*/  BRA `(.L_x_17793) ;  /* 0x0000000800fc7947 */ /* 0x000fea0003800000 */
.L_x_17789:
        /* <DEDUP_REMOVED lines=9> */
.L_x_17797:
[----:B------:R-:W2:Y:S02]  /*a440*/  LDG.E.U16 R2, desc[UR36][R2.64] ;  /* 0x0000002402027981 */ /* 0x000ea4000c1e1500 */
[----:B--2---:R-:W-:-:S06]  /*a450*/  HADD2.F32 R0, -RZ, R2.H0_H0 ;  /* 0x20000002ff007230 */ /* 0x004fcc0000004100 */
[----:B------:R-:W0:Y:S01]  /*a460*/  F2I.FTZ.TRUNC.NTZ R0, R0 ;  /* 0x0000000000007305 */ /* 0x000e22000021f100 */
[----:B------:R-:W-:Y:S05]  /*a470*/  BRA `(.L_x_17793) ;  /* 0x0000000800c87947 */ /* 0x000fea0003800000 */
.L_x_17796:
        /* <DEDUP_REMOVED lines=9> */
.L_x_17799:
[----:B------:R-:W2:Y:S02]  /*a510*/  LDG.E.U16 R2, desc[UR36][R2.64] ;  /* 0x0000002402027981 */ /* 0x000ea4000c1e1500 */
[----:B--2---:R-:W-:-:S06]  /*a520*/  HADD2.F32 R0, -RZ, R2.H0_H0 ;  /* 0x20000002ff007230 */ /* 0x004fcc0000004100 */
[----:B------:R-:W0:Y:S01]  /*a530*/  F2I.FTZ.TRUNC.NTZ R0, R0 ;  /* 0x0000000000007305 */ /* 0x000e22000021f100 */
[----:B------:R-:W-:Y:S05]  /*a540*/  BRA `(.L_x_17793) ;  /* 0x0000000800947947 */ /* 0x000fea0003800000 */
.L_x_17798:
[----:B------:R-:W2:Y:S02]  /*a550*/  LDG.E.64 R2, desc[UR36][R2.64] ;  /* 0x0000002402027981 */ /* 0x000ea4000c1e1b00 */
[----:B--2---:R0:W1:Y:S02]  /*a560*/  F2I.F64.TRUNC R0, R2 ;  /* 0x0000000200007311 */ /* 0x004064000030d100 */
[----:B01----:R-:W-:Y:S05]  /*a570*/  BRA `(.L_x_17793) ;  /* 0x0000000800887947 */ /* 0x003fea0003800000 */
.L_x_17788:
        /* <DEDUP_REMOVED lines=12> */
.L_x_17802:
[----:B------:R-:W2:Y:S02]  /*a640*/  LDG.E.64 R2, desc[UR36][R2.64] ;  /* 0x0000002402027981 */ /* 0x000ea4000c1e1b00 */
[----:B--2---:R0:W1:Y:S02]  /*a650*/  F2I.F64.TRUNC R0, R2 ;  /* 0x0000000200007311 */ /* 0x004064000030d100 */
[----:B01----:R-:W-:Y:S05]  /*a660*/  BRA `(.L_x_17793) ;  /* 0x00000008004c7947 */ /* 0x003fea0003800000 */
.L_x_17801:
        /* <DEDUP_REMOVED lines=26> */
.L_x_17804:
        /* <DEDUP_REMOVED lines=13> */
.L_x_17803:
[----:B------:R-:W2:Y:S02]  /*a8e0*/  LDG.E.U16 R0, desc[UR36][R2.64] ;  /* 0x0000002402007981 */ /* 0x000ea4000c1e1500 */
[----:B--2---:R-:W-:-:S06]  /*a8f0*/  IMAD.U32 R0, R0, 0x10000, RZ ;  /* 0x0001000000007824 */ /* 0x004fcc00078e00ff */
[----:B------:R-:W0:Y:S01]  /*a900*/  F2I.FTZ.TRUNC.NTZ R0, R0 ;  /* 0x0000000000007305 */ /* 0x000e22000021f100 */
[----:B------:R-:W-:Y:S05]  /*a910*/  BRA `(.L_x_17793) ;  /* 0x0000000400a07947 */ /* 0x000fea0003800000 */
.L_x_17800:
        /* <DEDUP_REMOVED lines=10> */
.L_x_17807:
        /* <DEDUP_REMOVED lines=21> */
.L_x_17811:
[----:B------:R-:W-:Y:S05]  /*ab10*/  BSYNC.RECONVERGENT B1 ;  /* 0x0000000000017941 */ /* 0x000fea0003800200 */
.L_x_17810:
[----:B------:R-:W-:Y:S01]  /*ab20*/  IMAD.SHL.U32 R0, R0, 0x100000, RZ ;  /* 0x0010000000007824 */ /* 0x000fe200078e00ff */
[----:B------:R-:W-:-:S04]  /*ab30*/  LEA R2, R2, 0x3b800000, 0x17 ;  /* 0x3b80000002027811 */ /* 0x000fc800078eb8ff */
[----:B------:R-:W-:-:S07]  /*ab40*/  LOP3.LUT R0, R2, R0, R7, 0xfe, !PT ;  /* 0x0000000002007212 */ /* 0x000fce00078efe07 */
.L_x_17809:
[----:B------:R-:W-:Y:S05]  /*ab50*/  BSYNC.RECONVERGENT B0 ;  /* 0x0000000000007941 */ /* 0x000fea0003800200 */
.L_x_17808:
[----:B------:R-:W2:Y:S01]  /*ab60*/  F2I.FTZ.TRUNC.NTZ R0, R0 ;  /* 0x0000000000007305 */ /* 0x000ea2000021f100 */
[----:B------:R-:W-:Y:S05]  /*ab70*/  BRA `(.L_x_17793) ;  /* 0x0000000400087947 */ /* 0x000fea0003800000 */
.L_x_17806:
        /* <DEDUP_REMOVED lines=21> */
.L_x_17815:
[----:B------:R-:W-:Y:S05]  /*acd0*/  BSYNC.RECONVERGENT B1 ;  /* 0x0000000000017941 */ /* 0x000fea0003800200 */
.L_x_17814:
[----:B------:R-:W-:Y:S02]  /*ace0*/  SHF.L.U32 R0, R0, 0x15, RZ ;  /* 0x0000001500007819 */ /* 0x000fe400000006ff */
[----:B------:R-:W-:-:S04]  /*acf0*/  LEA R2, R2, 0x37800000, 0x17 ;  /* 0x3780000002027811 */ /* 0x000fc800078eb8ff */
[----:B------:R-:W-:-:S07]  /*ad00*/  LOP3.LUT R0, R2, R0, R7, 0xfe, !PT ;  /* 0x0000000002007212 */ /* 0x000fce00078efe07 */
.L_x_17813:
[----:B------:R-:W-:Y:S05]  /*ad10*/  BSYNC.RECONVERGENT B0 ;  /* 0x0000000000007941 */ /* 0x000fea0003800200 */
.L_x_17812:
[----:B------:R-:W0:Y:S01]  /*ad20*/  F2I.FTZ.TRUNC.NTZ R0, R0 ;  /* 0x0000000000007305 */ /* 0x000e22000021f100 */
[----:B------:R-:W-:Y:S05]  /*ad30*/  BRA `(.L_x_17793) ;  /* 0x0000000000987947 */ /* 0x000fea0003800000 */
.L_x_17805:
        /* <DEDUP_REMOVED lines=14> */
.L_x_17819:
[----:B------:R-:W-:Y:S05]  /*ae20*/  BSYNC.RECONVERGENT B0 ;  /* 0x0000000000007941 */ /* 0x000fea0003800200 */
.L_x_17818:
[----:B------:R-:W4:Y:S01]  /*ae30*/  F2I.FTZ.TRUNC.NTZ R0, R0 ;  /* 0x0000000000007305 */ /* 0x000f22000021f100 */
[----:B------:R-:W-:Y:S05]  /*ae40*/  BRA `(.L_x_17793) ;  /* 0x0000000000547947 */ /* 0x000fea0003800000 */
.L_x_17792:
        /* <DEDUP_REMOVED lines=16> */
.L_x_17820:
[----:B------:R-:W-:Y:S01]  /*af50*/  IMAD.MOV.U32 R0, RZ, RZ, RZ ;  /* 0x000000ffff007224 */ /* 0x000fe200078e00ff */
[----:B------:R-:W-:Y:S06]  /*af60*/  BRA `(.L_x_17793) ;  /* 0x00000000000c7947 */ /* 0x000fec0003800000 */
.L_x_17817:
[----:B------:R0:W5:Y:S01]  /*af70*/  LDG.E R0, desc[UR36][R2.64] ;  /* 0x0000002402007981 */ /* 0x000162000c1e1900 */
[----:B------:R-:W-:Y:S05]  /*af80*/  BRA `(.L_x_17793) ;  /* 0x0000000000047947 */ /* 0x000fea0003800000 */
.L_x_17816:
[----:B------:R3:W5:Y:S02]  /*af90*/  LDG.E R0, desc[UR36][R2.64] ;  /* 0x0000002402007981 */ /* 0x000764000c1e1900 */
.L_x_17793:
[----:B------:R-:W-:Y:S01]  /*afa0*/  UPRMT UR4, UR41, 0x9910, URZ ;  /* 0x0000991029047896 */ /* 0x000fe200080000ff */
[----:B012345:R-:W-:-:S03]  /*afb0*/  IMAD R3, R0, R0, RZ ;  /* 0x0000000000037224 */ /* 0x03ffc600078e02ff */
[----:B------:R-:W-:Y:S01]  /*afc0*/  UISETP.GT.AND UP0, UPT, UR4, 0x9, UPT ;  /* 0x000000090400788c */ /* 0x000fe2000bf04270 */
[----:B------:R-:W-:-:S08]  /*afd0*/  IMAD R2, R3, R0, RZ ;  /* 0x0000000003027224 */ /* 0x000fd000078e02ff */
        /* <DEDUP_REMOVED lines=11> */
.L_x_17824:
[----:B------:R-:W-:Y:S01]  /*b090*/  STG.E.U8 desc[UR36][R16.64], R2 ;  /* 0x0000000210007986 */ /* 0x000fe2000c101124 */
[----:B------:R-:W-:Y:S05]  /*b0a0*/  EXIT ;  /* 0x000000000000794d */ /* 0x000fea0003800000 */
.L_x_17823:
        /* <DEDUP_REMOVED lines=9> */
.L_x_17827:
[----:B------:R-:W-:Y:S01]  /*b140*/  STG.E desc[UR36][R16.64], R2 ;  /* 0x0000000210007986 */ /* 0x000fe2000c101924 */
[----:B------:R-:W-:Y:S05]  /*b150*/  EXIT ;  /* 0x000000000000794d */ /* 0x000fea0003800000 */
.L_x_17826:
[----:B------:R-:W-:Y:S01]  /*b160*/  STG.E.U16 desc[UR36][R16.64], R2 ;  /* 0x0000000210007986 */ /* 0x000fe2000c101524 */
[----:B------:R-:W-:Y:S05]  /*b170*/  EXIT ;  /* 0x000000000000794d */ /* 0x000fea0003800000 */
.L_x_17822:
        /* <DEDUP_REMOVED lines=9> */
.L_x_17829:
[----:B------:R-:W-:-:S04]  /*b210*/  I2FP.F32.S32 R0, R2 ;  /* 0x0000000200007245 */ /* 0x000fc80000201400 */
[----:B------:R-:W-:-:S05]  /*b220*/  F2FP.F16.F32.PACK_AB R0, RZ, R0 ;  /* 0x00000000ff00723e */ /* 0x000fca00000000ff */
[----:B------:R-:W-:Y:S01]  /*b230*/  STG.E.U16 desc[UR36][R16.64], R0 ;  /* 0x0000000010007986 */ /* 0x000fe2000c101524 */
[----:B------:R-:W-:Y:S05]  /*b240*/  EXIT ;  /* 0x000000000000794d */ /* 0x000fea0003800000 */
.L_x_17828:
        /* <DEDUP_REMOVED lines=10> */
.L_x_17831:
[----:B------:R-:W-:-:S04]  /*b2f0*/  I2FP.F32.S32 R2, R2 ;  /* 0x0000000200027245 */ /* 0x000fc80000201400 */
[----:B------:R-:W-:-:S04]  /*b300*/  F2FP.F16.F32.PACK_AB R3, RZ, R2 ;  /* 0x00000002ff03723e */ /* 0x000fc800000000ff */
[----:B------:R-:W-:-:S05]  /*b310*/  PRMT R3, R3, 0x5410, RZ ;  /* 0x0000541003037816 */ /* 0x000fca00000000ff */
[----:B------:R-:W-:Y:S01]  /*b320*/  STG.E desc[UR36][R16.64], R3 ;  /* 0x0000000310007986 */ /* 0x000fe2000c101924 */
[----:B------:R-:W-:Y:S05]  /*b330*/  EXIT ;  /* 0x000000000000794d */ /* 0x000fea0003800000 */
.L_x_17830:
[----:B------:R-:W0:Y:S02]  /*b340*/  I2F.F64 R2, R2 ;  /* 0x0000000200027312 */ /* 0x000e240000201c00 */
[----:B0-----:R-:W-:Y:S01]  /*b350*/  STG.E.64 desc[UR36][R16.64], R2 ;  /* 0x0000000210007986 */ /* 0x001fe2000c101b24 */
[----:B------:R-:W-:Y:S05]  /*b360*/  EXIT ;  /* 0x000000000000794d */ /* 0x000fea0003800000 */
.L_x_17821:
        /* <DEDUP_REMOVED lines=12> */
.L_x_17835:
        /* <DEDUP_REMOVED lines=17> */
.L_x_17838:
[----:B------:R-:W-:-:S04]  /*b540*/  SHF.R.U32.HI R3, RZ, 0x18, R3 ;  /* 0x00000018ff037819 */ /* 0x000fc80000011603 */
[----:B------:R-:W-:-:S04]  /*b550*/  LOP3.LUT R0, R0, 0x80, R3, 0xf8, !PT ;  /* 0x0000008000007812 */ /* 0x000fc800078ef803 */
[----:B------:R-:W-:-:S07]  /*b560*/  PRMT R8, R0, 0x7610, R8 ;  /* 0x0000761000087816 */ /* 0x000fce0000000008 */
.L_x_17837:
[----:B------:R-:W-:Y:S05]  /*b570*/  BSYNC.RECONVERGENT B0 ;  /* 0x0000000000007941 */ /* 0x000fea0003800200 */
.L_x_17836:
[----:B------:R-:W-:Y:S01]  /*b580*/  STG.E.U8 desc[UR36][R16.64], R8 ;  /* 0x0000000810007986 */ /* 0x000fe2000c101124 */
[----:B------:R-:W-:Y:S05]  /*b590*/  EXIT ;  /* 0x000000000000794d */ /* 0x000fea0003800000 */
.L_x_17834:
        /* <DEDUP_REMOVED lines=17> */
.L_x_17841:
[----:B------:R-:W-:-:S04]  /*b6b0*/  SHF.R.U32.HI R3, RZ, 0x18, R3 ;  /* 0x00000018ff037819 */ /* 0x000fc80000011603 */
[----:B------:R-:W-:-:S04]  /*b6c0*/  LOP3.LUT R0, R0, 0x80, R3, 0xf8, !PT ;  /* 0x0000008000007812 */ /* 0x000fc800078ef803 */
[----:B------:R-:W-:-:S07]  /*b6d0*/  PRMT R8, R0, 0x7610, R8 ;  /* 0x0000761000087816 */ /* 0x000fce0000000008 */
.L_x_17840:
[----:B------:R-:W-:Y:S05]  /*b6e0*/  BSYNC.RECONVERGENT B0 ;  /* 0x0000000000007941 */ /* 0x000fea0003800200 */
.L_x_17839:
[----:B------:R-:W-:Y:S01]  /*b6f0*/  STG.E.U8 desc[UR36][R16.64], R8 ;  /* 0x0000000810007986 */ /* 0x000fe2000c101124 */
[----:B------:R-:W-:Y:S05]  /*b700*/  EXIT ;  /* 0x000000000000794d */ /* 0x000fea0003800000 */
.L_x_17833:
        /* <DEDUP_REMOVED lines=22> */
.L_x_17843:
[----:B------:R-:W-:-:S05]  /*b870*/  SHF.R.S32.HI R3, RZ, 0x1f, R2 ;  /* 0x0000001fff037819 */ /* 0x000fca0000011402 */
[----:B------:R-:W-:Y:S01]  /*b880*/  STG.E.64 desc[UR36][R16.64], R2 ;  /* 0x0000000210007986 */ /* 0x000fe2000c101b24 */
[----:B------:R-:W-:Y:S05]  /*b890*/  EXIT ;  /* 0x000000000000794d */ /* 0x000fea0003800000 */
.L_x_17842:
[----:B------:R-:W-:Y:S01]  /*b8a0*/  STG.E desc[UR36][R16.64], R2 ;  /* 0x0000000210007986 */ /* 0x000fe2000c101924 */
[----:B------:R-:W-:Y:S05]  /*b8b0*/  EXIT ;  /* 0x000000000000794d */ /* 0x000fea0003800000 */
.L_x_17832:
        /* <DEDUP_REMOVED lines=10> */
.L_x_17845:
[----:B------:R-:W-:Y:S01]  /*b960*/  CS2R R6, SRZ ;  /* 0x0000000000067805 */ /* 0x000fe2000001ff00 */
[----:B------:R-:W0:Y:S04]  /*b970*/  I2F.F64 R4, R2 ;  /* 0x0000000200047312 */ /* 0x000e280000201c00 */
[----:B0-----:R-:W-:Y:S01]  /*b980*/  STG.E.128 desc[UR36][R16.64], R4 ;  /* 0x0000000410007986 */ /* 0x001fe2000c101d24 */
[----:B------:R-:W-:Y:S05]  /*b990*/  EXIT ;  /* 0x000000000000794d */ /* 0x000fea0003800000 */
.L_x_17844:
[----:B------:R-:W-:-:S09]  /*b9a0*/  UISETP.NE.AND UP0, UPT, UR4, 0xf, UPT ;  /* 0x0000000f0400788c */ /* 0x000fd2000bf05270 */
[----:B------:R-:W-:Y:S05]  /*b9b0*/  BRA.U !UP0, `(.L_x_17846) ;  /* 0x0000000108e87547 */ /* 0x000fea000b800000 */
[----:B------:R-:W-:-:S09]  /*b9c0*/  UISETP.NE.AND UP0, UPT, UR4, 0x17, UPT ;  /* 0x000000170400788c */ /* 0x000fd2000bf05270 */
[----:B------:R-:W-:Y:S05]  /*b9d0*/  BRA.U !UP0, `(.L_x_17847) ;  /* 0x0000000108907547 */ /* 0x000fea000b800000 */
[----:B------:R-:W-:-:S09]  /*b9e0*/  UISETP.NE.AND UP0, UPT, UR4, 0x18, UPT ;  /* 0x000000180400788c */ /* 0x000fd2000bf05270 */
[----:B------:R-:W-:Y:S05]  /*b9f0*/  BRA.U !UP0, `(.L_x_17848) ;  /* 0x0000000108447547 */ /* 0x000fea000b800000 */
.L_x_17825:
        /* <DEDUP_REMOVED lines=16> */
.L_x_17849:
[----:B------:R-:W-:Y:S05]  /*bb00*/  EXIT ;  /* 0x000000000000794d */ /* 0x000fea0003800000 */
.L_x_17848:
[----:B------:R-:W-:Y:S01]  /*bb10*/  I2FP.F32.S32 R5, R2 ;  /* 0x0000000200057245 */ /* 0x000fe20000201400 */
[----:B------:R-:W-:Y:S01]  /*bb20*/  BSSY.RECONVERGENT B0, `(.L_x_17850) ;  /* 0x000000c000007945 */ /* 0x000fe20003800200 */
[----:B------:R-:W-:Y:S02]  /*bb30*/  MOV R0, 0x7f ;  /* 0x0000007f00007802 */ /* 0x000fe40000000f00 */
        /* <DEDUP_REMOVED lines=10> */
.L_x_17851:
[----:B------:R-:W-:Y:S05]  /*bbe0*/  BSYNC.RECONVERGENT B0 ;  /* 0x0000000000007941 */ /* 0x000fea0003800200 */
.L_x_17850:
[----:B------:R-:W-:-:S05]  /*bbf0*/  LOP3.LUT R3, R0, 0x80, R3, 0xf8, !PT ;  /* 0x0000008000037812 */ /* 0x000fca00078ef803 */
[----:B------:R-:W-:Y:S01]  /*bc00*/  STG.E.U8 desc[UR36][R16.64], R3 ;  /* 0x0000000310007986 */ /* 0x000fe2000c101124 */
[----:B------:R-:W-:Y:S05]  /*bc10*/  EXIT ;  /* 0x000000000000794d */ /* 0x000fea0003800000 */
.L_x_17847:
        /* <DEDUP_REMOVED lines=12> */
.L_x_17853:
[----:B------:R-:W-:Y:S01]  /*bce0*/  IMAD.MOV.U32 R0, RZ, RZ, 0x7f ;  /* 0x0000007fff007424 */ /* 0x000fe200078e00ff */
[----:B------:R-:W-:-:S04]  /*bcf0*/  ISETP.GT.U32.AND P0, PT, R2, 0x7f800000, PT ;  /* 0x7f8000000200780c */ /* 0x000fc80003f04070 */
[----:B------:R-:W-:-:S09]  /*bd00*/  SEL R0, R0, 0x7c, P0 ;  /* 0x0000007c00007807 */ /* 0x000fd20000000000 */
.L_x_17854:
[----:B------:R-:W-:Y:S05]  /*bd10*/  BSYNC.RECONVERGENT B0 ;  /* 0x0000000000007941 */ /* 0x000fea0003800200 */
.L_x_17852:
[----:B------:R-:W-:-:S04]  /*bd20*/  SHF.R.U32.HI R3, RZ, 0x18, R3 ;  /* 0x00000018ff037819 */ /* 0x000fc80000011603 */
[----:B------:R-:W-:-:S05]  /*bd30*/  LOP3.LUT R3, R0, 0x80, R3, 0xf8, !PT ;  /* 0x0000008000037812 */ /* 0x000fca00078ef803 */
[----:B------:R-:W-:Y:S01]  /*bd40*/  STG.E.U8 desc[UR36][R16.64], R3 ;  /* 0x0000000310007986 */ /* 0x000fe2000c101124 */
[----:B------:R-:W-:Y:S05]  /*bd50*/  EXIT ;  /* 0x000000000000794d */ /* 0x000fea0003800000 */
.L_x_17846:
[----:B------:R-:W-:-:S04]  /*bd60*/  I2FP.F32.S32 R0, R2 ;  /* 0x0000000200007245 */ /* 0x000fc80000201400 */
[----:B------:R-:W-:-:S05]  /*bd70*/  F2FP.BF16.F32.PACK_AB R0, RZ, R0 ;  /* 0x00000000ff00723e */ /* 0x000fca00000010ff */
[----:B------:R-:W-:Y:S01]  /*bd80*/  STG.E.U16 desc[UR36][R16.64], R0 ;  /* 0x0000000010007986 */ /* 0x000fe2000c101524 */
[----:B------:R-:W-:Y:S05]  /*bd90*/  EXIT ;  /* 0x000000000000794d */ /* 0x000fea0003800000 */
.L_x_17855:
        /* <DEDUP_REMOVED lines=14> */
.L_x_60884:


//--------------------- .text._ZN2at6native27unrolled_elementwise_kernelIZNS0_50_GLOBAL__N__2680c7bb_12_PowKernel_cu_7dd49032_317029pow_tensor_scalar_kernel_implIiiEEvRNS_18TensorIteratorBaseET0_EUliE0_St5arrayIPcLm2EELi4E23TrivialOffsetCalculatorILi1EjESC_NS0_6memory12LoadWithCastILi1EEENSD_13StoreWithCastILi1EEEEEviT_S6_T2_T3_T4_T5_ --------------------------
	.section	.text._ZN2at6native27unrolled_elementwise_kernelIZNS0_50_GLOBAL__N__2680c7bb_12_PowKernel_cu_7dd49032_317029pow_tensor_scalar_kernel_implIiiEEvRNS_18TensorIteratorBaseET0_EUliE0_St5arrayIPcLm2EELi4E23TrivialOffsetCalculatorILi1EjESC_NS0_6memory12LoadWithCastILi1EEENSD_13StoreWithCastILi1EEEEEviT_S6_T2_T3_T4_T5_,"ax",@progbits
	.align	128
        .global         _ZN2at6native27unrolled_elementwise_kernelIZNS0_50_GLOBAL__N__2680c7bb_12_PowKernel_cu_7dd49032_317029pow_tensor_scalar_kernel_implIiiEEvRNS_18TensorIteratorBaseET0_EUliE0_St5arrayIPcLm2EELi4E23TrivialOffsetCalculatorILi1EjESC_NS0_6memory12LoadWithCastILi1EEENSD_13StoreWithCastILi1EEEEEviT_S6_T2_T3_T4_T5_
        .type           _ZN2at6native27unrolled_elementwise_kernelIZNS0_50_GLOBAL__N__2680c7bb_12_PowKernel_cu_7dd49032_317029pow_tensor_scalar_kernel_implIiiEEvRNS_18TensorIteratorBaseET0_EUliE0_St5arrayIPcLm2EELi4E23TrivialOffsetCalculatorILi1EjESC_NS0_6memory12LoadWithCastILi1EEENSD_13StoreWithCastILi1EEEEEviT_S6_T2_T3_T4_T5_,@function
        .size           _ZN2at6native27unrolled_elementwise_kernelIZNS0_50_GLOBAL__N__2680c7bb_12_PowKernel_cu_7dd49032_317029pow_tensor_scalar_kernel_implIiiEEvRNS_18TensorIteratorBaseET0_EUliE0_St5arrayIPcLm2EELi4E23TrivialOffsetCalculatorILi1EjESC_NS0_6memory12LoadWithCastILi1EEENSD_13StoreWithCastILi1EEEEEviT_S6_T2_T3_T4_T5_,(.L_x_60885 - _ZN2at6native27unrolled_elementwise_kernelIZNS0_50_GLOBAL__N__2680c7bb_12_PowKernel_cu_7dd49032_317029pow_tensor_scalar_kernel_implIiiEEvRNS_18TensorIteratorBaseET0_EUliE0_St5arrayIPcLm2EELi4E23TrivialOffsetCalculatorILi1EjESC_NS0_6memory12LoadWithCastILi1EEENSD_13StoreWithCastILi1EEEEEviT_S6_T2_T3_T4_T5_)
        .other          _ZN2at6native27unrolled_elementwise_kernelIZNS0_50_GLOBAL__N__2680c7bb_12_PowKernel_cu_7dd49032_317029pow_tensor_scalar_kernel_implIiiEEvRNS_18TensorIteratorBaseET0_EUliE0_St5arrayIPcLm2EELi4E23TrivialOffsetCalculatorILi1EjESC_NS0_6memory12LoadWithCastILi1EEENSD_13StoreWithCastILi1EEEEEviT_S6_T2_T3_T4_T5_,@"STO_CUDA_ENTRY STV_DEFAULT"
_ZN2at6native27unrolled_elementwise_kernelIZNS0_50_GLOBAL__N__2680c7bb_12_PowKernel_cu_7dd49032_317029pow_tensor_scalar_kernel_implIiiEEvRNS_18TensorIteratorBaseET0_EUliE0_St5arrayIPcLm2EELi4E23TrivialOffsetCalculatorILi1EjESC_NS0_6memory12LoadWithCastILi1EEENSD_13StoreWithCastILi1EEEEEviT_S6_T2_T3_T4_T5_:
.text._ZN2at6native27unrolled_elementwise_kernelIZNS0_50_GLOBAL__N__2680c7bb_12_PowKernel_cu_7dd49032_317029pow_tensor_scalar_kernel_implIiiEEvRNS_18TensorIteratorBaseET0_EUliE0_St5arrayIPcLm2EELi4E23TrivialOffsetCalculatorILi1EjESC_NS0_6memory12LoadWithCastILi1EEENSD_13StoreWithCastILi1EEEEEviT_S6_T2_T3_T4_T5_:
        /* <DEDUP_REMOVED lines=31> */
.L_x_17861:
[----:B------:R3:W5:Y:S01]  /*01f0*/  LDG.E.U8 R19, desc[UR36][R4.64] ;  /* 0x0000002404137981 */ /* 0x000762000c1e1100 */
[----:B------:R-:W-:Y:S05]  /*0200*/  BRA `(.L_x_17863) ;  /* 0x0000000c00307947 */ /* 0x000fea0003800000 */
.L_x_17860:
        /* <DEDUP_REMOVED lines=8> */
.L_x_17865:
[----:B------:R1:W5:Y:S01]  /*0290*/  LDG.E R19, desc[UR36][R4.64] ;  /* 0x0000002404137981 */ /* 0x000362000c1e1900 */
[----:B------:R-:W-:Y:S05]  /*02a0*/  BRA `(.L_x_17863) ;  /* 0x0000000c00087947 */ /* 0x000fea0003800000 */
.L_x_17864:
[----:B------:R2:W5:Y:S01]  /*02b0*/  LDG.E.S16 R19, desc[UR36][R4.64] ;  /* 0x0000002404137981 */ /* 0x000562000c1e1700 */
[----:B------:R-:W-:Y:S05]  /*02c0*/  BRA `(.L_x_17863) ;  /* 0x0000000c00007947 */ /* 0x000fea0003800000 */
.L_x_17859:
        /* <DEDUP_REMOVED lines=9> */
.L_x_17867:
[----:B------:R-:W2:Y:S02]  /*0360*/  LDG.E.U16 R4, desc[UR36][R4.64] ;  /* 0x0000002404047981 */ /* 0x000ea4000c1e1500 */
[----:B--2---:R-:W-:-:S06]  /*0370*/  HADD2.F32 R19, -RZ, R4.H0_H0 ;  /* 0x20000004ff137230 */ /* 0x004fcc0000004100 */
[----:B------:R-:W0:Y:S01]  /*0380*/  F2I.FTZ.TRUNC.NTZ R19, R19 ;  /* 0x0000001300137305 */ /* 0x000e22000021f100 */
[----:B------:R-:W-:Y:S05]  /*0390*/  BRA `(.L_x_17863) ;  /* 0x0000000800cc7947 */ /* 0x000fea0003800000 */
.L_x_17866:
        /* <DEDUP_REMOVED lines=9> */
.L_x_17869:
[----:B------:R-:W2:Y:S02]  /*0430*/  LDG.E.U16 R4, desc[UR36][R4.64] ;  /* 0x0000002404047981 */ /* 0x000ea4000c1e1500 */
[----:B--2---:R-:W-:-:S06]  /*0440*/  HADD2.F32 R19, -RZ, R4.H0_H0 ;  /* 0x20000004ff137230 */ /* 0x004fcc0000004100 */
[----:B------:R-:W0:Y:S01]  /*0450*/  F2I.FTZ.TRUNC.NTZ R19, R19 ;  /* 0x0000001300137305 */ /* 0x000e22000021f100 */
[----:B------:R-:W-:Y:S05]  /*0460*/  BRA `(.L_x_17863) ;  /* 0x0000000800987947 */ /* 0x000fea0003800000 */
.L_x_17868:
[----:B------:R-:W2:Y:S02]  /*0470*/  LDG.E.64 R4, desc[UR36][R4.64] ;  /* 0x0000002404047981 */ /* 0x000ea4000c1e1b00 */
[----:B--2---:R0:W1:Y:S02]  /*0480*/  F2I.F64.TRUNC R19, R4 ;  /* 0x0000000400137311 */ /* 0x004064000030d100 */
[----:B01----:R-:W-:Y:S05]  /*0490*/  BRA `(.L_x_17863) ;  /* 0x00000008008c7947 */ /* 0x003fea0003800000 */
.L_x_17858:
        /* <DEDUP_REMOVED lines=12> */
.L_x_17872:
[----:B------:R-:W2:Y:S02]  /*0560*/  LDG.E.64 R4, desc[UR36][R4.64] ;  /* 0x0000002404047981 */ /* 0x000ea4000c1e1b00 */
[----:B--2---:R0:W1:Y:S02]  /*0570*/  F2I.F64.TRUNC R19, R4 ;  /* 0x0000000400137311 */ /* 0x004064000030d100 */
[----:B01----:R-:W-:Y:S05]  /*0580*/  BRA `(.L_x_17863) ;  /* 0x0000000800507947 */ /* 0x003fea0003800000 */
.L_x_17871:
        /* <DEDUP_REMOVED lines=26> */
.L_x_17874:
        /* <DEDUP_REMOVED lines=14> */
.L_x_17873:
[----:B------:R-:W2:Y:S02]  /*0810*/  LDG.E.U16 R19, desc[UR36][R4.64] ;  /* 0x0000002404137981 */ /* 0x000ea4000c1e1500 */
[----:B--2---:R-:W-:-:S06]  /*0820*/  IMAD.U32 R19, R19, 0x10000, RZ ;  /* 0x0001000013137824 */ /* 0x004fcc00078e00ff */
[----:B------:R-:W0:Y:S01]  /*0830*/  F2I.FTZ.TRUNC.NTZ R19, R19 ;  /* 0x0000001300137305 */ /* 0x000e22000021f100 */
[----:B------:R-:W-:Y:S05]  /*0840*/  BRA `(.L_x_17863) ;  /* 0x0000000400a07947 */ /* 0x000fea0003800000 */
.L_x_17870:
        /* <DEDUP_REMOVED lines=10> */
.L_x_17877:
        /* <DEDUP_REMOVED lines=21> */
.L_x_17881:
[----:B------:R-:W-:Y:S05]  /*0a40*/  BSYNC.RECONVERGENT B1 ;  /* 0x0000000000017941 */ /* 0x000fea0003800200 */
.L_x_17880:
[----:B------:R-:W-:Y:S01]  /*0a50*/  IMAD.SHL.U32 R0, R0, 0x100000, RZ ;  /* 0x0010000000007824 */ /* 0x000fe200078e00ff */
[----:B------:R-:W-:-:S04]  /*0a60*/  LEA R3, R3, 0x3b800000, 0x17 ;  /* 0x3b80000003037811 */ /* 0x000fc800078eb8ff */
[----:B------:R-:W-:-:S07]  /*0a70*/  LOP3.LUT R19, R3, R0, R19, 0xfe, !PT ;  /* 0x0000000003137212 */ /* 0x000fce00078efe13 */
.L_x_17879:
[----:B------:R-:W-:Y:S05]  /*0a80*/  BSYNC.RECONVERGENT B0 ;  /* 0x0000000000007941 */ /* 0x000fea0003800200 */
.L_x_17878:
[----:B------:R-:W0:Y:S01]  /*0a90*/  F2I.FTZ.TRUNC.NTZ R19, R19 ;  /* 0x0000001300137305 */ /* 0x000e22000021f100 */
[----:B------:R-:W-:Y:S05]  /*0aa0*/  BRA `(.L_x_17863) ;  /* 0x0000000400087947 */ /* 0x000fea0003800000 */
.L_x_17876:
        /* <DEDUP_REMOVED lines=21> */
.L_x_17885:
[----:B------:R-:W-:Y:S05]  /*0c00*/  BSYNC.RECONVERGENT B1 ;  /* 0x0000000000017941 */ /* 0x000fea0003800200 */
.L_x_17884:
[----:B------:R-:W-:Y:S01]  /*0c10*/  IMAD.SHL.U32 R0, R0, 0x200000, RZ ;  /* 0x0020000000007824 */ /* 0x000fe200078e00ff */
[----:B------:R-:W-:-:S04]  /*0c20*/  LEA R3, R3, 0x37800000, 0x17 ;  /* 0x3780000003037811 */ /* 0x000fc800078eb8ff */
[----:B------:R-:W-:-:S07]  /*0c30*/  LOP3.LUT R19, R3, R0, R19, 0xfe, !PT ;  /* 0x0000000003137212 */ /* 0x000fce00078efe13 */
.L_x_17883:
[----:B------:R-:W-:Y:S05]  /*0c40*/  BSYNC.RECONVERGENT B0 ;  /* 0x0000000000007941 */ /* 0x000fea0003800200 */
.L_x_17882:
[----:B------:R-:W0:Y:S01]  /*0c50*/  F2I.FTZ.TRUNC.NTZ R19, R19 ;  /* 0x0000001300137305 */ /* 0x000e22000021f100 */
[----:B------:R-:W-:Y:S05]  /*0c60*/  BRA `(.L_x_17863) ;  /* 0x0000000000987947 */ /* 0x000fea0003800000 */
.L_x_17875:
[----:B------:R-:W-:-:S09]  /*0c70*/  UISETP.NE.AND UP0, UPT, UR4, 0x1c, UPT ;  /* 0x0000001c0400788c */ /* 0x000fd2000bf05270 */
[----:B------:R-:W-:Y:S05]  /*0c80*/  BRA.U !UP0, `(.L_x_17886) ;  /* 0x00000001088c7547 */ /* 0x000fea000b800000 */
[----:B------:R-:W-:-:S09]  /*0c90*/  UISETP.NE.AND UP0, UPT, UR4, 0x1d, UPT ;  /* 0x0000001d0400788c */ /* 0x000fd2000bf05270 */
[----:B------:R-:W-:Y:S05]  /*0ca0*/  BRA.U !UP0, `(.L_x_17887) ;  /* 0x00000001087c7547 */ /* 0x000fea000b800000 */
[----:B------:R-:W-:-:S09]  /*0cb0*/  UISETP.NE.AND UP0, UPT, UR4, 0x2c, UPT ;  /* 0x0000002c0400788c */ /* 0x000fd2000bf05270 */
[----:B------:R-:W-:Y:S05]  /*0cc0*/  BRA.U !UP0, `(.L_x_17888) ;  /* 0x0000000108487547 */ /* 0x000fea000b800000 */
.L_x_17862:
        /* <DEDUP_REMOVED lines=16> */
.L_x_17889:
[----:B------:R-:W-:Y:S01]  /*0dd0*/  IMAD.MOV.U32 R19, RZ, RZ, RZ ;  /* 0x000000ffff137224 */ /* 0x000fe200078e00ff */
[----:B------:R-:W-:Y:S06]  /*0de0*/  BRA `(.L_x_17863) ;  /* 0x0000000000387947 */ /* 0x000fec0003800000 */
.L_x_17888:
        /* <DEDUP_REMOVED lines=8> */
.L_x_17891:
[----:B------:R-:W-:Y:S05]  /*0e70*/  BSYNC.RECONVERGENT B0 ;  /* 0x0000000000007941 */ /* 0x000fea0003800200 */
.L_x_17890:
[----:B------:R-:W0:Y:S01]  /*0e80*/  F2I.FTZ.TRUNC.NTZ R19, R19 ;  /* 0x0000001300137305 */ /* 0x000e22000021f100 */
[----:B------:R-:W-:Y:S05]  /*0e90*/  BRA `(.L_x_17863) ;  /* 0x00000000000c7947 */ /* 0x000fea0003800000 */
.L_x_17887:
[----:B------:R0:W5:Y:S01]  /*0ea0*/  LDG.E R19, desc[UR36][R4.64] ;  /* 0x0000002404137981 */ /* 0x000162000c1e1900 */
[----:B------:R-:W-:Y:S05]  /*0eb0*/  BRA `(.L_x_17863) ;  /* 0x0000000000047947 */ /* 0x000fea0003800000 */
.L_x_17886:
[----:B------:R0:W5:Y:S02]  /*0ec0*/  LDG.E R19, desc[UR36][R4.64] ;  /* 0x0000002404137981 */ /* 0x000164000c1e1900 */
.L_x_17863:
[----:B------:R-:W-:-:S07]  /*0ed0*/  VIADD R23, R17, 0x80 ;  /* 0x0000008011177836 */ /* 0x000fce0000000000 */
.L_x_17857:
[----:B------:R-:W-:Y:S05]  /*0ee0*/  BSYNC.RECONVERGENT B6 ;  /* 0x0000000000067941 */ /* 0x000fea0003800200 */
.L_x_17856:
        /* <DEDUP_REMOVED lines=23> */
.L_x_17897:
[----:B------:R0:W5:Y:S01]  /*1060*/  LDG.E.U8 R26, desc[UR36][R4.64] ;  /* 0x00000024041a7981 */ /* 0x000162000c1e1100 */
[----:B------:R-:W-:Y:S05]  /*1070*/  BRA `(.L_x_17899) ;  /* 0x0000000c00307947 */ /* 0x000fea0003800000 */
.L_x_17896:
        /* <DEDUP_REMOVED lines=8> */
.L_x_17901:
[----:B------:R0:W5:Y:S01]  /*1100*/  LDG.E R26, desc[UR36][R4.64] ;  /* 0x00000024041a7981 */ /* 0x000162000c1e1900 */
[----:B------:R-:W-:Y:S05]  /*1110*/  BRA `(.L_x_17899) ;  /* 0x0000000c00087947 */ /* 0x000fea0003800000 */
.L_x_17900:
[----:B------:R0:W5:Y:S01]  /*1120*/  LDG.E.S16 R26, desc[UR36][R4.64] ;  /* 0x00000024041a7981 */ /* 0x000162000c1e1700 */
[----:B------:R-:W-:Y:S05]  /*1130*/  BRA `(.L_x_17899) ;  /* 0x0000000c00007947 */ /* 0x000fea0003800000 */
.L_x_17895:
        /* <DEDUP_REMOVED lines=9> */
.L_x_17903:
[----:B------:R-:W2:Y:S02]  /*11d0*/  LDG.E.U16 R4, desc[UR36][R4.64] ;  /* 0x0000002404047981 */ /* 0x000ea4000c1e1500 */
[----:B--2---:R-:W-:-:S06]  /*11e0*/  HADD2.F32 R26, -RZ, R4.H0_H0 ;  /* 0x20000004ff1a7230 */ /* 0x004fcc0000004100 */
[----:B------:R-:W0:Y:S01]  /*11f0*/  F2I.FTZ.TRUNC.NTZ R26, R26 ;  /* 0x0000001a001a7305 */ /* 0x000e22000021f100 */
[----:B------:R-:W-:Y:S05]  /*1200*/  BRA `(.L_x_17899) ;  /* 0x0000000800cc7947 */ /* 0x000fea0003800000 */
.L_x_17902:
        /* <DEDUP_REMOVED lines=9> */
.L_x_17905:
[----:B------:R-:W2:Y:S02]  /*12a0*/  LDG.E.U16 R4, desc[UR36][R4.64] ;  /* 0x0000002404047981 */ /* 0x000ea4000c1e1500 */
[----:B--2---:R-:W-:-:S06]  /*12b0*/  HADD2.F32 R26, -RZ, R4.H0_H0 ;  /* 0x20000004ff1a7230 */ /* 0x004fcc0000004100 */
[----:B------:R-:W0:Y:S01]  /*12c0*/  F2I.FTZ.TRUNC.NTZ R26, R26 ;  /* 0x0000001a001a7305 */ /* 0x000e22000021f100 */
[----:B------:R-:W-:Y:S05]  /*12d0*/  BRA `(.L_x_17899) ;  /* 0x0000000800987947 */ /* 0x000fea0003800000 */
.L_x_17904:
[----:B------:R-:W2:Y:S02]  /*12e0*/  LDG.E.64 R26, desc[UR36][R4.64] ;  /* 0x00000024041a7981 */ /* 0x000ea4000c1e1b00 */
[----:B--2---:R0:W1:Y:S02]  /*12f0*/  F2I.F64.TRUNC R26, R26 ;  /* 0x0000001a001a7311 */ /* 0x004064000030d100 */
[----:B01----:R-:W-:Y:S05]  /*1300*/  BRA `(.L_x_17899) ;  /* 0x00000008008c7947 */ /* 0x003fea0003800000 */
.L_x_17894:
        /* <DEDUP_REMOVED lines=12> */
.L_x_17908:
[----:B------:R-:W2:Y:S02]  /*13d0*/  LDG.E.64 R4, desc[UR36][R4.64] ;  /* 0x0000002404047981 */ /* 0x000ea4000c1e1b00 */
[----:B--2---:R0:W1:Y:S02]  /*13e0*/  F2I.F64.TRUNC R26, R4 ;  /* 0x00000004001a7311 */ /* 0x004064000030d100 */
[----:B01----:R-:W-:Y:S05]  /*13f0*/  BRA `(.L_x_17899) ;  /* 0x0000000800507947 */ /* 0x003fea0003800000 */
.L_x_17907:
        /* <DEDUP_REMOVED lines=26> */
.L_x_17910:
        /* <DEDUP_REMOVED lines=14> */
.L_x_17909:
[----:B------:R-:W2:Y:S02]  /*1680*/  LDG.E.U16 R26, desc[UR36][R4.64] ;  /* 0x00000024041a7981 */ /* 0x000ea4000c1e1500 */
[----:B--2---:R-:W-:-:S06]  /*1690*/  IMAD.U32 R26, R26, 0x10000, RZ ;  /* 0x000100001a1a7824 */ /* 0x004fcc00078e00ff */
[----:B------:R-:W4:Y:S01]  /*16a0*/  F2I.FTZ.TRUNC.NTZ R26, R26 ;  /* 0x0000001a001a7305 */ /* 0x000f22000021f100 */
[----:B------:R-:W-:Y:S05]  /*16b0*/  BRA `(.L_x_17899) ;  /* 0x0000000400a07947 */ /* 0x000fea0003800000 */
.L_x_17906:
        /* <DEDUP_REMOVED lines=10> */
.L_x_17913:
        /* <DEDUP_REMOVED lines=21> */
.L_x_17917:
[----:B------:R-:W-:Y:S05]  /*18b0*/  BSYNC.RECONVERGENT B1 ;  /* 0x0000000000017941 */ /* 0x000fea0003800200 */
.L_x_17916:
[----:B------:R-:W-:Y:S01]  /*18c0*/  IMAD.SHL.U32 R0, R0, 0x100000, RZ ;  /* 0x0010000000007824 */ /* 0x000fe200078e00ff */
[----:B------:R-:W-:-:S04]  /*18d0*/  LEA R3, R3, 0x3b800000, 0x17 ;  /* 0x3b80000003037811 */ /* 0x000fc800078eb8ff */
[----:B------:R-:W-:-:S07]  /*18e0*/  LOP3.LUT R26, R3, R0, R7, 0xfe, !PT ;  /* 0x00000000031a7212 */ /* 0x000fce00078efe07 */
.L_x_17915:
[----:B------:R-:W-:Y:S05]  /*18f0*/  BSYNC.RECONVERGENT B0 ;  /* 0x0000000000007941 */ /* 0x000fea0003800200 */
.L_x_17914:
[----:B------:R-:W0:Y:S01]  /*1900*/  F2I.FTZ.TRUNC.NTZ R26, R26 ;  /* 0x0000001a001a7305 */ /* 0x000e22000021f100 */
[----:B------:R-:W-:Y:S05]  /*1910*/  BRA `(.L_x_17899) ;  /* 0x0000000400087947 */ /* 0x000fea0003800000 */
.L_x_17912:
        /* <DEDUP_REMOVED lines=21> */
.L_x_17921:
[----:B------:R-:W-:Y:S05]  /*1a70*/  BSYNC.RECONVERGENT B1 ;  /* 0x0000000000017941 */ /* 0x000fea0003800200 */
.L_x_17920:
[----:B------:R-:W-:Y:S01]  /*1a80*/  IMAD.SHL.U32 R0, R0, 0x200000, RZ ;  /* 0x0020000000007824 */ /* 0x000fe200078e00ff */
[----:B------:R-:W-:-:S04]  /*1a90*/  LEA R3, R3, 0x37800000, 0x17 ;  /* 0x3780000003037811 */ /* 0x000fc800078eb8ff */
[----:B------:R-:W-:-:S07]  /*1aa0*/  LOP3.LUT R26, R3, R0, R7, 0xfe, !PT ;  /* 0x00000000031a7212 */ /* 0x000fce00078efe07 */
.L_x_17919:
[----:B------:R-:W-:Y:S05]  /*1ab0*/  BSYNC.RECONVERGENT B0 ;  /* 0x0000000000007941 */ /* 0x000fea0003800200 */
.L_x_17918:
[----:B------:R-:W0:Y:S01]  /*1ac0*/  F2I.FTZ.TRUNC.NTZ R26, R26 ;  /* 0x0000001a001a7305 */ /* 0x000e22000021f100 */
[----:B------:R-:W-:Y:S05]  /*1ad0*/  BRA `(.L_x_17899) ;  /* 0x0000000000987947 */ /* 0x000fea0003800000 */
.L_x_17911:
        /* <DEDUP_REMOVED lines=14> */
.L_x_17925:
[----:B------:R-:W-:Y:S05]  /*1bc0*/  BSYNC.RECONVERGENT B0 ;  /* 0x0000000000007941 */ /* 0x000fea0003800200 */
.L_x_17924:
[----:B------:R-:W0:Y:S01]  /*1bd0*/  F2I.FTZ.TRUNC.NTZ R26, R26 ;  /* 0x0000001a001a7305 */ /* 0x000e22000021f100 */
[----:B------:R-:W-:Y:S05]  /*1be0*/  BRA `(.L_x_17899) ;  /* 0x0000000000547947 */ /* 0x000fea0003800000 */
.L_x_17898:
        /* <DEDUP_REMOVED lines=16> */
.L_x_17926:
[----:B------:R-:W-:Y:S01]  /*1cf0*/  IMAD.MOV.U32 R26, RZ, RZ, RZ ;  /* 0x000000ffff1a7224 */ /* 0x000fe200078e00ff */
[----:B------:R-:W-:Y:S06]  /*1d00*/  BRA `(.L_x_17899) ;  /* 0x00000000000c7947 */ /* 0x000fec0003800000 */
.L_x_17923:
[----:B------:R0:W5:Y:S01]  /*1d10*/  LDG.E R26, desc[UR36][R4.64] ;  /* 0x00000024041a7981 */ /* 0x000162000c1e1900 */
[----:B------:R-:W-:Y:S05]  /*1d20*/  BRA `(.L_x_17899) ;  /* 0x0000000000047947 */ /* 0x000fea0003800000 */
.L_x_17922:
[----:B------:R0:W5:Y:S02]  /*1d30*/  LDG.E R26, desc[UR36][R4.64] ;  /* 0x00000024041a7981 */ /* 0x000164000c1e1900 */
.L_x_17899:
[----:B------:R-:W-:-:S07]  /*1d40*/  VIADD R23, R23, 0x80 ;  /* 0x0000008017177836 */ /* 0x000fce0000000000 */
.L_x_17893:
[----:B------:R-:W-:Y:S05]  /*1d50*/  BSYNC.RECONVERGENT B6 ;  /* 0x0000000000067941 */ /* 0x000fea0003800200 */
.L_x_17892:
        /* <DEDUP_REMOVED lines=23> */
.L_x_17932:
[----:B------:R0:W5:Y:S01]  /*1ed0*/  LDG.E.U8 R24, desc[UR36][R4.64] ;  /* 0x0000002404187981 */ /* 0x000162000c1e1100 */
[----:B------:R-:W-:Y:S05]  /*1ee0*/  BRA `(.L_x_17934) ;  /* 0x0000000c00307947 */ /* 0x000fea0003800000 */
.L_x_17931:
        /* <DEDUP_REMOVED lines=8> */
.L_x_17936:
[----:B------:R0:W5:Y:S01]  /*1f70*/  LDG.E R24, desc[UR36][R4.64] ;  /* 0x0000002404187981 */ /* 0x000162000c1e1900 */
[----:B------:R-:W-:Y:S05]  /*1f80*/  BRA `(.L_x_17934) ;  /* 0x0000000c00087947 */ /* 0x000fea0003800000 */
.L_x_17935:
[----:B------:R0:W5:Y:S01]  /*1f90*/  LDG.E.S16 R24, desc[UR36][R4.64] ;  /* 0x0000002404187981 */ /* 0x000162000c1e1700 */
[----:B------:R-:W-:Y:S05]  /*1fa0*/  BRA `(.L_x_17934) ;  /* 0x0000000c00007947 */ /* 0x000fea0003800000 */
.L_x_17930:
        /* <DEDUP_REMOVED lines=9> */
.L_x_17938:
[----:B------:R-:W2:Y:S02]  /*2040*/  LDG.E.U16 R4, desc[UR36][R4.64] ;  /* 0x0000002404047981 */ /* 0x000ea4000c1e1500 */
[----:B--2---:R-:W-:-:S06]  /*2050*/  HADD2.F32 R24, -RZ, R4.H0_H0 ;  /* 0x20000004ff187230 */ /* 0x004fcc0000004100 */
[----:B------:R-:W0:Y:S01]  /*2060*/  F2I.FTZ.TRUNC.NTZ R24, R24 ;  /* 0x0000001800187305 */ /* 0x000e22000021f100 */
[----:B------:R-:W-:Y:S05]  /*2070*/  BRA `(.L_x_17934) ;  /* 0x0000000800cc7947 */ /* 0x000fea0003800000 */
.L_x_17937:
        /* <DEDUP_REMOVED lines=9> */
.L_x_17940:
[----:B------:R-:W2:Y:S02]  /*2110*/  LDG.E.U16 R4, desc[UR36][R4.64] ;  /* 0x0000002404047981 */ /* 0x000ea4000c1e1500 */
[----:B--2---:R-:W-:-:S06]  /*2120*/  HADD2.F32 R24, -RZ, R4.H0_H0 ;  /* 0x20000004ff187230 */ /* 0x004fcc0000004100 */
[----:B------:R-:W0:Y:S01]  /*2130*/  F2I.FTZ.TRUNC.NTZ R24, R24 ;  /* 0x0000001800187305 */ /* 0x000e22000021f100 */
[----:B------:R-:W-:Y:S05]  /*2140*/  BRA `(.L_x_17934) ;  /* 0x0000000800987947 */ /* 0x000fea0003800000 */
.L_x_17939:
[----:B------:R-:W2:Y:S02]  /*2150*/  LDG.E.64 R24, desc[UR36][R4.64] ;  /* 0x0000002404187981 */ /* 0x000ea4000c1e1b00 */
[----:B--2---:R0:W1:Y:S02]  /*2160*/  F2I.F64.TRUNC R24, R24 ;  /* 0x0000001800187311 */ /* 0x004064000030d100 */
[----:B01----:R-:W-:Y:S05]  /*2170*/  BRA `(.L_x_17934) ;  /* 0x00000008008c7947 */ /* 0x003fea0003800000 */
.L_x_17929:
        /* <DEDUP_REMOVED lines=12> */
.L_x_17943:
[----:B------:R-:W2:Y:S02]  /*2240*/  LDG.E.64 R4, desc[UR36][R4.64] ;  /* 0x0000002404047981 */ /* 0x000ea4000c1e1b00 */
[----:B--2---:R0:W1:Y:S02]  /*2250*/  F2I.F64.TRUNC R24, R4 ;  /* 0x0000000400187311 */ /* 0x004064000030d100 */
[----:B01----:R-:W-:Y:S05]  /*2260*/  BRA `(.L_x_17934) ;  /* 0x0000000800507947 */ /* 0x003fea0003800000 */
.L_x_17942:
        /* <DEDUP_REMOVED lines=26> */
.L_x_17945:
        /* <DEDUP_REMOVED lines=14> */
.L_x_17944:
[----:B------:R-:W2:Y:S02]  /*24f0*/  LDG.E.U16 R24, desc[UR36][R4.64] ;  /* 0x0000002404187981 */ /* 0x000ea4000c1e1500 */
[----:B--2---:R-:W-:-:S06]  /*2500*/  IMAD.U32 R24, R24, 0x10000, RZ ;  /* 0x0001000018187824 */ /* 0x004fcc00078e00ff */
[----:B------:R-:W0:Y:S01]  /*2510*/  F2I.FTZ.TRUNC.NTZ R24, R24 ;  /* 0x0000001800187305 */ /* 0x000e22000021f100 */
[----:B------:R-:W-:Y:S05]  /*2520*/  BRA `(.L_x_17934) ;  /* 0x0000000400a07947 */ /* 0x000fea0003800000 */
.L_x_17941:
        /* <DEDUP_REMOVED lines=10> */
.L_x_17948:
        /* <DEDUP_REMOVED lines=21> */
.L_x_17952:
[----:B------:R-:W-:Y:S05]  /*2720*/  BSYNC.RECONVERGENT B1 ;  /* 0x0000000000017941 */ /* 0x000fea0003800200 */
.L_x_17951:
[----:B------:R-:W-:Y:S01]  /*2730*/  IMAD.SHL.U32 R0, R0, 0x100000, RZ ;  /* 0x0010000000007824 */ /* 0x000fe200078e00ff */
[----:B------:R-:W-:-:S04]  /*2740*/  LEA R3, R3, 0x3b800000, 0x17 ;  /* 0x3b80000003037811 */ /* 0x000fc800078eb8ff */
[----:B------:R-:W-:-:S07]  /*2750*/  LOP3.LUT R24, R3, R0, R7, 0xfe, !PT ;  /* 0x0000000003187212 */ /* 0x000fce00078efe07 */
.L_x_17950:
[----:B------:R-:W-:Y:S05]  /*2760*/  BSYNC.RECONVERGENT B0 ;  /* 0x0000000000007941 */ /* 0x000fea0003800200 */
.L_x_17949:
[----:B------:R-:W1:Y:S01]  /*2770*/  F2I.FTZ.TRUNC.NTZ R24, R24 ;  /* 0x0000001800187305 */ /* 0x000e62000021f100 */
[----:B------:R-:W-:Y:S05]  /*2780*/  BRA `(.L_x_17934) ;  /* 0x0000000400087947 */ /* 0x000fea0003800000 */
.L_x_17947:
        /* <DEDUP_REMOVED lines=21> */
.L_x_17956:
[----:B------:R-:W-:Y:S05]  /*28e0*/  BSYNC.RECONVERGENT B1 ;  /* 0x0000000000017941 */ /* 0x000fea0003800200 */
.L_x_17955:
[----:B------:R-:W-:Y:S01]  /*28f0*/  IMAD.SHL.U32 R0, R0, 0x200000, RZ ;  /* 0x0020000000007824 */ /* 0x000fe200078e00ff */
[----:B------:R-:W-:-:S04]  /*2900*/  LEA R3, R3, 0x37800000, 0x17 ;  /* 0x3780000003037811 */ /* 0x000fc800078eb8ff */
[----:B------:R-:W-:-:S07]  /*2910*/  LOP3.LUT R24, R3, R0, R7, 0xfe, !PT ;  /* 0x0000000003187212 */ /* 0x000fce00078efe07 */
.L_x_17954:
[----:B------:R-:W-:Y:S05]  /*2920*/  BSYNC.RECONVERGENT B0 ;  /* 0x0000000000007941 */ /* 0x000fea0003800200 */
.L_x_17953:
[----:B------:R-:W2:Y:S01]  /*2930*/  F2I.FTZ.TRUNC.NTZ R24, R24 ;  /* 0x0000001800187305 */ /* 0x000ea2000021f100 */
[----:B------:R-:W-:Y:S05]  /*2940*/  BRA `(.L_x_17934) ;  /* 0x0000000000987947 */ /* 0x000fea0003800000 */
.L_x_17946:
        /* <DEDUP_REMOVED lines=14> */
.L_x_17960:
[----:B------:R-:W-:Y:S05]  /*2a30*/  BSYNC.RECONVERGENT B0 ;  /* 0x0000000000007941 */ /* 0x000fea0003800200 */
.L_x_17959:
[----:B------:R-:W4:Y:S01]  /*2a40*/  F2I.FTZ.TRUNC.NTZ R24, R24 ;  /* 0x0000001800187305 */ /* 0x000f22000021f100 */
[----:B------:R-:W-:Y:S05]  /*2a50*/  BRA `(.L_x_17934) ;  /* 0x0000000000547947 */ /* 0x000fea0003800000 */
.L_x_17933:
        /* <DEDUP_REMOVED lines=16> */
.L_x_17961:
[----:B------:R-:W-:Y:S01]  /*2b60*/  IMAD.MOV.U32 R24, RZ, RZ, RZ ;  /* 0x000000ffff187224 */ /* 0x000fe200078e00ff */
[----:B------:R-:W-:Y:S06]  /*2b70*/  BRA `(.L_x_17934) ;  /* 0x00000000000c7947 */ /* 0x000fec0003800000 */
.L_x_17958:
[----:B------:R0:W5:Y:S01]  /*2b80*/  LDG.E R24, desc[UR36][R4.64] ;  /* 0x0000002404187981 */ /* 0x000162000c1e1900 */
[----:B------:R-:W-:Y:S05]  /*2b90*/  BRA `(.L_x_17934) ;  /* 0x0000000000047947 */ /* 0x000fea0003800000 */
.L_x_17957:
[----:B------:R3:W5:Y:S02]  /*2ba0*/  LDG.E R24, desc[UR36][R4.64] ;  /* 0x0000002404187981 */ /* 0x000764000c1e1900 */
.L_x_17934:
[----:B------:R-:W-:-:S07]  /*2bb0*/  VIADD R23, R23, 0x80 ;  /* 0x0000008017177836 */ /* 0x000fce0000000000 */
.L_x_17928:
[----:B------:R-:W-:Y:S05]  /*2bc0*/  BSYNC.RECONVERGENT B6 ;  /* 0x0000000000067941 */ /* 0x000fea0003800200 */
.L_x_17927:
        /* <DEDUP_REMOVED lines=23> */
.L_x_17967:
[----:B------:R0:W5:Y:S01]  /*2d40*/  LDG.E.U8 R22, desc[UR36][R4.64] ;  /* 0x0000002404167981 */ /* 0x000162000c1e1100 */
[----:B------:R-:W-:Y:S05]  /*2d50*/  BRA `(.L_x_17963) ;  /* 0x0000000c002c7947 */ /* 0x000fea0003800000 */
.L_x_17966:
        /* <DEDUP_REMOVED lines=8> */
.L_x_17970:
[----:B------:R0:W5:Y:S01]  /*2de0*/  LDG.E R22, desc[UR36][R4.64] ;  /* 0x0000002404167981 */ /* 0x000162000c1e1900 */
[----:B------:R-:W-:Y:S05]  /*2df0*/  BRA `(.L_x_17963) ;  /* 0x0000000c00047947 */ /* 0x000fea0003800000 */
.L_x_17969:
[----:B------:R0:W5:Y:S01]  /*2e00*/  LDG.E.S16 R22, desc[UR36][R4.64] ;  /* 0x0000002404167981 */ /* 0x000162000c1e1700 */
[----:B------:R-:W-:Y:S05]  /*2e10*/  BRA `(.L_x_17963) ;  /* 0x0000000800fc7947 */ /* 0x000fea0003800000 */
.L_x_17965:
        /* <DEDUP_REMOVED lines=9> */
.L_x_17972:
[----:B------:R-:W2:Y:S02]  /*2eb0*/  LDG.E.U16 R4, desc[UR36][R4.64] ;  /* 0x0000002404047981 */ /* 0x000ea4000c1e1500 */
[----:B--2---:R-:W-:-:S06]  /*2ec0*/  HADD2.F32 R22, -RZ, R4.H0_H0 ;  /* 0x20000004ff167230 */ /* 0x004fcc0000004100 */
[----:B------:R-:W0:Y:S01]  /*2ed0*/  F2I.FTZ.TRUNC.NTZ R22, R22 ;  /* 0x0000001600167305 */ /* 0x000e22000021f100 */
[----:B------:R-:W-:Y:S05]  /*2ee0*/  BRA `(.L_x_17963) ;  /* 0x0000000800c87947 */ /* 0x000fea0003800000 */
.L_x_17971:
        /* <DEDUP_REMOVED lines=9> */
.L_x_17974:
[----:B------:R-:W2:Y:S02]  /*2f80*/  LDG.E.U16 R4, desc[UR36][R4.64] ;  /* 0x0000002404047981 */ /* 0x000ea4000c1e1500 */
[----:B--2---:R-:W-:-:S06]  /*2f90*/  HADD2.F32 R22, -RZ, R4.H0_H0 ;  /* 0x20000004ff167230 */ /* 0x004fcc0000004100 */
[----:B------:R-:W0:Y:S01]  /*2fa0*/  F2I.FTZ.TRUNC.NTZ R22, R22 ;  /* 0x0000001600167305 */ /* 0x000e22000021f100 */
[----:B------:R-:W-:Y:S05]  /*2fb0*/  BRA `(.L_x_17963) ;  /* 0x0000000800947947 */ /* 0x000fea0003800000 */
.L_x_17973:
[----:B------:R-:W2:Y:S02]  /*2fc0*/  LDG.E.64 R22, desc[UR36][R4.64] ;  /* 0x0000002404167981 */ /* 0x000ea4000c1e1b00 */
[----:B--2---:R0:W1:Y:S02]  /*2fd0*/  F2I.F64.TRUNC R22, R22 ;  /* 0x0000001600167311 */ /* 0x004064000030d100 */
[----:B01----:R-:W-:Y:S05]  /*2fe0*/  BRA `(.L_x_17963) ;  /* 0x0000000800887947 */ /* 0x003fea0003800000 */
.L_x_17964:
        /* <DEDUP_REMOVED lines=12> */
.L_x_17977:
[----:B------:R-:W2:Y:S02]  /*30b0*/  LDG.E.64 R4, desc[UR36][R4.64] ;  /* 0x0000002404047981 */ /* 0x000ea4000c1e1b00 */
[----:B--2---:R0:W1:Y:S02]  /*30c0*/  F2I.F64.TRUNC R22, R4 ;  /* 0x0000000400167311 */ /* 0x004064000030d100 */
[----:B01----:R-:W-:Y:S05]  /*30d0*/  BRA `(.L_x_17963) ;  /* 0x00000008004c7947 */ /* 0x003fea0003800000 */
.L_x_17976:
        /* <DEDUP_REMOVED lines=26> */
.L_x_17979:
        /* <DEDUP_REMOVED lines=14> */
.L_x_17978:
[----:B------:R-:W2:Y:S02]  /*3360*/  LDG.E.U16 R22, desc[UR36][R4.64] ;  /* 0x0000002404167981 */ /* 0x000ea4000c1e1500 */
[----:B--2---:R-:W-:-:S06]  /*3370*/  IMAD.U32 R22, R22, 0x10000, RZ ;  /* 0x0001000016167824 */ /* 0x004fcc00078e00ff */
[----:B------:R-:W0:Y:S01]  /*3380*/  F2I.FTZ.TRUNC.NTZ R22, R22 ;  /* 0x0000001600167305 */ /* 0x000e22000021f100 */
[----:B------:R-:W-:Y:S05]  /*3390*/  BRA `(.L_x_17963) ;  /* 0x00000004009c7947 */ /* 0x000fea0003800000 */
.L_x_17975:
        /* <DEDUP_REMOVED lines=10> */
.L_x_17982:
        /* <DEDUP_REMOVED lines=21> */
.L_x_17986:
[----:B------:R-:W-:Y:S05]  /*3590*/  BSYNC.RECONVERGENT B1 ;  /* 0x0000000000017941 */ /* 0x000fea0003800200 */
.L_x_17985:
[----:B------:R-:W-:Y:S01]  /*35a0*/  IMAD.SHL.U32 R0, R0, 0x100000, RZ ;  /* 0x0010000000007824 */ /* 0x000fe200078e00ff */
[----:B------:R-:W-:-:S04]  /*35b0*/  LEA R3, R3, 0x3b800000, 0x17 ;  /* 0x3b80000003037811 */ /* 0x000fc800078eb8ff */
[----:B------:R-:W-:-:S07]  /*35c0*/  LOP3.LUT R22, R3, R0, R7, 0xfe, !PT ;  /* 0x0000000003167212 */ /* 0x000fce00078efe07 */
.L_x_17984:
[----:B------:R-:W-:Y:S05]  /*35d0*/  BSYNC.RECONVERGENT B0 ;  /* 0x0000000000007941 */ /* 0x000fea0003800200 */
.L_x_17983:
[----:B------:R-:W0:Y:S01]  /*35e0*/  F2I.FTZ.TRUNC.NTZ R22, R22 ;  /* 0x0000001600167305 */ /* 0x000e22000021f100 */
[----:B------:R-:W-:Y:S05]  /*35f0*/  BRA `(.L_x_17963) ;  /* 0x0000000400047947 */ /* 0x000fea0003800000 */
.L_x_17981:
        /* <DEDUP_REMOVED lines=21> */
.L_x_17990:
[----:B------:R-:W-:Y:S05]  /*3750*/  BSYNC.RECONVERGENT B1 ;  /* 0x0000000000017941 */ /* 0x000fea0003800200 */
.L_x_17989:
[----:B------:R-:W-:Y:S01]  /*3760*/  IMAD.SHL.U32 R0, R0, 0x200000, RZ ;  /* 0x0020000000007824 */ /* 0x000fe200078e00ff */
[----:B------:R-:W-:-:S04]  /*3770*/  LEA R3, R3, 0x37800000, 0x17 ;  /* 0x3780000003037811 */ /* 0x000fc800078eb8ff */
[----:B------:R-:W-:-:S07]  /*3780*/  LOP3.LUT R22, R3, R0, R7, 0xfe, !PT ;  /* 0x0000000003167212 */ /* 0x000fce00078efe07 */
.L_x_17988:
[----:B------:R-:W-:Y:S05]  /*3790*/  BSYNC.RECONVERGENT B0 ;  /* 0x0000000000007941 */ /* 0x000fea0003800200 */
.L_x_17987:
[----:B------:R-:W0:Y:S01]  /*37a0*/  F2I.FTZ.TRUNC.NTZ R22, R22 ;  /* 0x0000001600167305 */ /* 0x000e22000021f100 */
[----:B------:R-:W-:Y:S05]  /*37b0*/  BRA `(.L_x_17963) ;  /* 0x0000000000947947 */ /* 0x000fea0003800000 */
.L_x_17980:
        /* <DEDUP_REMOVED lines=14> */
.L_x_17994:
[----:B------:R-:W-:Y:S05]  /*38a0*/  BSYNC.RECONVERGENT B0 ;  /* 0x0000000000007941 */ /* 0x000fea0003800200 */
.L_x_17993:
[----:B------:R-:W0:Y:S01]  /*38b0*/  F2I.FTZ.TRUNC.NTZ R22, R22 ;  /* 0x0000001600167305 */ /* 0x000e22000021f100 */
[----:B------:R-:W-:Y:S05]  /*38c0*/  BRA `(.L_x_17963) ;  /* 0x0000000000507947 */ /* 0x000fea0003800000 */
.L_x_17968:
        /* <DEDUP_REMOVED lines=16> */
.L_x_17995:
[----:B------:R-:W-:Y:S05]  /*39d0*/  BRA `(.L_x_17963) ;  /* 0x00000000000c7947 */ /* 0x000fea0003800000 */
.L_x_17992:
[----:B------:R0:W5:Y:S01]  /*39e0*/  LDG.E R22, desc[UR36][R4.64] ;  /* 0x0000002404167981 */ /* 0x000162000c1e1900 */
[----:B------:R-:W-:Y:S05]  /*39f0*/  BRA `(.L_x_17963) ;  /* 0x0000000000047947 */ /* 0x000fea0003800000 */
.L_x_17991:
[----:B------:R0:W5:Y:S02]  /*3a00*/  LDG.E R22, desc[UR36][R4.64] ;  /* 0x0000002404167981 */ /* 0x000164000c1e1900 */
.L_x_17963:
[----:B------:R-:W-:Y:S05]  /*3a10*/  BSYNC.RECONVERGENT B6 ;  /* 0x0000000000067941 */ /* 0x000fea0003800200 */
.L_x_17962:
[----:B------:R-:W3:Y:S01]  /*3a20*/  LDC.U8 R18, c[0x0][0x3ac] ;  /* 0x0000eb00ff127b82 */ /* 0x000ee20000000000 */
[----:B------:R-:W-:Y:S01]  /*3a30*/  ISETP.GE.AND P0, PT, R17, R16, PT ;  /* 0x000000101100720c */ /* 0x000fe20003f06270 */
[----:B012--5:R-:W-:Y:S01]  /*3a40*/  IMAD R0, R19, R19, RZ ;  /* 0x0000001313007224 */ /* 0x027fe200078e02ff */
[----:B------:R-:W-:Y:S01]  /*3a50*/  BSSY.RECONVERGENT B7, `(.L_x_17996) ;  /* 0x00002c1000077945 */ /* 0x000fe20003800200 */
[----:B---34-:R-:W-:-:S03]  /*3a60*/  IMAD R3, R26, R26, RZ ;  /* 0x0000001a1a037224 */ /* 0x018fc600078e02ff */
[----:B------:R-:W-:Y:S01]  /*3a70*/  BSSY.RELIABLE B6, `(.L_x_17997) ;  /* 0x00001d9000067945 */ /* 0x000fe20003800100 */
[----:B------:R-:W-:Y:S02]  /*3a80*/  IMAD R5, R24, R24, RZ ;  /* 0x0000001818057224 */ /* 0x000fe400078e02ff */
[----:B------:R-:W-:Y:S02]  /*3a90*/  IMAD R7, R22, R22, RZ ;  /* 0x0000001616077224 */ /* 0x000fe400078e02ff */
[----:B------:R-:W-:Y:S02]  /*3aa0*/  IMAD R4, R0, R19, RZ ;  /* 0x0000001300047224 */ /* 0x000fe400078e02ff */
[----:B------:R-:W-:Y:S02]  /*3ab0*/  IMAD R26, R3, R26, RZ ;  /* 0x0000001a031a7224 */ /* 0x000fe400078e02ff */
[----:B------:R-:W-:Y:S02]  /*3ac0*/  IMAD R24, R5, R24, RZ ;  /* 0x0000001805187224 */ /* 0x000fe400078e02ff */
[----:B------:R-:W-:Y:S01]  /*3ad0*/  IMAD R22, R7, R22, RZ ;  /* 0x0000001607167224 */ /* 0x000fe200078e02ff */
        /* <DEDUP_REMOVED lines=22> */
.L_x_18002:
[----:B------:R0:W-:Y:S01]  /*3c40*/  STG.E.U8 desc[UR36][R8.64], R4 ;  /* 0x0000000408007986 */ /* 0x0001e2000c101124 */
[----:B------:R-:W-:Y:S05]  /*3c50*/  BRA `(.L_x_18004) ;  /* 0x0000000c003c7947 */ /* 0x000fea0003800000 */
.L_x_18001:
        /* <DEDUP_REMOVED lines=9> */
.L_x_18006:
[----:B------:R0:W-:Y:S01]  /*3cf0*/  STG.E desc[UR36][R8.64], R4 ;  /* 0x0000000408007986 */ /* 0x0001e2000c101924 */
[----:B------:R-:W-:Y:S05]  /*3d00*/  BRA `(.L_x_18004) ;  /* 0x0000000c00107947 */ /* 0x000fea0003800000 */
.L_x_18005:
[----:B------:R0:W-:Y:S01]  /*3d10*/  STG.E.U16 desc[UR36][R8.64], R4 ;  /* 0x0000000408007986 */ /* 0x0001e2000c101524 */
[----:B------:R-:W-:Y:S05]  /*3d20*/  BRA `(.L_x_18004) ;  /* 0x0000000c00087947 */ /* 0x000fea0003800000 */
.L_x_18000:
        /* <DEDUP_REMOVED lines=9> */
.L_x_18008:
[----:B------:R-:W-:-:S04]  /*3dc0*/  I2FP.F32.S32 R0, R4 ;  /* 0x0000000400007245 */ /* 0x000fc80000201400 */
[----:B------:R-:W-:-:S05]  /*3dd0*/  F2FP.F16.F32.PACK_AB R0, RZ, R0 ;  /* 0x00000000ff00723e */ /* 0x000fca00000000ff */
[----:B------:R0:W-:Y:S01]  /*3de0*/  STG.E.U16 desc[UR36][R8.64], R0 ;  /* 0x0000000008007986 */ /* 0x0001e2000c101524 */
[----:B------:R-:W-:Y:S05]  /*3df0*/  BRA `(.L_x_18004) ;  /* 0x0000000800d47947 */ /* 0x000fea0003800000 */
.L_x_18007:
        /* <DEDUP_REMOVED lines=10> */
.L_x_18010:
[----:B------:R-:W-:-:S04]  /*3ea0*/  I2FP.F32.S32 R4, R4 ;  /* 0x0000000400047245 */ /* 0x000fc80000201400 */
[----:B------:R-:W-:-:S04]  /*3eb0*/  F2FP.F16.F32.PACK_AB R3, RZ, R4 ;  /* 0x00000004ff03723e */ /* 0x000fc800000000ff */
[----:B------:R-:W-:-:S05]  /*3ec0*/  PRMT R3, R3, 0x5410, RZ ;  /* 0x0000541003037816 */ /* 0x000fca00000000ff */
[----:B------:R0:W-:Y:S01]  /*3ed0*/  STG.E desc[UR36][R8.64], R3 ;  /* 0x0000000308007986 */ /* 0x0001e2000c101924 */
[----:B------:R-:W-:Y:S05]  /*3ee0*/  BRA `(.L_x_18004) ;  /* 0x0000000800987947 */ /* 0x000fea0003800000 */
.L_x_18009:
[----:B------:R-:W0:Y:S02]  /*3ef0*/  I2F.F64 R4, R4 ;  /* 0x0000000400047312 */ /* 0x000e240000201c00 */
[----:B0-----:R0:W-:Y:S01]  /*3f00*/  STG.E.64 desc[UR36][R8.64], R4 ;  /* 0x0000000408007986 */ /* 0x0011e2000c101b24 */
[----:B------:R-:W-:Y:S05]  /*3f10*/  BRA `(.L_x_18004) ;  /* 0x00000008008c7947 */ /* 0x000fea0003800000 */
.L_x_17999:
        /* <DEDUP_REMOVED lines=12> */
.L_x_18013:
[----:B------:R-:W-:Y:S01]  /*3fe0*/  CS2R R6, SRZ ;  /* 0x0000000000067805 */ /* 0x000fe2000001ff00 */
[----:B------:R-:W0:Y:S04]  /*3ff0*/  I2F.F64 R4, R4 ;  /* 0x0000000400047312 */ /* 0x000e280000201c00 */
[----:B0-----:R3:W-:Y:S01]  /*4000*/  STG.E.128 desc[UR36][R8.64], R4 ;  /* 0x0000000408007986 */ /* 0x0017e2000c101d24 */
[----:B------:R-:W-:Y:S05]  /*4010*/  BRA `(.L_x_18004) ;  /* 0x00000008004c7947 */ /* 0x000fea0003800000 */
.L_x_18012:
        /* <DEDUP_REMOVED lines=19> */
.L_x_18017:
[----:B------:R-:W-:Y:S05]  /*4150*/  BSYNC.RECONVERGENT B0 ;  /* 0x0000000000007941 */ /* 0x000fea0003800200 */
.L_x_18016:
[----:B------:R-:W-:-:S05]  /*4160*/  LOP3.LUT R5, R0, 0x80, R5, 0xf8, !PT ;  /* 0x0000008000057812 */ /* 0x000fca00078ef805 */
[----:B------:R2:W-:Y:S01]  /*4170*/  STG.E.U8 desc[UR36][R8.64], R5 ;  /* 0x0000000508007986 */ /* 0x0005e2000c101124 */
[----:B------:R-:W-:Y:S05]  /*4180*/  BRA `(.L_x_18004) ;  /* 0x0000000400f07947 */ /* 0x000fea0003800000 */
.L_x_18015:
        /* <DEDUP_REMOVED lines=15> */
.L_x_18019:
[----:B------:R-:W-:Y:S05]  /*4280*/  BSYNC.RECONVERGENT B0 ;  /* 0x0000000000007941 */ /* 0x000fea0003800200 */
.L_x_18018:
[----:B------:R-:W-:-:S05]  /*4290*/  LOP3.LUT R5, R0, 0x80, R5, 0xf8, !PT ;  /* 0x0000008000057812 */ /* 0x000fca00078ef805 */
[----:B------:R1:W-:Y:S01]  /*42a0*/  STG.E.U8 desc[UR36][R8.64], R5 ;  /* 0x0000000508007986 */ /* 0x0003e2000c101124 */
[----:B------:R-:W-:Y:S05]  /*42b0*/  BRA `(.L_x_18004) ;  /* 0x0000000400a47947 */ /* 0x000fea0003800000 */
.L_x_18014:
[----:B------:R-:W-:-:S04]  /*42c0*/  I2FP.F32.S32 R0, R4 ;  /* 0x0000000400007245 */ /* 0x000fc80000201400 */
[----:B------:R-:W-:-:S05]  /*42d0*/  F2FP.BF16.F32.PACK_AB R0, RZ, R0 ;  /* 0x00000000ff00723e */ /* 0x000fca00000010ff */
[----:B------:R0:W-:Y:S01]  /*42e0*/  STG.E.U16 desc[UR36][R8.64], R0 ;  /* 0x0000000008007986 */ /* 0x0001e2000c101524 */
[----:B------:R-:W-:Y:S05]  /*42f0*/  BRA `(.L_x_18004) ;  /* 0x0000000400947947 */ /* 0x000fea0003800000 */
.L_x_18011:
        /* <DEDUP_REMOVED lines=10> */
.L_x_18022:
        /* <DEDUP_REMOVED lines=13> */
.L_x_18025:
[----:B------:R-:W-:-:S04]  /*4470*/  SHF.R.U32.HI R0, RZ, 0x14, R3 ;  /* 0x00000014ff007819 */ /* 0x000fc80000011603 */
[----:B------:R-:W-:-:S04]  /*4480*/  LOP3.LUT R0, R0, 0x1, RZ, 0xc0, !PT ;  /* 0x0000000100007812 */ /* 0x000fc800078ec0ff */
[----:B------:R-:W-:-:S04]  /*4490*/  IADD3 R0, PT, PT, R3, 0x487ffff, R0 ;  /* 0x0487ffff03007810 */ /* 0x000fc80007ffe000 */
[----:B------:R-:W-:-:S04]  /*44a0*/  SHF.R.U32.HI R0, RZ, 0x14, R0 ;  /* 0x00000014ff007819 */ /* 0x000fc80000011600 */
[----:B------:R-:W-:-:S07]  /*44b0*/  LOP3.LUT R0, R0, 0xff, RZ, 0xc0, !PT ;  /* 0x000000ff00007812 */ /* 0x000fce00078ec0ff */
.L_x_18026:
[----:B------:R-:W-:-:S04]  /*44c0*/  SHF.R.U32.HI R3, RZ, 0x18, R3 ;  /* 0x00000018ff037819 */ /* 0x000fc80000011603 */
[----:B------:R-:W-:-:S04]  /*44d0*/  LOP3.LUT R0, R0, 0x80, R3, 0xf8, !PT ;  /* 0x0000008000007812 */ /* 0x000fc800078ef803 */
[----:B------:R-:W-:-:S07]  /*44e0*/  PRMT R4, R0, 0x7610, R4 ;  /* 0x0000761000047816 */ /* 0x000fce0000000004 */
.L_x_18024:
[----:B------:R-:W-:Y:S05]  /*44f0*/  BSYNC.RECONVERGENT B0 ;  /* 0x0000000000007941 */ /* 0x000fea0003800200 */
.L_x_18023:
[----:B------:R0:W-:Y:S01]  /*4500*/  STG.E.U8 desc[UR36][R8.64], R4 ;  /* 0x0000000408007986 */ /* 0x0001e2000c101124 */
[----:B------:R-:W-:Y:S05]  /*4510*/  BRA `(.L_x_18004) ;  /* 0x00000004000c7947 */ /* 0x000fea0003800000 */
.L_x_18021:
        /* <DEDUP_REMOVED lines=13> */
.L_x_18029:
[----:B------:R-:W-:-:S04]  /*45f0*/  SHF.R.U32.HI R0, RZ, 0x15, R3 ;  /* 0x00000015ff007819 */ /* 0x000fc80000011603 */
[----:B------:R-:W-:-:S04]  /*4600*/  LOP3.LUT R0, R0, 0x1, RZ, 0xc0, !PT ;  /* 0x0000000100007812 */ /* 0x000fc800078ec0ff */
[----:B------:R-:W-:-:S04]  /*4610*/  IADD3 R0, PT, PT, R3, 0x88fffff, R0 ;  /* 0x088fffff03007810 */ /* 0x000fc80007ffe000 */
[----:B------:R-:W-:-:S04]  /*4620*/  SHF.R.U32.HI R0, RZ, 0x15, R0 ;  /* 0x00000015ff007819 */ /* 0x000fc80000011600 */
[----:B------:R-:W-:-:S07]  /*4630*/  LOP3.LUT R0, R0, 0xff, RZ, 0xc0, !PT ;  /* 0x000000ff00007812 */ /* 0x000fce00078ec0ff */
.L_x_18030:
[----:B------:R-:W-:-:S04]  /*4640*/  SHF.R.U32.HI R3, RZ, 0x18, R3 ;  /* 0x00000018ff037819 */ /* 0x000fc80000011603 */
[----:B------:R-:W-:-:S04]  /*4650*/  LOP3.LUT R0, R0, 0x80, R3, 0xf8, !PT ;  /* 0x0000008000007812 */ /* 0x000fc800078ef803 */
[----:B------:R-:W-:-:S07]  /*4660*/  PRMT R4, R0, 0x7610, R4 ;  /* 0x0000761000047816 */ /* 0x000fce0000000004 */
.L_x_18028:
[----:B------:R-:W-:Y:S05]  /*4670*/  BSYNC.RECONVERGENT B0 ;  /* 0x0000000000007941 */ /* 0x000fea0003800200 */
.L_x_18027:
[----:B------:R0:W-:Y:S01]  /*4680*/  STG.E.U8 desc[UR36][R8.64], R4 ;  /* 0x0000000408007986 */ /* 0x0001e2000c101124 */
[----:B------:R-:W-:Y:S05]  /*4690*/  BRA `(.L_x_18004) ;  /* 0x0000000000ac7947 */ /* 0x000fea0003800000 */
.L_x_18020:
[----:B------:R-:W-:-:S13]  /*46a0*/  ISETP.NE.AND P0, PT, R0, 0x1c, PT ;  /* 0x0000001c0000780c */ /* 0x000fda0003f05270 */
[----:B------:R-:W-:Y:S05]  /*46b0*/  @!P0 BRA `(.L_x_18031) ;  /* 0x0000000000a08947 */ /* 0x000fea0003800000 */
[----:B------:R-:W-:-:S13]  /*46c0*/  ISETP.NE.AND P0, PT, R0, 0x1d, PT ;  /* 0x0000001d0000780c */ /* 0x000fda0003f05270 */
[----:B------:R-:W-:Y:S05]  /*46d0*/  @!P0 BRA `(.L_x_18032) ;  /* 0x00000000008c8947 */ /* 0x000fea0003800000 */
[----:B------:R-:W-:-:S13]  /*46e0*/  ISETP.NE.AND P0, PT, R0, 0x2c, PT ;  /* 0x0000002c0000780c */ /* 0x000fda0003f05270 */
[----:B------:R-:W-:Y:S05]  /*46f0*/  @!P0 BRA `(.L_x_18033) ;  /* 0x0000000000448947 */ /* 0x000fea0003800000 */
.L_x_18003:
        /* <DEDUP_REMOVED lines=16> */
.L_x_18034:
[----:B------:R-:W-:Y:S05]  /*4800*/  BRA `(.L_x_18004) ;  /* 0x0000000000507947 */ /* 0x000fea0003800000 */
.L_x_18033:
        /* <DEDUP_REMOVED lines=16> */
.L_x_18032:
[----:B------:R-:W-:-:S05]  /*4910*/  SHF.R.S32.HI R5, RZ, 0x1f, R4 ;  /* 0x0000001fff057819 */ /* 0x000fca0000011404 */
[----:B------:R0:W-:Y:S01]  /*4920*/  STG.E.64 desc[UR36][R8.64], R4 ;  /* 0x0000000408007986 */ /* 0x0001e2000c101b24 */
[----:B------:R-:W-:Y:S05]  /*4930*/  BRA `(.L_x_18004) ;  /* 0x0000000000047947 */ /* 0x000fea0003800000 */
.L_x_18031:
[----:B------:R0:W-:Y:S02]  /*4940*/  STG.E desc[UR36][R8.64], R4 ;  /* 0x0000000408007986 */ /* 0x0001e4000c101924 */
.L_x_18004:
        /* <DEDUP_REMOVED lines=23> */
.L_x_18039:
[----:B------:R0:W-:Y:S01]  /*4ac0*/  STG.E.U8 desc[UR36][R8.64], R26 ;  /* 0x0000001a08007986 */ /* 0x0001e2000c101124 */
[----:B------:R-:W-:Y:S05]  /*4ad0*/  BRA `(.L_x_18041) ;  /* 0x0000000c00387947 */ /* 0x000fea0003800000 */
.L_x_18038:
        /* <DEDUP_REMOVED lines=9> */
.L_x_18043:
[----:B------:R3:W-:Y:S01]  /*4b70*/  STG.E desc[UR36][R8.64], R26 ;  /* 0x0000001a08007986 */ /* 0x0007e2000c101924 */
[----:B------:R-:W-:Y:S05]  /*4b80*/  BRA `(.L_x_18041) ;  /* 0x0000000c000c7947 */ /* 0x000fea0003800000 */
.L_x_18042:
[----:B------:R2:W-:Y:S01]  /*4b90*/  STG.E.U16 desc[UR36][R8.64], R26 ;  /* 0x0000001a08007986 */ /* 0x0005e2000c101524 */
[----:B------:R-:W-:Y:S05]  /*4ba0*/  BRA `(.L_x_18041) ;  /* 0x0000000c00047947 */ /* 0x000fea0003800000 */
.L_x_18037:
        /* <DEDUP_REMOVED lines=9> */
.L_x_18045:
[----:B------:R-:W-:-:S04]  /*4c40*/  I2FP.F32.S32 R0, R26 ;  /* 0x0000001a00007245 */ /* 0x000fc80000201400 */
[----:B------:R-:W-:-:S05]  /*4c50*/  F2FP.F16.F32.PACK_AB R0, RZ, R0 ;  /* 0x00000000ff00723e */ /* 0x000fca00000000ff */
[----:B------:R0:W-:Y:S01]  /*4c60*/  STG.E.U16 desc[UR36][R8.64], R0 ;  /* 0x0000000008007986 */ /* 0x0001e2000c101524 */
[----:B------:R-:W-:Y:S05]  /*4c70*/  BRA `(.L_x_18041) ;  /* 0x0000000800d07947 */ /* 0x000fea0003800000 */
.L_x_18044:
        /* <DEDUP_REMOVED lines=10> */
.L_x_18047:
[----:B------:R-:W-:-:S04]  /*4d20*/  I2FP.F32.S32 R26, R26 ;  /* 0x0000001a001a7245 */ /* 0x000fc80000201400 */
[----:B------:R-:W-:-:S04]  /*4d30*/  F2FP.F16.F32.PACK_AB R3, RZ, R26 ;  /* 0x0000001aff03723e */ /* 0x000fc800000000ff */
[----:B------:R-:W-:-:S05]  /*4d40*/  PRMT R3, R3, 0x5410, RZ ;  /* 0x0000541003037816 */ /* 0x000fca00000000ff */
[----:B------:R0:W-:Y:S01]  /*4d50*/  STG.E desc[UR36][R8.64], R3 ;  /* 0x0000000308007986 */ /* 0x0001e2000c101924 */
[----:B------:R-:W-:Y:S05]  /*4d60*/  BRA `(.L_x_18041) ;  /* 0x0000000800947947 */ /* 0x000fea0003800000 */
.L_x_18046:
[----:B------:R-:W0:Y:S02]  /*4d70*/  I2F.F64 R26, R26 ;  /* 0x0000001a001a7312 */ /* 0x000e240000201c00 */
[----:B0-----:R0:W-:Y:S01]  /*4d80*/  STG.E.64 desc[UR36][R8.64], R26 ;  /* 0x0000001a08007986 */ /* 0x0011e2000c101b24 */
[----:B------:R-:W-:Y:S05]  /*4d90*/  BRA `(.L_x_18041) ;  /* 0x0000000800887947 */ /* 0x000fea0003800000 */
.L_x_18036:
        /* <DEDUP_REMOVED lines=12> */
.L_x_18051:
        /* <DEDUP_REMOVED lines=17> */
.L_x_18054:
[----:B------:R-:W-:-:S04]  /*4f70*/  SHF.R.U32.HI R3, RZ, 0x18, R5 ;  /* 0x00000018ff037819 */ /* 0x000fc80000011605 */
[----:B------:R-:W-:-:S04]  /*4f80*/  LOP3.LUT R0, R0, 0x80, R3, 0xf8, !PT ;  /* 0x0000008000007812 */ /* 0x000fc800078ef803 */
[----:B------:R-:W-:-:S07]  /*4f90*/  PRMT R4, R0, 0x7610, R4 ;  /* 0x0000761000047816 */ /* 0x000fce0000000004 */
.L_x_18053:
[----:B------:R-:W-:Y:S05]  /*4fa0*/  BSYNC.RECONVERGENT B0 ;  /* 0x0000000000007941 */ /* 0x000fea0003800200 */
.L_x_18052:
[----:B------:R0:W-:Y:S01]  /*4fb0*/  STG.E.U8 desc[UR36][R8.64], R4 ;  /* 0x0000000408007986 */ /* 0x0001e2000c101124 */
[----:B------:R-:W-:Y:S05]  /*4fc0*/  BRA `(.L_x_18041) ;  /* 0x0000000400fc7947 */ /* 0x000fea0003800000 */
.L_x_18050:
        /* <DEDUP_REMOVED lines=17> */
.L_x_18057:
[----:B------:R-:W-:-:S04]  /*50e0*/  SHF.R.U32.HI R3, RZ, 0x18, R5 ;  /* 0x00000018ff037819 */ /* 0x000fc80000011605 */
[----:B------:R-:W-:-:S04]  /*50f0*/  LOP3.LUT R0, R0, 0x80, R3, 0xf8, !PT ;  /* 0x0000008000007812 */ /* 0x000fc800078ef803 */
[----:B------:R-:W-:-:S07]  /*5100*/  PRMT R4, R0, 0x7610, R4 ;  /* 0x0000761000047816 */ /* 0x000fce0000000004 */
.L_x_18056:
[----:B------:R-:W-:Y:S05]  /*5110*/  BSYNC.RECONVERGENT B0 ;  /* 0x0000000000007941 */ /* 0x000fea0003800200 */
.L_x_18055:
[----:B------:R0:W-:Y:S01]  /*5120*/  STG.E.U8 desc[UR36][R8.64], R4 ;  /* 0x0000000408007986 */ /* 0x0001e2000c101124 */
[----:B------:R-:W-:Y:S05]  /*5130*/  BRA `(.L_x_18041) ;  /* 0x0000000400a07947 */ /* 0x000fea0003800000 */
.L_x_18049:
        /* <DEDUP_REMOVED lines=22> */
.L_x_18059:
[----:B------:R-:W-:-:S05]  /*52a0*/  SHF.R.S32.HI R27, RZ, 0x1f, R26 ;  /* 0x0000001fff1b7819 */ /* 0x000fca000001141a */
[----:B------:R0:W-:Y:S01]  /*52b0*/  STG.E.64 desc[UR36][R8.64], R26 ;  /* 0x0000001a08007986 */ /* 0x0001e2000c101b24 */
[----:B------:R-:W-:Y:S05]  /*52c0*/  BRA `(.L_x_18041) ;  /* 0x00000004003c7947 */ /* 0x000fea0003800000 */
.L_x_18058:
[----:B------:R0:W-:Y:S01]  /*52d0*/  STG.E desc[UR36][R8.64], R26 ;  /* 0x0000001a08007986 */ /* 0x0001e2000c101924 */
[----:B------:R-:W-:Y:S05]  /*52e0*/  BRA `(.L_x_18041) ;  /* 0x0000000400347947 */ /* 0x000fea0003800000 */
.L_x_18048:
        /* <DEDUP_REMOVED lines=10> */
.L_x_18061:
[----:B------:R-:W-:Y:S01]  /*5390*/  CS2R R6, SRZ ;  /* 0x0000000000067805 */ /* 0x000fe2000001ff00 */
[----:B------:R-:W0:Y:S04]  /*53a0*/  I2F.F64 R4, R26 ;  /* 0x0000001a00047312 */ /* 0x000e280000201c00 */
[----:B0-----:R0:W-:Y:S01]  /*53b0*/  STG.E.128 desc[UR36][R8.64], R4 ;  /* 0x0000000408007986 */ /* 0x0011e2000c101d24 */
[----:B------:R-:W-:Y:S05]  /*53c0*/  BRA `(.L_x_18041) ;  /* 0x0000000000fc7947 */ /* 0x000fea0003800000 */
.L_x_18060:
[----:B------:R-:W-:-:S13]  /*53d0*/  ISETP.NE.AND P0, PT, R0, 0xf, PT ;  /* 0x0000000f0000780c */ /* 0x000fda0003f05270 */
[----:B------:R-:W-:Y:S05]  /*53e0*/  @!P0 BRA `(.L_x_18062) ;  /* 0x0000000000e88947 */ /* 0x000fea0003800000 */
[----:B------:R-:W-:-:S13]  /*53f0*/  ISETP.NE.AND P0, PT, R0, 0x17, PT ;  /* 0x000000170000780c */ /* 0x000fda0003f05270 */
[----:B------:R-:W-:Y:S05]  /*5400*/  @!P0 BRA `(.L_x_18063) ;  /* 0x0000000000908947 */ /* 0x000fea0003800000 */
[----:B------:R-:W-:-:S13]  /*5410*/  ISETP.NE.AND P0, PT, R0, 0x18, PT ;  /* 0x000000180000780c */ /* 0x000fda0003f05270 */
[----:B------:R-:W-:Y:S05]  /*5420*/  @!P0 BRA `(.L_x_18064) ;  /* 0x0000000000448947 */ /* 0x000fea0003800000 */
.L_x_18040:
        /* <DEDUP_REMOVED lines=16> */
.L_x_18065:
[----:B------:R-:W-:Y:S05]  /*5530*/  BRA `(.L_x_18041) ;  /* 0x0000000000a07947 */ /* 0x000fea0003800000 */
.L_x_18064:
        /* <DEDUP_REMOVED lines=13> */
.L_x_18067:
[----:B------:R-:W-:Y:S05]  /*5610*/  BSYNC.RECONVERGENT B0 ;  /* 0x0000000000007941 */ /* 0x000fea0003800200 */
.L_x_18066:
[----:B------:R-:W-:-:S05]  /*5620*/  LOP3.LUT R3, R0, 0x80, R3, 0xf8, !PT ;  /* 0x0000008000037812 */ /* 0x000fca00078ef803 */
[----:B------:R0:W-:Y:S01]  /*5630*/  STG.E.U8 desc[UR36][R8.64], R3 ;  /* 0x0000000308007986 */ /* 0x0001e2000c101124 */
[----:B------:R-:W-:Y:S05]  /*5640*/  BRA `(.L_x_18041) ;  /* 0x00000000005c7947 */ /* 0x000fea0003800000 */
.L_x_18063:
        /* <DEDUP_REMOVED lines=12> */
.L_x_18069:
[----:B------:R-:W-:Y:S01]  /*5710*/  IMAD.MOV.U32 R0, RZ, RZ, 0x7f ;  /* 0x0000007fff007424 */ /* 0x000fe200078e00ff */
[----:B------:R-:W-:-:S04]  /*5720*/  ISETP.GT.U32.AND P0, PT, R4, 0x7f800000, PT ;  /* 0x7f8000000400780c */ /* 0x000fc80003f04070 */
[----:B------:R-:W-:-:S09]  /*5730*/  SEL R0, R0, 0x7c, P0 ;  /* 0x0000007c00007807 */ /* 0x000fd20000000000 */
.L_x_18070:
[----:B------:R-:W-:Y:S05]  /*5740*/  BSYNC.RECONVERGENT B0 ;  /* 0x0000000000007941 */ /* 0x000fea0003800200 */
.L_x_18068:
[----:B------:R-:W-:-:S04]  /*5750*/  SHF.R.U32.HI R3, RZ, 0x18, R3 ;  /* 0x00000018ff037819 */ /* 0x000fc80000011603 */
[----:B------:R-:W-:-:S05]  /*5760*/  LOP3.LUT R3, R0, 0x80, R3, 0xf8, !PT ;  /* 0x0000008000037812 */ /* 0x000fca00078ef803 */
[----:B------:R0:W-:Y:S01]  /*5770*/  STG.E.U8 desc[UR36][R8.64], R3 ;  /* 0x0000000308007986 */ /* 0x0001e2000c101124 */
[----:B------:R-:W-:Y:S05]  /*5780*/  BRA `(.L_x_18041) ;  /* 0x00000000000c7947 */ /* 0x000fea0003800000 */
.L_x_18062:
[----:B------:R-:W-:-:S04]  /*5790*/  I2FP.F32.S32 R0, R26 ;  /* 0x0000001a00007245 */ /* 0x000fc80000201400 */
[----:B------:R-:W-:-:S05]  /*57a0*/  F2FP.BF16.F32.PACK_AB R0, RZ, R0 ;  /* 0x00000000ff00723e */ /* 0x000fca00000010ff */
[----:B------:R0:W-:Y:S02]  /*57b0*/  STG.E.U16 desc[UR36][R8.64], R0 ;  /* 0x0000000008007986 */ /* 0x0001e4000c101524 */
.L_x_18041:
[----:B------:R-:W-:-:S07]  /*57c0*/  VIADD R17, R17, 0x80 ;  /* 0x0000008011117836 */ /* 0x000fce0000000000 */
.L_x_17998:
[----:B------:R-:W-:-:S13]  /*57d0*/  ISETP.GE.AND P0, PT, R17, R16, PT ;  /* 0x000000101100720c */ /* 0x000fda0003f06270 */
[----:B------:R-:W-:Y:S05]  /*57e0*/  @P0 BREAK.RELIABLE B6 ;  /* 0x0000000000060942 */ /* 0x000fea0003800100 */
[----:B------:R-:W-:Y:S05]  /*57f0*/  @P0 BRA `(.L_x_18035) ;  /* 0x0000000c00980947 */ /* 0x000fea0003800000 */
[----:B------:R-:W-:Y:S05]  /*5800*/  BSYNC.RELIABLE B6 ;  /* 0x0000000000067941 */ /* 0x000fea0003800100 */
.L_x_17997:
        /* <DEDUP_REMOVED lines=20> */
.L_x_18074:
[----:B------:R0:W-:Y:S01]  /*5950*/  STG.E.U8 desc[UR36][R8.64], R24 ;  /* 0x0000001808007986 */ /* 0x0001e2000c101124 */
[----:B------:R-:W-:Y:S05]  /*5960*/  BRA `(.L_x_18076) ;  /* 0x0000000c00387947 */ /* 0x000fea0003800000 */
.L_x_18073:
        /* <DEDUP_REMOVED lines=9> */
.L_x_18078:
[----:B------:R0:W-:Y:S01]  /*5a00*/  STG.E desc[UR36][R8.64], R24 ;  /* 0x0000001808007986 */ /* 0x0001e2000c101924 */
[----:B------:R-:W-:Y:S05]  /*5a10*/  BRA `(.L_x_18076) ;  /* 0x0000000c000c7947 */ /* 0x000fea0003800000 */
.L_x_18077:
[----:B------:R0:W-:Y:S01]  /*5a20*/  STG.E.U16 desc[UR36][R8.64], R24 ;  /* 0x0000001808007986 */ /* 0x0001e2000c101524 */
[----:B------:R-:W-:Y:S05]  /*5a30*/  BRA `(.L_x_18076) ;  /* 0x0000000c00047947 */ /* 0x000fea0003800000 */
.L_x_18072:
        /* <DEDUP_REMOVED lines=9> */
.L_x_18080:
[----:B------:R-:W-:-:S04]  /*5ad0*/  I2FP.F32.S32 R0, R24 ;  /* 0x0000001800007245 */ /* 0x000fc80000201400 */
[----:B------:R-:W-:-:S05]  /*5ae0*/  F2FP.F16.F32.PACK_AB R0, RZ, R0 ;  /* 0x00000000ff00723e */ /* 0x000fca00000000ff */
[----:B------:R0:W-:Y:S01]  /*5af0*/  STG.E.U16 desc[UR36][R8.64], R0 ;  /* 0x0000000008007986 */ /* 0x0001e2000c101524 */
[----:B------:R-:W-:Y:S05]  /*5b00*/  BRA `(.L_x_18076) ;  /* 0x0000000800d07947 */ /* 0x000fea0003800000 */
.L_x_18079:
        /* <DEDUP_REMOVED lines=10> */
.L_x_18082:
[----:B------:R-:W-:-:S04]  /*5bb0*/  I2FP.F32.S32 R24, R24 ;  /* 0x0000001800187245 */ /* 0x000fc80000201400 */
[----:B------:R-:W-:-:S04]  /*5bc0*/  F2FP.F16.F32.PACK_AB R3, RZ, R24 ;  /* 0x00000018ff03723e */ /* 0x000fc800000000ff */
[----:B------:R-:W-:-:S05]  /*5bd0*/  PRMT R3, R3, 0x5410, RZ ;  /* 0x0000541003037816 */ /* 0x000fca00000000ff */
[----:B------:R0:W-:Y:S01]  /*5be0*/  STG.E desc[UR36][R8.64], R3 ;  /* 0x0000000308007986 */ /* 0x0001e2000c101924 */
[----:B------:R-:W-:Y:S05]  /*5bf0*/  BRA `(.L_x_18076) ;  /* 0x0000000800947947 */ /* 0x000fea0003800000 */
.L_x_18081:
[----:B------:R-:W0:Y:S02]  /*5c00*/  I2F.F64 R24, R24 ;  /* 0x0000001800187312 */ /* 0x000e240000201c00 */
[----:B0-----:R0:W-:Y:S01]  /*5c10*/  STG.E.64 desc[UR36][R8.64], R24 ;  /* 0x0000001808007986 */ /* 0x0011e2000c101b24 */
[----:B------:R-:W-:Y:S05]  /*5c20*/  BRA `(.L_x_18076) ;  /* 0x0000000800887947 */ /* 0x000fea0003800000 */
.L_x_18071:
        /* <DEDUP_REMOVED lines=12> */
.L_x_18086:
        /* <DEDUP_REMOVED lines=17> */
.L_x_18089:
[----:B------:R-:W-:-:S04]  /*5e00*/  SHF.R.U32.HI R3, RZ, 0x18, R5 ;  /* 0x00000018ff037819 */ /* 0x000fc80000011605 */
[----:B------:R-:W-:-:S04]  /*5e10*/  LOP3.LUT R0, R0, 0x80, R3, 0xf8, !PT ;  /* 0x0000008000007812 */ /* 0x000fc800078ef803 */
[----:B------:R-:W-:-:S07]  /*5e20*/  PRMT R4, R0, 0x7610, R4 ;  /* 0x0000761000047816 */ /* 0x000fce0000000004 */
.L_x_18088:
[----:B------:R-:W-:Y:S05]  /*5e30*/  BSYNC.RECONVERGENT B0 ;  /* 0x0000000000007941 */ /* 0x000fea0003800200 */
.L_x_18087:
[----:B------:R0:W-:Y:S01]  /*5e40*/  STG.E.U8 desc[UR36][R8.64], R4 ;  /* 0x0000000408007986 */ /* 0x0001e2000c101124 */
[----:B------:R-:W-:Y:S05]  /*5e50*/  BRA `(.L_x_18076) ;  /* 0x0000000400fc7947 */ /* 0x000fea0003800000 */
.L_x_18085:
        /* <DEDUP_REMOVED lines=17> */
.L_x_18092:
[----:B------:R-:W-:-:S04]  /*5f70*/  SHF.R.U32.HI R3, RZ, 0x18, R5 ;  /* 0x00000018ff037819 */ /* 0x000fc80000011605 */
[----:B------:R-:W-:-:S04]  /*5f80*/  LOP3.LUT R0, R0, 0x80, R3, 0xf8, !PT ;  /* 0x0000008000007812 */ /* 0x000fc800078ef803 */
[----:B------:R-:W-:-:S07]  /*5f90*/  PRMT R4, R0, 0x7610, R4 ;  /* 0x0000761000047816 */ /* 0x000fce0000000004 */
.L_x_18091:
[----:B------:R-:W-:Y:S05]  /*5fa0*/  BSYNC.RECONVERGENT B0 ;  /* 0x0000000000007941 */ /* 0x000fea0003800200 */
.L_x_18090:
[----:B------:R0:W-:Y:S01]  /*5fb0*/  STG.E.U8 desc[UR36][R8.64], R4 ;  /* 0x0000000408007986 */ /* 0x0001e2000c101124 */
[----:B------:R-:W-:Y:S05]  /*5fc0*/  BRA `(.L_x_18076) ;  /* 0x0000000400a07947 */ /* 0x000fea0003800000 */
.L_x_18084:
        /* <DEDUP_REMOVED lines=22> */
.L_x_18094:
[----:B------:R-:W-:-:S05]  /*6130*/  SHF.R.S32.HI R25, RZ, 0x1f, R24 ;  /* 0x0000001fff197819 */ /* 0x000fca0000011418 */
[----:B------:R0:W-:Y:S01]  /*6140*/  STG.E.64 desc[UR36][R8.64], R24 ;  /* 0x0000001808007986 */ /* 0x0001e2000c101b24 */
[----:B------:R-:W-:Y:S05]  /*6150*/  BRA `(.L_x_18076) ;  /* 0x00000004003c7947 */ /* 0x000fea0003800000 */
.L_x_18093:
[----:B------:R0:W-:Y:S01]  /*6160*/  STG.E desc[UR36][R8.64], R24 ;  /* 0x0000001808007986 */ /* 0x0001e2000c101924 */
[----:B------:R-:W-:Y:S05]  /*6170*/  BRA `(.L_x_18076) ;  /* 0x0000000400347947 */ /* 0x000fea0003800000 */
.L_x_18083:
        /* <DEDUP_REMOVED lines=10> */
.L_x_18096:
[----:B------:R-:W-:Y:S01]  /*6220*/  CS2R R6, SRZ ;  /* 0x0000000000067805 */ /* 0x000fe2000001ff00 */
[----:B------:R-:W0:Y:S04]  /*6230*/  I2F.F64 R4, R24 ;  /* 0x0000001800047312 */ /* 0x000e280000201c00 */
[----:B0-----:R4:W-:Y:S01]  /*6240*/  STG.E.128 desc[UR36][R8.64], R4 ;  /* 0x0000000408007986 */ /* 0x0019e2000c101d24 */
[----:B------:R-:W-:Y:S05]  /*6250*/  BRA `(.L_x_18076) ;  /* 0x0000000000fc7947 */ /* 0x000fea0003800000 */
.L_x_18095:
[----:B------:R-:W-:-:S13]  /*6260*/  ISETP.NE.AND P0, PT, R0, 0xf, PT ;  /* 0x0000000f0000780c */ /* 0x000fda0003f05270 */
[----:B------:R-:W-:Y:S05]  /*6270*/  @!P0 BRA `(.L_x_18097) ;  /* 0x0000000000e88947 */ /* 0x000fea0003800000 */
[----:B------:R-:W-:-:S13]  /*6280*/  ISETP.NE.AND P0, PT, R0, 0x17, PT ;  /* 0x000000170000780c */ /* 0x000fda0003f05270 */
[----:B------:R-:W-:Y:S05]  /*6290*/  @!P0 BRA `(.L_x_18098) ;  /* 0x0000000000908947 */ /* 0x000fea0003800000 */
[----:B------:R-:W-:-:S13]  /*62a0*/  ISETP.NE.AND P0, PT, R0, 0x18, PT ;  /* 0x000000180000780c */ /* 0x000fda0003f05270 */
[----:B------:R-:W-:Y:S05]  /*62b0*/  @!P0 BRA `(.L_x_18099) ;  /* 0x0000000000448947 */ /* 0x000fea0003800000 */
.L_x_18075:
        /* <DEDUP_REMOVED lines=16> */
.L_x_18100:
[----:B------:R-:W-:Y:S05]  /*63c0*/  BRA `(.L_x_18076) ;  /* 0x0000000000a07947 */ /* 0x000fea0003800000 */
.L_x_18099:
        /* <DEDUP_REMOVED lines=13> */
.L_x_18102:
[----:B------:R-:W-:Y:S05]  /*64a0*/  BSYNC.RECONVERGENT B0 ;  /* 0x0000000000007941 */ /* 0x000fea0003800200 */
.L_x_18101:
[----:B------:R-:W-:-:S05]  /*64b0*/  LOP3.LUT R3, R0, 0x80, R3, 0xf8, !PT ;  /* 0x0000008000037812 */ /* 0x000fca00078ef803 */
[----:B------:R2:W-:Y:S01]  /*64c0*/  STG.E.U8 desc[UR36][R8.64], R3 ;  /* 0x0000000308007986 */ /* 0x0005e2000c101124 */
[----:B------:R-:W-:Y:S05]  /*64d0*/  BRA `(.L_x_18076) ;  /* 0x00000000005c7947 */ /* 0x000fea0003800000 */
.L_x_18098:
        /* <DEDUP_REMOVED lines=12> */
.L_x_18104:
[----:B------:R-:W-:Y:S01]  /*65a0*/  IMAD.MOV.U32 R0, RZ, RZ, 0x7f ;  /* 0x0000007fff007424 */ /* 0x000fe200078e00ff */
[----:B------:R-:W-:-:S04]  /*65b0*/  ISETP.GT.U32.AND P0, PT, R4, 0x7f800000, PT ;  /* 0x7f8000000400780c */ /* 0x000fc80003f04070 */
[----:B------:R-:W-:-:S09]  /*65c0*/  SEL R0, R0, 0x7c, P0 ;  /* 0x0000007c00007807 */ /* 0x000fd20000000000 */
.L_x_18105:
[----:B------:R-:W-:Y:S05]  /*65d0*/  BSYNC.RECONVERGENT B0 ;  /* 0x0000000000007941 */ /* 0x000fea0003800200 */
.L_x_18103:
[----:B------:R-:W-:-:S04]  /*65e0*/  SHF.R.U32.HI R3, RZ, 0x18, R3 ;  /* 0x00000018ff037819 */ /* 0x000fc80000011603 */
[----:B------:R-:W-:-:S05]  /*65f0*/  LOP3.LUT R3, R0, 0x80, R3, 0xf8, !PT ;  /* 0x0000008000037812 */ /* 0x000fca00078ef803 */
[----:B------:R1:W-:Y:S01]  /*6600*/  STG.E.U8 desc[UR36][R8.64], R3 ;  /* 0x0000000308007986 */ /* 0x0003e2000c101124 */
[----:B------:R-:W-:Y:S05]  /*6610*/  BRA `(.L_x_18076) ;  /* 0x00000000000c7947 */ /* 0x000fea0003800000 */
.L_x_18097:
[----:B------:R-:W-:-:S04]  /*6620*/  I2FP.F32.S32 R0, R24 ;  /* 0x0000001800007245 */ /* 0x000fc80000201400 */
[----:B------:R-:W-:-:S05]  /*6630*/  F2FP.BF16.F32.PACK_AB R0, RZ, R0 ;  /* 0x00000000ff00723e */ /* 0x000fca00000010ff */
[----:B------:R0:W-:Y:S02]  /*6640*/  STG.E.U16 desc[UR36][R8.64], R0 ;  /* 0x0000000008007986 */ /* 0x0001e4000c101524 */
.L_x_18076:
[----:B------:R-:W-:-:S07]  /*6650*/  VIADD R17, R17, 0x80 ;  /* 0x0000008011117836 */ /* 0x000fce0000000000 */
.L_x_18035:
[----:B------:R-:W-:Y:S05]  /*6660*/  BSYNC.RECONVERGENT B7 ;  /* 0x0000000000077941 */ /* 0x000fea0003800200 */
.L_x_17996:
        /* <DEDUP_REMOVED lines=21> */
.L_x_18109:
[----:B------:R-:W-:Y:S01]  /*67c0*/  STG.E.U8 desc[UR36][R2.64], R22 ;  /* 0x0000001602007986 */ /* 0x000fe2000c101124 */
[----:B------:R-:W-:Y:S05]  /*67d0*/  EXIT ;  /* 0x000000000000794d */ /* 0x000fea0003800000 */
.L_x_18108:
        /* <DEDUP_REMOVED lines=9> */
.L_x_18112:
[----:B------:R-:W-:Y:S01]  /*6870*/  STG.E desc[UR36][R2.64], R22 ;  /* 0x0000001602007986 */ /* 0x000fe2000c101924 */
[----:B------:R-:W-:Y:S05]  /*6880*/  EXIT ;  /* 0x000000000000794d */ /* 0x000fea0003800000 */
.L_x_18111:
[----:B------:R-:W-:Y:S01]  /*6890*/  STG.E.U16 desc[UR36][R2.64], R22 ;  /* 0x0000001602007986 */ /* 0x000fe2000c101524 */
[----:B------:R-:W-:Y:S05]  /*68a0*/  EXIT ;  /* 0x000000000000794d */ /* 0x000fea0003800000 */
.L_x_18107:
        /* <DEDUP_REMOVED lines=9> */
.L_x_18114:
[----:B------:R-:W-:-:S04]  /*6940*/  I2FP.F32.S32 R0, R22 ;  /* 0x0000001600007245 */ /* 0x000fc80000201400 */
[----:B------:R-:W-:-:S05]  /*6950*/  F2FP.F16.F32.PACK_AB R0, RZ, R0 ;  /* 0x00000000ff00723e */ /* 0x000fca00000000ff */
[----:B------:R-:W-:Y:S01]  /*6960*/  STG.E.U16 desc[UR36][R2.64], R0 ;  /* 0x0000000002007986 */ /* 0x000fe2000c101524 */
[----:B------:R-:W-:Y:S05]  /*6970*/  EXIT ;  /* 0x000000000000794d */ /* 0x000fea0003800000 */
.L_x_18113:
        /* <DEDUP_REMOVED lines=10> */
.L_x_18116:
[----:B------:R-:W-:-:S04]  /*6a20*/  I2FP.F32.S32 R22, R22 ;  /* 0x0000001600167245 */ /* 0x000fc80000201400 */
[----:B------:R-:W-:-:S04]  /*6a30*/  F2FP.F16.F32.PACK_AB R5, RZ, R22 ;  /* 0x00000016ff05723e */ /* 0x000fc800000000ff */
[----:B------:R-:W-:-:S05]  /*6a40*/  PRMT R5, R5, 0x5410, RZ ;  /* 0x0000541005057816 */ /* 0x000fca00000000ff */
[----:B------:R-:W-:Y:S01]  /*6a50*/  STG.E desc[UR36][R2.64], R5 ;  /* 0x0000000502007986 */ /* 0x000fe2000c101924 */
[----:B------:R-:W-:Y:S05]  /*6a60*/  EXIT ;  /* 0x000000000000794d */ /* 0x000fea0003800000 */
.L_x_18115:
[----:B------:R-:W0:Y:S02]  /*6a70*/  I2F.F64 R22, R22 ;  /* 0x0000001600167312 */ /* 0x000e240000201c00 */
[----:B0-----:R-:W-:Y:S01]  /*6a80*/  STG.E.64 desc[UR36][R2.64], R22 ;  /* 0x0000001602007986 */ /* 0x001fe2000c101b24 */
[----:B------:R-:W-:Y:S05]  /*6a90*/  EXIT ;  /* 0x000000000000794d */ /* 0x000fea0003800000 */
.L_x_18106:
        /* <DEDUP_REMOVED lines=12> */
.L_x_18120:
        /* <DEDUP_REMOVED lines=18> */
.L_x_18123:
[----:B------:R-:W-:-:S04]  /*6c80*/  SHF.R.U32.HI R5, RZ, 0x18, R5 ;  /* 0x00000018ff057819 */ /* 0x000fc80000011605 */
[----:B------:R-:W-:-:S07]  /*6c90*/  LOP3.LUT R0, R0, 0x80, R5, 0xf8, !PT ;  /* 0x0000008000007812 */ /* 0x000fce00078ef805 */
.L_x_18122:
[----:B------:R-:W-:Y:S05]  /*6ca0*/  BSYNC.RECONVERGENT B0 ;  /* 0x0000000000007941 */ /* 0x000fea0003800200 */
.L_x_18121:
[----:B------:R-:W-:Y:S01]  /*6cb0*/  STG.E.U8 desc[UR36][R2.64], R0 ;  /* 0x0000000002007986 */ /* 0x000fe2000c101124 */
[----:B------:R-:W-:Y:S05]  /*6cc0*/  EXIT ;  /* 0x000000000000794d */ /* 0x000fea0003800000 */
.L_x_18119:
        /* <DEDUP_REMOVED lines=18> */
.L_x_18126:
[----:B------:R-:W-:-:S04]  /*6df0*/  SHF.R.U32.HI R5, RZ, 0x18, R5 ;  /* 0x00000018ff057819 */ /* 0x000fc80000011605 */
[----:B------:R-:W-:-:S07]  /*6e00*/  LOP3.LUT R0, R0, 0x80, R5, 0xf8, !PT ;  /* 0x0000008000007812 */ /* 0x000fce00078ef805 */
.L_x_18125:
[----:B------:R-:W-:Y:S05]  /*6e10*/  BSYNC.RECONVERGENT B0 ;  /* 0x0000000000007941 */ /* 0x000fea0003800200 */
.L_x_18124:
[----:B------:R-:W-:Y:S01]  /*6e20*/  STG.E.U8 desc[UR36][R2.64], R0 ;  /* 0x0000000002007986 */ /* 0x000fe2000c101124 */
[----:B------:R-:W-:Y:S05]  /*6e30*/  EXIT ;  /* 0x000000000000794d */ /* 0x000fea0003800000 */
.L_x_18118:
        /* <DEDUP_REMOVED lines=22> */
.L_x_18128:
[----:B------:R-:W-:-:S05]  /*6fa0*/  SHF.R.S32.HI R23, RZ, 0x1f, R22 ;  /* 0x0000001fff177819 */ /* 0x000fca0000011416 */
[----:B------:R-:W-:Y:S01]  /*6fb0*/  STG.E.64 desc[UR36][R2.64], R22 ;  /* 0x0000001602007986 */ /* 0x000fe2000c101b24 */
[----:B------:R-:W-:Y:S05]  /*6fc0*/  EXIT ;  /* 0x000000000000794d */ /* 0x000fea0003800000 */
.L_x_18127:
[----:B------:R-:W-:Y:S01]  /*6fd0*/  STG.E desc[UR36][R2.64], R22 ;  /* 0x0000001602007986 */ /* 0x000fe2000c101924 */
[----:B------:R-:W-:Y:S05]  /*6fe0*/  EXIT ;  /* 0x000000000000794d */ /* 0x000fea0003800000 */
.L_x_18117:
        /* <DEDUP_REMOVED lines=10> */
.L_x_18130:
[----:B------:R-:W-:Y:S01]  /*7090*/  CS2R R6, SRZ ;  /* 0x0000000000067805 */ /* 0x000fe2000001ff00 */
[----:B------:R-:W0:Y:S04]  /*70a0*/  I2F.F64 R4, R22 ;  /* 0x0000001600047312 */ /* 0x000e280000201c00 */
[----:B0-----:R-:W-:Y:S01]  /*70b0*/  STG.E.128 desc[UR36][R2.64], R4 ;  /* 0x0000000402007986 */ /* 0x001fe2000c101d24 */
[----:B------:R-:W-:Y:S05]  /*70c0*/  EXIT ;  /* 0x000000000000794d */ /* 0x000fea0003800000 */
.L_x_18129:
[----:B------:R-:W-:-:S13]  /*70d0*/  ISETP.NE.AND P0, PT, R0, 0xf, PT ;  /* 0x0000000f0000780c */ /* 0x000fda0003f05270 */
[----:B------:R-:W-:Y:S05]  /*70e0*/  @!P0 BRA `(.L_x_18131) ;  /* 0x0000000000e88947 */ /* 0x000fea0003800000 */
[----:B------:R-:W-:-:S13]  /*70f0*/  ISETP.NE.AND P0, PT, R0, 0x17, PT ;  /* 0x000000170000780c */ /* 0x000fda0003f05270 */
[----:B------:R-:W-:Y:S05]  /*7100*/  @!P0 BRA `(.L_x_18132) ;  /* 0x0000000000908947 */ /* 0x000fea0003800000 */
[----:B------:R-:W-:-:S13]  /*7110*/  ISETP.NE.AND P0, PT, R0, 0x18, PT ;  /* 0x000000180000780c */ /* 0x000fda0003f05270 */
[----:B------:R-:W-:Y:S05]  /*7120*/  @!P0 BRA `(.L_x_18133) ;  /* 0x0000000000448947 */ /* 0x000fea0003800000 */
.L_x_18110:
        /* <DEDUP_REMOVED lines=16> */
.L_x_18134:
[----:B------:R-:W-:Y:S05]  /*7230*/  EXIT ;  /* 0x000000000000794d */ /* 0x000fea0003800000 */
.L_x_18133:
        /* <DEDUP_REMOVED lines=13> */
.L_x_18136:
[----:B------:R-:W-:Y:S05]  /*7310*/  BSYNC.RECONVERGENT B0 ;  /* 0x0000000000007941 */ /* 0x000fea0003800200 */
.L_x_18135:
[----:B------:R-:W-:-:S05]  /*7320*/  LOP3.LUT R5, R0, 0x80, R5, 0xf8, !PT ;  /* 0x0000008000057812 */ /* 0x000fca00078ef805 */
[----:B------:R-:W-:Y:S01]  /*7330*/  STG.E.U8 desc[UR36][R2.64], R5 ;  /* 0x0000000502007986 */ /* 0x000fe2000c101124 */
[----:B------:R-:W-:Y:S05]  /*7340*/  EXIT ;  /* 0x000000000000794d */ /* 0x000fea0003800000 */
.L_x_18132:
        /* <DEDUP_REMOVED lines=12> */
.L_x_18138:
[----:B------:R-:W-:Y:S01]  /*7410*/  IMAD.MOV.U32 R0, RZ, RZ, 0x7f ;  /* 0x0000007fff007424 */ /* 0x000fe200078e00ff */
[----:B------:R-:W-:-:S04]  /*7420*/  ISETP.GT.U32.AND P0, PT, R4, 0x7f800000, PT ;  /* 0x7f8000000400780c */ /* 0x000fc80003f04070 */
[----:B------:R-:W-:-:S09]  /*7430*/  SEL R0, R0, 0x7c, P0 ;  /* 0x0000007c00007807 */ /* 0x000fd20000000000 */
.L_x_18139:
[----:B------:R-:W-:Y:S05]  /*7440*/  BSYNC.RECONVERGENT B0 ;  /* 0x0000000000007941 */ /* 0x000fea0003800200 */
.L_x_18137:
[----:B------:R-:W-:-:S04]  /*7450*/  SHF.R.U32.HI R5, RZ, 0x18, R5 ;  /* 0x00000018ff057819 */ /* 0x000fc80000011605 */
[----:B------:R-:W-:-:S05]  /*7460*/  LOP3.LUT R5, R0, 0x80, R5, 0xf8, !PT ;  /* 0x0000008000057812 */ /* 0x000fca00078ef805 */
[----:B------:R-:W-:Y:S01]  /*7470*/  STG.E.U8 desc[UR36][R2.64], R5 ;  /* 0x0000000502007986 */ /* 0x000fe2000c101124 */
[----:B------:R-:W-:Y:S05]  /*7480*/  EXIT ;  /* 0x000000000000794d */ /* 0x000fea0003800000 */
.L_x_18131:
[----:B------:R-:W-:-:S04]  /*7490*/  I2FP.F32.S32 R0, R22 ;  /* 0x0000001600007245 */ /* 0x000fc80000201400 */
[----:B------:R-:W-:-:S05]  /*74a0*/  F2FP.BF16.F32.PACK_AB R0, RZ, R0 ;  /* 0x00000000ff00723e */ /* 0x000fca00000010ff */
[----:B------:R-:W-:Y:S01]  /*74b0*/  STG.E.U16 desc[UR36][R2.64], R0 ;  /* 0x0000000002007986 */ /* 0x000fe2000c101524 */
[----:B------:R-:W-:Y:S05]  /*74c0*/  EXIT ;  /* 0x000000000000794d */ /* 0x000fea0003800000 */
.L_x_18140:
        /* <DEDUP_REMOVED lines=11> */
.L_x_60885:


//--------------------- .text._ZN2at6native18elementwise_kernelILi128ELi2EZNS0_22gpu_kernel_impl_nocastIZNS0_50_GLOBAL__N__2680c7bb_12_PowKernel_cu_7dd49032_317029pow_tensor_scalar_kernel_implIiiEEvRNS_18TensorIteratorBaseET0_EUliE0_EEvS6_RKT_EUliE_EEviT1_ --------------------------
	.section	.text._ZN2at6native18elementwise_kernelILi128ELi2EZNS0_22gpu_kernel_impl_nocastIZNS0_50_GLOBAL__N__2680c7bb_12_PowKernel_cu_7dd49032_317029pow_tensor_scalar_kernel_implIiiEEvRNS_18TensorIteratorBaseET0_EUliE0_EEvS6_RKT_EUliE_EEviT1_,"ax",@progbits
	.align	128
        .global         _ZN2at6native18elementwise_kernelILi128ELi2EZNS0_22gpu_kernel_impl_nocastIZNS0_50_GLOBAL__N__2680c7bb_12_PowKernel_cu_7dd49032_317029pow_tensor_scalar_kernel_implIiiEEvRNS_18TensorIteratorBaseET0_EUliE0_EEvS6_RKT_EUliE_EEviT1_
        .type           _ZN2at6native18elementwise_kernelILi128ELi2EZNS0_22gpu_kernel_impl_nocastIZNS0_50_GLOBAL__N__2680c7bb_12_PowKernel_cu_7dd49032_317029pow_tensor_scalar_kernel_implIiiEEvRNS_18TensorIteratorBaseET0_EUliE0_EEvS6_RKT_EUliE_EEviT1_,@function
        .size           _ZN2at6native18elementwise_kernelILi128ELi2EZNS0_22gpu_kernel_impl_nocastIZNS0_50_GLOBAL__N__2680c7bb_12_PowKernel_cu_7dd49032_317029pow_tensor_scalar_kernel_implIiiEEvRNS_18TensorIteratorBaseET0_EUliE0_EEvS6_RKT_EUliE_EEviT1_,(.L_x_60886 - _ZN2at6native18elementwise_kernelILi128ELi2EZNS0_22gpu_kernel_impl_nocastIZNS0_50_GLOBAL__N__2680c7bb_12_PowKernel_cu_7dd49032_317029pow_tensor_scalar_kernel_implIiiEEvRNS_18TensorIteratorBaseET0_EUliE0_EEvS6_RKT_EUliE_EEviT1_)
        .other          _ZN2at6native18elementwise_kernelILi128ELi2EZNS0_22gpu_kernel_impl_nocastIZNS0_50_GLOBAL__N__2680c7bb_12_PowKernel_cu_7dd49032_317029pow_tensor_scalar_kernel_implIiiEEvRNS_18TensorIteratorBaseET0_EUliE0_EEvS6_RKT_EUliE_EEviT1_,@"STO_CUDA_ENTRY STV_DEFAULT"
_ZN2at6native18elementwise_kernelILi128ELi2EZNS0_22gpu_kernel_impl_nocastIZNS0_50_GLOBAL__N__2680c7bb_12_PowKernel_cu_7dd49032_317029pow_tensor_scalar_kernel_implIiiEEvRNS_18TensorIteratorBaseET0_EUliE0_EEvS6_RKT_EUliE_EEviT1_:
.text._ZN2at6native18elementwise_kernelILi128ELi2EZNS0_22gpu_kernel_impl_nocastIZNS0_50_GLOBAL__N__2680c7bb_12_PowKernel_cu_7dd49032_317029pow_tensor_scalar_kernel_implIiiEEvRNS_18TensorIteratorBaseET0_EUliE0_EEvS6_RKT_EUliE_EEviT1_:
        /* <DEDUP_REMOVED lines=17> */
[----:B--2---:R-:W-:-:S04]  /*0110*/  IMAD R9, R4, R4, RZ ;  /* 0x0000000404097224 */ /* 0x004fc800078e02ff */
[----:B------:R-:W-:-:S05]  /*0120*/  IMAD R9, R4, R9, RZ ;  /* 0x0000000904097224 */ /* 0x000fca00078e02ff */
[----:B0-----:R0:W-:Y:S02]  /*0130*/  STG.E desc[UR6][R6.64], R9 ;  /* 0x0000000906007986 */ /* 0x0011e4000c101906 */
.L_x_18143:
[----:B------:R-:W-:Y:S05]  /*0140*/  BSYNC.RECONVERGENT B0 ;  /* 0x0000000000007941 */ /* 0x000fea0003800200 */
.L_x_18142:
[----:B------:R-:W-:-:S13]  /*0150*/  ISETP.GE.AND P0, PT, R3, UR4, PT ;  /* 0x0000000403007c0c */ /* 0x000fda000bf06270 */
[----:B------:R-:W-:Y:S05]  /*0160*/  @P0 EXIT ;  /* 0x000000000000094d */ /* 0x000fea0003800000 */
[----:B------:R-:W1:Y:S02]  /*0170*/  LDC.64 R2, c[0x0][0x588] ;  /* 0x00016200ff027b82 */ /* 0x000e640000000a00 */
[----:B-1----:R-:W0:Y:S06]  /*0180*/  LDG.E R2, desc[UR6][R2.64] ;  /* 0x0000000602027981 */ /* 0x002e2c000c1e1900 */
[----:B------:R-:W1:Y:S01]  /*0190*/  LDC.64 R4, c[0x0][0x580] ;  /* 0x00016000ff047b82 */ /* 0x000e620000000a00 */
[----:B0-----:R-:W-:-:S04]  /*01a0*/  IMAD R7, R2, R2, RZ ;  /* 0x0000000202077224 */ /* 0x001fc800078e02ff */
[----:B------:R-:W-:-:S05]  /*01b0*/  IMAD R7, R2, R7, RZ ;  /* 0x0000000702077224 */ /* 0x000fca00078e02ff */
[----:B-1----:R-:W-:Y:S01]  /*01c0*/  STG.E desc[UR6][R4.64], R7 ;  /* 0x0000000704007986 */ /* 0x002fe2000c101906 */
[----:B------:R-:W-:Y:S05]  /*01d0*/  EXIT ;  /* 0x000000000000794d */ /* 0x000fea0003800000 */
.L_x_18141:
        /* <DEDUP_REMOVED lines=305> */
.L_x_18146:
[----:B------:R-:W0:Y:S02]  /*14f0*/  LDCU.128 UR8, c[0x0][0x580] ;  /* 0x0000b000ff0877ac */ /* 0x000e240008000c00 */
[----:B0-----:R-:W-:-:S04]  /*1500*/  IADD3 R6, P0, PT, R4, UR10, RZ ;  /* 0x0000000a04067c10 */ /* 0x001fc8000ff1e0ff */
[----:B------:R-:W-:-:S05]  /*1510*/  IADD3.X R7, PT, PT, RZ, UR11, RZ, P0, !PT ;  /* 0x0000000bff077c10 */ /* 0x000fca00087fe4ff */
[----:B------:R-:W2:Y:S01]  /*1520*/  LDG.E R6, desc[UR6][R6.64] ;  /* 0x0000000606067981 */ /* 0x000ea2000c1e1900 */
[----:B------:R-:W-:Y:S01]  /*1530*/  IADD3 R4, P0, PT, R5, UR8, RZ ;  /* 0x0000000805047c10 */ /* 0x000fe2000ff1e0ff */
[----:B------:R-:W-:-:S03]  /*1540*/  VIADD R3, R3, 0x80 ;  /* 0x0000008003037836 */ /* 0x000fc60000000000 */
[----:B------:R-:W-:Y:S01]  /*1550*/  IADD3.X R5, PT, PT, RZ, UR9, RZ, P0, !PT ;  /* 0x00000009ff057c10 */ /* 0x000fe200087fe4ff */
[----:B--2---:R-:W-:-:S04]  /*1560*/  IMAD R9, R6, R6, RZ ;  /* 0x0000000606097224 */ /* 0x004fc800078e02ff */
[----:B------:R-:W-:-:S05]  /*1570*/  IMAD R9, R6, R9, RZ ;  /* 0x0000000906097224 */ /* 0x000fca00078e02ff */
[----:B------:R0:W-:Y:S02]  /*1580*/  STG.E desc[UR6][R4.64], R9 ;  /* 0x0000000904007986 */ /* 0x0001e4000c101906 */
.L_x_18145:
[----:B------:R-:W-:Y:S05]  /*1590*/  BSYNC.RECONVERGENT B0 ;  /* 0x0000000000007941 */ /* 0x000fea0003800200 */
.L_x_18144:
        /* <DEDUP_REMOVED lines=300> */
.L_x_18147:
[----:B------:R-:W0:Y:S02]  /*2860*/  LDCU.128 UR8, c[0x0][0x580] ;  /* 0x0000b000ff0877ac */ /* 0x000e240008000c00 */
[----:B0-----:R-:W-:-:S04]  /*2870*/  IADD3 R4, P0, PT, R2, UR10, RZ ;  /* 0x0000000a02047c10 */ /* 0x001fc8000ff1e0ff */
[----:B------:R-:W-:-:S05]  /*2880*/  IADD3.X R5, PT, PT, RZ, UR11, RZ, P0, !PT ;  /* 0x0000000bff057c10 */ /* 0x000fca00087fe4ff */
[----:B------:R-:W2:Y:S01]  /*2890*/  LDG.E R4, desc[UR6][R4.64] ;  /* 0x0000000604047981 */ /* 0x000ea2000c1e1900 */
[----:B------:R-:W-:-:S04]  /*28a0*/  IADD3 R2, P0, PT, R3, UR8, RZ ;  /* 0x0000000803027c10 */ /* 0x000fc8000ff1e0ff */
[----:B------:R-:W-:Y:S01]  /*28b0*/  IADD3.X R3, PT, PT, RZ, UR9, RZ, P0, !PT ;  /* 0x00000009ff037c10 */ /* 0x000fe200087fe4ff */
[----:B--2---:R-:W-:-:S04]  /*28c0*/  IMAD R7, R4, R4, RZ ;  /* 0x0000000404077224 */ /* 0x004fc800078e02ff */
[----:B------:R-:W-:-:S05]  /*28d0*/  IMAD R7, R4, R7, RZ ;  /* 0x0000000704077224 */ /* 0x000fca00078e02ff */
[----:B------:R-:W-:Y:S01]  /*28e0*/  STG.E desc[UR6][R2.64], R7 ;  /* 0x0000000702007986 */ /* 0x000fe2000c101906 */
[----:B------:R-:W-:Y:S05]  /*28f0*/  EXIT ;  /* 0x000000000000794d */ /* 0x000fea0003800000 */
.L_x_18148:
        /* <DEDUP_REMOVED lines=16> */
.L_x_60886:


//--------------------- .text._ZN2at6native27unrolled_elementwise_kernelIZNS0_50_GLOBAL__N__2680c7bb_12_PowKernel_cu_7dd49032_317029pow_tensor_scalar_kernel_implIiiEEvRNS_18TensorIteratorBaseET0_EUliE0_St5arrayIPcLm2EELi4E23TrivialOffsetCalculatorILi1EjESC_NS0_6memory15LoadWithoutCastENSD_16StoreWithoutCastEEEviT_S6_T2_T3_T4_T5_ --------------------------
	.section	.text._ZN2at6native27unrolled_elementwise_kernelIZNS0_50_GLOBAL__N__2680c7bb_12_PowKernel_cu_7dd49032_317029pow_tensor_scalar_kernel_implIiiEEvRNS_18TensorIteratorBaseET0_EUliE0_St5arrayIPcLm2EELi4E23TrivialOffsetCalculatorILi1EjESC_NS0_6memory15LoadWithoutCastENSD_16StoreWithoutCastEEEviT_S6_T2_T3_T4_T5_,"ax",@progbits
	.align	128
        .global         _ZN2at6native27unrolled_elementwise_kernelIZNS0_50_GLOBAL__N__2680c7bb_12_PowKernel_cu_7dd49032_317029pow_tensor_scalar_kernel_implIiiEEvRNS_18TensorIteratorBaseET0_EUliE0_St5arrayIPcLm2EELi4E23TrivialOffsetCalculatorILi1EjESC_NS0_6memory15LoadWithoutCastENSD_16StoreWithoutCastEEEviT_S6_T2_T3_T4_T5_
        .type           _ZN2at6native27unrolled_elementwise_kernelIZNS0_50_GLOBAL__N__2680c7bb_12_PowKernel_cu_7dd49032_317029pow_tensor_scalar_kernel_implIiiEEvRNS_18TensorIteratorBaseET0_EUliE0_St5arrayIPcLm2EELi4E23TrivialOffsetCalculatorILi1EjESC_NS0_6memory15LoadWithoutCastENSD_16StoreWithoutCastEEEviT_S6_T2_T3_T4_T5_,@function
        .size           _ZN2at6native27unrolled_elementwise_kernelIZNS0_50_GLOBAL__N__2680c7bb_12_PowKernel_cu_7dd49032_317029pow_tensor_scalar_kernel_implIiiEEvRNS_18TensorIteratorBaseET0_EUliE0_St5arrayIPcLm2EELi4E23TrivialOffsetCalculatorILi1EjESC_NS0_6memory15LoadWithoutCastENSD_16StoreWithoutCastEEEviT_S6_T2_T3_T4_T5_,(.L_x_60887 - _ZN2at6native27unrolled_elementwise_kernelIZNS0_50_GLOBAL__N__2680c7bb_12_PowKernel_cu_7dd49032_317029pow_tensor_scalar_kernel_implIiiEEvRNS_18TensorIteratorBaseET0_EUliE0_St5arrayIPcLm2EELi4E23TrivialOffsetCalculatorILi1EjESC_NS0_6memory15LoadWithoutCastENSD_16StoreWithoutCastEEEviT_S6_T2_T3_T4_T5_)
        .other          _ZN2at6native27unrolled_elementwise_kernelIZNS0_50_GLOBAL__N__2680c7bb_12_PowKernel_cu_7dd49032_317029pow_tensor_scalar_kernel_implIiiEEvRNS_18TensorIteratorBaseET0_EUliE0_St5arrayIPcLm2EELi4E23TrivialOffsetCalculatorILi1EjESC_NS0_6memory15LoadWithoutCastENSD_16StoreWithoutCastEEEviT_S6_T2_T3_T4_T5_,@"STO_CUDA_ENTRY STV_DEFAULT"
_ZN2at6native27unrolled_elementwise_kernelIZNS0_50_GLOBAL__N__2680c7bb_12_PowKernel_cu_7dd49032_317029pow_tensor_scalar_kernel_implIiiEEvRNS_18TensorIteratorBaseET0_EUliE0_St5arrayIPcLm2EELi4E23TrivialOffsetCalculatorILi1EjESC_NS0_6memory15LoadWithoutCastENSD_16StoreWithoutCastEEEviT_S6_T2_T3_T4_T5_:
.text._ZN2at6native27unrolled_elementwise_kernelIZNS0_50_GLOBAL__N__2680c7bb_12_PowKernel_cu_7dd49032_317029pow_tensor_scalar_kernel_implIiiEEvRNS_18TensorIteratorBaseET0_EUliE0_St5arrayIPcLm2EELi4E23TrivialOffsetCalculatorILi1EjESC_NS0_6memory15LoadWithoutCastENSD_16StoreWithoutCastEEEviT_S6_T2_T3_T4_T5_:
        /* <DEDUP_REMOVED lines=36> */
[----:B---3--:R-:W-:-:S04]  /*0240*/  IMAD R9, R14, R14, RZ ;  /* 0x0000000e0e097224 */ /* 0x008fc800078e02ff */
[----:B------:R-:W-:-:S03]  /*0250*/  IMAD R9, R9, R14, RZ ;  /* 0x0000000e09097224 */ /* 0x000fc600078e02ff */
        /* <DEDUP_REMOVED lines=11> */
[-C--:B-----5:R-:W-:Y:S02]  /*0310*/  IMAD R8, R15, R15.reuse, RZ ;  /* 0x0000000f0f087224 */ /* 0x0a0fe400078e02ff */
[----:B------:R-:W-:Y:S02]  /*0320*/  VIADD R3, R3, 0x80 ;  /* 0x0000008003037836 */ /* 0x000fe40000000000 */
[----:B------:R-:W-:Y:S02]  /*0330*/  IMAD R15, R8, R15, RZ ;  /* 0x0000000f080f7224 */ /* 0x000fe400078e02ff */
[----:B0-----:R-:W-:-:S05]  /*0340*/  IMAD.WIDE.U32 R6, R9, 0x4, R6 ;  /* 0x0000000409067825 */ /* 0x001fca00078e0006 */
[----:B------:R0:W-:Y:S02]  /*0350*/  STG.E desc[UR4][R6.64], R15 ;  /* 0x0000000f06007986 */ /* 0x0001e4000c101904 */
.L_x_18151:
[----:B------:R-:W-:Y:S05]  /*0360*/  BSYNC.RELIABLE B1 ;  /* 0x0000000000017941 */ /* 0x000fea0003800100 */
.L_x_18150:
[----:B------:R-:W-:-:S13]  /*0370*/  ISETP.GE.AND P0, PT, R3, R2, PT ;  /* 0x000000020300720c */ /* 0x000fda0003f06270 */
[----:B0-----:R-:W0:Y:S01]  /*0380*/  @!P0 LDC.64 R6, c[0x0][0x390] ;  /* 0x0000e400ff068b82 */ /* 0x001e220000000a00 */
[----:B------:R-:W-:Y:S01]  /*0390*/  @!P0 LEA R9, R0, R3, 0x9 ;  /* 0x0000000300098211 */ /* 0x000fe200078e48ff */
[----:B-----5:R-:W-:Y:S01]  /*03a0*/  @!P0 IMAD R8, R5, R5, RZ ;  /* 0x0000000505088224 */ /* 0x020fe200078e02ff */
[----:B------:R-:W-:-:S03]  /*03b0*/  @!P0 IADD3 R3, PT, PT, R3, 0x80, RZ ;  /* 0x0000008003038810 */ /* 0x000fc60007ffe0ff */
[----:B------:R-:W-:Y:S02]  /*03c0*/  @!P0 IMAD R5, R8, R5, RZ ;  /* 0x0000000508058224 */ /* 0x000fe400078e02ff */
[----:B0-----:R-:W-:-:S05]  /*03d0*/  @!P0 IMAD.WIDE.U32 R6, R9, 0x4, R6 ;  /* 0x0000000409068825 */ /* 0x001fca00078e0006 */
[----:B------:R1:W-:Y:S02]  /*03e0*/  @!P0 STG.E desc[UR4][R6.64], R5 ;  /* 0x0000000506008986 */ /* 0x0003e4000c101904 */
.L_x_18152:
[----:B------:R-:W-:Y:S05]  /*03f0*/  BSYNC.RECONVERGENT B0 ;  /* 0x0000000000007941 */ /* 0x000fea0003800200 */
.L_x_18149:
[----:B------:R-:W-:Y:S05]  /*0400*/  WARPSYNC.ALL ;  /* 0x0000000000007948 */ /* 0x000fea0003800000 */
[----:B------:R-:W-:-:S13]  /*0410*/  ISETP.GE.AND P0, PT, R3, R2, PT ;  /* 0x000000020300720c */ /* 0x000fda0003f06270 */
[----:B------:R-:W-:Y:S05]  /*0420*/  @P0 EXIT ;  /* 0x000000000000094d */ /* 0x000fea0003800000 */
[----:B01----:R-:W0:Y:S01]  /*0430*/  LDC.64 R6, c[0x0][0x390] ;  /* 0x0000e400ff067b82 */ /* 0x003e220000000a00 */
[----:B------:R-:W-:Y:S01]  /*0440*/  LEA R3, R0, R3, 0x9 ;  /* 0x0000000300037211 */ /* 0x000fe200078e48ff */
[----:B-----5:R-:W-:-:S04]  /*0450*/  IMAD R5, R4, R4, RZ ;  /* 0x0000000404057224 */ /* 0x020fc800078e02ff */
[----:B------:R-:W-:Y:S02]  /*0460*/  IMAD R5, R5, R4, RZ ;  /* 0x0000000405057224 */ /* 0x000fe400078e02ff */
[----:B0-----:R-:W-:-:S05]  /*0470*/  IMAD.WIDE.U32 R2, R3, 0x4, R6 ;  /* 0x0000000403027825 */ /* 0x001fca00078e0006 */
[----:B------:R-:W-:Y:S01]  /*0480*/  STG.E desc[UR4][R2.64], R5 ;  /* 0x0000000502007986 */ /* 0x000fe2000c101904 */
[----:B------:R-:W-:Y:S05]  /*0490*/  EXIT ;  /* 0x000000000000794d */ /* 0x000fea0003800000 */
.L_x_18153:
        /* <DEDUP_REMOVED lines=14> */
.L_x_60887:


//--------------------- .text._ZN2at6native29vectorized_elementwise_kernelILi2EZNS0_50_GLOBAL__N__2680c7bb_12_PowKernel_cu_7dd49032_317029pow_tensor_scalar_kernel_implIiiEEvRNS_18TensorIteratorBaseET0_EUliE0_St5arrayIPcLm2EEEEviS6_T1_ --------------------------
	.section	.text._ZN2at6native29vectorized_elementwise_kernelILi2EZNS0_50_GLOBAL__N__2680c7bb_12_PowKernel_cu_7dd49032_317029pow_tensor_scalar_kernel_implIiiEEvRNS_18TensorIteratorBaseET0_EUliE0_St5arrayIPcLm2EEEEviS6_T1_,"ax",@progbits
	.align	128
        .global         _ZN2at6native29vectorized_elementwise_kernelILi2EZNS0_50_GLOBAL__N__2680c7bb_12_PowKernel_cu_7dd49032_317029pow_tensor_scalar_kernel_implIiiEEvRNS_18TensorIteratorBaseET0_EUliE0_St5arrayIPcLm2EEEEviS6_T1_
        .type           _ZN2at6native29vectorized_elementwise_kernelILi2EZNS0_50_GLOBAL__N__2680c7bb_12_PowKernel_cu_7dd49032_317029pow_tensor_scalar_kernel_implIiiEEvRNS_18TensorIteratorBaseET0_EUliE0_St5arrayIPcLm2EEEEviS6_T1_,@function
        .size           _ZN2at6native29vectorized_elementwise_kernelILi2EZNS0_50_GLOBAL__N__2680c7bb_12_PowKernel_cu_7dd49032_317029pow_tensor_scalar_kernel_implIiiEEvRNS_18TensorIteratorBaseET0_EUliE0_St5arrayIPcLm2EEEEviS6_T1_,(.L_x_60888 - _ZN2at6native29vectorized_elementwise_kernelILi2EZNS0_50_GLOBAL__N__2680c7bb_12_PowKernel_cu_7dd49032_317029pow_tensor_scalar_kernel_implIiiEEvRNS_18TensorIteratorBaseET0_EUliE0_St5arrayIPcLm2EEEEviS6_T1_)
        .other          _ZN2at6native29vectorized_elementwise_kernelILi2EZNS0_50_GLOBAL__N__2680c7bb_12_PowKernel_cu_7dd49032_317029pow_tensor_scalar_kernel_implIiiEEvRNS_18TensorIteratorBaseET0_EUliE0_St5arrayIPcLm2EEEEviS6_T1_,@"STO_CUDA_ENTRY STV_DEFAULT"
_ZN2at6native29vectorized_elementwise_kernelILi2EZNS0_50_GLOBAL__N__2680c7bb_12_PowKernel_cu_7dd49032_317029pow_tensor_scalar_kernel_implIiiEEvRNS_18TensorIteratorBaseET0_EUliE0_St5arrayIPcLm2EEEEviS6_T1_:
.text._ZN2at6native29vectorized_elementwise_kernelILi2EZNS0_50_GLOBAL__N__2680c7bb_12_PowKernel_cu_7dd49032_317029pow_tensor_scalar_kernel_implIiiEEvRNS_18TensorIteratorBaseET0_EUliE0_St5arrayIPcLm2EEEEviS6_T1_:
        /* <DEDUP_REMOVED lines=67> */
[----:B--2---:R-:W-:-:S04]  /*0430*/  IMAD R15, R18, R18, RZ ;  /* 0x00000012120f7224 */ /* 0x004fc800078e02ff */
[----:B------:R-:W-:Y:S01]  /*0440*/  IMAD R15, R15, R18, RZ ;  /* 0x000000120f0f7224 */ /* 0x000fe200078e02ff */
        /* <DEDUP_REMOVED lines=10> */
[----:B-----5:R-:W-:Y:S01]  /*04f0*/  IMAD R5, R20, R20, RZ ;  /* 0x0000001414057224 */ /* 0x020fe200078e02ff */
[----:B------:R-:W-:-:S03]  /*0500*/  IADD3 R17, PT, PT, R17, 0x80, RZ ;  /* 0x0000008011117810 */ /* 0x000fc60007ffe0ff */
[----:B------:R-:W-:Y:S02]  /*0510*/  IMAD R5, R5, R20, RZ ;  /* 0x0000001405057224 */ /* 0x000fe400078e02ff */
[----:B0-----:R-:W-:-:S05]  /*0520*/  IMAD.WIDE.U32 R2, R7, 0x4, R2 ;  /* 0x0000000407027825 */ /* 0x001fca00078e0002 */
[----:B------:R0:W-:Y:S02]  /*0530*/  STG.E desc[UR4][R2.64], R5 ;  /* 0x0000000502007986 */ /* 0x0001e4000c101904 */
.L_x_18157:
[----:B------:R-:W-:-:S13]  /*0540*/  ISETP.GE.U32.AND P0, PT, R17, R16, PT ;  /* 0x000000101100720c */ /* 0x000fda0003f06070 */
[----:B------:R-:W-:Y:S05]  /*0550*/  @P0 BRA `(.L_x_18159) ;  /* 0x0000000000400947 */ /* 0x000fea0003800000 */
[----:B0-----:R-:W0:Y:S01]  /*0560*/  LDC.64 R2, c[0x0][0x390] ;  /* 0x0000e400ff027b82 */ /* 0x001e220000000a00 */
[----:B------:R-:W-:Y:S01]  /*0570*/  IADD3 R7, PT, PT, R0, R17, RZ ;  /* 0x0000001100077210 */ /* 0x000fe20007ffe0ff */
[-C--:B-----5:R-:W-:Y:S02]  /*0580*/  IMAD R5, R22, R22.reuse, RZ ;  /* 0x0000001616057224 */ /* 0x0a0fe400078e02ff */
[----:B------:R-:W-:Y:S02]  /*0590*/  VIADD R17, R17, 0x80 ;  /* 0x0000008011117836 */ /* 0x000fe40000000000 */
[----:B------:R-:W-:Y:S02]  /*05a0*/  IMAD R5, R5, R22, RZ ;  /* 0x0000001605057224 */ /* 0x000fe400078e02ff */
[----:B0-----:R-:W-:-:S05]  /*05b0*/  IMAD.WIDE.U32 R2, R7, 0x4, R2 ;  /* 0x0000000407027825 */ /* 0x001fca00078e0002 */
[----:B------:R1:W-:Y:S02]  /*05c0*/  STG.E desc[UR4][R2.64], R5 ;  /* 0x0000000502007986 */ /* 0x0003e4000c101904 */
.L_x_18158:
[----:B------:R-:W-:-:S13]  /*05d0*/  ISETP.GE.U32.AND P0, PT, R17, R16, PT ;  /* 0x000000101100720c */ /* 0x000fda0003f06070 */
[----:B------:R-:W-:Y:S05]  /*05e0*/  @P0 BRA `(.L_x_18160) ;  /* 0x0000000000400947 */ /* 0x000fea0003800000 */
[----:B01----:R-:W0:Y:S01]  /*05f0*/  LDC.64 R2, c[0x0][0x390] ;  /* 0x0000e400ff027b82 */ /* 0x003e220000000a00 */
[----:B------:R-:W-:Y:S01]  /*0600*/  IADD3 R5, PT, PT, R0, R17, RZ ;  /* 0x0000001100057210 */ /* 0x000fe20007ffe0ff */
[----:B-----5:R-:W-:Y:S01]  /*0610*/  IMAD R4, R19, R19, RZ ;  /* 0x0000001313047224 */ /* 0x020fe200078e02ff */
[----:B------:R-:W-:-:S03]  /*0620*/  IADD3 R17, PT, PT, R17, 0x80, RZ ;  /* 0x0000008011117810 */ /* 0x000fc60007ffe0ff */
[----:B------:R-:W-:Y:S02]  /*0630*/  IMAD R19, R4, R19, RZ ;  /* 0x0000001304137224 */ /* 0x000fe400078e02ff */
[----:B0-----:R-:W-:-:S05]  /*0640*/  IMAD.WIDE.U32 R2, R5, 0x4, R2 ;  /* 0x0000000405027825 */ /* 0x001fca00078e0002 */
[----:B------:R1:W-:Y:S02]  /*0650*/  STG.E desc[UR4][R2.64], R19 ;  /* 0x0000001302007986 */ /* 0x0003e4000c101904 */
.L_x_18159:
        /* <DEDUP_REMOVED lines=9> */
.L_x_18160:
[----:B------:R-:W-:-:S13]  /*06f0*/  ISETP.GE.U32.AND P0, PT, R17, R16, PT ;  /* 0x000000101100720c */ /* 0x000fda0003f06070 */
[----:B------:R-:W-:Y:S05]  /*0700*/  @P0 BREAK.RELIABLE B1 ;  /* 0x0000000000010942 */ /* 0x000fea0003800100 */
[----:B------:R-:W-:Y:S05]  /*0710*/  @P0 BRA `(.L_x_18162) ;  /* 0x0000000000400947 */ /* 0x000fea0003800000 */
[----:B012---:R-:W0:Y:S01]  /*0720*/  LDC.64 R2, c[0x0][0x390] ;  /* 0x0000e400ff027b82 */ /* 0x007e220000000a00 */
[----:B------:R-:W-:Y:S01]  /*0730*/  IADD3 R5, PT, PT, R0, R17, RZ ;  /* 0x0000001100057210 */ /* 0x000fe20007ffe0ff */
[----:B-----5:R-:W-:Y:S01]  /*0740*/  IMAD R4, R23, R23, RZ ;  /* 0x0000001717047224 */ /* 0x020fe200078e02ff */
[----:B------:R-:W-:-:S03]  /*0750*/  IADD3 R17, PT, PT, R17, 0x80, RZ ;  /* 0x0000008011117810 */ /* 0x000fc60007ffe0ff */
[----:B------:R-:W-:Y:S02]  /*0760*/  IMAD R23, R4, R23, RZ ;  /* 0x0000001704177224 */ /* 0x000fe400078e02ff */
[----:B0-----:R-:W-:-:S05]  /*0770*/  IMAD.WIDE.U32 R2, R5, 0x4, R2 ;  /* 0x0000000405027825 */ /* 0x001fca00078e0002 */
[----:B------:R2:W-:Y:S02]  /*0780*/  STG.E desc[UR4][R2.64], R23 ;  /* 0x0000001702007986 */ /* 0x0005e4000c101904 */
.L_x_18161:
[----:B------:R-:W-:Y:S05]  /*0790*/  BSYNC.RELIABLE B1 ;  /* 0x0000000000017941 */ /* 0x000fea0003800100 */
.L_x_18156:
[----:B------:R-:W-:-:S13]  /*07a0*/  ISETP.GE.U32.AND P0, PT, R17, R16, PT ;  /* 0x000000101100720c */ /* 0x000fda0003f06070 */
[----:B012---:R-:W0:Y:S01]  /*07b0*/  @!P0 LDC.64 R2, c[0x0][0x390] ;  /* 0x0000e400ff028b82 */ /* 0x007e220000000a00 */
[----:B------:R-:W-:Y:S01]  /*07c0*/  @!P0 IADD3 R5, PT, PT, R0, R17, RZ ;  /* 0x0000001100058210 */ /* 0x000fe20007ffe0ff */
[----:B-----5:R-:W-:Y:S01]  /*07d0*/  @!P0 IMAD R4, R13, R13, RZ ;  /* 0x0000000d0d048224 */ /* 0x020fe200078e02ff */
[----:B------:R-:W-:-:S03]  /*07e0*/  @!P0 IADD3 R17, PT, PT, R17, 0x80, RZ ;  /* 0x0000008011118810 */ /* 0x000fc60007ffe0ff */
[----:B------:R-:W-:Y:S02]  /*07f0*/  @!P0 IMAD R13, R4, R13, RZ ;  /* 0x0000000d040d8224 */ /* 0x000fe400078e02ff */
[----:B0-----:R-:W-:-:S05]  /*0800*/  @!P0 IMAD.WIDE.U32 R2, R5, 0x4, R2 ;  /* 0x0000000405028825 */ /* 0x001fca00078e0002 */
[----:B------:R3:W-:Y:S02]  /*0810*/  @!P0 STG.E desc[UR4][R2.64], R13 ;  /* 0x0000000d02008986 */ /* 0x0007e4000c101904 */
.L_x_18162:
[----:B------:R-:W-:Y:S05]  /*0820*/  BSYNC.RECONVERGENT B0 ;  /* 0x0000000000007941 */ /* 0x000fea0003800200 */
.L_x_18155:
[----:B------:R-:W-:Y:S05]  /*0830*/  WARPSYNC.ALL ;  /* 0x0000000000007948 */ /* 0x000fea0003800000 */
[----:B------:R-:W-:-:S13]  /*0840*/  ISETP.GE.U32.AND P0, PT, R17, R16, PT ;  /* 0x000000101100720c */ /* 0x000fda0003f06070 */
[----:B------:R-:W-:Y:S05]  /*0850*/  @P0 EXIT ;  /* 0x000000000000094d */ /* 0x000fea0003800000 */
[----:B0123--:R-:W0:Y:S01]  /*0860*/  LDC.64 R2, c[0x0][0x390] ;  /* 0x0000e400ff027b82 */ /* 0x00fe220000000a00 */
[----:B------:R-:W-:Y:S01]  /*0870*/  IADD3 R17, PT, PT, R0, R17, RZ ;  /* 0x0000001100117210 */ /* 0x000fe20007ffe0ff */
[----:B-----5:R-:W-:-:S04]  /*0880*/  IMAD R5, R12, R12, RZ ;  /* 0x0000000c0c057224 */ /* 0x020fc800078e02ff */
[----:B------:R-:W-:Y:S02]  /*0890*/  IMAD R5, R5, R12, RZ ;  /* 0x0000000c05057224 */ /* 0x000fe400078e02ff */
[----:B0-----:R-:W-:-:S05]  /*08a0*/  IMAD.WIDE.U32 R2, R17, 0x4, R2 ;  /* 0x0000000411027825 */ /* 0x001fca00078e0002 */
[----:B------:R-:W-:Y:S01]  /*08b0*/  STG.E desc[UR4][R2.64], R5 ;  /* 0x0000000502007986 */ /* 0x000fe2000c101904 */
[----:B------:R-:W-:Y:S05]  /*08c0*/  EXIT ;  /* 0x000000000000794d */ /* 0x000fea0003800000 */
.L_x_18154:
        /* <DEDUP_REMOVED lines=11> */
[C---:B---3--:R-:W-:Y:S02]  /*0980*/  IMAD R15, R8.reuse, R8, RZ ;  /* 0x00000008080f7224 */ /* 0x048fe400078e02ff */
[C---:B------:R-:W-:Y:S02]  /*0990*/  IMAD R0, R9.reuse, R9, RZ ;  /* 0x0000000909007224 */ /* 0x040fe400078e02ff */
[----:B------:R-:W-:Y:S02]  /*09a0*/  IMAD R8, R8, R15, RZ ;  /* 0x0000000f08087224 */ /* 0x000fe400078e02ff */
[----:B------:R-:W-:Y:S02]  /*09b0*/  IMAD R9, R9, R0, RZ ;  /* 0x0000000009097224 */ /* 0x000fe400078e02ff */
[----:B----4-:R-:W-:Y:S02]  /*09c0*/  IMAD R17, R10, R10, RZ ;  /* 0x0000000a0a117224 */ /* 0x010fe400078e02ff */
[----:B------:R-:W-:Y:S01]  /*09d0*/  IMAD R14, R11, R11, RZ ;  /* 0x0000000b0b0e7224 */ /* 0x000fe200078e02ff */
[----:B------:R-:W-:Y:S01]  /*09e0*/  STG.E.64 desc[UR4][R6.64], R8 ;  /* 0x0000000806007986 */ /* 0x000fe2000c101b04 */
[----:B-----5:R-:W-:-:S02]  /*09f0*/  IMAD R13, R2, R2, RZ ;  /* 0x00000002020d7224 */ /* 0x020fc400078e02ff */
[----:B------:R-:W-:Y:S02]  /*0a00*/  IMAD R0, R3, R3, RZ ;  /* 0x0000000303007224 */ /* 0x000fe400078e02ff */
[----:B------:R-:W-:Y:S02]  /*0a10*/  IMAD R15, R4, R4, RZ ;  /* 0x00000004040f7224 */ /* 0x000fe400078e02ff */
[----:B------:R-:W-:Y:S02]  /*0a20*/  IMAD R12, R5, R5, RZ ;  /* 0x00000005050c7224 */ /* 0x000fe400078e02ff */
[----:B------:R-:W-:Y:S02]  /*0a30*/  IMAD R10, R10, R17, RZ ;  /* 0x000000110a0a7224 */ /* 0x000fe400078e02ff */
[----:B------:R-:W-:Y:S02]  /*0a40*/  IMAD R11, R11, R14, RZ ;  /* 0x0000000e0b0b7224 */ /* 0x000fe400078e02ff */
[----:B------:R-:W-:-:S02]  /*0a50*/  IMAD R2, R2, R13, RZ ;  /* 0x0000000d02027224 */ /* 0x000fc400078e02ff */
[----:B------:R-:W-:Y:S01]  /*0a60*/  IMAD R3, R3, R0, RZ ;  /* 0x0000000003037224 */ /* 0x000fe200078e02ff */
[----:B------:R-:W-:Y:S01]  /*0a70*/  STG.E.64 desc[UR4][R6.64+0x400], R10 ;  /* 0x0004000a06007986 */ /* 0x000fe2000c101b04 */
[----:B------:R-:W-:Y:S02]  /*0a80*/  IMAD R4, R4, R15, RZ ;  /* 0x0000000f04047224 */ /* 0x000fe400078e02ff */
[----:B------:R-:W-:Y:S01]  /*0a90*/  IMAD R5, R5, R12, RZ ;  /* 0x0000000c05057224 */ /* 0x000fe200078e02ff */
[----:B------:R-:W-:Y:S04]  /*0aa0*/  STG.E.64 desc[UR4][R6.64+0x800], R2 ;  /* 0x0008000206007986 */ /* 0x000fe8000c101b04 */
[----:B------:R-:W-:Y:S01]  /*0ab0*/  STG.E.64 desc[UR4][R6.64+0xc00], R4 ;  /* 0x000c000406007986 */ /* 0x000fe2000c101b04 */
[----:B------:R-:W-:Y:S05]  /*0ac0*/  EXIT ;  /* 0x000000000000794d */ /* 0x000fea0003800000 */
.L_x_18163:
        /* <DEDUP_REMOVED lines=11> */
.L_x_60888:


//--------------------- .text._ZN2at6native29vectorized_elementwise_kernelILi4EZNS0_50_GLOBAL__N__2680c7bb_12_PowKernel_cu_7dd49032_317029pow_tensor_scalar_kernel_implIiiEEvRNS_18TensorIteratorBaseET0_EUliE0_St5arrayIPcLm2EEEEviS6_T1_ --------------------------
	.section	.text._ZN2at6native29vectorized_elementwise_kernelILi4EZNS0_50_GLOBAL__N__2680c7bb_12_PowKernel_cu_7dd49032_317029pow_tensor_scalar_kernel_implIiiEEvRNS_18TensorIteratorBaseET0_EUliE0_St5arrayIPcLm2EEEEviS6_T1_,"ax",@progbits
	.align	128
        .global         _ZN2at6native29vectorized_elementwise_kernelILi4EZNS0_50_GLOBAL__N__2680c7bb_12_PowKernel_cu_7dd49032_317029pow_tensor_scalar_kernel_implIiiEEvRNS_18TensorIteratorBaseET0_EUliE0_St5arrayIPcLm2EEEEviS6_T1_
        .type           _ZN2at6native29vectorized_elementwise_kernelILi4EZNS0_50_GLOBAL__N__2680c7bb_12_PowKernel_cu_7dd49032_317029pow_tensor_scalar_kernel_implIiiEEvRNS_18TensorIteratorBaseET0_EUliE0_St5arrayIPcLm2EEEEviS6_T1_,@function
        .size           _ZN2at6native29vectorized_elementwise_kernelILi4EZNS0_50_GLOBAL__N__2680c7bb_12_PowKernel_cu_7dd49032_317029pow_tensor_scalar_kernel_implIiiEEvRNS_18TensorIteratorBaseET0_EUliE0_St5arrayIPcLm2EEEEviS6_T1_,(.L_x_60889 - _ZN2at6native29vectorized_elementwise_kernelILi4EZNS0_50_GLOBAL__N__2680c7bb_12_PowKernel_cu_7dd49032_317029pow_tensor_scalar_kernel_implIiiEEvRNS_18TensorIteratorBaseET0_EUliE0_St5arrayIPcLm2EEEEviS6_T1_)
        .other          _ZN2at6native29vectorized_elementwise_kernelILi4EZNS0_50_GLOBAL__N__2680c7bb_12_PowKernel_cu_7dd49032_317029pow_tensor_scalar_kernel_implIiiEEvRNS_18TensorIteratorBaseET0_EUliE0_St5arrayIPcLm2EEEEviS6_T1_,@"STO_CUDA_ENTRY STV_DEFAULT"
_ZN2at6native29vectorized_elementwise_kernelILi4EZNS0_50_GLOBAL__N__2680c7bb_12_PowKernel_cu_7dd49032_317029pow_tensor_scalar_kernel_implIiiEEvRNS_18TensorIteratorBaseET0_EUliE0_St5arrayIPcLm2EEEEviS6_T1_:
.text._ZN2at6native29vectorized_elementwise_kernelILi4EZNS0_50_GLOBAL__N__2680c7bb_12_PowKernel_cu_7dd49032_317029pow_tensor_scalar_kernel_implIiiEEvRNS_18TensorIteratorBaseET0_EUliE0_St5arrayIPcLm2EEEEviS6_T1_:
        /* <DEDUP_REMOVED lines=84> */
.L_x_18167:
        /* <DEDUP_REMOVED lines=9> */
.L_x_18168:
        /* <DEDUP_REMOVED lines=9> */
.L_x_18169:
        /* <DEDUP_REMOVED lines=9> */
.L_x_18170:
        /* <DEDUP_REMOVED lines=10> */
.L_x_18171:
[----:B------:R-:W-:Y:S05]  /*0790*/  BSYNC.RELIABLE B1 ;  /* 0x0000000000017941 */ /* 0x000fea0003800100 */
.L_x_18166:
        /* <DEDUP_REMOVED lines=8> */
.L_x_18172:
[----:B------:R-:W-:Y:S05]  /*0820*/  BSYNC.RECONVERGENT B0 ;  /* 0x0000000000007941 */ /* 0x000fea0003800200 */
.L_x_18165:
        /* <DEDUP_REMOVED lines=10> */
.L_x_18164:
        /* <DEDUP_REMOVED lines=9> */
[C---:B--2---:R-:W-:Y:S02]  /*0960*/  IMAD R15, R8.reuse, R8, RZ ;  /* 0x00000008080f7224 */ /* 0x044fe400078e02ff */
[C---:B------:R-:W-:Y:S02]  /*0970*/  IMAD R0, R9.reuse, R9, RZ ;  /* 0x0000000909007224 */ /* 0x040fe400078e02ff */
[----:B------:R-:W-:Y:S02]  /*0980*/  IMAD R8, R8, R15, RZ ;  /* 0x0000000f08087224 */ /* 0x000fe400078e02ff */
[----:B------:R-:W-:Y:S02]  /*0990*/  IMAD R9, R9, R0, RZ ;  /* 0x0000000009097224 */ /* 0x000fe400078e02ff */
[----:B------:R-:W-:Y:S02]  /*09a0*/  IMAD R17, R10, R10, RZ ;  /* 0x0000000a0a117224 */ /* 0x000fe400078e02ff */
[----:B------:R-:W-:-:S02]  /*09b0*/  IMAD R14, R11, R11, RZ ;  /* 0x0000000b0b0e7224 */ /* 0x000fc400078e02ff */
[----:B---3--:R-:W-:Y:S02]  /*09c0*/  IMAD R13, R4, R4, RZ ;  /* 0x00000004040d7224 */ /* 0x008fe400078e02ff */
[----:B------:R-:W-:Y:S02]  /*09d0*/  IMAD R0, R5, R5, RZ ;  /* 0x0000000505007224 */ /* 0x000fe400078e02ff */
[----:B------:R-:W-:Y:S02]  /*09e0*/  IMAD R15, R6, R6, RZ ;  /* 0x00000006060f7224 */ /* 0x000fe400078e02ff */
[----:B------:R-:W-:Y:S02]  /*09f0*/  IMAD R12, R7, R7, RZ ;  /* 0x00000007070c7224 */ /* 0x000fe400078e02ff */
[----:B------:R-:W-:Y:S02]  /*0a00*/  IMAD R10, R10, R17, RZ ;  /* 0x000000110a0a7224 */ /* 0x000fe400078e02ff */
[----:B------:R-:W-:-:S02]  /*0a10*/  IMAD R11, R11, R14, RZ ;  /* 0x0000000e0b0b7224 */ /* 0x000fc400078e02ff */
[----:B------:R-:W-:Y:S02]  /*0a20*/  IMAD R4, R4, R13, RZ ;  /* 0x0000000d04047224 */ /* 0x000fe400078e02ff */
[----:B------:R-:W-:Y:S01]  /*0a30*/  IMAD R5, R5, R0, RZ ;  /* 0x0000000005057224 */ /* 0x000fe200078e02ff */
[----:B------:R-:W-:Y:S01]  /*0a40*/  STG.E.128 desc[UR4][R2.64], R8 ;  /* 0x0000000802007986 */ /* 0x000fe2000c101d04 */
[----:B------:R-:W-:Y:S02]  /*0a50*/  IMAD R6, R6, R15, RZ ;  /* 0x0000000f06067224 */ /* 0x000fe400078e02ff */
[----:B------:R-:W-:-:S05]  /*0a60*/  IMAD R7, R7, R12, RZ ;  /* 0x0000000c07077224 */ /* 0x000fca00078e02ff */
[----:B------:R-:W-:Y:S01]  /*0a70*/  STG.E.128 desc[UR4][R2.64+0x800], R4 ;  /* 0x0008000402007986 */ /* 0x000fe2000c101d04 */
[----:B------:R-:W-:Y:S05]  /*0a80*/  EXIT ;  /* 0x000000000000794d */ /* 0x000fea0003800000 */
.L_x_18173:
        /* <DEDUP_REMOVED lines=15> */
.L_x_60889:


//--------------------- .text._ZN2at6native29vectorized_elementwise_kernelILi8EZNS0_50_GLOBAL__N__2680c7bb_12_PowKernel_cu_7dd49032_317029pow_tensor_scalar_kernel_implIiiEEvRNS_18TensorIteratorBaseET0_EUliE0_St5arrayIPcLm2EEEEviS6_T1_ --------------------------
	.section	.text._ZN2at6native29vectorized_elementwise_kernelILi8EZNS0_50_GLOBAL__N__2680c7bb_12_PowKernel_cu_7dd49032_317029pow_tensor_scalar_kernel_implIiiEEvRNS_18TensorIteratorBaseET0_EUliE0_St5arrayIPcLm2EEEEviS6_T1_,"ax",@progbits
	.align	128
        .global         _ZN2at6native29vectorized_elementwise_kernelILi8EZNS0_50_GLOBAL__N__2680c7bb_12_PowKernel_cu_7dd49032_317029pow_tensor_scalar_kernel_implIiiEEvRNS_18TensorIteratorBaseET0_EUliE0_St5arrayIPcLm2EEEEviS6_T1_
        .type           _ZN2at6native29vectorized_elementwise_kernelILi8EZNS0_50_GLOBAL__N__2680c7bb_12_PowKernel_cu_7dd49032_317029pow_tensor_scalar_kernel_implIiiEEvRNS_18TensorIteratorBaseET0_EUliE0_St5arrayIPcLm2EEEEviS6_T1_,@function
        .size           _ZN2at6native29vectorized_elementwise_kernelILi8EZNS0_50_GLOBAL__N__2680c7bb_12_PowKernel_cu_7dd49032_317029pow_tensor_scalar_kernel_implIiiEEvRNS_18TensorIteratorBaseET0_EUliE0_St5arrayIPcLm2EEEEviS6_T1_,(.L_x_60890 - _ZN2at6native29vectorized_elementwise_kernelILi8EZNS0_50_GLOBAL__N__2680c7bb_12_PowKernel_cu_7dd49032_317029pow_tensor_scalar_kernel_implIiiEEvRNS_18TensorIteratorBaseET0_EUliE0_St5arrayIPcLm2EEEEviS6_T1_)
        .other          _ZN2at6native29vectorized_elementwise_kernelILi8EZNS0_50_GLOBAL__N__2680c7bb_12_PowKernel_cu_7dd49032_317029pow_tensor_scalar_kernel_implIiiEEvRNS_18TensorIteratorBaseET0_EUliE0_St5arrayIPcLm2EEEEviS6_T1_,@"STO_CUDA_ENTRY STV_DEFAULT"
_ZN2at6native29vectorized_elementwise_kernelILi8EZNS0_50_GLOBAL__N__2680c7bb_12_PowKernel_cu_7dd49032_317029pow_tensor_scalar_kernel_implIiiEEvRNS_18TensorIteratorBaseET0_EUliE0_St5arrayIPcLm2EEEEviS6_T1_:
.text._ZN2at6native29vectorized_elementwise_kernelILi8EZNS0_50_GLOBAL__N__2680c7bb_12_PowKernel_cu_7dd49032_317029pow_tensor_scalar_kernel_implIiiEEvRNS_18TensorIteratorBaseET0_EUliE0_St5arrayIPcLm2EEEEviS6_T1_:
[----:B------:R-:W-:Y:S01]  /*0000*/  LDC R1, c[0x0][0x37c] ;  /* 0x0000df00ff017b82 */ /* 0x000fe20000000800 */
[----:B------:R-:W-:Y:S05]  /*0010*/  EXIT ;  /* 0x000000000000794d */ /* 0x000fea0003800000 */
.L_x_18174:
        /* <DEDUP_REMOVED lines=14> */
.L_x_60890:


//--------------------- .text._ZN2at6native18elementwise_kernelILi128ELi4EZNS0_15gpu_kernel_implIZNS0_50_GLOBAL__N__2680c7bb_12_PowKernel_cu_7dd49032_317029pow_tensor_scalar_kernel_implIiiEEvRNS_18TensorIteratorBaseET0_EUliE_EEvS6_RKT_EUliE_EEviT1_ --------------------------
	.section	.text._ZN2at6native18elementwise_kernelILi128ELi4EZNS0_15gpu_kernel_implIZNS0_50_GLOBAL__N__2680c7bb_12_PowKernel_cu_7dd49032_317029pow_tensor_scalar_kernel_implIiiEEvRNS_18TensorIteratorBaseET0_EUliE_EEvS6_RKT_EUliE_EEviT1_,"ax",@progbits
	.align	128
        .global         _ZN2at6native18elementwise_kernelILi128ELi4EZNS0_15gpu_kernel_implIZNS0_50_GLOBAL__N__2680c7bb_12_PowKernel_cu_7dd49032_317029pow_tensor_scalar_kernel_implIiiEEvRNS_18TensorIteratorBaseET0_EUliE_EEvS6_RKT_EUliE_EEviT1_
        .type           _ZN2at6native18elementwise_kernelILi128ELi4EZNS0_15gpu_kernel_implIZNS0_50_GLOBAL__N__2680c7bb_12_PowKernel_cu_7dd49032_317029pow_tensor_scalar_kernel_implIiiEEvRNS_18TensorIteratorBaseET0_EUliE_EEvS6_RKT_EUliE_EEviT1_,@function
        .size           _ZN2at6native18elementwise_kernelILi128ELi4EZNS0_15gpu_kernel_implIZNS0_50_GLOBAL__N__2680c7bb_12_PowKernel_cu_7dd49032_317029pow_tensor_scalar_kernel_implIiiEEvRNS_18TensorIteratorBaseET0_EUliE_EEvS6_RKT_EUliE_EEviT1_,(.L_x_60891 - _ZN2at6native18elementwise_kernelILi128ELi4EZNS0_15gpu_kernel_implIZNS0_50_GLOBAL__N__2680c7bb_12_PowKernel_cu_7dd49032_317029pow_tensor_scalar_kernel_implIiiEEvRNS_18TensorIteratorBaseET0_EUliE_EEvS6_RKT_EUliE_EEviT1_)
        .other          _ZN2at6native18elementwise_kernelILi128ELi4EZNS0_15gpu_kernel_implIZNS0_50_GLOBAL__N__2680c7bb_12_PowKernel_cu_7dd49032_317029pow_tensor_scalar_kernel_implIiiEEvRNS_18TensorIteratorBaseET0_EUliE_EEvS6_RKT_EUliE_EEviT1_,@"STO_CUDA_ENTRY STV_DEFAULT"
_ZN2at6native18elementwise_kernelILi128ELi4EZNS0_15gpu_kernel_implIZNS0_50_GLOBAL__N__2680c7bb_12_PowKernel_cu_7dd49032_317029pow_tensor_scalar_kernel_implIiiEEvRNS_18TensorIteratorBaseET0_EUliE_EEvS6_RKT_EUliE_EEviT1_:
.text._ZN2at6native18elementwise_kernelILi128ELi4EZNS0_15gpu_kernel_implIZNS0_50_GLOBAL__N__2680c7bb_12_PowKernel_cu_7dd49032_317029pow_tensor_scalar_kernel_implIiiEEvRNS_18TensorIteratorBaseET0_EUliE_EEvS6_RKT_EUliE_EEviT1_:
        /* <DEDUP_REMOVED lines=319> */
.L_x_18177:
        /* <DEDUP_REMOVED lines=16> */
.L_x_18181:
[----:B------:R0:W5:Y:S01]  /*14f0*/  LDG.E.U8 R0, desc[UR36][R2.64] ;  /* 0x0000002402007981 */ /* 0x000162000c1e1100 */
[----:B------:R-:W-:Y:S05]  /*1500*/  BRA `(.L_x_18183) ;  /* 0x0000000c002c7947 */ /* 0x000fea0003800000 */
.L_x_18180:
        /* <DEDUP_REMOVED lines=8> */
.L_x_18185:
[----:B------:R0:W5:Y:S01]  /*1590*/  LDG.E R0, desc[UR36][R2.64] ;  /* 0x0000002402007981 */ /* 0x000162000c1e1900 */
[----:B------:R-:W-:Y:S05]  /*15a0*/  BRA `(.L_x_18183) ;  /* 0x0000000c00047947 */ /* 0x000fea0003800000 */
.L_x_18184:
[----:B------:R0:W5:Y:S01]  /*15b0*/  LDG.E.S16 R0, desc[UR36][R2.64] ;  /* 0x0000002402007981 */ /* 0x000162000c1e1700 */
[----:B------:R-:W-:Y:S05]  /*15c0*/  BRA `(.L_x_18183) ;  /* 0x0000000800fc7947 */ /* 0x000fea0003800000 */
.L_x_18179:
        /* <DEDUP_REMOVED lines=9> */
.L_x_18187:
[----:B------:R-:W2:Y:S02]  /*1660*/  LDG.E.U16 R2, desc[UR36][R2.64] ;  /* 0x0000002402027981 */ /* 0x000ea4000c1e1500 */
[----:B--2---:R-:W-:-:S06]  /*1670*/  HADD2.F32 R0, -RZ, R2.H0_H0 ;  /* 0x20000002ff007230 */ /* 0x004fcc0000004100 */
[----:B------:R-:W0:Y:S01]  /*1680*/  F2I.FTZ.TRUNC.NTZ R0, R0 ;  /* 0x0000000000007305 */ /* 0x000e22000021f100 */
[----:B------:R-:W-:Y:S05]  /*1690*/  BRA `(.L_x_18183) ;  /* 0x0000000800c87947 */ /* 0x000fea0003800000 */
.L_x_18186:
        /* <DEDUP_REMOVED lines=9> */
.L_x_18189:
[----:B------:R-:W2:Y:S02]  /*1730*/  LDG.E.U16 R2, desc[UR36][R2.64] ;  /* 0x0000002402027981 */ /* 0x000ea4000c1e1500 */
[----:B--2---:R-:W-:-:S06]  /*1740*/  HADD2.F32 R0, -RZ, R2.H0_H0 ;  /* 0x20000002ff007230 */ /* 0x004fcc0000004100 */
[----:B------:R-:W0:Y:S01]  /*1750*/  F2I.FTZ.TRUNC.NTZ R0, R0 ;  /* 0x0000000000007305 */ /* 0x000e22000021f100 */
[----:B------:R-:W-:Y:S05]  /*1760*/  BRA `(.L_x_18183) ;  /* 0x0000000800947947 */ /* 0x000fea0003800000 */
.L_x_18188:
[----:B------:R-:W2:Y:S02]  /*1770*/  LDG.E.64 R2, desc[UR36][R2.64] ;  /* 0x0000002402027981 */ /* 0x000ea4000c1e1b00 */
[----:B--2---:R0:W1:Y:S02]  /*1780*/  F2I.F64.TRUNC R0, R2 ;  /* 0x0000000200007311 */ /* 0x004064000030d100 */
[----:B01----:R-:W-:Y:S05]  /*1790*/  BRA `(.L_x_18183) ;  /* 0x0000000800887947 */ /* 0x003fea0003800000 */
.L_x_18178:
        /* <DEDUP_REMOVED lines=12> */
.L_x_18192:
[----:B------:R-:W2:Y:S02]  /*1860*/  LDG.E.64 R2, desc[UR36][R2.64] ;  /* 0x0000002402027981 */ /* 0x000ea4000c1e1b00 */
[----:B--2---:R0:W1:Y:S02]  /*1870*/  F2I.F64.TRUNC R0, R2 ;  /* 0x0000000200007311 */ /* 0x004064000030d100 */
[----:B01----:R-:W-:Y:S05]  /*1880*/  BRA `(.L_x_18183) ;  /* 0x00000008004c7947 */ /* 0x003fea0003800000 */
.L_x_18191:
        /* <DEDUP_REMOVED lines=26> */
.L_x_18194:
        /* <DEDUP_REMOVED lines=13> */
.L_x_18193:
[----:B------:R-:W2:Y:S02]  /*1b00*/  LDG.E.U16 R0, desc[UR36][R2.64] ;  /* 0x0000002402007981 */ /* 0x000ea4000c1e1500 */
[----:B--2---:R-:W-:-:S06]  /*1b10*/  SHF.L.U32 R0, R0, 0x10, RZ ;  /* 0x0000001000007819 */ /* 0x004fcc00000006ff */
[----:B------:R-:W0:Y:S01]  /*1b20*/  F2I.FTZ.TRUNC.NTZ R0, R0 ;  /* 0x0000000000007305 */ /* 0x000e22000021f100 */
[----:B------:R-:W-:Y:S05]  /*1b30*/  BRA `(.L_x_18183) ;  /* 0x0000000400a07947 */ /* 0x000fea0003800000 */
.L_x_18190:
        /* <DEDUP_REMOVED lines=10> */
.L_x_18197:
        /* <DEDUP_REMOVED lines=21> */
.L_x_18201:
[----:B------:R-:W-:Y:S05]  /*1d30*/  BSYNC.RECONVERGENT B1 ;  /* 0x0000000000017941 */ /* 0x000fea0003800200 */
.L_x_18200:
[----:B------:R-:W-:Y:S01]  /*1d40*/  IMAD.SHL.U32 R0, R0, 0x100000, RZ ;  /* 0x0010000000007824 */ /* 0x000fe200078e00ff */
[----:B------:R-:W-:-:S04]  /*1d50*/  LEA R2, R2, 0x3b800000, 0x17 ;  /* 0x3b80000002027811 */ /* 0x000fc800078eb8ff */
[----:B------:R-:W-:-:S07]  /*1d60*/  LOP3.LUT R0, R2, R0, R7, 0xfe, !PT ;  /* 0x0000000002007212 */ /* 0x000fce00078efe07 */
.L_x_18199:
[----:B------:R-:W-:Y:S05]  /*1d70*/  BSYNC.RECONVERGENT B0 ;  /* 0x0000000000007941 */ /* 0x000fea0003800200 */
.L_x_18198:
[----:B------:R-:W1:Y:S01]  /*1d80*/  F2I.FTZ.TRUNC.NTZ R0, R0 ;  /* 0x0000000000007305 */ /* 0x000e62000021f100 */
[----:B------:R-:W-:Y:S05]  /*1d90*/  BRA `(.L_x_18183) ;  /* 0x0000000400087947 */ /* 0x000fea0003800000 */
.L_x_18196:
        /* <DEDUP_REMOVED lines=21> */
.L_x_18205:
[----:B------:R-:W-:Y:S05]  /*1ef0*/  BSYNC.RECONVERGENT B1 ;  /* 0x0000000000017941 */ /* 0x000fea0003800200 */
.L_x_18204:
[----:B------:R-:W-:Y:S01]  /*1f00*/  IMAD.SHL.U32 R0, R0, 0x200000, RZ ;  /* 0x0020000000007824 */ /* 0x000fe200078e00ff */
[----:B------:R-:W-:-:S04]  /*1f10*/  LEA R2, R2, 0x37800000, 0x17 ;  /* 0x3780000002027811 */ /* 0x000fc800078eb8ff */
[----:B------:R-:W-:-:S07]  /*1f20*/  LOP3.LUT R0, R2, R0, R7, 0xfe, !PT ;  /* 0x0000000002007212 */ /* 0x000fce00078efe07 */
.L_x_18203:
[----:B------:R-:W-:Y:S05]  /*1f30*/  BSYNC.RECONVERGENT B0 ;  /* 0x0000000000007941 */ /* 0x000fea0003800200 */
.L_x_18202:
[----:B------:R-:W2:Y:S01]  /*1f40*/  F2I.FTZ.TRUNC.NTZ R0, R0 ;  /* 0x0000000000007305 */ /* 0x000ea2000021f100 */
[----:B------:R-:W-:Y:S05]  /*1f50*/  BRA `(.L_x_18183) ;  /* 0x0000000000987947 */ /* 0x000fea0003800000 */
.L_x_18195:
[----:B------:R-:W-:-:S09]  /*1f60*/  UISETP.NE.AND UP0, UPT, UR4, 0x1c, UPT ;  /* 0x0000001c0400788c */ /* 0x000fd2000bf05270 */
[----:B------:R-:W-:Y:S05]  /*1f70*/  BRA.U !UP0, `(.L_x_18206) ;  /* 0x00000001088c7547 */ /* 0x000fea000b800000 */
[----:B------:R-:W-:-:S09]  /*1f80*/  UISETP.NE.AND UP0, UPT, UR4, 0x1d, UPT ;  /* 0x0000001d0400788c */ /* 0x000fd2000bf05270 */
[----:B------:R-:W-:Y:S05]  /*1f90*/  BRA.U !UP0, `(.L_x_18207) ;  /* 0x00000001087c7547 */ /* 0x000fea000b800000 */
[----:B------:R-:W-:-:S09]  /*1fa0*/  UISETP.NE.AND UP0, UPT, UR4, 0x2c, UPT ;  /* 0x0000002c0400788c */ /* 0x000fd2000bf05270 */
[----:B------:R-:W-:Y:S05]  /*1fb0*/  BRA.U !UP0, `(.L_x_18208) ;  /* 0x0000000108487547 */ /* 0x000fea000b800000 */
.L_x_18182:
        /* <DEDUP_REMOVED lines=16> */
.L_x_18209:
[----:B------:R-:W-:Y:S01]  /*20c0*/  IMAD.MOV.U32 R0, RZ, RZ, RZ ;  /* 0x000000ffff007224 */ /* 0x000fe200078e00ff */
[----:B------:R-:W-:Y:S06]  /*20d0*/  BRA `(.L_x_18183) ;  /* 0x0000000000387947 */ /* 0x000fec0003800000 */
.L_x_18208:
        /* <DEDUP_REMOVED lines=8> */
.L_x_18211:
[----:B------:R-:W-:Y:S05]  /*2160*/  BSYNC.RECONVERGENT B0 ;  /* 0x0000000000007941 */ /* 0x000fea0003800200 */
.L_x_18210:
[----:B------:R-:W4:Y:S01]  /*2170*/  F2I.FTZ.TRUNC.NTZ R0, R0 ;  /* 0x0000000000007305 */ /* 0x000f22000021f100 */
[----:B------:R-:W-:Y:S05]  /*2180*/  BRA `(.L_x_18183) ;  /* 0x00000000000c7947 */ /* 0x000fea0003800000 */
.L_x_18207:
[----:B------:R0:W5:Y:S01]  /*2190*/  LDG.E R0, desc[UR36][R2.64] ;  /* 0x0000002402007981 */ /* 0x000162000c1e1900 */
[----:B------:R-:W-:Y:S05]  /*21a0*/  BRA `(.L_x_18183) ;  /* 0x0000000000047947 */ /* 0x000fea0003800000 */
.L_x_18206:
[----:B------:R3:W5:Y:S02]  /*21b0*/  LDG.E R0, desc[UR36][R2.64] ;  /* 0x0000002402007981 */ /* 0x000764000c1e1900 */
.L_x_18183:
[----:B------:R-:W3:Y:S01]  /*21c0*/  LDCU.64 UR6, c[0x0][0x580] ;  /* 0x0000b000ff0677ac */ /* 0x000ee20008000a00 */
[----:B------:R-:W-:Y:S01]  /*21d0*/  BSSY.RECONVERGENT B6, `(.L_x_18212) ;  /* 0x00000d5000067945 */ /* 0x000fe20003800200 */
[----:B012-45:R-:W-:Y:S01]  /*21e0*/  IMAD R4, R0, R0, RZ ;  /* 0x0000000000047224 */ /* 0x037fe200078e02ff */
[----:B------:R-:W-:-:S04]  /*21f0*/  UPRMT UR4, UR41, 0x9910, URZ ;  /* 0x0000991029047896 */ /* 0x000fc800080000ff */
        /* <DEDUP_REMOVED lines=14> */
.L_x_18216:
[----:B------:R3:W-:Y:S01]  /*22e0*/  STG.E.U8 desc[UR36][R2.64], R4 ;  /* 0x0000000402007986 */ /* 0x0007e2000c101124 */
[----:B------:R-:W-:Y:S05]  /*22f0*/  BRA `(.L_x_18218) ;  /* 0x0000000c00087947 */ /* 0x000fea0003800000 */
.L_x_18215:
        /* <DEDUP_REMOVED lines=9> */
.L_x_18220:
[----:B------:R1:W-:Y:S01]  /*2390*/  STG.E desc[UR36][R2.64], R4 ;  /* 0x0000000402007986 */ /* 0x0003e2000c101924 */
[----:B------:R-:W-:Y:S05]  /*23a0*/  BRA `(.L_x_18218) ;  /* 0x0000000800dc7947 */ /* 0x000fea0003800000 */
.L_x_18219:
[----:B------:R2:W-:Y:S01]  /*23b0*/  STG.E.U16 desc[UR36][R2.64], R4 ;  /* 0x0000000402007986 */ /* 0x0005e2000c101524 */
[----:B------:R-:W-:Y:S05]  /*23c0*/  BRA `(.L_x_18218) ;  /* 0x0000000800d47947 */ /* 0x000fea0003800000 */
.L_x_18214:
[----:B------:R-:W-:-:S09]  /*23d0*/  UISETP.GT.AND UP0, UPT, UR4, 0x6, UPT ;  /* 0x000000060400788c */ /* 0x000fd2000bf04270 */
[----:B------:R-:W-:Y:S05]  /*23e0*/  BRA.U UP0, `(.L_x_18221) ;  /* 0x00000001002c7547 */ /* 0x000fea000b800000 */
[----:B------:R-:W-:-:S09]  /*23f0*/  UISETP.NE.AND UP0, UPT, UR4, 0x5, UPT ;  /* 0x000000050400788c */ /* 0x000fd2000bf05270 */
[----:B------:R-:W-:Y:S05]  /*2400*/  BRA.U !UP0, `(.L_x_18222) ;  /* 0x0000000108147547 */ /* 0x000fea000b800000 */
[----:B------:R-:W-:-:S09]  /*2410*/  UISETP.NE.AND UP0, UPT, UR4, 0x6, UPT ;  /* 0x000000060400788c */ /* 0x000fd2000bf05270 */
[----:B------:R-:W-:Y:S05]  /*2420*/  BRA.U UP0, `(.L_x_18217) ;  /* 0x00000009002c7547 */ /* 0x000fea000b800000 */
[----:B------:R-:W-:-:S05]  /*2430*/  I2FP.F32.U32 R5, R4 ;  /* 0x0000000400057245 */ /* 0x000fca0000201000 */
[----:B------:R0:W-:Y:S01]  /*2440*/  STG.E desc[UR36][R2.64], R5 ;  /* 0x0000000502007986 */ /* 0x0001e2000c101924 */
[----:B------:R-:W-:Y:S05]  /*2450*/  BRA `(.L_x_18218) ;  /* 0x0000000800b07947 */ /* 0x000fea0003800000 */
.L_x_18222:
[----:B------:R-:W-:-:S04]  /*2460*/  I2FP.F32.U32 R0, R4 ;  /* 0x0000000400007245 */ /* 0x000fc80000201000 */
[----:B------:R-:W-:-:S05]  /*2470*/  F2FP.F16.F32.PACK_AB R0, RZ, R0 ;  /* 0x00000000ff00723e */ /* 0x000fca00000000ff */
[----:B------:R0:W-:Y:S01]  /*2480*/  STG.E.U16 desc[UR36][R2.64], R0 ;  /* 0x0000000002007986 */ /* 0x0001e2000c101524 */
[----:B------:R-:W-:Y:S05]  /*2490*/  BRA `(.L_x_18218) ;  /* 0x0000000800a07947 */ /* 0x000fea0003800000 */
.L_x_18221:
[----:B------:R-:W-:-:S09]  /*24a0*/  UISETP.NE.AND UP0, UPT, UR4, 0x7, UPT ;  /* 0x000000070400788c */ /* 0x000fd2000bf05270 */
[----:B------:R-:W-:Y:S05]  /*24b0*/  BRA.U !UP0, `(.L_x_18223) ;  /* 0x0000000108347547 */ /* 0x000fea000b800000 */
[----:B------:R-:W-:-:S09]  /*24c0*/  UISETP.NE.AND UP0, UPT, UR4, 0x8, UPT ;  /* 0x000000080400788c */ /* 0x000fd2000bf05270 */
[----:B------:R-:W-:Y:S05]  /*24d0*/  BRA.U !UP0, `(.L_x_18224) ;  /* 0x0000000108187547 */ /* 0x000fea000b800000 */
[----:B------:R-:W-:-:S09]  /*24e0*/  UISETP.NE.AND UP0, UPT, UR4, 0x9, UPT ;  /* 0x000000090400788c */ /* 0x000fd2000bf05270 */
[----:B------:R-:W-:Y:S05]  /*24f0*/  BRA.U UP0, `(.L_x_18217) ;  /* 0x0000000500f87547 */ /* 0x000fea000b800000 */
[----:B------:R-:W-:Y:S01]  /*2500*/  I2FP.F32.U32 R4, R4 ;  /* 0x0000000400047245 */ /* 0x000fe20000201000 */
[----:B------:R-:W-:-:S05]  /*2510*/  IMAD.MOV.U32 R5, RZ, RZ, RZ ;  /* 0x000000ffff057224 */ /* 0x000fca00078e00ff */
[----:B------:R0:W-:Y:S01]  /*2520*/  STG.E.64 desc[UR36][R2.64], R4 ;  /* 0x0000000402007986 */ /* 0x0001e2000c101b24 */
[----:B------:R-:W-:Y:S05]  /*2530*/  BRA `(.L_x_18218) ;  /* 0x0000000800787947 */ /* 0x000fea0003800000 */
.L_x_18224:
[----:B------:R-:W-:-:S04]  /*2540*/  I2FP.F32.U32 R4, R4 ;  /* 0x0000000400047245 */ /* 0x000fc80000201000 */
[----:B------:R-:W-:-:S04]  /*2550*/  F2FP.F16.F32.PACK_AB R5, RZ, R4 ;  /* 0x00000004ff05723e */ /* 0x000fc800000000ff */
[----:B------:R-:W-:-:S05]  /*2560*/  PRMT R5, R5, 0x5410, RZ ;  /* 0x0000541005057816 */ /* 0x000fca00000000ff */
[----:B------:R0:W-:Y:S01]  /*2570*/  STG.E desc[UR36][R2.64], R5 ;  /* 0x0000000502007986 */ /* 0x0001e2000c101924 */
[----:B------:R-:W-:Y:S05]  /*2580*/  BRA `(.L_x_18218) ;  /* 0x0000000800647947 */ /* 0x000fea0003800000 */
.L_x_18223:
[----:B------:R-:W0:Y:S02]  /*2590*/  I2F.F64.U32 R4, R4 ;  /* 0x0000000400047312 */ /* 0x000e240000201800 */
[----:B0-----:R0:W-:Y:S01]  /*25a0*/  STG.E.64 desc[UR36][R2.64], R4 ;  /* 0x0000000402007986 */ /* 0x0011e2000c101b24 */
[----:B------:R-:W-:Y:S05]  /*25b0*/  BRA `(.L_x_18218) ;  /* 0x0000000800587947 */ /* 0x000fea0003800000 */
.L_x_18213:
        /* <DEDUP_REMOVED lines=12> */
.L_x_18227:
[----:B------:R-:W-:Y:S01]  /*2680*/  CS2R R6, SRZ ;  /* 0x0000000000067805 */ /* 0x000fe2000001ff00 */
[----:B------:R-:W0:Y:S04]  /*2690*/  I2F.F64.U32 R4, R4 ;  /* 0x0000000400047312 */ /* 0x000e280000201800 */
[----:B0-----:R0:W-:Y:S01]  /*26a0*/  STG.E.128 desc[UR36][R2.64], R4 ;  /* 0x0000000402007986 */ /* 0x0011e2000c101d24 */
[----:B------:R-:W-:Y:S05]  /*26b0*/  BRA `(.L_x_18218) ;  /* 0x0000000800187947 */ /* 0x000fea0003800000 */
.L_x_18226:
[----:B------:R-:W-:-:S09]  /*26c0*/  UISETP.NE.AND UP0, UPT, UR4, 0xf, UPT ;  /* 0x0000000f0400788c */ /* 0x000fd2000bf05270 */
[----:B------:R-:W-:Y:S05]  /*26d0*/  BRA.U !UP0, `(.L_x_18228) ;  /* 0x0000000108887547 */ /* 0x000fea000b800000 */
[----:B------:R-:W-:-:S09]  /*26e0*/  UISETP.NE.AND UP0, UPT, UR4, 0x17, UPT ;  /* 0x000000170400788c */ /* 0x000fd2000bf05270 */
[----:B------:R-:W-:Y:S05]  /*26f0*/  BRA.U !UP0, `(.L_x_18229) ;  /* 0x0000000108407547 */ /* 0x000fea000b800000 */
[----:B------:R-:W-:-:S09]  /*2700*/  UISETP.NE.AND UP0, UPT, UR4, 0x18, UPT ;  /* 0x000000180400788c */ /* 0x000fd2000bf05270 */
[----:B------:R-:W-:Y:S05]  /*2710*/  BRA.U UP0, `(.L_x_18217) ;  /* 0x0000000500707547 */ /* 0x000fea000b800000 */
[----:B------:R-:W-:Y:S01]  /*2720*/  I2FP.F32.U32 R7, R4 ;  /* 0x0000000400077245 */ /* 0x000fe20000201000 */
[----:B------:R-:W-:Y:S01]  /*2730*/  BSSY.RECONVERGENT B0, `(.L_x_18230) ;  /* 0x000000a000007945 */ /* 0x000fe20003800200 */
[----:B------:R-:W-:Y:S02]  /*2740*/  HFMA2 R5, -RZ, RZ, 0, 7.569789886474609375e-06 ;  /* 0x0000007fff057431 */ /* 0x000fe400000001ff */
        /* <DEDUP_REMOVED lines=8> */
.L_x_18231:
[----:B------:R-:W-:Y:S05]  /*27d0*/  BSYNC.RECONVERGENT B0 ;  /* 0x0000000000007941 */ /* 0x000fea0003800200 */
.L_x_18230:
[----:B------:R0:W-:Y:S01]  /*27e0*/  STG.E.U8 desc[UR36][R2.64], R5 ;  /* 0x0000000502007986 */ /* 0x0001e2000c101124 */
[----:B------:R-:W-:Y:S05]  /*27f0*/  BRA `(.L_x_18218) ;  /* 0x0000000400c87947 */ /* 0x000fea0003800000 */
.L_x_18229:
[----:B------:R-:W-:-:S04]  /*2800*/  I2FP.F32.U32 R7, R4 ;  /* 0x0000000400077245 */ /* 0x000fc80000201000 */
[----:B------:R-:W-:-:S13]  /*2810*/  ISETP.GE.U32.AND P1, PT, R7, 0x47800000, PT ;  /* 0x478000000700780c */ /* 0x000fda0003f26070 */
        /* <DEDUP_REMOVED lines=14> */
.L_x_18228:
[----:B------:R-:W-:-:S04]  /*2900*/  I2FP.F32.U32 R0, R4 ;  /* 0x0000000400007245 */ /* 0x000fc80000201000 */
[----:B------:R-:W-:-:S05]  /*2910*/  F2FP.BF16.F32.PACK_AB R0, RZ, R0 ;  /* 0x00000000ff00723e */ /* 0x000fca00000010ff */
[----:B------:R0:W-:Y:S01]  /*2920*/  STG.E.U16 desc[UR36][R2.64], R0 ;  /* 0x0000000002007986 */ /* 0x0001e2000c101524 */
[----:B------:R-:W-:Y:S05]  /*2930*/  BRA `(.L_x_18218) ;  /* 0x0000000400787947 */ /* 0x000fea0003800000 */
.L_x_18225:
        /* <DEDUP_REMOVED lines=10> */
.L_x_18234:
[----:B------:R-:W-:Y:S01]  /*29e0*/  I2FP.F32.U32 R5, R4 ;  /* 0x0000000400057245 */ /* 0x000fe20000201000 */
        /* <DEDUP_REMOVED lines=11> */
.L_x_18237:
[----:B------:R-:W-:-:S04]  /*2aa0*/  SHF.R.U32.HI R0, RZ, 0x14, R5 ;  /* 0x00000014ff007819 */ /* 0x000fc80000011605 */
[----:B------:R-:W-:-:S04]  /*2ab0*/  LOP3.LUT R0, R0, 0x1, RZ, 0xc0, !PT ;  /* 0x0000000100007812 */ /* 0x000fc800078ec0ff */
[----:B------:R-:W-:-:S04]  /*2ac0*/  IADD3 R0, PT, PT, R5, 0x487ffff, R0 ;  /* 0x0487ffff05007810 */ /* 0x000fc80007ffe000 */
[----:B------:R-:W-:-:S04]  /*2ad0*/  SHF.R.U32.HI R0, RZ, 0x14, R0 ;  /* 0x00000014ff007819 */ /* 0x000fc80000011600 */
[----:B------:R-:W-:-:S07]  /*2ae0*/  LOP3.LUT R4, R0, 0xff, RZ, 0xc0, !PT ;  /* 0x000000ff00047812 */ /* 0x000fce00078ec0ff */
.L_x_18238:
[----:B------:R-:W-:-:S07]  /*2af0*/  PRMT R0, R4, 0x7610, R0 ;  /* 0x0000761004007816 */ /* 0x000fce0000000000 */
.L_x_18236:
[----:B------:R-:W-:Y:S05]  /*2b00*/  BSYNC.RECONVERGENT B0 ;  /* 0x0000000000007941 */ /* 0x000fea0003800200 */
.L_x_18235:
[----:B------:R0:W-:Y:S01]  /*2b10*/  STG.E.U8 desc[UR36][R2.64], R0 ;  /* 0x0000000002007986 */ /* 0x0001e2000c101124 */
[----:B------:R-:W-:Y:S05]  /*2b20*/  BRA `(.L_x_18218) ;  /* 0x0000000000fc7947 */ /* 0x000fea0003800000 */
.L_x_18233:
[----:B------:R-:W-:Y:S01]  /*2b30*/  I2FP.F32.U32 R5, R4 ;  /* 0x0000000400057245 */ /* 0x000fe20000201000 */
        /* <DEDUP_REMOVED lines=11> */
.L_x_18241:
[----:B------:R-:W-:-:S04]  /*2bf0*/  SHF.R.U32.HI R0, RZ, 0x15, R5 ;  /* 0x00000015ff007819 */ /* 0x000fc80000011605 */
[----:B------:R-:W-:-:S04]  /*2c00*/  LOP3.LUT R0, R0, 0x1, RZ, 0xc0, !PT ;  /* 0x0000000100007812 */ /* 0x000fc800078ec0ff */
[----:B------:R-:W-:-:S04]  /*2c10*/  IADD3 R0, PT, PT, R5, 0x88fffff, R0 ;  /* 0x088fffff05007810 */ /* 0x000fc80007ffe000 */
[----:B------:R-:W-:-:S04]  /*2c20*/  SHF.R.U32.HI R0, RZ, 0x15, R0 ;  /* 0x00000015ff007819 */ /* 0x000fc80000011600 */
[----:B------:R-:W-:-:S07]  /*2c30*/  LOP3.LUT R4, R0, 0xff, RZ, 0xc0, !PT ;  /* 0x000000ff00047812 */ /* 0x000fce00078ec0ff */
.L_x_18242:
[----:B------:R-:W-:-:S07]  /*2c40*/  PRMT R0, R4, 0x7610, R0 ;  /* 0x0000761004007816 */ /* 0x000fce0000000000 */
.L_x_18240:
[----:B------:R-:W-:Y:S05]  /*2c50*/  BSYNC.RECONVERGENT B0 ;  /* 0x0000000000007941 */ /* 0x000fea0003800200 */
.L_x_18239:
[----:B------:R0:W-:Y:S01]  /*2c60*/  STG.E.U8 desc[UR36][R2.64], R0 ;  /* 0x0000000002007986 */ /* 0x0001e2000c101124 */
[----:B------:R-:W-:Y:S05]  /*2c70*/  BRA `(.L_x_18218) ;  /* 0x0000000000a87947 */ /* 0x000fea0003800000 */
.L_x_18232:
[----:B------:R-:W-:-:S09]  /*2c80*/  UISETP.NE.AND UP0, UPT, UR4, 0x1c, UPT ;  /* 0x0000001c0400788c */ /* 0x000fd2000bf05270 */
[----:B------:R-:W-:Y:S05]  /*2c90*/  BRA.U !UP0, `(.L_x_18243) ;  /* 0x00000001089c7547 */ /* 0x000fea000b800000 */
[----:B------:R-:W-:-:S09]  /*2ca0*/  UISETP.NE.AND UP0, UPT, UR4, 0x1d, UPT ;  /* 0x0000001d0400788c */ /* 0x000fd2000bf05270 */
[----:B------:R-:W-:Y:S05]  /*2cb0*/  BRA.U !UP0, `(.L_x_18244) ;  /* 0x0000000108887547 */ /* 0x000fea000b800000 */
[----:B------:R-:W-:-:S09]  /*2cc0*/  UISETP.NE.AND UP0, UPT, UR4, 0x2c, UPT ;  /* 0x0000002c0400788c */ /* 0x000fd2000bf05270 */
[----:B------:R-:W-:Y:S05]  /*2cd0*/  BRA.U !UP0, `(.L_x_18245) ;  /* 0x0000000108447547 */ /* 0x000fea000b800000 */
.L_x_18217:
        /* <DEDUP_REMOVED lines=16> */
.L_x_18246:
[----:B------:R-:W-:Y:S05]  /*2de0*/  BRA `(.L_x_18218) ;  /* 0x00000000004c7947 */ /* 0x000fea0003800000 */
.L_x_18245:
[----:B------:R-:W-:-:S04]  /*2df0*/  I2FP.F32.U32 R5, R4 ;  /* 0x0000000400057245 */ /* 0x000fc80000201000 */
[----:B------:R-:W-:-:S04]  /*2e00*/  SHF.R.U32.HI R4, RZ, 0x17, R5 ;  /* 0x00000017ff047819 */ /* 0x000fc80000011605 */
        /* <DEDUP_REMOVED lines=13> */
.L_x_18244:
[----:B------:R-:W-:-:S05]  /*2ee0*/  IMAD.MOV.U32 R5, RZ, RZ, RZ ;  /* 0x000000ffff057224 */ /* 0x000fca00078e00ff */
[----:B------:R0:W-:Y:S01]  /*2ef0*/  STG.E.64 desc[UR36][R2.64], R4 ;  /* 0x0000000402007986 */ /* 0x0001e2000c101b24 */
[----:B------:R-:W-:Y:S05]  /*2f00*/  BRA `(.L_x_18218) ;  /* 0x0000000000047947 */ /* 0x000fea0003800000 */
.L_x_18243:
[----:B------:R0:W-:Y:S02]  /*2f10*/  STG.E desc[UR36][R2.64], R4 ;  /* 0x0000000402007986 */ /* 0x0001e4000c101924 */
.L_x_18218:
[----:B------:R-:W-:Y:S05]  /*2f20*/  BSYNC.RECONVERGENT B6 ;  /* 0x0000000000067941 */ /* 0x000fea0003800200 */
.L_x_18212:
[----:B------:R-:W-:-:S07]  /*2f30*/  IADD3 R17, PT, PT, R17, 0x80, RZ ;  /* 0x0000008011117810 */ /* 0x000fce0007ffe0ff */
.L_x_18176:
[----:B------:R-:W-:Y:S05]  /*2f40*/  BSYNC.RECONVERGENT B7 ;  /* 0x0000000000077941 */ /* 0x000fea0003800200 */
.L_x_18175:
        /* <DEDUP_REMOVED lines=307> */
.L_x_18249:
        /* <DEDUP_REMOVED lines=16> */
.L_x_18253:
[----:B------:R0:W5:Y:S01]  /*4380*/  LDG.E.U8 R0, desc[UR36][R2.64] ;  /* 0x0000002402007981 */ /* 0x000162000c1e1100 */
[----:B------:R-:W-:Y:S05]  /*4390*/  BRA `(.L_x_18255) ;  /* 0x0000000c002c7947 */ /* 0x000fea0003800000 */
.L_x_18252:
        /* <DEDUP_REMOVED lines=8> */
.L_x_18257:
[----:B------:R0:W5:Y:S01]  /*4420*/  LDG.E R0, desc[UR36][R2.64] ;  /* 0x0000002402007981 */ /* 0x000162000c1e1900 */
[----:B------:R-:W-:Y:S05]  /*4430*/  BRA `(.L_x_18255) ;  /* 0x0000000c00047947 */ /* 0x000fea0003800000 */
.L_x_18256:
[----:B------:R0:W5:Y:S01]  /*4440*/  LDG.E.S16 R0, desc[UR36][R2.64] ;  /* 0x0000002402007981 */ /* 0x000162000c1e1700 */
[----:B------:R-:W-:Y:S05]  /*4450*/  BRA `(.L_x_18255) ;  /* 0x0000000800fc7947 */ /* 0x000fea0003800000 */
.L_x_18251:
        /* <DEDUP_REMOVED lines=9> */
.L_x_18259:
[----:B------:R-:W2:Y:S02]  /*44f0*/  LDG.E.U16 R2, desc[UR36][R2.64] ;  /* 0x0000002402027981 */ /* 0x000ea4000c1e1500 */
[----:B--2---:R-:W-:-:S06]  /*4500*/  HADD2.F32 R0, -RZ, R2.H0_H0 ;  /* 0x20000002ff007230 */ /* 0x004fcc0000004100 */
[----:B------:R-:W0:Y:S01]  /*4510*/  F2I.FTZ.TRUNC.NTZ R0, R0 ;  /* 0x0000000000007305 */ /* 0x000e22000021f100 */
[----:B------:R-:W-:Y:S05]  /*4520*/  BRA `(.L_x_18255) ;  /* 0x0000000800c87947 */ /* 0x000fea0003800000 */
.L_x_18258:
        /* <DEDUP_REMOVED lines=9> */
.L_x_18261:
[----:B------:R-:W2:Y:S02]  /*45c0*/  LDG.E.U16 R2, desc[UR36][R2.64] ;  /* 0x0000002402027981 */ /* 0x000ea4000c1e1500 */
[----:B--2---:R-:W-:-:S06]  /*45d0*/  HADD2.F32 R0, -RZ, R2.H0_H0 ;  /* 0x20000002ff007230 */ /* 0x004fcc0000004100 */
[----:B------:R-:W0:Y:S01]  /*45e0*/  F2I.FTZ.TRUNC.NTZ R0, R0 ;  /* 0x0000000000007305 */ /* 0x000e22000021f100 */
[----:B------:R-:W-:Y:S05]  /*45f0*/  BRA `(.L_x_18255) ;  /* 0x0000000800947947 */ /* 0x000fea0003800000 */
.L_x_18260:
[----:B------:R-:W2:Y:S02]  /*4600*/  LDG.E.64 R2, desc[UR36][R2.64] ;  /* 0x0000002402027981 */ /* 0x000ea4000c1e1b00 */
[----:B--2---:R0:W1:Y:S02]  /*4610*/  F2I.F64.TRUNC R0, R2 ;  /* 0x0000000200007311 */ /* 0x004064000030d100 */
[----:B01----:R-:W-:Y:S05]  /*4620*/  BRA `(.L_x_18255) ;  /* 0x0000000800887947 */ /* 0x003fea0003800000 */
.L_x_18250:
        /* <DEDUP_REMOVED lines=12> */
.L_x_18264:
[----:B------:R-:W2:Y:S02]  /*46f0*/  LDG.E.64 R2, desc[UR36][R2.64] ;  /* 0x0000002402027981 */ /* 0x000ea4000c1e1b00 */
[----:B--2---:R0:W1:Y:S02]  /*4700*/  F2I.F64.TRUNC R0, R2 ;  /* 0x0000000200007311 */ /* 0x004064000030d100 */
[----:B01----:R-:W-:Y:S05]  /*4710*/  BRA `(.L_x_18255) ;  /* 0x00000008004c7947 */ /* 0x003fea0003800000 */
.L_x_18263:
        /* <DEDUP_REMOVED lines=26> */
.L_x_18266:
        /* <DEDUP_REMOVED lines=13> */
.L_x_18265:
[----:B------:R-:W2:Y:S02]  /*4990*/  LDG.E.U16 R0, desc[UR36][R2.64] ;  /* 0x0000002402007981 */ /* 0x000ea4000c1e1500 */
[----:B--2---:R-:W-:-:S06]  /*49a0*/  SHF.L.U32 R0, R0, 0x10, RZ ;  /* 0x0000001000007819 */ /* 0x004fcc00000006ff */
[----:B------:R-:W0:Y:S01]  /*49b0*/  F2I.FTZ.TRUNC.NTZ R0, R0 ;  /* 0x0000000000007305 */ /* 0x000e22000021f100 */
[----:B------:R-:W-:Y:S05]  /*49c0*/  BRA `(.L_x_18255) ;  /* 0x0000000400a07947 */ /* 0x000fea0003800000 */
.L_x_18262:
        /* <DEDUP_REMOVED lines=10> */
.L_x_18269:
        /* <DEDUP_REMOVED lines=21> */
.L_x_18273:
[----:B------:R-:W-:Y:S05]  /*4bc0*/  BSYNC.RECONVERGENT B1 ;  /* 0x0000000000017941 */ /* 0x000fea0003800200 */
.L_x_18272:
[----:B------:R-:W-:Y:S01]  /*4bd0*/  IMAD.SHL.U32 R0, R0, 0x100000, RZ ;  /* 0x0010000000007824 */ /* 0x000fe200078e00ff */
[----:B------:R-:W-:-:S04]  /*4be0*/  LEA R2, R2, 0x3b800000, 0x17 ;  /* 0x3b80000002027811 */ /* 0x000fc800078eb8ff */
[----:B------:R-:W-:-:S07]  /*4bf0*/  LOP3.LUT R0, R2, R0, R7, 0xfe, !PT ;  /* 0x0000000002007212 */ /* 0x000fce00078efe07 */
.L_x_18271:
[----:B------:R-:W-:Y:S05]  /*4c00*/  BSYNC.RECONVERGENT B0 ;  /* 0x0000000000007941 */ /* 0x000fea0003800200 */
.L_x_18270:
[----:B------:R-:W1:Y:S01]  /*4c10*/  F2I.FTZ.TRUNC.NTZ R0, R0 ;  /* 0x0000000000007305 */ /* 0x000e62000021f100 */
[----:B------:R-:W-:Y:S05]  /*4c20*/  BRA `(.L_x_18255) ;  /* 0x0000000400087947 */ /* 0x000fea0003800000 */
.L_x_18268:
        /* <DEDUP_REMOVED lines=21> */
.L_x_18277:
[----:B------:R-:W-:Y:S05]  /*4d80*/  BSYNC.RECONVERGENT B1 ;  /* 0x0000000000017941 */ /* 0x000fea0003800200 */
.L_x_18276:
[----:B------:R-:W-:Y:S01]  /*4d90*/  IMAD.SHL.U32 R0, R0, 0x200000, RZ ;  /* 0x0020000000007824 */ /* 0x000fe200078e00ff */
[----:B------:R-:W-:-:S04]  /*4da0*/  LEA R2, R2, 0x37800000, 0x17 ;  /* 0x3780000002027811 */ /* 0x000fc800078eb8ff */
[----:B------:R-:W-:-:S07]  /*4db0*/  LOP3.LUT R0, R2, R0, R7, 0xfe, !PT ;  /* 0x0000000002007212 */ /* 0x000fce00078efe07 */
.L_x_18275:
[----:B------:R-:W-:Y:S05]  /*4dc0*/  BSYNC.RECONVERGENT B0 ;  /* 0x0000000000007941 */ /* 0x000fea0003800200 */
.L_x_18274:
[----:B------:R-:W0:Y:S01]  /*4dd0*/  F2I.FTZ.TRUNC.NTZ R0, R0 ;  /* 0x0000000000007305 */ /* 0x000e22000021f100 */
[----:B------:R-:W-:Y:S05]  /*4de0*/  BRA `(.L_x_18255) ;  /* 0x0000000000987947 */ /* 0x000fea0003800000 */
.L_x_18267:
        /* <DEDUP_REMOVED lines=14> */
.L_x_18281:
[----:B------:R-:W-:Y:S05]  /*4ed0*/  BSYNC.RECONVERGENT B0 ;  /* 0x0000000000007941 */ /* 0x000fea0003800200 */
.L_x_18280:
[----:B------:R-:W3:Y:S01]  /*4ee0*/  F2I.FTZ.TRUNC.NTZ R0, R0 ;  /* 0x0000000000007305 */ /* 0x000ee2000021f100 */
[----:B------:R-:W-:Y:S05]  /*4ef0*/  BRA `(.L_x_18255) ;  /* 0x0000000000547947 */ /* 0x000fea0003800000 */
.L_x_18254:
        /* <DEDUP_REMOVED lines=16> */
.L_x_18282:
[----:B------:R-:W-:Y:S01]  /*5000*/  IMAD.MOV.U32 R0, RZ, RZ, RZ ;  /* 0x000000ffff007224 */ /* 0x000fe200078e00ff */
[----:B------:R-:W-:Y:S06]  /*5010*/  BRA `(.L_x_18255) ;  /* 0x00000000000c7947 */ /* 0x000fec0003800000 */
.L_x_18279:
[----:B------:R4:W5:Y:S01]  /*5020*/  LDG.E R0, desc[UR36][R2.64] ;  /* 0x0000002402007981 */ /* 0x000962000c1e1900 */
[----:B------:R-:W-:Y:S05]  /*5030*/  BRA `(.L_x_18255) ;  /* 0x0000000000047947 */ /* 0x000fea0003800000 */
.L_x_18278:
[----:B------:R0:W5:Y:S02]  /*5040*/  LDG.E R0, desc[UR36][R2.64] ;  /* 0x0000002402007981 */ /* 0x000164000c1e1900 */
.L_x_18255:
[----:B------:R-:W2:Y:S01]  /*5050*/  LDCU.64 UR6, c[0x0][0x580] ;  /* 0x0000b000ff0677ac */ /* 0x000ea20008000a00 */
[----:B------:R-:W-:Y:S01]  /*5060*/  BSSY.RECONVERGENT B6, `(.L_x_18283) ;  /* 0x00000d4000067945 */ /* 0x000fe20003800200 */
[----:B01-3-5:R-:W-:Y:S01]  /*5070*/  IMAD R4, R0, R0, RZ ;  /* 0x0000000000047224 */ /* 0x02bfe200078e02ff */
[----:B------:R-:W-:-:S04]  /*5080*/  UPRMT UR4, UR41, 0x9910, URZ ;  /* 0x0000991029047896 */ /* 0x000fc800080000ff */
[----:B------:R-:W-:Y:S01]  /*5090*/  UISETP.GT.AND UP0, UPT, UR4, 0x9, UPT ;  /* 0x000000090400788c */ /* 0x000fe2000bf04270 */
[----:B--2-4-:R-:W-:-:S04]  /*50a0*/  IADD3 R2, P0, PT, R16, UR6, RZ ;  /* 0x0000000610027c10 */ /* 0x014fc8000ff1e0ff */
        /* <DEDUP_REMOVED lines=12> */
.L_x_18287:
[----:B------:R0:W-:Y:S01]  /*5170*/  STG.E.U8 desc[UR36][R2.64], R4 ;  /* 0x0000000402007986 */ /* 0x0001e2000c101124 */
[----:B------:R-:W-:Y:S05]  /*5180*/  BRA `(.L_x_18289) ;  /* 0x0000000c00047947 */ /* 0x000fea0003800000 */
.L_x_18286:
        /* <DEDUP_REMOVED lines=9> */
.L_x_18291:
[----:B------:R0:W-:Y:S01]  /*5220*/  STG.E desc[UR36][R2.64], R4 ;  /* 0x0000000402007986 */ /* 0x0001e2000c101924 */
[----:B------:R-:W-:Y:S05]  /*5230*/  BRA `(.L_x_18289) ;  /* 0x0000000800d87947 */ /* 0x000fea0003800000 */
.L_x_18290:
[----:B------:R0:W-:Y:S01]  /*5240*/  STG.E.U16 desc[UR36][R2.64], R4 ;  /* 0x0000000402007986 */ /* 0x0001e2000c101524 */
[----:B------:R-:W-:Y:S05]  /*5250*/  BRA `(.L_x_18289) ;  /* 0x0000000800d07947 */ /* 0x000fea0003800000 */
.L_x_18285:
        /* <DEDUP_REMOVED lines=9> */
.L_x_18293:
[----:B------:R-:W-:-:S04]  /*52f0*/  I2FP.F32.U32 R0, R4 ;  /* 0x0000000400007245 */ /* 0x000fc80000201000 */
[----:B------:R-:W-:-:S05]  /*5300*/  F2FP.F16.F32.PACK_AB R0, RZ, R0 ;  /* 0x00000000ff00723e */ /* 0x000fca00000000ff */
[----:B------:R0:W-:Y:S01]  /*5310*/  STG.E.U16 desc[UR36][R2.64], R0 ;  /* 0x0000000002007986 */ /* 0x0001e2000c101524 */
[----:B------:R-:W-:Y:S05]  /*5320*/  BRA `(.L_x_18289) ;  /* 0x00000008009c7947 */ /* 0x000fea0003800000 */
.L_x_18292:
        /* <DEDUP_REMOVED lines=10> */
.L_x_18295:
[----:B------:R-:W-:-:S04]  /*53d0*/  I2FP.F32.U32 R4, R4 ;  /* 0x0000000400047245 */ /* 0x000fc80000201000 */
[----:B------:R-:W-:-:S04]  /*53e0*/  F2FP.F16.F32.PACK_AB R5, RZ, R4 ;  /* 0x00000004ff05723e */ /* 0x000fc800000000ff */
[----:B------:R-:W-:-:S05]  /*53f0*/  PRMT R5, R5, 0x5410, RZ ;  /* 0x0000541005057816 */ /* 0x000fca00000000ff */
[----:B------:R0:W-:Y:S01]  /*5400*/  STG.E desc[UR36][R2.64], R5 ;  /* 0x0000000502007986 */ /* 0x0001e2000c101924 */
[----:B------:R-:W-:Y:S05]  /*5410*/  BRA `(.L_x_18289) ;  /* 0x0000000800607947 */ /* 0x000fea0003800000 */
.L_x_18294:
[----:B------:R-:W0:Y:S02]  /*5420*/  I2F.F64.U32 R4, R4 ;  /* 0x0000000400047312 */ /* 0x000e240000201800 */
[----:B0-----:R0:W-:Y:S01]  /*5430*/  STG.E.64 desc[UR36][R2.64], R4 ;  /* 0x0000000402007986 */ /* 0x0011e2000c101b24 */
[----:B------:R-:W-:Y:S05]  /*5440*/  BRA `(.L_x_18289) ;  /* 0x0000000800547947 */ /* 0x000fea0003800000 */
.L_x_18284:
        /* <DEDUP_REMOVED lines=12> */
.L_x_18299:
[----:B------:R-:W-:Y:S01]  /*5510*/  I2FP.F32.U32 R5, R4 ;  /* 0x0000000400057245 */ /* 0x000fe20000201000 */
        /* <DEDUP_REMOVED lines=16> */
.L_x_18301:
[----:B------:R-:W-:Y:S05]  /*5620*/  BSYNC.RECONVERGENT B0 ;  /* 0x0000000000007941 */ /* 0x000fea0003800200 */
.L_x_18300:
[----:B------:R0:W-:Y:S01]  /*5630*/  STG.E.U8 desc[UR36][R2.64], R0 ;  /* 0x0000000002007986 */ /* 0x0001e2000c101124 */
[----:B------:R-:W-:Y:S05]  /*5640*/  BRA `(.L_x_18289) ;  /* 0x0000000400d47947 */ /* 0x000fea0003800000 */
.L_x_18298:
[----:B------:R-:W-:Y:S01]  /*5650*/  I2FP.F32.U32 R5, R4 ;  /* 0x0000000400057245 */ /* 0x000fe20000201000 */
        /* <DEDUP_REMOVED lines=16> */
.L_x_18303:
[----:B------:R-:W-:Y:S05]  /*5760*/  BSYNC.RECONVERGENT B0 ;  /* 0x0000000000007941 */ /* 0x000fea0003800200 */
.L_x_18302:
[----:B------:R0:W-:Y:S01]  /*5770*/  STG.E.U8 desc[UR36][R2.64], R0 ;  /* 0x0000000002007986 */ /* 0x0001e2000c101124 */
[----:B------:R-:W-:Y:S05]  /*5780*/  BRA `(.L_x_18289) ;  /* 0x0000000400847947 */ /* 0x000fea0003800000 */
.L_x_18297:
[----:B------:R-:W-:-:S09]  /*5790*/  UISETP.NE.AND UP0, UPT, UR4, 0x1c, UPT ;  /* 0x0000001c0400788c */ /* 0x000fd2000bf05270 */
[----:B------:R-:W-:Y:S05]  /*57a0*/  BRA.U !UP0, `(.L_x_18304) ;  /* 0x0000000108587547 */ /* 0x000fea000b800000 */
[----:B------:R-:W-:-:S09]  /*57b0*/  UISETP.NE.AND UP0, UPT, UR4, 0x1d, UPT ;  /* 0x0000001d0400788c */ /* 0x000fd2000bf05270 */
[----:B------:R-:W-:Y:S05]  /*57c0*/  BRA.U !UP0, `(.L_x_18305) ;  /* 0x0000000108447547 */ /* 0x000fea000b800000 */
[----:B------:R-:W-:-:S09]  /*57d0*/  UISETP.NE.AND UP0, UPT, UR4, 0x2c, UPT ;  /* 0x0000002c0400788c */ /* 0x000fd2000bf05270 */
[----:B------:R-:W-:Y:S05]  /*57e0*/  BRA.U UP0, `(.L_x_18288) ;  /* 0x0000000100a07547 */ /* 0x000fea000b800000 */
        /* <DEDUP_REMOVED lines=15> */
.L_x_18305:
[----:B------:R-:W-:-:S05]  /*58e0*/  IMAD.MOV.U32 R5, RZ, RZ, RZ ;  /* 0x000000ffff057224 */ /* 0x000fca00078e00ff */
[----:B------:R0:W-:Y:S01]  /*58f0*/  STG.E.64 desc[UR36][R2.64], R4 ;  /* 0x0000000402007986 */ /* 0x0001e2000c101b24 */
[----:B------:R-:W-:Y:S05]  /*5900*/  BRA `(.L_x_18289) ;  /* 0x0000000400247947 */ /* 0x000fea0003800000 */
.L_x_18304:
[----:B------:R0:W-:Y:S01]  /*5910*/  STG.E desc[UR36][R2.64], R4 ;  /* 0x0000000402007986 */ /* 0x0001e2000c101924 */
[----:B------:R-:W-:Y:S05]  /*5920*/  BRA `(.L_x_18289) ;  /* 0x00000004001c7947 */ /* 0x000fea0003800000 */
.L_x_18296:
        /* <DEDUP_REMOVED lines=10> */
.L_x_18307:
[----:B------:R-:W-:Y:S01]  /*59d0*/  CS2R R6, SRZ ;  /* 0x0000000000067805 */ /* 0x000fe2000001ff00 */
[----:B------:R-:W0:Y:S04]  /*59e0*/  I2F.F64.U32 R4, R4 ;  /* 0x0000000400047312 */ /* 0x000e280000201800 */
[----:B0-----:R4:W-:Y:S01]  /*59f0*/  STG.E.128 desc[UR36][R2.64], R4 ;  /* 0x0000000402007986 */ /* 0x0019e2000c101d24 */
[----:B------:R-:W-:Y:S05]  /*5a00*/  BRA `(.L_x_18289) ;  /* 0x0000000000e47947 */ /* 0x000fea0003800000 */
.L_x_18306:
[----:B------:R-:W-:-:S09]  /*5a10*/  UISETP.NE.AND UP0, UPT, UR4, 0xf, UPT ;  /* 0x0000000f0400788c */ /* 0x000fd2000bf05270 */
[----:B------:R-:W-:Y:S05]  /*5a20*/  BRA.U !UP0, `(.L_x_18308) ;  /* 0x0000000108d07547 */ /* 0x000fea000b800000 */
[----:B------:R-:W-:-:S09]  /*5a30*/  UISETP.NE.AND UP0, UPT, UR4, 0x17, UPT ;  /* 0x000000170400788c */ /* 0x000fd2000bf05270 */
[----:B------:R-:W-:Y:S05]  /*5a40*/  BRA.U !UP0, `(.L_x_18309) ;  /* 0x0000000108847547 */ /* 0x000fea000b800000 */
[----:B------:R-:W-:-:S09]  /*5a50*/  UISETP.NE.AND UP0, UPT, UR4, 0x18, UPT ;  /* 0x000000180400788c */ /* 0x000fd2000bf05270 */
[----:B------:R-:W-:Y:S05]  /*5a60*/  BRA.U !UP0, `(.L_x_18310) ;  /* 0x0000000108447547 */ /* 0x000fea000b800000 */
.L_x_18288:
        /* <DEDUP_REMOVED lines=16> */
.L_x_18311:
[----:B------:R-:W-:Y:S05]  /*5b70*/  BRA `(.L_x_18289) ;  /* 0x0000000000887947 */ /* 0x000fea0003800000 */
.L_x_18310:
        /* <DEDUP_REMOVED lines=11> */
.L_x_18313:
[----:B------:R-:W-:Y:S05]  /*5c30*/  BSYNC.RECONVERGENT B0 ;  /* 0x0000000000007941 */ /* 0x000fea0003800200 */
.L_x_18312:
[----:B------:R3:W-:Y:S01]  /*5c40*/  STG.E.U8 desc[UR36][R2.64], R5 ;  /* 0x0000000502007986 */ /* 0x0007e2000c101124 */
[----:B------:R-:W-:Y:S05]  /*5c50*/  BRA `(.L_x_18289) ;  /* 0x0000000000507947 */ /* 0x000fea0003800000 */
.L_x_18309:
[----:B------:R-:W-:-:S04]  /*5c60*/  I2FP.F32.U32 R7, R4 ;  /* 0x0000000400077245 */ /* 0x000fc80000201000 */
[----:B------:R-:W-:-:S13]  /*5c70*/  ISETP.GT.U32.AND P0, PT, R7, 0x477fffff, PT ;  /* 0x477fffff0700780c */ /* 0x000fda0003f04070 */
        /* <DEDUP_REMOVED lines=10> */
.L_x_18314:
[----:B------:R-:W-:Y:S01]  /*5d20*/  IMAD.MOV.U32 R5, RZ, RZ, 0x7f ;  /* 0x0000007fff057424 */ /* 0x000fe200078e00ff */
[----:B------:R-:W-:-:S04]  /*5d30*/  ISETP.GT.U32.AND P0, PT, R7, 0x7f800000, PT ;  /* 0x7f8000000700780c */ /* 0x000fc80003f04070 */
[----:B------:R-:W-:-:S05]  /*5d40*/  SEL R5, R5, 0x7c, P0 ;  /* 0x0000007c05057807 */ /* 0x000fca0000000000 */
[----:B------:R2:W-:Y:S01]  /*5d50*/  STG.E.U8 desc[UR36][R2.64], R5 ;  /* 0x0000000502007986 */ /* 0x0005e2000c101124 */
[----:B------:R-:W-:Y:S05]  /*5d60*/  BRA `(.L_x_18289) ;  /* 0x00000000000c7947 */ /* 0x000fea0003800000 */
.L_x_18308:
[----:B------:R-:W-:-:S04]  /*5d70*/  I2FP.F32.U32 R0, R4 ;  /* 0x0000000400007245 */ /* 0x000fc80000201000 */
[----:B------:R-:W-:-:S05]  /*5d80*/  F2FP.BF16.F32.PACK_AB R0, RZ, R0 ;  /* 0x00000000ff00723e */ /* 0x000fca00000010ff */
[----:B------:R0:W-:Y:S02]  /*5d90*/  STG.E.U16 desc[UR36][R2.64], R0 ;  /* 0x0000000002007986 */ /* 0x0001e4000c101524 */
.L_x_18289:
[----:B------:R-:W-:Y:S05]  /*5da0*/  BSYNC.RECONVERGENT B6 ;  /* 0x0000000000067941 */ /* 0x000fea0003800200 */
.L_x_18283:
[----:B------:R-:W-:-:S07]  /*5db0*/  VIADD R17, R17, 0x80 ;  /* 0x0000008011117836 */ /* 0x000fce0000000000 */
.L_x_18248:
[----:B------:R-:W-:Y:S05]  /*5dc0*/  BSYNC.RECONVERGENT B7 ;  /* 0x0000000000077941 */ /* 0x000fea0003800200 */
.L_x_18247:
        /* <DEDUP_REMOVED lines=307> */
.L_x_18317:
        /* <DEDUP_REMOVED lines=16> */
.L_x_18321:
[----:B------:R0:W5:Y:S01]  /*7200*/  LDG.E.U8 R0, desc[UR36][R2.64] ;  /* 0x0000002402007981 */ /* 0x000162000c1e1100 */
[----:B------:R-:W-:Y:S05]  /*7210*/  BRA `(.L_x_18323) ;  /* 0x0000000c002c7947 */ /* 0x000fea0003800000 */
.L_x_18320:
        /* <DEDUP_REMOVED lines=8> */
.L_x_18325:
[----:B------:R3:W5:Y:S01]  /*72a0*/  LDG.E R0, desc[UR36][R2.64] ;  /* 0x0000002402007981 */ /* 0x000762000c1e1900 */
[----:B------:R-:W-:Y:S05]  /*72b0*/  BRA `(.L_x_18323) ;  /* 0x0000000c00047947 */ /* 0x000fea0003800000 */
.L_x_18324:
[----:B------:R2:W5:Y:S01]  /*72c0*/  LDG.E.S16 R0, desc[UR36][R2.64] ;  /* 0x0000002402007981 */ /* 0x000562000c1e1700 */
[----:B------:R-:W-:Y:S05]  /*72d0*/  BRA `(.L_x_18323) ;  /* 0x0000000800fc7947 */ /* 0x000fea0003800000 */
.L_x_18319:
        /* <DEDUP_REMOVED lines=9> */
.L_x_18327:
[----:B------:R-:W2:Y:S02]  /*7370*/  LDG.E.U16 R2, desc[UR36][R2.64] ;  /* 0x0000002402027981 */ /* 0x000ea4000c1e1500 */
[----:B--2---:R-:W-:-:S06]  /*7380*/  HADD2.F32 R0, -RZ, R2.H0_H0 ;  /* 0x20000002ff007230 */ /* 0x004fcc0000004100 */
[----:B------:R-:W0:Y:S01]  /*7390*/  F2I.FTZ.TRUNC.NTZ R0, R0 ;  /* 0x0000000000007305 */ /* 0x000e22000021f100 */
[----:B------:R-:W-:Y:S05]  /*73a0*/  BRA `(.L_x_18323) ;  /* 0x0000000800c87947 */ /* 0x000fea0003800000 */
.L_x_18326:
        /* <DEDUP_REMOVED lines=9> */
.L_x_18329:
[----:B------:R-:W2:Y:S02]  /*7440*/  LDG.E.U16 R2, desc[UR36][R2.64] ;  /* 0x0000002402027981 */ /* 0x000ea4000c1e1500 */
[----:B--2---:R-:W-:-:S06]  /*7450*/  HADD2.F32 R0, -RZ, R2.H0_H0 ;  /* 0x20000002ff007230 */ /* 0x004fcc0000004100 */
[----:B------:R-:W0:Y:S01]  /*7460*/  F2I.FTZ.TRUNC.NTZ R0, R0 ;  /* 0x0000000000007305 */ /* 0x000e22000021f100 */
[----:B------:R-:W-:Y:S05]  /*7470*/  BRA `(.L_x_18323) ;  /* 0x0000000800947947 */ /* 0x000fea0003800000 */
.L_x_18328:
[----:B------:R-:W2:Y:S02]  /*7480*/  LDG.E.64 R2, desc[UR36][R2.64] ;  /* 0x0000002402027981 */ /* 0x000ea4000c1e1b00 */
[----:B--2---:R0:W1:Y:S02]  /*7490*/  F2I.F64.TRUNC R0, R2 ;  /* 0x0000000200007311 */ /* 0x004064000030d100 */
[----:B01----:R-:W-:Y:S05]  /*74a0*/  BRA `(.L_x_18323) ;  /* 0x0000000800887947 */ /* 0x003fea0003800000 */
.L_x_18318:
        /* <DEDUP_REMOVED lines=12> */
.L_x_18332:
[----:B------:R-:W2:Y:S02]  /*7570*/  LDG.E.64 R2, desc[UR36][R2.64] ;  /* 0x0000002402027981 */ /* 0x000ea4000c1e1b00 */
[----:B--2---:R0:W1:Y:S02]  /*7580*/  F2I.F64.TRUNC R0, R2 ;  /* 0x0000000200007311 */ /* 0x004064000030d100 */
[----:B01----:R-:W-:Y:S05]  /*7590*/  BRA `(.L_x_18323) ;  /* 0x00000008004c7947 */ /* 0x003fea0003800000 */
.L_x_18331:
        /* <DEDUP_REMOVED lines=26> */
.L_x_18334:
        /* <DEDUP_REMOVED lines=13> */
.L_x_18333:
[----:B------:R-:W2:Y:S02]  /*7810*/  LDG.E.U16 R0, desc[UR36][R2.64] ;  /* 0x0000002402007981 */ /* 0x000ea4000c1e1500 */
[----:B--2---:R-:W-:-:S06]  /*7820*/  IMAD.U32 R0, R0, 0x10000, RZ ;  /* 0x0001000000007824 */ /* 0x004fcc00078e00ff */
[----:B------:R-:W0:Y:S01]  /*7830*/  F2I.FTZ.TRUNC.NTZ R0, R0 ;  /* 0x0000000000007305 */ /* 0x000e22000021f100 */
[----:B------:R-:W-:Y:S05]  /*7840*/  BRA `(.L_x_18323) ;  /* 0x0000000400a07947 */ /* 0x000fea0003800000 */
.L_x_18330:
        /* <DEDUP_REMOVED lines=10> */
.L_x_18337:
        /* <DEDUP_REMOVED lines=21> */
.L_x_18341:
[----:B------:R-:W-:Y:S05]  /*7a40*/  BSYNC.RECONVERGENT B1 ;  /* 0x0000000000017941 */ /* 0x000fea0003800200 */
.L_x_18340:
[----:B------:R-:W-:Y:S01]  /*7a50*/  IMAD.SHL.U32 R0, R0, 0x100000, RZ ;  /* 0x0010000000007824 */ /* 0x000fe200078e00ff */
[----:B------:R-:W-:-:S04]  /*7a60*/  LEA R2, R2, 0x3b800000, 0x17 ;  /* 0x3b80000002027811 */ /* 0x000fc800078eb8ff */
[----:B------:R-:W-:-:S07]  /*7a70*/  LOP3.LUT R0, R2, R0, R7, 0xfe, !PT ;  /* 0x0000000002007212 */ /* 0x000fce00078efe07 */
.L_x_18339:
[----:B------:R-:W-:Y:S05]  /*7a80*/  BSYNC.RECONVERGENT B0 ;  /* 0x0000000000007941 */ /* 0x000fea0003800200 */
.L_x_18338:
[----:B------:R-:W0:Y:S01]  /*7a90*/  F2I.FTZ.TRUNC.NTZ R0, R0 ;  /* 0x0000000000007305 */ /* 0x000e22000021f100 */
[----:B------:R-:W-:Y:S05]  /*7aa0*/  BRA `(.L_x_18323) ;  /* 0x0000000400087947 */ /* 0x000fea0003800000 */
.L_x_18336:
        /* <DEDUP_REMOVED lines=21> */
.L_x_18345:
[----:B------:R-:W-:Y:S05]  /*7c00*/  BSYNC.RECONVERGENT B1 ;  /* 0x0000000000017941 */ /* 0x000fea0003800200 */
.L_x_18344:
[----:B------:R-:W-:Y:S02]  /*7c10*/  SHF.L.U32 R0, R0, 0x15, RZ ;  /* 0x0000001500007819 */ /* 0x000fe400000006ff */
[----:B------:R-:W-:-:S04]  /*7c20*/  LEA R2, R2, 0x37800000, 0x17 ;  /* 0x3780000002027811 */ /* 0x000fc800078eb8ff */
[----:B------:R-:W-:-:S07]  /*7c30*/  LOP3.LUT R0, R2, R0, R7, 0xfe, !PT ;  /* 0x0000000002007212 */ /* 0x000fce00078efe07 */
.L_x_18343:
[----:B------:R-:W-:Y:S05]  /*7c40*/  BSYNC.RECONVERGENT B0 ;  /* 0x0000000000007941 */ /* 0x000fea0003800200 */
.L_x_18342:
[----:B------:R-:W0:Y:S01]  /*7c50*/  F2I.FTZ.TRUNC.NTZ R0, R0 ;  /* 0x0000000000007305 */ /* 0x000e22000021f100 */
[----:B------:R-:W-:Y:S05]  /*7c60*/  BRA `(.L_x_18323) ;  /* 0x0000000000987947 */ /* 0x000fea0003800000 */
.L_x_18335:
        /* <DEDUP_REMOVED lines=14> */
.L_x_18349:
[----:B------:R-:W-:Y:S05]  /*7d50*/  BSYNC.RECONVERGENT B0 ;  /* 0x0000000000007941 */ /* 0x000fea0003800200 */
.L_x_18348:
[----:B------:R-:W0:Y:S01]  /*7d60*/  F2I.FTZ.TRUNC.NTZ R0, R0 ;  /* 0x0000000000007305 */ /* 0x000e22000021f100 */
[----:B------:R-:W-:Y:S05]  /*7d70*/  BRA `(.L_x_18323) ;  /* 0x0000000000547947 */ /* 0x000fea0003800000 */
.L_x_18322:
        /* <DEDUP_REMOVED lines=16> */
.L_x_18350:
[----:B------:R-:W-:Y:S01]  /*7e80*/  IMAD.MOV.U32 R0, RZ, RZ, RZ ;  /* 0x000000ffff007224 */ /* 0x000fe200078e00ff */
[----:B------:R-:W-:Y:S06]  /*7e90*/  BRA `(.L_x_18323) ;  /* 0x00000000000c7947 */ /* 0x000fec0003800000 */
.L_x_18347:
[----:B------:R0:W5:Y:S01]  /*7ea0*/  LDG.E R0, desc[UR36][R2.64] ;  /* 0x0000002402007981 */ /* 0x000162000c1e1900 */
[----:B------:R-:W-:Y:S05]  /*7eb0*/  BRA `(.L_x_18323) ;  /* 0x0000000000047947 */ /* 0x000fea0003800000 */
.L_x_18346:
[----:B------:R0:W5:Y:S02]  /*7ec0*/  LDG.E R0, desc[UR36][R2.64] ;  /* 0x0000002402007981 */ /* 0x000164000c1e1900 */
.L_x_18323:
[----:B------:R-:W1:Y:S01]  /*7ed0*/  LDCU.64 UR6, c[0x0][0x580] ;  /* 0x0000b000ff0677ac */ /* 0x000e620008000a00 */
[----:B------:R-:W-:Y:S01]  /*7ee0*/  BSSY.RECONVERGENT B6, `(.L_x_18351) ;  /* 0x00000d4000067945 */ /* 0x000fe20003800200 */
[----:B0----5:R-:W-:Y:S01]  /*7ef0*/  IMAD R4, R0, R0, RZ ;  /* 0x0000000000047224 */ /* 0x021fe200078e02ff */
        /* <DEDUP_REMOVED lines=15> */
.L_x_18355:
[----:B------:R0:W-:Y:S01]  /*7ff0*/  STG.E.U8 desc[UR36][R2.64], R4 ;  /* 0x0000000402007986 */ /* 0x0001e2000c101124 */
[----:B------:R-:W-:Y:S05]  /*8000*/  BRA `(.L_x_18357) ;  /* 0x0000000c00047947 */ /* 0x000fea0003800000 */
.L_x_18354:
        /* <DEDUP_REMOVED lines=9> */
.L_x_18359:
[----:B------:R0:W-:Y:S01]  /*80a0*/  STG.E desc[UR36][R2.64], R4 ;  /* 0x0000000402007986 */ /* 0x0001e2000c101924 */
[----:B------:R-:W-:Y:S05]  /*80b0*/  BRA `(.L_x_18357) ;  /* 0x0000000800d87947 */ /* 0x000fea0003800000 */
.L_x_18358:
[----:B------:R0:W-:Y:S01]  /*80c0*/  STG.E.U16 desc[UR36][R2.64], R4 ;  /* 0x0000000402007986 */ /* 0x0001e2000c101524 */
[----:B------:R-:W-:Y:S05]  /*80d0*/  BRA `(.L_x_18357) ;  /* 0x0000000800d07947 */ /* 0x000fea0003800000 */
.L_x_18353:
        /* <DEDUP_REMOVED lines=9> */
.L_x_18361:
[----:B------:R-:W-:-:S04]  /*8170*/  I2FP.F32.U32 R0, R4 ;  /* 0x0000000400007245 */ /* 0x000fc80000201000 */
[----:B------:R-:W-:-:S05]  /*8180*/  F2FP.F16.F32.PACK_AB R0, RZ, R0 ;  /* 0x00000000ff00723e */ /* 0x000fca00000000ff */
[----:B------:R0:W-:Y:S01]  /*8190*/  STG.E.U16 desc[UR36][R2.64], R0 ;  /* 0x0000000002007986 */ /* 0x0001e2000c101524 */
[----:B------:R-:W-:Y:S05]  /*81a0*/  BRA `(.L_x_18357) ;  /* 0x00000008009c7947 */ /* 0x000fea0003800000 */
.L_x_18360:
[----:B------:R-:W-:-:S09]  /*81b0*/  UISETP.NE.AND UP0, UPT, UR4, 0x7, UPT ;  /* 0x000000070400788c */ /* 0x000fd2000bf05270 */
[----:B------:R-:W-:Y:S05]  /*81c0*/  BRA.U !UP0, `(.L_x_18362) ;  /* 0x0000000108347547 */ /* 0x000fea000b800000 */
[----:B------:R-:W-:-:S09]  /*81d0*/  UISETP.NE.AND UP0, UPT, UR4, 0x8, UPT ;  /* 0x000000080400788c */ /* 0x000fd2000bf05270 */
[----:B------:R-:W-:Y:S05]  /*81e0*/  BRA.U !UP0, `(.L_x_18363) ;  /* 0x0000000108187547 */ /* 0x000fea000b800000 */
[----:B------:R-:W-:-:S09]  /*81f0*/  UISETP.NE.AND UP0, UPT, UR4, 0x9, UPT ;  /* 0x000000090400788c */ /* 0x000fd2000bf05270 */
[----:B------:R-:W-:Y:S05]  /*8200*/  BRA.U UP0, `(.L_x_18356) ;  /* 0x0000000500b87547 */ /* 0x000fea000b800000 */
[----:B------:R-:W-:Y:S01]  /*8210*/  I2FP.F32.U32 R4, R4 ;  /* 0x0000000400047245 */ /* 0x000fe20000201000 */
[----:B------:R-:W-:-:S05]  /*8220*/  HFMA2 R5, -RZ, RZ, 0, 0 ;  /* 0x00000000ff057431 */ /* 0x000fca00000001ff */
[----:B------:R0:W-:Y:S01]  /*8230*/  STG.E.64 desc[UR36][R2.64], R4 ;  /* 0x0000000402007986 */ /* 0x0001e2000c101b24 */
[----:B------:R-:W-:Y:S05]  /*8240*/  BRA `(.L_x_18357) ;  /* 0x0000000800747947 */ /* 0x000fea0003800000 */
.L_x_18363:
[----:B------:R-:W-:-:S04]  /*8250*/  I2FP.F32.U32 R4, R4 ;  /* 0x0000000400047245 */ /* 0x000fc80000201000 */
[----:B------:R-:W-:-:S04]  /*8260*/  F2FP.F16.F32.PACK_AB R5, RZ, R4 ;  /* 0x00000004ff05723e */ /* 0x000fc800000000ff */
[----:B------:R-:W-:-:S05]  /*8270*/  PRMT R5, R5, 0x5410, RZ ;  /* 0x0000541005057816 */ /* 0x000fca00000000ff */
[----:B------:R0:W-:Y:S01]  /*8280*/  STG.E desc[UR36][R2.64], R5 ;  /* 0x0000000502007986 */ /* 0x0001e2000c101924 */
[----:B------:R-:W-:Y:S05]  /*8290*/  BRA `(.L_x_18357) ;  /* 0x0000000800607947 */ /* 0x000fea0003800000 */
.L_x_18362:
[----:B------:R-:W0:Y:S02]  /*82a0*/  I2F.F64.U32 R4, R4 ;  /* 0x0000000400047312 */ /* 0x000e240000201800 */
[----:B0-----:R0:W-:Y:S01]  /*82b0*/  STG.E.64 desc[UR36][R2.64], R4 ;  /* 0x0000000402007986 */ /* 0x0011e2000c101b24 */
[----:B------:R-:W-:Y:S05]  /*82c0*/  BRA `(.L_x_18357) ;  /* 0x0000000800547947 */ /* 0x000fea0003800000 */
.L_x_18352:
        /* <DEDUP_REMOVED lines=12> */
.L_x_18367:
        /* <DEDUP_REMOVED lines=17> */
.L_x_18369:
[----:B------:R-:W-:Y:S05]  /*84a0*/  BSYNC.RECONVERGENT B0 ;  /* 0x0000000000007941 */ /* 0x000fea0003800200 */
.L_x_18368:
[----:B------:R0:W-:Y:S01]  /*84b0*/  STG.E.U8 desc[UR36][R2.64], R0 ;  /* 0x0000000002007986 */ /* 0x0001e2000c101124 */
[----:B------:R-:W-:Y:S05]  /*84c0*/  BRA `(.L_x_18357) ;  /* 0x0000000400d47947 */ /* 0x000fea0003800000 */
.L_x_18366:
        /* <DEDUP_REMOVED lines=17> */
.L_x_18371:
[----:B------:R-:W-:Y:S05]  /*85e0*/  BSYNC.RECONVERGENT B0 ;  /* 0x0000000000007941 */ /* 0x000fea0003800200 */
.L_x_18370:
[----:B------:R0:W-:Y:S01]  /*85f0*/  STG.E.U8 desc[UR36][R2.64], R0 ;  /* 0x0000000002007986 */ /* 0x0001e2000c101124 */
[----:B------:R-:W-:Y:S05]  /*8600*/  BRA `(.L_x_18357) ;  /* 0x0000000400847947 */ /* 0x000fea0003800000 */
.L_x_18365:
        /* <DEDUP_REMOVED lines=21> */
.L_x_18373:
[----:B------:R-:W-:-:S05]  /*8760*/  IMAD.MOV.U32 R5, RZ, RZ, RZ ;  /* 0x000000ffff057224 */ /* 0x000fca00078e00ff */
[----:B------:R0:W-:Y:S01]  /*8770*/  STG.E.64 desc[UR36][R2.64], R4 ;  /* 0x0000000402007986 */ /* 0x0001e2000c101b24 */
[----:B------:R-:W-:Y:S05]  /*8780*/  BRA `(.L_x_18357) ;  /* 0x0000000400247947 */ /* 0x000fea0003800000 */
.L_x_18372:
[----:B------:R0:W-:Y:S01]  /*8790*/  STG.E desc[UR36][R2.64], R4 ;  /* 0x0000000402007986 */ /* 0x0001e2000c101924 */
[----:B------:R-:W-:Y:S05]  /*87a0*/  BRA `(.L_x_18357) ;  /* 0x00000004001c7947 */ /* 0x000fea0003800000 */
.L_x_18364:
        /* <DEDUP_REMOVED lines=10> */
.L_x_18375:
[----:B------:R-:W-:Y:S01]  /*8850*/  CS2R R6, SRZ ;  /* 0x0000000000067805 */ /* 0x000fe2000001ff00 */
[----:B------:R-:W0:Y:S04]  /*8860*/  I2F.F64.U32 R4, R4 ;  /* 0x0000000400047312 */ /* 0x000e280000201800 */
[----:B0-----:R4:W-:Y:S01]  /*8870*/  STG.E.128 desc[UR36][R2.64], R4 ;  /* 0x0000000402007986 */ /* 0x0019e2000c101d24 */
[----:B------:R-:W-:Y:S05]  /*8880*/  BRA `(.L_x_18357) ;  /* 0x0000000000e47947 */ /* 0x000fea0003800000 */
.L_x_18374:
[----:B------:R-:W-:-:S09]  /*8890*/  UISETP.NE.AND UP0, UPT, UR4, 0xf, UPT ;  /* 0x0000000f0400788c */ /* 0x000fd2000bf05270 */
[----:B------:R-:W-:Y:S05]  /*88a0*/  BRA.U !UP0, `(.L_x_18376) ;  /* 0x0000000108d07547 */ /* 0x000fea000b800000 */
[----:B------:R-:W-:-:S09]  /*88b0*/  UISETP.NE.AND UP0, UPT, UR4, 0x17, UPT ;  /* 0x000000170400788c */ /* 0x000fd2000bf05270 */
[----:B------:R-:W-:Y:S05]  /*88c0*/  BRA.U !UP0, `(.L_x_18377) ;  /* 0x0000000108847547 */ /* 0x000fea000b800000 */
[----:B------:R-:W-:-:S09]  /*88d0*/  UISETP.NE.AND UP0, UPT, UR4, 0x18, UPT ;  /* 0x000000180400788c */ /* 0x000fd2000bf05270 */
[----:B------:R-:W-:Y:S05]  /*88e0*/  BRA.U !UP0, `(.L_x_18378) ;  /* 0x0000000108447547 */ /* 0x000fea000b800000 */
.L_x_18356:
        /* <DEDUP_REMOVED lines=16> */
.L_x_18379:
[----:B------:R-:W-:Y:S05]  /*89f0*/  BRA `(.L_x_18357) ;  /* 0x0000000000887947 */ /* 0x000fea0003800000 */
.L_x_18378:
        /* <DEDUP_REMOVED lines=11> */
.L_x_18381:
[----:B------:R-:W-:Y:S05]  /*8ab0*/  BSYNC.RECONVERGENT B0 ;  /* 0x0000000000007941 */ /* 0x000fea0003800200 */
.L_x_18380:
[----:B------:R3:W-:Y:S01]  /*8ac0*/  STG.E.U8 desc[UR36][R2.64], R5 ;  /* 0x0000000502007986 */ /* 0x0007e2000c101124 */
[----:B------:R-:W-:Y:S05]  /*8ad0*/  BRA `(.L_x_18357) ;  /* 0x0000000000507947 */ /* 0x000fea0003800000 */
.L_x_18377:
        /* <DEDUP_REMOVED lines=12> */
.L_x_18382:
[----:B------:R-:W-:Y:S01]  /*8ba0*/  HFMA2 R5, -RZ, RZ, 0, 7.569789886474609375e-06 ;  /* 0x0000007fff057431 */ /* 0x000fe200000001ff */
[----:B------:R-:W-:-:S04]  /*8bb0*/  ISETP.GT.U32.AND P0, PT, R7, 0x7f800000, PT ;  /* 0x7f8000000700780c */ /* 0x000fc80003f04070 */
[----:B------:R-:W-:-:S05]  /*8bc0*/  SEL R5, R5, 0x7c, P0 ;  /* 0x0000007c05057807 */ /* 0x000fca0000000000 */
[----:B------:R2:W-:Y:S01]  /*8bd0*/  STG.E.U8 desc[UR36][R2.64], R5 ;  /* 0x0000000502007986 */ /* 0x0005e2000c101124 */
[----:B------:R-:W-:Y:S05]  /*8be0*/  BRA `(.L_x_18357) ;  /* 0x00000000000c7947 */ /* 0x000fea0003800000 */
.L_x_18376:
[----:B------:R-:W-:-:S04]  /*8bf0*/  I2FP.F32.U32 R0, R4 ;  /* 0x0000000400007245 */ /* 0x000fc80000201000 */
[----:B------:R-:W-:-:S05]  /*8c00*/  F2FP.BF16.F32.PACK_AB R0, RZ, R0 ;  /* 0x00000000ff00723e */ /* 0x000fca00000010ff */
[----:B------:R0:W-:Y:S02]  /*8c10*/  STG.E.U16 desc[UR36][R2.64], R0 ;  /* 0x0000000002007986 */ /* 0x0001e4000c101524 */
.L_x_18357:
[----:B------:R-:W-:Y:S05]  /*8c20*/  BSYNC.RECONVERGENT B6 ;  /* 0x0000000000067941 */ /* 0x000fea0003800200 */
.L_x_18351:
[----:B------:R-:W-:-:S07]  /*8c30*/  VIADD R17, R17, 0x80 ;  /* 0x0000008011117836 */ /* 0x000fce0000000000 */
.L_x_18316:
[----:B------:R-:W-:Y:S05]  /*8c40*/  BSYNC.RECONVERGENT B7 ;  /* 0x0000000000077941 */ /* 0x000fea0003800200 */
.L_x_18315:
        /* <DEDUP_REMOVED lines=306> */
.L_x_18383:
        /* <DEDUP_REMOVED lines=18> */
.L_x_18387:
[----:B------:R4:W5:Y:S01]  /*a090*/  LDG.E.U8 R0, desc[UR36][R2.64] ;  /* 0x0000002402007981 */ /* 0x000962000c1e1100 */
[----:B------:R-:W-:Y:S05]  /*a0a0*/  BRA `(.L_x_18389) ;  /* 0x0000000c002c7947 */ /* 0x000fea0003800000 */
.L_x_18386:
        /* <DEDUP_REMOVED lines=8> */
.L_x_18391:
[----:B------:R2:W5:Y:S01]  /*a130*/  LDG.E R0, desc[UR36][R2.64] ;  /* 0x0000002402007981 */ /* 0x000562000c1e1900 */
[----:B------:R-:W-:Y:S05]  /*a140*/  BRA `(.L_x_18389) ;  /* 0x0000000c00047947 */ /* 0x000fea0003800000 */
.L_x_18390:
[----:B------:R0:W5:Y:S01]  /*a150*/  LDG.E.S16 R0, desc[UR36][R2.64] ;  /* 0x0000002402007981 */ /* 0x000162000c1e1700 */
[----:B------:R-:W-:Y:S05]  /*a160*/  BRA `(.L_x_18389) ;  /* 0x0000000800fc7947 */ /* 0x000fea0003800000 */
.L_x_18385:
        /* <DEDUP_REMOVED lines=9> */
.L_x_18393:
[----:B------:R-:W2:Y:S02]  /*a200*/  LDG.E.U16 R2, desc[UR36][R2.64] ;  /* 0x0000002402027981 */ /* 0x000ea4000c1e1500 */
[----:B--2---:R-:W-:-:S06]  /*a210*/  HADD2.F32 R0, -RZ, R2.H0_H0 ;  /* 0x20000002ff007230 */ /* 0x004fcc0000004100 */
[----:B------:R-:W0:Y:S01]  /*a220*/  F2I.FTZ.TRUNC.NTZ R0, R0 ;  /* 0x0000000000007305 */ /* 0x000e22000021f100 */
[----:B------:R-:W-:Y:S05]  /*a230*/  BRA `(.L_x_18389) ;  /* 0x0000000800c87947 */ /* 0x000fea0003800000 */
.L_x_18392:
        /* <DEDUP_REMOVED lines=9> */
.L_x_18395:
[----:B------:R-:W2:Y:S02]  /*a2d0*/  LDG.E.U16 R2, desc[UR36][R2.64] ;  /* 0x0000002402027981 */ /* 0x000ea4000c1e1500 */
[----:B--2---:R-:W-:-:S06]  /*a2e0*/  HADD2.F32 R0, -RZ, R2.H0_H0 ;  /* 0x20000002ff007230 */ /* 0x004fcc0000004100 */
[----:B------:R-:W0:Y:S01]  /*a2f0*/  F2I.FTZ.TRUNC.NTZ R0, R0 ;  /* 0x0000000000007305 */ /* 0x000e22000021f100 */
[----:B------:R-:W-:Y:S05]  /*a300*/  BRA `(.L_x_18389) ;  /* 0x0000000800947947 */ /* 0x000fea0003800000 */
.L_x_18394:
[----:B------:R-:W2:Y:S02]  /*a310*/  LDG.E.64 R2, desc[UR36][R2.64] ;  /* 0x0000002402027981 */ /* 0x000ea4000c1e1b00 */
[----:B--2---:R0:W1:Y:S02]  /*a320*/  F2I.F64.TRUNC R0, R2 ;  /* 0x0000000200007311 */ /* 0x004064000030d100 */
[----:B01----:R-:W-:Y:S05]  /*a330*/  BRA `(.L_x_18389) ;  /* 0x0000000800887947 */ /* 0x003fea0003800000 */
.L_x_18384:
        /* <DEDUP_REMOVED lines=12> */
.L_x_18398:
[----:B------:R-:W2:Y:S02]  /*a400*/  LDG.E.64 R2, desc[UR36][R2.64] ;  /* 0x0000002402027981 */ /* 0x000ea4000c1e1b00 */
[----:B--2---:R0:W1:Y:S02]  /*a410*/  F2I.F64.TRUNC R0, R2 ;  /* 0x0000000200007311 */ /* 0x004064000030d100 */
[----:B01----:R-:W-:Y:S05]  /*a420*/  BRA `(.L_x_18389) ;  /* 0x00000008004c7947 */ /* 0x003fea0003800000 */
.L_x_18397:
        /* <DEDUP_REMOVED lines=26> */
.L_x_18400:
        /* <DEDUP_REMOVED lines=13> */
.L_x_18399:
[----:B------:R-:W2:Y:S02]  /*a6a0*/  LDG.E.U16 R0, desc[UR36][R2.64] ;  /* 0x0000002402007981 */ /* 0x000ea4000c1e1500 */
[----:B--2---:R-:W-:-:S06]  /*a6b0*/  IMAD.U32 R0, R0, 0x10000, RZ ;  /* 0x0001000000007824 */ /* 0x004fcc00078e00ff */
[----:B------:R-:W0:Y:S01]  /*a6c0*/  F2I.FTZ.TRUNC.NTZ R0, R0 ;  /* 0x0000000000007305 */ /* 0x000e22000021f100 */
[----:B------:R-:W-:Y:S05]  /*a6d0*/  BRA `(.L_x_18389) ;  /* 0x0000000400a07947 */ /* 0x000fea0003800000 */
.L_x_18396:
        /* <DEDUP_REMOVED lines=10> */
.L_x_18403:
        /* <DEDUP_REMOVED lines=21> */
.L_x_18407:
[----:B------:R-:W-:Y:S05]  /*a8d0*/  BSYNC.RECONVERGENT B1 ;  /* 0x0000000000017941 */ /* 0x000fea0003800200 */
.L_x_18406:
[----:B------:R-:W-:Y:S02]  /*a8e0*/  SHF.L.U32 R0, R0, 0x14, RZ ;  /* 0x0000001400007819 */ /* 0x000fe400000006ff */
[----:B------:R-:W-:-:S04]  /*a8f0*/  LEA R2, R2, 0x3b800000, 0x17 ;  /* 0x3b80000002027811 */ /* 0x000fc800078eb8ff */
[----:B------:R-:W-:-:S07]  /*a900*/  LOP3.LUT R0, R2, R0, R7, 0xfe, !PT ;  /* 0x0000000002007212 */ /* 0x000fce00078efe07 */
.L_x_18405:
[----:B------:R-:W-:Y:S05]  /*a910*/  BSYNC.RECONVERGENT B0 ;  /* 0x0000000000007941 */ /* 0x000fea0003800200 */
.L_x_18404:
[----:B------:R-:W0:Y:S01]  /*a920*/  F2I.FTZ.TRUNC.NTZ R0, R0 ;  /* 0x0000000000007305 */ /* 0x000e22000021f100 */
[----:B------:R-:W-:Y:S05]  /*a930*/  BRA `(.L_x_18389) ;  /* 0x0000000400087947 */ /* 0x000fea0003800000 */
.L_x_18402:
        /* <DEDUP_REMOVED lines=21> */
.L_x_18411:
[----:B------:R-:W-:Y:S05]  /*aa90*/  BSYNC.RECONVERGENT B1 ;  /* 0x0000000000017941 */ /* 0x000fea0003800200 */
.L_x_18410:
[----:B------:R-:W-:Y:S01]  /*aaa0*/  IMAD.SHL.U32 R0, R0, 0x200000, RZ ;  /* 0x0020000000007824 */ /* 0x000fe200078e00ff */
[----:B------:R-:W-:-:S04]  /*aab0*/  LEA R2, R2, 0x37800000, 0x17 ;  /* 0x3780000002027811 */ /* 0x000fc800078eb8ff */
[----:B------:R-:W-:-:S07]  /*aac0*/  LOP3.LUT R0, R2, R0, R7, 0xfe, !PT ;  /* 0x0000000002007212 */ /* 0x000fce00078efe07 */
.L_x_18409:
[----:B------:R-:W-:Y:S05]  /*aad0*/  BSYNC.RECONVERGENT B0 ;  /* 0x0000000000007941 */ /* 0x000fea0003800200 */
.L_x_18408:
[----:B------:R-:W0:Y:S01]  /*aae0*/  F2I.FTZ.TRUNC.NTZ R0, R0 ;  /* 0x0000000000007305 */ /* 0x000e22000021f100 */
[----:B------:R-:W-:Y:S05]  /*aaf0*/  BRA `(.L_x_18389) ;  /* 0x0000000000987947 */ /* 0x000fea0003800000 */
.L_x_18401:
        /* <DEDUP_REMOVED lines=14> */
.L_x_18415:
[----:B------:R-:W-:Y:S05]  /*abe0*/  BSYNC.RECONVERGENT B0 ;  /* 0x0000000000007941 */ /* 0x000fea0003800200 */
.L_x_18414:
[----:B------:R-:W0:Y:S01]  /*abf0*/  F2I.FTZ.TRUNC.NTZ R0, R0 ;  /* 0x0000000000007305 */ /* 0x000e22000021f100 */
[----:B------:R-:W-:Y:S05]  /*ac00*/  BRA `(.L_x_18389) ;  /* 0x0000000000547947 */ /* 0x000fea0003800000 */
.L_x_18388:
        /* <DEDUP_REMOVED lines=16> */
.L_x_18416:
[----:B------:R-:W-:Y:S01]  /*ad10*/  MOV R0, RZ ;  /* 0x000000ff00007202 */ /* 0x000fe20000000f00 */
[----:B------:R-:W-:Y:S06]  /*ad20*/  BRA `(.L_x_18389) ;  /* 0x00000000000c7947 */ /* 0x000fec0003800000 */
.L_x_18413:
[----:B------:R0:W5:Y:S01]  /*ad30*/  LDG.E R0, desc[UR36][R2.64] ;  /* 0x0000002402007981 */ /* 0x000162000c1e1900 */
[----:B------:R-:W-:Y:S05]  /*ad40*/  BRA `(.L_x_18389) ;  /* 0x0000000000047947 */ /* 0x000fea0003800000 */
.L_x_18412:
[----:B------:R0:W5:Y:S02]  /*ad50*/  LDG.E R0, desc[UR36][R2.64] ;  /* 0x0000002402007981 */ /* 0x000164000c1e1900 */
.L_x_18389:
[----:B------:R-:W-:Y:S01]  /*ad60*/  UPRMT UR4, UR41, 0x9910, URZ ;  /* 0x0000991029047896 */ /* 0x000fe200080000ff */
[----:B012345:R-:W-:-:S03]  /*ad70*/  IMAD R2, R0, R0, RZ ;  /* 0x0000000000027224 */ /* 0x03ffc600078e02ff */
        /* <DEDUP_REMOVED lines=12> */
.L_x_18420:
[----:B------:R-:W-:Y:S01]  /*ae40*/  STG.E.U8 desc[UR36][R16.64], R2 ;  /* 0x0000000210007986 */ /* 0x000fe2000c101124 */
[----:B------:R-:W-:Y:S05]  /*ae50*/  EXIT ;  /* 0x000000000000794d */ /* 0x000fea0003800000 */
.L_x_18419:
        /* <DEDUP_REMOVED lines=9> */
.L_x_18423:
[----:B------:R-:W-:Y:S01]  /*aef0*/  STG.E desc[UR36][R16.64], R2 ;  /* 0x0000000210007986 */ /* 0x000fe2000c101924 */
[----:B------:R-:W-:Y:S05]  /*af00*/  EXIT ;  /* 0x000000000000794d */ /* 0x000fea0003800000 */
.L_x_18422:
[----:B------:R-:W-:Y:S01]  /*af10*/  STG.E.U16 desc[UR36][R16.64], R2 ;  /* 0x0000000210007986 */ /* 0x000fe2000c101524 */
[----:B------:R-:W-:Y:S05]  /*af20*/  EXIT ;  /* 0x000000000000794d */ /* 0x000fea0003800000 */
.L_x_18418:
[----:B------:R-:W-:-:S09]  /*af30*/  UISETP.GT.AND UP0, UPT, UR4, 0x6, UPT ;  /* 0x000000060400788c */ /* 0x000fd2000bf04270 */
[----:B------:R-:W-:Y:S05]  /*af40*/  BRA.U UP0, `(.L_x_18424) ;  /* 0x00000001002c7547 */ /* 0x000fea000b800000 */
[----:B------:R-:W-:-:S09]  /*af50*/  UISETP.NE.AND UP0, UPT, UR4, 0x5, UPT ;  /* 0x000000050400788c */ /* 0x000fd2000bf05270 */
[----:B------:R-:W-:Y:S05]  /*af60*/  BRA.U !UP0, `(.L_x_18425) ;  /* 0x0000000108147547 */ /* 0x000fea000b800000 */
[----:B------:R-:W-:-:S09]  /*af70*/  UISETP.NE.AND UP0, UPT, UR4, 0x6, UPT ;  /* 0x000000060400788c */ /* 0x000fd2000bf05270 */
[----:B------:R-:W-:Y:S05]  /*af80*/  BRA.U UP0, `(.L_x_18421) ;  /* 0x0000000500ec7547 */ /* 0x000fea000b800000 */
[----:B------:R-:W-:-:S05]  /*af90*/  I2FP.F32.U32 R3, R2 ;  /* 0x0000000200037245 */ /* 0x000fca0000201000 */
[----:B------:R-:W-:Y:S01]  /*afa0*/  STG.E desc[UR36][R16.64], R3 ;  /* 0x0000000310007986 */ /* 0x000fe2000c101924 */
[----:B------:R-:W-:Y:S05]  /*afb0*/  EXIT ;  /* 0x000000000000794d */ /* 0x000fea0003800000 */
.L_x_18425:
[----:B------:R-:W-:-:S04]  /*afc0*/  I2FP.F32.U32 R0, R2 ;  /* 0x0000000200007245 */ /* 0x000fc80000201000 */
[----:B------:R-:W-:-:S05]  /*afd0*/  F2FP.F16.F32.PACK_AB R0, RZ, R0 ;  /* 0x00000000ff00723e */ /* 0x000fca00000000ff */
[----:B------:R-:W-:Y:S01]  /*afe0*/  STG.E.U16 desc[UR36][R16.64], R0 ;  /* 0x0000000010007986 */ /* 0x000fe2000c101524 */
[----:B------:R-:W-:Y:S05]  /*aff0*/  EXIT ;  /* 0x000000000000794d */ /* 0x000fea0003800000 */
.L_x_18424:
        /* <DEDUP_REMOVED lines=8> */
[----:B------:R-:W-:Y:S01]  /*b080*/  STG.E.64 desc[UR36][R16.64], R2 ;  /* 0x0000000210007986 */ /* 0x000fe2000c101b24 */
[----:B------:R-:W-:Y:S05]  /*b090*/  EXIT ;  /* 0x000000000000794d */ /* 0x000fea0003800000 */
.L_x_18427:
[----:B------:R-:W-:-:S04]  /*b0a0*/  I2FP.F32.U32 R2, R2 ;  /* 0x0000000200027245 */ /* 0x000fc80000201000 */
[----:B------:R-:W-:-:S04]  /*b0b0*/  F2FP.F16.F32.PACK_AB R3, RZ, R2 ;  /* 0x00000002ff03723e */ /* 0x000fc800000000ff */
[----:B------:R-:W-:-:S05]  /*b0c0*/  PRMT R3, R3, 0x5410, RZ ;  /* 0x0000541003037816 */ /* 0x000fca00000000ff */
[----:B------:R-:W-:Y:S01]  /*b0d0*/  STG.E desc[UR36][R16.64], R3 ;  /* 0x0000000310007986 */ /* 0x000fe2000c101924 */
[----:B------:R-:W-:Y:S05]  /*b0e0*/  EXIT ;  /* 0x000000000000794d */ /* 0x000fea0003800000 */
.L_x_18426:
[----:B------:R-:W0:Y:S02]  /*b0f0*/  I2F.F64.U32 R2, R2 ;  /* 0x0000000200027312 */ /* 0x000e240000201800 */
[----:B0-----:R-:W-:Y:S01]  /*b100*/  STG.E.64 desc[UR36][R16.64], R2 ;  /* 0x0000000210007986 */ /* 0x001fe2000c101b24 */
[----:B------:R-:W-:Y:S05]  /*b110*/  EXIT ;  /* 0x000000000000794d */ /* 0x000fea0003800000 */
.L_x_18417:
        /* <DEDUP_REMOVED lines=12> */
.L_x_18431:
        /* <DEDUP_REMOVED lines=16> */
.L_x_18434:
[----:B------:R-:W-:-:S07]  /*b2e0*/  PRMT R8, R0, 0x7610, R8 ;  /* 0x0000761000087816 */ /* 0x000fce0000000008 */
.L_x_18433:
[----:B------:R-:W-:Y:S05]  /*b2f0*/  BSYNC.RECONVERGENT B0 ;  /* 0x0000000000007941 */ /* 0x000fea0003800200 */
.L_x_18432:
[----:B------:R-:W-:Y:S01]  /*b300*/  STG.E.U8 desc[UR36][R16.64], R8 ;  /* 0x0000000810007986 */ /* 0x000fe2000c101124 */
[----:B------:R-:W-:Y:S05]  /*b310*/  EXIT ;  /* 0x000000000000794d */ /* 0x000fea0003800000 */
.L_x_18430:
        /* <DEDUP_REMOVED lines=16> */
.L_x_18437:
[----:B------:R-:W-:-:S07]  /*b420*/  PRMT R8, R0, 0x7610, R8 ;  /* 0x0000761000087816 */ /* 0x000fce0000000008 */
.L_x_18436:
[----:B------:R-:W-:Y:S05]  /*b430*/  BSYNC.RECONVERGENT B0 ;  /* 0x0000000000007941 */ /* 0x000fea0003800200 */
.L_x_18435:
[----:B------:R-:W-:Y:S01]  /*b440*/  STG.E.U8 desc[UR36][R16.64], R8 ;  /* 0x0000000810007986 */ /* 0x000fe2000c101124 */
[----:B------:R-:W-:Y:S05]  /*b450*/  EXIT ;  /* 0x000000000000794d */ /* 0x000fea0003800000 */
.L_x_18429:
        /* <DEDUP_REMOVED lines=19> */
[----:B------:R-:W-:Y:S01]  /*b590*/  STG.E.U8 desc[UR36][R16.64], R3 ;  /* 0x0000000310007986 */ /* 0x000fe2000c101124 */
[----:B------:R-:W-:Y:S05]  /*b5a0*/  EXIT ;  /* 0x000000000000794d */ /* 0x000fea0003800000 */
.L_x_18439:
[----:B------:R-:W-:-:S05]  /*b5b0*/  IMAD.MOV.U32 R3, RZ, RZ, RZ ;  /* 0x000000ffff037224 */ /* 0x000fca00078e00ff */
[----:B------:R-:W-:Y:S01]  /*b5c0*/  STG.E.64 desc[UR36][R16.64], R2 ;  /* 0x0000000210007986 */ /* 0x000fe2000c101b24 */
[----:B------:R-:W-:Y:S05]  /*b5d0*/  EXIT ;  /* 0x000000000000794d */ /* 0x000fea0003800000 */
.L_x_18438:
[----:B------:R-:W-:Y:S01]  /*b5e0*/  STG.E desc[UR36][R16.64], R2 ;  /* 0x0000000210007986 */ /* 0x000fe2000c101924 */
[----:B------:R-:W-:Y:S05]  /*b5f0*/  EXIT ;  /* 0x000000000000794d */ /* 0x000fea0003800000 */
.L_x_18428:
        /* <DEDUP_REMOVED lines=10> */
.L_x_18441:
[----:B------:R-:W-:Y:S01]  /*b6a0*/  CS2R R6, SRZ ;  /* 0x0000000000067805 */ /* 0x000fe2000001ff00 */
[----:B------:R-:W0:Y:S04]  /*b6b0*/  I2F.F64.U32 R4, R2 ;  /* 0x0000000200047312 */ /* 0x000e280000201800 */
[----:B0-----:R-:W-:Y:S01]  /*b6c0*/  STG.E.128 desc[UR36][R16.64], R4 ;  /* 0x0000000410007986 */ /* 0x001fe2000c101d24 */
[----:B------:R-:W-:Y:S05]  /*b6d0*/  EXIT ;  /* 0x000000000000794d */ /* 0x000fea0003800000 */
.L_x_18440:
[----:B------:R-:W-:-:S09]  /*b6e0*/  UISETP.NE.AND UP0, UPT, UR4, 0xf, UPT ;  /* 0x0000000f0400788c */ /* 0x000fd2000bf05270 */
[----:B------:R-:W-:Y:S05]  /*b6f0*/  BRA.U !UP0, `(.L_x_18442) ;  /* 0x0000000108d47547 */ /* 0x000fea000b800000 */
[----:B------:R-:W-:-:S09]  /*b700*/  UISETP.NE.AND UP0, UPT, UR4, 0x17, UPT ;  /* 0x000000170400788c */ /* 0x000fd2000bf05270 */
[----:B------:R-:W-:Y:S05]  /*b710*/  BRA.U !UP0, `(.L_x_18443) ;  /* 0x0000000108847547 */ /* 0x000fea000b800000 */
[----:B------:R-:W-:-:S09]  /*b720*/  UISETP.NE.AND UP0, UPT, UR4, 0x18, UPT ;  /* 0x000000180400788c */ /* 0x000fd2000bf05270 */
[----:B------:R-:W-:Y:S05]  /*b730*/  BRA.U !UP0, `(.L_x_18444) ;  /* 0x0000000108447547 */ /* 0x000fea000b800000 */
.L_x_18421:
        /* <DEDUP_REMOVED lines=16> */
.L_x_18445:
[----:B------:R-:W-:Y:S05]  /*b840*/  EXIT ;  /* 0x000000000000794d */ /* 0x000fea0003800000 */
.L_x_18444:
        /* <DEDUP_REMOVED lines=11> */
.L_x_18447:
[----:B------:R-:W-:Y:S05]  /*b900*/  BSYNC.RECONVERGENT B0 ;  /* 0x0000000000007941 */ /* 0x000fea0003800200 */
.L_x_18446:
[----:B------:R-:W-:Y:S01]  /*b910*/  STG.E.U8 desc[UR36][R16.64], R3 ;  /* 0x0000000310007986 */ /* 0x000fe2000c101124 */
[----:B------:R-:W-:Y:S05]  /*b920*/  EXIT ;  /* 0x000000000000794d */ /* 0x000fea0003800000 */
.L_x_18443:
[----:B------:R-:W-:-:S04]  /*b930*/  I2FP.F32.U32 R5, R2 ;  /* 0x0000000200057245 */ /* 0x000fc80000201000 */
[----:B------:R-:W-:-:S13]  /*b940*/  ISETP.GT.U32.AND P0, PT, R5, 0x477fffff, PT ;  /* 0x477fffff0500780c */ /* 0x000fda0003f04070 */
        /* <DEDUP_REMOVED lines=11> */
.L_x_18448:
[----:B------:R-:W-:Y:S01]  /*ba00*/  HFMA2 R3, -RZ, RZ, 0, 7.569789886474609375e-06 ;  /* 0x0000007fff037431 */ /* 0x000fe200000001ff */
[----:B------:R-:W-:-:S04]  /*ba10*/  ISETP.GT.U32.AND P0, PT, R5, 0x7f800000, PT ;  /* 0x7f8000000500780c */ /* 0x000fc80003f04070 */
[----:B------:R-:W-:-:S05]  /*ba20*/  SEL R3, R3, 0x7c, P0 ;  /* 0x0000007c03037807 */ /* 0x000fca0000000000 */
[----:B------:R-:W-:Y:S01]  /*ba30*/  STG.E.U8 desc[UR36][R16.64], R3 ;  /* 0x0000000310007986 */ /* 0x000fe2000c101124 */
[----:B------:R-:W-:Y:S05]  /*ba40*/  EXIT ;  /* 0x000000000000794d */ /* 0x000fea0003800000 */
.L_x_18442:
[----:B------:R-:W-:-:S04]  /*ba50*/  I2FP.F32.U32 R0, R2 ;  /* 0x0000000200007245 */ /* 0x000fc80000201000 */
[----:B------:R-:W-:-:S05]  /*ba60*/  F2FP.BF16.F32.PACK_AB R0, RZ, R0 ;  /* 0x00000000ff00723e */ /* 0x000fca00000010ff */
[----:B------:R-:W-:Y:S01]  /*ba70*/  STG.E.U16 desc[UR36][R16.64], R0 ;  /* 0x0000000010007986 */ /* 0x000fe2000c101524 */
[----:B------:R-:W-:Y:S05]  /*ba80*/  EXIT ;  /* 0x000000000000794d */ /* 0x000fea0003800000 */
.L_x_18449:
        /* <DEDUP_REMOVED lines=15> */
.L_x_60891:


//--------------------- .text._ZN2at6native27unrolled_elementwise_kernelIZNS0_50_GLOBAL__N__2680c7bb_12_PowKernel_cu_7dd49032_317029pow_tensor_scalar_kernel_implIiiEEvRNS_18TensorIteratorBaseET0_EUliE_St5arrayIPcLm2EELi4E23TrivialOffsetCalculatorILi1EjESC_NS0_6memory12LoadWithCastILi1EEENSD_13StoreWithCastILi1EEEEEviT_S6_T2_T3_T4_T5_ --------------------------
	.section	.text._ZN2at6native27unrolled_elementwise_kernelIZNS0_50_GLOBAL__N__2680c7bb_12_PowKernel_cu_7dd49032_317029pow_tensor_scalar_kernel_implIiiEEvRNS_18TensorIteratorBaseET0_EUliE_St5arrayIPcLm2EELi4E23TrivialOffsetCalculatorILi1EjESC_NS0_6memory12LoadWithCastILi1EEENSD_13StoreWithCastILi1EEEEEviT_S6_T2_T3_T4_T5_,"ax",@progbits
	.align	128
        .global         _ZN2at6native27unrolled_elementwise_kernelIZNS0_50_GLOBAL__N__2680c7bb_12_PowKernel_cu_7dd49032_317029pow_tensor_scalar_kernel_implIiiEEvRNS_18TensorIteratorBaseET0_EUliE_St5arrayIPcLm2EELi4E23TrivialOffsetCalculatorILi1EjESC_NS0_6memory12LoadWithCastILi1EEENSD_13StoreWithCastILi1EEEEEviT_S6_T2_T3_T4_T5_
        .type           _ZN2at6native27unrolled_elementwise_kernelIZNS0_50_GLOBAL__N__2680c7bb_12_PowKernel_cu_7dd49032_317029pow_tensor_scalar_kernel_implIiiEEvRNS_18TensorIteratorBaseET0_EUliE_St5arrayIPcLm2EELi4E23TrivialOffsetCalculatorILi1EjESC_NS0_6memory12LoadWithCastILi1EEENSD_13StoreWithCastILi1EEEEEviT_S6_T2_T3_T4_T5_,@function
        .size           _ZN2at6native27unrolled_elementwise_kernelIZNS0_50_GLOBAL__N__2680c7bb_12_PowKernel_cu_7dd49032_317029pow_tensor_scalar_kernel_implIiiEEvRNS_18TensorIteratorBaseET0_EUliE_St5arrayIPcLm2EELi4E23TrivialOffsetCalculatorILi1EjESC_NS0_6memory12LoadWithCastILi1EEENSD_13StoreWithCastILi1EEEEEviT_S6_T2_T3_T4_T5_,(.L_x_60892 - _ZN2at6native27unrolled_elementwise_kernelIZNS0_50_GLOBAL__N__2680c7bb_12_PowKernel_cu_7dd49032_317029pow_tensor_scalar_kernel_implIiiEEvRNS_18TensorIteratorBaseET0_EUliE_St5arrayIPcLm2EELi4E23TrivialOffsetCalculatorILi1EjESC_NS0_6memory12LoadWithCastILi1EEENSD_13StoreWithCastILi1EEEEEviT_S6_T2_T3_T4_T5_)
        .other          _ZN2at6native27unrolled_elementwise_kernelIZNS0_50_GLOBAL__N__2680c7bb_12_PowKernel_cu_7dd49032_317029pow_tensor_scalar_kernel_implIiiEEvRNS_18TensorIteratorBaseET0_EUliE_St5arrayIPcLm2EELi4E23TrivialOffsetCalculatorILi1EjESC_NS0_6memory12LoadWithCastILi1EEENSD_13StoreWithCastILi1EEEEEviT_S6_T2_T3_T4_T5_,@"STO_CUDA_ENTRY STV_DEFAULT"
_ZN2at6native27unrolled_elementwise_kernelIZNS0_50_GLOBAL__N__2680c7bb_12_PowKernel_cu_7dd49032_317029pow_tensor_scalar_kernel_implIiiEEvRNS_18TensorIteratorBaseET0_EUliE_St5arrayIPcLm2EELi4E23TrivialOffsetCalculatorILi1EjESC_NS0_6memory12LoadWithCastILi1EEENSD_13StoreWithCastILi1EEEEEviT_S6_T2_T3_T4_T5_:
.text._ZN2at6native27unrolled_elementwise_kernelIZNS0_50_GLOBAL__N__2680c7bb_12_PowKernel_cu_7dd49032_317029pow_tensor_scalar_kernel_implIiiEEvRNS_18TensorIteratorBaseET0_EUliE_St5arrayIPcLm2EELi4E23TrivialOffsetCalculatorILi1EjESC_NS0_6memory12LoadWithCastILi1EEENSD_13StoreWithCastILi1EEEEEviT_S6_T2_T3_T4_T5_:
        /* <DEDUP_REMOVED lines=31> */
.L_x_18455:
[----:B------:R3:W5:Y:S01]  /*01f0*/  LDG.E.U8 R19, desc[UR36][R4.64] ;  /* 0x0000002404137981 */ /* 0x000762000c1e1100 */
[----:B------:R-:W-:Y:S05]  /*0200*/  BRA `(.L_x_18457) ;  /* 0x0000000c00307947 */ /* 0x000fea0003800000 */
.L_x_18454:
        /* <DEDUP_REMOVED lines=8> */
.L_x_18459:
[----:B------:R1:W5:Y:S01]  /*0290*/  LDG.E R19, desc[UR36][R4.64] ;  /* 0x0000002404137981 */ /* 0x000362000c1e1900 */
[----:B------:R-:W-:Y:S05]  /*02a0*/  BRA `(.L_x_18457) ;  /* 0x0000000c00087947 */ /* 0x000fea0003800000 */
.L_x_18458:
[----:B------:R2:W5:Y:S01]  /*02b0*/  LDG.E.S16 R19, desc[UR36][R4.64] ;  /* 0x0000002404137981 */ /* 0x000562000c1e1700 */
[----:B------:R-:W-:Y:S05]  /*02c0*/  BRA `(.L_x_18457) ;  /* 0x0000000c00007947 */ /* 0x000fea0003800000 */
.L_x_18453:
        /* <DEDUP_REMOVED lines=9> */
.L_x_18461:
[----:B------:R-:W2:Y:S02]  /*0360*/  LDG.E.U16 R4, desc[UR36][R4.64] ;  /* 0x0000002404047981 */ /* 0x000ea4000c1e1500 */
[----:B--2---:R-:W-:-:S06]  /*0370*/  HADD2.F32 R19, -RZ, R4.H0_H0 ;  /* 0x20000004ff137230 */ /* 0x004fcc0000004100 */
[----:B------:R-:W0:Y:S01]  /*0380*/  F2I.FTZ.TRUNC.NTZ R19, R19 ;  /* 0x0000001300137305 */ /* 0x000e22000021f100 */
[----:B------:R-:W-:Y:S05]  /*0390*/  BRA `(.L_x_18457) ;  /* 0x0000000800cc7947 */ /* 0x000fea0003800000 */
.L_x_18460:
        /* <DEDUP_REMOVED lines=9> */
.L_x_18463:
[----:B------:R-:W2:Y:S02]  /*0430*/  LDG.E.U16 R4, desc[UR36][R4.64] ;  /* 0x0000002404047981 */ /* 0x000ea4000c1e1500 */
[----:B--2---:R-:W-:-:S06]  /*0440*/  HADD2.F32 R19, -RZ, R4.H0_H0 ;  /* 0x20000004ff137230 */ /* 0x004fcc0000004100 */
[----:B------:R-:W0:Y:S01]  /*0450*/  F2I.FTZ.TRUNC.NTZ R19, R19 ;  /* 0x0000001300137305 */ /* 0x000e22000021f100 */
[----:B------:R-:W-:Y:S05]  /*0460*/  BRA `(.L_x_18457) ;  /* 0x0000000800987947 */ /* 0x000fea0003800000 */
.L_x_18462:
[----:B------:R-:W2:Y:S02]  /*0470*/  LDG.E.64 R4, desc[UR36][R4.64] ;  /* 0x0000002404047981 */ /* 0x000ea4000c1e1b00 */
[----:B--2---:R0:W1:Y:S02]  /*0480*/  F2I.F64.TRUNC R19, R4 ;  /* 0x0000000400137311 */ /* 0x004064000030d100 */
[----:B01----:R-:W-:Y:S05]  /*0490*/  BRA `(.L_x_18457) ;  /* 0x00000008008c7947 */ /* 0x003fea0003800000 */
.L_x_18452:
        /* <DEDUP_REMOVED lines=12> */
.L_x_18466:
[----:B------:R-:W2:Y:S02]  /*0560*/  LDG.E.64 R4, desc[UR36][R4.64] ;  /* 0x0000002404047981 */ /* 0x000ea4000c1e1b00 */
[----:B--2---:R0:W1:Y:S02]  /*0570*/  F2I.F64.TRUNC R19, R4 ;  /* 0x0000000400137311 */ /* 0x004064000030d100 */
[----:B01----:R-:W-:Y:S05]  /*0580*/  BRA `(.L_x_18457) ;  /* 0x0000000800507947 */ /* 0x003fea0003800000 */
.L_x_18465:
        /* <DEDUP_REMOVED lines=26> */
.L_x_18468:
        /* <DEDUP_REMOVED lines=14> */
.L_x_18467:
[----:B------:R-:W2:Y:S02]  /*0810*/  LDG.E.U16 R19, desc[UR36][R4.64] ;  /* 0x0000002404137981 */ /* 0x000ea4000c1e1500 */
[----:B--2---:R-:W-:-:S06]  /*0820*/  IMAD.U32 R19, R19, 0x10000, RZ ;  /* 0x0001000013137824 */ /* 0x004fcc00078e00ff */
[----:B------:R-:W0:Y:S01]  /*0830*/  F2I.FTZ.TRUNC.NTZ R19, R19 ;  /* 0x0000001300137305 */ /* 0x000e22000021f100 */
[----:B------:R-:W-:Y:S05]  /*0840*/  BRA `(.L_x_18457) ;  /* 0x0000000400a07947 */ /* 0x000fea0003800000 */
.L_x_18464:
        /* <DEDUP_REMOVED lines=10> */
.L_x_18471:
        /* <DEDUP_REMOVED lines=21> */
.L_x_18475:
[----:B------:R-:W-:Y:S05]  /*0a40*/  BSYNC.RECONVERGENT B1 ;  /* 0x0000000000017941 */ /* 0x000fea0003800200 */
.L_x_18474:
[----:B------:R-:W-:Y:S01]  /*0a50*/  IMAD.SHL.U32 R0, R0, 0x100000, RZ ;  /* 0x0010000000007824 */ /* 0x000fe200078e00ff */
[----:B------:R-:W-:-:S04]  /*0a60*/  LEA R3, R3, 0x3b800000, 0x17 ;  /* 0x3b80000003037811 */ /* 0x000fc800078eb8ff */
[----:B------:R-:W-:-:S07]  /*0a70*/  LOP3.LUT R19, R3, R0, R19, 0xfe, !PT ;  /* 0x0000000003137212 */ /* 0x000fce00078efe13 */
.L_x_18473:
[----:B------:R-:W-:Y:S05]  /*0a80*/  BSYNC.RECONVERGENT B0 ;  /* 0x0000000000007941 */ /* 0x000fea0003800200 */
.L_x_18472:
[----:B------:R-:W0:Y:S01]  /*0a90*/  F2I.FTZ.TRUNC.NTZ R19, R19 ;  /* 0x0000001300137305 */ /* 0x000e22000021f100 */
[----:B------:R-:W-:Y:S05]  /*0aa0*/  BRA `(.L_x_18457) ;  /* 0x0000000400087947 */ /* 0x000fea0003800000 */
.L_x_18470:
        /* <DEDUP_REMOVED lines=21> */
.L_x_18479:
[----:B------:R-:W-:Y:S05]  /*0c00*/  BSYNC.RECONVERGENT B1 ;  /* 0x0000000000017941 */ /* 0x000fea0003800200 */
.L_x_18478:
[----:B------:R-:W-:Y:S01]  /*0c10*/  IMAD.SHL.U32 R0, R0, 0x200000, RZ ;  /* 0x0020000000007824 */ /* 0x000fe200078e00ff */
[----:B------:R-:W-:-:S04]  /*0c20*/  LEA R3, R3, 0x37800000, 0x17 ;  /* 0x3780000003037811 */ /* 0x000fc800078eb8ff */
[----:B------:R-:W-:-:S07]  /*0c30*/  LOP3.LUT R19, R3, R0, R19, 0xfe, !PT ;  /* 0x0000000003137212 */ /* 0x000fce00078efe13 */
.L_x_18477:
[----:B------:R-:W-:Y:S05]  /*0c40*/  BSYNC.RECONVERGENT B0 ;  /* 0x0000000000007941 */ /* 0x000fea0003800200 */
.L_x_18476:
[----:B------:R-:W0:Y:S01]  /*0c50*/  F2I.FTZ.TRUNC.NTZ R19, R19 ;  /* 0x0000001300137305 */ /* 0x000e22000021f100 */
[----:B------:R-:W-:Y:S05]  /*0c60*/  BRA `(.L_x_18457) ;  /* 0x0000000000987947 */ /* 0x000fea0003800000 */
.L_x_18469:
[----:B------:R-:W-:-:S09]  /*0c70*/  UISETP.NE.AND UP0, UPT, UR4, 0x1c, UPT ;  /* 0x0000001c0400788c */ /* 0x000fd2000bf05270 */
[----:B------:R-:W-:Y:S05]  /*0c80*/  BRA.U !UP0, `(.L_x_18480) ;  /* 0x00000001088c7547 */ /* 0x000fea000b800000 */
[----:B------:R-:W-:-:S09]  /*0c90*/  UISETP.NE.AND UP0, UPT, UR4, 0x1d, UPT ;  /* 0x0000001d0400788c */ /* 0x000fd2000bf05270 */
[----:B------:R-:W-:Y:S05]  /*0ca0*/  BRA.U !UP0, `(.L_x_18481) ;  /* 0x00000001087c7547 */ /* 0x000fea000b800000 */
[----:B------:R-:W-:-:S09]  /*0cb0*/  UISETP.NE.AND UP0, UPT, UR4, 0x2c, UPT ;  /* 0x0000002c0400788c */ /* 0x000fd2000bf05270 */
[----:B------:R-:W-:Y:S05]  /*0cc0*/  BRA.U !UP0, `(.L_x_18482) ;  /* 0x0000000108487547 */ /* 0x000fea000b800000 */
.L_x_18456:
        /* <DEDUP_REMOVED lines=16> */
.L_x_18483:
[----:B------:R-:W-:Y:S01]  /*0dd0*/  IMAD.MOV.U32 R19, RZ, RZ, RZ ;  /* 0x000000ffff137224 */ /* 0x000fe200078e00ff */
[----:B------:R-:W-:Y:S06]  /*0de0*/  BRA `(.L_x_18457) ;  /* 0x0000000000387947 */ /* 0x000fec0003800000 */
.L_x_18482:
        /* <DEDUP_REMOVED lines=8> */
.L_x_18485:
[----:B------:R-:W-:Y:S05]  /*0e70*/  BSYNC.RECONVERGENT B0 ;  /* 0x0000000000007941 */ /* 0x000fea0003800200 */
.L_x_18484:
[----:B------:R-:W0:Y:S01]  /*0e80*/  F2I.FTZ.TRUNC.NTZ R19, R19 ;  /* 0x0000001300137305 */ /* 0x000e22000021f100 */
[----:B------:R-:W-:Y:S05]  /*0e90*/  BRA `(.L_x_18457) ;  /* 0x00000000000c7947 */ /* 0x000fea0003800000 */
.L_x_18481:
[----:B------:R0:W5:Y:S01]  /*0ea0*/  LDG.E R19, desc[UR36][R4.64] ;  /* 0x0000002404137981 */ /* 0x000162000c1e1900 */
[----:B------:R-:W-:Y:S05]  /*0eb0*/  BRA `(.L_x_18457) ;  /* 0x0000000000047947 */ /* 0x000fea0003800000 */
.L_x_18480:
[----:B------:R0:W5:Y:S02]  /*0ec0*/  LDG.E R19, desc[UR36][R4.64] ;  /* 0x0000002404137981 */ /* 0x000164000c1e1900 */
.L_x_18457:
[----:B------:R-:W-:-:S07]  /*0ed0*/  VIADD R23, R17, 0x80 ;  /* 0x0000008011177836 */ /* 0x000fce0000000000 */
.L_x_18451:
[----:B------:R-:W-:Y:S05]  /*0ee0*/  BSYNC.RECONVERGENT B6 ;  /* 0x0000000000067941 */ /* 0x000fea0003800200 */
.L_x_18450:
        /* <DEDUP_REMOVED lines=23> */
.L_x_18491:
[----:B------:R0:W5:Y:S01]  /*1060*/  LDG.E.U8 R26, desc[UR36][R4.64] ;  /* 0x00000024041a7981 */ /* 0x000162000c1e1100 */
[----:B------:R-:W-:Y:S05]  /*1070*/  BRA `(.L_x_18493) ;  /* 0x0000000c00307947 */ /* 0x000fea0003800000 */
.L_x_18490:
        /* <DEDUP_REMOVED lines=8> */
.L_x_18495:
[----:B------:R0:W5:Y:S01]  /*1100*/  LDG.E R26, desc[UR36][R4.64] ;  /* 0x00000024041a7981 */ /* 0x000162000c1e1900 */
[----:B------:R-:W-:Y:S05]  /*1110*/  BRA `(.L_x_18493) ;  /* 0x0000000c00087947 */ /* 0x000fea0003800000 */
.L_x_18494:
[----:B------:R0:W5:Y:S01]  /*1120*/  LDG.E.S16 R26, desc[UR36][R4.64] ;  /* 0x00000024041a7981 */ /* 0x000162000c1e1700 */
[----:B------:R-:W-:Y:S05]  /*1130*/  BRA `(.L_x_18493) ;  /* 0x0000000c00007947 */ /* 0x000fea0003800000 */
.L_x_18489:
        /* <DEDUP_REMOVED lines=9> */
.L_x_18497:
[----:B------:R-:W2:Y:S02]  /*11d0*/  LDG.E.U16 R4, desc[UR36][R4.64] ;  /* 0x0000002404047981 */ /* 0x000ea4000c1e1500 */
[----:B--2---:R-:W-:-:S06]  /*11e0*/  HADD2.F32 R26, -RZ, R4.H0_H0 ;  /* 0x20000004ff1a7230 */ /* 0x004fcc0000004100 */
[----:B------:R-:W0:Y:S01]  /*11f0*/  F2I.FTZ.TRUNC.NTZ R26, R26 ;  /* 0x0000001a001a7305 */ /* 0x000e22000021f100 */
[----:B------:R-:W-:Y:S05]  /*1200*/  BRA `(.L_x_18493) ;  /* 0x0000000800cc7947 */ /* 0x000fea0003800000 */
.L_x_18496:
        /* <DEDUP_REMOVED lines=9> */
.L_x_18499:
[----:B------:R-:W2:Y:S02]  /*12a0*/  LDG.E.U16 R4, desc[UR36][R4.64] ;  /* 0x0000002404047981 */ /* 0x000ea4000c1e1500 */
[----:B--2---:R-:W-:-:S06]  /*12b0*/  HADD2.F32 R26, -RZ, R4.H0_H0 ;  /* 0x20000004ff1a7230 */ /* 0x004fcc0000004100 */
[----:B------:R-:W0:Y:S01]  /*12c0*/  F2I.FTZ.TRUNC.NTZ R26, R26 ;  /* 0x0000001a001a7305 */ /* 0x000e22000021f100 */
[----:B------:R-:W-:Y:S05]  /*12d0*/  BRA `(.L_x_18493) ;  /* 0x0000000800987947 */ /* 0x000fea0003800000 */
.L_x_18498:
[----:B------:R-:W2:Y:S02]  /*12e0*/  LDG.E.64 R26, desc[UR36][R4.64] ;  /* 0x00000024041a7981 */ /* 0x000ea4000c1e1b00 */
[----:B--2---:R0:W1:Y:S02]  /*12f0*/  F2I.F64.TRUNC R26, R26 ;  /* 0x0000001a001a7311 */ /* 0x004064000030d100 */
[----:B01----:R-:W-:Y:S05]  /*1300*/  BRA `(.L_x_18493) ;  /* 0x00000008008c7947 */ /* 0x003fea0003800000 */
.L_x_18488:
        /* <DEDUP_REMOVED lines=12> */
.L_x_18502:
[----:B------:R-:W2:Y:S02]  /*13d0*/  LDG.E.64 R4, desc[UR36][R4.64] ;  /* 0x0000002404047981 */ /* 0x000ea4000c1e1b00 */
[----:B--2---:R0:W1:Y:S02]  /*13e0*/  F2I.F64.TRUNC R26, R4 ;  /* 0x00000004001a7311 */ /* 0x004064000030d100 */
[----:B01----:R-:W-:Y:S05]  /*13f0*/  BRA `(.L_x_18493) ;  /* 0x0000000800507947 */ /* 0x003fea0003800000 */
.L_x_18501:
        /* <DEDUP_REMOVED lines=26> */
.L_x_18504:
        /* <DEDUP_REMOVED lines=14> */
.L_x_18503:
[----:B------:R-:W2:Y:S02]  /*1680*/  LDG.E.U16 R26, desc[UR36][R4.64] ;  /* 0x00000024041a7981 */ /* 0x000ea4000c1e1500 */
[----:B--2---:R-:W-:-:S06]  /*1690*/  IMAD.U32 R26, R26, 0x10000, RZ ;  /* 0x000100001a1a7824 */ /* 0x004fcc00078e00ff */
[----:B------:R-:W4:Y:S01]  /*16a0*/  F2I.FTZ.TRUNC.NTZ R26, R26 ;  /* 0x0000001a001a7305 */ /* 0x000f22000021f100 */
[----:B------:R-:W-:Y:S05]  /*16b0*/  BRA `(.L_x_18493) ;  /* 0x0000000400a07947 */ /* 0x000fea0003800000 */
.L_x_18500:
        /* <DEDUP_REMOVED lines=10> */
.L_x_18507:
        /* <DEDUP_REMOVED lines=21> */
.L_x_18511:
[----:B------:R-:W-:Y:S05]  /*18b0*/  BSYNC.RECONVERGENT B1 ;  /* 0x0000000000017941 */ /* 0x000fea0003800200 */
.L_x_18510:
[----:B------:R-:W-:Y:S01]  /*18c0*/  IMAD.SHL.U32 R0, R0, 0x100000, RZ ;  /* 0x0010000000007824 */ /* 0x000fe200078e00ff */
[----:B------:R-:W-:-:S04]  /*18d0*/  LEA R3, R3, 0x3b800000, 0x17 ;  /* 0x3b80000003037811 */ /* 0x000fc800078eb8ff */
[----:B------:R-:W-:-:S07]  /*18e0*/  LOP3.LUT R26, R3, R0, R7, 0xfe, !PT ;  /* 0x00000000031a7212 */ /* 0x000fce00078efe07 */
.L_x_18509:
[----:B------:R-:W-:Y:S05]  /*18f0*/  BSYNC.RECONVERGENT B0 ;  /* 0x0000000000007941 */ /* 0x000fea0003800200 */
.L_x_18508:
[----:B------:R-:W0:Y:S01]  /*1900*/  F2I.FTZ.TRUNC.NTZ R26, R26 ;  /* 0x0000001a001a7305 */ /* 0x000e22000021f100 */
[----:B------:R-:W-:Y:S05]  /*1910*/  BRA `(.L_x_18493) ;  /* 0x0000000400087947 */ /* 0x000fea0003800000 */
.L_x_18506:
        /* <DEDUP_REMOVED lines=21> */
.L_x_18515:
[----:B------:R-:W-:Y:S05]  /*1a70*/  BSYNC.RECONVERGENT B1 ;  /* 0x0000000000017941 */ /* 0x000fea0003800200 */
.L_x_18514:
[----:B------:R-:W-:Y:S01]  /*1a80*/  IMAD.SHL.U32 R0, R0, 0x200000, RZ ;  /* 0x0020000000007824 */ /* 0x000fe200078e00ff */
[----:B------:R-:W-:-:S04]  /*1a90*/  LEA R3, R3, 0x37800000, 0x17 ;  /* 0x3780000003037811 */ /* 0x000fc800078eb8ff */
[----:B------:R-:W-:-:S07]  /*1aa0*/  LOP3.LUT R26, R3, R0, R7, 0xfe, !PT ;  /* 0x00000000031a7212 */ /* 0x000fce00078efe07 */
.L_x_18513:
[----:B------:R-:W-:Y:S05]  /*1ab0*/  BSYNC.RECONVERGENT B0 ;  /* 0x0000000000007941 */ /* 0x000fea0003800200 */
.L_x_18512:
[----:B------:R-:W0:Y:S01]  /*1ac0*/  F2I.FTZ.TRUNC.NTZ R26, R26 ;  /* 0x0000001a001a7305 */ /* 0x000e22000021f100 */
[----:B------:R-:W-:Y:S05]  /*1ad0*/  BRA `(.L_x_18493) ;  /* 0x0000000000987947 */ /* 0x000fea0003800000 */
.L_x_18505:
        /* <DEDUP_REMOVED lines=14> */
.L_x_18519:
[----:B------:R-:W-:Y:S05]  /*1bc0*/  BSYNC.RECONVERGENT B0 ;  /* 0x0000000000007941 */ /* 0x000fea0003800200 */
.L_x_18518:
[----:B------:R-:W0:Y:S01]  /*1bd0*/  F2I.FTZ.TRUNC.NTZ R26, R26 ;  /* 0x0000001a001a7305 */ /* 0x000e22000021f100 */
[----:B------:R-:W-:Y:S05]  /*1be0*/  BRA `(.L_x_18493) ;  /* 0x0000000000547947 */ /* 0x000fea0003800000 */
.L_x_18492:
        /* <DEDUP_REMOVED lines=16> */
.L_x_18520:
[----:B------:R-:W-:Y:S01]  /*1cf0*/  IMAD.MOV.U32 R26, RZ, RZ, RZ ;  /* 0x000000ffff1a7224 */ /* 0x000fe200078e00ff */
[----:B------:R-:W-:Y:S06]  /*1d00*/  BRA `(.L_x_18493) ;  /* 0x00000000000c7947 */ /* 0x000fec0003800000 */
.L_x_18517:
[----:B------:R0:W5:Y:S01]  /*1d10*/  LDG.E R26, desc[UR36][R4.64] ;  /* 0x00000024041a7981 */ /* 0x000162000c1e1900 */
[----:B------:R-:W-:Y:S05]  /*1d20*/  BRA `(.L_x_18493) ;  /* 0x0000000000047947 */ /* 0x000fea0003800000 */
.L_x_18516:
[----:B------:R0:W5:Y:S02]  /*1d30*/  LDG.E R26, desc[UR36][R4.64] ;  /* 0x00000024041a7981 */ /* 0x000164000c1e1900 */
.L_x_18493:
[----:B------:R-:W-:-:S07]  /*1d40*/  VIADD R23, R23, 0x80 ;  /* 0x0000008017177836 */ /* 0x000fce0000000000 */
.L_x_18487:
[----:B------:R-:W-:Y:S05]  /*1d50*/  BSYNC.RECONVERGENT B6 ;  /* 0x0000000000067941 */ /* 0x000fea0003800200 */
.L_x_18486:
        /* <DEDUP_REMOVED lines=23> */
.L_x_18526:
[----:B------:R0:W5:Y:S01]  /*1ed0*/  LDG.E.U8 R24, desc[UR36][R4.64] ;  /* 0x0000002404187981 */ /* 0x000162000c1e1100 */
[----:B------:R-:W-:Y:S05]  /*1ee0*/  BRA `(.L_x_18528) ;  /* 0x0000000c00307947 */ /* 0x000fea0003800000 */
.L_x_18525:
        /* <DEDUP_REMOVED lines=8> */
.L_x_18530:
[----:B------:R0:W5:Y:S01]  /*1f70*/  LDG.E R24, desc[UR36][R4.64] ;  /* 0x0000002404187981 */ /* 0x000162000c1e1900 */
[----:B------:R-:W-:Y:S05]  /*1f80*/  BRA `(.L_x_18528) ;  /* 0x0000000c00087947 */ /* 0x000fea0003800000 */
.L_x_18529:
[----:B------:R0:W5:Y:S01]  /*1f90*/  LDG.E.S16 R24, desc[UR36][R4.64] ;  /* 0x0000002404187981 */ /* 0x000162000c1e1700 */
[----:B------:R-:W-:Y:S05]  /*1fa0*/  BRA `(.L_x_18528) ;  /* 0x0000000c00007947 */ /* 0x000fea0003800000 */
.L_x_18524:
        /* <DEDUP_REMOVED lines=9> */
.L_x_18532:
[----:B------:R-:W2:Y:S02]  /*2040*/  LDG.E.U16 R4, desc[UR36][R4.64] ;  /* 0x0000002404047981 */ /* 0x000ea4000c1e1500 */
[----:B--2---:R-:W-:-:S06]  /*2050*/  HADD2.F32 R24, -RZ, R4.H0_H0 ;  /* 0x20000004ff187230 */ /* 0x004fcc0000004100 */
[----:B------:R-:W0:Y:S01]  /*2060*/  F2I.FTZ.TRUNC.NTZ R24, R24 ;  /* 0x0000001800187305 */ /* 0x000e22000021f100 */
[----:B------:R-:W-:Y:S05]  /*2070*/  BRA `(.L_x_18528) ;  /* 0x0000000800cc7947 */ /* 0x000fea0003800000 */
.L_x_18531:
        /* <DEDUP_REMOVED lines=9> */
.L_x_18534:
[----:B------:R-:W2:Y:S02]  /*2110*/  LDG.E.U16 R4, desc[UR36][R4.64] ;  /* 0x0000002404047981 */ /* 0x000ea4000c1e1500 */
[----:B--2---:R-:W-:-:S06]  /*2120*/  HADD2.F32 R24, -RZ, R4.H0_H0 ;  /* 0x20000004ff187230 */ /* 0x004fcc0000004100 */
[----:B------:R-:W0:Y:S01]  /*2130*/  F2I.FTZ.TRUNC.NTZ R24, R24 ;  /* 0x0000001800187305 */ /* 0x000e22000021f100 */
[----:B------:R-:W-:Y:S05]  /*2140*/  BRA `(.L_x_18528) ;  /* 0x0000000800987947 */ /* 0x000fea0003800000 */
.L_x_18533:
[----:B------:R-:W2:Y:S02]  /*2150*/  LDG.E.64 R24, desc[UR36][R4.64] ;  /* 0x0000002404187981 */ /* 0x000ea4000c1e1b00 */
[----:B--2---:R0:W1:Y:S02]  /*2160*/  F2I.F64.TRUNC R24, R24 ;  /* 0x0000001800187311 */ /* 0x004064000030d100 */
[----:B01----:R-:W-:Y:S05]  /*2170*/  BRA `(.L_x_18528) ;  /* 0x00000008008c7947 */ /* 0x003fea0003800000 */
.L_x_18523:
        /* <DEDUP_REMOVED lines=12> */
.L_x_18537:
[----:B------:R-:W2:Y:S02]  /*2240*/  LDG.E.64 R4, desc[UR36][R4.64] ;  /* 0x0000002404047981 */ /* 0x000ea4000c1e1b00 */
[----:B--2---:R0:W1:Y:S02]  /*2250*/  F2I.F64.TRUNC R24, R4 ;  /* 0x0000000400187311 */ /* 0x004064000030d100 */
[----:B01----:R-:W-:Y:S05]  /*2260*/  BRA `(.L_x_18528) ;  /* 0x0000000800507947 */ /* 0x003fea0003800000 */
.L_x_18536:
        /* <DEDUP_REMOVED lines=26> */
.L_x_18539:
        /* <DEDUP_REMOVED lines=14> */
.L_x_18538:
[----:B------:R-:W2:Y:S02]  /*24f0*/  LDG.E.U16 R24, desc[UR36][R4.64] ;  /* 0x0000002404187981 */ /* 0x000ea4000c1e1500 */
[----:B--2---:R-:W-:-:S06]  /*2500*/  IMAD.U32 R24, R24, 0x10000, RZ ;  /* 0x0001000018187824 */ /* 0x004fcc00078e00ff */
[----:B------:R-:W0:Y:S01]  /*2510*/  F2I.FTZ.TRUNC.NTZ R24, R24 ;  /* 0x0000001800187305 */ /* 0x000e22000021f100 */
[----:B------:R-:W-:Y:S05]  /*2520*/  BRA `(.L_x_18528) ;  /* 0x0000000400a07947 */ /* 0x000fea0003800000 */
.L_x_18535:
        /* <DEDUP_REMOVED lines=10> */
.L_x_18542:
        /* <DEDUP_REMOVED lines=21> */
.L_x_18546:
[----:B------:R-:W-:Y:S05]  /*2720*/  BSYNC.RECONVERGENT B1 ;  /* 0x0000000000017941 */ /* 0x000fea0003800200 */
.L_x_18545:
[----:B------:R-:W-:Y:S01]  /*2730*/  IMAD.SHL.U32 R0, R0, 0x100000, RZ ;  /* 0x0010000000007824 */ /* 0x000fe200078e00ff */
[----:B------:R-:W-:-:S04]  /*2740*/  LEA R3, R3, 0x3b800000, 0x17 ;  /* 0x3b80000003037811 */ /* 0x000fc800078eb8ff */
[----:B------:R-:W-:-:S07]  /*2750*/  LOP3.LUT R24, R3, R0, R7, 0xfe, !PT ;  /* 0x0000000003187212 */ /* 0x000fce00078efe07 */
.L_x_18544:
[----:B------:R-:W-:Y:S05]  /*2760*/  BSYNC.RECONVERGENT B0 ;  /* 0x0000000000007941 */ /* 0x000fea0003800200 */
.L_x_18543:
[----:B------:R-:W1:Y:S01]  /*2770*/  F2I.FTZ.TRUNC.NTZ R24, R24 ;  /* 0x0000001800187305 */ /* 0x000e62000021f100 */
[----:B------:R-:W-:Y:S05]  /*2780*/  BRA `(.L_x_18528) ;  /* 0x0000000400087947 */ /* 0x000fea0003800000 */
.L_x_18541:
        /* <DEDUP_REMOVED lines=21> */
.L_x_18550:
[----:B------:R-:W-:Y:S05]  /*28e0*/  BSYNC.RECONVERGENT B1 ;  /* 0x0000000000017941 */ /* 0x000fea0003800200 */
.L_x_18549:
[----:B------:R-:W-:Y:S01]  /*28f0*/  IMAD.SHL.U32 R0, R0, 0x200000, RZ ;  /* 0x0020000000007824 */ /* 0x000fe200078e00ff */
[----:B------:R-:W-:-:S04]  /*2900*/  LEA R3, R3, 0x37800000, 0x17 ;  /* 0x3780000003037811 */ /* 0x000fc800078eb8ff */
[----:B------:R-:W-:-:S07]  /*2910*/  LOP3.LUT R24, R3, R0, R7, 0xfe, !PT ;  /* 0x0000000003187212 */ /* 0x000fce00078efe07 */
.L_x_18548:
[----:B------:R-:W-:Y:S05]  /*2920*/  BSYNC.RECONVERGENT B0 ;  /* 0x0000000000007941 */ /* 0x000fea0003800200 */
.L_x_18547:
[----:B------:R-:W2:Y:S01]  /*2930*/  F2I.FTZ.TRUNC.NTZ R24, R24 ;  /* 0x0000001800187305 */ /* 0x000ea2000021f100 */
[----:B------:R-:W-:Y:S05]  /*2940*/  BRA `(.L_x_18528) ;  /* 0x0000000000987947 */ /* 0x000fea0003800000 */
.L_x_18540:
        /* <DEDUP_REMOVED lines=14> */
.L_x_18554:
[----:B------:R-:W-:Y:S05]  /*2a30*/  BSYNC.RECONVERGENT B0 ;  /* 0x0000000000007941 */ /* 0x000fea0003800200 */
.L_x_18553:
[----:B------:R-:W4:Y:S01]  /*2a40*/  F2I.FTZ.TRUNC.NTZ R24, R24 ;  /* 0x0000001800187305 */ /* 0x000f22000021f100 */
[----:B------:R-:W-:Y:S05]  /*2a50*/  BRA `(.L_x_18528) ;  /* 0x0000000000547947 */ /* 0x000fea0003800000 */
.L_x_18527:
        /* <DEDUP_REMOVED lines=16> */
.L_x_18555:
[----:B------:R-:W-:Y:S01]  /*2b60*/  IMAD.MOV.U32 R24, RZ, RZ, RZ ;  /* 0x000000ffff187224 */ /* 0x000fe200078e00ff */
[----:B------:R-:W-:Y:S06]  /*2b70*/  BRA `(.L_x_18528) ;  /* 0x00000000000c7947 */ /* 0x000fec0003800000 */
.L_x_18552:
[----:B------:R0:W5:Y:S01]  /*2b80*/  LDG.E R24, desc[UR36][R4.64] ;  /* 0x0000002404187981 */ /* 0x000162000c1e1900 */
[----:B------:R-:W-:Y:S05]  /*2b90*/  BRA `(.L_x_18528) ;  /* 0x0000000000047947 */ /* 0x000fea0003800000 */
.L_x_18551:
[----:B------:R3:W5:Y:S02]  /*2ba0*/  LDG.E R24, desc[UR36][R4.64] ;  /* 0x0000002404187981 */ /* 0x000764000c1e1900 */
.L_x_18528:
[----:B------:R-:W-:-:S07]  /*2bb0*/  VIADD R23, R23, 0x80 ;  /* 0x0000008017177836 */ /* 0x000fce0000000000 */
.L_x_18522:
[----:B------:R-:W-:Y:S05]  /*2bc0*/  BSYNC.RECONVERGENT B6 ;  /* 0x0000000000067941 */ /* 0x000fea0003800200 */
.L_x_18521:
        /* <DEDUP_REMOVED lines=23> */
.L_x_18561:
[----:B------:R0:W5:Y:S01]  /*2d40*/  LDG.E.U8 R22, desc[UR36][R4.64] ;  /* 0x0000002404167981 */ /* 0x000162000c1e1100 */
[----:B------:R-:W-:Y:S05]  /*2d50*/  BRA `(.L_x_18557) ;  /* 0x0000000c002c7947 */ /* 0x000fea0003800000 */
.L_x_18560:
        /* <DEDUP_REMOVED lines=8> */
.L_x_18564:
[----:B------:R0:W5:Y:S01]  /*2de0*/  LDG.E R22, desc[UR36][R4.64] ;  /* 0x0000002404167981 */ /* 0x000162000c1e1900 */
[----:B------:R-:W-:Y:S05]  /*2df0*/  BRA `(.L_x_18557) ;  /* 0x0000000c00047947 */ /* 0x000fea0003800000 */
.L_x_18563:
[----:B------:R0:W5:Y:S01]  /*2e00*/  LDG.E.S16 R22, desc[UR36][R4.64] ;  /* 0x0000002404167981 */ /* 0x000162000c1e1700 */
[----:B------:R-:W-:Y:S05]  /*2e10*/  BRA `(.L_x_18557) ;  /* 0x0000000800fc7947 */ /* 0x000fea0003800000 */
.L_x_18559:
        /* <DEDUP_REMOVED lines=9> */
.L_x_18566:
[----:B------:R-:W2:Y:S02]  /*2eb0*/  LDG.E.U16 R4, desc[UR36][R4.64] ;  /* 0x0000002404047981 */ /* 0x000ea4000c1e1500 */
[----:B--2---:R-:W-:-:S06]  /*2ec0*/  HADD2.F32 R22, -RZ, R4.H0_H0 ;  /* 0x20000004ff167230 */ /* 0x004fcc0000004100 */
[----:B------:R-:W0:Y:S01]  /*2ed0*/  F2I.FTZ.TRUNC.NTZ R22, R22 ;  /* 0x0000001600167305 */ /* 0x000e22000021f100 */
[----:B------:R-:W-:Y:S05]  /*2ee0*/  BRA `(.L_x_18557) ;  /* 0x0000000800c87947 */ /* 0x000fea0003800000 */
.L_x_18565:
        /* <DEDUP_REMOVED lines=9> */
.L_x_18568:
[----:B------:R-:W2:Y:S02]  /*2f80*/  LDG.E.U16 R4, desc[UR36][R4.64] ;  /* 0x0000002404047981 */ /* 0x000ea4000c1e1500 */
[----:B--2---:R-:W-:-:S06]  /*2f90*/  HADD2.F32 R22, -RZ, R4.H0_H0 ;  /* 0x20000004ff167230 */ /* 0x004fcc0000004100 */
[----:B------:R-:W0:Y:S01]  /*2fa0*/  F2I.FTZ.TRUNC.NTZ R22, R22 ;  /* 0x0000001600167305 */ /* 0x000e22000021f100 */
[----:B------:R-:W-:Y:S05]  /*2fb0*/  BRA `(.L_x_18557) ;  /* 0x0000000800947947 */ /* 0x000fea0003800000 */
.L_x_18567:
[----:B------:R-:W2:Y:S02]  /*2fc0*/  LDG.E.64 R22, desc[UR36][R4.64] ;  /* 0x0000002404167981 */ /* 0x000ea4000c1e1b00 */
[----:B--2---:R0:W1:Y:S02]  /*2fd0*/  F2I.F64.TRUNC R22, R22 ;  /* 0x0000001600167311 */ /* 0x004064000030d100 */
[----:B01----:R-:W-:Y:S05]  /*2fe0*/  BRA `(.L_x_18557) ;  /* 0x0000000800887947 */ /* 0x003fea0003800000 */
.L_x_18558:
        /* <DEDUP_REMOVED lines=12> */
.L_x_18571:
[----:B------:R-:W2:Y:S02]  /*30b0*/  LDG.E.64 R4, desc[UR36][R4.64] ;  /* 0x0000002404047981 */ /* 0x000ea4000c1e1b00 */
[----:B--2---:R0:W1:Y:S02]  /*30c0*/  F2I.F64.TRUNC R22, R4 ;  /* 0x0000000400167311 */ /* 0x004064000030d100 */
[----:B01----:R-:W-:Y:S05]  /*30d0*/  BRA `(.L_x_18557) ;  /* 0x00000008004c7947 */ /* 0x003fea0003800000 */
.L_x_18570:
        /* <DEDUP_REMOVED lines=26> */
.L_x_18573:
        /* <DEDUP_REMOVED lines=14> */
.L_x_18572:
[----:B------:R-:W2:Y:S02]  /*3360*/  LDG.E.U16 R22, desc[UR36][R4.64] ;  /* 0x0000002404167981 */ /* 0x000ea4000c1e1500 */
[----:B--2---:R-:W-:-:S06]  /*3370*/  IMAD.U32 R22, R22, 0x10000, RZ ;  /* 0x0001000016167824 */ /* 0x004fcc00078e00ff */
[----:B------:R-:W0:Y:S01]  /*3380*/  F2I.FTZ.TRUNC.NTZ R22, R22 ;  /* 0x0000001600167305 */ /* 0x000e22000021f100 */
[----:B------:R-:W-:Y:S05]  /*3390*/  BRA `(.L_x_18557) ;  /* 0x00000004009c7947 */ /* 0x000fea0003800000 */
.L_x_18569:
        /* <DEDUP_REMOVED lines=10> */
.L_x_18576:
        /* <DEDUP_REMOVED lines=21> */
.L_x_18580:
[----:B------:R-:W-:Y:S05]  /*3590*/  BSYNC.RECONVERGENT B1 ;  /* 0x0000000000017941 */ /* 0x000fea0003800200 */
.L_x_18579:
[----:B------:R-:W-:Y:S01]  /*35a0*/  IMAD.SHL.U32 R0, R0, 0x100000, RZ ;  /* 0x0010000000007824 */ /* 0x000fe200078e00ff */
[----:B------:R-:W-:-:S04]  /*35b0*/  LEA R3, R3, 0x3b800000, 0x17 ;  /* 0x3b80000003037811 */ /* 0x000fc800078eb8ff */
[----:B------:R-:W-:-:S07]  /*35c0*/  LOP3.LUT R22, R3, R0, R7, 0xfe, !PT ;  /* 0x0000000003167212 */ /* 0x000fce00078efe07 */
.L_x_18578:
[----:B------:R-:W-:Y:S05]  /*35d0*/  BSYNC.RECONVERGENT B0 ;  /* 0x0000000000007941 */ /* 0x000fea0003800200 */
.L_x_18577:
[----:B------:R-:W0:Y:S01]  /*35e0*/  F2I.FTZ.TRUNC.NTZ R22, R22 ;  /* 0x0000001600167305 */ /* 0x000e22000021f100 */
[----:B------:R-:W-:Y:S05]  /*35f0*/  BRA `(.L_x_18557) ;  /* 0x0000000400047947 */ /* 0x000fea0003800000 */
.L_x_18575:
        /* <DEDUP_REMOVED lines=21> */
.L_x_18584:
[----:B------:R-:W-:Y:S05]  /*3750*/  BSYNC.RECONVERGENT B1 ;  /* 0x0000000000017941 */ /* 0x000fea0003800200 */
.L_x_18583:
[----:B------:R-:W-:Y:S01]  /*3760*/  IMAD.SHL.U32 R0, R0, 0x200000, RZ ;  /* 0x0020000000007824 */ /* 0x000fe200078e00ff */
[----:B------:R-:W-:-:S04]  /*3770*/  LEA R3, R3, 0x37800000, 0x17 ;  /* 0x3780000003037811 */ /* 0x000fc800078eb8ff */
[----:B------:R-:W-:-:S07]  /*3780*/  LOP3.LUT R22, R3, R0, R7, 0xfe, !PT ;  /* 0x0000000003167212 */ /* 0x000fce00078efe07 */
.L_x_18582:
[----:B------:R-:W-:Y:S05]  /*3790*/  BSYNC.RECONVERGENT B0 ;  /* 0x0000000000007941 */ /* 0x000fea0003800200 */
.L_x_18581:
[----:B------:R-:W0:Y:S01]  /*37a0*/  F2I.FTZ.TRUNC.NTZ R22, R22 ;  /* 0x0000001600167305 */ /* 0x000e22000021f100 */
[----:B------:R-:W-:Y:S05]  /*37b0*/  BRA `(.L_x_18557) ;  /* 0x0000000000947947 */ /* 0x000fea0003800000 */
.L_x_18574:
        /* <DEDUP_REMOVED lines=14> */
.L_x_18588:
[----:B------:R-:W-:Y:S05]  /*38a0*/  BSYNC.RECONVERGENT B0 ;  /* 0x0000000000007941 */ /* 0x000fea0003800200 */
.L_x_18587:
[----:B------:R-:W0:Y:S01]  /*38b0*/  F2I.FTZ.TRUNC.NTZ R22, R22 ;  /* 0x0000001600167305 */ /* 0x000e22000021f100 */
[----:B------:R-:W-:Y:S05]  /*38c0*/  BRA `(.L_x_18557) ;  /* 0x0000000000507947 */ /* 0x000fea0003800000 */
.L_x_18562:
        /* <DEDUP_REMOVED lines=16> */
.L_x_18589:
[----:B------:R-:W-:Y:S05]  /*39d0*/  BRA `(.L_x_18557) ;  /* 0x00000000000c7947 */ /* 0x000fea0003800000 */
.L_x_18586:
[----:B------:R0:W5:Y:S01]  /*39e0*/  LDG.E R22, desc[UR36][R4.64] ;  /* 0x0000002404167981 */ /* 0x000162000c1e1900 */
[----:B------:R-:W-:Y:S05]  /*39f0*/  BRA `(.L_x_18557) ;  /* 0x0000000000047947 */ /* 0x000fea0003800000 */
.L_x_18585:
[----:B------:R0:W5:Y:S02]  /*3a00*/  LDG.E R22, desc[UR36][R4.64] ;  /* 0x0000002404167981 */ /* 0x000164000c1e1900 */
.L_x_18557:
[----:B------:R-:W-:Y:S05]  /*3a10*/  BSYNC.RECONVERGENT B6 ;  /* 0x0000000000067941 */ /* 0x000fea0003800200 */
.L_x_18556:
[----:B------:R-:W0:Y:S01]  /*3a20*/  LDC.U8 R18, c[0x0][0x3ac] ;  /* 0x0000eb00ff127b82 */ /* 0x000e220000000000 */
[----:B------:R-:W-:Y:S01]  /*3a30*/  ISETP.GE.AND P0, PT, R17, R16, PT ;  /* 0x000000101100720c */ /* 0x000fe20003f06270 */
[----:B------:R-:W-:Y:S04]  /*3a40*/  BSSY.RECONVERGENT B8, `(.L_x_18590) ;  /* 0x000029d000087945 */ /* 0x000fe80003800200 */
[----:B------:R-:W-:Y:S01]  /*3a50*/  BSSY.RELIABLE B7, `(.L_x_18591) ;  /* 0x00001c1000077945 */ /* 0x000fe20003800100 */
[----:B012345:R-:W-:Y:S02]  /*3a60*/  IMAD R4, R19, R19, RZ ;  /* 0x0000001313047224 */ /* 0x03ffe400078e02ff */
[----:B------:R-:W-:Y:S02]  /*3a70*/  IMAD R26, R26, R26, RZ ;  /* 0x0000001a1a1a7224 */ /* 0x000fe400078e02ff */
[----:B------:R-:W-:-:S02]  /*3a80*/  IMAD R24, R24, R24, RZ ;  /* 0x0000001818187224 */ /* 0x000fc400078e02ff */
[----:B------:R-:W-:Y:S01]  /*3a90*/  IMAD R22, R22, R22, RZ ;  /* 0x0000001616167224 */ /* 0x000fe200078e02ff */
[----:B------:R-:W-:Y:S06]  /*3aa0*/  @P0 BRA `(.L_x_18592) ;  /* 0x0000001800e00947 */ /* 0x000fec0003800000 */
[----:B------:R-:W0:Y:S01]  /*3ab0*/  LDCU UR4, c[0x0][0x3b0] ;  /* 0x00007600ff0477ac */ /* 0x000e220008000800 */
[----:B------:R-:W1:Y:S01]  /*3ac0*/  LDC.64 R8, c[0x0][0x390] ;  /* 0x0000e400ff087b82 */ /* 0x000e620000000a00 */
[----:B------:R-:W-:Y:S01]  /*3ad0*/  IMAD R0, R2, 0x200, R17 ;  /* 0x0000020002007824 */ /* 0x000fe200078e0211 */
[----:B------:R-:W-:Y:S01]  /*3ae0*/  PRMT R5, R18, 0x9910, RZ ;  /* 0x0000991012057816 */ /* 0x000fe200000000ff */
[----:B------:R-:W-:Y:S01]  /*3af0*/  BSSY.RECONVERGENT B6, `(.L_x_18593) ;  /* 0x00000d6000067945 */ /* 0x000fe20003800200 */
        /* <DEDUP_REMOVED lines=17> */
.L_x_18597:
[----:B------:R0:W-:Y:S01]  /*3c10*/  STG.E.U8 desc[UR36][R8.64], R4 ;  /* 0x0000000408007986 */ /* 0x0001e2000c101124 */
[----:B------:R-:W-:Y:S05]  /*3c20*/  BRA `(.L_x_18599) ;  /* 0x0000000c00087947 */ /* 0x000fea0003800000 */
.L_x_18596:
        /* <DEDUP_REMOVED lines=9> */
.L_x_18601:
[----:B------:R0:W-:Y:S01]  /*3cc0*/  STG.E desc[UR36][R8.64], R4 ;  /* 0x0000000408007986 */ /* 0x0001e2000c101924 */
[----:B------:R-:W-:Y:S05]  /*3cd0*/  BRA `(.L_x_18599) ;  /* 0x0000000800dc7947 */ /* 0x000fea0003800000 */
.L_x_18600:
[----:B------:R0:W-:Y:S01]  /*3ce0*/  STG.E.U16 desc[UR36][R8.64], R4 ;  /* 0x0000000408007986 */ /* 0x0001e2000c101524 */
[----:B------:R-:W-:Y:S05]  /*3cf0*/  BRA `(.L_x_18599) ;  /* 0x0000000800d47947 */ /* 0x000fea0003800000 */
.L_x_18595:
        /* <DEDUP_REMOVED lines=9> */
.L_x_18603:
[----:B------:R-:W-:-:S04]  /*3d90*/  I2FP.F32.S32 R0, R4 ;  /* 0x0000000400007245 */ /* 0x000fc80000201400 */
[----:B------:R-:W-:-:S05]  /*3da0*/  F2FP.F16.F32.PACK_AB R0, RZ, R0 ;  /* 0x00000000ff00723e */ /* 0x000fca00000000ff */
[----:B------:R0:W-:Y:S01]  /*3db0*/  STG.E.U16 desc[UR36][R8.64], R0 ;  /* 0x0000000008007986 */ /* 0x0001e2000c101524 */
[----:B------:R-:W-:Y:S05]  /*3dc0*/  BRA `(.L_x_18599) ;  /* 0x0000000800a07947 */ /* 0x000fea0003800000 */
.L_x_18602:
        /* <DEDUP_REMOVED lines=10> */
.L_x_18605:
[----:B------:R-:W-:-:S04]  /*3e70*/  I2FP.F32.S32 R4, R4 ;  /* 0x0000000400047245 */ /* 0x000fc80000201400 */
[----:B------:R-:W-:-:S04]  /*3e80*/  F2FP.F16.F32.PACK_AB R3, RZ, R4 ;  /* 0x00000004ff03723e */ /* 0x000fc800000000ff */
[----:B------:R-:W-:-:S05]  /*3e90*/  PRMT R3, R3, 0x5410, RZ ;  /* 0x0000541003037816 */ /* 0x000fca00000000ff */
[----:B------:R0:W-:Y:S01]  /*3ea0*/  STG.E desc[UR36][R8.64], R3 ;  /* 0x0000000308007986 */ /* 0x0001e2000c101924 */
[----:B------:R-:W-:Y:S05]  /*3eb0*/  BRA `(.L_x_18599) ;  /* 0x0000000800647947 */ /* 0x000fea0003800000 */
.L_x_18604:
[----:B------:R-:W0:Y:S02]  /*3ec0*/  I2F.F64 R4, R4 ;  /* 0x0000000400047312 */ /* 0x000e240000201c00 */
[----:B0-----:R0:W-:Y:S01]  /*3ed0*/  STG.E.64 desc[UR36][R8.64], R4 ;  /* 0x0000000408007986 */ /* 0x0011e2000c101b24 */
[----:B------:R-:W-:Y:S05]  /*3ee0*/  BRA `(.L_x_18599) ;  /* 0x0000000800587947 */ /* 0x000fea0003800000 */
.L_x_18594:
        /* <DEDUP_REMOVED lines=12> */
.L_x_18608:
[----:B------:R-:W-:Y:S01]  /*3fb0*/  CS2R R6, SRZ ;  /* 0x0000000000067805 */ /* 0x000fe2000001ff00 */
[----:B------:R-:W0:Y:S04]  /*3fc0*/  I2F.F64 R4, R4 ;  /* 0x0000000400047312 */ /* 0x000e280000201c00 */
[----:B0-----:R0:W-:Y:S01]  /*3fd0*/  STG.E.128 desc[UR36][R8.64], R4 ;  /* 0x0000000408007986 */ /* 0x0011e2000c101d24 */
[----:B------:R-:W-:Y:S05]  /*3fe0*/  BRA `(.L_x_18599) ;  /* 0x0000000800187947 */ /* 0x000fea0003800000 */
.L_x_18607:
        /* <DEDUP_REMOVED lines=17> */
.L_x_18612:
[----:B------:R-:W-:Y:S05]  /*4100*/  BSYNC.RECONVERGENT B0 ;  /* 0x0000000000007941 */ /* 0x000fea0003800200 */
.L_x_18611:
[----:B------:R0:W-:Y:S01]  /*4110*/  STG.E.U8 desc[UR36][R8.64], R3 ;  /* 0x0000000308007986 */ /* 0x0001e2000c101124 */
[----:B------:R-:W-:Y:S05]  /*4120*/  BRA `(.L_x_18599) ;  /* 0x0000000400c87947 */ /* 0x000fea0003800000 */
.L_x_18610:
[----:B------:R-:W-:-:S04]  /*4130*/  I2FP.F32.S32 R5, R4 ;  /* 0x0000000400057245 */ /* 0x000fc80000201400 */
        /* <DEDUP_REMOVED lines=15> */
.L_x_18609:
[----:B------:R-:W-:-:S04]  /*4230*/  I2FP.F32.S32 R0, R4 ;  /* 0x0000000400007245 */ /* 0x000fc80000201400 */
[----:B------:R-:W-:-:S05]  /*4240*/  F2FP.BF16.F32.PACK_AB R0, RZ, R0 ;  /* 0x00000000ff00723e */ /* 0x000fca00000010ff */
[----:B------:R0:W-:Y:S01]  /*4250*/  STG.E.U16 desc[UR36][R8.64], R0 ;  /* 0x0000000008007986 */ /* 0x0001e2000c101524 */
[----:B------:R-:W-:Y:S05]  /*4260*/  BRA `(.L_x_18599) ;  /* 0x0000000400787947 */ /* 0x000fea0003800000 */
.L_x_18606:
        /* <DEDUP_REMOVED lines=10> */
.L_x_18615:
[----:B------:R-:W-:Y:S01]  /*4310*/  I2FP.F32.S32 R3, R4 ;  /* 0x0000000400037245 */ /* 0x000fe20000201400 */
[----:B------:R-:W-:Y:S01]  /*4320*/  BSSY.RECONVERGENT B0, `(.L_x_18616) ;  /* 0x0000011000007945 */ /* 0x000fe20003800200 */
[----:B------:R-:W-:Y:S02]  /*4330*/  IMAD.MOV.U32 R4, RZ, RZ, 0x80 ;  /* 0x00000080ff047424 */ /* 0x000fe400078e00ff */
        /* <DEDUP_REMOVED lines=9> */
.L_x_18618:
[----:B------:R-:W-:-:S04]  /*43d0*/  SHF.R.U32.HI R0, RZ, 0x14, R3 ;  /* 0x00000014ff007819 */ /* 0x000fc80000011603 */
[----:B------:R-:W-:-:S04]  /*43e0*/  LOP3.LUT R0, R0, 0x1, RZ, 0xc0, !PT ;  /* 0x0000000100007812 */ /* 0x000fc800078ec0ff */
[----:B------:R-:W-:-:S04]  /*43f0*/  IADD3 R0, PT, PT, R3, 0x487ffff, R0 ;  /* 0x0487ffff03007810 */ /* 0x000fc80007ffe000 */
[----:B------:R-:W-:-:S04]  /*4400*/  SHF.R.U32.HI R0, RZ, 0x14, R0 ;  /* 0x00000014ff007819 */ /* 0x000fc80000011600 */
[----:B------:R-:W-:-:S07]  /*4410*/  LOP3.LUT R0, R0, 0xff, RZ, 0xc0, !PT ;  /* 0x000000ff00007812 */ /* 0x000fce00078ec0ff */
.L_x_18619:
[----:B------:R-:W-:-:S07]  /*4420*/  PRMT R4, R0, 0x7610, R4 ;  /* 0x0000761000047816 */ /* 0x000fce0000000004 */
.L_x_18617:
[----:B------:R-:W-:Y:S05]  /*4430*/  BSYNC.RECONVERGENT B0 ;  /* 0x0000000000007941 */ /* 0x000fea0003800200 */
.L_x_18616:
[----:B------:R4:W-:Y:S01]  /*4440*/  STG.E.U8 desc[UR36][R8.64], R4 ;  /* 0x0000000408007986 */ /* 0x0009e2000c101124 */
[----:B------:R-:W-:Y:S05]  /*4450*/  BRA `(.L_x_18599) ;  /* 0x0000000000fc7947 */ /* 0x000fea0003800000 */
.L_x_18614:
        /* <DEDUP_REMOVED lines=12> */
.L_x_18622:
[----:B------:R-:W-:-:S04]  /*4520*/  SHF.R.U32.HI R0, RZ, 0x15, R3 ;  /* 0x00000015ff007819 */ /* 0x000fc80000011603 */
[----:B------:R-:W-:-:S04]  /*4530*/  LOP3.LUT R0, R0, 0x1, RZ, 0xc0, !PT ;  /* 0x0000000100007812 */ /* 0x000fc800078ec0ff */
[----:B------:R-:W-:-:S04]  /*4540*/  IADD3 R0, PT, PT, R3, 0x88fffff, R0 ;  /* 0x088fffff03007810 */ /* 0x000fc80007ffe000 */
[----:B------:R-:W-:-:S04]  /*4550*/  SHF.R.U32.HI R0, RZ, 0x15, R0 ;  /* 0x00000015ff007819 */ /* 0x000fc80000011600 */
[----:B------:R-:W-:-:S07]  /*4560*/  LOP3.LUT R0, R0, 0xff, RZ, 0xc0, !PT ;  /* 0x000000ff00007812 */ /* 0x000fce00078ec0ff */
.L_x_18623:
[----:B------:R-:W-:-:S07]  /*4570*/  PRMT R4, R0, 0x7610, R4 ;  /* 0x0000761000047816 */ /* 0x000fce0000000004 */
.L_x_18621:
[----:B------:R-:W-:Y:S05]  /*4580*/  BSYNC.RECONVERGENT B0 ;  /* 0x0000000000007941 */ /* 0x000fea0003800200 */
.L_x_18620:
[----:B------:R3:W-:Y:S01]  /*4590*/  STG.E.U8 desc[UR36][R8.64], R4 ;  /* 0x0000000408007986 */ /* 0x0007e2000c101124 */
[----:B------:R-:W-:Y:S05]  /*45a0*/  BRA `(.L_x_18599) ;  /* 0x0000000000a87947 */ /* 0x000fea0003800000 */
.L_x_18613:
[----:B------:R-:W-:-:S13]  /*45b0*/  ISETP.NE.AND P0, PT, R0, 0x1c, PT ;  /* 0x0000001c0000780c */ /* 0x000fda0003f05270 */
[----:B------:R-:W-:Y:S05]  /*45c0*/  @!P0 BRA `(.L_x_18624) ;  /* 0x00000000009c8947 */ /* 0x000fea0003800000 */
[----:B------:R-:W-:-:S13]  /*45d0*/  ISETP.NE.AND P0, PT, R0, 0x1d, PT ;  /* 0x0000001d0000780c */ /* 0x000fda0003f05270 */
[----:B------:R-:W-:Y:S05]  /*45e0*/  @!P0 BRA `(.L_x_18625) ;  /* 0x0000000000888947 */ /* 0x000fea0003800000 */
[----:B------:R-:W-:-:S13]  /*45f0*/  ISETP.NE.AND P0, PT, R0, 0x2c, PT ;  /* 0x0000002c0000780c */ /* 0x000fda0003f05270 */
[----:B------:R-:W-:Y:S05]  /*4600*/  @!P0 BRA `(.L_x_18626) ;  /* 0x0000000000448947 */ /* 0x000fea0003800000 */
.L_x_18598:
        /* <DEDUP_REMOVED lines=16> */
.L_x_18627:
[----:B------:R-:W-:Y:S05]  /*4710*/  BRA `(.L_x_18599) ;  /* 0x00000000004c7947 */ /* 0x000fea0003800000 */
.L_x_18626:
[----:B------:R-:W-:-:S04]  /*4720*/  I2FP.F32.S32 R3, R4 ;  /* 0x0000000400037245 */ /* 0x000fc80000201400 */
        /* <DEDUP_REMOVED lines=14> */
.L_x_18625:
[----:B------:R-:W-:-:S05]  /*4810*/  IMAD.MOV.U32 R5, RZ, RZ, RZ ;  /* 0x000000ffff057224 */ /* 0x000fca00078e00ff */
[----:B------:R1:W-:Y:S01]  /*4820*/  STG.E.64 desc[UR36][R8.64], R4 ;  /* 0x0000000408007986 */ /* 0x0003e2000c101b24 */
[----:B------:R-:W-:Y:S05]  /*4830*/  BRA `(.L_x_18599) ;  /* 0x0000000000047947 */ /* 0x000fea0003800000 */
.L_x_18624:
[----:B------:R0:W-:Y:S02]  /*4840*/  STG.E desc[UR36][R8.64], R4 ;  /* 0x0000000408007986 */ /* 0x0001e4000c101924 */
.L_x_18599:
[----:B------:R-:W-:Y:S05]  /*4850*/  BSYNC.RECONVERGENT B6 ;  /* 0x0000000000067941 */ /* 0x000fea0003800200 */
.L_x_18593:
        /* <DEDUP_REMOVED lines=24> */
.L_x_18633:
[----:B------:R0:W-:Y:S01]  /*49e0*/  STG.E.U8 desc[UR36][R8.64], R26 ;  /* 0x0000001a08007986 */ /* 0x0001e2000c101124 */
[----:B------:R-:W-:Y:S05]  /*49f0*/  BRA `(.L_x_18635) ;  /* 0x0000000c00047947 */ /* 0x000fea0003800000 */
.L_x_18632:
        /* <DEDUP_REMOVED lines=9> */
.L_x_18637:
[----:B------:R0:W-:Y:S01]  /*4a90*/  STG.E desc[UR36][R8.64], R26 ;  /* 0x0000001a08007986 */ /* 0x0001e2000c101924 */
[----:B------:R-:W-:Y:S05]  /*4aa0*/  BRA `(.L_x_18635) ;  /* 0x0000000800d87947 */ /* 0x000fea0003800000 */
.L_x_18636:
[----:B------:R0:W-:Y:S01]  /*4ab0*/  STG.E.U16 desc[UR36][R8.64], R26 ;  /* 0x0000001a08007986 */ /* 0x0001e2000c101524 */
[----:B------:R-:W-:Y:S05]  /*4ac0*/  BRA `(.L_x_18635) ;  /* 0x0000000800d07947 */ /* 0x000fea0003800000 */
.L_x_18631:
        /* <DEDUP_REMOVED lines=9> */
.L_x_18639:
[----:B------:R-:W-:-:S04]  /*4b60*/  I2FP.F32.S32 R0, R26 ;  /* 0x0000001a00007245 */ /* 0x000fc80000201400 */
[----:B------:R-:W-:-:S05]  /*4b70*/  F2FP.F16.F32.PACK_AB R0, RZ, R0 ;  /* 0x00000000ff00723e */ /* 0x000fca00000000ff */
[----:B------:R0:W-:Y:S01]  /*4b80*/  STG.E.U16 desc[UR36][R8.64], R0 ;  /* 0x0000000008007986 */ /* 0x0001e2000c101524 */
[----:B------:R-:W-:Y:S05]  /*4b90*/  BRA `(.L_x_18635) ;  /* 0x00000008009c7947 */ /* 0x000fea0003800000 */
.L_x_18638:
        /* <DEDUP_REMOVED lines=10> */
.L_x_18641:
[----:B------:R-:W-:-:S04]  /*4c40*/  I2FP.F32.S32 R26, R26 ;  /* 0x0000001a001a7245 */ /* 0x000fc80000201400 */
[----:B------:R-:W-:-:S04]  /*4c50*/  F2FP.F16.F32.PACK_AB R3, RZ, R26 ;  /* 0x0000001aff03723e */ /* 0x000fc800000000ff */
[----:B------:R-:W-:-:S05]  /*4c60*/  PRMT R3, R3, 0x5410, RZ ;  /* 0x0000541003037816 */ /* 0x000fca00000000ff */
[----:B------:R0:W-:Y:S01]  /*4c70*/  STG.E desc[UR36][R8.64], R3 ;  /* 0x0000000308007986 */ /* 0x0001e2000c101924 */
[----:B------:R-:W-:Y:S05]  /*4c80*/  BRA `(.L_x_18635) ;  /* 0x0000000800607947 */ /* 0x000fea0003800000 */
.L_x_18640:
[----:B------:R-:W0:Y:S02]  /*4c90*/  I2F.F64 R26, R26 ;  /* 0x0000001a001a7312 */ /* 0x000e240000201c00 */
[----:B0-----:R0:W-:Y:S01]  /*4ca0*/  STG.E.64 desc[UR36][R8.64], R26 ;  /* 0x0000001a08007986 */ /* 0x0011e2000c101b24 */
[----:B------:R-:W-:Y:S05]  /*4cb0*/  BRA `(.L_x_18635) ;  /* 0x0000000800547947 */ /* 0x000fea0003800000 */
.L_x_18630:
        /* <DEDUP_REMOVED lines=12> */
.L_x_18645:
[----:B------:R-:W-:Y:S01]  /*4d80*/  I2FP.F32.S32 R3, R26 ;  /* 0x0000001a00037245 */ /* 0x000fe20000201400 */
        /* <DEDUP_REMOVED lines=15> */
.L_x_18648:
[----:B------:R-:W-:-:S07]  /*4e80*/  PRMT R4, R0, 0x7610, R4 ;  /* 0x0000761000047816 */ /* 0x000fce0000000004 */
.L_x_18647:
[----:B------:R-:W-:Y:S05]  /*4e90*/  BSYNC.RECONVERGENT B0 ;  /* 0x0000000000007941 */ /* 0x000fea0003800200 */
.L_x_18646:
[----:B------:R0:W-:Y:S01]  /*4ea0*/  STG.E.U8 desc[UR36][R8.64], R4 ;  /* 0x0000000408007986 */ /* 0x0001e2000c101124 */
[----:B------:R-:W-:Y:S05]  /*4eb0*/  BRA `(.L_x_18635) ;  /* 0x0000000400d47947 */ /* 0x000fea0003800000 */
.L_x_18644:
        /* <DEDUP_REMOVED lines=16> */
.L_x_18651:
[----:B------:R-:W-:-:S07]  /*4fc0*/  PRMT R4, R0, 0x7610, R4 ;  /* 0x0000761000047816 */ /* 0x000fce0000000004 */
.L_x_18650:
[----:B------:R-:W-:Y:S05]  /*4fd0*/  BSYNC.RECONVERGENT B0 ;  /* 0x0000000000007941 */ /* 0x000fea0003800200 */
.L_x_18649:
[----:B------:R0:W-:Y:S01]  /*4fe0*/  STG.E.U8 desc[UR36][R8.64], R4 ;  /* 0x0000000408007986 */ /* 0x0001e2000c101124 */
[----:B------:R-:W-:Y:S05]  /*4ff0*/  BRA `(.L_x_18635) ;  /* 0x0000000400847947 */ /* 0x000fea0003800000 */
.L_x_18643:
        /* <DEDUP_REMOVED lines=21> */
.L_x_18653:
[----:B------:R-:W-:-:S05]  /*5150*/  IMAD.MOV.U32 R27, RZ, RZ, RZ ;  /* 0x000000ffff1b7224 */ /* 0x000fca00078e00ff */
[----:B------:R0:W-:Y:S01]  /*5160*/  STG.E.64 desc[UR36][R8.64], R26 ;  /* 0x0000001a08007986 */ /* 0x0001e2000c101b24 */
[----:B------:R-:W-:Y:S05]  /*5170*/  BRA `(.L_x_18635) ;  /* 0x0000000400247947 */ /* 0x000fea0003800000 */
.L_x_18652:
[----:B------:R0:W-:Y:S01]  /*5180*/  STG.E desc[UR36][R8.64], R26 ;  /* 0x0000001a08007986 */ /* 0x0001e2000c101924 */
[----:B------:R-:W-:Y:S05]  /*5190*/  BRA `(.L_x_18635) ;  /* 0x00000004001c7947 */ /* 0x000fea0003800000 */
.L_x_18642:
        /* <DEDUP_REMOVED lines=10> */
.L_x_18655:
[----:B------:R-:W-:Y:S01]  /*5240*/  CS2R R6, SRZ ;  /* 0x0000000000067805 */ /* 0x000fe2000001ff00 */
[----:B------:R-:W0:Y:S04]  /*5250*/  I2F.F64 R4, R26 ;  /* 0x0000001a00047312 */ /* 0x000e280000201c00 */
[----:B0-----:R4:W-:Y:S01]  /*5260*/  STG.E.128 desc[UR36][R8.64], R4 ;  /* 0x0000000408007986 */ /* 0x0019e2000c101d24 */
[----:B------:R-:W-:Y:S05]  /*5270*/  BRA `(.L_x_18635) ;  /* 0x0000000000e47947 */ /* 0x000fea0003800000 */
.L_x_18654:
[----:B------:R-:W-:-:S13]  /*5280*/  ISETP.NE.AND P0, PT, R0, 0xf, PT ;  /* 0x0000000f0000780c */ /* 0x000fda0003f05270 */
[----:B------:R-:W-:Y:S05]  /*5290*/  @!P0 BRA `(.L_x_18656) ;  /* 0x0000000000d08947 */ /* 0x000fea0003800000 */
[----:B------:R-:W-:-:S13]  /*52a0*/  ISETP.NE.AND P0, PT, R0, 0x17, PT ;  /* 0x000000170000780c */ /* 0x000fda0003f05270 */
[----:B------:R-:W-:Y:S05]  /*52b0*/  @!P0 BRA `(.L_x_18657) ;  /* 0x0000000000848947 */ /* 0x000fea0003800000 */
[----:B------:R-:W-:-:S13]  /*52c0*/  ISETP.NE.AND P0, PT, R0, 0x18, PT ;  /* 0x000000180000780c */ /* 0x000fda0003f05270 */
[----:B------:R-:W-:Y:S05]  /*52d0*/  @!P0 BRA `(.L_x_18658) ;  /* 0x0000000000448947 */ /* 0x000fea0003800000 */
.L_x_18634:
        /* <DEDUP_REMOVED lines=16> */
.L_x_18659:
[----:B------:R-:W-:Y:S05]  /*53e0*/  BRA `(.L_x_18635) ;  /* 0x0000000000887947 */ /* 0x000fea0003800000 */
.L_x_18658:
        /* <DEDUP_REMOVED lines=11> */
.L_x_18661:
[----:B------:R-:W-:Y:S05]  /*54a0*/  BSYNC.RECONVERGENT B0 ;  /* 0x0000000000007941 */ /* 0x000fea0003800200 */
.L_x_18660:
[----:B------:R1:W-:Y:S01]  /*54b0*/  STG.E.U8 desc[UR36][R8.64], R3 ;  /* 0x0000000308007986 */ /* 0x0003e2000c101124 */
[----:B------:R-:W-:Y:S05]  /*54c0*/  BRA `(.L_x_18635) ;  /* 0x0000000000507947 */ /* 0x000fea0003800000 */
.L_x_18657:
[----:B------:R-:W-:-:S04]  /*54d0*/  I2FP.F32.S32 R5, R26 ;  /* 0x0000001a00057245 */ /* 0x000fc80000201400 */
        /* <DEDUP_REMOVED lines=11> */
.L_x_18662:
[----:B------:R-:W-:Y:S01]  /*5590*/  IMAD.MOV.U32 R3, RZ, RZ, 0x7f ;  /* 0x0000007fff037424 */ /* 0x000fe200078e00ff */
[----:B------:R-:W-:-:S04]  /*55a0*/  ISETP.GT.U32.AND P0, PT, R5, 0x7f800000, PT ;  /* 0x7f8000000500780c */ /* 0x000fc80003f04070 */
[----:B------:R-:W-:-:S05]  /*55b0*/  SEL R3, R3, 0x7c, P0 ;  /* 0x0000007c03037807 */ /* 0x000fca0000000000 */
[----:B------:R2:W-:Y:S01]  /*55c0*/  STG.E.U8 desc[UR36][R8.64], R3 ;  /* 0x0000000308007986 */ /* 0x0005e2000c101124 */
[----:B------:R-:W-:Y:S05]  /*55d0*/  BRA `(.L_x_18635) ;  /* 0x00000000000c7947 */ /* 0x000fea0003800000 */
.L_x_18656:
[----:B------:R-:W-:-:S04]  /*55e0*/  I2FP.F32.S32 R0, R26 ;  /* 0x0000001a00007245 */ /* 0x000fc80000201400 */
[----:B------:R-:W-:-:S05]  /*55f0*/  F2FP.BF16.F32.PACK_AB R0, RZ, R0 ;  /* 0x00000000ff00723e */ /* 0x000fca00000010ff */
[----:B------:R0:W-:Y:S02]  /*5600*/  STG.E.U16 desc[UR36][R8.64], R0 ;  /* 0x0000000008007986 */ /* 0x0001e4000c101524 */
.L_x_18635:
[----:B------:R-:W-:Y:S05]  /*5610*/  BSYNC.RECONVERGENT B6 ;  /* 0x0000000000067941 */ /* 0x000fea0003800200 */
.L_x_18629:
[----:B------:R-:W-:-:S07]  /*5620*/  VIADD R17, R17, 0x80 ;  /* 0x0000008011117836 */ /* 0x000fce0000000000 */
.L_x_18592:
[----:B------:R-:W-:-:S13]  /*5630*/  ISETP.GE.AND P0, PT, R17, R16, PT ;  /* 0x000000101100720c */ /* 0x000fda0003f06270 */
[----:B------:R-:W-:Y:S05]  /*5640*/  @P0 BREAK.RELIABLE B7 ;  /* 0x0000000000070942 */ /* 0x000fea0003800100 */
[----:B------:R-:W-:Y:S05]  /*5650*/  @P0 BRA `(.L_x_18628) ;  /* 0x0000000c006c0947 */ /* 0x000fea0003800000 */
[----:B------:R-:W-:Y:S05]  /*5660*/  BSYNC.RELIABLE B7 ;  /* 0x0000000000077941 */ /* 0x000fea0003800100 */
.L_x_18591:
        /* <DEDUP_REMOVED lines=21> */
.L_x_18667:
[----:B------:R0:W-:Y:S01]  /*57c0*/  STG.E.U8 desc[UR36][R8.64], R24 ;  /* 0x0000001808007986 */ /* 0x0001e2000c101124 */
[----:B------:R-:W-:Y:S05]  /*57d0*/  BRA `(.L_x_18669) ;  /* 0x0000000c00047947 */ /* 0x000fea0003800000 */
.L_x_18666:
        /* <DEDUP_REMOVED lines=9> */
.L_x_18671:
[----:B------:R0:W-:Y:S01]  /*5870*/  STG.E desc[UR36][R8.64], R24 ;  /* 0x0000001808007986 */ /* 0x0001e2000c101924 */
[----:B------:R-:W-:Y:S05]  /*5880*/  BRA `(.L_x_18669) ;  /* 0x0000000800d87947 */ /* 0x000fea0003800000 */
.L_x_18670:
[----:B------:R0:W-:Y:S01]  /*5890*/  STG.E.U16 desc[UR36][R8.64], R24 ;  /* 0x0000001808007986 */ /* 0x0001e2000c101524 */
[----:B------:R-:W-:Y:S05]  /*58a0*/  BRA `(.L_x_18669) ;  /* 0x0000000800d07947 */ /* 0x000fea0003800000 */
.L_x_18665:
        /* <DEDUP_REMOVED lines=9> */
.L_x_18673:
[----:B------:R-:W-:-:S04]  /*5940*/  I2FP.F32.S32 R0, R24 ;  /* 0x0000001800007245 */ /* 0x000fc80000201400 */
[----:B------:R-:W-:-:S05]  /*5950*/  F2FP.F16.F32.PACK_AB R0, RZ, R0 ;  /* 0x00000000ff00723e */ /* 0x000fca00000000ff */
[----:B------:R0:W-:Y:S01]  /*5960*/  STG.E.U16 desc[UR36][R8.64], R0 ;  /* 0x0000000008007986 */ /* 0x0001e2000c101524 */
[----:B------:R-:W-:Y:S05]  /*5970*/  BRA `(.L_x_18669) ;  /* 0x00000008009c7947 */ /* 0x000fea0003800000 */
.L_x_18672:
        /* <DEDUP_REMOVED lines=10> */
.L_x_18675:
[----:B------:R-:W-:-:S04]  /*5a20*/  I2FP.F32.S32 R24, R24 ;  /* 0x0000001800187245 */ /* 0x000fc80000201400 */
[----:B------:R-:W-:-:S04]  /*5a30*/  F2FP.F16.F32.PACK_AB R3, RZ, R24 ;  /* 0x00000018ff03723e */ /* 0x000fc800000000ff */
[----:B------:R-:W-:-:S05]  /*5a40*/  PRMT R3, R3, 0x5410, RZ ;  /* 0x0000541003037816 */ /* 0x000fca00000000ff */
[----:B------:R0:W-:Y:S01]  /*5a50*/  STG.E desc[UR36][R8.64], R3 ;  /* 0x0000000308007986 */ /* 0x0001e2000c101924 */
[----:B------:R-:W-:Y:S05]  /*5a60*/  BRA `(.L_x_18669) ;  /* 0x0000000800607947 */ /* 0x000fea0003800000 */
.L_x_18674:
[----:B------:R-:W0:Y:S02]  /*5a70*/  I2F.F64 R24, R24 ;  /* 0x0000001800187312 */ /* 0x000e240000201c00 */
[----:B0-----:R0:W-:Y:S01]  /*5a80*/  STG.E.64 desc[UR36][R8.64], R24 ;  /* 0x0000001808007986 */ /* 0x0011e2000c101b24 */
[----:B------:R-:W-:Y:S05]  /*5a90*/  BRA `(.L_x_18669) ;  /* 0x0000000800547947 */ /* 0x000fea0003800000 */
.L_x_18664:
        /* <DEDUP_REMOVED lines=12> */
.L_x_18679:
        /* <DEDUP_REMOVED lines=16> */
.L_x_18682:
[----:B------:R-:W-:-:S07]  /*5c60*/  PRMT R4, R0, 0x7610, R4 ;  /* 0x0000761000047816 */ /* 0x000fce0000000004 */
.L_x_18681:
[----:B------:R-:W-:Y:S05]  /*5c70*/  BSYNC.RECONVERGENT B0 ;  /* 0x0000000000007941 */ /* 0x000fea0003800200 */
.L_x_18680:
[----:B------:R0:W-:Y:S01]  /*5c80*/  STG.E.U8 desc[UR36][R8.64], R4 ;  /* 0x0000000408007986 */ /* 0x0001e2000c101124 */
[----:B------:R-:W-:Y:S05]  /*5c90*/  BRA `(.L_x_18669) ;  /* 0x0000000400d47947 */ /* 0x000fea0003800000 */
.L_x_18678:
        /* <DEDUP_REMOVED lines=16> */
.L_x_18685:
[----:B------:R-:W-:-:S07]  /*5da0*/  PRMT R4, R0, 0x7610, R4 ;  /* 0x0000761000047816 */ /* 0x000fce0000000004 */
.L_x_18684:
[----:B------:R-:W-:Y:S05]  /*5db0*/  BSYNC.RECONVERGENT B0 ;  /* 0x0000000000007941 */ /* 0x000fea0003800200 */
.L_x_18683:
[----:B------:R0:W-:Y:S01]  /*5dc0*/  STG.E.U8 desc[UR36][R8.64], R4 ;  /* 0x0000000408007986 */ /* 0x0001e2000c101124 */
[----:B------:R-:W-:Y:S05]  /*5dd0*/  BRA `(.L_x_18669) ;  /* 0x0000000400847947 */ /* 0x000fea0003800000 */
.L_x_18677:
        /* <DEDUP_REMOVED lines=21> */
.L_x_18687:
[----:B------:R-:W-:-:S05]  /*5f30*/  IMAD.MOV.U32 R25, RZ, RZ, RZ ;  /* 0x000000ffff197224 */ /* 0x000fca00078e00ff */
[----:B------:R0:W-:Y:S01]  /*5f40*/  STG.E.64 desc[UR36][R8.64], R24 ;  /* 0x0000001808007986 */ /* 0x0001e2000c101b24 */
[----:B------:R-:W-:Y:S05]  /*5f50*/  BRA `(.L_x_18669) ;  /* 0x0000000400247947 */ /* 0x000fea0003800000 */
.L_x_18686:
[----:B------:R0:W-:Y:S01]  /*5f60*/  STG.E desc[UR36][R8.64], R24 ;  /* 0x0000001808007986 */ /* 0x0001e2000c101924 */
[----:B------:R-:W-:Y:S05]  /*5f70*/  BRA `(.L_x_18669) ;  /* 0x00000004001c7947 */ /* 0x000fea0003800000 */
.L_x_18676:
        /* <DEDUP_REMOVED lines=10> */
.L_x_18689:
[----:B------:R-:W-:Y:S01]  /*6020*/  CS2R R6, SRZ ;  /* 0x0000000000067805 */ /* 0x000fe2000001ff00 */
[----:B------:R-:W0:Y:S04]  /*6030*/  I2F.F64 R4, R24 ;  /* 0x0000001800047312 */ /* 0x000e280000201c00 */
[----:B0-----:R4:W-:Y:S01]  /*6040*/  STG.E.128 desc[UR36][R8.64], R4 ;  /* 0x0000000408007986 */ /* 0x0019e2000c101d24 */
[----:B------:R-:W-:Y:S05]  /*6050*/  BRA `(.L_x_18669) ;  /* 0x0000000000e47947 */ /* 0x000fea0003800000 */
.L_x_18688:
[----:B------:R-:W-:-:S13]  /*6060*/  ISETP.NE.AND P0, PT, R0, 0xf, PT ;  /* 0x0000000f0000780c */ /* 0x000fda0003f05270 */
[----:B------:R-:W-:Y:S05]  /*6070*/  @!P0 BRA `(.L_x_18690) ;  /* 0x0000000000d08947 */ /* 0x000fea0003800000 */
[----:B------:R-:W-:-:S13]  /*6080*/  ISETP.NE.AND P0, PT, R0, 0x17, PT ;  /* 0x000000170000780c */ /* 0x000fda0003f05270 */
[----:B------:R-:W-:Y:S05]  /*6090*/  @!P0 BRA `(.L_x_18691) ;  /* 0x0000000000848947 */ /* 0x000fea0003800000 */
[----:B------:R-:W-:-:S13]  /*60a0*/  ISETP.NE.AND P0, PT, R0, 0x18, PT ;  /* 0x000000180000780c */ /* 0x000fda0003f05270 */
[----:B------:R-:W-:Y:S05]  /*60b0*/  @!P0 BRA `(.L_x_18692) ;  /* 0x0000000000448947 */ /* 0x000fea0003800000 */
.L_x_18668:
        /* <DEDUP_REMOVED lines=16> */
.L_x_18693:
[----:B------:R-:W-:Y:S05]  /*61c0*/  BRA `(.L_x_18669) ;  /* 0x0000000000887947 */ /* 0x000fea0003800000 */
.L_x_18692:
        /* <DEDUP_REMOVED lines=11> */
.L_x_18695:
[----:B------:R-:W-:Y:S05]  /*6280*/  BSYNC.RECONVERGENT B0 ;  /* 0x0000000000007941 */ /* 0x000fea0003800200 */
.L_x_18694:
[----:B------:R1:W-:Y:S01]  /*6290*/  STG.E.U8 desc[UR36][R8.64], R3 ;  /* 0x0000000308007986 */ /* 0x0003e2000c101124 */
[----:B------:R-:W-:Y:S05]  /*62a0*/  BRA `(.L_x_18669) ;  /* 0x0000000000507947 */ /* 0x000fea0003800000 */
.L_x_18691:
        /* <DEDUP_REMOVED lines=12> */
.L_x_18696:
[----:B------:R-:W-:Y:S01]  /*6370*/  IMAD.MOV.U32 R3, RZ, RZ, 0x7f ;  /* 0x0000007fff037424 */ /* 0x000fe200078e00ff */
[----:B------:R-:W-:-:S04]  /*6380*/  ISETP.GT.U32.AND P0, PT, R5, 0x7f800000, PT ;  /* 0x7f8000000500780c */ /* 0x000fc80003f04070 */
[----:B------:R-:W-:-:S05]  /*6390*/  SEL R3, R3, 0x7c, P0 ;  /* 0x0000007c03037807 */ /* 0x000fca0000000000 */
[----:B------:R2:W-:Y:S01]  /*63a0*/  STG.E.U8 desc[UR36][R8.64], R3 ;  /* 0x0000000308007986 */ /* 0x0005e2000c101124 */
[----:B------:R-:W-:Y:S05]  /*63b0*/  BRA `(.L_x_18669) ;  /* 0x00000000000c7947 */ /* 0x000fea0003800000 */
.L_x_18690:
[----:B------:R-:W-:-:S04]  /*63c0*/  I2FP.F32.S32 R0, R24 ;  /* 0x0000001800007245 */ /* 0x000fc80000201400 */
[----:B------:R-:W-:-:S05]  /*63d0*/  F2FP.BF16.F32.PACK_AB R0, RZ, R0 ;  /* 0x00000000ff00723e */ /* 0x000fca00000010ff */
[----:B------:R0:W-:Y:S02]  /*63e0*/  STG.E.U16 desc[UR36][R8.64], R0 ;  /* 0x0000000008007986 */ /* 0x0001e4000c101524 */
.L_x_18669:
[----:B------:R-:W-:Y:S05]  /*63f0*/  BSYNC.RECONVERGENT B6 ;  /* 0x0000000000067941 */ /* 0x000fea0003800200 */
.L_x_18663:
[----:B------:R-:W-:-:S07]  /*6400*/  VIADD R17, R17, 0x80 ;  /* 0x0000008011117836 */ /* 0x000fce0000000000 */
.L_x_18628:
[----:B------:R-:W-:Y:S05]  /*6410*/  BSYNC.RECONVERGENT B8 ;  /* 0x0000000000087941 */ /* 0x000fea0003800200 */
.L_x_18590:
[----:B------:R-:W-:-:S13]  /*6420*/  ISETP.GE.AND P0, PT, R17, R16, PT ;  /* 0x000000101100720c */ /* 0x000fda0003f06270 */
[----:B------:R-:W-:Y:S05]  /*6430*/  @P0 EXIT ;  /* 0x000000000000094d */ /* 0x000fea0003800000 */
[----:B01-34-:R-:W0:Y:S01]  /*6440*/  LDC.64 R4, c[0x0][0x390] ;  /* 0x0000e400ff047b82 */ /* 0x01be220000000a00 */
[----:B------:R-:W2:Y:S01]  /*6450*/  LDCU UR4, c[0x0][0x3b0] ;  /* 0x00007600ff0477ac */ /* 0x000ea20008000800 */
[----:B------:R-:W-:Y:S01]  /*6460*/  PRMT R0, R18, 0x9910, RZ ;  /* 0x0000991012007816 */ /* 0x000fe200000000ff */
        /* <DEDUP_REMOVED lines=16> */
.L_x_18700:
[----:B------:R-:W-:Y:S01]  /*6570*/  STG.E.U8 desc[UR36][R2.64], R22 ;  /* 0x0000001602007986 */ /* 0x000fe2000c101124 */
[----:B------:R-:W-:Y:S05]  /*6580*/  EXIT ;  /* 0x000000000000794d */ /* 0x000fea0003800000 */
.L_x_18699:
        /* <DEDUP_REMOVED lines=9> */
.L_x_18703:
[----:B------:R-:W-:Y:S01]  /*6620*/  STG.E desc[UR36][R2.64], R22 ;  /* 0x0000001602007986 */ /* 0x000fe2000c101924 */
[----:B------:R-:W-:Y:S05]  /*6630*/  EXIT ;  /* 0x000000000000794d */ /* 0x000fea0003800000 */
.L_x_18702:
[----:B------:R-:W-:Y:S01]  /*6640*/  STG.E.U16 desc[UR36][R2.64], R22 ;  /* 0x0000001602007986 */ /* 0x000fe2000c101524 */
[----:B------:R-:W-:Y:S05]  /*6650*/  EXIT ;  /* 0x000000000000794d */ /* 0x000fea0003800000 */
.L_x_18698:
        /* <DEDUP_REMOVED lines=9> */
.L_x_18705:
[----:B------:R-:W-:-:S04]  /*66f0*/  I2FP.F32.S32 R0, R22 ;  /* 0x0000001600007245 */ /* 0x000fc80000201400 */
[----:B------:R-:W-:-:S05]  /*6700*/  F2FP.F16.F32.PACK_AB R0, RZ, R0 ;  /* 0x00000000ff00723e */ /* 0x000fca00000000ff */
[----:B------:R-:W-:Y:S01]  /*6710*/  STG.E.U16 desc[UR36][R2.64], R0 ;  /* 0x0000000002007986 */ /* 0x000fe2000c101524 */
[----:B------:R-:W-:Y:S05]  /*6720*/  EXIT ;  /* 0x000000000000794d */ /* 0x000fea0003800000 */
.L_x_18704:
        /* <DEDUP_REMOVED lines=10> */
.L_x_18707:
[----:B------:R-:W-:-:S04]  /*67d0*/  I2FP.F32.S32 R22, R22 ;  /* 0x0000001600167245 */ /* 0x000fc80000201400 */
[----:B------:R-:W-:-:S04]  /*67e0*/  F2FP.F16.F32.PACK_AB R5, RZ, R22 ;  /* 0x00000016ff05723e */ /* 0x000fc800000000ff */
[----:B------:R-:W-:-:S05]  /*67f0*/  PRMT R5, R5, 0x5410, RZ ;  /* 0x0000541005057816 */ /* 0x000fca00000000ff */
[----:B------:R-:W-:Y:S01]  /*6800*/  STG.E desc[UR36][R2.64], R5 ;  /* 0x0000000502007986 */ /* 0x000fe2000c101924 */
[----:B------:R-:W-:Y:S05]  /*6810*/  EXIT ;  /* 0x000000000000794d */ /* 0x000fea0003800000 */
.L_x_18706:
[----:B------:R-:W0:Y:S02]  /*6820*/  I2F.F64 R22, R22 ;  /* 0x0000001600167312 */ /* 0x000e240000201c00 */
[----:B0-----:R-:W-:Y:S01]  /*6830*/  STG.E.64 desc[UR36][R2.64], R22 ;  /* 0x0000001602007986 */ /* 0x001fe2000c101b24 */
[----:B------:R-:W-:Y:S05]  /*6840*/  EXIT ;  /* 0x000000000000794d */ /* 0x000fea0003800000 */
.L_x_18697:
        /* <DEDUP_REMOVED lines=12> */
.L_x_18711:
        /* <DEDUP_REMOVED lines=17> */
.L_x_18713:
[----:B------:R-:W-:Y:S05]  /*6a20*/  BSYNC.RECONVERGENT B0 ;  /* 0x0000000000007941 */ /* 0x000fea0003800200 */
.L_x_18712:
[----:B------:R-:W-:Y:S01]  /*6a30*/  STG.E.U8 desc[UR36][R2.64], R0 ;  /* 0x0000000002007986 */ /* 0x000fe2000c101124 */
[----:B------:R-:W-:Y:S05]  /*6a40*/  EXIT ;  /* 0x000000000000794d */ /* 0x000fea0003800000 */
.L_x_18710:
        /* <DEDUP_REMOVED lines=17> */
.L_x_18715:
[----:B------:R-:W-:Y:S05]  /*6b60*/  BSYNC.RECONVERGENT B0 ;  /* 0x0000000000007941 */ /* 0x000fea0003800200 */
.L_x_18714:
[----:B------:R-:W-:Y:S01]  /*6b70*/  STG.E.U8 desc[UR36][R2.64], R0 ;  /* 0x0000000002007986 */ /* 0x000fe2000c101124 */
[----:B------:R-:W-:Y:S05]  /*6b80*/  EXIT ;  /* 0x000000000000794d */ /* 0x000fea0003800000 */
.L_x_18709:
        /* <DEDUP_REMOVED lines=21> */
.L_x_18717:
[----:B------:R-:W-:-:S05]  /*6ce0*/  IMAD.MOV.U32 R23, RZ, RZ, RZ ;  /* 0x000000ffff177224 */ /* 0x000fca00078e00ff */
[----:B------:R-:W-:Y:S01]  /*6cf0*/  STG.E.64 desc[UR36][R2.64], R22 ;  /* 0x0000001602007986 */ /* 0x000fe2000c101b24 */
[----:B------:R-:W-:Y:S05]  /*6d00*/  EXIT ;  /* 0x000000000000794d */ /* 0x000fea0003800000 */
.L_x_18716:
[----:B------:R-:W-:Y:S01]  /*6d10*/  STG.E desc[UR36][R2.64], R22 ;  /* 0x0000001602007986 */ /* 0x000fe2000c101924 */
[----:B------:R-:W-:Y:S05]  /*6d20*/  EXIT ;  /* 0x000000000000794d */ /* 0x000fea0003800000 */
.L_x_18708:
        /* <DEDUP_REMOVED lines=10> */
.L_x_18719:
[----:B------:R-:W-:Y:S01]  /*6dd0*/  CS2R R6, SRZ ;  /* 0x0000000000067805 */ /* 0x000fe2000001ff00 */
[----:B------:R-:W0:Y:S04]  /*6de0*/  I2F.F64 R4, R22 ;  /* 0x0000001600047312 */ /* 0x000e280000201c00 */
[----:B0-----:R-:W-:Y:S01]  /*6df0*/  STG.E.128 desc[UR36][R2.64], R4 ;  /* 0x0000000402007986 */ /* 0x001fe2000c101d24 */
[----:B------:R-:W-:Y:S05]  /*6e00*/  EXIT ;  /* 0x000000000000794d */ /* 0x000fea0003800000 */
.L_x_18718:
[----:B------:R-:W-:-:S13]  /*6e10*/  ISETP.NE.AND P0, PT, R0, 0xf, PT ;  /* 0x0000000f0000780c */ /* 0x000fda0003f05270 */
[----:B------:R-:W-:Y:S05]  /*6e20*/  @!P0 BRA `(.L_x_18720) ;  /* 0x0000000000d48947 */ /* 0x000fea0003800000 */
[----:B------:R-:W-:-:S13]  /*6e30*/  ISETP.NE.AND P0, PT, R0, 0x17, PT ;  /* 0x000000170000780c */ /* 0x000fda0003f05270 */
[----:B------:R-:W-:Y:S05]  /*6e40*/  @!P0 BRA `(.L_x_18721) ;  /* 0x0000000000848947 */ /* 0x000fea0003800000 */
[----:B------:R-:W-:-:S13]  /*6e50*/  ISETP.NE.AND P0, PT, R0, 0x18, PT ;  /* 0x000000180000780c */ /* 0x000fda0003f05270 */
[----:B------:R-:W-:Y:S05]  /*6e60*/  @!P0 BRA `(.L_x_18722) ;  /* 0x0000000000448947 */ /* 0x000fea0003800000 */
.L_x_18701:
        /* <DEDUP_REMOVED lines=16> */
.L_x_18723:
[----:B------:R-:W-:Y:S05]  /*6f70*/  EXIT ;  /* 0x000000000000794d */ /* 0x000fea0003800000 */
.L_x_18722:
        /* <DEDUP_REMOVED lines=11> */
.L_x_18725:
[----:B------:R-:W-:Y:S05]  /*7030*/  BSYNC.RECONVERGENT B0 ;  /* 0x0000000000007941 */ /* 0x000fea0003800200 */
.L_x_18724:
[----:B------:R-:W-:Y:S01]  /*7040*/  STG.E.U8 desc[UR36][R2.64], R5 ;  /* 0x0000000502007986 */ /* 0x000fe2000c101124 */
[----:B------:R-:W-:Y:S05]  /*7050*/  EXIT ;  /* 0x000000000000794d */ /* 0x000fea0003800000 */
.L_x_18721:
[----:B------:R-:W-:-:S04]  /*7060*/  I2FP.F32.S32 R7, R22 ;  /* 0x0000001600077245 */ /* 0x000fc80000201400 */
        /* <DEDUP_REMOVED lines=12> */
.L_x_18726:
[----:B------:R-:W-:Y:S01]  /*7130*/  IMAD.MOV.U32 R5, RZ, RZ, 0x7f ;  /* 0x0000007fff057424 */ /* 0x000fe200078e00ff */
[----:B------:R-:W-:-:S04]  /*7140*/  ISETP.GT.U32.AND P0, PT, R7, 0x7f800000, PT ;  /* 0x7f8000000700780c */ /* 0x000fc80003f04070 */
[----:B------:R-:W-:-:S05]  /*7150*/  SEL R5, R5, 0x7c, P0 ;  /* 0x0000007c05057807 */ /* 0x000fca0000000000 */
[----:B------:R-:W-:Y:S01]  /*7160*/  STG.E.U8 desc[UR36][R2.64], R5 ;  /* 0x0000000502007986 */ /* 0x000fe2000c101124 */
[----:B------:R-:W-:Y:S05]  /*7170*/  EXIT ;  /* 0x000000000000794d */ /* 0x000fea0003800000 */
.L_x_18720:
[----:B------:R-:W-:-:S04]  /*7180*/  I2FP.F32.S32 R0, R22 ;  /* 0x0000001600007245 */ /* 0x000fc80000201400 */
[----:B------:R-:W-:-:S05]  /*7190*/  F2FP.BF16.F32.PACK_AB R0, RZ, R0 ;  /* 0x00000000ff00723e */ /* 0x000fca00000010ff */
[----:B------:R-:W-:Y:S01]  /*71a0*/  STG.E.U16 desc[UR36][R2.64], R0 ;  /* 0x0000000002007986 */ /* 0x000fe2000c101524 */
[----:B------:R-:W-:Y:S05]  /*71b0*/  EXIT ;  /* 0x000000000000794d */ /* 0x000fea0003800000 */
.L_x_18727:
        /* <DEDUP_REMOVED lines=12> */
.L_x_60892:


//--------------------- .text._ZN2at6native18elementwise_kernelILi128ELi2EZNS0_22gpu_kernel_impl_nocastIZNS0_50_GLOBAL__N__2680c7bb_12_PowKernel_cu_7dd49032_317029pow_tensor_scalar_kernel_implIiiEEvRNS_18TensorIteratorBaseET0_EUliE_EEvS6_RKT_EUliE_EEviT1_ --------------------------
	.section	.text._ZN2at6native18elementwise_kernelILi128ELi2EZNS0_22gpu_kernel_impl_nocastIZNS0_50_GLOBAL__N__2680c7bb_12_PowKernel_cu_7dd49032_317029pow_tensor_scalar_kernel_implIiiEEvRNS_18TensorIteratorBaseET0_EUliE_EEvS6_RKT_EUliE_EEviT1_,"ax",@progbits
	.align	128
        .global         _ZN2at6native18elementwise_kernelILi128ELi2EZNS0_22gpu_kernel_impl_nocastIZNS0_50_GLOBAL__N__2680c7bb_12_PowKernel_cu_7dd49032_317029pow_tensor_scalar_kernel_implIiiEEvRNS_18TensorIteratorBaseET0_EUliE_EEvS6_RKT_EUliE_EEviT1_
        .type           _ZN2at6native18elementwise_kernelILi128ELi2EZNS0_22gpu_kernel_impl_nocastIZNS0_50_GLOBAL__N__2680c7bb_12_PowKernel_cu_7dd49032_317029pow_tensor_scalar_kernel_implIiiEEvRNS_18TensorIteratorBaseET0_EUliE_EEvS6_RKT_EUliE_EEviT1_,@function
        .size           _ZN2at6native18elementwise_kernelILi128ELi2EZNS0_22gpu_kernel_impl_nocastIZNS0_50_GLOBAL__N__2680c7bb_12_PowKernel_cu_7dd49032_317029pow_tensor_scalar_kernel_implIiiEEvRNS_18TensorIteratorBaseET0_EUliE_EEvS6_RKT_EUliE_EEviT1_,(.L_x_60893 - _ZN2at6native18elementwise_kernelILi128ELi2EZNS0_22gpu_kernel_impl_nocastIZNS0_50_GLOBAL__N__2680c7bb_12_PowKernel_cu_7dd49032_317029pow_tensor_scalar_kernel_implIiiEEvRNS_18TensorIteratorBaseET0_EUliE_EEvS6_RKT_EUliE_EEviT1_)
        .other          _ZN2at6native18elementwise_kernelILi128ELi2EZNS0_22gpu_kernel_impl_nocastIZNS0_50_GLOBAL__N__2680c7bb_12_PowKernel_cu_7dd49032_317029pow_tensor_scalar_kernel_implIiiEEvRNS_18TensorIteratorBaseET0_EUliE_EEvS6_RKT_EUliE_EEviT1_,@"STO_CUDA_ENTRY STV_DEFAULT"
_ZN2at6native18elementwise_kernelILi128ELi2EZNS0_22gpu_kernel_impl_nocastIZNS0_50_GLOBAL__N__2680c7bb_12_PowKernel_cu_7dd49032_317029pow_tensor_scalar_kernel_implIiiEEvRNS_18TensorIteratorBaseET0_EUliE_EEvS6_RKT_EUliE_EEviT1_:
.text._ZN2at6native18elementwise_kernelILi128ELi2EZNS0_22gpu_kernel_impl_nocastIZNS0_50_GLOBAL__N__2680c7bb_12_PowKernel_cu_7dd49032_317029pow_tensor_scalar_kernel_implIiiEEvRNS_18TensorIteratorBaseET0_EUliE_EEvS6_RKT_EUliE_EEviT1_:
        /* <DEDUP_REMOVED lines=17> */
[----:B--2---:R-:W-:-:S05]  /*0110*/  IMAD R9, R4, R4, RZ ;  /* 0x0000000404097224 */ /* 0x004fca00078e02ff */
[----:B0-----:R0:W-:Y:S02]  /*0120*/  STG.E desc[UR6][R6.64], R9 ;  /* 0x0000000906007986 */ /* 0x0011e4000c101906 */
.L_x_18730:
[----:B------:R-:W-:Y:S05]  /*0130*/  BSYNC.RECONVERGENT B0 ;  /* 0x0000000000007941 */ /* 0x000fea0003800200 */
.L_x_18729:
[----:B------:R-:W-:-:S13]  /*0140*/  ISETP.GE.AND P0, PT, R3, UR4, PT ;  /* 0x0000000403007c0c */ /* 0x000fda000bf06270 */
[----:B------:R-:W-:Y:S05]  /*0150*/  @P0 EXIT ;  /* 0x000000000000094d */ /* 0x000fea0003800000 */
[----:B------:R-:W1:Y:S02]  /*0160*/  LDC.64 R2, c[0x0][0x588] ;  /* 0x00016200ff027b82 */ /* 0x000e640000000a00 */
[----:B-1----:R-:W0:Y:S06]  /*0170*/  LDG.E R2, desc[UR6][R2.64] ;  /* 0x0000000602027981 */ /* 0x002e2c000c1e1900 */
[----:B------:R-:W1:Y:S01]  /*0180*/  LDC.64 R4, c[0x0][0x580] ;  /* 0x00016000ff047b82 */ /* 0x000e620000000a00 */
[----:B0-----:R-:W-:-:S05]  /*0190*/  IMAD R7, R2, R2, RZ ;  /* 0x0000000202077224 */ /* 0x001fca00078e02ff */
[----:B-1----:R-:W-:Y:S01]  /*01a0*/  STG.E desc[UR6][R4.64], R7 ;  /* 0x0000000704007986 */ /* 0x002fe2000c101906 */
[----:B------:R-:W-:Y:S05]  /*01b0*/  EXIT ;  /* 0x000000000000794d */ /* 0x000fea0003800000 */
.L_x_18728:
        /* <DEDUP_REMOVED lines=305> */
.L_x_18733:
[----:B------:R-:W0:Y:S02]  /*14d0*/  LDCU.128 UR8, c[0x0][0x580] ;  /* 0x0000b000ff0877ac */ /* 0x000e240008000c00 */
[----:B0-----:R-:W-:-:S05]  /*14e0*/  IADD3 R6, P0, PT, R4, UR10, RZ ;  /* 0x0000000a04067c10 */ /* 0x001fca000ff1e0ff */
[----:B------:R-:W-:-:S05]  /*14f0*/  IMAD.X R7, RZ, RZ, UR11, P0 ;  /* 0x0000000bff077e24 */ /* 0x000fca00080e06ff */
[----:B------:R-:W2:Y:S01]  /*1500*/  LDG.E R6, desc[UR6][R6.64] ;  /* 0x0000000606067981 */ /* 0x000ea2000c1e1900 */
[----:B------:R-:W-:Y:S02]  /*1510*/  IADD3 R4, P0, PT, R5, UR8, RZ ;  /* 0x0000000805047c10 */ /* 0x000fe4000ff1e0ff */
[----:B------:R-:W-:Y:S02]  /*1520*/  IADD3 R3, PT, PT, R3, 0x80, RZ ;  /* 0x0000008003037810 */ /* 0x000fe40007ffe0ff */
[----:B------:R-:W-:Y:S01]  /*1530*/  IADD3.X R5, PT, PT, RZ, UR9, RZ, P0, !PT ;  /* 0x00000009ff057c10 */ /* 0x000fe200087fe4ff */
[----:B--2---:R-:W-:-:S05]  /*1540*/  IMAD R9, R6, R6, RZ ;  /* 0x0000000606097224 */ /* 0x004fca00078e02ff */
[----:B------:R0:W-:Y:S03]  /*1550*/  STG.E desc[UR6][R4.64], R9 ;  /* 0x0000000904007986 */ /* 0x0001e6000c101906 */
.L_x_18732:
[----:B------:R-:W-:Y:S05]  /*1560*/  BSYNC.RECONVERGENT B0 ;  /* 0x0000000000007941 */ /* 0x000fea0003800200 */
.L_x_18731:
        /* <DEDUP_REMOVED lines=300> */
.L_x_18734:
[----:B------:R-:W0:Y:S02]  /*2830*/  LDCU.128 UR8, c[0x0][0x580] ;  /* 0x0000b000ff0877ac */ /* 0x000e240008000c00 */
[----:B0-----:R-:W-:-:S04]  /*2840*/  IADD3 R4, P0, PT, R2, UR10, RZ ;  /* 0x0000000a02047c10 */ /* 0x001fc8000ff1e0ff */
[----:B------:R-:W-:-:S05]  /*2850*/  IADD3.X R5, PT, PT, RZ, UR11, RZ, P0, !PT ;  /* 0x0000000bff057c10 */ /* 0x000fca00087fe4ff */
[----:B------:R-:W2:Y:S01]  /*2860*/  LDG.E R4, desc[UR6][R4.64] ;  /* 0x0000000604047981 */ /* 0x000ea2000c1e1900 */
[----:B------:R-:W-:-:S04]  /*2870*/  IADD3 R2, P0, PT, R3, UR8, RZ ;  /* 0x0000000803027c10 */ /* 0x000fc8000ff1e0ff */
[----:B------:R-:W-:Y:S01]  /*2880*/  IADD3.X R3, PT, PT, RZ, UR9, RZ, P0, !PT ;  /* 0x00000009ff037c10 */ /* 0x000fe200087fe4ff */
[----:B--2---:R-:W-:-:S05]  /*2890*/  IMAD R7, R4, R4, RZ ;  /* 0x0000000404077224 */ /* 0x004fca00078e02ff */
[----:B------:R-:W-:Y:S01]  /*28a0*/  STG.E desc[UR6][R2.64], R7 ;  /* 0x0000000702007986 */ /* 0x000fe2000c101906 */
[----:B------:R-:W-:Y:S05]  /*28b0*/  EXIT ;  /* 0x000000000000794d */ /* 0x000fea0003800000 */
.L_x_18735:
        /* <DEDUP_REMOVED lines=12> */
.L_x_60893:


//--------------------- .text._ZN2at6native27unrolled_elementwise_kernelIZNS0_50_GLOBAL__N__2680c7bb_12_PowKernel_cu_7dd49032_317029pow_tensor_scalar_kernel_implIiiEEvRNS_18TensorIteratorBaseET0_EUliE_St5arrayIPcLm2EELi4E23TrivialOffsetCalculatorILi1EjESC_NS0_6memory15LoadWithoutCastENSD_16StoreWithoutCastEEEviT_S6_T2_T3_T4_T5_ --------------------------
	.section	.text._ZN2at6native27unrolled_elementwise_kernelIZNS0_50_GLOBAL__N__2680c7bb_12_PowKernel_cu_7dd49032_317029pow_tensor_scalar_kernel_implIiiEEvRNS_18TensorIteratorBaseET0_EUliE_St5arrayIPcLm2EELi4E23TrivialOffsetCalculatorILi1EjESC_NS0_6memory15LoadWithoutCastENSD_16StoreWithoutCastEEEviT_S6_T2_T3_T4_T5_,"ax",@progbits
	.align	128
        .global         _ZN2at6native27unrolled_elementwise_kernelIZNS0_50_GLOBAL__N__2680c7bb_12_PowKernel_cu_7dd49032_317029pow_tensor_scalar_kernel_implIiiEEvRNS_18TensorIteratorBaseET0_EUliE_St5arrayIPcLm2EELi4E23TrivialOffsetCalculatorILi1EjESC_NS0_6memory15LoadWithoutCastENSD_16StoreWithoutCastEEEviT_S6_T2_T3_T4_T5_
        .type           _ZN2at6native27unrolled_elementwise_kernelIZNS0_50_GLOBAL__N__2680c7bb_12_PowKernel_cu_7dd49032_317029pow_tensor_scalar_kernel_implIiiEEvRNS_18TensorIteratorBaseET0_EUliE_St5arrayIPcLm2EELi4E23TrivialOffsetCalculatorILi1EjESC_NS0_6memory15LoadWithoutCastENSD_16StoreWithoutCastEEEviT_S6_T2_T3_T4_T5_,@function
        .size           _ZN2at6native27unrolled_elementwise_kernelIZNS0_50_GLOBAL__N__2680c7bb_12_PowKernel_cu_7dd49032_317029pow_tensor_scalar_kernel_implIiiEEvRNS_18TensorIteratorBaseET0_EUliE_St5arrayIPcLm2EELi4E23TrivialOffsetCalculatorILi1EjESC_NS0_6memory15LoadWithoutCastENSD_16StoreWithoutCastEEEviT_S6_T2_T3_T4_T5_,(.L_x_60894 - _ZN2at6native27unrolled_elementwise_kernelIZNS0_50_GLOBAL__N__2680c7bb_12_PowKernel_cu_7dd49032_317029pow_tensor_scalar_kernel_implIiiEEvRNS_18TensorIteratorBaseET0_EUliE_St5arrayIPcLm2EELi4E23TrivialOffsetCalculatorILi1EjESC_NS0_6memory15LoadWithoutCastENSD_16StoreWithoutCastEEEviT_S6_T2_T3_T4_T5_)
        .other          _ZN2at6native27unrolled_elementwise_kernelIZNS0_50_GLOBAL__N__2680c7bb_12_PowKernel_cu_7dd49032_317029pow_tensor_scalar_kernel_implIiiEEvRNS_18TensorIteratorBaseET0_EUliE_St5arrayIPcLm2EELi4E23TrivialOffsetCalculatorILi1EjESC_NS0_6memory15LoadWithoutCastENSD_16StoreWithoutCastEEEviT_S6_T2_T3_T4_T5_,@"STO_CUDA_ENTRY STV_DEFAULT"
_ZN2at6native27unrolled_elementwise_kernelIZNS0_50_GLOBAL__N__2680c7bb_12_PowKernel_cu_7dd49032_317029pow_tensor_scalar_kernel_implIiiEEvRNS_18TensorIteratorBaseET0_EUliE_St5arrayIPcLm2EELi4E23TrivialOffsetCalculatorILi1EjESC_NS0_6memory15LoadWithoutCastENSD_16StoreWithoutCastEEEviT_S6_T2_T3_T4_T5_:
.text._ZN2at6native27unrolled_elementwise_kernelIZNS0_50_GLOBAL__N__2680c7bb_12_PowKernel_cu_7dd49032_317029pow_tensor_scalar_kernel_implIiiEEvRNS_18TensorIteratorBaseET0_EUliE_St5arrayIPcLm2EELi4E23TrivialOffsetCalculatorILi1EjESC_NS0_6memory15LoadWithoutCastENSD_16StoreWithoutCastEEEviT_S6_T2_T3_T4_T5_:
        /* <DEDUP_REMOVED lines=36> */
[----:B---3--:R-:W-:-:S07]  /*0240*/  IMAD R9, R14, R14, RZ ;  /* 0x0000000e0e097224 */ /* 0x008fce00078e02ff */
        /* <DEDUP_REMOVED lines=11> */
[----:B-----5:R-:W-:Y:S01]  /*0300*/  IMAD R5, R5, R5, RZ ;  /* 0x0000000505057224 */ /* 0x020fe200078e02ff */
[----:B------:R-:W-:-:S03]  /*0310*/  IADD3 R3, PT, PT, R3, 0x80, RZ ;  /* 0x0000008003037810 */ /* 0x000fc60007ffe0ff */
[----:B0-----:R-:W-:-:S05]  /*0320*/  IMAD.WIDE.U32 R6, R9, 0x4, R6 ;  /* 0x0000000409067825 */ /* 0x001fca00078e0006 */
[----:B------:R0:W-:Y:S02]  /*0330*/  STG.E desc[UR4][R6.64], R5 ;  /* 0x0000000506007986 */ /* 0x0001e4000c101904 */
.L_x_18738:
[----:B------:R-:W-:Y:S05]  /*0340*/  BSYNC.RELIABLE B1 ;  /* 0x0000000000017941 */ /* 0x000fea0003800100 */
.L_x_18737:
[----:B------:R-:W-:-:S13]  /*0350*/  ISETP.GE.AND P0, PT, R3, R2, PT ;  /* 0x000000020300720c */ /* 0x000fda0003f06270 */
[----:B0-----:R-:W0:Y:S01]  /*0360*/  @!P0 LDC.64 R6, c[0x0][0x390] ;  /* 0x0000e400ff068b82 */ /* 0x001e220000000a00 */
[----:B-----5:R-:W-:Y:S01]  /*0370*/  @!P0 IMAD R5, R0, 0x200, R3 ;  /* 0x0000020000058824 */ /* 0x020fe200078e0203 */
[----:B------:R-:W-:Y:S01]  /*0380*/  @!P0 IADD3 R3, PT, PT, R3, 0x80, RZ ;  /* 0x0000008003038810 */ /* 0x000fe20007ffe0ff */
[----:B------:R-:W-:Y:S02]  /*0390*/  @!P0 IMAD R15, R15, R15, RZ ;  /* 0x0000000f0f0f8224 */ /* 0x000fe400078e02ff */
[----:B0-----:R-:W-:-:S05]  /*03a0*/  @!P0 IMAD.WIDE.U32 R6, R5, 0x4, R6 ;  /* 0x0000000405068825 */ /* 0x001fca00078e0006 */
[----:B------:R1:W-:Y:S02]  /*03b0*/  @!P0 STG.E desc[UR4][R6.64], R15 ;  /* 0x0000000f06008986 */ /* 0x0003e4000c101904 */
.L_x_18739:
[----:B------:R-:W-:Y:S05]  /*03c0*/  BSYNC.RECONVERGENT B0 ;  /* 0x0000000000007941 */ /* 0x000fea0003800200 */
.L_x_18736:
[----:B------:R-:W-:Y:S05]  /*03d0*/  WARPSYNC.ALL ;  /* 0x0000000000007948 */ /* 0x000fea0003800000 */
[----:B------:R-:W-:-:S13]  /*03e0*/  ISETP.GE.AND P0, PT, R3, R2, PT ;  /* 0x000000020300720c */ /* 0x000fda0003f06270 */
[----:B------:R-:W-:Y:S05]  /*03f0*/  @P0 EXIT ;  /* 0x000000000000094d */ /* 0x000fea0003800000 */
[----:B01----:R-:W0:Y:S01]  /*0400*/  LDC.64 R6, c[0x0][0x390] ;  /* 0x0000e400ff067b82 */ /* 0x003e220000000a00 */
[----:B------:R-:W-:Y:S01]  /*0410*/  LEA R3, R0, R3, 0x9 ;  /* 0x0000000300037211 */ /* 0x000fe200078e48ff */
[----:B-----5:R-:W-:-:S04]  /*0420*/  IMAD R5, R4, R4, RZ ;  /* 0x0000000404057224 */ /* 0x020fc800078e02ff */
[----:B0-----:R-:W-:-:S05]  /*0430*/  IMAD.WIDE.U32 R2, R3, 0x4, R6 ;  /* 0x0000000403027825 */ /* 0x001fca00078e0006 */
[----:B------:R-:W-:Y:S01]  /*0440*/  STG.E desc[UR4][R2.64], R5 ;  /* 0x0000000502007986 */ /* 0x000fe2000c101904 */
[----:B------:R-:W-:Y:S05]  /*0450*/  EXIT ;  /* 0x000000000000794d */ /* 0x000fea0003800000 */
.L_x_18740:
        /* <DEDUP_REMOVED lines=10> */
.L_x_60894:


//--------------------- .text._ZN2at6native29vectorized_elementwise_kernelILi2EZNS0_50_GLOBAL__N__2680c7bb_12_PowKernel_cu_7dd49032_317029pow_tensor_scalar_kernel_implIiiEEvRNS_18TensorIteratorBaseET0_EUliE_St5arrayIPcLm2EEEEviS6_T1_ --------------------------
	.section	.text._ZN2at6native29vectorized_elementwise_kernelILi2EZNS0_50_GLOBAL__N__2680c7bb_12_PowKernel_cu_7dd49032_317029pow_tensor_scalar_kernel_implIiiEEvRNS_18TensorIteratorBaseET0_EUliE_St5arrayIPcLm2EEEEviS6_T1_,"ax",@progbits
	.align	128
        .global         _ZN2at6native29vectorized_elementwise_kernelILi2EZNS0_50_GLOBAL__N__2680c7bb_12_PowKernel_cu_7dd49032_317029pow_tensor_scalar_kernel_implIiiEEvRNS_18TensorIteratorBaseET0_EUliE_St5arrayIPcLm2EEEEviS6_T1_
        .type           _ZN2at6native29vectorized_elementwise_kernelILi2EZNS0_50_GLOBAL__N__2680c7bb_12_PowKernel_cu_7dd49032_317029pow_tensor_scalar_kernel_implIiiEEvRNS_18TensorIteratorBaseET0_EUliE_St5arrayIPcLm2EEEEviS6_T1_,@function
        .size           _ZN2at6native29vectorized_elementwise_kernelILi2EZNS0_50_GLOBAL__N__2680c7bb_12_PowKernel_cu_7dd49032_317029pow_tensor_scalar_kernel_implIiiEEvRNS_18TensorIteratorBaseET0_EUliE_St5arrayIPcLm2EEEEviS6_T1_,(.L_x_60895 - _ZN2at6native29vectorized_elementwise_kernelILi2EZNS0_50_GLOBAL__N__2680c7bb_12_PowKernel_cu_7dd49032_317029pow_tensor_scalar_kernel_implIiiEEvRNS_18TensorIteratorBaseET0_EUliE_St5arrayIPcLm2EEEEviS6_T1_)
        .other          _ZN2at6native29vectorized_elementwise_kernelILi2EZNS0_50_GLOBAL__N__2680c7bb_12_PowKernel_cu_7dd49032_317029pow_tensor_scalar_kernel_implIiiEEvRNS_18TensorIteratorBaseET0_EUliE_St5arrayIPcLm2EEEEviS6_T1_,@"STO_CUDA_ENTRY STV_DEFAULT"
_ZN2at6native29vectorized_elementwise_kernelILi2EZNS0_50_GLOBAL__N__2680c7bb_12_PowKernel_cu_7dd49032_317029pow_tensor_scalar_kernel_implIiiEEvRNS_18TensorIteratorBaseET0_EUliE_St5arrayIPcLm2EEEEviS6_T1_:
.text._ZN2at6native29vectorized_elementwise_kernelILi2EZNS0_50_GLOBAL__N__2680c7bb_12_PowKernel_cu_7dd49032_317029pow_tensor_scalar_kernel_implIiiEEvRNS_18TensorIteratorBaseET0_EUliE_St5arrayIPcLm2EEEEviS6_T1_:
        /* <DEDUP_REMOVED lines=67> */
[----:B--2---:R-:W-:Y:S02]  /*0430*/  IMAD R15, R18, R18, RZ ;  /* 0x00000012120f7224 */ /* 0x004fe400078e02ff */
        /* <DEDUP_REMOVED lines=10> */
[----:B-----5:R-:W-:Y:S02]  /*04e0*/  IMAD R5, R20, R20, RZ ;  /* 0x0000001414057224 */ /* 0x020fe400078e02ff */
[----:B------:R-:W-:Y:S02]  /*04f0*/  VIADD R17, R17, 0x80 ;  /* 0x0000008011117836 */ /* 0x000fe40000000000 */
[----:B0-----:R-:W-:-:S05]  /*0500*/  IMAD.WIDE.U32 R2, R7, 0x4, R2 ;  /* 0x0000000407027825 */ /* 0x001fca00078e0002 */
[----:B------:R0:W-:Y:S02]  /*0510*/  STG.E desc[UR4][R2.64], R5 ;  /* 0x0000000502007986 */ /* 0x0001e4000c101904 */
.L_x_18744:
[----:B------:R-:W-:-:S13]  /*0520*/  ISETP.GE.U32.AND P0, PT, R17, R16, PT ;  /* 0x000000101100720c */ /* 0x000fda0003f06070 */
[----:B------:R-:W-:Y:S05]  /*0530*/  @P0 BRA `(.L_x_18746) ;  /* 0x0000000000380947 */ /* 0x000fea0003800000 */
[----:B0-----:R-:W0:Y:S01]  /*0540*/  LDC.64 R2, c[0x0][0x390] ;  /* 0x0000e400ff027b82 */ /* 0x001e220000000a00 */
[----:B------:R-:W-:Y:S01]  /*0550*/  IADD3 R7, PT, PT, R0, R17, RZ ;  /* 0x0000001100077210 */ /* 0x000fe20007ffe0ff */
[----:B-----5:R-:W-:Y:S01]  /*0560*/  IMAD R5, R22, R22, RZ ;  /* 0x0000001616057224 */ /* 0x020fe200078e02ff */
[----:B------:R-:W-:-:S03]  /*0570*/  IADD3 R17, PT, PT, R17, 0x80, RZ ;  /* 0x0000008011117810 */ /* 0x000fc60007ffe0ff */
[----:B0-----:R-:W-:-:S05]  /*0580*/  IMAD.WIDE.U32 R2, R7, 0x4, R2 ;  /* 0x0000000407027825 */ /* 0x001fca00078e0002 */
[----:B------:R1:W-:Y:S02]  /*0590*/  STG.E desc[UR4][R2.64], R5 ;  /* 0x0000000502007986 */ /* 0x0003e4000c101904 */
.L_x_18745:
[----:B------:R-:W-:-:S13]  /*05a0*/  ISETP.GE.U32.AND P0, PT, R17, R16, PT ;  /* 0x000000101100720c */ /* 0x000fda0003f06070 */
[----:B------:R-:W-:Y:S05]  /*05b0*/  @P0 BRA `(.L_x_18747) ;  /* 0x0000000000380947 */ /* 0x000fea0003800000 */
[----:B01----:R-:W0:Y:S01]  /*05c0*/  LDC.64 R2, c[0x0][0x390] ;  /* 0x0000e400ff027b82 */ /* 0x003e220000000a00 */
[----:B------:R-:W-:Y:S01]  /*05d0*/  IADD3 R5, PT, PT, R0, R17, RZ ;  /* 0x0000001100057210 */ /* 0x000fe20007ffe0ff */
[----:B-----5:R-:W-:Y:S02]  /*05e0*/  IMAD R19, R19, R19, RZ ;  /* 0x0000001313137224 */ /* 0x020fe400078e02ff */
[----:B------:R-:W-:Y:S02]  /*05f0*/  VIADD R17, R17, 0x80 ;  /* 0x0000008011117836 */ /* 0x000fe40000000000 */
[----:B0-----:R-:W-:-:S05]  /*0600*/  IMAD.WIDE.U32 R2, R5, 0x4, R2 ;  /* 0x0000000405027825 */ /* 0x001fca00078e0002 */
[----:B------:R1:W-:Y:S02]  /*0610*/  STG.E desc[UR4][R2.64], R19 ;  /* 0x0000001302007986 */ /* 0x0003e4000c101904 */
.L_x_18746:
[----:B------:R-:W-:-:S13]  /*0620*/  ISETP.GE.U32.AND P0, PT, R17, R16, PT ;  /* 0x000000101100720c */ /* 0x000fda0003f06070 */
[----:B------:R-:W-:Y:S05]  /*0630*/  @P0 BRA `(.L_x_18748) ;  /* 0x00000000003c0947 */ /* 0x000fea0003800000 */
[----:B01----:R-:W0:Y:S01]  /*0640*/  LDC.64 R2, c[0x0][0x390] ;  /* 0x0000e400ff027b82 */ /* 0x003e220000000a00 */
[----:B------:R-:W-:Y:S01]  /*0650*/  IADD3 R5, PT, PT, R0, R17, RZ ;  /* 0x0000001100057210 */ /* 0x000fe20007ffe0ff */
[----:B-----5:R-:W-:Y:S01]  /*0660*/  IMAD R21, R21, R21, RZ ;  /* 0x0000001515157224 */ /* 0x020fe200078e02ff */
[----:B------:R-:W-:-:S03]  /*0670*/  IADD3 R17, PT, PT, R17, 0x80, RZ ;  /* 0x0000008011117810 */ /* 0x000fc60007ffe0ff */
[----:B0-----:R-:W-:-:S05]  /*0680*/  IMAD.WIDE.U32 R2, R5, 0x4, R2 ;  /* 0x0000000405027825 */ /* 0x001fca00078e0002 */
[----:B------:R2:W-:Y:S02]  /*0690*/  STG.E desc[UR4][R2.64], R21 ;  /* 0x0000001502007986 */ /* 0x0005e4000c101904 */
.L_x_18747:
[----:B------:R-:W-:-:S13]  /*06a0*/  ISETP.GE.U32.AND P0, PT, R17, R16, PT ;  /* 0x000000101100720c */ /* 0x000fda0003f06070 */
[----:B------:R-:W-:Y:S05]  /*06b0*/  @P0 BREAK.RELIABLE B1 ;  /* 0x0000000000010942 */ /* 0x000fea0003800100 */
[----:B------:R-:W-:Y:S05]  /*06c0*/  @P0 BRA `(.L_x_18749) ;  /* 0x0000000000380947 */ /* 0x000fea0003800000 */
[----:B012---:R-:W0:Y:S01]  /*06d0*/  LDC.64 R2, c[0x0][0x390] ;  /* 0x0000e400ff027b82 */ /* 0x007e220000000a00 */
[----:B------:R-:W-:Y:S01]  /*06e0*/  IADD3 R5, PT, PT, R0, R17, RZ ;  /* 0x0000001100057210 */ /* 0x000fe20007ffe0ff */
[----:B-----5:R-:W-:Y:S02]  /*06f0*/  IMAD R23, R23, R23, RZ ;  /* 0x0000001717177224 */ /* 0x020fe400078e02ff */
[----:B------:R-:W-:Y:S02]  /*0700*/  VIADD R17, R17, 0x80 ;  /* 0x0000008011117836 */ /* 0x000fe40000000000 */
[----:B0-----:R-:W-:-:S05]  /*0710*/  IMAD.WIDE.U32 R2, R5, 0x4, R2 ;  /* 0x0000000405027825 */ /* 0x001fca00078e0002 */
[----:B------:R2:W-:Y:S02]  /*0720*/  STG.E desc[UR4][R2.64], R23 ;  /* 0x0000001702007986 */ /* 0x0005e4000c101904 */
.L_x_18748:
[----:B------:R-:W-:Y:S05]  /*0730*/  BSYNC.RELIABLE B1 ;  /* 0x0000000000017941 */ /* 0x000fea0003800100 */
.L_x_18743:
[----:B------:R-:W-:-:S13]  /*0740*/  ISETP.GE.U32.AND P0, PT, R17, R16, PT ;  /* 0x000000101100720c */ /* 0x000fda0003f06070 */
[----:B012---:R-:W0:Y:S01]  /*0750*/  @!P0 LDC.64 R2, c[0x0][0x390] ;  /* 0x0000e400ff028b82 */ /* 0x007e220000000a00 */
[----:B------:R-:W-:Y:S01]  /*0760*/  @!P0 IADD3 R5, PT, PT, R0, R17, RZ ;  /* 0x0000001100058210 */ /* 0x000fe20007ffe0ff */
[----:B-----5:R-:W-:Y:S01]  /*0770*/  @!P0 IMAD R13, R13, R13, RZ ;  /* 0x0000000d0d0d8224 */ /* 0x020fe200078e02ff */
[----:B------:R-:W-:-:S03]  /*0780*/  @!P0 IADD3 R17, PT, PT, R17, 0x80, RZ ;  /* 0x0000008011118810 */ /* 0x000fc60007ffe0ff */
[----:B0-----:R-:W-:-:S05]  /*0790*/  @!P0 IMAD.WIDE.U32 R2, R5, 0x4, R2 ;  /* 0x0000000405028825 */ /* 0x001fca00078e0002 */
[----:B------:R3:W-:Y:S02]  /*07a0*/  @!P0 STG.E desc[UR4][R2.64], R13 ;  /* 0x0000000d02008986 */ /* 0x0007e4000c101904 */
.L_x_18749:
[----:B------:R-:W-:Y:S05]  /*07b0*/  BSYNC.RECONVERGENT B0 ;  /* 0x0000000000007941 */ /* 0x000fea0003800200 */
.L_x_18742:
[----:B------:R-:W-:Y:S05]  /*07c0*/  WARPSYNC.ALL ;  /* 0x0000000000007948 */ /* 0x000fea0003800000 */
[----:B------:R-:W-:-:S13]  /*07d0*/  ISETP.GE.U32.AND P0, PT, R17, R16, PT ;  /* 0x000000101100720c */ /* 0x000fda0003f06070 */
[----:B------:R-:W-:Y:S05]  /*07e0*/  @P0 EXIT ;  /* 0x000000000000094d */ /* 0x000fea0003800000 */
[----:B0123--:R-:W0:Y:S01]  /*07f0*/  LDC.64 R2, c[0x0][0x390] ;  /* 0x0000e400ff027b82 */ /* 0x00fe220000000a00 */
[----:B------:R-:W-:Y:S01]  /*0800*/  IADD3 R17, PT, PT, R0, R17, RZ ;  /* 0x0000001100117210 */ /* 0x000fe20007ffe0ff */
[----:B-----5:R-:W-:-:S04]  /*0810*/  IMAD R5, R12, R12, RZ ;  /* 0x0000000c0c057224 */ /* 0x020fc800078e02ff */
[----:B0-----:R-:W-:-:S05]  /*0820*/  IMAD.WIDE.U32 R2, R17, 0x4, R2 ;  /* 0x0000000411027825 */ /* 0x001fca00078e0002 */
[----:B------:R-:W-:Y:S01]  /*0830*/  STG.E desc[UR4][R2.64], R5 ;  /* 0x0000000502007986 */ /* 0x000fe2000c101904 */
[----:B------:R-:W-:Y:S05]  /*0840*/  EXIT ;  /* 0x000000000000794d */ /* 0x000fea0003800000 */
.L_x_18741:
        /* <DEDUP_REMOVED lines=11> */
[----:B---3--:R-:W-:Y:S02]  /*0900*/  IMAD R6, R6, R6, RZ ;  /* 0x0000000606067224 */ /* 0x008fe400078e02ff */
[----:B------:R-:W-:Y:S02]  /*0910*/  IMAD R7, R7, R7, RZ ;  /* 0x0000000707077224 */ /* 0x000fe400078e02ff */
[----:B----4-:R-:W-:Y:S02]  /*0920*/  IMAD R8, R8, R8, RZ ;  /* 0x0000000808087224 */ /* 0x010fe400078e02ff */
[----:B------:R-:W-:Y:S01]  /*0930*/  IMAD R9, R9, R9, RZ ;  /* 0x0000000909097224 */ /* 0x000fe200078e02ff */
[----:B------:R-:W-:Y:S01]  /*0940*/  STG.E.64 desc[UR4][R4.64], R6 ;  /* 0x0000000604007986 */ /* 0x000fe2000c101b04 */
[----:B-----5:R-:W-:Y:S02]  /*0950*/  IMAD R10, R10, R10, RZ ;  /* 0x0000000a0a0a7224 */ /* 0x020fe400078e02ff */
[----:B------:R-:W-:Y:S01]  /*0960*/  IMAD R11, R11, R11, RZ ;  /* 0x0000000b0b0b7224 */ /* 0x000fe200078e02ff */
[----:B------:R-:W-:Y:S01]  /*0970*/  STG.E.64 desc[UR4][R4.64+0x400], R8 ;  /* 0x0004000804007986 */ /* 0x000fe2000c101b04 */
[----:B------:R-:W-:-:S02]  /*0980*/  IMAD R12, R12, R12, RZ ;  /* 0x0000000c0c0c7224 */ /* 0x000fc400078e02ff */
[----:B------:R-:W-:Y:S01]  /*0990*/  IMAD R13, R13, R13, RZ ;  /* 0x0000000d0d0d7224 */ /* 0x000fe200078e02ff */
[----:B------:R-:W-:Y:S04]  /*09a0*/  STG.E.64 desc[UR4][R4.64+0x800], R10 ;  /* 0x0008000a04007986 */ /* 0x000fe8000c101b04 */
[----:B------:R-:W-:Y:S01]  /*09b0*/  STG.E.64 desc[UR4][R4.64+0xc00], R12 ;  /* 0x000c000c04007986 */ /* 0x000fe2000c101b04 */
[----:B------:R-:W-:Y:S05]  /*09c0*/  EXIT ;  /* 0x000000000000794d */ /* 0x000fea0003800000 */
.L_x_18750:
        /* <DEDUP_REMOVED lines=11> */
.L_x_60895:


//--------------------- .text._ZN2at6native29vectorized_elementwise_kernelILi4EZNS0_50_GLOBAL__N__2680c7bb_12_PowKernel_cu_7dd49032_317029pow_tensor_scalar_kernel_implIiiEEvRNS_18TensorIteratorBaseET0_EUliE_St5arrayIPcLm2EEEEviS6_T1_ --------------------------
	.section	.text._ZN2at6native29vectorized_elementwise_kernelILi4EZNS0_50_GLOBAL__N__2680c7bb_12_PowKernel_cu_7dd49032_317029pow_tensor_scalar_kernel_implIiiEEvRNS_18TensorIteratorBaseET0_EUliE_St5arrayIPcLm2EEEEviS6_T1_,"ax",@progbits
	.align	128
        .global         _ZN2at6native29vectorized_elementwise_kernelILi4EZNS0_50_GLOBAL__N__2680c7bb_12_PowKernel_cu_7dd49032_317029pow_tensor_scalar_kernel_implIiiEEvRNS_18TensorIteratorBaseET0_EUliE_St5arrayIPcLm2EEEEviS6_T1_
        .type           _ZN2at6native29vectorized_elementwise_kernelILi4EZNS0_50_GLOBAL__N__2680c7bb_12_PowKernel_cu_7dd49032_317029pow_tensor_scalar_kernel_implIiiEEvRNS_18TensorIteratorBaseET0_EUliE_St5arrayIPcLm2EEEEviS6_T1_,@function
        .size           _ZN2at6native29vectorized_elementwise_kernelILi4EZNS0_50_GLOBAL__N__2680c7bb_12_PowKernel_cu_7dd49032_317029pow_tensor_scalar_kernel_implIiiEEvRNS_18TensorIteratorBaseET0_EUliE_St5arrayIPcLm2EEEEviS6_T1_,(.L_x_60896 - _ZN2at6native29vectorized_elementwise_kernelILi4EZNS0_50_GLOBAL__N__2680c7bb_12_PowKernel_cu_7dd49032_317029pow_tensor_scalar_kernel_implIiiEEvRNS_18TensorIteratorBaseET0_EUliE_St5arrayIPcLm2EEEEviS6_T1_)
        .other          _ZN2at6native29vectorized_elementwise_kernelILi4EZNS0_50_GLOBAL__N__2680c7bb_12_PowKernel_cu_7dd49032_317029pow_tensor_scalar_kernel_implIiiEEvRNS_18TensorIteratorBaseET0_EUliE_St5arrayIPcLm2EEEEviS6_T1_,@"STO_CUDA_ENTRY STV_DEFAULT"
_ZN2at6native29vectorized_elementwise_kernelILi4EZNS0_50_GLOBAL__N__2680c7bb_12_PowKernel_cu_7dd49032_317029pow_tensor_scalar_kernel_implIiiEEvRNS_18TensorIteratorBaseET0_EUliE_St5arrayIPcLm2EEEEviS6_T1_:
.text._ZN2at6native29vectorized_elementwise_kernelILi4EZNS0_50_GLOBAL__N__2680c7bb_12_PowKernel_cu_7dd49032_317029pow_tensor_scalar_kernel_implIiiEEvRNS_18TensorIteratorBaseET0_EUliE_St5arrayIPcLm2EEEEviS6_T1_:
        /* <DEDUP_REMOVED lines=82> */
.L_x_18754:
        /* <DEDUP_REMOVED lines=8> */
.L_x_18755:
        /* <DEDUP_REMOVED lines=8> */
.L_x_18756:
        /* <DEDUP_REMOVED lines=8> */
.L_x_18757:
        /* <DEDUP_REMOVED lines=9> */
.L_x_18758:
[----:B------:R-:W-:Y:S05]  /*0730*/  BSYNC.RELIABLE B1 ;  /* 0x0000000000017941 */ /* 0x000fea0003800100 */
.L_x_18753:
[----:B------:R-:W-:-:S13]  /*0740*/  ISETP.GE.U32.AND P0, PT, R17, R16, PT ;  /* 0x000000101100720c */ /* 0x000fda0003f06070 */
[----:B012---:R-:W0:Y:S01]  /*0750*/  @!P0 LDC.64 R2, c[0x0][0x390] ;  /* 0x0000e400ff028b82 */ /* 0x007e220000000a00 */
[----:B------:R-:W-:Y:S01]  /*0760*/  @!P0 IADD3 R5, PT, PT, R0, R17, RZ ;  /* 0x0000001100058210 */ /* 0x000fe20007ffe0ff */
[----:B-----5:R-:W-:Y:S01]  /*0770*/  @!P0 IMAD R13, R13, R13, RZ ;  /* 0x0000000d0d0d8224 */ /* 0x020fe200078e02ff */
[----:B------:R-:W-:-:S03]  /*0780*/  @!P0 IADD3 R17, PT, PT, R17, 0x80, RZ ;  /* 0x0000008011118810 */ /* 0x000fc60007ffe0ff */
[----:B0-----:R-:W-:-:S05]  /*0790*/  @!P0 IMAD.WIDE.U32 R2, R5, 0x4, R2 ;  /* 0x0000000405028825 */ /* 0x001fca00078e0002 */
[----:B------:R3:W-:Y:S02]  /*07a0*/  @!P0 STG.E desc[UR4][R2.64], R13 ;  /* 0x0000000d02008986 */ /* 0x0007e4000c101904 */
.L_x_18759:
[----:B------:R-:W-:Y:S05]  /*07b0*/  BSYNC.RECONVERGENT B0 ;  /* 0x0000000000007941 */ /* 0x000fea0003800200 */
.L_x_18752:
        /* <DEDUP_REMOVED lines=9> */
.L_x_18751:
        /* <DEDUP_REMOVED lines=9> */
[----:B---3--:R-:W-:Y:S02]  /*08e0*/  IMAD R4, R4, R4, RZ ;  /* 0x0000000404047224 */ /* 0x008fe400078e02ff */
[----:B------:R-:W-:Y:S02]  /*08f0*/  IMAD R5, R5, R5, RZ ;  /* 0x0000000505057224 */ /* 0x000fe400078e02ff */
[----:B------:R-:W-:Y:S02]  /*0900*/  IMAD R6, R6, R6, RZ ;  /* 0x0000000606067224 */ /* 0x000fe400078e02ff */
[----:B------:R-:W-:Y:S02]  /*0910*/  IMAD R7, R7, R7, RZ ;  /* 0x0000000707077224 */ /* 0x000fe400078e02ff */
[----:B----4-:R-:W-:Y:S02]  /*0920*/  IMAD R8, R8, R8, RZ ;  /* 0x0000000808087224 */ /* 0x010fe400078e02ff */
[----:B------:R-:W-:Y:S01]  /*0930*/  IMAD R9, R9, R9, RZ ;  /* 0x0000000909097224 */ /* 0x000fe200078e02ff */
[----:B------:R-:W-:Y:S01]  /*0940*/  STG.E.128 desc[UR4][R12.64], R4 ;  /* 0x000000040c007986 */ /* 0x000fe2000c101d04 */
[----:B------:R-:W-:-:S02]  /*0950*/  IMAD R10, R10, R10, RZ ;  /* 0x0000000a0a0a7224 */ /* 0x000fc400078e02ff */
[----:B------:R-:W-:-:S05]  /*0960*/  IMAD R11, R11, R11, RZ ;  /* 0x0000000b0b0b7224 */ /* 0x000fca00078e02ff */
[----:B------:R-:W-:Y:S01]  /*0970*/  STG.E.128 desc[UR4][R12.64+0x800], R8 ;  /* 0x000800080c007986 */ /* 0x000fe2000c101d04 */
[----:B------:R-:W-:Y:S05]  /*0980*/  EXIT ;  /* 0x000000000000794d */ /* 0x000fea0003800000 */
.L_x_18760:
        /* <DEDUP_REMOVED lines=15> */
.L_x_60896:


//--------------------- .text._ZN2at6native29vectorized_elementwise_kernelILi8EZNS0_50_GLOBAL__N__2680c7bb_12_PowKernel_cu_7dd49032_317029pow_tensor_scalar_kernel_implIiiEEvRNS_18TensorIteratorBaseET0_EUliE_St5arrayIPcLm2EEEEviS6_T1_ --------------------------
	.section	.text._ZN2at6native29vectorized_elementwise_kernelILi8EZNS0_50_GLOBAL__N__2680c7bb_12_PowKernel_cu_7dd49032_317029pow_tensor_scalar_kernel_implIiiEEvRNS_18TensorIteratorBaseET0_EUliE_St5arrayIPcLm2EEEEviS6_T1_,"ax",@progbits
	.align	128
        .global         _ZN2at6native29vectorized_elementwise_kernelILi8EZNS0_50_GLOBAL__N__2680c7bb_12_PowKernel_cu_7dd49032_317029pow_tensor_scalar_kernel_implIiiEEvRNS_18TensorIteratorBaseET0_EUliE_St5arrayIPcLm2EEEEviS6_T1_
        .type           _ZN2at6native29vectorized_elementwise_kernelILi8EZNS0_50_GLOBAL__N__2680c7bb_12_PowKernel_cu_7dd49032_317029pow_tensor_scalar_kernel_implIiiEEvRNS_18TensorIteratorBaseET0_EUliE_St5arrayIPcLm2EEEEviS6_T1_,@function
        .size           _ZN2at6native29vectorized_elementwise_kernelILi8EZNS0_50_GLOBAL__N__2680c7bb_12_PowKernel_cu_7dd49032_317029pow_tensor_scalar_kernel_implIiiEEvRNS_18TensorIteratorBaseET0_EUliE_St5arrayIPcLm2EEEEviS6_T1_,(.L_x_60897 - _ZN2at6native29vectorized_elementwise_kernelILi8EZNS0_50_GLOBAL__N__2680c7bb_12_PowKernel_cu_7dd49032_317029pow_tensor_scalar_kernel_implIiiEEvRNS_18TensorIteratorBaseET0_EUliE_St5arrayIPcLm2EEEEviS6_T1_)
        .other          _ZN2at6native29vectorized_elementwise_kernelILi8EZNS0_50_GLOBAL__N__2680c7bb_12_PowKernel_cu_7dd49032_317029pow_tensor_scalar_kernel_implIiiEEvRNS_18TensorIteratorBaseET0_EUliE_St5arrayIPcLm2EEEEviS6_T1_,@"STO_CUDA_ENTRY STV_DEFAULT"
_ZN2at6native29vectorized_elementwise_kernelILi8EZNS0_50_GLOBAL__N__2680c7bb_12_PowKernel_cu_7dd49032_317029pow_tensor_scalar_kernel_implIiiEEvRNS_18TensorIteratorBaseET0_EUliE_St5arrayIPcLm2EEEEviS6_T1_:
.text._ZN2at6native29vectorized_elementwise_kernelILi8EZNS0_50_GLOBAL__N__2680c7bb_12_PowKernel_cu_7dd49032_317029pow_tensor_scalar_kernel_implIiiEEvRNS_18TensorIteratorBaseET0_EUliE_St5arrayIPcLm2EEEEviS6_T1_:
[----:B------:R-:W-:Y:S01]  /*0000*/  LDC R1, c[0x0][0x37c] ;  /* 0x0000df00ff017b82 */ /* 0x000fe20000000800 */
[----:B------:R-:W-:Y:S05]  /*0010*/  EXIT ;  /* 0x000000000000794d */ /* 0x000fea0003800000 */
.L_x_18761:
        /* <DEDUP_REMOVED lines=14> */
.L_x_60897:


//--------------------- .text._ZN2at6native18elementwise_kernelILi128ELi4EZNS0_15gpu_kernel_implIZNS0_50_GLOBAL__N__2680c7bb_12_PowKernel_cu_7dd49032_317029pow_tensor_scalar_kernel_implIaaEEvRNS_18TensorIteratorBaseET0_EUlaE2_EEvS6_RKT_EUliE_EEviT1_ --------------------------
	.section	.text._ZN2at6native18elementwise_kernelILi128ELi4EZNS0_15gpu_kernel_implIZNS0_50_GLOBAL__N__2680c7bb_12_PowKernel_cu_7dd49032_317029pow_tensor_scalar_kernel_implIaaEEvRNS_18TensorIteratorBaseET0_EUlaE2_EEvS6_RKT_EUliE_EEviT1_,"ax",@progbits
	.align	128
        .global         _ZN2at6native18elementwise_kernelILi128ELi4EZNS0_15gpu_kernel_implIZNS0_50_GLOBAL__N__2680c7bb_12_PowKernel_cu_7dd49032_317029pow_tensor_scalar_kernel_implIaaEEvRNS_18TensorIteratorBaseET0_EUlaE2_EEvS6_RKT_EUliE_EEviT1_
        .type           _ZN2at6native18elementwise_kernelILi128ELi4EZNS0_15gpu_kernel_implIZNS0_50_GLOBAL__N__2680c7bb_12_PowKernel_cu_7dd49032_317029pow_tensor_scalar_kernel_implIaaEEvRNS_18TensorIteratorBaseET0_EUlaE2_EEvS6_RKT_EUliE_EEviT1_,@function
        .size           _ZN2at6native18elementwise_kernelILi128ELi4EZNS0_15gpu_kernel_implIZNS0_50_GLOBAL__N__2680c7bb_12_PowKernel_cu_7dd49032_317029pow_tensor_scalar_kernel_implIaaEEvRNS_18TensorIteratorBaseET0_EUlaE2_EEvS6_RKT_EUliE_EEviT1_,(.L_x_60898 - _ZN2at6native18elementwise_kernelILi128ELi4EZNS0_15gpu_kernel_implIZNS0_50_GLOBAL__N__2680c7bb_12_PowKernel_cu_7dd49032_317029pow_tensor_scalar_kernel_implIaaEEvRNS_18TensorIteratorBaseET0_EUlaE2_EEvS6_RKT_EUliE_EEviT1_)
        .other          _ZN2at6native18elementwise_kernelILi128ELi4EZNS0_15gpu_kernel_implIZNS0_50_GLOBAL__N__2680c7bb_12_PowKernel_cu_7dd49032_317029pow_tensor_scalar_kernel_implIaaEEvRNS_18TensorIteratorBaseET0_EUlaE2_EEvS6_RKT_EUliE_EEviT1_,@"STO_CUDA_ENTRY STV_DEFAULT"
_ZN2at6native18elementwise_kernelILi128ELi4EZNS0_15gpu_kernel_implIZNS0_50_GLOBAL__N__2680c7bb_12_PowKernel_cu_7dd49032_317029pow_tensor_scalar_kernel_implIaaEEvRNS_18TensorIteratorBaseET0_EUlaE2_EEvS6_RKT_EUliE_EEviT1_:
.text._ZN2at6native18elementwise_kernelILi128ELi4EZNS0_15gpu_kernel_implIZNS0_50_GLOBAL__N__2680c7bb_12_PowKernel_cu_7dd49032_317029pow_tensor_scalar_kernel_implIaaEEvRNS_18TensorIteratorBaseET0_EUlaE2_EEvS6_RKT_EUliE_EEviT1_:
[----:B------:R-:W0:Y:S01]  /*0000*/  LDC R1, c[0x0][0x37c] ;  /* 0x0000df00ff017b82 */ /* 0x000e220000000800 */
[----:B------:R-:W1:Y:S07]  /*0010*/  S2R R17, SR_TID.X ;  /* 0x0000000000117919 */ /* 0x000e6e0000002100 */
[----:B------:R-:W2:Y:S01]  /*0020*/  S2UR UR4, SR_CTAID.X ;  /* 0x00000000000479c3 */ /* 0x000ea20000002500 */
[----:B------:R-:W3:Y:S01]  /*0030*/  LDCU UR41, c[0x0][0x388] ;  /* 0x00007100ff2977ac */ /* 0x000ee20008000800 */
[----:B------:R-:W-:Y:S01]  /*0040*/  IMAD.MOV.U32 R18, RZ, RZ, 0x1 ;  /* 0x00000001ff127424 */ /* 0x000fe200078e00ff */
[----:B------:R-:W-:Y:S01]  /*0050*/  BSSY.RECONVERGENT B6, `(.L_x_18762) ;  /* 0x0000348000067945 */ /* 0x000fe20003800200 */
[----:B------:R-:W4:Y:S04]  /*0060*/  LDCU UR5, c[0x0][0x380] ;  /* 0x00007000ff0577ac */ /* 0x000f280008000800 */
[----:B------:R-:W5:Y:S01]  /*0070*/  LDC.U8 R0, c[0x0][0x590] ;  /* 0x00016400ff007b82 */ /* 0x000f620000000000 */
[----:B------:R-:W0:Y:S01]  /*0080*/  LDCU.64 UR36, c[0x0][0x358] ;  /* 0x00006b00ff2477ac */ /* 0x000e220008000a00 */
[----:B------:R-:W0:Y:S01]  /*0090*/  LDCU.U8 UR40, c[0x0][0x5a0] ;  /* 0x0000b400ff2877ac */ /* 0x000e220008000000 */
[----:B------:R-:W0:Y:S01]  /*00a0*/  LDCU.U8 UR42, c[0x0][0x5a1] ;  /* 0x0000b420ff2a77ac */ /* 0x000e220008000000 */
[----:B---3--:R-:W-:-:S02]  /*00b0*/  UIADD3 UR39, UPT, UPT, UR41, -0x1, URZ ;  /* 0xffffffff29277890 */ /* 0x008fc4000fffe0ff */
[----:B--2---:R-:W-:Y:S02]  /*00c0*/  USHF.L.U32 UR4, UR4, 0x9, URZ ;  /* 0x0000000904047899 */ /* 0x004fe400080006ff */
[----:B------:R-:W-:-:S04]  /*00d0*/  UISETP.LT.U32.AND UP0, UPT, UR39, 0x18, UPT ;  /* 0x000000182700788c */ /* 0x000fc8000bf01070 */
[----:B------:R-:W-:Y:S01]  /*00e0*/  USEL UR38, UR39, 0x18, UP0 ;  /* 0x0000001827267887 */ /* 0x000fe20008000000 */
[----:B-1----:R-:W-:Y:S02]  /*00f0*/  LOP3.LUT R17, R17, UR4, RZ, 0xfc, !PT ;  /* 0x0000000411117c12 */ /* 0x002fe4000f8efcff */
[----:B-----5:R-:W-:Y:S01]  /*0100*/  PRMT R0, R0, 0x8880, RZ ;  /* 0x0000888000007816 */ /* 0x020fe200000000ff */
[----:B------:R-:W-:Y:S01]  /*0110*/  UIADD3 UR38, UPT, UPT, UR38, 0x1, URZ ;  /* 0x0000000126267890 */ /* 0x000fe2000fffe0ff */
[----:B----4-:R-:W-:Y:S02]  /*0120*/  ISETP.GE.AND P1, PT, R17, UR5, PT ;  /* 0x0000000511007c0c */ /* 0x010fe4000bf26270 */
[----:B------:R-:W-:-:S04]  /*0130*/  PRMT R19, R0, 0x7710, RZ ;  /* 0x0000771000137816 */ /* 0x000fc800000000ff */
[----:B------:R-:W-:-:S04]  /*0140*/  LOP3.LUT R0, R19, 0x1, RZ, 0xc0, !PT ;  /* 0x0000000113007812 */ /* 0x000fc800078ec0ff */
[----:B------:R-:W-:-:S04]  /*0150*/  ISETP.NE.U32.AND P0, PT, R0, 0x1, PT ;  /* 0x000000010000780c */ /* 0x000fc80003f05070 */
[----:B------:R-:W-:Y:S01]  /*0160*/  SEL R18, R18, 0xffff, P0 ;  /* 0x0000ffff12127807 */ /* 0x000fe20000000000 */
[----:B0-----:R-:W-:Y:S08]  /*0170*/  @P1 BRA `(.L_x_18763) ;  /* 0x0000003000d41947 */ /* 0x001ff00003800000 */
        /* <DEDUP_REMOVED lines=302> */
.L_x_18764:
        /* <DEDUP_REMOVED lines=14> */
[----:B------:R0:W5:Y:S01]  /*1540*/  LDG.E.U8 R0, desc[UR36][R2.64] ;  /* 0x0000002402007981 */ /* 0x000162000c1e1100 */
[----:B------:R-:W-:Y:S05]  /*1550*/  BRA `(.L_x_18770) ;  /* 0x0000000c00547947 */ /* 0x000fea0003800000 */
.L_x_18768:
[----:B------:R0:W5:Y:S01]  /*1560*/  LDG.E.U8 R0, desc[UR36][R2.64] ;  /* 0x0000002402007981 */ /* 0x000162000c1e1100 */
[----:B------:R-:W-:Y:S05]  /*1570*/  BRA `(.L_x_18770) ;  /* 0x0000000c004c7947 */ /* 0x000fea0003800000 */
.L_x_18767:
[----:B------:R-:W-:-:S09]  /*1580*/  UISETP.NE.AND UP0, UPT, UR4, 0x2, UPT ;  /* 0x000000020400788c */ /* 0x000fd2000bf05270 */
[----:B------:R-:W-:Y:S05]  /*1590*/  BRA.U !UP0, `(.L_x_18771) ;  /* 0x0000000108207547 */ /* 0x000fea000b800000 */
[----:B------:R-:W-:-:S09]  /*15a0*/  UISETP.NE.AND UP0, UPT, UR4, 0x3, UPT ;  /* 0x000000030400788c */ /* 0x000fd2000bf05270 */
[----:B------:R-:W-:Y:S05]  /*15b0*/  BRA.U !UP0, `(.L_x_18772) ;  /* 0x0000000108107547 */ /* 0x000fea000b800000 */
[----:B------:R-:W-:-:S09]  /*15c0*/  UISETP.NE.AND UP0, UPT, UR4, 0x4, UPT ;  /* 0x000000040400788c */ /* 0x000fd2000bf05270 */
[----:B------:R-:W-:Y:S05]  /*15d0*/  BRA.U UP0, `(.L_x_18769) ;  /* 0x0000000900b07547 */ /* 0x000fea000b800000 */
[----:B------:R0:W5:Y:S01]  /*15e0*/  LDG.E.U8 R0, desc[UR36][R2.64] ;  /* 0x0000002402007981 */ /* 0x000162000c1e1100 */
[----:B------:R-:W-:Y:S05]  /*15f0*/  BRA `(.L_x_18770) ;  /* 0x0000000c002c7947 */ /* 0x000fea0003800000 */
.L_x_18772:
[----:B------:R0:W5:Y:S01]  /*1600*/  LDG.E.U8 R0, desc[UR36][R2.64] ;  /* 0x0000002402007981 */ /* 0x000162000c1e1100 */
[----:B------:R-:W-:Y:S05]  /*1610*/  BRA `(.L_x_18770) ;  /* 0x0000000c00247947 */ /* 0x000fea0003800000 */
.L_x_18771:
[----:B------:R0:W5:Y:S01]  /*1620*/  LDG.E.U16 R0, desc[UR36][R2.64] ;  /* 0x0000002402007981 */ /* 0x000162000c1e1500 */
[----:B------:R-:W-:Y:S05]  /*1630*/  BRA `(.L_x_18770) ;  /* 0x0000000c001c7947 */ /* 0x000fea0003800000 */
.L_x_18766:
        /* <DEDUP_REMOVED lines=9> */
.L_x_18774:
[----:B------:R-:W2:Y:S02]  /*16d0*/  LDG.E.U16 R4, desc[UR36][R2.64] ;  /* 0x0000002402047981 */ /* 0x000ea4000c1e1500 */
[----:B--2---:R-:W-:-:S06]  /*16e0*/  HADD2.F32 R4, -RZ, R4.H0_H0 ;  /* 0x20000004ff047230 */ /* 0x004fcc0000004100 */
[----:B------:R-:W0:Y:S02]  /*16f0*/  F2I.FTZ.TRUNC.NTZ R4, R4 ;  /* 0x0000000400047305 */ /* 0x000e24000021f100 */
[----:B0-----:R-:W-:Y:S01]  /*1700*/  PRMT R0, R4, 0x7610, R0 ;  /* 0x0000761004007816 */ /* 0x001fe20000000000 */
[----:B------:R-:W-:Y:S06]  /*1710*/  BRA `(.L_x_18770) ;  /* 0x0000000800e47947 */ /* 0x000fec0003800000 */
.L_x_18773:
        /* <DEDUP_REMOVED lines=9> */
.L_x_18776:
[----:B------:R-:W2:Y:S02]  /*17b0*/  LDG.E.U16 R2, desc[UR36][R2.64] ;  /* 0x0000002402027981 */ /* 0x000ea4000c1e1500 */
[----:B--2---:R-:W-:-:S06]  /*17c0*/  HADD2.F32 R4, -RZ, R2.H0_H0 ;  /* 0x20000002ff047230 */ /* 0x004fcc0000004100 */
[----:B------:R-:W0:Y:S02]  /*17d0*/  F2I.FTZ.TRUNC.NTZ R4, R4 ;  /* 0x0000000400047305 */ /* 0x000e24000021f100 */
[----:B0-----:R-:W-:Y:S01]  /*17e0*/  PRMT R0, R4, 0x7610, R0 ;  /* 0x0000761004007816 */ /* 0x001fe20000000000 */
[----:B------:R-:W-:Y:S06]  /*17f0*/  BRA `(.L_x_18770) ;  /* 0x0000000800ac7947 */ /* 0x000fec0003800000 */
.L_x_18775:
[----:B------:R-:W2:Y:S02]  /*1800*/  LDG.E.64 R2, desc[UR36][R2.64] ;  /* 0x0000002402027981 */ /* 0x000ea4000c1e1b00 */
[----:B--2---:R0:W1:Y:S02]  /*1810*/  F2I.F64.TRUNC R0, R2 ;  /* 0x0000000200007311 */ /* 0x004064000030d100 */
[----:B01----:R-:W-:Y:S05]  /*1820*/  BRA `(.L_x_18770) ;  /* 0x0000000800a07947 */ /* 0x003fea0003800000 */
.L_x_18765:
        /* <DEDUP_REMOVED lines=12> */
.L_x_18779:
[----:B------:R-:W2:Y:S02]  /*18f0*/  LDG.E.64 R2, desc[UR36][R2.64] ;  /* 0x0000002402027981 */ /* 0x000ea4000c1e1b00 */
[----:B--2---:R3:W4:Y:S02]  /*1900*/  F2I.F64.TRUNC R0, R2 ;  /* 0x0000000200007311 */ /* 0x004724000030d100 */
[----:B---34-:R-:W-:Y:S05]  /*1910*/  BRA `(.L_x_18770) ;  /* 0x0000000800647947 */ /* 0x018fea0003800000 */
.L_x_18778:
        /* <DEDUP_REMOVED lines=27> */
.L_x_18781:
        /* <DEDUP_REMOVED lines=14> */
.L_x_18780:
[----:B------:R-:W2:Y:S02]  /*1bb0*/  LDG.E.U16 R4, desc[UR36][R2.64] ;  /* 0x0000002402047981 */ /* 0x000ea4000c1e1500 */
[----:B--2---:R-:W-:-:S06]  /*1bc0*/  IMAD.U32 R4, R4, 0x10000, RZ ;  /* 0x0001000004047824 */ /* 0x004fcc00078e00ff */
[----:B------:R-:W0:Y:S02]  /*1bd0*/  F2I.FTZ.TRUNC.NTZ R4, R4 ;  /* 0x0000000400047305 */ /* 0x000e24000021f100 */
[----:B0-----:R-:W-:Y:S01]  /*1be0*/  PRMT R0, R4, 0x7610, R0 ;  /* 0x0000761004007816 */ /* 0x001fe20000000000 */
[----:B------:R-:W-:Y:S06]  /*1bf0*/  BRA `(.L_x_18770) ;  /* 0x0000000400ac7947 */ /* 0x000fec0003800000 */
.L_x_18777:
        /* <DEDUP_REMOVED lines=10> */
.L_x_18784:
        /* <DEDUP_REMOVED lines=21> */
.L_x_18788:
[----:B------:R-:W-:Y:S05]  /*1df0*/  BSYNC.RECONVERGENT B1 ;  /* 0x0000000000017941 */ /* 0x000fea0003800200 */
.L_x_18787:
[----:B------:R-:W-:Y:S01]  /*1e00*/  IMAD.SHL.U32 R0, R0, 0x100000, RZ ;  /* 0x0010000000007824 */ /* 0x000fe200078e00ff */
[----:B------:R-:W-:-:S04]  /*1e10*/  LEA R2, R2, 0x3b800000, 0x17 ;  /* 0x3b80000002027811 */ /* 0x000fc800078eb8ff */
[----:B------:R-:W-:-:S07]  /*1e20*/  LOP3.LUT R4, R2, R0, R7, 0xfe, !PT ;  /* 0x0000000002047212 */ /* 0x000fce00078efe07 */
.L_x_18786:
[----:B------:R-:W-:Y:S05]  /*1e30*/  BSYNC.RECONVERGENT B0 ;  /* 0x0000000000007941 */ /* 0x000fea0003800200 */
.L_x_18785:
[----:B------:R-:W0:Y:S02]  /*1e40*/  F2I.FTZ.TRUNC.NTZ R4, R4 ;  /* 0x0000000400047305 */ /* 0x000e24000021f100 */
[----:B0-----:R-:W-:Y:S01]  /*1e50*/  PRMT R0, R4, 0x7610, R0 ;  /* 0x0000761004007816 */ /* 0x001fe20000000000 */
[----:B------:R-:W-:Y:S06]  /*1e60*/  BRA `(.L_x_18770) ;  /* 0x0000000400107947 */ /* 0x000fec0003800000 */
.L_x_18783:
        /* <DEDUP_REMOVED lines=21> */
.L_x_18792:
[----:B------:R-:W-:Y:S05]  /*1fc0*/  BSYNC.RECONVERGENT B1 ;  /* 0x0000000000017941 */ /* 0x000fea0003800200 */
.L_x_18791:
[----:B------:R-:W-:Y:S01]  /*1fd0*/  IMAD.SHL.U32 R0, R0, 0x200000, RZ ;  /* 0x0020000000007824 */ /* 0x000fe200078e00ff */
[----:B------:R-:W-:-:S04]  /*1fe0*/  LEA R2, R2, 0x37800000, 0x17 ;  /* 0x3780000002027811 */ /* 0x000fc800078eb8ff */
[----:B------:R-:W-:-:S07]  /*1ff0*/  LOP3.LUT R4, R2, R0, R7, 0xfe, !PT ;  /* 0x0000000002047212 */ /* 0x000fce00078efe07 */
.L_x_18790:
[----:B------:R-:W-:Y:S05]  /*2000*/  BSYNC.RECONVERGENT B0 ;  /* 0x0000000000007941 */ /* 0x000fea0003800200 */
.L_x_18789:
[----:B------:R-:W0:Y:S02]  /*2010*/  F2I.FTZ.TRUNC.NTZ R4, R4 ;  /* 0x0000000400047305 */ /* 0x000e24000021f100 */
[----:B0-----:R-:W-:Y:S01]  /*2020*/  PRMT R0, R4, 0x7610, R0 ;  /* 0x0000761004007816 */ /* 0x001fe20000000000 */
[----:B------:R-:W-:Y:S06]  /*2030*/  BRA `(.L_x_18770) ;  /* 0x00000000009c7947 */ /* 0x000fec0003800000 */
.L_x_18782:
[----:B------:R-:W-:-:S09]  /*2040*/  UISETP.NE.AND UP0, UPT, UR4, 0x1c, UPT ;  /* 0x0000001c0400788c */ /* 0x000fd2000bf05270 */
[----:B------:R-:W-:Y:S05]  /*2050*/  BRA.U !UP0, `(.L_x_18793) ;  /* 0x0000000108907547 */ /* 0x000fea000b800000 */
[----:B------:R-:W-:-:S09]  /*2060*/  UISETP.NE.AND UP0, UPT, UR4, 0x1d, UPT ;  /* 0x0000001d0400788c */ /* 0x000fd2000bf05270 */
[----:B------:R-:W-:Y:S05]  /*2070*/  BRA.U !UP0, `(.L_x_18794) ;  /* 0x0000000108807547 */ /* 0x000fea000b800000 */
[----:B------:R-:W-:-:S09]  /*2080*/  UISETP.NE.AND UP0, UPT, UR4, 0x2c, UPT ;  /* 0x0000002c0400788c */ /* 0x000fd2000bf05270 */
[----:B------:R-:W-:Y:S05]  /*2090*/  BRA.U !UP0, `(.L_x_18795) ;  /* 0x0000000108487547 */ /* 0x000fea000b800000 */
.L_x_18769:
        /* <DEDUP_REMOVED lines=16> */
.L_x_18796:
[----:B------:R-:W-:Y:S01]  /*21a0*/  PRMT R0, RZ, 0x7610, R0 ;  /* 0x00007610ff007816 */ /* 0x000fe20000000000 */
[----:B------:R-:W-:Y:S06]  /*21b0*/  BRA `(.L_x_18770) ;  /* 0x00000000003c7947 */ /* 0x000fec0003800000 */
.L_x_18795:
        /* <DEDUP_REMOVED lines=8> */
.L_x_18798:
[----:B------:R-:W-:Y:S05]  /*2240*/  BSYNC.RECONVERGENT B0 ;  /* 0x0000000000007941 */ /* 0x000fea0003800200 */
.L_x_18797:
[----:B------:R-:W0:Y:S02]  /*2250*/  F2I.FTZ.TRUNC.NTZ R4, R4 ;  /* 0x0000000400047305 */ /* 0x000e24000021f100 */
[----:B0-----:R-:W-:Y:S01]  /*2260*/  PRMT R0, R4, 0x7610, R0 ;  /* 0x0000761004007816 */ /* 0x001fe20000000000 */
[----:B------:R-:W-:Y:S06]  /*2270*/  BRA `(.L_x_18770) ;  /* 0x00000000000c7947 */ /* 0x000fec0003800000 */
.L_x_18794:
[----:B------:R2:W5:Y:S01]  /*2280*/  LDG.E.U8 R0, desc[UR36][R2.64] ;  /* 0x0000002402007981 */ /* 0x000562000c1e1100 */
[----:B------:R-:W-:Y:S05]  /*2290*/  BRA `(.L_x_18770) ;  /* 0x0000000000047947 */ /* 0x000fea0003800000 */
.L_x_18793:
[----:B------:R1:W5:Y:S02]  /*22a0*/  LDG.E.U8 R0, desc[UR36][R2.64] ;  /* 0x0000002402007981 */ /* 0x000364000c1e1100 */
.L_x_18770:
[----:B------:R-:W3:Y:S01]  /*22b0*/  LDCU.U8 UR4, c[0x0][0x590] ;  /* 0x0000b200ff0477ac */ /* 0x000ee20008000000 */
[----:B------:R-:W-:Y:S01]  /*22c0*/  BSSY.RECONVERGENT B0, `(.L_x_18799) ;  /* 0x000002b000007945 */ /* 0x000fe20003800200 */
[----:B---3--:R-:W-:-:S04]  /*22d0*/  UPRMT UR4, UR4, 0x8880, URZ ;  /* 0x0000888004047896 */ /* 0x008fc800080000ff */
[----:B------:R-:W-:-:S09]  /*22e0*/  UISETP.GE.AND UP0, UPT, UR4, URZ, UPT ;  /* 0x000000ff0400728c */ /* 0x000fd2000bf06270 */
[----:B------:R-:W-:Y:S05]  /*22f0*/  BRA.U !UP0, `(.L_x_18800) ;  /* 0x0000000108807547 */ /* 0x000fea000b800000 */
[----:B------:R-:W-:Y:S01]  /*2300*/  UISETP.NE.AND UP0, UPT, UR4, URZ, UPT ;  /* 0x000000ff0400728c */ /* 0x000fe2000bf05270 */
[----:B------:R-:W-:-:S08]  /*2310*/  IMAD.MOV.U32 R5, RZ, RZ, 0x1 ;  /* 0x00000001ff057424 */ /* 0x000fd000078e00ff */
[----:B------:R-:W-:Y:S05]  /*2320*/  BRA.U !UP0, `(.L_x_18801) ;  /* 0x0000000108907547 */ /* 0x000fea000b800000 */
[----:B012---:R-:W-:Y:S01]  /*2330*/  LOP3.LUT R2, R19, 0x1, RZ, 0xc0, !PT ;  /* 0x0000000113027812 */ /* 0x007fe200078ec0ff */
[----:B------:R-:W-:Y:S01]  /*2340*/  BSSY.RECONVERGENT B1, `(.L_x_18802) ;  /* 0x000001a000017945 */ /* 0x000fe20003800200 */
[----:B----45:R-:W-:Y:S02]  /*2350*/  PRMT R3, R0, 0x9910, RZ ;  /* 0x0000991000037816 */ /* 0x030fe400000000ff */
[----:B------:R-:W-:-:S04]  /*2360*/  ISETP.NE.U32.AND P0, PT, R2, 0x1, PT ;  /* 0x000000010200780c */ /* 0x000fc80003f05070 */
[----:B------:R-:W-:Y:S02]  /*2370*/  SEL R2, R0, 0x1, !P0 ;  /* 0x0000000100027807 */ /* 0x000fe40004000000 */
[----:B------:R-:W-:Y:S02]  /*2380*/  LOP3.LUT R0, R19, 0xff, RZ, 0xc0, !PT ;  /* 0x000000ff13007812 */ /* 0x000fe400078ec0ff */
[----:B------:R-:W-:Y:S01]  /*2390*/  PRMT R5, R2, 0x9910, RZ ;  /* 0x0000991002057816 */ /* 0x000fe200000000ff */
[----:B------:R-:W-:Y:S01]  /*23a0*/  IMAD.MOV.U32 R2, RZ, RZ, R3 ;  /* 0x000000ffff027224 */ /* 0x000fe200078e0003 */
[----:B------:R-:W-:-:S03]  /*23b0*/  ISETP.GE.U32.AND P0, PT, R0, 0x2, PT ;  /* 0x000000020000780c */ /* 0x000fc60003f06070 */
[----:B------:R-:W-:-:S10]  /*23c0*/  IMAD R2, R2, R2, RZ ;  /* 0x0000000202027224 */ /* 0x000fd400078e02ff */
[----:B------:R-:W-:Y:S05]  /*23d0*/  @!P0 BRA `(.L_x_18803) ;  /* 0x0000000000408947 */ /* 0x000fea0003800000 */
[----:B------:R-:W-:Y:S02]  /*23e0*/  SHF.R.U32.HI R0, RZ, 0x1, R0 ;  /* 0x00000001ff007819 */ /* 0x000fe40000011600 */
[----:B------:R-:W-:-:S07]  /*23f0*/  PRMT R4, R2, 0x7610, R4 ;  /* 0x0000761002047816 */ /* 0x000fce0000000004 */
.L_x_18804:
[C---:B------:R-:W-:Y:S02]  /*2400*/  LOP3.LUT R2, R0.reuse, 0x1, RZ, 0xc0, !PT ;  /* 0x0000000100027812 */ /* 0x040fe400078ec0ff */
[----:B------:R-:W-:Y:S02]  /*2410*/  LOP3.LUT R0, R0, 0xff, RZ, 0xc0, !PT ;  /* 0x000000ff00007812 */ /* 0x000fe400078ec0ff */
[----:B------:R-:W-:Y:S02]  /*2420*/  ISETP.NE.U32.AND P0, PT, R2, 0x1, PT ;  /* 0x000000010200780c */ /* 0x000fe40003f05070 */
[----:B------:R-:W-:Y:S02]  /*2430*/  PRMT R5, R5, 0x9910, RZ ;  /* 0x0000991005057816 */ /* 0x000fe400000000ff */
[----:B------:R-:W-:Y:S02]  /*2440*/  SEL R2, R4, 0x1, !P0 ;  /* 0x0000000104027807 */ /* 0x000fe40004000000 */
[----:B------:R-:W-:-:S02]  /*2450*/  ISETP.GE.U32.AND P0, PT, R0, 0x2, PT ;  /* 0x000000020000780c */ /* 0x000fc40003f06070 */
[----:B------:R-:W-:Y:S01]  /*2460*/  PRMT R3, R2, 0x9910, RZ ;  /* 0x0000991002037816 */ /* 0x000fe200000000ff */
[----:B------:R-:W-:Y:S01]  /*2470*/  IMAD.MOV.U32 R2, RZ, RZ, R5 ;  /* 0x000000ffff027224 */ /* 0x000fe200078e0005 */
[----:B------:R-:W-:Y:S02]  /*2480*/  PRMT R4, R4, 0x9910, RZ ;  /* 0x0000991004047816 */ /* 0x000fe400000000ff */
[----:B------:R-:W-:Y:S01]  /*2490*/  SHF.R.U32.HI R0, RZ, 0x1, R0 ;  /* 0x00000001ff007819 */ /* 0x000fe20000011600 */
[----:B------:R-:W-:Y:S02]  /*24a0*/  IMAD R2, R2, R3, RZ ;  /* 0x0000000302027224 */ /* 0x000fe400078e02ff */
[----:B------:R-:W-:-:S03]  /*24b0*/  IMAD R4, R4, R4, RZ ;  /* 0x0000000404047224 */ /* 0x000fc600078e02ff */
[----:B------:R-:W-:Y:S01]  /*24c0*/  PRMT R5, R2, 0x7610, R5 ;  /* 0x0000761002057816 */ /* 0x000fe20000000005 */
[----:B------:R-:W-:Y:S06]  /*24d0*/  @P0 BRA `(.L_x_18804) ;  /* 0xfffffffc00c80947 */ /* 0x000fec000383ffff */
.L_x_18803:
[----:B------:R-:W-:Y:S05]  /*24e0*/  BSYNC.RECONVERGENT B1 ;  /* 0x0000000000017941 */ /* 0x000fea0003800200 */
.L_x_18802:
[----:B------:R-:W-:Y:S05]  /*24f0*/  BRA `(.L_x_18801) ;  /* 0x00000000001c7947 */ /* 0x000fea0003800000 */
.L_x_18800:
[----:B-1--45:R-:W-:Y:S01]  /*2500*/  LOP3.LUT R0, R0, 0xff, RZ, 0xc0, !PT ;  /* 0x000000ff00007812 */ /* 0x032fe200078ec0ff */
[----:B------:R-:W-:-:S03]  /*2510*/  IMAD.MOV.U32 R5, RZ, RZ, 0x1 ;  /* 0x00000001ff057424 */ /* 0x000fc600078e00ff */
[----:B------:R-:W-:-:S13]  /*2520*/  ISETP.NE.AND P0, PT, R0, 0x1, PT ;  /* 0x000000010000780c */ /* 0x000fda0003f05270 */
[----:B------:R-:W-:Y:S05]  /*2530*/  @!P0 BRA `(.L_x_18801) ;  /* 0x00000000000c8947 */ /* 0x000fea0003800000 */
[----:B------:R-:W-:Y:S02]  /*2540*/  ISETP.NE.AND P0, PT, R0, 0xff, PT ;  /* 0x000000ff0000780c */ /* 0x000fe40003f05270 */
[----:B------:R-:W-:-:S11]  /*2550*/  PRMT R5, R18, 0x7610, R5 ;  /* 0x0000761012057816 */ /* 0x000fd60000000005 */
[----:B------:R-:W-:-:S07]  /*2560*/  @P0 PRMT R5, RZ, 0x7610, R5 ;  /* 0x00007610ff050816 */ /* 0x000fce0000000005 */
.L_x_18801:
[----:B------:R-:W-:Y:S05]  /*2570*/  BSYNC.RECONVERGENT B0 ;  /* 0x0000000000007941 */ /* 0x000fea0003800200 */
.L_x_18799:
        /* <DEDUP_REMOVED lines=16> */
.L_x_18808:
[----:B------:R0:W-:Y:S01]  /*2680*/  STG.E.U8 desc[UR36][R2.64], R5 ;  /* 0x0000000502007986 */ /* 0x0001e2000c101124 */
[----:B------:R-:W-:Y:S05]  /*2690*/  BRA `(.L_x_18810) ;  /* 0x0000000c00887947 */ /* 0x000fea0003800000 */
.L_x_18807:
[----:B------:R-:W-:-:S09]  /*26a0*/  UISETP.NE.AND UP0, UPT, UR4, 0x2, UPT ;  /* 0x000000020400788c */ /* 0x000fd2000bf05270 */
[----:B------:R-:W-:Y:S05]  /*26b0*/  BRA.U !UP0, `(.L_x_18811) ;  /* 0x0000000108387547 */ /* 0x000fea000b800000 */
[----:B------:R-:W-:-:S09]  /*26c0*/  UISETP.NE.AND UP0, UPT, UR4, 0x3, UPT ;  /* 0x000000030400788c */ /* 0x000fd2000bf05270 */
[----:B------:R-:W-:Y:S05]  /*26d0*/  BRA.U !UP0, `(.L_x_18812) ;  /* 0x0000000108207547 */ /* 0x000fea000b800000 */
[----:B------:R-:W-:-:S09]  /*26e0*/  UISETP.NE.AND UP0, UPT, UR4, 0x4, UPT ;  /* 0x000000040400788c */ /* 0x000fd2000bf05270 */
[----:B------:R-:W-:Y:S05]  /*26f0*/  BRA.U UP0, `(.L_x_18809) ;  /* 0x0000000900c47547 */ /* 0x000fea000b800000 */
[----:B------:R-:W-:-:S04]  /*2700*/  LOP3.LUT R5, R5, 0xffff, RZ, 0xc0, !PT ;  /* 0x0000ffff05057812 */ /* 0x000fc800078ec0ff */
[----:B------:R-:W-:-:S05]  /*2710*/  PRMT R5, R5, 0x8880, RZ ;  /* 0x0000888005057816 */ /* 0x000fca00000000ff */
[----:B------:R-:W-:-:S05]  /*2720*/  IMAD.MOV.U32 R4, RZ, RZ, R5 ;  /* 0x000000ffff047224 */ /* 0x000fca00078e0005 */
[----:B------:R-:W-:-:S05]  /*2730*/  SHF.R.S32.HI R5, RZ, 0x1f, R4 ;  /* 0x0000001fff057819 */ /* 0x000fca0000011404 */
[----:B------:R0:W-:Y:S01]  /*2740*/  STG.E.64 desc[UR36][R2.64], R4 ;  /* 0x0000000402007986 */ /* 0x0001e2000c101b24 */
[----:B------:R-:W-:Y:S05]  /*2750*/  BRA `(.L_x_18810) ;  /* 0x0000000c00587947 */ /* 0x000fea0003800000 */
.L_x_18812:
[----:B------:R-:W-:-:S04]  /*2760*/  LOP3.LUT R5, R5, 0xffff, RZ, 0xc0, !PT ;  /* 0x0000ffff05057812 */ /* 0x000fc800078ec0ff */
[----:B------:R-:W-:-:S05]  /*2770*/  PRMT R5, R5, 0x8880, RZ ;  /* 0x0000888005057816 */ /* 0x000fca00000000ff */
[----:B------:R0:W-:Y:S01]  /*2780*/  STG.E desc[UR36][R2.64], R5 ;  /* 0x0000000502007986 */ /* 0x0001e2000c101924 */
[----:B------:R-:W-:Y:S05]  /*2790*/  BRA `(.L_x_18810) ;  /* 0x0000000c00487947 */ /* 0x000fea0003800000 */
.L_x_18811:
[----:B------:R-:W-:-:S04]  /*27a0*/  PRMT R5, R5, 0x8880, RZ ;  /* 0x0000888005057816 */ /* 0x000fc800000000ff */
[----:B------:R-:W-:-:S05]  /*27b0*/  PRMT R5, R5, 0x7710, RZ ;  /* 0x0000771005057816 */ /* 0x000fca00000000ff */
[----:B------:R0:W-:Y:S01]  /*27c0*/  STG.E.U16 desc[UR36][R2.64], R5 ;  /* 0x0000000502007986 */ /* 0x0001e2000c101524 */
[----:B------:R-:W-:Y:S05]  /*27d0*/  BRA `(.L_x_18810) ;  /* 0x0000000c00387947 */ /* 0x000fea0003800000 */
.L_x_18806:
[----:B------:R-:W-:-:S09]  /*27e0*/  UISETP.GT.AND UP0, UPT, UR4, 0x6, UPT ;  /* 0x000000060400788c */ /* 0x000fd2000bf04270 */
[----:B------:R-:W-:Y:S05]  /*27f0*/  BRA.U UP0, `(.L_x_18813) ;  /* 0x00000001002c7547 */ /* 0x000fea000b800000 */
[----:B------:R-:W-:-:S09]  /*2800*/  UISETP.NE.AND UP0, UPT, UR4, 0x5, UPT ;  /* 0x000000050400788c */ /* 0x000fd2000bf05270 */
[----:B------:R-:W-:Y:S05]  /*2810*/  BRA.U !UP0, `(.L_x_18814) ;  /* 0x0000000108147547 */ /* 0x000fea000b800000 */
[----:B------:R-:W-:-:S09]  /*2820*/  UISETP.NE.AND UP0, UPT, UR4, 0x6, UPT ;  /* 0x000000060400788c */ /* 0x000fd2000bf05270 */
[----:B------:R-:W-:Y:S05]  /*2830*/  BRA.U UP0, `(.L_x_18809) ;  /* 0x0000000900747547 */ /* 0x000fea000b800000 */
[----:B------:R-:W0:Y:S02]  /*2840*/  I2F.S8 R5, R5 ;  /* 0x0000000500057306 */ /* 0x000e240000001400 */
[----:B0-----:R0:W-:Y:S01]  /*2850*/  STG.E desc[UR36][R2.64], R5 ;  /* 0x0000000502007986 */ /* 0x0011e2000c101924 */
[----:B------:R-:W-:Y:S05]  /*2860*/  BRA `(.L_x_18810) ;  /* 0x0000000c00147947 */ /* 0x000fea0003800000 */
.L_x_18814:
[----:B----45:R-:W0:Y:S02]  /*2870*/  I2F.S8 R0, R5 ;  /* 0x0000000500007306 */ /* 0x030e240000001400 */
[----:B0-----:R-:W-:-:S05]  /*2880*/  F2FP.F16.F32.PACK_AB R0, RZ, R0 ;  /* 0x00000000ff00723e */ /* 0x001fca00000000ff */
[----:B------:R0:W-:Y:S01]  /*2890*/  STG.E.U16 desc[UR36][R2.64], R0 ;  /* 0x0000000002007986 */ /* 0x0001e2000c101524 */
[----:B------:R-:W-:Y:S05]  /*28a0*/  BRA `(.L_x_18810) ;  /* 0x0000000c00047947 */ /* 0x000fea0003800000 */
.L_x_18813:
[----:B------:R-:W-:-:S09]  /*28b0*/  UISETP.NE.AND UP0, UPT, UR4, 0x7, UPT ;  /* 0x000000070400788c */ /* 0x000fd2000bf05270 */
[----:B------:R-:W-:Y:S05]  /*28c0*/  BRA.U !UP0, `(.L_x_18815) ;  /* 0x0000000108347547 */ /* 0x000fea000b800000 */
[----:B------:R-:W-:-:S09]  /*28d0*/  UISETP.NE.AND UP0, UPT, UR4, 0x8, UPT ;  /* 0x000000080400788c */ /* 0x000fd2000bf05270 */
[----:B------:R-:W-:Y:S05]  /*28e0*/  BRA.U !UP0, `(.L_x_18816) ;  /* 0x0000000108187547 */ /* 0x000fea000b800000 */
[----:B------:R-:W-:-:S09]  /*28f0*/  UISETP.NE.AND UP0, UPT, UR4, 0x9, UPT ;  /* 0x000000090400788c */ /* 0x000fd2000bf05270 */
[----:B------:R-:W-:Y:S05]  /*2900*/  BRA.U UP0, `(.L_x_18809) ;  /* 0x0000000900407547 */ /* 0x000fea000b800000 */
[----:B------:R-:W0:Y:S01]  /*2910*/  I2F.S8 R6, R5 ;  /* 0x0000000500067306 */ /* 0x000e220000001400 */
[----:B------:R-:W-:-:S05]  /*2920*/  IMAD.MOV.U32 R7, RZ, RZ, RZ ;  /* 0x000000ffff077224 */ /* 0x000fca00078e00ff */
[----:B0-----:R0:W-:Y:S01]  /*2930*/  STG.E.64 desc[UR36][R2.64], R6 ;  /* 0x0000000602007986 */ /* 0x0011e2000c101b24 */
[----:B------:R-:W-:Y:S05]  /*2940*/  BRA `(.L_x_18810) ;  /* 0x0000000800dc7947 */ /* 0x000fea0003800000 */
.L_x_18816:
[----:B------:R-:W0:Y:S02]  /*2950*/  I2F.S8 R5, R5 ;  /* 0x0000000500057306 */ /* 0x000e240000001400 */
[----:B0-----:R-:W-:-:S04]  /*2960*/  F2FP.F16.F32.PACK_AB R5, RZ, R5 ;  /* 0x00000005ff05723e */ /* 0x001fc800000000ff */
[----:B------:R-:W-:-:S05]  /*2970*/  PRMT R5, R5, 0x5410, RZ ;  /* 0x0000541005057816 */ /* 0x000fca00000000ff */
[----:B------:R0:W-:Y:S01]  /*2980*/  STG.E desc[UR36][R2.64], R5 ;  /* 0x0000000502007986 */ /* 0x0001e2000c101924 */
[----:B------:R-:W-:Y:S05]  /*2990*/  BRA `(.L_x_18810) ;  /* 0x0000000800c87947 */ /* 0x000fea0003800000 */
.L_x_18815:
[----:B------:R-:W-:-:S04]  /*29a0*/  PRMT R4, R5, 0x8880, RZ ;  /* 0x0000888005047816 */ /* 0x000fc800000000ff */
[----:B------:R-:W-:-:S06]  /*29b0*/  PRMT R4, R4, 0x7710, RZ ;  /* 0x0000771004047816 */ /* 0x000fcc00000000ff */
[----:B------:R-:W0:Y:S02]  /*29c0*/  I2F.F64.S16 R4, R4 ;  /* 0x0000000400047312 */ /* 0x000e240000101c00 */
[----:B0-----:R0:W-:Y:S01]  /*29d0*/  STG.E.64 desc[UR36][R2.64], R4 ;  /* 0x0000000402007986 */ /* 0x0011e2000c101b24 */
[----:B------:R-:W-:Y:S05]  /*29e0*/  BRA `(.L_x_18810) ;  /* 0x0000000800b47947 */ /* 0x000fea0003800000 */
.L_x_18805:
        /* <DEDUP_REMOVED lines=8> */
[----:B------:R-:W-:-:S04]  /*2a70*/  LOP3.LUT P0, RZ, R5, 0xff, RZ, 0xc0, !PT ;  /* 0x000000ff05ff7812 */ /* 0x000fc8000780c0ff */
[----:B------:R-:W-:-:S05]  /*2a80*/  SEL R5, RZ, 0x1, !P0 ;  /* 0x00000001ff057807 */ /* 0x000fca0004000000 */
[----:B------:R0:W-:Y:S01]  /*2a90*/  STG.E.U8 desc[UR36][R2.64], R5 ;  /* 0x0000000502007986 */ /* 0x0001e2000c101124 */
[----:B------:R-:W-:Y:S05]  /*2aa0*/  BRA `(.L_x_18810) ;  /* 0x0000000800847947 */ /* 0x000fea0003800000 */
.L_x_18819:
[----:B------:R-:W-:Y:S02]  /*2ab0*/  PRMT R4, R5, 0x8880, RZ ;  /* 0x0000888005047816 */ /* 0x000fe400000000ff */
[----:B------:R-:W-:Y:S02]  /*2ac0*/  CS2R R6, SRZ ;  /* 0x0000000000067805 */ /* 0x000fe4000001ff00 */
[----:B------:R-:W-:-:S06]  /*2ad0*/  PRMT R4, R4, 0x7710, RZ ;  /* 0x0000771004047816 */ /* 0x000fcc00000000ff */
[----:B------:R-:W0:Y:S02]  /*2ae0*/  I2F.F64.S16 R4, R4 ;  /* 0x0000000400047312 */ /* 0x000e240000101c00 */
[----:B0-----:R3:W-:Y:S01]  /*2af0*/  STG.E.128 desc[UR36][R2.64], R4 ;  /* 0x0000000402007986 */ /* 0x0017e2000c101d24 */
[----:B------:R-:W-:Y:S05]  /*2b00*/  BRA `(.L_x_18810) ;  /* 0x00000008006c7947 */ /* 0x000fea0003800000 */
.L_x_18818:
[----:B------:R-:W-:-:S09]  /*2b10*/  UISETP.NE.AND UP0, UPT, UR4, 0xf, UPT ;  /* 0x0000000f0400788c */ /* 0x000fd2000bf05270 */
[----:B------:R-:W-:Y:S05]  /*2b20*/  BRA.U !UP0, `(.L_x_18820) ;  /* 0x0000000108a07547 */ /* 0x000fea000b800000 */
[----:B------:R-:W-:-:S09]  /*2b30*/  UISETP.NE.AND UP0, UPT, UR4, 0x17, UPT ;  /* 0x000000170400788c */ /* 0x000fd2000bf05270 */
[----:B------:R-:W-:Y:S05]  /*2b40*/  BRA.U !UP0, `(.L_x_18821) ;  /* 0x00000001084c7547 */ /* 0x000fea000b800000 */
[----:B------:R-:W-:-:S09]  /*2b50*/  UISETP.NE.AND UP0, UPT, UR4, 0x18, UPT ;  /* 0x000000180400788c */ /* 0x000fd2000bf05270 */
[----:B------:R-:W-:Y:S05]  /*2b60*/  BRA.U UP0, `(.L_x_18809) ;  /* 0x0000000500a87547 */ /* 0x000fea000b800000 */
[----:B------:R-:W0:Y:S01]  /*2b70*/  I2F.S8 R5, R5 ;  /* 0x0000000500057306 */ /* 0x000e220000001400 */
        /* <DEDUP_REMOVED lines=12> */
.L_x_18823:
[----:B------:R-:W-:Y:S05]  /*2c40*/  BSYNC.RECONVERGENT B0 ;  /* 0x0000000000007941 */ /* 0x000fea0003800200 */
.L_x_18822:
[----:B------:R-:W-:-:S05]  /*2c50*/  LOP3.LUT R7, R0, 0x80, R7, 0xf8, !PT ;  /* 0x0000008000077812 */ /* 0x000fca00078ef807 */
[----:B------:R0:W-:Y:S01]  /*2c60*/  STG.E.U8 desc[UR36][R2.64], R7 ;  /* 0x0000000702007986 */ /* 0x0001e2000c101124 */
[----:B------:R-:W-:Y:S05]  /*2c70*/  BRA `(.L_x_18810) ;  /* 0x0000000800107947 */ /* 0x000fea0003800000 */
.L_x_18821:
[----:B------:R-:W0:Y:S01]  /*2c80*/  I2F.S8 R5, R5 ;  /* 0x0000000500057306 */ /* 0x000e220000001400 */
        /* <DEDUP_REMOVED lines=14> */
.L_x_18825:
[----:B------:R-:W-:Y:S05]  /*2d70*/  BSYNC.RECONVERGENT B0 ;  /* 0x0000000000007941 */ /* 0x000fea0003800200 */
.L_x_18824:
[----:B------:R-:W-:-:S05]  /*2d80*/  LOP3.LUT R7, R0, 0x80, R7, 0xf8, !PT ;  /* 0x0000008000077812 */ /* 0x000fca00078ef807 */
[----:B------:R1:W-:Y:S01]  /*2d90*/  STG.E.U8 desc[UR36][R2.64], R7 ;  /* 0x0000000702007986 */ /* 0x0003e2000c101124 */
[----:B------:R-:W-:Y:S05]  /*2da0*/  BRA `(.L_x_18810) ;  /* 0x0000000400c47947 */ /* 0x000fea0003800000 */
.L_x_18820:
[----:B----45:R-:W0:Y:S02]  /*2db0*/  I2F.S8 R0, R5 ;  /* 0x0000000500007306 */ /* 0x030e240000001400 */
[----:B0-----:R-:W-:-:S05]  /*2dc0*/  F2FP.BF16.F32.PACK_AB R0, RZ, R0 ;  /* 0x00000000ff00723e */ /* 0x001fca00000010ff */
[----:B------:R2:W-:Y:S01]  /*2dd0*/  STG.E.U16 desc[UR36][R2.64], R0 ;  /* 0x0000000002007986 */ /* 0x0005e2000c101524 */
[----:B------:R-:W-:Y:S05]  /*2de0*/  BRA `(.L_x_18810) ;  /* 0x0000000400b47947 */ /* 0x000fea0003800000 */
.L_x_18817:
        /* <DEDUP_REMOVED lines=8> */
[----:B------:R-:W-:-:S04]  /*2e70*/  PRMT R5, R5, 0x8880, RZ ;  /* 0x0000888005057816 */ /* 0x000fc800000000ff */
[----:B------:R-:W-:-:S05]  /*2e80*/  PRMT R5, R5, 0x7710, RZ ;  /* 0x0000771005057816 */ /* 0x000fca00000000ff */
[----:B------:R0:W-:Y:S01]  /*2e90*/  STG.E.U16 desc[UR36][R2.64], R5 ;  /* 0x0000000502007986 */ /* 0x0001e2000c101524 */
[----:B------:R-:W-:Y:S05]  /*2ea0*/  BRA `(.L_x_18810) ;  /* 0x0000000400847947 */ /* 0x000fea0003800000 */
.L_x_18828:
[----:B------:R-:W0:Y:S01]  /*2eb0*/  I2F.S8 R5, R5 ;  /* 0x0000000500057306 */ /* 0x000e220000001400 */
        /* <DEDUP_REMOVED lines=12> */
.L_x_18831:
[----:B------:R-:W-:-:S04]  /*2f80*/  SHF.R.U32.HI R0, RZ, 0x14, R5 ;  /* 0x00000014ff007819 */ /* 0x000fc80000011605 */
[----:B------:R-:W-:-:S04]  /*2f90*/  LOP3.LUT R0, R0, 0x1, RZ, 0xc0, !PT ;  /* 0x0000000100007812 */ /* 0x000fc800078ec0ff */
[----:B------:R-:W-:-:S04]  /*2fa0*/  IADD3 R0, PT, PT, R5, 0x487ffff, R0 ;  /* 0x0487ffff05007810 */ /* 0x000fc80007ffe000 */
[----:B------:R-:W-:-:S04]  /*2fb0*/  SHF.R.U32.HI R0, RZ, 0x14, R0 ;  /* 0x00000014ff007819 */ /* 0x000fc80000011600 */
[----:B------:R-:W-:-:S07]  /*2fc0*/  LOP3.LUT R4, R0, 0xff, RZ, 0xc0, !PT ;  /* 0x000000ff00047812 */ /* 0x000fce00078ec0ff */
.L_x_18832:
[----:B------:R-:W-:-:S04]  /*2fd0*/  SHF.R.U32.HI R5, RZ, 0x18, R5 ;  /* 0x00000018ff057819 */ /* 0x000fc80000011605 */
[----:B------:R-:W-:-:S04]  /*2fe0*/  LOP3.LUT R4, R4, 0x80, R5, 0xf8, !PT ;  /* 0x0000008004047812 */ /* 0x000fc800078ef805 */
[----:B------:R-:W-:-:S07]  /*2ff0*/  PRMT R0, R4, 0x7610, R0 ;  /* 0x0000761004007816 */ /* 0x000fce0000000000 */
.L_x_18830:
[----:B------:R-:W-:Y:S05]  /*3000*/  BSYNC.RECONVERGENT B0 ;  /* 0x0000000000007941 */ /* 0x000fea0003800200 */
.L_x_18829:
[----:B------:R0:W-:Y:S01]  /*3010*/  STG.E.U8 desc[UR36][R2.64], R0 ;  /* 0x0000000002007986 */ /* 0x0001e2000c101124 */
[----:B------:R-:W-:Y:S05]  /*3020*/  BRA `(.L_x_18810) ;  /* 0x0000000400247947 */ /* 0x000fea0003800000 */
.L_x_18827:
        /* <DEDUP_REMOVED lines=13> */
.L_x_18835:
[----:B------:R-:W-:-:S04]  /*3100*/  SHF.R.U32.HI R0, RZ, 0x15, R5 ;  /* 0x00000015ff007819 */ /* 0x000fc80000011605 */
[----:B------:R-:W-:-:S04]  /*3110*/  LOP3.LUT R0, R0, 0x1, RZ, 0xc0, !PT ;  /* 0x0000000100007812 */ /* 0x000fc800078ec0ff */
[----:B------:R-:W-:-:S04]  /*3120*/  IADD3 R0, PT, PT, R5, 0x88fffff, R0 ;  /* 0x088fffff05007810 */ /* 0x000fc80007ffe000 */
[----:B------:R-:W-:-:S04]  /*3130*/  SHF.R.U32.HI R0, RZ, 0x15, R0 ;  /* 0x00000015ff007819 */ /* 0x000fc80000011600 */
[----:B------:R-:W-:-:S07]  /*3140*/  LOP3.LUT R4, R0, 0xff, RZ, 0xc0, !PT ;  /* 0x000000ff00047812 */ /* 0x000fce00078ec0ff */
.L_x_18836:
[----:B------:R-:W-:-:S04]  /*3150*/  SHF.R.U32.HI R5, RZ, 0x18, R5 ;  /* 0x00000018ff057819 */ /* 0x000fc80000011605 */
[----:B------:R-:W-:-:S04]  /*3160*/  LOP3.LUT R4, R4, 0x80, R5, 0xf8, !PT ;  /* 0x0000008004047812 */ /* 0x000fc800078ef805 */
[----:B------:R-:W-:-:S07]  /*3170*/  PRMT R0, R4, 0x7610, R0 ;  /* 0x0000761004007816 */ /* 0x000fce0000000000 */
.L_x_18834:
[----:B------:R-:W-:Y:S05]  /*3180*/  BSYNC.RECONVERGENT B0 ;  /* 0x0000000000007941 */ /* 0x000fea0003800200 */
.L_x_18833:
[----:B------:R0:W-:Y:S01]  /*3190*/  STG.E.U8 desc[UR36][R2.64], R0 ;  /* 0x0000000002007986 */ /* 0x0001e2000c101124 */
[----:B------:R-:W-:Y:S05]  /*31a0*/  BRA `(.L_x_18810) ;  /* 0x0000000000c47947 */ /* 0x000fea0003800000 */
.L_x_18826:
[----:B------:R-:W-:-:S09]  /*31b0*/  UISETP.NE.AND UP0, UPT, UR4, 0x1c, UPT ;  /* 0x0000001c0400788c */ /* 0x000fd2000bf05270 */
[----:B------:R-:W-:Y:S05]  /*31c0*/  BRA.U !UP0, `(.L_x_18837) ;  /* 0x0000000108b07547 */ /* 0x000fea000b800000 */
[----:B------:R-:W-:-:S09]  /*31d0*/  UISETP.NE.AND UP0, UPT, UR4, 0x1d, UPT ;  /* 0x0000001d0400788c */ /* 0x000fd2000bf05270 */
[----:B------:R-:W-:Y:S05]  /*31e0*/  BRA.U !UP0, `(.L_x_18838) ;  /* 0x0000000108907547 */ /* 0x000fea000b800000 */
[----:B------:R-:W-:-:S09]  /*31f0*/  UISETP.NE.AND UP0, UPT, UR4, 0x2c, UPT ;  /* 0x0000002c0400788c */ /* 0x000fd2000bf05270 */
[----:B------:R-:W-:Y:S05]  /*3200*/  BRA.U !UP0, `(.L_x_18839) ;  /* 0x0000000108447547 */ /* 0x000fea000b800000 */
.L_x_18809:
        /* <DEDUP_REMOVED lines=8> */
[----:B0-----:R-:W-:Y:S01]  /*3290*/  MOV R4, UR6 ;  /* 0x0000000600047c02 */ /* 0x001fe20008000f00 */
[----:B------:R-:W-:-:S02]  /*32a0*/  IMAD.U32 R5, RZ, RZ, UR7 ;  /* 0x00000007ff057e24 */ /* 0x000fc4000f8e00ff */
[----:B-1----:R-:W-:Y:S02]  /*32b0*/  IMAD.U32 R6, RZ, RZ, UR8 ;  /* 0x00000008ff067e24 */ /* 0x002fe4000f8e00ff */
[----:B------:R-:W-:Y:S02]  /*32c0*/  IMAD.U32 R7, RZ, RZ, UR9 ;  /* 0x00000009ff077e24 */ /* 0x000fe4000f8e00ff */
[----:B---3--:R-:W-:Y:S02]  /*32d0*/  IMAD.U32 R10, RZ, RZ, UR4 ;  /* 0x00000004ff0a7e24 */ /* 0x008fe4000f8e00ff */
[----:B------:R-:W-:-:S07]  /*32e0*/  IMAD.U32 R11, RZ, RZ, UR5 ;  /* 0x00000005ff0b7e24 */ /* 0x000fce000f8e00ff */
[----:B------:R-:W-:-:S07]  /*32f0*/  LEPC R20, `(.L_x_18840) ;  /* 0x000000001014794e */ /* 0x000fce0000000000 */
[----:B--2-45:R-:W-:Y:S05]  /*3300*/  CALL.ABS.NOINC R2 ;  /* 0x0000000002007343 */ /* 0x034fea0003c00000 */
.L_x_18840:
[----:B------:R-:W-:Y:S05]  /*3310*/  BRA `(.L_x_18810) ;  /* 0x0000000000687947 */ /* 0x000fea0003800000 */
.L_x_18839:
[----:B------:R-:W0:Y:S02]  /*3320*/  I2F.S8 R5, R5 ;  /* 0x0000000500057306 */ /* 0x000e240000001400 */
        /* <DEDUP_REMOVED lines=16> */
.L_x_18838:
[----:B------:R-:W-:-:S04]  /*3430*/  LOP3.LUT R5, R5, 0xffff, RZ, 0xc0, !PT ;  /* 0x0000ffff05057812 */ /* 0x000fc800078ec0ff */
[----:B------:R-:W-:-:S05]  /*3440*/  PRMT R5, R5, 0x8880, RZ ;  /* 0x0000888005057816 */ /* 0x000fca00000000ff */
[----:B------:R-:W-:-:S05]  /*3450*/  IMAD.MOV.U32 R4, RZ, RZ, R5 ;  /* 0x000000ffff047224 */ /* 0x000fca00078e0005 */
[----:B------:R-:W-:-:S05]  /*3460*/  SHF.R.S32.HI R5, RZ, 0x1f, R4 ;  /* 0x0000001fff057819 */ /* 0x000fca0000011404 */
[----:B------:R0:W-:Y:S01]  /*3470*/  STG.E.64 desc[UR36][R2.64], R4 ;  /* 0x0000000402007986 */ /* 0x0001e2000c101b24 */
[----:B------:R-:W-:Y:S05]  /*3480*/  BRA `(.L_x_18810) ;  /* 0x00000000000c7947 */ /* 0x000fea0003800000 */
.L_x_18837:
[----:B------:R-:W-:-:S04]  /*3490*/  LOP3.LUT R5, R5, 0xffff, RZ, 0xc0, !PT ;  /* 0x0000ffff05057812 */ /* 0x000fc800078ec0ff */
[----:B------:R-:W-:-:S05]  /*34a0*/  PRMT R5, R5, 0x8880, RZ ;  /* 0x0000888005057816 */ /* 0x000fca00000000ff */
[----:B------:R0:W-:Y:S02]  /*34b0*/  STG.E desc[UR36][R2.64], R5 ;  /* 0x0000000502007986 */ /* 0x0001e4000c101924 */
.L_x_18810:
[----:B------:R-:W-:-:S07]  /*34c0*/  IADD3 R17, PT, PT, R17, 0x80, RZ ;  /* 0x0000008011117810 */ /* 0x000fce0007ffe0ff */
.L_x_18763:
[----:B------:R-:W-:Y:S05]  /*34d0*/  BSYNC.RECONVERGENT B6 ;  /* 0x0000000000067941 */ /* 0x000fea0003800200 */
.L_x_18762:
[----:B------:R-:W0:Y:S01]  /*34e0*/  LDCU UR4, c[0x0][0x380] ;  /* 0x00007000ff0477ac */ /* 0x000e220008000800 */
[----:B------:R-:W-:Y:S01]  /*34f0*/  BSSY.RECONVERGENT B6, `(.L_x_18841) ;  /* 0x0000338000067945 */ /* 0x000fe20003800200 */
[----:B0-----:R-:W-:-:S13]  /*3500*/  ISETP.GE.AND P0, PT, R17, UR4, PT ;  /* 0x0000000411007c0c */ /* 0x001fda000bf06270 */
[----:B------:R-:W-:Y:S05]  /*3510*/  @P0 BRA `(.L_x_18842) ;  /* 0x0000003000d40947 */ /* 0x000fea0003800000 */
[----:B------:R-:W0:Y:S01]  /*3520*/  LDCU UR4, c[0x0][0x388] ;  /* 0x00007100ff0477ac */ /* 0x000e220008000800 */
[----:B--2-45:R-:W-:Y:S02]  /*3530*/  IMAD.MOV.U32 R0, RZ, RZ, RZ ;  /* 0x000000ffff007224 */ /* 0x034fe400078e00ff */
        /* <DEDUP_REMOVED lines=8> */
[----:B-1-3--:R-:W-:-:S05]  /*35c0*/  IMAD.HI.U32 R2, R17, UR4, R16 ;  /* 0x0000000411027c27 */ /* 0x00afca000f8e0010 */
        /* <DEDUP_REMOVED lines=292> */
.L_x_18843:
[----:B------:R-:W1:Y:S01]  /*4810*/  LDCU.64 UR6, c[0x0][0x588] ;  /* 0x0000b100ff0677ac */ /* 0x000e620008000a00 */
[----:B------:R-:W-:-:S04]  /*4820*/  UPRMT UR4, UR42, 0x9910, URZ ;  /* 0x000099102a047896 */ /* 0x000fc800080000ff */
[----:B------:R-:W-:Y:S01]  /*4830*/  UISETP.GT.AND UP0, UPT, UR4, 0x9, UPT ;  /* 0x000000090400788c */ /* 0x000fe2000bf04270 */
[----:B-1-3--:R-:W-:-:S05]  /*4840*/  IADD3 R2, P0, PT, R0, UR6, RZ ;  /* 0x0000000600027c10 */ /* 0x00afca000ff1e0ff */
        /* <DEDUP_REMOVED lines=12> */
.L_x_18847:
[----:B------:R3:W5:Y:S01]  /*4910*/  LDG.E.U8 R0, desc[UR36][R2.64] ;  /* 0x0000002402007981 */ /* 0x000762000c1e1100 */
[----:B------:R-:W-:Y:S05]  /*4920*/  BRA `(.L_x_18849) ;  /* 0x0000000c004c7947 */ /* 0x000fea0003800000 */
.L_x_18846:
        /* <DEDUP_REMOVED lines=8> */
.L_x_18851:
[----:B------:R1:W5:Y:S01]  /*49b0*/  LDG.E.U8 R0, desc[UR36][R2.64] ;  /* 0x0000002402007981 */ /* 0x000362000c1e1100 */
[----:B------:R-:W-:Y:S05]  /*49c0*/  BRA `(.L_x_18849) ;  /* 0x0000000c00247947 */ /* 0x000fea0003800000 */
.L_x_18850:
[----:B------:R2:W5:Y:S01]  /*49d0*/  LDG.E.U16 R0, desc[UR36][R2.64] ;  /* 0x0000002402007981 */ /* 0x000562000c1e1500 */
[----:B------:R-:W-:Y:S05]  /*49e0*/  BRA `(.L_x_18849) ;  /* 0x0000000c001c7947 */ /* 0x000fea0003800000 */
.L_x_18845:
        /* <DEDUP_REMOVED lines=9> */
.L_x_18853:
[----:B------:R-:W2:Y:S02]  /*4a80*/  LDG.E.U16 R4, desc[UR36][R2.64] ;  /* 0x0000002402047981 */ /* 0x000ea4000c1e1500 */
[----:B--2---:R-:W-:-:S06]  /*4a90*/  HADD2.F32 R4, -RZ, R4.H0_H0 ;  /* 0x20000004ff047230 */ /* 0x004fcc0000004100 */
[----:B------:R-:W0:Y:S02]  /*4aa0*/  F2I.FTZ.TRUNC.NTZ R4, R4 ;  /* 0x0000000400047305 */ /* 0x000e24000021f100 */
[----:B0-----:R-:W-:Y:S01]  /*4ab0*/  PRMT R0, R4, 0x7610, R0 ;  /* 0x0000761004007816 */ /* 0x001fe20000000000 */
[----:B------:R-:W-:Y:S06]  /*4ac0*/  BRA `(.L_x_18849) ;  /* 0x0000000800e47947 */ /* 0x000fec0003800000 */
.L_x_18852:
        /* <DEDUP_REMOVED lines=9> */
.L_x_18855:
[----:B------:R-:W2:Y:S02]  /*4b60*/  LDG.E.U16 R2, desc[UR36][R2.64] ;  /* 0x0000002402027981 */ /* 0x000ea4000c1e1500 */
[----:B--2---:R-:W-:-:S06]  /*4b70*/  HADD2.F32 R4, -RZ, R2.H0_H0 ;  /* 0x20000002ff047230 */ /* 0x004fcc0000004100 */
[----:B------:R-:W0:Y:S02]  /*4b80*/  F2I.FTZ.TRUNC.NTZ R4, R4 ;  /* 0x0000000400047305 */ /* 0x000e24000021f100 */
[----:B0-----:R-:W-:Y:S01]  /*4b90*/  PRMT R0, R4, 0x7610, R0 ;  /* 0x0000761004007816 */ /* 0x001fe20000000000 */
[----:B------:R-:W-:Y:S06]  /*4ba0*/  BRA `(.L_x_18849) ;  /* 0x0000000800ac7947 */ /* 0x000fec0003800000 */
.L_x_18854:
[----:B------:R-:W2:Y:S02]  /*4bb0*/  LDG.E.64 R2, desc[UR36][R2.64] ;  /* 0x0000002402027981 */ /* 0x000ea4000c1e1b00 */
[----:B--2---:R0:W1:Y:S02]  /*4bc0*/  F2I.F64.TRUNC R0, R2 ;  /* 0x0000000200007311 */ /* 0x004064000030d100 */
[----:B01----:R-:W-:Y:S05]  /*4bd0*/  BRA `(.L_x_18849) ;  /* 0x0000000800a07947 */ /* 0x003fea0003800000 */
.L_x_18844:
        /* <DEDUP_REMOVED lines=12> */
.L_x_18858:
[----:B------:R-:W2:Y:S02]  /*4ca0*/  LDG.E.64 R2, desc[UR36][R2.64] ;  /* 0x0000002402027981 */ /* 0x000ea4000c1e1b00 */
[----:B--2---:R0:W1:Y:S02]  /*4cb0*/  F2I.F64.TRUNC R0, R2 ;  /* 0x0000000200007311 */ /* 0x004064000030d100 */
[----:B01----:R-:W-:Y:S05]  /*4cc0*/  BRA `(.L_x_18849) ;  /* 0x0000000800647947 */ /* 0x003fea0003800000 */
.L_x_18857:
        /* <DEDUP_REMOVED lines=27> */
.L_x_18860:
        /* <DEDUP_REMOVED lines=14> */
.L_x_18859:
[----:B------:R-:W2:Y:S02]  /*4f60*/  LDG.E.U16 R4, desc[UR36][R2.64] ;  /* 0x0000002402047981 */ /* 0x000ea4000c1e1500 */
[----:B--2---:R-:W-:-:S06]  /*4f70*/  SHF.L.U32 R4, R4, 0x10, RZ ;  /* 0x0000001004047819 */ /* 0x004fcc00000006ff */
[----:B------:R-:W0:Y:S02]  /*4f80*/  F2I.FTZ.TRUNC.NTZ R4, R4 ;  /* 0x0000000400047305 */ /* 0x000e24000021f100 */
[----:B0-----:R-:W-:Y:S01]  /*4f90*/  PRMT R0, R4, 0x7610, R0 ;  /* 0x0000761004007816 */ /* 0x001fe20000000000 */
[----:B------:R-:W-:Y:S06]  /*4fa0*/  BRA `(.L_x_18849) ;  /* 0x0000000400ac7947 */ /* 0x000fec0003800000 */
.L_x_18856:
        /* <DEDUP_REMOVED lines=10> */
.L_x_18863:
        /* <DEDUP_REMOVED lines=21> */
.L_x_18867:
[----:B------:R-:W-:Y:S05]  /*51a0*/  BSYNC.RECONVERGENT B1 ;  /* 0x0000000000017941 */ /* 0x000fea0003800200 */
.L_x_18866:
[----:B------:R-:W-:Y:S01]  /*51b0*/  IMAD.SHL.U32 R0, R0, 0x100000, RZ ;  /* 0x0010000000007824 */ /* 0x000fe200078e00ff */
[----:B------:R-:W-:-:S04]  /*51c0*/  LEA R2, R2, 0x3b800000, 0x17 ;  /* 0x3b80000002027811 */ /* 0x000fc800078eb8ff */
[----:B------:R-:W-:-:S07]  /*51d0*/  LOP3.LUT R4, R2, R0, R7, 0xfe, !PT ;  /* 0x0000000002047212 */ /* 0x000fce00078efe07 */
.L_x_18865:
[----:B------:R-:W-:Y:S05]  /*51e0*/  BSYNC.RECONVERGENT B0 ;  /* 0x0000000000007941 */ /* 0x000fea0003800200 */
.L_x_18864:
[----:B------:R-:W0:Y:S02]  /*51f0*/  F2I.FTZ.TRUNC.NTZ R4, R4 ;  /* 0x0000000400047305 */ /* 0x000e24000021f100 */
[----:B0-----:R-:W-:Y:S01]  /*5200*/  PRMT R0, R4, 0x7610, R0 ;  /* 0x0000761004007816 */ /* 0x001fe20000000000 */
[----:B------:R-:W-:Y:S06]  /*5210*/  BRA `(.L_x_18849) ;  /* 0x0000000400107947 */ /* 0x000fec0003800000 */
.L_x_18862:
        /* <DEDUP_REMOVED lines=21> */
.L_x_18871:
[----:B------:R-:W-:Y:S05]  /*5370*/  BSYNC.RECONVERGENT B1 ;  /* 0x0000000000017941 */ /* 0x000fea0003800200 */
.L_x_18870:
[----:B------:R-:W-:Y:S01]  /*5380*/  IMAD.SHL.U32 R0, R0, 0x200000, RZ ;  /* 0x0020000000007824 */ /* 0x000fe200078e00ff */
[----:B------:R-:W-:-:S04]  /*5390*/  LEA R2, R2, 0x37800000, 0x17 ;  /* 0x3780000002027811 */ /* 0x000fc800078eb8ff */
[----:B------:R-:W-:-:S07]  /*53a0*/  LOP3.LUT R4, R2, R0, R7, 0xfe, !PT ;  /* 0x0000000002047212 */ /* 0x000fce00078efe07 */
.L_x_18869:
[----:B------:R-:W-:Y:S05]  /*53b0*/  BSYNC.RECONVERGENT B0 ;  /* 0x0000000000007941 */ /* 0x000fea0003800200 */
.L_x_18868:
[----:B------:R-:W0:Y:S02]  /*53c0*/  F2I.FTZ.TRUNC.NTZ R4, R4 ;  /* 0x0000000400047305 */ /* 0x000e24000021f100 */
[----:B0-----:R-:W-:Y:S01]  /*53d0*/  PRMT R0, R4, 0x7610, R0 ;  /* 0x0000761004007816 */ /* 0x001fe20000000000 */
[----:B------:R-:W-:Y:S06]  /*53e0*/  BRA `(.L_x_18849) ;  /* 0x00000000009c7947 */ /* 0x000fec0003800000 */
.L_x_18861:
        /* <DEDUP_REMOVED lines=14> */
.L_x_18875:
[----:B------:R-:W-:Y:S05]  /*54d0*/  BSYNC.RECONVERGENT B0 ;  /* 0x0000000000007941 */ /* 0x000fea0003800200 */
.L_x_18874:
[----:B------:R-:W0:Y:S02]  /*54e0*/  F2I.FTZ.TRUNC.NTZ R4, R4 ;  /* 0x0000000400047305 */ /* 0x000e24000021f100 */
[----:B0-----:R-:W-:Y:S01]  /*54f0*/  PRMT R0, R4, 0x7610, R0 ;  /* 0x0000761004007816 */ /* 0x001fe20000000000 */
[----:B------:R-:W-:Y:S06]  /*5500*/  BRA `(.L_x_18849) ;  /* 0x0000000000547947 */ /* 0x000fec0003800000 */
.L_x_18848:
        /* <DEDUP_REMOVED lines=15> */
[----:B--2---:R-:W-:Y:S05]  /*5600*/  CALL.ABS.NOINC R2 ;  /* 0x0000000002007343 */ /* 0x004fea0003c00000 */
.L_x_18876:
[----:B------:R-:W-:Y:S01]  /*5610*/  PRMT R0, RZ, 0x7610, R0 ;  /* 0x00007610ff007816 */ /* 0x000fe20000000000 */
[----:B------:R-:W-:Y:S06]  /*5620*/  BRA `(.L_x_18849) ;  /* 0x00000000000c7947 */ /* 0x000fec0003800000 */
.L_x_18873:
[----:B------:R0:W5:Y:S01]  /*5630*/  LDG.E.U8 R0, desc[UR36][R2.64] ;  /* 0x0000002402007981 */ /* 0x000162000c1e1100 */
[----:B------:R-:W-:Y:S05]  /*5640*/  BRA `(.L_x_18849) ;  /* 0x0000000000047947 */ /* 0x000fea0003800000 */
.L_x_18872:
[----:B------:R0:W5:Y:S02]  /*5650*/  LDG.E.U8 R0, desc[UR36][R2.64] ;  /* 0x0000002402007981 */ /* 0x000164000c1e1100 */
.L_x_18849:
[----:B------:R-:W2:Y:S01]  /*5660*/  LDCU.U8 UR4, c[0x0][0x590] ;  /* 0x0000b200ff0477ac */ /* 0x000ea20008000000 */
[----:B------:R-:W-:Y:S01]  /*5670*/  BSSY.RECONVERGENT B0, `(.L_x_18877) ;  /* 0x000002b000007945 */ /* 0x000fe20003800200 */
[----:B--2---:R-:W-:-:S04]  /*5680*/  UPRMT UR4, UR4, 0x8880, URZ ;  /* 0x0000888004047896 */ /* 0x004fc800080000ff */
[----:B------:R-:W-:-:S09]  /*5690*/  UISETP.GE.AND UP0, UPT, UR4, URZ, UPT ;  /* 0x000000ff0400728c */ /* 0x000fd2000bf06270 */
[----:B------:R-:W-:Y:S05]  /*56a0*/  BRA.U !UP0, `(.L_x_18878) ;  /* 0x0000000108807547 */ /* 0x000fea000b800000 */
[----:B------:R-:W-:Y:S01]  /*56b0*/  UISETP.NE.AND UP0, UPT, UR4, URZ, UPT ;  /* 0x000000ff0400728c */ /* 0x000fe2000bf05270 */
[----:B------:R-:W-:-:S08]  /*56c0*/  IMAD.MOV.U32 R5, RZ, RZ, 0x1 ;  /* 0x00000001ff057424 */ /* 0x000fd000078e00ff */
[----:B------:R-:W-:Y:S05]  /*56d0*/  BRA.U !UP0, `(.L_x_18879) ;  /* 0x0000000108907547 */ /* 0x000fea000b800000 */
[C---:B01-34-:R-:W-:Y:S01]  /*56e0*/  LOP3.LUT R2, R19.reuse, 0x1, RZ, 0xc0, !PT ;  /* 0x0000000113027812 */ /* 0x05bfe200078ec0ff */
[----:B------:R-:W-:Y:S01]  /*56f0*/  BSSY.RECONVERGENT B1, `(.L_x_18880) ;  /* 0x000001a000017945 */ /* 0x000fe20003800200 */
[----:B------:R-:W-:Y:S02]  /*5700*/  LOP3.LUT R3, R19, 0xff, RZ, 0xc0, !PT ;  /* 0x000000ff13037812 */ /* 0x000fe400078ec0ff */
[----:B------:R-:W-:-:S04]  /*5710*/  ISETP.NE.U32.AND P0, PT, R2, 0x1, PT ;  /* 0x000000010200780c */ /* 0x000fc80003f05070 */
[C---:B-----5:R-:W-:Y:S02]  /*5720*/  SEL R2, R0.reuse, 0x1, !P0 ;  /* 0x0000000100027807 */ /* 0x060fe40004000000 */
[----:B------:R-:W-:Y:S02]  /*5730*/  ISETP.GE.U32.AND P0, PT, R3, 0x2, PT ;  /* 0x000000020300780c */ /* 0x000fe40003f06070 */
[----:B------:R-:W-:Y:S02]  /*5740*/  PRMT R0, R0, 0x9910, RZ ;  /* 0x0000991000007816 */ /* 0x000fe400000000ff */
[----:B------:R-:W-:-:S03]  /*5750*/  PRMT R5, R2, 0x9910, RZ ;  /* 0x0000991002057816 */ /* 0x000fc600000000ff */
[----:B------:R-:W-:-:S06]  /*5760*/  IMAD R0, R0, R0, RZ ;  /* 0x0000000000007224 */ /* 0x000fcc00078e02ff */
[----:B------:R-:W-:Y:S05]  /*5770*/  @!P0 BRA `(.L_x_18881) ;  /* 0x0000000000448947 */ /* 0x000fea0003800000 */
[----:B------:R-:W-:Y:S02]  /*5780*/  SHF.R.U32.HI R3, RZ, 0x1, R3 ;  /* 0x00000001ff037819 */ /* 0x000fe40000011603 */
[----:B------:R-:W-:Y:S02]  /*5790*/  PRMT R4, R0, 0x7610, R4 ;  /* 0x0000761000047816 */ /* 0x000fe40000000004 */
[----:B------:R-:W-:-:S07]  /*57a0*/  PRMT R0, R3, 0x7610, R0 ;  /* 0x0000761003007816 */ /* 0x000fce0000000000 */
.L_x_18882:
        /* <DEDUP_REMOVED lines=14> */
.L_x_18881:
[----:B------:R-:W-:Y:S05]  /*5890*/  BSYNC.RECONVERGENT B1 ;  /* 0x0000000000017941 */ /* 0x000fea0003800200 */
.L_x_18880:
[----:B------:R-:W-:Y:S05]  /*58a0*/  BRA `(.L_x_18879) ;  /* 0x00000000001c7947 */ /* 0x000fea0003800000 */
.L_x_18878:
[----:B-1---5:R-:W-:Y:S01]  /*58b0*/  LOP3.LUT R0, R0, 0xff, RZ, 0xc0, !PT ;  /* 0x000000ff00007812 */ /* 0x022fe200078ec0ff */
[----:B------:R-:W-:-:S03]  /*58c0*/  IMAD.MOV.U32 R5, RZ, RZ, 0x1 ;  /* 0x00000001ff057424 */ /* 0x000fc600078e00ff */
[----:B------:R-:W-:-:S13]  /*58d0*/  ISETP.NE.AND P0, PT, R0, 0x1, PT ;  /* 0x000000010000780c */ /* 0x000fda0003f05270 */
[----:B------:R-:W-:Y:S05]  /*58e0*/  @!P0 BRA `(.L_x_18879) ;  /* 0x00000000000c8947 */ /* 0x000fea0003800000 */
[----:B------:R-:W-:Y:S02]  /*58f0*/  ISETP.NE.AND P0, PT, R0, 0xff, PT ;  /* 0x000000ff0000780c */ /* 0x000fe40003f05270 */
[----:B------:R-:W-:-:S11]  /*5900*/  PRMT R5, R18, 0x7610, R5 ;  /* 0x0000761012057816 */ /* 0x000fd60000000005 */
[----:B------:R-:W-:-:S07]  /*5910*/  @P0 PRMT R5, RZ, 0x7610, R5 ;  /* 0x00007610ff050816 */ /* 0x000fce0000000005 */
.L_x_18879:
[----:B------:R-:W-:Y:S05]  /*5920*/  BSYNC.RECONVERGENT B0 ;  /* 0x0000000000007941 */ /* 0x000fea0003800200 */
.L_x_18877:
        /* <DEDUP_REMOVED lines=16> */
.L_x_18886:
[----:B------:R0:W-:Y:S01]  /*5a30*/  STG.E.U8 desc[UR36][R2.64], R5 ;  /* 0x0000000502007986 */ /* 0x0001e2000c101124 */
[----:B------:R-:W-:Y:S05]  /*5a40*/  BRA `(.L_x_18888) ;  /* 0x0000000c00847947 */ /* 0x000fea0003800000 */
.L_x_18885:
        /* <DEDUP_REMOVED lines=12> */
.L_x_18890:
[----:B------:R-:W-:-:S04]  /*5b10*/  LOP3.LUT R5, R5, 0xffff, RZ, 0xc0, !PT ;  /* 0x0000ffff05057812 */ /* 0x000fc800078ec0ff */
[----:B------:R-:W-:-:S05]  /*5b20*/  PRMT R5, R5, 0x8880, RZ ;  /* 0x0000888005057816 */ /* 0x000fca00000000ff */
[----:B------:R0:W-:Y:S01]  /*5b30*/  STG.E desc[UR36][R2.64], R5 ;  /* 0x0000000502007986 */ /* 0x0001e2000c101924 */
[----:B------:R-:W-:Y:S05]  /*5b40*/  BRA `(.L_x_18888) ;  /* 0x0000000c00447947 */ /* 0x000fea0003800000 */
.L_x_18889:
[----:B------:R-:W-:-:S04]  /*5b50*/  PRMT R5, R5, 0x8880, RZ ;  /* 0x0000888005057816 */ /* 0x000fc800000000ff */
[----:B------:R-:W-:-:S05]  /*5b60*/  PRMT R5, R5, 0x7710, RZ ;  /* 0x0000771005057816 */ /* 0x000fca00000000ff */
[----:B------:R0:W-:Y:S01]  /*5b70*/  STG.E.U16 desc[UR36][R2.64], R5 ;  /* 0x0000000502007986 */ /* 0x0001e2000c101524 */
[----:B------:R-:W-:Y:S05]  /*5b80*/  BRA `(.L_x_18888) ;  /* 0x0000000c00347947 */ /* 0x000fea0003800000 */
.L_x_18884:
        /* <DEDUP_REMOVED lines=9> */
.L_x_18892:
[----:B-----5:R-:W0:Y:S02]  /*5c20*/  I2F.S8 R0, R5 ;  /* 0x0000000500007306 */ /* 0x020e240000001400 */
[----:B0-----:R-:W-:-:S05]  /*5c30*/  F2FP.F16.F32.PACK_AB R0, RZ, R0 ;  /* 0x00000000ff00723e */ /* 0x001fca00000000ff */
[----:B------:R0:W-:Y:S01]  /*5c40*/  STG.E.U16 desc[UR36][R2.64], R0 ;  /* 0x0000000002007986 */ /* 0x0001e2000c101524 */
[----:B------:R-:W-:Y:S05]  /*5c50*/  BRA `(.L_x_18888) ;  /* 0x0000000c00007947 */ /* 0x000fea0003800000 */
.L_x_18891:
[----:B------:R-:W-:-:S09]  /*5c60*/  UISETP.NE.AND UP0, UPT, UR4, 0x7, UPT ;  /* 0x000000070400788c */ /* 0x000fd2000bf05270 */
[----:B------:R-:W-:Y:S05]  /*5c70*/  BRA.U !UP0, `(.L_x_18893) ;  /* 0x0000000108347547 */ /* 0x000fea000b800000 */
[----:B------:R-:W-:-:S09]  /*5c80*/  UISETP.NE.AND UP0, UPT, UR4, 0x8, UPT ;  /* 0x000000080400788c */ /* 0x000fd2000bf05270 */
[----:B------:R-:W-:Y:S05]  /*5c90*/  BRA.U !UP0, `(.L_x_18894) ;  /* 0x0000000108187547 */ /* 0x000fea000b800000 */
[----:B------:R-:W-:-:S09]  /*5ca0*/  UISETP.NE.AND UP0, UPT, UR4, 0x9, UPT ;  /* 0x000000090400788c */ /* 0x000fd2000bf05270 */
[----:B------:R-:W-:Y:S05]  /*5cb0*/  BRA.U UP0, `(.L_x_18887) ;  /* 0x0000000900047547 */ /* 0x000fea000b800000 */
[----:B------:R-:W0:Y:S01]  /*5cc0*/  I2F.S8 R6, R5 ;  /* 0x0000000500067306 */ /* 0x000e220000001400 */
[----:B------:R-:W-:-:S05]  /*5cd0*/  MOV R7, RZ ;  /* 0x000000ff00077202 */ /* 0x000fca0000000f00 */
[----:B0-----:R0:W-:Y:S01]  /*5ce0*/  STG.E.64 desc[UR36][R2.64], R6 ;  /* 0x0000000602007986 */ /* 0x0011e2000c101b24 */
[----:B------:R-:W-:Y:S05]  /*5cf0*/  BRA `(.L_x_18888) ;  /* 0x0000000800d87947 */ /* 0x000fea0003800000 */
.L_x_18894:
[----:B------:R-:W0:Y:S02]  /*5d00*/  I2F.S8 R5, R5 ;  /* 0x0000000500057306 */ /* 0x000e240000001400 */
[----:B0-----:R-:W-:-:S04]  /*5d10*/  F2FP.F16.F32.PACK_AB R5, RZ, R5 ;  /* 0x00000005ff05723e */ /* 0x001fc800000000ff */
[----:B------:R-:W-:-:S05]  /*5d20*/  PRMT R5, R5, 0x5410, RZ ;  /* 0x0000541005057816 */ /* 0x000fca00000000ff */
[----:B------:R0:W-:Y:S01]  /*5d30*/  STG.E desc[UR36][R2.64], R5 ;  /* 0x0000000502007986 */ /* 0x0001e2000c101924 */
[----:B------:R-:W-:Y:S05]  /*5d40*/  BRA `(.L_x_18888) ;  /* 0x0000000800c47947 */ /* 0x000fea0003800000 */
.L_x_18893:
[----:B------:R-:W-:-:S04]  /*5d50*/  PRMT R4, R5, 0x8880, RZ ;  /* 0x0000888005047816 */ /* 0x000fc800000000ff */
[----:B------:R-:W-:-:S06]  /*5d60*/  PRMT R4, R4, 0x7710, RZ ;  /* 0x0000771004047816 */ /* 0x000fcc00000000ff */
[----:B------:R-:W0:Y:S02]  /*5d70*/  I2F.F64.S16 R4, R4 ;  /* 0x0000000400047312 */ /* 0x000e240000101c00 */
[----:B0-----:R0:W-:Y:S01]  /*5d80*/  STG.E.64 desc[UR36][R2.64], R4 ;  /* 0x0000000402007986 */ /* 0x0011e2000c101b24 */
[----:B------:R-:W-:Y:S05]  /*5d90*/  BRA `(.L_x_18888) ;  /* 0x0000000800b07947 */ /* 0x000fea0003800000 */
.L_x_18883:
        /* <DEDUP_REMOVED lines=14> */
.L_x_18898:
[----:B------:R-:W0:Y:S01]  /*5e80*/  I2F.S8 R5, R5 ;  /* 0x0000000500057306 */ /* 0x000e220000001400 */
        /* <DEDUP_REMOVED lines=17> */
.L_x_18901:
[----:B------:R-:W-:-:S04]  /*5fa0*/  SHF.R.U32.HI R5, RZ, 0x18, R5 ;  /* 0x00000018ff057819 */ /* 0x000fc80000011605 */
[----:B------:R-:W-:-:S07]  /*5fb0*/  LOP3.LUT R0, R0, 0x80, R5, 0xf8, !PT ;  /* 0x0000008000007812 */ /* 0x000fce00078ef805 */
.L_x_18900:
[----:B------:R-:W-:Y:S05]  /*5fc0*/  BSYNC.RECONVERGENT B0 ;  /* 0x0000000000007941 */ /* 0x000fea0003800200 */
.L_x_18899:
[----:B------:R3:W-:Y:S01]  /*5fd0*/  STG.E.U8 desc[UR36][R2.64], R0 ;  /* 0x0000000002007986 */ /* 0x0007e2000c101124 */
[----:B------:R-:W-:Y:S05]  /*5fe0*/  BRA `(.L_x_18888) ;  /* 0x00000008001c7947 */ /* 0x000fea0003800000 */
.L_x_18897:
        /* <DEDUP_REMOVED lines=18> */
.L_x_18904:
[----:B------:R-:W-:-:S04]  /*6110*/  SHF.R.U32.HI R5, RZ, 0x18, R5 ;  /* 0x00000018ff057819 */ /* 0x000fc80000011605 */
[----:B------:R-:W-:-:S07]  /*6120*/  LOP3.LUT R0, R0, 0x80, R5, 0xf8, !PT ;  /* 0x0000008000007812 */ /* 0x000fce00078ef805 */
.L_x_18903:
[----:B------:R-:W-:Y:S05]  /*6130*/  BSYNC.RECONVERGENT B0 ;  /* 0x0000000000007941 */ /* 0x000fea0003800200 */
.L_x_18902:
[----:B------:R0:W-:Y:S01]  /*6140*/  STG.E.U8 desc[UR36][R2.64], R0 ;  /* 0x0000000002007986 */ /* 0x0001e2000c101124 */
[----:B------:R-:W-:Y:S05]  /*6150*/  BRA `(.L_x_18888) ;  /* 0x0000000400c07947 */ /* 0x000fea0003800000 */
.L_x_18896:
[----:B------:R-:W-:-:S09]  /*6160*/  UISETP.NE.AND UP0, UPT, UR4, 0x1c, UPT ;  /* 0x0000001c0400788c */ /* 0x000fd2000bf05270 */
[----:B------:R-:W-:Y:S05]  /*6170*/  BRA.U !UP0, `(.L_x_18905) ;  /* 0x00000001086c7547 */ /* 0x000fea000b800000 */
[----:B------:R-:W-:-:S09]  /*6180*/  UISETP.NE.AND UP0, UPT, UR4, 0x1d, UPT ;  /* 0x0000001d0400788c */ /* 0x000fd2000bf05270 */
[----:B------:R-:W-:Y:S05]  /*6190*/  BRA.U !UP0, `(.L_x_18906) ;  /* 0x00000001084c7547 */ /* 0x000fea000b800000 */
[----:B------:R-:W-:-:S09]  /*61a0*/  UISETP.NE.AND UP0, UPT, UR4, 0x2c, UPT ;  /* 0x0000002c0400788c */ /* 0x000fd2000bf05270 */
[----:B------:R-:W-:Y:S05]  /*61b0*/  BRA.U UP0, `(.L_x_18887) ;  /* 0x0000000100c47547 */ /* 0x000fea000b800000 */
[----:B------:R-:W0:Y:S02]  /*61c0*/  I2F.S8 R5, R5 ;  /* 0x0000000500057306 */ /* 0x000e240000001400 */
        /* <DEDUP_REMOVED lines=16> */
.L_x_18906:
[----:B------:R-:W-:-:S04]  /*62d0*/  LOP3.LUT R5, R5, 0xffff, RZ, 0xc0, !PT ;  /* 0x0000ffff05057812 */ /* 0x000fc800078ec0ff */
[----:B------:R-:W-:-:S05]  /*62e0*/  PRMT R5, R5, 0x8880, RZ ;  /* 0x0000888005057816 */ /* 0x000fca00000000ff */
[----:B------:R-:W-:-:S05]  /*62f0*/  IMAD.MOV.U32 R4, RZ, RZ, R5 ;  /* 0x000000ffff047224 */ /* 0x000fca00078e0005 */
[----:B------:R-:W-:-:S05]  /*6300*/  SHF.R.S32.HI R5, RZ, 0x1f, R4 ;  /* 0x0000001fff057819 */ /* 0x000fca0000011404 */
[----:B------:R1:W-:Y:S01]  /*6310*/  STG.E.64 desc[UR36][R2.64], R4 ;  /* 0x0000000402007986 */ /* 0x0003e2000c101b24 */
[----:B------:R-:W-:Y:S05]  /*6320*/  BRA `(.L_x_18888) ;  /* 0x00000004004c7947 */ /* 0x000fea0003800000 */
.L_x_18905:
[----:B------:R-:W-:-:S04]  /*6330*/  LOP3.LUT R5, R5, 0xffff, RZ, 0xc0, !PT ;  /* 0x0000ffff05057812 */ /* 0x000fc800078ec0ff */
[----:B------:R-:W-:-:S05]  /*6340*/  PRMT R5, R5, 0x8880, RZ ;  /* 0x0000888005057816 */ /* 0x000fca00000000ff */
[----:B------:R0:W-:Y:S01]  /*6350*/  STG.E desc[UR36][R2.64], R5 ;  /* 0x0000000502007986 */ /* 0x0001e2000c101924 */
[----:B------:R-:W-:Y:S05]  /*6360*/  BRA `(.L_x_18888) ;  /* 0x00000004003c7947 */ /* 0x000fea0003800000 */
.L_x_18895:
        /* <DEDUP_REMOVED lines=10> */
.L_x_18908:
[----:B------:R-:W-:Y:S02]  /*6410*/  PRMT R4, R5, 0x8880, RZ ;  /* 0x0000888005047816 */ /* 0x000fe400000000ff */
[----:B------:R-:W-:Y:S02]  /*6420*/  CS2R R6, SRZ ;  /* 0x0000000000067805 */ /* 0x000fe4000001ff00 */
[----:B------:R-:W-:-:S06]  /*6430*/  PRMT R4, R4, 0x7710, RZ ;  /* 0x0000771004047816 */ /* 0x000fcc00000000ff */
[----:B------:R-:W0:Y:S02]  /*6440*/  I2F.F64.S16 R4, R4 ;  /* 0x0000000400047312 */ /* 0x000e240000101c00 */
[----:B0-----:R0:W-:Y:S01]  /*6450*/  STG.E.128 desc[UR36][R2.64], R4 ;  /* 0x0000000402007986 */ /* 0x0011e2000c101d24 */
[----:B------:R-:W-:Y:S05]  /*6460*/  BRA `(.L_x_18888) ;  /* 0x0000000000fc7947 */ /* 0x000fea0003800000 */
.L_x_18907:
[----:B------:R-:W-:-:S09]  /*6470*/  UISETP.NE.AND UP0, UPT, UR4, 0xf, UPT ;  /* 0x0000000f0400788c */ /* 0x000fd2000bf05270 */
[----:B------:R-:W-:Y:S05]  /*6480*/  BRA.U !UP0, `(.L_x_18909) ;  /* 0x0000000108e87547 */ /* 0x000fea000b800000 */
[----:B------:R-:W-:-:S09]  /*6490*/  UISETP.NE.AND UP0, UPT, UR4, 0x17, UPT ;  /* 0x000000170400788c */ /* 0x000fd2000bf05270 */
[----:B------:R-:W-:Y:S05]  /*64a0*/  BRA.U !UP0, `(.L_x_18910) ;  /* 0x0000000108907547 */ /* 0x000fea000b800000 */
[----:B------:R-:W-:-:S09]  /*64b0*/  UISETP.NE.AND UP0, UPT, UR4, 0x18, UPT ;  /* 0x000000180400788c */ /* 0x000fd2000bf05270 */
[----:B------:R-:W-:Y:S05]  /*64c0*/  BRA.U !UP0, `(.L_x_18911) ;  /* 0x0000000108447547 */ /* 0x000fea000b800000 */
.L_x_18887:
        /* <DEDUP_REMOVED lines=15> */
[----:B--2--5:R-:W-:Y:S05]  /*65c0*/  CALL.ABS.NOINC R2 ;  /* 0x0000000002007343 */ /* 0x024fea0003c00000 */
.L_x_18912:
[----:B------:R-:W-:Y:S05]  /*65d0*/  BRA `(.L_x_18888) ;  /* 0x0000000000a07947 */ /* 0x000fea0003800000 */
.L_x_18911:
[----:B------:R-:W0:Y:S01]  /*65e0*/  I2F.S8 R5, R5 ;  /* 0x0000000500057306 */ /* 0x000e220000001400 */
        /* <DEDUP_REMOVED lines=12> */
.L_x_18914:
[----:B------:R-:W-:Y:S05]  /*66b0*/  BSYNC.RECONVERGENT B0 ;  /* 0x0000000000007941 */ /* 0x000fea0003800200 */
.L_x_18913:
[----:B------:R-:W-:-:S05]  /*66c0*/  LOP3.LUT R7, R0, 0x80, R7, 0xf8, !PT ;  /* 0x0000008000077812 */ /* 0x000fca00078ef807 */
[----:B------:R0:W-:Y:S01]  /*66d0*/  STG.E.U8 desc[UR36][R2.64], R7 ;  /* 0x0000000702007986 */ /* 0x0001e2000c101124 */
[----:B------:R-:W-:Y:S05]  /*66e0*/  BRA `(.L_x_18888) ;  /* 0x00000000005c7947 */ /* 0x000fea0003800000 */
.L_x_18910:
[----:B------:R-:W0:Y:S01]  /*66f0*/  I2F.S8 R5, R5 ;  /* 0x0000000500057306 */ /* 0x000e220000001400 */
        /* <DEDUP_REMOVED lines=11> */
.L_x_18916:
[----:B-----5:R-:W-:Y:S01]  /*67b0*/  IMAD.MOV.U32 R0, RZ, RZ, 0x7f ;  /* 0x0000007fff007424 */ /* 0x020fe200078e00ff */
[----:B------:R-:W-:-:S04]  /*67c0*/  ISETP.GT.U32.AND P0, PT, R4, 0x7f800000, PT ;  /* 0x7f8000000400780c */ /* 0x000fc80003f04070 */
[----:B------:R-:W-:-:S09]  /*67d0*/  SEL R0, R0, 0x7c, P0 ;  /* 0x0000007c00007807 */ /* 0x000fd20000000000 */
.L_x_18917:
[----:B------:R-:W-:Y:S05]  /*67e0*/  BSYNC.RECONVERGENT B0 ;  /* 0x0000000000007941 */ /* 0x000fea0003800200 */
.L_x_18915:
[----:B------:R-:W-:-:S04]  /*67f0*/  SHF.R.U32.HI R5, RZ, 0x18, R5 ;  /* 0x00000018ff057819 */ /* 0x000fc80000011605 */
[----:B------:R-:W-:-:S05]  /*6800*/  LOP3.LUT R5, R0, 0x80, R5, 0xf8, !PT ;  /* 0x0000008000057812 */ /* 0x000fca00078ef805 */
[----:B------:R0:W-:Y:S01]  /*6810*/  STG.E.U8 desc[UR36][R2.64], R5 ;  /* 0x0000000502007986 */ /* 0x0001e2000c101124 */
[----:B------:R-:W-:Y:S05]  /*6820*/  BRA `(.L_x_18888) ;  /* 0x00000000000c7947 */ /* 0x000fea0003800000 */
.L_x_18909:
[----:B-----5:R-:W0:Y:S02]  /*6830*/  I2F.S8 R0, R5 ;  /* 0x0000000500007306 */ /* 0x020e240000001400 */
[----:B0-----:R-:W-:-:S05]  /*6840*/  F2FP.BF16.F32.PACK_AB R0, RZ, R0 ;  /* 0x00000000ff00723e */ /* 0x001fca00000010ff */
[----:B------:R0:W-:Y:S02]  /*6850*/  STG.E.U16 desc[UR36][R2.64], R0 ;  /* 0x0000000002007986 */ /* 0x0001e4000c101524 */
.L_x_18888:
[----:B------:R-:W-:-:S07]  /*6860*/  IADD3 R17, PT, PT, R17, 0x80, RZ ;  /* 0x0000008011117810 */ /* 0x000fce0007ffe0ff */
.L_x_18842:
[----:B------:R-:W-:Y:S05]  /*6870*/  BSYNC.RECONVERGENT B6 ;  /* 0x0000000000067941 */ /* 0x000fea0003800200 */
.L_x_18841:
[----:B------:R-:W0:Y:S01]  /*6880*/  LDCU UR4, c[0x0][0x380] ;  /* 0x00007000ff0477ac */ /* 0x000e220008000800 */
[----:B------:R-:W-:Y:S01]  /*6890*/  BSSY.RECONVERGENT B6, `(.L_x_18918) ;  /* 0x0000338000067945 */ /* 0x000fe20003800200 */
[----:B0-----:R-:W-:-:S13]  /*68a0*/  ISETP.GE.AND P0, PT, R17, UR4, PT ;  /* 0x0000000411007c0c */ /* 0x001fda000bf06270 */
[----:B------:R-:W-:Y:S05]  /*68b0*/  @P0 BRA `(.L_x_18919) ;  /* 0x0000003000d40947 */ /* 0x000fea0003800000 */
[----:B------:R-:W0:Y:S01]  /*68c0*/  LDCU UR4, c[0x0][0x388] ;  /* 0x00007100ff0477ac */ /* 0x000e220008000800 */
[----:B--2345:R-:W-:Y:S02]  /*68d0*/  IMAD.MOV.U32 R0, RZ, RZ, RZ ;  /* 0x000000ffff007224 */ /* 0x03cfe400078e00ff */
        /* <DEDUP_REMOVED lines=301> */
.L_x_18920:
        /* <DEDUP_REMOVED lines=16> */
.L_x_18924:
[----:B------:R0:W5:Y:S01]  /*7cb0*/  LDG.E.U8 R0, desc[UR36][R2.64] ;  /* 0x0000002402007981 */ /* 0x000162000c1e1100 */
[----:B------:R-:W-:Y:S05]  /*7cc0*/  BRA `(.L_x_18926) ;  /* 0x0000000c004c7947 */ /* 0x000fea0003800000 */
.L_x_18923:
        /* <DEDUP_REMOVED lines=8> */
.L_x_18928:
[----:B------:R3:W5:Y:S01]  /*7d50*/  LDG.E.U8 R0, desc[UR36][R2.64] ;  /* 0x0000002402007981 */ /* 0x000762000c1e1100 */
[----:B------:R-:W-:Y:S05]  /*7d60*/  BRA `(.L_x_18926) ;  /* 0x0000000c00247947 */ /* 0x000fea0003800000 */
.L_x_18927:
[----:B------:R2:W5:Y:S01]  /*7d70*/  LDG.E.U16 R0, desc[UR36][R2.64] ;  /* 0x0000002402007981 */ /* 0x000562000c1e1500 */
[----:B------:R-:W-:Y:S05]  /*7d80*/  BRA `(.L_x_18926) ;  /* 0x0000000c001c7947 */ /* 0x000fea0003800000 */
.L_x_18922:
        /* <DEDUP_REMOVED lines=9> */
.L_x_18930:
[----:B------:R-:W2:Y:S02]  /*7e20*/  LDG.E.U16 R4, desc[UR36][R2.64] ;  /* 0x0000002402047981 */ /* 0x000ea4000c1e1500 */
[----:B--2---:R-:W-:-:S06]  /*7e30*/  HADD2.F32 R4, -RZ, R4.H0_H0 ;  /* 0x20000004ff047230 */ /* 0x004fcc0000004100 */
[----:B------:R-:W0:Y:S02]  /*7e40*/  F2I.FTZ.TRUNC.NTZ R4, R4 ;  /* 0x0000000400047305 */ /* 0x000e24000021f100 */
[----:B0-----:R-:W-:Y:S01]  /*7e50*/  PRMT R0, R4, 0x7610, R0 ;  /* 0x0000761004007816 */ /* 0x001fe20000000000 */
[----:B------:R-:W-:Y:S06]  /*7e60*/  BRA `(.L_x_18926) ;  /* 0x0000000800e47947 */ /* 0x000fec0003800000 */
.L_x_18929:
        /* <DEDUP_REMOVED lines=9> */
.L_x_18932:
[----:B------:R-:W2:Y:S02]  /*7f00*/  LDG.E.U16 R2, desc[UR36][R2.64] ;  /* 0x0000002402027981 */ /* 0x000ea4000c1e1500 */
[----:B--2---:R-:W-:-:S06]  /*7f10*/  HADD2.F32 R4, -RZ, R2.H0_H0 ;  /* 0x20000002ff047230 */ /* 0x004fcc0000004100 */
[----:B------:R-:W0:Y:S02]  /*7f20*/  F2I.FTZ.TRUNC.NTZ R4, R4 ;  /* 0x0000000400047305 */ /* 0x000e24000021f100 */
[----:B0-----:R-:W-:Y:S01]  /*7f30*/  PRMT R0, R4, 0x7610, R0 ;  /* 0x0000761004007816 */ /* 0x001fe20000000000 */
[----:B------:R-:W-:Y:S06]  /*7f40*/  BRA `(.L_x_18926) ;  /* 0x0000000800ac7947 */ /* 0x000fec0003800000 */
.L_x_18931:
[----:B------:R-:W2:Y:S02]  /*7f50*/  LDG.E.64 R2, desc[UR36][R2.64] ;  /* 0x0000002402027981 */ /* 0x000ea4000c1e1b00 */
[----:B--2---:R0:W1:Y:S02]  /*7f60*/  F2I.F64.TRUNC R0, R2 ;  /* 0x0000000200007311 */ /* 0x004064000030d100 */
[----:B01----:R-:W-:Y:S05]  /*7f70*/  BRA `(.L_x_18926) ;  /* 0x0000000800a07947 */ /* 0x003fea0003800000 */
.L_x_18921:
        /* <DEDUP_REMOVED lines=12> */
.L_x_18935:
[----:B------:R-:W2:Y:S02]  /*8040*/  LDG.E.64 R2, desc[UR36][R2.64] ;  /* 0x0000002402027981 */ /* 0x000ea4000c1e1b00 */
[----:B--2---:R0:W1:Y:S02]  /*8050*/  F2I.F64.TRUNC R0, R2 ;  /* 0x0000000200007311 */ /* 0x004064000030d100 */
[----:B01----:R-:W-:Y:S05]  /*8060*/  BRA `(.L_x_18926) ;  /* 0x0000000800647947 */ /* 0x003fea0003800000 */
.L_x_18934:
        /* <DEDUP_REMOVED lines=27> */
.L_x_18937:
        /* <DEDUP_REMOVED lines=14> */
.L_x_18936:
[----:B------:R-:W2:Y:S02]  /*8300*/  LDG.E.U16 R4, desc[UR36][R2.64] ;  /* 0x0000002402047981 */ /* 0x000ea4000c1e1500 */
[----:B--2---:R-:W-:-:S06]  /*8310*/  SHF.L.U32 R4, R4, 0x10, RZ ;  /* 0x0000001004047819 */ /* 0x004fcc00000006ff */
[----:B------:R-:W0:Y:S02]  /*8320*/  F2I.FTZ.TRUNC.NTZ R4, R4 ;  /* 0x0000000400047305 */ /* 0x000e24000021f100 */
[----:B0-----:R-:W-:Y:S01]  /*8330*/  PRMT R0, R4, 0x7610, R0 ;  /* 0x0000761004007816 */ /* 0x001fe20000000000 */
[----:B------:R-:W-:Y:S06]  /*8340*/  BRA `(.L_x_18926) ;  /* 0x0000000400ac7947 */ /* 0x000fec0003800000 */
.L_x_18933:
        /* <DEDUP_REMOVED lines=10> */
.L_x_18940:
        /* <DEDUP_REMOVED lines=21> */
.L_x_18944:
[----:B------:R-:W-:Y:S05]  /*8540*/  BSYNC.RECONVERGENT B1 ;  /* 0x0000000000017941 */ /* 0x000fea0003800200 */
.L_x_18943:
[----:B------:R-:W-:Y:S01]  /*8550*/  IMAD.SHL.U32 R0, R0, 0x100000, RZ ;  /* 0x0010000000007824 */ /* 0x000fe200078e00ff */
[----:B------:R-:W-:-:S04]  /*8560*/  LEA R2, R2, 0x3b800000, 0x17 ;  /* 0x3b80000002027811 */ /* 0x000fc800078eb8ff */
[----:B------:R-:W-:-:S07]  /*8570*/  LOP3.LUT R4, R2, R0, R7, 0xfe, !PT ;  /* 0x0000000002047212 */ /* 0x000fce00078efe07 */
.L_x_18942:
[----:B------:R-:W-:Y:S05]  /*8580*/  BSYNC.RECONVERGENT B0 ;  /* 0x0000000000007941 */ /* 0x000fea0003800200 */
.L_x_18941:
[----:B------:R-:W0:Y:S02]  /*8590*/  F2I.FTZ.TRUNC.NTZ R4, R4 ;  /* 0x0000000400047305 */ /* 0x000e24000021f100 */
[----:B0-----:R-:W-:Y:S01]  /*85a0*/  PRMT R0, R4, 0x7610, R0 ;  /* 0x0000761004007816 */ /* 0x001fe20000000000 */
[----:B------:R-:W-:Y:S06]  /*85b0*/  BRA `(.L_x_18926) ;  /* 0x0000000400107947 */ /* 0x000fec0003800000 */
.L_x_18939:
        /* <DEDUP_REMOVED lines=21> */
.L_x_18948:
[----:B------:R-:W-:Y:S05]  /*8710*/  BSYNC.RECONVERGENT B1 ;  /* 0x0000000000017941 */ /* 0x000fea0003800200 */
.L_x_18947:
[----:B------:R-:W-:Y:S01]  /*8720*/  IMAD.SHL.U32 R0, R0, 0x200000, RZ ;  /* 0x0020000000007824 */ /* 0x000fe200078e00ff */
[----:B------:R-:W-:-:S04]  /*8730*/  LEA R2, R2, 0x37800000, 0x17 ;  /* 0x3780000002027811 */ /* 0x000fc800078eb8ff */
[----:B------:R-:W-:-:S07]  /*8740*/  LOP3.LUT R4, R2, R0, R7, 0xfe, !PT ;  /* 0x0000000002047212 */ /* 0x000fce00078efe07 */
.L_x_18946:
[----:B------:R-:W-:Y:S05]  /*8750*/  BSYNC.RECONVERGENT B0 ;  /* 0x0000000000007941 */ /* 0x000fea0003800200 */
.L_x_18945:
[----:B------:R-:W0:Y:S02]  /*8760*/  F2I.FTZ.TRUNC.NTZ R4, R4 ;  /* 0x0000000400047305 */ /* 0x000e24000021f100 */
[----:B0-----:R-:W-:Y:S01]  /*8770*/  PRMT R0, R4, 0x7610, R0 ;  /* 0x0000761004007816 */ /* 0x001fe20000000000 */
[----:B------:R-:W-:Y:S06]  /*8780*/  BRA `(.L_x_18926) ;  /* 0x00000000009c7947 */ /* 0x000fec0003800000 */
.L_x_18938:
        /* <DEDUP_REMOVED lines=14> */
.L_x_18952:
[----:B------:R-:W-:Y:S05]  /*8870*/  BSYNC.RECONVERGENT B0 ;  /* 0x0000000000007941 */ /* 0x000fea0003800200 */
.L_x_18951:
[----:B------:R-:W0:Y:S02]  /*8880*/  F2I.FTZ.TRUNC.NTZ R4, R4 ;  /* 0x0000000400047305 */ /* 0x000e24000021f100 */
[----:B0-----:R-:W-:Y:S01]  /*8890*/  PRMT R0, R4, 0x7610, R0 ;  /* 0x0000761004007816 */ /* 0x001fe20000000000 */
[----:B------:R-:W-:Y:S06]  /*88a0*/  BRA `(.L_x_18926) ;  /* 0x0000000000547947 */ /* 0x000fec0003800000 */
.L_x_18925:
        /* <DEDUP_REMOVED lines=16> */
.L_x_18953:
[----:B------:R-:W-:Y:S01]  /*89b0*/  PRMT R0, RZ, 0x7610, R0 ;  /* 0x00007610ff007816 */ /* 0x000fe20000000000 */
[----:B------:R-:W-:Y:S06]  /*89c0*/  BRA `(.L_x_18926) ;  /* 0x00000000000c7947 */ /* 0x000fec0003800000 */
.L_x_18950:
[----:B------:R0:W5:Y:S01]  /*89d0*/  LDG.E.U8 R0, desc[UR36][R2.64] ;  /* 0x0000002402007981 */ /* 0x000162000c1e1100 */
[----:B------:R-:W-:Y:S05]  /*89e0*/  BRA `(.L_x_18926) ;  /* 0x0000000000047947 */ /* 0x000fea0003800000 */
.L_x_18949:
[----:B------:R0:W5:Y:S02]  /*89f0*/  LDG.E.U8 R0, desc[UR36][R2.64] ;  /* 0x0000002402007981 */ /* 0x000164000c1e1100 */
.L_x_18926:
        /* <DEDUP_REMOVED lines=21> */
.L_x_18959:
        /* <DEDUP_REMOVED lines=14> */
.L_x_18958:
[----:B------:R-:W-:Y:S05]  /*8c30*/  BSYNC.RECONVERGENT B1 ;  /* 0x0000000000017941 */ /* 0x000fea0003800200 */
.L_x_18957:
[----:B------:R-:W-:Y:S05]  /*8c40*/  BRA `(.L_x_18956) ;  /* 0x00000000001c7947 */ /* 0x000fea0003800000 */
.L_x_18955:
[----:B-1---5:R-:W-:Y:S01]  /*8c50*/  LOP3.LUT R0, R0, 0xff, RZ, 0xc0, !PT ;  /* 0x000000ff00007812 */ /* 0x022fe200078ec0ff */
[----:B------:R-:W-:-:S03]  /*8c60*/  IMAD.MOV.U32 R5, RZ, RZ, 0x1 ;  /* 0x00000001ff057424 */ /* 0x000fc600078e00ff */
[----:B------:R-:W-:-:S13]  /*8c70*/  ISETP.NE.AND P0, PT, R0, 0x1, PT ;  /* 0x000000010000780c */ /* 0x000fda0003f05270 */
[----:B------:R-:W-:Y:S05]  /*8c80*/  @!P0 BRA `(.L_x_18956) ;  /* 0x00000000000c8947 */ /* 0x000fea0003800000 */
[----:B------:R-:W-:Y:S02]  /*8c90*/  ISETP.NE.AND P0, PT, R0, 0xff, PT ;  /* 0x000000ff0000780c */ /* 0x000fe40003f05270 */
[----:B------:R-:W-:-:S11]  /*8ca0*/  PRMT R5, R18, 0x7610, R5 ;  /* 0x0000761012057816 */ /* 0x000fd60000000005 */
[----:B------:R-:W-:-:S07]  /*8cb0*/  @P0 PRMT R5, RZ, 0x7610, R5 ;  /* 0x00007610ff050816 */ /* 0x000fce0000000005 */
.L_x_18956:
[----:B------:R-:W-:Y:S05]  /*8cc0*/  BSYNC.RECONVERGENT B0 ;  /* 0x0000000000007941 */ /* 0x000fea0003800200 */
.L_x_18954:
        /* <DEDUP_REMOVED lines=16> */
.L_x_18963:
[----:B------:R0:W-:Y:S01]  /*8dd0*/  STG.E.U8 desc[UR36][R2.64], R5 ;  /* 0x0000000502007986 */ /* 0x0001e2000c101124 */
[----:B------:R-:W-:Y:S05]  /*8de0*/  BRA `(.L_x_18965) ;  /* 0x0000000c00847947 */ /* 0x000fea0003800000 */
.L_x_18962:
        /* <DEDUP_REMOVED lines=12> */
.L_x_18967:
[----:B------:R-:W-:-:S04]  /*8eb0*/  LOP3.LUT R5, R5, 0xffff, RZ, 0xc0, !PT ;  /* 0x0000ffff05057812 */ /* 0x000fc800078ec0ff */
[----:B------:R-:W-:-:S05]  /*8ec0*/  PRMT R5, R5, 0x8880, RZ ;  /* 0x0000888005057816 */ /* 0x000fca00000000ff */
[----:B------:R3:W-:Y:S01]  /*8ed0*/  STG.E desc[UR36][R2.64], R5 ;  /* 0x0000000502007986 */ /* 0x0007e2000c101924 */
[----:B------:R-:W-:Y:S05]  /*8ee0*/  BRA `(.L_x_18965) ;  /* 0x0000000c00447947 */ /* 0x000fea0003800000 */
.L_x_18966:
[----:B------:R-:W-:-:S04]  /*8ef0*/  PRMT R5, R5, 0x8880, RZ ;  /* 0x0000888005057816 */ /* 0x000fc800000000ff */
[----:B------:R-:W-:-:S05]  /*8f00*/  PRMT R5, R5, 0x7710, RZ ;  /* 0x0000771005057816 */ /* 0x000fca00000000ff */
[----:B------:R2:W-:Y:S01]  /*8f10*/  STG.E.U16 desc[UR36][R2.64], R5 ;  /* 0x0000000502007986 */ /* 0x0005e2000c101524 */
[----:B------:R-:W-:Y:S05]  /*8f20*/  BRA `(.L_x_18965) ;  /* 0x0000000c00347947 */ /* 0x000fea0003800000 */
.L_x_18961:
        /* <DEDUP_REMOVED lines=9> */
.L_x_18969:
[----:B-----5:R-:W0:Y:S02]  /*8fc0*/  I2F.S8 R0, R5 ;  /* 0x0000000500007306 */ /* 0x020e240000001400 */
[----:B0-----:R-:W-:-:S05]  /*8fd0*/  F2FP.F16.F32.PACK_AB R0, RZ, R0 ;  /* 0x00000000ff00723e */ /* 0x001fca00000000ff */
[----:B------:R0:W-:Y:S01]  /*8fe0*/  STG.E.U16 desc[UR36][R2.64], R0 ;  /* 0x0000000002007986 */ /* 0x0001e2000c101524 */
[----:B------:R-:W-:Y:S05]  /*8ff0*/  BRA `(.L_x_18965) ;  /* 0x0000000c00007947 */ /* 0x000fea0003800000 */
.L_x_18968:
        /* <DEDUP_REMOVED lines=10> */
.L_x_18971:
[----:B------:R-:W0:Y:S02]  /*90a0*/  I2F.S8 R5, R5 ;  /* 0x0000000500057306 */ /* 0x000e240000001400 */
[----:B0-----:R-:W-:-:S04]  /*90b0*/  F2FP.F16.F32.PACK_AB R5, RZ, R5 ;  /* 0x00000005ff05723e */ /* 0x001fc800000000ff */
[----:B------:R-:W-:-:S05]  /*90c0*/  PRMT R5, R5, 0x5410, RZ ;  /* 0x0000541005057816 */ /* 0x000fca00000000ff */
[----:B------:R0:W-:Y:S01]  /*90d0*/  STG.E desc[UR36][R2.64], R5 ;  /* 0x0000000502007986 */ /* 0x0001e2000c101924 */
[----:B------:R-:W-:Y:S05]  /*90e0*/  BRA `(.L_x_18965) ;  /* 0x0000000800c47947 */ /* 0x000fea0003800000 */
.L_x_18970:
[----:B------:R-:W-:-:S04]  /*90f0*/  PRMT R4, R5, 0x8880, RZ ;  /* 0x0000888005047816 */ /* 0x000fc800000000ff */
[----:B------:R-:W-:-:S06]  /*9100*/  PRMT R4, R4, 0x7710, RZ ;  /* 0x0000771004047816 */ /* 0x000fcc00000000ff */
[----:B------:R-:W0:Y:S02]  /*9110*/  I2F.F64.S16 R4, R4 ;  /* 0x0000000400047312 */ /* 0x000e240000101c00 */
[----:B0-----:R0:W-:Y:S01]  /*9120*/  STG.E.64 desc[UR36][R2.64], R4 ;  /* 0x0000000402007986 */ /* 0x0011e2000c101b24 */
[----:B------:R-:W-:Y:S05]  /*9130*/  BRA `(.L_x_18965) ;  /* 0x0000000800b07947 */ /* 0x000fea0003800000 */
.L_x_18960:
        /* <DEDUP_REMOVED lines=14> */
.L_x_18975:
        /* <DEDUP_REMOVED lines=18> */
.L_x_18978:
[----:B------:R-:W-:-:S04]  /*9340*/  SHF.R.U32.HI R5, RZ, 0x18, R5 ;  /* 0x00000018ff057819 */ /* 0x000fc80000011605 */
[----:B------:R-:W-:-:S07]  /*9350*/  LOP3.LUT R0, R0, 0x80, R5, 0xf8, !PT ;  /* 0x0000008000007812 */ /* 0x000fce00078ef805 */
.L_x_18977:
[----:B------:R-:W-:Y:S05]  /*9360*/  BSYNC.RECONVERGENT B0 ;  /* 0x0000000000007941 */ /* 0x000fea0003800200 */
.L_x_18976:
[----:B------:R0:W-:Y:S01]  /*9370*/  STG.E.U8 desc[UR36][R2.64], R0 ;  /* 0x0000000002007986 */ /* 0x0001e2000c101124 */
[----:B------:R-:W-:Y:S05]  /*9380*/  BRA `(.L_x_18965) ;  /* 0x00000008001c7947 */ /* 0x000fea0003800000 */
.L_x_18974:
        /* <DEDUP_REMOVED lines=18> */
.L_x_18981:
[----:B------:R-:W-:-:S04]  /*94b0*/  SHF.R.U32.HI R5, RZ, 0x18, R5 ;  /* 0x00000018ff057819 */ /* 0x000fc80000011605 */
[----:B------:R-:W-:-:S07]  /*94c0*/  LOP3.LUT R0, R0, 0x80, R5, 0xf8, !PT ;  /* 0x0000008000007812 */ /* 0x000fce00078ef805 */
.L_x_18980:
[----:B------:R-:W-:Y:S05]  /*94d0*/  BSYNC.RECONVERGENT B0 ;  /* 0x0000000000007941 */ /* 0x000fea0003800200 */
.L_x_18979:
[----:B------:R0:W-:Y:S01]  /*94e0*/  STG.E.U8 desc[UR36][R2.64], R0 ;  /* 0x0000000002007986 */ /* 0x0001e2000c101124 */
[----:B------:R-:W-:Y:S05]  /*94f0*/  BRA `(.L_x_18965) ;  /* 0x0000000400c07947 */ /* 0x000fea0003800000 */
.L_x_18973:
        /* <DEDUP_REMOVED lines=23> */
.L_x_18983:
[----:B------:R-:W-:-:S04]  /*9670*/  LOP3.LUT R5, R5, 0xffff, RZ, 0xc0, !PT ;  /* 0x0000ffff05057812 */ /* 0x000fc800078ec0ff */
[----:B------:R-:W-:-:S05]  /*9680*/  PRMT R5, R5, 0x8880, RZ ;  /* 0x0000888005057816 */ /* 0x000fca00000000ff */
[----:B------:R-:W-:-:S05]  /*9690*/  IMAD.MOV.U32 R4, RZ, RZ, R5 ;  /* 0x000000ffff047224 */ /* 0x000fca00078e0005 */
[----:B------:R-:W-:-:S05]  /*96a0*/  SHF.R.S32.HI R5, RZ, 0x1f, R4 ;  /* 0x0000001fff057819 */ /* 0x000fca0000011404 */
[----:B------:R0:W-:Y:S01]  /*96b0*/  STG.E.64 desc[UR36][R2.64], R4 ;  /* 0x0000000402007986 */ /* 0x0001e2000c101b24 */
[----:B------:R-:W-:Y:S05]  /*96c0*/  BRA `(.L_x_18965) ;  /* 0x00000004004c7947 */ /* 0x000fea0003800000 */
.L_x_18982:
[----:B------:R-:W-:-:S04]  /*96d0*/  LOP3.LUT R5, R5, 0xffff, RZ, 0xc0, !PT ;  /* 0x0000ffff05057812 */ /* 0x000fc800078ec0ff */
[----:B------:R-:W-:-:S05]  /*96e0*/  PRMT R5, R5, 0x8880, RZ ;  /* 0x0000888005057816 */ /* 0x000fca00000000ff */
[----:B------:R0:W-:Y:S01]  /*96f0*/  STG.E desc[UR36][R2.64], R5 ;  /* 0x0000000502007986 */ /* 0x0001e2000c101924 */
[----:B------:R-:W-:Y:S05]  /*9700*/  BRA `(.L_x_18965) ;  /* 0x00000004003c7947 */ /* 0x000fea0003800000 */
.L_x_18972:
        /* <DEDUP_REMOVED lines=10> */
.L_x_18985:
[----:B------:R-:W-:Y:S02]  /*97b0*/  PRMT R4, R5, 0x8880, RZ ;  /* 0x0000888005047816 */ /* 0x000fe400000000ff */
[----:B------:R-:W-:Y:S02]  /*97c0*/  CS2R R6, SRZ ;  /* 0x0000000000067805 */ /* 0x000fe4000001ff00 */
[----:B------:R-:W-:-:S06]  /*97d0*/  PRMT R4, R4, 0x7710, RZ ;  /* 0x0000771004047816 */ /* 0x000fcc00000000ff */
[----:B------:R-:W0:Y:S02]  /*97e0*/  I2F.F64.S16 R4, R4 ;  /* 0x0000000400047312 */ /* 0x000e240000101c00 */
[----:B0-----:R0:W-:Y:S01]  /*97f0*/  STG.E.128 desc[UR36][R2.64], R4 ;  /* 0x0000000402007986 */ /* 0x0011e2000c101d24 */
[----:B------:R-:W-:Y:S05]  /*9800*/  BRA `(.L_x_18965) ;  /* 0x0000000000fc7947 */ /* 0x000fea0003800000 */
.L_x_18984:
[----:B------:R-:W-:-:S09]  /*9810*/  UISETP.NE.AND UP0, UPT, UR4, 0xf, UPT ;  /* 0x0000000f0400788c */ /* 0x000fd2000bf05270 */
[----:B------:R-:W-:Y:S05]  /*9820*/  BRA.U !UP0, `(.L_x_18986) ;  /* 0x0000000108e87547 */ /* 0x000fea000b800000 */
[----:B------:R-:W-:-:S09]  /*9830*/  UISETP.NE.AND UP0, UPT, UR4, 0x17, UPT ;  /* 0x000000170400788c */ /* 0x000fd2000bf05270 */
[----:B------:R-:W-:Y:S05]  /*9840*/  BRA.U !UP0, `(.L_x_18987) ;  /* 0x0000000108907547 */ /* 0x000fea000b800000 */
[----:B------:R-:W-:-:S09]  /*9850*/  UISETP.NE.AND UP0, UPT, UR4, 0x18, UPT ;  /* 0x000000180400788c */ /* 0x000fd2000bf05270 */
[----:B------:R-:W-:Y:S05]  /*9860*/  BRA.U !UP0, `(.L_x_18988) ;  /* 0x0000000108447547 */ /* 0x000fea000b800000 */
.L_x_18964:
        /* <DEDUP_REMOVED lines=15> */
[----:B--2--5:R-:W-:Y:S05]  /*9960*/  CALL.ABS.NOINC R2 ;  /* 0x0000000002007343 */ /* 0x024fea0003c00000 */
.L_x_18989:
[----:B------:R-:W-:Y:S05]  /*9970*/  BRA `(.L_x_18965) ;  /* 0x0000000000a07947 */ /* 0x000fea0003800000 */
.L_x_18988:
[----:B------:R-:W0:Y:S01]  /*9980*/  I2F.S8 R5, R5 ;  /* 0x0000000500057306 */ /* 0x000e220000001400 */
[----:B------:R-:W-:Y:S01]  /*9990*/  BSSY.RECONVERGENT B0, `(.L_x_18990) ;  /* 0x000000c000007945 */ /* 0x000fe20003800200 */
[----:B-----5:R-:W-:Y:S01]  /*99a0*/  HFMA2 R0, -RZ, RZ, 0, 7.569789886474609375e-06 ;  /* 0x0000007fff007431 */ /* 0x020fe200000001ff */
        /* <DEDUP_REMOVED lines=10> */
.L_x_18991:
[----:B------:R-:W-:Y:S05]  /*9a50*/  BSYNC.RECONVERGENT B0 ;  /* 0x0000000000007941 */ /* 0x000fea0003800200 */
.L_x_18990:
[----:B------:R-:W-:-:S05]  /*9a60*/  LOP3.LUT R7, R0, 0x80, R7, 0xf8, !PT ;  /* 0x0000008000077812 */ /* 0x000fca00078ef807 */
[----:B------:R0:W-:Y:S01]  /*9a70*/  STG.E.U8 desc[UR36][R2.64], R7 ;  /* 0x0000000702007986 */ /* 0x0001e2000c101124 */
[----:B------:R-:W-:Y:S05]  /*9a80*/  BRA `(.L_x_18965) ;  /* 0x00000000005c7947 */ /* 0x000fea0003800000 */
.L_x_18987:
        /* <DEDUP_REMOVED lines=12> */
.L_x_18993:
[----:B-----5:R-:W-:Y:S01]  /*9b50*/  IMAD.MOV.U32 R0, RZ, RZ, 0x7f ;  /* 0x0000007fff007424 */ /* 0x020fe200078e00ff */
[----:B------:R-:W-:-:S04]  /*9b60*/  ISETP.GT.U32.AND P0, PT, R4, 0x7f800000, PT ;  /* 0x7f8000000400780c */ /* 0x000fc80003f04070 */
[----:B------:R-:W-:-:S09]  /*9b70*/  SEL R0, R0, 0x7c, P0 ;  /* 0x0000007c00007807 */ /* 0x000fd20000000000 */
.L_x_18994:
[----:B------:R-:W-:Y:S05]  /*9b80*/  BSYNC.RECONVERGENT B0 ;  /* 0x0000000000007941 */ /* 0x000fea0003800200 */
.L_x_18992:
[----:B------:R-:W-:-:S04]  /*9b90*/  SHF.R.U32.HI R5, RZ, 0x18, R5 ;  /* 0x00000018ff057819 */ /* 0x000fc80000011605 */
[----:B------:R-:W-:-:S05]  /*9ba0*/  LOP3.LUT R5, R0, 0x80, R5, 0xf8, !PT ;  /* 0x0000008000057812 */ /* 0x000fca00078ef805 */
[----:B------:R0:W-:Y:S01]  /*9bb0*/  STG.E.U8 desc[UR36][R2.64], R5 ;  /* 0x0000000502007986 */ /* 0x0001e2000c101124 */
[----:B------:R-:W-:Y:S05]  /*9bc0*/  BRA `(.L_x_18965) ;  /* 0x00000000000c7947 */ /* 0x000fea0003800000 */
.L_x_18986:
[----:B-----5:R-:W0:Y:S02]  /*9bd0*/  I2F.S8 R0, R5 ;  /* 0x0000000500007306 */ /* 0x020e240000001400 */
[----:B0-----:R-:W-:-:S05]  /*9be0*/  F2FP.BF16.F32.PACK_AB R0, RZ, R0 ;  /* 0x00000000ff00723e */ /* 0x001fca00000010ff */
[----:B------:R0:W-:Y:S02]  /*9bf0*/  STG.E.U16 desc[UR36][R2.64], R0 ;  /* 0x0000000002007986 */ /* 0x0001e4000c101524 */
.L_x_18965:
[----:B------:R-:W-:-:S07]  /*9c00*/  VIADD R17, R17, 0x80 ;  /* 0x0000008011117836 */ /* 0x000fce0000000000 */
.L_x_18919:
[----:B------:R-:W-:Y:S05]  /*9c10*/  BSYNC.RECONVERGENT B6 ;  /* 0x0000000000067941 */ /* 0x000fea0003800200 */
.L_x_18918:
[----:B------:R-:W0:Y:S02]  /*9c20*/  LDCU UR4, c[0x0][0x380] ;  /* 0x00007000ff0477ac */ /* 0x000e240008000800 */
[----:B0-----:R-:W-:-:S13]  /*9c30*/  ISETP.GE.AND P0, PT, R17, UR4, PT ;  /* 0x0000000411007c0c */ /* 0x001fda000bf06270 */
[----:B------:R-:W-:Y:S05]  /*9c40*/  @P0 EXIT ;  /* 0x000000000000094d */ /* 0x000fea0003800000 */
        /* <DEDUP_REMOVED lines=303> */
.L_x_18995:
[----:B------:R-:W0:Y:S01]  /*af40*/  LDCU.128 UR8, c[0x0][0x580] ;  /* 0x0000b000ff0877ac */ /* 0x000e220008000c00 */
[----:B------:R-:W-:-:S04]  /*af50*/  UPRMT UR4, UR42, 0x9910, URZ ;  /* 0x000099102a047896 */ /* 0x000fc800080000ff */
[----:B------:R-:W-:Y:S01]  /*af60*/  UISETP.GT.AND UP0, UPT, UR4, 0x9, UPT ;  /* 0x000000090400788c */ /* 0x000fe2000bf04270 */
[----:B0-----:R-:W-:Y:S02]  /*af70*/  IADD3 R16, P0, PT, R16, UR8, RZ ;  /* 0x0000000810107c10 */ /* 0x001fe4000ff1e0ff */
[----:B-1----:R-:W-:-:S03]  /*af80*/  IADD3 R2, P1, PT, R0, UR10, RZ ;  /* 0x0000000a00027c10 */ /* 0x002fc6000ff3e0ff */
        /* <DEDUP_REMOVED lines=13> */
.L_x_18999:
[----:B------:R0:W5:Y:S01]  /*b060*/  LDG.E.U8 R0, desc[UR36][R2.64] ;  /* 0x0000002402007981 */ /* 0x000162000c1e1100 */
[----:B------:R-:W-:Y:S05]  /*b070*/  BRA `(.L_x_19001) ;  /* 0x0000000c004c7947 */ /* 0x000fea0003800000 */
.L_x_18998:
        /* <DEDUP_REMOVED lines=8> */
.L_x_19003:
[----:B------:R0:W5:Y:S01]  /*b100*/  LDG.E.U8 R0, desc[UR36][R2.64] ;  /* 0x0000002402007981 */ /* 0x000162000c1e1100 */
[----:B------:R-:W-:Y:S05]  /*b110*/  BRA `(.L_x_19001) ;  /* 0x0000000c00247947 */ /* 0x000fea0003800000 */
.L_x_19002:
[----:B------:R4:W5:Y:S01]  /*b120*/  LDG.E.U16 R0, desc[UR36][R2.64] ;  /* 0x0000002402007981 */ /* 0x000962000c1e1500 */
[----:B------:R-:W-:Y:S05]  /*b130*/  BRA `(.L_x_19001) ;  /* 0x0000000c001c7947 */ /* 0x000fea0003800000 */
.L_x_18997:
        /* <DEDUP_REMOVED lines=9> */
.L_x_19005:
[----:B------:R-:W2:Y:S02]  /*b1d0*/  LDG.E.U16 R4, desc[UR36][R2.64] ;  /* 0x0000002402047981 */ /* 0x000ea4000c1e1500 */
[----:B--2---:R-:W-:-:S06]  /*b1e0*/  HADD2.F32 R4, -RZ, R4.H0_H0 ;  /* 0x20000004ff047230 */ /* 0x004fcc0000004100 */
[----:B------:R-:W0:Y:S02]  /*b1f0*/  F2I.FTZ.TRUNC.NTZ R4, R4 ;  /* 0x0000000400047305 */ /* 0x000e24000021f100 */
[----:B0-----:R-:W-:Y:S01]  /*b200*/  PRMT R0, R4, 0x7610, R0 ;  /* 0x0000761004007816 */ /* 0x001fe20000000000 */
[----:B------:R-:W-:Y:S06]  /*b210*/  BRA `(.L_x_19001) ;  /* 0x0000000800e47947 */ /* 0x000fec0003800000 */
.L_x_19004:
        /* <DEDUP_REMOVED lines=9> */
.L_x_19007:
[----:B------:R-:W2:Y:S02]  /*b2b0*/  LDG.E.U16 R2, desc[UR36][R2.64] ;  /* 0x0000002402027981 */ /* 0x000ea4000c1e1500 */
[----:B--2---:R-:W-:-:S06]  /*b2c0*/  HADD2.F32 R4, -RZ, R2.H0_H0 ;  /* 0x20000002ff047230 */ /* 0x004fcc0000004100 */
[----:B------:R-:W0:Y:S02]  /*b2d0*/  F2I.FTZ.TRUNC.NTZ R4, R4 ;  /* 0x0000000400047305 */ /* 0x000e24000021f100 */
[----:B0-----:R-:W-:Y:S01]  /*b2e0*/  PRMT R0, R4, 0x7610, R0 ;  /* 0x0000761004007816 */ /* 0x001fe20000000000 */
[----:B------:R-:W-:Y:S06]  /*b2f0*/  BRA `(.L_x_19001) ;  /* 0x0000000800ac7947 */ /* 0x000fec0003800000 */
.L_x_19006:
[----:B------:R-:W2:Y:S02]  /*b300*/  LDG.E.64 R2, desc[UR36][R2.64] ;  /* 0x0000002402027981 */ /* 0x000ea4000c1e1b00 */
[----:B--2---:R0:W1:Y:S02]  /*b310*/  F2I.F64.TRUNC R0, R2 ;  /* 0x0000000200007311 */ /* 0x004064000030d100 */
[----:B01----:R-:W-:Y:S05]  /*b320*/  BRA `(.L_x_19001) ;  /* 0x0000000800a07947 */ /* 0x003fea0003800000 */
.L_x_18996:
        /* <DEDUP_REMOVED lines=12> */
.L_x_19010:
[----:B------:R-:W2:Y:S02]  /*b3f0*/  LDG.E.64 R2, desc[UR36][R2.64] ;  /* 0x0000002402027981 */ /* 0x000ea4000c1e1b00 */
[----:B--2---:R0:W1:Y:S02]  /*b400*/  F2I.F64.TRUNC R0, R2 ;  /* 0x0000000200007311 */ /* 0x004064000030d100 */
[----:B01----:R-:W-:Y:S05]  /*b410*/  BRA `(.L_x_19001) ;  /* 0x0000000800647947 */ /* 0x003fea0003800000 */
.L_x_19009:
        /* <DEDUP_REMOVED lines=27> */
.L_x_19012:
        /* <DEDUP_REMOVED lines=14> */
.L_x_19011:
[----:B------:R-:W2:Y:S02]  /*b6b0*/  LDG.E.U16 R4, desc[UR36][R2.64] ;  /* 0x0000002402047981 */ /* 0x000ea4000c1e1500 */
[----:B--2---:R-:W-:-:S06]  /*b6c0*/  SHF.L.U32 R4, R4, 0x10, RZ ;  /* 0x0000001004047819 */ /* 0x004fcc00000006ff */
[----:B------:R-:W0:Y:S02]  /*b6d0*/  F2I.FTZ.TRUNC.NTZ R4, R4 ;  /* 0x0000000400047305 */ /* 0x000e24000021f100 */
[----:B0-----:R-:W-:Y:S01]  /*b6e0*/  PRMT R0, R4, 0x7610, R0 ;  /* 0x0000761004007816 */ /* 0x001fe20000000000 */
[----:B------:R-:W-:Y:S06]  /*b6f0*/  BRA `(.L_x_19001) ;  /* 0x0000000400ac7947 */ /* 0x000fec0003800000 */
.L_x_19008:
        /* <DEDUP_REMOVED lines=10> */
.L_x_19015:
        /* <DEDUP_REMOVED lines=21> */
.L_x_19019:
[----:B------:R-:W-:Y:S05]  /*b8f0*/  BSYNC.RECONVERGENT B1 ;  /* 0x0000000000017941 */ /* 0x000fea0003800200 */
.L_x_19018:
[----:B------:R-:W-:Y:S01]  /*b900*/  IMAD.SHL.U32 R0, R0, 0x100000, RZ ;  /* 0x0010000000007824 */ /* 0x000fe200078e00ff */
[----:B------:R-:W-:-:S04]  /*b910*/  LEA R2, R2, 0x3b800000, 0x17 ;  /* 0x3b80000002027811 */ /* 0x000fc800078eb8ff */
[----:B------:R-:W-:-:S07]  /*b920*/  LOP3.LUT R4, R2, R0, R7, 0xfe, !PT ;  /* 0x0000000002047212 */ /* 0x000fce00078efe07 */
.L_x_19017:
[----:B------:R-:W-:Y:S05]  /*b930*/  BSYNC.RECONVERGENT B0 ;  /* 0x0000000000007941 */ /* 0x000fea0003800200 */
.L_x_19016:
[----:B------:R-:W0:Y:S02]  /*b940*/  F2I.FTZ.TRUNC.NTZ R4, R4 ;  /* 0x0000000400047305 */ /* 0x000e24000021f100 */
[----:B0-----:R-:W-:Y:S01]  /*b950*/  PRMT R0, R4, 0x7610, R0 ;  /* 0x0000761004007816 */ /* 0x001fe20000000000 */
[----:B------:R-:W-:Y:S06]  /*b960*/  BRA `(.L_x_19001) ;  /* 0x0000000400107947 */ /* 0x000fec0003800000 */
.L_x_19014:
        /* <DEDUP_REMOVED lines=21> */
.L_x_19023:
[----:B------:R-:W-:Y:S05]  /*bac0*/  BSYNC.RECONVERGENT B1 ;  /* 0x0000000000017941 */ /* 0x000fea0003800200 */
.L_x_19022:
[----:B------:R-:W-:Y:S01]  /*bad0*/  IMAD.SHL.U32 R0, R0, 0x200000, RZ ;  /* 0x0020000000007824 */ /* 0x000fe200078e00ff */
[----:B------:R-:W-:-:S04]  /*bae0*/  LEA R2, R2, 0x37800000, 0x17 ;  /* 0x3780000002027811 */ /* 0x000fc800078eb8ff */
[----:B------:R-:W-:-:S07]  /*baf0*/  LOP3.LUT R4, R2, R0, R7, 0xfe, !PT ;  /* 0x0000000002047212 */ /* 0x000fce00078efe07 */
.L_x_19021:
[----:B------:R-:W-:Y:S05]  /*bb00*/  BSYNC.RECONVERGENT B0 ;  /* 0x0000000000007941 */ /* 0x000fea0003800200 */
.L_x_19020:
[----:B------:R-:W0:Y:S02]  /*bb10*/  F2I.FTZ.TRUNC.NTZ R4, R4 ;  /* 0x0000000400047305 */ /* 0x000e24000021f100 */
[----:B0-----:R-:W-:Y:S01]  /*bb20*/  PRMT R0, R4, 0x7610, R0 ;  /* 0x0000761004007816 */ /* 0x001fe20000000000 */
[----:B------:R-:W-:Y:S06]  /*bb30*/  BRA `(.L_x_19001) ;  /* 0x00000000009c7947 */ /* 0x000fec0003800000 */
.L_x_19013:
        /* <DEDUP_REMOVED lines=14> */
.L_x_19027:
[----:B------:R-:W-:Y:S05]  /*bc20*/  BSYNC.RECONVERGENT B0 ;  /* 0x0000000000007941 */ /* 0x000fea0003800200 */
.L_x_19026:
[----:B------:R-:W0:Y:S02]  /*bc30*/  F2I.FTZ.TRUNC.NTZ R4, R4 ;  /* 0x0000000400047305 */ /* 0x000e24000021f100 */
[----:B0-----:R-:W-:Y:S01]  /*bc40*/  PRMT R0, R4, 0x7610, R0 ;  /* 0x0000761004007816 */ /* 0x001fe20000000000 */
[----:B------:R-:W-:Y:S06]  /*bc50*/  BRA `(.L_x_19001) ;  /* 0x0000000000547947 */ /* 0x000fec0003800000 */
.L_x_19000:
        /* <DEDUP_REMOVED lines=16> */
.L_x_19028:
[----:B------:R-:W-:Y:S01]  /*bd60*/  PRMT R0, RZ, 0x7610, R0 ;  /* 0x00007610ff007816 */ /* 0x000fe20000000000 */
[----:B------:R-:W-:Y:S06]  /*bd70*/  BRA `(.L_x_19001) ;  /* 0x00000000000c7947 */ /* 0x000fec0003800000 */
.L_x_19025:
[----:B------:R0:W5:Y:S01]  /*bd80*/  LDG.E.U8 R0, desc[UR36][R2.64] ;  /* 0x0000002402007981 */ /* 0x000162000c1e1100 */
[----:B------:R-:W-:Y:S05]  /*bd90*/  BRA `(.L_x_19001) ;  /* 0x0000000000047947 */ /* 0x000fea0003800000 */
.L_x_19024:
[----:B------:R0:W5:Y:S02]  /*bda0*/  LDG.E.U8 R0, desc[UR36][R2.64] ;  /* 0x0000002402007981 */ /* 0x000164000c1e1100 */
.L_x_19001:
[----:B------:R-:W2:Y:S01]  /*bdb0*/  LDCU.U8 UR4, c[0x0][0x590] ;  /* 0x0000b200ff0477ac */ /* 0x000ea20008000000 */
[----:B------:R-:W-:Y:S01]  /*bdc0*/  BSSY.RECONVERGENT B0, `(.L_x_19029) ;  /* 0x000002b000007945 */ /* 0x000fe20003800200 */
[----:B--2---:R-:W-:-:S04]  /*bdd0*/  UPRMT UR4, UR4, 0x8880, URZ ;  /* 0x0000888004047896 */ /* 0x004fc800080000ff */
[----:B------:R-:W-:-:S09]  /*bde0*/  UISETP.GE.AND UP0, UPT, UR4, URZ, UPT ;  /* 0x000000ff0400728c */ /* 0x000fd2000bf06270 */
[----:B------:R-:W-:Y:S05]  /*bdf0*/  BRA.U !UP0, `(.L_x_19030) ;  /* 0x0000000108807547 */ /* 0x000fea000b800000 */
[----:B------:R-:W-:Y:S01]  /*be00*/  UISETP.NE.AND UP0, UPT, UR4, URZ, UPT ;  /* 0x000000ff0400728c */ /* 0x000fe2000bf05270 */
[----:B0---4-:R-:W-:-:S08]  /*be10*/  IMAD.MOV.U32 R3, RZ, RZ, 0x1 ;  /* 0x00000001ff037424 */ /* 0x011fd000078e00ff */
[----:B------:R-:W-:Y:S05]  /*be20*/  BRA.U !UP0, `(.L_x_19031) ;  /* 0x0000000108907547 */ /* 0x000fea000b800000 */
[C---:B------:R-:W-:Y:S01]  /*be30*/  LOP3.LUT R2, R19.reuse, 0x1, RZ, 0xc0, !PT ;  /* 0x0000000113027812 */ /* 0x040fe200078ec0ff */
[----:B------:R-:W-:Y:S01]  /*be40*/  BSSY.RECONVERGENT B1, `(.L_x_19032) ;  /* 0x000001a000017945 */ /* 0x000fe20003800200 */
[----:B------:R-:W-:Y:S02]  /*be50*/  LOP3.LUT R19, R19, 0xff, RZ, 0xc0, !PT ;  /* 0x000000ff13137812 */ /* 0x000fe400078ec0ff */
[----:B------:R-:W-:-:S04]  /*be60*/  ISETP.NE.U32.AND P0, PT, R2, 0x1, PT ;  /* 0x000000010200780c */ /* 0x000fc80003f05070 */
[C---:B-1-3-5:R-:W-:Y:S02]  /*be70*/  SEL R2, R0.reuse, 0x1, !P0 ;  /* 0x0000000100027807 */ /* 0x06afe40004000000 */
[----:B------:R-:W-:Y:S02]  /*be80*/  ISETP.GE.U32.AND P0, PT, R19, 0x2, PT ;  /* 0x000000021300780c */ /* 0x000fe40003f06070 */
[----:B------:R-:W-:Y:S02]  /*be90*/  PRMT R0, R0, 0x9910, RZ ;  /* 0x0000991000007816 */ /* 0x000fe400000000ff */
[----:B------:R-:W-:-:S03]  /*bea0*/  PRMT R3, R2, 0x9910, RZ ;  /* 0x0000991002037816 */ /* 0x000fc600000000ff */
[----:B------:R-:W-:-:S06]  /*beb0*/  IMAD R0, R0, R0, RZ ;  /* 0x0000000000007224 */ /* 0x000fcc00078e02ff */
[----:B------:R-:W-:Y:S05]  /*bec0*/  @!P0 BRA `(.L_x_19033) ;  /* 0x0000000000448947 */ /* 0x000fea0003800000 */
[----:B------:R-:W-:Y:S02]  /*bed0*/  SHF.R.U32.HI R2, RZ, 0x1, R19 ;  /* 0x00000001ff027819 */ /* 0x000fe40000011613 */
[----:B------:R-:W-:-:S07]  /*bee0*/  PRMT R4, R0, 0x7610, R4 ;  /* 0x0000761000047816 */ /* 0x000fce0000000004 */
.L_x_19034:
[----:B------:R-:W-:Y:S02]  /*bef0*/  LOP3.LUT R0, R2, 0x1, RZ, 0xc0, !PT ;  /* 0x0000000102007812 */ /* 0x000fe400078ec0ff */
[----:B------:R-:W-:Y:S02]  /*bf00*/  PRMT R3, R3, 0x9910, RZ ;  /* 0x0000991003037816 */ /* 0x000fe400000000ff */
[----:B------:R-:W-:-:S04]  /*bf10*/  ISETP.NE.U32.AND P0, PT, R0, 0x1, PT ;  /* 0x000000010000780c */ /* 0x000fc80003f05070 */
[C---:B------:R-:W-:Y:S02]  /*bf20*/  SEL R0, R4.reuse, 0x1, !P0 ;  /* 0x0000000104007807 */ /* 0x040fe40004000000 */
[----:B------:R-:W-:Y:S02]  /*bf30*/  PRMT R4, R4, 0x9910, RZ ;  /* 0x0000991004047816 */ /* 0x000fe400000000ff */
[----:B------:R-:W-:Y:S02]  /*bf40*/  PRMT R5, R0, 0x9910, RZ ;  /* 0x0000991000057816 */ /* 0x000fe400000000ff */
[----:B------:R-:W-:Y:S01]  /*bf50*/  LOP3.LUT R0, R2, 0xff, RZ, 0xc0, !PT ;  /* 0x000000ff02007812 */ /* 0x000fe200078ec0ff */
[----:B------:R-:W-:Y:S01]  /*bf60*/  IMAD R4, R4, R4, RZ ;  /* 0x0000000404047224 */ /* 0x000fe200078e02ff */
[----:B------:R-:W-:Y:S01]  /*bf70*/  MOV R2, R3 ;  /* 0x0000000300027202 */ /* 0x000fe20000000f00 */
[----:B------:R-:W-:Y:S01]  /*bf80*/  IMAD.MOV.U32 R3, RZ, RZ, R5 ;  /* 0x000000ffff037224 */ /* 0x000fe200078e0005 */
[----:B------:R-:W-:-:S02]  /*bf90*/  ISETP.GE.U32.AND P0, PT, R0, 0x2, PT ;  /* 0x000000020000780c */ /* 0x000fc40003f06070 */
[----:B------:R-:W-:Y:S01]  /*bfa0*/  SHF.R.U32.HI R0, RZ, 0x1, R0 ;  /* 0x00000001ff007819 */ /* 0x000fe20000011600 */
[----:B------:R-:W-:-:S03]  /*bfb0*/  IMAD R3, R2, R3, RZ ;  /* 0x0000000302037224 */ /* 0x000fc600078e02ff */
[----:B------:R-:W-:-:S07]  /*bfc0*/  PRMT R2, R0, 0x7610, R2 ;  /* 0x0000761000027816 */ /* 0x000fce0000000002 */
[----:B------:R-:W-:Y:S05]  /*bfd0*/  @P0 BRA `(.L_x_19034) ;  /* 0xfffffffc00c40947 */ /* 0x000fea000383ffff */
.L_x_19033:
[----:B------:R-:W-:Y:S05]  /*bfe0*/  BSYNC.RECONVERGENT B1 ;  /* 0x0000000000017941 */ /* 0x000fea0003800200 */
.L_x_19032:
[----:B------:R-:W-:Y:S05]  /*bff0*/  BRA `(.L_x_19031) ;  /* 0x00000000001c7947 */ /* 0x000fea0003800000 */
.L_x_19030:
[----:B-1-3-5:R-:W-:Y:S01]  /*c000*/  LOP3.LUT R0, R0, 0xff, RZ, 0xc0, !PT ;  /* 0x000000ff00007812 */ /* 0x02afe200078ec0ff */
[----:B0---4-:R-:W-:-:S03]  /*c010*/  IMAD.MOV.U32 R3, RZ, RZ, 0x1 ;  /* 0x00000001ff037424 */ /* 0x011fc600078e00ff */
[----:B------:R-:W-:-:S13]  /*c020*/  ISETP.NE.AND P0, PT, R0, 0x1, PT ;  /* 0x000000010000780c */ /* 0x000fda0003f05270 */
[----:B------:R-:W-:Y:S05]  /*c030*/  @!P0 BRA `(.L_x_19031) ;  /* 0x00000000000c8947 */ /* 0x000fea0003800000 */
[----:B------:R-:W-:Y:S02]  /*c040*/  ISETP.NE.AND P0, PT, R0, 0xff, PT ;  /* 0x000000ff0000780c */ /* 0x000fe40003f05270 */
[----:B------:R-:W-:-:S11]  /*c050*/  PRMT R3, R18, 0x7610, R3 ;  /* 0x0000761012037816 */ /* 0x000fd60000000003 */
[----:B------:R-:W-:-:S07]  /*c060*/  @P0 PRMT R3, RZ, 0x7610, R3 ;  /* 0x00007610ff030816 */ /* 0x000fce0000000003 */
.L_x_19031:
[----:B------:R-:W-:Y:S05]  /*c070*/  BSYNC.RECONVERGENT B0 ;  /* 0x0000000000007941 */ /* 0x000fea0003800200 */
.L_x_19029:
        /* <DEDUP_REMOVED lines=13> */
.L_x_19038:
[----:B------:R-:W-:Y:S01]  /*c150*/  STG.E.U8 desc[UR36][R16.64], R3 ;  /* 0x0000000310007986 */ /* 0x000fe2000c101124 */
[----:B------:R-:W-:Y:S05]  /*c160*/  EXIT ;  /* 0x000000000000794d */ /* 0x000fea0003800000 */
.L_x_19037:
        /* <DEDUP_REMOVED lines=10> */
[----:B------:R-:W-:Y:S01]  /*c210*/  STG.E.64 desc[UR36][R16.64], R2 ;  /* 0x0000000210007986 */ /* 0x000fe2000c101b24 */
[----:B------:R-:W-:Y:S05]  /*c220*/  EXIT ;  /* 0x000000000000794d */ /* 0x000fea0003800000 */
.L_x_19041:
[----:B------:R-:W-:-:S04]  /*c230*/  LOP3.LUT R3, R3, 0xffff, RZ, 0xc0, !PT ;  /* 0x0000ffff03037812 */ /* 0x000fc800078ec0ff */
[----:B------:R-:W-:-:S05]  /*c240*/  PRMT R3, R3, 0x8880, RZ ;  /* 0x0000888003037816 */ /* 0x000fca00000000ff */
[----:B------:R-:W-:Y:S01]  /*c250*/  STG.E desc[UR36][R16.64], R3 ;  /* 0x0000000310007986 */ /* 0x000fe2000c101924 */
[----:B------:R-:W-:Y:S05]  /*c260*/  EXIT ;  /* 0x000000000000794d */ /* 0x000fea0003800000 */
.L_x_19040:
[----:B------:R-:W-:-:S04]  /*c270*/  PRMT R3, R3, 0x8880, RZ ;  /* 0x0000888003037816 */ /* 0x000fc800000000ff */
[----:B------:R-:W-:-:S05]  /*c280*/  PRMT R3, R3, 0x7710, RZ ;  /* 0x0000771003037816 */ /* 0x000fca00000000ff */
[----:B------:R-:W-:Y:S01]  /*c290*/  STG.E.U16 desc[UR36][R16.64], R3 ;  /* 0x0000000310007986 */ /* 0x000fe2000c101524 */
[----:B------:R-:W-:Y:S05]  /*c2a0*/  EXIT ;  /* 0x000000000000794d */ /* 0x000fea0003800000 */
.L_x_19036:
[----:B------:R-:W-:-:S09]  /*c2b0*/  UISETP.GT.AND UP0, UPT, UR4, 0x6, UPT ;  /* 0x000000060400788c */ /* 0x000fd2000bf04270 */
[----:B------:R-:W-:Y:S05]  /*c2c0*/  BRA.U UP0, `(.L_x_19042) ;  /* 0x00000001002c7547 */ /* 0x000fea000b800000 */
[----:B------:R-:W-:-:S09]  /*c2d0*/  UISETP.NE.AND UP0, UPT, UR4, 0x5, UPT ;  /* 0x000000050400788c */ /* 0x000fd2000bf05270 */
[----:B------:R-:W-:Y:S05]  /*c2e0*/  BRA.U !UP0, `(.L_x_19043) ;  /* 0x0000000108147547 */ /* 0x000fea000b800000 */
[----:B------:R-:W-:-:S09]  /*c2f0*/  UISETP.NE.AND UP0, UPT, UR4, 0x6, UPT ;  /* 0x000000060400788c */ /* 0x000fd2000bf05270 */
[----:B------:R-:W-:Y:S05]  /*c300*/  BRA.U UP0, `(.L_x_19039) ;  /* 0x0000000900387547 */ /* 0x000fea000b800000 */
[----:B------:R-:W0:Y:S02]  /*c310*/  I2F.S8 R3, R3 ;  /* 0x0000000300037306 */ /* 0x000e240000001400 */
[----:B0-----:R-:W-:Y:S01]  /*c320*/  STG.E desc[UR36][R16.64], R3 ;  /* 0x0000000310007986 */ /* 0x001fe2000c101924 */
[----:B------:R-:W-:Y:S05]  /*c330*/  EXIT ;  /* 0x000000000000794d */ /* 0x000fea0003800000 */
.L_x_19043:
[----:B-1-3-5:R-:W0:Y:S02]  /*c340*/  I2F.S8 R0, R3 ;  /* 0x0000000300007306 */ /* 0x02ae240000001400 */
[----:B0-----:R-:W-:-:S05]  /*c350*/  F2FP.F16.F32.PACK_AB R0, RZ, R0 ;  /* 0x00000000ff00723e */ /* 0x001fca00000000ff */
[----:B------:R-:W-:Y:S01]  /*c360*/  STG.E.U16 desc[UR36][R16.64], R0 ;  /* 0x0000000010007986 */ /* 0x000fe2000c101524 */
[----:B------:R-:W-:Y:S05]  /*c370*/  EXIT ;  /* 0x000000000000794d */ /* 0x000fea0003800000 */
.L_x_19042:
        /* <DEDUP_REMOVED lines=8> */
[----:B0-----:R-:W-:Y:S01]  /*c400*/  STG.E.64 desc[UR36][R16.64], R4 ;  /* 0x0000000410007986 */ /* 0x001fe2000c101b24 */
[----:B------:R-:W-:Y:S05]  /*c410*/  EXIT ;  /* 0x000000000000794d */ /* 0x000fea0003800000 */
.L_x_19045:
[----:B------:R-:W0:Y:S02]  /*c420*/  I2F.S8 R3, R3 ;  /* 0x0000000300037306 */ /* 0x000e240000001400 */
[----:B0-----:R-:W-:-:S04]  /*c430*/  F2FP.F16.F32.PACK_AB R3, RZ, R3 ;  /* 0x00000003ff03723e */ /* 0x001fc800000000ff */
[----:B------:R-:W-:-:S05]  /*c440*/  PRMT R3, R3, 0x5410, RZ ;  /* 0x0000541003037816 */ /* 0x000fca00000000ff */
[----:B------:R-:W-:Y:S01]  /*c450*/  STG.E desc[UR36][R16.64], R3 ;  /* 0x0000000310007986 */ /* 0x000fe2000c101924 */
[----:B------:R-:W-:Y:S05]  /*c460*/  EXIT ;  /* 0x000000000000794d */ /* 0x000fea0003800000 */
.L_x_19044:
[----:B------:R-:W-:-:S04]  /*c470*/  PRMT R2, R3, 0x8880, RZ ;  /* 0x0000888003027816 */ /* 0x000fc800000000ff */
[----:B------:R-:W-:-:S06]  /*c480*/  PRMT R2, R2, 0x7710, RZ ;  /* 0x0000771002027816 */ /* 0x000fcc00000000ff */
[----:B------:R-:W0:Y:S02]  /*c490*/  I2F.F64.S16 R2, R2 ;  /* 0x0000000200027312 */ /* 0x000e240000101c00 */
[----:B0-----:R-:W-:Y:S01]  /*c4a0*/  STG.E.64 desc[UR36][R16.64], R2 ;  /* 0x0000000210007986 */ /* 0x001fe2000c101b24 */
[----:B------:R-:W-:Y:S05]  /*c4b0*/  EXIT ;  /* 0x000000000000794d */ /* 0x000fea0003800000 */
.L_x_19035:
        /* <DEDUP_REMOVED lines=12> */
[----:B------:R-:W-:Y:S01]  /*c580*/  STG.E.U16 desc[UR36][R16.64], R3 ;  /* 0x0000000310007986 */ /* 0x000fe2000c101524 */
[----:B------:R-:W-:Y:S05]  /*c590*/  EXIT ;  /* 0x000000000000794d */ /* 0x000fea0003800000 */
.L_x_19049:
[----:B------:R-:W0:Y:S01]  /*c5a0*/  I2F.S8 R3, R3 ;  /* 0x0000000300037306 */ /* 0x000e220000001400 */
        /* <DEDUP_REMOVED lines=16> */
.L_x_19052:
[----:B------:R-:W-:-:S04]  /*c6b0*/  SHF.R.U32.HI R3, RZ, 0x18, R3 ;  /* 0x00000018ff037819 */ /* 0x000fc80000011603 */
[----:B------:R-:W-:-:S04]  /*c6c0*/  LOP3.LUT R0, R0, 0x80, R3, 0xf8, !PT ;  /* 0x0000008000007812 */ /* 0x000fc800078ef803 */
[----:B------:R-:W-:-:S07]  /*c6d0*/  PRMT R8, R0, 0x7610, R8 ;  /* 0x0000761000087816 */ /* 0x000fce0000000008 */
.L_x_19051:
[----:B------:R-:W-:Y:S05]  /*c6e0*/  BSYNC.RECONVERGENT B0 ;  /* 0x0000000000007941 */ /* 0x000fea0003800200 */
.L_x_19050:
[----:B------:R-:W-:Y:S01]  /*c6f0*/  STG.E.U8 desc[UR36][R16.64], R8 ;  /* 0x0000000810007986 */ /* 0x000fe2000c101124 */
[----:B------:R-:W-:Y:S05]  /*c700*/  EXIT ;  /* 0x000000000000794d */ /* 0x000fea0003800000 */
.L_x_19048:
[----:B------:R-:W0:Y:S01]  /*c710*/  I2F.S8 R3, R3 ;  /* 0x0000000300037306 */ /* 0x000e220000001400 */
[----:B------:R-:W-:Y:S01]  /*c720*/  BSSY.RECONVERGENT B0, `(.L_x_19053) ;  /* 0x0000013000007945 */ /* 0x000fe20003800200 */
[----:B------:R-:W-:Y:S01]  /*c730*/  HFMA2 R8, -RZ, RZ, 0, 7.62939453125e-06 ;  /* 0x00000080ff087431 */ /* 0x000fe200000001ff */
        /* <DEDUP_REMOVED lines=14> */
.L_x_19055:
[----:B------:R-:W-:-:S04]  /*c820*/  SHF.R.U32.HI R3, RZ, 0x18, R3 ;  /* 0x00000018ff037819 */ /* 0x000fc80000011603 */
[----:B------:R-:W-:-:S04]  /*c830*/  LOP3.LUT R0, R0, 0x80, R3, 0xf8, !PT ;  /* 0x0000008000007812 */ /* 0x000fc800078ef803 */
[----:B------:R-:W-:-:S07]  /*c840*/  PRMT R8, R0, 0x7610, R8 ;  /* 0x0000761000087816 */ /* 0x000fce0000000008 */
.L_x_19054:
[----:B------:R-:W-:Y:S05]  /*c850*/  BSYNC.RECONVERGENT B0 ;  /* 0x0000000000007941 */ /* 0x000fea0003800200 */
.L_x_19053:
[----:B------:R-:W-:Y:S01]  /*c860*/  STG.E.U8 desc[UR36][R16.64], R8 ;  /* 0x0000000810007986 */ /* 0x000fe2000c101124 */
[----:B------:R-:W-:Y:S05]  /*c870*/  EXIT ;  /* 0x000000000000794d */ /* 0x000fea0003800000 */
.L_x_19047:
        /* <DEDUP_REMOVED lines=10> */
[--C-:B-1-3-5:R-:W-:Y:S02]  /*c920*/  @P1 SHF.R.U32.HI R0, RZ, 0x16, R3.reuse ;  /* 0x00000016ff001819 */ /* 0x12afe40000011603 */
        /* <DEDUP_REMOVED lines=10> */
[----:B------:R-:W-:Y:S01]  /*c9d0*/  STG.E.U8 desc[UR36][R16.64], R3 ;  /* 0x0000000310007986 */ /* 0x000fe2000c101124 */
[----:B------:R-:W-:Y:S05]  /*c9e0*/  EXIT ;  /* 0x000000000000794d */ /* 0x000fea0003800000 */
.L_x_19057:
[----:B------:R-:W-:-:S04]  /*c9f0*/  LOP3.LUT R3, R3, 0xffff, RZ, 0xc0, !PT ;  /* 0x0000ffff03037812 */ /* 0x000fc800078ec0ff */
[----:B------:R-:W-:-:S05]  /*ca00*/  PRMT R3, R3, 0x8880, RZ ;  /* 0x0000888003037816 */ /* 0x000fca00000000ff */
[----:B------:R-:W-:-:S05]  /*ca10*/  IMAD.MOV.U32 R2, RZ, RZ, R3 ;  /* 0x000000ffff027224 */ /* 0x000fca00078e0003 */
[----:B------:R-:W-:-:S05]  /*ca20*/  SHF.R.S32.HI R3, RZ, 0x1f, R2 ;  /* 0x0000001fff037819 */ /* 0x000fca0000011402 */
[----:B------:R-:W-:Y:S01]  /*ca30*/  STG.E.64 desc[UR36][R16.64], R2 ;  /* 0x0000000210007986 */ /* 0x000fe2000c101b24 */
[----:B------:R-:W-:Y:S05]  /*ca40*/  EXIT ;  /* 0x000000000000794d */ /* 0x000fea0003800000 */
.L_x_19056:
[----:B------:R-:W-:-:S04]  /*ca50*/  LOP3.LUT R3, R3, 0xffff, RZ, 0xc0, !PT ;  /* 0x0000ffff03037812 */ /* 0x000fc800078ec0ff */
[----:B------:R-:W-:-:S05]  /*ca60*/  PRMT R3, R3, 0x8880, RZ ;  /* 0x0000888003037816 */ /* 0x000fca00000000ff */
[----:B------:R-:W-:Y:S01]  /*ca70*/  STG.E desc[UR36][R16.64], R3 ;  /* 0x0000000310007986 */ /* 0x000fe2000c101924 */
[----:B------:R-:W-:Y:S05]  /*ca80*/  EXIT ;  /* 0x000000000000794d */ /* 0x000fea0003800000 */
.L_x_19046:
        /* <DEDUP_REMOVED lines=8> */
[----:B------:R-:W-:Y:S01]  /*cb10*/  STG.E.U8 desc[UR36][R16.64], R3 ;  /* 0x0000000310007986 */ /* 0x000fe2000c101124 */
[----:B------:R-:W-:Y:S05]  /*cb20*/  EXIT ;  /* 0x000000000000794d */ /* 0x000fea0003800000 */
.L_x_19059:
[----:B------:R-:W-:Y:S02]  /*cb30*/  PRMT R4, R3, 0x8880, RZ ;  /* 0x0000888003047816 */ /* 0x000fe400000000ff */
[----:B------:R-:W-:Y:S02]  /*cb40*/  CS2R R6, SRZ ;  /* 0x0000000000067805 */ /* 0x000fe4000001ff00 */
[----:B------:R-:W-:-:S06]  /*cb50*/  PRMT R4, R4, 0x7710, RZ ;  /* 0x0000771004047816 */ /* 0x000fcc00000000ff */
[----:B------:R-:W0:Y:S02]  /*cb60*/  I2F.F64.S16 R4, R4 ;  /* 0x0000000400047312 */ /* 0x000e240000101c00 */
[----:B0-----:R-:W-:Y:S01]  /*cb70*/  STG.E.128 desc[UR36][R16.64], R4 ;  /* 0x0000000410007986 */ /* 0x001fe2000c101d24 */
[----:B------:R-:W-:Y:S05]  /*cb80*/  EXIT ;  /* 0x000000000000794d */ /* 0x000fea0003800000 */
.L_x_19058:
[----:B------:R-:W-:-:S09]  /*cb90*/  UISETP.NE.AND UP0, UPT, UR4, 0xf, UPT ;  /* 0x0000000f0400788c */ /* 0x000fd2000bf05270 */
[----:B------:R-:W-:Y:S05]  /*cba0*/  BRA.U !UP0, `(.L_x_19060) ;  /* 0x0000000108e87547 */ /* 0x000fea000b800000 */
[----:B------:R-:W-:-:S09]  /*cbb0*/  UISETP.NE.AND UP0, UPT, UR4, 0x17, UPT ;  /* 0x000000170400788c */ /* 0x000fd2000bf05270 */
[----:B------:R-:W-:Y:S05]  /*cbc0*/  BRA.U !UP0, `(.L_x_19061) ;  /* 0x0000000108907547 */ /* 0x000fea000b800000 */
[----:B------:R-:W-:-:S09]  /*cbd0*/  UISETP.NE.AND UP0, UPT, UR4, 0x18, UPT ;  /* 0x000000180400788c */ /* 0x000fd2000bf05270 */
[----:B------:R-:W-:Y:S05]  /*cbe0*/  BRA.U !UP0, `(.L_x_19062) ;  /* 0x0000000108447547 */ /* 0x000fea000b800000 */
.L_x_19039:
[----:B-1-3-5:R-:W-:Y:S01]  /*cbf0*/  MOV R0, 0x0 ;  /* 0x0000000000007802 */ /* 0x02afe20000000f00 */
        /* <DEDUP_REMOVED lines=9> */
[----:B---3--:R-:W-:Y:S02]  /*cc90*/  IMAD.U32 R6, RZ, RZ, UR6 ;  /* 0x00000006ff067e24 */ /* 0x008fe4000f8e00ff */
[----:B------:R-:W-:Y:S02]  /*cca0*/  IMAD.U32 R7, RZ, RZ, UR7 ;  /* 0x00000007ff077e24 */ /* 0x000fe4000f8e00ff */
[----:B----4-:R-:W-:Y:S02]  /*ccb0*/  IMAD.U32 R10, RZ, RZ, UR8 ;  /* 0x00000008ff0a7e24 */ /* 0x010fe4000f8e00ff */
[----:B-1----:R-:W-:-:S07]  /*ccc0*/  IMAD.U32 R11, RZ, RZ, UR9 ;  /* 0x00000009ff0b7e24 */ /* 0x002fce000f8e00ff */
[----:B------:R-:W-:-:S07]  /*ccd0*/  LEPC R20, `(.L_x_19063) ;  /* 0x000000001014794e */ /* 0x000fce0000000000 */
[----:B--2---:R-:W-:Y:S05]  /*cce0*/  CALL.ABS.NOINC R2 ;  /* 0x0000000002007343 */ /* 0x004fea0003c00000 */
.L_x_19063:
[----:B------:R-:W-:Y:S05]  /*ccf0*/  EXIT ;  /* 0x000000000000794d */ /* 0x000fea0003800000 */
.L_x_19062:
[----:B------:R-:W0:Y:S01]  /*cd00*/  I2F.S8 R3, R3 ;  /* 0x0000000300037306 */ /* 0x000e220000001400 */
        /* <DEDUP_REMOVED lines=12> */
.L_x_19065:
[----:B------:R-:W-:Y:S05]  /*cdd0*/  BSYNC.RECONVERGENT B0 ;  /* 0x0000000000007941 */ /* 0x000fea0003800200 */
.L_x_19064:
[----:B------:R-:W-:-:S05]  /*cde0*/  LOP3.LUT R5, R0, 0x80, R5, 0xf8, !PT ;  /* 0x0000008000057812 */ /* 0x000fca00078ef805 */
[----:B------:R-:W-:Y:S01]  /*cdf0*/  STG.E.U8 desc[UR36][R16.64], R5 ;  /* 0x0000000510007986 */ /* 0x000fe2000c101124 */
[----:B------:R-:W-:Y:S05]  /*ce00*/  EXIT ;  /* 0x000000000000794d */ /* 0x000fea0003800000 */
.L_x_19061:
[----:B------:R-:W0:Y:S01]  /*ce10*/  I2F.S8 R3, R3 ;  /* 0x0000000300037306 */ /* 0x000e220000001400 */
        /* <DEDUP_REMOVED lines=11> */
.L_x_19067:
[----:B-1-3-5:R-:W-:Y:S01]  /*ced0*/  IMAD.MOV.U32 R0, RZ, RZ, 0x7f ;  /* 0x0000007fff007424 */ /* 0x02afe200078e00ff */
[----:B------:R-:W-:-:S04]  /*cee0*/  ISETP.GT.U32.AND P0, PT, R2, 0x7f800000, PT ;  /* 0x7f8000000200780c */ /* 0x000fc80003f04070 */
[----:B------:R-:W-:-:S09]  /*cef0*/  SEL R0, R0, 0x7c, P0 ;  /* 0x0000007c00007807 */ /* 0x000fd20000000000 */
.L_x_19068:
[----:B------:R-:W-:Y:S05]  /*cf00*/  BSYNC.RECONVERGENT B0 ;  /* 0x0000000000007941 */ /* 0x000fea0003800200 */
.L_x_19066:
[----:B------:R-:W-:-:S04]  /*cf10*/  SHF.R.U32.HI R3, RZ, 0x18, R3 ;  /* 0x00000018ff037819 */ /* 0x000fc80000011603 */
[----:B------:R-:W-:-:S05]  /*cf20*/  LOP3.LUT R3, R0, 0x80, R3, 0xf8, !PT ;  /* 0x0000008000037812 */ /* 0x000fca00078ef803 */
[----:B------:R-:W-:Y:S01]  /*cf30*/  STG.E.U8 desc[UR36][R16.64], R3 ;  /* 0x0000000310007986 */ /* 0x000fe2000c101124 */
[----:B------:R-:W-:Y:S05]  /*cf40*/  EXIT ;  /* 0x000000000000794d */ /* 0x000fea0003800000 */
.L_x_19060:
[----:B-1-3-5:R-:W0:Y:S02]  /*cf50*/  I2F.S8 R0, R3 ;  /* 0x0000000300007306 */ /* 0x02ae240000001400 */
[----:B0-----:R-:W-:-:S05]  /*cf60*/  F2FP.BF16.F32.PACK_AB R0, RZ, R0 ;  /* 0x00000000ff00723e */ /* 0x001fca00000010ff */
[----:B------:R-:W-:Y:S01]  /*cf70*/  STG.E.U16 desc[UR36][R16.64], R0 ;  /* 0x0000000010007986 */ /* 0x000fe2000c101524 */
[----:B------:R-:W-:Y:S05]  /*cf80*/  EXIT ;  /* 0x000000000000794d */ /* 0x000fea0003800000 */
.L_x_19069:
        /* <DEDUP_REMOVED lines=15> */
.L_x_60898:


//--------------------- .text._ZN2at6native27unrolled_elementwise_kernelIZNS0_50_GLOBAL__N__2680c7bb_12_PowKernel_cu_7dd49032_317029pow_tensor_scalar_kernel_implIaaEEvRNS_18TensorIteratorBaseET0_EUlaE2_St5arrayIPcLm2EELi4E23TrivialOffsetCalculatorILi1EjESC_NS0_6memory12LoadWithCastILi1EEENSD_13StoreWithCastILi1EEEEEviT_S6_T2_T3_T4_T5_ --------------------------
	.section	.text._ZN2at6native27unrolled_elementwise_kernelIZNS0_50_GLOBAL__N__2680c7bb_12_PowKernel_cu_7dd49032_317029pow_tensor_scalar_kernel_implIaaEEvRNS_18TensorIteratorBaseET0_EUlaE2_St5arrayIPcLm2EELi4E23TrivialOffsetCalculatorILi1EjESC_NS0_6memory12LoadWithCastILi1EEENSD_13StoreWithCastILi1EEEEEviT_S6_T2_T3_T4_T5_,"ax",@progbits
	.align	128
        .global         _ZN2at6native27unrolled_elementwise_kernelIZNS0_50_GLOBAL__N__2680c7bb_12_PowKernel_cu_7dd49032_317029pow_tensor_scalar_kernel_implIaaEEvRNS_18TensorIteratorBaseET0_EUlaE2_St5arrayIPcLm2EELi4E23TrivialOffsetCalculatorILi1EjESC_NS0_6memory12LoadWithCastILi1EEENSD_13StoreWithCastILi1EEEEEviT_S6_T2_T3_T4_T5_
        .type           _ZN2at6native27unrolled_elementwise_kernelIZNS0_50_GLOBAL__N__2680c7bb_12_PowKernel_cu_7dd49032_317029pow_tensor_scalar_kernel_implIaaEEvRNS_18TensorIteratorBaseET0_EUlaE2_St5arrayIPcLm2EELi4E23TrivialOffsetCalculatorILi1EjESC_NS0_6memory12LoadWithCastILi1EEENSD_13StoreWithCastILi1EEEEEviT_S6_T2_T3_T4_T5_,@function
        .size           _ZN2at6native27unrolled_elementwise_kernelIZNS0_50_GLOBAL__N__2680c7bb_12_PowKernel_cu_7dd49032_317029pow_tensor_scalar_kernel_implIaaEEvRNS_18TensorIteratorBaseET0_EUlaE2_St5arrayIPcLm2EELi4E23TrivialOffsetCalculatorILi1EjESC_NS0_6memory12LoadWithCastILi1EEENSD_13StoreWithCastILi1EEEEEviT_S6_T2_T3_T4_T5_,(.L_x_60899 - _ZN2at6native27unrolled_elementwise_kernelIZNS0_50_GLOBAL__N__2680c7bb_12_PowKernel_cu_7dd49032_317029pow_tensor_scalar_kernel_implIaaEEvRNS_18TensorIteratorBaseET0_EUlaE2_St5arrayIPcLm2EELi4E23TrivialOffsetCalculatorILi1EjESC_NS0_6memory12LoadWithCastILi1EEENSD_13StoreWithCastILi1EEEEEviT_S6_T2_T3_T4_T5_)
        .other          _ZN2at6native27unrolled_elementwise_kernelIZNS0_50_GLOBAL__N__2680c7bb_12_PowKernel_cu_7dd49032_317029pow_tensor_scalar_kernel_implIaaEEvRNS_18TensorIteratorBaseET0_EUlaE2_St5arrayIPcLm2EELi4E23TrivialOffsetCalculatorILi1EjESC_NS0_6memory12LoadWithCastILi1EEENSD_13StoreWithCastILi1EEEEEviT_S6_T2_T3_T4_T5_,@"STO_CUDA_ENTRY STV_DEFAULT"
_ZN2at6native27unrolled_elementwise_kernelIZNS0_50_GLOBAL__N__2680c7bb_12_PowKernel_cu_7dd49032_317029pow_tensor_scalar_kernel_implIaaEEvRNS_18TensorIteratorBaseET0_EUlaE2_St5arrayIPcLm2EELi4E23TrivialOffsetCalculatorILi1EjESC_NS0_6memory12LoadWithCastILi1EEENSD_13StoreWithCastILi1EEEEEviT_S6_T2_T3_T4_T5_:
.text._ZN2at6native27unrolled_elementwise_kernelIZNS0_50_GLOBAL__N__2680c7bb_12_PowKernel_cu_7dd49032_317029pow_tensor_scalar_kernel_implIaaEEvRNS_18TensorIteratorBaseET0_EUlaE2_St5arrayIPcLm2EELi4E23TrivialOffsetCalculatorILi1EjESC_NS0_6memory12LoadWithCastILi1EEENSD_13StoreWithCastILi1EEEEEviT_S6_T2_T3_T4_T5_:
[----:B------:R-:W0:Y:S01]  /*0000*/  LDC R1, c[0x0][0x37c] ;  /* 0x0000df00ff017b82 */ /* 0x000e220000000800 */
[----:B------:R-:W1:Y:S07]  /*0010*/  S2R R2, SR_CTAID.X ;  /* 0x0000000000027919 */ /* 0x000e6e0000002500 */
[----:B------:R-:W1:Y:S01]  /*0020*/  LDC R3, c[0x0][0x380] ;  /* 0x0000e000ff037b82 */ /* 0x000e620000000800 */
[----:B------:R-:W2:Y:S01]  /*0030*/  LDCU.U8 UR4, c[0x0][0x388] ;  /* 0x00007100ff0477ac */ /* 0x000ea20008000000 */
[----:B------:R-:W-:Y:S01]  /*0040*/  BSSY.RECONVERGENT B6, `(.L_x_19070) ;  /* 0x00000f6000067945 */ /* 0x000fe20003800200 */
[----:B------:R-:W3:Y:S01]  /*0050*/  S2R R23, SR_TID.X ;  /* 0x0000000000177919 */ /* 0x000ee20000002100 */
[----:B------:R-:W-:Y:S01]  /*0060*/  PRMT R27, RZ, 0x7610, R27 ;  /* 0x00007610ff1b7816 */ /* 0x000fe2000000001b */
[----:B------:R-:W4:Y:S01]  /*0070*/  LDCU.64 UR36, c[0x0][0x358] ;  /* 0x00006b00ff2477ac */ /* 0x000f220008000a00 */
[----:B------:R-:W0:Y:S01]  /*0080*/  LDCU.U8 UR38, c[0x0][0x3ac] ;  /* 0x00007580ff2677ac */ /* 0x000e220008000000 */
[----:B--2---:R-:W-:-:S04]  /*0090*/  UPRMT UR4, UR4, 0x8880, URZ ;  /* 0x0000888004047896 */ /* 0x004fc800080000ff */
[----:B------:R-:W-:-:S06]  /*00a0*/  UPRMT UR4, UR4, 0x7710, URZ ;  /* 0x0000771004047896 */ /* 0x000fcc00080000ff */
        /* <DEDUP_REMOVED lines=24> */
.L_x_19075:
[----:B------:R3:W5:Y:S01]  /*0230*/  LDG.E.U8 R27, desc[UR36][R4.64] ;  /* 0x00000024041b7981 */ /* 0x000762000c1e1100 */
[----:B------:R-:W-:Y:S05]  /*0240*/  BRA `(.L_x_19077) ;  /* 0x0000000c00507947 */ /* 0x000fea0003800000 */
.L_x_19074:
        /* <DEDUP_REMOVED lines=8> */
.L_x_19079:
[----:B------:R1:W5:Y:S01]  /*02d0*/  LDG.E.U8 R27, desc[UR36][R4.64] ;  /* 0x00000024041b7981 */ /* 0x000362000c1e1100 */
[----:B------:R-:W-:Y:S05]  /*02e0*/  BRA `(.L_x_19077) ;  /* 0x0000000c00287947 */ /* 0x000fea0003800000 */
.L_x_19078:
[----:B------:R2:W5:Y:S01]  /*02f0*/  LDG.E.U16 R27, desc[UR36][R4.64] ;  /* 0x00000024041b7981 */ /* 0x000562000c1e1500 */
[----:B------:R-:W-:Y:S05]  /*0300*/  BRA `(.L_x_19077) ;  /* 0x0000000c00207947 */ /* 0x000fea0003800000 */
.L_x_19073:
        /* <DEDUP_REMOVED lines=9> */
.L_x_19081:
[----:B------:R-:W2:Y:S02]  /*03a0*/  LDG.E.U16 R0, desc[UR36][R4.64] ;  /* 0x0000002404007981 */ /* 0x000ea4000c1e1500 */
[----:B--2---:R-:W-:-:S06]  /*03b0*/  HADD2.F32 R0, -RZ, R0.H0_H0 ;  /* 0x20000000ff007230 */ /* 0x004fcc0000004100 */
[----:B------:R-:W0:Y:S02]  /*03c0*/  F2I.FTZ.TRUNC.NTZ R0, R0 ;  /* 0x0000000000007305 */ /* 0x000e24000021f100 */
[----:B0-----:R-:W-:Y:S01]  /*03d0*/  PRMT R27, R0, 0x7610, R27 ;  /* 0x00007610001b7816 */ /* 0x001fe2000000001b */
[----:B------:R-:W-:Y:S06]  /*03e0*/  BRA `(.L_x_19077) ;  /* 0x0000000800e87947 */ /* 0x000fec0003800000 */
.L_x_19080:
        /* <DEDUP_REMOVED lines=9> */
.L_x_19083:
[----:B------:R-:W2:Y:S02]  /*0480*/  LDG.E.U16 R4, desc[UR36][R4.64] ;  /* 0x0000002404047981 */ /* 0x000ea4000c1e1500 */
[----:B--2---:R-:W-:-:S06]  /*0490*/  HADD2.F32 R0, -RZ, R4.H0_H0 ;  /* 0x20000004ff007230 */ /* 0x004fcc0000004100 */
[----:B------:R-:W0:Y:S02]  /*04a0*/  F2I.FTZ.TRUNC.NTZ R0, R0 ;  /* 0x0000000000007305 */ /* 0x000e24000021f100 */
[----:B0-----:R-:W-:Y:S01]  /*04b0*/  PRMT R27, R0, 0x7610, R27 ;  /* 0x00007610001b7816 */ /* 0x001fe2000000001b */
[----:B------:R-:W-:Y:S06]  /*04c0*/  BRA `(.L_x_19077) ;  /* 0x0000000800b07947 */ /* 0x000fec0003800000 */
.L_x_19082:
[----:B------:R-:W2:Y:S02]  /*04d0*/  LDG.E.64 R4, desc[UR36][R4.64] ;  /* 0x0000002404047981 */ /* 0x000ea4000c1e1b00 */
[----:B--2---:R0:W1:Y:S02]  /*04e0*/  F2I.F64.TRUNC R27, R4 ;  /* 0x00000004001b7311 */ /* 0x004064000030d100 */
[----:B01----:R-:W-:Y:S05]  /*04f0*/  BRA `(.L_x_19077) ;  /* 0x0000000800a47947 */ /* 0x003fea0003800000 */
.L_x_19072:
        /* <DEDUP_REMOVED lines=12> */
.L_x_19086:
[----:B------:R-:W2:Y:S02]  /*05c0*/  LDG.E.64 R4, desc[UR36][R4.64] ;  /* 0x0000002404047981 */ /* 0x000ea4000c1e1b00 */
[----:B--2---:R0:W1:Y:S02]  /*05d0*/  F2I.F64.TRUNC R27, R4 ;  /* 0x00000004001b7311 */ /* 0x004064000030d100 */
[----:B01----:R-:W-:Y:S05]  /*05e0*/  BRA `(.L_x_19077) ;  /* 0x0000000800687947 */ /* 0x003fea0003800000 */
.L_x_19085:
        /* <DEDUP_REMOVED lines=27> */
.L_x_19088:
        /* <DEDUP_REMOVED lines=15> */
.L_x_19087:
[----:B------:R-:W2:Y:S02]  /*0890*/  LDG.E.U16 R0, desc[UR36][R4.64] ;  /* 0x0000002404007981 */ /* 0x000ea4000c1e1500 */
[----:B--2---:R-:W-:-:S06]  /*08a0*/  IMAD.U32 R0, R0, 0x10000, RZ ;  /* 0x0001000000007824 */ /* 0x004fcc00078e00ff */
[----:B------:R-:W0:Y:S02]  /*08b0*/  F2I.FTZ.TRUNC.NTZ R0, R0 ;  /* 0x0000000000007305 */ /* 0x000e24000021f100 */
[----:B0-----:R-:W-:Y:S01]  /*08c0*/  PRMT R27, R0, 0x7610, R27 ;  /* 0x00007610001b7816 */ /* 0x001fe2000000001b */
[----:B------:R-:W-:Y:S06]  /*08d0*/  BRA `(.L_x_19077) ;  /* 0x0000000400ac7947 */ /* 0x000fec0003800000 */
.L_x_19084:
        /* <DEDUP_REMOVED lines=10> */
.L_x_19091:
        /* <DEDUP_REMOVED lines=21> */
.L_x_19095:
[----:B------:R-:W-:Y:S05]  /*0ad0*/  BSYNC.RECONVERGENT B1 ;  /* 0x0000000000017941 */ /* 0x000fea0003800200 */
.L_x_19094:
[----:B------:R-:W-:Y:S01]  /*0ae0*/  IMAD.SHL.U32 R0, R0, 0x100000, RZ ;  /* 0x0010000000007824 */ /* 0x000fe200078e00ff */
[----:B------:R-:W-:-:S04]  /*0af0*/  LEA R3, R3, 0x3b800000, 0x17 ;  /* 0x3b80000003037811 */ /* 0x000fc800078eb8ff */
[----:B------:R-:W-:-:S07]  /*0b00*/  LOP3.LUT R0, R3, R0, R7, 0xfe, !PT ;  /* 0x0000000003007212 */ /* 0x000fce00078efe07 */
.L_x_19093:
[----:B------:R-:W-:Y:S05]  /*0b10*/  BSYNC.RECONVERGENT B0 ;  /* 0x0000000000007941 */ /* 0x000fea0003800200 */
.L_x_19092:
[----:B------:R-:W0:Y:S02]  /*0b20*/  F2I.FTZ.TRUNC.NTZ R0, R0 ;  /* 0x0000000000007305 */ /* 0x000e24000021f100 */
[----:B0-----:R-:W-:Y:S01]  /*0b30*/  PRMT R27, R0, 0x7610, R27 ;  /* 0x00007610001b7816 */ /* 0x001fe2000000001b */
[----:B------:R-:W-:Y:S06]  /*0b40*/  BRA `(.L_x_19077) ;  /* 0x0000000400107947 */ /* 0x000fec0003800000 */
.L_x_19090:
        /* <DEDUP_REMOVED lines=21> */
.L_x_19099:
[----:B------:R-:W-:Y:S05]  /*0ca0*/  BSYNC.RECONVERGENT B1 ;  /* 0x0000000000017941 */ /* 0x000fea0003800200 */
.L_x_19098:
[----:B------:R-:W-:Y:S01]  /*0cb0*/  IMAD.SHL.U32 R0, R0, 0x200000, RZ ;  /* 0x0020000000007824 */ /* 0x000fe200078e00ff */
[----:B------:R-:W-:-:S04]  /*0cc0*/  LEA R3, R3, 0x37800000, 0x17 ;  /* 0x3780000003037811 */ /* 0x000fc800078eb8ff */
[----:B------:R-:W-:-:S07]  /*0cd0*/  LOP3.LUT R0, R3, R0, R7, 0xfe, !PT ;  /* 0x0000000003007212 */ /* 0x000fce00078efe07 */
.L_x_19097:
[----:B------:R-:W-:Y:S05]  /*0ce0*/  BSYNC.RECONVERGENT B0 ;  /* 0x0000000000007941 */ /* 0x000fea0003800200 */
.L_x_19096:
[----:B------:R-:W0:Y:S02]  /*0cf0*/  F2I.FTZ.TRUNC.NTZ R0, R0 ;  /* 0x0000000000007305 */ /* 0x000e24000021f100 */
[----:B0-----:R-:W-:Y:S01]  /*0d00*/  PRMT R27, R0, 0x7610, R27 ;  /* 0x00007610001b7816 */ /* 0x001fe2000000001b */
[----:B------:R-:W-:Y:S06]  /*0d10*/  BRA `(.L_x_19077) ;  /* 0x00000000009c7947 */ /* 0x000fec0003800000 */
.L_x_19089:
[----:B------:R-:W-:-:S09]  /*0d20*/  UISETP.NE.AND UP0, UPT, UR4, 0x1c, UPT ;  /* 0x0000001c0400788c */ /* 0x000fd2000bf05270 */
[----:B------:R-:W-:Y:S05]  /*0d30*/  BRA.U !UP0, `(.L_x_19100) ;  /* 0x0000000108907547 */ /* 0x000fea000b800000 */
[----:B------:R-:W-:-:S09]  /*0d40*/  UISETP.NE.AND UP0, UPT, UR4, 0x1d, UPT ;  /* 0x0000001d0400788c */ /* 0x000fd2000bf05270 */
[----:B------:R-:W-:Y:S05]  /*0d50*/  BRA.U !UP0, `(.L_x_19101) ;  /* 0x0000000108807547 */ /* 0x000fea000b800000 */
[----:B------:R-:W-:-:S09]  /*0d60*/  UISETP.NE.AND UP0, UPT, UR4, 0x2c, UPT ;  /* 0x0000002c0400788c */ /* 0x000fd2000bf05270 */
[----:B------:R-:W-:Y:S05]  /*0d70*/  BRA.U !UP0, `(.L_x_19102) ;  /* 0x0000000108487547 */ /* 0x000fea000b800000 */
.L_x_19076:
        /* <DEDUP_REMOVED lines=16> */
.L_x_19103:
[----:B------:R-:W-:Y:S01]  /*0e80*/  PRMT R27, RZ, 0x7610, R27 ;  /* 0x00007610ff1b7816 */ /* 0x000fe2000000001b */
[----:B------:R-:W-:Y:S06]  /*0e90*/  BRA `(.L_x_19077) ;  /* 0x00000000003c7947 */ /* 0x000fec0003800000 */
.L_x_19102:
        /* <DEDUP_REMOVED lines=8> */
.L_x_19105:
[----:B------:R-:W-:Y:S05]  /*0f20*/  BSYNC.RECONVERGENT B0 ;  /* 0x0000000000007941 */ /* 0x000fea0003800200 */
.L_x_19104:
[----:B------:R-:W0:Y:S02]  /*0f30*/  F2I.FTZ.TRUNC.NTZ R0, R0 ;  /* 0x0000000000007305 */ /* 0x000e24000021f100 */
[----:B0-----:R-:W-:Y:S01]  /*0f40*/  PRMT R27, R0, 0x7610, R27 ;  /* 0x00007610001b7816 */ /* 0x001fe2000000001b */
[----:B------:R-:W-:Y:S06]  /*0f50*/  BRA `(.L_x_19077) ;  /* 0x00000000000c7947 */ /* 0x000fec0003800000 */
.L_x_19101:
[----:B------:R0:W5:Y:S01]  /*0f60*/  LDG.E.U8 R27, desc[UR36][R4.64] ;  /* 0x00000024041b7981 */ /* 0x000162000c1e1100 */
[----:B------:R-:W-:Y:S05]  /*0f70*/  BRA `(.L_x_19077) ;  /* 0x0000000000047947 */ /* 0x000fea0003800000 */
.L_x_19100:
[----:B------:R0:W5:Y:S02]  /*0f80*/  LDG.E.U8 R27, desc[UR36][R4.64] ;  /* 0x00000024041b7981 */ /* 0x000164000c1e1100 */
.L_x_19077:
[----:B------:R-:W-:-:S07]  /*0f90*/  VIADD R23, R17, 0x80 ;  /* 0x0000008011177836 */ /* 0x000fce0000000000 */
.L_x_19071:
[----:B------:R-:W-:Y:S05]  /*0fa0*/  BSYNC.RECONVERGENT B6 ;  /* 0x0000000000067941 */ /* 0x000fea0003800200 */
.L_x_19070:
        /* <DEDUP_REMOVED lines=23> */
.L_x_19111:
[----:B------:R0:W5:Y:S01]  /*1120*/  LDG.E.U8 R25, desc[UR36][R4.64] ;  /* 0x0000002404197981 */ /* 0x000162000c1e1100 */
[----:B------:R-:W-:Y:S05]  /*1130*/  BRA `(.L_x_19113) ;  /* 0x0000000c00507947 */ /* 0x000fea0003800000 */
.L_x_19110:
        /* <DEDUP_REMOVED lines=8> */
.L_x_19115:
[----:B------:R0:W5:Y:S01]  /*11c0*/  LDG.E.U8 R25, desc[UR36][R4.64] ;  /* 0x0000002404197981 */ /* 0x000162000c1e1100 */
[----:B------:R-:W-:Y:S05]  /*11d0*/  BRA `(.L_x_19113) ;  /* 0x0000000c00287947 */ /* 0x000fea0003800000 */
.L_x_19114:
[----:B------:R0:W5:Y:S01]  /*11e0*/  LDG.E.U16 R25, desc[UR36][R4.64] ;  /* 0x0000002404197981 */ /* 0x000162000c1e1500 */
[----:B------:R-:W-:Y:S05]  /*11f0*/  BRA `(.L_x_19113) ;  /* 0x0000000c00207947 */ /* 0x000fea0003800000 */
.L_x_19109:
        /* <DEDUP_REMOVED lines=9> */
.L_x_19117:
[----:B------:R-:W2:Y:S02]  /*1290*/  LDG.E.U16 R0, desc[UR36][R4.64] ;  /* 0x0000002404007981 */ /* 0x000ea4000c1e1500 */
[----:B--2---:R-:W-:-:S06]  /*12a0*/  HADD2.F32 R0, -RZ, R0.H0_H0 ;  /* 0x20000000ff007230 */ /* 0x004fcc0000004100 */
[----:B------:R-:W0:Y:S02]  /*12b0*/  F2I.FTZ.TRUNC.NTZ R0, R0 ;  /* 0x0000000000007305 */ /* 0x000e24000021f100 */
[----:B0-----:R-:W-:Y:S01]  /*12c0*/  PRMT R25, R0, 0x7610, R25 ;  /* 0x0000761000197816 */ /* 0x001fe20000000019 */
[----:B------:R-:W-:Y:S06]  /*12d0*/  BRA `(.L_x_19113) ;  /* 0x0000000800e87947 */ /* 0x000fec0003800000 */
.L_x_19116:
        /* <DEDUP_REMOVED lines=9> */
.L_x_19119:
[----:B------:R-:W2:Y:S02]  /*1370*/  LDG.E.U16 R4, desc[UR36][R4.64] ;  /* 0x0000002404047981 */ /* 0x000ea4000c1e1500 */
[----:B--2---:R-:W-:-:S06]  /*1380*/  HADD2.F32 R0, -RZ, R4.H0_H0 ;  /* 0x20000004ff007230 */ /* 0x004fcc0000004100 */
[----:B------:R-:W0:Y:S02]  /*1390*/  F2I.FTZ.TRUNC.NTZ R0, R0 ;  /* 0x0000000000007305 */ /* 0x000e24000021f100 */
[----:B0-----:R-:W-:Y:S01]  /*13a0*/  PRMT R25, R0, 0x7610, R25 ;  /* 0x0000761000197816 */ /* 0x001fe20000000019 */
[----:B------:R-:W-:Y:S06]  /*13b0*/  BRA `(.L_x_19113) ;  /* 0x0000000800b07947 */ /* 0x000fec0003800000 */
.L_x_19118:
[----:B------:R-:W2:Y:S02]  /*13c0*/  LDG.E.64 R4, desc[UR36][R4.64] ;  /* 0x0000002404047981 */ /* 0x000ea4000c1e1b00 */
[----:B--2---:R0:W1:Y:S02]  /*13d0*/  F2I.F64.TRUNC R25, R4 ;  /* 0x0000000400197311 */ /* 0x004064000030d100 */
[----:B01----:R-:W-:Y:S05]  /*13e0*/  BRA `(.L_x_19113) ;  /* 0x0000000800a47947 */ /* 0x003fea0003800000 */
.L_x_19108:
        /* <DEDUP_REMOVED lines=12> */
.L_x_19122:
[----:B------:R-:W2:Y:S02]  /*14b0*/  LDG.E.64 R4, desc[UR36][R4.64] ;  /* 0x0000002404047981 */ /* 0x000ea4000c1e1b00 */
[----:B--2---:R0:W1:Y:S02]  /*14c0*/  F2I.F64.TRUNC R25, R4 ;  /* 0x0000000400197311 */ /* 0x004064000030d100 */
[----:B01----:R-:W-:Y:S05]  /*14d0*/  BRA `(.L_x_19113) ;  /* 0x0000000800687947 */ /* 0x003fea0003800000 */
.L_x_19121:
        /* <DEDUP_REMOVED lines=27> */
.L_x_19124:
        /* <DEDUP_REMOVED lines=15> */
.L_x_19123:
[----:B------:R-:W2:Y:S02]  /*1780*/  LDG.E.U16 R0, desc[UR36][R4.64] ;  /* 0x0000002404007981 */ /* 0x000ea4000c1e1500 */
[----:B--2---:R-:W-:-:S06]  /*1790*/  IMAD.U32 R0, R0, 0x10000, RZ ;  /* 0x0001000000007824 */ /* 0x004fcc00078e00ff */
[----:B------:R-:W0:Y:S02]  /*17a0*/  F2I.FTZ.TRUNC.NTZ R0, R0 ;  /* 0x0000000000007305 */ /* 0x000e24000021f100 */
[----:B0-----:R-:W-:Y:S01]  /*17b0*/  PRMT R25, R0, 0x7610, R25 ;  /* 0x0000761000197816 */ /* 0x001fe20000000019 */
[----:B------:R-:W-:Y:S06]  /*17c0*/  BRA `(.L_x_19113) ;  /* 0x0000000400ac7947 */ /* 0x000fec0003800000 */
.L_x_19120:
        /* <DEDUP_REMOVED lines=10> */
.L_x_19127:
        /* <DEDUP_REMOVED lines=21> */
.L_x_19131:
[----:B------:R-:W-:Y:S05]  /*19c0*/  BSYNC.RECONVERGENT B1 ;  /* 0x0000000000017941 */ /* 0x000fea0003800200 */
.L_x_19130:
[----:B------:R-:W-:Y:S01]  /*19d0*/  IMAD.SHL.U32 R0, R0, 0x100000, RZ ;  /* 0x0010000000007824 */ /* 0x000fe200078e00ff */
[----:B------:R-:W-:-:S04]  /*19e0*/  LEA R3, R3, 0x3b800000, 0x17 ;  /* 0x3b80000003037811 */ /* 0x000fc800078eb8ff */
[----:B------:R-:W-:-:S07]  /*19f0*/  LOP3.LUT R0, R3, R0, R7, 0xfe, !PT ;  /* 0x0000000003007212 */ /* 0x000fce00078efe07 */
.L_x_19129:
[----:B------:R-:W-:Y:S05]  /*1a00*/  BSYNC.RECONVERGENT B0 ;  /* 0x0000000000007941 */ /* 0x000fea0003800200 */
.L_x_19128:
[----:B------:R-:W0:Y:S02]  /*1a10*/  F2I.FTZ.TRUNC.NTZ R0, R0 ;  /* 0x0000000000007305 */ /* 0x000e24000021f100 */
[----:B0-----:R-:W-:Y:S01]  /*1a20*/  PRMT R25, R0, 0x7610, R25 ;  /* 0x0000761000197816 */ /* 0x001fe20000000019 */
[----:B------:R-:W-:Y:S06]  /*1a30*/  BRA `(.L_x_19113) ;  /* 0x0000000400107947 */ /* 0x000fec0003800000 */
.L_x_19126:
        /* <DEDUP_REMOVED lines=21> */
.L_x_19135:
[----:B------:R-:W-:Y:S05]  /*1b90*/  BSYNC.RECONVERGENT B1 ;  /* 0x0000000000017941 */ /* 0x000fea0003800200 */
.L_x_19134:
[----:B------:R-:W-:Y:S01]  /*1ba0*/  IMAD.SHL.U32 R0, R0, 0x200000, RZ ;  /* 0x0020000000007824 */ /* 0x000fe200078e00ff */
[----:B------:R-:W-:-:S04]  /*1bb0*/  LEA R3, R3, 0x37800000, 0x17 ;  /* 0x3780000003037811 */ /* 0x000fc800078eb8ff */
[----:B------:R-:W-:-:S07]  /*1bc0*/  LOP3.LUT R0, R3, R0, R7, 0xfe, !PT ;  /* 0x0000000003007212 */ /* 0x000fce00078efe07 */
.L_x_19133:
[----:B------:R-:W-:Y:S05]  /*1bd0*/  BSYNC.RECONVERGENT B0 ;  /* 0x0000000000007941 */ /* 0x000fea0003800200 */
.L_x_19132:
[----:B------:R-:W0:Y:S02]  /*1be0*/  F2I.FTZ.TRUNC.NTZ R0, R0 ;  /* 0x0000000000007305 */ /* 0x000e24000021f100 */
[----:B0-----:R-:W-:Y:S01]  /*1bf0*/  PRMT R25, R0, 0x7610, R25 ;  /* 0x0000761000197816 */ /* 0x001fe20000000019 */
[----:B------:R-:W-:Y:S06]  /*1c00*/  BRA `(.L_x_19113) ;  /* 0x00000000009c7947 */ /* 0x000fec0003800000 */
.L_x_19125:
        /* <DEDUP_REMOVED lines=14> */
.L_x_19139:
[----:B------:R-:W-:Y:S05]  /*1cf0*/  BSYNC.RECONVERGENT B0 ;  /* 0x0000000000007941 */ /* 0x000fea0003800200 */
.L_x_19138:
[----:B------:R-:W0:Y:S02]  /*1d00*/  F2I.FTZ.TRUNC.NTZ R0, R0 ;  /* 0x0000000000007305 */ /* 0x000e24000021f100 */
[----:B0-----:R-:W-:Y:S01]  /*1d10*/  PRMT R25, R0, 0x7610, R25 ;  /* 0x0000761000197816 */ /* 0x001fe20000000019 */
[----:B------:R-:W-:Y:S06]  /*1d20*/  BRA `(.L_x_19113) ;  /* 0x0000000000547947 */ /* 0x000fec0003800000 */
.L_x_19112:
        /* <DEDUP_REMOVED lines=16> */
.L_x_19140:
[----:B------:R-:W-:Y:S01]  /*1e30*/  PRMT R25, RZ, 0x7610, R25 ;  /* 0x00007610ff197816 */ /* 0x000fe20000000019 */
[----:B------:R-:W-:Y:S06]  /*1e40*/  BRA `(.L_x_19113) ;  /* 0x00000000000c7947 */ /* 0x000fec0003800000 */
.L_x_19137:
[----:B------:R1:W5:Y:S01]  /*1e50*/  LDG.E.U8 R25, desc[UR36][R4.64] ;  /* 0x0000002404197981 */ /* 0x000362000c1e1100 */
[----:B------:R-:W-:Y:S05]  /*1e60*/  BRA `(.L_x_19113) ;  /* 0x0000000000047947 */ /* 0x000fea0003800000 */
.L_x_19136:
[----:B------:R0:W5:Y:S02]  /*1e70*/  LDG.E.U8 R25, desc[UR36][R4.64] ;  /* 0x0000002404197981 */ /* 0x000164000c1e1100 */
.L_x_19113:
[----:B------:R-:W-:-:S07]  /*1e80*/  VIADD R23, R23, 0x80 ;  /* 0x0000008017177836 */ /* 0x000fce0000000000 */
.L_x_19107:
[----:B------:R-:W-:Y:S05]  /*1e90*/  BSYNC.RECONVERGENT B6 ;  /* 0x0000000000067941 */ /* 0x000fea0003800200 */
.L_x_19106:
        /* <DEDUP_REMOVED lines=23> */
.L_x_19146:
[----:B------:R0:W5:Y:S01]  /*2010*/  LDG.E.U8 R24, desc[UR36][R4.64] ;  /* 0x0000002404187981 */ /* 0x000162000c1e1100 */
[----:B------:R-:W-:Y:S05]  /*2020*/  BRA `(.L_x_19148) ;  /* 0x0000000c00507947 */ /* 0x000fea0003800000 */
.L_x_19145:
        /* <DEDUP_REMOVED lines=8> */
.L_x_19150:
[----:B------:R0:W5:Y:S01]  /*20b0*/  LDG.E.U8 R24, desc[UR36][R4.64] ;  /* 0x0000002404187981 */ /* 0x000162000c1e1100 */
[----:B------:R-:W-:Y:S05]  /*20c0*/  BRA `(.L_x_19148) ;  /* 0x0000000c00287947 */ /* 0x000fea0003800000 */
.L_x_19149:
[----:B------:R0:W5:Y:S01]  /*20d0*/  LDG.E.U16 R24, desc[UR36][R4.64] ;  /* 0x0000002404187981 */ /* 0x000162000c1e1500 */
[----:B------:R-:W-:Y:S05]  /*20e0*/  BRA `(.L_x_19148) ;  /* 0x0000000c00207947 */ /* 0x000fea0003800000 */
.L_x_19144:
        /* <DEDUP_REMOVED lines=9> */
.L_x_19152:
[----:B------:R-:W2:Y:S02]  /*2180*/  LDG.E.U16 R0, desc[UR36][R4.64] ;  /* 0x0000002404007981 */ /* 0x000ea4000c1e1500 */
[----:B--2---:R-:W-:-:S06]  /*2190*/  HADD2.F32 R0, -RZ, R0.H0_H0 ;  /* 0x20000000ff007230 */ /* 0x004fcc0000004100 */
[----:B------:R-:W0:Y:S02]  /*21a0*/  F2I.FTZ.TRUNC.NTZ R0, R0 ;  /* 0x0000000000007305 */ /* 0x000e24000021f100 */
[----:B0-----:R-:W-:Y:S01]  /*21b0*/  PRMT R24, R0, 0x7610, R24 ;  /* 0x0000761000187816 */ /* 0x001fe20000000018 */
[----:B------:R-:W-:Y:S06]  /*21c0*/  BRA `(.L_x_19148) ;  /* 0x0000000800e87947 */ /* 0x000fec0003800000 */
.L_x_19151:
        /* <DEDUP_REMOVED lines=9> */
.L_x_19154:
[----:B------:R-:W2:Y:S02]  /*2260*/  LDG.E.U16 R4, desc[UR36][R4.64] ;  /* 0x0000002404047981 */ /* 0x000ea4000c1e1500 */
[----:B--2---:R-:W-:-:S06]  /*2270*/  HADD2.F32 R0, -RZ, R4.H0_H0 ;  /* 0x20000004ff007230 */ /* 0x004fcc0000004100 */
[----:B------:R-:W0:Y:S02]  /*2280*/  F2I.FTZ.TRUNC.NTZ R0, R0 ;  /* 0x0000000000007305 */ /* 0x000e24000021f100 */
[----:B0-----:R-:W-:Y:S01]  /*2290*/  PRMT R24, R0, 0x7610, R24 ;  /* 0x0000761000187816 */ /* 0x001fe20000000018 */
[----:B------:R-:W-:Y:S06]  /*22a0*/  BRA `(.L_x_19148) ;  /* 0x0000000800b07947 */ /* 0x000fec0003800000 */
.L_x_19153:
[----:B------:R-:W2:Y:S02]  /*22b0*/  LDG.E.64 R4, desc[UR36][R4.64] ;  /* 0x0000002404047981 */ /* 0x000ea4000c1e1b00 */
[----:B--2---:R0:W1:Y:S02]  /*22c0*/  F2I.F64.TRUNC R24, R4 ;  /* 0x0000000400187311 */ /* 0x004064000030d100 */
[----:B01----:R-:W-:Y:S05]  /*22d0*/  BRA `(.L_x_19148) ;  /* 0x0000000800a47947 */ /* 0x003fea0003800000 */
.L_x_19143:
        /* <DEDUP_REMOVED lines=12> */
.L_x_19157:
[----:B------:R-:W2:Y:S02]  /*23a0*/  LDG.E.64 R4, desc[UR36][R4.64] ;  /* 0x0000002404047981 */ /* 0x000ea4000c1e1b00 */
[----:B--2---:R3:W4:Y:S02]  /*23b0*/  F2I.F64.TRUNC R24, R4 ;  /* 0x0000000400187311 */ /* 0x004724000030d100 */
[----:B---34-:R-:W-:Y:S05]  /*23c0*/  BRA `(.L_x_19148) ;  /* 0x0000000800687947 */ /* 0x018fea0003800000 */
.L_x_19156:
        /* <DEDUP_REMOVED lines=27> */
.L_x_19159:
        /* <DEDUP_REMOVED lines=15> */
.L_x_19158:
[----:B------:R-:W2:Y:S02]  /*2670*/  LDG.E.U16 R0, desc[UR36][R4.64] ;  /* 0x0000002404007981 */ /* 0x000ea4000c1e1500 */
[----:B--2---:R-:W-:-:S06]  /*2680*/  IMAD.U32 R0, R0, 0x10000, RZ ;  /* 0x0001000000007824 */ /* 0x004fcc00078e00ff */
[----:B------:R-:W0:Y:S02]  /*2690*/  F2I.FTZ.TRUNC.NTZ R0, R0 ;  /* 0x0000000000007305 */ /* 0x000e24000021f100 */
[----:B0-----:R-:W-:Y:S01]  /*26a0*/  PRMT R24, R0, 0x7610, R24 ;  /* 0x0000761000187816 */ /* 0x001fe20000000018 */
[----:B------:R-:W-:Y:S06]  /*26b0*/  BRA `(.L_x_19148) ;  /* 0x0000000400ac7947 */ /* 0x000fec0003800000 */
.L_x_19155:
        /* <DEDUP_REMOVED lines=10> */
.L_x_19162:
        /* <DEDUP_REMOVED lines=21> */
.L_x_19166:
[----:B------:R-:W-:Y:S05]  /*28b0*/  BSYNC.RECONVERGENT B1 ;  /* 0x0000000000017941 */ /* 0x000fea0003800200 */
.L_x_19165:
[----:B------:R-:W-:Y:S01]  /*28c0*/  IMAD.SHL.U32 R0, R0, 0x100000, RZ ;  /* 0x0010000000007824 */ /* 0x000fe200078e00ff */
[----:B------:R-:W-:-:S04]  /*28d0*/  LEA R3, R3, 0x3b800000, 0x17 ;  /* 0x3b80000003037811 */ /* 0x000fc800078eb8ff */
[----:B------:R-:W-:-:S07]  /*28e0*/  LOP3.LUT R0, R3, R0, R7, 0xfe, !PT ;  /* 0x0000000003007212 */ /* 0x000fce00078efe07 */
.L_x_19164:
[----:B------:R-:W-:Y:S05]  /*28f0*/  BSYNC.RECONVERGENT B0 ;  /* 0x0000000000007941 */ /* 0x000fea0003800200 */
.L_x_19163:
[----:B------:R-:W0:Y:S02]  /*2900*/  F2I.FTZ.TRUNC.NTZ R0, R0 ;  /* 0x0000000000007305 */ /* 0x000e24000021f100 */
[----:B0-----:R-:W-:Y:S01]  /*2910*/  PRMT R24, R0, 0x7610, R24 ;  /* 0x0000761000187816 */ /* 0x001fe20000000018 */
[----:B------:R-:W-:Y:S06]  /*2920*/  BRA `(.L_x_19148) ;  /* 0x0000000400107947 */ /* 0x000fec0003800000 */
.L_x_19161:
        /* <DEDUP_REMOVED lines=21> */
.L_x_19170:
[----:B------:R-:W-:Y:S05]  /*2a80*/  BSYNC.RECONVERGENT B1 ;  /* 0x0000000000017941 */ /* 0x000fea0003800200 */
.L_x_19169:
[----:B------:R-:W-:Y:S01]  /*2a90*/  IMAD.SHL.U32 R0, R0, 0x200000, RZ ;  /* 0x0020000000007824 */ /* 0x000fe200078e00ff */
[----:B------:R-:W-:-:S04]  /*2aa0*/  LEA R3, R3, 0x37800000, 0x17 ;  /* 0x3780000003037811 */ /* 0x000fc800078eb8ff */
[----:B------:R-:W-:-:S07]  /*2ab0*/  LOP3.LUT R0, R3, R0, R7, 0xfe, !PT ;  /* 0x0000000003007212 */ /* 0x000fce00078efe07 */
.L_x_19168:
[----:B------:R-:W-:Y:S05]  /*2ac0*/  BSYNC.RECONVERGENT B0 ;  /* 0x0000000000007941 */ /* 0x000fea0003800200 */
.L_x_19167:
[----:B------:R-:W0:Y:S02]  /*2ad0*/  F2I.FTZ.TRUNC.NTZ R0, R0 ;  /* 0x0000000000007305 */ /* 0x000e24000021f100 */
[----:B0-----:R-:W-:Y:S01]  /*2ae0*/  PRMT R24, R0, 0x7610, R24 ;  /* 0x0000761000187816 */ /* 0x001fe20000000018 */
[----:B------:R-:W-:Y:S06]  /*2af0*/  BRA `(.L_x_19148) ;  /* 0x00000000009c7947 */ /* 0x000fec0003800000 */
.L_x_19160:
        /* <DEDUP_REMOVED lines=14> */
.L_x_19174:
[----:B------:R-:W-:Y:S05]  /*2be0*/  BSYNC.RECONVERGENT B0 ;  /* 0x0000000000007941 */ /* 0x000fea0003800200 */
.L_x_19173:
[----:B------:R-:W0:Y:S02]  /*2bf0*/  F2I.FTZ.TRUNC.NTZ R0, R0 ;  /* 0x0000000000007305 */ /* 0x000e24000021f100 */
[----:B0-----:R-:W-:Y:S01]  /*2c00*/  PRMT R24, R0, 0x7610, R24 ;  /* 0x0000761000187816 */ /* 0x001fe20000000018 */
[----:B------:R-:W-:Y:S06]  /*2c10*/  BRA `(.L_x_19148) ;  /* 0x0000000000547947 */ /* 0x000fec0003800000 */
.L_x_19147:
        /* <DEDUP_REMOVED lines=16> */
.L_x_19175:
[----:B------:R-:W-:Y:S01]  /*2d20*/  PRMT R24, RZ, 0x7610, R24 ;  /* 0x00007610ff187816 */ /* 0x000fe20000000018 */
[----:B------:R-:W-:Y:S06]  /*2d30*/  BRA `(.L_x_19148) ;  /* 0x00000000000c7947 */ /* 0x000fec0003800000 */
.L_x_19172:
[----:B------:R2:W5:Y:S01]  /*2d40*/  LDG.E.U8 R24, desc[UR36][R4.64] ;  /* 0x0000002404187981 */ /* 0x000562000c1e1100 */
[----:B------:R-:W-:Y:S05]  /*2d50*/  BRA `(.L_x_19148) ;  /* 0x0000000000047947 */ /* 0x000fea0003800000 */
.L_x_19171:
[----:B------:R1:W5:Y:S02]  /*2d60*/  LDG.E.U8 R24, desc[UR36][R4.64] ;  /* 0x0000002404187981 */ /* 0x000364000c1e1100 */
.L_x_19148:
[----:B------:R-:W-:-:S07]  /*2d70*/  VIADD R23, R23, 0x80 ;  /* 0x0000008017177836 */ /* 0x000fce0000000000 */
.L_x_19142:
[----:B------:R-:W-:Y:S05]  /*2d80*/  BSYNC.RECONVERGENT B6 ;  /* 0x0000000000067941 */ /* 0x000fea0003800200 */
.L_x_19141:
        /* <DEDUP_REMOVED lines=23> */
.L_x_19181:
[----:B------:R0:W5:Y:S01]  /*2f00*/  LDG.E.U8 R19, desc[UR36][R4.64] ;  /* 0x0000002404137981 */ /* 0x000162000c1e1100 */
[----:B------:R-:W-:Y:S05]  /*2f10*/  BRA `(.L_x_19177) ;  /* 0x0000000c004c7947 */ /* 0x000fea0003800000 */
.L_x_19180:
        /* <DEDUP_REMOVED lines=8> */
.L_x_19184:
[----:B------:R0:W5:Y:S01]  /*2fa0*/  LDG.E.U8 R19, desc[UR36][R4.64] ;  /* 0x0000002404137981 */ /* 0x000162000c1e1100 */
[----:B------:R-:W-:Y:S05]  /*2fb0*/  BRA `(.L_x_19177) ;  /* 0x0000000c00247947 */ /* 0x000fea0003800000 */
.L_x_19183:
[----:B------:R0:W5:Y:S01]  /*2fc0*/  LDG.E.U16 R19, desc[UR36][R4.64] ;  /* 0x0000002404137981 */ /* 0x000162000c1e1500 */
[----:B------:R-:W-:Y:S05]  /*2fd0*/  BRA `(.L_x_19177) ;  /* 0x0000000c001c7947 */ /* 0x000fea0003800000 */
.L_x_19179:
        /* <DEDUP_REMOVED lines=9> */
.L_x_19186:
[----:B------:R-:W2:Y:S02]  /*3070*/  LDG.E.U16 R0, desc[UR36][R4.64] ;  /* 0x0000002404007981 */ /* 0x000ea4000c1e1500 */
[----:B--2---:R-:W-:-:S06]  /*3080*/  HADD2.F32 R0, -RZ, R0.H0_H0 ;  /* 0x20000000ff007230 */ /* 0x004fcc0000004100 */
[----:B------:R-:W0:Y:S02]  /*3090*/  F2I.FTZ.TRUNC.NTZ R0, R0 ;  /* 0x0000000000007305 */ /* 0x000e24000021f100 */
[----:B0-----:R-:W-:Y:S01]  /*30a0*/  PRMT R19, R0, 0x7610, R19 ;  /* 0x0000761000137816 */ /* 0x001fe20000000013 */
[----:B------:R-:W-:Y:S06]  /*30b0*/  BRA `(.L_x_19177) ;  /* 0x0000000800e47947 */ /* 0x000fec0003800000 */
.L_x_19185:
        /* <DEDUP_REMOVED lines=9> */
.L_x_19188:
[----:B------:R-:W2:Y:S02]  /*3150*/  LDG.E.U16 R4, desc[UR36][R4.64] ;  /* 0x0000002404047981 */ /* 0x000ea4000c1e1500 */
[----:B--2---:R-:W-:-:S06]  /*3160*/  HADD2.F32 R0, -RZ, R4.H0_H0 ;  /* 0x20000004ff007230 */ /* 0x004fcc0000004100 */
[----:B------:R-:W0:Y:S02]  /*3170*/  F2I.FTZ.TRUNC.NTZ R0, R0 ;  /* 0x0000000000007305 */ /* 0x000e24000021f100 */
[----:B0-----:R-:W-:Y:S01]  /*3180*/  PRMT R19, R0, 0x7610, R19 ;  /* 0x0000761000137816 */ /* 0x001fe20000000013 */
[----:B------:R-:W-:Y:S06]  /*3190*/  BRA `(.L_x_19177) ;  /* 0x0000000800ac7947 */ /* 0x000fec0003800000 */
.L_x_19187:
[----:B------:R-:W2:Y:S02]  /*31a0*/  LDG.E.64 R4, desc[UR36][R4.64] ;  /* 0x0000002404047981 */ /* 0x000ea4000c1e1b00 */
[----:B--2---:R0:W1:Y:S02]  /*31b0*/  F2I.F64.TRUNC R19, R4 ;  /* 0x0000000400137311 */ /* 0x004064000030d100 */
[----:B01----:R-:W-:Y:S05]  /*31c0*/  BRA `(.L_x_19177) ;  /* 0x0000000800a07947 */ /* 0x003fea0003800000 */
.L_x_19178:
        /* <DEDUP_REMOVED lines=12> */
.L_x_19191:
[----:B------:R-:W2:Y:S02]  /*3290*/  LDG.E.64 R4, desc[UR36][R4.64] ;  /* 0x0000002404047981 */ /* 0x000ea4000c1e1b00 */
[----:B--2---:R0:W1:Y:S02]  /*32a0*/  F2I.F64.TRUNC R19, R4 ;  /* 0x0000000400137311 */ /* 0x004064000030d100 */
[----:B01----:R-:W-:Y:S05]  /*32b0*/  BRA `(.L_x_19177) ;  /* 0x0000000800647947 */ /* 0x003fea0003800000 */
.L_x_19190:
        /* <DEDUP_REMOVED lines=27> */
.L_x_19193:
        /* <DEDUP_REMOVED lines=15> */
.L_x_19192:
[----:B------:R-:W2:Y:S02]  /*3560*/  LDG.E.U16 R0, desc[UR36][R4.64] ;  /* 0x0000002404007981 */ /* 0x000ea4000c1e1500 */
[----:B--2---:R-:W-:-:S06]  /*3570*/  IMAD.U32 R0, R0, 0x10000, RZ ;  /* 0x0001000000007824 */ /* 0x004fcc00078e00ff */
[----:B------:R-:W0:Y:S02]  /*3580*/  F2I.FTZ.TRUNC.NTZ R0, R0 ;  /* 0x0000000000007305 */ /* 0x000e24000021f100 */
[----:B0-----:R-:W-:Y:S01]  /*3590*/  PRMT R19, R0, 0x7610, R19 ;  /* 0x0000761000137816 */ /* 0x001fe20000000013 */
[----:B------:R-:W-:Y:S06]  /*35a0*/  BRA `(.L_x_19177) ;  /* 0x0000000400a87947 */ /* 0x000fec0003800000 */
.L_x_19189:
        /* <DEDUP_REMOVED lines=10> */
.L_x_19196:
        /* <DEDUP_REMOVED lines=21> */
.L_x_19200:
[----:B------:R-:W-:Y:S05]  /*37a0*/  BSYNC.RECONVERGENT B1 ;  /* 0x0000000000017941 */ /* 0x000fea0003800200 */
.L_x_19199:
[----:B------:R-:W-:Y:S01]  /*37b0*/  IMAD.SHL.U32 R0, R0, 0x100000, RZ ;  /* 0x0010000000007824 */ /* 0x000fe200078e00ff */
[----:B------:R-:W-:-:S04]  /*37c0*/  LEA R3, R3, 0x3b800000, 0x17 ;  /* 0x3b80000003037811 */ /* 0x000fc800078eb8ff */
[----:B------:R-:W-:-:S07]  /*37d0*/  LOP3.LUT R0, R3, R0, R7, 0xfe, !PT ;  /* 0x0000000003007212 */ /* 0x000fce00078efe07 */
.L_x_19198:
[----:B------:R-:W-:Y:S05]  /*37e0*/  BSYNC.RECONVERGENT B0 ;  /* 0x0000000000007941 */ /* 0x000fea0003800200 */
.L_x_19197:
[----:B------:R-:W0:Y:S02]  /*37f0*/  F2I.FTZ.TRUNC.NTZ R0, R0 ;  /* 0x0000000000007305 */ /* 0x000e24000021f100 */
[----:B0-----:R-:W-:Y:S01]  /*3800*/  PRMT R19, R0, 0x7610, R19 ;  /* 0x0000761000137816 */ /* 0x001fe20000000013 */
[----:B------:R-:W-:Y:S06]  /*3810*/  BRA `(.L_x_19177) ;  /* 0x00000004000c7947 */ /* 0x000fec0003800000 */
.L_x_19195:
        /* <DEDUP_REMOVED lines=21> */
.L_x_19204:
[----:B------:R-:W-:Y:S05]  /*3970*/  BSYNC.RECONVERGENT B1 ;  /* 0x0000000000017941 */ /* 0x000fea0003800200 */
.L_x_19203:
[----:B------:R-:W-:Y:S01]  /*3980*/  IMAD.SHL.U32 R0, R0, 0x200000, RZ ;  /* 0x0020000000007824 */ /* 0x000fe200078e00ff */
[----:B------:R-:W-:-:S04]  /*3990*/  LEA R3, R3, 0x37800000, 0x17 ;  /* 0x3780000003037811 */ /* 0x000fc800078eb8ff */
[----:B------:R-:W-:-:S07]  /*39a0*/  LOP3.LUT R0, R3, R0, R7, 0xfe, !PT ;  /* 0x0000000003007212 */ /* 0x000fce00078efe07 */
.L_x_19202:
[----:B------:R-:W-:Y:S05]  /*39b0*/  BSYNC.RECONVERGENT B0 ;  /* 0x0000000000007941 */ /* 0x000fea0003800200 */
.L_x_19201:
[----:B------:R-:W0:Y:S02]  /*39c0*/  F2I.FTZ.TRUNC.NTZ R0, R0 ;  /* 0x0000000000007305 */ /* 0x000e24000021f100 */
[----:B0-----:R-:W-:Y:S01]  /*39d0*/  PRMT R19, R0, 0x7610, R19 ;  /* 0x0000761000137816 */ /* 0x001fe20000000013 */
[----:B------:R-:W-:Y:S06]  /*39e0*/  BRA `(.L_x_19177) ;  /* 0x0000000000987947 */ /* 0x000fec0003800000 */
.L_x_19194:
        /* <DEDUP_REMOVED lines=14> */
.L_x_19208:
[----:B------:R-:W-:Y:S05]  /*3ad0*/  BSYNC.RECONVERGENT B0 ;  /* 0x0000000000007941 */ /* 0x000fea0003800200 */
.L_x_19207:
[----:B------:R-:W0:Y:S02]  /*3ae0*/  F2I.FTZ.TRUNC.NTZ R0, R0 ;  /* 0x0000000000007305 */ /* 0x000e24000021f100 */
[----:B0-----:R-:W-:Y:S01]  /*3af0*/  PRMT R19, R0, 0x7610, R19 ;  /* 0x0000761000137816 */ /* 0x001fe20000000013 */
[----:B------:R-:W-:Y:S06]  /*3b00*/  BRA `(.L_x_19177) ;  /* 0x0000000000507947 */ /* 0x000fec0003800000 */
.L_x_19182:
        /* <DEDUP_REMOVED lines=16> */
.L_x_19209:
[----:B------:R-:W-:Y:S05]  /*3c10*/  BRA `(.L_x_19177) ;  /* 0x00000000000c7947 */ /* 0x000fea0003800000 */
.L_x_19206:
[----:B------:R0:W5:Y:S01]  /*3c20*/  LDG.E.U8 R19, desc[UR36][R4.64] ;  /* 0x0000002404137981 */ /* 0x000162000c1e1100 */
[----:B------:R-:W-:Y:S05]  /*3c30*/  BRA `(.L_x_19177) ;  /* 0x0000000000047947 */ /* 0x000fea0003800000 */
.L_x_19205:
[----:B------:R0:W5:Y:S02]  /*3c40*/  LDG.E.U8 R19, desc[UR36][R4.64] ;  /* 0x0000002404137981 */ /* 0x000164000c1e1100 */
.L_x_19177:
[----:B------:R-:W-:Y:S05]  /*3c50*/  BSYNC.RECONVERGENT B6 ;  /* 0x0000000000067941 */ /* 0x000fea0003800200 */
.L_x_19176:
[----:B------:R-:W-:Y:S01]  /*3c60*/  PRMT R0, R26, 0x9910, RZ ;  /* 0x000099101a007816 */ /* 0x000fe200000000ff */
[----:B------:R-:W-:Y:S03]  /*3c70*/  BSSY.RECONVERGENT B0, `(.L_x_19210) ;  /* 0x0000084000007945 */ /* 0x000fe60003800200 */
[----:B------:R-:W-:-:S13]  /*3c80*/  ISETP.GT.AND P0, PT, R0, -0x1, PT ;  /* 0xffffffff0000780c */ /* 0x000fda0003f04270 */
[----:B------:R-:W-:Y:S05]  /*3c90*/  @P0 BRA `(.L_x_19211) ;  /* 0x0000000000cc0947 */ /* 0x000fea0003800000 */
[CC--:B------:R-:W-:Y:S01]  /*3ca0*/  ISETP.GE.AND P4, PT, R17.reuse, R22.reuse, PT ;  /* 0x000000161100720c */ /* 0x0c0fe20003f86270 */
[C---:B------:R-:W-:Y:S01]  /*3cb0*/  VIADD R3, R17.reuse, 0x100 ;  /* 0x0000010011037836 */ /* 0x040fe20000000000 */
[----:B------:R-:W-:Y:S01]  /*3cc0*/  LOP3.LUT R26, R26, 0x1, RZ, 0xc0, !PT ;  /* 0x000000011a1a7812 */ /* 0x000fe200078ec0ff */
[C---:B------:R-:W-:Y:S01]  /*3cd0*/  VIADD R7, R17.reuse, 0x80 ;  /* 0x0000008011077836 */ /* 0x040fe20000000000 */
[----:B------:R-:W-:Y:S01]  /*3ce0*/  BSSY.RECONVERGENT B1, `(.L_x_19212) ;  /* 0x0000010000017945 */ /* 0x000fe20003800200 */
[----:B01234-:R-:W-:Y:S01]  /*3cf0*/  VIADD R5, R17, 0x180 ;  /* 0x0000018011057836 */ /* 0x01ffe20000000000 */
[----:B------:R-:W-:Y:S01]  /*3d00*/  ISETP.NE.U32.AND P3, PT, R26, 0x1, PT ;  /* 0x000000011a00780c */ /* 0x000fe20003f65070 */
[----:B------:R-:W-:Y:S01]  /*3d10*/  IMAD.MOV.U32 R0, RZ, RZ, 0x1 ;  /* 0x00000001ff007424 */ /* 0x000fe200078e00ff */
[-C--:B------:R-:W-:Y:S02]  /*3d20*/  ISETP.GE.AND P1, PT, R3, R22.reuse, PT ;  /* 0x000000160300720c */ /* 0x080fe40003f26270 */
[----:B------:R-:W-:-:S02]  /*3d30*/  ISETP.GE.AND P0, PT, R7, R22, PT ;  /* 0x000000160700720c */ /* 0x000fc40003f06270 */
[----:B------:R-:W-:Y:S02]  /*3d40*/  ISETP.GE.AND P2, PT, R5, R22, PT ;  /* 0x000000160500720c */ /* 0x000fe40003f46270 */
[----:B------:R-:W-:Y:S01]  /*3d50*/  SEL R3, R0, 0xffff, P3 ;  /* 0x0000ffff00037807 */ /* 0x000fe20001800000 */
[----:B------:R-:W-:Y:S10]  /*3d60*/  @P4 BRA `(.L_x_19213) ;  /* 0x00000000001c4947 */ /* 0x000ff40003800000 */
[----:B-----5:R-:W-:Y:S01]  /*3d70*/  LOP3.LUT R27, R27, 0xff, RZ, 0xc0, !PT ;  /* 0x000000ff1b1b7812 */ /* 0x020fe200078ec0ff */
[----:B------:R-:W-:-:S03]  /*3d80*/  IMAD.MOV.U32 R0, RZ, RZ, 0x1 ;  /* 0x00000001ff007424 */ /* 0x000fc600078e00ff */
[----:B------:R-:W-:-:S13]  /*3d90*/  ISETP.NE.AND P3, PT, R27, 0x1, PT ;  /* 0x000000011b00780c */ /* 0x000fda0003f65270 */
[----:B------:R-:W-:Y:S05]  /*3da0*/  @!P3 BRA `(.L_x_19213) ;  /* 0x00000000000cb947 */ /* 0x000fea0003800000 */
[----:B------:R-:W-:Y:S02]  /*3db0*/  ISETP.NE.AND P3, PT, R27, 0xff, PT ;  /* 0x000000ff1b00780c */ /* 0x000fe40003f65270 */
[----:B------:R-:W-:-:S11]  /*3dc0*/  PRMT R0, R3, 0x7610, R0 ;  /* 0x0000761003007816 */ /* 0x000fd60000000000 */
[----:B------:R-:W-:-:S07]  /*3dd0*/  @P3 PRMT R0, RZ, 0x7610, R0 ;  /* 0x00007610ff003816 */ /* 0x000fce0000000000 */
.L_x_19213:
[----:B------:R-:W-:Y:S05]  /*3de0*/  BSYNC.RECONVERGENT B1 ;  /* 0x0000000000017941 */ /* 0x000fea0003800200 */
.L_x_19212:
[----:B------:R-:W-:Y:S04]  /*3df0*/  BSSY.RECONVERGENT B1, `(.L_x_19214) ;  /* 0x0000009000017945 */ /* 0x000fe80003800200 */
[----:B------:R-:W-:Y:S05]  /*3e00*/  @P0 BRA `(.L_x_19215) ;  /* 0x00000000001c0947 */ /* 0x000fea0003800000 */
[----:B-----5:R-:W-:Y:S01]  /*3e10*/  LOP3.LUT R25, R25, 0xff, RZ, 0xc0, !PT ;  /* 0x000000ff19197812 */ /* 0x020fe200078ec0ff */
[----:B------:R-:W-:-:S03]  /*3e20*/  IMAD.MOV.U32 R23, RZ, RZ, 0x1 ;  /* 0x00000001ff177424 */ /* 0x000fc600078e00ff */
[----:B------:R-:W-:-:S13]  /*3e30*/  ISETP.NE.AND P0, PT, R25, 0x1, PT ;  /* 0x000000011900780c */ /* 0x000fda0003f05270 */
[----:B------:R-:W-:Y:S05]  /*3e40*/  @!P0 BRA `(.L_x_19215) ;  /* 0x00000000000c8947 */ /* 0x000fea0003800000 */
[----:B------:R-:W-:Y:S02]  /*3e50*/  ISETP.NE.AND P0, PT, R25, 0xff, PT ;  /* 0x000000ff1900780c */ /* 0x000fe40003f05270 */
[----:B------:R-:W-:-:S11]  /*3e60*/  PRMT R23, R3, 0x7610, R23 ;  /* 0x0000761003177816 */ /* 0x000fd60000000017 */
[----:B------:R-:W-:-:S07]  /*3e70*/  @P0 PRMT R23, RZ, 0x7610, R23 ;  /* 0x00007610ff170816 */ /* 0x000fce0000000017 */
.L_x_19215:
[----:B------:R-:W-:Y:S05]  /*3e80*/  BSYNC.RECONVERGENT B1 ;  /* 0x0000000000017941 */ /* 0x000fea0003800200 */
.L_x_19214:
        /* <DEDUP_REMOVED lines=9> */
.L_x_19217:
[----:B------:R-:W-:Y:S05]  /*3f20*/  BSYNC.RECONVERGENT B1 ;  /* 0x0000000000017941 */ /* 0x000fea0003800200 */
.L_x_19216:
[----:B------:R-:W-:Y:S05]  /*3f30*/  @P2 BRA `(.L_x_19218) ;  /* 0x00000004005c2947 */ /* 0x000fea0003800000 */
[----:B-----5:R-:W-:Y:S01]  /*3f40*/  LOP3.LUT R19, R19, 0xff, RZ, 0xc0, !PT ;  /* 0x000000ff13137812 */ /* 0x020fe200078ec0ff */
[----:B------:R-:W-:-:S03]  /*3f50*/  IMAD.MOV.U32 R18, RZ, RZ, 0x1 ;  /* 0x00000001ff127424 */ /* 0x000fc600078e00ff */
[----:B------:R-:W-:-:S13]  /*3f60*/  ISETP.NE.AND P0, PT, R19, 0x1, PT ;  /* 0x000000011300780c */ /* 0x000fda0003f05270 */
[----:B------:R-:W-:Y:S05]  /*3f70*/  @!P0 BRA `(.L_x_19218) ;  /* 0x00000004004c8947 */ /* 0x000fea0003800000 */
[----:B------:R-:W-:Y:S02]  /*3f80*/  ISETP.NE.AND P0, PT, R19, 0xff, PT ;  /* 0x000000ff1300780c */ /* 0x000fe40003f05270 */
[----:B------:R-:W-:-:S11]  /*3f90*/  PRMT R18, R3, 0x7610, R18 ;  /* 0x0000761003127816 */ /* 0x000fd60000000012 */
[----:B------:R-:W-:Y:S05]  /*3fa0*/  @!P0 BRA `(.L_x_19218) ;  /* 0x0000000400408947 */ /* 0x000fea0003800000 */
[----:B------:R-:W-:Y:S01]  /*3fb0*/  PRMT R18, RZ, 0x7610, R18 ;  /* 0x00007610ff127816 */ /* 0x000fe20000000012 */
[----:B------:R-:W-:Y:S06]  /*3fc0*/  BRA `(.L_x_19218) ;  /* 0x0000000400387947 */ /* 0x000fec0003800000 */
.L_x_19211:
[----:B------:R-:W-:Y:S01]  /*3fd0*/  ISETP.NE.AND P0, PT, R0, RZ, PT ;  /* 0x000000ff0000720c */ /* 0x000fe20003f05270 */
[----:B------:R-:W-:Y:S02]  /*3fe0*/  IMAD.MOV.U32 R18, RZ, RZ, 0x1 ;  /* 0x00000001ff127424 */ /* 0x000fe400078e00ff */
[----:B------:R-:W-:Y:S02]  /*3ff0*/  IMAD.MOV.U32 R16, RZ, RZ, 0x1 ;  /* 0x00000001ff107424 */ /* 0x000fe400078e00ff */
[----:B------:R-:W-:Y:S02]  /*4000*/  IMAD.MOV.U32 R23, RZ, RZ, 0x1 ;  /* 0x00000001ff177424 */ /* 0x000fe400078e00ff */
[----:B------:R-:W-:-:S06]  /*4010*/  IMAD.MOV.U32 R0, RZ, RZ, 0x1 ;  /* 0x00000001ff007424 */ /* 0x000fcc00078e00ff */
[----:B------:R-:W-:Y:S05]  /*4020*/  @!P0 BRA `(.L_x_19218) ;  /* 0x0000000400208947 */ /* 0x000fea0003800000 */
[CC--:B------:R-:W-:Y:S01]  /*4030*/  ISETP.GE.AND P3, PT, R17.reuse, R22.reuse, PT ;  /* 0x000000161100720c */ /* 0x0c0fe20003f66270 */
[C---:B------:R-:W-:Y:S01]  /*4040*/  VIADD R3, R17.reuse, 0x80 ;  /* 0x0000008011037836 */ /* 0x040fe20000000000 */
[----:B------:R-:W-:Y:S01]  /*4050*/  BSSY.RECONVERGENT B1, `(.L_x_19219) ;  /* 0x0000015000017945 */ /* 0x000fe20003800200 */
[C---:B01234-:R-:W-:Y:S02]  /*4060*/  VIADD R5, R17.reuse, 0x100 ;  /* 0x0000010011057836 */ /* 0x05ffe40000000000 */
[----:B------:R-:W-:Y:S01]  /*4070*/  VIADD R7, R17, 0x180 ;  /* 0x0000018011077836 */ /* 0x000fe20000000000 */
[-C--:B------:R-:W-:Y:S02]  /*4080*/  ISETP.GE.AND P2, PT, R3, R22.reuse, PT ;  /* 0x000000160300720c */ /* 0x080fe40003f46270 */
[-C--:B------:R-:W-:Y:S02]  /*4090*/  ISETP.GE.AND P0, PT, R5, R22.reuse, PT ;  /* 0x000000160500720c */ /* 0x080fe40003f06270 */
[----:B------:R-:W-:-:S03]  /*40a0*/  ISETP.GE.AND P1, PT, R7, R22, PT ;  /* 0x000000160700720c */ /* 0x000fc60003f26270 */
[----:B------:R-:W-:Y:S10]  /*40b0*/  @P3 BRA `(.L_x_19220) ;  /* 0x0000000000383947 */ /* 0x000ff40003800000 */
[----:B------:R-:W-:Y:S01]  /*40c0*/  IMAD.MOV.U32 R0, RZ, RZ, 0x1 ;  /* 0x00000001ff007424 */ /* 0x000fe200078e00ff */
[----:B------:R-:W-:-:S07]  /*40d0*/  PRMT R3, R26, 0x7610, R3 ;  /* 0x000076101a037816 */ /* 0x000fce0000000003 */
.L_x_19221:
        /* <DEDUP_REMOVED lines=12> */
.L_x_19220:
[----:B------:R-:W-:Y:S05]  /*41a0*/  BSYNC.RECONVERGENT B1 ;  /* 0x0000000000017941 */ /* 0x000fea0003800200 */
.L_x_19219:
[----:B------:R-:W-:Y:S04]  /*41b0*/  BSSY.RECONVERGENT B1, `(.L_x_19222) ;  /* 0x0000010000017945 */ /* 0x000fe80003800200 */
[----:B------:R-:W-:Y:S05]  /*41c0*/  @P2 BRA `(.L_x_19223) ;  /* 0x0000000000382947 */ /* 0x000fea0003800000 */
[----:B------:R-:W-:Y:S01]  /*41d0*/  IMAD.MOV.U32 R23, RZ, RZ, 0x1 ;  /* 0x00000001ff177424 */ /* 0x000fe200078e00ff */
[----:B------:R-:W-:-:S07]  /*41e0*/  PRMT R3, R26, 0x7610, R3 ;  /* 0x000076101a037816 */ /* 0x000fce0000000003 */
.L_x_19224:
        /* <DEDUP_REMOVED lines=12> */
.L_x_19223:
[----:B------:R-:W-:Y:S05]  /*42b0*/  BSYNC.RECONVERGENT B1 ;  /* 0x0000000000017941 */ /* 0x000fea0003800200 */
.L_x_19222:
[----:B------:R-:W-:Y:S04]  /*42c0*/  BSSY.RECONVERGENT B1, `(.L_x_19225) ;  /* 0x0000010000017945 */ /* 0x000fe80003800200 */
[----:B------:R-:W-:Y:S05]  /*42d0*/  @P0 BRA `(.L_x_19226) ;  /* 0x0000000000380947 */ /* 0x000fea0003800000 */
[----:B------:R-:W-:Y:S01]  /*42e0*/  IMAD.MOV.U32 R16, RZ, RZ, 0x1 ;  /* 0x00000001ff107424 */ /* 0x000fe200078e00ff */
[----:B------:R-:W-:-:S07]  /*42f0*/  PRMT R3, R26, 0x7610, R3 ;  /* 0x000076101a037816 */ /* 0x000fce0000000003 */
.L_x_19227:
        /* <DEDUP_REMOVED lines=12> */
.L_x_19226:
[----:B------:R-:W-:Y:S05]  /*43c0*/  BSYNC.RECONVERGENT B1 ;  /* 0x0000000000017941 */ /* 0x000fea0003800200 */
.L_x_19225:
[----:B------:R-:W-:Y:S05]  /*43d0*/  @P1 BRA `(.L_x_19218) ;  /* 0x0000000000341947 */ /* 0x000fea0003800000 */
[----:B------:R-:W-:-:S07]  /*43e0*/  IMAD.MOV.U32 R18, RZ, RZ, 0x1 ;  /* 0x00000001ff127424 */ /* 0x000fce00078e00ff */
.L_x_19228:
        /* <DEDUP_REMOVED lines=12> */
.L_x_19218:
[----:B------:R-:W-:Y:S05]  /*44b0*/  BSYNC.RECONVERGENT B0 ;  /* 0x0000000000007941 */ /* 0x000fea0003800200 */
.L_x_19210:
[----:B-1---5:R-:W1:Y:S01]  /*44c0*/  LDC.U8 R19, c[0x0][0x3b4] ;  /* 0x0000ed00ff137b82 */ /* 0x022e620000000000 */
[----:B------:R-:W-:Y:S01]  /*44d0*/  ISETP.GE.AND P0, PT, R17, R22, PT ;  /* 0x000000161100720c */ /* 0x000fe20003f06270 */
[----:B------:R-:W-:Y:S04]  /*44e0*/  BSSY.RECONVERGENT B7, `(.L_x_19229) ;  /* 0x00002f0000077945 */ /* 0x000fe80003800200 */
[----:B------:R-:W-:Y:S08]  /*44f0*/  BSSY.RELIABLE B6, `(.L_x_19230) ;  /* 0x00001f7000067945 */ /* 0x000ff00003800100 */
[----:B------:R-:W-:Y:S05]  /*4500*/  @P0 BRA `(.L_x_19231) ;  /* 0x0000001c00c80947 */ /* 0x000fea0003800000 */
[----:B------:R-:W5:Y:S01]  /*4510*/  LDCU UR4, c[0x0][0x3b8] ;  /* 0x00007700ff0477ac */ /* 0x000f620008000800 */
[----:B------:R-:W5:Y:S01]  /*4520*/  LDC.64 R8, c[0x0][0x398] ;  /* 0x0000e600ff087b82 */ /* 0x000f620000000a00 */
[----:B------:R-:W-:Y:S01]  /*4530*/  IMAD R3, R2, 0x200, R17 ;  /* 0x0000020002037824 */ /* 0x000fe200078e0211 */
[----:B01234-:R-:W-:-:S03]  /*4540*/  PRMT R4, R19, 0x9910, RZ ;  /* 0x0000991013047816 */ /* 0x01ffc600000000ff */
[----:B-----5:R-:W-:Y:S02]  /*4550*/  IMAD R5, R3, UR4, RZ ;  /* 0x0000000403057c24 */ /* 0x020fe4000f8e02ff */
[----:B------:R-:W-:-:S05]  /*4560*/  IMAD.MOV.U32 R3, RZ, RZ, R4 ;  /* 0x000000ffff037224 */ /* 0x000fca00078e0004 */
[----:B------:R-:W-:Y:S02]  /*4570*/  ISETP.GT.AND P0, PT, R3, 0x9, PT ;  /* 0x000000090300780c */ /* 0x000fe40003f04270 */
[----:B------:R-:W-:-:S05]  /*4580*/  IADD3 R8, P1, PT, R5, R8, RZ ;  /* 0x0000000805087210 */ /* 0x000fca0007f3e0ff */
        /* <DEDUP_REMOVED lines=12> */
.L_x_19235:
[----:B------:R0:W-:Y:S01]  /*4650*/  STG.E.U8 desc[UR36][R8.64], R0 ;  /* 0x0000000008007986 */ /* 0x0001e2000c101124 */
[----:B------:R-:W-:Y:S05]  /*4660*/  BRA `(.L_x_19237) ;  /* 0x0000000c00847947 */ /* 0x000fea0003800000 */
.L_x_19234:
[----:B------:R-:W-:-:S13]  /*4670*/  ISETP.NE.AND P0, PT, R3, 0x2, PT ;  /* 0x000000020300780c */ /* 0x000fda0003f05270 */
[----:B------:R-:W-:Y:S05]  /*4680*/  @!P0 BRA `(.L_x_19238) ;  /* 0x0000000000388947 */ /* 0x000fea0003800000 */
[----:B------:R-:W-:-:S13]  /*4690*/  ISETP.NE.AND P0, PT, R3, 0x3, PT ;  /* 0x000000030300780c */ /* 0x000fda0003f05270 */
[----:B------:R-:W-:Y:S05]  /*46a0*/  @!P0 BRA `(.L_x_19239) ;  /* 0x0000000000208947 */ /* 0x000fea0003800000 */
[----:B------:R-:W-:-:S13]  /*46b0*/  ISETP.NE.AND P0, PT, R3, 0x4, PT ;  /* 0x000000040300780c */ /* 0x000fda0003f05270 */
[----:B------:R-:W-:Y:S05]  /*46c0*/  @P0 BRA `(.L_x_19236) ;  /* 0x0000000800c40947 */ /* 0x000fea0003800000 */
[----:B------:R-:W-:-:S04]  /*46d0*/  LOP3.LUT R0, R0, 0xffff, RZ, 0xc0, !PT ;  /* 0x0000ffff00007812 */ /* 0x000fc800078ec0ff */
[----:B------:R-:W-:-:S05]  /*46e0*/  PRMT R0, R0, 0x8880, RZ ;  /* 0x0000888000007816 */ /* 0x000fca00000000ff */
[----:B------:R-:W-:-:S05]  /*46f0*/  IMAD.MOV.U32 R4, RZ, RZ, R0 ;  /* 0x000000ffff047224 */ /* 0x000fca00078e0000 */
[----:B------:R-:W-:-:S05]  /*4700*/  SHF.R.S32.HI R5, RZ, 0x1f, R4 ;  /* 0x0000001fff057819 */ /* 0x000fca0000011404 */
[----:B------:R4:W-:Y:S01]  /*4710*/  STG.E.64 desc[UR36][R8.64], R4 ;  /* 0x0000000408007986 */ /* 0x0009e2000c101b24 */
[----:B------:R-:W-:Y:S05]  /*4720*/  BRA `(.L_x_19237) ;  /* 0x0000000c00547947 */ /* 0x000fea0003800000 */
.L_x_19239:
[----:B------:R-:W-:-:S04]  /*4730*/  LOP3.LUT R0, R0, 0xffff, RZ, 0xc0, !PT ;  /* 0x0000ffff00007812 */ /* 0x000fc800078ec0ff */
[----:B------:R-:W-:-:S05]  /*4740*/  PRMT R3, R0, 0x8880, RZ ;  /* 0x0000888000037816 */ /* 0x000fca00000000ff */
[----:B------:R3:W-:Y:S01]  /*4750*/  STG.E desc[UR36][R8.64], R3 ;  /* 0x0000000308007986 */ /* 0x0007e2000c101924 */
[----:B------:R-:W-:Y:S05]  /*4760*/  BRA `(.L_x_19237) ;  /* 0x0000000c00447947 */ /* 0x000fea0003800000 */
.L_x_19238:
[----:B------:R-:W-:-:S04]  /*4770*/  PRMT R3, R0, 0x8880, RZ ;  /* 0x0000888000037816 */ /* 0x000fc800000000ff */
[----:B------:R-:W-:-:S05]  /*4780*/  PRMT R3, R3, 0x7710, RZ ;  /* 0x0000771003037816 */ /* 0x000fca00000000ff */
[----:B------:R2:W-:Y:S01]  /*4790*/  STG.E.U16 desc[UR36][R8.64], R3 ;  /* 0x0000000308007986 */ /* 0x0005e2000c101524 */
[----:B------:R-:W-:Y:S05]  /*47a0*/  BRA `(.L_x_19237) ;  /* 0x0000000c00347947 */ /* 0x000fea0003800000 */
.L_x_19233:
[----:B------:R-:W-:-:S13]  /*47b0*/  ISETP.GT.AND P0, PT, R3, 0x6, PT ;  /* 0x000000060300780c */ /* 0x000fda0003f04270 */
[----:B------:R-:W-:Y:S05]  /*47c0*/  @P0 BRA `(.L_x_19240) ;  /* 0x00000000002c0947 */ /* 0x000fea0003800000 */
[----:B------:R-:W-:-:S13]  /*47d0*/  ISETP.NE.AND P0, PT, R3, 0x5, PT ;  /* 0x000000050300780c */ /* 0x000fda0003f05270 */
[----:B------:R-:W-:Y:S05]  /*47e0*/  @!P0 BRA `(.L_x_19241) ;  /* 0x0000000000148947 */ /* 0x000fea0003800000 */
[----:B------:R-:W-:-:S13]  /*47f0*/  ISETP.NE.AND P0, PT, R3, 0x6, PT ;  /* 0x000000060300780c */ /* 0x000fda0003f05270 */
[----:B------:R-:W-:Y:S05]  /*4800*/  @P0 BRA `(.L_x_19236) ;  /* 0x0000000800740947 */ /* 0x000fea0003800000 */
[----:B------:R-:W0:Y:S02]  /*4810*/  I2F.S8 R3, R0 ;  /* 0x0000000000037306 */ /* 0x000e240000001400 */
[----:B0-----:R0:W-:Y:S01]  /*4820*/  STG.E desc[UR36][R8.64], R3 ;  /* 0x0000000308007986 */ /* 0x0011e2000c101924 */
[----:B------:R-:W-:Y:S05]  /*4830*/  BRA `(.L_x_19237) ;  /* 0x0000000c00107947 */ /* 0x000fea0003800000 */
.L_x_19241:
[----:B------:R-:W0:Y:S02]  /*4840*/  I2F.S8 R3, R0 ;  /* 0x0000000000037306 */ /* 0x000e240000001400 */
[----:B0-----:R-:W-:-:S05]  /*4850*/  F2FP.F16.F32.PACK_AB R3, RZ, R3 ;  /* 0x00000003ff03723e */ /* 0x001fca00000000ff */
[----:B------:R0:W-:Y:S01]  /*4860*/  STG.E.U16 desc[UR36][R8.64], R3 ;  /* 0x0000000308007986 */ /* 0x0001e2000c101524 */
[----:B------:R-:W-:Y:S05]  /*4870*/  BRA `(.L_x_19237) ;  /* 0x0000000c00007947 */ /* 0x000fea0003800000 */
.L_x_19240:
[----:B------:R-:W-:-:S13]  /*4880*/  ISETP.NE.AND P0, PT, R3, 0x7, PT ;  /* 0x000000070300780c */ /* 0x000fda0003f05270 */
[----:B------:R-:W-:Y:S05]  /*4890*/  @!P0 BRA `(.L_x_19242) ;  /* 0x0000000000348947 */ /* 0x000fea0003800000 */
[----:B------:R-:W-:-:S13]  /*48a0*/  ISETP.NE.AND P0, PT, R3, 0x8, PT ;  /* 0x000000080300780c */ /* 0x000fda0003f05270 */
[----:B------:R-:W-:Y:S05]  /*48b0*/  @!P0 BRA `(.L_x_19243) ;  /* 0x0000000000188947 */ /* 0x000fea0003800000 */
[----:B------:R-:W-:-:S13]  /*48c0*/  ISETP.NE.AND P0, PT, R3, 0x9, PT ;  /* 0x000000090300780c */ /* 0x000fda0003f05270 */
[----:B------:R-:W-:Y:S05]  /*48d0*/  @P0 BRA `(.L_x_19236) ;  /* 0x0000000800400947 */ /* 0x000fea0003800000 */
[----:B------:R-:W0:Y:S01]  /*48e0*/  I2F.S8 R4, R0 ;  /* 0x0000000000047306 */ /* 0x000e220000001400 */
[----:B------:R-:W-:-:S05]  /*48f0*/  IMAD.MOV.U32 R5, RZ, RZ, RZ ;  /* 0x000000ffff057224 */ /* 0x000fca00078e00ff */
[----:B0-----:R0:W-:Y:S01]  /*4900*/  STG.E.64 desc[UR36][R8.64], R4 ;  /* 0x0000000408007986 */ /* 0x0011e2000c101b24 */
[----:B------:R-:W-:Y:S05]  /*4910*/  BRA `(.L_x_19237) ;  /* 0x0000000800d87947 */ /* 0x000fea0003800000 */
.L_x_19243:
[----:B------:R-:W0:Y:S02]  /*4920*/  I2F.S8 R0, R0 ;  /* 0x0000000000007306 */ /* 0x000e240000001400 */
[----:B0-----:R-:W-:-:S04]  /*4930*/  F2FP.F16.F32.PACK_AB R3, RZ, R0 ;  /* 0x00000000ff03723e */ /* 0x001fc800000000ff */
[----:B------:R-:W-:-:S05]  /*4940*/  PRMT R3, R3, 0x5410, RZ ;  /* 0x0000541003037816 */ /* 0x000fca00000000ff */
[----:B------:R0:W-:Y:S01]  /*4950*/  STG.E desc[UR36][R8.64], R3 ;  /* 0x0000000308007986 */ /* 0x0001e2000c101924 */
[----:B------:R-:W-:Y:S05]  /*4960*/  BRA `(.L_x_19237) ;  /* 0x0000000800c47947 */ /* 0x000fea0003800000 */
.L_x_19242:
[----:B------:R-:W-:-:S04]  /*4970*/  PRMT R4, R0, 0x8880, RZ ;  /* 0x0000888000047816 */ /* 0x000fc800000000ff */
[----:B------:R-:W-:-:S06]  /*4980*/  PRMT R4, R4, 0x7710, RZ ;  /* 0x0000771004047816 */ /* 0x000fcc00000000ff */
[----:B------:R-:W0:Y:S02]  /*4990*/  I2F.F64.S16 R4, R4 ;  /* 0x0000000400047312 */ /* 0x000e240000101c00 */
[----:B0-----:R0:W-:Y:S01]  /*49a0*/  STG.E.64 desc[UR36][R8.64], R4 ;  /* 0x0000000408007986 */ /* 0x0011e2000c101b24 */
[----:B------:R-:W-:Y:S05]  /*49b0*/  BRA `(.L_x_19237) ;  /* 0x0000000800b07947 */ /* 0x000fea0003800000 */
.L_x_19232:
        /* <DEDUP_REMOVED lines=8> */
[----:B------:R-:W-:-:S04]  /*4a40*/  LOP3.LUT P0, RZ, R0, 0xff, RZ, 0xc0, !PT ;  /* 0x000000ff00ff7812 */ /* 0x000fc8000780c0ff */
[----:B------:R-:W-:-:S05]  /*4a50*/  SEL R3, RZ, 0x1, !P0 ;  /* 0x00000001ff037807 */ /* 0x000fca0004000000 */
[----:B------:R0:W-:Y:S01]  /*4a60*/  STG.E.U8 desc[UR36][R8.64], R3 ;  /* 0x0000000308007986 */ /* 0x0001e2000c101124 */
[----:B------:R-:W-:Y:S05]  /*4a70*/  BRA `(.L_x_19237) ;  /* 0x0000000800807947 */ /* 0x000fea0003800000 */
.L_x_19246:
[----:B------:R-:W-:Y:S02]  /*4a80*/  PRMT R4, R0, 0x8880, RZ ;  /* 0x0000888000047816 */ /* 0x000fe400000000ff */
[----:B------:R-:W-:Y:S02]  /*4a90*/  CS2R R6, SRZ ;  /* 0x0000000000067805 */ /* 0x000fe4000001ff00 */
[----:B------:R-:W-:-:S06]  /*4aa0*/  PRMT R4, R4, 0x7710, RZ ;  /* 0x0000771004047816 */ /* 0x000fcc00000000ff */
[----:B------:R-:W0:Y:S02]  /*4ab0*/  I2F.F64.S16 R4, R4 ;  /* 0x0000000400047312 */ /* 0x000e240000101c00 */
[----:B0-----:R0:W-:Y:S01]  /*4ac0*/  STG.E.128 desc[UR36][R8.64], R4 ;  /* 0x0000000408007986 */ /* 0x0011e2000c101d24 */
[----:B------:R-:W-:Y:S05]  /*4ad0*/  BRA `(.L_x_19237) ;  /* 0x0000000800687947 */ /* 0x000fea0003800000 */
.L_x_19245:
[----:B------:R-:W-:-:S13]  /*4ae0*/  ISETP.NE.AND P0, PT, R3, 0xf, PT ;  /* 0x0000000f0300780c */ /* 0x000fda0003f05270 */
[----:B------:R-:W-:Y:S05]  /*4af0*/  @!P0 BRA `(.L_x_19247) ;  /* 0x0000000000a08947 */ /* 0x000fea0003800000 */
[----:B------:R-:W-:-:S13]  /*4b00*/  ISETP.NE.AND P0, PT, R3, 0x17, PT ;  /* 0x000000170300780c */ /* 0x000fda0003f05270 */
[----:B------:R-:W-:Y:S05]  /*4b10*/  @!P0 BRA `(.L_x_19248) ;  /* 0x00000000004c8947 */ /* 0x000fea0003800000 */
[----:B------:R-:W-:-:S13]  /*4b20*/  ISETP.NE.AND P0, PT, R3, 0x18, PT ;  /* 0x000000180300780c */ /* 0x000fda0003f05270 */
[----:B------:R-:W-:Y:S05]  /*4b30*/  @P0 BRA `(.L_x_19236) ;  /* 0x0000000400a80947 */ /* 0x000fea0003800000 */
[----:B------:R-:W0:Y:S01]  /*4b40*/  I2F.S8 R7, R0 ;  /* 0x0000000000077306 */ /* 0x000e220000001400 */
        /* <DEDUP_REMOVED lines=12> */
.L_x_19250:
[----:B------:R-:W-:Y:S05]  /*4c10*/  BSYNC.RECONVERGENT B0 ;  /* 0x0000000000007941 */ /* 0x000fea0003800200 */
.L_x_19249:
[----:B------:R-:W-:-:S05]  /*4c20*/  LOP3.LUT R3, R3, 0x80, R4, 0xf8, !PT ;  /* 0x0000008003037812 */ /* 0x000fca00078ef804 */
[----:B------:R0:W-:Y:S01]  /*4c30*/  STG.E.U8 desc[UR36][R8.64], R3 ;  /* 0x0000000308007986 */ /* 0x0001e2000c101124 */
[----:B------:R-:W-:Y:S05]  /*4c40*/  BRA `(.L_x_19237) ;  /* 0x00000008000c7947 */ /* 0x000fea0003800000 */
.L_x_19248:
[----:B------:R-:W0:Y:S01]  /*4c50*/  I2F.S8 R7, R0 ;  /* 0x0000000000077306 */ /* 0x000e220000001400 */
        /* <DEDUP_REMOVED lines=14> */
.L_x_19252:
[----:B------:R-:W-:Y:S05]  /*4d40*/  BSYNC.RECONVERGENT B0 ;  /* 0x0000000000007941 */ /* 0x000fea0003800200 */
.L_x_19251:
[----:B------:R-:W-:-:S05]  /*4d50*/  LOP3.LUT R3, R3, 0x80, R4, 0xf8, !PT ;  /* 0x0000008003037812 */ /* 0x000fca00078ef804 */
[----:B------:R0:W-:Y:S01]  /*4d60*/  STG.E.U8 desc[UR36][R8.64], R3 ;  /* 0x0000000308007986 */ /* 0x0001e2000c101124 */
[----:B------:R-:W-:Y:S05]  /*4d70*/  BRA `(.L_x_19237) ;  /* 0x0000000400c07947 */ /* 0x000fea0003800000 */
.L_x_19247:
[----:B------:R-:W0:Y:S02]  /*4d80*/  I2F.S8 R3, R0 ;  /* 0x0000000000037306 */ /* 0x000e240000001400 */
[----:B0-----:R-:W-:-:S05]  /*4d90*/  F2FP.BF16.F32.PACK_AB R3, RZ, R3 ;  /* 0x00000003ff03723e */ /* 0x001fca00000010ff */
[----:B------:R0:W-:Y:S01]  /*4da0*/  STG.E.U16 desc[UR36][R8.64], R3 ;  /* 0x0000000308007986 */ /* 0x0001e2000c101524 */
[----:B------:R-:W-:Y:S05]  /*4db0*/  BRA `(.L_x_19237) ;  /* 0x0000000400b07947 */ /* 0x000fea0003800000 */
.L_x_19244:
        /* <DEDUP_REMOVED lines=8> */
[----:B------:R-:W-:-:S04]  /*4e40*/  PRMT R3, R0, 0x8880, RZ ;  /* 0x0000888000037816 */ /* 0x000fc800000000ff */
[----:B------:R-:W-:-:S05]  /*4e50*/  PRMT R3, R3, 0x7710, RZ ;  /* 0x0000771003037816 */ /* 0x000fca00000000ff */
[----:B------:R0:W-:Y:S01]  /*4e60*/  STG.E.U16 desc[UR36][R8.64], R3 ;  /* 0x0000000308007986 */ /* 0x0001e2000c101524 */
[----:B------:R-:W-:Y:S05]  /*4e70*/  BRA `(.L_x_19237) ;  /* 0x0000000400807947 */ /* 0x000fea0003800000 */
.L_x_19255:
[----:B------:R-:W0:Y:S01]  /*4e80*/  I2F.S8 R5, R0 ;  /* 0x0000000000057306 */ /* 0x000e220000001400 */
        /* <DEDUP_REMOVED lines=12> */
.L_x_19258:
[----:B------:R-:W-:-:S04]  /*4f50*/  SHF.R.U32.HI R0, RZ, 0x14, R5 ;  /* 0x00000014ff007819 */ /* 0x000fc80000011605 */
[----:B------:R-:W-:-:S04]  /*4f60*/  LOP3.LUT R0, R0, 0x1, RZ, 0xc0, !PT ;  /* 0x0000000100007812 */ /* 0x000fc800078ec0ff */
[----:B------:R-:W-:-:S04]  /*4f70*/  IADD3 R0, PT, PT, R5, 0x487ffff, R0 ;  /* 0x0487ffff05007810 */ /* 0x000fc80007ffe000 */
[----:B------:R-:W-:-:S04]  /*4f80*/  SHF.R.U32.HI R0, RZ, 0x14, R0 ;  /* 0x00000014ff007819 */ /* 0x000fc80000011600 */
[----:B------:R-:W-:-:S07]  /*4f90*/  LOP3.LUT R0, R0, 0xff, RZ, 0xc0, !PT ;  /* 0x000000ff00007812 */ /* 0x000fce00078ec0ff */
.L_x_19259:
[----:B------:R-:W-:-:S04]  /*4fa0*/  SHF.R.U32.HI R3, RZ, 0x18, R5 ;  /* 0x00000018ff037819 */ /* 0x000fc80000011605 */
[----:B------:R-:W-:-:S04]  /*4fb0*/  LOP3.LUT R0, R0, 0x80, R3, 0xf8, !PT ;  /* 0x0000008000007812 */ /* 0x000fc800078ef803 */
[----:B------:R-:W-:-:S07]  /*4fc0*/  PRMT R4, R0, 0x7610, R4 ;  /* 0x0000761000047816 */ /* 0x000fce0000000004 */
.L_x_19257:
[----:B------:R-:W-:Y:S05]  /*4fd0*/  BSYNC.RECONVERGENT B0 ;  /* 0x0000000000007941 */ /* 0x000fea0003800200 */
.L_x_19256:
[----:B------:R0:W-:Y:S01]  /*4fe0*/  STG.E.U8 desc[UR36][R8.64], R4 ;  /* 0x0000000408007986 */ /* 0x0001e2000c101124 */
[----:B------:R-:W-:Y:S05]  /*4ff0*/  BRA `(.L_x_19237) ;  /* 0x0000000400207947 */ /* 0x000fea0003800000 */
.L_x_19254:
        /* <DEDUP_REMOVED lines=13> */
.L_x_19262:
[----:B------:R-:W-:-:S04]  /*50d0*/  SHF.R.U32.HI R0, RZ, 0x15, R5 ;  /* 0x00000015ff007819 */ /* 0x000fc80000011605 */
[----:B------:R-:W-:-:S04]  /*50e0*/  LOP3.LUT R0, R0, 0x1, RZ, 0xc0, !PT ;  /* 0x0000000100007812 */ /* 0x000fc800078ec0ff */
[----:B------:R-:W-:-:S04]  /*50f0*/  IADD3 R0, PT, PT, R5, 0x88fffff, R0 ;  /* 0x088fffff05007810 */ /* 0x000fc80007ffe000 */
[----:B------:R-:W-:-:S04]  /*5100*/  SHF.R.U32.HI R0, RZ, 0x15, R0 ;  /* 0x00000015ff007819 */ /* 0x000fc80000011600 */
[----:B------:R-:W-:-:S07]  /*5110*/  LOP3.LUT R0, R0, 0xff, RZ, 0xc0, !PT ;  /* 0x000000ff00007812 */ /* 0x000fce00078ec0ff */
.L_x_19263:
[----:B------:R-:W-:-:S04]  /*5120*/  SHF.R.U32.HI R3, RZ, 0x18, R5 ;  /* 0x00000018ff037819 */ /* 0x000fc80000011605 */
[----:B------:R-:W-:-:S04]  /*5130*/  LOP3.LUT R0, R0, 0x80, R3, 0xf8, !PT ;  /* 0x0000008000007812 */ /* 0x000fc800078ef803 */
[----:B------:R-:W-:-:S07]  /*5140*/  PRMT R4, R0, 0x7610, R4 ;  /* 0x0000761000047816 */ /* 0x000fce0000000004 */
.L_x_19261:
[----:B------:R-:W-:Y:S05]  /*5150*/  BSYNC.RECONVERGENT B0 ;  /* 0x0000000000007941 */ /* 0x000fea0003800200 */
.L_x_19260:
[----:B------:R0:W-:Y:S01]  /*5160*/  STG.E.U8 desc[UR36][R8.64], R4 ;  /* 0x0000000408007986 */ /* 0x0001e2000c101124 */
[----:B------:R-:W-:Y:S05]  /*5170*/  BRA `(.L_x_19237) ;  /* 0x0000000000c07947 */ /* 0x000fea0003800000 */
.L_x_19253:
[----:B------:R-:W-:-:S13]  /*5180*/  ISETP.NE.AND P0, PT, R3, 0x1c, PT ;  /* 0x0000001c0300780c */ /* 0x000fda0003f05270 */
[----:B------:R-:W-:Y:S05]  /*5190*/  @!P0 BRA `(.L_x_19264) ;  /* 0x0000000000ac8947 */ /* 0x000fea0003800000 */
[----:B------:R-:W-:-:S13]  /*51a0*/  ISETP.NE.AND P0, PT, R3, 0x1d, PT ;  /* 0x0000001d0300780c */ /* 0x000fda0003f05270 */
[----:B------:R-:W-:Y:S05]  /*51b0*/  @!P0 BRA `(.L_x_19265) ;  /* 0x00000000008c8947 */ /* 0x000fea0003800000 */
[----:B------:R-:W-:-:S13]  /*51c0*/  ISETP.NE.AND P0, PT, R3, 0x2c, PT ;  /* 0x0000002c0300780c */ /* 0x000fda0003f05270 */
[----:B------:R-:W-:Y:S05]  /*51d0*/  @!P0 BRA `(.L_x_19266) ;  /* 0x0000000000448947 */ /* 0x000fea0003800000 */
.L_x_19236:
        /* <DEDUP_REMOVED lines=16> */
.L_x_19267:
[----:B------:R-:W-:Y:S05]  /*52e0*/  BRA `(.L_x_19237) ;  /* 0x0000000000647947 */ /* 0x000fea0003800000 */
.L_x_19266:
[----:B------:R-:W0:Y:S02]  /*52f0*/  I2F.S8 R0, R0 ;  /* 0x0000000000007306 */ /* 0x000e240000001400 */
        /* <DEDUP_REMOVED lines=15> */
.L_x_19265:
[----:B------:R-:W-:-:S04]  /*53f0*/  LOP3.LUT R0, R0, 0xffff, RZ, 0xc0, !PT ;  /* 0x0000ffff00007812 */ /* 0x000fc800078ec0ff */
[----:B------:R-:W-:-:S05]  /*5400*/  PRMT R0, R0, 0x8880, RZ ;  /* 0x0000888000007816 */ /* 0x000fca00000000ff */
[----:B------:R-:W-:-:S05]  /*5410*/  IMAD.MOV.U32 R4, RZ, RZ, R0 ;  /* 0x000000ffff047224 */ /* 0x000fca00078e0000 */
[----:B------:R-:W-:-:S05]  /*5420*/  SHF.R.S32.HI R5, RZ, 0x1f, R4 ;  /* 0x0000001fff057819 */ /* 0x000fca0000011404 */
[----:B------:R0:W-:Y:S01]  /*5430*/  STG.E.64 desc[UR36][R8.64], R4 ;  /* 0x0000000408007986 */ /* 0x0001e2000c101b24 */
[----:B------:R-:W-:Y:S05]  /*5440*/  BRA `(.L_x_19237) ;  /* 0x00000000000c7947 */ /* 0x000fea0003800000 */
.L_x_19264:
[----:B------:R-:W-:-:S04]  /*5450*/  LOP3.LUT R0, R0, 0xffff, RZ, 0xc0, !PT ;  /* 0x0000ffff00007812 */ /* 0x000fc800078ec0ff */
[----:B------:R-:W-:-:S05]  /*5460*/  PRMT R3, R0, 0x8880, RZ ;  /* 0x0000888000037816 */ /* 0x000fca00000000ff */
[----:B------:R0:W-:Y:S02]  /*5470*/  STG.E desc[UR36][R8.64], R3 ;  /* 0x0000000308007986 */ /* 0x0001e4000c101924 */
.L_x_19237:
        /* <DEDUP_REMOVED lines=24> */
.L_x_19272:
[----:B------:R4:W-:Y:S01]  /*5600*/  STG.E.U8 desc[UR36][R8.64], R23 ;  /* 0x0000001708007986 */ /* 0x0009e2000c101124 */
[----:B------:R-:W-:Y:S05]  /*5610*/  BRA `(.L_x_19274) ;  /* 0x0000000c00807947 */ /* 0x000fea0003800000 */
.L_x_19271:
        /* <DEDUP_REMOVED lines=12> */
.L_x_19276:
[----:B------:R-:W-:-:S04]  /*56e0*/  LOP3.LUT R23, R23, 0xffff, RZ, 0xc0, !PT ;  /* 0x0000ffff17177812 */ /* 0x000fc800078ec0ff */
[----:B------:R-:W-:-:S05]  /*56f0*/  PRMT R3, R23, 0x8880, RZ ;  /* 0x0000888017037816 */ /* 0x000fca00000000ff */
[----:B------:R2:W-:Y:S01]  /*5700*/  STG.E desc[UR36][R8.64], R3 ;  /* 0x0000000308007986 */ /* 0x0005e2000c101924 */
[----:B------:R-:W-:Y:S05]  /*5710*/  BRA `(.L_x_19274) ;  /* 0x0000000c00407947 */ /* 0x000fea0003800000 */
.L_x_19275:
[----:B------:R-:W-:-:S04]  /*5720*/  PRMT R3, R23, 0x8880, RZ ;  /* 0x0000888017037816 */ /* 0x000fc800000000ff */
[----:B------:R-:W-:-:S05]  /*5730*/  PRMT R3, R3, 0x7710, RZ ;  /* 0x0000771003037816 */ /* 0x000fca00000000ff */
[----:B------:R0:W-:Y:S01]  /*5740*/  STG.E.U16 desc[UR36][R8.64], R3 ;  /* 0x0000000308007986 */ /* 0x0001e2000c101524 */
[----:B------:R-:W-:Y:S05]  /*5750*/  BRA `(.L_x_19274) ;  /* 0x0000000c00307947 */ /* 0x000fea0003800000 */
.L_x_19270:
        /* <DEDUP_REMOVED lines=9> */
.L_x_19278:
[----:B------:R-:W0:Y:S02]  /*57f0*/  I2F.S8 R0, R23 ;  /* 0x0000001700007306 */ /* 0x000e240000001400 */
[----:B0-----:R-:W-:-:S05]  /*5800*/  F2FP.F16.F32.PACK_AB R0, RZ, R0 ;  /* 0x00000000ff00723e */ /* 0x001fca00000000ff */
[----:B------:R0:W-:Y:S01]  /*5810*/  STG.E.U16 desc[UR36][R8.64], R0 ;  /* 0x0000000008007986 */ /* 0x0001e2000c101524 */
[----:B------:R-:W-:Y:S05]  /*5820*/  BRA `(.L_x_19274) ;  /* 0x0000000800fc7947 */ /* 0x000fea0003800000 */
.L_x_19277:
        /* <DEDUP_REMOVED lines=10> */
.L_x_19280:
[----:B------:R-:W0:Y:S02]  /*58d0*/  I2F.S8 R23, R23 ;  /* 0x0000001700177306 */ /* 0x000e240000001400 */
[----:B0-----:R-:W-:-:S04]  /*58e0*/  F2FP.F16.F32.PACK_AB R3, RZ, R23 ;  /* 0x00000017ff03723e */ /* 0x001fc800000000ff */
[----:B------:R-:W-:-:S05]  /*58f0*/  PRMT R3, R3, 0x5410, RZ ;  /* 0x0000541003037816 */ /* 0x000fca00000000ff */
[----:B------:R0:W-:Y:S01]  /*5900*/  STG.E desc[UR36][R8.64], R3 ;  /* 0x0000000308007986 */ /* 0x0001e2000c101924 */
[----:B------:R-:W-:Y:S05]  /*5910*/  BRA `(.L_x_19274) ;  /* 0x0000000800c07947 */ /* 0x000fea0003800000 */
.L_x_19279:
[----:B------:R-:W-:-:S04]  /*5920*/  PRMT R4, R23, 0x8880, RZ ;  /* 0x0000888017047816 */ /* 0x000fc800000000ff */
[----:B------:R-:W-:-:S06]  /*5930*/  PRMT R4, R4, 0x7710, RZ ;  /* 0x0000771004047816 */ /* 0x000fcc00000000ff */
[----:B------:R-:W0:Y:S02]  /*5940*/  I2F.F64.S16 R4, R4 ;  /* 0x0000000400047312 */ /* 0x000e240000101c00 */
[----:B0-----:R0:W-:Y:S01]  /*5950*/  STG.E.64 desc[UR36][R8.64], R4 ;  /* 0x0000000408007986 */ /* 0x0011e2000c101b24 */
[----:B------:R-:W-:Y:S05]  /*5960*/  BRA `(.L_x_19274) ;  /* 0x0000000800ac7947 */ /* 0x000fea0003800000 */
.L_x_19269:
        /* <DEDUP_REMOVED lines=14> */
.L_x_19284:
[----:B------:R-:W0:Y:S01]  /*5a50*/  I2F.S8 R23, R23 ;  /* 0x0000001700177306 */ /* 0x000e220000001400 */
        /* <DEDUP_REMOVED lines=16> */
.L_x_19287:
[----:B------:R-:W-:-:S04]  /*5b60*/  SHF.R.U32.HI R3, RZ, 0x18, R23 ;  /* 0x00000018ff037819 */ /* 0x000fc80000011617 */
[----:B------:R-:W-:-:S04]  /*5b70*/  LOP3.LUT R0, R0, 0x80, R3, 0xf8, !PT ;  /* 0x0000008000007812 */ /* 0x000fc800078ef803 */
[----:B------:R-:W-:-:S07]  /*5b80*/  PRMT R4, R0, 0x7610, R4 ;  /* 0x0000761000047816 */ /* 0x000fce0000000004 */
.L_x_19286:
[----:B------:R-:W-:Y:S05]  /*5b90*/  BSYNC.RECONVERGENT B0 ;  /* 0x0000000000007941 */ /* 0x000fea0003800200 */
.L_x_19285:
[----:B------:R0:W-:Y:S01]  /*5ba0*/  STG.E.U8 desc[UR36][R8.64], R4 ;  /* 0x0000000408007986 */ /* 0x0001e2000c101124 */
[----:B------:R-:W-:Y:S05]  /*5bb0*/  BRA `(.L_x_19274) ;  /* 0x0000000800187947 */ /* 0x000fea0003800000 */
.L_x_19283:
        /* <DEDUP_REMOVED lines=17> */
.L_x_19290:
[----:B------:R-:W-:-:S04]  /*5cd0*/  SHF.R.U32.HI R3, RZ, 0x18, R23 ;  /* 0x00000018ff037819 */ /* 0x000fc80000011617 */
[----:B------:R-:W-:-:S04]  /*5ce0*/  LOP3.LUT R0, R0, 0x80, R3, 0xf8, !PT ;  /* 0x0000008000007812 */ /* 0x000fc800078ef803 */
[----:B------:R-:W-:-:S07]  /*5cf0*/  PRMT R4, R0, 0x7610, R4 ;  /* 0x0000761000047816 */ /* 0x000fce0000000004 */
.L_x_19289:
[----:B------:R-:W-:Y:S05]  /*5d00*/  BSYNC.RECONVERGENT B0 ;  /* 0x0000000000007941 */ /* 0x000fea0003800200 */
.L_x_19288:
[----:B------:R0:W-:Y:S01]  /*5d10*/  STG.E.U8 desc[UR36][R8.64], R4 ;  /* 0x0000000408007986 */ /* 0x0001e2000c101124 */
[----:B------:R-:W-:Y:S05]  /*5d20*/  BRA `(.L_x_19274) ;  /* 0x0000000400bc7947 */ /* 0x000fea0003800000 */
.L_x_19282:
[----:B------:R-:W-:-:S13]  /*5d30*/  ISETP.NE.AND P0, PT, R0, 0x1c, PT ;  /* 0x0000001c0000780c */ /* 0x000fda0003f05270 */
[----:B------:R-:W-:Y:S05]  /*5d40*/  @!P0 BRA `(.L_x_19291) ;  /* 0x0000000000688947 */ /* 0x000fea0003800000 */
[----:B------:R-:W-:-:S13]  /*5d50*/  ISETP.NE.AND P0, PT, R0, 0x1d, PT ;  /* 0x0000001d0000780c */ /* 0x000fda0003f05270 */
[----:B------:R-:W-:Y:S05]  /*5d60*/  @!P0 BRA `(.L_x_19292) ;  /* 0x0000000000488947 */ /* 0x000fea0003800000 */
[----:B------:R-:W-:-:S13]  /*5d70*/  ISETP.NE.AND P0, PT, R0, 0x2c, PT ;  /* 0x0000002c0000780c */ /* 0x000fda0003f05270 */
[----:B------:R-:W-:Y:S05]  /*5d80*/  @P0 BRA `(.L_x_19273) ;  /* 0x0000000000c00947 */ /* 0x000fea0003800000 */
[----:B------:R-:W0:Y:S02]  /*5d90*/  I2F.S8 R6, R23 ;  /* 0x0000001700067306 */ /* 0x000e240000001400 */
        /* <DEDUP_REMOVED lines=15> */
.L_x_19292:
[----:B------:R-:W-:-:S04]  /*5e90*/  LOP3.LUT R23, R23, 0xffff, RZ, 0xc0, !PT ;  /* 0x0000ffff17177812 */ /* 0x000fc800078ec0ff */
[----:B------:R-:W-:-:S05]  /*5ea0*/  PRMT R23, R23, 0x8880, RZ ;  /* 0x0000888017177816 */ /* 0x000fca00000000ff */
[----:B------:R-:W-:-:S05]  /*5eb0*/  IMAD.MOV.U32 R4, RZ, RZ, R23 ;  /* 0x000000ffff047224 */ /* 0x000fca00078e0017 */
[----:B------:R-:W-:-:S05]  /*5ec0*/  SHF.R.S32.HI R5, RZ, 0x1f, R4 ;  /* 0x0000001fff057819 */ /* 0x000fca0000011404 */
[----:B------:R0:W-:Y:S01]  /*5ed0*/  STG.E.64 desc[UR36][R8.64], R4 ;  /* 0x0000000408007986 */ /* 0x0001e2000c101b24 */
[----:B------:R-:W-:Y:S05]  /*5ee0*/  BRA `(.L_x_19274) ;  /* 0x00000004004c7947 */ /* 0x000fea0003800000 */
.L_x_19291:
[----:B------:R-:W-:-:S04]  /*5ef0*/  LOP3.LUT R23, R23, 0xffff, RZ, 0xc0, !PT ;  /* 0x0000ffff17177812 */ /* 0x000fc800078ec0ff */
[----:B------:R-:W-:-:S05]  /*5f00*/  PRMT R3, R23, 0x8880, RZ ;  /* 0x0000888017037816 */ /* 0x000fca00000000ff */
[----:B------:R0:W-:Y:S01]  /*5f10*/  STG.E desc[UR36][R8.64], R3 ;  /* 0x0000000308007986 */ /* 0x0001e2000c101924 */
[----:B------:R-:W-:Y:S05]  /*5f20*/  BRA `(.L_x_19274) ;  /* 0x00000004003c7947 */ /* 0x000fea0003800000 */
.L_x_19281:
        /* <DEDUP_REMOVED lines=10> */
.L_x_19294:
[----:B------:R-:W-:Y:S02]  /*5fd0*/  PRMT R4, R23, 0x8880, RZ ;  /* 0x0000888017047816 */ /* 0x000fe400000000ff */
[----:B------:R-:W-:Y:S02]  /*5fe0*/  CS2R R6, SRZ ;  /* 0x0000000000067805 */ /* 0x000fe4000001ff00 */
[----:B------:R-:W-:-:S06]  /*5ff0*/  PRMT R4, R4, 0x7710, RZ ;  /* 0x0000771004047816 */ /* 0x000fcc00000000ff */
[----:B------:R-:W0:Y:S02]  /*6000*/  I2F.F64.S16 R4, R4 ;  /* 0x0000000400047312 */ /* 0x000e240000101c00 */
[----:B0-----:R0:W-:Y:S01]  /*6010*/  STG.E.128 desc[UR36][R8.64], R4 ;  /* 0x0000000408007986 */ /* 0x0011e2000c101d24 */
[----:B------:R-:W-:Y:S05]  /*6020*/  BRA `(.L_x_19274) ;  /* 0x0000000000fc7947 */ /* 0x000fea0003800000 */
.L_x_19293:
[----:B------:R-:W-:-:S13]  /*6030*/  ISETP.NE.AND P0, PT, R0, 0xf, PT ;  /* 0x0000000f0000780c */ /* 0x000fda0003f05270 */
[----:B------:R-:W-:Y:S05]  /*6040*/  @!P0 BRA `(.L_x_19295) ;  /* 0x0000000000e88947 */ /* 0x000fea0003800000 */
[----:B------:R-:W-:-:S13]  /*6050*/  ISETP.NE.AND P0, PT, R0, 0x17, PT ;  /* 0x000000170000780c */ /* 0x000fda0003f05270 */
[----:B------:R-:W-:Y:S05]  /*6060*/  @!P0 BRA `(.L_x_19296) ;  /* 0x0000000000908947 */ /* 0x000fea0003800000 */
[----:B------:R-:W-:-:S13]  /*6070*/  ISETP.NE.AND P0, PT, R0, 0x18, PT ;  /* 0x000000180000780c */ /* 0x000fda0003f05270 */
[----:B------:R-:W-:Y:S05]  /*6080*/  @!P0 BRA `(.L_x_19297) ;  /* 0x0000000000448947 */ /* 0x000fea0003800000 */
.L_x_19273:
        /* <DEDUP_REMOVED lines=16> */
.L_x_19298:
[----:B------:R-:W-:Y:S05]  /*6190*/  BRA `(.L_x_19274) ;  /* 0x0000000000a07947 */ /* 0x000fea0003800000 */
.L_x_19297:
[----:B------:R-:W0:Y:S01]  /*61a0*/  I2F.S8 R23, R23 ;  /* 0x0000001700177306 */ /* 0x000e220000001400 */
        /* <DEDUP_REMOVED lines=12> */
.L_x_19300:
[----:B------:R-:W-:Y:S05]  /*6270*/  BSYNC.RECONVERGENT B0 ;  /* 0x0000000000007941 */ /* 0x000fea0003800200 */
.L_x_19299:
[----:B------:R-:W-:-:S05]  /*6280*/  LOP3.LUT R3, R0, 0x80, R3, 0xf8, !PT ;  /* 0x0000008000037812 */ /* 0x000fca00078ef803 */
[----:B------:R0:W-:Y:S01]  /*6290*/  STG.E.U8 desc[UR36][R8.64], R3 ;  /* 0x0000000308007986 */ /* 0x0001e2000c101124 */
[----:B------:R-:W-:Y:S05]  /*62a0*/  BRA `(.L_x_19274) ;  /* 0x00000000005c7947 */ /* 0x000fea0003800000 */
.L_x_19296:
[----:B------:R-:W0:Y:S01]  /*62b0*/  I2F.S8 R23, R23 ;  /* 0x0000001700177306 */ /* 0x000e220000001400 */
        /* <DEDUP_REMOVED lines=11> */
.L_x_19302:
[----:B------:R-:W-:Y:S01]  /*6370*/  IMAD.MOV.U32 R0, RZ, RZ, 0x7f ;  /* 0x0000007fff007424 */ /* 0x000fe200078e00ff */
[----:B------:R-:W-:-:S04]  /*6380*/  ISETP.GT.U32.AND P0, PT, R3, 0x7f800000, PT ;  /* 0x7f8000000300780c */ /* 0x000fc80003f04070 */
[----:B------:R-:W-:-:S09]  /*6390*/  SEL R0, R0, 0x7c, P0 ;  /* 0x0000007c00007807 */ /* 0x000fd20000000000 */
.L_x_19303:
[----:B------:R-:W-:Y:S05]  /*63a0*/  BSYNC.RECONVERGENT B0 ;  /* 0x0000000000007941 */ /* 0x000fea0003800200 */
.L_x_19301:
[----:B------:R-:W-:-:S04]  /*63b0*/  SHF.R.U32.HI R3, RZ, 0x18, R23 ;  /* 0x00000018ff037819 */ /* 0x000fc80000011617 */
[----:B------:R-:W-:-:S05]  /*63c0*/  LOP3.LUT R3, R0, 0x80, R3, 0xf8, !PT ;  /* 0x0000008000037812 */ /* 0x000fca00078ef803 */
[----:B------:R0:W-:Y:S01]  /*63d0*/  STG.E.U8 desc[UR36][R8.64], R3 ;  /* 0x0000000308007986 */ /* 0x0001e2000c101124 */
[----:B------:R-:W-:Y:S05]  /*63e0*/  BRA `(.L_x_19274) ;  /* 0x00000000000c7947 */ /* 0x000fea0003800000 */
.L_x_19295:
[----:B------:R-:W0:Y:S02]  /*63f0*/  I2F.S8 R0, R23 ;  /* 0x0000001700007306 */ /* 0x000e240000001400 */
[----:B0-----:R-:W-:-:S05]  /*6400*/  F2FP.BF16.F32.PACK_AB R0, RZ, R0 ;  /* 0x00000000ff00723e */ /* 0x001fca00000010ff */
[----:B------:R0:W-:Y:S02]  /*6410*/  STG.E.U16 desc[UR36][R8.64], R0 ;  /* 0x0000000008007986 */ /* 0x0001e4000c101524 */
.L_x_19274:
[----:B------:R-:W-:-:S07]  /*6420*/  VIADD R17, R17, 0x80 ;  /* 0x0000008011117836 */ /* 0x000fce0000000000 */
.L_x_19231:
[----:B------:R-:W-:-:S13]  /*6430*/  ISETP.GE.AND P0, PT, R17, R22, PT ;  /* 0x000000161100720c */ /* 0x000fda0003f06270 */
[----:B------:R-:W-:Y:S05]  /*6440*/  @P0 BREAK.RELIABLE B6 ;  /* 0x0000000000060942 */ /* 0x000fea0003800100 */
[----:B------:R-:W-:Y:S05]  /*6450*/  @P0 BRA `(.L_x_19268) ;  /* 0x0000000c00e00947 */ /* 0x000fea0003800000 */
[----:B------:R-:W-:Y:S05]  /*6460*/  BSYNC.RELIABLE B6 ;  /* 0x0000000000067941 */ /* 0x000fea0003800100 */
.L_x_19230:
        /* <DEDUP_REMOVED lines=20> */
.L_x_19307:
[----:B------:R0:W-:Y:S01]  /*65b0*/  STG.E.U8 desc[UR36][R8.64], R16 ;  /* 0x0000001008007986 */ /* 0x0001e2000c101124 */
[----:B------:R-:W-:Y:S05]  /*65c0*/  BRA `(.L_x_19309) ;  /* 0x0000000c00807947 */ /* 0x000fea0003800000 */
.L_x_19306:
        /* <DEDUP_REMOVED lines=12> */
.L_x_19311:
[----:B------:R-:W-:-:S04]  /*6690*/  LOP3.LUT R16, R16, 0xffff, RZ, 0xc0, !PT ;  /* 0x0000ffff10107812 */ /* 0x000fc800078ec0ff */
[----:B------:R-:W-:-:S05]  /*66a0*/  PRMT R3, R16, 0x8880, RZ ;  /* 0x0000888010037816 */ /* 0x000fca00000000ff */
[----:B------:R0:W-:Y:S01]  /*66b0*/  STG.E desc[UR36][R8.64], R3 ;  /* 0x0000000308007986 */ /* 0x0001e2000c101924 */
[----:B------:R-:W-:Y:S05]  /*66c0*/  BRA `(.L_x_19309) ;  /* 0x0000000c00407947 */ /* 0x000fea0003800000 */
.L_x_19310:
[----:B------:R-:W-:-:S04]  /*66d0*/  PRMT R3, R16, 0x8880, RZ ;  /* 0x0000888010037816 */ /* 0x000fc800000000ff */
[----:B------:R-:W-:-:S05]  /*66e0*/  PRMT R3, R3, 0x7710, RZ ;  /* 0x0000771003037816 */ /* 0x000fca00000000ff */
[----:B------:R0:W-:Y:S01]  /*66f0*/  STG.E.U16 desc[UR36][R8.64], R3 ;  /* 0x0000000308007986 */ /* 0x0001e2000c101524 */
[----:B------:R-:W-:Y:S05]  /*6700*/  BRA `(.L_x_19309) ;  /* 0x0000000c00307947 */ /* 0x000fea0003800000 */
.L_x_19305:
        /* <DEDUP_REMOVED lines=9> */
.L_x_19313:
[----:B------:R-:W0:Y:S02]  /*67a0*/  I2F.S8 R0, R16 ;  /* 0x0000001000007306 */ /* 0x000e240000001400 */
[----:B0-----:R-:W-:-:S05]  /*67b0*/  F2FP.F16.F32.PACK_AB R0, RZ, R0 ;  /* 0x00000000ff00723e */ /* 0x001fca00000000ff */
[----:B------:R0:W-:Y:S01]  /*67c0*/  STG.E.U16 desc[UR36][R8.64], R0 ;  /* 0x0000000008007986 */ /* 0x0001e2000c101524 */
[----:B------:R-:W-:Y:S05]  /*67d0*/  BRA `(.L_x_19309) ;  /* 0x0000000800fc7947 */ /* 0x000fea0003800000 */
.L_x_19312:
        /* <DEDUP_REMOVED lines=10> */
.L_x_19315:
[----:B------:R-:W0:Y:S02]  /*6880*/  I2F.S8 R16, R16 ;  /* 0x0000001000107306 */ /* 0x000e240000001400 */
[----:B0-----:R-:W-:-:S04]  /*6890*/  F2FP.F16.F32.PACK_AB R3, RZ, R16 ;  /* 0x00000010ff03723e */ /* 0x001fc800000000ff */
[----:B------:R-:W-:-:S05]  /*68a0*/  PRMT R3, R3, 0x5410, RZ ;  /* 0x0000541003037816 */ /* 0x000fca00000000ff */
[----:B------:R0:W-:Y:S01]  /*68b0*/  STG.E desc[UR36][R8.64], R3 ;  /* 0x0000000308007986 */ /* 0x0001e2000c101924 */
[----:B------:R-:W-:Y:S05]  /*68c0*/  BRA `(.L_x_19309) ;  /* 0x0000000800c07947 */ /* 0x000fea0003800000 */
.L_x_19314:
[----:B------:R-:W-:-:S04]  /*68d0*/  PRMT R4, R16, 0x8880, RZ ;  /* 0x0000888010047816 */ /* 0x000fc800000000ff */
[----:B------:R-:W-:-:S06]  /*68e0*/  PRMT R4, R4, 0x7710, RZ ;  /* 0x0000771004047816 */ /* 0x000fcc00000000ff */
[----:B------:R-:W0:Y:S02]  /*68f0*/  I2F.F64.S16 R4, R4 ;  /* 0x0000000400047312 */ /* 0x000e240000101c00 */
[----:B0-----:R0:W-:Y:S01]  /*6900*/  STG.E.64 desc[UR36][R8.64], R4 ;  /* 0x0000000408007986 */ /* 0x0011e2000c101b24 */
[----:B------:R-:W-:Y:S05]  /*6910*/  BRA `(.L_x_19309) ;  /* 0x0000000800ac7947 */ /* 0x000fea0003800000 */
.L_x_19304:
        /* <DEDUP_REMOVED lines=14> */
.L_x_19319:
        /* <DEDUP_REMOVED lines=17> */
.L_x_19322:
[----:B------:R-:W-:-:S04]  /*6b10*/  SHF.R.U32.HI R3, RZ, 0x18, R5 ;  /* 0x00000018ff037819 */ /* 0x000fc80000011605 */
[----:B------:R-:W-:-:S04]  /*6b20*/  LOP3.LUT R0, R0, 0x80, R3, 0xf8, !PT ;  /* 0x0000008000007812 */ /* 0x000fc800078ef803 */
[----:B------:R-:W-:-:S07]  /*6b30*/  PRMT R4, R0, 0x7610, R4 ;  /* 0x0000761000047816 */ /* 0x000fce0000000004 */
.L_x_19321:
[----:B------:R-:W-:Y:S05]  /*6b40*/  BSYNC.RECONVERGENT B0 ;  /* 0x0000000000007941 */ /* 0x000fea0003800200 */
.L_x_19320:
[----:B------:R0:W-:Y:S01]  /*6b50*/  STG.E.U8 desc[UR36][R8.64], R4 ;  /* 0x0000000408007986 */ /* 0x0001e2000c101124 */
[----:B------:R-:W-:Y:S05]  /*6b60*/  BRA `(.L_x_19309) ;  /* 0x0000000800187947 */ /* 0x000fea0003800000 */
.L_x_19318:
        /* <DEDUP_REMOVED lines=17> */
.L_x_19325:
[----:B------:R-:W-:-:S04]  /*6c80*/  SHF.R.U32.HI R3, RZ, 0x18, R5 ;  /* 0x00000018ff037819 */ /* 0x000fc80000011605 */
[----:B------:R-:W-:-:S04]  /*6c90*/  LOP3.LUT R0, R0, 0x80, R3, 0xf8, !PT ;  /* 0x0000008000007812 */ /* 0x000fc800078ef803 */
[----:B------:R-:W-:-:S07]  /*6ca0*/  PRMT R4, R0, 0x7610, R4 ;  /* 0x0000761000047816 */ /* 0x000fce0000000004 */
.L_x_19324:
[----:B------:R-:W-:Y:S05]  /*6cb0*/  BSYNC.RECONVERGENT B0 ;  /* 0x0000000000007941 */ /* 0x000fea0003800200 */
.L_x_19323:
[----:B------:R2:W-:Y:S01]  /*6cc0*/  STG.E.U8 desc[UR36][R8.64], R4 ;  /* 0x0000000408007986 */ /* 0x0005e2000c101124 */
[----:B------:R-:W-:Y:S05]  /*6cd0*/  BRA `(.L_x_19309) ;  /* 0x0000000400bc7947 */ /* 0x000fea0003800000 */
.L_x_19317:
        /* <DEDUP_REMOVED lines=22> */
.L_x_19327:
[----:B------:R-:W-:-:S04]  /*6e40*/  LOP3.LUT R16, R16, 0xffff, RZ, 0xc0, !PT ;  /* 0x0000ffff10107812 */ /* 0x000fc800078ec0ff */
[----:B------:R-:W-:-:S05]  /*6e50*/  PRMT R16, R16, 0x8880, RZ ;  /* 0x0000888010107816 */ /* 0x000fca00000000ff */
[----:B------:R-:W-:-:S05]  /*6e60*/  IMAD.MOV.U32 R4, RZ, RZ, R16 ;  /* 0x000000ffff047224 */ /* 0x000fca00078e0010 */
[----:B------:R-:W-:-:S05]  /*6e70*/  SHF.R.S32.HI R5, RZ, 0x1f, R4 ;  /* 0x0000001fff057819 */ /* 0x000fca0000011404 */
[----:B------:R0:W-:Y:S01]  /*6e80*/  STG.E.64 desc[UR36][R8.64], R4 ;  /* 0x0000000408007986 */ /* 0x0001e2000c101b24 */
[----:B------:R-:W-:Y:S05]  /*6e90*/  BRA `(.L_x_19309) ;  /* 0x00000004004c7947 */ /* 0x000fea0003800000 */
.L_x_19326:
[----:B------:R-:W-:-:S04]  /*6ea0*/  LOP3.LUT R16, R16, 0xffff, RZ, 0xc0, !PT ;  /* 0x0000ffff10107812 */ /* 0x000fc800078ec0ff */
[----:B------:R-:W-:-:S05]  /*6eb0*/  PRMT R3, R16, 0x8880, RZ ;  /* 0x0000888010037816 */ /* 0x000fca00000000ff */
[----:B------:R3:W-:Y:S01]  /*6ec0*/  STG.E desc[UR36][R8.64], R3 ;  /* 0x0000000308007986 */ /* 0x0007e2000c101924 */
[----:B------:R-:W-:Y:S05]  /*6ed0*/  BRA `(.L_x_19309) ;  /* 0x00000004003c7947 */ /* 0x000fea0003800000 */
.L_x_19316:
        /* <DEDUP_REMOVED lines=10> */
.L_x_19329:
[----:B------:R-:W-:Y:S02]  /*6f80*/  PRMT R4, R16, 0x8880, RZ ;  /* 0x0000888010047816 */ /* 0x000fe400000000ff */
[----:B------:R-:W-:Y:S02]  /*6f90*/  CS2R R6, SRZ ;  /* 0x0000000000067805 */ /* 0x000fe4000001ff00 */
[----:B------:R-:W-:-:S06]  /*6fa0*/  PRMT R4, R4, 0x7710, RZ ;  /* 0x0000771004047816 */ /* 0x000fcc00000000ff */
[----:B------:R-:W0:Y:S02]  /*6fb0*/  I2F.F64.S16 R4, R4 ;  /* 0x0000000400047312 */ /* 0x000e240000101c00 */
[----:B0-----:R0:W-:Y:S01]  /*6fc0*/  STG.E.128 desc[UR36][R8.64], R4 ;  /* 0x0000000408007986 */ /* 0x0011e2000c101d24 */
[----:B------:R-:W-:Y:S05]  /*6fd0*/  BRA `(.L_x_19309) ;  /* 0x0000000000fc7947 */ /* 0x000fea0003800000 */
.L_x_19328:
[----:B------:R-:W-:-:S13]  /*6fe0*/  ISETP.NE.AND P0, PT, R0, 0xf, PT ;  /* 0x0000000f0000780c */ /* 0x000fda0003f05270 */
[----:B------:R-:W-:Y:S05]  /*6ff0*/  @!P0 BRA `(.L_x_19330) ;  /* 0x0000000000e88947 */ /* 0x000fea0003800000 */
[----:B------:R-:W-:-:S13]  /*7000*/  ISETP.NE.AND P0, PT, R0, 0x17, PT ;  /* 0x000000170000780c */ /* 0x000fda0003f05270 */
[----:B------:R-:W-:Y:S05]  /*7010*/  @!P0 BRA `(.L_x_19331) ;  /* 0x0000000000908947 */ /* 0x000fea0003800000 */
[----:B------:R-:W-:-:S13]  /*7020*/  ISETP.NE.AND P0, PT, R0, 0x18, PT ;  /* 0x000000180000780c */ /* 0x000fda0003f05270 */
[----:B------:R-:W-:Y:S05]  /*7030*/  @!P0 BRA `(.L_x_19332) ;  /* 0x0000000000448947 */ /* 0x000fea0003800000 */
.L_x_19308:
        /* <DEDUP_REMOVED lines=16> */
.L_x_19333:
[----:B------:R-:W-:Y:S05]  /*7140*/  BRA `(.L_x_19309) ;  /* 0x0000000000a07947 */ /* 0x000fea0003800000 */
.L_x_19332:
        /* <DEDUP_REMOVED lines=13> */
.L_x_19335:
[----:B------:R-:W-:Y:S05]  /*7220*/  BSYNC.RECONVERGENT B0 ;  /* 0x0000000000007941 */ /* 0x000fea0003800200 */
.L_x_19334:
[----:B------:R-:W-:-:S05]  /*7230*/  LOP3.LUT R3, R0, 0x80, R3, 0xf8, !PT ;  /* 0x0000008000037812 */ /* 0x000fca00078ef803 */
[----:B------:R0:W-:Y:S01]  /*7240*/  STG.E.U8 desc[UR36][R8.64], R3 ;  /* 0x0000000308007986 */ /* 0x0001e2000c101124 */
[----:B------:R-:W-:Y:S05]  /*7250*/  BRA `(.L_x_19309) ;  /* 0x00000000005c7947 */ /* 0x000fea0003800000 */
.L_x_19331:
        /* <DEDUP_REMOVED lines=12> */
.L_x_19337:
[----:B------:R-:W-:Y:S01]  /*7320*/  IMAD.MOV.U32 R0, RZ, RZ, 0x7f ;  /* 0x0000007fff007424 */ /* 0x000fe200078e00ff */
[----:B------:R-:W-:-:S04]  /*7330*/  ISETP.GT.U32.AND P0, PT, R3, 0x7f800000, PT ;  /* 0x7f8000000300780c */ /* 0x000fc80003f04070 */
[----:B------:R-:W-:-:S09]  /*7340*/  SEL R0, R0, 0x7c, P0 ;  /* 0x0000007c00007807 */ /* 0x000fd20000000000 */
.L_x_19338:
[----:B------:R-:W-:Y:S05]  /*7350*/  BSYNC.RECONVERGENT B0 ;  /* 0x0000000000007941 */ /* 0x000fea0003800200 */
.L_x_19336:
[----:B------:R-:W-:-:S04]  /*7360*/  SHF.R.U32.HI R3, RZ, 0x18, R5 ;  /* 0x00000018ff037819 */ /* 0x000fc80000011605 */
[----:B------:R-:W-:-:S05]  /*7370*/  LOP3.LUT R3, R0, 0x80, R3, 0xf8, !PT ;  /* 0x0000008000037812 */ /* 0x000fca00078ef803 */
[----:B------:R0:W-:Y:S01]  /*7380*/  STG.E.U8 desc[UR36][R8.64], R3 ;  /* 0x0000000308007986 */ /* 0x0001e2000c101124 */
[----:B------:R-:W-:Y:S05]  /*7390*/  BRA `(.L_x_19309) ;  /* 0x00000000000c7947 */ /* 0x000fea0003800000 */
.L_x_19330:
[----:B------:R-:W0:Y:S02]  /*73a0*/  I2F.S8 R0, R16 ;  /* 0x0000001000007306 */ /* 0x000e240000001400 */
[----:B0-----:R-:W-:-:S05]  /*73b0*/  F2FP.BF16.F32.PACK_AB R0, RZ, R0 ;  /* 0x00000000ff00723e */ /* 0x001fca00000010ff */
[----:B------:R0:W-:Y:S02]  /*73c0*/  STG.E.U16 desc[UR36][R8.64], R0 ;  /* 0x0000000008007986 */ /* 0x0001e4000c101524 */
.L_x_19309:
[----:B------:R-:W-:-:S07]  /*73d0*/  VIADD R17, R17, 0x80 ;  /* 0x0000008011117836 */ /* 0x000fce0000000000 */
.L_x_19268:
[----:B------:R-:W-:Y:S05]  /*73e0*/  BSYNC.RECONVERGENT B7 ;  /* 0x0000000000077941 */ /* 0x000fea0003800200 */
.L_x_19229:
        /* <DEDUP_REMOVED lines=21> */
.L_x_19342:
[----:B------:R-:W-:Y:S01]  /*7540*/  STG.E.U8 desc[UR36][R2.64], R18 ;  /* 0x0000001202007986 */ /* 0x000fe2000c101124 */
[----:B------:R-:W-:Y:S05]  /*7550*/  EXIT ;  /* 0x000000000000794d */ /* 0x000fea0003800000 */
.L_x_19341:
        /* <DEDUP_REMOVED lines=10> */
[----:B------:R-:W-:Y:S01]  /*7600*/  STG.E.64 desc[UR36][R2.64], R4 ;  /* 0x0000000402007986 */ /* 0x000fe2000c101b24 */
[----:B------:R-:W-:Y:S05]  /*7610*/  EXIT ;  /* 0x000000000000794d */ /* 0x000fea0003800000 */
.L_x_19345:
[----:B------:R-:W-:-:S04]  /*7620*/  LOP3.LUT R18, R18, 0xffff, RZ, 0xc0, !PT ;  /* 0x0000ffff12127812 */ /* 0x000fc800078ec0ff */
[----:B------:R-:W-:-:S05]  /*7630*/  PRMT R5, R18, 0x8880, RZ ;  /* 0x0000888012057816 */ /* 0x000fca00000000ff */
[----:B------:R-:W-:Y:S01]  /*7640*/  STG.E desc[UR36][R2.64], R5 ;  /* 0x0000000502007986 */ /* 0x000fe2000c101924 */
[----:B------:R-:W-:Y:S05]  /*7650*/  EXIT ;  /* 0x000000000000794d */ /* 0x000fea0003800000 */
.L_x_19344:
[----:B------:R-:W-:-:S04]  /*7660*/  PRMT R5, R18, 0x8880, RZ ;  /* 0x0000888012057816 */ /* 0x000fc800000000ff */
[----:B------:R-:W-:-:S05]  /*7670*/  PRMT R5, R5, 0x7710, RZ ;  /* 0x0000771005057816 */ /* 0x000fca00000000ff */
[----:B------:R-:W-:Y:S01]  /*7680*/  STG.E.U16 desc[UR36][R2.64], R5 ;  /* 0x0000000502007986 */ /* 0x000fe2000c101524 */
[----:B------:R-:W-:Y:S05]  /*7690*/  EXIT ;  /* 0x000000000000794d */ /* 0x000fea0003800000 */
.L_x_19340:
[----:B------:R-:W-:-:S13]  /*76a0*/  ISETP.GT.AND P0, PT, R0, 0x6, PT ;  /* 0x000000060000780c */ /* 0x000fda0003f04270 */
[----:B------:R-:W-:Y:S05]  /*76b0*/  @P0 BRA `(.L_x_19346) ;  /* 0x00000000002c0947 */ /* 0x000fea0003800000 */
[----:B------:R-:W-:-:S13]  /*76c0*/  ISETP.NE.AND P0, PT, R0, 0x5, PT ;  /* 0x000000050000780c */ /* 0x000fda0003f05270 */
[----:B------:R-:W-:Y:S05]  /*76d0*/  @!P0 BRA `(.L_x_19347) ;  /* 0x0000000000148947 */ /* 0x000fea0003800000 */
[----:B------:R-:W-:-:S13]  /*76e0*/  ISETP.NE.AND P0, PT, R0, 0x6, PT ;  /* 0x000000060000780c */ /* 0x000fda0003f05270 */
[----:B------:R-:W-:Y:S05]  /*76f0*/  @P0 BRA `(.L_x_19343) ;  /* 0x0000000800340947 */ /* 0x000fea0003800000 */
[----:B------:R-:W0:Y:S02]  /*7700*/  I2F.S8 R5, R18 ;  /* 0x0000001200057306 */ /* 0x000e240000001400 */
[----:B0-----:R-:W-:Y:S01]  /*7710*/  STG.E desc[UR36][R2.64], R5 ;  /* 0x0000000502007986 */ /* 0x001fe2000c101924 */
[----:B------:R-:W-:Y:S05]  /*7720*/  EXIT ;  /* 0x000000000000794d */ /* 0x000fea0003800000 */
.L_x_19347:
[----:B------:R-:W0:Y:S02]  /*7730*/  I2F.S8 R0, R18 ;  /* 0x0000001200007306 */ /* 0x000e240000001400 */
[----:B0-----:R-:W-:-:S05]  /*7740*/  F2FP.F16.F32.PACK_AB R0, RZ, R0 ;  /* 0x00000000ff00723e */ /* 0x001fca00000000ff */
[----:B------:R-:W-:Y:S01]  /*7750*/  STG.E.U16 desc[UR36][R2.64], R0 ;  /* 0x0000000002007986 */ /* 0x000fe2000c101524 */
[----:B------:R-:W-:Y:S05]  /*7760*/  EXIT ;  /* 0x000000000000794d */ /* 0x000fea0003800000 */
.L_x_19346:
        /* <DEDUP_REMOVED lines=8> */
[----:B0-----:R-:W-:Y:S01]  /*77f0*/  STG.E.64 desc[UR36][R2.64], R18 ;  /* 0x0000001202007986 */ /* 0x001fe2000c101b24 */
[----:B------:R-:W-:Y:S05]  /*7800*/  EXIT ;  /* 0x000000000000794d */ /* 0x000fea0003800000 */
.L_x_19349:
[----:B------:R-:W0:Y:S02]  /*7810*/  I2F.S8 R18, R18 ;  /* 0x0000001200127306 */ /* 0x000e240000001400 */
[----:B0-----:R-:W-:-:S04]  /*7820*/  F2FP.F16.F32.PACK_AB R5, RZ, R18 ;  /* 0x00000012ff05723e */ /* 0x001fc800000000ff */
[----:B------:R-:W-:-:S05]  /*7830*/  PRMT R5, R5, 0x5410, RZ ;  /* 0x0000541005057816 */ /* 0x000fca00000000ff */
[----:B------:R-:W-:Y:S01]  /*7840*/  STG.E desc[UR36][R2.64], R5 ;  /* 0x0000000502007986 */ /* 0x000fe2000c101924 */
[----:B------:R-:W-:Y:S05]  /*7850*/  EXIT ;  /* 0x000000000000794d */ /* 0x000fea0003800000 */
.L_x_19348:
[----:B------:R-:W-:-:S04]  /*7860*/  PRMT R4, R18, 0x8880, RZ ;  /* 0x0000888012047816 */ /* 0x000fc800000000ff */
[----:B------:R-:W-:-:S06]  /*7870*/  PRMT R4, R4, 0x7710, RZ ;  /* 0x0000771004047816 */ /* 0x000fcc00000000ff */
[----:B------:R-:W0:Y:S02]  /*7880*/  I2F.F64.S16 R4, R4 ;  /* 0x0000000400047312 */ /* 0x000e240000101c00 */
[----:B0-----:R-:W-:Y:S01]  /*7890*/  STG.E.64 desc[UR36][R2.64], R4 ;  /* 0x0000000402007986 */ /* 0x001fe2000c101b24 */
[----:B------:R-:W-:Y:S05]  /*78a0*/  EXIT ;  /* 0x000000000000794d */ /* 0x000fea0003800000 */
.L_x_19339:
        /* <DEDUP_REMOVED lines=12> */
[----:B------:R-:W-:Y:S01]  /*7970*/  STG.E.U16 desc[UR36][R2.64], R5 ;  /* 0x0000000502007986 */ /* 0x000fe2000c101524 */
[----:B------:R-:W-:Y:S05]  /*7980*/  EXIT ;  /* 0x000000000000794d */ /* 0x000fea0003800000 */
.L_x_19353:
        /* <DEDUP_REMOVED lines=18> */
.L_x_19356:
[----:B------:R-:W-:-:S04]  /*7ab0*/  SHF.R.U32.HI R5, RZ, 0x18, R5 ;  /* 0x00000018ff057819 */ /* 0x000fc80000011605 */
[----:B------:R-:W-:-:S07]  /*7ac0*/  LOP3.LUT R0, R0, 0x80, R5, 0xf8, !PT ;  /* 0x0000008000007812 */ /* 0x000fce00078ef805 */
.L_x_19355:
[----:B------:R-:W-:Y:S05]  /*7ad0*/  BSYNC.RECONVERGENT B0 ;  /* 0x0000000000007941 */ /* 0x000fea0003800200 */
.L_x_19354:
[----:B------:R-:W-:Y:S01]  /*7ae0*/  STG.E.U8 desc[UR36][R2.64], R0 ;  /* 0x0000000002007986 */ /* 0x000fe2000c101124 */
[----:B------:R-:W-:Y:S05]  /*7af0*/  EXIT ;  /* 0x000000000000794d */ /* 0x000fea0003800000 */
.L_x_19352:
        /* <DEDUP_REMOVED lines=18> */
.L_x_19359:
[----:B------:R-:W-:-:S04]  /*7c20*/  SHF.R.U32.HI R5, RZ, 0x18, R5 ;  /* 0x00000018ff057819 */ /* 0x000fc80000011605 */
[----:B------:R-:W-:-:S07]  /*7c30*/  LOP3.LUT R0, R0, 0x80, R5, 0xf8, !PT ;  /* 0x0000008000007812 */ /* 0x000fce00078ef805 */
.L_x_19358:
[----:B------:R-:W-:Y:S05]  /*7c40*/  BSYNC.RECONVERGENT B0 ;  /* 0x0000000000007941 */ /* 0x000fea0003800200 */
.L_x_19357:
[----:B------:R-:W-:Y:S01]  /*7c50*/  STG.E.U8 desc[UR36][R2.64], R0 ;  /* 0x0000000002007986 */ /* 0x000fe2000c101124 */
[----:B------:R-:W-:Y:S05]  /*7c60*/  EXIT ;  /* 0x000000000000794d */ /* 0x000fea0003800000 */
.L_x_19351:
        /* <DEDUP_REMOVED lines=22> */
.L_x_19361:
[----:B------:R-:W-:-:S04]  /*7dd0*/  LOP3.LUT R18, R18, 0xffff, RZ, 0xc0, !PT ;  /* 0x0000ffff12127812 */ /* 0x000fc800078ec0ff */
[----:B------:R-:W-:-:S05]  /*7de0*/  PRMT R18, R18, 0x8880, RZ ;  /* 0x0000888012127816 */ /* 0x000fca00000000ff */
[----:B------:R-:W-:-:S05]  /*7df0*/  IMAD.MOV.U32 R4, RZ, RZ, R18 ;  /* 0x000000ffff047224 */ /* 0x000fca00078e0012 */
[----:B------:R-:W-:-:S05]  /*7e00*/  SHF.R.S32.HI R5, RZ, 0x1f, R4 ;  /* 0x0000001fff057819 */ /* 0x000fca0000011404 */
[----:B------:R-:W-:Y:S01]  /*7e10*/  STG.E.64 desc[UR36][R2.64], R4 ;  /* 0x0000000402007986 */ /* 0x000fe2000c101b24 */
[----:B------:R-:W-:Y:S05]  /*7e20*/  EXIT ;  /* 0x000000000000794d */ /* 0x000fea0003800000 */
.L_x_19360:
[----:B------:R-:W-:-:S04]  /*7e30*/  LOP3.LUT R18, R18, 0xffff, RZ, 0xc0, !PT ;  /* 0x0000ffff12127812 */ /* 0x000fc800078ec0ff */
[----:B------:R-:W-:-:S05]  /*7e40*/  PRMT R5, R18, 0x8880, RZ ;  /* 0x0000888012057816 */ /* 0x000fca00000000ff */
[----:B------:R-:W-:Y:S01]  /*7e50*/  STG.E desc[UR36][R2.64], R5 ;  /* 0x0000000502007986 */ /* 0x000fe2000c101924 */
[----:B------:R-:W-:Y:S05]  /*7e60*/  EXIT ;  /* 0x000000000000794d */ /* 0x000fea0003800000 */
.L_x_19350:
        /* <DEDUP_REMOVED lines=8> */
[----:B------:R-:W-:Y:S01]  /*7ef0*/  STG.E.U8 desc[UR36][R2.64], R5 ;  /* 0x0000000502007986 */ /* 0x000fe2000c101124 */
[----:B------:R-:W-:Y:S05]  /*7f00*/  EXIT ;  /* 0x000000000000794d */ /* 0x000fea0003800000 */
.L_x_19363:
[----:B------:R-:W-:Y:S02]  /*7f10*/  PRMT R4, R18, 0x8880, RZ ;  /* 0x0000888012047816 */ /* 0x000fe400000000ff */
[----:B------:R-:W-:Y:S02]  /*7f20*/  CS2R R6, SRZ ;  /* 0x0000000000067805 */ /* 0x000fe4000001ff00 */
[----:B------:R-:W-:-:S06]  /*7f30*/  PRMT R4, R4, 0x7710, RZ ;  /* 0x0000771004047816 */ /* 0x000fcc00000000ff */
[----:B------:R-:W0:Y:S02]  /*7f40*/  I2F.F64.S16 R4, R4 ;  /* 0x0000000400047312 */ /* 0x000e240000101c00 */
[----:B0-----:R-:W-:Y:S01]  /*7f50*/  STG.E.128 desc[UR36][R2.64], R4 ;  /* 0x0000000402007986 */ /* 0x001fe2000c101d24 */
[----:B------:R-:W-:Y:S05]  /*7f60*/  EXIT ;  /* 0x000000000000794d */ /* 0x000fea0003800000 */
.L_x_19362:
[----:B------:R-:W-:-:S13]  /*7f70*/  ISETP.NE.AND P0, PT, R0, 0xf, PT ;  /* 0x0000000f0000780c */ /* 0x000fda0003f05270 */
[----:B------:R-:W-:Y:S05]  /*7f80*/  @!P0 BRA `(.L_x_19364) ;  /* 0x0000000000e88947 */ /* 0x000fea0003800000 */
[----:B------:R-:W-:-:S13]  /*7f90*/  ISETP.NE.AND P0, PT, R0, 0x17, PT ;  /* 0x000000170000780c */ /* 0x000fda0003f05270 */
[----:B------:R-:W-:Y:S05]  /*7fa0*/  @!P0 BRA `(.L_x_19365) ;  /* 0x0000000000908947 */ /* 0x000fea0003800000 */
[----:B------:R-:W-:-:S13]  /*7fb0*/  ISETP.NE.AND P0, PT, R0, 0x18, PT ;  /* 0x000000180000780c */ /* 0x000fda0003f05270 */
[----:B------:R-:W-:Y:S05]  /*7fc0*/  @!P0 BRA `(.L_x_19366) ;  /* 0x0000000000448947 */ /* 0x000fea0003800000 */
.L_x_19343:
        /* <DEDUP_REMOVED lines=16> */
.L_x_19367:
[----:B------:R-:W-:Y:S05]  /*80d0*/  EXIT ;  /* 0x000000000000794d */ /* 0x000fea0003800000 */
.L_x_19366:
        /* <DEDUP_REMOVED lines=13> */
.L_x_19369:
[----:B------:R-:W-:Y:S05]  /*81b0*/  BSYNC.RECONVERGENT B0 ;  /* 0x0000000000007941 */ /* 0x000fea0003800200 */
.L_x_19368:
[----:B------:R-:W-:-:S05]  /*81c0*/  LOP3.LUT R5, R0, 0x80, R5, 0xf8, !PT ;  /* 0x0000008000057812 */ /* 0x000fca00078ef805 */
[----:B------:R-:W-:Y:S01]  /*81d0*/  STG.E.U8 desc[UR36][R2.64], R5 ;  /* 0x0000000502007986 */ /* 0x000fe2000c101124 */
[----:B------:R-:W-:Y:S05]  /*81e0*/  EXIT ;  /* 0x000000000000794d */ /* 0x000fea0003800000 */
.L_x_19365:
        /* <DEDUP_REMOVED lines=12> */
.L_x_19371:
[----:B------:R-:W-:Y:S01]  /*82b0*/  IMAD.MOV.U32 R0, RZ, RZ, 0x7f ;  /* 0x0000007fff007424 */ /* 0x000fe200078e00ff */
[----:B------:R-:W-:-:S04]  /*82c0*/  ISETP.GT.U32.AND P0, PT, R4, 0x7f800000, PT ;  /* 0x7f8000000400780c */ /* 0x000fc80003f04070 */
[----:B------:R-:W-:-:S09]  /*82d0*/  SEL R0, R0, 0x7c, P0 ;  /* 0x0000007c00007807 */ /* 0x000fd20000000000 */
.L_x_19372:
[----:B------:R-:W-:Y:S05]  /*82e0*/  BSYNC.RECONVERGENT B0 ;  /* 0x0000000000007941 */ /* 0x000fea0003800200 */
.L_x_19370:
[----:B------:R-:W-:-:S04]  /*82f0*/  SHF.R.U32.HI R5, RZ, 0x18, R5 ;  /* 0x00000018ff057819 */ /* 0x000fc80000011605 */
[----:B------:R-:W-:-:S05]  /*8300*/  LOP3.LUT R5, R0, 0x80, R5, 0xf8, !PT ;  /* 0x0000008000057812 */ /* 0x000fca00078ef805 */
[----:B------:R-:W-:Y:S01]  /*8310*/  STG.E.U8 desc[UR36][R2.64], R5 ;  /* 0x0000000502007986 */ /* 0x000fe2000c101124 */
[----:B------:R-:W-:Y:S05]  /*8320*/  EXIT ;  /* 0x000000000000794d */ /* 0x000fea0003800000 */
.L_x_19364:
[----:B------:R-:W0:Y:S02]  /*8330*/  I2F.S8 R0, R18 ;  /* 0x0000001200007306 */ /* 0x000e240000001400 */
[----:B0-----:R-:W-:-:S05]  /*8340*/  F2FP.BF16.F32.PACK_AB R0, RZ, R0 ;  /* 0x00000000ff00723e */ /* 0x001fca00000010ff */
[----:B------:R-:W-:Y:S01]  /*8350*/  STG.E.U16 desc[UR36][R2.64], R0 ;  /* 0x0000000002007986 */ /* 0x000fe2000c101524 */
[----:B------:R-:W-:Y:S05]  /*8360*/  EXIT ;  /* 0x000000000000794d */ /* 0x000fea0003800000 */
.L_x_19373:
        /* <DEDUP_REMOVED lines=9> */
.L_x_60899:


//--------------------- .text._ZN2at6native18elementwise_kernelILi128ELi4EZNS0_22gpu_kernel_impl_nocastIZNS0_50_GLOBAL__N__2680c7bb_12_PowKernel_cu_7dd49032_317029pow_tensor_scalar_kernel_implIaaEEvRNS_18TensorIteratorBaseET0_EUlaE2_EEvS6_RKT_EUliE_EEviT1_ --------------------------
	.section	.text._ZN2at6native18elementwise_kernelILi128ELi4EZNS0_22gpu_kernel_impl_nocastIZNS0_50_GLOBAL__N__2680c7bb_12_PowKernel_cu_7dd49032_317029pow_tensor_scalar_kernel_implIaaEEvRNS_18TensorIteratorBaseET0_EUlaE2_EEvS6_RKT_EUliE_EEviT1_,"ax",@progbits
	.align	128
        .global         _ZN2at6native18elementwise_kernelILi128ELi4EZNS0_22gpu_kernel_impl_nocastIZNS0_50_GLOBAL__N__2680c7bb_12_PowKernel_cu_7dd49032_317029pow_tensor_scalar_kernel_implIaaEEvRNS_18TensorIteratorBaseET0_EUlaE2_EEvS6_RKT_EUliE_EEviT1_
        .type           _ZN2at6native18elementwise_kernelILi128ELi4EZNS0_22gpu_kernel_impl_nocastIZNS0_50_GLOBAL__N__2680c7bb_12_PowKernel_cu_7dd49032_317029pow_tensor_scalar_kernel_implIaaEEvRNS_18TensorIteratorBaseET0_EUlaE2_EEvS6_RKT_EUliE_EEviT1_,@function
        .size           _ZN2at6native18elementwise_kernelILi128ELi4EZNS0_22gpu_kernel_impl_nocastIZNS0_50_GLOBAL__N__2680c7bb_12_PowKernel_cu_7dd49032_317029pow_tensor_scalar_kernel_implIaaEEvRNS_18TensorIteratorBaseET0_EUlaE2_EEvS6_RKT_EUliE_EEviT1_,(.L_x_60900 - _ZN2at6native18elementwise_kernelILi128ELi4EZNS0_22gpu_kernel_impl_nocastIZNS0_50_GLOBAL__N__2680c7bb_12_PowKernel_cu_7dd49032_317029pow_tensor_scalar_kernel_implIaaEEvRNS_18TensorIteratorBaseET0_EUlaE2_EEvS6_RKT_EUliE_EEviT1_)
        .other          _ZN2at6native18elementwise_kernelILi128ELi4EZNS0_22gpu_kernel_impl_nocastIZNS0_50_GLOBAL__N__2680c7bb_12_PowKernel_cu_7dd49032_317029pow_tensor_scalar_kernel_implIaaEEvRNS_18TensorIteratorBaseET0_EUlaE2_EEvS6_RKT_EUliE_EEviT1_,@"STO_CUDA_ENTRY STV_DEFAULT"
_ZN2at6native18elementwise_kernelILi128ELi4EZNS0_22gpu_kernel_impl_nocastIZNS0_50_GLOBAL__N__2680c7bb_12_PowKernel_cu_7dd49032_317029pow_tensor_scalar_kernel_implIaaEEvRNS_18TensorIteratorBaseET0_EUlaE2_EEvS6_RKT_EUliE_EEviT1_:
.text._ZN2at6native18elementwise_kernelILi128ELi4EZNS0_22gpu_kernel_impl_nocastIZNS0_50_GLOBAL__N__2680c7bb_12_PowKernel_cu_7dd49032_317029pow_tensor_scalar_kernel_implIaaEEvRNS_18TensorIteratorBaseET0_EUlaE2_EEvS6_RKT_EUliE_EEviT1_:
[----:B------:R-:W-:Y:S08]  /*0000*/  LDC R1, c[0x0][0x37c] ;  /* 0x0000df00ff017b82 */ /* 0x000ff00000000800 */
[----:B------:R-:W0:Y:S01]  /*0010*/  LDC R0, c[0x0][0x388] ;  /* 0x0000e200ff007b82 */ /* 0x000e220000000800 */
[----:B------:R-:W1:Y:S01]  /*0020*/  S2R R3, SR_TID.X ;  /* 0x0000000000037919 */ /* 0x000e620000002100 */
[----:B------:R-:W2:Y:S01]  /*0030*/  LDCU.U8 UR4, c[0x0][0x590] ;  /* 0x0000b200ff0477ac */ /* 0x000ea20008000000 */
[----:B------:R-:W-:Y:S01]  /*0040*/  UMOV UR7, 0xffff ;  /* 0x0000ffff00077882 */ /* 0x000fe20000000000 */
[----:B------:R-:W3:Y:S04]  /*0050*/  LDCU.64 UR8, c[0x0][0x358] ;  /* 0x00006b00ff0877ac */ /* 0x000ee80008000a00 */
[----:B------:R-:W4:Y:S01]  /*0060*/  S2UR UR5, SR_CTAID.X ;  /* 0x00000000000579c3 */ /* 0x000f220000002500 */
[----:B--2---:R-:W-:-:S02]  /*0070*/  UPRMT UR6, UR4, 0x8880, URZ ;  /* 0x0000888004067896 */ /* 0x004fc400080000ff */
[----:B------:R-:W-:Y:S01]  /*0080*/  ULOP3.LUT UR4, UR4, 0x1, URZ, 0xc0, !UPT ;  /* 0x0000000104047892 */ /* 0x000fe2000f8ec0ff */
[----:B0-----:R-:W-:Y:S01]  /*0090*/  ISETP.NE.AND P0, PT, R0, RZ, PT ;  /* 0x000000ff0000720c */ /* 0x001fe20003f05270 */
[----:B------:R-:W-:Y:S02]  /*00a0*/  UPRMT UR6, UR6, 0x7710, URZ ;  /* 0x0000771006067896 */ /* 0x000fe400080000ff */
[----:B------:R-:W-:-:S04]  /*00b0*/  UISETP.NE.U32.AND UP0, UPT, UR4, 0x1, UPT ;  /* 0x000000010400788c */ /* 0x000fc8000bf05070 */
[----:B------:R-:W-:Y:S01]  /*00c0*/  USEL UR4, UR7, 0x1, !UP0 ;  /* 0x0000000107047887 */ /* 0x000fe2000c000000 */
[----:B------:R-:W-:Y:S01]  /*00d0*/  MOV R2, UR6 ;  /* 0x0000000600027c02 */ /* 0x000fe20008000f00 */
[----:B----4-:R-:W-:-:S06]  /*00e0*/  USHF.L.U32 UR5, UR5, 0x9, URZ ;  /* 0x0000000905057899 */ /* 0x010fcc00080006ff */
[----:B-1----:R-:W-:Y:S01]  /*00f0*/  LOP3.LUT R3, R3, UR5, RZ, 0xfc, !PT ;  /* 0x0000000503037c12 */ /* 0x002fe2000f8efcff */
[----:B---3--:R-:W-:Y:S06]  /*0100*/  @P0 BRA `(.L_x_19374) ;  /* 0x0000000800940947 */ /* 0x008fec0003800000 */
[----:B------:R-:W-:-:S04]  /*0110*/  PRMT R0, R2, 0x9910, RZ ;  /* 0x0000991002007816 */ /* 0x000fc800000000ff */
[----:B------:R-:W-:-:S13]  /*0120*/  ISETP.GT.AND P0, PT, R0, -0x1, PT ;  /* 0xffffffff0000780c */ /* 0x000fda0003f04270 */
[----:B------:R-:W-:Y:S05]  /*0130*/  @P0 BRA `(.L_x_19375) ;  /* 0x0000000000f00947 */ /* 0x000fea0003800000 */
[----:B------:R-:W0:Y:S01]  /*0140*/  LDCU UR5, c[0x0][0x380] ;  /* 0x00007000ff0577ac */ /* 0x000e220008000800 */
[----:B------:R-:W-:Y:S04]  /*0150*/  BSSY.RECONVERGENT B0, `(.L_x_19376) ;  /* 0x000002c000007945 */ /* 0x000fe80003800200 */
[----:B------:R-:W-:Y:S01]  /*0160*/  BSSY.RELIABLE B1, `(.L_x_19377) ;  /* 0x000001f000017945 */ /* 0x000fe20003800100 */
[----:B0-----:R-:W-:-:S13]  /*0170*/  ISETP.GE.AND P0, PT, R3, UR5, PT ;  /* 0x0000000503007c0c */ /* 0x001fda000bf06270 */
[----:B------:R-:W-:Y:S05]  /*0180*/  @P0 BRA `(.L_x_19378) ;  /* 0x0000000000640947 */ /* 0x000fea0003800000 */
[----:B------:R-:W0:Y:S02]  /*0190*/  LDC.64 R4, c[0x0][0x588] ;  /* 0x00016200ff047b82 */ /* 0x000e240000000a00 */
[----:B0-----:R-:W2:Y:S06]  /*01a0*/  LDG.E.U8 R4, desc[UR8][R4.64] ;  /* 0x0000000804047981 */ /* 0x001eac000c1e1100 */
[----:B------:R-:W0:Y:S01]  /*01b0*/  LDC.64 R6, c[0x0][0x580] ;  /* 0x00016000ff067b82 */ /* 0x000e220000000a00 */
[----:B------:R-:W-:Y:S01]  /*01c0*/  HFMA2 R0, -RZ, RZ, 0, 5.9604644775390625e-08 ;  /* 0x00000001ff007431 */ /* 0x000fe200000001ff */
[----:B--2---:R-:W-:-:S13]  /*01d0*/  ISETP.NE.AND P0, PT, R4, 0x1, PT ;  /* 0x000000010400780c */ /* 0x004fda0003f05270 */
[----:B0-----:R-:W-:Y:S05]  /*01e0*/  @!P0 BRA `(.L_x_19379) ;  /* 0x00000000000c8947 */ /* 0x001fea0003800000 */
[----:B------:R-:W-:Y:S02]  /*01f0*/  ISETP.NE.AND P0, PT, R4, 0xff, PT ;  /* 0x000000ff0400780c */ /* 0x000fe40003f05270 */
[----:B------:R-:W-:-:S11]  /*0200*/  MOV R0, UR4 ;  /* 0x0000000400007c02 */ /* 0x000fd60008000f00 */
[----:B------:R-:W-:-:S07]  /*0210*/  @P0 PRMT R0, RZ, 0x7610, R0 ;  /* 0x00007610ff000816 */ /* 0x000fce0000000000 */
.L_x_19379:
[----:B------:R-:W-:Y:S01]  /*0220*/  VIADD R3, R3, 0x80 ;  /* 0x0000008003037836 */ /* 0x000fe20000000000 */
[----:B------:R0:W-:Y:S04]  /*0230*/  STG.E.U8 desc[UR8][R6.64], R0 ;  /* 0x0000000006007986 */ /* 0x0001e8000c101108 */
[----:B------:R-:W-:-:S13]  /*0240*/  ISETP.GE.AND P0, PT, R3, UR5, PT ;  /* 0x0000000503007c0c */ /* 0x000fda000bf06270 */
[----:B------:R-:W-:Y:S05]  /*0250*/  @P0 BREAK.RELIABLE B1 ;  /* 0x0000000000010942 */ /* 0x000fea0003800100 */
[----:B0-----:R-:W-:Y:S05]  /*0260*/  @P0 BRA `(.L_x_19380) ;  /* 0x0000000000680947 */ /* 0x001fea0003800000 */
        /* <DEDUP_REMOVED lines=9> */
.L_x_19381:
[----:B------:R0:W-:Y:S01]  /*0300*/  STG.E.U8 desc[UR8][R6.64], R0 ;  /* 0x0000000006007986 */ /* 0x0001e2000c101108 */
[----:B------:R-:W-:-:S07]  /*0310*/  IADD3 R3, PT, PT, R3, 0x80, RZ ;  /* 0x0000008003037810 */ /* 0x000fce0007ffe0ff */
.L_x_19378:
[----:B------:R-:W-:-:S13]  /*0320*/  ISETP.GE.AND P0, PT, R3, UR5, PT ;  /* 0x0000000503007c0c */ /* 0x000fda000bf06270 */
[----:B------:R-:W-:Y:S05]  /*0330*/  @P0 BREAK.RELIABLE B1 ;  /* 0x0000000000010942 */ /* 0x000fea0003800100 */
[----:B------:R-:W-:Y:S05]  /*0340*/  @P0 BRA `(.L_x_19380) ;  /* 0x0000000000300947 */ /* 0x000fea0003800000 */
[----:B------:R-:W-:Y:S05]  /*0350*/  BSYNC.RELIABLE B1 ;  /* 0x0000000000017941 */ /* 0x000fea0003800100 */
.L_x_19377:
[----:B------:R-:W1:Y:S02]  /*0360*/  LDC.64 R4, c[0x0][0x588] ;  /* 0x00016200ff047b82 */ /* 0x000e640000000a00 */
[----:B-1----:R-:W2:Y:S06]  /*0370*/  LDG.E.U8 R4, desc[UR8][R4.64] ;  /* 0x0000000804047981 */ /* 0x002eac000c1e1100 */
[----:B0-----:R-:W0:Y:S01]  /*0380*/  LDC.64 R6, c[0x0][0x580] ;  /* 0x00016000ff067b82 */ /* 0x001e220000000a00 */
[----:B------:R-:W-:Y:S01]  /*0390*/  IMAD.MOV.U32 R0, RZ, RZ, 0x1 ;  /* 0x00000001ff007424 */ /* 0x000fe200078e00ff */
[----:B--2---:R-:W-:-:S13]  /*03a0*/  ISETP.NE.AND P0, PT, R4, 0x1, PT ;  /* 0x000000010400780c */ /* 0x004fda0003f05270 */
[----:B0-----:R-:W-:Y:S05]  /*03b0*/  @!P0 BRA `(.L_x_19382) ;  /* 0x00000000000c8947 */ /* 0x001fea0003800000 */
[----:B------:R-:W-:Y:S02]  /*03c0*/  ISETP.NE.AND P0, PT, R4, 0xff, PT ;  /* 0x000000ff0400780c */ /* 0x000fe40003f05270 */
[----:B------:R-:W-:-:S11]  /*03d0*/  MOV R0, UR4 ;  /* 0x0000000400007c02 */ /* 0x000fd60008000f00 */
[----:B------:R-:W-:-:S07]  /*03e0*/  @P0 PRMT R0, RZ, 0x7610, R0 ;  /* 0x00007610ff000816 */ /* 0x000fce0000000000 */
.L_x_19382:
[----:B------:R1:W-:Y:S01]  /*03f0*/  STG.E.U8 desc[UR8][R6.64], R0 ;  /* 0x0000000006007986 */ /* 0x0003e2000c101108 */
[----:B------:R-:W-:-:S07]  /*0400*/  IADD3 R3, PT, PT, R3, 0x80, RZ ;  /* 0x0000008003037810 */ /* 0x000fce0007ffe0ff */
.L_x_19380:
[----:B------:R-:W-:Y:S05]  /*0410*/  BSYNC.RECONVERGENT B0 ;  /* 0x0000000000007941 */ /* 0x000fea0003800200 */
.L_x_19376:
[----:B------:R-:W-:Y:S05]  /*0420*/  WARPSYNC.ALL ;  /* 0x0000000000007948 */ /* 0x000fea0003800000 */
[----:B------:R-:W-:-:S13]  /*0430*/  ISETP.GE.AND P0, PT, R3, UR5, PT ;  /* 0x0000000503007c0c */ /* 0x000fda000bf06270 */
[----:B------:R-:W-:Y:S05]  /*0440*/  @P0 EXIT ;  /* 0x000000000000094d */ /* 0x000fea0003800000 */
[----:B------:R-:W2:Y:S02]  /*0450*/  LDC.64 R2, c[0x0][0x588] ;  /* 0x00016200ff027b82 */ /* 0x000ea40000000a00 */
[----:B--2---:R-:W2:Y:S06]  /*0460*/  LDG.E.U8 R2, desc[UR8][R2.64] ;  /* 0x0000000802027981 */ /* 0x004eac000c1e1100 */
[----:B------:R-:W3:Y:S01]  /*0470*/  LDC.64 R4, c[0x0][0x580] ;  /* 0x00016000ff047b82 */ /* 0x000ee20000000a00 */
[----:B01----:R-:W-:Y:S01]  /*0480*/  HFMA2 R0, -RZ, RZ, 0, 5.9604644775390625e-08 ;  /* 0x00000001ff007431 */ /* 0x003fe200000001ff */
[----:B--2---:R-:W-:-:S13]  /*0490*/  ISETP.NE.AND P0, PT, R2, 0x1, PT ;  /* 0x000000010200780c */ /* 0x004fda0003f05270 */
[----:B---3--:R-:W-:Y:S05]  /*04a0*/  @!P0 BRA `(.L_x_19383) ;  /* 0x00000000000c8947 */ /* 0x008fea0003800000 */
[----:B------:R-:W-:Y:S01]  /*04b0*/  ISETP.NE.AND P0, PT, R2, 0xff, PT ;  /* 0x000000ff0200780c */ /* 0x000fe20003f05270 */
[----:B------:R-:W-:-:S12]  /*04c0*/  IMAD.U32 R0, RZ, RZ, UR4 ;  /* 0x00000004ff007e24 */ /* 0x000fd8000f8e00ff */
[----:B------:R-:W-:-:S07]  /*04d0*/  @P0 PRMT R0, RZ, 0x7610, R0 ;  /* 0x00007610ff000816 */ /* 0x000fce0000000000 */
.L_x_19383:
[----:B------:R-:W-:Y:S01]  /*04e0*/  STG.E.U8 desc[UR8][R4.64], R0 ;  /* 0x0000000004007986 */ /* 0x000fe2000c101108 */
[----:B------:R-:W-:Y:S05]  /*04f0*/  EXIT ;  /* 0x000000000000794d */ /* 0x000fea0003800000 */
.L_x_19375:
[----:B------:R-:W-:-:S13]  /*0500*/  ISETP.NE.AND P0, PT, R0, RZ, PT ;  /* 0x000000ff0000720c */ /* 0x000fda0003f05270 */
[----:B------:R-:W-:Y:S05]  /*0510*/  @P0 BRA `(.L_x_19384) ;  /* 0x00000000001c0947 */ /* 0x000fea0003800000 */
[----:B------:R-:W0:Y:S02]  /*0520*/  LDCU UR4, c[0x0][0x380] ;  /* 0x00007000ff0477ac */ /* 0x000e240008000800 */
[----:B0-----:R-:W-:-:S13]  /*0530*/  ISETP.GE.AND P0, PT, R3, UR4, PT ;  /* 0x0000000403007c0c */ /* 0x001fda000bf06270 */
[----:B------:R-:W-:Y:S05]  /*0540*/  @P0 EXIT ;  /* 0x000000000000094d */ /* 0x000fea0003800000 */
[----:B------:R-:W0:Y:S01]  /*0550*/  LDC.64 R2, c[0x0][0x580] ;  /* 0x00016000ff027b82 */ /* 0x000e220000000a00 */
[----:B------:R-:W-:-:S05]  /*0560*/  HFMA2 R0, -RZ, RZ, 0, 5.9604644775390625e-08 ;  /* 0x00000001ff007431 */ /* 0x000fca00000001ff */
[----:B0-----:R-:W-:Y:S01]  /*0570*/  STG.E.U8 desc[UR8][R2.64], R0 ;  /* 0x0000000002007986 */ /* 0x001fe2000c101108 */
[----:B------:R-:W-:Y:S05]  /*0580*/  EXIT ;  /* 0x000000000000794d */ /* 0x000fea0003800000 */
.L_x_19384:
[----:B------:R-:W0:Y:S01]  /*0590*/  LDCU UR4, c[0x0][0x380] ;  /* 0x00007000ff0477ac */ /* 0x000e220008000800 */
[----:B------:R-:W-:Y:S04]  /*05a0*/  BSSY.RECONVERGENT B0, `(.L_x_19385) ;  /* 0x0000046000007945 */ /* 0x000fe80003800200 */
[----:B------:R-:W-:Y:S01]  /*05b0*/  BSSY.RELIABLE B1, `(.L_x_19386) ;  /* 0x000002f000017945 */ /* 0x000fe20003800100 */
[----:B0-----:R-:W-:-:S13]  /*05c0*/  ISETP.GE.AND P0, PT, R3, UR4, PT ;  /* 0x0000000403007c0c */ /* 0x001fda000bf06270 */
[----:B------:R-:W-:Y:S05]  /*05d0*/  @P0 BRA `(.L_x_19387) ;  /* 0x0000000000a40947 */ /* 0x000fea0003800000 */
[----:B------:R-:W0:Y:S02]  /*05e0*/  LDC.64 R4, c[0x0][0x588] ;  /* 0x00016200ff047b82 */ /* 0x000e240000000a00 */
[----:B0-----:R0:W5:Y:S01]  /*05f0*/  LDG.E.U8 R4, desc[UR8][R4.64] ;  /* 0x0000000804047981 */ /* 0x001162000c1e1100 */
[----:B------:R-:W-:Y:S01]  /*0600*/  HFMA2 R7, -RZ, RZ, 0, 5.9604644775390625e-08 ;  /* 0x00000001ff077431 */ /* 0x000fe200000001ff */
[----:B------:R-:W-:-:S07]  /*0610*/  PRMT R0, R2, 0x7610, R0 ;  /* 0x0000761002007816 */ /* 0x000fce0000000000 */
.L_x_19388:
        /* <DEDUP_REMOVED lines=13> */
[----:B------:R-:W-:-:S04]  /*06f0*/  IADD3 R3, PT, PT, R3, 0x80, RZ ;  /* 0x0000008003037810 */ /* 0x000fc80007ffe0ff */
[----:B------:R-:W-:-:S13]  /*0700*/  ISETP.GE.AND P0, PT, R3, UR4, PT ;  /* 0x0000000403007c0c */ /* 0x000fda000bf06270 */
[----:B------:R-:W-:Y:S05]  /*0710*/  @P0 BREAK.RELIABLE B1 ;  /* 0x0000000000010942 */ /* 0x000fea0003800100 */
[----:B0-----:R0:W-:Y:S01]  /*0720*/  STG.E.U8 desc[UR8][R4.64], R7 ;  /* 0x0000000704007986 */ /* 0x0011e2000c101108 */
[----:B------:R-:W-:Y:S05]  /*0730*/  @P0 BRA `(.L_x_19389) ;  /* 0x0000000000b00947 */ /* 0x000fea0003800000 */
[----:B0-----:R-:W0:Y:S02]  /*0740*/  LDC.64 R4, c[0x0][0x588] ;  /* 0x00016200ff047b82 */ /* 0x001e240000000a00 */
[----:B0-----:R0:W5:Y:S01]  /*0750*/  LDG.E.U8 R4, desc[UR8][R4.64] ;  /* 0x0000000804047981 */ /* 0x001162000c1e1100 */
[----:B------:R-:W-:Y:S01]  /*0760*/  IMAD.MOV.U32 R7, RZ, RZ, 0x1 ;  /* 0x00000001ff077424 */ /* 0x000fe200078e00ff */
[----:B------:R-:W-:-:S07]  /*0770*/  PRMT R0, R2, 0x7610, R0 ;  /* 0x0000761002007816 */ /* 0x000fce0000000000 */
.L_x_19390:
        /* <DEDUP_REMOVED lines=14> */
[----:B0-----:R0:W-:Y:S06]  /*0860*/  STG.E.U8 desc[UR8][R4.64], R7 ;  /* 0x0000000704007986 */ /* 0x0011ec000c101108 */
.L_x_19387:
[----:B------:R-:W-:-:S13]  /*0870*/  ISETP.GE.AND P0, PT, R3, UR4, PT ;  /* 0x0000000403007c0c */ /* 0x000fda000bf06270 */
[----:B------:R-:W-:Y:S05]  /*0880*/  @P0 BREAK.RELIABLE B1 ;  /* 0x0000000000010942 */ /* 0x000fea0003800100 */
[----:B------:R-:W-:Y:S05]  /*0890*/  @P0 BRA `(.L_x_19389) ;  /* 0x0000000000580947 */ /* 0x000fea0003800000 */
[----:B------:R-:W-:Y:S05]  /*08a0*/  BSYNC.RELIABLE B1 ;  /* 0x0000000000017941 */ /* 0x000fea0003800100 */
.L_x_19386:
[----:B0-----:R-:W0:Y:S02]  /*08b0*/  LDC.64 R4, c[0x0][0x588] ;  /* 0x00016200ff047b82 */ /* 0x001e240000000a00 */
[----:B0-----:R0:W5:Y:S01]  /*08c0*/  LDG.E.U8 R4, desc[UR8][R4.64] ;  /* 0x0000000804047981 */ /* 0x001162000c1e1100 */
[----:B------:R-:W-:Y:S01]  /*08d0*/  HFMA2 R7, -RZ, RZ, 0, 5.9604644775390625e-08 ;  /* 0x00000001ff077431 */ /* 0x000fe200000001ff */
[----:B------:R-:W-:Y:S01]  /*08e0*/  BSSY.RECONVERGENT B2, `(.L_x_19391) ;  /* 0x000000e000027945 */ /* 0x000fe20003800200 */
[----:B------:R-:W-:-:S07]  /*08f0*/  PRMT R0, R2, 0x7610, R0 ;  /* 0x0000761002007816 */ /* 0x000fce0000000000 */
.L_x_19392:
        /* <DEDUP_REMOVED lines=13> */
.L_x_19391:
[----:B------:R-:W0:Y:S01]  /*09d0*/  LDC.64 R4, c[0x0][0x580] ;  /* 0x00016000ff047b82 */ /* 0x000e220000000a00 */
[----:B------:R-:W-:Y:S01]  /*09e0*/  IADD3 R3, PT, PT, R3, 0x80, RZ ;  /* 0x0000008003037810 */ /* 0x000fe20007ffe0ff */
[----:B0-----:R1:W-:Y:S06]  /*09f0*/  STG.E.U8 desc[UR8][R4.64], R7 ;  /* 0x0000000704007986 */ /* 0x0013ec000c101108 */
.L_x_19389:
[----:B------:R-:W-:Y:S05]  /*0a00*/  BSYNC.RECONVERGENT B0 ;  /* 0x0000000000007941 */ /* 0x000fea0003800200 */
.L_x_19385:
[----:B------:R-:W-:Y:S05]  /*0a10*/  WARPSYNC.ALL ;  /* 0x0000000000007948 */ /* 0x000fea0003800000 */
[----:B------:R-:W-:-:S13]  /*0a20*/  ISETP.GE.AND P0, PT, R3, UR4, PT ;  /* 0x0000000403007c0c */ /* 0x000fda000bf06270 */
[----:B------:R-:W-:Y:S05]  /*0a30*/  @P0 EXIT ;  /* 0x000000000000094d */ /* 0x000fea0003800000 */
[----:B01----:R-:W0:Y:S02]  /*0a40*/  LDC.64 R4, c[0x0][0x588] ;  /* 0x00016200ff047b82 */ /* 0x003e240000000a00 */
[----:B0-----:R0:W5:Y:S01]  /*0a50*/  LDG.E.U8 R4, desc[UR8][R4.64] ;  /* 0x0000000804047981 */ /* 0x001162000c1e1100 */
[----:B------:R-:W-:-:S07]  /*0a60*/  IMAD.MOV.U32 R7, RZ, RZ, 0x1 ;  /* 0x00000001ff077424 */ /* 0x000fce00078e00ff */
.L_x_19393:
        /* <DEDUP_REMOVED lines=13> */
[----:B-1----:R-:W-:Y:S01]  /*0b40*/  STG.E.U8 desc[UR8][R2.64], R7 ;  /* 0x0000000702007986 */ /* 0x002fe2000c101108 */
[----:B------:R-:W-:Y:S05]  /*0b50*/  EXIT ;  /* 0x000000000000794d */ /* 0x000fea0003800000 */
.L_x_19374:
[----:B------:R-:W-:Y:S02]  /*0b60*/  PRMT R4, R2, 0x9910, RZ ;  /* 0x0000991002047816 */ /* 0x000fe400000000ff */
[----:B------:R-:W-:Y:S02]  /*0b70*/  IADD3 R0, PT, PT, R0, -0x1, RZ ;  /* 0xffffffff00007810 */ /* 0x000fe40007ffe0ff */
[----:B------:R-:W-:-:S13]  /*0b80*/  ISETP.GT.AND P0, PT, R4, -0x1, PT ;  /* 0xffffffff0400780c */ /* 0x000fda0003f04270 */
[----:B------:R-:W-:Y:S05]  /*0b90*/  @P0 BRA `(.L_x_19394) ;  /* 0x0000005000000947 */ /* 0x000fea0003800000 */
        /* <DEDUP_REMOVED lines=305> */
.L_x_19398:
[----:B------:R-:W0:Y:S02]  /*1eb0*/  LDCU.64 UR6, c[0x0][0x588] ;  /* 0x0000b100ff0677ac */ /* 0x000e240008000a00 */
[----:B0-----:R-:W-:-:S04]  /*1ec0*/  IADD3 R6, P0, PT, R4, UR6, RZ ;  /* 0x0000000604067c10 */ /* 0x001fc8000ff1e0ff */
[----:B------:R-:W-:-:S05]  /*1ed0*/  IADD3.X R7, PT, PT, RZ, UR7, RZ, P0, !PT ;  /* 0x00000007ff077c10 */ /* 0x000fca00087fe4ff */
[----:B------:R0:W2:Y:S01]  /*1ee0*/  LDG.E.U8 R6, desc[UR8][R6.64] ;  /* 0x0000000806067981 */ /* 0x0000a2000c1e1100 */
[----:B------:R-:W-:Y:S01]  /*1ef0*/  MOV R4, 0x1 ;  /* 0x0000000100047802 */ /* 0x000fe20000000f00 */
[----:B------:R-:W-:Y:S03]  /*1f00*/  BSSY.RECONVERGENT B2, `(.L_x_19399) ;  /* 0x0000007000027945 */ /* 0x000fe60003800200 */
[----:B0-----:R-:W-:Y:S02]  /*1f10*/  PRMT R7, R4, 0x7610, R7 ;  /* 0x0000761004077816 */ /* 0x001fe40000000007 */
[----:B--2---:R-:W-:-:S13]  /*1f20*/  ISETP.NE.AND P0, PT, R6, 0x1, PT ;  /* 0x000000010600780c */ /* 0x004fda0003f05270 */
[----:B------:R-:W-:Y:S05]  /*1f30*/  @!P0 BRA `(.L_x_19400) ;  /* 0x00000000000c8947 */ /* 0x000fea0003800000 */
[----:B------:R-:W-:Y:S01]  /*1f40*/  ISETP.NE.AND P0, PT, R6, 0xff, PT ;  /* 0x000000ff0600780c */ /* 0x000fe20003f05270 */
[----:B------:R-:W-:-:S12]  /*1f50*/  IMAD.U32 R7, RZ, RZ, UR4 ;  /* 0x00000004ff077e24 */ /* 0x000fd8000f8e00ff */
[----:B------:R-:W-:-:S07]  /*1f60*/  @P0 PRMT R7, RZ, 0x7610, R7 ;  /* 0x00007610ff070816 */ /* 0x000fce0000000007 */
.L_x_19400:
[----:B------:R-:W-:Y:S05]  /*1f70*/  BSYNC.RECONVERGENT B2 ;  /* 0x0000000000027941 */ /* 0x000fea0003800200 */
.L_x_19399:
[----:B------:R-:W0:Y:S01]  /*1f80*/  LDCU.64 UR6, c[0x0][0x580] ;  /* 0x0000b000ff0677ac */ /* 0x000e220008000a00 */
[----:B------:R-:W-:Y:S02]  /*1f90*/  IADD3 R3, PT, PT, R3, 0x80, RZ ;  /* 0x0000008003037810 */ /* 0x000fe40007ffe0ff */
[----:B0-----:R-:W-:-:S04]  /*1fa0*/  IADD3 R4, P0, PT, R5, UR6, RZ ;  /* 0x0000000605047c10 */ /* 0x001fc8000ff1e0ff */
[----:B------:R-:W-:Y:S02]  /*1fb0*/  IADD3.X R5, PT, PT, RZ, UR7, RZ, P0, !PT ;  /* 0x00000007ff057c10 */ /* 0x000fe400087fe4ff */
[----:B------:R-:W-:-:S03]  /*1fc0*/  ISETP.GE.AND P0, PT, R3, UR5, PT ;  /* 0x0000000503007c0c */ /* 0x000fc6000bf06270 */
[----:B------:R0:W-:Y:S10]  /*1fd0*/  STG.E.U8 desc[UR8][R4.64], R7 ;  /* 0x0000000704007986 */ /* 0x0001f4000c101108 */
        /* <DEDUP_REMOVED lines=300> */
.L_x_19402:
        /* <DEDUP_REMOVED lines=12> */
.L_x_19404:
[----:B------:R-:W-:Y:S05]  /*3360*/  BSYNC.RECONVERGENT B2 ;  /* 0x0000000000027941 */ /* 0x000fea0003800200 */
.L_x_19403:
[----:B------:R-:W0:Y:S01]  /*3370*/  LDCU.64 UR6, c[0x0][0x580] ;  /* 0x0000b000ff0677ac */ /* 0x000e220008000a00 */
[----:B------:R-:W-:Y:S02]  /*3380*/  IADD3 R3, PT, PT, R3, 0x80, RZ ;  /* 0x0000008003037810 */ /* 0x000fe40007ffe0ff */
[----:B0-----:R-:W-:-:S04]  /*3390*/  IADD3 R4, P0, PT, R5, UR6, RZ ;  /* 0x0000000605047c10 */ /* 0x001fc8000ff1e0ff */
[----:B------:R-:W-:-:S05]  /*33a0*/  IADD3.X R5, PT, PT, RZ, UR7, RZ, P0, !PT ;  /* 0x00000007ff057c10 */ /* 0x000fca00087fe4ff */
[----:B------:R0:W-:Y:S04]  /*33b0*/  STG.E.U8 desc[UR8][R4.64], R7 ;  /* 0x0000000704007986 */ /* 0x0001e8000c101108 */
.L_x_19397:
[----:B------:R-:W-:-:S13]  /*33c0*/  ISETP.GE.AND P0, PT, R3, UR5, PT ;  /* 0x0000000503007c0c */ /* 0x000fda000bf06270 */
[----:B------:R-:W-:Y:S05]  /*33d0*/  @P0 BREAK.RELIABLE B0 ;  /* 0x0000000000000942 */ /* 0x000fea0003800100 */
[----:B------:R-:W-:Y:S05]  /*33e0*/  @P0 BRA `(.L_x_19401) ;  /* 0x0000001000f40947 */ /* 0x000fea0003800000 */
[----:B------:R-:W-:Y:S05]  /*33f0*/  BSYNC.RELIABLE B0 ;  /* 0x0000000000007941 */ /* 0x000fea0003800100 */
.L_x_19396:
        /* <DEDUP_REMOVED lines=298> */
.L_x_19405:
        /* <DEDUP_REMOVED lines=12> */
.L_x_19407:
[----:B------:R-:W-:Y:S05]  /*4760*/  BSYNC.RECONVERGENT B2 ;  /* 0x0000000000027941 */ /* 0x000fea0003800200 */
.L_x_19406:
[----:B------:R-:W0:Y:S01]  /*4770*/  LDCU.64 UR6, c[0x0][0x580] ;  /* 0x0000b000ff0677ac */ /* 0x000e220008000a00 */
[----:B------:R-:W-:Y:S02]  /*4780*/  IADD3 R3, PT, PT, R3, 0x80, RZ ;  /* 0x0000008003037810 */ /* 0x000fe40007ffe0ff */
[----:B0-----:R-:W-:-:S04]  /*4790*/  IADD3 R4, P0, PT, R5, UR6, RZ ;  /* 0x0000000605047c10 */ /* 0x001fc8000ff1e0ff */
[----:B------:R-:W-:-:S05]  /*47a0*/  IADD3.X R5, PT, PT, RZ, UR7, RZ, P0, !PT ;  /* 0x00000007ff057c10 */ /* 0x000fca00087fe4ff */
[----:B------:R1:W-:Y:S04]  /*47b0*/  STG.E.U8 desc[UR8][R4.64], R7 ;  /* 0x0000000704007986 */ /* 0x0003e8000c101108 */
.L_x_19401:
[----:B------:R-:W-:Y:S05]  /*47c0*/  BSYNC.RECONVERGENT B1 ;  /* 0x0000000000017941 */ /* 0x000fea0003800200 */
.L_x_19395:
[----:B------:R-:W-:Y:S05]  /*47d0*/  WARPSYNC.ALL ;  /* 0x0000000000007948 */ /* 0x000fea0003800000 */
[----:B------:R-:W-:-:S13]  /*47e0*/  ISETP.GE.AND P0, PT, R3, UR5, PT ;  /* 0x0000000503007c0c */ /* 0x000fda000bf06270 */
[----:B------:R-:W-:Y:S05]  /*47f0*/  @P0 EXIT ;  /* 0x000000000000094d */ /* 0x000fea0003800000 */
        /* <DEDUP_REMOVED lines=298> */
.L_x_19408:
[----:B------:R-:W0:Y:S02]  /*5aa0*/  LDCU.128 UR12, c[0x0][0x580] ;  /* 0x0000b000ff0c77ac */ /* 0x000e240008000c00 */
[----:B0-----:R-:W-:-:S04]  /*5ab0*/  IADD3 R4, P0, PT, R0, UR14, RZ ;  /* 0x0000000e00047c10 */ /* 0x001fc8000ff1e0ff */
[----:B------:R-:W-:-:S05]  /*5ac0*/  IADD3.X R5, PT, PT, RZ, UR15, RZ, P0, !PT ;  /* 0x0000000fff057c10 */ /* 0x000fca00087fe4ff */
[----:B------:R-:W2:Y:S01]  /*5ad0*/  LDG.E.U8 R4, desc[UR8][R4.64] ;  /* 0x0000000804047981 */ /* 0x000ea2000c1e1100 */
[----:B------:R-:W-:Y:S01]  /*5ae0*/  IADD3 R2, P1, PT, R3, UR12, RZ ;  /* 0x0000000c03027c10 */ /* 0x000fe2000ff3e0ff */
[----:B------:R-:W-:Y:S01]  /*5af0*/  BSSY.RECONVERGENT B1, `(.L_x_19409) ;  /* 0x0000008000017945 */ /* 0x000fe20003800200 */
[----:B------:R-:W-:-:S03]  /*5b00*/  MOV R0, 0x1 ;  /* 0x0000000100007802 */ /* 0x000fc60000000f00 */
[----:B------:R-:W-:Y:S01]  /*5b10*/  IMAD.X R3, RZ, RZ, UR13, P1 ;  /* 0x0000000dff037e24 */ /* 0x000fe200088e06ff */
[----:B--2---:R-:W-:-:S13]  /*5b20*/  ISETP.NE.AND P0, PT, R4, 0x1, PT ;  /* 0x000000010400780c */ /* 0x004fda0003f05270 */
[----:B------:R-:W-:Y:S05]  /*5b30*/  @!P0 BRA `(.L_x_19410) ;  /* 0x00000000000c8947 */ /* 0x000fea0003800000 */
[----:B------:R-:W-:Y:S02]  /*5b40*/  ISETP.NE.AND P0, PT, R4, 0xff, PT ;  /* 0x000000ff0400780c */ /* 0x000fe40003f05270 */
[----:B------:R-:W-:-:S11]  /*5b50*/  MOV R0, UR4 ;  /* 0x0000000400007c02 */ /* 0x000fd60008000f00 */
[----:B------:R-:W-:-:S07]  /*5b60*/  @P0 PRMT R0, RZ, 0x7610, R0 ;  /* 0x00007610ff000816 */ /* 0x000fce0000000000 */
.L_x_19410:
[----:B------:R-:W-:Y:S05]  /*5b70*/  BSYNC.RECONVERGENT B1 ;  /* 0x0000000000017941 */ /* 0x000fea0003800200 */
.L_x_19409:
[----:B------:R-:W-:Y:S01]  /*5b80*/  STG.E.U8 desc[UR8][R2.64], R0 ;  /* 0x0000000002007986 */ /* 0x000fe2000c101108 */
[----:B------:R-:W-:Y:S05]  /*5b90*/  EXIT ;  /* 0x000000000000794d */ /* 0x000fea0003800000 */
.L_x_19394:
[----:B------:R-:W-:-:S13]  /*5ba0*/  ISETP.NE.AND P0, PT, R4, RZ, PT ;  /* 0x000000ff0400720c */ /* 0x000fda0003f05270 */
        /* <DEDUP_REMOVED lines=282> */
.L_x_19415:
[----:B------:R-:W0:Y:S01]  /*6d50*/  LDCU.64 UR6, c[0x0][0x580] ;  /* 0x0000b000ff0677ac */ /* 0x000e220008000a00 */
[----:B------:R-:W-:Y:S01]  /*6d60*/  MOV R6, 0x1 ;  /* 0x0000000100067802 */ /* 0x000fe20000000f00 */
[----:B------:R-:W-:Y:S01]  /*6d70*/  VIADD R3, R3, 0x80 ;  /* 0x0000008003037836 */ /* 0x000fe20000000000 */
[----:B0-----:R-:W-:-:S04]  /*6d80*/  IADD3 R4, P0, PT, R4, UR6, RZ ;  /* 0x0000000604047c10 */ /* 0x001fc8000ff1e0ff */
[----:B------:R-:W-:Y:S02]  /*6d90*/  IADD3.X R5, PT, PT, RZ, UR7, RZ, P0, !PT ;  /* 0x00000007ff057c10 */ /* 0x000fe400087fe4ff */
[----:B------:R-:W-:-:S03]  /*6da0*/  ISETP.GE.AND P0, PT, R3, UR4, PT ;  /* 0x0000000403007c0c */ /* 0x000fc6000bf06270 */
[----:B------:R0:W-:Y:S10]  /*6db0*/  STG.E.U8 desc[UR8][R4.64], R6 ;  /* 0x0000000604007986 */ /* 0x0001f4000c101108 */
[----:B------:R-:W-:Y:S05]  /*6dc0*/  @P0 BREAK.RELIABLE B1 ;  /* 0x0000000000010942 */ /* 0x000fea0003800100 */
[----:B------:R-:W-:Y:S05]  /*6dd0*/  @P0 BRA `(.L_x_19416) ;  /* 0x0000002000d00947 */ /* 0x000fea0003800000 */
[----:B------:R-:W1:Y:S01]  /*6de0*/  LDCU.64 UR6, c[0x0][0x390] ;  /* 0x00007200ff0677ac */ /* 0x000e620008000a00 */
[----:B0-----:R-:W-:Y:S01]  /*6df0*/  HFMA2 R4, -RZ, RZ, 0, 0 ;  /* 0x00000000ff047431 */ /* 0x001fe200000001ff */
[----:B------:R-:W-:Y:S01]  /*6e00*/  MOV R5, R3 ;  /* 0x0000000300057202 */ /* 0x000fe20000000f00 */
[----:B------:R-:W0:Y:S01]  /*6e10*/  LDCU UR5, c[0x0][0x38c] ;  /* 0x00007180ff0577ac */ /* 0x000e220008000800 */
[----:B------:R-:W-:Y:S01]  /*6e20*/  ISETP.NE.AND P0, PT, R0, RZ, PT ;  /* 0x000000ff0000720c */ /* 0x000fe20003f05270 */
        /* <DEDUP_REMOVED lines=269> */
.L_x_19417:
[----:B------:R-:W0:Y:S01]  /*7f00*/  LDCU.64 UR6, c[0x0][0x580] ;  /* 0x0000b000ff0677ac */ /* 0x000e220008000a00 */
[----:B------:R-:W-:Y:S01]  /*7f10*/  IMAD.MOV.U32 R6, RZ, RZ, 0x1 ;  /* 0x00000001ff067424 */ /* 0x000fe200078e00ff */
[----:B------:R-:W-:Y:S02]  /*7f20*/  IADD3 R3, PT, PT, R3, 0x80, RZ ;  /* 0x0000008003037810 */ /* 0x000fe40007ffe0ff */
[----:B0-----:R-:W-:-:S04]  /*7f30*/  IADD3 R4, P0, PT, R4, UR6, RZ ;  /* 0x0000000604047c10 */ /* 0x001fc8000ff1e0ff */
[----:B------:R-:W-:-:S05]  /*7f40*/  IADD3.X R5, PT, PT, RZ, UR7, RZ, P0, !PT ;  /* 0x00000007ff057c10 */ /* 0x000fca00087fe4ff */
[----:B------:R0:W-:Y:S04]  /*7f50*/  STG.E.U8 desc[UR8][R4.64], R6 ;  /* 0x0000000604007986 */ /* 0x0001e8000c101108 */
.L_x_19414:
[----:B------:R-:W-:-:S13]  /*7f60*/  ISETP.GE.AND P0, PT, R3, UR4, PT ;  /* 0x0000000403007c0c */ /* 0x000fda000bf06270 */
[----:B------:R-:W-:Y:S05]  /*7f70*/  @P0 BREAK.RELIABLE B1 ;  /* 0x0000000000010942 */ /* 0x000fea0003800100 */
[----:B------:R-:W-:Y:S05]  /*7f80*/  @P0 BRA `(.L_x_19416) ;  /* 0x0000001000640947 */ /* 0x000fea0003800000 */
[----:B------:R-:W-:Y:S05]  /*7f90*/  BSYNC.RELIABLE B1 ;  /* 0x0000000000017941 */ /* 0x000fea0003800100 */
.L_x_19413:
[----:B------:R-:W1:Y:S01]  /*7fa0*/  LDCU.64 UR6, c[0x0][0x390] ;  /* 0x00007200ff0677ac */ /* 0x000e620008000a00 */
[----:B0-----:R-:W-:Y:S02]  /*7fb0*/  HFMA2 R4, -RZ, RZ, 0, 0 ;  /* 0x00000000ff047431 */ /* 0x001fe400000001ff */
[----:B------:R-:W-:Y:S01]  /*7fc0*/  IMAD.MOV.U32 R5, RZ, RZ, R3 ;  /* 0x000000ffff057224 */ /* 0x000fe200078e0003 */
        /* <DEDUP_REMOVED lines=271> */
.L_x_19418:
[----:B------:R-:W0:Y:S01]  /*90c0*/  LDCU.64 UR6, c[0x0][0x580] ;  /* 0x0000b000ff0677ac */ /* 0x000e220008000a00 */
[----:B------:R-:W-:Y:S02]  /*90d0*/  MOV R6, 0x1 ;  /* 0x0000000100067802 */ /* 0x000fe40000000f00 */
[----:B------:R-:W-:Y:S02]  /*90e0*/  IADD3 R3, PT, PT, R3, 0x80, RZ ;  /* 0x0000008003037810 */ /* 0x000fe40007ffe0ff */
[----:B0-----:R-:W-:-:S05]  /*90f0*/  IADD3 R4, P0, PT, R4, UR6, RZ ;  /* 0x0000000604047c10 */ /* 0x001fca000ff1e0ff */
[----:B------:R-:W-:-:S05]  /*9100*/  IMAD.X R5, RZ, RZ, UR7, P0 ;  /* 0x00000007ff057e24 */ /* 0x000fca00080e06ff */
[----:B------:R1:W-:Y:S03]  /*9110*/  STG.E.U8 desc[UR8][R4.64], R6 ;  /* 0x0000000604007986 */ /* 0x0003e6000c101108 */
.L_x_19416:
[----:B------:R-:W-:Y:S05]  /*9120*/  BSYNC.RECONVERGENT B0 ;  /* 0x0000000000007941 */ /* 0x000fea0003800200 */
.L_x_19412:
        /* <DEDUP_REMOVED lines=277> */
.L_x_19419:
[----:B------:R-:W0:Y:S02]  /*a280*/  LDCU.64 UR4, c[0x0][0x580] ;  /* 0x0000b000ff0477ac */ /* 0x000e240008000a00 */
[----:B0-----:R-:W-:Y:S02]  /*a290*/  IADD3 R2, P0, PT, R0, UR4, RZ ;  /* 0x0000000400027c10 */ /* 0x001fe4000ff1e0ff */
[----:B------:R-:W-:Y:S02]  /*a2a0*/  MOV R0, 0x1 ;  /* 0x0000000100007802 */ /* 0x000fe40000000f00 */
[----:B------:R-:W-:-:S05]  /*a2b0*/  IADD3.X R3, PT, PT, RZ, UR5, RZ, P0, !PT ;  /* 0x00000005ff037c10 */ /* 0x000fca00087fe4ff */
[----:B------:R-:W-:Y:S01]  /*a2c0*/  STG.E.U8 desc[UR8][R2.64], R0 ;  /* 0x0000000002007986 */ /* 0x000fe2000c101108 */
[----:B------:R-:W-:Y:S05]  /*a2d0*/  EXIT ;  /* 0x000000000000794d */ /* 0x000fea0003800000 */
.L_x_19411:
[----:B------:R-:W0:Y:S01]  /*a2e0*/  LDCU UR4, c[0x0][0x380] ;  /* 0x00007000ff0477ac */ /* 0x000e220008000800 */
[----:B------:R-:W-:Y:S01]  /*a2f0*/  VIMNMX.U32 R4, PT, PT, R0, 0x18, PT ;  /* 0x0000001800047848 */ /* 0x000fe20003fe0000 */
[----:B------:R-:W-:Y:S04]  /*a300*/  BSSY.RECONVERGENT B0, `(.L_x_19420) ;  /* 0x00003d1000007945 */ /* 0x000fe80003800200 */
[----:B------:R-:W-:Y:S01]  /*a310*/  BSSY.RELIABLE B1, `(.L_x_19421) ;  /* 0x000028c000017945 */ /* 0x000fe20003800100 */
        /* <DEDUP_REMOVED lines=301> */
.L_x_19423:
[----:B------:R-:W0:Y:S02]  /*b5f0*/  LDCU.64 UR6, c[0x0][0x588] ;  /* 0x0000b100ff0677ac */ /* 0x000e240008000a00 */
[----:B0-----:R-:W-:-:S04]  /*b600*/  IADD3 R6, P0, PT, R6, UR6, RZ ;  /* 0x0000000606067c10 */ /* 0x001fc8000ff1e0ff */
[----:B------:R-:W-:-:S05]  /*b610*/  IADD3.X R7, PT, PT, RZ, UR7, RZ, P0, !PT ;  /* 0x00000007ff077c10 */ /* 0x000fca00087fe4ff */
[----:B------:R0:W5:Y:S01]  /*b620*/  LDG.E.U8 R6, desc[UR8][R6.64] ;  /* 0x0000000806067981 */ /* 0x000162000c1e1100 */
[----:B------:R-:W-:Y:S02]  /*b630*/  MOV R9, 0x1 ;  /* 0x0000000100097802 */ /* 0x000fe40000000f00 */
[----:B------:R-:W-:-:S07]  /*b640*/  PRMT R8, R2, 0x7610, R8 ;  /* 0x0000761002087816 */ /* 0x000fce0000000008 */
.L_x_19424:
        /* <DEDUP_REMOVED lines=318> */
.L_x_19426:
[----:B------:R-:W0:Y:S02]  /*ca30*/  LDCU.64 UR6, c[0x0][0x588] ;  /* 0x0000b100ff0677ac */ /* 0x000e240008000a00 */
[----:B0-----:R-:W-:-:S04]  /*ca40*/  IADD3 R6, P0, PT, R6, UR6, RZ ;  /* 0x0000000606067c10 */ /* 0x001fc8000ff1e0ff */
[----:B------:R-:W-:-:S05]  /*ca50*/  IADD3.X R7, PT, PT, RZ, UR7, RZ, P0, !PT ;  /* 0x00000007ff077c10 */ /* 0x000fca00087fe4ff */
[----:B------:R0:W5:Y:S01]  /*ca60*/  LDG.E.U8 R6, desc[UR8][R6.64] ;  /* 0x0000000806067981 */ /* 0x000162000c1e1100 */
[----:B------:R-:W-:Y:S02]  /*ca70*/  MOV R9, 0x1 ;  /* 0x0000000100097802 */ /* 0x000fe40000000f00 */
[----:B------:R-:W-:-:S07]  /*ca80*/  PRMT R8, R2, 0x7610, R8 ;  /* 0x0000761002087816 */ /* 0x000fce0000000008 */
.L_x_19427:
        /* <DEDUP_REMOVED lines=15> */
[----:B------:R-:W-:-:S05]  /*cb80*/  IADD3.X R7, PT, PT, RZ, UR7, RZ, P0, !PT ;  /* 0x00000007ff077c10 */ /* 0x000fca00087fe4ff */
[----:B------:R0:W-:Y:S04]  /*cb90*/  STG.E.U8 desc[UR8][R6.64], R9 ;  /* 0x0000000906007986 */ /* 0x0001e8000c101108 */
.L_x_19422:
[----:B------:R-:W-:-:S13]  /*cba0*/  ISETP.GE.AND P0, PT, R3, UR4, PT ;  /* 0x0000000403007c0c */ /* 0x000fda000bf06270 */
[----:B------:R-:W-:Y:S05]  /*cbb0*/  @P0 BREAK.RELIABLE B1 ;  /* 0x0000000000010942 */ /* 0x000fea0003800100 */
[----:B------:R-:W-:Y:S05]  /*cbc0*/  @P0 BRA `(.L_x_19425) ;  /* 0x0000001400100947 */ /* 0x000fea0003800000 */
[----:B------:R-:W-:Y:S05]  /*cbd0*/  BSYNC.RELIABLE B1 ;  /* 0x0000000000017941 */ /* 0x000fea0003800100 */
.L_x_19421:
        /* <DEDUP_REMOVED lines=298> */
.L_x_19428:
[----:B------:R-:W0:Y:S02]  /*de80*/  LDCU.64 UR6, c[0x0][0x588] ;  /* 0x0000b100ff0677ac */ /* 0x000e240008000a00 */
[----:B0-----:R-:W-:-:S04]  /*de90*/  IADD3 R6, P0, PT, R6, UR6, RZ ;  /* 0x0000000606067c10 */ /* 0x001fc8000ff1e0ff */
[----:B------:R-:W-:-:S05]  /*dea0*/  IADD3.X R7, PT, PT, RZ, UR7, RZ, P0, !PT ;  /* 0x00000007ff077c10 */ /* 0x000fca00087fe4ff */
[----:B------:R0:W5:Y:S01]  /*deb0*/  LDG.E.U8 R6, desc[UR8][R6.64] ;  /* 0x0000000806067981 */ /* 0x000162000c1e1100 */
[----:B------:R-:W-:Y:S01]  /*dec0*/  BSSY.RECONVERGENT B2, `(.L_x_19429) ;  /* 0x000000f000027945 */ /* 0x000fe20003800200 */
[----:B------:R-:W-:Y:S02]  /*ded0*/  MOV R9, 0x1 ;  /* 0x0000000100097802 */ /* 0x000fe40000000f00 */
[----:B------:R-:W-:-:S07]  /*dee0*/  PRMT R8, R2, 0x7610, R8 ;  /* 0x0000761002087816 */ /* 0x000fce0000000008 */
.L_x_19430:
        /* <DEDUP_REMOVED lines=13> */
.L_x_19429:
[----:B------:R-:W0:Y:S01]  /*dfc0*/  LDCU.64 UR6, c[0x0][0x580] ;  /* 0x0000b000ff0677ac */ /* 0x000e220008000a00 */
[----:B------:R-:W-:Y:S01]  /*dfd0*/  VIADD R3, R3, 0x80 ;  /* 0x0000008003037836 */ /* 0x000fe20000000000 */
[----:B0-----:R-:W-:-:S04]  /*dfe0*/  IADD3 R6, P0, PT, R5, UR6, RZ ;  /* 0x0000000605067c10 */ /* 0x001fc8000ff1e0ff */
[----:B------:R-:W-:-:S05]  /*dff0*/  IADD3.X R7, PT, PT, RZ, UR7, RZ, P0, !PT ;  /* 0x00000007ff077c10 */ /* 0x000fca00087fe4ff */
[----:B------:R1:W-:Y:S04]  /*e000*/  STG.E.U8 desc[UR8][R6.64], R9 ;  /* 0x0000000906007986 */ /* 0x0003e8000c101108 */
.L_x_19425:
[----:B------:R-:W-:Y:S05]  /*e010*/  BSYNC.RECONVERGENT B0 ;  /* 0x0000000000007941 */ /* 0x000fea0003800200 */
.L_x_19420:
        /* <DEDUP_REMOVED lines=301> */
.L_x_19431:
[----:B------:R-:W0:Y:S02]  /*f2f0*/  LDCU.128 UR4, c[0x0][0x580] ;  /* 0x0000b000ff0477ac */ /* 0x000e240008000c00 */
[----:B0-----:R-:W-:-:S04]  /*f300*/  IADD3 R6, P0, PT, R0, UR6, RZ ;  /* 0x0000000600067c10 */ /* 0x001fc8000ff1e0ff */
[----:B------:R-:W-:-:S05]  /*f310*/  IADD3.X R7, PT, PT, RZ, UR7, RZ, P0, !PT ;  /* 0x00000007ff077c10 */ /* 0x000fca00087fe4ff */
[----:B------:R0:W5:Y:S01]  /*f320*/  LDG.E.U8 R6, desc[UR8][R6.64] ;  /* 0x0000000806067981 */ /* 0x000162000c1e1100 */
[----:B------:R-:W-:Y:S02]  /*f330*/  IADD3 R4, P0, PT, R3, UR4, RZ ;  /* 0x0000000403047c10 */ /* 0x000fe4000ff1e0ff */
[----:B------:R-:W-:Y:S02]  /*f340*/  MOV R3, 0x1 ;  /* 0x0000000100037802 */ /* 0x000fe40000000f00 */
[----:B------:R-:W-:-:S09]  /*f350*/  IADD3.X R5, PT, PT, RZ, UR5, RZ, P0, !PT ;  /* 0x00000005ff057c10 */ /* 0x000fd200087fe4ff */
.L_x_19432:
        /* <DEDUP_REMOVED lines=12> */
[----:B------:R-:W-:Y:S01]  /*f420*/  STG.E.U8 desc[UR8][R4.64], R3 ;  /* 0x0000000304007986 */ /* 0x000fe2000c101108 */
[----:B------:R-:W-:Y:S05]  /*f430*/  EXIT ;  /* 0x000000000000794d */ /* 0x000fea0003800000 */
.L_x_19433:
        /* <DEDUP_REMOVED lines=12> */
.L_x_60900:


//--------------------- .text._ZN2at6native27unrolled_elementwise_kernelIZNS0_50_GLOBAL__N__2680c7bb_12_PowKernel_cu_7dd49032_317029pow_tensor_scalar_kernel_implIaaEEvRNS_18TensorIteratorBaseET0_EUlaE2_St5arrayIPcLm2EELi4E23TrivialOffsetCalculatorILi1EjESC_NS0_6memory15LoadWithoutCastENSD_16StoreWithoutCastEEEviT_S6_T2_T3_T4_T5_ --------------------------
	.section	.text._ZN2at6native27unrolled_elementwise_kernelIZNS0_50_GLOBAL__N__2680c7bb_12_PowKernel_cu_7dd49032_317029pow_tensor_scalar_kernel_implIaaEEvRNS_18TensorIteratorBaseET0_EUlaE2_St5arrayIPcLm2EELi4E23TrivialOffsetCalculatorILi1EjESC_NS0_6memory15LoadWithoutCastENSD_16StoreWithoutCastEEEviT_S6_T2_T3_T4_T5_,"ax",@progbits
	.align	128
        .global         _ZN2at6native27unrolled_elementwise_kernelIZNS0_50_GLOBAL__N__2680c7bb_12_PowKernel_cu_7dd49032_317029pow_tensor_scalar_kernel_implIaaEEvRNS_18TensorIteratorBaseET0_EUlaE2_St5arrayIPcLm2EELi4E23TrivialOffsetCalculatorILi1EjESC_NS0_6memory15LoadWithoutCastENSD_16StoreWithoutCastEEEviT_S6_T2_T3_T4_T5_
        .type           _ZN2at6native27unrolled_elementwise_kernelIZNS0_50_GLOBAL__N__2680c7bb_12_PowKernel_cu_7dd49032_317029pow_tensor_scalar_kernel_implIaaEEvRNS_18TensorIteratorBaseET0_EUlaE2_St5arrayIPcLm2EELi4E23TrivialOffsetCalculatorILi1EjESC_NS0_6memory15LoadWithoutCastENSD_16StoreWithoutCastEEEviT_S6_T2_T3_T4_T5_,@function
        .size           _ZN2at6native27unrolled_elementwise_kernelIZNS0_50_GLOBAL__N__2680c7bb_12_PowKernel_cu_7dd49032_317029pow_tensor_scalar_kernel_implIaaEEvRNS_18TensorIteratorBaseET0_EUlaE2_St5arrayIPcLm2EELi4E23TrivialOffsetCalculatorILi1EjESC_NS0_6memory15LoadWithoutCastENSD_16StoreWithoutCastEEEviT_S6_T2_T3_T4_T5_,(.L_x_60901 - _ZN2at6native27unrolled_elementwise_kernelIZNS0_50_GLOBAL__N__2680c7bb_12_PowKernel_cu_7dd49032_317029pow_tensor_scalar_kernel_implIaaEEvRNS_18TensorIteratorBaseET0_EUlaE2_St5arrayIPcLm2EELi4E23TrivialOffsetCalculatorILi1EjESC_NS0_6memory15LoadWithoutCastENSD_16StoreWithoutCastEEEviT_S6_T2_T3_T4_T5_)
        .other          _ZN2at6native27unrolled_elementwise_kernelIZNS0_50_GLOBAL__N__2680c7bb_12_PowKernel_cu_7dd49032_317029pow_tensor_scalar_kernel_implIaaEEvRNS_18TensorIteratorBaseET0_EUlaE2_St5arrayIPcLm2EELi4E23TrivialOffsetCalculatorILi1EjESC_NS0_6memory15LoadWithoutCastENSD_16StoreWithoutCastEEEviT_S6_T2_T3_T4_T5_,@"STO_CUDA_ENTRY STV_DEFAULT"
_ZN2at6native27unrolled_elementwise_kernelIZNS0_50_GLOBAL__N__2680c7bb_12_PowKernel_cu_7dd49032_317029pow_tensor_scalar_kernel_implIaaEEvRNS_18TensorIteratorBaseET0_EUlaE2_St5arrayIPcLm2EELi4E23TrivialOffsetCalculatorILi1EjESC_NS0_6memory15LoadWithoutCastENSD_16StoreWithoutCastEEEviT_S6_T2_T3_T4_T5_:
.text._ZN2at6native27unrolled_elementwise_kernelIZNS0_50_GLOBAL__N__2680c7bb_12_PowKernel_cu_7dd49032_317029pow_tensor_scalar_kernel_implIaaEEvRNS_18TensorIteratorBaseET0_EUlaE2_St5arrayIPcLm2EELi4E23TrivialOffsetCalculatorILi1EjESC_NS0_6memory15LoadWithoutCastENSD_16StoreWithoutCastEEEviT_S6_T2_T3_T4_T5_:
[----:B------:R-:W-:Y:S01]  /*0000*/  LDC R1, c[0x0][0x37c] ;  /* 0x0000df00ff017b82 */ /* 0x000fe20000000800 */
[----:B------:R-:W0:Y:S07]  /*0010*/  S2R R0, SR_CTAID.X ;  /* 0x0000000000007919 */ /* 0x000e2e0000002500 */
[----:B------:R-:W0:Y:S01]  /*0020*/  LDC R3, c[0x0][0x380] ;  /* 0x0000e000ff037b82 */ /* 0x000e220000000800 */
[----:B------:R-:W1:Y:S01]  /*0030*/  LDCU.64 UR6, c[0x0][0x358] ;  /* 0x00006b00ff0677ac */ /* 0x000e620008000a00 */
[----:B------:R-:W-:Y:S01]  /*0040*/  PRMT R10, RZ, 0x7610, R10 ;  /* 0x00007610ff0a7816 */ /* 0x000fe2000000000a */
[----:B------:R-:W2:Y:S01]  /*0050*/  S2R R11, SR_TID.X ;  /* 0x00000000000b7919 */ /* 0x000ea20000002100 */
[----:B------:R-:W3:Y:S01]  /*0060*/  LDCU.U8 UR4, c[0x0][0x388] ;  /* 0x00007100ff0477ac */ /* 0x000ee20008000000 */
        /* <DEDUP_REMOVED lines=10> */
[----:B------:R-:W-:Y:S02]  /*0110*/  ISETP.GE.AND P1, PT, R11, R2, PT ;  /* 0x000000020b00720c */ /* 0x000fe40003f26270 */
[----:B0-----:R-:W-:-:S05]  /*0120*/  @!P3 IADD3 R12, P4, PT, R13, R16, RZ ;  /* 0x000000100d0cb210 */ /* 0x001fca0007f9e0ff */
[----:B------:R-:W-:-:S05]  /*0130*/  @!P3 IMAD.X R13, RZ, RZ, R17, P4 ;  /* 0x000000ffff0db224 */ /* 0x000fca00020e0611 */
[----:B-1----:R0:W5:Y:S01]  /*0140*/  @!P3 LDG.E.U8 R10, desc[UR6][R12.64] ;  /* 0x000000060c0ab981 */ /* 0x002162000c1e1100 */
[----:B------:R-:W-:Y:S01]  /*0150*/  @!P1 IMAD R19, R0, 0x200, R11 ;  /* 0x0000020000139824 */ /* 0x000fe200078e020b */
[----:B------:R-:W1:Y:S01]  /*0160*/  @!P1 LDC.64 R8, c[0x0][0x3a0] ;  /* 0x0000e800ff089b82 */ /* 0x000e620000000a00 */
[----:B------:R-:W-:Y:S01]  /*0170*/  @!P1 VIADD R11, R11, 0x80 ;  /* 0x000000800b0b9836 */ /* 0x000fe20000000000 */
[----:B--2---:R-:W-:-:S04]  /*0180*/  @!P2 IADD3 R4, P5, PT, R15, R4, RZ ;  /* 0x000000040f04a210 */ /* 0x004fc80007fbe0ff */
[----:B------:R-:W-:-:S13]  /*0190*/  ISETP.GE.AND P0, PT, R11, R2, PT ;  /* 0x000000020b00720c */ /* 0x000fda0003f06270 */
[----:B------:R-:W2:Y:S01]  /*01a0*/  @!P0 LDC.64 R6, c[0x0][0x3a0] ;  /* 0x0000e800ff068b82 */ /* 0x000ea20000000a00 */
[----:B------:R-:W-:Y:S01]  /*01b0*/  @!P0 IMAD R15, R0, 0x200, R11 ;  /* 0x00000200000f8824 */ /* 0x000fe200078e020b */
[----:B-1----:R-:W-:Y:S01]  /*01c0*/  @!P1 IADD3 R8, P4, PT, R19, R8, RZ ;  /* 0x0000000813089210 */ /* 0x002fe20007f9e0ff */
[----:B------:R-:W-:Y:S01]  /*01d0*/  @!P2 IMAD.X R5, RZ, RZ, R5, P5 ;  /* 0x000000ffff05a224 */ /* 0x000fe200028e0605 */
[----:B------:R-:W-:-:S03]  /*01e0*/  PRMT R11, RZ, 0x7610, R11 ;  /* 0x00007610ff0b7816 */ /* 0x000fc6000000000b */
[----:B------:R-:W-:-:S03]  /*01f0*/  @!P1 IMAD.X R9, RZ, RZ, R9, P4 ;  /* 0x000000ffff099224 */ /* 0x000fc600020e0609 */
[----:B------:R1:W5:Y:S01]  /*0200*/  @!P2 LDG.E.U8 R11, desc[UR6][R4.64] ;  /* 0x00000006040ba981 */ /* 0x000362000c1e1100 */
[----:B--2---:R-:W-:Y:S02]  /*0210*/  @!P0 IADD3 R14, P3, PT, R15, R6, RZ ;  /* 0x000000060f0e8210 */ /* 0x004fe40007f7e0ff */
[----:B------:R-:W-:-:S06]  /*0220*/  PRMT R6, RZ, 0x7610, R6 ;  /* 0x00007610ff067816 */ /* 0x000fcc0000000006 */
[----:B------:R1:W5:Y:S01]  /*0230*/  @!P1 LDG.E.U8 R6, desc[UR6][R8.64] ;  /* 0x0000000608069981 */ /* 0x000362000c1e1100 */
[----:B---3--:R-:W-:-:S04]  /*0240*/  UPRMT UR4, UR4, 0x8880, URZ ;  /* 0x0000888004047896 */ /* 0x008fc800080000ff */
[----:B------:R-:W-:Y:S01]  /*0250*/  UPRMT UR4, UR4, 0x7710, URZ ;  /* 0x0000771004047896 */ /* 0x000fe200080000ff */
[--C-:B------:R-:W-:Y:S01]  /*0260*/  @!P0 IMAD.X R15, RZ, RZ, R7.reuse, P3 ;  /* 0x000000ffff0f8224 */ /* 0x100fe200018e0607 */
[----:B------:R-:W-:-:S04]  /*0270*/  PRMT R7, RZ, 0x7610, R7 ;  /* 0x00007610ff077816 */ /* 0x000fc80000000007 */
[----:B0-----:R-:W-:Y:S02]  /*0280*/  IMAD.U32 R12, RZ, RZ, UR4 ;  /* 0x00000004ff0c7e24 */ /* 0x001fe4000f8e00ff */
[----:B------:R1:W5:Y:S03]  /*0290*/  @!P0 LDG.E.U8 R7, desc[UR6][R14.64] ;  /* 0x000000060e078981 */ /* 0x000366000c1e1100 */
[----:B------:R-:W-:-:S04]  /*02a0*/  PRMT R13, R12, 0x9910, RZ ;  /* 0x000099100c0d7816 */ /* 0x000fc800000000ff */
[----:B------:R-:W-:Y:S01]  /*02b0*/  ISETP.GT.AND P0, PT, R13, -0x1, PT ;  /* 0xffffffff0d00780c */ /* 0x000fe20003f04270 */
[----:B------:R-:W-:-:S12]  /*02c0*/  BSSY.RECONVERGENT B0, `(.L_x_19434) ;  /* 0x0000083000007945 */ /* 0x000fd80003800200 */
[----:B-1----:R-:W-:Y:S05]  /*02d0*/  @P0 BRA `(.L_x_19435) ;  /* 0x0000000000cc0947 */ /* 0x002fea0003800000 */
        /* <DEDUP_REMOVED lines=20> */
.L_x_19437:
[----:B------:R-:W-:Y:S05]  /*0420*/  BSYNC.RECONVERGENT B1 ;  /* 0x0000000000017941 */ /* 0x000fea0003800200 */
.L_x_19436:
        /* <DEDUP_REMOVED lines=9> */
.L_x_19439:
[----:B------:R-:W-:Y:S05]  /*04c0*/  BSYNC.RECONVERGENT B1 ;  /* 0x0000000000017941 */ /* 0x000fea0003800200 */
.L_x_19438:
        /* <DEDUP_REMOVED lines=9> */
.L_x_19441:
[----:B------:R-:W-:Y:S05]  /*0560*/  BSYNC.RECONVERGENT B1 ;  /* 0x0000000000017941 */ /* 0x000fea0003800200 */
.L_x_19440:
        /* <DEDUP_REMOVED lines=10> */
.L_x_19435:
        /* <DEDUP_REMOVED lines=15> */
[----:B------:R-:W-:Y:S01]  /*0700*/  IMAD.MOV.U32 R9, RZ, RZ, 0x1 ;  /* 0x00000001ff097424 */ /* 0x000fe200078e00ff */
[----:B------:R-:W-:-:S07]  /*0710*/  PRMT R13, R12, 0x7610, R13 ;  /* 0x000076100c0d7816 */ /* 0x000fce000000000d */
.L_x_19445:
        /* <DEDUP_REMOVED lines=12> */
.L_x_19444:
[----:B------:R-:W-:Y:S05]  /*07e0*/  BSYNC.RECONVERGENT B1 ;  /* 0x0000000000017941 */ /* 0x000fea0003800200 */
.L_x_19443:
[----:B------:R-:W-:Y:S04]  /*07f0*/  BSSY.RECONVERGENT B1, `(.L_x_19446) ;  /* 0x0000010000017945 */ /* 0x000fe80003800200 */
[----:B------:R-:W-:Y:S05]  /*0800*/  @P3 BRA `(.L_x_19447) ;  /* 0x0000000000383947 */ /* 0x000fea0003800000 */
[----:B------:R-:W-:Y:S01]  /*0810*/  IMAD.MOV.U32 R8, RZ, RZ, 0x1 ;  /* 0x00000001ff087424 */ /* 0x000fe200078e00ff */
[----:B-----5:R-:W-:-:S07]  /*0820*/  PRMT R10, R12, 0x7610, R10 ;  /* 0x000076100c0a7816 */ /* 0x020fce000000000a */
.L_x_19448:
        /* <DEDUP_REMOVED lines=12> */
.L_x_19447:
[----:B------:R-:W-:Y:S05]  /*08f0*/  BSYNC.RECONVERGENT B1 ;  /* 0x0000000000017941 */ /* 0x000fea0003800200 */
.L_x_19446:
[----:B------:R-:W-:Y:S04]  /*0900*/  BSSY.RECONVERGENT B1, `(.L_x_19449) ;  /* 0x0000010000017945 */ /* 0x000fe80003800200 */
[----:B------:R-:W-:Y:S05]  /*0910*/  @P1 BRA `(.L_x_19450) ;  /* 0x0000000000381947 */ /* 0x000fea0003800000 */
[----:B------:R-:W-:Y:S01]  /*0920*/  IMAD.MOV.U32 R5, RZ, RZ, 0x1 ;  /* 0x00000001ff057424 */ /* 0x000fe200078e00ff */
[----:B-----5:R-:W-:-:S07]  /*0930*/  PRMT R10, R12, 0x7610, R10 ;  /* 0x000076100c0a7816 */ /* 0x020fce000000000a */
.L_x_19451:
        /* <DEDUP_REMOVED lines=12> */
.L_x_19450:
[----:B------:R-:W-:Y:S05]  /*0a00*/  BSYNC.RECONVERGENT B1 ;  /* 0x0000000000017941 */ /* 0x000fea0003800200 */
.L_x_19449:
[----:B------:R-:W-:Y:S05]  /*0a10*/  @P0 BRA `(.L_x_19442) ;  /* 0x0000000000340947 */ /* 0x000fea0003800000 */
[----:B------:R-:W-:-:S07]  /*0a20*/  IMAD.MOV.U32 R4, RZ, RZ, 0x1 ;  /* 0x00000001ff047424 */ /* 0x000fce00078e00ff */
.L_x_19452:
        /* <DEDUP_REMOVED lines=12> */
.L_x_19442:
[----:B------:R-:W-:Y:S05]  /*0af0*/  BSYNC.RECONVERGENT B0 ;  /* 0x0000000000007941 */ /* 0x000fea0003800200 */
.L_x_19434:
[----:B------:R-:W-:Y:S01]  /*0b00*/  ISETP.GE.AND P0, PT, R3, R2, PT ;  /* 0x000000020300720c */ /* 0x000fe20003f06270 */
[----:B------:R-:W-:Y:S04]  /*0b10*/  BSSY.RECONVERGENT B0, `(.L_x_19453) ;  /* 0x000001a000007945 */ /* 0x000fe80003800200 */
[----:B------:R-:W-:Y:S08]  /*0b20*/  BSSY.RELIABLE B1, `(.L_x_19454) ;  /* 0x0000011000017945 */ /* 0x000ff00003800100 */
[----:B------:R-:W-:Y:S05]  /*0b30*/  @P0 BRA `(.L_x_19455) ;  /* 0x00000000003c0947 */ /* 0x000fea0003800000 */
[----:B------:R-:W0:Y:S01]  /*0b40*/  LDCU.64 UR4, c[0x0][0x398] ;  /* 0x00007300ff0477ac */ /* 0x000e220008000a00 */
[----:B-----5:R-:W-:Y:S02]  /*0b50*/  IMAD R6, R0, 0x200, R3 ;  /* 0x0000020000067824 */ /* 0x020fe400078e0203 */
[----:B------:R-:W-:-:S03]  /*0b60*/  VIADD R3, R3, 0x80 ;  /* 0x0000008003037836 */ /* 0x000fc60000000000 */
[----:B0-----:R-:W-:-:S05]  /*0b70*/  IADD3 R6, P0, PT, R6, UR4, RZ ;  /* 0x0000000406067c10 */ /* 0x001fca000ff1e0ff */
[----:B------:R-:W-:Y:S01]  /*0b80*/  IMAD.X R7, RZ, RZ, UR5, P0 ;  /* 0x00000005ff077e24 */ /* 0x000fe200080e06ff */
[----:B------:R-:W-:-:S04]  /*0b90*/  ISETP.GE.AND P0, PT, R3, R2, PT ;  /* 0x000000020300720c */ /* 0x000fc80003f06270 */
[----:B------:R0:W-:Y:S09]  /*0ba0*/  STG.E.U8 desc[UR6][R6.64], R9 ;  /* 0x0000000906007986 */ /* 0x0001f2000c101106 */
[----:B------:R-:W-:Y:S05]  /*0bb0*/  @P0 BREAK.RELIABLE B1 ;  /* 0x0000000000010942 */ /* 0x000fea0003800100 */
[----:B------:R-:W-:Y:S05]  /*0bc0*/  @P0 BRA `(.L_x_19456) ;  /* 0x0000000000380947 */ /* 0x000fea0003800000 */
[----:B------:R-:W1:Y:S01]  /*0bd0*/  LDCU.64 UR4, c[0x0][0x398] ;  /* 0x00007300ff0477ac */ /* 0x000e620008000a00 */
[----:B0-----:R-:W-:Y:S02]  /*0be0*/  IMAD R6, R0, 0x200, R3 ;  /* 0x0000020000067824 */ /* 0x001fe400078e0203 */
[----:B------:R-:W-:-:S03]  /*0bf0*/  VIADD R3, R3, 0x80 ;  /* 0x0000008003037836 */ /* 0x000fc60000000000 */
[----:B-1----:R-:W-:-:S05]  /*0c00*/  IADD3 R6, P0, PT, R6, UR4, RZ ;  /* 0x0000000406067c10 */ /* 0x002fca000ff1e0ff */
[----:B------:R-:W-:-:S05]  /*0c10*/  IMAD.X R7, RZ, RZ, UR5, P0 ;  /* 0x00000005ff077e24 */ /* 0x000fca00080e06ff */
[----:B------:R0:W-:Y:S03]  /*0c20*/  STG.E.U8 desc[UR6][R6.64], R8 ;  /* 0x0000000806007986 */ /* 0x0001e6000c101106 */
.L_x_19455:
[----:B------:R-:W-:Y:S05]  /*0c30*/  BSYNC.RELIABLE B1 ;  /* 0x0000000000017941 */ /* 0x000fea0003800100 */
.L_x_19454:
[----:B------:R-:W-:-:S13]  /*0c40*/  ISETP.GE.AND P0, PT, R3, R2, PT ;  /* 0x000000020300720c */ /* 0x000fda0003f06270 */
[----:B0-----:R-:W0:Y:S01]  /*0c50*/  @!P0 LDC.64 R8, c[0x0][0x398] ;  /* 0x0000e600ff088b82 */ /* 0x001e220000000a00 */
[----:B-----5:R-:W-:Y:S02]  /*0c60*/  @!P0 IMAD R7, R0, 0x200, R3 ;  /* 0x0000020000078824 */ /* 0x020fe400078e0203 */
[----:B------:R-:W-:-:S03]  /*0c70*/  @!P0 VIADD R3, R3, 0x80 ;  /* 0x0000008003038836 */ /* 0x000fc60000000000 */
[----:B0-----:R-:W-:-:S05]  /*0c80*/  @!P0 IADD3 R6, P1, PT, R7, R8, RZ ;  /* 0x0000000807068210 */ /* 0x001fca0007f3e0ff */
[----:B------:R-:W-:-:S05]  /*0c90*/  @!P0 IMAD.X R7, RZ, RZ, R9, P1 ;  /* 0x000000ffff078224 */ /* 0x000fca00008e0609 */
[----:B------:R1:W-:Y:S03]  /*0ca0*/  @!P0 STG.E.U8 desc[UR6][R6.64], R5 ;  /* 0x0000000506008986 */ /* 0x0003e6000c101106 */
.L_x_19456:
[----:B------:R-:W-:Y:S05]  /*0cb0*/  BSYNC.RECONVERGENT B0 ;  /* 0x0000000000007941 */ /* 0x000fea0003800200 */
.L_x_19453:
[----:B------:R-:W-:Y:S05]  /*0cc0*/  WARPSYNC.ALL ;  /* 0x0000000000007948 */ /* 0x000fea0003800000 */
[----:B------:R-:W-:-:S13]  /*0cd0*/  ISETP.GE.AND P0, PT, R3, R2, PT ;  /* 0x000000020300720c */ /* 0x000fda0003f06270 */
[----:B------:R-:W-:Y:S05]  /*0ce0*/  @P0 EXIT ;  /* 0x000000000000094d */ /* 0x000fea0003800000 */
[----:B------:R-:W2:Y:S01]  /*0cf0*/  LDCU.64 UR4, c[0x0][0x398] ;  /* 0x00007300ff0477ac */ /* 0x000ea20008000a00 */
[----:B------:R-:W-:-:S05]  /*0d00*/  IMAD R3, R0, 0x200, R3 ;  /* 0x0000020000037824 */ /* 0x000fca00078e0203 */
[----:B--2---:R-:W-:-:S05]  /*0d10*/  IADD3 R2, P0, PT, R3, UR4, RZ ;  /* 0x0000000403027c10 */ /* 0x004fca000ff1e0ff */
[----:B------:R-:W-:-:S05]  /*0d20*/  IMAD.X R3, RZ, RZ, UR5, P0 ;  /* 0x00000005ff037e24 */ /* 0x000fca00080e06ff */
[----:B------:R-:W-:Y:S01]  /*0d30*/  STG.E.U8 desc[UR6][R2.64], R4 ;  /* 0x0000000402007986 */ /* 0x000fe2000c101106 */
[----:B------:R-:W-:Y:S05]  /*0d40*/  EXIT ;  /* 0x000000000000794d */ /* 0x000fea0003800000 */
.L_x_19457:
        /* <DEDUP_REMOVED lines=11> */
.L_x_60901:


//--------------------- .text._ZN2at6native29vectorized_elementwise_kernelILi2EZNS0_50_GLOBAL__N__2680c7bb_12_PowKernel_cu_7dd49032_317029pow_tensor_scalar_kernel_implIaaEEvRNS_18TensorIteratorBaseET0_EUlaE2_St5arrayIPcLm2EEEEviS6_T1_ --------------------------
	.section	.text._ZN2at6native29vectorized_elementwise_kernelILi2EZNS0_50_GLOBAL__N__2680c7bb_12_PowKernel_cu_7dd49032_317029pow_tensor_scalar_kernel_implIaaEEvRNS_18TensorIteratorBaseET0_EUlaE2_St5arrayIPcLm2EEEEviS6_T1_,"ax",@progbits
	.align	128
        .global         _ZN2at6native29vectorized_elementwise_kernelILi2EZNS0_50_GLOBAL__N__2680c7bb_12_PowKernel_cu_7dd49032_317029pow_tensor_scalar_kernel_implIaaEEvRNS_18TensorIteratorBaseET0_EUlaE2_St5arrayIPcLm2EEEEviS6_T1_
        .type           _ZN2at6native29vectorized_elementwise_kernelILi2EZNS0_50_GLOBAL__N__2680c7bb_12_PowKernel_cu_7dd49032_317029pow_tensor_scalar_kernel_implIaaEEvRNS_18TensorIteratorBaseET0_EUlaE2_St5arrayIPcLm2EEEEviS6_T1_,@function
        .size           _ZN2at6native29vectorized_elementwise_kernelILi2EZNS0_50_GLOBAL__N__2680c7bb_12_PowKernel_cu_7dd49032_317029pow_tensor_scalar_kernel_implIaaEEvRNS_18TensorIteratorBaseET0_EUlaE2_St5arrayIPcLm2EEEEviS6_T1_,(.L_x_60902 - _ZN2at6native29vectorized_elementwise_kernelILi2EZNS0_50_GLOBAL__N__2680c7bb_12_PowKernel_cu_7dd49032_317029pow_tensor_scalar_kernel_implIaaEEvRNS_18TensorIteratorBaseET0_EUlaE2_St5arrayIPcLm2EEEEviS6_T1_)
        .other          _ZN2at6native29vectorized_elementwise_kernelILi2EZNS0_50_GLOBAL__N__2680c7bb_12_PowKernel_cu_7dd49032_317029pow_tensor_scalar_kernel_implIaaEEvRNS_18TensorIteratorBaseET0_EUlaE2_St5arrayIPcLm2EEEEviS6_T1_,@"STO_CUDA_ENTRY STV_DEFAULT"
_ZN2at6native29vectorized_elementwise_kernelILi2EZNS0_50_GLOBAL__N__2680c7bb_12_PowKernel_cu_7dd49032_317029pow_tensor_scalar_kernel_implIaaEEvRNS_18TensorIteratorBaseET0_EUlaE2_St5arrayIPcLm2EEEEviS6_T1_:
.text._ZN2at6native29vectorized_elementwise_kernelILi2EZNS0_50_GLOBAL__N__2680c7bb_12_PowKernel_cu_7dd49032_317029pow_tensor_scalar_kernel_implIaaEEvRNS_18TensorIteratorBaseET0_EUlaE2_St5arrayIPcLm2EEEEviS6_T1_:
[----:B------:R-:W-:Y:S08]  /*0000*/  LDC R1, c[0x0][0x37c] ;  /* 0x0000df00ff017b82 */ /* 0x000ff00000000800 */
[----:B------:R-:W0:Y:S01]  /*0010*/  S2UR UR4, SR_CTAID.X ;  /* 0x00000000000479c3 */ /* 0x000e220000002500 */
[----:B------:R-:W1:Y:S01]  /*0020*/  LDCU UR5, c[0x0][0x380] ;  /* 0x00007000ff0577ac */ /* 0x000e620008000800 */
[----:B------:R-:W2:Y:S01]  /*0030*/  LDCU.64 UR10, c[0x0][0x358] ;  /* 0x00006b00ff0a77ac */ /* 0x000ea20008000a00 */
[----:B------:R-:W3:Y:S01]  /*0040*/  LDCU.U8 UR7, c[0x0][0x388] ;  /* 0x00007100ff0777ac */ /* 0x000ee20008000000 */
[----:B0-----:R-:W-:-:S04]  /*0050*/  USHF.L.U32 UR4, UR4, 0xa, URZ ;  /* 0x0000000a04047899 */ /* 0x001fc800080006ff */
[----:B-1----:R-:W-:-:S04]  /*0060*/  UIADD3 UR5, UPT, UPT, -UR4, UR5, URZ ;  /* 0x0000000504057290 */ /* 0x002fc8000fffe1ff */
[----:B------:R-:W-:-:S09]  /*0070*/  UISETP.GT.U32.AND UP0, UPT, UR5, 0x3ff, UPT ;  /* 0x000003ff0500788c */ /* 0x000fd2000bf04070 */
[----:B--23--:R-:W-:Y:S05]  /*0080*/  BRA.U UP0, `(.L_x_19458) ;  /* 0x00000019003c7547 */ /* 0x00cfea000b800000 */
[----:B------:R-:W0:Y:S01]  /*0090*/  S2R R17, SR_TID.X ;  /* 0x0000000000117919 */ /* 0x000e220000002100 */
[----:B------:R-:W-:Y:S02]  /*00a0*/  PRMT R14, RZ, 0x7610, R14 ;  /* 0x00007610ff0e7816 */ /* 0x000fe4000000000e */
[----:B0-----:R-:W-:Y:S01]  /*00b0*/  ISETP.GE.U32.AND P6, PT, R17, UR5, PT ;  /* 0x0000000511007c0c */ /* 0x001fe2000bfc6070 */
[----:B------:R-:W-:-:S12]  /*00c0*/  IMAD.MOV.U32 R0, RZ, RZ, R17 ;  /* 0x000000ffff007224 */ /* 0x000fd800078e0011 */
[C---:B------:R-:W-:Y:S01]  /*00d0*/  @!P6 VIADD R17, R0.reuse, 0x80 ;  /* 0x000000800011e836 */ /* 0x040fe20000000000 */
[----:B------:R-:W0:Y:S01]  /*00e0*/  @!P6 LDC.64 R4, c[0x0][0x3a0] ;  /* 0x0000e800ff04eb82 */ /* 0x000e220000000a00 */
[----:B------:R-:W-:-:S03]  /*00f0*/  @!P6 VIADD R7, R0, UR4 ;  /* 0x000000040007ec36 */ /* 0x000fc60008000000 */
[----:B------:R-:W-:-:S13]  /*0100*/  ISETP.GE.U32.AND P5, PT, R17, UR5, PT ;  /* 0x0000000511007c0c */ /* 0x000fda000bfa6070 */
[C---:B------:R-:W-:Y:S01]  /*0110*/  @!P5 VIADD R3, R17.reuse, UR4 ;  /* 0x000000041103dc36 */ /* 0x040fe20008000000 */
[----:B------:R-:W1:Y:S01]  /*0120*/  @!P5 LDC.64 R22, c[0x0][0x3a0] ;  /* 0x0000e800ff16db82 */ /* 0x000e620000000a00 */
[----:B------:R-:W-:-:S05]  /*0130*/  @!P5 VIADD R17, R17, 0x80 ;  /* 0x000000801111d836 */ /* 0x000fca0000000000 */
[----:B------:R-:W-:Y:S02]  /*0140*/  ISETP.GE.U32.AND P4, PT, R17, UR5, PT ;  /* 0x0000000511007c0c */ /* 0x000fe4000bf86070 */
[----:B0-----:R-:W-:-:S05]  /*0150*/  @!P6 IADD3 R6, P0, PT, R7, R4, RZ ;  /* 0x000000040706e210 */ /* 0x001fca0007f1e0ff */
[----:B------:R-:W-:-:S05]  /*0160*/  @!P6 IMAD.X R7, RZ, RZ, R5, P0 ;  /* 0x000000ffff07e224 */ /* 0x000fca00000e0605 */
[----:B------:R0:W5:Y:S01]  /*0170*/  @!P6 LDG.E.U8 R14, desc[UR10][R6.64] ;  /* 0x0000000a060ee981 */ /* 0x000162000c1e1100 */
[C---:B------:R-:W-:Y:S01]  /*0180*/  @!P4 VIADD R29, R17.reuse, UR4 ;  /* 0x00000004111dcc36 */ /* 0x040fe20008000000 */
[----:B------:R-:W2:Y:S01]  /*0190*/  @!P4 LDC.64 R12, c[0x0][0x3a0] ;  /* 0x0000e800ff0ccb82 */ /* 0x000ea20000000a00 */
[----:B------:R-:W-:-:S05]  /*01a0*/  @!P4 VIADD R17, R17, 0x80 ;  /* 0x000000801111c836 */ /* 0x000fca0000000000 */
[----:B------:R-:W-:-:S13]  /*01b0*/  ISETP.GE.U32.AND P3, PT, R17, UR5, PT ;  /* 0x0000000511007c0c */ /* 0x000fda000bf66070 */
[----:B------:R-:W-:Y:S01]  /*01c0*/  @!P3 VIADD R27, R17, UR4 ;  /* 0x00000004111bbc36 */ /* 0x000fe20008000000 */
[----:B-1----:R-:W-:Y:S01]  /*01d0*/  @!P5 IADD3 R22, P6, PT, R3, R22, RZ ;  /* 0x000000160316d210 */ /* 0x002fe20007fde0ff */
[----:B------:R-:W-:Y:S01]  /*01e0*/  @!P3 VIADD R17, R17, 0x80 ;  /* 0x000000801111b836 */ /* 0x000fe20000000000 */
[----:B------:R-:W1:Y:S04]  /*01f0*/  @!P3 LDC.64 R10, c[0x0][0x3a0] ;  /* 0x0000e800ff0abb82 */ /* 0x000e680000000a00 */
[----:B------:R-:W-:-:S13]  /*0200*/  ISETP.GE.U32.AND P2, PT, R17, UR5, PT ;  /* 0x0000000511007c0c */ /* 0x000fda000bf46070 */
[C---:B------:R-:W-:Y:S01]  /*0210*/  @!P2 VIADD R25, R17.reuse, UR4 ;  /* 0x000000041119ac36 */ /* 0x040fe20008000000 */
[----:B------:R-:W3:Y:S01]  /*0220*/  @!P2 LDC.64 R8, c[0x0][0x3a0] ;  /* 0x0000e800ff08ab82 */ /* 0x000ee20000000a00 */
[----:B------:R-:W-:-:S05]  /*0230*/  @!P2 VIADD R17, R17, 0x80 ;  /* 0x000000801111a836 */ /* 0x000fca0000000000 */
[----:B------:R-:W-:-:S13]  /*0240*/  ISETP.GE.U32.AND P1, PT, R17, UR5, PT ;  /* 0x0000000511007c0c */ /* 0x000fda000bf26070 */
[C---:B------:R-:W-:Y:S01]  /*0250*/  @!P1 VIADD R21, R17.reuse, UR4 ;  /* 0x0000000411159c36 */ /* 0x040fe20008000000 */
[----:B------:R-:W-:Y:S01]  /*0260*/  PRMT R15, RZ, 0x7610, R15 ;  /* 0x00007610ff0f7816 */ /* 0x000fe2000000000f */
[----:B------:R-:W-:Y:S01]  /*0270*/  @!P1 VIADD R17, R17, 0x80 ;  /* 0x0000008011119836 */ /* 0x000fe20000000000 */
[----:B------:R-:W4:Y:S04]  /*0280*/  @!P1 LDC.64 R2, c[0x0][0x3a0] ;  /* 0x0000e800ff029b82 */ /* 0x000f280000000a00 */
[----:B------:R-:W-:Y:S01]  /*0290*/  ISETP.GE.U32.AND P0, PT, R17, UR5, PT ;  /* 0x0000000511007c0c */ /* 0x000fe2000bf06070 */
[----:B------:R-:W-:-:S05]  /*02a0*/  @!P5 IMAD.X R23, RZ, RZ, R23, P6 ;  /* 0x000000ffff17d224 */ /* 0x000fca00030e0617 */
[----:B------:R-:W5:Y:S07]  /*02b0*/  @!P5 LDG.E.U8 R15, desc[UR10][R22.64] ;  /* 0x0000000a160fd981 */ /* 0x000f6e000c1e1100 */
[C---:B------:R-:W-:Y:S01]  /*02c0*/  @!P0 VIADD R19, R17.reuse, UR4 ;  /* 0x0000000411138c36 */ /* 0x040fe20008000000 */
[----:B------:R-:W-:Y:S01]  /*02d0*/  PRMT R16, RZ, 0x7610, R16 ;  /* 0x00007610ff107816 */ /* 0x000fe20000000010 */
[----:B------:R-:W-:Y:S01]  /*02e0*/  @!P0 VIADD R17, R17, 0x80 ;  /* 0x0000008011118836 */ /* 0x000fe20000000000 */
[----:B------:R-:W-:Y:S01]  /*02f0*/  PRMT R18, RZ, 0x7610, R18 ;  /* 0x00007610ff127816 */ /* 0x000fe20000000012 */
[----:B------:R-:W4:Y:S03]  /*0300*/  @!P0 LDC.64 R4, c[0x0][0x3a0] ;  /* 0x0000e800ff048b82 */ /* 0x000f260000000a00 */
[----:B------:R-:W-:-:S02]  /*0310*/  ISETP.GE.U32.AND P6, PT, R17, UR5, PT ;  /* 0x0000000511007c0c */ /* 0x000fc4000bfc6070 */
[----:B--2---:R-:W-:-:S11]  /*0320*/  @!P4 IADD3 R12, P5, PT, R29, R12, RZ ;  /* 0x0000000c1d0cc210 */ /* 0x004fd60007fbe0ff */
[----:B0-----:R-:W0:Y:S01]  /*0330*/  @!P6 LDC.64 R6, c[0x0][0x3a0] ;  /* 0x0000e800ff06eb82 */ /* 0x001e220000000a00 */
[----:B------:R-:W-:Y:S01]  /*0340*/  @!P4 IMAD.X R13, RZ, RZ, R13, P5 ;  /* 0x000000ffff0dc224 */ /* 0x000fe200028e060d */
[----:B-1----:R-:W-:-:S04]  /*0350*/  @!P3 IADD3 R10, P5, PT, R27, R10, RZ ;  /* 0x0000000a1b0ab210 */ /* 0x002fc80007fbe0ff */
[----:B------:R1:W5:Y:S01]  /*0360*/  @!P4 LDG.E.U8 R16, desc[UR10][R12.64] ;  /* 0x0000000a0c10c981 */ /* 0x000362000c1e1100 */
[----:B---3--:R-:W-:Y:S01]  /*0370*/  @!P2 IADD3 R8, P4, PT, R25, R8, RZ ;  /* 0x000000081908a210 */ /* 0x008fe20007f9e0ff */
[----:B------:R-:W-:Y:S01]  /*0380*/  @!P3 IMAD.X R11, RZ, RZ, R11, P5 ;  /* 0x000000ffff0bb224 */ /* 0x000fe200028e060b */
[----:B------:R-:W-:Y:S01]  /*0390*/  PRMT R20, RZ, 0x7610, R20 ;  /* 0x00007610ff147816 */ /* 0x000fe20000000014 */
[----:B------:R-:W-:Y:S02]  /*03a0*/  @!P6 VIADD R17, R17, UR4 ;  /* 0x000000041111ec36 */ /* 0x000fe40008000000 */
[----:B------:R-:W-:Y:S01]  /*03b0*/  @!P2 IMAD.X R9, RZ, RZ, R9, P4 ;  /* 0x000000ffff09a224 */ /* 0x000fe200020e0609 */
[----:B------:R2:W5:Y:S01]  /*03c0*/  @!P3 LDG.E.U8 R18, desc[UR10][R10.64] ;  /* 0x0000000a0a12b981 */ /* 0x000562000c1e1100 */
[----:B----4-:R-:W-:-:S03]  /*03d0*/  @!P1 IADD3 R2, P3, PT, R21, R2, RZ ;  /* 0x0000000215029210 */ /* 0x010fc60007f7e0ff */
[----:B------:R3:W5:Y:S01]  /*03e0*/  @!P2 LDG.E.U8 R20, desc[UR10][R8.64] ;  /* 0x0000000a0814a981 */ /* 0x000762000c1e1100 */
[----:B-1----:R-:W-:Y:S01]  /*03f0*/  PRMT R12, RZ, 0x7610, R12 ;  /* 0x00007610ff0c7816 */ /* 0x002fe2000000000c */
[----:B------:R-:W-:Y:S01]  /*0400*/  @!P1 IMAD.X R3, RZ, RZ, R3, P3 ;  /* 0x000000ffff039224 */ /* 0x000fe200018e0603 */
[----:B0-----:R-:W-:-:S04]  /*0410*/  @!P6 IADD3 R6, P2, PT, R17, R6, RZ ;  /* 0x000000061106e210 */ /* 0x001fc80007f5e0ff */
[----:B------:R0:W5:Y:S01]  /*0420*/  @!P1 LDG.E.U8 R12, desc[UR10][R2.64] ;  /* 0x0000000a020c9981 */ /* 0x000162000c1e1100 */
[----:B--2---:R-:W-:Y:S01]  /*0430*/  PRMT R11, RZ, 0x7610, R11 ;  /* 0x00007610ff0b7816 */ /* 0x004fe2000000000b */
[----:B------:R-:W-:-:S05]  /*0440*/  @!P6 IMAD.X R7, RZ, RZ, R7, P2 ;  /* 0x000000ffff07e224 */ /* 0x000fca00010e0607 */
[----:B------:R0:W5:Y:S01]  /*0450*/  @!P6 LDG.E.U8 R11, desc[UR10][R6.64] ;  /* 0x0000000a060be981 */ /* 0x000162000c1e1100 */
[----:B------:R-:W-:-:S04]  /*0460*/  UPRMT UR6, UR7, 0x8880, URZ ;  /* 0x0000888007067896 */ /* 0x000fc800080000ff */
[----:B------:R-:W-:Y:S01]  /*0470*/  UPRMT UR6, UR6, 0x7710, URZ ;  /* 0x0000771006067896 */ /* 0x000fe200080000ff */
[----:B------:R-:W-:Y:S02]  /*0480*/  @!P0 IADD3 R4, P4, PT, R19, R4, RZ ;  /* 0x0000000413048210 */ /* 0x000fe40007f9e0ff */
[----:B------:R-:W-:-:S03]  /*0490*/  PRMT R10, RZ, 0x7610, R10 ;  /* 0x00007610ff0a7816 */ /* 0x000fc6000000000a */
[----:B---3--:R-:W-:Y:S02]  /*04a0*/  IMAD.U32 R9, RZ, RZ, UR6 ;  /* 0x00000006ff097e24 */ /* 0x008fe4000f8e00ff */
[----:B------:R-:W-:-:S03]  /*04b0*/  @!P0 IMAD.X R5, RZ, RZ, R5, P4 ;  /* 0x000000ffff058224 */ /* 0x000fc600020e0605 */
[----:B------:R-:W-:Y:S02]  /*04c0*/  PRMT R8, R9, 0x9910, RZ ;  /* 0x0000991009087816 */ /* 0x000fe400000000ff */
[----:B------:R0:W5:Y:S02]  /*04d0*/  @!P0 LDG.E.U8 R10, desc[UR10][R4.64] ;  /* 0x0000000a040a8981 */ /* 0x000164000c1e1100 */
[----:B------:R-:W-:Y:S01]  /*04e0*/  ISETP.GT.AND P0, PT, R8, -0x1, PT ;  /* 0xffffffff0800780c */ /* 0x000fe20003f04270 */
[----:B------:R-:W-:-:S12]  /*04f0*/  BSSY.RECONVERGENT B0, `(.L_x_19459) ;  /* 0x0000103000007945 */ /* 0x000fd80003800200 */
[----:B0-----:R-:W-:Y:S05]  /*0500*/  @P0 BRA `(.L_x_19460) ;  /* 0x00000004008c0947 */ /* 0x001fea0003800000 */
[C---:B------:R-:W-:Y:S01]  /*0510*/  ISETP.GE.U32.AND P6, PT, R0.reuse, UR5, PT ;  /* 0x0000000500007c0c */ /* 0x040fe2000bfc6070 */
[C---:B------:R-:W-:Y:S01]  /*0520*/  VIADD R2, R0.reuse, 0x100 ;  /* 0x0000010000027836 */ /* 0x040fe20000000000 */
[----:B------:R-:W-:Y:S01]  /*0530*/  LOP3.LUT R9, R9, 0x1, RZ, 0xc0, !PT ;  /* 0x0000000109097812 */ /* 0x000fe200078ec0ff */
[C---:B------:R-:W-:Y:S01]  /*0540*/  VIADD R4, R0.reuse, 0x80 ;  /* 0x0000008000047836 */ /* 0x040fe20000000000 */
[----:B------:R-:W-:Y:S01]  /*0550*/  BSSY.RECONVERGENT B1, `(.L_x_19461) ;  /* 0x0000017000017945 */ /* 0x000fe20003800200 */
[----:B------:R-:W-:Y:S01]  /*0560*/  VIADD R3, R0, 0x180 ;  /* 0x0000018000037836 */ /* 0x000fe20000000000 */
[----:B------:R-:W-:Y:S01]  /*0570*/  ISETP.NE.U32.AND P0, PT, R9, 0x1, PT ;  /* 0x000000010900780c */ /* 0x000fe20003f05070 */
[----:B------:R-:W-:Y:S01]  /*0580*/  IMAD.MOV.U32 R9, RZ, RZ, 0xffff ;  /* 0x0000ffffff097424 */ /* 0x000fe200078e00ff */
[----:B------:R-:W-:Y:S01]  /*0590*/  ISETP.GE.U32.AND P4, PT, R2, UR5, PT ;  /* 0x0000000502007c0c */ /* 0x000fe2000bf86070 */
[----:B------:R-:W-:Y:S01]  /*05a0*/  VIADD R2, R0, 0x280 ;  /* 0x0000028000027836 */ /* 0x000fe20000000000 */
[----:B------:R-:W-:Y:S01]  /*05b0*/  ISETP.GE.U32.AND P5, PT, R4, UR5, PT ;  /* 0x0000000504007c0c */ /* 0x000fe2000bfa6070 */
[C---:B------:R-:W-:Y:S01]  /*05c0*/  VIADD R4, R0.reuse, 0x200 ;  /* 0x0000020000047836 */ /* 0x040fe20000000000 */
[----:B------:R-:W-:Y:S01]  /*05d0*/  ISETP.GE.U32.AND P3, PT, R3, UR5, PT ;  /* 0x0000000503007c0c */ /* 0x000fe2000bf66070 */
[----:B------:R-:W-:Y:S01]  /*05e0*/  VIADD R3, R0, 0x300 ;  /* 0x0000030000037836 */ /* 0x000fe20000000000 */
[----:B------:R-:W-:Y:S01]  /*05f0*/  ISETP.GE.U32.AND P1, PT, R2, UR5, PT ;  /* 0x0000000502007c0c */ /* 0x000fe2000bf26070 */
[----:B------:R-:W-:Y:S01]  /*0600*/  VIADD R2, R0, 0x380 ;  /* 0x0000038000027836 */ /* 0x000fe20000000000 */
[----:B------:R-:W-:-:S02]  /*0610*/  SEL R9, R9, 0x1, !P0 ;  /* 0x0000000109097807 */ /* 0x000fc40004000000 */
[----:B------:R-:W-:Y:S02]  /*0620*/  ISETP.GE.U32.AND P2, PT, R4, UR5, PT ;  /* 0x0000000504007c0c */ /* 0x000fe4000bf46070 */
[----:B------:R-:W-:Y:S01]  /*0630*/  ISETP.GE.U32.AND P0, PT, R3, UR5, PT ;  /* 0x0000000503007c0c */ /* 0x000fe2000bf06070 */
[----:B------:R-:W-:-:S12]  /*0640*/  @P6 BRA `(.L_x_19462) ;  /* 0x00000000001c6947 */ /* 0x000fd80003800000 */
[----:B-----5:R-:W-:Y:S01]  /*0650*/  LOP3.LUT R14, R14, 0xff, RZ, 0xc0, !PT ;  /* 0x000000ff0e0e7812 */ /* 0x020fe200078ec0ff */
[----:B------:R-:W-:-:S03]  /*0660*/  IMAD.MOV.U32 R13, RZ, RZ, 0x1 ;  /* 0x00000001ff0d7424 */ /* 0x000fc600078e00ff */
[----:B------:R-:W-:-:S13]  /*0670*/  ISETP.NE.AND P6, PT, R14, 0x1, PT ;  /* 0x000000010e00780c */ /* 0x000fda0003fc5270 */
[----:B------:R-:W-:Y:S05]  /*0680*/  @!P6 BRA `(.L_x_19462) ;  /* 0x00000000000ce947 */ /* 0x000fea0003800000 */
[----:B------:R-:W-:Y:S02]  /*0690*/  ISETP.NE.AND P6, PT, R14, 0xff, PT ;  /* 0x000000ff0e00780c */ /* 0x000fe40003fc5270 */
[----:B------:R-:W-:-:S11]  /*06a0*/  PRMT R13, R9, 0x7610, R13 ;  /* 0x00007610090d7816 */ /* 0x000fd6000000000d */
[----:B------:R-:W-:-:S07]  /*06b0*/  @P6 PRMT R13, RZ, 0x7610, R13 ;  /* 0x00007610ff0d6816 */ /* 0x000fce000000000d */
.L_x_19462:
[----:B------:R-:W-:Y:S05]  /*06c0*/  BSYNC.RECONVERGENT B1 ;  /* 0x0000000000017941 */ /* 0x000fea0003800200 */
.L_x_19461:
[----:B------:R-:W-:Y:S01]  /*06d0*/  BSSY.RECONVERGENT B1, `(.L_x_19463) ;  /* 0x000000a000017945 */ /* 0x000fe20003800200 */
[----:B------:R-:W-:-:S03]  /*06e0*/  ISETP.GE.U32.AND P6, PT, R2, UR5, PT ;  /* 0x0000000502007c0c */ /* 0x000fc6000bfc6070 */
        /* <DEDUP_REMOVED lines=8> */
.L_x_19464:
[----:B------:R-:W-:Y:S05]  /*0770*/  BSYNC.RECONVERGENT B1 ;  /* 0x0000000000017941 */ /* 0x000fea0003800200 */
.L_x_19463:
        /* <DEDUP_REMOVED lines=9> */
.L_x_19466:
[----:B------:R-:W-:Y:S05]  /*0810*/  BSYNC.RECONVERGENT B1 ;  /* 0x0000000000017941 */ /* 0x000fea0003800200 */
.L_x_19465:
        /* <DEDUP_REMOVED lines=9> */
.L_x_19468:
[----:B------:R-:W-:Y:S05]  /*08b0*/  BSYNC.RECONVERGENT B1 ;  /* 0x0000000000017941 */ /* 0x000fea0003800200 */
.L_x_19467:
        /* <DEDUP_REMOVED lines=9> */
.L_x_19470:
[----:B------:R-:W-:Y:S05]  /*0950*/  BSYNC.RECONVERGENT B1 ;  /* 0x0000000000017941 */ /* 0x000fea0003800200 */
.L_x_19469:
        /* <DEDUP_REMOVED lines=9> */
.L_x_19472:
[----:B------:R-:W-:Y:S05]  /*09f0*/  BSYNC.RECONVERGENT B1 ;  /* 0x0000000000017941 */ /* 0x000fea0003800200 */
.L_x_19471:
        /* <DEDUP_REMOVED lines=9> */
.L_x_19474:
[----:B------:R-:W-:Y:S05]  /*0a90*/  BSYNC.RECONVERGENT B1 ;  /* 0x0000000000017941 */ /* 0x000fea0003800200 */
.L_x_19473:
        /* <DEDUP_REMOVED lines=10> */
.L_x_19460:
[----:B------:R-:W-:Y:S01]  /*0b40*/  ISETP.NE.AND P0, PT, R8, RZ, PT ;  /* 0x000000ff0800720c */ /* 0x000fe20003f05270 */
        /* <DEDUP_REMOVED lines=8> */
[----:B------:R-:W-:Y:S06]  /*0bd0*/  @!P0 BRA `(.L_x_19475) ;  /* 0x0000000800508947 */ /* 0x000fec0003800000 */
[C---:B------:R-:W-:Y:S01]  /*0be0*/  ISETP.GE.U32.AND P6, PT, R0.reuse, UR5, PT ;  /* 0x0000000500007c0c */ /* 0x040fe2000bfc6070 */
[C---:B------:R-:W-:Y:S01]  /*0bf0*/  VIADD R21, R0.reuse, 0x180 ;  /* 0x0000018000157836 */ /* 0x040fe20000000000 */
[----:B------:R-:W-:Y:S01]  /*0c00*/  BSSY.RECONVERGENT B1, `(.L_x_19476) ;  /* 0x000001c000017945 */ /* 0x000fe20003800200 */
[C---:B------:R-:W-:Y:S02]  /*0c10*/  VIADD R17, R0.reuse, 0x80 ;  /* 0x0000008000117836 */ /* 0x040fe40000000000 */
[C---:B------:R-:W-:Y:S01]  /*0c20*/  VIADD R19, R0.reuse, 0x100 ;  /* 0x0000010000137836 */ /* 0x040fe20000000000 */
[----:B------:R-:W-:Y:S01]  /*0c30*/  ISETP.GE.U32.AND P2, PT, R21, UR5, PT ;  /* 0x0000000515007c0c */ /* 0x000fe2000bf46070 */
[C---:B------:R-:W-:Y:S01]  /*0c40*/  VIADD R21, R0.reuse, 0x300 ;  /* 0x0000030000157836 */ /* 0x040fe20000000000 */
[----:B------:R-:W-:Y:S01]  /*0c50*/  ISETP.GE.U32.AND P0, PT, R17, UR5, PT ;  /* 0x0000000511007c0c */ /* 0x000fe2000bf06070 */
[C---:B------:R-:W-:Y:S01]  /*0c60*/  VIADD R17, R0.reuse, 0x200 ;  /* 0x0000020000117836 */ /* 0x040fe20000000000 */
[----:B------:R-:W-:Y:S01]  /*0c70*/  ISETP.GE.U32.AND P1, PT, R19, UR5, PT ;  /* 0x0000000513007c0c */ /* 0x000fe2000bf26070 */
[C---:B------:R-:W-:Y:S01]  /*0c80*/  VIADD R19, R0.reuse, 0x280 ;  /* 0x0000028000137836 */ /* 0x040fe20000000000 */
[----:B------:R-:W-:Y:S01]  /*0c90*/  ISETP.GE.U32.AND P5, PT, R21, UR5, PT ;  /* 0x0000000515007c0c */ /* 0x000fe2000bfa6070 */
[----:B------:R-:W-:Y:S01]  /*0ca0*/  VIADD R21, R0, 0x380 ;  /* 0x0000038000157836 */ /* 0x000fe20000000000 */
[----:B------:R-:W-:-:S02]  /*0cb0*/  ISETP.GE.U32.AND P3, PT, R17, UR5, PT ;  /* 0x0000000511007c0c */ /* 0x000fc4000bf66070 */
[----:B------:R-:W-:Y:S01]  /*0cc0*/  ISETP.GE.U32.AND P4, PT, R19, UR5, PT ;  /* 0x0000000513007c0c */ /* 0x000fe2000bf86070 */
[----:B------:R-:W-:-:S12]  /*0cd0*/  @P6 BRA `(.L_x_19477) ;  /* 0x0000000000386947 */ /* 0x000fd80003800000 */
[----:B------:R-:W-:Y:S01]  /*0ce0*/  IMAD.MOV.U32 R13, RZ, RZ, 0x1 ;  /* 0x00000001ff0d7424 */ /* 0x000fe200078e00ff */
[----:B------:R-:W-:-:S07]  /*0cf0*/  PRMT R17, R9, 0x7610, R17 ;  /* 0x0000761009117816 */ /* 0x000fce0000000011 */
.L_x_19478:
        /* <DEDUP_REMOVED lines=12> */
.L_x_19477:
[----:B------:R-:W-:Y:S05]  /*0dc0*/  BSYNC.RECONVERGENT B1 ;  /* 0x0000000000017941 */ /* 0x000fea0003800200 */
.L_x_19476:
[----:B------:R-:W-:Y:S01]  /*0dd0*/  BSSY.RECONVERGENT B1, `(.L_x_19479) ;  /* 0x0000011000017945 */ /* 0x000fe20003800200 */
[----:B------:R-:W-:-:S03]  /*0de0*/  ISETP.GE.U32.AND P6, PT, R21, UR5, PT ;  /* 0x0000000515007c0c */ /* 0x000fc6000bfc6070 */
[----:B------:R-:W-:Y:S10]  /*0df0*/  @P0 BRA `(.L_x_19480) ;  /* 0x0000000000380947 */ /* 0x000ff40003800000 */
[----:B------:R-:W-:Y:S01]  /*0e00*/  IMAD.MOV.U32 R8, RZ, RZ, 0x1 ;  /* 0x00000001ff087424 */ /* 0x000fe200078e00ff */
[----:B-----5:R-:W-:-:S07]  /*0e10*/  PRMT R14, R9, 0x7610, R14 ;  /* 0x00007610090e7816 */ /* 0x020fce000000000e */
.L_x_19481:
        /* <DEDUP_REMOVED lines=12> */
.L_x_19480:
[----:B------:R-:W-:Y:S05]  /*0ee0*/  BSYNC.RECONVERGENT B1 ;  /* 0x0000000000017941 */ /* 0x000fea0003800200 */
.L_x_19479:
[----:B------:R-:W-:Y:S04]  /*0ef0*/  BSSY.RECONVERGENT B1, `(.L_x_19482) ;  /* 0x0000010000017945 */ /* 0x000fe80003800200 */
[----:B------:R-:W-:Y:S05]  /*0f00*/  @P1 BRA `(.L_x_19483) ;  /* 0x0000000000381947 */ /* 0x000fea0003800000 */
[----:B------:R-:W-:Y:S01]  /*0f10*/  IMAD.MOV.U32 R7, RZ, RZ, 0x1 ;  /* 0x00000001ff077424 */ /* 0x000fe200078e00ff */
[----:B-----5:R-:W-:-:S07]  /*0f20*/  PRMT R14, R9, 0x7610, R14 ;  /* 0x00007610090e7816 */ /* 0x020fce000000000e */
.L_x_19484:
        /* <DEDUP_REMOVED lines=12> */
.L_x_19483:
[----:B------:R-:W-:Y:S05]  /*0ff0*/  BSYNC.RECONVERGENT B1 ;  /* 0x0000000000017941 */ /* 0x000fea0003800200 */
.L_x_19482:
[----:B------:R-:W-:Y:S04]  /*1000*/  BSSY.RECONVERGENT B1, `(.L_x_19485) ;  /* 0x0000010000017945 */ /* 0x000fe80003800200 */
[----:B------:R-:W-:Y:S05]  /*1010*/  @P2 BRA `(.L_x_19486) ;  /* 0x0000000000382947 */ /* 0x000fea0003800000 */
[----:B------:R-:W-:Y:S01]  /*1020*/  IMAD.MOV.U32 R6, RZ, RZ, 0x1 ;  /* 0x00000001ff067424 */ /* 0x000fe200078e00ff */
[----:B-----5:R-:W-:-:S07]  /*1030*/  PRMT R14, R9, 0x7610, R14 ;  /* 0x00007610090e7816 */ /* 0x020fce000000000e */
.L_x_19487:
        /* <DEDUP_REMOVED lines=12> */
.L_x_19486:
[----:B------:R-:W-:Y:S05]  /*1100*/  BSYNC.RECONVERGENT B1 ;  /* 0x0000000000017941 */ /* 0x000fea0003800200 */
.L_x_19485:
[----:B------:R-:W-:Y:S04]  /*1110*/  BSSY.RECONVERGENT B1, `(.L_x_19488) ;  /* 0x0000010000017945 */ /* 0x000fe80003800200 */
[----:B------:R-:W-:Y:S05]  /*1120*/  @P3 BRA `(.L_x_19489) ;  /* 0x0000000000383947 */ /* 0x000fea0003800000 */
[----:B------:R-:W-:Y:S01]  /*1130*/  IMAD.MOV.U32 R5, RZ, RZ, 0x1 ;  /* 0x00000001ff057424 */ /* 0x000fe200078e00ff */
[----:B-----5:R-:W-:-:S07]  /*1140*/  PRMT R14, R9, 0x7610, R14 ;  /* 0x00007610090e7816 */ /* 0x020fce000000000e */
.L_x_19490:
        /* <DEDUP_REMOVED lines=12> */
.L_x_19489:
[----:B------:R-:W-:Y:S05]  /*1210*/  BSYNC.RECONVERGENT B1 ;  /* 0x0000000000017941 */ /* 0x000fea0003800200 */
.L_x_19488:
[----:B------:R-:W-:Y:S04]  /*1220*/  BSSY.RECONVERGENT B1, `(.L_x_19491) ;  /* 0x0000010000017945 */ /* 0x000fe80003800200 */
[----:B------:R-:W-:Y:S05]  /*1230*/  @P4 BRA `(.L_x_19492) ;  /* 0x0000000000384947 */ /* 0x000fea0003800000 */
[----:B------:R-:W-:Y:S01]  /*1240*/  IMAD.MOV.U32 R4, RZ, RZ, 0x1 ;  /* 0x00000001ff047424 */ /* 0x000fe200078e00ff */
[----:B-----5:R-:W-:-:S07]  /*1250*/  PRMT R14, R9, 0x7610, R14 ;  /* 0x00007610090e7816 */ /* 0x020fce000000000e */
.L_x_19493:
        /* <DEDUP_REMOVED lines=12> */
.L_x_19492:
[----:B------:R-:W-:Y:S05]  /*1320*/  BSYNC.RECONVERGENT B1 ;  /* 0x0000000000017941 */ /* 0x000fea0003800200 */
.L_x_19491:
[----:B------:R-:W-:Y:S04]  /*1330*/  BSSY.RECONVERGENT B1, `(.L_x_19494) ;  /* 0x0000010000017945 */ /* 0x000fe80003800200 */
[----:B------:R-:W-:Y:S05]  /*1340*/  @P5 BRA `(.L_x_19495) ;  /* 0x0000000000385947 */ /* 0x000fea0003800000 */
[----:B------:R-:W-:Y:S01]  /*1350*/  IMAD.MOV.U32 R3, RZ, RZ, 0x1 ;  /* 0x00000001ff037424 */ /* 0x000fe200078e00ff */
[----:B-----5:R-:W-:-:S07]  /*1360*/  PRMT R12, R9, 0x7610, R12 ;  /* 0x00007610090c7816 */ /* 0x020fce000000000c */
.L_x_19496:
        /* <DEDUP_REMOVED lines=12> */
.L_x_19495:
[----:B------:R-:W-:Y:S05]  /*1430*/  BSYNC.RECONVERGENT B1 ;  /* 0x0000000000017941 */ /* 0x000fea0003800200 */
.L_x_19494:
[----:B------:R-:W-:Y:S05]  /*1440*/  @P6 BRA `(.L_x_19475) ;  /* 0x0000000000346947 */ /* 0x000fea0003800000 */
[----:B------:R-:W-:-:S07]  /*1450*/  IMAD.MOV.U32 R2, RZ, RZ, 0x1 ;  /* 0x00000001ff027424 */ /* 0x000fce00078e00ff */
.L_x_19497:
        /* <DEDUP_REMOVED lines=12> */
.L_x_19475:
[----:B------:R-:W-:Y:S05]  /*1520*/  BSYNC.RECONVERGENT B0 ;  /* 0x0000000000007941 */ /* 0x000fea0003800200 */
.L_x_19459:
[----:B------:R-:W-:Y:S01]  /*1530*/  ISETP.GE.U32.AND P0, PT, R0, UR5, PT ;  /* 0x0000000500007c0c */ /* 0x000fe2000bf06070 */
[----:B------:R-:W-:Y:S04]  /*1540*/  BSSY.RECONVERGENT B0, `(.L_x_19498) ;  /* 0x000003a000007945 */ /* 0x000fe80003800200 */
[----:B------:R-:W-:Y:S08]  /*1550*/  BSSY.RELIABLE B1, `(.L_x_19499) ;  /* 0x0000031000017945 */ /* 0x000ff00003800100 */
[----:B------:R-:W-:Y:S05]  /*1560*/  @P0 BRA `(.L_x_19500) ;  /* 0x0000000000380947 */ /* 0x000fea0003800000 */
[----:B------:R-:W0:Y:S01]  /*1570*/  LDCU.64 UR6, c[0x0][0x398] ;  /* 0x00007300ff0677ac */ /* 0x000e220008000a00 */
[C---:B-----5:R-:W-:Y:S02]  /*1580*/  VIADD R10, R0.reuse, UR4 ;  /* 0x00000004000a7c36 */ /* 0x060fe40008000000 */
[----:B------:R-:W-:-:S03]  /*1590*/  VIADD R0, R0, 0x80 ;  /* 0x0000008000007836 */ /* 0x000fc60000000000 */
[----:B0-----:R-:W-:-:S05]  /*15a0*/  IADD3 R10, P0, PT, R10, UR6, RZ ;  /* 0x000000060a0a7c10 */ /* 0x001fca000ff1e0ff */
[----:B------:R-:W-:Y:S01]  /*15b0*/  IMAD.X R11, RZ, RZ, UR7, P0 ;  /* 0x00000007ff0b7e24 */ /* 0x000fe200080e06ff */
[----:B------:R-:W-:-:S04]  /*15c0*/  ISETP.GE.U32.AND P0, PT, R0, UR5, PT ;  /* 0x0000000500007c0c */ /* 0x000fc8000bf06070 */
[----:B------:R0:W-:Y:S09]  /*15d0*/  STG.E.U8 desc[UR10][R10.64], R13 ;  /* 0x0000000d0a007986 */ /* 0x0001f2000c10110a */
[----:B------:R-:W-:Y:S05]  /*15e0*/  @P0 BRA `(.L_x_19501) ;  /* 0x0000000000380947 */ /* 0x000fea0003800000 */
[----:B------:R-:W1:Y:S01]  /*15f0*/  LDCU.64 UR6, c[0x0][0x398] ;  /* 0x00007300ff0677ac */ /* 0x000e620008000a00 */
[C---:B0-----:R-:W-:Y:S02]  /*1600*/  VIADD R10, R0.reuse, UR4 ;  /* 0x00000004000a7c36 */ /* 0x041fe40008000000 */
[----:B------:R-:W-:-:S03]  /*1610*/  VIADD R0, R0, 0x80 ;  /* 0x0000008000007836 */ /* 0x000fc60000000000 */
[----:B-1----:R-:W-:-:S05]  /*1620*/  IADD3 R10, P0, PT, R10, UR6, RZ ;  /* 0x000000060a0a7c10 */ /* 0x002fca000ff1e0ff */
[----:B------:R-:W-:-:S05]  /*1630*/  IMAD.X R11, RZ, RZ, UR7, P0 ;  /* 0x00000007ff0b7e24 */ /* 0x000fca00080e06ff */
[----:B------:R0:W-:Y:S03]  /*1640*/  STG.E.U8 desc[UR10][R10.64], R8 ;  /* 0x000000080a007986 */ /* 0x0001e6000c10110a */
.L_x_19500:
[----:B------:R-:W-:-:S13]  /*1650*/  ISETP.GE.U32.AND P0, PT, R0, UR5, PT ;  /* 0x0000000500007c0c */ /* 0x000fda000bf06070 */
[----:B------:R-:W-:Y:S05]  /*1660*/  @P0 BRA `(.L_x_19502) ;  /* 0x0000000000380947 */ /* 0x000fea0003800000 */
[----:B------:R-:W1:Y:S01]  /*1670*/  LDCU.64 UR6, c[0x0][0x398] ;  /* 0x00007300ff0677ac */ /* 0x000e620008000a00 */
[C---:B0-----:R-:W-:Y:S02]  /*1680*/  VIADD R8, R0.reuse, UR4 ;  /* 0x0000000400087c36 */ /* 0x041fe40008000000 */
[----:B------:R-:W-:-:S03]  /*1690*/  VIADD R0, R0, 0x80 ;  /* 0x0000008000007836 */ /* 0x000fc60000000000 */
[----:B-1----:R-:W-:-:S05]  /*16a0*/  IADD3 R8, P0, PT, R8, UR6, RZ ;  /* 0x0000000608087c10 */ /* 0x002fca000ff1e0ff */
[----:B------:R-:W-:-:S05]  /*16b0*/  IMAD.X R9, RZ, RZ, UR7, P0 ;  /* 0x00000007ff097e24 */ /* 0x000fca00080e06ff */
[----:B------:R1:W-:Y:S03]  /*16c0*/  STG.E.U8 desc[UR10][R8.64], R7 ;  /* 0x0000000708007986 */ /* 0x0003e6000c10110a */
.L_x_19501:
[----:B------:R-:W-:-:S13]  /*16d0*/  ISETP.GE.U32.AND P0, PT, R0, UR5, PT ;  /* 0x0000000500007c0c */ /* 0x000fda000bf06070 */
[----:B------:R-:W-:Y:S05]  /*16e0*/  @P0 BRA `(.L_x_19503) ;  /* 0x0000000000380947 */ /* 0x000fea0003800000 */
[----:B------:R-:W2:Y:S01]  /*16f0*/  LDCU.64 UR6, c[0x0][0x398] ;  /* 0x00007300ff0677ac */ /* 0x000ea20008000a00 */
[C---:B-1----:R-:W-:Y:S02]  /*1700*/  VIADD R8, R0.reuse, UR4 ;  /* 0x0000000400087c36 */ /* 0x042fe40008000000 */
[----:B------:R-:W-:-:S03]  /*1710*/  VIADD R0, R0, 0x80 ;  /* 0x0000008000007836 */ /* 0x000fc60000000000 */
[----:B--2---:R-:W-:-:S05]  /*1720*/  IADD3 R8, P0, PT, R8, UR6, RZ ;  /* 0x0000000608087c10 */ /* 0x004fca000ff1e0ff */
[----:B------:R-:W-:-:S05]  /*1730*/  IMAD.X R9, RZ, RZ, UR7, P0 ;  /* 0x00000007ff097e24 */ /* 0x000fca00080e06ff */
[----:B------:R1:W-:Y:S03]  /*1740*/  STG.E.U8 desc[UR10][R8.64], R6 ;  /* 0x0000000608007986 */ /* 0x0003e6000c10110a */
.L_x_19502:
        /* <DEDUP_REMOVED lines=8> */
.L_x_19503:
[----:B------:R-:W-:-:S13]  /*17d0*/  ISETP.GE.U32.AND P0, PT, R0, UR5, PT ;  /* 0x0000000500007c0c */ /* 0x000fda000bf06070 */
[----:B------:R-:W-:Y:S05]  /*17e0*/  @P0 BREAK.RELIABLE B1 ;  /* 0x0000000000010942 */ /* 0x000fea0003800100 */
[----:B------:R-:W-:Y:S05]  /*17f0*/  @P0 BRA `(.L_x_19505) ;  /* 0x0000000000380947 */ /* 0x000fea0003800000 */
[----:B------:R-:W3:Y:S01]  /*1800*/  LDCU.64 UR6, c[0x0][0x398] ;  /* 0x00007300ff0677ac */ /* 0x000ee20008000a00 */
[C---:B--2---:R-:W-:Y:S02]  /*1810*/  VIADD R6, R0.reuse, UR4 ;  /* 0x0000000400067c36 */ /* 0x044fe40008000000 */
[----:B------:R-:W-:-:S03]  /*1820*/  VIADD R0, R0, 0x80 ;  /* 0x0000008000007836 */ /* 0x000fc60000000000 */
[----:B---3--:R-:W-:-:S05]  /*1830*/  IADD3 R6, P0, PT, R6, UR6, RZ ;  /* 0x0000000606067c10 */ /* 0x008fca000ff1e0ff */
[----:B-1----:R-:W-:-:S05]  /*1840*/  IMAD.X R7, RZ, RZ, UR7, P0 ;  /* 0x00000007ff077e24 */ /* 0x002fca00080e06ff */
[----:B------:R2:W-:Y:S03]  /*1850*/  STG.E.U8 desc[UR10][R6.64], R4 ;  /* 0x0000000406007986 */ /* 0x0005e6000c10110a */
.L_x_19504:
[----:B------:R-:W-:Y:S05]  /*1860*/  BSYNC.RELIABLE B1 ;  /* 0x0000000000017941 */ /* 0x000fea0003800100 */
.L_x_19499:
[----:B------:R-:W-:-:S13]  /*1870*/  ISETP.GE.U32.AND P0, PT, R0, UR5, PT ;  /* 0x0000000500007c0c */ /* 0x000fda000bf06070 */
[----:B-12---:R-:W1:Y:S01]  /*1880*/  @!P0 LDC.64 R6, c[0x0][0x398] ;  /* 0x0000e600ff068b82 */ /* 0x006e620000000a00 */
[C---:B------:R-:W-:Y:S02]  /*1890*/  @!P0 VIADD R5, R0.reuse, UR4 ;  /* 0x0000000400058c36 */ /* 0x040fe40008000000 */
[----:B------:R-:W-:-:S03]  /*18a0*/  @!P0 VIADD R0, R0, 0x80 ;  /* 0x0000008000008836 */ /* 0x000fc60000000000 */
[----:B-1----:R-:W-:-:S05]  /*18b0*/  @!P0 IADD3 R4, P1, PT, R5, R6, RZ ;  /* 0x0000000605048210 */ /* 0x002fca0007f3e0ff */
[----:B------:R-:W-:-:S05]  /*18c0*/  @!P0 IMAD.X R5, RZ, RZ, R7, P1 ;  /* 0x000000ffff058224 */ /* 0x000fca00008e0607 */
[----:B------:R3:W-:Y:S03]  /*18d0*/  @!P0 STG.E.U8 desc[UR10][R4.64], R3 ;  /* 0x0000000304008986 */ /* 0x0007e6000c10110a */
.L_x_19505:
[----:B------:R-:W-:Y:S05]  /*18e0*/  BSYNC.RECONVERGENT B0 ;  /* 0x0000000000007941 */ /* 0x000fea0003800200 */
.L_x_19498:
[----:B------:R-:W-:Y:S05]  /*18f0*/  WARPSYNC.ALL ;  /* 0x0000000000007948 */ /* 0x000fea0003800000 */
[----:B------:R-:W-:-:S13]  /*1900*/  ISETP.GE.U32.AND P0, PT, R0, UR5, PT ;  /* 0x0000000500007c0c */ /* 0x000fda000bf06070 */
[----:B------:R-:W-:Y:S05]  /*1910*/  @P0 EXIT ;  /* 0x000000000000094d */ /* 0x000fea0003800000 */
[----:B------:R-:W3:Y:S01]  /*1920*/  LDCU.64 UR6, c[0x0][0x398] ;  /* 0x00007300ff0677ac */ /* 0x000ee20008000a00 */
[----:B------:R-:W-:-:S05]  /*1930*/  VIADD R0, R0, UR4 ;  /* 0x0000000400007c36 */ /* 0x000fca0008000000 */
[----:B---3--:R-:W-:-:S05]  /*1940*/  IADD3 R4, P0, PT, R0, UR6, RZ ;  /* 0x0000000600047c10 */ /* 0x008fca000ff1e0ff */
[----:B--2---:R-:W-:-:S05]  /*1950*/  IMAD.X R5, RZ, RZ, UR7, P0 ;  /* 0x00000007ff057e24 */ /* 0x004fca00080e06ff */
[----:B------:R-:W-:Y:S01]  /*1960*/  STG.E.U8 desc[UR10][R4.64], R2 ;  /* 0x0000000204007986 */ /* 0x000fe2000c10110a */
[----:B------:R-:W-:Y:S05]  /*1970*/  EXIT ;  /* 0x000000000000794d */ /* 0x000fea0003800000 */
.L_x_19458:
[----:B------:R-:W0:Y:S01]  /*1980*/  LDCU.64 UR8, c[0x0][0x3a0] ;  /* 0x00007400ff0877ac */ /* 0x000e220008000a00 */
[----:B------:R-:W1:Y:S01]  /*1990*/  S2R R0, SR_TID.X ;  /* 0x0000000000007919 */ /* 0x000e620000002100 */
[----:B0-----:R-:W-:-:S04]  /*19a0*/  UIADD3 UR5, UP0, UPT, UR4, UR8, URZ ;  /* 0x0000000804057290 */ /* 0x001fc8000ff1e0ff */
[----:B------:R-:W-:Y:S02]  /*19b0*/  UIADD3.X UR6, UPT, UPT, URZ, UR9, URZ, UP0, !UPT ;  /* 0x00000009ff067290 */ /* 0x000fe400087fe4ff */
[----:B------:R-:W-:-:S04]  /*19c0*/  IMAD.U32 R4, RZ, RZ, UR5 ;  /* 0x00000005ff047e24 */ /* 0x000fc8000f8e00ff */
[----:B------:R-:W-:Y:S02]  /*19d0*/  IMAD.U32 R5, RZ, RZ, UR6 ;  /* 0x00000006ff057e24 */ /* 0x000fe4000f8e00ff */
[----:B-1----:R-:W-:-:S05]  /*19e0*/  IMAD.WIDE.U32 R4, R0, 0x2, R4 ;  /* 0x0000000200047825 */ /* 0x002fca00078e0004 */
[----:B------:R-:W2:Y:S04]  /*19f0*/  LDG.E.U16 R7, desc[UR10][R4.64+0x100] ;  /* 0x0001000a04077981 */ /* 0x000ea8000c1e1500 */
[----:B------:R-:W3:Y:S04]  /*1a00*/  LDG.E.U16 R8, desc[UR10][R4.64+0x200] ;  /* 0x0002000a04087981 */ /* 0x000ee8000c1e1500 */
[----:B------:R-:W4:Y:S04]  /*1a10*/  LDG.E.U16 R10, desc[UR10][R4.64+0x300] ;  /* 0x0003000a040a7981 */ /* 0x000f28000c1e1500 */
[----:B------:R0:W5:Y:S01]  /*1a20*/  LDG.E.U16 R3, desc[UR10][R4.64] ;  /* 0x0000000a04037981 */ /* 0x000162000c1e1500 */
[----:B------:R-:W-:-:S02]  /*1a30*/  UPRMT UR5, UR7, 0x8880, URZ ;  /* 0x0000888007057896 */ /* 0x000fc400080000ff */
[----:B------:R-:W-:Y:S02]  /*1a40*/  UPRMT UR6, UR7, 0x8880, URZ ;  /* 0x0000888007067896 */ /* 0x000fe400080000ff */
[----:B------:R-:W-:-:S06]  /*1a50*/  UPRMT UR5, UR5, 0x7710, URZ ;  /* 0x0000771005057896 */ /* 0x000fcc00080000ff */
[----:B------:R-:W-:Y:S01]  /*1a60*/  IMAD.U32 R2, RZ, RZ, UR5 ;  /* 0x00000005ff027e24 */ /* 0x000fe2000f8e00ff */
[----:B------:R-:W-:Y:S02]  /*1a70*/  UMOV UR5, UR6 ;  /* 0x0000000600057c82 */ /* 0x000fe40008000000 */
[----:B------:R-:W-:Y:S01]  /*1a80*/  UISETP.GT.AND UP0, UPT, UR5, -0x1, UPT ;  /* 0xffffffff0500788c */ /* 0x000fe2000bf04270 */
[----:B------:R-:W-:Y:S01]  /*1a90*/  BSSY.RECONVERGENT B0, `(.L_x_19506) ;  /* 0x00000d5000007945 */ /* 0x000fe20003800200 */
[C---:B--2---:R-:W-:Y:S02]  /*1aa0*/  PRMT R6, R7.reuse, 0x7770, RZ ;  /* 0x0000777007067816 */ /* 0x044fe400000000ff */
[----:B0-----:R-:W-:Y:S02]  /*1ab0*/  PRMT R5, R7, 0x7771, RZ ;  /* 0x0000777107057816 */ /* 0x001fe400000000ff */
[C---:B---3--:R-:W-:Y:S02]  /*1ac0*/  PRMT R7, R8.reuse, 0x7770, RZ ;  /* 0x0000777008077816 */ /* 0x048fe400000000ff */
[----:B------:R-:W-:-:S02]  /*1ad0*/  PRMT R8, R8, 0x7771, RZ ;  /* 0x0000777108087816 */ /* 0x000fc400000000ff */
[C---:B----4-:R-:W-:Y:S02]  /*1ae0*/  PRMT R9, R10.reuse, 0x7770, RZ ;  /* 0x000077700a097816 */ /* 0x050fe400000000ff */
[----:B------:R-:W-:Y:S02]  /*1af0*/  PRMT R10, R10, 0x7771, RZ ;  /* 0x000077710a0a7816 */ /* 0x000fe400000000ff */
[----:B------:R-:W-:Y:S02]  /*1b00*/  PRMT R4, R6, 0x7610, R4 ;  /* 0x0000761006047816 */ /* 0x000fe40000000004 */
[----:B------:R-:W-:Y:S02]  /*1b10*/  PRMT R6, R7, 0x7610, R6 ;  /* 0x0000761007067816 */ /* 0x000fe40000000006 */
[----:B------:R-:W-:Y:S02]  /*1b20*/  PRMT R7, R8, 0x7610, R7 ;  /* 0x0000761008077816 */ /* 0x000fe40000000007 */
[----:B-----5:R-:W-:-:S02]  /*1b30*/  PRMT R17, R3, 0x7770, RZ ;  /* 0x0000777003117816 */ /* 0x020fc400000000ff */
[----:B------:R-:W-:Y:S02]  /*1b40*/  PRMT R8, R9, 0x7610, R8 ;  /* 0x0000761009087816 */ /* 0x000fe40000000008 */
[----:B------:R-:W-:Y:S02]  /*1b50*/  PRMT R3, R3, 0x7771, RZ ;  /* 0x0000777103037816 */ /* 0x000fe400000000ff */
[----:B------:R-:W-:Y:S01]  /*1b60*/  PRMT R9, R10, 0x7610, R9 ;  /* 0x000076100a097816 */ /* 0x000fe20000000009 */
[----:B------:R-:W-:Y:S06]  /*1b70*/  BRA.U UP0, `(.L_x_19507) ;  /* 0x0000000500307547 */ /* 0x000fec000b800000 */
[----:B------:R-:W-:Y:S01]  /*1b80*/  LOP3.LUT R17, R17, 0xff, RZ, 0xc0, !PT ;  /* 0x000000ff11117812 */ /* 0x000fe200078ec0ff */
[----:B------:R-:W-:Y:S01]  /*1b90*/  ULOP3.LUT UR5, UR7, 0x1, URZ, 0xc0, !UPT ;  /* 0x0000000107057892 */ /* 0x000fe2000f8ec0ff */
[----:B------:R-:W-:Y:S01]  /*1ba0*/  BSSY.RECONVERGENT B1, `(.L_x_19508) ;  /* 0x000000c000017945 */ /* 0x000fe20003800200 */
[----:B------:R-:W-:Y:S01]  /*1bb0*/  UMOV UR6, 0xffff ;  /* 0x0000ffff00067882 */ /* 0x000fe20000000000 */
[----:B------:R-:W-:Y:S01]  /*1bc0*/  ISETP.NE.AND P0, PT, R17, 0x1, PT ;  /* 0x000000011100780c */ /* 0x000fe20003f05270 */
[----:B------:R-:W-:Y:S01]  /*1bd0*/  UISETP.NE.U32.AND UP0, UPT, UR5, 0x1, UPT ;  /* 0x000000010500788c */ /* 0x000fe2000bf05070 */
[----:B------:R-:W-:Y:S01]  /*1be0*/  IMAD.MOV.U32 R10, RZ, RZ, 0x1 ;  /* 0x00000001ff0a7424 */ /* 0x000fe200078e00ff */
[----:B------:R-:W-:Y:S02]  /*1bf0*/  LOP3.LUT R3, R3, 0xff, RZ, 0xc0, !PT ;  /* 0x000000ff03037812 */ /* 0x000fe400078ec0ff */
[----:B------:R-:W-:Y:S01]  /*1c00*/  USEL UR5, UR6, 0x1, !UP0 ;  /* 0x0000000106057887 */ /* 0x000fe2000c000000 */
[----:B------:R-:W-:-:S07]  /*1c10*/  LOP3.LUT R4, R4, 0xff, RZ, 0xc0, !PT ;  /* 0x000000ff04047812 */ /* 0x000fce00078ec0ff */
[----:B------:R-:W-:Y:S05]  /*1c20*/  @!P0 BRA `(.L_x_19509) ;  /* 0x00000000000c8947 */ /* 0x000fea0003800000 */
[----:B------:R-:W-:Y:S01]  /*1c30*/  ISETP.NE.AND P0, PT, R17, 0xff, PT ;  /* 0x000000ff1100780c */ /* 0x000fe20003f05270 */
[----:B------:R-:W-:-:S12]  /*1c40*/  IMAD.U32 R10, RZ, RZ, UR5 ;  /* 0x00000005ff0a7e24 */ /* 0x000fd8000f8e00ff */
[----:B------:R-:W-:-:S07]  /*1c50*/  @P0 PRMT R10, RZ, 0x7610, R10 ;  /* 0x00007610ff0a0816 */ /* 0x000fce000000000a */
.L_x_19509:
[----:B------:R-:W-:Y:S05]  /*1c60*/  BSYNC.RECONVERGENT B1 ;  /* 0x0000000000017941 */ /* 0x000fea0003800200 */
.L_x_19508:
[----:B------:R-:W-:Y:S01]  /*1c70*/  ISETP.NE.AND P6, PT, R3, 0x1, PT ;  /* 0x000000010300780c */ /* 0x000fe20003fc5270 */
[----:B------:R-:W-:Y:S01]  /*1c80*/  BSSY.RECONVERGENT B1, `(.L_x_19510) ;  /* 0x0000012000017945 */ /* 0x000fe20003800200 */
[----:B------:R-:W-:Y:S01]  /*1c90*/  LOP3.LUT R5, R5, 0xff, RZ, 0xc0, !PT ;  /* 0x000000ff05057812 */ /* 0x000fe200078ec0ff */
[----:B------:R-:W-:Y:S01]  /*1ca0*/  IMAD.MOV.U32 R11, RZ, RZ, 0x1 ;  /* 0x00000001ff0b7424 */ /* 0x000fe200078e00ff */
[----:B------:R-:W-:Y:S01]  /*1cb0*/  LOP3.LUT R6, R6, 0xff, RZ, 0xc0, !PT ;  /* 0x000000ff06067812 */ /* 0x000fe200078ec0ff */
[----:B------:R-:W-:Y:S01]  /*1cc0*/  IMAD.MOV.U32 R12, RZ, RZ, 0x1 ;  /* 0x00000001ff0c7424 */ /* 0x000fe200078e00ff */
[----:B------:R-:W-:Y:S02]  /*1cd0*/  LOP3.LUT R7, R7, 0xff, RZ, 0xc0, !PT ;  /* 0x000000ff07077812 */ /* 0x000fe400078ec0ff */
[----:B------:R-:W-:Y:S02]  /*1ce0*/  LOP3.LUT R8, R8, 0xff, RZ, 0xc0, !PT ;  /* 0x000000ff08087812 */ /* 0x000fe400078ec0ff */
[----:B------:R-:W-:-:S02]  /*1cf0*/  LOP3.LUT R9, R9, 0xff, RZ, 0xc0, !PT ;  /* 0x000000ff09097812 */ /* 0x000fc400078ec0ff */
[----:B------:R-:W-:Y:S02]  /*1d00*/  ISETP.NE.AND P0, PT, R4, 0x1, PT ;  /* 0x000000010400780c */ /* 0x000fe40003f05270 */
[----:B------:R-:W-:Y:S02]  /*1d10*/  ISETP.NE.AND P1, PT, R5, 0x1, PT ;  /* 0x000000010500780c */ /* 0x000fe40003f25270 */
[----:B------:R-:W-:Y:S02]  /*1d20*/  ISETP.NE.AND P2, PT, R6, 0x1, PT ;  /* 0x000000010600780c */ /* 0x000fe40003f45270 */
[----:B------:R-:W-:Y:S02]  /*1d30*/  ISETP.NE.AND P3, PT, R7, 0x1, PT ;  /* 0x000000010700780c */ /* 0x000fe40003f65270 */
[----:B------:R-:W-:Y:S02]  /*1d40*/  ISETP.NE.AND P4, PT, R8, 0x1, PT ;  /* 0x000000010800780c */ /* 0x000fe40003f85270 */
[----:B------:R-:W-:Y:S01]  /*1d50*/  ISETP.NE.AND P5, PT, R9, 0x1, PT ;  /* 0x000000010900780c */ /* 0x000fe20003fa5270 */
[----:B------:R-:W-:-:S12]  /*1d60*/  @!P6 BRA `(.L_x_19511) ;  /* 0x00000000000ce947 */ /* 0x000fd80003800000 */
[----:B------:R-:W-:Y:S01]  /*1d70*/  ISETP.NE.AND P6, PT, R3, 0xff, PT ;  /* 0x000000ff0300780c */ /* 0x000fe20003fc5270 */
[----:B------:R-:W-:-:S12]  /*1d80*/  IMAD.U32 R11, RZ, RZ, UR5 ;  /* 0x00000005ff0b7e24 */ /* 0x000fd8000f8e00ff */
[----:B------:R-:W-:-:S07]  /*1d90*/  @P6 PRMT R11, RZ, 0x7610, R11 ;  /* 0x00007610ff0b6816 */ /* 0x000fce000000000b */
.L_x_19511:
[----:B------:R-:W-:Y:S05]  /*1da0*/  BSYNC.RECONVERGENT B1 ;  /* 0x0000000000017941 */ /* 0x000fea0003800200 */
.L_x_19510:
[----:B------:R-:W-:Y:S01]  /*1db0*/  BSSY.RECONVERGENT B1, `(.L_x_19512) ;  /* 0x0000006000017945 */ /* 0x000fe20003800200 */
[----:B------:R-:W-:-:S03]  /*1dc0*/  IMAD.MOV.U32 R13, RZ, RZ, 0x1 ;  /* 0x00000001ff0d7424 */ /* 0x000fc600078e00ff */
[----:B------:R-:W-:Y:S05]  /*1dd0*/  @!P0 BRA `(.L_x_19513) ;  /* 0x00000000000c8947 */ /* 0x000fea0003800000 */
[----:B------:R-:W-:Y:S01]  /*1de0*/  ISETP.NE.AND P0, PT, R4, 0xff, PT ;  /* 0x000000ff0400780c */ /* 0x000fe20003f05270 */
[----:B------:R-:W-:-:S12]  /*1df0*/  IMAD.U32 R12, RZ, RZ, UR5 ;  /* 0x00000005ff0c7e24 */ /* 0x000fd8000f8e00ff */
[----:B------:R-:W-:-:S07]  /*1e00*/  @P0 PRMT R12, RZ, 0x7610, R12 ;  /* 0x00007610ff0c0816 */ /* 0x000fce000000000c */
.L_x_19513:
[----:B------:R-:W-:Y:S05]  /*1e10*/  BSYNC.RECONVERGENT B1 ;  /* 0x0000000000017941 */ /* 0x000fea0003800200 */
.L_x_19512:
[----:B------:R-:W-:Y:S01]  /*1e20*/  BSSY.RECONVERGENT B1, `(.L_x_19514) ;  /* 0x0000006000017945 */ /* 0x000fe20003800200 */
[----:B------:R-:W-:-:S03]  /*1e30*/  IMAD.MOV.U32 R14, RZ, RZ, 0x1 ;  /* 0x00000001ff0e7424 */ /* 0x000fc600078e00ff */
[----:B------:R-:W-:Y:S05]  /*1e40*/  @!P1 BRA `(.L_x_19515) ;  /* 0x00000000000c9947 */ /* 0x000fea0003800000 */
[----:B------:R-:W-:Y:S01]  /*1e50*/  ISETP.NE.AND P0, PT, R5, 0xff, PT ;  /* 0x000000ff0500780c */ /* 0x000fe20003f05270 */
[----:B------:R-:W-:-:S12]  /*1e60*/  IMAD.U32 R13, RZ, RZ, UR5 ;  /* 0x00000005ff0d7e24 */ /* 0x000fd8000f8e00ff */
[----:B------:R-:W-:-:S07]  /*1e70*/  @P0 PRMT R13, RZ, 0x7610, R13 ;  /* 0x00007610ff0d0816 */ /* 0x000fce000000000d */
.L_x_19515:
[----:B------:R-:W-:Y:S05]  /*1e80*/  BSYNC.RECONVERGENT B1 ;  /* 0x0000000000017941 */ /* 0x000fea0003800200 */
.L_x_19514:
[----:B------:R-:W-:Y:S01]  /*1e90*/  BSSY.RECONVERGENT B1, `(.L_x_19516) ;  /* 0x0000006000017945 */ /* 0x000fe20003800200 */
[----:B------:R-:W-:-:S03]  /*1ea0*/  IMAD.MOV.U32 R15, RZ, RZ, 0x1 ;  /* 0x00000001ff0f7424 */ /* 0x000fc600078e00ff */
[----:B------:R-:W-:Y:S05]  /*1eb0*/  @!P2 BRA `(.L_x_19517) ;  /* 0x00000000000ca947 */ /* 0x000fea0003800000 */
[----:B------:R-:W-:Y:S01]  /*1ec0*/  ISETP.NE.AND P0, PT, R6, 0xff, PT ;  /* 0x000000ff0600780c */ /* 0x000fe20003f05270 */
[----:B------:R-:W-:-:S12]  /*1ed0*/  IMAD.U32 R14, RZ, RZ, UR5 ;  /* 0x00000005ff0e7e24 */ /* 0x000fd8000f8e00ff */
[----:B------:R-:W-:-:S07]  /*1ee0*/  @P0 PRMT R14, RZ, 0x7610, R14 ;  /* 0x00007610ff0e0816 */ /* 0x000fce000000000e */
.L_x_19517:
[----:B------:R-:W-:Y:S05]  /*1ef0*/  BSYNC.RECONVERGENT B1 ;  /* 0x0000000000017941 */ /* 0x000fea0003800200 */
.L_x_19516:
[----:B------:R-:W-:Y:S01]  /*1f00*/  BSSY.RECONVERGENT B1, `(.L_x_19518) ;  /* 0x0000006000017945 */ /* 0x000fe20003800200 */
[----:B------:R-:W-:-:S03]  /*1f10*/  IMAD.MOV.U32 R16, RZ, RZ, 0x1 ;  /* 0x00000001ff107424 */ /* 0x000fc600078e00ff */
[----:B------:R-:W-:Y:S05]  /*1f20*/  @!P3 BRA `(.L_x_19519) ;  /* 0x00000000000cb947 */ /* 0x000fea0003800000 */
[----:B------:R-:W-:Y:S01]  /*1f30*/  ISETP.NE.AND P0, PT, R7, 0xff, PT ;  /* 0x000000ff0700780c */ /* 0x000fe20003f05270 */
[----:B------:R-:W-:-:S12]  /*1f40*/  IMAD.U32 R15, RZ, RZ, UR5 ;  /* 0x00000005ff0f7e24 */ /* 0x000fd8000f8e00ff */
[----:B------:R-:W-:-:S07]  /*1f50*/  @P0 PRMT R15, RZ, 0x7610, R15 ;  /* 0x00007610ff0f0816 */ /* 0x000fce000000000f */
.L_x_19519:
[----:B------:R-:W-:Y:S05]  /*1f60*/  BSYNC.RECONVERGENT B1 ;  /* 0x0000000000017941 */ /* 0x000fea0003800200 */
.L_x_19518:
[----:B------:R-:W-:Y:S01]  /*1f70*/  BSSY.RECONVERGENT B1, `(.L_x_19520) ;  /* 0x0000006000017945 */ /* 0x000fe20003800200 */
[----:B------:R-:W-:-:S03]  /*1f80*/  IMAD.MOV.U32 R19, RZ, RZ, 0x1 ;  /* 0x00000001ff137424 */ /* 0x000fc600078e00ff */
[----:B------:R-:W-:Y:S05]  /*1f90*/  @!P4 BRA `(.L_x_19521) ;  /* 0x00000000000cc947 */ /* 0x000fea0003800000 */
[----:B------:R-:W-:Y:S01]  /*1fa0*/  ISETP.NE.AND P0, PT, R8, 0xff, PT ;  /* 0x000000ff0800780c */ /* 0x000fe20003f05270 */
[----:B------:R-:W-:-:S12]  /*1fb0*/  IMAD.U32 R16, RZ, RZ, UR5 ;  /* 0x00000005ff107e24 */ /* 0x000fd8000f8e00ff */
[----:B------:R-:W-:-:S07]  /*1fc0*/  @P0 PRMT R16, RZ, 0x7610, R16 ;  /* 0x00007610ff100816 */ /* 0x000fce0000000010 */
.L_x_19521:
[----:B------:R-:W-:Y:S05]  /*1fd0*/  BSYNC.RECONVERGENT B1 ;  /* 0x0000000000017941 */ /* 0x000fea0003800200 */
.L_x_19520:
[----:B------:R-:W-:Y:S05]  /*1fe0*/  @!P5 BRA `(.L_x_19522) ;  /* 0x0000000400fcd947 */ /* 0x000fea0003800000 */
[----:B------:R-:W-:Y:S01]  /*1ff0*/  ISETP.NE.AND P0, PT, R9, 0xff, PT ;  /* 0x000000ff0900780c */ /* 0x000fe20003f05270 */
[----:B------:R-:W-:-:S12]  /*2000*/  IMAD.U32 R19, RZ, RZ, UR5 ;  /* 0x00000005ff137e24 */ /* 0x000fd8000f8e00ff */
[----:B------:R-:W-:Y:S05]  /*2010*/  @!P0 BRA `(.L_x_19522) ;  /* 0x0000000400f08947 */ /* 0x000fea0003800000 */
[----:B------:R-:W-:Y:S01]  /*2020*/  PRMT R19, RZ, 0x7610, R19 ;  /* 0x00007610ff137816 */ /* 0x000fe20000000013 */
[----:B------:R-:W-:Y:S06]  /*2030*/  BRA `(.L_x_19522) ;  /* 0x0000000400e87947 */ /* 0x000fec0003800000 */
.L_x_19507:
[----:B------:R-:W-:Y:S01]  /*2040*/  PRMT R10, R2, 0x9910, RZ ;  /* 0x00009910020a7816 */ /* 0x000fe200000000ff */
[----:B------:R-:W-:Y:S02]  /*2050*/  IMAD.MOV.U32 R19, RZ, RZ, 0x1 ;  /* 0x00000001ff137424 */ /* 0x000fe400078e00ff */
[----:B------:R-:W-:Y:S01]  /*2060*/  IMAD.MOV.U32 R16, RZ, RZ, 0x1 ;  /* 0x00000001ff107424 */ /* 0x000fe200078e00ff */
[----:B------:R-:W-:Y:S01]  /*2070*/  ISETP.NE.AND P0, PT, R10, RZ, PT ;  /* 0x000000ff0a00720c */ /* 0x000fe20003f05270 */
[----:B------:R-:W-:Y:S02]  /*2080*/  IMAD.MOV.U32 R15, RZ, RZ, 0x1 ;  /* 0x00000001ff0f7424 */ /* 0x000fe400078e00ff */
[----:B------:R-:W-:Y:S02]  /*2090*/  IMAD.MOV.U32 R14, RZ, RZ, 0x1 ;  /* 0x00000001ff0e7424 */ /* 0x000fe400078e00ff */
[----:B------:R-:W-:Y:S02]  /*20a0*/  IMAD.MOV.U32 R13, RZ, RZ, 0x1 ;  /* 0x00000001ff0d7424 */ /* 0x000fe400078e00ff */
[----:B------:R-:W-:-:S02]  /*20b0*/  IMAD.MOV.U32 R12, RZ, RZ, 0x1 ;  /* 0x00000001ff0c7424 */ /* 0x000fc400078e00ff */
[----:B------:R-:W-:Y:S02]  /*20c0*/  IMAD.MOV.U32 R11, RZ, RZ, 0x1 ;  /* 0x00000001ff0b7424 */ /* 0x000fe400078e00ff */
[----:B------:R-:W-:Y:S02]  /*20d0*/  IMAD.MOV.U32 R10, RZ, RZ, 0x1 ;  /* 0x00000001ff0a7424 */ /* 0x000fe400078e00ff */
[----:B------:R-:W-:Y:S05]  /*20e0*/  @!P0 BRA `(.L_x_19522) ;  /* 0x0000000400bc8947 */ /* 0x000fea0003800000 */
[----:B------:R-:W-:Y:S01]  /*20f0*/  IMAD.MOV.U32 R10, RZ, RZ, 0x1 ;  /* 0x00000001ff0a7424 */ /* 0x000fe200078e00ff */
[----:B------:R-:W-:-:S07]  /*2100*/  PRMT R11, R2, 0x7610, R11 ;  /* 0x00007610020b7816 */ /* 0x000fce000000000b */
.L_x_19523:
        /* <DEDUP_REMOVED lines=12> */
[----:B------:R-:W-:Y:S01]  /*21d0*/  IMAD.MOV.U32 R11, RZ, RZ, 0x1 ;  /* 0x00000001ff0b7424 */ /* 0x000fe200078e00ff */
[----:B------:R-:W-:-:S07]  /*21e0*/  PRMT R12, R2, 0x7610, R12 ;  /* 0x00007610020c7816 */ /* 0x000fce000000000c */
.L_x_19524:
        /* <DEDUP_REMOVED lines=14> */
.L_x_19525:
        /* <DEDUP_REMOVED lines=14> */
.L_x_19526:
        /* <DEDUP_REMOVED lines=14> */
.L_x_19527:
        /* <DEDUP_REMOVED lines=14> */
.L_x_19528:
        /* <DEDUP_REMOVED lines=14> */
.L_x_19529:
        /* <DEDUP_REMOVED lines=13> */
.L_x_19530:
        /* <DEDUP_REMOVED lines=12> */
.L_x_19522:
[----:B------:R-:W-:Y:S05]  /*27e0*/  BSYNC.RECONVERGENT B0 ;  /* 0x0000000000007941 */ /* 0x000fea0003800200 */
.L_x_19506:
[----:B------:R-:W0:Y:S01]  /*27f0*/  LDCU.64 UR6, c[0x0][0x398] ;  /* 0x00007300ff0677ac */ /* 0x000e220008000a00 */
[----:B------:R-:W-:Y:S02]  /*2800*/  PRMT R11, R11, 0x7604, R10 ;  /* 0x000076040b0b7816 */ /* 0x000fe4000000000a */
[----:B------:R-:W-:Y:S02]  /*2810*/  PRMT R13, R13, 0x7604, R12 ;  /* 0x000076040d0d7816 */ /* 0x000fe4000000000c */
[----:B------:R-:W-:Y:S02]  /*2820*/  PRMT R15, R15, 0x7604, R14 ;  /* 0x000076040f0f7816 */ /* 0x000fe4000000000e */
[----:B------:R-:W-:Y:S01]  /*2830*/  PRMT R19, R19, 0x7604, R16 ;  /* 0x0000760413137816 */ /* 0x000fe20000000010 */
[----:B0-----:R-:W-:-:S04]  /*2840*/  UIADD3 UR6, UP0, UPT, UR4, UR6, URZ ;  /* 0x0000000604067290 */ /* 0x001fc8000ff1e0ff */
[----:B------:R-:W-:Y:S02]  /*2850*/  UIADD3.X UR7, UPT, UPT, URZ, UR7, URZ, UP0, !UPT ;  /* 0x00000007ff077290 */ /* 0x000fe400087fe4ff */
[----:B------:R-:W-:-:S04]  /*2860*/  IMAD.U32 R2, RZ, RZ, UR6 ;  /* 0x00000006ff027e24 */ /* 0x000fc8000f8e00ff */
[----:B------:R-:W-:Y:S02]  /*2870*/  IMAD.U32 R3, RZ, RZ, UR7 ;  /* 0x00000007ff037e24 */ /* 0x000fe4000f8e00ff */
[----:B------:R-:W-:-:S05]  /*2880*/  IMAD.WIDE.U32 R2, R0, 0x2, R2 ;  /* 0x0000000200027825 */ /* 0x000fca00078e0002 */
[----:B------:R-:W-:Y:S04]  /*2890*/  STG.E.U16 desc[UR10][R2.64], R11 ;  /* 0x0000000b02007986 */ /* 0x000fe8000c10150a */
[----:B------:R-:W-:Y:S04]  /*28a0*/  STG.E.U16 desc[UR10][R2.64+0x100], R13 ;  /* 0x0001000d02007986 */ /* 0x000fe8000c10150a */
[----:B------:R-:W-:Y:S04]  /*28b0*/  STG.E.U16 desc[UR10][R2.64+0x200], R15 ;  /* 0x0002000f02007986 */ /* 0x000fe8000c10150a */
[----:B------:R-:W-:Y:S01]  /*28c0*/  STG.E.U16 desc[UR10][R2.64+0x300], R19 ;  /* 0x0003001302007986 */ /* 0x000fe2000c10150a */
[----:B------:R-:W-:Y:S05]  /*28d0*/  EXIT ;  /* 0x000000000000794d */ /* 0x000fea0003800000 */
.L_x_19531:
        /* <DEDUP_REMOVED lines=10> */
.L_x_60902:


//--------------------- .text._ZN2at6native29vectorized_elementwise_kernelILi4EZNS0_50_GLOBAL__N__2680c7bb_12_PowKernel_cu_7dd49032_317029pow_tensor_scalar_kernel_implIaaEEvRNS_18TensorIteratorBaseET0_EUlaE2_St5arrayIPcLm2EEEEviS6_T1_ --------------------------
	.section	.text._ZN2at6native29vectorized_elementwise_kernelILi4EZNS0_50_GLOBAL__N__2680c7bb_12_PowKernel_cu_7dd49032_317029pow_tensor_scalar_kernel_implIaaEEvRNS_18TensorIteratorBaseET0_EUlaE2_St5arrayIPcLm2EEEEviS6_T1_,"ax",@progbits
	.align	128
        .global         _ZN2at6native29vectorized_elementwise_kernelILi4EZNS0_50_GLOBAL__N__2680c7bb_12_PowKernel_cu_7dd49032_317029pow_tensor_scalar_kernel_implIaaEEvRNS_18TensorIteratorBaseET0_EUlaE2_St5arrayIPcLm2EEEEviS6_T1_
        .type           _ZN2at6native29vectorized_elementwise_kernelILi4EZNS0_50_GLOBAL__N__2680c7bb_12_PowKernel_cu_7dd49032_317029pow_tensor_scalar_kernel_implIaaEEvRNS_18TensorIteratorBaseET0_EUlaE2_St5arrayIPcLm2EEEEviS6_T1_,@function
        .size           _ZN2at6native29vectorized_elementwise_kernelILi4EZNS0_50_GLOBAL__N__2680c7bb_12_PowKernel_cu_7dd49032_317029pow_tensor_scalar_kernel_implIaaEEvRNS_18TensorIteratorBaseET0_EUlaE2_St5arrayIPcLm2EEEEviS6_T1_,(.L_x_60903 - _ZN2at6native29vectorized_elementwise_kernelILi4EZNS0_50_GLOBAL__N__2680c7bb_12_PowKernel_cu_7dd49032_317029pow_tensor_scalar_kernel_implIaaEEvRNS_18TensorIteratorBaseET0_EUlaE2_St5arrayIPcLm2EEEEviS6_T1_)
        .other          _ZN2at6native29vectorized_elementwise_kernelILi4EZNS0_50_GLOBAL__N__2680c7bb_12_PowKernel_cu_7dd49032_317029pow_tensor_scalar_kernel_implIaaEEvRNS_18TensorIteratorBaseET0_EUlaE2_St5arrayIPcLm2EEEEviS6_T1_,@"STO_CUDA_ENTRY STV_DEFAULT"
_ZN2at6native29vectorized_elementwise_kernelILi4EZNS0_50_GLOBAL__N__2680c7bb_12_PowKernel_cu_7dd49032_317029pow_tensor_scalar_kernel_implIaaEEvRNS_18TensorIteratorBaseET0_EUlaE2_St5arrayIPcLm2EEEEviS6_T1_:
.text._ZN2at6native29vectorized_elementwise_kernelILi4EZNS0_50_GLOBAL__N__2680c7bb_12_PowKernel_cu_7dd49032_317029pow_tensor_scalar_kernel_implIaaEEvRNS_18TensorIteratorBaseET0_EUlaE2_St5arrayIPcLm2EEEEviS6_T1_:
        /* <DEDUP_REMOVED lines=108> */
.L_x_19536:
[----:B------:R-:W-:Y:S05]  /*06c0*/  BSYNC.RECONVERGENT B1 ;  /* 0x0000000000017941 */ /* 0x000fea0003800200 */
.L_x_19535:
        /* <DEDUP_REMOVED lines=10> */
.L_x_19538:
[----:B------:R-:W-:Y:S05]  /*0770*/  BSYNC.RECONVERGENT B1 ;  /* 0x0000000000017941 */ /* 0x000fea0003800200 */
.L_x_19537:
        /* <DEDUP_REMOVED lines=9> */
.L_x_19540:
[----:B------:R-:W-:Y:S05]  /*0810*/  BSYNC.RECONVERGENT B1 ;  /* 0x0000000000017941 */ /* 0x000fea0003800200 */
.L_x_19539:
        /* <DEDUP_REMOVED lines=9> */
.L_x_19542:
[----:B------:R-:W-:Y:S05]  /*08b0*/  BSYNC.RECONVERGENT B1 ;  /* 0x0000000000017941 */ /* 0x000fea0003800200 */
.L_x_19541:
        /* <DEDUP_REMOVED lines=9> */
.L_x_19544:
[----:B------:R-:W-:Y:S05]  /*0950*/  BSYNC.RECONVERGENT B1 ;  /* 0x0000000000017941 */ /* 0x000fea0003800200 */
.L_x_19543:
        /* <DEDUP_REMOVED lines=9> */
.L_x_19546:
[----:B------:R-:W-:Y:S05]  /*09f0*/  BSYNC.RECONVERGENT B1 ;  /* 0x0000000000017941 */ /* 0x000fea0003800200 */
.L_x_19545:
        /* <DEDUP_REMOVED lines=9> */
.L_x_19548:
[----:B------:R-:W-:Y:S05]  /*0a90*/  BSYNC.RECONVERGENT B1 ;  /* 0x0000000000017941 */ /* 0x000fea0003800200 */
.L_x_19547:
        /* <DEDUP_REMOVED lines=10> */
.L_x_19534:
        /* <DEDUP_REMOVED lines=28> */
.L_x_19552:
        /* <DEDUP_REMOVED lines=12> */
.L_x_19551:
[----:B------:R-:W-:Y:S05]  /*0dc0*/  BSYNC.RECONVERGENT B1 ;  /* 0x0000000000017941 */ /* 0x000fea0003800200 */
.L_x_19550:
[----:B------:R-:W-:Y:S01]  /*0dd0*/  BSSY.RECONVERGENT B1, `(.L_x_19553) ;  /* 0x0000011000017945 */ /* 0x000fe20003800200 */
[----:B------:R-:W-:-:S03]  /*0de0*/  ISETP.GE.U32.AND P6, PT, R21, UR5, PT ;  /* 0x0000000515007c0c */ /* 0x000fc6000bfc6070 */
[----:B------:R-:W-:Y:S10]  /*0df0*/  @P0 BRA `(.L_x_19554) ;  /* 0x0000000000380947 */ /* 0x000ff40003800000 */
[----:B------:R-:W-:Y:S01]  /*0e00*/  IMAD.MOV.U32 R8, RZ, RZ, 0x1 ;  /* 0x00000001ff087424 */ /* 0x000fe200078e00ff */
[----:B-----5:R-:W-:-:S07]  /*0e10*/  PRMT R14, R9, 0x7610, R14 ;  /* 0x00007610090e7816 */ /* 0x020fce000000000e */
.L_x_19555:
        /* <DEDUP_REMOVED lines=12> */
.L_x_19554:
[----:B------:R-:W-:Y:S05]  /*0ee0*/  BSYNC.RECONVERGENT B1 ;  /* 0x0000000000017941 */ /* 0x000fea0003800200 */
.L_x_19553:
[----:B------:R-:W-:Y:S04]  /*0ef0*/  BSSY.RECONVERGENT B1, `(.L_x_19556) ;  /* 0x0000010000017945 */ /* 0x000fe80003800200 */
[----:B------:R-:W-:Y:S05]  /*0f00*/  @P1 BRA `(.L_x_19557) ;  /* 0x0000000000381947 */ /* 0x000fea0003800000 */
[----:B------:R-:W-:Y:S01]  /*0f10*/  IMAD.MOV.U32 R7, RZ, RZ, 0x1 ;  /* 0x00000001ff077424 */ /* 0x000fe200078e00ff */
[----:B-----5:R-:W-:-:S07]  /*0f20*/  PRMT R14, R9, 0x7610, R14 ;  /* 0x00007610090e7816 */ /* 0x020fce000000000e */
.L_x_19558:
        /* <DEDUP_REMOVED lines=12> */
.L_x_19557:
[----:B------:R-:W-:Y:S05]  /*0ff0*/  BSYNC.RECONVERGENT B1 ;  /* 0x0000000000017941 */ /* 0x000fea0003800200 */
.L_x_19556:
[----:B------:R-:W-:Y:S04]  /*1000*/  BSSY.RECONVERGENT B1, `(.L_x_19559) ;  /* 0x0000010000017945 */ /* 0x000fe80003800200 */
[----:B------:R-:W-:Y:S05]  /*1010*/  @P2 BRA `(.L_x_19560) ;  /* 0x0000000000382947 */ /* 0x000fea0003800000 */
[----:B------:R-:W-:Y:S01]  /*1020*/  IMAD.MOV.U32 R6, RZ, RZ, 0x1 ;  /* 0x00000001ff067424 */ /* 0x000fe200078e00ff */
[----:B-----5:R-:W-:-:S07]  /*1030*/  PRMT R14, R9, 0x7610, R14 ;  /* 0x00007610090e7816 */ /* 0x020fce000000000e */
.L_x_19561:
        /* <DEDUP_REMOVED lines=12> */
.L_x_19560:
[----:B------:R-:W-:Y:S05]  /*1100*/  BSYNC.RECONVERGENT B1 ;  /* 0x0000000000017941 */ /* 0x000fea0003800200 */
.L_x_19559:
[----:B------:R-:W-:Y:S04]  /*1110*/  BSSY.RECONVERGENT B1, `(.L_x_19562) ;  /* 0x0000010000017945 */ /* 0x000fe80003800200 */
[----:B------:R-:W-:Y:S05]  /*1120*/  @P3 BRA `(.L_x_19563) ;  /* 0x0000000000383947 */ /* 0x000fea0003800000 */
[----:B------:R-:W-:Y:S01]  /*1130*/  IMAD.MOV.U32 R5, RZ, RZ, 0x1 ;  /* 0x00000001ff057424 */ /* 0x000fe200078e00ff */
[----:B-----5:R-:W-:-:S07]  /*1140*/  PRMT R14, R9, 0x7610, R14 ;  /* 0x00007610090e7816 */ /* 0x020fce000000000e */
.L_x_19564:
        /* <DEDUP_REMOVED lines=12> */
.L_x_19563:
[----:B------:R-:W-:Y:S05]  /*1210*/  BSYNC.RECONVERGENT B1 ;  /* 0x0000000000017941 */ /* 0x000fea0003800200 */
.L_x_19562:
[----:B------:R-:W-:Y:S04]  /*1220*/  BSSY.RECONVERGENT B1, `(.L_x_19565) ;  /* 0x0000010000017945 */ /* 0x000fe80003800200 */
[----:B------:R-:W-:Y:S05]  /*1230*/  @P4 BRA `(.L_x_19566) ;  /* 0x0000000000384947 */ /* 0x000fea0003800000 */
[----:B------:R-:W-:Y:S01]  /*1240*/  IMAD.MOV.U32 R4, RZ, RZ, 0x1 ;  /* 0x00000001ff047424 */ /* 0x000fe200078e00ff */
[----:B-----5:R-:W-:-:S07]  /*1250*/  PRMT R14, R9, 0x7610, R14 ;  /* 0x00007610090e7816 */ /* 0x020fce000000000e */
.L_x_19567:
        /* <DEDUP_REMOVED lines=12> */
.L_x_19566:
[----:B------:R-:W-:Y:S05]  /*1320*/  BSYNC.RECONVERGENT B1 ;  /* 0x0000000000017941 */ /* 0x000fea0003800200 */
.L_x_19565:
[----:B------:R-:W-:Y:S04]  /*1330*/  BSSY.RECONVERGENT B1, `(.L_x_19568) ;  /* 0x0000010000017945 */ /* 0x000fe80003800200 */
[----:B------:R-:W-:Y:S05]  /*1340*/  @P5 BRA `(.L_x_19569) ;  /* 0x0000000000385947 */ /* 0x000fea0003800000 */
[----:B------:R-:W-:Y:S01]  /*1350*/  IMAD.MOV.U32 R3, RZ, RZ, 0x1 ;  /* 0x00000001ff037424 */ /* 0x000fe200078e00ff */
[----:B-----5:R-:W-:-:S07]  /*1360*/  PRMT R12, R9, 0x7610, R12 ;  /* 0x00007610090c7816 */ /* 0x020fce000000000c */
.L_x_19570:
        /* <DEDUP_REMOVED lines=12> */
.L_x_19569:
[----:B------:R-:W-:Y:S05]  /*1430*/  BSYNC.RECONVERGENT B1 ;  /* 0x0000000000017941 */ /* 0x000fea0003800200 */
.L_x_19568:
[----:B------:R-:W-:Y:S05]  /*1440*/  @P6 BRA `(.L_x_19549) ;  /* 0x0000000000346947 */ /* 0x000fea0003800000 */
[----:B------:R-:W-:-:S07]  /*1450*/  IMAD.MOV.U32 R2, RZ, RZ, 0x1 ;  /* 0x00000001ff027424 */ /* 0x000fce00078e00ff */
.L_x_19571:
        /* <DEDUP_REMOVED lines=12> */
.L_x_19549:
[----:B------:R-:W-:Y:S05]  /*1520*/  BSYNC.RECONVERGENT B0 ;  /* 0x0000000000007941 */ /* 0x000fea0003800200 */
.L_x_19533:
        /* <DEDUP_REMOVED lines=18> */
.L_x_19574:
        /* <DEDUP_REMOVED lines=8> */
.L_x_19575:
        /* <DEDUP_REMOVED lines=8> */
.L_x_19576:
        /* <DEDUP_REMOVED lines=8> */
.L_x_19577:
        /* <DEDUP_REMOVED lines=9> */
.L_x_19578:
[----:B------:R-:W-:Y:S05]  /*1860*/  BSYNC.RELIABLE B1 ;  /* 0x0000000000017941 */ /* 0x000fea0003800100 */
.L_x_19573:
[----:B------:R-:W-:-:S13]  /*1870*/  ISETP.GE.U32.AND P0, PT, R0, UR5, PT ;  /* 0x0000000500007c0c */ /* 0x000fda000bf06070 */
[----:B-12---:R-:W1:Y:S01]  /*1880*/  @!P0 LDC.64 R6, c[0x0][0x398] ;  /* 0x0000e600ff068b82 */ /* 0x006e620000000a00 */
[C---:B------:R-:W-:Y:S02]  /*1890*/  @!P0 VIADD R5, R0.reuse, UR4 ;  /* 0x0000000400058c36 */ /* 0x040fe40008000000 */
[----:B------:R-:W-:-:S03]  /*18a0*/  @!P0 VIADD R0, R0, 0x80 ;  /* 0x0000008000008836 */ /* 0x000fc60000000000 */
[----:B-1----:R-:W-:-:S05]  /*18b0*/  @!P0 IADD3 R4, P1, PT, R5, R6, RZ ;  /* 0x0000000605048210 */ /* 0x002fca0007f3e0ff */
[----:B------:R-:W-:-:S05]  /*18c0*/  @!P0 IMAD.X R5, RZ, RZ, R7, P1 ;  /* 0x000000ffff058224 */ /* 0x000fca00008e0607 */
[----:B------:R3:W-:Y:S03]  /*18d0*/  @!P0 STG.E.U8 desc[UR10][R4.64], R3 ;  /* 0x0000000304008986 */ /* 0x0007e6000c10110a */
.L_x_19579:
[----:B------:R-:W-:Y:S05]  /*18e0*/  BSYNC.RECONVERGENT B0 ;  /* 0x0000000000007941 */ /* 0x000fea0003800200 */
.L_x_19572:
        /* <DEDUP_REMOVED lines=9> */
.L_x_19532:
[----:B------:R-:W0:Y:S01]  /*1980*/  LDCU.64 UR8, c[0x0][0x3a0] ;  /* 0x00007400ff0877ac */ /* 0x000e220008000a00 */
[----:B------:R-:W1:Y:S01]  /*1990*/  S2R R0, SR_TID.X ;  /* 0x0000000000007919 */ /* 0x000e620000002100 */
[----:B0-----:R-:W-:-:S04]  /*19a0*/  UIADD3 UR5, UP0, UPT, UR4, UR8, URZ ;  /* 0x0000000804057290 */ /* 0x001fc8000ff1e0ff */
[----:B------:R-:W-:Y:S02]  /*19b0*/  UIADD3.X UR6, UPT, UPT, URZ, UR9, URZ, UP0, !UPT ;  /* 0x00000009ff067290 */ /* 0x000fe400087fe4ff */
[----:B------:R-:W-:-:S04]  /*19c0*/  IMAD.U32 R4, RZ, RZ, UR5 ;  /* 0x00000005ff047e24 */ /* 0x000fc8000f8e00ff */
[----:B------:R-:W-:Y:S02]  /*19d0*/  IMAD.U32 R5, RZ, RZ, UR6 ;  /* 0x00000006ff057e24 */ /* 0x000fe4000f8e00ff */
[----:B-1----:R-:W-:-:S05]  /*19e0*/  IMAD.WIDE.U32 R4, R0, 0x4, R4 ;  /* 0x0000000400047825 */ /* 0x002fca00078e0004 */
[----:B------:R-:W2:Y:S04]  /*19f0*/  LDG.E R3, desc[UR10][R4.64] ;  /* 0x0000000a04037981 */ /* 0x000ea8000c1e1900 */
[----:B------:R-:W3:Y:S01]  /*1a00*/  LDG.E R8, desc[UR10][R4.64+0x200] ;  /* 0x0002000a04087981 */ /* 0x000ee2000c1e1900 */
[----:B------:R-:W-:Y:S01]  /*1a10*/  UPRMT UR5, UR7, 0x8880, URZ ;  /* 0x0000888007057896 */ /* 0x000fe200080000ff */
[----:B------:R-:W-:Y:S01]  /*1a20*/  BSSY.RECONVERGENT B0, `(.L_x_19580) ;  /* 0x00000db000007945 */ /* 0x000fe20003800200 */
[----:B------:R-:W-:Y:S02]  /*1a30*/  UPRMT UR6, UR7, 0x8880, URZ ;  /* 0x0000888007067896 */ /* 0x000fe400080000ff */
[----:B------:R-:W-:-:S06]  /*1a40*/  UPRMT UR5, UR5, 0x7710, URZ ;  /* 0x0000771005057896 */ /* 0x000fcc00080000ff */
[----:B------:R-:W-:Y:S01]  /*1a50*/  IMAD.U32 R2, RZ, RZ, UR5 ;  /* 0x00000005ff027e24 */ /* 0x000fe2000f8e00ff */
[----:B------:R-:W-:Y:S02]  /*1a60*/  UMOV UR5, UR6 ;  /* 0x0000000600057c82 */ /* 0x000fe40008000000 */
[----:B------:R-:W-:Y:S01]  /*1a70*/  UISETP.GT.AND UP0, UPT, UR5, -0x1, UPT ;  /* 0xffffffff0500788c */ /* 0x000fe2000bf04270 */
[C---:B--2---:R-:W-:Y:S02]  /*1a80*/  PRMT R6, R3.reuse, 0x7771, RZ ;  /* 0x0000777103067816 */ /* 0x044fe400000000ff */
[----:B------:R-:W-:Y:S02]  /*1a90*/  PRMT R7, R3, 0x7772, RZ ;  /* 0x0000777203077816 */ /* 0x000fe400000000ff */
[C---:B---3--:R-:W-:Y:S02]  /*1aa0*/  PRMT R9, R8.reuse, 0x7770, RZ ;  /* 0x0000777008097816 */ /* 0x048fe400000000ff */
[----:B------:R-:W-:-:S02]  /*1ab0*/  PRMT R10, R8, 0x7771, RZ ;  /* 0x00007771080a7816 */ /* 0x000fc400000000ff */
[C---:B------:R-:W-:Y:S02]  /*1ac0*/  PRMT R11, R8.reuse, 0x7772, RZ ;  /* 0x00007772080b7816 */ /* 0x040fe400000000ff */
[----:B------:R-:W-:Y:S02]  /*1ad0*/  PRMT R12, R8, 0x7773, RZ ;  /* 0x00007773080c7816 */ /* 0x000fe400000000ff */
[C---:B------:R-:W-:Y:S02]  /*1ae0*/  PRMT R17, R3.reuse, 0x7770, RZ ;  /* 0x0000777003117816 */ /* 0x040fe400000000ff */
[----:B------:R-:W-:Y:S02]  /*1af0*/  PRMT R5, R3, 0x7773, RZ ;  /* 0x0000777303057816 */ /* 0x000fe400000000ff */
[----:B------:R-:W-:Y:S02]  /*1b00*/  PRMT R3, R6, 0x7610, R3 ;  /* 0x0000761006037816 */ /* 0x000fe40000000003 */
[----:B------:R-:W-:-:S02]  /*1b10*/  PRMT R4, R7, 0x7610, R4 ;  /* 0x0000761007047816 */ /* 0x000fc40000000004 */
[----:B------:R-:W-:Y:S02]  /*1b20*/  PRMT R6, R9, 0x7610, R6 ;  /* 0x0000761009067816 */ /* 0x000fe40000000006 */
[----:B------:R-:W-:Y:S02]  /*1b30*/  PRMT R7, R10, 0x7610, R7 ;  /* 0x000076100a077816 */ /* 0x000fe40000000007 */
[----:B------:R-:W-:Y:S02]  /*1b40*/  PRMT R8, R11, 0x7610, R8 ;  /* 0x000076100b087816 */ /* 0x000fe40000000008 */
        /* <DEDUP_REMOVED lines=16> */
.L_x_19583:
[----:B------:R-:W-:Y:S05]  /*1c50*/  BSYNC.RECONVERGENT B1 ;  /* 0x0000000000017941 */ /* 0x000fea0003800200 */
.L_x_19582:
        /* <DEDUP_REMOVED lines=19> */
.L_x_19585:
[----:B------:R-:W-:Y:S05]  /*1d90*/  BSYNC.RECONVERGENT B1 ;  /* 0x0000000000017941 */ /* 0x000fea0003800200 */
.L_x_19584:
[----:B------:R-:W-:Y:S01]  /*1da0*/  BSSY.RECONVERGENT B1, `(.L_x_19586) ;  /* 0x0000006000017945 */ /* 0x000fe20003800200 */
[----:B------:R-:W-:-:S03]  /*1db0*/  IMAD.MOV.U32 R13, RZ, RZ, 0x1 ;  /* 0x00000001ff0d7424 */ /* 0x000fc600078e00ff */
[----:B------:R-:W-:Y:S05]  /*1dc0*/  @!P0 BRA `(.L_x_19587) ;  /* 0x00000000000c8947 */ /* 0x000fea0003800000 */
[----:B------:R-:W-:Y:S01]  /*1dd0*/  ISETP.NE.AND P0, PT, R4, 0xff, PT ;  /* 0x000000ff0400780c */ /* 0x000fe20003f05270 */
[----:B------:R-:W-:-:S12]  /*1de0*/  IMAD.U32 R12, RZ, RZ, UR5 ;  /* 0x00000005ff0c7e24 */ /* 0x000fd8000f8e00ff */
[----:B------:R-:W-:-:S07]  /*1df0*/  @P0 PRMT R12, RZ, 0x7610, R12 ;  /* 0x00007610ff0c0816 */ /* 0x000fce000000000c */
.L_x_19587:
[----:B------:R-:W-:Y:S05]  /*1e00*/  BSYNC.RECONVERGENT B1 ;  /* 0x0000000000017941 */ /* 0x000fea0003800200 */
.L_x_19586:
[----:B------:R-:W-:Y:S01]  /*1e10*/  BSSY.RECONVERGENT B1, `(.L_x_19588) ;  /* 0x0000006000017945 */ /* 0x000fe20003800200 */
[----:B------:R-:W-:-:S03]  /*1e20*/  IMAD.MOV.U32 R14, RZ, RZ, 0x1 ;  /* 0x00000001ff0e7424 */ /* 0x000fc600078e00ff */
[----:B------:R-:W-:Y:S05]  /*1e30*/  @!P1 BRA `(.L_x_19589) ;  /* 0x00000000000c9947 */ /* 0x000fea0003800000 */
[----:B------:R-:W-:Y:S01]  /*1e40*/  ISETP.NE.AND P0, PT, R5, 0xff, PT ;  /* 0x000000ff0500780c */ /* 0x000fe20003f05270 */
[----:B------:R-:W-:-:S12]  /*1e50*/  IMAD.U32 R13, RZ, RZ, UR5 ;  /* 0x00000005ff0d7e24 */ /* 0x000fd8000f8e00ff */
[----:B------:R-:W-:-:S07]  /*1e60*/  @P0 PRMT R13, RZ, 0x7610, R13 ;  /* 0x00007610ff0d0816 */ /* 0x000fce000000000d */
.L_x_19589:
[----:B------:R-:W-:Y:S05]  /*1e70*/  BSYNC.RECONVERGENT B1 ;  /* 0x0000000000017941 */ /* 0x000fea0003800200 */
.L_x_19588:
[----:B------:R-:W-:Y:S01]  /*1e80*/  BSSY.RECONVERGENT B1, `(.L_x_19590) ;  /* 0x0000006000017945 */ /* 0x000fe20003800200 */
[----:B------:R-:W-:-:S03]  /*1e90*/  IMAD.MOV.U32 R15, RZ, RZ, 0x1 ;  /* 0x00000001ff0f7424 */ /* 0x000fc600078e00ff */
[----:B------:R-:W-:Y:S05]  /*1ea0*/  @!P2 BRA `(.L_x_19591) ;  /* 0x00000000000ca947 */ /* 0x000fea0003800000 */
[----:B------:R-:W-:Y:S01]  /*1eb0*/  ISETP.NE.AND P0, PT, R6, 0xff, PT ;  /* 0x000000ff0600780c */ /* 0x000fe20003f05270 */
[----:B------:R-:W-:-:S12]  /*1ec0*/  IMAD.U32 R14, RZ, RZ, UR5 ;  /* 0x00000005ff0e7e24 */ /* 0x000fd8000f8e00ff */
[----:B------:R-:W-:-:S07]  /*1ed0*/  @P0 PRMT R14, RZ, 0x7610, R14 ;  /* 0x00007610ff0e0816 */ /* 0x000fce000000000e */
.L_x_19591:
[----:B------:R-:W-:Y:S05]  /*1ee0*/  BSYNC.RECONVERGENT B1 ;  /* 0x0000000000017941 */ /* 0x000fea0003800200 */
.L_x_19590:
[----:B------:R-:W-:Y:S01]  /*1ef0*/  BSSY.RECONVERGENT B1, `(.L_x_19592) ;  /* 0x0000006000017945 */ /* 0x000fe20003800200 */
[----:B------:R-:W-:-:S03]  /*1f00*/  IMAD.MOV.U32 R16, RZ, RZ, 0x1 ;  /* 0x00000001ff107424 */ /* 0x000fc600078e00ff */
[----:B------:R-:W-:Y:S05]  /*1f10*/  @!P3 BRA `(.L_x_19593) ;  /* 0x00000000000cb947 */ /* 0x000fea0003800000 */
[----:B------:R-:W-:Y:S01]  /*1f20*/  ISETP.NE.AND P0, PT, R7, 0xff, PT ;  /* 0x000000ff0700780c */ /* 0x000fe20003f05270 */
[----:B------:R-:W-:-:S12]  /*1f30*/  IMAD.U32 R15, RZ, RZ, UR5 ;  /* 0x00000005ff0f7e24 */ /* 0x000fd8000f8e00ff */
[----:B------:R-:W-:-:S07]  /*1f40*/  @P0 PRMT R15, RZ, 0x7610, R15 ;  /* 0x00007610ff0f0816 */ /* 0x000fce000000000f */
.L_x_19593:
[----:B------:R-:W-:Y:S05]  /*1f50*/  BSYNC.RECONVERGENT B1 ;  /* 0x0000000000017941 */ /* 0x000fea0003800200 */
.L_x_19592:
[----:B------:R-:W-:Y:S01]  /*1f60*/  BSSY.RECONVERGENT B1, `(.L_x_19594) ;  /* 0x0000006000017945 */ /* 0x000fe20003800200 */
[----:B------:R-:W-:-:S03]  /*1f70*/  IMAD.MOV.U32 R18, RZ, RZ, 0x1 ;  /* 0x00000001ff127424 */ /* 0x000fc600078e00ff */
[----:B------:R-:W-:Y:S05]  /*1f80*/  @!P4 BRA `(.L_x_19595) ;  /* 0x00000000000cc947 */ /* 0x000fea0003800000 */
[----:B------:R-:W-:Y:S01]  /*1f90*/  ISETP.NE.AND P0, PT, R8, 0xff, PT ;  /* 0x000000ff0800780c */ /* 0x000fe20003f05270 */
[----:B------:R-:W-:-:S12]  /*1fa0*/  IMAD.U32 R16, RZ, RZ, UR5 ;  /* 0x00000005ff107e24 */ /* 0x000fd8000f8e00ff */
[----:B------:R-:W-:-:S07]  /*1fb0*/  @P0 PRMT R16, RZ, 0x7610, R16 ;  /* 0x00007610ff100816 */ /* 0x000fce0000000010 */
.L_x_19595:
[----:B------:R-:W-:Y:S05]  /*1fc0*/  BSYNC.RECONVERGENT B1 ;  /* 0x0000000000017941 */ /* 0x000fea0003800200 */
.L_x_19594:
[----:B------:R-:W-:Y:S05]  /*1fd0*/  @!P5 BRA `(.L_x_19596) ;  /* 0x0000000400fcd947 */ /* 0x000fea0003800000 */
[----:B------:R-:W-:Y:S01]  /*1fe0*/  ISETP.NE.AND P0, PT, R9, 0xff, PT ;  /* 0x000000ff0900780c */ /* 0x000fe20003f05270 */
[----:B------:R-:W-:-:S12]  /*1ff0*/  IMAD.U32 R18, RZ, RZ, UR5 ;  /* 0x00000005ff127e24 */ /* 0x000fd8000f8e00ff */
[----:B------:R-:W-:Y:S05]  /*2000*/  @!P0 BRA `(.L_x_19596) ;  /* 0x0000000400f08947 */ /* 0x000fea0003800000 */
[----:B------:R-:W-:Y:S01]  /*2010*/  PRMT R18, RZ, 0x7610, R18 ;  /* 0x00007610ff127816 */ /* 0x000fe20000000012 */
[----:B------:R-:W-:Y:S06]  /*2020*/  BRA `(.L_x_19596) ;  /* 0x0000000400e87947 */ /* 0x000fec0003800000 */
.L_x_19581:
        /* <DEDUP_REMOVED lines=13> */
.L_x_19597:
        /* <DEDUP_REMOVED lines=14> */
.L_x_19598:
        /* <DEDUP_REMOVED lines=14> */
.L_x_19599:
        /* <DEDUP_REMOVED lines=14> */
.L_x_19600:
        /* <DEDUP_REMOVED lines=14> */
.L_x_19601:
        /* <DEDUP_REMOVED lines=14> */
.L_x_19602:
        /* <DEDUP_REMOVED lines=14> */
.L_x_19603:
        /* <DEDUP_REMOVED lines=13> */
.L_x_19604:
        /* <DEDUP_REMOVED lines=12> */
.L_x_19596:
[----:B------:R-:W-:Y:S05]  /*27d0*/  BSYNC.RECONVERGENT B0 ;  /* 0x0000000000007941 */ /* 0x000fea0003800200 */
.L_x_19580:
[----:B------:R-:W0:Y:S01]  /*27e0*/  LDCU.64 UR6, c[0x0][0x398] ;  /* 0x00007300ff0677ac */ /* 0x000e220008000a00 */
[----:B------:R-:W-:Y:S02]  /*27f0*/  LOP3.LUT R13, R13, 0xffff, RZ, 0xc0, !PT ;  /* 0x0000ffff0d0d7812 */ /* 0x000fe400078ec0ff */
[----:B------:R-:W-:Y:S02]  /*2800*/  LOP3.LUT R12, R12, 0xffff, RZ, 0xc0, !PT ;  /* 0x0000ffff0c0c7812 */ /* 0x000fe400078ec0ff */
[----:B------:R-:W-:Y:S02]  /*2810*/  LOP3.LUT R11, R11, 0xffff, RZ, 0xc0, !PT ;  /* 0x0000ffff0b0b7812 */ /* 0x000fe400078ec0ff */
[----:B------:R-:W-:Y:S02]  /*2820*/  LOP3.LUT R10, R10, 0xffff, RZ, 0xc0, !PT ;  /* 0x0000ffff0a0a7812 */ /* 0x000fe400078ec0ff */
[----:B------:R-:W-:Y:S02]  /*2830*/  LOP3.LUT R18, R18, 0xffff, RZ, 0xc0, !PT ;  /* 0x0000ffff12127812 */ /* 0x000fe400078ec0ff */
[----:B------:R-:W-:-:S02]  /*2840*/  LOP3.LUT R5, R16, 0xffff, RZ, 0xc0, !PT ;  /* 0x0000ffff10057812 */ /* 0x000fc400078ec0ff */
[----:B------:R-:W-:Y:S02]  /*2850*/  LOP3.LUT R15, R15, 0xffff, RZ, 0xc0, !PT ;  /* 0x0000ffff0f0f7812 */ /* 0x000fe400078ec0ff */
[----:B------:R-:W-:Y:S02]  /*2860*/  LOP3.LUT R14, R14, 0xffff, RZ, 0xc0, !PT ;  /* 0x0000ffff0e0e7812 */ /* 0x000fe400078ec0ff */
[----:B------:R-:W-:Y:S01]  /*2870*/  PRMT R12, R12, 0x3340, R13 ;  /* 0x000033400c0c7816 */ /* 0x000fe2000000000d */
[----:B0-----:R-:W-:Y:S01]  /*2880*/  UIADD3 UR6, UP0, UPT, UR4, UR6, URZ ;  /* 0x0000000604067290 */ /* 0x001fe2000ff1e0ff */
[----:B------:R-:W-:Y:S02]  /*2890*/  PRMT R11, R10, 0x3340, R11 ;  /* 0x000033400a0b7816 */ /* 0x000fe4000000000b */
[----:B------:R-:W-:Y:S01]  /*28a0*/  PRMT R5, R5, 0x3340, R18 ;  /* 0x0000334005057816 */ /* 0x000fe20000000012 */
[----:B------:R-:W-:Y:S01]  /*28b0*/  UIADD3.X UR7, UPT, UPT, URZ, UR7, URZ, UP0, !UPT ;  /* 0x00000007ff077290 */ /* 0x000fe200087fe4ff */
[----:B------:R-:W-:Y:S01]  /*28c0*/  PRMT R14, R14, 0x3340, R15 ;  /* 0x000033400e0e7816 */ /* 0x000fe2000000000f */
[----:B------:R-:W-:Y:S01]  /*28d0*/  IMAD.U32 R2, RZ, RZ, UR6 ;  /* 0x00000006ff027e24 */ /* 0x000fe2000f8e00ff */
[----:B------:R-:W-:-:S02]  /*28e0*/  PRMT R11, R11, 0x5410, R12 ;  /* 0x000054100b0b7816 */ /* 0x000fc4000000000c */
[----:B------:R-:W-:Y:S01]  /*28f0*/  PRMT R5, R14, 0x5410, R5 ;  /* 0x000054100e057816 */ /* 0x000fe20000000005 */
[----:B------:R-:W-:Y:S02]  /*2900*/  IMAD.U32 R3, RZ, RZ, UR7 ;  /* 0x00000007ff037e24 */ /* 0x000fe4000f8e00ff */
[----:B------:R-:W-:-:S05]  /*2910*/  IMAD.WIDE.U32 R2, R0, 0x4, R2 ;  /* 0x0000000400027825 */ /* 0x000fca00078e0002 */
[----:B------:R-:W-:Y:S04]  /*2920*/  STG.E desc[UR10][R2.64], R11 ;  /* 0x0000000b02007986 */ /* 0x000fe8000c10190a */
[----:B------:R-:W-:Y:S01]  /*2930*/  STG.E desc[UR10][R2.64+0x200], R5 ;  /* 0x0002000502007986 */ /* 0x000fe2000c10190a */
[----:B------:R-:W-:Y:S05]  /*2940*/  EXIT ;  /* 0x000000000000794d */ /* 0x000fea0003800000 */
.L_x_19605:
        /* <DEDUP_REMOVED lines=11> */
.L_x_60903:


//--------------------- .text._ZN2at6native29vectorized_elementwise_kernelILi8EZNS0_50_GLOBAL__N__2680c7bb_12_PowKernel_cu_7dd49032_317029pow_tensor_scalar_kernel_implIaaEEvRNS_18TensorIteratorBaseET0_EUlaE2_St5arrayIPcLm2EEEEviS6_T1_ --------------------------
	.section	.text._ZN2at6native29vectorized_elementwise_kernelILi8EZNS0_50_GLOBAL__N__2680c7bb_12_PowKernel_cu_7dd49032_317029pow_tensor_scalar_kernel_implIaaEEvRNS_18TensorIteratorBaseET0_EUlaE2_St5arrayIPcLm2EEEEviS6_T1_,"ax",@progbits
	.align	128
        .global         _ZN2at6native29vectorized_elementwise_kernelILi8EZNS0_50_GLOBAL__N__2680c7bb_12_PowKernel_cu_7dd49032_317029pow_tensor_scalar_kernel_implIaaEEvRNS_18TensorIteratorBaseET0_EUlaE2_St5arrayIPcLm2EEEEviS6_T1_
        .type           _ZN2at6native29vectorized_elementwise_kernelILi8EZNS0_50_GLOBAL__N__2680c7bb_12_PowKernel_cu_7dd49032_317029pow_tensor_scalar_kernel_implIaaEEvRNS_18TensorIteratorBaseET0_EUlaE2_St5arrayIPcLm2EEEEviS6_T1_,@function
        .size           _ZN2at6native29vectorized_elementwise_kernelILi8EZNS0_50_GLOBAL__N__2680c7bb_12_PowKernel_cu_7dd49032_317029pow_tensor_scalar_kernel_implIaaEEvRNS_18TensorIteratorBaseET0_EUlaE2_St5arrayIPcLm2EEEEviS6_T1_,(.L_x_60904 - _ZN2at6native29vectorized_elementwise_kernelILi8EZNS0_50_GLOBAL__N__2680c7bb_12_PowKernel_cu_7dd49032_317029pow_tensor_scalar_kernel_implIaaEEvRNS_18TensorIteratorBaseET0_EUlaE2_St5arrayIPcLm2EEEEviS6_T1_)
        .other          _ZN2at6native29vectorized_elementwise_kernelILi8EZNS0_50_GLOBAL__N__2680c7bb_12_PowKernel_cu_7dd49032_317029pow_tensor_scalar_kernel_implIaaEEvRNS_18TensorIteratorBaseET0_EUlaE2_St5arrayIPcLm2EEEEviS6_T1_,@"STO_CUDA_ENTRY STV_DEFAULT"
_ZN2at6native29vectorized_elementwise_kernelILi8EZNS0_50_GLOBAL__N__2680c7bb_12_PowKernel_cu_7dd49032_317029pow_tensor_scalar_kernel_implIaaEEvRNS_18TensorIteratorBaseET0_EUlaE2_St5arrayIPcLm2EEEEviS6_T1_:
.text._ZN2at6native29vectorized_elementwise_kernelILi8EZNS0_50_GLOBAL__N__2680c7bb_12_PowKernel_cu_7dd49032_317029pow_tensor_scalar_kernel_implIaaEEvRNS_18TensorIteratorBaseET0_EUlaE2_St5arrayIPcLm2EEEEviS6_T1_:
[----:B------:R-:W-:Y:S01]  /*0000*/  LDC R1, c[0x0][0x37c] ;  /* 0x0000df00ff017b82 */ /* 0x000fe20000000800 */
[----:B------:R-:W-:Y:S05]  /*0010*/  EXIT ;  /* 0x000000000000794d */ /* 0x000fea0003800000 */
.L_x_19606:
        /* <DEDUP_REMOVED lines=14> */
.L_x_60904:


//--------------------- .text._ZN2at6native18elementwise_kernelILi128ELi4EZNS0_15gpu_kernel_implIZNS0_50_GLOBAL__N__2680c7bb_12_PowKernel_cu_7dd49032_317029pow_tensor_scalar_kernel_implIaaEEvRNS_18TensorIteratorBaseET0_EUlaE1_EEvS6_RKT_EUliE_EEviT1_ --------------------------
	.section	.text._ZN2at6native18elementwise_kernelILi128ELi4EZNS0_15gpu_kernel_implIZNS0_50_GLOBAL__N__2680c7bb_12_PowKernel_cu_7dd49032_317029pow_tensor_scalar_kernel_implIaaEEvRNS_18TensorIteratorBaseET0_EUlaE1_EEvS6_RKT_EUliE_EEviT1_,"ax",@progbits
	.align	128
        .global         _ZN2at6native18elementwise_kernelILi128ELi4EZNS0_15gpu_kernel_implIZNS0_50_GLOBAL__N__2680c7bb_12_PowKernel_cu_7dd49032_317029pow_tensor_scalar_kernel_implIaaEEvRNS_18TensorIteratorBaseET0_EUlaE1_EEvS6_RKT_EUliE_EEviT1_
        .type           _ZN2at6native18elementwise_kernelILi128ELi4EZNS0_15gpu_kernel_implIZNS0_50_GLOBAL__N__2680c7bb_12_PowKernel_cu_7dd49032_317029pow_tensor_scalar_kernel_implIaaEEvRNS_18TensorIteratorBaseET0_EUlaE1_EEvS6_RKT_EUliE_EEviT1_,@function
        .size           _ZN2at6native18elementwise_kernelILi128ELi4EZNS0_15gpu_kernel_implIZNS0_50_GLOBAL__N__2680c7bb_12_PowKernel_cu_7dd49032_317029pow_tensor_scalar_kernel_implIaaEEvRNS_18TensorIteratorBaseET0_EUlaE1_EEvS6_RKT_EUliE_EEviT1_,(.L_x_60636 - _ZN2at6native18elementwise_kernelILi128ELi4EZNS0_15gpu_kernel_implIZNS0_50_GLOBAL__N__2680c7bb_12_PowKernel_cu_7dd49032_317029pow_tensor_scalar_kernel_implIaaEEvRNS_18TensorIteratorBaseET0_EUlaE1_EEvS6_RKT_EUliE_EEviT1_)
        .other          _ZN2at6native18elementwise_kernelILi128ELi4EZNS0_15gpu_kernel_implIZNS0_50_GLOBAL__N__2680c7bb_12_PowKernel_cu_7dd49032_317029pow_tensor_scalar_kernel_implIaaEEvRNS_18TensorIteratorBaseET0_EUlaE1_EEvS6_RKT_EUliE_EEviT1_,@"STO_CUDA_ENTRY STV_DEFAULT"
_ZN2at6native18elementwise_kernelILi128ELi4EZNS0_15gpu_kernel_implIZNS0_50_GLOBAL__N__2680c7bb_12_PowKernel_cu_7dd49032_317029pow_tensor_scalar_kernel_implIaaEEvRNS_18TensorIteratorBaseET0_EUlaE1_EEvS6_RKT_EUliE_EEviT1_:
.text._ZN2at6native18elementwise_kernelILi128ELi4EZNS0_15gpu_kernel_implIZNS0_50_GLOBAL__N__2680c7bb_12_PowKernel_cu_7dd49032_317029pow_tensor_scalar_kernel_implIaaEEvRNS_18TensorIteratorBaseET0_EUlaE1_EEvS6_RKT_EUliE_EEviT1_:
        /* <DEDUP_REMOVED lines=319> */
.L_x_19609:
[----:B------:R-:W0:Y:S01]  /*13f0*/  LDCU.64 UR6, c[0x0][0x588] ;  /* 0x0000b100ff0677ac */ /* 0x000e220008000a00 */
        /* <DEDUP_REMOVED lines=15> */
.L_x_19613:
[----:B------:R0:W5:Y:S01]  /*14f0*/  LDG.E.U8 R0, desc[UR36][R2.64] ;  /* 0x0000002402007981 */ /* 0x000162000c1e1100 */
[----:B------:R-:W-:Y:S05]  /*1500*/  BRA `(.L_x_19615) ;  /* 0x0000000c004c7947 */ /* 0x000fea0003800000 */
.L_x_19612:
        /* <DEDUP_REMOVED lines=8> */
.L_x_19617:
[----:B------:R0:W5:Y:S01]  /*1590*/  LDG.E.U8 R0, desc[UR36][R2.64] ;  /* 0x0000002402007981 */ /* 0x000162000c1e1100 */
[----:B------:R-:W-:Y:S05]  /*15a0*/  BRA `(.L_x_19615) ;  /* 0x0000000c00247947 */ /* 0x000fea0003800000 */
.L_x_19616:
[----:B------:R0:W5:Y:S01]  /*15b0*/  LDG.E.U16 R0, desc[UR36][R2.64] ;  /* 0x0000002402007981 */ /* 0x000162000c1e1500 */
[----:B------:R-:W-:Y:S05]  /*15c0*/  BRA `(.L_x_19615) ;  /* 0x0000000c001c7947 */ /* 0x000fea0003800000 */
.L_x_19611:
        /* <DEDUP_REMOVED lines=9> */
.L_x_19619:
[----:B------:R-:W2:Y:S02]  /*1660*/  LDG.E.U16 R4, desc[UR36][R2.64] ;  /* 0x0000002402047981 */ /* 0x000ea4000c1e1500 */
[----:B--2---:R-:W-:-:S06]  /*1670*/  HADD2.F32 R4, -RZ, R4.H0_H0 ;  /* 0x20000004ff047230 */ /* 0x004fcc0000004100 */
[----:B------:R-:W0:Y:S02]  /*1680*/  F2I.FTZ.TRUNC.NTZ R4, R4 ;  /* 0x0000000400047305 */ /* 0x000e24000021f100 */
[----:B0-----:R-:W-:Y:S01]  /*1690*/  PRMT R0, R4, 0x7610, R0 ;  /* 0x0000761004007816 */ /* 0x001fe20000000000 */
[----:B------:R-:W-:Y:S06]  /*16a0*/  BRA `(.L_x_19615) ;  /* 0x0000000800e47947 */ /* 0x000fec0003800000 */
.L_x_19618:
        /* <DEDUP_REMOVED lines=9> */
.L_x_19621:
[----:B------:R-:W2:Y:S02]  /*1740*/  LDG.E.U16 R2, desc[UR36][R2.64] ;  /* 0x0000002402027981 */ /* 0x000ea4000c1e1500 */
[----:B--2---:R-:W-:-:S06]  /*1750*/  HADD2.F32 R4, -RZ, R2.H0_H0 ;  /* 0x20000002ff047230 */ /* 0x004fcc0000004100 */
[----:B------:R-:W0:Y:S02]  /*1760*/  F2I.FTZ.TRUNC.NTZ R4, R4 ;  /* 0x0000000400047305 */ /* 0x000e24000021f100 */
[----:B0-----:R-:W-:Y:S01]  /*1770*/  PRMT R0, R4, 0x7610, R0 ;  /* 0x0000761004007816 */ /* 0x001fe20000000000 */
[----:B------:R-:W-:Y:S06]  /*1780*/  BRA `(.L_x_19615) ;  /* 0x0000000800ac7947 */ /* 0x000fec0003800000 */
.L_x_19620:
[----:B------:R-:W2:Y:S02]  /*1790*/  LDG.E.64 R2, desc[UR36][R2.64] ;  /* 0x0000002402027981 */ /* 0x000ea4000c1e1b00 */
[----:B--2---:R0:W1:Y:S02]  /*17a0*/  F2I.F64.TRUNC R0, R2 ;  /* 0x0000000200007311 */ /* 0x004064000030d100 */
[----:B01----:R-:W-:Y:S05]  /*17b0*/  BRA `(.L_x_19615) ;  /* 0x0000000800a07947 */ /* 0x003fea0003800000 */
.L_x_19610:
        /* <DEDUP_REMOVED lines=12> */
.L_x_19624:
[----:B------:R-:W2:Y:S02]  /*1880*/  LDG.E.64 R2, desc[UR36][R2.64] ;  /* 0x0000002402027981 */ /* 0x000ea4000c1e1b00 */
[----:B--2---:R3:W4:Y:S02]  /*1890*/  F2I.F64.TRUNC R0, R2 ;  /* 0x0000000200007311 */ /* 0x004724000030d100 */
[----:B---34-:R-:W-:Y:S05]  /*18a0*/  BRA `(.L_x_19615) ;  /* 0x0000000800647947 */ /* 0x018fea0003800000 */
.L_x_19623:
        /* <DEDUP_REMOVED lines=27> */
.L_x_19626:
        /* <DEDUP_REMOVED lines=14> */
.L_x_19625:
[----:B------:R-:W2:Y:S02]  /*1b40*/  LDG.E.U16 R4, desc[UR36][R2.64] ;  /* 0x0000002402047981 */ /* 0x000ea4000c1e1500 */
[----:B--2---:R-:W-:-:S06]  /*1b50*/  IMAD.U32 R4, R4, 0x10000, RZ ;  /* 0x0001000004047824 */ /* 0x004fcc00078e00ff */
[----:B------:R-:W0:Y:S02]  /*1b60*/  F2I.FTZ.TRUNC.NTZ R4, R4 ;  /* 0x0000000400047305 */ /* 0x000e24000021f100 */
[----:B0-----:R-:W-:Y:S01]  /*1b70*/  PRMT R0, R4, 0x7610, R0 ;  /* 0x0000761004007816 */ /* 0x001fe20000000000 */
[----:B------:R-:W-:Y:S06]  /*1b80*/  BRA `(.L_x_19615) ;  /* 0x0000000400ac7947 */ /* 0x000fec0003800000 */
.L_x_19622:
        /* <DEDUP_REMOVED lines=10> */
.L_x_19629:
        /* <DEDUP_REMOVED lines=21> */
.L_x_19633:
[----:B------:R-:W-:Y:S05]  /*1d80*/  BSYNC.RECONVERGENT B1 ;  /* 0x0000000000017941 */ /* 0x000fea0003800200 */
.L_x_19632:
[----:B------:R-:W-:Y:S01]  /*1d90*/  IMAD.SHL.U32 R0, R0, 0x100000, RZ ;  /* 0x0010000000007824 */ /* 0x000fe200078e00ff */
[----:B------:R-:W-:-:S04]  /*1da0*/  LEA R2, R2, 0x3b800000, 0x17 ;  /* 0x3b80000002027811 */ /* 0x000fc800078eb8ff */
[----:B------:R-:W-:-:S07]  /*1db0*/  LOP3.LUT R4, R2, R0, R7, 0xfe, !PT ;  /* 0x0000000002047212 */ /* 0x000fce00078efe07 */
.L_x_19631:
[----:B------:R-:W-:Y:S05]  /*1dc0*/  BSYNC.RECONVERGENT B0 ;  /* 0x0000000000007941 */ /* 0x000fea0003800200 */
.L_x_19630:
[----:B------:R-:W0:Y:S02]  /*1dd0*/  F2I.FTZ.TRUNC.NTZ R4, R4 ;  /* 0x0000000400047305 */ /* 0x000e24000021f100 */
[----:B0-----:R-:W-:Y:S01]  /*1de0*/  PRMT R0, R4, 0x7610, R0 ;  /* 0x0000761004007816 */ /* 0x001fe20000000000 */
[----:B------:R-:W-:Y:S06]  /*1df0*/  BRA `(.L_x_19615) ;  /* 0x0000000400107947 */ /* 0x000fec0003800000 */
.L_x_19628:
        /* <DEDUP_REMOVED lines=21> */
.L_x_19637:
[----:B------:R-:W-:Y:S05]  /*1f50*/  BSYNC.RECONVERGENT B1 ;  /* 0x0000000000017941 */ /* 0x000fea0003800200 */
.L_x_19636:
[----:B------:R-:W-:Y:S02]  /*1f60*/  SHF.L.U32 R0, R0, 0x15, RZ ;  /* 0x0000001500007819 */ /* 0x000fe400000006ff */
[----:B------:R-:W-:-:S04]  /*1f70*/  LEA R2, R2, 0x37800000, 0x17 ;  /* 0x3780000002027811 */ /* 0x000fc800078eb8ff */
[----:B------:R-:W-:-:S07]  /*1f80*/  LOP3.LUT R4, R2, R0, R7, 0xfe, !PT ;  /* 0x0000000002047212 */ /* 0x000fce00078efe07 */
.L_x_19635:
[----:B------:R-:W-:Y:S05]  /*1f90*/  BSYNC.RECONVERGENT B0 ;  /* 0x0000000000007941 */ /* 0x000fea0003800200 */
.L_x_19634:
[----:B------:R-:W0:Y:S02]  /*1fa0*/  F2I.FTZ.TRUNC.NTZ R4, R4 ;  /* 0x0000000400047305 */ /* 0x000e24000021f100 */
[----:B0-----:R-:W-:Y:S01]  /*1fb0*/  PRMT R0, R4, 0x7610, R0 ;  /* 0x0000761004007816 */ /* 0x001fe20000000000 */
[----:B------:R-:W-:Y:S06]  /*1fc0*/  BRA `(.L_x_19615) ;  /* 0x00000000009c7947 */ /* 0x000fec0003800000 */
.L_x_19627:
[----:B------:R-:W-:-:S09]  /*1fd0*/  UISETP.NE.AND UP0, UPT, UR4, 0x1c, UPT ;  /* 0x0000001c0400788c */ /* 0x000fd2000bf05270 */
[----:B------:R-:W-:Y:S05]  /*1fe0*/  BRA.U !UP0, `(.L_x_19638) ;  /* 0x0000000108907547 */ /* 0x000fea000b800000 */
[----:B------:R-:W-:-:S09]  /*1ff0*/  UISETP.NE.AND UP0, UPT, UR4, 0x1d, UPT ;  /* 0x0000001d0400788c */ /* 0x000fd2000bf05270 */
[----:B------:R-:W-:Y:S05]  /*2000*/  BRA.U !UP0, `(.L_x_19639) ;  /* 0x0000000108807547 */ /* 0x000fea000b800000 */
[----:B------:R-:W-:-:S09]  /*2010*/  UISETP.NE.AND UP0, UPT, UR4, 0x2c, UPT ;  /* 0x0000002c0400788c */ /* 0x000fd2000bf05270 */
[----:B------:R-:W-:Y:S05]  /*2020*/  BRA.U !UP0, `(.L_x_19640) ;  /* 0x0000000108487547 */ /* 0x000fea000b800000 */
.L_x_19614:
        /* <DEDUP_REMOVED lines=16> */
.L_x_19641:
[----:B------:R-:W-:Y:S01]  /*2130*/  PRMT R0, RZ, 0x7610, R0 ;  /* 0x00007610ff007816 */ /* 0x000fe20000000000 */
[----:B------:R-:W-:Y:S06]  /*2140*/  BRA `(.L_x_19615) ;  /* 0x00000000003c7947 */ /* 0x000fec0003800000 */
.L_x_19640:
        /* <DEDUP_REMOVED lines=8> */
.L_x_19643:
[----:B------:R-:W-:Y:S05]  /*21d0*/  BSYNC.RECONVERGENT B0 ;  /* 0x0000000000007941 */ /* 0x000fea0003800200 */
.L_x_19642:
[----:B------:R-:W0:Y:S02]  /*21e0*/  F2I.FTZ.TRUNC.NTZ R4, R4 ;  /* 0x0000000400047305 */ /* 0x000e24000021f100 */
[----:B0-----:R-:W-:Y:S01]  /*21f0*/  PRMT R0, R4, 0x7610, R0 ;  /* 0x0000761004007816 */ /* 0x001fe20000000000 */
[----:B------:R-:W-:Y:S06]  /*2200*/  BRA `(.L_x_19615) ;  /* 0x00000000000c7947 */ /* 0x000fec0003800000 */
.L_x_19639:
[----:B------:R2:W5:Y:S01]  /*2210*/  LDG.E.U8 R0, desc[UR36][R2.64] ;  /* 0x0000002402007981 */ /* 0x000562000c1e1100 */
[----:B------:R-:W-:Y:S05]  /*2220*/  BRA `(.L_x_19615) ;  /* 0x0000000000047947 */ /* 0x000fea0003800000 */
.L_x_19638:
[----:B------:R1:W5:Y:S02]  /*2230*/  LDG.E.U8 R0, desc[UR36][R2.64] ;  /* 0x0000002402007981 */ /* 0x000364000c1e1100 */
.L_x_19615:
        /* <DEDUP_REMOVED lines=37> */
[----:B------:R-:W-:Y:S05]  /*2490*/  CALL.REL.NOINC `($__internal_42_$__cuda_sm20_dblrcp_rn_slowpath_v3) ;  /* 0x000000a800047944 */ /* 0x000fea0003c00000 */
.L_x_19645:
[----:B------:R-:W-:Y:S05]  /*24a0*/  BSYNC.RECONVERGENT B0 ;  /* 0x0000000000007941 */ /* 0x000fea0003800200 */
.L_x_19644:
        /* <DEDUP_REMOVED lines=14> */
.L_x_19649:
[----:B------:R0:W-:Y:S01]  /*2590*/  STG.E.U8 desc[UR36][R2.64], R7 ;  /* 0x0000000702007986 */ /* 0x0001e2000c101124 */
[----:B------:R-:W-:Y:S05]  /*25a0*/  BRA `(.L_x_19651) ;  /* 0x0000000c007c7947 */ /* 0x000fea0003800000 */
.L_x_19648:
[----:B------:R-:W-:-:S09]  /*25b0*/  UISETP.NE.AND UP0, UPT, UR4, 0x2, UPT ;  /* 0x000000020400788c */ /* 0x000fd2000bf05270 */
[----:B------:R-:W-:Y:S05]  /*25c0*/  BRA.U !UP0, `(.L_x_19652) ;  /* 0x0000000108347547 */ /* 0x000fea000b800000 */
[----:B------:R-:W-:-:S09]  /*25d0*/  UISETP.NE.AND UP0, UPT, UR4, 0x3, UPT ;  /* 0x000000030400788c */ /* 0x000fd2000bf05270 */
[----:B------:R-:W-:Y:S05]  /*25e0*/  BRA.U !UP0, `(.L_x_19653) ;  /* 0x0000000108207547 */ /* 0x000fea000b800000 */
[----:B------:R-:W-:-:S09]  /*25f0*/  UISETP.NE.AND UP0, UPT, UR4, 0x4, UPT ;  /* 0x000000040400788c */ /* 0x000fd2000bf05270 */
[----:B------:R-:W-:Y:S05]  /*2600*/  BRA.U UP0, `(.L_x_19650) ;  /* 0x0000000900c07547 */ /* 0x000fea000b800000 */
[----:B------:R-:W-:-:S04]  /*2610*/  LOP3.LUT R0, R7, 0xffff, RZ, 0xc0, !PT ;  /* 0x0000ffff07007812 */ /* 0x000fc800078ec0ff */
[----:B------:R-:W-:-:S04]  /*2620*/  PRMT R0, R0, 0x8880, RZ ;  /* 0x0000888000007816 */ /* 0x000fc800000000ff */
[----:B------:R-:W-:-:S04]  /*2630*/  MOV R4, R0 ;  /* 0x0000000000047202 */ /* 0x000fc80000000f00 */
[----:B------:R-:W-:-:S05]  /*2640*/  SHF.R.S32.HI R5, RZ, 0x1f, R4 ;  /* 0x0000001fff057819 */ /* 0x000fca0000011404 */
[----:B------:R0:W-:Y:S01]  /*2650*/  STG.E.64 desc[UR36][R2.64], R4 ;  /* 0x0000000402007986 */ /* 0x0001e2000c101b24 */
[----:B------:R-:W-:Y:S05]  /*2660*/  BRA `(.L_x_19651) ;  /* 0x0000000c004c7947 */ /* 0x000fea0003800000 */
.L_x_19653:
[----:B------:R-:W-:-:S05]  /*2670*/  PRMT R5, R7, 0x8880, RZ ;  /* 0x0000888007057816 */ /* 0x000fca00000000ff */
[----:B------:R0:W-:Y:S01]  /*2680*/  STG.E desc[UR36][R2.64], R5 ;  /* 0x0000000502007986 */ /* 0x0001e2000c101924 */
[----:B------:R-:W-:Y:S05]  /*2690*/  BRA `(.L_x_19651) ;  /* 0x0000000c00407947 */ /* 0x000fea0003800000 */
.L_x_19652:
[----:B------:R-:W-:-:S04]  /*26a0*/  PRMT R5, R7, 0x8880, RZ ;  /* 0x0000888007057816 */ /* 0x000fc800000000ff */
[----:B------:R-:W-:-:S05]  /*26b0*/  PRMT R5, R5, 0x7710, RZ ;  /* 0x0000771005057816 */ /* 0x000fca00000000ff */
[----:B------:R0:W-:Y:S01]  /*26c0*/  STG.E.U16 desc[UR36][R2.64], R5 ;  /* 0x0000000502007986 */ /* 0x0001e2000c101524 */
[----:B------:R-:W-:Y:S05]  /*26d0*/  BRA `(.L_x_19651) ;  /* 0x0000000c00307947 */ /* 0x000fea0003800000 */
.L_x_19647:
        /* <DEDUP_REMOVED lines=9> */
.L_x_19655:
[----:B------:R-:W0:Y:S02]  /*2770*/  I2F.S8 R0, R7 ;  /* 0x0000000700007306 */ /* 0x000e240000001400 */
[----:B0-----:R-:W-:-:S05]  /*2780*/  F2FP.F16.F32.PACK_AB R0, RZ, R0 ;  /* 0x00000000ff00723e */ /* 0x001fca00000000ff */
[----:B------:R0:W-:Y:S01]  /*2790*/  STG.E.U16 desc[UR36][R2.64], R0 ;  /* 0x0000000002007986 */ /* 0x0001e2000c101524 */
[----:B------:R-:W-:Y:S05]  /*27a0*/  BRA `(.L_x_19651) ;  /* 0x0000000800fc7947 */ /* 0x000fea0003800000 */
.L_x_19654:
        /* <DEDUP_REMOVED lines=10> */
.L_x_19657:
[----:B------:R-:W0:Y:S02]  /*2850*/  I2F.S8 R7, R7 ;  /* 0x0000000700077306 */ /* 0x000e240000001400 */
[----:B0-----:R-:W-:-:S04]  /*2860*/  F2FP.F16.F32.PACK_AB R5, RZ, R7 ;  /* 0x00000007ff05723e */ /* 0x001fc800000000ff */
[----:B------:R-:W-:-:S05]  /*2870*/  PRMT R5, R5, 0x5410, RZ ;  /* 0x0000541005057816 */ /* 0x000fca00000000ff */
[----:B------:R2:W-:Y:S01]  /*2880*/  STG.E desc[UR36][R2.64], R5 ;  /* 0x0000000502007986 */ /* 0x0005e2000c101924 */
[----:B------:R-:W-:Y:S05]  /*2890*/  BRA `(.L_x_19651) ;  /* 0x0000000800c07947 */ /* 0x000fea0003800000 */
.L_x_19656:
[----:B------:R-:W-:-:S04]  /*28a0*/  PRMT R4, R7, 0x8880, RZ ;  /* 0x0000888007047816 */ /* 0x000fc800000000ff */
[----:B------:R-:W-:-:S06]  /*28b0*/  PRMT R4, R4, 0x7710, RZ ;  /* 0x0000771004047816 */ /* 0x000fcc00000000ff */
[----:B------:R-:W0:Y:S02]  /*28c0*/  I2F.F64.S16 R4, R4 ;  /* 0x0000000400047312 */ /* 0x000e240000101c00 */
[----:B0-----:R4:W-:Y:S01]  /*28d0*/  STG.E.64 desc[UR36][R2.64], R4 ;  /* 0x0000000402007986 */ /* 0x0019e2000c101b24 */
[----:B------:R-:W-:Y:S05]  /*28e0*/  BRA `(.L_x_19651) ;  /* 0x0000000800ac7947 */ /* 0x000fea0003800000 */
.L_x_19646:
        /* <DEDUP_REMOVED lines=12> */
.L_x_19660:
[----:B------:R-:W-:Y:S02]  /*29b0*/  PRMT R4, R7, 0x8880, RZ ;  /* 0x0000888007047816 */ /* 0x000fe400000000ff */
[----:B------:R-:W-:Y:S02]  /*29c0*/  CS2R R6, SRZ ;  /* 0x0000000000067805 */ /* 0x000fe4000001ff00 */
[----:B------:R-:W-:-:S06]  /*29d0*/  PRMT R4, R4, 0x7710, RZ ;  /* 0x0000771004047816 */ /* 0x000fcc00000000ff */
[----:B------:R-:W0:Y:S02]  /*29e0*/  I2F.F64.S16 R4, R4 ;  /* 0x0000000400047312 */ /* 0x000e240000101c00 */
[----:B0-----:R0:W-:Y:S01]  /*29f0*/  STG.E.128 desc[UR36][R2.64], R4 ;  /* 0x0000000402007986 */ /* 0x0011e2000c101d24 */
[----:B------:R-:W-:Y:S05]  /*2a00*/  BRA `(.L_x_19651) ;  /* 0x0000000800647947 */ /* 0x000fea0003800000 */
.L_x_19659:
        /* <DEDUP_REMOVED lines=19> */
.L_x_19664:
[----:B------:R-:W-:Y:S05]  /*2b40*/  BSYNC.RECONVERGENT B0 ;  /* 0x0000000000007941 */ /* 0x000fea0003800200 */
.L_x_19663:
[----:B------:R-:W-:-:S05]  /*2b50*/  LOP3.LUT R5, R0, 0x80, R5, 0xf8, !PT ;  /* 0x0000008000057812 */ /* 0x000fca00078ef805 */
[----:B------:R0:W-:Y:S01]  /*2b60*/  STG.E.U8 desc[UR36][R2.64], R5 ;  /* 0x0000000502007986 */ /* 0x0001e2000c101124 */
[----:B------:R-:W-:Y:S05]  /*2b70*/  BRA `(.L_x_19651) ;  /* 0x0000000800087947 */ /* 0x000fea0003800000 */
.L_x_19662:
        /* <DEDUP_REMOVED lines=15> */
.L_x_19666:
[----:B------:R-:W-:Y:S05]  /*2c70*/  BSYNC.RECONVERGENT B0 ;  /* 0x0000000000007941 */ /* 0x000fea0003800200 */
.L_x_19665:
[----:B------:R-:W-:-:S05]  /*2c80*/  LOP3.LUT R5, R0, 0x80, R5, 0xf8, !PT ;  /* 0x0000008000057812 */ /* 0x000fca00078ef805 */
[----:B------:R0:W-:Y:S01]  /*2c90*/  STG.E.U8 desc[UR36][R2.64], R5 ;  /* 0x0000000502007986 */ /* 0x0001e2000c101124 */
[----:B------:R-:W-:Y:S05]  /*2ca0*/  BRA `(.L_x_19651) ;  /* 0x0000000400bc7947 */ /* 0x000fea0003800000 */
.L_x_19661:
[----:B------:R-:W0:Y:S02]  /*2cb0*/  I2F.S8 R0, R7 ;  /* 0x0000000700007306 */ /* 0x000e240000001400 */
[----:B0-----:R-:W-:-:S05]  /*2cc0*/  F2FP.BF16.F32.PACK_AB R0, RZ, R0 ;  /* 0x00000000ff00723e */ /* 0x001fca00000010ff */
[----:B------:R0:W-:Y:S01]  /*2cd0*/  STG.E.U16 desc[UR36][R2.64], R0 ;  /* 0x0000000002007986 */ /* 0x0001e2000c101524 */
[----:B------:R-:W-:Y:S05]  /*2ce0*/  BRA `(.L_x_19651) ;  /* 0x0000000400ac7947 */ /* 0x000fea0003800000 */
.L_x_19658:
        /* <DEDUP_REMOVED lines=12> */
.L_x_19669:
[----:B------:R-:W0:Y:S01]  /*2db0*/  I2F.S8 R5, R7 ;  /* 0x0000000700057306 */ /* 0x000e220000001400 */
[----:B------:R-:W-:Y:S01]  /*2dc0*/  BSSY.RECONVERGENT B0, `(.L_x_19670) ;  /* 0x0000014000007945 */ /* 0x000fe20003800200 */
[----:B------:R-:W-:Y:S01]  /*2dd0*/  HFMA2 R0, -RZ, RZ, 0, 7.62939453125e-06 ;  /* 0x00000080ff007431 */ /* 0x000fe200000001ff */
        /* <DEDUP_REMOVED lines=10> */
.L_x_19672:
[----:B------:R-:W-:-:S04]  /*2e80*/  SHF.R.U32.HI R0, RZ, 0x14, R5 ;  /* 0x00000014ff007819 */ /* 0x000fc80000011605 */
[----:B------:R-:W-:-:S04]  /*2e90*/  LOP3.LUT R0, R0, 0x1, RZ, 0xc0, !PT ;  /* 0x0000000100007812 */ /* 0x000fc800078ec0ff */
[----:B------:R-:W-:-:S04]  /*2ea0*/  IADD3 R0, PT, PT, R5, 0x487ffff, R0 ;  /* 0x0487ffff05007810 */ /* 0x000fc80007ffe000 */
[----:B------:R-:W-:-:S04]  /*2eb0*/  SHF.R.U32.HI R0, RZ, 0x14, R0 ;  /* 0x00000014ff007819 */ /* 0x000fc80000011600 */
[----:B------:R-:W-:-:S07]  /*2ec0*/  LOP3.LUT R4, R0, 0xff, RZ, 0xc0, !PT ;  /* 0x000000ff00047812 */ /* 0x000fce00078ec0ff */
.L_x_19673:
[----:B------:R-:W-:-:S04]  /*2ed0*/  SHF.R.U32.HI R5, RZ, 0x18, R5 ;  /* 0x00000018ff057819 */ /* 0x000fc80000011605 */
[----:B------:R-:W-:-:S04]  /*2ee0*/  LOP3.LUT R4, R4, 0x80, R5, 0xf8, !PT ;  /* 0x0000008004047812 */ /* 0x000fc800078ef805 */
[----:B------:R-:W-:-:S07]  /*2ef0*/  PRMT R0, R4, 0x7610, R0 ;  /* 0x0000761004007816 */ /* 0x000fce0000000000 */
.L_x_19671:
[----:B------:R-:W-:Y:S05]  /*2f00*/  BSYNC.RECONVERGENT B0 ;  /* 0x0000000000007941 */ /* 0x000fea0003800200 */
.L_x_19670:
[----:B------:R0:W-:Y:S01]  /*2f10*/  STG.E.U8 desc[UR36][R2.64], R0 ;  /* 0x0000000002007986 */ /* 0x0001e2000c101124 */
[----:B------:R-:W-:Y:S05]  /*2f20*/  BRA `(.L_x_19651) ;  /* 0x00000004001c7947 */ /* 0x000fea0003800000 */
.L_x_19668:
        /* <DEDUP_REMOVED lines=13> */
.L_x_19676:
[----:B------:R-:W-:-:S04]  /*3000*/  SHF.R.U32.HI R0, RZ, 0x15, R5 ;  /* 0x00000015ff007819 */ /* 0x000fc80000011605 */
[----:B------:R-:W-:-:S04]  /*3010*/  LOP3.LUT R0, R0, 0x1, RZ, 0xc0, !PT ;  /* 0x0000000100007812 */ /* 0x000fc800078ec0ff */
[----:B------:R-:W-:-:S04]  /*3020*/  IADD3 R0, PT, PT, R5, 0x88fffff, R0 ;  /* 0x088fffff05007810 */ /* 0x000fc80007ffe000 */
[----:B------:R-:W-:-:S04]  /*3030*/  SHF.R.U32.HI R0, RZ, 0x15, R0 ;  /* 0x00000015ff007819 */ /* 0x000fc80000011600 */
[----:B------:R-:W-:-:S07]  /*3040*/  LOP3.LUT R4, R0, 0xff, RZ, 0xc0, !PT ;  /* 0x000000ff00047812 */ /* 0x000fce00078ec0ff */
.L_x_19677:
[----:B------:R-:W-:-:S04]  /*3050*/  SHF.R.U32.HI R5, RZ, 0x18, R5 ;  /* 0x00000018ff057819 */ /* 0x000fc80000011605 */
[----:B------:R-:W-:-:S04]  /*3060*/  LOP3.LUT R4, R4, 0x80, R5, 0xf8, !PT ;  /* 0x0000008004047812 */ /* 0x000fc800078ef805 */
[----:B------:R-:W-:-:S07]  /*3070*/  PRMT R0, R4, 0x7610, R0 ;  /* 0x0000761004007816 */ /* 0x000fce0000000000 */
.L_x_19675:
[----:B------:R-:W-:Y:S05]  /*3080*/  BSYNC.RECONVERGENT B0 ;  /* 0x0000000000007941 */ /* 0x000fea0003800200 */
.L_x_19674:
[----:B------:R0:W-:Y:S01]  /*3090*/  STG.E.U8 desc[UR36][R2.64], R0 ;  /* 0x0000000002007986 */ /* 0x0001e2000c101124 */
[----:B------:R-:W-:Y:S05]  /*30a0*/  BRA `(.L_x_19651) ;  /* 0x0000000000bc7947 */ /* 0x000fea0003800000 */
.L_x_19667:
[----:B------:R-:W-:-:S09]  /*30b0*/  UISETP.NE.AND UP0, UPT, UR4, 0x1c, UPT ;  /* 0x0000001c0400788c */ /* 0x000fd2000bf05270 */
[----:B------:R-:W-:Y:S05]  /*30c0*/  BRA.U !UP0, `(.L_x_19678) ;  /* 0x0000000108ac7547 */ /* 0x000fea000b800000 */
[----:B------:R-:W-:-:S09]  /*30d0*/  UISETP.NE.AND UP0, UPT, UR4, 0x1d, UPT ;  /* 0x0000001d0400788c */ /* 0x000fd2000bf05270 */
[----:B------:R-:W-:Y:S05]  /*30e0*/  BRA.U !UP0, `(.L_x_19679) ;  /* 0x00000001088c7547 */ /* 0x000fea000b800000 */
[----:B------:R-:W-:-:S09]  /*30f0*/  UISETP.NE.AND UP0, UPT, UR4, 0x2c, UPT ;  /* 0x0000002c0400788c */ /* 0x000fd2000bf05270 */
[----:B------:R-:W-:Y:S05]  /*3100*/  BRA.U !UP0, `(.L_x_19680) ;  /* 0x0000000108447547 */ /* 0x000fea000b800000 */
.L_x_19650:
        /* <DEDUP_REMOVED lines=16> */
.L_x_19681:
[----:B------:R-:W-:Y:S05]  /*3210*/  BRA `(.L_x_19651) ;  /* 0x0000000000607947 */ /* 0x000fea0003800000 */
.L_x_19680:
        /* <DEDUP_REMOVED lines=16> */
.L_x_19679:
[----:B------:R-:W-:-:S04]  /*3320*/  LOP3.LUT R7, R7, 0xffff, RZ, 0xc0, !PT ;  /* 0x0000ffff07077812 */ /* 0x000fc800078ec0ff */
[----:B------:R-:W-:-:S05]  /*3330*/  PRMT R7, R7, 0x8880, RZ ;  /* 0x0000888007077816 */ /* 0x000fca00000000ff */
[----:B------:R-:W-:-:S05]  /*3340*/  IMAD.MOV.U32 R4, RZ, RZ, R7 ;  /* 0x000000ffff047224 */ /* 0x000fca00078e0007 */
[----:B------:R-:W-:-:S05]  /*3350*/  SHF.R.S32.HI R5, RZ, 0x1f, R4 ;  /* 0x0000001fff057819 */ /* 0x000fca0000011404 */
[----:B------:R0:W-:Y:S01]  /*3360*/  STG.E.64 desc[UR36][R2.64], R4 ;  /* 0x0000000402007986 */ /* 0x0001e2000c101b24 */
[----:B------:R-:W-:Y:S05]  /*3370*/  BRA `(.L_x_19651) ;  /* 0x0000000000087947 */ /* 0x000fea0003800000 */
.L_x_19678:
[----:B------:R-:W-:-:S05]  /*3380*/  PRMT R5, R7, 0x8880, RZ ;  /* 0x0000888007057816 */ /* 0x000fca00000000ff */
[----:B------:R0:W-:Y:S02]  /*3390*/  STG.E desc[UR36][R2.64], R5 ;  /* 0x0000000502007986 */ /* 0x0001e4000c101924 */
.L_x_19651:
[----:B------:R-:W-:-:S07]  /*33a0*/  IADD3 R17, PT, PT, R17, 0x80, RZ ;  /* 0x0000008011117810 */ /* 0x000fce0007ffe0ff */
.L_x_19608:
[----:B------:R-:W-:Y:S05]  /*33b0*/  BSYNC.RECONVERGENT B6 ;  /* 0x0000000000067941 */ /* 0x000fea0003800200 */
.L_x_19607:
        /* <DEDUP_REMOVED lines=307> */
.L_x_19684:
        /* <DEDUP_REMOVED lines=16> */
.L_x_19688:
[----:B------:R0:W5:Y:S01]  /*47f0*/  LDG.E.U8 R0, desc[UR36][R2.64] ;  /* 0x0000002402007981 */ /* 0x000162000c1e1100 */
[----:B------:R-:W-:Y:S05]  /*4800*/  BRA `(.L_x_19690) ;  /* 0x0000000c004c7947 */ /* 0x000fea0003800000 */
.L_x_19687:
        /* <DEDUP_REMOVED lines=8> */
.L_x_19692:
[----:B------:R0:W5:Y:S01]  /*4890*/  LDG.E.U8 R0, desc[UR36][R2.64] ;  /* 0x0000002402007981 */ /* 0x000162000c1e1100 */
[----:B------:R-:W-:Y:S05]  /*48a0*/  BRA `(.L_x_19690) ;  /* 0x0000000c00247947 */ /* 0x000fea0003800000 */
.L_x_19691:
[----:B------:R0:W5:Y:S01]  /*48b0*/  LDG.E.U16 R0, desc[UR36][R2.64] ;  /* 0x0000002402007981 */ /* 0x000162000c1e1500 */
[----:B------:R-:W-:Y:S05]  /*48c0*/  BRA `(.L_x_19690) ;  /* 0x0000000c001c7947 */ /* 0x000fea0003800000 */
.L_x_19686:
        /* <DEDUP_REMOVED lines=9> */
.L_x_19694:
[----:B------:R-:W2:Y:S02]  /*4960*/  LDG.E.U16 R4, desc[UR36][R2.64] ;  /* 0x0000002402047981 */ /* 0x000ea4000c1e1500 */
[----:B--2---:R-:W-:-:S06]  /*4970*/  HADD2.F32 R4, -RZ, R4.H0_H0 ;  /* 0x20000004ff047230 */ /* 0x004fcc0000004100 */
[----:B------:R-:W0:Y:S02]  /*4980*/  F2I.FTZ.TRUNC.NTZ R4, R4 ;  /* 0x0000000400047305 */ /* 0x000e24000021f100 */
[----:B0-----:R-:W-:Y:S01]  /*4990*/  PRMT R0, R4, 0x7610, R0 ;  /* 0x0000761004007816 */ /* 0x001fe20000000000 */
[----:B------:R-:W-:Y:S06]  /*49a0*/  BRA `(.L_x_19690) ;  /* 0x0000000800e47947 */ /* 0x000fec0003800000 */
.L_x_19693:
        /* <DEDUP_REMOVED lines=9> */
.L_x_19696:
[----:B------:R-:W2:Y:S02]  /*4a40*/  LDG.E.U16 R2, desc[UR36][R2.64] ;  /* 0x0000002402027981 */ /* 0x000ea4000c1e1500 */
[----:B--2---:R-:W-:-:S06]  /*4a50*/  HADD2.F32 R4, -RZ, R2.H0_H0 ;  /* 0x20000002ff047230 */ /* 0x004fcc0000004100 */
[----:B------:R-:W0:Y:S02]  /*4a60*/  F2I.FTZ.TRUNC.NTZ R4, R4 ;  /* 0x0000000400047305 */ /* 0x000e24000021f100 */
[----:B0-----:R-:W-:Y:S01]  /*4a70*/  PRMT R0, R4, 0x7610, R0 ;  /* 0x0000761004007816 */ /* 0x001fe20000000000 */
[----:B------:R-:W-:Y:S06]  /*4a80*/  BRA `(.L_x_19690) ;  /* 0x0000000800ac7947 */ /* 0x000fec0003800000 */
.L_x_19695:
[----:B------:R-:W2:Y:S02]  /*4a90*/  LDG.E.64 R2, desc[UR36][R2.64] ;  /* 0x0000002402027981 */ /* 0x000ea4000c1e1b00 */
[----:B--2---:R0:W1:Y:S02]  /*4aa0*/  F2I.F64.TRUNC R0, R2 ;  /* 0x0000000200007311 */ /* 0x004064000030d100 */
[----:B01----:R-:W-:Y:S05]  /*4ab0*/  BRA `(.L_x_19690) ;  /* 0x0000000800a07947 */ /* 0x003fea0003800000 */
.L_x_19685:
        /* <DEDUP_REMOVED lines=12> */
.L_x_19699:
[----:B------:R-:W2:Y:S02]  /*4b80*/  LDG.E.64 R2, desc[UR36][R2.64] ;  /* 0x0000002402027981 */ /* 0x000ea4000c1e1b00 */
[----:B--2---:R3:W4:Y:S02]  /*4b90*/  F2I.F64.TRUNC R0, R2 ;  /* 0x0000000200007311 */ /* 0x004724000030d100 */
[----:B---34-:R-:W-:Y:S05]  /*4ba0*/  BRA `(.L_x_19690) ;  /* 0x0000000800647947 */ /* 0x018fea0003800000 */
.L_x_19698:
        /* <DEDUP_REMOVED lines=27> */
.L_x_19701:
        /* <DEDUP_REMOVED lines=14> */
.L_x_19700:
[----:B------:R-:W2:Y:S02]  /*4e40*/  LDG.E.U16 R4, desc[UR36][R2.64] ;  /* 0x0000002402047981 */ /* 0x000ea4000c1e1500 */
[----:B--2---:R-:W-:-:S06]  /*4e50*/  IMAD.U32 R4, R4, 0x10000, RZ ;  /* 0x0001000004047824 */ /* 0x004fcc00078e00ff */
[----:B------:R-:W0:Y:S02]  /*4e60*/  F2I.FTZ.TRUNC.NTZ R4, R4 ;  /* 0x0000000400047305 */ /* 0x000e24000021f100 */
[----:B0-----:R-:W-:Y:S01]  /*4e70*/  PRMT R0, R4, 0x7610, R0 ;  /* 0x0000761004007816 */ /* 0x001fe20000000000 */
[----:B------:R-:W-:Y:S06]  /*4e80*/  BRA `(.L_x_19690) ;  /* 0x0000000400ac7947 */ /* 0x000fec0003800000 */
.L_x_19697:
        /* <DEDUP_REMOVED lines=10> */
.L_x_19704:
        /* <DEDUP_REMOVED lines=21> */
.L_x_19708:
[----:B------:R-:W-:Y:S05]  /*5080*/  BSYNC.RECONVERGENT B1 ;  /* 0x0000000000017941 */ /* 0x000fea0003800200 */
.L_x_19707:
[----:B------:R-:W-:Y:S02]  /*5090*/  SHF.L.U32 R0, R0, 0x14, RZ ;  /* 0x0000001400007819 */ /* 0x000fe400000006ff */
[----:B------:R-:W-:-:S04]  /*50a0*/  LEA R2, R2, 0x3b800000, 0x17 ;  /* 0x3b80000002027811 */ /* 0x000fc800078eb8ff */
[----:B------:R-:W-:-:S07]  /*50b0*/  LOP3.LUT R4, R2, R0, R7, 0xfe, !PT ;  /* 0x0000000002047212 */ /* 0x000fce00078efe07 */
.L_x_19706:
[----:B------:R-:W-:Y:S05]  /*50c0*/  BSYNC.RECONVERGENT B0 ;  /* 0x0000000000007941 */ /* 0x000fea0003800200 */
.L_x_19705:
[----:B------:R-:W0:Y:S02]  /*50d0*/  F2I.FTZ.TRUNC.NTZ R4, R4 ;  /* 0x0000000400047305 */ /* 0x000e24000021f100 */
[----:B0-----:R-:W-:Y:S01]  /*50e0*/  PRMT R0, R4, 0x7610, R0 ;  /* 0x0000761004007816 */ /* 0x001fe20000000000 */
[----:B------:R-:W-:Y:S06]  /*50f0*/  BRA `(.L_x_19690) ;  /* 0x0000000400107947 */ /* 0x000fec0003800000 */
.L_x_19703:
        /* <DEDUP_REMOVED lines=21> */
.L_x_19712:
[----:B------:R-:W-:Y:S05]  /*5250*/  BSYNC.RECONVERGENT B1 ;  /* 0x0000000000017941 */ /* 0x000fea0003800200 */
.L_x_19711:
[----:B------:R-:W-:Y:S01]  /*5260*/  IMAD.SHL.U32 R0, R0, 0x200000, RZ ;  /* 0x0020000000007824 */ /* 0x000fe200078e00ff */
[----:B------:R-:W-:-:S04]  /*5270*/  LEA R2, R2, 0x37800000, 0x17 ;  /* 0x3780000002027811 */ /* 0x000fc800078eb8ff */
[----:B------:R-:W-:-:S07]  /*5280*/  LOP3.LUT R4, R2, R0, R7, 0xfe, !PT ;  /* 0x0000000002047212 */ /* 0x000fce00078efe07 */
.L_x_19710:
[----:B------:R-:W-:Y:S05]  /*5290*/  BSYNC.RECONVERGENT B0 ;  /* 0x0000000000007941 */ /* 0x000fea0003800200 */
.L_x_19709:
[----:B------:R-:W0:Y:S02]  /*52a0*/  F2I.FTZ.TRUNC.NTZ R4, R4 ;  /* 0x0000000400047305 */ /* 0x000e24000021f100 */
[----:B0-----:R-:W-:Y:S01]  /*52b0*/  PRMT R0, R4, 0x7610, R0 ;  /* 0x0000761004007816 */ /* 0x001fe20000000000 */
[----:B------:R-:W-:Y:S06]  /*52c0*/  BRA `(.L_x_19690) ;  /* 0x00000000009c7947 */ /* 0x000fec0003800000 */
.L_x_19702:
        /* <DEDUP_REMOVED lines=14> */
.L_x_19716:
[----:B------:R-:W-:Y:S05]  /*53b0*/  BSYNC.RECONVERGENT B0 ;  /* 0x0000000000007941 */ /* 0x000fea0003800200 */
.L_x_19715:
[----:B------:R-:W0:Y:S02]  /*53c0*/  F2I.FTZ.TRUNC.NTZ R4, R4 ;  /* 0x0000000400047305 */ /* 0x000e24000021f100 */
[----:B0-----:R-:W-:Y:S01]  /*53d0*/  PRMT R0, R4, 0x7610, R0 ;  /* 0x0000761004007816 */ /* 0x001fe20000000000 */
[----:B------:R-:W-:Y:S06]  /*53e0*/  BRA `(.L_x_19690) ;  /* 0x0000000000547947 */ /* 0x000fec0003800000 */
.L_x_19689:
        /* <DEDUP_REMOVED lines=16> */
.L_x_19717:
[----:B------:R-:W-:Y:S01]  /*54f0*/  PRMT R0, RZ, 0x7610, R0 ;  /* 0x00007610ff007816 */ /* 0x000fe20000000000 */
[----:B------:R-:W-:Y:S06]  /*5500*/  BRA `(.L_x_19690) ;  /* 0x00000000000c7947 */ /* 0x000fec0003800000 */
.L_x_19714:
[----:B------:R0:W5:Y:S01]  /*5510*/  LDG.E.U8 R0, desc[UR36][R2.64] ;  /* 0x0000002402007981 */ /* 0x000162000c1e1100 */
[----:B------:R-:W-:Y:S05]  /*5520*/  BRA `(.L_x_19690) ;  /* 0x0000000000047947 */ /* 0x000fea0003800000 */
.L_x_19713:
[----:B------:R1:W5:Y:S02]  /*5530*/  LDG.E.U8 R0, desc[UR36][R2.64] ;  /* 0x0000002402007981 */ /* 0x000364000c1e1100 */
.L_x_19690:
        /* <DEDUP_REMOVED lines=37> */
[----:B------:R-:W-:Y:S05]  /*5790*/  CALL.REL.NOINC `($__internal_42_$__cuda_sm20_dblrcp_rn_slowpath_v3) ;  /* 0x0000007400447944 */ /* 0x000fea0003c00000 */
.L_x_19719:
[----:B------:R-:W-:Y:S05]  /*57a0*/  BSYNC.RECONVERGENT B0 ;  /* 0x0000000000007941 */ /* 0x000fea0003800200 */
.L_x_19718:
        /* <DEDUP_REMOVED lines=14> */
.L_x_19723:
[----:B------:R0:W-:Y:S01]  /*5890*/  STG.E.U8 desc[UR36][R2.64], R7 ;  /* 0x0000000702007986 */ /* 0x0001e2000c101124 */
[----:B------:R-:W-:Y:S05]  /*58a0*/  BRA `(.L_x_19725) ;  /* 0x0000000c00787947 */ /* 0x000fea0003800000 */
.L_x_19722:
        /* <DEDUP_REMOVED lines=12> */
.L_x_19727:
[----:B------:R-:W-:-:S05]  /*5970*/  PRMT R5, R7, 0x8880, RZ ;  /* 0x0000888007057816 */ /* 0x000fca00000000ff */
[----:B------:R0:W-:Y:S01]  /*5980*/  STG.E desc[UR36][R2.64], R5 ;  /* 0x0000000502007986 */ /* 0x0001e2000c101924 */
[----:B------:R-:W-:Y:S05]  /*5990*/  BRA `(.L_x_19725) ;  /* 0x0000000c003c7947 */ /* 0x000fea0003800000 */
.L_x_19726:
[----:B------:R-:W-:-:S04]  /*59a0*/  PRMT R5, R7, 0x8880, RZ ;  /* 0x0000888007057816 */ /* 0x000fc800000000ff */
[----:B------:R-:W-:-:S05]  /*59b0*/  PRMT R5, R5, 0x7710, RZ ;  /* 0x0000771005057816 */ /* 0x000fca00000000ff */
[----:B------:R0:W-:Y:S01]  /*59c0*/  STG.E.U16 desc[UR36][R2.64], R5 ;  /* 0x0000000502007986 */ /* 0x0001e2000c101524 */
[----:B------:R-:W-:Y:S05]  /*59d0*/  BRA `(.L_x_19725) ;  /* 0x0000000c002c7947 */ /* 0x000fea0003800000 */
.L_x_19721:
        /* <DEDUP_REMOVED lines=9> */
.L_x_19729:
[----:B------:R-:W0:Y:S02]  /*5a70*/  I2F.S8 R0, R7 ;  /* 0x0000000700007306 */ /* 0x000e240000001400 */
[----:B0-----:R-:W-:-:S05]  /*5a80*/  F2FP.F16.F32.PACK_AB R0, RZ, R0 ;  /* 0x00000000ff00723e */ /* 0x001fca00000000ff */
[----:B------:R0:W-:Y:S01]  /*5a90*/  STG.E.U16 desc[UR36][R2.64], R0 ;  /* 0x0000000002007986 */ /* 0x0001e2000c101524 */
[----:B------:R-:W-:Y:S05]  /*5aa0*/  BRA `(.L_x_19725) ;  /* 0x0000000800f87947 */ /* 0x000fea0003800000 */
.L_x_19728:
        /* <DEDUP_REMOVED lines=10> */
.L_x_19731:
[----:B------:R-:W0:Y:S02]  /*5b50*/  I2F.S8 R7, R7 ;  /* 0x0000000700077306 */ /* 0x000e240000001400 */
[----:B0-----:R-:W-:-:S04]  /*5b60*/  F2FP.F16.F32.PACK_AB R5, RZ, R7 ;  /* 0x00000007ff05723e */ /* 0x001fc800000000ff */
[----:B------:R-:W-:-:S05]  /*5b70*/  PRMT R5, R5, 0x5410, RZ ;  /* 0x0000541005057816 */ /* 0x000fca00000000ff */
[----:B------:R0:W-:Y:S01]  /*5b80*/  STG.E desc[UR36][R2.64], R5 ;  /* 0x0000000502007986 */ /* 0x0001e2000c101924 */
[----:B------:R-:W-:Y:S05]  /*5b90*/  BRA `(.L_x_19725) ;  /* 0x0000000800bc7947 */ /* 0x000fea0003800000 */
.L_x_19730:
[----:B------:R-:W-:-:S04]  /*5ba0*/  PRMT R4, R7, 0x8880, RZ ;  /* 0x0000888007047816 */ /* 0x000fc800000000ff */
[----:B------:R-:W-:-:S06]  /*5bb0*/  PRMT R4, R4, 0x7710, RZ ;  /* 0x0000771004047816 */ /* 0x000fcc00000000ff */
[----:B------:R-:W0:Y:S02]  /*5bc0*/  I2F.F64.S16 R4, R4 ;  /* 0x0000000400047312 */ /* 0x000e240000101c00 */
[----:B0-----:R0:W-:Y:S01]  /*5bd0*/  STG.E.64 desc[UR36][R2.64], R4 ;  /* 0x0000000402007986 */ /* 0x0011e2000c101b24 */
[----:B------:R-:W-:Y:S05]  /*5be0*/  BRA `(.L_x_19725) ;  /* 0x0000000800a87947 */ /* 0x000fea0003800000 */
.L_x_19720:
        /* <DEDUP_REMOVED lines=14> */
.L_x_19735:
        /* <DEDUP_REMOVED lines=18> */
.L_x_19738:
[----:B------:R-:W-:-:S04]  /*5df0*/  SHF.R.U32.HI R5, RZ, 0x18, R5 ;  /* 0x00000018ff057819 */ /* 0x000fc80000011605 */
[----:B------:R-:W-:-:S07]  /*5e00*/  LOP3.LUT R0, R0, 0x80, R5, 0xf8, !PT ;  /* 0x0000008000007812 */ /* 0x000fce00078ef805 */
.L_x_19737:
[----:B------:R-:W-:Y:S05]  /*5e10*/  BSYNC.RECONVERGENT B0 ;  /* 0x0000000000007941 */ /* 0x000fea0003800200 */
.L_x_19736:
[----:B------:R0:W-:Y:S01]  /*5e20*/  STG.E.U8 desc[UR36][R2.64], R0 ;  /* 0x0000000002007986 */ /* 0x0001e2000c101124 */
[----:B------:R-:W-:Y:S05]  /*5e30*/  BRA `(.L_x_19725) ;  /* 0x0000000800147947 */ /* 0x000fea0003800000 */
.L_x_19734:
        /* <DEDUP_REMOVED lines=18> */
.L_x_19741:
[----:B------:R-:W-:-:S04]  /*5f60*/  SHF.R.U32.HI R5, RZ, 0x18, R5 ;  /* 0x00000018ff057819 */ /* 0x000fc80000011605 */
[----:B------:R-:W-:-:S07]  /*5f70*/  LOP3.LUT R0, R0, 0x80, R5, 0xf8, !PT ;  /* 0x0000008000007812 */ /* 0x000fce00078ef805 */
.L_x_19740:
[----:B------:R-:W-:Y:S05]  /*5f80*/  BSYNC.RECONVERGENT B0 ;  /* 0x0000000000007941 */ /* 0x000fea0003800200 */
.L_x_19739:
[----:B------:R0:W-:Y:S01]  /*5f90*/  STG.E.U8 desc[UR36][R2.64], R0 ;  /* 0x0000000002007986 */ /* 0x0001e2000c101124 */
[----:B------:R-:W-:Y:S05]  /*5fa0*/  BRA `(.L_x_19725) ;  /* 0x0000000400b87947 */ /* 0x000fea0003800000 */
.L_x_19733:
        /* <DEDUP_REMOVED lines=22> */
.L_x_19743:
[----:B------:R-:W-:-:S04]  /*6110*/  LOP3.LUT R7, R7, 0xffff, RZ, 0xc0, !PT ;  /* 0x0000ffff07077812 */ /* 0x000fc800078ec0ff */
[----:B------:R-:W-:-:S05]  /*6120*/  PRMT R7, R7, 0x8880, RZ ;  /* 0x0000888007077816 */ /* 0x000fca00000000ff */
[----:B------:R-:W-:-:S05]  /*6130*/  IMAD.MOV.U32 R4, RZ, RZ, R7 ;  /* 0x000000ffff047224 */ /* 0x000fca00078e0007 */
[----:B------:R-:W-:-:S05]  /*6140*/  SHF.R.S32.HI R5, RZ, 0x1f, R4 ;  /* 0x0000001fff057819 */ /* 0x000fca0000011404 */
[----:B------:R0:W-:Y:S01]  /*6150*/  STG.E.64 desc[UR36][R2.64], R4 ;  /* 0x0000000402007986 */ /* 0x0001e2000c101b24 */
[----:B------:R-:W-:Y:S05]  /*6160*/  BRA `(.L_x_19725) ;  /* 0x0000000400487947 */ /* 0x000fea0003800000 */
.L_x_19742:
[----:B------:R-:W-:-:S05]  /*6170*/  PRMT R5, R7, 0x8880, RZ ;  /* 0x0000888007057816 */ /* 0x000fca00000000ff */
[----:B------:R0:W-:Y:S01]  /*6180*/  STG.E desc[UR36][R2.64], R5 ;  /* 0x0000000502007986 */ /* 0x0001e2000c101924 */
[----:B------:R-:W-:Y:S05]  /*6190*/  BRA `(.L_x_19725) ;  /* 0x00000004003c7947 */ /* 0x000fea0003800000 */
.L_x_19732:
        /* <DEDUP_REMOVED lines=10> */
.L_x_19745:
[----:B------:R-:W-:Y:S02]  /*6240*/  PRMT R4, R7, 0x8880, RZ ;  /* 0x0000888007047816 */ /* 0x000fe400000000ff */
[----:B------:R-:W-:Y:S02]  /*6250*/  CS2R R6, SRZ ;  /* 0x0000000000067805 */ /* 0x000fe4000001ff00 */
[----:B------:R-:W-:-:S06]  /*6260*/  PRMT R4, R4, 0x7710, RZ ;  /* 0x0000771004047816 */ /* 0x000fcc00000000ff */
[----:B------:R-:W0:Y:S02]  /*6270*/  I2F.F64.S16 R4, R4 ;  /* 0x0000000400047312 */ /* 0x000e240000101c00 */
[----:B0-----:R4:W-:Y:S01]  /*6280*/  STG.E.128 desc[UR36][R2.64], R4 ;  /* 0x0000000402007986 */ /* 0x0019e2000c101d24 */
[----:B------:R-:W-:Y:S05]  /*6290*/  BRA `(.L_x_19725) ;  /* 0x0000000000fc7947 */ /* 0x000fea0003800000 */
.L_x_19744:
[----:B------:R-:W-:-:S09]  /*62a0*/  UISETP.NE.AND UP0, UPT, UR4, 0xf, UPT ;  /* 0x0000000f0400788c */ /* 0x000fd2000bf05270 */
[----:B------:R-:W-:Y:S05]  /*62b0*/  BRA.U !UP0, `(.L_x_19746) ;  /* 0x0000000108e87547 */ /* 0x000fea000b800000 */
[----:B------:R-:W-:-:S09]  /*62c0*/  UISETP.NE.AND UP0, UPT, UR4, 0x17, UPT ;  /* 0x000000170400788c */ /* 0x000fd2000bf05270 */
[----:B------:R-:W-:Y:S05]  /*62d0*/  BRA.U !UP0, `(.L_x_19747) ;  /* 0x0000000108907547 */ /* 0x000fea000b800000 */
[----:B------:R-:W-:-:S09]  /*62e0*/  UISETP.NE.AND UP0, UPT, UR4, 0x18, UPT ;  /* 0x000000180400788c */ /* 0x000fd2000bf05270 */
[----:B------:R-:W-:Y:S05]  /*62f0*/  BRA.U !UP0, `(.L_x_19748) ;  /* 0x0000000108447547 */ /* 0x000fea000b800000 */
.L_x_19724:
        /* <DEDUP_REMOVED lines=16> */
.L_x_19749:
[----:B------:R-:W-:Y:S05]  /*6400*/  BRA `(.L_x_19725) ;  /* 0x0000000000a07947 */ /* 0x000fea0003800000 */
.L_x_19748:
        /* <DEDUP_REMOVED lines=13> */
.L_x_19751:
[----:B------:R-:W-:Y:S05]  /*64e0*/  BSYNC.RECONVERGENT B0 ;  /* 0x0000000000007941 */ /* 0x000fea0003800200 */
.L_x_19750:
[----:B------:R-:W-:-:S05]  /*64f0*/  LOP3.LUT R5, R0, 0x80, R5, 0xf8, !PT ;  /* 0x0000008000057812 */ /* 0x000fca00078ef805 */
[----:B------:R2:W-:Y:S01]  /*6500*/  STG.E.U8 desc[UR36][R2.64], R5 ;  /* 0x0000000502007986 */ /* 0x0005e2000c101124 */
[----:B------:R-:W-:Y:S05]  /*6510*/  BRA `(.L_x_19725) ;  /* 0x00000000005c7947 */ /* 0x000fea0003800000 */
.L_x_19747:
        /* <DEDUP_REMOVED lines=12> */
.L_x_19753:
[----:B------:R-:W-:Y:S01]  /*65e0*/  IMAD.MOV.U32 R0, RZ, RZ, 0x7f ;  /* 0x0000007fff007424 */ /* 0x000fe200078e00ff */
[----:B------:R-:W-:-:S04]  /*65f0*/  ISETP.GT.U32.AND P0, PT, R4, 0x7f800000, PT ;  /* 0x7f8000000400780c */ /* 0x000fc80003f04070 */
[----:B------:R-:W-:-:S09]  /*6600*/  SEL R0, R0, 0x7c, P0 ;  /* 0x0000007c00007807 */ /* 0x000fd20000000000 */
.L_x_19754:
[----:B------:R-:W-:Y:S05]  /*6610*/  BSYNC.RECONVERGENT B0 ;  /* 0x0000000000007941 */ /* 0x000fea0003800200 */
.L_x_19752:
[----:B------:R-:W-:-:S04]  /*6620*/  SHF.R.U32.HI R5, RZ, 0x18, R5 ;  /* 0x00000018ff057819 */ /* 0x000fc80000011605 */
[----:B------:R-:W-:-:S05]  /*6630*/  LOP3.LUT R5, R0, 0x80, R5, 0xf8, !PT ;  /* 0x0000008000057812 */ /* 0x000fca00078ef805 */
[----:B------:R1:W-:Y:S01]  /*6640*/  STG.E.U8 desc[UR36][R2.64], R5 ;  /* 0x0000000502007986 */ /* 0x0003e2000c101124 */
[----:B------:R-:W-:Y:S05]  /*6650*/  BRA `(.L_x_19725) ;  /* 0x00000000000c7947 */ /* 0x000fea0003800000 */
.L_x_19746:
[----:B------:R-:W0:Y:S02]  /*6660*/  I2F.S8 R0, R7 ;  /* 0x0000000700007306 */ /* 0x000e240000001400 */
[----:B0-----:R-:W-:-:S05]  /*6670*/  F2FP.BF16.F32.PACK_AB R0, RZ, R0 ;  /* 0x00000000ff00723e */ /* 0x001fca00000010ff */
[----:B------:R0:W-:Y:S02]  /*6680*/  STG.E.U16 desc[UR36][R2.64], R0 ;  /* 0x0000000002007986 */ /* 0x0001e4000c101524 */
.L_x_19725:
[----:B------:R-:W-:-:S07]  /*6690*/  VIADD R17, R17, 0x80 ;  /* 0x0000008011117836 */ /* 0x000fce0000000000 */
.L_x_19683:
[----:B------:R-:W-:Y:S05]  /*66a0*/  BSYNC.RECONVERGENT B6 ;  /* 0x0000000000067941 */ /* 0x000fea0003800200 */
.L_x_19682:
        /* <DEDUP_REMOVED lines=307> */
.L_x_19757:
        /* <DEDUP_REMOVED lines=16> */
.L_x_19761:
[----:B------:R0:W5:Y:S01]  /*7ae0*/  LDG.E.U8 R0, desc[UR36][R2.64] ;  /* 0x0000002402007981 */ /* 0x000162000c1e1100 */
[----:B------:R-:W-:Y:S05]  /*7af0*/  BRA `(.L_x_19763) ;  /* 0x0000000c004c7947 */ /* 0x000fea0003800000 */
.L_x_19760:
        /* <DEDUP_REMOVED lines=8> */
.L_x_19765:
[----:B------:R3:W5:Y:S01]  /*7b80*/  LDG.E.U8 R0, desc[UR36][R2.64] ;  /* 0x0000002402007981 */ /* 0x000762000c1e1100 */
[----:B------:R-:W-:Y:S05]  /*7b90*/  BRA `(.L_x_19763) ;  /* 0x0000000c00247947 */ /* 0x000fea0003800000 */
.L_x_19764:
[----:B------:R0:W5:Y:S01]  /*7ba0*/  LDG.E.U16 R0, desc[UR36][R2.64] ;  /* 0x0000002402007981 */ /* 0x000162000c1e1500 */
[----:B------:R-:W-:Y:S05]  /*7bb0*/  BRA `(.L_x_19763) ;  /* 0x0000000c001c7947 */ /* 0x000fea0003800000 */
.L_x_19759:
        /* <DEDUP_REMOVED lines=9> */
.L_x_19767:
[----:B------:R-:W2:Y:S02]  /*7c50*/  LDG.E.U16 R4, desc[UR36][R2.64] ;  /* 0x0000002402047981 */ /* 0x000ea4000c1e1500 */
[----:B--2---:R-:W-:-:S06]  /*7c60*/  HADD2.F32 R4, -RZ, R4.H0_H0 ;  /* 0x20000004ff047230 */ /* 0x004fcc0000004100 */
[----:B------:R-:W0:Y:S02]  /*7c70*/  F2I.FTZ.TRUNC.NTZ R4, R4 ;  /* 0x0000000400047305 */ /* 0x000e24000021f100 */
[----:B0-----:R-:W-:Y:S01]  /*7c80*/  PRMT R0, R4, 0x7610, R0 ;  /* 0x0000761004007816 */ /* 0x001fe20000000000 */
[----:B------:R-:W-:Y:S06]  /*7c90*/  BRA `(.L_x_19763) ;  /* 0x0000000800e47947 */ /* 0x000fec0003800000 */
.L_x_19766:
        /* <DEDUP_REMOVED lines=9> */
.L_x_19769:
[----:B------:R-:W2:Y:S02]  /*7d30*/  LDG.E.U16 R2, desc[UR36][R2.64] ;  /* 0x0000002402027981 */ /* 0x000ea4000c1e1500 */
[----:B--2---:R-:W-:-:S06]  /*7d40*/  HADD2.F32 R4, -RZ, R2.H0_H0 ;  /* 0x20000002ff047230 */ /* 0x004fcc0000004100 */
[----:B------:R-:W0:Y:S02]  /*7d50*/  F2I.FTZ.TRUNC.NTZ R4, R4 ;  /* 0x0000000400047305 */ /* 0x000e24000021f100 */
[----:B0-----:R-:W-:Y:S01]  /*7d60*/  PRMT R0, R4, 0x7610, R0 ;  /* 0x0000761004007816 */ /* 0x001fe20000000000 */
[----:B------:R-:W-:Y:S06]  /*7d70*/  BRA `(.L_x_19763) ;  /* 0x0000000800ac7947 */ /* 0x000fec0003800000 */
.L_x_19768:
[----:B------:R-:W2:Y:S02]  /*7d80*/  LDG.E.64 R2, desc[UR36][R2.64] ;  /* 0x0000002402027981 */ /* 0x000ea4000c1e1b00 */
[----:B--2---:R0:W1:Y:S02]  /*7d90*/  F2I.F64.TRUNC R0, R2 ;  /* 0x0000000200007311 */ /* 0x004064000030d100 */
[----:B01----:R-:W-:Y:S05]  /*7da0*/  BRA `(.L_x_19763) ;  /* 0x0000000800a07947 */ /* 0x003fea0003800000 */
.L_x_19758:
        /* <DEDUP_REMOVED lines=12> */
.L_x_19772:
[----:B------:R-:W2:Y:S02]  /*7e70*/  LDG.E.64 R2, desc[UR36][R2.64] ;  /* 0x0000002402027981 */ /* 0x000ea4000c1e1b00 */
[----:B--2---:R0:W1:Y:S02]  /*7e80*/  F2I.F64.TRUNC R0, R2 ;  /* 0x0000000200007311 */ /* 0x004064000030d100 */
[----:B01----:R-:W-:Y:S05]  /*7e90*/  BRA `(.L_x_19763) ;  /* 0x0000000800647947 */ /* 0x003fea0003800000 */
.L_x_19771:
        /* <DEDUP_REMOVED lines=27> */
.L_x_19774:
        /* <DEDUP_REMOVED lines=14> */
.L_x_19773:
[----:B------:R-:W2:Y:S02]  /*8130*/  LDG.E.U16 R4, desc[UR36][R2.64] ;  /* 0x0000002402047981 */ /* 0x000ea4000c1e1500 */
[----:B--2---:R-:W-:-:S06]  /*8140*/  IMAD.U32 R4, R4, 0x10000, RZ ;  /* 0x0001000004047824 */ /* 0x004fcc00078e00ff */
[----:B------:R-:W0:Y:S02]  /*8150*/  F2I.FTZ.TRUNC.NTZ R4, R4 ;  /* 0x0000000400047305 */ /* 0x000e24000021f100 */
[----:B0-----:R-:W-:Y:S01]  /*8160*/  PRMT R0, R4, 0x7610, R0 ;  /* 0x0000761004007816 */ /* 0x001fe20000000000 */
[----:B------:R-:W-:Y:S06]  /*8170*/  BRA `(.L_x_19763) ;  /* 0x0000000400ac7947 */ /* 0x000fec0003800000 */
.L_x_19770:
        /* <DEDUP_REMOVED lines=10> */
.L_x_19777:
        /* <DEDUP_REMOVED lines=21> */
.L_x_19781:
[----:B------:R-:W-:Y:S05]  /*8370*/  BSYNC.RECONVERGENT B1 ;  /* 0x0000000000017941 */ /* 0x000fea0003800200 */
.L_x_19780:
[----:B------:R-:W-:Y:S01]  /*8380*/  IMAD.SHL.U32 R0, R0, 0x100000, RZ ;  /* 0x0010000000007824 */ /* 0x000fe200078e00ff */
[----:B------:R-:W-:-:S04]  /*8390*/  LEA R2, R2, 0x3b800000, 0x17 ;  /* 0x3b80000002027811 */ /* 0x000fc800078eb8ff */
[----:B------:R-:W-:-:S07]  /*83a0*/  LOP3.LUT R4, R2, R0, R7, 0xfe, !PT ;  /* 0x0000000002047212 */ /* 0x000fce00078efe07 */
.L_x_19779:
[----:B------:R-:W-:Y:S05]  /*83b0*/  BSYNC.RECONVERGENT B0 ;  /* 0x0000000000007941 */ /* 0x000fea0003800200 */
.L_x_19778:
[----:B------:R-:W0:Y:S02]  /*83c0*/  F2I.FTZ.TRUNC.NTZ R4, R4 ;  /* 0x0000000400047305 */ /* 0x000e24000021f100 */
[----:B0-----:R-:W-:Y:S01]  /*83d0*/  PRMT R0, R4, 0x7610, R0 ;  /* 0x0000761004007816 */ /* 0x001fe20000000000 */
[----:B------:R-:W-:Y:S06]  /*83e0*/  BRA `(.L_x_19763) ;  /* 0x0000000400107947 */ /* 0x000fec0003800000 */
.L_x_19776:
        /* <DEDUP_REMOVED lines=21> */
.L_x_19785:
[----:B------:R-:W-:Y:S05]  /*8540*/  BSYNC.RECONVERGENT B1 ;  /* 0x0000000000017941 */ /* 0x000fea0003800200 */
.L_x_19784:
[----:B------:R-:W-:Y:S02]  /*8550*/  SHF.L.U32 R0, R0, 0x15, RZ ;  /* 0x0000001500007819 */ /* 0x000fe400000006ff */
[----:B------:R-:W-:-:S04]  /*8560*/  LEA R2, R2, 0x37800000, 0x17 ;  /* 0x3780000002027811 */ /* 0x000fc800078eb8ff */
[----:B------:R-:W-:-:S07]  /*8570*/  LOP3.LUT R4, R2, R0, R7, 0xfe, !PT ;  /* 0x0000000002047212 */ /* 0x000fce00078efe07 */
.L_x_19783:
[----:B------:R-:W-:Y:S05]  /*8580*/  BSYNC.RECONVERGENT B0 ;  /* 0x0000000000007941 */ /* 0x000fea0003800200 */
.L_x_19782:
[----:B------:R-:W0:Y:S02]  /*8590*/  F2I.FTZ.TRUNC.NTZ R4, R4 ;  /* 0x0000000400047305 */ /* 0x000e24000021f100 */
[----:B0-----:R-:W-:Y:S01]  /*85a0*/  PRMT R0, R4, 0x7610, R0 ;  /* 0x0000761004007816 */ /* 0x001fe20000000000 */
[----:B------:R-:W-:Y:S06]  /*85b0*/  BRA `(.L_x_19763) ;  /* 0x00000000009c7947 */ /* 0x000fec0003800000 */
.L_x_19775:
        /* <DEDUP_REMOVED lines=14> */
.L_x_19789:
[----:B------:R-:W-:Y:S05]  /*86a0*/  BSYNC.RECONVERGENT B0 ;  /* 0x0000000000007941 */ /* 0x000fea0003800200 */
.L_x_19788:
[----:B------:R-:W0:Y:S02]  /*86b0*/  F2I.FTZ.TRUNC.NTZ R4, R4 ;  /* 0x0000000400047305 */ /* 0x000e24000021f100 */
[----:B0-----:R-:W-:Y:S01]  /*86c0*/  PRMT R0, R4, 0x7610, R0 ;  /* 0x0000761004007816 */ /* 0x001fe20000000000 */
[----:B------:R-:W-:Y:S06]  /*86d0*/  BRA `(.L_x_19763) ;  /* 0x0000000000547947 */ /* 0x000fec0003800000 */
.L_x_19762:
        /* <DEDUP_REMOVED lines=16> */
.L_x_19790:
[----:B------:R-:W-:Y:S01]  /*87e0*/  PRMT R0, RZ, 0x7610, R0 ;  /* 0x00007610ff007816 */ /* 0x000fe20000000000 */
[----:B------:R-:W-:Y:S06]  /*87f0*/  BRA `(.L_x_19763) ;  /* 0x00000000000c7947 */ /* 0x000fec0003800000 */
.L_x_19787:
[----:B------:R1:W5:Y:S01]  /*8800*/  LDG.E.U8 R0, desc[UR36][R2.64] ;  /* 0x0000002402007981 */ /* 0x000362000c1e1100 */
[----:B------:R-:W-:Y:S05]  /*8810*/  BRA `(.L_x_19763) ;  /* 0x0000000000047947 */ /* 0x000fea0003800000 */
.L_x_19786:
[----:B------:R2:W5:Y:S02]  /*8820*/  LDG.E.U8 R0, desc[UR36][R2.64] ;  /* 0x0000002402007981 */ /* 0x000564000c1e1100 */
.L_x_19763:
        /* <DEDUP_REMOVED lines=38> */
.L_x_19792:
[----:B------:R-:W-:Y:S05]  /*8a90*/  BSYNC.RECONVERGENT B0 ;  /* 0x0000000000007941 */ /* 0x000fea0003800200 */
.L_x_19791:
        /* <DEDUP_REMOVED lines=14> */
.L_x_19796:
[----:B------:R0:W-:Y:S01]  /*8b80*/  STG.E.U8 desc[UR36][R2.64], R7 ;  /* 0x0000000702007986 */ /* 0x0001e2000c101124 */
[----:B------:R-:W-:Y:S05]  /*8b90*/  BRA `(.L_x_19798) ;  /* 0x0000000c00787947 */ /* 0x000fea0003800000 */
.L_x_19795:
        /* <DEDUP_REMOVED lines=12> */
.L_x_19800:
[----:B------:R-:W-:-:S05]  /*8c60*/  PRMT R5, R7, 0x8880, RZ ;  /* 0x0000888007057816 */ /* 0x000fca00000000ff */
[----:B------:R0:W-:Y:S01]  /*8c70*/  STG.E desc[UR36][R2.64], R5 ;  /* 0x0000000502007986 */ /* 0x0001e2000c101924 */
[----:B------:R-:W-:Y:S05]  /*8c80*/  BRA `(.L_x_19798) ;  /* 0x0000000c003c7947 */ /* 0x000fea0003800000 */
.L_x_19799:
[----:B------:R-:W-:-:S04]  /*8c90*/  PRMT R5, R7, 0x8880, RZ ;  /* 0x0000888007057816 */ /* 0x000fc800000000ff */
[----:B------:R-:W-:-:S05]  /*8ca0*/  PRMT R5, R5, 0x7710, RZ ;  /* 0x0000771005057816 */ /* 0x000fca00000000ff */
[----:B------:R0:W-:Y:S01]  /*8cb0*/  STG.E.U16 desc[UR36][R2.64], R5 ;  /* 0x0000000502007986 */ /* 0x0001e2000c101524 */
[----:B------:R-:W-:Y:S05]  /*8cc0*/  BRA `(.L_x_19798) ;  /* 0x0000000c002c7947 */ /* 0x000fea0003800000 */
.L_x_19794:
        /* <DEDUP_REMOVED lines=9> */
.L_x_19802:
[----:B------:R-:W0:Y:S02]  /*8d60*/  I2F.S8 R0, R7 ;  /* 0x0000000700007306 */ /* 0x000e240000001400 */
[----:B0-----:R-:W-:-:S05]  /*8d70*/  F2FP.F16.F32.PACK_AB R0, RZ, R0 ;  /* 0x00000000ff00723e */ /* 0x001fca00000000ff */
[----:B------:R0:W-:Y:S01]  /*8d80*/  STG.E.U16 desc[UR36][R2.64], R0 ;  /* 0x0000000002007986 */ /* 0x0001e2000c101524 */
[----:B------:R-:W-:Y:S05]  /*8d90*/  BRA `(.L_x_19798) ;  /* 0x0000000800f87947 */ /* 0x000fea0003800000 */
.L_x_19801:
        /* <DEDUP_REMOVED lines=10> */
.L_x_19804:
[----:B------:R-:W0:Y:S02]  /*8e40*/  I2F.S8 R7, R7 ;  /* 0x0000000700077306 */ /* 0x000e240000001400 */
[----:B0-----:R-:W-:-:S04]  /*8e50*/  F2FP.F16.F32.PACK_AB R5, RZ, R7 ;  /* 0x00000007ff05723e */ /* 0x001fc800000000ff */
[----:B------:R-:W-:-:S05]  /*8e60*/  PRMT R5, R5, 0x5410, RZ ;  /* 0x0000541005057816 */ /* 0x000fca00000000ff */
[----:B------:R0:W-:Y:S01]  /*8e70*/  STG.E desc[UR36][R2.64], R5 ;  /* 0x0000000502007986 */ /* 0x0001e2000c101924 */
[----:B------:R-:W-:Y:S05]  /*8e80*/  BRA `(.L_x_19798) ;  /* 0x0000000800bc7947 */ /* 0x000fea0003800000 */
.L_x_19803:
[----:B------:R-:W-:-:S04]  /*8e90*/  PRMT R4, R7, 0x8880, RZ ;  /* 0x0000888007047816 */ /* 0x000fc800000000ff */
[----:B------:R-:W-:-:S06]  /*8ea0*/  PRMT R4, R4, 0x7710, RZ ;  /* 0x0000771004047816 */ /* 0x000fcc00000000ff */
[----:B------:R-:W0:Y:S02]  /*8eb0*/  I2F.F64.S16 R4, R4 ;  /* 0x0000000400047312 */ /* 0x000e240000101c00 */
[----:B0-----:R0:W-:Y:S01]  /*8ec0*/  STG.E.64 desc[UR36][R2.64], R4 ;  /* 0x0000000402007986 */ /* 0x0011e2000c101b24 */
[----:B------:R-:W-:Y:S05]  /*8ed0*/  BRA `(.L_x_19798) ;  /* 0x0000000800a87947 */ /* 0x000fea0003800000 */
.L_x_19793:
        /* <DEDUP_REMOVED lines=14> */
.L_x_19808:
        /* <DEDUP_REMOVED lines=18> */
.L_x_19811:
[----:B------:R-:W-:-:S04]  /*90e0*/  SHF.R.U32.HI R5, RZ, 0x18, R5 ;  /* 0x00000018ff057819 */ /* 0x000fc80000011605 */
[----:B------:R-:W-:-:S07]  /*90f0*/  LOP3.LUT R0, R0, 0x80, R5, 0xf8, !PT ;  /* 0x0000008000007812 */ /* 0x000fce00078ef805 */
.L_x_19810:
[----:B------:R-:W-:Y:S05]  /*9100*/  BSYNC.RECONVERGENT B0 ;  /* 0x0000000000007941 */ /* 0x000fea0003800200 */
.L_x_19809:
[----:B------:R4:W-:Y:S01]  /*9110*/  STG.E.U8 desc[UR36][R2.64], R0 ;  /* 0x0000000002007986 */ /* 0x0009e2000c101124 */
[----:B------:R-:W-:Y:S05]  /*9120*/  BRA `(.L_x_19798) ;  /* 0x0000000800147947 */ /* 0x000fea0003800000 */
.L_x_19807:
[----:B------:R-:W0:Y:S01]  /*9130*/  I2F.S8 R5, R7 ;  /* 0x0000000700057306 */ /* 0x000e220000001400 */
        /* <DEDUP_REMOVED lines=17> */
.L_x_19814:
[----:B------:R-:W-:-:S04]  /*9250*/  SHF.R.U32.HI R5, RZ, 0x18, R5 ;  /* 0x00000018ff057819 */ /* 0x000fc80000011605 */
[----:B------:R-:W-:-:S07]  /*9260*/  LOP3.LUT R0, R0, 0x80, R5, 0xf8, !PT ;  /* 0x0000008000007812 */ /* 0x000fce00078ef805 */
.L_x_19813:
[----:B------:R-:W-:Y:S05]  /*9270*/  BSYNC.RECONVERGENT B0 ;  /* 0x0000000000007941 */ /* 0x000fea0003800200 */
.L_x_19812:
[----:B------:R3:W-:Y:S01]  /*9280*/  STG.E.U8 desc[UR36][R2.64], R0 ;  /* 0x0000000002007986 */ /* 0x0007e2000c101124 */
[----:B------:R-:W-:Y:S05]  /*9290*/  BRA `(.L_x_19798) ;  /* 0x0000000400b87947 */ /* 0x000fea0003800000 */
.L_x_19806:
        /* <DEDUP_REMOVED lines=22> */
.L_x_19816:
[----:B------:R-:W-:-:S04]  /*9400*/  LOP3.LUT R7, R7, 0xffff, RZ, 0xc0, !PT ;  /* 0x0000ffff07077812 */ /* 0x000fc800078ec0ff */
[----:B------:R-:W-:-:S05]  /*9410*/  PRMT R7, R7, 0x8880, RZ ;  /* 0x0000888007077816 */ /* 0x000fca00000000ff */
[----:B------:R-:W-:-:S05]  /*9420*/  IMAD.MOV.U32 R4, RZ, RZ, R7 ;  /* 0x000000ffff047224 */ /* 0x000fca00078e0007 */
[----:B------:R-:W-:-:S05]  /*9430*/  SHF.R.S32.HI R5, RZ, 0x1f, R4 ;  /* 0x0000001fff057819 */ /* 0x000fca0000011404 */
[----:B------:R0:W-:Y:S01]  /*9440*/  STG.E.64 desc[UR36][R2.64], R4 ;  /* 0x0000000402007986 */ /* 0x0001e2000c101b24 */
[----:B------:R-:W-:Y:S05]  /*9450*/  BRA `(.L_x_19798) ;  /* 0x0000000400487947 */ /* 0x000fea0003800000 */
.L_x_19815:
[----:B------:R-:W-:-:S05]  /*9460*/  PRMT R5, R7, 0x8880, RZ ;  /* 0x0000888007057816 */ /* 0x000fca00000000ff */
[----:B------:R2:W-:Y:S01]  /*9470*/  STG.E desc[UR36][R2.64], R5 ;  /* 0x0000000502007986 */ /* 0x0005e2000c101924 */
[----:B------:R-:W-:Y:S05]  /*9480*/  BRA `(.L_x_19798) ;  /* 0x00000004003c7947 */ /* 0x000fea0003800000 */
.L_x_19805:
        /* <DEDUP_REMOVED lines=10> */
.L_x_19818:
[----:B------:R-:W-:Y:S02]  /*9530*/  PRMT R4, R7, 0x8880, RZ ;  /* 0x0000888007047816 */ /* 0x000fe400000000ff */
[----:B------:R-:W-:Y:S02]  /*9540*/  CS2R R6, SRZ ;  /* 0x0000000000067805 */ /* 0x000fe4000001ff00 */
[----:B------:R-:W-:-:S06]  /*9550*/  PRMT R4, R4, 0x7710, RZ ;  /* 0x0000771004047816 */ /* 0x000fcc00000000ff */
[----:B------:R-:W0:Y:S02]  /*9560*/  I2F.F64.S16 R4, R4 ;  /* 0x0000000400047312 */ /* 0x000e240000101c00 */
[----:B0-----:R0:W-:Y:S01]  /*9570*/  STG.E.128 desc[UR36][R2.64], R4 ;  /* 0x0000000402007986 */ /* 0x0011e2000c101d24 */
[----:B------:R-:W-:Y:S05]  /*9580*/  BRA `(.L_x_19798) ;  /* 0x0000000000fc7947 */ /* 0x000fea0003800000 */
.L_x_19817:
[----:B------:R-:W-:-:S09]  /*9590*/  UISETP.NE.AND UP0, UPT, UR4, 0xf, UPT ;  /* 0x0000000f0400788c */ /* 0x000fd2000bf05270 */
[----:B------:R-:W-:Y:S05]  /*95a0*/  BRA.U !UP0, `(.L_x_19819) ;  /* 0x0000000108e87547 */ /* 0x000fea000b800000 */
[----:B------:R-:W-:-:S09]  /*95b0*/  UISETP.NE.AND UP0, UPT, UR4, 0x17, UPT ;  /* 0x000000170400788c */ /* 0x000fd2000bf05270 */
[----:B------:R-:W-:Y:S05]  /*95c0*/  BRA.U !UP0, `(.L_x_19820) ;  /* 0x0000000108907547 */ /* 0x000fea000b800000 */
[----:B------:R-:W-:-:S09]  /*95d0*/  UISETP.NE.AND UP0, UPT, UR4, 0x18, UPT ;  /* 0x000000180400788c */ /* 0x000fd2000bf05270 */
[----:B------:R-:W-:Y:S05]  /*95e0*/  BRA.U !UP0, `(.L_x_19821) ;  /* 0x0000000108447547 */ /* 0x000fea000b800000 */
.L_x_19797:
        /* <DEDUP_REMOVED lines=16> */
.L_x_19822:
[----:B------:R-:W-:Y:S05]  /*96f0*/  BRA `(.L_x_19798) ;  /* 0x0000000000a07947 */ /* 0x000fea0003800000 */
.L_x_19821:
[----:B------:R-:W0:Y:S01]  /*9700*/  I2F.S8 R7, R7 ;  /* 0x0000000700077306 */ /* 0x000e220000001400 */
[----:B------:R-:W-:Y:S01]  /*9710*/  BSSY.RECONVERGENT B0, `(.L_x_19823) ;  /* 0x000000c000007945 */ /* 0x000fe20003800200 */
[----:B------:R-:W-:Y:S01]  /*9720*/  HFMA2 R0, -RZ, RZ, 0, 7.569789886474609375e-06 ;  /* 0x0000007fff007431 */ /* 0x000fe200000001ff */
        /* <DEDUP_REMOVED lines=10> */
.L_x_19824:
[----:B------:R-:W-:Y:S05]  /*97d0*/  BSYNC.RECONVERGENT B0 ;  /* 0x0000000000007941 */ /* 0x000fea0003800200 */
.L_x_19823:
[----:B------:R-:W-:-:S05]  /*97e0*/  LOP3.LUT R5, R0, 0x80, R5, 0xf8, !PT ;  /* 0x0000008000057812 */ /* 0x000fca00078ef805 */
[----:B------:R0:W-:Y:S01]  /*97f0*/  STG.E.U8 desc[UR36][R2.64], R5 ;  /* 0x0000000502007986 */ /* 0x0001e2000c101124 */
[----:B------:R-:W-:Y:S05]  /*9800*/  BRA `(.L_x_19798) ;  /* 0x00000000005c7947 */ /* 0x000fea0003800000 */
.L_x_19820:
        /* <DEDUP_REMOVED lines=12> */
.L_x_19826:
[----:B------:R-:W-:Y:S01]  /*98d0*/  IMAD.MOV.U32 R0, RZ, RZ, 0x7f ;  /* 0x0000007fff007424 */ /* 0x000fe200078e00ff */
[----:B------:R-:W-:-:S04]  /*98e0*/  ISETP.GT.U32.AND P0, PT, R4, 0x7f800000, PT ;  /* 0x7f8000000400780c */ /* 0x000fc80003f04070 */
[----:B------:R-:W-:-:S09]  /*98f0*/  SEL R0, R0, 0x7c, P0 ;  /* 0x0000007c00007807 */ /* 0x000fd20000000000 */
.L_x_19827:
[----:B------:R-:W-:Y:S05]  /*9900*/  BSYNC.RECONVERGENT B0 ;  /* 0x0000000000007941 */ /* 0x000fea0003800200 */
.L_x_19825:
[----:B------:R-:W-:-:S04]  /*9910*/  SHF.R.U32.HI R5, RZ, 0x18, R5 ;  /* 0x00000018ff057819 */ /* 0x000fc80000011605 */
[----:B------:R-:W-:-:S05]  /*9920*/  LOP3.LUT R5, R0, 0x80, R5, 0xf8, !PT ;  /* 0x0000008000057812 */ /* 0x000fca00078ef805 */
[----:B------:R0:W-:Y:S01]  /*9930*/  STG.E.U8 desc[UR36][R2.64], R5 ;  /* 0x0000000502007986 */ /* 0x0001e2000c101124 */
[----:B------:R-:W-:Y:S05]  /*9940*/  BRA `(.L_x_19798) ;  /* 0x00000000000c7947 */ /* 0x000fea0003800000 */
.L_x_19819:
[----:B------:R-:W0:Y:S02]  /*9950*/  I2F.S8 R0, R7 ;  /* 0x0000000700007306 */ /* 0x000e240000001400 */
[----:B0-----:R-:W-:-:S05]  /*9960*/  F2FP.BF16.F32.PACK_AB R0, RZ, R0 ;  /* 0x00000000ff00723e */ /* 0x001fca00000010ff */
[----:B------:R0:W-:Y:S02]  /*9970*/  STG.E.U16 desc[UR36][R2.64], R0 ;  /* 0x0000000002007986 */ /* 0x0001e4000c101524 */
.L_x_19798:
[----:B------:R-:W-:-:S07]  /*9980*/  VIADD R17, R17, 0x80 ;  /* 0x0000008011117836 */ /* 0x000fce0000000000 */
.L_x_19756:
[----:B------:R-:W-:Y:S05]  /*9990*/  BSYNC.RECONVERGENT B6 ;  /* 0x0000000000067941 */ /* 0x000fea0003800200 */
.L_x_19755:
        /* <DEDUP_REMOVED lines=306> */
.L_x_19828:
        /* <DEDUP_REMOVED lines=18> */
.L_x_19832:
[----:B------:R0:W5:Y:S01]  /*ade0*/  LDG.E.U8 R0, desc[UR36][R2.64] ;  /* 0x0000002402007981 */ /* 0x000162000c1e1100 */
[----:B------:R-:W-:Y:S05]  /*adf0*/  BRA `(.L_x_19834) ;  /* 0x0000000c004c7947 */ /* 0x000fea0003800000 */
.L_x_19831:
        /* <DEDUP_REMOVED lines=8> */
.L_x_19836:
[----:B------:R0:W5:Y:S01]  /*ae80*/  LDG.E.U8 R0, desc[UR36][R2.64] ;  /* 0x0000002402007981 */ /* 0x000162000c1e1100 */
[----:B------:R-:W-:Y:S05]  /*ae90*/  BRA `(.L_x_19834) ;  /* 0x0000000c00247947 */ /* 0x000fea0003800000 */
.L_x_19835:
[----:B------:R4:W5:Y:S01]  /*aea0*/  LDG.E.U16 R0, desc[UR36][R2.64] ;  /* 0x0000002402007981 */ /* 0x000962000c1e1500 */
[----:B------:R-:W-:Y:S05]  /*aeb0*/  BRA `(.L_x_19834) ;  /* 0x0000000c001c7947 */ /* 0x000fea0003800000 */
.L_x_19830:
        /* <DEDUP_REMOVED lines=9> */
.L_x_19838:
[----:B------:R-:W2:Y:S02]  /*af50*/  LDG.E.U16 R4, desc[UR36][R2.64] ;  /* 0x0000002402047981 */ /* 0x000ea4000c1e1500 */
[----:B--2---:R-:W-:-:S06]  /*af60*/  HADD2.F32 R4, -RZ, R4.H0_H0 ;  /* 0x20000004ff047230 */ /* 0x004fcc0000004100 */
[----:B------:R-:W0:Y:S02]  /*af70*/  F2I.FTZ.TRUNC.NTZ R4, R4 ;  /* 0x0000000400047305 */ /* 0x000e24000021f100 */
[----:B0-----:R-:W-:Y:S01]  /*af80*/  PRMT R0, R4, 0x7610, R0 ;  /* 0x0000761004007816 */ /* 0x001fe20000000000 */
[----:B------:R-:W-:Y:S06]  /*af90*/  BRA `(.L_x_19834) ;  /* 0x0000000800e47947 */ /* 0x000fec0003800000 */
.L_x_19837:
        /* <DEDUP_REMOVED lines=9> */
.L_x_19840:
[----:B------:R-:W2:Y:S02]  /*b030*/  LDG.E.U16 R2, desc[UR36][R2.64] ;  /* 0x0000002402027981 */ /* 0x000ea4000c1e1500 */
[----:B--2---:R-:W-:-:S06]  /*b040*/  HADD2.F32 R4, -RZ, R2.H0_H0 ;  /* 0x20000002ff047230 */ /* 0x004fcc0000004100 */
[----:B------:R-:W0:Y:S02]  /*b050*/  F2I.FTZ.TRUNC.NTZ R4, R4 ;  /* 0x0000000400047305 */ /* 0x000e24000021f100 */
[----:B0-----:R-:W-:Y:S01]  /*b060*/  PRMT R0, R4, 0x7610, R0 ;  /* 0x0000761004007816 */ /* 0x001fe20000000000 */
[----:B------:R-:W-:Y:S06]  /*b070*/  BRA `(.L_x_19834) ;  /* 0x0000000800ac7947 */ /* 0x000fec0003800000 */
.L_x_19839:
[----:B------:R-:W2:Y:S02]  /*b080*/  LDG.E.64 R2, desc[UR36][R2.64] ;  /* 0x0000002402027981 */ /* 0x000ea4000c1e1b00 */
[----:B--2---:R2:W3:Y:S02]  /*b090*/  F2I.F64.TRUNC R0, R2 ;  /* 0x0000000200007311 */ /* 0x0044e4000030d100 */
[----:B--23--:R-:W-:Y:S05]  /*b0a0*/  BRA `(.L_x_19834) ;  /* 0x0000000800a07947 */ /* 0x00cfea0003800000 */
.L_x_19829:
        /* <DEDUP_REMOVED lines=12> */
.L_x_19843:
[----:B------:R-:W2:Y:S02]  /*b170*/  LDG.E.64 R2, desc[UR36][R2.64] ;  /* 0x0000002402027981 */ /* 0x000ea4000c1e1b00 */
[----:B--2---:R0:W1:Y:S02]  /*b180*/  F2I.F64.TRUNC R0, R2 ;  /* 0x0000000200007311 */ /* 0x004064000030d100 */
[----:B01----:R-:W-:Y:S05]  /*b190*/  BRA `(.L_x_19834) ;  /* 0x0000000800647947 */ /* 0x003fea0003800000 */
.L_x_19842:
        /* <DEDUP_REMOVED lines=27> */
.L_x_19845:
        /* <DEDUP_REMOVED lines=14> */
.L_x_19844:
[----:B------:R-:W2:Y:S02]  /*b430*/  LDG.E.U16 R4, desc[UR36][R2.64] ;  /* 0x0000002402047981 */ /* 0x000ea4000c1e1500 */
[----:B--2---:R-:W-:-:S06]  /*b440*/  IMAD.U32 R4, R4, 0x10000, RZ ;  /* 0x0001000004047824 */ /* 0x004fcc00078e00ff */
[----:B------:R-:W0:Y:S02]  /*b450*/  F2I.FTZ.TRUNC.NTZ R4, R4 ;  /* 0x0000000400047305 */ /* 0x000e24000021f100 */
[----:B0-----:R-:W-:Y:S01]  /*b460*/  PRMT R0, R4, 0x7610, R0 ;  /* 0x0000761004007816 */ /* 0x001fe20000000000 */
[----:B------:R-:W-:Y:S06]  /*b470*/  BRA `(.L_x_19834) ;  /* 0x0000000400ac7947 */ /* 0x000fec0003800000 */
.L_x_19841:
        /* <DEDUP_REMOVED lines=10> */
.L_x_19848:
        /* <DEDUP_REMOVED lines=21> */
.L_x_19852:
[----:B------:R-:W-:Y:S05]  /*b670*/  BSYNC.RECONVERGENT B1 ;  /* 0x0000000000017941 */ /* 0x000fea0003800200 */
.L_x_19851:
[----:B------:R-:W-:Y:S01]  /*b680*/  IMAD.SHL.U32 R0, R0, 0x100000, RZ ;  /* 0x0010000000007824 */ /* 0x000fe200078e00ff */
[----:B------:R-:W-:-:S04]  /*b690*/  LEA R2, R2, 0x3b800000, 0x17 ;  /* 0x3b80000002027811 */ /* 0x000fc800078eb8ff */
[----:B------:R-:W-:-:S07]  /*b6a0*/  LOP3.LUT R4, R2, R0, R7, 0xfe, !PT ;  /* 0x0000000002047212 */ /* 0x000fce00078efe07 */
.L_x_19850:
[----:B------:R-:W-:Y:S05]  /*b6b0*/  BSYNC.RECONVERGENT B0 ;  /* 0x0000000000007941 */ /* 0x000fea0003800200 */
.L_x_19849:
[----:B------:R-:W0:Y:S02]  /*b6c0*/  F2I.FTZ.TRUNC.NTZ R4, R4 ;  /* 0x0000000400047305 */ /* 0x000e24000021f100 */
[----:B0-----:R-:W-:Y:S01]  /*b6d0*/  PRMT R0, R4, 0x7610, R0 ;  /* 0x0000761004007816 */ /* 0x001fe20000000000 */
[----:B------:R-:W-:Y:S06]  /*b6e0*/  BRA `(.L_x_19834) ;  /* 0x0000000400107947 */ /* 0x000fec0003800000 */
.L_x_19847:
        /* <DEDUP_REMOVED lines=21> */
.L_x_19856:
[----:B------:R-:W-:Y:S05]  /*b840*/  BSYNC.RECONVERGENT B1 ;  /* 0x0000000000017941 */ /* 0x000fea0003800200 */
.L_x_19855:
[----:B------:R-:W-:Y:S02]  /*b850*/  SHF.L.U32 R0, R0, 0x15, RZ ;  /* 0x0000001500007819 */ /* 0x000fe400000006ff */
[----:B------:R-:W-:-:S04]  /*b860*/  LEA R2, R2, 0x37800000, 0x17 ;  /* 0x3780000002027811 */ /* 0x000fc800078eb8ff */
[----:B------:R-:W-:-:S07]  /*b870*/  LOP3.LUT R4, R2, R0, R7, 0xfe, !PT ;  /* 0x0000000002047212 */ /* 0x000fce00078efe07 */
.L_x_19854:
[----:B------:R-:W-:Y:S05]  /*b880*/  BSYNC.RECONVERGENT B0 ;  /* 0x0000000000007941 */ /* 0x000fea0003800200 */
.L_x_19853:
[----:B------:R-:W0:Y:S02]  /*b890*/  F2I.FTZ.TRUNC.NTZ R4, R4 ;  /* 0x0000000400047305 */ /* 0x000e24000021f100 */
[----:B0-----:R-:W-:Y:S01]  /*b8a0*/  PRMT R0, R4, 0x7610, R0 ;  /* 0x0000761004007816 */ /* 0x001fe20000000000 */
[----:B------:R-:W-:Y:S06]  /*b8b0*/  BRA `(.L_x_19834) ;  /* 0x00000000009c7947 */ /* 0x000fec0003800000 */
.L_x_19846:
        /* <DEDUP_REMOVED lines=14> */
.L_x_19860:
[----:B------:R-:W-:Y:S05]  /*b9a0*/  BSYNC.RECONVERGENT B0 ;  /* 0x0000000000007941 */ /* 0x000fea0003800200 */
.L_x_19859:
[----:B------:R-:W0:Y:S02]  /*b9b0*/  F2I.FTZ.TRUNC.NTZ R4, R4 ;  /* 0x0000000400047305 */ /* 0x000e24000021f100 */
[----:B0-----:R-:W-:Y:S01]  /*b9c0*/  PRMT R0, R4, 0x7610, R0 ;  /* 0x0000761004007816 */ /* 0x001fe20000000000 */
[----:B------:R-:W-:Y:S06]  /*b9d0*/  BRA `(.L_x_19834) ;  /* 0x0000000000547947 */ /* 0x000fec0003800000 */
.L_x_19833:
        /* <DEDUP_REMOVED lines=16> */
.L_x_19861:
[----:B------:R-:W-:Y:S01]  /*bae0*/  PRMT R0, RZ, 0x7610, R0 ;  /* 0x00007610ff007816 */ /* 0x000fe20000000000 */
[----:B------:R-:W-:Y:S06]  /*baf0*/  BRA `(.L_x_19834) ;  /* 0x00000000000c7947 */ /* 0x000fec0003800000 */
.L_x_19858:
[----:B------:R0:W5:Y:S01]  /*bb00*/  LDG.E.U8 R0, desc[UR36][R2.64] ;  /* 0x0000002402007981 */ /* 0x000162000c1e1100 */
[----:B------:R-:W-:Y:S05]  /*bb10*/  BRA `(.L_x_19834) ;  /* 0x0000000000047947 */ /* 0x000fea0003800000 */
.L_x_19857:
[----:B------:R0:W5:Y:S02]  /*bb20*/  LDG.E.U8 R0, desc[UR36][R2.64] ;  /* 0x0000002402007981 */ /* 0x000164000c1e1100 */
.L_x_19834:
        /* <DEDUP_REMOVED lines=34> */
[----:B------:R-:W-:Y:S01]  /*bd50*/  IMAD.MOV.U32 R11, RZ, RZ, R9 ;  /* 0x000000ffff0b7224 */ /* 0x000fe200078e0009 */
[----:B------:R-:W-:Y:S02]  /*bd60*/  IADD3 R8, PT, PT, R0, -0x100000, RZ ;  /* 0xfff0000000087810 */ /* 0x000fe40007ffe0ff */
[----:B------:R-:W-:-:S07]  /*bd70*/  MOV R0, 0xbd90 ;  /* 0x0000bd9000007802 */ /* 0x000fce0000000f00 */
[----:B------:R-:W-:Y:S05]  /*bd80*/  CALL.REL.NOINC `($__internal_42_$__cuda_sm20_dblrcp_rn_slowpath_v3) ;  /* 0x0000000c00c87944 */ /* 0x000fea0003c00000 */
[----:B------:R-:W-:Y:S02]  /*bd90*/  IMAD.MOV.U32 R4, RZ, RZ, R6 ;  /* 0x000000ffff047224 */ /* 0x000fe400078e0006 */
[----:B------:R-:W-:-:S07]  /*bda0*/  IMAD.MOV.U32 R5, RZ, RZ, R7 ;  /* 0x000000ffff057224 */ /* 0x000fce00078e0007 */
.L_x_19863:
[----:B------:R-:W-:Y:S05]  /*bdb0*/  BSYNC.RECONVERGENT B0 ;  /* 0x0000000000007941 */ /* 0x000fea0003800200 */
.L_x_19862:
        /* <DEDUP_REMOVED lines=14> */
.L_x_19867:
[----:B------:R-:W-:Y:S01]  /*bea0*/  STG.E.U8 desc[UR36][R16.64], R5 ;  /* 0x0000000510007986 */ /* 0x000fe2000c101124 */
[----:B------:R-:W-:Y:S05]  /*beb0*/  EXIT ;  /* 0x000000000000794d */ /* 0x000fea0003800000 */
.L_x_19866:
        /* <DEDUP_REMOVED lines=12> */
.L_x_19870:
[----:B------:R-:W-:-:S05]  /*bf80*/  PRMT R3, R5, 0x8880, RZ ;  /* 0x0000888005037816 */ /* 0x000fca00000000ff */
[----:B------:R-:W-:Y:S01]  /*bf90*/  STG.E desc[UR36][R16.64], R3 ;  /* 0x0000000310007986 */ /* 0x000fe2000c101924 */
[----:B------:R-:W-:Y:S05]  /*bfa0*/  EXIT ;  /* 0x000000000000794d */ /* 0x000fea0003800000 */
.L_x_19869:
[----:B------:R-:W-:-:S04]  /*bfb0*/  PRMT R3, R5, 0x8880, RZ ;  /* 0x0000888005037816 */ /* 0x000fc800000000ff */
[----:B------:R-:W-:-:S05]  /*bfc0*/  PRMT R3, R3, 0x7710, RZ ;  /* 0x0000771003037816 */ /* 0x000fca00000000ff */
[----:B------:R-:W-:Y:S01]  /*bfd0*/  STG.E.U16 desc[UR36][R16.64], R3 ;  /* 0x0000000310007986 */ /* 0x000fe2000c101524 */
[----:B------:R-:W-:Y:S05]  /*bfe0*/  EXIT ;  /* 0x000000000000794d */ /* 0x000fea0003800000 */
.L_x_19865:
        /* <DEDUP_REMOVED lines=9> */
.L_x_19872:
[----:B------:R-:W0:Y:S02]  /*c080*/  I2F.S8 R0, R5 ;  /* 0x0000000500007306 */ /* 0x000e240000001400 */
[----:B0-----:R-:W-:-:S05]  /*c090*/  F2FP.F16.F32.PACK_AB R0, RZ, R0 ;  /* 0x00000000ff00723e */ /* 0x001fca00000000ff */
[----:B------:R-:W-:Y:S01]  /*c0a0*/  STG.E.U16 desc[UR36][R16.64], R0 ;  /* 0x0000000010007986 */ /* 0x000fe2000c101524 */
[----:B------:R-:W-:Y:S05]  /*c0b0*/  EXIT ;  /* 0x000000000000794d */ /* 0x000fea0003800000 */
.L_x_19871:
        /* <DEDUP_REMOVED lines=8> */
[----:B0-----:R-:W-:Y:S01]  /*c140*/  STG.E.64 desc[UR36][R16.64], R2 ;  /* 0x0000000210007986 */ /* 0x001fe2000c101b24 */
[----:B------:R-:W-:Y:S05]  /*c150*/  EXIT ;  /* 0x000000000000794d */ /* 0x000fea0003800000 */
.L_x_19874:
[----:B------:R-:W0:Y:S02]  /*c160*/  I2F.S8 R5, R5 ;  /* 0x0000000500057306 */ /* 0x000e240000001400 */
[----:B0-----:R-:W-:-:S04]  /*c170*/  F2FP.F16.F32.PACK_AB R3, RZ, R5 ;  /* 0x00000005ff03723e */ /* 0x001fc800000000ff */
[----:B------:R-:W-:-:S05]  /*c180*/  PRMT R3, R3, 0x5410, RZ ;  /* 0x0000541003037816 */ /* 0x000fca00000000ff */
[----:B------:R-:W-:Y:S01]  /*c190*/  STG.E desc[UR36][R16.64], R3 ;  /* 0x0000000310007986 */ /* 0x000fe2000c101924 */
[----:B------:R-:W-:Y:S05]  /*c1a0*/  EXIT ;  /* 0x000000000000794d */ /* 0x000fea0003800000 */
.L_x_19873:
[----:B------:R-:W-:-:S04]  /*c1b0*/  PRMT R2, R5, 0x8880, RZ ;  /* 0x0000888005027816 */ /* 0x000fc800000000ff */
[----:B------:R-:W-:-:S06]  /*c1c0*/  PRMT R2, R2, 0x7710, RZ ;  /* 0x0000771002027816 */ /* 0x000fcc00000000ff */
[----:B------:R-:W0:Y:S02]  /*c1d0*/  I2F.F64.S16 R2, R2 ;  /* 0x0000000200027312 */ /* 0x000e240000101c00 */
[----:B0-----:R-:W-:Y:S01]  /*c1e0*/  STG.E.64 desc[UR36][R16.64], R2 ;  /* 0x0000000210007986 */ /* 0x001fe2000c101b24 */
[----:B------:R-:W-:Y:S05]  /*c1f0*/  EXIT ;  /* 0x000000000000794d */ /* 0x000fea0003800000 */
.L_x_19864:
        /* <DEDUP_REMOVED lines=14> */
.L_x_19878:
        /* <DEDUP_REMOVED lines=17> */
.L_x_19881:
[----:B------:R-:W-:-:S04]  /*c3f0*/  SHF.R.U32.HI R3, RZ, 0x18, R3 ;  /* 0x00000018ff037819 */ /* 0x000fc80000011603 */
[----:B------:R-:W-:-:S04]  /*c400*/  LOP3.LUT R0, R0, 0x80, R3, 0xf8, !PT ;  /* 0x0000008000007812 */ /* 0x000fc800078ef803 */
[----:B------:R-:W-:-:S07]  /*c410*/  PRMT R8, R0, 0x7610, R8 ;  /* 0x0000761000087816 */ /* 0x000fce0000000008 */
.L_x_19880:
[----:B------:R-:W-:Y:S05]  /*c420*/  BSYNC.RECONVERGENT B0 ;  /* 0x0000000000007941 */ /* 0x000fea0003800200 */
.L_x_19879:
[----:B------:R-:W-:Y:S01]  /*c430*/  STG.E.U8 desc[UR36][R16.64], R8 ;  /* 0x0000000810007986 */ /* 0x000fe2000c101124 */
[----:B------:R-:W-:Y:S05]  /*c440*/  EXIT ;  /* 0x000000000000794d */ /* 0x000fea0003800000 */
.L_x_19877:
        /* <DEDUP_REMOVED lines=17> */
.L_x_19884:
[----:B------:R-:W-:-:S04]  /*c560*/  SHF.R.U32.HI R3, RZ, 0x18, R3 ;  /* 0x00000018ff037819 */ /* 0x000fc80000011603 */
[----:B------:R-:W-:-:S04]  /*c570*/  LOP3.LUT R0, R0, 0x80, R3, 0xf8, !PT ;  /* 0x0000008000007812 */ /* 0x000fc800078ef803 */
[----:B------:R-:W-:-:S07]  /*c580*/  PRMT R8, R0, 0x7610, R8 ;  /* 0x0000761000087816 */ /* 0x000fce0000000008 */
.L_x_19883:
[----:B------:R-:W-:Y:S05]  /*c590*/  BSYNC.RECONVERGENT B0 ;  /* 0x0000000000007941 */ /* 0x000fea0003800200 */
.L_x_19882:
[----:B------:R-:W-:Y:S01]  /*c5a0*/  STG.E.U8 desc[UR36][R16.64], R8 ;  /* 0x0000000810007986 */ /* 0x000fe2000c101124 */
[----:B------:R-:W-:Y:S05]  /*c5b0*/  EXIT ;  /* 0x000000000000794d */ /* 0x000fea0003800000 */
.L_x_19876:
        /* <DEDUP_REMOVED lines=22> */
.L_x_19886:
[----:B------:R-:W-:-:S04]  /*c720*/  LOP3.LUT R5, R5, 0xffff, RZ, 0xc0, !PT ;  /* 0x0000ffff05057812 */ /* 0x000fc800078ec0ff */
[----:B------:R-:W-:-:S05]  /*c730*/  PRMT R5, R5, 0x8880, RZ ;  /* 0x0000888005057816 */ /* 0x000fca00000000ff */
[----:B------:R-:W-:-:S05]  /*c740*/  IMAD.MOV.U32 R2, RZ, RZ, R5 ;  /* 0x000000ffff027224 */ /* 0x000fca00078e0005 */
[----:B------:R-:W-:-:S05]  /*c750*/  SHF.R.S32.HI R3, RZ, 0x1f, R2 ;  /* 0x0000001fff037819 */ /* 0x000fca0000011402 */
[----:B------:R-:W-:Y:S01]  /*c760*/  STG.E.64 desc[UR36][R16.64], R2 ;  /* 0x0000000210007986 */ /* 0x000fe2000c101b24 */
[----:B------:R-:W-:Y:S05]  /*c770*/  EXIT ;  /* 0x000000000000794d */ /* 0x000fea0003800000 */
.L_x_19885:
[----:B------:R-:W-:-:S05]  /*c780*/  PRMT R3, R5, 0x8880, RZ ;  /* 0x0000888005037816 */ /* 0x000fca00000000ff */
[----:B------:R-:W-:Y:S01]  /*c790*/  STG.E desc[UR36][R16.64], R3 ;  /* 0x0000000310007986 */ /* 0x000fe2000c101924 */
[----:B------:R-:W-:Y:S05]  /*c7a0*/  EXIT ;  /* 0x000000000000794d */ /* 0x000fea0003800000 */
.L_x_19875:
        /* <DEDUP_REMOVED lines=10> */
.L_x_19888:
[----:B------:R-:W-:Y:S02]  /*c850*/  PRMT R4, R5, 0x8880, RZ ;  /* 0x0000888005047816 */ /* 0x000fe400000000ff */
[----:B------:R-:W-:Y:S02]  /*c860*/  CS2R R6, SRZ ;  /* 0x0000000000067805 */ /* 0x000fe4000001ff00 */
[----:B------:R-:W-:-:S06]  /*c870*/  PRMT R4, R4, 0x7710, RZ ;  /* 0x0000771004047816 */ /* 0x000fcc00000000ff */
[----:B------:R-:W0:Y:S02]  /*c880*/  I2F.F64.S16 R4, R4 ;  /* 0x0000000400047312 */ /* 0x000e240000101c00 */
[----:B0-----:R-:W-:Y:S01]  /*c890*/  STG.E.128 desc[UR36][R16.64], R4 ;  /* 0x0000000410007986 */ /* 0x001fe2000c101d24 */
[----:B------:R-:W-:Y:S05]  /*c8a0*/  EXIT ;  /* 0x000000000000794d */ /* 0x000fea0003800000 */
.L_x_19887:
[----:B------:R-:W-:-:S09]  /*c8b0*/  UISETP.NE.AND UP0, UPT, UR4, 0xf, UPT ;  /* 0x0000000f0400788c */ /* 0x000fd2000bf05270 */
[----:B------:R-:W-:Y:S05]  /*c8c0*/  BRA.U !UP0, `(.L_x_19889) ;  /* 0x0000000108e87547 */ /* 0x000fea000b800000 */
[----:B------:R-:W-:-:S09]  /*c8d0*/  UISETP.NE.AND UP0, UPT, UR4, 0x17, UPT ;  /* 0x000000170400788c */ /* 0x000fd2000bf05270 */
[----:B------:R-:W-:Y:S05]  /*c8e0*/  BRA.U !UP0, `(.L_x_19890) ;  /* 0x0000000108907547 */ /* 0x000fea000b800000 */
[----:B------:R-:W-:-:S09]  /*c8f0*/  UISETP.NE.AND UP0, UPT, UR4, 0x18, UPT ;  /* 0x000000180400788c */ /* 0x000fd2000bf05270 */
[----:B------:R-:W-:Y:S05]  /*c900*/  BRA.U !UP0, `(.L_x_19891) ;  /* 0x0000000108447547 */ /* 0x000fea000b800000 */
.L_x_19868:
        /* <DEDUP_REMOVED lines=16> */
.L_x_19892:
[----:B------:R-:W-:Y:S05]  /*ca10*/  EXIT ;  /* 0x000000000000794d */ /* 0x000fea0003800000 */
.L_x_19891:
        /* <DEDUP_REMOVED lines=13> */
.L_x_19894:
[----:B------:R-:W-:Y:S05]  /*caf0*/  BSYNC.RECONVERGENT B0 ;  /* 0x0000000000007941 */ /* 0x000fea0003800200 */
.L_x_19893:
[----:B------:R-:W-:-:S05]  /*cb00*/  LOP3.LUT R3, R0, 0x80, R3, 0xf8, !PT ;  /* 0x0000008000037812 */ /* 0x000fca00078ef803 */
[----:B------:R-:W-:Y:S01]  /*cb10*/  STG.E.U8 desc[UR36][R16.64], R3 ;  /* 0x0000000310007986 */ /* 0x000fe2000c101124 */
[----:B------:R-:W-:Y:S05]  /*cb20*/  EXIT ;  /* 0x000000000000794d */ /* 0x000fea0003800000 */
.L_x_19890:
        /* <DEDUP_REMOVED lines=12> */
.L_x_19896:
[----:B------:R-:W-:Y:S01]  /*cbf0*/  IMAD.MOV.U32 R0, RZ, RZ, 0x7f ;  /* 0x0000007fff007424 */ /* 0x000fe200078e00ff */
[----:B------:R-:W-:-:S04]  /*cc00*/  ISETP.GT.U32.AND P0, PT, R2, 0x7f800000, PT ;  /* 0x7f8000000200780c */ /* 0x000fc80003f04070 */
[----:B------:R-:W-:-:S09]  /*cc10*/  SEL R0, R0, 0x7c, P0 ;  /* 0x0000007c00007807 */ /* 0x000fd20000000000 */
.L_x_19897:
[----:B------:R-:W-:Y:S05]  /*cc20*/  BSYNC.RECONVERGENT B0 ;  /* 0x0000000000007941 */ /* 0x000fea0003800200 */
.L_x_19895:
[----:B------:R-:W-:-:S04]  /*cc30*/  SHF.R.U32.HI R3, RZ, 0x18, R3 ;  /* 0x00000018ff037819 */ /* 0x000fc80000011603 */
[----:B------:R-:W-:-:S05]  /*cc40*/  LOP3.LUT R3, R0, 0x80, R3, 0xf8, !PT ;  /* 0x0000008000037812 */ /* 0x000fca00078ef803 */
[----:B------:R-:W-:Y:S01]  /*cc50*/  STG.E.U8 desc[UR36][R16.64], R3 ;  /* 0x0000000310007986 */ /* 0x000fe2000c101124 */
[----:B------:R-:W-:Y:S05]  /*cc60*/  EXIT ;  /* 0x000000000000794d */ /* 0x000fea0003800000 */
.L_x_19889:
[----:B------:R-:W0:Y:S02]  /*cc70*/  I2F.S8 R0, R5 ;  /* 0x0000000500007306 */ /* 0x000e240000001400 */
[----:B0-----:R-:W-:-:S05]  /*cc80*/  F2FP.BF16.F32.PACK_AB R0, RZ, R0 ;  /* 0x00000000ff00723e */ /* 0x001fca00000010ff */
[----:B------:R-:W-:Y:S01]  /*cc90*/  STG.E.U16 desc[UR36][R16.64], R0 ;  /* 0x0000000010007986 */ /* 0x000fe2000c101524 */
[----:B------:R-:W-:Y:S05]  /*cca0*/  EXIT ;  /* 0x000000000000794d */ /* 0x000fea0003800000 */
        .weak           $__internal_42_$__cuda_sm20_dblrcp_rn_slowpath_v3
        .type           $__internal_42_$__cuda_sm20_dblrcp_rn_slowpath_v3,@function
        .size           $__internal_42_$__cuda_sm20_dblrcp_rn_slowpath_v3,(.L_x_60636 - $__internal_42_$__cuda_sm20_dblrcp_rn_slowpath_v3)
$__internal_42_$__cuda_sm20_dblrcp_rn_slowpath_v3:
        /* <DEDUP_REMOVED lines=58> */
.L_x_19901:
        /* <DEDUP_REMOVED lines=34> */
.L_x_19899:
[----:B------:R-:W-:Y:S01]  /*d270*/  LOP3.LUT R7, R5, 0x80000, RZ, 0xfc, !PT ;  /* 0x0008000005077812 */ /* 0x000fe200078efcff */
[----:B------:R-:W-:-:S07]  /*d280*/  IMAD.MOV.U32 R6, RZ, RZ, R4 ;  /* 0x000000ffff067224 */ /* 0x000fce00078e0004 */
.L_x_19900:
[----:B------:R-:W-:Y:S05]  /*d290*/  BSYNC.RECONVERGENT B1 ;  /* 0x0000000000017941 */ /* 0x000fea0003800200 */
.L_x_19898:
[----:B------:R-:W-:Y:S01]  /*d2a0*/  MOV R4, R0 ;  /* 0x0000000000047202 */ /* 0x000fe20000000f00 */
[----:B------:R-:W-:-:S04]  /*d2b0*/  IMAD.MOV.U32 R5, RZ, RZ, 0x0 ;  /* 0x00000000ff057424 */ /* 0x000fc800078e00ff */
[----:B------:R-:W-:Y:S05]  /*d2c0*/  RET.REL.NODEC R4 `(_ZN2at6native18elementwise_kernelILi128ELi4EZNS0_15gpu_kernel_implIZNS0_50_GLOBAL__N__2680c7bb_12_PowKernel_cu_7dd49032_317029pow_tensor_scalar_kernel_implIaaEEvRNS_18TensorIteratorBaseET0_EUlaE1_EEvS6_RKT_EUliE_EEviT1_) ;  /* 0xffffff2c044c7950 */ /* 0x000fea0003c3ffff */
.L_x_19902:
        /* <DEDUP_REMOVED lines=11> */
.L_x_60636:


//--------------------- .text._ZN2at6native27unrolled_elementwise_kernelIZNS0_50_GLOBAL__N__2680c7bb_12_PowKernel_cu_7dd49032_317029pow_tensor_scalar_kernel_implIaaEEvRNS_18TensorIteratorBaseET0_EUlaE1_St5arrayIPcLm2EELi4E23TrivialOffsetCalculatorILi1EjESC_NS0_6memory12LoadWithCastILi1EEENSD_13StoreWithCastILi1EEEEEviT_S6_T2_T3_T4_T5_ --------------------------
	.section	.text._ZN2at6native27unrolled_elementwise_kernelIZNS0_50_GLOBAL__N__2680c7bb_12_PowKernel_cu_7dd49032_317029pow_tensor_scalar_kernel_implIaaEEvRNS_18TensorIteratorBaseET0_EUlaE1_St5arrayIPcLm2EELi4E23TrivialOffsetCalculatorILi1EjESC_NS0_6memory12LoadWithCastILi1EEENSD_13StoreWithCastILi1EEEEEviT_S6_T2_T3_T4_T5_,"ax",@progbits
	.align	128
        .global         _ZN2at6native27unrolled_elementwise_kernelIZNS0_50_GLOBAL__N__2680c7bb_12_PowKernel_cu_7dd49032_317029pow_tensor_scalar_kernel_implIaaEEvRNS_18TensorIteratorBaseET0_EUlaE1_St5arrayIPcLm2EELi4E23TrivialOffsetCalculatorILi1EjESC_NS0_6memory12LoadWithCastILi1EEENSD_13StoreWithCastILi1EEEEEviT_S6_T2_T3_T4_T5_
        .type           _ZN2at6native27unrolled_elementwise_kernelIZNS0_50_GLOBAL__N__2680c7bb_12_PowKernel_cu_7dd49032_317029pow_tensor_scalar_kernel_implIaaEEvRNS_18TensorIteratorBaseET0_EUlaE1_St5arrayIPcLm2EELi4E23TrivialOffsetCalculatorILi1EjESC_NS0_6memory12LoadWithCastILi1EEENSD_13StoreWithCastILi1EEEEEviT_S6_T2_T3_T4_T5_,@function
        .size           _ZN2at6native27unrolled_elementwise_kernelIZNS0_50_GLOBAL__N__2680c7bb_12_PowKernel_cu_7dd49032_317029pow_tensor_scalar_kernel_implIaaEEvRNS_18TensorIteratorBaseET0_EUlaE1_St5arrayIPcLm2EELi4E23TrivialOffsetCalculatorILi1EjESC_NS0_6memory12LoadWithCastILi1EEENSD_13StoreWithCastILi1EEEEEviT_S6_T2_T3_T4_T5_,(.L_x_60637 - _ZN2at6native27unrolled_elementwise_kernelIZNS0_50_GLOBAL__N__2680c7bb_12_PowKernel_cu_7dd49032_317029pow_tensor_scalar_kernel_implIaaEEvRNS_18TensorIteratorBaseET0_EUlaE1_St5arrayIPcLm2EELi4E23TrivialOffsetCalculatorILi1EjESC_NS0_6memory12LoadWithCastILi1EEENSD_13StoreWithCastILi1EEEEEviT_S6_T2_T3_T4_T5_)
        .other          _ZN2at6native27unrolled_elementwise_kernelIZNS0_50_GLOBAL__N__2680c7bb_12_PowKernel_cu_7dd49032_317029pow_tensor_scalar_kernel_implIaaEEvRNS_18TensorIteratorBaseET0_EUlaE1_St5arrayIPcLm2EELi4E23TrivialOffsetCalculatorILi1EjESC_NS0_6memory12LoadWithCastILi1EEENSD_13StoreWithCastILi1EEEEEviT_S6_T2_T3_T4_T5_,@"STO_CUDA_ENTRY STV_DEFAULT"
_ZN2at6native27unrolled_elementwise_kernelIZNS0_50_GLOBAL__N__2680c7bb_12_PowKernel_cu_7dd49032_317029pow_tensor_scalar_kernel_implIaaEEvRNS_18TensorIteratorBaseET0_EUlaE1_St5arrayIPcLm2EELi4E23TrivialOffsetCalculatorILi1EjESC_NS0_6memory12LoadWithCastILi1EEENSD_13StoreWithCastILi1EEEEEviT_S6_T2_T3_T4_T5_:
.text._ZN2at6native27unrolled_elementwise_kernelIZNS0_50_GLOBAL__N__2680c7bb_12_PowKernel_cu_7dd49032_317029pow_tensor_scalar_kernel_implIaaEEvRNS_18TensorIteratorBaseET0_EUlaE1_St5arrayIPcLm2EELi4E23TrivialOffsetCalculatorILi1EjESC_NS0_6memory12LoadWithCastILi1EEENSD_13StoreWithCastILi1EEEEEviT_S6_T2_T3_T4_T5_:
        /* <DEDUP_REMOVED lines=31> */
.L_x_19908:
[----:B------:R3:W5:Y:S01]  /*01f0*/  LDG.E.U8 R0, desc[UR36][R4.64] ;  /* 0x0000002404007981 */ /* 0x000762000c1e1100 */
[----:B------:R-:W-:Y:S05]  /*0200*/  BRA `(.L_x_19910) ;  /* 0x0000000c00507947 */ /* 0x000fea0003800000 */
.L_x_19907:
        /* <DEDUP_REMOVED lines=8> */
.L_x_19912:
[----:B------:R1:W5:Y:S01]  /*0290*/  LDG.E.U8 R0, desc[UR36][R4.64] ;  /* 0x0000002404007981 */ /* 0x000362000c1e1100 */
[----:B------:R-:W-:Y:S05]  /*02a0*/  BRA `(.L_x_19910) ;  /* 0x0000000c00287947 */ /* 0x000fea0003800000 */
.L_x_19911:
[----:B------:R2:W5:Y:S01]  /*02b0*/  LDG.E.U16 R0, desc[UR36][R4.64] ;  /* 0x0000002404007981 */ /* 0x000562000c1e1500 */
[----:B------:R-:W-:Y:S05]  /*02c0*/  BRA `(.L_x_19910) ;  /* 0x0000000c00207947 */ /* 0x000fea0003800000 */
.L_x_19906:
        /* <DEDUP_REMOVED lines=9> */
.L_x_19914:
[----:B------:R-:W2:Y:S02]  /*0360*/  LDG.E.U16 R3, desc[UR36][R4.64] ;  /* 0x0000002404037981 */ /* 0x000ea4000c1e1500 */
[----:B--2---:R-:W-:-:S06]  /*0370*/  HADD2.F32 R3, -RZ, R3.H0_H0 ;  /* 0x20000003ff037230 */ /* 0x004fcc0000004100 */
[----:B------:R-:W0:Y:S02]  /*0380*/  F2I.FTZ.TRUNC.NTZ R3, R3 ;  /* 0x0000000300037305 */ /* 0x000e24000021f100 */
[----:B0-----:R-:W-:Y:S01]  /*0390*/  PRMT R0, R3, 0x7610, R0 ;  /* 0x0000761003007816 */ /* 0x001fe20000000000 */
[----:B------:R-:W-:Y:S06]  /*03a0*/  BRA `(.L_x_19910) ;  /* 0x0000000800e87947 */ /* 0x000fec0003800000 */
.L_x_19913:
        /* <DEDUP_REMOVED lines=9> */
.L_x_19916:
[----:B------:R-:W2:Y:S02]  /*0440*/  LDG.E.U16 R4, desc[UR36][R4.64] ;  /* 0x0000002404047981 */ /* 0x000ea4000c1e1500 */
[----:B--2---:R-:W-:-:S06]  /*0450*/  HADD2.F32 R3, -RZ, R4.H0_H0 ;  /* 0x20000004ff037230 */ /* 0x004fcc0000004100 */
[----:B------:R-:W0:Y:S02]  /*0460*/  F2I.FTZ.TRUNC.NTZ R3, R3 ;  /* 0x0000000300037305 */ /* 0x000e24000021f100 */
[----:B0-----:R-:W-:Y:S01]  /*0470*/  PRMT R0, R3, 0x7610, R0 ;  /* 0x0000761003007816 */ /* 0x001fe20000000000 */
[----:B------:R-:W-:Y:S06]  /*0480*/  BRA `(.L_x_19910) ;  /* 0x0000000800b07947 */ /* 0x000fec0003800000 */
.L_x_19915:
[----:B------:R-:W2:Y:S02]  /*0490*/  LDG.E.64 R4, desc[UR36][R4.64] ;  /* 0x0000002404047981 */ /* 0x000ea4000c1e1b00 */
[----:B--2---:R0:W1:Y:S02]  /*04a0*/  F2I.F64.TRUNC R0, R4 ;  /* 0x0000000400007311 */ /* 0x004064000030d100 */
[----:B01----:R-:W-:Y:S05]  /*04b0*/  BRA `(.L_x_19910) ;  /* 0x0000000800a47947 */ /* 0x003fea0003800000 */
.L_x_19905:
        /* <DEDUP_REMOVED lines=12> */
.L_x_19919:
[----:B------:R-:W2:Y:S02]  /*0580*/  LDG.E.64 R4, desc[UR36][R4.64] ;  /* 0x0000002404047981 */ /* 0x000ea4000c1e1b00 */
[----:B--2---:R0:W1:Y:S02]  /*0590*/  F2I.F64.TRUNC R0, R4 ;  /* 0x0000000400007311 */ /* 0x004064000030d100 */
[----:B01----:R-:W-:Y:S05]  /*05a0*/  BRA `(.L_x_19910) ;  /* 0x0000000800687947 */ /* 0x003fea0003800000 */
.L_x_19918:
        /* <DEDUP_REMOVED lines=27> */
.L_x_19921:
        /* <DEDUP_REMOVED lines=15> */
.L_x_19920:
[----:B------:R-:W2:Y:S02]  /*0850*/  LDG.E.U16 R3, desc[UR36][R4.64] ;  /* 0x0000002404037981 */ /* 0x000ea4000c1e1500 */
[----:B--2---:R-:W-:-:S06]  /*0860*/  IMAD.U32 R3, R3, 0x10000, RZ ;  /* 0x0001000003037824 */ /* 0x004fcc00078e00ff */
[----:B------:R-:W0:Y:S02]  /*0870*/  F2I.FTZ.TRUNC.NTZ R3, R3 ;  /* 0x0000000300037305 */ /* 0x000e24000021f100 */
[----:B0-----:R-:W-:Y:S01]  /*0880*/  PRMT R0, R3, 0x7610, R0 ;  /* 0x0000761003007816 */ /* 0x001fe20000000000 */
[----:B------:R-:W-:Y:S06]  /*0890*/  BRA `(.L_x_19910) ;  /* 0x0000000400ac7947 */ /* 0x000fec0003800000 */
.L_x_19917:
        /* <DEDUP_REMOVED lines=10> */
.L_x_19924:
        /* <DEDUP_REMOVED lines=21> */
.L_x_19928:
[----:B------:R-:W-:Y:S05]  /*0a90*/  BSYNC.RECONVERGENT B1 ;  /* 0x0000000000017941 */ /* 0x000fea0003800200 */
.L_x_19927:
[----:B------:R-:W-:Y:S01]  /*0aa0*/  IMAD.SHL.U32 R0, R0, 0x100000, RZ ;  /* 0x0010000000007824 */ /* 0x000fe200078e00ff */
[----:B------:R-:W-:-:S04]  /*0ab0*/  LEA R3, R3, 0x3b800000, 0x17 ;  /* 0x3b80000003037811 */ /* 0x000fc800078eb8ff */
[----:B------:R-:W-:-:S07]  /*0ac0*/  LOP3.LUT R3, R3, R0, R7, 0xfe, !PT ;  /* 0x0000000003037212 */ /* 0x000fce00078efe07 */
.L_x_19926:
[----:B------:R-:W-:Y:S05]  /*0ad0*/  BSYNC.RECONVERGENT B0 ;  /* 0x0000000000007941 */ /* 0x000fea0003800200 */
.L_x_19925:
[----:B------:R-:W0:Y:S02]  /*0ae0*/  F2I.FTZ.TRUNC.NTZ R3, R3 ;  /* 0x0000000300037305 */ /* 0x000e24000021f100 */
[----:B0-----:R-:W-:Y:S01]  /*0af0*/  PRMT R0, R3, 0x7610, R0 ;  /* 0x0000761003007816 */ /* 0x001fe20000000000 */
[----:B------:R-:W-:Y:S06]  /*0b00*/  BRA `(.L_x_19910) ;  /* 0x0000000400107947 */ /* 0x000fec0003800000 */
.L_x_19923:
        /* <DEDUP_REMOVED lines=21> */
.L_x_19932:
[----:B------:R-:W-:Y:S05]  /*0c60*/  BSYNC.RECONVERGENT B1 ;  /* 0x0000000000017941 */ /* 0x000fea0003800200 */
.L_x_19931:
[----:B------:R-:W-:Y:S01]  /*0c70*/  IMAD.SHL.U32 R0, R0, 0x200000, RZ ;  /* 0x0020000000007824 */ /* 0x000fe200078e00ff */
[----:B------:R-:W-:-:S04]  /*0c80*/  LEA R3, R3, 0x37800000, 0x17 ;  /* 0x3780000003037811 */ /* 0x000fc800078eb8ff */
[----:B------:R-:W-:-:S07]  /*0c90*/  LOP3.LUT R3, R3, R0, R7, 0xfe, !PT ;  /* 0x0000000003037212 */ /* 0x000fce00078efe07 */
.L_x_19930:
[----:B------:R-:W-:Y:S05]  /*0ca0*/  BSYNC.RECONVERGENT B0 ;  /* 0x0000000000007941 */ /* 0x000fea0003800200 */
.L_x_19929:
[----:B------:R-:W0:Y:S02]  /*0cb0*/  F2I.FTZ.TRUNC.NTZ R3, R3 ;  /* 0x0000000300037305 */ /* 0x000e24000021f100 */
[----:B0-----:R-:W-:Y:S01]  /*0cc0*/  PRMT R0, R3, 0x7610, R0 ;  /* 0x0000761003007816 */ /* 0x001fe20000000000 */
[----:B------:R-:W-:Y:S06]  /*0cd0*/  BRA `(.L_x_19910) ;  /* 0x00000000009c7947 */ /* 0x000fec0003800000 */
.L_x_19922:
[----:B------:R-:W-:-:S09]  /*0ce0*/  UISETP.NE.AND UP0, UPT, UR4, 0x1c, UPT ;  /* 0x0000001c0400788c */ /* 0x000fd2000bf05270 */
[----:B------:R-:W-:Y:S05]  /*0cf0*/  BRA.U !UP0, `(.L_x_19933) ;  /* 0x0000000108907547 */ /* 0x000fea000b800000 */
[----:B------:R-:W-:-:S09]  /*0d00*/  UISETP.NE.AND UP0, UPT, UR4, 0x1d, UPT ;  /* 0x0000001d0400788c */ /* 0x000fd2000bf05270 */
[----:B------:R-:W-:Y:S05]  /*0d10*/  BRA.U !UP0, `(.L_x_19934) ;  /* 0x0000000108807547 */ /* 0x000fea000b800000 */
[----:B------:R-:W-:-:S09]  /*0d20*/  UISETP.NE.AND UP0, UPT, UR4, 0x2c, UPT ;  /* 0x0000002c0400788c */ /* 0x000fd2000bf05270 */
[----:B------:R-:W-:Y:S05]  /*0d30*/  BRA.U !UP0, `(.L_x_19935) ;  /* 0x0000000108487547 */ /* 0x000fea000b800000 */
.L_x_19909:
        /* <DEDUP_REMOVED lines=16> */
.L_x_19936:
[----:B------:R-:W-:Y:S01]  /*0e40*/  PRMT R0, RZ, 0x7610, R0 ;  /* 0x00007610ff007816 */ /* 0x000fe20000000000 */
[----:B------:R-:W-:Y:S06]  /*0e50*/  BRA `(.L_x_19910) ;  /* 0x00000000003c7947 */ /* 0x000fec0003800000 */
.L_x_19935:
        /* <DEDUP_REMOVED lines=8> */
.L_x_19938:
[----:B------:R-:W-:Y:S05]  /*0ee0*/  BSYNC.RECONVERGENT B0 ;  /* 0x0000000000007941 */ /* 0x000fea0003800200 */
.L_x_19937:
[----:B------:R-:W0:Y:S02]  /*0ef0*/  F2I.FTZ.TRUNC.NTZ R3, R3 ;  /* 0x0000000300037305 */ /* 0x000e24000021f100 */
[----:B0-----:R-:W-:Y:S01]  /*0f00*/  PRMT R0, R3, 0x7610, R0 ;  /* 0x0000761003007816 */ /* 0x001fe20000000000 */
[----:B------:R-:W-:Y:S06]  /*0f10*/  BRA `(.L_x_19910) ;  /* 0x00000000000c7947 */ /* 0x000fec0003800000 */
.L_x_19934:
[----:B------:R0:W5:Y:S01]  /*0f20*/  LDG.E.U8 R0, desc[UR36][R4.64] ;  /* 0x0000002404007981 */ /* 0x000162000c1e1100 */
[----:B------:R-:W-:Y:S05]  /*0f30*/  BRA `(.L_x_19910) ;  /* 0x0000000000047947 */ /* 0x000fea0003800000 */
.L_x_19933:
[----:B------:R0:W5:Y:S02]  /*0f40*/  LDG.E.U8 R0, desc[UR36][R4.64] ;  /* 0x0000002404007981 */ /* 0x000164000c1e1100 */
.L_x_19910:
[----:B-1---5:R-:W-:Y:S01]  /*0f50*/  LOP3.LUT R0, R0, 0xffff, RZ, 0xc0, !PT ;  /* 0x0000ffff00007812 */ /* 0x022fe200078ec0ff */
[----:B------:R-:W-:-:S03]  /*0f60*/  VIADD R23, R25, 0x80 ;  /* 0x0000008019177836 */ /* 0x000fc60000000000 */
[----:B------:R-:W-:-:S07]  /*0f70*/  PRMT R18, R0, 0x8880, RZ ;  /* 0x0000888000127816 */ /* 0x000fce00000000ff */
.L_x_19904:
[----:B------:R-:W-:Y:S05]  /*0f80*/  BSYNC.RECONVERGENT B6 ;  /* 0x0000000000067941 */ /* 0x000fea0003800200 */
.L_x_19903:
        /* <DEDUP_REMOVED lines=23> */
.L_x_19944:
[----:B------:R0:W5:Y:S01]  /*1100*/  LDG.E.U8 R0, desc[UR36][R4.64] ;  /* 0x0000002404007981 */ /* 0x000162000c1e1100 */
[----:B------:R-:W-:Y:S05]  /*1110*/  BRA `(.L_x_19946) ;  /* 0x0000000c00507947 */ /* 0x000fea0003800000 */
.L_x_19943:
        /* <DEDUP_REMOVED lines=8> */
.L_x_19948:
[----:B------:R0:W5:Y:S01]  /*11a0*/  LDG.E.U8 R0, desc[UR36][R4.64] ;  /* 0x0000002404007981 */ /* 0x000162000c1e1100 */
[----:B------:R-:W-:Y:S05]  /*11b0*/  BRA `(.L_x_19946) ;  /* 0x0000000c00287947 */ /* 0x000fea0003800000 */
.L_x_19947:
[----:B------:R0:W5:Y:S01]  /*11c0*/  LDG.E.U16 R0, desc[UR36][R4.64] ;  /* 0x0000002404007981 */ /* 0x000162000c1e1500 */
[----:B------:R-:W-:Y:S05]  /*11d0*/  BRA `(.L_x_19946) ;  /* 0x0000000c00207947 */ /* 0x000fea0003800000 */
.L_x_19942:
        /* <DEDUP_REMOVED lines=9> */
.L_x_19950:
[----:B------:R-:W2:Y:S02]  /*1270*/  LDG.E.U16 R3, desc[UR36][R4.64] ;  /* 0x0000002404037981 */ /* 0x000ea4000c1e1500 */
[----:B--2---:R-:W-:-:S06]  /*1280*/  HADD2.F32 R3, -RZ, R3.H0_H0 ;  /* 0x20000003ff037230 */ /* 0x004fcc0000004100 */
[----:B------:R-:W0:Y:S02]  /*1290*/  F2I.FTZ.TRUNC.NTZ R3, R3 ;  /* 0x0000000300037305 */ /* 0x000e24000021f100 */
[----:B0-----:R-:W-:Y:S01]  /*12a0*/  PRMT R0, R3, 0x7610, R0 ;  /* 0x0000761003007816 */ /* 0x001fe20000000000 */
[----:B------:R-:W-:Y:S06]  /*12b0*/  BRA `(.L_x_19946) ;  /* 0x0000000800e87947 */ /* 0x000fec0003800000 */
.L_x_19949:
        /* <DEDUP_REMOVED lines=9> */
.L_x_19952:
[----:B------:R-:W2:Y:S02]  /*1350*/  LDG.E.U16 R4, desc[UR36][R4.64] ;  /* 0x0000002404047981 */ /* 0x000ea4000c1e1500 */
[----:B--2---:R-:W-:-:S06]  /*1360*/  HADD2.F32 R3, -RZ, R4.H0_H0 ;  /* 0x20000004ff037230 */ /* 0x004fcc0000004100 */
[----:B------:R-:W0:Y:S02]  /*1370*/  F2I.FTZ.TRUNC.NTZ R3, R3 ;  /* 0x0000000300037305 */ /* 0x000e24000021f100 */
[----:B0-----:R-:W-:Y:S01]  /*1380*/  PRMT R0, R3, 0x7610, R0 ;  /* 0x0000761003007816 */ /* 0x001fe20000000000 */
[----:B------:R-:W-:Y:S06]  /*1390*/  BRA `(.L_x_19946) ;  /* 0x0000000800b07947 */ /* 0x000fec0003800000 */
.L_x_19951:
[----:B------:R-:W2:Y:S02]  /*13a0*/  LDG.E.64 R4, desc[UR36][R4.64] ;  /* 0x0000002404047981 */ /* 0x000ea4000c1e1b00 */
[----:B--2---:R0:W1:Y:S02]  /*13b0*/  F2I.F64.TRUNC R0, R4 ;  /* 0x0000000400007311 */ /* 0x004064000030d100 */
[----:B01----:R-:W-:Y:S05]  /*13c0*/  BRA `(.L_x_19946) ;  /* 0x0000000800a47947 */ /* 0x003fea0003800000 */
.L_x_19941:
        /* <DEDUP_REMOVED lines=12> */
.L_x_19955:
[----:B------:R-:W2:Y:S02]  /*1490*/  LDG.E.64 R4, desc[UR36][R4.64] ;  /* 0x0000002404047981 */ /* 0x000ea4000c1e1b00 */
[----:B--2---:R0:W1:Y:S02]  /*14a0*/  F2I.F64.TRUNC R0, R4 ;  /* 0x0000000400007311 */ /* 0x004064000030d100 */
[----:B01----:R-:W-:Y:S05]  /*14b0*/  BRA `(.L_x_19946) ;  /* 0x0000000800687947 */ /* 0x003fea0003800000 */
.L_x_19954:
        /* <DEDUP_REMOVED lines=27> */
.L_x_19957:
        /* <DEDUP_REMOVED lines=15> */
.L_x_19956:
[----:B------:R-:W2:Y:S02]  /*1760*/  LDG.E.U16 R3, desc[UR36][R4.64] ;  /* 0x0000002404037981 */ /* 0x000ea4000c1e1500 */
[----:B--2---:R-:W-:-:S06]  /*1770*/  IMAD.U32 R3, R3, 0x10000, RZ ;  /* 0x0001000003037824 */ /* 0x004fcc00078e00ff */
[----:B------:R-:W0:Y:S02]  /*1780*/  F2I.FTZ.TRUNC.NTZ R3, R3 ;  /* 0x0000000300037305 */ /* 0x000e24000021f100 */
[----:B0-----:R-:W-:Y:S01]  /*1790*/  PRMT R0, R3, 0x7610, R0 ;  /* 0x0000761003007816 */ /* 0x001fe20000000000 */
[----:B------:R-:W-:Y:S06]  /*17a0*/  BRA `(.L_x_19946) ;  /* 0x0000000400ac7947 */ /* 0x000fec0003800000 */
.L_x_19953:
        /* <DEDUP_REMOVED lines=10> */
.L_x_19960:
        /* <DEDUP_REMOVED lines=21> */
.L_x_19964:
[----:B------:R-:W-:Y:S05]  /*19a0*/  BSYNC.RECONVERGENT B1 ;  /* 0x0000000000017941 */ /* 0x000fea0003800200 */
.L_x_19963:
[----:B------:R-:W-:Y:S01]  /*19b0*/  IMAD.SHL.U32 R0, R0, 0x100000, RZ ;  /* 0x0010000000007824 */ /* 0x000fe200078e00ff */
[----:B------:R-:W-:-:S04]  /*19c0*/  LEA R3, R3, 0x3b800000, 0x17 ;  /* 0x3b80000003037811 */ /* 0x000fc800078eb8ff */
[----:B------:R-:W-:-:S07]  /*19d0*/  LOP3.LUT R3, R3, R0, R7, 0xfe, !PT ;  /* 0x0000000003037212 */ /* 0x000fce00078efe07 */
.L_x_19962:
[----:B------:R-:W-:Y:S05]  /*19e0*/  BSYNC.RECONVERGENT B0 ;  /* 0x0000000000007941 */ /* 0x000fea0003800200 */
.L_x_19961:
[----:B------:R-:W0:Y:S02]  /*19f0*/  F2I.FTZ.TRUNC.NTZ R3, R3 ;  /* 0x0000000300037305 */ /* 0x000e24000021f100 */
[----:B0-----:R-:W-:Y:S01]  /*1a00*/  PRMT R0, R3, 0x7610, R0 ;  /* 0x0000761003007816 */ /* 0x001fe20000000000 */
[----:B------:R-:W-:Y:S06]  /*1a10*/  BRA `(.L_x_19946) ;  /* 0x0000000400107947 */ /* 0x000fec0003800000 */
.L_x_19959:
        /* <DEDUP_REMOVED lines=21> */
.L_x_19968:
[----:B------:R-:W-:Y:S05]  /*1b70*/  BSYNC.RECONVERGENT B1 ;  /* 0x0000000000017941 */ /* 0x000fea0003800200 */
.L_x_19967:
[----:B------:R-:W-:Y:S01]  /*1b80*/  IMAD.SHL.U32 R0, R0, 0x200000, RZ ;  /* 0x0020000000007824 */ /* 0x000fe200078e00ff */
[----:B------:R-:W-:-:S04]  /*1b90*/  LEA R3, R3, 0x37800000, 0x17 ;  /* 0x3780000003037811 */ /* 0x000fc800078eb8ff */
[----:B------:R-:W-:-:S07]  /*1ba0*/  LOP3.LUT R3, R3, R0, R7, 0xfe, !PT ;  /* 0x0000000003037212 */ /* 0x000fce00078efe07 */
.L_x_19966:
[----:B------:R-:W-:Y:S05]  /*1bb0*/  BSYNC.RECONVERGENT B0 ;  /* 0x0000000000007941 */ /* 0x000fea0003800200 */
.L_x_19965:
[----:B------:R-:W0:Y:S02]  /*1bc0*/  F2I.FTZ.TRUNC.NTZ R3, R3 ;  /* 0x0000000300037305 */ /* 0x000e24000021f100 */
[----:B0-----:R-:W-:Y:S01]  /*1bd0*/  PRMT R0, R3, 0x7610, R0 ;  /* 0x0000761003007816 */ /* 0x001fe20000000000 */
[----:B------:R-:W-:Y:S06]  /*1be0*/  BRA `(.L_x_19946) ;  /* 0x00000000009c7947 */ /* 0x000fec0003800000 */
.L_x_19958:
        /* <DEDUP_REMOVED lines=14> */
.L_x_19972:
[----:B------:R-:W-:Y:S05]  /*1cd0*/  BSYNC.RECONVERGENT B0 ;  /* 0x0000000000007941 */ /* 0x000fea0003800200 */
.L_x_19971:
[----:B------:R-:W0:Y:S02]  /*1ce0*/  F2I.FTZ.TRUNC.NTZ R3, R3 ;  /* 0x0000000300037305 */ /* 0x000e24000021f100 */
[----:B0-----:R-:W-:Y:S01]  /*1cf0*/  PRMT R0, R3, 0x7610, R0 ;  /* 0x0000761003007816 */ /* 0x001fe20000000000 */
[----:B------:R-:W-:Y:S06]  /*1d00*/  BRA `(.L_x_19946) ;  /* 0x0000000000547947 */ /* 0x000fec0003800000 */
.L_x_19945:
        /* <DEDUP_REMOVED lines=16> */
.L_x_19973:
[----:B------:R-:W-:Y:S01]  /*1e10*/  PRMT R0, RZ, 0x7610, R0 ;  /* 0x00007610ff007816 */ /* 0x000fe20000000000 */
[----:B------:R-:W-:Y:S06]  /*1e20*/  BRA `(.L_x_19946) ;  /* 0x00000000000c7947 */ /* 0x000fec0003800000 */
.L_x_19970:
[----:B------:R1:W5:Y:S01]  /*1e30*/  LDG.E.U8 R0, desc[UR36][R4.64] ;  /* 0x0000002404007981 */ /* 0x000362000c1e1100 */
[----:B------:R-:W-:Y:S05]  /*1e40*/  BRA `(.L_x_19946) ;  /* 0x0000000000047947 */ /* 0x000fea0003800000 */
.L_x_19969:
[----:B------:R0:W5:Y:S02]  /*1e50*/  LDG.E.U8 R0, desc[UR36][R4.64] ;  /* 0x0000002404007981 */ /* 0x000164000c1e1100 */
.L_x_19946:
[----:B-1--45:R-:W-:Y:S01]  /*1e60*/  LOP3.LUT R0, R0, 0xffff, RZ, 0xc0, !PT ;  /* 0x0000ffff00007812 */ /* 0x032fe200078ec0ff */
[----:B------:R-:W-:-:S03]  /*1e70*/  VIADD R23, R23, 0x80 ;  /* 0x0000008017177836 */ /* 0x000fc60000000000 */
[----:B------:R-:W-:-:S07]  /*1e80*/  PRMT R17, R0, 0x8880, RZ ;  /* 0x0000888000117816 */ /* 0x000fce00000000ff */
.L_x_19940:
[----:B------:R-:W-:Y:S05]  /*1e90*/  BSYNC.RECONVERGENT B6 ;  /* 0x0000000000067941 */ /* 0x000fea0003800200 */
.L_x_19939:
        /* <DEDUP_REMOVED lines=23> */
.L_x_19979:
[----:B------:R0:W5:Y:S01]  /*2010*/  LDG.E.U8 R0, desc[UR36][R4.64] ;  /* 0x0000002404007981 */ /* 0x000162000c1e1100 */
[----:B------:R-:W-:Y:S05]  /*2020*/  BRA `(.L_x_19981) ;  /* 0x0000000c00507947 */ /* 0x000fea0003800000 */
.L_x_19978:
        /* <DEDUP_REMOVED lines=8> */
.L_x_19983:
[----:B------:R0:W5:Y:S01]  /*20b0*/  LDG.E.U8 R0, desc[UR36][R4.64] ;  /* 0x0000002404007981 */ /* 0x000162000c1e1100 */
[----:B------:R-:W-:Y:S05]  /*20c0*/  BRA `(.L_x_19981) ;  /* 0x0000000c00287947 */ /* 0x000fea0003800000 */
.L_x_19982:
[----:B------:R0:W5:Y:S01]  /*20d0*/  LDG.E.U16 R0, desc[UR36][R4.64] ;  /* 0x0000002404007981 */ /* 0x000162000c1e1500 */
[----:B------:R-:W-:Y:S05]  /*20e0*/  BRA `(.L_x_19981) ;  /* 0x0000000c00207947 */ /* 0x000fea0003800000 */
.L_x_19977:
        /* <DEDUP_REMOVED lines=9> */
.L_x_19985:
[----:B------:R-:W2:Y:S02]  /*2180*/  LDG.E.U16 R3, desc[UR36][R4.64] ;  /* 0x0000002404037981 */ /* 0x000ea4000c1e1500 */
[----:B--2---:R-:W-:-:S06]  /*2190*/  HADD2.F32 R3, -RZ, R3.H0_H0 ;  /* 0x20000003ff037230 */ /* 0x004fcc0000004100 */
[----:B------:R-:W0:Y:S02]  /*21a0*/  F2I.FTZ.TRUNC.NTZ R3, R3 ;  /* 0x0000000300037305 */ /* 0x000e24000021f100 */
[----:B0-----:R-:W-:Y:S01]  /*21b0*/  PRMT R0, R3, 0x7610, R0 ;  /* 0x0000761003007816 */ /* 0x001fe20000000000 */
[----:B------:R-:W-:Y:S06]  /*21c0*/  BRA `(.L_x_19981) ;  /* 0x0000000800e87947 */ /* 0x000fec0003800000 */
.L_x_19984:
        /* <DEDUP_REMOVED lines=9> */
.L_x_19987:
[----:B------:R-:W2:Y:S02]  /*2260*/  LDG.E.U16 R4, desc[UR36][R4.64] ;  /* 0x0000002404047981 */ /* 0x000ea4000c1e1500 */
[----:B--2---:R-:W-:-:S06]  /*2270*/  HADD2.F32 R3, -RZ, R4.H0_H0 ;  /* 0x20000004ff037230 */ /* 0x004fcc0000004100 */
[----:B------:R-:W0:Y:S02]  /*2280*/  F2I.FTZ.TRUNC.NTZ R3, R3 ;  /* 0x0000000300037305 */ /* 0x000e24000021f100 */
[----:B0-----:R-:W-:Y:S01]  /*2290*/  PRMT R0, R3, 0x7610, R0 ;  /* 0x0000761003007816 */ /* 0x001fe20000000000 */
[----:B------:R-:W-:Y:S06]  /*22a0*/  BRA `(.L_x_19981) ;  /* 0x0000000800b07947 */ /* 0x000fec0003800000 */
.L_x_19986:
[----:B------:R-:W2:Y:S02]  /*22b0*/  LDG.E.64 R4, desc[UR36][R4.64] ;  /* 0x0000002404047981 */ /* 0x000ea4000c1e1b00 */
[----:B--2---:R0:W1:Y:S02]  /*22c0*/  F2I.F64.TRUNC R0, R4 ;  /* 0x0000000400007311 */ /* 0x004064000030d100 */
[----:B01----:R-:W-:Y:S05]  /*22d0*/  BRA `(.L_x_19981) ;  /* 0x0000000800a47947 */ /* 0x003fea0003800000 */
.L_x_19976:
        /* <DEDUP_REMOVED lines=12> */
.L_x_19990:
[----:B------:R-:W2:Y:S02]  /*23a0*/  LDG.E.64 R4, desc[UR36][R4.64] ;  /* 0x0000002404047981 */ /* 0x000ea4000c1e1b00 */
[----:B--2---:R3:W4:Y:S02]  /*23b0*/  F2I.F64.TRUNC R0, R4 ;  /* 0x0000000400007311 */ /* 0x004724000030d100 */
[----:B---34-:R-:W-:Y:S05]  /*23c0*/  BRA `(.L_x_19981) ;  /* 0x0000000800687947 */ /* 0x018fea0003800000 */
.L_x_19989:
        /* <DEDUP_REMOVED lines=27> */
.L_x_19992:
        /* <DEDUP_REMOVED lines=15> */
.L_x_19991:
[----:B------:R-:W2:Y:S02]  /*2670*/  LDG.E.U16 R3, desc[UR36][R4.64] ;  /* 0x0000002404037981 */ /* 0x000ea4000c1e1500 */
[----:B--2---:R-:W-:-:S06]  /*2680*/  IMAD.U32 R3, R3, 0x10000, RZ ;  /* 0x0001000003037824 */ /* 0x004fcc00078e00ff */
[----:B------:R-:W0:Y:S02]  /*2690*/  F2I.FTZ.TRUNC.NTZ R3, R3 ;  /* 0x0000000300037305 */ /* 0x000e24000021f100 */
[----:B0-----:R-:W-:Y:S01]  /*26a0*/  PRMT R0, R3, 0x7610, R0 ;  /* 0x0000761003007816 */ /* 0x001fe20000000000 */
[----:B------:R-:W-:Y:S06]  /*26b0*/  BRA `(.L_x_19981) ;  /* 0x0000000400ac7947 */ /* 0x000fec0003800000 */
.L_x_19988:
        /* <DEDUP_REMOVED lines=10> */
.L_x_19995:
        /* <DEDUP_REMOVED lines=21> */
.L_x_19999:
[----:B------:R-:W-:Y:S05]  /*28b0*/  BSYNC.RECONVERGENT B1 ;  /* 0x0000000000017941 */ /* 0x000fea0003800200 */
.L_x_19998:
[----:B------:R-:W-:Y:S01]  /*28c0*/  IMAD.SHL.U32 R0, R0, 0x100000, RZ ;  /* 0x0010000000007824 */ /* 0x000fe200078e00ff */
[----:B------:R-:W-:-:S04]  /*28d0*/  LEA R3, R3, 0x3b800000, 0x17 ;  /* 0x3b80000003037811 */ /* 0x000fc800078eb8ff */
[----:B------:R-:W-:-:S07]  /*28e0*/  LOP3.LUT R3, R3, R0, R7, 0xfe, !PT ;  /* 0x0000000003037212 */ /* 0x000fce00078efe07 */
.L_x_19997:
[----:B------:R-:W-:Y:S05]  /*28f0*/  BSYNC.RECONVERGENT B0 ;  /* 0x0000000000007941 */ /* 0x000fea0003800200 */
.L_x_19996:
[----:B------:R-:W0:Y:S02]  /*2900*/  F2I.FTZ.TRUNC.NTZ R3, R3 ;  /* 0x0000000300037305 */ /* 0x000e24000021f100 */
[----:B0-----:R-:W-:Y:S01]  /*2910*/  PRMT R0, R3, 0x7610, R0 ;  /* 0x0000761003007816 */ /* 0x001fe20000000000 */
[----:B------:R-:W-:Y:S06]  /*2920*/  BRA `(.L_x_19981) ;  /* 0x0000000400107947 */ /* 0x000fec0003800000 */
.L_x_19994:
        /* <DEDUP_REMOVED lines=21> */
.L_x_20003:
[----:B------:R-:W-:Y:S05]  /*2a80*/  BSYNC.RECONVERGENT B1 ;  /* 0x0000000000017941 */ /* 0x000fea0003800200 */
.L_x_20002:
[----:B------:R-:W-:Y:S01]  /*2a90*/  IMAD.SHL.U32 R0, R0, 0x200000, RZ ;  /* 0x0020000000007824 */ /* 0x000fe200078e00ff */
[----:B------:R-:W-:-:S04]  /*2aa0*/  LEA R3, R3, 0x37800000, 0x17 ;  /* 0x3780000003037811 */ /* 0x000fc800078eb8ff */
[----:B------:R-:W-:-:S07]  /*2ab0*/  LOP3.LUT R3, R3, R0, R7, 0xfe, !PT ;  /* 0x0000000003037212 */ /* 0x000fce00078efe07 */
.L_x_20001:
[----:B------:R-:W-:Y:S05]  /*2ac0*/  BSYNC.RECONVERGENT B0 ;  /* 0x0000000000007941 */ /* 0x000fea0003800200 */
.L_x_20000:
[----:B------:R-:W0:Y:S02]  /*2ad0*/  F2I.FTZ.TRUNC.NTZ R3, R3 ;  /* 0x0000000300037305 */ /* 0x000e24000021f100 */
[----:B0-----:R-:W-:Y:S01]  /*2ae0*/  PRMT R0, R3, 0x7610, R0 ;  /* 0x0000761003007816 */ /* 0x001fe20000000000 */
[----:B------:R-:W-:Y:S06]  /*2af0*/  BRA `(.L_x_19981) ;  /* 0x00000000009c7947 */ /* 0x000fec0003800000 */
.L_x_19993:
        /* <DEDUP_REMOVED lines=14> */
.L_x_20007:
[----:B------:R-:W-:Y:S05]  /*2be0*/  BSYNC.RECONVERGENT B0 ;  /* 0x0000000000007941 */ /* 0x000fea0003800200 */
.L_x_20006:
[----:B------:R-:W0:Y:S02]  /*2bf0*/  F2I.FTZ.TRUNC.NTZ R3, R3 ;  /* 0x0000000300037305 */ /* 0x000e24000021f100 */
[----:B0-----:R-:W-:Y:S01]  /*2c00*/  PRMT R0, R3, 0x7610, R0 ;  /* 0x0000761003007816 */ /* 0x001fe20000000000 */
[----:B------:R-:W-:Y:S06]  /*2c10*/  BRA `(.L_x_19981) ;  /* 0x0000000000547947 */ /* 0x000fec0003800000 */
.L_x_19980:
        /* <DEDUP_REMOVED lines=16> */
.L_x_20008:
[----:B------:R-:W-:Y:S01]  /*2d20*/  PRMT R0, RZ, 0x7610, R0 ;  /* 0x00007610ff007816 */ /* 0x000fe20000000000 */
[----:B------:R-:W-:Y:S06]  /*2d30*/  BRA `(.L_x_19981) ;  /* 0x00000000000c7947 */ /* 0x000fec0003800000 */
.L_x_20005:
[----:B------:R2:W5:Y:S01]  /*2d40*/  LDG.E.U8 R0, desc[UR36][R4.64] ;  /* 0x0000002404007981 */ /* 0x000562000c1e1100 */
[----:B------:R-:W-:Y:S05]  /*2d50*/  BRA `(.L_x_19981) ;  /* 0x0000000000047947 */ /* 0x000fea0003800000 */
.L_x_20004:
[----:B------:R1:W5:Y:S02]  /*2d60*/  LDG.E.U8 R0, desc[UR36][R4.64] ;  /* 0x0000002404007981 */ /* 0x000364000c1e1100 */
.L_x_19981:
[----:B-1--45:R-:W-:Y:S01]  /*2d70*/  LOP3.LUT R0, R0, 0xffff, RZ, 0xc0, !PT ;  /* 0x0000ffff00007812 */ /* 0x032fe200078ec0ff */
[----:B------:R-:W-:-:S03]  /*2d80*/  VIADD R23, R23, 0x80 ;  /* 0x0000008017177836 */ /* 0x000fc60000000000 */
[----:B------:R-:W-:-:S07]  /*2d90*/  PRMT R19, R0, 0x8880, RZ ;  /* 0x0000888000137816 */ /* 0x000fce00000000ff */
.L_x_19975:
[----:B------:R-:W-:Y:S05]  /*2da0*/  BSYNC.RECONVERGENT B6 ;  /* 0x0000000000067941 */ /* 0x000fea0003800200 */
.L_x_19974:
        /* <DEDUP_REMOVED lines=23> */
.L_x_20014:
[----:B------:R0:W5:Y:S01]  /*2f20*/  LDG.E.U8 R0, desc[UR36][R4.64] ;  /* 0x0000002404007981 */ /* 0x000162000c1e1100 */
[----:B------:R-:W-:Y:S05]  /*2f30*/  BRA `(.L_x_20016) ;  /* 0x0000000c00507947 */ /* 0x000fea0003800000 */
.L_x_20013:
        /* <DEDUP_REMOVED lines=8> */
.L_x_20018:
[----:B------:R0:W5:Y:S01]  /*2fc0*/  LDG.E.U8 R0, desc[UR36][R4.64] ;  /* 0x0000002404007981 */ /* 0x000162000c1e1100 */
[----:B------:R-:W-:Y:S05]  /*2fd0*/  BRA `(.L_x_20016) ;  /* 0x0000000c00287947 */ /* 0x000fea0003800000 */
.L_x_20017:
[----:B------:R0:W5:Y:S01]  /*2fe0*/  LDG.E.U16 R0, desc[UR36][R4.64] ;  /* 0x0000002404007981 */ /* 0x000162000c1e1500 */
[----:B------:R-:W-:Y:S05]  /*2ff0*/  BRA `(.L_x_20016) ;  /* 0x0000000c00207947 */ /* 0x000fea0003800000 */
.L_x_20012:
        /* <DEDUP_REMOVED lines=9> */
.L_x_20020:
[----:B------:R-:W2:Y:S02]  /*3090*/  LDG.E.U16 R3, desc[UR36][R4.64] ;  /* 0x0000002404037981 */ /* 0x000ea4000c1e1500 */
[----:B--2---:R-:W-:-:S06]  /*30a0*/  HADD2.F32 R3, -RZ, R3.H0_H0 ;  /* 0x20000003ff037230 */ /* 0x004fcc0000004100 */
[----:B------:R-:W0:Y:S02]  /*30b0*/  F2I.FTZ.TRUNC.NTZ R3, R3 ;  /* 0x0000000300037305 */ /* 0x000e24000021f100 */
[----:B0-----:R-:W-:Y:S01]  /*30c0*/  PRMT R0, R3, 0x7610, R0 ;  /* 0x0000761003007816 */ /* 0x001fe20000000000 */
[----:B------:R-:W-:Y:S06]  /*30d0*/  BRA `(.L_x_20016) ;  /* 0x0000000800e87947 */ /* 0x000fec0003800000 */
.L_x_20019:
        /* <DEDUP_REMOVED lines=9> */
.L_x_20022:
[----:B------:R-:W2:Y:S02]  /*3170*/  LDG.E.U16 R4, desc[UR36][R4.64] ;  /* 0x0000002404047981 */ /* 0x000ea4000c1e1500 */
[----:B--2---:R-:W-:-:S06]  /*3180*/  HADD2.F32 R3, -RZ, R4.H0_H0 ;  /* 0x20000004ff037230 */ /* 0x004fcc0000004100 */
[----:B------:R-:W0:Y:S02]  /*3190*/  F2I.FTZ.TRUNC.NTZ R3, R3 ;  /* 0x0000000300037305 */ /* 0x000e24000021f100 */
[----:B0-----:R-:W-:Y:S01]  /*31a0*/  PRMT R0, R3, 0x7610, R0 ;  /* 0x0000761003007816 */ /* 0x001fe20000000000 */
[----:B------:R-:W-:Y:S06]  /*31b0*/  BRA `(.L_x_20016) ;  /* 0x0000000800b07947 */ /* 0x000fec0003800000 */
.L_x_20021:
[----:B------:R-:W2:Y:S02]  /*31c0*/  LDG.E.64 R4, desc[UR36][R4.64] ;  /* 0x0000002404047981 */ /* 0x000ea4000c1e1b00 */
[----:B--2---:R0:W1:Y:S02]  /*31d0*/  F2I.F64.TRUNC R0, R4 ;  /* 0x0000000400007311 */ /* 0x004064000030d100 */
[----:B01----:R-:W-:Y:S05]  /*31e0*/  BRA `(.L_x_20016) ;  /* 0x0000000800a47947 */ /* 0x003fea0003800000 */
.L_x_20011:
        /* <DEDUP_REMOVED lines=12> */
.L_x_20025:
[----:B------:R-:W2:Y:S02]  /*32b0*/  LDG.E.64 R4, desc[UR36][R4.64] ;  /* 0x0000002404047981 */ /* 0x000ea4000c1e1b00 */
[----:B--2---:R3:W4:Y:S02]  /*32c0*/  F2I.F64.TRUNC R0, R4 ;  /* 0x0000000400007311 */ /* 0x004724000030d100 */
[----:B---34-:R-:W-:Y:S05]  /*32d0*/  BRA `(.L_x_20016) ;  /* 0x0000000800687947 */ /* 0x018fea0003800000 */
.L_x_20024:
        /* <DEDUP_REMOVED lines=27> */
.L_x_20027:
        /* <DEDUP_REMOVED lines=15> */
.L_x_20026:
[----:B------:R-:W2:Y:S02]  /*3580*/  LDG.E.U16 R3, desc[UR36][R4.64] ;  /* 0x0000002404037981 */ /* 0x000ea4000c1e1500 */
[----:B--2---:R-:W-:-:S06]  /*3590*/  IMAD.U32 R3, R3, 0x10000, RZ ;  /* 0x0001000003037824 */ /* 0x004fcc00078e00ff */
[----:B------:R-:W0:Y:S02]  /*35a0*/  F2I.FTZ.TRUNC.NTZ R3, R3 ;  /* 0x0000000300037305 */ /* 0x000e24000021f100 */
[----:B0-----:R-:W-:Y:S01]  /*35b0*/  PRMT R0, R3, 0x7610, R0 ;  /* 0x0000761003007816 */ /* 0x001fe20000000000 */
[----:B------:R-:W-:Y:S06]  /*35c0*/  BRA `(.L_x_20016) ;  /* 0x0000000400ac7947 */ /* 0x000fec0003800000 */
.L_x_20023:
        /* <DEDUP_REMOVED lines=10> */
.L_x_20030:
        /* <DEDUP_REMOVED lines=21> */
.L_x_20034:
[----:B------:R-:W-:Y:S05]  /*37c0*/  BSYNC.RECONVERGENT B1 ;  /* 0x0000000000017941 */ /* 0x000fea0003800200 */
.L_x_20033:
[----:B------:R-:W-:Y:S01]  /*37d0*/  IMAD.SHL.U32 R0, R0, 0x100000, RZ ;  /* 0x0010000000007824 */ /* 0x000fe200078e00ff */
[----:B------:R-:W-:-:S04]  /*37e0*/  LEA R3, R3, 0x3b800000, 0x17 ;  /* 0x3b80000003037811 */ /* 0x000fc800078eb8ff */
[----:B------:R-:W-:-:S07]  /*37f0*/  LOP3.LUT R3, R3, R0, R7, 0xfe, !PT ;  /* 0x0000000003037212 */ /* 0x000fce00078efe07 */
.L_x_20032:
[----:B------:R-:W-:Y:S05]  /*3800*/  BSYNC.RECONVERGENT B0 ;  /* 0x0000000000007941 */ /* 0x000fea0003800200 */
.L_x_20031:
[----:B------:R-:W0:Y:S02]  /*3810*/  F2I.FTZ.TRUNC.NTZ R3, R3 ;  /* 0x0000000300037305 */ /* 0x000e24000021f100 */
[----:B0-----:R-:W-:Y:S01]  /*3820*/  PRMT R0, R3, 0x7610, R0 ;  /* 0x0000761003007816 */ /* 0x001fe20000000000 */
[----:B------:R-:W-:Y:S06]  /*3830*/  BRA `(.L_x_20016) ;  /* 0x0000000400107947 */ /* 0x000fec0003800000 */
.L_x_20029:
        /* <DEDUP_REMOVED lines=21> */
.L_x_20038:
[----:B------:R-:W-:Y:S05]  /*3990*/  BSYNC.RECONVERGENT B1 ;  /* 0x0000000000017941 */ /* 0x000fea0003800200 */
.L_x_20037:
[----:B------:R-:W-:Y:S01]  /*39a0*/  IMAD.SHL.U32 R0, R0, 0x200000, RZ ;  /* 0x0020000000007824 */ /* 0x000fe200078e00ff */
[----:B------:R-:W-:-:S04]  /*39b0*/  LEA R3, R3, 0x37800000, 0x17 ;  /* 0x3780000003037811 */ /* 0x000fc800078eb8ff */
[----:B------:R-:W-:-:S07]  /*39c0*/  LOP3.LUT R3, R3, R0, R7, 0xfe, !PT ;  /* 0x0000000003037212 */ /* 0x000fce00078efe07 */
.L_x_20036:
[----:B------:R-:W-:Y:S05]  /*39d0*/  BSYNC.RECONVERGENT B0 ;  /* 0x0000000000007941 */ /* 0x000fea0003800200 */
.L_x_20035:
[----:B------:R-:W0:Y:S02]  /*39e0*/  F2I.FTZ.TRUNC.NTZ R3, R3 ;  /* 0x0000000300037305 */ /* 0x000e24000021f100 */
[----:B0-----:R-:W-:Y:S01]  /*39f0*/  PRMT R0, R3, 0x7610, R0 ;  /* 0x0000761003007816 */ /* 0x001fe20000000000 */
[----:B------:R-:W-:Y:S06]  /*3a00*/  BRA `(.L_x_20016) ;  /* 0x00000000009c7947 */ /* 0x000fec0003800000 */
.L_x_20028:
        /* <DEDUP_REMOVED lines=14> */
.L_x_20042:
[----:B------:R-:W-:Y:S05]  /*3af0*/  BSYNC.RECONVERGENT B0 ;  /* 0x0000000000007941 */ /* 0x000fea0003800200 */
.L_x_20041:
[----:B------:R-:W0:Y:S02]  /*3b00*/  F2I.FTZ.TRUNC.NTZ R3, R3 ;  /* 0x0000000300037305 */ /* 0x000e24000021f100 */
[----:B0-----:R-:W-:Y:S01]  /*3b10*/  PRMT R0, R3, 0x7610, R0 ;  /* 0x0000761003007816 */ /* 0x001fe20000000000 */
[----:B------:R-:W-:Y:S06]  /*3b20*/  BRA `(.L_x_20016) ;  /* 0x0000000000547947 */ /* 0x000fec0003800000 */
.L_x_20015:
        /* <DEDUP_REMOVED lines=16> */
.L_x_20043:
[----:B------:R-:W-:Y:S01]  /*3c30*/  PRMT R0, RZ, 0x7610, R0 ;  /* 0x00007610ff007816 */ /* 0x000fe20000000000 */
[----:B------:R-:W-:Y:S06]  /*3c40*/  BRA `(.L_x_20016) ;  /* 0x00000000000c7947 */ /* 0x000fec0003800000 */
.L_x_20040:
[----:B------:R2:W5:Y:S01]  /*3c50*/  LDG.E.U8 R0, desc[UR36][R4.64] ;  /* 0x0000002404007981 */ /* 0x000562000c1e1100 */
[----:B------:R-:W-:Y:S05]  /*3c60*/  BRA `(.L_x_20016) ;  /* 0x0000000000047947 */ /* 0x000fea0003800000 */
.L_x_20039:
[----:B------:R1:W5:Y:S02]  /*3c70*/  LDG.E.U8 R0, desc[UR36][R4.64] ;  /* 0x0000002404007981 */ /* 0x000364000c1e1100 */
.L_x_20016:
[----:B-1--45:R-:W-:-:S04]  /*3c80*/  LOP3.LUT R0, R0, 0xffff, RZ, 0xc0, !PT ;  /* 0x0000ffff00007812 */ /* 0x032fc800078ec0ff */
[----:B------:R-:W-:-:S07]  /*3c90*/  PRMT R0, R0, 0x8880, RZ ;  /* 0x0000888000007816 */ /* 0x000fce00000000ff */
.L_x_20010:
[----:B------:R-:W-:Y:S05]  /*3ca0*/  BSYNC.RECONVERGENT B6 ;  /* 0x0000000000067941 */ /* 0x000fea0003800200 */
.L_x_20009:
        /* <DEDUP_REMOVED lines=37> */
[----:B------:R-:W-:Y:S05]  /*3f00*/  CALL.REL.NOINC `($__internal_43_$__cuda_sm20_dblrcp_rn_slowpath_v3) ;  /* 0x0000004800107944 */ /* 0x000fea0003c00000 */
.L_x_20047:
[----:B------:R-:W-:Y:S05]  /*3f10*/  BSYNC.RECONVERGENT B1 ;  /* 0x0000000000017941 */ /* 0x000fea0003800200 */
.L_x_20046:
[----:B------:R1:W0:Y:S02]  /*3f20*/  F2I.F64.TRUNC R3, R8 ;  /* 0x0000000800037311 */ /* 0x000224000030d100 */
.L_x_20045:
[----:B------:R-:W-:Y:S05]  /*3f30*/  BSYNC.RECONVERGENT B0 ;  /* 0x0000000000007941 */ /* 0x000fea0003800200 */
.L_x_20044:
        /* <DEDUP_REMOVED lines=39> */
.L_x_20051:
[----:B------:R-:W-:Y:S05]  /*41b0*/  BSYNC.RECONVERGENT B1 ;  /* 0x0000000000017941 */ /* 0x000fea0003800200 */
.L_x_20050:
[----:B------:R0:W1:Y:S02]  /*41c0*/  F2I.F64.TRUNC R22, R8 ;  /* 0x0000000800167311 */ /* 0x000064000030d100 */
.L_x_20049:
[----:B------:R-:W-:Y:S05]  /*41d0*/  BSYNC.RECONVERGENT B0 ;  /* 0x0000000000007941 */ /* 0x000fea0003800200 */
.L_x_20048:
        /* <DEDUP_REMOVED lines=39> */
.L_x_20055:
[----:B------:R-:W-:Y:S05]  /*4450*/  BSYNC.RECONVERGENT B1 ;  /* 0x0000000000017941 */ /* 0x000fea0003800200 */
.L_x_20054:
[----:B------:R0:W2:Y:S02]  /*4460*/  F2I.F64.TRUNC R17, R8 ;  /* 0x0000000800117311 */ /* 0x0000a4000030d100 */
.L_x_20053:
[----:B------:R-:W-:Y:S05]  /*4470*/  BSYNC.RECONVERGENT B0 ;  /* 0x0000000000007941 */ /* 0x000fea0003800200 */
.L_x_20052:
        /* <DEDUP_REMOVED lines=38> */
[----:B--2---:R-:W-:Y:S05]  /*46e0*/  CALL.REL.NOINC `($__internal_43_$__cuda_sm20_dblrcp_rn_slowpath_v3) ;  /* 0x0000004000187944 */ /* 0x004fea0003c00000 */
[----:B------:R-:W-:Y:S02]  /*46f0*/  IMAD.MOV.U32 R18, RZ, RZ, R8 ;  /* 0x000000ffff127224 */ /* 0x000fe400078e0008 */
[----:B------:R-:W-:-:S07]  /*4700*/  IMAD.MOV.U32 R19, RZ, RZ, R9 ;  /* 0x000000ffff137224 */ /* 0x000fce00078e0009 */
.L_x_20059:
[----:B------:R-:W-:Y:S05]  /*4710*/  BSYNC.RECONVERGENT B1 ;  /* 0x0000000000017941 */ /* 0x000fea0003800200 */
.L_x_20058:
[----:B------:R3:W4:Y:S02]  /*4720*/  F2I.F64.TRUNC R18, R18 ;  /* 0x0000001200127311 */ /* 0x000724000030d100 */
.L_x_20057:
[----:B------:R-:W-:Y:S05]  /*4730*/  BSYNC.RECONVERGENT B0 ;  /* 0x0000000000007941 */ /* 0x000fea0003800200 */
.L_x_20056:
        /* <DEDUP_REMOVED lines=26> */
.L_x_20066:
[----:B------:R0:W-:Y:S01]  /*48e0*/  STG.E.U8 desc[UR36][R8.64], R3 ;  /* 0x0000000308007986 */ /* 0x0001e2000c101124 */
[----:B------:R-:W-:Y:S01]  /*48f0*/  IMAD.MOV.U32 R25, RZ, RZ, R23 ;  /* 0x000000ffff197224 */ /* 0x000fe200078e0017 */
[----:B------:R-:W-:Y:S06]  /*4900*/  BRA `(.L_x_20068) ;  /* 0x0000000c00d87947 */ /* 0x000fec0003800000 */
.L_x_20065:
[----:B------:R-:W-:-:S13]  /*4910*/  ISETP.NE.AND P0, PT, R0, 0x2, PT ;  /* 0x000000020000780c */ /* 0x000fda0003f05270 */
[----:B------:R-:W-:Y:S05]  /*4920*/  @!P0 BRA `(.L_x_20069) ;  /* 0x0000000000408947 */ /* 0x000fea0003800000 */
[----:B------:R-:W-:-:S13]  /*4930*/  ISETP.NE.AND P0, PT, R0, 0x3, PT ;  /* 0x000000030000780c */ /* 0x000fda0003f05270 */
[----:B------:R-:W-:Y:S05]  /*4940*/  @!P0 BRA `(.L_x_20070) ;  /* 0x0000000000248947 */ /* 0x000fea0003800000 */
[----:B------:R-:W-:-:S13]  /*4950*/  ISETP.NE.AND P0, PT, R0, 0x4, PT ;  /* 0x000000040000780c */ /* 0x000fda0003f05270 */
[----:B------:R-:W-:Y:S05]  /*4960*/  @P0 BRA `(.L_x_20067) ;  /* 0x0000000c00040947 */ /* 0x000fea0003800000 */
[----:B------:R-:W-:Y:S01]  /*4970*/  LOP3.LUT R3, R3, 0xffff, RZ, 0xc0, !PT ;  /* 0x0000ffff03037812 */ /* 0x000fe200078ec0ff */
[----:B------:R-:W-:-:S03]  /*4980*/  IMAD.MOV.U32 R25, RZ, RZ, R23 ;  /* 0x000000ffff197224 */ /* 0x000fc600078e0017 */
[----:B------:R-:W-:-:S05]  /*4990*/  PRMT R3, R3, 0x8880, RZ ;  /* 0x0000888003037816 */ /* 0x000fca00000000ff */
[----:B------:R-:W-:-:S05]  /*49a0*/  IMAD.MOV.U32 R4, RZ, RZ, R3 ;  /* 0x000000ffff047224 */ /* 0x000fca00078e0003 */
[----:B------:R-:W-:-:S05]  /*49b0*/  SHF.R.S32.HI R5, RZ, 0x1f, R4 ;  /* 0x0000001fff057819 */ /* 0x000fca0000011404 */
[----:B------:R0:W-:Y:S01]  /*49c0*/  STG.E.64 desc[UR36][R8.64], R4 ;  /* 0x0000000408007986 */ /* 0x0001e2000c101b24 */
[----:B------:R-:W-:Y:S05]  /*49d0*/  BRA `(.L_x_20068) ;  /* 0x0000000c00a47947 */ /* 0x000fea0003800000 */
.L_x_20070:
[----:B------:R-:W-:Y:S01]  /*49e0*/  LOP3.LUT R3, R3, 0xffff, RZ, 0xc0, !PT ;  /* 0x0000ffff03037812 */ /* 0x000fe200078ec0ff */
[----:B------:R-:W-:-:S03]  /*49f0*/  IMAD.MOV.U32 R25, RZ, RZ, R23 ;  /* 0x000000ffff197224 */ /* 0x000fc600078e0017 */
[----:B------:R-:W-:-:S05]  /*4a00*/  PRMT R3, R3, 0x8880, RZ ;  /* 0x0000888003037816 */ /* 0x000fca00000000ff */
[----:B------:R0:W-:Y:S01]  /*4a10*/  STG.E desc[UR36][R8.64], R3 ;  /* 0x0000000308007986 */ /* 0x0001e2000c101924 */
[----:B------:R-:W-:Y:S05]  /*4a20*/  BRA `(.L_x_20068) ;  /* 0x0000000c00907947 */ /* 0x000fea0003800000 */
.L_x_20069:
[----:B------:R-:W-:Y:S01]  /*4a30*/  PRMT R3, R3, 0x8880, RZ ;  /* 0x0000888003037816 */ /* 0x000fe200000000ff */
[----:B------:R-:W-:-:S03]  /*4a40*/  IMAD.MOV.U32 R25, RZ, RZ, R23 ;  /* 0x000000ffff197224 */ /* 0x000fc600078e0017 */
[----:B------:R-:W-:-:S05]  /*4a50*/  PRMT R3, R3, 0x7710, RZ ;  /* 0x0000771003037816 */ /* 0x000fca00000000ff */
[----:B------:R0:W-:Y:S01]  /*4a60*/  STG.E.U16 desc[UR36][R8.64], R3 ;  /* 0x0000000308007986 */ /* 0x0001e2000c101524 */
[----:B------:R-:W-:Y:S05]  /*4a70*/  BRA `(.L_x_20068) ;  /* 0x0000000c007c7947 */ /* 0x000fea0003800000 */
.L_x_20064:
[----:B------:R-:W-:-:S13]  /*4a80*/  ISETP.GT.AND P0, PT, R0, 0x6, PT ;  /* 0x000000060000780c */ /* 0x000fda0003f04270 */
[----:B------:R-:W-:Y:S05]  /*4a90*/  @P0 BRA `(.L_x_20071) ;  /* 0x0000000000340947 */ /* 0x000fea0003800000 */
[----:B------:R-:W-:-:S13]  /*4aa0*/  ISETP.NE.AND P0, PT, R0, 0x5, PT ;  /* 0x000000050000780c */ /* 0x000fda0003f05270 */
[----:B------:R-:W-:Y:S05]  /*4ab0*/  @!P0 BRA `(.L_x_20072) ;  /* 0x0000000000188947 */ /* 0x000fea0003800000 */
[----:B------:R-:W-:-:S13]  /*4ac0*/  ISETP.NE.AND P0, PT, R0, 0x6, PT ;  /* 0x000000060000780c */ /* 0x000fda0003f05270 */
[----:B------:R-:W-:Y:S05]  /*4ad0*/  @P0 BRA `(.L_x_20067) ;  /* 0x0000000800a80947 */ /* 0x000fea0003800000 */
[----:B------:R-:W0:Y:S01]  /*4ae0*/  I2F.S8 R3, R3 ;  /* 0x0000000300037306 */ /* 0x000e220000001400 */
[----:B------:R-:W-:Y:S01]  /*4af0*/  IMAD.MOV.U32 R25, RZ, RZ, R23 ;  /* 0x000000ffff197224 */ /* 0x000fe200078e0017 */
[----:B0-----:R0:W-:Y:S01]  /*4b00*/  STG.E desc[UR36][R8.64], R3 ;  /* 0x0000000308007986 */ /* 0x0011e2000c101924 */
[----:B------:R-:W-:Y:S05]  /*4b10*/  BRA `(.L_x_20068) ;  /* 0x0000000c00547947 */ /* 0x000fea0003800000 */
.L_x_20072:
[----:B------:R-:W0:Y:S01]  /*4b20*/  I2F.S8 R0, R3 ;  /* 0x0000000300007306 */ /* 0x000e220000001400 */
[----:B------:R-:W-:Y:S01]  /*4b30*/  IMAD.MOV.U32 R25, RZ, RZ, R23 ;  /* 0x000000ffff197224 */ /* 0x000fe200078e0017 */
[----:B0-----:R-:W-:-:S05]  /*4b40*/  F2FP.F16.F32.PACK_AB R0, RZ, R0 ;  /* 0x00000000ff00723e */ /* 0x001fca00000000ff */
[----:B------:R0:W-:Y:S01]  /*4b50*/  STG.E.U16 desc[UR36][R8.64], R0 ;  /* 0x0000000008007986 */ /* 0x0001e2000c101524 */
[----:B------:R-:W-:Y:S05]  /*4b60*/  BRA `(.L_x_20068) ;  /* 0x0000000c00407947 */ /* 0x000fea0003800000 */
.L_x_20071:
[----:B------:R-:W-:-:S13]  /*4b70*/  ISETP.NE.AND P0, PT, R0, 0x7, PT ;  /* 0x000000070000780c */ /* 0x000fda0003f05270 */
[----:B------:R-:W-:Y:S05]  /*4b80*/  @!P0 BRA `(.L_x_20073) ;  /* 0x00000000003c8947 */ /* 0x000fea0003800000 */
[----:B------:R-:W-:-:S13]  /*4b90*/  ISETP.NE.AND P0, PT, R0, 0x8, PT ;  /* 0x000000080000780c */ /* 0x000fda0003f05270 */
[----:B------:R-:W-:Y:S05]  /*4ba0*/  @!P0 BRA `(.L_x_20074) ;  /* 0x00000000001c8947 */ /* 0x000fea0003800000 */
[----:B------:R-:W-:-:S13]  /*4bb0*/  ISETP.NE.AND P0, PT, R0, 0x9, PT ;  /* 0x000000090000780c */ /* 0x000fda0003f05270 */
[----:B------:R-:W-:Y:S05]  /*4bc0*/  @P0 BRA `(.L_x_20067) ;  /* 0x00000008006c0947 */ /* 0x000fea0003800000 */
[----:B------:R-:W0:Y:S01]  /*4bd0*/  I2F.S8 R4, R3 ;  /* 0x0000000300047306 */ /* 0x000e220000001400 */
[----:B------:R-:W-:Y:S02]  /*4be0*/  IMAD.MOV.U32 R5, RZ, RZ, RZ ;  /* 0x000000ffff057224 */ /* 0x000fe400078e00ff */
[----:B------:R-:W-:-:S03]  /*4bf0*/  IMAD.MOV.U32 R25, RZ, RZ, R23 ;  /* 0x000000ffff197224 */ /* 0x000fc600078e0017 */
[----:B0-----:R0:W-:Y:S01]  /*4c00*/  STG.E.64 desc[UR36][R8.64], R4 ;  /* 0x0000000408007986 */ /* 0x0011e2000c101b24 */
[----:B------:R-:W-:Y:S05]  /*4c10*/  BRA `(.L_x_20068) ;  /* 0x0000000c00147947 */ /* 0x000fea0003800000 */
.L_x_20074:
[----:B------:R-:W0:Y:S01]  /*4c20*/  I2F.S8 R3, R3 ;  /* 0x0000000300037306 */ /* 0x000e220000001400 */
[----:B------:R-:W-:Y:S01]  /*4c30*/  IMAD.MOV.U32 R25, RZ, RZ, R23 ;  /* 0x000000ffff197224 */ /* 0x000fe200078e0017 */
[----:B0-----:R-:W-:-:S04]  /*4c40*/  F2FP.F16.F32.PACK_AB R3, RZ, R3 ;  /* 0x00000003ff03723e */ /* 0x001fc800000000ff */
[----:B------:R-:W-:-:S05]  /*4c50*/  PRMT R3, R3, 0x5410, RZ ;  /* 0x0000541003037816 */ /* 0x000fca00000000ff */
[----:B------:R0:W-:Y:S01]  /*4c60*/  STG.E desc[UR36][R8.64], R3 ;  /* 0x0000000308007986 */ /* 0x0001e2000c101924 */
[----:B------:R-:W-:Y:S05]  /*4c70*/  BRA `(.L_x_20068) ;  /* 0x0000000800fc7947 */ /* 0x000fea0003800000 */
.L_x_20073:
[----:B------:R-:W-:Y:S01]  /*4c80*/  PRMT R4, R3, 0x8880, RZ ;  /* 0x0000888003047816 */ /* 0x000fe200000000ff */
[----:B------:R-:W-:-:S03]  /*4c90*/  IMAD.MOV.U32 R25, RZ, RZ, R23 ;  /* 0x000000ffff197224 */ /* 0x000fc600078e0017 */
[----:B------:R-:W-:-:S06]  /*4ca0*/  PRMT R4, R4, 0x7710, RZ ;  /* 0x0000771004047816 */ /* 0x000fcc00000000ff */
[----:B------:R-:W0:Y:S02]  /*4cb0*/  I2F.F64.S16 R4, R4 ;  /* 0x0000000400047312 */ /* 0x000e240000101c00 */
[----:B0-----:R0:W-:Y:S01]  /*4cc0*/  STG.E.64 desc[UR36][R8.64], R4 ;  /* 0x0000000408007986 */ /* 0x0011e2000c101b24 */
[----:B------:R-:W-:Y:S05]  /*4cd0*/  BRA `(.L_x_20068) ;  /* 0x0000000800e47947 */ /* 0x000fea0003800000 */
.L_x_20063:
        /* <DEDUP_REMOVED lines=8> */
[----:B------:R-:W-:Y:S01]  /*4d60*/  LOP3.LUT P0, RZ, R3, 0xff, RZ, 0xc0, !PT ;  /* 0x000000ff03ff7812 */ /* 0x000fe2000780c0ff */
[----:B------:R-:W-:-:S03]  /*4d70*/  IMAD.MOV.U32 R25, RZ, RZ, R23 ;  /* 0x000000ffff197224 */ /* 0x000fc600078e0017 */
[----:B------:R-:W-:-:S05]  /*4d80*/  SEL R3, RZ, 0x1, !P0 ;  /* 0x00000001ff037807 */ /* 0x000fca0004000000 */
[----:B------:R0:W-:Y:S01]  /*4d90*/  STG.E.U8 desc[UR36][R8.64], R3 ;  /* 0x0000000308007986 */ /* 0x0001e2000c101124 */
[----:B------:R-:W-:Y:S05]  /*4da0*/  BRA `(.L_x_20068) ;  /* 0x0000000800b07947 */ /* 0x000fea0003800000 */
.L_x_20077:
[----:B------:R-:W-:Y:S02]  /*4db0*/  PRMT R4, R3, 0x8880, RZ ;  /* 0x0000888003047816 */ /* 0x000fe400000000ff */
[----:B------:R-:W-:Y:S01]  /*4dc0*/  CS2R R6, SRZ ;  /* 0x0000000000067805 */ /* 0x000fe2000001ff00 */
[----:B------:R-:W-:Y:S01]  /*4dd0*/  IMAD.MOV.U32 R25, RZ, RZ, R23 ;  /* 0x000000ffff197224 */ /* 0x000fe200078e0017 */
[----:B------:R-:W-:-:S06]  /*4de0*/  PRMT R4, R4, 0x7710, RZ ;  /* 0x0000771004047816 */ /* 0x000fcc00000000ff */
[----:B------:R-:W0:Y:S02]  /*4df0*/  I2F.F64.S16 R4, R4 ;  /* 0x0000000400047312 */ /* 0x000e240000101c00 */
[----:B0-----:R0:W-:Y:S01]  /*4e00*/  STG.E.128 desc[UR36][R8.64], R4 ;  /* 0x0000000408007986 */ /* 0x0011e2000c101d24 */
[----:B------:R-:W-:Y:S05]  /*4e10*/  BRA `(.L_x_20068) ;  /* 0x0000000800947947 */ /* 0x000fea0003800000 */
.L_x_20076:
        /* <DEDUP_REMOVED lines=19> */
.L_x_20081:
[----:B------:R-:W-:Y:S05]  /*4f50*/  BSYNC.RECONVERGENT B0 ;  /* 0x0000000000007941 */ /* 0x000fea0003800200 */
.L_x_20080:
[----:B------:R-:W-:Y:S01]  /*4f60*/  LOP3.LUT R5, R0, 0x80, R5, 0xf8, !PT ;  /* 0x0000008000057812 */ /* 0x000fe200078ef805 */
[----:B------:R-:W-:-:S04]  /*4f70*/  IMAD.MOV.U32 R25, RZ, RZ, R23 ;  /* 0x000000ffff197224 */ /* 0x000fc800078e0017 */
[----:B------:R0:W-:Y:S01]  /*4f80*/  STG.E.U8 desc[UR36][R8.64], R5 ;  /* 0x0000000508007986 */ /* 0x0001e2000c101124 */
[----:B------:R-:W-:Y:S05]  /*4f90*/  BRA `(.L_x_20068) ;  /* 0x0000000800347947 */ /* 0x000fea0003800000 */
.L_x_20079:
        /* <DEDUP_REMOVED lines=15> */
.L_x_20083:
[----:B------:R-:W-:Y:S05]  /*5090*/  BSYNC.RECONVERGENT B0 ;  /* 0x0000000000007941 */ /* 0x000fea0003800200 */
.L_x_20082:
[----:B------:R-:W-:Y:S01]  /*50a0*/  LOP3.LUT R5, R0, 0x80, R5, 0xf8, !PT ;  /* 0x0000008000057812 */ /* 0x000fe200078ef805 */
[----:B------:R-:W-:-:S04]  /*50b0*/  IMAD.MOV.U32 R25, RZ, RZ, R23 ;  /* 0x000000ffff197224 */ /* 0x000fc800078e0017 */
[----:B------:R0:W-:Y:S01]  /*50c0*/  STG.E.U8 desc[UR36][R8.64], R5 ;  /* 0x0000000508007986 */ /* 0x0001e2000c101124 */
[----:B------:R-:W-:Y:S05]  /*50d0*/  BRA `(.L_x_20068) ;  /* 0x0000000400e47947 */ /* 0x000fea0003800000 */
.L_x_20078:
[----:B------:R-:W0:Y:S01]  /*50e0*/  I2F.S8 R0, R3 ;  /* 0x0000000300007306 */ /* 0x000e220000001400 */
[----:B------:R-:W-:Y:S01]  /*50f0*/  IMAD.MOV.U32 R25, RZ, RZ, R23 ;  /* 0x000000ffff197224 */ /* 0x000fe200078e0017 */
[----:B0-----:R-:W-:-:S05]  /*5100*/  F2FP.BF16.F32.PACK_AB R0, RZ, R0 ;  /* 0x00000000ff00723e */ /* 0x001fca00000010ff */
[----:B------:R0:W-:Y:S01]  /*5110*/  STG.E.U16 desc[UR36][R8.64], R0 ;  /* 0x0000000008007986 */ /* 0x0001e2000c101524 */
[----:B------:R-:W-:Y:S05]  /*5120*/  BRA `(.L_x_20068) ;  /* 0x0000000400d07947 */ /* 0x000fea0003800000 */
.L_x_20075:
        /* <DEDUP_REMOVED lines=8> */
[----:B------:R-:W-:Y:S01]  /*51b0*/  PRMT R3, R3, 0x8880, RZ ;  /* 0x0000888003037816 */ /* 0x000fe200000000ff */
[----:B------:R-:W-:-:S03]  /*51c0*/  IMAD.MOV.U32 R25, RZ, RZ, R23 ;  /* 0x000000ffff197224 */ /* 0x000fc600078e0017 */
[----:B------:R-:W-:-:S05]  /*51d0*/  PRMT R3, R3, 0x7710, RZ ;  /* 0x0000771003037816 */ /* 0x000fca00000000ff */
[----:B------:R0:W-:Y:S01]  /*51e0*/  STG.E.U16 desc[UR36][R8.64], R3 ;  /* 0x0000000308007986 */ /* 0x0001e2000c101524 */
[----:B------:R-:W-:Y:S05]  /*51f0*/  BRA `(.L_x_20068) ;  /* 0x00000004009c7947 */ /* 0x000fea0003800000 */
.L_x_20086:
        /* <DEDUP_REMOVED lines=13> */
.L_x_20089:
[----:B------:R-:W-:-:S04]  /*52d0*/  SHF.R.U32.HI R0, RZ, 0x14, R3 ;  /* 0x00000014ff007819 */ /* 0x000fc80000011603 */
[----:B------:R-:W-:-:S04]  /*52e0*/  LOP3.LUT R0, R0, 0x1, RZ, 0xc0, !PT ;  /* 0x0000000100007812 */ /* 0x000fc800078ec0ff */
[----:B------:R-:W-:-:S04]  /*52f0*/  IADD3 R0, PT, PT, R3, 0x487ffff, R0 ;  /* 0x0487ffff03007810 */ /* 0x000fc80007ffe000 */
[----:B------:R-:W-:-:S04]  /*5300*/  SHF.R.U32.HI R0, RZ, 0x14, R0 ;  /* 0x00000014ff007819 */ /* 0x000fc80000011600 */
[----:B------:R-:W-:-:S07]  /*5310*/  LOP3.LUT R0, R0, 0xff, RZ, 0xc0, !PT ;  /* 0x000000ff00007812 */ /* 0x000fce00078ec0ff */
.L_x_20090:
[----:B------:R-:W-:-:S04]  /*5320*/  SHF.R.U32.HI R3, RZ, 0x18, R3 ;  /* 0x00000018ff037819 */ /* 0x000fc80000011603 */
[----:B------:R-:W-:-:S04]  /*5330*/  LOP3.LUT R0, R0, 0x80, R3, 0xf8, !PT ;  /* 0x0000008000007812 */ /* 0x000fc800078ef803 */
[----:B------:R-:W-:-:S07]  /*5340*/  PRMT R4, R0, 0x7610, R4 ;  /* 0x0000761000047816 */ /* 0x000fce0000000004 */
.L_x_20088:
[----:B------:R-:W-:Y:S05]  /*5350*/  BSYNC.RECONVERGENT B0 ;  /* 0x0000000000007941 */ /* 0x000fea0003800200 */
.L_x_20087:
[----:B------:R0:W-:Y:S01]  /*5360*/  STG.E.U8 desc[UR36][R8.64], R4 ;  /* 0x0000000408007986 */ /* 0x0001e2000c101124 */
[----:B------:R-:W-:Y:S01]  /*5370*/  IMAD.MOV.U32 R25, RZ, RZ, R23 ;  /* 0x000000ffff197224 */ /* 0x000fe200078e0017 */
[----:B------:R-:W-:Y:S06]  /*5380*/  BRA `(.L_x_20068) ;  /* 0x0000000400387947 */ /* 0x000fec0003800000 */
.L_x_20085:
        /* <DEDUP_REMOVED lines=13> */
.L_x_20093:
[----:B------:R-:W-:-:S04]  /*5460*/  SHF.R.U32.HI R0, RZ, 0x15, R3 ;  /* 0x00000015ff007819 */ /* 0x000fc80000011603 */
[----:B------:R-:W-:-:S04]  /*5470*/  LOP3.LUT R0, R0, 0x1, RZ, 0xc0, !PT ;  /* 0x0000000100007812 */ /* 0x000fc800078ec0ff */
[----:B------:R-:W-:-:S04]  /*5480*/  IADD3 R0, PT, PT, R3, 0x88fffff, R0 ;  /* 0x088fffff03007810 */ /* 0x000fc80007ffe000 */
[----:B------:R-:W-:-:S04]  /*5490*/  SHF.R.U32.HI R0, RZ, 0x15, R0 ;  /* 0x00000015ff007819 */ /* 0x000fc80000011600 */
[----:B------:R-:W-:-:S07]  /*54a0*/  LOP3.LUT R0, R0, 0xff, RZ, 0xc0, !PT ;  /* 0x000000ff00007812 */ /* 0x000fce00078ec0ff */
.L_x_20094:
[----:B------:R-:W-:-:S04]  /*54b0*/  SHF.R.U32.HI R3, RZ, 0x18, R3 ;  /* 0x00000018ff037819 */ /* 0x000fc80000011603 */
[----:B------:R-:W-:-:S04]  /*54c0*/  LOP3.LUT R0, R0, 0x80, R3, 0xf8, !PT ;  /* 0x0000008000007812 */ /* 0x000fc800078ef803 */
[----:B------:R-:W-:-:S07]  /*54d0*/  PRMT R4, R0, 0x7610, R4 ;  /* 0x0000761000047816 */ /* 0x000fce0000000004 */
.L_x_20092:
[----:B------:R-:W-:Y:S05]  /*54e0*/  BSYNC.RECONVERGENT B0 ;  /* 0x0000000000007941 */ /* 0x000fea0003800200 */
.L_x_20091:
[----:B------:R0:W-:Y:S01]  /*54f0*/  STG.E.U8 desc[UR36][R8.64], R4 ;  /* 0x0000000408007986 */ /* 0x0001e2000c101124 */
[----:B------:R-:W-:Y:S01]  /*5500*/  IMAD.MOV.U32 R25, RZ, RZ, R23 ;  /* 0x000000ffff197224 */ /* 0x000fe200078e0017 */
[----:B------:R-:W-:Y:S06]  /*5510*/  BRA `(.L_x_20068) ;  /* 0x0000000000d47947 */ /* 0x000fec0003800000 */
.L_x_20084:
[----:B------:R-:W-:-:S13]  /*5520*/  ISETP.NE.AND P0, PT, R0, 0x1c, PT ;  /* 0x0000001c0000780c */ /* 0x000fda0003f05270 */
[----:B------:R-:W-:Y:S05]  /*5530*/  @!P0 BRA `(.L_x_20095) ;  /* 0x0000000000bc8947 */ /* 0x000fea0003800000 */
[----:B------:R-:W-:-:S13]  /*5540*/  ISETP.NE.AND P0, PT, R0, 0x1d, PT ;  /* 0x0000001d0000780c */ /* 0x000fda0003f05270 */
[----:B------:R-:W-:Y:S05]  /*5550*/  @!P0 BRA `(.L_x_20096) ;  /* 0x0000000000988947 */ /* 0x000fea0003800000 */
[----:B------:R-:W-:-:S13]  /*5560*/  ISETP.NE.AND P0, PT, R0, 0x2c, PT ;  /* 0x0000002c0000780c */ /* 0x000fda0003f05270 */
[----:B------:R-:W-:Y:S05]  /*5570*/  @!P0 BRA `(.L_x_20097) ;  /* 0x0000000000488947 */ /* 0x000fea0003800000 */
.L_x_20067:
        /* <DEDUP_REMOVED lines=16> */
.L_x_20098:
[----:B------:R-:W-:Y:S01]  /*5680*/  IMAD.MOV.U32 R25, RZ, RZ, R23 ;  /* 0x000000ffff197224 */ /* 0x000fe200078e0017 */
[----:B------:R-:W-:Y:S06]  /*5690*/  BRA `(.L_x_20068) ;  /* 0x0000000000747947 */ /* 0x000fec0003800000 */
.L_x_20097:
[----:B------:R-:W0:Y:S01]  /*56a0*/  I2F.S8 R6, R3 ;  /* 0x0000000300067306 */ /* 0x000e220000001400 */
        /* <DEDUP_REMOVED lines=17> */
.L_x_20096:
[----:B------:R-:W-:Y:S01]  /*57c0*/  LOP3.LUT R3, R3, 0xffff, RZ, 0xc0, !PT ;  /* 0x0000ffff03037812 */ /* 0x000fe200078ec0ff */
[----:B------:R-:W-:-:S03]  /*57d0*/  IMAD.MOV.U32 R25, RZ, RZ, R23 ;  /* 0x000000ffff197224 */ /* 0x000fc600078e0017 */
[----:B------:R-:W-:-:S05]  /*57e0*/  PRMT R3, R3, 0x8880, RZ ;  /* 0x0000888003037816 */ /* 0x000fca00000000ff */
[----:B------:R-:W-:-:S05]  /*57f0*/  IMAD.MOV.U32 R4, RZ, RZ, R3 ;  /* 0x000000ffff047224 */ /* 0x000fca00078e0003 */
[----:B------:R-:W-:-:S05]  /*5800*/  SHF.R.S32.HI R5, RZ, 0x1f, R4 ;  /* 0x0000001fff057819 */ /* 0x000fca0000011404 */
[----:B------:R1:W-:Y:S01]  /*5810*/  STG.E.64 desc[UR36][R8.64], R4 ;  /* 0x0000000408007986 */ /* 0x0003e2000c101b24 */
[----:B------:R-:W-:Y:S05]  /*5820*/  BRA `(.L_x_20068) ;  /* 0x0000000000107947 */ /* 0x000fea0003800000 */
.L_x_20095:
[----:B------:R-:W-:Y:S01]  /*5830*/  LOP3.LUT R3, R3, 0xffff, RZ, 0xc0, !PT ;  /* 0x0000ffff03037812 */ /* 0x000fe200078ec0ff */
[----:B------:R-:W-:-:S03]  /*5840*/  IMAD.MOV.U32 R25, RZ, RZ, R23 ;  /* 0x000000ffff197224 */ /* 0x000fc600078e0017 */
[----:B------:R-:W-:-:S05]  /*5850*/  PRMT R3, R3, 0x8880, RZ ;  /* 0x0000888003037816 */ /* 0x000fca00000000ff */
[----:B------:R0:W-:Y:S02]  /*5860*/  STG.E desc[UR36][R8.64], R3 ;  /* 0x0000000308007986 */ /* 0x0001e4000c101924 */
.L_x_20068:
        /* <DEDUP_REMOVED lines=23> */
.L_x_20103:
[----:B------:R0:W-:Y:S01]  /*59e0*/  STG.E.U8 desc[UR36][R8.64], R22 ;  /* 0x0000001608007986 */ /* 0x0001e2000c101124 */
[----:B------:R-:W-:Y:S05]  /*59f0*/  BRA `(.L_x_20105) ;  /* 0x0000000c00807947 */ /* 0x000fea0003800000 */
.L_x_20102:
        /* <DEDUP_REMOVED lines=12> */
.L_x_20107:
[----:B------:R-:W-:-:S04]  /*5ac0*/  LOP3.LUT R22, R22, 0xffff, RZ, 0xc0, !PT ;  /* 0x0000ffff16167812 */ /* 0x000fc800078ec0ff */
[----:B------:R-:W-:-:S05]  /*5ad0*/  PRMT R3, R22, 0x8880, RZ ;  /* 0x0000888016037816 */ /* 0x000fca00000000ff */
[----:B------:R0:W-:Y:S01]  /*5ae0*/  STG.E desc[UR36][R8.64], R3 ;  /* 0x0000000308007986 */ /* 0x0001e2000c101924 */
[----:B------:R-:W-:Y:S05]  /*5af0*/  BRA `(.L_x_20105) ;  /* 0x0000000c00407947 */ /* 0x000fea0003800000 */
.L_x_20106:
[----:B------:R-:W-:-:S04]  /*5b00*/  PRMT R3, R22, 0x8880, RZ ;  /* 0x0000888016037816 */ /* 0x000fc800000000ff */
[----:B------:R-:W-:-:S05]  /*5b10*/  PRMT R3, R3, 0x7710, RZ ;  /* 0x0000771003037816 */ /* 0x000fca00000000ff */
[----:B------:R0:W-:Y:S01]  /*5b20*/  STG.E.U16 desc[UR36][R8.64], R3 ;  /* 0x0000000308007986 */ /* 0x0001e2000c101524 */
[----:B------:R-:W-:Y:S05]  /*5b30*/  BRA `(.L_x_20105) ;  /* 0x0000000c00307947 */ /* 0x000fea0003800000 */
.L_x_20101:
        /* <DEDUP_REMOVED lines=9> */
.L_x_20109:
[----:B------:R-:W0:Y:S02]  /*5bd0*/  I2F.S8 R0, R22 ;  /* 0x0000001600007306 */ /* 0x000e240000001400 */
[----:B0-----:R-:W-:-:S05]  /*5be0*/  F2FP.F16.F32.PACK_AB R0, RZ, R0 ;  /* 0x00000000ff00723e */ /* 0x001fca00000000ff */
[----:B------:R0:W-:Y:S01]  /*5bf0*/  STG.E.U16 desc[UR36][R8.64], R0 ;  /* 0x0000000008007986 */ /* 0x0001e2000c101524 */
[----:B------:R-:W-:Y:S05]  /*5c00*/  BRA `(.L_x_20105) ;  /* 0x0000000800fc7947 */ /* 0x000fea0003800000 */
.L_x_20108:
        /* <DEDUP_REMOVED lines=10> */
.L_x_20111:
[----:B------:R-:W0:Y:S02]  /*5cb0*/  I2F.S8 R22, R22 ;  /* 0x0000001600167306 */ /* 0x000e240000001400 */
[----:B0-----:R-:W-:-:S04]  /*5cc0*/  F2FP.F16.F32.PACK_AB R3, RZ, R22 ;  /* 0x00000016ff03723e */ /* 0x001fc800000000ff */
[----:B------:R-:W-:-:S05]  /*5cd0*/  PRMT R3, R3, 0x5410, RZ ;  /* 0x0000541003037816 */ /* 0x000fca00000000ff */
[----:B------:R0:W-:Y:S01]  /*5ce0*/  STG.E desc[UR36][R8.64], R3 ;  /* 0x0000000308007986 */ /* 0x0001e2000c101924 */
[----:B------:R-:W-:Y:S05]  /*5cf0*/  BRA `(.L_x_20105) ;  /* 0x0000000800c07947 */ /* 0x000fea0003800000 */
.L_x_20110:
[----:B------:R-:W-:-:S04]  /*5d00*/  PRMT R4, R22, 0x8880, RZ ;  /* 0x0000888016047816 */ /* 0x000fc800000000ff */
[----:B------:R-:W-:-:S06]  /*5d10*/  PRMT R4, R4, 0x7710, RZ ;  /* 0x0000771004047816 */ /* 0x000fcc00000000ff */
[----:B------:R-:W0:Y:S02]  /*5d20*/  I2F.F64.S16 R4, R4 ;  /* 0x0000000400047312 */ /* 0x000e240000101c00 */
[----:B0-----:R0:W-:Y:S01]  /*5d30*/  STG.E.64 desc[UR36][R8.64], R4 ;  /* 0x0000000408007986 */ /* 0x0011e2000c101b24 */
[----:B------:R-:W-:Y:S05]  /*5d40*/  BRA `(.L_x_20105) ;  /* 0x0000000800ac7947 */ /* 0x000fea0003800000 */
.L_x_20100:
        /* <DEDUP_REMOVED lines=14> */
.L_x_20115:
        /* <DEDUP_REMOVED lines=17> */
.L_x_20118:
[----:B------:R-:W-:-:S04]  /*5f40*/  SHF.R.U32.HI R3, RZ, 0x18, R5 ;  /* 0x00000018ff037819 */ /* 0x000fc80000011605 */
[----:B------:R-:W-:-:S04]  /*5f50*/  LOP3.LUT R0, R0, 0x80, R3, 0xf8, !PT ;  /* 0x0000008000007812 */ /* 0x000fc800078ef803 */
[----:B------:R-:W-:-:S07]  /*5f60*/  PRMT R4, R0, 0x7610, R4 ;  /* 0x0000761000047816 */ /* 0x000fce0000000004 */
.L_x_20117:
[----:B------:R-:W-:Y:S05]  /*5f70*/  BSYNC.RECONVERGENT B0 ;  /* 0x0000000000007941 */ /* 0x000fea0003800200 */
.L_x_20116:
[----:B------:R0:W-:Y:S01]  /*5f80*/  STG.E.U8 desc[UR36][R8.64], R4 ;  /* 0x0000000408007986 */ /* 0x0001e2000c101124 */
[----:B------:R-:W-:Y:S05]  /*5f90*/  BRA `(.L_x_20105) ;  /* 0x0000000800187947 */ /* 0x000fea0003800000 */
.L_x_20114:
        /* <DEDUP_REMOVED lines=17> */
.L_x_20121:
[----:B------:R-:W-:-:S04]  /*60b0*/  SHF.R.U32.HI R3, RZ, 0x18, R5 ;  /* 0x00000018ff037819 */ /* 0x000fc80000011605 */
[----:B------:R-:W-:-:S04]  /*60c0*/  LOP3.LUT R0, R0, 0x80, R3, 0xf8, !PT ;  /* 0x0000008000007812 */ /* 0x000fc800078ef803 */
[----:B------:R-:W-:-:S07]  /*60d0*/  PRMT R4, R0, 0x7610, R4 ;  /* 0x0000761000047816 */ /* 0x000fce0000000004 */
.L_x_20120:
[----:B------:R-:W-:Y:S05]  /*60e0*/  BSYNC.RECONVERGENT B0 ;  /* 0x0000000000007941 */ /* 0x000fea0003800200 */
.L_x_20119:
[----:B------:R0:W-:Y:S01]  /*60f0*/  STG.E.U8 desc[UR36][R8.64], R4 ;  /* 0x0000000408007986 */ /* 0x0001e2000c101124 */
[----:B------:R-:W-:Y:S05]  /*6100*/  BRA `(.L_x_20105) ;  /* 0x0000000400bc7947 */ /* 0x000fea0003800000 */
.L_x_20113:
        /* <DEDUP_REMOVED lines=22> */
.L_x_20123:
[----:B------:R-:W-:-:S04]  /*6270*/  LOP3.LUT R22, R22, 0xffff, RZ, 0xc0, !PT ;  /* 0x0000ffff16167812 */ /* 0x000fc800078ec0ff */
[----:B------:R-:W-:-:S05]  /*6280*/  PRMT R22, R22, 0x8880, RZ ;  /* 0x0000888016167816 */ /* 0x000fca00000000ff */
[----:B------:R-:W-:-:S05]  /*6290*/  IMAD.MOV.U32 R4, RZ, RZ, R22 ;  /* 0x000000ffff047224 */ /* 0x000fca00078e0016 */
[----:B------:R-:W-:-:S05]  /*62a0*/  SHF.R.S32.HI R5, RZ, 0x1f, R4 ;  /* 0x0000001fff057819 */ /* 0x000fca0000011404 */
[----:B------:R0:W-:Y:S01]  /*62b0*/  STG.E.64 desc[UR36][R8.64], R4 ;  /* 0x0000000408007986 */ /* 0x0001e2000c101b24 */
[----:B------:R-:W-:Y:S05]  /*62c0*/  BRA `(.L_x_20105) ;  /* 0x00000004004c7947 */ /* 0x000fea0003800000 */
.L_x_20122:
[----:B------:R-:W-:-:S04]  /*62d0*/  LOP3.LUT R22, R22, 0xffff, RZ, 0xc0, !PT ;  /* 0x0000ffff16167812 */ /* 0x000fc800078ec0ff */
[----:B------:R-:W-:-:S05]  /*62e0*/  PRMT R3, R22, 0x8880, RZ ;  /* 0x0000888016037816 */ /* 0x000fca00000000ff */
[----:B------:R0:W-:Y:S01]  /*62f0*/  STG.E desc[UR36][R8.64], R3 ;  /* 0x0000000308007986 */ /* 0x0001e2000c101924 */
[----:B------:R-:W-:Y:S05]  /*6300*/  BRA `(.L_x_20105) ;  /* 0x00000004003c7947 */ /* 0x000fea0003800000 */
.L_x_20112:
        /* <DEDUP_REMOVED lines=10> */
.L_x_20125:
[----:B------:R-:W-:Y:S02]  /*63b0*/  PRMT R4, R22, 0x8880, RZ ;  /* 0x0000888016047816 */ /* 0x000fe400000000ff */
[----:B------:R-:W-:Y:S02]  /*63c0*/  CS2R R6, SRZ ;  /* 0x0000000000067805 */ /* 0x000fe4000001ff00 */
[----:B------:R-:W-:-:S06]  /*63d0*/  PRMT R4, R4, 0x7710, RZ ;  /* 0x0000771004047816 */ /* 0x000fcc00000000ff */
[----:B------:R-:W0:Y:S02]  /*63e0*/  I2F.F64.S16 R4, R4 ;  /* 0x0000000400047312 */ /* 0x000e240000101c00 */
[----:B0-----:R0:W-:Y:S01]  /*63f0*/  STG.E.128 desc[UR36][R8.64], R4 ;  /* 0x0000000408007986 */ /* 0x0011e2000c101d24 */
[----:B------:R-:W-:Y:S05]  /*6400*/  BRA `(.L_x_20105) ;  /* 0x0000000000fc7947 */ /* 0x000fea0003800000 */
.L_x_20124:
[----:B------:R-:W-:-:S13]  /*6410*/  ISETP.NE.AND P0, PT, R0, 0xf, PT ;  /* 0x0000000f0000780c */ /* 0x000fda0003f05270 */
[----:B------:R-:W-:Y:S05]  /*6420*/  @!P0 BRA `(.L_x_20126) ;  /* 0x0000000000e88947 */ /* 0x000fea0003800000 */
[----:B------:R-:W-:-:S13]  /*6430*/  ISETP.NE.AND P0, PT, R0, 0x17, PT ;  /* 0x000000170000780c */ /* 0x000fda0003f05270 */
[----:B------:R-:W-:Y:S05]  /*6440*/  @!P0 BRA `(.L_x_20127) ;  /* 0x0000000000908947 */ /* 0x000fea0003800000 */
[----:B------:R-:W-:-:S13]  /*6450*/  ISETP.NE.AND P0, PT, R0, 0x18, PT ;  /* 0x000000180000780c */ /* 0x000fda0003f05270 */
[----:B------:R-:W-:Y:S05]  /*6460*/  @!P0 BRA `(.L_x_20128) ;  /* 0x0000000000448947 */ /* 0x000fea0003800000 */
.L_x_20104:
        /* <DEDUP_REMOVED lines=16> */
.L_x_20129:
[----:B------:R-:W-:Y:S05]  /*6570*/  BRA `(.L_x_20105) ;  /* 0x0000000000a07947 */ /* 0x000fea0003800000 */
.L_x_20128:
        /* <DEDUP_REMOVED lines=13> */
.L_x_20131:
[----:B------:R-:W-:Y:S05]  /*6650*/  BSYNC.RECONVERGENT B0 ;  /* 0x0000000000007941 */ /* 0x000fea0003800200 */
.L_x_20130:
[----:B------:R-:W-:-:S05]  /*6660*/  LOP3.LUT R3, R0, 0x80, R3, 0xf8, !PT ;  /* 0x0000008000037812 */ /* 0x000fca00078ef803 */
[----:B------:R3:W-:Y:S01]  /*6670*/  STG.E.U8 desc[UR36][R8.64], R3 ;  /* 0x0000000308007986 */ /* 0x0007e2000c101124 */
[----:B------:R-:W-:Y:S05]  /*6680*/  BRA `(.L_x_20105) ;  /* 0x00000000005c7947 */ /* 0x000fea0003800000 */
.L_x_20127:
        /* <DEDUP_REMOVED lines=12> */
.L_x_20133:
[----:B------:R-:W-:Y:S01]  /*6750*/  IMAD.MOV.U32 R0, RZ, RZ, 0x7f ;  /* 0x0000007fff007424 */ /* 0x000fe200078e00ff */
[----:B------:R-:W-:-:S04]  /*6760*/  ISETP.GT.U32.AND P0, PT, R3, 0x7f800000, PT ;  /* 0x7f8000000300780c */ /* 0x000fc80003f04070 */
[----:B------:R-:W-:-:S09]  /*6770*/  SEL R0, R0, 0x7c, P0 ;  /* 0x0000007c00007807 */ /* 0x000fd20000000000 */
.L_x_20134:
[----:B------:R-:W-:Y:S05]  /*6780*/  BSYNC.RECONVERGENT B0 ;  /* 0x0000000000007941 */ /* 0x000fea0003800200 */
.L_x_20132:
[----:B------:R-:W-:-:S04]  /*6790*/  SHF.R.U32.HI R3, RZ, 0x18, R5 ;  /* 0x00000018ff037819 */ /* 0x000fc80000011605 */
[----:B------:R-:W-:-:S05]  /*67a0*/  LOP3.LUT R3, R0, 0x80, R3, 0xf8, !PT ;  /* 0x0000008000037812 */ /* 0x000fca00078ef803 */
[----:B------:R1:W-:Y:S01]  /*67b0*/  STG.E.U8 desc[UR36][R8.64], R3 ;  /* 0x0000000308007986 */ /* 0x0003e2000c101124 */
[----:B------:R-:W-:Y:S05]  /*67c0*/  BRA `(.L_x_20105) ;  /* 0x00000000000c7947 */ /* 0x000fea0003800000 */
.L_x_20126:
[----:B------:R-:W0:Y:S02]  /*67d0*/  I2F.S8 R0, R22 ;  /* 0x0000001600007306 */ /* 0x000e240000001400 */
[----:B0-----:R-:W-:-:S05]  /*67e0*/  F2FP.BF16.F32.PACK_AB R0, RZ, R0 ;  /* 0x00000000ff00723e */ /* 0x001fca00000010ff */
[----:B------:R0:W-:Y:S02]  /*67f0*/  STG.E.U16 desc[UR36][R8.64], R0 ;  /* 0x0000000008007986 */ /* 0x0001e4000c101524 */
.L_x_20105:
[----:B------:R-:W-:-:S07]  /*6800*/  VIADD R25, R25, 0x80 ;  /* 0x0000008019197836 */ /* 0x000fce0000000000 */
.L_x_20062:
[----:B------:R-:W-:-:S13]  /*6810*/  ISETP.GE.AND P0, PT, R25, R16, PT ;  /* 0x000000101900720c */ /* 0x000fda0003f06270 */
[----:B------:R-:W-:Y:S05]  /*6820*/  @P0 BREAK.RELIABLE B6 ;  /* 0x0000000000060942 */ /* 0x000fea0003800100 */
[----:B------:R-:W-:Y:S05]  /*6830*/  @P0 BRA `(.L_x_20099) ;  /* 0x0000000c00e00947 */ /* 0x000fea0003800000 */
[----:B------:R-:W-:Y:S05]  /*6840*/  BSYNC.RELIABLE B6 ;  /* 0x0000000000067941 */ /* 0x000fea0003800100 */
.L_x_20061:
        /* <DEDUP_REMOVED lines=20> */
.L_x_20138:
[----:B--2---:R0:W-:Y:S01]  /*6990*/  STG.E.U8 desc[UR36][R8.64], R17 ;  /* 0x0000001108007986 */ /* 0x0041e2000c101124 */
[----:B------:R-:W-:Y:S05]  /*69a0*/  BRA `(.L_x_20140) ;  /* 0x0000000c00807947 */ /* 0x000fea0003800000 */
.L_x_20137:
[----:B------:R-:W-:-:S13]  /*69b0*/  ISETP.NE.AND P0, PT, R0, 0x2, PT ;  /* 0x000000020000780c */ /* 0x000fda0003f05270 */
[----:B------:R-:W-:Y:S05]  /*69c0*/  @!P0 BRA `(.L_x_20141) ;  /* 0x0000000000388947 */ /* 0x000fea0003800000 */
[----:B------:R-:W-:-:S13]  /*69d0*/  ISETP.NE.AND P0, PT, R0, 0x3, PT ;  /* 0x000000030000780c */ /* 0x000fda0003f05270 */
[----:B------:R-:W-:Y:S05]  /*69e0*/  @!P0 BRA `(.L_x_20142) ;  /* 0x0000000000208947 */ /* 0x000fea0003800000 */
[----:B------:R-:W-:-:S13]  /*69f0*/  ISETP.NE.AND P0, PT, R0, 0x4, PT ;  /* 0x000000040000780c */ /* 0x000fda0003f05270 */
[----:B------:R-:W-:Y:S05]  /*6a00*/  @P0 BRA `(.L_x_20139) ;  /* 0x0000000800840947 */ /* 0x000fea0003800000 */
[----:B--2---:R-:W-:-:S04]  /*6a10*/  LOP3.LUT R17, R17, 0xffff, RZ, 0xc0, !PT ;  /* 0x0000ffff11117812 */ /* 0x004fc800078ec0ff */
[----:B------:R-:W-:-:S05]  /*6a20*/  PRMT R17, R17, 0x8880, RZ ;  /* 0x0000888011117816 */ /* 0x000fca00000000ff */
[----:B------:R-:W-:-:S05]  /*6a30*/  IMAD.MOV.U32 R4, RZ, RZ, R17 ;  /* 0x000000ffff047224 */ /* 0x000fca00078e0011 */
[----:B------:R-:W-:-:S05]  /*6a40*/  SHF.R.S32.HI R5, RZ, 0x1f, R4 ;  /* 0x0000001fff057819 */ /* 0x000fca0000011404 */
[----:B------:R0:W-:Y:S01]  /*6a50*/  STG.E.64 desc[UR36][R8.64], R4 ;  /* 0x0000000408007986 */ /* 0x0001e2000c101b24 */
[----:B------:R-:W-:Y:S05]  /*6a60*/  BRA `(.L_x_20140) ;  /* 0x0000000c00507947 */ /* 0x000fea0003800000 */
.L_x_20142:
[----:B--2---:R-:W-:-:S04]  /*6a70*/  LOP3.LUT R17, R17, 0xffff, RZ, 0xc0, !PT ;  /* 0x0000ffff11117812 */ /* 0x004fc800078ec0ff */
[----:B------:R-:W-:-:S05]  /*6a80*/  PRMT R3, R17, 0x8880, RZ ;  /* 0x0000888011037816 */ /* 0x000fca00000000ff */
[----:B------:R0:W-:Y:S01]  /*6a90*/  STG.E desc[UR36][R8.64], R3 ;  /* 0x0000000308007986 */ /* 0x0001e2000c101924 */
[----:B------:R-:W-:Y:S05]  /*6aa0*/  BRA `(.L_x_20140) ;  /* 0x0000000c00407947 */ /* 0x000fea0003800000 */
.L_x_20141:
[----:B--2---:R-:W-:-:S04]  /*6ab0*/  PRMT R3, R17, 0x8880, RZ ;  /* 0x0000888011037816 */ /* 0x004fc800000000ff */
[----:B------:R-:W-:-:S05]  /*6ac0*/  PRMT R3, R3, 0x7710, RZ ;  /* 0x0000771003037816 */ /* 0x000fca00000000ff */
[----:B------:R0:W-:Y:S01]  /*6ad0*/  STG.E.U16 desc[UR36][R8.64], R3 ;  /* 0x0000000308007986 */ /* 0x0001e2000c101524 */
[----:B------:R-:W-:Y:S05]  /*6ae0*/  BRA `(.L_x_20140) ;  /* 0x0000000c00307947 */ /* 0x000fea0003800000 */
.L_x_20136:
[----:B------:R-:W-:-:S13]  /*6af0*/  ISETP.GT.AND P0, PT, R0, 0x6, PT ;  /* 0x000000060000780c */ /* 0x000fda0003f04270 */
[----:B------:R-:W-:Y:S05]  /*6b00*/  @P0 BRA `(.L_x_20143) ;  /* 0x00000000002c0947 */ /* 0x000fea0003800000 */
[----:B------:R-:W-:-:S13]  /*6b10*/  ISETP.NE.AND P0, PT, R0, 0x5, PT ;  /* 0x000000050000780c */ /* 0x000fda0003f05270 */
[----:B------:R-:W-:Y:S05]  /*6b20*/  @!P0 BRA `(.L_x_20144) ;  /* 0x0000000000148947 */ /* 0x000fea0003800000 */
[----:B------:R-:W-:-:S13]  /*6b30*/  ISETP.NE.AND P0, PT, R0, 0x6, PT ;  /* 0x000000060000780c */ /* 0x000fda0003f05270 */
[----:B------:R-:W-:Y:S05]  /*6b40*/  @P0 BRA `(.L_x_20139) ;  /* 0x0000000800340947 */ /* 0x000fea0003800000 */
[----:B--2---:R-:W0:Y:S02]  /*6b50*/  I2F.S8 R17, R17 ;  /* 0x0000001100117306 */ /* 0x004e240000001400 */
[----:B0-----:R0:W-:Y:S01]  /*6b60*/  STG.E desc[UR36][R8.64], R17 ;  /* 0x0000001108007986 */ /* 0x0011e2000c101924 */
[----:B------:R-:W-:Y:S05]  /*6b70*/  BRA `(.L_x_20140) ;  /* 0x0000000c000c7947 */ /* 0x000fea0003800000 */
.L_x_20144:
[----:B--2---:R-:W0:Y:S02]  /*6b80*/  I2F.S8 R0, R17 ;  /* 0x0000001100007306 */ /* 0x004e240000001400 */
[----:B0-----:R-:W-:-:S05]  /*6b90*/  F2FP.F16.F32.PACK_AB R0, RZ, R0 ;  /* 0x00000000ff00723e */ /* 0x001fca00000000ff */
[----:B------:R0:W-:Y:S01]  /*6ba0*/  STG.E.U16 desc[UR36][R8.64], R0 ;  /* 0x0000000008007986 */ /* 0x0001e2000c101524 */
[----:B------:R-:W-:Y:S05]  /*6bb0*/  BRA `(.L_x_20140) ;  /* 0x0000000800fc7947 */ /* 0x000fea0003800000 */
.L_x_20143:
[----:B------:R-:W-:-:S13]  /*6bc0*/  ISETP.NE.AND P0, PT, R0, 0x7, PT ;  /* 0x000000070000780c */ /* 0x000fda0003f05270 */
[----:B------:R-:W-:Y:S05]  /*6bd0*/  @!P0 BRA `(.L_x_20145) ;  /* 0x0000000000348947 */ /* 0x000fea0003800000 */
[----:B------:R-:W-:-:S13]  /*6be0*/  ISETP.NE.AND P0, PT, R0, 0x8, PT ;  /* 0x000000080000780c */ /* 0x000fda0003f05270 */
[----:B------:R-:W-:Y:S05]  /*6bf0*/  @!P0 BRA `(.L_x_20146) ;  /* 0x0000000000188947 */ /* 0x000fea0003800000 */
[----:B------:R-:W-:-:S13]  /*6c00*/  ISETP.NE.AND P0, PT, R0, 0x9, PT ;  /* 0x000000090000780c */ /* 0x000fda0003f05270 */
[----:B------:R-:W-:Y:S05]  /*6c10*/  @P0 BRA `(.L_x_20139) ;  /* 0x0000000800000947 */ /* 0x000fea0003800000 */
[----:B--2---:R-:W0:Y:S01]  /*6c20*/  I2F.S8 R4, R17 ;  /* 0x0000001100047306 */ /* 0x004e220000001400 */
[----:B------:R-:W-:-:S05]  /*6c30*/  IMAD.MOV.U32 R5, RZ, RZ, RZ ;  /* 0x000000ffff057224 */ /* 0x000fca00078e00ff */
[----:B0-----:R0:W-:Y:S01]  /*6c40*/  STG.E.64 desc[UR36][R8.64], R4 ;  /* 0x0000000408007986 */ /* 0x0011e2000c101b24 */
[----:B------:R-:W-:Y:S05]  /*6c50*/  BRA `(.L_x_20140) ;  /* 0x0000000800d47947 */ /* 0x000fea0003800000 */
.L_x_20146:
[----:B--2---:R-:W0:Y:S02]  /*6c60*/  I2F.S8 R17, R17 ;  /* 0x0000001100117306 */ /* 0x004e240000001400 */
[----:B0-----:R-:W-:-:S04]  /*6c70*/  F2FP.F16.F32.PACK_AB R3, RZ, R17 ;  /* 0x00000011ff03723e */ /* 0x001fc800000000ff */
[----:B------:R-:W-:-:S05]  /*6c80*/  PRMT R3, R3, 0x5410, RZ ;  /* 0x0000541003037816 */ /* 0x000fca00000000ff */
[----:B------:R0:W-:Y:S01]  /*6c90*/  STG.E desc[UR36][R8.64], R3 ;  /* 0x0000000308007986 */ /* 0x0001e2000c101924 */
[----:B------:R-:W-:Y:S05]  /*6ca0*/  BRA `(.L_x_20140) ;  /* 0x0000000800c07947 */ /* 0x000fea0003800000 */
.L_x_20145:
[----:B--2---:R-:W-:-:S04]  /*6cb0*/  PRMT R4, R17, 0x8880, RZ ;  /* 0x0000888011047816 */ /* 0x004fc800000000ff */
[----:B------:R-:W-:-:S06]  /*6cc0*/  PRMT R4, R4, 0x7710, RZ ;  /* 0x0000771004047816 */ /* 0x000fcc00000000ff */
[----:B------:R-:W0:Y:S02]  /*6cd0*/  I2F.F64.S16 R4, R4 ;  /* 0x0000000400047312 */ /* 0x000e240000101c00 */
[----:B0-----:R0:W-:Y:S01]  /*6ce0*/  STG.E.64 desc[UR36][R8.64], R4 ;  /* 0x0000000408007986 */ /* 0x0011e2000c101b24 */
[----:B------:R-:W-:Y:S05]  /*6cf0*/  BRA `(.L_x_20140) ;  /* 0x0000000800ac7947 */ /* 0x000fea0003800000 */
.L_x_20135:
        /* <DEDUP_REMOVED lines=10> */
[----:B--2---:R-:W-:-:S04]  /*6da0*/  PRMT R3, R17, 0x8880, RZ ;  /* 0x0000888011037816 */ /* 0x004fc800000000ff */
[----:B------:R-:W-:-:S05]  /*6db0*/  PRMT R3, R3, 0x7710, RZ ;  /* 0x0000771003037816 */ /* 0x000fca00000000ff */
[----:B------:R0:W-:Y:S01]  /*6dc0*/  STG.E.U16 desc[UR36][R8.64], R3 ;  /* 0x0000000308007986 */ /* 0x0001e2000c101524 */
[----:B------:R-:W-:Y:S05]  /*6dd0*/  BRA `(.L_x_20140) ;  /* 0x0000000800747947 */ /* 0x000fea0003800000 */
.L_x_20150:
[----:B--2---:R-:W0:Y:S01]  /*6de0*/  I2F.S8 R17, R17 ;  /* 0x0000001100117306 */ /* 0x004e220000001400 */
        /* <DEDUP_REMOVED lines=16> */
.L_x_20153:
[----:B------:R-:W-:-:S04]  /*6ef0*/  SHF.R.U32.HI R3, RZ, 0x18, R17 ;  /* 0x00000018ff037819 */ /* 0x000fc80000011611 */
[----:B------:R-:W-:-:S04]  /*6f00*/  LOP3.LUT R0, R0, 0x80, R3, 0xf8, !PT ;  /* 0x0000008000007812 */ /* 0x000fc800078ef803 */
[----:B------:R-:W-:-:S07]  /*6f10*/  PRMT R4, R0, 0x7610, R4 ;  /* 0x0000761000047816 */ /* 0x000fce0000000004 */
.L_x_20152:
[----:B------:R-:W-:Y:S05]  /*6f20*/  BSYNC.RECONVERGENT B0 ;  /* 0x0000000000007941 */ /* 0x000fea0003800200 */
.L_x_20151:
[----:B------:R0:W-:Y:S01]  /*6f30*/  STG.E.U8 desc[UR36][R8.64], R4 ;  /* 0x0000000408007986 */ /* 0x0001e2000c101124 */
[----:B------:R-:W-:Y:S05]  /*6f40*/  BRA `(.L_x_20140) ;  /* 0x0000000800187947 */ /* 0x000fea0003800000 */
.L_x_20149:
        /* <DEDUP_REMOVED lines=17> */
.L_x_20156:
[----:B------:R-:W-:-:S04]  /*7060*/  SHF.R.U32.HI R3, RZ, 0x18, R17 ;  /* 0x00000018ff037819 */ /* 0x000fc80000011611 */
[----:B------:R-:W-:-:S04]  /*7070*/  LOP3.LUT R0, R0, 0x80, R3, 0xf8, !PT ;  /* 0x0000008000007812 */ /* 0x000fc800078ef803 */
[----:B------:R-:W-:-:S07]  /*7080*/  PRMT R4, R0, 0x7610, R4 ;  /* 0x0000761000047816 */ /* 0x000fce0000000004 */
.L_x_20155:
[----:B------:R-:W-:Y:S05]  /*7090*/  BSYNC.RECONVERGENT B0 ;  /* 0x0000000000007941 */ /* 0x000fea0003800200 */
.L_x_20154:
[----:B------:R0:W-:Y:S01]  /*70a0*/  STG.E.U8 desc[UR36][R8.64], R4 ;  /* 0x0000000408007986 */ /* 0x0001e2000c101124 */
[----:B------:R-:W-:Y:S05]  /*70b0*/  BRA `(.L_x_20140) ;  /* 0x0000000400bc7947 */ /* 0x000fea0003800000 */
.L_x_20148:
[----:B------:R-:W-:-:S13]  /*70c0*/  ISETP.NE.AND P0, PT, R0, 0x1c, PT ;  /* 0x0000001c0000780c */ /* 0x000fda0003f05270 */
[----:B------:R-:W-:Y:S05]  /*70d0*/  @!P0 BRA `(.L_x_20157) ;  /* 0x0000000000688947 */ /* 0x000fea0003800000 */
[----:B------:R-:W-:-:S13]  /*70e0*/  ISETP.NE.AND P0, PT, R0, 0x1d, PT ;  /* 0x0000001d0000780c */ /* 0x000fda0003f05270 */
[----:B------:R-:W-:Y:S05]  /*70f0*/  @!P0 BRA `(.L_x_20158) ;  /* 0x0000000000488947 */ /* 0x000fea0003800000 */
[----:B------:R-:W-:-:S13]  /*7100*/  ISETP.NE.AND P0, PT, R0, 0x2c, PT ;  /* 0x0000002c0000780c */ /* 0x000fda0003f05270 */
[----:B------:R-:W-:Y:S05]  /*7110*/  @P0 BRA `(.L_x_20139) ;  /* 0x0000000000c00947 */ /* 0x000fea0003800000 */
[----:B--2---:R-:W0:Y:S02]  /*7120*/  I2F.S8 R6, R17 ;  /* 0x0000001100067306 */ /* 0x004e240000001400 */
        /* <DEDUP_REMOVED lines=15> */
.L_x_20158:
[----:B--2---:R-:W-:-:S04]  /*7220*/  LOP3.LUT R17, R17, 0xffff, RZ, 0xc0, !PT ;  /* 0x0000ffff11117812 */ /* 0x004fc800078ec0ff */
[----:B------:R-:W-:-:S05]  /*7230*/  PRMT R17, R17, 0x8880, RZ ;  /* 0x0000888011117816 */ /* 0x000fca00000000ff */
[----:B------:R-:W-:-:S05]  /*7240*/  IMAD.MOV.U32 R4, RZ, RZ, R17 ;  /* 0x000000ffff047224 */ /* 0x000fca00078e0011 */
[----:B------:R-:W-:-:S05]  /*7250*/  SHF.R.S32.HI R5, RZ, 0x1f, R4 ;  /* 0x0000001fff057819 */ /* 0x000fca0000011404 */
[----:B------:R0:W-:Y:S01]  /*7260*/  STG.E.64 desc[UR36][R8.64], R4 ;  /* 0x0000000408007986 */ /* 0x0001e2000c101b24 */
[----:B------:R-:W-:Y:S05]  /*7270*/  BRA `(.L_x_20140) ;  /* 0x00000004004c7947 */ /* 0x000fea0003800000 */
.L_x_20157:
[----:B--2---:R-:W-:-:S04]  /*7280*/  LOP3.LUT R17, R17, 0xffff, RZ, 0xc0, !PT ;  /* 0x0000ffff11117812 */ /* 0x004fc800078ec0ff */
[----:B------:R-:W-:-:S05]  /*7290*/  PRMT R3, R17, 0x8880, RZ ;  /* 0x0000888011037816 */ /* 0x000fca00000000ff */
[----:B------:R0:W-:Y:S01]  /*72a0*/  STG.E desc[UR36][R8.64], R3 ;  /* 0x0000000308007986 */ /* 0x0001e2000c101924 */
[----:B------:R-:W-:Y:S05]  /*72b0*/  BRA `(.L_x_20140) ;  /* 0x00000004003c7947 */ /* 0x000fea0003800000 */
.L_x_20147:
[----:B------:R-:W-:-:S13]  /*72c0*/  ISETP.GT.AND P0, PT, R0, 0xe, PT ;  /* 0x0000000e0000780c */ /* 0x000fda0003f04270 */
[----:B------:R-:W-:Y:S05]  /*72d0*/  @P0 BRA `(.L_x_20159) ;  /* 0x0000000000380947 */ /* 0x000fea0003800000 */
[----:B------:R-:W-:-:S13]  /*72e0*/  ISETP.NE.AND P0, PT, R0, 0xa, PT ;  /* 0x0000000a0000780c */ /* 0x000fda0003f05270 */
[----:B------:R-:W-:Y:S05]  /*72f0*/  @!P0 BRA `(.L_x_20160) ;  /* 0x0000000000188947 */ /* 0x000fea0003800000 */
[----:B------:R-:W-:-:S13]  /*7300*/  ISETP.NE.AND P0, PT, R0, 0xb, PT ;  /* 0x0000000b0000780c */ /* 0x000fda0003f05270 */
[----:B------:R-:W-:Y:S05]  /*7310*/  @P0 BRA `(.L_x_20139) ;  /* 0x0000000000400947 */ /* 0x000fea0003800000 */
[----:B--2---:R-:W-:-:S04]  /*7320*/  LOP3.LUT P0, RZ, R17, 0xff, RZ, 0xc0, !PT ;  /* 0x000000ff11ff7812 */ /* 0x004fc8000780c0ff */
[----:B------:R-:W-:-:S05]  /*7330*/  SEL R3, RZ, 0x1, !P0 ;  /* 0x00000001ff037807 */ /* 0x000fca0004000000 */
[----:B------:R3:W-:Y:S01]  /*7340*/  STG.E.U8 desc[UR36][R8.64], R3 ;  /* 0x0000000308007986 */ /* 0x0007e2000c101124 */
[----:B------:R-:W-:Y:S05]  /*7350*/  BRA `(.L_x_20140) ;  /* 0x0000000400147947 */ /* 0x000fea0003800000 */
.L_x_20160:
[----:B--2---:R-:W-:Y:S02]  /*7360*/  PRMT R4, R17, 0x8880, RZ ;  /* 0x0000888011047816 */ /* 0x004fe400000000ff */
[----:B------:R-:W-:Y:S02]  /*7370*/  CS2R R6, SRZ ;  /* 0x0000000000067805 */ /* 0x000fe4000001ff00 */
[----:B------:R-:W-:-:S06]  /*7380*/  PRMT R4, R4, 0x7710, RZ ;  /* 0x0000771004047816 */ /* 0x000fcc00000000ff */
[----:B------:R-:W0:Y:S02]  /*7390*/  I2F.F64.S16 R4, R4 ;  /* 0x0000000400047312 */ /* 0x000e240000101c00 */
[----:B0-----:R0:W-:Y:S01]  /*73a0*/  STG.E.128 desc[UR36][R8.64], R4 ;  /* 0x0000000408007986 */ /* 0x0011e2000c101d24 */
[----:B------:R-:W-:Y:S05]  /*73b0*/  BRA `(.L_x_20140) ;  /* 0x0000000000fc7947 */ /* 0x000fea0003800000 */
.L_x_20159:
[----:B------:R-:W-:-:S13]  /*73c0*/  ISETP.NE.AND P0, PT, R0, 0xf, PT ;  /* 0x0000000f0000780c */ /* 0x000fda0003f05270 */
[----:B------:R-:W-:Y:S05]  /*73d0*/  @!P0 BRA `(.L_x_20161) ;  /* 0x0000000000e88947 */ /* 0x000fea0003800000 */
[----:B------:R-:W-:-:S13]  /*73e0*/  ISETP.NE.AND P0, PT, R0, 0x17, PT ;  /* 0x000000170000780c */ /* 0x000fda0003f05270 */
[----:B------:R-:W-:Y:S05]  /*73f0*/  @!P0 BRA `(.L_x_20162) ;  /* 0x0000000000908947 */ /* 0x000fea0003800000 */
[----:B------:R-:W-:-:S13]  /*7400*/  ISETP.NE.AND P0, PT, R0, 0x18, PT ;  /* 0x000000180000780c */ /* 0x000fda0003f05270 */
[----:B------:R-:W-:Y:S05]  /*7410*/  @!P0 BRA `(.L_x_20163) ;  /* 0x0000000000448947 */ /* 0x000fea0003800000 */
.L_x_20139:
        /* <DEDUP_REMOVED lines=16> */
.L_x_20164:
[----:B------:R-:W-:Y:S05]  /*7520*/  BRA `(.L_x_20140) ;  /* 0x0000000000a07947 */ /* 0x000fea0003800000 */
.L_x_20163:
[----:B--2---:R-:W0:Y:S01]  /*7530*/  I2F.S8 R17, R17 ;  /* 0x0000001100117306 */ /* 0x004e220000001400 */
        /* <DEDUP_REMOVED lines=12> */
.L_x_20166:
[----:B------:R-:W-:Y:S05]  /*7600*/  BSYNC.RECONVERGENT B0 ;  /* 0x0000000000007941 */ /* 0x000fea0003800200 */
.L_x_20165:
[----:B------:R-:W-:-:S05]  /*7610*/  LOP3.LUT R3, R0, 0x80, R3, 0xf8, !PT ;  /* 0x0000008000037812 */ /* 0x000fca00078ef803 */
[----:B------:R2:W-:Y:S01]  /*7620*/  STG.E.U8 desc[UR36][R8.64], R3 ;  /* 0x0000000308007986 */ /* 0x0005e2000c101124 */
[----:B------:R-:W-:Y:S05]  /*7630*/  BRA `(.L_x_20140) ;  /* 0x00000000005c7947 */ /* 0x000fea0003800000 */
.L_x_20162:
[----:B--2---:R-:W0:Y:S01]  /*7640*/  I2F.S8 R17, R17 ;  /* 0x0000001100117306 */ /* 0x004e220000001400 */
        /* <DEDUP_REMOVED lines=11> */
.L_x_20168:
[----:B------:R-:W-:Y:S01]  /*7700*/  IMAD.MOV.U32 R0, RZ, RZ, 0x7f ;  /* 0x0000007fff007424 */ /* 0x000fe200078e00ff */
[----:B------:R-:W-:-:S04]  /*7710*/  ISETP.GT.U32.AND P0, PT, R3, 0x7f800000, PT ;  /* 0x7f8000000300780c */ /* 0x000fc80003f04070 */
[----:B------:R-:W-:-:S09]  /*7720*/  SEL R0, R0, 0x7c, P0 ;  /* 0x0000007c00007807 */ /* 0x000fd20000000000 */
.L_x_20169:
[----:B------:R-:W-:Y:S05]  /*7730*/  BSYNC.RECONVERGENT B0 ;  /* 0x0000000000007941 */ /* 0x000fea0003800200 */
.L_x_20167:
[----:B------:R-:W-:-:S04]  /*7740*/  SHF.R.U32.HI R3, RZ, 0x18, R17 ;  /* 0x00000018ff037819 */ /* 0x000fc80000011611 */
[----:B------:R-:W-:-:S05]  /*7750*/  LOP3.LUT R3, R0, 0x80, R3, 0xf8, !PT ;  /* 0x0000008000037812 */ /* 0x000fca00078ef803 */
[----:B------:R1:W-:Y:S01]  /*7760*/  STG.E.U8 desc[UR36][R8.64], R3 ;  /* 0x0000000308007986 */ /* 0x0003e2000c101124 */
[----:B------:R-:W-:Y:S05]  /*7770*/  BRA `(.L_x_20140) ;  /* 0x00000000000c7947 */ /* 0x000fea0003800000 */
.L_x_20161:
[----:B--2---:R-:W0:Y:S02]  /*7780*/  I2F.S8 R0, R17 ;  /* 0x0000001100007306 */ /* 0x004e240000001400 */
[----:B0-----:R-:W-:-:S05]  /*7790*/  F2FP.BF16.F32.PACK_AB R0, RZ, R0 ;  /* 0x00000000ff00723e */ /* 0x001fca00000010ff */
[----:B------:R0:W-:Y:S02]  /*77a0*/  STG.E.U16 desc[UR36][R8.64], R0 ;  /* 0x0000000008007986 */ /* 0x0001e4000c101524 */
.L_x_20140:
[----:B------:R-:W-:-:S07]  /*77b0*/  VIADD R25, R25, 0x80 ;  /* 0x0000008019197836 */ /* 0x000fce0000000000 */
.L_x_20099:
[----:B------:R-:W-:Y:S05]  /*77c0*/  BSYNC.RECONVERGENT B7 ;  /* 0x0000000000077941 */ /* 0x000fea0003800200 */
.L_x_20060:
        /* <DEDUP_REMOVED lines=21> */
.L_x_20173:
[----:B----4-:R-:W-:Y:S01]  /*7920*/  STG.E.U8 desc[UR36][R2.64], R18 ;  /* 0x0000001202007986 */ /* 0x010fe2000c101124 */
[----:B------:R-:W-:Y:S05]  /*7930*/  EXIT ;  /* 0x000000000000794d */ /* 0x000fea0003800000 */
.L_x_20172:
[----:B------:R-:W-:-:S13]  /*7940*/  ISETP.NE.AND P0, PT, R0, 0x2, PT ;  /* 0x000000020000780c */ /* 0x000fda0003f05270 */
[----:B------:R-:W-:Y:S05]  /*7950*/  @!P0 BRA `(.L_x_20175) ;  /* 0x0000000000388947 */ /* 0x000fea0003800000 */
[----:B------:R-:W-:-:S13]  /*7960*/  ISETP.NE.AND P0, PT, R0, 0x3, PT ;  /* 0x000000030000780c */ /* 0x000fda0003f05270 */
[----:B------:R-:W-:Y:S05]  /*7970*/  @!P0 BRA `(.L_x_20176) ;  /* 0x0000000000208947 */ /* 0x000fea0003800000 */
[----:B------:R-:W-:-:S13]  /*7980*/  ISETP.NE.AND P0, PT, R0, 0x4, PT ;  /* 0x000000040000780c */ /* 0x000fda0003f05270 */
[----:B------:R-:W-:Y:S05]  /*7990*/  @P0 BRA `(.L_x_20174) ;  /* 0x0000000800840947 */ /* 0x000fea0003800000 */
[----:B----4-:R-:W-:-:S04]  /*79a0*/  LOP3.LUT R18, R18, 0xffff, RZ, 0xc0, !PT ;  /* 0x0000ffff12127812 */ /* 0x010fc800078ec0ff */
[----:B------:R-:W-:-:S05]  /*79b0*/  PRMT R18, R18, 0x8880, RZ ;  /* 0x0000888012127816 */ /* 0x000fca00000000ff */
[----:B------:R-:W-:-:S05]  /*79c0*/  IMAD.MOV.U32 R4, RZ, RZ, R18 ;  /* 0x000000ffff047224 */ /* 0x000fca00078e0012 */
[----:B------:R-:W-:-:S05]  /*79d0*/  SHF.R.S32.HI R5, RZ, 0x1f, R4 ;  /* 0x0000001fff057819 */ /* 0x000fca0000011404 */
[----:B------:R-:W-:Y:S01]  /*79e0*/  STG.E.64 desc[UR36][R2.64], R4 ;  /* 0x0000000402007986 */ /* 0x000fe2000c101b24 */
[----:B------:R-:W-:Y:S05]  /*79f0*/  EXIT ;  /* 0x000000000000794d */ /* 0x000fea0003800000 */
.L_x_20176:
[----:B----4-:R-:W-:-:S04]  /*7a00*/  LOP3.LUT R18, R18, 0xffff, RZ, 0xc0, !PT ;  /* 0x0000ffff12127812 */ /* 0x010fc800078ec0ff */
[----:B------:R-:W-:-:S05]  /*7a10*/  PRMT R5, R18, 0x8880, RZ ;  /* 0x0000888012057816 */ /* 0x000fca00000000ff */
[----:B------:R-:W-:Y:S01]  /*7a20*/  STG.E desc[UR36][R2.64], R5 ;  /* 0x0000000502007986 */ /* 0x000fe2000c101924 */
[----:B------:R-:W-:Y:S05]  /*7a30*/  EXIT ;  /* 0x000000000000794d */ /* 0x000fea0003800000 */
.L_x_20175:
[----:B----4-:R-:W-:-:S04]  /*7a40*/  PRMT R5, R18, 0x8880, RZ ;  /* 0x0000888012057816 */ /* 0x010fc800000000ff */
[----:B------:R-:W-:-:S05]  /*7a50*/  PRMT R5, R5, 0x7710, RZ ;  /* 0x0000771005057816 */ /* 0x000fca00000000ff */
[----:B------:R-:W-:Y:S01]  /*7a60*/  STG.E.U16 desc[UR36][R2.64], R5 ;  /* 0x0000000502007986 */ /* 0x000fe2000c101524 */
[----:B------:R-:W-:Y:S05]  /*7a70*/  EXIT ;  /* 0x000000000000794d */ /* 0x000fea0003800000 */
.L_x_20171:
[----:B------:R-:W-:-:S13]  /*7a80*/  ISETP.GT.AND P0, PT, R0, 0x6, PT ;  /* 0x000000060000780c */ /* 0x000fda0003f04270 */
[----:B------:R-:W-:Y:S05]  /*7a90*/  @P0 BRA `(.L_x_20177) ;  /* 0x00000000002c0947 */ /* 0x000fea0003800000 */
[----:B------:R-:W-:-:S13]  /*7aa0*/  ISETP.NE.AND P0, PT, R0, 0x5, PT ;  /* 0x000000050000780c */ /* 0x000fda0003f05270 */
[----:B------:R-:W-:Y:S05]  /*7ab0*/  @!P0 BRA `(.L_x_20178) ;  /* 0x0000000000148947 */ /* 0x000fea0003800000 */
[----:B------:R-:W-:-:S13]  /*7ac0*/  ISETP.NE.AND P0, PT, R0, 0x6, PT ;  /* 0x000000060000780c */ /* 0x000fda0003f05270 */
[----:B------:R-:W-:Y:S05]  /*7ad0*/  @P0 BRA `(.L_x_20174) ;  /* 0x0000000800340947 */ /* 0x000fea0003800000 */
[----:B----4-:R-:W0:Y:S02]  /*7ae0*/  I2F.S8 R5, R18 ;  /* 0x0000001200057306 */ /* 0x010e240000001400 */
[----:B0-----:R-:W-:Y:S01]  /*7af0*/  STG.E desc[UR36][R2.64], R5 ;  /* 0x0000000502007986 */ /* 0x001fe2000c101924 */
[----:B------:R-:W-:Y:S05]  /*7b00*/  EXIT ;  /* 0x000000000000794d */ /* 0x000fea0003800000 */
.L_x_20178:
[----:B----4-:R-:W0:Y:S02]  /*7b10*/  I2F.S8 R0, R18 ;  /* 0x0000001200007306 */ /* 0x010e240000001400 */
[----:B0-----:R-:W-:-:S05]  /*7b20*/  F2FP.F16.F32.PACK_AB R0, RZ, R0 ;  /* 0x00000000ff00723e */ /* 0x001fca00000000ff */
[----:B------:R-:W-:Y:S01]  /*7b30*/  STG.E.U16 desc[UR36][R2.64], R0 ;  /* 0x0000000002007986 */ /* 0x000fe2000c101524 */
[----:B------:R-:W-:Y:S05]  /*7b40*/  EXIT ;  /* 0x000000000000794d */ /* 0x000fea0003800000 */
.L_x_20177:
[----:B------:R-:W-:-:S13]  /*7b50*/  ISETP.NE.AND P0, PT, R0, 0x7, PT ;  /* 0x000000070000780c */ /* 0x000fda0003f05270 */
[----:B------:R-:W-:Y:S05]  /*7b60*/  @!P0 BRA `(.L_x_20179) ;  /* 0x0000000000348947 */ /* 0x000fea0003800000 */
[----:B------:R-:W-:-:S13]  /*7b70*/  ISETP.NE.AND P0, PT, R0, 0x8, PT ;  /* 0x000000080000780c */ /* 0x000fda0003f05270 */
[----:B------:R-:W-:Y:S05]  /*7b80*/  @!P0 BRA `(.L_x_20180) ;  /* 0x0000000000188947 */ /* 0x000fea0003800000 */
[----:B------:R-:W-:-:S13]  /*7b90*/  ISETP.NE.AND P0, PT, R0, 0x9, PT ;  /* 0x000000090000780c */ /* 0x000fda0003f05270 */
[----:B------:R-:W-:Y:S05]  /*7ba0*/  @P0 BRA `(.L_x_20174) ;  /* 0x0000000800000947 */ /* 0x000fea0003800000 */
[----:B----4-:R-:W0:Y:S01]  /*7bb0*/  I2F.S8 R18, R18 ;  /* 0x0000001200127306 */ /* 0x010e220000001400 */
[----:B------:R-:W-:-:S05]  /*7bc0*/  IMAD.MOV.U32 R19, RZ, RZ, RZ ;  /* 0x000000ffff137224 */ /* 0x000fca00078e00ff */
[----:B0-----:R-:W-:Y:S01]  /*7bd0*/  STG.E.64 desc[UR36][R2.64], R18 ;  /* 0x0000001202007986 */ /* 0x001fe2000c101b24 */
[----:B------:R-:W-:Y:S05]  /*7be0*/  EXIT ;  /* 0x000000000000794d */ /* 0x000fea0003800000 */
.L_x_20180:
[----:B----4-:R-:W0:Y:S02]  /*7bf0*/  I2F.S8 R18, R18 ;  /* 0x0000001200127306 */ /* 0x010e240000001400 */
[----:B0-----:R-:W-:-:S04]  /*7c00*/  F2FP.F16.F32.PACK_AB R5, RZ, R18 ;  /* 0x00000012ff05723e */ /* 0x001fc800000000ff */
[----:B------:R-:W-:-:S05]  /*7c10*/  PRMT R5, R5, 0x5410, RZ ;  /* 0x0000541005057816 */ /* 0x000fca00000000ff */
[----:B------:R-:W-:Y:S01]  /*7c20*/  STG.E desc[UR36][R2.64], R5 ;  /* 0x0000000502007986 */ /* 0x000fe2000c101924 */
[----:B------:R-:W-:Y:S05]  /*7c30*/  EXIT ;  /* 0x000000000000794d */ /* 0x000fea0003800000 */
.L_x_20179:
[----:B----4-:R-:W-:-:S04]  /*7c40*/  PRMT R4, R18, 0x8880, RZ ;  /* 0x0000888012047816 */ /* 0x010fc800000000ff */
[----:B------:R-:W-:-:S06]  /*7c50*/  PRMT R4, R4, 0x7710, RZ ;  /* 0x0000771004047816 */ /* 0x000fcc00000000ff */
[----:B------:R-:W0:Y:S02]  /*7c60*/  I2F.F64.S16 R4, R4 ;  /* 0x0000000400047312 */ /* 0x000e240000101c00 */
[----:B0-----:R-:W-:Y:S01]  /*7c70*/  STG.E.64 desc[UR36][R2.64], R4 ;  /* 0x0000000402007986 */ /* 0x001fe2000c101b24 */
[----:B------:R-:W-:Y:S05]  /*7c80*/  EXIT ;  /* 0x000000000000794d */ /* 0x000fea0003800000 */
.L_x_20170:
        /* <DEDUP_REMOVED lines=10> */
[----:B----4-:R-:W-:-:S04]  /*7d30*/  PRMT R5, R18, 0x8880, RZ ;  /* 0x0000888012057816 */ /* 0x010fc800000000ff */
[----:B------:R-:W-:-:S05]  /*7d40*/  PRMT R5, R5, 0x7710, RZ ;  /* 0x0000771005057816 */ /* 0x000fca00000000ff */
[----:B------:R-:W-:Y:S01]  /*7d50*/  STG.E.U16 desc[UR36][R2.64], R5 ;  /* 0x0000000502007986 */ /* 0x000fe2000c101524 */
[----:B------:R-:W-:Y:S05]  /*7d60*/  EXIT ;  /* 0x000000000000794d */ /* 0x000fea0003800000 */
.L_x_20184:
[----:B----4-:R-:W0:Y:S01]  /*7d70*/  I2F.S8 R5, R18 ;  /* 0x0000001200057306 */ /* 0x010e220000001400 */
        /* <DEDUP_REMOVED lines=17> */
.L_x_20187:
[----:B------:R-:W-:-:S04]  /*7e90*/  SHF.R.U32.HI R5, RZ, 0x18, R5 ;  /* 0x00000018ff057819 */ /* 0x000fc80000011605 */
[----:B------:R-:W-:-:S07]  /*7ea0*/  LOP3.LUT R0, R0, 0x80, R5, 0xf8, !PT ;  /* 0x0000008000007812 */ /* 0x000fce00078ef805 */
.L_x_20186:
[----:B------:R-:W-:Y:S05]  /*7eb0*/  BSYNC.RECONVERGENT B0 ;  /* 0x0000000000007941 */ /* 0x000fea0003800200 */
.L_x_20185:
[----:B------:R-:W-:Y:S01]  /*7ec0*/  STG.E.U8 desc[UR36][R2.64], R0 ;  /* 0x0000000002007986 */ /* 0x000fe2000c101124 */
[----:B------:R-:W-:Y:S05]  /*7ed0*/  EXIT ;  /* 0x000000000000794d */ /* 0x000fea0003800000 */
.L_x_20183:
        /* <DEDUP_REMOVED lines=18> */
.L_x_20190:
[----:B------:R-:W-:-:S04]  /*8000*/  SHF.R.U32.HI R5, RZ, 0x18, R5 ;  /* 0x00000018ff057819 */ /* 0x000fc80000011605 */
[----:B------:R-:W-:-:S07]  /*8010*/  LOP3.LUT R0, R0, 0x80, R5, 0xf8, !PT ;  /* 0x0000008000007812 */ /* 0x000fce00078ef805 */
.L_x_20189:
[----:B------:R-:W-:Y:S05]  /*8020*/  BSYNC.RECONVERGENT B0 ;  /* 0x0000000000007941 */ /* 0x000fea0003800200 */
.L_x_20188:
[----:B------:R-:W-:Y:S01]  /*8030*/  STG.E.U8 desc[UR36][R2.64], R0 ;  /* 0x0000000002007986 */ /* 0x000fe2000c101124 */
[----:B------:R-:W-:Y:S05]  /*8040*/  EXIT ;  /* 0x000000000000794d */ /* 0x000fea0003800000 */
.L_x_20182:
[----:B------:R-:W-:-:S13]  /*8050*/  ISETP.NE.AND P0, PT, R0, 0x1c, PT ;  /* 0x0000001c0000780c */ /* 0x000fda0003f05270 */
[----:B------:R-:W-:Y:S05]  /*8060*/  @!P0 BRA `(.L_x_20191) ;  /* 0x0000000000688947 */ /* 0x000fea0003800000 */
[----:B------:R-:W-:-:S13]  /*8070*/  ISETP.NE.AND P0, PT, R0, 0x1d, PT ;  /* 0x0000001d0000780c */ /* 0x000fda0003f05270 */
[----:B------:R-:W-:Y:S05]  /*8080*/  @!P0 BRA `(.L_x_20192) ;  /* 0x0000000000488947 */ /* 0x000fea0003800000 */
[----:B------:R-:W-:-:S13]  /*8090*/  ISETP.NE.AND P0, PT, R0, 0x2c, PT ;  /* 0x0000002c0000780c */ /* 0x000fda0003f05270 */
[----:B------:R-:W-:Y:S05]  /*80a0*/  @P0 BRA `(.L_x_20174) ;  /* 0x0000000000c00947 */ /* 0x000fea0003800000 */
[----:B----4-:R-:W0:Y:S02]  /*80b0*/  I2F.S8 R18, R18 ;  /* 0x0000001200127306 */ /* 0x010e240000001400 */
        /* <DEDUP_REMOVED lines=15> */
.L_x_20192:
[----:B----4-:R-:W-:-:S04]  /*81b0*/  LOP3.LUT R18, R18, 0xffff, RZ, 0xc0, !PT ;  /* 0x0000ffff12127812 */ /* 0x010fc800078ec0ff */
[----:B------:R-:W-:-:S05]  /*81c0*/  PRMT R18, R18, 0x8880, RZ ;  /* 0x0000888012127816 */ /* 0x000fca00000000ff */
[----:B------:R-:W-:-:S05]  /*81d0*/  IMAD.MOV.U32 R4, RZ, RZ, R18 ;  /* 0x000000ffff047224 */ /* 0x000fca00078e0012 */
[----:B------:R-:W-:-:S05]  /*81e0*/  SHF.R.S32.HI R5, RZ, 0x1f, R4 ;  /* 0x0000001fff057819 */ /* 0x000fca0000011404 */
[----:B------:R-:W-:Y:S01]  /*81f0*/  STG.E.64 desc[UR36][R2.64], R4 ;  /* 0x0000000402007986 */ /* 0x000fe2000c101b24 */
[----:B------:R-:W-:Y:S05]  /*8200*/  EXIT ;  /* 0x000000000000794d */ /* 0x000fea0003800000 */
.L_x_20191:
[----:B----4-:R-:W-:-:S04]  /*8210*/  LOP3.LUT R18, R18, 0xffff, RZ, 0xc0, !PT ;  /* 0x0000ffff12127812 */ /* 0x010fc800078ec0ff */
[----:B------:R-:W-:-:S05]  /*8220*/  PRMT R5, R18, 0x8880, RZ ;  /* 0x0000888012057816 */ /* 0x000fca00000000ff */
[----:B------:R-:W-:Y:S01]  /*8230*/  STG.E desc[UR36][R2.64], R5 ;  /* 0x0000000502007986 */ /* 0x000fe2000c101924 */
[----:B------:R-:W-:Y:S05]  /*8240*/  EXIT ;  /* 0x000000000000794d */ /* 0x000fea0003800000 */
.L_x_20181:
[----:B------:R-:W-:-:S13]  /*8250*/  ISETP.GT.AND P0, PT, R0, 0xe, PT ;  /* 0x0000000e0000780c */ /* 0x000fda0003f04270 */
[----:B------:R-:W-:Y:S05]  /*8260*/  @P0 BRA `(.L_x_20193) ;  /* 0x0000000000380947 */ /* 0x000fea0003800000 */
[----:B------:R-:W-:-:S13]  /*8270*/  ISETP.NE.AND P0, PT, R0, 0xa, PT ;  /* 0x0000000a0000780c */ /* 0x000fda0003f05270 */
[----:B------:R-:W-:Y:S05]  /*8280*/  @!P0 BRA `(.L_x_20194) ;  /* 0x0000000000188947 */ /* 0x000fea0003800000 */
[----:B------:R-:W-:-:S13]  /*8290*/  ISETP.NE.AND P0, PT, R0, 0xb, PT ;  /* 0x0000000b0000780c */ /* 0x000fda0003f05270 */
[----:B------:R-:W-:Y:S05]  /*82a0*/  @P0 BRA `(.L_x_20174) ;  /* 0x0000000000400947 */ /* 0x000fea0003800000 */
[----:B----4-:R-:W-:-:S04]  /*82b0*/  LOP3.LUT P0, RZ, R18, 0xff, RZ, 0xc0, !PT ;  /* 0x000000ff12ff7812 */ /* 0x010fc8000780c0ff */
[----:B------:R-:W-:-:S05]  /*82c0*/  SEL R5, RZ, 0x1, !P0 ;  /* 0x00000001ff057807 */ /* 0x000fca0004000000 */
[----:B------:R-:W-:Y:S01]  /*82d0*/  STG.E.U8 desc[UR36][R2.64], R5 ;  /* 0x0000000502007986 */ /* 0x000fe2000c101124 */
[----:B------:R-:W-:Y:S05]  /*82e0*/  EXIT ;  /* 0x000000000000794d */ /* 0x000fea0003800000 */
.L_x_20194:
[----:B----4-:R-:W-:Y:S02]  /*82f0*/  PRMT R4, R18, 0x8880, RZ ;  /* 0x0000888012047816 */ /* 0x010fe400000000ff */
[----:B------:R-:W-:Y:S02]  /*8300*/  CS2R R6, SRZ ;  /* 0x0000000000067805 */ /* 0x000fe4000001ff00 */
[----:B------:R-:W-:-:S06]  /*8310*/  PRMT R4, R4, 0x7710, RZ ;  /* 0x0000771004047816 */ /* 0x000fcc00000000ff */
[----:B------:R-:W0:Y:S02]  /*8320*/  I2F.F64.S16 R4, R4 ;  /* 0x0000000400047312 */ /* 0x000e240000101c00 */
[----:B0-----:R-:W-:Y:S01]  /*8330*/  STG.E.128 desc[UR36][R2.64], R4 ;  /* 0x0000000402007986 */ /* 0x001fe2000c101d24 */
[----:B------:R-:W-:Y:S05]  /*8340*/  EXIT ;  /* 0x000000000000794d */ /* 0x000fea0003800000 */
.L_x_20193:
[----:B------:R-:W-:-:S13]  /*8350*/  ISETP.NE.AND P0, PT, R0, 0xf, PT ;  /* 0x0000000f0000780c */ /* 0x000fda0003f05270 */
[----:B------:R-:W-:Y:S05]  /*8360*/  @!P0 BRA `(.L_x_20195) ;  /* 0x0000000000e88947 */ /* 0x000fea0003800000 */
[----:B------:R-:W-:-:S13]  /*8370*/  ISETP.NE.AND P0, PT, R0, 0x17, PT ;  /* 0x000000170000780c */ /* 0x000fda0003f05270 */
[----:B------:R-:W-:Y:S05]  /*8380*/  @!P0 BRA `(.L_x_20196) ;  /* 0x0000000000908947 */ /* 0x000fea0003800000 */
[----:B------:R-:W-:-:S13]  /*8390*/  ISETP.NE.AND P0, PT, R0, 0x18, PT ;  /* 0x000000180000780c */ /* 0x000fda0003f05270 */
[----:B------:R-:W-:Y:S05]  /*83a0*/  @!P0 BRA `(.L_x_20197) ;  /* 0x0000000000448947 */ /* 0x000fea0003800000 */
.L_x_20174:
        /* <DEDUP_REMOVED lines=16> */
.L_x_20198:
[----:B------:R-:W-:Y:S05]  /*84b0*/  EXIT ;  /* 0x000000000000794d */ /* 0x000fea0003800000 */
.L_x_20197:
[----:B----4-:R-:W0:Y:S01]  /*84c0*/  I2F.S8 R7, R18 ;  /* 0x0000001200077306 */ /* 0x010e220000001400 */
        /* <DEDUP_REMOVED lines=12> */
.L_x_20200:
[----:B------:R-:W-:Y:S05]  /*8590*/  BSYNC.RECONVERGENT B0 ;  /* 0x0000000000007941 */ /* 0x000fea0003800200 */
.L_x_20199:
[----:B------:R-:W-:-:S05]  /*85a0*/  LOP3.LUT R5, R0, 0x80, R5, 0xf8, !PT ;  /* 0x0000008000057812 */ /* 0x000fca00078ef805 */
[----:B------:R-:W-:Y:S01]  /*85b0*/  STG.E.U8 desc[UR36][R2.64], R5 ;  /* 0x0000000502007986 */ /* 0x000fe2000c101124 */
[----:B------:R-:W-:Y:S05]  /*85c0*/  EXIT ;  /* 0x000000000000794d */ /* 0x000fea0003800000 */
.L_x_20196:
[----:B----4-:R-:W0:Y:S01]  /*85d0*/  I2F.S8 R5, R18 ;  /* 0x0000001200057306 */ /* 0x010e220000001400 */
        /* <DEDUP_REMOVED lines=11> */
.L_x_20202:
[----:B------:R-:W-:Y:S01]  /*8690*/  IMAD.MOV.U32 R0, RZ, RZ, 0x7f ;  /* 0x0000007fff007424 */ /* 0x000fe200078e00ff */
[----:B------:R-:W-:-:S04]  /*86a0*/  ISETP.GT.U32.AND P0, PT, R4, 0x7f800000, PT ;  /* 0x7f8000000400780c */ /* 0x000fc80003f04070 */
[----:B------:R-:W-:-:S09]  /*86b0*/  SEL R0, R0, 0x7c, P0 ;  /* 0x0000007c00007807 */ /* 0x000fd20000000000 */
.L_x_20203:
[----:B------:R-:W-:Y:S05]  /*86c0*/  BSYNC.RECONVERGENT B0 ;  /* 0x0000000000007941 */ /* 0x000fea0003800200 */
.L_x_20201:
[----:B------:R-:W-:-:S04]  /*86d0*/  SHF.R.U32.HI R5, RZ, 0x18, R5 ;  /* 0x00000018ff057819 */ /* 0x000fc80000011605 */
[----:B------:R-:W-:-:S05]  /*86e0*/  LOP3.LUT R5, R0, 0x80, R5, 0xf8, !PT ;  /* 0x0000008000057812 */ /* 0x000fca00078ef805 */
[----:B------:R-:W-:Y:S01]  /*86f0*/  STG.E.U8 desc[UR36][R2.64], R5 ;  /* 0x0000000502007986 */ /* 0x000fe2000c101124 */
[----:B------:R-:W-:Y:S05]  /*8700*/  EXIT ;  /* 0x000000000000794d */ /* 0x000fea0003800000 */
.L_x_20195:
[----:B----4-:R-:W0:Y:S02]  /*8710*/  I2F.S8 R0, R18 ;  /* 0x0000001200007306 */ /* 0x010e240000001400 */
[----:B0-----:R-:W-:-:S05]  /*8720*/  F2FP.BF16.F32.PACK_AB R0, RZ, R0 ;  /* 0x00000000ff00723e */ /* 0x001fca00000010ff */
[----:B------:R-:W-:Y:S01]  /*8730*/  STG.E.U16 desc[UR36][R2.64], R0 ;  /* 0x0000000002007986 */ /* 0x000fe2000c101524 */
[----:B------:R-:W-:Y:S05]  /*8740*/  EXIT ;  /* 0x000000000000794d */ /* 0x000fea0003800000 */
        .weak           $__internal_43_$__cuda_sm20_dblrcp_rn_slowpath_v3
        .type           $__internal_43_$__cuda_sm20_dblrcp_rn_slowpath_v3,@function
        .size           $__internal_43_$__cuda_sm20_dblrcp_rn_slowpath_v3,(.L_x_60637 - $__internal_43_$__cuda_sm20_dblrcp_rn_slowpath_v3)
$__internal_43_$__cuda_sm20_dblrcp_rn_slowpath_v3:
        /* <DEDUP_REMOVED lines=57> */
.L_x_20207:
        /* <DEDUP_REMOVED lines=34> */
.L_x_20205:
[----:B------:R-:W-:Y:S01]  /*8d00*/  LOP3.LUT R9, R5, 0x80000, RZ, 0xfc, !PT ;  /* 0x0008000005097812 */ /* 0x000fe200078efcff */
[----:B------:R-:W-:-:S07]  /*8d10*/  IMAD.MOV.U32 R8, RZ, RZ, R4 ;  /* 0x000000ffff087224 */ /* 0x000fce00078e0004 */
.L_x_20206:
[----:B------:R-:W-:Y:S05]  /*8d20*/  BSYNC.RECONVERGENT B2 ;  /* 0x0000000000027941 */ /* 0x000fea0003800200 */
.L_x_20204:
[----:B------:R-:W-:-:S04]  /*8d30*/  IMAD.MOV.U32 R13, RZ, RZ, 0x0 ;  /* 0x00000000ff0d7424 */ /* 0x000fc800078e00ff */
[----:B------:R-:W-:Y:S05]  /*8d40*/  RET.REL.NODEC R12 `(_ZN2at6native27unrolled_elementwise_kernelIZNS0_50_GLOBAL__N__2680c7bb_12_PowKernel_cu_7dd49032_317029pow_tensor_scalar_kernel_implIaaEEvRNS_18TensorIteratorBaseET0_EUlaE1_St5arrayIPcLm2EELi4E23TrivialOffsetCalculatorILi1EjESC_NS0_6memory12LoadWithCastILi1EEENSD_13StoreWithCastILi1EEEEEviT_S6_T2_T3_T4_T5_) ;  /* 0xffffff700cac7950 */ /* 0x000fea0003c3ffff */
.L_x_20208:
        /* <DEDUP_REMOVED lines=11> */
.L_x_60637:


//--------------------- .text._ZN2at6native18elementwise_kernelILi128ELi4EZNS0_22gpu_kernel_impl_nocastIZNS0_50_GLOBAL__N__2680c7bb_12_PowKernel_cu_7dd49032_317029pow_tensor_scalar_kernel_implIaaEEvRNS_18TensorIteratorBaseET0_EUlaE1_EEvS6_RKT_EUliE_EEviT1_ --------------------------
	.section	.text._ZN2at6native18elementwise_kernelILi128ELi4EZNS0_22gpu_kernel_impl_nocastIZNS0_50_GLOBAL__N__2680c7bb_12_PowKernel_cu_7dd49032_317029pow_tensor_scalar_kernel_implIaaEEvRNS_18TensorIteratorBaseET0_EUlaE1_EEvS6_RKT_EUliE_EEviT1_,"ax",@progbits
	.align	128
        .global         _ZN2at6native18elementwise_kernelILi128ELi4EZNS0_22gpu_kernel_impl_nocastIZNS0_50_GLOBAL__N__2680c7bb_12_PowKernel_cu_7dd49032_317029pow_tensor_scalar_kernel_implIaaEEvRNS_18TensorIteratorBaseET0_EUlaE1_EEvS6_RKT_EUliE_EEviT1_
        .type           _ZN2at6native18elementwise_kernelILi128ELi4EZNS0_22gpu_kernel_impl_nocastIZNS0_50_GLOBAL__N__2680c7bb_12_PowKernel_cu_7dd49032_317029pow_tensor_scalar_kernel_implIaaEEvRNS_18TensorIteratorBaseET0_EUlaE1_EEvS6_RKT_EUliE_EEviT1_,@function
        .size           _ZN2at6native18elementwise_kernelILi128ELi4EZNS0_22gpu_kernel_impl_nocastIZNS0_50_GLOBAL__N__2680c7bb_12_PowKernel_cu_7dd49032_317029pow_tensor_scalar_kernel_implIaaEEvRNS_18TensorIteratorBaseET0_EUlaE1_EEvS6_RKT_EUliE_EEviT1_,(.L_x_60638 - _ZN2at6native18elementwise_kernelILi128ELi4EZNS0_22gpu_kernel_impl_nocastIZNS0_50_GLOBAL__N__2680c7bb_12_PowKernel_cu_7dd49032_317029pow_tensor_scalar_kernel_implIaaEEvRNS_18TensorIteratorBaseET0_EUlaE1_EEvS6_RKT_EUliE_EEviT1_)
        .other          _ZN2at6native18elementwise_kernelILi128ELi4EZNS0_22gpu_kernel_impl_nocastIZNS0_50_GLOBAL__N__2680c7bb_12_PowKernel_cu_7dd49032_317029pow_tensor_scalar_kernel_implIaaEEvRNS_18TensorIteratorBaseET0_EUlaE1_EEvS6_RKT_EUliE_EEviT1_,@"STO_CUDA_ENTRY STV_DEFAULT"
_ZN2at6native18elementwise_kernelILi128ELi4EZNS0_22gpu_kernel_impl_nocastIZNS0_50_GLOBAL__N__2680c7bb_12_PowKernel_cu_7dd49032_317029pow_tensor_scalar_kernel_implIaaEEvRNS_18TensorIteratorBaseET0_EUlaE1_EEvS6_RKT_EUliE_EEviT1_:
.text._ZN2at6native18elementwise_kernelILi128ELi4EZNS0_22gpu_kernel_impl_nocastIZNS0_50_GLOBAL__N__2680c7bb_12_PowKernel_cu_7dd49032_317029pow_tensor_scalar_kernel_implIaaEEvRNS_18TensorIteratorBaseET0_EUlaE1_EEvS6_RKT_EUliE_EEviT1_:
        /* <DEDUP_REMOVED lines=14> */
[----:B0-----:R-:W2:Y:S02]  /*00e0*/  LDG.E.S8 R4, desc[UR6][R4.64] ;  /* 0x0000000604047981 */ /* 0x001ea4000c1e1300 */
        /* <DEDUP_REMOVED lines=34> */
[----:B------:R-:W-:Y:S05]  /*0310*/  CALL.REL.NOINC `($__internal_44_$__cuda_sm20_dblrcp_rn_slowpath_v3) ;  /* 0x0000006000447944 */ /* 0x000fea0003c00000 */
.L_x_20212:
[----:B------:R-:W0:Y:S01]  /*0320*/  LDC.64 R4, c[0x0][0x580] ;  /* 0x00016000ff047b82 */ /* 0x000e220000000a00 */
[----:B------:R-:W0:Y:S01]  /*0330*/  F2I.F64.TRUNC R11, R10 ;  /* 0x0000000a000b7311 */ /* 0x000e22000030d100 */
[----:B------:R-:W-:Y:S01]  /*0340*/  IADD3 R3, PT, PT, R3, 0x80, RZ ;  /* 0x0000008003037810 */ /* 0x000fe20007ffe0ff */
[----:B0-----:R0:W-:Y:S06]  /*0350*/  STG.E.U8 desc[UR6][R4.64], R11 ;  /* 0x0000000b04007986 */ /* 0x0011ec000c101106 */
.L_x_20211:
[----:B------:R-:W-:Y:S05]  /*0360*/  BSYNC.RECONVERGENT B0 ;  /* 0x0000000000007941 */ /* 0x000fea0003800200 */
.L_x_20210:
[----:B------:R-:W1:Y:S01]  /*0370*/  LDCU UR4, c[0x0][0x380] ;  /* 0x00007000ff0477ac */ /* 0x000e620008000800 */
[----:B------:R-:W-:Y:S01]  /*0380*/  BSSY.RECONVERGENT B0, `(.L_x_20213) ;  /* 0x000002e000007945 */ /* 0x000fe20003800200 */
[----:B-1----:R-:W-:-:S13]  /*0390*/  ISETP.GE.AND P0, PT, R3, UR4, PT ;  /* 0x0000000403007c0c */ /* 0x002fda000bf06270 */
[----:B------:R-:W-:Y:S05]  /*03a0*/  @P0 BRA `(.L_x_20214) ;  /* 0x0000000000ac0947 */ /* 0x000fea0003800000 */
[----:B------:R-:W1:Y:S02]  /*03b0*/  LDC.64 R12, c[0x0][0x588] ;  /* 0x00016200ff0c7b82 */ /* 0x000e640000000a00 */
[----:B-1----:R-:W2:Y:S02]  /*03c0*/  LDG.E.S8 R12, desc[UR6][R12.64] ;  /* 0x000000060c0c7981 */ /* 0x002ea4000c1e1300 */
        /* <DEDUP_REMOVED lines=35> */
[----:B------:R-:W-:Y:S02]  /*0600*/  MOV R8, R10 ;  /* 0x0000000a00087202 */ /* 0x000fe40000000f00 */
[----:B------:R-:W-:-:S07]  /*0610*/  MOV R9, R11 ;  /* 0x0000000b00097202 */ /* 0x000fce0000000f00 */
.L_x_20215:
[----:B------:R-:W0:Y:S01]  /*0620*/  LDC.64 R4, c[0x0][0x580] ;  /* 0x00016000ff047b82 */ /* 0x000e220000000a00 */
[----:B------:R-:W0:Y:S01]  /*0630*/  F2I.F64.TRUNC R9, R8 ;  /* 0x0000000800097311 */ /* 0x000e22000030d100 */
[----:B------:R-:W-:Y:S01]  /*0640*/  VIADD R3, R3, 0x80 ;  /* 0x0000008003037836 */ /* 0x000fe20000000000 */
[----:B0-----:R1:W-:Y:S06]  /*0650*/  STG.E.U8 desc[UR6][R4.64], R9 ;  /* 0x0000000904007986 */ /* 0x0013ec000c101106 */
.L_x_20214:
[----:B------:R-:W-:Y:S05]  /*0660*/  BSYNC.RECONVERGENT B0 ;  /* 0x0000000000007941 */ /* 0x000fea0003800200 */
.L_x_20213:
[----:B------:R-:W2:Y:S01]  /*0670*/  LDCU UR4, c[0x0][0x380] ;  /* 0x00007000ff0477ac */ /* 0x000ea20008000800 */
[----:B------:R-:W-:Y:S01]  /*0680*/  BSSY.RECONVERGENT B0, `(.L_x_20216) ;  /* 0x000002e000007945 */ /* 0x000fe20003800200 */
[----:B--2---:R-:W-:-:S13]  /*0690*/  ISETP.GE.AND P0, PT, R3, UR4, PT ;  /* 0x0000000403007c0c */ /* 0x004fda000bf06270 */
[----:B------:R-:W-:Y:S05]  /*06a0*/  @P0 BRA `(.L_x_20217) ;  /* 0x0000000000ac0947 */ /* 0x000fea0003800000 */
[----:B------:R-:W2:Y:S02]  /*06b0*/  LDC.64 R12, c[0x0][0x588] ;  /* 0x00016200ff0c7b82 */ /* 0x000ea40000000a00 */
[----:B--2---:R-:W2:Y:S02]  /*06c0*/  LDG.E.S8 R12, desc[UR6][R12.64] ;  /* 0x000000060c0c7981 */ /* 0x004ea4000c1e1300 */
[----:B--2---:R-:W-:-:S06]  /*06d0*/  IMAD R6, R12, R12, RZ ;  /* 0x0000000c0c067224 */ /* 0x004fcc00078e02ff */
        /* <DEDUP_REMOVED lines=34> */
[----:B------:R-:W-:Y:S01]  /*0900*/  MOV R8, R10 ;  /* 0x0000000a00087202 */ /* 0x000fe20000000f00 */
[----:B------:R-:W-:-:S07]  /*0910*/  IMAD.MOV.U32 R9, RZ, RZ, R11 ;  /* 0x000000ffff097224 */ /* 0x000fce00078e000b */
.L_x_20218:
[----:B------:R-:W0:Y:S01]  /*0920*/  LDC.64 R4, c[0x0][0x580] ;  /* 0x00016000ff047b82 */ /* 0x000e220000000a00 */
[----:B------:R-:W0:Y:S01]  /*0930*/  F2I.F64.TRUNC R9, R8 ;  /* 0x0000000800097311 */ /* 0x000e22000030d100 */
[----:B------:R-:W-:Y:S01]  /*0940*/  IADD3 R3, PT, PT, R3, 0x80, RZ ;  /* 0x0000008003037810 */ /* 0x000fe20007ffe0ff */
[----:B0-----:R2:W-:Y:S06]  /*0950*/  STG.E.U8 desc[UR6][R4.64], R9 ;  /* 0x0000000904007986 */ /* 0x0015ec000c101106 */
.L_x_20217:
[----:B------:R-:W-:Y:S05]  /*0960*/  BSYNC.RECONVERGENT B0 ;  /* 0x0000000000007941 */ /* 0x000fea0003800200 */
.L_x_20216:
[----:B------:R-:W3:Y:S02]  /*0970*/  LDCU UR4, c[0x0][0x380] ;  /* 0x00007000ff0477ac */ /* 0x000ee40008000800 */
[----:B---3--:R-:W-:-:S13]  /*0980*/  ISETP.GE.AND P0, PT, R3, UR4, PT ;  /* 0x0000000403007c0c */ /* 0x008fda000bf06270 */
[----:B------:R-:W-:Y:S05]  /*0990*/  @P0 EXIT ;  /* 0x000000000000094d */ /* 0x000fea0003800000 */
[----:B0-----:R-:W0:Y:S02]  /*09a0*/  LDC.64 R10, c[0x0][0x588] ;  /* 0x00016200ff0a7b82 */ /* 0x001e240000000a00 */
[----:B0-----:R-:W3:Y:S02]  /*09b0*/  LDG.E.S8 R10, desc[UR6][R10.64] ;  /* 0x000000060a0a7981 */ /* 0x001ee4000c1e1300 */
[----:B---3--:R-:W-:-:S06]  /*09c0*/  IMAD R6, R10, R10, RZ ;  /* 0x0000000a0a067224 */ /* 0x008fcc00078e02ff */
        /* <DEDUP_REMOVED lines=34> */
[----:B------:R-:W-:Y:S01]  /*0bf0*/  IMAD.MOV.U32 R4, RZ, RZ, R10 ;  /* 0x000000ffff047224 */ /* 0x000fe200078e000a */
[----:B------:R-:W-:-:S07]  /*0c00*/  MOV R5, R11 ;  /* 0x0000000b00057202 */ /* 0x000fce0000000f00 */
.L_x_20219:
[----:B------:R-:W0:Y:S01]  /*0c10*/  LDC.64 R2, c[0x0][0x580] ;  /* 0x00016000ff027b82 */ /* 0x000e220000000a00 */
[----:B------:R-:W0:Y:S02]  /*0c20*/  F2I.F64.TRUNC R5, R4 ;  /* 0x0000000400057311 */ /* 0x000e24000030d100 */
[----:B0-----:R-:W-:Y:S01]  /*0c30*/  STG.E.U8 desc[UR6][R2.64], R5 ;  /* 0x0000000502007986 */ /* 0x001fe2000c101106 */
[----:B------:R-:W-:Y:S05]  /*0c40*/  EXIT ;  /* 0x000000000000794d */ /* 0x000fea0003800000 */
.L_x_20209:
        /* <DEDUP_REMOVED lines=305> */
.L_x_20222:
[----:B------:R-:W0:Y:S02]  /*1f60*/  LDCU.128 UR8, c[0x0][0x580] ;  /* 0x0000b000ff0877ac */ /* 0x000e240008000c00 */
[----:B0-----:R-:W-:-:S05]  /*1f70*/  IADD3 R12, P0, PT, R4, UR10, RZ ;  /* 0x0000000a040c7c10 */ /* 0x001fca000ff1e0ff */
[----:B------:R-:W-:-:S05]  /*1f80*/  IMAD.X R13, RZ, RZ, UR11, P0 ;  /* 0x0000000bff0d7e24 */ /* 0x000fca00080e06ff */
[----:B------:R-:W2:Y:S01]  /*1f90*/  LDG.E.S8 R12, desc[UR6][R12.64] ;  /* 0x000000060c0c7981 */ /* 0x000ea2000c1e1300 */
[----:B------:R-:W-:Y:S01]  /*1fa0*/  IADD3 R4, P1, PT, R5, UR8, RZ ;  /* 0x0000000805047c10 */ /* 0x000fe2000ff3e0ff */
[----:B------:R-:W-:Y:S03]  /*1fb0*/  BSSY.RECONVERGENT B1, `(.L_x_20223) ;  /* 0x0000027000017945 */ /* 0x000fe60003800200 */
[----:B------:R-:W-:Y:S01]  /*1fc0*/  IADD3.X R5, PT, PT, RZ, UR9, RZ, P1, !PT ;  /* 0x00000009ff057c10 */ /* 0x000fe20008ffe4ff */
        /* <DEDUP_REMOVED lines=37> */
.L_x_20224:
[----:B------:R-:W-:Y:S05]  /*2220*/  BSYNC.RECONVERGENT B1 ;  /* 0x0000000000017941 */ /* 0x000fea0003800200 */
.L_x_20223:
[----:B------:R-:W0:Y:S01]  /*2230*/  F2I.F64.TRUNC R9, R8 ;  /* 0x0000000800097311 */ /* 0x000e22000030d100 */
[----:B------:R-:W-:Y:S01]  /*2240*/  IADD3 R3, PT, PT, R3, 0x80, RZ ;  /* 0x0000008003037810 */ /* 0x000fe20007ffe0ff */
[----:B0-----:R0:W-:Y:S06]  /*2250*/  STG.E.U8 desc[UR6][R4.64], R9 ;  /* 0x0000000904007986 */ /* 0x0011ec000c101106 */
.L_x_20221:
[----:B------:R-:W-:Y:S05]  /*2260*/  BSYNC.RECONVERGENT B0 ;  /* 0x0000000000007941 */ /* 0x000fea0003800200 */
.L_x_20220:
[----:B------:R-:W1:Y:S01]  /*2270*/  LDCU UR4, c[0x0][0x380] ;  /* 0x00007000ff0477ac */ /* 0x000e620008000800 */
[----:B------:R-:W-:Y:S01]  /*2280*/  BSSY.RECONVERGENT B0, `(.L_x_20225) ;  /* 0x000015d000007945 */ /* 0x000fe20003800200 */
[----:B-1----:R-:W-:-:S13]  /*2290*/  ISETP.GE.AND P0, PT, R3, UR4, PT ;  /* 0x0000000403007c0c */ /* 0x002fda000bf06270 */
        /* <DEDUP_REMOVED lines=299> */
.L_x_20227:
[----:B------:R-:W0:Y:S02]  /*3550*/  LDCU.128 UR8, c[0x0][0x580] ;  /* 0x0000b000ff0877ac */ /* 0x000e240008000c00 */
[----:B0-----:R-:W-:-:S04]  /*3560*/  IADD3 R12, P0, PT, R4, UR10, RZ ;  /* 0x0000000a040c7c10 */ /* 0x001fc8000ff1e0ff */
[----:B------:R-:W-:-:S05]  /*3570*/  IADD3.X R13, PT, PT, RZ, UR11, RZ, P0, !PT ;  /* 0x0000000bff0d7c10 */ /* 0x000fca00087fe4ff */
[----:B------:R-:W2:Y:S01]  /*3580*/  LDG.E.S8 R12, desc[UR6][R12.64] ;  /* 0x000000060c0c7981 */ /* 0x000ea2000c1e1300 */
        /* <DEDUP_REMOVED lines=40> */
.L_x_20229:
[----:B------:R-:W-:Y:S05]  /*3810*/  BSYNC.RECONVERGENT B1 ;  /* 0x0000000000017941 */ /* 0x000fea0003800200 */
.L_x_20228:
[----:B------:R-:W0:Y:S01]  /*3820*/  F2I.F64.TRUNC R9, R8 ;  /* 0x0000000800097311 */ /* 0x000e22000030d100 */
[----:B------:R-:W-:Y:S01]  /*3830*/  IADD3 R3, PT, PT, R3, 0x80, RZ ;  /* 0x0000008003037810 */ /* 0x000fe20007ffe0ff */
[----:B0-----:R1:W-:Y:S06]  /*3840*/  STG.E.U8 desc[UR6][R4.64], R9 ;  /* 0x0000000904007986 */ /* 0x0013ec000c101106 */
.L_x_20226:
[----:B------:R-:W-:Y:S05]  /*3850*/  BSYNC.RECONVERGENT B0 ;  /* 0x0000000000007941 */ /* 0x000fea0003800200 */
.L_x_20225:
[----:B------:R-:W2:Y:S01]  /*3860*/  LDCU UR4, c[0x0][0x380] ;  /* 0x00007000ff0477ac */ /* 0x000ea20008000800 */
[----:B------:R-:W-:Y:S01]  /*3870*/  BSSY.RECONVERGENT B0, `(.L_x_20230) ;  /* 0x000015d000007945 */ /* 0x000fe20003800200 */
[----:B--2---:R-:W-:-:S13]  /*3880*/  ISETP.GE.AND P0, PT, R3, UR4, PT ;  /* 0x0000000403007c0c */ /* 0x004fda000bf06270 */
[----:B------:R-:W-:Y:S05]  /*3890*/  @P0 BRA `(.L_x_20231) ;  /* 0x0000001400680947 */ /* 0x000fea0003800000 */
        /* <DEDUP_REMOVED lines=298> */
.L_x_20232:
[----:B------:R-:W0:Y:S02]  /*4b40*/  LDCU.128 UR8, c[0x0][0x580] ;  /* 0x0000b000ff0877ac */ /* 0x000e240008000c00 */
[----:B0-----:R-:W-:-:S04]  /*4b50*/  IADD3 R12, P0, PT, R4, UR10, RZ ;  /* 0x0000000a040c7c10 */ /* 0x001fc8000ff1e0ff */
[----:B------:R-:W-:-:S05]  /*4b60*/  IADD3.X R13, PT, PT, RZ, UR11, RZ, P0, !PT ;  /* 0x0000000bff0d7c10 */ /* 0x000fca00087fe4ff */
[----:B------:R-:W2:Y:S01]  /*4b70*/  LDG.E.S8 R12, desc[UR6][R12.64] ;  /* 0x000000060c0c7981 */ /* 0x000ea2000c1e1300 */
[----:B------:R-:W-:Y:S01]  /*4b80*/  IADD3 R4, P1, PT, R5, UR8, RZ ;  /* 0x0000000805047c10 */ /* 0x000fe2000ff3e0ff */
[----:B------:R-:W-:Y:S04]  /*4b90*/  BSSY.RECONVERGENT B1, `(.L_x_20233) ;  /* 0x0000027000017945 */ /* 0x000fe80003800200 */
[----:B------:R-:W-:Y:S02]  /*4ba0*/  IMAD.X R5, RZ, RZ, UR9, P1 ;  /* 0x00000009ff057e24 */ /* 0x000fe400088e06ff */
        /* <DEDUP_REMOVED lines=37> */
.L_x_20234:
[----:B------:R-:W-:Y:S05]  /*4e00*/  BSYNC.RECONVERGENT B1 ;  /* 0x0000000000017941 */ /* 0x000fea0003800200 */
.L_x_20233:
[----:B------:R-:W0:Y:S01]  /*4e10*/  F2I.F64.TRUNC R9, R8 ;  /* 0x0000000800097311 */ /* 0x000e22000030d100 */
[----:B------:R-:W-:Y:S01]  /*4e20*/  VIADD R3, R3, 0x80 ;  /* 0x0000008003037836 */ /* 0x000fe20000000000 */
[----:B0-----:R2:W-:Y:S06]  /*4e30*/  STG.E.U8 desc[UR6][R4.64], R9 ;  /* 0x0000000904007986 */ /* 0x0015ec000c101106 */
.L_x_20231:
[----:B------:R-:W-:Y:S05]  /*4e40*/  BSYNC.RECONVERGENT B0 ;  /* 0x0000000000007941 */ /* 0x000fea0003800200 */
.L_x_20230:
        /* <DEDUP_REMOVED lines=301> */
.L_x_20235:
        /* <DEDUP_REMOVED lines=42> */
[----:B------:R-:W-:Y:S05]  /*63c0*/  CALL.REL.NOINC `($__internal_44_$__cuda_sm20_dblrcp_rn_slowpath_v3) ;  /* 0x0000000000187944 */ /* 0x000fea0003c00000 */
[----:B------:R-:W-:Y:S02]  /*63d0*/  MOV R6, R10 ;  /* 0x0000000a00067202 */ /* 0x000fe40000000f00 */
[----:B------:R-:W-:-:S07]  /*63e0*/  MOV R7, R11 ;  /* 0x0000000b00077202 */ /* 0x000fce0000000f00 */
.L_x_20237:
[----:B------:R-:W-:Y:S05]  /*63f0*/  BSYNC.RECONVERGENT B0 ;  /* 0x0000000000007941 */ /* 0x000fea0003800200 */
.L_x_20236:
[----:B------:R-:W0:Y:S02]  /*6400*/  F2I.F64.TRUNC R7, R6 ;  /* 0x0000000600077311 */ /* 0x000e24000030d100 */
[----:B0-----:R-:W-:Y:S01]  /*6410*/  STG.E.U8 desc[UR6][R2.64], R7 ;  /* 0x0000000702007986 */ /* 0x001fe2000c101106 */
[----:B------:R-:W-:Y:S05]  /*6420*/  EXIT ;  /* 0x000000000000794d */ /* 0x000fea0003800000 */
        .weak           $__internal_44_$__cuda_sm20_dblrcp_rn_slowpath_v3
        .type           $__internal_44_$__cuda_sm20_dblrcp_rn_slowpath_v3,@function
        .size           $__internal_44_$__cuda_sm20_dblrcp_rn_slowpath_v3,(.L_x_60638 - $__internal_44_$__cuda_sm20_dblrcp_rn_slowpath_v3)
$__internal_44_$__cuda_sm20_dblrcp_rn_slowpath_v3:
[----:B------:R-:W-:Y:S01]  /*6430*/  MOV R7, R15 ;  /* 0x0000000f00077202 */ /* 0x000fe20000000f00 */
        /* <DEDUP_REMOVED lines=56> */
.L_x_20241:
        /* <DEDUP_REMOVED lines=34> */
.L_x_20239:
[----:B------:R-:W-:Y:S02]  /*69e0*/  LOP3.LUT R11, R7, 0x80000, RZ, 0xfc, !PT ;  /* 0x00080000070b7812 */ /* 0x000fe400078efcff */
[----:B------:R-:W-:-:S07]  /*69f0*/  MOV R10, R6 ;  /* 0x00000006000a7202 */ /* 0x000fce0000000f00 */
.L_x_20240:
[----:B------:R-:W-:Y:S05]  /*6a00*/  BSYNC.RECONVERGENT B2 ;  /* 0x0000000000027941 */ /* 0x000fea0003800200 */
.L_x_20238:
[----:B------:R-:W-:-:S04]  /*6a10*/  MOV R9, 0x0 ;  /* 0x0000000000097802 */ /* 0x000fc80000000f00 */
[----:B------:R-:W-:Y:S05]  /*6a20*/  RET.REL.NODEC R8 `(_ZN2at6native18elementwise_kernelILi128ELi4EZNS0_22gpu_kernel_impl_nocastIZNS0_50_GLOBAL__N__2680c7bb_12_PowKernel_cu_7dd49032_317029pow_tensor_scalar_kernel_implIaaEEvRNS_18TensorIteratorBaseET0_EUlaE1_EEvS6_RKT_EUliE_EEviT1_) ;  /* 0xffffff9408747950 */ /* 0x000fea0003c3ffff */
.L_x_20242:
        /* <DEDUP_REMOVED lines=13> */
.L_x_60638:


//--------------------- .text._ZN2at6native27unrolled_elementwise_kernelIZNS0_50_GLOBAL__N__2680c7bb_12_PowKernel_cu_7dd49032_317029pow_tensor_scalar_kernel_implIaaEEvRNS_18TensorIteratorBaseET0_EUlaE1_St5arrayIPcLm2EELi4E23TrivialOffsetCalculatorILi1EjESC_NS0_6memory15LoadWithoutCastENSD_16StoreWithoutCastEEEviT_S6_T2_T3_T4_T5_ --------------------------
	.section	.text._ZN2at6native27unrolled_elementwise_kernelIZNS0_50_GLOBAL__N__2680c7bb_12_PowKernel_cu_7dd49032_317029pow_tensor_scalar_kernel_implIaaEEvRNS_18TensorIteratorBaseET0_EUlaE1_St5arrayIPcLm2EELi4E23TrivialOffsetCalculatorILi1EjESC_NS0_6memory15LoadWithoutCastENSD_16StoreWithoutCastEEEviT_S6_T2_T3_T4_T5_,"ax",@progbits
	.align	128
        .global         _ZN2at6native27unrolled_elementwise_kernelIZNS0_50_GLOBAL__N__2680c7bb_12_PowKernel_cu_7dd49032_317029pow_tensor_scalar_kernel_implIaaEEvRNS_18TensorIteratorBaseET0_EUlaE1_St5arrayIPcLm2EELi4E23TrivialOffsetCalculatorILi1EjESC_NS0_6memory15LoadWithoutCastENSD_16StoreWithoutCastEEEviT_S6_T2_T3_T4_T5_
        .type           _ZN2at6native27unrolled_elementwise_kernelIZNS0_50_GLOBAL__N__2680c7bb_12_PowKernel_cu_7dd49032_317029pow_tensor_scalar_kernel_implIaaEEvRNS_18TensorIteratorBaseET0_EUlaE1_St5arrayIPcLm2EELi4E23TrivialOffsetCalculatorILi1EjESC_NS0_6memory15LoadWithoutCastENSD_16StoreWithoutCastEEEviT_S6_T2_T3_T4_T5_,@function
        .size           _ZN2at6native27unrolled_elementwise_kernelIZNS0_50_GLOBAL__N__2680c7bb_12_PowKernel_cu_7dd49032_317029pow_tensor_scalar_kernel_implIaaEEvRNS_18TensorIteratorBaseET0_EUlaE1_St5arrayIPcLm2EELi4E23TrivialOffsetCalculatorILi1EjESC_NS0_6memory15LoadWithoutCastENSD_16StoreWithoutCastEEEviT_S6_T2_T3_T4_T5_,(.L_x_60639 - _ZN2at6native27unrolled_elementwise_kernelIZNS0_50_GLOBAL__N__2680c7bb_12_PowKernel_cu_7dd49032_317029pow_tensor_scalar_kernel_implIaaEEvRNS_18TensorIteratorBaseET0_EUlaE1_St5arrayIPcLm2EELi4E23TrivialOffsetCalculatorILi1EjESC_NS0_6memory15LoadWithoutCastENSD_16StoreWithoutCastEEEviT_S6_T2_T3_T4_T5_)
        .other          _ZN2at6native27unrolled_elementwise_kernelIZNS0_50_GLOBAL__N__2680c7bb_12_PowKernel_cu_7dd49032_317029pow_tensor_scalar_kernel_implIaaEEvRNS_18TensorIteratorBaseET0_EUlaE1_St5arrayIPcLm2EELi4E23TrivialOffsetCalculatorILi1EjESC_NS0_6memory15LoadWithoutCastENSD_16StoreWithoutCastEEEviT_S6_T2_T3_T4_T5_,@"STO_CUDA_ENTRY STV_DEFAULT"
_ZN2at6native27unrolled_elementwise_kernelIZNS0_50_GLOBAL__N__2680c7bb_12_PowKernel_cu_7dd49032_317029pow_tensor_scalar_kernel_implIaaEEvRNS_18TensorIteratorBaseET0_EUlaE1_St5arrayIPcLm2EELi4E23TrivialOffsetCalculatorILi1EjESC_NS0_6memory15LoadWithoutCastENSD_16StoreWithoutCastEEEviT_S6_T2_T3_T4_T5_:
.text._ZN2at6native27unrolled_elementwise_kernelIZNS0_50_GLOBAL__N__2680c7bb_12_PowKernel_cu_7dd49032_317029pow_tensor_scalar_kernel_implIaaEEvRNS_18TensorIteratorBaseET0_EUlaE1_St5arrayIPcLm2EELi4E23TrivialOffsetCalculatorILi1EjESC_NS0_6memory15LoadWithoutCastENSD_16StoreWithoutCastEEEviT_S6_T2_T3_T4_T5_:
        /* <DEDUP_REMOVED lines=17> */
[----:B------:R-:W-:Y:S01]  /*0110*/  @!P3 IMAD.X R9, RZ, RZ, R15, P4 ;  /* 0x000000ffff09b224 */ /* 0x000fe200020e060f */
[----:B------:R-:W-:-:S05]  /*0120*/  CS2R R14, SRZ ;  /* 0x00000000000e7805 */ /* 0x000fca000001ff00 */
[----:B------:R-:W0:Y:S01]  /*0130*/  @!P1 LDC.64 R6, c[0x0][0x398] ;  /* 0x0000e600ff069b82 */ /* 0x000e220000000a00 */
[----:B------:R-:W-:Y:S01]  /*0140*/  @!P1 IMAD R21, R11, 0x200, R17 ;  /* 0x000002000b159824 */ /* 0x000fe200078e0211 */
[----:B------:R-:W-:Y:S01]  /*0150*/  @!P1 IADD3 R17, PT, PT, R17, 0x80, RZ ;  /* 0x0000008011119810 */ /* 0x000fe20007ffe0ff */
[----:B------:R-:W-:Y:S01]  /*0160*/  IMAD.MOV.U32 R10, RZ, RZ, RZ ;  /* 0x000000ffff0a7224 */ /* 0x000fe200078e00ff */
[----:B-1----:R1:W5:Y:S01]  /*0170*/  @!P3 LDG.E.S8 R15, desc[UR4][R8.64] ;  /* 0x00000004080fb981 */ /* 0x002362000c1e1300 */
[----:B--2---:R-:W-:Y:S02]  /*0180*/  @!P2 IADD3 R2, P5, PT, R19, R2, RZ ;  /* 0x000000021302a210 */ /* 0x004fe40007fbe0ff */
[----:B------:R-:W-:-:S03]  /*0190*/  ISETP.GE.AND P0, PT, R17, R12, PT ;  /* 0x0000000c1100720c */ /* 0x000fc60003f06270 */
[----:B------:R-:W-:-:S05]  /*01a0*/  @!P2 IMAD.X R3, RZ, RZ, R3, P5 ;  /* 0x000000ffff03a224 */ /* 0x000fca00028e0603 */
[----:B------:R1:W5:Y:S05]  /*01b0*/  @!P2 LDG.E.S8 R14, desc[UR4][R2.64] ;  /* 0x00000004020ea981 */ /* 0x00036a000c1e1300 */
[----:B------:R-:W2:Y:S01]  /*01c0*/  @!P0 LDC.64 R4, c[0x0][0x398] ;  /* 0x0000e600ff048b82 */ /* 0x000ea20000000a00 */
[----:B------:R-:W-:Y:S01]  /*01d0*/  @!P0 IMAD R17, R11, 0x200, R17 ;  /* 0x000002000b118824 */ /* 0x000fe200078e0211 */
[----:B0-----:R-:W-:-:S05]  /*01e0*/  @!P1 IADD3 R6, P4, PT, R21, R6, RZ ;  /* 0x0000000615069210 */ /* 0x001fca0007f9e0ff */
[----:B------:R-:W-:-:S05]  /*01f0*/  @!P1 IMAD.X R7, RZ, RZ, R7, P4 ;  /* 0x000000ffff079224 */ /* 0x000fca00020e0607 */
[----:B------:R1:W5:Y:S01]  /*0200*/  @!P1 LDG.E.S8 R10, desc[UR4][R6.64] ;  /* 0x00000004060a9981 */ /* 0x000362000c1e1300 */
[----:B------:R-:W-:Y:S01]  /*0210*/  IMAD.MOV.U32 R0, RZ, RZ, RZ ;  /* 0x000000ffff007224 */ /* 0x000fe200078e00ff */
[----:B--2---:R-:W-:-:S04]  /*0220*/  @!P0 IADD3 R4, P3, PT, R17, R4, RZ ;  /* 0x0000000411048210 */ /* 0x004fc80007f7e0ff */
[----:B------:R-:W-:-:S05]  /*0230*/  @!P0 IADD3.X R5, PT, PT, RZ, R5, RZ, P3, !PT ;  /* 0x00000005ff058210 */ /* 0x000fca0001ffe4ff */
[----:B------:R1:W5:Y:S01]  /*0240*/  @!P0 LDG.E.S8 R0, desc[UR4][R4.64] ;  /* 0x0000000404008981 */ /* 0x000362000c1e1300 */
[----:B------:R-:W-:Y:S01]  /*0250*/  ISETP.GE.AND P0, PT, R13, R12, PT ;  /* 0x0000000c0d00720c */ /* 0x000fe20003f06270 */
[----:B------:R-:W-:-:S12]  /*0260*/  BSSY.RECONVERGENT B0, `(.L_x_20243) ;  /* 0x0000029000007945 */ /* 0x000fd80003800200 */
[----:B-1----:R-:W-:Y:S05]  /*0270*/  @P0 BRA `(.L_x_20244) ;  /* 0x00000000009c0947 */ /* 0x002fea0003800000 */
        /* <DEDUP_REMOVED lines=34> */
[----:B------:R-:W-:Y:S05]  /*04a0*/  CALL.REL.NOINC `($__internal_45_$__cuda_sm20_dblrcp_rn_slowpath_v3) ;  /* 0x0000000800a07944 */ /* 0x000fea0003c00000 */
[----:B------:R-:W-:Y:S01]  /*04b0*/  IMAD.MOV.U32 R16, RZ, RZ, R6 ;  /* 0x000000ffff107224 */ /* 0x000fe200078e0006 */
[----:B------:R-:W-:-:S07]  /*04c0*/  MOV R17, R7 ;  /* 0x0000000700117202 */ /* 0x000fce0000000f00 */
.L_x_20246:
[----:B------:R-:W-:Y:S05]  /*04d0*/  BSYNC.RECONVERGENT B1 ;  /* 0x0000000000017941 */ /* 0x000fea0003800200 */
.L_x_20245:
[----:B------:R0:W1:Y:S02]  /*04e0*/  F2I.F64.TRUNC R16, R16 ;  /* 0x0000001000107311 */ /* 0x000064000030d100 */
.L_x_20244:
[----:B------:R-:W-:Y:S05]  /*04f0*/  BSYNC.RECONVERGENT B0 ;  /* 0x0000000000007941 */ /* 0x000fea0003800200 */
.L_x_20243:
[----:B-----5:R-:W-:Y:S01]  /*0500*/  VIADD R15, R13, 0x80 ;  /* 0x000000800d0f7836 */ /* 0x020fe20000000000 */
[----:B------:R-:W-:Y:S04]  /*0510*/  BSSY.RECONVERGENT B0, `(.L_x_20247) ;  /* 0x0000028000007945 */ /* 0x000fe80003800200 */
[----:B------:R-:W-:-:S13]  /*0520*/  ISETP.GE.AND P0, PT, R15, R12, PT ;  /* 0x0000000c0f00720c */ /* 0x000fda0003f06270 */
[----:B------:R-:W-:Y:S05]  /*0530*/  @P0 BRA `(.L_x_20248) ;  /* 0x0000000000940947 */ /* 0x000fea0003800000 */
[----:B------:R-:W-:Y:S01]  /*0540*/  IMAD R2, R14, R14, RZ ;  /* 0x0000000e0e027224 */ /* 0x000fe200078e02ff */
        /* <DEDUP_REMOVED lines=33> */
[----:B01----:R-:W-:Y:S05]  /*0760*/  CALL.REL.NOINC `($__internal_45_$__cuda_sm20_dblrcp_rn_slowpath_v3) ;  /* 0x0000000400f07944 */ /* 0x003fea0003c00000 */
.L_x_20250:
[----:B------:R-:W-:Y:S05]  /*0770*/  BSYNC.RECONVERGENT B1 ;  /* 0x0000000000017941 */ /* 0x000fea0003800200 */
.L_x_20249:
[----:B------:R2:W3:Y:S02]  /*0780*/  F2I.F64.TRUNC R14, R6 ;  /* 0x00000006000e7311 */ /* 0x0004e4000030d100 */
.L_x_20248:
[----:B------:R-:W-:Y:S05]  /*0790*/  BSYNC.RECONVERGENT B0 ;  /* 0x0000000000007941 */ /* 0x000fea0003800200 */
.L_x_20247:
[----:B------:R-:W-:Y:S01]  /*07a0*/  VIADD R3, R13, 0x100 ;  /* 0x000001000d037836 */ /* 0x000fe20000000000 */
[----:B------:R-:W-:Y:S04]  /*07b0*/  BSSY.RECONVERGENT B0, `(.L_x_20251) ;  /* 0x0000028000007945 */ /* 0x000fe80003800200 */
[----:B------:R-:W-:-:S13]  /*07c0*/  ISETP.GE.AND P0, PT, R3, R12, PT ;  /* 0x0000000c0300720c */ /* 0x000fda0003f06270 */
[----:B------:R-:W-:Y:S05]  /*07d0*/  @P0 BRA `(.L_x_20252) ;  /* 0x0000000000940947 */ /* 0x000fea0003800000 */
[----:B------:R-:W-:Y:S01]  /*07e0*/  IMAD R2, R10, R10, RZ ;  /* 0x0000000a0a027224 */ /* 0x000fe200078e02ff */
[----:B------:R-:W-:Y:S05]  /*07f0*/  BSSY.RECONVERGENT B1, `(.L_x_20253) ;  /* 0x0000022000017945 */ /* 0x000fea0003800200 */
[----:B------:R-:W4:Y:S02]  /*0800*/  I2F.F64.U32 R2, R2 ;  /* 0x0000000200027312 */ /* 0x000f240000201800 */
[----:B----4-:R-:W-:-:S04]  /*0810*/  IADD3 R4, PT, PT, R3, 0x300402, RZ ;  /* 0x0030040203047810 */ /* 0x010fc80007ffe0ff */
[----:B------:R-:W-:Y:S01]  /*0820*/  FSETP.GEU.AND P0, PT, |R4|, 5.8789094863358348022e-39, PT ;  /* 0x004004020400780b */ /* 0x000fe20003f0e200 */
[----:B------:R-:W2:-:S15]  /*0830*/  MUFU.RCP64H R5, R3 ;  /* 0x0000000300057308 */ /* 0x000e9e0000001800 */
[----:B------:R-:W-:-:S15]  /*0840*/  NOP ;  /* 0x0000000000007918 */ /* 0x000fde0000000000 */
[----:B------:R-:W-:-:S15]  /*0850*/  NOP ;  /* 0x0000000000007918 */ /* 0x000fde0000000000 */
[----:B------:R-:W-:-:S12]  /*0860*/  NOP ;  /* 0x0000000000007918 */ /* 0x000fd80000000000 */
        /* <DEDUP_REMOVED lines=20> */
[----:B--2---:R2:W4:Y:S02]  /*09b0*/  DFMA R6, R6, R8, R6 ;  /* 0x000000080606722b */ /* 0x0045240000000006 */
[----:B--2-4-:R-:W-:Y:S05]  /*09c0*/  @P0 BRA `(.L_x_20254) ;  /* 0x0000000000100947 */ /* 0x014fea0003800000 */
[----:B------:R-:W-:Y:S02]  /*09d0*/  LOP3.LUT R4, R3, 0x7fffffff, RZ, 0xc0, !PT ;  /* 0x7fffffff03047812 */ /* 0x000fe400078ec0ff */
[----:B------:R-:W-:-:S03]  /*09e0*/  MOV R18, 0xa10 ;  /* 0x00000a1000127802 */ /* 0x000fc60000000f00 */
[----:B------:R-:W-:-:S07]  /*09f0*/  VIADD R9, R4, 0xfff00000 ;  /* 0xfff0000004097836 */ /* 0x000fce0000000000 */
[----:B01-3--:R-:W-:Y:S05]  /*0a00*/  CALL.REL.NOINC `($__internal_45_$__cuda_sm20_dblrcp_rn_slowpath_v3) ;  /* 0x0000000400487944 */ /* 0x00bfea0003c00000 */
.L_x_20254:
[----:B------:R-:W-:Y:S05]  /*0a10*/  BSYNC.RECONVERGENT B1 ;  /* 0x0000000000017941 */ /* 0x000fea0003800200 */
.L_x_20253:
[----:B------:R4:W2:Y:S02]  /*0a20*/  F2I.F64.TRUNC R10, R6 ;  /* 0x00000006000a7311 */ /* 0x0008a4000030d100 */
.L_x_20252:
[----:B------:R-:W-:Y:S05]  /*0a30*/  BSYNC.RECONVERGENT B0 ;  /* 0x0000000000007941 */ /* 0x000fea0003800200 */
.L_x_20251:
[----:B------:R-:W-:Y:S01]  /*0a40*/  VIADD R3, R13, 0x180 ;  /* 0x000001800d037836 */ /* 0x000fe20000000000 */
[----:B------:R-:W-:Y:S04]  /*0a50*/  BSSY.RECONVERGENT B0, `(.L_x_20255) ;  /* 0x0000028000007945 */ /* 0x000fe80003800200 */
[----:B------:R-:W-:-:S13]  /*0a60*/  ISETP.GE.AND P0, PT, R3, R12, PT ;  /* 0x0000000c0300720c */ /* 0x000fda0003f06270 */
[----:B------:R-:W-:Y:S05]  /*0a70*/  @P0 BRA `(.L_x_20256) ;  /* 0x0000000000940947 */ /* 0x000fea0003800000 */
[----:B------:R-:W-:Y:S01]  /*0a80*/  IMAD R2, R0, R0, RZ ;  /* 0x0000000000027224 */ /* 0x000fe200078e02ff */
[----:B------:R-:W-:Y:S05]  /*0a90*/  BSSY.RECONVERGENT B1, `(.L_x_20257) ;  /* 0x0000022000017945 */ /* 0x000fea0003800200 */
[----:B------:R-:W5:Y:S02]  /*0aa0*/  I2F.F64.U32 R2, R2 ;  /* 0x0000000200027312 */ /* 0x000f640000201800 */
[----:B-----5:R-:W-:-:S05]  /*0ab0*/  VIADD R4, R3, 0x300402 ;  /* 0x0030040203047836 */ /* 0x020fca0000000000 */
[----:B------:R-:W-:Y:S01]  /*0ac0*/  FSETP.GEU.AND P0, PT, |R4|, 5.8789094863358348022e-39, PT ;  /* 0x004004020400780b */ /* 0x000fe20003f0e200 */
[----:B------:R-:W2:-:S15]  /*0ad0*/  MUFU.RCP64H R5, R3 ;  /* 0x0000000300057308 */ /* 0x000e9e0000001800 */
[----:B------:R-:W-:-:S15]  /*0ae0*/  NOP ;  /* 0x0000000000007918 */ /* 0x000fde0000000000 */
[----:B------:R-:W-:-:S15]  /*0af0*/  NOP ;  /* 0x0000000000007918 */ /* 0x000fde0000000000 */
[----:B------:R-:W-:-:S11]  /*0b00*/  NOP ;  /* 0x0000000000007918 */ /* 0x000fd60000000000 */
[----:B--2-4-:R-:W2:-:S15]  /*0b10*/  DFMA R6, -R2, R4, 1 ;  /* 0x3ff000000206742b */ /* 0x014e9e0000000104 */
        /* <DEDUP_REMOVED lines=25> */
.L_x_20258:
[----:B------:R-:W-:Y:S05]  /*0cb0*/  BSYNC.RECONVERGENT B1 ;  /* 0x0000000000017941 */ /* 0x000fea0003800200 */
.L_x_20257:
[----:B------:R2:W4:Y:S02]  /*0cc0*/  F2I.F64.TRUNC R7, R6 ;  /* 0x0000000600077311 */ /* 0x000524000030d100 */
.L_x_20256:
[----:B------:R-:W-:Y:S05]  /*0cd0*/  BSYNC.RECONVERGENT B0 ;  /* 0x0000000000007941 */ /* 0x000fea0003800200 */
.L_x_20255:
[----:B------:R-:W-:Y:S01]  /*0ce0*/  ISETP.GE.AND P0, PT, R13, R12, PT ;  /* 0x0000000c0d00720c */ /* 0x000fe20003f06270 */
[----:B------:R-:W-:Y:S04]  /*0cf0*/  BSSY.RECONVERGENT B0, `(.L_x_20259) ;  /* 0x000001a000007945 */ /* 0x000fe80003800200 */
[----:B------:R-:W-:Y:S08]  /*0d00*/  BSSY.RELIABLE B1, `(.L_x_20260) ;  /* 0x0000011000017945 */ /* 0x000ff00003800100 */
[----:B------:R-:W-:Y:S05]  /*0d10*/  @P0 BRA `(.L_x_20261) ;  /* 0x00000000003c0947 */ /* 0x000fea0003800000 */
[----:B------:R-:W5:Y:S01]  /*0d20*/  LDCU.64 UR6, c[0x0][0x390] ;  /* 0x00007200ff0677ac */ /* 0x000f620008000a00 */
[----:B------:R-:W-:Y:S01]  /*0d30*/  LEA R2, R11, R13, 0x9 ;  /* 0x0000000d0b027211 */ /* 0x000fe200078e48ff */
[----:B------:R-:W-:-:S03]  /*0d40*/  IMAD.MOV.U32 R13, RZ, RZ, R15 ;  /* 0x000000ffff0d7224 */ /* 0x000fc600078e000f */
[----:B-----5:R-:W-:-:S05]  /*0d50*/  IADD3 R2, P0, PT, R2, UR6, RZ ;  /* 0x0000000602027c10 */ /* 0x020fca000ff1e0ff */
[----:B------:R-:W-:Y:S01]  /*0d60*/  IMAD.X R3, RZ, RZ, UR7, P0 ;  /* 0x00000007ff037e24 */ /* 0x000fe200080e06ff */
[----:B------:R-:W-:-:S04]  /*0d70*/  ISETP.GE.AND P0, PT, R13, R12, PT ;  /* 0x0000000c0d00720c */ /* 0x000fc80003f06270 */
[----:B-1----:R1:W-:Y:S09]  /*0d80*/  STG.E.U8 desc[UR4][R2.64], R16 ;  /* 0x0000001002007986 */ /* 0x0023f2000c101104 */
[----:B------:R-:W-:Y:S05]  /*0d90*/  @P0 BREAK.RELIABLE B1 ;  /* 0x0000000000010942 */ /* 0x000fea0003800100 */
[----:B------:R-:W-:Y:S05]  /*0da0*/  @P0 BRA `(.L_x_20262) ;  /* 0x0000000000380947 */ /* 0x000fea0003800000 */
[----:B------:R-:W5:Y:S01]  /*0db0*/  LDCU.64 UR6, c[0x0][0x390] ;  /* 0x00007200ff0677ac */ /* 0x000f620008000a00 */
[----:B-1----:R-:W-:Y:S01]  /*0dc0*/  IMAD R2, R11, 0x200, R13 ;  /* 0x000002000b027824 */ /* 0x002fe200078e020d */
[----:B------:R-:W-:-:S04]  /*0dd0*/  IADD3 R13, PT, PT, R13, 0x80, RZ ;  /* 0x000000800d0d7810 */ /* 0x000fc80007ffe0ff */
[----:B-----5:R-:W-:-:S05]  /*0de0*/  IADD3 R2, P0, PT, R2, UR6, RZ ;  /* 0x0000000602027c10 */ /* 0x020fca000ff1e0ff */
[----:B------:R-:W-:-:S05]  /*0df0*/  IMAD.X R3, RZ, RZ, UR7, P0 ;  /* 0x00000007ff037e24 */ /* 0x000fca00080e06ff */
[----:B---3--:R1:W-:Y:S03]  /*0e00*/  STG.E.U8 desc[UR4][R2.64], R14 ;  /* 0x0000000e02007986 */ /* 0x0083e6000c101104 */
.L_x_20261:
[----:B------:R-:W-:Y:S05]  /*0e10*/  BSYNC.RELIABLE B1 ;  /* 0x0000000000017941 */ /* 0x000fea0003800100 */
.L_x_20260:
[----:B------:R-:W-:-:S13]  /*0e20*/  ISETP.GE.AND P0, PT, R13, R12, PT ;  /* 0x0000000c0d00720c */ /* 0x000fda0003f06270 */
[----:B------:R-:W5:Y:S01]  /*0e30*/  @!P0 LDC.64 R4, c[0x0][0x390] ;  /* 0x0000e400ff048b82 */ /* 0x000f620000000a00 */
[----:B-1----:R-:W-:Y:S02]  /*0e40*/  @!P0 IMAD R3, R11, 0x200, R13 ;  /* 0x000002000b038824 */ /* 0x002fe400078e020d */
[----:B------:R-:W-:-:S03]  /*0e50*/  @!P0 VIADD R13, R13, 0x80 ;  /* 0x000000800d0d8836 */ /* 0x000fc60000000000 */
[----:B-----5:R-:W-:-:S05]  /*0e60*/  @!P0 IADD3 R2, P1, PT, R3, R4, RZ ;  /* 0x0000000403028210 */ /* 0x020fca0007f3e0ff */
[----:B------:R-:W-:-:S05]  /*0e70*/  @!P0 IMAD.X R3, RZ, RZ, R5, P1 ;  /* 0x000000ffff038224 */ /* 0x000fca00008e0605 */
[----:B--2---:R1:W-:Y:S03]  /*0e80*/  @!P0 STG.E.U8 desc[UR4][R2.64], R10 ;  /* 0x0000000a02008986 */ /* 0x0043e6000c101104 */
.L_x_20262:
[----:B------:R-:W-:Y:S05]  /*0e90*/  BSYNC.RECONVERGENT B0 ;  /* 0x0000000000007941 */ /* 0x000fea0003800200 */
.L_x_20259:
[----:B------:R-:W-:Y:S05]  /*0ea0*/  WARPSYNC.ALL ;  /* 0x0000000000007948 */ /* 0x000fea0003800000 */
[----:B------:R-:W-:-:S13]  /*0eb0*/  ISETP.GE.AND P0, PT, R13, R12, PT ;  /* 0x0000000c0d00720c */ /* 0x000fda0003f06270 */
[----:B------:R-:W-:Y:S05]  /*0ec0*/  @P0 EXIT ;  /* 0x000000000000094d */ /* 0x000fea0003800000 */
[----:B------:R-:W5:Y:S01]  /*0ed0*/  LDCU.64 UR6, c[0x0][0x390] ;  /* 0x00007200ff0677ac */ /* 0x000f620008000a00 */
[----:B-1----:R-:W-:-:S05]  /*0ee0*/  IMAD R2, R11, 0x200, R13 ;  /* 0x000002000b027824 */ /* 0x002fca00078e020d */
[----:B-----5:R-:W-:-:S04]  /*0ef0*/  IADD3 R2, P0, PT, R2, UR6, RZ ;  /* 0x0000000602027c10 */ /* 0x020fc8000ff1e0ff */
[----:B------:R-:W-:-:S05]  /*0f00*/  IADD3.X R3, PT, PT, RZ, UR7, RZ, P0, !PT ;  /* 0x00000007ff037c10 */ /* 0x000fca00087fe4ff */
[----:B----4-:R-:W-:Y:S01]  /*0f10*/  STG.E.U8 desc[UR4][R2.64], R7 ;  /* 0x0000000702007986 */ /* 0x010fe2000c101104 */
[----:B------:R-:W-:Y:S05]  /*0f20*/  EXIT ;  /* 0x000000000000794d */ /* 0x000fea0003800000 */
        .weak           $__internal_45_$__cuda_sm20_dblrcp_rn_slowpath_v3
        .type           $__internal_45_$__cuda_sm20_dblrcp_rn_slowpath_v3,@function
        .size           $__internal_45_$__cuda_sm20_dblrcp_rn_slowpath_v3,(.L_x_60639 - $__internal_45_$__cuda_sm20_dblrcp_rn_slowpath_v3)
$__internal_45_$__cuda_sm20_dblrcp_rn_slowpath_v3:
        /* <DEDUP_REMOVED lines=57> */
.L_x_20266:
        /* <DEDUP_REMOVED lines=34> */
.L_x_20264:
[----:B------:R-:W-:Y:S01]  /*14e0*/  LOP3.LUT R7, R3, 0x80000, RZ, 0xfc, !PT ;  /* 0x0008000003077812 */ /* 0x000fe200078efcff */
[----:B------:R-:W-:-:S07]  /*14f0*/  IMAD.MOV.U32 R6, RZ, RZ, R2 ;  /* 0x000000ffff067224 */ /* 0x000fce00078e0002 */
.L_x_20265:
[----:B------:R-:W-:Y:S05]  /*1500*/  BSYNC.RECONVERGENT B2 ;  /* 0x0000000000027941 */ /* 0x000fea0003800200 */
.L_x_20263:
[----:B------:R-:W-:-:S04]  /*1510*/  IMAD.MOV.U32 R19, RZ, RZ, 0x0 ;  /* 0x00000000ff137424 */ /* 0x000fc800078e00ff */
[----:B------:R-:W-:Y:S05]  /*1520*/  RET.REL.NODEC R18 `(_ZN2at6native27unrolled_elementwise_kernelIZNS0_50_GLOBAL__N__2680c7bb_12_PowKernel_cu_7dd49032_317029pow_tensor_scalar_kernel_implIaaEEvRNS_18TensorIteratorBaseET0_EUlaE1_St5arrayIPcLm2EELi4E23TrivialOffsetCalculatorILi1EjESC_NS0_6memory15LoadWithoutCastENSD_16StoreWithoutCastEEEviT_S6_T2_T3_T4_T5_) ;  /* 0xffffffe812b47950 */ /* 0x000fea0003c3ffff */
.L_x_20267:
        /* <DEDUP_REMOVED lines=13> */
.L_x_60639:


//--------------------- .text._ZN2at6native29vectorized_elementwise_kernelILi2EZNS0_50_GLOBAL__N__2680c7bb_12_PowKernel_cu_7dd49032_317029pow_tensor_scalar_kernel_implIaaEEvRNS_18TensorIteratorBaseET0_EUlaE1_St5arrayIPcLm2EEEEviS6_T1_ --------------------------
	.section	.text._ZN2at6native29vectorized_elementwise_kernelILi2EZNS0_50_GLOBAL__N__2680c7bb_12_PowKernel_cu_7dd49032_317029pow_tensor_scalar_kernel_implIaaEEvRNS_18TensorIteratorBaseET0_EUlaE1_St5arrayIPcLm2EEEEviS6_T1_,"ax",@progbits
	.align	128
        .global         _ZN2at6native29vectorized_elementwise_kernelILi2EZNS0_50_GLOBAL__N__2680c7bb_12_PowKernel_cu_7dd49032_317029pow_tensor_scalar_kernel_implIaaEEvRNS_18TensorIteratorBaseET0_EUlaE1_St5arrayIPcLm2EEEEviS6_T1_
        .type           _ZN2at6native29vectorized_elementwise_kernelILi2EZNS0_50_GLOBAL__N__2680c7bb_12_PowKernel_cu_7dd49032_317029pow_tensor_scalar_kernel_implIaaEEvRNS_18TensorIteratorBaseET0_EUlaE1_St5arrayIPcLm2EEEEviS6_T1_,@function
        .size           _ZN2at6native29vectorized_elementwise_kernelILi2EZNS0_50_GLOBAL__N__2680c7bb_12_PowKernel_cu_7dd49032_317029pow_tensor_scalar_kernel_implIaaEEvRNS_18TensorIteratorBaseET0_EUlaE1_St5arrayIPcLm2EEEEviS6_T1_,(.L_x_60640 - _ZN2at6native29vectorized_elementwise_kernelILi2EZNS0_50_GLOBAL__N__2680c7bb_12_PowKernel_cu_7dd49032_317029pow_tensor_scalar_kernel_implIaaEEvRNS_18TensorIteratorBaseET0_EUlaE1_St5arrayIPcLm2EEEEviS6_T1_)
        .other          _ZN2at6native29vectorized_elementwise_kernelILi2EZNS0_50_GLOBAL__N__2680c7bb_12_PowKernel_cu_7dd49032_317029pow_tensor_scalar_kernel_implIaaEEvRNS_18TensorIteratorBaseET0_EUlaE1_St5arrayIPcLm2EEEEviS6_T1_,@"STO_CUDA_ENTRY STV_DEFAULT"
_ZN2at6native29vectorized_elementwise_kernelILi2EZNS0_50_GLOBAL__N__2680c7bb_12_PowKernel_cu_7dd49032_317029pow_tensor_scalar_kernel_implIaaEEvRNS_18TensorIteratorBaseET0_EUlaE1_St5arrayIPcLm2EEEEviS6_T1_:
.text._ZN2at6native29vectorized_elementwise_kernelILi2EZNS0_50_GLOBAL__N__2680c7bb_12_PowKernel_cu_7dd49032_317029pow_tensor_scalar_kernel_implIaaEEvRNS_18TensorIteratorBaseET0_EUlaE1_St5arrayIPcLm2EEEEviS6_T1_:
[----:B------:R-:W-:Y:S08]  /*0000*/  LDC R1, c[0x0][0x37c] ;  /* 0x0000df00ff017b82 */ /* 0x000ff00000000800 */
[----:B------:R-:W0:Y:S01]  /*0010*/  S2UR UR4, SR_CTAID.X ;  /* 0x00000000000479c3 */ /* 0x000e220000002500 */
[----:B------:R-:W1:Y:S01]  /*0020*/  LDCU UR5, c[0x0][0x380] ;  /* 0x00007000ff0577ac */ /* 0x000e620008000800 */
[----:B------:R-:W2:Y:S01]  /*0030*/  LDCU.64 UR8, c[0x0][0x358] ;  /* 0x00006b00ff0877ac */ /* 0x000ea20008000a00 */
[----:B0-----:R-:W-:-:S04]  /*0040*/  USHF.L.U32 UR4, UR4, 0xa, URZ ;  /* 0x0000000a04047899 */ /* 0x001fc800080006ff */
[----:B-1----:R-:W-:-:S04]  /*0050*/  UIADD3 UR5, UPT, UPT, -UR4, UR5, URZ ;  /* 0x0000000504057290 */ /* 0x002fc8000fffe1ff */
[----:B------:R-:W-:-:S09]  /*0060*/  UISETP.GT.U32.AND UP0, UPT, UR5, 0x3ff, UPT ;  /* 0x000003ff0500788c */ /* 0x000fd2000bf04070 */
[----:B--2---:R-:W-:Y:S05]  /*0070*/  BRA.U UP0, `(.L_x_20268) ;  /* 0x0000001d00507547 */ /* 0x004fea000b800000 */
[----:B------:R-:W0:Y:S01]  /*0080*/  S2R R7, SR_TID.X ;  /* 0x0000000000077919 */ /* 0x000e220000002100 */
[----:B------:R-:W-:Y:S01]  /*0090*/  IMAD.MOV.U32 R8, RZ, RZ, RZ ;  /* 0x000000ffff087224 */ /* 0x000fe200078e00ff */
        /* <DEDUP_REMOVED lines=12> */
[----:B------:R0:W5:Y:S01]  /*0160*/  @!P6 LDG.E.S8 R8, desc[UR8][R14.64] ;  /* 0x000000080e08e981 */ /* 0x000162000c1e1300 */
        /* <DEDUP_REMOVED lines=10> */
[----:B------:R-:W-:Y:S01]  /*0210*/  @!P2 IADD3 R7, PT, PT, R7, 0x80, RZ ;  /* 0x000000800707a810 */ /* 0x000fe20007ffe0ff */
[----:B------:R-:W-:Y:S01]  /*0220*/  @!P5 IMAD.X R25, RZ, RZ, R25, P6 ;  /* 0x000000ffff19d224 */ /* 0x000fe200030e0619 */
[----:B------:R-:W3:Y:S02]  /*0230*/  @!P2 LDC.64 R16, c[0x0][0x398] ;  /* 0x0000e600ff10ab82 */ /* 0x000ee40000000a00 */
[----:B------:R-:W-:-:S13]  /*0240*/  ISETP.GE.U32.AND P1, PT, R7, UR5, PT ;  /* 0x0000000507007c0c */ /* 0x000fda000bf26070 */
[C---:B------:R-:W-:Y:S01]  /*0250*/  @!P1 VIADD R23, R7.reuse, UR4 ;  /* 0x0000000407179c36 */ /* 0x040fe20008000000 */
[----:B------:R-:W4:Y:S01]  /*0260*/  @!P1 LDC.64 R2, c[0x0][0x398] ;  /* 0x0000e600ff029b82 */ /* 0x000f220000000a00 */
[----:B------:R-:W-:-:S05]  /*0270*/  @!P1 VIADD R7, R7, 0x80 ;  /* 0x0000008007079836 */ /* 0x000fca0000000000 */
[----:B------:R-:W-:Y:S01]  /*0280*/  ISETP.GE.U32.AND P0, PT, R7, UR5, PT ;  /* 0x0000000507007c0c */ /* 0x000fe2000bf06070 */
[----:B------:R-:W-:-:S06]  /*0290*/  IMAD.MOV.U32 R0, RZ, RZ, RZ ;  /* 0x000000ffff007224 */ /* 0x000fcc00078e00ff */
[----:B------:R-:W5:Y:S06]  /*02a0*/  @!P5 LDG.E.S8 R0, desc[UR8][R24.64] ;  /* 0x000000081800d981 */ /* 0x000f6c000c1e1300 */
[C---:B------:R-:W-:Y:S01]  /*02b0*/  @!P0 VIADD R21, R7.reuse, UR4 ;  /* 0x0000000407158c36 */ /* 0x040fe20008000000 */
[----:B------:R-:W4:Y:S01]  /*02c0*/  @!P0 LDC.64 R12, c[0x0][0x398] ;  /* 0x0000e600ff0c8b82 */ /* 0x000f220000000a00 */
[----:B------:R-:W-:-:S05]  /*02d0*/  @!P0 VIADD R7, R7, 0x80 ;  /* 0x0000008007078836 */ /* 0x000fca0000000000 */
[----:B------:R-:W-:Y:S02]  /*02e0*/  ISETP.GE.U32.AND P6, PT, R7, UR5, PT ;  /* 0x0000000507007c0c */ /* 0x000fe4000bfc6070 */
[----:B--2---:R-:W-:-:S04]  /*02f0*/  @!P4 IADD3 R18, P5, PT, R27, R18, RZ ;  /* 0x000000121b12c210 */ /* 0x004fc80007fbe0ff */
[----:B------:R-:W-:Y:S02]  /*0300*/  @!P4 IADD3.X R19, PT, PT, RZ, R19, RZ, P5, !PT ;  /* 0x00000013ff13c210 */ /* 0x000fe40002ffe4ff */
[----:B-1----:R-:W-:-:S05]  /*0310*/  @!P3 IADD3 R4, P5, PT, R9, R4, RZ ;  /* 0x000000040904b210 */ /* 0x002fca0007fbe0ff */
[----:B0-----:R-:W0:Y:S01]  /*0320*/  @!P6 LDC.64 R14, c[0x0][0x398] ;  /* 0x0000e600ff0eeb82 */ /* 0x001e220000000a00 */
[----:B------:R-:W-:-:S06]  /*0330*/  IMAD.MOV.U32 R9, RZ, RZ, RZ ;  /* 0x000000ffff097224 */ /* 0x000fcc00078e00ff */
[----:B------:R-:W5:Y:S01]  /*0340*/  @!P4 LDG.E.S8 R9, desc[UR8][R18.64] ;  /* 0x000000081209c981 */ /* 0x000f62000c1e1300 */
[----:B---3--:R-:W-:Y:S01]  /*0350*/  @!P2 IADD3 R16, P4, PT, R11, R16, RZ ;  /* 0x000000100b10a210 */ /* 0x008fe20007f9e0ff */
[----:B------:R-:W-:Y:S02]  /*0360*/  IMAD.MOV.U32 R10, RZ, RZ, RZ ;  /* 0x000000ffff0a7224 */ /* 0x000fe400078e00ff */
[----:B------:R-:W-:Y:S02]  /*0370*/  IMAD.MOV.U32 R11, RZ, RZ, RZ ;  /* 0x000000ffff0b7224 */ /* 0x000fe400078e00ff */
[----:B------:R-:W-:Y:S02]  /*0380*/  @!P3 IMAD.X R5, RZ, RZ, R5, P5 ;  /* 0x000000ffff05b224 */ /* 0x000fe400028e0605 */
[----:B------:R-:W-:Y:S02]  /*0390*/  @!P2 IMAD.X R17, RZ, RZ, R17, P4 ;  /* 0x000000ffff11a224 */ /* 0x000fe400020e0611 */
[----:B------:R-:W-:Y:S01]  /*03a0*/  @!P6 VIADD R7, R7, UR4 ;  /* 0x000000040707ec36 */ /* 0x000fe20008000000 */
[----:B------:R1:W5:Y:S01]  /*03b0*/  @!P3 LDG.E.S8 R10, desc[UR8][R4.64] ;  /* 0x00000008040ab981 */ /* 0x000362000c1e1300 */
[----:B----4-:R-:W-:-:S03]  /*03c0*/  @!P1 IADD3 R2, P3, PT, R23, R2, RZ ;  /* 0x0000000217029210 */ /* 0x010fc60007f7e0ff */
[----:B------:R2:W5:Y:S01]  /*03d0*/  @!P2 LDG.E.S8 R11, desc[UR8][R16.64] ;  /* 0x00000008100ba981 */ /* 0x000562000c1e1300 */
[----:B0-----:R-:W-:Y:S01]  /*03e0*/  @!P6 IADD3 R14, P2, PT, R7, R14, RZ ;  /* 0x0000000e070ee210 */ /* 0x001fe20007f5e0ff */
[----:B------:R-:W-:Y:S02]  /*03f0*/  HFMA2 R7, -RZ, RZ, 0, 0 ;  /* 0x00000000ff077431 */ /* 0x000fe400000001ff */
[----:B------:R-:W-:Y:S01]  /*0400*/  @!P1 IMAD.X R3, RZ, RZ, R3, P3 ;  /* 0x000000ffff039224 */ /* 0x000fe200018e0603 */
[----:B-1----:R-:W-:Y:S01]  /*0410*/  CS2R R4, SRZ ;  /* 0x0000000000047805 */ /* 0x002fe2000001ff00 */
[----:B------:R-:W-:-:S03]  /*0420*/  @!P6 IMAD.X R15, RZ, RZ, R15, P2 ;  /* 0x000000ffff0fe224 */ /* 0x000fc600010e060f */
[----:B------:R2:W5:Y:S04]  /*0430*/  @!P1 LDG.E.S8 R7, desc[UR8][R2.64] ;  /* 0x0000000802079981 */ /* 0x000568000c1e1300 */
[----:B------:R2:W5:Y:S01]  /*0440*/  @!P6 LDG.E.S8 R4, desc[UR8][R14.64] ;  /* 0x000000080e04e981 */ /* 0x000562000c1e1300 */
[----:B------:R-:W-:-:S05]  /*0450*/  @!P0 IADD3 R12, P4, PT, R21, R12, RZ ;  /* 0x0000000c150c8210 */ /* 0x000fca0007f9e0ff */
[----:B------:R-:W-:-:S05]  /*0460*/  @!P0 IMAD.X R13, RZ, RZ, R13, P4 ;  /* 0x000000ffff0d8224 */ /* 0x000fca00020e060d */
[----:B------:R2:W5:Y:S01]  /*0470*/  @!P0 LDG.E.S8 R5, desc[UR8][R12.64] ;  /* 0x000000080c058981 */ /* 0x000562000c1e1300 */
[----:B------:R-:W-:Y:S01]  /*0480*/  ISETP.GE.U32.AND P0, PT, R6, UR5, PT ;  /* 0x0000000506007c0c */ /* 0x000fe2000bf06070 */
[----:B------:R-:W-:-:S12]  /*0490*/  BSSY.RECONVERGENT B1, `(.L_x_20269) ;  /* 0x0000027000017945 */ /* 0x000fd80003800200 */
[----:B--2---:R-:W-:Y:S05]  /*04a0*/  @P0 BRA `(.L_x_20270) ;  /* 0x0000000000940947 */ /* 0x004fea0003800000 */
        /* <DEDUP_REMOVED lines=34> */
[----:B------:R-:W-:Y:S05]  /*06d0*/  CALL.REL.NOINC `($__internal_46_$__cuda_sm20_dblrcp_rn_slowpath_v3) ;  /* 0x0000002c00487944 */ /* 0x000fea0003c00000 */
.L_x_20272:
[----:B------:R-:W-:Y:S05]  /*06e0*/  BSYNC.RECONVERGENT B2 ;  /* 0x0000000000027941 */ /* 0x000fea0003800200 */
.L_x_20271:
[----:B------:R0:W1:Y:S02]  /*06f0*/  F2I.F64.TRUNC R3, R14 ;  /* 0x0000000e00037311 */ /* 0x000064000030d100 */
.L_x_20270:
[----:B------:R-:W-:Y:S05]  /*0700*/  BSYNC.RECONVERGENT B1 ;  /* 0x0000000000017941 */ /* 0x000fea0003800200 */
.L_x_20269:
[----:B------:R-:W-:Y:S01]  /*0710*/  VIADD R2, R6, 0x80 ;  /* 0x0000008006027836 */ /* 0x000fe20000000000 */
[----:B------:R-:W-:Y:S04]  /*0720*/  BSSY.RECONVERGENT B1, `(.L_x_20273) ;  /* 0x0000028000017945 */ /* 0x000fe80003800200 */
[----:B------:R-:W-:-:S13]  /*0730*/  ISETP.GE.U32.AND P0, PT, R2, UR5, PT ;  /* 0x0000000502007c0c */ /* 0x000fda000bf06070 */
        /* <DEDUP_REMOVED lines=35> */
[----:B-1----:R-:W-:Y:S05]  /*0970*/  CALL.REL.NOINC `($__internal_46_$__cuda_sm20_dblrcp_rn_slowpath_v3) ;  /* 0x0000002800a07944 */ /* 0x002fea0003c00000 */
.L_x_20276:
[----:B------:R-:W-:Y:S05]  /*0980*/  BSYNC.RECONVERGENT B2 ;  /* 0x0000000000027941 */ /* 0x000fea0003800200 */
.L_x_20275:
[----:B------:R2:W3:Y:S02]  /*0990*/  F2I.F64.TRUNC R0, R14 ;  /* 0x0000000e00007311 */ /* 0x0004e4000030d100 */
.L_x_20274:
[----:B------:R-:W-:Y:S05]  /*09a0*/  BSYNC.RECONVERGENT B1 ;  /* 0x0000000000017941 */ /* 0x000fea0003800200 */
.L_x_20273:
[----:B-----5:R-:W-:Y:S01]  /*09b0*/  VIADD R8, R6, 0x100 ;  /* 0x0000010006087836 */ /* 0x020fe20000000000 */
[----:B------:R-:W-:Y:S04]  /*09c0*/  BSSY.RECONVERGENT B1, `(.L_x_20277) ;  /* 0x0000028000017945 */ /* 0x000fe80003800200 */
[----:B------:R-:W-:-:S13]  /*09d0*/  ISETP.GE.U32.AND P0, PT, R8, UR5, PT ;  /* 0x0000000508007c0c */ /* 0x000fda000bf06070 */
        /* <DEDUP_REMOVED lines=35> */
[----:B-1-3--:R-:W-:Y:S05]  /*0c10*/  CALL.REL.NOINC `($__internal_46_$__cuda_sm20_dblrcp_rn_slowpath_v3) ;  /* 0x0000002400f87944 */ /* 0x00afea0003c00000 */
.L_x_20280:
[----:B------:R-:W-:Y:S05]  /*0c20*/  BSYNC.RECONVERGENT B2 ;  /* 0x0000000000027941 */ /* 0x000fea0003800200 */
.L_x_20279:
[----:B------:R4:W0:Y:S02]  /*0c30*/  F2I.F64.TRUNC R9, R14 ;  /* 0x0000000e00097311 */ /* 0x000824000030d100 */
.L_x_20278:
[----:B------:R-:W-:Y:S05]  /*0c40*/  BSYNC.RECONVERGENT B1 ;  /* 0x0000000000017941 */ /* 0x000fea0003800200 */
.L_x_20277:
[----:B------:R-:W-:Y:S01]  /*0c50*/  VIADD R8, R6, 0x180 ;  /* 0x0000018006087836 */ /* 0x000fe20000000000 */
[----:B------:R-:W-:Y:S04]  /*0c60*/  BSSY.RECONVERGENT B1, `(.L_x_20281) ;  /* 0x0000028000017945 */ /* 0x000fe80003800200 */
[----:B------:R-:W-:-:S13]  /*0c70*/  ISETP.GE.U32.AND P0, PT, R8, UR5, PT ;  /* 0x0000000508007c0c */ /* 0x000fda000bf06070 */
        /* <DEDUP_REMOVED lines=35> */
[----:B-1-3--:R-:W-:Y:S05]  /*0eb0*/  CALL.REL.NOINC `($__internal_46_$__cuda_sm20_dblrcp_rn_slowpath_v3) ;  /* 0x0000002400507944 */ /* 0x00afea0003c00000 */
.L_x_20284:
[----:B------:R-:W-:Y:S05]  /*0ec0*/  BSYNC.RECONVERGENT B2 ;  /* 0x0000000000027941 */ /* 0x000fea0003800200 */
.L_x_20283:
[----:B------:R0:W2:Y:S02]  /*0ed0*/  F2I.F64.TRUNC R10, R14 ;  /* 0x0000000e000a7311 */ /* 0x0000a4000030d100 */
.L_x_20282:
[----:B------:R-:W-:Y:S05]  /*0ee0*/  BSYNC.RECONVERGENT B1 ;  /* 0x0000000000017941 */ /* 0x000fea0003800200 */
.L_x_20281:
        /* <DEDUP_REMOVED lines=39> */
.L_x_20288:
[----:B------:R-:W-:Y:S05]  /*1160*/  BSYNC.RECONVERGENT B2 ;  /* 0x0000000000027941 */ /* 0x000fea0003800200 */
.L_x_20287:
[----:B------:R0:W2:Y:S02]  /*1170*/  F2I.F64.TRUNC R11, R14 ;  /* 0x0000000e000b7311 */ /* 0x0000a4000030d100 */
.L_x_20286:
[----:B------:R-:W-:Y:S05]  /*1180*/  BSYNC.RECONVERGENT B1 ;  /* 0x0000000000017941 */ /* 0x000fea0003800200 */
.L_x_20285:
        /* <DEDUP_REMOVED lines=39> */
.L_x_20292:
[----:B------:R-:W-:Y:S05]  /*1400*/  BSYNC.RECONVERGENT B2 ;  /* 0x0000000000027941 */ /* 0x000fea0003800200 */
.L_x_20291:
[----:B------:R0:W2:Y:S02]  /*1410*/  F2I.F64.TRUNC R7, R14 ;  /* 0x0000000e00077311 */ /* 0x0000a4000030d100 */
.L_x_20290:
[----:B------:R-:W-:Y:S05]  /*1420*/  BSYNC.RECONVERGENT B1 ;  /* 0x0000000000017941 */ /* 0x000fea0003800200 */
.L_x_20289:
        /* <DEDUP_REMOVED lines=39> */
.L_x_20296:
[----:B------:R-:W-:Y:S05]  /*16a0*/  BSYNC.RECONVERGENT B2 ;  /* 0x0000000000027941 */ /* 0x000fea0003800200 */
.L_x_20295:
[----:B------:R0:W2:Y:S02]  /*16b0*/  F2I.F64.TRUNC R5, R14 ;  /* 0x0000000e00057311 */ /* 0x0000a4000030d100 */
.L_x_20294:
[----:B------:R-:W-:Y:S05]  /*16c0*/  BSYNC.RECONVERGENT B1 ;  /* 0x0000000000017941 */ /* 0x000fea0003800200 */
.L_x_20293:
        /* <DEDUP_REMOVED lines=39> */
.L_x_20300:
[----:B------:R-:W-:Y:S05]  /*1940*/  BSYNC.RECONVERGENT B2 ;  /* 0x0000000000027941 */ /* 0x000fea0003800200 */
.L_x_20299:
[----:B------:R0:W2:Y:S02]  /*1950*/  F2I.F64.TRUNC R4, R14 ;  /* 0x0000000e00047311 */ /* 0x0000a4000030d100 */
.L_x_20298:
[----:B------:R-:W-:Y:S05]  /*1960*/  BSYNC.RECONVERGENT B1 ;  /* 0x0000000000017941 */ /* 0x000fea0003800200 */
.L_x_20297:
[----:B------:R-:W-:Y:S01]  /*1970*/  ISETP.GE.U32.AND P0, PT, R6, UR5, PT ;  /* 0x0000000506007c0c */ /* 0x000fe2000bf06070 */
[----:B------:R-:W-:Y:S04]  /*1980*/  BSSY.RECONVERGENT B0, `(.L_x_20301) ;  /* 0x000003a000007945 */ /* 0x000fe80003800200 */
[----:B------:R-:W-:Y:S08]  /*1990*/  BSSY.RELIABLE B1, `(.L_x_20302) ;  /* 0x0000031000017945 */ /* 0x000ff00003800100 */
[----:B------:R-:W-:Y:S05]  /*19a0*/  @P0 BRA `(.L_x_20303) ;  /* 0x0000000000380947 */ /* 0x000fea0003800000 */
[----:B------:R-:W5:Y:S01]  /*19b0*/  LDCU.64 UR6, c[0x0][0x390] ;  /* 0x00007200ff0677ac */ /* 0x000f620008000a00 */
[----:B------:R-:W-:Y:S01]  /*19c0*/  VIADD R12, R6, UR4 ;  /* 0x00000004060c7c36 */ /* 0x000fe20008000000 */
[----:B------:R-:W-:-:S04]  /*19d0*/  MOV R6, R2 ;  /* 0x0000000200067202 */ /* 0x000fc80000000f00 */
[----:B-----5:R-:W-:-:S05]  /*19e0*/  IADD3 R12, P0, PT, R12, UR6, RZ ;  /* 0x000000060c0c7c10 */ /* 0x020fca000ff1e0ff */
[----:B------:R-:W-:Y:S01]  /*19f0*/  IMAD.X R13, RZ, RZ, UR7, P0 ;  /* 0x00000007ff0d7e24 */ /* 0x000fe200080e06ff */
[----:B------:R-:W-:-:S04]  /*1a00*/  ISETP.GE.U32.AND P0, PT, R6, UR5, PT ;  /* 0x0000000506007c0c */ /* 0x000fc8000bf06070 */
[----:B-1----:R1:W-:Y:S09]  /*1a10*/  STG.E.U8 desc[UR8][R12.64], R3 ;  /* 0x000000030c007986 */ /* 0x0023f2000c101108 */
[----:B------:R-:W-:Y:S05]  /*1a20*/  @P0 BRA `(.L_x_20304) ;  /* 0x0000000000380947 */ /* 0x000fea0003800000 */
[----:B------:R-:W5:Y:S01]  /*1a30*/  LDCU.64 UR6, c[0x0][0x390] ;  /* 0x00007200ff0677ac */ /* 0x000f620008000a00 */
[C---:B------:R-:W-:Y:S02]  /*1a40*/  VIADD R2, R6.reuse, UR4 ;  /* 0x0000000406027c36 */ /* 0x040fe40008000000 */
[----:B------:R-:W-:-:S03]  /*1a50*/  VIADD R6, R6, 0x80 ;  /* 0x0000008006067836 */ /* 0x000fc60000000000 */
[----:B-----5:R-:W-:-:S05]  /*1a60*/  IADD3 R2, P0, PT, R2, UR6, RZ ;  /* 0x0000000602027c10 */ /* 0x020fca000ff1e0ff */
[----:B-1----:R-:W-:-:S05]  /*1a70*/  IMAD.X R3, RZ, RZ, UR7, P0 ;  /* 0x00000007ff037e24 */ /* 0x002fca00080e06ff */
[----:B---3--:R1:W-:Y:S03]  /*1a80*/  STG.E.U8 desc[UR8][R2.64], R0 ;  /* 0x0000000002007986 */ /* 0x0083e6000c101108 */
.L_x_20303:
[----:B------:R-:W-:-:S13]  /*1a90*/  ISETP.GE.U32.AND P0, PT, R6, UR5, PT ;  /* 0x0000000506007c0c */ /* 0x000fda000bf06070 */
[----:B------:R-:W-:Y:S05]  /*1aa0*/  @P0 BRA `(.L_x_20305) ;  /* 0x0000000000380947 */ /* 0x000fea0003800000 */
[----:B------:R-:W5:Y:S01]  /*1ab0*/  LDCU.64 UR6, c[0x0][0x390] ;  /* 0x00007200ff0677ac */ /* 0x000f620008000a00 */
[C---:B-1----:R-:W-:Y:S02]  /*1ac0*/  VIADD R2, R6.reuse, UR4 ;  /* 0x0000000406027c36 */ /* 0x042fe40008000000 */
[----:B------:R-:W-:-:S03]  /*1ad0*/  VIADD R6, R6, 0x80 ;  /* 0x0000008006067836 */ /* 0x000fc60000000000 */
[----:B-----5:R-:W-:-:S05]  /*1ae0*/  IADD3 R2, P0, PT, R2, UR6, RZ ;  /* 0x0000000602027c10 */ /* 0x020fca000ff1e0ff */
[----:B------:R-:W-:-:S05]  /*1af0*/  IMAD.X R3, RZ, RZ, UR7, P0 ;  /* 0x00000007ff037e24 */ /* 0x000fca00080e06ff */
[----:B0-----:R0:W-:Y:S03]  /*1b00*/  STG.E.U8 desc[UR8][R2.64], R9 ;  /* 0x0000000902007986 */ /* 0x0011e6000c101108 */
.L_x_20304:
[----:B------:R-:W-:-:S13]  /*1b10*/  ISETP.GE.U32.AND P0, PT, R6, UR5, PT ;  /* 0x0000000506007c0c */ /* 0x000fda000bf06070 */
[----:B------:R-:W-:Y:S05]  /*1b20*/  @P0 BRA `(.L_x_20306) ;  /* 0x0000000000380947 */ /* 0x000fea0003800000 */
[----:B------:R-:W5:Y:S01]  /*1b30*/  LDCU.64 UR6, c[0x0][0x390] ;  /* 0x00007200ff0677ac */ /* 0x000f620008000a00 */
[C---:B0-----:R-:W-:Y:S01]  /*1b40*/  VIADD R2, R6.reuse, UR4 ;  /* 0x0000000406027c36 */ /* 0x041fe20008000000 */
[----:B------:R-:W-:-:S04]  /*1b50*/  IADD3 R6, PT, PT, R6, 0x80, RZ ;  /* 0x0000008006067810 */ /* 0x000fc80007ffe0ff */
[----:B-----5:R-:W-:-:S05]  /*1b60*/  IADD3 R2, P0, PT, R2, UR6, RZ ;  /* 0x0000000602027c10 */ /* 0x020fca000ff1e0ff */
[----:B-1----:R-:W-:-:S05]  /*1b70*/  IMAD.X R3, RZ, RZ, UR7, P0 ;  /* 0x00000007ff037e24 */ /* 0x002fca00080e06ff */
[----:B--2---:R0:W-:Y:S03]  /*1b80*/  STG.E.U8 desc[UR8][R2.64], R10 ;  /* 0x0000000a02007986 */ /* 0x0041e6000c101108 */
.L_x_20305:
[----:B------:R-:W-:-:S13]  /*1b90*/  ISETP.GE.U32.AND P0, PT, R6, UR5, PT ;  /* 0x0000000506007c0c */ /* 0x000fda000bf06070 */
[----:B------:R-:W-:Y:S05]  /*1ba0*/  @P0 BRA `(.L_x_20307) ;  /* 0x00000000003c0947 */ /* 0x000fea0003800000 */
[----:B------:R-:W5:Y:S01]  /*1bb0*/  LDCU.64 UR6, c[0x0][0x390] ;  /* 0x00007200ff0677ac */ /* 0x000f620008000a00 */
[C---:B01----:R-:W-:Y:S02]  /*1bc0*/  VIADD R2, R6.reuse, UR4 ;  /* 0x0000000406027c36 */ /* 0x043fe40008000000 */
[----:B------:R-:W-:-:S03]  /*1bd0*/  VIADD R6, R6, 0x80 ;  /* 0x0000008006067836 */ /* 0x000fc60000000000 */
[----:B-----5:R-:W-:-:S05]  /*1be0*/  IADD3 R2, P0, PT, R2, UR6, RZ ;  /* 0x0000000602027c10 */ /* 0x020fca000ff1e0ff */
[----:B------:R-:W-:-:S05]  /*1bf0*/  IMAD.X R3, RZ, RZ, UR7, P0 ;  /* 0x00000007ff037e24 */ /* 0x000fca00080e06ff */
[----:B--2---:R0:W-:Y:S03]  /*1c00*/  STG.E.U8 desc[UR8][R2.64], R11 ;  /* 0x0000000b02007986 */ /* 0x0041e6000c101108 */
.L_x_20306:
[----:B------:R-:W-:-:S13]  /*1c10*/  ISETP.GE.U32.AND P0, PT, R6, UR5, PT ;  /* 0x0000000506007c0c */ /* 0x000fda000bf06070 */
[----:B------:R-:W-:Y:S05]  /*1c20*/  @P0 BREAK.RELIABLE B1 ;  /* 0x0000000000010942 */ /* 0x000fea0003800100 */
[----:B------:R-:W-:Y:S05]  /*1c30*/  @P0 BRA `(.L_x_20308) ;  /* 0x0000000000380947 */ /* 0x000fea0003800000 */
[----:B------:R-:W5:Y:S01]  /*1c40*/  LDCU.64 UR6, c[0x0][0x390] ;  /* 0x00007200ff0677ac */ /* 0x000f620008000a00 */
[C---:B0-----:R-:W-:Y:S02]  /*1c50*/  VIADD R2, R6.reuse, UR4 ;  /* 0x0000000406027c36 */ /* 0x041fe40008000000 */
[----:B------:R-:W-:-:S03]  /*1c60*/  VIADD R6, R6, 0x80 ;  /* 0x0000008006067836 */ /* 0x000fc60000000000 */
[----:B-----5:R-:W-:-:S05]  /*1c70*/  IADD3 R2, P0, PT, R2, UR6, RZ ;  /* 0x0000000602027c10 */ /* 0x020fca000ff1e0ff */
[----:B-1----:R-:W-:-:S05]  /*1c80*/  IMAD.X R3, RZ, RZ, UR7, P0 ;  /* 0x00000007ff037e24 */ /* 0x002fca00080e06ff */
[----:B--2---:R0:W-:Y:S03]  /*1c90*/  STG.E.U8 desc[UR8][R2.64], R7 ;  /* 0x0000000702007986 */ /* 0x0041e6000c101108 */
.L_x_20307:
[----:B------:R-:W-:Y:S05]  /*1ca0*/  BSYNC.RELIABLE B1 ;  /* 0x0000000000017941 */ /* 0x000fea0003800100 */
.L_x_20302:
[----:B------:R-:W-:-:S13]  /*1cb0*/  ISETP.GE.U32.AND P0, PT, R6, UR5, PT ;  /* 0x0000000506007c0c */ /* 0x000fda000bf06070 */
[----:B0-----:R-:W0:Y:S01]  /*1cc0*/  @!P0 LDC.64 R8, c[0x0][0x390] ;  /* 0x0000e400ff088b82 */ /* 0x001e220000000a00 */
[C---:B-1----:R-:W-:Y:S01]  /*1cd0*/  @!P0 VIADD R3, R6.reuse, UR4 ;  /* 0x0000000406038c36 */ /* 0x042fe20008000000 */
[----:B------:R-:W-:-:S04]  /*1ce0*/  @!P0 IADD3 R6, PT, PT, R6, 0x80, RZ ;  /* 0x0000008006068810 */ /* 0x000fc80007ffe0ff */
[----:B0-----:R-:W-:-:S05]  /*1cf0*/  @!P0 IADD3 R2, P1, PT, R3, R8, RZ ;  /* 0x0000000803028210 */ /* 0x001fca0007f3e0ff */
[----:B------:R-:W-:-:S05]  /*1d00*/  @!P0 IMAD.X R3, RZ, RZ, R9, P1 ;  /* 0x000000ffff038224 */ /* 0x000fca00008e0609 */
[----:B--2---:R0:W-:Y:S03]  /*1d10*/  @!P0 STG.E.U8 desc[UR8][R2.64], R5 ;  /* 0x0000000502008986 */ /* 0x0041e6000c101108 */
.L_x_20308:
[----:B------:R-:W-:Y:S05]  /*1d20*/  BSYNC.RECONVERGENT B0 ;  /* 0x0000000000007941 */ /* 0x000fea0003800200 */
.L_x_20301:
[----:B------:R-:W-:Y:S05]  /*1d30*/  WARPSYNC.ALL ;  /* 0x0000000000007948 */ /* 0x000fea0003800000 */
[----:B------:R-:W-:-:S13]  /*1d40*/  ISETP.GE.U32.AND P0, PT, R6, UR5, PT ;  /* 0x0000000506007c0c */ /* 0x000fda000bf06070 */
[----:B------:R-:W-:Y:S05]  /*1d50*/  @P0 EXIT ;  /* 0x000000000000094d */ /* 0x000fea0003800000 */
[----:B------:R-:W5:Y:S01]  /*1d60*/  LDCU.64 UR6, c[0x0][0x390] ;  /* 0x00007200ff0677ac */ /* 0x000f620008000a00 */
[----:B0-----:R-:W-:-:S05]  /*1d70*/  VIADD R2, R6, UR4 ;  /* 0x0000000406027c36 */ /* 0x001fca0008000000 */
[----:B-----5:R-:W-:-:S05]  /*1d80*/  IADD3 R2, P0, PT, R2, UR6, RZ ;  /* 0x0000000602027c10 */ /* 0x020fca000ff1e0ff */
[----:B-1----:R-:W-:-:S05]  /*1d90*/  IMAD.X R3, RZ, RZ, UR7, P0 ;  /* 0x00000007ff037e24 */ /* 0x002fca00080e06ff */
[----:B--2---:R-:W-:Y:S01]  /*1da0*/  STG.E.U8 desc[UR8][R2.64], R4 ;  /* 0x0000000402007986 */ /* 0x004fe2000c101108 */
[----:B------:R-:W-:Y:S05]  /*1db0*/  EXIT ;  /* 0x000000000000794d */ /* 0x000fea0003800000 */
.L_x_20268:
        /* <DEDUP_REMOVED lines=8> */
[----:B------:R0:W5:Y:S04]  /*1e40*/  LDG.E.U16 R2, desc[UR8][R4.64+0x100] ;  /* 0x0001000804027981 */ /* 0x000168000c1e1500 */
[----:B------:R0:W5:Y:S04]  /*1e50*/  LDG.E.U16 R0, desc[UR8][R4.64+0x200] ;  /* 0x0002000804007981 */ /* 0x000168000c1e1500 */
[----:B------:R0:W5:Y:S01]  /*1e60*/  LDG.E.U16 R9, desc[UR8][R4.64+0x300] ;  /* 0x0003000804097981 */ /* 0x000162000c1e1500 */
        /* <DEDUP_REMOVED lines=35> */
[----:B-----5:R-:W-:Y:S05]  /*20a0*/  CALL.REL.NOINC `($__internal_46_$__cuda_sm20_dblrcp_rn_slowpath_v3) ;  /* 0x0000001000d47944 */ /* 0x020fea0003c00000 */
.L_x_20310:
[----:B------:R-:W-:Y:S05]  /*20b0*/  BSYNC.RECONVERGENT B1 ;  /* 0x0000000000017941 */ /* 0x000fea0003800200 */
.L_x_20309:
        /* <DEDUP_REMOVED lines=39> */
[----:B-----5:R-:W-:Y:S05]  /*2330*/  CALL.REL.NOINC `($__internal_46_$__cuda_sm20_dblrcp_rn_slowpath_v3) ;  /* 0x0000001000307944 */ /* 0x020fea0003c00000 */
[----:B------:R-:W-:Y:S01]  /*2340*/  MOV R4, R14 ;  /* 0x0000000e00047202 */ /* 0x000fe20000000f00 */
[----:B------:R-:W-:-:S07]  /*2350*/  IMAD.MOV.U32 R5, RZ, RZ, R15 ;  /* 0x000000ffff057224 */ /* 0x000fce00078e000f */
.L_x_20312:
[----:B------:R-:W-:Y:S05]  /*2360*/  BSYNC.RECONVERGENT B1 ;  /* 0x0000000000017941 */ /* 0x000fea0003800200 */
.L_x_20311:
        /* <DEDUP_REMOVED lines=40> */
.L_x_20314:
[----:B------:R-:W-:Y:S05]  /*25f0*/  BSYNC.RECONVERGENT B1 ;  /* 0x0000000000017941 */ /* 0x000fea0003800200 */
.L_x_20313:
        /* <DEDUP_REMOVED lines=40> */
[----:B------:R-:W-:Y:S02]  /*2880*/  IMAD.MOV.U32 R2, RZ, RZ, R14 ;  /* 0x000000ffff027224 */ /* 0x000fe400078e000e */
[----:B------:R-:W-:-:S07]  /*2890*/  IMAD.MOV.U32 R3, RZ, RZ, R15 ;  /* 0x000000ffff037224 */ /* 0x000fce00078e000f */
.L_x_20316:
[----:B------:R-:W-:Y:S05]  /*28a0*/  BSYNC.RECONVERGENT B1 ;  /* 0x0000000000017941 */ /* 0x000fea0003800200 */
.L_x_20315:
        /* <DEDUP_REMOVED lines=39> */
[----:B------:R-:W-:Y:S05]  /*2b20*/  CALL.REL.NOINC `($__internal_46_$__cuda_sm20_dblrcp_rn_slowpath_v3) ;  /* 0x0000000800347944 */ /* 0x000fea0003c00000 */
.L_x_20318:
[----:B------:R-:W-:Y:S05]  /*2b30*/  BSYNC.RECONVERGENT B1 ;  /* 0x0000000000017941 */ /* 0x000fea0003800200 */
.L_x_20317:
        /* <DEDUP_REMOVED lines=40> */
.L_x_20320:
[----:B------:R-:W-:Y:S05]  /*2dc0*/  BSYNC.RECONVERGENT B1 ;  /* 0x0000000000017941 */ /* 0x000fea0003800200 */
.L_x_20319:
        /* <DEDUP_REMOVED lines=40> */
.L_x_20322:
[----:B------:R-:W-:Y:S05]  /*3050*/  BSYNC.RECONVERGENT B1 ;  /* 0x0000000000017941 */ /* 0x000fea0003800200 */
.L_x_20321:
        /* <DEDUP_REMOVED lines=40> */
[----:B------:R-:W-:Y:S05]  /*32e0*/  CALL.REL.NOINC `($__internal_46_$__cuda_sm20_dblrcp_rn_slowpath_v3) ;  /* 0x0000000000447944 */ /* 0x000fea0003c00000 */
.L_x_20324:
[----:B------:R-:W-:Y:S05]  /*32f0*/  BSYNC.RECONVERGENT B1 ;  /* 0x0000000000017941 */ /* 0x000fea0003800200 */
.L_x_20323:
[----:B------:R-:W0:Y:S01]  /*3300*/  LDCU.64 UR6, c[0x0][0x390] ;  /* 0x00007200ff0677ac */ /* 0x000e220008000a00 */
[----:B------:R-:W1:Y:S01]  /*3310*/  F2I.F64.TRUNC R14, R14 ;  /* 0x0000000e000e7311 */ /* 0x000e62000030d100 */
[----:B------:R-:W-:Y:S02]  /*3320*/  PRMT R13, R4, 0x7604, R7 ;  /* 0x00007604040d7816 */ /* 0x000fe40000000007 */
[----:B------:R-:W-:Y:S02]  /*3330*/  PRMT R5, R2, 0x7604, R5 ;  /* 0x0000760402057816 */ /* 0x000fe40000000005 */
[----:B------:R-:W-:Y:S02]  /*3340*/  PRMT R3, R0, 0x7604, R3 ;  /* 0x0000760400037816 */ /* 0x000fe40000000003 */
[----:B-1----:R-:W-:Y:S01]  /*3350*/  PRMT R9, R14, 0x7604, R9 ;  /* 0x000076040e097816 */ /* 0x002fe20000000009 */
        /* <DEDUP_REMOVED lines=10> */
        .weak           $__internal_46_$__cuda_sm20_dblrcp_rn_slowpath_v3
        .type           $__internal_46_$__cuda_sm20_dblrcp_rn_slowpath_v3,@function
        .size           $__internal_46_$__cuda_sm20_dblrcp_rn_slowpath_v3,(.L_x_60640 - $__internal_46_$__cuda_sm20_dblrcp_rn_slowpath_v3)
$__internal_46_$__cuda_sm20_dblrcp_rn_slowpath_v3:
        /* <DEDUP_REMOVED lines=56> */
.L_x_20328:
        /* <DEDUP_REMOVED lines=34> */
.L_x_20326:
[----:B------:R-:W-:Y:S01]  /*39a0*/  LOP3.LUT R15, R13, 0x80000, RZ, 0xfc, !PT ;  /* 0x000800000d0f7812 */ /* 0x000fe200078efcff */
[----:B------:R-:W-:-:S07]  /*39b0*/  IMAD.MOV.U32 R14, RZ, RZ, R12 ;  /* 0x000000ffff0e7224 */ /* 0x000fce00078e000c */
.L_x_20327:
[----:B------:R-:W-:Y:S05]  /*39c0*/  BSYNC.RECONVERGENT B0 ;  /* 0x0000000000007941 */ /* 0x000fea0003800200 */
.L_x_20325:
[----:B------:R-:W-:Y:S02]  /*39d0*/  IMAD.MOV.U32 R12, RZ, RZ, R8 ;  /* 0x000000ffff0c7224 */ /* 0x000fe400078e0008 */
[----:B------:R-:W-:-:S04]  /*39e0*/  IMAD.MOV.U32 R13, RZ, RZ, 0x0 ;  /* 0x00000000ff0d7424 */ /* 0x000fc800078e00ff */
[----:B------:R-:W-:Y:S05]  /*39f0*/  RET.REL.NODEC R12 `(_ZN2at6native29vectorized_elementwise_kernelILi2EZNS0_50_GLOBAL__N__2680c7bb_12_PowKernel_cu_7dd49032_317029pow_tensor_scalar_kernel_implIaaEEvRNS_18TensorIteratorBaseET0_EUlaE1_St5arrayIPcLm2EEEEviS6_T1_) ;  /* 0xffffffc40c807950 */ /* 0x000fea0003c3ffff */
.L_x_20329:
        /* <DEDUP_REMOVED lines=16> */
.L_x_60640:


//--------------------- .text._ZN2at6native29vectorized_elementwise_kernelILi4EZNS0_50_GLOBAL__N__2680c7bb_12_PowKernel_cu_7dd49032_317029pow_tensor_scalar_kernel_implIaaEEvRNS_18TensorIteratorBaseET0_EUlaE1_St5arrayIPcLm2EEEEviS6_T1_ --------------------------
	.section	.text._ZN2at6native29vectorized_elementwise_kernelILi4EZNS0_50_GLOBAL__N__2680c7bb_12_PowKernel_cu_7dd49032_317029pow_tensor_scalar_kernel_implIaaEEvRNS_18TensorIteratorBaseET0_EUlaE1_St5arrayIPcLm2EEEEviS6_T1_,"ax",@progbits
	.align	128
        .global         _ZN2at6native29vectorized_elementwise_kernelILi4EZNS0_50_GLOBAL__N__2680c7bb_12_PowKernel_cu_7dd49032_317029pow_tensor_scalar_kernel_implIaaEEvRNS_18TensorIteratorBaseET0_EUlaE1_St5arrayIPcLm2EEEEviS6_T1_
        .type           _ZN2at6native29vectorized_elementwise_kernelILi4EZNS0_50_GLOBAL__N__2680c7bb_12_PowKernel_cu_7dd49032_317029pow_tensor_scalar_kernel_implIaaEEvRNS_18TensorIteratorBaseET0_EUlaE1_St5arrayIPcLm2EEEEviS6_T1_,@function
        .size           _ZN2at6native29vectorized_elementwise_kernelILi4EZNS0_50_GLOBAL__N__2680c7bb_12_PowKernel_cu_7dd49032_317029pow_tensor_scalar_kernel_implIaaEEvRNS_18TensorIteratorBaseET0_EUlaE1_St5arrayIPcLm2EEEEviS6_T1_,(.L_x_60641 - _ZN2at6native29vectorized_elementwise_kernelILi4EZNS0_50_GLOBAL__N__2680c7bb_12_PowKernel_cu_7dd49032_317029pow_tensor_scalar_kernel_implIaaEEvRNS_18TensorIteratorBaseET0_EUlaE1_St5arrayIPcLm2EEEEviS6_T1_)
        .other          _ZN2at6native29vectorized_elementwise_kernelILi4EZNS0_50_GLOBAL__N__2680c7bb_12_PowKernel_cu_7dd49032_317029pow_tensor_scalar_kernel_implIaaEEvRNS_18TensorIteratorBaseET0_EUlaE1_St5arrayIPcLm2EEEEviS6_T1_,@"STO_CUDA_ENTRY STV_DEFAULT"
_ZN2at6native29vectorized_elementwise_kernelILi4EZNS0_50_GLOBAL__N__2680c7bb_12_PowKernel_cu_7dd49032_317029pow_tensor_scalar_kernel_implIaaEEvRNS_18TensorIteratorBaseET0_EUlaE1_St5arrayIPcLm2EEEEviS6_T1_:
.text._ZN2at6native29vectorized_elementwise_kernelILi4EZNS0_50_GLOBAL__N__2680c7bb_12_PowKernel_cu_7dd49032_317029pow_tensor_scalar_kernel_implIaaEEvRNS_18TensorIteratorBaseET0_EUlaE1_St5arrayIPcLm2EEEEviS6_T1_:
        /* <DEDUP_REMOVED lines=8> */
[----:B------:R-:W0:Y:S02]  /*0080*/  S2R R6, SR_TID.X ;  /* 0x0000000000067919 */ /* 0x000e240000002100 */
        /* <DEDUP_REMOVED lines=11> */
[----:B------:R-:W-:Y:S01]  /*0140*/  @!P6 IMAD.X R17, RZ, RZ, R3, P0 ;  /* 0x000000ffff11e224 */ /* 0x000fe200000e0603 */
[----:B------:R-:W-:-:S05]  /*0150*/  CS2R R2, SRZ ;  /* 0x0000000000027805 */ /* 0x000fca000001ff00 */
[C---:B------:R-:W-:Y:S01]  /*0160*/  @!P4 VIADD R29, R6.reuse, UR4 ;  /* 0x00000004061dcc36 */ /* 0x040fe20008000000 */
[----:B------:R-:W0:Y:S01]  /*0170*/  @!P4 LDC.64 R8, c[0x0][0x398] ;  /* 0x0000e600ff08cb82 */ /* 0x000e220000000a00 */
[----:B------:R-:W-:Y:S01]  /*0180*/  @!P4 VIADD R6, R6, 0x80 ;  /* 0x000000800606c836 */ /* 0x000fe20000000000 */
[----:B------:R2:W5:Y:S04]  /*0190*/  @!P6 LDG.E.S8 R3, desc[UR8][R16.64] ;  /* 0x000000081003e981 */ /* 0x000568000c1e1300 */
[----:B------:R-:W-:-:S13]  /*01a0*/  ISETP.GE.U32.AND P3, PT, R6, UR5, PT ;  /* 0x0000000506007c0c */ /* 0x000fda000bf66070 */
[C---:B------:R-:W-:Y:S02]  /*01b0*/  @!P3 VIADD R27, R6.reuse, UR4 ;  /* 0x00000004061bbc36 */ /* 0x040fe40008000000 */
[----:B------:R-:W-:-:S05]  /*01c0*/  @!P3 VIADD R6, R6, 0x80 ;  /* 0x000000800606b836 */ /* 0x000fca0000000000 */
[----:B------:R-:W-:-:S13]  /*01d0*/  ISETP.GE.U32.AND P2, PT, R6, UR5, PT ;  /* 0x0000000506007c0c */ /* 0x000fda000bf46070 */
[C---:B------:R-:W-:Y:S01]  /*01e0*/  @!P2 VIADD R11, R6.reuse, UR4 ;  /* 0x00000004060bac36 */ /* 0x040fe20008000000 */
[----:B-1----:R-:W-:Y:S01]  /*01f0*/  @!P5 IADD3 R24, P6, PT, R5, R24, RZ ;  /* 0x000000180518d210 */ /* 0x002fe20007fde0ff */
[----:B------:R-:W-:Y:S01]  /*0200*/  @!P2 VIADD R6, R6, 0x80 ;  /* 0x000000800606a836 */ /* 0x000fe20000000000 */
[----:B------:R-:W1:Y:S04]  /*0210*/  @!P3 LDC.64 R4, c[0x0][0x398] ;  /* 0x0000e600ff04bb82 */ /* 0x000e680000000a00 */
[----:B------:R-:W-:-:S04]  /*0220*/  ISETP.GE.U32.AND P1, PT, R6, UR5, PT ;  /* 0x0000000506007c0c */ /* 0x000fc8000bf26070 */
[----:B------:R-:W3:Y:S09]  /*0230*/  @!P2 LDC.64 R18, c[0x0][0x398] ;  /* 0x0000e600ff12ab82 */ /* 0x000ef20000000a00 */
[C---:B------:R-:W-:Y:S01]  /*0240*/  @!P1 VIADD R23, R6.reuse, UR4 ;  /* 0x0000000406179c36 */ /* 0x040fe20008000000 */
[----:B------:R-:W4:Y:S01]  /*0250*/  @!P1 LDC.64 R12, c[0x0][0x398] ;  /* 0x0000e600ff0c9b82 */ /* 0x000f220000000a00 */
[----:B------:R-:W-:-:S05]  /*0260*/  @!P1 VIADD R6, R6, 0x80 ;  /* 0x0000008006069836 */ /* 0x000fca0000000000 */
[----:B------:R-:W-:Y:S01]  /*0270*/  ISETP.GE.U32.AND P0, PT, R6, UR5, PT ;  /* 0x0000000506007c0c */ /* 0x000fe2000bf06070 */
[----:B------:R-:W-:-:S05]  /*0280*/  @!P5 IMAD.X R25, RZ, RZ, R25, P6 ;  /* 0x000000ffff19d224 */ /* 0x000fca00030e0619 */
[----:B------:R-:W5:Y:S07]  /*0290*/  @!P5 LDG.E.S8 R2, desc[UR8][R24.64] ;  /* 0x000000081802d981 */ /* 0x000f6e000c1e1300 */
[----:B------:R-:W-:Y:S02]  /*02a0*/  @!P0 VIADD R21, R6, UR4 ;  /* 0x0000000406158c36 */ /* 0x000fe40008000000 */
[----:B------:R-:W-:Y:S02]  /*02b0*/  IMAD.MOV.U32 R0, RZ, RZ, RZ ;  /* 0x000000ffff007224 */ /* 0x000fe400078e00ff */
[----:B------:R-:W-:-:S02]  /*02c0*/  HFMA2 R10, -RZ, RZ, 0, 0 ;  /* 0x00000000ff0a7431 */ /* 0x000fc400000001ff */
[----:B------:R-:W-:Y:S01]  /*02d0*/  @!P0 VIADD R6, R6, 0x80 ;  /* 0x0000008006068836 */ /* 0x000fe20000000000 */
[----:B------:R-:W4:Y:S04]  /*02e0*/  @!P0 LDC.64 R14, c[0x0][0x398] ;  /* 0x0000e600ff0e8b82 */ /* 0x000f280000000a00 */
[----:B------:R-:W-:Y:S02]  /*02f0*/  ISETP.GE.U32.AND P6, PT, R6, UR5, PT ;  /* 0x0000000506007c0c */ /* 0x000fe4000bfc6070 */
[----:B0-----:R-:W-:-:S05]  /*0300*/  @!P4 IADD3 R8, P5, PT, R29, R8, RZ ;  /* 0x000000081d08c210 */ /* 0x001fca0007fbe0ff */
[----:B------:R-:W-:-:S06]  /*0310*/  @!P4 IMAD.X R9, RZ, RZ, R9, P5 ;  /* 0x000000ffff09c224 */ /* 0x000fcc00028e0609 */
[----:B--2---:R-:W0:Y:S01]  /*0320*/  @!P6 LDC.64 R16, c[0x0][0x398] ;  /* 0x0000e600ff10eb82 */ /* 0x004e220000000a00 */
[----:B-1----:R-:W-:Y:S01]  /*0330*/  @!P3 IADD3 R4, P5, PT, R27, R4, RZ ;  /* 0x000000041b04b210 */ /* 0x002fe20007fbe0ff */
[----:B------:R1:W5:Y:S01]  /*0340*/  @!P4 LDG.E.S8 R0, desc[UR8][R8.64] ;  /* 0x000000080800c981 */ /* 0x000362000c1e1300 */
[----:B---3--:R-:W-:-:S03]  /*0350*/  @!P2 IADD3 R18, P4, PT, R11, R18, RZ ;  /* 0x000000120b12a210 */ /* 0x008fc60007f9e0ff */
[----:B------:R-:W-:Y:S02]  /*0360*/  @!P3 IMAD.X R5, RZ, RZ, R5, P5 ;  /* 0x000000ffff05b224 */ /* 0x000fe400028e0605 */
[----:B------:R-:W-:Y:S02]  /*0370*/  IMAD.MOV.U32 R11, RZ, RZ, RZ ;  /* 0x000000ffff0b7224 */ /* 0x000fe400078e00ff */
[----:B------:R-:W-:Y:S01]  /*0380*/  @!P2 IMAD.X R19, RZ, RZ, R19, P4 ;  /* 0x000000ffff13a224 */ /* 0x000fe200020e0613 */
[----:B------:R2:W5:Y:S01]  /*0390*/  @!P3 LDG.E.S8 R10, desc[UR8][R4.64] ;  /* 0x00000008040ab981 */ /* 0x000562000c1e1300 */
[----:B----4-:R-:W-:Y:S01]  /*03a0*/  @!P1 IADD3 R12, P3, PT, R23, R12, RZ ;  /* 0x0000000c170c9210 */ /* 0x010fe20007f7e0ff */
[----:B------:R-:W-:Y:S02]  /*03b0*/  @!P6 VIADD R23, R6, UR4 ;  /* 0x000000040617ec36 */ /* 0x000fe40008000000 */
[----:B------:R3:W5:Y:S01]  /*03c0*/  @!P2 LDG.E.S8 R11, desc[UR8][R18.64] ;  /* 0x00000008120ba981 */ /* 0x000762000c1e1300 */
[----:B-1----:R-:W-:-:S02]  /*03d0*/  IMAD.MOV.U32 R9, RZ, RZ, RZ ;  /* 0x000000ffff097224 */ /* 0x002fc400078e00ff */
[----:B------:R-:W-:Y:S02]  /*03e0*/  @!P1 IMAD.X R13, RZ, RZ, R13, P3 ;  /* 0x000000ffff0d9224 */ /* 0x000fe400018e060d */
[----:B--2---:R-:W-:-:S03]  /*03f0*/  IMAD.MOV.U32 R5, RZ, RZ, RZ ;  /* 0x000000ffff057224 */ /* 0x004fc600078e00ff */
[----:B------:R3:W5:Y:S01]  /*0400*/  @!P1 LDG.E.S8 R9, desc[UR8][R12.64] ;  /* 0x000000080c099981 */ /* 0x000762000c1e1300 */
[----:B0-----:R-:W-:-:S05]  /*0410*/  @!P6 IADD3 R16, P2, PT, R23, R16, RZ ;  /* 0x000000101710e210 */ /* 0x001fca0007f5e0ff */
[----:B------:R-:W-:-:S05]  /*0420*/  @!P6 IMAD.X R17, RZ, RZ, R17, P2 ;  /* 0x000000ffff11e224 */ /* 0x000fca00010e0611 */
[----:B------:R3:W5:Y:S01]  /*0430*/  @!P6 LDG.E.S8 R5, desc[UR8][R16.64] ;  /* 0x000000081005e981 */ /* 0x000762000c1e1300 */
[----:B------:R-:W-:Y:S01]  /*0440*/  @!P0 IADD3 R14, P4, PT, R21, R14, RZ ;  /* 0x0000000e150e8210 */ /* 0x000fe20007f9e0ff */
[----:B------:R-:W-:-:S04]  /*0450*/  IMAD.MOV.U32 R6, RZ, RZ, RZ ;  /* 0x000000ffff067224 */ /* 0x000fc800078e00ff */
[----:B------:R-:W-:-:S05]  /*0460*/  @!P0 IMAD.X R15, RZ, RZ, R15, P4 ;  /* 0x000000ffff0f8224 */ /* 0x000fca00020e060f */
[----:B------:R3:W5:Y:S01]  /*0470*/  @!P0 LDG.E.S8 R6, desc[UR8][R14.64] ;  /* 0x000000080e068981 */ /* 0x000762000c1e1300 */
[----:B------:R-:W-:Y:S01]  /*0480*/  ISETP.GE.U32.AND P0, PT, R7, UR5, PT ;  /* 0x0000000507007c0c */ /* 0x000fe2000bf06070 */
[----:B------:R-:W-:-:S12]  /*0490*/  BSSY.RECONVERGENT B1, `(.L_x_20331) ;  /* 0x0000027000017945 */ /* 0x000fd80003800200 */
[----:B---3--:R-:W-:Y:S05]  /*04a0*/  @P0 BRA `(.L_x_20332) ;  /* 0x0000000000940947 */ /* 0x008fea0003800000 */
        /* <DEDUP_REMOVED lines=34> */
[----:B------:R-:W-:Y:S05]  /*06d0*/  CALL.REL.NOINC `($__internal_47_$__cuda_sm20_dblrcp_rn_slowpath_v3) ;  /* 0x0000002c00547944 */ /* 0x000fea0003c00000 */
.L_x_20334:
[----:B------:R-:W-:Y:S05]  /*06e0*/  BSYNC.RECONVERGENT B2 ;  /* 0x0000000000027941 */ /* 0x000fea0003800200 */
.L_x_20333:
[----:B------:R0:W1:Y:S02]  /*06f0*/  F2I.F64.TRUNC R4, R14 ;  /* 0x0000000e00047311 */ /* 0x000064000030d100 */
.L_x_20332:
[----:B------:R-:W-:Y:S05]  /*0700*/  BSYNC.RECONVERGENT B1 ;  /* 0x0000000000017941 */ /* 0x000fea0003800200 */
.L_x_20331:
[----:B-----5:R-:W-:Y:S01]  /*0710*/  VIADD R3, R7, 0x80 ;  /* 0x0000008007037836 */ /* 0x020fe20000000000 */
[----:B------:R-:W-:Y:S04]  /*0720*/  BSSY.RECONVERGENT B1, `(.L_x_20335) ;  /* 0x0000028000017945 */ /* 0x000fe80003800200 */
[----:B------:R-:W-:-:S13]  /*0730*/  ISETP.GE.U32.AND P0, PT, R3, UR5, PT ;  /* 0x0000000503007c0c */ /* 0x000fda000bf06070 */
[----:B------:R-:W-:Y:S05]  /*0740*/  @P0 BRA `(.L_x_20336) ;  /* 0x0000000000940947 */ /* 0x000fea0003800000 */
        /* <DEDUP_REMOVED lines=34> */
[----:B-1----:R-:W-:Y:S05]  /*0970*/  CALL.REL.NOINC `($__internal_47_$__cuda_sm20_dblrcp_rn_slowpath_v3) ;  /* 0x0000002800ac7944 */ /* 0x002fea0003c00000 */
.L_x_20338:
[----:B------:R-:W-:Y:S05]  /*0980*/  BSYNC.RECONVERGENT B2 ;  /* 0x0000000000027941 */ /* 0x000fea0003800200 */
.L_x_20337:
[----:B------:R2:W3:Y:S02]  /*0990*/  F2I.F64.TRUNC R2, R14 ;  /* 0x0000000e00027311 */ /* 0x0004e4000030d100 */
.L_x_20336:
[----:B------:R-:W-:Y:S05]  /*09a0*/  BSYNC.RECONVERGENT B1 ;  /* 0x0000000000017941 */ /* 0x000fea0003800200 */
.L_x_20335:
[----:B------:R-:W-:Y:S01]  /*09b0*/  VIADD R8, R7, 0x100 ;  /* 0x0000010007087836 */ /* 0x000fe20000000000 */
[----:B------:R-:W-:Y:S04]  /*09c0*/  BSSY.RECONVERGENT B1, `(.L_x_20339) ;  /* 0x0000028000017945 */ /* 0x000fe80003800200 */
[----:B------:R-:W-:-:S13]  /*09d0*/  ISETP.GE.U32.AND P0, PT, R8, UR5, PT ;  /* 0x0000000508007c0c */ /* 0x000fda000bf06070 */
        /* <DEDUP_REMOVED lines=35> */
[----:B-1-3--:R-:W-:Y:S05]  /*0c10*/  CALL.REL.NOINC `($__internal_47_$__cuda_sm20_dblrcp_rn_slowpath_v3) ;  /* 0x0000002800047944 */ /* 0x00afea0003c00000 */
.L_x_20342:
[----:B------:R-:W-:Y:S05]  /*0c20*/  BSYNC.RECONVERGENT B2 ;  /* 0x0000000000027941 */ /* 0x000fea0003800200 */
.L_x_20341:
[----:B------:R4:W0:Y:S02]  /*0c30*/  F2I.F64.TRUNC R0, R14 ;  /* 0x0000000e00007311 */ /* 0x000824000030d100 */
.L_x_20340:
[----:B------:R-:W-:Y:S05]  /*0c40*/  BSYNC.RECONVERGENT B1 ;  /* 0x0000000000017941 */ /* 0x000fea0003800200 */
.L_x_20339:
        /* <DEDUP_REMOVED lines=38> */
[----:B-1-3--:R-:W-:Y:S05]  /*0eb0*/  CALL.REL.NOINC `($__internal_47_$__cuda_sm20_dblrcp_rn_slowpath_v3) ;  /* 0x00000024005c7944 */ /* 0x00afea0003c00000 */
.L_x_20346:
[----:B------:R-:W-:Y:S05]  /*0ec0*/  BSYNC.RECONVERGENT B2 ;  /* 0x0000000000027941 */ /* 0x000fea0003800200 */
.L_x_20345:
[----:B------:R0:W2:Y:S02]  /*0ed0*/  F2I.F64.TRUNC R10, R14 ;  /* 0x0000000e000a7311 */ /* 0x0000a4000030d100 */
.L_x_20344:
[----:B------:R-:W-:Y:S05]  /*0ee0*/  BSYNC.RECONVERGENT B1 ;  /* 0x0000000000017941 */ /* 0x000fea0003800200 */
.L_x_20343:
        /* <DEDUP_REMOVED lines=39> */
.L_x_20350:
[----:B------:R-:W-:Y:S05]  /*1160*/  BSYNC.RECONVERGENT B2 ;  /* 0x0000000000027941 */ /* 0x000fea0003800200 */
.L_x_20349:
[----:B------:R0:W2:Y:S02]  /*1170*/  F2I.F64.TRUNC R11, R14 ;  /* 0x0000000e000b7311 */ /* 0x0000a4000030d100 */
.L_x_20348:
[----:B------:R-:W-:Y:S05]  /*1180*/  BSYNC.RECONVERGENT B1 ;  /* 0x0000000000017941 */ /* 0x000fea0003800200 */
.L_x_20347:
[----:B------:R-:W-:Y:S01]  /*1190*/  VIADD R8, R7, 0x280 ;  /* 0x0000028007087836 */ /* 0x000fe20000000000 */
[----:B------:R-:W-:Y:S04]  /*11a0*/  BSSY.RECONVERGENT B1, `(.L_x_20351) ;  /* 0x0000028000017945 */ /* 0x000fe80003800200 */
[----:B------:R-:W-:-:S13]  /*11b0*/  ISETP.GE.U32.AND P0, PT, R8, UR5, PT ;  /* 0x0000000508007c0c */ /* 0x000fda000bf06070 */
        /* <DEDUP_REMOVED lines=36> */
.L_x_20354:
[----:B------:R-:W-:Y:S05]  /*1400*/  BSYNC.RECONVERGENT B2 ;  /* 0x0000000000027941 */ /* 0x000fea0003800200 */
.L_x_20353:
[----:B------:R0:W2:Y:S02]  /*1410*/  F2I.F64.TRUNC R9, R14 ;  /* 0x0000000e00097311 */ /* 0x0000a4000030d100 */
.L_x_20352:
[----:B------:R-:W-:Y:S05]  /*1420*/  BSYNC.RECONVERGENT B1 ;  /* 0x0000000000017941 */ /* 0x000fea0003800200 */
.L_x_20351:
        /* <DEDUP_REMOVED lines=39> */
.L_x_20358:
[----:B------:R-:W-:Y:S05]  /*16a0*/  BSYNC.RECONVERGENT B2 ;  /* 0x0000000000027941 */ /* 0x000fea0003800200 */
.L_x_20357:
[----:B------:R0:W2:Y:S02]  /*16b0*/  F2I.F64.TRUNC R6, R14 ;  /* 0x0000000e00067311 */ /* 0x0000a4000030d100 */
.L_x_20356:
[----:B------:R-:W-:Y:S05]  /*16c0*/  BSYNC.RECONVERGENT B1 ;  /* 0x0000000000017941 */ /* 0x000fea0003800200 */
.L_x_20355:
        /* <DEDUP_REMOVED lines=39> */
.L_x_20362:
[----:B------:R-:W-:Y:S05]  /*1940*/  BSYNC.RECONVERGENT B2 ;  /* 0x0000000000027941 */ /* 0x000fea0003800200 */
.L_x_20361:
[----:B------:R0:W2:Y:S02]  /*1950*/  F2I.F64.TRUNC R5, R14 ;  /* 0x0000000e00057311 */ /* 0x0000a4000030d100 */
.L_x_20360:
[----:B------:R-:W-:Y:S05]  /*1960*/  BSYNC.RECONVERGENT B1 ;  /* 0x0000000000017941 */ /* 0x000fea0003800200 */
.L_x_20359:
[----:B------:R-:W-:Y:S01]  /*1970*/  ISETP.GE.U32.AND P0, PT, R7, UR5, PT ;  /* 0x0000000507007c0c */ /* 0x000fe2000bf06070 */
[----:B------:R-:W-:Y:S04]  /*1980*/  BSSY.RECONVERGENT B0, `(.L_x_20363) ;  /* 0x000003a000007945 */ /* 0x000fe80003800200 */
[----:B------:R-:W-:Y:S08]  /*1990*/  BSSY.RELIABLE B1, `(.L_x_20364) ;  /* 0x0000031000017945 */ /* 0x000ff00003800100 */
[----:B------:R-:W-:Y:S05]  /*19a0*/  @P0 BRA `(.L_x_20365) ;  /* 0x0000000000380947 */ /* 0x000fea0003800000 */
[----:B------:R-:W5:Y:S01]  /*19b0*/  LDCU.64 UR6, c[0x0][0x390] ;  /* 0x00007200ff0677ac */ /* 0x000f620008000a00 */
[----:B------:R-:W-:Y:S02]  /*19c0*/  VIADD R12, R7, UR4 ;  /* 0x00000004070c7c36 */ /* 0x000fe40008000000 */
[----:B------:R-:W-:-:S03]  /*19d0*/  IMAD.MOV.U32 R7, RZ, RZ, R3 ;  /* 0x000000ffff077224 */ /* 0x000fc600078e0003 */
[----:B-----5:R-:W-:-:S04]  /*19e0*/  IADD3 R12, P0, PT, R12, UR6, RZ ;  /* 0x000000060c0c7c10 */ /* 0x020fc8000ff1e0ff */
[----:B------:R-:W-:Y:S02]  /*19f0*/  IADD3.X R13, PT, PT, RZ, UR7, RZ, P0, !PT ;  /* 0x00000007ff0d7c10 */ /* 0x000fe400087fe4ff */
[----:B------:R-:W-:-:S03]  /*1a00*/  ISETP.GE.U32.AND P0, PT, R7, UR5, PT ;  /* 0x0000000507007c0c */ /* 0x000fc6000bf06070 */
[----:B-1----:R1:W-:Y:S10]  /*1a10*/  STG.E.U8 desc[UR8][R12.64], R4 ;  /* 0x000000040c007986 */ /* 0x0023f4000c101108 */
[----:B------:R-:W-:Y:S05]  /*1a20*/  @P0 BRA `(.L_x_20366) ;  /* 0x0000000000380947 */ /* 0x000fea0003800000 */
[----:B------:R-:W5:Y:S01]  /*1a30*/  LDCU.64 UR6, c[0x0][0x390] ;  /* 0x00007200ff0677ac */ /* 0x000f620008000a00 */
[C---:B-1----:R-:W-:Y:S02]  /*1a40*/  VIADD R12, R7.reuse, UR4 ;  /* 0x00000004070c7c36 */ /* 0x042fe40008000000 */
[----:B------:R-:W-:-:S03]  /*1a50*/  VIADD R7, R7, 0x80 ;  /* 0x0000008007077836 */ /* 0x000fc60000000000 */
[----:B-----5:R-:W-:-:S05]  /*1a60*/  IADD3 R12, P0, PT, R12, UR6, RZ ;  /* 0x000000060c0c7c10 */ /* 0x020fca000ff1e0ff */
[----:B------:R-:W-:-:S05]  /*1a70*/  IMAD.X R13, RZ, RZ, UR7, P0 ;  /* 0x00000007ff0d7e24 */ /* 0x000fca00080e06ff */
[----:B---3--:R1:W-:Y:S03]  /*1a80*/  STG.E.U8 desc[UR8][R12.64], R2 ;  /* 0x000000020c007986 */ /* 0x0083e6000c101108 */
.L_x_20365:
[----:B------:R-:W-:-:S13]  /*1a90*/  ISETP.GE.U32.AND P0, PT, R7, UR5, PT ;  /* 0x0000000507007c0c */ /* 0x000fda000bf06070 */
[----:B------:R-:W-:Y:S05]  /*1aa0*/  @P0 BRA `(.L_x_20367) ;  /* 0x0000000000380947 */ /* 0x000fea0003800000 */
[----:B------:R-:W5:Y:S01]  /*1ab0*/  LDCU.64 UR6, c[0x0][0x390] ;  /* 0x00007200ff0677ac */ /* 0x000f620008000a00 */
[C---:B-1-3--:R-:W-:Y:S02]  /*1ac0*/  VIADD R2, R7.reuse, UR4 ;  /* 0x0000000407027c36 */ /* 0x04afe40008000000 */
[----:B------:R-:W-:-:S03]  /*1ad0*/  VIADD R7, R7, 0x80 ;  /* 0x0000008007077836 */ /* 0x000fc60000000000 */
[----:B-----5:R-:W-:-:S05]  /*1ae0*/  IADD3 R2, P0, PT, R2, UR6, RZ ;  /* 0x0000000602027c10 */ /* 0x020fca000ff1e0ff */
[----:B------:R-:W-:-:S05]  /*1af0*/  IMAD.X R3, RZ, RZ, UR7, P0 ;  /* 0x00000007ff037e24 */ /* 0x000fca00080e06ff */
[----:B0-----:R0:W-:Y:S03]  /*1b00*/  STG.E.U8 desc[UR8][R2.64], R0 ;  /* 0x0000000002007986 */ /* 0x0011e6000c101108 */
.L_x_20366:
[----:B------:R-:W-:-:S13]  /*1b10*/  ISETP.GE.U32.AND P0, PT, R7, UR5, PT ;  /* 0x0000000507007c0c */ /* 0x000fda000bf06070 */
[----:B------:R-:W-:Y:S05]  /*1b20*/  @P0 BRA `(.L_x_20368) ;  /* 0x0000000000380947 */ /* 0x000fea0003800000 */
[----:B------:R-:W5:Y:S01]  /*1b30*/  LDCU.64 UR6, c[0x0][0x390] ;  /* 0x00007200ff0677ac */ /* 0x000f620008000a00 */
[C---:B0--3--:R-:W-:Y:S02]  /*1b40*/  VIADD R2, R7.reuse, UR4 ;  /* 0x0000000407027c36 */ /* 0x049fe40008000000 */
[----:B------:R-:W-:-:S03]  /*1b50*/  VIADD R7, R7, 0x80 ;  /* 0x0000008007077836 */ /* 0x000fc60000000000 */
[----:B-----5:R-:W-:-:S05]  /*1b60*/  IADD3 R2, P0, PT, R2, UR6, RZ ;  /* 0x0000000602027c10 */ /* 0x020fca000ff1e0ff */
[----:B------:R-:W-:-:S05]  /*1b70*/  IMAD.X R3, RZ, RZ, UR7, P0 ;  /* 0x00000007ff037e24 */ /* 0x000fca00080e06ff */
[----:B--2---:R0:W-:Y:S03]  /*1b80*/  STG.E.U8 desc[UR8][R2.64], R10 ;  /* 0x0000000a02007986 */ /* 0x0041e6000c101108 */
.L_x_20367:
[----:B------:R-:W-:-:S13]  /*1b90*/  ISETP.GE.U32.AND P0, PT, R7, UR5, PT ;  /* 0x0000000507007c0c */ /* 0x000fda000bf06070 */
[----:B------:R-:W-:Y:S05]  /*1ba0*/  @P0 BRA `(.L_x_20369) ;  /* 0x00000000003c0947 */ /* 0x000fea0003800000 */
[----:B------:R-:W5:Y:S01]  /*1bb0*/  LDCU.64 UR6, c[0x0][0x390] ;  /* 0x00007200ff0677ac */ /* 0x000f620008000a00 */
[C---:B01-3--:R-:W-:Y:S02]  /*1bc0*/  VIADD R2, R7.reuse, UR4 ;  /* 0x0000000407027c36 */ /* 0x04bfe40008000000 */
[----:B------:R-:W-:-:S03]  /*1bd0*/  VIADD R7, R7, 0x80 ;  /* 0x0000008007077836 */ /* 0x000fc60000000000 */
[----:B-----5:R-:W-:-:S05]  /*1be0*/  IADD3 R2, P0, PT, R2, UR6, RZ ;  /* 0x0000000602027c10 */ /* 0x020fca000ff1e0ff */
[----:B------:R-:W-:-:S05]  /*1bf0*/  IMAD.X R3, RZ, RZ, UR7, P0 ;  /* 0x00000007ff037e24 */ /* 0x000fca00080e06ff */
[----:B--2---:R0:W-:Y:S03]  /*1c00*/  STG.E.U8 desc[UR8][R2.64], R11 ;  /* 0x0000000b02007986 */ /* 0x0041e6000c101108 */
.L_x_20368:
[----:B------:R-:W-:-:S13]  /*1c10*/  ISETP.GE.U32.AND P0, PT, R7, UR5, PT ;  /* 0x0000000507007c0c */ /* 0x000fda000bf06070 */
[----:B------:R-:W-:Y:S05]  /*1c20*/  @P0 BREAK.RELIABLE B1 ;  /* 0x0000000000010942 */ /* 0x000fea0003800100 */
[----:B------:R-:W-:Y:S05]  /*1c30*/  @P0 BRA `(.L_x_20370) ;  /* 0x0000000000380947 */ /* 0x000fea0003800000 */
[----:B------:R-:W5:Y:S01]  /*1c40*/  LDCU.64 UR6, c[0x0][0x390] ;  /* 0x00007200ff0677ac */ /* 0x000f620008000a00 */
[C---:B0--3--:R-:W-:Y:S02]  /*1c50*/  VIADD R2, R7.reuse, UR4 ;  /* 0x0000000407027c36 */ /* 0x049fe40008000000 */
[----:B------:R-:W-:-:S03]  /*1c60*/  VIADD R7, R7, 0x80 ;  /* 0x0000008007077836 */ /* 0x000fc60000000000 */
[----:B-----5:R-:W-:-:S05]  /*1c70*/  IADD3 R2, P0, PT, R2, UR6, RZ ;  /* 0x0000000602027c10 */ /* 0x020fca000ff1e0ff */
[----:B------:R-:W-:-:S05]  /*1c80*/  IMAD.X R3, RZ, RZ, UR7, P0 ;  /* 0x00000007ff037e24 */ /* 0x000fca00080e06ff */
[----:B--2---:R0:W-:Y:S03]  /*1c90*/  STG.E.U8 desc[UR8][R2.64], R9 ;  /* 0x0000000902007986 */ /* 0x0041e6000c101108 */
.L_x_20369:
[----:B------:R-:W-:Y:S05]  /*1ca0*/  BSYNC.RELIABLE B1 ;  /* 0x0000000000017941 */ /* 0x000fea0003800100 */
.L_x_20364:
[----:B------:R-:W-:-:S13]  /*1cb0*/  ISETP.GE.U32.AND P0, PT, R7, UR5, PT ;  /* 0x0000000507007c0c */ /* 0x000fda000bf06070 */
[----:B0-2---:R-:W1:Y:S01]  /*1cc0*/  @!P0 LDC.64 R8, c[0x0][0x390] ;  /* 0x0000e400ff088b82 */ /* 0x005e620000000a00 */
[C---:B------:R-:W-:Y:S01]  /*1cd0*/  @!P0 IADD3 R3, PT, PT, R7.reuse, UR4, RZ ;  /* 0x0000000407038c10 */ /* 0x040fe2000fffe0ff */
[----:B------:R-:W-:-:S03]  /*1ce0*/  @!P0 VIADD R7, R7, 0x80 ;  /* 0x0000008007078836 */ /* 0x000fc60000000000 */
[----:B-1-3--:R-:W-:-:S05]  /*1cf0*/  @!P0 IADD3 R2, P1, PT, R3, R8, RZ ;  /* 0x0000000803028210 */ /* 0x00afca0007f3e0ff */
[----:B------:R-:W-:-:S05]  /*1d00*/  @!P0 IMAD.X R3, RZ, RZ, R9, P1 ;  /* 0x000000ffff038224 */ /* 0x000fca00008e0609 */
[----:B------:R0:W-:Y:S03]  /*1d10*/  @!P0 STG.E.U8 desc[UR8][R2.64], R6 ;  /* 0x0000000602008986 */ /* 0x0001e6000c101108 */
.L_x_20370:
[----:B------:R-:W-:Y:S05]  /*1d20*/  BSYNC.RECONVERGENT B0 ;  /* 0x0000000000007941 */ /* 0x000fea0003800200 */
.L_x_20363:
[----:B------:R-:W-:Y:S05]  /*1d30*/  WARPSYNC.ALL ;  /* 0x0000000000007948 */ /* 0x000fea0003800000 */
[----:B------:R-:W-:-:S13]  /*1d40*/  ISETP.GE.U32.AND P0, PT, R7, UR5, PT ;  /* 0x0000000507007c0c */ /* 0x000fda000bf06070 */
[----:B------:R-:W-:Y:S05]  /*1d50*/  @P0 EXIT ;  /* 0x000000000000094d */ /* 0x000fea0003800000 */
[----:B------:R-:W5:Y:S01]  /*1d60*/  LDCU.64 UR6, c[0x0][0x390] ;  /* 0x00007200ff0677ac */ /* 0x000f620008000a00 */
[----:B0--3--:R-:W-:-:S05]  /*1d70*/  VIADD R2, R7, UR4 ;  /* 0x0000000407027c36 */ /* 0x009fca0008000000 */
[----:B-----5:R-:W-:-:S05]  /*1d80*/  IADD3 R2, P0, PT, R2, UR6, RZ ;  /* 0x0000000602027c10 */ /* 0x020fca000ff1e0ff */
[----:B------:R-:W-:-:S05]  /*1d90*/  IMAD.X R3, RZ, RZ, UR7, P0 ;  /* 0x00000007ff037e24 */ /* 0x000fca00080e06ff */
[----:B--2---:R-:W-:Y:S01]  /*1da0*/  STG.E.U8 desc[UR8][R2.64], R5 ;  /* 0x0000000502007986 */ /* 0x004fe2000c101108 */
[----:B------:R-:W-:Y:S05]  /*1db0*/  EXIT ;  /* 0x000000000000794d */ /* 0x000fea0003800000 */
.L_x_20330:
        /* <DEDUP_REMOVED lines=8> */
[----:B------:R0:W5:Y:S01]  /*1e40*/  LDG.E R9, desc[UR8][R2.64+0x200] ;  /* 0x0002000802097981 */ /* 0x000162000c1e1900 */
[----:B------:R-:W-:Y:S01]  /*1e50*/  BSSY.RECONVERGENT B1, `(.L_x_20371) ;  /* 0x0000024000017945 */ /* 0x000fe20003800200 */
[----:B--2---:R-:W-:-:S05]  /*1e60*/  SGXT R4, R0, 0x8 ;  /* 0x000000080004781a */ /* 0x004fca0000000200 */
        /* <DEDUP_REMOVED lines=33> */
[----:B-----5:R-:W-:Y:S05]  /*2080*/  CALL.REL.NOINC `($__internal_47_$__cuda_sm20_dblrcp_rn_slowpath_v3) ;  /* 0x0000001000e87944 */ /* 0x020fea0003c00000 */
.L_x_20372:
[----:B------:R-:W-:Y:S05]  /*2090*/  BSYNC.RECONVERGENT B1 ;  /* 0x0000000000017941 */ /* 0x000fea0003800200 */
.L_x_20371:
[----:B------:R-:W-:Y:S01]  /*20a0*/  SHF.R.S32.HI R2, RZ, 0x8, R0 ;  /* 0x00000008ff027819 */ /* 0x000fe20000011400 */
[----:B------:R-:W-:Y:S01]  /*20b0*/  F2I.F64.TRUNC R7, R14 ;  /* 0x0000000e00077311 */ /* 0x000fe2000030d100 */
[----:B------:R-:W-:Y:S02]  /*20c0*/  BSSY.RECONVERGENT B1, `(.L_x_20373) ;  /* 0x0000027000017945 */ /* 0x000fe40003800200 */
[----:B------:R-:W-:-:S05]  /*20d0*/  SGXT R2, R2, 0x8 ;  /* 0x000000080202781a */ /* 0x000fca0000000200 */
[----:B------:R-:W-:-:S15]  /*20e0*/  IMAD R12, R2, R2, RZ ;  /* 0x00000002020c7224 */ /* 0x000fde00078e02ff */
[----:B------:R-:W-:-:S15]  /*20f0*/  NOP ;  /* 0x0000000000007918 */ /* 0x000fde0000000000 */
[----:B------:R-:W-:-:S15]  /*2100*/  NOP ;  /* 0x0000000000007918 */ /* 0x000fde0000000000 */
[----:B------:R-:W-:-:S11]  /*2110*/  NOP ;  /* 0x0000000000007918 */ /* 0x000fd60000000000 */
        /* <DEDUP_REMOVED lines=32> */
[----:B-----5:R-:W-:Y:S05]  /*2320*/  CALL.REL.NOINC `($__internal_47_$__cuda_sm20_dblrcp_rn_slowpath_v3) ;  /* 0x0000001000407944 */ /* 0x020fea0003c00000 */
.L_x_20374:
[----:B------:R-:W-:Y:S05]  /*2330*/  BSYNC.RECONVERGENT B1 ;  /* 0x0000000000017941 */ /* 0x000fea0003800200 */
.L_x_20373:
[----:B------:R-:W-:Y:S01]  /*2340*/  SHF.R.S32.HI R2, RZ, 0x10, R0 ;  /* 0x00000010ff027819 */ /* 0x000fe20000011400 */
[----:B------:R-:W-:Y:S03]  /*2350*/  BSSY.RECONVERGENT B1, `(.L_x_20375) ;  /* 0x0000029000017945 */ /* 0x000fe60003800200 */
[----:B------:R-:W-:-:S05]  /*2360*/  SGXT R2, R2, 0x8 ;  /* 0x000000080202781a */ /* 0x000fca0000000200 */
        /* <DEDUP_REMOVED lines=38> */
[----:B-----5:R-:W-:Y:S05]  /*25d0*/  CALL.REL.NOINC `($__internal_47_$__cuda_sm20_dblrcp_rn_slowpath_v3) ;  /* 0x0000000c00947944 */ /* 0x020fea0003c00000 */
.L_x_20376:
[----:B------:R-:W-:Y:S05]  /*25e0*/  BSYNC.RECONVERGENT B1 ;  /* 0x0000000000017941 */ /* 0x000fea0003800200 */
.L_x_20375:
        /* <DEDUP_REMOVED lines=41> */
.L_x_20378:
[----:B------:R-:W-:Y:S05]  /*2880*/  BSYNC.RECONVERGENT B1 ;  /* 0x0000000000017941 */ /* 0x000fea0003800200 */
.L_x_20377:
[----:B-----5:R-:W-:Y:S01]  /*2890*/  SGXT R0, R9, 0x8 ;  /* 0x000000080900781a */ /* 0x020fe20000000200 */
        /* <DEDUP_REMOVED lines=39> */
[----:B------:R-:W-:Y:S05]  /*2b10*/  CALL.REL.NOINC `($__internal_47_$__cuda_sm20_dblrcp_rn_slowpath_v3) ;  /* 0x0000000800447944 */ /* 0x000fea0003c00000 */
.L_x_20380:
[----:B------:R-:W-:Y:S05]  /*2b20*/  BSYNC.RECONVERGENT B1 ;  /* 0x0000000000017941 */ /* 0x000fea0003800200 */
.L_x_20379:
        /* <DEDUP_REMOVED lines=41> */
.L_x_20382:
[----:B------:R-:W-:Y:S05]  /*2dc0*/  BSYNC.RECONVERGENT B1 ;  /* 0x0000000000017941 */ /* 0x000fea0003800200 */
.L_x_20381:
[----:B------:R-:W-:Y:S01]  /*2dd0*/  SHF.R.S32.HI R0, RZ, 0x10, R9 ;  /* 0x00000010ff007819 */ /* 0x000fe20000011409 */
[----:B------:R-:W-:Y:S03]  /*2de0*/  BSSY.RECONVERGENT B1, `(.L_x_20383) ;  /* 0x0000029000017945 */ /* 0x000fe60003800200 */
[----:B------:R-:W-:-:S05]  /*2df0*/  SGXT R0, R0, 0x8 ;  /* 0x000000080000781a */ /* 0x000fca0000000200 */
[----:B------:R-:W-:Y:S02]  /*2e00*/  IMAD R12, R0, R0, RZ ;  /* 0x00000000000c7224 */ /* 0x000fe400078e02ff */
[----:B------:R-:W-:-:S15]  /*2e10*/  F2I.F64.TRUNC R0, R14 ;  /* 0x0000000e00007311 */ /* 0x000fde000030d100 */
[----:B------:R-:W-:-:S15]  /*2e20*/  NOP ;  /* 0x0000000000007918 */ /* 0x000fde0000000000 */
[----:B------:R-:W-:-:S15]  /*2e30*/  NOP ;  /* 0x0000000000007918 */ /* 0x000fde0000000000 */
[----:B------:R-:W-:-:S15]  /*2e40*/  NOP ;  /* 0x0000000000007918 */ /* 0x000fde0000000000 */
[----:B------:R-:W-:-:S04]  /*2e50*/  NOP ;  /* 0x0000000000007918 */ /* 0x000fc80000000000 */
        /* <DEDUP_REMOVED lines=33> */
.L_x_20384:
[----:B------:R-:W-:Y:S05]  /*3070*/  BSYNC.RECONVERGENT B1 ;  /* 0x0000000000017941 */ /* 0x000fea0003800200 */
.L_x_20383:
        /* <DEDUP_REMOVED lines=42> */
.L_x_20386:
[----:B------:R-:W-:Y:S05]  /*3320*/  BSYNC.RECONVERGENT B1 ;  /* 0x0000000000017941 */ /* 0x000fea0003800200 */
.L_x_20385:
[----:B------:R-:W0:Y:S01]  /*3330*/  LDCU.64 UR6, c[0x0][0x390] ;  /* 0x00007200ff0677ac */ /* 0x000e220008000a00 */
[----:B------:R-:W1:Y:S01]  /*3340*/  F2I.F64.TRUNC R14, R14 ;  /* 0x0000000e000e7311 */ /* 0x000e62000030d100 */
[----:B------:R-:W-:Y:S02]  /*3350*/  PRMT R2, R5, 0x3340, R2 ;  /* 0x0000334005027816 */ /* 0x000fe40000000002 */
[----:B------:R-:W-:Y:S02]  /*3360*/  PRMT R7, R7, 0x3340, R4 ;  /* 0x0000334007077816 */ /* 0x000fe40000000004 */
[----:B------:R-:W-:Y:S02]  /*3370*/  PRMT R0, R3, 0x3340, R0 ;  /* 0x0000334003007816 */ /* 0x000fe40000000000 */
[----:B-1----:R-:W-:Y:S02]  /*3380*/  PRMT R9, R9, 0x3340, R14 ;  /* 0x0000334009097816 */ /* 0x002fe4000000000e */
[----:B------:R-:W-:-:S02]  /*3390*/  PRMT R3, R7, 0x5410, R2 ;  /* 0x0000541007037816 */ /* 0x000fc40000000002 */
[----:B------:R-:W-:Y:S01]  /*33a0*/  PRMT R9, R0, 0x5410, R9 ;  /* 0x0000541000097816 */ /* 0x000fe20000000009 */
[----:B0-----:R-:W-:-:S04]  /*33b0*/  UIADD3 UR5, UP0, UPT, UR4, UR6, URZ ;  /* 0x0000000604057290 */ /* 0x001fc8000ff1e0ff */
[----:B------:R-:W-:Y:S02]  /*33c0*/  UIADD3.X UR6, UPT, UPT, URZ, UR7, URZ, UP0, !UPT ;  /* 0x00000007ff067290 */ /* 0x000fe400087fe4ff */
[----:B------:R-:W-:-:S04]  /*33d0*/  IMAD.U32 R4, RZ, RZ, UR5 ;  /* 0x00000005ff047e24 */ /* 0x000fc8000f8e00ff */
[----:B------:R-:W-:Y:S02]  /*33e0*/  IMAD.U32 R5, RZ, RZ, UR6 ;  /* 0x00000006ff057e24 */ /* 0x000fe4000f8e00ff */
[----:B------:R-:W-:-:S05]  /*33f0*/  IMAD.WIDE.U32 R6, R6, 0x4, R4 ;  /* 0x0000000406067825 */ /* 0x000fca00078e0004 */
[----:B------:R-:W-:Y:S04]  /*3400*/  STG.E desc[UR8][R6.64], R3 ;  /* 0x0000000306007986 */ /* 0x000fe8000c101908 */
[----:B------:R-:W-:Y:S01]  /*3410*/  STG.E desc[UR8][R6.64+0x200], R9 ;  /* 0x0002000906007986 */ /* 0x000fe2000c101908 */
[----:B------:R-:W-:Y:S05]  /*3420*/  EXIT ;  /* 0x000000000000794d */ /* 0x000fea0003800000 */
        .weak           $__internal_47_$__cuda_sm20_dblrcp_rn_slowpath_v3
        .type           $__internal_47_$__cuda_sm20_dblrcp_rn_slowpath_v3,@function
        .size           $__internal_47_$__cuda_sm20_dblrcp_rn_slowpath_v3,(.L_x_60641 - $__internal_47_$__cuda_sm20_dblrcp_rn_slowpath_v3)
$__internal_47_$__cuda_sm20_dblrcp_rn_slowpath_v3:
        /* <DEDUP_REMOVED lines=56> */
.L_x_20390:
        /* <DEDUP_REMOVED lines=34> */
.L_x_20388:
[----:B------:R-:W-:Y:S01]  /*39d0*/  LOP3.LUT R15, R13, 0x80000, RZ, 0xfc, !PT ;  /* 0x000800000d0f7812 */ /* 0x000fe200078efcff */
[----:B------:R-:W-:-:S07]  /*39e0*/  IMAD.MOV.U32 R14, RZ, RZ, R12 ;  /* 0x000000ffff0e7224 */ /* 0x000fce00078e000c */
.L_x_20389:
[----:B------:R-:W-:Y:S05]  /*39f0*/  BSYNC.RECONVERGENT B0 ;  /* 0x0000000000007941 */ /* 0x000fea0003800200 */
.L_x_20387:
[----:B------:R-:W-:Y:S02]  /*3a00*/  IMAD.MOV.U32 R12, RZ, RZ, R8 ;  /* 0x000000ffff0c7224 */ /* 0x000fe400078e0008 */
[----:B------:R-:W-:-:S04]  /*3a10*/  IMAD.MOV.U32 R13, RZ, RZ, 0x0 ;  /* 0x00000000ff0d7424 */ /* 0x000fc800078e00ff */
[----:B------:R-:W-:Y:S05]  /*3a20*/  RET.REL.NODEC R12 `(_ZN2at6native29vectorized_elementwise_kernelILi4EZNS0_50_GLOBAL__N__2680c7bb_12_PowKernel_cu_7dd49032_317029pow_tensor_scalar_kernel_implIaaEEvRNS_18TensorIteratorBaseET0_EUlaE1_St5arrayIPcLm2EEEEviS6_T1_) ;  /* 0xffffffc40c747950 */ /* 0x000fea0003c3ffff */
.L_x_20391:
        /* <DEDUP_REMOVED lines=13> */
.L_x_60641:


//--------------------- .text._ZN2at6native29vectorized_elementwise_kernelILi8EZNS0_50_GLOBAL__N__2680c7bb_12_PowKernel_cu_7dd49032_317029pow_tensor_scalar_kernel_implIaaEEvRNS_18TensorIteratorBaseET0_EUlaE1_St5arrayIPcLm2EEEEviS6_T1_ --------------------------
	.section	.text._ZN2at6native29vectorized_elementwise_kernelILi8EZNS0_50_GLOBAL__N__2680c7bb_12_PowKernel_cu_7dd49032_317029pow_tensor_scalar_kernel_implIaaEEvRNS_18TensorIteratorBaseET0_EUlaE1_St5arrayIPcLm2EEEEviS6_T1_,"ax",@progbits
	.align	128
        .global         _ZN2at6native29vectorized_elementwise_kernelILi8EZNS0_50_GLOBAL__N__2680c7bb_12_PowKernel_cu_7dd49032_317029pow_tensor_scalar_kernel_implIaaEEvRNS_18TensorIteratorBaseET0_EUlaE1_St5arrayIPcLm2EEEEviS6_T1_
        .type           _ZN2at6native29vectorized_elementwise_kernelILi8EZNS0_50_GLOBAL__N__2680c7bb_12_PowKernel_cu_7dd49032_317029pow_tensor_scalar_kernel_implIaaEEvRNS_18TensorIteratorBaseET0_EUlaE1_St5arrayIPcLm2EEEEviS6_T1_,@function
        .size           _ZN2at6native29vectorized_elementwise_kernelILi8EZNS0_50_GLOBAL__N__2680c7bb_12_PowKernel_cu_7dd49032_317029pow_tensor_scalar_kernel_implIaaEEvRNS_18TensorIteratorBaseET0_EUlaE1_St5arrayIPcLm2EEEEviS6_T1_,(.L_x_60911 - _ZN2at6native29vectorized_elementwise_kernelILi8EZNS0_50_GLOBAL__N__2680c7bb_12_PowKernel_cu_7dd49032_317029pow_tensor_scalar_kernel_implIaaEEvRNS_18TensorIteratorBaseET0_EUlaE1_St5arrayIPcLm2EEEEviS6_T1_)
        .other          _ZN2at6native29vectorized_elementwise_kernelILi8EZNS0_50_GLOBAL__N__2680c7bb_12_PowKernel_cu_7dd49032_317029pow_tensor_scalar_kernel_implIaaEEvRNS_18TensorIteratorBaseET0_EUlaE1_St5arrayIPcLm2EEEEviS6_T1_,@"STO_CUDA_ENTRY STV_DEFAULT"
_ZN2at6native29vectorized_elementwise_kernelILi8EZNS0_50_GLOBAL__N__2680c7bb_12_PowKernel_cu_7dd49032_317029pow_tensor_scalar_kernel_implIaaEEvRNS_18TensorIteratorBaseET0_EUlaE1_St5arrayIPcLm2EEEEviS6_T1_:
.text._ZN2at6native29vectorized_elementwise_kernelILi8EZNS0_50_GLOBAL__N__2680c7bb_12_PowKernel_cu_7dd49032_317029pow_tensor_scalar_kernel_implIaaEEvRNS_18TensorIteratorBaseET0_EUlaE1_St5arrayIPcLm2EEEEviS6_T1_:
[----:B------:R-:W-:Y:S01]  /*0000*/  LDC R1, c[0x0][0x37c] ;  /* 0x0000df00ff017b82 */ /* 0x000fe20000000800 */
[----:B------:R-:W-:Y:S05]  /*0010*/  EXIT ;  /* 0x000000000000794d */ /* 0x000fea0003800000 */
.L_x_20392:
        /* <DEDUP_REMOVED lines=14> */
.L_x_60911:


//--------------------- .text._ZN2at6native18elementwise_kernelILi128ELi4EZNS0_15gpu_kernel_implIZNS0_50_GLOBAL__N__2680c7bb_12_PowKernel_cu_7dd49032_317029pow_tensor_scalar_kernel_implIaaEEvRNS_18TensorIteratorBaseET0_EUlaE0_EEvS6_RKT_EUliE_EEviT1_ --------------------------
	.section	.text._ZN2at6native18elementwise_kernelILi128ELi4EZNS0_15gpu_kernel_implIZNS0_50_GLOBAL__N__2680c7bb_12_PowKernel_cu_7dd49032_317029pow_tensor_scalar_kernel_implIaaEEvRNS_18TensorIteratorBaseET0_EUlaE0_EEvS6_RKT_EUliE_EEviT1_,"ax",@progbits
	.align	128
        .global         _ZN2at6native18elementwise_kernelILi128ELi4EZNS0_15gpu_kernel_implIZNS0_50_GLOBAL__N__2680c7bb_12_PowKernel_cu_7dd49032_317029pow_tensor_scalar_kernel_implIaaEEvRNS_18TensorIteratorBaseET0_EUlaE0_EEvS6_RKT_EUliE_EEviT1_
        .type           _ZN2at6native18elementwise_kernelILi128ELi4EZNS0_15gpu_kernel_implIZNS0_50_GLOBAL__N__2680c7bb_12_PowKernel_cu_7dd49032_317029pow_tensor_scalar_kernel_implIaaEEvRNS_18TensorIteratorBaseET0_EUlaE0_EEvS6_RKT_EUliE_EEviT1_,@function
        .size           _ZN2at6native18elementwise_kernelILi128ELi4EZNS0_15gpu_kernel_implIZNS0_50_GLOBAL__N__2680c7bb_12_PowKernel_cu_7dd49032_317029pow_tensor_scalar_kernel_implIaaEEvRNS_18TensorIteratorBaseET0_EUlaE0_EEvS6_RKT_EUliE_EEviT1_,(.L_x_60912 - _ZN2at6native18elementwise_kernelILi128ELi4EZNS0_15gpu_kernel_implIZNS0_50_GLOBAL__N__2680c7bb_12_PowKernel_cu_7dd49032_317029pow_tensor_scalar_kernel_implIaaEEvRNS_18TensorIteratorBaseET0_EUlaE0_EEvS6_RKT_EUliE_EEviT1_)
        .other          _ZN2at6native18elementwise_kernelILi128ELi4EZNS0_15gpu_kernel_implIZNS0_50_GLOBAL__N__2680c7bb_12_PowKernel_cu_7dd49032_317029pow_tensor_scalar_kernel_implIaaEEvRNS_18TensorIteratorBaseET0_EUlaE0_EEvS6_RKT_EUliE_EEviT1_,@"STO_CUDA_ENTRY STV_DEFAULT"
_ZN2at6native18elementwise_kernelILi128ELi4EZNS0_15gpu_kernel_implIZNS0_50_GLOBAL__N__2680c7bb_12_PowKernel_cu_7dd49032_317029pow_tensor_scalar_kernel_implIaaEEvRNS_18TensorIteratorBaseET0_EUlaE0_EEvS6_RKT_EUliE_EEviT1_:
.text._ZN2at6native18elementwise_kernelILi128ELi4EZNS0_15gpu_kernel_implIZNS0_50_GLOBAL__N__2680c7bb_12_PowKernel_cu_7dd49032_317029pow_tensor_scalar_kernel_implIaaEEvRNS_18TensorIteratorBaseET0_EUlaE0_EEvS6_RKT_EUliE_EEviT1_:
        /* <DEDUP_REMOVED lines=319> */
.L_x_20395:
        /* <DEDUP_REMOVED lines=16> */
.L_x_20399:
[----:B------:R0:W5:Y:S01]  /*14f0*/  LDG.E.U8 R0, desc[UR36][R2.64] ;  /* 0x0000002402007981 */ /* 0x000162000c1e1100 */
[----:B------:R-:W-:Y:S05]  /*1500*/  BRA `(.L_x_20401) ;  /* 0x0000000c004c7947 */ /* 0x000fea0003800000 */
.L_x_20398:
        /* <DEDUP_REMOVED lines=8> */
.L_x_20403:
[----:B------:R0:W5:Y:S01]  /*1590*/  LDG.E.U8 R0, desc[UR36][R2.64] ;  /* 0x0000002402007981 */ /* 0x000162000c1e1100 */
[----:B------:R-:W-:Y:S05]  /*15a0*/  BRA `(.L_x_20401) ;  /* 0x0000000c00247947 */ /* 0x000fea0003800000 */
.L_x_20402:
[----:B------:R0:W5:Y:S01]  /*15b0*/  LDG.E.U16 R0, desc[UR36][R2.64] ;  /* 0x0000002402007981 */ /* 0x000162000c1e1500 */
[----:B------:R-:W-:Y:S05]  /*15c0*/  BRA `(.L_x_20401) ;  /* 0x0000000c001c7947 */ /* 0x000fea0003800000 */
.L_x_20397:
        /* <DEDUP_REMOVED lines=9> */
.L_x_20405:
[----:B------:R-:W2:Y:S02]  /*1660*/  LDG.E.U16 R4, desc[UR36][R2.64] ;  /* 0x0000002402047981 */ /* 0x000ea4000c1e1500 */
[----:B--2---:R-:W-:-:S06]  /*1670*/  HADD2.F32 R4, -RZ, R4.H0_H0 ;  /* 0x20000004ff047230 */ /* 0x004fcc0000004100 */
[----:B------:R-:W0:Y:S02]  /*1680*/  F2I.FTZ.TRUNC.NTZ R4, R4 ;  /* 0x0000000400047305 */ /* 0x000e24000021f100 */
[----:B0-----:R-:W-:Y:S01]  /*1690*/  PRMT R0, R4, 0x7610, R0 ;  /* 0x0000761004007816 */ /* 0x001fe20000000000 */
[----:B------:R-:W-:Y:S06]  /*16a0*/  BRA `(.L_x_20401) ;  /* 0x0000000800e47947 */ /* 0x000fec0003800000 */
.L_x_20404:
        /* <DEDUP_REMOVED lines=9> */
.L_x_20407:
[----:B------:R-:W2:Y:S02]  /*1740*/  LDG.E.U16 R2, desc[UR36][R2.64] ;  /* 0x0000002402027981 */ /* 0x000ea4000c1e1500 */
[----:B--2---:R-:W-:-:S06]  /*1750*/  HADD2.F32 R4, -RZ, R2.H0_H0 ;  /* 0x20000002ff047230 */ /* 0x004fcc0000004100 */
[----:B------:R-:W0:Y:S02]  /*1760*/  F2I.FTZ.TRUNC.NTZ R4, R4 ;  /* 0x0000000400047305 */ /* 0x000e24000021f100 */
[----:B0-----:R-:W-:Y:S01]  /*1770*/  PRMT R0, R4, 0x7610, R0 ;  /* 0x0000761004007816 */ /* 0x001fe20000000000 */
[----:B------:R-:W-:Y:S06]  /*1780*/  BRA `(.L_x_20401) ;  /* 0x0000000800ac7947 */ /* 0x000fec0003800000 */
.L_x_20406:
[----:B------:R-:W2:Y:S02]  /*1790*/  LDG.E.64 R2, desc[UR36][R2.64] ;  /* 0x0000002402027981 */ /* 0x000ea4000c1e1b00 */
[----:B--2---:R0:W1:Y:S02]  /*17a0*/  F2I.F64.TRUNC R0, R2 ;  /* 0x0000000200007311 */ /* 0x004064000030d100 */
[----:B01----:R-:W-:Y:S05]  /*17b0*/  BRA `(.L_x_20401) ;  /* 0x0000000800a07947 */ /* 0x003fea0003800000 */
.L_x_20396:
        /* <DEDUP_REMOVED lines=12> */
.L_x_20410:
[----:B------:R-:W2:Y:S02]  /*1880*/  LDG.E.64 R2, desc[UR36][R2.64] ;  /* 0x0000002402027981 */ /* 0x000ea4000c1e1b00 */
[----:B--2---:R3:W4:Y:S02]  /*1890*/  F2I.F64.TRUNC R0, R2 ;  /* 0x0000000200007311 */ /* 0x004724000030d100 */
[----:B---34-:R-:W-:Y:S05]  /*18a0*/  BRA `(.L_x_20401) ;  /* 0x0000000800647947 */ /* 0x018fea0003800000 */
.L_x_20409:
        /* <DEDUP_REMOVED lines=27> */
.L_x_20412:
        /* <DEDUP_REMOVED lines=14> */
.L_x_20411:
[----:B------:R-:W2:Y:S02]  /*1b40*/  LDG.E.U16 R4, desc[UR36][R2.64] ;  /* 0x0000002402047981 */ /* 0x000ea4000c1e1500 */
[----:B--2---:R-:W-:-:S06]  /*1b50*/  IMAD.U32 R4, R4, 0x10000, RZ ;  /* 0x0001000004047824 */ /* 0x004fcc00078e00ff */
[----:B------:R-:W0:Y:S02]  /*1b60*/  F2I.FTZ.TRUNC.NTZ R4, R4 ;  /* 0x0000000400047305 */ /* 0x000e24000021f100 */
[----:B0-----:R-:W-:Y:S01]  /*1b70*/  PRMT R0, R4, 0x7610, R0 ;  /* 0x0000761004007816 */ /* 0x001fe20000000000 */
[----:B------:R-:W-:Y:S06]  /*1b80*/  BRA `(.L_x_20401) ;  /* 0x0000000400ac7947 */ /* 0x000fec0003800000 */
.L_x_20408:
        /* <DEDUP_REMOVED lines=10> */
.L_x_20415:
        /* <DEDUP_REMOVED lines=21> */
.L_x_20419:
[----:B------:R-:W-:Y:S05]  /*1d80*/  BSYNC.RECONVERGENT B1 ;  /* 0x0000000000017941 */ /* 0x000fea0003800200 */
.L_x_20418:
[----:B------:R-:W-:Y:S01]  /*1d90*/  IMAD.SHL.U32 R0, R0, 0x100000, RZ ;  /* 0x0010000000007824 */ /* 0x000fe200078e00ff */
[----:B------:R-:W-:-:S04]  /*1da0*/  LEA R2, R2, 0x3b800000, 0x17 ;  /* 0x3b80000002027811 */ /* 0x000fc800078eb8ff */
[----:B------:R-:W-:-:S07]  /*1db0*/  LOP3.LUT R4, R2, R0, R7, 0xfe, !PT ;  /* 0x0000000002047212 */ /* 0x000fce00078efe07 */
.L_x_20417:
[----:B------:R-:W-:Y:S05]  /*1dc0*/  BSYNC.RECONVERGENT B0 ;  /* 0x0000000000007941 */ /* 0x000fea0003800200 */
.L_x_20416:
[----:B------:R-:W0:Y:S02]  /*1dd0*/  F2I.FTZ.TRUNC.NTZ R4, R4 ;  /* 0x0000000400047305 */ /* 0x000e24000021f100 */
[----:B0-----:R-:W-:Y:S01]  /*1de0*/  PRMT R0, R4, 0x7610, R0 ;  /* 0x0000761004007816 */ /* 0x001fe20000000000 */
[----:B------:R-:W-:Y:S06]  /*1df0*/  BRA `(.L_x_20401) ;  /* 0x0000000400107947 */ /* 0x000fec0003800000 */
.L_x_20414:
        /* <DEDUP_REMOVED lines=21> */
.L_x_20423:
[----:B------:R-:W-:Y:S05]  /*1f50*/  BSYNC.RECONVERGENT B1 ;  /* 0x0000000000017941 */ /* 0x000fea0003800200 */
.L_x_20422:
[----:B------:R-:W-:Y:S02]  /*1f60*/  SHF.L.U32 R0, R0, 0x15, RZ ;  /* 0x0000001500007819 */ /* 0x000fe400000006ff */
[----:B------:R-:W-:-:S04]  /*1f70*/  LEA R2, R2, 0x37800000, 0x17 ;  /* 0x3780000002027811 */ /* 0x000fc800078eb8ff */
[----:B------:R-:W-:-:S07]  /*1f80*/  LOP3.LUT R4, R2, R0, R7, 0xfe, !PT ;  /* 0x0000000002047212 */ /* 0x000fce00078efe07 */
.L_x_20421:
[----:B------:R-:W-:Y:S05]  /*1f90*/  BSYNC.RECONVERGENT B0 ;  /* 0x0000000000007941 */ /* 0x000fea0003800200 */
.L_x_20420:
[----:B------:R-:W0:Y:S02]  /*1fa0*/  F2I.FTZ.TRUNC.NTZ R4, R4 ;  /* 0x0000000400047305 */ /* 0x000e24000021f100 */
[----:B0-----:R-:W-:Y:S01]  /*1fb0*/  PRMT R0, R4, 0x7610, R0 ;  /* 0x0000761004007816 */ /* 0x001fe20000000000 */
[----:B------:R-:W-:Y:S06]  /*1fc0*/  BRA `(.L_x_20401) ;  /* 0x00000000009c7947 */ /* 0x000fec0003800000 */
.L_x_20413:
[----:B------:R-:W-:-:S09]  /*1fd0*/  UISETP.NE.AND UP0, UPT, UR4, 0x1c, UPT ;  /* 0x0000001c0400788c */ /* 0x000fd2000bf05270 */
[----:B------:R-:W-:Y:S05]  /*1fe0*/  BRA.U !UP0, `(.L_x_20424) ;  /* 0x0000000108907547 */ /* 0x000fea000b800000 */
[----:B------:R-:W-:-:S09]  /*1ff0*/  UISETP.NE.AND UP0, UPT, UR4, 0x1d, UPT ;  /* 0x0000001d0400788c */ /* 0x000fd2000bf05270 */
[----:B------:R-:W-:Y:S05]  /*2000*/  BRA.U !UP0, `(.L_x_20425) ;  /* 0x0000000108807547 */ /* 0x000fea000b800000 */
[----:B------:R-:W-:-:S09]  /*2010*/  UISETP.NE.AND UP0, UPT, UR4, 0x2c, UPT ;  /* 0x0000002c0400788c */ /* 0x000fd2000bf05270 */
[----:B------:R-:W-:Y:S05]  /*2020*/  BRA.U !UP0, `(.L_x_20426) ;  /* 0x0000000108487547 */ /* 0x000fea000b800000 */
.L_x_20400:
        /* <DEDUP_REMOVED lines=16> */
.L_x_20427:
[----:B------:R-:W-:Y:S01]  /*2130*/  PRMT R0, RZ, 0x7610, R0 ;  /* 0x00007610ff007816 */ /* 0x000fe20000000000 */
[----:B------:R-:W-:Y:S06]  /*2140*/  BRA `(.L_x_20401) ;  /* 0x00000000003c7947 */ /* 0x000fec0003800000 */
.L_x_20426:
        /* <DEDUP_REMOVED lines=8> */
.L_x_20429:
[----:B------:R-:W-:Y:S05]  /*21d0*/  BSYNC.RECONVERGENT B0 ;  /* 0x0000000000007941 */ /* 0x000fea0003800200 */
.L_x_20428:
[----:B------:R-:W0:Y:S02]  /*21e0*/  F2I.FTZ.TRUNC.NTZ R4, R4 ;  /* 0x0000000400047305 */ /* 0x000e24000021f100 */
[----:B0-----:R-:W-:Y:S01]  /*21f0*/  PRMT R0, R4, 0x7610, R0 ;  /* 0x0000761004007816 */ /* 0x001fe20000000000 */
[----:B------:R-:W-:Y:S06]  /*2200*/  BRA `(.L_x_20401) ;  /* 0x00000000000c7947 */ /* 0x000fec0003800000 */
.L_x_20425:
[----:B------:R2:W5:Y:S01]  /*2210*/  LDG.E.U8 R0, desc[UR36][R2.64] ;  /* 0x0000002402007981 */ /* 0x000562000c1e1100 */
[----:B------:R-:W-:Y:S05]  /*2220*/  BRA `(.L_x_20401) ;  /* 0x0000000000047947 */ /* 0x000fea0003800000 */
.L_x_20424:
[----:B------:R1:W5:Y:S02]  /*2230*/  LDG.E.U8 R0, desc[UR36][R2.64] ;  /* 0x0000002402007981 */ /* 0x000364000c1e1100 */
.L_x_20401:
        /* <DEDUP_REMOVED lines=20> */
.L_x_20433:
[----:B------:R3:W-:Y:S01]  /*2380*/  STG.E.U8 desc[UR36][R2.64], R7 ;  /* 0x0000000702007986 */ /* 0x0007e2000c101124 */
[----:B------:R-:W-:Y:S05]  /*2390*/  BRA `(.L_x_20435) ;  /* 0x0000000c00847947 */ /* 0x000fea0003800000 */
.L_x_20432:
        /* <DEDUP_REMOVED lines=12> */
.L_x_20437:
[----:B------:R-:W-:-:S04]  /*2460*/  LOP3.LUT R7, R7, 0xffff, RZ, 0xc0, !PT ;  /* 0x0000ffff07077812 */ /* 0x000fc800078ec0ff */
[----:B------:R-:W-:-:S05]  /*2470*/  PRMT R5, R7, 0x8880, RZ ;  /* 0x0000888007057816 */ /* 0x000fca00000000ff */
[----:B------:R1:W-:Y:S01]  /*2480*/  STG.E desc[UR36][R2.64], R5 ;  /* 0x0000000502007986 */ /* 0x0003e2000c101924 */
[----:B------:R-:W-:Y:S05]  /*2490*/  BRA `(.L_x_20435) ;  /* 0x0000000c00447947 */ /* 0x000fea0003800000 */
.L_x_20436:
[----:B------:R-:W-:-:S04]  /*24a0*/  PRMT R5, R7, 0x8880, RZ ;  /* 0x0000888007057816 */ /* 0x000fc800000000ff */
[----:B------:R-:W-:-:S05]  /*24b0*/  PRMT R5, R5, 0x7710, RZ ;  /* 0x0000771005057816 */ /* 0x000fca00000000ff */
[----:B------:R2:W-:Y:S01]  /*24c0*/  STG.E.U16 desc[UR36][R2.64], R5 ;  /* 0x0000000502007986 */ /* 0x0005e2000c101524 */
[----:B------:R-:W-:Y:S05]  /*24d0*/  BRA `(.L_x_20435) ;  /* 0x0000000c00347947 */ /* 0x000fea0003800000 */
.L_x_20431:
        /* <DEDUP_REMOVED lines=9> */
.L_x_20439:
[----:B------:R-:W0:Y:S02]  /*2570*/  I2F.S8 R0, R7 ;  /* 0x0000000700007306 */ /* 0x000e240000001400 */
[----:B0-----:R-:W-:-:S05]  /*2580*/  F2FP.F16.F32.PACK_AB R0, RZ, R0 ;  /* 0x00000000ff00723e */ /* 0x001fca00000000ff */
[----:B------:R0:W-:Y:S01]  /*2590*/  STG.E.U16 desc[UR36][R2.64], R0 ;  /* 0x0000000002007986 */ /* 0x0001e2000c101524 */
[----:B------:R-:W-:Y:S05]  /*25a0*/  BRA `(.L_x_20435) ;  /* 0x0000000c00007947 */ /* 0x000fea0003800000 */
.L_x_20438:
        /* <DEDUP_REMOVED lines=10> */
.L_x_20441:
[----:B------:R-:W0:Y:S02]  /*2650*/  I2F.S8 R7, R7 ;  /* 0x0000000700077306 */ /* 0x000e240000001400 */
[----:B0-----:R-:W-:-:S04]  /*2660*/  F2FP.F16.F32.PACK_AB R5, RZ, R7 ;  /* 0x00000007ff05723e */ /* 0x001fc800000000ff */
[----:B------:R-:W-:-:S05]  /*2670*/  PRMT R5, R5, 0x5410, RZ ;  /* 0x0000541005057816 */ /* 0x000fca00000000ff */
[----:B------:R0:W-:Y:S01]  /*2680*/  STG.E desc[UR36][R2.64], R5 ;  /* 0x0000000502007986 */ /* 0x0001e2000c101924 */
[----:B------:R-:W-:Y:S05]  /*2690*/  BRA `(.L_x_20435) ;  /* 0x0000000800c47947 */ /* 0x000fea0003800000 */
.L_x_20440:
[----:B------:R-:W-:-:S04]  /*26a0*/  PRMT R4, R7, 0x8880, RZ ;  /* 0x0000888007047816 */ /* 0x000fc800000000ff */
[----:B------:R-:W-:-:S06]  /*26b0*/  PRMT R4, R4, 0x7710, RZ ;  /* 0x0000771004047816 */ /* 0x000fcc00000000ff */
[----:B------:R-:W0:Y:S02]  /*26c0*/  I2F.F64.S16 R4, R4 ;  /* 0x0000000400047312 */ /* 0x000e240000101c00 */
[----:B0-----:R0:W-:Y:S01]  /*26d0*/  STG.E.64 desc[UR36][R2.64], R4 ;  /* 0x0000000402007986 */ /* 0x0011e2000c101b24 */
[----:B------:R-:W-:Y:S05]  /*26e0*/  BRA `(.L_x_20435) ;  /* 0x0000000800b07947 */ /* 0x000fea0003800000 */
.L_x_20430:
        /* <DEDUP_REMOVED lines=12> */
.L_x_20444:
[----:B------:R-:W-:Y:S02]  /*27b0*/  PRMT R4, R7, 0x8880, RZ ;  /* 0x0000888007047816 */ /* 0x000fe400000000ff */
[----:B------:R-:W-:Y:S02]  /*27c0*/  CS2R R6, SRZ ;  /* 0x0000000000067805 */ /* 0x000fe4000001ff00 */
[----:B------:R-:W-:-:S06]  /*27d0*/  PRMT R4, R4, 0x7710, RZ ;  /* 0x0000771004047816 */ /* 0x000fcc00000000ff */
[----:B------:R-:W0:Y:S02]  /*27e0*/  I2F.F64.S16 R4, R4 ;  /* 0x0000000400047312 */ /* 0x000e240000101c00 */
[----:B0-----:R0:W-:Y:S01]  /*27f0*/  STG.E.128 desc[UR36][R2.64], R4 ;  /* 0x0000000402007986 */ /* 0x0011e2000c101d24 */
[----:B------:R-:W-:Y:S05]  /*2800*/  BRA `(.L_x_20435) ;  /* 0x0000000800687947 */ /* 0x000fea0003800000 */
.L_x_20443:
        /* <DEDUP_REMOVED lines=8> */
[----:B------:R-:W-:Y:S02]  /*2890*/  MOV R0, 0x7f ;  /* 0x0000007f00007802 */ /* 0x000fe40000000f00 */
        /* <DEDUP_REMOVED lines=10> */
.L_x_20448:
[----:B------:R-:W-:Y:S05]  /*2940*/  BSYNC.RECONVERGENT B0 ;  /* 0x0000000000007941 */ /* 0x000fea0003800200 */
.L_x_20447:
[----:B------:R-:W-:-:S05]  /*2950*/  LOP3.LUT R5, R0, 0x80, R5, 0xf8, !PT ;  /* 0x0000008000057812 */ /* 0x000fca00078ef805 */
[----:B------:R0:W-:Y:S01]  /*2960*/  STG.E.U8 desc[UR36][R2.64], R5 ;  /* 0x0000000502007986 */ /* 0x0001e2000c101124 */
[----:B------:R-:W-:Y:S05]  /*2970*/  BRA `(.L_x_20435) ;  /* 0x00000008000c7947 */ /* 0x000fea0003800000 */
.L_x_20446:
        /* <DEDUP_REMOVED lines=15> */
.L_x_20450:
[----:B------:R-:W-:Y:S05]  /*2a70*/  BSYNC.RECONVERGENT B0 ;  /* 0x0000000000007941 */ /* 0x000fea0003800200 */
.L_x_20449:
[----:B------:R-:W-:-:S05]  /*2a80*/  LOP3.LUT R5, R0, 0x80, R5, 0xf8, !PT ;  /* 0x0000008000057812 */ /* 0x000fca00078ef805 */
[----:B------:R0:W-:Y:S01]  /*2a90*/  STG.E.U8 desc[UR36][R2.64], R5 ;  /* 0x0000000502007986 */ /* 0x0001e2000c101124 */
[----:B------:R-:W-:Y:S05]  /*2aa0*/  BRA `(.L_x_20435) ;  /* 0x0000000400c07947 */ /* 0x000fea0003800000 */
.L_x_20445:
[----:B------:R-:W0:Y:S02]  /*2ab0*/  I2F.S8 R0, R7 ;  /* 0x0000000700007306 */ /* 0x000e240000001400 */
[----:B0-----:R-:W-:-:S05]  /*2ac0*/  F2FP.BF16.F32.PACK_AB R0, RZ, R0 ;  /* 0x00000000ff00723e */ /* 0x001fca00000010ff */
[----:B------:R0:W-:Y:S01]  /*2ad0*/  STG.E.U16 desc[UR36][R2.64], R0 ;  /* 0x0000000002007986 */ /* 0x0001e2000c101524 */
[----:B------:R-:W-:Y:S05]  /*2ae0*/  BRA `(.L_x_20435) ;  /* 0x0000000400b07947 */ /* 0x000fea0003800000 */
.L_x_20442:
        /* <DEDUP_REMOVED lines=12> */
.L_x_20453:
        /* <DEDUP_REMOVED lines=13> */
.L_x_20456:
[----:B------:R-:W-:-:S04]  /*2c80*/  SHF.R.U32.HI R0, RZ, 0x14, R5 ;  /* 0x00000014ff007819 */ /* 0x000fc80000011605 */
[----:B------:R-:W-:-:S04]  /*2c90*/  LOP3.LUT R0, R0, 0x1, RZ, 0xc0, !PT ;  /* 0x0000000100007812 */ /* 0x000fc800078ec0ff */
[----:B------:R-:W-:-:S04]  /*2ca0*/  IADD3 R0, PT, PT, R5, 0x487ffff, R0 ;  /* 0x0487ffff05007810 */ /* 0x000fc80007ffe000 */
[----:B------:R-:W-:-:S04]  /*2cb0*/  SHF.R.U32.HI R0, RZ, 0x14, R0 ;  /* 0x00000014ff007819 */ /* 0x000fc80000011600 */
[----:B------:R-:W-:-:S07]  /*2cc0*/  LOP3.LUT R4, R0, 0xff, RZ, 0xc0, !PT ;  /* 0x000000ff00047812 */ /* 0x000fce00078ec0ff */
.L_x_20457:
[----:B------:R-:W-:-:S04]  /*2cd0*/  SHF.R.U32.HI R5, RZ, 0x18, R5 ;  /* 0x00000018ff057819 */ /* 0x000fc80000011605 */
[----:B------:R-:W-:-:S04]  /*2ce0*/  LOP3.LUT R4, R4, 0x80, R5, 0xf8, !PT ;  /* 0x0000008004047812 */ /* 0x000fc800078ef805 */
[----:B------:R-:W-:-:S07]  /*2cf0*/  PRMT R0, R4, 0x7610, R0 ;  /* 0x0000761004007816 */ /* 0x000fce0000000000 */
.L_x_20455:
[----:B------:R-:W-:Y:S05]  /*2d00*/  BSYNC.RECONVERGENT B0 ;  /* 0x0000000000007941 */ /* 0x000fea0003800200 */
.L_x_20454:
[----:B------:R0:W-:Y:S01]  /*2d10*/  STG.E.U8 desc[UR36][R2.64], R0 ;  /* 0x0000000002007986 */ /* 0x0001e2000c101124 */
[----:B------:R-:W-:Y:S05]  /*2d20*/  BRA `(.L_x_20435) ;  /* 0x0000000400207947 */ /* 0x000fea0003800000 */
.L_x_20452:
        /* <DEDUP_REMOVED lines=13> */
.L_x_20460:
[----:B------:R-:W-:-:S04]  /*2e00*/  SHF.R.U32.HI R0, RZ, 0x15, R5 ;  /* 0x00000015ff007819 */ /* 0x000fc80000011605 */
[----:B------:R-:W-:-:S04]  /*2e10*/  LOP3.LUT R0, R0, 0x1, RZ, 0xc0, !PT ;  /* 0x0000000100007812 */ /* 0x000fc800078ec0ff */
[----:B------:R-:W-:-:S04]  /*2e20*/  IADD3 R0, PT, PT, R5, 0x88fffff, R0 ;  /* 0x088fffff05007810 */ /* 0x000fc80007ffe000 */
[----:B------:R-:W-:-:S04]  /*2e30*/  SHF.R.U32.HI R0, RZ, 0x15, R0 ;  /* 0x00000015ff007819 */ /* 0x000fc80000011600 */
[----:B------:R-:W-:-:S07]  /*2e40*/  LOP3.LUT R4, R0, 0xff, RZ, 0xc0, !PT ;  /* 0x000000ff00047812 */ /* 0x000fce00078ec0ff */
.L_x_20461:
[----:B------:R-:W-:-:S04]  /*2e50*/  SHF.R.U32.HI R5, RZ, 0x18, R5 ;  /* 0x00000018ff057819 */ /* 0x000fc80000011605 */
[----:B------:R-:W-:-:S04]  /*2e60*/  LOP3.LUT R4, R4, 0x80, R5, 0xf8, !PT ;  /* 0x0000008004047812 */ /* 0x000fc800078ef805 */
[----:B------:R-:W-:-:S07]  /*2e70*/  PRMT R0, R4, 0x7610, R0 ;  /* 0x0000761004007816 */ /* 0x000fce0000000000 */
.L_x_20459:
[----:B------:R-:W-:Y:S05]  /*2e80*/  BSYNC.RECONVERGENT B0 ;  /* 0x0000000000007941 */ /* 0x000fea0003800200 */
.L_x_20458:
[----:B------:R0:W-:Y:S01]  /*2e90*/  STG.E.U8 desc[UR36][R2.64], R0 ;  /* 0x0000000002007986 */ /* 0x0001e2000c101124 */
[----:B------:R-:W-:Y:S05]  /*2ea0*/  BRA `(.L_x_20435) ;  /* 0x0000000000c07947 */ /* 0x000fea0003800000 */
.L_x_20451:
[----:B------:R-:W-:-:S09]  /*2eb0*/  UISETP.NE.AND UP0, UPT, UR4, 0x1c, UPT ;  /* 0x0000001c0400788c */ /* 0x000fd2000bf05270 */
[----:B------:R-:W-:Y:S05]  /*2ec0*/  BRA.U !UP0, `(.L_x_20462) ;  /* 0x0000000108ac7547 */ /* 0x000fea000b800000 */
[----:B------:R-:W-:-:S09]  /*2ed0*/  UISETP.NE.AND UP0, UPT, UR4, 0x1d, UPT ;  /* 0x0000001d0400788c */ /* 0x000fd2000bf05270 */
[----:B------:R-:W-:Y:S05]  /*2ee0*/  BRA.U !UP0, `(.L_x_20463) ;  /* 0x00000001088c7547 */ /* 0x000fea000b800000 */
[----:B------:R-:W-:-:S09]  /*2ef0*/  UISETP.NE.AND UP0, UPT, UR4, 0x2c, UPT ;  /* 0x0000002c0400788c */ /* 0x000fd2000bf05270 */
[----:B------:R-:W-:Y:S05]  /*2f00*/  BRA.U !UP0, `(.L_x_20464) ;  /* 0x0000000108447547 */ /* 0x000fea000b800000 */
.L_x_20434:
        /* <DEDUP_REMOVED lines=16> */
.L_x_20465:
[----:B------:R-:W-:Y:S05]  /*3010*/  BRA `(.L_x_20435) ;  /* 0x0000000000647947 */ /* 0x000fea0003800000 */
.L_x_20464:
        /* <DEDUP_REMOVED lines=16> */
.L_x_20463:
[----:B------:R-:W-:-:S04]  /*3120*/  LOP3.LUT R7, R7, 0xffff, RZ, 0xc0, !PT ;  /* 0x0000ffff07077812 */ /* 0x000fc800078ec0ff */
[----:B------:R-:W-:-:S05]  /*3130*/  PRMT R7, R7, 0x8880, RZ ;  /* 0x0000888007077816 */ /* 0x000fca00000000ff */
[----:B------:R-:W-:-:S05]  /*3140*/  IMAD.MOV.U32 R4, RZ, RZ, R7 ;  /* 0x000000ffff047224 */ /* 0x000fca00078e0007 */
[----:B------:R-:W-:-:S05]  /*3150*/  SHF.R.S32.HI R5, RZ, 0x1f, R4 ;  /* 0x0000001fff057819 */ /* 0x000fca0000011404 */
[----:B------:R0:W-:Y:S01]  /*3160*/  STG.E.64 desc[UR36][R2.64], R4 ;  /* 0x0000000402007986 */ /* 0x0001e2000c101b24 */
[----:B------:R-:W-:Y:S05]  /*3170*/  BRA `(.L_x_20435) ;  /* 0x00000000000c7947 */ /* 0x000fea0003800000 */
.L_x_20462:
[----:B------:R-:W-:-:S04]  /*3180*/  LOP3.LUT R7, R7, 0xffff, RZ, 0xc0, !PT ;  /* 0x0000ffff07077812 */ /* 0x000fc800078ec0ff */
[----:B------:R-:W-:-:S05]  /*3190*/  PRMT R5, R7, 0x8880, RZ ;  /* 0x0000888007057816 */ /* 0x000fca00000000ff */
[----:B------:R0:W-:Y:S02]  /*31a0*/  STG.E desc[UR36][R2.64], R5 ;  /* 0x0000000502007986 */ /* 0x0001e4000c101924 */
.L_x_20435:
[----:B------:R-:W-:-:S07]  /*31b0*/  VIADD R17, R17, 0x80 ;  /* 0x0000008011117836 */ /* 0x000fce0000000000 */
.L_x_20394:
[----:B------:R-:W-:Y:S05]  /*31c0*/  BSYNC.RECONVERGENT B6 ;  /* 0x0000000000067941 */ /* 0x000fea0003800200 */
.L_x_20393:
        /* <DEDUP_REMOVED lines=307> */
.L_x_20468:
        /* <DEDUP_REMOVED lines=16> */
.L_x_20472:
[----:B------:R1:W5:Y:S01]  /*4600*/  LDG.E.U8 R0, desc[UR36][R2.64] ;  /* 0x0000002402007981 */ /* 0x000362000c1e1100 */
[----:B------:R-:W-:Y:S05]  /*4610*/  BRA `(.L_x_20474) ;  /* 0x0000000c004c7947 */ /* 0x000fea0003800000 */
.L_x_20471:
        /* <DEDUP_REMOVED lines=8> */
.L_x_20476:
[----:B------:R3:W5:Y:S01]  /*46a0*/  LDG.E.U8 R0, desc[UR36][R2.64] ;  /* 0x0000002402007981 */ /* 0x000762000c1e1100 */
[----:B------:R-:W-:Y:S05]  /*46b0*/  BRA `(.L_x_20474) ;  /* 0x0000000c00247947 */ /* 0x000fea0003800000 */
.L_x_20475:
[----:B------:R2:W5:Y:S01]  /*46c0*/  LDG.E.U16 R0, desc[UR36][R2.64] ;  /* 0x0000002402007981 */ /* 0x000562000c1e1500 */
[----:B------:R-:W-:Y:S05]  /*46d0*/  BRA `(.L_x_20474) ;  /* 0x0000000c001c7947 */ /* 0x000fea0003800000 */
.L_x_20470:
        /* <DEDUP_REMOVED lines=9> */
.L_x_20478:
[----:B------:R-:W2:Y:S02]  /*4770*/  LDG.E.U16 R4, desc[UR36][R2.64] ;  /* 0x0000002402047981 */ /* 0x000ea4000c1e1500 */
[----:B--2---:R-:W-:-:S06]  /*4780*/  HADD2.F32 R4, -RZ, R4.H0_H0 ;  /* 0x20000004ff047230 */ /* 0x004fcc0000004100 */
[----:B------:R-:W0:Y:S02]  /*4790*/  F2I.FTZ.TRUNC.NTZ R4, R4 ;  /* 0x0000000400047305 */ /* 0x000e24000021f100 */
[----:B0-----:R-:W-:Y:S01]  /*47a0*/  PRMT R0, R4, 0x7610, R0 ;  /* 0x0000761004007816 */ /* 0x001fe20000000000 */
[----:B------:R-:W-:Y:S06]  /*47b0*/  BRA `(.L_x_20474) ;  /* 0x0000000800e47947 */ /* 0x000fec0003800000 */
.L_x_20477:
        /* <DEDUP_REMOVED lines=9> */
.L_x_20480:
[----:B------:R-:W2:Y:S02]  /*4850*/  LDG.E.U16 R2, desc[UR36][R2.64] ;  /* 0x0000002402027981 */ /* 0x000ea4000c1e1500 */
[----:B--2---:R-:W-:-:S06]  /*4860*/  HADD2.F32 R4, -RZ, R2.H0_H0 ;  /* 0x20000002ff047230 */ /* 0x004fcc0000004100 */
[----:B------:R-:W0:Y:S02]  /*4870*/  F2I.FTZ.TRUNC.NTZ R4, R4 ;  /* 0x0000000400047305 */ /* 0x000e24000021f100 */
[----:B0-----:R-:W-:Y:S01]  /*4880*/  PRMT R0, R4, 0x7610, R0 ;  /* 0x0000761004007816 */ /* 0x001fe20000000000 */
[----:B------:R-:W-:Y:S06]  /*4890*/  BRA `(.L_x_20474) ;  /* 0x0000000800ac7947 */ /* 0x000fec0003800000 */
.L_x_20479:
[----:B------:R-:W2:Y:S02]  /*48a0*/  LDG.E.64 R2, desc[UR36][R2.64] ;  /* 0x0000002402027981 */ /* 0x000ea4000c1e1b00 */
[----:B--2---:R0:W1:Y:S02]  /*48b0*/  F2I.F64.TRUNC R0, R2 ;  /* 0x0000000200007311 */ /* 0x004064000030d100 */
[----:B01----:R-:W-:Y:S05]  /*48c0*/  BRA `(.L_x_20474) ;  /* 0x0000000800a07947 */ /* 0x003fea0003800000 */
.L_x_20469:
        /* <DEDUP_REMOVED lines=12> */
.L_x_20483:
[----:B------:R-:W2:Y:S02]  /*4990*/  LDG.E.64 R2, desc[UR36][R2.64] ;  /* 0x0000002402027981 */ /* 0x000ea4000c1e1b00 */
[----:B--2---:R0:W1:Y:S02]  /*49a0*/  F2I.F64.TRUNC R0, R2 ;  /* 0x0000000200007311 */ /* 0x004064000030d100 */
[----:B01----:R-:W-:Y:S05]  /*49b0*/  BRA `(.L_x_20474) ;  /* 0x0000000800647947 */ /* 0x003fea0003800000 */
.L_x_20482:
        /* <DEDUP_REMOVED lines=27> */
.L_x_20485:
        /* <DEDUP_REMOVED lines=14> */
.L_x_20484:
[----:B------:R-:W2:Y:S02]  /*4c50*/  LDG.E.U16 R4, desc[UR36][R2.64] ;  /* 0x0000002402047981 */ /* 0x000ea4000c1e1500 */
[----:B--2---:R-:W-:-:S06]  /*4c60*/  IMAD.U32 R4, R4, 0x10000, RZ ;  /* 0x0001000004047824 */ /* 0x004fcc00078e00ff */
[----:B------:R-:W0:Y:S02]  /*4c70*/  F2I.FTZ.TRUNC.NTZ R4, R4 ;  /* 0x0000000400047305 */ /* 0x000e24000021f100 */
[----:B0-----:R-:W-:Y:S01]  /*4c80*/  PRMT R0, R4, 0x7610, R0 ;  /* 0x0000761004007816 */ /* 0x001fe20000000000 */
[----:B------:R-:W-:Y:S06]  /*4c90*/  BRA `(.L_x_20474) ;  /* 0x0000000400ac7947 */ /* 0x000fec0003800000 */
.L_x_20481:
        /* <DEDUP_REMOVED lines=10> */
.L_x_20488:
        /* <DEDUP_REMOVED lines=21> */
.L_x_20492:
[----:B------:R-:W-:Y:S05]  /*4e90*/  BSYNC.RECONVERGENT B1 ;  /* 0x0000000000017941 */ /* 0x000fea0003800200 */
.L_x_20491:
[----:B------:R-:W-:Y:S01]  /*4ea0*/  IMAD.SHL.U32 R0, R0, 0x100000, RZ ;  /* 0x0010000000007824 */ /* 0x000fe200078e00ff */
[----:B------:R-:W-:-:S04]  /*4eb0*/  LEA R2, R2, 0x3b800000, 0x17 ;  /* 0x3b80000002027811 */ /* 0x000fc800078eb8ff */
[----:B------:R-:W-:-:S07]  /*4ec0*/  LOP3.LUT R4, R2, R0, R7, 0xfe, !PT ;  /* 0x0000000002047212 */ /* 0x000fce00078efe07 */
.L_x_20490:
[----:B------:R-:W-:Y:S05]  /*4ed0*/  BSYNC.RECONVERGENT B0 ;  /* 0x0000000000007941 */ /* 0x000fea0003800200 */
.L_x_20489:
[----:B------:R-:W0:Y:S02]  /*4ee0*/  F2I.FTZ.TRUNC.NTZ R4, R4 ;  /* 0x0000000400047305 */ /* 0x000e24000021f100 */
[----:B0-----:R-:W-:Y:S01]  /*4ef0*/  PRMT R0, R4, 0x7610, R0 ;  /* 0x0000761004007816 */ /* 0x001fe20000000000 */
[----:B------:R-:W-:Y:S06]  /*4f00*/  BRA `(.L_x_20474) ;  /* 0x0000000400107947 */ /* 0x000fec0003800000 */
.L_x_20487:
        /* <DEDUP_REMOVED lines=21> */
.L_x_20496:
[----:B------:R-:W-:Y:S05]  /*5060*/  BSYNC.RECONVERGENT B1 ;  /* 0x0000000000017941 */ /* 0x000fea0003800200 */
.L_x_20495:
[----:B------:R-:W-:Y:S01]  /*5070*/  IMAD.SHL.U32 R0, R0, 0x200000, RZ ;  /* 0x0020000000007824 */ /* 0x000fe200078e00ff */
[----:B------:R-:W-:-:S04]  /*5080*/  LEA R2, R2, 0x37800000, 0x17 ;  /* 0x3780000002027811 */ /* 0x000fc800078eb8ff */
[----:B------:R-:W-:-:S07]  /*5090*/  LOP3.LUT R4, R2, R0, R7, 0xfe, !PT ;  /* 0x0000000002047212 */ /* 0x000fce00078efe07 */
.L_x_20494:
[----:B------:R-:W-:Y:S05]  /*50a0*/  BSYNC.RECONVERGENT B0 ;  /* 0x0000000000007941 */ /* 0x000fea0003800200 */
.L_x_20493:
[----:B------:R-:W0:Y:S02]  /*50b0*/  F2I.FTZ.TRUNC.NTZ R4, R4 ;  /* 0x0000000400047305 */ /* 0x000e24000021f100 */
[----:B0-----:R-:W-:Y:S01]  /*50c0*/  PRMT R0, R4, 0x7610, R0 ;  /* 0x0000761004007816 */ /* 0x001fe20000000000 */
[----:B------:R-:W-:Y:S06]  /*50d0*/  BRA `(.L_x_20474) ;  /* 0x00000000009c7947 */ /* 0x000fec0003800000 */
.L_x_20486:
        /* <DEDUP_REMOVED lines=14> */
.L_x_20500:
[----:B------:R-:W-:Y:S05]  /*51c0*/  BSYNC.RECONVERGENT B0 ;  /* 0x0000000000007941 */ /* 0x000fea0003800200 */
.L_x_20499:
[----:B------:R-:W0:Y:S02]  /*51d0*/  F2I.FTZ.TRUNC.NTZ R4, R4 ;  /* 0x0000000400047305 */ /* 0x000e24000021f100 */
[----:B0-----:R-:W-:Y:S01]  /*51e0*/  PRMT R0, R4, 0x7610, R0 ;  /* 0x0000761004007816 */ /* 0x001fe20000000000 */
[----:B------:R-:W-:Y:S06]  /*51f0*/  BRA `(.L_x_20474) ;  /* 0x0000000000547947 */ /* 0x000fec0003800000 */
.L_x_20473:
        /* <DEDUP_REMOVED lines=16> */
.L_x_20501:
[----:B------:R-:W-:Y:S01]  /*5300*/  PRMT R0, RZ, 0x7610, R0 ;  /* 0x00007610ff007816 */ /* 0x000fe20000000000 */
[----:B------:R-:W-:Y:S06]  /*5310*/  BRA `(.L_x_20474) ;  /* 0x00000000000c7947 */ /* 0x000fec0003800000 */
.L_x_20498:
[----:B------:R0:W5:Y:S01]  /*5320*/  LDG.E.U8 R0, desc[UR36][R2.64] ;  /* 0x0000002402007981 */ /* 0x000162000c1e1100 */
[----:B------:R-:W-:Y:S05]  /*5330*/  BRA `(.L_x_20474) ;  /* 0x0000000000047947 */ /* 0x000fea0003800000 */
.L_x_20497:
[----:B------:R0:W5:Y:S02]  /*5340*/  LDG.E.U8 R0, desc[UR36][R2.64] ;  /* 0x0000002402007981 */ /* 0x000164000c1e1100 */
.L_x_20474:
[----:B------:R-:W0:Y:S01]  /*5350*/  LDCU.64 UR6, c[0x0][0x580] ;  /* 0x0000b000ff0677ac */ /* 0x000e220008000a00 */
[----:B-1---5:R-:W-:Y:S01]  /*5360*/  PRMT R4, R0, 0x9910, RZ ;  /* 0x0000991000047816 */ /* 0x022fe200000000ff */
[----:B------:R-:W-:-:S04]  /*5370*/  UPRMT UR4, UR41, 0x9910, URZ ;  /* 0x0000991029047896 */ /* 0x000fc800080000ff */
[----:B------:R-:W-:Y:S01]  /*5380*/  IMAD R0, R4, R4, RZ ;  /* 0x0000000404007224 */ /* 0x000fe200078e02ff */
[----:B------:R-:W-:-:S04]  /*5390*/  UISETP.GT.AND UP0, UPT, UR4, 0x9, UPT ;  /* 0x000000090400788c */ /* 0x000fc8000bf04270 */
[----:B------:R-:W-:-:S05]  /*53a0*/  PRMT R5, R0, 0x9910, RZ ;  /* 0x0000991000057816 */ /* 0x000fca00000000ff */
[----:B------:R-:W-:Y:S01]  /*53b0*/  IMAD R7, R4, R5, RZ ;  /* 0x0000000504077224 */ /* 0x000fe200078e02ff */
[----:B0-234-:R-:W-:-:S04]  /*53c0*/  IADD3 R2, P0, PT, R16, UR6, RZ ;  /* 0x0000000610027c10 */ /* 0x01dfc8000ff1e0ff */
        /* <DEDUP_REMOVED lines=12> */
.L_x_20505:
[----:B------:R0:W-:Y:S01]  /*5490*/  STG.E.U8 desc[UR36][R2.64], R7 ;  /* 0x0000000702007986 */ /* 0x0001e2000c101124 */
[----:B------:R-:W-:Y:S05]  /*54a0*/  BRA `(.L_x_20507) ;  /* 0x0000000c00807947 */ /* 0x000fea0003800000 */
.L_x_20504:
        /* <DEDUP_REMOVED lines=12> */
.L_x_20509:
[----:B------:R-:W-:-:S04]  /*5570*/  LOP3.LUT R7, R7, 0xffff, RZ, 0xc0, !PT ;  /* 0x0000ffff07077812 */ /* 0x000fc800078ec0ff */
[----:B------:R-:W-:-:S05]  /*5580*/  PRMT R5, R7, 0x8880, RZ ;  /* 0x0000888007057816 */ /* 0x000fca00000000ff */
[----:B------:R0:W-:Y:S01]  /*5590*/  STG.E desc[UR36][R2.64], R5 ;  /* 0x0000000502007986 */ /* 0x0001e2000c101924 */
[----:B------:R-:W-:Y:S05]  /*55a0*/  BRA `(.L_x_20507) ;  /* 0x0000000c00407947 */ /* 0x000fea0003800000 */
.L_x_20508:
[----:B------:R-:W-:-:S04]  /*55b0*/  PRMT R5, R7, 0x8880, RZ ;  /* 0x0000888007057816 */ /* 0x000fc800000000ff */
[----:B------:R-:W-:-:S05]  /*55c0*/  PRMT R5, R5, 0x7710, RZ ;  /* 0x0000771005057816 */ /* 0x000fca00000000ff */
[----:B------:R0:W-:Y:S01]  /*55d0*/  STG.E.U16 desc[UR36][R2.64], R5 ;  /* 0x0000000502007986 */ /* 0x0001e2000c101524 */
[----:B------:R-:W-:Y:S05]  /*55e0*/  BRA `(.L_x_20507) ;  /* 0x0000000c00307947 */ /* 0x000fea0003800000 */
.L_x_20503:
        /* <DEDUP_REMOVED lines=9> */
.L_x_20511:
[----:B------:R-:W0:Y:S02]  /*5680*/  I2F.S8 R0, R7 ;  /* 0x0000000700007306 */ /* 0x000e240000001400 */
[----:B0-----:R-:W-:-:S05]  /*5690*/  F2FP.F16.F32.PACK_AB R0, RZ, R0 ;  /* 0x00000000ff00723e */ /* 0x001fca00000000ff */
[----:B------:R0:W-:Y:S01]  /*56a0*/  STG.E.U16 desc[UR36][R2.64], R0 ;  /* 0x0000000002007986 */ /* 0x0001e2000c101524 */
[----:B------:R-:W-:Y:S05]  /*56b0*/  BRA `(.L_x_20507) ;  /* 0x0000000800fc7947 */ /* 0x000fea0003800000 */
.L_x_20510:
        /* <DEDUP_REMOVED lines=10> */
.L_x_20513:
[----:B------:R-:W0:Y:S02]  /*5760*/  I2F.S8 R7, R7 ;  /* 0x0000000700077306 */ /* 0x000e240000001400 */
[----:B0-----:R-:W-:-:S04]  /*5770*/  F2FP.F16.F32.PACK_AB R5, RZ, R7 ;  /* 0x00000007ff05723e */ /* 0x001fc800000000ff */
[----:B------:R-:W-:-:S05]  /*5780*/  PRMT R5, R5, 0x5410, RZ ;  /* 0x0000541005057816 */ /* 0x000fca00000000ff */
[----:B------:R0:W-:Y:S01]  /*5790*/  STG.E desc[UR36][R2.64], R5 ;  /* 0x0000000502007986 */ /* 0x0001e2000c101924 */
[----:B------:R-:W-:Y:S05]  /*57a0*/  BRA `(.L_x_20507) ;  /* 0x0000000800c07947 */ /* 0x000fea0003800000 */
.L_x_20512:
[----:B------:R-:W-:-:S04]  /*57b0*/  PRMT R4, R7, 0x8880, RZ ;  /* 0x0000888007047816 */ /* 0x000fc800000000ff */
[----:B------:R-:W-:-:S06]  /*57c0*/  PRMT R4, R4, 0x7710, RZ ;  /* 0x0000771004047816 */ /* 0x000fcc00000000ff */
[----:B------:R-:W0:Y:S02]  /*57d0*/  I2F.F64.S16 R4, R4 ;  /* 0x0000000400047312 */ /* 0x000e240000101c00 */
[----:B0-----:R0:W-:Y:S01]  /*57e0*/  STG.E.64 desc[UR36][R2.64], R4 ;  /* 0x0000000402007986 */ /* 0x0011e2000c101b24 */
[----:B------:R-:W-:Y:S05]  /*57f0*/  BRA `(.L_x_20507) ;  /* 0x0000000800ac7947 */ /* 0x000fea0003800000 */
.L_x_20502:
        /* <DEDUP_REMOVED lines=14> */
.L_x_20517:
        /* <DEDUP_REMOVED lines=18> */
.L_x_20520:
[----:B------:R-:W-:-:S04]  /*5a00*/  SHF.R.U32.HI R5, RZ, 0x18, R5 ;  /* 0x00000018ff057819 */ /* 0x000fc80000011605 */
[----:B------:R-:W-:-:S07]  /*5a10*/  LOP3.LUT R0, R0, 0x80, R5, 0xf8, !PT ;  /* 0x0000008000007812 */ /* 0x000fce00078ef805 */
.L_x_20519:
[----:B------:R-:W-:Y:S05]  /*5a20*/  BSYNC.RECONVERGENT B0 ;  /* 0x0000000000007941 */ /* 0x000fea0003800200 */
.L_x_20518:
[----:B------:R0:W-:Y:S01]  /*5a30*/  STG.E.U8 desc[UR36][R2.64], R0 ;  /* 0x0000000002007986 */ /* 0x0001e2000c101124 */
[----:B------:R-:W-:Y:S05]  /*5a40*/  BRA `(.L_x_20507) ;  /* 0x0000000800187947 */ /* 0x000fea0003800000 */
.L_x_20516:
        /* <DEDUP_REMOVED lines=18> */
.L_x_20523:
[----:B------:R-:W-:-:S04]  /*5b70*/  SHF.R.U32.HI R5, RZ, 0x18, R5 ;  /* 0x00000018ff057819 */ /* 0x000fc80000011605 */
[----:B------:R-:W-:-:S07]  /*5b80*/  LOP3.LUT R0, R0, 0x80, R5, 0xf8, !PT ;  /* 0x0000008000007812 */ /* 0x000fce00078ef805 */
.L_x_20522:
[----:B------:R-:W-:Y:S05]  /*5b90*/  BSYNC.RECONVERGENT B0 ;  /* 0x0000000000007941 */ /* 0x000fea0003800200 */
.L_x_20521:
[----:B------:R0:W-:Y:S01]  /*5ba0*/  STG.E.U8 desc[UR36][R2.64], R0 ;  /* 0x0000000002007986 */ /* 0x0001e2000c101124 */
[----:B------:R-:W-:Y:S05]  /*5bb0*/  BRA `(.L_x_20507) ;  /* 0x0000000400bc7947 */ /* 0x000fea0003800000 */
.L_x_20515:
        /* <DEDUP_REMOVED lines=22> */
.L_x_20525:
[----:B------:R-:W-:-:S04]  /*5d20*/  LOP3.LUT R7, R7, 0xffff, RZ, 0xc0, !PT ;  /* 0x0000ffff07077812 */ /* 0x000fc800078ec0ff */
[----:B------:R-:W-:-:S05]  /*5d30*/  PRMT R7, R7, 0x8880, RZ ;  /* 0x0000888007077816 */ /* 0x000fca00000000ff */
[----:B------:R-:W-:-:S05]  /*5d40*/  IMAD.MOV.U32 R4, RZ, RZ, R7 ;  /* 0x000000ffff047224 */ /* 0x000fca00078e0007 */
[----:B------:R-:W-:-:S05]  /*5d50*/  SHF.R.S32.HI R5, RZ, 0x1f, R4 ;  /* 0x0000001fff057819 */ /* 0x000fca0000011404 */
[----:B------:R0:W-:Y:S01]  /*5d60*/  STG.E.64 desc[UR36][R2.64], R4 ;  /* 0x0000000402007986 */ /* 0x0001e2000c101b24 */
[----:B------:R-:W-:Y:S05]  /*5d70*/  BRA `(.L_x_20507) ;  /* 0x00000004004c7947 */ /* 0x000fea0003800000 */
.L_x_20524:
[----:B------:R-:W-:-:S04]  /*5d80*/  LOP3.LUT R7, R7, 0xffff, RZ, 0xc0, !PT ;  /* 0x0000ffff07077812 */ /* 0x000fc800078ec0ff */
[----:B------:R-:W-:-:S05]  /*5d90*/  PRMT R5, R7, 0x8880, RZ ;  /* 0x0000888007057816 */ /* 0x000fca00000000ff */
[----:B------:R0:W-:Y:S01]  /*5da0*/  STG.E desc[UR36][R2.64], R5 ;  /* 0x0000000502007986 */ /* 0x0001e2000c101924 */
[----:B------:R-:W-:Y:S05]  /*5db0*/  BRA `(.L_x_20507) ;  /* 0x00000004003c7947 */ /* 0x000fea0003800000 */
.L_x_20514:
        /* <DEDUP_REMOVED lines=10> */
.L_x_20527:
[----:B------:R-:W-:Y:S02]  /*5e60*/  PRMT R4, R7, 0x8880, RZ ;  /* 0x0000888007047816 */ /* 0x000fe400000000ff */
[----:B------:R-:W-:Y:S02]  /*5e70*/  CS2R R6, SRZ ;  /* 0x0000000000067805 */ /* 0x000fe4000001ff00 */
[----:B------:R-:W-:-:S06]  /*5e80*/  PRMT R4, R4, 0x7710, RZ ;  /* 0x0000771004047816 */ /* 0x000fcc00000000ff */
[----:B------:R-:W0:Y:S02]  /*5e90*/  I2F.F64.S16 R4, R4 ;  /* 0x0000000400047312 */ /* 0x000e240000101c00 */
[----:B0-----:R4:W-:Y:S01]  /*5ea0*/  STG.E.128 desc[UR36][R2.64], R4 ;  /* 0x0000000402007986 */ /* 0x0019e2000c101d24 */
[----:B------:R-:W-:Y:S05]  /*5eb0*/  BRA `(.L_x_20507) ;  /* 0x0000000000fc7947 */ /* 0x000fea0003800000 */
.L_x_20526:
[----:B------:R-:W-:-:S09]  /*5ec0*/  UISETP.NE.AND UP0, UPT, UR4, 0xf, UPT ;  /* 0x0000000f0400788c */ /* 0x000fd2000bf05270 */
[----:B------:R-:W-:Y:S05]  /*5ed0*/  BRA.U !UP0, `(.L_x_20528) ;  /* 0x0000000108e87547 */ /* 0x000fea000b800000 */
[----:B------:R-:W-:-:S09]  /*5ee0*/  UISETP.NE.AND UP0, UPT, UR4, 0x17, UPT ;  /* 0x000000170400788c */ /* 0x000fd2000bf05270 */
[----:B------:R-:W-:Y:S05]  /*5ef0*/  BRA.U !UP0, `(.L_x_20529) ;  /* 0x0000000108907547 */ /* 0x000fea000b800000 */
[----:B------:R-:W-:-:S09]  /*5f00*/  UISETP.NE.AND UP0, UPT, UR4, 0x18, UPT ;  /* 0x000000180400788c */ /* 0x000fd2000bf05270 */
[----:B------:R-:W-:Y:S05]  /*5f10*/  BRA.U !UP0, `(.L_x_20530) ;  /* 0x0000000108447547 */ /* 0x000fea000b800000 */
.L_x_20506:
        /* <DEDUP_REMOVED lines=16> */
.L_x_20531:
[----:B------:R-:W-:Y:S05]  /*6020*/  BRA `(.L_x_20507) ;  /* 0x0000000000a07947 */ /* 0x000fea0003800000 */
.L_x_20530:
        /* <DEDUP_REMOVED lines=13> */
.L_x_20533:
[----:B------:R-:W-:Y:S05]  /*6100*/  BSYNC.RECONVERGENT B0 ;  /* 0x0000000000007941 */ /* 0x000fea0003800200 */
.L_x_20532:
[----:B------:R-:W-:-:S05]  /*6110*/  LOP3.LUT R5, R0, 0x80, R5, 0xf8, !PT ;  /* 0x0000008000057812 */ /* 0x000fca00078ef805 */
[----:B------:R2:W-:Y:S01]  /*6120*/  STG.E.U8 desc[UR36][R2.64], R5 ;  /* 0x0000000502007986 */ /* 0x0005e2000c101124 */
[----:B------:R-:W-:Y:S05]  /*6130*/  BRA `(.L_x_20507) ;  /* 0x00000000005c7947 */ /* 0x000fea0003800000 */
.L_x_20529:
        /* <DEDUP_REMOVED lines=12> */
.L_x_20535:
[----:B------:R-:W-:Y:S01]  /*6200*/  IMAD.MOV.U32 R0, RZ, RZ, 0x7f ;  /* 0x0000007fff007424 */ /* 0x000fe200078e00ff */
[----:B------:R-:W-:-:S04]  /*6210*/  ISETP.GT.U32.AND P0, PT, R4, 0x7f800000, PT ;  /* 0x7f8000000400780c */ /* 0x000fc80003f04070 */
[----:B------:R-:W-:-:S09]  /*6220*/  SEL R0, R0, 0x7c, P0 ;  /* 0x0000007c00007807 */ /* 0x000fd20000000000 */
.L_x_20536:
[----:B------:R-:W-:Y:S05]  /*6230*/  BSYNC.RECONVERGENT B0 ;  /* 0x0000000000007941 */ /* 0x000fea0003800200 */
.L_x_20534:
[----:B------:R-:W-:-:S04]  /*6240*/  SHF.R.U32.HI R5, RZ, 0x18, R5 ;  /* 0x00000018ff057819 */ /* 0x000fc80000011605 */
[----:B------:R-:W-:-:S05]  /*6250*/  LOP3.LUT R5, R0, 0x80, R5, 0xf8, !PT ;  /* 0x0000008000057812 */ /* 0x000fca00078ef805 */
[----:B------:R1:W-:Y:S01]  /*6260*/  STG.E.U8 desc[UR36][R2.64], R5 ;  /* 0x0000000502007986 */ /* 0x0003e2000c101124 */
[----:B------:R-:W-:Y:S05]  /*6270*/  BRA `(.L_x_20507) ;  /* 0x00000000000c7947 */ /* 0x000fea0003800000 */
.L_x_20528:
[----:B------:R-:W0:Y:S02]  /*6280*/  I2F.S8 R0, R7 ;  /* 0x0000000700007306 */ /* 0x000e240000001400 */
[----:B0-----:R-:W-:-:S05]  /*6290*/  F2FP.BF16.F32.PACK_AB R0, RZ, R0 ;  /* 0x00000000ff00723e */ /* 0x001fca00000010ff */
[----:B------:R0:W-:Y:S02]  /*62a0*/  STG.E.U16 desc[UR36][R2.64], R0 ;  /* 0x0000000002007986 */ /* 0x0001e4000c101524 */
.L_x_20507:
[----:B------:R-:W-:-:S07]  /*62b0*/  VIADD R17, R17, 0x80 ;  /* 0x0000008011117836 */ /* 0x000fce0000000000 */
.L_x_20467:
[----:B------:R-:W-:Y:S05]  /*62c0*/  BSYNC.RECONVERGENT B6 ;  /* 0x0000000000067941 */ /* 0x000fea0003800200 */
.L_x_20466:
        /* <DEDUP_REMOVED lines=307> */
.L_x_20539:
        /* <DEDUP_REMOVED lines=16> */
.L_x_20543:
[----:B------:R0:W5:Y:S01]  /*7700*/  LDG.E.U8 R0, desc[UR36][R2.64] ;  /* 0x0000002402007981 */ /* 0x000162000c1e1100 */
[----:B------:R-:W-:Y:S05]  /*7710*/  BRA `(.L_x_20545) ;  /* 0x0000000c004c7947 */ /* 0x000fea0003800000 */
.L_x_20542:
        /* <DEDUP_REMOVED lines=8> */
.L_x_20547:
[----:B------:R3:W5:Y:S01]  /*77a0*/  LDG.E.U8 R0, desc[UR36][R2.64] ;  /* 0x0000002402007981 */ /* 0x000762000c1e1100 */
[----:B------:R-:W-:Y:S05]  /*77b0*/  BRA `(.L_x_20545) ;  /* 0x0000000c00247947 */ /* 0x000fea0003800000 */
.L_x_20546:
[----:B------:R0:W5:Y:S01]  /*77c0*/  LDG.E.U16 R0, desc[UR36][R2.64] ;  /* 0x0000002402007981 */ /* 0x000162000c1e1500 */
[----:B------:R-:W-:Y:S05]  /*77d0*/  BRA `(.L_x_20545) ;  /* 0x0000000c001c7947 */ /* 0x000fea0003800000 */
.L_x_20541:
        /* <DEDUP_REMOVED lines=9> */
.L_x_20549:
[----:B------:R-:W2:Y:S02]  /*7870*/  LDG.E.U16 R4, desc[UR36][R2.64] ;  /* 0x0000002402047981 */ /* 0x000ea4000c1e1500 */
[----:B--2---:R-:W-:-:S06]  /*7880*/  HADD2.F32 R4, -RZ, R4.H0_H0 ;  /* 0x20000004ff047230 */ /* 0x004fcc0000004100 */
[----:B------:R-:W0:Y:S02]  /*7890*/  F2I.FTZ.TRUNC.NTZ R4, R4 ;  /* 0x0000000400047305 */ /* 0x000e24000021f100 */
[----:B0-----:R-:W-:Y:S01]  /*78a0*/  PRMT R0, R4, 0x7610, R0 ;  /* 0x0000761004007816 */ /* 0x001fe20000000000 */
[----:B------:R-:W-:Y:S06]  /*78b0*/  BRA `(.L_x_20545) ;  /* 0x0000000800e47947 */ /* 0x000fec0003800000 */
.L_x_20548:
        /* <DEDUP_REMOVED lines=9> */
.L_x_20551:
[----:B------:R-:W2:Y:S02]  /*7950*/  LDG.E.U16 R2, desc[UR36][R2.64] ;  /* 0x0000002402027981 */ /* 0x000ea4000c1e1500 */
[----:B--2---:R-:W-:-:S06]  /*7960*/  HADD2.F32 R4, -RZ, R2.H0_H0 ;  /* 0x20000002ff047230 */ /* 0x004fcc0000004100 */
[----:B------:R-:W0:Y:S02]  /*7970*/  F2I.FTZ.TRUNC.NTZ R4, R4 ;  /* 0x0000000400047305 */ /* 0x000e24000021f100 */
[----:B0-----:R-:W-:Y:S01]  /*7980*/  PRMT R0, R4, 0x7610, R0 ;  /* 0x0000761004007816 */ /* 0x001fe20000000000 */
[----:B------:R-:W-:Y:S06]  /*7990*/  BRA `(.L_x_20545) ;  /* 0x0000000800ac7947 */ /* 0x000fec0003800000 */
.L_x_20550:
[----:B------:R-:W2:Y:S02]  /*79a0*/  LDG.E.64 R2, desc[UR36][R2.64] ;  /* 0x0000002402027981 */ /* 0x000ea4000c1e1b00 */
[----:B--2---:R0:W1:Y:S02]  /*79b0*/  F2I.F64.TRUNC R0, R2 ;  /* 0x0000000200007311 */ /* 0x004064000030d100 */
[----:B01----:R-:W-:Y:S05]  /*79c0*/  BRA `(.L_x_20545) ;  /* 0x0000000800a07947 */ /* 0x003fea0003800000 */
.L_x_20540:
        /* <DEDUP_REMOVED lines=12> */
.L_x_20554:
[----:B------:R-:W2:Y:S02]  /*7a90*/  LDG.E.64 R2, desc[UR36][R2.64] ;  /* 0x0000002402027981 */ /* 0x000ea4000c1e1b00 */
[----:B--2---:R0:W1:Y:S02]  /*7aa0*/  F2I.F64.TRUNC R0, R2 ;  /* 0x0000000200007311 */ /* 0x004064000030d100 */
[----:B01----:R-:W-:Y:S05]  /*7ab0*/  BRA `(.L_x_20545) ;  /* 0x0000000800647947 */ /* 0x003fea0003800000 */
.L_x_20553:
        /* <DEDUP_REMOVED lines=27> */
.L_x_20556:
        /* <DEDUP_REMOVED lines=14> */
.L_x_20555:
[----:B------:R-:W2:Y:S02]  /*7d50*/  LDG.E.U16 R4, desc[UR36][R2.64] ;  /* 0x0000002402047981 */ /* 0x000ea4000c1e1500 */
[----:B--2---:R-:W-:-:S06]  /*7d60*/  IMAD.U32 R4, R4, 0x10000, RZ ;  /* 0x0001000004047824 */ /* 0x004fcc00078e00ff */
[----:B------:R-:W0:Y:S02]  /*7d70*/  F2I.FTZ.TRUNC.NTZ R4, R4 ;  /* 0x0000000400047305 */ /* 0x000e24000021f100 */
[----:B0-----:R-:W-:Y:S01]  /*7d80*/  PRMT R0, R4, 0x7610, R0 ;  /* 0x0000761004007816 */ /* 0x001fe20000000000 */
[----:B------:R-:W-:Y:S06]  /*7d90*/  BRA `(.L_x_20545) ;  /* 0x0000000400ac7947 */ /* 0x000fec0003800000 */
.L_x_20552:
        /* <DEDUP_REMOVED lines=10> */
.L_x_20559:
        /* <DEDUP_REMOVED lines=21> */
.L_x_20563:
[----:B------:R-:W-:Y:S05]  /*7f90*/  BSYNC.RECONVERGENT B1 ;  /* 0x0000000000017941 */ /* 0x000fea0003800200 */
.L_x_20562:
[----:B------:R-:W-:Y:S01]  /*7fa0*/  IMAD.SHL.U32 R0, R0, 0x100000, RZ ;  /* 0x0010000000007824 */ /* 0x000fe200078e00ff */
[----:B------:R-:W-:-:S04]  /*7fb0*/  LEA R2, R2, 0x3b800000, 0x17 ;  /* 0x3b80000002027811 */ /* 0x000fc800078eb8ff */
[----:B------:R-:W-:-:S07]  /*7fc0*/  LOP3.LUT R4, R2, R0, R7, 0xfe, !PT ;  /* 0x0000000002047212 */ /* 0x000fce00078efe07 */
.L_x_20561:
[----:B------:R-:W-:Y:S05]  /*7fd0*/  BSYNC.RECONVERGENT B0 ;  /* 0x0000000000007941 */ /* 0x000fea0003800200 */
.L_x_20560:
[----:B------:R-:W0:Y:S02]  /*7fe0*/  F2I.FTZ.TRUNC.NTZ R4, R4 ;  /* 0x0000000400047305 */ /* 0x000e24000021f100 */
[----:B0-----:R-:W-:Y:S01]  /*7ff0*/  PRMT R0, R4, 0x7610, R0 ;  /* 0x0000761004007816 */ /* 0x001fe20000000000 */
[----:B------:R-:W-:Y:S06]  /*8000*/  BRA `(.L_x_20545) ;  /* 0x0000000400107947 */ /* 0x000fec0003800000 */
.L_x_20558:
        /* <DEDUP_REMOVED lines=21> */
.L_x_20567:
[----:B------:R-:W-:Y:S05]  /*8160*/  BSYNC.RECONVERGENT B1 ;  /* 0x0000000000017941 */ /* 0x000fea0003800200 */
.L_x_20566:
[----:B------:R-:W-:Y:S02]  /*8170*/  SHF.L.U32 R0, R0, 0x15, RZ ;  /* 0x0000001500007819 */ /* 0x000fe400000006ff */
[----:B------:R-:W-:-:S04]  /*8180*/  LEA R2, R2, 0x37800000, 0x17 ;  /* 0x3780000002027811 */ /* 0x000fc800078eb8ff */
[----:B------:R-:W-:-:S07]  /*8190*/  LOP3.LUT R4, R2, R0, R7, 0xfe, !PT ;  /* 0x0000000002047212 */ /* 0x000fce00078efe07 */
.L_x_20565:
[----:B------:R-:W-:Y:S05]  /*81a0*/  BSYNC.RECONVERGENT B0 ;  /* 0x0000000000007941 */ /* 0x000fea0003800200 */
.L_x_20564:
[----:B------:R-:W0:Y:S02]  /*81b0*/  F2I.FTZ.TRUNC.NTZ R4, R4 ;  /* 0x0000000400047305 */ /* 0x000e24000021f100 */
[----:B0-----:R-:W-:Y:S01]  /*81c0*/  PRMT R0, R4, 0x7610, R0 ;  /* 0x0000761004007816 */ /* 0x001fe20000000000 */
[----:B------:R-:W-:Y:S06]  /*81d0*/  BRA `(.L_x_20545) ;  /* 0x00000000009c7947 */ /* 0x000fec0003800000 */
.L_x_20557:
        /* <DEDUP_REMOVED lines=14> */
.L_x_20571:
[----:B------:R-:W-:Y:S05]  /*82c0*/  BSYNC.RECONVERGENT B0 ;  /* 0x0000000000007941 */ /* 0x000fea0003800200 */
.L_x_20570:
[----:B------:R-:W0:Y:S02]  /*82d0*/  F2I.FTZ.TRUNC.NTZ R4, R4 ;  /* 0x0000000400047305 */ /* 0x000e24000021f100 */
[----:B0-----:R-:W-:Y:S01]  /*82e0*/  PRMT R0, R4, 0x7610, R0 ;  /* 0x0000761004007816 */ /* 0x001fe20000000000 */
[----:B------:R-:W-:Y:S06]  /*82f0*/  BRA `(.L_x_20545) ;  /* 0x0000000000547947 */ /* 0x000fec0003800000 */
.L_x_20544:
        /* <DEDUP_REMOVED lines=16> */
.L_x_20572:
[----:B------:R-:W-:Y:S01]  /*8400*/  PRMT R0, RZ, 0x7610, R0 ;  /* 0x00007610ff007816 */ /* 0x000fe20000000000 */
[----:B------:R-:W-:Y:S06]  /*8410*/  BRA `(.L_x_20545) ;  /* 0x00000000000c7947 */ /* 0x000fec0003800000 */
.L_x_20569:
[----:B------:R1:W5:Y:S01]  /*8420*/  LDG.E.U8 R0, desc[UR36][R2.64] ;  /* 0x0000002402007981 */ /* 0x000362000c1e1100 */
[----:B------:R-:W-:Y:S05]  /*8430*/  BRA `(.L_x_20545) ;  /* 0x0000000000047947 */ /* 0x000fea0003800000 */
.L_x_20568:
[----:B------:R2:W5:Y:S02]  /*8440*/  LDG.E.U8 R0, desc[UR36][R2.64] ;  /* 0x0000002402007981 */ /* 0x000564000c1e1100 */
.L_x_20545:
        /* <DEDUP_REMOVED lines=20> */
.L_x_20576:
[----:B------:R4:W-:Y:S01]  /*8590*/  STG.E.U8 desc[UR36][R2.64], R7 ;  /* 0x0000000702007986 */ /* 0x0009e2000c101124 */
[----:B------:R-:W-:Y:S05]  /*85a0*/  BRA `(.L_x_20578) ;  /* 0x0000000c00807947 */ /* 0x000fea0003800000 */
.L_x_20575:
        /* <DEDUP_REMOVED lines=12> */
.L_x_20580:
[----:B------:R-:W-:-:S04]  /*8670*/  LOP3.LUT R7, R7, 0xffff, RZ, 0xc0, !PT ;  /* 0x0000ffff07077812 */ /* 0x000fc800078ec0ff */
[----:B------:R-:W-:-:S05]  /*8680*/  PRMT R5, R7, 0x8880, RZ ;  /* 0x0000888007057816 */ /* 0x000fca00000000ff */
[----:B------:R2:W-:Y:S01]  /*8690*/  STG.E desc[UR36][R2.64], R5 ;  /* 0x0000000502007986 */ /* 0x0005e2000c101924 */
[----:B------:R-:W-:Y:S05]  /*86a0*/  BRA `(.L_x_20578) ;  /* 0x0000000c00407947 */ /* 0x000fea0003800000 */
.L_x_20579:
[----:B------:R-:W-:-:S04]  /*86b0*/  PRMT R5, R7, 0x8880, RZ ;  /* 0x0000888007057816 */ /* 0x000fc800000000ff */
[----:B------:R-:W-:-:S05]  /*86c0*/  PRMT R5, R5, 0x7710, RZ ;  /* 0x0000771005057816 */ /* 0x000fca00000000ff */
[----:B------:R0:W-:Y:S01]  /*86d0*/  STG.E.U16 desc[UR36][R2.64], R5 ;  /* 0x0000000502007986 */ /* 0x0001e2000c101524 */
[----:B------:R-:W-:Y:S05]  /*86e0*/  BRA `(.L_x_20578) ;  /* 0x0000000c00307947 */ /* 0x000fea0003800000 */
.L_x_20574:
        /* <DEDUP_REMOVED lines=9> */
.L_x_20582:
[----:B------:R-:W0:Y:S02]  /*8780*/  I2F.S8 R0, R7 ;  /* 0x0000000700007306 */ /* 0x000e240000001400 */
[----:B0-----:R-:W-:-:S05]  /*8790*/  F2FP.F16.F32.PACK_AB R0, RZ, R0 ;  /* 0x00000000ff00723e */ /* 0x001fca00000000ff */
[----:B------:R0:W-:Y:S01]  /*87a0*/  STG.E.U16 desc[UR36][R2.64], R0 ;  /* 0x0000000002007986 */ /* 0x0001e2000c101524 */
[----:B------:R-:W-:Y:S05]  /*87b0*/  BRA `(.L_x_20578) ;  /* 0x0000000800fc7947 */ /* 0x000fea0003800000 */
.L_x_20581:
        /* <DEDUP_REMOVED lines=10> */
.L_x_20584:
[----:B------:R-:W0:Y:S02]  /*8860*/  I2F.S8 R7, R7 ;  /* 0x0000000700077306 */ /* 0x000e240000001400 */
[----:B0-----:R-:W-:-:S04]  /*8870*/  F2FP.F16.F32.PACK_AB R5, RZ, R7 ;  /* 0x00000007ff05723e */ /* 0x001fc800000000ff */
[----:B------:R-:W-:-:S05]  /*8880*/  PRMT R5, R5, 0x5410, RZ ;  /* 0x0000541005057816 */ /* 0x000fca00000000ff */
[----:B------:R0:W-:Y:S01]  /*8890*/  STG.E desc[UR36][R2.64], R5 ;  /* 0x0000000502007986 */ /* 0x0001e2000c101924 */
[----:B------:R-:W-:Y:S05]  /*88a0*/  BRA `(.L_x_20578) ;  /* 0x0000000800c07947 */ /* 0x000fea0003800000 */
.L_x_20583:
[----:B------:R-:W-:-:S04]  /*88b0*/  PRMT R4, R7, 0x8880, RZ ;  /* 0x0000888007047816 */ /* 0x000fc800000000ff */
[----:B------:R-:W-:-:S06]  /*88c0*/  PRMT R4, R4, 0x7710, RZ ;  /* 0x0000771004047816 */ /* 0x000fcc00000000ff */
[----:B------:R-:W0:Y:S02]  /*88d0*/  I2F.F64.S16 R4, R4 ;  /* 0x0000000400047312 */ /* 0x000e240000101c00 */
[----:B0-----:R0:W-:Y:S01]  /*88e0*/  STG.E.64 desc[UR36][R2.64], R4 ;  /* 0x0000000402007986 */ /* 0x0011e2000c101b24 */
[----:B------:R-:W-:Y:S05]  /*88f0*/  BRA `(.L_x_20578) ;  /* 0x0000000800ac7947 */ /* 0x000fea0003800000 */
.L_x_20573:
        /* <DEDUP_REMOVED lines=14> */
.L_x_20588:
[----:B------:R-:W0:Y:S01]  /*89e0*/  I2F.S8 R5, R7 ;  /* 0x0000000700057306 */ /* 0x000e220000001400 */
        /* <DEDUP_REMOVED lines=17> */
.L_x_20591:
[----:B------:R-:W-:-:S04]  /*8b00*/  SHF.R.U32.HI R5, RZ, 0x18, R5 ;  /* 0x00000018ff057819 */ /* 0x000fc80000011605 */
[----:B------:R-:W-:-:S07]  /*8b10*/  LOP3.LUT R0, R0, 0x80, R5, 0xf8, !PT ;  /* 0x0000008000007812 */ /* 0x000fce00078ef805 */
.L_x_20590:
[----:B------:R-:W-:Y:S05]  /*8b20*/  BSYNC.RECONVERGENT B0 ;  /* 0x0000000000007941 */ /* 0x000fea0003800200 */
.L_x_20589:
[----:B------:R0:W-:Y:S01]  /*8b30*/  STG.E.U8 desc[UR36][R2.64], R0 ;  /* 0x0000000002007986 */ /* 0x0001e2000c101124 */
[----:B------:R-:W-:Y:S05]  /*8b40*/  BRA `(.L_x_20578) ;  /* 0x0000000800187947 */ /* 0x000fea0003800000 */
.L_x_20587:
        /* <DEDUP_REMOVED lines=18> */
.L_x_20594:
[----:B------:R-:W-:-:S04]  /*8c70*/  SHF.R.U32.HI R5, RZ, 0x18, R5 ;  /* 0x00000018ff057819 */ /* 0x000fc80000011605 */
[----:B------:R-:W-:-:S07]  /*8c80*/  LOP3.LUT R0, R0, 0x80, R5, 0xf8, !PT ;  /* 0x0000008000007812 */ /* 0x000fce00078ef805 */
.L_x_20593:
[----:B------:R-:W-:Y:S05]  /*8c90*/  BSYNC.RECONVERGENT B0 ;  /* 0x0000000000007941 */ /* 0x000fea0003800200 */
.L_x_20592:
[----:B------:R0:W-:Y:S01]  /*8ca0*/  STG.E.U8 desc[UR36][R2.64], R0 ;  /* 0x0000000002007986 */ /* 0x0001e2000c101124 */
[----:B------:R-:W-:Y:S05]  /*8cb0*/  BRA `(.L_x_20578) ;  /* 0x0000000400bc7947 */ /* 0x000fea0003800000 */
.L_x_20586:
        /* <DEDUP_REMOVED lines=22> */
.L_x_20596:
[----:B------:R-:W-:-:S04]  /*8e20*/  LOP3.LUT R7, R7, 0xffff, RZ, 0xc0, !PT ;  /* 0x0000ffff07077812 */ /* 0x000fc800078ec0ff */
[----:B------:R-:W-:-:S04]  /*8e30*/  PRMT R7, R7, 0x8880, RZ ;  /* 0x0000888007077816 */ /* 0x000fc800000000ff */
[----:B------:R-:W-:-:S04]  /*8e40*/  MOV R4, R7 ;  /* 0x0000000700047202 */ /* 0x000fc80000000f00 */
[----:B------:R-:W-:-:S05]  /*8e50*/  SHF.R.S32.HI R5, RZ, 0x1f, R4 ;  /* 0x0000001fff057819 */ /* 0x000fca0000011404 */
[----:B------:R0:W-:Y:S01]  /*8e60*/  STG.E.64 desc[UR36][R2.64], R4 ;  /* 0x0000000402007986 */ /* 0x0001e2000c101b24 */
[----:B------:R-:W-:Y:S05]  /*8e70*/  BRA `(.L_x_20578) ;  /* 0x00000004004c7947 */ /* 0x000fea0003800000 */
.L_x_20595:
[----:B------:R-:W-:-:S04]  /*8e80*/  LOP3.LUT R7, R7, 0xffff, RZ, 0xc0, !PT ;  /* 0x0000ffff07077812 */ /* 0x000fc800078ec0ff */
[----:B------:R-:W-:-:S05]  /*8e90*/  PRMT R5, R7, 0x8880, RZ ;  /* 0x0000888007057816 */ /* 0x000fca00000000ff */
[----:B------:R0:W-:Y:S01]  /*8ea0*/  STG.E desc[UR36][R2.64], R5 ;  /* 0x0000000502007986 */ /* 0x0001e2000c101924 */
[----:B------:R-:W-:Y:S05]  /*8eb0*/  BRA `(.L_x_20578) ;  /* 0x00000004003c7947 */ /* 0x000fea0003800000 */
.L_x_20585:
        /* <DEDUP_REMOVED lines=10> */
.L_x_20598:
[----:B------:R-:W-:Y:S02]  /*8f60*/  PRMT R4, R7, 0x8880, RZ ;  /* 0x0000888007047816 */ /* 0x000fe400000000ff */
[----:B------:R-:W-:Y:S02]  /*8f70*/  CS2R R6, SRZ ;  /* 0x0000000000067805 */ /* 0x000fe4000001ff00 */
[----:B------:R-:W-:-:S06]  /*8f80*/  PRMT R4, R4, 0x7710, RZ ;  /* 0x0000771004047816 */ /* 0x000fcc00000000ff */
[----:B------:R-:W0:Y:S02]  /*8f90*/  I2F.F64.S16 R4, R4 ;  /* 0x0000000400047312 */ /* 0x000e240000101c00 */
[----:B0-----:R0:W-:Y:S01]  /*8fa0*/  STG.E.128 desc[UR36][R2.64], R4 ;  /* 0x0000000402007986 */ /* 0x0011e2000c101d24 */
[----:B------:R-:W-:Y:S05]  /*8fb0*/  BRA `(.L_x_20578) ;  /* 0x0000000000fc7947 */ /* 0x000fea0003800000 */
.L_x_20597:
[----:B------:R-:W-:-:S09]  /*8fc0*/  UISETP.NE.AND UP0, UPT, UR4, 0xf, UPT ;  /* 0x0000000f0400788c */ /* 0x000fd2000bf05270 */
[----:B------:R-:W-:Y:S05]  /*8fd0*/  BRA.U !UP0, `(.L_x_20599) ;  /* 0x0000000108e87547 */ /* 0x000fea000b800000 */
[----:B------:R-:W-:-:S09]  /*8fe0*/  UISETP.NE.AND UP0, UPT, UR4, 0x17, UPT ;  /* 0x000000170400788c */ /* 0x000fd2000bf05270 */
[----:B------:R-:W-:Y:S05]  /*8ff0*/  BRA.U !UP0, `(.L_x_20600) ;  /* 0x0000000108907547 */ /* 0x000fea000b800000 */
[----:B------:R-:W-:-:S09]  /*9000*/  UISETP.NE.AND UP0, UPT, UR4, 0x18, UPT ;  /* 0x000000180400788c */ /* 0x000fd2000bf05270 */
[----:B------:R-:W-:Y:S05]  /*9010*/  BRA.U !UP0, `(.L_x_20601) ;  /* 0x0000000108447547 */ /* 0x000fea000b800000 */
.L_x_20577:
        /* <DEDUP_REMOVED lines=16> */
.L_x_20602:
[----:B------:R-:W-:Y:S05]  /*9120*/  BRA `(.L_x_20578) ;  /* 0x0000000000a07947 */ /* 0x000fea0003800000 */
.L_x_20601:
        /* <DEDUP_REMOVED lines=13> */
.L_x_20604:
[----:B------:R-:W-:Y:S05]  /*9200*/  BSYNC.RECONVERGENT B0 ;  /* 0x0000000000007941 */ /* 0x000fea0003800200 */
.L_x_20603:
[----:B------:R-:W-:-:S05]  /*9210*/  LOP3.LUT R5, R0, 0x80, R5, 0xf8, !PT ;  /* 0x0000008000057812 */ /* 0x000fca00078ef805 */
[----:B------:R0:W-:Y:S01]  /*9220*/  STG.E.U8 desc[UR36][R2.64], R5 ;  /* 0x0000000502007986 */ /* 0x0001e2000c101124 */
[----:B------:R-:W-:Y:S05]  /*9230*/  BRA `(.L_x_20578) ;  /* 0x00000000005c7947 */ /* 0x000fea0003800000 */
.L_x_20600:
        /* <DEDUP_REMOVED lines=12> */
.L_x_20606:
[----:B------:R-:W-:Y:S01]  /*9300*/  IMAD.MOV.U32 R0, RZ, RZ, 0x7f ;  /* 0x0000007fff007424 */ /* 0x000fe200078e00ff */
[----:B------:R-:W-:-:S04]  /*9310*/  ISETP.GT.U32.AND P0, PT, R4, 0x7f800000, PT ;  /* 0x7f8000000400780c */ /* 0x000fc80003f04070 */
[----:B------:R-:W-:-:S09]  /*9320*/  SEL R0, R0, 0x7c, P0 ;  /* 0x0000007c00007807 */ /* 0x000fd20000000000 */
.L_x_20607:
[----:B------:R-:W-:Y:S05]  /*9330*/  BSYNC.RECONVERGENT B0 ;  /* 0x0000000000007941 */ /* 0x000fea0003800200 */
.L_x_20605:
[----:B------:R-:W-:-:S04]  /*9340*/  SHF.R.U32.HI R5, RZ, 0x18, R5 ;  /* 0x00000018ff057819 */ /* 0x000fc80000011605 */
[----:B------:R-:W-:-:S05]  /*9350*/  LOP3.LUT R5, R0, 0x80, R5, 0xf8, !PT ;  /* 0x0000008000057812 */ /* 0x000fca00078ef805 */
[----:B------:R0:W-:Y:S01]  /*9360*/  STG.E.U8 desc[UR36][R2.64], R5 ;  /* 0x0000000502007986 */ /* 0x0001e2000c101124 */
[----:B------:R-:W-:Y:S05]  /*9370*/  BRA `(.L_x_20578) ;  /* 0x00000000000c7947 */ /* 0x000fea0003800000 */
.L_x_20599:
[----:B------:R-:W0:Y:S02]  /*9380*/  I2F.S8 R0, R7 ;  /* 0x0000000700007306 */ /* 0x000e240000001400 */
[----:B0-----:R-:W-:-:S05]  /*9390*/  F2FP.BF16.F32.PACK_AB R0, RZ, R0 ;  /* 0x00000000ff00723e */ /* 0x001fca00000010ff */
[----:B------:R0:W-:Y:S02]  /*93a0*/  STG.E.U16 desc[UR36][R2.64], R0 ;  /* 0x0000000002007986 */ /* 0x0001e4000c101524 */
.L_x_20578:
[----:B------:R-:W-:-:S07]  /*93b0*/  IADD3 R17, PT, PT, R17, 0x80, RZ ;  /* 0x0000008011117810 */ /* 0x000fce0007ffe0ff */
.L_x_20538:
[----:B------:R-:W-:Y:S05]  /*93c0*/  BSYNC.RECONVERGENT B6 ;  /* 0x0000000000067941 */ /* 0x000fea0003800200 */
.L_x_20537:
        /* <DEDUP_REMOVED lines=306> */
.L_x_20608:
        /* <DEDUP_REMOVED lines=18> */
.L_x_20612:
[----:B------:R0:W5:Y:S01]  /*a810*/  LDG.E.U8 R0, desc[UR36][R2.64] ;  /* 0x0000002402007981 */ /* 0x000162000c1e1100 */
[----:B------:R-:W-:Y:S05]  /*a820*/  BRA `(.L_x_20614) ;  /* 0x0000000c004c7947 */ /* 0x000fea0003800000 */
.L_x_20611:
        /* <DEDUP_REMOVED lines=8> */
.L_x_20616:
[----:B------:R0:W5:Y:S01]  /*a8b0*/  LDG.E.U8 R0, desc[UR36][R2.64] ;  /* 0x0000002402007981 */ /* 0x000162000c1e1100 */
[----:B------:R-:W-:Y:S05]  /*a8c0*/  BRA `(.L_x_20614) ;  /* 0x0000000c00247947 */ /* 0x000fea0003800000 */
.L_x_20615:
[----:B------:R0:W5:Y:S01]  /*a8d0*/  LDG.E.U16 R0, desc[UR36][R2.64] ;  /* 0x0000002402007981 */ /* 0x000162000c1e1500 */
[----:B------:R-:W-:Y:S05]  /*a8e0*/  BRA `(.L_x_20614) ;  /* 0x0000000c001c7947 */ /* 0x000fea0003800000 */
.L_x_20610:
        /* <DEDUP_REMOVED lines=9> */
.L_x_20618:
[----:B------:R-:W2:Y:S02]  /*a980*/  LDG.E.U16 R4, desc[UR36][R2.64] ;  /* 0x0000002402047981 */ /* 0x000ea4000c1e1500 */
[----:B--2---:R-:W-:-:S06]  /*a990*/  HADD2.F32 R4, -RZ, R4.H0_H0 ;  /* 0x20000004ff047230 */ /* 0x004fcc0000004100 */
[----:B------:R-:W0:Y:S02]  /*a9a0*/  F2I.FTZ.TRUNC.NTZ R4, R4 ;  /* 0x0000000400047305 */ /* 0x000e24000021f100 */
[----:B0-----:R-:W-:Y:S01]  /*a9b0*/  PRMT R0, R4, 0x7610, R0 ;  /* 0x0000761004007816 */ /* 0x001fe20000000000 */
[----:B------:R-:W-:Y:S06]  /*a9c0*/  BRA `(.L_x_20614) ;  /* 0x0000000800e47947 */ /* 0x000fec0003800000 */
.L_x_20617:
        /* <DEDUP_REMOVED lines=9> */
.L_x_20620:
[----:B------:R-:W2:Y:S02]  /*aa60*/  LDG.E.U16 R2, desc[UR36][R2.64] ;  /* 0x0000002402027981 */ /* 0x000ea4000c1e1500 */
[----:B--2---:R-:W-:-:S06]  /*aa70*/  HADD2.F32 R4, -RZ, R2.H0_H0 ;  /* 0x20000002ff047230 */ /* 0x004fcc0000004100 */
[----:B------:R-:W0:Y:S02]  /*aa80*/  F2I.FTZ.TRUNC.NTZ R4, R4 ;  /* 0x0000000400047305 */ /* 0x000e24000021f100 */
[----:B0-----:R-:W-:Y:S01]  /*aa90*/  PRMT R0, R4, 0x7610, R0 ;  /* 0x0000761004007816 */ /* 0x001fe20000000000 */
[----:B------:R-:W-:Y:S06]  /*aaa0*/  BRA `(.L_x_20614) ;  /* 0x0000000800ac7947 */ /* 0x000fec0003800000 */
.L_x_20619:
[----:B------:R-:W2:Y:S02]  /*aab0*/  LDG.E.64 R2, desc[UR36][R2.64] ;  /* 0x0000002402027981 */ /* 0x000ea4000c1e1b00 */
[----:B--2---:R0:W1:Y:S02]  /*aac0*/  F2I.F64.TRUNC R0, R2 ;  /* 0x0000000200007311 */ /* 0x004064000030d100 */
[----:B01----:R-:W-:Y:S05]  /*aad0*/  BRA `(.L_x_20614) ;  /* 0x0000000800a07947 */ /* 0x003fea0003800000 */
.L_x_20609:
        /* <DEDUP_REMOVED lines=12> */
.L_x_20623:
[----:B------:R-:W2:Y:S02]  /*aba0*/  LDG.E.64 R2, desc[UR36][R2.64] ;  /* 0x0000002402027981 */ /* 0x000ea4000c1e1b00 */
[----:B--2---:R3:W4:Y:S02]  /*abb0*/  F2I.F64.TRUNC R0, R2 ;  /* 0x0000000200007311 */ /* 0x004724000030d100 */
[----:B---34-:R-:W-:Y:S05]  /*abc0*/  BRA `(.L_x_20614) ;  /* 0x0000000800647947 */ /* 0x018fea0003800000 */
.L_x_20622:
        /* <DEDUP_REMOVED lines=27> */
.L_x_20625:
        /* <DEDUP_REMOVED lines=14> */
.L_x_20624:
[----:B------:R-:W2:Y:S02]  /*ae60*/  LDG.E.U16 R4, desc[UR36][R2.64] ;  /* 0x0000002402047981 */ /* 0x000ea4000c1e1500 */
[----:B--2---:R-:W-:-:S06]  /*ae70*/  SHF.L.U32 R4, R4, 0x10, RZ ;  /* 0x0000001004047819 */ /* 0x004fcc00000006ff */
[----:B------:R-:W0:Y:S02]  /*ae80*/  F2I.FTZ.TRUNC.NTZ R4, R4 ;  /* 0x0000000400047305 */ /* 0x000e24000021f100 */
[----:B0-----:R-:W-:Y:S01]  /*ae90*/  PRMT R0, R4, 0x7610, R0 ;  /* 0x0000761004007816 */ /* 0x001fe20000000000 */
[----:B------:R-:W-:Y:S06]  /*aea0*/  BRA `(.L_x_20614) ;  /* 0x0000000400ac7947 */ /* 0x000fec0003800000 */
.L_x_20621:
        /* <DEDUP_REMOVED lines=10> */
.L_x_20628:
        /* <DEDUP_REMOVED lines=21> */
.L_x_20632:
[----:B------:R-:W-:Y:S05]  /*b0a0*/  BSYNC.RECONVERGENT B1 ;  /* 0x0000000000017941 */ /* 0x000fea0003800200 */
.L_x_20631:
[----:B------:R-:W-:Y:S01]  /*b0b0*/  IMAD.SHL.U32 R0, R0, 0x100000, RZ ;  /* 0x0010000000007824 */ /* 0x000fe200078e00ff */
[----:B------:R-:W-:-:S04]  /*b0c0*/  LEA R2, R2, 0x3b800000, 0x17 ;  /* 0x3b80000002027811 */ /* 0x000fc800078eb8ff */
[----:B------:R-:W-:-:S07]  /*b0d0*/  LOP3.LUT R4, R2, R0, R7, 0xfe, !PT ;  /* 0x0000000002047212 */ /* 0x000fce00078efe07 */
.L_x_20630:
[----:B------:R-:W-:Y:S05]  /*b0e0*/  BSYNC.RECONVERGENT B0 ;  /* 0x0000000000007941 */ /* 0x000fea0003800200 */
.L_x_20629:
[----:B------:R-:W0:Y:S02]  /*b0f0*/  F2I.FTZ.TRUNC.NTZ R4, R4 ;  /* 0x0000000400047305 */ /* 0x000e24000021f100 */
[----:B0-----:R-:W-:Y:S01]  /*b100*/  PRMT R0, R4, 0x7610, R0 ;  /* 0x0000761004007816 */ /* 0x001fe20000000000 */
[----:B------:R-:W-:Y:S06]  /*b110*/  BRA `(.L_x_20614) ;  /* 0x0000000400107947 */ /* 0x000fec0003800000 */
.L_x_20627:
        /* <DEDUP_REMOVED lines=21> */
.L_x_20636:
[----:B------:R-:W-:Y:S05]  /*b270*/  BSYNC.RECONVERGENT B1 ;  /* 0x0000000000017941 */ /* 0x000fea0003800200 */
.L_x_20635:
[----:B------:R-:W-:Y:S01]  /*b280*/  IMAD.SHL.U32 R0, R0, 0x200000, RZ ;  /* 0x0020000000007824 */ /* 0x000fe200078e00ff */
[----:B------:R-:W-:-:S04]  /*b290*/  LEA R2, R2, 0x37800000, 0x17 ;  /* 0x3780000002027811 */ /* 0x000fc800078eb8ff */
[----:B------:R-:W-:-:S07]  /*b2a0*/  LOP3.LUT R4, R2, R0, R7, 0xfe, !PT ;  /* 0x0000000002047212 */ /* 0x000fce00078efe07 */
.L_x_20634:
[----:B------:R-:W-:Y:S05]  /*b2b0*/  BSYNC.RECONVERGENT B0 ;  /* 0x0000000000007941 */ /* 0x000fea0003800200 */
.L_x_20633:
[----:B------:R-:W0:Y:S02]  /*b2c0*/  F2I.FTZ.TRUNC.NTZ R4, R4 ;  /* 0x0000000400047305 */ /* 0x000e24000021f100 */
[----:B0-----:R-:W-:Y:S01]  /*b2d0*/  PRMT R0, R4, 0x7610, R0 ;  /* 0x0000761004007816 */ /* 0x001fe20000000000 */
[----:B------:R-:W-:Y:S06]  /*b2e0*/  BRA `(.L_x_20614) ;  /* 0x00000000009c7947 */ /* 0x000fec0003800000 */
.L_x_20626:
        /* <DEDUP_REMOVED lines=14> */
.L_x_20640:
[----:B------:R-:W-:Y:S05]  /*b3d0*/  BSYNC.RECONVERGENT B0 ;  /* 0x0000000000007941 */ /* 0x000fea0003800200 */
.L_x_20639:
[----:B------:R-:W0:Y:S02]  /*b3e0*/  F2I.FTZ.TRUNC.NTZ R4, R4 ;  /* 0x0000000400047305 */ /* 0x000e24000021f100 */
[----:B0-----:R-:W-:Y:S01]  /*b3f0*/  PRMT R0, R4, 0x7610, R0 ;  /* 0x0000761004007816 */ /* 0x001fe20000000000 */
[----:B------:R-:W-:Y:S06]  /*b400*/  BRA `(.L_x_20614) ;  /* 0x0000000000547947 */ /* 0x000fec0003800000 */
.L_x_20613:
        /* <DEDUP_REMOVED lines=16> */
.L_x_20641:
[----:B------:R-:W-:Y:S01]  /*b510*/  PRMT R0, RZ, 0x7610, R0 ;  /* 0x00007610ff007816 */ /* 0x000fe20000000000 */
[----:B------:R-:W-:Y:S06]  /*b520*/  BRA `(.L_x_20614) ;  /* 0x00000000000c7947 */ /* 0x000fec0003800000 */
.L_x_20638:
[----:B------:R2:W5:Y:S01]  /*b530*/  LDG.E.U8 R0, desc[UR36][R2.64] ;  /* 0x0000002402007981 */ /* 0x000562000c1e1100 */
[----:B------:R-:W-:Y:S05]  /*b540*/  BRA `(.L_x_20614) ;  /* 0x0000000000047947 */ /* 0x000fea0003800000 */
.L_x_20637:
[----:B------:R1:W5:Y:S02]  /*b550*/  LDG.E.U8 R0, desc[UR36][R2.64] ;  /* 0x0000002402007981 */ /* 0x000364000c1e1100 */
.L_x_20614:
        /* <DEDUP_REMOVED lines=17> */
.L_x_20645:
[----:B------:R-:W-:Y:S01]  /*b670*/  STG.E.U8 desc[UR36][R16.64], R5 ;  /* 0x0000000510007986 */ /* 0x000fe2000c101124 */
[----:B------:R-:W-:Y:S05]  /*b680*/  EXIT ;  /* 0x000000000000794d */ /* 0x000fea0003800000 */
.L_x_20644:
        /* <DEDUP_REMOVED lines=12> */
.L_x_20648:
[----:B------:R-:W-:-:S04]  /*b750*/  LOP3.LUT R5, R5, 0xffff, RZ, 0xc0, !PT ;  /* 0x0000ffff05057812 */ /* 0x000fc800078ec0ff */
[----:B------:R-:W-:-:S05]  /*b760*/  PRMT R3, R5, 0x8880, RZ ;  /* 0x0000888005037816 */ /* 0x000fca00000000ff */
[----:B------:R-:W-:Y:S01]  /*b770*/  STG.E desc[UR36][R16.64], R3 ;  /* 0x0000000310007986 */ /* 0x000fe2000c101924 */
[----:B------:R-:W-:Y:S05]  /*b780*/  EXIT ;  /* 0x000000000000794d */ /* 0x000fea0003800000 */
.L_x_20647:
[----:B------:R-:W-:-:S04]  /*b790*/  PRMT R3, R5, 0x8880, RZ ;  /* 0x0000888005037816 */ /* 0x000fc800000000ff */
[----:B------:R-:W-:-:S05]  /*b7a0*/  PRMT R3, R3, 0x7710, RZ ;  /* 0x0000771003037816 */ /* 0x000fca00000000ff */
[----:B------:R-:W-:Y:S01]  /*b7b0*/  STG.E.U16 desc[UR36][R16.64], R3 ;  /* 0x0000000310007986 */ /* 0x000fe2000c101524 */
[----:B------:R-:W-:Y:S05]  /*b7c0*/  EXIT ;  /* 0x000000000000794d */ /* 0x000fea0003800000 */
.L_x_20643:
        /* <DEDUP_REMOVED lines=9> */
.L_x_20650:
[----:B------:R-:W0:Y:S02]  /*b860*/  I2F.S8 R0, R5 ;  /* 0x0000000500007306 */ /* 0x000e240000001400 */
[----:B0-----:R-:W-:-:S05]  /*b870*/  F2FP.F16.F32.PACK_AB R0, RZ, R0 ;  /* 0x00000000ff00723e */ /* 0x001fca00000000ff */
[----:B------:R-:W-:Y:S01]  /*b880*/  STG.E.U16 desc[UR36][R16.64], R0 ;  /* 0x0000000010007986 */ /* 0x000fe2000c101524 */
[----:B------:R-:W-:Y:S05]  /*b890*/  EXIT ;  /* 0x000000000000794d */ /* 0x000fea0003800000 */
.L_x_20649:
        /* <DEDUP_REMOVED lines=10> */
.L_x_20652:
[----:B------:R-:W0:Y:S02]  /*b940*/  I2F.S8 R5, R5 ;  /* 0x0000000500057306 */ /* 0x000e240000001400 */
[----:B0-----:R-:W-:-:S04]  /*b950*/  F2FP.F16.F32.PACK_AB R3, RZ, R5 ;  /* 0x00000005ff03723e */ /* 0x001fc800000000ff */
[----:B------:R-:W-:-:S05]  /*b960*/  PRMT R3, R3, 0x5410, RZ ;  /* 0x0000541003037816 */ /* 0x000fca00000000ff */
[----:B------:R-:W-:Y:S01]  /*b970*/  STG.E desc[UR36][R16.64], R3 ;  /* 0x0000000310007986 */ /* 0x000fe2000c101924 */
[----:B------:R-:W-:Y:S05]  /*b980*/  EXIT ;  /* 0x000000000000794d */ /* 0x000fea0003800000 */
.L_x_20651:
[----:B------:R-:W-:-:S04]  /*b990*/  PRMT R2, R5, 0x8880, RZ ;  /* 0x0000888005027816 */ /* 0x000fc800000000ff */
[----:B------:R-:W-:-:S06]  /*b9a0*/  PRMT R2, R2, 0x7710, RZ ;  /* 0x0000771002027816 */ /* 0x000fcc00000000ff */
[----:B------:R-:W0:Y:S02]  /*b9b0*/  I2F.F64.S16 R2, R2 ;  /* 0x0000000200027312 */ /* 0x000e240000101c00 */
[----:B0-----:R-:W-:Y:S01]  /*b9c0*/  STG.E.64 desc[UR36][R16.64], R2 ;  /* 0x0000000210007986 */ /* 0x001fe2000c101b24 */
[----:B------:R-:W-:Y:S05]  /*b9d0*/  EXIT ;  /* 0x000000000000794d */ /* 0x000fea0003800000 */
.L_x_20642:
        /* <DEDUP_REMOVED lines=14> */
.L_x_20656:
        /* <DEDUP_REMOVED lines=17> */
.L_x_20659:
[----:B------:R-:W-:-:S04]  /*bbd0*/  SHF.R.U32.HI R3, RZ, 0x18, R3 ;  /* 0x00000018ff037819 */ /* 0x000fc80000011603 */
[----:B------:R-:W-:-:S04]  /*bbe0*/  LOP3.LUT R0, R0, 0x80, R3, 0xf8, !PT ;  /* 0x0000008000007812 */ /* 0x000fc800078ef803 */
[----:B------:R-:W-:-:S07]  /*bbf0*/  PRMT R8, R0, 0x7610, R8 ;  /* 0x0000761000087816 */ /* 0x000fce0000000008 */
.L_x_20658:
[----:B------:R-:W-:Y:S05]  /*bc00*/  BSYNC.RECONVERGENT B0 ;  /* 0x0000000000007941 */ /* 0x000fea0003800200 */
.L_x_20657:
[----:B------:R-:W-:Y:S01]  /*bc10*/  STG.E.U8 desc[UR36][R16.64], R8 ;  /* 0x0000000810007986 */ /* 0x000fe2000c101124 */
[----:B------:R-:W-:Y:S05]  /*bc20*/  EXIT ;  /* 0x000000000000794d */ /* 0x000fea0003800000 */
.L_x_20655:
        /* <DEDUP_REMOVED lines=17> */
.L_x_20662:
[----:B------:R-:W-:-:S04]  /*bd40*/  SHF.R.U32.HI R3, RZ, 0x18, R3 ;  /* 0x00000018ff037819 */ /* 0x000fc80000011603 */
[----:B------:R-:W-:-:S04]  /*bd50*/  LOP3.LUT R0, R0, 0x80, R3, 0xf8, !PT ;  /* 0x0000008000007812 */ /* 0x000fc800078ef803 */
[----:B------:R-:W-:-:S07]  /*bd60*/  PRMT R8, R0, 0x7610, R8 ;  /* 0x0000761000087816 */ /* 0x000fce0000000008 */
.L_x_20661:
[----:B------:R-:W-:Y:S05]  /*bd70*/  BSYNC.RECONVERGENT B0 ;  /* 0x0000000000007941 */ /* 0x000fea0003800200 */
.L_x_20660:
[----:B------:R-:W-:Y:S01]  /*bd80*/  STG.E.U8 desc[UR36][R16.64], R8 ;  /* 0x0000000810007986 */ /* 0x000fe2000c101124 */
[----:B------:R-:W-:Y:S05]  /*bd90*/  EXIT ;  /* 0x000000000000794d */ /* 0x000fea0003800000 */
.L_x_20654:
        /* <DEDUP_REMOVED lines=22> */
.L_x_20664:
[----:B------:R-:W-:-:S04]  /*bf00*/  LOP3.LUT R5, R5, 0xffff, RZ, 0xc0, !PT ;  /* 0x0000ffff05057812 */ /* 0x000fc800078ec0ff */
[----:B------:R-:W-:-:S05]  /*bf10*/  PRMT R5, R5, 0x8880, RZ ;  /* 0x0000888005057816 */ /* 0x000fca00000000ff */
[----:B------:R-:W-:-:S05]  /*bf20*/  IMAD.MOV.U32 R2, RZ, RZ, R5 ;  /* 0x000000ffff027224 */ /* 0x000fca00078e0005 */
[----:B------:R-:W-:-:S05]  /*bf30*/  SHF.R.S32.HI R3, RZ, 0x1f, R2 ;  /* 0x0000001fff037819 */ /* 0x000fca0000011402 */
[----:B------:R-:W-:Y:S01]  /*bf40*/  STG.E.64 desc[UR36][R16.64], R2 ;  /* 0x0000000210007986 */ /* 0x000fe2000c101b24 */
[----:B------:R-:W-:Y:S05]  /*bf50*/  EXIT ;  /* 0x000000000000794d */ /* 0x000fea0003800000 */
.L_x_20663:
[----:B------:R-:W-:-:S04]  /*bf60*/  LOP3.LUT R5, R5, 0xffff, RZ, 0xc0, !PT ;  /* 0x0000ffff05057812 */ /* 0x000fc800078ec0ff */
[----:B------:R-:W-:-:S05]  /*bf70*/  PRMT R3, R5, 0x8880, RZ ;  /* 0x0000888005037816 */ /* 0x000fca00000000ff */
[----:B------:R-:W-:Y:S01]  /*bf80*/  STG.E desc[UR36][R16.64], R3 ;  /* 0x0000000310007986 */ /* 0x000fe2000c101924 */
[----:B------:R-:W-:Y:S05]  /*bf90*/  EXIT ;  /* 0x000000000000794d */ /* 0x000fea0003800000 */
.L_x_20653:
        /* <DEDUP_REMOVED lines=10> */
.L_x_20666:
[----:B------:R-:W-:Y:S02]  /*c040*/  PRMT R4, R5, 0x8880, RZ ;  /* 0x0000888005047816 */ /* 0x000fe400000000ff */
[----:B------:R-:W-:Y:S02]  /*c050*/  CS2R R6, SRZ ;  /* 0x0000000000067805 */ /* 0x000fe4000001ff00 */
[----:B------:R-:W-:-:S06]  /*c060*/  PRMT R4, R4, 0x7710, RZ ;  /* 0x0000771004047816 */ /* 0x000fcc00000000ff */
[----:B------:R-:W0:Y:S02]  /*c070*/  I2F.F64.S16 R4, R4 ;  /* 0x0000000400047312 */ /* 0x000e240000101c00 */
[----:B0-----:R-:W-:Y:S01]  /*c080*/  STG.E.128 desc[UR36][R16.64], R4 ;  /* 0x0000000410007986 */ /* 0x001fe2000c101d24 */
[----:B------:R-:W-:Y:S05]  /*c090*/  EXIT ;  /* 0x000000000000794d */ /* 0x000fea0003800000 */
.L_x_20665:
[----:B------:R-:W-:-:S09]  /*c0a0*/  UISETP.NE.AND UP0, UPT, UR4, 0xf, UPT ;  /* 0x0000000f0400788c */ /* 0x000fd2000bf05270 */
[----:B------:R-:W-:Y:S05]  /*c0b0*/  BRA.U !UP0, `(.L_x_20667) ;  /* 0x0000000108e87547 */ /* 0x000fea000b800000 */
[----:B------:R-:W-:-:S09]  /*c0c0*/  UISETP.NE.AND UP0, UPT, UR4, 0x17, UPT ;  /* 0x000000170400788c */ /* 0x000fd2000bf05270 */
[----:B------:R-:W-:Y:S05]  /*c0d0*/  BRA.U !UP0, `(.L_x_20668) ;  /* 0x0000000108907547 */ /* 0x000fea000b800000 */
[----:B------:R-:W-:-:S09]  /*c0e0*/  UISETP.NE.AND UP0, UPT, UR4, 0x18, UPT ;  /* 0x000000180400788c */ /* 0x000fd2000bf05270 */
[----:B------:R-:W-:Y:S05]  /*c0f0*/  BRA.U !UP0, `(.L_x_20669) ;  /* 0x0000000108447547 */ /* 0x000fea000b800000 */
.L_x_20646:
        /* <DEDUP_REMOVED lines=16> */
.L_x_20670:
[----:B------:R-:W-:Y:S05]  /*c200*/  EXIT ;  /* 0x000000000000794d */ /* 0x000fea0003800000 */
.L_x_20669:
        /* <DEDUP_REMOVED lines=13> */
.L_x_20672:
[----:B------:R-:W-:Y:S05]  /*c2e0*/  BSYNC.RECONVERGENT B0 ;  /* 0x0000000000007941 */ /* 0x000fea0003800200 */
.L_x_20671:
[----:B------:R-:W-:-:S05]  /*c2f0*/  LOP3.LUT R3, R0, 0x80, R3, 0xf8, !PT ;  /* 0x0000008000037812 */ /* 0x000fca00078ef803 */
[----:B------:R-:W-:Y:S01]  /*c300*/  STG.E.U8 desc[UR36][R16.64], R3 ;  /* 0x0000000310007986 */ /* 0x000fe2000c101124 */
[----:B------:R-:W-:Y:S05]  /*c310*/  EXIT ;  /* 0x000000000000794d */ /* 0x000fea0003800000 */
.L_x_20668:
        /* <DEDUP_REMOVED lines=12> */
.L_x_20674:
[----:B------:R-:W-:Y:S01]  /*c3e0*/  IMAD.MOV.U32 R0, RZ, RZ, 0x7f ;  /* 0x0000007fff007424 */ /* 0x000fe200078e00ff */
[----:B------:R-:W-:-:S04]  /*c3f0*/  ISETP.GT.U32.AND P0, PT, R2, 0x7f800000, PT ;  /* 0x7f8000000200780c */ /* 0x000fc80003f04070 */
[----:B------:R-:W-:-:S09]  /*c400*/  SEL R0, R0, 0x7c, P0 ;  /* 0x0000007c00007807 */ /* 0x000fd20000000000 */
.L_x_20675:
[----:B------:R-:W-:Y:S05]  /*c410*/  BSYNC.RECONVERGENT B0 ;  /* 0x0000000000007941 */ /* 0x000fea0003800200 */
.L_x_20673:
[----:B------:R-:W-:-:S04]  /*c420*/  SHF.R.U32.HI R3, RZ, 0x18, R3 ;  /* 0x00000018ff037819 */ /* 0x000fc80000011603 */
[----:B------:R-:W-:-:S05]  /*c430*/  LOP3.LUT R3, R0, 0x80, R3, 0xf8, !PT ;  /* 0x0000008000037812 */ /* 0x000fca00078ef803 */
[----:B------:R-:W-:Y:S01]  /*c440*/  STG.E.U8 desc[UR36][R16.64], R3 ;  /* 0x0000000310007986 */ /* 0x000fe2000c101124 */
[----:B------:R-:W-:Y:S05]  /*c450*/  EXIT ;  /* 0x000000000000794d */ /* 0x000fea0003800000 */
.L_x_20667:
[----:B------:R-:W0:Y:S02]  /*c460*/  I2F.S8 R0, R5 ;  /* 0x0000000500007306 */ /* 0x000e240000001400 */
[----:B0-----:R-:W-:-:S05]  /*c470*/  F2FP.BF16.F32.PACK_AB R0, RZ, R0 ;  /* 0x00000000ff00723e */ /* 0x001fca00000010ff */
[----:B------:R-:W-:Y:S01]  /*c480*/  STG.E.U16 desc[UR36][R16.64], R0 ;  /* 0x0000000010007986 */ /* 0x000fe2000c101524 */
[----:B------:R-:W-:Y:S05]  /*c490*/  EXIT ;  /* 0x000000000000794d */ /* 0x000fea0003800000 */
.L_x_20676:
        /* <DEDUP_REMOVED lines=14> */
.L_x_60912:


//--------------------- .text._ZN2at6native27unrolled_elementwise_kernelIZNS0_50_GLOBAL__N__2680c7bb_12_PowKernel_cu_7dd49032_317029pow_tensor_scalar_kernel_implIaaEEvRNS_18TensorIteratorBaseET0_EUlaE0_St5arrayIPcLm2EELi4E23TrivialOffsetCalculatorILi1EjESC_NS0_6memory12LoadWithCastILi1EEENSD_13StoreWithCastILi1EEEEEviT_S6_T2_T3_T4_T5_ --------------------------
	.section	.text._ZN2at6native27unrolled_elementwise_kernelIZNS0_50_GLOBAL__N__2680c7bb_12_PowKernel_cu_7dd49032_317029pow_tensor_scalar_kernel_implIaaEEvRNS_18TensorIteratorBaseET0_EUlaE0_St5arrayIPcLm2EELi4E23TrivialOffsetCalculatorILi1EjESC_NS0_6memory12LoadWithCastILi1EEENSD_13StoreWithCastILi1EEEEEviT_S6_T2_T3_T4_T5_,"ax",@progbits
	.align	128
        .global         _ZN2at6native27unrolled_elementwise_kernelIZNS0_50_GLOBAL__N__2680c7bb_12_PowKernel_cu_7dd49032_317029pow_tensor_scalar_kernel_implIaaEEvRNS_18TensorIteratorBaseET0_EUlaE0_St5arrayIPcLm2EELi4E23TrivialOffsetCalculatorILi1EjESC_NS0_6memory12LoadWithCastILi1EEENSD_13StoreWithCastILi1EEEEEviT_S6_T2_T3_T4_T5_
        .type           _ZN2at6native27unrolled_elementwise_kernelIZNS0_50_GLOBAL__N__2680c7bb_12_PowKernel_cu_7dd49032_317029pow_tensor_scalar_kernel_implIaaEEvRNS_18TensorIteratorBaseET0_EUlaE0_St5arrayIPcLm2EELi4E23TrivialOffsetCalculatorILi1EjESC_NS0_6memory12LoadWithCastILi1EEENSD_13StoreWithCastILi1EEEEEviT_S6_T2_T3_T4_T5_,@function
        .size           _ZN2at6native27unrolled_elementwise_kernelIZNS0_50_GLOBAL__N__2680c7bb_12_PowKernel_cu_7dd49032_317029pow_tensor_scalar_kernel_implIaaEEvRNS_18TensorIteratorBaseET0_EUlaE0_St5arrayIPcLm2EELi4E23TrivialOffsetCalculatorILi1EjESC_NS0_6memory12LoadWithCastILi1EEENSD_13StoreWithCastILi1EEEEEviT_S6_T2_T3_T4_T5_,(.L_x_60913 - _ZN2at6native27unrolled_elementwise_kernelIZNS0_50_GLOBAL__N__2680c7bb_12_PowKernel_cu_7dd49032_317029pow_tensor_scalar_kernel_implIaaEEvRNS_18TensorIteratorBaseET0_EUlaE0_St5arrayIPcLm2EELi4E23TrivialOffsetCalculatorILi1EjESC_NS0_6memory12LoadWithCastILi1EEENSD_13StoreWithCastILi1EEEEEviT_S6_T2_T3_T4_T5_)
        .other          _ZN2at6native27unrolled_elementwise_kernelIZNS0_50_GLOBAL__N__2680c7bb_12_PowKernel_cu_7dd49032_317029pow_tensor_scalar_kernel_implIaaEEvRNS_18TensorIteratorBaseET0_EUlaE0_St5arrayIPcLm2EELi4E23TrivialOffsetCalculatorILi1EjESC_NS0_6memory12LoadWithCastILi1EEENSD_13StoreWithCastILi1EEEEEviT_S6_T2_T3_T4_T5_,@"STO_CUDA_ENTRY STV_DEFAULT"
_ZN2at6native27unrolled_elementwise_kernelIZNS0_50_GLOBAL__N__2680c7bb_12_PowKernel_cu_7dd49032_317029pow_tensor_scalar_kernel_implIaaEEvRNS_18TensorIteratorBaseET0_EUlaE0_St5arrayIPcLm2EELi4E23TrivialOffsetCalculatorILi1EjESC_NS0_6memory12LoadWithCastILi1EEENSD_13StoreWithCastILi1EEEEEviT_S6_T2_T3_T4_T5_:
.text._ZN2at6native27unrolled_elementwise_kernelIZNS0_50_GLOBAL__N__2680c7bb_12_PowKernel_cu_7dd49032_317029pow_tensor_scalar_kernel_implIaaEEvRNS_18TensorIteratorBaseET0_EUlaE0_St5arrayIPcLm2EELi4E23TrivialOffsetCalculatorILi1EjESC_NS0_6memory12LoadWithCastILi1EEENSD_13StoreWithCastILi1EEEEEviT_S6_T2_T3_T4_T5_:
        /* <DEDUP_REMOVED lines=31> */
.L_x_20682:
[----:B------:R3:W5:Y:S01]  /*01f0*/  LDG.E.U8 R17, desc[UR36][R4.64] ;  /* 0x0000002404117981 */ /* 0x000762000c1e1100 */
[----:B------:R-:W-:Y:S05]  /*0200*/  BRA `(.L_x_20684) ;  /* 0x0000000c00507947 */ /* 0x000fea0003800000 */
.L_x_20681:
        /* <DEDUP_REMOVED lines=8> */
.L_x_20686:
[----:B------:R1:W5:Y:S01]  /*0290*/  LDG.E.U8 R17, desc[UR36][R4.64] ;  /* 0x0000002404117981 */ /* 0x000362000c1e1100 */
[----:B------:R-:W-:Y:S05]  /*02a0*/  BRA `(.L_x_20684) ;  /* 0x0000000c00287947 */ /* 0x000fea0003800000 */
.L_x_20685:
[----:B------:R2:W5:Y:S01]  /*02b0*/  LDG.E.U16 R17, desc[UR36][R4.64] ;  /* 0x0000002404117981 */ /* 0x000562000c1e1500 */
[----:B------:R-:W-:Y:S05]  /*02c0*/  BRA `(.L_x_20684) ;  /* 0x0000000c00207947 */ /* 0x000fea0003800000 */
.L_x_20680:
        /* <DEDUP_REMOVED lines=9> */
.L_x_20688:
[----:B------:R-:W2:Y:S02]  /*0360*/  LDG.E.U16 R0, desc[UR36][R4.64] ;  /* 0x0000002404007981 */ /* 0x000ea4000c1e1500 */
[----:B--2---:R-:W-:-:S06]  /*0370*/  HADD2.F32 R0, -RZ, R0.H0_H0 ;  /* 0x20000000ff007230 */ /* 0x004fcc0000004100 */
[----:B------:R-:W0:Y:S02]  /*0380*/  F2I.FTZ.TRUNC.NTZ R0, R0 ;  /* 0x0000000000007305 */ /* 0x000e24000021f100 */
[----:B0-----:R-:W-:Y:S01]  /*0390*/  PRMT R17, R0, 0x7610, R17 ;  /* 0x0000761000117816 */ /* 0x001fe20000000011 */
[----:B------:R-:W-:Y:S06]  /*03a0*/  BRA `(.L_x_20684) ;  /* 0x0000000800e87947 */ /* 0x000fec0003800000 */
.L_x_20687:
        /* <DEDUP_REMOVED lines=9> */
.L_x_20690:
[----:B------:R-:W2:Y:S02]  /*0440*/  LDG.E.U16 R4, desc[UR36][R4.64] ;  /* 0x0000002404047981 */ /* 0x000ea4000c1e1500 */
[----:B--2---:R-:W-:-:S06]  /*0450*/  HADD2.F32 R0, -RZ, R4.H0_H0 ;  /* 0x20000004ff007230 */ /* 0x004fcc0000004100 */
[----:B------:R-:W0:Y:S02]  /*0460*/  F2I.FTZ.TRUNC.NTZ R0, R0 ;  /* 0x0000000000007305 */ /* 0x000e24000021f100 */
[----:B0-----:R-:W-:Y:S01]  /*0470*/  PRMT R17, R0, 0x7610, R17 ;  /* 0x0000761000117816 */ /* 0x001fe20000000011 */
[----:B------:R-:W-:Y:S06]  /*0480*/  BRA `(.L_x_20684) ;  /* 0x0000000800b07947 */ /* 0x000fec0003800000 */
.L_x_20689:
[----:B------:R-:W2:Y:S02]  /*0490*/  LDG.E.64 R4, desc[UR36][R4.64] ;  /* 0x0000002404047981 */ /* 0x000ea4000c1e1b00 */
[----:B--2---:R0:W1:Y:S02]  /*04a0*/  F2I.F64.TRUNC R17, R4 ;  /* 0x0000000400117311 */ /* 0x004064000030d100 */
[----:B01----:R-:W-:Y:S05]  /*04b0*/  BRA `(.L_x_20684) ;  /* 0x0000000800a47947 */ /* 0x003fea0003800000 */
.L_x_20679:
        /* <DEDUP_REMOVED lines=12> */
.L_x_20693:
[----:B------:R-:W2:Y:S02]  /*0580*/  LDG.E.64 R4, desc[UR36][R4.64] ;  /* 0x0000002404047981 */ /* 0x000ea4000c1e1b00 */
[----:B--2---:R0:W1:Y:S02]  /*0590*/  F2I.F64.TRUNC R17, R4 ;  /* 0x0000000400117311 */ /* 0x004064000030d100 */
[----:B01----:R-:W-:Y:S05]  /*05a0*/  BRA `(.L_x_20684) ;  /* 0x0000000800687947 */ /* 0x003fea0003800000 */
.L_x_20692:
        /* <DEDUP_REMOVED lines=27> */
.L_x_20695:
        /* <DEDUP_REMOVED lines=15> */
.L_x_20694:
[----:B------:R-:W2:Y:S02]  /*0850*/  LDG.E.U16 R0, desc[UR36][R4.64] ;  /* 0x0000002404007981 */ /* 0x000ea4000c1e1500 */
[----:B--2---:R-:W-:-:S06]  /*0860*/  IMAD.U32 R0, R0, 0x10000, RZ ;  /* 0x0001000000007824 */ /* 0x004fcc00078e00ff */
[----:B------:R-:W0:Y:S02]  /*0870*/  F2I.FTZ.TRUNC.NTZ R0, R0 ;  /* 0x0000000000007305 */ /* 0x000e24000021f100 */
[----:B0-----:R-:W-:Y:S01]  /*0880*/  PRMT R17, R0, 0x7610, R17 ;  /* 0x0000761000117816 */ /* 0x001fe20000000011 */
[----:B------:R-:W-:Y:S06]  /*0890*/  BRA `(.L_x_20684) ;  /* 0x0000000400ac7947 */ /* 0x000fec0003800000 */
.L_x_20691:
        /* <DEDUP_REMOVED lines=10> */
.L_x_20698:
        /* <DEDUP_REMOVED lines=21> */
.L_x_20702:
[----:B------:R-:W-:Y:S05]  /*0a90*/  BSYNC.RECONVERGENT B1 ;  /* 0x0000000000017941 */ /* 0x000fea0003800200 */
.L_x_20701:
[----:B------:R-:W-:Y:S01]  /*0aa0*/  IMAD.SHL.U32 R0, R0, 0x100000, RZ ;  /* 0x0010000000007824 */ /* 0x000fe200078e00ff */
[----:B------:R-:W-:-:S04]  /*0ab0*/  LEA R3, R3, 0x3b800000, 0x17 ;  /* 0x3b80000003037811 */ /* 0x000fc800078eb8ff */
[----:B------:R-:W-:-:S07]  /*0ac0*/  LOP3.LUT R0, R3, R0, R7, 0xfe, !PT ;  /* 0x0000000003007212 */ /* 0x000fce00078efe07 */
.L_x_20700:
[----:B------:R-:W-:Y:S05]  /*0ad0*/  BSYNC.RECONVERGENT B0 ;  /* 0x0000000000007941 */ /* 0x000fea0003800200 */
.L_x_20699:
[----:B------:R-:W0:Y:S02]  /*0ae0*/  F2I.FTZ.TRUNC.NTZ R0, R0 ;  /* 0x0000000000007305 */ /* 0x000e24000021f100 */
[----:B0-----:R-:W-:Y:S01]  /*0af0*/  PRMT R17, R0, 0x7610, R17 ;  /* 0x0000761000117816 */ /* 0x001fe20000000011 */
[----:B------:R-:W-:Y:S06]  /*0b00*/  BRA `(.L_x_20684) ;  /* 0x0000000400107947 */ /* 0x000fec0003800000 */
.L_x_20697:
        /* <DEDUP_REMOVED lines=21> */
.L_x_20706:
[----:B------:R-:W-:Y:S05]  /*0c60*/  BSYNC.RECONVERGENT B1 ;  /* 0x0000000000017941 */ /* 0x000fea0003800200 */
.L_x_20705:
[----:B------:R-:W-:Y:S01]  /*0c70*/  IMAD.SHL.U32 R0, R0, 0x200000, RZ ;  /* 0x0020000000007824 */ /* 0x000fe200078e00ff */
[----:B------:R-:W-:-:S04]  /*0c80*/  LEA R3, R3, 0x37800000, 0x17 ;  /* 0x3780000003037811 */ /* 0x000fc800078eb8ff */
[----:B------:R-:W-:-:S07]  /*0c90*/  LOP3.LUT R0, R3, R0, R7, 0xfe, !PT ;  /* 0x0000000003007212 */ /* 0x000fce00078efe07 */
.L_x_20704:
[----:B------:R-:W-:Y:S05]  /*0ca0*/  BSYNC.RECONVERGENT B0 ;  /* 0x0000000000007941 */ /* 0x000fea0003800200 */
.L_x_20703:
[----:B------:R-:W0:Y:S02]  /*0cb0*/  F2I.FTZ.TRUNC.NTZ R0, R0 ;  /* 0x0000000000007305 */ /* 0x000e24000021f100 */
[----:B0-----:R-:W-:Y:S01]  /*0cc0*/  PRMT R17, R0, 0x7610, R17 ;  /* 0x0000761000117816 */ /* 0x001fe20000000011 */
[----:B------:R-:W-:Y:S06]  /*0cd0*/  BRA `(.L_x_20684) ;  /* 0x00000000009c7947 */ /* 0x000fec0003800000 */
.L_x_20696:
[----:B------:R-:W-:-:S09]  /*0ce0*/  UISETP.NE.AND UP0, UPT, UR4, 0x1c, UPT ;  /* 0x0000001c0400788c */ /* 0x000fd2000bf05270 */
[----:B------:R-:W-:Y:S05]  /*0cf0*/  BRA.U !UP0, `(.L_x_20707) ;  /* 0x0000000108907547 */ /* 0x000fea000b800000 */
[----:B------:R-:W-:-:S09]  /*0d00*/  UISETP.NE.AND UP0, UPT, UR4, 0x1d, UPT ;  /* 0x0000001d0400788c */ /* 0x000fd2000bf05270 */
[----:B------:R-:W-:Y:S05]  /*0d10*/  BRA.U !UP0, `(.L_x_20708) ;  /* 0x0000000108807547 */ /* 0x000fea000b800000 */
[----:B------:R-:W-:-:S09]  /*0d20*/  UISETP.NE.AND UP0, UPT, UR4, 0x2c, UPT ;  /* 0x0000002c0400788c */ /* 0x000fd2000bf05270 */
[----:B------:R-:W-:Y:S05]  /*0d30*/  BRA.U !UP0, `(.L_x_20709) ;  /* 0x0000000108487547 */ /* 0x000fea000b800000 */
.L_x_20683:
        /* <DEDUP_REMOVED lines=16> */
.L_x_20710:
[----:B------:R-:W-:Y:S01]  /*0e40*/  PRMT R17, RZ, 0x7610, R17 ;  /* 0x00007610ff117816 */ /* 0x000fe20000000011 */
[----:B------:R-:W-:Y:S06]  /*0e50*/  BRA `(.L_x_20684) ;  /* 0x00000000003c7947 */ /* 0x000fec0003800000 */
.L_x_20709:
        /* <DEDUP_REMOVED lines=8> */
.L_x_20712:
[----:B------:R-:W-:Y:S05]  /*0ee0*/  BSYNC.RECONVERGENT B0 ;  /* 0x0000000000007941 */ /* 0x000fea0003800200 */
.L_x_20711:
[----:B------:R-:W0:Y:S02]  /*0ef0*/  F2I.FTZ.TRUNC.NTZ R0, R0 ;  /* 0x0000000000007305 */ /* 0x000e24000021f100 */
[----:B0-----:R-:W-:Y:S01]  /*0f00*/  PRMT R17, R0, 0x7610, R17 ;  /* 0x0000761000117816 */ /* 0x001fe20000000011 */
[----:B------:R-:W-:Y:S06]  /*0f10*/  BRA `(.L_x_20684) ;  /* 0x00000000000c7947 */ /* 0x000fec0003800000 */
.L_x_20708:
[----:B------:R0:W5:Y:S01]  /*0f20*/  LDG.E.U8 R17, desc[UR36][R4.64] ;  /* 0x0000002404117981 */ /* 0x000162000c1e1100 */
[----:B------:R-:W-:Y:S05]  /*0f30*/  BRA `(.L_x_20684) ;  /* 0x0000000000047947 */ /* 0x000fea0003800000 */
.L_x_20707:
[----:B------:R0:W5:Y:S02]  /*0f40*/  LDG.E.U8 R17, desc[UR36][R4.64] ;  /* 0x0000002404117981 */ /* 0x000164000c1e1100 */
.L_x_20684:
[----:B------:R-:W-:-:S07]  /*0f50*/  VIADD R25, R2, 0x80 ;  /* 0x0000008002197836 */ /* 0x000fce0000000000 */
.L_x_20678:
[----:B------:R-:W-:Y:S05]  /*0f60*/  BSYNC.RECONVERGENT B6 ;  /* 0x0000000000067941 */ /* 0x000fea0003800200 */
.L_x_20677:
        /* <DEDUP_REMOVED lines=23> */
.L_x_20718:
[----:B------:R0:W5:Y:S01]  /*10e0*/  LDG.E.U8 R16, desc[UR36][R4.64] ;  /* 0x0000002404107981 */ /* 0x000162000c1e1100 */
[----:B------:R-:W-:Y:S05]  /*10f0*/  BRA `(.L_x_20720) ;  /* 0x0000000c00507947 */ /* 0x000fea0003800000 */
.L_x_20717:
        /* <DEDUP_REMOVED lines=8> */
.L_x_20722:
[----:B------:R0:W5:Y:S01]  /*1180*/  LDG.E.U8 R16, desc[UR36][R4.64] ;  /* 0x0000002404107981 */ /* 0x000162000c1e1100 */
[----:B------:R-:W-:Y:S05]  /*1190*/  BRA `(.L_x_20720) ;  /* 0x0000000c00287947 */ /* 0x000fea0003800000 */
.L_x_20721:
[----:B------:R0:W5:Y:S01]  /*11a0*/  LDG.E.U16 R16, desc[UR36][R4.64] ;  /* 0x0000002404107981 */ /* 0x000162000c1e1500 */
[----:B------:R-:W-:Y:S05]  /*11b0*/  BRA `(.L_x_20720) ;  /* 0x0000000c00207947 */ /* 0x000fea0003800000 */
.L_x_20716:
        /* <DEDUP_REMOVED lines=9> */
.L_x_20724:
[----:B------:R-:W2:Y:S02]  /*1250*/  LDG.E.U16 R0, desc[UR36][R4.64] ;  /* 0x0000002404007981 */ /* 0x000ea4000c1e1500 */
[----:B--2---:R-:W-:-:S06]  /*1260*/  HADD2.F32 R0, -RZ, R0.H0_H0 ;  /* 0x20000000ff007230 */ /* 0x004fcc0000004100 */
[----:B------:R-:W0:Y:S02]  /*1270*/  F2I.FTZ.TRUNC.NTZ R0, R0 ;  /* 0x0000000000007305 */ /* 0x000e24000021f100 */
[----:B0-----:R-:W-:Y:S01]  /*1280*/  PRMT R16, R0, 0x7610, R16 ;  /* 0x0000761000107816 */ /* 0x001fe20000000010 */
[----:B------:R-:W-:Y:S06]  /*1290*/  BRA `(.L_x_20720) ;  /* 0x0000000800e87947 */ /* 0x000fec0003800000 */
.L_x_20723:
        /* <DEDUP_REMOVED lines=9> */
.L_x_20726:
[----:B------:R-:W2:Y:S02]  /*1330*/  LDG.E.U16 R4, desc[UR36][R4.64] ;  /* 0x0000002404047981 */ /* 0x000ea4000c1e1500 */
[----:B--2---:R-:W-:-:S06]  /*1340*/  HADD2.F32 R0, -RZ, R4.H0_H0 ;  /* 0x20000004ff007230 */ /* 0x004fcc0000004100 */
[----:B------:R-:W0:Y:S02]  /*1350*/  F2I.FTZ.TRUNC.NTZ R0, R0 ;  /* 0x0000000000007305 */ /* 0x000e24000021f100 */
[----:B0-----:R-:W-:Y:S01]  /*1360*/  PRMT R16, R0, 0x7610, R16 ;  /* 0x0000761000107816 */ /* 0x001fe20000000010 */
[----:B------:R-:W-:Y:S06]  /*1370*/  BRA `(.L_x_20720) ;  /* 0x0000000800b07947 */ /* 0x000fec0003800000 */
.L_x_20725:
[----:B------:R-:W2:Y:S02]  /*1380*/  LDG.E.64 R4, desc[UR36][R4.64] ;  /* 0x0000002404047981 */ /* 0x000ea4000c1e1b00 */
[----:B--2---:R0:W1:Y:S02]  /*1390*/  F2I.F64.TRUNC R16, R4 ;  /* 0x0000000400107311 */ /* 0x004064000030d100 */
[----:B01----:R-:W-:Y:S05]  /*13a0*/  BRA `(.L_x_20720) ;  /* 0x0000000800a47947 */ /* 0x003fea0003800000 */
.L_x_20715:
        /* <DEDUP_REMOVED lines=12> */
.L_x_20729:
[----:B------:R-:W2:Y:S02]  /*1470*/  LDG.E.64 R4, desc[UR36][R4.64] ;  /* 0x0000002404047981 */ /* 0x000ea4000c1e1b00 */
[----:B--2---:R0:W1:Y:S02]  /*1480*/  F2I.F64.TRUNC R16, R4 ;  /* 0x0000000400107311 */ /* 0x004064000030d100 */
[----:B01----:R-:W-:Y:S05]  /*1490*/  BRA `(.L_x_20720) ;  /* 0x0000000800687947 */ /* 0x003fea0003800000 */
.L_x_20728:
        /* <DEDUP_REMOVED lines=27> */
.L_x_20731:
        /* <DEDUP_REMOVED lines=15> */
.L_x_20730:
[----:B------:R-:W2:Y:S02]  /*1740*/  LDG.E.U16 R0, desc[UR36][R4.64] ;  /* 0x0000002404007981 */ /* 0x000ea4000c1e1500 */
[----:B--2---:R-:W-:-:S06]  /*1750*/  IMAD.U32 R0, R0, 0x10000, RZ ;  /* 0x0001000000007824 */ /* 0x004fcc00078e00ff */
[----:B------:R-:W0:Y:S02]  /*1760*/  F2I.FTZ.TRUNC.NTZ R0, R0 ;  /* 0x0000000000007305 */ /* 0x000e24000021f100 */
[----:B0-----:R-:W-:Y:S01]  /*1770*/  PRMT R16, R0, 0x7610, R16 ;  /* 0x0000761000107816 */ /* 0x001fe20000000010 */
[----:B------:R-:W-:Y:S06]  /*1780*/  BRA `(.L_x_20720) ;  /* 0x0000000400ac7947 */ /* 0x000fec0003800000 */
.L_x_20727:
        /* <DEDUP_REMOVED lines=10> */
.L_x_20734:
        /* <DEDUP_REMOVED lines=21> */
.L_x_20738:
[----:B------:R-:W-:Y:S05]  /*1980*/  BSYNC.RECONVERGENT B1 ;  /* 0x0000000000017941 */ /* 0x000fea0003800200 */
.L_x_20737:
[----:B------:R-:W-:Y:S01]  /*1990*/  IMAD.SHL.U32 R0, R0, 0x100000, RZ ;  /* 0x0010000000007824 */ /* 0x000fe200078e00ff */
[----:B------:R-:W-:-:S04]  /*19a0*/  LEA R3, R3, 0x3b800000, 0x17 ;  /* 0x3b80000003037811 */ /* 0x000fc800078eb8ff */
[----:B------:R-:W-:-:S07]  /*19b0*/  LOP3.LUT R0, R3, R0, R7, 0xfe, !PT ;  /* 0x0000000003007212 */ /* 0x000fce00078efe07 */
.L_x_20736:
[----:B------:R-:W-:Y:S05]  /*19c0*/  BSYNC.RECONVERGENT B0 ;  /* 0x0000000000007941 */ /* 0x000fea0003800200 */
.L_x_20735:
[----:B------:R-:W0:Y:S02]  /*19d0*/  F2I.FTZ.TRUNC.NTZ R0, R0 ;  /* 0x0000000000007305 */ /* 0x000e24000021f100 */
[----:B0-----:R-:W-:Y:S01]  /*19e0*/  PRMT R16, R0, 0x7610, R16 ;  /* 0x0000761000107816 */ /* 0x001fe20000000010 */
[----:B------:R-:W-:Y:S06]  /*19f0*/  BRA `(.L_x_20720) ;  /* 0x0000000400107947 */ /* 0x000fec0003800000 */
.L_x_20733:
        /* <DEDUP_REMOVED lines=21> */
.L_x_20742:
[----:B------:R-:W-:Y:S05]  /*1b50*/  BSYNC.RECONVERGENT B1 ;  /* 0x0000000000017941 */ /* 0x000fea0003800200 */
.L_x_20741:
[----:B------:R-:W-:Y:S01]  /*1b60*/  IMAD.SHL.U32 R0, R0, 0x200000, RZ ;  /* 0x0020000000007824 */ /* 0x000fe200078e00ff */
[----:B------:R-:W-:-:S04]  /*1b70*/  LEA R3, R3, 0x37800000, 0x17 ;  /* 0x3780000003037811 */ /* 0x000fc800078eb8ff */
[----:B------:R-:W-:-:S07]  /*1b80*/  LOP3.LUT R0, R3, R0, R7, 0xfe, !PT ;  /* 0x0000000003007212 */ /* 0x000fce00078efe07 */
.L_x_20740:
[----:B------:R-:W-:Y:S05]  /*1b90*/  BSYNC.RECONVERGENT B0 ;  /* 0x0000000000007941 */ /* 0x000fea0003800200 */
.L_x_20739:
[----:B------:R-:W0:Y:S02]  /*1ba0*/  F2I.FTZ.TRUNC.NTZ R0, R0 ;  /* 0x0000000000007305 */ /* 0x000e24000021f100 */
[----:B0-----:R-:W-:Y:S01]  /*1bb0*/  PRMT R16, R0, 0x7610, R16 ;  /* 0x0000761000107816 */ /* 0x001fe20000000010 */
[----:B------:R-:W-:Y:S06]  /*1bc0*/  BRA `(.L_x_20720) ;  /* 0x00000000009c7947 */ /* 0x000fec0003800000 */
.L_x_20732:
        /* <DEDUP_REMOVED lines=14> */
.L_x_20746:
[----:B------:R-:W-:Y:S05]  /*1cb0*/  BSYNC.RECONVERGENT B0 ;  /* 0x0000000000007941 */ /* 0x000fea0003800200 */
.L_x_20745:
[----:B------:R-:W0:Y:S02]  /*1cc0*/  F2I.FTZ.TRUNC.NTZ R0, R0 ;  /* 0x0000000000007305 */ /* 0x000e24000021f100 */
[----:B0-----:R-:W-:Y:S01]  /*1cd0*/  PRMT R16, R0, 0x7610, R16 ;  /* 0x0000761000107816 */ /* 0x001fe20000000010 */
[----:B------:R-:W-:Y:S06]  /*1ce0*/  BRA `(.L_x_20720) ;  /* 0x0000000000547947 */ /* 0x000fec0003800000 */
.L_x_20719:
        /* <DEDUP_REMOVED lines=16> */
.L_x_20747:
[----:B------:R-:W-:Y:S01]  /*1df0*/  PRMT R16, RZ, 0x7610, R16 ;  /* 0x00007610ff107816 */ /* 0x000fe20000000010 */
[----:B------:R-:W-:Y:S06]  /*1e00*/  BRA `(.L_x_20720) ;  /* 0x00000000000c7947 */ /* 0x000fec0003800000 */
.L_x_20744:
[----:B------:R1:W5:Y:S01]  /*1e10*/  LDG.E.U8 R16, desc[UR36][R4.64] ;  /* 0x0000002404107981 */ /* 0x000362000c1e1100 */
[----:B------:R-:W-:Y:S05]  /*1e20*/  BRA `(.L_x_20720) ;  /* 0x0000000000047947 */ /* 0x000fea0003800000 */
.L_x_20743:
[----:B------:R0:W5:Y:S02]  /*1e30*/  LDG.E.U8 R16, desc[UR36][R4.64] ;  /* 0x0000002404107981 */ /* 0x000164000c1e1100 */
.L_x_20720:
[----:B------:R-:W-:-:S07]  /*1e40*/  VIADD R25, R25, 0x80 ;  /* 0x0000008019197836 */ /* 0x000fce0000000000 */
.L_x_20714:
[----:B------:R-:W-:Y:S05]  /*1e50*/  BSYNC.RECONVERGENT B6 ;  /* 0x0000000000067941 */ /* 0x000fea0003800200 */
.L_x_20713:
        /* <DEDUP_REMOVED lines=23> */
.L_x_20753:
[----:B------:R0:W5:Y:S01]  /*1fd0*/  LDG.E.U8 R18, desc[UR36][R4.64] ;  /* 0x0000002404127981 */ /* 0x000162000c1e1100 */
[----:B------:R-:W-:Y:S05]  /*1fe0*/  BRA `(.L_x_20755) ;  /* 0x0000000c00507947 */ /* 0x000fea0003800000 */
.L_x_20752:
        /* <DEDUP_REMOVED lines=8> */
.L_x_20757:
[----:B------:R0:W5:Y:S01]  /*2070*/  LDG.E.U8 R18, desc[UR36][R4.64] ;  /* 0x0000002404127981 */ /* 0x000162000c1e1100 */
[----:B------:R-:W-:Y:S05]  /*2080*/  BRA `(.L_x_20755) ;  /* 0x0000000c00287947 */ /* 0x000fea0003800000 */
.L_x_20756:
[----:B------:R0:W5:Y:S01]  /*2090*/  LDG.E.U16 R18, desc[UR36][R4.64] ;  /* 0x0000002404127981 */ /* 0x000162000c1e1500 */
[----:B------:R-:W-:Y:S05]  /*20a0*/  BRA `(.L_x_20755) ;  /* 0x0000000c00207947 */ /* 0x000fea0003800000 */
.L_x_20751:
        /* <DEDUP_REMOVED lines=9> */
.L_x_20759:
[----:B------:R-:W2:Y:S02]  /*2140*/  LDG.E.U16 R0, desc[UR36][R4.64] ;  /* 0x0000002404007981 */ /* 0x000ea4000c1e1500 */
[----:B--2---:R-:W-:-:S06]  /*2150*/  HADD2.F32 R0, -RZ, R0.H0_H0 ;  /* 0x20000000ff007230 */ /* 0x004fcc0000004100 */
[----:B------:R-:W0:Y:S02]  /*2160*/  F2I.FTZ.TRUNC.NTZ R0, R0 ;  /* 0x0000000000007305 */ /* 0x000e24000021f100 */
[----:B0-----:R-:W-:Y:S01]  /*2170*/  PRMT R18, R0, 0x7610, R18 ;  /* 0x0000761000127816 */ /* 0x001fe20000000012 */
[----:B------:R-:W-:Y:S06]  /*2180*/  BRA `(.L_x_20755) ;  /* 0x0000000800e87947 */ /* 0x000fec0003800000 */
.L_x_20758:
        /* <DEDUP_REMOVED lines=9> */
.L_x_20761:
[----:B------:R-:W2:Y:S02]  /*2220*/  LDG.E.U16 R4, desc[UR36][R4.64] ;  /* 0x0000002404047981 */ /* 0x000ea4000c1e1500 */
[----:B--2---:R-:W-:-:S06]  /*2230*/  HADD2.F32 R0, -RZ, R4.H0_H0 ;  /* 0x20000004ff007230 */ /* 0x004fcc0000004100 */
[----:B------:R-:W0:Y:S02]  /*2240*/  F2I.FTZ.TRUNC.NTZ R0, R0 ;  /* 0x0000000000007305 */ /* 0x000e24000021f100 */
[----:B0-----:R-:W-:Y:S01]  /*2250*/  PRMT R18, R0, 0x7610, R18 ;  /* 0x0000761000127816 */ /* 0x001fe20000000012 */
[----:B------:R-:W-:Y:S06]  /*2260*/  BRA `(.L_x_20755) ;  /* 0x0000000800b07947 */ /* 0x000fec0003800000 */
.L_x_20760:
[----:B------:R-:W2:Y:S02]  /*2270*/  LDG.E.64 R4, desc[UR36][R4.64] ;  /* 0x0000002404047981 */ /* 0x000ea4000c1e1b00 */
[----:B--2---:R0:W1:Y:S02]  /*2280*/  F2I.F64.TRUNC R18, R4 ;  /* 0x0000000400127311 */ /* 0x004064000030d100 */
[----:B01----:R-:W-:Y:S05]  /*2290*/  BRA `(.L_x_20755) ;  /* 0x0000000800a47947 */ /* 0x003fea0003800000 */
.L_x_20750:
        /* <DEDUP_REMOVED lines=12> */
.L_x_20764:
[----:B------:R-:W2:Y:S02]  /*2360*/  LDG.E.64 R4, desc[UR36][R4.64] ;  /* 0x0000002404047981 */ /* 0x000ea4000c1e1b00 */
[----:B--2---:R3:W4:Y:S02]  /*2370*/  F2I.F64.TRUNC R18, R4 ;  /* 0x0000000400127311 */ /* 0x004724000030d100 */
[----:B---34-:R-:W-:Y:S05]  /*2380*/  BRA `(.L_x_20755) ;  /* 0x0000000800687947 */ /* 0x018fea0003800000 */
.L_x_20763:
        /* <DEDUP_REMOVED lines=27> */
.L_x_20766:
        /* <DEDUP_REMOVED lines=15> */
.L_x_20765:
[----:B------:R-:W2:Y:S02]  /*2630*/  LDG.E.U16 R0, desc[UR36][R4.64] ;  /* 0x0000002404007981 */ /* 0x000ea4000c1e1500 */
[----:B--2---:R-:W-:-:S06]  /*2640*/  IMAD.U32 R0, R0, 0x10000, RZ ;  /* 0x0001000000007824 */ /* 0x004fcc00078e00ff */
[----:B------:R-:W0:Y:S02]  /*2650*/  F2I.FTZ.TRUNC.NTZ R0, R0 ;  /* 0x0000000000007305 */ /* 0x000e24000021f100 */
[----:B0-----:R-:W-:Y:S01]  /*2660*/  PRMT R18, R0, 0x7610, R18 ;  /* 0x0000761000127816 */ /* 0x001fe20000000012 */
[----:B------:R-:W-:Y:S06]  /*2670*/  BRA `(.L_x_20755) ;  /* 0x0000000400ac7947 */ /* 0x000fec0003800000 */
.L_x_20762:
        /* <DEDUP_REMOVED lines=10> */
.L_x_20769:
        /* <DEDUP_REMOVED lines=21> */
.L_x_20773:
[----:B------:R-:W-:Y:S05]  /*2870*/  BSYNC.RECONVERGENT B1 ;  /* 0x0000000000017941 */ /* 0x000fea0003800200 */
.L_x_20772:
[----:B------:R-:W-:Y:S01]  /*2880*/  IMAD.SHL.U32 R0, R0, 0x100000, RZ ;  /* 0x0010000000007824 */ /* 0x000fe200078e00ff */
[----:B------:R-:W-:-:S04]  /*2890*/  LEA R3, R3, 0x3b800000, 0x17 ;  /* 0x3b80000003037811 */ /* 0x000fc800078eb8ff */
[----:B------:R-:W-:-:S07]  /*28a0*/  LOP3.LUT R0, R3, R0, R7, 0xfe, !PT ;  /* 0x0000000003007212 */ /* 0x000fce00078efe07 */
.L_x_20771:
[----:B------:R-:W-:Y:S05]  /*28b0*/  BSYNC.RECONVERGENT B0 ;  /* 0x0000000000007941 */ /* 0x000fea0003800200 */
.L_x_20770:
[----:B------:R-:W0:Y:S02]  /*28c0*/  F2I.FTZ.TRUNC.NTZ R0, R0 ;  /* 0x0000000000007305 */ /* 0x000e24000021f100 */
[----:B0-----:R-:W-:Y:S01]  /*28d0*/  PRMT R18, R0, 0x7610, R18 ;  /* 0x0000761000127816 */ /* 0x001fe20000000012 */
[----:B------:R-:W-:Y:S06]  /*28e0*/  BRA `(.L_x_20755) ;  /* 0x0000000400107947 */ /* 0x000fec0003800000 */
.L_x_20768:
        /* <DEDUP_REMOVED lines=21> */
.L_x_20777:
[----:B------:R-:W-:Y:S05]  /*2a40*/  BSYNC.RECONVERGENT B1 ;  /* 0x0000000000017941 */ /* 0x000fea0003800200 */
.L_x_20776:
[----:B------:R-:W-:Y:S01]  /*2a50*/  IMAD.SHL.U32 R0, R0, 0x200000, RZ ;  /* 0x0020000000007824 */ /* 0x000fe200078e00ff */
[----:B------:R-:W-:-:S04]  /*2a60*/  LEA R3, R3, 0x37800000, 0x17 ;  /* 0x3780000003037811 */ /* 0x000fc800078eb8ff */
[----:B------:R-:W-:-:S07]  /*2a70*/  LOP3.LUT R0, R3, R0, R7, 0xfe, !PT ;  /* 0x0000000003007212 */ /* 0x000fce00078efe07 */
.L_x_20775:
[----:B------:R-:W-:Y:S05]  /*2a80*/  BSYNC.RECONVERGENT B0 ;  /* 0x0000000000007941 */ /* 0x000fea0003800200 */
.L_x_20774:
[----:B------:R-:W0:Y:S02]  /*2a90*/  F2I.FTZ.TRUNC.NTZ R0, R0 ;  /* 0x0000000000007305 */ /* 0x000e24000021f100 */
[----:B0-----:R-:W-:Y:S01]  /*2aa0*/  PRMT R18, R0, 0x7610, R18 ;  /* 0x0000761000127816 */ /* 0x001fe20000000012 */
[----:B------:R-:W-:Y:S06]  /*2ab0*/  BRA `(.L_x_20755) ;  /* 0x00000000009c7947 */ /* 0x000fec0003800000 */
.L_x_20767:
        /* <DEDUP_REMOVED lines=14> */
.L_x_20781:
[----:B------:R-:W-:Y:S05]  /*2ba0*/  BSYNC.RECONVERGENT B0 ;  /* 0x0000000000007941 */ /* 0x000fea0003800200 */
.L_x_20780:
[----:B------:R-:W0:Y:S02]  /*2bb0*/  F2I.FTZ.TRUNC.NTZ R0, R0 ;  /* 0x0000000000007305 */ /* 0x000e24000021f100 */
[----:B0-----:R-:W-:Y:S01]  /*2bc0*/  PRMT R18, R0, 0x7610, R18 ;  /* 0x0000761000127816 */ /* 0x001fe20000000012 */
[----:B------:R-:W-:Y:S06]  /*2bd0*/  BRA `(.L_x_20755) ;  /* 0x0000000000547947 */ /* 0x000fec0003800000 */
.L_x_20754:
        /* <DEDUP_REMOVED lines=16> */
.L_x_20782:
[----:B------:R-:W-:Y:S01]  /*2ce0*/  PRMT R18, RZ, 0x7610, R18 ;  /* 0x00007610ff127816 */ /* 0x000fe20000000012 */
[----:B------:R-:W-:Y:S06]  /*2cf0*/  BRA `(.L_x_20755) ;  /* 0x00000000000c7947 */ /* 0x000fec0003800000 */
.L_x_20779:
[----:B------:R2:W5:Y:S01]  /*2d00*/  LDG.E.U8 R18, desc[UR36][R4.64] ;  /* 0x0000002404127981 */ /* 0x000562000c1e1100 */
[----:B------:R-:W-:Y:S05]  /*2d10*/  BRA `(.L_x_20755) ;  /* 0x0000000000047947 */ /* 0x000fea0003800000 */
.L_x_20778:
[----:B------:R1:W5:Y:S02]  /*2d20*/  LDG.E.U8 R18, desc[UR36][R4.64] ;  /* 0x0000002404127981 */ /* 0x000364000c1e1100 */
.L_x_20755:
[----:B------:R-:W-:-:S07]  /*2d30*/  VIADD R25, R25, 0x80 ;  /* 0x0000008019197836 */ /* 0x000fce0000000000 */
.L_x_20749:
[----:B------:R-:W-:Y:S05]  /*2d40*/  BSYNC.RECONVERGENT B6 ;  /* 0x0000000000067941 */ /* 0x000fea0003800200 */
.L_x_20748:
        /* <DEDUP_REMOVED lines=23> */
.L_x_20788:
[----:B------:R0:W5:Y:S01]  /*2ec0*/  LDG.E.U8 R19, desc[UR36][R4.64] ;  /* 0x0000002404137981 */ /* 0x000162000c1e1100 */
[----:B------:R-:W-:Y:S05]  /*2ed0*/  BRA `(.L_x_20784) ;  /* 0x0000000c004c7947 */ /* 0x000fea0003800000 */
.L_x_20787:
        /* <DEDUP_REMOVED lines=8> */
.L_x_20791:
[----:B------:R0:W5:Y:S01]  /*2f60*/  LDG.E.U8 R19, desc[UR36][R4.64] ;  /* 0x0000002404137981 */ /* 0x000162000c1e1100 */
[----:B------:R-:W-:Y:S05]  /*2f70*/  BRA `(.L_x_20784) ;  /* 0x0000000c00247947 */ /* 0x000fea0003800000 */
.L_x_20790:
[----:B------:R0:W5:Y:S01]  /*2f80*/  LDG.E.U16 R19, desc[UR36][R4.64] ;  /* 0x0000002404137981 */ /* 0x000162000c1e1500 */
[----:B------:R-:W-:Y:S05]  /*2f90*/  BRA `(.L_x_20784) ;  /* 0x0000000c001c7947 */ /* 0x000fea0003800000 */
.L_x_20786:
        /* <DEDUP_REMOVED lines=9> */
.L_x_20793:
[----:B------:R-:W2:Y:S02]  /*3030*/  LDG.E.U16 R0, desc[UR36][R4.64] ;  /* 0x0000002404007981 */ /* 0x000ea4000c1e1500 */
[----:B--2---:R-:W-:-:S06]  /*3040*/  HADD2.F32 R0, -RZ, R0.H0_H0 ;  /* 0x20000000ff007230 */ /* 0x004fcc0000004100 */
[----:B------:R-:W0:Y:S02]  /*3050*/  F2I.FTZ.TRUNC.NTZ R0, R0 ;  /* 0x0000000000007305 */ /* 0x000e24000021f100 */
[----:B0-----:R-:W-:Y:S01]  /*3060*/  PRMT R19, R0, 0x7610, R19 ;  /* 0x0000761000137816 */ /* 0x001fe20000000013 */
[----:B------:R-:W-:Y:S06]  /*3070*/  BRA `(.L_x_20784) ;  /* 0x0000000800e47947 */ /* 0x000fec0003800000 */
.L_x_20792:
        /* <DEDUP_REMOVED lines=9> */
.L_x_20795:
[----:B------:R-:W2:Y:S02]  /*3110*/  LDG.E.U16 R4, desc[UR36][R4.64] ;  /* 0x0000002404047981 */ /* 0x000ea4000c1e1500 */
[----:B--2---:R-:W-:-:S06]  /*3120*/  HADD2.F32 R0, -RZ, R4.H0_H0 ;  /* 0x20000004ff007230 */ /* 0x004fcc0000004100 */
[----:B------:R-:W0:Y:S02]  /*3130*/  F2I.FTZ.TRUNC.NTZ R0, R0 ;  /* 0x0000000000007305 */ /* 0x000e24000021f100 */
[----:B0-----:R-:W-:Y:S01]  /*3140*/  PRMT R19, R0, 0x7610, R19 ;  /* 0x0000761000137816 */ /* 0x001fe20000000013 */
[----:B------:R-:W-:Y:S06]  /*3150*/  BRA `(.L_x_20784) ;  /* 0x0000000800ac7947 */ /* 0x000fec0003800000 */
.L_x_20794:
[----:B------:R-:W2:Y:S02]  /*3160*/  LDG.E.64 R4, desc[UR36][R4.64] ;  /* 0x0000002404047981 */ /* 0x000ea4000c1e1b00 */
[----:B--2---:R0:W1:Y:S02]  /*3170*/  F2I.F64.TRUNC R19, R4 ;  /* 0x0000000400137311 */ /* 0x004064000030d100 */
[----:B01----:R-:W-:Y:S05]  /*3180*/  BRA `(.L_x_20784) ;  /* 0x0000000800a07947 */ /* 0x003fea0003800000 */
.L_x_20785:
        /* <DEDUP_REMOVED lines=12> */
.L_x_20798:
[----:B------:R-:W2:Y:S02]  /*3250*/  LDG.E.64 R4, desc[UR36][R4.64] ;  /* 0x0000002404047981 */ /* 0x000ea4000c1e1b00 */
[----:B--2---:R0:W1:Y:S02]  /*3260*/  F2I.F64.TRUNC R19, R4 ;  /* 0x0000000400137311 */ /* 0x004064000030d100 */
[----:B01----:R-:W-:Y:S05]  /*3270*/  BRA `(.L_x_20784) ;  /* 0x0000000800647947 */ /* 0x003fea0003800000 */
.L_x_20797:
        /* <DEDUP_REMOVED lines=27> */
.L_x_20800:
        /* <DEDUP_REMOVED lines=15> */
.L_x_20799:
[----:B------:R-:W2:Y:S02]  /*3520*/  LDG.E.U16 R0, desc[UR36][R4.64] ;  /* 0x0000002404007981 */ /* 0x000ea4000c1e1500 */
[----:B--2---:R-:W-:-:S06]  /*3530*/  IMAD.U32 R0, R0, 0x10000, RZ ;  /* 0x0001000000007824 */ /* 0x004fcc00078e00ff */
[----:B------:R-:W0:Y:S02]  /*3540*/  F2I.FTZ.TRUNC.NTZ R0, R0 ;  /* 0x0000000000007305 */ /* 0x000e24000021f100 */
[----:B0-----:R-:W-:Y:S01]  /*3550*/  PRMT R19, R0, 0x7610, R19 ;  /* 0x0000761000137816 */ /* 0x001fe20000000013 */
[----:B------:R-:W-:Y:S06]  /*3560*/  BRA `(.L_x_20784) ;  /* 0x0000000400a87947 */ /* 0x000fec0003800000 */
.L_x_20796:
        /* <DEDUP_REMOVED lines=10> */
.L_x_20803:
        /* <DEDUP_REMOVED lines=21> */
.L_x_20807:
[----:B------:R-:W-:Y:S05]  /*3760*/  BSYNC.RECONVERGENT B1 ;  /* 0x0000000000017941 */ /* 0x000fea0003800200 */
.L_x_20806:
[----:B------:R-:W-:Y:S01]  /*3770*/  IMAD.SHL.U32 R0, R0, 0x100000, RZ ;  /* 0x0010000000007824 */ /* 0x000fe200078e00ff */
[----:B------:R-:W-:-:S04]  /*3780*/  LEA R3, R3, 0x3b800000, 0x17 ;  /* 0x3b80000003037811 */ /* 0x000fc800078eb8ff */
[----:B------:R-:W-:-:S07]  /*3790*/  LOP3.LUT R0, R3, R0, R7, 0xfe, !PT ;  /* 0x0000000003007212 */ /* 0x000fce00078efe07 */
.L_x_20805:
[----:B------:R-:W-:Y:S05]  /*37a0*/  BSYNC.RECONVERGENT B0 ;  /* 0x0000000000007941 */ /* 0x000fea0003800200 */
.L_x_20804:
[----:B------:R-:W0:Y:S02]  /*37b0*/  F2I.FTZ.TRUNC.NTZ R0, R0 ;  /* 0x0000000000007305 */ /* 0x000e24000021f100 */
[----:B0-----:R-:W-:Y:S01]  /*37c0*/  PRMT R19, R0, 0x7610, R19 ;  /* 0x0000761000137816 */ /* 0x001fe20000000013 */
[----:B------:R-:W-:Y:S06]  /*37d0*/  BRA `(.L_x_20784) ;  /* 0x00000004000c7947 */ /* 0x000fec0003800000 */
.L_x_20802:
        /* <DEDUP_REMOVED lines=21> */
.L_x_20811:
[----:B------:R-:W-:Y:S05]  /*3930*/  BSYNC.RECONVERGENT B1 ;  /* 0x0000000000017941 */ /* 0x000fea0003800200 */
.L_x_20810:
[----:B------:R-:W-:Y:S01]  /*3940*/  IMAD.SHL.U32 R0, R0, 0x200000, RZ ;  /* 0x0020000000007824 */ /* 0x000fe200078e00ff */
[----:B------:R-:W-:-:S04]  /*3950*/  LEA R3, R3, 0x37800000, 0x17 ;  /* 0x3780000003037811 */ /* 0x000fc800078eb8ff */
[----:B------:R-:W-:-:S07]  /*3960*/  LOP3.LUT R0, R3, R0, R7, 0xfe, !PT ;  /* 0x0000000003007212 */ /* 0x000fce00078efe07 */
.L_x_20809:
[----:B------:R-:W-:Y:S05]  /*3970*/  BSYNC.RECONVERGENT B0 ;  /* 0x0000000000007941 */ /* 0x000fea0003800200 */
.L_x_20808:
[----:B------:R-:W0:Y:S02]  /*3980*/  F2I.FTZ.TRUNC.NTZ R0, R0 ;  /* 0x0000000000007305 */ /* 0x000e24000021f100 */
[----:B0-----:R-:W-:Y:S01]  /*3990*/  PRMT R19, R0, 0x7610, R19 ;  /* 0x0000761000137816 */ /* 0x001fe20000000013 */
[----:B------:R-:W-:Y:S06]  /*39a0*/  BRA `(.L_x_20784) ;  /* 0x0000000000987947 */ /* 0x000fec0003800000 */
.L_x_20801:
        /* <DEDUP_REMOVED lines=14> */
.L_x_20815:
[----:B------:R-:W-:Y:S05]  /*3a90*/  BSYNC.RECONVERGENT B0 ;  /* 0x0000000000007941 */ /* 0x000fea0003800200 */
.L_x_20814:
[----:B------:R-:W0:Y:S02]  /*3aa0*/  F2I.FTZ.TRUNC.NTZ R0, R0 ;  /* 0x0000000000007305 */ /* 0x000e24000021f100 */
[----:B0-----:R-:W-:Y:S01]  /*3ab0*/  PRMT R19, R0, 0x7610, R19 ;  /* 0x0000761000137816 */ /* 0x001fe20000000013 */
[----:B------:R-:W-:Y:S06]  /*3ac0*/  BRA `(.L_x_20784) ;  /* 0x0000000000507947 */ /* 0x000fec0003800000 */
.L_x_20789:
        /* <DEDUP_REMOVED lines=16> */
.L_x_20816:
[----:B------:R-:W-:Y:S05]  /*3bd0*/  BRA `(.L_x_20784) ;  /* 0x00000000000c7947 */ /* 0x000fea0003800000 */
.L_x_20813:
[----:B------:R0:W5:Y:S01]  /*3be0*/  LDG.E.U8 R19, desc[UR36][R4.64] ;  /* 0x0000002404137981 */ /* 0x000162000c1e1100 */
[----:B------:R-:W-:Y:S05]  /*3bf0*/  BRA `(.L_x_20784) ;  /* 0x0000000000047947 */ /* 0x000fea0003800000 */
.L_x_20812:
[----:B------:R0:W5:Y:S02]  /*3c00*/  LDG.E.U8 R19, desc[UR36][R4.64] ;  /* 0x0000002404137981 */ /* 0x000164000c1e1100 */
.L_x_20784:
[----:B------:R-:W-:Y:S05]  /*3c10*/  BSYNC.RECONVERGENT B6 ;  /* 0x0000000000067941 */ /* 0x000fea0003800200 */
.L_x_20783:
[----:B-1--45:R-:W-:Y:S01]  /*3c20*/  PRMT R16, R16, 0x9910, RZ ;  /* 0x0000991010107816 */ /* 0x032fe200000000ff */
[----:B------:R-:W-:Y:S01]  /*3c30*/  BSSY.RECONVERGENT B7, `(.L_x_20817) ;  /* 0x0000308000077945 */ /* 0x000fe20003800200 */
[----:B------:R-:W-:-:S03]  /*3c40*/  PRMT R19, R19, 0x9910, RZ ;  /* 0x0000991013137816 */ /* 0x000fc600000000ff */
[----:B------:R-:W-:Y:S01]  /*3c50*/  BSSY.RELIABLE B6, `(.L_x_20818) ;  /* 0x000020e000067945 */ /* 0x000fe20003800100 */
[----:B------:R-:W-:Y:S02]  /*3c60*/  PRMT R6, R17, 0x9910, RZ ;  /* 0x0000991011067816 */ /* 0x000fe400000000ff */
[----:B------:R-:W-:Y:S01]  /*3c70*/  PRMT R17, R18, 0x9910, RZ ;  /* 0x0000991012117816 */ /* 0x000fe200000000ff */
[----:B------:R-:W-:Y:S01]  /*3c80*/  IMAD.MOV.U32 R18, RZ, RZ, R16 ;  /* 0x000000ffff127224 */ /* 0x000fe200078e0010 */
[----:B------:R-:W-:Y:S01]  /*3c90*/  ISETP.GE.AND P0, PT, R2, R22, PT ;  /* 0x000000160200720c */ /* 0x000fe20003f06270 */
[----:B------:R-:W-:Y:S02]  /*3ca0*/  IMAD.MOV.U32 R16, RZ, RZ, R19 ;  /* 0x000000ffff107224 */ /* 0x000fe400078e0013 */
[----:B------:R-:W1:Y:S01]  /*3cb0*/  LDC.U8 R19, c[0x0][0x3ac] ;  /* 0x0000eb00ff137b82 */ /* 0x000e620000000000 */
[----:B------:R-:W-:Y:S02]  /*3cc0*/  IMAD R0, R6, R6, RZ ;  /* 0x0000000606007224 */ /* 0x000fe400078e02ff */
[----:B------:R-:W-:-:S02]  /*3cd0*/  IMAD R3, R18, R18, RZ ;  /* 0x0000001212037224 */ /* 0x000fc400078e02ff */
[----:B0-23--:R-:W-:Y:S01]  /*3ce0*/  IMAD R4, R17, R17, RZ ;  /* 0x0000001111047224 */ /* 0x00dfe200078e02ff */
[----:B------:R-:W-:Y:S01]  /*3cf0*/  PRMT R0, R0, 0x9910, RZ ;  /* 0x0000991000007816 */ /* 0x000fe200000000ff */
[----:B------:R-:W-:Y:S01]  /*3d00*/  IMAD R5, R16, R16, RZ ;  /* 0x0000001010057224 */ /* 0x000fe200078e02ff */
[----:B------:R-:W-:Y:S02]  /*3d10*/  PRMT R7, R3, 0x9910, RZ ;  /* 0x0000991003077816 */ /* 0x000fe400000000ff */
[----:B------:R-:W-:Y:S01]  /*3d20*/  PRMT R4, R4, 0x9910, RZ ;  /* 0x0000991004047816 */ /* 0x000fe200000000ff */
[----:B------:R-:W-:Y:S01]  /*3d30*/  IMAD.MOV.U32 R3, RZ, RZ, R0 ;  /* 0x000000ffff037224 */ /* 0x000fe200078e0000 */
[----:B------:R-:W-:Y:S01]  /*3d40*/  PRMT R8, R5, 0x9910, RZ ;  /* 0x0000991005087816 */ /* 0x000fe200000000ff */
[----:B------:R-:W-:Y:S02]  /*3d50*/  IMAD.MOV.U32 R5, RZ, RZ, R7 ;  /* 0x000000ffff057224 */ /* 0x000fe400078e0007 */
[----:B------:R-:W-:-:S02]  /*3d60*/  IMAD.MOV.U32 R0, RZ, RZ, R4 ;  /* 0x000000ffff007224 */ /* 0x000fc400078e0004 */
[----:B------:R-:W-:Y:S02]  /*3d70*/  IMAD.MOV.U32 R7, RZ, RZ, R8 ;  /* 0x000000ffff077224 */ /* 0x000fe400078e0008 */
[----:B------:R-:W-:Y:S02]  /*3d80*/  IMAD R3, R6, R3, RZ ;  /* 0x0000000306037224 */ /* 0x000fe400078e02ff */
[----:B------:R-:W-:Y:S02]  /*3d90*/  IMAD R18, R18, R5, RZ ;  /* 0x0000000512127224 */ /* 0x000fe400078e02ff */
        /* <DEDUP_REMOVED lines=24> */
.L_x_20823:
[----:B------:R0:W-:Y:S01]  /*3f20*/  STG.E.U8 desc[UR36][R8.64], R3 ;  /* 0x0000000308007986 */ /* 0x0001e2000c101124 */
[----:B------:R-:W-:Y:S05]  /*3f30*/  BRA `(.L_x_20825) ;  /* 0x0000000c00887947 */ /* 0x000fea0003800000 */
.L_x_20822:
        /* <DEDUP_REMOVED lines=12> */
.L_x_20827:
[----:B------:R-:W-:-:S04]  /*4000*/  LOP3.LUT R3, R3, 0xffff, RZ, 0xc0, !PT ;  /* 0x0000ffff03037812 */ /* 0x000fc800078ec0ff */
[----:B------:R-:W-:-:S05]  /*4010*/  PRMT R3, R3, 0x8880, RZ ;  /* 0x0000888003037816 */ /* 0x000fca00000000ff */
[----:B------:R0:W-:Y:S01]  /*4020*/  STG.E desc[UR36][R8.64], R3 ;  /* 0x0000000308007986 */ /* 0x0001e2000c101924 */
[----:B------:R-:W-:Y:S05]  /*4030*/  BRA `(.L_x_20825) ;  /* 0x0000000c00487947 */ /* 0x000fea0003800000 */
.L_x_20826:
[----:B------:R-:W-:-:S04]  /*4040*/  PRMT R3, R3, 0x8880, RZ ;  /* 0x0000888003037816 */ /* 0x000fc800000000ff */
[----:B------:R-:W-:-:S05]  /*4050*/  PRMT R3, R3, 0x7710, RZ ;  /* 0x0000771003037816 */ /* 0x000fca00000000ff */
[----:B------:R0:W-:Y:S01]  /*4060*/  STG.E.U16 desc[UR36][R8.64], R3 ;  /* 0x0000000308007986 */ /* 0x0001e2000c101524 */
[----:B------:R-:W-:Y:S05]  /*4070*/  BRA `(.L_x_20825) ;  /* 0x0000000c00387947 */ /* 0x000fea0003800000 */
.L_x_20821:
        /* <DEDUP_REMOVED lines=9> */
.L_x_20829:
[----:B------:R-:W0:Y:S02]  /*4110*/  I2F.S8 R0, R3 ;  /* 0x0000000300007306 */ /* 0x000e240000001400 */
[----:B0-----:R-:W-:-:S05]  /*4120*/  F2FP.F16.F32.PACK_AB R0, RZ, R0 ;  /* 0x00000000ff00723e */ /* 0x001fca00000000ff */
[----:B------:R0:W-:Y:S01]  /*4130*/  STG.E.U16 desc[UR36][R8.64], R0 ;  /* 0x0000000008007986 */ /* 0x0001e2000c101524 */
[----:B------:R-:W-:Y:S05]  /*4140*/  BRA `(.L_x_20825) ;  /* 0x0000000c00047947 */ /* 0x000fea0003800000 */
.L_x_20828:
        /* <DEDUP_REMOVED lines=10> */
.L_x_20831:
[----:B------:R-:W0:Y:S02]  /*41f0*/  I2F.S8 R3, R3 ;  /* 0x0000000300037306 */ /* 0x000e240000001400 */
[----:B0-----:R-:W-:-:S04]  /*4200*/  F2FP.F16.F32.PACK_AB R3, RZ, R3 ;  /* 0x00000003ff03723e */ /* 0x001fc800000000ff */
[----:B------:R-:W-:-:S05]  /*4210*/  PRMT R3, R3, 0x5410, RZ ;  /* 0x0000541003037816 */ /* 0x000fca00000000ff */
[----:B------:R0:W-:Y:S01]  /*4220*/  STG.E desc[UR36][R8.64], R3 ;  /* 0x0000000308007986 */ /* 0x0001e2000c101924 */
[----:B------:R-:W-:Y:S05]  /*4230*/  BRA `(.L_x_20825) ;  /* 0x0000000800c87947 */ /* 0x000fea0003800000 */
.L_x_20830:
[----:B------:R-:W-:-:S04]  /*4240*/  PRMT R4, R3, 0x8880, RZ ;  /* 0x0000888003047816 */ /* 0x000fc800000000ff */
[----:B------:R-:W-:-:S06]  /*4250*/  PRMT R4, R4, 0x7710, RZ ;  /* 0x0000771004047816 */ /* 0x000fcc00000000ff */
[----:B------:R-:W0:Y:S02]  /*4260*/  I2F.F64.S16 R4, R4 ;  /* 0x0000000400047312 */ /* 0x000e240000101c00 */
[----:B0-----:R0:W-:Y:S01]  /*4270*/  STG.E.64 desc[UR36][R8.64], R4 ;  /* 0x0000000408007986 */ /* 0x0011e2000c101b24 */
[----:B------:R-:W-:Y:S05]  /*4280*/  BRA `(.L_x_20825) ;  /* 0x0000000800b47947 */ /* 0x000fea0003800000 */
.L_x_20820:
        /* <DEDUP_REMOVED lines=12> */
.L_x_20834:
[----:B------:R-:W-:Y:S02]  /*4350*/  PRMT R4, R3, 0x8880, RZ ;  /* 0x0000888003047816 */ /* 0x000fe400000000ff */
[----:B------:R-:W-:Y:S02]  /*4360*/  CS2R R6, SRZ ;  /* 0x0000000000067805 */ /* 0x000fe4000001ff00 */
[----:B------:R-:W-:-:S06]  /*4370*/  PRMT R4, R4, 0x7710, RZ ;  /* 0x0000771004047816 */ /* 0x000fcc00000000ff */
[----:B------:R-:W0:Y:S02]  /*4380*/  I2F.F64.S16 R4, R4 ;  /* 0x0000000400047312 */ /* 0x000e240000101c00 */
[----:B0-----:R3:W-:Y:S01]  /*4390*/  STG.E.128 desc[UR36][R8.64], R4 ;  /* 0x0000000408007986 */ /* 0x0017e2000c101d24 */
[----:B------:R-:W-:Y:S05]  /*43a0*/  BRA `(.L_x_20825) ;  /* 0x00000008006c7947 */ /* 0x000fea0003800000 */
.L_x_20833:
        /* <DEDUP_REMOVED lines=19> */
.L_x_20838:
[----:B------:R-:W-:Y:S05]  /*44e0*/  BSYNC.RECONVERGENT B0 ;  /* 0x0000000000007941 */ /* 0x000fea0003800200 */
.L_x_20837:
[----:B------:R-:W-:-:S05]  /*44f0*/  LOP3.LUT R5, R0, 0x80, R5, 0xf8, !PT ;  /* 0x0000008000057812 */ /* 0x000fca00078ef805 */
[----:B------:R2:W-:Y:S01]  /*4500*/  STG.E.U8 desc[UR36][R8.64], R5 ;  /* 0x0000000508007986 */ /* 0x0005e2000c101124 */
[----:B------:R-:W-:Y:S05]  /*4510*/  BRA `(.L_x_20825) ;  /* 0x0000000800107947 */ /* 0x000fea0003800000 */
.L_x_20836:
        /* <DEDUP_REMOVED lines=15> */
.L_x_20840:
[----:B------:R-:W-:Y:S05]  /*4610*/  BSYNC.RECONVERGENT B0 ;  /* 0x0000000000007941 */ /* 0x000fea0003800200 */
.L_x_20839:
[----:B------:R-:W-:-:S05]  /*4620*/  LOP3.LUT R5, R0, 0x80, R5, 0xf8, !PT ;  /* 0x0000008000057812 */ /* 0x000fca00078ef805 */
[----:B------:R1:W-:Y:S01]  /*4630*/  STG.E.U8 desc[UR36][R8.64], R5 ;  /* 0x0000000508007986 */ /* 0x0003e2000c101124 */
[----:B------:R-:W-:Y:S05]  /*4640*/  BRA `(.L_x_20825) ;  /* 0x0000000400c47947 */ /* 0x000fea0003800000 */
.L_x_20835:
[----:B------:R-:W0:Y:S02]  /*4650*/  I2F.S8 R0, R3 ;  /* 0x0000000300007306 */ /* 0x000e240000001400 */
[----:B0-----:R-:W-:-:S05]  /*4660*/  F2FP.BF16.F32.PACK_AB R0, RZ, R0 ;  /* 0x00000000ff00723e */ /* 0x001fca00000010ff */
[----:B------:R0:W-:Y:S01]  /*4670*/  STG.E.U16 desc[UR36][R8.64], R0 ;  /* 0x0000000008007986 */ /* 0x0001e2000c101524 */
[----:B------:R-:W-:Y:S05]  /*4680*/  BRA `(.L_x_20825) ;  /* 0x0000000400b47947 */ /* 0x000fea0003800000 */
.L_x_20832:
        /* <DEDUP_REMOVED lines=12> */
.L_x_20843:
        /* <DEDUP_REMOVED lines=13> */
.L_x_20846:
[----:B------:R-:W-:-:S04]  /*4820*/  SHF.R.U32.HI R0, RZ, 0x14, R3 ;  /* 0x00000014ff007819 */ /* 0x000fc80000011603 */
[----:B------:R-:W-:-:S04]  /*4830*/  LOP3.LUT R0, R0, 0x1, RZ, 0xc0, !PT ;  /* 0x0000000100007812 */ /* 0x000fc800078ec0ff */
[----:B------:R-:W-:-:S04]  /*4840*/  IADD3 R0, PT, PT, R3, 0x487ffff, R0 ;  /* 0x0487ffff03007810 */ /* 0x000fc80007ffe000 */
[----:B------:R-:W-:-:S04]  /*4850*/  SHF.R.U32.HI R0, RZ, 0x14, R0 ;  /* 0x00000014ff007819 */ /* 0x000fc80000011600 */
[----:B------:R-:W-:-:S07]  /*4860*/  LOP3.LUT R0, R0, 0xff, RZ, 0xc0, !PT ;  /* 0x000000ff00007812 */ /* 0x000fce00078ec0ff */
.L_x_20847:
[----:B------:R-:W-:-:S04]  /*4870*/  SHF.R.U32.HI R3, RZ, 0x18, R3 ;  /* 0x00000018ff037819 */ /* 0x000fc80000011603 */
[----:B------:R-:W-:-:S04]  /*4880*/  LOP3.LUT R0, R0, 0x80, R3, 0xf8, !PT ;  /* 0x0000008000007812 */ /* 0x000fc800078ef803 */
[----:B------:R-:W-:-:S07]  /*4890*/  PRMT R4, R0, 0x7610, R4 ;  /* 0x0000761000047816 */ /* 0x000fce0000000004 */
.L_x_20845:
[----:B------:R-:W-:Y:S05]  /*48a0*/  BSYNC.RECONVERGENT B0 ;  /* 0x0000000000007941 */ /* 0x000fea0003800200 */
.L_x_20844:
[----:B------:R0:W-:Y:S01]  /*48b0*/  STG.E.U8 desc[UR36][R8.64], R4 ;  /* 0x0000000408007986 */ /* 0x0001e2000c101124 */
[----:B------:R-:W-:Y:S05]  /*48c0*/  BRA `(.L_x_20825) ;  /* 0x0000000400247947 */ /* 0x000fea0003800000 */
.L_x_20842:
        /* <DEDUP_REMOVED lines=13> */
.L_x_20850:
[----:B------:R-:W-:-:S04]  /*49a0*/  SHF.R.U32.HI R0, RZ, 0x15, R3 ;  /* 0x00000015ff007819 */ /* 0x000fc80000011603 */
[----:B------:R-:W-:-:S04]  /*49b0*/  LOP3.LUT R0, R0, 0x1, RZ, 0xc0, !PT ;  /* 0x0000000100007812 */ /* 0x000fc800078ec0ff */
[----:B------:R-:W-:-:S04]  /*49c0*/  IADD3 R0, PT, PT, R3, 0x88fffff, R0 ;  /* 0x088fffff03007810 */ /* 0x000fc80007ffe000 */
[----:B------:R-:W-:-:S04]  /*49d0*/  SHF.R.U32.HI R0, RZ, 0x15, R0 ;  /* 0x00000015ff007819 */ /* 0x000fc80000011600 */
[----:B------:R-:W-:-:S07]  /*49e0*/  LOP3.LUT R0, R0, 0xff, RZ, 0xc0, !PT ;  /* 0x000000ff00007812 */ /* 0x000fce00078ec0ff */
.L_x_20851:
[----:B------:R-:W-:-:S04]  /*49f0*/  SHF.R.U32.HI R3, RZ, 0x18, R3 ;  /* 0x00000018ff037819 */ /* 0x000fc80000011603 */
[----:B------:R-:W-:-:S04]  /*4a00*/  LOP3.LUT R0, R0, 0x80, R3, 0xf8, !PT ;  /* 0x0000008000007812 */ /* 0x000fc800078ef803 */
[----:B------:R-:W-:-:S07]  /*4a10*/  PRMT R4, R0, 0x7610, R4 ;  /* 0x0000761000047816 */ /* 0x000fce0000000004 */
.L_x_20849:
[----:B------:R-:W-:Y:S05]  /*4a20*/  BSYNC.RECONVERGENT B0 ;  /* 0x0000000000007941 */ /* 0x000fea0003800200 */
.L_x_20848:
[----:B------:R0:W-:Y:S01]  /*4a30*/  STG.E.U8 desc[UR36][R8.64], R4 ;  /* 0x0000000408007986 */ /* 0x0001e2000c101124 */
[----:B------:R-:W-:Y:S05]  /*4a40*/  BRA `(.L_x_20825) ;  /* 0x0000000000c47947 */ /* 0x000fea0003800000 */
.L_x_20841:
[----:B------:R-:W-:-:S13]  /*4a50*/  ISETP.NE.AND P0, PT, R0, 0x1c, PT ;  /* 0x0000001c0000780c */ /* 0x000fda0003f05270 */
[----:B------:R-:W-:Y:S05]  /*4a60*/  @!P0 BRA `(.L_x_20852) ;  /* 0x0000000000b08947 */ /* 0x000fea0003800000 */
[----:B------:R-:W-:-:S13]  /*4a70*/  ISETP.NE.AND P0, PT, R0, 0x1d, PT ;  /* 0x0000001d0000780c */ /* 0x000fda0003f05270 */
[----:B------:R-:W-:Y:S05]  /*4a80*/  @!P0 BRA `(.L_x_20853) ;  /* 0x0000000000908947 */ /* 0x000fea0003800000 */
[----:B------:R-:W-:-:S13]  /*4a90*/  ISETP.NE.AND P0, PT, R0, 0x2c, PT ;  /* 0x0000002c0000780c */ /* 0x000fda0003f05270 */
[----:B------:R-:W-:Y:S05]  /*4aa0*/  @!P0 BRA `(.L_x_20854) ;  /* 0x0000000000448947 */ /* 0x000fea0003800000 */
.L_x_20824:
        /* <DEDUP_REMOVED lines=16> */
.L_x_20855:
[----:B------:R-:W-:Y:S05]  /*4bb0*/  BRA `(.L_x_20825) ;  /* 0x0000000000687947 */ /* 0x000fea0003800000 */
.L_x_20854:
        /* <DEDUP_REMOVED lines=17> */
.L_x_20853:
[----:B------:R-:W-:-:S04]  /*4cd0*/  LOP3.LUT R3, R3, 0xffff, RZ, 0xc0, !PT ;  /* 0x0000ffff03037812 */ /* 0x000fc800078ec0ff */
[----:B------:R-:W-:-:S05]  /*4ce0*/  PRMT R3, R3, 0x8880, RZ ;  /* 0x0000888003037816 */ /* 0x000fca00000000ff */
[----:B------:R-:W-:-:S05]  /*4cf0*/  IMAD.MOV.U32 R4, RZ, RZ, R3 ;  /* 0x000000ffff047224 */ /* 0x000fca00078e0003 */
[----:B------:R-:W-:-:S05]  /*4d00*/  SHF.R.S32.HI R5, RZ, 0x1f, R4 ;  /* 0x0000001fff057819 */ /* 0x000fca0000011404 */
[----:B------:R0:W-:Y:S01]  /*4d10*/  STG.E.64 desc[UR36][R8.64], R4 ;  /* 0x0000000408007986 */ /* 0x0001e2000c101b24 */
[----:B------:R-:W-:Y:S05]  /*4d20*/  BRA `(.L_x_20825) ;  /* 0x00000000000c7947 */ /* 0x000fea0003800000 */
.L_x_20852:
[----:B------:R-:W-:-:S04]  /*4d30*/  LOP3.LUT R3, R3, 0xffff, RZ, 0xc0, !PT ;  /* 0x0000ffff03037812 */ /* 0x000fc800078ec0ff */
[----:B------:R-:W-:-:S05]  /*4d40*/  PRMT R3, R3, 0x8880, RZ ;  /* 0x0000888003037816 */ /* 0x000fca00000000ff */
[----:B------:R0:W-:Y:S02]  /*4d50*/  STG.E desc[UR36][R8.64], R3 ;  /* 0x0000000308007986 */ /* 0x0001e4000c101924 */
.L_x_20825:
        /* <DEDUP_REMOVED lines=23> */
.L_x_20860:
[----:B------:R0:W-:Y:S01]  /*4ed0*/  STG.E.U8 desc[UR36][R8.64], R18 ;  /* 0x0000001208007986 */ /* 0x0001e2000c101124 */
[----:B------:R-:W-:Y:S05]  /*4ee0*/  BRA `(.L_x_20862) ;  /* 0x0000000c00807947 */ /* 0x000fea0003800000 */
.L_x_20859:
        /* <DEDUP_REMOVED lines=12> */
.L_x_20864:
[----:B------:R-:W-:-:S04]  /*4fb0*/  LOP3.LUT R18, R18, 0xffff, RZ, 0xc0, !PT ;  /* 0x0000ffff12127812 */ /* 0x000fc800078ec0ff */
[----:B------:R-:W-:-:S05]  /*4fc0*/  PRMT R3, R18, 0x8880, RZ ;  /* 0x0000888012037816 */ /* 0x000fca00000000ff */
[----:B------:R3:W-:Y:S01]  /*4fd0*/  STG.E desc[UR36][R8.64], R3 ;  /* 0x0000000308007986 */ /* 0x0007e2000c101924 */
[----:B------:R-:W-:Y:S05]  /*4fe0*/  BRA `(.L_x_20862) ;  /* 0x0000000c00407947 */ /* 0x000fea0003800000 */
.L_x_20863:
[----:B------:R-:W-:-:S04]  /*4ff0*/  PRMT R3, R18, 0x8880, RZ ;  /* 0x0000888012037816 */ /* 0x000fc800000000ff */
[----:B------:R-:W-:-:S05]  /*5000*/  PRMT R3, R3, 0x7710, RZ ;  /* 0x0000771003037816 */ /* 0x000fca00000000ff */
[----:B------:R2:W-:Y:S01]  /*5010*/  STG.E.U16 desc[UR36][R8.64], R3 ;  /* 0x0000000308007986 */ /* 0x0005e2000c101524 */
[----:B------:R-:W-:Y:S05]  /*5020*/  BRA `(.L_x_20862) ;  /* 0x0000000c00307947 */ /* 0x000fea0003800000 */
.L_x_20858:
        /* <DEDUP_REMOVED lines=9> */
.L_x_20866:
[----:B------:R-:W0:Y:S02]  /*50c0*/  I2F.S8 R0, R18 ;  /* 0x0000001200007306 */ /* 0x000e240000001400 */
[----:B0-----:R-:W-:-:S05]  /*50d0*/  F2FP.F16.F32.PACK_AB R0, RZ, R0 ;  /* 0x00000000ff00723e */ /* 0x001fca00000000ff */
[----:B------:R0:W-:Y:S01]  /*50e0*/  STG.E.U16 desc[UR36][R8.64], R0 ;  /* 0x0000000008007986 */ /* 0x0001e2000c101524 */
[----:B------:R-:W-:Y:S05]  /*50f0*/  BRA `(.L_x_20862) ;  /* 0x0000000800fc7947 */ /* 0x000fea0003800000 */
.L_x_20865:
        /* <DEDUP_REMOVED lines=10> */
.L_x_20868:
[----:B------:R-:W0:Y:S02]  /*51a0*/  I2F.S8 R18, R18 ;  /* 0x0000001200127306 */ /* 0x000e240000001400 */
[----:B0-----:R-:W-:-:S04]  /*51b0*/  F2FP.F16.F32.PACK_AB R3, RZ, R18 ;  /* 0x00000012ff03723e */ /* 0x001fc800000000ff */
[----:B------:R-:W-:-:S05]  /*51c0*/  PRMT R3, R3, 0x5410, RZ ;  /* 0x0000541003037816 */ /* 0x000fca00000000ff */
[----:B------:R0:W-:Y:S01]  /*51d0*/  STG.E desc[UR36][R8.64], R3 ;  /* 0x0000000308007986 */ /* 0x0001e2000c101924 */
[----:B------:R-:W-:Y:S05]  /*51e0*/  BRA `(.L_x_20862) ;  /* 0x0000000800c07947 */ /* 0x000fea0003800000 */
.L_x_20867:
[----:B------:R-:W-:-:S04]  /*51f0*/  PRMT R4, R18, 0x8880, RZ ;  /* 0x0000888012047816 */ /* 0x000fc800000000ff */
[----:B------:R-:W-:-:S06]  /*5200*/  PRMT R4, R4, 0x7710, RZ ;  /* 0x0000771004047816 */ /* 0x000fcc00000000ff */
[----:B------:R-:W0:Y:S02]  /*5210*/  I2F.F64.S16 R4, R4 ;  /* 0x0000000400047312 */ /* 0x000e240000101c00 */
[----:B0-----:R0:W-:Y:S01]  /*5220*/  STG.E.64 desc[UR36][R8.64], R4 ;  /* 0x0000000408007986 */ /* 0x0011e2000c101b24 */
[----:B------:R-:W-:Y:S05]  /*5230*/  BRA `(.L_x_20862) ;  /* 0x0000000800ac7947 */ /* 0x000fea0003800000 */
.L_x_20857:
        /* <DEDUP_REMOVED lines=14> */
.L_x_20872:
        /* <DEDUP_REMOVED lines=17> */
.L_x_20875:
[----:B------:R-:W-:-:S04]  /*5430*/  SHF.R.U32.HI R3, RZ, 0x18, R5 ;  /* 0x00000018ff037819 */ /* 0x000fc80000011605 */
[----:B------:R-:W-:-:S04]  /*5440*/  LOP3.LUT R0, R0, 0x80, R3, 0xf8, !PT ;  /* 0x0000008000007812 */ /* 0x000fc800078ef803 */
[----:B------:R-:W-:-:S07]  /*5450*/  PRMT R4, R0, 0x7610, R4 ;  /* 0x0000761000047816 */ /* 0x000fce0000000004 */
.L_x_20874:
[----:B------:R-:W-:Y:S05]  /*5460*/  BSYNC.RECONVERGENT B0 ;  /* 0x0000000000007941 */ /* 0x000fea0003800200 */
.L_x_20873:
[----:B------:R0:W-:Y:S01]  /*5470*/  STG.E.U8 desc[UR36][R8.64], R4 ;  /* 0x0000000408007986 */ /* 0x0001e2000c101124 */
[----:B------:R-:W-:Y:S05]  /*5480*/  BRA `(.L_x_20862) ;  /* 0x0000000800187947 */ /* 0x000fea0003800000 */
.L_x_20871:
        /* <DEDUP_REMOVED lines=17> */
.L_x_20878:
[----:B------:R-:W-:-:S04]  /*55a0*/  SHF.R.U32.HI R3, RZ, 0x18, R5 ;  /* 0x00000018ff037819 */ /* 0x000fc80000011605 */
[----:B------:R-:W-:-:S04]  /*55b0*/  LOP3.LUT R0, R0, 0x80, R3, 0xf8, !PT ;  /* 0x0000008000007812 */ /* 0x000fc800078ef803 */
[----:B------:R-:W-:-:S07]  /*55c0*/  PRMT R4, R0, 0x7610, R4 ;  /* 0x0000761000047816 */ /* 0x000fce0000000004 */
.L_x_20877:
[----:B------:R-:W-:Y:S05]  /*55d0*/  BSYNC.RECONVERGENT B0 ;  /* 0x0000000000007941 */ /* 0x000fea0003800200 */
.L_x_20876:
[----:B------:R0:W-:Y:S01]  /*55e0*/  STG.E.U8 desc[UR36][R8.64], R4 ;  /* 0x0000000408007986 */ /* 0x0001e2000c101124 */
[----:B------:R-:W-:Y:S05]  /*55f0*/  BRA `(.L_x_20862) ;  /* 0x0000000400bc7947 */ /* 0x000fea0003800000 */
.L_x_20870:
        /* <DEDUP_REMOVED lines=22> */
.L_x_20880:
[----:B------:R-:W-:-:S04]  /*5760*/  LOP3.LUT R18, R18, 0xffff, RZ, 0xc0, !PT ;  /* 0x0000ffff12127812 */ /* 0x000fc800078ec0ff */
[----:B------:R-:W-:-:S05]  /*5770*/  PRMT R18, R18, 0x8880, RZ ;  /* 0x0000888012127816 */ /* 0x000fca00000000ff */
[----:B------:R-:W-:-:S05]  /*5780*/  IMAD.MOV.U32 R4, RZ, RZ, R18 ;  /* 0x000000ffff047224 */ /* 0x000fca00078e0012 */
[----:B------:R-:W-:-:S05]  /*5790*/  SHF.R.S32.HI R5, RZ, 0x1f, R4 ;  /* 0x0000001fff057819 */ /* 0x000fca0000011404 */
[----:B------:R0:W-:Y:S01]  /*57a0*/  STG.E.64 desc[UR36][R8.64], R4 ;  /* 0x0000000408007986 */ /* 0x0001e2000c101b24 */
[----:B------:R-:W-:Y:S05]  /*57b0*/  BRA `(.L_x_20862) ;  /* 0x00000004004c7947 */ /* 0x000fea0003800000 */
.L_x_20879:
[----:B------:R-:W-:-:S04]  /*57c0*/  LOP3.LUT R18, R18, 0xffff, RZ, 0xc0, !PT ;  /* 0x0000ffff12127812 */ /* 0x000fc800078ec0ff */
[----:B------:R-:W-:-:S05]  /*57d0*/  PRMT R3, R18, 0x8880, RZ ;  /* 0x0000888012037816 */ /* 0x000fca00000000ff */
[----:B------:R0:W-:Y:S01]  /*57e0*/  STG.E desc[UR36][R8.64], R3 ;  /* 0x0000000308007986 */ /* 0x0001e2000c101924 */
[----:B------:R-:W-:Y:S05]  /*57f0*/  BRA `(.L_x_20862) ;  /* 0x00000004003c7947 */ /* 0x000fea0003800000 */
.L_x_20869:
        /* <DEDUP_REMOVED lines=10> */
.L_x_20882:
[----:B------:R-:W-:Y:S02]  /*58a0*/  PRMT R4, R18, 0x8880, RZ ;  /* 0x0000888012047816 */ /* 0x000fe400000000ff */
[----:B------:R-:W-:Y:S02]  /*58b0*/  CS2R R6, SRZ ;  /* 0x0000000000067805 */ /* 0x000fe4000001ff00 */
[----:B------:R-:W-:-:S06]  /*58c0*/  PRMT R4, R4, 0x7710, RZ ;  /* 0x0000771004047816 */ /* 0x000fcc00000000ff */
[----:B------:R-:W0:Y:S02]  /*58d0*/  I2F.F64.S16 R4, R4 ;  /* 0x0000000400047312 */ /* 0x000e240000101c00 */
[----:B0-----:R0:W-:Y:S01]  /*58e0*/  STG.E.128 desc[UR36][R8.64], R4 ;  /* 0x0000000408007986 */ /* 0x0011e2000c101d24 */
[----:B------:R-:W-:Y:S05]  /*58f0*/  BRA `(.L_x_20862) ;  /* 0x0000000000fc7947 */ /* 0x000fea0003800000 */
.L_x_20881:
[----:B------:R-:W-:-:S13]  /*5900*/  ISETP.NE.AND P0, PT, R0, 0xf, PT ;  /* 0x0000000f0000780c */ /* 0x000fda0003f05270 */
[----:B------:R-:W-:Y:S05]  /*5910*/  @!P0 BRA `(.L_x_20883) ;  /* 0x0000000000e88947 */ /* 0x000fea0003800000 */
[----:B------:R-:W-:-:S13]  /*5920*/  ISETP.NE.AND P0, PT, R0, 0x17, PT ;  /* 0x000000170000780c */ /* 0x000fda0003f05270 */
[----:B------:R-:W-:Y:S05]  /*5930*/  @!P0 BRA `(.L_x_20884) ;  /* 0x0000000000908947 */ /* 0x000fea0003800000 */
[----:B------:R-:W-:-:S13]  /*5940*/  ISETP.NE.AND P0, PT, R0, 0x18, PT ;  /* 0x000000180000780c */ /* 0x000fda0003f05270 */
[----:B------:R-:W-:Y:S05]  /*5950*/  @!P0 BRA `(.L_x_20885) ;  /* 0x0000000000448947 */ /* 0x000fea0003800000 */
.L_x_20861:
        /* <DEDUP_REMOVED lines=16> */
.L_x_20886:
[----:B------:R-:W-:Y:S05]  /*5a60*/  BRA `(.L_x_20862) ;  /* 0x0000000000a07947 */ /* 0x000fea0003800000 */
.L_x_20885:
        /* <DEDUP_REMOVED lines=13> */
.L_x_20888:
[----:B------:R-:W-:Y:S05]  /*5b40*/  BSYNC.RECONVERGENT B0 ;  /* 0x0000000000007941 */ /* 0x000fea0003800200 */
.L_x_20887:
[----:B------:R-:W-:-:S05]  /*5b50*/  LOP3.LUT R3, R0, 0x80, R3, 0xf8, !PT ;  /* 0x0000008000037812 */ /* 0x000fca00078ef803 */
[----:B------:R0:W-:Y:S01]  /*5b60*/  STG.E.U8 desc[UR36][R8.64], R3 ;  /* 0x0000000308007986 */ /* 0x0001e2000c101124 */
[----:B------:R-:W-:Y:S05]  /*5b70*/  BRA `(.L_x_20862) ;  /* 0x00000000005c7947 */ /* 0x000fea0003800000 */
.L_x_20884:
        /* <DEDUP_REMOVED lines=12> */
.L_x_20890:
[----:B------:R-:W-:Y:S01]  /*5c40*/  IMAD.MOV.U32 R0, RZ, RZ, 0x7f ;  /* 0x0000007fff007424 */ /* 0x000fe200078e00ff */
[----:B------:R-:W-:-:S04]  /*5c50*/  ISETP.GT.U32.AND P0, PT, R3, 0x7f800000, PT ;  /* 0x7f8000000300780c */ /* 0x000fc80003f04070 */
[----:B------:R-:W-:-:S09]  /*5c60*/  SEL R0, R0, 0x7c, P0 ;  /* 0x0000007c00007807 */ /* 0x000fd20000000000 */
.L_x_20891:
[----:B------:R-:W-:Y:S05]  /*5c70*/  BSYNC.RECONVERGENT B0 ;  /* 0x0000000000007941 */ /* 0x000fea0003800200 */
.L_x_20889:
[----:B------:R-:W-:-:S04]  /*5c80*/  SHF.R.U32.HI R3, RZ, 0x18, R5 ;  /* 0x00000018ff037819 */ /* 0x000fc80000011605 */
[----:B------:R-:W-:-:S05]  /*5c90*/  LOP3.LUT R3, R0, 0x80, R3, 0xf8, !PT ;  /* 0x0000008000037812 */ /* 0x000fca00078ef803 */
[----:B------:R0:W-:Y:S01]  /*5ca0*/  STG.E.U8 desc[UR36][R8.64], R3 ;  /* 0x0000000308007986 */ /* 0x0001e2000c101124 */
[----:B------:R-:W-:Y:S05]  /*5cb0*/  BRA `(.L_x_20862) ;  /* 0x00000000000c7947 */ /* 0x000fea0003800000 */
.L_x_20883:
[----:B------:R-:W0:Y:S02]  /*5cc0*/  I2F.S8 R0, R18 ;  /* 0x0000001200007306 */ /* 0x000e240000001400 */
[----:B0-----:R-:W-:-:S05]  /*5cd0*/  F2FP.BF16.F32.PACK_AB R0, RZ, R0 ;  /* 0x00000000ff00723e */ /* 0x001fca00000010ff */
[----:B------:R0:W-:Y:S02]  /*5ce0*/  STG.E.U16 desc[UR36][R8.64], R0 ;  /* 0x0000000008007986 */ /* 0x0001e4000c101524 */
.L_x_20862:
[----:B------:R-:W-:-:S07]  /*5cf0*/  VIADD R2, R2, 0x80 ;  /* 0x0000008002027836 */ /* 0x000fce0000000000 */
.L_x_20819:
[----:B------:R-:W-:-:S13]  /*5d00*/  ISETP.GE.AND P0, PT, R2, R22, PT ;  /* 0x000000160200720c */ /* 0x000fda0003f06270 */
[----:B------:R-:W-:Y:S05]  /*5d10*/  @P0 BREAK.RELIABLE B6 ;  /* 0x0000000000060942 */ /* 0x000fea0003800100 */
[----:B------:R-:W-:Y:S05]  /*5d20*/  @P0 BRA `(.L_x_20856) ;  /* 0x0000000c00e00947 */ /* 0x000fea0003800000 */
[----:B------:R-:W-:Y:S05]  /*5d30*/  BSYNC.RELIABLE B6 ;  /* 0x0000000000067941 */ /* 0x000fea0003800100 */
.L_x_20818:
        /* <DEDUP_REMOVED lines=20> */
.L_x_20895:
[----:B------:R0:W-:Y:S01]  /*5e80*/  STG.E.U8 desc[UR36][R8.64], R17 ;  /* 0x0000001108007986 */ /* 0x0001e2000c101124 */
[----:B------:R-:W-:Y:S05]  /*5e90*/  BRA `(.L_x_20897) ;  /* 0x0000000c00807947 */ /* 0x000fea0003800000 */
.L_x_20894:
        /* <DEDUP_REMOVED lines=12> */
.L_x_20899:
[----:B------:R-:W-:-:S04]  /*5f60*/  LOP3.LUT R17, R17, 0xffff, RZ, 0xc0, !PT ;  /* 0x0000ffff11117812 */ /* 0x000fc800078ec0ff */
[----:B------:R-:W-:-:S05]  /*5f70*/  PRMT R3, R17, 0x8880, RZ ;  /* 0x0000888011037816 */ /* 0x000fca00000000ff */
[----:B------:R0:W-:Y:S01]  /*5f80*/  STG.E desc[UR36][R8.64], R3 ;  /* 0x0000000308007986 */ /* 0x0001e2000c101924 */
[----:B------:R-:W-:Y:S05]  /*5f90*/  BRA `(.L_x_20897) ;  /* 0x0000000c00407947 */ /* 0x000fea0003800000 */
.L_x_20898:
[----:B------:R-:W-:-:S04]  /*5fa0*/  PRMT R3, R17, 0x8880, RZ ;  /* 0x0000888011037816 */ /* 0x000fc800000000ff */
[----:B------:R-:W-:-:S05]  /*5fb0*/  PRMT R3, R3, 0x7710, RZ ;  /* 0x0000771003037816 */ /* 0x000fca00000000ff */
[----:B------:R0:W-:Y:S01]  /*5fc0*/  STG.E.U16 desc[UR36][R8.64], R3 ;  /* 0x0000000308007986 */ /* 0x0001e2000c101524 */
[----:B------:R-:W-:Y:S05]  /*5fd0*/  BRA `(.L_x_20897) ;  /* 0x0000000c00307947 */ /* 0x000fea0003800000 */
.L_x_20893:
        /* <DEDUP_REMOVED lines=9> */
.L_x_20901:
[----:B------:R-:W0:Y:S02]  /*6070*/  I2F.S8 R0, R17 ;  /* 0x0000001100007306 */ /* 0x000e240000001400 */
[----:B0-----:R-:W-:-:S05]  /*6080*/  F2FP.F16.F32.PACK_AB R0, RZ, R0 ;  /* 0x00000000ff00723e */ /* 0x001fca00000000ff */
[----:B------:R0:W-:Y:S01]  /*6090*/  STG.E.U16 desc[UR36][R8.64], R0 ;  /* 0x0000000008007986 */ /* 0x0001e2000c101524 */
[----:B------:R-:W-:Y:S05]  /*60a0*/  BRA `(.L_x_20897) ;  /* 0x0000000800fc7947 */ /* 0x000fea0003800000 */
.L_x_20900:
        /* <DEDUP_REMOVED lines=10> */
.L_x_20903:
[----:B------:R-:W0:Y:S02]  /*6150*/  I2F.S8 R17, R17 ;  /* 0x0000001100117306 */ /* 0x000e240000001400 */
[----:B0-----:R-:W-:-:S04]  /*6160*/  F2FP.F16.F32.PACK_AB R3, RZ, R17 ;  /* 0x00000011ff03723e */ /* 0x001fc800000000ff */
[----:B------:R-:W-:-:S05]  /*6170*/  PRMT R3, R3, 0x5410, RZ ;  /* 0x0000541003037816 */ /* 0x000fca00000000ff */
[----:B------:R0:W-:Y:S01]  /*6180*/  STG.E desc[UR36][R8.64], R3 ;  /* 0x0000000308007986 */ /* 0x0001e2000c101924 */
[----:B------:R-:W-:Y:S05]  /*6190*/  BRA `(.L_x_20897) ;  /* 0x0000000800c07947 */ /* 0x000fea0003800000 */
.L_x_20902:
[----:B------:R-:W-:-:S04]  /*61a0*/  PRMT R4, R17, 0x8880, RZ ;  /* 0x0000888011047816 */ /* 0x000fc800000000ff */
[----:B------:R-:W-:-:S06]  /*61b0*/  PRMT R4, R4, 0x7710, RZ ;  /* 0x0000771004047816 */ /* 0x000fcc00000000ff */
[----:B------:R-:W0:Y:S02]  /*61c0*/  I2F.F64.S16 R4, R4 ;  /* 0x0000000400047312 */ /* 0x000e240000101c00 */
[----:B0-----:R0:W-:Y:S01]  /*61d0*/  STG.E.64 desc[UR36][R8.64], R4 ;  /* 0x0000000408007986 */ /* 0x0011e2000c101b24 */
[----:B------:R-:W-:Y:S05]  /*61e0*/  BRA `(.L_x_20897) ;  /* 0x0000000800ac7947 */ /* 0x000fea0003800000 */
.L_x_20892:
        /* <DEDUP_REMOVED lines=14> */
.L_x_20907:
        /* <DEDUP_REMOVED lines=17> */
.L_x_20910:
[----:B------:R-:W-:-:S04]  /*63e0*/  SHF.R.U32.HI R3, RZ, 0x18, R17 ;  /* 0x00000018ff037819 */ /* 0x000fc80000011611 */
[----:B------:R-:W-:-:S04]  /*63f0*/  LOP3.LUT R0, R0, 0x80, R3, 0xf8, !PT ;  /* 0x0000008000007812 */ /* 0x000fc800078ef803 */
[----:B------:R-:W-:-:S07]  /*6400*/  PRMT R4, R0, 0x7610, R4 ;  /* 0x0000761000047816 */ /* 0x000fce0000000004 */
.L_x_20909:
[----:B------:R-:W-:Y:S05]  /*6410*/  BSYNC.RECONVERGENT B0 ;  /* 0x0000000000007941 */ /* 0x000fea0003800200 */
.L_x_20908:
[----:B------:R0:W-:Y:S01]  /*6420*/  STG.E.U8 desc[UR36][R8.64], R4 ;  /* 0x0000000408007986 */ /* 0x0001e2000c101124 */
[----:B------:R-:W-:Y:S05]  /*6430*/  BRA `(.L_x_20897) ;  /* 0x0000000800187947 */ /* 0x000fea0003800000 */
.L_x_20906:
        /* <DEDUP_REMOVED lines=17> */
.L_x_20913:
[----:B------:R-:W-:-:S04]  /*6550*/  SHF.R.U32.HI R3, RZ, 0x18, R17 ;  /* 0x00000018ff037819 */ /* 0x000fc80000011611 */
[----:B------:R-:W-:-:S04]  /*6560*/  LOP3.LUT R0, R0, 0x80, R3, 0xf8, !PT ;  /* 0x0000008000007812 */ /* 0x000fc800078ef803 */
[----:B------:R-:W-:-:S07]  /*6570*/  PRMT R4, R0, 0x7610, R4 ;  /* 0x0000761000047816 */ /* 0x000fce0000000004 */
.L_x_20912:
[----:B------:R-:W-:Y:S05]  /*6580*/  BSYNC.RECONVERGENT B0 ;  /* 0x0000000000007941 */ /* 0x000fea0003800200 */
.L_x_20911:
[----:B------:R0:W-:Y:S01]  /*6590*/  STG.E.U8 desc[UR36][R8.64], R4 ;  /* 0x0000000408007986 */ /* 0x0001e2000c101124 */
[----:B------:R-:W-:Y:S05]  /*65a0*/  BRA `(.L_x_20897) ;  /* 0x0000000400bc7947 */ /* 0x000fea0003800000 */
.L_x_20905:
        /* <DEDUP_REMOVED lines=22> */
.L_x_20915:
[----:B------:R-:W-:-:S04]  /*6710*/  LOP3.LUT R17, R17, 0xffff, RZ, 0xc0, !PT ;  /* 0x0000ffff11117812 */ /* 0x000fc800078ec0ff */
[----:B------:R-:W-:-:S05]  /*6720*/  PRMT R17, R17, 0x8880, RZ ;  /* 0x0000888011117816 */ /* 0x000fca00000000ff */
[----:B------:R-:W-:-:S05]  /*6730*/  IMAD.MOV.U32 R4, RZ, RZ, R17 ;  /* 0x000000ffff047224 */ /* 0x000fca00078e0011 */
[----:B------:R-:W-:-:S05]  /*6740*/  SHF.R.S32.HI R5, RZ, 0x1f, R4 ;  /* 0x0000001fff057819 */ /* 0x000fca0000011404 */
[----:B------:R0:W-:Y:S01]  /*6750*/  STG.E.64 desc[UR36][R8.64], R4 ;  /* 0x0000000408007986 */ /* 0x0001e2000c101b24 */
[----:B------:R-:W-:Y:S05]  /*6760*/  BRA `(.L_x_20897) ;  /* 0x00000004004c7947 */ /* 0x000fea0003800000 */
.L_x_20914:
[----:B------:R-:W-:-:S04]  /*6770*/  LOP3.LUT R17, R17, 0xffff, RZ, 0xc0, !PT ;  /* 0x0000ffff11117812 */ /* 0x000fc800078ec0ff */
[----:B------:R-:W-:-:S05]  /*6780*/  PRMT R3, R17, 0x8880, RZ ;  /* 0x0000888011037816 */ /* 0x000fca00000000ff */
[----:B------:R0:W-:Y:S01]  /*6790*/  STG.E desc[UR36][R8.64], R3 ;  /* 0x0000000308007986 */ /* 0x0001e2000c101924 */
[----:B------:R-:W-:Y:S05]  /*67a0*/  BRA `(.L_x_20897) ;  /* 0x00000004003c7947 */ /* 0x000fea0003800000 */
.L_x_20904:
        /* <DEDUP_REMOVED lines=10> */
.L_x_20917:
[----:B------:R-:W-:Y:S02]  /*6850*/  PRMT R4, R17, 0x8880, RZ ;  /* 0x0000888011047816 */ /* 0x000fe400000000ff */
[----:B------:R-:W-:Y:S02]  /*6860*/  CS2R R6, SRZ ;  /* 0x0000000000067805 */ /* 0x000fe4000001ff00 */
[----:B------:R-:W-:-:S06]  /*6870*/  PRMT R4, R4, 0x7710, RZ ;  /* 0x0000771004047816 */ /* 0x000fcc00000000ff */
[----:B------:R-:W0:Y:S02]  /*6880*/  I2F.F64.S16 R4, R4 ;  /* 0x0000000400047312 */ /* 0x000e240000101c00 */
[----:B0-----:R4:W-:Y:S01]  /*6890*/  STG.E.128 desc[UR36][R8.64], R4 ;  /* 0x0000000408007986 */ /* 0x0019e2000c101d24 */
[----:B------:R-:W-:Y:S05]  /*68a0*/  BRA `(.L_x_20897) ;  /* 0x0000000000fc7947 */ /* 0x000fea0003800000 */
.L_x_20916:
[----:B------:R-:W-:-:S13]  /*68b0*/  ISETP.NE.AND P0, PT, R0, 0xf, PT ;  /* 0x0000000f0000780c */ /* 0x000fda0003f05270 */
[----:B------:R-:W-:Y:S05]  /*68c0*/  @!P0 BRA `(.L_x_20918) ;  /* 0x0000000000e88947 */ /* 0x000fea0003800000 */
[----:B------:R-:W-:-:S13]  /*68d0*/  ISETP.NE.AND P0, PT, R0, 0x17, PT ;  /* 0x000000170000780c */ /* 0x000fda0003f05270 */
[----:B------:R-:W-:Y:S05]  /*68e0*/  @!P0 BRA `(.L_x_20919) ;  /* 0x0000000000908947 */ /* 0x000fea0003800000 */
[----:B------:R-:W-:-:S13]  /*68f0*/  ISETP.NE.AND P0, PT, R0, 0x18, PT ;  /* 0x000000180000780c */ /* 0x000fda0003f05270 */
[----:B------:R-:W-:Y:S05]  /*6900*/  @!P0 BRA `(.L_x_20920) ;  /* 0x0000000000448947 */ /* 0x000fea0003800000 */
.L_x_20896:
        /* <DEDUP_REMOVED lines=16> */
.L_x_20921:
[----:B------:R-:W-:Y:S05]  /*6a10*/  BRA `(.L_x_20897) ;  /* 0x0000000000a07947 */ /* 0x000fea0003800000 */
.L_x_20920:
        /* <DEDUP_REMOVED lines=13> */
.L_x_20923:
[----:B------:R-:W-:Y:S05]  /*6af0*/  BSYNC.RECONVERGENT B0 ;  /* 0x0000000000007941 */ /* 0x000fea0003800200 */
.L_x_20922:
[----:B------:R-:W-:-:S05]  /*6b00*/  LOP3.LUT R3, R0, 0x80, R3, 0xf8, !PT ;  /* 0x0000008000037812 */ /* 0x000fca00078ef803 */
[----:B------:R2:W-:Y:S01]  /*6b10*/  STG.E.U8 desc[UR36][R8.64], R3 ;  /* 0x0000000308007986 */ /* 0x0005e2000c101124 */
[----:B------:R-:W-:Y:S05]  /*6b20*/  BRA `(.L_x_20897) ;  /* 0x00000000005c7947 */ /* 0x000fea0003800000 */
.L_x_20919:
        /* <DEDUP_REMOVED lines=12> */
.L_x_20925:
[----:B------:R-:W-:Y:S01]  /*6bf0*/  IMAD.MOV.U32 R0, RZ, RZ, 0x7f ;  /* 0x0000007fff007424 */ /* 0x000fe200078e00ff */
[----:B------:R-:W-:-:S04]  /*6c00*/  ISETP.GT.U32.AND P0, PT, R3, 0x7f800000, PT ;  /* 0x7f8000000300780c */ /* 0x000fc80003f04070 */
[----:B------:R-:W-:-:S09]  /*6c10*/  SEL R0, R0, 0x7c, P0 ;  /* 0x0000007c00007807 */ /* 0x000fd20000000000 */
.L_x_20926:
[----:B------:R-:W-:Y:S05]  /*6c20*/  BSYNC.RECONVERGENT B0 ;  /* 0x0000000000007941 */ /* 0x000fea0003800200 */
.L_x_20924:
[----:B------:R-:W-:-:S04]  /*6c30*/  SHF.R.U32.HI R3, RZ, 0x18, R17 ;  /* 0x00000018ff037819 */ /* 0x000fc80000011611 */
[----:B------:R-:W-:-:S05]  /*6c40*/  LOP3.LUT R3, R0, 0x80, R3, 0xf8, !PT ;  /* 0x0000008000037812 */ /* 0x000fca00078ef803 */
[----:B------:R1:W-:Y:S01]  /*6c50*/  STG.E.U8 desc[UR36][R8.64], R3 ;  /* 0x0000000308007986 */ /* 0x0003e2000c101124 */
[----:B------:R-:W-:Y:S05]  /*6c60*/  BRA `(.L_x_20897) ;  /* 0x00000000000c7947 */ /* 0x000fea0003800000 */
.L_x_20918:
[----:B------:R-:W0:Y:S02]  /*6c70*/  I2F.S8 R0, R17 ;  /* 0x0000001100007306 */ /* 0x000e240000001400 */
[----:B0-----:R-:W-:-:S05]  /*6c80*/  F2FP.BF16.F32.PACK_AB R0, RZ, R0 ;  /* 0x00000000ff00723e */ /* 0x001fca00000010ff */
[----:B------:R0:W-:Y:S02]  /*6c90*/  STG.E.U16 desc[UR36][R8.64], R0 ;  /* 0x0000000008007986 */ /* 0x0001e4000c101524 */
.L_x_20897:
[----:B------:R-:W-:-:S07]  /*6ca0*/  VIADD R2, R2, 0x80 ;  /* 0x0000008002027836 */ /* 0x000fce0000000000 */
.L_x_20856:
[----:B------:R-:W-:Y:S05]  /*6cb0*/  BSYNC.RECONVERGENT B7 ;  /* 0x0000000000077941 */ /* 0x000fea0003800200 */
.L_x_20817:
        /* <DEDUP_REMOVED lines=21> */
.L_x_20930:
[----:B------:R-:W-:Y:S01]  /*6e10*/  STG.E.U8 desc[UR36][R2.64], R16 ;  /* 0x0000001002007986 */ /* 0x000fe2000c101124 */
[----:B------:R-:W-:Y:S05]  /*6e20*/  EXIT ;  /* 0x000000000000794d */ /* 0x000fea0003800000 */
.L_x_20929:
        /* <DEDUP_REMOVED lines=12> */
.L_x_20933:
[----:B------:R-:W-:-:S04]  /*6ef0*/  LOP3.LUT R16, R16, 0xffff, RZ, 0xc0, !PT ;  /* 0x0000ffff10107812 */ /* 0x000fc800078ec0ff */
[----:B------:R-:W-:-:S05]  /*6f00*/  PRMT R5, R16, 0x8880, RZ ;  /* 0x0000888010057816 */ /* 0x000fca00000000ff */
[----:B------:R-:W-:Y:S01]  /*6f10*/  STG.E desc[UR36][R2.64], R5 ;  /* 0x0000000502007986 */ /* 0x000fe2000c101924 */
[----:B------:R-:W-:Y:S05]  /*6f20*/  EXIT ;  /* 0x000000000000794d */ /* 0x000fea0003800000 */
.L_x_20932:
[----:B------:R-:W-:-:S04]  /*6f30*/  PRMT R5, R16, 0x8880, RZ ;  /* 0x0000888010057816 */ /* 0x000fc800000000ff */
[----:B------:R-:W-:-:S05]  /*6f40*/  PRMT R5, R5, 0x7710, RZ ;  /* 0x0000771005057816 */ /* 0x000fca00000000ff */
[----:B------:R-:W-:Y:S01]  /*6f50*/  STG.E.U16 desc[UR36][R2.64], R5 ;  /* 0x0000000502007986 */ /* 0x000fe2000c101524 */
[----:B------:R-:W-:Y:S05]  /*6f60*/  EXIT ;  /* 0x000000000000794d */ /* 0x000fea0003800000 */
.L_x_20928:
        /* <DEDUP_REMOVED lines=9> */
.L_x_20935:
[----:B------:R-:W0:Y:S02]  /*7000*/  I2F.S8 R0, R16 ;  /* 0x0000001000007306 */ /* 0x000e240000001400 */
[----:B0-----:R-:W-:-:S05]  /*7010*/  F2FP.F16.F32.PACK_AB R0, RZ, R0 ;  /* 0x00000000ff00723e */ /* 0x001fca00000000ff */
[----:B------:R-:W-:Y:S01]  /*7020*/  STG.E.U16 desc[UR36][R2.64], R0 ;  /* 0x0000000002007986 */ /* 0x000fe2000c101524 */
[----:B------:R-:W-:Y:S05]  /*7030*/  EXIT ;  /* 0x000000000000794d */ /* 0x000fea0003800000 */
.L_x_20934:
        /* <DEDUP_REMOVED lines=10> */
.L_x_20937:
[----:B------:R-:W0:Y:S02]  /*70e0*/  I2F.S8 R16, R16 ;  /* 0x0000001000107306 */ /* 0x000e240000001400 */
[----:B0-----:R-:W-:-:S04]  /*70f0*/  F2FP.F16.F32.PACK_AB R5, RZ, R16 ;  /* 0x00000010ff05723e */ /* 0x001fc800000000ff */
[----:B------:R-:W-:-:S05]  /*7100*/  PRMT R5, R5, 0x5410, RZ ;  /* 0x0000541005057816 */ /* 0x000fca00000000ff */
[----:B------:R-:W-:Y:S01]  /*7110*/  STG.E desc[UR36][R2.64], R5 ;  /* 0x0000000502007986 */ /* 0x000fe2000c101924 */
[----:B------:R-:W-:Y:S05]  /*7120*/  EXIT ;  /* 0x000000000000794d */ /* 0x000fea0003800000 */
.L_x_20936:
[----:B------:R-:W-:-:S04]  /*7130*/  PRMT R4, R16, 0x8880, RZ ;  /* 0x0000888010047816 */ /* 0x000fc800000000ff */
[----:B------:R-:W-:-:S06]  /*7140*/  PRMT R4, R4, 0x7710, RZ ;  /* 0x0000771004047816 */ /* 0x000fcc00000000ff */
[----:B------:R-:W0:Y:S02]  /*7150*/  I2F.F64.S16 R4, R4 ;  /* 0x0000000400047312 */ /* 0x000e240000101c00 */
[----:B0-----:R-:W-:Y:S01]  /*7160*/  STG.E.64 desc[UR36][R2.64], R4 ;  /* 0x0000000402007986 */ /* 0x001fe2000c101b24 */
[----:B------:R-:W-:Y:S05]  /*7170*/  EXIT ;  /* 0x000000000000794d */ /* 0x000fea0003800000 */
.L_x_20927:
        /* <DEDUP_REMOVED lines=14> */
.L_x_20941:
        /* <DEDUP_REMOVED lines=18> */
.L_x_20944:
[----:B------:R-:W-:-:S04]  /*7380*/  SHF.R.U32.HI R5, RZ, 0x18, R5 ;  /* 0x00000018ff057819 */ /* 0x000fc80000011605 */
[----:B------:R-:W-:-:S07]  /*7390*/  LOP3.LUT R0, R0, 0x80, R5, 0xf8, !PT ;  /* 0x0000008000007812 */ /* 0x000fce00078ef805 */
.L_x_20943:
[----:B------:R-:W-:Y:S05]  /*73a0*/  BSYNC.RECONVERGENT B0 ;  /* 0x0000000000007941 */ /* 0x000fea0003800200 */
.L_x_20942:
[----:B------:R-:W-:Y:S01]  /*73b0*/  STG.E.U8 desc[UR36][R2.64], R0 ;  /* 0x0000000002007986 */ /* 0x000fe2000c101124 */
[----:B------:R-:W-:Y:S05]  /*73c0*/  EXIT ;  /* 0x000000000000794d */ /* 0x000fea0003800000 */
.L_x_20940:
        /* <DEDUP_REMOVED lines=18> */
.L_x_20947:
[----:B------:R-:W-:-:S04]  /*74f0*/  SHF.R.U32.HI R5, RZ, 0x18, R5 ;  /* 0x00000018ff057819 */ /* 0x000fc80000011605 */
[----:B------:R-:W-:-:S07]  /*7500*/  LOP3.LUT R0, R0, 0x80, R5, 0xf8, !PT ;  /* 0x0000008000007812 */ /* 0x000fce00078ef805 */
.L_x_20946:
[----:B------:R-:W-:Y:S05]  /*7510*/  BSYNC.RECONVERGENT B0 ;  /* 0x0000000000007941 */ /* 0x000fea0003800200 */
.L_x_20945:
[----:B------:R-:W-:Y:S01]  /*7520*/  STG.E.U8 desc[UR36][R2.64], R0 ;  /* 0x0000000002007986 */ /* 0x000fe2000c101124 */
[----:B------:R-:W-:Y:S05]  /*7530*/  EXIT ;  /* 0x000000000000794d */ /* 0x000fea0003800000 */
.L_x_20939:
        /* <DEDUP_REMOVED lines=22> */
.L_x_20949:
[----:B------:R-:W-:-:S04]  /*76a0*/  LOP3.LUT R16, R16, 0xffff, RZ, 0xc0, !PT ;  /* 0x0000ffff10107812 */ /* 0x000fc800078ec0ff */
[----:B------:R-:W-:-:S05]  /*76b0*/  PRMT R16, R16, 0x8880, RZ ;  /* 0x0000888010107816 */ /* 0x000fca00000000ff */
[----:B------:R-:W-:-:S05]  /*76c0*/  IMAD.MOV.U32 R4, RZ, RZ, R16 ;  /* 0x000000ffff047224 */ /* 0x000fca00078e0010 */
[----:B------:R-:W-:-:S05]  /*76d0*/  SHF.R.S32.HI R5, RZ, 0x1f, R4 ;  /* 0x0000001fff057819 */ /* 0x000fca0000011404 */
[----:B------:R-:W-:Y:S01]  /*76e0*/  STG.E.64 desc[UR36][R2.64], R4 ;  /* 0x0000000402007986 */ /* 0x000fe2000c101b24 */
[----:B------:R-:W-:Y:S05]  /*76f0*/  EXIT ;  /* 0x000000000000794d */ /* 0x000fea0003800000 */
.L_x_20948:
[----:B------:R-:W-:-:S04]  /*7700*/  LOP3.LUT R16, R16, 0xffff, RZ, 0xc0, !PT ;  /* 0x0000ffff10107812 */ /* 0x000fc800078ec0ff */
[----:B------:R-:W-:-:S05]  /*7710*/  PRMT R5, R16, 0x8880, RZ ;  /* 0x0000888010057816 */ /* 0x000fca00000000ff */
[----:B------:R-:W-:Y:S01]  /*7720*/  STG.E desc[UR36][R2.64], R5 ;  /* 0x0000000502007986 */ /* 0x000fe2000c101924 */
[----:B------:R-:W-:Y:S05]  /*7730*/  EXIT ;  /* 0x000000000000794d */ /* 0x000fea0003800000 */
.L_x_20938:
        /* <DEDUP_REMOVED lines=10> */
.L_x_20951:
[----:B------:R-:W-:Y:S02]  /*77e0*/  PRMT R4, R16, 0x8880, RZ ;  /* 0x0000888010047816 */ /* 0x000fe400000000ff */
[----:B------:R-:W-:Y:S02]  /*77f0*/  CS2R R6, SRZ ;  /* 0x0000000000067805 */ /* 0x000fe4000001ff00 */
[----:B------:R-:W-:-:S06]  /*7800*/  PRMT R4, R4, 0x7710, RZ ;  /* 0x0000771004047816 */ /* 0x000fcc00000000ff */
[----:B------:R-:W0:Y:S02]  /*7810*/  I2F.F64.S16 R4, R4 ;  /* 0x0000000400047312 */ /* 0x000e240000101c00 */
[----:B0-----:R-:W-:Y:S01]  /*7820*/  STG.E.128 desc[UR36][R2.64], R4 ;  /* 0x0000000402007986 */ /* 0x001fe2000c101d24 */
[----:B------:R-:W-:Y:S05]  /*7830*/  EXIT ;  /* 0x000000000000794d */ /* 0x000fea0003800000 */
.L_x_20950:
[----:B------:R-:W-:-:S13]  /*7840*/  ISETP.NE.AND P0, PT, R0, 0xf, PT ;  /* 0x0000000f0000780c */ /* 0x000fda0003f05270 */
[----:B------:R-:W-:Y:S05]  /*7850*/  @!P0 BRA `(.L_x_20952) ;  /* 0x0000000000e88947 */ /* 0x000fea0003800000 */
[----:B------:R-:W-:-:S13]  /*7860*/  ISETP.NE.AND P0, PT, R0, 0x17, PT ;  /* 0x000000170000780c */ /* 0x000fda0003f05270 */
[----:B------:R-:W-:Y:S05]  /*7870*/  @!P0 BRA `(.L_x_20953) ;  /* 0x0000000000908947 */ /* 0x000fea0003800000 */
[----:B------:R-:W-:-:S13]  /*7880*/  ISETP.NE.AND P0, PT, R0, 0x18, PT ;  /* 0x000000180000780c */ /* 0x000fda0003f05270 */
[----:B------:R-:W-:Y:S05]  /*7890*/  @!P0 BRA `(.L_x_20954) ;  /* 0x0000000000448947 */ /* 0x000fea0003800000 */
.L_x_20931:
        /* <DEDUP_REMOVED lines=16> */
.L_x_20955:
[----:B------:R-:W-:Y:S05]  /*79a0*/  EXIT ;  /* 0x000000000000794d */ /* 0x000fea0003800000 */
.L_x_20954:
        /* <DEDUP_REMOVED lines=13> */
.L_x_20957:
[----:B------:R-:W-:Y:S05]  /*7a80*/  BSYNC.RECONVERGENT B0 ;  /* 0x0000000000007941 */ /* 0x000fea0003800200 */
.L_x_20956:
[----:B------:R-:W-:-:S05]  /*7a90*/  LOP3.LUT R5, R0, 0x80, R5, 0xf8, !PT ;  /* 0x0000008000057812 */ /* 0x000fca00078ef805 */
[----:B------:R-:W-:Y:S01]  /*7aa0*/  STG.E.U8 desc[UR36][R2.64], R5 ;  /* 0x0000000502007986 */ /* 0x000fe2000c101124 */
[----:B------:R-:W-:Y:S05]  /*7ab0*/  EXIT ;  /* 0x000000000000794d */ /* 0x000fea0003800000 */
.L_x_20953:
        /* <DEDUP_REMOVED lines=12> */
.L_x_20959:
[----:B------:R-:W-:Y:S01]  /*7b80*/  IMAD.MOV.U32 R0, RZ, RZ, 0x7f ;  /* 0x0000007fff007424 */ /* 0x000fe200078e00ff */
[----:B------:R-:W-:-:S04]  /*7b90*/  ISETP.GT.U32.AND P0, PT, R4, 0x7f800000, PT ;  /* 0x7f8000000400780c */ /* 0x000fc80003f04070 */
[----:B------:R-:W-:-:S09]  /*7ba0*/  SEL R0, R0, 0x7c, P0 ;  /* 0x0000007c00007807 */ /* 0x000fd20000000000 */
.L_x_20960:
[----:B------:R-:W-:Y:S05]  /*7bb0*/  BSYNC.RECONVERGENT B0 ;  /* 0x0000000000007941 */ /* 0x000fea0003800200 */
.L_x_20958:
[----:B------:R-:W-:-:S04]  /*7bc0*/  SHF.R.U32.HI R5, RZ, 0x18, R5 ;  /* 0x00000018ff057819 */ /* 0x000fc80000011605 */
[----:B------:R-:W-:-:S05]  /*7bd0*/  LOP3.LUT R5, R0, 0x80, R5, 0xf8, !PT ;  /* 0x0000008000057812 */ /* 0x000fca00078ef805 */
[----:B------:R-:W-:Y:S01]  /*7be0*/  STG.E.U8 desc[UR36][R2.64], R5 ;  /* 0x0000000502007986 */ /* 0x000fe2000c101124 */
[----:B------:R-:W-:Y:S05]  /*7bf0*/  EXIT ;  /* 0x000000000000794d */ /* 0x000fea0003800000 */
.L_x_20952:
[----:B------:R-:W0:Y:S02]  /*7c00*/  I2F.S8 R0, R16 ;  /* 0x0000001000007306 */ /* 0x000e240000001400 */
[----:B0-----:R-:W-:-:S05]  /*7c10*/  F2FP.BF16.F32.PACK_AB R0, RZ, R0 ;  /* 0x00000000ff00723e */ /* 0x001fca00000010ff */
[----:B------:R-:W-:Y:S01]  /*7c20*/  STG.E.U16 desc[UR36][R2.64], R0 ;  /* 0x0000000002007986 */ /* 0x000fe2000c101524 */
[----:B------:R-:W-:Y:S05]  /*7c30*/  EXIT ;  /* 0x000000000000794d */ /* 0x000fea0003800000 */
.L_x_20961:
        /* <DEDUP_REMOVED lines=12> */
.L_x_60913:


//--------------------- .text._ZN2at6native18elementwise_kernelILi128ELi4EZNS0_22gpu_kernel_impl_nocastIZNS0_50_GLOBAL__N__2680c7bb_12_PowKernel_cu_7dd49032_317029pow_tensor_scalar_kernel_implIaaEEvRNS_18TensorIteratorBaseET0_EUlaE0_EEvS6_RKT_EUliE_EEviT1_ --------------------------
	.section	.text._ZN2at6native18elementwise_kernelILi128ELi4EZNS0_22gpu_kernel_impl_nocastIZNS0_50_GLOBAL__N__2680c7bb_12_PowKernel_cu_7dd49032_317029pow_tensor_scalar_kernel_implIaaEEvRNS_18TensorIteratorBaseET0_EUlaE0_EEvS6_RKT_EUliE_EEviT1_,"ax",@progbits
	.align	128
        .global         _ZN2at6native18elementwise_kernelILi128ELi4EZNS0_22gpu_kernel_impl_nocastIZNS0_50_GLOBAL__N__2680c7bb_12_PowKernel_cu_7dd49032_317029pow_tensor_scalar_kernel_implIaaEEvRNS_18TensorIteratorBaseET0_EUlaE0_EEvS6_RKT_EUliE_EEviT1_
        .type           _ZN2at6native18elementwise_kernelILi128ELi4EZNS0_22gpu_kernel_impl_nocastIZNS0_50_GLOBAL__N__2680c7bb_12_PowKernel_cu_7dd49032_317029pow_tensor_scalar_kernel_implIaaEEvRNS_18TensorIteratorBaseET0_EUlaE0_EEvS6_RKT_EUliE_EEviT1_,@function
        .size           _ZN2at6native18elementwise_kernelILi128ELi4EZNS0_22gpu_kernel_impl_nocastIZNS0_50_GLOBAL__N__2680c7bb_12_PowKernel_cu_7dd49032_317029pow_tensor_scalar_kernel_implIaaEEvRNS_18TensorIteratorBaseET0_EUlaE0_EEvS6_RKT_EUliE_EEviT1_,(.L_x_60914 - _ZN2at6native18elementwise_kernelILi128ELi4EZNS0_22gpu_kernel_impl_nocastIZNS0_50_GLOBAL__N__2680c7bb_12_PowKernel_cu_7dd49032_317029pow_tensor_scalar_kernel_implIaaEEvRNS_18TensorIteratorBaseET0_EUlaE0_EEvS6_RKT_EUliE_EEviT1_)
        .other          _ZN2at6native18elementwise_kernelILi128ELi4EZNS0_22gpu_kernel_impl_nocastIZNS0_50_GLOBAL__N__2680c7bb_12_PowKernel_cu_7dd49032_317029pow_tensor_scalar_kernel_implIaaEEvRNS_18TensorIteratorBaseET0_EUlaE0_EEvS6_RKT_EUliE_EEviT1_,@"STO_CUDA_ENTRY STV_DEFAULT"
_ZN2at6native18elementwise_kernelILi128ELi4EZNS0_22gpu_kernel_impl_nocastIZNS0_50_GLOBAL__N__2680c7bb_12_PowKernel_cu_7dd49032_317029pow_tensor_scalar_kernel_implIaaEEvRNS_18TensorIteratorBaseET0_EUlaE0_EEvS6_RKT_EUliE_EEviT1_:
.text._ZN2at6native18elementwise_kernelILi128ELi4EZNS0_22gpu_kernel_impl_nocastIZNS0_50_GLOBAL__N__2680c7bb_12_PowKernel_cu_7dd49032_317029pow_tensor_scalar_kernel_implIaaEEvRNS_18TensorIteratorBaseET0_EUlaE0_EEvS6_RKT_EUliE_EEviT1_:
        /* <DEDUP_REMOVED lines=17> */
[----:B------:R-:W-:-:S04]  /*0110*/  IADD3 R3, PT, PT, R3, 0x80, RZ ;  /* 0x0000008003037810 */ /* 0x000fc80007ffe0ff */
[----:B------:R-:W-:-:S13]  /*0120*/  ISETP.GE.AND P0, PT, R3, UR4, PT ;  /* 0x0000000403007c0c */ /* 0x000fda000bf06270 */
[----:B------:R-:W-:Y:S05]  /*0130*/  @P0 BREAK.RELIABLE B1 ;  /* 0x0000000000010942 */ /* 0x000fea0003800100 */
[----:B--2---:R-:W-:-:S05]  /*0140*/  IMAD R0, R4, R4, RZ ;  /* 0x0000000404007224 */ /* 0x004fca00078e02ff */
[----:B------:R-:W-:-:S05]  /*0150*/  PRMT R9, R0, 0x9910, RZ ;  /* 0x0000991000097816 */ /* 0x000fca00000000ff */
[----:B------:R-:W-:-:S05]  /*0160*/  IMAD R9, R4, R9, RZ ;  /* 0x0000000904097224 */ /* 0x000fca00078e02ff */
[----:B0-----:R0:W-:Y:S01]  /*0170*/  STG.E.U8 desc[UR6][R6.64], R9 ;  /* 0x0000000906007986 */ /* 0x0011e2000c101106 */
[----:B------:R-:W-:Y:S05]  /*0180*/  @P0 BRA `(.L_x_20966) ;  /* 0x0000000000500947 */ /* 0x000fea0003800000 */
[----:B------:R-:W1:Y:S02]  /*0190*/  LDC.64 R4, c[0x0][0x588] ;  /* 0x00016200ff047b82 */ /* 0x000e640000000a00 */
[----:B-1----:R-:W2:Y:S06]  /*01a0*/  LDG.E.U8 R4, desc[UR6][R4.64] ;  /* 0x0000000604047981 */ /* 0x002eac000c1e1100 */
[----:B0-----:R-:W0:Y:S01]  /*01b0*/  LDC.64 R6, c[0x0][0x580] ;  /* 0x00016000ff067b82 */ /* 0x001e220000000a00 */
[----:B------:R-:W-:Y:S01]  /*01c0*/  IADD3 R3, PT, PT, R3, 0x80, RZ ;  /* 0x0000008003037810 */ /* 0x000fe20007ffe0ff */
[----:B--2---:R-:W-:-:S05]  /*01d0*/  IMAD R0, R4, R4, RZ ;  /* 0x0000000404007224 */ /* 0x004fca00078e02ff */
[----:B------:R-:W-:-:S05]  /*01e0*/  PRMT R9, R0, 0x9910, RZ ;  /* 0x0000991000097816 */ /* 0x000fca00000000ff */
[----:B------:R-:W-:-:S05]  /*01f0*/  IMAD R9, R4, R9, RZ ;  /* 0x0000000904097224 */ /* 0x000fca00078e02ff */
[----:B0-----:R0:W-:Y:S02]  /*0200*/  STG.E.U8 desc[UR6][R6.64], R9 ;  /* 0x0000000906007986 */ /* 0x0011e4000c101106 */
.L_x_20965:
[----:B------:R-:W-:-:S13]  /*0210*/  ISETP.GE.AND P0, PT, R3, UR4, PT ;  /* 0x0000000403007c0c */ /* 0x000fda000bf06270 */
[----:B------:R-:W-:Y:S05]  /*0220*/  @P0 BREAK.RELIABLE B1 ;  /* 0x0000000000010942 */ /* 0x000fea0003800100 */
[----:B------:R-:W-:Y:S05]  /*0230*/  @P0 BRA `(.L_x_20966) ;  /* 0x0000000000240947 */ /* 0x000fea0003800000 */
[----:B------:R-:W-:Y:S05]  /*0240*/  BSYNC.RELIABLE B1 ;  /* 0x0000000000017941 */ /* 0x000fea0003800100 */
.L_x_20964:
        /* <DEDUP_REMOVED lines=8> */
.L_x_20966:
[----:B------:R-:W-:Y:S05]  /*02d0*/  BSYNC.RECONVERGENT B0 ;  /* 0x0000000000007941 */ /* 0x000fea0003800200 */
.L_x_20963:
[----:B------:R-:W-:Y:S05]  /*02e0*/  WARPSYNC.ALL ;  /* 0x0000000000007948 */ /* 0x000fea0003800000 */
[----:B------:R-:W-:-:S13]  /*02f0*/  ISETP.GE.AND P0, PT, R3, UR4, PT ;  /* 0x0000000403007c0c */ /* 0x000fda000bf06270 */
[----:B------:R-:W-:Y:S05]  /*0300*/  @P0 EXIT ;  /* 0x000000000000094d */ /* 0x000fea0003800000 */
[----:B------:R-:W2:Y:S02]  /*0310*/  LDC.64 R2, c[0x0][0x588] ;  /* 0x00016200ff027b82 */ /* 0x000ea40000000a00 */
[----:B--2---:R-:W2:Y:S06]  /*0320*/  LDG.E.U8 R2, desc[UR6][R2.64] ;  /* 0x0000000602027981 */ /* 0x004eac000c1e1100 */
[----:B------:R-:W3:Y:S01]  /*0330*/  LDC.64 R4, c[0x0][0x580] ;  /* 0x00016000ff047b82 */ /* 0x000ee20000000a00 */
[----:B--2---:R-:W-:-:S05]  /*0340*/  IMAD R0, R2, R2, RZ ;  /* 0x0000000202007224 */ /* 0x004fca00078e02ff */
[----:B01----:R-:W-:-:S05]  /*0350*/  PRMT R7, R0, 0x9910, RZ ;  /* 0x0000991000077816 */ /* 0x003fca00000000ff */
[----:B------:R-:W-:-:S05]  /*0360*/  IMAD R7, R2, R7, RZ ;  /* 0x0000000702077224 */ /* 0x000fca00078e02ff */
[----:B---3--:R-:W-:Y:S01]  /*0370*/  STG.E.U8 desc[UR6][R4.64], R7 ;  /* 0x0000000704007986 */ /* 0x008fe2000c101106 */
[----:B------:R-:W-:Y:S05]  /*0380*/  EXIT ;  /* 0x000000000000794d */ /* 0x000fea0003800000 */
.L_x_20962:
        /* <DEDUP_REMOVED lines=306> */
.L_x_20970:
[----:B------:R-:W0:Y:S02]  /*16b0*/  LDCU.128 UR8, c[0x0][0x580] ;  /* 0x0000b000ff0877ac */ /* 0x000e240008000c00 */
[----:B0-----:R-:W-:-:S04]  /*16c0*/  IADD3 R6, P0, PT, R4, UR10, RZ ;  /* 0x0000000a04067c10 */ /* 0x001fc8000ff1e0ff */
[----:B------:R-:W-:-:S05]  /*16d0*/  IADD3.X R7, PT, PT, RZ, UR11, RZ, P0, !PT ;  /* 0x0000000bff077c10 */ /* 0x000fca00087fe4ff */
[----:B------:R-:W2:Y:S01]  /*16e0*/  LDG.E.U8 R6, desc[UR6][R6.64] ;  /* 0x0000000606067981 */ /* 0x000ea2000c1e1100 */
[----:B------:R-:W-:Y:S01]  /*16f0*/  IADD3 R3, PT, PT, R3, 0x80, RZ ;  /* 0x0000008003037810 */ /* 0x000fe20007ffe0ff */
[----:B--2---:R-:W-:-:S05]  /*1700*/  IMAD R4, R6, R6, RZ ;  /* 0x0000000606047224 */ /* 0x004fca00078e02ff */
[----:B------:R-:W-:Y:S02]  /*1710*/  PRMT R9, R4, 0x9910, RZ ;  /* 0x0000991004097816 */ /* 0x000fe400000000ff */
[----:B------:R-:W-:-:S03]  /*1720*/  IADD3 R4, P0, PT, R5, UR8, RZ ;  /* 0x0000000805047c10 */ /* 0x000fc6000ff1e0ff */
[----:B------:R-:W-:Y:S01]  /*1730*/  IMAD R9, R6, R9, RZ ;  /* 0x0000000906097224 */ /* 0x000fe200078e02ff */
        /* <DEDUP_REMOVED lines=303> */
.L_x_20972:
        /* <DEDUP_REMOVED lines=9> */
[----:B------:R-:W-:-:S05]  /*2ac0*/  IADD3.X R5, PT, PT, RZ, UR9, RZ, P0, !PT ;  /* 0x00000009ff057c10 */ /* 0x000fca00087fe4ff */
[----:B------:R0:W-:Y:S04]  /*2ad0*/  STG.E.U8 desc[UR6][R4.64], R9 ;  /* 0x0000000904007986 */ /* 0x0001e8000c101106 */
.L_x_20969:
[----:B------:R-:W-:-:S13]  /*2ae0*/  ISETP.GE.AND P0, PT, R3, UR4, PT ;  /* 0x0000000403007c0c */ /* 0x000fda000bf06270 */
[----:B------:R-:W-:Y:S05]  /*2af0*/  @P0 BREAK.RELIABLE B1 ;  /* 0x0000000000010942 */ /* 0x000fea0003800100 */
[----:B------:R-:W-:Y:S05]  /*2b00*/  @P0 BRA `(.L_x_20971) ;  /* 0x0000001000d80947 */ /* 0x000fea0003800000 */
[----:B------:R-:W-:Y:S05]  /*2b10*/  BSYNC.RELIABLE B1 ;  /* 0x0000000000017941 */ /* 0x000fea0003800100 */
.L_x_20968:
        /* <DEDUP_REMOVED lines=298> */
.L_x_20973:
        /* <DEDUP_REMOVED lines=11> */
.L_x_20971:
[----:B------:R-:W-:Y:S05]  /*3e70*/  BSYNC.RECONVERGENT B0 ;  /* 0x0000000000007941 */ /* 0x000fea0003800200 */
.L_x_20967:
        /* <DEDUP_REMOVED lines=301> */
.L_x_20974:
[----:B------:R-:W0:Y:S02]  /*5150*/  LDCU.128 UR8, c[0x0][0x580] ;  /* 0x0000b000ff0877ac */ /* 0x000e240008000c00 */
[----:B0-----:R-:W-:-:S04]  /*5160*/  IADD3 R4, P0, PT, R2, UR10, RZ ;  /* 0x0000000a02047c10 */ /* 0x001fc8000ff1e0ff */
[----:B------:R-:W-:-:S05]  /*5170*/  IADD3.X R5, PT, PT, RZ, UR11, RZ, P0, !PT ;  /* 0x0000000bff057c10 */ /* 0x000fca00087fe4ff */
[----:B------:R-:W2:Y:S01]  /*5180*/  LDG.E.U8 R4, desc[UR6][R4.64] ;  /* 0x0000000604047981 */ /* 0x000ea2000c1e1100 */
[----:B------:R-:W-:-:S04]  /*5190*/  IADD3 R2, P0, PT, R3, UR8, RZ ;  /* 0x0000000803027c10 */ /* 0x000fc8000ff1e0ff */
[----:B------:R-:W-:Y:S01]  /*51a0*/  IADD3.X R3, PT, PT, RZ, UR9, RZ, P0, !PT ;  /* 0x00000009ff037c10 */ /* 0x000fe200087fe4ff */
[----:B--2---:R-:W-:-:S05]  /*51b0*/  IMAD R0, R4, R4, RZ ;  /* 0x0000000404007224 */ /* 0x004fca00078e02ff */
[----:B------:R-:W-:-:S05]  /*51c0*/  PRMT R7, R0, 0x9910, RZ ;  /* 0x0000991000077816 */ /* 0x000fca00000000ff */
[----:B------:R-:W-:-:S05]  /*51d0*/  IMAD R7, R4, R7, RZ ;  /* 0x0000000704077224 */ /* 0x000fca00078e02ff */
[----:B------:R-:W-:Y:S01]  /*51e0*/  STG.E.U8 desc[UR6][R2.64], R7 ;  /* 0x0000000702007986 */ /* 0x000fe2000c101106 */
[----:B------:R-:W-:Y:S05]  /*51f0*/  EXIT ;  /* 0x000000000000794d */ /* 0x000fea0003800000 */
.L_x_20975:
        /* <DEDUP_REMOVED lines=16> */
.L_x_60914:


//--------------------- .text._ZN2at6native27unrolled_elementwise_kernelIZNS0_50_GLOBAL__N__2680c7bb_12_PowKernel_cu_7dd49032_317029pow_tensor_scalar_kernel_implIaaEEvRNS_18TensorIteratorBaseET0_EUlaE0_St5arrayIPcLm2EELi4E23TrivialOffsetCalculatorILi1EjESC_NS0_6memory15LoadWithoutCastENSD_16StoreWithoutCastEEEviT_S6_T2_T3_T4_T5_ --------------------------
	.section	.text._ZN2at6native27unrolled_elementwise_kernelIZNS0_50_GLOBAL__N__2680c7bb_12_PowKernel_cu_7dd49032_317029pow_tensor_scalar_kernel_implIaaEEvRNS_18TensorIteratorBaseET0_EUlaE0_St5arrayIPcLm2EELi4E23TrivialOffsetCalculatorILi1EjESC_NS0_6memory15LoadWithoutCastENSD_16StoreWithoutCastEEEviT_S6_T2_T3_T4_T5_,"ax",@progbits
	.align	128
        .global         _ZN2at6native27unrolled_elementwise_kernelIZNS0_50_GLOBAL__N__2680c7bb_12_PowKernel_cu_7dd49032_317029pow_tensor_scalar_kernel_implIaaEEvRNS_18TensorIteratorBaseET0_EUlaE0_St5arrayIPcLm2EELi4E23TrivialOffsetCalculatorILi1EjESC_NS0_6memory15LoadWithoutCastENSD_16StoreWithoutCastEEEviT_S6_T2_T3_T4_T5_
        .type           _ZN2at6native27unrolled_elementwise_kernelIZNS0_50_GLOBAL__N__2680c7bb_12_PowKernel_cu_7dd49032_317029pow_tensor_scalar_kernel_implIaaEEvRNS_18TensorIteratorBaseET0_EUlaE0_St5arrayIPcLm2EELi4E23TrivialOffsetCalculatorILi1EjESC_NS0_6memory15LoadWithoutCastENSD_16StoreWithoutCastEEEviT_S6_T2_T3_T4_T5_,@function
        .size           _ZN2at6native27unrolled_elementwise_kernelIZNS0_50_GLOBAL__N__2680c7bb_12_PowKernel_cu_7dd49032_317029pow_tensor_scalar_kernel_implIaaEEvRNS_18TensorIteratorBaseET0_EUlaE0_St5arrayIPcLm2EELi4E23TrivialOffsetCalculatorILi1EjESC_NS0_6memory15LoadWithoutCastENSD_16StoreWithoutCastEEEviT_S6_T2_T3_T4_T5_,(.L_x_60915 - _ZN2at6native27unrolled_elementwise_kernelIZNS0_50_GLOBAL__N__2680c7bb_12_PowKernel_cu_7dd49032_317029pow_tensor_scalar_kernel_implIaaEEvRNS_18TensorIteratorBaseET0_EUlaE0_St5arrayIPcLm2EELi4E23TrivialOffsetCalculatorILi1EjESC_NS0_6memory15LoadWithoutCastENSD_16StoreWithoutCastEEEviT_S6_T2_T3_T4_T5_)
        .other          _ZN2at6native27unrolled_elementwise_kernelIZNS0_50_GLOBAL__N__2680c7bb_12_PowKernel_cu_7dd49032_317029pow_tensor_scalar_kernel_implIaaEEvRNS_18TensorIteratorBaseET0_EUlaE0_St5arrayIPcLm2EELi4E23TrivialOffsetCalculatorILi1EjESC_NS0_6memory15LoadWithoutCastENSD_16StoreWithoutCastEEEviT_S6_T2_T3_T4_T5_,@"STO_CUDA_ENTRY STV_DEFAULT"
_ZN2at6native27unrolled_elementwise_kernelIZNS0_50_GLOBAL__N__2680c7bb_12_PowKernel_cu_7dd49032_317029pow_tensor_scalar_kernel_implIaaEEvRNS_18TensorIteratorBaseET0_EUlaE0_St5arrayIPcLm2EELi4E23TrivialOffsetCalculatorILi1EjESC_NS0_6memory15LoadWithoutCastENSD_16StoreWithoutCastEEEviT_S6_T2_T3_T4_T5_:
.text._ZN2at6native27unrolled_elementwise_kernelIZNS0_50_GLOBAL__N__2680c7bb_12_PowKernel_cu_7dd49032_317029pow_tensor_scalar_kernel_implIaaEEvRNS_18TensorIteratorBaseET0_EUlaE0_St5arrayIPcLm2EELi4E23TrivialOffsetCalculatorILi1EjESC_NS0_6memory15LoadWithoutCastENSD_16StoreWithoutCastEEEviT_S6_T2_T3_T4_T5_:
        /* <DEDUP_REMOVED lines=17> */
[----:B0-----:R-:W-:-:S04]  /*0110*/  @!P3 IADD3 R10, P4, PT, R11, R16, RZ ;  /* 0x000000100b0ab210 */ /* 0x001fc80007f9e0ff */
[----:B------:R-:W-:-:S05]  /*0120*/  @!P3 IADD3.X R11, PT, PT, RZ, R17, RZ, P4, !PT ;  /* 0x00000011ff0bb210 */ /* 0x000fca00027fe4ff */
[----:B-1----:R0:W5:Y:S02]  /*0130*/  @!P3 LDG.E.U8 R14, desc[UR4][R10.64] ;  /* 0x000000040a0eb981 */ /* 0x002164000c1e1100 */
        /* <DEDUP_REMOVED lines=12> */
[----:B--2---:R-:W-:-:S05]  /*0200*/  @!P0 IADD3 R12, P3, PT, R13, R6, RZ ;  /* 0x000000060d0c8210 */ /* 0x004fca0007f7e0ff */
[--C-:B------:R-:W-:Y:S01]  /*0210*/  @!P0 IMAD.X R13, RZ, RZ, R7.reuse, P3 ;  /* 0x000000ffff0d8224 */ /* 0x100fe200018e0607 */
[----:B------:R-:W-:-:S06]  /*0220*/  PRMT R7, RZ, 0x7610, R7 ;  /* 0x00007610ff077816 */ /* 0x000fcc0000000007 */
[----:B------:R0:W5:Y:S01]  /*0230*/  @!P1 LDG.E.U8 R7, desc[UR4][R8.64] ;  /* 0x0000000408079981 */ /* 0x000162000c1e1100 */
[----:B------:R-:W-:-:S06]  /*0240*/  PRMT R6, RZ, 0x7610, R6 ;  /* 0x00007610ff067816 */ /* 0x000fcc0000000006 */
[----:B------:R0:W5:Y:S01]  /*0250*/  @!P0 LDG.E.U8 R6, desc[UR4][R12.64] ;  /* 0x000000040c068981 */ /* 0x000162000c1e1100 */
[----:B------:R-:W-:Y:S01]  /*0260*/  ISETP.GE.AND P0, PT, R5, R4, PT ;  /* 0x000000040500720c */ /* 0x000fe20003f06270 */
[----:B------:R-:W-:Y:S04]  /*0270*/  BSSY.RECONVERGENT B0, `(.L_x_20976) ;  /* 0x0000028000007945 */ /* 0x000fe80003800200 */
[----:B------:R-:W-:Y:S08]  /*0280*/  BSSY.RELIABLE B1, `(.L_x_20977) ;  /* 0x000001c000017945 */ /* 0x000ff00003800100 */
[----:B0-----:R-:W-:Y:S05]  /*0290*/  @P0 BRA `(.L_x_20978) ;  /* 0x00000000005c0947 */ /* 0x001fea0003800000 */
[----:B------:R-:W0:Y:S01]  /*02a0*/  LDCU.64 UR6, c[0x0][0x390] ;  /* 0x00007200ff0677ac */ /* 0x000e220008000a00 */
[----:B-----5:R-:W-:Y:S01]  /*02b0*/  PRMT R8, R14, 0x9910, RZ ;  /* 0x000099100e087816 */ /* 0x020fe200000000ff */
[----:B------:R-:W-:Y:S02]  /*02c0*/  IMAD R3, R0, 0x200, R5 ;  /* 0x0000020000037824 */ /* 0x000fe400078e0205 */
[----:B------:R-:W-:Y:S02]  /*02d0*/  VIADD R5, R5, 0x80 ;  /* 0x0000008005057836 */ /* 0x000fe40000000000 */
[----:B------:R-:W-:-:S05]  /*02e0*/  IMAD R2, R8, R8, RZ ;  /* 0x0000000808027224 */ /* 0x000fca00078e02ff */
[----:B------:R-:W-:-:S05]  /*02f0*/  PRMT R9, R2, 0x9910, RZ ;  /* 0x0000991002097816 */ /* 0x000fca00000000ff */
[----:B------:R-:W-:Y:S01]  /*0300*/  IMAD R9, R8, R9, RZ ;  /* 0x0000000908097224 */ /* 0x000fe200078e02ff */
[----:B0-----:R-:W-:-:S04]  /*0310*/  IADD3 R2, P0, PT, R3, UR6, RZ ;  /* 0x0000000603027c10 */ /* 0x001fc8000ff1e0ff */
[----:B------:R-:W-:Y:S02]  /*0320*/  IADD3.X R3, PT, PT, RZ, UR7, RZ, P0, !PT ;  /* 0x00000007ff037c10 */ /* 0x000fe400087fe4ff */
[----:B------:R-:W-:-:S03]  /*0330*/  ISETP.GE.AND P0, PT, R5, R4, PT ;  /* 0x000000040500720c */ /* 0x000fc60003f06270 */
[----:B------:R0:W-:Y:S10]  /*0340*/  STG.E.U8 desc[UR4][R2.64], R9 ;  /* 0x0000000902007986 */ /* 0x0001f4000c101104 */
[----:B------:R-:W-:Y:S05]  /*0350*/  @P0 BREAK.RELIABLE B1 ;  /* 0x0000000000010942 */ /* 0x000fea0003800100 */
[----:B0-----:R-:W-:Y:S05]  /*0360*/  @P0 BRA `(.L_x_20979) ;  /* 0x0000000000600947 */ /* 0x001fea0003800000 */
[----:B------:R-:W0:Y:S01]  /*0370*/  LDCU.64 UR6, c[0x0][0x390] ;  /* 0x00007200ff0677ac */ /* 0x000e220008000a00 */
[----:B------:R-:W-:Y:S01]  /*0380*/  PRMT R9, R15, 0x9910, RZ ;  /* 0x000099100f097816 */ /* 0x000fe200000000ff */
[----:B------:R-:W-:Y:S02]  /*0390*/  IMAD R3, R0, 0x200, R5 ;  /* 0x0000020000037824 */ /* 0x000fe400078e0205 */
[----:B------:R-:W-:Y:S02]  /*03a0*/  VIADD R5, R5, 0x80 ;  /* 0x0000008005057836 */ /* 0x000fe40000000000 */
[----:B------:R-:W-:-:S05]  /*03b0*/  IMAD R2, R9, R9, RZ ;  /* 0x0000000909027224 */ /* 0x000fca00078e02ff */
[----:B------:R-:W-:-:S05]  /*03c0*/  PRMT R8, R2, 0x9910, RZ ;  /* 0x0000991002087816 */ /* 0x000fca00000000ff */
[----:B------:R-:W-:Y:S01]  /*03d0*/  IMAD R9, R9, R8, RZ ;  /* 0x0000000809097224 */ /* 0x000fe200078e02ff */
[----:B0-----:R-:W-:-:S05]  /*03e0*/  IADD3 R2, P0, PT, R3, UR6, RZ ;  /* 0x0000000603027c10 */ /* 0x001fca000ff1e0ff */
[----:B------:R-:W-:-:S05]  /*03f0*/  IMAD.X R3, RZ, RZ, UR7, P0 ;  /* 0x00000007ff037e24 */ /* 0x000fca00080e06ff */
[----:B------:R0:W-:Y:S03]  /*0400*/  STG.E.U8 desc[UR4][R2.64], R9 ;  /* 0x0000000902007986 */ /* 0x0001e6000c101104 */
.L_x_20978:
[----:B------:R-:W-:-:S13]  /*0410*/  ISETP.GE.AND P0, PT, R5, R4, PT ;  /* 0x000000040500720c */ /* 0x000fda0003f06270 */
[----:B------:R-:W-:Y:S05]  /*0420*/  @P0 BREAK.RELIABLE B1 ;  /* 0x0000000000010942 */ /* 0x000fea0003800100 */
[----:B------:R-:W-:Y:S05]  /*0430*/  @P0 BRA `(.L_x_20979) ;  /* 0x00000000002c0947 */ /* 0x000fea0003800000 */
[----:B------:R-:W-:Y:S05]  /*0440*/  BSYNC.RELIABLE B1 ;  /* 0x0000000000017941 */ /* 0x000fea0003800100 */
.L_x_20977:
[----:B------:R-:W1:Y:S01]  /*0450*/  LDCU.64 UR6, c[0x0][0x390] ;  /* 0x00007200ff0677ac */ /* 0x000e620008000a00 */
[----:B-----5:R-:W-:Y:S01]  /*0460*/  PRMT R7, R7, 0x9910, RZ ;  /* 0x0000991007077816 */ /* 0x020fe200000000ff */
[----:B0-----:R-:W-:Y:S02]  /*0470*/  IMAD R3, R0, 0x200, R5 ;  /* 0x0000020000037824 */ /* 0x001fe400078e0205 */
[----:B------:R-:W-:Y:S02]  /*0480*/  VIADD R5, R5, 0x80 ;  /* 0x0000008005057836 */ /* 0x000fe40000000000 */
[----:B------:R-:W-:-:S05]  /*0490*/  IMAD R2, R7, R7, RZ ;  /* 0x0000000707027224 */ /* 0x000fca00078e02ff */
[----:B------:R-:W-:-:S05]  /*04a0*/  PRMT R8, R2, 0x9910, RZ ;  /* 0x0000991002087816 */ /* 0x000fca00000000ff */
[----:B------:R-:W-:Y:S01]  /*04b0*/  IMAD R7, R7, R8, RZ ;  /* 0x0000000807077224 */ /* 0x000fe200078e02ff */
[----:B-1----:R-:W-:-:S04]  /*04c0*/  IADD3 R2, P0, PT, R3, UR6, RZ ;  /* 0x0000000603027c10 */ /* 0x002fc8000ff1e0ff */
[----:B------:R-:W-:-:S05]  /*04d0*/  IADD3.X R3, PT, PT, RZ, UR7, RZ, P0, !PT ;  /* 0x00000007ff037c10 */ /* 0x000fca00087fe4ff */
[----:B------:R1:W-:Y:S04]  /*04e0*/  STG.E.U8 desc[UR4][R2.64], R7 ;  /* 0x0000000702007986 */ /* 0x0003e8000c101104 */
.L_x_20979:
[----:B------:R-:W-:Y:S05]  /*04f0*/  BSYNC.RECONVERGENT B0 ;  /* 0x0000000000007941 */ /* 0x000fea0003800200 */
.L_x_20976:
[----:B------:R-:W-:Y:S05]  /*0500*/  WARPSYNC.ALL ;  /* 0x0000000000007948 */ /* 0x000fea0003800000 */
[----:B------:R-:W-:-:S13]  /*0510*/  ISETP.GE.AND P0, PT, R5, R4, PT ;  /* 0x000000040500720c */ /* 0x000fda0003f06270 */
[----:B------:R-:W-:Y:S05]  /*0520*/  @P0 EXIT ;  /* 0x000000000000094d */ /* 0x000fea0003800000 */
[----:B------:R-:W2:Y:S01]  /*0530*/  LDCU.64 UR6, c[0x0][0x390] ;  /* 0x00007200ff0677ac */ /* 0x000ea20008000a00 */
[----:B-----5:R-:W-:Y:S01]  /*0540*/  PRMT R4, R6, 0x9910, RZ ;  /* 0x0000991006047816 */ /* 0x020fe200000000ff */
[----:B------:R-:W-:-:S04]  /*0550*/  IMAD R0, R0, 0x200, R5 ;  /* 0x0000020000007824 */ /* 0x000fc800078e0205 */
[----:B01----:R-:W-:-:S05]  /*0560*/  IMAD R2, R4, R4, RZ ;  /* 0x0000000404027224 */ /* 0x003fca00078e02ff */
[----:B------:R-:W-:-:S05]  /*0570*/  PRMT R5, R2, 0x9910, RZ ;  /* 0x0000991002057816 */ /* 0x000fca00000000ff */
[----:B------:R-:W-:Y:S01]  /*0580*/  IMAD R5, R4, R5, RZ ;  /* 0x0000000504057224 */ /* 0x000fe200078e02ff */
[----:B--2---:R-:W-:-:S05]  /*0590*/  IADD3 R2, P0, PT, R0, UR6, RZ ;  /* 0x0000000600027c10 */ /* 0x004fca000ff1e0ff */
[----:B------:R-:W-:-:S05]  /*05a0*/  IMAD.X R3, RZ, RZ, UR7, P0 ;  /* 0x00000007ff037e24 */ /* 0x000fca00080e06ff */
[----:B------:R-:W-:Y:S01]  /*05b0*/  STG.E.U8 desc[UR4][R2.64], R5 ;  /* 0x0000000502007986 */ /* 0x000fe2000c101104 */
[----:B------:R-:W-:Y:S05]  /*05c0*/  EXIT ;  /* 0x000000000000794d */ /* 0x000fea0003800000 */
.L_x_20980:
        /* <DEDUP_REMOVED lines=11> */
.L_x_60915:


//--------------------- .text._ZN2at6native29vectorized_elementwise_kernelILi2EZNS0_50_GLOBAL__N__2680c7bb_12_PowKernel_cu_7dd49032_317029pow_tensor_scalar_kernel_implIaaEEvRNS_18TensorIteratorBaseET0_EUlaE0_St5arrayIPcLm2EEEEviS6_T1_ --------------------------
	.section	.text._ZN2at6native29vectorized_elementwise_kernelILi2EZNS0_50_GLOBAL__N__2680c7bb_12_PowKernel_cu_7dd49032_317029pow_tensor_scalar_kernel_implIaaEEvRNS_18TensorIteratorBaseET0_EUlaE0_St5arrayIPcLm2EEEEviS6_T1_,"ax",@progbits
	.align	128
        .global         _ZN2at6native29vectorized_elementwise_kernelILi2EZNS0_50_GLOBAL__N__2680c7bb_12_PowKernel_cu_7dd49032_317029pow_tensor_scalar_kernel_implIaaEEvRNS_18TensorIteratorBaseET0_EUlaE0_St5arrayIPcLm2EEEEviS6_T1_
        .type           _ZN2at6native29vectorized_elementwise_kernelILi2EZNS0_50_GLOBAL__N__2680c7bb_12_PowKernel_cu_7dd49032_317029pow_tensor_scalar_kernel_implIaaEEvRNS_18TensorIteratorBaseET0_EUlaE0_St5arrayIPcLm2EEEEviS6_T1_,@function
        .size           _ZN2at6native29vectorized_elementwise_kernelILi2EZNS0_50_GLOBAL__N__2680c7bb_12_PowKernel_cu_7dd49032_317029pow_tensor_scalar_kernel_implIaaEEvRNS_18TensorIteratorBaseET0_EUlaE0_St5arrayIPcLm2EEEEviS6_T1_,(.L_x_60916 - _ZN2at6native29vectorized_elementwise_kernelILi2EZNS0_50_GLOBAL__N__2680c7bb_12_PowKernel_cu_7dd49032_317029pow_tensor_scalar_kernel_implIaaEEvRNS_18TensorIteratorBaseET0_EUlaE0_St5arrayIPcLm2EEEEviS6_T1_)
        .other          _ZN2at6native29vectorized_elementwise_kernelILi2EZNS0_50_GLOBAL__N__2680c7bb_12_PowKernel_cu_7dd49032_317029pow_tensor_scalar_kernel_implIaaEEvRNS_18TensorIteratorBaseET0_EUlaE0_St5arrayIPcLm2EEEEviS6_T1_,@"STO_CUDA_ENTRY STV_DEFAULT"
_ZN2at6native29vectorized_elementwise_kernelILi2EZNS0_50_GLOBAL__N__2680c7bb_12_PowKernel_cu_7dd49032_317029pow_tensor_scalar_kernel_implIaaEEvRNS_18TensorIteratorBaseET0_EUlaE0_St5arrayIPcLm2EEEEviS6_T1_:
.text._ZN2at6native29vectorized_elementwise_kernelILi2EZNS0_50_GLOBAL__N__2680c7bb_12_PowKernel_cu_7dd49032_317029pow_tensor_scalar_kernel_implIaaEEvRNS_18TensorIteratorBaseET0_EUlaE0_St5arrayIPcLm2EEEEviS6_T1_:
        /* <DEDUP_REMOVED lines=27> */
[C---:B------:R-:W-:Y:S01]  /*01b0*/  @!P3 VIADD R19, R16.reuse, UR4 ;  /* 0x000000041013bc36 */ /* 0x040fe20008000000 */
[----:B------:R-:W-:Y:S01]  /*01c0*/  @!P3 IADD3 R16, PT, PT, R16, 0x80, RZ ;  /* 0x000000801010b810 */ /* 0x000fe20007ffe0ff */
[----:B------:R-:W3:Y:S03]  /*01d0*/  @!P3 LDC.64 R12, c[0x0][0x398] ;  /* 0x0000e600ff0cbb82 */ /* 0x000ee60000000a00 */
        /* <DEDUP_REMOVED lines=8> */
[C---:B------:R-:W-:Y:S01]  /*0260*/  ISETP.GE.U32.AND P0, PT, R16.reuse, UR5, PT ;  /* 0x0000000510007c0c */ /* 0x040fe2000bf06070 */
[----:B------:R-:W-:Y:S01]  /*0270*/  @!P5 IMAD.X R23, RZ, RZ, R23, P6 ;  /* 0x000000ffff17d224 */ /* 0x000fe200030e0617 */
[----:B------:R-:W-:Y:S02]  /*0280*/  PRMT R15, RZ, 0x7610, R15 ;  /* 0x00007610ff0f7816 */ /* 0x000fe4000000000f */
[----:B------:R-:W4:Y:S04]  /*0290*/  @!P1 LDC.64 R6, c[0x0][0x398] ;  /* 0x0000e600ff069b82 */ /* 0x000f280000000a00 */
[----:B------:R-:W5:Y:S05]  /*02a0*/  @!P5 LDG.E.U8 R15, desc[UR12][R22.64] ;  /* 0x0000000c160fd981 */ /* 0x000f6a000c1e1100 */
[C---:B------:R-:W-:Y:S01]  /*02b0*/  @!P0 IADD3 R17, PT, PT, R16.reuse, UR4, RZ ;  /* 0x0000000410118c10 */ /* 0x040fe2000fffe0ff */
[----:B------:R-:W-:Y:S01]  /*02c0*/  @!P0 VIADD R16, R16, 0x80 ;  /* 0x0000008010108836 */ /* 0x000fe20000000000 */
[----:B------:R-:W-:Y:S01]  /*02d0*/  PRMT R18, RZ, 0x7610, R18 ;  /* 0x00007610ff127816 */ /* 0x000fe20000000012 */
[----:B------:R-:W4:Y:S03]  /*02e0*/  @!P0 LDC.64 R8, c[0x0][0x398] ;  /* 0x0000e600ff088b82 */ /* 0x000f260000000a00 */
[----:B------:R-:W-:-:S02]  /*02f0*/  ISETP.GE.U32.AND P6, PT, R16, UR5, PT ;  /* 0x0000000510007c0c */ /* 0x000fc4000bfc6070 */
[----:B--2---:R-:W-:-:S05]  /*0300*/  @!P4 IADD3 R10, P5, PT, R27, R10, RZ ;  /* 0x0000000a1b0ac210 */ /* 0x004fca0007fbe0ff */
[----:B------:R-:W-:-:S06]  /*0310*/  @!P4 IMAD.X R11, RZ, RZ, R11, P5 ;  /* 0x000000ffff0bc224 */ /* 0x000fcc00028e060b */
[----:B0-----:R-:W0:Y:S01]  /*0320*/  @!P6 LDC.64 R2, c[0x0][0x398] ;  /* 0x0000e600ff02eb82 */ /* 0x001e220000000a00 */
[----:B---3--:R-:W-:Y:S01]  /*0330*/  @!P3 IADD3 R12, P5, PT, R19, R12, RZ ;  /* 0x0000000c130cb210 */ /* 0x008fe20007fbe0ff */
[----:B------:R2:W5:Y:S01]  /*0340*/  @!P4 LDG.E.U8 R18, desc[UR12][R10.64] ;  /* 0x0000000c0a12c981 */ /* 0x000562000c1e1100 */
[----:B------:R-:W-:Y:S02]  /*0350*/  PRMT R19, RZ, 0x7610, R19 ;  /* 0x00007610ff137816 */ /* 0x000fe40000000013 */
[----:B-1----:R-:W-:Y:S01]  /*0360*/  @!P2 IADD3 R4, P4, PT, R25, R4, RZ ;  /* 0x000000041904a210 */ /* 0x002fe20007f9e0ff */
[----:B------:R-:W-:Y:S01]  /*0370*/  @!P3 IMAD.X R13, RZ, RZ, R13, P5 ;  /* 0x000000ffff0db224 */ /* 0x000fe200028e060d */
[----:B------:R-:W-:-:S03]  /*0380*/  PRMT R20, RZ, 0x7610, R20 ;  /* 0x00007610ff147816 */ /* 0x000fc60000000014 */
[----:B------:R-:W-:Y:S01]  /*0390*/  @!P2 IMAD.X R5, RZ, RZ, R5, P4 ;  /* 0x000000ffff05a224 */ /* 0x000fe200020e0605 */
[----:B------:R1:W5:Y:S01]  /*03a0*/  @!P3 LDG.E.U8 R19, desc[UR12][R12.64] ;  /* 0x0000000c0c13b981 */ /* 0x000362000c1e1100 */
[----:B----4-:R-:W-:Y:S01]  /*03b0*/  @!P1 IADD3 R6, P3, PT, R21, R6, RZ ;  /* 0x0000000615069210 */ /* 0x010fe20007f7e0ff */
[----:B------:R-:W-:Y:S02]  /*03c0*/  @!P6 VIADD R21, R16, UR4 ;  /* 0x000000041015ec36 */ /* 0x000fe40008000000 */
[----:B------:R1:W5:Y:S01]  /*03d0*/  @!P2 LDG.E.U8 R20, desc[UR12][R4.64] ;  /* 0x0000000c0414a981 */ /* 0x000362000c1e1100 */
[----:B------:R-:W-:Y:S02]  /*03e0*/  PRMT R16, RZ, 0x7610, R16 ;  /* 0x00007610ff107816 */ /* 0x000fe40000000010 */
[----:B--2---:R-:W-:Y:S02]  /*03f0*/  PRMT R10, RZ, 0x7610, R10 ;  /* 0x00007610ff0a7816 */ /* 0x004fe4000000000a */
[----:B0-----:R-:W-:-:S02]  /*0400*/  @!P6 IADD3 R2, P2, PT, R21, R2, RZ ;  /* 0x000000021502e210 */ /* 0x001fc40007f5e0ff */
[----:B------:R-:W-:-:S03]  /*0410*/  @!P1 IADD3.X R7, PT, PT, RZ, R7, RZ, P3, !PT ;  /* 0x00000007ff079210 */ /* 0x000fc60001ffe4ff */
[----:B------:R-:W-:Y:S02]  /*0420*/  @!P6 IMAD.X R3, RZ, RZ, R3, P2 ;  /* 0x000000ffff03e224 */ /* 0x000fe400010e0603 */
[----:B------:R1:W5:Y:S04]  /*0430*/  @!P1 LDG.E.U8 R16, desc[UR12][R6.64] ;  /* 0x0000000c06109981 */ /* 0x000368000c1e1100 */
[----:B------:R1:W5:Y:S01]  /*0440*/  @!P6 LDG.E.U8 R10, desc[UR12][R2.64] ;  /* 0x0000000c020ae981 */ /* 0x000362000c1e1100 */
[----:B------:R-:W-:Y:S02]  /*0450*/  @!P0 IADD3 R8, P4, PT, R17, R8, RZ ;  /* 0x0000000811088210 */ /* 0x000fe40007f9e0ff */
[----:B------:R-:W-:-:S03]  /*0460*/  PRMT R11, RZ, 0x7610, R11 ;  /* 0x00007610ff0b7816 */ /* 0x000fc6000000000b */
[----:B------:R-:W-:-:S05]  /*0470*/  @!P0 IMAD.X R9, RZ, RZ, R9, P4 ;  /* 0x000000ffff098224 */ /* 0x000fca00020e0609 */
[----:B------:R1:W5:Y:S01]  /*0480*/  @!P0 LDG.E.U8 R11, desc[UR12][R8.64] ;  /* 0x0000000c080b8981 */ /* 0x000362000c1e1100 */
[----:B------:R-:W-:Y:S01]  /*0490*/  ISETP.GE.U32.AND P0, PT, R0, UR5, PT ;  /* 0x0000000500007c0c */ /* 0x000fe2000bf06070 */
[----:B------:R-:W-:Y:S04]  /*04a0*/  BSSY.RECONVERGENT B0, `(.L_x_20982) ;  /* 0x0000058000007945 */ /* 0x000fe80003800200 */
[----:B------:R-:W-:Y:S08]  /*04b0*/  BSSY.RELIABLE B1, `(.L_x_20983) ;  /* 0x000004c000017945 */ /* 0x000ff00003800100 */
[----:B-1----:R-:W-:Y:S05]  /*04c0*/  @P0 BRA `(.L_x_20984) ;  /* 0x0000000000580947 */ /* 0x002fea0003800000 */
[----:B------:R-:W0:Y:S01]  /*04d0*/  LDCU.64 UR6, c[0x0][0x390] ;  /* 0x00007200ff0677ac */ /* 0x000e220008000a00 */
[----:B-----5:R-:W-:Y:S01]  /*04e0*/  PRMT R4, R14, 0x9910, RZ ;  /* 0x000099100e047816 */ /* 0x020fe200000000ff */
[C---:B------:R-:W-:Y:S02]  /*04f0*/  VIADD R3, R0.reuse, UR4 ;  /* 0x0000000400037c36 */ /* 0x040fe40008000000 */
[----:B------:R-:W-:Y:S02]  /*0500*/  VIADD R0, R0, 0x80 ;  /* 0x0000008000007836 */ /* 0x000fe40000000000 */
[----:B------:R-:W-:-:S05]  /*0510*/  IMAD R2, R4, R4, RZ ;  /* 0x0000000404027224 */ /* 0x000fca00078e02ff */
[----:B------:R-:W-:-:S05]  /*0520*/  PRMT R5, R2, 0x9910, RZ ;  /* 0x0000991002057816 */ /* 0x000fca00000000ff */
[----:B------:R-:W-:Y:S01]  /*0530*/  IMAD R5, R4, R5, RZ ;  /* 0x0000000504057224 */ /* 0x000fe200078e02ff */
[----:B0-----:R-:W-:-:S05]  /*0540*/  IADD3 R2, P0, PT, R3, UR6, RZ ;  /* 0x0000000603027c10 */ /* 0x001fca000ff1e0ff */
[----:B------:R-:W-:Y:S01]  /*0550*/  IMAD.X R3, RZ, RZ, UR7, P0 ;  /* 0x00000007ff037e24 */ /* 0x000fe200080e06ff */
[----:B------:R-:W-:-:S04]  /*0560*/  ISETP.GE.U32.AND P0, PT, R0, UR5, PT ;  /* 0x0000000500007c0c */ /* 0x000fc8000bf06070 */
[----:B------:R0:W-:Y:S09]  /*0570*/  STG.E.U8 desc[UR12][R2.64], R5 ;  /* 0x0000000502007986 */ /* 0x0001f2000c10110c */
[----:B------:R-:W-:Y:S05]  /*0580*/  @P0 BRA `(.L_x_20985) ;  /* 0x0000000000580947 */ /* 0x000fea0003800000 */
[----:B------:R-:W1:Y:S01]  /*0590*/  LDCU.64 UR6, c[0x0][0x390] ;  /* 0x00007200ff0677ac */ /* 0x000e620008000a00 */
[----:B0-----:R-:W-:Y:S01]  /*05a0*/  PRMT R5, R15, 0x9910, RZ ;  /* 0x000099100f057816 */ /* 0x001fe200000000ff */
[C---:B------:R-:W-:Y:S02]  /*05b0*/  VIADD R3, R0.reuse, UR4 ;  /* 0x0000000400037c36 */ /* 0x040fe40008000000 */
[----:B------:R-:W-:Y:S02]  /*05c0*/  VIADD R0, R0, 0x80 ;  /* 0x0000008000007836 */ /* 0x000fe40000000000 */
[----:B------:R-:W-:-:S05]  /*05d0*/  IMAD R2, R5, R5, RZ ;  /* 0x0000000505027224 */ /* 0x000fca00078e02ff */
[----:B------:R-:W-:-:S05]  /*05e0*/  PRMT R4, R2, 0x9910, RZ ;  /* 0x0000991002047816 */ /* 0x000fca00000000ff */
[----:B------:R-:W-:Y:S01]  /*05f0*/  IMAD R5, R5, R4, RZ ;  /* 0x0000000405057224 */ /* 0x000fe200078e02ff */
[----:B-1----:R-:W-:-:S04]  /*0600*/  IADD3 R2, P0, PT, R3, UR6, RZ ;  /* 0x0000000603027c10 */ /* 0x002fc8000ff1e0ff */
[----:B------:R-:W-:-:S05]  /*0610*/  IADD3.X R3, PT, PT, RZ, UR7, RZ, P0, !PT ;  /* 0x00000007ff037c10 */ /* 0x000fca00087fe4ff */
[----:B------:R0:W-:Y:S04]  /*0620*/  STG.E.U8 desc[UR12][R2.64], R5 ;  /* 0x0000000502007986 */ /* 0x0001e8000c10110c */
.L_x_20984:
[----:B------:R-:W-:-:S13]  /*0630*/  ISETP.GE.U32.AND P0, PT, R0, UR5, PT ;  /* 0x0000000500007c0c */ /* 0x000fda000bf06070 */
[----:B------:R-:W-:Y:S05]  /*0640*/  @P0 BRA `(.L_x_20986) ;  /* 0x0000000000580947 */ /* 0x000fea0003800000 */
[----:B------:R-:W1:Y:S01]  /*0650*/  LDCU.64 UR6, c[0x0][0x390] ;  /* 0x00007200ff0677ac */ /* 0x000e620008000a00 */
[----:B0----5:R-:W-:Y:S01]  /*0660*/  PRMT R5, R18, 0x9910, RZ ;  /* 0x0000991012057816 */ /* 0x021fe200000000ff */
[C---:B------:R-:W-:Y:S02]  /*0670*/  VIADD R3, R0.reuse, UR4 ;  /* 0x0000000400037c36 */ /* 0x040fe40008000000 */
[----:B------:R-:W-:Y:S02]  /*0680*/  VIADD R0, R0, 0x80 ;  /* 0x0000008000007836 */ /* 0x000fe40000000000 */
[----:B------:R-:W-:-:S05]  /*0690*/  IMAD R2, R5, R5, RZ ;  /* 0x0000000505027224 */ /* 0x000fca00078e02ff */
[----:B------:R-:W-:-:S05]  /*06a0*/  PRMT R4, R2, 0x9910, RZ ;  /* 0x0000991002047816 */ /* 0x000fca00000000ff */
[----:B------:R-:W-:Y:S01]  /*06b0*/  IMAD R5, R5, R4, RZ ;  /* 0x0000000405057224 */ /* 0x000fe200078e02ff */
[----:B-1----:R-:W-:-:S05]  /*06c0*/  IADD3 R2, P0, PT, R3, UR6, RZ ;  /* 0x0000000603027c10 */ /* 0x002fca000ff1e0ff */
[----:B------:R-:W-:-:S05]  /*06d0*/  IMAD.X R3, RZ, RZ, UR7, P0 ;  /* 0x00000007ff037e24 */ /* 0x000fca00080e06ff */
[----:B------:R1:W-:Y:S03]  /*06e0*/  STG.E.U8 desc[UR12][R2.64], R5 ;  /* 0x0000000502007986 */ /* 0x0003e6000c10110c */
.L_x_20985:
[----:B------:R-:W-:-:S13]  /*06f0*/  ISETP.GE.U32.AND P0, PT, R0, UR5, PT ;  /* 0x0000000500007c0c */ /* 0x000fda000bf06070 */
[----:B------:R-:W-:Y:S05]  /*0700*/  @P0 BRA `(.L_x_20987) ;  /* 0x0000000000580947 */ /* 0x000fea0003800000 */
[----:B------:R-:W2:Y:S01]  /*0710*/  LDCU.64 UR6, c[0x0][0x390] ;  /* 0x00007200ff0677ac */ /* 0x000ea20008000a00 */
[----:B01----:R-:W-:Y:S01]  /*0720*/  PRMT R5, R19, 0x9910, RZ ;  /* 0x0000991013057816 */ /* 0x003fe200000000ff */
[C---:B------:R-:W-:Y:S01]  /*0730*/  VIADD R3, R0.reuse, UR4 ;  /* 0x0000000400037c36 */ /* 0x040fe20008000000 */
[----:B------:R-:W-:-:S03]  /*0740*/  IADD3 R0, PT, PT, R0, 0x80, RZ ;  /* 0x0000008000007810 */ /* 0x000fc60007ffe0ff */
[----:B------:R-:W-:-:S05]  /*0750*/  IMAD R2, R5, R5, RZ ;  /* 0x0000000505027224 */ /* 0x000fca00078e02ff */
[----:B------:R-:W-:-:S05]  /*0760*/  PRMT R4, R2, 0x9910, RZ ;  /* 0x0000991002047816 */ /* 0x000fca00000000ff */
[----:B------:R-:W-:Y:S01]  /*0770*/  IMAD R5, R5, R4, RZ ;  /* 0x0000000405057224 */ /* 0x000fe200078e02ff */
[----:B--2---:R-:W-:-:S05]  /*0780*/  IADD3 R2, P0, PT, R3, UR6, RZ ;  /* 0x0000000603027c10 */ /* 0x004fca000ff1e0ff */
[----:B------:R-:W-:-:S05]  /*0790*/  IMAD.X R3, RZ, RZ, UR7, P0 ;  /* 0x00000007ff037e24 */ /* 0x000fca00080e06ff */
[----:B------:R1:W-:Y:S03]  /*07a0*/  STG.E.U8 desc[UR12][R2.64], R5 ;  /* 0x0000000502007986 */ /* 0x0003e6000c10110c */
.L_x_20986:
[----:B------:R-:W-:-:S13]  /*07b0*/  ISETP.GE.U32.AND P0, PT, R0, UR5, PT ;  /* 0x0000000500007c0c */ /* 0x000fda000bf06070 */
[----:B------:R-:W-:Y:S05]  /*07c0*/  @P0 BRA `(.L_x_20988) ;  /* 0x00000000005c0947 */ /* 0x000fea0003800000 */
[----:B------:R-:W2:Y:S01]  /*07d0*/  LDCU.64 UR6, c[0x0][0x390] ;  /* 0x00007200ff0677ac */ /* 0x000ea20008000a00 */
[----:B01---5:R-:W-:Y:S01]  /*07e0*/  PRMT R5, R20, 0x9910, RZ ;  /* 0x0000991014057816 */ /* 0x023fe200000000ff */
[C---:B------:R-:W-:Y:S02]  /*07f0*/  VIADD R3, R0.reuse, UR4 ;  /* 0x0000000400037c36 */ /* 0x040fe40008000000 */
[----:B------:R-:W-:Y:S02]  /*0800*/  VIADD R0, R0, 0x80 ;  /* 0x0000008000007836 */ /* 0x000fe40000000000 */
[----:B------:R-:W-:-:S05]  /*0810*/  IMAD R2, R5, R5, RZ ;  /* 0x0000000505027224 */ /* 0x000fca00078e02ff */
[----:B------:R-:W-:-:S05]  /*0820*/  PRMT R4, R2, 0x9910, RZ ;  /* 0x0000991002047816 */ /* 0x000fca00000000ff */
[----:B------:R-:W-:Y:S01]  /*0830*/  IMAD R5, R5, R4, RZ ;  /* 0x0000000405057224 */ /* 0x000fe200078e02ff */
[----:B--2---:R-:W-:-:S05]  /*0840*/  IADD3 R2, P0, PT, R3, UR6, RZ ;  /* 0x0000000603027c10 */ /* 0x004fca000ff1e0ff */
[----:B------:R-:W-:-:S05]  /*0850*/  IMAD.X R3, RZ, RZ, UR7, P0 ;  /* 0x00000007ff037e24 */ /* 0x000fca00080e06ff */
[----:B------:R2:W-:Y:S03]  /*0860*/  STG.E.U8 desc[UR12][R2.64], R5 ;  /* 0x0000000502007986 */ /* 0x0005e6000c10110c */
.L_x_20987:
[----:B------:R-:W-:-:S13]  /*0870*/  ISETP.GE.U32.AND P0, PT, R0, UR5, PT ;  /* 0x0000000500007c0c */ /* 0x000fda000bf06070 */
[----:B------:R-:W-:Y:S05]  /*0880*/  @P0 BREAK.RELIABLE B1 ;  /* 0x0000000000010942 */ /* 0x000fea0003800100 */
[----:B------:R-:W-:Y:S05]  /*0890*/  @P0 BRA `(.L_x_20989) ;  /* 0x0000000000600947 */ /* 0x000fea0003800000 */
[----:B------:R-:W3:Y:S01]  /*08a0*/  LDCU.64 UR6, c[0x0][0x390] ;  /* 0x00007200ff0677ac */ /* 0x000ee20008000a00 */
[----:B012---:R-:W-:Y:S01]  /*08b0*/  PRMT R5, R16, 0x9910, RZ ;  /* 0x0000991010057816 */ /* 0x007fe200000000ff */
[C---:B------:R-:W-:Y:S02]  /*08c0*/  VIADD R3, R0.reuse, UR4 ;  /* 0x0000000400037c36 */ /* 0x040fe40008000000 */
[----:B------:R-:W-:Y:S02]  /*08d0*/  VIADD R0, R0, 0x80 ;  /* 0x0000008000007836 */ /* 0x000fe40000000000 */
[----:B------:R-:W-:-:S05]  /*08e0*/  IMAD R2, R5, R5, RZ ;  /* 0x0000000505027224 */ /* 0x000fca00078e02ff */
[----:B------:R-:W-:-:S05]  /*08f0*/  PRMT R4, R2, 0x9910, RZ ;  /* 0x0000991002047816 */ /* 0x000fca00000000ff */
[----:B------:R-:W-:Y:S01]  /*0900*/  IMAD R5, R5, R4, RZ ;  /* 0x0000000405057224 */ /* 0x000fe200078e02ff */
[----:B---3--:R-:W-:-:S05]  /*0910*/  IADD3 R2, P0, PT, R3, UR6, RZ ;  /* 0x0000000603027c10 */ /* 0x008fca000ff1e0ff */
[----:B------:R-:W-:-:S05]  /*0920*/  IMAD.X R3, RZ, RZ, UR7, P0 ;  /* 0x00000007ff037e24 */ /* 0x000fca00080e06ff */
[----:B------:R2:W-:Y:S03]  /*0930*/  STG.E.U8 desc[UR12][R2.64], R5 ;  /* 0x0000000502007986 */ /* 0x0005e6000c10110c */
.L_x_20988:
[----:B------:R-:W-:-:S13]  /*0940*/  ISETP.GE.U32.AND P0, PT, R0, UR5, PT ;  /* 0x0000000500007c0c */ /* 0x000fda000bf06070 */
[----:B------:R-:W-:Y:S05]  /*0950*/  @P0 BREAK.RELIABLE B1 ;  /* 0x0000000000010942 */ /* 0x000fea0003800100 */
[----:B------:R-:W-:Y:S05]  /*0960*/  @P0 BRA `(.L_x_20989) ;  /* 0x00000000002c0947 */ /* 0x000fea0003800000 */
[----:B------:R-:W-:Y:S05]  /*0970*/  BSYNC.RELIABLE B1 ;  /* 0x0000000000017941 */ /* 0x000fea0003800100 */
.L_x_20983:
[----:B------:R-:W3:Y:S01]  /*0980*/  LDCU.64 UR6, c[0x0][0x390] ;  /* 0x00007200ff0677ac */ /* 0x000ee20008000a00 */
[----:B012--5:R-:W-:Y:S02]  /*0990*/  PRMT R5, R11, 0x9910, RZ ;  /* 0x000099100b057816 */ /* 0x027fe400000000ff */
[C---:B------:R-:W-:Y:S01]  /*09a0*/  IADD3 R3, PT, PT, R0.reuse, UR4, RZ ;  /* 0x0000000400037c10 */ /* 0x040fe2000fffe0ff */
[----:B------:R-:W-:Y:S02]  /*09b0*/  VIADD R0, R0, 0x80 ;  /* 0x0000008000007836 */ /* 0x000fe40000000000 */
[----:B------:R-:W-:-:S05]  /*09c0*/  IMAD R2, R5, R5, RZ ;  /* 0x0000000505027224 */ /* 0x000fca00078e02ff */
[----:B------:R-:W-:-:S05]  /*09d0*/  PRMT R4, R2, 0x9910, RZ ;  /* 0x0000991002047816 */ /* 0x000fca00000000ff */
[----:B------:R-:W-:Y:S01]  /*09e0*/  IMAD R5, R5, R4, RZ ;  /* 0x0000000405057224 */ /* 0x000fe200078e02ff */
[----:B---3--:R-:W-:-:S05]  /*09f0*/  IADD3 R2, P0, PT, R3, UR6, RZ ;  /* 0x0000000603027c10 */ /* 0x008fca000ff1e0ff */
[----:B------:R-:W-:-:S05]  /*0a00*/  IMAD.X R3, RZ, RZ, UR7, P0 ;  /* 0x00000007ff037e24 */ /* 0x000fca00080e06ff */
[----:B------:R3:W-:Y:S03]  /*0a10*/  STG.E.U8 desc[UR12][R2.64], R5 ;  /* 0x0000000502007986 */ /* 0x0007e6000c10110c */
.L_x_20989:
[----:B------:R-:W-:Y:S05]  /*0a20*/  BSYNC.RECONVERGENT B0 ;  /* 0x0000000000007941 */ /* 0x000fea0003800200 */
.L_x_20982:
[----:B------:R-:W-:Y:S05]  /*0a30*/  WARPSYNC.ALL ;  /* 0x0000000000007948 */ /* 0x000fea0003800000 */
[----:B------:R-:W-:-:S13]  /*0a40*/  ISETP.GE.U32.AND P0, PT, R0, UR5, PT ;  /* 0x0000000500007c0c */ /* 0x000fda000bf06070 */
[----:B------:R-:W-:Y:S05]  /*0a50*/  @P0 EXIT ;  /* 0x000000000000094d */ /* 0x000fea0003800000 */
[----:B------:R-:W4:Y:S01]  /*0a60*/  LDCU.64 UR6, c[0x0][0x390] ;  /* 0x00007200ff0677ac */ /* 0x000f220008000a00 */
[----:B0123-5:R-:W-:Y:S01]  /*0a70*/  PRMT R5, R10, 0x9910, RZ ;  /* 0x000099100a057816 */ /* 0x02ffe200000000ff */
[----:B------:R-:W-:-:S04]  /*0a80*/  VIADD R0, R0, UR4 ;  /* 0x0000000400007c36 */ /* 0x000fc80008000000 */
[----:B------:R-:W-:-:S05]  /*0a90*/  IMAD R2, R5, R5, RZ ;  /* 0x0000000505027224 */ /* 0x000fca00078e02ff */
[----:B------:R-:W-:Y:S02]  /*0aa0*/  PRMT R3, R2, 0x9910, RZ ;  /* 0x0000991002037816 */ /* 0x000fe400000000ff */
[----:B----4-:R-:W-:-:S03]  /*0ab0*/  IADD3 R2, P0, PT, R0, UR6, RZ ;  /* 0x0000000600027c10 */ /* 0x010fc6000ff1e0ff */
[----:B------:R-:W-:Y:S02]  /*0ac0*/  IMAD.MOV.U32 R0, RZ, RZ, R3 ;  /* 0x000000ffff007224 */ /* 0x000fe400078e0003 */
[----:B------:R-:W-:Y:S02]  /*0ad0*/  IMAD.X R3, RZ, RZ, UR7, P0 ;  /* 0x00000007ff037e24 */ /* 0x000fe400080e06ff */
[----:B------:R-:W-:-:S05]  /*0ae0*/  IMAD R5, R5, R0, RZ ;  /* 0x0000000005057224 */ /* 0x000fca00078e02ff */
[----:B------:R-:W-:Y:S01]  /*0af0*/  STG.E.U8 desc[UR12][R2.64], R5 ;  /* 0x0000000502007986 */ /* 0x000fe2000c10110c */
[----:B------:R-:W-:Y:S05]  /*0b00*/  EXIT ;  /* 0x000000000000794d */ /* 0x000fea0003800000 */
.L_x_20981:
[----:B------:R-:W0:Y:S01]  /*0b10*/  LDCU.128 UR8, c[0x0][0x390] ;  /* 0x00007200ff0877ac */ /* 0x000e220008000c00 */
[----:B------:R-:W1:Y:S01]  /*0b20*/  S2R R0, SR_TID.X ;  /* 0x0000000000007919 */ /* 0x000e620000002100 */
[----:B0-----:R-:W-:-:S04]  /*0b30*/  UIADD3 UR6, UP0, UPT, UR4, UR10, URZ ;  /* 0x0000000a04067290 */ /* 0x001fc8000ff1e0ff */
[----:B------:R-:W-:Y:S02]  /*0b40*/  UIADD3.X UR7, UPT, UPT, URZ, UR11, URZ, UP0, !UPT ;  /* 0x0000000bff077290 */ /* 0x000fe400087fe4ff */
[----:B------:R-:W-:-:S04]  /*0b50*/  IMAD.U32 R4, RZ, RZ, UR6 ;  /* 0x00000006ff047e24 */ /* 0x000fc8000f8e00ff */
[----:B------:R-:W-:-:S03]  /*0b60*/  MOV R5, UR7 ;  /* 0x0000000700057c02 */ /* 0x000fc60008000f00 */
[----:B-1----:R-:W-:-:S05]  /*0b70*/  IMAD.WIDE.U32 R4, R0, 0x2, R4 ;  /* 0x0000000200047825 */ /* 0x002fca00078e0004 */
[----:B------:R-:W2:Y:S04]  /*0b80*/  LDG.E.U16 R6, desc[UR12][R4.64] ;  /* 0x0000000c04067981 */ /* 0x000ea8000c1e1500 */
[----:B------:R-:W3:Y:S04]  /*0b90*/  LDG.E.U16 R7, desc[UR12][R4.64+0x100] ;  /* 0x0001000c04077981 */ /* 0x000ee8000c1e1500 */
[----:B------:R-:W4:Y:S04]  /*0ba0*/  LDG.E.U16 R3, desc[UR12][R4.64+0x200] ;  /* 0x0002000c04037981 */ /* 0x000f28000c1e1500 */
[----:B------:R0:W5:Y:S01]  /*0bb0*/  LDG.E.U16 R2, desc[UR12][R4.64+0x300] ;  /* 0x0003000c04027981 */ /* 0x000162000c1e1500 */
[----:B------:R-:W-:-:S04]  /*0bc0*/  UIADD3 UR6, UP0, UPT, UR4, UR8, URZ ;  /* 0x0000000804067290 */ /* 0x000fc8000ff1e0ff */
[----:B------:R-:W-:Y:S01]  /*0bd0*/  UIADD3.X UR7, UPT, UPT, URZ, UR9, URZ, UP0, !UPT ;  /* 0x00000009ff077290 */ /* 0x000fe200087fe4ff */
[C---:B--2---:R-:W-:Y:S02]  /*0be0*/  LOP3.LUT R9, R6.reuse, 0xff, RZ, 0xc0, !PT ;  /* 0x000000ff06097812 */ /* 0x044fe400078ec0ff */
[----:B------:R-:W-:Y:S02]  /*0bf0*/  PRMT R10, R6, 0x7771, RZ ;  /* 0x00007771060a7816 */ /* 0x000fe400000000ff */
[----:B---3--:R-:W-:Y:S01]  /*0c00*/  LOP3.LUT R11, R7, 0xff, RZ, 0xc0, !PT ;  /* 0x000000ff070b7812 */ /* 0x008fe200078ec0ff */
[----:B------:R-:W-:Y:S01]  /*0c10*/  IMAD R6, R9, R9, RZ ;  /* 0x0000000909067224 */ /* 0x000fe200078e02ff */
[----:B------:R-:W-:Y:S01]  /*0c20*/  PRMT R12, R7, 0x7771, RZ ;  /* 0x00007771070c7816 */ /* 0x000fe200000000ff */
[----:B------:R-:W-:Y:S01]  /*0c30*/  IMAD R7, R10, R10, RZ ;  /* 0x0000000a0a077224 */ /* 0x000fe200078e02ff */
[----:B----4-:R-:W-:Y:S01]  /*0c40*/  PRMT R13, R3, 0x7771, RZ ;  /* 0x00007771030d7816 */ /* 0x010fe200000000ff */
[----:B------:R-:W-:Y:S01]  /*0c50*/  IMAD R8, R11, R11, RZ ;  /* 0x0000000b0b087224 */ /* 0x000fe200078e02ff */
[----:B0-----:R-:W-:Y:S01]  /*0c60*/  PRMT R4, R6, 0x9910, RZ ;  /* 0x0000991006047816 */ /* 0x001fe200000000ff */
[----:B------:R-:W-:Y:S01]  /*0c70*/  IMAD R6, R12, R12, RZ ;  /* 0x0000000c0c067224 */ /* 0x000fe200078e02ff */
[----:B------:R-:W-:-:S02]  /*0c80*/  PRMT R5, R7, 0x9910, RZ ;  /* 0x0000991007057816 */ /* 0x000fc400000000ff */
[----:B------:R-:W-:Y:S01]  /*0c90*/  PRMT R8, R8, 0x9910, RZ ;  /* 0x0000991008087816 */ /* 0x000fe200000000ff */
[----:B------:R-:W-:Y:S01]  /*0ca0*/  IMAD R4, R9, R4, RZ ;  /* 0x0000000409047224 */ /* 0x000fe200078e02ff */
[----:B------:R-:W-:Y:S01]  /*0cb0*/  PRMT R7, R6, 0x9910, RZ ;  /* 0x0000991006077816 */ /* 0x000fe200000000ff */
[----:B------:R-:W-:Y:S01]  /*0cc0*/  IMAD R5, R10, R5, RZ ;  /* 0x000000050a057224 */ /* 0x000fe200078e02ff */
[C---:B-----5:R-:W-:Y:S01]  /*0cd0*/  PRMT R16, R2.reuse, 0x7771, RZ ;  /* 0x0000777102107816 */ /* 0x060fe200000000ff */
[----:B------:R-:W-:Y:S01]  /*0ce0*/  IMAD R6, R11, R8, RZ ;  /* 0x000000080b067224 */ /* 0x000fe200078e02ff */
[----:B------:R-:W-:Y:S01]  /*0cf0*/  LOP3.LUT R11, R3, 0xff, RZ, 0xc0, !PT ;  /* 0x000000ff030b7812 */ /* 0x000fe200078ec0ff */
[----:B------:R-:W-:Y:S01]  /*0d00*/  IMAD R8, R13, R13, RZ ;  /* 0x0000000d0d087224 */ /* 0x000fe200078e02ff */
[----:B------:R-:W-:Y:S01]  /*0d10*/  LOP3.LUT R14, R2, 0xff, RZ, 0xc0, !PT ;  /* 0x000000ff020e7812 */ /* 0x000fe200078ec0ff */
[----:B------:R-:W-:Y:S01]  /*0d20*/  IMAD R7, R12, R7, RZ ;  /* 0x000000070c077224 */ /* 0x000fe200078e02ff */
[----:B------:R-:W-:Y:S01]  /*0d30*/  PRMT R5, R5, 0x7604, R4 ;  /* 0x0000760405057816 */ /* 0x000fe20000000004 */
[----:B------:R-:W-:Y:S01]  /*0d40*/  IMAD R3, R11, R11, RZ ;  /* 0x0000000b0b037224 */ /* 0x000fe200078e02ff */
[----:B------:R-:W-:Y:S01]  /*0d50*/  PRMT R12, R8, 0x9910, RZ ;  /* 0x00009910080c7816 */ /* 0x000fe200000000ff */
[----:B------:R-:W-:Y:S01]  /*0d60*/  IMAD R10, R16, R16, RZ ;  /* 0x00000010100a7224 */ /* 0x000fe200078e02ff */
[----:B------:R-:W-:Y:S01]  /*0d70*/  PRMT R7, R7, 0x7604, R6 ;  /* 0x0000760407077816 */ /* 0x000fe20000000006 */
[----:B------:R-:W-:Y:S01]  /*0d80*/  IMAD R9, R14, R14, RZ ;  /* 0x0000000e0e097224 */ /* 0x000fe200078e02ff */
[----:B------:R-:W-:Y:S01]  /*0d90*/  PRMT R3, R3, 0x9910, RZ ;  /* 0x0000991003037816 */ /* 0x000fe200000000ff */
[----:B------:R-:W-:Y:S01]  /*0da0*/  IMAD.U32 R2, RZ, RZ, UR6 ;  /* 0x00000006ff027e24 */ /* 0x000fe2000f8e00ff */
[----:B------:R-:W-:Y:S01]  /*0db0*/  PRMT R17, R10, 0x9910, RZ ;  /* 0x000099100a117816 */ /* 0x000fe200000000ff */
[----:B------:R-:W-:Y:S01]  /*0dc0*/  IMAD.MOV.U32 R10, RZ, RZ, R12 ;  /* 0x000000ffff0a7224 */ /* 0x000fe200078e000c */
[----:B------:R-:W-:Y:S01]  /*0dd0*/  PRMT R15, R9, 0x9910, RZ ;  /* 0x00009910090f7816 */ /* 0x000fe200000000ff */
[----:B------:R-:W-:-:S02]  /*0de0*/  IMAD.MOV.U32 R8, RZ, RZ, R3 ;  /* 0x000000ffff087224 */ /* 0x000fc400078e0003 */
[----:B------:R-:W-:Y:S02]  /*0df0*/  IMAD R9, R13, R10, RZ ;  /* 0x0000000a0d097224 */ /* 0x000fe400078e02ff */
[----:B------:R-:W-:Y:S02]  /*0e00*/  IMAD R8, R11, R8, RZ ;  /* 0x000000080b087224 */ /* 0x000fe400078e02ff */
[----:B------:R-:W-:Y:S02]  /*0e10*/  IMAD R10, R14, R15, RZ ;  /* 0x0000000f0e0a7224 */ /* 0x000fe400078e02ff */
[----:B------:R-:W-:Y:S01]  /*0e20*/  IMAD R11, R16, R17, RZ ;  /* 0x00000011100b7224 */ /* 0x000fe200078e02ff */
[----:B------:R-:W-:Y:S01]  /*0e30*/  PRMT R9, R9, 0x7604, R8 ;  /* 0x0000760409097816 */ /* 0x000fe20000000008 */
[----:B------:R-:W-:-:S03]  /*0e40*/  IMAD.U32 R3, RZ, RZ, UR7 ;  /* 0x00000007ff037e24 */ /* 0x000fc6000f8e00ff */
[----:B------:R-:W-:Y:S01]  /*0e50*/  PRMT R11, R11, 0x7604, R10 ;  /* 0x000076040b0b7816 */ /* 0x000fe2000000000a */
[----:B------:R-:W-:-:S05]  /*0e60*/  IMAD.WIDE.U32 R2, R0, 0x2, R2 ;  /* 0x0000000200027825 */ /* 0x000fca00078e0002 */
[----:B------:R-:W-:Y:S04]  /*0e70*/  STG.E.U16 desc[UR12][R2.64], R5 ;  /* 0x0000000502007986 */ /* 0x000fe8000c10150c */
[----:B------:R-:W-:Y:S04]  /*0e80*/  STG.E.U16 desc[UR12][R2.64+0x100], R7 ;  /* 0x0001000702007986 */ /* 0x000fe8000c10150c */
[----:B------:R-:W-:Y:S04]  /*0e90*/  STG.E.U16 desc[UR12][R2.64+0x200], R9 ;  /* 0x0002000902007986 */ /* 0x000fe8000c10150c */
[----:B------:R-:W-:Y:S01]  /*0ea0*/  STG.E.U16 desc[UR12][R2.64+0x300], R11 ;  /* 0x0003000b02007986 */ /* 0x000fe2000c10150c */
[----:B------:R-:W-:Y:S05]  /*0eb0*/  EXIT ;  /* 0x000000000000794d */ /* 0x000fea0003800000 */
.L_x_20990:
        /* <DEDUP_REMOVED lines=12> */
.L_x_60916:


//--------------------- .text._ZN2at6native29vectorized_elementwise_kernelILi4EZNS0_50_GLOBAL__N__2680c7bb_12_PowKernel_cu_7dd49032_317029pow_tensor_scalar_kernel_implIaaEEvRNS_18TensorIteratorBaseET0_EUlaE0_St5arrayIPcLm2EEEEviS6_T1_ --------------------------
	.section	.text._ZN2at6native29vectorized_elementwise_kernelILi4EZNS0_50_GLOBAL__N__2680c7bb_12_PowKernel_cu_7dd49032_317029pow_tensor_scalar_kernel_implIaaEEvRNS_18TensorIteratorBaseET0_EUlaE0_St5arrayIPcLm2EEEEviS6_T1_,"ax",@progbits
	.align	128
        .global         _ZN2at6native29vectorized_elementwise_kernelILi4EZNS0_50_GLOBAL__N__2680c7bb_12_PowKernel_cu_7dd49032_317029pow_tensor_scalar_kernel_implIaaEEvRNS_18TensorIteratorBaseET0_EUlaE0_St5arrayIPcLm2EEEEviS6_T1_
        .type           _ZN2at6native29vectorized_elementwise_kernelILi4EZNS0_50_GLOBAL__N__2680c7bb_12_PowKernel_cu_7dd49032_317029pow_tensor_scalar_kernel_implIaaEEvRNS_18TensorIteratorBaseET0_EUlaE0_St5arrayIPcLm2EEEEviS6_T1_,@function
        .size           _ZN2at6native29vectorized_elementwise_kernelILi4EZNS0_50_GLOBAL__N__2680c7bb_12_PowKernel_cu_7dd49032_317029pow_tensor_scalar_kernel_implIaaEEvRNS_18TensorIteratorBaseET0_EUlaE0_St5arrayIPcLm2EEEEviS6_T1_,(.L_x_60917 - _ZN2at6native29vectorized_elementwise_kernelILi4EZNS0_50_GLOBAL__N__2680c7bb_12_PowKernel_cu_7dd49032_317029pow_tensor_scalar_kernel_implIaaEEvRNS_18TensorIteratorBaseET0_EUlaE0_St5arrayIPcLm2EEEEviS6_T1_)
        .other          _ZN2at6native29vectorized_elementwise_kernelILi4EZNS0_50_GLOBAL__N__2680c7bb_12_PowKernel_cu_7dd49032_317029pow_tensor_scalar_kernel_implIaaEEvRNS_18TensorIteratorBaseET0_EUlaE0_St5arrayIPcLm2EEEEviS6_T1_,@"STO_CUDA_ENTRY STV_DEFAULT"
_ZN2at6native29vectorized_elementwise_kernelILi4EZNS0_50_GLOBAL__N__2680c7bb_12_PowKernel_cu_7dd49032_317029pow_tensor_scalar_kernel_implIaaEEvRNS_18TensorIteratorBaseET0_EUlaE0_St5arrayIPcLm2EEEEviS6_T1_:
.text._ZN2at6native29vectorized_elementwise_kernelILi4EZNS0_50_GLOBAL__N__2680c7bb_12_PowKernel_cu_7dd49032_317029pow_tensor_scalar_kernel_implIaaEEvRNS_18TensorIteratorBaseET0_EUlaE0_St5arrayIPcLm2EEEEviS6_T1_:
        /* <DEDUP_REMOVED lines=51> */
[----:B-1----:R-:W-:Y:S01]  /*0330*/  @!P3 IADD3 R12, P5, PT, R19, R12, RZ ;  /* 0x0000000c130cb210 */ /* 0x002fe20007fbe0ff */
[----:B------:R1:W5:Y:S01]  /*0340*/  @!P4 LDG.E.U8 R18, desc[UR12][R10.64] ;  /* 0x0000000c0a12c981 */ /* 0x000362000c1e1100 */
[----:B------:R-:W-:Y:S02]  /*0350*/  PRMT R19, RZ, 0x7610, R19 ;  /* 0x00007610ff137816 */ /* 0x000fe40000000013 */
[----:B---3--:R-:W-:Y:S01]  /*0360*/  @!P2 IADD3 R4, P4, PT, R25, R4, RZ ;  /* 0x000000041904a210 */ /* 0x008fe20007f9e0ff */
[----:B------:R-:W-:Y:S01]  /*0370*/  @!P3 IMAD.X R13, RZ, RZ, R13, P5 ;  /* 0x000000ffff0db224 */ /* 0x000fe200028e060d */
[----:B------:R-:W-:-:S03]  /*0380*/  PRMT R20, RZ, 0x7610, R20 ;  /* 0x00007610ff147816 */ /* 0x000fc60000000014 */
[----:B------:R-:W-:Y:S01]  /*0390*/  @!P2 IMAD.X R5, RZ, RZ, R5, P4 ;  /* 0x000000ffff05a224 */ /* 0x000fe200020e0605 */
[----:B------:R2:W5:Y:S01]  /*03a0*/  @!P3 LDG.E.U8 R19, desc[UR12][R12.64] ;  /* 0x0000000c0c13b981 */ /* 0x000562000c1e1100 */
[----:B----4-:R-:W-:Y:S01]  /*03b0*/  @!P1 IADD3 R6, P3, PT, R21, R6, RZ ;  /* 0x0000000615069210 */ /* 0x010fe20007f7e0ff */
[----:B------:R-:W-:Y:S02]  /*03c0*/  @!P6 VIADD R21, R16, UR4 ;  /* 0x000000041015ec36 */ /* 0x000fe40008000000 */
[----:B------:R2:W5:Y:S01]  /*03d0*/  @!P2 LDG.E.U8 R20, desc[UR12][R4.64] ;  /* 0x0000000c0414a981 */ /* 0x000562000c1e1100 */
[----:B------:R-:W-:Y:S01]  /*03e0*/  PRMT R16, RZ, 0x7610, R16 ;  /* 0x00007610ff107816 */ /* 0x000fe20000000010 */
[----:B------:R-:W-:Y:S01]  /*03f0*/  @!P1 IMAD.X R7, RZ, RZ, R7, P3 ;  /* 0x000000ffff079224 */ /* 0x000fe200018e0607 */
[----:B-1----:R-:W-:-:S04]  /*0400*/  PRMT R10, RZ, 0x7610, R10 ;  /* 0x00007610ff0a7816 */ /* 0x002fc8000000000a */
[----:B------:R2:W5:Y:S01]  /*0410*/  @!P1 LDG.E.U8 R16, desc[UR12][R6.64] ;  /* 0x0000000c06109981 */ /* 0x000562000c1e1100 */
[----:B0-----:R-:W-:-:S05]  /*0420*/  @!P6 IADD3 R2, P2, PT, R21, R2, RZ ;  /* 0x000000021502e210 */ /* 0x001fca0007f5e0ff */
[----:B------:R-:W-:-:S05]  /*0430*/  @!P6 IMAD.X R3, RZ, RZ, R3, P2 ;  /* 0x000000ffff03e224 */ /* 0x000fca00010e0603 */
        /* <DEDUP_REMOVED lines=8> */
[----:B--2---:R-:W-:Y:S05]  /*04c0*/  @P0 BRA `(.L_x_20994) ;  /* 0x0000000000580947 */ /* 0x004fea0003800000 */
[----:B------:R-:W0:Y:S01]  /*04d0*/  LDCU.64 UR6, c[0x0][0x390] ;  /* 0x00007200ff0677ac */ /* 0x000e220008000a00 */
[----:B-----5:R-:W-:Y:S01]  /*04e0*/  PRMT R4, R14, 0x9910, RZ ;  /* 0x000099100e047816 */ /* 0x020fe200000000ff */
[C---:B------:R-:W-:Y:S02]  /*04f0*/  VIADD R3, R0.reuse, UR4 ;  /* 0x0000000400037c36 */ /* 0x040fe40008000000 */
[----:B------:R-:W-:Y:S02]  /*0500*/  VIADD R0, R0, 0x80 ;  /* 0x0000008000007836 */ /* 0x000fe40000000000 */
[----:B------:R-:W-:-:S05]  /*0510*/  IMAD R2, R4, R4, RZ ;  /* 0x0000000404027224 */ /* 0x000fca00078e02ff */
[----:B------:R-:W-:-:S05]  /*0520*/  PRMT R5, R2, 0x9910, RZ ;  /* 0x0000991002057816 */ /* 0x000fca00000000ff */
[----:B------:R-:W-:Y:S01]  /*0530*/  IMAD R5, R4, R5, RZ ;  /* 0x0000000504057224 */ /* 0x000fe200078e02ff */
[----:B0-----:R-:W-:-:S04]  /*0540*/  IADD3 R2, P0, PT, R3, UR6, RZ ;  /* 0x0000000603027c10 */ /* 0x001fc8000ff1e0ff */
[----:B------:R-:W-:Y:S02]  /*0550*/  IADD3.X R3, PT, PT, RZ, UR7, RZ, P0, !PT ;  /* 0x00000007ff037c10 */ /* 0x000fe400087fe4ff */
[----:B------:R-:W-:-:S03]  /*0560*/  ISETP.GE.U32.AND P0, PT, R0, UR5, PT ;  /* 0x0000000500007c0c */ /* 0x000fc6000bf06070 */
[----:B------:R0:W-:Y:S10]  /*0570*/  STG.E.U8 desc[UR12][R2.64], R5 ;  /* 0x0000000502007986 */ /* 0x0001f4000c10110c */
        /* <DEDUP_REMOVED lines=11> */
.L_x_20994:
        /* <DEDUP_REMOVED lines=12> */
.L_x_20995:
[----:B------:R-:W-:-:S13]  /*06f0*/  ISETP.GE.U32.AND P0, PT, R0, UR5, PT ;  /* 0x0000000500007c0c */ /* 0x000fda000bf06070 */
[----:B------:R-:W-:Y:S05]  /*0700*/  @P0 BRA `(.L_x_20997) ;  /* 0x0000000000580947 */ /* 0x000fea0003800000 */
[----:B------:R-:W2:Y:S01]  /*0710*/  LDCU.64 UR6, c[0x0][0x390] ;  /* 0x00007200ff0677ac */ /* 0x000ea20008000a00 */
[----:B01----:R-:W-:Y:S01]  /*0720*/  PRMT R5, R19, 0x9910, RZ ;  /* 0x0000991013057816 */ /* 0x003fe200000000ff */
        /* <DEDUP_REMOVED lines=8> */
.L_x_20996:
[----:B------:R-:W-:-:S13]  /*07b0*/  ISETP.GE.U32.AND P0, PT, R0, UR5, PT ;  /* 0x0000000500007c0c */ /* 0x000fda000bf06070 */
[----:B------:R-:W-:Y:S05]  /*07c0*/  @P0 BRA `(.L_x_20998) ;  /* 0x00000000005c0947 */ /* 0x000fea0003800000 */
[----:B------:R-:W2:Y:S01]  /*07d0*/  LDCU.64 UR6, c[0x0][0x390] ;  /* 0x00007200ff0677ac */ /* 0x000ea20008000a00 */
[----:B01---5:R-:W-:Y:S02]  /*07e0*/  PRMT R5, R20, 0x9910, RZ ;  /* 0x0000991014057816 */ /* 0x023fe400000000ff */
[C---:B------:R-:W-:Y:S01]  /*07f0*/  IADD3 R3, PT, PT, R0.reuse, UR4, RZ ;  /* 0x0000000400037c10 */ /* 0x040fe2000fffe0ff */
[----:B------:R-:W-:Y:S02]  /*0800*/  VIADD R0, R0, 0x80 ;  /* 0x0000008000007836 */ /* 0x000fe40000000000 */
[----:B------:R-:W-:-:S05]  /*0810*/  IMAD R2, R5, R5, RZ ;  /* 0x0000000505027224 */ /* 0x000fca00078e02ff */
[----:B------:R-:W-:-:S05]  /*0820*/  PRMT R4, R2, 0x9910, RZ ;  /* 0x0000991002047816 */ /* 0x000fca00000000ff */
[----:B------:R-:W-:Y:S01]  /*0830*/  IMAD R5, R5, R4, RZ ;  /* 0x0000000405057224 */ /* 0x000fe200078e02ff */
[----:B--2---:R-:W-:-:S05]  /*0840*/  IADD3 R2, P0, PT, R3, UR6, RZ ;  /* 0x0000000603027c10 */ /* 0x004fca000ff1e0ff */
[----:B------:R-:W-:-:S05]  /*0850*/  IMAD.X R3, RZ, RZ, UR7, P0 ;  /* 0x00000007ff037e24 */ /* 0x000fca00080e06ff */
[----:B------:R2:W-:Y:S03]  /*0860*/  STG.E.U8 desc[UR12][R2.64], R5 ;  /* 0x0000000502007986 */ /* 0x0005e6000c10110c */
.L_x_20997:
        /* <DEDUP_REMOVED lines=13> */
.L_x_20998:
[----:B------:R-:W-:-:S13]  /*0940*/  ISETP.GE.U32.AND P0, PT, R0, UR5, PT ;  /* 0x0000000500007c0c */ /* 0x000fda000bf06070 */
[----:B------:R-:W-:Y:S05]  /*0950*/  @P0 BREAK.RELIABLE B1 ;  /* 0x0000000000010942 */ /* 0x000fea0003800100 */
[----:B------:R-:W-:Y:S05]  /*0960*/  @P0 BRA `(.L_x_20999) ;  /* 0x00000000002c0947 */ /* 0x000fea0003800000 */
[----:B------:R-:W-:Y:S05]  /*0970*/  BSYNC.RELIABLE B1 ;  /* 0x0000000000017941 */ /* 0x000fea0003800100 */
.L_x_20993:
[----:B------:R-:W3:Y:S01]  /*0980*/  LDCU.64 UR6, c[0x0][0x390] ;  /* 0x00007200ff0677ac */ /* 0x000ee20008000a00 */
[----:B012--5:R-:W-:Y:S01]  /*0990*/  PRMT R5, R11, 0x9910, RZ ;  /* 0x000099100b057816 */ /* 0x027fe200000000ff */
        /* <DEDUP_REMOVED lines=8> */
.L_x_20999:
[----:B------:R-:W-:Y:S05]  /*0a20*/  BSYNC.RECONVERGENT B0 ;  /* 0x0000000000007941 */ /* 0x000fea0003800200 */
.L_x_20992:
        /* <DEDUP_REMOVED lines=9> */
[----:B------:R-:W-:Y:S01]  /*0ac0*/  IMAD.MOV.U32 R0, RZ, RZ, R3 ;  /* 0x000000ffff007224 */ /* 0x000fe200078e0003 */
[----:B------:R-:W-:-:S03]  /*0ad0*/  IADD3.X R3, PT, PT, RZ, UR7, RZ, P0, !PT ;  /* 0x00000007ff037c10 */ /* 0x000fc600087fe4ff */
[----:B------:R-:W-:-:S05]  /*0ae0*/  IMAD R5, R5, R0, RZ ;  /* 0x0000000005057224 */ /* 0x000fca00078e02ff */
[----:B------:R-:W-:Y:S01]  /*0af0*/  STG.E.U8 desc[UR12][R2.64], R5 ;  /* 0x0000000502007986 */ /* 0x000fe2000c10110c */
[----:B------:R-:W-:Y:S05]  /*0b00*/  EXIT ;  /* 0x000000000000794d */ /* 0x000fea0003800000 */
.L_x_20991:
[----:B------:R-:W0:Y:S01]  /*0b10*/  LDCU.128 UR8, c[0x0][0x390] ;  /* 0x00007200ff0877ac */ /* 0x000e220008000c00 */
        /* <DEDUP_REMOVED lines=8> */
[----:B------:R-:W-:-:S04]  /*0ba0*/  UIADD3 UR6, UP0, UPT, UR4, UR8, URZ ;  /* 0x0000000804067290 */ /* 0x000fc8000ff1e0ff */
[----:B------:R-:W-:Y:S01]  /*0bb0*/  UIADD3.X UR7, UPT, UPT, URZ, UR9, URZ, UP0, !UPT ;  /* 0x00000009ff077290 */ /* 0x000fe200087fe4ff */
[C---:B--2---:R-:W-:Y:S02]  /*0bc0*/  PRMT R11, R7.reuse, 0x7772, RZ ;  /* 0x00007772070b7816 */ /* 0x044fe400000000ff */
[C---:B------:R-:W-:Y:S02]  /*0bd0*/  PRMT R10, R7.reuse, 0x7771, RZ ;  /* 0x00007771070a7816 */ /* 0x040fe400000000ff */
[----:B------:R-:W-:Y:S01]  /*0be0*/  LOP3.LUT R9, R7, 0xff, RZ, 0xc0, !PT ;  /* 0x000000ff07097812 */ /* 0x000fe200078ec0ff */
[----:B------:R-:W-:Y:S01]  /*0bf0*/  IMAD R6, R11, R11, RZ ;  /* 0x0000000b0b067224 */ /* 0x000fe200078e02ff */
[----:B---3--:R-:W-:Y:S01]  /*0c00*/  PRMT R12, R8, 0x7771, RZ ;  /* 0x00007771080c7816 */ /* 0x008fe200000000ff */
[----:B------:R-:W-:Y:S01]  /*0c10*/  IMAD R5, R10, R10, RZ ;  /* 0x0000000a0a057224 */ /* 0x000fe200078e02ff */
[----:B------:R-:W-:Y:S01]  /*0c20*/  LOP3.LUT R2, R8, 0xff, RZ, 0xc0, !PT ;  /* 0x000000ff08027812 */ /* 0x000fe200078ec0ff */
[----:B------:R-:W-:Y:S01]  /*0c30*/  IMAD R4, R9, R9, RZ ;  /* 0x0000000909047224 */ /* 0x000fe200078e02ff */
[----:B------:R-:W-:-:S02]  /*0c40*/  PRMT R6, R6, 0x9910, RZ ;  /* 0x0000991006067816 */ /* 0x000fc400000000ff */
[----:B------:R-:W-:Y:S02]  /*0c50*/  PRMT R5, R5, 0x9910, RZ ;  /* 0x0000991005057816 */ /* 0x000fe400000000ff */
[----:B------:R-:W-:Y:S01]  /*0c60*/  PRMT R4, R4, 0x9910, RZ ;  /* 0x0000991004047816 */ /* 0x000fe200000000ff */
[----:B------:R-:W-:Y:S01]  /*0c70*/  IMAD R6, R11, R6, RZ ;  /* 0x000000060b067224 */ /* 0x000fe200078e02ff */
[----:B------:R-:W-:Y:S01]  /*0c80*/  PRMT R11, R7, 0x7773, RZ ;  /* 0x00007773070b7816 */ /* 0x000fe200000000ff */
[----:B------:R-:W-:Y:S01]  /*0c90*/  IMAD R5, R10, R5, RZ ;  /* 0x000000050a057224 */ /* 0x000fe200078e02ff */
[C---:B------:R-:W-:Y:S01]  /*0ca0*/  PRMT R13, R8.reuse, 0x7772, RZ ;  /* 0x00007772080d7816 */ /* 0x040fe200000000ff */
[----:B------:R-:W-:Y:S01]  /*0cb0*/  IMAD R4, R9, R4, RZ ;  /* 0x0000000409047224 */ /* 0x000fe200078e02ff */
[----:B------:R-:W-:Y:S01]  /*0cc0*/  PRMT R14, R8, 0x7773, RZ ;  /* 0x00007773080e7816 */ /* 0x000fe200000000ff */
[----:B------:R-:W-:Y:S01]  /*0cd0*/  IMAD R3, R11, R11, RZ ;  /* 0x0000000b0b037224 */ /* 0x000fe200078e02ff */
[----:B------:R-:W-:Y:S01]  /*0ce0*/  LOP3.LUT R5, R5, 0xffff, RZ, 0xc0, !PT ;  /* 0x0000ffff05057812 */ /* 0x000fe200078ec0ff */
[----:B------:R-:W-:Y:S01]  /*0cf0*/  IMAD R8, R12, R12, RZ ;  /* 0x0000000c0c087224 */ /* 0x000fe200078e02ff */
[----:B------:R-:W-:Y:S01]  /*0d00*/  LOP3.LUT R4, R4, 0xffff, RZ, 0xc0, !PT ;  /* 0x0000ffff04047812 */ /* 0x000fe200078ec0ff */
[----:B------:R-:W-:Y:S01]  /*0d10*/  IMAD R7, R2, R2, RZ ;  /* 0x0000000202077224 */ /* 0x000fe200078e02ff */
[----:B------:R-:W-:Y:S01]  /*0d20*/  PRMT R3, R3, 0x9910, RZ ;  /* 0x0000991003037816 */ /* 0x000fe200000000ff */
[----:B------:R-:W-:Y:S01]  /*0d30*/  IMAD R9, R13, R13, RZ ;  /* 0x0000000d0d097224 */ /* 0x000fe200078e02ff */
[----:B------:R-:W-:Y:S01]  /*0d40*/  PRMT R15, R8, 0x9910, RZ ;  /* 0x00009910080f7816 */ /* 0x000fe200000000ff */
[----:B------:R-:W-:Y:S01]  /*0d50*/  IMAD R10, R14, R14, RZ ;  /* 0x0000000e0e0a7224 */ /* 0x000fe200078e02ff */
[----:B------:R-:W-:Y:S01]  /*0d60*/  PRMT R7, R7, 0x9910, RZ ;  /* 0x0000991007077816 */ /* 0x000fe200000000ff */
[----:B------:R-:W-:Y:S01]  /*0d70*/  IMAD.MOV.U32 R8, RZ, RZ, R3 ;  /* 0x000000ffff087224 */ /* 0x000fe200078e0003 */
[----:B------:R-:W-:Y:S01]  /*0d80*/  PRMT R16, R9, 0x9910, RZ ;  /* 0x0000991009107816 */ /* 0x000fe200000000ff */
[----:B------:R-:W-:Y:S01]  /*0d90*/  IMAD.MOV.U32 R9, RZ, RZ, R15 ;  /* 0x000000ffff097224 */ /* 0x000fe200078e000f */
[----:B------:R-:W-:Y:S01]  /*0da0*/  PRMT R17, R10, 0x9910, RZ ;  /* 0x000099100a117816 */ /* 0x000fe200000000ff */
[----:B------:R-:W-:Y:S01]  /*0db0*/  IMAD.MOV.U32 R3, RZ, RZ, R7 ;  /* 0x000000ffff037224 */ /* 0x000fe200078e0007 */
[----:B------:R-:W-:Y:S01]  /*0dc0*/  LOP3.LUT R6, R6, 0xffff, RZ, 0xc0, !PT ;  /* 0x0000ffff06067812 */ /* 0x000fe200078ec0ff */
[----:B------:R-:W-:Y:S01]  /*0dd0*/  IMAD.MOV.U32 R10, RZ, RZ, R16 ;  /* 0x000000ffff0a7224 */ /* 0x000fe200078e0010 */
[----:B------:R-:W-:Y:S01]  /*0de0*/  PRMT R5, R4, 0x3340, R5 ;  /* 0x0000334004057816 */ /* 0x000fe20000000005 */
[----:B------:R-:W-:-:S02]  /*0df0*/  IMAD.MOV.U32 R15, RZ, RZ, R17 ;  /* 0x000000ffff0f7224 */ /* 0x000fc400078e0011 */
[----:B------:R-:W-:Y:S02]  /*0e00*/  IMAD R7, R11, R8, RZ ;  /* 0x000000080b077224 */ /* 0x000fe400078e02ff */
[----:B------:R-:W-:Y:S02]  /*0e10*/  IMAD R8, R2, R3, RZ ;  /* 0x0000000302087224 */ /* 0x000fe400078e02ff */
[----:B------:R-:W-:Y:S01]  /*0e20*/  IMAD R9, R12, R9, RZ ;  /* 0x000000090c097224 */ /* 0x000fe200078e02ff */
[----:B------:R-:W-:Y:S01]  /*0e30*/  LOP3.LUT R7, R7, 0xffff, RZ, 0xc0, !PT ;  /* 0x0000ffff07077812 */ /* 0x000fe200078ec0ff */
[----:B------:R-:W-:Y:S01]  /*0e40*/  IMAD R10, R13, R10, RZ ;  /* 0x0000000a0d0a7224 */ /* 0x000fe200078e02ff */
[----:B------:R-:W-:Y:S01]  /*0e50*/  LOP3.LUT R8, R8, 0xffff, RZ, 0xc0, !PT ;  /* 0x0000ffff08087812 */ /* 0x000fe200078ec0ff */
[----:B------:R-:W-:Y:S01]  /*0e60*/  IMAD R11, R14, R15, RZ ;  /* 0x0000000f0e0b7224 */ /* 0x000fe200078e02ff */
[----:B------:R-:W-:Y:S01]  /*0e70*/  LOP3.LUT R9, R9, 0xffff, RZ, 0xc0, !PT ;  /* 0x0000ffff09097812 */ /* 0x000fe200078ec0ff */
[----:B------:R-:W-:Y:S01]  /*0e80*/  IMAD.U32 R2, RZ, RZ, UR6 ;  /* 0x00000006ff027e24 */ /* 0x000fe2000f8e00ff */
[----:B------:R-:W-:Y:S01]  /*0e90*/  LOP3.LUT R10, R10, 0xffff, RZ, 0xc0, !PT ;  /* 0x0000ffff0a0a7812 */ /* 0x000fe200078ec0ff */
[----:B------:R-:W-:Y:S01]  /*0ea0*/  IMAD.U32 R3, RZ, RZ, UR7 ;  /* 0x00000007ff037e24 */ /* 0x000fe2000f8e00ff */
[----:B------:R-:W-:-:S02]  /*0eb0*/  LOP3.LUT R11, R11, 0xffff, RZ, 0xc0, !PT ;  /* 0x0000ffff0b0b7812 */ /* 0x000fc400078ec0ff */
[----:B------:R-:W-:Y:S01]  /*0ec0*/  PRMT R6, R6, 0x3340, R7 ;  /* 0x0000334006067816 */ /* 0x000fe20000000007 */
[----:B------:R-:W-:Y:S01]  /*0ed0*/  IMAD.WIDE.U32 R2, R0, 0x4, R2 ;  /* 0x0000000400027825 */ /* 0x000fe200078e0002 */
[----:B------:R-:W-:Y:S02]  /*0ee0*/  PRMT R9, R8, 0x3340, R9 ;  /* 0x0000334008097816 */ /* 0x000fe40000000009 */
[----:B------:R-:W-:Y:S02]  /*0ef0*/  PRMT R10, R10, 0x3340, R11 ;  /* 0x000033400a0a7816 */ /* 0x000fe4000000000b */
[----:B------:R-:W-:Y:S02]  /*0f00*/  PRMT R5, R5, 0x5410, R6 ;  /* 0x0000541005057816 */ /* 0x000fe40000000006 */
[----:B------:R-:W-:-:S03]  /*0f10*/  PRMT R9, R9, 0x5410, R10 ;  /* 0x0000541009097816 */ /* 0x000fc6000000000a */
[----:B------:R-:W-:Y:S04]  /*0f20*/  STG.E desc[UR12][R2.64], R5 ;  /* 0x0000000502007986 */ /* 0x000fe8000c10190c */
[----:B------:R-:W-:Y:S01]  /*0f30*/  STG.E desc[UR12][R2.64+0x200], R9 ;  /* 0x0002000902007986 */ /* 0x000fe2000c10190c */
[----:B------:R-:W-:Y:S05]  /*0f40*/  EXIT ;  /* 0x000000000000794d */ /* 0x000fea0003800000 */
.L_x_21000:
        /* <DEDUP_REMOVED lines=11> */
.L_x_60917:


//--------------------- .text._ZN2at6native29vectorized_elementwise_kernelILi8EZNS0_50_GLOBAL__N__2680c7bb_12_PowKernel_cu_7dd49032_317029pow_tensor_scalar_kernel_implIaaEEvRNS_18TensorIteratorBaseET0_EUlaE0_St5arrayIPcLm2EEEEviS6_T1_ --------------------------
	.section	.text._ZN2at6native29vectorized_elementwise_kernelILi8EZNS0_50_GLOBAL__N__2680c7bb_12_PowKernel_cu_7dd49032_317029pow_tensor_scalar_kernel_implIaaEEvRNS_18TensorIteratorBaseET0_EUlaE0_St5arrayIPcLm2EEEEviS6_T1_,"ax",@progbits
	.align	128
        .global         _ZN2at6native29vectorized_elementwise_kernelILi8EZNS0_50_GLOBAL__N__2680c7bb_12_PowKernel_cu_7dd49032_317029pow_tensor_scalar_kernel_implIaaEEvRNS_18TensorIteratorBaseET0_EUlaE0_St5arrayIPcLm2EEEEviS6_T1_
        .type           _ZN2at6native29vectorized_elementwise_kernelILi8EZNS0_50_GLOBAL__N__2680c7bb_12_PowKernel_cu_7dd49032_317029pow_tensor_scalar_kernel_implIaaEEvRNS_18TensorIteratorBaseET0_EUlaE0_St5arrayIPcLm2EEEEviS6_T1_,@function
        .size           _ZN2at6native29vectorized_elementwise_kernelILi8EZNS0_50_GLOBAL__N__2680c7bb_12_PowKernel_cu_7dd49032_317029pow_tensor_scalar_kernel_implIaaEEvRNS_18TensorIteratorBaseET0_EUlaE0_St5arrayIPcLm2EEEEviS6_T1_,(.L_x_60918 - _ZN2at6native29vectorized_elementwise_kernelILi8EZNS0_50_GLOBAL__N__2680c7bb_12_PowKernel_cu_7dd49032_317029pow_tensor_scalar_kernel_implIaaEEvRNS_18TensorIteratorBaseET0_EUlaE0_St5arrayIPcLm2EEEEviS6_T1_)
        .other          _ZN2at6native29vectorized_elementwise_kernelILi8EZNS0_50_GLOBAL__N__2680c7bb_12_PowKernel_cu_7dd49032_317029pow_tensor_scalar_kernel_implIaaEEvRNS_18TensorIteratorBaseET0_EUlaE0_St5arrayIPcLm2EEEEviS6_T1_,@"STO_CUDA_ENTRY STV_DEFAULT"
_ZN2at6native29vectorized_elementwise_kernelILi8EZNS0_50_GLOBAL__N__2680c7bb_12_PowKernel_cu_7dd49032_317029pow_tensor_scalar_kernel_implIaaEEvRNS_18TensorIteratorBaseET0_EUlaE0_St5arrayIPcLm2EEEEviS6_T1_:
.text._ZN2at6native29vectorized_elementwise_kernelILi8EZNS0_50_GLOBAL__N__2680c7bb_12_PowKernel_cu_7dd49032_317029pow_tensor_scalar_kernel_implIaaEEvRNS_18TensorIteratorBaseET0_EUlaE0_St5arrayIPcLm2EEEEviS6_T1_:
[----:B------:R-:W-:Y:S01]  /*0000*/  LDC R1, c[0x0][0x37c] ;  /* 0x0000df00ff017b82 */ /* 0x000fe20000000800 */
[----:B------:R-:W-:Y:S05]  /*0010*/  EXIT ;  /* 0x000000000000794d */ /* 0x000fea0003800000 */
.L_x_21001:
        /* <DEDUP_REMOVED lines=14> */
.L_x_60918:


//--------------------- .text._ZN2at6native18elementwise_kernelILi128ELi4EZNS0_15gpu_kernel_implIZNS0_50_GLOBAL__N__2680c7bb_12_PowKernel_cu_7dd49032_317029pow_tensor_scalar_kernel_implIaaEEvRNS_18TensorIteratorBaseET0_EUlaE_EEvS6_RKT_EUliE_EEviT1_ --------------------------
	.section	.text._ZN2at6native18elementwise_kernelILi128ELi4EZNS0_15gpu_kernel_implIZNS0_50_GLOBAL__N__2680c7bb_12_PowKernel_cu_7dd49032_317029pow_tensor_scalar_kernel_implIaaEEvRNS_18TensorIteratorBaseET0_EUlaE_EEvS6_RKT_EUliE_EEviT1_,"ax",@progbits
	.align	128
        .global         _ZN2at6native18elementwise_kernelILi128ELi4EZNS0_15gpu_kernel_implIZNS0_50_GLOBAL__N__2680c7bb_12_PowKernel_cu_7dd49032_317029pow_tensor_scalar_kernel_implIaaEEvRNS_18TensorIteratorBaseET0_EUlaE_EEvS6_RKT_EUliE_EEviT1_
        .type           _ZN2at6native18elementwise_kernelILi128ELi4EZNS0_15gpu_kernel_implIZNS0_50_GLOBAL__N__2680c7bb_12_PowKernel_cu_7dd49032_317029pow_tensor_scalar_kernel_implIaaEEvRNS_18TensorIteratorBaseET0_EUlaE_EEvS6_RKT_EUliE_EEviT1_,@function
        .size           _ZN2at6native18elementwise_kernelILi128ELi4EZNS0_15gpu_kernel_implIZNS0_50_GLOBAL__N__2680c7bb_12_PowKernel_cu_7dd49032_317029pow_tensor_scalar_kernel_implIaaEEvRNS_18TensorIteratorBaseET0_EUlaE_EEvS6_RKT_EUliE_EEviT1_,(.L_x_60919 - _ZN2at6native18elementwise_kernelILi128ELi4EZNS0_15gpu_kernel_implIZNS0_50_GLOBAL__N__2680c7bb_12_PowKernel_cu_7dd49032_317029pow_tensor_scalar_kernel_implIaaEEvRNS_18TensorIteratorBaseET0_EUlaE_EEvS6_RKT_EUliE_EEviT1_)
        .other          _ZN2at6native18elementwise_kernelILi128ELi4EZNS0_15gpu_kernel_implIZNS0_50_GLOBAL__N__2680c7bb_12_PowKernel_cu_7dd49032_317029pow_tensor_scalar_kernel_implIaaEEvRNS_18TensorIteratorBaseET0_EUlaE_EEvS6_RKT_EUliE_EEviT1_,@"STO_CUDA_ENTRY STV_DEFAULT"
_ZN2at6native18elementwise_kernelILi128ELi4EZNS0_15gpu_kernel_implIZNS0_50_GLOBAL__N__2680c7bb_12_PowKernel_cu_7dd49032_317029pow_tensor_scalar_kernel_implIaaEEvRNS_18TensorIteratorBaseET0_EUlaE_EEvS6_RKT_EUliE_EEviT1_:
.text._ZN2at6native18elementwise_kernelILi128ELi4EZNS0_15gpu_kernel_implIZNS0_50_GLOBAL__N__2680c7bb_12_PowKernel_cu_7dd49032_317029pow_tensor_scalar_kernel_implIaaEEvRNS_18TensorIteratorBaseET0_EUlaE_EEvS6_RKT_EUliE_EEviT1_:
        /* <DEDUP_REMOVED lines=319> */
.L_x_21004:
        /* <DEDUP_REMOVED lines=16> */
.L_x_21008:
[----:B------:R0:W5:Y:S01]  /*14f0*/  LDG.E.U8 R0, desc[UR36][R2.64] ;  /* 0x0000002402007981 */ /* 0x000162000c1e1100 */
[----:B------:R-:W-:Y:S05]  /*1500*/  BRA `(.L_x_21010) ;  /* 0x0000000c004c7947 */ /* 0x000fea0003800000 */
.L_x_21007:
        /* <DEDUP_REMOVED lines=8> */
.L_x_21012:
[----:B------:R0:W5:Y:S01]  /*1590*/  LDG.E.U8 R0, desc[UR36][R2.64] ;  /* 0x0000002402007981 */ /* 0x000162000c1e1100 */
[----:B------:R-:W-:Y:S05]  /*15a0*/  BRA `(.L_x_21010) ;  /* 0x0000000c00247947 */ /* 0x000fea0003800000 */
.L_x_21011:
[----:B------:R0:W5:Y:S01]  /*15b0*/  LDG.E.U16 R0, desc[UR36][R2.64] ;  /* 0x0000002402007981 */ /* 0x000162000c1e1500 */
[----:B------:R-:W-:Y:S05]  /*15c0*/  BRA `(.L_x_21010) ;  /* 0x0000000c001c7947 */ /* 0x000fea0003800000 */
.L_x_21006:
        /* <DEDUP_REMOVED lines=9> */
.L_x_21014:
[----:B------:R-:W2:Y:S02]  /*1660*/  LDG.E.U16 R4, desc[UR36][R2.64] ;  /* 0x0000002402047981 */ /* 0x000ea4000c1e1500 */
[----:B--2---:R-:W-:-:S06]  /*1670*/  HADD2.F32 R4, -RZ, R4.H0_H0 ;  /* 0x20000004ff047230 */ /* 0x004fcc0000004100 */
[----:B------:R-:W0:Y:S02]  /*1680*/  F2I.FTZ.TRUNC.NTZ R4, R4 ;  /* 0x0000000400047305 */ /* 0x000e24000021f100 */
[----:B0-----:R-:W-:Y:S01]  /*1690*/  PRMT R0, R4, 0x7610, R0 ;  /* 0x0000761004007816 */ /* 0x001fe20000000000 */
[----:B------:R-:W-:Y:S06]  /*16a0*/  BRA `(.L_x_21010) ;  /* 0x0000000800e47947 */ /* 0x000fec0003800000 */
.L_x_21013:
        /* <DEDUP_REMOVED lines=9> */
.L_x_21016:
[----:B------:R-:W2:Y:S02]  /*1740*/  LDG.E.U16 R2, desc[UR36][R2.64] ;  /* 0x0000002402027981 */ /* 0x000ea4000c1e1500 */
[----:B--2---:R-:W-:-:S06]  /*1750*/  HADD2.F32 R4, -RZ, R2.H0_H0 ;  /* 0x20000002ff047230 */ /* 0x004fcc0000004100 */
[----:B------:R-:W0:Y:S02]  /*1760*/  F2I.FTZ.TRUNC.NTZ R4, R4 ;  /* 0x0000000400047305 */ /* 0x000e24000021f100 */
[----:B0-----:R-:W-:Y:S01]  /*1770*/  PRMT R0, R4, 0x7610, R0 ;  /* 0x0000761004007816 */ /* 0x001fe20000000000 */
[----:B------:R-:W-:Y:S06]  /*1780*/  BRA `(.L_x_21010) ;  /* 0x0000000800ac7947 */ /* 0x000fec0003800000 */
.L_x_21015:
[----:B------:R-:W2:Y:S02]  /*1790*/  LDG.E.64 R2, desc[UR36][R2.64] ;  /* 0x0000002402027981 */ /* 0x000ea4000c1e1b00 */
[----:B--2---:R0:W1:Y:S02]  /*17a0*/  F2I.F64.TRUNC R0, R2 ;  /* 0x0000000200007311 */ /* 0x004064000030d100 */
[----:B01----:R-:W-:Y:S05]  /*17b0*/  BRA `(.L_x_21010) ;  /* 0x0000000800a07947 */ /* 0x003fea0003800000 */
.L_x_21005:
        /* <DEDUP_REMOVED lines=12> */
.L_x_21019:
[----:B------:R-:W2:Y:S02]  /*1880*/  LDG.E.64 R2, desc[UR36][R2.64] ;  /* 0x0000002402027981 */ /* 0x000ea4000c1e1b00 */
[----:B--2---:R3:W4:Y:S02]  /*1890*/  F2I.F64.TRUNC R0, R2 ;  /* 0x0000000200007311 */ /* 0x004724000030d100 */
[----:B---34-:R-:W-:Y:S05]  /*18a0*/  BRA `(.L_x_21010) ;  /* 0x0000000800647947 */ /* 0x018fea0003800000 */
.L_x_21018:
        /* <DEDUP_REMOVED lines=27> */
.L_x_21021:
        /* <DEDUP_REMOVED lines=14> */
.L_x_21020:
[----:B------:R-:W2:Y:S02]  /*1b40*/  LDG.E.U16 R4, desc[UR36][R2.64] ;  /* 0x0000002402047981 */ /* 0x000ea4000c1e1500 */
[----:B--2---:R-:W-:-:S06]  /*1b50*/  IMAD.U32 R4, R4, 0x10000, RZ ;  /* 0x0001000004047824 */ /* 0x004fcc00078e00ff */
[----:B------:R-:W0:Y:S02]  /*1b60*/  F2I.FTZ.TRUNC.NTZ R4, R4 ;  /* 0x0000000400047305 */ /* 0x000e24000021f100 */
[----:B0-----:R-:W-:Y:S01]  /*1b70*/  PRMT R0, R4, 0x7610, R0 ;  /* 0x0000761004007816 */ /* 0x001fe20000000000 */
[----:B------:R-:W-:Y:S06]  /*1b80*/  BRA `(.L_x_21010) ;  /* 0x0000000400ac7947 */ /* 0x000fec0003800000 */
.L_x_21017:
        /* <DEDUP_REMOVED lines=10> */
.L_x_21024:
        /* <DEDUP_REMOVED lines=21> */
.L_x_21028:
[----:B------:R-:W-:Y:S05]  /*1d80*/  BSYNC.RECONVERGENT B1 ;  /* 0x0000000000017941 */ /* 0x000fea0003800200 */
.L_x_21027:
[----:B------:R-:W-:Y:S01]  /*1d90*/  IMAD.SHL.U32 R0, R0, 0x100000, RZ ;  /* 0x0010000000007824 */ /* 0x000fe200078e00ff */
[----:B------:R-:W-:-:S04]  /*1da0*/  LEA R2, R2, 0x3b800000, 0x17 ;  /* 0x3b80000002027811 */ /* 0x000fc800078eb8ff */
[----:B------:R-:W-:-:S07]  /*1db0*/  LOP3.LUT R4, R2, R0, R7, 0xfe, !PT ;  /* 0x0000000002047212 */ /* 0x000fce00078efe07 */
.L_x_21026:
[----:B------:R-:W-:Y:S05]  /*1dc0*/  BSYNC.RECONVERGENT B0 ;  /* 0x0000000000007941 */ /* 0x000fea0003800200 */
.L_x_21025:
[----:B------:R-:W0:Y:S02]  /*1dd0*/  F2I.FTZ.TRUNC.NTZ R4, R4 ;  /* 0x0000000400047305 */ /* 0x000e24000021f100 */
[----:B0-----:R-:W-:Y:S01]  /*1de0*/  PRMT R0, R4, 0x7610, R0 ;  /* 0x0000761004007816 */ /* 0x001fe20000000000 */
[----:B------:R-:W-:Y:S06]  /*1df0*/  BRA `(.L_x_21010) ;  /* 0x0000000400107947 */ /* 0x000fec0003800000 */
.L_x_21023:
        /* <DEDUP_REMOVED lines=21> */
.L_x_21032:
[----:B------:R-:W-:Y:S05]  /*1f50*/  BSYNC.RECONVERGENT B1 ;  /* 0x0000000000017941 */ /* 0x000fea0003800200 */
.L_x_21031:
[----:B------:R-:W-:Y:S02]  /*1f60*/  SHF.L.U32 R0, R0, 0x15, RZ ;  /* 0x0000001500007819 */ /* 0x000fe400000006ff */
[----:B------:R-:W-:-:S04]  /*1f70*/  LEA R2, R2, 0x37800000, 0x17 ;  /* 0x3780000002027811 */ /* 0x000fc800078eb8ff */
[----:B------:R-:W-:-:S07]  /*1f80*/  LOP3.LUT R4, R2, R0, R7, 0xfe, !PT ;  /* 0x0000000002047212 */ /* 0x000fce00078efe07 */
.L_x_21030:
[----:B------:R-:W-:Y:S05]  /*1f90*/  BSYNC.RECONVERGENT B0 ;  /* 0x0000000000007941 */ /* 0x000fea0003800200 */
.L_x_21029:
[----:B------:R-:W0:Y:S02]  /*1fa0*/  F2I.FTZ.TRUNC.NTZ R4, R4 ;  /* 0x0000000400047305 */ /* 0x000e24000021f100 */
[----:B0-----:R-:W-:Y:S01]  /*1fb0*/  PRMT R0, R4, 0x7610, R0 ;  /* 0x0000761004007816 */ /* 0x001fe20000000000 */
[----:B------:R-:W-:Y:S06]  /*1fc0*/  BRA `(.L_x_21010) ;  /* 0x00000000009c7947 */ /* 0x000fec0003800000 */
.L_x_21022:
[----:B------:R-:W-:-:S09]  /*1fd0*/  UISETP.NE.AND UP0, UPT, UR4, 0x1c, UPT ;  /* 0x0000001c0400788c */ /* 0x000fd2000bf05270 */
[----:B------:R-:W-:Y:S05]  /*1fe0*/  BRA.U !UP0, `(.L_x_21033) ;  /* 0x0000000108907547 */ /* 0x000fea000b800000 */
[----:B------:R-:W-:-:S09]  /*1ff0*/  UISETP.NE.AND UP0, UPT, UR4, 0x1d, UPT ;  /* 0x0000001d0400788c */ /* 0x000fd2000bf05270 */
[----:B------:R-:W-:Y:S05]  /*2000*/  BRA.U !UP0, `(.L_x_21034) ;  /* 0x0000000108807547 */ /* 0x000fea000b800000 */
[----:B------:R-:W-:-:S09]  /*2010*/  UISETP.NE.AND UP0, UPT, UR4, 0x2c, UPT ;  /* 0x0000002c0400788c */ /* 0x000fd2000bf05270 */
[----:B------:R-:W-:Y:S05]  /*2020*/  BRA.U !UP0, `(.L_x_21035) ;  /* 0x0000000108487547 */ /* 0x000fea000b800000 */
.L_x_21009:
        /* <DEDUP_REMOVED lines=16> */
.L_x_21036:
[----:B------:R-:W-:Y:S01]  /*2130*/  PRMT R0, RZ, 0x7610, R0 ;  /* 0x00007610ff007816 */ /* 0x000fe20000000000 */
[----:B------:R-:W-:Y:S06]  /*2140*/  BRA `(.L_x_21010) ;  /* 0x00000000003c7947 */ /* 0x000fec0003800000 */
.L_x_21035:
        /* <DEDUP_REMOVED lines=8> */
.L_x_21038:
[----:B------:R-:W-:Y:S05]  /*21d0*/  BSYNC.RECONVERGENT B0 ;  /* 0x0000000000007941 */ /* 0x000fea0003800200 */
.L_x_21037:
[----:B------:R-:W0:Y:S02]  /*21e0*/  F2I.FTZ.TRUNC.NTZ R4, R4 ;  /* 0x0000000400047305 */ /* 0x000e24000021f100 */
[----:B0-----:R-:W-:Y:S01]  /*21f0*/  PRMT R0, R4, 0x7610, R0 ;  /* 0x0000761004007816 */ /* 0x001fe20000000000 */
[----:B------:R-:W-:Y:S06]  /*2200*/  BRA `(.L_x_21010) ;  /* 0x00000000000c7947 */ /* 0x000fec0003800000 */
.L_x_21034:
[----:B------:R2:W5:Y:S01]  /*2210*/  LDG.E.U8 R0, desc[UR36][R2.64] ;  /* 0x0000002402007981 */ /* 0x000562000c1e1100 */
[----:B------:R-:W-:Y:S05]  /*2220*/  BRA `(.L_x_21010) ;  /* 0x0000000000047947 */ /* 0x000fea0003800000 */
.L_x_21033:
[----:B------:R1:W5:Y:S02]  /*2230*/  LDG.E.U8 R0, desc[UR36][R2.64] ;  /* 0x0000002402007981 */ /* 0x000364000c1e1100 */
.L_x_21010:
        /* <DEDUP_REMOVED lines=18> */
.L_x_21042:
[----:B------:R3:W-:Y:S01]  /*2360*/  STG.E.U8 desc[UR36][R2.64], R7 ;  /* 0x0000000702007986 */ /* 0x0007e2000c101124 */
[----:B------:R-:W-:Y:S05]  /*2370*/  BRA `(.L_x_21044) ;  /* 0x0000000c00847947 */ /* 0x000fea0003800000 */
.L_x_21041:
        /* <DEDUP_REMOVED lines=12> */
.L_x_21046:
[----:B------:R-:W-:-:S04]  /*2440*/  LOP3.LUT R7, R7, 0xffff, RZ, 0xc0, !PT ;  /* 0x0000ffff07077812 */ /* 0x000fc800078ec0ff */
[----:B------:R-:W-:-:S05]  /*2450*/  PRMT R5, R7, 0x8880, RZ ;  /* 0x0000888007057816 */ /* 0x000fca00000000ff */
[----:B------:R1:W-:Y:S01]  /*2460*/  STG.E desc[UR36][R2.64], R5 ;  /* 0x0000000502007986 */ /* 0x0003e2000c101924 */
[----:B------:R-:W-:Y:S05]  /*2470*/  BRA `(.L_x_21044) ;  /* 0x0000000c00447947 */ /* 0x000fea0003800000 */
.L_x_21045:
[----:B------:R-:W-:-:S04]  /*2480*/  PRMT R5, R7, 0x8880, RZ ;  /* 0x0000888007057816 */ /* 0x000fc800000000ff */
[----:B------:R-:W-:-:S05]  /*2490*/  PRMT R5, R5, 0x7710, RZ ;  /* 0x0000771005057816 */ /* 0x000fca00000000ff */
[----:B------:R2:W-:Y:S01]  /*24a0*/  STG.E.U16 desc[UR36][R2.64], R5 ;  /* 0x0000000502007986 */ /* 0x0005e2000c101524 */
[----:B------:R-:W-:Y:S05]  /*24b0*/  BRA `(.L_x_21044) ;  /* 0x0000000c00347947 */ /* 0x000fea0003800000 */
.L_x_21040:
        /* <DEDUP_REMOVED lines=9> */
.L_x_21048:
[----:B------:R-:W0:Y:S02]  /*2550*/  I2F.S8 R0, R7 ;  /* 0x0000000700007306 */ /* 0x000e240000001400 */
[----:B0-----:R-:W-:-:S05]  /*2560*/  F2FP.F16.F32.PACK_AB R0, RZ, R0 ;  /* 0x00000000ff00723e */ /* 0x001fca00000000ff */
[----:B------:R0:W-:Y:S01]  /*2570*/  STG.E.U16 desc[UR36][R2.64], R0 ;  /* 0x0000000002007986 */ /* 0x0001e2000c101524 */
[----:B------:R-:W-:Y:S05]  /*2580*/  BRA `(.L_x_21044) ;  /* 0x0000000c00007947 */ /* 0x000fea0003800000 */
.L_x_21047:
        /* <DEDUP_REMOVED lines=10> */
.L_x_21050:
[----:B------:R-:W0:Y:S02]  /*2630*/  I2F.S8 R7, R7 ;  /* 0x0000000700077306 */ /* 0x000e240000001400 */
[----:B0-----:R-:W-:-:S04]  /*2640*/  F2FP.F16.F32.PACK_AB R5, RZ, R7 ;  /* 0x00000007ff05723e */ /* 0x001fc800000000ff */
[----:B------:R-:W-:-:S05]  /*2650*/  PRMT R5, R5, 0x5410, RZ ;  /* 0x0000541005057816 */ /* 0x000fca00000000ff */
[----:B------:R0:W-:Y:S01]  /*2660*/  STG.E desc[UR36][R2.64], R5 ;  /* 0x0000000502007986 */ /* 0x0001e2000c101924 */
[----:B------:R-:W-:Y:S05]  /*2670*/  BRA `(.L_x_21044) ;  /* 0x0000000800c47947 */ /* 0x000fea0003800000 */
.L_x_21049:
[----:B------:R-:W-:-:S04]  /*2680*/  PRMT R4, R7, 0x8880, RZ ;  /* 0x0000888007047816 */ /* 0x000fc800000000ff */
[----:B------:R-:W-:-:S06]  /*2690*/  PRMT R4, R4, 0x7710, RZ ;  /* 0x0000771004047816 */ /* 0x000fcc00000000ff */
[----:B------:R-:W0:Y:S02]  /*26a0*/  I2F.F64.S16 R4, R4 ;  /* 0x0000000400047312 */ /* 0x000e240000101c00 */
[----:B0-----:R0:W-:Y:S01]  /*26b0*/  STG.E.64 desc[UR36][R2.64], R4 ;  /* 0x0000000402007986 */ /* 0x0011e2000c101b24 */
[----:B------:R-:W-:Y:S05]  /*26c0*/  BRA `(.L_x_21044) ;  /* 0x0000000800b07947 */ /* 0x000fea0003800000 */
.L_x_21039:
        /* <DEDUP_REMOVED lines=12> */
.L_x_21053:
[----:B------:R-:W-:Y:S02]  /*2790*/  PRMT R4, R7, 0x8880, RZ ;  /* 0x0000888007047816 */ /* 0x000fe400000000ff */
[----:B------:R-:W-:Y:S02]  /*27a0*/  CS2R R6, SRZ ;  /* 0x0000000000067805 */ /* 0x000fe4000001ff00 */
[----:B------:R-:W-:-:S06]  /*27b0*/  PRMT R4, R4, 0x7710, RZ ;  /* 0x0000771004047816 */ /* 0x000fcc00000000ff */
[----:B------:R-:W0:Y:S02]  /*27c0*/  I2F.F64.S16 R4, R4 ;  /* 0x0000000400047312 */ /* 0x000e240000101c00 */
[----:B0-----:R0:W-:Y:S01]  /*27d0*/  STG.E.128 desc[UR36][R2.64], R4 ;  /* 0x0000000402007986 */ /* 0x0011e2000c101d24 */
[----:B------:R-:W-:Y:S05]  /*27e0*/  BRA `(.L_x_21044) ;  /* 0x0000000800687947 */ /* 0x000fea0003800000 */
.L_x_21052:
        /* <DEDUP_REMOVED lines=19> */
.L_x_21057:
[----:B------:R-:W-:Y:S05]  /*2920*/  BSYNC.RECONVERGENT B0 ;  /* 0x0000000000007941 */ /* 0x000fea0003800200 */
.L_x_21056:
[----:B------:R-:W-:-:S05]  /*2930*/  LOP3.LUT R5, R0, 0x80, R5, 0xf8, !PT ;  /* 0x0000008000057812 */ /* 0x000fca00078ef805 */
[----:B------:R0:W-:Y:S01]  /*2940*/  STG.E.U8 desc[UR36][R2.64], R5 ;  /* 0x0000000502007986 */ /* 0x0001e2000c101124 */
[----:B------:R-:W-:Y:S05]  /*2950*/  BRA `(.L_x_21044) ;  /* 0x00000008000c7947 */ /* 0x000fea0003800000 */
.L_x_21055:
        /* <DEDUP_REMOVED lines=15> */
.L_x_21059:
[----:B------:R-:W-:Y:S05]  /*2a50*/  BSYNC.RECONVERGENT B0 ;  /* 0x0000000000007941 */ /* 0x000fea0003800200 */
.L_x_21058:
[----:B------:R-:W-:-:S05]  /*2a60*/  LOP3.LUT R5, R0, 0x80, R5, 0xf8, !PT ;  /* 0x0000008000057812 */ /* 0x000fca00078ef805 */
[----:B------:R0:W-:Y:S01]  /*2a70*/  STG.E.U8 desc[UR36][R2.64], R5 ;  /* 0x0000000502007986 */ /* 0x0001e2000c101124 */
[----:B------:R-:W-:Y:S05]  /*2a80*/  BRA `(.L_x_21044) ;  /* 0x0000000400c07947 */ /* 0x000fea0003800000 */
.L_x_21054:
[----:B------:R-:W0:Y:S02]  /*2a90*/  I2F.S8 R0, R7 ;  /* 0x0000000700007306 */ /* 0x000e240000001400 */
[----:B0-----:R-:W-:-:S05]  /*2aa0*/  F2FP.BF16.F32.PACK_AB R0, RZ, R0 ;  /* 0x00000000ff00723e */ /* 0x001fca00000010ff */
[----:B------:R0:W-:Y:S01]  /*2ab0*/  STG.E.U16 desc[UR36][R2.64], R0 ;  /* 0x0000000002007986 */ /* 0x0001e2000c101524 */
[----:B------:R-:W-:Y:S05]  /*2ac0*/  BRA `(.L_x_21044) ;  /* 0x0000000400b07947 */ /* 0x000fea0003800000 */
.L_x_21051:
        /* <DEDUP_REMOVED lines=12> */
.L_x_21062:
        /* <DEDUP_REMOVED lines=13> */
.L_x_21065:
[----:B------:R-:W-:-:S04]  /*2c60*/  SHF.R.U32.HI R0, RZ, 0x14, R5 ;  /* 0x00000014ff007819 */ /* 0x000fc80000011605 */
[----:B------:R-:W-:-:S04]  /*2c70*/  LOP3.LUT R0, R0, 0x1, RZ, 0xc0, !PT ;  /* 0x0000000100007812 */ /* 0x000fc800078ec0ff */
[----:B------:R-:W-:-:S04]  /*2c80*/  IADD3 R0, PT, PT, R5, 0x487ffff, R0 ;  /* 0x0487ffff05007810 */ /* 0x000fc80007ffe000 */
[----:B------:R-:W-:-:S04]  /*2c90*/  SHF.R.U32.HI R0, RZ, 0x14, R0 ;  /* 0x00000014ff007819 */ /* 0x000fc80000011600 */
[----:B------:R-:W-:-:S07]  /*2ca0*/  LOP3.LUT R4, R0, 0xff, RZ, 0xc0, !PT ;  /* 0x000000ff00047812 */ /* 0x000fce00078ec0ff */
.L_x_21066:
[----:B------:R-:W-:-:S04]  /*2cb0*/  SHF.R.U32.HI R5, RZ, 0x18, R5 ;  /* 0x00000018ff057819 */ /* 0x000fc80000011605 */
[----:B------:R-:W-:-:S04]  /*2cc0*/  LOP3.LUT R4, R4, 0x80, R5, 0xf8, !PT ;  /* 0x0000008004047812 */ /* 0x000fc800078ef805 */
[----:B------:R-:W-:-:S07]  /*2cd0*/  PRMT R0, R4, 0x7610, R0 ;  /* 0x0000761004007816 */ /* 0x000fce0000000000 */
.L_x_21064:
[----:B------:R-:W-:Y:S05]  /*2ce0*/  BSYNC.RECONVERGENT B0 ;  /* 0x0000000000007941 */ /* 0x000fea0003800200 */
.L_x_21063:
[----:B------:R0:W-:Y:S01]  /*2cf0*/  STG.E.U8 desc[UR36][R2.64], R0 ;  /* 0x0000000002007986 */ /* 0x0001e2000c101124 */
[----:B------:R-:W-:Y:S05]  /*2d00*/  BRA `(.L_x_21044) ;  /* 0x0000000400207947 */ /* 0x000fea0003800000 */
.L_x_21061:
        /* <DEDUP_REMOVED lines=13> */
.L_x_21069:
[----:B------:R-:W-:-:S04]  /*2de0*/  SHF.R.U32.HI R0, RZ, 0x15, R5 ;  /* 0x00000015ff007819 */ /* 0x000fc80000011605 */
[----:B------:R-:W-:-:S04]  /*2df0*/  LOP3.LUT R0, R0, 0x1, RZ, 0xc0, !PT ;  /* 0x0000000100007812 */ /* 0x000fc800078ec0ff */
[----:B------:R-:W-:-:S04]  /*2e00*/  IADD3 R0, PT, PT, R5, 0x88fffff, R0 ;  /* 0x088fffff05007810 */ /* 0x000fc80007ffe000 */
[----:B------:R-:W-:-:S04]  /*2e10*/  SHF.R.U32.HI R0, RZ, 0x15, R0 ;  /* 0x00000015ff007819 */ /* 0x000fc80000011600 */
[----:B------:R-:W-:-:S07]  /*2e20*/  LOP3.LUT R4, R0, 0xff, RZ, 0xc0, !PT ;  /* 0x000000ff00047812 */ /* 0x000fce00078ec0ff */
.L_x_21070:
[----:B------:R-:W-:-:S04]  /*2e30*/  SHF.R.U32.HI R5, RZ, 0x18, R5 ;  /* 0x00000018ff057819 */ /* 0x000fc80000011605 */
[----:B------:R-:W-:-:S04]  /*2e40*/  LOP3.LUT R4, R4, 0x80, R5, 0xf8, !PT ;  /* 0x0000008004047812 */ /* 0x000fc800078ef805 */
[----:B------:R-:W-:-:S07]  /*2e50*/  PRMT R0, R4, 0x7610, R0 ;  /* 0x0000761004007816 */ /* 0x000fce0000000000 */
.L_x_21068:
[----:B------:R-:W-:Y:S05]  /*2e60*/  BSYNC.RECONVERGENT B0 ;  /* 0x0000000000007941 */ /* 0x000fea0003800200 */
.L_x_21067:
[----:B------:R0:W-:Y:S01]  /*2e70*/  STG.E.U8 desc[UR36][R2.64], R0 ;  /* 0x0000000002007986 */ /* 0x0001e2000c101124 */
[----:B------:R-:W-:Y:S05]  /*2e80*/  BRA `(.L_x_21044) ;  /* 0x0000000000c07947 */ /* 0x000fea0003800000 */
.L_x_21060:
[----:B------:R-:W-:-:S09]  /*2e90*/  UISETP.NE.AND UP0, UPT, UR4, 0x1c, UPT ;  /* 0x0000001c0400788c */ /* 0x000fd2000bf05270 */
[----:B------:R-:W-:Y:S05]  /*2ea0*/  BRA.U !UP0, `(.L_x_21071) ;  /* 0x0000000108ac7547 */ /* 0x000fea000b800000 */
[----:B------:R-:W-:-:S09]  /*2eb0*/  UISETP.NE.AND UP0, UPT, UR4, 0x1d, UPT ;  /* 0x0000001d0400788c */ /* 0x000fd2000bf05270 */
[----:B------:R-:W-:Y:S05]  /*2ec0*/  BRA.U !UP0, `(.L_x_21072) ;  /* 0x00000001088c7547 */ /* 0x000fea000b800000 */
[----:B------:R-:W-:-:S09]  /*2ed0*/  UISETP.NE.AND UP0, UPT, UR4, 0x2c, UPT ;  /* 0x0000002c0400788c */ /* 0x000fd2000bf05270 */
[----:B------:R-:W-:Y:S05]  /*2ee0*/  BRA.U !UP0, `(.L_x_21073) ;  /* 0x0000000108447547 */ /* 0x000fea000b800000 */
.L_x_21043:
        /* <DEDUP_REMOVED lines=16> */
.L_x_21074:
[----:B------:R-:W-:Y:S05]  /*2ff0*/  BRA `(.L_x_21044) ;  /* 0x0000000000647947 */ /* 0x000fea0003800000 */
.L_x_21073:
        /* <DEDUP_REMOVED lines=16> */
.L_x_21072:
[----:B------:R-:W-:-:S04]  /*3100*/  LOP3.LUT R7, R7, 0xffff, RZ, 0xc0, !PT ;  /* 0x0000ffff07077812 */ /* 0x000fc800078ec0ff */
[----:B------:R-:W-:-:S05]  /*3110*/  PRMT R7, R7, 0x8880, RZ ;  /* 0x0000888007077816 */ /* 0x000fca00000000ff */
[----:B------:R-:W-:-:S05]  /*3120*/  IMAD.MOV.U32 R4, RZ, RZ, R7 ;  /* 0x000000ffff047224 */ /* 0x000fca00078e0007 */
[----:B------:R-:W-:-:S05]  /*3130*/  SHF.R.S32.HI R5, RZ, 0x1f, R4 ;  /* 0x0000001fff057819 */ /* 0x000fca0000011404 */
[----:B------:R0:W-:Y:S01]  /*3140*/  STG.E.64 desc[UR36][R2.64], R4 ;  /* 0x0000000402007986 */ /* 0x0001e2000c101b24 */
[----:B------:R-:W-:Y:S05]  /*3150*/  BRA `(.L_x_21044) ;  /* 0x00000000000c7947 */ /* 0x000fea0003800000 */
.L_x_21071:
[----:B------:R-:W-:-:S04]  /*3160*/  LOP3.LUT R7, R7, 0xffff, RZ, 0xc0, !PT ;  /* 0x0000ffff07077812 */ /* 0x000fc800078ec0ff */
[----:B------:R-:W-:-:S05]  /*3170*/  PRMT R5, R7, 0x8880, RZ ;  /* 0x0000888007057816 */ /* 0x000fca00000000ff */
[----:B------:R0:W-:Y:S02]  /*3180*/  STG.E desc[UR36][R2.64], R5 ;  /* 0x0000000502007986 */ /* 0x0001e4000c101924 */
.L_x_21044:
[----:B------:R-:W-:-:S07]  /*3190*/  VIADD R17, R17, 0x80 ;  /* 0x0000008011117836 */ /* 0x000fce0000000000 */
.L_x_21003:
[----:B------:R-:W-:Y:S05]  /*31a0*/  BSYNC.RECONVERGENT B6 ;  /* 0x0000000000067941 */ /* 0x000fea0003800200 */
.L_x_21002:
        /* <DEDUP_REMOVED lines=307> */
.L_x_21077:
        /* <DEDUP_REMOVED lines=16> */
.L_x_21081:
[----:B------:R1:W5:Y:S01]  /*45e0*/  LDG.E.U8 R0, desc[UR36][R2.64] ;  /* 0x0000002402007981 */ /* 0x000362000c1e1100 */
[----:B------:R-:W-:Y:S05]  /*45f0*/  BRA `(.L_x_21083) ;  /* 0x0000000c004c7947 */ /* 0x000fea0003800000 */
.L_x_21080:
        /* <DEDUP_REMOVED lines=8> */
.L_x_21085:
[----:B------:R3:W5:Y:S01]  /*4680*/  LDG.E.U8 R0, desc[UR36][R2.64] ;  /* 0x0000002402007981 */ /* 0x000762000c1e1100 */
[----:B------:R-:W-:Y:S05]  /*4690*/  BRA `(.L_x_21083) ;  /* 0x0000000c00247947 */ /* 0x000fea0003800000 */
.L_x_21084:
[----:B------:R2:W5:Y:S01]  /*46a0*/  LDG.E.U16 R0, desc[UR36][R2.64] ;  /* 0x0000002402007981 */ /* 0x000562000c1e1500 */
[----:B------:R-:W-:Y:S05]  /*46b0*/  BRA `(.L_x_21083) ;  /* 0x0000000c001c7947 */ /* 0x000fea0003800000 */
.L_x_21079:
        /* <DEDUP_REMOVED lines=9> */
.L_x_21087:
[----:B------:R-:W2:Y:S02]  /*4750*/  LDG.E.U16 R4, desc[UR36][R2.64] ;  /* 0x0000002402047981 */ /* 0x000ea4000c1e1500 */
[----:B--2---:R-:W-:-:S06]  /*4760*/  HADD2.F32 R4, -RZ, R4.H0_H0 ;  /* 0x20000004ff047230 */ /* 0x004fcc0000004100 */
[----:B------:R-:W0:Y:S02]  /*4770*/  F2I.FTZ.TRUNC.NTZ R4, R4 ;  /* 0x0000000400047305 */ /* 0x000e24000021f100 */
[----:B0-----:R-:W-:Y:S01]  /*4780*/  PRMT R0, R4, 0x7610, R0 ;  /* 0x0000761004007816 */ /* 0x001fe20000000000 */
[----:B------:R-:W-:Y:S06]  /*4790*/  BRA `(.L_x_21083) ;  /* 0x0000000800e47947 */ /* 0x000fec0003800000 */
.L_x_21086:
        /* <DEDUP_REMOVED lines=9> */
.L_x_21089:
[----:B------:R-:W2:Y:S02]  /*4830*/  LDG.E.U16 R2, desc[UR36][R2.64] ;  /* 0x0000002402027981 */ /* 0x000ea4000c1e1500 */
[----:B--2---:R-:W-:-:S06]  /*4840*/  HADD2.F32 R4, -RZ, R2.H0_H0 ;  /* 0x20000002ff047230 */ /* 0x004fcc0000004100 */
[----:B------:R-:W0:Y:S02]  /*4850*/  F2I.FTZ.TRUNC.NTZ R4, R4 ;  /* 0x0000000400047305 */ /* 0x000e24000021f100 */
[----:B0-----:R-:W-:Y:S01]  /*4860*/  PRMT R0, R4, 0x7610, R0 ;  /* 0x0000761004007816 */ /* 0x001fe20000000000 */
[----:B------:R-:W-:Y:S06]  /*4870*/  BRA `(.L_x_21083) ;  /* 0x0000000800ac7947 */ /* 0x000fec0003800000 */
.L_x_21088:
[----:B------:R-:W2:Y:S02]  /*4880*/  LDG.E.64 R2, desc[UR36][R2.64] ;  /* 0x0000002402027981 */ /* 0x000ea4000c1e1b00 */
[----:B--2---:R0:W1:Y:S02]  /*4890*/  F2I.F64.TRUNC R0, R2 ;  /* 0x0000000200007311 */ /* 0x004064000030d100 */
[----:B01----:R-:W-:Y:S05]  /*48a0*/  BRA `(.L_x_21083) ;  /* 0x0000000800a07947 */ /* 0x003fea0003800000 */
.L_x_21078:
        /* <DEDUP_REMOVED lines=12> */
.L_x_21092:
[----:B------:R-:W2:Y:S02]  /*4970*/  LDG.E.64 R2, desc[UR36][R2.64] ;  /* 0x0000002402027981 */ /* 0x000ea4000c1e1b00 */
[----:B--2---:R0:W1:Y:S02]  /*4980*/  F2I.F64.TRUNC R0, R2 ;  /* 0x0000000200007311 */ /* 0x004064000030d100 */
[----:B01----:R-:W-:Y:S05]  /*4990*/  BRA `(.L_x_21083) ;  /* 0x0000000800647947 */ /* 0x003fea0003800000 */
.L_x_21091:
        /* <DEDUP_REMOVED lines=27> */
.L_x_21094:
        /* <DEDUP_REMOVED lines=14> */
.L_x_21093:
[----:B------:R-:W2:Y:S02]  /*4c30*/  LDG.E.U16 R4, desc[UR36][R2.64] ;  /* 0x0000002402047981 */ /* 0x000ea4000c1e1500 */
[----:B--2---:R-:W-:-:S06]  /*4c40*/  IMAD.U32 R4, R4, 0x10000, RZ ;  /* 0x0001000004047824 */ /* 0x004fcc00078e00ff */
[----:B------:R-:W0:Y:S02]  /*4c50*/  F2I.FTZ.TRUNC.NTZ R4, R4 ;  /* 0x0000000400047305 */ /* 0x000e24000021f100 */
[----:B0-----:R-:W-:Y:S01]  /*4c60*/  PRMT R0, R4, 0x7610, R0 ;  /* 0x0000761004007816 */ /* 0x001fe20000000000 */
[----:B------:R-:W-:Y:S06]  /*4c70*/  BRA `(.L_x_21083) ;  /* 0x0000000400ac7947 */ /* 0x000fec0003800000 */
.L_x_21090:
        /* <DEDUP_REMOVED lines=10> */
.L_x_21097:
        /* <DEDUP_REMOVED lines=21> */
.L_x_21101:
[----:B------:R-:W-:Y:S05]  /*4e70*/  BSYNC.RECONVERGENT B1 ;  /* 0x0000000000017941 */ /* 0x000fea0003800200 */
.L_x_21100:
[----:B------:R-:W-:Y:S01]  /*4e80*/  IMAD.SHL.U32 R0, R0, 0x100000, RZ ;  /* 0x0010000000007824 */ /* 0x000fe200078e00ff */
[----:B------:R-:W-:-:S04]  /*4e90*/  LEA R2, R2, 0x3b800000, 0x17 ;  /* 0x3b80000002027811 */ /* 0x000fc800078eb8ff */
[----:B------:R-:W-:-:S07]  /*4ea0*/  LOP3.LUT R4, R2, R0, R7, 0xfe, !PT ;  /* 0x0000000002047212 */ /* 0x000fce00078efe07 */
.L_x_21099:
[----:B------:R-:W-:Y:S05]  /*4eb0*/  BSYNC.RECONVERGENT B0 ;  /* 0x0000000000007941 */ /* 0x000fea0003800200 */
.L_x_21098:
[----:B------:R-:W0:Y:S02]  /*4ec0*/  F2I.FTZ.TRUNC.NTZ R4, R4 ;  /* 0x0000000400047305 */ /* 0x000e24000021f100 */
[----:B0-----:R-:W-:Y:S01]  /*4ed0*/  PRMT R0, R4, 0x7610, R0 ;  /* 0x0000761004007816 */ /* 0x001fe20000000000 */
[----:B------:R-:W-:Y:S06]  /*4ee0*/  BRA `(.L_x_21083) ;  /* 0x0000000400107947 */ /* 0x000fec0003800000 */
.L_x_21096:
        /* <DEDUP_REMOVED lines=21> */
.L_x_21105:
[----:B------:R-:W-:Y:S05]  /*5040*/  BSYNC.RECONVERGENT B1 ;  /* 0x0000000000017941 */ /* 0x000fea0003800200 */
.L_x_21104:
[----:B------:R-:W-:Y:S01]  /*5050*/  IMAD.SHL.U32 R0, R0, 0x200000, RZ ;  /* 0x0020000000007824 */ /* 0x000fe200078e00ff */
[----:B------:R-:W-:-:S04]  /*5060*/  LEA R2, R2, 0x37800000, 0x17 ;  /* 0x3780000002027811 */ /* 0x000fc800078eb8ff */
[----:B------:R-:W-:-:S07]  /*5070*/  LOP3.LUT R4, R2, R0, R7, 0xfe, !PT ;  /* 0x0000000002047212 */ /* 0x000fce00078efe07 */
.L_x_21103:
[----:B------:R-:W-:Y:S05]  /*5080*/  BSYNC.RECONVERGENT B0 ;  /* 0x0000000000007941 */ /* 0x000fea0003800200 */
.L_x_21102:
[----:B------:R-:W0:Y:S02]  /*5090*/  F2I.FTZ.TRUNC.NTZ R4, R4 ;  /* 0x0000000400047305 */ /* 0x000e24000021f100 */
[----:B0-----:R-:W-:Y:S01]  /*50a0*/  PRMT R0, R4, 0x7610, R0 ;  /* 0x0000761004007816 */ /* 0x001fe20000000000 */
[----:B------:R-:W-:Y:S06]  /*50b0*/  BRA `(.L_x_21083) ;  /* 0x00000000009c7947 */ /* 0x000fec0003800000 */
.L_x_21095:
        /* <DEDUP_REMOVED lines=14> */
.L_x_21109:
[----:B------:R-:W-:Y:S05]  /*51a0*/  BSYNC.RECONVERGENT B0 ;  /* 0x0000000000007941 */ /* 0x000fea0003800200 */
.L_x_21108:
[----:B------:R-:W0:Y:S02]  /*51b0*/  F2I.FTZ.TRUNC.NTZ R4, R4 ;  /* 0x0000000400047305 */ /* 0x000e24000021f100 */
[----:B0-----:R-:W-:Y:S01]  /*51c0*/  PRMT R0, R4, 0x7610, R0 ;  /* 0x0000761004007816 */ /* 0x001fe20000000000 */
[----:B------:R-:W-:Y:S06]  /*51d0*/  BRA `(.L_x_21083) ;  /* 0x0000000000547947 */ /* 0x000fec0003800000 */
.L_x_21082:
        /* <DEDUP_REMOVED lines=16> */
.L_x_21110:
[----:B------:R-:W-:Y:S01]  /*52e0*/  PRMT R0, RZ, 0x7610, R0 ;  /* 0x00007610ff007816 */ /* 0x000fe20000000000 */
[----:B------:R-:W-:Y:S06]  /*52f0*/  BRA `(.L_x_21083) ;  /* 0x00000000000c7947 */ /* 0x000fec0003800000 */
.L_x_21107:
[----:B------:R0:W5:Y:S01]  /*5300*/  LDG.E.U8 R0, desc[UR36][R2.64] ;  /* 0x0000002402007981 */ /* 0x000162000c1e1100 */
[----:B------:R-:W-:Y:S05]  /*5310*/  BRA `(.L_x_21083) ;  /* 0x0000000000047947 */ /* 0x000fea0003800000 */
.L_x_21106:
[----:B------:R0:W5:Y:S02]  /*5320*/  LDG.E.U8 R0, desc[UR36][R2.64] ;  /* 0x0000002402007981 */ /* 0x000164000c1e1100 */
.L_x_21083:
[----:B------:R-:W0:Y:S01]  /*5330*/  LDCU.64 UR6, c[0x0][0x580] ;  /* 0x0000b000ff0677ac */ /* 0x000e220008000a00 */
[----:B-1---5:R-:W-:Y:S01]  /*5340*/  PRMT R0, R0, 0x9910, RZ ;  /* 0x0000991000007816 */ /* 0x022fe200000000ff */
[----:B------:R-:W-:-:S04]  /*5350*/  UPRMT UR4, UR41, 0x9910, URZ ;  /* 0x0000991029047896 */ /* 0x000fc800080000ff */
[----:B------:R-:W-:Y:S01]  /*5360*/  IMAD R7, R0, R0, RZ ;  /* 0x0000000000077224 */ /* 0x000fe200078e02ff */
        /* <DEDUP_REMOVED lines=14> */
.L_x_21114:
[----:B------:R0:W-:Y:S01]  /*5450*/  STG.E.U8 desc[UR36][R2.64], R7 ;  /* 0x0000000702007986 */ /* 0x0001e2000c101124 */
[----:B------:R-:W-:Y:S05]  /*5460*/  BRA `(.L_x_21116) ;  /* 0x0000000c00807947 */ /* 0x000fea0003800000 */
.L_x_21113:
        /* <DEDUP_REMOVED lines=12> */
.L_x_21118:
[----:B------:R-:W-:-:S04]  /*5530*/  LOP3.LUT R7, R7, 0xffff, RZ, 0xc0, !PT ;  /* 0x0000ffff07077812 */ /* 0x000fc800078ec0ff */
[----:B------:R-:W-:-:S05]  /*5540*/  PRMT R5, R7, 0x8880, RZ ;  /* 0x0000888007057816 */ /* 0x000fca00000000ff */
[----:B------:R0:W-:Y:S01]  /*5550*/  STG.E desc[UR36][R2.64], R5 ;  /* 0x0000000502007986 */ /* 0x0001e2000c101924 */
[----:B------:R-:W-:Y:S05]  /*5560*/  BRA `(.L_x_21116) ;  /* 0x0000000c00407947 */ /* 0x000fea0003800000 */
.L_x_21117:
[----:B------:R-:W-:-:S04]  /*5570*/  PRMT R5, R7, 0x8880, RZ ;  /* 0x0000888007057816 */ /* 0x000fc800000000ff */
[----:B------:R-:W-:-:S05]  /*5580*/  PRMT R5, R5, 0x7710, RZ ;  /* 0x0000771005057816 */ /* 0x000fca00000000ff */
[----:B------:R0:W-:Y:S01]  /*5590*/  STG.E.U16 desc[UR36][R2.64], R5 ;  /* 0x0000000502007986 */ /* 0x0001e2000c101524 */
[----:B------:R-:W-:Y:S05]  /*55a0*/  BRA `(.L_x_21116) ;  /* 0x0000000c00307947 */ /* 0x000fea0003800000 */
.L_x_21112:
        /* <DEDUP_REMOVED lines=9> */
.L_x_21120:
[----:B------:R-:W0:Y:S02]  /*5640*/  I2F.S8 R0, R7 ;  /* 0x0000000700007306 */ /* 0x000e240000001400 */
[----:B0-----:R-:W-:-:S05]  /*5650*/  F2FP.F16.F32.PACK_AB R0, RZ, R0 ;  /* 0x00000000ff00723e */ /* 0x001fca00000000ff */
[----:B------:R0:W-:Y:S01]  /*5660*/  STG.E.U16 desc[UR36][R2.64], R0 ;  /* 0x0000000002007986 */ /* 0x0001e2000c101524 */
[----:B------:R-:W-:Y:S05]  /*5670*/  BRA `(.L_x_21116) ;  /* 0x0000000800fc7947 */ /* 0x000fea0003800000 */
.L_x_21119:
        /* <DEDUP_REMOVED lines=10> */
.L_x_21122:
[----:B------:R-:W0:Y:S02]  /*5720*/  I2F.S8 R7, R7 ;  /* 0x0000000700077306 */ /* 0x000e240000001400 */
[----:B0-----:R-:W-:-:S04]  /*5730*/  F2FP.F16.F32.PACK_AB R5, RZ, R7 ;  /* 0x00000007ff05723e */ /* 0x001fc800000000ff */
[----:B------:R-:W-:-:S05]  /*5740*/  PRMT R5, R5, 0x5410, RZ ;  /* 0x0000541005057816 */ /* 0x000fca00000000ff */
[----:B------:R0:W-:Y:S01]  /*5750*/  STG.E desc[UR36][R2.64], R5 ;  /* 0x0000000502007986 */ /* 0x0001e2000c101924 */
[----:B------:R-:W-:Y:S05]  /*5760*/  BRA `(.L_x_21116) ;  /* 0x0000000800c07947 */ /* 0x000fea0003800000 */
.L_x_21121:
[----:B------:R-:W-:-:S04]  /*5770*/  PRMT R4, R7, 0x8880, RZ ;  /* 0x0000888007047816 */ /* 0x000fc800000000ff */
[----:B------:R-:W-:-:S06]  /*5780*/  PRMT R4, R4, 0x7710, RZ ;  /* 0x0000771004047816 */ /* 0x000fcc00000000ff */
[----:B------:R-:W0:Y:S02]  /*5790*/  I2F.F64.S16 R4, R4 ;  /* 0x0000000400047312 */ /* 0x000e240000101c00 */
[----:B0-----:R0:W-:Y:S01]  /*57a0*/  STG.E.64 desc[UR36][R2.64], R4 ;  /* 0x0000000402007986 */ /* 0x0011e2000c101b24 */
[----:B------:R-:W-:Y:S05]  /*57b0*/  BRA `(.L_x_21116) ;  /* 0x0000000800ac7947 */ /* 0x000fea0003800000 */
.L_x_21111:
        /* <DEDUP_REMOVED lines=14> */
.L_x_21126:
        /* <DEDUP_REMOVED lines=18> */
.L_x_21129:
[----:B------:R-:W-:-:S04]  /*59c0*/  SHF.R.U32.HI R5, RZ, 0x18, R5 ;  /* 0x00000018ff057819 */ /* 0x000fc80000011605 */
[----:B------:R-:W-:-:S07]  /*59d0*/  LOP3.LUT R0, R0, 0x80, R5, 0xf8, !PT ;  /* 0x0000008000007812 */ /* 0x000fce00078ef805 */
.L_x_21128:
[----:B------:R-:W-:Y:S05]  /*59e0*/  BSYNC.RECONVERGENT B0 ;  /* 0x0000000000007941 */ /* 0x000fea0003800200 */
.L_x_21127:
[----:B------:R0:W-:Y:S01]  /*59f0*/  STG.E.U8 desc[UR36][R2.64], R0 ;  /* 0x0000000002007986 */ /* 0x0001e2000c101124 */
[----:B------:R-:W-:Y:S05]  /*5a00*/  BRA `(.L_x_21116) ;  /* 0x0000000800187947 */ /* 0x000fea0003800000 */
.L_x_21125:
        /* <DEDUP_REMOVED lines=18> */
.L_x_21132:
[----:B------:R-:W-:-:S04]  /*5b30*/  SHF.R.U32.HI R5, RZ, 0x18, R5 ;  /* 0x00000018ff057819 */ /* 0x000fc80000011605 */
[----:B------:R-:W-:-:S07]  /*5b40*/  LOP3.LUT R0, R0, 0x80, R5, 0xf8, !PT ;  /* 0x0000008000007812 */ /* 0x000fce00078ef805 */
.L_x_21131:
[----:B------:R-:W-:Y:S05]  /*5b50*/  BSYNC.RECONVERGENT B0 ;  /* 0x0000000000007941 */ /* 0x000fea0003800200 */
.L_x_21130:
[----:B------:R0:W-:Y:S01]  /*5b60*/  STG.E.U8 desc[UR36][R2.64], R0 ;  /* 0x0000000002007986 */ /* 0x0001e2000c101124 */
[----:B------:R-:W-:Y:S05]  /*5b70*/  BRA `(.L_x_21116) ;  /* 0x0000000400bc7947 */ /* 0x000fea0003800000 */
.L_x_21124:
        /* <DEDUP_REMOVED lines=22> */
.L_x_21134:
[----:B------:R-:W-:-:S04]  /*5ce0*/  LOP3.LUT R7, R7, 0xffff, RZ, 0xc0, !PT ;  /* 0x0000ffff07077812 */ /* 0x000fc800078ec0ff */
[----:B------:R-:W-:-:S05]  /*5cf0*/  PRMT R7, R7, 0x8880, RZ ;  /* 0x0000888007077816 */ /* 0x000fca00000000ff */
[----:B------:R-:W-:-:S05]  /*5d00*/  IMAD.MOV.U32 R4, RZ, RZ, R7 ;  /* 0x000000ffff047224 */ /* 0x000fca00078e0007 */
[----:B------:R-:W-:-:S05]  /*5d10*/  SHF.R.S32.HI R5, RZ, 0x1f, R4 ;  /* 0x0000001fff057819 */ /* 0x000fca0000011404 */
[----:B------:R0:W-:Y:S01]  /*5d20*/  STG.E.64 desc[UR36][R2.64], R4 ;  /* 0x0000000402007986 */ /* 0x0001e2000c101b24 */
[----:B------:R-:W-:Y:S05]  /*5d30*/  BRA `(.L_x_21116) ;  /* 0x00000004004c7947 */ /* 0x000fea0003800000 */
.L_x_21133:
[----:B------:R-:W-:-:S04]  /*5d40*/  LOP3.LUT R7, R7, 0xffff, RZ, 0xc0, !PT ;  /* 0x0000ffff07077812 */ /* 0x000fc800078ec0ff */
[----:B------:R-:W-:-:S05]  /*5d50*/  PRMT R5, R7, 0x8880, RZ ;  /* 0x0000888007057816 */ /* 0x000fca00000000ff */
[----:B------:R0:W-:Y:S01]  /*5d60*/  STG.E desc[UR36][R2.64], R5 ;  /* 0x0000000502007986 */ /* 0x0001e2000c101924 */
[----:B------:R-:W-:Y:S05]  /*5d70*/  BRA `(.L_x_21116) ;  /* 0x00000004003c7947 */ /* 0x000fea0003800000 */
.L_x_21123:
        /* <DEDUP_REMOVED lines=10> */
.L_x_21136:
[----:B------:R-:W-:Y:S02]  /*5e20*/  PRMT R4, R7, 0x8880, RZ ;  /* 0x0000888007047816 */ /* 0x000fe400000000ff */
[----:B------:R-:W-:Y:S02]  /*5e30*/  CS2R R6, SRZ ;  /* 0x0000000000067805 */ /* 0x000fe4000001ff00 */
[----:B------:R-:W-:-:S06]  /*5e40*/  PRMT R4, R4, 0x7710, RZ ;  /* 0x0000771004047816 */ /* 0x000fcc00000000ff */
[----:B------:R-:W0:Y:S02]  /*5e50*/  I2F.F64.S16 R4, R4 ;  /* 0x0000000400047312 */ /* 0x000e240000101c00 */
[----:B0-----:R4:W-:Y:S01]  /*5e60*/  STG.E.128 desc[UR36][R2.64], R4 ;  /* 0x0000000402007986 */ /* 0x0019e2000c101d24 */
[----:B------:R-:W-:Y:S05]  /*5e70*/  BRA `(.L_x_21116) ;  /* 0x0000000000fc7947 */ /* 0x000fea0003800000 */
.L_x_21135:
[----:B------:R-:W-:-:S09]  /*5e80*/  UISETP.NE.AND UP0, UPT, UR4, 0xf, UPT ;  /* 0x0000000f0400788c */ /* 0x000fd2000bf05270 */
[----:B------:R-:W-:Y:S05]  /*5e90*/  BRA.U !UP0, `(.L_x_21137) ;  /* 0x0000000108e87547 */ /* 0x000fea000b800000 */
[----:B------:R-:W-:-:S09]  /*5ea0*/  UISETP.NE.AND UP0, UPT, UR4, 0x17, UPT ;  /* 0x000000170400788c */ /* 0x000fd2000bf05270 */
[----:B------:R-:W-:Y:S05]  /*5eb0*/  BRA.U !UP0, `(.L_x_21138) ;  /* 0x0000000108907547 */ /* 0x000fea000b800000 */
[----:B------:R-:W-:-:S09]  /*5ec0*/  UISETP.NE.AND UP0, UPT, UR4, 0x18, UPT ;  /* 0x000000180400788c */ /* 0x000fd2000bf05270 */
[----:B------:R-:W-:Y:S05]  /*5ed0*/  BRA.U !UP0, `(.L_x_21139) ;  /* 0x0000000108447547 */ /* 0x000fea000b800000 */
.L_x_21115:
        /* <DEDUP_REMOVED lines=16> */
.L_x_21140:
[----:B------:R-:W-:Y:S05]  /*5fe0*/  BRA `(.L_x_21116) ;  /* 0x0000000000a07947 */ /* 0x000fea0003800000 */
.L_x_21139:
        /* <DEDUP_REMOVED lines=13> */
.L_x_21142:
[----:B------:R-:W-:Y:S05]  /*60c0*/  BSYNC.RECONVERGENT B0 ;  /* 0x0000000000007941 */ /* 0x000fea0003800200 */
.L_x_21141:
[----:B------:R-:W-:-:S05]  /*60d0*/  LOP3.LUT R5, R0, 0x80, R5, 0xf8, !PT ;  /* 0x0000008000057812 */ /* 0x000fca00078ef805 */
[----:B------:R2:W-:Y:S01]  /*60e0*/  STG.E.U8 desc[UR36][R2.64], R5 ;  /* 0x0000000502007986 */ /* 0x0005e2000c101124 */
[----:B------:R-:W-:Y:S05]  /*60f0*/  BRA `(.L_x_21116) ;  /* 0x00000000005c7947 */ /* 0x000fea0003800000 */
.L_x_21138:
        /* <DEDUP_REMOVED lines=12> */
.L_x_21144:
[----:B------:R-:W-:Y:S01]  /*61c0*/  IMAD.MOV.U32 R0, RZ, RZ, 0x7f ;  /* 0x0000007fff007424 */ /* 0x000fe200078e00ff */
[----:B------:R-:W-:-:S04]  /*61d0*/  ISETP.GT.U32.AND P0, PT, R4, 0x7f800000, PT ;  /* 0x7f8000000400780c */ /* 0x000fc80003f04070 */
[----:B------:R-:W-:-:S09]  /*61e0*/  SEL R0, R0, 0x7c, P0 ;  /* 0x0000007c00007807 */ /* 0x000fd20000000000 */
.L_x_21145:
[----:B------:R-:W-:Y:S05]  /*61f0*/  BSYNC.RECONVERGENT B0 ;  /* 0x0000000000007941 */ /* 0x000fea0003800200 */
.L_x_21143:
[----:B------:R-:W-:-:S04]  /*6200*/  SHF.R.U32.HI R5, RZ, 0x18, R5 ;  /* 0x00000018ff057819 */ /* 0x000fc80000011605 */
[----:B------:R-:W-:-:S05]  /*6210*/  LOP3.LUT R5, R0, 0x80, R5, 0xf8, !PT ;  /* 0x0000008000057812 */ /* 0x000fca00078ef805 */
[----:B------:R1:W-:Y:S01]  /*6220*/  STG.E.U8 desc[UR36][R2.64], R5 ;  /* 0x0000000502007986 */ /* 0x0003e2000c101124 */
[----:B------:R-:W-:Y:S05]  /*6230*/  BRA `(.L_x_21116) ;  /* 0x00000000000c7947 */ /* 0x000fea0003800000 */
.L_x_21137:
[----:B------:R-:W0:Y:S02]  /*6240*/  I2F.S8 R0, R7 ;  /* 0x0000000700007306 */ /* 0x000e240000001400 */
[----:B0-----:R-:W-:-:S05]  /*6250*/  F2FP.BF16.F32.PACK_AB R0, RZ, R0 ;  /* 0x00000000ff00723e */ /* 0x001fca00000010ff */
[----:B------:R0:W-:Y:S02]  /*6260*/  STG.E.U16 desc[UR36][R2.64], R0 ;  /* 0x0000000002007986 */ /* 0x0001e4000c101524 */
.L_x_21116:
[----:B------:R-:W-:-:S07]  /*6270*/  VIADD R17, R17, 0x80 ;  /* 0x0000008011117836 */ /* 0x000fce0000000000 */
.L_x_21076:
[----:B------:R-:W-:Y:S05]  /*6280*/  BSYNC.RECONVERGENT B6 ;  /* 0x0000000000067941 */ /* 0x000fea0003800200 */
.L_x_21075:
        /* <DEDUP_REMOVED lines=307> */
.L_x_21148:
        /* <DEDUP_REMOVED lines=16> */
.L_x_21152:
[----:B------:R0:W5:Y:S01]  /*76c0*/  LDG.E.U8 R0, desc[UR36][R2.64] ;  /* 0x0000002402007981 */ /* 0x000162000c1e1100 */
[----:B------:R-:W-:Y:S05]  /*76d0*/  BRA `(.L_x_21154) ;  /* 0x0000000c004c7947 */ /* 0x000fea0003800000 */
.L_x_21151:
        /* <DEDUP_REMOVED lines=8> */
.L_x_21156:
[----:B------:R3:W5:Y:S01]  /*7760*/  LDG.E.U8 R0, desc[UR36][R2.64] ;  /* 0x0000002402007981 */ /* 0x000762000c1e1100 */
[----:B------:R-:W-:Y:S05]  /*7770*/  BRA `(.L_x_21154) ;  /* 0x0000000c00247947 */ /* 0x000fea0003800000 */
.L_x_21155:
[----:B------:R0:W5:Y:S01]  /*7780*/  LDG.E.U16 R0, desc[UR36][R2.64] ;  /* 0x0000002402007981 */ /* 0x000162000c1e1500 */
[----:B------:R-:W-:Y:S05]  /*7790*/  BRA `(.L_x_21154) ;  /* 0x0000000c001c7947 */ /* 0x000fea0003800000 */
.L_x_21150:
        /* <DEDUP_REMOVED lines=9> */
.L_x_21158:
[----:B------:R-:W2:Y:S02]  /*7830*/  LDG.E.U16 R4, desc[UR36][R2.64] ;  /* 0x0000002402047981 */ /* 0x000ea4000c1e1500 */
[----:B--2---:R-:W-:-:S06]  /*7840*/  HADD2.F32 R4, -RZ, R4.H0_H0 ;  /* 0x20000004ff047230 */ /* 0x004fcc0000004100 */
[----:B------:R-:W0:Y:S02]  /*7850*/  F2I.FTZ.TRUNC.NTZ R4, R4 ;  /* 0x0000000400047305 */ /* 0x000e24000021f100 */
[----:B0-----:R-:W-:Y:S01]  /*7860*/  PRMT R0, R4, 0x7610, R0 ;  /* 0x0000761004007816 */ /* 0x001fe20000000000 */
[----:B------:R-:W-:Y:S06]  /*7870*/  BRA `(.L_x_21154) ;  /* 0x0000000800e47947 */ /* 0x000fec0003800000 */
.L_x_21157:
        /* <DEDUP_REMOVED lines=9> */
.L_x_21160:
[----:B------:R-:W2:Y:S02]  /*7910*/  LDG.E.U16 R2, desc[UR36][R2.64] ;  /* 0x0000002402027981 */ /* 0x000ea4000c1e1500 */
[----:B--2---:R-:W-:-:S06]  /*7920*/  HADD2.F32 R4, -RZ, R2.H0_H0 ;  /* 0x20000002ff047230 */ /* 0x004fcc0000004100 */
[----:B------:R-:W0:Y:S02]  /*7930*/  F2I.FTZ.TRUNC.NTZ R4, R4 ;  /* 0x0000000400047305 */ /* 0x000e24000021f100 */
[----:B0-----:R-:W-:Y:S01]  /*7940*/  PRMT R0, R4, 0x7610, R0 ;  /* 0x0000761004007816 */ /* 0x001fe20000000000 */
[----:B------:R-:W-:Y:S06]  /*7950*/  BRA `(.L_x_21154) ;  /* 0x0000000800ac7947 */ /* 0x000fec0003800000 */
.L_x_21159:
[----:B------:R-:W2:Y:S02]  /*7960*/  LDG.E.64 R2, desc[UR36][R2.64] ;  /* 0x0000002402027981 */ /* 0x000ea4000c1e1b00 */
[----:B--2---:R0:W1:Y:S02]  /*7970*/  F2I.F64.TRUNC R0, R2 ;  /* 0x0000000200007311 */ /* 0x004064000030d100 */
[----:B01----:R-:W-:Y:S05]  /*7980*/  BRA `(.L_x_21154) ;  /* 0x0000000800a07947 */ /* 0x003fea0003800000 */
.L_x_21149:
        /* <DEDUP_REMOVED lines=12> */
.L_x_21163:
[----:B------:R-:W2:Y:S02]  /*7a50*/  LDG.E.64 R2, desc[UR36][R2.64] ;  /* 0x0000002402027981 */ /* 0x000ea4000c1e1b00 */
[----:B--2---:R0:W1:Y:S02]  /*7a60*/  F2I.F64.TRUNC R0, R2 ;  /* 0x0000000200007311 */ /* 0x004064000030d100 */
[----:B01----:R-:W-:Y:S05]  /*7a70*/  BRA `(.L_x_21154) ;  /* 0x0000000800647947 */ /* 0x003fea0003800000 */
.L_x_21162:
        /* <DEDUP_REMOVED lines=27> */
.L_x_21165:
        /* <DEDUP_REMOVED lines=14> */
.L_x_21164:
[----:B------:R-:W2:Y:S02]  /*7d10*/  LDG.E.U16 R4, desc[UR36][R2.64] ;  /* 0x0000002402047981 */ /* 0x000ea4000c1e1500 */
[----:B--2---:R-:W-:-:S06]  /*7d20*/  IMAD.U32 R4, R4, 0x10000, RZ ;  /* 0x0001000004047824 */ /* 0x004fcc00078e00ff */
[----:B------:R-:W0:Y:S02]  /*7d30*/  F2I.FTZ.TRUNC.NTZ R4, R4 ;  /* 0x0000000400047305 */ /* 0x000e24000021f100 */
[----:B0-----:R-:W-:Y:S01]  /*7d40*/  PRMT R0, R4, 0x7610, R0 ;  /* 0x0000761004007816 */ /* 0x001fe20000000000 */
[----:B------:R-:W-:Y:S06]  /*7d50*/  BRA `(.L_x_21154) ;  /* 0x0000000400ac7947 */ /* 0x000fec0003800000 */
.L_x_21161:
        /* <DEDUP_REMOVED lines=10> */
.L_x_21168:
        /* <DEDUP_REMOVED lines=21> */
.L_x_21172:
[----:B------:R-:W-:Y:S05]  /*7f50*/  BSYNC.RECONVERGENT B1 ;  /* 0x0000000000017941 */ /* 0x000fea0003800200 */
.L_x_21171:
[----:B------:R-:W-:Y:S01]  /*7f60*/  IMAD.SHL.U32 R0, R0, 0x100000, RZ ;  /* 0x0010000000007824 */ /* 0x000fe200078e00ff */
[----:B------:R-:W-:-:S04]  /*7f70*/  LEA R2, R2, 0x3b800000, 0x17 ;  /* 0x3b80000002027811 */ /* 0x000fc800078eb8ff */
[----:B------:R-:W-:-:S07]  /*7f80*/  LOP3.LUT R4, R2, R0, R7, 0xfe, !PT ;  /* 0x0000000002047212 */ /* 0x000fce00078efe07 */
.L_x_21170:
[----:B------:R-:W-:Y:S05]  /*7f90*/  BSYNC.RECONVERGENT B0 ;  /* 0x0000000000007941 */ /* 0x000fea0003800200 */
.L_x_21169:
[----:B------:R-:W0:Y:S02]  /*7fa0*/  F2I.FTZ.TRUNC.NTZ R4, R4 ;  /* 0x0000000400047305 */ /* 0x000e24000021f100 */
[----:B0-----:R-:W-:Y:S01]  /*7fb0*/  PRMT R0, R4, 0x7610, R0 ;  /* 0x0000761004007816 */ /* 0x001fe20000000000 */
[----:B------:R-:W-:Y:S06]  /*7fc0*/  BRA `(.L_x_21154) ;  /* 0x0000000400107947 */ /* 0x000fec0003800000 */
.L_x_21167:
        /* <DEDUP_REMOVED lines=21> */
.L_x_21176:
[----:B------:R-:W-:Y:S05]  /*8120*/  BSYNC.RECONVERGENT B1 ;  /* 0x0000000000017941 */ /* 0x000fea0003800200 */
.L_x_21175:
[----:B------:R-:W-:Y:S02]  /*8130*/  SHF.L.U32 R0, R0, 0x15, RZ ;  /* 0x0000001500007819 */ /* 0x000fe400000006ff */
[----:B------:R-:W-:-:S04]  /*8140*/  LEA R2, R2, 0x37800000, 0x17 ;  /* 0x3780000002027811 */ /* 0x000fc800078eb8ff */
[----:B------:R-:W-:-:S07]  /*8150*/  LOP3.LUT R4, R2, R0, R7, 0xfe, !PT ;  /* 0x0000000002047212 */ /* 0x000fce00078efe07 */
.L_x_21174:
[----:B------:R-:W-:Y:S05]  /*8160*/  BSYNC.RECONVERGENT B0 ;  /* 0x0000000000007941 */ /* 0x000fea0003800200 */
.L_x_21173:
[----:B------:R-:W0:Y:S02]  /*8170*/  F2I.FTZ.TRUNC.NTZ R4, R4 ;  /* 0x0000000400047305 */ /* 0x000e24000021f100 */
[----:B0-----:R-:W-:Y:S01]  /*8180*/  PRMT R0, R4, 0x7610, R0 ;  /* 0x0000761004007816 */ /* 0x001fe20000000000 */
[----:B------:R-:W-:Y:S06]  /*8190*/  BRA `(.L_x_21154) ;  /* 0x00000000009c7947 */ /* 0x000fec0003800000 */
.L_x_21166:
        /* <DEDUP_REMOVED lines=14> */
.L_x_21180:
[----:B------:R-:W-:Y:S05]  /*8280*/  BSYNC.RECONVERGENT B0 ;  /* 0x0000000000007941 */ /* 0x000fea0003800200 */
.L_x_21179:
[----:B------:R-:W0:Y:S02]  /*8290*/  F2I.FTZ.TRUNC.NTZ R4, R4 ;  /* 0x0000000400047305 */ /* 0x000e24000021f100 */
[----:B0-----:R-:W-:Y:S01]  /*82a0*/  PRMT R0, R4, 0x7610, R0 ;  /* 0x0000761004007816 */ /* 0x001fe20000000000 */
[----:B------:R-:W-:Y:S06]  /*82b0*/  BRA `(.L_x_21154) ;  /* 0x0000000000547947 */ /* 0x000fec0003800000 */
.L_x_21153:
        /* <DEDUP_REMOVED lines=16> */
.L_x_21181:
[----:B------:R-:W-:Y:S01]  /*83c0*/  PRMT R0, RZ, 0x7610, R0 ;  /* 0x00007610ff007816 */ /* 0x000fe20000000000 */
[----:B------:R-:W-:Y:S06]  /*83d0*/  BRA `(.L_x_21154) ;  /* 0x00000000000c7947 */ /* 0x000fec0003800000 */
.L_x_21178:
[----:B------:R1:W5:Y:S01]  /*83e0*/  LDG.E.U8 R0, desc[UR36][R2.64] ;  /* 0x0000002402007981 */ /* 0x000362000c1e1100 */
[----:B------:R-:W-:Y:S05]  /*83f0*/  BRA `(.L_x_21154) ;  /* 0x0000000000047947 */ /* 0x000fea0003800000 */
.L_x_21177:
[----:B------:R2:W5:Y:S02]  /*8400*/  LDG.E.U8 R0, desc[UR36][R2.64] ;  /* 0x0000002402007981 */ /* 0x000564000c1e1100 */
.L_x_21154:
        /* <DEDUP_REMOVED lines=18> */
.L_x_21185:
[----:B------:R4:W-:Y:S01]  /*8530*/  STG.E.U8 desc[UR36][R2.64], R7 ;  /* 0x0000000702007986 */ /* 0x0009e2000c101124 */
[----:B------:R-:W-:Y:S05]  /*8540*/  BRA `(.L_x_21187) ;  /* 0x0000000c00807947 */ /* 0x000fea0003800000 */
.L_x_21184:
        /* <DEDUP_REMOVED lines=12> */
.L_x_21189:
[----:B------:R-:W-:-:S04]  /*8610*/  LOP3.LUT R7, R7, 0xffff, RZ, 0xc0, !PT ;  /* 0x0000ffff07077812 */ /* 0x000fc800078ec0ff */
[----:B------:R-:W-:-:S05]  /*8620*/  PRMT R5, R7, 0x8880, RZ ;  /* 0x0000888007057816 */ /* 0x000fca00000000ff */
[----:B------:R2:W-:Y:S01]  /*8630*/  STG.E desc[UR36][R2.64], R5 ;  /* 0x0000000502007986 */ /* 0x0005e2000c101924 */
[----:B------:R-:W-:Y:S05]  /*8640*/  BRA `(.L_x_21187) ;  /* 0x0000000c00407947 */ /* 0x000fea0003800000 */
.L_x_21188:
[----:B------:R-:W-:-:S04]  /*8650*/  PRMT R5, R7, 0x8880, RZ ;  /* 0x0000888007057816 */ /* 0x000fc800000000ff */
[----:B------:R-:W-:-:S05]  /*8660*/  PRMT R5, R5, 0x7710, RZ ;  /* 0x0000771005057816 */ /* 0x000fca00000000ff */
[----:B------:R0:W-:Y:S01]  /*8670*/  STG.E.U16 desc[UR36][R2.64], R5 ;  /* 0x0000000502007986 */ /* 0x0001e2000c101524 */
[----:B------:R-:W-:Y:S05]  /*8680*/  BRA `(.L_x_21187) ;  /* 0x0000000c00307947 */ /* 0x000fea0003800000 */
.L_x_21183:
        /* <DEDUP_REMOVED lines=9> */
.L_x_21191:
[----:B------:R-:W0:Y:S02]  /*8720*/  I2F.S8 R0, R7 ;  /* 0x0000000700007306 */ /* 0x000e240000001400 */
[----:B0-----:R-:W-:-:S05]  /*8730*/  F2FP.F16.F32.PACK_AB R0, RZ, R0 ;  /* 0x00000000ff00723e */ /* 0x001fca00000000ff */
[----:B------:R0:W-:Y:S01]  /*8740*/  STG.E.U16 desc[UR36][R2.64], R0 ;  /* 0x0000000002007986 */ /* 0x0001e2000c101524 */
[----:B------:R-:W-:Y:S05]  /*8750*/  BRA `(.L_x_21187) ;  /* 0x0000000800fc7947 */ /* 0x000fea0003800000 */
.L_x_21190:
        /* <DEDUP_REMOVED lines=10> */
.L_x_21193:
[----:B------:R-:W0:Y:S02]  /*8800*/  I2F.S8 R7, R7 ;  /* 0x0000000700077306 */ /* 0x000e240000001400 */
[----:B0-----:R-:W-:-:S04]  /*8810*/  F2FP.F16.F32.PACK_AB R5, RZ, R7 ;  /* 0x00000007ff05723e */ /* 0x001fc800000000ff */
[----:B------:R-:W-:-:S05]  /*8820*/  PRMT R5, R5, 0x5410, RZ ;  /* 0x0000541005057816 */ /* 0x000fca00000000ff */
[----:B------:R0:W-:Y:S01]  /*8830*/  STG.E desc[UR36][R2.64], R5 ;  /* 0x0000000502007986 */ /* 0x0001e2000c101924 */
[----:B------:R-:W-:Y:S05]  /*8840*/  BRA `(.L_x_21187) ;  /* 0x0000000800c07947 */ /* 0x000fea0003800000 */
.L_x_21192:
[----:B------:R-:W-:-:S04]  /*8850*/  PRMT R4, R7, 0x8880, RZ ;  /* 0x0000888007047816 */ /* 0x000fc800000000ff */
[----:B------:R-:W-:-:S06]  /*8860*/  PRMT R4, R4, 0x7710, RZ ;  /* 0x0000771004047816 */ /* 0x000fcc00000000ff */
[----:B------:R-:W0:Y:S02]  /*8870*/  I2F.F64.S16 R4, R4 ;  /* 0x0000000400047312 */ /* 0x000e240000101c00 */
[----:B0-----:R0:W-:Y:S01]  /*8880*/  STG.E.64 desc[UR36][R2.64], R4 ;  /* 0x0000000402007986 */ /* 0x0011e2000c101b24 */
[----:B------:R-:W-:Y:S05]  /*8890*/  BRA `(.L_x_21187) ;  /* 0x0000000800ac7947 */ /* 0x000fea0003800000 */
.L_x_21182:
        /* <DEDUP_REMOVED lines=14> */
.L_x_21197:
        /* <DEDUP_REMOVED lines=18> */
.L_x_21200:
[----:B------:R-:W-:-:S04]  /*8aa0*/  SHF.R.U32.HI R5, RZ, 0x18, R5 ;  /* 0x00000018ff057819 */ /* 0x000fc80000011605 */
[----:B------:R-:W-:-:S07]  /*8ab0*/  LOP3.LUT R0, R0, 0x80, R5, 0xf8, !PT ;  /* 0x0000008000007812 */ /* 0x000fce00078ef805 */
.L_x_21199:
[----:B------:R-:W-:Y:S05]  /*8ac0*/  BSYNC.RECONVERGENT B0 ;  /* 0x0000000000007941 */ /* 0x000fea0003800200 */
.L_x_21198:
[----:B------:R0:W-:Y:S01]  /*8ad0*/  STG.E.U8 desc[UR36][R2.64], R0 ;  /* 0x0000000002007986 */ /* 0x0001e2000c101124 */
[----:B------:R-:W-:Y:S05]  /*8ae0*/  BRA `(.L_x_21187) ;  /* 0x0000000800187947 */ /* 0x000fea0003800000 */
.L_x_21196:
        /* <DEDUP_REMOVED lines=18> */
.L_x_21203:
[----:B------:R-:W-:-:S04]  /*8c10*/  SHF.R.U32.HI R5, RZ, 0x18, R5 ;  /* 0x00000018ff057819 */ /* 0x000fc80000011605 */
[----:B------:R-:W-:-:S07]  /*8c20*/  LOP3.LUT R0, R0, 0x80, R5, 0xf8, !PT ;  /* 0x0000008000007812 */ /* 0x000fce00078ef805 */
.L_x_21202:
[----:B------:R-:W-:Y:S05]  /*8c30*/  BSYNC.RECONVERGENT B0 ;  /* 0x0000000000007941 */ /* 0x000fea0003800200 */
.L_x_21201:
[----:B------:R0:W-:Y:S01]  /*8c40*/  STG.E.U8 desc[UR36][R2.64], R0 ;  /* 0x0000000002007986 */ /* 0x0001e2000c101124 */
[----:B------:R-:W-:Y:S05]  /*8c50*/  BRA `(.L_x_21187) ;  /* 0x0000000400bc7947 */ /* 0x000fea0003800000 */
.L_x_21195:
        /* <DEDUP_REMOVED lines=22> */
.L_x_21205:
[----:B------:R-:W-:-:S04]  /*8dc0*/  LOP3.LUT R7, R7, 0xffff, RZ, 0xc0, !PT ;  /* 0x0000ffff07077812 */ /* 0x000fc800078ec0ff */
[----:B------:R-:W-:-:S04]  /*8dd0*/  PRMT R7, R7, 0x8880, RZ ;  /* 0x0000888007077816 */ /* 0x000fc800000000ff */
[----:B------:R-:W-:-:S04]  /*8de0*/  MOV R4, R7 ;  /* 0x0000000700047202 */ /* 0x000fc80000000f00 */
[----:B------:R-:W-:-:S05]  /*8df0*/  SHF.R.S32.HI R5, RZ, 0x1f, R4 ;  /* 0x0000001fff057819 */ /* 0x000fca0000011404 */
[----:B------:R0:W-:Y:S01]  /*8e00*/  STG.E.64 desc[UR36][R2.64], R4 ;  /* 0x0000000402007986 */ /* 0x0001e2000c101b24 */
[----:B------:R-:W-:Y:S05]  /*8e10*/  BRA `(.L_x_21187) ;  /* 0x00000004004c7947 */ /* 0x000fea0003800000 */
.L_x_21204:
[----:B------:R-:W-:-:S04]  /*8e20*/  LOP3.LUT R7, R7, 0xffff, RZ, 0xc0, !PT ;  /* 0x0000ffff07077812 */ /* 0x000fc800078ec0ff */
[----:B------:R-:W-:-:S05]  /*8e30*/  PRMT R5, R7, 0x8880, RZ ;  /* 0x0000888007057816 */ /* 0x000fca00000000ff */
[----:B------:R0:W-:Y:S01]  /*8e40*/  STG.E desc[UR36][R2.64], R5 ;  /* 0x0000000502007986 */ /* 0x0001e2000c101924 */
[----:B------:R-:W-:Y:S05]  /*8e50*/  BRA `(.L_x_21187) ;  /* 0x00000004003c7947 */ /* 0x000fea0003800000 */
.L_x_21194:
        /* <DEDUP_REMOVED lines=10> */
.L_x_21207:
[----:B------:R-:W-:Y:S02]  /*8f00*/  PRMT R4, R7, 0x8880, RZ ;  /* 0x0000888007047816 */ /* 0x000fe400000000ff */
[----:B------:R-:W-:Y:S02]  /*8f10*/  CS2R R6, SRZ ;  /* 0x0000000000067805 */ /* 0x000fe4000001ff00 */
[----:B------:R-:W-:-:S06]  /*8f20*/  PRMT R4, R4, 0x7710, RZ ;  /* 0x0000771004047816 */ /* 0x000fcc00000000ff */
[----:B------:R-:W0:Y:S02]  /*8f30*/  I2F.F64.S16 R4, R4 ;  /* 0x0000000400047312 */ /* 0x000e240000101c00 */
[----:B0-----:R0:W-:Y:S01]  /*8f40*/  STG.E.128 desc[UR36][R2.64], R4 ;  /* 0x0000000402007986 */ /* 0x0011e2000c101d24 */
[----:B------:R-:W-:Y:S05]  /*8f50*/  BRA `(.L_x_21187) ;  /* 0x0000000000fc7947 */ /* 0x000fea0003800000 */
.L_x_21206:
[----:B------:R-:W-:-:S09]  /*8f60*/  UISETP.NE.AND UP0, UPT, UR4, 0xf, UPT ;  /* 0x0000000f0400788c */ /* 0x000fd2000bf05270 */
[----:B------:R-:W-:Y:S05]  /*8f70*/  BRA.U !UP0, `(.L_x_21208) ;  /* 0x0000000108e87547 */ /* 0x000fea000b800000 */
[----:B------:R-:W-:-:S09]  /*8f80*/  UISETP.NE.AND UP0, UPT, UR4, 0x17, UPT ;  /* 0x000000170400788c */ /* 0x000fd2000bf05270 */
[----:B------:R-:W-:Y:S05]  /*8f90*/  BRA.U !UP0, `(.L_x_21209) ;  /* 0x0000000108907547 */ /* 0x000fea000b800000 */
[----:B------:R-:W-:-:S09]  /*8fa0*/  UISETP.NE.AND UP0, UPT, UR4, 0x18, UPT ;  /* 0x000000180400788c */ /* 0x000fd2000bf05270 */
[----:B------:R-:W-:Y:S05]  /*8fb0*/  BRA.U !UP0, `(.L_x_21210) ;  /* 0x0000000108447547 */ /* 0x000fea000b800000 */
.L_x_21186:
        /* <DEDUP_REMOVED lines=16> */
.L_x_21211:
[----:B------:R-:W-:Y:S05]  /*90c0*/  BRA `(.L_x_21187) ;  /* 0x0000000000a07947 */ /* 0x000fea0003800000 */
.L_x_21210:
        /* <DEDUP_REMOVED lines=13> */
.L_x_21213:
[----:B------:R-:W-:Y:S05]  /*91a0*/  BSYNC.RECONVERGENT B0 ;  /* 0x0000000000007941 */ /* 0x000fea0003800200 */
.L_x_21212:
[----:B------:R-:W-:-:S05]  /*91b0*/  LOP3.LUT R5, R0, 0x80, R5, 0xf8, !PT ;  /* 0x0000008000057812 */ /* 0x000fca00078ef805 */
[----:B------:R0:W-:Y:S01]  /*91c0*/  STG.E.U8 desc[UR36][R2.64], R5 ;  /* 0x0000000502007986 */ /* 0x0001e2000c101124 */
[----:B------:R-:W-:Y:S05]  /*91d0*/  BRA `(.L_x_21187) ;  /* 0x00000000005c7947 */ /* 0x000fea0003800000 */
.L_x_21209:
        /* <DEDUP_REMOVED lines=12> */
.L_x_21215:
[----:B------:R-:W-:Y:S01]  /*92a0*/  IMAD.MOV.U32 R0, RZ, RZ, 0x7f ;  /* 0x0000007fff007424 */ /* 0x000fe200078e00ff */
[----:B------:R-:W-:-:S04]  /*92b0*/  ISETP.GT.U32.AND P0, PT, R4, 0x7f800000, PT ;  /* 0x7f8000000400780c */ /* 0x000fc80003f04070 */
[----:B------:R-:W-:-:S09]  /*92c0*/  SEL R0, R0, 0x7c, P0 ;  /* 0x0000007c00007807 */ /* 0x000fd20000000000 */
.L_x_21216:
[----:B------:R-:W-:Y:S05]  /*92d0*/  BSYNC.RECONVERGENT B0 ;  /* 0x0000000000007941 */ /* 0x000fea0003800200 */
.L_x_21214:
[----:B------:R-:W-:-:S04]  /*92e0*/  SHF.R.U32.HI R5, RZ, 0x18, R5 ;  /* 0x00000018ff057819 */ /* 0x000fc80000011605 */
[----:B------:R-:W-:-:S05]  /*92f0*/  LOP3.LUT R5, R0, 0x80, R5, 0xf8, !PT ;  /* 0x0000008000057812 */ /* 0x000fca00078ef805 */
[----:B------:R0:W-:Y:S01]  /*9300*/  STG.E.U8 desc[UR36][R2.64], R5 ;  /* 0x0000000502007986 */ /* 0x0001e2000c101124 */
[----:B------:R-:W-:Y:S05]  /*9310*/  BRA `(.L_x_21187) ;  /* 0x00000000000c7947 */ /* 0x000fea0003800000 */
.L_x_21208:
[----:B------:R-:W0:Y:S02]  /*9320*/  I2F.S8 R0, R7 ;  /* 0x0000000700007306 */ /* 0x000e240000001400 */
[----:B0-----:R-:W-:-:S05]  /*9330*/  F2FP.BF16.F32.PACK_AB R0, RZ, R0 ;  /* 0x00000000ff00723e */ /* 0x001fca00000010ff */
[----:B------:R0:W-:Y:S02]  /*9340*/  STG.E.U16 desc[UR36][R2.64], R0 ;  /* 0x0000000002007986 */ /* 0x0001e4000c101524 */
.L_x_21187:
[----:B------:R-:W-:-:S07]  /*9350*/  IADD3 R17, PT, PT, R17, 0x80, RZ ;  /* 0x0000008011117810 */ /* 0x000fce0007ffe0ff */
.L_x_21147:
[----:B------:R-:W-:Y:S05]  /*9360*/  BSYNC.RECONVERGENT B6 ;  /* 0x0000000000067941 */ /* 0x000fea0003800200 */
.L_x_21146:
        /* <DEDUP_REMOVED lines=306> */
.L_x_21217:
        /* <DEDUP_REMOVED lines=18> */
.L_x_21221:
[----:B------:R0:W5:Y:S01]  /*a7b0*/  LDG.E.U8 R0, desc[UR36][R2.64] ;  /* 0x0000002402007981 */ /* 0x000162000c1e1100 */
[----:B------:R-:W-:Y:S05]  /*a7c0*/  BRA `(.L_x_21223) ;  /* 0x0000000c004c7947 */ /* 0x000fea0003800000 */
.L_x_21220:
        /* <DEDUP_REMOVED lines=8> */
.L_x_21225:
[----:B------:R0:W5:Y:S01]  /*a850*/  LDG.E.U8 R0, desc[UR36][R2.64] ;  /* 0x0000002402007981 */ /* 0x000162000c1e1100 */
[----:B------:R-:W-:Y:S05]  /*a860*/  BRA `(.L_x_21223) ;  /* 0x0000000c00247947 */ /* 0x000fea0003800000 */
.L_x_21224:
[----:B------:R0:W5:Y:S01]  /*a870*/  LDG.E.U16 R0, desc[UR36][R2.64] ;  /* 0x0000002402007981 */ /* 0x000162000c1e1500 */
[----:B------:R-:W-:Y:S05]  /*a880*/  BRA `(.L_x_21223) ;  /* 0x0000000c001c7947 */ /* 0x000fea0003800000 */
.L_x_21219:
        /* <DEDUP_REMOVED lines=9> */
.L_x_21227:
[----:B------:R-:W2:Y:S02]  /*a920*/  LDG.E.U16 R4, desc[UR36][R2.64] ;  /* 0x0000002402047981 */ /* 0x000ea4000c1e1500 */
[----:B--2---:R-:W-:-:S06]  /*a930*/  HADD2.F32 R4, -RZ, R4.H0_H0 ;  /* 0x20000004ff047230 */ /* 0x004fcc0000004100 */
[----:B------:R-:W0:Y:S02]  /*a940*/  F2I.FTZ.TRUNC.NTZ R4, R4 ;  /* 0x0000000400047305 */ /* 0x000e24000021f100 */
[----:B0-----:R-:W-:Y:S01]  /*a950*/  PRMT R0, R4, 0x7610, R0 ;  /* 0x0000761004007816 */ /* 0x001fe20000000000 */
[----:B------:R-:W-:Y:S06]  /*a960*/  BRA `(.L_x_21223) ;  /* 0x0000000800e47947 */ /* 0x000fec0003800000 */
.L_x_21226:
        /* <DEDUP_REMOVED lines=9> */
.L_x_21229:
[----:B------:R-:W2:Y:S02]  /*aa00*/  LDG.E.U16 R2, desc[UR36][R2.64] ;  /* 0x0000002402027981 */ /* 0x000ea4000c1e1500 */
[----:B--2---:R-:W-:-:S06]  /*aa10*/  HADD2.F32 R4, -RZ, R2.H0_H0 ;  /* 0x20000002ff047230 */ /* 0x004fcc0000004100 */
[----:B------:R-:W0:Y:S02]  /*aa20*/  F2I.FTZ.TRUNC.NTZ R4, R4 ;  /* 0x0000000400047305 */ /* 0x000e24000021f100 */
[----:B0-----:R-:W-:Y:S01]  /*aa30*/  PRMT R0, R4, 0x7610, R0 ;  /* 0x0000761004007816 */ /* 0x001fe20000000000 */
[----:B------:R-:W-:Y:S06]  /*aa40*/  BRA `(.L_x_21223) ;  /* 0x0000000800ac7947 */ /* 0x000fec0003800000 */
.L_x_21228:
[----:B------:R-:W2:Y:S02]  /*aa50*/  LDG.E.64 R2, desc[UR36][R2.64] ;  /* 0x0000002402027981 */ /* 0x000ea4000c1e1b00 */
[----:B--2---:R0:W1:Y:S02]  /*aa60*/  F2I.F64.TRUNC R0, R2 ;  /* 0x0000000200007311 */ /* 0x004064000030d100 */
[----:B01----:R-:W-:Y:S05]  /*aa70*/  BRA `(.L_x_21223) ;  /* 0x0000000800a07947 */ /* 0x003fea0003800000 */
.L_x_21218:
        /* <DEDUP_REMOVED lines=12> */
.L_x_21232:
[----:B------:R-:W2:Y:S02]  /*ab40*/  LDG.E.64 R2, desc[UR36][R2.64] ;  /* 0x0000002402027981 */ /* 0x000ea4000c1e1b00 */
[----:B--2---:R3:W4:Y:S02]  /*ab50*/  F2I.F64.TRUNC R0, R2 ;  /* 0x0000000200007311 */ /* 0x004724000030d100 */
[----:B---34-:R-:W-:Y:S05]  /*ab60*/  BRA `(.L_x_21223) ;  /* 0x0000000800647947 */ /* 0x018fea0003800000 */
.L_x_21231:
        /* <DEDUP_REMOVED lines=27> */
.L_x_21234:
        /* <DEDUP_REMOVED lines=14> */
.L_x_21233:
[----:B------:R-:W2:Y:S02]  /*ae00*/  LDG.E.U16 R4, desc[UR36][R2.64] ;  /* 0x0000002402047981 */ /* 0x000ea4000c1e1500 */
[----:B--2---:R-:W-:-:S06]  /*ae10*/  SHF.L.U32 R4, R4, 0x10, RZ ;  /* 0x0000001004047819 */ /* 0x004fcc00000006ff */
[----:B------:R-:W0:Y:S02]  /*ae20*/  F2I.FTZ.TRUNC.NTZ R4, R4 ;  /* 0x0000000400047305 */ /* 0x000e24000021f100 */
[----:B0-----:R-:W-:Y:S01]  /*ae30*/  PRMT R0, R4, 0x7610, R0 ;  /* 0x0000761004007816 */ /* 0x001fe20000000000 */
[----:B------:R-:W-:Y:S06]  /*ae40*/  BRA `(.L_x_21223) ;  /* 0x0000000400ac7947 */ /* 0x000fec0003800000 */
.L_x_21230:
        /* <DEDUP_REMOVED lines=10> */
.L_x_21237:
        /* <DEDUP_REMOVED lines=21> */
.L_x_21241:
[----:B------:R-:W-:Y:S05]  /*b040*/  BSYNC.RECONVERGENT B1 ;  /* 0x0000000000017941 */ /* 0x000fea0003800200 */
.L_x_21240:
[----:B------:R-:W-:Y:S01]  /*b050*/  IMAD.SHL.U32 R0, R0, 0x100000, RZ ;  /* 0x0010000000007824 */ /* 0x000fe200078e00ff */
[----:B------:R-:W-:-:S04]  /*b060*/  LEA R2, R2, 0x3b800000, 0x17 ;  /* 0x3b80000002027811 */ /* 0x000fc800078eb8ff */
[----:B------:R-:W-:-:S07]  /*b070*/  LOP3.LUT R4, R2, R0, R7, 0xfe, !PT ;  /* 0x0000000002047212 */ /* 0x000fce00078efe07 */
.L_x_21239:
[----:B------:R-:W-:Y:S05]  /*b080*/  BSYNC.RECONVERGENT B0 ;  /* 0x0000000000007941 */ /* 0x000fea0003800200 */
.L_x_21238:
[----:B------:R-:W0:Y:S02]  /*b090*/  F2I.FTZ.TRUNC.NTZ R4, R4 ;  /* 0x0000000400047305 */ /* 0x000e24000021f100 */
[----:B0-----:R-:W-:Y:S01]  /*b0a0*/  PRMT R0, R4, 0x7610, R0 ;  /* 0x0000761004007816 */ /* 0x001fe20000000000 */
[----:B------:R-:W-:Y:S06]  /*b0b0*/  BRA `(.L_x_21223) ;  /* 0x0000000400107947 */ /* 0x000fec0003800000 */
.L_x_21236:
        /* <DEDUP_REMOVED lines=21> */
.L_x_21245:
[----:B------:R-:W-:Y:S05]  /*b210*/  BSYNC.RECONVERGENT B1 ;  /* 0x0000000000017941 */ /* 0x000fea0003800200 */
.L_x_21244:
[----:B------:R-:W-:Y:S01]  /*b220*/  IMAD.SHL.U32 R0, R0, 0x200000, RZ ;  /* 0x0020000000007824 */ /* 0x000fe200078e00ff */
[----:B------:R-:W-:-:S04]  /*b230*/  LEA R2, R2, 0x37800000, 0x17 ;  /* 0x3780000002027811 */ /* 0x000fc800078eb8ff */
[----:B------:R-:W-:-:S07]  /*b240*/  LOP3.LUT R4, R2, R0, R7, 0xfe, !PT ;  /* 0x0000000002047212 */ /* 0x000fce00078efe07 */
.L_x_21243:
[----:B------:R-:W-:Y:S05]  /*b250*/  BSYNC.RECONVERGENT B0 ;  /* 0x0000000000007941 */ /* 0x000fea0003800200 */
.L_x_21242:
[----:B------:R-:W0:Y:S02]  /*b260*/  F2I.FTZ.TRUNC.NTZ R4, R4 ;  /* 0x0000000400047305 */ /* 0x000e24000021f100 */
[----:B0-----:R-:W-:Y:S01]  /*b270*/  PRMT R0, R4, 0x7610, R0 ;  /* 0x0000761004007816 */ /* 0x001fe20000000000 */
[----:B------:R-:W-:Y:S06]  /*b280*/  BRA `(.L_x_21223) ;  /* 0x00000000009c7947 */ /* 0x000fec0003800000 */
.L_x_21235:
        /* <DEDUP_REMOVED lines=14> */
.L_x_21249:
[----:B------:R-:W-:Y:S05]  /*b370*/  BSYNC.RECONVERGENT B0 ;  /* 0x0000000000007941 */ /* 0x000fea0003800200 */
.L_x_21248:
[----:B------:R-:W0:Y:S02]  /*b380*/  F2I.FTZ.TRUNC.NTZ R4, R4 ;  /* 0x0000000400047305 */ /* 0x000e24000021f100 */
[----:B0-----:R-:W-:Y:S01]  /*b390*/  PRMT R0, R4, 0x7610, R0 ;  /* 0x0000761004007816 */ /* 0x001fe20000000000 */
[----:B------:R-:W-:Y:S06]  /*b3a0*/  BRA `(.L_x_21223) ;  /* 0x0000000000547947 */ /* 0x000fec0003800000 */
.L_x_21222:
        /* <DEDUP_REMOVED lines=16> */
.L_x_21250:
[----:B------:R-:W-:Y:S01]  /*b4b0*/  PRMT R0, RZ, 0x7610, R0 ;  /* 0x00007610ff007816 */ /* 0x000fe20000000000 */
[----:B------:R-:W-:Y:S06]  /*b4c0*/  BRA `(.L_x_21223) ;  /* 0x00000000000c7947 */ /* 0x000fec0003800000 */
.L_x_21247:
[----:B------:R2:W5:Y:S01]  /*b4d0*/  LDG.E.U8 R0, desc[UR36][R2.64] ;  /* 0x0000002402007981 */ /* 0x000562000c1e1100 */
[----:B------:R-:W-:Y:S05]  /*b4e0*/  BRA `(.L_x_21223) ;  /* 0x0000000000047947 */ /* 0x000fea0003800000 */
.L_x_21246:
[----:B------:R1:W5:Y:S02]  /*b4f0*/  LDG.E.U8 R0, desc[UR36][R2.64] ;  /* 0x0000002402007981 */ /* 0x000364000c1e1100 */
.L_x_21223:
        /* <DEDUP_REMOVED lines=15> */
.L_x_21254:
[----:B------:R-:W-:Y:S01]  /*b5f0*/  STG.E.U8 desc[UR36][R16.64], R5 ;  /* 0x0000000510007986 */ /* 0x000fe2000c101124 */
[----:B------:R-:W-:Y:S05]  /*b600*/  EXIT ;  /* 0x000000000000794d */ /* 0x000fea0003800000 */
.L_x_21253:
        /* <DEDUP_REMOVED lines=8> */
[----:B0-23--:R-:W-:-:S05]  /*b690*/  IMAD.MOV.U32 R2, RZ, RZ, R0 ;  /* 0x000000ffff027224 */ /* 0x00dfca00078e0000 */
[----:B------:R-:W-:-:S05]  /*b6a0*/  SHF.R.S32.HI R3, RZ, 0x1f, R2 ;  /* 0x0000001fff037819 */ /* 0x000fca0000011402 */
[----:B------:R-:W-:Y:S01]  /*b6b0*/  STG.E.64 desc[UR36][R16.64], R2 ;  /* 0x0000000210007986 */ /* 0x000fe2000c101b24 */
[----:B------:R-:W-:Y:S05]  /*b6c0*/  EXIT ;  /* 0x000000000000794d */ /* 0x000fea0003800000 */
.L_x_21257:
[----:B------:R-:W-:-:S04]  /*b6d0*/  LOP3.LUT R5, R5, 0xffff, RZ, 0xc0, !PT ;  /* 0x0000ffff05057812 */ /* 0x000fc800078ec0ff */
[----:B0-2---:R-:W-:-:S05]  /*b6e0*/  PRMT R3, R5, 0x8880, RZ ;  /* 0x0000888005037816 */ /* 0x005fca00000000ff */
[----:B------:R-:W-:Y:S01]  /*b6f0*/  STG.E desc[UR36][R16.64], R3 ;  /* 0x0000000310007986 */ /* 0x000fe2000c101924 */
[----:B------:R-:W-:Y:S05]  /*b700*/  EXIT ;  /* 0x000000000000794d */ /* 0x000fea0003800000 */
.L_x_21256:
[----:B0-2---:R-:W-:-:S04]  /*b710*/  PRMT R3, R5, 0x8880, RZ ;  /* 0x0000888005037816 */ /* 0x005fc800000000ff */
[----:B------:R-:W-:-:S05]  /*b720*/  PRMT R3, R3, 0x7710, RZ ;  /* 0x0000771003037816 */ /* 0x000fca00000000ff */
[----:B------:R-:W-:Y:S01]  /*b730*/  STG.E.U16 desc[UR36][R16.64], R3 ;  /* 0x0000000310007986 */ /* 0x000fe2000c101524 */
[----:B------:R-:W-:Y:S05]  /*b740*/  EXIT ;  /* 0x000000000000794d */ /* 0x000fea0003800000 */
.L_x_21252:
[----:B------:R-:W-:-:S09]  /*b750*/  UISETP.GT.AND UP0, UPT, UR4, 0x6, UPT ;  /* 0x000000060400788c */ /* 0x000fd2000bf04270 */
[----:B------:R-:W-:Y:S05]  /*b760*/  BRA.U UP0, `(.L_x_21258) ;  /* 0x00000001002c7547 */ /* 0x000fea000b800000 */
[----:B------:R-:W-:-:S09]  /*b770*/  UISETP.NE.AND UP0, UPT, UR4, 0x5, UPT ;  /* 0x000000050400788c */ /* 0x000fd2000bf05270 */
[----:B------:R-:W-:Y:S05]  /*b780*/  BRA.U !UP0, `(.L_x_21259) ;  /* 0x0000000108147547 */ /* 0x000fea000b800000 */
[----:B------:R-:W-:-:S09]  /*b790*/  UISETP.NE.AND UP0, UPT, UR4, 0x6, UPT ;  /* 0x000000060400788c */ /* 0x000fd2000bf05270 */
[----:B------:R-:W-:Y:S05]  /*b7a0*/  BRA.U UP0, `(.L_x_21255) ;  /* 0x0000000900347547 */ /* 0x000fea000b800000 */
[----:B0-2---:R-:W0:Y:S02]  /*b7b0*/  I2F.S8 R3, R5 ;  /* 0x0000000500037306 */ /* 0x005e240000001400 */
[----:B0-----:R-:W-:Y:S01]  /*b7c0*/  STG.E desc[UR36][R16.64], R3 ;  /* 0x0000000310007986 */ /* 0x001fe2000c101924 */
[----:B------:R-:W-:Y:S05]  /*b7d0*/  EXIT ;  /* 0x000000000000794d */ /* 0x000fea0003800000 */
.L_x_21259:
[----:B------:R-:W1:Y:S02]  /*b7e0*/  I2F.S8 R0, R5 ;  /* 0x0000000500007306 */ /* 0x000e640000001400 */
[----:B-1----:R-:W-:-:S05]  /*b7f0*/  F2FP.F16.F32.PACK_AB R0, RZ, R0 ;  /* 0x00000000ff00723e */ /* 0x002fca00000000ff */
[----:B------:R-:W-:Y:S01]  /*b800*/  STG.E.U16 desc[UR36][R16.64], R0 ;  /* 0x0000000010007986 */ /* 0x000fe2000c101524 */
[----:B------:R-:W-:Y:S05]  /*b810*/  EXIT ;  /* 0x000000000000794d */ /* 0x000fea0003800000 */
.L_x_21258:
[----:B------:R-:W-:-:S09]  /*b820*/  UISETP.NE.AND UP0, UPT, UR4, 0x7, UPT ;  /* 0x000000070400788c */ /* 0x000fd2000bf05270 */
[----:B------:R-:W-:Y:S05]  /*b830*/  BRA.U !UP0, `(.L_x_21260) ;  /* 0x0000000108347547 */ /* 0x000fea000b800000 */
[----:B------:R-:W-:-:S09]  /*b840*/  UISETP.NE.AND UP0, UPT, UR4, 0x8, UPT ;  /* 0x000000080400788c */ /* 0x000fd2000bf05270 */
[----:B------:R-:W-:Y:S05]  /*b850*/  BRA.U !UP0, `(.L_x_21261) ;  /* 0x0000000108187547 */ /* 0x000fea000b800000 */
[----:B------:R-:W-:-:S09]  /*b860*/  UISETP.NE.AND UP0, UPT, UR4, 0x9, UPT ;  /* 0x000000090400788c */ /* 0x000fd2000bf05270 */
[----:B------:R-:W-:Y:S05]  /*b870*/  BRA.U UP0, `(.L_x_21255) ;  /* 0x0000000900007547 */ /* 0x000fea000b800000 */
[----:B0-23--:R-:W0:Y:S01]  /*b880*/  I2F.S8 R2, R5 ;  /* 0x0000000500027306 */ /* 0x00de220000001400 */
[----:B------:R-:W-:-:S05]  /*b890*/  MOV R3, RZ ;  /* 0x000000ff00037202 */ /* 0x000fca0000000f00 */
[----:B0-----:R-:W-:Y:S01]  /*b8a0*/  STG.E.64 desc[UR36][R16.64], R2 ;  /* 0x0000000210007986 */ /* 0x001fe2000c101b24 */
[----:B------:R-:W-:Y:S05]  /*b8b0*/  EXIT ;  /* 0x000000000000794d */ /* 0x000fea0003800000 */
.L_x_21261:
[----:B------:R-:W0:Y:S02]  /*b8c0*/  I2F.S8 R5, R5 ;  /* 0x0000000500057306 */ /* 0x000e240000001400 */
[----:B0-2---:R-:W-:-:S04]  /*b8d0*/  F2FP.F16.F32.PACK_AB R3, RZ, R5 ;  /* 0x00000005ff03723e */ /* 0x005fc800000000ff */
[----:B------:R-:W-:-:S05]  /*b8e0*/  PRMT R3, R3, 0x5410, RZ ;  /* 0x0000541003037816 */ /* 0x000fca00000000ff */
[----:B------:R-:W-:Y:S01]  /*b8f0*/  STG.E desc[UR36][R16.64], R3 ;  /* 0x0000000310007986 */ /* 0x000fe2000c101924 */
[----:B------:R-:W-:Y:S05]  /*b900*/  EXIT ;  /* 0x000000000000794d */ /* 0x000fea0003800000 */
.L_x_21260:
[----:B0-23--:R-:W-:-:S04]  /*b910*/  PRMT R2, R5, 0x8880, RZ ;  /* 0x0000888005027816 */ /* 0x00dfc800000000ff */
[----:B------:R-:W-:-:S06]  /*b920*/  PRMT R2, R2, 0x7710, RZ ;  /* 0x0000771002027816 */ /* 0x000fcc00000000ff */
[----:B------:R-:W0:Y:S02]  /*b930*/  I2F.F64.S16 R2, R2 ;  /* 0x0000000200027312 */ /* 0x000e240000101c00 */
[----:B0-----:R-:W-:Y:S01]  /*b940*/  STG.E.64 desc[UR36][R16.64], R2 ;  /* 0x0000000210007986 */ /* 0x001fe2000c101b24 */
[----:B------:R-:W-:Y:S05]  /*b950*/  EXIT ;  /* 0x000000000000794d */ /* 0x000fea0003800000 */
.L_x_21251:
        /* <DEDUP_REMOVED lines=10> */
[----:B0-2---:R-:W-:-:S04]  /*ba00*/  PRMT R3, R5, 0x8880, RZ ;  /* 0x0000888005037816 */ /* 0x005fc800000000ff */
[----:B------:R-:W-:-:S05]  /*ba10*/  PRMT R3, R3, 0x7710, RZ ;  /* 0x0000771003037816 */ /* 0x000fca00000000ff */
[----:B------:R-:W-:Y:S01]  /*ba20*/  STG.E.U16 desc[UR36][R16.64], R3 ;  /* 0x0000000310007986 */ /* 0x000fe2000c101524 */
[----:B------:R-:W-:Y:S05]  /*ba30*/  EXIT ;  /* 0x000000000000794d */ /* 0x000fea0003800000 */
.L_x_21265:
[----:B0-2---:R-:W3:Y:S01]  /*ba40*/  I2F.S8 R3, R5 ;  /* 0x0000000500037306 */ /* 0x005ee20000001400 */
        /* <DEDUP_REMOVED lines=16> */
.L_x_21268:
[----:B------:R-:W-:-:S04]  /*bb50*/  SHF.R.U32.HI R3, RZ, 0x18, R3 ;  /* 0x00000018ff037819 */ /* 0x000fc80000011603 */
[----:B------:R-:W-:-:S04]  /*bb60*/  LOP3.LUT R0, R0, 0x80, R3, 0xf8, !PT ;  /* 0x0000008000007812 */ /* 0x000fc800078ef803 */
[----:B------:R-:W-:-:S07]  /*bb70*/  PRMT R8, R0, 0x7610, R8 ;  /* 0x0000761000087816 */ /* 0x000fce0000000008 */
.L_x_21267:
[----:B------:R-:W-:Y:S05]  /*bb80*/  BSYNC.RECONVERGENT B0 ;  /* 0x0000000000007941 */ /* 0x000fea0003800200 */
.L_x_21266:
[----:B------:R-:W-:Y:S01]  /*bb90*/  STG.E.U8 desc[UR36][R16.64], R8 ;  /* 0x0000000810007986 */ /* 0x000fe2000c101124 */
[----:B------:R-:W-:Y:S05]  /*bba0*/  EXIT ;  /* 0x000000000000794d */ /* 0x000fea0003800000 */
.L_x_21264:
        /* <DEDUP_REMOVED lines=17> */
.L_x_21271:
[----:B------:R-:W-:-:S04]  /*bcc0*/  SHF.R.U32.HI R3, RZ, 0x18, R3 ;  /* 0x00000018ff037819 */ /* 0x000fc80000011603 */
[----:B------:R-:W-:-:S04]  /*bcd0*/  LOP3.LUT R0, R0, 0x80, R3, 0xf8, !PT ;  /* 0x0000008000007812 */ /* 0x000fc800078ef803 */
[----:B------:R-:W-:-:S07]  /*bce0*/  PRMT R8, R0, 0x7610, R8 ;  /* 0x0000761000087816 */ /* 0x000fce0000000008 */
.L_x_21270:
[----:B------:R-:W-:Y:S05]  /*bcf0*/  BSYNC.RECONVERGENT B0 ;  /* 0x0000000000007941 */ /* 0x000fea0003800200 */
.L_x_21269:
[----:B------:R-:W-:Y:S01]  /*bd00*/  STG.E.U8 desc[UR36][R16.64], R8 ;  /* 0x0000000810007986 */ /* 0x000fe2000c101124 */
[----:B------:R-:W-:Y:S05]  /*bd10*/  EXIT ;  /* 0x000000000000794d */ /* 0x000fea0003800000 */
.L_x_21263:
[----:B------:R-:W-:-:S09]  /*bd20*/  UISETP.NE.AND UP0, UPT, UR4, 0x1c, UPT ;  /* 0x0000001c0400788c */ /* 0x000fd2000bf05270 */
[----:B------:R-:W-:Y:S05]  /*bd30*/  BRA.U !UP0, `(.L_x_21272) ;  /* 0x0000000108687547 */ /* 0x000fea000b800000 */
[----:B------:R-:W-:-:S09]  /*bd40*/  UISETP.NE.AND UP0, UPT, UR4, 0x1d, UPT ;  /* 0x0000001d0400788c */ /* 0x000fd2000bf05270 */
[----:B------:R-:W-:Y:S05]  /*bd50*/  BRA.U !UP0, `(.L_x_21273) ;  /* 0x0000000108487547 */ /* 0x000fea000b800000 */
[----:B------:R-:W-:-:S09]  /*bd60*/  UISETP.NE.AND UP0, UPT, UR4, 0x2c, UPT ;  /* 0x0000002c0400788c */ /* 0x000fd2000bf05270 */
[----:B------:R-:W-:Y:S05]  /*bd70*/  BRA.U UP0, `(.L_x_21255) ;  /* 0x0000000100c07547 */ /* 0x000fea000b800000 */
[----:B------:R-:W0:Y:S02]  /*bd80*/  I2F.S8 R4, R5 ;  /* 0x0000000500047306 */ /* 0x000e240000001400 */
        /* <DEDUP_REMOVED lines=15> */
.L_x_21273:
[----:B------:R-:W-:-:S04]  /*be80*/  LOP3.LUT R5, R5, 0xffff, RZ, 0xc0, !PT ;  /* 0x0000ffff05057812 */ /* 0x000fc800078ec0ff */
[----:B------:R-:W-:-:S05]  /*be90*/  PRMT R5, R5, 0x8880, RZ ;  /* 0x0000888005057816 */ /* 0x000fca00000000ff */
[----:B0-23--:R-:W-:-:S05]  /*bea0*/  IMAD.MOV.U32 R2, RZ, RZ, R5 ;  /* 0x000000ffff027224 */ /* 0x00dfca00078e0005 */
[----:B------:R-:W-:-:S05]  /*beb0*/  SHF.R.S32.HI R3, RZ, 0x1f, R2 ;  /* 0x0000001fff037819 */ /* 0x000fca0000011402 */
[----:B------:R-:W-:Y:S01]  /*bec0*/  STG.E.64 desc[UR36][R16.64], R2 ;  /* 0x0000000210007986 */ /* 0x000fe2000c101b24 */
[----:B------:R-:W-:Y:S05]  /*bed0*/  EXIT ;  /* 0x000000000000794d */ /* 0x000fea0003800000 */
.L_x_21272:
[----:B------:R-:W-:-:S04]  /*bee0*/  LOP3.LUT R5, R5, 0xffff, RZ, 0xc0, !PT ;  /* 0x0000ffff05057812 */ /* 0x000fc800078ec0ff */
[----:B0-2---:R-:W-:-:S05]  /*bef0*/  PRMT R3, R5, 0x8880, RZ ;  /* 0x0000888005037816 */ /* 0x005fca00000000ff */
[----:B------:R-:W-:Y:S01]  /*bf00*/  STG.E desc[UR36][R16.64], R3 ;  /* 0x0000000310007986 */ /* 0x000fe2000c101924 */
[----:B------:R-:W-:Y:S05]  /*bf10*/  EXIT ;  /* 0x000000000000794d */ /* 0x000fea0003800000 */
.L_x_21262:
[----:B------:R-:W-:-:S09]  /*bf20*/  UISETP.GT.AND UP0, UPT, UR4, 0xe, UPT ;  /* 0x0000000e0400788c */ /* 0x000fd2000bf04270 */
[----:B------:R-:W-:Y:S05]  /*bf30*/  BRA.U UP0, `(.L_x_21274) ;  /* 0x0000000100387547 */ /* 0x000fea000b800000 */
[----:B------:R-:W-:-:S09]  /*bf40*/  UISETP.NE.AND UP0, UPT, UR4, 0xa, UPT ;  /* 0x0000000a0400788c */ /* 0x000fd2000bf05270 */
[----:B------:R-:W-:Y:S05]  /*bf50*/  BRA.U !UP0, `(.L_x_21275) ;  /* 0x0000000108187547 */ /* 0x000fea000b800000 */
[----:B------:R-:W-:-:S09]  /*bf60*/  UISETP.NE.AND UP0, UPT, UR4, 0xb, UPT ;  /* 0x0000000b0400788c */ /* 0x000fd2000bf05270 */
[----:B------:R-:W-:Y:S05]  /*bf70*/  BRA.U UP0, `(.L_x_21255) ;  /* 0x0000000100407547 */ /* 0x000fea000b800000 */
[----:B------:R-:W-:-:S04]  /*bf80*/  LOP3.LUT P0, RZ, R5, 0xff, RZ, 0xc0, !PT ;  /* 0x000000ff05ff7812 */ /* 0x000fc8000780c0ff */
[----:B0-2---:R-:W-:-:S05]  /*bf90*/  SEL R3, RZ, 0x1, !P0 ;  /* 0x00000001ff037807 */ /* 0x005fca0004000000 */
[----:B------:R-:W-:Y:S01]  /*bfa0*/  STG.E.U8 desc[UR36][R16.64], R3 ;  /* 0x0000000310007986 */ /* 0x000fe2000c101124 */
[----:B------:R-:W-:Y:S05]  /*bfb0*/  EXIT ;  /* 0x000000000000794d */ /* 0x000fea0003800000 */
.L_x_21275:
[----:B------:R-:W-:Y:S02]  /*bfc0*/  PRMT R4, R5, 0x8880, RZ ;  /* 0x0000888005047816 */ /* 0x000fe400000000ff */
[----:B------:R-:W-:Y:S02]  /*bfd0*/  CS2R R6, SRZ ;  /* 0x0000000000067805 */ /* 0x000fe4000001ff00 */
[----:B------:R-:W-:-:S06]  /*bfe0*/  PRMT R4, R4, 0x7710, RZ ;  /* 0x0000771004047816 */ /* 0x000fcc00000000ff */
[----:B------:R-:W1:Y:S02]  /*bff0*/  I2F.F64.S16 R4, R4 ;  /* 0x0000000400047312 */ /* 0x000e640000101c00 */
[----:B-1----:R-:W-:Y:S01]  /*c000*/  STG.E.128 desc[UR36][R16.64], R4 ;  /* 0x0000000410007986 */ /* 0x002fe2000c101d24 */
[----:B------:R-:W-:Y:S05]  /*c010*/  EXIT ;  /* 0x000000000000794d */ /* 0x000fea0003800000 */
.L_x_21274:
[----:B------:R-:W-:-:S09]  /*c020*/  UISETP.NE.AND UP0, UPT, UR4, 0xf, UPT ;  /* 0x0000000f0400788c */ /* 0x000fd2000bf05270 */
[----:B------:R-:W-:Y:S05]  /*c030*/  BRA.U !UP0, `(.L_x_21276) ;  /* 0x0000000108e87547 */ /* 0x000fea000b800000 */
[----:B------:R-:W-:-:S09]  /*c040*/  UISETP.NE.AND UP0, UPT, UR4, 0x17, UPT ;  /* 0x000000170400788c */ /* 0x000fd2000bf05270 */
[----:B------:R-:W-:Y:S05]  /*c050*/  BRA.U !UP0, `(.L_x_21277) ;  /* 0x0000000108907547 */ /* 0x000fea000b800000 */
[----:B------:R-:W-:-:S09]  /*c060*/  UISETP.NE.AND UP0, UPT, UR4, 0x18, UPT ;  /* 0x000000180400788c */ /* 0x000fd2000bf05270 */
[----:B------:R-:W-:Y:S05]  /*c070*/  BRA.U !UP0, `(.L_x_21278) ;  /* 0x0000000108447547 */ /* 0x000fea000b800000 */
.L_x_21255:
[----:B------:R-:W-:Y:S01]  /*c080*/  MOV R0, 0x0 ;  /* 0x0000000000007802 */ /* 0x000fe20000000f00 */
[----:B------:R-:W1:Y:S01]  /*c090*/  LDCU.64 UR4, c[0x4][0x198] ;  /* 0x01003300ff0477ac */ /* 0x000e620008000a00 */
[----:B------:R-:W-:Y:S02]  /*c0a0*/  HFMA2 R13, -RZ, RZ, 0, 0 ;  /* 0x00000000ff0d7431 */ /* 0x000fe400000001ff */
[----:B------:R-:W-:Y:S01]  /*c0b0*/  IMAD.MOV.U32 R8, RZ, RZ, 0x65 ;  /* 0x00000065ff087424 */ /* 0x000fe200078e00ff */
[----:B0-23--:R0:W2:Y:S01]  /*c0c0*/  LDC.64 R2, c[0x4][R0] ;  /* 0x0100000000027b82 */ /* 0x00d0a20000000a00 */
[----:B------:R-:W3:Y:S01]  /*c0d0*/  LDCU.64 UR6, c[0x4][0x1a0] ;  /* 0x01003400ff0677ac */ /* 0x000ee20008000a00 */
[----:B------:R-:W-:Y:S01]  /*c0e0*/  IMAD.MOV.U32 R12, RZ, RZ, 0x1 ;  /* 0x00000001ff0c7424 */ /* 0x000fe200078e00ff */
[----:B------:R-:W4:Y:S01]  /*c0f0*/  LDCU.64 UR8, c[0x4][0x20] ;  /* 0x01000400ff0877ac */ /* 0x000f220008000a00 */
[----:B-1----:R-:W-:Y:S01]  /*c100*/  MOV R4, UR4 ;  /* 0x0000000400047c02 */ /* 0x002fe20008000f00 */
[----:B------:R-:W-:-:S02]  /*c110*/  IMAD.U32 R5, RZ, RZ, UR5 ;  /* 0x00000005ff057e24 */ /* 0x000fc4000f8e00ff */
[----:B---3--:R-:W-:Y:S02]  /*c120*/  IMAD.U32 R6, RZ, RZ, UR6 ;  /* 0x00000006ff067e24 */ /* 0x008fe4000f8e00ff */
[----:B------:R-:W-:Y:S01]  /*c130*/  IMAD.U32 R7, RZ, RZ, UR7 ;  /* 0x00000007ff077e24 */ /* 0x000fe2000f8e00ff */
[----:B----4-:R-:W-:Y:S01]  /*c140*/  MOV R10, UR8 ;  /* 0x00000008000a7c02 */ /* 0x010fe20008000f00 */
[----:B0-----:R-:W-:-:S07]  /*c150*/  IMAD.U32 R11, RZ, RZ, UR9 ;  /* 0x00000009ff0b7e24 */ /* 0x001fce000f8e00ff */
[----:B------:R-:W-:-:S07]  /*c160*/  LEPC R20, `(.L_x_21279) ;  /* 0x000000001014794e */ /* 0x000fce0000000000 */
[----:B--2---:R-:W-:Y:S05]  /*c170*/  CALL.ABS.NOINC R2 ;  /* 0x0000000002007343 */ /* 0x004fea0003c00000 */
.L_x_21279:
[----:B------:R-:W-:Y:S05]  /*c180*/  EXIT ;  /* 0x000000000000794d */ /* 0x000fea0003800000 */
.L_x_21278:
[----:B------:R-:W0:Y:S01]  /*c190*/  I2F.S8 R5, R5 ;  /* 0x0000000500057306 */ /* 0x000e220000001400 */
[----:B------:R-:W-:Y:S01]  /*c1a0*/  BSSY.RECONVERGENT B0, `(.L_x_21280) ;  /* 0x000000c000007945 */ /* 0x000fe20003800200 */
[----:B------:R-:W-:Y:S01]  /*c1b0*/  IMAD.MOV.U32 R0, RZ, RZ, 0x7f ;  /* 0x0000007fff007424 */ /* 0x000fe200078e00ff */
        /* <DEDUP_REMOVED lines=10> */
.L_x_21281:
[----:B------:R-:W-:Y:S05]  /*c260*/  BSYNC.RECONVERGENT B0 ;  /* 0x0000000000007941 */ /* 0x000fea0003800200 */
.L_x_21280:
[----:B------:R-:W-:-:S05]  /*c270*/  LOP3.LUT R3, R0, 0x80, R3, 0xf8, !PT ;  /* 0x0000008000037812 */ /* 0x000fca00078ef803 */
[----:B------:R-:W-:Y:S01]  /*c280*/  STG.E.U8 desc[UR36][R16.64], R3 ;  /* 0x0000000310007986 */ /* 0x000fe2000c101124 */
[----:B------:R-:W-:Y:S05]  /*c290*/  EXIT ;  /* 0x000000000000794d */ /* 0x000fea0003800000 */
.L_x_21277:
[----:B0-2---:R-:W3:Y:S01]  /*c2a0*/  I2F.S8 R3, R5 ;  /* 0x0000000500037306 */ /* 0x005ee20000001400 */
        /* <DEDUP_REMOVED lines=11> */
.L_x_21283:
[----:B------:R-:W-:Y:S01]  /*c360*/  IMAD.MOV.U32 R0, RZ, RZ, 0x7f ;  /* 0x0000007fff007424 */ /* 0x000fe200078e00ff */
[----:B------:R-:W-:-:S04]  /*c370*/  ISETP.GT.U32.AND P0, PT, R2, 0x7f800000, PT ;  /* 0x7f8000000200780c */ /* 0x000fc80003f04070 */
[----:B------:R-:W-:-:S09]  /*c380*/  SEL R0, R0, 0x7c, P0 ;  /* 0x0000007c00007807 */ /* 0x000fd20000000000 */
.L_x_21284:
[----:B------:R-:W-:Y:S05]  /*c390*/  BSYNC.RECONVERGENT B0 ;  /* 0x0000000000007941 */ /* 0x000fea0003800200 */
.L_x_21282:
[----:B------:R-:W-:-:S04]  /*c3a0*/  SHF.R.U32.HI R3, RZ, 0x18, R3 ;  /* 0x00000018ff037819 */ /* 0x000fc80000011603 */
[----:B------:R-:W-:-:S05]  /*c3b0*/  LOP3.LUT R3, R0, 0x80, R3, 0xf8, !PT ;  /* 0x0000008000037812 */ /* 0x000fca00078ef803 */
[----:B------:R-:W-:Y:S01]  /*c3c0*/  STG.E.U8 desc[UR36][R16.64], R3 ;  /* 0x0000000310007986 */ /* 0x000fe2000c101124 */
[----:B------:R-:W-:Y:S05]  /*c3d0*/  EXIT ;  /* 0x000000000000794d */ /* 0x000fea0003800000 */
.L_x_21276:
[----:B------:R-:W1:Y:S02]  /*c3e0*/  I2F.S8 R0, R5 ;  /* 0x0000000500007306 */ /* 0x000e640000001400 */
[----:B-1----:R-:W-:-:S05]  /*c3f0*/  F2FP.BF16.F32.PACK_AB R0, RZ, R0 ;  /* 0x00000000ff00723e */ /* 0x002fca00000010ff */
[----:B------:R-:W-:Y:S01]  /*c400*/  STG.E.U16 desc[UR36][R16.64], R0 ;  /* 0x0000000010007986 */ /* 0x000fe2000c101524 */
[----:B------:R-:W-:Y:S05]  /*c410*/  EXIT ;  /* 0x000000000000794d */ /* 0x000fea0003800000 */
.L_x_21285:
        /* <DEDUP_REMOVED lines=14> */
.L_x_60919:


//--------------------- .text._ZN2at6native27unrolled_elementwise_kernelIZNS0_50_GLOBAL__N__2680c7bb_12_PowKernel_cu_7dd49032_317029pow_tensor_scalar_kernel_implIaaEEvRNS_18TensorIteratorBaseET0_EUlaE_St5arrayIPcLm2EELi4E23TrivialOffsetCalculatorILi1EjESC_NS0_6memory12LoadWithCastILi1EEENSD_13StoreWithCastILi1EEEEEviT_S6_T2_T3_T4_T5_ --------------------------
	.section	.text._ZN2at6native27unrolled_elementwise_kernelIZNS0_50_GLOBAL__N__2680c7bb_12_PowKernel_cu_7dd49032_317029pow_tensor_scalar_kernel_implIaaEEvRNS_18TensorIteratorBaseET0_EUlaE_St5arrayIPcLm2EELi4E23TrivialOffsetCalculatorILi1EjESC_NS0_6memory12LoadWithCastILi1EEENSD_13StoreWithCastILi1EEEEEviT_S6_T2_T3_T4_T5_,"ax",@progbits
	.align	128
        .global         _ZN2at6native27unrolled_elementwise_kernelIZNS0_50_GLOBAL__N__2680c7bb_12_PowKernel_cu_7dd49032_317029pow_tensor_scalar_kernel_implIaaEEvRNS_18TensorIteratorBaseET0_EUlaE_St5arrayIPcLm2EELi4E23TrivialOffsetCalculatorILi1EjESC_NS0_6memory12LoadWithCastILi1EEENSD_13StoreWithCastILi1EEEEEviT_S6_T2_T3_T4_T5_
        .type           _ZN2at6native27unrolled_elementwise_kernelIZNS0_50_GLOBAL__N__2680c7bb_12_PowKernel_cu_7dd49032_317029pow_tensor_scalar_kernel_implIaaEEvRNS_18TensorIteratorBaseET0_EUlaE_St5arrayIPcLm2EELi4E23TrivialOffsetCalculatorILi1EjESC_NS0_6memory12LoadWithCastILi1EEENSD_13StoreWithCastILi1EEEEEviT_S6_T2_T3_T4_T5_,@function
        .size           _ZN2at6native27unrolled_elementwise_kernelIZNS0_50_GLOBAL__N__2680c7bb_12_PowKernel_cu_7dd49032_317029pow_tensor_scalar_kernel_implIaaEEvRNS_18TensorIteratorBaseET0_EUlaE_St5arrayIPcLm2EELi4E23TrivialOffsetCalculatorILi1EjESC_NS0_6memory12LoadWithCastILi1EEENSD_13StoreWithCastILi1EEEEEviT_S6_T2_T3_T4_T5_,(.L_x_60920 - _ZN2at6native27unrolled_elementwise_kernelIZNS0_50_GLOBAL__N__2680c7bb_12_PowKernel_cu_7dd49032_317029pow_tensor_scalar_kernel_implIaaEEvRNS_18TensorIteratorBaseET0_EUlaE_St5arrayIPcLm2EELi4E23TrivialOffsetCalculatorILi1EjESC_NS0_6memory12LoadWithCastILi1EEENSD_13StoreWithCastILi1EEEEEviT_S6_T2_T3_T4_T5_)
        .other          _ZN2at6native27unrolled_elementwise_kernelIZNS0_50_GLOBAL__N__2680c7bb_12_PowKernel_cu_7dd49032_317029pow_tensor_scalar_kernel_implIaaEEvRNS_18TensorIteratorBaseET0_EUlaE_St5arrayIPcLm2EELi4E23TrivialOffsetCalculatorILi1EjESC_NS0_6memory12LoadWithCastILi1EEENSD_13StoreWithCastILi1EEEEEviT_S6_T2_T3_T4_T5_,@"STO_CUDA_ENTRY STV_DEFAULT"
_ZN2at6native27unrolled_elementwise_kernelIZNS0_50_GLOBAL__N__2680c7bb_12_PowKernel_cu_7dd49032_317029pow_tensor_scalar_kernel_implIaaEEvRNS_18TensorIteratorBaseET0_EUlaE_St5arrayIPcLm2EELi4E23TrivialOffsetCalculatorILi1EjESC_NS0_6memory12LoadWithCastILi1EEENSD_13StoreWithCastILi1EEEEEviT_S6_T2_T3_T4_T5_:
.text._ZN2at6native27unrolled_elementwise_kernelIZNS0_50_GLOBAL__N__2680c7bb_12_PowKernel_cu_7dd49032_317029pow_tensor_scalar_kernel_implIaaEEvRNS_18TensorIteratorBaseET0_EUlaE_St5arrayIPcLm2EELi4E23TrivialOffsetCalculatorILi1EjESC_NS0_6memory12LoadWithCastILi1EEENSD_13StoreWithCastILi1EEEEEviT_S6_T2_T3_T4_T5_:
        /* <DEDUP_REMOVED lines=31> */
.L_x_21291:
[----:B------:R3:W5:Y:S01]  /*01f0*/  LDG.E.U8 R16, desc[UR36][R4.64] ;  /* 0x0000002404107981 */ /* 0x000762000c1e1100 */
[----:B------:R-:W-:Y:S05]  /*0200*/  BRA `(.L_x_21293) ;  /* 0x0000000c00507947 */ /* 0x000fea0003800000 */
.L_x_21290:
        /* <DEDUP_REMOVED lines=8> */
.L_x_21295:
[----:B------:R1:W5:Y:S01]  /*0290*/  LDG.E.U8 R16, desc[UR36][R4.64] ;  /* 0x0000002404107981 */ /* 0x000362000c1e1100 */
[----:B------:R-:W-:Y:S05]  /*02a0*/  BRA `(.L_x_21293) ;  /* 0x0000000c00287947 */ /* 0x000fea0003800000 */
.L_x_21294:
[----:B------:R2:W5:Y:S01]  /*02b0*/  LDG.E.U16 R16, desc[UR36][R4.64] ;  /* 0x0000002404107981 */ /* 0x000562000c1e1500 */
[----:B------:R-:W-:Y:S05]  /*02c0*/  BRA `(.L_x_21293) ;  /* 0x0000000c00207947 */ /* 0x000fea0003800000 */
.L_x_21289:
        /* <DEDUP_REMOVED lines=9> */
.L_x_21297:
[----:B------:R-:W2:Y:S02]  /*0360*/  LDG.E.U16 R0, desc[UR36][R4.64] ;  /* 0x0000002404007981 */ /* 0x000ea4000c1e1500 */
[----:B--2---:R-:W-:-:S06]  /*0370*/  HADD2.F32 R0, -RZ, R0.H0_H0 ;  /* 0x20000000ff007230 */ /* 0x004fcc0000004100 */
[----:B------:R-:W0:Y:S02]  /*0380*/  F2I.FTZ.TRUNC.NTZ R0, R0 ;  /* 0x0000000000007305 */ /* 0x000e24000021f100 */
[----:B0-----:R-:W-:Y:S01]  /*0390*/  PRMT R16, R0, 0x7610, R16 ;  /* 0x0000761000107816 */ /* 0x001fe20000000010 */
[----:B------:R-:W-:Y:S06]  /*03a0*/  BRA `(.L_x_21293) ;  /* 0x0000000800e87947 */ /* 0x000fec0003800000 */
.L_x_21296:
        /* <DEDUP_REMOVED lines=9> */
.L_x_21299:
[----:B------:R-:W2:Y:S02]  /*0440*/  LDG.E.U16 R4, desc[UR36][R4.64] ;  /* 0x0000002404047981 */ /* 0x000ea4000c1e1500 */
[----:B--2---:R-:W-:-:S06]  /*0450*/  HADD2.F32 R0, -RZ, R4.H0_H0 ;  /* 0x20000004ff007230 */ /* 0x004fcc0000004100 */
[----:B------:R-:W0:Y:S02]  /*0460*/  F2I.FTZ.TRUNC.NTZ R0, R0 ;  /* 0x0000000000007305 */ /* 0x000e24000021f100 */
[----:B0-----:R-:W-:Y:S01]  /*0470*/  PRMT R16, R0, 0x7610, R16 ;  /* 0x0000761000107816 */ /* 0x001fe20000000010 */
[----:B------:R-:W-:Y:S06]  /*0480*/  BRA `(.L_x_21293) ;  /* 0x0000000800b07947 */ /* 0x000fec0003800000 */
.L_x_21298:
[----:B------:R-:W2:Y:S02]  /*0490*/  LDG.E.64 R4, desc[UR36][R4.64] ;  /* 0x0000002404047981 */ /* 0x000ea4000c1e1b00 */
[----:B--2---:R0:W1:Y:S02]  /*04a0*/  F2I.F64.TRUNC R16, R4 ;  /* 0x0000000400107311 */ /* 0x004064000030d100 */
[----:B01----:R-:W-:Y:S05]  /*04b0*/  BRA `(.L_x_21293) ;  /* 0x0000000800a47947 */ /* 0x003fea0003800000 */
.L_x_21288:
        /* <DEDUP_REMOVED lines=12> */
.L_x_21302:
[----:B------:R-:W2:Y:S02]  /*0580*/  LDG.E.64 R4, desc[UR36][R4.64] ;  /* 0x0000002404047981 */ /* 0x000ea4000c1e1b00 */
[----:B--2---:R0:W1:Y:S02]  /*0590*/  F2I.F64.TRUNC R16, R4 ;  /* 0x0000000400107311 */ /* 0x004064000030d100 */
[----:B01----:R-:W-:Y:S05]  /*05a0*/  BRA `(.L_x_21293) ;  /* 0x0000000800687947 */ /* 0x003fea0003800000 */
.L_x_21301:
        /* <DEDUP_REMOVED lines=27> */
.L_x_21304:
        /* <DEDUP_REMOVED lines=15> */
.L_x_21303:
[----:B------:R-:W2:Y:S02]  /*0850*/  LDG.E.U16 R0, desc[UR36][R4.64] ;  /* 0x0000002404007981 */ /* 0x000ea4000c1e1500 */
[----:B--2---:R-:W-:-:S06]  /*0860*/  IMAD.U32 R0, R0, 0x10000, RZ ;  /* 0x0001000000007824 */ /* 0x004fcc00078e00ff */
[----:B------:R-:W0:Y:S02]  /*0870*/  F2I.FTZ.TRUNC.NTZ R0, R0 ;  /* 0x0000000000007305 */ /* 0x000e24000021f100 */
[----:B0-----:R-:W-:Y:S01]  /*0880*/  PRMT R16, R0, 0x7610, R16 ;  /* 0x0000761000107816 */ /* 0x001fe20000000010 */
[----:B------:R-:W-:Y:S06]  /*0890*/  BRA `(.L_x_21293) ;  /* 0x0000000400ac7947 */ /* 0x000fec0003800000 */
.L_x_21300:
        /* <DEDUP_REMOVED lines=10> */
.L_x_21307:
        /* <DEDUP_REMOVED lines=21> */
.L_x_21311:
[----:B------:R-:W-:Y:S05]  /*0a90*/  BSYNC.RECONVERGENT B1 ;  /* 0x0000000000017941 */ /* 0x000fea0003800200 */
.L_x_21310:
[----:B------:R-:W-:Y:S01]  /*0aa0*/  IMAD.SHL.U32 R0, R0, 0x100000, RZ ;  /* 0x0010000000007824 */ /* 0x000fe200078e00ff */
[----:B------:R-:W-:-:S04]  /*0ab0*/  LEA R3, R3, 0x3b800000, 0x17 ;  /* 0x3b80000003037811 */ /* 0x000fc800078eb8ff */
[----:B------:R-:W-:-:S07]  /*0ac0*/  LOP3.LUT R0, R3, R0, R7, 0xfe, !PT ;  /* 0x0000000003007212 */ /* 0x000fce00078efe07 */
.L_x_21309:
[----:B------:R-:W-:Y:S05]  /*0ad0*/  BSYNC.RECONVERGENT B0 ;  /* 0x0000000000007941 */ /* 0x000fea0003800200 */
.L_x_21308:
[----:B------:R-:W0:Y:S02]  /*0ae0*/  F2I.FTZ.TRUNC.NTZ R0, R0 ;  /* 0x0000000000007305 */ /* 0x000e24000021f100 */
[----:B0-----:R-:W-:Y:S01]  /*0af0*/  PRMT R16, R0, 0x7610, R16 ;  /* 0x0000761000107816 */ /* 0x001fe20000000010 */
[----:B------:R-:W-:Y:S06]  /*0b00*/  BRA `(.L_x_21293) ;  /* 0x0000000400107947 */ /* 0x000fec0003800000 */
.L_x_21306:
        /* <DEDUP_REMOVED lines=21> */
.L_x_21315:
[----:B------:R-:W-:Y:S05]  /*0c60*/  BSYNC.RECONVERGENT B1 ;  /* 0x0000000000017941 */ /* 0x000fea0003800200 */
.L_x_21314:
[----:B------:R-:W-:Y:S01]  /*0c70*/  IMAD.SHL.U32 R0, R0, 0x200000, RZ ;  /* 0x0020000000007824 */ /* 0x000fe200078e00ff */
[----:B------:R-:W-:-:S04]  /*0c80*/  LEA R3, R3, 0x37800000, 0x17 ;  /* 0x3780000003037811 */ /* 0x000fc800078eb8ff */
[----:B------:R-:W-:-:S07]  /*0c90*/  LOP3.LUT R0, R3, R0, R7, 0xfe, !PT ;  /* 0x0000000003007212 */ /* 0x000fce00078efe07 */
.L_x_21313:
[----:B------:R-:W-:Y:S05]  /*0ca0*/  BSYNC.RECONVERGENT B0 ;  /* 0x0000000000007941 */ /* 0x000fea0003800200 */
.L_x_21312:
[----:B------:R-:W0:Y:S02]  /*0cb0*/  F2I.FTZ.TRUNC.NTZ R0, R0 ;  /* 0x0000000000007305 */ /* 0x000e24000021f100 */
[----:B0-----:R-:W-:Y:S01]  /*0cc0*/  PRMT R16, R0, 0x7610, R16 ;  /* 0x0000761000107816 */ /* 0x001fe20000000010 */
[----:B------:R-:W-:Y:S06]  /*0cd0*/  BRA `(.L_x_21293) ;  /* 0x00000000009c7947 */ /* 0x000fec0003800000 */
.L_x_21305:
[----:B------:R-:W-:-:S09]  /*0ce0*/  UISETP.NE.AND UP0, UPT, UR4, 0x1c, UPT ;  /* 0x0000001c0400788c */ /* 0x000fd2000bf05270 */
[----:B------:R-:W-:Y:S05]  /*0cf0*/  BRA.U !UP0, `(.L_x_21316) ;  /* 0x0000000108907547 */ /* 0x000fea000b800000 */
[----:B------:R-:W-:-:S09]  /*0d00*/  UISETP.NE.AND UP0, UPT, UR4, 0x1d, UPT ;  /* 0x0000001d0400788c */ /* 0x000fd2000bf05270 */
[----:B------:R-:W-:Y:S05]  /*0d10*/  BRA.U !UP0, `(.L_x_21317) ;  /* 0x0000000108807547 */ /* 0x000fea000b800000 */
[----:B------:R-:W-:-:S09]  /*0d20*/  UISETP.NE.AND UP0, UPT, UR4, 0x2c, UPT ;  /* 0x0000002c0400788c */ /* 0x000fd2000bf05270 */
[----:B------:R-:W-:Y:S05]  /*0d30*/  BRA.U !UP0, `(.L_x_21318) ;  /* 0x0000000108487547 */ /* 0x000fea000b800000 */
.L_x_21292:
        /* <DEDUP_REMOVED lines=16> */
.L_x_21319:
[----:B------:R-:W-:Y:S01]  /*0e40*/  PRMT R16, RZ, 0x7610, R16 ;  /* 0x00007610ff107816 */ /* 0x000fe20000000010 */
[----:B------:R-:W-:Y:S06]  /*0e50*/  BRA `(.L_x_21293) ;  /* 0x00000000003c7947 */ /* 0x000fec0003800000 */
.L_x_21318:
        /* <DEDUP_REMOVED lines=8> */
.L_x_21321:
[----:B------:R-:W-:Y:S05]  /*0ee0*/  BSYNC.RECONVERGENT B0 ;  /* 0x0000000000007941 */ /* 0x000fea0003800200 */
.L_x_21320:
[----:B------:R-:W0:Y:S02]  /*0ef0*/  F2I.FTZ.TRUNC.NTZ R0, R0 ;  /* 0x0000000000007305 */ /* 0x000e24000021f100 */
[----:B0-----:R-:W-:Y:S01]  /*0f00*/  PRMT R16, R0, 0x7610, R16 ;  /* 0x0000761000107816 */ /* 0x001fe20000000010 */
[----:B------:R-:W-:Y:S06]  /*0f10*/  BRA `(.L_x_21293) ;  /* 0x00000000000c7947 */ /* 0x000fec0003800000 */
.L_x_21317:
[----:B------:R0:W5:Y:S01]  /*0f20*/  LDG.E.U8 R16, desc[UR36][R4.64] ;  /* 0x0000002404107981 */ /* 0x000162000c1e1100 */
[----:B------:R-:W-:Y:S05]  /*0f30*/  BRA `(.L_x_21293) ;  /* 0x0000000000047947 */ /* 0x000fea0003800000 */
.L_x_21316:
[----:B------:R0:W5:Y:S02]  /*0f40*/  LDG.E.U8 R16, desc[UR36][R4.64] ;  /* 0x0000002404107981 */ /* 0x000164000c1e1100 */
.L_x_21293:
[----:B------:R-:W-:-:S07]  /*0f50*/  VIADD R19, R2, 0x80 ;  /* 0x0000008002137836 */ /* 0x000fce0000000000 */
.L_x_21287:
[----:B------:R-:W-:Y:S05]  /*0f60*/  BSYNC.RECONVERGENT B6 ;  /* 0x0000000000067941 */ /* 0x000fea0003800200 */
.L_x_21286:
        /* <DEDUP_REMOVED lines=23> */
.L_x_21327:
[----:B------:R0:W5:Y:S01]  /*10e0*/  LDG.E.U8 R17, desc[UR36][R4.64] ;  /* 0x0000002404117981 */ /* 0x000162000c1e1100 */
[----:B------:R-:W-:Y:S05]  /*10f0*/  BRA `(.L_x_21329) ;  /* 0x0000000c00507947 */ /* 0x000fea0003800000 */
.L_x_21326:
        /* <DEDUP_REMOVED lines=8> */
.L_x_21331:
[----:B------:R0:W5:Y:S01]  /*1180*/  LDG.E.U8 R17, desc[UR36][R4.64] ;  /* 0x0000002404117981 */ /* 0x000162000c1e1100 */
[----:B------:R-:W-:Y:S05]  /*1190*/  BRA `(.L_x_21329) ;  /* 0x0000000c00287947 */ /* 0x000fea0003800000 */
.L_x_21330:
[----:B------:R0:W5:Y:S01]  /*11a0*/  LDG.E.U16 R17, desc[UR36][R4.64] ;  /* 0x0000002404117981 */ /* 0x000162000c1e1500 */
[----:B------:R-:W-:Y:S05]  /*11b0*/  BRA `(.L_x_21329) ;  /* 0x0000000c00207947 */ /* 0x000fea0003800000 */
.L_x_21325:
        /* <DEDUP_REMOVED lines=9> */
.L_x_21333:
[----:B------:R-:W2:Y:S02]  /*1250*/  LDG.E.U16 R0, desc[UR36][R4.64] ;  /* 0x0000002404007981 */ /* 0x000ea4000c1e1500 */
[----:B--2---:R-:W-:-:S06]  /*1260*/  HADD2.F32 R0, -RZ, R0.H0_H0 ;  /* 0x20000000ff007230 */ /* 0x004fcc0000004100 */
[----:B------:R-:W0:Y:S02]  /*1270*/  F2I.FTZ.TRUNC.NTZ R0, R0 ;  /* 0x0000000000007305 */ /* 0x000e24000021f100 */
[----:B0-----:R-:W-:Y:S01]  /*1280*/  PRMT R17, R0, 0x7610, R17 ;  /* 0x0000761000117816 */ /* 0x001fe20000000011 */
[----:B------:R-:W-:Y:S06]  /*1290*/  BRA `(.L_x_21329) ;  /* 0x0000000800e87947 */ /* 0x000fec0003800000 */
.L_x_21332:
        /* <DEDUP_REMOVED lines=9> */
.L_x_21335:
[----:B------:R-:W2:Y:S02]  /*1330*/  LDG.E.U16 R4, desc[UR36][R4.64] ;  /* 0x0000002404047981 */ /* 0x000ea4000c1e1500 */
[----:B--2---:R-:W-:-:S06]  /*1340*/  HADD2.F32 R0, -RZ, R4.H0_H0 ;  /* 0x20000004ff007230 */ /* 0x004fcc0000004100 */
[----:B------:R-:W0:Y:S02]  /*1350*/  F2I.FTZ.TRUNC.NTZ R0, R0 ;  /* 0x0000000000007305 */ /* 0x000e24000021f100 */
[----:B0-----:R-:W-:Y:S01]  /*1360*/  PRMT R17, R0, 0x7610, R17 ;  /* 0x0000761000117816 */ /* 0x001fe20000000011 */
[----:B------:R-:W-:Y:S06]  /*1370*/  BRA `(.L_x_21329) ;  /* 0x0000000800b07947 */ /* 0x000fec0003800000 */
.L_x_21334:
[----:B------:R-:W2:Y:S02]  /*1380*/  LDG.E.64 R4, desc[UR36][R4.64] ;  /* 0x0000002404047981 */ /* 0x000ea4000c1e1b00 */
[----:B--2---:R0:W1:Y:S02]  /*1390*/  F2I.F64.TRUNC R17, R4 ;  /* 0x0000000400117311 */ /* 0x004064000030d100 */
[----:B01----:R-:W-:Y:S05]  /*13a0*/  BRA `(.L_x_21329) ;  /* 0x0000000800a47947 */ /* 0x003fea0003800000 */
.L_x_21324:
        /* <DEDUP_REMOVED lines=12> */
.L_x_21338:
[----:B------:R-:W2:Y:S02]  /*1470*/  LDG.E.64 R4, desc[UR36][R4.64] ;  /* 0x0000002404047981 */ /* 0x000ea4000c1e1b00 */
[----:B--2---:R0:W1:Y:S02]  /*1480*/  F2I.F64.TRUNC R17, R4 ;  /* 0x0000000400117311 */ /* 0x004064000030d100 */
[----:B01----:R-:W-:Y:S05]  /*1490*/  BRA `(.L_x_21329) ;  /* 0x0000000800687947 */ /* 0x003fea0003800000 */
.L_x_21337:
        /* <DEDUP_REMOVED lines=27> */
.L_x_21340:
        /* <DEDUP_REMOVED lines=15> */
.L_x_21339:
[----:B------:R-:W2:Y:S02]  /*1740*/  LDG.E.U16 R0, desc[UR36][R4.64] ;  /* 0x0000002404007981 */ /* 0x000ea4000c1e1500 */
[----:B--2---:R-:W-:-:S06]  /*1750*/  IMAD.U32 R0, R0, 0x10000, RZ ;  /* 0x0001000000007824 */ /* 0x004fcc00078e00ff */
[----:B------:R-:W0:Y:S02]  /*1760*/  F2I.FTZ.TRUNC.NTZ R0, R0 ;  /* 0x0000000000007305 */ /* 0x000e24000021f100 */
[----:B0-----:R-:W-:Y:S01]  /*1770*/  PRMT R17, R0, 0x7610, R17 ;  /* 0x0000761000117816 */ /* 0x001fe20000000011 */
[----:B------:R-:W-:Y:S06]  /*1780*/  BRA `(.L_x_21329) ;  /* 0x0000000400ac7947 */ /* 0x000fec0003800000 */
.L_x_21336:
        /* <DEDUP_REMOVED lines=10> */
.L_x_21343:
        /* <DEDUP_REMOVED lines=21> */
.L_x_21347:
[----:B------:R-:W-:Y:S05]  /*1980*/  BSYNC.RECONVERGENT B1 ;  /* 0x0000000000017941 */ /* 0x000fea0003800200 */
.L_x_21346:
[----:B------:R-:W-:Y:S01]  /*1990*/  IMAD.SHL.U32 R0, R0, 0x100000, RZ ;  /* 0x0010000000007824 */ /* 0x000fe200078e00ff */
[----:B------:R-:W-:-:S04]  /*19a0*/  LEA R3, R3, 0x3b800000, 0x17 ;  /* 0x3b80000003037811 */ /* 0x000fc800078eb8ff */
[----:B------:R-:W-:-:S07]  /*19b0*/  LOP3.LUT R0, R3, R0, R7, 0xfe, !PT ;  /* 0x0000000003007212 */ /* 0x000fce00078efe07 */
.L_x_21345:
[----:B------:R-:W-:Y:S05]  /*19c0*/  BSYNC.RECONVERGENT B0 ;  /* 0x0000000000007941 */ /* 0x000fea0003800200 */
.L_x_21344:
[----:B------:R-:W0:Y:S02]  /*19d0*/  F2I.FTZ.TRUNC.NTZ R0, R0 ;  /* 0x0000000000007305 */ /* 0x000e24000021f100 */
[----:B0-----:R-:W-:Y:S01]  /*19e0*/  PRMT R17, R0, 0x7610, R17 ;  /* 0x0000761000117816 */ /* 0x001fe20000000011 */
[----:B------:R-:W-:Y:S06]  /*19f0*/  BRA `(.L_x_21329) ;  /* 0x0000000400107947 */ /* 0x000fec0003800000 */
.L_x_21342:
        /* <DEDUP_REMOVED lines=21> */
.L_x_21351:
[----:B------:R-:W-:Y:S05]  /*1b50*/  BSYNC.RECONVERGENT B1 ;  /* 0x0000000000017941 */ /* 0x000fea0003800200 */
.L_x_21350:
[----:B------:R-:W-:Y:S01]  /*1b60*/  IMAD.SHL.U32 R0, R0, 0x200000, RZ ;  /* 0x0020000000007824 */ /* 0x000fe200078e00ff */
[----:B------:R-:W-:-:S04]  /*1b70*/  LEA R3, R3, 0x37800000, 0x17 ;  /* 0x3780000003037811 */ /* 0x000fc800078eb8ff */
[----:B------:R-:W-:-:S07]  /*1b80*/  LOP3.LUT R0, R3, R0, R7, 0xfe, !PT ;  /* 0x0000000003007212 */ /* 0x000fce00078efe07 */
.L_x_21349:
[----:B------:R-:W-:Y:S05]  /*1b90*/  BSYNC.RECONVERGENT B0 ;  /* 0x0000000000007941 */ /* 0x000fea0003800200 */
.L_x_21348:
[----:B------:R-:W0:Y:S02]  /*1ba0*/  F2I.FTZ.TRUNC.NTZ R0, R0 ;  /* 0x0000000000007305 */ /* 0x000e24000021f100 */
[----:B0-----:R-:W-:Y:S01]  /*1bb0*/  PRMT R17, R0, 0x7610, R17 ;  /* 0x0000761000117816 */ /* 0x001fe20000000011 */
[----:B------:R-:W-:Y:S06]  /*1bc0*/  BRA `(.L_x_21329) ;  /* 0x00000000009c7947 */ /* 0x000fec0003800000 */
.L_x_21341:
        /* <DEDUP_REMOVED lines=14> */
.L_x_21355:
[----:B------:R-:W-:Y:S05]  /*1cb0*/  BSYNC.RECONVERGENT B0 ;  /* 0x0000000000007941 */ /* 0x000fea0003800200 */
.L_x_21354:
[----:B------:R-:W0:Y:S02]  /*1cc0*/  F2I.FTZ.TRUNC.NTZ R0, R0 ;  /* 0x0000000000007305 */ /* 0x000e24000021f100 */
[----:B0-----:R-:W-:Y:S01]  /*1cd0*/  PRMT R17, R0, 0x7610, R17 ;  /* 0x0000761000117816 */ /* 0x001fe20000000011 */
[----:B------:R-:W-:Y:S06]  /*1ce0*/  BRA `(.L_x_21329) ;  /* 0x0000000000547947 */ /* 0x000fec0003800000 */
.L_x_21328:
        /* <DEDUP_REMOVED lines=16> */
.L_x_21356:
[----:B------:R-:W-:Y:S01]  /*1df0*/  PRMT R17, RZ, 0x7610, R17 ;  /* 0x00007610ff117816 */ /* 0x000fe20000000011 */
[----:B------:R-:W-:Y:S06]  /*1e00*/  BRA `(.L_x_21329) ;  /* 0x00000000000c7947 */ /* 0x000fec0003800000 */
.L_x_21353:
[----:B------:R1:W5:Y:S01]  /*1e10*/  LDG.E.U8 R17, desc[UR36][R4.64] ;  /* 0x0000002404117981 */ /* 0x000362000c1e1100 */
[----:B------:R-:W-:Y:S05]  /*1e20*/  BRA `(.L_x_21329) ;  /* 0x0000000000047947 */ /* 0x000fea0003800000 */
.L_x_21352:
[----:B------:R0:W5:Y:S02]  /*1e30*/  LDG.E.U8 R17, desc[UR36][R4.64] ;  /* 0x0000002404117981 */ /* 0x000164000c1e1100 */
.L_x_21329:
[----:B------:R-:W-:-:S07]  /*1e40*/  VIADD R19, R19, 0x80 ;  /* 0x0000008013137836 */ /* 0x000fce0000000000 */
.L_x_21323:
[----:B------:R-:W-:Y:S05]  /*1e50*/  BSYNC.RECONVERGENT B6 ;  /* 0x0000000000067941 */ /* 0x000fea0003800200 */
.L_x_21322:
        /* <DEDUP_REMOVED lines=23> */
.L_x_21362:
[----:B------:R0:W5:Y:S01]  /*1fd0*/  LDG.E.U8 R18, desc[UR36][R4.64] ;  /* 0x0000002404127981 */ /* 0x000162000c1e1100 */
[----:B------:R-:W-:Y:S05]  /*1fe0*/  BRA `(.L_x_21364) ;  /* 0x0000000c00507947 */ /* 0x000fea0003800000 */
.L_x_21361:
        /* <DEDUP_REMOVED lines=8> */
.L_x_21366:
[----:B------:R0:W5:Y:S01]  /*2070*/  LDG.E.U8 R18, desc[UR36][R4.64] ;  /* 0x0000002404127981 */ /* 0x000162000c1e1100 */
[----:B------:R-:W-:Y:S05]  /*2080*/  BRA `(.L_x_21364) ;  /* 0x0000000c00287947 */ /* 0x000fea0003800000 */
.L_x_21365:
[----:B------:R0:W5:Y:S01]  /*2090*/  LDG.E.U16 R18, desc[UR36][R4.64] ;  /* 0x0000002404127981 */ /* 0x000162000c1e1500 */
[----:B------:R-:W-:Y:S05]  /*20a0*/  BRA `(.L_x_21364) ;  /* 0x0000000c00207947 */ /* 0x000fea0003800000 */
.L_x_21360:
        /* <DEDUP_REMOVED lines=9> */
.L_x_21368:
[----:B------:R-:W2:Y:S02]  /*2140*/  LDG.E.U16 R0, desc[UR36][R4.64] ;  /* 0x0000002404007981 */ /* 0x000ea4000c1e1500 */
[----:B--2---:R-:W-:-:S06]  /*2150*/  HADD2.F32 R0, -RZ, R0.H0_H0 ;  /* 0x20000000ff007230 */ /* 0x004fcc0000004100 */
[----:B------:R-:W0:Y:S02]  /*2160*/  F2I.FTZ.TRUNC.NTZ R0, R0 ;  /* 0x0000000000007305 */ /* 0x000e24000021f100 */
[----:B0-----:R-:W-:Y:S01]  /*2170*/  PRMT R18, R0, 0x7610, R18 ;  /* 0x0000761000127816 */ /* 0x001fe20000000012 */
[----:B------:R-:W-:Y:S06]  /*2180*/  BRA `(.L_x_21364) ;  /* 0x0000000800e87947 */ /* 0x000fec0003800000 */
.L_x_21367:
        /* <DEDUP_REMOVED lines=9> */
.L_x_21370:
[----:B------:R-:W2:Y:S02]  /*2220*/  LDG.E.U16 R4, desc[UR36][R4.64] ;  /* 0x0000002404047981 */ /* 0x000ea4000c1e1500 */
[----:B--2---:R-:W-:-:S06]  /*2230*/  HADD2.F32 R0, -RZ, R4.H0_H0 ;  /* 0x20000004ff007230 */ /* 0x004fcc0000004100 */
[----:B------:R-:W0:Y:S02]  /*2240*/  F2I.FTZ.TRUNC.NTZ R0, R0 ;  /* 0x0000000000007305 */ /* 0x000e24000021f100 */
[----:B0-----:R-:W-:Y:S01]  /*2250*/  PRMT R18, R0, 0x7610, R18 ;  /* 0x0000761000127816 */ /* 0x001fe20000000012 */
[----:B------:R-:W-:Y:S06]  /*2260*/  BRA `(.L_x_21364) ;  /* 0x0000000800b07947 */ /* 0x000fec0003800000 */
.L_x_21369:
[----:B------:R-:W2:Y:S02]  /*2270*/  LDG.E.64 R4, desc[UR36][R4.64] ;  /* 0x0000002404047981 */ /* 0x000ea4000c1e1b00 */
[----:B--2---:R0:W1:Y:S02]  /*2280*/  F2I.F64.TRUNC R18, R4 ;  /* 0x0000000400127311 */ /* 0x004064000030d100 */
[----:B01----:R-:W-:Y:S05]  /*2290*/  BRA `(.L_x_21364) ;  /* 0x0000000800a47947 */ /* 0x003fea0003800000 */
.L_x_21359:
        /* <DEDUP_REMOVED lines=12> */
.L_x_21373:
[----:B------:R-:W2:Y:S02]  /*2360*/  LDG.E.64 R4, desc[UR36][R4.64] ;  /* 0x0000002404047981 */ /* 0x000ea4000c1e1b00 */
[----:B--2---:R3:W4:Y:S02]  /*2370*/  F2I.F64.TRUNC R18, R4 ;  /* 0x0000000400127311 */ /* 0x004724000030d100 */
[----:B---34-:R-:W-:Y:S05]  /*2380*/  BRA `(.L_x_21364) ;  /* 0x0000000800687947 */ /* 0x018fea0003800000 */
.L_x_21372:
        /* <DEDUP_REMOVED lines=27> */
.L_x_21375:
        /* <DEDUP_REMOVED lines=15> */
.L_x_21374:
[----:B------:R-:W2:Y:S02]  /*2630*/  LDG.E.U16 R0, desc[UR36][R4.64] ;  /* 0x0000002404007981 */ /* 0x000ea4000c1e1500 */
[----:B--2---:R-:W-:-:S06]  /*2640*/  IMAD.U32 R0, R0, 0x10000, RZ ;  /* 0x0001000000007824 */ /* 0x004fcc00078e00ff */
[----:B------:R-:W0:Y:S02]  /*2650*/  F2I.FTZ.TRUNC.NTZ R0, R0 ;  /* 0x0000000000007305 */ /* 0x000e24000021f100 */
[----:B0-----:R-:W-:Y:S01]  /*2660*/  PRMT R18, R0, 0x7610, R18 ;  /* 0x0000761000127816 */ /* 0x001fe20000000012 */
[----:B------:R-:W-:Y:S06]  /*2670*/  BRA `(.L_x_21364) ;  /* 0x0000000400ac7947 */ /* 0x000fec0003800000 */
.L_x_21371:
        /* <DEDUP_REMOVED lines=10> */
.L_x_21378:
        /* <DEDUP_REMOVED lines=21> */
.L_x_21382:
[----:B------:R-:W-:Y:S05]  /*2870*/  BSYNC.RECONVERGENT B1 ;  /* 0x0000000000017941 */ /* 0x000fea0003800200 */
.L_x_21381:
[----:B------:R-:W-:Y:S01]  /*2880*/  IMAD.SHL.U32 R0, R0, 0x100000, RZ ;  /* 0x0010000000007824 */ /* 0x000fe200078e00ff */
[----:B------:R-:W-:-:S04]  /*2890*/  LEA R3, R3, 0x3b800000, 0x17 ;  /* 0x3b80000003037811 */ /* 0x000fc800078eb8ff */
[----:B------:R-:W-:-:S07]  /*28a0*/  LOP3.LUT R0, R3, R0, R7, 0xfe, !PT ;  /* 0x0000000003007212 */ /* 0x000fce00078efe07 */
.L_x_21380:
[----:B------:R-:W-:Y:S05]  /*28b0*/  BSYNC.RECONVERGENT B0 ;  /* 0x0000000000007941 */ /* 0x000fea0003800200 */
.L_x_21379:
[----:B------:R-:W0:Y:S02]  /*28c0*/  F2I.FTZ.TRUNC.NTZ R0, R0 ;  /* 0x0000000000007305 */ /* 0x000e24000021f100 */
[----:B0-----:R-:W-:Y:S01]  /*28d0*/  PRMT R18, R0, 0x7610, R18 ;  /* 0x0000761000127816 */ /* 0x001fe20000000012 */
[----:B------:R-:W-:Y:S06]  /*28e0*/  BRA `(.L_x_21364) ;  /* 0x0000000400107947 */ /* 0x000fec0003800000 */
.L_x_21377:
        /* <DEDUP_REMOVED lines=21> */
.L_x_21386:
[----:B------:R-:W-:Y:S05]  /*2a40*/  BSYNC.RECONVERGENT B1 ;  /* 0x0000000000017941 */ /* 0x000fea0003800200 */
.L_x_21385:
[----:B------:R-:W-:Y:S01]  /*2a50*/  IMAD.SHL.U32 R0, R0, 0x200000, RZ ;  /* 0x0020000000007824 */ /* 0x000fe200078e00ff */
[----:B------:R-:W-:-:S04]  /*2a60*/  LEA R3, R3, 0x37800000, 0x17 ;  /* 0x3780000003037811 */ /* 0x000fc800078eb8ff */
[----:B------:R-:W-:-:S07]  /*2a70*/  LOP3.LUT R0, R3, R0, R7, 0xfe, !PT ;  /* 0x0000000003007212 */ /* 0x000fce00078efe07 */
.L_x_21384:
[----:B------:R-:W-:Y:S05]  /*2a80*/  BSYNC.RECONVERGENT B0 ;  /* 0x0000000000007941 */ /* 0x000fea0003800200 */
.L_x_21383:
[----:B------:R-:W0:Y:S02]  /*2a90*/  F2I.FTZ.TRUNC.NTZ R0, R0 ;  /* 0x0000000000007305 */ /* 0x000e24000021f100 */
[----:B0-----:R-:W-:Y:S01]  /*2aa0*/  PRMT R18, R0, 0x7610, R18 ;  /* 0x0000761000127816 */ /* 0x001fe20000000012 */
[----:B------:R-:W-:Y:S06]  /*2ab0*/  BRA `(.L_x_21364) ;  /* 0x00000000009c7947 */ /* 0x000fec0003800000 */
.L_x_21376:
        /* <DEDUP_REMOVED lines=14> */
.L_x_21390:
[----:B------:R-:W-:Y:S05]  /*2ba0*/  BSYNC.RECONVERGENT B0 ;  /* 0x0000000000007941 */ /* 0x000fea0003800200 */
.L_x_21389:
[----:B------:R-:W0:Y:S02]  /*2bb0*/  F2I.FTZ.TRUNC.NTZ R0, R0 ;  /* 0x0000000000007305 */ /* 0x000e24000021f100 */
[----:B0-----:R-:W-:Y:S01]  /*2bc0*/  PRMT R18, R0, 0x7610, R18 ;  /* 0x0000761000127816 */ /* 0x001fe20000000012 */
[----:B------:R-:W-:Y:S06]  /*2bd0*/  BRA `(.L_x_21364) ;  /* 0x0000000000547947 */ /* 0x000fec0003800000 */
.L_x_21363:
        /* <DEDUP_REMOVED lines=16> */
.L_x_21391:
[----:B------:R-:W-:Y:S01]  /*2ce0*/  PRMT R18, RZ, 0x7610, R18 ;  /* 0x00007610ff127816 */ /* 0x000fe20000000012 */
[----:B------:R-:W-:Y:S06]  /*2cf0*/  BRA `(.L_x_21364) ;  /* 0x00000000000c7947 */ /* 0x000fec0003800000 */
.L_x_21388:
[----:B------:R2:W5:Y:S01]  /*2d00*/  LDG.E.U8 R18, desc[UR36][R4.64] ;  /* 0x0000002404127981 */ /* 0x000562000c1e1100 */
[----:B------:R-:W-:Y:S05]  /*2d10*/  BRA `(.L_x_21364) ;  /* 0x0000000000047947 */ /* 0x000fea0003800000 */
.L_x_21387:
[----:B------:R1:W5:Y:S02]  /*2d20*/  LDG.E.U8 R18, desc[UR36][R4.64] ;  /* 0x0000002404127981 */ /* 0x000364000c1e1100 */
.L_x_21364:
[----:B------:R-:W-:-:S07]  /*2d30*/  VIADD R19, R19, 0x80 ;  /* 0x0000008013137836 */ /* 0x000fce0000000000 */
.L_x_21358:
[----:B------:R-:W-:Y:S05]  /*2d40*/  BSYNC.RECONVERGENT B6 ;  /* 0x0000000000067941 */ /* 0x000fea0003800200 */
.L_x_21357:
        /* <DEDUP_REMOVED lines=23> */
.L_x_21397:
[----:B------:R0:W5:Y:S01]  /*2ec0*/  LDG.E.U8 R24, desc[UR36][R4.64] ;  /* 0x0000002404187981 */ /* 0x000162000c1e1100 */
[----:B------:R-:W-:Y:S05]  /*2ed0*/  BRA `(.L_x_21393) ;  /* 0x0000000c004c7947 */ /* 0x000fea0003800000 */
.L_x_21396:
        /* <DEDUP_REMOVED lines=8> */
.L_x_21400:
[----:B------:R0:W5:Y:S01]  /*2f60*/  LDG.E.U8 R24, desc[UR36][R4.64] ;  /* 0x0000002404187981 */ /* 0x000162000c1e1100 */
[----:B------:R-:W-:Y:S05]  /*2f70*/  BRA `(.L_x_21393) ;  /* 0x0000000c00247947 */ /* 0x000fea0003800000 */
.L_x_21399:
[----:B------:R0:W5:Y:S01]  /*2f80*/  LDG.E.U16 R24, desc[UR36][R4.64] ;  /* 0x0000002404187981 */ /* 0x000162000c1e1500 */
[----:B------:R-:W-:Y:S05]  /*2f90*/  BRA `(.L_x_21393) ;  /* 0x0000000c001c7947 */ /* 0x000fea0003800000 */
.L_x_21395:
        /* <DEDUP_REMOVED lines=9> */
.L_x_21402:
[----:B------:R-:W2:Y:S02]  /*3030*/  LDG.E.U16 R0, desc[UR36][R4.64] ;  /* 0x0000002404007981 */ /* 0x000ea4000c1e1500 */
[----:B--2---:R-:W-:-:S06]  /*3040*/  HADD2.F32 R0, -RZ, R0.H0_H0 ;  /* 0x20000000ff007230 */ /* 0x004fcc0000004100 */
[----:B------:R-:W0:Y:S02]  /*3050*/  F2I.FTZ.TRUNC.NTZ R0, R0 ;  /* 0x0000000000007305 */ /* 0x000e24000021f100 */
[----:B0-----:R-:W-:Y:S01]  /*3060*/  PRMT R24, R0, 0x7610, R24 ;  /* 0x0000761000187816 */ /* 0x001fe20000000018 */
[----:B------:R-:W-:Y:S06]  /*3070*/  BRA `(.L_x_21393) ;  /* 0x0000000800e47947 */ /* 0x000fec0003800000 */
.L_x_21401:
        /* <DEDUP_REMOVED lines=9> */
.L_x_21404:
[----:B------:R-:W2:Y:S02]  /*3110*/  LDG.E.U16 R4, desc[UR36][R4.64] ;  /* 0x0000002404047981 */ /* 0x000ea4000c1e1500 */
[----:B--2---:R-:W-:-:S06]  /*3120*/  HADD2.F32 R0, -RZ, R4.H0_H0 ;  /* 0x20000004ff007230 */ /* 0x004fcc0000004100 */
[----:B------:R-:W0:Y:S02]  /*3130*/  F2I.FTZ.TRUNC.NTZ R0, R0 ;  /* 0x0000000000007305 */ /* 0x000e24000021f100 */
[----:B0-----:R-:W-:Y:S01]  /*3140*/  PRMT R24, R0, 0x7610, R24 ;  /* 0x0000761000187816 */ /* 0x001fe20000000018 */
[----:B------:R-:W-:Y:S06]  /*3150*/  BRA `(.L_x_21393) ;  /* 0x0000000800ac7947 */ /* 0x000fec0003800000 */
.L_x_21403:
[----:B------:R-:W2:Y:S02]  /*3160*/  LDG.E.64 R4, desc[UR36][R4.64] ;  /* 0x0000002404047981 */ /* 0x000ea4000c1e1b00 */
[----:B--2---:R0:W1:Y:S02]  /*3170*/  F2I.F64.TRUNC R24, R4 ;  /* 0x0000000400187311 */ /* 0x004064000030d100 */
[----:B01----:R-:W-:Y:S05]  /*3180*/  BRA `(.L_x_21393) ;  /* 0x0000000800a07947 */ /* 0x003fea0003800000 */
.L_x_21394:
        /* <DEDUP_REMOVED lines=12> */
.L_x_21407:
[----:B------:R-:W2:Y:S02]  /*3250*/  LDG.E.64 R4, desc[UR36][R4.64] ;  /* 0x0000002404047981 */ /* 0x000ea4000c1e1b00 */
[----:B--2---:R0:W1:Y:S02]  /*3260*/  F2I.F64.TRUNC R24, R4 ;  /* 0x0000000400187311 */ /* 0x004064000030d100 */
[----:B01----:R-:W-:Y:S05]  /*3270*/  BRA `(.L_x_21393) ;  /* 0x0000000800647947 */ /* 0x003fea0003800000 */
.L_x_21406:
        /* <DEDUP_REMOVED lines=27> */
.L_x_21409:
        /* <DEDUP_REMOVED lines=15> */
.L_x_21408:
[----:B------:R-:W2:Y:S02]  /*3520*/  LDG.E.U16 R0, desc[UR36][R4.64] ;  /* 0x0000002404007981 */ /* 0x000ea4000c1e1500 */
[----:B--2---:R-:W-:-:S06]  /*3530*/  IMAD.U32 R0, R0, 0x10000, RZ ;  /* 0x0001000000007824 */ /* 0x004fcc00078e00ff */
[----:B------:R-:W0:Y:S02]  /*3540*/  F2I.FTZ.TRUNC.NTZ R0, R0 ;  /* 0x0000000000007305 */ /* 0x000e24000021f100 */
[----:B0-----:R-:W-:Y:S01]  /*3550*/  PRMT R24, R0, 0x7610, R24 ;  /* 0x0000761000187816 */ /* 0x001fe20000000018 */
[----:B------:R-:W-:Y:S06]  /*3560*/  BRA `(.L_x_21393) ;  /* 0x0000000400a87947 */ /* 0x000fec0003800000 */
.L_x_21405:
        /* <DEDUP_REMOVED lines=10> */
.L_x_21412:
        /* <DEDUP_REMOVED lines=21> */
.L_x_21416:
[----:B------:R-:W-:Y:S05]  /*3760*/  BSYNC.RECONVERGENT B1 ;  /* 0x0000000000017941 */ /* 0x000fea0003800200 */
.L_x_21415:
[----:B------:R-:W-:Y:S01]  /*3770*/  IMAD.SHL.U32 R0, R0, 0x100000, RZ ;  /* 0x0010000000007824 */ /* 0x000fe200078e00ff */
[----:B------:R-:W-:-:S04]  /*3780*/  LEA R3, R3, 0x3b800000, 0x17 ;  /* 0x3b80000003037811 */ /* 0x000fc800078eb8ff */
[----:B------:R-:W-:-:S07]  /*3790*/  LOP3.LUT R0, R3, R0, R7, 0xfe, !PT ;  /* 0x0000000003007212 */ /* 0x000fce00078efe07 */
.L_x_21414:
[----:B------:R-:W-:Y:S05]  /*37a0*/  BSYNC.RECONVERGENT B0 ;  /* 0x0000000000007941 */ /* 0x000fea0003800200 */
.L_x_21413:
[----:B------:R-:W0:Y:S02]  /*37b0*/  F2I.FTZ.TRUNC.NTZ R0, R0 ;  /* 0x0000000000007305 */ /* 0x000e24000021f100 */
[----:B0-----:R-:W-:Y:S01]  /*37c0*/  PRMT R24, R0, 0x7610, R24 ;  /* 0x0000761000187816 */ /* 0x001fe20000000018 */
[----:B------:R-:W-:Y:S06]  /*37d0*/  BRA `(.L_x_21393) ;  /* 0x00000004000c7947 */ /* 0x000fec0003800000 */
.L_x_21411:
        /* <DEDUP_REMOVED lines=21> */
.L_x_21420:
[----:B------:R-:W-:Y:S05]  /*3930*/  BSYNC.RECONVERGENT B1 ;  /* 0x0000000000017941 */ /* 0x000fea0003800200 */
.L_x_21419:
[----:B------:R-:W-:Y:S01]  /*3940*/  IMAD.SHL.U32 R0, R0, 0x200000, RZ ;  /* 0x0020000000007824 */ /* 0x000fe200078e00ff */
[----:B------:R-:W-:-:S04]  /*3950*/  LEA R3, R3, 0x37800000, 0x17 ;  /* 0x3780000003037811 */ /* 0x000fc800078eb8ff */
[----:B------:R-:W-:-:S07]  /*3960*/  LOP3.LUT R0, R3, R0, R7, 0xfe, !PT ;  /* 0x0000000003007212 */ /* 0x000fce00078efe07 */
.L_x_21418:
[----:B------:R-:W-:Y:S05]  /*3970*/  BSYNC.RECONVERGENT B0 ;  /* 0x0000000000007941 */ /* 0x000fea0003800200 */
.L_x_21417:
[----:B------:R-:W0:Y:S02]  /*3980*/  F2I.FTZ.TRUNC.NTZ R0, R0 ;  /* 0x0000000000007305 */ /* 0x000e24000021f100 */
[----:B0-----:R-:W-:Y:S01]  /*3990*/  PRMT R24, R0, 0x7610, R24 ;  /* 0x0000761000187816 */ /* 0x001fe20000000018 */
[----:B------:R-:W-:Y:S06]  /*39a0*/  BRA `(.L_x_21393) ;  /* 0x0000000000987947 */ /* 0x000fec0003800000 */
.L_x_21410:
        /* <DEDUP_REMOVED lines=14> */
.L_x_21424:
[----:B------:R-:W-:Y:S05]  /*3a90*/  BSYNC.RECONVERGENT B0 ;  /* 0x0000000000007941 */ /* 0x000fea0003800200 */
.L_x_21423:
[----:B------:R-:W0:Y:S02]  /*3aa0*/  F2I.FTZ.TRUNC.NTZ R0, R0 ;  /* 0x0000000000007305 */ /* 0x000e24000021f100 */
[----:B0-----:R-:W-:Y:S01]  /*3ab0*/  PRMT R24, R0, 0x7610, R24 ;  /* 0x0000761000187816 */ /* 0x001fe20000000018 */
[----:B------:R-:W-:Y:S06]  /*3ac0*/  BRA `(.L_x_21393) ;  /* 0x0000000000507947 */ /* 0x000fec0003800000 */
.L_x_21398:
        /* <DEDUP_REMOVED lines=16> */
.L_x_21425:
[----:B------:R-:W-:Y:S05]  /*3bd0*/  BRA `(.L_x_21393) ;  /* 0x00000000000c7947 */ /* 0x000fea0003800000 */
.L_x_21422:
[----:B------:R0:W5:Y:S01]  /*3be0*/  LDG.E.U8 R24, desc[UR36][R4.64] ;  /* 0x0000002404187981 */ /* 0x000162000c1e1100 */
[----:B------:R-:W-:Y:S05]  /*3bf0*/  BRA `(.L_x_21393) ;  /* 0x0000000000047947 */ /* 0x000fea0003800000 */
.L_x_21421:
[----:B------:R0:W5:Y:S02]  /*3c00*/  LDG.E.U8 R24, desc[UR36][R4.64] ;  /* 0x0000002404187981 */ /* 0x000164000c1e1100 */
.L_x_21393:
[----:B------:R-:W-:Y:S05]  /*3c10*/  BSYNC.RECONVERGENT B6 ;  /* 0x0000000000067941 */ /* 0x000fea0003800200 */
.L_x_21392:
        /* <DEDUP_REMOVED lines=36> */
.L_x_21432:
[----:B------:R0:W-:Y:S01]  /*3e60*/  STG.E.U8 desc[UR36][R8.64], R3 ;  /* 0x0000000308007986 */ /* 0x0001e2000c101124 */
[----:B------:R-:W-:Y:S05]  /*3e70*/  BRA `(.L_x_21434) ;  /* 0x0000000c00887947 */ /* 0x000fea0003800000 */
.L_x_21431:
        /* <DEDUP_REMOVED lines=12> */
.L_x_21436:
[----:B------:R-:W-:-:S04]  /*3f40*/  LOP3.LUT R3, R3, 0xffff, RZ, 0xc0, !PT ;  /* 0x0000ffff03037812 */ /* 0x000fc800078ec0ff */
[----:B------:R-:W-:-:S05]  /*3f50*/  PRMT R3, R3, 0x8880, RZ ;  /* 0x0000888003037816 */ /* 0x000fca00000000ff */
[----:B------:R0:W-:Y:S01]  /*3f60*/  STG.E desc[UR36][R8.64], R3 ;  /* 0x0000000308007986 */ /* 0x0001e2000c101924 */
[----:B------:R-:W-:Y:S05]  /*3f70*/  BRA `(.L_x_21434) ;  /* 0x0000000c00487947 */ /* 0x000fea0003800000 */
.L_x_21435:
[----:B------:R-:W-:-:S04]  /*3f80*/  PRMT R3, R3, 0x8880, RZ ;  /* 0x0000888003037816 */ /* 0x000fc800000000ff */
[----:B------:R-:W-:-:S05]  /*3f90*/  PRMT R3, R3, 0x7710, RZ ;  /* 0x0000771003037816 */ /* 0x000fca00000000ff */
[----:B------:R0:W-:Y:S01]  /*3fa0*/  STG.E.U16 desc[UR36][R8.64], R3 ;  /* 0x0000000308007986 */ /* 0x0001e2000c101524 */
[----:B------:R-:W-:Y:S05]  /*3fb0*/  BRA `(.L_x_21434) ;  /* 0x0000000c00387947 */ /* 0x000fea0003800000 */
.L_x_21430:
        /* <DEDUP_REMOVED lines=9> */
.L_x_21438:
[----:B------:R-:W0:Y:S02]  /*4050*/  I2F.S8 R0, R3 ;  /* 0x0000000300007306 */ /* 0x000e240000001400 */
[----:B0-----:R-:W-:-:S05]  /*4060*/  F2FP.F16.F32.PACK_AB R0, RZ, R0 ;  /* 0x00000000ff00723e */ /* 0x001fca00000000ff */
[----:B------:R0:W-:Y:S01]  /*4070*/  STG.E.U16 desc[UR36][R8.64], R0 ;  /* 0x0000000008007986 */ /* 0x0001e2000c101524 */
[----:B------:R-:W-:Y:S05]  /*4080*/  BRA `(.L_x_21434) ;  /* 0x0000000c00047947 */ /* 0x000fea0003800000 */
.L_x_21437:
        /* <DEDUP_REMOVED lines=10> */
.L_x_21440:
[----:B------:R-:W0:Y:S02]  /*4130*/  I2F.S8 R3, R3 ;  /* 0x0000000300037306 */ /* 0x000e240000001400 */
[----:B0-----:R-:W-:-:S04]  /*4140*/  F2FP.F16.F32.PACK_AB R3, RZ, R3 ;  /* 0x00000003ff03723e */ /* 0x001fc800000000ff */
[----:B------:R-:W-:-:S05]  /*4150*/  PRMT R3, R3, 0x5410, RZ ;  /* 0x0000541003037816 */ /* 0x000fca00000000ff */
[----:B------:R0:W-:Y:S01]  /*4160*/  STG.E desc[UR36][R8.64], R3 ;  /* 0x0000000308007986 */ /* 0x0001e2000c101924 */
[----:B------:R-:W-:Y:S05]  /*4170*/  BRA `(.L_x_21434) ;  /* 0x0000000800c87947 */ /* 0x000fea0003800000 */
.L_x_21439:
[----:B------:R-:W-:-:S04]  /*4180*/  PRMT R4, R3, 0x8880, RZ ;  /* 0x0000888003047816 */ /* 0x000fc800000000ff */
[----:B------:R-:W-:-:S06]  /*4190*/  PRMT R4, R4, 0x7710, RZ ;  /* 0x0000771004047816 */ /* 0x000fcc00000000ff */
[----:B------:R-:W0:Y:S02]  /*41a0*/  I2F.F64.S16 R4, R4 ;  /* 0x0000000400047312 */ /* 0x000e240000101c00 */
[----:B0-----:R0:W-:Y:S01]  /*41b0*/  STG.E.64 desc[UR36][R8.64], R4 ;  /* 0x0000000408007986 */ /* 0x0011e2000c101b24 */
[----:B------:R-:W-:Y:S05]  /*41c0*/  BRA `(.L_x_21434) ;  /* 0x0000000800b47947 */ /* 0x000fea0003800000 */
.L_x_21429:
        /* <DEDUP_REMOVED lines=12> */
.L_x_21443:
[----:B------:R-:W-:Y:S02]  /*4290*/  PRMT R4, R3, 0x8880, RZ ;  /* 0x0000888003047816 */ /* 0x000fe400000000ff */
[----:B------:R-:W-:Y:S02]  /*42a0*/  CS2R R6, SRZ ;  /* 0x0000000000067805 */ /* 0x000fe4000001ff00 */
[----:B------:R-:W-:-:S06]  /*42b0*/  PRMT R4, R4, 0x7710, RZ ;  /* 0x0000771004047816 */ /* 0x000fcc00000000ff */
[----:B------:R-:W0:Y:S02]  /*42c0*/  I2F.F64.S16 R4, R4 ;  /* 0x0000000400047312 */ /* 0x000e240000101c00 */
[----:B0-----:R3:W-:Y:S01]  /*42d0*/  STG.E.128 desc[UR36][R8.64], R4 ;  /* 0x0000000408007986 */ /* 0x0017e2000c101d24 */
[----:B------:R-:W-:Y:S05]  /*42e0*/  BRA `(.L_x_21434) ;  /* 0x00000008006c7947 */ /* 0x000fea0003800000 */
.L_x_21442:
        /* <DEDUP_REMOVED lines=19> */
.L_x_21447:
[----:B------:R-:W-:Y:S05]  /*4420*/  BSYNC.RECONVERGENT B0 ;  /* 0x0000000000007941 */ /* 0x000fea0003800200 */
.L_x_21446:
[----:B------:R-:W-:-:S05]  /*4430*/  LOP3.LUT R5, R0, 0x80, R5, 0xf8, !PT ;  /* 0x0000008000057812 */ /* 0x000fca00078ef805 */
[----:B------:R2:W-:Y:S01]  /*4440*/  STG.E.U8 desc[UR36][R8.64], R5 ;  /* 0x0000000508007986 */ /* 0x0005e2000c101124 */
[----:B------:R-:W-:Y:S05]  /*4450*/  BRA `(.L_x_21434) ;  /* 0x0000000800107947 */ /* 0x000fea0003800000 */
.L_x_21445:
        /* <DEDUP_REMOVED lines=15> */
.L_x_21449:
[----:B------:R-:W-:Y:S05]  /*4550*/  BSYNC.RECONVERGENT B0 ;  /* 0x0000000000007941 */ /* 0x000fea0003800200 */
.L_x_21448:
[----:B------:R-:W-:-:S05]  /*4560*/  LOP3.LUT R5, R0, 0x80, R5, 0xf8, !PT ;  /* 0x0000008000057812 */ /* 0x000fca00078ef805 */
[----:B------:R1:W-:Y:S01]  /*4570*/  STG.E.U8 desc[UR36][R8.64], R5 ;  /* 0x0000000508007986 */ /* 0x0003e2000c101124 */
[----:B------:R-:W-:Y:S05]  /*4580*/  BRA `(.L_x_21434) ;  /* 0x0000000400c47947 */ /* 0x000fea0003800000 */
.L_x_21444:
[----:B------:R-:W0:Y:S02]  /*4590*/  I2F.S8 R0, R3 ;  /* 0x0000000300007306 */ /* 0x000e240000001400 */
[----:B0-----:R-:W-:-:S05]  /*45a0*/  F2FP.BF16.F32.PACK_AB R0, RZ, R0 ;  /* 0x00000000ff00723e */ /* 0x001fca00000010ff */
[----:B------:R0:W-:Y:S01]  /*45b0*/  STG.E.U16 desc[UR36][R8.64], R0 ;  /* 0x0000000008007986 */ /* 0x0001e2000c101524 */
[----:B------:R-:W-:Y:S05]  /*45c0*/  BRA `(.L_x_21434) ;  /* 0x0000000400b47947 */ /* 0x000fea0003800000 */
.L_x_21441:
        /* <DEDUP_REMOVED lines=12> */
.L_x_21452:
        /* <DEDUP_REMOVED lines=13> */
.L_x_21455:
[----:B------:R-:W-:-:S04]  /*4760*/  SHF.R.U32.HI R0, RZ, 0x14, R3 ;  /* 0x00000014ff007819 */ /* 0x000fc80000011603 */
[----:B------:R-:W-:-:S04]  /*4770*/  LOP3.LUT R0, R0, 0x1, RZ, 0xc0, !PT ;  /* 0x0000000100007812 */ /* 0x000fc800078ec0ff */
[----:B------:R-:W-:-:S04]  /*4780*/  IADD3 R0, PT, PT, R3, 0x487ffff, R0 ;  /* 0x0487ffff03007810 */ /* 0x000fc80007ffe000 */
[----:B------:R-:W-:-:S04]  /*4790*/  SHF.R.U32.HI R0, RZ, 0x14, R0 ;  /* 0x00000014ff007819 */ /* 0x000fc80000011600 */
[----:B------:R-:W-:-:S07]  /*47a0*/  LOP3.LUT R0, R0, 0xff, RZ, 0xc0, !PT ;  /* 0x000000ff00007812 */ /* 0x000fce00078ec0ff */
.L_x_21456:
[----:B------:R-:W-:-:S04]  /*47b0*/  SHF.R.U32.HI R3, RZ, 0x18, R3 ;  /* 0x00000018ff037819 */ /* 0x000fc80000011603 */
[----:B------:R-:W-:-:S04]  /*47c0*/  LOP3.LUT R0, R0, 0x80, R3, 0xf8, !PT ;  /* 0x0000008000007812 */ /* 0x000fc800078ef803 */
[----:B------:R-:W-:-:S07]  /*47d0*/  PRMT R4, R0, 0x7610, R4 ;  /* 0x0000761000047816 */ /* 0x000fce0000000004 */
.L_x_21454:
[----:B------:R-:W-:Y:S05]  /*47e0*/  BSYNC.RECONVERGENT B0 ;  /* 0x0000000000007941 */ /* 0x000fea0003800200 */
.L_x_21453:
[----:B------:R0:W-:Y:S01]  /*47f0*/  STG.E.U8 desc[UR36][R8.64], R4 ;  /* 0x0000000408007986 */ /* 0x0001e2000c101124 */
[----:B------:R-:W-:Y:S05]  /*4800*/  BRA `(.L_x_21434) ;  /* 0x0000000400247947 */ /* 0x000fea0003800000 */
.L_x_21451:
        /* <DEDUP_REMOVED lines=13> */
.L_x_21459:
[----:B------:R-:W-:-:S04]  /*48e0*/  SHF.R.U32.HI R0, RZ, 0x15, R3 ;  /* 0x00000015ff007819 */ /* 0x000fc80000011603 */
[----:B------:R-:W-:-:S04]  /*48f0*/  LOP3.LUT R0, R0, 0x1, RZ, 0xc0, !PT ;  /* 0x0000000100007812 */ /* 0x000fc800078ec0ff */
[----:B------:R-:W-:-:S04]  /*4900*/  IADD3 R0, PT, PT, R3, 0x88fffff, R0 ;  /* 0x088fffff03007810 */ /* 0x000fc80007ffe000 */
[----:B------:R-:W-:-:S04]  /*4910*/  SHF.R.U32.HI R0, RZ, 0x15, R0 ;  /* 0x00000015ff007819 */ /* 0x000fc80000011600 */
[----:B------:R-:W-:-:S07]  /*4920*/  LOP3.LUT R0, R0, 0xff, RZ, 0xc0, !PT ;  /* 0x000000ff00007812 */ /* 0x000fce00078ec0ff */
.L_x_21460:
[----:B------:R-:W-:-:S04]  /*4930*/  SHF.R.U32.HI R3, RZ, 0x18, R3 ;  /* 0x00000018ff037819 */ /* 0x000fc80000011603 */
[----:B------:R-:W-:-:S04]  /*4940*/  LOP3.LUT R0, R0, 0x80, R3, 0xf8, !PT ;  /* 0x0000008000007812 */ /* 0x000fc800078ef803 */
[----:B------:R-:W-:-:S07]  /*4950*/  PRMT R4, R0, 0x7610, R4 ;  /* 0x0000761000047816 */ /* 0x000fce0000000004 */
.L_x_21458:
[----:B------:R-:W-:Y:S05]  /*4960*/  BSYNC.RECONVERGENT B0 ;  /* 0x0000000000007941 */ /* 0x000fea0003800200 */
.L_x_21457:
[----:B------:R0:W-:Y:S01]  /*4970*/  STG.E.U8 desc[UR36][R8.64], R4 ;  /* 0x0000000408007986 */ /* 0x0001e2000c101124 */
[----:B------:R-:W-:Y:S05]  /*4980*/  BRA `(.L_x_21434) ;  /* 0x0000000000c47947 */ /* 0x000fea0003800000 */
.L_x_21450:
[----:B------:R-:W-:-:S13]  /*4990*/  ISETP.NE.AND P0, PT, R0, 0x1c, PT ;  /* 0x0000001c0000780c */ /* 0x000fda0003f05270 */
[----:B------:R-:W-:Y:S05]  /*49a0*/  @!P0 BRA `(.L_x_21461) ;  /* 0x0000000000b08947 */ /* 0x000fea0003800000 */
[----:B------:R-:W-:-:S13]  /*49b0*/  ISETP.NE.AND P0, PT, R0, 0x1d, PT ;  /* 0x0000001d0000780c */ /* 0x000fda0003f05270 */
[----:B------:R-:W-:Y:S05]  /*49c0*/  @!P0 BRA `(.L_x_21462) ;  /* 0x0000000000908947 */ /* 0x000fea0003800000 */
[----:B------:R-:W-:-:S13]  /*49d0*/  ISETP.NE.AND P0, PT, R0, 0x2c, PT ;  /* 0x0000002c0000780c */ /* 0x000fda0003f05270 */
[----:B------:R-:W-:Y:S05]  /*49e0*/  @!P0 BRA `(.L_x_21463) ;  /* 0x0000000000448947 */ /* 0x000fea0003800000 */
.L_x_21433:
        /* <DEDUP_REMOVED lines=16> */
.L_x_21464:
[----:B------:R-:W-:Y:S05]  /*4af0*/  BRA `(.L_x_21434) ;  /* 0x0000000000687947 */ /* 0x000fea0003800000 */
.L_x_21463:
        /* <DEDUP_REMOVED lines=17> */
.L_x_21462:
[----:B------:R-:W-:-:S04]  /*4c10*/  LOP3.LUT R3, R3, 0xffff, RZ, 0xc0, !PT ;  /* 0x0000ffff03037812 */ /* 0x000fc800078ec0ff */
[----:B------:R-:W-:-:S05]  /*4c20*/  PRMT R3, R3, 0x8880, RZ ;  /* 0x0000888003037816 */ /* 0x000fca00000000ff */
[----:B------:R-:W-:-:S05]  /*4c30*/  IMAD.MOV.U32 R4, RZ, RZ, R3 ;  /* 0x000000ffff047224 */ /* 0x000fca00078e0003 */
[----:B------:R-:W-:-:S05]  /*4c40*/  SHF.R.S32.HI R5, RZ, 0x1f, R4 ;  /* 0x0000001fff057819 */ /* 0x000fca0000011404 */
[----:B------:R0:W-:Y:S01]  /*4c50*/  STG.E.64 desc[UR36][R8.64], R4 ;  /* 0x0000000408007986 */ /* 0x0001e2000c101b24 */
[----:B------:R-:W-:Y:S05]  /*4c60*/  BRA `(.L_x_21434) ;  /* 0x00000000000c7947 */ /* 0x000fea0003800000 */
.L_x_21461:
[----:B------:R-:W-:-:S04]  /*4c70*/  LOP3.LUT R3, R3, 0xffff, RZ, 0xc0, !PT ;  /* 0x0000ffff03037812 */ /* 0x000fc800078ec0ff */
[----:B------:R-:W-:-:S05]  /*4c80*/  PRMT R3, R3, 0x8880, RZ ;  /* 0x0000888003037816 */ /* 0x000fca00000000ff */
[----:B------:R0:W-:Y:S02]  /*4c90*/  STG.E desc[UR36][R8.64], R3 ;  /* 0x0000000308007986 */ /* 0x0001e4000c101924 */
.L_x_21434:
        /* <DEDUP_REMOVED lines=23> */
.L_x_21469:
[----:B------:R0:W-:Y:S01]  /*4e10*/  STG.E.U8 desc[UR36][R8.64], R18 ;  /* 0x0000001208007986 */ /* 0x0001e2000c101124 */
[----:B------:R-:W-:Y:S05]  /*4e20*/  BRA `(.L_x_21471) ;  /* 0x0000000c00807947 */ /* 0x000fea0003800000 */
.L_x_21468:
        /* <DEDUP_REMOVED lines=12> */
.L_x_21473:
[----:B------:R-:W-:-:S04]  /*4ef0*/  LOP3.LUT R18, R18, 0xffff, RZ, 0xc0, !PT ;  /* 0x0000ffff12127812 */ /* 0x000fc800078ec0ff */
[----:B------:R-:W-:-:S05]  /*4f00*/  PRMT R3, R18, 0x8880, RZ ;  /* 0x0000888012037816 */ /* 0x000fca00000000ff */
[----:B------:R3:W-:Y:S01]  /*4f10*/  STG.E desc[UR36][R8.64], R3 ;  /* 0x0000000308007986 */ /* 0x0007e2000c101924 */
[----:B------:R-:W-:Y:S05]  /*4f20*/  BRA `(.L_x_21471) ;  /* 0x0000000c00407947 */ /* 0x000fea0003800000 */
.L_x_21472:
[----:B------:R-:W-:-:S04]  /*4f30*/  PRMT R3, R18, 0x8880, RZ ;  /* 0x0000888012037816 */ /* 0x000fc800000000ff */
[----:B------:R-:W-:-:S05]  /*4f40*/  PRMT R3, R3, 0x7710, RZ ;  /* 0x0000771003037816 */ /* 0x000fca00000000ff */
[----:B------:R2:W-:Y:S01]  /*4f50*/  STG.E.U16 desc[UR36][R8.64], R3 ;  /* 0x0000000308007986 */ /* 0x0005e2000c101524 */
[----:B------:R-:W-:Y:S05]  /*4f60*/  BRA `(.L_x_21471) ;  /* 0x0000000c00307947 */ /* 0x000fea0003800000 */
.L_x_21467:
        /* <DEDUP_REMOVED lines=9> */
.L_x_21475:
[----:B------:R-:W0:Y:S02]  /*5000*/  I2F.S8 R0, R18 ;  /* 0x0000001200007306 */ /* 0x000e240000001400 */
[----:B0-----:R-:W-:-:S05]  /*5010*/  F2FP.F16.F32.PACK_AB R0, RZ, R0 ;  /* 0x00000000ff00723e */ /* 0x001fca00000000ff */
[----:B------:R0:W-:Y:S01]  /*5020*/  STG.E.U16 desc[UR36][R8.64], R0 ;  /* 0x0000000008007986 */ /* 0x0001e2000c101524 */
[----:B------:R-:W-:Y:S05]  /*5030*/  BRA `(.L_x_21471) ;  /* 0x0000000800fc7947 */ /* 0x000fea0003800000 */
.L_x_21474:
        /* <DEDUP_REMOVED lines=10> */
.L_x_21477:
[----:B------:R-:W0:Y:S02]  /*50e0*/  I2F.S8 R18, R18 ;  /* 0x0000001200127306 */ /* 0x000e240000001400 */
[----:B0-----:R-:W-:-:S04]  /*50f0*/  F2FP.F16.F32.PACK_AB R3, RZ, R18 ;  /* 0x00000012ff03723e */ /* 0x001fc800000000ff */
[----:B------:R-:W-:-:S05]  /*5100*/  PRMT R3, R3, 0x5410, RZ ;  /* 0x0000541003037816 */ /* 0x000fca00000000ff */
[----:B------:R0:W-:Y:S01]  /*5110*/  STG.E desc[UR36][R8.64], R3 ;  /* 0x0000000308007986 */ /* 0x0001e2000c101924 */
[----:B------:R-:W-:Y:S05]  /*5120*/  BRA `(.L_x_21471) ;  /* 0x0000000800c07947 */ /* 0x000fea0003800000 */
.L_x_21476:
[----:B------:R-:W-:-:S04]  /*5130*/  PRMT R4, R18, 0x8880, RZ ;  /* 0x0000888012047816 */ /* 0x000fc800000000ff */
[----:B------:R-:W-:-:S06]  /*5140*/  PRMT R4, R4, 0x7710, RZ ;  /* 0x0000771004047816 */ /* 0x000fcc00000000ff */
[----:B------:R-:W0:Y:S02]  /*5150*/  I2F.F64.S16 R4, R4 ;  /* 0x0000000400047312 */ /* 0x000e240000101c00 */
[----:B0-----:R0:W-:Y:S01]  /*5160*/  STG.E.64 desc[UR36][R8.64], R4 ;  /* 0x0000000408007986 */ /* 0x0011e2000c101b24 */
[----:B------:R-:W-:Y:S05]  /*5170*/  BRA `(.L_x_21471) ;  /* 0x0000000800ac7947 */ /* 0x000fea0003800000 */
.L_x_21466:
        /* <DEDUP_REMOVED lines=14> */
.L_x_21481:
        /* <DEDUP_REMOVED lines=17> */
.L_x_21484:
[----:B------:R-:W-:-:S04]  /*5370*/  SHF.R.U32.HI R3, RZ, 0x18, R5 ;  /* 0x00000018ff037819 */ /* 0x000fc80000011605 */
[----:B------:R-:W-:-:S04]  /*5380*/  LOP3.LUT R0, R0, 0x80, R3, 0xf8, !PT ;  /* 0x0000008000007812 */ /* 0x000fc800078ef803 */
[----:B------:R-:W-:-:S07]  /*5390*/  PRMT R4, R0, 0x7610, R4 ;  /* 0x0000761000047816 */ /* 0x000fce0000000004 */
.L_x_21483:
[----:B------:R-:W-:Y:S05]  /*53a0*/  BSYNC.RECONVERGENT B0 ;  /* 0x0000000000007941 */ /* 0x000fea0003800200 */
.L_x_21482:
[----:B------:R0:W-:Y:S01]  /*53b0*/  STG.E.U8 desc[UR36][R8.64], R4 ;  /* 0x0000000408007986 */ /* 0x0001e2000c101124 */
[----:B------:R-:W-:Y:S05]  /*53c0*/  BRA `(.L_x_21471) ;  /* 0x0000000800187947 */ /* 0x000fea0003800000 */
.L_x_21480:
        /* <DEDUP_REMOVED lines=17> */
.L_x_21487:
[----:B------:R-:W-:-:S04]  /*54e0*/  SHF.R.U32.HI R3, RZ, 0x18, R5 ;  /* 0x00000018ff037819 */ /* 0x000fc80000011605 */
[----:B------:R-:W-:-:S04]  /*54f0*/  LOP3.LUT R0, R0, 0x80, R3, 0xf8, !PT ;  /* 0x0000008000007812 */ /* 0x000fc800078ef803 */
[----:B------:R-:W-:-:S07]  /*5500*/  PRMT R4, R0, 0x7610, R4 ;  /* 0x0000761000047816 */ /* 0x000fce0000000004 */
.L_x_21486:
[----:B------:R-:W-:Y:S05]  /*5510*/  BSYNC.RECONVERGENT B0 ;  /* 0x0000000000007941 */ /* 0x000fea0003800200 */
.L_x_21485:
[----:B------:R0:W-:Y:S01]  /*5520*/  STG.E.U8 desc[UR36][R8.64], R4 ;  /* 0x0000000408007986 */ /* 0x0001e2000c101124 */
[----:B------:R-:W-:Y:S05]  /*5530*/  BRA `(.L_x_21471) ;  /* 0x0000000400bc7947 */ /* 0x000fea0003800000 */
.L_x_21479:
        /* <DEDUP_REMOVED lines=22> */
.L_x_21489:
[----:B------:R-:W-:-:S04]  /*56a0*/  LOP3.LUT R18, R18, 0xffff, RZ, 0xc0, !PT ;  /* 0x0000ffff12127812 */ /* 0x000fc800078ec0ff */
[----:B------:R-:W-:-:S05]  /*56b0*/  PRMT R18, R18, 0x8880, RZ ;  /* 0x0000888012127816 */ /* 0x000fca00000000ff */
[----:B------:R-:W-:-:S05]  /*56c0*/  IMAD.MOV.U32 R4, RZ, RZ, R18 ;  /* 0x000000ffff047224 */ /* 0x000fca00078e0012 */
[----:B------:R-:W-:-:S05]  /*56d0*/  SHF.R.S32.HI R5, RZ, 0x1f, R4 ;  /* 0x0000001fff057819 */ /* 0x000fca0000011404 */
[----:B------:R0:W-:Y:S01]  /*56e0*/  STG.E.64 desc[UR36][R8.64], R4 ;  /* 0x0000000408007986 */ /* 0x0001e2000c101b24 */
[----:B------:R-:W-:Y:S05]  /*56f0*/  BRA `(.L_x_21471) ;  /* 0x00000004004c7947 */ /* 0x000fea0003800000 */
.L_x_21488:
[----:B------:R-:W-:-:S04]  /*5700*/  LOP3.LUT R18, R18, 0xffff, RZ, 0xc0, !PT ;  /* 0x0000ffff12127812 */ /* 0x000fc800078ec0ff */
[----:B------:R-:W-:-:S05]  /*5710*/  PRMT R3, R18, 0x8880, RZ ;  /* 0x0000888012037816 */ /* 0x000fca00000000ff */
[----:B------:R0:W-:Y:S01]  /*5720*/  STG.E desc[UR36][R8.64], R3 ;  /* 0x0000000308007986 */ /* 0x0001e2000c101924 */
[----:B------:R-:W-:Y:S05]  /*5730*/  BRA `(.L_x_21471) ;  /* 0x00000004003c7947 */ /* 0x000fea0003800000 */
.L_x_21478:
        /* <DEDUP_REMOVED lines=10> */
.L_x_21491:
[----:B------:R-:W-:Y:S02]  /*57e0*/  PRMT R4, R18, 0x8880, RZ ;  /* 0x0000888012047816 */ /* 0x000fe400000000ff */
[----:B------:R-:W-:Y:S02]  /*57f0*/  CS2R R6, SRZ ;  /* 0x0000000000067805 */ /* 0x000fe4000001ff00 */
[----:B------:R-:W-:-:S06]  /*5800*/  PRMT R4, R4, 0x7710, RZ ;  /* 0x0000771004047816 */ /* 0x000fcc00000000ff */
[----:B------:R-:W0:Y:S02]  /*5810*/  I2F.F64.S16 R4, R4 ;  /* 0x0000000400047312 */ /* 0x000e240000101c00 */
[----:B0-----:R0:W-:Y:S01]  /*5820*/  STG.E.128 desc[UR36][R8.64], R4 ;  /* 0x0000000408007986 */ /* 0x0011e2000c101d24 */
[----:B------:R-:W-:Y:S05]  /*5830*/  BRA `(.L_x_21471) ;  /* 0x0000000000fc7947 */ /* 0x000fea0003800000 */
.L_x_21490:
[----:B------:R-:W-:-:S13]  /*5840*/  ISETP.NE.AND P0, PT, R0, 0xf, PT ;  /* 0x0000000f0000780c */ /* 0x000fda0003f05270 */
[----:B------:R-:W-:Y:S05]  /*5850*/  @!P0 BRA `(.L_x_21492) ;  /* 0x0000000000e88947 */ /* 0x000fea0003800000 */
[----:B------:R-:W-:-:S13]  /*5860*/  ISETP.NE.AND P0, PT, R0, 0x17, PT ;  /* 0x000000170000780c */ /* 0x000fda0003f05270 */
[----:B------:R-:W-:Y:S05]  /*5870*/  @!P0 BRA `(.L_x_21493) ;  /* 0x0000000000908947 */ /* 0x000fea0003800000 */
[----:B------:R-:W-:-:S13]  /*5880*/  ISETP.NE.AND P0, PT, R0, 0x18, PT ;  /* 0x000000180000780c */ /* 0x000fda0003f05270 */
[----:B------:R-:W-:Y:S05]  /*5890*/  @!P0 BRA `(.L_x_21494) ;  /* 0x0000000000448947 */ /* 0x000fea0003800000 */
.L_x_21470:
        /* <DEDUP_REMOVED lines=16> */
.L_x_21495:
[----:B------:R-:W-:Y:S05]  /*59a0*/  BRA `(.L_x_21471) ;  /* 0x0000000000a07947 */ /* 0x000fea0003800000 */
.L_x_21494:
        /* <DEDUP_REMOVED lines=13> */
.L_x_21497:
[----:B------:R-:W-:Y:S05]  /*5a80*/  BSYNC.RECONVERGENT B0 ;  /* 0x0000000000007941 */ /* 0x000fea0003800200 */
.L_x_21496:
[----:B------:R-:W-:-:S05]  /*5a90*/  LOP3.LUT R3, R0, 0x80, R3, 0xf8, !PT ;  /* 0x0000008000037812 */ /* 0x000fca00078ef803 */
[----:B------:R0:W-:Y:S01]  /*5aa0*/  STG.E.U8 desc[UR36][R8.64], R3 ;  /* 0x0000000308007986 */ /* 0x0001e2000c101124 */
[----:B------:R-:W-:Y:S05]  /*5ab0*/  BRA `(.L_x_21471) ;  /* 0x00000000005c7947 */ /* 0x000fea0003800000 */
.L_x_21493:
        /* <DEDUP_REMOVED lines=12> */
.L_x_21499:
[----:B------:R-:W-:Y:S01]  /*5b80*/  IMAD.MOV.U32 R0, RZ, RZ, 0x7f ;  /* 0x0000007fff007424 */ /* 0x000fe200078e00ff */
[----:B------:R-:W-:-:S04]  /*5b90*/  ISETP.GT.U32.AND P0, PT, R3, 0x7f800000, PT ;  /* 0x7f8000000300780c */ /* 0x000fc80003f04070 */
[----:B------:R-:W-:-:S09]  /*5ba0*/  SEL R0, R0, 0x7c, P0 ;  /* 0x0000007c00007807 */ /* 0x000fd20000000000 */
.L_x_21500:
[----:B------:R-:W-:Y:S05]  /*5bb0*/  BSYNC.RECONVERGENT B0 ;  /* 0x0000000000007941 */ /* 0x000fea0003800200 */
.L_x_21498:
[----:B------:R-:W-:-:S04]  /*5bc0*/  SHF.R.U32.HI R3, RZ, 0x18, R5 ;  /* 0x00000018ff037819 */ /* 0x000fc80000011605 */
[----:B------:R-:W-:-:S05]  /*5bd0*/  LOP3.LUT R3, R0, 0x80, R3, 0xf8, !PT ;  /* 0x0000008000037812 */ /* 0x000fca00078ef803 */
[----:B------:R0:W-:Y:S01]  /*5be0*/  STG.E.U8 desc[UR36][R8.64], R3 ;  /* 0x0000000308007986 */ /* 0x0001e2000c101124 */
[----:B------:R-:W-:Y:S05]  /*5bf0*/  BRA `(.L_x_21471) ;  /* 0x00000000000c7947 */ /* 0x000fea0003800000 */
.L_x_21492:
[----:B------:R-:W0:Y:S02]  /*5c00*/  I2F.S8 R0, R18 ;  /* 0x0000001200007306 */ /* 0x000e240000001400 */
[----:B0-----:R-:W-:-:S05]  /*5c10*/  F2FP.BF16.F32.PACK_AB R0, RZ, R0 ;  /* 0x00000000ff00723e */ /* 0x001fca00000010ff */
[----:B------:R0:W-:Y:S02]  /*5c20*/  STG.E.U16 desc[UR36][R8.64], R0 ;  /* 0x0000000008007986 */ /* 0x0001e4000c101524 */
.L_x_21471:
[----:B------:R-:W-:-:S07]  /*5c30*/  VIADD R2, R2, 0x80 ;  /* 0x0000008002027836 */ /* 0x000fce0000000000 */
.L_x_21428:
[----:B------:R-:W-:-:S13]  /*5c40*/  ISETP.GE.AND P0, PT, R2, R22, PT ;  /* 0x000000160200720c */ /* 0x000fda0003f06270 */
[----:B------:R-:W-:Y:S05]  /*5c50*/  @P0 BREAK.RELIABLE B6 ;  /* 0x0000000000060942 */ /* 0x000fea0003800100 */
[----:B------:R-:W-:Y:S05]  /*5c60*/  @P0 BRA `(.L_x_21465) ;  /* 0x0000000c00e00947 */ /* 0x000fea0003800000 */
[----:B------:R-:W-:Y:S05]  /*5c70*/  BSYNC.RELIABLE B6 ;  /* 0x0000000000067941 */ /* 0x000fea0003800100 */
.L_x_21427:
        /* <DEDUP_REMOVED lines=20> */
.L_x_21504:
[----:B------:R0:W-:Y:S01]  /*5dc0*/  STG.E.U8 desc[UR36][R8.64], R17 ;  /* 0x0000001108007986 */ /* 0x0001e2000c101124 */
[----:B------:R-:W-:Y:S05]  /*5dd0*/  BRA `(.L_x_21506) ;  /* 0x0000000c00807947 */ /* 0x000fea0003800000 */
.L_x_21503:
        /* <DEDUP_REMOVED lines=12> */
.L_x_21508:
[----:B------:R-:W-:-:S04]  /*5ea0*/  LOP3.LUT R17, R17, 0xffff, RZ, 0xc0, !PT ;  /* 0x0000ffff11117812 */ /* 0x000fc800078ec0ff */
[----:B------:R-:W-:-:S05]  /*5eb0*/  PRMT R3, R17, 0x8880, RZ ;  /* 0x0000888011037816 */ /* 0x000fca00000000ff */
[----:B------:R0:W-:Y:S01]  /*5ec0*/  STG.E desc[UR36][R8.64], R3 ;  /* 0x0000000308007986 */ /* 0x0001e2000c101924 */
[----:B------:R-:W-:Y:S05]  /*5ed0*/  BRA `(.L_x_21506) ;  /* 0x0000000c00407947 */ /* 0x000fea0003800000 */
.L_x_21507:
[----:B------:R-:W-:-:S04]  /*5ee0*/  PRMT R3, R17, 0x8880, RZ ;  /* 0x0000888011037816 */ /* 0x000fc800000000ff */
[----:B------:R-:W-:-:S05]  /*5ef0*/  PRMT R3, R3, 0x7710, RZ ;  /* 0x0000771003037816 */ /* 0x000fca00000000ff */
[----:B------:R0:W-:Y:S01]  /*5f00*/  STG.E.U16 desc[UR36][R8.64], R3 ;  /* 0x0000000308007986 */ /* 0x0001e2000c101524 */
[----:B------:R-:W-:Y:S05]  /*5f10*/  BRA `(.L_x_21506) ;  /* 0x0000000c00307947 */ /* 0x000fea0003800000 */
.L_x_21502:
        /* <DEDUP_REMOVED lines=9> */
.L_x_21510:
[----:B------:R-:W0:Y:S02]  /*5fb0*/  I2F.S8 R0, R17 ;  /* 0x0000001100007306 */ /* 0x000e240000001400 */
[----:B0-----:R-:W-:-:S05]  /*5fc0*/  F2FP.F16.F32.PACK_AB R0, RZ, R0 ;  /* 0x00000000ff00723e */ /* 0x001fca00000000ff */
[----:B------:R0:W-:Y:S01]  /*5fd0*/  STG.E.U16 desc[UR36][R8.64], R0 ;  /* 0x0000000008007986 */ /* 0x0001e2000c101524 */
[----:B------:R-:W-:Y:S05]  /*5fe0*/  BRA `(.L_x_21506) ;  /* 0x0000000800fc7947 */ /* 0x000fea0003800000 */
.L_x_21509:
        /* <DEDUP_REMOVED lines=10> */
.L_x_21512:
[----:B------:R-:W0:Y:S02]  /*6090*/  I2F.S8 R17, R17 ;  /* 0x0000001100117306 */ /* 0x000e240000001400 */
[----:B0-----:R-:W-:-:S04]  /*60a0*/  F2FP.F16.F32.PACK_AB R3, RZ, R17 ;  /* 0x00000011ff03723e */ /* 0x001fc800000000ff */
[----:B------:R-:W-:-:S05]  /*60b0*/  PRMT R3, R3, 0x5410, RZ ;  /* 0x0000541003037816 */ /* 0x000fca00000000ff */
[----:B------:R0:W-:Y:S01]  /*60c0*/  STG.E desc[UR36][R8.64], R3 ;  /* 0x0000000308007986 */ /* 0x0001e2000c101924 */
[----:B------:R-:W-:Y:S05]  /*60d0*/  BRA `(.L_x_21506) ;  /* 0x0000000800c07947 */ /* 0x000fea0003800000 */
.L_x_21511:
[----:B------:R-:W-:-:S04]  /*60e0*/  PRMT R4, R17, 0x8880, RZ ;  /* 0x0000888011047816 */ /* 0x000fc800000000ff */
[----:B------:R-:W-:-:S06]  /*60f0*/  PRMT R4, R4, 0x7710, RZ ;  /* 0x0000771004047816 */ /* 0x000fcc00000000ff */
[----:B------:R-:W0:Y:S02]  /*6100*/  I2F.F64.S16 R4, R4 ;  /* 0x0000000400047312 */ /* 0x000e240000101c00 */
[----:B0-----:R0:W-:Y:S01]  /*6110*/  STG.E.64 desc[UR36][R8.64], R4 ;  /* 0x0000000408007986 */ /* 0x0011e2000c101b24 */
[----:B------:R-:W-:Y:S05]  /*6120*/  BRA `(.L_x_21506) ;  /* 0x0000000800ac7947 */ /* 0x000fea0003800000 */
.L_x_21501:
        /* <DEDUP_REMOVED lines=14> */
.L_x_21516:
        /* <DEDUP_REMOVED lines=17> */
.L_x_21519:
[----:B------:R-:W-:-:S04]  /*6320*/  SHF.R.U32.HI R3, RZ, 0x18, R17 ;  /* 0x00000018ff037819 */ /* 0x000fc80000011611 */
[----:B------:R-:W-:-:S04]  /*6330*/  LOP3.LUT R0, R0, 0x80, R3, 0xf8, !PT ;  /* 0x0000008000007812 */ /* 0x000fc800078ef803 */
[----:B------:R-:W-:-:S07]  /*6340*/  PRMT R4, R0, 0x7610, R4 ;  /* 0x0000761000047816 */ /* 0x000fce0000000004 */
.L_x_21518:
[----:B------:R-:W-:Y:S05]  /*6350*/  BSYNC.RECONVERGENT B0 ;  /* 0x0000000000007941 */ /* 0x000fea0003800200 */
.L_x_21517:
[----:B------:R0:W-:Y:S01]  /*6360*/  STG.E.U8 desc[UR36][R8.64], R4 ;  /* 0x0000000408007986 */ /* 0x0001e2000c101124 */
[----:B------:R-:W-:Y:S05]  /*6370*/  BRA `(.L_x_21506) ;  /* 0x0000000800187947 */ /* 0x000fea0003800000 */
.L_x_21515:
        /* <DEDUP_REMOVED lines=17> */
.L_x_21522:
[----:B------:R-:W-:-:S04]  /*6490*/  SHF.R.U32.HI R3, RZ, 0x18, R17 ;  /* 0x00000018ff037819 */ /* 0x000fc80000011611 */
[----:B------:R-:W-:-:S04]  /*64a0*/  LOP3.LUT R0, R0, 0x80, R3, 0xf8, !PT ;  /* 0x0000008000007812 */ /* 0x000fc800078ef803 */
[----:B------:R-:W-:-:S07]  /*64b0*/  PRMT R4, R0, 0x7610, R4 ;  /* 0x0000761000047816 */ /* 0x000fce0000000004 */
.L_x_21521:
[----:B------:R-:W-:Y:S05]  /*64c0*/  BSYNC.RECONVERGENT B0 ;  /* 0x0000000000007941 */ /* 0x000fea0003800200 */
.L_x_21520:
[----:B------:R0:W-:Y:S01]  /*64d0*/  STG.E.U8 desc[UR36][R8.64], R4 ;  /* 0x0000000408007986 */ /* 0x0001e2000c101124 */
[----:B------:R-:W-:Y:S05]  /*64e0*/  BRA `(.L_x_21506) ;  /* 0x0000000400bc7947 */ /* 0x000fea0003800000 */
.L_x_21514:
        /* <DEDUP_REMOVED lines=22> */
.L_x_21524:
[----:B------:R-:W-:-:S04]  /*6650*/  LOP3.LUT R17, R17, 0xffff, RZ, 0xc0, !PT ;  /* 0x0000ffff11117812 */ /* 0x000fc800078ec0ff */
[----:B------:R-:W-:-:S05]  /*6660*/  PRMT R17, R17, 0x8880, RZ ;  /* 0x0000888011117816 */ /* 0x000fca00000000ff */
[----:B------:R-:W-:-:S05]  /*6670*/  IMAD.MOV.U32 R4, RZ, RZ, R17 ;  /* 0x000000ffff047224 */ /* 0x000fca00078e0011 */
[----:B------:R-:W-:-:S05]  /*6680*/  SHF.R.S32.HI R5, RZ, 0x1f, R4 ;  /* 0x0000001fff057819 */ /* 0x000fca0000011404 */
[----:B------:R0:W-:Y:S01]  /*6690*/  STG.E.64 desc[UR36][R8.64], R4 ;  /* 0x0000000408007986 */ /* 0x0001e2000c101b24 */
[----:B------:R-:W-:Y:S05]  /*66a0*/  BRA `(.L_x_21506) ;  /* 0x00000004004c7947 */ /* 0x000fea0003800000 */
.L_x_21523:
[----:B------:R-:W-:-:S04]  /*66b0*/  LOP3.LUT R17, R17, 0xffff, RZ, 0xc0, !PT ;  /* 0x0000ffff11117812 */ /* 0x000fc800078ec0ff */
[----:B------:R-:W-:-:S05]  /*66c0*/  PRMT R3, R17, 0x8880, RZ ;  /* 0x0000888011037816 */ /* 0x000fca00000000ff */
[----:B------:R0:W-:Y:S01]  /*66d0*/  STG.E desc[UR36][R8.64], R3 ;  /* 0x0000000308007986 */ /* 0x0001e2000c101924 */
[----:B------:R-:W-:Y:S05]  /*66e0*/  BRA `(.L_x_21506) ;  /* 0x00000004003c7947 */ /* 0x000fea0003800000 */
.L_x_21513:
        /* <DEDUP_REMOVED lines=10> */
.L_x_21526:
[----:B------:R-:W-:Y:S02]  /*6790*/  PRMT R4, R17, 0x8880, RZ ;  /* 0x0000888011047816 */ /* 0x000fe400000000ff */
[----:B------:R-:W-:Y:S02]  /*67a0*/  CS2R R6, SRZ ;  /* 0x0000000000067805 */ /* 0x000fe4000001ff00 */
[----:B------:R-:W-:-:S06]  /*67b0*/  PRMT R4, R4, 0x7710, RZ ;  /* 0x0000771004047816 */ /* 0x000fcc00000000ff */
[----:B------:R-:W0:Y:S02]  /*67c0*/  I2F.F64.S16 R4, R4 ;  /* 0x0000000400047312 */ /* 0x000e240000101c00 */
[----:B0-----:R4:W-:Y:S01]  /*67d0*/  STG.E.128 desc[UR36][R8.64], R4 ;  /* 0x0000000408007986 */ /* 0x0019e2000c101d24 */
[----:B------:R-:W-:Y:S05]  /*67e0*/  BRA `(.L_x_21506) ;  /* 0x0000000000fc7947 */ /* 0x000fea0003800000 */
.L_x_21525:
[----:B------:R-:W-:-:S13]  /*67f0*/  ISETP.NE.AND P0, PT, R0, 0xf, PT ;  /* 0x0000000f0000780c */ /* 0x000fda0003f05270 */
[----:B------:R-:W-:Y:S05]  /*6800*/  @!P0 BRA `(.L_x_21527) ;  /* 0x0000000000e88947 */ /* 0x000fea0003800000 */
[----:B------:R-:W-:-:S13]  /*6810*/  ISETP.NE.AND P0, PT, R0, 0x17, PT ;  /* 0x000000170000780c */ /* 0x000fda0003f05270 */
[----:B------:R-:W-:Y:S05]  /*6820*/  @!P0 BRA `(.L_x_21528) ;  /* 0x0000000000908947 */ /* 0x000fea0003800000 */
[----:B------:R-:W-:-:S13]  /*6830*/  ISETP.NE.AND P0, PT, R0, 0x18, PT ;  /* 0x000000180000780c */ /* 0x000fda0003f05270 */
[----:B------:R-:W-:Y:S05]  /*6840*/  @!P0 BRA `(.L_x_21529) ;  /* 0x0000000000448947 */ /* 0x000fea0003800000 */
.L_x_21505:
        /* <DEDUP_REMOVED lines=16> */
.L_x_21530:
[----:B------:R-:W-:Y:S05]  /*6950*/  BRA `(.L_x_21506) ;  /* 0x0000000000a07947 */ /* 0x000fea0003800000 */
.L_x_21529:
        /* <DEDUP_REMOVED lines=13> */
.L_x_21532:
[----:B------:R-:W-:Y:S05]  /*6a30*/  BSYNC.RECONVERGENT B0 ;  /* 0x0000000000007941 */ /* 0x000fea0003800200 */
.L_x_21531:
[----:B------:R-:W-:-:S05]  /*6a40*/  LOP3.LUT R3, R0, 0x80, R3, 0xf8, !PT ;  /* 0x0000008000037812 */ /* 0x000fca00078ef803 */
[----:B------:R2:W-:Y:S01]  /*6a50*/  STG.E.U8 desc[UR36][R8.64], R3 ;  /* 0x0000000308007986 */ /* 0x0005e2000c101124 */
[----:B------:R-:W-:Y:S05]  /*6a60*/  BRA `(.L_x_21506) ;  /* 0x00000000005c7947 */ /* 0x000fea0003800000 */
.L_x_21528:
        /* <DEDUP_REMOVED lines=12> */
.L_x_21534:
[----:B------:R-:W-:Y:S01]  /*6b30*/  IMAD.MOV.U32 R0, RZ, RZ, 0x7f ;  /* 0x0000007fff007424 */ /* 0x000fe200078e00ff */
[----:B------:R-:W-:-:S04]  /*6b40*/  ISETP.GT.U32.AND P0, PT, R3, 0x7f800000, PT ;  /* 0x7f8000000300780c */ /* 0x000fc80003f04070 */
[----:B------:R-:W-:-:S09]  /*6b50*/  SEL R0, R0, 0x7c, P0 ;  /* 0x0000007c00007807 */ /* 0x000fd20000000000 */
.L_x_21535:
[----:B------:R-:W-:Y:S05]  /*6b60*/  BSYNC.RECONVERGENT B0 ;  /* 0x0000000000007941 */ /* 0x000fea0003800200 */
.L_x_21533:
[----:B------:R-:W-:-:S04]  /*6b70*/  SHF.R.U32.HI R3, RZ, 0x18, R17 ;  /* 0x00000018ff037819 */ /* 0x000fc80000011611 */
[----:B------:R-:W-:-:S05]  /*6b80*/  LOP3.LUT R3, R0, 0x80, R3, 0xf8, !PT ;  /* 0x0000008000037812 */ /* 0x000fca00078ef803 */
[----:B------:R1:W-:Y:S01]  /*6b90*/  STG.E.U8 desc[UR36][R8.64], R3 ;  /* 0x0000000308007986 */ /* 0x0003e2000c101124 */
[----:B------:R-:W-:Y:S05]  /*6ba0*/  BRA `(.L_x_21506) ;  /* 0x00000000000c7947 */ /* 0x000fea0003800000 */
.L_x_21527:
[----:B------:R-:W0:Y:S02]  /*6bb0*/  I2F.S8 R0, R17 ;  /* 0x0000001100007306 */ /* 0x000e240000001400 */
[----:B0-----:R-:W-:-:S05]  /*6bc0*/  F2FP.BF16.F32.PACK_AB R0, RZ, R0 ;  /* 0x00000000ff00723e */ /* 0x001fca00000010ff */
[----:B------:R0:W-:Y:S02]  /*6bd0*/  STG.E.U16 desc[UR36][R8.64], R0 ;  /* 0x0000000008007986 */ /* 0x0001e4000c101524 */
.L_x_21506:
[----:B------:R-:W-:-:S07]  /*6be0*/  VIADD R2, R2, 0x80 ;  /* 0x0000008002027836 */ /* 0x000fce0000000000 */
.L_x_21465:
[----:B------:R-:W-:Y:S05]  /*6bf0*/  BSYNC.RECONVERGENT B7 ;  /* 0x0000000000077941 */ /* 0x000fea0003800200 */
.L_x_21426:
        /* <DEDUP_REMOVED lines=21> */
.L_x_21539:
[----:B------:R-:W-:Y:S01]  /*6d50*/  STG.E.U8 desc[UR36][R2.64], R16 ;  /* 0x0000001002007986 */ /* 0x000fe2000c101124 */
[----:B------:R-:W-:Y:S05]  /*6d60*/  EXIT ;  /* 0x000000000000794d */ /* 0x000fea0003800000 */
.L_x_21538:
        /* <DEDUP_REMOVED lines=12> */
.L_x_21542:
[----:B------:R-:W-:-:S04]  /*6e30*/  LOP3.LUT R16, R16, 0xffff, RZ, 0xc0, !PT ;  /* 0x0000ffff10107812 */ /* 0x000fc800078ec0ff */
[----:B------:R-:W-:-:S05]  /*6e40*/  PRMT R5, R16, 0x8880, RZ ;  /* 0x0000888010057816 */ /* 0x000fca00000000ff */
[----:B------:R-:W-:Y:S01]  /*6e50*/  STG.E desc[UR36][R2.64], R5 ;  /* 0x0000000502007986 */ /* 0x000fe2000c101924 */
[----:B------:R-:W-:Y:S05]  /*6e60*/  EXIT ;  /* 0x000000000000794d */ /* 0x000fea0003800000 */
.L_x_21541:
[----:B------:R-:W-:-:S04]  /*6e70*/  PRMT R5, R16, 0x8880, RZ ;  /* 0x0000888010057816 */ /* 0x000fc800000000ff */
[----:B------:R-:W-:-:S05]  /*6e80*/  PRMT R5, R5, 0x7710, RZ ;  /* 0x0000771005057816 */ /* 0x000fca00000000ff */
[----:B------:R-:W-:Y:S01]  /*6e90*/  STG.E.U16 desc[UR36][R2.64], R5 ;  /* 0x0000000502007986 */ /* 0x000fe2000c101524 */
[----:B------:R-:W-:Y:S05]  /*6ea0*/  EXIT ;  /* 0x000000000000794d */ /* 0x000fea0003800000 */
.L_x_21537:
        /* <DEDUP_REMOVED lines=9> */
.L_x_21544:
[----:B------:R-:W0:Y:S02]  /*6f40*/  I2F.S8 R0, R16 ;  /* 0x0000001000007306 */ /* 0x000e240000001400 */
[----:B0-----:R-:W-:-:S05]  /*6f50*/  F2FP.F16.F32.PACK_AB R0, RZ, R0 ;  /* 0x00000000ff00723e */ /* 0x001fca00000000ff */
[----:B------:R-:W-:Y:S01]  /*6f60*/  STG.E.U16 desc[UR36][R2.64], R0 ;  /* 0x0000000002007986 */ /* 0x000fe2000c101524 */
[----:B------:R-:W-:Y:S05]  /*6f70*/  EXIT ;  /* 0x000000000000794d */ /* 0x000fea0003800000 */
.L_x_21543:
        /* <DEDUP_REMOVED lines=10> */
.L_x_21546:
[----:B------:R-:W0:Y:S02]  /*7020*/  I2F.S8 R16, R16 ;  /* 0x0000001000107306 */ /* 0x000e240000001400 */
[----:B0-----:R-:W-:-:S04]  /*7030*/  F2FP.F16.F32.PACK_AB R5, RZ, R16 ;  /* 0x00000010ff05723e */ /* 0x001fc800000000ff */
[----:B------:R-:W-:-:S05]  /*7040*/  PRMT R5, R5, 0x5410, RZ ;  /* 0x0000541005057816 */ /* 0x000fca00000000ff */
[----:B------:R-:W-:Y:S01]  /*7050*/  STG.E desc[UR36][R2.64], R5 ;  /* 0x0000000502007986 */ /* 0x000fe2000c101924 */
[----:B------:R-:W-:Y:S05]  /*7060*/  EXIT ;  /* 0x000000000000794d */ /* 0x000fea0003800000 */
.L_x_21545:
[----:B------:R-:W-:-:S04]  /*7070*/  PRMT R4, R16, 0x8880, RZ ;  /* 0x0000888010047816 */ /* 0x000fc800000000ff */
[----:B------:R-:W-:-:S06]  /*7080*/  PRMT R4, R4, 0x7710, RZ ;  /* 0x0000771004047816 */ /* 0x000fcc00000000ff */
[----:B------:R-:W0:Y:S02]  /*7090*/  I2F.F64.S16 R4, R4 ;  /* 0x0000000400047312 */ /* 0x000e240000101c00 */
[----:B0-----:R-:W-:Y:S01]  /*70a0*/  STG.E.64 desc[UR36][R2.64], R4 ;  /* 0x0000000402007986 */ /* 0x001fe2000c101b24 */
[----:B------:R-:W-:Y:S05]  /*70b0*/  EXIT ;  /* 0x000000000000794d */ /* 0x000fea0003800000 */
.L_x_21536:
        /* <DEDUP_REMOVED lines=14> */
.L_x_21550:
        /* <DEDUP_REMOVED lines=18> */
.L_x_21553:
[----:B------:R-:W-:-:S04]  /*72c0*/  SHF.R.U32.HI R5, RZ, 0x18, R5 ;  /* 0x00000018ff057819 */ /* 0x000fc80000011605 */
[----:B------:R-:W-:-:S07]  /*72d0*/  LOP3.LUT R0, R0, 0x80, R5, 0xf8, !PT ;  /* 0x0000008000007812 */ /* 0x000fce00078ef805 */
.L_x_21552:
[----:B------:R-:W-:Y:S05]  /*72e0*/  BSYNC.RECONVERGENT B0 ;  /* 0x0000000000007941 */ /* 0x000fea0003800200 */
.L_x_21551:
[----:B------:R-:W-:Y:S01]  /*72f0*/  STG.E.U8 desc[UR36][R2.64], R0 ;  /* 0x0000000002007986 */ /* 0x000fe2000c101124 */
[----:B------:R-:W-:Y:S05]  /*7300*/  EXIT ;  /* 0x000000000000794d */ /* 0x000fea0003800000 */
.L_x_21549:
        /* <DEDUP_REMOVED lines=18> */
.L_x_21556:
[----:B------:R-:W-:-:S04]  /*7430*/  SHF.R.U32.HI R5, RZ, 0x18, R5 ;  /* 0x00000018ff057819 */ /* 0x000fc80000011605 */
[----:B------:R-:W-:-:S07]  /*7440*/  LOP3.LUT R0, R0, 0x80, R5, 0xf8, !PT ;  /* 0x0000008000007812 */ /* 0x000fce00078ef805 */
.L_x_21555:
[----:B------:R-:W-:Y:S05]  /*7450*/  BSYNC.RECONVERGENT B0 ;  /* 0x0000000000007941 */ /* 0x000fea0003800200 */
.L_x_21554:
[----:B------:R-:W-:Y:S01]  /*7460*/  STG.E.U8 desc[UR36][R2.64], R0 ;  /* 0x0000000002007986 */ /* 0x000fe2000c101124 */
[----:B------:R-:W-:Y:S05]  /*7470*/  EXIT ;  /* 0x000000000000794d */ /* 0x000fea0003800000 */
.L_x_21548:
        /* <DEDUP_REMOVED lines=22> */
.L_x_21558:
[----:B------:R-:W-:-:S04]  /*75e0*/  LOP3.LUT R16, R16, 0xffff, RZ, 0xc0, !PT ;  /* 0x0000ffff10107812 */ /* 0x000fc800078ec0ff */
[----:B------:R-:W-:-:S05]  /*75f0*/  PRMT R16, R16, 0x8880, RZ ;  /* 0x0000888010107816 */ /* 0x000fca00000000ff */
[----:B------:R-:W-:-:S05]  /*7600*/  IMAD.MOV.U32 R4, RZ, RZ, R16 ;  /* 0x000000ffff047224 */ /* 0x000fca00078e0010 */
[----:B------:R-:W-:-:S05]  /*7610*/  SHF.R.S32.HI R5, RZ, 0x1f, R4 ;  /* 0x0000001fff057819 */ /* 0x000fca0000011404 */
[----:B------:R-:W-:Y:S01]  /*7620*/  STG.E.64 desc[UR36][R2.64], R4 ;  /* 0x0000000402007986 */ /* 0x000fe2000c101b24 */
[----:B------:R-:W-:Y:S05]  /*7630*/  EXIT ;  /* 0x000000000000794d */ /* 0x000fea0003800000 */
.L_x_21557:
[----:B------:R-:W-:-:S04]  /*7640*/  LOP3.LUT R16, R16, 0xffff, RZ, 0xc0, !PT ;  /* 0x0000ffff10107812 */ /* 0x000fc800078ec0ff */
[----:B------:R-:W-:-:S05]  /*7650*/  PRMT R5, R16, 0x8880, RZ ;  /* 0x0000888010057816 */ /* 0x000fca00000000ff */
[----:B------:R-:W-:Y:S01]  /*7660*/  STG.E desc[UR36][R2.64], R5 ;  /* 0x0000000502007986 */ /* 0x000fe2000c101924 */
[----:B------:R-:W-:Y:S05]  /*7670*/  EXIT ;  /* 0x000000000000794d */ /* 0x000fea0003800000 */
.L_x_21547:
        /* <DEDUP_REMOVED lines=10> */
.L_x_21560:
[----:B------:R-:W-:Y:S02]  /*7720*/  PRMT R4, R16, 0x8880, RZ ;  /* 0x0000888010047816 */ /* 0x000fe400000000ff */
[----:B------:R-:W-:Y:S02]  /*7730*/  CS2R R6, SRZ ;  /* 0x0000000000067805 */ /* 0x000fe4000001ff00 */
[----:B------:R-:W-:-:S06]  /*7740*/  PRMT R4, R4, 0x7710, RZ ;  /* 0x0000771004047816 */ /* 0x000fcc00000000ff */
[----:B------:R-:W0:Y:S02]  /*7750*/  I2F.F64.S16 R4, R4 ;  /* 0x0000000400047312 */ /* 0x000e240000101c00 */
[----:B0-----:R-:W-:Y:S01]  /*7760*/  STG.E.128 desc[UR36][R2.64], R4 ;  /* 0x0000000402007986 */ /* 0x001fe2000c101d24 */
[----:B------:R-:W-:Y:S05]  /*7770*/  EXIT ;  /* 0x000000000000794d */ /* 0x000fea0003800000 */
.L_x_21559:
[----:B------:R-:W-:-:S13]  /*7780*/  ISETP.NE.AND P0, PT, R0, 0xf, PT ;  /* 0x0000000f0000780c */ /* 0x000fda0003f05270 */
[----:B------:R-:W-:Y:S05]  /*7790*/  @!P0 BRA `(.L_x_21561) ;  /* 0x0000000000e88947 */ /* 0x000fea0003800000 */
[----:B------:R-:W-:-:S13]  /*77a0*/  ISETP.NE.AND P0, PT, R0, 0x17, PT ;  /* 0x000000170000780c */ /* 0x000fda0003f05270 */
[----:B------:R-:W-:Y:S05]  /*77b0*/  @!P0 BRA `(.L_x_21562) ;  /* 0x0000000000908947 */ /* 0x000fea0003800000 */
[----:B------:R-:W-:-:S13]  /*77c0*/  ISETP.NE.AND P0, PT, R0, 0x18, PT ;  /* 0x000000180000780c */ /* 0x000fda0003f05270 */
[----:B------:R-:W-:Y:S05]  /*77d0*/  @!P0 BRA `(.L_x_21563) ;  /* 0x0000000000448947 */ /* 0x000fea0003800000 */
.L_x_21540:
        /* <DEDUP_REMOVED lines=16> */
.L_x_21564:
[----:B------:R-:W-:Y:S05]  /*78e0*/  EXIT ;  /* 0x000000000000794d */ /* 0x000fea0003800000 */
.L_x_21563:
        /* <DEDUP_REMOVED lines=13> */
.L_x_21566:
[----:B------:R-:W-:Y:S05]  /*79c0*/  BSYNC.RECONVERGENT B0 ;  /* 0x0000000000007941 */ /* 0x000fea0003800200 */
.L_x_21565:
[----:B------:R-:W-:-:S05]  /*79d0*/  LOP3.LUT R5, R0, 0x80, R5, 0xf8, !PT ;  /* 0x0000008000057812 */ /* 0x000fca00078ef805 */
[----:B------:R-:W-:Y:S01]  /*79e0*/  STG.E.U8 desc[UR36][R2.64], R5 ;  /* 0x0000000502007986 */ /* 0x000fe2000c101124 */
[----:B------:R-:W-:Y:S05]  /*79f0*/  EXIT ;  /* 0x000000000000794d */ /* 0x000fea0003800000 */
.L_x_21562:
        /* <DEDUP_REMOVED lines=12> */
.L_x_21568:
[----:B------:R-:W-:Y:S01]  /*7ac0*/  IMAD.MOV.U32 R0, RZ, RZ, 0x7f ;  /* 0x0000007fff007424 */ /* 0x000fe200078e00ff */
[----:B------:R-:W-:-:S04]  /*7ad0*/  ISETP.GT.U32.AND P0, PT, R4, 0x7f800000, PT ;  /* 0x7f8000000400780c */ /* 0x000fc80003f04070 */
[----:B------:R-:W-:-:S09]  /*7ae0*/  SEL R0, R0, 0x7c, P0 ;  /* 0x0000007c00007807 */ /* 0x000fd20000000000 */
.L_x_21569:
[----:B------:R-:W-:Y:S05]  /*7af0*/  BSYNC.RECONVERGENT B0 ;  /* 0x0000000000007941 */ /* 0x000fea0003800200 */
.L_x_21567:
[----:B------:R-:W-:-:S04]  /*7b00*/  SHF.R.U32.HI R5, RZ, 0x18, R5 ;  /* 0x00000018ff057819 */ /* 0x000fc80000011605 */
[----:B------:R-:W-:-:S05]  /*7b10*/  LOP3.LUT R5, R0, 0x80, R5, 0xf8, !PT ;  /* 0x0000008000057812 */ /* 0x000fca00078ef805 */
[----:B------:R-:W-:Y:S01]  /*7b20*/  STG.E.U8 desc[UR36][R2.64], R5 ;  /* 0x0000000502007986 */ /* 0x000fe2000c101124 */
[----:B------:R-:W-:Y:S05]  /*7b30*/  EXIT ;  /* 0x000000000000794d */ /* 0x000fea0003800000 */
.L_x_21561:
[----:B------:R-:W0:Y:S02]  /*7b40*/  I2F.S8 R0, R16 ;  /* 0x0000001000007306 */ /* 0x000e240000001400 */
[----:B0-----:R-:W-:-:S05]  /*7b50*/  F2FP.BF16.F32.PACK_AB R0, RZ, R0 ;  /* 0x00000000ff00723e */ /* 0x001fca00000010ff */
[----:B------:R-:W-:Y:S01]  /*7b60*/  STG.E.U16 desc[UR36][R2.64], R0 ;  /* 0x0000000002007986 */ /* 0x000fe2000c101524 */
[----:B------:R-:W-:Y:S05]  /*7b70*/  EXIT ;  /* 0x000000000000794d */ /* 0x000fea0003800000 */
.L_x_21570:
        /* <DEDUP_REMOVED lines=16> */
.L_x_60920:


//--------------------- .text._ZN2at6native18elementwise_kernelILi128ELi4EZNS0_22gpu_kernel_impl_nocastIZNS0_50_GLOBAL__N__2680c7bb_12_PowKernel_cu_7dd49032_317029pow_tensor_scalar_kernel_implIaaEEvRNS_18TensorIteratorBaseET0_EUlaE_EEvS6_RKT_EUliE_EEviT1_ --------------------------
	.section	.text._ZN2at6native18elementwise_kernelILi128ELi4EZNS0_22gpu_kernel_impl_nocastIZNS0_50_GLOBAL__N__2680c7bb_12_PowKernel_cu_7dd49032_317029pow_tensor_scalar_kernel_implIaaEEvRNS_18TensorIteratorBaseET0_EUlaE_EEvS6_RKT_EUliE_EEviT1_,"ax",@progbits
	.align	128
        .global         _ZN2at6native18elementwise_kernelILi128ELi4EZNS0_22gpu_kernel_impl_nocastIZNS0_50_GLOBAL__N__2680c7bb_12_PowKernel_cu_7dd49032_317029pow_tensor_scalar_kernel_implIaaEEvRNS_18TensorIteratorBaseET0_EUlaE_EEvS6_RKT_EUliE_EEviT1_
        .type           _ZN2at6native18elementwise_kernelILi128ELi4EZNS0_22gpu_kernel_impl_nocastIZNS0_50_GLOBAL__N__2680c7bb_12_PowKernel_cu_7dd49032_317029pow_tensor_scalar_kernel_implIaaEEvRNS_18TensorIteratorBaseET0_EUlaE_EEvS6_RKT_EUliE_EEviT1_,@function
        .size           _ZN2at6native18elementwise_kernelILi128ELi4EZNS0_22gpu_kernel_impl_nocastIZNS0_50_GLOBAL__N__2680c7bb_12_PowKernel_cu_7dd49032_317029pow_tensor_scalar_kernel_implIaaEEvRNS_18TensorIteratorBaseET0_EUlaE_EEvS6_RKT_EUliE_EEviT1_,(.L_x_60921 - _ZN2at6native18elementwise_kernelILi128ELi4EZNS0_22gpu_kernel_impl_nocastIZNS0_50_GLOBAL__N__2680c7bb_12_PowKernel_cu_7dd49032_317029pow_tensor_scalar_kernel_implIaaEEvRNS_18TensorIteratorBaseET0_EUlaE_EEvS6_RKT_EUliE_EEviT1_)
        .other          _ZN2at6native18elementwise_kernelILi128ELi4EZNS0_22gpu_kernel_impl_nocastIZNS0_50_GLOBAL__N__2680c7bb_12_PowKernel_cu_7dd49032_317029pow_tensor_scalar_kernel_implIaaEEvRNS_18TensorIteratorBaseET0_EUlaE_EEvS6_RKT_EUliE_EEviT1_,@"STO_CUDA_ENTRY STV_DEFAULT"
_ZN2at6native18elementwise_kernelILi128ELi4EZNS0_22gpu_kernel_impl_nocastIZNS0_50_GLOBAL__N__2680c7bb_12_PowKernel_cu_7dd49032_317029pow_tensor_scalar_kernel_implIaaEEvRNS_18TensorIteratorBaseET0_EUlaE_EEvS6_RKT_EUliE_EEviT1_:
.text._ZN2at6native18elementwise_kernelILi128ELi4EZNS0_22gpu_kernel_impl_nocastIZNS0_50_GLOBAL__N__2680c7bb_12_PowKernel_cu_7dd49032_317029pow_tensor_scalar_kernel_implIaaEEvRNS_18TensorIteratorBaseET0_EUlaE_EEvS6_RKT_EUliE_EEviT1_:
        /* <DEDUP_REMOVED lines=21> */
[----:B0-----:R0:W-:Y:S01]  /*0150*/  STG.E.U8 desc[UR6][R6.64], R9 ;  /* 0x0000000906007986 */ /* 0x0011e2000c101106 */
[----:B------:R-:W-:Y:S05]  /*0160*/  @P0 BRA `(.L_x_21575) ;  /* 0x0000000000400947 */ /* 0x000fea0003800000 */
[----:B------:R-:W1:Y:S02]  /*0170*/  LDC.64 R4, c[0x0][0x588] ;  /* 0x00016200ff047b82 */ /* 0x000e640000000a00 */
[----:B-1----:R-:W2:Y:S06]  /*0180*/  LDG.E.U8 R4, desc[UR6][R4.64] ;  /* 0x0000000604047981 */ /* 0x002eac000c1e1100 */
[----:B0-----:R-:W0:Y:S01]  /*0190*/  LDC.64 R6, c[0x0][0x580] ;  /* 0x00016000ff067b82 */ /* 0x001e220000000a00 */
[----:B------:R-:W-:Y:S01]  /*01a0*/  IADD3 R3, PT, PT, R3, 0x80, RZ ;  /* 0x0000008003037810 */ /* 0x000fe20007ffe0ff */
[----:B--2---:R-:W-:-:S05]  /*01b0*/  IMAD R9, R4, R4, RZ ;  /* 0x0000000404097224 */ /* 0x004fca00078e02ff */
[----:B0-----:R0:W-:Y:S02]  /*01c0*/  STG.E.U8 desc[UR6][R6.64], R9 ;  /* 0x0000000906007986 */ /* 0x0011e4000c101106 */
.L_x_21574:
[----:B------:R-:W-:-:S13]  /*01d0*/  ISETP.GE.AND P0, PT, R3, UR4, PT ;  /* 0x0000000403007c0c */ /* 0x000fda000bf06270 */
[----:B------:R-:W-:Y:S05]  /*01e0*/  @P0 BREAK.RELIABLE B1 ;  /* 0x0000000000010942 */ /* 0x000fea0003800100 */
[----:B------:R-:W-:Y:S05]  /*01f0*/  @P0 BRA `(.L_x_21575) ;  /* 0x00000000001c0947 */ /* 0x000fea0003800000 */
[----:B------:R-:W-:Y:S05]  /*0200*/  BSYNC.RELIABLE B1 ;  /* 0x0000000000017941 */ /* 0x000fea0003800100 */
.L_x_21573:
[----:B------:R-:W1:Y:S02]  /*0210*/  LDC.64 R4, c[0x0][0x588] ;  /* 0x00016200ff047b82 */ /* 0x000e640000000a00 */
[----:B-1----:R-:W2:Y:S06]  /*0220*/  LDG.E.U8 R4, desc[UR6][R4.64] ;  /* 0x0000000604047981 */ /* 0x002eac000c1e1100 */
[----:B0-----:R-:W0:Y:S01]  /*0230*/  LDC.64 R6, c[0x0][0x580] ;  /* 0x00016000ff067b82 */ /* 0x001e220000000a00 */
[----:B------:R-:W-:Y:S01]  /*0240*/  IADD3 R3, PT, PT, R3, 0x80, RZ ;  /* 0x0000008003037810 */ /* 0x000fe20007ffe0ff */
[----:B--2---:R-:W-:-:S05]  /*0250*/  IMAD R9, R4, R4, RZ ;  /* 0x0000000404097224 */ /* 0x004fca00078e02ff */
[----:B0-----:R1:W-:Y:S02]  /*0260*/  STG.E.U8 desc[UR6][R6.64], R9 ;  /* 0x0000000906007986 */ /* 0x0013e4000c101106 */
.L_x_21575:
[----:B------:R-:W-:Y:S05]  /*0270*/  BSYNC.RECONVERGENT B0 ;  /* 0x0000000000007941 */ /* 0x000fea0003800200 */
.L_x_21572:
[----:B------:R-:W-:Y:S05]  /*0280*/  WARPSYNC.ALL ;  /* 0x0000000000007948 */ /* 0x000fea0003800000 */
[----:B------:R-:W-:-:S13]  /*0290*/  ISETP.GE.AND P0, PT, R3, UR4, PT ;  /* 0x0000000403007c0c */ /* 0x000fda000bf06270 */
[----:B------:R-:W-:Y:S05]  /*02a0*/  @P0 EXIT ;  /* 0x000000000000094d */ /* 0x000fea0003800000 */
[----:B------:R-:W2:Y:S02]  /*02b0*/  LDC.64 R2, c[0x0][0x588] ;  /* 0x00016200ff027b82 */ /* 0x000ea40000000a00 */
[----:B--2---:R-:W0:Y:S06]  /*02c0*/  LDG.E.U8 R2, desc[UR6][R2.64] ;  /* 0x0000000602027981 */ /* 0x004e2c000c1e1100 */
[----:B------:R-:W2:Y:S01]  /*02d0*/  LDC.64 R4, c[0x0][0x580] ;  /* 0x00016000ff047b82 */ /* 0x000ea20000000a00 */
[----:B01----:R-:W-:-:S05]  /*02e0*/  IMAD R7, R2, R2, RZ ;  /* 0x0000000202077224 */ /* 0x003fca00078e02ff */
[----:B--2---:R-:W-:Y:S01]  /*02f0*/  STG.E.U8 desc[UR6][R4.64], R7 ;  /* 0x0000000704007986 */ /* 0x004fe2000c101106 */
[----:B------:R-:W-:Y:S05]  /*0300*/  EXIT ;  /* 0x000000000000794d */ /* 0x000fea0003800000 */
.L_x_21571:
        /* <DEDUP_REMOVED lines=306> */
.L_x_21579:
[----:B------:R-:W0:Y:S02]  /*1630*/  LDCU.128 UR8, c[0x0][0x580] ;  /* 0x0000b000ff0877ac */ /* 0x000e240008000c00 */
[----:B0-----:R-:W-:-:S04]  /*1640*/  IADD3 R6, P0, PT, R4, UR10, RZ ;  /* 0x0000000a04067c10 */ /* 0x001fc8000ff1e0ff */
[----:B------:R-:W-:-:S05]  /*1650*/  IADD3.X R7, PT, PT, RZ, UR11, RZ, P0, !PT ;  /* 0x0000000bff077c10 */ /* 0x000fca00087fe4ff */
[----:B------:R-:W2:Y:S01]  /*1660*/  LDG.E.U8 R6, desc[UR6][R6.64] ;  /* 0x0000000606067981 */ /* 0x000ea2000c1e1100 */
[----:B------:R-:W-:Y:S02]  /*1670*/  IADD3 R4, P0, PT, R5, UR8, RZ ;  /* 0x0000000805047c10 */ /* 0x000fe4000ff1e0ff */
[----:B------:R-:W-:Y:S02]  /*1680*/  IADD3 R3, PT, PT, R3, 0x80, RZ ;  /* 0x0000008003037810 */ /* 0x000fe40007ffe0ff */
[----:B------:R-:W-:Y:S02]  /*1690*/  IADD3.X R5, PT, PT, RZ, UR9, RZ, P0, !PT ;  /* 0x00000009ff057c10 */ /* 0x000fe400087fe4ff */
[----:B------:R-:W-:-:S13]  /*16a0*/  ISETP.GE.AND P0, PT, R3, UR4, PT ;  /* 0x0000000403007c0c */ /* 0x000fda000bf06270 */
[----:B------:R-:W-:Y:S05]  /*16b0*/  @P0 BREAK.RELIABLE B1 ;  /* 0x0000000000010942 */ /* 0x000fea0003800100 */
[----:B--2---:R-:W-:-:S05]  /*16c0*/  IMAD R9, R6, R6, RZ ;  /* 0x0000000606097224 */ /* 0x004fca00078e02ff */
[----:B------:R0:W-:Y:S01]  /*16d0*/  STG.E.U8 desc[UR6][R4.64], R9 ;  /* 0x0000000904007986 */ /* 0x0001e2000c101106 */
        /* <DEDUP_REMOVED lines=299> */
.L_x_21581:
[----:B------:R-:W0:Y:S02]  /*2990*/  LDCU.128 UR8, c[0x0][0x580] ;  /* 0x0000b000ff0877ac */ /* 0x000e240008000c00 */
[----:B0-----:R-:W-:-:S04]  /*29a0*/  IADD3 R6, P0, PT, R4, UR10, RZ ;  /* 0x0000000a04067c10 */ /* 0x001fc8000ff1e0ff */
[----:B------:R-:W-:-:S05]  /*29b0*/  IADD3.X R7, PT, PT, RZ, UR11, RZ, P0, !PT ;  /* 0x0000000bff077c10 */ /* 0x000fca00087fe4ff */
[----:B------:R-:W2:Y:S01]  /*29c0*/  LDG.E.U8 R6, desc[UR6][R6.64] ;  /* 0x0000000606067981 */ /* 0x000ea2000c1e1100 */
[----:B------:R-:W-:Y:S02]  /*29d0*/  IADD3 R4, P0, PT, R5, UR8, RZ ;  /* 0x0000000805047c10 */ /* 0x000fe4000ff1e0ff */
[----:B------:R-:W-:Y:S02]  /*29e0*/  IADD3 R3, PT, PT, R3, 0x80, RZ ;  /* 0x0000008003037810 */ /* 0x000fe40007ffe0ff */
[----:B------:R-:W-:Y:S01]  /*29f0*/  IADD3.X R5, PT, PT, RZ, UR9, RZ, P0, !PT ;  /* 0x00000009ff057c10 */ /* 0x000fe200087fe4ff */
[----:B--2---:R-:W-:-:S05]  /*2a00*/  IMAD R9, R6, R6, RZ ;  /* 0x0000000606097224 */ /* 0x004fca00078e02ff */
[----:B------:R0:W-:Y:S03]  /*2a10*/  STG.E.U8 desc[UR6][R4.64], R9 ;  /* 0x0000000904007986 */ /* 0x0001e6000c101106 */
.L_x_21578:
[----:B------:R-:W-:-:S13]  /*2a20*/  ISETP.GE.AND P0, PT, R3, UR4, PT ;  /* 0x0000000403007c0c */ /* 0x000fda000bf06270 */
[----:B------:R-:W-:Y:S05]  /*2a30*/  @P0 BREAK.RELIABLE B1 ;  /* 0x0000000000010942 */ /* 0x000fea0003800100 */
[----:B------:R-:W-:Y:S05]  /*2a40*/  @P0 BRA `(.L_x_21580) ;  /* 0x0000001000d00947 */ /* 0x000fea0003800000 */
[----:B------:R-:W-:Y:S05]  /*2a50*/  BSYNC.RELIABLE B1 ;  /* 0x0000000000017941 */ /* 0x000fea0003800100 */
.L_x_21577:
        /* <DEDUP_REMOVED lines=298> */
.L_x_21582:
        /* <DEDUP_REMOVED lines=9> */
.L_x_21580:
[----:B------:R-:W-:Y:S05]  /*3d90*/  BSYNC.RECONVERGENT B0 ;  /* 0x0000000000007941 */ /* 0x000fea0003800200 */
.L_x_21576:
        /* <DEDUP_REMOVED lines=301> */
.L_x_21583:
[----:B------:R-:W0:Y:S02]  /*5070*/  LDCU.128 UR8, c[0x0][0x580] ;  /* 0x0000b000ff0877ac */ /* 0x000e240008000c00 */
[----:B0-----:R-:W-:-:S04]  /*5080*/  IADD3 R4, P0, PT, R2, UR10, RZ ;  /* 0x0000000a02047c10 */ /* 0x001fc8000ff1e0ff */
[----:B------:R-:W-:-:S05]  /*5090*/  IADD3.X R5, PT, PT, RZ, UR11, RZ, P0, !PT ;  /* 0x0000000bff057c10 */ /* 0x000fca00087fe4ff */
[----:B------:R-:W2:Y:S01]  /*50a0*/  LDG.E.U8 R4, desc[UR6][R4.64] ;  /* 0x0000000604047981 */ /* 0x000ea2000c1e1100 */
[----:B------:R-:W-:-:S04]  /*50b0*/  IADD3 R2, P0, PT, R3, UR8, RZ ;  /* 0x0000000803027c10 */ /* 0x000fc8000ff1e0ff */
[----:B------:R-:W-:Y:S01]  /*50c0*/  IADD3.X R3, PT, PT, RZ, UR9, RZ, P0, !PT ;  /* 0x00000009ff037c10 */ /* 0x000fe200087fe4ff */
[----:B--2---:R-:W-:-:S05]  /*50d0*/  IMAD R7, R4, R4, RZ ;  /* 0x0000000404077224 */ /* 0x004fca00078e02ff */
[----:B------:R-:W-:Y:S01]  /*50e0*/  STG.E.U8 desc[UR6][R2.64], R7 ;  /* 0x0000000702007986 */ /* 0x000fe2000c101106 */
[----:B------:R-:W-:Y:S05]  /*50f0*/  EXIT ;  /* 0x000000000000794d */ /* 0x000fea0003800000 */
.L_x_21584:
        /* <DEDUP_REMOVED lines=16> */
.L_x_60921:


//--------------------- .text._ZN2at6native27unrolled_elementwise_kernelIZNS0_50_GLOBAL__N__2680c7bb_12_PowKernel_cu_7dd49032_317029pow_tensor_scalar_kernel_implIaaEEvRNS_18TensorIteratorBaseET0_EUlaE_St5arrayIPcLm2EELi4E23TrivialOffsetCalculatorILi1EjESC_NS0_6memory15LoadWithoutCastENSD_16StoreWithoutCastEEEviT_S6_T2_T3_T4_T5_ --------------------------
	.section	.text._ZN2at6native27unrolled_elementwise_kernelIZNS0_50_GLOBAL__N__2680c7bb_12_PowKernel_cu_7dd49032_317029pow_tensor_scalar_kernel_implIaaEEvRNS_18TensorIteratorBaseET0_EUlaE_St5arrayIPcLm2EELi4E23TrivialOffsetCalculatorILi1EjESC_NS0_6memory15LoadWithoutCastENSD_16StoreWithoutCastEEEviT_S6_T2_T3_T4_T5_,"ax",@progbits
	.align	128
        .global         _ZN2at6native27unrolled_elementwise_kernelIZNS0_50_GLOBAL__N__2680c7bb_12_PowKernel_cu_7dd49032_317029pow_tensor_scalar_kernel_implIaaEEvRNS_18TensorIteratorBaseET0_EUlaE_St5arrayIPcLm2EELi4E23TrivialOffsetCalculatorILi1EjESC_NS0_6memory15LoadWithoutCastENSD_16StoreWithoutCastEEEviT_S6_T2_T3_T4_T5_
        .type           _ZN2at6native27unrolled_elementwise_kernelIZNS0_50_GLOBAL__N__2680c7bb_12_PowKernel_cu_7dd49032_317029pow_tensor_scalar_kernel_implIaaEEvRNS_18TensorIteratorBaseET0_EUlaE_St5arrayIPcLm2EELi4E23TrivialOffsetCalculatorILi1EjESC_NS0_6memory15LoadWithoutCastENSD_16StoreWithoutCastEEEviT_S6_T2_T3_T4_T5_,@function
        .size           _ZN2at6native27unrolled_elementwise_kernelIZNS0_50_GLOBAL__N__2680c7bb_12_PowKernel_cu_7dd49032_317029pow_tensor_scalar_kernel_implIaaEEvRNS_18TensorIteratorBaseET0_EUlaE_St5arrayIPcLm2EELi4E23TrivialOffsetCalculatorILi1EjESC_NS0_6memory15LoadWithoutCastENSD_16StoreWithoutCastEEEviT_S6_T2_T3_T4_T5_,(.L_x_60922 - _ZN2at6native27unrolled_elementwise_kernelIZNS0_50_GLOBAL__N__2680c7bb_12_PowKernel_cu_7dd49032_317029pow_tensor_scalar_kernel_implIaaEEvRNS_18TensorIteratorBaseET0_EUlaE_St5arrayIPcLm2EELi4E23TrivialOffsetCalculatorILi1EjESC_NS0_6memory15LoadWithoutCastENSD_16StoreWithoutCastEEEviT_S6_T2_T3_T4_T5_)
        .other          _ZN2at6native27unrolled_elementwise_kernelIZNS0_50_GLOBAL__N__2680c7bb_12_PowKernel_cu_7dd49032_317029pow_tensor_scalar_kernel_implIaaEEvRNS_18TensorIteratorBaseET0_EUlaE_St5arrayIPcLm2EELi4E23TrivialOffsetCalculatorILi1EjESC_NS0_6memory15LoadWithoutCastENSD_16StoreWithoutCastEEEviT_S6_T2_T3_T4_T5_,@"STO_CUDA_ENTRY STV_DEFAULT"
_ZN2at6native27unrolled_elementwise_kernelIZNS0_50_GLOBAL__N__2680c7bb_12_PowKernel_cu_7dd49032_317029pow_tensor_scalar_kernel_implIaaEEvRNS_18TensorIteratorBaseET0_EUlaE_St5arrayIPcLm2EELi4E23TrivialOffsetCalculatorILi1EjESC_NS0_6memory15LoadWithoutCastENSD_16StoreWithoutCastEEEviT_S6_T2_T3_T4_T5_:
.text._ZN2at6native27unrolled_elementwise_kernelIZNS0_50_GLOBAL__N__2680c7bb_12_PowKernel_cu_7dd49032_317029pow_tensor_scalar_kernel_implIaaEEvRNS_18TensorIteratorBaseET0_EUlaE_St5arrayIPcLm2EELi4E23TrivialOffsetCalculatorILi1EjESC_NS0_6memory15LoadWithoutCastENSD_16StoreWithoutCastEEEviT_S6_T2_T3_T4_T5_:
        /* <DEDUP_REMOVED lines=19> */
[----:B-1----:R-:W3:Y:S02]  /*0130*/  @!P3 LDG.E.U8 R4, desc[UR4][R12.64] ;  /* 0x000000040c04b981 */ /* 0x002ee4000c1e1100 */
[----:B------:R-:W-:Y:S01]  /*0140*/  @!P1 IMAD R19, R7, 0x200, R6 ;  /* 0x0000020007139824 */ /* 0x000fe200078e0206 */
[----:B------:R-:W0:Y:S01]  /*0150*/  @!P1 LDC.64 R8, c[0x0][0x398] ;  /* 0x0000e600ff089b82 */ /* 0x000e220000000a00 */
[----:B------:R-:W-:-:S05]  /*0160*/  @!P1 VIADD R6, R6, 0x80 ;  /* 0x0000008006069836 */ /* 0x000fca0000000000 */
[----:B------:R-:W-:-:S13]  /*0170*/  ISETP.GE.AND P0, PT, R6, R5, PT ;  /* 0x000000050600720c */ /* 0x000fda0003f06270 */
[----:B------:R-:W1:Y:S01]  /*0180*/  @!P0 LDC.64 R2, c[0x0][0x398] ;  /* 0x0000e600ff028b82 */ /* 0x000e620000000a00 */
[--C-:B------:R-:W-:Y:S01]  /*0190*/  @!P0 IMAD R17, R7, 0x200, R6.reuse ;  /* 0x0000020007118824 */ /* 0x100fe200078e0206 */
[----:B--2---:R-:W-:Y:S02]  /*01a0*/  @!P2 IADD3 R10, P3, PT, R15, R10, RZ ;  /* 0x0000000a0f0aa210 */ /* 0x004fe40007f7e0ff */
[----:B0-----:R-:W-:Y:S02]  /*01b0*/  @!P1 IADD3 R14, P5, PT, R19, R8, RZ ;  /* 0x00000008130e9210 */ /* 0x001fe40007fbe0ff */
[----:B------:R-:W-:-:S03]  /*01c0*/  PRMT R6, RZ, 0x7610, R6 ;  /* 0x00007610ff067816 */ /* 0x000fc60000000006 */
[----:B------:R-:W-:Y:S02]  /*01d0*/  @!P1 IMAD.X R15, RZ, RZ, R9, P5 ;  /* 0x000000ffff0f9224 */ /* 0x000fe400028e0609 */
[----:B------:R-:W-:-:S05]  /*01e0*/  @!P2 IMAD.X R11, RZ, RZ, R11, P3 ;  /* 0x000000ffff0ba224 */ /* 0x000fca00018e060b */
[----:B------:R0:W5:Y:S01]  /*01f0*/  @!P2 LDG.E.U8 R6, desc[UR4][R10.64] ;  /* 0x000000040a06a981 */ /* 0x000162000c1e1100 */
[----:B-1----:R-:W-:-:S05]  /*0200*/  @!P0 IADD3 R8, P4, PT, R17, R2, RZ ;  /* 0x0000000211088210 */ /* 0x002fca0007f9e0ff */
[--C-:B------:R-:W-:Y:S01]  /*0210*/  @!P0 IMAD.X R9, RZ, RZ, R3.reuse, P4 ;  /* 0x000000ffff098224 */ /* 0x100fe200020e0603 */
[----:B------:R-:W-:-:S06]  /*0220*/  PRMT R3, RZ, 0x7610, R3 ;  /* 0x00007610ff037816 */ /* 0x000fcc0000000003 */
[----:B------:R0:W5:Y:S01]  /*0230*/  @!P1 LDG.E.U8 R3, desc[UR4][R14.64] ;  /* 0x000000040e039981 */ /* 0x000162000c1e1100 */
[----:B------:R-:W-:-:S06]  /*0240*/  PRMT R2, RZ, 0x7610, R2 ;  /* 0x00007610ff027816 */ /* 0x000fcc0000000002 */
[----:B------:R0:W5:Y:S01]  /*0250*/  @!P0 LDG.E.U8 R2, desc[UR4][R8.64] ;  /* 0x0000000408028981 */ /* 0x000162000c1e1100 */
[----:B------:R-:W-:Y:S01]  /*0260*/  ISETP.GE.AND P0, PT, R0, R5, PT ;  /* 0x000000050000720c */ /* 0x000fe20003f06270 */
[----:B------:R-:W-:Y:S04]  /*0270*/  BSSY.RECONVERGENT B0, `(.L_x_21585) ;  /* 0x0000022000007945 */ /* 0x000fe80003800200 */
[----:B------:R-:W-:Y:S01]  /*0280*/  BSSY.RELIABLE B1, `(.L_x_21586) ;  /* 0x0000018000017945 */ /* 0x000fe20003800100 */
[----:B---3--:R-:W-:-:S05]  /*0290*/  PRMT R4, R4, 0x9910, RZ ;  /* 0x0000991004047816 */ /* 0x008fca00000000ff */
[----:B------:R-:W-:Y:S02]  /*02a0*/  IMAD R13, R4, R4, RZ ;  /* 0x00000004040d7224 */ /* 0x000fe400078e02ff */
[----:B0-----:R-:W-:Y:S05]  /*02b0*/  @P0 BRA `(.L_x_21587) ;  /* 0x0000000000440947 */ /* 0x001fea0003800000 */
[----:B------:R-:W0:Y:S01]  /*02c0*/  LDCU.64 UR6, c[0x0][0x390] ;  /* 0x00007200ff0677ac */ /* 0x000e220008000a00 */
[----:B------:R-:W-:Y:S02]  /*02d0*/  IMAD R8, R7, 0x200, R0 ;  /* 0x0000020007087824 */ /* 0x000fe400078e0200 */
[----:B------:R-:W-:-:S03]  /*02e0*/  VIADD R0, R0, 0x80 ;  /* 0x0000008000007836 */ /* 0x000fc60000000000 */
[----:B0-----:R-:W-:-:S04]  /*02f0*/  IADD3 R8, P0, PT, R8, UR6, RZ ;  /* 0x0000000608087c10 */ /* 0x001fc8000ff1e0ff */
[----:B------:R-:W-:Y:S02]  /*0300*/  IADD3.X R9, PT, PT, RZ, UR7, RZ, P0, !PT ;  /* 0x00000007ff097c10 */ /* 0x000fe400087fe4ff */
[----:B------:R-:W-:-:S03]  /*0310*/  ISETP.GE.AND P0, PT, R0, R5, PT ;  /* 0x000000050000720c */ /* 0x000fc60003f06270 */
[----:B------:R0:W-:Y:S10]  /*0320*/  STG.E.U8 desc[UR4][R8.64], R13 ;  /* 0x0000000d08007986 */ /* 0x0001f4000c101104 */
[----:B------:R-:W-:Y:S05]  /*0330*/  @P0 BREAK.RELIABLE B1 ;  /* 0x0000000000010942 */ /* 0x000fea0003800100 */
[----:B------:R-:W-:Y:S05]  /*0340*/  @P0 BRA `(.L_x_21588) ;  /* 0x0000000000500947 */ /* 0x000fea0003800000 */
[----:B------:R-:W1:Y:S01]  /*0350*/  LDCU.64 UR6, c[0x0][0x390] ;  /* 0x00007200ff0677ac */ /* 0x000e620008000a00 */
[----:B0-----:R-:W-:Y:S01]  /*0360*/  IMAD R8, R7, 0x200, R0 ;  /* 0x0000020007087824 */ /* 0x001fe200078e0200 */
[----:B-----5:R-:W-:Y:S01]  /*0370*/  PRMT R11, R6, 0x9910, RZ ;  /* 0x00009910060b7816 */ /* 0x020fe200000000ff */
[----:B------:R-:W-:-:S04]  /*0380*/  VIADD R0, R0, 0x80 ;  /* 0x0000008000007836 */ /* 0x000fc80000000000 */
[----:B------:R-:W-:Y:S01]  /*0390*/  IMAD R11, R11, R11, RZ ;  /* 0x0000000b0b0b7224 */ /* 0x000fe200078e02ff */
[----:B-1----:R-:W-:-:S05]  /*03a0*/  IADD3 R8, P0, PT, R8, UR6, RZ ;  /* 0x0000000608087c10 */ /* 0x002fca000ff1e0ff */
[----:B------:R-:W-:-:S05]  /*03b0*/  IMAD.X R9, RZ, RZ, UR7, P0 ;  /* 0x00000007ff097e24 */ /* 0x000fca00080e06ff */
[----:B------:R0:W-:Y:S03]  /*03c0*/  STG.E.U8 desc[UR4][R8.64], R11 ;  /* 0x0000000b08007986 */ /* 0x0001e6000c101104 */
.L_x_21587:
[----:B------:R-:W-:-:S13]  /*03d0*/  ISETP.GE.AND P0, PT, R0, R5, PT ;  /* 0x000000050000720c */ /* 0x000fda0003f06270 */
[----:B------:R-:W-:Y:S05]  /*03e0*/  @P0 BREAK.RELIABLE B1 ;  /* 0x0000000000010942 */ /* 0x000fea0003800100 */
[----:B------:R-:W-:Y:S05]  /*03f0*/  @P0 BRA `(.L_x_21588) ;  /* 0x0000000000240947 */ /* 0x000fea0003800000 */
[----:B------:R-:W-:Y:S05]  /*0400*/  BSYNC.RELIABLE B1 ;  /* 0x0000000000017941 */ /* 0x000fea0003800100 */
.L_x_21586:
[----:B------:R-:W1:Y:S01]  /*0410*/  LDCU.64 UR6, c[0x0][0x390] ;  /* 0x00007200ff0677ac */ /* 0x000e620008000a00 */
[----:B0-----:R-:W-:Y:S01]  /*0420*/  IMAD R8, R7, 0x200, R0 ;  /* 0x0000020007087824 */ /* 0x001fe200078e0200 */
[----:B-----5:R-:W-:Y:S01]  /*0430*/  PRMT R3, R3, 0x9910, RZ ;  /* 0x0000991003037816 */ /* 0x020fe200000000ff */
[----:B------:R-:W-:-:S04]  /*0440*/  VIADD R0, R0, 0x80 ;  /* 0x0000008000007836 */ /* 0x000fc80000000000 */
[----:B------:R-:W-:Y:S01]  /*0450*/  IMAD R3, R3, R3, RZ ;  /* 0x0000000303037224 */ /* 0x000fe200078e02ff */
[----:B-1----:R-:W-:-:S04]  /*0460*/  IADD3 R8, P0, PT, R8, UR6, RZ ;  /* 0x0000000608087c10 */ /* 0x002fc8000ff1e0ff */
[----:B------:R-:W-:-:S05]  /*0470*/  IADD3.X R9, PT, PT, RZ, UR7, RZ, P0, !PT ;  /* 0x00000007ff097c10 */ /* 0x000fca00087fe4ff */
[----:B------:R1:W-:Y:S04]  /*0480*/  STG.E.U8 desc[UR4][R8.64], R3 ;  /* 0x0000000308007986 */ /* 0x0003e8000c101104 */
.L_x_21588:
[----:B------:R-:W-:Y:S05]  /*0490*/  BSYNC.RECONVERGENT B0 ;  /* 0x0000000000007941 */ /* 0x000fea0003800200 */
.L_x_21585:
[----:B------:R-:W-:Y:S05]  /*04a0*/  WARPSYNC.ALL ;  /* 0x0000000000007948 */ /* 0x000fea0003800000 */
[----:B------:R-:W-:-:S13]  /*04b0*/  ISETP.GE.AND P0, PT, R0, R5, PT ;  /* 0x000000050000720c */ /* 0x000fda0003f06270 */
[----:B------:R-:W-:Y:S05]  /*04c0*/  @P0 EXIT ;  /* 0x000000000000094d */ /* 0x000fea0003800000 */
[----:B------:R-:W2:Y:S01]  /*04d0*/  LDCU.64 UR6, c[0x0][0x390] ;  /* 0x00007200ff0677ac */ /* 0x000ea20008000a00 */
[----:B------:R-:W-:Y:S01]  /*04e0*/  IMAD R0, R7, 0x200, R0 ;  /* 0x0000020007007824 */ /* 0x000fe200078e0200 */
[----:B-----5:R-:W-:-:S05]  /*04f0*/  PRMT R5, R2, 0x9910, RZ ;  /* 0x0000991002057816 */ /* 0x020fca00000000ff */
[----:B------:R-:W-:Y:S01]  /*0500*/  IMAD R5, R5, R5, RZ ;  /* 0x0000000505057224 */ /* 0x000fe200078e02ff */
[----:B--2---:R-:W-:-:S05]  /*0510*/  IADD3 R2, P0, PT, R0, UR6, RZ ;  /* 0x0000000600027c10 */ /* 0x004fca000ff1e0ff */
[----:B-1----:R-:W-:-:S05]  /*0520*/  IMAD.X R3, RZ, RZ, UR7, P0 ;  /* 0x00000007ff037e24 */ /* 0x002fca00080e06ff */
[----:B------:R-:W-:Y:S01]  /*0530*/  STG.E.U8 desc[UR4][R2.64], R5 ;  /* 0x0000000502007986 */ /* 0x000fe2000c101104 */
[----:B------:R-:W-:Y:S05]  /*0540*/  EXIT ;  /* 0x000000000000794d */ /* 0x000fea0003800000 */
.L_x_21589:
        /* <DEDUP_REMOVED lines=11> */
.L_x_60922:


//--------------------- .text._ZN2at6native29vectorized_elementwise_kernelILi2EZNS0_50_GLOBAL__N__2680c7bb_12_PowKernel_cu_7dd49032_317029pow_tensor_scalar_kernel_implIaaEEvRNS_18TensorIteratorBaseET0_EUlaE_St5arrayIPcLm2EEEEviS6_T1_ --------------------------
	.section	.text._ZN2at6native29vectorized_elementwise_kernelILi2EZNS0_50_GLOBAL__N__2680c7bb_12_PowKernel_cu_7dd49032_317029pow_tensor_scalar_kernel_implIaaEEvRNS_18TensorIteratorBaseET0_EUlaE_St5arrayIPcLm2EEEEviS6_T1_,"ax",@progbits
	.align	128
        .global         _ZN2at6native29vectorized_elementwise_kernelILi2EZNS0_50_GLOBAL__N__2680c7bb_12_PowKernel_cu_7dd49032_317029pow_tensor_scalar_kernel_implIaaEEvRNS_18TensorIteratorBaseET0_EUlaE_St5arrayIPcLm2EEEEviS6_T1_
        .type           _ZN2at6native29vectorized_elementwise_kernelILi2EZNS0_50_GLOBAL__N__2680c7bb_12_PowKernel_cu_7dd49032_317029pow_tensor_scalar_kernel_implIaaEEvRNS_18TensorIteratorBaseET0_EUlaE_St5arrayIPcLm2EEEEviS6_T1_,@function
        .size           _ZN2at6native29vectorized_elementwise_kernelILi2EZNS0_50_GLOBAL__N__2680c7bb_12_PowKernel_cu_7dd49032_317029pow_tensor_scalar_kernel_implIaaEEvRNS_18TensorIteratorBaseET0_EUlaE_St5arrayIPcLm2EEEEviS6_T1_,(.L_x_60923 - _ZN2at6native29vectorized_elementwise_kernelILi2EZNS0_50_GLOBAL__N__2680c7bb_12_PowKernel_cu_7dd49032_317029pow_tensor_scalar_kernel_implIaaEEvRNS_18TensorIteratorBaseET0_EUlaE_St5arrayIPcLm2EEEEviS6_T1_)
        .other          _ZN2at6native29vectorized_elementwise_kernelILi2EZNS0_50_GLOBAL__N__2680c7bb_12_PowKernel_cu_7dd49032_317029pow_tensor_scalar_kernel_implIaaEEvRNS_18TensorIteratorBaseET0_EUlaE_St5arrayIPcLm2EEEEviS6_T1_,@"STO_CUDA_ENTRY STV_DEFAULT"
_ZN2at6native29vectorized_elementwise_kernelILi2EZNS0_50_GLOBAL__N__2680c7bb_12_PowKernel_cu_7dd49032_317029pow_tensor_scalar_kernel_implIaaEEvRNS_18TensorIteratorBaseET0_EUlaE_St5arrayIPcLm2EEEEviS6_T1_:
.text._ZN2at6native29vectorized_elementwise_kernelILi2EZNS0_50_GLOBAL__N__2680c7bb_12_PowKernel_cu_7dd49032_317029pow_tensor_scalar_kernel_implIaaEEvRNS_18TensorIteratorBaseET0_EUlaE_St5arrayIPcLm2EEEEviS6_T1_:
        /* <DEDUP_REMOVED lines=20> */
[----:B0-----:R-:W-:-:S04]  /*0140*/  @!P6 IADD3 R2, P0, PT, R3, R6, RZ ;  /* 0x000000060302e210 */ /* 0x001fc80007f1e0ff */
[----:B------:R-:W-:-:S05]  /*0150*/  @!P6 IADD3.X R3, PT, PT, RZ, R7, RZ, P0, !PT ;  /* 0x00000007ff03e210 */ /* 0x000fca00007fe4ff */
[----:B------:R0:W2:Y:S02]  /*0160*/  @!P6 LDG.E.U8 R15, desc[UR12][R2.64] ;  /* 0x0000000c020fe981 */ /* 0x0000a4000c1e1100 */
[C---:B------:R-:W-:Y:S01]  /*0170*/  @!P4 VIADD R27, R16.reuse, UR4 ;  /* 0x00000004101bcc36 */ /* 0x040fe20008000000 */
[----:B------:R-:W3:Y:S01]  /*0180*/  @!P4 LDC.64 R10, c[0x0][0x398] ;  /* 0x0000e600ff0acb82 */ /* 0x000ee20000000a00 */
[----:B------:R-:W-:-:S05]  /*0190*/  @!P4 VIADD R16, R16, 0x80 ;  /* 0x000000801010c836 */ /* 0x000fca0000000000 */
[----:B------:R-:W-:-:S13]  /*01a0*/  ISETP.GE.U32.AND P3, PT, R16, UR5, PT ;  /* 0x0000000510007c0c */ /* 0x000fda000bf66070 */
[C---:B------:R-:W-:Y:S01]  /*01b0*/  @!P3 IADD3 R19, PT, PT, R16.reuse, UR4, RZ ;  /* 0x000000041013bc10 */ /* 0x040fe2000fffe0ff */
[----:B------:R-:W-:Y:S01]  /*01c0*/  @!P3 VIADD R16, R16, 0x80 ;  /* 0x000000801010b836 */ /* 0x000fe20000000000 */
[----:B-1----:R-:W-:Y:S01]  /*01d0*/  @!P5 IADD3 R22, P6, PT, R5, R22, RZ ;  /* 0x000000160516d210 */ /* 0x002fe20007fde0ff */
[----:B------:R-:W1:Y:S03]  /*01e0*/  @!P3 LDC.64 R12, c[0x0][0x398] ;  /* 0x0000e600ff0cbb82 */ /* 0x000e660000000a00 */
[----:B------:R-:W-:-:S13]  /*01f0*/  ISETP.GE.U32.AND P2, PT, R16, UR5, PT ;  /* 0x0000000510007c0c */ /* 0x000fda000bf46070 */
[C---:B------:R-:W-:Y:S01]  /*0200*/  @!P2 VIADD R25, R16.reuse, UR4 ;  /* 0x000000041019ac36 */ /* 0x040fe20008000000 */
[----:B------:R-:W4:Y:S01]  /*0210*/  @!P2 LDC.64 R4, c[0x0][0x398] ;  /* 0x0000e600ff04ab82 */ /* 0x000f220000000a00 */
        /* <DEDUP_REMOVED lines=15> */
[----:B---3--:R-:W-:-:S11]  /*0310*/  @!P4 IADD3 R10, P5, PT, R27, R10, RZ ;  /* 0x0000000a1b0ac210 */ /* 0x008fd60007fbe0ff */
[----:B0-----:R-:W0:Y:S01]  /*0320*/  @!P6 LDC.64 R2, c[0x0][0x398] ;  /* 0x0000e600ff02eb82 */ /* 0x001e220000000a00 */
[----:B------:R-:W-:Y:S01]  /*0330*/  @!P4 IMAD.X R11, RZ, RZ, R11, P5 ;  /* 0x000000ffff0bc224 */ /* 0x000fe200028e060b */
[----:B-1----:R-:W-:Y:S02]  /*0340*/  @!P3 IADD3 R12, P5, PT, R19, R12, RZ ;  /* 0x0000000c130cb210 */ /* 0x002fe40007fbe0ff */
[----:B------:R-:W-:Y:S02]  /*0350*/  PRMT R19, RZ, 0x7610, R19 ;  /* 0x00007610ff137816 */ /* 0x000fe40000000013 */
[----:B------:R1:W5:Y:S01]  /*0360*/  @!P4 LDG.E.U8 R18, desc[UR12][R10.64] ;  /* 0x0000000c0a12c981 */ /* 0x000362000c1e1100 */
[----:B------:R-:W-:Y:S01]  /*0370*/  @!P3 IMAD.X R13, RZ, RZ, R13, P5 ;  /* 0x000000ffff0db224 */ /* 0x000fe200028e060d */
[----:B----4-:R-:W-:-:S04]  /*0380*/  @!P2 IADD3 R4, P4, PT, R25, R4, RZ ;  /* 0x000000041904a210 */ /* 0x010fc80007f9e0ff */
[----:B------:R-:W5:Y:S01]  /*0390*/  @!P3 LDG.E.U8 R19, desc[UR12][R12.64] ;  /* 0x0000000c0c13b981 */ /* 0x000f62000c1e1100 */
[----:B------:R-:W-:Y:S01]  /*03a0*/  @!P2 IMAD.X R5, RZ, RZ, R5, P4 ;  /* 0x000000ffff05a224 */ /* 0x000fe200020e0605 */
[----:B------:R-:W-:Y:S02]  /*03b0*/  @!P1 IADD3 R6, P3, PT, R21, R6, RZ ;  /* 0x0000000615069210 */ /* 0x000fe40007f7e0ff */
[----:B------:R-:W-:Y:S02]  /*03c0*/  @!P6 IADD3 R21, PT, PT, R16, UR4, RZ ;  /* 0x000000041015ec10 */ /* 0x000fe4000fffe0ff */
[----:B------:R2:W5:Y:S01]  /*03d0*/  @!P2 LDG.E.U8 R20, desc[UR12][R4.64] ;  /* 0x0000000c0414a981 */ /* 0x000562000c1e1100 */
[----:B------:R-:W-:Y:S02]  /*03e0*/  PRMT R16, RZ, 0x7610, R16 ;  /* 0x00007610ff107816 */ /* 0x000fe40000000010 */
[----:B0-----:R-:W-:Y:S01]  /*03f0*/  @!P6 IADD3 R2, P2, PT, R21, R2, RZ ;  /* 0x000000021502e210 */ /* 0x001fe20007f5e0ff */
[----:B------:R-:W-:Y:S01]  /*0400*/  @!P1 IMAD.X R7, RZ, RZ, R7, P3 ;  /* 0x000000ffff079224 */ /* 0x000fe200018e0607 */
[----:B-1----:R-:W-:-:S03]  /*0410*/  PRMT R10, RZ, 0x7610, R10 ;  /* 0x00007610ff0a7816 */ /* 0x002fc6000000000a */
[----:B------:R-:W-:Y:S01]  /*0420*/  @!P6 IMAD.X R3, RZ, RZ, R3, P2 ;  /* 0x000000ffff03e224 */ /* 0x000fe200010e0603 */
        /* <DEDUP_REMOVED lines=8> */
[----:B------:R-:W-:Y:S01]  /*04b0*/  BSSY.RELIABLE B1, `(.L_x_21592) ;  /* 0x0000040000017945 */ /* 0x000fe20003800100 */
[----:B--2---:R-:W-:-:S05]  /*04c0*/  PRMT R4, R15, 0x9910, RZ ;  /* 0x000099100f047816 */ /* 0x004fca00000000ff */
[----:B------:R-:W-:Y:S02]  /*04d0*/  IMAD R5, R4, R4, RZ ;  /* 0x0000000404057224 */ /* 0x000fe400078e02ff */
[----:B0-----:R-:W-:Y:S05]  /*04e0*/  @P0 BRA `(.L_x_21593) ;  /* 0x0000000000400947 */ /* 0x001fea0003800000 */
[----:B------:R-:W0:Y:S01]  /*04f0*/  LDCU.64 UR6, c[0x0][0x390] ;  /* 0x00007200ff0677ac */ /* 0x000e220008000a00 */
[C---:B------:R-:W-:Y:S01]  /*0500*/  VIADD R2, R0.reuse, UR4 ;  /* 0x0000000400027c36 */ /* 0x040fe20008000000 */
[----:B------:R-:W-:-:S04]  /*0510*/  IADD3 R0, PT, PT, R0, 0x80, RZ ;  /* 0x0000008000007810 */ /* 0x000fc80007ffe0ff */
[----:B0-----:R-:W-:-:S05]  /*0520*/  IADD3 R2, P0, PT, R2, UR6, RZ ;  /* 0x0000000602027c10 */ /* 0x001fca000ff1e0ff */
[----:B------:R-:W-:Y:S01]  /*0530*/  IMAD.X R3, RZ, RZ, UR7, P0 ;  /* 0x00000007ff037e24 */ /* 0x000fe200080e06ff */
[----:B------:R-:W-:-:S04]  /*0540*/  ISETP.GE.U32.AND P0, PT, R0, UR5, PT ;  /* 0x0000000500007c0c */ /* 0x000fc8000bf06070 */
[----:B------:R0:W-:Y:S09]  /*0550*/  STG.E.U8 desc[UR12][R2.64], R5 ;  /* 0x0000000502007986 */ /* 0x0001f2000c10110c */
[----:B------:R-:W-:Y:S05]  /*0560*/  @P0 BRA `(.L_x_21594) ;  /* 0x0000000000480947 */ /* 0x000fea0003800000 */
[----:B------:R-:W1:Y:S01]  /*0570*/  LDCU.64 UR6, c[0x0][0x390] ;  /* 0x00007200ff0677ac */ /* 0x000e620008000a00 */
[----:B0-----:R-:W-:Y:S01]  /*0580*/  VIADD R2, R0, UR4 ;  /* 0x0000000400027c36 */ /* 0x001fe20008000000 */
[----:B-----5:R-:W-:Y:S01]  /*0590*/  PRMT R5, R14, 0x9910, RZ ;  /* 0x000099100e057816 */ /* 0x020fe200000000ff */
[----:B------:R-:W-:-:S04]  /*05a0*/  VIADD R0, R0, 0x80 ;  /* 0x0000008000007836 */ /* 0x000fc80000000000 */
[----:B------:R-:W-:Y:S01]  /*05b0*/  IMAD R5, R5, R5, RZ ;  /* 0x0000000505057224 */ /* 0x000fe200078e02ff */
[----:B-1----:R-:W-:-:S05]  /*05c0*/  IADD3 R2, P0, PT, R2, UR6, RZ ;  /* 0x0000000602027c10 */ /* 0x002fca000ff1e0ff */
[----:B------:R-:W-:-:S05]  /*05d0*/  IMAD.X R3, RZ, RZ, UR7, P0 ;  /* 0x00000007ff037e24 */ /* 0x000fca00080e06ff */
[----:B------:R0:W-:Y:S03]  /*05e0*/  STG.E.U8 desc[UR12][R2.64], R5 ;  /* 0x0000000502007986 */ /* 0x0001e6000c10110c */
.L_x_21593:
[----:B------:R-:W-:-:S13]  /*05f0*/  ISETP.GE.U32.AND P0, PT, R0, UR5, PT ;  /* 0x0000000500007c0c */ /* 0x000fda000bf06070 */
[----:B------:R-:W-:Y:S05]  /*0600*/  @P0 BRA `(.L_x_21595) ;  /* 0x0000000000480947 */ /* 0x000fea0003800000 */
[----:B------:R-:W1:Y:S01]  /*0610*/  LDCU.64 UR6, c[0x0][0x390] ;  /* 0x00007200ff0677ac */ /* 0x000e620008000a00 */
[----:B0-----:R-:W-:Y:S01]  /*0620*/  VIADD R2, R0, UR4 ;  /* 0x0000000400027c36 */ /* 0x001fe20008000000 */
[----:B-----5:R-:W-:Y:S02]  /*0630*/  PRMT R5, R18, 0x9910, RZ ;  /* 0x0000991012057816 */ /* 0x020fe400000000ff */
[----:B------:R-:W-:-:S03]  /*0640*/  IADD3 R0, PT, PT, R0, 0x80, RZ ;  /* 0x0000008000007810 */ /* 0x000fc60007ffe0ff */
[----:B------:R-:W-:Y:S01]  /*0650*/  IMAD R5, R5, R5, RZ ;  /* 0x0000000505057224 */ /* 0x000fe200078e02ff */
[----:B-1----:R-:W-:-:S05]  /*0660*/  IADD3 R2, P0, PT, R2, UR6, RZ ;  /* 0x0000000602027c10 */ /* 0x002fca000ff1e0ff */
[----:B------:R-:W-:-:S05]  /*0670*/  IMAD.X R3, RZ, RZ, UR7, P0 ;  /* 0x00000007ff037e24 */ /* 0x000fca00080e06ff */
[----:B------:R1:W-:Y:S03]  /*0680*/  STG.E.U8 desc[UR12][R2.64], R5 ;  /* 0x0000000502007986 */ /* 0x0003e6000c10110c */
.L_x_21594:
[----:B------:R-:W-:-:S13]  /*0690*/  ISETP.GE.U32.AND P0, PT, R0, UR5, PT ;  /* 0x0000000500007c0c */ /* 0x000fda000bf06070 */
[----:B------:R-:W-:Y:S05]  /*06a0*/  @P0 BRA `(.L_x_21596) ;  /* 0x0000000000480947 */ /* 0x000fea0003800000 */
[----:B------:R-:W2:Y:S01]  /*06b0*/  LDCU.64 UR6, c[0x0][0x390] ;  /* 0x00007200ff0677ac */ /* 0x000ea20008000a00 */
[C---:B01----:R-:W-:Y:S01]  /*06c0*/  VIADD R2, R0.reuse, UR4 ;  /* 0x0000000400027c36 */ /* 0x043fe20008000000 */
[----:B-----5:R-:W-:Y:S01]  /*06d0*/  PRMT R5, R19, 0x9910, RZ ;  /* 0x0000991013057816 */ /* 0x020fe200000000ff */
[----:B------:R-:W-:-:S04]  /*06e0*/  VIADD R0, R0, 0x80 ;  /* 0x0000008000007836 */ /* 0x000fc80000000000 */
[----:B------:R-:W-:Y:S01]  /*06f0*/  IMAD R5, R5, R5, RZ ;  /* 0x0000000505057224 */ /* 0x000fe200078e02ff */
[----:B--2---:R-:W-:-:S05]  /*0700*/  IADD3 R2, P0, PT, R2, UR6, RZ ;  /* 0x0000000602027c10 */ /* 0x004fca000ff1e0ff */
[----:B------:R-:W-:-:S05]  /*0710*/  IMAD.X R3, RZ, RZ, UR7, P0 ;  /* 0x00000007ff037e24 */ /* 0x000fca00080e06ff */
[----:B------:R1:W-:Y:S03]  /*0720*/  STG.E.U8 desc[UR12][R2.64], R5 ;  /* 0x0000000502007986 */ /* 0x0003e6000c10110c */
.L_x_21595:
[----:B------:R-:W-:-:S13]  /*0730*/  ISETP.GE.U32.AND P0, PT, R0, UR5, PT ;  /* 0x0000000500007c0c */ /* 0x000fda000bf06070 */
[----:B------:R-:W-:Y:S05]  /*0740*/  @P0 BRA `(.L_x_21597) ;  /* 0x00000000004c0947 */ /* 0x000fea0003800000 */
[----:B------:R-:W2:Y:S01]  /*0750*/  LDCU.64 UR6, c[0x0][0x390] ;  /* 0x00007200ff0677ac */ /* 0x000ea20008000a00 */
[----:B01----:R-:W-:Y:S01]  /*0760*/  VIADD R2, R0, UR4 ;  /* 0x0000000400027c36 */ /* 0x003fe20008000000 */
[----:B-----5:R-:W-:Y:S02]  /*0770*/  PRMT R5, R20, 0x9910, RZ ;  /* 0x0000991014057816 */ /* 0x020fe400000000ff */
[----:B------:R-:W-:-:S03]  /*0780*/  IADD3 R0, PT, PT, R0, 0x80, RZ ;  /* 0x0000008000007810 */ /* 0x000fc60007ffe0ff */
[----:B------:R-:W-:Y:S01]  /*0790*/  IMAD R5, R5, R5, RZ ;  /* 0x0000000505057224 */ /* 0x000fe200078e02ff */
[----:B--2---:R-:W-:-:S05]  /*07a0*/  IADD3 R2, P0, PT, R2, UR6, RZ ;  /* 0x0000000602027c10 */ /* 0x004fca000ff1e0ff */
[----:B------:R-:W-:-:S05]  /*07b0*/  IMAD.X R3, RZ, RZ, UR7, P0 ;  /* 0x00000007ff037e24 */ /* 0x000fca00080e06ff */
[----:B------:R2:W-:Y:S03]  /*07c0*/  STG.E.U8 desc[UR12][R2.64], R5 ;  /* 0x0000000502007986 */ /* 0x0005e6000c10110c */
.L_x_21596:
[----:B------:R-:W-:-:S13]  /*07d0*/  ISETP.GE.U32.AND P0, PT, R0, UR5, PT ;  /* 0x0000000500007c0c */ /* 0x000fda000bf06070 */
[----:B------:R-:W-:Y:S05]  /*07e0*/  @P0 BREAK.RELIABLE B1 ;  /* 0x0000000000010942 */ /* 0x000fea0003800100 */
[----:B------:R-:W-:Y:S05]  /*07f0*/  @P0 BRA `(.L_x_21598) ;  /* 0x0000000000500947 */ /* 0x000fea0003800000 */
[----:B------:R-:W3:Y:S01]  /*0800*/  LDCU.64 UR6, c[0x0][0x390] ;  /* 0x00007200ff0677ac */ /* 0x000ee20008000a00 */
[----:B012---:R-:W-:Y:S01]  /*0810*/  VIADD R2, R0, UR4 ;  /* 0x0000000400027c36 */ /* 0x007fe20008000000 */
[----:B-----5:R-:W-:Y:S01]  /*0820*/  PRMT R5, R16, 0x9910, RZ ;  /* 0x0000991010057816 */ /* 0x020fe200000000ff */
[----:B------:R-:W-:-:S04]  /*0830*/  VIADD R0, R0, 0x80 ;  /* 0x0000008000007836 */ /* 0x000fc80000000000 */
[----:B------:R-:W-:Y:S01]  /*0840*/  IMAD R5, R5, R5, RZ ;  /* 0x0000000505057224 */ /* 0x000fe200078e02ff */
[----:B---3--:R-:W-:-:S05]  /*0850*/  IADD3 R2, P0, PT, R2, UR6, RZ ;  /* 0x0000000602027c10 */ /* 0x008fca000ff1e0ff */
[----:B------:R-:W-:-:S05]  /*0860*/  IMAD.X R3, RZ, RZ, UR7, P0 ;  /* 0x00000007ff037e24 */ /* 0x000fca00080e06ff */
[----:B------:R2:W-:Y:S03]  /*0870*/  STG.E.U8 desc[UR12][R2.64], R5 ;  /* 0x0000000502007986 */ /* 0x0005e6000c10110c */
.L_x_21597:
[----:B------:R-:W-:-:S13]  /*0880*/  ISETP.GE.U32.AND P0, PT, R0, UR5, PT ;  /* 0x0000000500007c0c */ /* 0x000fda000bf06070 */
[----:B------:R-:W-:Y:S05]  /*0890*/  @P0 BREAK.RELIABLE B1 ;  /* 0x0000000000010942 */ /* 0x000fea0003800100 */
[----:B------:R-:W-:Y:S05]  /*08a0*/  @P0 BRA `(.L_x_21598) ;  /* 0x0000000000240947 */ /* 0x000fea0003800000 */
[----:B------:R-:W-:Y:S05]  /*08b0*/  BSYNC.RELIABLE B1 ;  /* 0x0000000000017941 */ /* 0x000fea0003800100 */
.L_x_21592:
[----:B------:R-:W3:Y:S01]  /*08c0*/  LDCU.64 UR6, c[0x0][0x390] ;  /* 0x00007200ff0677ac */ /* 0x000ee20008000a00 */
[C---:B012---:R-:W-:Y:S01]  /*08d0*/  VIADD R2, R0.reuse, UR4 ;  /* 0x0000000400027c36 */ /* 0x047fe20008000000 */
[----:B-----5:R-:W-:Y:S02]  /*08e0*/  PRMT R5, R11, 0x9910, RZ ;  /* 0x000099100b057816 */ /* 0x020fe400000000ff */
[----:B------:R-:W-:-:S03]  /*08f0*/  IADD3 R0, PT, PT, R0, 0x80, RZ ;  /* 0x0000008000007810 */ /* 0x000fc60007ffe0ff */
[----:B------:R-:W-:Y:S01]  /*0900*/  IMAD R5, R5, R5, RZ ;  /* 0x0000000505057224 */ /* 0x000fe200078e02ff */
[----:B---3--:R-:W-:-:S05]  /*0910*/  IADD3 R2, P0, PT, R2, UR6, RZ ;  /* 0x0000000602027c10 */ /* 0x008fca000ff1e0ff */
[----:B------:R-:W-:-:S05]  /*0920*/  IMAD.X R3, RZ, RZ, UR7, P0 ;  /* 0x00000007ff037e24 */ /* 0x000fca00080e06ff */
[----:B------:R3:W-:Y:S03]  /*0930*/  STG.E.U8 desc[UR12][R2.64], R5 ;  /* 0x0000000502007986 */ /* 0x0007e6000c10110c */
.L_x_21598:
[----:B------:R-:W-:Y:S05]  /*0940*/  BSYNC.RECONVERGENT B0 ;  /* 0x0000000000007941 */ /* 0x000fea0003800200 */
.L_x_21591:
[----:B------:R-:W-:Y:S05]  /*0950*/  WARPSYNC.ALL ;  /* 0x0000000000007948 */ /* 0x000fea0003800000 */
[----:B------:R-:W-:-:S13]  /*0960*/  ISETP.GE.U32.AND P0, PT, R0, UR5, PT ;  /* 0x0000000500007c0c */ /* 0x000fda000bf06070 */
[----:B------:R-:W-:Y:S05]  /*0970*/  @P0 EXIT ;  /* 0x000000000000094d */ /* 0x000fea0003800000 */
[----:B------:R-:W4:Y:S01]  /*0980*/  LDCU.64 UR6, c[0x0][0x390] ;  /* 0x00007200ff0677ac */ /* 0x000f220008000a00 */
[----:B------:R-:W-:Y:S01]  /*0990*/  VIADD R0, R0, UR4 ;  /* 0x0000000400007c36 */ /* 0x000fe20008000000 */
[----:B0123-5:R-:W-:-:S05]  /*09a0*/  PRMT R5, R10, 0x9910, RZ ;  /* 0x000099100a057816 */ /* 0x02ffca00000000ff */
[----:B------:R-:W-:Y:S01]  /*09b0*/  IMAD R5, R5, R5, RZ ;  /* 0x0000000505057224 */ /* 0x000fe200078e02ff */
[----:B----4-:R-:W-:-:S05]  /*09c0*/  IADD3 R2, P0, PT, R0, UR6, RZ ;  /* 0x0000000600027c10 */ /* 0x010fca000ff1e0ff */
[----:B------:R-:W-:-:S05]  /*09d0*/  IMAD.X R3, RZ, RZ, UR7, P0 ;  /* 0x00000007ff037e24 */ /* 0x000fca00080e06ff */
[----:B------:R-:W-:Y:S01]  /*09e0*/  STG.E.U8 desc[UR12][R2.64], R5 ;  /* 0x0000000502007986 */ /* 0x000fe2000c10110c */
[----:B------:R-:W-:Y:S05]  /*09f0*/  EXIT ;  /* 0x000000000000794d */ /* 0x000fea0003800000 */
.L_x_21590:
[----:B------:R-:W0:Y:S01]  /*0a00*/  LDCU.128 UR8, c[0x0][0x390] ;  /* 0x00007200ff0877ac */ /* 0x000e220008000c00 */
        /* <DEDUP_REMOVED lines=10> */
[----:B------:R-:W-:-:S04]  /*0ab0*/  UIADD3 UR6, UP0, UPT, UR4, UR8, URZ ;  /* 0x0000000804067290 */ /* 0x000fc8000ff1e0ff */
[----:B------:R-:W-:Y:S02]  /*0ac0*/  UIADD3.X UR7, UPT, UPT, URZ, UR9, URZ, UP0, !UPT ;  /* 0x00000009ff077290 */ /* 0x000fe400087fe4ff */
[----:B------:R-:W-:-:S04]  /*0ad0*/  IMAD.U32 R2, RZ, RZ, UR6 ;  /* 0x00000006ff027e24 */ /* 0x000fc8000f8e00ff */
[----:B------:R-:W-:-:S03]  /*0ae0*/  MOV R3, UR7 ;  /* 0x0000000700037c02 */ /* 0x000fc60008000f00 */
[----:B------:R-:W-:Y:S01]  /*0af0*/  IMAD.WIDE.U32 R2, R5, 0x2, R2 ;  /* 0x0000000205027825 */ /* 0x000fe200078e0002 */
[C---:B--2---:R-:W-:Y:S02]  /*0b00*/  PRMT R13, R0.reuse, 0x7771, RZ ;  /* 0x00007771000d7816 */ /* 0x044fe400000000ff */
[----:B------:R-:W-:Y:S02]  /*0b10*/  LOP3.LUT R10, R0, 0xff, RZ, 0xc0, !PT ;  /* 0x000000ff000a7812 */ /* 0x000fe400078ec0ff */
[C---:B---3--:R-:W-:Y:S01]  /*0b20*/  LOP3.LUT R11, R4.reuse, 0xff, RZ, 0xc0, !PT ;  /* 0x000000ff040b7812 */ /* 0x048fe200078ec0ff */
[----:B0-----:R-:W-:Y:S01]  /*0b30*/  IMAD.MOV.U32 R7, RZ, RZ, R13 ;  /* 0x000000ffff077224 */ /* 0x001fe200078e000d */
[----:B------:R-:W-:Y:S01]  /*0b40*/  PRMT R14, R4, 0x7771, RZ ;  /* 0x00007771040e7816 */ /* 0x000fe200000000ff */
[----:B------:R-:W-:Y:S01]  /*0b50*/  IMAD R0, R10, R10, RZ ;  /* 0x0000000a0a007224 */ /* 0x000fe200078e02ff */
[C---:B----4-:R-:W-:Y:S01]  /*0b60*/  PRMT R15, R8.reuse, 0x7771, RZ ;  /* 0x00007771080f7816 */ /* 0x050fe200000000ff */
[----:B------:R-:W-:Y:S01]  /*0b70*/  IMAD R4, R11, R11, RZ ;  /* 0x0000000b0b047224 */ /* 0x000fe200078e02ff */
[----:B------:R-:W-:Y:S01]  /*0b80*/  LOP3.LUT R12, R8, 0xff, RZ, 0xc0, !PT ;  /* 0x000000ff080c7812 */ /* 0x000fe200078ec0ff */
[----:B------:R-:W-:Y:S01]  /*0b90*/  IMAD R7, R7, R7, RZ ;  /* 0x0000000707077224 */ /* 0x000fe200078e02ff */
[C---:B-----5:R-:W-:Y:S01]  /*0ba0*/  PRMT R16, R9.reuse, 0x7771, RZ ;  /* 0x0000777109107816 */ /* 0x060fe200000000ff */
[----:B------:R-:W-:Y:S01]  /*0bb0*/  IMAD.MOV.U32 R11, RZ, RZ, R15 ;  /* 0x000000ffff0b7224 */ /* 0x000fe200078e000f */
[----:B------:R-:W-:Y:S01]  /*0bc0*/  LOP3.LUT R8, R9, 0xff, RZ, 0xc0, !PT ;  /* 0x000000ff09087812 */ /* 0x000fe200078ec0ff */
[----:B------:R-:W-:Y:S01]  /*0bd0*/  IMAD.MOV.U32 R9, RZ, RZ, R14 ;  /* 0x000000ffff097224 */ /* 0x000fe200078e000e */
[----:B------:R-:W-:Y:S01]  /*0be0*/  PRMT R7, R7, 0x7604, R0 ;  /* 0x0000760407077816 */ /* 0x000fe20000000000 */
[----:B------:R-:W-:-:S02]  /*0bf0*/  IMAD.MOV.U32 R13, RZ, RZ, R16 ;  /* 0x000000ffff0d7224 */ /* 0x000fc400078e0010 */
[----:B------:R-:W-:Y:S02]  /*0c00*/  IMAD R6, R12, R12, RZ ;  /* 0x0000000c0c067224 */ /* 0x000fe400078e02ff */
[----:B------:R-:W-:Y:S01]  /*0c10*/  IMAD R8, R8, R8, RZ ;  /* 0x0000000808087224 */ /* 0x000fe200078e02ff */
[----:B------:R-:W-:Y:S01]  /*0c20*/  STG.E.U16 desc[UR12][R2.64], R7 ;  /* 0x0000000702007986 */ /* 0x000fe2000c10150c */
[----:B------:R-:W-:Y:S02]  /*0c30*/  IMAD R9, R9, R9, RZ ;  /* 0x0000000909097224 */ /* 0x000fe400078e02ff */
[----:B------:R-:W-:Y:S02]  /*0c40*/  IMAD R11, R11, R11, RZ ;  /* 0x0000000b0b0b7224 */ /* 0x000fe400078e02ff */
[----:B------:R-:W-:Y:S01]  /*0c50*/  IMAD R13, R13, R13, RZ ;  /* 0x0000000d0d0d7224 */ /* 0x000fe200078e02ff */
[----:B------:R-:W-:Y:S02]  /*0c60*/  PRMT R9, R9, 0x7604, R4 ;  /* 0x0000760409097816 */ /* 0x000fe40000000004 */
[----:B------:R-:W-:-:S02]  /*0c70*/  PRMT R11, R11, 0x7604, R6 ;  /* 0x000076040b0b7816 */ /* 0x000fc40000000006 */
[----:B------:R-:W-:Y:S01]  /*0c80*/  PRMT R13, R13, 0x7604, R8 ;  /* 0x000076040d0d7816 */ /* 0x000fe20000000008 */
[----:B------:R-:W-:Y:S04]  /*0c90*/  STG.E.U16 desc[UR12][R2.64+0x100], R9 ;  /* 0x0001000902007986 */ /* 0x000fe8000c10150c */
[----:B------:R-:W-:Y:S04]  /*0ca0*/  STG.E.U16 desc[UR12][R2.64+0x200], R11 ;  /* 0x0002000b02007986 */ /* 0x000fe8000c10150c */
[----:B------:R-:W-:Y:S01]  /*0cb0*/  STG.E.U16 desc[UR12][R2.64+0x300], R13 ;  /* 0x0003000d02007986 */ /* 0x000fe2000c10150c */
[----:B------:R-:W-:Y:S05]  /*0cc0*/  EXIT ;  /* 0x000000000000794d */ /* 0x000fea0003800000 */
.L_x_21599:
        /* <DEDUP_REMOVED lines=11> */
.L_x_60923:


//--------------------- .text._ZN2at6native29vectorized_elementwise_kernelILi4EZNS0_50_GLOBAL__N__2680c7bb_12_PowKernel_cu_7dd49032_317029pow_tensor_scalar_kernel_implIaaEEvRNS_18TensorIteratorBaseET0_EUlaE_St5arrayIPcLm2EEEEviS6_T1_ --------------------------
	.section	.text._ZN2at6native29vectorized_elementwise_kernelILi4EZNS0_50_GLOBAL__N__2680c7bb_12_PowKernel_cu_7dd49032_317029pow_tensor_scalar_kernel_implIaaEEvRNS_18TensorIteratorBaseET0_EUlaE_St5arrayIPcLm2EEEEviS6_T1_,"ax",@progbits
	.align	128
        .global         _ZN2at6native29vectorized_elementwise_kernelILi4EZNS0_50_GLOBAL__N__2680c7bb_12_PowKernel_cu_7dd49032_317029pow_tensor_scalar_kernel_implIaaEEvRNS_18TensorIteratorBaseET0_EUlaE_St5arrayIPcLm2EEEEviS6_T1_
        .type           _ZN2at6native29vectorized_elementwise_kernelILi4EZNS0_50_GLOBAL__N__2680c7bb_12_PowKernel_cu_7dd49032_317029pow_tensor_scalar_kernel_implIaaEEvRNS_18TensorIteratorBaseET0_EUlaE_St5arrayIPcLm2EEEEviS6_T1_,@function
        .size           _ZN2at6native29vectorized_elementwise_kernelILi4EZNS0_50_GLOBAL__N__2680c7bb_12_PowKernel_cu_7dd49032_317029pow_tensor_scalar_kernel_implIaaEEvRNS_18TensorIteratorBaseET0_EUlaE_St5arrayIPcLm2EEEEviS6_T1_,(.L_x_60924 - _ZN2at6native29vectorized_elementwise_kernelILi4EZNS0_50_GLOBAL__N__2680c7bb_12_PowKernel_cu_7dd49032_317029pow_tensor_scalar_kernel_implIaaEEvRNS_18TensorIteratorBaseET0_EUlaE_St5arrayIPcLm2EEEEviS6_T1_)
        .other          _ZN2at6native29vectorized_elementwise_kernelILi4EZNS0_50_GLOBAL__N__2680c7bb_12_PowKernel_cu_7dd49032_317029pow_tensor_scalar_kernel_implIaaEEvRNS_18TensorIteratorBaseET0_EUlaE_St5arrayIPcLm2EEEEviS6_T1_,@"STO_CUDA_ENTRY STV_DEFAULT"
_ZN2at6native29vectorized_elementwise_kernelILi4EZNS0_50_GLOBAL__N__2680c7bb_12_PowKernel_cu_7dd49032_317029pow_tensor_scalar_kernel_implIaaEEvRNS_18TensorIteratorBaseET0_EUlaE_St5arrayIPcLm2EEEEviS6_T1_:
.text._ZN2at6native29vectorized_elementwise_kernelILi4EZNS0_50_GLOBAL__N__2680c7bb_12_PowKernel_cu_7dd49032_317029pow_tensor_scalar_kernel_implIaaEEvRNS_18TensorIteratorBaseET0_EUlaE_St5arrayIPcLm2EEEEviS6_T1_:
        /* <DEDUP_REMOVED lines=22> */
[----:B------:R0:W2:Y:S01]  /*0160*/  @!P6 LDG.E.U8 R15, desc[UR12][R2.64] ;  /* 0x0000000c020fe981 */ /* 0x0000a2000c1e1100 */
[C---:B------:R-:W-:Y:S01]  /*0170*/  @!P4 VIADD R27, R16.reuse, UR4 ;  /* 0x00000004101bcc36 */ /* 0x040fe20008000000 */
[----:B------:R-:W3:Y:S01]  /*0180*/  @!P4 LDC.64 R10, c[0x0][0x398] ;  /* 0x0000e600ff0acb82 */ /* 0x000ee20000000a00 */
        /* <DEDUP_REMOVED lines=23> */
[----:B---3--:R-:W-:-:S05]  /*0300*/  @!P4 IADD3 R10, P5, PT, R27, R10, RZ ;  /* 0x0000000a1b0ac210 */ /* 0x008fca0007fbe0ff */
[----:B------:R-:W-:-:S06]  /*0310*/  @!P4 IMAD.X R11, RZ, RZ, R11, P5 ;  /* 0x000000ffff0bc224 */ /* 0x000fcc00028e060b */
[----:B0-----:R-:W0:Y:S01]  /*0320*/  @!P6 LDC.64 R2, c[0x0][0x398] ;  /* 0x0000e600ff02eb82 */ /* 0x001e220000000a00 */
[----:B-1----:R-:W-:Y:S01]  /*0330*/  @!P3 IADD3 R12, P5, PT, R19, R12, RZ ;  /* 0x0000000c130cb210 */ /* 0x002fe20007fbe0ff */
[----:B------:R1:W5:Y:S01]  /*0340*/  @!P4 LDG.E.U8 R18, desc[UR12][R10.64] ;  /* 0x0000000c0a12c981 */ /* 0x000362000c1e1100 */
[----:B------:R-:W-:Y:S02]  /*0350*/  PRMT R19, RZ, 0x7610, R19 ;  /* 0x00007610ff137816 */ /* 0x000fe40000000013 */
[----:B----4-:R-:W-:Y:S01]  /*0360*/  @!P2 IADD3 R4, P4, PT, R25, R4, RZ ;  /* 0x000000041904a210 */ /* 0x010fe20007f9e0ff */
[----:B------:R-:W-:Y:S01]  /*0370*/  @!P3 IMAD.X R13, RZ, RZ, R13, P5 ;  /* 0x000000ffff0db224 */ /* 0x000fe200028e060d */
[----:B------:R-:W-:-:S03]  /*0380*/  PRMT R20, RZ, 0x7610, R20 ;  /* 0x00007610ff147816 */ /* 0x000fc60000000014 */
[----:B------:R-:W-:Y:S01]  /*0390*/  @!P2 IMAD.X R5, RZ, RZ, R5, P4 ;  /* 0x000000ffff05a224 */ /* 0x000fe200020e0605 */
[----:B------:R-:W5:Y:S01]  /*03a0*/  @!P3 LDG.E.U8 R19, desc[UR12][R12.64] ;  /* 0x0000000c0c13b981 */ /* 0x000f62000c1e1100 */
[----:B------:R-:W-:Y:S01]  /*03b0*/  @!P1 IADD3 R6, P3, PT, R21, R6, RZ ;  /* 0x0000000615069210 */ /* 0x000fe20007f7e0ff */
        /* <DEDUP_REMOVED lines=18> */
[----:B-1----:R-:W-:Y:S05]  /*04e0*/  @P0 BRA `(.L_x_21603) ;  /* 0x0000000000400947 */ /* 0x002fea0003800000 */
[----:B------:R-:W0:Y:S01]  /*04f0*/  LDCU.64 UR6, c[0x0][0x390] ;  /* 0x00007200ff0677ac */ /* 0x000e220008000a00 */
[C---:B------:R-:W-:Y:S02]  /*0500*/  VIADD R2, R0.reuse, UR4 ;  /* 0x0000000400027c36 */ /* 0x040fe40008000000 */
[----:B------:R-:W-:-:S03]  /*0510*/  VIADD R0, R0, 0x80 ;  /* 0x0000008000007836 */ /* 0x000fc60000000000 */
[----:B0-----:R-:W-:-:S04]  /*0520*/  IADD3 R2, P0, PT, R2, UR6, RZ ;  /* 0x0000000602027c10 */ /* 0x001fc8000ff1e0ff */
[----:B------:R-:W-:Y:S02]  /*0530*/  IADD3.X R3, PT, PT, RZ, UR7, RZ, P0, !PT ;  /* 0x00000007ff037c10 */ /* 0x000fe400087fe4ff */
[----:B------:R-:W-:-:S03]  /*0540*/  ISETP.GE.U32.AND P0, PT, R0, UR5, PT ;  /* 0x0000000500007c0c */ /* 0x000fc6000bf06070 */
[----:B------:R0:W-:Y:S10]  /*0550*/  STG.E.U8 desc[UR12][R2.64], R5 ;  /* 0x0000000502007986 */ /* 0x0001f4000c10110c */
        /* <DEDUP_REMOVED lines=9> */
.L_x_21603:
[----:B------:R-:W-:-:S13]  /*05f0*/  ISETP.GE.U32.AND P0, PT, R0, UR5, PT ;  /* 0x0000000500007c0c */ /* 0x000fda000bf06070 */
        /* <DEDUP_REMOVED lines=9> */
.L_x_21604:
        /* <DEDUP_REMOVED lines=10> */
.L_x_21605:
[----:B------:R-:W-:-:S13]  /*0730*/  ISETP.GE.U32.AND P0, PT, R0, UR5, PT ;  /* 0x0000000500007c0c */ /* 0x000fda000bf06070 */
[----:B------:R-:W-:Y:S05]  /*0740*/  @P0 BRA `(.L_x_21607) ;  /* 0x00000000004c0947 */ /* 0x000fea0003800000 */
[----:B------:R-:W2:Y:S01]  /*0750*/  LDCU.64 UR6, c[0x0][0x390] ;  /* 0x00007200ff0677ac */ /* 0x000ea20008000a00 */
[C---:B01----:R-:W-:Y:S01]  /*0760*/  IADD3 R2, PT, PT, R0.reuse, UR4, RZ ;  /* 0x0000000400027c10 */ /* 0x043fe2000fffe0ff */
[----:B------:R-:W-:Y:S01]  /*0770*/  VIADD R0, R0, 0x80 ;  /* 0x0000008000007836 */ /* 0x000fe20000000000 */
[----:B-----5:R-:W-:-:S05]  /*0780*/  PRMT R5, R20, 0x9910, RZ ;  /* 0x0000991014057816 */ /* 0x020fca00000000ff */
[----:B------:R-:W-:Y:S01]  /*0790*/  IMAD R5, R5, R5, RZ ;  /* 0x0000000505057224 */ /* 0x000fe200078e02ff */
[----:B--2---:R-:W-:-:S05]  /*07a0*/  IADD3 R2, P0, PT, R2, UR6, RZ ;  /* 0x0000000602027c10 */ /* 0x004fca000ff1e0ff */
[----:B------:R-:W-:-:S05]  /*07b0*/  IMAD.X R3, RZ, RZ, UR7, P0 ;  /* 0x00000007ff037e24 */ /* 0x000fca00080e06ff */
[----:B------:R2:W-:Y:S03]  /*07c0*/  STG.E.U8 desc[UR12][R2.64], R5 ;  /* 0x0000000502007986 */ /* 0x0005e6000c10110c */
.L_x_21606:
        /* <DEDUP_REMOVED lines=11> */
.L_x_21607:
[----:B------:R-:W-:-:S13]  /*0880*/  ISETP.GE.U32.AND P0, PT, R0, UR5, PT ;  /* 0x0000000500007c0c */ /* 0x000fda000bf06070 */
[----:B------:R-:W-:Y:S05]  /*0890*/  @P0 BREAK.RELIABLE B1 ;  /* 0x0000000000010942 */ /* 0x000fea0003800100 */
[----:B------:R-:W-:Y:S05]  /*08a0*/  @P0 BRA `(.L_x_21608) ;  /* 0x0000000000240947 */ /* 0x000fea0003800000 */
[----:B------:R-:W-:Y:S05]  /*08b0*/  BSYNC.RELIABLE B1 ;  /* 0x0000000000017941 */ /* 0x000fea0003800100 */
.L_x_21602:
[----:B------:R-:W3:Y:S01]  /*08c0*/  LDCU.64 UR6, c[0x0][0x390] ;  /* 0x00007200ff0677ac */ /* 0x000ee20008000a00 */
[C---:B012---:R-:W-:Y:S01]  /*08d0*/  VIADD R2, R0.reuse, UR4 ;  /* 0x0000000400027c36 */ /* 0x047fe20008000000 */
[----:B-----5:R-:W-:Y:S01]  /*08e0*/  PRMT R5, R11, 0x9910, RZ ;  /* 0x000099100b057816 */ /* 0x020fe200000000ff */
[----:B------:R-:W-:-:S04]  /*08f0*/  VIADD R0, R0, 0x80 ;  /* 0x0000008000007836 */ /* 0x000fc80000000000 */
[----:B------:R-:W-:Y:S01]  /*0900*/  IMAD R5, R5, R5, RZ ;  /* 0x0000000505057224 */ /* 0x000fe200078e02ff */
[----:B---3--:R-:W-:-:S05]  /*0910*/  IADD3 R2, P0, PT, R2, UR6, RZ ;  /* 0x0000000602027c10 */ /* 0x008fca000ff1e0ff */
[----:B------:R-:W-:-:S05]  /*0920*/  IMAD.X R3, RZ, RZ, UR7, P0 ;  /* 0x00000007ff037e24 */ /* 0x000fca00080e06ff */
[----:B------:R3:W-:Y:S03]  /*0930*/  STG.E.U8 desc[UR12][R2.64], R5 ;  /* 0x0000000502007986 */ /* 0x0007e6000c10110c */
.L_x_21608:
[----:B------:R-:W-:Y:S05]  /*0940*/  BSYNC.RECONVERGENT B0 ;  /* 0x0000000000007941 */ /* 0x000fea0003800200 */
.L_x_21601:
        /* <DEDUP_REMOVED lines=11> */
.L_x_21600:
[----:B------:R-:W0:Y:S01]  /*0a00*/  LDCU.128 UR8, c[0x0][0x390] ;  /* 0x00007200ff0877ac */ /* 0x000e220008000c00 */
[----:B------:R-:W1:Y:S01]  /*0a10*/  S2R R5, SR_TID.X ;  /* 0x0000000000057919 */ /* 0x000e620000002100 */
[----:B0-----:R-:W-:-:S04]  /*0a20*/  UIADD3 UR6, UP0, UPT, UR4, UR10, URZ ;  /* 0x0000000a04067290 */ /* 0x001fc8000ff1e0ff */
[----:B------:R-:W-:Y:S02]  /*0a30*/  UIADD3.X UR7, UPT, UPT, URZ, UR11, URZ, UP0, !UPT ;  /* 0x0000000bff077290 */ /* 0x000fe400087fe4ff */
[----:B------:R-:W-:-:S04]  /*0a40*/  MOV R6, UR6 ;  /* 0x0000000600067c02 */ /* 0x000fc80008000f00 */
[----:B------:R-:W-:Y:S02]  /*0a50*/  IMAD.U32 R7, RZ, RZ, UR7 ;  /* 0x00000007ff077e24 */ /* 0x000fe4000f8e00ff */
[----:B-1----:R-:W-:-:S05]  /*0a60*/  IMAD.WIDE.U32 R6, R5, 0x4, R6 ;  /* 0x0000000405067825 */ /* 0x002fca00078e0006 */
[----:B------:R-:W2:Y:S04]  /*0a70*/  LDG.E R0, desc[UR12][R6.64] ;  /* 0x0000000c06007981 */ /* 0x000ea8000c1e1900 */
[----:B------:R-:W3:Y:S01]  /*0a80*/  LDG.E R4, desc[UR12][R6.64+0x200] ;  /* 0x0002000c06047981 */ /* 0x000ee2000c1e1900 */
[----:B------:R-:W-:-:S04]  /*0a90*/  UIADD3 UR6, UP0, UPT, UR4, UR8, URZ ;  /* 0x0000000804067290 */ /* 0x000fc8000ff1e0ff */
[----:B------:R-:W-:Y:S02]  /*0aa0*/  UIADD3.X UR7, UPT, UPT, URZ, UR9, URZ, UP0, !UPT ;  /* 0x00000009ff077290 */ /* 0x000fe400087fe4ff */
[----:B------:R-:W-:-:S04]  /*0ab0*/  IMAD.U32 R2, RZ, RZ, UR6 ;  /* 0x00000006ff027e24 */ /* 0x000fc8000f8e00ff */
[----:B------:R-:W-:Y:S02]  /*0ac0*/  IMAD.U32 R3, RZ, RZ, UR7 ;  /* 0x00000007ff037e24 */ /* 0x000fe4000f8e00ff */
[----:B------:R-:W-:Y:S01]  /*0ad0*/  IMAD.WIDE.U32 R2, R5, 0x4, R2 ;  /* 0x0000000405027825 */ /* 0x000fe200078e0002 */
[C---:B--2---:R-:W-:Y:S02]  /*0ae0*/  LOP3.LUT R8, R0.reuse, 0xff, RZ, 0xc0, !PT ;  /* 0x000000ff00087812 */ /* 0x044fe400078ec0ff */
[----:B------:R-:W-:Y:S02]  /*0af0*/  PRMT R10, R0, 0x7771, RZ ;  /* 0x00007771000a7816 */ /* 0x000fe400000000ff */
[----:B---3--:R-:W-:Y:S02]  /*0b00*/  LOP3.LUT R9, R4, 0xff, RZ, 0xc0, !PT ;  /* 0x000000ff04097812 */ /* 0x008fe400078ec0ff */
[C---:B------:R-:W-:Y:S02]  /*0b10*/  PRMT R11, R0.reuse, 0x7772, RZ ;  /* 0x00007772000b7816 */ /* 0x040fe400000000ff */
[----:B------:R-:W-:Y:S01]  /*0b20*/  PRMT R12, R0, 0x7773, RZ ;  /* 0x00007773000c7816 */ /* 0x000fe200000000ff */
[----:B------:R-:W-:Y:S01]  /*0b30*/  IMAD R0, R8, R8, RZ ;  /* 0x0000000808007224 */ /* 0x000fe200078e02ff */
[C---:B------:R-:W-:Y:S01]  /*0b40*/  PRMT R13, R4.reuse, 0x7771, RZ ;  /* 0x00007771040d7816 */ /* 0x040fe200000000ff */
[----:B------:R-:W-:Y:S01]  /*0b50*/  IMAD R7, R9, R9, RZ ;  /* 0x0000000909077224 */ /* 0x000fe200078e02ff */
[C---:B------:R-:W-:Y:S01]  /*0b60*/  PRMT R14, R4.reuse, 0x7772, RZ ;  /* 0x00007772040e7816 */ /* 0x040fe200000000ff */
[----:B------:R-:W-:Y:S01]  /*0b70*/  IMAD.MOV.U32 R6, RZ, RZ, R11 ;  /* 0x000000ffff067224 */ /* 0x000fe200078e000b */
[----:B------:R-:W-:Y:S01]  /*0b80*/  PRMT R15, R4, 0x7773, RZ ;  /* 0x00007773040f7816 */ /* 0x000fe200000000ff */
[----:B------:R-:W-:Y:S01]  /*0b90*/  IMAD.MOV.U32 R4, RZ, RZ, R10 ;  /* 0x000000ffff047224 */ /* 0x000fe200078e000a */
[----:B------:R-:W-:Y:S01]  /*0ba0*/  LOP3.LUT R10, R7, 0xffff, RZ, 0xc0, !PT ;  /* 0x0000ffff070a7812 */ /* 0x000fe200078ec0ff */
[----:B------:R-:W-:-:S02]  /*0bb0*/  IMAD.MOV.U32 R8, RZ, RZ, R12 ;  /* 0x000000ffff087224 */ /* 0x000fc400078e000c */
[----:B------:R-:W-:Y:S01]  /*0bc0*/  IMAD.MOV.U32 R9, RZ, RZ, R13 ;  /* 0x000000ffff097224 */ /* 0x000fe200078e000d */
[----:B------:R-:W-:Y:S01]  /*0bd0*/  LOP3.LUT R13, R0, 0xffff, RZ, 0xc0, !PT ;  /* 0x0000ffff000d7812 */ /* 0x000fe200078ec0ff */
[----:B------:R-:W-:Y:S02]  /*0be0*/  IMAD.MOV.U32 R11, RZ, RZ, R14 ;  /* 0x000000ffff0b7224 */ /* 0x000fe400078e000e */
[----:B------:R-:W-:Y:S02]  /*0bf0*/  IMAD.MOV.U32 R12, RZ, RZ, R15 ;  /* 0x000000ffff0c7224 */ /* 0x000fe400078e000f */
[----:B------:R-:W-:Y:S02]  /*0c00*/  IMAD R0, R4, R4, RZ ;  /* 0x0000000404007224 */ /* 0x000fe400078e02ff */
[----:B------:R-:W-:Y:S02]  /*0c10*/  IMAD R4, R6, R6, RZ ;  /* 0x0000000606047224 */ /* 0x000fe400078e02ff */
[----:B------:R-:W-:Y:S01]  /*0c20*/  IMAD R6, R8, R8, RZ ;  /* 0x0000000808067224 */ /* 0x000fe200078e02ff */
[----:B------:R-:W-:Y:S01]  /*0c30*/  LOP3.LUT R0, R0, 0xffff, RZ, 0xc0, !PT ;  /* 0x0000ffff00007812 */ /* 0x000fe200078ec0ff */
[----:B------:R-:W-:-:S02]  /*0c40*/  IMAD R7, R9, R9, RZ ;  /* 0x0000000909077224 */ /* 0x000fc400078e02ff */
[----:B------:R-:W-:Y:S01]  /*0c50*/  IMAD R8, R11, R11, RZ ;  /* 0x0000000b0b087224 */ /* 0x000fe200078e02ff */
[----:B------:R-:W-:Y:S01]  /*0c60*/  LOP3.LUT R6, R6, 0xffff, RZ, 0xc0, !PT ;  /* 0x0000ffff06067812 */ /* 0x000fe200078ec0ff */
[----:B------:R-:W-:Y:S01]  /*0c70*/  IMAD R9, R12, R12, RZ ;  /* 0x0000000c0c097224 */ /* 0x000fe200078e02ff */
[----:B------:R-:W-:Y:S02]  /*0c80*/  LOP3.LUT R11, R4, 0xffff, RZ, 0xc0, !PT ;  /* 0x0000ffff040b7812 */ /* 0x000fe400078ec0ff */
[----:B------:R-:W-:Y:S02]  /*0c90*/  LOP3.LUT R7, R7, 0xffff, RZ, 0xc0, !PT ;  /* 0x0000ffff07077812 */ /* 0x000fe400078ec0ff */
[----:B------:R-:W-:Y:S02]  /*0ca0*/  LOP3.LUT R9, R9, 0xffff, RZ, 0xc0, !PT ;  /* 0x0000ffff09097812 */ /* 0x000fe400078ec0ff */
[----:B------:R-:W-:Y:S02]  /*0cb0*/  LOP3.LUT R8, R8, 0xffff, RZ, 0xc0, !PT ;  /* 0x0000ffff08087812 */ /* 0x000fe400078ec0ff */
[----:B------:R-:W-:-:S02]  /*0cc0*/  PRMT R13, R13, 0x3340, R0 ;  /* 0x000033400d0d7816 */ /* 0x000fc40000000000 */
[----:B------:R-:W-:Y:S02]  /*0cd0*/  PRMT R6, R11, 0x3340, R6 ;  /* 0x000033400b067816 */ /* 0x000fe40000000006 */
[----:B------:R-:W-:Y:S02]  /*0ce0*/  PRMT R7, R10, 0x3340, R7 ;  /* 0x000033400a077816 */ /* 0x000fe40000000007 */
[----:B------:R-:W-:Y:S02]  /*0cf0*/  PRMT R8, R8, 0x3340, R9 ;  /* 0x0000334008087816 */ /* 0x000fe40000000009 */
[----:B------:R-:W-:Y:S02]  /*0d00*/  PRMT R13, R13, 0x5410, R6 ;  /* 0x000054100d0d7816 */ /* 0x000fe40000000006 */
[----:B------:R-:W-:-:S03]  /*0d10*/  PRMT R7, R7, 0x5410, R8 ;  /* 0x0000541007077816 */ /* 0x000fc60000000008 */
[----:B------:R-:W-:Y:S04]  /*0d20*/  STG.E desc[UR12][R2.64], R13 ;  /* 0x0000000d02007986 */ /* 0x000fe8000c10190c */
[----:B------:R-:W-:Y:S01]  /*0d30*/  STG.E desc[UR12][R2.64+0x200], R7 ;  /* 0x0002000702007986 */ /* 0x000fe2000c10190c */
[----:B------:R-:W-:Y:S05]  /*0d40*/  EXIT ;  /* 0x000000000000794d */ /* 0x000fea0003800000 */
.L_x_21609:
        /* <DEDUP_REMOVED lines=11> */
.L_x_60924:


//--------------------- .text._ZN2at6native29vectorized_elementwise_kernelILi8EZNS0_50_GLOBAL__N__2680c7bb_12_PowKernel_cu_7dd49032_317029pow_tensor_scalar_kernel_implIaaEEvRNS_18TensorIteratorBaseET0_EUlaE_St5arrayIPcLm2EEEEviS6_T1_ --------------------------
	.section	.text._ZN2at6native29vectorized_elementwise_kernelILi8EZNS0_50_GLOBAL__N__2680c7bb_12_PowKernel_cu_7dd49032_317029pow_tensor_scalar_kernel_implIaaEEvRNS_18TensorIteratorBaseET0_EUlaE_St5arrayIPcLm2EEEEviS6_T1_,"ax",@progbits
	.align	128
        .global         _ZN2at6native29vectorized_elementwise_kernelILi8EZNS0_50_GLOBAL__N__2680c7bb_12_PowKernel_cu_7dd49032_317029pow_tensor_scalar_kernel_implIaaEEvRNS_18TensorIteratorBaseET0_EUlaE_St5arrayIPcLm2EEEEviS6_T1_
        .type           _ZN2at6native29vectorized_elementwise_kernelILi8EZNS0_50_GLOBAL__N__2680c7bb_12_PowKernel_cu_7dd49032_317029pow_tensor_scalar_kernel_implIaaEEvRNS_18TensorIteratorBaseET0_EUlaE_St5arrayIPcLm2EEEEviS6_T1_,@function
        .size           _ZN2at6native29vectorized_elementwise_kernelILi8EZNS0_50_GLOBAL__N__2680c7bb_12_PowKernel_cu_7dd49032_317029pow_tensor_scalar_kernel_implIaaEEvRNS_18TensorIteratorBaseET0_EUlaE_St5arrayIPcLm2EEEEviS6_T1_,(.L_x_60925 - _ZN2at6native29vectorized_elementwise_kernelILi8EZNS0_50_GLOBAL__N__2680c7bb_12_PowKernel_cu_7dd49032_317029pow_tensor_scalar_kernel_implIaaEEvRNS_18TensorIteratorBaseET0_EUlaE_St5arrayIPcLm2EEEEviS6_T1_)
        .other          _ZN2at6native29vectorized_elementwise_kernelILi8EZNS0_50_GLOBAL__N__2680c7bb_12_PowKernel_cu_7dd49032_317029pow_tensor_scalar_kernel_implIaaEEvRNS_18TensorIteratorBaseET0_EUlaE_St5arrayIPcLm2EEEEviS6_T1_,@"STO_CUDA_ENTRY STV_DEFAULT"
_ZN2at6native29vectorized_elementwise_kernelILi8EZNS0_50_GLOBAL__N__2680c7bb_12_PowKernel_cu_7dd49032_317029pow_tensor_scalar_kernel_implIaaEEvRNS_18TensorIteratorBaseET0_EUlaE_St5arrayIPcLm2EEEEviS6_T1_:
.text._ZN2at6native29vectorized_elementwise_kernelILi8EZNS0_50_GLOBAL__N__2680c7bb_12_PowKernel_cu_7dd49032_317029pow_tensor_scalar_kernel_implIaaEEvRNS_18TensorIteratorBaseET0_EUlaE_St5arrayIPcLm2EEEEviS6_T1_:
[----:B------:R-:W-:Y:S01]  /*0000*/  LDC R1, c[0x0][0x37c] ;  /* 0x0000df00ff017b82 */ /* 0x000fe20000000800 */
[----:B------:R-:W-:Y:S05]  /*0010*/  EXIT ;  /* 0x000000000000794d */ /* 0x000fea0003800000 */
.L_x_21610:
        /* <DEDUP_REMOVED lines=14> */
.L_x_60925:


//--------------------- .text._ZN2at6native18elementwise_kernelILi128ELi4EZNS0_15gpu_kernel_implIZNS0_50_GLOBAL__N__2680c7bb_12_PowKernel_cu_7dd49032_317029pow_tensor_scalar_kernel_implIhhEEvRNS_18TensorIteratorBaseET0_EUlhE2_EEvS6_RKT_EUliE_EEviT1_ --------------------------
	.section	.text._ZN2at6native18elementwise_kernelILi128ELi4EZNS0_15gpu_kernel_implIZNS0_50_GLOBAL__N__2680c7bb_12_PowKernel_cu_7dd49032_317029pow_tensor_scalar_kernel_implIhhEEvRNS_18TensorIteratorBaseET0_EUlhE2_EEvS6_RKT_EUliE_EEviT1_,"ax",@progbits
	.align	128
        .global         _ZN2at6native18elementwise_kernelILi128ELi4EZNS0_15gpu_kernel_implIZNS0_50_GLOBAL__N__2680c7bb_12_PowKernel_cu_7dd49032_317029pow_tensor_scalar_kernel_implIhhEEvRNS_18TensorIteratorBaseET0_EUlhE2_EEvS6_RKT_EUliE_EEviT1_
        .type           _ZN2at6native18elementwise_kernelILi128ELi4EZNS0_15gpu_kernel_implIZNS0_50_GLOBAL__N__2680c7bb_12_PowKernel_cu_7dd49032_317029pow_tensor_scalar_kernel_implIhhEEvRNS_18TensorIteratorBaseET0_EUlhE2_EEvS6_RKT_EUliE_EEviT1_,@function
        .size           _ZN2at6native18elementwise_kernelILi128ELi4EZNS0_15gpu_kernel_implIZNS0_50_GLOBAL__N__2680c7bb_12_PowKernel_cu_7dd49032_317029pow_tensor_scalar_kernel_implIhhEEvRNS_18TensorIteratorBaseET0_EUlhE2_EEvS6_RKT_EUliE_EEviT1_,(.L_x_60926 - _ZN2at6native18elementwise_kernelILi128ELi4EZNS0_15gpu_kernel_implIZNS0_50_GLOBAL__N__2680c7bb_12_PowKernel_cu_7dd49032_317029pow_tensor_scalar_kernel_implIhhEEvRNS_18TensorIteratorBaseET0_EUlhE2_EEvS6_RKT_EUliE_EEviT1_)
        .other          _ZN2at6native18elementwise_kernelILi128ELi4EZNS0_15gpu_kernel_implIZNS0_50_GLOBAL__N__2680c7bb_12_PowKernel_cu_7dd49032_317029pow_tensor_scalar_kernel_implIhhEEvRNS_18TensorIteratorBaseET0_EUlhE2_EEvS6_RKT_EUliE_EEviT1_,@"STO_CUDA_ENTRY STV_DEFAULT"
_ZN2at6native18elementwise_kernelILi128ELi4EZNS0_15gpu_kernel_implIZNS0_50_GLOBAL__N__2680c7bb_12_PowKernel_cu_7dd49032_317029pow_tensor_scalar_kernel_implIhhEEvRNS_18TensorIteratorBaseET0_EUlhE2_EEvS6_RKT_EUliE_EEviT1_:
.text._ZN2at6native18elementwise_kernelILi128ELi4EZNS0_15gpu_kernel_implIZNS0_50_GLOBAL__N__2680c7bb_12_PowKernel_cu_7dd49032_317029pow_tensor_scalar_kernel_implIhhEEvRNS_18TensorIteratorBaseET0_EUlhE2_EEvS6_RKT_EUliE_EEviT1_:
[----:B------:R-:W0:Y:S01]  /*0000*/  LDC R1, c[0x0][0x37c] ;  /* 0x0000df00ff017b82 */ /* 0x000e220000000800 */
[----:B------:R-:W1:Y:S07]  /*0010*/  S2R R17, SR_TID.X ;  /* 0x0000000000117919 */ /* 0x000e6e0000002100 */
[----:B------:R-:W2:Y:S01]  /*0020*/  S2UR UR4, SR_CTAID.X ;  /* 0x00000000000479c3 */ /* 0x000ea20000002500 */
[----:B------:R-:W3:Y:S01]  /*0030*/  LDCU UR39, c[0x0][0x388] ;  /* 0x00007100ff2777ac */ /* 0x000ee20008000800 */
[----:B------:R-:W-:Y:S01]  /*0040*/  BSSY.RECONVERGENT B7, `(.L_x_21611) ;  /* 0x0000324000077945 */ /* 0x000fe20003800200 */
[----:B------:R-:W4:Y:S01]  /*0050*/  LDCU UR6, c[0x0][0x380] ;  /* 0x00007000ff0677ac */ /* 0x000f220008000800 */
[----:B------:R-:W5:Y:S01]  /*0060*/  LDCU.U8 UR5, c[0x0][0x590] ;  /* 0x0000b200ff0577ac */ /* 0x000f620008000000 */
[----:B------:R-:W0:Y:S01]  /*0070*/  LDCU.64 UR36, c[0x0][0x358] ;  /* 0x00006b00ff2477ac */ /* 0x000e220008000a00 */
[----:B------:R-:W0:Y:S01]  /*0080*/  LDCU.U8 UR41, c[0x0][0x5a0] ;  /* 0x0000b400ff2977ac */ /* 0x000e220008000000 */
[----:B---3--:R-:W-:Y:S01]  /*0090*/  UIADD3 UR40, UPT, UPT, UR39, -0x1, URZ ;  /* 0xffffffff27287890 */ /* 0x008fe2000fffe0ff */
[----:B------:R-:W3:Y:S01]  /*00a0*/  LDCU.U8 UR42, c[0x0][0x5a1] ;  /* 0x0000b420ff2a77ac */ /* 0x000ee20008000000 */
[----:B--2---:R-:W-:Y:S01]  /*00b0*/  USHF.L.U32 UR4, UR4, 0x9, URZ ;  /* 0x0000000904047899 */ /* 0x004fe200080006ff */
[----:B-----5:R-:W-:Y:S01]  /*00c0*/  IMAD.U32 R18, RZ, RZ, UR5 ;  /* 0x00000005ff127e24 */ /* 0x020fe2000f8e00ff */
        /* <DEDUP_REMOVED lines=308> */
.L_x_21613:
        /* <DEDUP_REMOVED lines=16> */
.L_x_21617:
[----:B------:R0:W5:Y:S01]  /*1510*/  LDG.E.U8 R0, desc[UR36][R4.64] ;  /* 0x0000002404007981 */ /* 0x000162000c1e1100 */
[----:B------:R-:W-:Y:S05]  /*1520*/  BRA `(.L_x_21619) ;  /* 0x0000000c005c7947 */ /* 0x000fea0003800000 */
.L_x_21616:
        /* <DEDUP_REMOVED lines=8> */
.L_x_21621:
[----:B------:R3:W5:Y:S01]  /*15b0*/  LDG.E.U8 R0, desc[UR36][R4.64] ;  /* 0x0000002404007981 */ /* 0x000762000c1e1100 */
[----:B------:R-:W-:Y:S05]  /*15c0*/  BRA `(.L_x_21619) ;  /* 0x0000000c00347947 */ /* 0x000fea0003800000 */
.L_x_21620:
[----:B------:R0:W5:Y:S01]  /*15d0*/  LDG.E.U16 R0, desc[UR36][R4.64] ;  /* 0x0000002404007981 */ /* 0x000162000c1e1500 */
[----:B------:R-:W-:Y:S05]  /*15e0*/  BRA `(.L_x_21619) ;  /* 0x0000000c002c7947 */ /* 0x000fea0003800000 */
.L_x_21615:
        /* <DEDUP_REMOVED lines=8> */
[----:B0-----:R-:W-:Y:S01]  /*1670*/  PRMT R0, R2, 0x7610, R0 ;  /* 0x0000761002007816 */ /* 0x001fe20000000000 */
[----:B------:R-:W-:Y:S06]  /*1680*/  BRA `(.L_x_21619) ;  /* 0x0000000c00047947 */ /* 0x000fec0003800000 */
.L_x_21623:
[----:B------:R-:W2:Y:S02]  /*1690*/  LDG.E.U16 R2, desc[UR36][R4.64] ;  /* 0x0000002404027981 */ /* 0x000ea4000c1e1500 */
[----:B--2---:R-:W-:-:S06]  /*16a0*/  HADD2.F32 R2, -RZ, R2.H0_H0 ;  /* 0x20000002ff027230 */ /* 0x004fcc0000004100 */
[----:B------:R-:W0:Y:S02]  /*16b0*/  F2I.S64.TRUNC R2, R2 ;  /* 0x0000000200027311 */ /* 0x000e24000020d900 */
[----:B0-----:R-:W-:Y:S01]  /*16c0*/  PRMT R0, R2, 0x7610, R0 ;  /* 0x0000761002007816 */ /* 0x001fe20000000000 */
[----:B------:R-:W-:Y:S06]  /*16d0*/  BRA `(.L_x_21619) ;  /* 0x0000000800f07947 */ /* 0x000fec0003800000 */
.L_x_21622:
        /* <DEDUP_REMOVED lines=10> */
.L_x_21625:
[----:B------:R-:W2:Y:S02]  /*1780*/  LDG.E.U16 R4, desc[UR36][R4.64] ;  /* 0x0000002404047981 */ /* 0x000ea4000c1e1500 */
[----:B--2---:R-:W-:-:S06]  /*1790*/  HADD2.F32 R2, -RZ, R4.H0_H0 ;  /* 0x20000004ff027230 */ /* 0x004fcc0000004100 */
[----:B------:R-:W0:Y:S02]  /*17a0*/  F2I.S64.TRUNC R2, R2 ;  /* 0x0000000200027311 */ /* 0x000e24000020d900 */
[----:B0-----:R-:W-:Y:S01]  /*17b0*/  PRMT R0, R2, 0x7610, R0 ;  /* 0x0000761002007816 */ /* 0x001fe20000000000 */
[----:B------:R-:W-:Y:S06]  /*17c0*/  BRA `(.L_x_21619) ;  /* 0x0000000800b47947 */ /* 0x000fec0003800000 */
.L_x_21624:
[----:B------:R-:W2:Y:S02]  /*17d0*/  LDG.E.64 R2, desc[UR36][R4.64] ;  /* 0x0000002404027981 */ /* 0x000ea4000c1e1b00 */
[----:B--2---:R-:W0:Y:S02]  /*17e0*/  F2I.S64.F64.TRUNC R2, R2 ;  /* 0x0000000200027311 */ /* 0x004e24000030d900 */
[----:B0-----:R-:W-:Y:S01]  /*17f0*/  PRMT R0, R2, 0x7610, R0 ;  /* 0x0000761002007816 */ /* 0x001fe20000000000 */
[----:B------:R-:W-:Y:S06]  /*1800*/  BRA `(.L_x_21619) ;  /* 0x0000000800a47947 */ /* 0x000fec0003800000 */
.L_x_21614:
        /* <DEDUP_REMOVED lines=12> */
.L_x_21628:
[----:B------:R-:W2:Y:S02]  /*18d0*/  LDG.E.64 R4, desc[UR36][R4.64] ;  /* 0x0000002404047981 */ /* 0x000ea4000c1e1b00 */
[----:B--2---:R-:W0:Y:S02]  /*18e0*/  F2I.S64.F64.TRUNC R2, R4 ;  /* 0x0000000400027311 */ /* 0x004e24000030d900 */
[----:B0-----:R-:W-:Y:S01]  /*18f0*/  PRMT R0, R2, 0x7610, R0 ;  /* 0x0000761002007816 */ /* 0x001fe20000000000 */
[----:B------:R-:W-:Y:S06]  /*1900*/  BRA `(.L_x_21619) ;  /* 0x0000000800647947 */ /* 0x000fec0003800000 */
.L_x_21627:
        /* <DEDUP_REMOVED lines=25> */
[----:B0-----:R-:W-:Y:S01]  /*1aa0*/  PRMT R0, R2, 0x7610, R0 ;  /* 0x0000761002007816 */ /* 0x001fe20000000000 */
[----:B------:R-:W-:Y:S06]  /*1ab0*/  BRA `(.L_x_21619) ;  /* 0x0000000400f87947 */ /* 0x000fec0003800000 */
.L_x_21630:
        /* <DEDUP_REMOVED lines=11> */
[----:B------:R-:W0:Y:S02]  /*1b70*/  F2I.S64.TRUNC R2, R3 ;  /* 0x0000000300027311 */ /* 0x000e24000020d900 */
[----:B0-----:R-:W-:Y:S01]  /*1b80*/  PRMT R0, R2, 0x7610, R0 ;  /* 0x0000761002007816 */ /* 0x001fe20000000000 */
[----:B------:R-:W-:Y:S06]  /*1b90*/  BRA `(.L_x_21619) ;  /* 0x0000000400c07947 */ /* 0x000fec0003800000 */
.L_x_21629:
[----:B------:R-:W2:Y:S02]  /*1ba0*/  LDG.E.U16 R2, desc[UR36][R4.64] ;  /* 0x0000002404027981 */ /* 0x000ea4000c1e1500 */
[----:B--2---:R-:W-:-:S06]  /*1bb0*/  IMAD.U32 R2, R2, 0x10000, RZ ;  /* 0x0001000002027824 */ /* 0x004fcc00078e00ff */
[----:B------:R-:W0:Y:S02]  /*1bc0*/  F2I.S64.TRUNC R2, R2 ;  /* 0x0000000200027311 */ /* 0x000e24000020d900 */
[----:B0-----:R-:W-:Y:S01]  /*1bd0*/  PRMT R0, R2, 0x7610, R0 ;  /* 0x0000761002007816 */ /* 0x001fe20000000000 */
[----:B------:R-:W-:Y:S06]  /*1be0*/  BRA `(.L_x_21619) ;  /* 0x0000000400ac7947 */ /* 0x000fec0003800000 */
.L_x_21626:
        /* <DEDUP_REMOVED lines=10> */
.L_x_21633:
        /* <DEDUP_REMOVED lines=21> */
.L_x_21637:
[----:B------:R-:W-:Y:S05]  /*1de0*/  BSYNC.RECONVERGENT B1 ;  /* 0x0000000000017941 */ /* 0x000fea0003800200 */
.L_x_21636:
[----:B------:R-:W-:Y:S01]  /*1df0*/  IMAD.SHL.U32 R0, R0, 0x100000, RZ ;  /* 0x0010000000007824 */ /* 0x000fe200078e00ff */
[----:B------:R-:W-:-:S04]  /*1e00*/  LEA R2, R2, 0x3b800000, 0x17 ;  /* 0x3b80000002027811 */ /* 0x000fc800078eb8ff */
[----:B------:R-:W-:-:S07]  /*1e10*/  LOP3.LUT R2, R2, R0, R7, 0xfe, !PT ;  /* 0x0000000002027212 */ /* 0x000fce00078efe07 */
.L_x_21635:
[----:B------:R-:W-:Y:S05]  /*1e20*/  BSYNC.RECONVERGENT B0 ;  /* 0x0000000000007941 */ /* 0x000fea0003800200 */
.L_x_21634:
[----:B------:R-:W0:Y:S02]  /*1e30*/  F2I.S64.TRUNC R2, R2 ;  /* 0x0000000200027311 */ /* 0x000e24000020d900 */
[----:B0-----:R-:W-:Y:S01]  /*1e40*/  PRMT R0, R2, 0x7610, R0 ;  /* 0x0000761002007816 */ /* 0x001fe20000000000 */
[----:B------:R-:W-:Y:S06]  /*1e50*/  BRA `(.L_x_21619) ;  /* 0x0000000400107947 */ /* 0x000fec0003800000 */
.L_x_21632:
        /* <DEDUP_REMOVED lines=21> */
.L_x_21641:
[----:B------:R-:W-:Y:S05]  /*1fb0*/  BSYNC.RECONVERGENT B1 ;  /* 0x0000000000017941 */ /* 0x000fea0003800200 */
.L_x_21640:
[----:B------:R-:W-:Y:S02]  /*1fc0*/  SHF.L.U32 R0, R0, 0x15, RZ ;  /* 0x0000001500007819 */ /* 0x000fe400000006ff */
[----:B------:R-:W-:-:S04]  /*1fd0*/  LEA R2, R2, 0x37800000, 0x17 ;  /* 0x3780000002027811 */ /* 0x000fc800078eb8ff */
[----:B------:R-:W-:-:S07]  /*1fe0*/  LOP3.LUT R2, R2, R0, R7, 0xfe, !PT ;  /* 0x0000000002027212 */ /* 0x000fce00078efe07 */
.L_x_21639:
[----:B------:R-:W-:Y:S05]  /*1ff0*/  BSYNC.RECONVERGENT B0 ;  /* 0x0000000000007941 */ /* 0x000fea0003800200 */
.L_x_21638:
[----:B------:R-:W0:Y:S02]  /*2000*/  F2I.S64.TRUNC R2, R2 ;  /* 0x0000000200027311 */ /* 0x000e24000020d900 */
[----:B0-----:R-:W-:Y:S01]  /*2010*/  PRMT R0, R2, 0x7610, R0 ;  /* 0x0000761002007816 */ /* 0x001fe20000000000 */
[----:B------:R-:W-:Y:S06]  /*2020*/  BRA `(.L_x_21619) ;  /* 0x00000000009c7947 */ /* 0x000fec0003800000 */
.L_x_21631:
[----:B------:R-:W-:-:S09]  /*2030*/  UISETP.NE.AND UP0, UPT, UR4, 0x1c, UPT ;  /* 0x0000001c0400788c */ /* 0x000fd2000bf05270 */
[----:B------:R-:W-:Y:S05]  /*2040*/  BRA.U !UP0, `(.L_x_21642) ;  /* 0x0000000108907547 */ /* 0x000fea000b800000 */
[----:B------:R-:W-:-:S09]  /*2050*/  UISETP.NE.AND UP0, UPT, UR4, 0x1d, UPT ;  /* 0x0000001d0400788c */ /* 0x000fd2000bf05270 */
[----:B------:R-:W-:Y:S05]  /*2060*/  BRA.U !UP0, `(.L_x_21643) ;  /* 0x0000000108807547 */ /* 0x000fea000b800000 */
[----:B------:R-:W-:-:S09]  /*2070*/  UISETP.NE.AND UP0, UPT, UR4, 0x2c, UPT ;  /* 0x0000002c0400788c */ /* 0x000fd2000bf05270 */
[----:B------:R-:W-:Y:S05]  /*2080*/  BRA.U !UP0, `(.L_x_21644) ;  /* 0x0000000108487547 */ /* 0x000fea000b800000 */
.L_x_21618:
        /* <DEDUP_REMOVED lines=16> */
.L_x_21645:
[----:B------:R-:W-:Y:S01]  /*2190*/  PRMT R0, RZ, 0x7610, R0 ;  /* 0x00007610ff007816 */ /* 0x000fe20000000000 */
[----:B------:R-:W-:Y:S06]  /*21a0*/  BRA `(.L_x_21619) ;  /* 0x00000000003c7947 */ /* 0x000fec0003800000 */
.L_x_21644:
        /* <DEDUP_REMOVED lines=8> */
.L_x_21647:
[----:B------:R-:W-:Y:S05]  /*2230*/  BSYNC.RECONVERGENT B0 ;  /* 0x0000000000007941 */ /* 0x000fea0003800200 */
.L_x_21646:
[----:B------:R-:W0:Y:S02]  /*2240*/  F2I.S64.TRUNC R2, R2 ;  /* 0x0000000200027311 */ /* 0x000e24000020d900 */
[----:B0-----:R-:W-:Y:S01]  /*2250*/  PRMT R0, R2, 0x7610, R0 ;  /* 0x0000761002007816 */ /* 0x001fe20000000000 */
[----:B------:R-:W-:Y:S06]  /*2260*/  BRA `(.L_x_21619) ;  /* 0x00000000000c7947 */ /* 0x000fec0003800000 */
.L_x_21643:
[----:B------:R2:W5:Y:S01]  /*2270*/  LDG.E.U8 R0, desc[UR36][R4.64] ;  /* 0x0000002404007981 */ /* 0x000562000c1e1100 */
[----:B------:R-:W-:Y:S05]  /*2280*/  BRA `(.L_x_21619) ;  /* 0x0000000000047947 */ /* 0x000fea0003800000 */
.L_x_21642:
[----:B------:R1:W5:Y:S02]  /*2290*/  LDG.E.U8 R0, desc[UR36][R4.64] ;  /* 0x0000002404007981 */ /* 0x000364000c1e1100 */
.L_x_21619:
[----:B------:R-:W-:Y:S01]  /*22a0*/  PRMT R2, R18, 0x9910, RZ ;  /* 0x0000991012027816 */ /* 0x000fe200000000ff */
[----:B01234-:R-:W-:-:S03]  /*22b0*/  IMAD.MOV.U32 R5, RZ, RZ, 0x1 ;  /* 0x00000001ff057424 */ /* 0x01ffc600078e00ff */
[----:B------:R-:W-:-:S13]  /*22c0*/  ISETP.NE.AND P0, PT, R2, RZ, PT ;  /* 0x000000ff0200720c */ /* 0x000fda0003f05270 */
[----:B------:R-:W-:Y:S05]  /*22d0*/  @!P0 BRA `(.L_x_21648) ;  /* 0x0000000000408947 */ /* 0x000fea0003800000 */
[----:B------:R-:W-:Y:S01]  /*22e0*/  BSSY.RECONVERGENT B0, `(.L_x_21648) ;  /* 0x000000f000007945 */ /* 0x000fe20003800200 */
[----:B------:R-:W-:Y:S01]  /*22f0*/  IMAD.MOV.U32 R5, RZ, RZ, 0x1 ;  /* 0x00000001ff057424 */ /* 0x000fe200078e00ff */
[----:B------:R-:W-:-:S07]  /*2300*/  PRMT R2, R18, 0x7610, R2 ;  /* 0x0000761012027816 */ /* 0x000fce0000000002 */
.L_x_21649:
        /* <DEDUP_REMOVED lines=13> */
.L_x_21648:
        /* <DEDUP_REMOVED lines=17> */
.L_x_21654:
[----:B------:R0:W-:Y:S01]  /*24f0*/  STG.E.U8 desc[UR36][R2.64], R5 ;  /* 0x0000000502007986 */ /* 0x0001e2000c101124 */
[----:B------:R-:W-:Y:S05]  /*2500*/  BRA `(.L_x_21656) ;  /* 0x0000000c00547947 */ /* 0x000fea0003800000 */
.L_x_21653:
[----:B------:R-:W-:-:S09]  /*2510*/  UISETP.NE.AND UP0, UPT, UR4, 0x2, UPT ;  /* 0x000000020400788c */ /* 0x000fd2000bf05270 */
[----:B------:R-:W-:Y:S05]  /*2520*/  BRA.U !UP0, `(.L_x_21657) ;  /* 0x00000001082c7547 */ /* 0x000fea000b800000 */
[----:B------:R-:W-:-:S09]  /*2530*/  UISETP.NE.AND UP0, UPT, UR4, 0x3, UPT ;  /* 0x000000030400788c */ /* 0x000fd2000bf05270 */
[----:B------:R-:W-:Y:S05]  /*2540*/  BRA.U !UP0, `(.L_x_21658) ;  /* 0x0000000108187547 */ /* 0x000fea000b800000 */
[----:B------:R-:W-:-:S09]  /*2550*/  UISETP.NE.AND UP0, UPT, UR4, 0x4, UPT ;  /* 0x000000040400788c */ /* 0x000fd2000bf05270 */
[----:B------:R-:W-:Y:S05]  /*2560*/  BRA.U UP0, `(.L_x_21655) ;  /* 0x00000009009c7547 */ /* 0x000fea000b800000 */
[----:B------:R-:W-:Y:S02]  /*2570*/  LOP3.LUT R4, R5, 0xff, RZ, 0xc0, !PT ;  /* 0x000000ff05047812 */ /* 0x000fe400078ec0ff */
[----:B------:R-:W-:-:S05]  /*2580*/  MOV R5, RZ ;  /* 0x000000ff00057202 */ /* 0x000fca0000000f00 */
[----:B------:R0:W-:Y:S01]  /*2590*/  STG.E.64 desc[UR36][R2.64], R4 ;  /* 0x0000000402007986 */ /* 0x0001e2000c101b24 */
[----:B------:R-:W-:Y:S05]  /*25a0*/  BRA `(.L_x_21656) ;  /* 0x0000000c002c7947 */ /* 0x000fea0003800000 */
.L_x_21658:
[----:B------:R-:W-:-:S05]  /*25b0*/  LOP3.LUT R5, R5, 0xff, RZ, 0xc0, !PT ;  /* 0x000000ff05057812 */ /* 0x000fca00078ec0ff */
[----:B------:R0:W-:Y:S01]  /*25c0*/  STG.E desc[UR36][R2.64], R5 ;  /* 0x0000000502007986 */ /* 0x0001e2000c101924 */
[----:B------:R-:W-:Y:S05]  /*25d0*/  BRA `(.L_x_21656) ;  /* 0x0000000c00207947 */ /* 0x000fea0003800000 */
.L_x_21657:
[----:B------:R-:W-:-:S05]  /*25e0*/  LOP3.LUT R5, R5, 0xff, RZ, 0xc0, !PT ;  /* 0x000000ff05057812 */ /* 0x000fca00078ec0ff */
[----:B------:R0:W-:Y:S01]  /*25f0*/  STG.E.U16 desc[UR36][R2.64], R5 ;  /* 0x0000000502007986 */ /* 0x0001e2000c101524 */
[----:B------:R-:W-:Y:S05]  /*2600*/  BRA `(.L_x_21656) ;  /* 0x0000000c00147947 */ /* 0x000fea0003800000 */
.L_x_21652:
[----:B------:R-:W-:-:S09]  /*2610*/  UISETP.GT.AND UP0, UPT, UR4, 0x6, UPT ;  /* 0x000000060400788c */ /* 0x000fd2000bf04270 */
[----:B------:R-:W-:Y:S05]  /*2620*/  BRA.U UP0, `(.L_x_21659) ;  /* 0x0000000100347547 */ /* 0x000fea000b800000 */
[----:B------:R-:W-:-:S09]  /*2630*/  UISETP.NE.AND UP0, UPT, UR4, 0x5, UPT ;  /* 0x000000050400788c */ /* 0x000fd2000bf05270 */
[----:B------:R-:W-:Y:S05]  /*2640*/  BRA.U !UP0, `(.L_x_21660) ;  /* 0x0000000108187547 */ /* 0x000fea000b800000 */
[----:B------:R-:W-:-:S09]  /*2650*/  UISETP.NE.AND UP0, UPT, UR4, 0x6, UPT ;  /* 0x000000060400788c */ /* 0x000fd2000bf05270 */
[----:B------:R-:W-:Y:S05]  /*2660*/  BRA.U UP0, `(.L_x_21655) ;  /* 0x00000009005c7547 */ /* 0x000fea000b800000 */
[----:B------:R-:W-:-:S06]  /*2670*/  LOP3.LUT R5, R5, 0xff, RZ, 0xc0, !PT ;  /* 0x000000ff05057812 */ /* 0x000fcc00078ec0ff */
[----:B------:R-:W0:Y:S02]  /*2680*/  I2F.U16 R5, R5 ;  /* 0x0000000500057306 */ /* 0x000e240000101000 */
[----:B0-----:R1:W-:Y:S01]  /*2690*/  STG.E desc[UR36][R2.64], R5 ;  /* 0x0000000502007986 */ /* 0x0013e2000c101924 */
[----:B------:R-:W-:Y:S05]  /*26a0*/  BRA `(.L_x_21656) ;  /* 0x0000000800ec7947 */ /* 0x000fea0003800000 */
.L_x_21660:
[----:B------:R-:W-:-:S04]  /*26b0*/  LOP3.LUT R5, R5, 0xff, RZ, 0xc0, !PT ;  /* 0x000000ff05057812 */ /* 0x000fc800078ec0ff */
[----:B-----5:R-:W0:Y:S02]  /*26c0*/  I2F.U16 R0, R5 ;  /* 0x0000000500007306 */ /* 0x020e240000101000 */
[----:B0-----:R-:W-:-:S05]  /*26d0*/  F2FP.F16.F32.PACK_AB R0, RZ, R0 ;  /* 0x00000000ff00723e */ /* 0x001fca00000000ff */
[----:B------:R0:W-:Y:S01]  /*26e0*/  STG.E.U16 desc[UR36][R2.64], R0 ;  /* 0x0000000002007986 */ /* 0x0001e2000c101524 */
[----:B------:R-:W-:Y:S05]  /*26f0*/  BRA `(.L_x_21656) ;  /* 0x0000000800d87947 */ /* 0x000fea0003800000 */
.L_x_21659:
[----:B------:R-:W-:-:S09]  /*2700*/  UISETP.NE.AND UP0, UPT, UR4, 0x7, UPT ;  /* 0x000000070400788c */ /* 0x000fd2000bf05270 */
[----:B------:R-:W-:Y:S05]  /*2710*/  BRA.U !UP0, `(.L_x_21661) ;  /* 0x00000001083c7547 */ /* 0x000fea000b800000 */
[----:B------:R-:W-:-:S09]  /*2720*/  UISETP.NE.AND UP0, UPT, UR4, 0x8, UPT ;  /* 0x000000080400788c */ /* 0x000fd2000bf05270 */
[----:B------:R-:W-:Y:S05]  /*2730*/  BRA.U !UP0, `(.L_x_21662) ;  /* 0x00000001081c7547 */ /* 0x000fea000b800000 */
[----:B------:R-:W-:-:S09]  /*2740*/  UISETP.NE.AND UP0, UPT, UR4, 0x9, UPT ;  /* 0x000000090400788c */ /* 0x000fd2000bf05270 */
[----:B------:R-:W-:Y:S05]  /*2750*/  BRA.U UP0, `(.L_x_21655) ;  /* 0x0000000900207547 */ /* 0x000fea000b800000 */
[----:B------:R-:W-:Y:S01]  /*2760*/  LOP3.LUT R5, R5, 0xff, RZ, 0xc0, !PT ;  /* 0x000000ff05057812 */ /* 0x000fe200078ec0ff */
[----:B------:R-:W-:-:S03]  /*2770*/  IMAD.MOV.U32 R7, RZ, RZ, RZ ;  /* 0x000000ffff077224 */ /* 0x000fc600078e00ff */
[----:B------:R-:W0:Y:S02]  /*2780*/  I2F.U16 R6, R5 ;  /* 0x0000000500067306 */ /* 0x000e240000101000 */
[----:B0-----:R3:W-:Y:S01]  /*2790*/  STG.E.64 desc[UR36][R2.64], R6 ;  /* 0x0000000602007986 */ /* 0x0017e2000c101b24 */
[----:B------:R-:W-:Y:S05]  /*27a0*/  BRA `(.L_x_21656) ;  /* 0x0000000800ac7947 */ /* 0x000fea0003800000 */
.L_x_21662:
[----:B------:R-:W-:-:S06]  /*27b0*/  LOP3.LUT R5, R5, 0xff, RZ, 0xc0, !PT ;  /* 0x000000ff05057812 */ /* 0x000fcc00078ec0ff */
[----:B------:R-:W0:Y:S02]  /*27c0*/  I2F.U16 R5, R5 ;  /* 0x0000000500057306 */ /* 0x000e240000101000 */
[----:B0-----:R-:W-:-:S04]  /*27d0*/  F2FP.F16.F32.PACK_AB R5, RZ, R5 ;  /* 0x00000005ff05723e */ /* 0x001fc800000000ff */
[----:B------:R-:W-:-:S05]  /*27e0*/  PRMT R5, R5, 0x5410, RZ ;  /* 0x0000541005057816 */ /* 0x000fca00000000ff */
[----:B------:R2:W-:Y:S01]  /*27f0*/  STG.E desc[UR36][R2.64], R5 ;  /* 0x0000000502007986 */ /* 0x0005e2000c101924 */
[----:B------:R-:W-:Y:S05]  /*2800*/  BRA `(.L_x_21656) ;  /* 0x0000000800947947 */ /* 0x000fea0003800000 */
.L_x_21661:
[----:B------:R-:W-:-:S06]  /*2810*/  LOP3.LUT R5, R5, 0xff, RZ, 0xc0, !PT ;  /* 0x000000ff05057812 */ /* 0x000fcc00078ec0ff */
[----:B------:R-:W0:Y:S02]  /*2820*/  I2F.F64.U16 R4, R5 ;  /* 0x0000000500047312 */ /* 0x000e240000101800 */
[----:B0-----:R4:W-:Y:S01]  /*2830*/  STG.E.64 desc[UR36][R2.64], R4 ;  /* 0x0000000402007986 */ /* 0x0019e2000c101b24 */
[----:B------:R-:W-:Y:S05]  /*2840*/  BRA `(.L_x_21656) ;  /* 0x0000000800847947 */ /* 0x000fea0003800000 */
.L_x_21651:
        /* <DEDUP_REMOVED lines=12> */
.L_x_21665:
[----:B------:R-:W-:Y:S02]  /*2910*/  LOP3.LUT R5, R5, 0xff, RZ, 0xc0, !PT ;  /* 0x000000ff05057812 */ /* 0x000fe400078ec0ff */
[----:B------:R-:W-:-:S04]  /*2920*/  CS2R R6, SRZ ;  /* 0x0000000000067805 */ /* 0x000fc8000001ff00 */
[----:B------:R-:W0:Y:S02]  /*2930*/  I2F.F64.U16 R4, R5 ;  /* 0x0000000500047312 */ /* 0x000e240000101800 */
[----:B0-----:R0:W-:Y:S01]  /*2940*/  STG.E.128 desc[UR36][R2.64], R4 ;  /* 0x0000000402007986 */ /* 0x0011e2000c101d24 */
[----:B------:R-:W-:Y:S05]  /*2950*/  BRA `(.L_x_21656) ;  /* 0x0000000800407947 */ /* 0x000fea0003800000 */
.L_x_21664:
[----:B------:R-:W-:-:S09]  /*2960*/  UISETP.NE.AND UP0, UPT, UR4, 0xf, UPT ;  /* 0x0000000f0400788c */ /* 0x000fd2000bf05270 */
[----:B------:R-:W-:Y:S05]  /*2970*/  BRA.U !UP0, `(.L_x_21666) ;  /* 0x0000000108907547 */ /* 0x000fea000b800000 */
[----:B------:R-:W-:-:S09]  /*2980*/  UISETP.NE.AND UP0, UPT, UR4, 0x17, UPT ;  /* 0x000000170400788c */ /* 0x000fd2000bf05270 */
[----:B------:R-:W-:Y:S05]  /*2990*/  BRA.U !UP0, `(.L_x_21667) ;  /* 0x0000000108447547 */ /* 0x000fea000b800000 */
[----:B------:R-:W-:-:S09]  /*29a0*/  UISETP.NE.AND UP0, UPT, UR4, 0x18, UPT ;  /* 0x000000180400788c */ /* 0x000fd2000bf05270 */
[----:B------:R-:W-:Y:S05]  /*29b0*/  BRA.U UP0, `(.L_x_21655) ;  /* 0x0000000500887547 */ /* 0x000fea000b800000 */
[----:B-----5:R-:W-:Y:S01]  /*29c0*/  LOP3.LUT R0, R5, 0xff, RZ, 0xc0, !PT ;  /* 0x000000ff05007812 */ /* 0x020fe200078ec0ff */
[----:B------:R-:W-:Y:S01]  /*29d0*/  BSSY.RECONVERGENT B0, `(.L_x_21668) ;  /* 0x000000b000007945 */ /* 0x000fe20003800200 */
[----:B------:R-:W-:Y:S02]  /*29e0*/  IMAD.MOV.U32 R5, RZ, RZ, 0x7f ;  /* 0x0000007fff057424 */ /* 0x000fe400078e00ff */
[----:B------:R-:W0:Y:S02]  /*29f0*/  I2F.U16 R7, R0 ;  /* 0x0000000000077306 */ /* 0x000e240000101000 */
[----:B0-----:R-:W-:-:S13]  /*2a00*/  ISETP.GT.U32.AND P0, PT, R7, 0x43efffff, PT ;  /* 0x43efffff0700780c */ /* 0x001fda0003f04070 */
[----:B------:R-:W-:Y:S05]  /*2a10*/  @P0 BRA `(.L_x_21669) ;  /* 0x0000000000180947 */ /* 0x000fea0003800000 */
[----:B------:R-:W-:-:S13]  /*2a20*/  ISETP.GT.U32.AND P0, PT, R7, 0x3c7fffff, PT ;  /* 0x3c7fffff0700780c */ /* 0x000fda0003f04070 */
[----:B------:R-:W-:Y:S01]  /*2a30*/  @P0 SHF.R.U32.HI R0, RZ, 0x14, R7 ;  /* 0x00000014ff000819 */ /* 0x000fe20000011607 */
[----:B------:R-:W-:-:S03]  /*2a40*/  @!P0 FADD.FTZ R5, R7, 16384 ;  /* 0x4680000007058421 */ /* 0x000fc60000010000 */
[----:B------:R-:W-:-:S04]  /*2a50*/  @P0 LOP3.LUT R0, R0, 0x1, RZ, 0xc0, !PT ;  /* 0x0000000100000812 */ /* 0x000fc800078ec0ff */
[----:B------:R-:W-:-:S04]  /*2a60*/  @P0 IADD3 R0, PT, PT, R7, 0x407ffff, R0 ;  /* 0x0407ffff07000810 */ /* 0x000fc80007ffe000 */
[----:B------:R-:W-:-:S07]  /*2a70*/  @P0 SHF.R.U32.HI R5, RZ, 0x14, R0 ;  /* 0x00000014ff050819 */ /* 0x000fce0000011600 */
.L_x_21669:
[----:B------:R-:W-:Y:S05]  /*2a80*/  BSYNC.RECONVERGENT B0 ;  /* 0x0000000000007941 */ /* 0x000fea0003800200 */
.L_x_21668:
[----:B------:R0:W-:Y:S01]  /*2a90*/  STG.E.U8 desc[UR36][R2.64], R5 ;  /* 0x0000000502007986 */ /* 0x0001e2000c101124 */
[----:B------:R-:W-:Y:S05]  /*2aa0*/  BRA `(.L_x_21656) ;  /* 0x0000000400ec7947 */ /* 0x000fea0003800000 */
.L_x_21667:
[----:B-----5:R-:W-:-:S04]  /*2ab0*/  LOP3.LUT R0, R5, 0xff, RZ, 0xc0, !PT ;  /* 0x000000ff05007812 */ /* 0x020fc800078ec0ff */
[----:B------:R-:W0:Y:S02]  /*2ac0*/  I2F.U16 R7, R0 ;  /* 0x0000000000077306 */ /* 0x000e240000101000 */
        /* <DEDUP_REMOVED lines=15> */
.L_x_21666:
[----:B------:R-:W-:-:S04]  /*2bc0*/  LOP3.LUT R5, R5, 0xff, RZ, 0xc0, !PT ;  /* 0x000000ff05057812 */ /* 0x000fc800078ec0ff */
[----:B-----5:R-:W0:Y:S02]  /*2bd0*/  I2F.U16 R0, R5 ;  /* 0x0000000500007306 */ /* 0x020e240000101000 */
[----:B0-----:R-:W-:-:S05]  /*2be0*/  F2FP.BF16.F32.PACK_AB R0, RZ, R0 ;  /* 0x00000000ff00723e */ /* 0x001fca00000010ff */
[----:B------:R0:W-:Y:S01]  /*2bf0*/  STG.E.U16 desc[UR36][R2.64], R0 ;  /* 0x0000000002007986 */ /* 0x0001e2000c101524 */
[----:B------:R-:W-:Y:S05]  /*2c00*/  BRA `(.L_x_21656) ;  /* 0x0000000400947947 */ /* 0x000fea0003800000 */
.L_x_21663:
        /* <DEDUP_REMOVED lines=8> */
[----:B------:R-:W-:-:S05]  /*2c90*/  LOP3.LUT R5, R5, 0xff, RZ, 0xc0, !PT ;  /* 0x000000ff05057812 */ /* 0x000fca00078ec0ff */
[----:B------:R0:W-:Y:S01]  /*2ca0*/  STG.E.U16 desc[UR36][R2.64], R5 ;  /* 0x0000000502007986 */ /* 0x0001e2000c101524 */
[----:B------:R-:W-:Y:S05]  /*2cb0*/  BRA `(.L_x_21656) ;  /* 0x0000000400687947 */ /* 0x000fea0003800000 */
.L_x_21672:
[----:B------:R-:W-:Y:S01]  /*2cc0*/  LOP3.LUT R5, R5, 0xff, RZ, 0xc0, !PT ;  /* 0x000000ff05057812 */ /* 0x000fe200078ec0ff */
[----:B------:R-:W-:Y:S01]  /*2cd0*/  BSSY.RECONVERGENT B0, `(.L_x_21673) ;  /* 0x0000012000007945 */ /* 0x000fe20003800200 */
[----:B-----5:R-:W-:-:S04]  /*2ce0*/  HFMA2 R0, -RZ, RZ, 0, 7.62939453125e-06 ;  /* 0x00000080ff007431 */ /* 0x020fc800000001ff */
[----:B------:R-:W0:Y:S02]  /*2cf0*/  I2F.U16 R5, R5 ;  /* 0x0000000500057306 */ /* 0x000e240000101000 */
[----:B0-----:R-:W-:-:S13]  /*2d00*/  ISETP.GT.U32.AND P0, PT, R5, 0x437fffff, PT ;  /* 0x437fffff0500780c */ /* 0x001fda0003f04070 */
        /* <DEDUP_REMOVED lines=8> */
.L_x_21675:
[----:B------:R-:W-:-:S04]  /*2d90*/  SHF.R.U32.HI R0, RZ, 0x14, R5 ;  /* 0x00000014ff007819 */ /* 0x000fc80000011605 */
[----:B------:R-:W-:-:S04]  /*2da0*/  LOP3.LUT R0, R0, 0x1, RZ, 0xc0, !PT ;  /* 0x0000000100007812 */ /* 0x000fc800078ec0ff */
[----:B------:R-:W-:-:S04]  /*2db0*/  IADD3 R0, PT, PT, R5, 0x487ffff, R0 ;  /* 0x0487ffff05007810 */ /* 0x000fc80007ffe000 */
[----:B------:R-:W-:-:S04]  /*2dc0*/  SHF.R.U32.HI R0, RZ, 0x14, R0 ;  /* 0x00000014ff007819 */ /* 0x000fc80000011600 */
[----:B------:R-:W-:-:S07]  /*2dd0*/  LOP3.LUT R4, R0, 0xff, RZ, 0xc0, !PT ;  /* 0x000000ff00047812 */ /* 0x000fce00078ec0ff */
.L_x_21676:
[----:B------:R-:W-:-:S07]  /*2de0*/  PRMT R0, R4, 0x7610, R0 ;  /* 0x0000761004007816 */ /* 0x000fce0000000000 */
.L_x_21674:
[----:B------:R-:W-:Y:S05]  /*2df0*/  BSYNC.RECONVERGENT B0 ;  /* 0x0000000000007941 */ /* 0x000fea0003800200 */
.L_x_21673:
[----:B------:R0:W-:Y:S01]  /*2e00*/  STG.E.U8 desc[UR36][R2.64], R0 ;  /* 0x0000000002007986 */ /* 0x0001e2000c101124 */
[----:B------:R-:W-:Y:S05]  /*2e10*/  BRA `(.L_x_21656) ;  /* 0x0000000400107947 */ /* 0x000fea0003800000 */
.L_x_21671:
[----:B------:R-:W-:Y:S01]  /*2e20*/  LOP3.LUT R5, R5, 0xff, RZ, 0xc0, !PT ;  /* 0x000000ff05057812 */ /* 0x000fe200078ec0ff */
[----:B------:R-:W-:Y:S01]  /*2e30*/  BSSY.RECONVERGENT B0, `(.L_x_21677) ;  /* 0x0000012000007945 */ /* 0x000fe20003800200 */
[----:B-----5:R-:W-:-:S04]  /*2e40*/  IMAD.MOV.U32 R0, RZ, RZ, 0x80 ;  /* 0x00000080ff007424 */ /* 0x020fc800078e00ff */
        /* <DEDUP_REMOVED lines=10> */
.L_x_21679:
[----:B------:R-:W-:-:S04]  /*2ef0*/  SHF.R.U32.HI R0, RZ, 0x15, R5 ;  /* 0x00000015ff007819 */ /* 0x000fc80000011605 */
[----:B------:R-:W-:-:S04]  /*2f00*/  LOP3.LUT R0, R0, 0x1, RZ, 0xc0, !PT ;  /* 0x0000000100007812 */ /* 0x000fc800078ec0ff */
[----:B------:R-:W-:-:S04]  /*2f10*/  IADD3 R0, PT, PT, R5, 0x88fffff, R0 ;  /* 0x088fffff05007810 */ /* 0x000fc80007ffe000 */
[----:B------:R-:W-:-:S04]  /*2f20*/  SHF.R.U32.HI R0, RZ, 0x15, R0 ;  /* 0x00000015ff007819 */ /* 0x000fc80000011600 */
[----:B------:R-:W-:-:S07]  /*2f30*/  LOP3.LUT R4, R0, 0xff, RZ, 0xc0, !PT ;  /* 0x000000ff00047812 */ /* 0x000fce00078ec0ff */
.L_x_21680:
[----:B------:R-:W-:-:S07]  /*2f40*/  PRMT R0, R4, 0x7610, R0 ;  /* 0x0000761004007816 */ /* 0x000fce0000000000 */
.L_x_21678:
[----:B------:R-:W-:Y:S05]  /*2f50*/  BSYNC.RECONVERGENT B0 ;  /* 0x0000000000007941 */ /* 0x000fea0003800200 */
.L_x_21677:
[----:B------:R0:W-:Y:S01]  /*2f60*/  STG.E.U8 desc[UR36][R2.64], R0 ;  /* 0x0000000002007986 */ /* 0x0001e2000c101124 */
[----:B------:R-:W-:Y:S05]  /*2f70*/  BRA `(.L_x_21656) ;  /* 0x0000000000b87947 */ /* 0x000fea0003800000 */
.L_x_21670:
[----:B------:R-:W-:-:S09]  /*2f80*/  UISETP.NE.AND UP0, UPT, UR4, 0x1c, UPT ;  /* 0x0000001c0400788c */ /* 0x000fd2000bf05270 */
[----:B------:R-:W-:Y:S05]  /*2f90*/  BRA.U !UP0, `(.L_x_21681) ;  /* 0x0000000108a87547 */ /* 0x000fea000b800000 */
[----:B------:R-:W-:-:S09]  /*2fa0*/  UISETP.NE.AND UP0, UPT, UR4, 0x1d, UPT ;  /* 0x0000001d0400788c */ /* 0x000fd2000bf05270 */
[----:B------:R-:W-:Y:S05]  /*2fb0*/  BRA.U !UP0, `(.L_x_21682) ;  /* 0x0000000108907547 */ /* 0x000fea000b800000 */
[----:B------:R-:W-:-:S09]  /*2fc0*/  UISETP.NE.AND UP0, UPT, UR4, 0x2c, UPT ;  /* 0x0000002c0400788c */ /* 0x000fd2000bf05270 */
[----:B------:R-:W-:Y:S05]  /*2fd0*/  BRA.U !UP0, `(.L_x_21683) ;  /* 0x0000000108447547 */ /* 0x000fea000b800000 */
.L_x_21655:
        /* <DEDUP_REMOVED lines=15> */
[----:B--2--5:R-:W-:Y:S05]  /*30d0*/  CALL.ABS.NOINC R2 ;  /* 0x0000000002007343 */ /* 0x024fea0003c00000 */
.L_x_21684:
[----:B------:R-:W-:Y:S05]  /*30e0*/  BRA `(.L_x_21656) ;  /* 0x00000000005c7947 */ /* 0x000fea0003800000 */
.L_x_21683:
[----:B------:R-:W-:Y:S01]  /*30f0*/  LOP3.LUT R5, R5, 0xff, RZ, 0xc0, !PT ;  /* 0x000000ff05057812 */ /* 0x000fe200078ec0ff */
[----:B------:R-:W-:-:S05]  /*3100*/  IMAD.MOV.U32 R6, RZ, RZ, 0xff ;  /* 0x000000ffff067424 */ /* 0x000fca00078e00ff */
[----:B------:R-:W0:Y:S02]  /*3110*/  I2F.U16 R5, R5 ;  /* 0x0000000500057306 */ /* 0x000e240000101000 */
[----:B0-----:R-:W-:-:S04]  /*3120*/  SHF.R.U32.HI R4, RZ, 0x17, R5 ;  /* 0x00000017ff047819 */ /* 0x001fc80000011605 */
[----:B------:R-:W-:-:S13]  /*3130*/  ISETP.NE.AND P1, PT, R4, 0xff, PT ;  /* 0x000000ff0400780c */ /* 0x000fda0003f25270 */
[--C-:B-----5:R-:W-:Y:S02]  /*3140*/  @P1 SHF.R.U32.HI R0, RZ, 0x16, R5.reuse ;  /* 0x00000016ff001819 */ /* 0x120fe40000011605 */
[--C-:B------:R-:W-:Y:S02]  /*3150*/  @P1 LOP3.LUT P0, RZ, R4, 0x3fffff, R5.reuse, 0xf8, !PT ;  /* 0x003fffff04ff1812 */ /* 0x100fe4000780f805 */
[----:B------:R-:W-:Y:S02]  /*3160*/  @P1 LOP3.LUT R0, R0, 0x1, RZ, 0xc0, !PT ;  /* 0x0000000100001812 */ /* 0x000fe400078ec0ff */
[----:B------:R-:W-:Y:S02]  /*3170*/  PRMT R5, R6, 0x7610, R5 ;  /* 0x0000761006057816 */ /* 0x000fe40000000005 */
[----:B------:R-:W-:Y:S02]  /*3180*/  @P1 ISETP.EQ.U32.AND P2, PT, R0, 0x1, P0 ;  /* 0x000000010000180c */ /* 0x000fe40000742070 */
[----:B------:R-:W-:-:S02]  /*3190*/  PLOP3.LUT P0, PT, PT, PT, PT, 0x80, 0x8 ;  /* 0x000000000008781c */ /* 0x000fc40003f0f070 */
[----:B------:R-:W-:Y:S02]  /*31a0*/  @P1 PLOP3.LUT P0, PT, P2, PT, PT, 0x80, 0x8 ;  /* 0x000000000008181c */ /* 0x000fe4000170f070 */
[----:B------:R-:W-:-:S11]  /*31b0*/  @P1 IADD3 R0, PT, PT, R4, 0x1, RZ ;  /* 0x0000000104001810 */ /* 0x000fd60007ffe0ff */
[----:B------:R-:W-:-:S04]  /*31c0*/  @!P0 IMAD.MOV R0, RZ, RZ, R4 ;  /* 0x000000ffff008224 */ /* 0x000fc800078e0204 */
[----:B------:R-:W-:-:S05]  /*31d0*/  @P1 IMAD.MOV.U32 R5, RZ, RZ, R0 ;  /* 0x000000ffff051224 */ /* 0x000fca00078e0000 */
[----:B------:R0:W-:Y:S01]  /*31e0*/  STG.E.U8 desc[UR36][R2.64], R5 ;  /* 0x0000000502007986 */ /* 0x0001e2000c101124 */
[----:B------:R-:W-:Y:S05]  /*31f0*/  BRA `(.L_x_21656) ;  /* 0x0000000000187947 */ /* 0x000fea0003800000 */
.L_x_21682:
[----:B------:R-:W-:Y:S01]  /*3200*/  LOP3.LUT R4, R5, 0xff, RZ, 0xc0, !PT ;  /* 0x000000ff05047812 */ /* 0x000fe200078ec0ff */
[----:B------:R-:W-:-:S05]  /*3210*/  IMAD.MOV.U32 R5, RZ, RZ, RZ ;  /* 0x000000ffff057224 */ /* 0x000fca00078e00ff */
[----:B------:R0:W-:Y:S01]  /*3220*/  STG.E.64 desc[UR36][R2.64], R4 ;  /* 0x0000000402007986 */ /* 0x0001e2000c101b24 */
[----:B------:R-:W-:Y:S05]  /*3230*/  BRA `(.L_x_21656) ;  /* 0x0000000000087947 */ /* 0x000fea0003800000 */
.L_x_21681:
[----:B------:R-:W-:-:S05]  /*3240*/  LOP3.LUT R5, R5, 0xff, RZ, 0xc0, !PT ;  /* 0x000000ff05057812 */ /* 0x000fca00078ec0ff */
[----:B------:R0:W-:Y:S02]  /*3250*/  STG.E desc[UR36][R2.64], R5 ;  /* 0x0000000502007986 */ /* 0x0001e4000c101924 */
.L_x_21656:
[----:B------:R-:W-:Y:S05]  /*3260*/  BSYNC.RECONVERGENT B6 ;  /* 0x0000000000067941 */ /* 0x000fea0003800200 */
.L_x_21650:
[----:B------:R-:W-:-:S07]  /*3270*/  IADD3 R17, PT, PT, R17, 0x80, RZ ;  /* 0x0000008011117810 */ /* 0x000fce0007ffe0ff */
.L_x_21612:
[----:B------:R-:W-:Y:S05]  /*3280*/  BSYNC.RECONVERGENT B7 ;  /* 0x0000000000077941 */ /* 0x000fea0003800200 */
.L_x_21611:
[----:B------:R-:W0:Y:S01]  /*3290*/  LDCU UR4, c[0x0][0x380] ;  /* 0x00007000ff0477ac */ /* 0x000e220008000800 */
[----:B------:R-:W-:Y:S01]  /*32a0*/  BSSY.RECONVERGENT B7, `(.L_x_21685) ;  /* 0x0000318000077945 */ /* 0x000fe20003800200 */
[----:B0-----:R-:W-:-:S13]  /*32b0*/  ISETP.GE.AND P0, PT, R17, UR4, PT ;  /* 0x0000000411007c0c */ /* 0x001fda000bf06270 */
[----:B------:R-:W-:Y:S05]  /*32c0*/  @P0 BRA `(.L_x_21686) ;  /* 0x0000003000540947 */ /* 0x000fea0003800000 */
[----:B------:R-:W0:Y:S01]  /*32d0*/  LDCU UR4, c[0x0][0x388] ;  /* 0x00007100ff0477ac */ /* 0x000e220008000800 */
[----:B-----5:R-:W-:Y:S02]  /*32e0*/  IMAD.MOV.U32 R0, RZ, RZ, RZ ;  /* 0x000000ffff007224 */ /* 0x020fe400078e00ff */
[----:B------:R-:W-:Y:S01]  /*32f0*/  IMAD.MOV.U32 R16, RZ, RZ, RZ ;  /* 0x000000ffff107224 */ /* 0x000fe200078e00ff */
[----:B0-----:R-:W-:-:S09]  /*3300*/  UISETP.NE.AND UP0, UPT, UR4, URZ, UPT ;  /* 0x000000ff0400728c */ /* 0x001fd2000bf05270 */
        /* <DEDUP_REMOVED lines=299> */
.L_x_21687:
[----:B------:R-:W4:Y:S01]  /*45c0*/  LDCU.64 UR6, c[0x0][0x588] ;  /* 0x0000b100ff0677ac */ /* 0x000f220008000a00 */
[----:B------:R-:W-:-:S04]  /*45d0*/  UPRMT UR4, UR42, 0x9910, URZ ;  /* 0x000099102a047896 */ /* 0x000fc800080000ff */
[----:B------:R-:W-:Y:S01]  /*45e0*/  UISETP.GT.AND UP0, UPT, UR4, 0x9, UPT ;  /* 0x000000090400788c */ /* 0x000fe2000bf04270 */
[----:B----4-:R-:W-:-:S05]  /*45f0*/  IADD3 R4, P0, PT, R0, UR6, RZ ;  /* 0x0000000600047c10 */ /* 0x010fca000ff1e0ff */
        /* <DEDUP_REMOVED lines=12> */
.L_x_21691:
[----:B------:R0:W5:Y:S01]  /*46c0*/  LDG.E.U8 R0, desc[UR36][R4.64] ;  /* 0x0000002404007981 */ /* 0x000162000c1e1100 */
[----:B------:R-:W-:Y:S05]  /*46d0*/  BRA `(.L_x_21693) ;  /* 0x0000000c005c7947 */ /* 0x000fea0003800000 */
.L_x_21690:
        /* <DEDUP_REMOVED lines=8> */
.L_x_21695:
[----:B------:R0:W5:Y:S01]  /*4760*/  LDG.E.U8 R0, desc[UR36][R4.64] ;  /* 0x0000002404007981 */ /* 0x000162000c1e1100 */
[----:B------:R-:W-:Y:S05]  /*4770*/  BRA `(.L_x_21693) ;  /* 0x0000000c00347947 */ /* 0x000fea0003800000 */
.L_x_21694:
[----:B------:R0:W5:Y:S01]  /*4780*/  LDG.E.U16 R0, desc[UR36][R4.64] ;  /* 0x0000002404007981 */ /* 0x000162000c1e1500 */
[----:B------:R-:W-:Y:S05]  /*4790*/  BRA `(.L_x_21693) ;  /* 0x0000000c002c7947 */ /* 0x000fea0003800000 */
.L_x_21689:
[----:B------:R-:W-:-:S09]  /*47a0*/  UISETP.GT.AND UP0, UPT, UR4, 0x6, UPT ;  /* 0x000000060400788c */ /* 0x000fd2000bf04270 */
[----:B------:R-:W-:Y:S05]  /*47b0*/  BRA.U UP0, `(.L_x_21696) ;  /* 0x0000000100347547 */ /* 0x000fea000b800000 */
[----:B------:R-:W-:-:S09]  /*47c0*/  UISETP.NE.AND UP0, UPT, UR4, 0x5, UPT ;  /* 0x000000050400788c */ /* 0x000fd2000bf05270 */
[----:B------:R-:W-:Y:S05]  /*47d0*/  BRA.U !UP0, `(.L_x_21697) ;  /* 0x0000000108187547 */ /* 0x000fea000b800000 */
[----:B------:R-:W-:-:S09]  /*47e0*/  UISETP.NE.AND UP0, UPT, UR4, 0x6, UPT ;  /* 0x000000060400788c */ /* 0x000fd2000bf05270 */
[----:B------:R-:W-:Y:S05]  /*47f0*/  BRA.U UP0, `(.L_x_21692) ;  /* 0x0000000900c07547 */ /* 0x000fea000b800000 */
[----:B---3--:R-:W2:Y:S02]  /*4800*/  LDG.E R2, desc[UR36][R4.64] ;  /* 0x0000002404027981 */ /* 0x008ea4000c1e1900 */
[----:B--2---:R-:W0:Y:S02]  /*4810*/  F2I.S64.TRUNC R2, R2 ;  /* 0x0000000200027311 */ /* 0x004e24000020d900 */
[----:B0-----:R-:W-:Y:S01]  /*4820*/  PRMT R0, R2, 0x7610, R0 ;  /* 0x0000761002007816 */ /* 0x001fe20000000000 */
[----:B------:R-:W-:Y:S06]  /*4830*/  BRA `(.L_x_21693) ;  /* 0x0000000c00047947 */ /* 0x000fec0003800000 */
.L_x_21697:
[----:B---3--:R-:W2:Y:S02]  /*4840*/  LDG.E.U16 R2, desc[UR36][R4.64] ;  /* 0x0000002404027981 */ /* 0x008ea4000c1e1500 */
[----:B--2---:R-:W-:-:S06]  /*4850*/  HADD2.F32 R2, -RZ, R2.H0_H0 ;  /* 0x20000002ff027230 */ /* 0x004fcc0000004100 */
[----:B------:R-:W0:Y:S02]  /*4860*/  F2I.S64.TRUNC R2, R2 ;  /* 0x0000000200027311 */ /* 0x000e24000020d900 */
[----:B0-----:R-:W-:Y:S01]  /*4870*/  PRMT R0, R2, 0x7610, R0 ;  /* 0x0000761002007816 */ /* 0x001fe20000000000 */
[----:B------:R-:W-:Y:S06]  /*4880*/  BRA `(.L_x_21693) ;  /* 0x0000000800f07947 */ /* 0x000fec0003800000 */
.L_x_21696:
[----:B------:R-:W-:-:S09]  /*4890*/  UISETP.NE.AND UP0, UPT, UR4, 0x7, UPT ;  /* 0x000000070400788c */ /* 0x000fd2000bf05270 */
[----:B------:R-:W-:Y:S05]  /*48a0*/  BRA.U !UP0, `(.L_x_21698) ;  /* 0x0000000108347547 */ /* 0x000fea000b800000 */
        /* <DEDUP_REMOVED lines=8> */
.L_x_21699:
[----:B------:R-:W3:Y:S02]  /*4930*/  LDG.E.U16 R4, desc[UR36][R4.64] ;  /* 0x0000002404047981 */ /* 0x000ee4000c1e1500 */
[----:B---3--:R-:W-:-:S06]  /*4940*/  HADD2.F32 R2, -RZ, R4.H0_H0 ;  /* 0x20000004ff027230 */ /* 0x008fcc0000004100 */
[----:B------:R-:W0:Y:S02]  /*4950*/  F2I.S64.TRUNC R2, R2 ;  /* 0x0000000200027311 */ /* 0x000e24000020d900 */
[----:B0-----:R-:W-:Y:S01]  /*4960*/  PRMT R0, R2, 0x7610, R0 ;  /* 0x0000761002007816 */ /* 0x001fe20000000000 */
[----:B------:R-:W-:Y:S06]  /*4970*/  BRA `(.L_x_21693) ;  /* 0x0000000800b47947 */ /* 0x000fec0003800000 */
.L_x_21698:
[----:B---3--:R-:W2:Y:S02]  /*4980*/  LDG.E.64 R2, desc[UR36][R4.64] ;  /* 0x0000002404027981 */ /* 0x008ea4000c1e1b00 */
[----:B--2---:R-:W0:Y:S02]  /*4990*/  F2I.S64.F64.TRUNC R2, R2 ;  /* 0x0000000200027311 */ /* 0x004e24000030d900 */
[----:B0-----:R-:W-:Y:S01]  /*49a0*/  PRMT R0, R2, 0x7610, R0 ;  /* 0x0000761002007816 */ /* 0x001fe20000000000 */
[----:B------:R-:W-:Y:S06]  /*49b0*/  BRA `(.L_x_21693) ;  /* 0x0000000800a47947 */ /* 0x000fec0003800000 */
.L_x_21688:
        /* <DEDUP_REMOVED lines=12> */
.L_x_21702:
[----:B------:R-:W3:Y:S02]  /*4a80*/  LDG.E.64 R4, desc[UR36][R4.64] ;  /* 0x0000002404047981 */ /* 0x000ee4000c1e1b00 */
[----:B---3--:R-:W0:Y:S02]  /*4a90*/  F2I.S64.F64.TRUNC R2, R4 ;  /* 0x0000000400027311 */ /* 0x008e24000030d900 */
[----:B0-----:R-:W-:Y:S01]  /*4aa0*/  PRMT R0, R2, 0x7610, R0 ;  /* 0x0000761002007816 */ /* 0x001fe20000000000 */
[----:B------:R-:W-:Y:S06]  /*4ab0*/  BRA `(.L_x_21693) ;  /* 0x0000000800647947 */ /* 0x000fec0003800000 */
.L_x_21701:
[----:B------:R-:W-:-:S09]  /*4ac0*/  UISETP.NE.AND UP0, UPT, UR4, 0xf, UPT ;  /* 0x0000000f0400788c */ /* 0x000fd2000bf05270 */
[----:B------:R-:W-:Y:S05]  /*4ad0*/  BRA.U !UP0, `(.L_x_21703) ;  /* 0x00000001089c7547 */ /* 0x000fea000b800000 */
[----:B------:R-:W-:-:S09]  /*4ae0*/  UISETP.NE.AND UP0, UPT, UR4, 0x17, UPT ;  /* 0x000000170400788c */ /* 0x000fd2000bf05270 */
[----:B------:R-:W-:Y:S05]  /*4af0*/  BRA.U !UP0, `(.L_x_21704) ;  /* 0x00000001085c7547 */ /* 0x000fea000b800000 */
[----:B------:R-:W-:-:S09]  /*4b00*/  UISETP.NE.AND UP0, UPT, UR4, 0x18, UPT ;  /* 0x000000180400788c */ /* 0x000fd2000bf05270 */
[----:B------:R-:W-:Y:S05]  /*4b10*/  BRA.U UP0, `(.L_x_21692) ;  /* 0x0000000500f87547 */ /* 0x000fea000b800000 */
[----:B------:R-:W2:Y:S01]  /*4b20*/  LDG.E.U8 R0, desc[UR36][R4.64] ;  /* 0x0000002404007981 */ /* 0x000ea2000c1e1100 */
[----:B---3--:R-:W-:Y:S02]  /*4b30*/  IMAD.MOV.U32 R6, RZ, RZ, 0x1f ;  /* 0x0000001fff067424 */ /* 0x008fe400078e00ff */
        /* <DEDUP_REMOVED lines=17> */
[----:B0-----:R-:W-:Y:S01]  /*4c50*/  PRMT R0, R2, 0x7610, R0 ;  /* 0x0000761002007816 */ /* 0x001fe20000000000 */
[----:B------:R-:W-:Y:S06]  /*4c60*/  BRA `(.L_x_21693) ;  /* 0x0000000400f87947 */ /* 0x000fec0003800000 */
.L_x_21704:
[----:B---3--:R-:W2:Y:S02]  /*4c70*/  LDG.E.U8 R3, desc[UR36][R4.64] ;  /* 0x0000002404037981 */ /* 0x008ea4000c1e1100 */
        /* <DEDUP_REMOVED lines=11> */
[----:B0-----:R-:W-:Y:S01]  /*4d30*/  PRMT R0, R2, 0x7610, R0 ;  /* 0x0000761002007816 */ /* 0x001fe20000000000 */
[----:B------:R-:W-:Y:S06]  /*4d40*/  BRA `(.L_x_21693) ;  /* 0x0000000400c07947 */ /* 0x000fec0003800000 */
.L_x_21703:
[----:B---3--:R-:W2:Y:S02]  /*4d50*/  LDG.E.U16 R2, desc[UR36][R4.64] ;  /* 0x0000002404027981 */ /* 0x008ea4000c1e1500 */
[----:B--2---:R-:W-:-:S06]  /*4d60*/  IMAD.U32 R2, R2, 0x10000, RZ ;  /* 0x0001000002027824 */ /* 0x004fcc00078e00ff */
[----:B------:R-:W0:Y:S02]  /*4d70*/  F2I.S64.TRUNC R2, R2 ;  /* 0x0000000200027311 */ /* 0x000e24000020d900 */
[----:B0-----:R-:W-:Y:S01]  /*4d80*/  PRMT R0, R2, 0x7610, R0 ;  /* 0x0000761002007816 */ /* 0x001fe20000000000 */
[----:B------:R-:W-:Y:S06]  /*4d90*/  BRA `(.L_x_21693) ;  /* 0x0000000400ac7947 */ /* 0x000fec0003800000 */
.L_x_21700:
        /* <DEDUP_REMOVED lines=10> */
.L_x_21707:
[----:B------:R-:W2:Y:S01]  /*4e40*/  LDG.E.U8 R4, desc[UR36][R4.64] ;  /* 0x0000002404047981 */ /* 0x000ea2000c1e1100 */
[----:B------:R-:W-:Y:S01]  /*4e50*/  BSSY.RECONVERGENT B0, `(.L_x_21708) ;  /* 0x0000018000007945 */ /* 0x000fe20003800200 */
[----:B---3--:R-:W-:Y:S01]  /*4e60*/  HFMA2 R2, -RZ, RZ, 0, 0 ;  /* 0x00000000ff027431 */ /* 0x008fe200000001ff */
        /* <DEDUP_REMOVED lines=18> */
.L_x_21711:
[----:B------:R-:W-:Y:S05]  /*4f90*/  BSYNC.RECONVERGENT B1 ;  /* 0x0000000000017941 */ /* 0x000fea0003800200 */
.L_x_21710:
[----:B------:R-:W-:Y:S02]  /*4fa0*/  SHF.L.U32 R0, R0, 0x14, RZ ;  /* 0x0000001400007819 */ /* 0x000fe400000006ff */
[----:B------:R-:W-:-:S04]  /*4fb0*/  LEA R2, R2, 0x3b800000, 0x17 ;  /* 0x3b80000002027811 */ /* 0x000fc800078eb8ff */
[----:B------:R-:W-:-:S07]  /*4fc0*/  LOP3.LUT R2, R2, R0, R7, 0xfe, !PT ;  /* 0x0000000002027212 */ /* 0x000fce00078efe07 */
.L_x_21709:
[----:B------:R-:W-:Y:S05]  /*4fd0*/  BSYNC.RECONVERGENT B0 ;  /* 0x0000000000007941 */ /* 0x000fea0003800200 */
.L_x_21708:
[----:B------:R-:W0:Y:S02]  /*4fe0*/  F2I.S64.TRUNC R2, R2 ;  /* 0x0000000200027311 */ /* 0x000e24000020d900 */
[----:B0-----:R-:W-:Y:S01]  /*4ff0*/  PRMT R0, R2, 0x7610, R0 ;  /* 0x0000761002007816 */ /* 0x001fe20000000000 */
[----:B------:R-:W-:Y:S06]  /*5000*/  BRA `(.L_x_21693) ;  /* 0x0000000400107947 */ /* 0x000fec0003800000 */
.L_x_21706:
[----:B------:R-:W2:Y:S01]  /*5010*/  LDG.E.U8 R4, desc[UR36][R4.64] ;  /* 0x0000002404047981 */ /* 0x000ea2000c1e1100 */
[----:B------:R-:W-:Y:S01]  /*5020*/  BSSY.RECONVERGENT B0, `(.L_x_21712) ;  /* 0x0000018000007945 */ /* 0x000fe20003800200 */
[----:B---3--:R-:W-:Y:S01]  /*5030*/  IMAD.MOV.U32 R2, RZ, RZ, RZ ;  /* 0x000000ffff027224 */ /* 0x008fe200078e00ff */
        /* <DEDUP_REMOVED lines=18> */
.L_x_21715:
[----:B------:R-:W-:Y:S05]  /*5160*/  BSYNC.RECONVERGENT B1 ;  /* 0x0000000000017941 */ /* 0x000fea0003800200 */
.L_x_21714:
[----:B------:R-:W-:Y:S01]  /*5170*/  IMAD.SHL.U32 R0, R0, 0x200000, RZ ;  /* 0x0020000000007824 */ /* 0x000fe200078e00ff */
[----:B------:R-:W-:-:S04]  /*5180*/  LEA R2, R2, 0x37800000, 0x17 ;  /* 0x3780000002027811 */ /* 0x000fc800078eb8ff */
[----:B------:R-:W-:-:S07]  /*5190*/  LOP3.LUT R2, R2, R0, R7, 0xfe, !PT ;  /* 0x0000000002027212 */ /* 0x000fce00078efe07 */
.L_x_21713:
[----:B------:R-:W-:Y:S05]  /*51a0*/  BSYNC.RECONVERGENT B0 ;  /* 0x0000000000007941 */ /* 0x000fea0003800200 */
.L_x_21712:
[----:B------:R-:W0:Y:S02]  /*51b0*/  F2I.S64.TRUNC R2, R2 ;  /* 0x0000000200027311 */ /* 0x000e24000020d900 */
[----:B0-----:R-:W-:Y:S01]  /*51c0*/  PRMT R0, R2, 0x7610, R0 ;  /* 0x0000761002007816 */ /* 0x001fe20000000000 */
[----:B------:R-:W-:Y:S06]  /*51d0*/  BRA `(.L_x_21693) ;  /* 0x00000000009c7947 */ /* 0x000fec0003800000 */
.L_x_21705:
        /* <DEDUP_REMOVED lines=8> */
[----:B---3--:R-:W-:Y:S01]  /*5260*/  IMAD.MOV.U32 R2, RZ, RZ, 0x400000 ;  /* 0x00400000ff027424 */ /* 0x008fe200078e00ff */
[----:B--2---:R-:W-:-:S13]  /*5270*/  ISETP.NE.AND P0, PT, R4, RZ, PT ;  /* 0x000000ff0400720c */ /* 0x004fda0003f05270 */
[----:B------:R-:W-:Y:S05]  /*5280*/  @!P0 BRA `(.L_x_21719) ;  /* 0x00000000000c8947 */ /* 0x000fea0003800000 */
[----:B------:R-:W-:-:S13]  /*5290*/  ISETP.NE.AND P0, PT, R4, 0xff, PT ;  /* 0x000000ff0400780c */ /* 0x000fda0003f05270 */
[----:B------:R-:W-:Y:S01]  /*52a0*/  @!P0 IMAD.MOV.U32 R2, RZ, RZ, 0x7f800001 ;  /* 0x7f800001ff028424 */ /* 0x000fe200078e00ff */
[----:B------:R-:W-:-:S07]  /*52b0*/  @P0 SHF.L.U32 R2, R4, 0x17, RZ ;  /* 0x0000001704020819 */ /* 0x000fce00000006ff */
.L_x_21719:
[----:B------:R-:W-:Y:S05]  /*52c0*/  BSYNC.RECONVERGENT B0 ;  /* 0x0000000000007941 */ /* 0x000fea0003800200 */
.L_x_21718:
[----:B------:R-:W0:Y:S02]  /*52d0*/  F2I.S64.TRUNC R2, R2 ;  /* 0x0000000200027311 */ /* 0x000e24000020d900 */
[----:B0-----:R-:W-:Y:S01]  /*52e0*/  PRMT R0, R2, 0x7610, R0 ;  /* 0x0000761002007816 */ /* 0x001fe20000000000 */
[----:B------:R-:W-:Y:S06]  /*52f0*/  BRA `(.L_x_21693) ;  /* 0x0000000000547947 */ /* 0x000fec0003800000 */
.L_x_21692:
[----:B---3--:R-:W-:Y:S01]  /*5300*/  MOV R2, 0x0 ;  /* 0x0000000000027802 */ /* 0x008fe20000000f00 */
        /* <DEDUP_REMOVED lines=15> */
.L_x_21720:
[----:B------:R-:W-:Y:S01]  /*5400*/  PRMT R0, RZ, 0x7610, R0 ;  /* 0x00007610ff007816 */ /* 0x000fe20000000000 */
[----:B------:R-:W-:Y:S06]  /*5410*/  BRA `(.L_x_21693) ;  /* 0x00000000000c7947 */ /* 0x000fec0003800000 */
.L_x_21717:
[----:B------:R1:W5:Y:S01]  /*5420*/  LDG.E.U8 R0, desc[UR36][R4.64] ;  /* 0x0000002404007981 */ /* 0x000362000c1e1100 */
[----:B------:R-:W-:Y:S05]  /*5430*/  BRA `(.L_x_21693) ;  /* 0x0000000000047947 */ /* 0x000fea0003800000 */
.L_x_21716:
[----:B------:R2:W5:Y:S02]  /*5440*/  LDG.E.U8 R0, desc[UR36][R4.64] ;  /* 0x0000002404007981 */ /* 0x000564000c1e1100 */
.L_x_21693:
[----:B---3--:R-:W-:Y:S01]  /*5450*/  PRMT R2, R18, 0x9910, RZ ;  /* 0x0000991012027816 */ /* 0x008fe200000000ff */
[----:B012-4-:R-:W-:-:S03]  /*5460*/  IMAD.MOV.U32 R5, RZ, RZ, 0x1 ;  /* 0x00000001ff057424 */ /* 0x017fc600078e00ff */
[----:B------:R-:W-:-:S13]  /*5470*/  ISETP.NE.AND P0, PT, R2, RZ, PT ;  /* 0x000000ff0200720c */ /* 0x000fda0003f05270 */
[----:B------:R-:W-:Y:S05]  /*5480*/  @!P0 BRA `(.L_x_21721) ;  /* 0x0000000000408947 */ /* 0x000fea0003800000 */
[----:B------:R-:W-:Y:S01]  /*5490*/  BSSY.RECONVERGENT B0, `(.L_x_21721) ;  /* 0x000000f000007945 */ /* 0x000fe20003800200 */
[----:B------:R-:W-:Y:S01]  /*54a0*/  IMAD.MOV.U32 R5, RZ, RZ, 0x1 ;  /* 0x00000001ff057424 */ /* 0x000fe200078e00ff */
[----:B------:R-:W-:-:S07]  /*54b0*/  PRMT R2, R18, 0x7610, R2 ;  /* 0x0000761012027816 */ /* 0x000fce0000000002 */
.L_x_21722:
        /* <DEDUP_REMOVED lines=13> */
.L_x_21721:
        /* <DEDUP_REMOVED lines=17> */
.L_x_21727:
[----:B------:R0:W-:Y:S01]  /*56a0*/  STG.E.U8 desc[UR36][R2.64], R5 ;  /* 0x0000000502007986 */ /* 0x0001e2000c101124 */
[----:B------:R-:W-:Y:S05]  /*56b0*/  BRA `(.L_x_21729) ;  /* 0x0000000c00507947 */ /* 0x000fea0003800000 */
.L_x_21726:
[----:B------:R-:W-:-:S09]  /*56c0*/  UISETP.NE.AND UP0, UPT, UR4, 0x2, UPT ;  /* 0x000000020400788c */ /* 0x000fd2000bf05270 */
[----:B------:R-:W-:Y:S05]  /*56d0*/  BRA.U !UP0, `(.L_x_21730) ;  /* 0x00000001082c7547 */ /* 0x000fea000b800000 */
[----:B------:R-:W-:-:S09]  /*56e0*/  UISETP.NE.AND UP0, UPT, UR4, 0x3, UPT ;  /* 0x000000030400788c */ /* 0x000fd2000bf05270 */
[----:B------:R-:W-:Y:S05]  /*56f0*/  BRA.U !UP0, `(.L_x_21731) ;  /* 0x0000000108187547 */ /* 0x000fea000b800000 */
[----:B------:R-:W-:-:S09]  /*5700*/  UISETP.NE.AND UP0, UPT, UR4, 0x4, UPT ;  /* 0x000000040400788c */ /* 0x000fd2000bf05270 */
[----:B------:R-:W-:Y:S05]  /*5710*/  BRA.U UP0, `(.L_x_21728) ;  /* 0x0000000900607547 */ /* 0x000fea000b800000 */
[----:B------:R-:W-:Y:S01]  /*5720*/  LOP3.LUT R4, R5, 0xff, RZ, 0xc0, !PT ;  /* 0x000000ff05047812 */ /* 0x000fe200078ec0ff */
[----:B------:R-:W-:-:S05]  /*5730*/  IMAD.MOV.U32 R5, RZ, RZ, RZ ;  /* 0x000000ffff057224 */ /* 0x000fca00078e00ff */
[----:B------:R0:W-:Y:S01]  /*5740*/  STG.E.64 desc[UR36][R2.64], R4 ;  /* 0x0000000402007986 */ /* 0x0001e2000c101b24 */
[----:B------:R-:W-:Y:S05]  /*5750*/  BRA `(.L_x_21729) ;  /* 0x0000000c00287947 */ /* 0x000fea0003800000 */
.L_x_21731:
[----:B------:R-:W-:-:S05]  /*5760*/  LOP3.LUT R5, R5, 0xff, RZ, 0xc0, !PT ;  /* 0x000000ff05057812 */ /* 0x000fca00078ec0ff */
[----:B------:R0:W-:Y:S01]  /*5770*/  STG.E desc[UR36][R2.64], R5 ;  /* 0x0000000502007986 */ /* 0x0001e2000c101924 */
[----:B------:R-:W-:Y:S05]  /*5780*/  BRA `(.L_x_21729) ;  /* 0x0000000c001c7947 */ /* 0x000fea0003800000 */
.L_x_21730:
[----:B------:R-:W-:-:S05]  /*5790*/  LOP3.LUT R5, R5, 0xff, RZ, 0xc0, !PT ;  /* 0x000000ff05057812 */ /* 0x000fca00078ec0ff */
[----:B------:R0:W-:Y:S01]  /*57a0*/  STG.E.U16 desc[UR36][R2.64], R5 ;  /* 0x0000000502007986 */ /* 0x0001e2000c101524 */
[----:B------:R-:W-:Y:S05]  /*57b0*/  BRA `(.L_x_21729) ;  /* 0x0000000c00107947 */ /* 0x000fea0003800000 */
.L_x_21725:
        /* <DEDUP_REMOVED lines=10> */
.L_x_21733:
[----:B------:R-:W-:-:S04]  /*5860*/  LOP3.LUT R5, R5, 0xff, RZ, 0xc0, !PT ;  /* 0x000000ff05057812 */ /* 0x000fc800078ec0ff */
[----:B-----5:R-:W0:Y:S02]  /*5870*/  I2F.U16 R0, R5 ;  /* 0x0000000500007306 */ /* 0x020e240000101000 */
[----:B0-----:R-:W-:-:S05]  /*5880*/  F2FP.F16.F32.PACK_AB R0, RZ, R0 ;  /* 0x00000000ff00723e */ /* 0x001fca00000000ff */
[----:B------:R0:W-:Y:S01]  /*5890*/  STG.E.U16 desc[UR36][R2.64], R0 ;  /* 0x0000000002007986 */ /* 0x0001e2000c101524 */
[----:B------:R-:W-:Y:S05]  /*58a0*/  BRA `(.L_x_21729) ;  /* 0x0000000800d47947 */ /* 0x000fea0003800000 */
.L_x_21732:
        /* <DEDUP_REMOVED lines=11> */
.L_x_21735:
[----:B------:R-:W-:-:S06]  /*5960*/  LOP3.LUT R5, R5, 0xff, RZ, 0xc0, !PT ;  /* 0x000000ff05057812 */ /* 0x000fcc00078ec0ff */
[----:B------:R-:W0:Y:S02]  /*5970*/  I2F.U16 R5, R5 ;  /* 0x0000000500057306 */ /* 0x000e240000101000 */
[----:B0-----:R-:W-:-:S04]  /*5980*/  F2FP.F16.F32.PACK_AB R5, RZ, R5 ;  /* 0x00000005ff05723e */ /* 0x001fc800000000ff */
[----:B------:R-:W-:-:S05]  /*5990*/  PRMT R5, R5, 0x5410, RZ ;  /* 0x0000541005057816 */ /* 0x000fca00000000ff */
[----:B------:R0:W-:Y:S01]  /*59a0*/  STG.E desc[UR36][R2.64], R5 ;  /* 0x0000000502007986 */ /* 0x0001e2000c101924 */
[----:B------:R-:W-:Y:S05]  /*59b0*/  BRA `(.L_x_21729) ;  /* 0x0000000800907947 */ /* 0x000fea0003800000 */
.L_x_21734:
[----:B------:R-:W-:-:S06]  /*59c0*/  LOP3.LUT R5, R5, 0xff, RZ, 0xc0, !PT ;  /* 0x000000ff05057812 */ /* 0x000fcc00078ec0ff */
[----:B------:R-:W0:Y:S02]  /*59d0*/  I2F.F64.U16 R4, R5 ;  /* 0x0000000500047312 */ /* 0x000e240000101800 */
[----:B0-----:R0:W-:Y:S01]  /*59e0*/  STG.E.64 desc[UR36][R2.64], R4 ;  /* 0x0000000402007986 */ /* 0x0011e2000c101b24 */
[----:B------:R-:W-:Y:S05]  /*59f0*/  BRA `(.L_x_21729) ;  /* 0x0000000800807947 */ /* 0x000fea0003800000 */
.L_x_21724:
        /* <DEDUP_REMOVED lines=13> */
.L_x_21739:
[----:B------:R-:W-:Y:S01]  /*5ad0*/  LOP3.LUT R5, R5, 0xff, RZ, 0xc0, !PT ;  /* 0x000000ff05057812 */ /* 0x000fe200078ec0ff */
[----:B------:R-:W-:Y:S01]  /*5ae0*/  BSSY.RECONVERGENT B0, `(.L_x_21740) ;  /* 0x0000011000007945 */ /* 0x000fe20003800200 */
[----:B-----5:R-:W-:-:S04]  /*5af0*/  IMAD.MOV.U32 R0, RZ, RZ, 0x80 ;  /* 0x00000080ff007424 */ /* 0x020fc800078e00ff */
[----:B------:R-:W0:Y:S02]  /*5b00*/  I2F.U16 R5, R5 ;  /* 0x0000000500057306 */ /* 0x000e240000101000 */
[----:B0-----:R-:W-:-:S13]  /*5b10*/  ISETP.GT.U32.AND P0, PT, R5, 0x437fffff, PT ;  /* 0x437fffff0500780c */ /* 0x001fda0003f04070 */
        /* <DEDUP_REMOVED lines=13> */
.L_x_21741:
[----:B------:R-:W-:Y:S05]  /*5bf0*/  BSYNC.RECONVERGENT B0 ;  /* 0x0000000000007941 */ /* 0x000fea0003800200 */
.L_x_21740:
[----:B------:R0:W-:Y:S01]  /*5c00*/  STG.E.U8 desc[UR36][R2.64], R0 ;  /* 0x0000000002007986 */ /* 0x0001e2000c101124 */
[----:B------:R-:W-:Y:S05]  /*5c10*/  BRA `(.L_x_21729) ;  /* 0x0000000400f87947 */ /* 0x000fea0003800000 */
.L_x_21738:
        /* <DEDUP_REMOVED lines=18> */
.L_x_21743:
[----:B------:R-:W-:Y:S05]  /*5d40*/  BSYNC.RECONVERGENT B0 ;  /* 0x0000000000007941 */ /* 0x000fea0003800200 */
.L_x_21742:
[----:B------:R0:W-:Y:S01]  /*5d50*/  STG.E.U8 desc[UR36][R2.64], R0 ;  /* 0x0000000002007986 */ /* 0x0001e2000c101124 */
[----:B------:R-:W-:Y:S05]  /*5d60*/  BRA `(.L_x_21729) ;  /* 0x0000000400a47947 */ /* 0x000fea0003800000 */
.L_x_21737:
[----:B------:R-:W-:-:S09]  /*5d70*/  UISETP.NE.AND UP0, UPT, UR4, 0x1c, UPT ;  /* 0x0000001c0400788c */ /* 0x000fd2000bf05270 */
[----:B------:R-:W-:Y:S05]  /*5d80*/  BRA.U !UP0, `(.L_x_21744) ;  /* 0x0000000108647547 */ /* 0x000fea000b800000 */
[----:B------:R-:W-:-:S09]  /*5d90*/  UISETP.NE.AND UP0, UPT, UR4, 0x1d, UPT ;  /* 0x0000001d0400788c */ /* 0x000fd2000bf05270 */
[----:B------:R-:W-:Y:S05]  /*5da0*/  BRA.U !UP0, `(.L_x_21745) ;  /* 0x00000001084c7547 */ /* 0x000fea000b800000 */
[----:B------:R-:W-:-:S09]  /*5db0*/  UISETP.NE.AND UP0, UPT, UR4, 0x2c, UPT ;  /* 0x0000002c0400788c */ /* 0x000fd2000bf05270 */
[----:B------:R-:W-:Y:S05]  /*5dc0*/  BRA.U UP0, `(.L_x_21728) ;  /* 0x0000000100b47547 */ /* 0x000fea000b800000 */
        /* <DEDUP_REMOVED lines=17> */
.L_x_21745:
[----:B------:R-:W-:Y:S01]  /*5ee0*/  LOP3.LUT R4, R5, 0xff, RZ, 0xc0, !PT ;  /* 0x000000ff05047812 */ /* 0x000fe200078ec0ff */
[----:B------:R-:W-:-:S05]  /*5ef0*/  IMAD.MOV.U32 R5, RZ, RZ, RZ ;  /* 0x000000ffff057224 */ /* 0x000fca00078e00ff */
[----:B------:R0:W-:Y:S01]  /*5f00*/  STG.E.64 desc[UR36][R2.64], R4 ;  /* 0x0000000402007986 */ /* 0x0001e2000c101b24 */
[----:B------:R-:W-:Y:S05]  /*5f10*/  BRA `(.L_x_21729) ;  /* 0x0000000400387947 */ /* 0x000fea0003800000 */
.L_x_21744:
[----:B------:R-:W-:-:S05]  /*5f20*/  LOP3.LUT R5, R5, 0xff, RZ, 0xc0, !PT ;  /* 0x000000ff05057812 */ /* 0x000fca00078ec0ff */
[----:B------:R0:W-:Y:S01]  /*5f30*/  STG.E desc[UR36][R2.64], R5 ;  /* 0x0000000502007986 */ /* 0x0001e2000c101924 */
[----:B------:R-:W-:Y:S05]  /*5f40*/  BRA `(.L_x_21729) ;  /* 0x00000004002c7947 */ /* 0x000fea0003800000 */
.L_x_21736:
        /* <DEDUP_REMOVED lines=10> */
.L_x_21747:
[----:B------:R-:W-:Y:S02]  /*5ff0*/  LOP3.LUT R5, R5, 0xff, RZ, 0xc0, !PT ;  /* 0x000000ff05057812 */ /* 0x000fe400078ec0ff */
[----:B------:R-:W-:-:S04]  /*6000*/  CS2R R6, SRZ ;  /* 0x0000000000067805 */ /* 0x000fc8000001ff00 */
[----:B------:R-:W0:Y:S02]  /*6010*/  I2F.F64.U16 R4, R5 ;  /* 0x0000000500047312 */ /* 0x000e240000101800 */
[----:B0-----:R4:W-:Y:S01]  /*6020*/  STG.E.128 desc[UR36][R2.64], R4 ;  /* 0x0000000402007986 */ /* 0x0019e2000c101d24 */
[----:B------:R-:W-:Y:S05]  /*6030*/  BRA `(.L_x_21729) ;  /* 0x0000000000f07947 */ /* 0x000fea0003800000 */
.L_x_21746:
[----:B------:R-:W-:-:S09]  /*6040*/  UISETP.NE.AND UP0, UPT, UR4, 0xf, UPT ;  /* 0x0000000f0400788c */ /* 0x000fd2000bf05270 */
[----:B------:R-:W-:Y:S05]  /*6050*/  BRA.U !UP0, `(.L_x_21748) ;  /* 0x0000000108d87547 */ /* 0x000fea000b800000 */
[----:B------:R-:W-:-:S09]  /*6060*/  UISETP.NE.AND UP0, UPT, UR4, 0x17, UPT ;  /* 0x000000170400788c */ /* 0x000fd2000bf05270 */
[----:B------:R-:W-:Y:S05]  /*6070*/  BRA.U !UP0, `(.L_x_21749) ;  /* 0x0000000108887547 */ /* 0x000fea000b800000 */
[----:B------:R-:W-:-:S09]  /*6080*/  UISETP.NE.AND UP0, UPT, UR4, 0x18, UPT ;  /* 0x000000180400788c */ /* 0x000fd2000bf05270 */
[----:B------:R-:W-:Y:S05]  /*6090*/  BRA.U !UP0, `(.L_x_21750) ;  /* 0x0000000108447547 */ /* 0x000fea000b800000 */
.L_x_21728:
        /* <DEDUP_REMOVED lines=15> */
[----:B--2--5:R-:W-:Y:S05]  /*6190*/  CALL.ABS.NOINC R2 ;  /* 0x0000000002007343 */ /* 0x024fea0003c00000 */
.L_x_21751:
[----:B------:R-:W-:Y:S05]  /*61a0*/  BRA `(.L_x_21729) ;  /* 0x0000000000947947 */ /* 0x000fea0003800000 */
.L_x_21750:
[----:B-----5:R-:W-:Y:S01]  /*61b0*/  LOP3.LUT R0, R5, 0xff, RZ, 0xc0, !PT ;  /* 0x000000ff05007812 */ /* 0x020fe200078ec0ff */
[----:B------:R-:W-:Y:S01]  /*61c0*/  BSSY.RECONVERGENT B0, `(.L_x_21752) ;  /* 0x000000b000007945 */ /* 0x000fe20003800200 */
[----:B------:R-:W-:Y:S02]  /*61d0*/  IMAD.MOV.U32 R5, RZ, RZ, 0x7f ;  /* 0x0000007fff057424 */ /* 0x000fe400078e00ff */
[----:B------:R-:W0:Y:S02]  /*61e0*/  I2F.U16 R7, R0 ;  /* 0x0000000000077306 */ /* 0x000e240000101000 */
[----:B0-----:R-:W-:-:S13]  /*61f0*/  ISETP.GT.U32.AND P0, PT, R7, 0x43efffff, PT ;  /* 0x43efffff0700780c */ /* 0x001fda0003f04070 */
[----:B------:R-:W-:Y:S05]  /*6200*/  @P0 BRA `(.L_x_21753) ;  /* 0x0000000000180947 */ /* 0x000fea0003800000 */
[----:B------:R-:W-:-:S13]  /*6210*/  ISETP.GE.U32.AND P0, PT, R7, 0x3c800000, PT ;  /* 0x3c8000000700780c */ /* 0x000fda0003f06070 */
[----:B------:R-:W-:-:S04]  /*6220*/  @P0 SHF.R.U32.HI R0, RZ, 0x14, R7 ;  /* 0x00000014ff000819 */ /* 0x000fc80000011607 */
[----:B------:R-:W-:-:S04]  /*6230*/  @P0 LOP3.LUT R0, R0, 0x1, RZ, 0xc0, !PT ;  /* 0x0000000100000812 */ /* 0x000fc800078ec0ff */
[----:B------:R-:W-:-:S04]  /*6240*/  @P0 IADD3 R0, PT, PT, R7, 0x407ffff, R0 ;  /* 0x0407ffff07000810 */ /* 0x000fc80007ffe000 */
[----:B------:R-:W-:Y:S01]  /*6250*/  @P0 SHF.R.U32.HI R5, RZ, 0x14, R0 ;  /* 0x00000014ff050819 */ /* 0x000fe20000011600 */
[----:B------:R-:W-:-:S07]  /*6260*/  @!P0 FADD.FTZ R5, R7, 16384 ;  /* 0x4680000007058421 */ /* 0x000fce0000010000 */
.L_x_21753:
[----:B------:R-:W-:Y:S05]  /*6270*/  BSYNC.RECONVERGENT B0 ;  /* 0x0000000000007941 */ /* 0x000fea0003800200 */
.L_x_21752:
[----:B------:R3:W-:Y:S01]  /*6280*/  STG.E.U8 desc[UR36][R2.64], R5 ;  /* 0x0000000502007986 */ /* 0x0007e2000c101124 */
[----:B------:R-:W-:Y:S05]  /*6290*/  BRA `(.L_x_21729) ;  /* 0x0000000000587947 */ /* 0x000fea0003800000 */
.L_x_21749:
[----:B------:R-:W-:-:S04]  /*62a0*/  LOP3.LUT R5, R5, 0xff, RZ, 0xc0, !PT ;  /* 0x000000ff05057812 */ /* 0x000fc800078ec0ff */
[----:B------:R-:W0:Y:S02]  /*62b0*/  I2F.U16 R7, R5 ;  /* 0x0000000500077306 */ /* 0x000e240000101000 */
[----:B0-----:R-:W-:-:S13]  /*62c0*/  ISETP.GT.U32.AND P0, PT, R7, 0x477fffff, PT ;  /* 0x477fffff0700780c */ /* 0x001fda0003f04070 */
[----:B------:R-:W-:Y:S05]  /*62d0*/  @P0 BRA `(.L_x_21754) ;  /* 0x0000000000240947 */ /* 0x000fea0003800000 */
[----:B------:R-:W-:-:S13]  /*62e0*/  ISETP.GE.U32.AND P0, PT, R7, 0x38800000, PT ;  /* 0x388000000700780c */ /* 0x000fda0003f06070 */
[----:B-----5:R-:W-:-:S04]  /*62f0*/  @P0 SHF.R.U32.HI R0, RZ, 0x15, R7 ;  /* 0x00000015ff000819 */ /* 0x020fc80000011607 */
[----:B------:R-:W-:-:S04]  /*6300*/  @P0 LOP3.LUT R0, R0, 0x1, RZ, 0xc0, !PT ;  /* 0x0000000100000812 */ /* 0x000fc800078ec0ff */
[C---:B------:R-:W-:Y:S01]  /*6310*/  @P0 IADD3 R0, PT, PT, R7.reuse, 0x80fffff, R0 ;  /* 0x080fffff07000810 */ /* 0x040fe20007ffe000 */
[----:B------:R-:W-:-:S03]  /*6320*/  @!P0 FADD.FTZ R7, R7, 128 ;  /* 0x4300000007078421 */ /* 0x000fc60000010000 */
[----:B------:R-:W-:-:S05]  /*6330*/  @P0 SHF.R.U32.HI R5, RZ, 0x15, R0 ;  /* 0x00000015ff050819 */ /* 0x000fca0000011600 */
[----:B------:R1:W-:Y:S04]  /*6340*/  @P0 STG.E.U8 desc[UR36][R2.64], R5 ;  /* 0x0000000502000986 */ /* 0x0003e8000c101124 */
[----:B------:R1:W-:Y:S01]  /*6350*/  @!P0 STG.E.U8 desc[UR36][R2.64], R7 ;  /* 0x0000000702008986 */ /* 0x0003e2000c101124 */
[----:B------:R-:W-:Y:S05]  /*6360*/  BRA `(.L_x_21729) ;  /* 0x0000000000247947 */ /* 0x000fea0003800000 */
.L_x_21754:
[----:B------:R-:W-:Y:S01]  /*6370*/  IMAD.MOV.U32 R5, RZ, RZ, 0x7f ;  /* 0x0000007fff057424 */ /* 0x000fe200078e00ff */
[----:B------:R-:W-:-:S04]  /*6380*/  ISETP.GT.U32.AND P0, PT, R7, 0x7f800000, PT ;  /* 0x7f8000000700780c */ /* 0x000fc80003f04070 */
[----:B------:R-:W-:-:S05]  /*6390*/  SEL R5, R5, 0x7c, P0 ;  /* 0x0000007c05057807 */ /* 0x000fca0000000000 */
[----:B------:R2:W-:Y:S01]  /*63a0*/  STG.E.U8 desc[UR36][R2.64], R5 ;  /* 0x0000000502007986 */ /* 0x0005e2000c101124 */
[----:B------:R-:W-:Y:S05]  /*63b0*/  BRA `(.L_x_21729) ;  /* 0x0000000000107947 */ /* 0x000fea0003800000 */
.L_x_21748:
[----:B------:R-:W-:-:S04]  /*63c0*/  LOP3.LUT R5, R5, 0xff, RZ, 0xc0, !PT ;  /* 0x000000ff05057812 */ /* 0x000fc800078ec0ff */
[----:B-----5:R-:W0:Y:S02]  /*63d0*/  I2F.U16 R0, R5 ;  /* 0x0000000500007306 */ /* 0x020e240000101000 */
[----:B0-----:R-:W-:-:S05]  /*63e0*/  F2FP.BF16.F32.PACK_AB R0, RZ, R0 ;  /* 0x00000000ff00723e */ /* 0x001fca00000010ff */
[----:B------:R0:W-:Y:S02]  /*63f0*/  STG.E.U16 desc[UR36][R2.64], R0 ;  /* 0x0000000002007986 */ /* 0x0001e4000c101524 */
.L_x_21729:
[----:B------:R-:W-:Y:S05]  /*6400*/  BSYNC.RECONVERGENT B6 ;  /* 0x0000000000067941 */ /* 0x000fea0003800200 */
.L_x_21723:
[----:B------:R-:W-:-:S07]  /*6410*/  VIADD R17, R17, 0x80 ;  /* 0x0000008011117836 */ /* 0x000fce0000000000 */
.L_x_21686:
[----:B------:R-:W-:Y:S05]  /*6420*/  BSYNC.RECONVERGENT B7 ;  /* 0x0000000000077941 */ /* 0x000fea0003800200 */
.L_x_21685:
[----:B------:R-:W0:Y:S01]  /*6430*/  LDCU UR4, c[0x0][0x380] ;  /* 0x00007000ff0477ac */ /* 0x000e220008000800 */
[----:B------:R-:W-:Y:S01]  /*6440*/  BSSY.RECONVERGENT B7, `(.L_x_21755) ;  /* 0x0000318000077945 */ /* 0x000fe20003800200 */
[----:B0-----:R-:W-:-:S13]  /*6450*/  ISETP.GE.AND P0, PT, R17, UR4, PT ;  /* 0x0000000411007c0c */ /* 0x001fda000bf06270 */
[----:B------:R-:W-:Y:S05]  /*6460*/  @P0 BRA `(.L_x_21756) ;  /* 0x0000003000540947 */ /* 0x000fea0003800000 */
[----:B------:R-:W0:Y:S01]  /*6470*/  LDCU UR4, c[0x0][0x388] ;  /* 0x00007100ff0477ac */ /* 0x000e220008000800 */
[----:B-----5:R-:W-:Y:S01]  /*6480*/  MOV R0, RZ ;  /* 0x000000ff00007202 */ /* 0x020fe20000000f00 */
        /* <DEDUP_REMOVED lines=301> */
.L_x_21757:
[----:B------:R-:W4:Y:S01]  /*7760*/  LDCU.64 UR6, c[0x0][0x588] ;  /* 0x0000b100ff0677ac */ /* 0x000f220008000a00 */
        /* <DEDUP_REMOVED lines=15> */
.L_x_21761:
[----:B------:R0:W5:Y:S01]  /*7860*/  LDG.E.U8 R0, desc[UR36][R4.64] ;  /* 0x0000002404007981 */ /* 0x000162000c1e1100 */
[----:B------:R-:W-:Y:S05]  /*7870*/  BRA `(.L_x_21763) ;  /* 0x0000000c005c7947 */ /* 0x000fea0003800000 */
.L_x_21760:
        /* <DEDUP_REMOVED lines=8> */
.L_x_21765:
[----:B------:R3:W5:Y:S01]  /*7900*/  LDG.E.U8 R0, desc[UR36][R4.64] ;  /* 0x0000002404007981 */ /* 0x000762000c1e1100 */
[----:B------:R-:W-:Y:S05]  /*7910*/  BRA `(.L_x_21763) ;  /* 0x0000000c00347947 */ /* 0x000fea0003800000 */
.L_x_21764:
[----:B------:R2:W5:Y:S01]  /*7920*/  LDG.E.U16 R0, desc[UR36][R4.64] ;  /* 0x0000002404007981 */ /* 0x000562000c1e1500 */
[----:B------:R-:W-:Y:S05]  /*7930*/  BRA `(.L_x_21763) ;  /* 0x0000000c002c7947 */ /* 0x000fea0003800000 */
.L_x_21759:
        /* <DEDUP_REMOVED lines=10> */
.L_x_21767:
[----:B------:R-:W2:Y:S02]  /*79e0*/  LDG.E.U16 R2, desc[UR36][R4.64] ;  /* 0x0000002404027981 */ /* 0x000ea4000c1e1500 */
[----:B--2---:R-:W-:-:S06]  /*79f0*/  HADD2.F32 R2, -RZ, R2.H0_H0 ;  /* 0x20000002ff027230 */ /* 0x004fcc0000004100 */
[----:B------:R-:W0:Y:S02]  /*7a00*/  F2I.S64.TRUNC R2, R2 ;  /* 0x0000000200027311 */ /* 0x000e24000020d900 */
[----:B0-----:R-:W-:Y:S01]  /*7a10*/  PRMT R0, R2, 0x7610, R0 ;  /* 0x0000761002007816 */ /* 0x001fe20000000000 */
[----:B------:R-:W-:Y:S06]  /*7a20*/  BRA `(.L_x_21763) ;  /* 0x0000000800f07947 */ /* 0x000fec0003800000 */
.L_x_21766:
        /* <DEDUP_REMOVED lines=10> */
.L_x_21769:
[----:B------:R-:W2:Y:S02]  /*7ad0*/  LDG.E.U16 R4, desc[UR36][R4.64] ;  /* 0x0000002404047981 */ /* 0x000ea4000c1e1500 */
[----:B--2---:R-:W-:-:S06]  /*7ae0*/  HADD2.F32 R2, -RZ, R4.H0_H0 ;  /* 0x20000004ff027230 */ /* 0x004fcc0000004100 */
[----:B------:R-:W0:Y:S02]  /*7af0*/  F2I.S64.TRUNC R2, R2 ;  /* 0x0000000200027311 */ /* 0x000e24000020d900 */
[----:B0-----:R-:W-:Y:S01]  /*7b00*/  PRMT R0, R2, 0x7610, R0 ;  /* 0x0000761002007816 */ /* 0x001fe20000000000 */
[----:B------:R-:W-:Y:S06]  /*7b10*/  BRA `(.L_x_21763) ;  /* 0x0000000800b47947 */ /* 0x000fec0003800000 */
.L_x_21768:
[----:B------:R-:W2:Y:S02]  /*7b20*/  LDG.E.64 R2, desc[UR36][R4.64] ;  /* 0x0000002404027981 */ /* 0x000ea4000c1e1b00 */
[----:B--2---:R-:W0:Y:S02]  /*7b30*/  F2I.S64.F64.TRUNC R2, R2 ;  /* 0x0000000200027311 */ /* 0x004e24000030d900 */
[----:B0-----:R-:W-:Y:S01]  /*7b40*/  PRMT R0, R2, 0x7610, R0 ;  /* 0x0000761002007816 */ /* 0x001fe20000000000 */
[----:B------:R-:W-:Y:S06]  /*7b50*/  BRA `(.L_x_21763) ;  /* 0x0000000800a47947 */ /* 0x000fec0003800000 */
.L_x_21758:
        /* <DEDUP_REMOVED lines=12> */
.L_x_21772:
[----:B------:R-:W2:Y:S02]  /*7c20*/  LDG.E.64 R4, desc[UR36][R4.64] ;  /* 0x0000002404047981 */ /* 0x000ea4000c1e1b00 */
[----:B--2---:R-:W0:Y:S02]  /*7c30*/  F2I.S64.F64.TRUNC R2, R4 ;  /* 0x0000000400027311 */ /* 0x004e24000030d900 */
[----:B0-----:R-:W-:Y:S01]  /*7c40*/  PRMT R0, R2, 0x7610, R0 ;  /* 0x0000761002007816 */ /* 0x001fe20000000000 */
[----:B------:R-:W-:Y:S06]  /*7c50*/  BRA `(.L_x_21763) ;  /* 0x0000000800647947 */ /* 0x000fec0003800000 */
.L_x_21771:
        /* <DEDUP_REMOVED lines=27> */
.L_x_21774:
        /* <DEDUP_REMOVED lines=14> */
.L_x_21773:
[----:B------:R-:W2:Y:S02]  /*7ef0*/  LDG.E.U16 R2, desc[UR36][R4.64] ;  /* 0x0000002404027981 */ /* 0x000ea4000c1e1500 */
[----:B--2---:R-:W-:-:S06]  /*7f00*/  IMAD.U32 R2, R2, 0x10000, RZ ;  /* 0x0001000002027824 */ /* 0x004fcc00078e00ff */
[----:B------:R-:W0:Y:S02]  /*7f10*/  F2I.S64.TRUNC R2, R2 ;  /* 0x0000000200027311 */ /* 0x000e24000020d900 */
[----:B0-----:R-:W-:Y:S01]  /*7f20*/  PRMT R0, R2, 0x7610, R0 ;  /* 0x0000761002007816 */ /* 0x001fe20000000000 */
[----:B------:R-:W-:Y:S06]  /*7f30*/  BRA `(.L_x_21763) ;  /* 0x0000000400ac7947 */ /* 0x000fec0003800000 */
.L_x_21770:
        /* <DEDUP_REMOVED lines=10> */
.L_x_21777:
        /* <DEDUP_REMOVED lines=21> */
.L_x_21781:
[----:B------:R-:W-:Y:S05]  /*8130*/  BSYNC.RECONVERGENT B1 ;  /* 0x0000000000017941 */ /* 0x000fea0003800200 */
.L_x_21780:
[----:B------:R-:W-:Y:S01]  /*8140*/  IMAD.SHL.U32 R0, R0, 0x100000, RZ ;  /* 0x0010000000007824 */ /* 0x000fe200078e00ff */
[----:B------:R-:W-:-:S04]  /*8150*/  LEA R2, R2, 0x3b800000, 0x17 ;  /* 0x3b80000002027811 */ /* 0x000fc800078eb8ff */
[----:B------:R-:W-:-:S07]  /*8160*/  LOP3.LUT R2, R2, R0, R7, 0xfe, !PT ;  /* 0x0000000002027212 */ /* 0x000fce00078efe07 */
.L_x_21779:
[----:B------:R-:W-:Y:S05]  /*8170*/  BSYNC.RECONVERGENT B0 ;  /* 0x0000000000007941 */ /* 0x000fea0003800200 */
.L_x_21778:
[----:B------:R-:W0:Y:S02]  /*8180*/  F2I.S64.TRUNC R2, R2 ;  /* 0x0000000200027311 */ /* 0x000e24000020d900 */
[----:B0-----:R-:W-:Y:S01]  /*8190*/  PRMT R0, R2, 0x7610, R0 ;  /* 0x0000761002007816 */ /* 0x001fe20000000000 */
[----:B------:R-:W-:Y:S06]  /*81a0*/  BRA `(.L_x_21763) ;  /* 0x0000000400107947 */ /* 0x000fec0003800000 */
.L_x_21776:
        /* <DEDUP_REMOVED lines=21> */
.L_x_21785:
[----:B------:R-:W-:Y:S05]  /*8300*/  BSYNC.RECONVERGENT B1 ;  /* 0x0000000000017941 */ /* 0x000fea0003800200 */
.L_x_21784:
[----:B------:R-:W-:Y:S02]  /*8310*/  SHF.L.U32 R0, R0, 0x15, RZ ;  /* 0x0000001500007819 */ /* 0x000fe400000006ff */
[----:B------:R-:W-:-:S04]  /*8320*/  LEA R2, R2, 0x37800000, 0x17 ;  /* 0x3780000002027811 */ /* 0x000fc800078eb8ff */
[----:B------:R-:W-:-:S07]  /*8330*/  LOP3.LUT R2, R2, R0, R7, 0xfe, !PT ;  /* 0x0000000002027212 */ /* 0x000fce00078efe07 */
.L_x_21783:
[----:B------:R-:W-:Y:S05]  /*8340*/  BSYNC.RECONVERGENT B0 ;  /* 0x0000000000007941 */ /* 0x000fea0003800200 */
.L_x_21782:
[----:B------:R-:W0:Y:S02]  /*8350*/  F2I.S64.TRUNC R2, R2 ;  /* 0x0000000200027311 */ /* 0x000e24000020d900 */
[----:B0-----:R-:W-:Y:S01]  /*8360*/  PRMT R0, R2, 0x7610, R0 ;  /* 0x0000761002007816 */ /* 0x001fe20000000000 */
[----:B------:R-:W-:Y:S06]  /*8370*/  BRA `(.L_x_21763) ;  /* 0x00000000009c7947 */ /* 0x000fec0003800000 */
.L_x_21775:
        /* <DEDUP_REMOVED lines=14> */
.L_x_21789:
[----:B------:R-:W-:Y:S05]  /*8460*/  BSYNC.RECONVERGENT B0 ;  /* 0x0000000000007941 */ /* 0x000fea0003800200 */
.L_x_21788:
[----:B------:R-:W0:Y:S02]  /*8470*/  F2I.S64.TRUNC R2, R2 ;  /* 0x0000000200027311 */ /* 0x000e24000020d900 */
[----:B0-----:R-:W-:Y:S01]  /*8480*/  PRMT R0, R2, 0x7610, R0 ;  /* 0x0000761002007816 */ /* 0x001fe20000000000 */
[----:B------:R-:W-:Y:S06]  /*8490*/  BRA `(.L_x_21763) ;  /* 0x0000000000547947 */ /* 0x000fec0003800000 */
.L_x_21762:
        /* <DEDUP_REMOVED lines=16> */
.L_x_21790:
[----:B------:R-:W-:Y:S01]  /*85a0*/  PRMT R0, RZ, 0x7610, R0 ;  /* 0x00007610ff007816 */ /* 0x000fe20000000000 */
[----:B------:R-:W-:Y:S06]  /*85b0*/  BRA `(.L_x_21763) ;  /* 0x00000000000c7947 */ /* 0x000fec0003800000 */
.L_x_21787:
[----:B------:R0:W5:Y:S01]  /*85c0*/  LDG.E.U8 R0, desc[UR36][R4.64] ;  /* 0x0000002404007981 */ /* 0x000162000c1e1100 */
[----:B------:R-:W-:Y:S05]  /*85d0*/  BRA `(.L_x_21763) ;  /* 0x0000000000047947 */ /* 0x000fea0003800000 */
.L_x_21786:
[----:B------:R0:W5:Y:S02]  /*85e0*/  LDG.E.U8 R0, desc[UR36][R4.64] ;  /* 0x0000002404007981 */ /* 0x000164000c1e1100 */
.L_x_21763:
[----:B------:R-:W-:Y:S01]  /*85f0*/  PRMT R2, R18, 0x9910, RZ ;  /* 0x0000991012027816 */ /* 0x000fe200000000ff */
[----:B01234-:R-:W-:-:S03]  /*8600*/  IMAD.MOV.U32 R5, RZ, RZ, 0x1 ;  /* 0x00000001ff057424 */ /* 0x01ffc600078e00ff */
[----:B------:R-:W-:-:S13]  /*8610*/  ISETP.NE.AND P0, PT, R2, RZ, PT ;  /* 0x000000ff0200720c */ /* 0x000fda0003f05270 */
[----:B------:R-:W-:Y:S05]  /*8620*/  @!P0 BRA `(.L_x_21791) ;  /* 0x0000000000408947 */ /* 0x000fea0003800000 */
[----:B------:R-:W-:Y:S01]  /*8630*/  BSSY.RECONVERGENT B0, `(.L_x_21791) ;  /* 0x000000f000007945 */ /* 0x000fe20003800200 */
[----:B------:R-:W-:Y:S01]  /*8640*/  IMAD.MOV.U32 R5, RZ, RZ, 0x1 ;  /* 0x00000001ff057424 */ /* 0x000fe200078e00ff */
[----:B------:R-:W-:-:S07]  /*8650*/  PRMT R2, R18, 0x7610, R2 ;  /* 0x0000761012027816 */ /* 0x000fce0000000002 */
.L_x_21792:
        /* <DEDUP_REMOVED lines=13> */
.L_x_21791:
        /* <DEDUP_REMOVED lines=17> */
.L_x_21797:
[----:B------:R4:W-:Y:S01]  /*8840*/  STG.E.U8 desc[UR36][R2.64], R5 ;  /* 0x0000000502007986 */ /* 0x0009e2000c101124 */
[----:B------:R-:W-:Y:S05]  /*8850*/  BRA `(.L_x_21799) ;  /* 0x0000000c00507947 */ /* 0x000fea0003800000 */
.L_x_21796:
        /* <DEDUP_REMOVED lines=10> */
.L_x_21801:
[----:B------:R-:W-:-:S05]  /*8900*/  LOP3.LUT R5, R5, 0xff, RZ, 0xc0, !PT ;  /* 0x000000ff05057812 */ /* 0x000fca00078ec0ff */
[----:B------:R2:W-:Y:S01]  /*8910*/  STG.E desc[UR36][R2.64], R5 ;  /* 0x0000000502007986 */ /* 0x0005e2000c101924 */
[----:B------:R-:W-:Y:S05]  /*8920*/  BRA `(.L_x_21799) ;  /* 0x0000000c001c7947 */ /* 0x000fea0003800000 */
.L_x_21800:
[----:B------:R-:W-:-:S05]  /*8930*/  LOP3.LUT R5, R5, 0xff, RZ, 0xc0, !PT ;  /* 0x000000ff05057812 */ /* 0x000fca00078ec0ff */
[----:B------:R0:W-:Y:S01]  /*8940*/  STG.E.U16 desc[UR36][R2.64], R5 ;  /* 0x0000000502007986 */ /* 0x0001e2000c101524 */
[----:B------:R-:W-:Y:S05]  /*8950*/  BRA `(.L_x_21799) ;  /* 0x0000000c00107947 */ /* 0x000fea0003800000 */
.L_x_21795:
        /* <DEDUP_REMOVED lines=10> */
.L_x_21803:
[----:B------:R-:W-:-:S04]  /*8a00*/  LOP3.LUT R5, R5, 0xff, RZ, 0xc0, !PT ;  /* 0x000000ff05057812 */ /* 0x000fc800078ec0ff */
[----:B-----5:R-:W0:Y:S02]  /*8a10*/  I2F.U16 R0, R5 ;  /* 0x0000000500007306 */ /* 0x020e240000101000 */
[----:B0-----:R-:W-:-:S05]  /*8a20*/  F2FP.F16.F32.PACK_AB R0, RZ, R0 ;  /* 0x00000000ff00723e */ /* 0x001fca00000000ff */
[----:B------:R0:W-:Y:S01]  /*8a30*/  STG.E.U16 desc[UR36][R2.64], R0 ;  /* 0x0000000002007986 */ /* 0x0001e2000c101524 */
[----:B------:R-:W-:Y:S05]  /*8a40*/  BRA `(.L_x_21799) ;  /* 0x0000000800d47947 */ /* 0x000fea0003800000 */
.L_x_21802:
        /* <DEDUP_REMOVED lines=11> */
.L_x_21805:
[----:B------:R-:W-:-:S06]  /*8b00*/  LOP3.LUT R5, R5, 0xff, RZ, 0xc0, !PT ;  /* 0x000000ff05057812 */ /* 0x000fcc00078ec0ff */
[----:B------:R-:W0:Y:S02]  /*8b10*/  I2F.U16 R5, R5 ;  /* 0x0000000500057306 */ /* 0x000e240000101000 */
[----:B0-----:R-:W-:-:S04]  /*8b20*/  F2FP.F16.F32.PACK_AB R5, RZ, R5 ;  /* 0x00000005ff05723e */ /* 0x001fc800000000ff */
[----:B------:R-:W-:-:S05]  /*8b30*/  PRMT R5, R5, 0x5410, RZ ;  /* 0x0000541005057816 */ /* 0x000fca00000000ff */
[----:B------:R0:W-:Y:S01]  /*8b40*/  STG.E desc[UR36][R2.64], R5 ;  /* 0x0000000502007986 */ /* 0x0001e2000c101924 */
[----:B------:R-:W-:Y:S05]  /*8b50*/  BRA `(.L_x_21799) ;  /* 0x0000000800907947 */ /* 0x000fea0003800000 */
.L_x_21804:
[----:B------:R-:W-:-:S06]  /*8b60*/  LOP3.LUT R5, R5, 0xff, RZ, 0xc0, !PT ;  /* 0x000000ff05057812 */ /* 0x000fcc00078ec0ff */
[----:B------:R-:W0:Y:S02]  /*8b70*/  I2F.F64.U16 R4, R5 ;  /* 0x0000000500047312 */ /* 0x000e240000101800 */
[----:B0-----:R0:W-:Y:S01]  /*8b80*/  STG.E.64 desc[UR36][R2.64], R4 ;  /* 0x0000000402007986 */ /* 0x0011e2000c101b24 */
[----:B------:R-:W-:Y:S05]  /*8b90*/  BRA `(.L_x_21799) ;  /* 0x0000000800807947 */ /* 0x000fea0003800000 */
.L_x_21794:
        /* <DEDUP_REMOVED lines=13> */
.L_x_21809:
        /* <DEDUP_REMOVED lines=18> */
.L_x_21811:
[----:B------:R-:W-:Y:S05]  /*8d90*/  BSYNC.RECONVERGENT B0 ;  /* 0x0000000000007941 */ /* 0x000fea0003800200 */
.L_x_21810:
[----:B------:R0:W-:Y:S01]  /*8da0*/  STG.E.U8 desc[UR36][R2.64], R0 ;  /* 0x0000000002007986 */ /* 0x0001e2000c101124 */
[----:B------:R-:W-:Y:S05]  /*8db0*/  BRA `(.L_x_21799) ;  /* 0x0000000400f87947 */ /* 0x000fea0003800000 */
.L_x_21808:
[----:B------:R-:W-:Y:S01]  /*8dc0*/  LOP3.LUT R5, R5, 0xff, RZ, 0xc0, !PT ;  /* 0x000000ff05057812 */ /* 0x000fe200078ec0ff */
[----:B------:R-:W-:Y:S01]  /*8dd0*/  BSSY.RECONVERGENT B0, `(.L_x_21812) ;  /* 0x0000011000007945 */ /* 0x000fe20003800200 */
[----:B-----5:R-:W-:-:S04]  /*8de0*/  HFMA2 R0, -RZ, RZ, 0, 7.62939453125e-06 ;  /* 0x00000080ff007431 */ /* 0x020fc800000001ff */
        /* <DEDUP_REMOVED lines=15> */
.L_x_21813:
[----:B------:R-:W-:Y:S05]  /*8ee0*/  BSYNC.RECONVERGENT B0 ;  /* 0x0000000000007941 */ /* 0x000fea0003800200 */
.L_x_21812:
[----:B------:R0:W-:Y:S01]  /*8ef0*/  STG.E.U8 desc[UR36][R2.64], R0 ;  /* 0x0000000002007986 */ /* 0x0001e2000c101124 */
[----:B------:R-:W-:Y:S05]  /*8f00*/  BRA `(.L_x_21799) ;  /* 0x0000000400a47947 */ /* 0x000fea0003800000 */
.L_x_21807:
        /* <DEDUP_REMOVED lines=15> */
[----:B------:R-:W-:Y:S01]  /*9000*/  @P1 ISETP.EQ.U32.AND P2, PT, R0, 0x1, P0 ;  /* 0x000000010000180c */ /* 0x000fe20000742070 */
[----:B------:R-:W-:Y:S01]  /*9010*/  @P1 VIADD R0, R4, 0x1 ;  /* 0x0000000104001836 */ /* 0x000fe20000000000 */
[----:B------:R-:W-:-:S02]  /*9020*/  PLOP3.LUT P0, PT, PT, PT, PT, 0x80, 0x8 ;  /* 0x000000000008781c */ /* 0x000fc40003f0f070 */
[----:B------:R-:W-:-:S13]  /*9030*/  @P1 PLOP3.LUT P0, PT, P2, PT, PT, 0x80, 0x8 ;  /* 0x000000000008181c */ /* 0x000fda000170f070 */
[----:B------:R-:W-:-:S05]  /*9040*/  @!P0 IADD3 R0, PT, PT, R4, RZ, RZ ;  /* 0x000000ff04008210 */ /* 0x000fca0007ffe0ff */
[----:B------:R-:W-:-:S05]  /*9050*/  @P1 IMAD.MOV.U32 R5, RZ, RZ, R0 ;  /* 0x000000ffff051224 */ /* 0x000fca00078e0000 */
[----:B------:R0:W-:Y:S01]  /*9060*/  STG.E.U8 desc[UR36][R2.64], R5 ;  /* 0x0000000502007986 */ /* 0x0001e2000c101124 */
[----:B------:R-:W-:Y:S05]  /*9070*/  BRA `(.L_x_21799) ;  /* 0x0000000400487947 */ /* 0x000fea0003800000 */
.L_x_21815:
[----:B------:R-:W-:Y:S01]  /*9080*/  LOP3.LUT R4, R5, 0xff, RZ, 0xc0, !PT ;  /* 0x000000ff05047812 */ /* 0x000fe200078ec0ff */
[----:B------:R-:W-:-:S05]  /*9090*/  IMAD.MOV.U32 R5, RZ, RZ, RZ ;  /* 0x000000ffff057224 */ /* 0x000fca00078e00ff */
[----:B------:R0:W-:Y:S01]  /*90a0*/  STG.E.64 desc[UR36][R2.64], R4 ;  /* 0x0000000402007986 */ /* 0x0001e2000c101b24 */
[----:B------:R-:W-:Y:S05]  /*90b0*/  BRA `(.L_x_21799) ;  /* 0x0000000400387947 */ /* 0x000fea0003800000 */
.L_x_21814:
[----:B------:R-:W-:-:S05]  /*90c0*/  LOP3.LUT R5, R5, 0xff, RZ, 0xc0, !PT ;  /* 0x000000ff05057812 */ /* 0x000fca00078ec0ff */
[----:B------:R0:W-:Y:S01]  /*90d0*/  STG.E desc[UR36][R2.64], R5 ;  /* 0x0000000502007986 */ /* 0x0001e2000c101924 */
[----:B------:R-:W-:Y:S05]  /*90e0*/  BRA `(.L_x_21799) ;  /* 0x00000004002c7947 */ /* 0x000fea0003800000 */
.L_x_21806:
        /* <DEDUP_REMOVED lines=10> */
.L_x_21817:
[----:B------:R-:W-:Y:S02]  /*9190*/  LOP3.LUT R5, R5, 0xff, RZ, 0xc0, !PT ;  /* 0x000000ff05057812 */ /* 0x000fe400078ec0ff */
[----:B------:R-:W-:-:S04]  /*91a0*/  CS2R R6, SRZ ;  /* 0x0000000000067805 */ /* 0x000fc8000001ff00 */
[----:B------:R-:W0:Y:S02]  /*91b0*/  I2F.F64.U16 R4, R5 ;  /* 0x0000000500047312 */ /* 0x000e240000101800 */
[----:B0-----:R0:W-:Y:S01]  /*91c0*/  STG.E.128 desc[UR36][R2.64], R4 ;  /* 0x0000000402007986 */ /* 0x0011e2000c101d24 */
[----:B------:R-:W-:Y:S05]  /*91d0*/  BRA `(.L_x_21799) ;  /* 0x0000000000f07947 */ /* 0x000fea0003800000 */
.L_x_21816:
[----:B------:R-:W-:-:S09]  /*91e0*/  UISETP.NE.AND UP0, UPT, UR4, 0xf, UPT ;  /* 0x0000000f0400788c */ /* 0x000fd2000bf05270 */
[----:B------:R-:W-:Y:S05]  /*91f0*/  BRA.U !UP0, `(.L_x_21818) ;  /* 0x0000000108d87547 */ /* 0x000fea000b800000 */
[----:B------:R-:W-:-:S09]  /*9200*/  UISETP.NE.AND UP0, UPT, UR4, 0x17, UPT ;  /* 0x000000170400788c */ /* 0x000fd2000bf05270 */
[----:B------:R-:W-:Y:S05]  /*9210*/  BRA.U !UP0, `(.L_x_21819) ;  /* 0x0000000108887547 */ /* 0x000fea000b800000 */
[----:B------:R-:W-:-:S09]  /*9220*/  UISETP.NE.AND UP0, UPT, UR4, 0x18, UPT ;  /* 0x000000180400788c */ /* 0x000fd2000bf05270 */
[----:B------:R-:W-:Y:S05]  /*9230*/  BRA.U !UP0, `(.L_x_21820) ;  /* 0x0000000108447547 */ /* 0x000fea000b800000 */
.L_x_21798:
        /* <DEDUP_REMOVED lines=15> */
[----:B--2--5:R-:W-:Y:S05]  /*9330*/  CALL.ABS.NOINC R2 ;  /* 0x0000000002007343 */ /* 0x024fea0003c00000 */
.L_x_21821:
[----:B------:R-:W-:Y:S05]  /*9340*/  BRA `(.L_x_21799) ;  /* 0x0000000000947947 */ /* 0x000fea0003800000 */
.L_x_21820:
[----:B-----5:R-:W-:Y:S01]  /*9350*/  LOP3.LUT R0, R5, 0xff, RZ, 0xc0, !PT ;  /* 0x000000ff05007812 */ /* 0x020fe200078ec0ff */
[----:B------:R-:W-:Y:S01]  /*9360*/  BSSY.RECONVERGENT B0, `(.L_x_21822) ;  /* 0x000000b000007945 */ /* 0x000fe20003800200 */
[----:B------:R-:W-:Y:S02]  /*9370*/  HFMA2 R5, -RZ, RZ, 0, 7.569789886474609375e-06 ;  /* 0x0000007fff057431 */ /* 0x000fe400000001ff */
        /* <DEDUP_REMOVED lines=9> */
.L_x_21823:
[----:B------:R-:W-:Y:S05]  /*9410*/  BSYNC.RECONVERGENT B0 ;  /* 0x0000000000007941 */ /* 0x000fea0003800200 */
.L_x_21822:
[----:B------:R0:W-:Y:S01]  /*9420*/  STG.E.U8 desc[UR36][R2.64], R5 ;  /* 0x0000000502007986 */ /* 0x0001e2000c101124 */
[----:B------:R-:W-:Y:S05]  /*9430*/  BRA `(.L_x_21799) ;  /* 0x0000000000587947 */ /* 0x000fea0003800000 */
.L_x_21819:
        /* <DEDUP_REMOVED lines=13> */
.L_x_21824:
[----:B------:R-:W-:Y:S01]  /*9510*/  IMAD.MOV.U32 R5, RZ, RZ, 0x7f ;  /* 0x0000007fff057424 */ /* 0x000fe200078e00ff */
[----:B------:R-:W-:-:S04]  /*9520*/  ISETP.GT.U32.AND P0, PT, R7, 0x7f800000, PT ;  /* 0x7f8000000700780c */ /* 0x000fc80003f04070 */
[----:B------:R-:W-:-:S05]  /*9530*/  SEL R5, R5, 0x7c, P0 ;  /* 0x0000007c05057807 */ /* 0x000fca0000000000 */
[----:B------:R0:W-:Y:S01]  /*9540*/  STG.E.U8 desc[UR36][R2.64], R5 ;  /* 0x0000000502007986 */ /* 0x0001e2000c101124 */
[----:B------:R-:W-:Y:S05]  /*9550*/  BRA `(.L_x_21799) ;  /* 0x0000000000107947 */ /* 0x000fea0003800000 */
.L_x_21818:
[----:B------:R-:W-:-:S04]  /*9560*/  LOP3.LUT R5, R5, 0xff, RZ, 0xc0, !PT ;  /* 0x000000ff05057812 */ /* 0x000fc800078ec0ff */
[----:B-----5:R-:W0:Y:S02]  /*9570*/  I2F.U16 R0, R5 ;  /* 0x0000000500007306 */ /* 0x020e240000101000 */
[----:B0-----:R-:W-:-:S05]  /*9580*/  F2FP.BF16.F32.PACK_AB R0, RZ, R0 ;  /* 0x00000000ff00723e */ /* 0x001fca00000010ff */
[----:B------:R0:W-:Y:S02]  /*9590*/  STG.E.U16 desc[UR36][R2.64], R0 ;  /* 0x0000000002007986 */ /* 0x0001e4000c101524 */
.L_x_21799:
[----:B------:R-:W-:Y:S05]  /*95a0*/  BSYNC.RECONVERGENT B6 ;  /* 0x0000000000067941 */ /* 0x000fea0003800200 */
.L_x_21793:
[----:B------:R-:W-:-:S07]  /*95b0*/  VIADD R17, R17, 0x80 ;  /* 0x0000008011117836 */ /* 0x000fce0000000000 */
.L_x_21756:
[----:B------:R-:W-:Y:S05]  /*95c0*/  BSYNC.RECONVERGENT B7 ;  /* 0x0000000000077941 */ /* 0x000fea0003800200 */
.L_x_21755:
[----:B------:R-:W0:Y:S02]  /*95d0*/  LDCU UR4, c[0x0][0x380] ;  /* 0x00007000ff0477ac */ /* 0x000e240008000800 */
[----:B0-----:R-:W-:-:S13]  /*95e0*/  ISETP.GE.AND P0, PT, R17, UR4, PT ;  /* 0x0000000411007c0c */ /* 0x001fda000bf06270 */
[----:B------:R-:W-:Y:S05]  /*95f0*/  @P0 EXIT ;  /* 0x000000000000094d */ /* 0x000fea0003800000 */
[----:B------:R-:W0:Y:S01]  /*9600*/  LDCU UR4, c[0x0][0x388] ;  /* 0x00007100ff0477ac */ /* 0x000e220008000800 */
[----:B-----5:R-:W-:Y:S01]  /*9610*/  IMAD.MOV.U32 R0, RZ, RZ, RZ ;  /* 0x000000ffff007224 */ /* 0x020fe200078e00ff */
[----:B------:R-:W-:Y:S01]  /*9620*/  MOV R16, RZ ;  /* 0x000000ff00107202 */ /* 0x000fe20000000f00 */
        /* <DEDUP_REMOVED lines=300> */
.L_x_21825:
[----:B------:R-:W0:Y:S01]  /*a8f0*/  LDCU.128 UR8, c[0x0][0x580] ;  /* 0x0000b000ff0877ac */ /* 0x000e220008000c00 */
        /* <DEDUP_REMOVED lines=17> */
.L_x_21829:
[----:B------:R3:W5:Y:S01]  /*aa10*/  LDG.E.U8 R0, desc[UR36][R4.64] ;  /* 0x0000002404007981 */ /* 0x000762000c1e1100 */
[----:B------:R-:W-:Y:S05]  /*aa20*/  BRA `(.L_x_21831) ;  /* 0x0000000c005c7947 */ /* 0x000fea0003800000 */
.L_x_21828:
        /* <DEDUP_REMOVED lines=8> */
.L_x_21833:
[----:B------:R0:W5:Y:S01]  /*aab0*/  LDG.E.U8 R0, desc[UR36][R4.64] ;  /* 0x0000002404007981 */ /* 0x000162000c1e1100 */
[----:B------:R-:W-:Y:S05]  /*aac0*/  BRA `(.L_x_21831) ;  /* 0x0000000c00347947 */ /* 0x000fea0003800000 */
.L_x_21832:
[----:B------:R0:W5:Y:S01]  /*aad0*/  LDG.E.U16 R0, desc[UR36][R4.64] ;  /* 0x0000002404007981 */ /* 0x000162000c1e1500 */
[----:B------:R-:W-:Y:S05]  /*aae0*/  BRA `(.L_x_21831) ;  /* 0x0000000c002c7947 */ /* 0x000fea0003800000 */
.L_x_21827:
        /* <DEDUP_REMOVED lines=10> */
.L_x_21835:
[----:B------:R-:W2:Y:S02]  /*ab90*/  LDG.E.U16 R2, desc[UR36][R4.64] ;  /* 0x0000002404027981 */ /* 0x000ea4000c1e1500 */
[----:B--2---:R-:W-:-:S06]  /*aba0*/  HADD2.F32 R2, -RZ, R2.H0_H0 ;  /* 0x20000002ff027230 */ /* 0x004fcc0000004100 */
[----:B------:R-:W0:Y:S02]  /*abb0*/  F2I.S64.TRUNC R2, R2 ;  /* 0x0000000200027311 */ /* 0x000e24000020d900 */
[----:B0-----:R-:W-:Y:S01]  /*abc0*/  PRMT R0, R2, 0x7610, R0 ;  /* 0x0000761002007816 */ /* 0x001fe20000000000 */
[----:B------:R-:W-:Y:S06]  /*abd0*/  BRA `(.L_x_21831) ;  /* 0x0000000800f07947 */ /* 0x000fec0003800000 */
.L_x_21834:
        /* <DEDUP_REMOVED lines=10> */
.L_x_21837:
[----:B------:R-:W2:Y:S02]  /*ac80*/  LDG.E.U16 R4, desc[UR36][R4.64] ;  /* 0x0000002404047981 */ /* 0x000ea4000c1e1500 */
[----:B--2---:R-:W-:-:S06]  /*ac90*/  HADD2.F32 R2, -RZ, R4.H0_H0 ;  /* 0x20000004ff027230 */ /* 0x004fcc0000004100 */
[----:B------:R-:W0:Y:S02]  /*aca0*/  F2I.S64.TRUNC R2, R2 ;  /* 0x0000000200027311 */ /* 0x000e24000020d900 */
[----:B0-----:R-:W-:Y:S01]  /*acb0*/  PRMT R0, R2, 0x7610, R0 ;  /* 0x0000761002007816 */ /* 0x001fe20000000000 */
[----:B------:R-:W-:Y:S06]  /*acc0*/  BRA `(.L_x_21831) ;  /* 0x0000000800b47947 */ /* 0x000fec0003800000 */
.L_x_21836:
[----:B------:R-:W2:Y:S02]  /*acd0*/  LDG.E.64 R2, desc[UR36][R4.64] ;  /* 0x0000002404027981 */ /* 0x000ea4000c1e1b00 */
[----:B--2---:R-:W0:Y:S02]  /*ace0*/  F2I.S64.F64.TRUNC R2, R2 ;  /* 0x0000000200027311 */ /* 0x004e24000030d900 */
[----:B0-----:R-:W-:Y:S01]  /*acf0*/  PRMT R0, R2, 0x7610, R0 ;  /* 0x0000761002007816 */ /* 0x001fe20000000000 */
[----:B------:R-:W-:Y:S06]  /*ad00*/  BRA `(.L_x_21831) ;  /* 0x0000000800a47947 */ /* 0x000fec0003800000 */
.L_x_21826:
        /* <DEDUP_REMOVED lines=12> */
.L_x_21840:
[----:B------:R-:W2:Y:S02]  /*add0*/  LDG.E.64 R4, desc[UR36][R4.64] ;  /* 0x0000002404047981 */ /* 0x000ea4000c1e1b00 */
[----:B--2---:R-:W0:Y:S02]  /*ade0*/  F2I.S64.F64.TRUNC R2, R4 ;  /* 0x0000000400027311 */ /* 0x004e24000030d900 */
[----:B0-----:R-:W-:Y:S01]  /*adf0*/  PRMT R0, R2, 0x7610, R0 ;  /* 0x0000761002007816 */ /* 0x001fe20000000000 */
[----:B------:R-:W-:Y:S06]  /*ae00*/  BRA `(.L_x_21831) ;  /* 0x0000000800647947 */ /* 0x000fec0003800000 */
.L_x_21839:
        /* <DEDUP_REMOVED lines=27> */
.L_x_21842:
        /* <DEDUP_REMOVED lines=14> */
.L_x_21841:
[----:B------:R-:W2:Y:S02]  /*b0a0*/  LDG.E.U16 R2, desc[UR36][R4.64] ;  /* 0x0000002404027981 */ /* 0x000ea4000c1e1500 */
[----:B--2---:R-:W-:-:S06]  /*b0b0*/  IMAD.U32 R2, R2, 0x10000, RZ ;  /* 0x0001000002027824 */ /* 0x004fcc00078e00ff */
[----:B------:R-:W0:Y:S02]  /*b0c0*/  F2I.S64.TRUNC R2, R2 ;  /* 0x0000000200027311 */ /* 0x000e24000020d900 */
[----:B0-----:R-:W-:Y:S01]  /*b0d0*/  PRMT R0, R2, 0x7610, R0 ;  /* 0x0000761002007816 */ /* 0x001fe20000000000 */
[----:B------:R-:W-:Y:S06]  /*b0e0*/  BRA `(.L_x_21831) ;  /* 0x0000000400ac7947 */ /* 0x000fec0003800000 */
.L_x_21838:
        /* <DEDUP_REMOVED lines=10> */
.L_x_21845:
        /* <DEDUP_REMOVED lines=21> */
.L_x_21849:
[----:B------:R-:W-:Y:S05]  /*b2e0*/  BSYNC.RECONVERGENT B1 ;  /* 0x0000000000017941 */ /* 0x000fea0003800200 */
.L_x_21848:
[----:B------:R-:W-:Y:S01]  /*b2f0*/  IMAD.SHL.U32 R0, R0, 0x100000, RZ ;  /* 0x0010000000007824 */ /* 0x000fe200078e00ff */
[----:B------:R-:W-:-:S04]  /*b300*/  LEA R2, R2, 0x3b800000, 0x17 ;  /* 0x3b80000002027811 */ /* 0x000fc800078eb8ff */
[----:B------:R-:W-:-:S07]  /*b310*/  LOP3.LUT R2, R2, R0, R7, 0xfe, !PT ;  /* 0x0000000002027212 */ /* 0x000fce00078efe07 */
.L_x_21847:
[----:B------:R-:W-:Y:S05]  /*b320*/  BSYNC.RECONVERGENT B0 ;  /* 0x0000000000007941 */ /* 0x000fea0003800200 */
.L_x_21846:
[----:B------:R-:W0:Y:S02]  /*b330*/  F2I.S64.TRUNC R2, R2 ;  /* 0x0000000200027311 */ /* 0x000e24000020d900 */
[----:B0-----:R-:W-:Y:S01]  /*b340*/  PRMT R0, R2, 0x7610, R0 ;  /* 0x0000761002007816 */ /* 0x001fe20000000000 */
[----:B------:R-:W-:Y:S06]  /*b350*/  BRA `(.L_x_21831) ;  /* 0x0000000400107947 */ /* 0x000fec0003800000 */
.L_x_21844:
        /* <DEDUP_REMOVED lines=21> */
.L_x_21853:
[----:B------:R-:W-:Y:S05]  /*b4b0*/  BSYNC.RECONVERGENT B1 ;  /* 0x0000000000017941 */ /* 0x000fea0003800200 */
.L_x_21852:
[----:B------:R-:W-:Y:S02]  /*b4c0*/  SHF.L.U32 R0, R0, 0x15, RZ ;  /* 0x0000001500007819 */ /* 0x000fe400000006ff */
[----:B------:R-:W-:-:S04]  /*b4d0*/  LEA R2, R2, 0x37800000, 0x17 ;  /* 0x3780000002027811 */ /* 0x000fc800078eb8ff */
[----:B------:R-:W-:-:S07]  /*b4e0*/  LOP3.LUT R2, R2, R0, R7, 0xfe, !PT ;  /* 0x0000000002027212 */ /* 0x000fce00078efe07 */
.L_x_21851:
[----:B------:R-:W-:Y:S05]  /*b4f0*/  BSYNC.RECONVERGENT B0 ;  /* 0x0000000000007941 */ /* 0x000fea0003800200 */
.L_x_21850:
[----:B------:R-:W0:Y:S02]  /*b500*/  F2I.S64.TRUNC R2, R2 ;  /* 0x0000000200027311 */ /* 0x000e24000020d900 */
[----:B0-----:R-:W-:Y:S01]  /*b510*/  PRMT R0, R2, 0x7610, R0 ;  /* 0x0000761002007816 */ /* 0x001fe20000000000 */
[----:B------:R-:W-:Y:S06]  /*b520*/  BRA `(.L_x_21831) ;  /* 0x00000000009c7947 */ /* 0x000fec0003800000 */
.L_x_21843:
        /* <DEDUP_REMOVED lines=14> */
.L_x_21857:
[----:B------:R-:W-:Y:S05]  /*b610*/  BSYNC.RECONVERGENT B0 ;  /* 0x0000000000007941 */ /* 0x000fea0003800200 */
.L_x_21856:
[----:B------:R-:W0:Y:S02]  /*b620*/  F2I.S64.TRUNC R2, R2 ;  /* 0x0000000200027311 */ /* 0x000e24000020d900 */
[----:B0-----:R-:W-:Y:S01]  /*b630*/  PRMT R0, R2, 0x7610, R0 ;  /* 0x0000761002007816 */ /* 0x001fe20000000000 */
[----:B------:R-:W-:Y:S06]  /*b640*/  BRA `(.L_x_21831) ;  /* 0x0000000000547947 */ /* 0x000fec0003800000 */
.L_x_21830:
        /* <DEDUP_REMOVED lines=16> */
.L_x_21858:
[----:B------:R-:W-:Y:S01]  /*b750*/  PRMT R0, RZ, 0x7610, R0 ;  /* 0x00007610ff007816 */ /* 0x000fe20000000000 */
[----:B------:R-:W-:Y:S06]  /*b760*/  BRA `(.L_x_21831) ;  /* 0x00000000000c7947 */ /* 0x000fec0003800000 */
.L_x_21855:
[----:B------:R2:W5:Y:S01]  /*b770*/  LDG.E.U8 R0, desc[UR36][R4.64] ;  /* 0x0000002404007981 */ /* 0x000562000c1e1100 */
[----:B------:R-:W-:Y:S05]  /*b780*/  BRA `(.L_x_21831) ;  /* 0x0000000000047947 */ /* 0x000fea0003800000 */
.L_x_21854:
[----:B------:R1:W5:Y:S02]  /*b790*/  LDG.E.U8 R0, desc[UR36][R4.64] ;  /* 0x0000002404007981 */ /* 0x000364000c1e1100 */
.L_x_21831:
[----:B------:R-:W-:Y:S01]  /*b7a0*/  PRMT R2, R18, 0x9910, RZ ;  /* 0x0000991012027816 */ /* 0x000fe200000000ff */
[----:B------:R-:W-:-:S03]  /*b7b0*/  IMAD.MOV.U32 R3, RZ, RZ, 0x1 ;  /* 0x00000001ff037424 */ /* 0x000fc600078e00ff */
[----:B------:R-:W-:-:S13]  /*b7c0*/  ISETP.NE.AND P0, PT, R2, RZ, PT ;  /* 0x000000ff0200720c */ /* 0x000fda0003f05270 */
[----:B------:R-:W-:Y:S05]  /*b7d0*/  @!P0 BRA `(.L_x_21859) ;  /* 0x00000000003c8947 */ /* 0x000fea0003800000 */
[----:B------:R-:W-:Y:S01]  /*b7e0*/  BSSY.RECONVERGENT B0, `(.L_x_21859) ;  /* 0x000000e000007945 */ /* 0x000fe20003800200 */
[----:B------:R-:W-:-:S07]  /*b7f0*/  IMAD.MOV.U32 R3, RZ, RZ, 0x1 ;  /* 0x00000001ff037424 */ /* 0x000fce00078e00ff */
.L_x_21860:
        /* <DEDUP_REMOVED lines=13> */
.L_x_21859:
        /* <DEDUP_REMOVED lines=13> */
.L_x_21864:
[----:B------:R-:W-:Y:S01]  /*b9a0*/  STG.E.U8 desc[UR36][R16.64], R3 ;  /* 0x0000000310007986 */ /* 0x000fe2000c101124 */
[----:B------:R-:W-:Y:S05]  /*b9b0*/  EXIT ;  /* 0x000000000000794d */ /* 0x000fea0003800000 */
.L_x_21863:
        /* <DEDUP_REMOVED lines=8> */
[----:B------:R-:W-:Y:S01]  /*ba40*/  STG.E.64 desc[UR36][R16.64], R2 ;  /* 0x0000000210007986 */ /* 0x000fe2000c101b24 */
[----:B------:R-:W-:Y:S05]  /*ba50*/  EXIT ;  /* 0x000000000000794d */ /* 0x000fea0003800000 */
.L_x_21867:
[----:B------:R-:W-:-:S05]  /*ba60*/  LOP3.LUT R3, R3, 0xff, RZ, 0xc0, !PT ;  /* 0x000000ff03037812 */ /* 0x000fca00078ec0ff */
[----:B------:R-:W-:Y:S01]  /*ba70*/  STG.E desc[UR36][R16.64], R3 ;  /* 0x0000000310007986 */ /* 0x000fe2000c101924 */
[----:B------:R-:W-:Y:S05]  /*ba80*/  EXIT ;  /* 0x000000000000794d */ /* 0x000fea0003800000 */
.L_x_21866:
[----:B------:R-:W-:-:S05]  /*ba90*/  LOP3.LUT R3, R3, 0xff, RZ, 0xc0, !PT ;  /* 0x000000ff03037812 */ /* 0x000fca00078ec0ff */
[----:B------:R-:W-:Y:S01]  /*baa0*/  STG.E.U16 desc[UR36][R16.64], R3 ;  /* 0x0000000310007986 */ /* 0x000fe2000c101524 */
[----:B------:R-:W-:Y:S05]  /*bab0*/  EXIT ;  /* 0x000000000000794d */ /* 0x000fea0003800000 */
.L_x_21862:
        /* <DEDUP_REMOVED lines=8> */
[----:B0-----:R-:W-:Y:S01]  /*bb40*/  STG.E desc[UR36][R16.64], R3 ;  /* 0x0000000310007986 */ /* 0x001fe2000c101924 */
[----:B------:R-:W-:Y:S05]  /*bb50*/  EXIT ;  /* 0x000000000000794d */ /* 0x000fea0003800000 */
.L_x_21869:
[----:B------:R-:W-:-:S04]  /*bb60*/  LOP3.LUT R3, R3, 0xff, RZ, 0xc0, !PT ;  /* 0x000000ff03037812 */ /* 0x000fc800078ec0ff */
[----:B-----5:R-:W0:Y:S02]  /*bb70*/  I2F.U16 R0, R3 ;  /* 0x0000000300007306 */ /* 0x020e240000101000 */
[----:B0-----:R-:W-:-:S05]  /*bb80*/  F2FP.F16.F32.PACK_AB R0, RZ, R0 ;  /* 0x00000000ff00723e */ /* 0x001fca00000000ff */
[----:B------:R-:W-:Y:S01]  /*bb90*/  STG.E.U16 desc[UR36][R16.64], R0 ;  /* 0x0000000010007986 */ /* 0x000fe2000c101524 */
[----:B------:R-:W-:Y:S05]  /*bba0*/  EXIT ;  /* 0x000000000000794d */ /* 0x000fea0003800000 */
.L_x_21868:
[----:B------:R-:W-:-:S09]  /*bbb0*/  UISETP.NE.AND UP0, UPT, UR4, 0x7, UPT ;  /* 0x000000070400788c */ /* 0x000fd2000bf05270 */
[----:B------:R-:W-:Y:S05]  /*bbc0*/  BRA.U !UP0, `(.L_x_21870) ;  /* 0x00000001083c7547 */ /* 0x000fea000b800000 */
[----:B------:R-:W-:-:S09]  /*bbd0*/  UISETP.NE.AND UP0, UPT, UR4, 0x8, UPT ;  /* 0x000000080400788c */ /* 0x000fd2000bf05270 */
[----:B------:R-:W-:Y:S05]  /*bbe0*/  BRA.U !UP0, `(.L_x_21871) ;  /* 0x00000001081c7547 */ /* 0x000fea000b800000 */
[----:B------:R-:W-:-:S09]  /*bbf0*/  UISETP.NE.AND UP0, UPT, UR4, 0x9, UPT ;  /* 0x000000090400788c */ /* 0x000fd2000bf05270 */
[----:B------:R-:W-:Y:S05]  /*bc00*/  BRA.U UP0, `(.L_x_21865) ;  /* 0x0000000500e47547 */ /* 0x000fea000b800000 */
[----:B------:R-:W-:Y:S02]  /*bc10*/  LOP3.LUT R3, R3, 0xff, RZ, 0xc0, !PT ;  /* 0x000000ff03037812 */ /* 0x000fe400078ec0ff */
[----:B01234-:R-:W-:Y:S02]  /*bc20*/  MOV R5, RZ ;  /* 0x000000ff00057202 */ /* 0x01ffe40000000f00 */
[----:B------:R-:W0:Y:S03]  /*bc30*/  I2F.U16 R4, R3 ;  /* 0x0000000300047306 */ /* 0x000e260000101000 */
[----:B0-----:R-:W-:Y:S01]  /*bc40*/  STG.E.64 desc[UR36][R16.64], R4 ;  /* 0x0000000410007986 */ /* 0x001fe2000c101b24 */
[----:B------:R-:W-:Y:S05]  /*bc50*/  EXIT ;  /* 0x000000000000794d */ /* 0x000fea0003800000 */
.L_x_21871:
[----:B------:R-:W-:-:S06]  /*bc60*/  LOP3.LUT R3, R3, 0xff, RZ, 0xc0, !PT ;  /* 0x000000ff03037812 */ /* 0x000fcc00078ec0ff */
[----:B------:R-:W0:Y:S02]  /*bc70*/  I2F.U16 R3, R3 ;  /* 0x0000000300037306 */ /* 0x000e240000101000 */
[----:B0-----:R-:W-:-:S04]  /*bc80*/  F2FP.F16.F32.PACK_AB R3, RZ, R3 ;  /* 0x00000003ff03723e */ /* 0x001fc800000000ff */
[----:B------:R-:W-:-:S05]  /*bc90*/  PRMT R3, R3, 0x5410, RZ ;  /* 0x0000541003037816 */ /* 0x000fca00000000ff */
[----:B------:R-:W-:Y:S01]  /*bca0*/  STG.E desc[UR36][R16.64], R3 ;  /* 0x0000000310007986 */ /* 0x000fe2000c101924 */
[----:B------:R-:W-:Y:S05]  /*bcb0*/  EXIT ;  /* 0x000000000000794d */ /* 0x000fea0003800000 */
.L_x_21870:
[----:B------:R-:W-:-:S06]  /*bcc0*/  LOP3.LUT R3, R3, 0xff, RZ, 0xc0, !PT ;  /* 0x000000ff03037812 */ /* 0x000fcc00078ec0ff */
[----:B------:R-:W0:Y:S02]  /*bcd0*/  I2F.F64.U16 R2, R3 ;  /* 0x0000000300027312 */ /* 0x000e240000101800 */
[----:B0-----:R-:W-:Y:S01]  /*bce0*/  STG.E.64 desc[UR36][R16.64], R2 ;  /* 0x0000000210007986 */ /* 0x001fe2000c101b24 */
[----:B------:R-:W-:Y:S05]  /*bcf0*/  EXIT ;  /* 0x000000000000794d */ /* 0x000fea0003800000 */
.L_x_21861:
        /* <DEDUP_REMOVED lines=11> */
[----:B------:R-:W-:Y:S01]  /*bdb0*/  STG.E.U16 desc[UR36][R16.64], R3 ;  /* 0x0000000310007986 */ /* 0x000fe2000c101524 */
[----:B------:R-:W-:Y:S05]  /*bdc0*/  EXIT ;  /* 0x000000000000794d */ /* 0x000fea0003800000 */
.L_x_21875:
[----:B------:R-:W-:Y:S01]  /*bdd0*/  LOP3.LUT R3, R3, 0xff, RZ, 0xc0, !PT ;  /* 0x000000ff03037812 */ /* 0x000fe200078ec0ff */
[----:B------:R-:W-:Y:S01]  /*bde0*/  BSSY.RECONVERGENT B0, `(.L_x_21876) ;  /* 0x0000011000007945 */ /* 0x000fe20003800200 */
[----:B------:R-:W-:-:S04]  /*bdf0*/  IMAD.MOV.U32 R8, RZ, RZ, 0x80 ;  /* 0x00000080ff087424 */ /* 0x000fc800078e00ff */
[----:B------:R-:W0:Y:S02]  /*be00*/  I2F.U16 R3, R3 ;  /* 0x0000000300037306 */ /* 0x000e240000101000 */
[----:B0-----:R-:W-:-:S13]  /*be10*/  ISETP.GT.U32.AND P0, PT, R3, 0x437fffff, PT ;  /* 0x437fffff0300780c */ /* 0x001fda0003f04070 */
[----:B------:R-:W-:Y:S05]  /*be20*/  @P0 BRA `(.L_x_21877) ;  /* 0x0000000000300947 */ /* 0x000fea0003800000 */
[----:B------:R-:W-:-:S13]  /*be30*/  ISETP.GE.U32.AND P0, PT, R3, 0x3c000000, PT ;  /* 0x3c0000000300780c */ /* 0x000fda0003f06070 */
[----:B-----5:R-:W-:-:S04]  /*be40*/  @P0 SHF.R.U32.HI R0, RZ, 0x14, R3 ;  /* 0x00000014ff000819 */ /* 0x020fc80000011603 */
        /* <DEDUP_REMOVED lines=9> */
.L_x_21878:
[----:B------:R-:W-:-:S07]  /*bee0*/  PRMT R8, R0, 0x7610, R8 ;  /* 0x0000761000087816 */ /* 0x000fce0000000008 */
.L_x_21877:
[----:B------:R-:W-:Y:S05]  /*bef0*/  BSYNC.RECONVERGENT B0 ;  /* 0x0000000000007941 */ /* 0x000fea0003800200 */
.L_x_21876:
[----:B------:R-:W-:Y:S01]  /*bf00*/  STG.E.U8 desc[UR36][R16.64], R8 ;  /* 0x0000000810007986 */ /* 0x000fe2000c101124 */
[----:B------:R-:W-:Y:S05]  /*bf10*/  EXIT ;  /* 0x000000000000794d */ /* 0x000fea0003800000 */
.L_x_21874:
        /* <DEDUP_REMOVED lines=17> */
.L_x_21881:
[----:B------:R-:W-:-:S07]  /*c030*/  PRMT R8, R0, 0x7610, R8 ;  /* 0x0000761000087816 */ /* 0x000fce0000000008 */
.L_x_21880:
[----:B------:R-:W-:Y:S05]  /*c040*/  BSYNC.RECONVERGENT B0 ;  /* 0x0000000000007941 */ /* 0x000fea0003800200 */
.L_x_21879:
[----:B------:R-:W-:Y:S01]  /*c050*/  STG.E.U8 desc[UR36][R16.64], R8 ;  /* 0x0000000810007986 */ /* 0x000fe2000c101124 */
[----:B------:R-:W-:Y:S05]  /*c060*/  EXIT ;  /* 0x000000000000794d */ /* 0x000fea0003800000 */
.L_x_21873:
[----:B------:R-:W-:-:S09]  /*c070*/  UISETP.NE.AND UP0, UPT, UR4, 0x1c, UPT ;  /* 0x0000001c0400788c */ /* 0x000fd2000bf05270 */
[----:B------:R-:W-:Y:S05]  /*c080*/  BRA.U !UP0, `(.L_x_21882) ;  /* 0x0000000108647547 */ /* 0x000fea000b800000 */
[----:B------:R-:W-:-:S09]  /*c090*/  UISETP.NE.AND UP0, UPT, UR4, 0x1d, UPT ;  /* 0x0000001d0400788c */ /* 0x000fd2000bf05270 */
[----:B------:R-:W-:Y:S05]  /*c0a0*/  BRA.U !UP0, `(.L_x_21883) ;  /* 0x00000001084c7547 */ /* 0x000fea000b800000 */
[----:B------:R-:W-:-:S09]  /*c0b0*/  UISETP.NE.AND UP0, UPT, UR4, 0x2c, UPT ;  /* 0x0000002c0400788c */ /* 0x000fd2000bf05270 */
[----:B------:R-:W-:Y:S05]  /*c0c0*/  BRA.U UP0, `(.L_x_21865) ;  /* 0x0000000100b47547 */ /* 0x000fea000b800000 */
[----:B------:R-:W-:Y:S01]  /*c0d0*/  LOP3.LUT R3, R3, 0xff, RZ, 0xc0, !PT ;  /* 0x000000ff03037812 */ /* 0x000fe200078ec0ff */
[----:B01234-:R-:W-:-:S05]  /*c0e0*/  IMAD.MOV.U32 R4, RZ, RZ, 0xff ;  /* 0x000000ffff047424 */ /* 0x01ffca00078e00ff */
        /* <DEDUP_REMOVED lines=13> */
[----:B------:R-:W-:Y:S01]  /*c1c0*/  STG.E.U8 desc[UR36][R16.64], R3 ;  /* 0x0000000310007986 */ /* 0x000fe2000c101124 */
[----:B------:R-:W-:Y:S05]  /*c1d0*/  EXIT ;  /* 0x000000000000794d */ /* 0x000fea0003800000 */
.L_x_21883:
[----:B------:R-:W-:Y:S01]  /*c1e0*/  LOP3.LUT R2, R3, 0xff, RZ, 0xc0, !PT ;  /* 0x000000ff03027812 */ /* 0x000fe200078ec0ff */
[----:B------:R-:W-:-:S05]  /*c1f0*/  IMAD.MOV.U32 R3, RZ, RZ, RZ ;  /* 0x000000ffff037224 */ /* 0x000fca00078e00ff */
[----:B------:R-:W-:Y:S01]  /*c200*/  STG.E.64 desc[UR36][R16.64], R2 ;  /* 0x0000000210007986 */ /* 0x000fe2000c101b24 */
[----:B------:R-:W-:Y:S05]  /*c210*/  EXIT ;  /* 0x000000000000794d */ /* 0x000fea0003800000 */
.L_x_21882:
[----:B------:R-:W-:-:S05]  /*c220*/  LOP3.LUT R3, R3, 0xff, RZ, 0xc0, !PT ;  /* 0x000000ff03037812 */ /* 0x000fca00078ec0ff */
[----:B------:R-:W-:Y:S01]  /*c230*/  STG.E desc[UR36][R16.64], R3 ;  /* 0x0000000310007986 */ /* 0x000fe2000c101924 */
[----:B------:R-:W-:Y:S05]  /*c240*/  EXIT ;  /* 0x000000000000794d */ /* 0x000fea0003800000 */
.L_x_21872:
        /* <DEDUP_REMOVED lines=10> */
.L_x_21885:
[----:B01234-:R-:W-:Y:S02]  /*c2f0*/  LOP3.LUT R4, R3, 0xff, RZ, 0xc0, !PT ;  /* 0x000000ff03047812 */ /* 0x01ffe400078ec0ff */
[----:B------:R-:W-:-:S04]  /*c300*/  CS2R R6, SRZ ;  /* 0x0000000000067805 */ /* 0x000fc8000001ff00 */
[----:B------:R-:W0:Y:S02]  /*c310*/  I2F.F64.U16 R4, R4 ;  /* 0x0000000400047312 */ /* 0x000e240000101800 */
[----:B0-----:R-:W-:Y:S01]  /*c320*/  STG.E.128 desc[UR36][R16.64], R4 ;  /* 0x0000000410007986 */ /* 0x001fe2000c101d24 */
[----:B------:R-:W-:Y:S05]  /*c330*/  EXIT ;  /* 0x000000000000794d */ /* 0x000fea0003800000 */
.L_x_21884:
[----:B------:R-:W-:-:S09]  /*c340*/  UISETP.NE.AND UP0, UPT, UR4, 0xf, UPT ;  /* 0x0000000f0400788c */ /* 0x000fd2000bf05270 */
[----:B------:R-:W-:Y:S05]  /*c350*/  BRA.U !UP0, `(.L_x_21886) ;  /* 0x0000000108dc7547 */ /* 0x000fea000b800000 */
[----:B------:R-:W-:-:S09]  /*c360*/  UISETP.NE.AND UP0, UPT, UR4, 0x17, UPT ;  /* 0x000000170400788c */ /* 0x000fd2000bf05270 */
[----:B------:R-:W-:Y:S05]  /*c370*/  BRA.U !UP0, `(.L_x_21887) ;  /* 0x0000000108887547 */ /* 0x000fea000b800000 */
[----:B------:R-:W-:-:S09]  /*c380*/  UISETP.NE.AND UP0, UPT, UR4, 0x18, UPT ;  /* 0x000000180400788c */ /* 0x000fd2000bf05270 */
[----:B------:R-:W-:Y:S05]  /*c390*/  BRA.U !UP0, `(.L_x_21888) ;  /* 0x0000000108447547 */ /* 0x000fea000b800000 */
.L_x_21865:
[----:B-----5:R-:W-:Y:S01]  /*c3a0*/  MOV R0, 0x0 ;  /* 0x0000000000007802 */ /* 0x020fe20000000f00 */
[----:B------:R-:W0:Y:S01]  /*c3b0*/  LDCU.64 UR4, c[0x4][0x198] ;  /* 0x01003300ff0477ac */ /* 0x000e220008000a00 */
[----:B------:R-:W-:Y:S02]  /*c3c0*/  HFMA2 R13, -RZ, RZ, 0, 0 ;  /* 0x00000000ff0d7431 */ /* 0x000fe400000001ff */
[----:B------:R-:W-:Y:S01]  /*c3d0*/  IMAD.MOV.U32 R8, RZ, RZ, 0x65 ;  /* 0x00000065ff087424 */ /* 0x000fe200078e00ff */
[----:B------:R0:W0:Y:S01]  /*c3e0*/  LDC.64 R2, c[0x4][R0] ;  /* 0x0100000000027b82 */ /* 0x0000220000000a00 */
[----:B------:R-:W0:Y:S01]  /*c3f0*/  LDCU.64 UR6, c[0x4][0x1a0] ;  /* 0x01003400ff0677ac */ /* 0x000e220008000a00 */
[----:B------:R-:W-:Y:S01]  /*c400*/  IMAD.MOV.U32 R12, RZ, RZ, 0x1 ;  /* 0x00000001ff0c7424 */ /* 0x000fe200078e00ff */
[----:B------:R-:W0:Y:S02]  /*c410*/  LDCU.64 UR8, c[0x4][0x10] ;  /* 0x01000200ff0877ac */ /* 0x000e240008000a00 */
[----:B01234-:R-:W-:Y:S01]  /*c420*/  MOV R4, UR4 ;  /* 0x0000000400047c02 */ /* 0x01ffe20008000f00 */
[----:B------:R-:W-:-:S02]  /*c430*/  IMAD.U32 R5, RZ, RZ, UR5 ;  /* 0x00000005ff057e24 */ /* 0x000fc4000f8e00ff */
[----:B------:R-:W-:Y:S02]  /*c440*/  IMAD.U32 R6, RZ, RZ, UR6 ;  /* 0x00000006ff067e24 */ /* 0x000fe4000f8e00ff */
[----:B------:R-:W-:Y:S01]  /*c450*/  IMAD.U32 R7, RZ, RZ, UR7 ;  /* 0x00000007ff077e24 */ /* 0x000fe2000f8e00ff */
[----:B------:R-:W-:Y:S01]  /*c460*/  MOV R10, UR8 ;  /* 0x00000008000a7c02 */ /* 0x000fe20008000f00 */
[----:B------:R-:W-:-:S07]  /*c470*/  IMAD.U32 R11, RZ, RZ, UR9 ;  /* 0x00000009ff0b7e24 */ /* 0x000fce000f8e00ff */
[----:B------:R-:W-:-:S07]  /*c480*/  LEPC R20, `(.L_x_21889) ;  /* 0x000000001014794e */ /* 0x000fce0000000000 */
[----:B------:R-:W-:Y:S05]  /*c490*/  CALL.ABS.NOINC R2 ;  /* 0x0000000002007343 */ /* 0x000fea0003c00000 */
.L_x_21889:
[----:B------:R-:W-:Y:S05]  /*c4a0*/  EXIT ;  /* 0x000000000000794d */ /* 0x000fea0003800000 */
.L_x_21888:
[----:B-----5:R-:W-:Y:S01]  /*c4b0*/  LOP3.LUT R0, R3, 0xff, RZ, 0xc0, !PT ;  /* 0x000000ff03007812 */ /* 0x020fe200078ec0ff */
[----:B------:R-:W-:Y:S01]  /*c4c0*/  BSSY.RECONVERGENT B0, `(.L_x_21890) ;  /* 0x000000b000007945 */ /* 0x000fe20003800200 */
[----:B------:R-:W-:Y:S02]  /*c4d0*/  IMAD.MOV.U32 R3, RZ, RZ, 0x7f ;  /* 0x0000007fff037424 */ /* 0x000fe400078e00ff */
[----:B01234-:R-:W0:Y:S02]  /*c4e0*/  I2F.U16 R5, R0 ;  /* 0x0000000000057306 */ /* 0x01fe240000101000 */
        /* <DEDUP_REMOVED lines=8> */
.L_x_21891:
[----:B------:R-:W-:Y:S05]  /*c570*/  BSYNC.RECONVERGENT B0 ;  /* 0x0000000000007941 */ /* 0x000fea0003800200 */
.L_x_21890:
[----:B------:R-:W-:Y:S01]  /*c580*/  STG.E.U8 desc[UR36][R16.64], R3 ;  /* 0x0000000310007986 */ /* 0x000fe2000c101124 */
[----:B------:R-:W-:Y:S05]  /*c590*/  EXIT ;  /* 0x000000000000794d */ /* 0x000fea0003800000 */
.L_x_21887:
[----:B------:R-:W-:-:S04]  /*c5a0*/  LOP3.LUT R3, R3, 0xff, RZ, 0xc0, !PT ;  /* 0x000000ff03037812 */ /* 0x000fc800078ec0ff */
[----:B01234-:R-:W0:Y:S02]  /*c5b0*/  I2F.U16 R5, R3 ;  /* 0x0000000300057306 */ /* 0x01fe240000101000 */
[----:B0-----:R-:W-:-:S13]  /*c5c0*/  ISETP.GT.U32.AND P0, PT, R5, 0x477fffff, PT ;  /* 0x477fffff0500780c */ /* 0x001fda0003f04070 */
[----:B------:R-:W-:Y:S05]  /*c5d0*/  @P0 BRA `(.L_x_21892) ;  /* 0x0000000000280947 */ /* 0x000fea0003800000 */
[----:B------:R-:W-:-:S13]  /*c5e0*/  ISETP.GE.U32.AND P0, PT, R5, 0x38800000, PT ;  /* 0x388000000500780c */ /* 0x000fda0003f06070 */
[----:B-----5:R-:W-:-:S04]  /*c5f0*/  @P0 SHF.R.U32.HI R0, RZ, 0x15, R5 ;  /* 0x00000015ff000819 */ /* 0x020fc80000011605 */
        /* <DEDUP_REMOVED lines=8> */
.L_x_21892:
[----:B------:R-:W-:Y:S01]  /*c680*/  IMAD.MOV.U32 R3, RZ, RZ, 0x7f ;  /* 0x0000007fff037424 */ /* 0x000fe200078e00ff */
[----:B------:R-:W-:-:S04]  /*c690*/  ISETP.GT.U32.AND P0, PT, R5, 0x7f800000, PT ;  /* 0x7f8000000500780c */ /* 0x000fc80003f04070 */
[----:B------:R-:W-:-:S05]  /*c6a0*/  SEL R3, R3, 0x7c, P0 ;  /* 0x0000007c03037807 */ /* 0x000fca0000000000 */
[----:B------:R-:W-:Y:S01]  /*c6b0*/  STG.E.U8 desc[UR36][R16.64], R3 ;  /* 0x0000000310007986 */ /* 0x000fe2000c101124 */
[----:B------:R-:W-:Y:S05]  /*c6c0*/  EXIT ;  /* 0x000000000000794d */ /* 0x000fea0003800000 */
.L_x_21886:
[----:B------:R-:W-:-:S04]  /*c6d0*/  LOP3.LUT R3, R3, 0xff, RZ, 0xc0, !PT ;  /* 0x000000ff03037812 */ /* 0x000fc800078ec0ff */
[----:B-----5:R-:W0:Y:S02]  /*c6e0*/  I2F.U16 R0, R3 ;  /* 0x0000000300007306 */ /* 0x020e240000101000 */
[----:B0-----:R-:W-:-:S05]  /*c6f0*/  F2FP.BF16.F32.PACK_AB R0, RZ, R0 ;  /* 0x00000000ff00723e */ /* 0x001fca00000010ff */
[----:B------:R-:W-:Y:S01]  /*c700*/  STG.E.U16 desc[UR36][R16.64], R0 ;  /* 0x0000000010007986 */ /* 0x000fe2000c101524 */
[----:B------:R-:W-:Y:S05]  /*c710*/  EXIT ;  /* 0x000000000000794d */ /* 0x000fea0003800000 */
.L_x_21893:
        /* <DEDUP_REMOVED lines=14> */
.L_x_60926:


//--------------------- .text._ZN2at6native27unrolled_elementwise_kernelIZNS0_50_GLOBAL__N__2680c7bb_12_PowKernel_cu_7dd49032_317029pow_tensor_scalar_kernel_implIhhEEvRNS_18TensorIteratorBaseET0_EUlhE2_St5arrayIPcLm2EELi4E23TrivialOffsetCalculatorILi1EjESC_NS0_6memory12LoadWithCastILi1EEENSD_13StoreWithCastILi1EEEEEviT_S6_T2_T3_T4_T5_ --------------------------
	.section	.text._ZN2at6native27unrolled_elementwise_kernelIZNS0_50_GLOBAL__N__2680c7bb_12_PowKernel_cu_7dd49032_317029pow_tensor_scalar_kernel_implIhhEEvRNS_18TensorIteratorBaseET0_EUlhE2_St5arrayIPcLm2EELi4E23TrivialOffsetCalculatorILi1EjESC_NS0_6memory12LoadWithCastILi1EEENSD_13StoreWithCastILi1EEEEEviT_S6_T2_T3_T4_T5_,"ax",@progbits
	.align	128
        .global         _ZN2at6native27unrolled_elementwise_kernelIZNS0_50_GLOBAL__N__2680c7bb_12_PowKernel_cu_7dd49032_317029pow_tensor_scalar_kernel_implIhhEEvRNS_18TensorIteratorBaseET0_EUlhE2_St5arrayIPcLm2EELi4E23TrivialOffsetCalculatorILi1EjESC_NS0_6memory12LoadWithCastILi1EEENSD_13StoreWithCastILi1EEEEEviT_S6_T2_T3_T4_T5_
        .type           _ZN2at6native27unrolled_elementwise_kernelIZNS0_50_GLOBAL__N__2680c7bb_12_PowKernel_cu_7dd49032_317029pow_tensor_scalar_kernel_implIhhEEvRNS_18TensorIteratorBaseET0_EUlhE2_St5arrayIPcLm2EELi4E23TrivialOffsetCalculatorILi1EjESC_NS0_6memory12LoadWithCastILi1EEENSD_13StoreWithCastILi1EEEEEviT_S6_T2_T3_T4_T5_,@function
        .size           _ZN2at6native27unrolled_elementwise_kernelIZNS0_50_GLOBAL__N__2680c7bb_12_PowKernel_cu_7dd49032_317029pow_tensor_scalar_kernel_implIhhEEvRNS_18TensorIteratorBaseET0_EUlhE2_St5arrayIPcLm2EELi4E23TrivialOffsetCalculatorILi1EjESC_NS0_6memory12LoadWithCastILi1EEENSD_13StoreWithCastILi1EEEEEviT_S6_T2_T3_T4_T5_,(.L_x_60927 - _ZN2at6native27unrolled_elementwise_kernelIZNS0_50_GLOBAL__N__2680c7bb_12_PowKernel_cu_7dd49032_317029pow_tensor_scalar_kernel_implIhhEEvRNS_18TensorIteratorBaseET0_EUlhE2_St5arrayIPcLm2EELi4E23TrivialOffsetCalculatorILi1EjESC_NS0_6memory12LoadWithCastILi1EEENSD_13StoreWithCastILi1EEEEEviT_S6_T2_T3_T4_T5_)
        .other          _ZN2at6native27unrolled_elementwise_kernelIZNS0_50_GLOBAL__N__2680c7bb_12_PowKernel_cu_7dd49032_317029pow_tensor_scalar_kernel_implIhhEEvRNS_18TensorIteratorBaseET0_EUlhE2_St5arrayIPcLm2EELi4E23TrivialOffsetCalculatorILi1EjESC_NS0_6memory12LoadWithCastILi1EEENSD_13StoreWithCastILi1EEEEEviT_S6_T2_T3_T4_T5_,@"STO_CUDA_ENTRY STV_DEFAULT"
_ZN2at6native27unrolled_elementwise_kernelIZNS0_50_GLOBAL__N__2680c7bb_12_PowKernel_cu_7dd49032_317029pow_tensor_scalar_kernel_implIhhEEvRNS_18TensorIteratorBaseET0_EUlhE2_St5arrayIPcLm2EELi4E23TrivialOffsetCalculatorILi1EjESC_NS0_6memory12LoadWithCastILi1EEENSD_13StoreWithCastILi1EEEEEviT_S6_T2_T3_T4_T5_:
.text._ZN2at6native27unrolled_elementwise_kernelIZNS0_50_GLOBAL__N__2680c7bb_12_PowKernel_cu_7dd49032_317029pow_tensor_scalar_kernel_implIhhEEvRNS_18TensorIteratorBaseET0_EUlhE2_St5arrayIPcLm2EELi4E23TrivialOffsetCalculatorILi1EjESC_NS0_6memory12LoadWithCastILi1EEENSD_13StoreWithCastILi1EEEEEviT_S6_T2_T3_T4_T5_:
        /* <DEDUP_REMOVED lines=33> */
.L_x_21899:
[----:B------:R3:W5:Y:S01]  /*0210*/  LDG.E.U8 R27, desc[UR36][R6.64] ;  /* 0x00000024061b7981 */ /* 0x000762000c1e1100 */
[----:B------:R-:W-:Y:S05]  /*0220*/  BRA `(.L_x_21901) ;  /* 0x0000000c00607947 */ /* 0x000fea0003800000 */
.L_x_21898:
        /* <DEDUP_REMOVED lines=8> */
.L_x_21903:
[----:B------:R1:W5:Y:S01]  /*02b0*/  LDG.E.U8 R27, desc[UR36][R6.64] ;  /* 0x00000024061b7981 */ /* 0x000362000c1e1100 */
[----:B------:R-:W-:Y:S05]  /*02c0*/  BRA `(.L_x_21901) ;  /* 0x0000000c00387947 */ /* 0x000fea0003800000 */
.L_x_21902:
[----:B------:R2:W5:Y:S01]  /*02d0*/  LDG.E.U16 R27, desc[UR36][R6.64] ;  /* 0x00000024061b7981 */ /* 0x000562000c1e1500 */
[----:B------:R-:W-:Y:S05]  /*02e0*/  BRA `(.L_x_21901) ;  /* 0x0000000c00307947 */ /* 0x000fea0003800000 */
.L_x_21897:
        /* <DEDUP_REMOVED lines=10> */
.L_x_21905:
[----:B------:R-:W2:Y:S02]  /*0390*/  LDG.E.U16 R4, desc[UR36][R6.64] ;  /* 0x0000002406047981 */ /* 0x000ea4000c1e1500 */
[----:B--2---:R-:W-:-:S06]  /*03a0*/  HADD2.F32 R4, -RZ, R4.H0_H0 ;  /* 0x20000004ff047230 */ /* 0x004fcc0000004100 */
[----:B------:R-:W0:Y:S02]  /*03b0*/  F2I.S64.TRUNC R4, R4 ;  /* 0x0000000400047311 */ /* 0x000e24000020d900 */
[----:B0-----:R-:W-:Y:S01]  /*03c0*/  PRMT R27, R4, 0x7610, R27 ;  /* 0x00007610041b7816 */ /* 0x001fe2000000001b */
[----:B------:R-:W-:Y:S06]  /*03d0*/  BRA `(.L_x_21901) ;  /* 0x0000000800f47947 */ /* 0x000fec0003800000 */
.L_x_21904:
        /* <DEDUP_REMOVED lines=10> */
.L_x_21907:
[----:B------:R-:W2:Y:S02]  /*0480*/  LDG.E.U16 R6, desc[UR36][R6.64] ;  /* 0x0000002406067981 */ /* 0x000ea4000c1e1500 */
[----:B--2---:R-:W-:-:S06]  /*0490*/  HADD2.F32 R4, -RZ, R6.H0_H0 ;  /* 0x20000006ff047230 */ /* 0x004fcc0000004100 */
[----:B------:R-:W0:Y:S02]  /*04a0*/  F2I.S64.TRUNC R4, R4 ;  /* 0x0000000400047311 */ /* 0x000e24000020d900 */
[----:B0-----:R-:W-:Y:S01]  /*04b0*/  PRMT R27, R4, 0x7610, R27 ;  /* 0x00007610041b7816 */ /* 0x001fe2000000001b */
[----:B------:R-:W-:Y:S06]  /*04c0*/  BRA `(.L_x_21901) ;  /* 0x0000000800b87947 */ /* 0x000fec0003800000 */
.L_x_21906:
[----:B------:R-:W2:Y:S02]  /*04d0*/  LDG.E.64 R4, desc[UR36][R6.64] ;  /* 0x0000002406047981 */ /* 0x000ea4000c1e1b00 */
[----:B--2---:R-:W0:Y:S02]  /*04e0*/  F2I.S64.F64.TRUNC R4, R4 ;  /* 0x0000000400047311 */ /* 0x004e24000030d900 */
[----:B0-----:R-:W-:Y:S01]  /*04f0*/  PRMT R27, R4, 0x7610, R27 ;  /* 0x00007610041b7816 */ /* 0x001fe2000000001b */
[----:B------:R-:W-:Y:S06]  /*0500*/  BRA `(.L_x_21901) ;  /* 0x0000000800a87947 */ /* 0x000fec0003800000 */
.L_x_21896:
        /* <DEDUP_REMOVED lines=12> */
.L_x_21910:
[----:B------:R-:W2:Y:S02]  /*05d0*/  LDG.E.64 R6, desc[UR36][R6.64] ;  /* 0x0000002406067981 */ /* 0x000ea4000c1e1b00 */
[----:B--2---:R-:W0:Y:S02]  /*05e0*/  F2I.S64.F64.TRUNC R4, R6 ;  /* 0x0000000600047311 */ /* 0x004e24000030d900 */
[----:B0-----:R-:W-:Y:S01]  /*05f0*/  PRMT R27, R4, 0x7610, R27 ;  /* 0x00007610041b7816 */ /* 0x001fe2000000001b */
[----:B------:R-:W-:Y:S06]  /*0600*/  BRA `(.L_x_21901) ;  /* 0x0000000800687947 */ /* 0x000fec0003800000 */
.L_x_21909:
        /* <DEDUP_REMOVED lines=24> */
[----:B------:R-:W0:Y:S02]  /*0790*/  F2I.S64.TRUNC R4, R3 ;  /* 0x0000000300047311 */ /* 0x000e24000020d900 */
[----:B0-----:R-:W-:Y:S01]  /*07a0*/  PRMT R27, R4, 0x7610, R27 ;  /* 0x00007610041b7816 */ /* 0x001fe2000000001b */
[----:B------:R-:W-:Y:S06]  /*07b0*/  BRA `(.L_x_21901) ;  /* 0x0000000400fc7947 */ /* 0x000fec0003800000 */
.L_x_21912:
        /* <DEDUP_REMOVED lines=12> */
[----:B------:R-:W0:Y:S02]  /*0880*/  F2I.S64.TRUNC R4, R0 ;  /* 0x0000000000047311 */ /* 0x000e24000020d900 */
[----:B0-----:R-:W-:Y:S01]  /*0890*/  PRMT R27, R4, 0x7610, R27 ;  /* 0x00007610041b7816 */ /* 0x001fe2000000001b */
[----:B------:R-:W-:Y:S06]  /*08a0*/  BRA `(.L_x_21901) ;  /* 0x0000000400c07947 */ /* 0x000fec0003800000 */
.L_x_21911:
[----:B------:R-:W2:Y:S02]  /*08b0*/  LDG.E.U16 R4, desc[UR36][R6.64] ;  /* 0x0000002406047981 */ /* 0x000ea4000c1e1500 */
[----:B--2---:R-:W-:-:S06]  /*08c0*/  IMAD.U32 R4, R4, 0x10000, RZ ;  /* 0x0001000004047824 */ /* 0x004fcc00078e00ff */
[----:B------:R-:W0:Y:S02]  /*08d0*/  F2I.S64.TRUNC R4, R4 ;  /* 0x0000000400047311 */ /* 0x000e24000020d900 */
[----:B0-----:R-:W-:Y:S01]  /*08e0*/  PRMT R27, R4, 0x7610, R27 ;  /* 0x00007610041b7816 */ /* 0x001fe2000000001b */
[----:B------:R-:W-:Y:S06]  /*08f0*/  BRA `(.L_x_21901) ;  /* 0x0000000400ac7947 */ /* 0x000fec0003800000 */
.L_x_21908:
        /* <DEDUP_REMOVED lines=10> */
.L_x_21915:
        /* <DEDUP_REMOVED lines=21> */
.L_x_21919:
[----:B------:R-:W-:Y:S05]  /*0af0*/  BSYNC.RECONVERGENT B1 ;  /* 0x0000000000017941 */ /* 0x000fea0003800200 */
.L_x_21918:
[----:B------:R-:W-:Y:S01]  /*0b00*/  IMAD.SHL.U32 R0, R0, 0x100000, RZ ;  /* 0x0010000000007824 */ /* 0x000fe200078e00ff */
[----:B------:R-:W-:-:S04]  /*0b10*/  LEA R3, R3, 0x3b800000, 0x17 ;  /* 0x3b80000003037811 */ /* 0x000fc800078eb8ff */
[----:B------:R-:W-:-:S07]  /*0b20*/  LOP3.LUT R4, R3, R0, R7, 0xfe, !PT ;  /* 0x0000000003047212 */ /* 0x000fce00078efe07 */
.L_x_21917:
[----:B------:R-:W-:Y:S05]  /*0b30*/  BSYNC.RECONVERGENT B0 ;  /* 0x0000000000007941 */ /* 0x000fea0003800200 */
.L_x_21916:
[----:B------:R-:W0:Y:S02]  /*0b40*/  F2I.S64.TRUNC R4, R4 ;  /* 0x0000000400047311 */ /* 0x000e24000020d900 */
[----:B0-----:R-:W-:Y:S01]  /*0b50*/  PRMT R27, R4, 0x7610, R27 ;  /* 0x00007610041b7816 */ /* 0x001fe2000000001b */
[----:B------:R-:W-:Y:S06]  /*0b60*/  BRA `(.L_x_21901) ;  /* 0x0000000400107947 */ /* 0x000fec0003800000 */
.L_x_21914:
        /* <DEDUP_REMOVED lines=21> */
.L_x_21923:
[----:B------:R-:W-:Y:S05]  /*0cc0*/  BSYNC.RECONVERGENT B1 ;  /* 0x0000000000017941 */ /* 0x000fea0003800200 */
.L_x_21922:
[----:B------:R-:W-:Y:S01]  /*0cd0*/  IMAD.SHL.U32 R0, R0, 0x200000, RZ ;  /* 0x0020000000007824 */ /* 0x000fe200078e00ff */
[----:B------:R-:W-:-:S04]  /*0ce0*/  LEA R3, R3, 0x37800000, 0x17 ;  /* 0x3780000003037811 */ /* 0x000fc800078eb8ff */
[----:B------:R-:W-:-:S07]  /*0cf0*/  LOP3.LUT R4, R3, R0, R7, 0xfe, !PT ;  /* 0x0000000003047212 */ /* 0x000fce00078efe07 */
.L_x_21921:
[----:B------:R-:W-:Y:S05]  /*0d00*/  BSYNC.RECONVERGENT B0 ;  /* 0x0000000000007941 */ /* 0x000fea0003800200 */
.L_x_21920:
[----:B------:R-:W0:Y:S02]  /*0d10*/  F2I.S64.TRUNC R4, R4 ;  /* 0x0000000400047311 */ /* 0x000e24000020d900 */
[----:B0-----:R-:W-:Y:S01]  /*0d20*/  PRMT R27, R4, 0x7610, R27 ;  /* 0x00007610041b7816 */ /* 0x001fe2000000001b */
[----:B------:R-:W-:Y:S06]  /*0d30*/  BRA `(.L_x_21901) ;  /* 0x00000000009c7947 */ /* 0x000fec0003800000 */
.L_x_21913:
[----:B------:R-:W-:-:S09]  /*0d40*/  UISETP.NE.AND UP0, UPT, UR4, 0x1c, UPT ;  /* 0x0000001c0400788c */ /* 0x000fd2000bf05270 */
[----:B------:R-:W-:Y:S05]  /*0d50*/  BRA.U !UP0, `(.L_x_21924) ;  /* 0x0000000108907547 */ /* 0x000fea000b800000 */
[----:B------:R-:W-:-:S09]  /*0d60*/  UISETP.NE.AND UP0, UPT, UR4, 0x1d, UPT ;  /* 0x0000001d0400788c */ /* 0x000fd2000bf05270 */
[----:B------:R-:W-:Y:S05]  /*0d70*/  BRA.U !UP0, `(.L_x_21925) ;  /* 0x0000000108807547 */ /* 0x000fea000b800000 */
[----:B------:R-:W-:-:S09]  /*0d80*/  UISETP.NE.AND UP0, UPT, UR4, 0x2c, UPT ;  /* 0x0000002c0400788c */ /* 0x000fd2000bf05270 */
[----:B------:R-:W-:Y:S05]  /*0d90*/  BRA.U !UP0, `(.L_x_21926) ;  /* 0x0000000108487547 */ /* 0x000fea000b800000 */
.L_x_21900:
        /* <DEDUP_REMOVED lines=16> */
.L_x_21927:
[----:B------:R-:W-:Y:S01]  /*0ea0*/  PRMT R27, RZ, 0x7610, R27 ;  /* 0x00007610ff1b7816 */ /* 0x000fe2000000001b */
[----:B------:R-:W-:Y:S06]  /*0eb0*/  BRA `(.L_x_21901) ;  /* 0x00000000003c7947 */ /* 0x000fec0003800000 */
.L_x_21926:
        /* <DEDUP_REMOVED lines=8> */
.L_x_21929:
[----:B------:R-:W-:Y:S05]  /*0f40*/  BSYNC.RECONVERGENT B0 ;  /* 0x0000000000007941 */ /* 0x000fea0003800200 */
.L_x_21928:
[----:B------:R-:W0:Y:S02]  /*0f50*/  F2I.S64.TRUNC R4, R4 ;  /* 0x0000000400047311 */ /* 0x000e24000020d900 */
[----:B0-----:R-:W-:Y:S01]  /*0f60*/  PRMT R27, R4, 0x7610, R27 ;  /* 0x00007610041b7816 */ /* 0x001fe2000000001b */
[----:B------:R-:W-:Y:S06]  /*0f70*/  BRA `(.L_x_21901) ;  /* 0x00000000000c7947 */ /* 0x000fec0003800000 */
.L_x_21925:
[----:B------:R0:W5:Y:S01]  /*0f80*/  LDG.E.U8 R27, desc[UR36][R6.64] ;  /* 0x00000024061b7981 */ /* 0x000162000c1e1100 */
[----:B------:R-:W-:Y:S05]  /*0f90*/  BRA `(.L_x_21901) ;  /* 0x0000000000047947 */ /* 0x000fea0003800000 */
.L_x_21924:
[----:B------:R0:W5:Y:S02]  /*0fa0*/  LDG.E.U8 R27, desc[UR36][R6.64] ;  /* 0x00000024061b7981 */ /* 0x000164000c1e1100 */
.L_x_21901:
[----:B------:R-:W-:-:S07]  /*0fb0*/  VIADD R23, R17, 0x80 ;  /* 0x0000008011177836 */ /* 0x000fce0000000000 */
.L_x_21895:
[----:B------:R-:W-:Y:S05]  /*0fc0*/  BSYNC.RECONVERGENT B6 ;  /* 0x0000000000067941 */ /* 0x000fea0003800200 */
.L_x_21894:
        /* <DEDUP_REMOVED lines=23> */
.L_x_21935:
[----:B------:R0:W5:Y:S01]  /*1140*/  LDG.E.U8 R25, desc[UR36][R6.64] ;  /* 0x0000002406197981 */ /* 0x000162000c1e1100 */
[----:B------:R-:W-:Y:S05]  /*1150*/  BRA `(.L_x_21937) ;  /* 0x0000000c00607947 */ /* 0x000fea0003800000 */
.L_x_21934:
        /* <DEDUP_REMOVED lines=8> */
.L_x_21939:
[----:B------:R4:W5:Y:S01]  /*11e0*/  LDG.E.U8 R25, desc[UR36][R6.64] ;  /* 0x0000002406197981 */ /* 0x000962000c1e1100 */
[----:B------:R-:W-:Y:S05]  /*11f0*/  BRA `(.L_x_21937) ;  /* 0x0000000c00387947 */ /* 0x000fea0003800000 */
.L_x_21938:
[----:B------:R0:W5:Y:S01]  /*1200*/  LDG.E.U16 R25, desc[UR36][R6.64] ;  /* 0x0000002406197981 */ /* 0x000162000c1e1500 */
[----:B------:R-:W-:Y:S05]  /*1210*/  BRA `(.L_x_21937) ;  /* 0x0000000c00307947 */ /* 0x000fea0003800000 */
.L_x_21933:
        /* <DEDUP_REMOVED lines=10> */
.L_x_21941:
[----:B------:R-:W2:Y:S02]  /*12c0*/  LDG.E.U16 R4, desc[UR36][R6.64] ;  /* 0x0000002406047981 */ /* 0x000ea4000c1e1500 */
[----:B--2---:R-:W-:-:S06]  /*12d0*/  HADD2.F32 R4, -RZ, R4.H0_H0 ;  /* 0x20000004ff047230 */ /* 0x004fcc0000004100 */
[----:B------:R-:W0:Y:S02]  /*12e0*/  F2I.S64.TRUNC R4, R4 ;  /* 0x0000000400047311 */ /* 0x000e24000020d900 */
[----:B0-----:R-:W-:Y:S01]  /*12f0*/  PRMT R25, R4, 0x7610, R25 ;  /* 0x0000761004197816 */ /* 0x001fe20000000019 */
[----:B------:R-:W-:Y:S06]  /*1300*/  BRA `(.L_x_21937) ;  /* 0x0000000800f47947 */ /* 0x000fec0003800000 */
.L_x_21940:
        /* <DEDUP_REMOVED lines=10> */
.L_x_21943:
[----:B------:R-:W2:Y:S02]  /*13b0*/  LDG.E.U16 R6, desc[UR36][R6.64] ;  /* 0x0000002406067981 */ /* 0x000ea4000c1e1500 */
[----:B--2---:R-:W-:-:S06]  /*13c0*/  HADD2.F32 R4, -RZ, R6.H0_H0 ;  /* 0x20000006ff047230 */ /* 0x004fcc0000004100 */
[----:B------:R-:W0:Y:S02]  /*13d0*/  F2I.S64.TRUNC R4, R4 ;  /* 0x0000000400047311 */ /* 0x000e24000020d900 */
[----:B0-----:R-:W-:Y:S01]  /*13e0*/  PRMT R25, R4, 0x7610, R25 ;  /* 0x0000761004197816 */ /* 0x001fe20000000019 */
[----:B------:R-:W-:Y:S06]  /*13f0*/  BRA `(.L_x_21937) ;  /* 0x0000000800b87947 */ /* 0x000fec0003800000 */
.L_x_21942:
[----:B------:R-:W2:Y:S02]  /*1400*/  LDG.E.64 R4, desc[UR36][R6.64] ;  /* 0x0000002406047981 */ /* 0x000ea4000c1e1b00 */
[----:B--2---:R-:W0:Y:S02]  /*1410*/  F2I.S64.F64.TRUNC R4, R4 ;  /* 0x0000000400047311 */ /* 0x004e24000030d900 */
[----:B0-----:R-:W-:Y:S01]  /*1420*/  PRMT R25, R4, 0x7610, R25 ;  /* 0x0000761004197816 */ /* 0x001fe20000000019 */
[----:B------:R-:W-:Y:S06]  /*1430*/  BRA `(.L_x_21937) ;  /* 0x0000000800a87947 */ /* 0x000fec0003800000 */
.L_x_21932:
        /* <DEDUP_REMOVED lines=12> */
.L_x_21946:
[----:B------:R-:W2:Y:S02]  /*1500*/  LDG.E.64 R6, desc[UR36][R6.64] ;  /* 0x0000002406067981 */ /* 0x000ea4000c1e1b00 */
[----:B--2---:R-:W0:Y:S02]  /*1510*/  F2I.S64.F64.TRUNC R4, R6 ;  /* 0x0000000600047311 */ /* 0x004e24000030d900 */
[----:B0-----:R-:W-:Y:S01]  /*1520*/  PRMT R25, R4, 0x7610, R25 ;  /* 0x0000761004197816 */ /* 0x001fe20000000019 */
[----:B------:R-:W-:Y:S06]  /*1530*/  BRA `(.L_x_21937) ;  /* 0x0000000800687947 */ /* 0x000fec0003800000 */
.L_x_21945:
        /* <DEDUP_REMOVED lines=27> */
.L_x_21948:
        /* <DEDUP_REMOVED lines=12> */
[----:B------:R-:W0:Y:S02]  /*17b0*/  F2I.S64.TRUNC R4, R0 ;  /* 0x0000000000047311 */ /* 0x000e24000020d900 */
[----:B0-----:R-:W-:Y:S01]  /*17c0*/  PRMT R25, R4, 0x7610, R25 ;  /* 0x0000761004197816 */ /* 0x001fe20000000019 */
[----:B------:R-:W-:Y:S06]  /*17d0*/  BRA `(.L_x_21937) ;  /* 0x0000000400c07947 */ /* 0x000fec0003800000 */
.L_x_21947:
[----:B------:R-:W2:Y:S02]  /*17e0*/  LDG.E.U16 R4, desc[UR36][R6.64] ;  /* 0x0000002406047981 */ /* 0x000ea4000c1e1500 */
[----:B--2---:R-:W-:-:S06]  /*17f0*/  IMAD.U32 R4, R4, 0x10000, RZ ;  /* 0x0001000004047824 */ /* 0x004fcc00078e00ff */
[----:B------:R-:W0:Y:S02]  /*1800*/  F2I.S64.TRUNC R4, R4 ;  /* 0x0000000400047311 */ /* 0x000e24000020d900 */
[----:B0-----:R-:W-:Y:S01]  /*1810*/  PRMT R25, R4, 0x7610, R25 ;  /* 0x0000761004197816 */ /* 0x001fe20000000019 */
[----:B------:R-:W-:Y:S06]  /*1820*/  BRA `(.L_x_21937) ;  /* 0x0000000400ac7947 */ /* 0x000fec0003800000 */
.L_x_21944:
        /* <DEDUP_REMOVED lines=10> */
.L_x_21951:
        /* <DEDUP_REMOVED lines=21> */
.L_x_21955:
[----:B------:R-:W-:Y:S05]  /*1a20*/  BSYNC.RECONVERGENT B1 ;  /* 0x0000000000017941 */ /* 0x000fea0003800200 */
.L_x_21954:
[----:B------:R-:W-:Y:S01]  /*1a30*/  IMAD.SHL.U32 R0, R0, 0x100000, RZ ;  /* 0x0010000000007824 */ /* 0x000fe200078e00ff */
[----:B------:R-:W-:-:S04]  /*1a40*/  LEA R3, R3, 0x3b800000, 0x17 ;  /* 0x3b80000003037811 */ /* 0x000fc800078eb8ff */
[----:B------:R-:W-:-:S07]  /*1a50*/  LOP3.LUT R4, R3, R0, R7, 0xfe, !PT ;  /* 0x0000000003047212 */ /* 0x000fce00078efe07 */
.L_x_21953:
[----:B------:R-:W-:Y:S05]  /*1a60*/  BSYNC.RECONVERGENT B0 ;  /* 0x0000000000007941 */ /* 0x000fea0003800200 */
.L_x_21952:
[----:B------:R-:W0:Y:S02]  /*1a70*/  F2I.S64.TRUNC R4, R4 ;  /* 0x0000000400047311 */ /* 0x000e24000020d900 */
[----:B0-----:R-:W-:Y:S01]  /*1a80*/  PRMT R25, R4, 0x7610, R25 ;  /* 0x0000761004197816 */ /* 0x001fe20000000019 */
[----:B------:R-:W-:Y:S06]  /*1a90*/  BRA `(.L_x_21937) ;  /* 0x0000000400107947 */ /* 0x000fec0003800000 */
.L_x_21950:
        /* <DEDUP_REMOVED lines=21> */
.L_x_21959:
[----:B------:R-:W-:Y:S05]  /*1bf0*/  BSYNC.RECONVERGENT B1 ;  /* 0x0000000000017941 */ /* 0x000fea0003800200 */
.L_x_21958:
[----:B------:R-:W-:Y:S01]  /*1c00*/  IMAD.SHL.U32 R0, R0, 0x200000, RZ ;  /* 0x0020000000007824 */ /* 0x000fe200078e00ff */
[----:B------:R-:W-:-:S04]  /*1c10*/  LEA R3, R3, 0x37800000, 0x17 ;  /* 0x3780000003037811 */ /* 0x000fc800078eb8ff */
[----:B------:R-:W-:-:S07]  /*1c20*/  LOP3.LUT R4, R3, R0, R7, 0xfe, !PT ;  /* 0x0000000003047212 */ /* 0x000fce00078efe07 */
.L_x_21957:
[----:B------:R-:W-:Y:S05]  /*1c30*/  BSYNC.RECONVERGENT B0 ;  /* 0x0000000000007941 */ /* 0x000fea0003800200 */
.L_x_21956:
[----:B------:R-:W0:Y:S02]  /*1c40*/  F2I.S64.TRUNC R4, R4 ;  /* 0x0000000400047311 */ /* 0x000e24000020d900 */
[----:B0-----:R-:W-:Y:S01]  /*1c50*/  PRMT R25, R4, 0x7610, R25 ;  /* 0x0000761004197816 */ /* 0x001fe20000000019 */
[----:B------:R-:W-:Y:S06]  /*1c60*/  BRA `(.L_x_21937) ;  /* 0x00000000009c7947 */ /* 0x000fec0003800000 */
.L_x_21949:
        /* <DEDUP_REMOVED lines=14> */
.L_x_21963:
[----:B------:R-:W-:Y:S05]  /*1d50*/  BSYNC.RECONVERGENT B0 ;  /* 0x0000000000007941 */ /* 0x000fea0003800200 */
.L_x_21962:
[----:B------:R-:W0:Y:S02]  /*1d60*/  F2I.S64.TRUNC R4, R4 ;  /* 0x0000000400047311 */ /* 0x000e24000020d900 */
[----:B0-----:R-:W-:Y:S01]  /*1d70*/  PRMT R25, R4, 0x7610, R25 ;  /* 0x0000761004197816 */ /* 0x001fe20000000019 */
[----:B------:R-:W-:Y:S06]  /*1d80*/  BRA `(.L_x_21937) ;  /* 0x0000000000547947 */ /* 0x000fec0003800000 */
.L_x_21936:
        /* <DEDUP_REMOVED lines=16> */
.L_x_21964:
[----:B------:R-:W-:Y:S01]  /*1e90*/  PRMT R25, RZ, 0x7610, R25 ;  /* 0x00007610ff197816 */ /* 0x000fe20000000019 */
[----:B------:R-:W-:Y:S06]  /*1ea0*/  BRA `(.L_x_21937) ;  /* 0x00000000000c7947 */ /* 0x000fec0003800000 */
.L_x_21961:
[----:B------:R1:W5:Y:S01]  /*1eb0*/  LDG.E.U8 R25, desc[UR36][R6.64] ;  /* 0x0000002406197981 */ /* 0x000362000c1e1100 */
[----:B------:R-:W-:Y:S05]  /*1ec0*/  BRA `(.L_x_21937) ;  /* 0x0000000000047947 */ /* 0x000fea0003800000 */
.L_x_21960:
[----:B------:R0:W5:Y:S02]  /*1ed0*/  LDG.E.U8 R25, desc[UR36][R6.64] ;  /* 0x0000002406197981 */ /* 0x000164000c1e1100 */
.L_x_21937:
[----:B------:R-:W-:-:S07]  /*1ee0*/  VIADD R23, R23, 0x80 ;  /* 0x0000008017177836 */ /* 0x000fce0000000000 */
.L_x_21931:
[----:B------:R-:W-:Y:S05]  /*1ef0*/  BSYNC.RECONVERGENT B6 ;  /* 0x0000000000067941 */ /* 0x000fea0003800200 */
.L_x_21930:
        /* <DEDUP_REMOVED lines=23> */
.L_x_21970:
[----:B------:R0:W5:Y:S01]  /*2070*/  LDG.E.U8 R24, desc[UR36][R6.64] ;  /* 0x0000002406187981 */ /* 0x000162000c1e1100 */
[----:B------:R-:W-:Y:S05]  /*2080*/  BRA `(.L_x_21972) ;  /* 0x0000000c00607947 */ /* 0x000fea0003800000 */
.L_x_21969:
        /* <DEDUP_REMOVED lines=8> */
.L_x_21974:
[----:B------:R3:W5:Y:S01]  /*2110*/  LDG.E.U8 R24, desc[UR36][R6.64] ;  /* 0x0000002406187981 */ /* 0x000762000c1e1100 */
[----:B------:R-:W-:Y:S05]  /*2120*/  BRA `(.L_x_21972) ;  /* 0x0000000c00387947 */ /* 0x000fea0003800000 */
.L_x_21973:
[----:B------:R0:W5:Y:S01]  /*2130*/  LDG.E.U16 R24, desc[UR36][R6.64] ;  /* 0x0000002406187981 */ /* 0x000162000c1e1500 */
[----:B------:R-:W-:Y:S05]  /*2140*/  BRA `(.L_x_21972) ;  /* 0x0000000c00307947 */ /* 0x000fea0003800000 */
.L_x_21968:
        /* <DEDUP_REMOVED lines=10> */
.L_x_21976:
[----:B------:R-:W2:Y:S02]  /*21f0*/  LDG.E.U16 R4, desc[UR36][R6.64] ;  /* 0x0000002406047981 */ /* 0x000ea4000c1e1500 */
[----:B--2---:R-:W-:-:S06]  /*2200*/  HADD2.F32 R4, -RZ, R4.H0_H0 ;  /* 0x20000004ff047230 */ /* 0x004fcc0000004100 */
[----:B------:R-:W0:Y:S02]  /*2210*/  F2I.S64.TRUNC R4, R4 ;  /* 0x0000000400047311 */ /* 0x000e24000020d900 */
[----:B0-----:R-:W-:Y:S01]  /*2220*/  PRMT R24, R4, 0x7610, R24 ;  /* 0x0000761004187816 */ /* 0x001fe20000000018 */
[----:B------:R-:W-:Y:S06]  /*2230*/  BRA `(.L_x_21972) ;  /* 0x0000000800f47947 */ /* 0x000fec0003800000 */
.L_x_21975:
        /* <DEDUP_REMOVED lines=10> */
.L_x_21978:
[----:B------:R-:W2:Y:S02]  /*22e0*/  LDG.E.U16 R6, desc[UR36][R6.64] ;  /* 0x0000002406067981 */ /* 0x000ea4000c1e1500 */
[----:B--2---:R-:W-:-:S06]  /*22f0*/  HADD2.F32 R4, -RZ, R6.H0_H0 ;  /* 0x20000006ff047230 */ /* 0x004fcc0000004100 */
[----:B------:R-:W0:Y:S02]  /*2300*/  F2I.S64.TRUNC R4, R4 ;  /* 0x0000000400047311 */ /* 0x000e24000020d900 */
[----:B0-----:R-:W-:Y:S01]  /*2310*/  PRMT R24, R4, 0x7610, R24 ;  /* 0x0000761004187816 */ /* 0x001fe20000000018 */
[----:B------:R-:W-:Y:S06]  /*2320*/  BRA `(.L_x_21972) ;  /* 0x0000000800b87947 */ /* 0x000fec0003800000 */
.L_x_21977:
[----:B------:R-:W2:Y:S02]  /*2330*/  LDG.E.64 R4, desc[UR36][R6.64] ;  /* 0x0000002406047981 */ /* 0x000ea4000c1e1b00 */
[----:B--2---:R-:W0:Y:S02]  /*2340*/  F2I.S64.F64.TRUNC R4, R4 ;  /* 0x0000000400047311 */ /* 0x004e24000030d900 */
[----:B0-----:R-:W-:Y:S01]  /*2350*/  PRMT R24, R4, 0x7610, R24 ;  /* 0x0000761004187816 */ /* 0x001fe20000000018 */
[----:B------:R-:W-:Y:S06]  /*2360*/  BRA `(.L_x_21972) ;  /* 0x0000000800a87947 */ /* 0x000fec0003800000 */
.L_x_21967:
        /* <DEDUP_REMOVED lines=12> */
.L_x_21981:
[----:B------:R-:W2:Y:S02]  /*2430*/  LDG.E.64 R6, desc[UR36][R6.64] ;  /* 0x0000002406067981 */ /* 0x000ea4000c1e1b00 */
[----:B--2---:R-:W0:Y:S02]  /*2440*/  F2I.S64.F64.TRUNC R4, R6 ;  /* 0x0000000600047311 */ /* 0x004e24000030d900 */
[----:B0-----:R-:W-:Y:S01]  /*2450*/  PRMT R24, R4, 0x7610, R24 ;  /* 0x0000761004187816 */ /* 0x001fe20000000018 */
[----:B------:R-:W-:Y:S06]  /*2460*/  BRA `(.L_x_21972) ;  /* 0x0000000800687947 */ /* 0x000fec0003800000 */
.L_x_21980:
        /* <DEDUP_REMOVED lines=27> */
.L_x_21983:
        /* <DEDUP_REMOVED lines=15> */
.L_x_21982:
[----:B------:R-:W2:Y:S02]  /*2710*/  LDG.E.U16 R4, desc[UR36][R6.64] ;  /* 0x0000002406047981 */ /* 0x000ea4000c1e1500 */
[----:B--2---:R-:W-:-:S06]  /*2720*/  IMAD.U32 R4, R4, 0x10000, RZ ;  /* 0x0001000004047824 */ /* 0x004fcc00078e00ff */
[----:B------:R-:W0:Y:S02]  /*2730*/  F2I.S64.TRUNC R4, R4 ;  /* 0x0000000400047311 */ /* 0x000e24000020d900 */
[----:B0-----:R-:W-:Y:S01]  /*2740*/  PRMT R24, R4, 0x7610, R24 ;  /* 0x0000761004187816 */ /* 0x001fe20000000018 */
[----:B------:R-:W-:Y:S06]  /*2750*/  BRA `(.L_x_21972) ;  /* 0x0000000400ac7947 */ /* 0x000fec0003800000 */
.L_x_21979:
        /* <DEDUP_REMOVED lines=10> */
.L_x_21986:
        /* <DEDUP_REMOVED lines=21> */
.L_x_21990:
[----:B------:R-:W-:Y:S05]  /*2950*/  BSYNC.RECONVERGENT B1 ;  /* 0x0000000000017941 */ /* 0x000fea0003800200 */
.L_x_21989:
[----:B------:R-:W-:Y:S01]  /*2960*/  IMAD.SHL.U32 R0, R0, 0x100000, RZ ;  /* 0x0010000000007824 */ /* 0x000fe200078e00ff */
[----:B------:R-:W-:-:S04]  /*2970*/  LEA R3, R3, 0x3b800000, 0x17 ;  /* 0x3b80000003037811 */ /* 0x000fc800078eb8ff */
[----:B------:R-:W-:-:S07]  /*2980*/  LOP3.LUT R4, R3, R0, R7, 0xfe, !PT ;  /* 0x0000000003047212 */ /* 0x000fce00078efe07 */
.L_x_21988:
[----:B------:R-:W-:Y:S05]  /*2990*/  BSYNC.RECONVERGENT B0 ;  /* 0x0000000000007941 */ /* 0x000fea0003800200 */
.L_x_21987:
[----:B------:R-:W0:Y:S02]  /*29a0*/  F2I.S64.TRUNC R4, R4 ;  /* 0x0000000400047311 */ /* 0x000e24000020d900 */
[----:B0-----:R-:W-:Y:S01]  /*29b0*/  PRMT R24, R4, 0x7610, R24 ;  /* 0x0000761004187816 */ /* 0x001fe20000000018 */
[----:B------:R-:W-:Y:S06]  /*29c0*/  BRA `(.L_x_21972) ;  /* 0x0000000400107947 */ /* 0x000fec0003800000 */
.L_x_21985:
        /* <DEDUP_REMOVED lines=21> */
.L_x_21994:
[----:B------:R-:W-:Y:S05]  /*2b20*/  BSYNC.RECONVERGENT B1 ;  /* 0x0000000000017941 */ /* 0x000fea0003800200 */
.L_x_21993:
[----:B------:R-:W-:Y:S01]  /*2b30*/  IMAD.SHL.U32 R0, R0, 0x200000, RZ ;  /* 0x0020000000007824 */ /* 0x000fe200078e00ff */
[----:B------:R-:W-:-:S04]  /*2b40*/  LEA R3, R3, 0x37800000, 0x17 ;  /* 0x3780000003037811 */ /* 0x000fc800078eb8ff */
[----:B------:R-:W-:-:S07]  /*2b50*/  LOP3.LUT R4, R3, R0, R7, 0xfe, !PT ;  /* 0x0000000003047212 */ /* 0x000fce00078efe07 */
.L_x_21992:
[----:B------:R-:W-:Y:S05]  /*2b60*/  BSYNC.RECONVERGENT B0 ;  /* 0x0000000000007941 */ /* 0x000fea0003800200 */
.L_x_21991:
[----:B------:R-:W0:Y:S02]  /*2b70*/  F2I.S64.TRUNC R4, R4 ;  /* 0x0000000400047311 */ /* 0x000e24000020d900 */
[----:B0-----:R-:W-:Y:S01]  /*2b80*/  PRMT R24, R4, 0x7610, R24 ;  /* 0x0000761004187816 */ /* 0x001fe20000000018 */
[----:B------:R-:W-:Y:S06]  /*2b90*/  BRA `(.L_x_21972) ;  /* 0x00000000009c7947 */ /* 0x000fec0003800000 */
.L_x_21984:
        /* <DEDUP_REMOVED lines=14> */
.L_x_21998:
[----:B------:R-:W-:Y:S05]  /*2c80*/  BSYNC.RECONVERGENT B0 ;  /* 0x0000000000007941 */ /* 0x000fea0003800200 */
.L_x_21997:
[----:B------:R-:W0:Y:S02]  /*2c90*/  F2I.S64.TRUNC R4, R4 ;  /* 0x0000000400047311 */ /* 0x000e24000020d900 */
[----:B0-----:R-:W-:Y:S01]  /*2ca0*/  PRMT R24, R4, 0x7610, R24 ;  /* 0x0000761004187816 */ /* 0x001fe20000000018 */
[----:B------:R-:W-:Y:S06]  /*2cb0*/  BRA `(.L_x_21972) ;  /* 0x0000000000547947 */ /* 0x000fec0003800000 */
.L_x_21971:
        /* <DEDUP_REMOVED lines=16> */
.L_x_21999:
[----:B------:R-:W-:Y:S01]  /*2dc0*/  PRMT R24, RZ, 0x7610, R24 ;  /* 0x00007610ff187816 */ /* 0x000fe20000000018 */
[----:B------:R-:W-:Y:S06]  /*2dd0*/  BRA `(.L_x_21972) ;  /* 0x00000000000c7947 */ /* 0x000fec0003800000 */
.L_x_21996:
[----:B------:R2:W5:Y:S01]  /*2de0*/  LDG.E.U8 R24, desc[UR36][R6.64] ;  /* 0x0000002406187981 */ /* 0x000562000c1e1100 */
[----:B------:R-:W-:Y:S05]  /*2df0*/  BRA `(.L_x_21972) ;  /* 0x0000000000047947 */ /* 0x000fea0003800000 */
.L_x_21995:
[----:B------:R1:W5:Y:S02]  /*2e00*/  LDG.E.U8 R24, desc[UR36][R6.64] ;  /* 0x0000002406187981 */ /* 0x000364000c1e1100 */
.L_x_21972:
[----:B------:R-:W-:-:S07]  /*2e10*/  VIADD R23, R23, 0x80 ;  /* 0x0000008017177836 */ /* 0x000fce0000000000 */
.L_x_21966:
[----:B------:R-:W-:Y:S05]  /*2e20*/  BSYNC.RECONVERGENT B6 ;  /* 0x0000000000067941 */ /* 0x000fea0003800200 */
.L_x_21965:
        /* <DEDUP_REMOVED lines=23> */
.L_x_22005:
[----:B------:R0:W5:Y:S01]  /*2fa0*/  LDG.E.U8 R19, desc[UR36][R6.64] ;  /* 0x0000002406137981 */ /* 0x000162000c1e1100 */
[----:B------:R-:W-:Y:S05]  /*2fb0*/  BRA `(.L_x_22001) ;  /* 0x0000000c005c7947 */ /* 0x000fea0003800000 */
.L_x_22004:
        /* <DEDUP_REMOVED lines=8> */
.L_x_22008:
[----:B------:R0:W5:Y:S01]  /*3040*/  LDG.E.U8 R19, desc[UR36][R6.64] ;  /* 0x0000002406137981 */ /* 0x000162000c1e1100 */
[----:B------:R-:W-:Y:S05]  /*3050*/  BRA `(.L_x_22001) ;  /* 0x0000000c00347947 */ /* 0x000fea0003800000 */
.L_x_22007:
[----:B------:R0:W5:Y:S01]  /*3060*/  LDG.E.U16 R19, desc[UR36][R6.64] ;  /* 0x0000002406137981 */ /* 0x000162000c1e1500 */
[----:B------:R-:W-:Y:S05]  /*3070*/  BRA `(.L_x_22001) ;  /* 0x0000000c002c7947 */ /* 0x000fea0003800000 */
.L_x_22003:
        /* <DEDUP_REMOVED lines=10> */
.L_x_22010:
[----:B------:R-:W2:Y:S02]  /*3120*/  LDG.E.U16 R4, desc[UR36][R6.64] ;  /* 0x0000002406047981 */ /* 0x000ea4000c1e1500 */
[----:B--2---:R-:W-:-:S06]  /*3130*/  HADD2.F32 R4, -RZ, R4.H0_H0 ;  /* 0x20000004ff047230 */ /* 0x004fcc0000004100 */
[----:B------:R-:W0:Y:S02]  /*3140*/  F2I.S64.TRUNC R4, R4 ;  /* 0x0000000400047311 */ /* 0x000e24000020d900 */
[----:B0-----:R-:W-:Y:S01]  /*3150*/  PRMT R19, R4, 0x7610, R19 ;  /* 0x0000761004137816 */ /* 0x001fe20000000013 */
[----:B------:R-:W-:Y:S06]  /*3160*/  BRA `(.L_x_22001) ;  /* 0x0000000800f07947 */ /* 0x000fec0003800000 */
.L_x_22009:
        /* <DEDUP_REMOVED lines=10> */
.L_x_22012:
[----:B------:R-:W2:Y:S02]  /*3210*/  LDG.E.U16 R6, desc[UR36][R6.64] ;  /* 0x0000002406067981 */ /* 0x000ea4000c1e1500 */
[----:B--2---:R-:W-:-:S06]  /*3220*/  HADD2.F32 R4, -RZ, R6.H0_H0 ;  /* 0x20000006ff047230 */ /* 0x004fcc0000004100 */
[----:B------:R-:W0:Y:S02]  /*3230*/  F2I.S64.TRUNC R4, R4 ;  /* 0x0000000400047311 */ /* 0x000e24000020d900 */
[----:B0-----:R-:W-:Y:S01]  /*3240*/  PRMT R19, R4, 0x7610, R19 ;  /* 0x0000761004137816 */ /* 0x001fe20000000013 */
[----:B------:R-:W-:Y:S06]  /*3250*/  BRA `(.L_x_22001) ;  /* 0x0000000800b47947 */ /* 0x000fec0003800000 */
.L_x_22011:
[----:B------:R-:W2:Y:S02]  /*3260*/  LDG.E.64 R4, desc[UR36][R6.64] ;  /* 0x0000002406047981 */ /* 0x000ea4000c1e1b00 */
[----:B--2---:R-:W0:Y:S02]  /*3270*/  F2I.S64.F64.TRUNC R4, R4 ;  /* 0x0000000400047311 */ /* 0x004e24000030d900 */
[----:B0-----:R-:W-:Y:S01]  /*3280*/  PRMT R19, R4, 0x7610, R19 ;  /* 0x0000761004137816 */ /* 0x001fe20000000013 */
[----:B------:R-:W-:Y:S06]  /*3290*/  BRA `(.L_x_22001) ;  /* 0x0000000800a47947 */ /* 0x000fec0003800000 */
.L_x_22002:
        /* <DEDUP_REMOVED lines=12> */
.L_x_22015:
[----:B------:R-:W2:Y:S02]  /*3360*/  LDG.E.64 R6, desc[UR36][R6.64] ;  /* 0x0000002406067981 */ /* 0x000ea4000c1e1b00 */
[----:B--2---:R-:W0:Y:S02]  /*3370*/  F2I.S64.F64.TRUNC R4, R6 ;  /* 0x0000000600047311 */ /* 0x004e24000030d900 */
[----:B0-----:R-:W-:Y:S01]  /*3380*/  PRMT R19, R4, 0x7610, R19 ;  /* 0x0000761004137816 */ /* 0x001fe20000000013 */
[----:B------:R-:W-:Y:S06]  /*3390*/  BRA `(.L_x_22001) ;  /* 0x0000000800647947 */ /* 0x000fec0003800000 */
.L_x_22014:
        /* <DEDUP_REMOVED lines=27> */
.L_x_22017:
        /* <DEDUP_REMOVED lines=15> */
.L_x_22016:
[----:B------:R-:W2:Y:S02]  /*3640*/  LDG.E.U16 R4, desc[UR36][R6.64] ;  /* 0x0000002406047981 */ /* 0x000ea4000c1e1500 */
[----:B--2---:R-:W-:-:S06]  /*3650*/  IMAD.U32 R4, R4, 0x10000, RZ ;  /* 0x0001000004047824 */ /* 0x004fcc00078e00ff */
[----:B------:R-:W0:Y:S02]  /*3660*/  F2I.S64.TRUNC R4, R4 ;  /* 0x0000000400047311 */ /* 0x000e24000020d900 */
[----:B0-----:R-:W-:Y:S01]  /*3670*/  PRMT R19, R4, 0x7610, R19 ;  /* 0x0000761004137816 */ /* 0x001fe20000000013 */
[----:B------:R-:W-:Y:S06]  /*3680*/  BRA `(.L_x_22001) ;  /* 0x0000000400a87947 */ /* 0x000fec0003800000 */
.L_x_22013:
        /* <DEDUP_REMOVED lines=10> */
.L_x_22020:
        /* <DEDUP_REMOVED lines=21> */
.L_x_22024:
[----:B------:R-:W-:Y:S05]  /*3880*/  BSYNC.RECONVERGENT B1 ;  /* 0x0000000000017941 */ /* 0x000fea0003800200 */
.L_x_22023:
[----:B------:R-:W-:Y:S01]  /*3890*/  IMAD.SHL.U32 R0, R0, 0x100000, RZ ;  /* 0x0010000000007824 */ /* 0x000fe200078e00ff */
[----:B------:R-:W-:-:S04]  /*38a0*/  LEA R3, R3, 0x3b800000, 0x17 ;  /* 0x3b80000003037811 */ /* 0x000fc800078eb8ff */
[----:B------:R-:W-:-:S07]  /*38b0*/  LOP3.LUT R4, R3, R0, R7, 0xfe, !PT ;  /* 0x0000000003047212 */ /* 0x000fce00078efe07 */
.L_x_22022:
[----:B------:R-:W-:Y:S05]  /*38c0*/  BSYNC.RECONVERGENT B0 ;  /* 0x0000000000007941 */ /* 0x000fea0003800200 */
.L_x_22021:
[----:B------:R-:W0:Y:S02]  /*38d0*/  F2I.S64.TRUNC R4, R4 ;  /* 0x0000000400047311 */ /* 0x000e24000020d900 */
[----:B0-----:R-:W-:Y:S01]  /*38e0*/  PRMT R19, R4, 0x7610, R19 ;  /* 0x0000761004137816 */ /* 0x001fe20000000013 */
[----:B------:R-:W-:Y:S06]  /*38f0*/  BRA `(.L_x_22001) ;  /* 0x00000004000c7947 */ /* 0x000fec0003800000 */
.L_x_22019:
        /* <DEDUP_REMOVED lines=21> */
.L_x_22028:
[----:B------:R-:W-:Y:S05]  /*3a50*/  BSYNC.RECONVERGENT B1 ;  /* 0x0000000000017941 */ /* 0x000fea0003800200 */
.L_x_22027:
[----:B------:R-:W-:Y:S01]  /*3a60*/  IMAD.SHL.U32 R0, R0, 0x200000, RZ ;  /* 0x0020000000007824 */ /* 0x000fe200078e00ff */
[----:B------:R-:W-:-:S04]  /*3a70*/  LEA R3, R3, 0x37800000, 0x17 ;  /* 0x3780000003037811 */ /* 0x000fc800078eb8ff */
[----:B------:R-:W-:-:S07]  /*3a80*/  LOP3.LUT R4, R3, R0, R7, 0xfe, !PT ;  /* 0x0000000003047212 */ /* 0x000fce00078efe07 */
.L_x_22026:
[----:B------:R-:W-:Y:S05]  /*3a90*/  BSYNC.RECONVERGENT B0 ;  /* 0x0000000000007941 */ /* 0x000fea0003800200 */
.L_x_22025:
[----:B------:R-:W0:Y:S02]  /*3aa0*/  F2I.S64.TRUNC R4, R4 ;  /* 0x0000000400047311 */ /* 0x000e24000020d900 */
[----:B0-----:R-:W-:Y:S01]  /*3ab0*/  PRMT R19, R4, 0x7610, R19 ;  /* 0x0000761004137816 */ /* 0x001fe20000000013 */
[----:B------:R-:W-:Y:S06]  /*3ac0*/  BRA `(.L_x_22001) ;  /* 0x0000000000987947 */ /* 0x000fec0003800000 */
.L_x_22018:
        /* <DEDUP_REMOVED lines=14> */
.L_x_22032:
[----:B------:R-:W-:Y:S05]  /*3bb0*/  BSYNC.RECONVERGENT B0 ;  /* 0x0000000000007941 */ /* 0x000fea0003800200 */
.L_x_22031:
[----:B------:R-:W0:Y:S02]  /*3bc0*/  F2I.S64.TRUNC R4, R4 ;  /* 0x0000000400047311 */ /* 0x000e24000020d900 */
[----:B0-----:R-:W-:Y:S01]  /*3bd0*/  PRMT R19, R4, 0x7610, R19 ;  /* 0x0000761004137816 */ /* 0x001fe20000000013 */
[----:B------:R-:W-:Y:S06]  /*3be0*/  BRA `(.L_x_22001) ;  /* 0x0000000000507947 */ /* 0x000fec0003800000 */
.L_x_22006:
        /* <DEDUP_REMOVED lines=16> */
.L_x_22033:
[----:B------:R-:W-:Y:S05]  /*3cf0*/  BRA `(.L_x_22001) ;  /* 0x00000000000c7947 */ /* 0x000fea0003800000 */
.L_x_22030:
[----:B------:R0:W5:Y:S01]  /*3d00*/  LDG.E.U8 R19, desc[UR36][R6.64] ;  /* 0x0000002406137981 */ /* 0x000162000c1e1100 */
[----:B------:R-:W-:Y:S05]  /*3d10*/  BRA `(.L_x_22001) ;  /* 0x0000000000047947 */ /* 0x000fea0003800000 */
.L_x_22029:
[----:B------:R0:W5:Y:S02]  /*3d20*/  LDG.E.U8 R19, desc[UR36][R6.64] ;  /* 0x0000002406137981 */ /* 0x000164000c1e1100 */
.L_x_22001:
[----:B------:R-:W-:Y:S05]  /*3d30*/  BSYNC.RECONVERGENT B6 ;  /* 0x0000000000067941 */ /* 0x000fea0003800200 */
.L_x_22000:
[----:B------:R-:W-:Y:S01]  /*3d40*/  PRMT R0, R26, 0x9910, RZ ;  /* 0x000099101a007816 */ /* 0x000fe200000000ff */
[----:B------:R-:W-:Y:S02]  /*3d50*/  IMAD.MOV.U32 R16, RZ, RZ, 0x1 ;  /* 0x00000001ff107424 */ /* 0x000fe400078e00ff */
[----:B------:R-:W-:Y:S01]  /*3d60*/  IMAD.MOV.U32 R18, RZ, RZ, 0x1 ;  /* 0x00000001ff127424 */ /* 0x000fe200078e00ff */
[----:B------:R-:W-:Y:S01]  /*3d70*/  ISETP.NE.AND P0, PT, R0, RZ, PT ;  /* 0x000000ff0000720c */ /* 0x000fe20003f05270 */
[----:B------:R-:W-:Y:S02]  /*3d80*/  IMAD.MOV.U32 R23, RZ, RZ, 0x1 ;  /* 0x00000001ff177424 */ /* 0x000fe400078e00ff */
[----:B------:R-:W-:-:S10]  /*3d90*/  IMAD.MOV.U32 R0, RZ, RZ, 0x1 ;  /* 0x00000001ff007424 */ /* 0x000fd400078e00ff */
[----:B------:R-:W-:Y:S05]  /*3da0*/  @!P0 BRA `(.L_x_22034) ;  /* 0x0000000400288947 */ /* 0x000fea0003800000 */
[CC--:B------:R-:W-:Y:S01]  /*3db0*/  ISETP.GE.AND P3, PT, R17.reuse, R22.reuse, PT ;  /* 0x000000161100720c */ /* 0x0c0fe20003f66270 */
[C---:B01234-:R-:W-:Y:S01]  /*3dc0*/  VIADD R7, R17.reuse, 0x80 ;  /* 0x0000008011077836 */ /* 0x05ffe20000000000 */
        /* <DEDUP_REMOVED lines=9> */
.L_x_22037:
        /* <DEDUP_REMOVED lines=12> */
.L_x_22036:
[----:B------:R-:W-:Y:S05]  /*3f20*/  BSYNC.RECONVERGENT B0 ;  /* 0x0000000000007941 */ /* 0x000fea0003800200 */
.L_x_22035:
[----:B------:R-:W-:Y:S04]  /*3f30*/  BSSY.RECONVERGENT B0, `(.L_x_22038) ;  /* 0x0000010000007945 */ /* 0x000fe80003800200 */
[----:B------:R-:W-:Y:S05]  /*3f40*/  @P0 BRA `(.L_x_22039) ;  /* 0x0000000000380947 */ /* 0x000fea0003800000 */
[----:B------:R-:W-:Y:S01]  /*3f50*/  IMAD.MOV.U32 R23, RZ, RZ, 0x1 ;  /* 0x00000001ff177424 */ /* 0x000fe200078e00ff */
[----:B------:R-:W-:-:S07]  /*3f60*/  PRMT R3, R26, 0x7610, R3 ;  /* 0x000076101a037816 */ /* 0x000fce0000000003 */
.L_x_22040:
        /* <DEDUP_REMOVED lines=12> */
.L_x_22039:
[----:B------:R-:W-:Y:S05]  /*4030*/  BSYNC.RECONVERGENT B0 ;  /* 0x0000000000007941 */ /* 0x000fea0003800200 */
.L_x_22038:
[----:B------:R-:W-:Y:S04]  /*4040*/  BSSY.RECONVERGENT B0, `(.L_x_22041) ;  /* 0x0000010000007945 */ /* 0x000fe80003800200 */
[----:B------:R-:W-:Y:S05]  /*4050*/  @P1 BRA `(.L_x_22042) ;  /* 0x0000000000381947 */ /* 0x000fea0003800000 */
[----:B------:R-:W-:Y:S01]  /*4060*/  IMAD.MOV.U32 R18, RZ, RZ, 0x1 ;  /* 0x00000001ff127424 */ /* 0x000fe200078e00ff */
[----:B------:R-:W-:-:S07]  /*4070*/  PRMT R3, R26, 0x7610, R3 ;  /* 0x000076101a037816 */ /* 0x000fce0000000003 */
.L_x_22043:
        /* <DEDUP_REMOVED lines=12> */
.L_x_22042:
[----:B------:R-:W-:Y:S05]  /*4140*/  BSYNC.RECONVERGENT B0 ;  /* 0x0000000000007941 */ /* 0x000fea0003800200 */
.L_x_22041:
[----:B------:R-:W-:Y:S04]  /*4150*/  BSSY.RECONVERGENT B0, `(.L_x_22034) ;  /* 0x000000f000007945 */ /* 0x000fe80003800200 */
[----:B------:R-:W-:Y:S05]  /*4160*/  @P2 BRA `(.L_x_22044) ;  /* 0x0000000000342947 */ /* 0x000fea0003800000 */
[----:B------:R-:W-:-:S07]  /*4170*/  IMAD.MOV.U32 R16, RZ, RZ, 0x1 ;  /* 0x00000001ff107424 */ /* 0x000fce00078e00ff */
.L_x_22045:
        /* <DEDUP_REMOVED lines=12> */
.L_x_22044:
[----:B------:R-:W-:Y:S05]  /*4240*/  BSYNC.RECONVERGENT B0 ;  /* 0x0000000000007941 */ /* 0x000fea0003800200 */
.L_x_22034:
[----:B-----5:R-:W0:Y:S01]  /*4250*/  LDC.U8 R19, c[0x0][0x3b4] ;  /* 0x0000ed00ff137b82 */ /* 0x020e220000000000 */
[----:B------:R-:W-:Y:S01]  /*4260*/  ISETP.GE.AND P0, PT, R17, R22, PT ;  /* 0x000000161100720c */ /* 0x000fe20003f06270 */
[----:B------:R-:W-:Y:S04]  /*4270*/  BSSY.RECONVERGENT B8, `(.L_x_22046) ;  /* 0x00002d0000087945 */ /* 0x000fe80003800200 */
[----:B------:R-:W-:Y:S08]  /*4280*/  BSSY.RELIABLE B7, `(.L_x_22047) ;  /* 0x00001e2000077945 */ /* 0x000ff00003800100 */
[----:B------:R-:W-:Y:S05]  /*4290*/  @P0 BRA `(.L_x_22048) ;  /* 0x0000001c00740947 */ /* 0x000fea0003800000 */
[----:B------:R-:W5:Y:S01]  /*42a0*/  LDCU UR4, c[0x0][0x3b8] ;  /* 0x00007700ff0477ac */ /* 0x000f620008000800 */
[----:B------:R-:W1:Y:S01]  /*42b0*/  LDC.64 R8, c[0x0][0x398] ;  /* 0x0000e600ff087b82 */ /* 0x000e620000000a00 */
[----:B------:R-:W-:Y:S01]  /*42c0*/  IMAD R3, R2, 0x200, R17 ;  /* 0x0000020002037824 */ /* 0x000fe200078e0211 */
[----:B0-----:R-:W-:Y:S01]  /*42d0*/  PRMT R4, R19, 0x9910, RZ ;  /* 0x0000991013047816 */ /* 0x001fe200000000ff */
[----:B------:R-:W-:Y:S02]  /*42e0*/  BSSY.RECONVERGENT B6, `(.L_x_22049) ;  /* 0x00000e8000067945 */ /* 0x000fe40003800200 */
        /* <DEDUP_REMOVED lines=16> */
.L_x_22053:
[----:B------:R0:W-:Y:S01]  /*43f0*/  STG.E.U8 desc[UR36][R8.64], R0 ;  /* 0x0000000008007986 */ /* 0x0001e2000c101124 */
[----:B------:R-:W-:Y:S05]  /*4400*/  BRA `(.L_x_22055) ;  /* 0x0000000c00547947 */ /* 0x000fea0003800000 */
.L_x_22052:
[----:B------:R-:W-:-:S13]  /*4410*/  ISETP.NE.AND P0, PT, R3, 0x2, PT ;  /* 0x000000020300780c */ /* 0x000fda0003f05270 */
[----:B------:R-:W-:Y:S05]  /*4420*/  @!P0 BRA `(.L_x_22056) ;  /* 0x00000000002c8947 */ /* 0x000fea0003800000 */
[----:B------:R-:W-:-:S13]  /*4430*/  ISETP.NE.AND P0, PT, R3, 0x3, PT ;  /* 0x000000030300780c */ /* 0x000fda0003f05270 */
[----:B------:R-:W-:Y:S05]  /*4440*/  @!P0 BRA `(.L_x_22057) ;  /* 0x0000000000188947 */ /* 0x000fea0003800000 */
[----:B------:R-:W-:-:S13]  /*4450*/  ISETP.NE.AND P0, PT, R3, 0x4, PT ;  /* 0x000000040300780c */ /* 0x000fda0003f05270 */
[----:B------:R-:W-:Y:S05]  /*4460*/  @P0 BRA `(.L_x_22054) ;  /* 0x00000008009c0947 */ /* 0x000fea0003800000 */
[----:B------:R-:W-:Y:S01]  /*4470*/  LOP3.LUT R4, R0, 0xff, RZ, 0xc0, !PT ;  /* 0x000000ff00047812 */ /* 0x000fe200078ec0ff */
[----:B------:R-:W-:-:S05]  /*4480*/  IMAD.MOV.U32 R5, RZ, RZ, RZ ;  /* 0x000000ffff057224 */ /* 0x000fca00078e00ff */
[----:B------:R0:W-:Y:S01]  /*4490*/  STG.E.64 desc[UR36][R8.64], R4 ;  /* 0x0000000408007986 */ /* 0x0001e2000c101b24 */
[----:B------:R-:W-:Y:S05]  /*44a0*/  BRA `(.L_x_22055) ;  /* 0x0000000c002c7947 */ /* 0x000fea0003800000 */
.L_x_22057:
[----:B------:R-:W-:-:S05]  /*44b0*/  LOP3.LUT R3, R0, 0xff, RZ, 0xc0, !PT ;  /* 0x000000ff00037812 */ /* 0x000fca00078ec0ff */
[----:B------:R0:W-:Y:S01]  /*44c0*/  STG.E desc[UR36][R8.64], R3 ;  /* 0x0000000308007986 */ /* 0x0001e2000c101924 */
[----:B------:R-:W-:Y:S05]  /*44d0*/  BRA `(.L_x_22055) ;  /* 0x0000000c00207947 */ /* 0x000fea0003800000 */
.L_x_22056:
[----:B------:R-:W-:-:S05]  /*44e0*/  LOP3.LUT R3, R0, 0xff, RZ, 0xc0, !PT ;  /* 0x000000ff00037812 */ /* 0x000fca00078ec0ff */
[----:B------:R0:W-:Y:S01]  /*44f0*/  STG.E.U16 desc[UR36][R8.64], R3 ;  /* 0x0000000308007986 */ /* 0x0001e2000c101524 */
[----:B------:R-:W-:Y:S05]  /*4500*/  BRA `(.L_x_22055) ;  /* 0x0000000c00147947 */ /* 0x000fea0003800000 */
.L_x_22051:
[----:B------:R-:W-:-:S13]  /*4510*/  ISETP.GT.AND P0, PT, R3, 0x6, PT ;  /* 0x000000060300780c */ /* 0x000fda0003f04270 */
[----:B------:R-:W-:Y:S05]  /*4520*/  @P0 BRA `(.L_x_22058) ;  /* 0x0000000000340947 */ /* 0x000fea0003800000 */
[----:B------:R-:W-:-:S13]  /*4530*/  ISETP.NE.AND P0, PT, R3, 0x5, PT ;  /* 0x000000050300780c */ /* 0x000fda0003f05270 */
[----:B------:R-:W-:Y:S05]  /*4540*/  @!P0 BRA `(.L_x_22059) ;  /* 0x0000000000188947 */ /* 0x000fea0003800000 */
[----:B------:R-:W-:-:S13]  /*4550*/  ISETP.NE.AND P0, PT, R3, 0x6, PT ;  /* 0x000000060300780c */ /* 0x000fda0003f05270 */
[----:B------:R-:W-:Y:S05]  /*4560*/  @P0 BRA `(.L_x_22054) ;  /* 0x00000008005c0947 */ /* 0x000fea0003800000 */
[----:B------:R-:W-:-:S06]  /*4570*/  LOP3.LUT R3, R0, 0xff, RZ, 0xc0, !PT ;  /* 0x000000ff00037812 */ /* 0x000fcc00078ec0ff */
[----:B------:R-:W0:Y:S02]  /*4580*/  I2F.U16 R3, R3 ;  /* 0x0000000300037306 */ /* 0x000e240000101000 */
[----:B0-----:R0:W-:Y:S01]  /*4590*/  STG.E desc[UR36][R8.64], R3 ;  /* 0x0000000308007986 */ /* 0x0011e2000c101924 */
[----:B------:R-:W-:Y:S05]  /*45a0*/  BRA `(.L_x_22055) ;  /* 0x0000000800ec7947 */ /* 0x000fea0003800000 */
.L_x_22059:
[----:B------:R-:W-:-:S04]  /*45b0*/  LOP3.LUT R3, R0, 0xff, RZ, 0xc0, !PT ;  /* 0x000000ff00037812 */ /* 0x000fc800078ec0ff */
[----:B------:R-:W0:Y:S02]  /*45c0*/  I2F.U16 R0, R3 ;  /* 0x0000000300007306 */ /* 0x000e240000101000 */
[----:B0-----:R-:W-:-:S05]  /*45d0*/  F2FP.F16.F32.PACK_AB R0, RZ, R0 ;  /* 0x00000000ff00723e */ /* 0x001fca00000000ff */
[----:B------:R0:W-:Y:S01]  /*45e0*/  STG.E.U16 desc[UR36][R8.64], R0 ;  /* 0x0000000008007986 */ /* 0x0001e2000c101524 */
[----:B------:R-:W-:Y:S05]  /*45f0*/  BRA `(.L_x_22055) ;  /* 0x0000000800d87947 */ /* 0x000fea0003800000 */
.L_x_22058:
[----:B------:R-:W-:-:S13]  /*4600*/  ISETP.NE.AND P0, PT, R3, 0x7, PT ;  /* 0x000000070300780c */ /* 0x000fda0003f05270 */
[----:B------:R-:W-:Y:S05]  /*4610*/  @!P0 BRA `(.L_x_22060) ;  /* 0x00000000003c8947 */ /* 0x000fea0003800000 */
[----:B------:R-:W-:-:S13]  /*4620*/  ISETP.NE.AND P0, PT, R3, 0x8, PT ;  /* 0x000000080300780c */ /* 0x000fda0003f05270 */
[----:B------:R-:W-:Y:S05]  /*4630*/  @!P0 BRA `(.L_x_22061) ;  /* 0x00000000001c8947 */ /* 0x000fea0003800000 */
[----:B------:R-:W-:-:S13]  /*4640*/  ISETP.NE.AND P0, PT, R3, 0x9, PT ;  /* 0x000000090300780c */ /* 0x000fda0003f05270 */
[----:B------:R-:W-:Y:S05]  /*4650*/  @P0 BRA `(.L_x_22054) ;  /* 0x0000000800200947 */ /* 0x000fea0003800000 */
[----:B------:R-:W-:Y:S01]  /*4660*/  LOP3.LUT R0, R0, 0xff, RZ, 0xc0, !PT ;  /* 0x000000ff00007812 */ /* 0x000fe200078ec0ff */
[----:B------:R-:W-:-:S03]  /*4670*/  IMAD.MOV.U32 R5, RZ, RZ, RZ ;  /* 0x000000ffff057224 */ /* 0x000fc600078e00ff */
[----:B------:R-:W0:Y:S02]  /*4680*/  I2F.U16 R4, R0 ;  /* 0x0000000000047306 */ /* 0x000e240000101000 */
[----:B0-----:R0:W-:Y:S01]  /*4690*/  STG.E.64 desc[UR36][R8.64], R4 ;  /* 0x0000000408007986 */ /* 0x0011e2000c101b24 */
[----:B------:R-:W-:Y:S05]  /*46a0*/  BRA `(.L_x_22055) ;  /* 0x0000000800ac7947 */ /* 0x000fea0003800000 */
.L_x_22061:
[----:B------:R-:W-:-:S06]  /*46b0*/  LOP3.LUT R0, R0, 0xff, RZ, 0xc0, !PT ;  /* 0x000000ff00007812 */ /* 0x000fcc00078ec0ff */
[----:B------:R-:W0:Y:S02]  /*46c0*/  I2F.U16 R0, R0 ;  /* 0x0000000000007306 */ /* 0x000e240000101000 */
[----:B0-----:R-:W-:-:S04]  /*46d0*/  F2FP.F16.F32.PACK_AB R3, RZ, R0 ;  /* 0x00000000ff03723e */ /* 0x001fc800000000ff */
[----:B------:R-:W-:-:S05]  /*46e0*/  PRMT R3, R3, 0x5410, RZ ;  /* 0x0000541003037816 */ /* 0x000fca00000000ff */
[----:B------:R0:W-:Y:S01]  /*46f0*/  STG.E desc[UR36][R8.64], R3 ;  /* 0x0000000308007986 */ /* 0x0001e2000c101924 */
[----:B------:R-:W-:Y:S05]  /*4700*/  BRA `(.L_x_22055) ;  /* 0x0000000800947947 */ /* 0x000fea0003800000 */
.L_x_22060:
[----:B------:R-:W-:-:S06]  /*4710*/  LOP3.LUT R4, R0, 0xff, RZ, 0xc0, !PT ;  /* 0x000000ff00047812 */ /* 0x000fcc00078ec0ff */
[----:B------:R-:W0:Y:S02]  /*4720*/  I2F.F64.U16 R4, R4 ;  /* 0x0000000400047312 */ /* 0x000e240000101800 */
[----:B0-----:R0:W-:Y:S01]  /*4730*/  STG.E.64 desc[UR36][R8.64], R4 ;  /* 0x0000000408007986 */ /* 0x0011e2000c101b24 */
[----:B------:R-:W-:Y:S05]  /*4740*/  BRA `(.L_x_22055) ;  /* 0x0000000800847947 */ /* 0x000fea0003800000 */
.L_x_22050:
        /* <DEDUP_REMOVED lines=12> */
.L_x_22064:
[----:B------:R-:W-:Y:S02]  /*4810*/  LOP3.LUT R4, R0, 0xff, RZ, 0xc0, !PT ;  /* 0x000000ff00047812 */ /* 0x000fe400078ec0ff */
[----:B--234-:R-:W-:-:S04]  /*4820*/  CS2R R6, SRZ ;  /* 0x0000000000067805 */ /* 0x01cfc8000001ff00 */
[----:B------:R-:W0:Y:S02]  /*4830*/  I2F.F64.U16 R4, R4 ;  /* 0x0000000400047312 */ /* 0x000e240000101800 */
[----:B0-----:R0:W-:Y:S01]  /*4840*/  STG.E.128 desc[UR36][R8.64], R4 ;  /* 0x0000000408007986 */ /* 0x0011e2000c101d24 */
[----:B------:R-:W-:Y:S05]  /*4850*/  BRA `(.L_x_22055) ;  /* 0x0000000800407947 */ /* 0x000fea0003800000 */
.L_x_22063:
        /* <DEDUP_REMOVED lines=18> */
.L_x_22068:
[----:B------:R-:W-:Y:S05]  /*4980*/  BSYNC.RECONVERGENT B0 ;  /* 0x0000000000007941 */ /* 0x000fea0003800200 */
.L_x_22067:
[----:B------:R0:W-:Y:S01]  /*4990*/  STG.E.U8 desc[UR36][R8.64], R3 ;  /* 0x0000000308007986 */ /* 0x0001e2000c101124 */
[----:B------:R-:W-:Y:S05]  /*49a0*/  BRA `(.L_x_22055) ;  /* 0x0000000400ec7947 */ /* 0x000fea0003800000 */
.L_x_22066:
[----:B------:R-:W-:-:S04]  /*49b0*/  LOP3.LUT R0, R0, 0xff, RZ, 0xc0, !PT ;  /* 0x000000ff00007812 */ /* 0x000fc800078ec0ff */
        /* <DEDUP_REMOVED lines=16> */
.L_x_22065:
[----:B------:R-:W-:-:S04]  /*4ac0*/  LOP3.LUT R3, R0, 0xff, RZ, 0xc0, !PT ;  /* 0x000000ff00037812 */ /* 0x000fc800078ec0ff */
[----:B------:R-:W0:Y:S02]  /*4ad0*/  I2F.U16 R0, R3 ;  /* 0x0000000300007306 */ /* 0x000e240000101000 */
[----:B0-----:R-:W-:-:S05]  /*4ae0*/  F2FP.BF16.F32.PACK_AB R0, RZ, R0 ;  /* 0x00000000ff00723e */ /* 0x001fca00000010ff */
[----:B------:R0:W-:Y:S01]  /*4af0*/  STG.E.U16 desc[UR36][R8.64], R0 ;  /* 0x0000000008007986 */ /* 0x0001e2000c101524 */
[----:B------:R-:W-:Y:S05]  /*4b00*/  BRA `(.L_x_22055) ;  /* 0x0000000400947947 */ /* 0x000fea0003800000 */
.L_x_22062:
        /* <DEDUP_REMOVED lines=8> */
[----:B------:R-:W-:-:S05]  /*4b90*/  LOP3.LUT R3, R0, 0xff, RZ, 0xc0, !PT ;  /* 0x000000ff00037812 */ /* 0x000fca00078ec0ff */
[----:B------:R0:W-:Y:S01]  /*4ba0*/  STG.E.U16 desc[UR36][R8.64], R3 ;  /* 0x0000000308007986 */ /* 0x0001e2000c101524 */
[----:B------:R-:W-:Y:S05]  /*4bb0*/  BRA `(.L_x_22055) ;  /* 0x0000000400687947 */ /* 0x000fea0003800000 */
.L_x_22071:
[----:B------:R-:W-:Y:S01]  /*4bc0*/  LOP3.LUT R0, R0, 0xff, RZ, 0xc0, !PT ;  /* 0x000000ff00007812 */ /* 0x000fe200078ec0ff */
[----:B------:R-:W-:Y:S01]  /*4bd0*/  BSSY.RECONVERGENT B0, `(.L_x_22072) ;  /* 0x0000012000007945 */ /* 0x000fe20003800200 */
[----:B------:R-:W-:Y:S02]  /*4be0*/  IMAD.MOV.U32 R4, RZ, RZ, 0x80 ;  /* 0x00000080ff047424 */ /* 0x000fe400078e00ff */
[----:B------:R-:W0:Y:S02]  /*4bf0*/  I2F.U16 R3, R0 ;  /* 0x0000000000037306 */ /* 0x000e240000101000 */
[----:B0-----:R-:W-:-:S13]  /*4c00*/  ISETP.GT.U32.AND P0, PT, R3, 0x437fffff, PT ;  /* 0x437fffff0300780c */ /* 0x001fda0003f04070 */
        /* <DEDUP_REMOVED lines=8> */
.L_x_22074:
[----:B------:R-:W-:-:S04]  /*4c90*/  SHF.R.U32.HI R0, RZ, 0x14, R3 ;  /* 0x00000014ff007819 */ /* 0x000fc80000011603 */
[----:B------:R-:W-:-:S04]  /*4ca0*/  LOP3.LUT R0, R0, 0x1, RZ, 0xc0, !PT ;  /* 0x0000000100007812 */ /* 0x000fc800078ec0ff */
[----:B------:R-:W-:-:S04]  /*4cb0*/  IADD3 R0, PT, PT, R3, 0x487ffff, R0 ;  /* 0x0487ffff03007810 */ /* 0x000fc80007ffe000 */
[----:B------:R-:W-:-:S04]  /*4cc0*/  SHF.R.U32.HI R0, RZ, 0x14, R0 ;  /* 0x00000014ff007819 */ /* 0x000fc80000011600 */
[----:B------:R-:W-:-:S07]  /*4cd0*/  LOP3.LUT R0, R0, 0xff, RZ, 0xc0, !PT ;  /* 0x000000ff00007812 */ /* 0x000fce00078ec0ff */
.L_x_22075:
[----:B------:R-:W-:-:S07]  /*4ce0*/  PRMT R4, R0, 0x7610, R4 ;  /* 0x0000761000047816 */ /* 0x000fce0000000004 */
.L_x_22073:
[----:B------:R-:W-:Y:S05]  /*4cf0*/  BSYNC.RECONVERGENT B0 ;  /* 0x0000000000007941 */ /* 0x000fea0003800200 */
.L_x_22072:
[----:B------:R0:W-:Y:S01]  /*4d00*/  STG.E.U8 desc[UR36][R8.64], R4 ;  /* 0x0000000408007986 */ /* 0x0001e2000c101124 */
[----:B------:R-:W-:Y:S05]  /*4d10*/  BRA `(.L_x_22055) ;  /* 0x0000000400107947 */ /* 0x000fea0003800000 */
.L_x_22070:
        /* <DEDUP_REMOVED lines=13> */
.L_x_22078:
[----:B------:R-:W-:-:S04]  /*4df0*/  SHF.R.U32.HI R0, RZ, 0x15, R3 ;  /* 0x00000015ff007819 */ /* 0x000fc80000011603 */
[----:B------:R-:W-:-:S04]  /*4e00*/  LOP3.LUT R0, R0, 0x1, RZ, 0xc0, !PT ;  /* 0x0000000100007812 */ /* 0x000fc800078ec0ff */
[----:B------:R-:W-:-:S04]  /*4e10*/  IADD3 R0, PT, PT, R3, 0x88fffff, R0 ;  /* 0x088fffff03007810 */ /* 0x000fc80007ffe000 */
[----:B------:R-:W-:-:S04]  /*4e20*/  SHF.R.U32.HI R0, RZ, 0x15, R0 ;  /* 0x00000015ff007819 */ /* 0x000fc80000011600 */
[----:B------:R-:W-:-:S07]  /*4e30*/  LOP3.LUT R0, R0, 0xff, RZ, 0xc0, !PT ;  /* 0x000000ff00007812 */ /* 0x000fce00078ec0ff */
.L_x_22079:
[----:B------:R-:W-:-:S07]  /*4e40*/  PRMT R4, R0, 0x7610, R4 ;  /* 0x0000761000047816 */ /* 0x000fce0000000004 */
.L_x_22077:
[----:B------:R-:W-:Y:S05]  /*4e50*/  BSYNC.RECONVERGENT B0 ;  /* 0x0000000000007941 */ /* 0x000fea0003800200 */
.L_x_22076:
[----:B------:R0:W-:Y:S01]  /*4e60*/  STG.E.U8 desc[UR36][R8.64], R4 ;  /* 0x0000000408007986 */ /* 0x0001e2000c101124 */
[----:B------:R-:W-:Y:S05]  /*4e70*/  BRA `(.L_x_22055) ;  /* 0x0000000000b87947 */ /* 0x000fea0003800000 */
.L_x_22069:
[----:B------:R-:W-:-:S13]  /*4e80*/  ISETP.NE.AND P0, PT, R3, 0x1c, PT ;  /* 0x0000001c0300780c */ /* 0x000fda0003f05270 */
[----:B------:R-:W-:Y:S05]  /*4e90*/  @!P0 BRA `(.L_x_22080) ;  /* 0x0000000000a88947 */ /* 0x000fea0003800000 */
[----:B------:R-:W-:-:S13]  /*4ea0*/  ISETP.NE.AND P0, PT, R3, 0x1d, PT ;  /* 0x0000001d0300780c */ /* 0x000fda0003f05270 */
[----:B------:R-:W-:Y:S05]  /*4eb0*/  @!P0 BRA `(.L_x_22081) ;  /* 0x0000000000908947 */ /* 0x000fea0003800000 */
[----:B------:R-:W-:-:S13]  /*4ec0*/  ISETP.NE.AND P0, PT, R3, 0x2c, PT ;  /* 0x0000002c0300780c */ /* 0x000fda0003f05270 */
[----:B------:R-:W-:Y:S05]  /*4ed0*/  @!P0 BRA `(.L_x_22082) ;  /* 0x0000000000448947 */ /* 0x000fea0003800000 */
.L_x_22054:
[----:B------:R-:W-:Y:S01]  /*4ee0*/  MOV R14, 0x0 ;  /* 0x00000000000e7802 */ /* 0x000fe20000000f00 */
[----:B------:R-:W0:Y:S01]  /*4ef0*/  LDCU.64 UR6, c[0x4][0x198] ;  /* 0x01003300ff0677ac */ /* 0x000e220008000a00 */
[----:B------:R-:W-:Y:S02]  /*4f00*/  IMAD.MOV.U32 R8, RZ, RZ, 0x65 ;  /* 0x00000065ff087424 */ /* 0x000fe400078e00ff */
[----:B------:R-:W-:Y:S01]  /*4f10*/  IMAD.MOV.U32 R12, RZ, RZ, 0x1 ;  /* 0x00000001ff0c7424 */ /* 0x000fe200078e00ff */
[----:B------:R-:W2:Y:S01]  /*4f20*/  LDCU.64 UR8, c[0x4][0x1a0] ;  /* 0x01003400ff0877ac */ /* 0x000ea20008000a00 */
[----:B------:R-:W1:Y:S01]  /*4f30*/  LDC.64 R14, c[0x4][R14] ;  /* 0x010000000e0e7b82 */ /* 0x000e620000000a00 */
[----:B------:R-:W-:Y:S01]  /*4f40*/  IMAD.MOV.U32 R13, RZ, RZ, RZ ;  /* 0x000000ffff0d7224 */ /* 0x000fe200078e00ff */
[----:B------:R-:W5:Y:S01]  /*4f50*/  LDCU.64 UR4, c[0x4][0x10] ;  /* 0x01000200ff0477ac */ /* 0x000f620008000a00 */
[----:B0-----:R-:W-:Y:S02]  /*4f60*/  IMAD.U32 R4, RZ, RZ, UR6 ;  /* 0x00000006ff047e24 */ /* 0x001fe4000f8e00ff */
[----:B------:R-:W-:-:S02]  /*4f70*/  IMAD.U32 R5, RZ, RZ, UR7 ;  /* 0x00000007ff057e24 */ /* 0x000fc4000f8e00ff */
[----:B--234-:R-:W-:Y:S02]  /*4f80*/  IMAD.U32 R6, RZ, RZ, UR8 ;  /* 0x00000008ff067e24 */ /* 0x01cfe4000f8e00ff */
[----:B------:R-:W-:Y:S02]  /*4f90*/  IMAD.U32 R7, RZ, RZ, UR9 ;  /* 0x00000009ff077e24 */ /* 0x000fe4000f8e00ff */
[----:B-----5:R-:W-:Y:S02]  /*4fa0*/  IMAD.U32 R10, RZ, RZ, UR4 ;  /* 0x00000004ff0a7e24 */ /* 0x020fe4000f8e00ff */
[----:B------:R-:W-:-:S07]  /*4fb0*/  IMAD.U32 R11, RZ, RZ, UR5 ;  /* 0x00000005ff0b7e24 */ /* 0x000fce000f8e00ff */
[----:B------:R-:W-:-:S07]  /*4fc0*/  LEPC R20, `(.L_x_22083) ;  /* 0x000000001014794e */ /* 0x000fce0000000000 */
[----:B-1----:R-:W-:Y:S05]  /*4fd0*/  CALL.ABS.NOINC R14 ;  /* 0x000000000e007343 */ /* 0x002fea0003c00000 */
.L_x_22083:
[----:B------:R-:W-:Y:S05]  /*4fe0*/  BRA `(.L_x_22055) ;  /* 0x00000000005c7947 */ /* 0x000fea0003800000 */
.L_x_22082:
[----:B------:R-:W-:Y:S01]  /*4ff0*/  LOP3.LUT R3, R0, 0xff, RZ, 0xc0, !PT ;  /* 0x000000ff00037812 */ /* 0x000fe200078ec0ff */
[----:B------:R-:W-:-:S05]  /*5000*/  IMAD.MOV.U32 R5, RZ, RZ, 0xff ;  /* 0x000000ffff057424 */ /* 0x000fca00078e00ff */
[----:B------:R-:W0:Y:S02]  /*5010*/  I2F.U16 R3, R3 ;  /* 0x0000000300037306 */ /* 0x000e240000101000 */
[----:B0-----:R-:W-:-:S04]  /*5020*/  SHF.R.U32.HI R4, RZ, 0x17, R3 ;  /* 0x00000017ff047819 */ /* 0x001fc80000011603 */
[----:B------:R-:W-:-:S13]  /*5030*/  ISETP.NE.AND P2, PT, R4, 0xff, PT ;  /* 0x000000ff0400780c */ /* 0x000fda0003f45270 */
[--C-:B------:R-:W-:Y:S02]  /*5040*/  @P2 SHF.R.U32.HI R0, RZ, 0x16, R3.reuse ;  /* 0x00000016ff002819 */ /* 0x100fe40000011603 */
[--C-:B------:R-:W-:Y:S02]  /*5050*/  @P2 LOP3.LUT P0, RZ, R4, 0x3fffff, R3.reuse, 0xf8, !PT ;  /* 0x003fffff04ff2812 */ /* 0x100fe4000780f803 */
[----:B------:R-:W-:Y:S02]  /*5060*/  @P2 LOP3.LUT R0, R0, 0x1, RZ, 0xc0, !PT ;  /* 0x0000000100002812 */ /* 0x000fe400078ec0ff */
[----:B------:R-:W-:Y:S02]  /*5070*/  PRMT R3, R5, 0x7610, R3 ;  /* 0x0000761005037816 */ /* 0x000fe40000000003 */
[----:B------:R-:W-:Y:S01]  /*5080*/  @P2 ISETP.EQ.U32.AND P1, PT, R0, 0x1, P0 ;  /* 0x000000010000280c */ /* 0x000fe20000722070 */
[----:B------:R-:W-:Y:S01]  /*5090*/  @P2 VIADD R0, R4, 0x1 ;  /* 0x0000000104002836 */ /* 0x000fe20000000000 */
[----:B------:R-:W-:-:S02]  /*50a0*/  PLOP3.LUT P0, PT, PT, PT, PT, 0x80, 0x8 ;  /* 0x000000000008781c */ /* 0x000fc40003f0f070 */
[----:B------:R-:W-:-:S13]  /*50b0*/  @P2 PLOP3.LUT P0, PT, P1, PT, PT, 0x80, 0x8 ;  /* 0x000000000008281c */ /* 0x000fda0000f0f070 */
[----:B------:R-:W-:-:S04]  /*50c0*/  @!P0 IMAD.MOV R0, RZ, RZ, R4 ;  /* 0x000000ffff008224 */ /* 0x000fc800078e0204 */
[----:B------:R-:W-:-:S05]  /*50d0*/  @P2 IMAD.MOV.U32 R3, RZ, RZ, R0 ;  /* 0x000000ffff032224 */ /* 0x000fca00078e0000 */
[----:B------:R1:W-:Y:S01]  /*50e0*/  STG.E.U8 desc[UR36][R8.64], R3 ;  /* 0x0000000308007986 */ /* 0x0003e2000c101124 */
[----:B------:R-:W-:Y:S05]  /*50f0*/  BRA `(.L_x_22055) ;  /* 0x0000000000187947 */ /* 0x000fea0003800000 */
.L_x_22081:
[----:B------:R-:W-:Y:S01]  /*5100*/  LOP3.LUT R4, R0, 0xff, RZ, 0xc0, !PT ;  /* 0x000000ff00047812 */ /* 0x000fe200078ec0ff */
[----:B------:R-:W-:-:S05]  /*5110*/  IMAD.MOV.U32 R5, RZ, RZ, RZ ;  /* 0x000000ffff057224 */ /* 0x000fca00078e00ff */
[----:B------:R0:W-:Y:S01]  /*5120*/  STG.E.64 desc[UR36][R8.64], R4 ;  /* 0x0000000408007986 */ /* 0x0001e2000c101b24 */
[----:B------:R-:W-:Y:S05]  /*5130*/  BRA `(.L_x_22055) ;  /* 0x0000000000087947 */ /* 0x000fea0003800000 */
.L_x_22080:
[----:B------:R-:W-:-:S05]  /*5140*/  LOP3.LUT R3, R0, 0xff, RZ, 0xc0, !PT ;  /* 0x000000ff00037812 */ /* 0x000fca00078ec0ff */
[----:B------:R0:W-:Y:S02]  /*5150*/  STG.E desc[UR36][R8.64], R3 ;  /* 0x0000000308007986 */ /* 0x0001e4000c101924 */
.L_x_22055:
[----:B------:R-:W-:Y:S05]  /*5160*/  BSYNC.RECONVERGENT B6 ;  /* 0x0000000000067941 */ /* 0x000fea0003800200 */
.L_x_22049:
[----:B------:R-:W-:-:S05]  /*5170*/  VIADD R17, R17, 0x80 ;  /* 0x0000008011117836 */ /* 0x000fca0000000000 */
[----:B------:R-:W-:-:S13]  /*5180*/  ISETP.GE.AND P0, PT, R17, R22, PT ;  /* 0x000000161100720c */ /* 0x000fda0003f06270 */
[----:B------:R-:W-:Y:S05]  /*5190*/  @P0 BREAK.RELIABLE B7 ;  /* 0x0000000000070942 */ /* 0x000fea0003800100 */
[----:B------:R-:W-:Y:S05]  /*51a0*/  @P0 BRA `(.L_x_22084) ;  /* 0x0000001c00700947 */ /* 0x000fea0003800000 */
[----:B------:R-:W5:Y:S01]  /*51b0*/  LDCU UR4, c[0x0][0x3b8] ;  /* 0x00007700ff0477ac */ /* 0x000f620008000800 */
[----:B01----:R-:W0:Y:S01]  /*51c0*/  LDC.64 R8, c[0x0][0x398] ;  /* 0x0000e600ff087b82 */ /* 0x003e220000000a00 */
        /* <DEDUP_REMOVED lines=19> */
.L_x_22089:
[----:B------:R0:W-:Y:S01]  /*5300*/  STG.E.U8 desc[UR36][R8.64], R23 ;  /* 0x0000001708007986 */ /* 0x0001e2000c101124 */
[----:B------:R-:W-:Y:S05]  /*5310*/  BRA `(.L_x_22091) ;  /* 0x0000000c004c7947 */ /* 0x000fea0003800000 */
.L_x_22088:
        /* <DEDUP_REMOVED lines=10> */
.L_x_22093:
[----:B------:R-:W-:-:S05]  /*53c0*/  LOP3.LUT R23, R23, 0xff, RZ, 0xc0, !PT ;  /* 0x000000ff17177812 */ /* 0x000fca00078ec0ff */
[----:B------:R0:W-:Y:S01]  /*53d0*/  STG.E desc[UR36][R8.64], R23 ;  /* 0x0000001708007986 */ /* 0x0001e2000c101924 */
[----:B------:R-:W-:Y:S05]  /*53e0*/  BRA `(.L_x_22091) ;  /* 0x0000000c00187947 */ /* 0x000fea0003800000 */
.L_x_22092:
[----:B------:R-:W-:-:S05]  /*53f0*/  LOP3.LUT R23, R23, 0xff, RZ, 0xc0, !PT ;  /* 0x000000ff17177812 */ /* 0x000fca00078ec0ff */
[----:B------:R0:W-:Y:S01]  /*5400*/  STG.E.U16 desc[UR36][R8.64], R23 ;  /* 0x0000001708007986 */ /* 0x0001e2000c101524 */
[----:B------:R-:W-:Y:S05]  /*5410*/  BRA `(.L_x_22091) ;  /* 0x0000000c000c7947 */ /* 0x000fea0003800000 */
.L_x_22087:
        /* <DEDUP_REMOVED lines=10> */
.L_x_22095:
[----:B------:R-:W-:-:S04]  /*54c0*/  LOP3.LUT R23, R23, 0xff, RZ, 0xc0, !PT ;  /* 0x000000ff17177812 */ /* 0x000fc800078ec0ff */
[----:B------:R-:W0:Y:S02]  /*54d0*/  I2F.U16 R0, R23 ;  /* 0x0000001700007306 */ /* 0x000e240000101000 */
[----:B0-----:R-:W-:-:S05]  /*54e0*/  F2FP.F16.F32.PACK_AB R0, RZ, R0 ;  /* 0x00000000ff00723e */ /* 0x001fca00000000ff */
[----:B------:R0:W-:Y:S01]  /*54f0*/  STG.E.U16 desc[UR36][R8.64], R0 ;  /* 0x0000000008007986 */ /* 0x0001e2000c101524 */
[----:B------:R-:W-:Y:S05]  /*5500*/  BRA `(.L_x_22091) ;  /* 0x0000000800d07947 */ /* 0x000fea0003800000 */
.L_x_22094:
        /* <DEDUP_REMOVED lines=11> */
.L_x_22097:
[----:B------:R-:W-:-:S06]  /*55c0*/  LOP3.LUT R23, R23, 0xff, RZ, 0xc0, !PT ;  /* 0x000000ff17177812 */ /* 0x000fcc00078ec0ff */
[----:B------:R-:W0:Y:S02]  /*55d0*/  I2F.U16 R23, R23 ;  /* 0x0000001700177306 */ /* 0x000e240000101000 */
[----:B0-----:R-:W-:-:S04]  /*55e0*/  F2FP.F16.F32.PACK_AB R3, RZ, R23 ;  /* 0x00000017ff03723e */ /* 0x001fc800000000ff */
[----:B------:R-:W-:-:S05]  /*55f0*/  PRMT R3, R3, 0x5410, RZ ;  /* 0x0000541003037816 */ /* 0x000fca00000000ff */
[----:B------:R0:W-:Y:S01]  /*5600*/  STG.E desc[UR36][R8.64], R3 ;  /* 0x0000000308007986 */ /* 0x0001e2000c101924 */
[----:B------:R-:W-:Y:S05]  /*5610*/  BRA `(.L_x_22091) ;  /* 0x00000008008c7947 */ /* 0x000fea0003800000 */
.L_x_22096:
[----:B------:R-:W-:-:S06]  /*5620*/  LOP3.LUT R4, R23, 0xff, RZ, 0xc0, !PT ;  /* 0x000000ff17047812 */ /* 0x000fcc00078ec0ff */
[----:B------:R-:W0:Y:S02]  /*5630*/  I2F.F64.U16 R4, R4 ;  /* 0x0000000400047312 */ /* 0x000e240000101800 */
[----:B0-----:R0:W-:Y:S01]  /*5640*/  STG.E.64 desc[UR36][R8.64], R4 ;  /* 0x0000000408007986 */ /* 0x0011e2000c101b24 */
[----:B------:R-:W-:Y:S05]  /*5650*/  BRA `(.L_x_22091) ;  /* 0x00000008007c7947 */ /* 0x000fea0003800000 */
.L_x_22086:
        /* <DEDUP_REMOVED lines=13> */
.L_x_22101:
[----:B------:R-:W-:Y:S01]  /*5730*/  LOP3.LUT R23, R23, 0xff, RZ, 0xc0, !PT ;  /* 0x000000ff17177812 */ /* 0x000fe200078ec0ff */
[----:B------:R-:W-:Y:S01]  /*5740*/  BSSY.RECONVERGENT B0, `(.L_x_22102) ;  /* 0x0000011000007945 */ /* 0x000fe20003800200 */
[----:B------:R-:W-:-:S04]  /*5750*/  IMAD.MOV.U32 R4, RZ, RZ, 0x80 ;  /* 0x00000080ff047424 */ /* 0x000fc800078e00ff */
        /* <DEDUP_REMOVED lines=14> */
.L_x_22104:
[----:B------:R-:W-:-:S07]  /*5840*/  PRMT R4, R0, 0x7610, R4 ;  /* 0x0000761000047816 */ /* 0x000fce0000000004 */
.L_x_22103:
[----:B------:R-:W-:Y:S05]  /*5850*/  BSYNC.RECONVERGENT B0 ;  /* 0x0000000000007941 */ /* 0x000fea0003800200 */
.L_x_22102:
[----:B------:R0:W-:Y:S01]  /*5860*/  STG.E.U8 desc[UR36][R8.64], R4 ;  /* 0x0000000408007986 */ /* 0x0001e2000c101124 */
[----:B------:R-:W-:Y:S05]  /*5870*/  BRA `(.L_x_22091) ;  /* 0x0000000400f47947 */ /* 0x000fea0003800000 */
.L_x_22100:
        /* <DEDUP_REMOVED lines=17> */
.L_x_22107:
[----:B------:R-:W-:-:S07]  /*5990*/  PRMT R4, R0, 0x7610, R4 ;  /* 0x0000761000047816 */ /* 0x000fce0000000004 */
.L_x_22106:
[----:B------:R-:W-:Y:S05]  /*59a0*/  BSYNC.RECONVERGENT B0 ;  /* 0x0000000000007941 */ /* 0x000fea0003800200 */
.L_x_22105:
[----:B------:R0:W-:Y:S01]  /*59b0*/  STG.E.U8 desc[UR36][R8.64], R4 ;  /* 0x0000000408007986 */ /* 0x0001e2000c101124 */
[----:B------:R-:W-:Y:S05]  /*59c0*/  BRA `(.L_x_22091) ;  /* 0x0000000400a07947 */ /* 0x000fea0003800000 */
.L_x_22099:
[----:B------:R-:W-:-:S13]  /*59d0*/  ISETP.NE.AND P0, PT, R0, 0x1c, PT ;  /* 0x0000001c0000780c */ /* 0x000fda0003f05270 */
[----:B------:R-:W-:Y:S05]  /*59e0*/  @!P0 BRA `(.L_x_22108) ;  /* 0x0000000000608947 */ /* 0x000fea0003800000 */
[----:B------:R-:W-:-:S13]  /*59f0*/  ISETP.NE.AND P0, PT, R0, 0x1d, PT ;  /* 0x0000001d0000780c */ /* 0x000fda0003f05270 */
[----:B------:R-:W-:Y:S05]  /*5a00*/  @!P0 BRA `(.L_x_22109) ;  /* 0x0000000000488947 */ /* 0x000fea0003800000 */
[----:B------:R-:W-:-:S13]  /*5a10*/  ISETP.NE.AND P0, PT, R0, 0x2c, PT ;  /* 0x0000002c0000780c */ /* 0x000fda0003f05270 */
[----:B------:R-:W-:Y:S05]  /*5a20*/  @P0 BRA `(.L_x_22090) ;  /* 0x0000000000b00947 */ /* 0x000fea0003800000 */
[----:B------:R-:W-:Y:S01]  /*5a30*/  LOP3.LUT R23, R23, 0xff, RZ, 0xc0, !PT ;  /* 0x000000ff17177812 */ /* 0x000fe200078ec0ff */
[----:B------:R-:W-:-:S05]  /*5a40*/  IMAD.MOV.U32 R3, RZ, RZ, 0xff ;  /* 0x000000ffff037424 */ /* 0x000fca00078e00ff */
[----:B------:R-:W0:Y:S02]  /*5a50*/  I2F.U16 R23, R23 ;  /* 0x0000001700177306 */ /* 0x000e240000101000 */
        /* <DEDUP_REMOVED lines=13> */
.L_x_22109:
[----:B------:R-:W-:Y:S01]  /*5b30*/  LOP3.LUT R4, R23, 0xff, RZ, 0xc0, !PT ;  /* 0x000000ff17047812 */ /* 0x000fe200078ec0ff */
[----:B------:R-:W-:-:S05]  /*5b40*/  IMAD.MOV.U32 R5, RZ, RZ, RZ ;  /* 0x000000ffff057224 */ /* 0x000fca00078e00ff */
[----:B------:R0:W-:Y:S01]  /*5b50*/  STG.E.64 desc[UR36][R8.64], R4 ;  /* 0x0000000408007986 */ /* 0x0001e2000c101b24 */
[----:B------:R-:W-:Y:S05]  /*5b60*/  BRA `(.L_x_22091) ;  /* 0x0000000400387947 */ /* 0x000fea0003800000 */
.L_x_22108:
[----:B------:R-:W-:-:S05]  /*5b70*/  LOP3.LUT R23, R23, 0xff, RZ, 0xc0, !PT ;  /* 0x000000ff17177812 */ /* 0x000fca00078ec0ff */
[----:B------:R0:W-:Y:S01]  /*5b80*/  STG.E desc[UR36][R8.64], R23 ;  /* 0x0000001708007986 */ /* 0x0001e2000c101924 */
[----:B------:R-:W-:Y:S05]  /*5b90*/  BRA `(.L_x_22091) ;  /* 0x00000004002c7947 */ /* 0x000fea0003800000 */
.L_x_22098:
        /* <DEDUP_REMOVED lines=10> */
.L_x_22111:
[----:B------:R-:W-:Y:S02]  /*5c40*/  LOP3.LUT R4, R23, 0xff, RZ, 0xc0, !PT ;  /* 0x000000ff17047812 */ /* 0x000fe400078ec0ff */
[----:B--234-:R-:W-:-:S04]  /*5c50*/  CS2R R6, SRZ ;  /* 0x0000000000067805 */ /* 0x01cfc8000001ff00 */
[----:B------:R-:W0:Y:S02]  /*5c60*/  I2F.F64.U16 R4, R4 ;  /* 0x0000000400047312 */ /* 0x000e240000101800 */
[----:B0-----:R0:W-:Y:S01]  /*5c70*/  STG.E.128 desc[UR36][R8.64], R4 ;  /* 0x0000000408007986 */ /* 0x0011e2000c101d24 */
[----:B------:R-:W-:Y:S05]  /*5c80*/  BRA `(.L_x_22091) ;  /* 0x0000000000f07947 */ /* 0x000fea0003800000 */
.L_x_22110:
[----:B------:R-:W-:-:S13]  /*5c90*/  ISETP.NE.AND P0, PT, R0, 0xf, PT ;  /* 0x0000000f0000780c */ /* 0x000fda0003f05270 */
[----:B------:R-:W-:Y:S05]  /*5ca0*/  @!P0 BRA `(.L_x_22112) ;  /* 0x0000000000d88947 */ /* 0x000fea0003800000 */
[----:B------:R-:W-:-:S13]  /*5cb0*/  ISETP.NE.AND P0, PT, R0, 0x17, PT ;  /* 0x000000170000780c */ /* 0x000fda0003f05270 */
[----:B------:R-:W-:Y:S05]  /*5cc0*/  @!P0 BRA `(.L_x_22113) ;  /* 0x0000000000888947 */ /* 0x000fea0003800000 */
[----:B------:R-:W-:-:S13]  /*5cd0*/  ISETP.NE.AND P0, PT, R0, 0x18, PT ;  /* 0x000000180000780c */ /* 0x000fda0003f05270 */
[----:B------:R-:W-:Y:S05]  /*5ce0*/  @!P0 BRA `(.L_x_22114) ;  /* 0x0000000000448947 */ /* 0x000fea0003800000 */
.L_x_22090:
        /* <DEDUP_REMOVED lines=16> */
.L_x_22115:
[----:B------:R-:W-:Y:S05]  /*5df0*/  BRA `(.L_x_22091) ;  /* 0x0000000000947947 */ /* 0x000fea0003800000 */
.L_x_22114:
        /* <DEDUP_REMOVED lines=12> */
.L_x_22117:
[----:B------:R-:W-:Y:S05]  /*5ec0*/  BSYNC.RECONVERGENT B0 ;  /* 0x0000000000007941 */ /* 0x000fea0003800200 */
.L_x_22116:
[----:B------:R0:W-:Y:S01]  /*5ed0*/  STG.E.U8 desc[UR36][R8.64], R3 ;  /* 0x0000000308007986 */ /* 0x0001e2000c101124 */
[----:B------:R-:W-:Y:S05]  /*5ee0*/  BRA `(.L_x_22091) ;  /* 0x0000000000587947 */ /* 0x000fea0003800000 */
.L_x_22113:
[----:B------:R-:W-:-:S06]  /*5ef0*/  LOP3.LUT R23, R23, 0xff, RZ, 0xc0, !PT ;  /* 0x000000ff17177812 */ /* 0x000fcc00078ec0ff */
[----:B------:R-:W0:Y:S02]  /*5f00*/  I2F.U16 R23, R23 ;  /* 0x0000001700177306 */ /* 0x000e240000101000 */
[----:B0-----:R-:W-:-:S13]  /*5f10*/  ISETP.GT.U32.AND P0, PT, R23, 0x477fffff, PT ;  /* 0x477fffff1700780c */ /* 0x001fda0003f04070 */
[----:B------:R-:W-:Y:S05]  /*5f20*/  @P0 BRA `(.L_x_22118) ;  /* 0x0000000000240947 */ /* 0x000fea0003800000 */
[----:B------:R-:W-:-:S13]  /*5f30*/  ISETP.GE.U32.AND P0, PT, R23, 0x38800000, PT ;  /* 0x388000001700780c */ /* 0x000fda0003f06070 */
[----:B------:R-:W-:Y:S01]  /*5f40*/  @P0 SHF.R.U32.HI R0, RZ, 0x15, R23 ;  /* 0x00000015ff000819 */ /* 0x000fe20000011617 */
[----:B------:R-:W-:-:S03]  /*5f50*/  @!P0 FADD.FTZ R5, R23, 128 ;  /* 0x4300000017058421 */ /* 0x000fc60000010000 */
[----:B------:R-:W-:-:S04]  /*5f60*/  @P0 LOP3.LUT R0, R0, 0x1, RZ, 0xc0, !PT ;  /* 0x0000000100000812 */ /* 0x000fc800078ec0ff */
[----:B------:R-:W-:-:S04]  /*5f70*/  @P0 IADD3 R0, PT, PT, R23, 0x80fffff, R0 ;  /* 0x080fffff17000810 */ /* 0x000fc80007ffe000 */
[----:B------:R-:W-:-:S05]  /*5f80*/  @P0 SHF.R.U32.HI R3, RZ, 0x15, R0 ;  /* 0x00000015ff030819 */ /* 0x000fca0000011600 */
[----:B------:R0:W-:Y:S04]  /*5f90*/  @P0 STG.E.U8 desc[UR36][R8.64], R3 ;  /* 0x0000000308000986 */ /* 0x0001e8000c101124 */
[----:B------:R0:W-:Y:S01]  /*5fa0*/  @!P0 STG.E.U8 desc[UR36][R8.64], R5 ;  /* 0x0000000508008986 */ /* 0x0001e2000c101124 */
[----:B------:R-:W-:Y:S05]  /*5fb0*/  BRA `(.L_x_22091) ;  /* 0x0000000000247947 */ /* 0x000fea0003800000 */
.L_x_22118:
[----:B------:R-:W-:Y:S01]  /*5fc0*/  IMAD.MOV.U32 R3, RZ, RZ, 0x7f ;  /* 0x0000007fff037424 */ /* 0x000fe200078e00ff */
[----:B------:R-:W-:-:S04]  /*5fd0*/  ISETP.GT.U32.AND P0, PT, R23, 0x7f800000, PT ;  /* 0x7f8000001700780c */ /* 0x000fc80003f04070 */
[----:B------:R-:W-:-:S05]  /*5fe0*/  SEL R3, R3, 0x7c, P0 ;  /* 0x0000007c03037807 */ /* 0x000fca0000000000 */
[----:B------:R0:W-:Y:S01]  /*5ff0*/  STG.E.U8 desc[UR36][R8.64], R3 ;  /* 0x0000000308007986 */ /* 0x0001e2000c101124 */
[----:B------:R-:W-:Y:S05]  /*6000*/  BRA `(.L_x_22091) ;  /* 0x0000000000107947 */ /* 0x000fea0003800000 */
.L_x_22112:
[----:B------:R-:W-:-:S04]  /*6010*/  LOP3.LUT R23, R23, 0xff, RZ, 0xc0, !PT ;  /* 0x000000ff17177812 */ /* 0x000fc800078ec0ff */
[----:B------:R-:W0:Y:S02]  /*6020*/  I2F.U16 R0, R23 ;  /* 0x0000001700007306 */ /* 0x000e240000101000 */
[----:B0-----:R-:W-:-:S05]  /*6030*/  F2FP.BF16.F32.PACK_AB R0, RZ, R0 ;  /* 0x00000000ff00723e */ /* 0x001fca00000010ff */
[----:B------:R0:W-:Y:S02]  /*6040*/  STG.E.U16 desc[UR36][R8.64], R0 ;  /* 0x0000000008007986 */ /* 0x0001e4000c101524 */
.L_x_22091:
[----:B------:R-:W-:Y:S05]  /*6050*/  BSYNC.RECONVERGENT B6 ;  /* 0x0000000000067941 */ /* 0x000fea0003800200 */
.L_x_22085:
[----:B------:R-:W-:-:S07]  /*6060*/  VIADD R17, R17, 0x80 ;  /* 0x0000008011117836 */ /* 0x000fce0000000000 */
.L_x_22048:
[----:B------:R-:W-:-:S13]  /*6070*/  ISETP.GE.AND P0, PT, R17, R22, PT ;  /* 0x000000161100720c */ /* 0x000fda0003f06270 */
[----:B------:R-:W-:Y:S05]  /*6080*/  @P0 BREAK.RELIABLE B7 ;  /* 0x0000000000070942 */ /* 0x000fea0003800100 */
[----:B------:R-:W-:Y:S05]  /*6090*/  @P0 BRA `(.L_x_22084) ;  /* 0x0000000c00b40947 */ /* 0x000fea0003800000 */
[----:B------:R-:W-:Y:S05]  /*60a0*/  BSYNC.RELIABLE B7 ;  /* 0x0000000000077941 */ /* 0x000fea0003800100 */
.L_x_22047:
        /* <DEDUP_REMOVED lines=21> */
.L_x_22123:
[----:B------:R0:W-:Y:S01]  /*6200*/  STG.E.U8 desc[UR36][R8.64], R18 ;  /* 0x0000001208007986 */ /* 0x0001e2000c101124 */
[----:B------:R-:W-:Y:S05]  /*6210*/  BRA `(.L_x_22125) ;  /* 0x0000000c004c7947 */ /* 0x000fea0003800000 */
.L_x_22122:
        /* <DEDUP_REMOVED lines=10> */
.L_x_22127:
[----:B------:R-:W-:-:S05]  /*62c0*/  LOP3.LUT R3, R18, 0xff, RZ, 0xc0, !PT ;  /* 0x000000ff12037812 */ /* 0x000fca00078ec0ff */
[----:B------:R0:W-:Y:S01]  /*62d0*/  STG.E desc[UR36][R8.64], R3 ;  /* 0x0000000308007986 */ /* 0x0001e2000c101924 */
[----:B------:R-:W-:Y:S05]  /*62e0*/  BRA `(.L_x_22125) ;  /* 0x0000000c00187947 */ /* 0x000fea0003800000 */
.L_x_22126:
[----:B------:R-:W-:-:S05]  /*62f0*/  LOP3.LUT R3, R18, 0xff, RZ, 0xc0, !PT ;  /* 0x000000ff12037812 */ /* 0x000fca00078ec0ff */
[----:B------:R0:W-:Y:S01]  /*6300*/  STG.E.U16 desc[UR36][R8.64], R3 ;  /* 0x0000000308007986 */ /* 0x0001e2000c101524 */
[----:B------:R-:W-:Y:S05]  /*6310*/  BRA `(.L_x_22125) ;  /* 0x0000000c000c7947 */ /* 0x000fea0003800000 */
.L_x_22121:
        /* <DEDUP_REMOVED lines=10> */
.L_x_22129:
[----:B------:R-:W-:-:S04]  /*63c0*/  LOP3.LUT R18, R18, 0xff, RZ, 0xc0, !PT ;  /* 0x000000ff12127812 */ /* 0x000fc800078ec0ff */
[----:B------:R-:W0:Y:S02]  /*63d0*/  I2F.U16 R0, R18 ;  /* 0x0000001200007306 */ /* 0x000e240000101000 */
[----:B0-----:R-:W-:-:S05]  /*63e0*/  F2FP.F16.F32.PACK_AB R0, RZ, R0 ;  /* 0x00000000ff00723e */ /* 0x001fca00000000ff */
[----:B------:R0:W-:Y:S01]  /*63f0*/  STG.E.U16 desc[UR36][R8.64], R0 ;  /* 0x0000000008007986 */ /* 0x0001e2000c101524 */
[----:B------:R-:W-:Y:S05]  /*6400*/  BRA `(.L_x_22125) ;  /* 0x0000000800d07947 */ /* 0x000fea0003800000 */
.L_x_22128:
        /* <DEDUP_REMOVED lines=11> */
.L_x_22131:
[----:B------:R-:W-:-:S06]  /*64c0*/  LOP3.LUT R18, R18, 0xff, RZ, 0xc0, !PT ;  /* 0x000000ff12127812 */ /* 0x000fcc00078ec0ff */
[----:B------:R-:W0:Y:S02]  /*64d0*/  I2F.U16 R18, R18 ;  /* 0x0000001200127306 */ /* 0x000e240000101000 */
[----:B0-----:R-:W-:-:S04]  /*64e0*/  F2FP.F16.F32.PACK_AB R3, RZ, R18 ;  /* 0x00000012ff03723e */ /* 0x001fc800000000ff */
[----:B------:R-:W-:-:S05]  /*64f0*/  PRMT R3, R3, 0x5410, RZ ;  /* 0x0000541003037816 */ /* 0x000fca00000000ff */
[----:B------:R0:W-:Y:S01]  /*6500*/  STG.E desc[UR36][R8.64], R3 ;  /* 0x0000000308007986 */ /* 0x0001e2000c101924 */
[----:B------:R-:W-:Y:S05]  /*6510*/  BRA `(.L_x_22125) ;  /* 0x00000008008c7947 */ /* 0x000fea0003800000 */
.L_x_22130:
[----:B------:R-:W-:-:S06]  /*6520*/  LOP3.LUT R4, R18, 0xff, RZ, 0xc0, !PT ;  /* 0x000000ff12047812 */ /* 0x000fcc00078ec0ff */
[----:B------:R-:W0:Y:S02]  /*6530*/  I2F.F64.U16 R4, R4 ;  /* 0x0000000400047312 */ /* 0x000e240000101800 */
[----:B0-----:R0:W-:Y:S01]  /*6540*/  STG.E.64 desc[UR36][R8.64], R4 ;  /* 0x0000000408007986 */ /* 0x0011e2000c101b24 */
[----:B------:R-:W-:Y:S05]  /*6550*/  BRA `(.L_x_22125) ;  /* 0x00000008007c7947 */ /* 0x000fea0003800000 */
.L_x_22120:
        /* <DEDUP_REMOVED lines=13> */
.L_x_22135:
[----:B------:R-:W-:Y:S01]  /*6630*/  LOP3.LUT R18, R18, 0xff, RZ, 0xc0, !PT ;  /* 0x000000ff12127812 */ /* 0x000fe200078ec0ff */
        /* <DEDUP_REMOVED lines=16> */
.L_x_22138:
[----:B------:R-:W-:-:S07]  /*6740*/  PRMT R4, R0, 0x7610, R4 ;  /* 0x0000761000047816 */ /* 0x000fce0000000004 */
.L_x_22137:
[----:B------:R-:W-:Y:S05]  /*6750*/  BSYNC.RECONVERGENT B0 ;  /* 0x0000000000007941 */ /* 0x000fea0003800200 */
.L_x_22136:
[----:B------:R0:W-:Y:S01]  /*6760*/  STG.E.U8 desc[UR36][R8.64], R4 ;  /* 0x0000000408007986 */ /* 0x0001e2000c101124 */
[----:B------:R-:W-:Y:S05]  /*6770*/  BRA `(.L_x_22125) ;  /* 0x0000000400f47947 */ /* 0x000fea0003800000 */
.L_x_22134:
        /* <DEDUP_REMOVED lines=17> */
.L_x_22141:
[----:B------:R-:W-:-:S07]  /*6890*/  PRMT R4, R0, 0x7610, R4 ;  /* 0x0000761000047816 */ /* 0x000fce0000000004 */
.L_x_22140:
[----:B------:R-:W-:Y:S05]  /*68a0*/  BSYNC.RECONVERGENT B0 ;  /* 0x0000000000007941 */ /* 0x000fea0003800200 */
.L_x_22139:
[----:B------:R0:W-:Y:S01]  /*68b0*/  STG.E.U8 desc[UR36][R8.64], R4 ;  /* 0x0000000408007986 */ /* 0x0001e2000c101124 */
[----:B------:R-:W-:Y:S05]  /*68c0*/  BRA `(.L_x_22125) ;  /* 0x0000000400a07947 */ /* 0x000fea0003800000 */
.L_x_22133:
[----:B------:R-:W-:-:S13]  /*68d0*/  ISETP.NE.AND P0, PT, R0, 0x1c, PT ;  /* 0x0000001c0000780c */ /* 0x000fda0003f05270 */
[----:B------:R-:W-:Y:S05]  /*68e0*/  @!P0 BRA `(.L_x_22142) ;  /* 0x0000000000608947 */ /* 0x000fea0003800000 */
[----:B------:R-:W-:-:S13]  /*68f0*/  ISETP.NE.AND P0, PT, R0, 0x1d, PT ;  /* 0x0000001d0000780c */ /* 0x000fda0003f05270 */
[----:B------:R-:W-:Y:S05]  /*6900*/  @!P0 BRA `(.L_x_22143) ;  /* 0x0000000000488947 */ /* 0x000fea0003800000 */
[----:B------:R-:W-:-:S13]  /*6910*/  ISETP.NE.AND P0, PT, R0, 0x2c, PT ;  /* 0x0000002c0000780c */ /* 0x000fda0003f05270 */
[----:B------:R-:W-:Y:S05]  /*6920*/  @P0 BRA `(.L_x_22124) ;  /* 0x0000000000b00947 */ /* 0x000fea0003800000 */
[----:B------:R-:W-:-:S04]  /*6930*/  LOP3.LUT R18, R18, 0xff, RZ, 0xc0, !PT ;  /* 0x000000ff12127812 */ /* 0x000fc800078ec0ff */
[----:B------:R-:W0:Y:S02]  /*6940*/  I2F.U16 R3, R18 ;  /* 0x0000001200037306 */ /* 0x000e240000101000 */
[----:B0-----:R-:W-:-:S04]  /*6950*/  SHF.R.U32.HI R4, RZ, 0x17, R3 ;  /* 0x00000017ff047819 */ /* 0x001fc80000011603 */
        /* <DEDUP_REMOVED lines=13> */
.L_x_22143:
[----:B------:R-:W-:Y:S01]  /*6a30*/  LOP3.LUT R4, R18, 0xff, RZ, 0xc0, !PT ;  /* 0x000000ff12047812 */ /* 0x000fe200078ec0ff */
[----:B------:R-:W-:-:S05]  /*6a40*/  IMAD.MOV.U32 R5, RZ, RZ, RZ ;  /* 0x000000ffff057224 */ /* 0x000fca00078e00ff */
[----:B------:R0:W-:Y:S01]  /*6a50*/  STG.E.64 desc[UR36][R8.64], R4 ;  /* 0x0000000408007986 */ /* 0x0001e2000c101b24 */
[----:B------:R-:W-:Y:S05]  /*6a60*/  BRA `(.L_x_22125) ;  /* 0x0000000400387947 */ /* 0x000fea0003800000 */
.L_x_22142:
[----:B------:R-:W-:-:S05]  /*6a70*/  LOP3.LUT R3, R18, 0xff, RZ, 0xc0, !PT ;  /* 0x000000ff12037812 */ /* 0x000fca00078ec0ff */
[----:B------:R0:W-:Y:S01]  /*6a80*/  STG.E desc[UR36][R8.64], R3 ;  /* 0x0000000308007986 */ /* 0x0001e2000c101924 */
[----:B------:R-:W-:Y:S05]  /*6a90*/  BRA `(.L_x_22125) ;  /* 0x00000004002c7947 */ /* 0x000fea0003800000 */
.L_x_22132:
        /* <DEDUP_REMOVED lines=10> */
.L_x_22145:
[----:B------:R-:W-:Y:S02]  /*6b40*/  LOP3.LUT R4, R18, 0xff, RZ, 0xc0, !PT ;  /* 0x000000ff12047812 */ /* 0x000fe400078ec0ff */
[----:B--234-:R-:W-:-:S04]  /*6b50*/  CS2R R6, SRZ ;  /* 0x0000000000067805 */ /* 0x01cfc8000001ff00 */
[----:B------:R-:W0:Y:S02]  /*6b60*/  I2F.F64.U16 R4, R4 ;  /* 0x0000000400047312 */ /* 0x000e240000101800 */
[----:B0-----:R0:W-:Y:S01]  /*6b70*/  STG.E.128 desc[UR36][R8.64], R4 ;  /* 0x0000000408007986 */ /* 0x0011e2000c101d24 */
[----:B------:R-:W-:Y:S05]  /*6b80*/  BRA `(.L_x_22125) ;  /* 0x0000000000f07947 */ /* 0x000fea0003800000 */
.L_x_22144:
[----:B------:R-:W-:-:S13]  /*6b90*/  ISETP.NE.AND P0, PT, R0, 0xf, PT ;  /* 0x0000000f0000780c */ /* 0x000fda0003f05270 */
[----:B------:R-:W-:Y:S05]  /*6ba0*/  @!P0 BRA `(.L_x_22146) ;  /* 0x0000000000d88947 */ /* 0x000fea0003800000 */
[----:B------:R-:W-:-:S13]  /*6bb0*/  ISETP.NE.AND P0, PT, R0, 0x17, PT ;  /* 0x000000170000780c */ /* 0x000fda0003f05270 */
[----:B------:R-:W-:Y:S05]  /*6bc0*/  @!P0 BRA `(.L_x_22147) ;  /* 0x0000000000888947 */ /* 0x000fea0003800000 */
[----:B------:R-:W-:-:S13]  /*6bd0*/  ISETP.NE.AND P0, PT, R0, 0x18, PT ;  /* 0x000000180000780c */ /* 0x000fda0003f05270 */
[----:B------:R-:W-:Y:S05]  /*6be0*/  @!P0 BRA `(.L_x_22148) ;  /* 0x0000000000448947 */ /* 0x000fea0003800000 */
.L_x_22124:
        /* <DEDUP_REMOVED lines=16> */
.L_x_22149:
[----:B------:R-:W-:Y:S05]  /*6cf0*/  BRA `(.L_x_22125) ;  /* 0x0000000000947947 */ /* 0x000fea0003800000 */
.L_x_22148:
        /* <DEDUP_REMOVED lines=12> */
.L_x_22151:
[----:B------:R-:W-:Y:S05]  /*6dc0*/  BSYNC.RECONVERGENT B0 ;  /* 0x0000000000007941 */ /* 0x000fea0003800200 */
.L_x_22150:
[----:B------:R0:W-:Y:S01]  /*6dd0*/  STG.E.U8 desc[UR36][R8.64], R3 ;  /* 0x0000000308007986 */ /* 0x0001e2000c101124 */
[----:B------:R-:W-:Y:S05]  /*6de0*/  BRA `(.L_x_22125) ;  /* 0x0000000000587947 */ /* 0x000fea0003800000 */
.L_x_22147:
[----:B------:R-:W-:-:S04]  /*6df0*/  LOP3.LUT R18, R18, 0xff, RZ, 0xc0, !PT ;  /* 0x000000ff12127812 */ /* 0x000fc800078ec0ff */
[----:B------:R-:W0:Y:S02]  /*6e00*/  I2F.U16 R5, R18 ;  /* 0x0000001200057306 */ /* 0x000e240000101000 */
        /* <DEDUP_REMOVED lines=11> */
.L_x_22152:
[----:B------:R-:W-:Y:S01]  /*6ec0*/  IMAD.MOV.U32 R3, RZ, RZ, 0x7f ;  /* 0x0000007fff037424 */ /* 0x000fe200078e00ff */
[----:B------:R-:W-:-:S04]  /*6ed0*/  ISETP.GT.U32.AND P0, PT, R5, 0x7f800000, PT ;  /* 0x7f8000000500780c */ /* 0x000fc80003f04070 */
[----:B------:R-:W-:-:S05]  /*6ee0*/  SEL R3, R3, 0x7c, P0 ;  /* 0x0000007c03037807 */ /* 0x000fca0000000000 */
[----:B------:R0:W-:Y:S01]  /*6ef0*/  STG.E.U8 desc[UR36][R8.64], R3 ;  /* 0x0000000308007986 */ /* 0x0001e2000c101124 */
[----:B------:R-:W-:Y:S05]  /*6f00*/  BRA `(.L_x_22125) ;  /* 0x0000000000107947 */ /* 0x000fea0003800000 */
.L_x_22146:
[----:B------:R-:W-:-:S04]  /*6f10*/  LOP3.LUT R18, R18, 0xff, RZ, 0xc0, !PT ;  /* 0x000000ff12127812 */ /* 0x000fc800078ec0ff */
[----:B------:R-:W0:Y:S02]  /*6f20*/  I2F.U16 R0, R18 ;  /* 0x0000001200007306 */ /* 0x000e240000101000 */
[----:B0-----:R-:W-:-:S05]  /*6f30*/  F2FP.BF16.F32.PACK_AB R0, RZ, R0 ;  /* 0x00000000ff00723e */ /* 0x001fca00000010ff */
[----:B------:R0:W-:Y:S02]  /*6f40*/  STG.E.U16 desc[UR36][R8.64], R0 ;  /* 0x0000000008007986 */ /* 0x0001e4000c101524 */
.L_x_22125:
[----:B------:R-:W-:Y:S05]  /*6f50*/  BSYNC.RECONVERGENT B6 ;  /* 0x0000000000067941 */ /* 0x000fea0003800200 */
.L_x_22119:
[----:B------:R-:W-:-:S07]  /*6f60*/  VIADD R17, R17, 0x80 ;  /* 0x0000008011117836 */ /* 0x000fce0000000000 */
.L_x_22084:
[----:B------:R-:W-:Y:S05]  /*6f70*/  BSYNC.RECONVERGENT B8 ;  /* 0x0000000000087941 */ /* 0x000fea0003800200 */
.L_x_22046:
[----:B------:R-:W-:-:S13]  /*6f80*/  ISETP.GE.AND P0, PT, R17, R22, PT ;  /* 0x000000161100720c */ /* 0x000fda0003f06270 */
[----:B------:R-:W-:Y:S05]  /*6f90*/  @P0 EXIT ;  /* 0x000000000000094d */ /* 0x000fea0003800000 */
[----:B0-----:R-:W0:Y:S01]  /*6fa0*/  LDC.64 R4, c[0x0][0x398] ;  /* 0x0000e600ff047b82 */ /* 0x001e220000000a00 */
        /* <DEDUP_REMOVED lines=18> */
.L_x_22156:
[----:B------:R-:W-:Y:S01]  /*70d0*/  STG.E.U8 desc[UR36][R2.64], R16 ;  /* 0x0000001002007986 */ /* 0x000fe2000c101124 */
[----:B------:R-:W-:Y:S05]  /*70e0*/  EXIT ;  /* 0x000000000000794d */ /* 0x000fea0003800000 */
.L_x_22155:
        /* <DEDUP_REMOVED lines=8> */
[----:B------:R-:W-:Y:S01]  /*7170*/  STG.E.64 desc[UR36][R2.64], R16 ;  /* 0x0000001002007986 */ /* 0x000fe2000c101b24 */
[----:B------:R-:W-:Y:S05]  /*7180*/  EXIT ;  /* 0x000000000000794d */ /* 0x000fea0003800000 */
.L_x_22159:
[----:B------:R-:W-:-:S05]  /*7190*/  LOP3.LUT R5, R16, 0xff, RZ, 0xc0, !PT ;  /* 0x000000ff10057812 */ /* 0x000fca00078ec0ff */
[----:B------:R-:W-:Y:S01]  /*71a0*/  STG.E desc[UR36][R2.64], R5 ;  /* 0x0000000502007986 */ /* 0x000fe2000c101924 */
[----:B------:R-:W-:Y:S05]  /*71b0*/  EXIT ;  /* 0x000000000000794d */ /* 0x000fea0003800000 */
.L_x_22158:
[----:B------:R-:W-:-:S05]  /*71c0*/  LOP3.LUT R5, R16, 0xff, RZ, 0xc0, !PT ;  /* 0x000000ff10057812 */ /* 0x000fca00078ec0ff */
[----:B------:R-:W-:Y:S01]  /*71d0*/  STG.E.U16 desc[UR36][R2.64], R5 ;  /* 0x0000000502007986 */ /* 0x000fe2000c101524 */
[----:B------:R-:W-:Y:S05]  /*71e0*/  EXIT ;  /* 0x000000000000794d */ /* 0x000fea0003800000 */
.L_x_22154:
        /* <DEDUP_REMOVED lines=8> */
[----:B0-----:R-:W-:Y:S01]  /*7270*/  STG.E desc[UR36][R2.64], R5 ;  /* 0x0000000502007986 */ /* 0x001fe2000c101924 */
[----:B------:R-:W-:Y:S05]  /*7280*/  EXIT ;  /* 0x000000000000794d */ /* 0x000fea0003800000 */
.L_x_22161:
[----:B------:R-:W-:-:S04]  /*7290*/  LOP3.LUT R16, R16, 0xff, RZ, 0xc0, !PT ;  /* 0x000000ff10107812 */ /* 0x000fc800078ec0ff */
[----:B------:R-:W0:Y:S02]  /*72a0*/  I2F.U16 R0, R16 ;  /* 0x0000001000007306 */ /* 0x000e240000101000 */
[----:B0-----:R-:W-:-:S05]  /*72b0*/  F2FP.F16.F32.PACK_AB R0, RZ, R0 ;  /* 0x00000000ff00723e */ /* 0x001fca00000000ff */
[----:B------:R-:W-:Y:S01]  /*72c0*/  STG.E.U16 desc[UR36][R2.64], R0 ;  /* 0x0000000002007986 */ /* 0x000fe2000c101524 */
[----:B------:R-:W-:Y:S05]  /*72d0*/  EXIT ;  /* 0x000000000000794d */ /* 0x000fea0003800000 */
.L_x_22160:
        /* <DEDUP_REMOVED lines=8> */
[----:B------:R-:W0:Y:S02]  /*7360*/  I2F.U16 R16, R16 ;  /* 0x0000001000107306 */ /* 0x000e240000101000 */
[----:B0-----:R-:W-:Y:S01]  /*7370*/  STG.E.64 desc[UR36][R2.64], R16 ;  /* 0x0000001002007986 */ /* 0x001fe2000c101b24 */
[----:B------:R-:W-:Y:S05]  /*7380*/  EXIT ;  /* 0x000000000000794d */ /* 0x000fea0003800000 */
.L_x_22163:
[----:B------:R-:W-:-:S06]  /*7390*/  LOP3.LUT R16, R16, 0xff, RZ, 0xc0, !PT ;  /* 0x000000ff10107812 */ /* 0x000fcc00078ec0ff */
[----:B------:R-:W0:Y:S02]  /*73a0*/  I2F.U16 R16, R16 ;  /* 0x0000001000107306 */ /* 0x000e240000101000 */
[----:B0-----:R-:W-:-:S04]  /*73b0*/  F2FP.F16.F32.PACK_AB R5, RZ, R16 ;  /* 0x00000010ff05723e */ /* 0x001fc800000000ff */
[----:B------:R-:W-:-:S05]  /*73c0*/  PRMT R5, R5, 0x5410, RZ ;  /* 0x0000541005057816 */ /* 0x000fca00000000ff */
[----:B------:R-:W-:Y:S01]  /*73d0*/  STG.E desc[UR36][R2.64], R5 ;  /* 0x0000000502007986 */ /* 0x000fe2000c101924 */
[----:B------:R-:W-:Y:S05]  /*73e0*/  EXIT ;  /* 0x000000000000794d */ /* 0x000fea0003800000 */
.L_x_22162:
[----:B------:R-:W-:-:S06]  /*73f0*/  LOP3.LUT R4, R16, 0xff, RZ, 0xc0, !PT ;  /* 0x000000ff10047812 */ /* 0x000fcc00078ec0ff */
[----:B------:R-:W0:Y:S02]  /*7400*/  I2F.F64.U16 R4, R4 ;  /* 0x0000000400047312 */ /* 0x000e240000101800 */
[----:B0-----:R-:W-:Y:S01]  /*7410*/  STG.E.64 desc[UR36][R2.64], R4 ;  /* 0x0000000402007986 */ /* 0x001fe2000c101b24 */
[----:B------:R-:W-:Y:S05]  /*7420*/  EXIT ;  /* 0x000000000000794d */ /* 0x000fea0003800000 */
.L_x_22153:
        /* <DEDUP_REMOVED lines=11> */
[----:B------:R-:W-:Y:S01]  /*74e0*/  STG.E.U16 desc[UR36][R2.64], R5 ;  /* 0x0000000502007986 */ /* 0x000fe2000c101524 */
[----:B------:R-:W-:Y:S05]  /*74f0*/  EXIT ;  /* 0x000000000000794d */ /* 0x000fea0003800000 */
.L_x_22167:
        /* <DEDUP_REMOVED lines=18> */
.L_x_22169:
[----:B------:R-:W-:Y:S05]  /*7620*/  BSYNC.RECONVERGENT B0 ;  /* 0x0000000000007941 */ /* 0x000fea0003800200 */
.L_x_22168:
[----:B------:R-:W-:Y:S01]  /*7630*/  STG.E.U8 desc[UR36][R2.64], R0 ;  /* 0x0000000002007986 */ /* 0x000fe2000c101124 */
[----:B------:R-:W-:Y:S05]  /*7640*/  EXIT ;  /* 0x000000000000794d */ /* 0x000fea0003800000 */
.L_x_22166:
        /* <DEDUP_REMOVED lines=18> */
.L_x_22171:
[----:B------:R-:W-:Y:S05]  /*7770*/  BSYNC.RECONVERGENT B0 ;  /* 0x0000000000007941 */ /* 0x000fea0003800200 */
.L_x_22170:
[----:B------:R-:W-:Y:S01]  /*7780*/  STG.E.U8 desc[UR36][R2.64], R0 ;  /* 0x0000000002007986 */ /* 0x000fe2000c101124 */
[----:B------:R-:W-:Y:S05]  /*7790*/  EXIT ;  /* 0x000000000000794d */ /* 0x000fea0003800000 */
.L_x_22165:
        /* <DEDUP_REMOVED lines=22> */
.L_x_22173:
[----:B------:R-:W-:Y:S01]  /*7900*/  LOP3.LUT R16, R16, 0xff, RZ, 0xc0, !PT ;  /* 0x000000ff10107812 */ /* 0x000fe200078ec0ff */
[----:B------:R-:W-:-:S05]  /*7910*/  IMAD.MOV.U32 R17, RZ, RZ, RZ ;  /* 0x000000ffff117224 */ /* 0x000fca00078e00ff */
[----:B------:R-:W-:Y:S01]  /*7920*/  STG.E.64 desc[UR36][R2.64], R16 ;  /* 0x0000001002007986 */ /* 0x000fe2000c101b24 */
[----:B------:R-:W-:Y:S05]  /*7930*/  EXIT ;  /* 0x000000000000794d */ /* 0x000fea0003800000 */
.L_x_22172:
[----:B------:R-:W-:-:S05]  /*7940*/  LOP3.LUT R5, R16, 0xff, RZ, 0xc0, !PT ;  /* 0x000000ff10057812 */ /* 0x000fca00078ec0ff */
[----:B------:R-:W-:Y:S01]  /*7950*/  STG.E desc[UR36][R2.64], R5 ;  /* 0x0000000502007986 */ /* 0x000fe2000c101924 */
[----:B------:R-:W-:Y:S05]  /*7960*/  EXIT ;  /* 0x000000000000794d */ /* 0x000fea0003800000 */
.L_x_22164:
        /* <DEDUP_REMOVED lines=10> */
.L_x_22175:
[----:B------:R-:W-:Y:S02]  /*7a10*/  LOP3.LUT R4, R16, 0xff, RZ, 0xc0, !PT ;  /* 0x000000ff10047812 */ /* 0x000fe400078ec0ff */
[----:B--234-:R-:W-:-:S04]  /*7a20*/  CS2R R6, SRZ ;  /* 0x0000000000067805 */ /* 0x01cfc8000001ff00 */
[----:B------:R-:W0:Y:S02]  /*7a30*/  I2F.F64.U16 R4, R4 ;  /* 0x0000000400047312 */ /* 0x000e240000101800 */
[----:B0-----:R-:W-:Y:S01]  /*7a40*/  STG.E.128 desc[UR36][R2.64], R4 ;  /* 0x0000000402007986 */ /* 0x001fe2000c101d24 */
[----:B------:R-:W-:Y:S05]  /*7a50*/  EXIT ;  /* 0x000000000000794d */ /* 0x000fea0003800000 */
.L_x_22174:
[----:B------:R-:W-:-:S13]  /*7a60*/  ISETP.NE.AND P0, PT, R0, 0xf, PT ;  /* 0x0000000f0000780c */ /* 0x000fda0003f05270 */
[----:B------:R-:W-:Y:S05]  /*7a70*/  @!P0 BRA `(.L_x_22176) ;  /* 0x0000000000dc8947 */ /* 0x000fea0003800000 */
[----:B------:R-:W-:-:S13]  /*7a80*/  ISETP.NE.AND P0, PT, R0, 0x17, PT ;  /* 0x000000170000780c */ /* 0x000fda0003f05270 */
[----:B------:R-:W-:Y:S05]  /*7a90*/  @!P0 BRA `(.L_x_22177) ;  /* 0x0000000000888947 */ /* 0x000fea0003800000 */
[----:B------:R-:W-:-:S13]  /*7aa0*/  ISETP.NE.AND P0, PT, R0, 0x18, PT ;  /* 0x000000180000780c */ /* 0x000fda0003f05270 */
[----:B------:R-:W-:Y:S05]  /*7ab0*/  @!P0 BRA `(.L_x_22178) ;  /* 0x0000000000448947 */ /* 0x000fea0003800000 */
.L_x_22157:
[----:B------:R-:W-:Y:S01]  /*7ac0*/  MOV R0, 0x0 ;  /* 0x0000000000007802 */ /* 0x000fe20000000f00 */
[----:B------:R-:W0:Y:S01]  /*7ad0*/  LDCU.64 UR4, c[0x4][0x198] ;  /* 0x01003300ff0477ac */ /* 0x000e220008000a00 */
[----:B------:R-:W-:Y:S02]  /*7ae0*/  IMAD.MOV.U32 R8, RZ, RZ, 0x65 ;  /* 0x00000065ff087424 */ /* 0x000fe400078e00ff */
[----:B------:R1:W1:Y:S01]  /*7af0*/  LDC.64 R2, c[0x4][R0] ;  /* 0x0100000000027b82 */ /* 0x0002620000000a00 */
[----:B------:R-:W2:Y:S01]  /*7b00*/  LDCU.64 UR6, c[0x4][0x1a0] ;  /* 0x01003400ff0677ac */ /* 0x000ea20008000a00 */
[----:B------:R-:W-:Y:S02]  /*7b10*/  IMAD.MOV.U32 R12, RZ, RZ, 0x1 ;  /* 0x00000001ff0c7424 */ /* 0x000fe400078e00ff */
[----:B------:R-:W-:Y:S01]  /*7b20*/  IMAD.MOV.U32 R13, RZ, RZ, RZ ;  /* 0x000000ffff0d7224 */ /* 0x000fe200078e00ff */
[----:B------:R-:W5:Y:S01]  /*7b30*/  LDCU.64 UR8, c[0x4][0x10] ;  /* 0x01000200ff0877ac */ /* 0x000f620008000a00 */
[----:B0-----:R-:W-:-:S02]  /*7b40*/  IMAD.U32 R4, RZ, RZ, UR4 ;  /* 0x00000004ff047e24 */ /* 0x001fc4000f8e00ff */
[----:B------:R-:W-:Y:S02]  /*7b50*/  IMAD.U32 R5, RZ, RZ, UR5 ;  /* 0x00000005ff057e24 */ /* 0x000fe4000f8e00ff */
[----:B--234-:R-:W-:Y:S02]  /*7b60*/  IMAD.U32 R6, RZ, RZ, UR6 ;  /* 0x00000006ff067e24 */ /* 0x01cfe4000f8e00ff */
[----:B------:R-:W-:Y:S02]  /*7b70*/  IMAD.U32 R7, RZ, RZ, UR7 ;  /* 0x00000007ff077e24 */ /* 0x000fe4000f8e00ff */
[----:B-----5:R-:W-:Y:S02]  /*7b80*/  IMAD.U32 R10, RZ, RZ, UR8 ;  /* 0x00000008ff0a7e24 */ /* 0x020fe4000f8e00ff */
[----:B------:R-:W-:-:S07]  /*7b90*/  IMAD.U32 R11, RZ, RZ, UR9 ;  /* 0x00000009ff0b7e24 */ /* 0x000fce000f8e00ff */
[----:B------:R-:W-:-:S07]  /*7ba0*/  LEPC R20, `(.L_x_22179) ;  /* 0x000000001014794e */ /* 0x000fce0000000000 */
[----:B-1----:R-:W-:Y:S05]  /*7bb0*/  CALL.ABS.NOINC R2 ;  /* 0x0000000002007343 */ /* 0x002fea0003c00000 */
.L_x_22179:
[----:B------:R-:W-:Y:S05]  /*7bc0*/  EXIT ;  /* 0x000000000000794d */ /* 0x000fea0003800000 */
.L_x_22178:
[----:B------:R-:W-:Y:S01]  /*7bd0*/  LOP3.LUT R16, R16, 0xff, RZ, 0xc0, !PT ;  /* 0x000000ff10107812 */ /* 0x000fe200078ec0ff */
[----:B------:R-:W-:Y:S01]  /*7be0*/  BSSY.RECONVERGENT B0, `(.L_x_22180) ;  /* 0x000000b000007945 */ /* 0x000fe20003800200 */
[----:B------:R-:W-:Y:S02]  /*7bf0*/  IMAD.MOV.U32 R5, RZ, RZ, 0x7f ;  /* 0x0000007fff057424 */ /* 0x000fe400078e00ff */
[----:B--234-:R-:W0:Y:S02]  /*7c00*/  I2F.U16 R7, R16 ;  /* 0x0000001000077306 */ /* 0x01ce240000101000 */
        /* <DEDUP_REMOVED lines=8> */
.L_x_22181:
[----:B------:R-:W-:Y:S05]  /*7c90*/  BSYNC.RECONVERGENT B0 ;  /* 0x0000000000007941 */ /* 0x000fea0003800200 */
.L_x_22180:
[----:B------:R-:W-:Y:S01]  /*7ca0*/  STG.E.U8 desc[UR36][R2.64], R5 ;  /* 0x0000000502007986 */ /* 0x000fe2000c101124 */
[----:B------:R-:W-:Y:S05]  /*7cb0*/  EXIT ;  /* 0x000000000000794d */ /* 0x000fea0003800000 */
.L_x_22177:
[----:B------:R-:W-:-:S04]  /*7cc0*/  LOP3.LUT R16, R16, 0xff, RZ, 0xc0, !PT ;  /* 0x000000ff10107812 */ /* 0x000fc800078ec0ff */
[----:B--234-:R-:W0:Y:S02]  /*7cd0*/  I2F.U16 R7, R16 ;  /* 0x0000001000077306 */ /* 0x01ce240000101000 */
        /* <DEDUP_REMOVED lines=12> */
.L_x_22182:
[----:B------:R-:W-:Y:S01]  /*7da0*/  IMAD.MOV.U32 R5, RZ, RZ, 0x7f ;  /* 0x0000007fff057424 */ /* 0x000fe200078e00ff */
[----:B------:R-:W-:-:S04]  /*7db0*/  ISETP.GT.U32.AND P0, PT, R7, 0x7f800000, PT ;  /* 0x7f8000000700780c */ /* 0x000fc80003f04070 */
[----:B------:R-:W-:-:S05]  /*7dc0*/  SEL R5, R5, 0x7c, P0 ;  /* 0x0000007c05057807 */ /* 0x000fca0000000000 */
[----:B------:R-:W-:Y:S01]  /*7dd0*/  STG.E.U8 desc[UR36][R2.64], R5 ;  /* 0x0000000502007986 */ /* 0x000fe2000c101124 */
[----:B------:R-:W-:Y:S05]  /*7de0*/  EXIT ;  /* 0x000000000000794d */ /* 0x000fea0003800000 */
.L_x_22176:
[----:B------:R-:W-:-:S04]  /*7df0*/  LOP3.LUT R16, R16, 0xff, RZ, 0xc0, !PT ;  /* 0x000000ff10107812 */ /* 0x000fc800078ec0ff */
[----:B------:R-:W0:Y:S02]  /*7e00*/  I2F.U16 R0, R16 ;  /* 0x0000001000007306 */ /* 0x000e240000101000 */
[----:B0-----:R-:W-:-:S05]  /*7e10*/  F2FP.BF16.F32.PACK_AB R0, RZ, R0 ;  /* 0x00000000ff00723e */ /* 0x001fca00000010ff */
[----:B------:R-:W-:Y:S01]  /*7e20*/  STG.E.U16 desc[UR36][R2.64], R0 ;  /* 0x0000000002007986 */ /* 0x000fe2000c101524 */
[----:B------:R-:W-:Y:S05]  /*7e30*/  EXIT ;  /* 0x000000000000794d */ /* 0x000fea0003800000 */
.L_x_22183:
        /* <DEDUP_REMOVED lines=12> */
.L_x_60927:


//--------------------- .text._ZN2at6native18elementwise_kernelILi128ELi4EZNS0_22gpu_kernel_impl_nocastIZNS0_50_GLOBAL__N__2680c7bb_12_PowKernel_cu_7dd49032_317029pow_tensor_scalar_kernel_implIhhEEvRNS_18TensorIteratorBaseET0_EUlhE2_EEvS6_RKT_EUliE_EEviT1_ --------------------------
	.section	.text._ZN2at6native18elementwise_kernelILi128ELi4EZNS0_22gpu_kernel_impl_nocastIZNS0_50_GLOBAL__N__2680c7bb_12_PowKernel_cu_7dd49032_317029pow_tensor_scalar_kernel_implIhhEEvRNS_18TensorIteratorBaseET0_EUlhE2_EEvS6_RKT_EUliE_EEviT1_,"ax",@progbits
	.align	128
        .global         _ZN2at6native18elementwise_kernelILi128ELi4EZNS0_22gpu_kernel_impl_nocastIZNS0_50_GLOBAL__N__2680c7bb_12_PowKernel_cu_7dd49032_317029pow_tensor_scalar_kernel_implIhhEEvRNS_18TensorIteratorBaseET0_EUlhE2_EEvS6_RKT_EUliE_EEviT1_
        .type           _ZN2at6native18elementwise_kernelILi128ELi4EZNS0_22gpu_kernel_impl_nocastIZNS0_50_GLOBAL__N__2680c7bb_12_PowKernel_cu_7dd49032_317029pow_tensor_scalar_kernel_implIhhEEvRNS_18TensorIteratorBaseET0_EUlhE2_EEvS6_RKT_EUliE_EEviT1_,@function
        .size           _ZN2at6native18elementwise_kernelILi128ELi4EZNS0_22gpu_kernel_impl_nocastIZNS0_50_GLOBAL__N__2680c7bb_12_PowKernel_cu_7dd49032_317029pow_tensor_scalar_kernel_implIhhEEvRNS_18TensorIteratorBaseET0_EUlhE2_EEvS6_RKT_EUliE_EEviT1_,(.L_x_60928 - _ZN2at6native18elementwise_kernelILi128ELi4EZNS0_22gpu_kernel_impl_nocastIZNS0_50_GLOBAL__N__2680c7bb_12_PowKernel_cu_7dd49032_317029pow_tensor_scalar_kernel_implIhhEEvRNS_18TensorIteratorBaseET0_EUlhE2_EEvS6_RKT_EUliE_EEviT1_)
        .other          _ZN2at6native18elementwise_kernelILi128ELi4EZNS0_22gpu_kernel_impl_nocastIZNS0_50_GLOBAL__N__2680c7bb_12_PowKernel_cu_7dd49032_317029pow_tensor_scalar_kernel_implIhhEEvRNS_18TensorIteratorBaseET0_EUlhE2_EEvS6_RKT_EUliE_EEviT1_,@"STO_CUDA_ENTRY STV_DEFAULT"
_ZN2at6native18elementwise_kernelILi128ELi4EZNS0_22gpu_kernel_impl_nocastIZNS0_50_GLOBAL__N__2680c7bb_12_PowKernel_cu_7dd49032_317029pow_tensor_scalar_kernel_implIhhEEvRNS_18TensorIteratorBaseET0_EUlhE2_EEvS6_RKT_EUliE_EEviT1_:
.text._ZN2at6native18elementwise_kernelILi128ELi4EZNS0_22gpu_kernel_impl_nocastIZNS0_50_GLOBAL__N__2680c7bb_12_PowKernel_cu_7dd49032_317029pow_tensor_scalar_kernel_implIhhEEvRNS_18TensorIteratorBaseET0_EUlhE2_EEvS6_RKT_EUliE_EEviT1_:
[----:B------:R-:W-:Y:S08]  /*0000*/  LDC R1, c[0x0][0x37c] ;  /* 0x0000df00ff017b82 */ /* 0x000ff00000000800 */
[----:B------:R-:W0:Y:S01]  /*0010*/  LDC R0, c[0x0][0x388] ;  /* 0x0000e200ff007b82 */ /* 0x000e220000000800 */
[----:B------:R-:W1:Y:S01]  /*0020*/  S2R R3, SR_TID.X ;  /* 0x0000000000037919 */ /* 0x000e620000002100 */
[----:B------:R-:W2:Y:S01]  /*0030*/  LDCU.U8 UR5, c[0x0][0x590] ;  /* 0x0000b200ff0577ac */ /* 0x000ea20008000000 */
[----:B------:R-:W3:Y:S05]  /*0040*/  LDCU.64 UR6, c[0x0][0x358] ;  /* 0x00006b00ff0677ac */ /* 0x000eea0008000a00 */
[----:B------:R-:W4:Y:S01]  /*0050*/  S2UR UR4, SR_CTAID.X ;  /* 0x00000000000479c3 */ /* 0x000f220000002500 */
[----:B--2---:R-:W-:-:S02]  /*0060*/  MOV R2, UR5 ;  /* 0x0000000500027c02 */ /* 0x004fc40008000f00 */
[----:B0-----:R-:W-:Y:S01]  /*0070*/  ISETP.NE.AND P0, PT, R0, RZ, PT ;  /* 0x000000ff0000720c */ /* 0x001fe20003f05270 */
[----:B----4-:R-:W-:-:S06]  /*0080*/  USHF.L.U32 UR4, UR4, 0x9, URZ ;  /* 0x0000000904047899 */ /* 0x010fcc00080006ff */
[----:B-1----:R-:W-:-:S06]  /*0090*/  LOP3.LUT R3, R3, UR4, RZ, 0xfc, !PT ;  /* 0x0000000403037c12 */ /* 0x002fcc000f8efcff */
[----:B---3--:R-:W-:Y:S05]  /*00a0*/  @P0 BRA `(.L_x_22184) ;  /* 0x00000004009c0947 */ /* 0x008fea0003800000 */
[----:B------:R-:W-:-:S04]  /*00b0*/  PRMT R0, R2, 0x9910, RZ ;  /* 0x0000991002007816 */ /* 0x000fc800000000ff */
        /* <DEDUP_REMOVED lines=9> */
.L_x_22185:
[----:B------:R-:W0:Y:S01]  /*0150*/  LDCU UR4, c[0x0][0x380] ;  /* 0x00007000ff0477ac */ /* 0x000e220008000800 */
[----:B------:R-:W-:Y:S04]  /*0160*/  BSSY.RECONVERGENT B0, `(.L_x_22186) ;  /* 0x0000046000007945 */ /* 0x000fe80003800200 */
[----:B------:R-:W-:Y:S01]  /*0170*/  BSSY.RELIABLE B1, `(.L_x_22187) ;  /* 0x000002f000017945 */ /* 0x000fe20003800100 */
[----:B0-----:R-:W-:-:S13]  /*0180*/  ISETP.GE.AND P0, PT, R3, UR4, PT ;  /* 0x0000000403007c0c */ /* 0x001fda000bf06270 */
[----:B------:R-:W-:Y:S05]  /*0190*/  @P0 BRA `(.L_x_22188) ;  /* 0x0000000000a40947 */ /* 0x000fea0003800000 */
[----:B------:R-:W0:Y:S02]  /*01a0*/  LDC.64 R4, c[0x0][0x588] ;  /* 0x00016200ff047b82 */ /* 0x000e240000000a00 */
[----:B0-----:R0:W5:Y:S01]  /*01b0*/  LDG.E.U8 R4, desc[UR6][R4.64] ;  /* 0x0000000604047981 */ /* 0x001162000c1e1100 */
[----:B------:R-:W-:Y:S01]  /*01c0*/  IMAD.MOV.U32 R7, RZ, RZ, 0x1 ;  /* 0x00000001ff077424 */ /* 0x000fe200078e00ff */
[----:B------:R-:W-:-:S07]  /*01d0*/  PRMT R0, R2, 0x7610, R0 ;  /* 0x0000761002007816 */ /* 0x000fce0000000000 */
.L_x_22189:
        /* <DEDUP_REMOVED lines=20> */
[----:B------:R-:W-:Y:S01]  /*0320*/  HFMA2 R7, -RZ, RZ, 0, 5.9604644775390625e-08 ;  /* 0x00000001ff077431 */ /* 0x000fe200000001ff */
[----:B------:R-:W-:-:S07]  /*0330*/  PRMT R0, R2, 0x7610, R0 ;  /* 0x0000761002007816 */ /* 0x000fce0000000000 */
.L_x_22191:
        /* <DEDUP_REMOVED lines=13> */
[----:B------:R-:W-:Y:S01]  /*0410*/  VIADD R3, R3, 0x80 ;  /* 0x0000008003037836 */ /* 0x000fe20000000000 */
[----:B0-----:R0:W-:Y:S06]  /*0420*/  STG.E.U8 desc[UR6][R4.64], R7 ;  /* 0x0000000704007986 */ /* 0x0011ec000c101106 */
.L_x_22188:
[----:B------:R-:W-:-:S13]  /*0430*/  ISETP.GE.AND P0, PT, R3, UR4, PT ;  /* 0x0000000403007c0c */ /* 0x000fda000bf06270 */
[----:B------:R-:W-:Y:S05]  /*0440*/  @P0 BREAK.RELIABLE B1 ;  /* 0x0000000000010942 */ /* 0x000fea0003800100 */
[----:B------:R-:W-:Y:S05]  /*0450*/  @P0 BRA `(.L_x_22190) ;  /* 0x0000000000580947 */ /* 0x000fea0003800000 */
[----:B------:R-:W-:Y:S05]  /*0460*/  BSYNC.RELIABLE B1 ;  /* 0x0000000000017941 */ /* 0x000fea0003800100 */
.L_x_22187:
[----:B0-----:R-:W0:Y:S02]  /*0470*/  LDC.64 R4, c[0x0][0x588] ;  /* 0x00016200ff047b82 */ /* 0x001e240000000a00 */
[----:B0-----:R0:W5:Y:S01]  /*0480*/  LDG.E.U8 R4, desc[UR6][R4.64] ;  /* 0x0000000604047981 */ /* 0x001162000c1e1100 */
[----:B------:R-:W-:Y:S01]  /*0490*/  HFMA2 R7, -RZ, RZ, 0, 5.9604644775390625e-08 ;  /* 0x00000001ff077431 */ /* 0x000fe200000001ff */
[----:B------:R-:W-:Y:S01]  /*04a0*/  BSSY.RECONVERGENT B2, `(.L_x_22192) ;  /* 0x000000e000027945 */ /* 0x000fe20003800200 */
[----:B------:R-:W-:-:S07]  /*04b0*/  PRMT R0, R2, 0x7610, R0 ;  /* 0x0000761002007816 */ /* 0x000fce0000000000 */
.L_x_22193:
        /* <DEDUP_REMOVED lines=13> */
.L_x_22192:
[----:B------:R-:W0:Y:S01]  /*0590*/  LDC.64 R4, c[0x0][0x580] ;  /* 0x00016000ff047b82 */ /* 0x000e220000000a00 */
[----:B------:R-:W-:Y:S01]  /*05a0*/  IADD3 R3, PT, PT, R3, 0x80, RZ ;  /* 0x0000008003037810 */ /* 0x000fe20007ffe0ff */
[----:B0-----:R1:W-:Y:S06]  /*05b0*/  STG.E.U8 desc[UR6][R4.64], R7 ;  /* 0x0000000704007986 */ /* 0x0013ec000c101106 */
.L_x_22190:
[----:B------:R-:W-:Y:S05]  /*05c0*/  BSYNC.RECONVERGENT B0 ;  /* 0x0000000000007941 */ /* 0x000fea0003800200 */
.L_x_22186:
[----:B------:R-:W-:Y:S05]  /*05d0*/  WARPSYNC.ALL ;  /* 0x0000000000007948 */ /* 0x000fea0003800000 */
[----:B------:R-:W-:-:S13]  /*05e0*/  ISETP.GE.AND P0, PT, R3, UR4, PT ;  /* 0x0000000403007c0c */ /* 0x000fda000bf06270 */
[----:B------:R-:W-:Y:S05]  /*05f0*/  @P0 EXIT ;  /* 0x000000000000094d */ /* 0x000fea0003800000 */
[----:B01----:R-:W0:Y:S02]  /*0600*/  LDC.64 R4, c[0x0][0x588] ;  /* 0x00016200ff047b82 */ /* 0x003e240000000a00 */
[----:B0-----:R0:W5:Y:S01]  /*0610*/  LDG.E.U8 R4, desc[UR6][R4.64] ;  /* 0x0000000604047981 */ /* 0x001162000c1e1100 */
[----:B------:R-:W-:-:S07]  /*0620*/  IMAD.MOV.U32 R7, RZ, RZ, 0x1 ;  /* 0x00000001ff077424 */ /* 0x000fce00078e00ff */
.L_x_22194:
        /* <DEDUP_REMOVED lines=15> */
.L_x_22184:
[----:B------:R-:W-:Y:S02]  /*0720*/  PRMT R4, R2, 0x9910, RZ ;  /* 0x0000991002047816 */ /* 0x000fe400000000ff */
[----:B------:R-:W-:Y:S02]  /*0730*/  IADD3 R0, PT, PT, R0, -0x1, RZ ;  /* 0xffffffff00007810 */ /* 0x000fe40007ffe0ff */
        /* <DEDUP_REMOVED lines=283> */
.L_x_22199:
[----:B------:R-:W0:Y:S01]  /*18f0*/  LDCU.64 UR8, c[0x0][0x580] ;  /* 0x0000b000ff0877ac */ /* 0x000e220008000a00 */
[----:B------:R-:W-:Y:S01]  /*1900*/  IMAD.MOV.U32 R6, RZ, RZ, 0x1 ;  /* 0x00000001ff067424 */ /* 0x000fe200078e00ff */
        /* <DEDUP_REMOVED lines=8> */
[----:B0-----:R-:W-:Y:S01]  /*1990*/  MOV R4, RZ ;  /* 0x000000ff00047202 */ /* 0x001fe20000000f00 */
        /* <DEDUP_REMOVED lines=272> */
.L_x_22201:
[----:B------:R-:W0:Y:S01]  /*2aa0*/  LDCU.64 UR8, c[0x0][0x580] ;  /* 0x0000b000ff0877ac */ /* 0x000e220008000a00 */
[----:B------:R-:W-:Y:S01]  /*2ab0*/  MOV R6, 0x1 ;  /* 0x0000000100067802 */ /* 0x000fe20000000f00 */
[----:B------:R-:W-:Y:S01]  /*2ac0*/  VIADD R3, R3, 0x80 ;  /* 0x0000008003037836 */ /* 0x000fe20000000000 */
[----:B0-----:R-:W-:-:S04]  /*2ad0*/  IADD3 R4, P0, PT, R4, UR8, RZ ;  /* 0x0000000804047c10 */ /* 0x001fc8000ff1e0ff */
[----:B------:R-:W-:-:S05]  /*2ae0*/  IADD3.X R5, PT, PT, RZ, UR9, RZ, P0, !PT ;  /* 0x00000009ff057c10 */ /* 0x000fca00087fe4ff */
[----:B------:R0:W-:Y:S04]  /*2af0*/  STG.E.U8 desc[UR6][R4.64], R6 ;  /* 0x0000000604007986 */ /* 0x0001e8000c101106 */
.L_x_22198:
[----:B------:R-:W-:-:S13]  /*2b00*/  ISETP.GE.AND P0, PT, R3, UR4, PT ;  /* 0x0000000403007c0c */ /* 0x000fda000bf06270 */
[----:B------:R-:W-:Y:S05]  /*2b10*/  @P0 BREAK.RELIABLE B1 ;  /* 0x0000000000010942 */ /* 0x000fea0003800100 */
[----:B------:R-:W-:Y:S05]  /*2b20*/  @P0 BRA `(.L_x_22200) ;  /* 0x0000001000640947 */ /* 0x000fea0003800000 */
[----:B------:R-:W-:Y:S05]  /*2b30*/  BSYNC.RELIABLE B1 ;  /* 0x0000000000017941 */ /* 0x000fea0003800100 */
.L_x_22197:
        /* <DEDUP_REMOVED lines=274> */
.L_x_22202:
[----:B------:R-:W0:Y:S01]  /*3c60*/  LDCU.64 UR8, c[0x0][0x580] ;  /* 0x0000b000ff0877ac */ /* 0x000e220008000a00 */
[----:B------:R-:W-:Y:S01]  /*3c70*/  IMAD.MOV.U32 R6, RZ, RZ, 0x1 ;  /* 0x00000001ff067424 */ /* 0x000fe200078e00ff */
[----:B------:R-:W-:Y:S02]  /*3c80*/  IADD3 R3, PT, PT, R3, 0x80, RZ ;  /* 0x0000008003037810 */ /* 0x000fe40007ffe0ff */
[----:B0-----:R-:W-:-:S04]  /*3c90*/  IADD3 R4, P0, PT, R4, UR8, RZ ;  /* 0x0000000804047c10 */ /* 0x001fc8000ff1e0ff */
[----:B------:R-:W-:-:S05]  /*3ca0*/  IADD3.X R5, PT, PT, RZ, UR9, RZ, P0, !PT ;  /* 0x00000009ff057c10 */ /* 0x000fca00087fe4ff */
[----:B------:R1:W-:Y:S04]  /*3cb0*/  STG.E.U8 desc[UR6][R4.64], R6 ;  /* 0x0000000604007986 */ /* 0x0003e8000c101106 */
.L_x_22200:
[----:B------:R-:W-:Y:S05]  /*3cc0*/  BSYNC.RECONVERGENT B0 ;  /* 0x0000000000007941 */ /* 0x000fea0003800200 */
.L_x_22196:
        /* <DEDUP_REMOVED lines=277> */
.L_x_22203:
[----:B------:R-:W0:Y:S02]  /*4e20*/  LDCU.64 UR4, c[0x0][0x580] ;  /* 0x0000b000ff0477ac */ /* 0x000e240008000a00 */
[----:B0-----:R-:W-:Y:S02]  /*4e30*/  IADD3 R2, P0, PT, R0, UR4, RZ ;  /* 0x0000000400027c10 */ /* 0x001fe4000ff1e0ff */
[----:B------:R-:W-:Y:S02]  /*4e40*/  MOV R0, 0x1 ;  /* 0x0000000100007802 */ /* 0x000fe40000000f00 */
[----:B------:R-:W-:-:S05]  /*4e50*/  IADD3.X R3, PT, PT, RZ, UR5, RZ, P0, !PT ;  /* 0x00000005ff037c10 */ /* 0x000fca00087fe4ff */
[----:B------:R-:W-:Y:S01]  /*4e60*/  STG.E.U8 desc[UR6][R2.64], R0 ;  /* 0x0000000002007986 */ /* 0x000fe2000c101106 */
[----:B------:R-:W-:Y:S05]  /*4e70*/  EXIT ;  /* 0x000000000000794d */ /* 0x000fea0003800000 */
.L_x_22195:
        /* <DEDUP_REMOVED lines=305> */
.L_x_22207:
[----:B------:R-:W0:Y:S02]  /*6190*/  LDCU.64 UR8, c[0x0][0x588] ;  /* 0x0000b100ff0877ac */ /* 0x000e240008000a00 */
[----:B0-----:R-:W-:-:S05]  /*61a0*/  IADD3 R6, P0, PT, R6, UR8, RZ ;  /* 0x0000000806067c10 */ /* 0x001fca000ff1e0ff */
[----:B------:R-:W-:-:S05]  /*61b0*/  IMAD.X R7, RZ, RZ, UR9, P0 ;  /* 0x00000009ff077e24 */ /* 0x000fca00080e06ff */
[----:B------:R0:W5:Y:S01]  /*61c0*/  LDG.E.U8 R6, desc[UR6][R6.64] ;  /* 0x0000000606067981 */ /* 0x000162000c1e1100 */
[----:B------:R-:W-:Y:S02]  /*61d0*/  MOV R9, 0x1 ;  /* 0x0000000100097802 */ /* 0x000fe40000000f00 */
[----:B------:R-:W-:-:S07]  /*61e0*/  PRMT R8, R2, 0x7610, R8 ;  /* 0x0000761002087816 */ /* 0x000fce0000000008 */
.L_x_22208:
        /* <DEDUP_REMOVED lines=318> */
.L_x_22210:
[----:B------:R-:W0:Y:S02]  /*75d0*/  LDCU.64 UR8, c[0x0][0x588] ;  /* 0x0000b100ff0877ac */ /* 0x000e240008000a00 */
[----:B0-----:R-:W-:-:S04]  /*75e0*/  IADD3 R6, P0, PT, R6, UR8, RZ ;  /* 0x0000000806067c10 */ /* 0x001fc8000ff1e0ff */
[----:B------:R-:W-:-:S05]  /*75f0*/  IADD3.X R7, PT, PT, RZ, UR9, RZ, P0, !PT ;  /* 0x00000009ff077c10 */ /* 0x000fca00087fe4ff */
[----:B------:R0:W5:Y:S01]  /*7600*/  LDG.E.U8 R6, desc[UR6][R6.64] ;  /* 0x0000000606067981 */ /* 0x000162000c1e1100 */
[----:B------:R-:W-:Y:S01]  /*7610*/  IMAD.MOV.U32 R9, RZ, RZ, 0x1 ;  /* 0x00000001ff097424 */ /* 0x000fe200078e00ff */
[----:B------:R-:W-:-:S07]  /*7620*/  PRMT R8, R2, 0x7610, R8 ;  /* 0x0000761002087816 */ /* 0x000fce0000000008 */
.L_x_22211:
        /* <DEDUP_REMOVED lines=16> */
[----:B------:R0:W-:Y:S04]  /*7730*/  STG.E.U8 desc[UR6][R6.64], R9 ;  /* 0x0000000906007986 */ /* 0x0001e8000c101106 */
.L_x_22206:
[----:B------:R-:W-:-:S13]  /*7740*/  ISETP.GE.AND P0, PT, R3, UR4, PT ;  /* 0x0000000403007c0c */ /* 0x000fda000bf06270 */
[----:B------:R-:W-:Y:S05]  /*7750*/  @P0 BREAK.RELIABLE B1 ;  /* 0x0000000000010942 */ /* 0x000fea0003800100 */
[----:B------:R-:W-:Y:S05]  /*7760*/  @P0 BRA `(.L_x_22209) ;  /* 0x0000001400100947 */ /* 0x000fea0003800000 */
[----:B------:R-:W-:Y:S05]  /*7770*/  BSYNC.RELIABLE B1 ;  /* 0x0000000000017941 */ /* 0x000fea0003800100 */
.L_x_22205:
        /* <DEDUP_REMOVED lines=298> */
.L_x_22212:
[----:B------:R-:W0:Y:S02]  /*8a20*/  LDCU.64 UR8, c[0x0][0x588] ;  /* 0x0000b100ff0877ac */ /* 0x000e240008000a00 */
[----:B0-----:R-:W-:-:S04]  /*8a30*/  IADD3 R6, P0, PT, R6, UR8, RZ ;  /* 0x0000000806067c10 */ /* 0x001fc8000ff1e0ff */
[----:B------:R-:W-:-:S05]  /*8a40*/  IADD3.X R7, PT, PT, RZ, UR9, RZ, P0, !PT ;  /* 0x00000009ff077c10 */ /* 0x000fca00087fe4ff */
[----:B------:R0:W5:Y:S01]  /*8a50*/  LDG.E.U8 R6, desc[UR6][R6.64] ;  /* 0x0000000606067981 */ /* 0x000162000c1e1100 */
[----:B------:R-:W-:Y:S01]  /*8a60*/  BSSY.RECONVERGENT B2, `(.L_x_22213) ;  /* 0x000000f000027945 */ /* 0x000fe20003800200 */
[----:B------:R-:W-:Y:S02]  /*8a70*/  MOV R9, 0x1 ;  /* 0x0000000100097802 */ /* 0x000fe40000000f00 */
[----:B------:R-:W-:-:S07]  /*8a80*/  PRMT R8, R2, 0x7610, R8 ;  /* 0x0000761002087816 */ /* 0x000fce0000000008 */
.L_x_22214:
        /* <DEDUP_REMOVED lines=13> */
.L_x_22213:
[----:B------:R-:W0:Y:S01]  /*8b60*/  LDCU.64 UR8, c[0x0][0x580] ;  /* 0x0000b000ff0877ac */ /* 0x000e220008000a00 */
[----:B------:R-:W-:Y:S02]  /*8b70*/  IADD3 R3, PT, PT, R3, 0x80, RZ ;  /* 0x0000008003037810 */ /* 0x000fe40007ffe0ff */
[----:B0-----:R-:W-:-:S05]  /*8b80*/  IADD3 R6, P0, PT, R5, UR8, RZ ;  /* 0x0000000805067c10 */ /* 0x001fca000ff1e0ff */
[----:B------:R-:W-:-:S05]  /*8b90*/  IMAD.X R7, RZ, RZ, UR9, P0 ;  /* 0x00000009ff077e24 */ /* 0x000fca00080e06ff */
[----:B------:R1:W-:Y:S03]  /*8ba0*/  STG.E.U8 desc[UR6][R6.64], R9 ;  /* 0x0000000906007986 */ /* 0x0003e6000c101106 */
.L_x_22209:
[----:B------:R-:W-:Y:S05]  /*8bb0*/  BSYNC.RECONVERGENT B0 ;  /* 0x0000000000007941 */ /* 0x000fea0003800200 */
.L_x_22204:
        /* <DEDUP_REMOVED lines=301> */
.L_x_22215:
[----:B------:R-:W0:Y:S02]  /*9e90*/  LDCU.128 UR8, c[0x0][0x580] ;  /* 0x0000b000ff0877ac */ /* 0x000e240008000c00 */
[----:B0-----:R-:W-:-:S04]  /*9ea0*/  IADD3 R6, P0, PT, R0, UR10, RZ ;  /* 0x0000000a00067c10 */ /* 0x001fc8000ff1e0ff */
[----:B------:R-:W-:-:S05]  /*9eb0*/  IADD3.X R7, PT, PT, RZ, UR11, RZ, P0, !PT ;  /* 0x0000000bff077c10 */ /* 0x000fca00087fe4ff */
[----:B------:R0:W5:Y:S01]  /*9ec0*/  LDG.E.U8 R6, desc[UR6][R6.64] ;  /* 0x0000000606067981 */ /* 0x000162000c1e1100 */
[----:B------:R-:W-:Y:S02]  /*9ed0*/  IADD3 R4, P0, PT, R3, UR8, RZ ;  /* 0x0000000803047c10 */ /* 0x000fe4000ff1e0ff */
[----:B------:R-:W-:Y:S02]  /*9ee0*/  MOV R3, 0x1 ;  /* 0x0000000100037802 */ /* 0x000fe40000000f00 */
[----:B------:R-:W-:-:S09]  /*9ef0*/  IADD3.X R5, PT, PT, RZ, UR9, RZ, P0, !PT ;  /* 0x00000009ff057c10 */ /* 0x000fd200087fe4ff */
.L_x_22216:
        /* <DEDUP_REMOVED lines=14> */
.L_x_22217:
        /* <DEDUP_REMOVED lines=10> */
.L_x_60928:


//--------------------- .text._ZN2at6native27unrolled_elementwise_kernelIZNS0_50_GLOBAL__N__2680c7bb_12_PowKernel_cu_7dd49032_317029pow_tensor_scalar_kernel_implIhhEEvRNS_18TensorIteratorBaseET0_EUlhE2_St5arrayIPcLm2EELi4E23TrivialOffsetCalculatorILi1EjESC_NS0_6memory15LoadWithoutCastENSD_16StoreWithoutCastEEEviT_S6_T2_T3_T4_T5_ --------------------------
	.section	.text._ZN2at6native27unrolled_elementwise_kernelIZNS0_50_GLOBAL__N__2680c7bb_12_PowKernel_cu_7dd49032_317029pow_tensor_scalar_kernel_implIhhEEvRNS_18TensorIteratorBaseET0_EUlhE2_St5arrayIPcLm2EELi4E23TrivialOffsetCalculatorILi1EjESC_NS0_6memory15LoadWithoutCastENSD_16StoreWithoutCastEEEviT_S6_T2_T3_T4_T5_,"ax",@progbits
	.align	128
        .global         _ZN2at6native27unrolled_elementwise_kernelIZNS0_50_GLOBAL__N__2680c7bb_12_PowKernel_cu_7dd49032_317029pow_tensor_scalar_kernel_implIhhEEvRNS_18TensorIteratorBaseET0_EUlhE2_St5arrayIPcLm2EELi4E23TrivialOffsetCalculatorILi1EjESC_NS0_6memory15LoadWithoutCastENSD_16StoreWithoutCastEEEviT_S6_T2_T3_T4_T5_
        .type           _ZN2at6native27unrolled_elementwise_kernelIZNS0_50_GLOBAL__N__2680c7bb_12_PowKernel_cu_7dd49032_317029pow_tensor_scalar_kernel_implIhhEEvRNS_18TensorIteratorBaseET0_EUlhE2_St5arrayIPcLm2EELi4E23TrivialOffsetCalculatorILi1EjESC_NS0_6memory15LoadWithoutCastENSD_16StoreWithoutCastEEEviT_S6_T2_T3_T4_T5_,@function
        .size           _ZN2at6native27unrolled_elementwise_kernelIZNS0_50_GLOBAL__N__2680c7bb_12_PowKernel_cu_7dd49032_317029pow_tensor_scalar_kernel_implIhhEEvRNS_18TensorIteratorBaseET0_EUlhE2_St5arrayIPcLm2EELi4E23TrivialOffsetCalculatorILi1EjESC_NS0_6memory15LoadWithoutCastENSD_16StoreWithoutCastEEEviT_S6_T2_T3_T4_T5_,(.L_x_60929 - _ZN2at6native27unrolled_elementwise_kernelIZNS0_50_GLOBAL__N__2680c7bb_12_PowKernel_cu_7dd49032_317029pow_tensor_scalar_kernel_implIhhEEvRNS_18TensorIteratorBaseET0_EUlhE2_St5arrayIPcLm2EELi4E23TrivialOffsetCalculatorILi1EjESC_NS0_6memory15LoadWithoutCastENSD_16StoreWithoutCastEEEviT_S6_T2_T3_T4_T5_)
        .other          _ZN2at6native27unrolled_elementwise_kernelIZNS0_50_GLOBAL__N__2680c7bb_12_PowKernel_cu_7dd49032_317029pow_tensor_scalar_kernel_implIhhEEvRNS_18TensorIteratorBaseET0_EUlhE2_St5arrayIPcLm2EELi4E23TrivialOffsetCalculatorILi1EjESC_NS0_6memory15LoadWithoutCastENSD_16StoreWithoutCastEEEviT_S6_T2_T3_T4_T5_,@"STO_CUDA_ENTRY STV_DEFAULT"
_ZN2at6native27unrolled_elementwise_kernelIZNS0_50_GLOBAL__N__2680c7bb_12_PowKernel_cu_7dd49032_317029pow_tensor_scalar_kernel_implIhhEEvRNS_18TensorIteratorBaseET0_EUlhE2_St5arrayIPcLm2EELi4E23TrivialOffsetCalculatorILi1EjESC_NS0_6memory15LoadWithoutCastENSD_16StoreWithoutCastEEEviT_S6_T2_T3_T4_T5_:
.text._ZN2at6native27unrolled_elementwise_kernelIZNS0_50_GLOBAL__N__2680c7bb_12_PowKernel_cu_7dd49032_317029pow_tensor_scalar_kernel_implIhhEEvRNS_18TensorIteratorBaseET0_EUlhE2_St5arrayIPcLm2EELi4E23TrivialOffsetCalculatorILi1EjESC_NS0_6memory15LoadWithoutCastENSD_16StoreWithoutCastEEEviT_S6_T2_T3_T4_T5_:
        /* <DEDUP_REMOVED lines=27> */
[----:B------:R-:W-:Y:S02]  /*01b0*/  @!P0 IMAD R17, R0, 0x200, R11 ;  /* 0x0000020000118824 */ /* 0x000fe400078e020b */
[----:B---3--:R-:W-:Y:S01]  /*01c0*/  IMAD.U32 R11, RZ, RZ, UR6 ;  /* 0x00000006ff0b7e24 */ /* 0x008fe2000f8e00ff */
[----:B-1----:R-:W-:-:S04]  /*01d0*/  @!P1 IADD3 R8, P4, PT, R19, R8, RZ ;  /* 0x0000000813089210 */ /* 0x002fc80007f9e0ff */
[----:B------:R-:W-:Y:S02]  /*01e0*/  PRMT R13, R11, 0x9910, RZ ;  /* 0x000099100b0d7816 */ /* 0x000fe400000000ff */
[----:B--2---:R-:W-:-:S05]  /*01f0*/  @!P0 IADD3 R16, P3, PT, R17, R6, RZ ;  /* 0x0000000611108210 */ /* 0x004fca0007f7e0ff */
[--C-:B------:R-:W-:Y:S01]  /*0200*/  @!P0 IMAD.X R17, RZ, RZ, R7.reuse, P3 ;  /* 0x000000ffff118224 */ /* 0x100fe200018e0607 */
[----:B------:R-:W-:-:S06]  /*0210*/  PRMT R7, RZ, 0x7610, R7 ;  /* 0x00007610ff077816 */ /* 0x000fcc0000000007 */
[----:B------:R-:W5:Y:S01]  /*0220*/  @!P0 LDG.E.U8 R7, desc[UR4][R16.64] ;  /* 0x0000000410078981 */ /* 0x000f62000c1e1100 */
[----:B------:R-:W-:Y:S01]  /*0230*/  ISETP.NE.AND P0, PT, R13, RZ, PT ;  /* 0x000000ff0d00720c */ /* 0x000fe20003f05270 */
[----:B------:R-:W-:Y:S01]  /*0240*/  @!P2 IMAD.X R5, RZ, RZ, R5, P5 ;  /* 0x000000ffff05a224 */ /* 0x000fe200028e0605 */
[----:B------:R-:W-:Y:S01]  /*0250*/  PRMT R12, RZ, 0x7610, R12 ;  /* 0x00007610ff0c7816 */ /* 0x000fe2000000000c */
[----:B------:R-:W-:Y:S01]  /*0260*/  @!P1 IMAD.X R9, RZ, RZ, R9, P4 ;  /* 0x000000ffff099224 */ /* 0x000fe200020e0609 */
[----:B------:R-:W-:Y:S01]  /*0270*/  PRMT R6, RZ, 0x7610, R6 ;  /* 0x00007610ff067816 */ /* 0x000fe20000000006 */
[----:B------:R-:W-:Y:S02]  /*0280*/  IMAD.MOV.U32 R13, RZ, RZ, 0x1 ;  /* 0x00000001ff0d7424 */ /* 0x000fe400078e00ff */
[----:B0-----:R-:W-:Y:S01]  /*0290*/  IMAD.MOV.U32 R14, RZ, RZ, 0x1 ;  /* 0x00000001ff0e7424 */ /* 0x001fe200078e00ff */
[----:B------:R0:W5:Y:S01]  /*02a0*/  @!P2 LDG.E.U8 R12, desc[UR4][R4.64] ;  /* 0x00000004040ca981 */ /* 0x000162000c1e1100 */
[----:B------:R-:W-:-:S03]  /*02b0*/  IMAD.MOV.U32 R15, RZ, RZ, 0x1 ;  /* 0x00000001ff0f7424 */ /* 0x000fc600078e00ff */
[----:B------:R1:W5:Y:S01]  /*02c0*/  @!P1 LDG.E.U8 R6, desc[UR4][R8.64] ;  /* 0x0000000408069981 */ /* 0x000362000c1e1100 */
[----:B0-----:R-:W-:Y:S02]  /*02d0*/  PRMT R4, R13, 0x7610, R4 ;  /* 0x000076100d047816 */ /* 0x001fe40000000004 */
[----:B------:R-:W-:Y:S01]  /*02e0*/  PRMT R5, R14, 0x7610, R5 ;  /* 0x000076100e057816 */ /* 0x000fe20000000005 */
[----:B-1----:R-:W-:Y:S01]  /*02f0*/  IMAD.MOV.U32 R9, RZ, RZ, 0x1 ;  /* 0x00000001ff097424 */ /* 0x002fe200078e00ff */
[----:B------:R-:W-:Y:S01]  /*0300*/  PRMT R8, R15, 0x7610, R8 ;  /* 0x000076100f087816 */ /* 0x000fe20000000008 */
[----:B------:R-:W-:Y:S06]  /*0310*/  @!P0 BRA `(.L_x_22218) ;  /* 0x0000000400288947 */ /* 0x000fec0003800000 */
        /* <DEDUP_REMOVED lines=11> */
.L_x_22221:
        /* <DEDUP_REMOVED lines=12> */
.L_x_22220:
[----:B------:R-:W-:Y:S05]  /*0490*/  BSYNC.RECONVERGENT B0 ;  /* 0x0000000000007941 */ /* 0x000fea0003800200 */
.L_x_22219:
[----:B------:R-:W-:Y:S04]  /*04a0*/  BSSY.RECONVERGENT B0, `(.L_x_22222) ;  /* 0x0000010000007945 */ /* 0x000fe80003800200 */
[----:B------:R-:W-:Y:S05]  /*04b0*/  @P3 BRA `(.L_x_22223) ;  /* 0x0000000000383947 */ /* 0x000fea0003800000 */
[----:B------:R-:W-:Y:S01]  /*04c0*/  IMAD.MOV.U32 R8, RZ, RZ, 0x1 ;  /* 0x00000001ff087424 */ /* 0x000fe200078e00ff */
[----:B-----5:R-:W-:-:S07]  /*04d0*/  PRMT R10, R11, 0x7610, R10 ;  /* 0x000076100b0a7816 */ /* 0x020fce000000000a */
.L_x_22224:
        /* <DEDUP_REMOVED lines=12> */
.L_x_22223:
[----:B------:R-:W-:Y:S05]  /*05a0*/  BSYNC.RECONVERGENT B0 ;  /* 0x0000000000007941 */ /* 0x000fea0003800200 */
.L_x_22222:
[----:B------:R-:W-:Y:S04]  /*05b0*/  BSSY.RECONVERGENT B0, `(.L_x_22225) ;  /* 0x0000010000007945 */ /* 0x000fe80003800200 */
[----:B------:R-:W-:Y:S05]  /*05c0*/  @P0 BRA `(.L_x_22226) ;  /* 0x0000000000380947 */ /* 0x000fea0003800000 */
[----:B------:R-:W-:Y:S01]  /*05d0*/  IMAD.MOV.U32 R5, RZ, RZ, 0x1 ;  /* 0x00000001ff057424 */ /* 0x000fe200078e00ff */
[----:B-----5:R-:W-:-:S07]  /*05e0*/  PRMT R10, R11, 0x7610, R10 ;  /* 0x000076100b0a7816 */ /* 0x020fce000000000a */
.L_x_22227:
        /* <DEDUP_REMOVED lines=12> */
.L_x_22226:
[----:B------:R-:W-:Y:S05]  /*06b0*/  BSYNC.RECONVERGENT B0 ;  /* 0x0000000000007941 */ /* 0x000fea0003800200 */
.L_x_22225:
[----:B------:R-:W-:Y:S04]  /*06c0*/  BSSY.RECONVERGENT B0, `(.L_x_22218) ;  /* 0x000000f000007945 */ /* 0x000fe80003800200 */
[----:B------:R-:W-:Y:S05]  /*06d0*/  @P1 BRA `(.L_x_22228) ;  /* 0x0000000000341947 */ /* 0x000fea0003800000 */
[----:B------:R-:W-:-:S07]  /*06e0*/  IMAD.MOV.U32 R4, RZ, RZ, 0x1 ;  /* 0x00000001ff047424 */ /* 0x000fce00078e00ff */
.L_x_22229:
        /* <DEDUP_REMOVED lines=12> */
.L_x_22228:
[----:B------:R-:W-:Y:S05]  /*07b0*/  BSYNC.RECONVERGENT B0 ;  /* 0x0000000000007941 */ /* 0x000fea0003800200 */
.L_x_22218:
        /* <DEDUP_REMOVED lines=19> */
.L_x_22232:
[----:B------:R-:W-:Y:S05]  /*08f0*/  BSYNC.RELIABLE B1 ;  /* 0x0000000000017941 */ /* 0x000fea0003800100 */
.L_x_22231:
[----:B------:R-:W-:-:S13]  /*0900*/  ISETP.GE.AND P0, PT, R3, R2, PT ;  /* 0x000000020300720c */ /* 0x000fda0003f06270 */
[----:B0-----:R-:W0:Y:S01]  /*0910*/  @!P0 LDC.64 R8, c[0x0][0x398] ;  /* 0x0000e600ff088b82 */ /* 0x001e220000000a00 */
[----:B-----5:R-:W-:Y:S02]  /*0920*/  @!P0 IMAD R7, R0, 0x200, R3 ;  /* 0x0000020000078824 */ /* 0x020fe400078e0203 */
[----:B------:R-:W-:-:S03]  /*0930*/  @!P0 VIADD R3, R3, 0x80 ;  /* 0x0000008003038836 */ /* 0x000fc60000000000 */
[----:B0-----:R-:W-:-:S05]  /*0940*/  @!P0 IADD3 R6, P1, PT, R7, R8, RZ ;  /* 0x0000000807068210 */ /* 0x001fca0007f3e0ff */
[----:B------:R-:W-:-:S05]  /*0950*/  @!P0 IMAD.X R7, RZ, RZ, R9, P1 ;  /* 0x000000ffff078224 */ /* 0x000fca00008e0609 */
[----:B------:R1:W-:Y:S03]  /*0960*/  @!P0 STG.E.U8 desc[UR4][R6.64], R5 ;  /* 0x0000000506008986 */ /* 0x0003e6000c101104 */
.L_x_22233:
[----:B------:R-:W-:Y:S05]  /*0970*/  BSYNC.RECONVERGENT B0 ;  /* 0x0000000000007941 */ /* 0x000fea0003800200 */
.L_x_22230:
        /* <DEDUP_REMOVED lines=9> */
.L_x_22234:
        /* <DEDUP_REMOVED lines=15> */
.L_x_60929:


//--------------------- .text._ZN2at6native29vectorized_elementwise_kernelILi2EZNS0_50_GLOBAL__N__2680c7bb_12_PowKernel_cu_7dd49032_317029pow_tensor_scalar_kernel_implIhhEEvRNS_18TensorIteratorBaseET0_EUlhE2_St5arrayIPcLm2EEEEviS6_T1_ --------------------------
	.section	.text._ZN2at6native29vectorized_elementwise_kernelILi2EZNS0_50_GLOBAL__N__2680c7bb_12_PowKernel_cu_7dd49032_317029pow_tensor_scalar_kernel_implIhhEEvRNS_18TensorIteratorBaseET0_EUlhE2_St5arrayIPcLm2EEEEviS6_T1_,"ax",@progbits
	.align	128
        .global         _ZN2at6native29vectorized_elementwise_kernelILi2EZNS0_50_GLOBAL__N__2680c7bb_12_PowKernel_cu_7dd49032_317029pow_tensor_scalar_kernel_implIhhEEvRNS_18TensorIteratorBaseET0_EUlhE2_St5arrayIPcLm2EEEEviS6_T1_
        .type           _ZN2at6native29vectorized_elementwise_kernelILi2EZNS0_50_GLOBAL__N__2680c7bb_12_PowKernel_cu_7dd49032_317029pow_tensor_scalar_kernel_implIhhEEvRNS_18TensorIteratorBaseET0_EUlhE2_St5arrayIPcLm2EEEEviS6_T1_,@function
        .size           _ZN2at6native29vectorized_elementwise_kernelILi2EZNS0_50_GLOBAL__N__2680c7bb_12_PowKernel_cu_7dd49032_317029pow_tensor_scalar_kernel_implIhhEEvRNS_18TensorIteratorBaseET0_EUlhE2_St5arrayIPcLm2EEEEviS6_T1_,(.L_x_60930 - _ZN2at6native29vectorized_elementwise_kernelILi2EZNS0_50_GLOBAL__N__2680c7bb_12_PowKernel_cu_7dd49032_317029pow_tensor_scalar_kernel_implIhhEEvRNS_18TensorIteratorBaseET0_EUlhE2_St5arrayIPcLm2EEEEviS6_T1_)
        .other          _ZN2at6native29vectorized_elementwise_kernelILi2EZNS0_50_GLOBAL__N__2680c7bb_12_PowKernel_cu_7dd49032_317029pow_tensor_scalar_kernel_implIhhEEvRNS_18TensorIteratorBaseET0_EUlhE2_St5arrayIPcLm2EEEEviS6_T1_,@"STO_CUDA_ENTRY STV_DEFAULT"
_ZN2at6native29vectorized_elementwise_kernelILi2EZNS0_50_GLOBAL__N__2680c7bb_12_PowKernel_cu_7dd49032_317029pow_tensor_scalar_kernel_implIhhEEvRNS_18TensorIteratorBaseET0_EUlhE2_St5arrayIPcLm2EEEEviS6_T1_:
.text._ZN2at6native29vectorized_elementwise_kernelILi2EZNS0_50_GLOBAL__N__2680c7bb_12_PowKernel_cu_7dd49032_317029pow_tensor_scalar_kernel_implIhhEEvRNS_18TensorIteratorBaseET0_EUlhE2_St5arrayIPcLm2EEEEviS6_T1_:
[----:B------:R-:W-:Y:S08]  /*0000*/  LDC R1, c[0x0][0x37c] ;  /* 0x0000df00ff017b82 */ /* 0x000ff00000000800 */
[----:B------:R-:W0:Y:S01]  /*0010*/  S2UR UR4, SR_CTAID.X ;  /* 0x00000000000479c3 */ /* 0x000e220000002500 */
[----:B------:R-:W1:Y:S01]  /*0020*/  LDCU UR5, c[0x0][0x380] ;  /* 0x00007000ff0577ac */ /* 0x000e620008000800 */
[----:B------:R-:W2:Y:S01]  /*0030*/  LDCU.U8 UR6, c[0x0][0x388] ;  /* 0x00007100ff0677ac */ /* 0x000ea20008000000 */
[----:B------:R-:W3:Y:S01]  /*0040*/  LDCU.64 UR8, c[0x0][0x358] ;  /* 0x00006b00ff0877ac */ /* 0x000ee20008000a00 */
[----:B--2---:R-:W-:Y:S01]  /*0050*/  IMAD.U32 R14, RZ, RZ, UR6 ;  /* 0x00000006ff0e7e24 */ /* 0x004fe2000f8e00ff */
[----:B0-----:R-:W-:-:S04]  /*0060*/  USHF.L.U32 UR4, UR4, 0xa, URZ ;  /* 0x0000000a04047899 */ /* 0x001fc800080006ff */
[----:B-1----:R-:W-:-:S04]  /*0070*/  UIADD3 UR5, UPT, UPT, -UR4, UR5, URZ ;  /* 0x0000000504057290 */ /* 0x002fc8000fffe1ff */
[----:B------:R-:W-:-:S09]  /*0080*/  UISETP.GT.U32.AND UP0, UPT, UR5, 0x3ff, UPT ;  /* 0x000003ff0500788c */ /* 0x000fd2000bf04070 */
[----:B---3--:R-:W-:Y:S05]  /*0090*/  BRA.U UP0, `(.L_x_22235) ;  /* 0x0000001100b07547 */ /* 0x008fea000b800000 */
        /* <DEDUP_REMOVED lines=14> */
[----:B------:R-:W5:Y:S01]  /*0180*/  @!P6 LDG.E.U8 R16, desc[UR8][R28.64] ;  /* 0x000000081c10e981 */ /* 0x000f62000c1e1100 */
[C---:B------:R-:W-:Y:S01]  /*0190*/  @!P4 VIADD R9, R17.reuse, UR4 ;  /* 0x000000041109cc36 */ /* 0x040fe20008000000 */
[----:B------:R-:W0:Y:S01]  /*01a0*/  @!P4 LDC.64 R12, c[0x0][0x3a0] ;  /* 0x0000e800ff0ccb82 */ /* 0x000e220000000a00 */
        /* <DEDUP_REMOVED lines=8> */
[----:B------:R-:W2:Y:S01]  /*0230*/  @!P2 LDC.64 R2, c[0x0][0x3a0] ;  /* 0x0000e800ff02ab82 */ /* 0x000ea20000000a00 */
[----:B------:R-:W-:-:S05]  /*0240*/  @!P2 VIADD R17, R17, 0x80 ;  /* 0x000000801111a836 */ /* 0x000fca0000000000 */
[----:B------:R-:W-:-:S13]  /*0250*/  ISETP.GE.U32.AND P1, PT, R17, UR5, PT ;  /* 0x0000000511007c0c */ /* 0x000fda000bf26070 */
[C---:B------:R-:W-:Y:S01]  /*0260*/  @!P1 VIADD R21, R17.reuse, UR4 ;  /* 0x0000000411159c36 */ /* 0x040fe20008000000 */
[----:B------:R-:W-:Y:S01]  /*0270*/  PRMT R0, RZ, 0x7610, R0 ;  /* 0x00007610ff007816 */ /* 0x000fe20000000000 */
[----:B------:R-:W-:Y:S01]  /*0280*/  @!P1 VIADD R17, R17, 0x80 ;  /* 0x0000008011119836 */ /* 0x000fe20000000000 */
[----:B------:R-:W-:Y:S01]  /*0290*/  PRMT R18, RZ, 0x7610, R18 ;  /* 0x00007610ff127816 */ /* 0x000fe20000000012 */
[----:B------:R-:W-:Y:S01]  /*02a0*/  @!P5 IMAD.X R23, RZ, RZ, R23, P6 ;  /* 0x000000ffff17d224 */ /* 0x000fe200030e0617 */
[----:B------:R-:W3:Y:S02]  /*02b0*/  @!P1 LDC.64 R4, c[0x0][0x3a0] ;  /* 0x0000e800ff049b82 */ /* 0x000ee40000000a00 */
[C---:B------:R-:W-:Y:S02]  /*02c0*/  ISETP.GE.U32.AND P0, PT, R17.reuse, UR5, PT ;  /* 0x0000000511007c0c */ /* 0x040fe4000bf06070 */
[----:B------:R4:W5:Y:S11]  /*02d0*/  @!P5 LDG.E.U8 R0, desc[UR8][R22.64] ;  /* 0x000000081600d981 */ /* 0x000976000c1e1100 */
[C---:B------:R-:W-:Y:S01]  /*02e0*/  @!P0 VIADD R19, R17.reuse, UR4 ;  /* 0x0000000411138c36 */ /* 0x040fe20008000000 */
[----:B------:R-:W3:Y:S01]  /*02f0*/  @!P0 LDC.64 R6, c[0x0][0x3a0] ;  /* 0x0000e800ff068b82 */ /* 0x000ee20000000a00 */
[----:B------:R-:W-:-:S05]  /*0300*/  @!P0 VIADD R17, R17, 0x80 ;  /* 0x0000008011118836 */ /* 0x000fca0000000000 */
[----:B------:R-:W-:Y:S02]  /*0310*/  ISETP.GE.U32.AND P6, PT, R17, UR5, PT ;  /* 0x0000000511007c0c */ /* 0x000fe4000bfc6070 */
[----:B0-----:R-:W-:-:S05]  /*0320*/  @!P4 IADD3 R12, P5, PT, R9, R12, RZ ;  /* 0x0000000c090cc210 */ /* 0x001fca0007fbe0ff */
[----:B------:R-:W-:Y:S01]  /*0330*/  @!P4 IMAD.X R13, RZ, RZ, R13, P5 ;  /* 0x000000ffff0dc224 */ /* 0x000fe200028e060d */
[----:B-1----:R-:W-:-:S04]  /*0340*/  @!P3 IADD3 R10, P5, PT, R27, R10, RZ ;  /* 0x0000000a1b0ab210 */ /* 0x002fc80007fbe0ff */
[----:B------:R-:W5:Y:S01]  /*0350*/  @!P4 LDG.E.U8 R18, desc[UR8][R12.64] ;  /* 0x000000080c12c981 */ /* 0x000f62000c1e1100 */
[----:B------:R-:W0:Y:S01]  /*0360*/  @!P6 LDC.64 R8, c[0x0][0x3a0] ;  /* 0x0000e800ff08eb82 */ /* 0x000e220000000a00 */
[----:B--2---:R-:W-:Y:S01]  /*0370*/  @!P2 IADD3 R2, P4, PT, R25, R2, RZ ;  /* 0x000000021902a210 */ /* 0x004fe20007f9e0ff */
[----:B------:R-:W-:Y:S01]  /*0380*/  @!P3 IMAD.X R11, RZ, RZ, R11, P5 ;  /* 0x000000ffff0bb224 */ /* 0x000fe200028e060b */
[----:B------:R-:W-:Y:S02]  /*0390*/  PRMT R20, RZ, 0x7610, R20 ;  /* 0x00007610ff147816 */ /* 0x000fe40000000014 */
[----:B----4-:R-:W-:Y:S01]  /*03a0*/  PRMT R22, RZ, 0x7610, R22 ;  /* 0x00007610ff167816 */ /* 0x010fe20000000016 */
[----:B------:R-:W-:Y:S01]  /*03b0*/  @!P2 IMAD.X R3, RZ, RZ, R3, P4 ;  /* 0x000000ffff03a224 */ /* 0x000fe200020e0603 */
[----:B---3--:R-:W-:Y:S02]  /*03c0*/  @!P0 IADD3 R6, P4, PT, R19, R6, RZ ;  /* 0x0000000613068210 */ /* 0x008fe40007f9e0ff */
[----:B------:R1:W5:Y:S03]  /*03d0*/  @!P3 LDG.E.U8 R20, desc[UR8][R10.64] ;  /* 0x000000080a14b981 */ /* 0x000366000c1e1100 */
[----:B------:R-:W-:Y:S01]  /*03e0*/  @!P0 IMAD.X R7, RZ, RZ, R7, P4 ;  /* 0x000000ffff078224 */ /* 0x000fe200020e0607 */
[----:B------:R2:W5:Y:S01]  /*03f0*/  @!P2 LDG.E.U8 R22, desc[UR8][R2.64] ;  /* 0x000000080216a981 */ /* 0x000562000c1e1100 */
[----:B-1----:R-:W-:Y:S01]  /*0400*/  PRMT R10, RZ, 0x7610, R10 ;  /* 0x00007610ff0a7816 */ /* 0x002fe2000000000a */
[----:B------:R-:W-:Y:S01]  /*0410*/  @!P6 VIADD R17, R17, UR4 ;  /* 0x000000041111ec36 */ /* 0x000fe20008000000 */
[----:B--2---:R-:W-:-:S04]  /*0420*/  PRMT R2, R14, 0x9910, RZ ;  /* 0x000099100e027816 */ /* 0x004fc800000000ff */
[----:B------:R1:W5:Y:S01]  /*0430*/  @!P0 LDG.E.U8 R10, desc[UR8][R6.64] ;  /* 0x00000008060a8981 */ /* 0x000362000c1e1100 */
[----:B------:R-:W-:Y:S02]  /*0440*/  ISETP.NE.AND P0, PT, R2, RZ, PT ;  /* 0x000000ff0200720c */ /* 0x000fe40003f05270 */
[----:B------:R-:W-:Y:S02]  /*0450*/  @!P1 IADD3 R4, P3, PT, R21, R4, RZ ;  /* 0x0000000415049210 */ /* 0x000fe40007f7e0ff */
[----:B0-----:R-:W-:Y:S02]  /*0460*/  @!P6 IADD3 R8, P2, PT, R17, R8, RZ ;  /* 0x000000081108e210 */ /* 0x001fe40007f5e0ff */
[----:B------:R-:W-:Y:S01]  /*0470*/  PRMT R12, RZ, 0x7610, R12 ;  /* 0x00007610ff0c7816 */ /* 0x000fe2000000000c */
[----:B------:R-:W-:Y:S01]  /*0480*/  @!P1 IMAD.X R5, RZ, RZ, R5, P3 ;  /* 0x000000ffff059224 */ /* 0x000fe200018e0605 */
[----:B------:R-:W-:Y:S01]  /*0490*/  PRMT R11, RZ, 0x7610, R11 ;  /* 0x00007610ff0b7816 */ /* 0x000fe2000000000b */
[----:B------:R-:W-:-:S02]  /*04a0*/  @!P6 IMAD.X R9, RZ, RZ, R9, P2 ;  /* 0x000000ffff09e224 */ /* 0x000fc400010e0609 */
[----:B------:R-:W-:Y:S01]  /*04b0*/  IMAD.MOV.U32 R13, RZ, RZ, 0x1 ;  /* 0x00000001ff0d7424 */ /* 0x000fe200078e00ff */
[----:B------:R0:W5:Y:S01]  /*04c0*/  @!P1 LDG.E.U8 R12, desc[UR8][R4.64] ;  /* 0x00000008040c9981 */ /* 0x000162000c1e1100 */
[----:B------:R-:W-:Y:S02]  /*04d0*/  IMAD.MOV.U32 R17, RZ, RZ, 0x1 ;  /* 0x00000001ff117424 */ /* 0x000fe400078e00ff */
[----:B------:R-:W-:Y:S01]  /*04e0*/  IMAD.MOV.U32 R19, RZ, RZ, 0x1 ;  /* 0x00000001ff137424 */ /* 0x000fe200078e00ff */
[----:B------:R2:W5:Y:S01]  /*04f0*/  @!P6 LDG.E.U8 R11, desc[UR8][R8.64] ;  /* 0x00000008080be981 */ /* 0x000562000c1e1100 */
[----:B------:R-:W-:Y:S02]  /*0500*/  IMAD.MOV.U32 R21, RZ, RZ, 0x1 ;  /* 0x00000001ff157424 */ /* 0x000fe400078e00ff */
[----:B------:R-:W-:Y:S01]  /*0510*/  IMAD.MOV.U32 R23, RZ, RZ, 0x1 ;  /* 0x00000001ff177424 */ /* 0x000fe200078e00ff */
[----:B-1----:R-:W-:Y:S01]  /*0520*/  PRMT R6, R19, 0x7610, R6 ;  /* 0x0000761013067816 */ /* 0x002fe20000000006 */
[----:B------:R-:W-:Y:S01]  /*0530*/  IMAD.MOV.U32 R2, RZ, RZ, 0x1 ;  /* 0x00000001ff027424 */ /* 0x000fe200078e00ff */
[----:B0-----:R-:W-:Y:S01]  /*0540*/  PRMT R4, R13, 0x7610, R4 ;  /* 0x000076100d047816 */ /* 0x001fe20000000004 */
[----:B------:R-:W-:Y:S01]  /*0550*/  IMAD.MOV.U32 R3, RZ, RZ, 0x1 ;  /* 0x00000001ff037424 */ /* 0x000fe200078e00ff */
[----:B------:R-:W-:Y:S01]  /*0560*/  PRMT R5, R17, 0x7610, R5 ;  /* 0x0000761011057816 */ /* 0x000fe20000000005 */
[----:B--2---:R-:W-:Y:S01]  /*0570*/  IMAD.MOV.U32 R9, RZ, RZ, 0x1 ;  /* 0x00000001ff097424 */ /* 0x004fe200078e00ff */
[----:B------:R-:W-:-:S02]  /*0580*/  PRMT R7, R21, 0x7610, R7 ;  /* 0x0000761015077816 */ /* 0x000fc40000000007 */
[----:B------:R-:W-:Y:S01]  /*0590*/  PRMT R8, R23, 0x7610, R8 ;  /* 0x0000761017087816 */ /* 0x000fe20000000008 */
[----:B------:R-:W-:Y:S06]  /*05a0*/  @!P0 BRA `(.L_x_22236) ;  /* 0x0000000800588947 */ /* 0x000fec0003800000 */
[C---:B------:R-:W-:Y:S01]  /*05b0*/  ISETP.GE.U32.AND P6, PT, R15.reuse, UR5, PT ;  /* 0x000000050f007c0c */ /* 0x040fe2000bfc6070 */
[C---:B------:R-:W-:Y:S01]  /*05c0*/  VIADD R19, R15.reuse, 0x80 ;  /* 0x000000800f137836 */ /* 0x040fe20000000000 */
[----:B------:R-:W-:Y:S01]  /*05d0*/  BSSY.RECONVERGENT B0, `(.L_x_22237) ;  /* 0x000001c000007945 */ /* 0x000fe20003800200 */
[C---:B------:R-:W-:Y:S02]  /*05e0*/  VIADD R13, R15.reuse, 0x100 ;  /* 0x000001000f0d7836 */ /* 0x040fe40000000000 */
[----:B------:R-:W-:Y:S01]  /*05f0*/  VIADD R17, R15, 0x180 ;  /* 0x000001800f117836 */ /* 0x000fe20000000000 */
[----:B------:R-:W-:Y:S01]  /*0600*/  ISETP.GE.U32.AND P1, PT, R19, UR5, PT ;  /* 0x0000000513007c0c */ /* 0x000fe2000bf26070 */
[----:B------:R-:W-:Y:S01]  /*0610*/  VIADD R19, R15, 0x280 ;  /* 0x000002800f137836 */ /* 0x000fe20000000000 */
[----:B------:R-:W-:Y:S01]  /*0620*/  ISETP.GE.U32.AND P2, PT, R13, UR5, PT ;  /* 0x000000050d007c0c */ /* 0x000fe2000bf46070 */
[----:B------:R-:W-:Y:S01]  /*0630*/  VIADD R13, R15, 0x200 ;  /* 0x000002000f0d7836 */ /* 0x000fe20000000000 */
[----:B------:R-:W-:Y:S01]  /*0640*/  ISETP.GE.U32.AND P3, PT, R17, UR5, PT ;  /* 0x0000000511007c0c */ /* 0x000fe2000bf66070 */
[----:B------:R-:W-:Y:S01]  /*0650*/  VIADD R17, R15, 0x300 ;  /* 0x000003000f117836 */ /* 0x000fe20000000000 */
[----:B------:R-:W-:Y:S01]  /*0660*/  ISETP.GE.U32.AND P5, PT, R19, UR5, PT ;  /* 0x0000000513007c0c */ /* 0x000fe2000bfa6070 */
[----:B------:R-:W-:Y:S01]  /*0670*/  VIADD R19, R15, 0x380 ;  /* 0x000003800f137836 */ /* 0x000fe20000000000 */
[----:B------:R-:W-:-:S02]  /*0680*/  ISETP.GE.U32.AND P4, PT, R13, UR5, PT ;  /* 0x000000050d007c0c */ /* 0x000fc4000bf86070 */
[----:B------:R-:W-:Y:S01]  /*0690*/  ISETP.GE.U32.AND P0, PT, R17, UR5, PT ;  /* 0x0000000511007c0c */ /* 0x000fe2000bf06070 */
[----:B------:R-:W-:-:S12]  /*06a0*/  @P6 BRA `(.L_x_22238) ;  /* 0x0000000000386947 */ /* 0x000fd80003800000 */
[----:B------:R-:W-:Y:S01]  /*06b0*/  IMAD.MOV.U32 R9, RZ, RZ, 0x1 ;  /* 0x00000001ff097424 */ /* 0x000fe200078e00ff */
[----:B------:R-:W-:-:S07]  /*06c0*/  PRMT R13, R14, 0x7610, R13 ;  /* 0x000076100e0d7816 */ /* 0x000fce000000000d */
.L_x_22239:
        /* <DEDUP_REMOVED lines=12> */
.L_x_22238:
[----:B------:R-:W-:Y:S05]  /*0790*/  BSYNC.RECONVERGENT B0 ;  /* 0x0000000000007941 */ /* 0x000fea0003800200 */
.L_x_22237:
[----:B------:R-:W-:Y:S01]  /*07a0*/  BSSY.RECONVERGENT B0, `(.L_x_22240) ;  /* 0x0000011000007945 */ /* 0x000fe20003800200 */
[----:B------:R-:W-:-:S03]  /*07b0*/  ISETP.GE.U32.AND P6, PT, R19, UR5, PT ;  /* 0x0000000513007c0c */ /* 0x000fc6000bfc6070 */
[----:B------:R-:W-:Y:S10]  /*07c0*/  @P1 BRA `(.L_x_22241) ;  /* 0x0000000000381947 */ /* 0x000ff40003800000 */
[----:B------:R-:W-:Y:S01]  /*07d0*/  IMAD.MOV.U32 R8, RZ, RZ, 0x1 ;  /* 0x00000001ff087424 */ /* 0x000fe200078e00ff */
[----:B------:R-:W-:-:S07]  /*07e0*/  PRMT R13, R14, 0x7610, R13 ;  /* 0x000076100e0d7816 */ /* 0x000fce000000000d */
.L_x_22242:
        /* <DEDUP_REMOVED lines=12> */
.L_x_22241:
[----:B------:R-:W-:Y:S05]  /*08b0*/  BSYNC.RECONVERGENT B0 ;  /* 0x0000000000007941 */ /* 0x000fea0003800200 */
.L_x_22240:
[----:B------:R-:W-:Y:S04]  /*08c0*/  BSSY.RECONVERGENT B0, `(.L_x_22243) ;  /* 0x0000010000007945 */ /* 0x000fe80003800200 */
[----:B------:R-:W-:Y:S05]  /*08d0*/  @P2 BRA `(.L_x_22244) ;  /* 0x0000000000382947 */ /* 0x000fea0003800000 */
[----:B------:R-:W-:Y:S01]  /*08e0*/  IMAD.MOV.U32 R7, RZ, RZ, 0x1 ;  /* 0x00000001ff077424 */ /* 0x000fe200078e00ff */
[----:B-----5:R-:W-:-:S07]  /*08f0*/  PRMT R0, R14, 0x7610, R0 ;  /* 0x000076100e007816 */ /* 0x020fce0000000000 */
.L_x_22245:
        /* <DEDUP_REMOVED lines=12> */
.L_x_22244:
[----:B------:R-:W-:Y:S05]  /*09c0*/  BSYNC.RECONVERGENT B0 ;  /* 0x0000000000007941 */ /* 0x000fea0003800200 */
.L_x_22243:
[----:B------:R-:W-:Y:S04]  /*09d0*/  BSSY.RECONVERGENT B0, `(.L_x_22246) ;  /* 0x0000010000007945 */ /* 0x000fe80003800200 */
[----:B------:R-:W-:Y:S05]  /*09e0*/  @P3 BRA `(.L_x_22247) ;  /* 0x0000000000383947 */ /* 0x000fea0003800000 */
[----:B------:R-:W-:Y:S01]  /*09f0*/  IMAD.MOV.U32 R6, RZ, RZ, 0x1 ;  /* 0x00000001ff067424 */ /* 0x000fe200078e00ff */
[----:B-----5:R-:W-:-:S07]  /*0a00*/  PRMT R0, R14, 0x7610, R0 ;  /* 0x000076100e007816 */ /* 0x020fce0000000000 */
.L_x_22248:
        /* <DEDUP_REMOVED lines=12> */
.L_x_22247:
[----:B------:R-:W-:Y:S05]  /*0ad0*/  BSYNC.RECONVERGENT B0 ;  /* 0x0000000000007941 */ /* 0x000fea0003800200 */
.L_x_22246:
[----:B------:R-:W-:Y:S04]  /*0ae0*/  BSSY.RECONVERGENT B0, `(.L_x_22249) ;  /* 0x0000010000007945 */ /* 0x000fe80003800200 */
[----:B------:R-:W-:Y:S05]  /*0af0*/  @P4 BRA `(.L_x_22250) ;  /* 0x0000000000384947 */ /* 0x000fea0003800000 */
[----:B------:R-:W-:Y:S01]  /*0b00*/  IMAD.MOV.U32 R5, RZ, RZ, 0x1 ;  /* 0x00000001ff057424 */ /* 0x000fe200078e00ff */
[----:B-----5:R-:W-:-:S07]  /*0b10*/  PRMT R0, R14, 0x7610, R0 ;  /* 0x000076100e007816 */ /* 0x020fce0000000000 */
.L_x_22251:
        /* <DEDUP_REMOVED lines=12> */
.L_x_22250:
[----:B------:R-:W-:Y:S05]  /*0be0*/  BSYNC.RECONVERGENT B0 ;  /* 0x0000000000007941 */ /* 0x000fea0003800200 */
.L_x_22249:
[----:B------:R-:W-:Y:S04]  /*0bf0*/  BSSY.RECONVERGENT B0, `(.L_x_22252) ;  /* 0x0000010000007945 */ /* 0x000fe80003800200 */
[----:B------:R-:W-:Y:S05]  /*0c00*/  @P5 BRA `(.L_x_22253) ;  /* 0x0000000000385947 */ /* 0x000fea0003800000 */
[----:B------:R-:W-:Y:S01]  /*0c10*/  IMAD.MOV.U32 R4, RZ, RZ, 0x1 ;  /* 0x00000001ff047424 */ /* 0x000fe200078e00ff */
[----:B-----5:R-:W-:-:S07]  /*0c20*/  PRMT R0, R14, 0x7610, R0 ;  /* 0x000076100e007816 */ /* 0x020fce0000000000 */
.L_x_22254:
        /* <DEDUP_REMOVED lines=12> */
.L_x_22253:
[----:B------:R-:W-:Y:S05]  /*0cf0*/  BSYNC.RECONVERGENT B0 ;  /* 0x0000000000007941 */ /* 0x000fea0003800200 */
.L_x_22252:
[----:B------:R-:W-:Y:S04]  /*0d00*/  BSSY.RECONVERGENT B0, `(.L_x_22255) ;  /* 0x0000010000007945 */ /* 0x000fe80003800200 */
[----:B------:R-:W-:Y:S05]  /*0d10*/  @P0 BRA `(.L_x_22256) ;  /* 0x0000000000380947 */ /* 0x000fea0003800000 */
[----:B------:R-:W-:Y:S01]  /*0d20*/  IMAD.MOV.U32 R3, RZ, RZ, 0x1 ;  /* 0x00000001ff037424 */ /* 0x000fe200078e00ff */
[----:B-----5:R-:W-:-:S07]  /*0d30*/  PRMT R0, R14, 0x7610, R0 ;  /* 0x000076100e007816 */ /* 0x020fce0000000000 */
.L_x_22257:
        /* <DEDUP_REMOVED lines=12> */
.L_x_22256:
[----:B------:R-:W-:Y:S05]  /*0e00*/  BSYNC.RECONVERGENT B0 ;  /* 0x0000000000007941 */ /* 0x000fea0003800200 */
.L_x_22255:
[----:B------:R-:W-:Y:S04]  /*0e10*/  BSSY.RECONVERGENT B0, `(.L_x_22236) ;  /* 0x000000f000007945 */ /* 0x000fe80003800200 */
[----:B------:R-:W-:Y:S05]  /*0e20*/  @P6 BRA `(.L_x_22258) ;  /* 0x0000000000346947 */ /* 0x000fea0003800000 */
[----:B------:R-:W-:-:S07]  /*0e30*/  IMAD.MOV.U32 R2, RZ, RZ, 0x1 ;  /* 0x00000001ff027424 */ /* 0x000fce00078e00ff */
.L_x_22259:
        /* <DEDUP_REMOVED lines=12> */
.L_x_22258:
[----:B------:R-:W-:Y:S05]  /*0f00*/  BSYNC.RECONVERGENT B0 ;  /* 0x0000000000007941 */ /* 0x000fea0003800200 */
.L_x_22236:
        /* <DEDUP_REMOVED lines=18> */
.L_x_22262:
        /* <DEDUP_REMOVED lines=8> */
.L_x_22263:
[----:B------:R-:W-:-:S13]  /*10b0*/  ISETP.GE.U32.AND P0, PT, R15, UR5, PT ;  /* 0x000000050f007c0c */ /* 0x000fda000bf06070 */
[----:B------:R-:W-:Y:S05]  /*10c0*/  @P0 BRA `(.L_x_22265) ;  /* 0x0000000000380947 */ /* 0x000fea0003800000 */
[----:B------:R-:W2:Y:S01]  /*10d0*/  LDCU.64 UR6, c[0x0][0x398] ;  /* 0x00007300ff0677ac */ /* 0x000ea20008000a00 */
[C---:B-1----:R-:W-:Y:S02]  /*10e0*/  VIADD R8, R15.reuse, UR4 ;  /* 0x000000040f087c36 */ /* 0x042fe40008000000 */
[----:B------:R-:W-:-:S03]  /*10f0*/  VIADD R15, R15, 0x80 ;  /* 0x000000800f0f7836 */ /* 0x000fc60000000000 */
[----:B--2---:R-:W-:-:S05]  /*1100*/  IADD3 R8, P0, PT, R8, UR6, RZ ;  /* 0x0000000608087c10 */ /* 0x004fca000ff1e0ff */
[----:B0-----:R-:W-:-:S05]  /*1110*/  IMAD.X R9, RZ, RZ, UR7, P0 ;  /* 0x00000007ff097e24 */ /* 0x001fca00080e06ff */
[----:B------:R1:W-:Y:S03]  /*1120*/  STG.E.U8 desc[UR8][R8.64], R6 ;  /* 0x0000000608007986 */ /* 0x0003e6000c101108 */
.L_x_22264:
        /* <DEDUP_REMOVED lines=8> */
.L_x_22265:
        /* <DEDUP_REMOVED lines=9> */
.L_x_22266:
[----:B------:R-:W-:Y:S05]  /*1240*/  BSYNC.RELIABLE B1 ;  /* 0x0000000000017941 */ /* 0x000fea0003800100 */
.L_x_22261:
[----:B------:R-:W-:-:S13]  /*1250*/  ISETP.GE.U32.AND P0, PT, R15, UR5, PT ;  /* 0x000000050f007c0c */ /* 0x000fda000bf06070 */
[----:B-12---:R-:W1:Y:S01]  /*1260*/  @!P0 LDC.64 R6, c[0x0][0x398] ;  /* 0x0000e600ff068b82 */ /* 0x006e620000000a00 */
[C---:B------:R-:W-:Y:S02]  /*1270*/  @!P0 VIADD R5, R15.reuse, UR4 ;  /* 0x000000040f058c36 */ /* 0x040fe40008000000 */
[----:B------:R-:W-:-:S03]  /*1280*/  @!P0 VIADD R15, R15, 0x80 ;  /* 0x000000800f0f8836 */ /* 0x000fc60000000000 */
[----:B-1----:R-:W-:-:S05]  /*1290*/  @!P0 IADD3 R4, P1, PT, R5, R6, RZ ;  /* 0x0000000605048210 */ /* 0x002fca0007f3e0ff */
[----:B------:R-:W-:-:S05]  /*12a0*/  @!P0 IMAD.X R5, RZ, RZ, R7, P1 ;  /* 0x000000ffff058224 */ /* 0x000fca00008e0607 */
[----:B------:R3:W-:Y:S03]  /*12b0*/  @!P0 STG.E.U8 desc[UR8][R4.64], R3 ;  /* 0x0000000304008986 */ /* 0x0007e6000c101108 */
.L_x_22267:
[----:B------:R-:W-:Y:S05]  /*12c0*/  BSYNC.RECONVERGENT B0 ;  /* 0x0000000000007941 */ /* 0x000fea0003800200 */
.L_x_22260:
[----:B------:R-:W-:Y:S05]  /*12d0*/  WARPSYNC.ALL ;  /* 0x0000000000007948 */ /* 0x000fea0003800000 */
[----:B------:R-:W-:-:S13]  /*12e0*/  ISETP.GE.U32.AND P0, PT, R15, UR5, PT ;  /* 0x000000050f007c0c */ /* 0x000fda000bf06070 */
[----:B------:R-:W-:Y:S05]  /*12f0*/  @P0 EXIT ;  /* 0x000000000000094d */ /* 0x000fea0003800000 */
[----:B------:R-:W4:Y:S01]  /*1300*/  LDCU.64 UR6, c[0x0][0x398] ;  /* 0x00007300ff0677ac */ /* 0x000f220008000a00 */
[----:B---3--:R-:W-:-:S05]  /*1310*/  VIADD R4, R15, UR4 ;  /* 0x000000040f047c36 */ /* 0x008fca0008000000 */
[----:B----4-:R-:W-:-:S05]  /*1320*/  IADD3 R4, P0, PT, R4, UR6, RZ ;  /* 0x0000000604047c10 */ /* 0x010fca000ff1e0ff */
[----:B--2---:R-:W-:-:S05]  /*1330*/  IMAD.X R5, RZ, RZ, UR7, P0 ;  /* 0x00000007ff057e24 */ /* 0x004fca00080e06ff */
[----:B------:R-:W-:Y:S01]  /*1340*/  STG.E.U8 desc[UR8][R4.64], R2 ;  /* 0x0000000204007986 */ /* 0x000fe2000c101108 */
[----:B------:R-:W-:Y:S05]  /*1350*/  EXIT ;  /* 0x000000000000794d */ /* 0x000fea0003800000 */
.L_x_22235:
[----:B------:R-:W0:Y:S01]  /*1360*/  LDCU.64 UR6, c[0x0][0x3a0] ;  /* 0x00007400ff0677ac */ /* 0x000e220008000a00 */
[----:B------:R-:W1:Y:S01]  /*1370*/  S2R R0, SR_TID.X ;  /* 0x0000000000007919 */ /* 0x000e620000002100 */
[----:B------:R-:W-:Y:S01]  /*1380*/  PRMT R2, R14, 0x9910, RZ ;  /* 0x000099100e027816 */ /* 0x000fe200000000ff */
[----:B------:R-:W-:Y:S02]  /*1390*/  IMAD.MOV.U32 R7, RZ, RZ, 0x1 ;  /* 0x00000001ff077424 */ /* 0x000fe400078e00ff */
[----:B------:R-:W-:Y:S01]  /*13a0*/  IMAD.MOV.U32 R6, RZ, RZ, 0x1 ;  /* 0x00000001ff067424 */ /* 0x000fe200078e00ff */
[----:B------:R-:W-:Y:S01]  /*13b0*/  ISETP.NE.AND P0, PT, R2, RZ, PT ;  /* 0x000000ff0200720c */ /* 0x000fe20003f05270 */
[----:B------:R-:W-:Y:S02]  /*13c0*/  IMAD.MOV.U32 R5, RZ, RZ, 0x1 ;  /* 0x00000001ff057424 */ /* 0x000fe400078e00ff */
[----:B------:R-:W-:Y:S02]  /*13d0*/  IMAD.MOV.U32 R4, RZ, RZ, 0x1 ;  /* 0x00000001ff047424 */ /* 0x000fe400078e00ff */
[----:B------:R-:W-:-:S02]  /*13e0*/  IMAD.MOV.U32 R3, RZ, RZ, 0x1 ;  /* 0x00000001ff037424 */ /* 0x000fc400078e00ff */
[----:B------:R-:W-:Y:S02]  /*13f0*/  IMAD.MOV.U32 R10, RZ, RZ, 0x1 ;  /* 0x00000001ff0a7424 */ /* 0x000fe400078e00ff */
[----:B------:R-:W-:Y:S02]  /*1400*/  IMAD.MOV.U32 R9, RZ, RZ, 0x1 ;  /* 0x00000001ff097424 */ /* 0x000fe400078e00ff */
[----:B------:R-:W-:Y:S01]  /*1410*/  IMAD.MOV.U32 R2, RZ, RZ, 0x1 ;  /* 0x00000001ff027424 */ /* 0x000fe200078e00ff */
[----:B0-----:R-:W-:-:S04]  /*1420*/  UIADD3 UR5, UP0, UPT, UR4, UR6, URZ ;  /* 0x0000000604057290 */ /* 0x001fc8000ff1e0ff */
[----:B------:R-:W-:Y:S02]  /*1430*/  UIADD3.X UR6, UPT, UPT, URZ, UR7, URZ, UP0, !UPT ;  /* 0x00000007ff067290 */ /* 0x000fe400087fe4ff */
[----:B------:R-:W-:-:S04]  /*1440*/  IMAD.U32 R12, RZ, RZ, UR5 ;  /* 0x00000005ff0c7e24 */ /* 0x000fc8000f8e00ff */
[----:B------:R-:W-:Y:S01]  /*1450*/  IMAD.U32 R13, RZ, RZ, UR6 ;  /* 0x00000006ff0d7e24 */ /* 0x000fe2000f8e00ff */
[----:B------:R-:W-:Y:S06]  /*1460*/  @!P0 BRA `(.L_x_22268) ;  /* 0x0000000800008947 */ /* 0x000fec0003800000 */
[----:B-1----:R-:W-:-:S05]  /*1470*/  IMAD.WIDE.U32 R4, R0, 0x2, R12 ;  /* 0x0000000200047825 */ /* 0x002fca00078e000c */
[----:B------:R-:W2:Y:S04]  /*1480*/  LDG.E.U16 R6, desc[UR8][R4.64+0x100] ;  /* 0x0001000804067981 */ /* 0x000ea8000c1e1500 */
[----:B------:R-:W3:Y:S04]  /*1490*/  LDG.E.U16 R8, desc[UR8][R4.64+0x200] ;  /* 0x0002000804087981 */ /* 0x000ee8000c1e1500 */
[----:B------:R-:W4:Y:S01]  /*14a0*/  LDG.E.U16 R11, desc[UR8][R4.64+0x300] ;  /* 0x00030008040b7981 */ /* 0x000f22000c1e1500 */
[----:B------:R-:W-:-:S03]  /*14b0*/  IMAD.MOV.U32 R2, RZ, RZ, 0x1 ;  /* 0x00000001ff027424 */ /* 0x000fc600078e00ff */
[----:B------:R-:W5:Y:S01]  /*14c0*/  LDG.E.U8 R10, desc[UR8][R4.64+0x1] ;  /* 0x00000108040a7981 */ /* 0x000f62000c1e1100 */
[----:B------:R-:W-:-:S03]  /*14d0*/  PRMT R13, R14, 0x7610, R13 ;  /* 0x000076100e0d7816 */ /* 0x000fc6000000000d */
[----:B------:R0:W5:Y:S01]  /*14e0*/  LDG.E.U8 R12, desc[UR8][R4.64] ;  /* 0x00000008040c7981 */ /* 0x000162000c1e1100 */
[C---:B--2---:R-:W-:Y:S02]  /*14f0*/  PRMT R3, R6.reuse, 0x7770, RZ ;  /* 0x0000777006037816 */ /* 0x044fe400000000ff */
[----:B------:R-:W-:Y:S02]  /*1500*/  PRMT R6, R6, 0x7771, RZ ;  /* 0x0000777106067816 */ /* 0x000fe400000000ff */
[C---:B---3--:R-:W-:Y:S02]  /*1510*/  PRMT R7, R8.reuse, 0x7770, RZ ;  /* 0x0000777008077816 */ /* 0x048fe400000000ff */
[----:B------:R-:W-:Y:S02]  /*1520*/  PRMT R8, R8, 0x7771, RZ ;  /* 0x0000777108087816 */ /* 0x000fe400000000ff */
[C---:B----4-:R-:W-:Y:S02]  /*1530*/  PRMT R9, R11.reuse, 0x7770, RZ ;  /* 0x000077700b097816 */ /* 0x050fe400000000ff */
[----:B------:R-:W-:-:S02]  /*1540*/  PRMT R11, R11, 0x7771, RZ ;  /* 0x000077710b0b7816 */ /* 0x000fc400000000ff */
[----:B0-----:R-:W-:Y:S02]  /*1550*/  PRMT R4, R6, 0x7610, R4 ;  /* 0x0000761006047816 */ /* 0x001fe40000000004 */
[----:B------:R-:W-:Y:S02]  /*1560*/  PRMT R5, R7, 0x7610, R5 ;  /* 0x0000761007057816 */ /* 0x000fe40000000005 */
[----:B------:R-:W-:Y:S02]  /*1570*/  PRMT R6, R8, 0x7610, R6 ;  /* 0x0000761008067816 */ /* 0x000fe40000000006 */
[----:B------:R-:W-:Y:S02]  /*1580*/  PRMT R7, R9, 0x7610, R7 ;  /* 0x0000761009077816 */ /* 0x000fe40000000007 */
[----:B------:R-:W-:-:S07]  /*1590*/  PRMT R8, R11, 0x7610, R8 ;  /* 0x000076100b087816 */ /* 0x000fce0000000008 */
.L_x_22269:
        /* <DEDUP_REMOVED lines=14> */
.L_x_22270:
        /* <DEDUP_REMOVED lines=14> */
.L_x_22271:
        /* <DEDUP_REMOVED lines=14> */
.L_x_22272:
        /* <DEDUP_REMOVED lines=14> */
.L_x_22273:
        /* <DEDUP_REMOVED lines=14> */
.L_x_22274:
        /* <DEDUP_REMOVED lines=14> */
.L_x_22275:
        /* <DEDUP_REMOVED lines=13> */
.L_x_22276:
        /* <DEDUP_REMOVED lines=12> */
.L_x_22268:
        /* <DEDUP_REMOVED lines=9> */
[----:B-1----:R-:W-:-:S05]  /*1d00*/  IMAD.WIDE.U32 R8, R0, 0x2, R12 ;  /* 0x0000000200087825 */ /* 0x002fca00078e000c */
[----:B------:R-:W-:Y:S04]  /*1d10*/  STG.E.U16 desc[UR8][R8.64], R11 ;  /* 0x0000000b08007986 */ /* 0x000fe8000c101508 */
[----:B------:R-:W-:Y:S04]  /*1d20*/  STG.E.U16 desc[UR8][R8.64+0x100], R3 ;  /* 0x0001000308007986 */ /* 0x000fe8000c101508 */
[----:B------:R-:W-:Y:S04]  /*1d30*/  STG.E.U16 desc[UR8][R8.64+0x200], R5 ;  /* 0x0002000508007986 */ /* 0x000fe8000c101508 */
[----:B------:R-:W-:Y:S01]  /*1d40*/  STG.E.U16 desc[UR8][R8.64+0x300], R7 ;  /* 0x0003000708007986 */ /* 0x000fe2000c101508 */
[----:B------:R-:W-:Y:S05]  /*1d50*/  EXIT ;  /* 0x000000000000794d */ /* 0x000fea0003800000 */
.L_x_22277:
        /* <DEDUP_REMOVED lines=10> */
.L_x_60930:


//--------------------- .text._ZN2at6native29vectorized_elementwise_kernelILi4EZNS0_50_GLOBAL__N__2680c7bb_12_PowKernel_cu_7dd49032_317029pow_tensor_scalar_kernel_implIhhEEvRNS_18TensorIteratorBaseET0_EUlhE2_St5arrayIPcLm2EEEEviS6_T1_ --------------------------
	.section	.text._ZN2at6native29vectorized_elementwise_kernelILi4EZNS0_50_GLOBAL__N__2680c7bb_12_PowKernel_cu_7dd49032_317029pow_tensor_scalar_kernel_implIhhEEvRNS_18TensorIteratorBaseET0_EUlhE2_St5arrayIPcLm2EEEEviS6_T1_,"ax",@progbits
	.align	128
        .global         _ZN2at6native29vectorized_elementwise_kernelILi4EZNS0_50_GLOBAL__N__2680c7bb_12_PowKernel_cu_7dd49032_317029pow_tensor_scalar_kernel_implIhhEEvRNS_18TensorIteratorBaseET0_EUlhE2_St5arrayIPcLm2EEEEviS6_T1_
        .type           _ZN2at6native29vectorized_elementwise_kernelILi4EZNS0_50_GLOBAL__N__2680c7bb_12_PowKernel_cu_7dd49032_317029pow_tensor_scalar_kernel_implIhhEEvRNS_18TensorIteratorBaseET0_EUlhE2_St5arrayIPcLm2EEEEviS6_T1_,@function
        .size           _ZN2at6native29vectorized_elementwise_kernelILi4EZNS0_50_GLOBAL__N__2680c7bb_12_PowKernel_cu_7dd49032_317029pow_tensor_scalar_kernel_implIhhEEvRNS_18TensorIteratorBaseET0_EUlhE2_St5arrayIPcLm2EEEEviS6_T1_,(.L_x_60931 - _ZN2at6native29vectorized_elementwise_kernelILi4EZNS0_50_GLOBAL__N__2680c7bb_12_PowKernel_cu_7dd49032_317029pow_tensor_scalar_kernel_implIhhEEvRNS_18TensorIteratorBaseET0_EUlhE2_St5arrayIPcLm2EEEEviS6_T1_)
        .other          _ZN2at6native29vectorized_elementwise_kernelILi4EZNS0_50_GLOBAL__N__2680c7bb_12_PowKernel_cu_7dd49032_317029pow_tensor_scalar_kernel_implIhhEEvRNS_18TensorIteratorBaseET0_EUlhE2_St5arrayIPcLm2EEEEviS6_T1_,@"STO_CUDA_ENTRY STV_DEFAULT"
_ZN2at6native29vectorized_elementwise_kernelILi4EZNS0_50_GLOBAL__N__2680c7bb_12_PowKernel_cu_7dd49032_317029pow_tensor_scalar_kernel_implIhhEEvRNS_18TensorIteratorBaseET0_EUlhE2_St5arrayIPcLm2EEEEviS6_T1_:
.text._ZN2at6native29vectorized_elementwise_kernelILi4EZNS0_50_GLOBAL__N__2680c7bb_12_PowKernel_cu_7dd49032_317029pow_tensor_scalar_kernel_implIhhEEvRNS_18TensorIteratorBaseET0_EUlhE2_St5arrayIPcLm2EEEEviS6_T1_:
        /* <DEDUP_REMOVED lines=109> */
.L_x_22282:
        /* <DEDUP_REMOVED lines=12> */
.L_x_22281:
[----:B------:R-:W-:Y:S05]  /*0790*/  BSYNC.RECONVERGENT B0 ;  /* 0x0000000000007941 */ /* 0x000fea0003800200 */
.L_x_22280:
[----:B------:R-:W-:Y:S01]  /*07a0*/  BSSY.RECONVERGENT B0, `(.L_x_22283) ;  /* 0x0000011000007945 */ /* 0x000fe20003800200 */
[----:B------:R-:W-:-:S03]  /*07b0*/  ISETP.GE.U32.AND P6, PT, R19, UR5, PT ;  /* 0x0000000513007c0c */ /* 0x000fc6000bfc6070 */
[----:B------:R-:W-:Y:S10]  /*07c0*/  @P1 BRA `(.L_x_22284) ;  /* 0x0000000000381947 */ /* 0x000ff40003800000 */
[----:B------:R-:W-:Y:S01]  /*07d0*/  IMAD.MOV.U32 R8, RZ, RZ, 0x1 ;  /* 0x00000001ff087424 */ /* 0x000fe200078e00ff */
[----:B------:R-:W-:-:S07]  /*07e0*/  PRMT R13, R14, 0x7610, R13 ;  /* 0x000076100e0d7816 */ /* 0x000fce000000000d */
.L_x_22285:
        /* <DEDUP_REMOVED lines=12> */
.L_x_22284:
[----:B------:R-:W-:Y:S05]  /*08b0*/  BSYNC.RECONVERGENT B0 ;  /* 0x0000000000007941 */ /* 0x000fea0003800200 */
.L_x_22283:
[----:B------:R-:W-:Y:S04]  /*08c0*/  BSSY.RECONVERGENT B0, `(.L_x_22286) ;  /* 0x0000010000007945 */ /* 0x000fe80003800200 */
[----:B------:R-:W-:Y:S05]  /*08d0*/  @P2 BRA `(.L_x_22287) ;  /* 0x0000000000382947 */ /* 0x000fea0003800000 */
[----:B------:R-:W-:Y:S01]  /*08e0*/  IMAD.MOV.U32 R7, RZ, RZ, 0x1 ;  /* 0x00000001ff077424 */ /* 0x000fe200078e00ff */
[----:B-----5:R-:W-:-:S07]  /*08f0*/  PRMT R0, R14, 0x7610, R0 ;  /* 0x000076100e007816 */ /* 0x020fce0000000000 */
.L_x_22288:
        /* <DEDUP_REMOVED lines=12> */
.L_x_22287:
[----:B------:R-:W-:Y:S05]  /*09c0*/  BSYNC.RECONVERGENT B0 ;  /* 0x0000000000007941 */ /* 0x000fea0003800200 */
.L_x_22286:
[----:B------:R-:W-:Y:S04]  /*09d0*/  BSSY.RECONVERGENT B0, `(.L_x_22289) ;  /* 0x0000010000007945 */ /* 0x000fe80003800200 */
[----:B------:R-:W-:Y:S05]  /*09e0*/  @P3 BRA `(.L_x_22290) ;  /* 0x0000000000383947 */ /* 0x000fea0003800000 */
[----:B------:R-:W-:Y:S01]  /*09f0*/  IMAD.MOV.U32 R6, RZ, RZ, 0x1 ;  /* 0x00000001ff067424 */ /* 0x000fe200078e00ff */
[----:B-----5:R-:W-:-:S07]  /*0a00*/  PRMT R0, R14, 0x7610, R0 ;  /* 0x000076100e007816 */ /* 0x020fce0000000000 */
.L_x_22291:
        /* <DEDUP_REMOVED lines=12> */
.L_x_22290:
[----:B------:R-:W-:Y:S05]  /*0ad0*/  BSYNC.RECONVERGENT B0 ;  /* 0x0000000000007941 */ /* 0x000fea0003800200 */
.L_x_22289:
[----:B------:R-:W-:Y:S04]  /*0ae0*/  BSSY.RECONVERGENT B0, `(.L_x_22292) ;  /* 0x0000010000007945 */ /* 0x000fe80003800200 */
[----:B------:R-:W-:Y:S05]  /*0af0*/  @P4 BRA `(.L_x_22293) ;  /* 0x0000000000384947 */ /* 0x000fea0003800000 */
[----:B------:R-:W-:Y:S01]  /*0b00*/  IMAD.MOV.U32 R5, RZ, RZ, 0x1 ;  /* 0x00000001ff057424 */ /* 0x000fe200078e00ff */
[----:B-----5:R-:W-:-:S07]  /*0b10*/  PRMT R0, R14, 0x7610, R0 ;  /* 0x000076100e007816 */ /* 0x020fce0000000000 */
.L_x_22294:
        /* <DEDUP_REMOVED lines=12> */
.L_x_22293:
[----:B------:R-:W-:Y:S05]  /*0be0*/  BSYNC.RECONVERGENT B0 ;  /* 0x0000000000007941 */ /* 0x000fea0003800200 */
.L_x_22292:
[----:B------:R-:W-:Y:S04]  /*0bf0*/  BSSY.RECONVERGENT B0, `(.L_x_22295) ;  /* 0x0000010000007945 */ /* 0x000fe80003800200 */
[----:B------:R-:W-:Y:S05]  /*0c00*/  @P5 BRA `(.L_x_22296) ;  /* 0x0000000000385947 */ /* 0x000fea0003800000 */
[----:B------:R-:W-:Y:S01]  /*0c10*/  IMAD.MOV.U32 R4, RZ, RZ, 0x1 ;  /* 0x00000001ff047424 */ /* 0x000fe200078e00ff */
[----:B-----5:R-:W-:-:S07]  /*0c20*/  PRMT R0, R14, 0x7610, R0 ;  /* 0x000076100e007816 */ /* 0x020fce0000000000 */
.L_x_22297:
        /* <DEDUP_REMOVED lines=12> */
.L_x_22296:
[----:B------:R-:W-:Y:S05]  /*0cf0*/  BSYNC.RECONVERGENT B0 ;  /* 0x0000000000007941 */ /* 0x000fea0003800200 */
.L_x_22295:
[----:B------:R-:W-:Y:S04]  /*0d00*/  BSSY.RECONVERGENT B0, `(.L_x_22298) ;  /* 0x0000010000007945 */ /* 0x000fe80003800200 */
[----:B------:R-:W-:Y:S05]  /*0d10*/  @P0 BRA `(.L_x_22299) ;  /* 0x0000000000380947 */ /* 0x000fea0003800000 */
[----:B------:R-:W-:Y:S01]  /*0d20*/  IMAD.MOV.U32 R3, RZ, RZ, 0x1 ;  /* 0x00000001ff037424 */ /* 0x000fe200078e00ff */
[----:B-----5:R-:W-:-:S07]  /*0d30*/  PRMT R0, R14, 0x7610, R0 ;  /* 0x000076100e007816 */ /* 0x020fce0000000000 */
.L_x_22300:
        /* <DEDUP_REMOVED lines=12> */
.L_x_22299:
[----:B------:R-:W-:Y:S05]  /*0e00*/  BSYNC.RECONVERGENT B0 ;  /* 0x0000000000007941 */ /* 0x000fea0003800200 */
.L_x_22298:
[----:B------:R-:W-:Y:S04]  /*0e10*/  BSSY.RECONVERGENT B0, `(.L_x_22279) ;  /* 0x000000f000007945 */ /* 0x000fe80003800200 */
[----:B------:R-:W-:Y:S05]  /*0e20*/  @P6 BRA `(.L_x_22301) ;  /* 0x0000000000346947 */ /* 0x000fea0003800000 */
[----:B------:R-:W-:-:S07]  /*0e30*/  IMAD.MOV.U32 R2, RZ, RZ, 0x1 ;  /* 0x00000001ff027424 */ /* 0x000fce00078e00ff */
.L_x_22302:
        /* <DEDUP_REMOVED lines=12> */
.L_x_22301:
[----:B------:R-:W-:Y:S05]  /*0f00*/  BSYNC.RECONVERGENT B0 ;  /* 0x0000000000007941 */ /* 0x000fea0003800200 */
.L_x_22279:
        /* <DEDUP_REMOVED lines=18> */
.L_x_22305:
        /* <DEDUP_REMOVED lines=8> */
.L_x_22306:
        /* <DEDUP_REMOVED lines=8> */
.L_x_22307:
        /* <DEDUP_REMOVED lines=8> */
.L_x_22308:
        /* <DEDUP_REMOVED lines=9> */
.L_x_22309:
[----:B------:R-:W-:Y:S05]  /*1240*/  BSYNC.RELIABLE B1 ;  /* 0x0000000000017941 */ /* 0x000fea0003800100 */
.L_x_22304:
[----:B------:R-:W-:-:S13]  /*1250*/  ISETP.GE.U32.AND P0, PT, R15, UR5, PT ;  /* 0x000000050f007c0c */ /* 0x000fda000bf06070 */
[----:B-12---:R-:W1:Y:S01]  /*1260*/  @!P0 LDC.64 R6, c[0x0][0x398] ;  /* 0x0000e600ff068b82 */ /* 0x006e620000000a00 */
[C---:B------:R-:W-:Y:S02]  /*1270*/  @!P0 VIADD R5, R15.reuse, UR4 ;  /* 0x000000040f058c36 */ /* 0x040fe40008000000 */
[----:B------:R-:W-:-:S03]  /*1280*/  @!P0 VIADD R15, R15, 0x80 ;  /* 0x000000800f0f8836 */ /* 0x000fc60000000000 */
[----:B-1----:R-:W-:-:S05]  /*1290*/  @!P0 IADD3 R4, P1, PT, R5, R6, RZ ;  /* 0x0000000605048210 */ /* 0x002fca0007f3e0ff */
[----:B------:R-:W-:-:S05]  /*12a0*/  @!P0 IMAD.X R5, RZ, RZ, R7, P1 ;  /* 0x000000ffff058224 */ /* 0x000fca00008e0607 */
[----:B------:R3:W-:Y:S03]  /*12b0*/  @!P0 STG.E.U8 desc[UR8][R4.64], R3 ;  /* 0x0000000304008986 */ /* 0x0007e6000c101108 */
.L_x_22310:
[----:B------:R-:W-:Y:S05]  /*12c0*/  BSYNC.RECONVERGENT B0 ;  /* 0x0000000000007941 */ /* 0x000fea0003800200 */
.L_x_22303:
        /* <DEDUP_REMOVED lines=9> */
.L_x_22278:
        /* <DEDUP_REMOVED lines=18> */
[----:B------:R-:W2:Y:S04]  /*1480*/  LDG.E R3, desc[UR8][R8.64+0x200] ;  /* 0x0002000808037981 */ /* 0x000ea8000c1e1900 */
[----:B------:R-:W3:Y:S01]  /*1490*/  LDG.E.U16 R7, desc[UR8][R8.64+0x2] ;  /* 0x0000020808077981 */ /* 0x000ee2000c1e1500 */
[----:B------:R-:W-:Y:S01]  /*14a0*/  IMAD.MOV.U32 R2, RZ, RZ, 0x1 ;  /* 0x00000001ff027424 */ /* 0x000fe200078e00ff */
[----:B------:R-:W-:Y:S02]  /*14b0*/  PRMT R15, R14, 0x7610, R15 ;  /* 0x000076100e0f7816 */ /* 0x000fe4000000000f */
[----:B------:R-:W5:Y:S04]  /*14c0*/  LDG.E.U8 R4, desc[UR8][R8.64+0x1] ;  /* 0x0000010808047981 */ /* 0x000f68000c1e1100 */
[----:B------:R0:W5:Y:S01]  /*14d0*/  LDG.E.U8 R13, desc[UR8][R8.64] ;  /* 0x00000008080d7981 */ /* 0x000162000c1e1100 */
[----:B--2---:R-:W-:-:S02]  /*14e0*/  PRMT R5, R3, 0x7773, RZ ;  /* 0x0000777303057816 */ /* 0x004fc400000000ff */
[C---:B------:R-:W-:Y:S02]  /*14f0*/  PRMT R10, R3.reuse, 0x7772, RZ ;  /* 0x00007772030a7816 */ /* 0x040fe400000000ff */
[C---:B------:R-:W-:Y:S02]  /*1500*/  PRMT R11, R3.reuse, 0x7771, RZ ;  /* 0x00007771030b7816 */ /* 0x040fe400000000ff */
[----:B------:R-:W-:Y:S02]  /*1510*/  PRMT R12, R3, 0x7770, RZ ;  /* 0x00007770030c7816 */ /* 0x000fe400000000ff */
[----:B---3--:R-:W-:Y:S02]  /*1520*/  PRMT R6, R7, 0x7770, RZ ;  /* 0x0000777007067816 */ /* 0x008fe400000000ff */
[----:B------:R-:W-:Y:S02]  /*1530*/  PRMT R3, R5, 0x7610, R3 ;  /* 0x0000761005037816 */ /* 0x000fe40000000003 */
[----:B------:R-:W-:-:S02]  /*1540*/  PRMT R7, R7, 0x7771, RZ ;  /* 0x0000777107077816 */ /* 0x000fc400000000ff */
[----:B------:R-:W-:Y:S02]  /*1550*/  PRMT R5, R10, 0x7610, R5 ;  /* 0x000076100a057816 */ /* 0x000fe40000000005 */
[----:B0-----:R-:W-:Y:S02]  /*1560*/  PRMT R8, R11, 0x7610, R8 ;  /* 0x000076100b087816 */ /* 0x001fe40000000008 */
[----:B------:R-:W-:-:S07]  /*1570*/  PRMT R9, R12, 0x7610, R9 ;  /* 0x000076100c097816 */ /* 0x000fce0000000009 */
.L_x_22312:
        /* <DEDUP_REMOVED lines=14> */
.L_x_22313:
        /* <DEDUP_REMOVED lines=14> */
.L_x_22314:
        /* <DEDUP_REMOVED lines=14> */
.L_x_22315:
        /* <DEDUP_REMOVED lines=14> */
.L_x_22316:
        /* <DEDUP_REMOVED lines=14> */
.L_x_22317:
        /* <DEDUP_REMOVED lines=14> */
.L_x_22318:
        /* <DEDUP_REMOVED lines=13> */
.L_x_22319:
        /* <DEDUP_REMOVED lines=12> */
.L_x_22311:
        /* <DEDUP_REMOVED lines=19> */
[----:B-1----:R-:W-:-:S05]  /*1d80*/  IMAD.WIDE.U32 R2, R0, 0x4, R2 ;  /* 0x0000000400027825 */ /* 0x002fca00078e0002 */
[----:B------:R-:W-:Y:S04]  /*1d90*/  STG.E desc[UR8][R2.64], R11 ;  /* 0x0000000b02007986 */ /* 0x000fe8000c101908 */
[----:B------:R-:W-:Y:S01]  /*1da0*/  STG.E desc[UR8][R2.64+0x200], R5 ;  /* 0x0002000502007986 */ /* 0x000fe2000c101908 */
[----:B------:R-:W-:Y:S05]  /*1db0*/  EXIT ;  /* 0x000000000000794d */ /* 0x000fea0003800000 */
.L_x_22320:
        /* <DEDUP_REMOVED lines=12> */
.L_x_60931:


//--------------------- .text._ZN2at6native29vectorized_elementwise_kernelILi8EZNS0_50_GLOBAL__N__2680c7bb_12_PowKernel_cu_7dd49032_317029pow_tensor_scalar_kernel_implIhhEEvRNS_18TensorIteratorBaseET0_EUlhE2_St5arrayIPcLm2EEEEviS6_T1_ --------------------------
	.section	.text._ZN2at6native29vectorized_elementwise_kernelILi8EZNS0_50_GLOBAL__N__2680c7bb_12_PowKernel_cu_7dd49032_317029pow_tensor_scalar_kernel_implIhhEEvRNS_18TensorIteratorBaseET0_EUlhE2_St5arrayIPcLm2EEEEviS6_T1_,"ax",@progbits
	.align	128
        .global         _ZN2at6native29vectorized_elementwise_kernelILi8EZNS0_50_GLOBAL__N__2680c7bb_12_PowKernel_cu_7dd49032_317029pow_tensor_scalar_kernel_implIhhEEvRNS_18TensorIteratorBaseET0_EUlhE2_St5arrayIPcLm2EEEEviS6_T1_
        .type           _ZN2at6native29vectorized_elementwise_kernelILi8EZNS0_50_GLOBAL__N__2680c7bb_12_PowKernel_cu_7dd49032_317029pow_tensor_scalar_kernel_implIhhEEvRNS_18TensorIteratorBaseET0_EUlhE2_St5arrayIPcLm2EEEEviS6_T1_,@function
        .size           _ZN2at6native29vectorized_elementwise_kernelILi8EZNS0_50_GLOBAL__N__2680c7bb_12_PowKernel_cu_7dd49032_317029pow_tensor_scalar_kernel_implIhhEEvRNS_18TensorIteratorBaseET0_EUlhE2_St5arrayIPcLm2EEEEviS6_T1_,(.L_x_60932 - _ZN2at6native29vectorized_elementwise_kernelILi8EZNS0_50_GLOBAL__N__2680c7bb_12_PowKernel_cu_7dd49032_317029pow_tensor_scalar_kernel_implIhhEEvRNS_18TensorIteratorBaseET0_EUlhE2_St5arrayIPcLm2EEEEviS6_T1_)
        .other          _ZN2at6native29vectorized_elementwise_kernelILi8EZNS0_50_GLOBAL__N__2680c7bb_12_PowKernel_cu_7dd49032_317029pow_tensor_scalar_kernel_implIhhEEvRNS_18TensorIteratorBaseET0_EUlhE2_St5arrayIPcLm2EEEEviS6_T1_,@"STO_CUDA_ENTRY STV_DEFAULT"
_ZN2at6native29vectorized_elementwise_kernelILi8EZNS0_50_GLOBAL__N__2680c7bb_12_PowKernel_cu_7dd49032_317029pow_tensor_scalar_kernel_implIhhEEvRNS_18TensorIteratorBaseET0_EUlhE2_St5arrayIPcLm2EEEEviS6_T1_:
.text._ZN2at6native29vectorized_elementwise_kernelILi8EZNS0_50_GLOBAL__N__2680c7bb_12_PowKernel_cu_7dd49032_317029pow_tensor_scalar_kernel_implIhhEEvRNS_18TensorIteratorBaseET0_EUlhE2_St5arrayIPcLm2EEEEviS6_T1_:
[----:B------:R-:W-:Y:S01]  /*0000*/  LDC R1, c[0x0][0x37c] ;  /* 0x0000df00ff017b82 */ /* 0x000fe20000000800 */
[----:B------:R-:W-:Y:S05]  /*0010*/  EXIT ;  /* 0x000000000000794d */ /* 0x000fea0003800000 */
.L_x_22321:
        /* <DEDUP_REMOVED lines=14> */
.L_x_60932:


//--------------------- .text._ZN2at6native18elementwise_kernelILi128ELi4EZNS0_15gpu_kernel_implIZNS0_50_GLOBAL__N__2680c7bb_12_PowKernel_cu_7dd49032_317029pow_tensor_scalar_kernel_implIhhEEvRNS_18TensorIteratorBaseET0_EUlhE1_EEvS6_RKT_EUliE_EEviT1_ --------------------------
	.section	.text._ZN2at6native18elementwise_kernelILi128ELi4EZNS0_15gpu_kernel_implIZNS0_50_GLOBAL__N__2680c7bb_12_PowKernel_cu_7dd49032_317029pow_tensor_scalar_kernel_implIhhEEvRNS_18TensorIteratorBaseET0_EUlhE1_EEvS6_RKT_EUliE_EEviT1_,"ax",@progbits
	.align	128
        .global         _ZN2at6native18elementwise_kernelILi128ELi4EZNS0_15gpu_kernel_implIZNS0_50_GLOBAL__N__2680c7bb_12_PowKernel_cu_7dd49032_317029pow_tensor_scalar_kernel_implIhhEEvRNS_18TensorIteratorBaseET0_EUlhE1_EEvS6_RKT_EUliE_EEviT1_
        .type           _ZN2at6native18elementwise_kernelILi128ELi4EZNS0_15gpu_kernel_implIZNS0_50_GLOBAL__N__2680c7bb_12_PowKernel_cu_7dd49032_317029pow_tensor_scalar_kernel_implIhhEEvRNS_18TensorIteratorBaseET0_EUlhE1_EEvS6_RKT_EUliE_EEviT1_,@function
        .size           _ZN2at6native18elementwise_kernelILi128ELi4EZNS0_15gpu_kernel_implIZNS0_50_GLOBAL__N__2680c7bb_12_PowKernel_cu_7dd49032_317029pow_tensor_scalar_kernel_implIhhEEvRNS_18TensorIteratorBaseET0_EUlhE1_EEvS6_RKT_EUliE_EEviT1_,(.L_x_60642 - _ZN2at6native18elementwise_kernelILi128ELi4EZNS0_15gpu_kernel_implIZNS0_50_GLOBAL__N__2680c7bb_12_PowKernel_cu_7dd49032_317029pow_tensor_scalar_kernel_implIhhEEvRNS_18TensorIteratorBaseET0_EUlhE1_EEvS6_RKT_EUliE_EEviT1_)
        .other          _ZN2at6native18elementwise_kernelILi128ELi4EZNS0_15gpu_kernel_implIZNS0_50_GLOBAL__N__2680c7bb_12_PowKernel_cu_7dd49032_317029pow_tensor_scalar_kernel_implIhhEEvRNS_18TensorIteratorBaseET0_EUlhE1_EEvS6_RKT_EUliE_EEviT1_,@"STO_CUDA_ENTRY STV_DEFAULT"
_ZN2at6native18elementwise_kernelILi128ELi4EZNS0_15gpu_kernel_implIZNS0_50_GLOBAL__N__2680c7bb_12_PowKernel_cu_7dd49032_317029pow_tensor_scalar_kernel_implIhhEEvRNS_18TensorIteratorBaseET0_EUlhE1_EEvS6_RKT_EUliE_EEviT1_:
.text._ZN2at6native18elementwise_kernelILi128ELi4EZNS0_15gpu_kernel_implIZNS0_50_GLOBAL__N__2680c7bb_12_PowKernel_cu_7dd49032_317029pow_tensor_scalar_kernel_implIhhEEvRNS_18TensorIteratorBaseET0_EUlhE1_EEvS6_RKT_EUliE_EEviT1_:
        /* <DEDUP_REMOVED lines=319> */
.L_x_22324:
        /* <DEDUP_REMOVED lines=16> */
.L_x_22328:
[----:B------:R0:W5:Y:S01]  /*14f0*/  LDG.E.U8 R0, desc[UR36][R4.64] ;  /* 0x0000002404007981 */ /* 0x000162000c1e1100 */
[----:B------:R-:W-:Y:S05]  /*1500*/  BRA `(.L_x_22330) ;  /* 0x0000000c005c7947 */ /* 0x000fea0003800000 */
.L_x_22327:
        /* <DEDUP_REMOVED lines=8> */
.L_x_22332:
[----:B------:R3:W5:Y:S01]  /*1590*/  LDG.E.U8 R0, desc[UR36][R4.64] ;  /* 0x0000002404007981 */ /* 0x000762000c1e1100 */
[----:B------:R-:W-:Y:S05]  /*15a0*/  BRA `(.L_x_22330) ;  /* 0x0000000c00347947 */ /* 0x000fea0003800000 */
.L_x_22331:
[----:B------:R0:W5:Y:S01]  /*15b0*/  LDG.E.U16 R0, desc[UR36][R4.64] ;  /* 0x0000002404007981 */ /* 0x000162000c1e1500 */
[----:B------:R-:W-:Y:S05]  /*15c0*/  BRA `(.L_x_22330) ;  /* 0x0000000c002c7947 */ /* 0x000fea0003800000 */
.L_x_22326:
        /* <DEDUP_REMOVED lines=10> */
.L_x_22334:
[----:B------:R-:W2:Y:S02]  /*1670*/  LDG.E.U16 R2, desc[UR36][R4.64] ;  /* 0x0000002404027981 */ /* 0x000ea4000c1e1500 */
[----:B--2---:R-:W-:-:S06]  /*1680*/  HADD2.F32 R2, -RZ, R2.H0_H0 ;  /* 0x20000002ff027230 */ /* 0x004fcc0000004100 */
[----:B------:R-:W0:Y:S02]  /*1690*/  F2I.S64.TRUNC R2, R2 ;  /* 0x0000000200027311 */ /* 0x000e24000020d900 */
[----:B0-----:R-:W-:Y:S01]  /*16a0*/  PRMT R0, R2, 0x7610, R0 ;  /* 0x0000761002007816 */ /* 0x001fe20000000000 */
[----:B------:R-:W-:Y:S06]  /*16b0*/  BRA `(.L_x_22330) ;  /* 0x0000000800f07947 */ /* 0x000fec0003800000 */
.L_x_22333:
        /* <DEDUP_REMOVED lines=10> */
.L_x_22336:
[----:B------:R-:W2:Y:S02]  /*1760*/  LDG.E.U16 R4, desc[UR36][R4.64] ;  /* 0x0000002404047981 */ /* 0x000ea4000c1e1500 */
[----:B--2---:R-:W-:-:S06]  /*1770*/  HADD2.F32 R2, -RZ, R4.H0_H0 ;  /* 0x20000004ff027230 */ /* 0x004fcc0000004100 */
[----:B------:R-:W0:Y:S02]  /*1780*/  F2I.S64.TRUNC R2, R2 ;  /* 0x0000000200027311 */ /* 0x000e24000020d900 */
[----:B0-----:R-:W-:Y:S01]  /*1790*/  PRMT R0, R2, 0x7610, R0 ;  /* 0x0000761002007816 */ /* 0x001fe20000000000 */
[----:B------:R-:W-:Y:S06]  /*17a0*/  BRA `(.L_x_22330) ;  /* 0x0000000800b47947 */ /* 0x000fec0003800000 */
.L_x_22335:
[----:B------:R-:W2:Y:S02]  /*17b0*/  LDG.E.64 R2, desc[UR36][R4.64] ;  /* 0x0000002404027981 */ /* 0x000ea4000c1e1b00 */
[----:B--2---:R-:W0:Y:S02]  /*17c0*/  F2I.S64.F64.TRUNC R2, R2 ;  /* 0x0000000200027311 */ /* 0x004e24000030d900 */
[----:B0-----:R-:W-:Y:S01]  /*17d0*/  PRMT R0, R2, 0x7610, R0 ;  /* 0x0000761002007816 */ /* 0x001fe20000000000 */
[----:B------:R-:W-:Y:S06]  /*17e0*/  BRA `(.L_x_22330) ;  /* 0x0000000800a47947 */ /* 0x000fec0003800000 */
.L_x_22325:
        /* <DEDUP_REMOVED lines=12> */
.L_x_22339:
[----:B------:R-:W2:Y:S02]  /*18b0*/  LDG.E.64 R4, desc[UR36][R4.64] ;  /* 0x0000002404047981 */ /* 0x000ea4000c1e1b00 */
[----:B--2---:R-:W0:Y:S02]  /*18c0*/  F2I.S64.F64.TRUNC R2, R4 ;  /* 0x0000000400027311 */ /* 0x004e24000030d900 */
[----:B0-----:R-:W-:Y:S01]  /*18d0*/  PRMT R0, R2, 0x7610, R0 ;  /* 0x0000761002007816 */ /* 0x001fe20000000000 */
[----:B------:R-:W-:Y:S06]  /*18e0*/  BRA `(.L_x_22330) ;  /* 0x0000000800647947 */ /* 0x000fec0003800000 */
.L_x_22338:
        /* <DEDUP_REMOVED lines=27> */
.L_x_22341:
        /* <DEDUP_REMOVED lines=14> */
.L_x_22340:
[----:B------:R-:W2:Y:S02]  /*1b80*/  LDG.E.U16 R2, desc[UR36][R4.64] ;  /* 0x0000002404027981 */ /* 0x000ea4000c1e1500 */
[----:B--2---:R-:W-:-:S06]  /*1b90*/  IMAD.U32 R2, R2, 0x10000, RZ ;  /* 0x0001000002027824 */ /* 0x004fcc00078e00ff */
[----:B------:R-:W0:Y:S02]  /*1ba0*/  F2I.S64.TRUNC R2, R2 ;  /* 0x0000000200027311 */ /* 0x000e24000020d900 */
[----:B0-----:R-:W-:Y:S01]  /*1bb0*/  PRMT R0, R2, 0x7610, R0 ;  /* 0x0000761002007816 */ /* 0x001fe20000000000 */
[----:B------:R-:W-:Y:S06]  /*1bc0*/  BRA `(.L_x_22330) ;  /* 0x0000000400ac7947 */ /* 0x000fec0003800000 */
.L_x_22337:
        /* <DEDUP_REMOVED lines=10> */
.L_x_22344:
        /* <DEDUP_REMOVED lines=21> */
.L_x_22348:
[----:B------:R-:W-:Y:S05]  /*1dc0*/  BSYNC.RECONVERGENT B1 ;  /* 0x0000000000017941 */ /* 0x000fea0003800200 */
.L_x_22347:
[----:B------:R-:W-:Y:S02]  /*1dd0*/  SHF.L.U32 R0, R0, 0x14, RZ ;  /* 0x0000001400007819 */ /* 0x000fe400000006ff */
[----:B------:R-:W-:-:S04]  /*1de0*/  LEA R2, R2, 0x3b800000, 0x17 ;  /* 0x3b80000002027811 */ /* 0x000fc800078eb8ff */
[----:B------:R-:W-:-:S07]  /*1df0*/  LOP3.LUT R2, R2, R0, R7, 0xfe, !PT ;  /* 0x0000000002027212 */ /* 0x000fce00078efe07 */
.L_x_22346:
[----:B------:R-:W-:Y:S05]  /*1e00*/  BSYNC.RECONVERGENT B0 ;  /* 0x0000000000007941 */ /* 0x000fea0003800200 */
.L_x_22345:
[----:B------:R-:W0:Y:S02]  /*1e10*/  F2I.S64.TRUNC R2, R2 ;  /* 0x0000000200027311 */ /* 0x000e24000020d900 */
[----:B0-----:R-:W-:Y:S01]  /*1e20*/  PRMT R0, R2, 0x7610, R0 ;  /* 0x0000761002007816 */ /* 0x001fe20000000000 */
[----:B------:R-:W-:Y:S06]  /*1e30*/  BRA `(.L_x_22330) ;  /* 0x0000000400107947 */ /* 0x000fec0003800000 */
.L_x_22343:
        /* <DEDUP_REMOVED lines=21> */
.L_x_22352:
[----:B------:R-:W-:Y:S05]  /*1f90*/  BSYNC.RECONVERGENT B1 ;  /* 0x0000000000017941 */ /* 0x000fea0003800200 */
.L_x_22351:
[----:B------:R-:W-:Y:S01]  /*1fa0*/  IMAD.SHL.U32 R0, R0, 0x200000, RZ ;  /* 0x0020000000007824 */ /* 0x000fe200078e00ff */
[----:B------:R-:W-:-:S04]  /*1fb0*/  LEA R2, R2, 0x37800000, 0x17 ;  /* 0x3780000002027811 */ /* 0x000fc800078eb8ff */
[----:B------:R-:W-:-:S07]  /*1fc0*/  LOP3.LUT R2, R2, R0, R7, 0xfe, !PT ;  /* 0x0000000002027212 */ /* 0x000fce00078efe07 */
.L_x_22350:
[----:B------:R-:W-:Y:S05]  /*1fd0*/  BSYNC.RECONVERGENT B0 ;  /* 0x0000000000007941 */ /* 0x000fea0003800200 */
.L_x_22349:
[----:B------:R-:W0:Y:S02]  /*1fe0*/  F2I.S64.TRUNC R2, R2 ;  /* 0x0000000200027311 */ /* 0x000e24000020d900 */
[----:B0-----:R-:W-:Y:S01]  /*1ff0*/  PRMT R0, R2, 0x7610, R0 ;  /* 0x0000761002007816 */ /* 0x001fe20000000000 */
[----:B------:R-:W-:Y:S06]  /*2000*/  BRA `(.L_x_22330) ;  /* 0x00000000009c7947 */ /* 0x000fec0003800000 */
.L_x_22342:
[----:B------:R-:W-:-:S09]  /*2010*/  UISETP.NE.AND UP0, UPT, UR4, 0x1c, UPT ;  /* 0x0000001c0400788c */ /* 0x000fd2000bf05270 */
[----:B------:R-:W-:Y:S05]  /*2020*/  BRA.U !UP0, `(.L_x_22353) ;  /* 0x0000000108907547 */ /* 0x000fea000b800000 */
[----:B------:R-:W-:-:S09]  /*2030*/  UISETP.NE.AND UP0, UPT, UR4, 0x1d, UPT ;  /* 0x0000001d0400788c */ /* 0x000fd2000bf05270 */
[----:B------:R-:W-:Y:S05]  /*2040*/  BRA.U !UP0, `(.L_x_22354) ;  /* 0x0000000108807547 */ /* 0x000fea000b800000 */
[----:B------:R-:W-:-:S09]  /*2050*/  UISETP.NE.AND UP0, UPT, UR4, 0x2c, UPT ;  /* 0x0000002c0400788c */ /* 0x000fd2000bf05270 */
[----:B------:R-:W-:Y:S05]  /*2060*/  BRA.U !UP0, `(.L_x_22355) ;  /* 0x0000000108487547 */ /* 0x000fea000b800000 */
.L_x_22329:
        /* <DEDUP_REMOVED lines=16> */
.L_x_22356:
[----:B------:R-:W-:Y:S01]  /*2170*/  PRMT R0, RZ, 0x7610, R0 ;  /* 0x00007610ff007816 */ /* 0x000fe20000000000 */
[----:B------:R-:W-:Y:S06]  /*2180*/  BRA `(.L_x_22330) ;  /* 0x00000000003c7947 */ /* 0x000fec0003800000 */
.L_x_22355:
        /* <DEDUP_REMOVED lines=8> */
.L_x_22358:
[----:B------:R-:W-:Y:S05]  /*2210*/  BSYNC.RECONVERGENT B0 ;  /* 0x0000000000007941 */ /* 0x000fea0003800200 */
.L_x_22357:
[----:B------:R-:W0:Y:S02]  /*2220*/  F2I.S64.TRUNC R2, R2 ;  /* 0x0000000200027311 */ /* 0x000e24000020d900 */
[----:B0-----:R-:W-:Y:S01]  /*2230*/  PRMT R0, R2, 0x7610, R0 ;  /* 0x0000761002007816 */ /* 0x001fe20000000000 */
[----:B------:R-:W-:Y:S06]  /*2240*/  BRA `(.L_x_22330) ;  /* 0x00000000000c7947 */ /* 0x000fec0003800000 */
.L_x_22354:
[----:B------:R2:W5:Y:S01]  /*2250*/  LDG.E.U8 R0, desc[UR36][R4.64] ;  /* 0x0000002404007981 */ /* 0x000562000c1e1100 */
[----:B------:R-:W-:Y:S05]  /*2260*/  BRA `(.L_x_22330) ;  /* 0x0000000000047947 */ /* 0x000fea0003800000 */
.L_x_22353:
[----:B------:R1:W5:Y:S02]  /*2270*/  LDG.E.U8 R0, desc[UR36][R4.64] ;  /* 0x0000002404007981 */ /* 0x000364000c1e1100 */
.L_x_22330:
[----:B-----5:R-:W-:Y:S01]  /*2280*/  LOP3.LUT R0, R0, 0xff, RZ, 0xc0, !PT ;  /* 0x000000ff00007812 */ /* 0x020fe200078ec0ff */
[----:B------:R-:W0:Y:S01]  /*2290*/  LDCU.64 UR4, c[0x0][0x580] ;  /* 0x0000b000ff0477ac */ /* 0x000e220008000a00 */
[----:B------:R-:W-:Y:S03]  /*22a0*/  BSSY.RECONVERGENT B0, `(.L_x_22359) ;  /* 0x0000024000007945 */ /* 0x000fe60003800200 */
[----:B------:R-:W-:-:S06]  /*22b0*/  IMAD R10, R0, R0, RZ ;  /* 0x00000000000a7224 */ /* 0x000fcc00078e02ff */
[----:B------:R-:W0:Y:S02]  /*22c0*/  I2F.F64.U32 R10, R10 ;  /* 0x0000000a000a7312 */ /* 0x000e240000201800 */
[----:B01234-:R-:W-:-:S05]  /*22d0*/  VIADD R4, R11, 0x300402 ;  /* 0x003004020b047836 */ /* 0x01ffca0000000000 */
        /* <DEDUP_REMOVED lines=31> */
[----:B------:R-:W-:Y:S05]  /*24d0*/  CALL.REL.NOINC `($__internal_48_$__cuda_sm20_dblrcp_rn_slowpath_v3) ;  /* 0x000000a400b07944 */ /* 0x000fea0003c00000 */
.L_x_22360:
[----:B------:R-:W-:Y:S05]  /*24e0*/  BSYNC.RECONVERGENT B0 ;  /* 0x0000000000007941 */ /* 0x000fea0003800200 */
.L_x_22359:
[----:B------:R-:W-:Y:S01]  /*24f0*/  UPRMT UR4, UR41, 0x9910, URZ ;  /* 0x0000991029047896 */ /* 0x000fe200080000ff */
[----:B------:R0:W1:Y:S01]  /*2500*/  F2I.U32.F64.TRUNC R5, R6 ;  /* 0x0000000600057311 */ /* 0x000062000030d000 */
[----:B------:R-:W-:Y:S02]  /*2510*/  BSSY.RECONVERGENT B7, `(.L_x_22361) ;  /* 0x00000e4000077945 */ /* 0x000fe40003800200 */
        /* <DEDUP_REMOVED lines=12> */
.L_x_22365:
[----:B------:R0:W-:Y:S01]  /*25e0*/  STG.E.U8 desc[UR36][R2.64], R5 ;  /* 0x0000000502007986 */ /* 0x0001e2000c101124 */
[----:B------:R-:W-:Y:S05]  /*25f0*/  BRA `(.L_x_22367) ;  /* 0x0000000c00547947 */ /* 0x000fea0003800000 */
.L_x_22364:
        /* <DEDUP_REMOVED lines=10> */
.L_x_22369:
[----:B------:R-:W-:-:S05]  /*26a0*/  LOP3.LUT R5, R5, 0xff, RZ, 0xc0, !PT ;  /* 0x000000ff05057812 */ /* 0x000fca00078ec0ff */
[----:B------:R0:W-:Y:S01]  /*26b0*/  STG.E desc[UR36][R2.64], R5 ;  /* 0x0000000502007986 */ /* 0x0001e2000c101924 */
[----:B------:R-:W-:Y:S05]  /*26c0*/  BRA `(.L_x_22367) ;  /* 0x0000000c00207947 */ /* 0x000fea0003800000 */
.L_x_22368:
[----:B------:R-:W-:-:S05]  /*26d0*/  LOP3.LUT R5, R5, 0xff, RZ, 0xc0, !PT ;  /* 0x000000ff05057812 */ /* 0x000fca00078ec0ff */
[----:B------:R0:W-:Y:S01]  /*26e0*/  STG.E.U16 desc[UR36][R2.64], R5 ;  /* 0x0000000502007986 */ /* 0x0001e2000c101524 */
[----:B------:R-:W-:Y:S05]  /*26f0*/  BRA `(.L_x_22367) ;  /* 0x0000000c00147947 */ /* 0x000fea0003800000 */
.L_x_22363:
        /* <DEDUP_REMOVED lines=10> */
.L_x_22371:
[----:B------:R-:W-:-:S04]  /*27a0*/  LOP3.LUT R5, R5, 0xff, RZ, 0xc0, !PT ;  /* 0x000000ff05057812 */ /* 0x000fc800078ec0ff */
[----:B------:R-:W0:Y:S02]  /*27b0*/  I2F.U16 R0, R5 ;  /* 0x0000000500007306 */ /* 0x000e240000101000 */
[----:B0-----:R-:W-:-:S05]  /*27c0*/  F2FP.F16.F32.PACK_AB R0, RZ, R0 ;  /* 0x00000000ff00723e */ /* 0x001fca00000000ff */
[----:B------:R0:W-:Y:S01]  /*27d0*/  STG.E.U16 desc[UR36][R2.64], R0 ;  /* 0x0000000002007986 */ /* 0x0001e2000c101524 */
[----:B------:R-:W-:Y:S05]  /*27e0*/  BRA `(.L_x_22367) ;  /* 0x0000000800d87947 */ /* 0x000fea0003800000 */
.L_x_22370:
        /* <DEDUP_REMOVED lines=11> */
.L_x_22373:
[----:B------:R-:W-:-:S06]  /*28a0*/  LOP3.LUT R5, R5, 0xff, RZ, 0xc0, !PT ;  /* 0x000000ff05057812 */ /* 0x000fcc00078ec0ff */
[----:B------:R-:W0:Y:S02]  /*28b0*/  I2F.U16 R5, R5 ;  /* 0x0000000500057306 */ /* 0x000e240000101000 */
[----:B0-----:R-:W-:-:S04]  /*28c0*/  F2FP.F16.F32.PACK_AB R5, RZ, R5 ;  /* 0x00000005ff05723e */ /* 0x001fc800000000ff */
[----:B------:R-:W-:-:S05]  /*28d0*/  PRMT R5, R5, 0x5410, RZ ;  /* 0x0000541005057816 */ /* 0x000fca00000000ff */
[----:B------:R2:W-:Y:S01]  /*28e0*/  STG.E desc[UR36][R2.64], R5 ;  /* 0x0000000502007986 */ /* 0x0005e2000c101924 */
[----:B------:R-:W-:Y:S05]  /*28f0*/  BRA `(.L_x_22367) ;  /* 0x0000000800947947 */ /* 0x000fea0003800000 */
.L_x_22372:
[----:B------:R-:W-:-:S06]  /*2900*/  LOP3.LUT R5, R5, 0xff, RZ, 0xc0, !PT ;  /* 0x000000ff05057812 */ /* 0x000fcc00078ec0ff */
[----:B------:R-:W0:Y:S02]  /*2910*/  I2F.F64.U16 R4, R5 ;  /* 0x0000000500047312 */ /* 0x000e240000101800 */
[----:B0-----:R4:W-:Y:S01]  /*2920*/  STG.E.64 desc[UR36][R2.64], R4 ;  /* 0x0000000402007986 */ /* 0x0019e2000c101b24 */
[----:B------:R-:W-:Y:S05]  /*2930*/  BRA `(.L_x_22367) ;  /* 0x0000000800847947 */ /* 0x000fea0003800000 */
.L_x_22362:
        /* <DEDUP_REMOVED lines=12> */
.L_x_22376:
[----:B------:R-:W-:Y:S02]  /*2a00*/  LOP3.LUT R5, R5, 0xff, RZ, 0xc0, !PT ;  /* 0x000000ff05057812 */ /* 0x000fe400078ec0ff */
[----:B------:R-:W-:-:S04]  /*2a10*/  CS2R R6, SRZ ;  /* 0x0000000000067805 */ /* 0x000fc8000001ff00 */
[----:B------:R-:W0:Y:S02]  /*2a20*/  I2F.F64.U16 R4, R5 ;  /* 0x0000000500047312 */ /* 0x000e240000101800 */
[----:B0-----:R0:W-:Y:S01]  /*2a30*/  STG.E.128 desc[UR36][R2.64], R4 ;  /* 0x0000000402007986 */ /* 0x0011e2000c101d24 */
[----:B------:R-:W-:Y:S05]  /*2a40*/  BRA `(.L_x_22367) ;  /* 0x0000000800407947 */ /* 0x000fea0003800000 */
.L_x_22375:
        /* <DEDUP_REMOVED lines=18> */
.L_x_22380:
[----:B------:R-:W-:Y:S05]  /*2b70*/  BSYNC.RECONVERGENT B0 ;  /* 0x0000000000007941 */ /* 0x000fea0003800200 */
.L_x_22379:
[----:B------:R0:W-:Y:S01]  /*2b80*/  STG.E.U8 desc[UR36][R2.64], R5 ;  /* 0x0000000502007986 */ /* 0x0001e2000c101124 */
[----:B------:R-:W-:Y:S05]  /*2b90*/  BRA `(.L_x_22367) ;  /* 0x0000000400ec7947 */ /* 0x000fea0003800000 */
.L_x_22378:
[----:B------:R-:W-:-:S04]  /*2ba0*/  LOP3.LUT R0, R5, 0xff, RZ, 0xc0, !PT ;  /* 0x000000ff05007812 */ /* 0x000fc800078ec0ff */
[----:B------:R-:W0:Y:S02]  /*2bb0*/  I2F.U16 R7, R0 ;  /* 0x0000000000077306 */ /* 0x000e240000101000 */
[----:B0-----:R-:W-:-:S13]  /*2bc0*/  ISETP.GE.U32.AND P1, PT, R7, 0x47800000, PT ;  /* 0x478000000700780c */ /* 0x001fda0003f26070 */
[----:B------:R-:W-:Y:S02]  /*2bd0*/  @P1 ISETP.GT.U32.AND P0, PT, R7, 0x7f800000, PT ;  /* 0x7f8000000700180c */ /* 0x000fe40003f04070 */
[----:B------:R-:W-:-:S04]  /*2be0*/  @P1 MOV R5, 0x7f ;  /* 0x0000007f00051802 */ /* 0x000fc80000000f00 */
        /* <DEDUP_REMOVED lines=12> */
.L_x_22377:
[----:B------:R-:W-:-:S04]  /*2cb0*/  LOP3.LUT R5, R5, 0xff, RZ, 0xc0, !PT ;  /* 0x000000ff05057812 */ /* 0x000fc800078ec0ff */
[----:B------:R-:W0:Y:S02]  /*2cc0*/  I2F.U16 R0, R5 ;  /* 0x0000000500007306 */ /* 0x000e240000101000 */
[----:B0-----:R-:W-:-:S05]  /*2cd0*/  F2FP.BF16.F32.PACK_AB R0, RZ, R0 ;  /* 0x00000000ff00723e */ /* 0x001fca00000010ff */
[----:B------:R0:W-:Y:S01]  /*2ce0*/  STG.E.U16 desc[UR36][R2.64], R0 ;  /* 0x0000000002007986 */ /* 0x0001e2000c101524 */
[----:B------:R-:W-:Y:S05]  /*2cf0*/  BRA `(.L_x_22367) ;  /* 0x0000000400947947 */ /* 0x000fea0003800000 */
.L_x_22374:
        /* <DEDUP_REMOVED lines=11> */
.L_x_22383:
[----:B------:R-:W-:Y:S01]  /*2db0*/  LOP3.LUT R5, R5, 0xff, RZ, 0xc0, !PT ;  /* 0x000000ff05057812 */ /* 0x000fe200078ec0ff */
[----:B------:R-:W-:Y:S01]  /*2dc0*/  BSSY.RECONVERGENT B0, `(.L_x_22384) ;  /* 0x0000012000007945 */ /* 0x000fe20003800200 */
[----:B------:R-:W-:-:S04]  /*2dd0*/  IMAD.MOV.U32 R0, RZ, RZ, 0x80 ;  /* 0x00000080ff007424 */ /* 0x000fc800078e00ff */
        /* <DEDUP_REMOVED lines=10> */
.L_x_22386:
[----:B------:R-:W-:-:S04]  /*2e80*/  SHF.R.U32.HI R0, RZ, 0x14, R5 ;  /* 0x00000014ff007819 */ /* 0x000fc80000011605 */
[----:B------:R-:W-:-:S04]  /*2e90*/  LOP3.LUT R0, R0, 0x1, RZ, 0xc0, !PT ;  /* 0x0000000100007812 */ /* 0x000fc800078ec0ff */
[----:B------:R-:W-:-:S04]  /*2ea0*/  IADD3 R0, PT, PT, R5, 0x487ffff, R0 ;  /* 0x0487ffff05007810 */ /* 0x000fc80007ffe000 */
[----:B------:R-:W-:-:S04]  /*2eb0*/  SHF.R.U32.HI R0, RZ, 0x14, R0 ;  /* 0x00000014ff007819 */ /* 0x000fc80000011600 */
[----:B------:R-:W-:-:S07]  /*2ec0*/  LOP3.LUT R4, R0, 0xff, RZ, 0xc0, !PT ;  /* 0x000000ff00047812 */ /* 0x000fce00078ec0ff */
.L_x_22387:
[----:B------:R-:W-:-:S07]  /*2ed0*/  PRMT R0, R4, 0x7610, R0 ;  /* 0x0000761004007816 */ /* 0x000fce0000000000 */
.L_x_22385:
[----:B------:R-:W-:Y:S05]  /*2ee0*/  BSYNC.RECONVERGENT B0 ;  /* 0x0000000000007941 */ /* 0x000fea0003800200 */
.L_x_22384:
[----:B------:R0:W-:Y:S01]  /*2ef0*/  STG.E.U8 desc[UR36][R2.64], R0 ;  /* 0x0000000002007986 */ /* 0x0001e2000c101124 */
[----:B------:R-:W-:Y:S05]  /*2f00*/  BRA `(.L_x_22367) ;  /* 0x0000000400107947 */ /* 0x000fea0003800000 */
.L_x_22382:
        /* <DEDUP_REMOVED lines=13> */
.L_x_22390:
[----:B------:R-:W-:-:S04]  /*2fe0*/  SHF.R.U32.HI R0, RZ, 0x15, R5 ;  /* 0x00000015ff007819 */ /* 0x000fc80000011605 */
[----:B------:R-:W-:-:S04]  /*2ff0*/  LOP3.LUT R0, R0, 0x1, RZ, 0xc0, !PT ;  /* 0x0000000100007812 */ /* 0x000fc800078ec0ff */
[----:B------:R-:W-:-:S04]  /*3000*/  IADD3 R0, PT, PT, R5, 0x88fffff, R0 ;  /* 0x088fffff05007810 */ /* 0x000fc80007ffe000 */
[----:B------:R-:W-:-:S04]  /*3010*/  SHF.R.U32.HI R0, RZ, 0x15, R0 ;  /* 0x00000015ff007819 */ /* 0x000fc80000011600 */
[----:B------:R-:W-:-:S07]  /*3020*/  LOP3.LUT R4, R0, 0xff, RZ, 0xc0, !PT ;  /* 0x000000ff00047812 */ /* 0x000fce00078ec0ff */
.L_x_22391:
[----:B------:R-:W-:-:S07]  /*3030*/  PRMT R0, R4, 0x7610, R0 ;  /* 0x0000761004007816 */ /* 0x000fce0000000000 */
.L_x_22389:
[----:B------:R-:W-:Y:S05]  /*3040*/  BSYNC.RECONVERGENT B0 ;  /* 0x0000000000007941 */ /* 0x000fea0003800200 */
.L_x_22388:
[----:B------:R0:W-:Y:S01]  /*3050*/  STG.E.U8 desc[UR36][R2.64], R0 ;  /* 0x0000000002007986 */ /* 0x0001e2000c101124 */
[----:B------:R-:W-:Y:S05]  /*3060*/  BRA `(.L_x_22367) ;  /* 0x0000000000b87947 */ /* 0x000fea0003800000 */
.L_x_22381:
[----:B------:R-:W-:-:S09]  /*3070*/  UISETP.NE.AND UP0, UPT, UR4, 0x1c, UPT ;  /* 0x0000001c0400788c */ /* 0x000fd2000bf05270 */
[----:B------:R-:W-:Y:S05]  /*3080*/  BRA.U !UP0, `(.L_x_22392) ;  /* 0x0000000108a87547 */ /* 0x000fea000b800000 */
[----:B------:R-:W-:-:S09]  /*3090*/  UISETP.NE.AND UP0, UPT, UR4, 0x1d, UPT ;  /* 0x0000001d0400788c */ /* 0x000fd2000bf05270 */
[----:B------:R-:W-:Y:S05]  /*30a0*/  BRA.U !UP0, `(.L_x_22393) ;  /* 0x0000000108907547 */ /* 0x000fea000b800000 */
[----:B------:R-:W-:-:S09]  /*30b0*/  UISETP.NE.AND UP0, UPT, UR4, 0x2c, UPT ;  /* 0x0000002c0400788c */ /* 0x000fd2000bf05270 */
[----:B------:R-:W-:Y:S05]  /*30c0*/  BRA.U !UP0, `(.L_x_22394) ;  /* 0x0000000108447547 */ /* 0x000fea000b800000 */
.L_x_22366:
        /* <DEDUP_REMOVED lines=16> */
.L_x_22395:
[----:B------:R-:W-:Y:S05]  /*31d0*/  BRA `(.L_x_22367) ;  /* 0x00000000005c7947 */ /* 0x000fea0003800000 */
.L_x_22394:
[----:B------:R-:W-:Y:S01]  /*31e0*/  LOP3.LUT R5, R5, 0xff, RZ, 0xc0, !PT ;  /* 0x000000ff05057812 */ /* 0x000fe200078ec0ff */
[----:B------:R-:W-:-:S05]  /*31f0*/  HFMA2 R6, -RZ, RZ, 0, 1.5199184417724609375e-05 ;  /* 0x000000ffff067431 */ /* 0x000fca00000001ff */
        /* <DEDUP_REMOVED lines=15> */
.L_x_22393:
[----:B------:R-:W-:Y:S02]  /*32f0*/  LOP3.LUT R4, R5, 0xff, RZ, 0xc0, !PT ;  /* 0x000000ff05047812 */ /* 0x000fe400078ec0ff */
[----:B------:R-:W-:-:S05]  /*3300*/  MOV R5, RZ ;  /* 0x000000ff00057202 */ /* 0x000fca0000000f00 */
[----:B------:R0:W-:Y:S01]  /*3310*/  STG.E.64 desc[UR36][R2.64], R4 ;  /* 0x0000000402007986 */ /* 0x0001e2000c101b24 */
[----:B------:R-:W-:Y:S05]  /*3320*/  BRA `(.L_x_22367) ;  /* 0x0000000000087947 */ /* 0x000fea0003800000 */
.L_x_22392:
[----:B------:R-:W-:-:S05]  /*3330*/  LOP3.LUT R5, R5, 0xff, RZ, 0xc0, !PT ;  /* 0x000000ff05057812 */ /* 0x000fca00078ec0ff */
[----:B------:R0:W-:Y:S02]  /*3340*/  STG.E desc[UR36][R2.64], R5 ;  /* 0x0000000502007986 */ /* 0x0001e4000c101924 */
.L_x_22367:
[----:B------:R-:W-:Y:S05]  /*3350*/  BSYNC.RECONVERGENT B7 ;  /* 0x0000000000077941 */ /* 0x000fea0003800200 */
.L_x_22361:
[----:B------:R-:W-:-:S07]  /*3360*/  VIADD R17, R17, 0x80 ;  /* 0x0000008011117836 */ /* 0x000fce0000000000 */
.L_x_22323:
[----:B------:R-:W-:Y:S05]  /*3370*/  BSYNC.RECONVERGENT B6 ;  /* 0x0000000000067941 */ /* 0x000fea0003800200 */
.L_x_22322:
        /* <DEDUP_REMOVED lines=307> */
.L_x_22398:
        /* <DEDUP_REMOVED lines=16> */
.L_x_22402:
[----:B------:R0:W5:Y:S01]  /*47b0*/  LDG.E.U8 R0, desc[UR36][R4.64] ;  /* 0x0000002404007981 */ /* 0x000162000c1e1100 */
[----:B------:R-:W-:Y:S05]  /*47c0*/  BRA `(.L_x_22404) ;  /* 0x0000000c005c7947 */ /* 0x000fea0003800000 */
.L_x_22401:
        /* <DEDUP_REMOVED lines=8> */
.L_x_22406:
[----:B------:R0:W5:Y:S01]  /*4850*/  LDG.E.U8 R0, desc[UR36][R4.64] ;  /* 0x0000002404007981 */ /* 0x000162000c1e1100 */
[----:B------:R-:W-:Y:S05]  /*4860*/  BRA `(.L_x_22404) ;  /* 0x0000000c00347947 */ /* 0x000fea0003800000 */
.L_x_22405:
[----:B------:R0:W5:Y:S01]  /*4870*/  LDG.E.U16 R0, desc[UR36][R4.64] ;  /* 0x0000002404007981 */ /* 0x000162000c1e1500 */
[----:B------:R-:W-:Y:S05]  /*4880*/  BRA `(.L_x_22404) ;  /* 0x0000000c002c7947 */ /* 0x000fea0003800000 */
.L_x_22400:
        /* <DEDUP_REMOVED lines=10> */
.L_x_22408:
[----:B---3--:R-:W2:Y:S02]  /*4930*/  LDG.E.U16 R2, desc[UR36][R4.64] ;  /* 0x0000002404027981 */ /* 0x008ea4000c1e1500 */
[----:B--2---:R-:W-:-:S06]  /*4940*/  HADD2.F32 R2, -RZ, R2.H0_H0 ;  /* 0x20000002ff027230 */ /* 0x004fcc0000004100 */
[----:B------:R-:W0:Y:S02]  /*4950*/  F2I.S64.TRUNC R2, R2 ;  /* 0x0000000200027311 */ /* 0x000e24000020d900 */
[----:B0-----:R-:W-:Y:S01]  /*4960*/  PRMT R0, R2, 0x7610, R0 ;  /* 0x0000761002007816 */ /* 0x001fe20000000000 */
[----:B------:R-:W-:Y:S06]  /*4970*/  BRA `(.L_x_22404) ;  /* 0x0000000800f07947 */ /* 0x000fec0003800000 */
.L_x_22407:
        /* <DEDUP_REMOVED lines=10> */
.L_x_22410:
[----:B------:R-:W3:Y:S02]  /*4a20*/  LDG.E.U16 R4, desc[UR36][R4.64] ;  /* 0x0000002404047981 */ /* 0x000ee4000c1e1500 */
[----:B---3--:R-:W-:-:S06]  /*4a30*/  HADD2.F32 R2, -RZ, R4.H0_H0 ;  /* 0x20000004ff027230 */ /* 0x008fcc0000004100 */
[----:B------:R-:W0:Y:S02]  /*4a40*/  F2I.S64.TRUNC R2, R2 ;  /* 0x0000000200027311 */ /* 0x000e24000020d900 */
[----:B0-----:R-:W-:Y:S01]  /*4a50*/  PRMT R0, R2, 0x7610, R0 ;  /* 0x0000761002007816 */ /* 0x001fe20000000000 */
[----:B------:R-:W-:Y:S06]  /*4a60*/  BRA `(.L_x_22404) ;  /* 0x0000000800b47947 */ /* 0x000fec0003800000 */
.L_x_22409:
[----:B---3--:R-:W2:Y:S02]  /*4a70*/  LDG.E.64 R2, desc[UR36][R4.64] ;  /* 0x0000002404027981 */ /* 0x008ea4000c1e1b00 */
[----:B--2---:R-:W0:Y:S02]  /*4a80*/  F2I.S64.F64.TRUNC R2, R2 ;  /* 0x0000000200027311 */ /* 0x004e24000030d900 */
[----:B0-----:R-:W-:Y:S01]  /*4a90*/  PRMT R0, R2, 0x7610, R0 ;  /* 0x0000761002007816 */ /* 0x001fe20000000000 */
[----:B------:R-:W-:Y:S06]  /*4aa0*/  BRA `(.L_x_22404) ;  /* 0x0000000800a47947 */ /* 0x000fec0003800000 */
.L_x_22399:
        /* <DEDUP_REMOVED lines=12> */
.L_x_22413:
[----:B------:R-:W3:Y:S02]  /*4b70*/  LDG.E.64 R4, desc[UR36][R4.64] ;  /* 0x0000002404047981 */ /* 0x000ee4000c1e1b00 */
[----:B---3--:R-:W0:Y:S02]  /*4b80*/  F2I.S64.F64.TRUNC R2, R4 ;  /* 0x0000000400027311 */ /* 0x008e24000030d900 */
[----:B0-----:R-:W-:Y:S01]  /*4b90*/  PRMT R0, R2, 0x7610, R0 ;  /* 0x0000761002007816 */ /* 0x001fe20000000000 */
[----:B------:R-:W-:Y:S06]  /*4ba0*/  BRA `(.L_x_22404) ;  /* 0x0000000800647947 */ /* 0x000fec0003800000 */
.L_x_22412:
[----:B------:R-:W-:-:S09]  /*4bb0*/  UISETP.NE.AND UP0, UPT, UR4, 0xf, UPT ;  /* 0x0000000f0400788c */ /* 0x000fd2000bf05270 */
[----:B------:R-:W-:Y:S05]  /*4bc0*/  BRA.U !UP0, `(.L_x_22414) ;  /* 0x00000001089c7547 */ /* 0x000fea000b800000 */
[----:B------:R-:W-:-:S09]  /*4bd0*/  UISETP.NE.AND UP0, UPT, UR4, 0x17, UPT ;  /* 0x000000170400788c */ /* 0x000fd2000bf05270 */
[----:B------:R-:W-:Y:S05]  /*4be0*/  BRA.U !UP0, `(.L_x_22415) ;  /* 0x00000001085c7547 */ /* 0x000fea000b800000 */
[----:B------:R-:W-:-:S09]  /*4bf0*/  UISETP.NE.AND UP0, UPT, UR4, 0x18, UPT ;  /* 0x000000180400788c */ /* 0x000fd2000bf05270 */
[----:B------:R-:W-:Y:S05]  /*4c00*/  BRA.U UP0, `(.L_x_22403) ;  /* 0x0000000500f87547 */ /* 0x000fea000b800000 */
[----:B------:R-:W2:Y:S01]  /*4c10*/  LDG.E.U8 R0, desc[UR36][R4.64] ;  /* 0x0000002404007981 */ /* 0x000ea2000c1e1100 */
[----:B---3--:R-:W-:Y:S01]  /*4c20*/  MOV R6, 0x1f ;  /* 0x0000001f00067802 */ /* 0x008fe20000000f00 */
        /* <DEDUP_REMOVED lines=19> */
.L_x_22415:
        /* <DEDUP_REMOVED lines=14> */
.L_x_22414:
[----:B---3--:R-:W2:Y:S02]  /*4e40*/  LDG.E.U16 R2, desc[UR36][R4.64] ;  /* 0x0000002404027981 */ /* 0x008ea4000c1e1500 */
[----:B--2---:R-:W-:-:S06]  /*4e50*/  SHF.L.U32 R2, R2, 0x10, RZ ;  /* 0x0000001002027819 */ /* 0x004fcc00000006ff */
[----:B------:R-:W0:Y:S02]  /*4e60*/  F2I.S64.TRUNC R2, R2 ;  /* 0x0000000200027311 */ /* 0x000e24000020d900 */
[----:B0-----:R-:W-:Y:S01]  /*4e70*/  PRMT R0, R2, 0x7610, R0 ;  /* 0x0000761002007816 */ /* 0x001fe20000000000 */
[----:B------:R-:W-:Y:S06]  /*4e80*/  BRA `(.L_x_22404) ;  /* 0x0000000400ac7947 */ /* 0x000fec0003800000 */
.L_x_22411:
        /* <DEDUP_REMOVED lines=10> */
.L_x_22418:
        /* <DEDUP_REMOVED lines=21> */
.L_x_22422:
[----:B------:R-:W-:Y:S05]  /*5080*/  BSYNC.RECONVERGENT B1 ;  /* 0x0000000000017941 */ /* 0x000fea0003800200 */
.L_x_22421:
[----:B------:R-:W-:Y:S01]  /*5090*/  IMAD.SHL.U32 R0, R0, 0x100000, RZ ;  /* 0x0010000000007824 */ /* 0x000fe200078e00ff */
[----:B------:R-:W-:-:S04]  /*50a0*/  LEA R2, R2, 0x3b800000, 0x17 ;  /* 0x3b80000002027811 */ /* 0x000fc800078eb8ff */
[----:B------:R-:W-:-:S07]  /*50b0*/  LOP3.LUT R2, R2, R0, R7, 0xfe, !PT ;  /* 0x0000000002027212 */ /* 0x000fce00078efe07 */
.L_x_22420:
[----:B------:R-:W-:Y:S05]  /*50c0*/  BSYNC.RECONVERGENT B0 ;  /* 0x0000000000007941 */ /* 0x000fea0003800200 */
.L_x_22419:
[----:B------:R-:W0:Y:S02]  /*50d0*/  F2I.S64.TRUNC R2, R2 ;  /* 0x0000000200027311 */ /* 0x000e24000020d900 */
[----:B0-----:R-:W-:Y:S01]  /*50e0*/  PRMT R0, R2, 0x7610, R0 ;  /* 0x0000761002007816 */ /* 0x001fe20000000000 */
[----:B------:R-:W-:Y:S06]  /*50f0*/  BRA `(.L_x_22404) ;  /* 0x0000000400107947 */ /* 0x000fec0003800000 */
.L_x_22417:
        /* <DEDUP_REMOVED lines=21> */
.L_x_22426:
[----:B------:R-:W-:Y:S05]  /*5250*/  BSYNC.RECONVERGENT B1 ;  /* 0x0000000000017941 */ /* 0x000fea0003800200 */
.L_x_22425:
[----:B------:R-:W-:Y:S01]  /*5260*/  IMAD.SHL.U32 R0, R0, 0x200000, RZ ;  /* 0x0020000000007824 */ /* 0x000fe200078e00ff */
[----:B------:R-:W-:-:S04]  /*5270*/  LEA R2, R2, 0x37800000, 0x17 ;  /* 0x3780000002027811 */ /* 0x000fc800078eb8ff */
[----:B------:R-:W-:-:S07]  /*5280*/  LOP3.LUT R2, R2, R0, R7, 0xfe, !PT ;  /* 0x0000000002027212 */ /* 0x000fce00078efe07 */
.L_x_22424:
[----:B------:R-:W-:Y:S05]  /*5290*/  BSYNC.RECONVERGENT B0 ;  /* 0x0000000000007941 */ /* 0x000fea0003800200 */
.L_x_22423:
[----:B------:R-:W0:Y:S02]  /*52a0*/  F2I.S64.TRUNC R2, R2 ;  /* 0x0000000200027311 */ /* 0x000e24000020d900 */
[----:B0-----:R-:W-:Y:S01]  /*52b0*/  PRMT R0, R2, 0x7610, R0 ;  /* 0x0000761002007816 */ /* 0x001fe20000000000 */
[----:B------:R-:W-:Y:S06]  /*52c0*/  BRA `(.L_x_22404) ;  /* 0x00000000009c7947 */ /* 0x000fec0003800000 */
.L_x_22416:
        /* <DEDUP_REMOVED lines=12> */
[----:B------:R-:W-:Y:S01]  /*5390*/  @!P0 MOV R2, 0x7f800001 ;  /* 0x7f80000100028802 */ /* 0x000fe20000000f00 */
[----:B------:R-:W-:-:S07]  /*53a0*/  @P0 IMAD.SHL.U32 R2, R4, 0x800000, RZ ;  /* 0x0080000004020824 */ /* 0x000fce00078e00ff */
.L_x_22430:
[----:B------:R-:W-:Y:S05]  /*53b0*/  BSYNC.RECONVERGENT B0 ;  /* 0x0000000000007941 */ /* 0x000fea0003800200 */
.L_x_22429:
[----:B------:R-:W0:Y:S02]  /*53c0*/  F2I.S64.TRUNC R2, R2 ;  /* 0x0000000200027311 */ /* 0x000e24000020d900 */
[----:B0-----:R-:W-:Y:S01]  /*53d0*/  PRMT R0, R2, 0x7610, R0 ;  /* 0x0000761002007816 */ /* 0x001fe20000000000 */
[----:B------:R-:W-:Y:S06]  /*53e0*/  BRA `(.L_x_22404) ;  /* 0x0000000000547947 */ /* 0x000fec0003800000 */
.L_x_22403:
[----:B---3--:R-:W-:Y:S01]  /*53f0*/  MOV R2, 0x0 ;  /* 0x0000000000027802 */ /* 0x008fe20000000f00 */
        /* <DEDUP_REMOVED lines=15> */
.L_x_22431:
[----:B------:R-:W-:Y:S01]  /*54f0*/  PRMT R0, RZ, 0x7610, R0 ;  /* 0x00007610ff007816 */ /* 0x000fe20000000000 */
[----:B------:R-:W-:Y:S06]  /*5500*/  BRA `(.L_x_22404) ;  /* 0x00000000000c7947 */ /* 0x000fec0003800000 */
.L_x_22428:
[----:B------:R1:W5:Y:S01]  /*5510*/  LDG.E.U8 R0, desc[UR36][R4.64] ;  /* 0x0000002404007981 */ /* 0x000362000c1e1100 */
[----:B------:R-:W-:Y:S05]  /*5520*/  BRA `(.L_x_22404) ;  /* 0x0000000000047947 */ /* 0x000fea0003800000 */
.L_x_22427:
[----:B------:R2:W5:Y:S02]  /*5530*/  LDG.E.U8 R0, desc[UR36][R4.64] ;  /* 0x0000002404007981 */ /* 0x000564000c1e1100 */
.L_x_22404:
[----:B-----5:R-:W-:Y:S01]  /*5540*/  LOP3.LUT R0, R0, 0xff, RZ, 0xc0, !PT ;  /* 0x000000ff00007812 */ /* 0x020fe200078ec0ff */
[----:B------:R-:W3:Y:S01]  /*5550*/  LDCU.64 UR4, c[0x0][0x580] ;  /* 0x0000b000ff0477ac */ /* 0x000ee20008000a00 */
[----:B------:R-:W-:Y:S03]  /*5560*/  BSSY.RECONVERGENT B0, `(.L_x_22432) ;  /* 0x0000024000007945 */ /* 0x000fe60003800200 */
[----:B------:R-:W-:-:S06]  /*5570*/  IMAD R10, R0, R0, RZ ;  /* 0x00000000000a7224 */ /* 0x000fcc00078e02ff */
[----:B------:R-:W0:Y:S02]  /*5580*/  I2F.F64.U32 R10, R10 ;  /* 0x0000000a000a7312 */ /* 0x000e240000201800 */
[----:B012-4-:R-:W-:-:S05]  /*5590*/  VIADD R4, R11, 0x300402 ;  /* 0x003004020b047836 */ /* 0x017fca0000000000 */
        /* <DEDUP_REMOVED lines=31> */
[----:B------:R-:W-:Y:S05]  /*5790*/  CALL.REL.NOINC `($__internal_48_$__cuda_sm20_dblrcp_rn_slowpath_v3) ;  /* 0x0000007400007944 */ /* 0x000fea0003c00000 */
.L_x_22433:
[----:B------:R-:W-:Y:S05]  /*57a0*/  BSYNC.RECONVERGENT B0 ;  /* 0x0000000000007941 */ /* 0x000fea0003800200 */
.L_x_22432:
        /* <DEDUP_REMOVED lines=15> */
.L_x_22438:
[----:B------:R0:W-:Y:S01]  /*58a0*/  STG.E.U8 desc[UR36][R2.64], R5 ;  /* 0x0000000502007986 */ /* 0x0001e2000c101124 */
[----:B------:R-:W-:Y:S05]  /*58b0*/  BRA `(.L_x_22440) ;  /* 0x0000000c00507947 */ /* 0x000fea0003800000 */
.L_x_22437:
        /* <DEDUP_REMOVED lines=10> */
.L_x_22442:
[----:B------:R-:W-:-:S05]  /*5960*/  LOP3.LUT R5, R5, 0xff, RZ, 0xc0, !PT ;  /* 0x000000ff05057812 */ /* 0x000fca00078ec0ff */
[----:B------:R0:W-:Y:S01]  /*5970*/  STG.E desc[UR36][R2.64], R5 ;  /* 0x0000000502007986 */ /* 0x0001e2000c101924 */
[----:B------:R-:W-:Y:S05]  /*5980*/  BRA `(.L_x_22440) ;  /* 0x0000000c001c7947 */ /* 0x000fea0003800000 */
.L_x_22441:
[----:B------:R-:W-:-:S05]  /*5990*/  LOP3.LUT R5, R5, 0xff, RZ, 0xc0, !PT ;  /* 0x000000ff05057812 */ /* 0x000fca00078ec0ff */
[----:B------:R0:W-:Y:S01]  /*59a0*/  STG.E.U16 desc[UR36][R2.64], R5 ;  /* 0x0000000502007986 */ /* 0x0001e2000c101524 */
[----:B------:R-:W-:Y:S05]  /*59b0*/  BRA `(.L_x_22440) ;  /* 0x0000000c00107947 */ /* 0x000fea0003800000 */
.L_x_22436:
        /* <DEDUP_REMOVED lines=10> */
.L_x_22444:
[----:B------:R-:W-:-:S04]  /*5a60*/  LOP3.LUT R5, R5, 0xff, RZ, 0xc0, !PT ;  /* 0x000000ff05057812 */ /* 0x000fc800078ec0ff */
[----:B------:R-:W0:Y:S02]  /*5a70*/  I2F.U16 R0, R5 ;  /* 0x0000000500007306 */ /* 0x000e240000101000 */
[----:B0-----:R-:W-:-:S05]  /*5a80*/  F2FP.F16.F32.PACK_AB R0, RZ, R0 ;  /* 0x00000000ff00723e */ /* 0x001fca00000000ff */
[----:B------:R0:W-:Y:S01]  /*5a90*/  STG.E.U16 desc[UR36][R2.64], R0 ;  /* 0x0000000002007986 */ /* 0x0001e2000c101524 */
[----:B------:R-:W-:Y:S05]  /*5aa0*/  BRA `(.L_x_22440) ;  /* 0x0000000800d47947 */ /* 0x000fea0003800000 */
.L_x_22443:
        /* <DEDUP_REMOVED lines=11> */
.L_x_22446:
[----:B------:R-:W-:-:S06]  /*5b60*/  LOP3.LUT R5, R5, 0xff, RZ, 0xc0, !PT ;  /* 0x000000ff05057812 */ /* 0x000fcc00078ec0ff */
[----:B------:R-:W0:Y:S02]  /*5b70*/  I2F.U16 R5, R5 ;  /* 0x0000000500057306 */ /* 0x000e240000101000 */
[----:B0-----:R-:W-:-:S04]  /*5b80*/  F2FP.F16.F32.PACK_AB R5, RZ, R5 ;  /* 0x00000005ff05723e */ /* 0x001fc800000000ff */
[----:B------:R-:W-:-:S05]  /*5b90*/  PRMT R5, R5, 0x5410, RZ ;  /* 0x0000541005057816 */ /* 0x000fca00000000ff */
[----:B------:R0:W-:Y:S01]  /*5ba0*/  STG.E desc[UR36][R2.64], R5 ;  /* 0x0000000502007986 */ /* 0x0001e2000c101924 */
[----:B------:R-:W-:Y:S05]  /*5bb0*/  BRA `(.L_x_22440) ;  /* 0x0000000800907947 */ /* 0x000fea0003800000 */
.L_x_22445:
[----:B------:R-:W-:-:S06]  /*5bc0*/  LOP3.LUT R5, R5, 0xff, RZ, 0xc0, !PT ;  /* 0x000000ff05057812 */ /* 0x000fcc00078ec0ff */
[----:B------:R-:W0:Y:S02]  /*5bd0*/  I2F.F64.U16 R4, R5 ;  /* 0x0000000500047312 */ /* 0x000e240000101800 */
[----:B0-----:R0:W-:Y:S01]  /*5be0*/  STG.E.64 desc[UR36][R2.64], R4 ;  /* 0x0000000402007986 */ /* 0x0011e2000c101b24 */
[----:B------:R-:W-:Y:S05]  /*5bf0*/  BRA `(.L_x_22440) ;  /* 0x0000000800807947 */ /* 0x000fea0003800000 */
.L_x_22435:
        /* <DEDUP_REMOVED lines=13> */
.L_x_22450:
[----:B------:R-:W-:Y:S01]  /*5cd0*/  LOP3.LUT R5, R5, 0xff, RZ, 0xc0, !PT ;  /* 0x000000ff05057812 */ /* 0x000fe200078ec0ff */
[----:B------:R-:W-:Y:S01]  /*5ce0*/  BSSY.RECONVERGENT B0, `(.L_x_22451) ;  /* 0x0000011000007945 */ /* 0x000fe20003800200 */
[----:B------:R-:W-:-:S04]  /*5cf0*/  MOV R0, 0x80 ;  /* 0x0000008000007802 */ /* 0x000fc80000000f00 */
        /* <DEDUP_REMOVED lines=15> */
.L_x_22452:
[----:B------:R-:W-:Y:S05]  /*5df0*/  BSYNC.RECONVERGENT B0 ;  /* 0x0000000000007941 */ /* 0x000fea0003800200 */
.L_x_22451:
[----:B------:R0:W-:Y:S01]  /*5e00*/  STG.E.U8 desc[UR36][R2.64], R0 ;  /* 0x0000000002007986 */ /* 0x0001e2000c101124 */
[----:B------:R-:W-:Y:S05]  /*5e10*/  BRA `(.L_x_22440) ;  /* 0x0000000400f87947 */ /* 0x000fea0003800000 */
.L_x_22449:
        /* <DEDUP_REMOVED lines=18> */
.L_x_22454:
[----:B------:R-:W-:Y:S05]  /*5f40*/  BSYNC.RECONVERGENT B0 ;  /* 0x0000000000007941 */ /* 0x000fea0003800200 */
.L_x_22453:
[----:B------:R0:W-:Y:S01]  /*5f50*/  STG.E.U8 desc[UR36][R2.64], R0 ;  /* 0x0000000002007986 */ /* 0x0001e2000c101124 */
[----:B------:R-:W-:Y:S05]  /*5f60*/  BRA `(.L_x_22440) ;  /* 0x0000000400a47947 */ /* 0x000fea0003800000 */
.L_x_22448:
[----:B------:R-:W-:-:S09]  /*5f70*/  UISETP.NE.AND UP0, UPT, UR4, 0x1c, UPT ;  /* 0x0000001c0400788c */ /* 0x000fd2000bf05270 */
[----:B------:R-:W-:Y:S05]  /*5f80*/  BRA.U !UP0, `(.L_x_22455) ;  /* 0x0000000108647547 */ /* 0x000fea000b800000 */
[----:B------:R-:W-:-:S09]  /*5f90*/  UISETP.NE.AND UP0, UPT, UR4, 0x1d, UPT ;  /* 0x0000001d0400788c */ /* 0x000fd2000bf05270 */
[----:B------:R-:W-:Y:S05]  /*5fa0*/  BRA.U !UP0, `(.L_x_22456) ;  /* 0x00000001084c7547 */ /* 0x000fea000b800000 */
[----:B------:R-:W-:-:S09]  /*5fb0*/  UISETP.NE.AND UP0, UPT, UR4, 0x2c, UPT ;  /* 0x0000002c0400788c */ /* 0x000fd2000bf05270 */
[----:B------:R-:W-:Y:S05]  /*5fc0*/  BRA.U UP0, `(.L_x_22439) ;  /* 0x0000000100b47547 */ /* 0x000fea000b800000 */
        /* <DEDUP_REMOVED lines=17> */
.L_x_22456:
[----:B------:R-:W-:Y:S02]  /*60e0*/  LOP3.LUT R4, R5, 0xff, RZ, 0xc0, !PT ;  /* 0x000000ff05047812 */ /* 0x000fe400078ec0ff */
[----:B------:R-:W-:-:S05]  /*60f0*/  MOV R5, RZ ;  /* 0x000000ff00057202 */ /* 0x000fca0000000f00 */
[----:B------:R0:W-:Y:S01]  /*6100*/  STG.E.64 desc[UR36][R2.64], R4 ;  /* 0x0000000402007986 */ /* 0x0001e2000c101b24 */
[----:B------:R-:W-:Y:S05]  /*6110*/  BRA `(.L_x_22440) ;  /* 0x0000000400387947 */ /* 0x000fea0003800000 */
.L_x_22455:
[----:B------:R-:W-:-:S05]  /*6120*/  LOP3.LUT R5, R5, 0xff, RZ, 0xc0, !PT ;  /* 0x000000ff05057812 */ /* 0x000fca00078ec0ff */
[----:B------:R0:W-:Y:S01]  /*6130*/  STG.E desc[UR36][R2.64], R5 ;  /* 0x0000000502007986 */ /* 0x0001e2000c101924 */
[----:B------:R-:W-:Y:S05]  /*6140*/  BRA `(.L_x_22440) ;  /* 0x00000004002c7947 */ /* 0x000fea0003800000 */
.L_x_22447:
        /* <DEDUP_REMOVED lines=10> */
.L_x_22458:
[----:B------:R-:W-:Y:S02]  /*61f0*/  LOP3.LUT R5, R5, 0xff, RZ, 0xc0, !PT ;  /* 0x000000ff05057812 */ /* 0x000fe400078ec0ff */
[----:B------:R-:W-:-:S04]  /*6200*/  CS2R R6, SRZ ;  /* 0x0000000000067805 */ /* 0x000fc8000001ff00 */
[----:B------:R-:W0:Y:S02]  /*6210*/  I2F.F64.U16 R4, R5 ;  /* 0x0000000500047312 */ /* 0x000e240000101800 */
[----:B0-----:R4:W-:Y:S01]  /*6220*/  STG.E.128 desc[UR36][R2.64], R4 ;  /* 0x0000000402007986 */ /* 0x0019e2000c101d24 */
[----:B------:R-:W-:Y:S05]  /*6230*/  BRA `(.L_x_22440) ;  /* 0x0000000000f07947 */ /* 0x000fea0003800000 */
.L_x_22457:
[----:B------:R-:W-:-:S09]  /*6240*/  UISETP.NE.AND UP0, UPT, UR4, 0xf, UPT ;  /* 0x0000000f0400788c */ /* 0x000fd2000bf05270 */
[----:B------:R-:W-:Y:S05]  /*6250*/  BRA.U !UP0, `(.L_x_22459) ;  /* 0x0000000108d87547 */ /* 0x000fea000b800000 */
[----:B------:R-:W-:-:S09]  /*6260*/  UISETP.NE.AND UP0, UPT, UR4, 0x17, UPT ;  /* 0x000000170400788c */ /* 0x000fd2000bf05270 */
[----:B------:R-:W-:Y:S05]  /*6270*/  BRA.U !UP0, `(.L_x_22460) ;  /* 0x0000000108887547 */ /* 0x000fea000b800000 */
[----:B------:R-:W-:-:S09]  /*6280*/  UISETP.NE.AND UP0, UPT, UR4, 0x18, UPT ;  /* 0x000000180400788c */ /* 0x000fd2000bf05270 */
[----:B------:R-:W-:Y:S05]  /*6290*/  BRA.U !UP0, `(.L_x_22461) ;  /* 0x0000000108447547 */ /* 0x000fea000b800000 */
.L_x_22439:
        /* <DEDUP_REMOVED lines=16> */
.L_x_22462:
[----:B------:R-:W-:Y:S05]  /*63a0*/  BRA `(.L_x_22440) ;  /* 0x0000000000947947 */ /* 0x000fea0003800000 */
.L_x_22461:
        /* <DEDUP_REMOVED lines=12> */
.L_x_22464:
[----:B------:R-:W-:Y:S05]  /*6470*/  BSYNC.RECONVERGENT B0 ;  /* 0x0000000000007941 */ /* 0x000fea0003800200 */
.L_x_22463:
[----:B------:R3:W-:Y:S01]  /*6480*/  STG.E.U8 desc[UR36][R2.64], R5 ;  /* 0x0000000502007986 */ /* 0x0007e2000c101124 */
[----:B------:R-:W-:Y:S05]  /*6490*/  BRA `(.L_x_22440) ;  /* 0x0000000000587947 */ /* 0x000fea0003800000 */
.L_x_22460:
        /* <DEDUP_REMOVED lines=13> */
.L_x_22465:
[----:B------:R-:W-:Y:S01]  /*6570*/  IMAD.MOV.U32 R5, RZ, RZ, 0x7f ;  /* 0x0000007fff057424 */ /* 0x000fe200078e00ff */
[----:B------:R-:W-:-:S04]  /*6580*/  ISETP.GT.U32.AND P0, PT, R7, 0x7f800000, PT ;  /* 0x7f8000000700780c */ /* 0x000fc80003f04070 */
[----:B------:R-:W-:-:S05]  /*6590*/  SEL R5, R5, 0x7c, P0 ;  /* 0x0000007c05057807 */ /* 0x000fca0000000000 */
[----:B------:R2:W-:Y:S01]  /*65a0*/  STG.E.U8 desc[UR36][R2.64], R5 ;  /* 0x0000000502007986 */ /* 0x0005e2000c101124 */
[----:B------:R-:W-:Y:S05]  /*65b0*/  BRA `(.L_x_22440) ;  /* 0x0000000000107947 */ /* 0x000fea0003800000 */
.L_x_22459:
[----:B------:R-:W-:-:S04]  /*65c0*/  LOP3.LUT R5, R5, 0xff, RZ, 0xc0, !PT ;  /* 0x000000ff05057812 */ /* 0x000fc800078ec0ff */
[----:B------:R-:W0:Y:S02]  /*65d0*/  I2F.U16 R0, R5 ;  /* 0x0000000500007306 */ /* 0x000e240000101000 */
[----:B0-----:R-:W-:-:S05]  /*65e0*/  F2FP.BF16.F32.PACK_AB R0, RZ, R0 ;  /* 0x00000000ff00723e */ /* 0x001fca00000010ff */
[----:B------:R0:W-:Y:S02]  /*65f0*/  STG.E.U16 desc[UR36][R2.64], R0 ;  /* 0x0000000002007986 */ /* 0x0001e4000c101524 */
.L_x_22440:
[----:B------:R-:W-:Y:S05]  /*6600*/  BSYNC.RECONVERGENT B7 ;  /* 0x0000000000077941 */ /* 0x000fea0003800200 */
.L_x_22434:
[----:B------:R-:W-:-:S07]  /*6610*/  IADD3 R17, PT, PT, R17, 0x80, RZ ;  /* 0x0000008011117810 */ /* 0x000fce0007ffe0ff */
.L_x_22397:
[----:B------:R-:W-:Y:S05]  /*6620*/  BSYNC.RECONVERGENT B6 ;  /* 0x0000000000067941 */ /* 0x000fea0003800200 */
.L_x_22396:
        /* <DEDUP_REMOVED lines=307> */
.L_x_22468:
[----:B------:R-:W4:Y:S01]  /*7960*/  LDCU.64 UR6, c[0x0][0x588] ;  /* 0x0000b100ff0677ac */ /* 0x000f220008000a00 */
[----:B------:R-:W-:-:S04]  /*7970*/  UPRMT UR4, UR42, 0x9910, URZ ;  /* 0x000099102a047896 */ /* 0x000fc800080000ff */
[----:B------:R-:W-:Y:S01]  /*7980*/  UISETP.GT.AND UP0, UPT, UR4, 0x9, UPT ;  /* 0x000000090400788c */ /* 0x000fe2000bf04270 */
[----:B----4-:R-:W-:-:S05]  /*7990*/  IADD3 R4, P0, PT, R0, UR6, RZ ;  /* 0x0000000600047c10 */ /* 0x010fca000ff1e0ff */
[----:B-123--:R-:W-:-:S03]  /*79a0*/  IMAD.X R5, RZ, RZ, UR7, P0 ;  /* 0x00000007ff057e24 */ /* 0x00efc600080e06ff */
        /* <DEDUP_REMOVED lines=11> */
.L_x_22472:
[----:B------:R0:W5:Y:S01]  /*7a60*/  LDG.E.U8 R0, desc[UR36][R4.64] ;  /* 0x0000002404007981 */ /* 0x000162000c1e1100 */
[----:B------:R-:W-:Y:S05]  /*7a70*/  BRA `(.L_x_22474) ;  /* 0x0000000c005c7947 */ /* 0x000fea0003800000 */
.L_x_22471:
        /* <DEDUP_REMOVED lines=8> */
.L_x_22476:
[----:B------:R3:W5:Y:S01]  /*7b00*/  LDG.E.U8 R0, desc[UR36][R4.64] ;  /* 0x0000002404007981 */ /* 0x000762000c1e1100 */
[----:B------:R-:W-:Y:S05]  /*7b10*/  BRA `(.L_x_22474) ;  /* 0x0000000c00347947 */ /* 0x000fea0003800000 */
.L_x_22475:
[----:B------:R2:W5:Y:S01]  /*7b20*/  LDG.E.U16 R0, desc[UR36][R4.64] ;  /* 0x0000002404007981 */ /* 0x000562000c1e1500 */
[----:B------:R-:W-:Y:S05]  /*7b30*/  BRA `(.L_x_22474) ;  /* 0x0000000c002c7947 */ /* 0x000fea0003800000 */
.L_x_22470:
        /* <DEDUP_REMOVED lines=10> */
.L_x_22478:
[----:B------:R-:W2:Y:S02]  /*7be0*/  LDG.E.U16 R2, desc[UR36][R4.64] ;  /* 0x0000002404027981 */ /* 0x000ea4000c1e1500 */
[----:B--2---:R-:W-:-:S06]  /*7bf0*/  HADD2.F32 R2, -RZ, R2.H0_H0 ;  /* 0x20000002ff027230 */ /* 0x004fcc0000004100 */
[----:B------:R-:W0:Y:S02]  /*7c00*/  F2I.S64.TRUNC R2, R2 ;  /* 0x0000000200027311 */ /* 0x000e24000020d900 */
[----:B0-----:R-:W-:Y:S01]  /*7c10*/  PRMT R0, R2, 0x7610, R0 ;  /* 0x0000761002007816 */ /* 0x001fe20000000000 */
[----:B------:R-:W-:Y:S06]  /*7c20*/  BRA `(.L_x_22474) ;  /* 0x0000000800f07947 */ /* 0x000fec0003800000 */
.L_x_22477:
        /* <DEDUP_REMOVED lines=10> */
.L_x_22480:
[----:B------:R-:W2:Y:S02]  /*7cd0*/  LDG.E.U16 R4, desc[UR36][R4.64] ;  /* 0x0000002404047981 */ /* 0x000ea4000c1e1500 */
[----:B--2---:R-:W-:-:S06]  /*7ce0*/  HADD2.F32 R2, -RZ, R4.H0_H0 ;  /* 0x20000004ff027230 */ /* 0x004fcc0000004100 */
[----:B------:R-:W0:Y:S02]  /*7cf0*/  F2I.S64.TRUNC R2, R2 ;  /* 0x0000000200027311 */ /* 0x000e24000020d900 */
[----:B0-----:R-:W-:Y:S01]  /*7d00*/  PRMT R0, R2, 0x7610, R0 ;  /* 0x0000761002007816 */ /* 0x001fe20000000000 */
[----:B------:R-:W-:Y:S06]  /*7d10*/  BRA `(.L_x_22474) ;  /* 0x0000000800b47947 */ /* 0x000fec0003800000 */
.L_x_22479:
[----:B------:R-:W2:Y:S02]  /*7d20*/  LDG.E.64 R2, desc[UR36][R4.64] ;  /* 0x0000002404027981 */ /* 0x000ea4000c1e1b00 */
[----:B--2---:R-:W0:Y:S02]  /*7d30*/  F2I.S64.F64.TRUNC R2, R2 ;  /* 0x0000000200027311 */ /* 0x004e24000030d900 */
[----:B0-----:R-:W-:Y:S01]  /*7d40*/  PRMT R0, R2, 0x7610, R0 ;  /* 0x0000761002007816 */ /* 0x001fe20000000000 */
[----:B------:R-:W-:Y:S06]  /*7d50*/  BRA `(.L_x_22474) ;  /* 0x0000000800a47947 */ /* 0x000fec0003800000 */
.L_x_22469:
        /* <DEDUP_REMOVED lines=12> */
.L_x_22483:
[----:B------:R-:W2:Y:S02]  /*7e20*/  LDG.E.64 R4, desc[UR36][R4.64] ;  /* 0x0000002404047981 */ /* 0x000ea4000c1e1b00 */
[----:B--2---:R-:W0:Y:S02]  /*7e30*/  F2I.S64.F64.TRUNC R2, R4 ;  /* 0x0000000400027311 */ /* 0x004e24000030d900 */
[----:B0-----:R-:W-:Y:S01]  /*7e40*/  PRMT R0, R2, 0x7610, R0 ;  /* 0x0000761002007816 */ /* 0x001fe20000000000 */
[----:B------:R-:W-:Y:S06]  /*7e50*/  BRA `(.L_x_22474) ;  /* 0x0000000800647947 */ /* 0x000fec0003800000 */
.L_x_22482:
        /* <DEDUP_REMOVED lines=27> */
.L_x_22485:
        /* <DEDUP_REMOVED lines=14> */
.L_x_22484:
[----:B------:R-:W2:Y:S02]  /*80f0*/  LDG.E.U16 R2, desc[UR36][R4.64] ;  /* 0x0000002404027981 */ /* 0x000ea4000c1e1500 */
[----:B--2---:R-:W-:-:S06]  /*8100*/  IMAD.U32 R2, R2, 0x10000, RZ ;  /* 0x0001000002027824 */ /* 0x004fcc00078e00ff */
[----:B------:R-:W0:Y:S02]  /*8110*/  F2I.S64.TRUNC R2, R2 ;  /* 0x0000000200027311 */ /* 0x000e24000020d900 */
[----:B0-----:R-:W-:Y:S01]  /*8120*/  PRMT R0, R2, 0x7610, R0 ;  /* 0x0000761002007816 */ /* 0x001fe20000000000 */
[----:B------:R-:W-:Y:S06]  /*8130*/  BRA `(.L_x_22474) ;  /* 0x0000000400ac7947 */ /* 0x000fec0003800000 */
.L_x_22481:
        /* <DEDUP_REMOVED lines=10> */
.L_x_22488:
        /* <DEDUP_REMOVED lines=21> */
.L_x_22492:
[----:B------:R-:W-:Y:S05]  /*8330*/  BSYNC.RECONVERGENT B1 ;  /* 0x0000000000017941 */ /* 0x000fea0003800200 */
.L_x_22491:
[----:B------:R-:W-:Y:S02]  /*8340*/  SHF.L.U32 R0, R0, 0x14, RZ ;  /* 0x0000001400007819 */ /* 0x000fe400000006ff */
[----:B------:R-:W-:-:S04]  /*8350*/  LEA R2, R2, 0x3b800000, 0x17 ;  /* 0x3b80000002027811 */ /* 0x000fc800078eb8ff */
[----:B------:R-:W-:-:S07]  /*8360*/  LOP3.LUT R2, R2, R0, R7, 0xfe, !PT ;  /* 0x0000000002027212 */ /* 0x000fce00078efe07 */
.L_x_22490:
[----:B------:R-:W-:Y:S05]  /*8370*/  BSYNC.RECONVERGENT B0 ;  /* 0x0000000000007941 */ /* 0x000fea0003800200 */
.L_x_22489:
[----:B------:R-:W0:Y:S02]  /*8380*/  F2I.S64.TRUNC R2, R2 ;  /* 0x0000000200027311 */ /* 0x000e24000020d900 */
[----:B0-----:R-:W-:Y:S01]  /*8390*/  PRMT R0, R2, 0x7610, R0 ;  /* 0x0000761002007816 */ /* 0x001fe20000000000 */
[----:B------:R-:W-:Y:S06]  /*83a0*/  BRA `(.L_x_22474) ;  /* 0x0000000400107947 */ /* 0x000fec0003800000 */
.L_x_22487:
        /* <DEDUP_REMOVED lines=21> */
.L_x_22496:
[----:B------:R-:W-:Y:S05]  /*8500*/  BSYNC.RECONVERGENT B1 ;  /* 0x0000000000017941 */ /* 0x000fea0003800200 */
.L_x_22495:
[----:B------:R-:W-:Y:S01]  /*8510*/  IMAD.SHL.U32 R0, R0, 0x200000, RZ ;  /* 0x0020000000007824 */ /* 0x000fe200078e00ff */
[----:B------:R-:W-:-:S04]  /*8520*/  LEA R2, R2, 0x37800000, 0x17 ;  /* 0x3780000002027811 */ /* 0x000fc800078eb8ff */
[----:B------:R-:W-:-:S07]  /*8530*/  LOP3.LUT R2, R2, R0, R7, 0xfe, !PT ;  /* 0x0000000002027212 */ /* 0x000fce00078efe07 */
.L_x_22494:
[----:B------:R-:W-:Y:S05]  /*8540*/  BSYNC.RECONVERGENT B0 ;  /* 0x0000000000007941 */ /* 0x000fea0003800200 */
.L_x_22493:
[----:B------:R-:W0:Y:S02]  /*8550*/  F2I.S64.TRUNC R2, R2 ;  /* 0x0000000200027311 */ /* 0x000e24000020d900 */
[----:B0-----:R-:W-:Y:S01]  /*8560*/  PRMT R0, R2, 0x7610, R0 ;  /* 0x0000761002007816 */ /* 0x001fe20000000000 */
[----:B------:R-:W-:Y:S06]  /*8570*/  BRA `(.L_x_22474) ;  /* 0x00000000009c7947 */ /* 0x000fec0003800000 */
.L_x_22486:
        /* <DEDUP_REMOVED lines=14> */
.L_x_22500:
[----:B------:R-:W-:Y:S05]  /*8660*/  BSYNC.RECONVERGENT B0 ;  /* 0x0000000000007941 */ /* 0x000fea0003800200 */
.L_x_22499:
[----:B------:R-:W0:Y:S02]  /*8670*/  F2I.S64.TRUNC R2, R2 ;  /* 0x0000000200027311 */ /* 0x000e24000020d900 */
[----:B0-----:R-:W-:Y:S01]  /*8680*/  PRMT R0, R2, 0x7610, R0 ;  /* 0x0000761002007816 */ /* 0x001fe20000000000 */
[----:B------:R-:W-:Y:S06]  /*8690*/  BRA `(.L_x_22474) ;  /* 0x0000000000547947 */ /* 0x000fec0003800000 */
.L_x_22473:
        /* <DEDUP_REMOVED lines=16> */
.L_x_22501:
[----:B------:R-:W-:Y:S01]  /*87a0*/  PRMT R0, RZ, 0x7610, R0 ;  /* 0x00007610ff007816 */ /* 0x000fe20000000000 */
[----:B------:R-:W-:Y:S06]  /*87b0*/  BRA `(.L_x_22474) ;  /* 0x00000000000c7947 */ /* 0x000fec0003800000 */
.L_x_22498:
[----:B------:R0:W5:Y:S01]  /*87c0*/  LDG.E.U8 R0, desc[UR36][R4.64] ;  /* 0x0000002404007981 */ /* 0x000162000c1e1100 */
[----:B------:R-:W-:Y:S05]  /*87d0*/  BRA `(.L_x_22474) ;  /* 0x0000000000047947 */ /* 0x000fea0003800000 */
.L_x_22497:
[----:B------:R0:W5:Y:S02]  /*87e0*/  LDG.E.U8 R0, desc[UR36][R4.64] ;  /* 0x0000002404007981 */ /* 0x000164000c1e1100 */
.L_x_22474:
        /* <DEDUP_REMOVED lines=38> */
.L_x_22503:
[----:B------:R-:W-:Y:S05]  /*8a50*/  BSYNC.RECONVERGENT B0 ;  /* 0x0000000000007941 */ /* 0x000fea0003800200 */
.L_x_22502:
        /* <DEDUP_REMOVED lines=15> */
.L_x_22508:
[----:B------:R4:W-:Y:S01]  /*8b50*/  STG.E.U8 desc[UR36][R2.64], R5 ;  /* 0x0000000502007986 */ /* 0x0009e2000c101124 */
[----:B------:R-:W-:Y:S05]  /*8b60*/  BRA `(.L_x_22510) ;  /* 0x0000000c00507947 */ /* 0x000fea0003800000 */
.L_x_22507:
        /* <DEDUP_REMOVED lines=10> */
.L_x_22512:
[----:B------:R-:W-:-:S05]  /*8c10*/  LOP3.LUT R5, R5, 0xff, RZ, 0xc0, !PT ;  /* 0x000000ff05057812 */ /* 0x000fca00078ec0ff */
[----:B------:R2:W-:Y:S01]  /*8c20*/  STG.E desc[UR36][R2.64], R5 ;  /* 0x0000000502007986 */ /* 0x0005e2000c101924 */
[----:B------:R-:W-:Y:S05]  /*8c30*/  BRA `(.L_x_22510) ;  /* 0x0000000c001c7947 */ /* 0x000fea0003800000 */
.L_x_22511:
[----:B------:R-:W-:-:S05]  /*8c40*/  LOP3.LUT R5, R5, 0xff, RZ, 0xc0, !PT ;  /* 0x000000ff05057812 */ /* 0x000fca00078ec0ff */
[----:B------:R0:W-:Y:S01]  /*8c50*/  STG.E.U16 desc[UR36][R2.64], R5 ;  /* 0x0000000502007986 */ /* 0x0001e2000c101524 */
[----:B------:R-:W-:Y:S05]  /*8c60*/  BRA `(.L_x_22510) ;  /* 0x0000000c00107947 */ /* 0x000fea0003800000 */
.L_x_22506:
        /* <DEDUP_REMOVED lines=10> */
.L_x_22514:
[----:B------:R-:W-:-:S04]  /*8d10*/  LOP3.LUT R5, R5, 0xff, RZ, 0xc0, !PT ;  /* 0x000000ff05057812 */ /* 0x000fc800078ec0ff */
[----:B------:R-:W0:Y:S02]  /*8d20*/  I2F.U16 R0, R5 ;  /* 0x0000000500007306 */ /* 0x000e240000101000 */
[----:B0-----:R-:W-:-:S05]  /*8d30*/  F2FP.F16.F32.PACK_AB R0, RZ, R0 ;  /* 0x00000000ff00723e */ /* 0x001fca00000000ff */
[----:B------:R0:W-:Y:S01]  /*8d40*/  STG.E.U16 desc[UR36][R2.64], R0 ;  /* 0x0000000002007986 */ /* 0x0001e2000c101524 */
[----:B------:R-:W-:Y:S05]  /*8d50*/  BRA `(.L_x_22510) ;  /* 0x0000000800d47947 */ /* 0x000fea0003800000 */
.L_x_22513:
        /* <DEDUP_REMOVED lines=11> */
.L_x_22516:
[----:B------:R-:W-:-:S06]  /*8e10*/  LOP3.LUT R5, R5, 0xff, RZ, 0xc0, !PT ;  /* 0x000000ff05057812 */ /* 0x000fcc00078ec0ff */
[----:B------:R-:W0:Y:S02]  /*8e20*/  I2F.U16 R5, R5 ;  /* 0x0000000500057306 */ /* 0x000e240000101000 */
[----:B0-----:R-:W-:-:S04]  /*8e30*/  F2FP.F16.F32.PACK_AB R5, RZ, R5 ;  /* 0x00000005ff05723e */ /* 0x001fc800000000ff */
[----:B------:R-:W-:-:S05]  /*8e40*/  PRMT R5, R5, 0x5410, RZ ;  /* 0x0000541005057816 */ /* 0x000fca00000000ff */
[----:B------:R0:W-:Y:S01]  /*8e50*/  STG.E desc[UR36][R2.64], R5 ;  /* 0x0000000502007986 */ /* 0x0001e2000c101924 */
[----:B------:R-:W-:Y:S05]  /*8e60*/  BRA `(.L_x_22510) ;  /* 0x0000000800907947 */ /* 0x000fea0003800000 */
.L_x_22515:
[----:B------:R-:W-:-:S06]  /*8e70*/  LOP3.LUT R5, R5, 0xff, RZ, 0xc0, !PT ;  /* 0x000000ff05057812 */ /* 0x000fcc00078ec0ff */
[----:B------:R-:W0:Y:S02]  /*8e80*/  I2F.F64.U16 R4, R5 ;  /* 0x0000000500047312 */ /* 0x000e240000101800 */
[----:B0-----:R0:W-:Y:S01]  /*8e90*/  STG.E.64 desc[UR36][R2.64], R4 ;  /* 0x0000000402007986 */ /* 0x0011e2000c101b24 */
[----:B------:R-:W-:Y:S05]  /*8ea0*/  BRA `(.L_x_22510) ;  /* 0x0000000800807947 */ /* 0x000fea0003800000 */
.L_x_22505:
        /* <DEDUP_REMOVED lines=13> */
.L_x_22520:
        /* <DEDUP_REMOVED lines=18> */
.L_x_22522:
[----:B------:R-:W-:Y:S05]  /*90a0*/  BSYNC.RECONVERGENT B0 ;  /* 0x0000000000007941 */ /* 0x000fea0003800200 */
.L_x_22521:
[----:B------:R0:W-:Y:S01]  /*90b0*/  STG.E.U8 desc[UR36][R2.64], R0 ;  /* 0x0000000002007986 */ /* 0x0001e2000c101124 */
[----:B------:R-:W-:Y:S05]  /*90c0*/  BRA `(.L_x_22510) ;  /* 0x0000000400f87947 */ /* 0x000fea0003800000 */
.L_x_22519:
        /* <DEDUP_REMOVED lines=18> */
.L_x_22524:
[----:B------:R-:W-:Y:S05]  /*91f0*/  BSYNC.RECONVERGENT B0 ;  /* 0x0000000000007941 */ /* 0x000fea0003800200 */
.L_x_22523:
[----:B------:R0:W-:Y:S01]  /*9200*/  STG.E.U8 desc[UR36][R2.64], R0 ;  /* 0x0000000002007986 */ /* 0x0001e2000c101124 */
[----:B------:R-:W-:Y:S05]  /*9210*/  BRA `(.L_x_22510) ;  /* 0x0000000400a47947 */ /* 0x000fea0003800000 */
.L_x_22518:
        /* <DEDUP_REMOVED lines=23> */
.L_x_22526:
[----:B------:R-:W-:Y:S01]  /*9390*/  LOP3.LUT R4, R5, 0xff, RZ, 0xc0, !PT ;  /* 0x000000ff05047812 */ /* 0x000fe200078ec0ff */
[----:B------:R-:W-:-:S05]  /*93a0*/  IMAD.MOV.U32 R5, RZ, RZ, RZ ;  /* 0x000000ffff057224 */ /* 0x000fca00078e00ff */
[----:B------:R0:W-:Y:S01]  /*93b0*/  STG.E.64 desc[UR36][R2.64], R4 ;  /* 0x0000000402007986 */ /* 0x0001e2000c101b24 */
[----:B------:R-:W-:Y:S05]  /*93c0*/  BRA `(.L_x_22510) ;  /* 0x0000000400387947 */ /* 0x000fea0003800000 */
.L_x_22525:
[----:B------:R-:W-:-:S05]  /*93d0*/  LOP3.LUT R5, R5, 0xff, RZ, 0xc0, !PT ;  /* 0x000000ff05057812 */ /* 0x000fca00078ec0ff */
[----:B------:R0:W-:Y:S01]  /*93e0*/  STG.E desc[UR36][R2.64], R5 ;  /* 0x0000000502007986 */ /* 0x0001e2000c101924 */
[----:B------:R-:W-:Y:S05]  /*93f0*/  BRA `(.L_x_22510) ;  /* 0x00000004002c7947 */ /* 0x000fea0003800000 */
.L_x_22517:
        /* <DEDUP_REMOVED lines=10> */
.L_x_22528:
[----:B------:R-:W-:Y:S02]  /*94a0*/  LOP3.LUT R5, R5, 0xff, RZ, 0xc0, !PT ;  /* 0x000000ff05057812 */ /* 0x000fe400078ec0ff */
[----:B------:R-:W-:-:S04]  /*94b0*/  CS2R R6, SRZ ;  /* 0x0000000000067805 */ /* 0x000fc8000001ff00 */
[----:B------:R-:W0:Y:S02]  /*94c0*/  I2F.F64.U16 R4, R5 ;  /* 0x0000000500047312 */ /* 0x000e240000101800 */
[----:B0-----:R0:W-:Y:S01]  /*94d0*/  STG.E.128 desc[UR36][R2.64], R4 ;  /* 0x0000000402007986 */ /* 0x0011e2000c101d24 */
[----:B------:R-:W-:Y:S05]  /*94e0*/  BRA `(.L_x_22510) ;  /* 0x0000000000f07947 */ /* 0x000fea0003800000 */
.L_x_22527:
[----:B------:R-:W-:-:S09]  /*94f0*/  UISETP.NE.AND UP0, UPT, UR4, 0xf, UPT ;  /* 0x0000000f0400788c */ /* 0x000fd2000bf05270 */
[----:B------:R-:W-:Y:S05]  /*9500*/  BRA.U !UP0, `(.L_x_22529) ;  /* 0x0000000108d87547 */ /* 0x000fea000b800000 */
[----:B------:R-:W-:-:S09]  /*9510*/  UISETP.NE.AND UP0, UPT, UR4, 0x17, UPT ;  /* 0x000000170400788c */ /* 0x000fd2000bf05270 */
[----:B------:R-:W-:Y:S05]  /*9520*/  BRA.U !UP0, `(.L_x_22530) ;  /* 0x0000000108887547 */ /* 0x000fea000b800000 */
[----:B------:R-:W-:-:S09]  /*9530*/  UISETP.NE.AND UP0, UPT, UR4, 0x18, UPT ;  /* 0x000000180400788c */ /* 0x000fd2000bf05270 */
[----:B------:R-:W-:Y:S05]  /*9540*/  BRA.U !UP0, `(.L_x_22531) ;  /* 0x0000000108447547 */ /* 0x000fea000b800000 */
.L_x_22509:
        /* <DEDUP_REMOVED lines=16> */
.L_x_22532:
[----:B------:R-:W-:Y:S05]  /*9650*/  BRA `(.L_x_22510) ;  /* 0x0000000000947947 */ /* 0x000fea0003800000 */
.L_x_22531:
[----:B------:R-:W-:Y:S01]  /*9660*/  LOP3.LUT R0, R5, 0xff, RZ, 0xc0, !PT ;  /* 0x000000ff05007812 */ /* 0x000fe200078ec0ff */
[----:B------:R-:W-:Y:S01]  /*9670*/  BSSY.RECONVERGENT B0, `(.L_x_22533) ;  /* 0x000000b000007945 */ /* 0x000fe20003800200 */
[----:B------:R-:W-:Y:S02]  /*9680*/  MOV R5, 0x7f ;  /* 0x0000007f00057802 */ /* 0x000fe40000000f00 */
        /* <DEDUP_REMOVED lines=9> */
.L_x_22534:
[----:B------:R-:W-:Y:S05]  /*9720*/  BSYNC.RECONVERGENT B0 ;  /* 0x0000000000007941 */ /* 0x000fea0003800200 */
.L_x_22533:
[----:B------:R0:W-:Y:S01]  /*9730*/  STG.E.U8 desc[UR36][R2.64], R5 ;  /* 0x0000000502007986 */ /* 0x0001e2000c101124 */
[----:B------:R-:W-:Y:S05]  /*9740*/  BRA `(.L_x_22510) ;  /* 0x0000000000587947 */ /* 0x000fea0003800000 */
.L_x_22530:
        /* <DEDUP_REMOVED lines=13> */
.L_x_22535:
[----:B------:R-:W-:Y:S01]  /*9820*/  IMAD.MOV.U32 R5, RZ, RZ, 0x7f ;  /* 0x0000007fff057424 */ /* 0x000fe200078e00ff */
[----:B------:R-:W-:-:S04]  /*9830*/  ISETP.GT.U32.AND P0, PT, R7, 0x7f800000, PT ;  /* 0x7f8000000700780c */ /* 0x000fc80003f04070 */
[----:B------:R-:W-:-:S05]  /*9840*/  SEL R5, R5, 0x7c, P0 ;  /* 0x0000007c05057807 */ /* 0x000fca0000000000 */
[----:B------:R0:W-:Y:S01]  /*9850*/  STG.E.U8 desc[UR36][R2.64], R5 ;  /* 0x0000000502007986 */ /* 0x0001e2000c101124 */
[----:B------:R-:W-:Y:S05]  /*9860*/  BRA `(.L_x_22510) ;  /* 0x0000000000107947 */ /* 0x000fea0003800000 */
.L_x_22529:
[----:B------:R-:W-:-:S04]  /*9870*/  LOP3.LUT R5, R5, 0xff, RZ, 0xc0, !PT ;  /* 0x000000ff05057812 */ /* 0x000fc800078ec0ff */
[----:B------:R-:W0:Y:S02]  /*9880*/  I2F.U16 R0, R5 ;  /* 0x0000000500007306 */ /* 0x000e240000101000 */
[----:B0-----:R-:W-:-:S05]  /*9890*/  F2FP.BF16.F32.PACK_AB R0, RZ, R0 ;  /* 0x00000000ff00723e */ /* 0x001fca00000010ff */
[----:B------:R0:W-:Y:S02]  /*98a0*/  STG.E.U16 desc[UR36][R2.64], R0 ;  /* 0x0000000002007986 */ /* 0x0001e4000c101524 */
.L_x_22510:
[----:B------:R-:W-:Y:S05]  /*98b0*/  BSYNC.RECONVERGENT B7 ;  /* 0x0000000000077941 */ /* 0x000fea0003800200 */
.L_x_22504:
[----:B------:R-:W-:-:S07]  /*98c0*/  VIADD R17, R17, 0x80 ;  /* 0x0000008011117836 */ /* 0x000fce0000000000 */
.L_x_22467:
[----:B------:R-:W-:Y:S05]  /*98d0*/  BSYNC.RECONVERGENT B6 ;  /* 0x0000000000067941 */ /* 0x000fea0003800200 */
.L_x_22466:
        /* <DEDUP_REMOVED lines=306> */
.L_x_22536:
[----:B------:R-:W0:Y:S01]  /*ac00*/  LDCU.128 UR8, c[0x0][0x580] ;  /* 0x0000b000ff0877ac */ /* 0x000e220008000c00 */
[----:B------:R-:W-:-:S04]  /*ac10*/  UPRMT UR4, UR42, 0x9910, URZ ;  /* 0x000099102a047896 */ /* 0x000fc800080000ff */
[----:B------:R-:W-:Y:S01]  /*ac20*/  UISETP.GT.AND UP0, UPT, UR4, 0x9, UPT ;  /* 0x000000090400788c */ /* 0x000fe2000bf04270 */
[----:B0-----:R-:W-:Y:S02]  /*ac30*/  IADD3 R16, P0, PT, R16, UR8, RZ ;  /* 0x0000000810107c10 */ /* 0x001fe4000ff1e0ff */
[----:B-1--4-:R-:W-:-:S03]  /*ac40*/  IADD3 R4, P1, PT, R0, UR10, RZ ;  /* 0x0000000a00047c10 */ /* 0x012fc6000ff3e0ff */
[----:B------:R-:W-:Y:S02]  /*ac50*/  IMAD.X R17, RZ, RZ, UR9, P0 ;  /* 0x00000009ff117e24 */ /* 0x000fe400080e06ff */
[----:B--23--:R-:W-:Y:S01]  /*ac60*/  IMAD.X R5, RZ, RZ, UR11, P1 ;  /* 0x0000000bff057e24 */ /* 0x00cfe200088e06ff */
        /* <DEDUP_REMOVED lines=11> */
.L_x_22540:
[----:B------:R3:W5:Y:S01]  /*ad20*/  LDG.E.U8 R0, desc[UR36][R4.64] ;  /* 0x0000002404007981 */ /* 0x000762000c1e1100 */
[----:B------:R-:W-:Y:S05]  /*ad30*/  BRA `(.L_x_22542) ;  /* 0x0000000c005c7947 */ /* 0x000fea0003800000 */
.L_x_22539:
        /* <DEDUP_REMOVED lines=8> */
.L_x_22544:
[----:B------:R0:W5:Y:S01]  /*adc0*/  LDG.E.U8 R0, desc[UR36][R4.64] ;  /* 0x0000002404007981 */ /* 0x000162000c1e1100 */
[----:B------:R-:W-:Y:S05]  /*add0*/  BRA `(.L_x_22542) ;  /* 0x0000000c00347947 */ /* 0x000fea0003800000 */
.L_x_22543:
[----:B------:R0:W5:Y:S01]  /*ade0*/  LDG.E.U16 R0, desc[UR36][R4.64] ;  /* 0x0000002404007981 */ /* 0x000162000c1e1500 */
[----:B------:R-:W-:Y:S05]  /*adf0*/  BRA `(.L_x_22542) ;  /* 0x0000000c002c7947 */ /* 0x000fea0003800000 */
.L_x_22538:
        /* <DEDUP_REMOVED lines=10> */
.L_x_22546:
[----:B------:R-:W2:Y:S02]  /*aea0*/  LDG.E.U16 R2, desc[UR36][R4.64] ;  /* 0x0000002404027981 */ /* 0x000ea4000c1e1500 */
[----:B--2---:R-:W-:-:S06]  /*aeb0*/  HADD2.F32 R2, -RZ, R2.H0_H0 ;  /* 0x20000002ff027230 */ /* 0x004fcc0000004100 */
[----:B------:R-:W0:Y:S02]  /*aec0*/  F2I.S64.TRUNC R2, R2 ;  /* 0x0000000200027311 */ /* 0x000e24000020d900 */
[----:B0-----:R-:W-:Y:S01]  /*aed0*/  PRMT R0, R2, 0x7610, R0 ;  /* 0x0000761002007816 */ /* 0x001fe20000000000 */
[----:B------:R-:W-:Y:S06]  /*aee0*/  BRA `(.L_x_22542) ;  /* 0x0000000800f07947 */ /* 0x000fec0003800000 */
.L_x_22545:
        /* <DEDUP_REMOVED lines=10> */
.L_x_22548:
[----:B------:R-:W2:Y:S02]  /*af90*/  LDG.E.U16 R4, desc[UR36][R4.64] ;  /* 0x0000002404047981 */ /* 0x000ea4000c1e1500 */
[----:B--2---:R-:W-:-:S06]  /*afa0*/  HADD2.F32 R2, -RZ, R4.H0_H0 ;  /* 0x20000004ff027230 */ /* 0x004fcc0000004100 */
[----:B------:R-:W0:Y:S02]  /*afb0*/  F2I.S64.TRUNC R2, R2 ;  /* 0x0000000200027311 */ /* 0x000e24000020d900 */
[----:B0-----:R-:W-:Y:S01]  /*afc0*/  PRMT R0, R2, 0x7610, R0 ;  /* 0x0000761002007816 */ /* 0x001fe20000000000 */
[----:B------:R-:W-:Y:S06]  /*afd0*/  BRA `(.L_x_22542) ;  /* 0x0000000800b47947 */ /* 0x000fec0003800000 */
.L_x_22547:
[----:B------:R-:W2:Y:S02]  /*afe0*/  LDG.E.64 R2, desc[UR36][R4.64] ;  /* 0x0000002404027981 */ /* 0x000ea4000c1e1b00 */
[----:B--2---:R-:W0:Y:S02]  /*aff0*/  F2I.S64.F64.TRUNC R2, R2 ;  /* 0x0000000200027311 */ /* 0x004e24000030d900 */
[----:B0-----:R-:W-:Y:S01]  /*b000*/  PRMT R0, R2, 0x7610, R0 ;  /* 0x0000761002007816 */ /* 0x001fe20000000000 */
[----:B------:R-:W-:Y:S06]  /*b010*/  BRA `(.L_x_22542) ;  /* 0x0000000800a47947 */ /* 0x000fec0003800000 */
.L_x_22537:
        /* <DEDUP_REMOVED lines=12> */
.L_x_22551:
[----:B------:R-:W2:Y:S02]  /*b0e0*/  LDG.E.64 R4, desc[UR36][R4.64] ;  /* 0x0000002404047981 */ /* 0x000ea4000c1e1b00 */
[----:B--2---:R-:W0:Y:S02]  /*b0f0*/  F2I.S64.F64.TRUNC R2, R4 ;  /* 0x0000000400027311 */ /* 0x004e24000030d900 */
[----:B0-----:R-:W-:Y:S01]  /*b100*/  PRMT R0, R2, 0x7610, R0 ;  /* 0x0000761002007816 */ /* 0x001fe20000000000 */
[----:B------:R-:W-:Y:S06]  /*b110*/  BRA `(.L_x_22542) ;  /* 0x0000000800647947 */ /* 0x000fec0003800000 */
.L_x_22550:
        /* <DEDUP_REMOVED lines=27> */
.L_x_22553:
        /* <DEDUP_REMOVED lines=14> */
.L_x_22552:
[----:B------:R-:W2:Y:S02]  /*b3b0*/  LDG.E.U16 R2, desc[UR36][R4.64] ;  /* 0x0000002404027981 */ /* 0x000ea4000c1e1500 */
[----:B--2---:R-:W-:-:S06]  /*b3c0*/  SHF.L.U32 R2, R2, 0x10, RZ ;  /* 0x0000001002027819 */ /* 0x004fcc00000006ff */
[----:B------:R-:W0:Y:S02]  /*b3d0*/  F2I.S64.TRUNC R2, R2 ;  /* 0x0000000200027311 */ /* 0x000e24000020d900 */
[----:B0-----:R-:W-:Y:S01]  /*b3e0*/  PRMT R0, R2, 0x7610, R0 ;  /* 0x0000761002007816 */ /* 0x001fe20000000000 */
[----:B------:R-:W-:Y:S06]  /*b3f0*/  BRA `(.L_x_22542) ;  /* 0x0000000400ac7947 */ /* 0x000fec0003800000 */
.L_x_22549:
        /* <DEDUP_REMOVED lines=10> */
.L_x_22556:
        /* <DEDUP_REMOVED lines=21> */
.L_x_22560:
[----:B------:R-:W-:Y:S05]  /*b5f0*/  BSYNC.RECONVERGENT B1 ;  /* 0x0000000000017941 */ /* 0x000fea0003800200 */
.L_x_22559:
[----:B------:R-:W-:Y:S01]  /*b600*/  IMAD.SHL.U32 R0, R0, 0x100000, RZ ;  /* 0x0010000000007824 */ /* 0x000fe200078e00ff */
[----:B------:R-:W-:-:S04]  /*b610*/  LEA R2, R2, 0x3b800000, 0x17 ;  /* 0x3b80000002027811 */ /* 0x000fc800078eb8ff */
[----:B------:R-:W-:-:S07]  /*b620*/  LOP3.LUT R2, R2, R0, R7, 0xfe, !PT ;  /* 0x0000000002027212 */ /* 0x000fce00078efe07 */
.L_x_22558:
[----:B------:R-:W-:Y:S05]  /*b630*/  BSYNC.RECONVERGENT B0 ;  /* 0x0000000000007941 */ /* 0x000fea0003800200 */
.L_x_22557:
[----:B------:R-:W0:Y:S02]  /*b640*/  F2I.S64.TRUNC R2, R2 ;  /* 0x0000000200027311 */ /* 0x000e24000020d900 */
[----:B0-----:R-:W-:Y:S01]  /*b650*/  PRMT R0, R2, 0x7610, R0 ;  /* 0x0000761002007816 */ /* 0x001fe20000000000 */
[----:B------:R-:W-:Y:S06]  /*b660*/  BRA `(.L_x_22542) ;  /* 0x0000000400107947 */ /* 0x000fec0003800000 */
.L_x_22555:
        /* <DEDUP_REMOVED lines=21> */
.L_x_22564:
[----:B------:R-:W-:Y:S05]  /*b7c0*/  BSYNC.RECONVERGENT B1 ;  /* 0x0000000000017941 */ /* 0x000fea0003800200 */
.L_x_22563:
[----:B------:R-:W-:Y:S01]  /*b7d0*/  IMAD.SHL.U32 R0, R0, 0x200000, RZ ;  /* 0x0020000000007824 */ /* 0x000fe200078e00ff */
[----:B------:R-:W-:-:S04]  /*b7e0*/  LEA R2, R2, 0x37800000, 0x17 ;  /* 0x3780000002027811 */ /* 0x000fc800078eb8ff */
[----:B------:R-:W-:-:S07]  /*b7f0*/  LOP3.LUT R2, R2, R0, R7, 0xfe, !PT ;  /* 0x0000000002027212 */ /* 0x000fce00078efe07 */
.L_x_22562:
[----:B------:R-:W-:Y:S05]  /*b800*/  BSYNC.RECONVERGENT B0 ;  /* 0x0000000000007941 */ /* 0x000fea0003800200 */
.L_x_22561:
[----:B------:R-:W0:Y:S02]  /*b810*/  F2I.S64.TRUNC R2, R2 ;  /* 0x0000000200027311 */ /* 0x000e24000020d900 */
[----:B0-----:R-:W-:Y:S01]  /*b820*/  PRMT R0, R2, 0x7610, R0 ;  /* 0x0000761002007816 */ /* 0x001fe20000000000 */
[----:B------:R-:W-:Y:S06]  /*b830*/  BRA `(.L_x_22542) ;  /* 0x00000000009c7947 */ /* 0x000fec0003800000 */
.L_x_22554:
        /* <DEDUP_REMOVED lines=14> */
.L_x_22568:
[----:B------:R-:W-:Y:S05]  /*b920*/  BSYNC.RECONVERGENT B0 ;  /* 0x0000000000007941 */ /* 0x000fea0003800200 */
.L_x_22567:
[----:B------:R-:W0:Y:S02]  /*b930*/  F2I.S64.TRUNC R2, R2 ;  /* 0x0000000200027311 */ /* 0x000e24000020d900 */
[----:B0-----:R-:W-:Y:S01]  /*b940*/  PRMT R0, R2, 0x7610, R0 ;  /* 0x0000761002007816 */ /* 0x001fe20000000000 */
[----:B------:R-:W-:Y:S06]  /*b950*/  BRA `(.L_x_22542) ;  /* 0x0000000000547947 */ /* 0x000fec0003800000 */
.L_x_22541:
        /* <DEDUP_REMOVED lines=16> */
.L_x_22569:
[----:B------:R-:W-:Y:S01]  /*ba60*/  PRMT R0, RZ, 0x7610, R0 ;  /* 0x00007610ff007816 */ /* 0x000fe20000000000 */
[----:B------:R-:W-:Y:S06]  /*ba70*/  BRA `(.L_x_22542) ;  /* 0x00000000000c7947 */ /* 0x000fec0003800000 */
.L_x_22566:
[----:B------:R2:W5:Y:S01]  /*ba80*/  LDG.E.U8 R0, desc[UR36][R4.64] ;  /* 0x0000002404007981 */ /* 0x000562000c1e1100 */
[----:B------:R-:W-:Y:S05]  /*ba90*/  BRA `(.L_x_22542) ;  /* 0x0000000000047947 */ /* 0x000fea0003800000 */
.L_x_22565:
[----:B------:R1:W5:Y:S02]  /*baa0*/  LDG.E.U8 R0, desc[UR36][R4.64] ;  /* 0x0000002404007981 */ /* 0x000364000c1e1100 */
.L_x_22542:
[----:B-----5:R-:W-:Y:S01]  /*bab0*/  LOP3.LUT R0, R0, 0xff, RZ, 0xc0, !PT ;  /* 0x000000ff00007812 */ /* 0x020fe200078ec0ff */
[----:B------:R-:W-:Y:S04]  /*bac0*/  BSSY.RECONVERGENT B0, `(.L_x_22570) ;  /* 0x0000027000007945 */ /* 0x000fe80003800200 */
[----:B------:R-:W-:-:S06]  /*bad0*/  IMAD R8, R0, R0, RZ ;  /* 0x0000000000087224 */ /* 0x000fcc00078e02ff */
[----:B------:R-:W0:Y:S02]  /*bae0*/  I2F.F64.U32 R8, R8 ;  /* 0x0000000800087312 */ /* 0x000e240000201800 */
[----:B0-----:R-:W-:-:S05]  /*baf0*/  VIADD R2, R9, 0x300402 ;  /* 0x0030040209027836 */ /* 0x001fca0000000000 */
[----:B------:R-:W-:Y:S01]  /*bb00*/  FSETP.GEU.AND P0, PT, |R2|, 5.8789094863358348022e-39, PT ;  /* 0x004004020200780b */ /* 0x000fe20003f0e200 */
[----:B------:R-:W1:-:S15]  /*bb10*/  MUFU.RCP64H R3, R9 ;  /* 0x0000000900037308 */ /* 0x000e5e0000001800 */
[----:B------:R-:W-:-:S15]  /*bb20*/  NOP ;  /* 0x0000000000007918 */ /* 0x000fde0000000000 */
[----:B------:R-:W-:-:S15]  /*bb30*/  NOP ;  /* 0x0000000000007918 */ /* 0x000fde0000000000 */
[----:B------:R-:W-:-:S11]  /*bb40*/  NOP ;  /* 0x0000000000007918 */ /* 0x000fd60000000000 */
[----:B-1234-:R-:W0:-:S15]  /*bb50*/  DFMA R4, -R8, R2, 1 ;  /* 0x3ff000000804742b */ /* 0x01ee1e0000000102 */
        /* <DEDUP_REMOVED lines=26> */
[----:B------:R-:W-:Y:S05]  /*bd00*/  CALL.REL.NOINC `($__internal_48_$__cuda_sm20_dblrcp_rn_slowpath_v3) ;  /* 0x0000000c00a47944 */ /* 0x000fea0003c00000 */
[----:B------:R-:W-:Y:S01]  /*bd10*/  MOV R4, R6 ;  /* 0x0000000600047202 */ /* 0x000fe20000000f00 */
[----:B------:R-:W-:-:S07]  /*bd20*/  IMAD.MOV.U32 R5, RZ, RZ, R7 ;  /* 0x000000ffff057224 */ /* 0x000fce00078e0007 */
.L_x_22571:
[----:B------:R-:W-:Y:S05]  /*bd30*/  BSYNC.RECONVERGENT B0 ;  /* 0x0000000000007941 */ /* 0x000fea0003800200 */
.L_x_22570:
[----:B------:R-:W-:Y:S01]  /*bd40*/  UPRMT UR4, UR41, 0x9910, URZ ;  /* 0x0000991029047896 */ /* 0x000fe200080000ff */
[----:B------:R0:W1:Y:S03]  /*bd50*/  F2I.U32.F64.TRUNC R3, R4 ;  /* 0x0000000400037311 */ /* 0x000066000030d000 */
        /* <DEDUP_REMOVED lines=12> */
.L_x_22575:
[----:B------:R-:W-:Y:S01]  /*be20*/  STG.E.U8 desc[UR36][R16.64], R3 ;  /* 0x0000000310007986 */ /* 0x000fe2000c101124 */
[----:B------:R-:W-:Y:S05]  /*be30*/  EXIT ;  /* 0x000000000000794d */ /* 0x000fea0003800000 */
.L_x_22574:
        /* <DEDUP_REMOVED lines=10> */
.L_x_22578:
[----:B------:R-:W-:-:S05]  /*bee0*/  LOP3.LUT R3, R3, 0xff, RZ, 0xc0, !PT ;  /* 0x000000ff03037812 */ /* 0x000fca00078ec0ff */
[----:B------:R-:W-:Y:S01]  /*bef0*/  STG.E desc[UR36][R16.64], R3 ;  /* 0x0000000310007986 */ /* 0x000fe2000c101924 */
[----:B------:R-:W-:Y:S05]  /*bf00*/  EXIT ;  /* 0x000000000000794d */ /* 0x000fea0003800000 */
.L_x_22577:
[----:B------:R-:W-:-:S05]  /*bf10*/  LOP3.LUT R3, R3, 0xff, RZ, 0xc0, !PT ;  /* 0x000000ff03037812 */ /* 0x000fca00078ec0ff */
[----:B------:R-:W-:Y:S01]  /*bf20*/  STG.E.U16 desc[UR36][R16.64], R3 ;  /* 0x0000000310007986 */ /* 0x000fe2000c101524 */
[----:B------:R-:W-:Y:S05]  /*bf30*/  EXIT ;  /* 0x000000000000794d */ /* 0x000fea0003800000 */
.L_x_22573:
        /* <DEDUP_REMOVED lines=10> */
.L_x_22580:
[----:B------:R-:W-:-:S04]  /*bfe0*/  LOP3.LUT R3, R3, 0xff, RZ, 0xc0, !PT ;  /* 0x000000ff03037812 */ /* 0x000fc800078ec0ff */
[----:B------:R-:W0:Y:S02]  /*bff0*/  I2F.U16 R0, R3 ;  /* 0x0000000300007306 */ /* 0x000e240000101000 */
[----:B0-----:R-:W-:-:S05]  /*c000*/  F2FP.F16.F32.PACK_AB R0, RZ, R0 ;  /* 0x00000000ff00723e */ /* 0x001fca00000000ff */
[----:B------:R-:W-:Y:S01]  /*c010*/  STG.E.U16 desc[UR36][R16.64], R0 ;  /* 0x0000000010007986 */ /* 0x000fe2000c101524 */
[----:B------:R-:W-:Y:S05]  /*c020*/  EXIT ;  /* 0x000000000000794d */ /* 0x000fea0003800000 */
.L_x_22579:
[----:B------:R-:W-:-:S09]  /*c030*/  UISETP.NE.AND UP0, UPT, UR4, 0x7, UPT ;  /* 0x000000070400788c */ /* 0x000fd2000bf05270 */
[----:B------:R-:W-:Y:S05]  /*c040*/  BRA.U !UP0, `(.L_x_22581) ;  /* 0x00000001083c7547 */ /* 0x000fea000b800000 */
[----:B------:R-:W-:-:S09]  /*c050*/  UISETP.NE.AND UP0, UPT, UR4, 0x8, UPT ;  /* 0x000000080400788c */ /* 0x000fd2000bf05270 */
[----:B------:R-:W-:Y:S05]  /*c060*/  BRA.U !UP0, `(.L_x_22582) ;  /* 0x00000001081c7547 */ /* 0x000fea000b800000 */
[----:B------:R-:W-:-:S09]  /*c070*/  UISETP.NE.AND UP0, UPT, UR4, 0x9, UPT ;  /* 0x000000090400788c */ /* 0x000fd2000bf05270 */
[----:B------:R-:W-:Y:S05]  /*c080*/  BRA.U UP0, `(.L_x_22576) ;  /* 0x0000000500e47547 */ /* 0x000fea000b800000 */
[----:B------:R-:W-:Y:S01]  /*c090*/  LOP3.LUT R3, R3, 0xff, RZ, 0xc0, !PT ;  /* 0x000000ff03037812 */ /* 0x000fe200078ec0ff */
[----:B------:R-:W-:-:S03]  /*c0a0*/  HFMA2 R5, -RZ, RZ, 0, 0 ;  /* 0x00000000ff057431 */ /* 0x000fc600000001ff */
[----:B------:R-:W0:Y:S02]  /*c0b0*/  I2F.U16 R4, R3 ;  /* 0x0000000300047306 */ /* 0x000e240000101000 */
[----:B0-----:R-:W-:Y:S01]  /*c0c0*/  STG.E.64 desc[UR36][R16.64], R4 ;  /* 0x0000000410007986 */ /* 0x001fe2000c101b24 */
[----:B------:R-:W-:Y:S05]  /*c0d0*/  EXIT ;  /* 0x000000000000794d */ /* 0x000fea0003800000 */
.L_x_22582:
[----:B------:R-:W-:-:S06]  /*c0e0*/  LOP3.LUT R3, R3, 0xff, RZ, 0xc0, !PT ;  /* 0x000000ff03037812 */ /* 0x000fcc00078ec0ff */
[----:B------:R-:W0:Y:S02]  /*c0f0*/  I2F.U16 R3, R3 ;  /* 0x0000000300037306 */ /* 0x000e240000101000 */
[----:B0-----:R-:W-:-:S04]  /*c100*/  F2FP.F16.F32.PACK_AB R3, RZ, R3 ;  /* 0x00000003ff03723e */ /* 0x001fc800000000ff */
[----:B------:R-:W-:-:S05]  /*c110*/  PRMT R3, R3, 0x5410, RZ ;  /* 0x0000541003037816 */ /* 0x000fca00000000ff */
[----:B------:R-:W-:Y:S01]  /*c120*/  STG.E desc[UR36][R16.64], R3 ;  /* 0x0000000310007986 */ /* 0x000fe2000c101924 */
[----:B------:R-:W-:Y:S05]  /*c130*/  EXIT ;  /* 0x000000000000794d */ /* 0x000fea0003800000 */
.L_x_22581:
[----:B------:R-:W-:-:S06]  /*c140*/  LOP3.LUT R3, R3, 0xff, RZ, 0xc0, !PT ;  /* 0x000000ff03037812 */ /* 0x000fcc00078ec0ff */
[----:B------:R-:W0:Y:S02]  /*c150*/  I2F.F64.U16 R2, R3 ;  /* 0x0000000300027312 */ /* 0x000e240000101800 */
[----:B0-----:R-:W-:Y:S01]  /*c160*/  STG.E.64 desc[UR36][R16.64], R2 ;  /* 0x0000000210007986 */ /* 0x001fe2000c101b24 */
[----:B------:R-:W-:Y:S05]  /*c170*/  EXIT ;  /* 0x000000000000794d */ /* 0x000fea0003800000 */
.L_x_22572:
        /* <DEDUP_REMOVED lines=13> */
.L_x_22586:
        /* <DEDUP_REMOVED lines=17> */
.L_x_22589:
[----:B------:R-:W-:-:S07]  /*c360*/  PRMT R8, R0, 0x7610, R8 ;  /* 0x0000761000087816 */ /* 0x000fce0000000008 */
.L_x_22588:
[----:B------:R-:W-:Y:S05]  /*c370*/  BSYNC.RECONVERGENT B0 ;  /* 0x0000000000007941 */ /* 0x000fea0003800200 */
.L_x_22587:
[----:B------:R-:W-:Y:S01]  /*c380*/  STG.E.U8 desc[UR36][R16.64], R8 ;  /* 0x0000000810007986 */ /* 0x000fe2000c101124 */
[----:B------:R-:W-:Y:S05]  /*c390*/  EXIT ;  /* 0x000000000000794d */ /* 0x000fea0003800000 */
.L_x_22585:
        /* <DEDUP_REMOVED lines=17> */
.L_x_22592:
[----:B------:R-:W-:-:S07]  /*c4b0*/  PRMT R8, R0, 0x7610, R8 ;  /* 0x0000761000087816 */ /* 0x000fce0000000008 */
.L_x_22591:
[----:B------:R-:W-:Y:S05]  /*c4c0*/  BSYNC.RECONVERGENT B0 ;  /* 0x0000000000007941 */ /* 0x000fea0003800200 */
.L_x_22590:
[----:B------:R-:W-:Y:S01]  /*c4d0*/  STG.E.U8 desc[UR36][R16.64], R8 ;  /* 0x0000000810007986 */ /* 0x000fe2000c101124 */
[----:B------:R-:W-:Y:S05]  /*c4e0*/  EXIT ;  /* 0x000000000000794d */ /* 0x000fea0003800000 */
.L_x_22584:
        /* <DEDUP_REMOVED lines=19> */
[----:B------:R-:W-:-:S05]  /*c620*/  @!P0 IMAD.MOV R0, RZ, RZ, R2 ;  /* 0x000000ffff008224 */ /* 0x000fca00078e0202 */
[----:B------:R-:W-:-:S05]  /*c630*/  @P1 MOV R3, R0 ;  /* 0x0000000000031202 */ /* 0x000fca0000000f00 */
[----:B------:R-:W-:Y:S01]  /*c640*/  STG.E.U8 desc[UR36][R16.64], R3 ;  /* 0x0000000310007986 */ /* 0x000fe2000c101124 */
[----:B------:R-:W-:Y:S05]  /*c650*/  EXIT ;  /* 0x000000000000794d */ /* 0x000fea0003800000 */
.L_x_22594:
[----:B------:R-:W-:Y:S01]  /*c660*/  LOP3.LUT R2, R3, 0xff, RZ, 0xc0, !PT ;  /* 0x000000ff03027812 */ /* 0x000fe200078ec0ff */
[----:B------:R-:W-:-:S05]  /*c670*/  IMAD.MOV.U32 R3, RZ, RZ, RZ ;  /* 0x000000ffff037224 */ /* 0x000fca00078e00ff */
[----:B------:R-:W-:Y:S01]  /*c680*/  STG.E.64 desc[UR36][R16.64], R2 ;  /* 0x0000000210007986 */ /* 0x000fe2000c101b24 */
[----:B------:R-:W-:Y:S05]  /*c690*/  EXIT ;  /* 0x000000000000794d */ /* 0x000fea0003800000 */
.L_x_22593:
[----:B------:R-:W-:-:S05]  /*c6a0*/  LOP3.LUT R3, R3, 0xff, RZ, 0xc0, !PT ;  /* 0x000000ff03037812 */ /* 0x000fca00078ec0ff */
[----:B------:R-:W-:Y:S01]  /*c6b0*/  STG.E desc[UR36][R16.64], R3 ;  /* 0x0000000310007986 */ /* 0x000fe2000c101924 */
[----:B------:R-:W-:Y:S05]  /*c6c0*/  EXIT ;  /* 0x000000000000794d */ /* 0x000fea0003800000 */
.L_x_22583:
        /* <DEDUP_REMOVED lines=10> */
.L_x_22596:
[----:B------:R-:W-:Y:S02]  /*c770*/  LOP3.LUT R4, R3, 0xff, RZ, 0xc0, !PT ;  /* 0x000000ff03047812 */ /* 0x000fe400078ec0ff */
[----:B------:R-:W-:-:S04]  /*c780*/  CS2R R6, SRZ ;  /* 0x0000000000067805 */ /* 0x000fc8000001ff00 */
[----:B------:R-:W0:Y:S02]  /*c790*/  I2F.F64.U16 R4, R4 ;  /* 0x0000000400047312 */ /* 0x000e240000101800 */
[----:B0-----:R-:W-:Y:S01]  /*c7a0*/  STG.E.128 desc[UR36][R16.64], R4 ;  /* 0x0000000410007986 */ /* 0x001fe2000c101d24 */
[----:B------:R-:W-:Y:S05]  /*c7b0*/  EXIT ;  /* 0x000000000000794d */ /* 0x000fea0003800000 */
.L_x_22595:
[----:B------:R-:W-:-:S09]  /*c7c0*/  UISETP.NE.AND UP0, UPT, UR4, 0xf, UPT ;  /* 0x0000000f0400788c */ /* 0x000fd2000bf05270 */
[----:B------:R-:W-:Y:S05]  /*c7d0*/  BRA.U !UP0, `(.L_x_22597) ;  /* 0x0000000108dc7547 */ /* 0x000fea000b800000 */
[----:B------:R-:W-:-:S09]  /*c7e0*/  UISETP.NE.AND UP0, UPT, UR4, 0x17, UPT ;  /* 0x000000170400788c */ /* 0x000fd2000bf05270 */
[----:B------:R-:W-:Y:S05]  /*c7f0*/  BRA.U !UP0, `(.L_x_22598) ;  /* 0x0000000108887547 */ /* 0x000fea000b800000 */
[----:B------:R-:W-:-:S09]  /*c800*/  UISETP.NE.AND UP0, UPT, UR4, 0x18, UPT ;  /* 0x000000180400788c */ /* 0x000fd2000bf05270 */
[----:B------:R-:W-:Y:S05]  /*c810*/  BRA.U !UP0, `(.L_x_22599) ;  /* 0x0000000108447547 */ /* 0x000fea000b800000 */
.L_x_22576:
        /* <DEDUP_REMOVED lines=16> */
.L_x_22600:
[----:B------:R-:W-:Y:S05]  /*c920*/  EXIT ;  /* 0x000000000000794d */ /* 0x000fea0003800000 */
.L_x_22599:
        /* <DEDUP_REMOVED lines=12> */
.L_x_22602:
[----:B------:R-:W-:Y:S05]  /*c9f0*/  BSYNC.RECONVERGENT B0 ;  /* 0x0000000000007941 */ /* 0x000fea0003800200 */
.L_x_22601:
[----:B------:R-:W-:Y:S01]  /*ca00*/  STG.E.U8 desc[UR36][R16.64], R3 ;  /* 0x0000000310007986 */ /* 0x000fe2000c101124 */
[----:B------:R-:W-:Y:S05]  /*ca10*/  EXIT ;  /* 0x000000000000794d */ /* 0x000fea0003800000 */
.L_x_22598:
[----:B------:R-:W-:-:S04]  /*ca20*/  LOP3.LUT R3, R3, 0xff, RZ, 0xc0, !PT ;  /* 0x000000ff03037812 */ /* 0x000fc800078ec0ff */
[----:B------:R-:W0:Y:S02]  /*ca30*/  I2F.U16 R5, R3 ;  /* 0x0000000300057306 */ /* 0x000e240000101000 */
        /* <DEDUP_REMOVED lines=12> */
.L_x_22603:
[----:B------:R-:W-:Y:S02]  /*cb00*/  ISETP.GT.U32.AND P0, PT, R5, 0x7f800000, PT ;  /* 0x7f8000000500780c */ /* 0x000fe40003f04070 */
[----:B------:R-:W-:-:S04]  /*cb10*/  MOV R3, 0x7f ;  /* 0x0000007f00037802 */ /* 0x000fc80000000f00 */
[----:B------:R-:W-:-:S05]  /*cb20*/  SEL R3, R3, 0x7c, P0 ;  /* 0x0000007c03037807 */ /* 0x000fca0000000000 */
[----:B------:R-:W-:Y:S01]  /*cb30*/  STG.E.U8 desc[UR36][R16.64], R3 ;  /* 0x0000000310007986 */ /* 0x000fe2000c101124 */
[----:B------:R-:W-:Y:S05]  /*cb40*/  EXIT ;  /* 0x000000000000794d */ /* 0x000fea0003800000 */
.L_x_22597:
[----:B------:R-:W-:-:S04]  /*cb50*/  LOP3.LUT R3, R3, 0xff, RZ, 0xc0, !PT ;  /* 0x000000ff03037812 */ /* 0x000fc800078ec0ff */
[----:B------:R-:W0:Y:S02]  /*cb60*/  I2F.U16 R0, R3 ;  /* 0x0000000300007306 */ /* 0x000e240000101000 */
[----:B0-----:R-:W-:-:S05]  /*cb70*/  F2FP.BF16.F32.PACK_AB R0, RZ, R0 ;  /* 0x00000000ff00723e */ /* 0x001fca00000010ff */
[----:B------:R-:W-:Y:S01]  /*cb80*/  STG.E.U16 desc[UR36][R16.64], R0 ;  /* 0x0000000010007986 */ /* 0x000fe2000c101524 */
[----:B------:R-:W-:Y:S05]  /*cb90*/  EXIT ;  /* 0x000000000000794d */ /* 0x000fea0003800000 */
        .weak           $__internal_48_$__cuda_sm20_dblrcp_rn_slowpath_v3
        .type           $__internal_48_$__cuda_sm20_dblrcp_rn_slowpath_v3,@function
        .size           $__internal_48_$__cuda_sm20_dblrcp_rn_slowpath_v3,(.L_x_60642 - $__internal_48_$__cuda_sm20_dblrcp_rn_slowpath_v3)
$__internal_48_$__cuda_sm20_dblrcp_rn_slowpath_v3:
        /* <DEDUP_REMOVED lines=58> */
.L_x_22607:
        /* <DEDUP_REMOVED lines=34> */
.L_x_22605:
[----:B------:R-:W-:Y:S01]  /*d160*/  LOP3.LUT R7, R5, 0x80000, RZ, 0xfc, !PT ;  /* 0x0008000005077812 */ /* 0x000fe200078efcff */
[----:B------:R-:W-:-:S07]  /*d170*/  IMAD.MOV.U32 R6, RZ, RZ, R4 ;  /* 0x000000ffff067224 */ /* 0x000fce00078e0004 */
.L_x_22606:
[----:B------:R-:W-:Y:S05]  /*d180*/  BSYNC.RECONVERGENT B1 ;  /* 0x0000000000017941 */ /* 0x000fea0003800200 */
.L_x_22604:
[----:B------:R-:W-:Y:S01]  /*d190*/  MOV R4, R0 ;  /* 0x0000000000047202 */ /* 0x000fe20000000f00 */
[----:B------:R-:W-:-:S04]  /*d1a0*/  IMAD.MOV.U32 R5, RZ, RZ, 0x0 ;  /* 0x00000000ff057424 */ /* 0x000fc800078e00ff */
[----:B------:R-:W-:Y:S05]  /*d1b0*/  RET.REL.NODEC R4 `(_ZN2at6native18elementwise_kernelILi128ELi4EZNS0_15gpu_kernel_implIZNS0_50_GLOBAL__N__2680c7bb_12_PowKernel_cu_7dd49032_317029pow_tensor_scalar_kernel_implIhhEEvRNS_18TensorIteratorBaseET0_EUlhE1_EEvS6_RKT_EUliE_EEviT1_) ;  /* 0xffffff2c04907950 */ /* 0x000fea0003c3ffff */
.L_x_22608:
        /* <DEDUP_REMOVED lines=12> */
.L_x_60642:


//--------------------- .text._ZN2at6native27unrolled_elementwise_kernelIZNS0_50_GLOBAL__N__2680c7bb_12_PowKernel_cu_7dd49032_317029pow_tensor_scalar_kernel_implIhhEEvRNS_18TensorIteratorBaseET0_EUlhE1_St5arrayIPcLm2EELi4E23TrivialOffsetCalculatorILi1EjESC_NS0_6memory12LoadWithCastILi1EEENSD_13StoreWithCastILi1EEEEEviT_S6_T2_T3_T4_T5_ --------------------------
	.section	.text._ZN2at6native27unrolled_elementwise_kernelIZNS0_50_GLOBAL__N__2680c7bb_12_PowKernel_cu_7dd49032_317029pow_tensor_scalar_kernel_implIhhEEvRNS_18TensorIteratorBaseET0_EUlhE1_St5arrayIPcLm2EELi4E23TrivialOffsetCalculatorILi1EjESC_NS0_6memory12LoadWithCastILi1EEENSD_13StoreWithCastILi1EEEEEviT_S6_T2_T3_T4_T5_,"ax",@progbits
	.align	128
        .global         _ZN2at6native27unrolled_elementwise_kernelIZNS0_50_GLOBAL__N__2680c7bb_12_PowKernel_cu_7dd49032_317029pow_tensor_scalar_kernel_implIhhEEvRNS_18TensorIteratorBaseET0_EUlhE1_St5arrayIPcLm2EELi4E23TrivialOffsetCalculatorILi1EjESC_NS0_6memory12LoadWithCastILi1EEENSD_13StoreWithCastILi1EEEEEviT_S6_T2_T3_T4_T5_
        .type           _ZN2at6native27unrolled_elementwise_kernelIZNS0_50_GLOBAL__N__2680c7bb_12_PowKernel_cu_7dd49032_317029pow_tensor_scalar_kernel_implIhhEEvRNS_18TensorIteratorBaseET0_EUlhE1_St5arrayIPcLm2EELi4E23TrivialOffsetCalculatorILi1EjESC_NS0_6memory12LoadWithCastILi1EEENSD_13StoreWithCastILi1EEEEEviT_S6_T2_T3_T4_T5_,@function
        .size           _ZN2at6native27unrolled_elementwise_kernelIZNS0_50_GLOBAL__N__2680c7bb_12_PowKernel_cu_7dd49032_317029pow_tensor_scalar_kernel_implIhhEEvRNS_18TensorIteratorBaseET0_EUlhE1_St5arrayIPcLm2EELi4E23TrivialOffsetCalculatorILi1EjESC_NS0_6memory12LoadWithCastILi1EEENSD_13StoreWithCastILi1EEEEEviT_S6_T2_T3_T4_T5_,(.L_x_60643 - _ZN2at6native27unrolled_elementwise_kernelIZNS0_50_GLOBAL__N__2680c7bb_12_PowKernel_cu_7dd49032_317029pow_tensor_scalar_kernel_implIhhEEvRNS_18TensorIteratorBaseET0_EUlhE1_St5arrayIPcLm2EELi4E23TrivialOffsetCalculatorILi1EjESC_NS0_6memory12LoadWithCastILi1EEENSD_13StoreWithCastILi1EEEEEviT_S6_T2_T3_T4_T5_)
        .other          _ZN2at6native27unrolled_elementwise_kernelIZNS0_50_GLOBAL__N__2680c7bb_12_PowKernel_cu_7dd49032_317029pow_tensor_scalar_kernel_implIhhEEvRNS_18TensorIteratorBaseET0_EUlhE1_St5arrayIPcLm2EELi4E23TrivialOffsetCalculatorILi1EjESC_NS0_6memory12LoadWithCastILi1EEENSD_13StoreWithCastILi1EEEEEviT_S6_T2_T3_T4_T5_,@"STO_CUDA_ENTRY STV_DEFAULT"
_ZN2at6native27unrolled_elementwise_kernelIZNS0_50_GLOBAL__N__2680c7bb_12_PowKernel_cu_7dd49032_317029pow_tensor_scalar_kernel_implIhhEEvRNS_18TensorIteratorBaseET0_EUlhE1_St5arrayIPcLm2EELi4E23TrivialOffsetCalculatorILi1EjESC_NS0_6memory12LoadWithCastILi1EEENSD_13StoreWithCastILi1EEEEEviT_S6_T2_T3_T4_T5_:
.text._ZN2at6native27unrolled_elementwise_kernelIZNS0_50_GLOBAL__N__2680c7bb_12_PowKernel_cu_7dd49032_317029pow_tensor_scalar_kernel_implIhhEEvRNS_18TensorIteratorBaseET0_EUlhE1_St5arrayIPcLm2EELi4E23TrivialOffsetCalculatorILi1EjESC_NS0_6memory12LoadWithCastILi1EEENSD_13StoreWithCastILi1EEEEEviT_S6_T2_T3_T4_T5_:
        /* <DEDUP_REMOVED lines=31> */
.L_x_22614:
[----:B------:R3:W5:Y:S01]  /*01f0*/  LDG.E.U8 R18, desc[UR36][R6.64] ;  /* 0x0000002406127981 */ /* 0x000762000c1e1100 */
[----:B------:R-:W-:Y:S05]  /*0200*/  BRA `(.L_x_22616) ;  /* 0x0000000c00607947 */ /* 0x000fea0003800000 */
.L_x_22613:
        /* <DEDUP_REMOVED lines=8> */
.L_x_22618:
[----:B------:R1:W5:Y:S01]  /*0290*/  LDG.E.U8 R18, desc[UR36][R6.64] ;  /* 0x0000002406127981 */ /* 0x000362000c1e1100 */
[----:B------:R-:W-:Y:S05]  /*02a0*/  BRA `(.L_x_22616) ;  /* 0x0000000c00387947 */ /* 0x000fea0003800000 */
.L_x_22617:
[----:B------:R2:W5:Y:S01]  /*02b0*/  LDG.E.U16 R18, desc[UR36][R6.64] ;  /* 0x0000002406127981 */ /* 0x000562000c1e1500 */
[----:B------:R-:W-:Y:S05]  /*02c0*/  BRA `(.L_x_22616) ;  /* 0x0000000c00307947 */ /* 0x000fea0003800000 */
.L_x_22612:
        /* <DEDUP_REMOVED lines=10> */
.L_x_22620:
[----:B------:R-:W2:Y:S02]  /*0370*/  LDG.E.U16 R4, desc[UR36][R6.64] ;  /* 0x0000002406047981 */ /* 0x000ea4000c1e1500 */
[----:B--2---:R-:W-:-:S06]  /*0380*/  HADD2.F32 R4, -RZ, R4.H0_H0 ;  /* 0x20000004ff047230 */ /* 0x004fcc0000004100 */
[----:B------:R-:W0:Y:S02]  /*0390*/  F2I.S64.TRUNC R4, R4 ;  /* 0x0000000400047311 */ /* 0x000e24000020d900 */
[----:B0-----:R-:W-:Y:S01]  /*03a0*/  PRMT R18, R4, 0x7610, R18 ;  /* 0x0000761004127816 */ /* 0x001fe20000000012 */
[----:B------:R-:W-:Y:S06]  /*03b0*/  BRA `(.L_x_22616) ;  /* 0x0000000800f47947 */ /* 0x000fec0003800000 */
.L_x_22619:
        /* <DEDUP_REMOVED lines=10> */
.L_x_22622:
[----:B------:R-:W2:Y:S02]  /*0460*/  LDG.E.U16 R6, desc[UR36][R6.64] ;  /* 0x0000002406067981 */ /* 0x000ea4000c1e1500 */
[----:B--2---:R-:W-:-:S06]  /*0470*/  HADD2.F32 R4, -RZ, R6.H0_H0 ;  /* 0x20000006ff047230 */ /* 0x004fcc0000004100 */
[----:B------:R-:W0:Y:S02]  /*0480*/  F2I.S64.TRUNC R4, R4 ;  /* 0x0000000400047311 */ /* 0x000e24000020d900 */
[----:B0-----:R-:W-:Y:S01]  /*0490*/  PRMT R18, R4, 0x7610, R18 ;  /* 0x0000761004127816 */ /* 0x001fe20000000012 */
[----:B------:R-:W-:Y:S06]  /*04a0*/  BRA `(.L_x_22616) ;  /* 0x0000000800b87947 */ /* 0x000fec0003800000 */
.L_x_22621:
[----:B------:R-:W2:Y:S02]  /*04b0*/  LDG.E.64 R4, desc[UR36][R6.64] ;  /* 0x0000002406047981 */ /* 0x000ea4000c1e1b00 */
[----:B--2---:R-:W0:Y:S02]  /*04c0*/  F2I.S64.F64.TRUNC R4, R4 ;  /* 0x0000000400047311 */ /* 0x004e24000030d900 */
[----:B0-----:R-:W-:Y:S01]  /*04d0*/  PRMT R18, R4, 0x7610, R18 ;  /* 0x0000761004127816 */ /* 0x001fe20000000012 */
[----:B------:R-:W-:Y:S06]  /*04e0*/  BRA `(.L_x_22616) ;  /* 0x0000000800a87947 */ /* 0x000fec0003800000 */
.L_x_22611:
        /* <DEDUP_REMOVED lines=12> */
.L_x_22625:
[----:B------:R-:W2:Y:S02]  /*05b0*/  LDG.E.64 R6, desc[UR36][R6.64] ;  /* 0x0000002406067981 */ /* 0x000ea4000c1e1b00 */
[----:B--2---:R-:W0:Y:S02]  /*05c0*/  F2I.S64.F64.TRUNC R4, R6 ;  /* 0x0000000600047311 */ /* 0x004e24000030d900 */
[----:B0-----:R-:W-:Y:S01]  /*05d0*/  PRMT R18, R4, 0x7610, R18 ;  /* 0x0000761004127816 */ /* 0x001fe20000000012 */
[----:B------:R-:W-:Y:S06]  /*05e0*/  BRA `(.L_x_22616) ;  /* 0x0000000800687947 */ /* 0x000fec0003800000 */
.L_x_22624:
        /* <DEDUP_REMOVED lines=27> */
.L_x_22627:
        /* <DEDUP_REMOVED lines=15> */
.L_x_22626:
[----:B------:R-:W2:Y:S02]  /*0890*/  LDG.E.U16 R4, desc[UR36][R6.64] ;  /* 0x0000002406047981 */ /* 0x000ea4000c1e1500 */
[----:B--2---:R-:W-:-:S06]  /*08a0*/  IMAD.U32 R4, R4, 0x10000, RZ ;  /* 0x0001000004047824 */ /* 0x004fcc00078e00ff */
[----:B------:R-:W0:Y:S02]  /*08b0*/  F2I.S64.TRUNC R4, R4 ;  /* 0x0000000400047311 */ /* 0x000e24000020d900 */
[----:B0-----:R-:W-:Y:S01]  /*08c0*/  PRMT R18, R4, 0x7610, R18 ;  /* 0x0000761004127816 */ /* 0x001fe20000000012 */
[----:B------:R-:W-:Y:S06]  /*08d0*/  BRA `(.L_x_22616) ;  /* 0x0000000400ac7947 */ /* 0x000fec0003800000 */
.L_x_22623:
        /* <DEDUP_REMOVED lines=10> */
.L_x_22630:
        /* <DEDUP_REMOVED lines=21> */
.L_x_22634:
[----:B------:R-:W-:Y:S05]  /*0ad0*/  BSYNC.RECONVERGENT B1 ;  /* 0x0000000000017941 */ /* 0x000fea0003800200 */
.L_x_22633:
[----:B------:R-:W-:Y:S01]  /*0ae0*/  IMAD.SHL.U32 R0, R0, 0x100000, RZ ;  /* 0x0010000000007824 */ /* 0x000fe200078e00ff */
[----:B------:R-:W-:-:S04]  /*0af0*/  LEA R3, R3, 0x3b800000, 0x17 ;  /* 0x3b80000003037811 */ /* 0x000fc800078eb8ff */
[----:B------:R-:W-:-:S07]  /*0b00*/  LOP3.LUT R4, R3, R0, R7, 0xfe, !PT ;  /* 0x0000000003047212 */ /* 0x000fce00078efe07 */
.L_x_22632:
[----:B------:R-:W-:Y:S05]  /*0b10*/  BSYNC.RECONVERGENT B0 ;  /* 0x0000000000007941 */ /* 0x000fea0003800200 */
.L_x_22631:
[----:B------:R-:W0:Y:S02]  /*0b20*/  F2I.S64.TRUNC R4, R4 ;  /* 0x0000000400047311 */ /* 0x000e24000020d900 */
[----:B0-----:R-:W-:Y:S01]  /*0b30*/  PRMT R18, R4, 0x7610, R18 ;  /* 0x0000761004127816 */ /* 0x001fe20000000012 */
[----:B------:R-:W-:Y:S06]  /*0b40*/  BRA `(.L_x_22616) ;  /* 0x0000000400107947 */ /* 0x000fec0003800000 */
.L_x_22629:
        /* <DEDUP_REMOVED lines=21> */
.L_x_22638:
[----:B------:R-:W-:Y:S05]  /*0ca0*/  BSYNC.RECONVERGENT B1 ;  /* 0x0000000000017941 */ /* 0x000fea0003800200 */
.L_x_22637:
[----:B------:R-:W-:Y:S01]  /*0cb0*/  IMAD.SHL.U32 R0, R0, 0x200000, RZ ;  /* 0x0020000000007824 */ /* 0x000fe200078e00ff */
[----:B------:R-:W-:-:S04]  /*0cc0*/  LEA R3, R3, 0x37800000, 0x17 ;  /* 0x3780000003037811 */ /* 0x000fc800078eb8ff */
[----:B------:R-:W-:-:S07]  /*0cd0*/  LOP3.LUT R4, R3, R0, R7, 0xfe, !PT ;  /* 0x0000000003047212 */ /* 0x000fce00078efe07 */
.L_x_22636:
[----:B------:R-:W-:Y:S05]  /*0ce0*/  BSYNC.RECONVERGENT B0 ;  /* 0x0000000000007941 */ /* 0x000fea0003800200 */
.L_x_22635:
[----:B------:R-:W0:Y:S02]  /*0cf0*/  F2I.S64.TRUNC R4, R4 ;  /* 0x0000000400047311 */ /* 0x000e24000020d900 */
[----:B0-----:R-:W-:Y:S01]  /*0d00*/  PRMT R18, R4, 0x7610, R18 ;  /* 0x0000761004127816 */ /* 0x001fe20000000012 */
[----:B------:R-:W-:Y:S06]  /*0d10*/  BRA `(.L_x_22616) ;  /* 0x00000000009c7947 */ /* 0x000fec0003800000 */
.L_x_22628:
[----:B------:R-:W-:-:S09]  /*0d20*/  UISETP.NE.AND UP0, UPT, UR4, 0x1c, UPT ;  /* 0x0000001c0400788c */ /* 0x000fd2000bf05270 */
[----:B------:R-:W-:Y:S05]  /*0d30*/  BRA.U !UP0, `(.L_x_22639) ;  /* 0x0000000108907547 */ /* 0x000fea000b800000 */
[----:B------:R-:W-:-:S09]  /*0d40*/  UISETP.NE.AND UP0, UPT, UR4, 0x1d, UPT ;  /* 0x0000001d0400788c */ /* 0x000fd2000bf05270 */
[----:B------:R-:W-:Y:S05]  /*0d50*/  BRA.U !UP0, `(.L_x_22640) ;  /* 0x0000000108807547 */ /* 0x000fea000b800000 */
[----:B------:R-:W-:-:S09]  /*0d60*/  UISETP.NE.AND UP0, UPT, UR4, 0x2c, UPT ;  /* 0x0000002c0400788c */ /* 0x000fd2000bf05270 */
[----:B------:R-:W-:Y:S05]  /*0d70*/  BRA.U !UP0, `(.L_x_22641) ;  /* 0x0000000108487547 */ /* 0x000fea000b800000 */
.L_x_22615:
        /* <DEDUP_REMOVED lines=16> */
.L_x_22642:
[----:B------:R-:W-:Y:S01]  /*0e80*/  PRMT R18, RZ, 0x7610, R18 ;  /* 0x00007610ff127816 */ /* 0x000fe20000000012 */
[----:B------:R-:W-:Y:S06]  /*0e90*/  BRA `(.L_x_22616) ;  /* 0x00000000003c7947 */ /* 0x000fec0003800000 */
.L_x_22641:
        /* <DEDUP_REMOVED lines=8> */
.L_x_22644:
[----:B------:R-:W-:Y:S05]  /*0f20*/  BSYNC.RECONVERGENT B0 ;  /* 0x0000000000007941 */ /* 0x000fea0003800200 */
.L_x_22643:
[----:B------:R-:W0:Y:S02]  /*0f30*/  F2I.S64.TRUNC R4, R4 ;  /* 0x0000000400047311 */ /* 0x000e24000020d900 */
[----:B0-----:R-:W-:Y:S01]  /*0f40*/  PRMT R18, R4, 0x7610, R18 ;  /* 0x0000761004127816 */ /* 0x001fe20000000012 */
[----:B------:R-:W-:Y:S06]  /*0f50*/  BRA `(.L_x_22616) ;  /* 0x00000000000c7947 */ /* 0x000fec0003800000 */
.L_x_22640:
[----:B------:R0:W5:Y:S01]  /*0f60*/  LDG.E.U8 R18, desc[UR36][R6.64] ;  /* 0x0000002406127981 */ /* 0x000162000c1e1100 */
[----:B------:R-:W-:Y:S05]  /*0f70*/  BRA `(.L_x_22616) ;  /* 0x0000000000047947 */ /* 0x000fea0003800000 */
.L_x_22639:
[----:B------:R0:W5:Y:S02]  /*0f80*/  LDG.E.U8 R18, desc[UR36][R6.64] ;  /* 0x0000002406127981 */ /* 0x000164000c1e1100 */
.L_x_22616:
[----:B-----5:R-:W-:Y:S01]  /*0f90*/  LOP3.LUT R18, R18, 0xff, RZ, 0xc0, !PT ;  /* 0x000000ff12127812 */ /* 0x020fe200078ec0ff */
[----:B------:R-:W-:-:S07]  /*0fa0*/  VIADD R23, R25, 0x80 ;  /* 0x0000008019177836 */ /* 0x000fce0000000000 */
.L_x_22610:
[----:B------:R-:W-:Y:S05]  /*0fb0*/  BSYNC.RECONVERGENT B6 ;  /* 0x0000000000067941 */ /* 0x000fea0003800200 */
.L_x_22609:
        /* <DEDUP_REMOVED lines=23> */
.L_x_22650:
[----:B------:R0:W5:Y:S01]  /*1130*/  LDG.E.U8 R17, desc[UR36][R6.64] ;  /* 0x0000002406117981 */ /* 0x000162000c1e1100 */
[----:B------:R-:W-:Y:S05]  /*1140*/  BRA `(.L_x_22652) ;  /* 0x0000000c00607947 */ /* 0x000fea0003800000 */
.L_x_22649:
        /* <DEDUP_REMOVED lines=8> */
.L_x_22654:
[----:B------:R4:W5:Y:S01]  /*11d0*/  LDG.E.U8 R17, desc[UR36][R6.64] ;  /* 0x0000002406117981 */ /* 0x000962000c1e1100 */
[----:B------:R-:W-:Y:S05]  /*11e0*/  BRA `(.L_x_22652) ;  /* 0x0000000c00387947 */ /* 0x000fea0003800000 */
.L_x_22653:
[----:B------:R0:W5:Y:S01]  /*11f0*/  LDG.E.U16 R17, desc[UR36][R6.64] ;  /* 0x0000002406117981 */ /* 0x000162000c1e1500 */
[----:B------:R-:W-:Y:S05]  /*1200*/  BRA `(.L_x_22652) ;  /* 0x0000000c00307947 */ /* 0x000fea0003800000 */
.L_x_22648:
        /* <DEDUP_REMOVED lines=10> */
.L_x_22656:
[----:B------:R-:W2:Y:S02]  /*12b0*/  LDG.E.U16 R4, desc[UR36][R6.64] ;  /* 0x0000002406047981 */ /* 0x000ea4000c1e1500 */
[----:B--2---:R-:W-:-:S06]  /*12c0*/  HADD2.F32 R4, -RZ, R4.H0_H0 ;  /* 0x20000004ff047230 */ /* 0x004fcc0000004100 */
[----:B------:R-:W0:Y:S02]  /*12d0*/  F2I.S64.TRUNC R4, R4 ;  /* 0x0000000400047311 */ /* 0x000e24000020d900 */
[----:B0-----:R-:W-:Y:S01]  /*12e0*/  PRMT R17, R4, 0x7610, R17 ;  /* 0x0000761004117816 */ /* 0x001fe20000000011 */
[----:B------:R-:W-:Y:S06]  /*12f0*/  BRA `(.L_x_22652) ;  /* 0x0000000800f47947 */ /* 0x000fec0003800000 */
.L_x_22655:
        /* <DEDUP_REMOVED lines=10> */
.L_x_22658:
[----:B------:R-:W2:Y:S02]  /*13a0*/  LDG.E.U16 R6, desc[UR36][R6.64] ;  /* 0x0000002406067981 */ /* 0x000ea4000c1e1500 */
[----:B--2---:R-:W-:-:S06]  /*13b0*/  HADD2.F32 R4, -RZ, R6.H0_H0 ;  /* 0x20000006ff047230 */ /* 0x004fcc0000004100 */
[----:B------:R-:W0:Y:S02]  /*13c0*/  F2I.S64.TRUNC R4, R4 ;  /* 0x0000000400047311 */ /* 0x000e24000020d900 */
[----:B0-----:R-:W-:Y:S01]  /*13d0*/  PRMT R17, R4, 0x7610, R17 ;  /* 0x0000761004117816 */ /* 0x001fe20000000011 */
[----:B------:R-:W-:Y:S06]  /*13e0*/  BRA `(.L_x_22652) ;  /* 0x0000000800b87947 */ /* 0x000fec0003800000 */
.L_x_22657:
[----:B------:R-:W2:Y:S02]  /*13f0*/  LDG.E.64 R4, desc[UR36][R6.64] ;  /* 0x0000002406047981 */ /* 0x000ea4000c1e1b00 */
[----:B--2---:R-:W0:Y:S02]  /*1400*/  F2I.S64.F64.TRUNC R4, R4 ;  /* 0x0000000400047311 */ /* 0x004e24000030d900 */
[----:B0-----:R-:W-:Y:S01]  /*1410*/  PRMT R17, R4, 0x7610, R17 ;  /* 0x0000761004117816 */ /* 0x001fe20000000011 */
[----:B------:R-:W-:Y:S06]  /*1420*/  BRA `(.L_x_22652) ;  /* 0x0000000800a87947 */ /* 0x000fec0003800000 */
.L_x_22647:
        /* <DEDUP_REMOVED lines=12> */
.L_x_22661:
[----:B------:R-:W2:Y:S02]  /*14f0*/  LDG.E.64 R6, desc[UR36][R6.64] ;  /* 0x0000002406067981 */ /* 0x000ea4000c1e1b00 */
[----:B--2---:R-:W0:Y:S02]  /*1500*/  F2I.S64.F64.TRUNC R4, R6 ;  /* 0x0000000600047311 */ /* 0x004e24000030d900 */
[----:B0-----:R-:W-:Y:S01]  /*1510*/  PRMT R17, R4, 0x7610, R17 ;  /* 0x0000761004117816 */ /* 0x001fe20000000011 */
[----:B------:R-:W-:Y:S06]  /*1520*/  BRA `(.L_x_22652) ;  /* 0x0000000800687947 */ /* 0x000fec0003800000 */
.L_x_22660:
        /* <DEDUP_REMOVED lines=27> */
.L_x_22663:
        /* <DEDUP_REMOVED lines=15> */
.L_x_22662:
[----:B------:R-:W2:Y:S02]  /*17d0*/  LDG.E.U16 R4, desc[UR36][R6.64] ;  /* 0x0000002406047981 */ /* 0x000ea4000c1e1500 */
[----:B--2---:R-:W-:-:S06]  /*17e0*/  IMAD.U32 R4, R4, 0x10000, RZ ;  /* 0x0001000004047824 */ /* 0x004fcc00078e00ff */
[----:B------:R-:W0:Y:S02]  /*17f0*/  F2I.S64.TRUNC R4, R4 ;  /* 0x0000000400047311 */ /* 0x000e24000020d900 */
[----:B0-----:R-:W-:Y:S01]  /*1800*/  PRMT R17, R4, 0x7610, R17 ;  /* 0x0000761004117816 */ /* 0x001fe20000000011 */
[----:B------:R-:W-:Y:S06]  /*1810*/  BRA `(.L_x_22652) ;  /* 0x0000000400ac7947 */ /* 0x000fec0003800000 */
.L_x_22659:
        /* <DEDUP_REMOVED lines=10> */
.L_x_22666:
        /* <DEDUP_REMOVED lines=21> */
.L_x_22670:
[----:B------:R-:W-:Y:S05]  /*1a10*/  BSYNC.RECONVERGENT B1 ;  /* 0x0000000000017941 */ /* 0x000fea0003800200 */
.L_x_22669:
[----:B------:R-:W-:Y:S01]  /*1a20*/  IMAD.SHL.U32 R0, R0, 0x100000, RZ ;  /* 0x0010000000007824 */ /* 0x000fe200078e00ff */
[----:B------:R-:W-:-:S04]  /*1a30*/  LEA R3, R3, 0x3b800000, 0x17 ;  /* 0x3b80000003037811 */ /* 0x000fc800078eb8ff */
[----:B------:R-:W-:-:S07]  /*1a40*/  LOP3.LUT R4, R3, R0, R7, 0xfe, !PT ;  /* 0x0000000003047212 */ /* 0x000fce00078efe07 */
.L_x_22668:
[----:B------:R-:W-:Y:S05]  /*1a50*/  BSYNC.RECONVERGENT B0 ;  /* 0x0000000000007941 */ /* 0x000fea0003800200 */
.L_x_22667:
[----:B------:R-:W0:Y:S02]  /*1a60*/  F2I.S64.TRUNC R4, R4 ;  /* 0x0000000400047311 */ /* 0x000e24000020d900 */
[----:B0-----:R-:W-:Y:S01]  /*1a70*/  PRMT R17, R4, 0x7610, R17 ;  /* 0x0000761004117816 */ /* 0x001fe20000000011 */
[----:B------:R-:W-:Y:S06]  /*1a80*/  BRA `(.L_x_22652) ;  /* 0x0000000400107947 */ /* 0x000fec0003800000 */
.L_x_22665:
        /* <DEDUP_REMOVED lines=21> */
.L_x_22674:
[----:B------:R-:W-:Y:S05]  /*1be0*/  BSYNC.RECONVERGENT B1 ;  /* 0x0000000000017941 */ /* 0x000fea0003800200 */
.L_x_22673:
[----:B------:R-:W-:Y:S01]  /*1bf0*/  IMAD.SHL.U32 R0, R0, 0x200000, RZ ;  /* 0x0020000000007824 */ /* 0x000fe200078e00ff */
[----:B------:R-:W-:-:S04]  /*1c00*/  LEA R3, R3, 0x37800000, 0x17 ;  /* 0x3780000003037811 */ /* 0x000fc800078eb8ff */
[----:B------:R-:W-:-:S07]  /*1c10*/  LOP3.LUT R4, R3, R0, R7, 0xfe, !PT ;  /* 0x0000000003047212 */ /* 0x000fce00078efe07 */
.L_x_22672:
[----:B------:R-:W-:Y:S05]  /*1c20*/  BSYNC.RECONVERGENT B0 ;  /* 0x0000000000007941 */ /* 0x000fea0003800200 */
.L_x_22671:
[----:B------:R-:W0:Y:S02]  /*1c30*/  F2I.S64.TRUNC R4, R4 ;  /* 0x0000000400047311 */ /* 0x000e24000020d900 */
[----:B0-----:R-:W-:Y:S01]  /*1c40*/  PRMT R17, R4, 0x7610, R17 ;  /* 0x0000761004117816 */ /* 0x001fe20000000011 */
[----:B------:R-:W-:Y:S06]  /*1c50*/  BRA `(.L_x_22652) ;  /* 0x00000000009c7947 */ /* 0x000fec0003800000 */
.L_x_22664:
        /* <DEDUP_REMOVED lines=14> */
.L_x_22678:
[----:B------:R-:W-:Y:S05]  /*1d40*/  BSYNC.RECONVERGENT B0 ;  /* 0x0000000000007941 */ /* 0x000fea0003800200 */
.L_x_22677:
[----:B------:R-:W0:Y:S02]  /*1d50*/  F2I.S64.TRUNC R4, R4 ;  /* 0x0000000400047311 */ /* 0x000e24000020d900 */
[----:B0-----:R-:W-:Y:S01]  /*1d60*/  PRMT R17, R4, 0x7610, R17 ;  /* 0x0000761004117816 */ /* 0x001fe20000000011 */
[----:B------:R-:W-:Y:S06]  /*1d70*/  BRA `(.L_x_22652) ;  /* 0x0000000000547947 */ /* 0x000fec0003800000 */
.L_x_22651:
        /* <DEDUP_REMOVED lines=16> */
.L_x_22679:
[----:B------:R-:W-:Y:S01]  /*1e80*/  PRMT R17, RZ, 0x7610, R17 ;  /* 0x00007610ff117816 */ /* 0x000fe20000000011 */
[----:B------:R-:W-:Y:S06]  /*1e90*/  BRA `(.L_x_22652) ;  /* 0x00000000000c7947 */ /* 0x000fec0003800000 */
.L_x_22676:
[----:B------:R1:W5:Y:S01]  /*1ea0*/  LDG.E.U8 R17, desc[UR36][R6.64] ;  /* 0x0000002406117981 */ /* 0x000362000c1e1100 */
[----:B------:R-:W-:Y:S05]  /*1eb0*/  BRA `(.L_x_22652) ;  /* 0x0000000000047947 */ /* 0x000fea0003800000 */
.L_x_22675:
[----:B------:R0:W5:Y:S02]  /*1ec0*/  LDG.E.U8 R17, desc[UR36][R6.64] ;  /* 0x0000002406117981 */ /* 0x000164000c1e1100 */
.L_x_22652:
[----:B------:R-:W-:Y:S01]  /*1ed0*/  VIADD R23, R23, 0x80 ;  /* 0x0000008017177836 */ /* 0x000fe20000000000 */
[----:B-----5:R-:W-:-:S07]  /*1ee0*/  LOP3.LUT R17, R17, 0xff, RZ, 0xc0, !PT ;  /* 0x000000ff11117812 */ /* 0x020fce00078ec0ff */
.L_x_22646:
[----:B------:R-:W-:Y:S05]  /*1ef0*/  BSYNC.RECONVERGENT B6 ;  /* 0x0000000000067941 */ /* 0x000fea0003800200 */
.L_x_22645:
        /* <DEDUP_REMOVED lines=23> */
.L_x_22685:
[----:B------:R0:W5:Y:S01]  /*2070*/  LDG.E.U8 R19, desc[UR36][R6.64] ;  /* 0x0000002406137981 */ /* 0x000162000c1e1100 */
[----:B------:R-:W-:Y:S05]  /*2080*/  BRA `(.L_x_22687) ;  /* 0x0000000c00607947 */ /* 0x000fea0003800000 */
.L_x_22684:
        /* <DEDUP_REMOVED lines=8> */
.L_x_22689:
[----:B------:R3:W5:Y:S01]  /*2110*/  LDG.E.U8 R19, desc[UR36][R6.64] ;  /* 0x0000002406137981 */ /* 0x000762000c1e1100 */
[----:B------:R-:W-:Y:S05]  /*2120*/  BRA `(.L_x_22687) ;  /* 0x0000000c00387947 */ /* 0x000fea0003800000 */
.L_x_22688:
[----:B------:R0:W5:Y:S01]  /*2130*/  LDG.E.U16 R19, desc[UR36][R6.64] ;  /* 0x0000002406137981 */ /* 0x000162000c1e1500 */
[----:B------:R-:W-:Y:S05]  /*2140*/  BRA `(.L_x_22687) ;  /* 0x0000000c00307947 */ /* 0x000fea0003800000 */
.L_x_22683:
        /* <DEDUP_REMOVED lines=10> */
.L_x_22691:
[----:B------:R-:W2:Y:S02]  /*21f0*/  LDG.E.U16 R4, desc[UR36][R6.64] ;  /* 0x0000002406047981 */ /* 0x000ea4000c1e1500 */
[----:B--2---:R-:W-:-:S06]  /*2200*/  HADD2.F32 R4, -RZ, R4.H0_H0 ;  /* 0x20000004ff047230 */ /* 0x004fcc0000004100 */
[----:B------:R-:W0:Y:S02]  /*2210*/  F2I.S64.TRUNC R4, R4 ;  /* 0x0000000400047311 */ /* 0x000e24000020d900 */
[----:B0-----:R-:W-:Y:S01]  /*2220*/  PRMT R19, R4, 0x7610, R19 ;  /* 0x0000761004137816 */ /* 0x001fe20000000013 */
[----:B------:R-:W-:Y:S06]  /*2230*/  BRA `(.L_x_22687) ;  /* 0x0000000800f47947 */ /* 0x000fec0003800000 */
.L_x_22690:
        /* <DEDUP_REMOVED lines=10> */
.L_x_22693:
[----:B------:R-:W2:Y:S02]  /*22e0*/  LDG.E.U16 R6, desc[UR36][R6.64] ;  /* 0x0000002406067981 */ /* 0x000ea4000c1e1500 */
[----:B--2---:R-:W-:-:S06]  /*22f0*/  HADD2.F32 R4, -RZ, R6.H0_H0 ;  /* 0x20000006ff047230 */ /* 0x004fcc0000004100 */
[----:B------:R-:W0:Y:S02]  /*2300*/  F2I.S64.TRUNC R4, R4 ;  /* 0x0000000400047311 */ /* 0x000e24000020d900 */
[----:B0-----:R-:W-:Y:S01]  /*2310*/  PRMT R19, R4, 0x7610, R19 ;  /* 0x0000761004137816 */ /* 0x001fe20000000013 */
[----:B------:R-:W-:Y:S06]  /*2320*/  BRA `(.L_x_22687) ;  /* 0x0000000800b87947 */ /* 0x000fec0003800000 */
.L_x_22692:
[----:B------:R-:W2:Y:S02]  /*2330*/  LDG.E.64 R4, desc[UR36][R6.64] ;  /* 0x0000002406047981 */ /* 0x000ea4000c1e1b00 */
[----:B--2---:R-:W0:Y:S02]  /*2340*/  F2I.S64.F64.TRUNC R4, R4 ;  /* 0x0000000400047311 */ /* 0x004e24000030d900 */
[----:B0-----:R-:W-:Y:S01]  /*2350*/  PRMT R19, R4, 0x7610, R19 ;  /* 0x0000761004137816 */ /* 0x001fe20000000013 */
[----:B------:R-:W-:Y:S06]  /*2360*/  BRA `(.L_x_22687) ;  /* 0x0000000800a87947 */ /* 0x000fec0003800000 */
.L_x_22682:
        /* <DEDUP_REMOVED lines=12> */
.L_x_22696:
[----:B------:R-:W2:Y:S02]  /*2430*/  LDG.E.64 R6, desc[UR36][R6.64] ;  /* 0x0000002406067981 */ /* 0x000ea4000c1e1b00 */
[----:B--2---:R-:W0:Y:S02]  /*2440*/  F2I.S64.F64.TRUNC R4, R6 ;  /* 0x0000000600047311 */ /* 0x004e24000030d900 */
[----:B0-----:R-:W-:Y:S01]  /*2450*/  PRMT R19, R4, 0x7610, R19 ;  /* 0x0000761004137816 */ /* 0x001fe20000000013 */
[----:B------:R-:W-:Y:S06]  /*2460*/  BRA `(.L_x_22687) ;  /* 0x0000000800687947 */ /* 0x000fec0003800000 */
.L_x_22695:
        /* <DEDUP_REMOVED lines=27> */
.L_x_22698:
        /* <DEDUP_REMOVED lines=15> */
.L_x_22697:
[----:B------:R-:W2:Y:S02]  /*2710*/  LDG.E.U16 R4, desc[UR36][R6.64] ;  /* 0x0000002406047981 */ /* 0x000ea4000c1e1500 */
[----:B--2---:R-:W-:-:S06]  /*2720*/  IMAD.U32 R4, R4, 0x10000, RZ ;  /* 0x0001000004047824 */ /* 0x004fcc00078e00ff */
[----:B------:R-:W0:Y:S02]  /*2730*/  F2I.S64.TRUNC R4, R4 ;  /* 0x0000000400047311 */ /* 0x000e24000020d900 */
[----:B0-----:R-:W-:Y:S01]  /*2740*/  PRMT R19, R4, 0x7610, R19 ;  /* 0x0000761004137816 */ /* 0x001fe20000000013 */
[----:B------:R-:W-:Y:S06]  /*2750*/  BRA `(.L_x_22687) ;  /* 0x0000000400ac7947 */ /* 0x000fec0003800000 */
.L_x_22694:
        /* <DEDUP_REMOVED lines=10> */
.L_x_22701:
        /* <DEDUP_REMOVED lines=21> */
.L_x_22705:
[----:B------:R-:W-:Y:S05]  /*2950*/  BSYNC.RECONVERGENT B1 ;  /* 0x0000000000017941 */ /* 0x000fea0003800200 */
.L_x_22704:
[----:B------:R-:W-:Y:S01]  /*2960*/  IMAD.SHL.U32 R0, R0, 0x100000, RZ ;  /* 0x0010000000007824 */ /* 0x000fe200078e00ff */
[----:B------:R-:W-:-:S04]  /*2970*/  LEA R3, R3, 0x3b800000, 0x17 ;  /* 0x3b80000003037811 */ /* 0x000fc800078eb8ff */
[----:B------:R-:W-:-:S07]  /*2980*/  LOP3.LUT R4, R3, R0, R7, 0xfe, !PT ;  /* 0x0000000003047212 */ /* 0x000fce00078efe07 */
.L_x_22703:
[----:B------:R-:W-:Y:S05]  /*2990*/  BSYNC.RECONVERGENT B0 ;  /* 0x0000000000007941 */ /* 0x000fea0003800200 */
.L_x_22702:
[----:B------:R-:W0:Y:S02]  /*29a0*/  F2I.S64.TRUNC R4, R4 ;  /* 0x0000000400047311 */ /* 0x000e24000020d900 */
[----:B0-----:R-:W-:Y:S01]  /*29b0*/  PRMT R19, R4, 0x7610, R19 ;  /* 0x0000761004137816 */ /* 0x001fe20000000013 */
[----:B------:R-:W-:Y:S06]  /*29c0*/  BRA `(.L_x_22687) ;  /* 0x0000000400107947 */ /* 0x000fec0003800000 */
.L_x_22700:
        /* <DEDUP_REMOVED lines=21> */
.L_x_22709:
[----:B------:R-:W-:Y:S05]  /*2b20*/  BSYNC.RECONVERGENT B1 ;  /* 0x0000000000017941 */ /* 0x000fea0003800200 */
.L_x_22708:
[----:B------:R-:W-:Y:S01]  /*2b30*/  IMAD.SHL.U32 R0, R0, 0x200000, RZ ;  /* 0x0020000000007824 */ /* 0x000fe200078e00ff */
[----:B------:R-:W-:-:S04]  /*2b40*/  LEA R3, R3, 0x37800000, 0x17 ;  /* 0x3780000003037811 */ /* 0x000fc800078eb8ff */
[----:B------:R-:W-:-:S07]  /*2b50*/  LOP3.LUT R4, R3, R0, R7, 0xfe, !PT ;  /* 0x0000000003047212 */ /* 0x000fce00078efe07 */
.L_x_22707:
[----:B------:R-:W-:Y:S05]  /*2b60*/  BSYNC.RECONVERGENT B0 ;  /* 0x0000000000007941 */ /* 0x000fea0003800200 */
.L_x_22706:
[----:B------:R-:W0:Y:S02]  /*2b70*/  F2I.S64.TRUNC R4, R4 ;  /* 0x0000000400047311 */ /* 0x000e24000020d900 */
[----:B0-----:R-:W-:Y:S01]  /*2b80*/  PRMT R19, R4, 0x7610, R19 ;  /* 0x0000761004137816 */ /* 0x001fe20000000013 */
[----:B------:R-:W-:Y:S06]  /*2b90*/  BRA `(.L_x_22687) ;  /* 0x00000000009c7947 */ /* 0x000fec0003800000 */
.L_x_22699:
        /* <DEDUP_REMOVED lines=14> */
.L_x_22713:
[----:B------:R-:W-:Y:S05]  /*2c80*/  BSYNC.RECONVERGENT B0 ;  /* 0x0000000000007941 */ /* 0x000fea0003800200 */
.L_x_22712:
[----:B------:R-:W0:Y:S02]  /*2c90*/  F2I.S64.TRUNC R4, R4 ;  /* 0x0000000400047311 */ /* 0x000e24000020d900 */
[----:B0-----:R-:W-:Y:S01]  /*2ca0*/  PRMT R19, R4, 0x7610, R19 ;  /* 0x0000761004137816 */ /* 0x001fe20000000013 */
[----:B------:R-:W-:Y:S06]  /*2cb0*/  BRA `(.L_x_22687) ;  /* 0x0000000000547947 */ /* 0x000fec0003800000 */
.L_x_22686:
        /* <DEDUP_REMOVED lines=16> */
.L_x_22714:
[----:B------:R-:W-:Y:S01]  /*2dc0*/  PRMT R19, RZ, 0x7610, R19 ;  /* 0x00007610ff137816 */ /* 0x000fe20000000013 */
[----:B------:R-:W-:Y:S06]  /*2dd0*/  BRA `(.L_x_22687) ;  /* 0x00000000000c7947 */ /* 0x000fec0003800000 */
.L_x_22711:
[----:B------:R2:W5:Y:S01]  /*2de0*/  LDG.E.U8 R19, desc[UR36][R6.64] ;  /* 0x0000002406137981 */ /* 0x000562000c1e1100 */
[----:B------:R-:W-:Y:S05]  /*2df0*/  BRA `(.L_x_22687) ;  /* 0x0000000000047947 */ /* 0x000fea0003800000 */
.L_x_22710:
[----:B------:R1:W5:Y:S02]  /*2e00*/  LDG.E.U8 R19, desc[UR36][R6.64] ;  /* 0x0000002406137981 */ /* 0x000364000c1e1100 */
.L_x_22687:
[----:B------:R-:W-:Y:S01]  /*2e10*/  VIADD R23, R23, 0x80 ;  /* 0x0000008017177836 */ /* 0x000fe20000000000 */
[----:B-----5:R-:W-:-:S07]  /*2e20*/  LOP3.LUT R19, R19, 0xff, RZ, 0xc0, !PT ;  /* 0x000000ff13137812 */ /* 0x020fce00078ec0ff */
.L_x_22681:
[----:B------:R-:W-:Y:S05]  /*2e30*/  BSYNC.RECONVERGENT B6 ;  /* 0x0000000000067941 */ /* 0x000fea0003800200 */
.L_x_22680:
        /* <DEDUP_REMOVED lines=23> */
.L_x_22720:
[----:B------:R0:W5:Y:S01]  /*2fb0*/  LDG.E.U8 R0, desc[UR36][R6.64] ;  /* 0x0000002406007981 */ /* 0x000162000c1e1100 */
[----:B------:R-:W-:Y:S05]  /*2fc0*/  BRA `(.L_x_22722) ;  /* 0x0000000c00607947 */ /* 0x000fea0003800000 */
.L_x_22719:
        /* <DEDUP_REMOVED lines=8> */
.L_x_22724:
[----:B------:R4:W5:Y:S01]  /*3050*/  LDG.E.U8 R0, desc[UR36][R6.64] ;  /* 0x0000002406007981 */ /* 0x000962000c1e1100 */
[----:B------:R-:W-:Y:S05]  /*3060*/  BRA `(.L_x_22722) ;  /* 0x0000000c00387947 */ /* 0x000fea0003800000 */
.L_x_22723:
[----:B------:R3:W5:Y:S01]  /*3070*/  LDG.E.U16 R0, desc[UR36][R6.64] ;  /* 0x0000002406007981 */ /* 0x000762000c1e1500 */
[----:B------:R-:W-:Y:S05]  /*3080*/  BRA `(.L_x_22722) ;  /* 0x0000000c00307947 */ /* 0x000fea0003800000 */
.L_x_22718:
        /* <DEDUP_REMOVED lines=10> */
.L_x_22726:
[----:B------:R-:W2:Y:S02]  /*3130*/  LDG.E.U16 R4, desc[UR36][R6.64] ;  /* 0x0000002406047981 */ /* 0x000ea4000c1e1500 */
[----:B--2---:R-:W-:-:S06]  /*3140*/  HADD2.F32 R4, -RZ, R4.H0_H0 ;  /* 0x20000004ff047230 */ /* 0x004fcc0000004100 */
[----:B------:R-:W0:Y:S02]  /*3150*/  F2I.S64.TRUNC R4, R4 ;  /* 0x0000000400047311 */ /* 0x000e24000020d900 */
[----:B0-----:R-:W-:Y:S01]  /*3160*/  PRMT R0, R4, 0x7610, R0 ;  /* 0x0000761004007816 */ /* 0x001fe20000000000 */
[----:B------:R-:W-:Y:S06]  /*3170*/  BRA `(.L_x_22722) ;  /* 0x0000000800f47947 */ /* 0x000fec0003800000 */
.L_x_22725:
        /* <DEDUP_REMOVED lines=10> */
.L_x_22728:
[----:B------:R-:W2:Y:S02]  /*3220*/  LDG.E.U16 R6, desc[UR36][R6.64] ;  /* 0x0000002406067981 */ /* 0x000ea4000c1e1500 */
[----:B--2---:R-:W-:-:S06]  /*3230*/  HADD2.F32 R4, -RZ, R6.H0_H0 ;  /* 0x20000006ff047230 */ /* 0x004fcc0000004100 */
[----:B------:R-:W0:Y:S02]  /*3240*/  F2I.S64.TRUNC R4, R4 ;  /* 0x0000000400047311 */ /* 0x000e24000020d900 */
[----:B0-----:R-:W-:Y:S01]  /*3250*/  PRMT R0, R4, 0x7610, R0 ;  /* 0x0000761004007816 */ /* 0x001fe20000000000 */
[----:B------:R-:W-:Y:S06]  /*3260*/  BRA `(.L_x_22722) ;  /* 0x0000000800b87947 */ /* 0x000fec0003800000 */
.L_x_22727:
[----:B------:R-:W2:Y:S02]  /*3270*/  LDG.E.64 R4, desc[UR36][R6.64] ;  /* 0x0000002406047981 */ /* 0x000ea4000c1e1b00 */
[----:B--2---:R-:W0:Y:S02]  /*3280*/  F2I.S64.F64.TRUNC R4, R4 ;  /* 0x0000000400047311 */ /* 0x004e24000030d900 */
[----:B0-----:R-:W-:Y:S01]  /*3290*/  PRMT R0, R4, 0x7610, R0 ;  /* 0x0000761004007816 */ /* 0x001fe20000000000 */
[----:B------:R-:W-:Y:S06]  /*32a0*/  BRA `(.L_x_22722) ;  /* 0x0000000800a87947 */ /* 0x000fec0003800000 */
.L_x_22717:
        /* <DEDUP_REMOVED lines=12> */
.L_x_22731:
[----:B------:R-:W2:Y:S02]  /*3370*/  LDG.E.64 R6, desc[UR36][R6.64] ;  /* 0x0000002406067981 */ /* 0x000ea4000c1e1b00 */
[----:B--2---:R-:W0:Y:S02]  /*3380*/  F2I.S64.F64.TRUNC R4, R6 ;  /* 0x0000000600047311 */ /* 0x004e24000030d900 */
[----:B0-----:R-:W-:Y:S01]  /*3390*/  PRMT R0, R4, 0x7610, R0 ;  /* 0x0000761004007816 */ /* 0x001fe20000000000 */
[----:B------:R-:W-:Y:S06]  /*33a0*/  BRA `(.L_x_22722) ;  /* 0x0000000800687947 */ /* 0x000fec0003800000 */
.L_x_22730:
        /* <DEDUP_REMOVED lines=27> */
.L_x_22733:
        /* <DEDUP_REMOVED lines=15> */
.L_x_22732:
[----:B------:R-:W2:Y:S02]  /*3650*/  LDG.E.U16 R4, desc[UR36][R6.64] ;  /* 0x0000002406047981 */ /* 0x000ea4000c1e1500 */
[----:B--2---:R-:W-:-:S06]  /*3660*/  IMAD.U32 R4, R4, 0x10000, RZ ;  /* 0x0001000004047824 */ /* 0x004fcc00078e00ff */
[----:B------:R-:W0:Y:S02]  /*3670*/  F2I.S64.TRUNC R4, R4 ;  /* 0x0000000400047311 */ /* 0x000e24000020d900 */
[----:B0-----:R-:W-:Y:S01]  /*3680*/  PRMT R0, R4, 0x7610, R0 ;  /* 0x0000761004007816 */ /* 0x001fe20000000000 */
[----:B------:R-:W-:Y:S06]  /*3690*/  BRA `(.L_x_22722) ;  /* 0x0000000400ac7947 */ /* 0x000fec0003800000 */
.L_x_22729:
        /* <DEDUP_REMOVED lines=10> */
.L_x_22736:
        /* <DEDUP_REMOVED lines=21> */
.L_x_22740:
[----:B------:R-:W-:Y:S05]  /*3890*/  BSYNC.RECONVERGENT B1 ;  /* 0x0000000000017941 */ /* 0x000fea0003800200 */
.L_x_22739:
[----:B------:R-:W-:Y:S01]  /*38a0*/  IMAD.SHL.U32 R0, R0, 0x100000, RZ ;  /* 0x0010000000007824 */ /* 0x000fe200078e00ff */
[----:B------:R-:W-:-:S04]  /*38b0*/  LEA R3, R3, 0x3b800000, 0x17 ;  /* 0x3b80000003037811 */ /* 0x000fc800078eb8ff */
[----:B------:R-:W-:-:S07]  /*38c0*/  LOP3.LUT R4, R3, R0, R7, 0xfe, !PT ;  /* 0x0000000003047212 */ /* 0x000fce00078efe07 */
.L_x_22738:
[----:B------:R-:W-:Y:S05]  /*38d0*/  BSYNC.RECONVERGENT B0 ;  /* 0x0000000000007941 */ /* 0x000fea0003800200 */
.L_x_22737:
[----:B------:R-:W0:Y:S02]  /*38e0*/  F2I.S64.TRUNC R4, R4 ;  /* 0x0000000400047311 */ /* 0x000e24000020d900 */
[----:B0-----:R-:W-:Y:S01]  /*38f0*/  PRMT R0, R4, 0x7610, R0 ;  /* 0x0000761004007816 */ /* 0x001fe20000000000 */
[----:B------:R-:W-:Y:S06]  /*3900*/  BRA `(.L_x_22722) ;  /* 0x0000000400107947 */ /* 0x000fec0003800000 */
.L_x_22735:
        /* <DEDUP_REMOVED lines=21> */
.L_x_22744:
[----:B------:R-:W-:Y:S05]  /*3a60*/  BSYNC.RECONVERGENT B1 ;  /* 0x0000000000017941 */ /* 0x000fea0003800200 */
.L_x_22743:
[----:B------:R-:W-:Y:S01]  /*3a70*/  IMAD.SHL.U32 R0, R0, 0x200000, RZ ;  /* 0x0020000000007824 */ /* 0x000fe200078e00ff */
[----:B------:R-:W-:-:S04]  /*3a80*/  LEA R3, R3, 0x37800000, 0x17 ;  /* 0x3780000003037811 */ /* 0x000fc800078eb8ff */
[----:B------:R-:W-:-:S07]  /*3a90*/  LOP3.LUT R4, R3, R0, R7, 0xfe, !PT ;  /* 0x0000000003047212 */ /* 0x000fce00078efe07 */
.L_x_22742:
[----:B------:R-:W-:Y:S05]  /*3aa0*/  BSYNC.RECONVERGENT B0 ;  /* 0x0000000000007941 */ /* 0x000fea0003800200 */
.L_x_22741:
[----:B------:R-:W0:Y:S02]  /*3ab0*/  F2I.S64.TRUNC R4, R4 ;  /* 0x0000000400047311 */ /* 0x000e24000020d900 */
[----:B0-----:R-:W-:Y:S01]  /*3ac0*/  PRMT R0, R4, 0x7610, R0 ;  /* 0x0000761004007816 */ /* 0x001fe20000000000 */
[----:B------:R-:W-:Y:S06]  /*3ad0*/  BRA `(.L_x_22722) ;  /* 0x00000000009c7947 */ /* 0x000fec0003800000 */
.L_x_22734:
        /* <DEDUP_REMOVED lines=14> */
.L_x_22748:
[----:B------:R-:W-:Y:S05]  /*3bc0*/  BSYNC.RECONVERGENT B0 ;  /* 0x0000000000007941 */ /* 0x000fea0003800200 */
.L_x_22747:
[----:B------:R-:W0:Y:S02]  /*3bd0*/  F2I.S64.TRUNC R4, R4 ;  /* 0x0000000400047311 */ /* 0x000e24000020d900 */
[----:B0-----:R-:W-:Y:S01]  /*3be0*/  PRMT R0, R4, 0x7610, R0 ;  /* 0x0000761004007816 */ /* 0x001fe20000000000 */
[----:B------:R-:W-:Y:S06]  /*3bf0*/  BRA `(.L_x_22722) ;  /* 0x0000000000547947 */ /* 0x000fec0003800000 */
.L_x_22721:
        /* <DEDUP_REMOVED lines=16> */
.L_x_22749:
[----:B------:R-:W-:Y:S01]  /*3d00*/  PRMT R0, RZ, 0x7610, R0 ;  /* 0x00007610ff007816 */ /* 0x000fe20000000000 */
[----:B------:R-:W-:Y:S06]  /*3d10*/  BRA `(.L_x_22722) ;  /* 0x00000000000c7947 */ /* 0x000fec0003800000 */
.L_x_22746:
[----:B------:R2:W5:Y:S01]  /*3d20*/  LDG.E.U8 R0, desc[UR36][R6.64] ;  /* 0x0000002406007981 */ /* 0x000562000c1e1100 */
[----:B------:R-:W-:Y:S05]  /*3d30*/  BRA `(.L_x_22722) ;  /* 0x0000000000047947 */ /* 0x000fea0003800000 */
.L_x_22745:
[----:B------:R1:W5:Y:S02]  /*3d40*/  LDG.E.U8 R0, desc[UR36][R6.64] ;  /* 0x0000002406007981 */ /* 0x000364000c1e1100 */
.L_x_22722:
[----:B-----5:R-:W-:-:S07]  /*3d50*/  LOP3.LUT R0, R0, 0xff, RZ, 0xc0, !PT ;  /* 0x000000ff00007812 */ /* 0x020fce00078ec0ff */
.L_x_22716:
[----:B------:R-:W-:Y:S05]  /*3d60*/  BSYNC.RECONVERGENT B6 ;  /* 0x0000000000067941 */ /* 0x000fea0003800200 */
.L_x_22715:
[----:B------:R-:W-:Y:S01]  /*3d70*/  ISETP.GE.AND P0, PT, R25, R16, PT ;  /* 0x000000101900720c */ /* 0x000fe20003f06270 */
[----:B------:R-:W-:-:S12]  /*3d80*/  BSSY.RECONVERGENT B0, `(.L_x_22750) ;  /* 0x0000027000007945 */ /* 0x000fd80003800200 */
[----:B------:R-:W-:Y:S05]  /*3d90*/  @P0 BRA `(.L_x_22751) ;  /* 0x0000000000940947 */ /* 0x000fea0003800000 */
[----:B------:R-:W-:Y:S01]  /*3da0*/  IMAD R4, R18, R18, RZ ;  /* 0x0000001212047224 */ /* 0x000fe200078e02ff */
[----:B------:R-:W-:Y:S05]  /*3db0*/  BSSY.RECONVERGENT B1, `(.L_x_22752) ;  /* 0x0000022000017945 */ /* 0x000fea0003800200 */
        /* <DEDUP_REMOVED lines=32> */
[----:B------:R-:W-:Y:S05]  /*3fc0*/  CALL.REL.NOINC `($__internal_49_$__cuda_sm20_dblrcp_rn_slowpath_v3) ;  /* 0x0000004400647944 */ /* 0x000fea0003c00000 */
.L_x_22753:
[----:B------:R-:W-:Y:S05]  /*3fd0*/  BSYNC.RECONVERGENT B1 ;  /* 0x0000000000017941 */ /* 0x000fea0003800200 */
.L_x_22752:
[----:B------:R0:W1:Y:S02]  /*3fe0*/  F2I.U32.F64.TRUNC R3, R8 ;  /* 0x0000000800037311 */ /* 0x000064000030d000 */
.L_x_22751:
[----:B------:R-:W-:Y:S05]  /*3ff0*/  BSYNC.RECONVERGENT B0 ;  /* 0x0000000000007941 */ /* 0x000fea0003800200 */
.L_x_22750:
[----:B------:R-:W-:Y:S01]  /*4000*/  VIADD R23, R25, 0x80 ;  /* 0x0000008019177836 */ /* 0x000fe20000000000 */
[----:B------:R-:W-:Y:S04]  /*4010*/  BSSY.RECONVERGENT B0, `(.L_x_22754) ;  /* 0x0000028000007945 */ /* 0x000fe80003800200 */
[----:B------:R-:W-:-:S13]  /*4020*/  ISETP.GE.AND P0, PT, R23, R16, PT ;  /* 0x000000101700720c */ /* 0x000fda0003f06270 */
        /* <DEDUP_REMOVED lines=36> */
.L_x_22757:
[----:B------:R-:W-:Y:S05]  /*4270*/  BSYNC.RECONVERGENT B1 ;  /* 0x0000000000017941 */ /* 0x000fea0003800200 */
.L_x_22756:
[----:B------:R0:W1:Y:S02]  /*4280*/  F2I.U32.F64.TRUNC R22, R8 ;  /* 0x0000000800167311 */ /* 0x000064000030d000 */
.L_x_22755:
[----:B------:R-:W-:Y:S05]  /*4290*/  BSYNC.RECONVERGENT B0 ;  /* 0x0000000000007941 */ /* 0x000fea0003800200 */
.L_x_22754:
        /* <DEDUP_REMOVED lines=39> */
.L_x_22761:
[----:B------:R-:W-:Y:S05]  /*4510*/  BSYNC.RECONVERGENT B1 ;  /* 0x0000000000017941 */ /* 0x000fea0003800200 */
.L_x_22760:
[----:B------:R0:W1:Y:S02]  /*4520*/  F2I.U32.F64.TRUNC R17, R8 ;  /* 0x0000000800117311 */ /* 0x000064000030d000 */
.L_x_22759:
[----:B------:R-:W-:Y:S05]  /*4530*/  BSYNC.RECONVERGENT B0 ;  /* 0x0000000000007941 */ /* 0x000fea0003800200 */
.L_x_22758:
        /* <DEDUP_REMOVED lines=39> */
[----:B------:R-:W-:Y:S02]  /*47b0*/  IMAD.MOV.U32 R18, RZ, RZ, R8 ;  /* 0x000000ffff127224 */ /* 0x000fe400078e0008 */
[----:B------:R-:W-:-:S07]  /*47c0*/  IMAD.MOV.U32 R19, RZ, RZ, R9 ;  /* 0x000000ffff137224 */ /* 0x000fce00078e0009 */
.L_x_22765:
[----:B------:R-:W-:Y:S05]  /*47d0*/  BSYNC.RECONVERGENT B1 ;  /* 0x0000000000017941 */ /* 0x000fea0003800200 */
.L_x_22764:
[----:B------:R0:W1:Y:S02]  /*47e0*/  F2I.U32.F64.TRUNC R18, R18 ;  /* 0x0000001200127311 */ /* 0x000064000030d000 */
.L_x_22763:
[----:B------:R-:W-:Y:S05]  /*47f0*/  BSYNC.RECONVERGENT B0 ;  /* 0x0000000000007941 */ /* 0x000fea0003800200 */
.L_x_22762:
[----:B0-----:R-:W0:Y:S01]  /*4800*/  LDC.U8 R19, c[0x0][0x3ac] ;  /* 0x0000eb00ff137b82 */ /* 0x001e220000000000 */
        /* <DEDUP_REMOVED lines=26> */
.L_x_22773:
[----:B------:R0:W-:Y:S01]  /*49b0*/  STG.E.U8 desc[UR36][R8.64], R3 ;  /* 0x0000000308007986 */ /* 0x0001e2000c101124 */
[----:B------:R-:W-:Y:S01]  /*49c0*/  IMAD.MOV.U32 R25, RZ, RZ, R23 ;  /* 0x000000ffff197224 */ /* 0x000fe200078e0017 */
[----:B------:R-:W-:Y:S06]  /*49d0*/  BRA `(.L_x_22775) ;  /* 0x0000000c00ac7947 */ /* 0x000fec0003800000 */
.L_x_22772:
[----:B------:R-:W-:-:S13]  /*49e0*/  ISETP.NE.AND P0, PT, R0, 0x2, PT ;  /* 0x000000020000780c */ /* 0x000fda0003f05270 */
[----:B------:R-:W-:Y:S05]  /*49f0*/  @!P0 BRA `(.L_x_22776) ;  /* 0x0000000000348947 */ /* 0x000fea0003800000 */
[----:B------:R-:W-:-:S13]  /*4a00*/  ISETP.NE.AND P0, PT, R0, 0x3, PT ;  /* 0x000000030000780c */ /* 0x000fda0003f05270 */
[----:B------:R-:W-:Y:S05]  /*4a10*/  @!P0 BRA `(.L_x_22777) ;  /* 0x00000000001c8947 */ /* 0x000fea0003800000 */
[----:B------:R-:W-:-:S13]  /*4a20*/  ISETP.NE.AND P0, PT, R0, 0x4, PT ;  /* 0x000000040000780c */ /* 0x000fda0003f05270 */
[----:B------:R-:W-:Y:S05]  /*4a30*/  @P0 BRA `(.L_x_22774) ;  /* 0x0000000800e40947 */ /* 0x000fea0003800000 */
[----:B------:R-:W-:Y:S01]  /*4a40*/  LOP3.LUT R4, R3, 0xff, RZ, 0xc0, !PT ;  /* 0x000000ff03047812 */ /* 0x000fe200078ec0ff */
[----:B------:R-:W-:Y:S02]  /*4a50*/  IMAD.MOV.U32 R5, RZ, RZ, RZ ;  /* 0x000000ffff057224 */ /* 0x000fe400078e00ff */
[----:B------:R-:W-:-:S03]  /*4a60*/  IMAD.MOV.U32 R25, RZ, RZ, R23 ;  /* 0x000000ffff197224 */ /* 0x000fc600078e0017 */
[----:B------:R0:W-:Y:S01]  /*4a70*/  STG.E.64 desc[UR36][R8.64], R4 ;  /* 0x0000000408007986 */ /* 0x0001e2000c101b24 */
[----:B------:R-:W-:Y:S05]  /*4a80*/  BRA `(.L_x_22775) ;  /* 0x0000000c00807947 */ /* 0x000fea0003800000 */
.L_x_22777:
[----:B------:R-:W-:Y:S01]  /*4a90*/  LOP3.LUT R3, R3, 0xff, RZ, 0xc0, !PT ;  /* 0x000000ff03037812 */ /* 0x000fe200078ec0ff */
[----:B------:R-:W-:-:S04]  /*4aa0*/  IMAD.MOV.U32 R25, RZ, RZ, R23 ;  /* 0x000000ffff197224 */ /* 0x000fc800078e0017 */
[----:B------:R0:W-:Y:S01]  /*4ab0*/  STG.E desc[UR36][R8.64], R3 ;  /* 0x0000000308007986 */ /* 0x0001e2000c101924 */
[----:B------:R-:W-:Y:S05]  /*4ac0*/  BRA `(.L_x_22775) ;  /* 0x0000000c00707947 */ /* 0x000fea0003800000 */
.L_x_22776:
[----:B------:R-:W-:Y:S01]  /*4ad0*/  LOP3.LUT R3, R3, 0xff, RZ, 0xc0, !PT ;  /* 0x000000ff03037812 */ /* 0x000fe200078ec0ff */
[----:B------:R-:W-:-:S04]  /*4ae0*/  IMAD.MOV.U32 R25, RZ, RZ, R23 ;  /* 0x000000ffff197224 */ /* 0x000fc800078e0017 */
[----:B------:R0:W-:Y:S01]  /*4af0*/  STG.E.U16 desc[UR36][R8.64], R3 ;  /* 0x0000000308007986 */ /* 0x0001e2000c101524 */
[----:B------:R-:W-:Y:S05]  /*4b00*/  BRA `(.L_x_22775) ;  /* 0x0000000c00607947 */ /* 0x000fea0003800000 */
.L_x_22771:
[----:B------:R-:W-:-:S13]  /*4b10*/  ISETP.GT.AND P0, PT, R0, 0x6, PT ;  /* 0x000000060000780c */ /* 0x000fda0003f04270 */
[----:B------:R-:W-:Y:S05]  /*4b20*/  @P0 BRA `(.L_x_22778) ;  /* 0x00000000003c0947 */ /* 0x000fea0003800000 */
[----:B------:R-:W-:-:S13]  /*4b30*/  ISETP.NE.AND P0, PT, R0, 0x5, PT ;  /* 0x000000050000780c */ /* 0x000fda0003f05270 */
[----:B------:R-:W-:Y:S05]  /*4b40*/  @!P0 BRA `(.L_x_22779) ;  /* 0x00000000001c8947 */ /* 0x000fea0003800000 */
[----:B------:R-:W-:-:S13]  /*4b50*/  ISETP.NE.AND P0, PT, R0, 0x6, PT ;  /* 0x000000060000780c */ /* 0x000fda0003f05270 */
[----:B------:R-:W-:Y:S05]  /*4b60*/  @P0 BRA `(.L_x_22774) ;  /* 0x0000000800980947 */ /* 0x000fea0003800000 */
[----:B------:R-:W-:Y:S01]  /*4b70*/  LOP3.LUT R3, R3, 0xff, RZ, 0xc0, !PT ;  /* 0x000000ff03037812 */ /* 0x000fe200078ec0ff */
[----:B------:R-:W-:-:S05]  /*4b80*/  IMAD.MOV.U32 R25, RZ, RZ, R23 ;  /* 0x000000ffff197224 */ /* 0x000fca00078e0017 */
[----:B------:R-:W0:Y:S02]  /*4b90*/  I2F.U16 R3, R3 ;  /* 0x0000000300037306 */ /* 0x000e240000101000 */
[----:B0-----:R0:W-:Y:S01]  /*4ba0*/  STG.E desc[UR36][R8.64], R3 ;  /* 0x0000000308007986 */ /* 0x0011e2000c101924 */
[----:B------:R-:W-:Y:S05]  /*4bb0*/  BRA `(.L_x_22775) ;  /* 0x0000000c00347947 */ /* 0x000fea0003800000 */
.L_x_22779:
[----:B------:R-:W-:Y:S01]  /*4bc0*/  LOP3.LUT R3, R3, 0xff, RZ, 0xc0, !PT ;  /* 0x000000ff03037812 */ /* 0x000fe200078ec0ff */
[----:B------:R-:W-:-:S03]  /*4bd0*/  IMAD.MOV.U32 R25, RZ, RZ, R23 ;  /* 0x000000ffff197224 */ /* 0x000fc600078e0017 */
[----:B------:R-:W0:Y:S02]  /*4be0*/  I2F.U16 R0, R3 ;  /* 0x0000000300007306 */ /* 0x000e240000101000 */
[----:B0-----:R-:W-:-:S05]  /*4bf0*/  F2FP.F16.F32.PACK_AB R0, RZ, R0 ;  /* 0x00000000ff00723e */ /* 0x001fca00000000ff */
[----:B------:R0:W-:Y:S01]  /*4c00*/  STG.E.U16 desc[UR36][R8.64], R0 ;  /* 0x0000000008007986 */ /* 0x0001e2000c101524 */
[----:B------:R-:W-:Y:S05]  /*4c10*/  BRA `(.L_x_22775) ;  /* 0x0000000c001c7947 */ /* 0x000fea0003800000 */
.L_x_22778:
        /* <DEDUP_REMOVED lines=8> */
[----:B------:R-:W-:Y:S01]  /*4ca0*/  IMAD.MOV.U32 R25, RZ, RZ, R23 ;  /* 0x000000ffff197224 */ /* 0x000fe200078e0017 */
[----:B------:R-:W0:Y:S02]  /*4cb0*/  I2F.U16 R4, R3 ;  /* 0x0000000300047306 */ /* 0x000e240000101000 */
[----:B0-----:R0:W-:Y:S01]  /*4cc0*/  STG.E.64 desc[UR36][R8.64], R4 ;  /* 0x0000000408007986 */ /* 0x0011e2000c101b24 */
[----:B------:R-:W-:Y:S05]  /*4cd0*/  BRA `(.L_x_22775) ;  /* 0x0000000800ec7947 */ /* 0x000fea0003800000 */
.L_x_22781:
[----:B------:R-:W-:Y:S01]  /*4ce0*/  LOP3.LUT R3, R3, 0xff, RZ, 0xc0, !PT ;  /* 0x000000ff03037812 */ /* 0x000fe200078ec0ff */
[----:B------:R-:W-:-:S05]  /*4cf0*/  IMAD.MOV.U32 R25, RZ, RZ, R23 ;  /* 0x000000ffff197224 */ /* 0x000fca00078e0017 */
[----:B------:R-:W0:Y:S02]  /*4d00*/  I2F.U16 R3, R3 ;  /* 0x0000000300037306 */ /* 0x000e240000101000 */
[----:B0-----:R-:W-:-:S04]  /*4d10*/  F2FP.F16.F32.PACK_AB R3, RZ, R3 ;  /* 0x00000003ff03723e */ /* 0x001fc800000000ff */
[----:B------:R-:W-:-:S05]  /*4d20*/  PRMT R3, R3, 0x5410, RZ ;  /* 0x0000541003037816 */ /* 0x000fca00000000ff */
[----:B------:R0:W-:Y:S01]  /*4d30*/  STG.E desc[UR36][R8.64], R3 ;  /* 0x0000000308007986 */ /* 0x0001e2000c101924 */
[----:B------:R-:W-:Y:S05]  /*4d40*/  BRA `(.L_x_22775) ;  /* 0x0000000800d07947 */ /* 0x000fea0003800000 */
.L_x_22780:
[----:B------:R-:W-:Y:S01]  /*4d50*/  LOP3.LUT R4, R3, 0xff, RZ, 0xc0, !PT ;  /* 0x000000ff03047812 */ /* 0x000fe200078ec0ff */
[----:B------:R-:W-:-:S05]  /*4d60*/  IMAD.MOV.U32 R25, RZ, RZ, R23 ;  /* 0x000000ffff197224 */ /* 0x000fca00078e0017 */
[----:B------:R-:W0:Y:S02]  /*4d70*/  I2F.F64.U16 R4, R4 ;  /* 0x0000000400047312 */ /* 0x000e240000101800 */
[----:B0-----:R0:W-:Y:S01]  /*4d80*/  STG.E.64 desc[UR36][R8.64], R4 ;  /* 0x0000000408007986 */ /* 0x0011e2000c101b24 */
[----:B------:R-:W-:Y:S05]  /*4d90*/  BRA `(.L_x_22775) ;  /* 0x0000000800bc7947 */ /* 0x000fea0003800000 */
.L_x_22770:
        /* <DEDUP_REMOVED lines=13> */
.L_x_22784:
[----:B------:R-:W-:Y:S02]  /*4e70*/  LOP3.LUT R4, R3, 0xff, RZ, 0xc0, !PT ;  /* 0x000000ff03047812 */ /* 0x000fe400078ec0ff */
[----:B--234-:R-:W-:Y:S01]  /*4e80*/  CS2R R6, SRZ ;  /* 0x0000000000067805 */ /* 0x01cfe2000001ff00 */
[----:B------:R-:W-:-:S03]  /*4e90*/  IMAD.MOV.U32 R25, RZ, RZ, R23 ;  /* 0x000000ffff197224 */ /* 0x000fc600078e0017 */
[----:B------:R-:W0:Y:S02]  /*4ea0*/  I2F.F64.U16 R4, R4 ;  /* 0x0000000400047312 */ /* 0x000e240000101800 */
[----:B0-----:R0:W-:Y:S01]  /*4eb0*/  STG.E.128 desc[UR36][R8.64], R4 ;  /* 0x0000000408007986 */ /* 0x0011e2000c101d24 */
[----:B------:R-:W-:Y:S05]  /*4ec0*/  BRA `(.L_x_22775) ;  /* 0x0000000800707947 */ /* 0x000fea0003800000 */
.L_x_22783:
        /* <DEDUP_REMOVED lines=18> */
.L_x_22788:
[----:B------:R-:W-:Y:S05]  /*4ff0*/  BSYNC.RECONVERGENT B0 ;  /* 0x0000000000007941 */ /* 0x000fea0003800200 */
.L_x_22787:
[----:B------:R0:W-:Y:S01]  /*5000*/  STG.E.U8 desc[UR36][R8.64], R3 ;  /* 0x0000000308007986 */ /* 0x0001e2000c101124 */
[----:B------:R-:W-:Y:S01]  /*5010*/  IMAD.MOV.U32 R25, RZ, RZ, R23 ;  /* 0x000000ffff197224 */ /* 0x000fe200078e0017 */
[----:B------:R-:W-:Y:S06]  /*5020*/  BRA `(.L_x_22775) ;  /* 0x0000000800187947 */ /* 0x000fec0003800000 */
.L_x_22786:
[----:B------:R-:W-:-:S04]  /*5030*/  LOP3.LUT R0, R3, 0xff, RZ, 0xc0, !PT ;  /* 0x000000ff03007812 */ /* 0x000fc800078ec0ff */
[----:B------:R-:W0:Y:S02]  /*5040*/  I2F.U16 R5, R0 ;  /* 0x0000000000057306 */ /* 0x000e240000101000 */
[----:B0-----:R-:W-:-:S13]  /*5050*/  ISETP.GE.U32.AND P1, PT, R5, 0x47800000, PT ;  /* 0x478000000500780c */ /* 0x001fda0003f26070 */
[----:B------:R-:W-:Y:S01]  /*5060*/  @P1 IMAD.MOV.U32 R3, RZ, RZ, 0x7f ;  /* 0x0000007fff031424 */ /* 0x000fe200078e00ff */
[----:B------:R-:W-:Y:S01]  /*5070*/  @P1 ISETP.GT.U32.AND P0, PT, R5, 0x7f800000, PT ;  /* 0x7f8000000500180c */ /* 0x000fe20003f04070 */
[----:B------:R-:W-:-:S03]  /*5080*/  @P1 IMAD.MOV.U32 R25, RZ, RZ, R23 ;  /* 0x000000ffff191224 */ /* 0x000fc600078e0017 */
[----:B------:R-:W-:-:S05]  /*5090*/  @P1 SEL R3, R3, 0x7c, P0 ;  /* 0x0000007c03031807 */ /* 0x000fca0000000000 */
[----:B------:R0:W-:Y:S01]  /*50a0*/  @P1 STG.E.U8 desc[UR36][R8.64], R3 ;  /* 0x0000000308001986 */ /* 0x0001e2000c101124 */
[----:B------:R-:W-:Y:S05]  /*50b0*/  @P1 BRA `(.L_x_22775) ;  /* 0x0000000400f41947 */ /* 0x000fea0003800000 */
[----:B------:R-:W-:-:S13]  /*50c0*/  ISETP.GT.U32.AND P0, PT, R5, 0x387fffff, PT ;  /* 0x387fffff0500780c */ /* 0x000fda0003f04070 */
[----:B------:R-:W-:Y:S01]  /*50d0*/  @P0 SHF.R.U32.HI R0, RZ, 0x15, R5 ;  /* 0x00000015ff000819 */ /* 0x000fe20000011605 */
[C---:B0-----:R-:W-:Y:S01]  /*50e0*/  @!P0 FADD.FTZ R3, R5.reuse, 128 ;  /* 0x4300000005038421 */ /* 0x041fe20000010000 */
[--C-:B------:R-:W-:Y:S02]  /*50f0*/  @!P0 IMAD.MOV.U32 R25, RZ, RZ, R23.reuse ;  /* 0x000000ffff198224 */ /* 0x100fe400078e0017 */
[----:B------:R-:W-:Y:S01]  /*5100*/  @P0 LOP3.LUT R0, R0, 0x1, RZ, 0xc0, !PT ;  /* 0x0000000100000812 */ /* 0x000fe200078ec0ff */
[----:B------:R-:W-:Y:S01]  /*5110*/  @P0 IMAD.MOV.U32 R25, RZ, RZ, R23 ;  /* 0x000000ffff190224 */ /* 0x000fe200078e0017 */
[----:B------:R0:W-:Y:S02]  /*5120*/  @!P0 STG.E.U8 desc[UR36][R8.64], R3 ;  /* 0x0000000308008986 */ /* 0x0001e4000c101124 */
[----:B------:R-:W-:-:S04]  /*5130*/  @P0 IADD3 R0, PT, PT, R5, 0x80fffff, R0 ;  /* 0x080fffff05000810 */ /* 0x000fc80007ffe000 */
[----:B------:R-:W-:-:S05]  /*5140*/  @P0 SHF.R.U32.HI R5, RZ, 0x15, R0 ;  /* 0x00000015ff050819 */ /* 0x000fca0000011600 */
[----:B------:R0:W-:Y:S01]  /*5150*/  @P0 STG.E.U8 desc[UR36][R8.64], R5 ;  /* 0x0000000508000986 */ /* 0x0001e2000c101124 */
[----:B------:R-:W-:Y:S05]  /*5160*/  BRA `(.L_x_22775) ;  /* 0x0000000400c87947 */ /* 0x000fea0003800000 */
.L_x_22785:
[----:B------:R-:W-:Y:S01]  /*5170*/  LOP3.LUT R3, R3, 0xff, RZ, 0xc0, !PT ;  /* 0x000000ff03037812 */ /* 0x000fe200078ec0ff */
[----:B------:R-:W-:-:S03]  /*5180*/  IMAD.MOV.U32 R25, RZ, RZ, R23 ;  /* 0x000000ffff197224 */ /* 0x000fc600078e0017 */
[----:B------:R-:W0:Y:S02]  /*5190*/  I2F.U16 R0, R3 ;  /* 0x0000000300007306 */ /* 0x000e240000101000 */
[----:B0-----:R-:W-:-:S05]  /*51a0*/  F2FP.BF16.F32.PACK_AB R0, RZ, R0 ;  /* 0x00000000ff00723e */ /* 0x001fca00000010ff */
[----:B------:R0:W-:Y:S01]  /*51b0*/  STG.E.U16 desc[UR36][R8.64], R0 ;  /* 0x0000000008007986 */ /* 0x0001e2000c101524 */
[----:B------:R-:W-:Y:S05]  /*51c0*/  BRA `(.L_x_22775) ;  /* 0x0000000400b07947 */ /* 0x000fea0003800000 */
.L_x_22782:
        /* <DEDUP_REMOVED lines=8> */
[----:B------:R-:W-:Y:S01]  /*5250*/  LOP3.LUT R3, R3, 0xff, RZ, 0xc0, !PT ;  /* 0x000000ff03037812 */ /* 0x000fe200078ec0ff */
[----:B------:R-:W-:-:S04]  /*5260*/  IMAD.MOV.U32 R25, RZ, RZ, R23 ;  /* 0x000000ffff197224 */ /* 0x000fc800078e0017 */
[----:B------:R0:W-:Y:S01]  /*5270*/  STG.E.U16 desc[UR36][R8.64], R3 ;  /* 0x0000000308007986 */ /* 0x0001e2000c101524 */
[----:B------:R-:W-:Y:S05]  /*5280*/  BRA `(.L_x_22775) ;  /* 0x0000000400807947 */ /* 0x000fea0003800000 */
.L_x_22791:
        /* <DEDUP_REMOVED lines=13> */
.L_x_22794:
[----:B------:R-:W-:-:S04]  /*5360*/  SHF.R.U32.HI R0, RZ, 0x14, R3 ;  /* 0x00000014ff007819 */ /* 0x000fc80000011603 */
[----:B------:R-:W-:-:S04]  /*5370*/  LOP3.LUT R0, R0, 0x1, RZ, 0xc0, !PT ;  /* 0x0000000100007812 */ /* 0x000fc800078ec0ff */
[----:B------:R-:W-:-:S04]  /*5380*/  IADD3 R0, PT, PT, R3, 0x487ffff, R0 ;  /* 0x0487ffff03007810 */ /* 0x000fc80007ffe000 */
[----:B------:R-:W-:-:S04]  /*5390*/  SHF.R.U32.HI R0, RZ, 0x14, R0 ;  /* 0x00000014ff007819 */ /* 0x000fc80000011600 */
[----:B------:R-:W-:-:S07]  /*53a0*/  LOP3.LUT R0, R0, 0xff, RZ, 0xc0, !PT ;  /* 0x000000ff00007812 */ /* 0x000fce00078ec0ff */
.L_x_22795:
[----:B------:R-:W-:-:S07]  /*53b0*/  PRMT R4, R0, 0x7610, R4 ;  /* 0x0000761000047816 */ /* 0x000fce0000000004 */
.L_x_22793:
[----:B------:R-:W-:Y:S05]  /*53c0*/  BSYNC.RECONVERGENT B0 ;  /* 0x0000000000007941 */ /* 0x000fea0003800200 */
.L_x_22792:
[----:B------:R0:W-:Y:S01]  /*53d0*/  STG.E.U8 desc[UR36][R8.64], R4 ;  /* 0x0000000408007986 */ /* 0x0001e2000c101124 */
[----:B------:R-:W-:Y:S01]  /*53e0*/  IMAD.MOV.U32 R25, RZ, RZ, R23 ;  /* 0x000000ffff197224 */ /* 0x000fe200078e0017 */
[----:B------:R-:W-:Y:S06]  /*53f0*/  BRA `(.L_x_22775) ;  /* 0x0000000400247947 */ /* 0x000fec0003800000 */
.L_x_22790:
        /* <DEDUP_REMOVED lines=13> */
.L_x_22798:
[----:B------:R-:W-:-:S04]  /*54d0*/  SHF.R.U32.HI R0, RZ, 0x15, R3 ;  /* 0x00000015ff007819 */ /* 0x000fc80000011603 */
[----:B------:R-:W-:-:S04]  /*54e0*/  LOP3.LUT R0, R0, 0x1, RZ, 0xc0, !PT ;  /* 0x0000000100007812 */ /* 0x000fc800078ec0ff */
[----:B------:R-:W-:-:S04]  /*54f0*/  IADD3 R0, PT, PT, R3, 0x88fffff, R0 ;  /* 0x088fffff03007810 */ /* 0x000fc80007ffe000 */
[----:B------:R-:W-:-:S04]  /*5500*/  SHF.R.U32.HI R0, RZ, 0x15, R0 ;  /* 0x00000015ff007819 */ /* 0x000fc80000011600 */
[----:B------:R-:W-:-:S07]  /*5510*/  LOP3.LUT R0, R0, 0xff, RZ, 0xc0, !PT ;  /* 0x000000ff00007812 */ /* 0x000fce00078ec0ff */
.L_x_22799:
[----:B------:R-:W-:-:S07]  /*5520*/  PRMT R4, R0, 0x7610, R4 ;  /* 0x0000761000047816 */ /* 0x000fce0000000004 */
.L_x_22797:
[----:B------:R-:W-:Y:S05]  /*5530*/  BSYNC.RECONVERGENT B0 ;  /* 0x0000000000007941 */ /* 0x000fea0003800200 */
.L_x_22796:
[----:B------:R0:W-:Y:S01]  /*5540*/  STG.E.U8 desc[UR36][R8.64], R4 ;  /* 0x0000000408007986 */ /* 0x0001e2000c101124 */
[----:B------:R-:W-:Y:S01]  /*5550*/  IMAD.MOV.U32 R25, RZ, RZ, R23 ;  /* 0x000000ffff197224 */ /* 0x000fe200078e0017 */
[----:B------:R-:W-:Y:S06]  /*5560*/  BRA `(.L_x_22775) ;  /* 0x0000000000c87947 */ /* 0x000fec0003800000 */
.L_x_22789:
[----:B------:R-:W-:-:S13]  /*5570*/  ISETP.NE.AND P0, PT, R0, 0x1c, PT ;  /* 0x0000001c0000780c */ /* 0x000fda0003f05270 */
[----:B------:R-:W-:Y:S05]  /*5580*/  @!P0 BRA `(.L_x_22800) ;  /* 0x0000000000b48947 */ /* 0x000fea0003800000 */
[----:B------:R-:W-:-:S13]  /*5590*/  ISETP.NE.AND P0, PT, R0, 0x1d, PT ;  /* 0x0000001d0000780c */ /* 0x000fda0003f05270 */
[----:B------:R-:W-:Y:S05]  /*55a0*/  @!P0 BRA `(.L_x_22801) ;  /* 0x0000000000988947 */ /* 0x000fea0003800000 */
[----:B------:R-:W-:-:S13]  /*55b0*/  ISETP.NE.AND P0, PT, R0, 0x2c, PT ;  /* 0x0000002c0000780c */ /* 0x000fda0003f05270 */
[----:B------:R-:W-:Y:S05]  /*55c0*/  @!P0 BRA `(.L_x_22802) ;  /* 0x0000000000488947 */ /* 0x000fea0003800000 */
.L_x_22774:
        /* <DEDUP_REMOVED lines=16> */
.L_x_22803:
[----:B------:R-:W-:Y:S01]  /*56d0*/  IMAD.MOV.U32 R25, RZ, RZ, R23 ;  /* 0x000000ffff197224 */ /* 0x000fe200078e0017 */
[----:B------:R-:W-:Y:S06]  /*56e0*/  BRA `(.L_x_22775) ;  /* 0x0000000000687947 */ /* 0x000fec0003800000 */
.L_x_22802:
[----:B------:R-:W-:Y:S01]  /*56f0*/  LOP3.LUT R3, R3, 0xff, RZ, 0xc0, !PT ;  /* 0x000000ff03037812 */ /* 0x000fe200078ec0ff */
[----:B------:R-:W-:Y:S02]  /*5700*/  IMAD.MOV.U32 R5, RZ, RZ, 0xff ;  /* 0x000000ffff057424 */ /* 0x000fe400078e00ff */
[----:B------:R-:W-:-:S03]  /*5710*/  IMAD.MOV.U32 R25, RZ, RZ, R23 ;  /* 0x000000ffff197224 */ /* 0x000fc600078e0017 */
        /* <DEDUP_REMOVED lines=15> */
.L_x_22801:
[----:B------:R-:W-:Y:S01]  /*5810*/  LOP3.LUT R4, R3, 0xff, RZ, 0xc0, !PT ;  /* 0x000000ff03047812 */ /* 0x000fe200078ec0ff */
[----:B------:R-:W-:Y:S02]  /*5820*/  IMAD.MOV.U32 R5, RZ, RZ, RZ ;  /* 0x000000ffff057224 */ /* 0x000fe400078e00ff */
[----:B------:R-:W-:-:S03]  /*5830*/  IMAD.MOV.U32 R25, RZ, RZ, R23 ;  /* 0x000000ffff197224 */ /* 0x000fc600078e0017 */
[----:B------:R0:W-:Y:S01]  /*5840*/  STG.E.64 desc[UR36][R8.64], R4 ;  /* 0x0000000408007986 */ /* 0x0001e2000c101b24 */
[----:B------:R-:W-:Y:S05]  /*5850*/  BRA `(.L_x_22775) ;  /* 0x00000000000c7947 */ /* 0x000fea0003800000 */
.L_x_22800:
[----:B------:R-:W-:Y:S01]  /*5860*/  LOP3.LUT R3, R3, 0xff, RZ, 0xc0, !PT ;  /* 0x000000ff03037812 */ /* 0x000fe200078ec0ff */
[----:B------:R-:W-:-:S04]  /*5870*/  IMAD.MOV.U32 R25, RZ, RZ, R23 ;  /* 0x000000ffff197224 */ /* 0x000fc800078e0017 */
[----:B------:R0:W-:Y:S03]  /*5880*/  STG.E desc[UR36][R8.64], R3 ;  /* 0x0000000308007986 */ /* 0x0001e6000c101924 */
.L_x_22775:
[----:B------:R-:W-:Y:S05]  /*5890*/  BSYNC.RECONVERGENT B8 ;  /* 0x0000000000087941 */ /* 0x000fea0003800200 */
.L_x_22769:
        /* <DEDUP_REMOVED lines=24> */
.L_x_22809:
[----:B------:R0:W-:Y:S01]  /*5a20*/  STG.E.U8 desc[UR36][R8.64], R22 ;  /* 0x0000001608007986 */ /* 0x0001e2000c101124 */
[----:B------:R-:W-:Y:S05]  /*5a30*/  BRA `(.L_x_22811) ;  /* 0x0000000c004c7947 */ /* 0x000fea0003800000 */
.L_x_22808:
        /* <DEDUP_REMOVED lines=10> */
.L_x_22813:
[----:B------:R-:W-:-:S05]  /*5ae0*/  LOP3.LUT R3, R22, 0xff, RZ, 0xc0, !PT ;  /* 0x000000ff16037812 */ /* 0x000fca00078ec0ff */
[----:B------:R0:W-:Y:S01]  /*5af0*/  STG.E desc[UR36][R8.64], R3 ;  /* 0x0000000308007986 */ /* 0x0001e2000c101924 */
[----:B------:R-:W-:Y:S05]  /*5b00*/  BRA `(.L_x_22811) ;  /* 0x0000000c00187947 */ /* 0x000fea0003800000 */
.L_x_22812:
[----:B------:R-:W-:-:S05]  /*5b10*/  LOP3.LUT R3, R22, 0xff, RZ, 0xc0, !PT ;  /* 0x000000ff16037812 */ /* 0x000fca00078ec0ff */
[----:B------:R0:W-:Y:S01]  /*5b20*/  STG.E.U16 desc[UR36][R8.64], R3 ;  /* 0x0000000308007986 */ /* 0x0001e2000c101524 */
[----:B------:R-:W-:Y:S05]  /*5b30*/  BRA `(.L_x_22811) ;  /* 0x0000000c000c7947 */ /* 0x000fea0003800000 */
.L_x_22807:
        /* <DEDUP_REMOVED lines=10> */
.L_x_22815:
[----:B------:R-:W-:-:S04]  /*5be0*/  LOP3.LUT R22, R22, 0xff, RZ, 0xc0, !PT ;  /* 0x000000ff16167812 */ /* 0x000fc800078ec0ff */
[----:B------:R-:W0:Y:S02]  /*5bf0*/  I2F.U16 R0, R22 ;  /* 0x0000001600007306 */ /* 0x000e240000101000 */
[----:B0-----:R-:W-:-:S05]  /*5c00*/  F2FP.F16.F32.PACK_AB R0, RZ, R0 ;  /* 0x00000000ff00723e */ /* 0x001fca00000000ff */
[----:B------:R0:W-:Y:S01]  /*5c10*/  STG.E.U16 desc[UR36][R8.64], R0 ;  /* 0x0000000008007986 */ /* 0x0001e2000c101524 */
[----:B------:R-:W-:Y:S05]  /*5c20*/  BRA `(.L_x_22811) ;  /* 0x0000000800d07947 */ /* 0x000fea0003800000 */
.L_x_22814:
        /* <DEDUP_REMOVED lines=9> */
[----:B0-----:R0:W-:Y:S01]  /*5cc0*/  STG.E.64 desc[UR36][R8.64], R22 ;  /* 0x0000001608007986 */ /* 0x0011e2000c101b24 */
[----:B------:R-:W-:Y:S05]  /*5cd0*/  BRA `(.L_x_22811) ;  /* 0x0000000800a47947 */ /* 0x000fea0003800000 */
.L_x_22817:
[----:B------:R-:W-:-:S06]  /*5ce0*/  LOP3.LUT R22, R22, 0xff, RZ, 0xc0, !PT ;  /* 0x000000ff16167812 */ /* 0x000fcc00078ec0ff */
[----:B------:R-:W0:Y:S02]  /*5cf0*/  I2F.U16 R22, R22 ;  /* 0x0000001600167306 */ /* 0x000e240000101000 */
[----:B0-----:R-:W-:-:S04]  /*5d00*/  F2FP.F16.F32.PACK_AB R3, RZ, R22 ;  /* 0x00000016ff03723e */ /* 0x001fc800000000ff */
[----:B------:R-:W-:-:S05]  /*5d10*/  PRMT R3, R3, 0x5410, RZ ;  /* 0x0000541003037816 */ /* 0x000fca00000000ff */
[----:B------:R0:W-:Y:S01]  /*5d20*/  STG.E desc[UR36][R8.64], R3 ;  /* 0x0000000308007986 */ /* 0x0001e2000c101924 */
[----:B------:R-:W-:Y:S05]  /*5d30*/  BRA `(.L_x_22811) ;  /* 0x00000008008c7947 */ /* 0x000fea0003800000 */
.L_x_22816:
[----:B------:R-:W-:-:S06]  /*5d40*/  LOP3.LUT R4, R22, 0xff, RZ, 0xc0, !PT ;  /* 0x000000ff16047812 */ /* 0x000fcc00078ec0ff */
[----:B------:R-:W0:Y:S02]  /*5d50*/  I2F.F64.U16 R4, R4 ;  /* 0x0000000400047312 */ /* 0x000e240000101800 */
[----:B0-----:R0:W-:Y:S01]  /*5d60*/  STG.E.64 desc[UR36][R8.64], R4 ;  /* 0x0000000408007986 */ /* 0x0011e2000c101b24 */
[----:B------:R-:W-:Y:S05]  /*5d70*/  BRA `(.L_x_22811) ;  /* 0x00000008007c7947 */ /* 0x000fea0003800000 */
.L_x_22806:
        /* <DEDUP_REMOVED lines=13> */
.L_x_22821:
        /* <DEDUP_REMOVED lines=17> */
.L_x_22824:
[----:B------:R-:W-:-:S07]  /*5f60*/  PRMT R4, R0, 0x7610, R4 ;  /* 0x0000761000047816 */ /* 0x000fce0000000004 */
.L_x_22823:
[----:B------:R-:W-:Y:S05]  /*5f70*/  BSYNC.RECONVERGENT B0 ;  /* 0x0000000000007941 */ /* 0x000fea0003800200 */
.L_x_22822:
[----:B------:R0:W-:Y:S01]  /*5f80*/  STG.E.U8 desc[UR36][R8.64], R4 ;  /* 0x0000000408007986 */ /* 0x0001e2000c101124 */
[----:B------:R-:W-:Y:S05]  /*5f90*/  BRA `(.L_x_22811) ;  /* 0x0000000400f47947 */ /* 0x000fea0003800000 */
.L_x_22820:
        /* <DEDUP_REMOVED lines=17> */
.L_x_22827:
[----:B------:R-:W-:-:S07]  /*60b0*/  PRMT R4, R0, 0x7610, R4 ;  /* 0x0000761000047816 */ /* 0x000fce0000000004 */
.L_x_22826:
[----:B------:R-:W-:Y:S05]  /*60c0*/  BSYNC.RECONVERGENT B0 ;  /* 0x0000000000007941 */ /* 0x000fea0003800200 */
.L_x_22825:
[----:B------:R0:W-:Y:S01]  /*60d0*/  STG.E.U8 desc[UR36][R8.64], R4 ;  /* 0x0000000408007986 */ /* 0x0001e2000c101124 */
[----:B------:R-:W-:Y:S05]  /*60e0*/  BRA `(.L_x_22811) ;  /* 0x0000000400a07947 */ /* 0x000fea0003800000 */
.L_x_22819:
        /* <DEDUP_REMOVED lines=22> */
.L_x_22829:
[----:B------:R-:W-:Y:S01]  /*6250*/  LOP3.LUT R22, R22, 0xff, RZ, 0xc0, !PT ;  /* 0x000000ff16167812 */ /* 0x000fe200078ec0ff */
[----:B------:R-:W-:-:S05]  /*6260*/  IMAD.MOV.U32 R23, RZ, RZ, RZ ;  /* 0x000000ffff177224 */ /* 0x000fca00078e00ff */
[----:B------:R0:W-:Y:S01]  /*6270*/  STG.E.64 desc[UR36][R8.64], R22 ;  /* 0x0000001608007986 */ /* 0x0001e2000c101b24 */
[----:B------:R-:W-:Y:S05]  /*6280*/  BRA `(.L_x_22811) ;  /* 0x0000000400387947 */ /* 0x000fea0003800000 */
.L_x_22828:
[----:B------:R-:W-:-:S05]  /*6290*/  LOP3.LUT R3, R22, 0xff, RZ, 0xc0, !PT ;  /* 0x000000ff16037812 */ /* 0x000fca00078ec0ff */
[----:B------:R0:W-:Y:S01]  /*62a0*/  STG.E desc[UR36][R8.64], R3 ;  /* 0x0000000308007986 */ /* 0x0001e2000c101924 */
[----:B------:R-:W-:Y:S05]  /*62b0*/  BRA `(.L_x_22811) ;  /* 0x00000004002c7947 */ /* 0x000fea0003800000 */
.L_x_22818:
        /* <DEDUP_REMOVED lines=10> */
.L_x_22831:
[----:B------:R-:W-:Y:S02]  /*6360*/  LOP3.LUT R4, R22, 0xff, RZ, 0xc0, !PT ;  /* 0x000000ff16047812 */ /* 0x000fe400078ec0ff */
[----:B--234-:R-:W-:-:S04]  /*6370*/  CS2R R6, SRZ ;  /* 0x0000000000067805 */ /* 0x01cfc8000001ff00 */
[----:B------:R-:W0:Y:S02]  /*6380*/  I2F.F64.U16 R4, R4 ;  /* 0x0000000400047312 */ /* 0x000e240000101800 */
[----:B0-----:R0:W-:Y:S01]  /*6390*/  STG.E.128 desc[UR36][R8.64], R4 ;  /* 0x0000000408007986 */ /* 0x0011e2000c101d24 */
[----:B------:R-:W-:Y:S05]  /*63a0*/  BRA `(.L_x_22811) ;  /* 0x0000000000f07947 */ /* 0x000fea0003800000 */
.L_x_22830:
[----:B------:R-:W-:-:S13]  /*63b0*/  ISETP.NE.AND P0, PT, R0, 0xf, PT ;  /* 0x0000000f0000780c */ /* 0x000fda0003f05270 */
[----:B------:R-:W-:Y:S05]  /*63c0*/  @!P0 BRA `(.L_x_22832) ;  /* 0x0000000000d88947 */ /* 0x000fea0003800000 */
[----:B------:R-:W-:-:S13]  /*63d0*/  ISETP.NE.AND P0, PT, R0, 0x17, PT ;  /* 0x000000170000780c */ /* 0x000fda0003f05270 */
[----:B------:R-:W-:Y:S05]  /*63e0*/  @!P0 BRA `(.L_x_22833) ;  /* 0x0000000000888947 */ /* 0x000fea0003800000 */
[----:B------:R-:W-:-:S13]  /*63f0*/  ISETP.NE.AND P0, PT, R0, 0x18, PT ;  /* 0x000000180000780c */ /* 0x000fda0003f05270 */
[----:B------:R-:W-:Y:S05]  /*6400*/  @!P0 BRA `(.L_x_22834) ;  /* 0x0000000000448947 */ /* 0x000fea0003800000 */
.L_x_22810:
        /* <DEDUP_REMOVED lines=16> */
.L_x_22835:
[----:B------:R-:W-:Y:S05]  /*6510*/  BRA `(.L_x_22811) ;  /* 0x0000000000947947 */ /* 0x000fea0003800000 */
.L_x_22834:
        /* <DEDUP_REMOVED lines=12> */
.L_x_22837:
[----:B------:R-:W-:Y:S05]  /*65e0*/  BSYNC.RECONVERGENT B0 ;  /* 0x0000000000007941 */ /* 0x000fea0003800200 */
.L_x_22836:
[----:B------:R0:W-:Y:S01]  /*65f0*/  STG.E.U8 desc[UR36][R8.64], R3 ;  /* 0x0000000308007986 */ /* 0x0001e2000c101124 */
[----:B------:R-:W-:Y:S05]  /*6600*/  BRA `(.L_x_22811) ;  /* 0x0000000000587947 */ /* 0x000fea0003800000 */
.L_x_22833:
        /* <DEDUP_REMOVED lines=13> */
.L_x_22838:
[----:B------:R-:W-:Y:S01]  /*66e0*/  IMAD.MOV.U32 R3, RZ, RZ, 0x7f ;  /* 0x0000007fff037424 */ /* 0x000fe200078e00ff */
[----:B------:R-:W-:-:S04]  /*66f0*/  ISETP.GT.U32.AND P0, PT, R5, 0x7f800000, PT ;  /* 0x7f8000000500780c */ /* 0x000fc80003f04070 */
[----:B------:R-:W-:-:S05]  /*6700*/  SEL R3, R3, 0x7c, P0 ;  /* 0x0000007c03037807 */ /* 0x000fca0000000000 */
[----:B------:R0:W-:Y:S01]  /*6710*/  STG.E.U8 desc[UR36][R8.64], R3 ;  /* 0x0000000308007986 */ /* 0x0001e2000c101124 */
[----:B------:R-:W-:Y:S05]  /*6720*/  BRA `(.L_x_22811) ;  /* 0x0000000000107947 */ /* 0x000fea0003800000 */
.L_x_22832:
[----:B------:R-:W-:-:S04]  /*6730*/  LOP3.LUT R22, R22, 0xff, RZ, 0xc0, !PT ;  /* 0x000000ff16167812 */ /* 0x000fc800078ec0ff */
[----:B------:R-:W0:Y:S02]  /*6740*/  I2F.U16 R0, R22 ;  /* 0x0000001600007306 */ /* 0x000e240000101000 */
[----:B0-----:R-:W-:-:S05]  /*6750*/  F2FP.BF16.F32.PACK_AB R0, RZ, R0 ;  /* 0x00000000ff00723e */ /* 0x001fca00000010ff */
[----:B------:R0:W-:Y:S02]  /*6760*/  STG.E.U16 desc[UR36][R8.64], R0 ;  /* 0x0000000008007986 */ /* 0x0001e4000c101524 */
.L_x_22811:
[----:B------:R-:W-:Y:S05]  /*6770*/  BSYNC.RECONVERGENT B8 ;  /* 0x0000000000087941 */ /* 0x000fea0003800200 */
.L_x_22805:
[----:B------:R-:W-:-:S07]  /*6780*/  VIADD R25, R25, 0x80 ;  /* 0x0000008019197836 */ /* 0x000fce0000000000 */
.L_x_22768:
[----:B------:R-:W-:-:S13]  /*6790*/  ISETP.GE.AND P0, PT, R25, R16, PT ;  /* 0x000000101900720c */ /* 0x000fda0003f06270 */
[----:B------:R-:W-:Y:S05]  /*67a0*/  @P0 BREAK.RELIABLE B6 ;  /* 0x0000000000060942 */ /* 0x000fea0003800100 */
[----:B------:R-:W-:Y:S05]  /*67b0*/  @P0 BRA `(.L_x_22804) ;  /* 0x0000000c00b40947 */ /* 0x000fea0003800000 */
[----:B------:R-:W-:Y:S05]  /*67c0*/  BSYNC.RELIABLE B6 ;  /* 0x0000000000067941 */ /* 0x000fea0003800100 */
.L_x_22767:
        /* <DEDUP_REMOVED lines=21> */
.L_x_22843:
[----:B------:R0:W-:Y:S01]  /*6920*/  STG.E.U8 desc[UR36][R8.64], R17 ;  /* 0x0000001108007986 */ /* 0x0001e2000c101124 */
[----:B------:R-:W-:Y:S05]  /*6930*/  BRA `(.L_x_22845) ;  /* 0x0000000c004c7947 */ /* 0x000fea0003800000 */
.L_x_22842:
        /* <DEDUP_REMOVED lines=10> */
.L_x_22847:
[----:B------:R-:W-:-:S05]  /*69e0*/  LOP3.LUT R17, R17, 0xff, RZ, 0xc0, !PT ;  /* 0x000000ff11117812 */ /* 0x000fca00078ec0ff */
[----:B------:R0:W-:Y:S01]  /*69f0*/  STG.E desc[UR36][R8.64], R17 ;  /* 0x0000001108007986 */ /* 0x0001e2000c101924 */
[----:B------:R-:W-:Y:S05]  /*6a00*/  BRA `(.L_x_22845) ;  /* 0x0000000c00187947 */ /* 0x000fea0003800000 */
.L_x_22846:
[----:B------:R-:W-:-:S05]  /*6a10*/  LOP3.LUT R17, R17, 0xff, RZ, 0xc0, !PT ;  /* 0x000000ff11117812 */ /* 0x000fca00078ec0ff */
[----:B------:R0:W-:Y:S01]  /*6a20*/  STG.E.U16 desc[UR36][R8.64], R17 ;  /* 0x0000001108007986 */ /* 0x0001e2000c101524 */
[----:B------:R-:W-:Y:S05]  /*6a30*/  BRA `(.L_x_22845) ;  /* 0x0000000c000c7947 */ /* 0x000fea0003800000 */
.L_x_22841:
        /* <DEDUP_REMOVED lines=10> */
.L_x_22849:
[----:B------:R-:W-:-:S04]  /*6ae0*/  LOP3.LUT R17, R17, 0xff, RZ, 0xc0, !PT ;  /* 0x000000ff11117812 */ /* 0x000fc800078ec0ff */
[----:B------:R-:W0:Y:S02]  /*6af0*/  I2F.U16 R0, R17 ;  /* 0x0000001100007306 */ /* 0x000e240000101000 */
[----:B0-----:R-:W-:-:S05]  /*6b00*/  F2FP.F16.F32.PACK_AB R0, RZ, R0 ;  /* 0x00000000ff00723e */ /* 0x001fca00000000ff */
[----:B------:R0:W-:Y:S01]  /*6b10*/  STG.E.U16 desc[UR36][R8.64], R0 ;  /* 0x0000000008007986 */ /* 0x0001e2000c101524 */
[----:B------:R-:W-:Y:S05]  /*6b20*/  BRA `(.L_x_22845) ;  /* 0x0000000800d07947 */ /* 0x000fea0003800000 */
.L_x_22848:
        /* <DEDUP_REMOVED lines=11> */
.L_x_22851:
[----:B------:R-:W-:-:S06]  /*6be0*/  LOP3.LUT R17, R17, 0xff, RZ, 0xc0, !PT ;  /* 0x000000ff11117812 */ /* 0x000fcc00078ec0ff */
[----:B------:R-:W0:Y:S02]  /*6bf0*/  I2F.U16 R17, R17 ;  /* 0x0000001100117306 */ /* 0x000e240000101000 */
[----:B0-----:R-:W-:-:S04]  /*6c00*/  F2FP.F16.F32.PACK_AB R3, RZ, R17 ;  /* 0x00000011ff03723e */ /* 0x001fc800000000ff */
[----:B------:R-:W-:-:S05]  /*6c10*/  PRMT R3, R3, 0x5410, RZ ;  /* 0x0000541003037816 */ /* 0x000fca00000000ff */
[----:B------:R0:W-:Y:S01]  /*6c20*/  STG.E desc[UR36][R8.64], R3 ;  /* 0x0000000308007986 */ /* 0x0001e2000c101924 */
[----:B------:R-:W-:Y:S05]  /*6c30*/  BRA `(.L_x_22845) ;  /* 0x00000008008c7947 */ /* 0x000fea0003800000 */
.L_x_22850:
[----:B------:R-:W-:-:S06]  /*6c40*/  LOP3.LUT R4, R17, 0xff, RZ, 0xc0, !PT ;  /* 0x000000ff11047812 */ /* 0x000fcc00078ec0ff */
[----:B------:R-:W0:Y:S02]  /*6c50*/  I2F.F64.U16 R4, R4 ;  /* 0x0000000400047312 */ /* 0x000e240000101800 */
[----:B0-----:R0:W-:Y:S01]  /*6c60*/  STG.E.64 desc[UR36][R8.64], R4 ;  /* 0x0000000408007986 */ /* 0x0011e2000c101b24 */
[----:B------:R-:W-:Y:S05]  /*6c70*/  BRA `(.L_x_22845) ;  /* 0x00000008007c7947 */ /* 0x000fea0003800000 */
.L_x_22840:
        /* <DEDUP_REMOVED lines=13> */
.L_x_22855:
        /* <DEDUP_REMOVED lines=17> */
.L_x_22858:
[----:B------:R-:W-:-:S07]  /*6e60*/  PRMT R4, R0, 0x7610, R4 ;  /* 0x0000761000047816 */ /* 0x000fce0000000004 */
.L_x_22857:
[----:B------:R-:W-:Y:S05]  /*6e70*/  BSYNC.RECONVERGENT B0 ;  /* 0x0000000000007941 */ /* 0x000fea0003800200 */
.L_x_22856:
[----:B------:R0:W-:Y:S01]  /*6e80*/  STG.E.U8 desc[UR36][R8.64], R4 ;  /* 0x0000000408007986 */ /* 0x0001e2000c101124 */
[----:B------:R-:W-:Y:S05]  /*6e90*/  BRA `(.L_x_22845) ;  /* 0x0000000400f47947 */ /* 0x000fea0003800000 */
.L_x_22854:
        /* <DEDUP_REMOVED lines=17> */
.L_x_22861:
[----:B------:R-:W-:-:S07]  /*6fb0*/  PRMT R4, R0, 0x7610, R4 ;  /* 0x0000761000047816 */ /* 0x000fce0000000004 */
.L_x_22860:
[----:B------:R-:W-:Y:S05]  /*6fc0*/  BSYNC.RECONVERGENT B0 ;  /* 0x0000000000007941 */ /* 0x000fea0003800200 */
.L_x_22859:
[----:B------:R0:W-:Y:S01]  /*6fd0*/  STG.E.U8 desc[UR36][R8.64], R4 ;  /* 0x0000000408007986 */ /* 0x0001e2000c101124 */
[----:B------:R-:W-:Y:S05]  /*6fe0*/  BRA `(.L_x_22845) ;  /* 0x0000000400a07947 */ /* 0x000fea0003800000 */
.L_x_22853:
        /* <DEDUP_REMOVED lines=22> */
.L_x_22863:
[----:B------:R-:W-:Y:S01]  /*7150*/  LOP3.LUT R4, R17, 0xff, RZ, 0xc0, !PT ;  /* 0x000000ff11047812 */ /* 0x000fe200078ec0ff */
[----:B------:R-:W-:-:S05]  /*7160*/  IMAD.MOV.U32 R5, RZ, RZ, RZ ;  /* 0x000000ffff057224 */ /* 0x000fca00078e00ff */
[----:B------:R0:W-:Y:S01]  /*7170*/  STG.E.64 desc[UR36][R8.64], R4 ;  /* 0x0000000408007986 */ /* 0x0001e2000c101b24 */
[----:B------:R-:W-:Y:S05]  /*7180*/  BRA `(.L_x_22845) ;  /* 0x0000000400387947 */ /* 0x000fea0003800000 */
.L_x_22862:
[----:B------:R-:W-:-:S05]  /*7190*/  LOP3.LUT R17, R17, 0xff, RZ, 0xc0, !PT ;  /* 0x000000ff11117812 */ /* 0x000fca00078ec0ff */
[----:B------:R0:W-:Y:S01]  /*71a0*/  STG.E desc[UR36][R8.64], R17 ;  /* 0x0000001108007986 */ /* 0x0001e2000c101924 */
[----:B------:R-:W-:Y:S05]  /*71b0*/  BRA `(.L_x_22845) ;  /* 0x00000004002c7947 */ /* 0x000fea0003800000 */
.L_x_22852:
        /* <DEDUP_REMOVED lines=10> */
.L_x_22865:
[----:B------:R-:W-:Y:S02]  /*7260*/  LOP3.LUT R4, R17, 0xff, RZ, 0xc0, !PT ;  /* 0x000000ff11047812 */ /* 0x000fe400078ec0ff */
[----:B--234-:R-:W-:-:S04]  /*7270*/  CS2R R6, SRZ ;  /* 0x0000000000067805 */ /* 0x01cfc8000001ff00 */
[----:B------:R-:W0:Y:S02]  /*7280*/  I2F.F64.U16 R4, R4 ;  /* 0x0000000400047312 */ /* 0x000e240000101800 */
[----:B0-----:R0:W-:Y:S01]  /*7290*/  STG.E.128 desc[UR36][R8.64], R4 ;  /* 0x0000000408007986 */ /* 0x0011e2000c101d24 */
[----:B------:R-:W-:Y:S05]  /*72a0*/  BRA `(.L_x_22845) ;  /* 0x0000000000f07947 */ /* 0x000fea0003800000 */
.L_x_22864:
[----:B------:R-:W-:-:S13]  /*72b0*/  ISETP.NE.AND P0, PT, R0, 0xf, PT ;  /* 0x0000000f0000780c */ /* 0x000fda0003f05270 */
[----:B------:R-:W-:Y:S05]  /*72c0*/  @!P0 BRA `(.L_x_22866) ;  /* 0x0000000000d88947 */ /* 0x000fea0003800000 */
[----:B------:R-:W-:-:S13]  /*72d0*/  ISETP.NE.AND P0, PT, R0, 0x17, PT ;  /* 0x000000170000780c */ /* 0x000fda0003f05270 */
[----:B------:R-:W-:Y:S05]  /*72e0*/  @!P0 BRA `(.L_x_22867) ;  /* 0x0000000000888947 */ /* 0x000fea0003800000 */
[----:B------:R-:W-:-:S13]  /*72f0*/  ISETP.NE.AND P0, PT, R0, 0x18, PT ;  /* 0x000000180000780c */ /* 0x000fda0003f05270 */
[----:B------:R-:W-:Y:S05]  /*7300*/  @!P0 BRA `(.L_x_22868) ;  /* 0x0000000000448947 */ /* 0x000fea0003800000 */
.L_x_22844:
        /* <DEDUP_REMOVED lines=16> */
.L_x_22869:
[----:B------:R-:W-:Y:S05]  /*7410*/  BRA `(.L_x_22845) ;  /* 0x0000000000947947 */ /* 0x000fea0003800000 */
.L_x_22868:
        /* <DEDUP_REMOVED lines=12> */
.L_x_22871:
[----:B------:R-:W-:Y:S05]  /*74e0*/  BSYNC.RECONVERGENT B0 ;  /* 0x0000000000007941 */ /* 0x000fea0003800200 */
.L_x_22870:
[----:B------:R0:W-:Y:S01]  /*74f0*/  STG.E.U8 desc[UR36][R8.64], R3 ;  /* 0x0000000308007986 */ /* 0x0001e2000c101124 */
[----:B------:R-:W-:Y:S05]  /*7500*/  BRA `(.L_x_22845) ;  /* 0x0000000000587947 */ /* 0x000fea0003800000 */
.L_x_22867:
        /* <DEDUP_REMOVED lines=13> */
.L_x_22872:
[----:B------:R-:W-:Y:S01]  /*75e0*/  IMAD.MOV.U32 R3, RZ, RZ, 0x7f ;  /* 0x0000007fff037424 */ /* 0x000fe200078e00ff */
[----:B------:R-:W-:-:S04]  /*75f0*/  ISETP.GT.U32.AND P0, PT, R17, 0x7f800000, PT ;  /* 0x7f8000001100780c */ /* 0x000fc80003f04070 */
[----:B------:R-:W-:-:S05]  /*7600*/  SEL R3, R3, 0x7c, P0 ;  /* 0x0000007c03037807 */ /* 0x000fca0000000000 */
[----:B------:R0:W-:Y:S01]  /*7610*/  STG.E.U8 desc[UR36][R8.64], R3 ;  /* 0x0000000308007986 */ /* 0x0001e2000c101124 */
[----:B------:R-:W-:Y:S05]  /*7620*/  BRA `(.L_x_22845) ;  /* 0x0000000000107947 */ /* 0x000fea0003800000 */
.L_x_22866:
[----:B------:R-:W-:-:S04]  /*7630*/  LOP3.LUT R17, R17, 0xff, RZ, 0xc0, !PT ;  /* 0x000000ff11117812 */ /* 0x000fc800078ec0ff */
[----:B------:R-:W0:Y:S02]  /*7640*/  I2F.U16 R0, R17 ;  /* 0x0000001100007306 */ /* 0x000e240000101000 */
[----:B0-----:R-:W-:-:S05]  /*7650*/  F2FP.BF16.F32.PACK_AB R0, RZ, R0 ;  /* 0x00000000ff00723e */ /* 0x001fca00000010ff */
[----:B------:R0:W-:Y:S02]  /*7660*/  STG.E.U16 desc[UR36][R8.64], R0 ;  /* 0x0000000008007986 */ /* 0x0001e4000c101524 */
.L_x_22845:
[----:B------:R-:W-:Y:S05]  /*7670*/  BSYNC.RECONVERGENT B8 ;  /* 0x0000000000087941 */ /* 0x000fea0003800200 */
.L_x_22839:
[----:B------:R-:W-:-:S07]  /*7680*/  VIADD R25, R25, 0x80 ;  /* 0x0000008019197836 */ /* 0x000fce0000000000 */
.L_x_22804:
[----:B------:R-:W-:Y:S05]  /*7690*/  BSYNC.RECONVERGENT B7 ;  /* 0x0000000000077941 */ /* 0x000fea0003800200 */
.L_x_22766:
[----:B------:R-:W-:-:S13]  /*76a0*/  ISETP.GE.AND P0, PT, R25, R16, PT ;  /* 0x000000101900720c */ /* 0x000fda0003f06270 */
[----:B------:R-:W-:Y:S05]  /*76b0*/  @P0 EXIT ;  /* 0x000000000000094d */ /* 0x000fea0003800000 */
[----:B01----:R-:W0:Y:S01]  /*76c0*/  LDC.64 R4, c[0x0][0x390] ;  /* 0x0000e400ff047b82 */ /* 0x003e220000000a00 */
        /* <DEDUP_REMOVED lines=18> */
.L_x_22876:
[----:B------:R-:W-:Y:S01]  /*77f0*/  STG.E.U8 desc[UR36][R2.64], R18 ;  /* 0x0000001202007986 */ /* 0x000fe2000c101124 */
[----:B------:R-:W-:Y:S05]  /*7800*/  EXIT ;  /* 0x000000000000794d */ /* 0x000fea0003800000 */
.L_x_22875:
        /* <DEDUP_REMOVED lines=10> */
.L_x_22879:
[----:B------:R-:W-:-:S05]  /*78b0*/  LOP3.LUT R5, R18, 0xff, RZ, 0xc0, !PT ;  /* 0x000000ff12057812 */ /* 0x000fca00078ec0ff */
[----:B------:R-:W-:Y:S01]  /*78c0*/  STG.E desc[UR36][R2.64], R5 ;  /* 0x0000000502007986 */ /* 0x000fe2000c101924 */
[----:B------:R-:W-:Y:S05]  /*78d0*/  EXIT ;  /* 0x000000000000794d */ /* 0x000fea0003800000 */
.L_x_22878:
[----:B------:R-:W-:-:S05]  /*78e0*/  LOP3.LUT R5, R18, 0xff, RZ, 0xc0, !PT ;  /* 0x000000ff12057812 */ /* 0x000fca00078ec0ff */
[----:B------:R-:W-:Y:S01]  /*78f0*/  STG.E.U16 desc[UR36][R2.64], R5 ;  /* 0x0000000502007986 */ /* 0x000fe2000c101524 */
[----:B------:R-:W-:Y:S05]  /*7900*/  EXIT ;  /* 0x000000000000794d */ /* 0x000fea0003800000 */
.L_x_22874:
        /* <DEDUP_REMOVED lines=10> */
.L_x_22881:
[----:B------:R-:W-:-:S04]  /*79b0*/  LOP3.LUT R18, R18, 0xff, RZ, 0xc0, !PT ;  /* 0x000000ff12127812 */ /* 0x000fc800078ec0ff */
[----:B------:R-:W0:Y:S02]  /*79c0*/  I2F.U16 R0, R18 ;  /* 0x0000001200007306 */ /* 0x000e240000101000 */
[----:B0-----:R-:W-:-:S05]  /*79d0*/  F2FP.F16.F32.PACK_AB R0, RZ, R0 ;  /* 0x00000000ff00723e */ /* 0x001fca00000000ff */
[----:B------:R-:W-:Y:S01]  /*79e0*/  STG.E.U16 desc[UR36][R2.64], R0 ;  /* 0x0000000002007986 */ /* 0x000fe2000c101524 */
[----:B------:R-:W-:Y:S05]  /*79f0*/  EXIT ;  /* 0x000000000000794d */ /* 0x000fea0003800000 */
.L_x_22880:
        /* <DEDUP_REMOVED lines=11> */
.L_x_22883:
[----:B------:R-:W-:-:S06]  /*7ab0*/  LOP3.LUT R18, R18, 0xff, RZ, 0xc0, !PT ;  /* 0x000000ff12127812 */ /* 0x000fcc00078ec0ff */
[----:B------:R-:W0:Y:S02]  /*7ac0*/  I2F.U16 R18, R18 ;  /* 0x0000001200127306 */ /* 0x000e240000101000 */
[----:B0-----:R-:W-:-:S04]  /*7ad0*/  F2FP.F16.F32.PACK_AB R5, RZ, R18 ;  /* 0x00000012ff05723e */ /* 0x001fc800000000ff */
[----:B------:R-:W-:-:S05]  /*7ae0*/  PRMT R5, R5, 0x5410, RZ ;  /* 0x0000541005057816 */ /* 0x000fca00000000ff */
[----:B------:R-:W-:Y:S01]  /*7af0*/  STG.E desc[UR36][R2.64], R5 ;  /* 0x0000000502007986 */ /* 0x000fe2000c101924 */
[----:B------:R-:W-:Y:S05]  /*7b00*/  EXIT ;  /* 0x000000000000794d */ /* 0x000fea0003800000 */
.L_x_22882:
[----:B------:R-:W-:-:S06]  /*7b10*/  LOP3.LUT R4, R18, 0xff, RZ, 0xc0, !PT ;  /* 0x000000ff12047812 */ /* 0x000fcc00078ec0ff */
[----:B------:R-:W0:Y:S02]  /*7b20*/  I2F.F64.U16 R4, R4 ;  /* 0x0000000400047312 */ /* 0x000e240000101800 */
[----:B0-----:R-:W-:Y:S01]  /*7b30*/  STG.E.64 desc[UR36][R2.64], R4 ;  /* 0x0000000402007986 */ /* 0x001fe2000c101b24 */
[----:B------:R-:W-:Y:S05]  /*7b40*/  EXIT ;  /* 0x000000000000794d */ /* 0x000fea0003800000 */
.L_x_22873:
        /* <DEDUP_REMOVED lines=13> */
.L_x_22887:
        /* <DEDUP_REMOVED lines=18> */
.L_x_22889:
[----:B------:R-:W-:Y:S05]  /*7d40*/  BSYNC.RECONVERGENT B0 ;  /* 0x0000000000007941 */ /* 0x000fea0003800200 */
.L_x_22888:
[----:B------:R-:W-:Y:S01]  /*7d50*/  STG.E.U8 desc[UR36][R2.64], R0 ;  /* 0x0000000002007986 */ /* 0x000fe2000c101124 */
[----:B------:R-:W-:Y:S05]  /*7d60*/  EXIT ;  /* 0x000000000000794d */ /* 0x000fea0003800000 */
.L_x_22886:
        /* <DEDUP_REMOVED lines=18> */
.L_x_22891:
[----:B------:R-:W-:Y:S05]  /*7e90*/  BSYNC.RECONVERGENT B0 ;  /* 0x0000000000007941 */ /* 0x000fea0003800200 */
.L_x_22890:
[----:B------:R-:W-:Y:S01]  /*7ea0*/  STG.E.U8 desc[UR36][R2.64], R0 ;  /* 0x0000000002007986 */ /* 0x000fe2000c101124 */
[----:B------:R-:W-:Y:S05]  /*7eb0*/  EXIT ;  /* 0x000000000000794d */ /* 0x000fea0003800000 */
.L_x_22885:
        /* <DEDUP_REMOVED lines=22> */
.L_x_22893:
[----:B------:R-:W-:Y:S01]  /*8020*/  LOP3.LUT R18, R18, 0xff, RZ, 0xc0, !PT ;  /* 0x000000ff12127812 */ /* 0x000fe200078ec0ff */
[----:B------:R-:W-:-:S05]  /*8030*/  IMAD.MOV.U32 R19, RZ, RZ, RZ ;  /* 0x000000ffff137224 */ /* 0x000fca00078e00ff */
[----:B------:R-:W-:Y:S01]  /*8040*/  STG.E.64 desc[UR36][R2.64], R18 ;  /* 0x0000001202007986 */ /* 0x000fe2000c101b24 */
[----:B------:R-:W-:Y:S05]  /*8050*/  EXIT ;  /* 0x000000000000794d */ /* 0x000fea0003800000 */
.L_x_22892:
[----:B------:R-:W-:-:S05]  /*8060*/  LOP3.LUT R5, R18, 0xff, RZ, 0xc0, !PT ;  /* 0x000000ff12057812 */ /* 0x000fca00078ec0ff */
[----:B------:R-:W-:Y:S01]  /*8070*/  STG.E desc[UR36][R2.64], R5 ;  /* 0x0000000502007986 */ /* 0x000fe2000c101924 */
[----:B------:R-:W-:Y:S05]  /*8080*/  EXIT ;  /* 0x000000000000794d */ /* 0x000fea0003800000 */
.L_x_22884:
        /* <DEDUP_REMOVED lines=10> */
.L_x_22895:
[----:B------:R-:W-:Y:S02]  /*8130*/  LOP3.LUT R4, R18, 0xff, RZ, 0xc0, !PT ;  /* 0x000000ff12047812 */ /* 0x000fe400078ec0ff */
[----:B--234-:R-:W-:-:S04]  /*8140*/  CS2R R6, SRZ ;  /* 0x0000000000067805 */ /* 0x01cfc8000001ff00 */
[----:B------:R-:W0:Y:S02]  /*8150*/  I2F.F64.U16 R4, R4 ;  /* 0x0000000400047312 */ /* 0x000e240000101800 */
[----:B0-----:R-:W-:Y:S01]  /*8160*/  STG.E.128 desc[UR36][R2.64], R4 ;  /* 0x0000000402007986 */ /* 0x001fe2000c101d24 */
[----:B------:R-:W-:Y:S05]  /*8170*/  EXIT ;  /* 0x000000000000794d */ /* 0x000fea0003800000 */
.L_x_22894:
[----:B------:R-:W-:-:S13]  /*8180*/  ISETP.NE.AND P0, PT, R0, 0xf, PT ;  /* 0x0000000f0000780c */ /* 0x000fda0003f05270 */
[----:B------:R-:W-:Y:S05]  /*8190*/  @!P0 BRA `(.L_x_22896) ;  /* 0x0000000000dc8947 */ /* 0x000fea0003800000 */
[----:B------:R-:W-:-:S13]  /*81a0*/  ISETP.NE.AND P0, PT, R0, 0x17, PT ;  /* 0x000000170000780c */ /* 0x000fda0003f05270 */
[----:B------:R-:W-:Y:S05]  /*81b0*/  @!P0 BRA `(.L_x_22897) ;  /* 0x0000000000888947 */ /* 0x000fea0003800000 */
[----:B------:R-:W-:-:S13]  /*81c0*/  ISETP.NE.AND P0, PT, R0, 0x18, PT ;  /* 0x000000180000780c */ /* 0x000fda0003f05270 */
[----:B------:R-:W-:Y:S05]  /*81d0*/  @!P0 BRA `(.L_x_22898) ;  /* 0x0000000000448947 */ /* 0x000fea0003800000 */
.L_x_22877:
        /* <DEDUP_REMOVED lines=16> */
.L_x_22899:
[----:B------:R-:W-:Y:S05]  /*82e0*/  EXIT ;  /* 0x000000000000794d */ /* 0x000fea0003800000 */
.L_x_22898:
        /* <DEDUP_REMOVED lines=12> */
.L_x_22901:
[----:B------:R-:W-:Y:S05]  /*83b0*/  BSYNC.RECONVERGENT B0 ;  /* 0x0000000000007941 */ /* 0x000fea0003800200 */
.L_x_22900:
[----:B------:R-:W-:Y:S01]  /*83c0*/  STG.E.U8 desc[UR36][R2.64], R5 ;  /* 0x0000000502007986 */ /* 0x000fe2000c101124 */
[----:B------:R-:W-:Y:S05]  /*83d0*/  EXIT ;  /* 0x000000000000794d */ /* 0x000fea0003800000 */
.L_x_22897:
        /* <DEDUP_REMOVED lines=14> */
.L_x_22902:
[----:B------:R-:W-:Y:S01]  /*84c0*/  IMAD.MOV.U32 R5, RZ, RZ, 0x7f ;  /* 0x0000007fff057424 */ /* 0x000fe200078e00ff */
[----:B------:R-:W-:-:S04]  /*84d0*/  ISETP.GT.U32.AND P0, PT, R7, 0x7f800000, PT ;  /* 0x7f8000000700780c */ /* 0x000fc80003f04070 */
[----:B------:R-:W-:-:S05]  /*84e0*/  SEL R5, R5, 0x7c, P0 ;  /* 0x0000007c05057807 */ /* 0x000fca0000000000 */
[----:B------:R-:W-:Y:S01]  /*84f0*/  STG.E.U8 desc[UR36][R2.64], R5 ;  /* 0x0000000502007986 */ /* 0x000fe2000c101124 */
[----:B------:R-:W-:Y:S05]  /*8500*/  EXIT ;  /* 0x000000000000794d */ /* 0x000fea0003800000 */
.L_x_22896:
[----:B------:R-:W-:-:S04]  /*8510*/  LOP3.LUT R18, R18, 0xff, RZ, 0xc0, !PT ;  /* 0x000000ff12127812 */ /* 0x000fc800078ec0ff */
[----:B------:R-:W0:Y:S02]  /*8520*/  I2F.U16 R0, R18 ;  /* 0x0000001200007306 */ /* 0x000e240000101000 */
[----:B0-----:R-:W-:-:S05]  /*8530*/  F2FP.BF16.F32.PACK_AB R0, RZ, R0 ;  /* 0x00000000ff00723e */ /* 0x001fca00000010ff */
[----:B------:R-:W-:Y:S01]  /*8540*/  STG.E.U16 desc[UR36][R2.64], R0 ;  /* 0x0000000002007986 */ /* 0x000fe2000c101524 */
[----:B------:R-:W-:Y:S05]  /*8550*/  EXIT ;  /* 0x000000000000794d */ /* 0x000fea0003800000 */
        .weak           $__internal_49_$__cuda_sm20_dblrcp_rn_slowpath_v3
        .type           $__internal_49_$__cuda_sm20_dblrcp_rn_slowpath_v3,@function
        .size           $__internal_49_$__cuda_sm20_dblrcp_rn_slowpath_v3,(.L_x_60643 - $__internal_49_$__cuda_sm20_dblrcp_rn_slowpath_v3)
$__internal_49_$__cuda_sm20_dblrcp_rn_slowpath_v3:
        /* <DEDUP_REMOVED lines=57> */
.L_x_22906:
        /* <DEDUP_REMOVED lines=34> */
.L_x_22904:
[----:B------:R-:W-:Y:S01]  /*8b10*/  LOP3.LUT R9, R5, 0x80000, RZ, 0xfc, !PT ;  /* 0x0008000005097812 */ /* 0x000fe200078efcff */
[----:B------:R-:W-:-:S07]  /*8b20*/  IMAD.MOV.U32 R8, RZ, RZ, R4 ;  /* 0x000000ffff087224 */ /* 0x000fce00078e0004 */
.L_x_22905:
[----:B------:R-:W-:Y:S05]  /*8b30*/  BSYNC.RECONVERGENT B2 ;  /* 0x0000000000027941 */ /* 0x000fea0003800200 */
.L_x_22903:
[----:B------:R-:W-:-:S04]  /*8b40*/  IMAD.MOV.U32 R13, RZ, RZ, 0x0 ;  /* 0x00000000ff0d7424 */ /* 0x000fc800078e00ff */
[----:B------:R-:W-:Y:S05]  /*8b50*/  RET.REL.NODEC R12 `(_ZN2at6native27unrolled_elementwise_kernelIZNS0_50_GLOBAL__N__2680c7bb_12_PowKernel_cu_7dd49032_317029pow_tensor_scalar_kernel_implIhhEEvRNS_18TensorIteratorBaseET0_EUlhE1_St5arrayIPcLm2EELi4E23TrivialOffsetCalculatorILi1EjESC_NS0_6memory12LoadWithCastILi1EEENSD_13StoreWithCastILi1EEEEEviT_S6_T2_T3_T4_T5_) ;  /* 0xffffff740c287950 */ /* 0x000fea0003c3ffff */
.L_x_22907:
        /* <DEDUP_REMOVED lines=10> */
.L_x_60643:


//--------------------- .text._ZN2at6native18elementwise_kernelILi128ELi4EZNS0_22gpu_kernel_impl_nocastIZNS0_50_GLOBAL__N__2680c7bb_12_PowKernel_cu_7dd49032_317029pow_tensor_scalar_kernel_implIhhEEvRNS_18TensorIteratorBaseET0_EUlhE1_EEvS6_RKT_EUliE_EEviT1_ --------------------------
	.section	.text._ZN2at6native18elementwise_kernelILi128ELi4EZNS0_22gpu_kernel_impl_nocastIZNS0_50_GLOBAL__N__2680c7bb_12_PowKernel_cu_7dd49032_317029pow_tensor_scalar_kernel_implIhhEEvRNS_18TensorIteratorBaseET0_EUlhE1_EEvS6_RKT_EUliE_EEviT1_,"ax",@progbits
	.align	128
        .global         _ZN2at6native18elementwise_kernelILi128ELi4EZNS0_22gpu_kernel_impl_nocastIZNS0_50_GLOBAL__N__2680c7bb_12_PowKernel_cu_7dd49032_317029pow_tensor_scalar_kernel_implIhhEEvRNS_18TensorIteratorBaseET0_EUlhE1_EEvS6_RKT_EUliE_EEviT1_
        .type           _ZN2at6native18elementwise_kernelILi128ELi4EZNS0_22gpu_kernel_impl_nocastIZNS0_50_GLOBAL__N__2680c7bb_12_PowKernel_cu_7dd49032_317029pow_tensor_scalar_kernel_implIhhEEvRNS_18TensorIteratorBaseET0_EUlhE1_EEvS6_RKT_EUliE_EEviT1_,@function
        .size           _ZN2at6native18elementwise_kernelILi128ELi4EZNS0_22gpu_kernel_impl_nocastIZNS0_50_GLOBAL__N__2680c7bb_12_PowKernel_cu_7dd49032_317029pow_tensor_scalar_kernel_implIhhEEvRNS_18TensorIteratorBaseET0_EUlhE1_EEvS6_RKT_EUliE_EEviT1_,(.L_x_60644 - _ZN2at6native18elementwise_kernelILi128ELi4EZNS0_22gpu_kernel_impl_nocastIZNS0_50_GLOBAL__N__2680c7bb_12_PowKernel_cu_7dd49032_317029pow_tensor_scalar_kernel_implIhhEEvRNS_18TensorIteratorBaseET0_EUlhE1_EEvS6_RKT_EUliE_EEviT1_)
        .other          _ZN2at6native18elementwise_kernelILi128ELi4EZNS0_22gpu_kernel_impl_nocastIZNS0_50_GLOBAL__N__2680c7bb_12_PowKernel_cu_7dd49032_317029pow_tensor_scalar_kernel_implIhhEEvRNS_18TensorIteratorBaseET0_EUlhE1_EEvS6_RKT_EUliE_EEviT1_,@"STO_CUDA_ENTRY STV_DEFAULT"
_ZN2at6native18elementwise_kernelILi128ELi4EZNS0_22gpu_kernel_impl_nocastIZNS0_50_GLOBAL__N__2680c7bb_12_PowKernel_cu_7dd49032_317029pow_tensor_scalar_kernel_implIhhEEvRNS_18TensorIteratorBaseET0_EUlhE1_EEvS6_RKT_EUliE_EEviT1_:
.text._ZN2at6native18elementwise_kernelILi128ELi4EZNS0_22gpu_kernel_impl_nocastIZNS0_50_GLOBAL__N__2680c7bb_12_PowKernel_cu_7dd49032_317029pow_tensor_scalar_kernel_implIhhEEvRNS_18TensorIteratorBaseET0_EUlhE1_EEvS6_RKT_EUliE_EEviT1_:
        /* <DEDUP_REMOVED lines=14> */
[----:B0-----:R-:W2:Y:S02]  /*00e0*/  LDG.E.U8 R4, desc[UR6][R4.64] ;  /* 0x0000000604047981 */ /* 0x001ea4000c1e1100 */
        /* <DEDUP_REMOVED lines=34> */
[----:B------:R-:W-:Y:S05]  /*0310*/  CALL.REL.NOINC `($__internal_50_$__cuda_sm20_dblrcp_rn_slowpath_v3) ;  /* 0x0000006000447944 */ /* 0x000fea0003c00000 */
.L_x_22911:
[----:B------:R-:W0:Y:S01]  /*0320*/  LDC.64 R4, c[0x0][0x580] ;  /* 0x00016000ff047b82 */ /* 0x000e220000000a00 */
[----:B------:R-:W0:Y:S01]  /*0330*/  F2I.U32.F64.TRUNC R11, R10 ;  /* 0x0000000a000b7311 */ /* 0x000e22000030d000 */
[----:B------:R-:W-:Y:S01]  /*0340*/  IADD3 R3, PT, PT, R3, 0x80, RZ ;  /* 0x0000008003037810 */ /* 0x000fe20007ffe0ff */
[----:B0-----:R0:W-:Y:S06]  /*0350*/  STG.E.U8 desc[UR6][R4.64], R11 ;  /* 0x0000000b04007986 */ /* 0x0011ec000c101106 */
.L_x_22910:
[----:B------:R-:W-:Y:S05]  /*0360*/  BSYNC.RECONVERGENT B0 ;  /* 0x0000000000007941 */ /* 0x000fea0003800200 */
.L_x_22909:
[----:B------:R-:W1:Y:S01]  /*0370*/  LDCU UR4, c[0x0][0x380] ;  /* 0x00007000ff0477ac */ /* 0x000e620008000800 */
[----:B------:R-:W-:Y:S01]  /*0380*/  BSSY.RECONVERGENT B0, `(.L_x_22912) ;  /* 0x000002e000007945 */ /* 0x000fe20003800200 */
[----:B-1----:R-:W-:-:S13]  /*0390*/  ISETP.GE.AND P0, PT, R3, UR4, PT ;  /* 0x0000000403007c0c */ /* 0x002fda000bf06270 */
[----:B------:R-:W-:Y:S05]  /*03a0*/  @P0 BRA `(.L_x_22913) ;  /* 0x0000000000ac0947 */ /* 0x000fea0003800000 */
[----:B------:R-:W1:Y:S02]  /*03b0*/  LDC.64 R12, c[0x0][0x588] ;  /* 0x00016200ff0c7b82 */ /* 0x000e640000000a00 */
[----:B-1----:R-:W2:Y:S02]  /*03c0*/  LDG.E.U8 R12, desc[UR6][R12.64] ;  /* 0x000000060c0c7981 */ /* 0x002ea4000c1e1100 */
        /* <DEDUP_REMOVED lines=35> */
[----:B------:R-:W-:Y:S02]  /*0600*/  MOV R8, R10 ;  /* 0x0000000a00087202 */ /* 0x000fe40000000f00 */
[----:B------:R-:W-:-:S07]  /*0610*/  MOV R9, R11 ;  /* 0x0000000b00097202 */ /* 0x000fce0000000f00 */
.L_x_22914:
[----:B------:R-:W0:Y:S01]  /*0620*/  LDC.64 R4, c[0x0][0x580] ;  /* 0x00016000ff047b82 */ /* 0x000e220000000a00 */
[----:B------:R-:W0:Y:S01]  /*0630*/  F2I.U32.F64.TRUNC R9, R8 ;  /* 0x0000000800097311 */ /* 0x000e22000030d000 */
[----:B------:R-:W-:Y:S01]  /*0640*/  VIADD R3, R3, 0x80 ;  /* 0x0000008003037836 */ /* 0x000fe20000000000 */
[----:B0-----:R1:W-:Y:S06]  /*0650*/  STG.E.U8 desc[UR6][R4.64], R9 ;  /* 0x0000000904007986 */ /* 0x0013ec000c101106 */
.L_x_22913:
[----:B------:R-:W-:Y:S05]  /*0660*/  BSYNC.RECONVERGENT B0 ;  /* 0x0000000000007941 */ /* 0x000fea0003800200 */
.L_x_22912:
[----:B------:R-:W2:Y:S01]  /*0670*/  LDCU UR4, c[0x0][0x380] ;  /* 0x00007000ff0477ac */ /* 0x000ea20008000800 */
[----:B------:R-:W-:Y:S01]  /*0680*/  BSSY.RECONVERGENT B0, `(.L_x_22915) ;  /* 0x000002e000007945 */ /* 0x000fe20003800200 */
[----:B--2---:R-:W-:-:S13]  /*0690*/  ISETP.GE.AND P0, PT, R3, UR4, PT ;  /* 0x0000000403007c0c */ /* 0x004fda000bf06270 */
[----:B------:R-:W-:Y:S05]  /*06a0*/  @P0 BRA `(.L_x_22916) ;  /* 0x0000000000ac0947 */ /* 0x000fea0003800000 */
[----:B------:R-:W2:Y:S02]  /*06b0*/  LDC.64 R12, c[0x0][0x588] ;  /* 0x00016200ff0c7b82 */ /* 0x000ea40000000a00 */
[----:B--2---:R-:W2:Y:S02]  /*06c0*/  LDG.E.U8 R12, desc[UR6][R12.64] ;  /* 0x000000060c0c7981 */ /* 0x004ea4000c1e1100 */
        /* <DEDUP_REMOVED lines=35> */
[----:B------:R-:W-:Y:S01]  /*0900*/  MOV R8, R10 ;  /* 0x0000000a00087202 */ /* 0x000fe20000000f00 */
[----:B------:R-:W-:-:S07]  /*0910*/  IMAD.MOV.U32 R9, RZ, RZ, R11 ;  /* 0x000000ffff097224 */ /* 0x000fce00078e000b */
.L_x_22917:
[----:B------:R-:W0:Y:S01]  /*0920*/  LDC.64 R4, c[0x0][0x580] ;  /* 0x00016000ff047b82 */ /* 0x000e220000000a00 */
[----:B------:R-:W0:Y:S01]  /*0930*/  F2I.U32.F64.TRUNC R9, R8 ;  /* 0x0000000800097311 */ /* 0x000e22000030d000 */
[----:B------:R-:W-:Y:S01]  /*0940*/  IADD3 R3, PT, PT, R3, 0x80, RZ ;  /* 0x0000008003037810 */ /* 0x000fe20007ffe0ff */
[----:B0-----:R2:W-:Y:S06]  /*0950*/  STG.E.U8 desc[UR6][R4.64], R9 ;  /* 0x0000000904007986 */ /* 0x0015ec000c101106 */
.L_x_22916:
[----:B------:R-:W-:Y:S05]  /*0960*/  BSYNC.RECONVERGENT B0 ;  /* 0x0000000000007941 */ /* 0x000fea0003800200 */
.L_x_22915:
[----:B------:R-:W3:Y:S02]  /*0970*/  LDCU UR4, c[0x0][0x380] ;  /* 0x00007000ff0477ac */ /* 0x000ee40008000800 */
[----:B---3--:R-:W-:-:S13]  /*0980*/  ISETP.GE.AND P0, PT, R3, UR4, PT ;  /* 0x0000000403007c0c */ /* 0x008fda000bf06270 */
[----:B------:R-:W-:Y:S05]  /*0990*/  @P0 EXIT ;  /* 0x000000000000094d */ /* 0x000fea0003800000 */
[----:B0-----:R-:W0:Y:S02]  /*09a0*/  LDC.64 R10, c[0x0][0x588] ;  /* 0x00016200ff0a7b82 */ /* 0x001e240000000a00 */
[----:B0-----:R-:W3:Y:S02]  /*09b0*/  LDG.E.U8 R10, desc[UR6][R10.64] ;  /* 0x000000060a0a7981 */ /* 0x001ee4000c1e1100 */
        /* <DEDUP_REMOVED lines=35> */
[----:B------:R-:W-:Y:S01]  /*0bf0*/  IMAD.MOV.U32 R4, RZ, RZ, R10 ;  /* 0x000000ffff047224 */ /* 0x000fe200078e000a */
[----:B------:R-:W-:-:S07]  /*0c00*/  MOV R5, R11 ;  /* 0x0000000b00057202 */ /* 0x000fce0000000f00 */
.L_x_22918:
[----:B------:R-:W0:Y:S01]  /*0c10*/  LDC.64 R2, c[0x0][0x580] ;  /* 0x00016000ff027b82 */ /* 0x000e220000000a00 */
[----:B------:R-:W0:Y:S02]  /*0c20*/  F2I.U32.F64.TRUNC R5, R4 ;  /* 0x0000000400057311 */ /* 0x000e24000030d000 */
[----:B0-----:R-:W-:Y:S01]  /*0c30*/  STG.E.U8 desc[UR6][R2.64], R5 ;  /* 0x0000000502007986 */ /* 0x001fe2000c101106 */
[----:B------:R-:W-:Y:S05]  /*0c40*/  EXIT ;  /* 0x000000000000794d */ /* 0x000fea0003800000 */
.L_x_22908:
        /* <DEDUP_REMOVED lines=305> */
.L_x_22921:
[----:B------:R-:W0:Y:S02]  /*1f60*/  LDCU.128 UR8, c[0x0][0x580] ;  /* 0x0000b000ff0877ac */ /* 0x000e240008000c00 */
[----:B0-----:R-:W-:-:S05]  /*1f70*/  IADD3 R12, P0, PT, R4, UR10, RZ ;  /* 0x0000000a040c7c10 */ /* 0x001fca000ff1e0ff */
[----:B------:R-:W-:-:S05]  /*1f80*/  IMAD.X R13, RZ, RZ, UR11, P0 ;  /* 0x0000000bff0d7e24 */ /* 0x000fca00080e06ff */
[----:B------:R-:W2:Y:S01]  /*1f90*/  LDG.E.U8 R12, desc[UR6][R12.64] ;  /* 0x000000060c0c7981 */ /* 0x000ea2000c1e1100 */
        /* <DEDUP_REMOVED lines=40> */
.L_x_22923:
[----:B------:R-:W-:Y:S05]  /*2220*/  BSYNC.RECONVERGENT B1 ;  /* 0x0000000000017941 */ /* 0x000fea0003800200 */
.L_x_22922:
[----:B------:R-:W0:Y:S01]  /*2230*/  F2I.U32.F64.TRUNC R9, R8 ;  /* 0x0000000800097311 */ /* 0x000e22000030d000 */
[----:B------:R-:W-:Y:S01]  /*2240*/  IADD3 R3, PT, PT, R3, 0x80, RZ ;  /* 0x0000008003037810 */ /* 0x000fe20007ffe0ff */
[----:B0-----:R0:W-:Y:S06]  /*2250*/  STG.E.U8 desc[UR6][R4.64], R9 ;  /* 0x0000000904007986 */ /* 0x0011ec000c101106 */
.L_x_22920:
[----:B------:R-:W-:Y:S05]  /*2260*/  BSYNC.RECONVERGENT B0 ;  /* 0x0000000000007941 */ /* 0x000fea0003800200 */
.L_x_22919:
        /* <DEDUP_REMOVED lines=302> */
.L_x_22926:
[----:B------:R-:W0:Y:S02]  /*3550*/  LDCU.128 UR8, c[0x0][0x580] ;  /* 0x0000b000ff0877ac */ /* 0x000e240008000c00 */
[----:B0-----:R-:W-:-:S04]  /*3560*/  IADD3 R12, P0, PT, R4, UR10, RZ ;  /* 0x0000000a040c7c10 */ /* 0x001fc8000ff1e0ff */
[----:B------:R-:W-:-:S05]  /*3570*/  IADD3.X R13, PT, PT, RZ, UR11, RZ, P0, !PT ;  /* 0x0000000bff0d7c10 */ /* 0x000fca00087fe4ff */
[----:B------:R-:W2:Y:S01]  /*3580*/  LDG.E.U8 R12, desc[UR6][R12.64] ;  /* 0x000000060c0c7981 */ /* 0x000ea2000c1e1100 */
        /* <DEDUP_REMOVED lines=40> */
.L_x_22928:
[----:B------:R-:W-:Y:S05]  /*3810*/  BSYNC.RECONVERGENT B1 ;  /* 0x0000000000017941 */ /* 0x000fea0003800200 */
.L_x_22927:
[----:B------:R-:W0:Y:S01]  /*3820*/  F2I.U32.F64.TRUNC R9, R8 ;  /* 0x0000000800097311 */ /* 0x000e22000030d000 */
[----:B------:R-:W-:Y:S01]  /*3830*/  IADD3 R3, PT, PT, R3, 0x80, RZ ;  /* 0x0000008003037810 */ /* 0x000fe20007ffe0ff */
[----:B0-----:R1:W-:Y:S06]  /*3840*/  STG.E.U8 desc[UR6][R4.64], R9 ;  /* 0x0000000904007986 */ /* 0x0013ec000c101106 */
.L_x_22925:
[----:B------:R-:W-:Y:S05]  /*3850*/  BSYNC.RECONVERGENT B0 ;  /* 0x0000000000007941 */ /* 0x000fea0003800200 */
.L_x_22924:
        /* <DEDUP_REMOVED lines=302> */
.L_x_22931:
[----:B------:R-:W0:Y:S02]  /*4b40*/  LDCU.128 UR8, c[0x0][0x580] ;  /* 0x0000b000ff0877ac */ /* 0x000e240008000c00 */
[----:B0-----:R-:W-:-:S04]  /*4b50*/  IADD3 R12, P0, PT, R4, UR10, RZ ;  /* 0x0000000a040c7c10 */ /* 0x001fc8000ff1e0ff */
[----:B------:R-:W-:-:S05]  /*4b60*/  IADD3.X R13, PT, PT, RZ, UR11, RZ, P0, !PT ;  /* 0x0000000bff0d7c10 */ /* 0x000fca00087fe4ff */
[----:B------:R-:W2:Y:S01]  /*4b70*/  LDG.E.U8 R12, desc[UR6][R12.64] ;  /* 0x000000060c0c7981 */ /* 0x000ea2000c1e1100 */
        /* <DEDUP_REMOVED lines=40> */
.L_x_22933:
[----:B------:R-:W-:Y:S05]  /*4e00*/  BSYNC.RECONVERGENT B1 ;  /* 0x0000000000017941 */ /* 0x000fea0003800200 */
.L_x_22932:
[----:B------:R-:W0:Y:S01]  /*4e10*/  F2I.U32.F64.TRUNC R9, R8 ;  /* 0x0000000800097311 */ /* 0x000e22000030d000 */
[----:B------:R-:W-:Y:S01]  /*4e20*/  VIADD R3, R3, 0x80 ;  /* 0x0000008003037836 */ /* 0x000fe20000000000 */
[----:B0-----:R2:W-:Y:S06]  /*4e30*/  STG.E.U8 desc[UR6][R4.64], R9 ;  /* 0x0000000904007986 */ /* 0x0015ec000c101106 */
.L_x_22930:
[----:B------:R-:W-:Y:S05]  /*4e40*/  BSYNC.RECONVERGENT B0 ;  /* 0x0000000000007941 */ /* 0x000fea0003800200 */
.L_x_22929:
        /* <DEDUP_REMOVED lines=301> */
.L_x_22934:
        /* <DEDUP_REMOVED lines=42> */
[----:B------:R-:W-:Y:S05]  /*63c0*/  CALL.REL.NOINC `($__internal_50_$__cuda_sm20_dblrcp_rn_slowpath_v3) ;  /* 0x0000000000187944 */ /* 0x000fea0003c00000 */
[----:B------:R-:W-:Y:S02]  /*63d0*/  MOV R6, R10 ;  /* 0x0000000a00067202 */ /* 0x000fe40000000f00 */
[----:B------:R-:W-:-:S07]  /*63e0*/  MOV R7, R11 ;  /* 0x0000000b00077202 */ /* 0x000fce0000000f00 */
.L_x_22936:
[----:B------:R-:W-:Y:S05]  /*63f0*/  BSYNC.RECONVERGENT B0 ;  /* 0x0000000000007941 */ /* 0x000fea0003800200 */
.L_x_22935:
[----:B------:R-:W0:Y:S02]  /*6400*/  F2I.U32.F64.TRUNC R7, R6 ;  /* 0x0000000600077311 */ /* 0x000e24000030d000 */
[----:B0-----:R-:W-:Y:S01]  /*6410*/  STG.E.U8 desc[UR6][R2.64], R7 ;  /* 0x0000000702007986 */ /* 0x001fe2000c101106 */
[----:B------:R-:W-:Y:S05]  /*6420*/  EXIT ;  /* 0x000000000000794d */ /* 0x000fea0003800000 */
        .weak           $__internal_50_$__cuda_sm20_dblrcp_rn_slowpath_v3
        .type           $__internal_50_$__cuda_sm20_dblrcp_rn_slowpath_v3,@function
        .size           $__internal_50_$__cuda_sm20_dblrcp_rn_slowpath_v3,(.L_x_60644 - $__internal_50_$__cuda_sm20_dblrcp_rn_slowpath_v3)
$__internal_50_$__cuda_sm20_dblrcp_rn_slowpath_v3:
        /* <DEDUP_REMOVED lines=57> */
.L_x_22940:
        /* <DEDUP_REMOVED lines=34> */
.L_x_22938:
[----:B------:R-:W-:Y:S02]  /*69e0*/  LOP3.LUT R11, R7, 0x80000, RZ, 0xfc, !PT ;  /* 0x00080000070b7812 */ /* 0x000fe400078efcff */
[----:B------:R-:W-:-:S07]  /*69f0*/  MOV R10, R6 ;  /* 0x00000006000a7202 */ /* 0x000fce0000000f00 */
.L_x_22939:
[----:B------:R-:W-:Y:S05]  /*6a00*/  BSYNC.RECONVERGENT B2 ;  /* 0x0000000000027941 */ /* 0x000fea0003800200 */
.L_x_22937:
[----:B------:R-:W-:-:S04]  /*6a10*/  MOV R9, 0x0 ;  /* 0x0000000000097802 */ /* 0x000fc80000000f00 */
[----:B------:R-:W-:Y:S05]  /*6a20*/  RET.REL.NODEC R8 `(_ZN2at6native18elementwise_kernelILi128ELi4EZNS0_22gpu_kernel_impl_nocastIZNS0_50_GLOBAL__N__2680c7bb_12_PowKernel_cu_7dd49032_317029pow_tensor_scalar_kernel_implIhhEEvRNS_18TensorIteratorBaseET0_EUlhE1_EEvS6_RKT_EUliE_EEviT1_) ;  /* 0xffffff9408747950 */ /* 0x000fea0003c3ffff */
.L_x_22941:
        /* <DEDUP_REMOVED lines=13> */
.L_x_60644:


//--------------------- .text._ZN2at6native27unrolled_elementwise_kernelIZNS0_50_GLOBAL__N__2680c7bb_12_PowKernel_cu_7dd49032_317029pow_tensor_scalar_kernel_implIhhEEvRNS_18TensorIteratorBaseET0_EUlhE1_St5arrayIPcLm2EELi4E23TrivialOffsetCalculatorILi1EjESC_NS0_6memory15LoadWithoutCastENSD_16StoreWithoutCastEEEviT_S6_T2_T3_T4_T5_ --------------------------
	.section	.text._ZN2at6native27unrolled_elementwise_kernelIZNS0_50_GLOBAL__N__2680c7bb_12_PowKernel_cu_7dd49032_317029pow_tensor_scalar_kernel_implIhhEEvRNS_18TensorIteratorBaseET0_EUlhE1_St5arrayIPcLm2EELi4E23TrivialOffsetCalculatorILi1EjESC_NS0_6memory15LoadWithoutCastENSD_16StoreWithoutCastEEEviT_S6_T2_T3_T4_T5_,"ax",@progbits
	.align	128
        .global         _ZN2at6native27unrolled_elementwise_kernelIZNS0_50_GLOBAL__N__2680c7bb_12_PowKernel_cu_7dd49032_317029pow_tensor_scalar_kernel_implIhhEEvRNS_18TensorIteratorBaseET0_EUlhE1_St5arrayIPcLm2EELi4E23TrivialOffsetCalculatorILi1EjESC_NS0_6memory15LoadWithoutCastENSD_16StoreWithoutCastEEEviT_S6_T2_T3_T4_T5_
        .type           _ZN2at6native27unrolled_elementwise_kernelIZNS0_50_GLOBAL__N__2680c7bb_12_PowKernel_cu_7dd49032_317029pow_tensor_scalar_kernel_implIhhEEvRNS_18TensorIteratorBaseET0_EUlhE1_St5arrayIPcLm2EELi4E23TrivialOffsetCalculatorILi1EjESC_NS0_6memory15LoadWithoutCastENSD_16StoreWithoutCastEEEviT_S6_T2_T3_T4_T5_,@function
        .size           _ZN2at6native27unrolled_elementwise_kernelIZNS0_50_GLOBAL__N__2680c7bb_12_PowKernel_cu_7dd49032_317029pow_tensor_scalar_kernel_implIhhEEvRNS_18TensorIteratorBaseET0_EUlhE1_St5arrayIPcLm2EELi4E23TrivialOffsetCalculatorILi1EjESC_NS0_6memory15LoadWithoutCastENSD_16StoreWithoutCastEEEviT_S6_T2_T3_T4_T5_,(.L_x_60645 - _ZN2at6native27unrolled_elementwise_kernelIZNS0_50_GLOBAL__N__2680c7bb_12_PowKernel_cu_7dd49032_317029pow_tensor_scalar_kernel_implIhhEEvRNS_18TensorIteratorBaseET0_EUlhE1_St5arrayIPcLm2EELi4E23TrivialOffsetCalculatorILi1EjESC_NS0_6memory15LoadWithoutCastENSD_16StoreWithoutCastEEEviT_S6_T2_T3_T4_T5_)
        .other          _ZN2at6native27unrolled_elementwise_kernelIZNS0_50_GLOBAL__N__2680c7bb_12_PowKernel_cu_7dd49032_317029pow_tensor_scalar_kernel_implIhhEEvRNS_18TensorIteratorBaseET0_EUlhE1_St5arrayIPcLm2EELi4E23TrivialOffsetCalculatorILi1EjESC_NS0_6memory15LoadWithoutCastENSD_16StoreWithoutCastEEEviT_S6_T2_T3_T4_T5_,@"STO_CUDA_ENTRY STV_DEFAULT"
_ZN2at6native27unrolled_elementwise_kernelIZNS0_50_GLOBAL__N__2680c7bb_12_PowKernel_cu_7dd49032_317029pow_tensor_scalar_kernel_implIhhEEvRNS_18TensorIteratorBaseET0_EUlhE1_St5arrayIPcLm2EELi4E23TrivialOffsetCalculatorILi1EjESC_NS0_6memory15LoadWithoutCastENSD_16StoreWithoutCastEEEviT_S6_T2_T3_T4_T5_:
.text._ZN2at6native27unrolled_elementwise_kernelIZNS0_50_GLOBAL__N__2680c7bb_12_PowKernel_cu_7dd49032_317029pow_tensor_scalar_kernel_implIhhEEvRNS_18TensorIteratorBaseET0_EUlhE1_St5arrayIPcLm2EELi4E23TrivialOffsetCalculatorILi1EjESC_NS0_6memory15LoadWithoutCastENSD_16StoreWithoutCastEEEviT_S6_T2_T3_T4_T5_:
        /* <DEDUP_REMOVED lines=23> */
[----:B-1----:R1:W5:Y:S01]  /*0170*/  @!P3 LDG.E.U8 R15, desc[UR4][R8.64] ;  /* 0x00000004080fb981 */ /* 0x002362000c1e1100 */
[----:B--2---:R-:W-:Y:S02]  /*0180*/  @!P2 IADD3 R2, P5, PT, R19, R2, RZ ;  /* 0x000000021302a210 */ /* 0x004fe40007fbe0ff */
[----:B------:R-:W-:-:S03]  /*0190*/  ISETP.GE.AND P0, PT, R17, R12, PT ;  /* 0x0000000c1100720c */ /* 0x000fc60003f06270 */
[----:B------:R-:W-:-:S05]  /*01a0*/  @!P2 IMAD.X R3, RZ, RZ, R3, P5 ;  /* 0x000000ffff03a224 */ /* 0x000fca00028e0603 */
[----:B------:R1:W5:Y:S05]  /*01b0*/  @!P2 LDG.E.U8 R14, desc[UR4][R2.64] ;  /* 0x00000004020ea981 */ /* 0x00036a000c1e1100 */
[----:B------:R-:W2:Y:S01]  /*01c0*/  @!P0 LDC.64 R4, c[0x0][0x398] ;  /* 0x0000e600ff048b82 */ /* 0x000ea20000000a00 */
[----:B------:R-:W-:Y:S01]  /*01d0*/  @!P0 IMAD R17, R11, 0x200, R17 ;  /* 0x000002000b118824 */ /* 0x000fe200078e0211 */
[----:B0-----:R-:W-:-:S05]  /*01e0*/  @!P1 IADD3 R6, P4, PT, R21, R6, RZ ;  /* 0x0000000615069210 */ /* 0x001fca0007f9e0ff */
[----:B------:R-:W-:-:S05]  /*01f0*/  @!P1 IMAD.X R7, RZ, RZ, R7, P4 ;  /* 0x000000ffff079224 */ /* 0x000fca00020e0607 */
[----:B------:R1:W5:Y:S01]  /*0200*/  @!P1 LDG.E.U8 R10, desc[UR4][R6.64] ;  /* 0x00000004060a9981 */ /* 0x000362000c1e1100 */
[----:B------:R-:W-:Y:S01]  /*0210*/  IMAD.MOV.U32 R0, RZ, RZ, RZ ;  /* 0x000000ffff007224 */ /* 0x000fe200078e00ff */
[----:B--2---:R-:W-:-:S04]  /*0220*/  @!P0 IADD3 R4, P3, PT, R17, R4, RZ ;  /* 0x0000000411048210 */ /* 0x004fc80007f7e0ff */
[----:B------:R-:W-:-:S05]  /*0230*/  @!P0 IADD3.X R5, PT, PT, RZ, R5, RZ, P3, !PT ;  /* 0x00000005ff058210 */ /* 0x000fca0001ffe4ff */
[----:B------:R1:W5:Y:S01]  /*0240*/  @!P0 LDG.E.U8 R0, desc[UR4][R4.64] ;  /* 0x0000000404008981 */ /* 0x000362000c1e1100 */
        /* <DEDUP_REMOVED lines=37> */
[----:B------:R-:W-:Y:S05]  /*04a0*/  CALL.REL.NOINC `($__internal_51_$__cuda_sm20_dblrcp_rn_slowpath_v3) ;  /* 0x0000000800a07944 */ /* 0x000fea0003c00000 */
[----:B------:R-:W-:Y:S01]  /*04b0*/  IMAD.MOV.U32 R16, RZ, RZ, R6 ;  /* 0x000000ffff107224 */ /* 0x000fe200078e0006 */
[----:B------:R-:W-:-:S07]  /*04c0*/  MOV R17, R7 ;  /* 0x0000000700117202 */ /* 0x000fce0000000f00 */
.L_x_22945:
[----:B------:R-:W-:Y:S05]  /*04d0*/  BSYNC.RECONVERGENT B1 ;  /* 0x0000000000017941 */ /* 0x000fea0003800200 */
.L_x_22944:
[----:B------:R0:W1:Y:S02]  /*04e0*/  F2I.U32.F64.TRUNC R16, R16 ;  /* 0x0000001000107311 */ /* 0x000064000030d000 */
.L_x_22943:
[----:B------:R-:W-:Y:S05]  /*04f0*/  BSYNC.RECONVERGENT B0 ;  /* 0x0000000000007941 */ /* 0x000fea0003800200 */
.L_x_22942:
        /* <DEDUP_REMOVED lines=38> */
[----:B01----:R-:W-:Y:S05]  /*0760*/  CALL.REL.NOINC `($__internal_51_$__cuda_sm20_dblrcp_rn_slowpath_v3) ;  /* 0x0000000400f07944 */ /* 0x003fea0003c00000 */
.L_x_22949:
[----:B------:R-:W-:Y:S05]  /*0770*/  BSYNC.RECONVERGENT B1 ;  /* 0x0000000000017941 */ /* 0x000fea0003800200 */
.L_x_22948:
[----:B------:R2:W3:Y:S02]  /*0780*/  F2I.U32.F64.TRUNC R14, R6 ;  /* 0x00000006000e7311 */ /* 0x0004e4000030d000 */
.L_x_22947:
[----:B------:R-:W-:Y:S05]  /*0790*/  BSYNC.RECONVERGENT B0 ;  /* 0x0000000000007941 */ /* 0x000fea0003800200 */
.L_x_22946:
        /* <DEDUP_REMOVED lines=38> */
[----:B01-3--:R-:W-:Y:S05]  /*0a00*/  CALL.REL.NOINC `($__internal_51_$__cuda_sm20_dblrcp_rn_slowpath_v3) ;  /* 0x0000000400487944 */ /* 0x00bfea0003c00000 */
.L_x_22953:
[----:B------:R-:W-:Y:S05]  /*0a10*/  BSYNC.RECONVERGENT B1 ;  /* 0x0000000000017941 */ /* 0x000fea0003800200 */
.L_x_22952:
[----:B------:R4:W2:Y:S02]  /*0a20*/  F2I.U32.F64.TRUNC R10, R6 ;  /* 0x00000006000a7311 */ /* 0x0008a4000030d000 */
.L_x_22951:
[----:B------:R-:W-:Y:S05]  /*0a30*/  BSYNC.RECONVERGENT B0 ;  /* 0x0000000000007941 */ /* 0x000fea0003800200 */
.L_x_22950:
        /* <DEDUP_REMOVED lines=39> */
.L_x_22957:
[----:B------:R-:W-:Y:S05]  /*0cb0*/  BSYNC.RECONVERGENT B1 ;  /* 0x0000000000017941 */ /* 0x000fea0003800200 */
.L_x_22956:
[----:B------:R2:W4:Y:S02]  /*0cc0*/  F2I.U32.F64.TRUNC R7, R6 ;  /* 0x0000000600077311 */ /* 0x000524000030d000 */
.L_x_22955:
[----:B------:R-:W-:Y:S05]  /*0cd0*/  BSYNC.RECONVERGENT B0 ;  /* 0x0000000000007941 */ /* 0x000fea0003800200 */
.L_x_22954:
        /* <DEDUP_REMOVED lines=19> */
.L_x_22960:
[----:B------:R-:W-:Y:S05]  /*0e10*/  BSYNC.RELIABLE B1 ;  /* 0x0000000000017941 */ /* 0x000fea0003800100 */
.L_x_22959:
[----:B------:R-:W-:-:S13]  /*0e20*/  ISETP.GE.AND P0, PT, R13, R12, PT ;  /* 0x0000000c0d00720c */ /* 0x000fda0003f06270 */
[----:B------:R-:W5:Y:S01]  /*0e30*/  @!P0 LDC.64 R4, c[0x0][0x390] ;  /* 0x0000e400ff048b82 */ /* 0x000f620000000a00 */
[----:B-1----:R-:W-:Y:S02]  /*0e40*/  @!P0 IMAD R3, R11, 0x200, R13 ;  /* 0x000002000b038824 */ /* 0x002fe400078e020d */
[----:B------:R-:W-:-:S03]  /*0e50*/  @!P0 VIADD R13, R13, 0x80 ;  /* 0x000000800d0d8836 */ /* 0x000fc60000000000 */
[----:B-----5:R-:W-:-:S05]  /*0e60*/  @!P0 IADD3 R2, P1, PT, R3, R4, RZ ;  /* 0x0000000403028210 */ /* 0x020fca0007f3e0ff */
[----:B------:R-:W-:-:S05]  /*0e70*/  @!P0 IMAD.X R3, RZ, RZ, R5, P1 ;  /* 0x000000ffff038224 */ /* 0x000fca00008e0605 */
[----:B--2---:R1:W-:Y:S03]  /*0e80*/  @!P0 STG.E.U8 desc[UR4][R2.64], R10 ;  /* 0x0000000a02008986 */ /* 0x0043e6000c101104 */
.L_x_22961:
[----:B------:R-:W-:Y:S05]  /*0e90*/  BSYNC.RECONVERGENT B0 ;  /* 0x0000000000007941 */ /* 0x000fea0003800200 */
.L_x_22958:
        /* <DEDUP_REMOVED lines=9> */
        .weak           $__internal_51_$__cuda_sm20_dblrcp_rn_slowpath_v3
        .type           $__internal_51_$__cuda_sm20_dblrcp_rn_slowpath_v3,@function
        .size           $__internal_51_$__cuda_sm20_dblrcp_rn_slowpath_v3,(.L_x_60645 - $__internal_51_$__cuda_sm20_dblrcp_rn_slowpath_v3)
$__internal_51_$__cuda_sm20_dblrcp_rn_slowpath_v3:
        /* <DEDUP_REMOVED lines=57> */
.L_x_22965:
        /* <DEDUP_REMOVED lines=34> */
.L_x_22963:
[----:B------:R-:W-:Y:S01]  /*14e0*/  LOP3.LUT R7, R3, 0x80000, RZ, 0xfc, !PT ;  /* 0x0008000003077812 */ /* 0x000fe200078efcff */
[----:B------:R-:W-:-:S07]  /*14f0*/  IMAD.MOV.U32 R6, RZ, RZ, R2 ;  /* 0x000000ffff067224 */ /* 0x000fce00078e0002 */
.L_x_22964:
[----:B------:R-:W-:Y:S05]  /*1500*/  BSYNC.RECONVERGENT B2 ;  /* 0x0000000000027941 */ /* 0x000fea0003800200 */
.L_x_22962:
[----:B------:R-:W-:-:S04]  /*1510*/  IMAD.MOV.U32 R19, RZ, RZ, 0x0 ;  /* 0x00000000ff137424 */ /* 0x000fc800078e00ff */
[----:B------:R-:W-:Y:S05]  /*1520*/  RET.REL.NODEC R18 `(_ZN2at6native27unrolled_elementwise_kernelIZNS0_50_GLOBAL__N__2680c7bb_12_PowKernel_cu_7dd49032_317029pow_tensor_scalar_kernel_implIhhEEvRNS_18TensorIteratorBaseET0_EUlhE1_St5arrayIPcLm2EELi4E23TrivialOffsetCalculatorILi1EjESC_NS0_6memory15LoadWithoutCastENSD_16StoreWithoutCastEEEviT_S6_T2_T3_T4_T5_) ;  /* 0xffffffe812b47950 */ /* 0x000fea0003c3ffff */
.L_x_22966:
        /* <DEDUP_REMOVED lines=13> */
.L_x_60645:


//--------------------- .text._ZN2at6native29vectorized_elementwise_kernelILi2EZNS0_50_GLOBAL__N__2680c7bb_12_PowKernel_cu_7dd49032_317029pow_tensor_scalar_kernel_implIhhEEvRNS_18TensorIteratorBaseET0_EUlhE1_St5arrayIPcLm2EEEEviS6_T1_ --------------------------
	.section	.text._ZN2at6native29vectorized_elementwise_kernelILi2EZNS0_50_GLOBAL__N__2680c7bb_12_PowKernel_cu_7dd49032_317029pow_tensor_scalar_kernel_implIhhEEvRNS_18TensorIteratorBaseET0_EUlhE1_St5arrayIPcLm2EEEEviS6_T1_,"ax",@progbits
	.align	128
        .global         _ZN2at6native29vectorized_elementwise_kernelILi2EZNS0_50_GLOBAL__N__2680c7bb_12_PowKernel_cu_7dd49032_317029pow_tensor_scalar_kernel_implIhhEEvRNS_18TensorIteratorBaseET0_EUlhE1_St5arrayIPcLm2EEEEviS6_T1_
        .type           _ZN2at6native29vectorized_elementwise_kernelILi2EZNS0_50_GLOBAL__N__2680c7bb_12_PowKernel_cu_7dd49032_317029pow_tensor_scalar_kernel_implIhhEEvRNS_18TensorIteratorBaseET0_EUlhE1_St5arrayIPcLm2EEEEviS6_T1_,@function
        .size           _ZN2at6native29vectorized_elementwise_kernelILi2EZNS0_50_GLOBAL__N__2680c7bb_12_PowKernel_cu_7dd49032_317029pow_tensor_scalar_kernel_implIhhEEvRNS_18TensorIteratorBaseET0_EUlhE1_St5arrayIPcLm2EEEEviS6_T1_,(.L_x_60646 - _ZN2at6native29vectorized_elementwise_kernelILi2EZNS0_50_GLOBAL__N__2680c7bb_12_PowKernel_cu_7dd49032_317029pow_tensor_scalar_kernel_implIhhEEvRNS_18TensorIteratorBaseET0_EUlhE1_St5arrayIPcLm2EEEEviS6_T1_)
        .other          _ZN2at6native29vectorized_elementwise_kernelILi2EZNS0_50_GLOBAL__N__2680c7bb_12_PowKernel_cu_7dd49032_317029pow_tensor_scalar_kernel_implIhhEEvRNS_18TensorIteratorBaseET0_EUlhE1_St5arrayIPcLm2EEEEviS6_T1_,@"STO_CUDA_ENTRY STV_DEFAULT"
_ZN2at6native29vectorized_elementwise_kernelILi2EZNS0_50_GLOBAL__N__2680c7bb_12_PowKernel_cu_7dd49032_317029pow_tensor_scalar_kernel_implIhhEEvRNS_18TensorIteratorBaseET0_EUlhE1_St5arrayIPcLm2EEEEviS6_T1_:
.text._ZN2at6native29vectorized_elementwise_kernelILi2EZNS0_50_GLOBAL__N__2680c7bb_12_PowKernel_cu_7dd49032_317029pow_tensor_scalar_kernel_implIhhEEvRNS_18TensorIteratorBaseET0_EUlhE1_St5arrayIPcLm2EEEEviS6_T1_:
        /* <DEDUP_REMOVED lines=36> */
[C---:B------:R-:W-:Y:S01]  /*0240*/  @!P1 IADD3 R23, PT, PT, R7.reuse, UR4, RZ ;  /* 0x0000000407179c10 */ /* 0x040fe2000fffe0ff */
[----:B------:R-:W-:Y:S01]  /*0250*/  @!P1 VIADD R7, R7, 0x80 ;  /* 0x0000008007079836 */ /* 0x000fe20000000000 */
[----:B------:R-:W4:Y:S04]  /*0260*/  @!P1 LDC.64 R2, c[0x0][0x398] ;  /* 0x0000e600ff029b82 */ /* 0x000f280000000a00 */
[----:B------:R-:W-:Y:S01]  /*0270*/  ISETP.GE.U32.AND P0, PT, R7, UR5, PT ;  /* 0x0000000507007c0c */ /* 0x000fe2000bf06070 */
[----:B------:R-:W-:-:S12]  /*0280*/  @!P5 IMAD.X R25, RZ, RZ, R25, P6 ;  /* 0x000000ffff19d224 */ /* 0x000fd800030e0619 */
[C---:B------:R-:W-:Y:S02]  /*0290*/  @!P0 VIADD R21, R7.reuse, UR4 ;  /* 0x0000000407158c36 */ /* 0x040fe40008000000 */
[----:B------:R-:W-:Y:S02]  /*02a0*/  IMAD.MOV.U32 R0, RZ, RZ, RZ ;  /* 0x000000ffff007224 */ /* 0x000fe400078e00ff */
[----:B------:R-:W-:Y:S02]  /*02b0*/  HFMA2 R10, -RZ, RZ, 0, 0 ;  /* 0x00000000ff0a7431 */ /* 0x000fe400000001ff */
[----:B------:R-:W-:Y:S01]  /*02c0*/  @!P0 VIADD R7, R7, 0x80 ;  /* 0x0000008007078836 */ /* 0x000fe20000000000 */
[----:B------:R-:W4:Y:S01]  /*02d0*/  @!P0 LDC.64 R12, c[0x0][0x398] ;  /* 0x0000e600ff0c8b82 */ /* 0x000f220000000a00 */
[----:B------:R-:W5:Y:S03]  /*02e0*/  @!P5 LDG.E.U8 R0, desc[UR8][R24.64] ;  /* 0x000000081800d981 */ /* 0x000f66000c1e1100 */
[----:B------:R-:W-:-:S02]  /*02f0*/  ISETP.GE.U32.AND P6, PT, R7, UR5, PT ;  /* 0x0000000507007c0c */ /* 0x000fc4000bfc6070 */
[----:B--2---:R-:W-:-:S05]  /*0300*/  @!P4 IADD3 R18, P5, PT, R27, R18, RZ ;  /* 0x000000121b12c210 */ /* 0x004fca0007fbe0ff */
[----:B------:R-:W-:Y:S01]  /*0310*/  @!P4 IMAD.X R19, RZ, RZ, R19, P5 ;  /* 0x000000ffff13c224 */ /* 0x000fe200028e0613 */
[----:B-1----:R-:W-:-:S05]  /*0320*/  @!P3 IADD3 R4, P5, PT, R9, R4, RZ ;  /* 0x000000040904b210 */ /* 0x002fca0007fbe0ff */
[----:B0-----:R-:W0:Y:S01]  /*0330*/  @!P6 LDC.64 R14, c[0x0][0x398] ;  /* 0x0000e600ff0eeb82 */ /* 0x001e220000000a00 */
[----:B------:R-:W-:-:S06]  /*0340*/  IMAD.MOV.U32 R9, RZ, RZ, RZ ;  /* 0x000000ffff097224 */ /* 0x000fcc00078e00ff */
[----:B------:R-:W5:Y:S01]  /*0350*/  @!P4 LDG.E.U8 R9, desc[UR8][R18.64] ;  /* 0x000000081209c981 */ /* 0x000f62000c1e1100 */
[----:B---3--:R-:W-:Y:S01]  /*0360*/  @!P2 IADD3 R16, P4, PT, R11, R16, RZ ;  /* 0x000000100b10a210 */ /* 0x008fe20007f9e0ff */
[----:B------:R-:W-:Y:S02]  /*0370*/  IMAD.MOV.U32 R11, RZ, RZ, RZ ;  /* 0x000000ffff0b7224 */ /* 0x000fe400078e00ff */
[----:B------:R-:W-:Y:S02]  /*0380*/  @!P3 IMAD.X R5, RZ, RZ, R5, P5 ;  /* 0x000000ffff05b224 */ /* 0x000fe400028e0605 */
[----:B------:R-:W-:Y:S02]  /*0390*/  @!P2 IMAD.X R17, RZ, RZ, R17, P4 ;  /* 0x000000ffff11a224 */ /* 0x000fe400020e0611 */
[----:B------:R-:W-:Y:S01]  /*03a0*/  @!P6 VIADD R7, R7, UR4 ;  /* 0x000000040707ec36 */ /* 0x000fe20008000000 */
[----:B------:R1:W5:Y:S01]  /*03b0*/  @!P3 LDG.E.U8 R10, desc[UR8][R4.64] ;  /* 0x00000008040ab981 */ /* 0x000362000c1e1100 */
[----:B----4-:R-:W-:-:S03]  /*03c0*/  @!P1 IADD3 R2, P3, PT, R23, R2, RZ ;  /* 0x0000000217029210 */ /* 0x010fc60007f7e0ff */
[----:B------:R2:W5:Y:S01]  /*03d0*/  @!P2 LDG.E.U8 R11, desc[UR8][R16.64] ;  /* 0x00000008100ba981 */ /* 0x000562000c1e1100 */
[----:B0-----:R-:W-:Y:S01]  /*03e0*/  @!P6 IADD3 R14, P2, PT, R7, R14, RZ ;  /* 0x0000000e070ee210 */ /* 0x001fe20007f5e0ff */
[----:B------:R-:W-:Y:S01]  /*03f0*/  IMAD.MOV.U32 R7, RZ, RZ, RZ ;  /* 0x000000ffff077224 */ /* 0x000fe200078e00ff */
[----:B-1----:R-:W-:Y:S01]  /*0400*/  CS2R R4, SRZ ;  /* 0x0000000000047805 */ /* 0x002fe2000001ff00 */
[----:B------:R-:W-:Y:S02]  /*0410*/  @!P1 IMAD.X R3, RZ, RZ, R3, P3 ;  /* 0x000000ffff039224 */ /* 0x000fe400018e0603 */
[----:B------:R-:W-:-:S03]  /*0420*/  @!P6 IMAD.X R15, RZ, RZ, R15, P2 ;  /* 0x000000ffff0fe224 */ /* 0x000fc600010e060f */
[----:B------:R2:W5:Y:S04]  /*0430*/  @!P1 LDG.E.U8 R7, desc[UR8][R2.64] ;  /* 0x0000000802079981 */ /* 0x000568000c1e1100 */
[----:B------:R2:W5:Y:S01]  /*0440*/  @!P6 LDG.E.U8 R4, desc[UR8][R14.64] ;  /* 0x000000080e04e981 */ /* 0x000562000c1e1100 */
[----:B------:R-:W-:-:S05]  /*0450*/  @!P0 IADD3 R12, P4, PT, R21, R12, RZ ;  /* 0x0000000c150c8210 */ /* 0x000fca0007f9e0ff */
[----:B------:R-:W-:-:S05]  /*0460*/  @!P0 IMAD.X R13, RZ, RZ, R13, P4 ;  /* 0x000000ffff0d8224 */ /* 0x000fca00020e060d */
[----:B------:R2:W5:Y:S01]  /*0470*/  @!P0 LDG.E.U8 R5, desc[UR8][R12.64] ;  /* 0x000000080c058981 */ /* 0x000562000c1e1100 */
        /* <DEDUP_REMOVED lines=37> */
[----:B------:R-:W-:Y:S05]  /*06d0*/  CALL.REL.NOINC `($__internal_52_$__cuda_sm20_dblrcp_rn_slowpath_v3) ;  /* 0x0000002c00487944 */ /* 0x000fea0003c00000 */
.L_x_22971:
[----:B------:R-:W-:Y:S05]  /*06e0*/  BSYNC.RECONVERGENT B2 ;  /* 0x0000000000027941 */ /* 0x000fea0003800200 */
.L_x_22970:
[----:B------:R0:W1:Y:S02]  /*06f0*/  F2I.U32.F64.TRUNC R3, R14 ;  /* 0x0000000e00037311 */ /* 0x000064000030d000 */
.L_x_22969:
[----:B------:R-:W-:Y:S05]  /*0700*/  BSYNC.RECONVERGENT B1 ;  /* 0x0000000000017941 */ /* 0x000fea0003800200 */
.L_x_22968:
[----:B------:R-:W-:Y:S01]  /*0710*/  VIADD R2, R6, 0x80 ;  /* 0x0000008006027836 */ /* 0x000fe20000000000 */
[----:B------:R-:W-:Y:S04]  /*0720*/  BSSY.RECONVERGENT B1, `(.L_x_22972) ;  /* 0x0000028000017945 */ /* 0x000fe80003800200 */
[----:B------:R-:W-:-:S13]  /*0730*/  ISETP.GE.U32.AND P0, PT, R2, UR5, PT ;  /* 0x0000000502007c0c */ /* 0x000fda000bf06070 */
[----:B------:R-:W-:Y:S05]  /*0740*/  @P0 BRA `(.L_x_22973) ;  /* 0x0000000000940947 */ /* 0x000fea0003800000 */
        /* <DEDUP_REMOVED lines=34> */
[----:B-1----:R-:W-:Y:S05]  /*0970*/  CALL.REL.NOINC `($__internal_52_$__cuda_sm20_dblrcp_rn_slowpath_v3) ;  /* 0x0000002800a07944 */ /* 0x002fea0003c00000 */
.L_x_22975:
[----:B------:R-:W-:Y:S05]  /*0980*/  BSYNC.RECONVERGENT B2 ;  /* 0x0000000000027941 */ /* 0x000fea0003800200 */
.L_x_22974:
[----:B------:R2:W3:Y:S02]  /*0990*/  F2I.U32.F64.TRUNC R0, R14 ;  /* 0x0000000e00007311 */ /* 0x0004e4000030d000 */
.L_x_22973:
[----:B------:R-:W-:Y:S05]  /*09a0*/  BSYNC.RECONVERGENT B1 ;  /* 0x0000000000017941 */ /* 0x000fea0003800200 */
.L_x_22972:
        /* <DEDUP_REMOVED lines=38> */
[----:B-1-3--:R-:W-:Y:S05]  /*0c10*/  CALL.REL.NOINC `($__internal_52_$__cuda_sm20_dblrcp_rn_slowpath_v3) ;  /* 0x0000002400f87944 */ /* 0x00afea0003c00000 */
.L_x_22979:
[----:B------:R-:W-:Y:S05]  /*0c20*/  BSYNC.RECONVERGENT B2 ;  /* 0x0000000000027941 */ /* 0x000fea0003800200 */
.L_x_22978:
[----:B------:R4:W0:Y:S02]  /*0c30*/  F2I.U32.F64.TRUNC R9, R14 ;  /* 0x0000000e00097311 */ /* 0x000824000030d000 */
.L_x_22977:
[----:B------:R-:W-:Y:S05]  /*0c40*/  BSYNC.RECONVERGENT B1 ;  /* 0x0000000000017941 */ /* 0x000fea0003800200 */
.L_x_22976:
        /* <DEDUP_REMOVED lines=39> */
.L_x_22983:
[----:B------:R-:W-:Y:S05]  /*0ec0*/  BSYNC.RECONVERGENT B2 ;  /* 0x0000000000027941 */ /* 0x000fea0003800200 */
.L_x_22982:
[----:B------:R0:W2:Y:S02]  /*0ed0*/  F2I.U32.F64.TRUNC R10, R14 ;  /* 0x0000000e000a7311 */ /* 0x0000a4000030d000 */
.L_x_22981:
[----:B------:R-:W-:Y:S05]  /*0ee0*/  BSYNC.RECONVERGENT B1 ;  /* 0x0000000000017941 */ /* 0x000fea0003800200 */
.L_x_22980:
        /* <DEDUP_REMOVED lines=39> */
.L_x_22987:
[----:B------:R-:W-:Y:S05]  /*1160*/  BSYNC.RECONVERGENT B2 ;  /* 0x0000000000027941 */ /* 0x000fea0003800200 */
.L_x_22986:
[----:B------:R0:W2:Y:S02]  /*1170*/  F2I.U32.F64.TRUNC R11, R14 ;  /* 0x0000000e000b7311 */ /* 0x0000a4000030d000 */
.L_x_22985:
[----:B------:R-:W-:Y:S05]  /*1180*/  BSYNC.RECONVERGENT B1 ;  /* 0x0000000000017941 */ /* 0x000fea0003800200 */
.L_x_22984:
[----:B------:R-:W-:Y:S01]  /*1190*/  IADD3 R8, PT, PT, R6, 0x280, RZ ;  /* 0x0000028006087810 */ /* 0x000fe20007ffe0ff */
[----:B------:R-:W-:Y:S03]  /*11a0*/  BSSY.RECONVERGENT B1, `(.L_x_22988) ;  /* 0x0000028000017945 */ /* 0x000fe60003800200 */
        /* <DEDUP_REMOVED lines=37> */
.L_x_22991:
[----:B------:R-:W-:Y:S05]  /*1400*/  BSYNC.RECONVERGENT B2 ;  /* 0x0000000000027941 */ /* 0x000fea0003800200 */
.L_x_22990:
[----:B------:R0:W2:Y:S02]  /*1410*/  F2I.U32.F64.TRUNC R7, R14 ;  /* 0x0000000e00077311 */ /* 0x0000a4000030d000 */
.L_x_22989:
[----:B------:R-:W-:Y:S05]  /*1420*/  BSYNC.RECONVERGENT B1 ;  /* 0x0000000000017941 */ /* 0x000fea0003800200 */
.L_x_22988:
        /* <DEDUP_REMOVED lines=39> */
.L_x_22995:
[----:B------:R-:W-:Y:S05]  /*16a0*/  BSYNC.RECONVERGENT B2 ;  /* 0x0000000000027941 */ /* 0x000fea0003800200 */
.L_x_22994:
[----:B------:R0:W2:Y:S02]  /*16b0*/  F2I.U32.F64.TRUNC R5, R14 ;  /* 0x0000000e00057311 */ /* 0x0000a4000030d000 */
.L_x_22993:
[----:B------:R-:W-:Y:S05]  /*16c0*/  BSYNC.RECONVERGENT B1 ;  /* 0x0000000000017941 */ /* 0x000fea0003800200 */
.L_x_22992:
        /* <DEDUP_REMOVED lines=39> */
.L_x_22999:
[----:B------:R-:W-:Y:S05]  /*1940*/  BSYNC.RECONVERGENT B2 ;  /* 0x0000000000027941 */ /* 0x000fea0003800200 */
.L_x_22998:
[----:B------:R0:W2:Y:S02]  /*1950*/  F2I.U32.F64.TRUNC R4, R14 ;  /* 0x0000000e00047311 */ /* 0x0000a4000030d000 */
.L_x_22997:
[----:B------:R-:W-:Y:S05]  /*1960*/  BSYNC.RECONVERGENT B1 ;  /* 0x0000000000017941 */ /* 0x000fea0003800200 */
.L_x_22996:
        /* <DEDUP_REMOVED lines=18> */
.L_x_23002:
        /* <DEDUP_REMOVED lines=8> */
.L_x_23003:
[----:B------:R-:W-:-:S13]  /*1b10*/  ISETP.GE.U32.AND P0, PT, R6, UR5, PT ;  /* 0x0000000506007c0c */ /* 0x000fda000bf06070 */
[----:B------:R-:W-:Y:S05]  /*1b20*/  @P0 BRA `(.L_x_23005) ;  /* 0x0000000000380947 */ /* 0x000fea0003800000 */
[----:B------:R-:W5:Y:S01]  /*1b30*/  LDCU.64 UR6, c[0x0][0x390] ;  /* 0x00007200ff0677ac */ /* 0x000f620008000a00 */
[C---:B0-----:R-:W-:Y:S02]  /*1b40*/  VIADD R2, R6.reuse, UR4 ;  /* 0x0000000406027c36 */ /* 0x041fe40008000000 */
[----:B------:R-:W-:-:S03]  /*1b50*/  VIADD R6, R6, 0x80 ;  /* 0x0000008006067836 */ /* 0x000fc60000000000 */
[----:B-----5:R-:W-:-:S05]  /*1b60*/  IADD3 R2, P0, PT, R2, UR6, RZ ;  /* 0x0000000602027c10 */ /* 0x020fca000ff1e0ff */
[----:B-1----:R-:W-:-:S05]  /*1b70*/  IMAD.X R3, RZ, RZ, UR7, P0 ;  /* 0x00000007ff037e24 */ /* 0x002fca00080e06ff */
[----:B--2---:R0:W-:Y:S03]  /*1b80*/  STG.E.U8 desc[UR8][R2.64], R10 ;  /* 0x0000000a02007986 */ /* 0x0041e6000c101108 */
.L_x_23004:
[----:B------:R-:W-:-:S13]  /*1b90*/  ISETP.GE.U32.AND P0, PT, R6, UR5, PT ;  /* 0x0000000506007c0c */ /* 0x000fda000bf06070 */
[----:B------:R-:W-:Y:S05]  /*1ba0*/  @P0 BRA `(.L_x_23006) ;  /* 0x00000000003c0947 */ /* 0x000fea0003800000 */
[----:B------:R-:W5:Y:S01]  /*1bb0*/  LDCU.64 UR6, c[0x0][0x390] ;  /* 0x00007200ff0677ac */ /* 0x000f620008000a00 */
[C---:B01----:R-:W-:Y:S01]  /*1bc0*/  IADD3 R2, PT, PT, R6.reuse, UR4, RZ ;  /* 0x0000000406027c10 */ /* 0x043fe2000fffe0ff */
[----:B------:R-:W-:-:S03]  /*1bd0*/  VIADD R6, R6, 0x80 ;  /* 0x0000008006067836 */ /* 0x000fc60000000000 */
[----:B-----5:R-:W-:-:S05]  /*1be0*/  IADD3 R2, P0, PT, R2, UR6, RZ ;  /* 0x0000000602027c10 */ /* 0x020fca000ff1e0ff */
[----:B------:R-:W-:-:S05]  /*1bf0*/  IMAD.X R3, RZ, RZ, UR7, P0 ;  /* 0x00000007ff037e24 */ /* 0x000fca00080e06ff */
[----:B--2---:R0:W-:Y:S03]  /*1c00*/  STG.E.U8 desc[UR8][R2.64], R11 ;  /* 0x0000000b02007986 */ /* 0x0041e6000c101108 */
.L_x_23005:
        /* <DEDUP_REMOVED lines=9> */
.L_x_23006:
[----:B------:R-:W-:Y:S05]  /*1ca0*/  BSYNC.RELIABLE B1 ;  /* 0x0000000000017941 */ /* 0x000fea0003800100 */
.L_x_23001:
[----:B------:R-:W-:-:S13]  /*1cb0*/  ISETP.GE.U32.AND P0, PT, R6, UR5, PT ;  /* 0x0000000506007c0c */ /* 0x000fda000bf06070 */
[----:B0-----:R-:W0:Y:S01]  /*1cc0*/  @!P0 LDC.64 R8, c[0x0][0x390] ;  /* 0x0000e400ff088b82 */ /* 0x001e220000000a00 */
[C---:B-1----:R-:W-:Y:S02]  /*1cd0*/  @!P0 VIADD R3, R6.reuse, UR4 ;  /* 0x0000000406038c36 */ /* 0x042fe40008000000 */
[----:B------:R-:W-:-:S03]  /*1ce0*/  @!P0 VIADD R6, R6, 0x80 ;  /* 0x0000008006068836 */ /* 0x000fc60000000000 */
[----:B0-----:R-:W-:-:S05]  /*1cf0*/  @!P0 IADD3 R2, P1, PT, R3, R8, RZ ;  /* 0x0000000803028210 */ /* 0x001fca0007f3e0ff */
[----:B------:R-:W-:-:S05]  /*1d00*/  @!P0 IMAD.X R3, RZ, RZ, R9, P1 ;  /* 0x000000ffff038224 */ /* 0x000fca00008e0609 */
[----:B--2---:R0:W-:Y:S03]  /*1d10*/  @!P0 STG.E.U8 desc[UR8][R2.64], R5 ;  /* 0x0000000502008986 */ /* 0x0041e6000c101108 */
.L_x_23007:
[----:B------:R-:W-:Y:S05]  /*1d20*/  BSYNC.RECONVERGENT B0 ;  /* 0x0000000000007941 */ /* 0x000fea0003800200 */
.L_x_23000:
[----:B------:R-:W-:Y:S05]  /*1d30*/  WARPSYNC.ALL ;  /* 0x0000000000007948 */ /* 0x000fea0003800000 */
[----:B------:R-:W-:-:S13]  /*1d40*/  ISETP.GE.U32.AND P0, PT, R6, UR5, PT ;  /* 0x0000000506007c0c */ /* 0x000fda000bf06070 */
[----:B------:R-:W-:Y:S05]  /*1d50*/  @P0 EXIT ;  /* 0x000000000000094d */ /* 0x000fea0003800000 */
[----:B------:R-:W5:Y:S01]  /*1d60*/  LDCU.64 UR6, c[0x0][0x390] ;  /* 0x00007200ff0677ac */ /* 0x000f620008000a00 */
[----:B0-----:R-:W-:-:S05]  /*1d70*/  VIADD R2, R6, UR4 ;  /* 0x0000000406027c36 */ /* 0x001fca0008000000 */
[----:B-----5:R-:W-:-:S04]  /*1d80*/  IADD3 R2, P0, PT, R2, UR6, RZ ;  /* 0x0000000602027c10 */ /* 0x020fc8000ff1e0ff */
[----:B-1----:R-:W-:-:S05]  /*1d90*/  IADD3.X R3, PT, PT, RZ, UR7, RZ, P0, !PT ;  /* 0x00000007ff037c10 */ /* 0x002fca00087fe4ff */
[----:B--2---:R-:W-:Y:S01]  /*1da0*/  STG.E.U8 desc[UR8][R2.64], R4 ;  /* 0x0000000402007986 */ /* 0x004fe2000c101108 */
[----:B------:R-:W-:Y:S05]  /*1db0*/  EXIT ;  /* 0x000000000000794d */ /* 0x000fea0003800000 */
.L_x_22967:
        /* <DEDUP_REMOVED lines=11> */
[----:B------:R-:W-:Y:S01]  /*1e70*/  BSSY.RECONVERGENT B1, `(.L_x_23008) ;  /* 0x0000029000017945 */ /* 0x000fe20003800200 */
[----:B--2---:R-:W-:-:S02]  /*1e80*/  PRMT R4, R8, 0x7770, RZ ;  /* 0x0000777008047816 */ /* 0x004fc400000000ff */
[----:B0-----:R-:W-:-:S03]  /*1e90*/  PRMT R3, R8, 0x7771, RZ ;  /* 0x0000777108037816 */ /* 0x001fc600000000ff */
[----:B------:R-:W-:-:S06]  /*1ea0*/  IMAD R12, R4, R4, RZ ;  /* 0x00000004040c7224 */ /* 0x000fcc00078e02ff */
[----:B------:R-:W0:Y:S01]  /*1eb0*/  I2F.F64.U32 R12, R12 ;  /* 0x0000000c000c7312 */ /* 0x000e220000201800 */
[----:B-----5:R-:W-:Y:S01]  /*1ec0*/  PRMT R2, R17, 0x7771, RZ ;  /* 0x0000777111027816 */ /* 0x020fe200000000ff */
        /* <DEDUP_REMOVED lines=11> */
[----:B0-----:R4:W0:Y:S02]  /*1f80*/  DFMA R14, R6, R6, R6 ;  /* 0x00000006060e722b */ /* 0x0018240000000006 */
[C---:B----4-:R-:W-:Y:S02]  /*1f90*/  PRMT R6, R16.reuse, 0x7770, RZ ;  /* 0x0000777010067816 */ /* 0x050fe400000000ff */
[----:B------:R-:W-:-:S15]  /*1fa0*/  PRMT R7, R16, 0x7771, RZ ;  /* 0x0000777110077816 */ /* 0x000fde00000000ff */
[----:B------:R-:W-:-:S15]  /*1fb0*/  NOP ;  /* 0x0000000000007918 */ /* 0x000fde0000000000 */
[----:B------:R-:W-:-:S15]  /*1fc0*/  NOP ;  /* 0x0000000000007918 */ /* 0x000fde0000000000 */
[----:B------:R-:W-:-:S15]  /*1fd0*/  NOP ;  /* 0x0000000000007918 */ /* 0x000fde0000000000 */
[----:B0-----:R3:W0:Y:S02]  /*1fe0*/  DFMA R14, R4, R14, R4 ;  /* 0x0000000e040e722b */ /* 0x0016240000000004 */
[C---:B---3--:R-:W-:Y:S02]  /*1ff0*/  PRMT R4, R9.reuse, 0x7770, RZ ;  /* 0x0000777009047816 */ /* 0x048fe400000000ff */
[----:B------:R-:W-:Y:S02]  /*2000*/  PRMT R5, R9, 0x7771, RZ ;  /* 0x0000777109057816 */ /* 0x000fe400000000ff */
[----:B------:R-:W-:-:S15]  /*2010*/  PRMT R9, R17, 0x7770, RZ ;  /* 0x0000777011097816 */ /* 0x000fde00000000ff */
        /* <DEDUP_REMOVED lines=14> */
.L_x_23009:
[----:B------:R-:W-:Y:S05]  /*2100*/  BSYNC.RECONVERGENT B1 ;  /* 0x0000000000017941 */ /* 0x000fea0003800200 */
.L_x_23008:
[----:B------:R-:W-:Y:S01]  /*2110*/  IMAD R12, R3, R3, RZ ;  /* 0x00000003030c7224 */ /* 0x000fe200078e02ff */
[----:B------:R-:W-:Y:S01]  /*2120*/  BSSY.RECONVERGENT B1, `(.L_x_23010) ;  /* 0x0000027000017945 */ /* 0x000fe20003800200 */
[----:B------:R-:W-:-:S15]  /*2130*/  F2I.U32.F64.TRUNC R3, R14 ;  /* 0x0000000e00037311 */ /* 0x000fde000030d000 */
        /* <DEDUP_REMOVED lines=37> */
.L_x_23011:
[----:B------:R-:W-:Y:S05]  /*2390*/  BSYNC.RECONVERGENT B1 ;  /* 0x0000000000017941 */ /* 0x000fea0003800200 */
.L_x_23010:
        /* <DEDUP_REMOVED lines=40> */
.L_x_23013:
[----:B------:R-:W-:Y:S05]  /*2620*/  BSYNC.RECONVERGENT B1 ;  /* 0x0000000000017941 */ /* 0x000fea0003800200 */
.L_x_23012:
        /* <DEDUP_REMOVED lines=39> */
[----:B------:R-:W-:Y:S05]  /*28a0*/  CALL.REL.NOINC `($__internal_52_$__cuda_sm20_dblrcp_rn_slowpath_v3) ;  /* 0x0000000800d47944 */ /* 0x000fea0003c00000 */
.L_x_23015:
[----:B------:R-:W-:Y:S05]  /*28b0*/  BSYNC.RECONVERGENT B1 ;  /* 0x0000000000017941 */ /* 0x000fea0003800200 */
.L_x_23014:
        /* <DEDUP_REMOVED lines=40> */
.L_x_23017:
[----:B------:R-:W-:Y:S05]  /*2b40*/  BSYNC.RECONVERGENT B1 ;  /* 0x0000000000017941 */ /* 0x000fea0003800200 */
.L_x_23016:
        /* <DEDUP_REMOVED lines=40> */
.L_x_23019:
[----:B------:R-:W-:Y:S05]  /*2dd0*/  BSYNC.RECONVERGENT B1 ;  /* 0x0000000000017941 */ /* 0x000fea0003800200 */
.L_x_23018:
        /* <DEDUP_REMOVED lines=24> */
[----:B0-----:R0:W2:-:S15]  /*2f60*/  F2I.U32.F64.TRUNC R10, R14 ;  /* 0x0000000e000a7311 */ /* 0x00109e000030d000 */
        /* <DEDUP_REMOVED lines=14> */
[----:B------:R-:W-:Y:S05]  /*3050*/  CALL.REL.NOINC `($__internal_52_$__cuda_sm20_dblrcp_rn_slowpath_v3) ;  /* 0x0000000000e87944 */ /* 0x000fea0003c00000 */
.L_x_23021:
[----:B------:R-:W-:Y:S05]  /*3060*/  BSYNC.RECONVERGENT B1 ;  /* 0x0000000000017941 */ /* 0x000fea0003800200 */
.L_x_23020:
        /* <DEDUP_REMOVED lines=40> */
.L_x_23023:
[----:B------:R-:W-:Y:S05]  /*32f0*/  BSYNC.RECONVERGENT B1 ;  /* 0x0000000000017941 */ /* 0x000fea0003800200 */
.L_x_23022:
[----:B------:R-:W0:Y:S01]  /*3300*/  LDCU.64 UR6, c[0x0][0x390] ;  /* 0x00007200ff0677ac */ /* 0x000e220008000a00 */
[----:B------:R-:W1:Y:S01]  /*3310*/  F2I.U32.F64.TRUNC R15, R14 ;  /* 0x0000000e000f7311 */ /* 0x000e62000030d000 */
[----:B------:R-:W-:Y:S02]  /*3320*/  PRMT R3, R4, 0x7604, R3 ;  /* 0x0000760404037816 */ /* 0x000fe40000000003 */
[----:B------:R-:W-:Y:S02]  /*3330*/  PRMT R5, R6, 0x7604, R5 ;  /* 0x0000760406057816 */ /* 0x000fe40000000005 */
[----:B------:R-:W-:Y:S02]  /*3340*/  PRMT R7, R10, 0x7604, R7 ;  /* 0x000076040a077816 */ /* 0x000fe40000000007 */
[----:B-1----:R-:W-:Y:S01]  /*3350*/  PRMT R11, R15, 0x7604, R2 ;  /* 0x000076040f0b7816 */ /* 0x002fe20000000002 */
[----:B0-----:R-:W-:-:S04]  /*3360*/  UIADD3 UR5, UP0, UPT, UR4, UR6, URZ ;  /* 0x0000000604057290 */ /* 0x001fc8000ff1e0ff */
[----:B------:R-:W-:Y:S02]  /*3370*/  UIADD3.X UR6, UPT, UPT, URZ, UR7, URZ, UP0, !UPT ;  /* 0x00000007ff067290 */ /* 0x000fe400087fe4ff */
[----:B------:R-:W-:-:S04]  /*3380*/  IMAD.U32 R8, RZ, RZ, UR5 ;  /* 0x00000005ff087e24 */ /* 0x000fc8000f8e00ff */
[----:B------:R-:W-:-:S03]  /*3390*/  MOV R9, UR6 ;  /* 0x0000000600097c02 */ /* 0x000fc60008000f00 */
[----:B------:R-:W-:-:S05]  /*33a0*/  IMAD.WIDE.U32 R8, R0, 0x2, R8 ;  /* 0x0000000200087825 */ /* 0x000fca00078e0008 */
[----:B------:R-:W-:Y:S04]  /*33b0*/  STG.E.U16 desc[UR8][R8.64], R3 ;  /* 0x0000000308007986 */ /* 0x000fe8000c101508 */
[----:B------:R-:W-:Y:S04]  /*33c0*/  STG.E.U16 desc[UR8][R8.64+0x100], R5 ;  /* 0x0001000508007986 */ /* 0x000fe8000c101508 */
[----:B------:R-:W-:Y:S04]  /*33d0*/  STG.E.U16 desc[UR8][R8.64+0x200], R7 ;  /* 0x0002000708007986 */ /* 0x000fe8000c101508 */
[----:B------:R-:W-:Y:S01]  /*33e0*/  STG.E.U16 desc[UR8][R8.64+0x300], R11 ;  /* 0x0003000b08007986 */ /* 0x000fe2000c101508 */
[----:B------:R-:W-:Y:S05]  /*33f0*/  EXIT ;  /* 0x000000000000794d */ /* 0x000fea0003800000 */
        .weak           $__internal_52_$__cuda_sm20_dblrcp_rn_slowpath_v3
        .type           $__internal_52_$__cuda_sm20_dblrcp_rn_slowpath_v3,@function
        .size           $__internal_52_$__cuda_sm20_dblrcp_rn_slowpath_v3,(.L_x_60646 - $__internal_52_$__cuda_sm20_dblrcp_rn_slowpath_v3)
$__internal_52_$__cuda_sm20_dblrcp_rn_slowpath_v3:
        /* <DEDUP_REMOVED lines=56> */
.L_x_23027:
        /* <DEDUP_REMOVED lines=34> */
.L_x_23025:
[----:B------:R-:W-:Y:S01]  /*39a0*/  LOP3.LUT R15, R13, 0x80000, RZ, 0xfc, !PT ;  /* 0x000800000d0f7812 */ /* 0x000fe200078efcff */
[----:B------:R-:W-:-:S07]  /*39b0*/  IMAD.MOV.U32 R14, RZ, RZ, R12 ;  /* 0x000000ffff0e7224 */ /* 0x000fce00078e000c */
.L_x_23026:
[----:B------:R-:W-:Y:S05]  /*39c0*/  BSYNC.RECONVERGENT B0 ;  /* 0x0000000000007941 */ /* 0x000fea0003800200 */
.L_x_23024:
[----:B------:R-:W-:Y:S02]  /*39d0*/  IMAD.MOV.U32 R12, RZ, RZ, R8 ;  /* 0x000000ffff0c7224 */ /* 0x000fe400078e0008 */
[----:B------:R-:W-:-:S04]  /*39e0*/  IMAD.MOV.U32 R13, RZ, RZ, 0x0 ;  /* 0x00000000ff0d7424 */ /* 0x000fc800078e00ff */
[----:B------:R-:W-:Y:S05]  /*39f0*/  RET.REL.NODEC R12 `(_ZN2at6native29vectorized_elementwise_kernelILi2EZNS0_50_GLOBAL__N__2680c7bb_12_PowKernel_cu_7dd49032_317029pow_tensor_scalar_kernel_implIhhEEvRNS_18TensorIteratorBaseET0_EUlhE1_St5arrayIPcLm2EEEEviS6_T1_) ;  /* 0xffffffc40c807950 */ /* 0x000fea0003c3ffff */
.L_x_23028:
        /* <DEDUP_REMOVED lines=16> */
.L_x_60646:


//--------------------- .text._ZN2at6native29vectorized_elementwise_kernelILi4EZNS0_50_GLOBAL__N__2680c7bb_12_PowKernel_cu_7dd49032_317029pow_tensor_scalar_kernel_implIhhEEvRNS_18TensorIteratorBaseET0_EUlhE1_St5arrayIPcLm2EEEEviS6_T1_ --------------------------
	.section	.text._ZN2at6native29vectorized_elementwise_kernelILi4EZNS0_50_GLOBAL__N__2680c7bb_12_PowKernel_cu_7dd49032_317029pow_tensor_scalar_kernel_implIhhEEvRNS_18TensorIteratorBaseET0_EUlhE1_St5arrayIPcLm2EEEEviS6_T1_,"ax",@progbits
	.align	128
        .global         _ZN2at6native29vectorized_elementwise_kernelILi4EZNS0_50_GLOBAL__N__2680c7bb_12_PowKernel_cu_7dd49032_317029pow_tensor_scalar_kernel_implIhhEEvRNS_18TensorIteratorBaseET0_EUlhE1_St5arrayIPcLm2EEEEviS6_T1_
        .type           _ZN2at6native29vectorized_elementwise_kernelILi4EZNS0_50_GLOBAL__N__2680c7bb_12_PowKernel_cu_7dd49032_317029pow_tensor_scalar_kernel_implIhhEEvRNS_18TensorIteratorBaseET0_EUlhE1_St5arrayIPcLm2EEEEviS6_T1_,@function
        .size           _ZN2at6native29vectorized_elementwise_kernelILi4EZNS0_50_GLOBAL__N__2680c7bb_12_PowKernel_cu_7dd49032_317029pow_tensor_scalar_kernel_implIhhEEvRNS_18TensorIteratorBaseET0_EUlhE1_St5arrayIPcLm2EEEEviS6_T1_,(.L_x_60647 - _ZN2at6native29vectorized_elementwise_kernelILi4EZNS0_50_GLOBAL__N__2680c7bb_12_PowKernel_cu_7dd49032_317029pow_tensor_scalar_kernel_implIhhEEvRNS_18TensorIteratorBaseET0_EUlhE1_St5arrayIPcLm2EEEEviS6_T1_)
        .other          _ZN2at6native29vectorized_elementwise_kernelILi4EZNS0_50_GLOBAL__N__2680c7bb_12_PowKernel_cu_7dd49032_317029pow_tensor_scalar_kernel_implIhhEEvRNS_18TensorIteratorBaseET0_EUlhE1_St5arrayIPcLm2EEEEviS6_T1_,@"STO_CUDA_ENTRY STV_DEFAULT"
_ZN2at6native29vectorized_elementwise_kernelILi4EZNS0_50_GLOBAL__N__2680c7bb_12_PowKernel_cu_7dd49032_317029pow_tensor_scalar_kernel_implIhhEEvRNS_18TensorIteratorBaseET0_EUlhE1_St5arrayIPcLm2EEEEviS6_T1_:
.text._ZN2at6native29vectorized_elementwise_kernelILi4EZNS0_50_GLOBAL__N__2680c7bb_12_PowKernel_cu_7dd49032_317029pow_tensor_scalar_kernel_implIhhEEvRNS_18TensorIteratorBaseET0_EUlhE1_St5arrayIPcLm2EEEEviS6_T1_:
        /* <DEDUP_REMOVED lines=22> */
[----:B------:R0:W5:Y:S02]  /*0160*/  @!P6 LDG.E.U8 R8, desc[UR8][R14.64] ;  /* 0x000000080e08e981 */ /* 0x000164000c1e1100 */
        /* <DEDUP_REMOVED lines=14> */
[----:B------:R-:W4:Y:S01]  /*0250*/  @!P1 LDC.64 R2, c[0x0][0x398] ;  /* 0x0000e600ff029b82 */ /* 0x000f220000000a00 */
[----:B------:R-:W-:-:S05]  /*0260*/  @!P1 VIADD R7, R7, 0x80 ;  /* 0x0000008007079836 */ /* 0x000fca0000000000 */
[----:B------:R-:W-:Y:S01]  /*0270*/  ISETP.GE.U32.AND P0, PT, R7, UR5, PT ;  /* 0x0000000507007c0c */ /* 0x000fe2000bf06070 */
[----:B------:R-:W-:-:S12]  /*0280*/  @!P5 IMAD.X R25, RZ, RZ, R25, P6 ;  /* 0x000000ffff19d224 */ /* 0x000fd800030e0619 */
[C---:B------:R-:W-:Y:S01]  /*0290*/  @!P0 VIADD R21, R7.reuse, UR4 ;  /* 0x0000000407158c36 */ /* 0x040fe20008000000 */
[----:B------:R-:W4:Y:S01]  /*02a0*/  @!P0 LDC.64 R12, c[0x0][0x398] ;  /* 0x0000e600ff0c8b82 */ /* 0x000f220000000a00 */
[----:B------:R-:W-:-:S05]  /*02b0*/  @!P0 VIADD R7, R7, 0x80 ;  /* 0x0000008007078836 */ /* 0x000fca0000000000 */
[----:B------:R-:W-:Y:S01]  /*02c0*/  ISETP.GE.U32.AND P6, PT, R7, UR5, PT ;  /* 0x0000000507007c0c */ /* 0x000fe2000bfc6070 */
[----:B------:R-:W-:-:S06]  /*02d0*/  IMAD.MOV.U32 R0, RZ, RZ, RZ ;  /* 0x000000ffff007224 */ /* 0x000fcc00078e00ff */
[----:B------:R-:W5:Y:S01]  /*02e0*/  @!P5 LDG.E.U8 R0, desc[UR8][R24.64] ;  /* 0x000000081800d981 */ /* 0x000f62000c1e1100 */
[----:B--2---:R-:W-:-:S05]  /*02f0*/  @!P4 IADD3 R18, P5, PT, R27, R18, RZ ;  /* 0x000000121b12c210 */ /* 0x004fca0007fbe0ff */
[----:B0-----:R-:W0:Y:S01]  /*0300*/  @!P6 LDC.64 R14, c[0x0][0x398] ;  /* 0x0000e600ff0eeb82 */ /* 0x001e220000000a00 */
[----:B------:R-:W-:Y:S01]  /*0310*/  @!P4 IMAD.X R19, RZ, RZ, R19, P5 ;  /* 0x000000ffff13c224 */ /* 0x000fe200028e0613 */
[----:B-1----:R-:W-:Y:S01]  /*0320*/  @!P3 IADD3 R4, P5, PT, R9, R4, RZ ;  /* 0x000000040904b210 */ /* 0x002fe20007fbe0ff */
[----:B------:R-:W-:-:S06]  /*0330*/  IMAD.MOV.U32 R9, RZ, RZ, RZ ;  /* 0x000000ffff097224 */ /* 0x000fcc00078e00ff */
[----:B------:R-:W5:Y:S01]  /*0340*/  @!P4 LDG.E.U8 R9, desc[UR8][R18.64] ;  /* 0x000000081209c981 */ /* 0x000f62000c1e1100 */
[----:B---3--:R-:W-:Y:S01]  /*0350*/  @!P2 IADD3 R16, P4, PT, R11, R16, RZ ;  /* 0x000000100b10a210 */ /* 0x008fe20007f9e0ff */
[----:B------:R-:W-:Y:S02]  /*0360*/  IMAD.MOV.U32 R10, RZ, RZ, RZ ;  /* 0x000000ffff0a7224 */ /* 0x000fe400078e00ff */
[----:B------:R-:W-:Y:S02]  /*0370*/  IMAD.MOV.U32 R11, RZ, RZ, RZ ;  /* 0x000000ffff0b7224 */ /* 0x000fe400078e00ff */
[----:B------:R-:W-:Y:S02]  /*0380*/  @!P3 IMAD.X R5, RZ, RZ, R5, P5 ;  /* 0x000000ffff05b224 */ /* 0x000fe400028e0605 */
[----:B------:R-:W-:Y:S01]  /*0390*/  @!P2 IMAD.X R17, RZ, RZ, R17, P4 ;  /* 0x000000ffff11a224 */ /* 0x000fe200020e0611 */
[----:B------:R-:W-:Y:S02]  /*03a0*/  @!P6 IADD3 R7, PT, PT, R7, UR4, RZ ;  /* 0x000000040707ec10 */ /* 0x000fe4000fffe0ff */
[----:B------:R1:W5:Y:S01]  /*03b0*/  @!P3 LDG.E.U8 R10, desc[UR8][R4.64] ;  /* 0x00000008040ab981 */ /* 0x000362000c1e1100 */
[----:B----4-:R-:W-:-:S03]  /*03c0*/  @!P1 IADD3 R2, P3, PT, R23, R2, RZ ;  /* 0x0000000217029210 */ /* 0x010fc60007f7e0ff */
[----:B------:R2:W5:Y:S01]  /*03d0*/  @!P2 LDG.E.U8 R11, desc[UR8][R16.64] ;  /* 0x00000008100ba981 */ /* 0x000562000c1e1100 */
[----:B0-----:R-:W-:Y:S01]  /*03e0*/  @!P6 IADD3 R14, P2, PT, R7, R14, RZ ;  /* 0x0000000e070ee210 */ /* 0x001fe20007f5e0ff */
[----:B------:R-:W-:Y:S02]  /*03f0*/  IMAD.MOV.U32 R7, RZ, RZ, RZ ;  /* 0x000000ffff077224 */ /* 0x000fe400078e00ff */
[----:B------:R-:W-:Y:S01]  /*0400*/  @!P1 IMAD.X R3, RZ, RZ, R3, P3 ;  /* 0x000000ffff039224 */ /* 0x000fe200018e0603 */
[----:B-1----:R-:W-:Y:S01]  /*0410*/  CS2R R4, SRZ ;  /* 0x0000000000047805 */ /* 0x002fe2000001ff00 */
        /* <DEDUP_REMOVED lines=43> */
[----:B------:R-:W-:Y:S05]  /*06d0*/  CALL.REL.NOINC `($__internal_53_$__cuda_sm20_dblrcp_rn_slowpath_v3) ;  /* 0x0000002c00447944 */ /* 0x000fea0003c00000 */
.L_x_23033:
[----:B------:R-:W-:Y:S05]  /*06e0*/  BSYNC.RECONVERGENT B2 ;  /* 0x0000000000027941 */ /* 0x000fea0003800200 */
.L_x_23032:
[----:B------:R0:W1:Y:S02]  /*06f0*/  F2I.U32.F64.TRUNC R3, R14 ;  /* 0x0000000e00037311 */ /* 0x000064000030d000 */
.L_x_23031:
[----:B------:R-:W-:Y:S05]  /*0700*/  BSYNC.RECONVERGENT B1 ;  /* 0x0000000000017941 */ /* 0x000fea0003800200 */
.L_x_23030:
        /* <DEDUP_REMOVED lines=38> */
[----:B-1----:R-:W-:Y:S05]  /*0970*/  CALL.REL.NOINC `($__internal_53_$__cuda_sm20_dblrcp_rn_slowpath_v3) ;  /* 0x00000028009c7944 */ /* 0x002fea0003c00000 */
.L_x_23037:
[----:B------:R-:W-:Y:S05]  /*0980*/  BSYNC.RECONVERGENT B2 ;  /* 0x0000000000027941 */ /* 0x000fea0003800200 */
.L_x_23036:
[----:B------:R2:W3:Y:S02]  /*0990*/  F2I.U32.F64.TRUNC R0, R14 ;  /* 0x0000000e00007311 */ /* 0x0004e4000030d000 */
.L_x_23035:
[----:B------:R-:W-:Y:S05]  /*09a0*/  BSYNC.RECONVERGENT B1 ;  /* 0x0000000000017941 */ /* 0x000fea0003800200 */
.L_x_23034:
        /* <DEDUP_REMOVED lines=38> */
[----:B-1-3--:R-:W-:Y:S05]  /*0c10*/  CALL.REL.NOINC `($__internal_53_$__cuda_sm20_dblrcp_rn_slowpath_v3) ;  /* 0x0000002400f47944 */ /* 0x00afea0003c00000 */
.L_x_23041:
[----:B------:R-:W-:Y:S05]  /*0c20*/  BSYNC.RECONVERGENT B2 ;  /* 0x0000000000027941 */ /* 0x000fea0003800200 */
.L_x_23040:
[----:B------:R4:W0:Y:S02]  /*0c30*/  F2I.U32.F64.TRUNC R9, R14 ;  /* 0x0000000e00097311 */ /* 0x000824000030d000 */
.L_x_23039:
[----:B------:R-:W-:Y:S05]  /*0c40*/  BSYNC.RECONVERGENT B1 ;  /* 0x0000000000017941 */ /* 0x000fea0003800200 */
.L_x_23038:
        /* <DEDUP_REMOVED lines=38> */
[----:B-1-3--:R-:W-:Y:S05]  /*0eb0*/  CALL.REL.NOINC `($__internal_53_$__cuda_sm20_dblrcp_rn_slowpath_v3) ;  /* 0x00000024004c7944 */ /* 0x00afea0003c00000 */
.L_x_23045:
[----:B------:R-:W-:Y:S05]  /*0ec0*/  BSYNC.RECONVERGENT B2 ;  /* 0x0000000000027941 */ /* 0x000fea0003800200 */
.L_x_23044:
[----:B------:R0:W2:Y:S02]  /*0ed0*/  F2I.U32.F64.TRUNC R10, R14 ;  /* 0x0000000e000a7311 */ /* 0x0000a4000030d000 */
.L_x_23043:
[----:B------:R-:W-:Y:S05]  /*0ee0*/  BSYNC.RECONVERGENT B1 ;  /* 0x0000000000017941 */ /* 0x000fea0003800200 */
.L_x_23042:
        /* <DEDUP_REMOVED lines=39> */
.L_x_23049:
[----:B------:R-:W-:Y:S05]  /*1160*/  BSYNC.RECONVERGENT B2 ;  /* 0x0000000000027941 */ /* 0x000fea0003800200 */
.L_x_23048:
[----:B------:R0:W2:Y:S02]  /*1170*/  F2I.U32.F64.TRUNC R11, R14 ;  /* 0x0000000e000b7311 */ /* 0x0000a4000030d000 */
.L_x_23047:
[----:B------:R-:W-:Y:S05]  /*1180*/  BSYNC.RECONVERGENT B1 ;  /* 0x0000000000017941 */ /* 0x000fea0003800200 */
.L_x_23046:
        /* <DEDUP_REMOVED lines=39> */
.L_x_23053:
[----:B------:R-:W-:Y:S05]  /*1400*/  BSYNC.RECONVERGENT B2 ;  /* 0x0000000000027941 */ /* 0x000fea0003800200 */
.L_x_23052:
[----:B------:R0:W2:Y:S02]  /*1410*/  F2I.U32.F64.TRUNC R7, R14 ;  /* 0x0000000e00077311 */ /* 0x0000a4000030d000 */
.L_x_23051:
[----:B------:R-:W-:Y:S05]  /*1420*/  BSYNC.RECONVERGENT B1 ;  /* 0x0000000000017941 */ /* 0x000fea0003800200 */
.L_x_23050:
        /* <DEDUP_REMOVED lines=39> */
.L_x_23057:
[----:B------:R-:W-:Y:S05]  /*16a0*/  BSYNC.RECONVERGENT B2 ;  /* 0x0000000000027941 */ /* 0x000fea0003800200 */
.L_x_23056:
[----:B------:R0:W2:Y:S02]  /*16b0*/  F2I.U32.F64.TRUNC R5, R14 ;  /* 0x0000000e00057311 */ /* 0x0000a4000030d000 */
.L_x_23055:
[----:B------:R-:W-:Y:S05]  /*16c0*/  BSYNC.RECONVERGENT B1 ;  /* 0x0000000000017941 */ /* 0x000fea0003800200 */
.L_x_23054:
        /* <DEDUP_REMOVED lines=39> */
.L_x_23061:
[----:B------:R-:W-:Y:S05]  /*1940*/  BSYNC.RECONVERGENT B2 ;  /* 0x0000000000027941 */ /* 0x000fea0003800200 */
.L_x_23060:
[----:B------:R0:W2:Y:S02]  /*1950*/  F2I.U32.F64.TRUNC R4, R14 ;  /* 0x0000000e00047311 */ /* 0x0000a4000030d000 */
.L_x_23059:
[----:B------:R-:W-:Y:S05]  /*1960*/  BSYNC.RECONVERGENT B1 ;  /* 0x0000000000017941 */ /* 0x000fea0003800200 */
.L_x_23058:
[----:B------:R-:W-:Y:S01]  /*1970*/  ISETP.GE.U32.AND P0, PT, R6, UR5, PT ;  /* 0x0000000506007c0c */ /* 0x000fe2000bf06070 */
[----:B------:R-:W-:Y:S04]  /*1980*/  BSSY.RECONVERGENT B0, `(.L_x_23062) ;  /* 0x000003a000007945 */ /* 0x000fe80003800200 */
[----:B------:R-:W-:Y:S08]  /*1990*/  BSSY.RELIABLE B1, `(.L_x_23063) ;  /* 0x0000031000017945 */ /* 0x000ff00003800100 */
[----:B------:R-:W-:Y:S05]  /*19a0*/  @P0 BRA `(.L_x_23064) ;  /* 0x0000000000380947 */ /* 0x000fea0003800000 */
[----:B------:R-:W5:Y:S01]  /*19b0*/  LDCU.64 UR6, c[0x0][0x390] ;  /* 0x00007200ff0677ac */ /* 0x000f620008000a00 */
[----:B------:R-:W-:Y:S02]  /*19c0*/  VIADD R12, R6, UR4 ;  /* 0x00000004060c7c36 */ /* 0x000fe40008000000 */
[----:B------:R-:W-:-:S03]  /*19d0*/  IMAD.MOV.U32 R6, RZ, RZ, R2 ;  /* 0x000000ffff067224 */ /* 0x000fc600078e0002 */
        /* <DEDUP_REMOVED lines=11> */
.L_x_23064:
[----:B------:R-:W-:-:S13]  /*1a90*/  ISETP.GE.U32.AND P0, PT, R6, UR5, PT ;  /* 0x0000000506007c0c */ /* 0x000fda000bf06070 */
[----:B------:R-:W-:Y:S05]  /*1aa0*/  @P0 BRA `(.L_x_23066) ;  /* 0x0000000000380947 */ /* 0x000fea0003800000 */
[----:B------:R-:W5:Y:S01]  /*1ab0*/  LDCU.64 UR6, c[0x0][0x390] ;  /* 0x00007200ff0677ac */ /* 0x000f620008000a00 */
[C---:B-1----:R-:W-:Y:S01]  /*1ac0*/  VIADD R2, R6.reuse, UR4 ;  /* 0x0000000406027c36 */ /* 0x042fe20008000000 */
[----:B------:R-:W-:-:S04]  /*1ad0*/  IADD3 R6, PT, PT, R6, 0x80, RZ ;  /* 0x0000008006067810 */ /* 0x000fc80007ffe0ff */
[----:B-----5:R-:W-:-:S05]  /*1ae0*/  IADD3 R2, P0, PT, R2, UR6, RZ ;  /* 0x0000000602027c10 */ /* 0x020fca000ff1e0ff */
[----:B------:R-:W-:-:S05]  /*1af0*/  IMAD.X R3, RZ, RZ, UR7, P0 ;  /* 0x00000007ff037e24 */ /* 0x000fca00080e06ff */
[----:B0-----:R0:W-:Y:S03]  /*1b00*/  STG.E.U8 desc[UR8][R2.64], R9 ;  /* 0x0000000902007986 */ /* 0x0011e6000c101108 */
.L_x_23065:
        /* <DEDUP_REMOVED lines=8> */
.L_x_23066:
        /* <DEDUP_REMOVED lines=8> */
.L_x_23067:
        /* <DEDUP_REMOVED lines=9> */
.L_x_23068:
[----:B------:R-:W-:Y:S05]  /*1ca0*/  BSYNC.RELIABLE B1 ;  /* 0x0000000000017941 */ /* 0x000fea0003800100 */
.L_x_23063:
[----:B------:R-:W-:-:S13]  /*1cb0*/  ISETP.GE.U32.AND P0, PT, R6, UR5, PT ;  /* 0x0000000506007c0c */ /* 0x000fda000bf06070 */
[----:B0-----:R-:W0:Y:S01]  /*1cc0*/  @!P0 LDC.64 R8, c[0x0][0x390] ;  /* 0x0000e400ff088b82 */ /* 0x001e220000000a00 */
[C---:B-1----:R-:W-:Y:S02]  /*1cd0*/  @!P0 VIADD R3, R6.reuse, UR4 ;  /* 0x0000000406038c36 */ /* 0x042fe40008000000 */
[----:B------:R-:W-:-:S03]  /*1ce0*/  @!P0 VIADD R6, R6, 0x80 ;  /* 0x0000008006068836 */ /* 0x000fc60000000000 */
[----:B0-----:R-:W-:-:S04]  /*1cf0*/  @!P0 IADD3 R2, P1, PT, R3, R8, RZ ;  /* 0x0000000803028210 */ /* 0x001fc80007f3e0ff */
[----:B------:R-:W-:-:S05]  /*1d00*/  @!P0 IADD3.X R3, PT, PT, RZ, R9, RZ, P1, !PT ;  /* 0x00000009ff038210 */ /* 0x000fca0000ffe4ff */
[----:B--2---:R0:W-:Y:S04]  /*1d10*/  @!P0 STG.E.U8 desc[UR8][R2.64], R5 ;  /* 0x0000000502008986 */ /* 0x0041e8000c101108 */
.L_x_23069:
[----:B------:R-:W-:Y:S05]  /*1d20*/  BSYNC.RECONVERGENT B0 ;  /* 0x0000000000007941 */ /* 0x000fea0003800200 */
.L_x_23062:
        /* <DEDUP_REMOVED lines=9> */
.L_x_23029:
        /* <DEDUP_REMOVED lines=8> */
[----:B------:R0:W3:Y:S01]  /*1e40*/  LDG.E R16, desc[UR8][R2.64+0x200] ;  /* 0x0002000802107981 */ /* 0x0000e2000c1e1900 */
[----:B------:R-:W-:Y:S01]  /*1e50*/  BSSY.RECONVERGENT B1, `(.L_x_23070) ;  /* 0x000002a000017945 */ /* 0x000fe20003800200 */
[C---:B--2---:R-:W-:Y:S02]  /*1e60*/  PRMT R4, R8.reuse, 0x7770, RZ ;  /* 0x0000777008047816 */ /* 0x044fe400000000ff */
[----:B0-----:R-:W-:Y:S02]  /*1e70*/  PRMT R3, R8, 0x7771, RZ ;  /* 0x0000777108037816 */ /* 0x001fe400000000ff */
[----:B---3--:R-:W-:Y:S01]  /*1e80*/  PRMT R9, R16, 0x7772, RZ ;  /* 0x0000777210097816 */ /* 0x008fe200000000ff */
[----:B------:R-:W-:Y:S01]  /*1e90*/  IMAD R12, R4, R4, RZ ;  /* 0x00000004040c7224 */ /* 0x000fe200078e02ff */
[----:B------:R-:W-:-:S05]  /*1ea0*/  PRMT R2, R16, 0x7773, RZ ;  /* 0x0000777310027816 */ /* 0x000fca00000000ff */
        /* <DEDUP_REMOVED lines=18> */
[C---:B0-----:R-:W-:Y:S02]  /*1fd0*/  PRMT R4, R8.reuse, 0x7772, RZ ;  /* 0x0000777208047816 */ /* 0x041fe400000000ff */
[----:B------:R-:W-:Y:S02]  /*1fe0*/  PRMT R5, R8, 0x7773, RZ ;  /* 0x0000777308057816 */ /* 0x000fe400000000ff */
[C---:B------:R-:W-:Y:S02]  /*1ff0*/  PRMT R6, R16.reuse, 0x7770, RZ ;  /* 0x0000777010067816 */ /* 0x040fe400000000ff */
[----:B------:R-:W-:-:S15]  /*2000*/  PRMT R7, R16, 0x7771, RZ ;  /* 0x0000777110077816 */ /* 0x000fde00000000ff */
        /* <DEDUP_REMOVED lines=14> */
.L_x_23071:
[----:B------:R-:W-:Y:S05]  /*20f0*/  BSYNC.RECONVERGENT B1 ;  /* 0x0000000000017941 */ /* 0x000fea0003800200 */
.L_x_23070:
        /* <DEDUP_REMOVED lines=40> */
.L_x_23073:
[----:B------:R-:W-:Y:S05]  /*2380*/  BSYNC.RECONVERGENT B1 ;  /* 0x0000000000017941 */ /* 0x000fea0003800200 */
.L_x_23072:
        /* <DEDUP_REMOVED lines=39> */
[----:B------:R-:W-:Y:S05]  /*2600*/  CALL.REL.NOINC `($__internal_53_$__cuda_sm20_dblrcp_rn_slowpath_v3) ;  /* 0x0000000c00787944 */ /* 0x000fea0003c00000 */
.L_x_23075:
[----:B------:R-:W-:Y:S05]  /*2610*/  BSYNC.RECONVERGENT B1 ;  /* 0x0000000000017941 */ /* 0x000fea0003800200 */
.L_x_23074:
        /* <DEDUP_REMOVED lines=40> */
.L_x_23077:
[----:B------:R-:W-:Y:S05]  /*28a0*/  BSYNC.RECONVERGENT B1 ;  /* 0x0000000000017941 */ /* 0x000fea0003800200 */
.L_x_23076:
        /* <DEDUP_REMOVED lines=40> */
.L_x_23079:
[----:B------:R-:W-:Y:S05]  /*2b30*/  BSYNC.RECONVERGENT B1 ;  /* 0x0000000000017941 */ /* 0x000fea0003800200 */
.L_x_23078:
        /* <DEDUP_REMOVED lines=40> */
.L_x_23081:
[----:B------:R-:W-:Y:S05]  /*2dc0*/  BSYNC.RECONVERGENT B1 ;  /* 0x0000000000017941 */ /* 0x000fea0003800200 */
.L_x_23080:
        /* <DEDUP_REMOVED lines=39> */
[----:B------:R-:W-:Y:S05]  /*3040*/  CALL.REL.NOINC `($__internal_53_$__cuda_sm20_dblrcp_rn_slowpath_v3) ;  /* 0x0000000000e87944 */ /* 0x000fea0003c00000 */
.L_x_23083:
[----:B------:R-:W-:Y:S05]  /*3050*/  BSYNC.RECONVERGENT B1 ;  /* 0x0000000000017941 */ /* 0x000fea0003800200 */
.L_x_23082:
        /* <DEDUP_REMOVED lines=40> */
.L_x_23085:
[----:B------:R-:W-:Y:S05]  /*32e0*/  BSYNC.RECONVERGENT B1 ;  /* 0x0000000000017941 */ /* 0x000fea0003800200 */
.L_x_23084:
[----:B------:R-:W0:Y:S01]  /*32f0*/  LDCU.64 UR6, c[0x0][0x390] ;  /* 0x00007200ff0677ac */ /* 0x000e220008000a00 */
[----:B------:R-:W-:Y:S01]  /*3300*/  PRMT R3, R3, 0x3340, R4 ;  /* 0x0000334003037816 */ /* 0x000fe20000000004 */
[----:B------:R-:W1:Y:S01]  /*3310*/  F2I.U32.F64.TRUNC R15, R14 ;  /* 0x0000000e000f7311 */ /* 0x000e62000030d000 */
[----:B------:R-:W-:Y:S02]  /*3320*/  PRMT R6, R5, 0x3340, R6 ;  /* 0x0000334005067816 */ /* 0x000fe40000000006 */
[----:B------:R-:W-:Y:S02]  /*3330*/  PRMT R9, R7, 0x3340, R10 ;  /* 0x0000334007097816 */ /* 0x000fe4000000000a */
[----:B-1----:R-:W-:Y:S02]  /*3340*/  PRMT R8, R2, 0x3340, R15 ;  /* 0x0000334002087816 */ /* 0x002fe4000000000f */
[----:B------:R-:W-:Y:S02]  /*3350*/  PRMT R7, R3, 0x5410, R6 ;  /* 0x0000541003077816 */ /* 0x000fe40000000006 */
[----:B------:R-:W-:Y:S01]  /*3360*/  PRMT R9, R9, 0x5410, R8 ;  /* 0x0000541009097816 */ /* 0x000fe20000000008 */
[----:B0-----:R-:W-:-:S04]  /*3370*/  UIADD3 UR5, UP0, UPT, UR4, UR6, URZ ;  /* 0x0000000604057290 */ /* 0x001fc8000ff1e0ff */
[----:B------:R-:W-:Y:S02]  /*3380*/  UIADD3.X UR6, UPT, UPT, URZ, UR7, URZ, UP0, !UPT ;  /* 0x00000007ff067290 */ /* 0x000fe400087fe4ff */
[----:B------:R-:W-:-:S04]  /*3390*/  MOV R4, UR5 ;  /* 0x0000000500047c02 */ /* 0x000fc80008000f00 */
[----:B------:R-:W-:Y:S02]  /*33a0*/  IMAD.U32 R5, RZ, RZ, UR6 ;  /* 0x00000006ff057e24 */ /* 0x000fe4000f8e00ff */
[----:B------:R-:W-:-:S05]  /*33b0*/  IMAD.WIDE.U32 R2, R0, 0x4, R4 ;  /* 0x0000000400027825 */ /* 0x000fca00078e0004 */
[----:B------:R-:W-:Y:S04]  /*33c0*/  STG.E desc[UR8][R2.64], R7 ;  /* 0x0000000702007986 */ /* 0x000fe8000c101908 */
[----:B------:R-:W-:Y:S01]  /*33d0*/  STG.E desc[UR8][R2.64+0x200], R9 ;  /* 0x0002000902007986 */ /* 0x000fe2000c101908 */
[----:B------:R-:W-:Y:S05]  /*33e0*/  EXIT ;  /* 0x000000000000794d */ /* 0x000fea0003800000 */
        .weak           $__internal_53_$__cuda_sm20_dblrcp_rn_slowpath_v3
        .type           $__internal_53_$__cuda_sm20_dblrcp_rn_slowpath_v3,@function
        .size           $__internal_53_$__cuda_sm20_dblrcp_rn_slowpath_v3,(.L_x_60647 - $__internal_53_$__cuda_sm20_dblrcp_rn_slowpath_v3)
$__internal_53_$__cuda_sm20_dblrcp_rn_slowpath_v3:
        /* <DEDUP_REMOVED lines=56> */
.L_x_23089:
        /* <DEDUP_REMOVED lines=34> */
.L_x_23087:
[----:B------:R-:W-:Y:S01]  /*3990*/  LOP3.LUT R15, R13, 0x80000, RZ, 0xfc, !PT ;  /* 0x000800000d0f7812 */ /* 0x000fe200078efcff */
[----:B------:R-:W-:-:S07]  /*39a0*/  IMAD.MOV.U32 R14, RZ, RZ, R12 ;  /* 0x000000ffff0e7224 */ /* 0x000fce00078e000c */
.L_x_23088:
[----:B------:R-:W-:Y:S05]  /*39b0*/  BSYNC.RECONVERGENT B0 ;  /* 0x0000000000007941 */ /* 0x000fea0003800200 */
.L_x_23086:
[----:B------:R-:W-:Y:S02]  /*39c0*/  IMAD.MOV.U32 R12, RZ, RZ, R8 ;  /* 0x000000ffff0c7224 */ /* 0x000fe400078e0008 */
[----:B------:R-:W-:-:S04]  /*39d0*/  IMAD.MOV.U32 R13, RZ, RZ, 0x0 ;  /* 0x00000000ff0d7424 */ /* 0x000fc800078e00ff */
[----:B------:R-:W-:Y:S05]  /*39e0*/  RET.REL.NODEC R12 `(_ZN2at6native29vectorized_elementwise_kernelILi4EZNS0_50_GLOBAL__N__2680c7bb_12_PowKernel_cu_7dd49032_317029pow_tensor_scalar_kernel_implIhhEEvRNS_18TensorIteratorBaseET0_EUlhE1_St5arrayIPcLm2EEEEviS6_T1_) ;  /* 0xffffffc40c847950 */ /* 0x000fea0003c3ffff */
.L_x_23090:
        /* <DEDUP_REMOVED lines=9> */
.L_x_60647:


//--------------------- .text._ZN2at6native29vectorized_elementwise_kernelILi8EZNS0_50_GLOBAL__N__2680c7bb_12_PowKernel_cu_7dd49032_317029pow_tensor_scalar_kernel_implIhhEEvRNS_18TensorIteratorBaseET0_EUlhE1_St5arrayIPcLm2EEEEviS6_T1_ --------------------------
	.section	.text._ZN2at6native29vectorized_elementwise_kernelILi8EZNS0_50_GLOBAL__N__2680c7bb_12_PowKernel_cu_7dd49032_317029pow_tensor_scalar_kernel_implIhhEEvRNS_18TensorIteratorBaseET0_EUlhE1_St5arrayIPcLm2EEEEviS6_T1_,"ax",@progbits
	.align	128
        .global         _ZN2at6native29vectorized_elementwise_kernelILi8EZNS0_50_GLOBAL__N__2680c7bb_12_PowKernel_cu_7dd49032_317029pow_tensor_scalar_kernel_implIhhEEvRNS_18TensorIteratorBaseET0_EUlhE1_St5arrayIPcLm2EEEEviS6_T1_
        .type           _ZN2at6native29vectorized_elementwise_kernelILi8EZNS0_50_GLOBAL__N__2680c7bb_12_PowKernel_cu_7dd49032_317029pow_tensor_scalar_kernel_implIhhEEvRNS_18TensorIteratorBaseET0_EUlhE1_St5arrayIPcLm2EEEEviS6_T1_,@function
        .size           _ZN2at6native29vectorized_elementwise_kernelILi8EZNS0_50_GLOBAL__N__2680c7bb_12_PowKernel_cu_7dd49032_317029pow_tensor_scalar_kernel_implIhhEEvRNS_18TensorIteratorBaseET0_EUlhE1_St5arrayIPcLm2EEEEviS6_T1_,(.L_x_60939 - _ZN2at6native29vectorized_elementwise_kernelILi8EZNS0_50_GLOBAL__N__2680c7bb_12_PowKernel_cu_7dd49032_317029pow_tensor_scalar_kernel_implIhhEEvRNS_18TensorIteratorBaseET0_EUlhE1_St5arrayIPcLm2EEEEviS6_T1_)
        .other          _ZN2at6native29vectorized_elementwise_kernelILi8EZNS0_50_GLOBAL__N__2680c7bb_12_PowKernel_cu_7dd49032_317029pow_tensor_scalar_kernel_implIhhEEvRNS_18TensorIteratorBaseET0_EUlhE1_St5arrayIPcLm2EEEEviS6_T1_,@"STO_CUDA_ENTRY STV_DEFAULT"
_ZN2at6native29vectorized_elementwise_kernelILi8EZNS0_50_GLOBAL__N__2680c7bb_12_PowKernel_cu_7dd49032_317029pow_tensor_scalar_kernel_implIhhEEvRNS_18TensorIteratorBaseET0_EUlhE1_St5arrayIPcLm2EEEEviS6_T1_:
.text._ZN2at6native29vectorized_elementwise_kernelILi8EZNS0_50_GLOBAL__N__2680c7bb_12_PowKernel_cu_7dd49032_317029pow_tensor_scalar_kernel_implIhhEEvRNS_18TensorIteratorBaseET0_EUlhE1_St5arrayIPcLm2EEEEviS6_T1_:
[----:B------:R-:W-:Y:S01]  /*0000*/  LDC R1, c[0x0][0x37c] ;  /* 0x0000df00ff017b82 */ /* 0x000fe20000000800 */
[----:B------:R-:W-:Y:S05]  /*0010*/  EXIT ;  /* 0x000000000000794d */ /* 0x000fea0003800000 */
.L_x_23091:
        /* <DEDUP_REMOVED lines=14> */
.L_x_60939:


//--------------------- .text._ZN2at6native18elementwise_kernelILi128ELi4EZNS0_15gpu_kernel_implIZNS0_50_GLOBAL__N__2680c7bb_12_PowKernel_cu_7dd49032_317029pow_tensor_scalar_kernel_implIhhEEvRNS_18TensorIteratorBaseET0_EUlhE0_EEvS6_RKT_EUliE_EEviT1_ --------------------------
	.section	.text._ZN2at6native18elementwise_kernelILi128ELi4EZNS0_15gpu_kernel_implIZNS0_50_GLOBAL__N__2680c7bb_12_PowKernel_cu_7dd49032_317029pow_tensor_scalar_kernel_implIhhEEvRNS_18TensorIteratorBaseET0_EUlhE0_EEvS6_RKT_EUliE_EEviT1_,"ax",@progbits
	.align	128
        .global         _ZN2at6native18elementwise_kernelILi128ELi4EZNS0_15gpu_kernel_implIZNS0_50_GLOBAL__N__2680c7bb_12_PowKernel_cu_7dd49032_317029pow_tensor_scalar_kernel_implIhhEEvRNS_18TensorIteratorBaseET0_EUlhE0_EEvS6_RKT_EUliE_EEviT1_
        .type           _ZN2at6native18elementwise_kernelILi128ELi4EZNS0_15gpu_kernel_implIZNS0_50_GLOBAL__N__2680c7bb_12_PowKernel_cu_7dd49032_317029pow_tensor_scalar_kernel_implIhhEEvRNS_18TensorIteratorBaseET0_EUlhE0_EEvS6_RKT_EUliE_EEviT1_,@function
        .size           _ZN2at6native18elementwise_kernelILi128ELi4EZNS0_15gpu_kernel_implIZNS0_50_GLOBAL__N__2680c7bb_12_PowKernel_cu_7dd49032_317029pow_tensor_scalar_kernel_implIhhEEvRNS_18TensorIteratorBaseET0_EUlhE0_EEvS6_RKT_EUliE_EEviT1_,(.L_x_60940 - _ZN2at6native18elementwise_kernelILi128ELi4EZNS0_15gpu_kernel_implIZNS0_50_GLOBAL__N__2680c7bb_12_PowKernel_cu_7dd49032_317029pow_tensor_scalar_kernel_implIhhEEvRNS_18TensorIteratorBaseET0_EUlhE0_EEvS6_RKT_EUliE_EEviT1_)
        .other          _ZN2at6native18elementwise_kernelILi128ELi4EZNS0_15gpu_kernel_implIZNS0_50_GLOBAL__N__2680c7bb_12_PowKernel_cu_7dd49032_317029pow_tensor_scalar_kernel_implIhhEEvRNS_18TensorIteratorBaseET0_EUlhE0_EEvS6_RKT_EUliE_EEviT1_,@"STO_CUDA_ENTRY STV_DEFAULT"
_ZN2at6native18elementwise_kernelILi128ELi4EZNS0_15gpu_kernel_implIZNS0_50_GLOBAL__N__2680c7bb_12_PowKernel_cu_7dd49032_317029pow_tensor_scalar_kernel_implIhhEEvRNS_18TensorIteratorBaseET0_EUlhE0_EEvS6_RKT_EUliE_EEviT1_:
.text._ZN2at6native18elementwise_kernelILi128ELi4EZNS0_15gpu_kernel_implIZNS0_50_GLOBAL__N__2680c7bb_12_PowKernel_cu_7dd49032_317029pow_tensor_scalar_kernel_implIhhEEvRNS_18TensorIteratorBaseET0_EUlhE0_EEvS6_RKT_EUliE_EEviT1_:
        /* <DEDUP_REMOVED lines=319> */
.L_x_23094:
        /* <DEDUP_REMOVED lines=16> */
.L_x_23098:
[----:B------:R0:W5:Y:S01]  /*14f0*/  LDG.E.U8 R0, desc[UR36][R4.64] ;  /* 0x0000002404007981 */ /* 0x000162000c1e1100 */
[----:B------:R-:W-:Y:S05]  /*1500*/  BRA `(.L_x_23100) ;  /* 0x0000000c005c7947 */ /* 0x000fea0003800000 */
.L_x_23097:
        /* <DEDUP_REMOVED lines=8> */
.L_x_23102:
[----:B------:R3:W5:Y:S01]  /*1590*/  LDG.E.U8 R0, desc[UR36][R4.64] ;  /* 0x0000002404007981 */ /* 0x000762000c1e1100 */
[----:B------:R-:W-:Y:S05]  /*15a0*/  BRA `(.L_x_23100) ;  /* 0x0000000c00347947 */ /* 0x000fea0003800000 */
.L_x_23101:
[----:B------:R0:W5:Y:S01]  /*15b0*/  LDG.E.U16 R0, desc[UR36][R4.64] ;  /* 0x0000002404007981 */ /* 0x000162000c1e1500 */
[----:B------:R-:W-:Y:S05]  /*15c0*/  BRA `(.L_x_23100) ;  /* 0x0000000c002c7947 */ /* 0x000fea0003800000 */
.L_x_23096:
        /* <DEDUP_REMOVED lines=10> */
.L_x_23104:
[----:B------:R-:W2:Y:S02]  /*1670*/  LDG.E.U16 R2, desc[UR36][R4.64] ;  /* 0x0000002404027981 */ /* 0x000ea4000c1e1500 */
[----:B--2---:R-:W-:-:S06]  /*1680*/  HADD2.F32 R2, -RZ, R2.H0_H0 ;  /* 0x20000002ff027230 */ /* 0x004fcc0000004100 */
[----:B------:R-:W0:Y:S02]  /*1690*/  F2I.S64.TRUNC R2, R2 ;  /* 0x0000000200027311 */ /* 0x000e24000020d900 */
[----:B0-----:R-:W-:Y:S01]  /*16a0*/  PRMT R0, R2, 0x7610, R0 ;  /* 0x0000761002007816 */ /* 0x001fe20000000000 */
[----:B------:R-:W-:Y:S06]  /*16b0*/  BRA `(.L_x_23100) ;  /* 0x0000000800f07947 */ /* 0x000fec0003800000 */
.L_x_23103:
        /* <DEDUP_REMOVED lines=10> */
.L_x_23106:
[----:B------:R-:W2:Y:S02]  /*1760*/  LDG.E.U16 R4, desc[UR36][R4.64] ;  /* 0x0000002404047981 */ /* 0x000ea4000c1e1500 */
[----:B--2---:R-:W-:-:S06]  /*1770*/  HADD2.F32 R2, -RZ, R4.H0_H0 ;  /* 0x20000004ff027230 */ /* 0x004fcc0000004100 */
[----:B------:R-:W0:Y:S02]  /*1780*/  F2I.S64.TRUNC R2, R2 ;  /* 0x0000000200027311 */ /* 0x000e24000020d900 */
[----:B0-----:R-:W-:Y:S01]  /*1790*/  PRMT R0, R2, 0x7610, R0 ;  /* 0x0000761002007816 */ /* 0x001fe20000000000 */
[----:B------:R-:W-:Y:S06]  /*17a0*/  BRA `(.L_x_23100) ;  /* 0x0000000800b47947 */ /* 0x000fec0003800000 */
.L_x_23105:
[----:B------:R-:W2:Y:S02]  /*17b0*/  LDG.E.64 R2, desc[UR36][R4.64] ;  /* 0x0000002404027981 */ /* 0x000ea4000c1e1b00 */
[----:B--2---:R-:W0:Y:S02]  /*17c0*/  F2I.S64.F64.TRUNC R2, R2 ;  /* 0x0000000200027311 */ /* 0x004e24000030d900 */
[----:B0-----:R-:W-:Y:S01]  /*17d0*/  PRMT R0, R2, 0x7610, R0 ;  /* 0x0000761002007816 */ /* 0x001fe20000000000 */
[----:B------:R-:W-:Y:S06]  /*17e0*/  BRA `(.L_x_23100) ;  /* 0x0000000800a47947 */ /* 0x000fec0003800000 */
.L_x_23095:
        /* <DEDUP_REMOVED lines=12> */
.L_x_23109:
[----:B------:R-:W2:Y:S02]  /*18b0*/  LDG.E.64 R4, desc[UR36][R4.64] ;  /* 0x0000002404047981 */ /* 0x000ea4000c1e1b00 */
[----:B--2---:R-:W0:Y:S02]  /*18c0*/  F2I.S64.F64.TRUNC R2, R4 ;  /* 0x0000000400027311 */ /* 0x004e24000030d900 */
[----:B0-----:R-:W-:Y:S01]  /*18d0*/  PRMT R0, R2, 0x7610, R0 ;  /* 0x0000761002007816 */ /* 0x001fe20000000000 */
[----:B------:R-:W-:Y:S06]  /*18e0*/  BRA `(.L_x_23100) ;  /* 0x0000000800647947 */ /* 0x000fec0003800000 */
.L_x_23108:
        /* <DEDUP_REMOVED lines=27> */
.L_x_23111:
        /* <DEDUP_REMOVED lines=14> */
.L_x_23110:
[----:B------:R-:W2:Y:S02]  /*1b80*/  LDG.E.U16 R2, desc[UR36][R4.64] ;  /* 0x0000002404027981 */ /* 0x000ea4000c1e1500 */
[----:B--2---:R-:W-:-:S06]  /*1b90*/  IMAD.U32 R2, R2, 0x10000, RZ ;  /* 0x0001000002027824 */ /* 0x004fcc00078e00ff */
[----:B------:R-:W0:Y:S02]  /*1ba0*/  F2I.S64.TRUNC R2, R2 ;  /* 0x0000000200027311 */ /* 0x000e24000020d900 */
[----:B0-----:R-:W-:Y:S01]  /*1bb0*/  PRMT R0, R2, 0x7610, R0 ;  /* 0x0000761002007816 */ /* 0x001fe20000000000 */
[----:B------:R-:W-:Y:S06]  /*1bc0*/  BRA `(.L_x_23100) ;  /* 0x0000000400ac7947 */ /* 0x000fec0003800000 */
.L_x_23107:
        /* <DEDUP_REMOVED lines=10> */
.L_x_23114:
        /* <DEDUP_REMOVED lines=21> */
.L_x_23118:
[----:B------:R-:W-:Y:S05]  /*1dc0*/  BSYNC.RECONVERGENT B1 ;  /* 0x0000000000017941 */ /* 0x000fea0003800200 */
.L_x_23117:
[----:B------:R-:W-:Y:S02]  /*1dd0*/  SHF.L.U32 R0, R0, 0x14, RZ ;  /* 0x0000001400007819 */ /* 0x000fe400000006ff */
[----:B------:R-:W-:-:S04]  /*1de0*/  LEA R2, R2, 0x3b800000, 0x17 ;  /* 0x3b80000002027811 */ /* 0x000fc800078eb8ff */
[----:B------:R-:W-:-:S07]  /*1df0*/  LOP3.LUT R2, R2, R0, R7, 0xfe, !PT ;  /* 0x0000000002027212 */ /* 0x000fce00078efe07 */
.L_x_23116:
[----:B------:R-:W-:Y:S05]  /*1e00*/  BSYNC.RECONVERGENT B0 ;  /* 0x0000000000007941 */ /* 0x000fea0003800200 */
.L_x_23115:
[----:B------:R-:W0:Y:S02]  /*1e10*/  F2I.S64.TRUNC R2, R2 ;  /* 0x0000000200027311 */ /* 0x000e24000020d900 */
[----:B0-----:R-:W-:Y:S01]  /*1e20*/  PRMT R0, R2, 0x7610, R0 ;  /* 0x0000761002007816 */ /* 0x001fe20000000000 */
[----:B------:R-:W-:Y:S06]  /*1e30*/  BRA `(.L_x_23100) ;  /* 0x0000000400107947 */ /* 0x000fec0003800000 */
.L_x_23113:
        /* <DEDUP_REMOVED lines=21> */
.L_x_23122:
[----:B------:R-:W-:Y:S05]  /*1f90*/  BSYNC.RECONVERGENT B1 ;  /* 0x0000000000017941 */ /* 0x000fea0003800200 */
.L_x_23121:
[----:B------:R-:W-:Y:S01]  /*1fa0*/  IMAD.SHL.U32 R0, R0, 0x200000, RZ ;  /* 0x0020000000007824 */ /* 0x000fe200078e00ff */
[----:B------:R-:W-:-:S04]  /*1fb0*/  LEA R2, R2, 0x37800000, 0x17 ;  /* 0x3780000002027811 */ /* 0x000fc800078eb8ff */
[----:B------:R-:W-:-:S07]  /*1fc0*/  LOP3.LUT R2, R2, R0, R7, 0xfe, !PT ;  /* 0x0000000002027212 */ /* 0x000fce00078efe07 */
.L_x_23120:
[----:B------:R-:W-:Y:S05]  /*1fd0*/  BSYNC.RECONVERGENT B0 ;  /* 0x0000000000007941 */ /* 0x000fea0003800200 */
.L_x_23119:
[----:B------:R-:W0:Y:S02]  /*1fe0*/  F2I.S64.TRUNC R2, R2 ;  /* 0x0000000200027311 */ /* 0x000e24000020d900 */
[----:B0-----:R-:W-:Y:S01]  /*1ff0*/  PRMT R0, R2, 0x7610, R0 ;  /* 0x0000761002007816 */ /* 0x001fe20000000000 */
[----:B------:R-:W-:Y:S06]  /*2000*/  BRA `(.L_x_23100) ;  /* 0x00000000009c7947 */ /* 0x000fec0003800000 */
.L_x_23112:
[----:B------:R-:W-:-:S09]  /*2010*/  UISETP.NE.AND UP0, UPT, UR4, 0x1c, UPT ;  /* 0x0000001c0400788c */ /* 0x000fd2000bf05270 */
[----:B------:R-:W-:Y:S05]  /*2020*/  BRA.U !UP0, `(.L_x_23123) ;  /* 0x0000000108907547 */ /* 0x000fea000b800000 */
[----:B------:R-:W-:-:S09]  /*2030*/  UISETP.NE.AND UP0, UPT, UR4, 0x1d, UPT ;  /* 0x0000001d0400788c */ /* 0x000fd2000bf05270 */
[----:B------:R-:W-:Y:S05]  /*2040*/  BRA.U !UP0, `(.L_x_23124) ;  /* 0x0000000108807547 */ /* 0x000fea000b800000 */
[----:B------:R-:W-:-:S09]  /*2050*/  UISETP.NE.AND UP0, UPT, UR4, 0x2c, UPT ;  /* 0x0000002c0400788c */ /* 0x000fd2000bf05270 */
[----:B------:R-:W-:Y:S05]  /*2060*/  BRA.U !UP0, `(.L_x_23125) ;  /* 0x0000000108487547 */ /* 0x000fea000b800000 */
.L_x_23099:
        /* <DEDUP_REMOVED lines=16> */
.L_x_23126:
[----:B------:R-:W-:Y:S01]  /*2170*/  PRMT R0, RZ, 0x7610, R0 ;  /* 0x00007610ff007816 */ /* 0x000fe20000000000 */
[----:B------:R-:W-:Y:S06]  /*2180*/  BRA `(.L_x_23100) ;  /* 0x00000000003c7947 */ /* 0x000fec0003800000 */
.L_x_23125:
        /* <DEDUP_REMOVED lines=8> */
.L_x_23128:
[----:B------:R-:W-:Y:S05]  /*2210*/  BSYNC.RECONVERGENT B0 ;  /* 0x0000000000007941 */ /* 0x000fea0003800200 */
.L_x_23127:
[----:B------:R-:W0:Y:S02]  /*2220*/  F2I.S64.TRUNC R2, R2 ;  /* 0x0000000200027311 */ /* 0x000e24000020d900 */
[----:B0-----:R-:W-:Y:S01]  /*2230*/  PRMT R0, R2, 0x7610, R0 ;  /* 0x0000761002007816 */ /* 0x001fe20000000000 */
[----:B------:R-:W-:Y:S06]  /*2240*/  BRA `(.L_x_23100) ;  /* 0x00000000000c7947 */ /* 0x000fec0003800000 */
.L_x_23124:
[----:B------:R2:W5:Y:S01]  /*2250*/  LDG.E.U8 R0, desc[UR36][R4.64] ;  /* 0x0000002404007981 */ /* 0x000562000c1e1100 */
[----:B------:R-:W-:Y:S05]  /*2260*/  BRA `(.L_x_23100) ;  /* 0x0000000000047947 */ /* 0x000fea0003800000 */
.L_x_23123:
[----:B------:R1:W5:Y:S02]  /*2270*/  LDG.E.U8 R0, desc[UR36][R4.64] ;  /* 0x0000002404007981 */ /* 0x000364000c1e1100 */
.L_x_23100:
[----:B------:R-:W0:Y:S02]  /*2280*/  LDCU.64 UR6, c[0x0][0x580] ;  /* 0x0000b000ff0677ac */ /* 0x000e240008000a00 */
[----:B012345:R-:W-:Y:S01]  /*2290*/  PRMT R4, R0, 0x9910, RZ ;  /* 0x0000991000047816 */ /* 0x03ffe200000000ff */
[----:B------:R-:W-:Y:S01]  /*22a0*/  BSSY.RECONVERGENT B6, `(.L_x_23129) ;  /* 0x00000ea000067945 */ /* 0x000fe20003800200 */
[----:B------:R-:W-:-:S03]  /*22b0*/  UPRMT UR4, UR41, 0x9910, URZ ;  /* 0x0000991029047896 */ /* 0x000fc600080000ff */
[----:B------:R-:W-:Y:S01]  /*22c0*/  IMAD R0, R4, R4, RZ ;  /* 0x0000000404007224 */ /* 0x000fe200078e02ff */
[----:B------:R-:W-:-:S04]  /*22d0*/  UISETP.GT.AND UP0, UPT, UR4, 0x9, UPT ;  /* 0x000000090400788c */ /* 0x000fc8000bf04270 */
[----:B------:R-:W-:-:S05]  /*22e0*/  PRMT R5, R0, 0x9910, RZ ;  /* 0x0000991000057816 */ /* 0x000fca00000000ff */
[----:B------:R-:W-:Y:S01]  /*22f0*/  IMAD R5, R4, R5, RZ ;  /* 0x0000000504057224 */ /* 0x000fe200078e02ff */
        /* <DEDUP_REMOVED lines=13> */
.L_x_23133:
[----:B------:R3:W-:Y:S01]  /*23d0*/  STG.E.U8 desc[UR36][R2.64], R5 ;  /* 0x0000000502007986 */ /* 0x0007e2000c101124 */
[----:B------:R-:W-:Y:S05]  /*23e0*/  BRA `(.L_x_23135) ;  /* 0x0000000c00547947 */ /* 0x000fea0003800000 */
.L_x_23132:
        /* <DEDUP_REMOVED lines=10> */
.L_x_23137:
[----:B------:R-:W-:-:S05]  /*2490*/  LOP3.LUT R5, R5, 0xff, RZ, 0xc0, !PT ;  /* 0x000000ff05057812 */ /* 0x000fca00078ec0ff */
[----:B------:R1:W-:Y:S01]  /*24a0*/  STG.E desc[UR36][R2.64], R5 ;  /* 0x0000000502007986 */ /* 0x0003e2000c101924 */
[----:B------:R-:W-:Y:S05]  /*24b0*/  BRA `(.L_x_23135) ;  /* 0x0000000c00207947 */ /* 0x000fea0003800000 */
.L_x_23136:
[----:B------:R-:W-:-:S05]  /*24c0*/  LOP3.LUT R5, R5, 0xff, RZ, 0xc0, !PT ;  /* 0x000000ff05057812 */ /* 0x000fca00078ec0ff */
[----:B------:R2:W-:Y:S01]  /*24d0*/  STG.E.U16 desc[UR36][R2.64], R5 ;  /* 0x0000000502007986 */ /* 0x0005e2000c101524 */
[----:B------:R-:W-:Y:S05]  /*24e0*/  BRA `(.L_x_23135) ;  /* 0x0000000c00147947 */ /* 0x000fea0003800000 */
.L_x_23131:
        /* <DEDUP_REMOVED lines=10> */
.L_x_23139:
[----:B------:R-:W-:-:S04]  /*2590*/  LOP3.LUT R5, R5, 0xff, RZ, 0xc0, !PT ;  /* 0x000000ff05057812 */ /* 0x000fc800078ec0ff */
[----:B------:R-:W0:Y:S02]  /*25a0*/  I2F.U16 R0, R5 ;  /* 0x0000000500007306 */ /* 0x000e240000101000 */
[----:B0-----:R-:W-:-:S05]  /*25b0*/  F2FP.F16.F32.PACK_AB R0, RZ, R0 ;  /* 0x00000000ff00723e */ /* 0x001fca00000000ff */
[----:B------:R0:W-:Y:S01]  /*25c0*/  STG.E.U16 desc[UR36][R2.64], R0 ;  /* 0x0000000002007986 */ /* 0x0001e2000c101524 */
[----:B------:R-:W-:Y:S05]  /*25d0*/  BRA `(.L_x_23135) ;  /* 0x0000000800d87947 */ /* 0x000fea0003800000 */
.L_x_23138:
        /* <DEDUP_REMOVED lines=9> */
[----:B0-----:R0:W-:Y:S01]  /*2670*/  STG.E.64 desc[UR36][R2.64], R6 ;  /* 0x0000000602007986 */ /* 0x0011e2000c101b24 */
[----:B------:R-:W-:Y:S05]  /*2680*/  BRA `(.L_x_23135) ;  /* 0x0000000800ac7947 */ /* 0x000fea0003800000 */
.L_x_23141:
[----:B------:R-:W-:-:S06]  /*2690*/  LOP3.LUT R5, R5, 0xff, RZ, 0xc0, !PT ;  /* 0x000000ff05057812 */ /* 0x000fcc00078ec0ff */
[----:B------:R-:W0:Y:S02]  /*26a0*/  I2F.U16 R5, R5 ;  /* 0x0000000500057306 */ /* 0x000e240000101000 */
[----:B0-----:R-:W-:-:S04]  /*26b0*/  F2FP.F16.F32.PACK_AB R5, RZ, R5 ;  /* 0x00000005ff05723e */ /* 0x001fc800000000ff */
[----:B------:R-:W-:-:S05]  /*26c0*/  PRMT R5, R5, 0x5410, RZ ;  /* 0x0000541005057816 */ /* 0x000fca00000000ff */
[----:B------:R0:W-:Y:S01]  /*26d0*/  STG.E desc[UR36][R2.64], R5 ;  /* 0x0000000502007986 */ /* 0x0001e2000c101924 */
[----:B------:R-:W-:Y:S05]  /*26e0*/  BRA `(.L_x_23135) ;  /* 0x0000000800947947 */ /* 0x000fea0003800000 */
.L_x_23140:
[----:B------:R-:W-:-:S06]  /*26f0*/  LOP3.LUT R5, R5, 0xff, RZ, 0xc0, !PT ;  /* 0x000000ff05057812 */ /* 0x000fcc00078ec0ff */
[----:B------:R-:W0:Y:S02]  /*2700*/  I2F.F64.U16 R4, R5 ;  /* 0x0000000500047312 */ /* 0x000e240000101800 */
[----:B0-----:R0:W-:Y:S01]  /*2710*/  STG.E.64 desc[UR36][R2.64], R4 ;  /* 0x0000000402007986 */ /* 0x0011e2000c101b24 */
[----:B------:R-:W-:Y:S05]  /*2720*/  BRA `(.L_x_23135) ;  /* 0x0000000800847947 */ /* 0x000fea0003800000 */
.L_x_23130:
        /* <DEDUP_REMOVED lines=12> */
.L_x_23144:
[----:B------:R-:W-:Y:S02]  /*27f0*/  LOP3.LUT R5, R5, 0xff, RZ, 0xc0, !PT ;  /* 0x000000ff05057812 */ /* 0x000fe400078ec0ff */
[----:B------:R-:W-:-:S04]  /*2800*/  CS2R R6, SRZ ;  /* 0x0000000000067805 */ /* 0x000fc8000001ff00 */
[----:B------:R-:W0:Y:S02]  /*2810*/  I2F.F64.U16 R4, R5 ;  /* 0x0000000500047312 */ /* 0x000e240000101800 */
[----:B0-----:R0:W-:Y:S01]  /*2820*/  STG.E.128 desc[UR36][R2.64], R4 ;  /* 0x0000000402007986 */ /* 0x0011e2000c101d24 */
[----:B------:R-:W-:Y:S05]  /*2830*/  BRA `(.L_x_23135) ;  /* 0x0000000800407947 */ /* 0x000fea0003800000 */
.L_x_23143:
        /* <DEDUP_REMOVED lines=18> */
.L_x_23148:
[----:B------:R-:W-:Y:S05]  /*2960*/  BSYNC.RECONVERGENT B0 ;  /* 0x0000000000007941 */ /* 0x000fea0003800200 */
.L_x_23147:
[----:B------:R0:W-:Y:S01]  /*2970*/  STG.E.U8 desc[UR36][R2.64], R5 ;  /* 0x0000000502007986 */ /* 0x0001e2000c101124 */
[----:B------:R-:W-:Y:S05]  /*2980*/  BRA `(.L_x_23135) ;  /* 0x0000000400ec7947 */ /* 0x000fea0003800000 */
.L_x_23146:
        /* <DEDUP_REMOVED lines=17> */
.L_x_23145:
[----:B------:R-:W-:-:S04]  /*2aa0*/  LOP3.LUT R5, R5, 0xff, RZ, 0xc0, !PT ;  /* 0x000000ff05057812 */ /* 0x000fc800078ec0ff */
[----:B------:R-:W0:Y:S02]  /*2ab0*/  I2F.U16 R0, R5 ;  /* 0x0000000500007306 */ /* 0x000e240000101000 */
[----:B0-----:R-:W-:-:S05]  /*2ac0*/  F2FP.BF16.F32.PACK_AB R0, RZ, R0 ;  /* 0x00000000ff00723e */ /* 0x001fca00000010ff */
[----:B------:R0:W-:Y:S01]  /*2ad0*/  STG.E.U16 desc[UR36][R2.64], R0 ;  /* 0x0000000002007986 */ /* 0x0001e2000c101524 */
[----:B------:R-:W-:Y:S05]  /*2ae0*/  BRA `(.L_x_23135) ;  /* 0x0000000400947947 */ /* 0x000fea0003800000 */
.L_x_23142:
        /* <DEDUP_REMOVED lines=11> */
.L_x_23151:
        /* <DEDUP_REMOVED lines=13> */
.L_x_23154:
[----:B------:R-:W-:-:S04]  /*2c70*/  SHF.R.U32.HI R0, RZ, 0x14, R5 ;  /* 0x00000014ff007819 */ /* 0x000fc80000011605 */
[----:B------:R-:W-:-:S04]  /*2c80*/  LOP3.LUT R0, R0, 0x1, RZ, 0xc0, !PT ;  /* 0x0000000100007812 */ /* 0x000fc800078ec0ff */
[----:B------:R-:W-:-:S04]  /*2c90*/  IADD3 R0, PT, PT, R5, 0x487ffff, R0 ;  /* 0x0487ffff05007810 */ /* 0x000fc80007ffe000 */
[----:B------:R-:W-:-:S04]  /*2ca0*/  SHF.R.U32.HI R0, RZ, 0x14, R0 ;  /* 0x00000014ff007819 */ /* 0x000fc80000011600 */
[----:B------:R-:W-:-:S07]  /*2cb0*/  LOP3.LUT R4, R0, 0xff, RZ, 0xc0, !PT ;  /* 0x000000ff00047812 */ /* 0x000fce00078ec0ff */
.L_x_23155:
[----:B------:R-:W-:-:S07]  /*2cc0*/  PRMT R0, R4, 0x7610, R0 ;  /* 0x0000761004007816 */ /* 0x000fce0000000000 */
.L_x_23153:
[----:B------:R-:W-:Y:S05]  /*2cd0*/  BSYNC.RECONVERGENT B0 ;  /* 0x0000000000007941 */ /* 0x000fea0003800200 */
.L_x_23152:
[----:B------:R0:W-:Y:S01]  /*2ce0*/  STG.E.U8 desc[UR36][R2.64], R0 ;  /* 0x0000000002007986 */ /* 0x0001e2000c101124 */
[----:B------:R-:W-:Y:S05]  /*2cf0*/  BRA `(.L_x_23135) ;  /* 0x0000000400107947 */ /* 0x000fea0003800000 */
.L_x_23150:
[----:B------:R-:W-:Y:S01]  /*2d00*/  LOP3.LUT R5, R5, 0xff, RZ, 0xc0, !PT ;  /* 0x000000ff05057812 */ /* 0x000fe200078ec0ff */
[----:B------:R-:W-:Y:S01]  /*2d10*/  BSSY.RECONVERGENT B0, `(.L_x_23156) ;  /* 0x0000012000007945 */ /* 0x000fe20003800200 */
[----:B------:R-:W-:-:S04]  /*2d20*/  MOV R0, 0x80 ;  /* 0x0000008000007802 */ /* 0x000fc80000000f00 */
        /* <DEDUP_REMOVED lines=10> */
.L_x_23158:
[----:B------:R-:W-:-:S04]  /*2dd0*/  SHF.R.U32.HI R0, RZ, 0x15, R5 ;  /* 0x00000015ff007819 */ /* 0x000fc80000011605 */
[----:B------:R-:W-:-:S04]  /*2de0*/  LOP3.LUT R0, R0, 0x1, RZ, 0xc0, !PT ;  /* 0x0000000100007812 */ /* 0x000fc800078ec0ff */
[----:B------:R-:W-:-:S04]  /*2df0*/  IADD3 R0, PT, PT, R5, 0x88fffff, R0 ;  /* 0x088fffff05007810 */ /* 0x000fc80007ffe000 */
[----:B------:R-:W-:-:S04]  /*2e00*/  SHF.R.U32.HI R0, RZ, 0x15, R0 ;  /* 0x00000015ff007819 */ /* 0x000fc80000011600 */
[----:B------:R-:W-:-:S07]  /*2e10*/  LOP3.LUT R4, R0, 0xff, RZ, 0xc0, !PT ;  /* 0x000000ff00047812 */ /* 0x000fce00078ec0ff */
.L_x_23159:
[----:B------:R-:W-:-:S07]  /*2e20*/  PRMT R0, R4, 0x7610, R0 ;  /* 0x0000761004007816 */ /* 0x000fce0000000000 */
.L_x_23157:
[----:B------:R-:W-:Y:S05]  /*2e30*/  BSYNC.RECONVERGENT B0 ;  /* 0x0000000000007941 */ /* 0x000fea0003800200 */
.L_x_23156:
[----:B------:R0:W-:Y:S01]  /*2e40*/  STG.E.U8 desc[UR36][R2.64], R0 ;  /* 0x0000000002007986 */ /* 0x0001e2000c101124 */
[----:B------:R-:W-:Y:S05]  /*2e50*/  BRA `(.L_x_23135) ;  /* 0x0000000000b87947 */ /* 0x000fea0003800000 */
.L_x_23149:
[----:B------:R-:W-:-:S09]  /*2e60*/  UISETP.NE.AND UP0, UPT, UR4, 0x1c, UPT ;  /* 0x0000001c0400788c */ /* 0x000fd2000bf05270 */
[----:B------:R-:W-:Y:S05]  /*2e70*/  BRA.U !UP0, `(.L_x_23160) ;  /* 0x0000000108a87547 */ /* 0x000fea000b800000 */
[----:B------:R-:W-:-:S09]  /*2e80*/  UISETP.NE.AND UP0, UPT, UR4, 0x1d, UPT ;  /* 0x0000001d0400788c */ /* 0x000fd2000bf05270 */
[----:B------:R-:W-:Y:S05]  /*2e90*/  BRA.U !UP0, `(.L_x_23161) ;  /* 0x0000000108907547 */ /* 0x000fea000b800000 */
[----:B------:R-:W-:-:S09]  /*2ea0*/  UISETP.NE.AND UP0, UPT, UR4, 0x2c, UPT ;  /* 0x0000002c0400788c */ /* 0x000fd2000bf05270 */
[----:B------:R-:W-:Y:S05]  /*2eb0*/  BRA.U !UP0, `(.L_x_23162) ;  /* 0x0000000108447547 */ /* 0x000fea000b800000 */
.L_x_23134:
        /* <DEDUP_REMOVED lines=16> */
.L_x_23163:
[----:B------:R-:W-:Y:S05]  /*2fc0*/  BRA `(.L_x_23135) ;  /* 0x00000000005c7947 */ /* 0x000fea0003800000 */
.L_x_23162:
        /* <DEDUP_REMOVED lines=17> */
.L_x_23161:
[----:B------:R-:W-:Y:S01]  /*30e0*/  LOP3.LUT R4, R5, 0xff, RZ, 0xc0, !PT ;  /* 0x000000ff05047812 */ /* 0x000fe200078ec0ff */
[----:B------:R-:W-:-:S05]  /*30f0*/  IMAD.MOV.U32 R5, RZ, RZ, RZ ;  /* 0x000000ffff057224 */ /* 0x000fca00078e00ff */
[----:B------:R0:W-:Y:S01]  /*3100*/  STG.E.64 desc[UR36][R2.64], R4 ;  /* 0x0000000402007986 */ /* 0x0001e2000c101b24 */
[----:B------:R-:W-:Y:S05]  /*3110*/  BRA `(.L_x_23135) ;  /* 0x0000000000087947 */ /* 0x000fea0003800000 */
.L_x_23160:
[----:B------:R-:W-:-:S05]  /*3120*/  LOP3.LUT R5, R5, 0xff, RZ, 0xc0, !PT ;  /* 0x000000ff05057812 */ /* 0x000fca00078ec0ff */
[----:B------:R0:W-:Y:S02]  /*3130*/  STG.E desc[UR36][R2.64], R5 ;  /* 0x0000000502007986 */ /* 0x0001e4000c101924 */
.L_x_23135:
[----:B------:R-:W-:Y:S05]  /*3140*/  BSYNC.RECONVERGENT B6 ;  /* 0x0000000000067941 */ /* 0x000fea0003800200 */
.L_x_23129:
[----:B------:R-:W-:-:S07]  /*3150*/  VIADD R17, R17, 0x80 ;  /* 0x0000008011117836 */ /* 0x000fce0000000000 */
.L_x_23093:
[----:B------:R-:W-:Y:S05]  /*3160*/  BSYNC.RECONVERGENT B7 ;  /* 0x0000000000077941 */ /* 0x000fea0003800200 */
.L_x_23092:
        /* <DEDUP_REMOVED lines=307> */
.L_x_23166:
[----:B------:R-:W0:Y:S01]  /*44a0*/  LDCU.64 UR6, c[0x0][0x588] ;  /* 0x0000b100ff0677ac */ /* 0x000e220008000a00 */
[----:B------:R-:W-:-:S04]  /*44b0*/  UPRMT UR4, UR42, 0x9910, URZ ;  /* 0x000099102a047896 */ /* 0x000fc800080000ff */
[----:B------:R-:W-:Y:S01]  /*44c0*/  UISETP.GT.AND UP0, UPT, UR4, 0x9, UPT ;  /* 0x000000090400788c */ /* 0x000fe2000bf04270 */
[----:B0-----:R-:W-:-:S04]  /*44d0*/  IADD3 R4, P0, PT, R0, UR6, RZ ;  /* 0x0000000600047c10 */ /* 0x001fc8000ff1e0ff */
[----:B-1234-:R-:W-:-:S04]  /*44e0*/  IADD3.X R5, PT, PT, RZ, UR7, RZ, P0, !PT ;  /* 0x00000007ff057c10 */ /* 0x01efc800087fe4ff */
        /* <DEDUP_REMOVED lines=11> */
.L_x_23170:
[----:B------:R4:W5:Y:S01]  /*45a0*/  LDG.E.U8 R0, desc[UR36][R4.64] ;  /* 0x0000002404007981 */ /* 0x000962000c1e1100 */
[----:B------:R-:W-:Y:S05]  /*45b0*/  BRA `(.L_x_23172) ;  /* 0x0000000c005c7947 */ /* 0x000fea0003800000 */
.L_x_23169:
        /* <DEDUP_REMOVED lines=8> */
.L_x_23174:
[----:B------:R0:W5:Y:S01]  /*4640*/  LDG.E.U8 R0, desc[UR36][R4.64] ;  /* 0x0000002404007981 */ /* 0x000162000c1e1100 */
[----:B------:R-:W-:Y:S05]  /*4650*/  BRA `(.L_x_23172) ;  /* 0x0000000c00347947 */ /* 0x000fea0003800000 */
.L_x_23173:
[----:B------:R0:W5:Y:S01]  /*4660*/  LDG.E.U16 R0, desc[UR36][R4.64] ;  /* 0x0000002404007981 */ /* 0x000162000c1e1500 */
[----:B------:R-:W-:Y:S05]  /*4670*/  BRA `(.L_x_23172) ;  /* 0x0000000c002c7947 */ /* 0x000fea0003800000 */
.L_x_23168:
        /* <DEDUP_REMOVED lines=10> */
.L_x_23176:
[----:B------:R-:W2:Y:S02]  /*4720*/  LDG.E.U16 R2, desc[UR36][R4.64] ;  /* 0x0000002404027981 */ /* 0x000ea4000c1e1500 */
[----:B--2---:R-:W-:-:S06]  /*4730*/  HADD2.F32 R2, -RZ, R2.H0_H0 ;  /* 0x20000002ff027230 */ /* 0x004fcc0000004100 */
[----:B------:R-:W0:Y:S02]  /*4740*/  F2I.S64.TRUNC R2, R2 ;  /* 0x0000000200027311 */ /* 0x000e24000020d900 */
[----:B0-----:R-:W-:Y:S01]  /*4750*/  PRMT R0, R2, 0x7610, R0 ;  /* 0x0000761002007816 */ /* 0x001fe20000000000 */
[----:B------:R-:W-:Y:S06]  /*4760*/  BRA `(.L_x_23172) ;  /* 0x0000000800f07947 */ /* 0x000fec0003800000 */
.L_x_23175:
        /* <DEDUP_REMOVED lines=10> */
.L_x_23178:
[----:B------:R-:W2:Y:S02]  /*4810*/  LDG.E.U16 R4, desc[UR36][R4.64] ;  /* 0x0000002404047981 */ /* 0x000ea4000c1e1500 */
[----:B--2---:R-:W-:-:S06]  /*4820*/  HADD2.F32 R2, -RZ, R4.H0_H0 ;  /* 0x20000004ff027230 */ /* 0x004fcc0000004100 */
[----:B------:R-:W0:Y:S02]  /*4830*/  F2I.S64.TRUNC R2, R2 ;  /* 0x0000000200027311 */ /* 0x000e24000020d900 */
[----:B0-----:R-:W-:Y:S01]  /*4840*/  PRMT R0, R2, 0x7610, R0 ;  /* 0x0000761002007816 */ /* 0x001fe20000000000 */
[----:B------:R-:W-:Y:S06]  /*4850*/  BRA `(.L_x_23172) ;  /* 0x0000000800b47947 */ /* 0x000fec0003800000 */
.L_x_23177:
[----:B------:R-:W2:Y:S02]  /*4860*/  LDG.E.64 R2, desc[UR36][R4.64] ;  /* 0x0000002404027981 */ /* 0x000ea4000c1e1b00 */
[----:B--2---:R-:W0:Y:S02]  /*4870*/  F2I.S64.F64.TRUNC R2, R2 ;  /* 0x0000000200027311 */ /* 0x004e24000030d900 */
[----:B0-----:R-:W-:Y:S01]  /*4880*/  PRMT R0, R2, 0x7610, R0 ;  /* 0x0000761002007816 */ /* 0x001fe20000000000 */
[----:B------:R-:W-:Y:S06]  /*4890*/  BRA `(.L_x_23172) ;  /* 0x0000000800a47947 */ /* 0x000fec0003800000 */
.L_x_23167:
        /* <DEDUP_REMOVED lines=12> */
.L_x_23181:
[----:B------:R-:W2:Y:S02]  /*4960*/  LDG.E.64 R4, desc[UR36][R4.64] ;  /* 0x0000002404047981 */ /* 0x000ea4000c1e1b00 */
[----:B--2---:R-:W0:Y:S02]  /*4970*/  F2I.S64.F64.TRUNC R2, R4 ;  /* 0x0000000400027311 */ /* 0x004e24000030d900 */
[----:B0-----:R-:W-:Y:S01]  /*4980*/  PRMT R0, R2, 0x7610, R0 ;  /* 0x0000761002007816 */ /* 0x001fe20000000000 */
[----:B------:R-:W-:Y:S06]  /*4990*/  BRA `(.L_x_23172) ;  /* 0x0000000800647947 */ /* 0x000fec0003800000 */
.L_x_23180:
        /* <DEDUP_REMOVED lines=27> */
.L_x_23183:
        /* <DEDUP_REMOVED lines=14> */
.L_x_23182:
[----:B------:R-:W2:Y:S02]  /*4c30*/  LDG.E.U16 R2, desc[UR36][R4.64] ;  /* 0x0000002404027981 */ /* 0x000ea4000c1e1500 */
[----:B--2---:R-:W-:-:S06]  /*4c40*/  IMAD.U32 R2, R2, 0x10000, RZ ;  /* 0x0001000002027824 */ /* 0x004fcc00078e00ff */
[----:B------:R-:W0:Y:S02]  /*4c50*/  F2I.S64.TRUNC R2, R2 ;  /* 0x0000000200027311 */ /* 0x000e24000020d900 */
[----:B0-----:R-:W-:Y:S01]  /*4c60*/  PRMT R0, R2, 0x7610, R0 ;  /* 0x0000761002007816 */ /* 0x001fe20000000000 */
[----:B------:R-:W-:Y:S06]  /*4c70*/  BRA `(.L_x_23172) ;  /* 0x0000000400ac7947 */ /* 0x000fec0003800000 */
.L_x_23179:
        /* <DEDUP_REMOVED lines=10> */
.L_x_23186:
        /* <DEDUP_REMOVED lines=21> */
.L_x_23190:
[----:B------:R-:W-:Y:S05]  /*4e70*/  BSYNC.RECONVERGENT B1 ;  /* 0x0000000000017941 */ /* 0x000fea0003800200 */
.L_x_23189:
[----:B------:R-:W-:Y:S01]  /*4e80*/  IMAD.SHL.U32 R0, R0, 0x100000, RZ ;  /* 0x0010000000007824 */ /* 0x000fe200078e00ff */
[----:B------:R-:W-:-:S04]  /*4e90*/  LEA R2, R2, 0x3b800000, 0x17 ;  /* 0x3b80000002027811 */ /* 0x000fc800078eb8ff */
[----:B------:R-:W-:-:S07]  /*4ea0*/  LOP3.LUT R2, R2, R0, R7, 0xfe, !PT ;  /* 0x0000000002027212 */ /* 0x000fce00078efe07 */
.L_x_23188:
[----:B------:R-:W-:Y:S05]  /*4eb0*/  BSYNC.RECONVERGENT B0 ;  /* 0x0000000000007941 */ /* 0x000fea0003800200 */
.L_x_23187:
[----:B------:R-:W0:Y:S02]  /*4ec0*/  F2I.S64.TRUNC R2, R2 ;  /* 0x0000000200027311 */ /* 0x000e24000020d900 */
[----:B0-----:R-:W-:Y:S01]  /*4ed0*/  PRMT R0, R2, 0x7610, R0 ;  /* 0x0000761002007816 */ /* 0x001fe20000000000 */
[----:B------:R-:W-:Y:S06]  /*4ee0*/  BRA `(.L_x_23172) ;  /* 0x0000000400107947 */ /* 0x000fec0003800000 */
.L_x_23185:
        /* <DEDUP_REMOVED lines=21> */
.L_x_23194:
[----:B------:R-:W-:Y:S05]  /*5040*/  BSYNC.RECONVERGENT B1 ;  /* 0x0000000000017941 */ /* 0x000fea0003800200 */
.L_x_23193:
[----:B------:R-:W-:Y:S02]  /*5050*/  SHF.L.U32 R0, R0, 0x15, RZ ;  /* 0x0000001500007819 */ /* 0x000fe400000006ff */
[----:B------:R-:W-:-:S04]  /*5060*/  LEA R2, R2, 0x37800000, 0x17 ;  /* 0x3780000002027811 */ /* 0x000fc800078eb8ff */
[----:B------:R-:W-:-:S07]  /*5070*/  LOP3.LUT R2, R2, R0, R7, 0xfe, !PT ;  /* 0x0000000002027212 */ /* 0x000fce00078efe07 */
.L_x_23192:
[----:B------:R-:W-:Y:S05]  /*5080*/  BSYNC.RECONVERGENT B0 ;  /* 0x0000000000007941 */ /* 0x000fea0003800200 */
.L_x_23191:
[----:B------:R-:W0:Y:S02]  /*5090*/  F2I.S64.TRUNC R2, R2 ;  /* 0x0000000200027311 */ /* 0x000e24000020d900 */
[----:B0-----:R-:W-:Y:S01]  /*50a0*/  PRMT R0, R2, 0x7610, R0 ;  /* 0x0000761002007816 */ /* 0x001fe20000000000 */
[----:B------:R-:W-:Y:S06]  /*50b0*/  BRA `(.L_x_23172) ;  /* 0x00000000009c7947 */ /* 0x000fec0003800000 */
.L_x_23184:
        /* <DEDUP_REMOVED lines=14> */
.L_x_23198:
[----:B------:R-:W-:Y:S05]  /*51a0*/  BSYNC.RECONVERGENT B0 ;  /* 0x0000000000007941 */ /* 0x000fea0003800200 */
.L_x_23197:
[----:B------:R-:W0:Y:S02]  /*51b0*/  F2I.S64.TRUNC R2, R2 ;  /* 0x0000000200027311 */ /* 0x000e24000020d900 */
[----:B0-----:R-:W-:Y:S01]  /*51c0*/  PRMT R0, R2, 0x7610, R0 ;  /* 0x0000761002007816 */ /* 0x001fe20000000000 */
[----:B------:R-:W-:Y:S06]  /*51d0*/  BRA `(.L_x_23172) ;  /* 0x0000000000547947 */ /* 0x000fec0003800000 */
.L_x_23171:
        /* <DEDUP_REMOVED lines=16> */
.L_x_23199:
[----:B------:R-:W-:Y:S01]  /*52e0*/  PRMT R0, RZ, 0x7610, R0 ;  /* 0x00007610ff007816 */ /* 0x000fe20000000000 */
[----:B------:R-:W-:Y:S06]  /*52f0*/  BRA `(.L_x_23172) ;  /* 0x00000000000c7947 */ /* 0x000fec0003800000 */
.L_x_23196:
[----:B------:R1:W5:Y:S01]  /*5300*/  LDG.E.U8 R0, desc[UR36][R4.64] ;  /* 0x0000002404007981 */ /* 0x000362000c1e1100 */
[----:B------:R-:W-:Y:S05]  /*5310*/  BRA `(.L_x_23172) ;  /* 0x0000000000047947 */ /* 0x000fea0003800000 */
.L_x_23195:
[----:B------:R2:W5:Y:S02]  /*5320*/  LDG.E.U8 R0, desc[UR36][R4.64] ;  /* 0x0000002404007981 */ /* 0x000564000c1e1100 */
.L_x_23172:
        /* <DEDUP_REMOVED lines=21> */
.L_x_23204:
[----:B------:R0:W-:Y:S01]  /*5480*/  STG.E.U8 desc[UR36][R2.64], R5 ;  /* 0x0000000502007986 */ /* 0x0001e2000c101124 */
[----:B------:R-:W-:Y:S05]  /*5490*/  BRA `(.L_x_23206) ;  /* 0x0000000c00507947 */ /* 0x000fea0003800000 */
.L_x_23203:
        /* <DEDUP_REMOVED lines=10> */
.L_x_23208:
[----:B------:R-:W-:-:S05]  /*5540*/  LOP3.LUT R5, R5, 0xff, RZ, 0xc0, !PT ;  /* 0x000000ff05057812 */ /* 0x000fca00078ec0ff */
[----:B------:R0:W-:Y:S01]  /*5550*/  STG.E desc[UR36][R2.64], R5 ;  /* 0x0000000502007986 */ /* 0x0001e2000c101924 */
[----:B------:R-:W-:Y:S05]  /*5560*/  BRA `(.L_x_23206) ;  /* 0x0000000c001c7947 */ /* 0x000fea0003800000 */
.L_x_23207:
[----:B------:R-:W-:-:S05]  /*5570*/  LOP3.LUT R5, R5, 0xff, RZ, 0xc0, !PT ;  /* 0x000000ff05057812 */ /* 0x000fca00078ec0ff */
[----:B------:R0:W-:Y:S01]  /*5580*/  STG.E.U16 desc[UR36][R2.64], R5 ;  /* 0x0000000502007986 */ /* 0x0001e2000c101524 */
[----:B------:R-:W-:Y:S05]  /*5590*/  BRA `(.L_x_23206) ;  /* 0x0000000c00107947 */ /* 0x000fea0003800000 */
.L_x_23202:
        /* <DEDUP_REMOVED lines=10> */
.L_x_23210:
[----:B------:R-:W-:-:S04]  /*5640*/  LOP3.LUT R5, R5, 0xff, RZ, 0xc0, !PT ;  /* 0x000000ff05057812 */ /* 0x000fc800078ec0ff */
[----:B------:R-:W0:Y:S02]  /*5650*/  I2F.U16 R0, R5 ;  /* 0x0000000500007306 */ /* 0x000e240000101000 */
[----:B0-----:R-:W-:-:S05]  /*5660*/  F2FP.F16.F32.PACK_AB R0, RZ, R0 ;  /* 0x00000000ff00723e */ /* 0x001fca00000000ff */
[----:B------:R0:W-:Y:S01]  /*5670*/  STG.E.U16 desc[UR36][R2.64], R0 ;  /* 0x0000000002007986 */ /* 0x0001e2000c101524 */
[----:B------:R-:W-:Y:S05]  /*5680*/  BRA `(.L_x_23206) ;  /* 0x0000000800d47947 */ /* 0x000fea0003800000 */
.L_x_23209:
        /* <DEDUP_REMOVED lines=11> */
.L_x_23212:
[----:B------:R-:W-:-:S06]  /*5740*/  LOP3.LUT R5, R5, 0xff, RZ, 0xc0, !PT ;  /* 0x000000ff05057812 */ /* 0x000fcc00078ec0ff */
[----:B------:R-:W0:Y:S02]  /*5750*/  I2F.U16 R5, R5 ;  /* 0x0000000500057306 */ /* 0x000e240000101000 */
[----:B0-----:R-:W-:-:S04]  /*5760*/  F2FP.F16.F32.PACK_AB R5, RZ, R5 ;  /* 0x00000005ff05723e */ /* 0x001fc800000000ff */
[----:B------:R-:W-:-:S05]  /*5770*/  PRMT R5, R5, 0x5410, RZ ;  /* 0x0000541005057816 */ /* 0x000fca00000000ff */
[----:B------:R0:W-:Y:S01]  /*5780*/  STG.E desc[UR36][R2.64], R5 ;  /* 0x0000000502007986 */ /* 0x0001e2000c101924 */
[----:B------:R-:W-:Y:S05]  /*5790*/  BRA `(.L_x_23206) ;  /* 0x0000000800907947 */ /* 0x000fea0003800000 */
.L_x_23211:
[----:B------:R-:W-:-:S06]  /*57a0*/  LOP3.LUT R5, R5, 0xff, RZ, 0xc0, !PT ;  /* 0x000000ff05057812 */ /* 0x000fcc00078ec0ff */
[----:B------:R-:W0:Y:S02]  /*57b0*/  I2F.F64.U16 R4, R5 ;  /* 0x0000000500047312 */ /* 0x000e240000101800 */
[----:B0-----:R0:W-:Y:S01]  /*57c0*/  STG.E.64 desc[UR36][R2.64], R4 ;  /* 0x0000000402007986 */ /* 0x0011e2000c101b24 */
[----:B------:R-:W-:Y:S05]  /*57d0*/  BRA `(.L_x_23206) ;  /* 0x0000000800807947 */ /* 0x000fea0003800000 */
.L_x_23201:
        /* <DEDUP_REMOVED lines=13> */
.L_x_23216:
        /* <DEDUP_REMOVED lines=18> */
.L_x_23218:
[----:B------:R-:W-:Y:S05]  /*59d0*/  BSYNC.RECONVERGENT B0 ;  /* 0x0000000000007941 */ /* 0x000fea0003800200 */
.L_x_23217:
[----:B------:R0:W-:Y:S01]  /*59e0*/  STG.E.U8 desc[UR36][R2.64], R0 ;  /* 0x0000000002007986 */ /* 0x0001e2000c101124 */
[----:B------:R-:W-:Y:S05]  /*59f0*/  BRA `(.L_x_23206) ;  /* 0x0000000400f87947 */ /* 0x000fea0003800000 */
.L_x_23215:
        /* <DEDUP_REMOVED lines=18> */
.L_x_23220:
[----:B------:R-:W-:Y:S05]  /*5b20*/  BSYNC.RECONVERGENT B0 ;  /* 0x0000000000007941 */ /* 0x000fea0003800200 */
.L_x_23219:
[----:B------:R0:W-:Y:S01]  /*5b30*/  STG.E.U8 desc[UR36][R2.64], R0 ;  /* 0x0000000002007986 */ /* 0x0001e2000c101124 */
[----:B------:R-:W-:Y:S05]  /*5b40*/  BRA `(.L_x_23206) ;  /* 0x0000000400a47947 */ /* 0x000fea0003800000 */
.L_x_23214:
        /* <DEDUP_REMOVED lines=23> */
.L_x_23222:
[----:B------:R-:W-:Y:S02]  /*5cc0*/  LOP3.LUT R4, R5, 0xff, RZ, 0xc0, !PT ;  /* 0x000000ff05047812 */ /* 0x000fe400078ec0ff */
[----:B------:R-:W-:-:S05]  /*5cd0*/  MOV R5, RZ ;  /* 0x000000ff00057202 */ /* 0x000fca0000000f00 */
[----:B------:R0:W-:Y:S01]  /*5ce0*/  STG.E.64 desc[UR36][R2.64], R4 ;  /* 0x0000000402007986 */ /* 0x0001e2000c101b24 */
[----:B------:R-:W-:Y:S05]  /*5cf0*/  BRA `(.L_x_23206) ;  /* 0x0000000400387947 */ /* 0x000fea0003800000 */
.L_x_23221:
[----:B------:R-:W-:-:S05]  /*5d00*/  LOP3.LUT R5, R5, 0xff, RZ, 0xc0, !PT ;  /* 0x000000ff05057812 */ /* 0x000fca00078ec0ff */
[----:B------:R0:W-:Y:S01]  /*5d10*/  STG.E desc[UR36][R2.64], R5 ;  /* 0x0000000502007986 */ /* 0x0001e2000c101924 */
[----:B------:R-:W-:Y:S05]  /*5d20*/  BRA `(.L_x_23206) ;  /* 0x00000004002c7947 */ /* 0x000fea0003800000 */
.L_x_23213:
        /* <DEDUP_REMOVED lines=10> */
.L_x_23224:
[----:B------:R-:W-:Y:S02]  /*5dd0*/  LOP3.LUT R5, R5, 0xff, RZ, 0xc0, !PT ;  /* 0x000000ff05057812 */ /* 0x000fe400078ec0ff */
[----:B------:R-:W-:-:S04]  /*5de0*/  CS2R R6, SRZ ;  /* 0x0000000000067805 */ /* 0x000fc8000001ff00 */
[----:B------:R-:W0:Y:S02]  /*5df0*/  I2F.F64.U16 R4, R5 ;  /* 0x0000000500047312 */ /* 0x000e240000101800 */
[----:B0-----:R4:W-:Y:S01]  /*5e00*/  STG.E.128 desc[UR36][R2.64], R4 ;  /* 0x0000000402007986 */ /* 0x0019e2000c101d24 */
[----:B------:R-:W-:Y:S05]  /*5e10*/  BRA `(.L_x_23206) ;  /* 0x0000000000f07947 */ /* 0x000fea0003800000 */
.L_x_23223:
[----:B------:R-:W-:-:S09]  /*5e20*/  UISETP.NE.AND UP0, UPT, UR4, 0xf, UPT ;  /* 0x0000000f0400788c */ /* 0x000fd2000bf05270 */
[----:B------:R-:W-:Y:S05]  /*5e30*/  BRA.U !UP0, `(.L_x_23225) ;  /* 0x0000000108d87547 */ /* 0x000fea000b800000 */
[----:B------:R-:W-:-:S09]  /*5e40*/  UISETP.NE.AND UP0, UPT, UR4, 0x17, UPT ;  /* 0x000000170400788c */ /* 0x000fd2000bf05270 */
[----:B------:R-:W-:Y:S05]  /*5e50*/  BRA.U !UP0, `(.L_x_23226) ;  /* 0x0000000108887547 */ /* 0x000fea000b800000 */
[----:B------:R-:W-:-:S09]  /*5e60*/  UISETP.NE.AND UP0, UPT, UR4, 0x18, UPT ;  /* 0x000000180400788c */ /* 0x000fd2000bf05270 */
[----:B------:R-:W-:Y:S05]  /*5e70*/  BRA.U !UP0, `(.L_x_23227) ;  /* 0x0000000108447547 */ /* 0x000fea000b800000 */
.L_x_23205:
        /* <DEDUP_REMOVED lines=16> */
.L_x_23228:
[----:B------:R-:W-:Y:S05]  /*5f80*/  BRA `(.L_x_23206) ;  /* 0x0000000000947947 */ /* 0x000fea0003800000 */
.L_x_23227:
        /* <DEDUP_REMOVED lines=12> */
.L_x_23230:
[----:B------:R-:W-:Y:S05]  /*6050*/  BSYNC.RECONVERGENT B0 ;  /* 0x0000000000007941 */ /* 0x000fea0003800200 */
.L_x_23229:
[----:B------:R3:W-:Y:S01]  /*6060*/  STG.E.U8 desc[UR36][R2.64], R5 ;  /* 0x0000000502007986 */ /* 0x0007e2000c101124 */
[----:B------:R-:W-:Y:S05]  /*6070*/  BRA `(.L_x_23206) ;  /* 0x0000000000587947 */ /* 0x000fea0003800000 */
.L_x_23226:
        /* <DEDUP_REMOVED lines=13> */
.L_x_23231:
[----:B------:R-:W-:Y:S01]  /*6150*/  IMAD.MOV.U32 R5, RZ, RZ, 0x7f ;  /* 0x0000007fff057424 */ /* 0x000fe200078e00ff */
[----:B------:R-:W-:-:S04]  /*6160*/  ISETP.GT.U32.AND P0, PT, R7, 0x7f800000, PT ;  /* 0x7f8000000700780c */ /* 0x000fc80003f04070 */
[----:B------:R-:W-:-:S05]  /*6170*/  SEL R5, R5, 0x7c, P0 ;  /* 0x0000007c05057807 */ /* 0x000fca0000000000 */
[----:B------:R2:W-:Y:S01]  /*6180*/  STG.E.U8 desc[UR36][R2.64], R5 ;  /* 0x0000000502007986 */ /* 0x0005e2000c101124 */
[----:B------:R-:W-:Y:S05]  /*6190*/  BRA `(.L_x_23206) ;  /* 0x0000000000107947 */ /* 0x000fea0003800000 */
.L_x_23225:
[----:B------:R-:W-:-:S04]  /*61a0*/  LOP3.LUT R5, R5, 0xff, RZ, 0xc0, !PT ;  /* 0x000000ff05057812 */ /* 0x000fc800078ec0ff */
[----:B------:R-:W0:Y:S02]  /*61b0*/  I2F.U16 R0, R5 ;  /* 0x0000000500007306 */ /* 0x000e240000101000 */
[----:B0-----:R-:W-:-:S05]  /*61c0*/  F2FP.BF16.F32.PACK_AB R0, RZ, R0 ;  /* 0x00000000ff00723e */ /* 0x001fca00000010ff */
[----:B------:R0:W-:Y:S02]  /*61d0*/  STG.E.U16 desc[UR36][R2.64], R0 ;  /* 0x0000000002007986 */ /* 0x0001e4000c101524 */
.L_x_23206:
[----:B------:R-:W-:Y:S05]  /*61e0*/  BSYNC.RECONVERGENT B6 ;  /* 0x0000000000067941 */ /* 0x000fea0003800200 */
.L_x_23200:
[----:B------:R-:W-:-:S07]  /*61f0*/  IADD3 R17, PT, PT, R17, 0x80, RZ ;  /* 0x0000008011117810 */ /* 0x000fce0007ffe0ff */
.L_x_23165:
[----:B------:R-:W-:Y:S05]  /*6200*/  BSYNC.RECONVERGENT B7 ;  /* 0x0000000000077941 */ /* 0x000fea0003800200 */
.L_x_23164:
        /* <DEDUP_REMOVED lines=307> */
.L_x_23234:
        /* <DEDUP_REMOVED lines=16> */
.L_x_23238:
[----:B------:R0:W5:Y:S01]  /*7640*/  LDG.E.U8 R0, desc[UR36][R4.64] ;  /* 0x0000002404007981 */ /* 0x000162000c1e1100 */
[----:B------:R-:W-:Y:S05]  /*7650*/  BRA `(.L_x_23240) ;  /* 0x0000000c005c7947 */ /* 0x000fea0003800000 */
.L_x_23237:
        /* <DEDUP_REMOVED lines=8> */
.L_x_23242:
[----:B------:R3:W5:Y:S01]  /*76e0*/  LDG.E.U8 R0, desc[UR36][R4.64] ;  /* 0x0000002404007981 */ /* 0x000762000c1e1100 */
[----:B------:R-:W-:Y:S05]  /*76f0*/  BRA `(.L_x_23240) ;  /* 0x0000000c00347947 */ /* 0x000fea0003800000 */
.L_x_23241:
[----:B------:R2:W5:Y:S01]  /*7700*/  LDG.E.U16 R0, desc[UR36][R4.64] ;  /* 0x0000002404007981 */ /* 0x000562000c1e1500 */
[----:B------:R-:W-:Y:S05]  /*7710*/  BRA `(.L_x_23240) ;  /* 0x0000000c002c7947 */ /* 0x000fea0003800000 */
.L_x_23236:
        /* <DEDUP_REMOVED lines=10> */
.L_x_23244:
[----:B------:R-:W2:Y:S02]  /*77c0*/  LDG.E.U16 R2, desc[UR36][R4.64] ;  /* 0x0000002404027981 */ /* 0x000ea4000c1e1500 */
[----:B--2---:R-:W-:-:S06]  /*77d0*/  HADD2.F32 R2, -RZ, R2.H0_H0 ;  /* 0x20000002ff027230 */ /* 0x004fcc0000004100 */
[----:B------:R-:W0:Y:S02]  /*77e0*/  F2I.S64.TRUNC R2, R2 ;  /* 0x0000000200027311 */ /* 0x000e24000020d900 */
[----:B0-----:R-:W-:Y:S01]  /*77f0*/  PRMT R0, R2, 0x7610, R0 ;  /* 0x0000761002007816 */ /* 0x001fe20000000000 */
[----:B------:R-:W-:Y:S06]  /*7800*/  BRA `(.L_x_23240) ;  /* 0x0000000800f07947 */ /* 0x000fec0003800000 */
.L_x_23243:
        /* <DEDUP_REMOVED lines=10> */
.L_x_23246:
[----:B------:R-:W2:Y:S02]  /*78b0*/  LDG.E.U16 R4, desc[UR36][R4.64] ;  /* 0x0000002404047981 */ /* 0x000ea4000c1e1500 */
[----:B--2---:R-:W-:-:S06]  /*78c0*/  HADD2.F32 R2, -RZ, R4.H0_H0 ;  /* 0x20000004ff027230 */ /* 0x004fcc0000004100 */
[----:B------:R-:W0:Y:S02]  /*78d0*/  F2I.S64.TRUNC R2, R2 ;  /* 0x0000000200027311 */ /* 0x000e24000020d900 */
[----:B0-----:R-:W-:Y:S01]  /*78e0*/  PRMT R0, R2, 0x7610, R0 ;  /* 0x0000761002007816 */ /* 0x001fe20000000000 */
[----:B------:R-:W-:Y:S06]  /*78f0*/  BRA `(.L_x_23240) ;  /* 0x0000000800b47947 */ /* 0x000fec0003800000 */
.L_x_23245:
[----:B------:R-:W2:Y:S02]  /*7900*/  LDG.E.64 R2, desc[UR36][R4.64] ;  /* 0x0000002404027981 */ /* 0x000ea4000c1e1b00 */
[----:B--2---:R-:W0:Y:S02]  /*7910*/  F2I.S64.F64.TRUNC R2, R2 ;  /* 0x0000000200027311 */ /* 0x004e24000030d900 */
[----:B0-----:R-:W-:Y:S01]  /*7920*/  PRMT R0, R2, 0x7610, R0 ;  /* 0x0000761002007816 */ /* 0x001fe20000000000 */
[----:B------:R-:W-:Y:S06]  /*7930*/  BRA `(.L_x_23240) ;  /* 0x0000000800a47947 */ /* 0x000fec0003800000 */
.L_x_23235:
        /* <DEDUP_REMOVED lines=12> */
.L_x_23249:
[----:B------:R-:W2:Y:S02]  /*7a00*/  LDG.E.64 R4, desc[UR36][R4.64] ;  /* 0x0000002404047981 */ /* 0x000ea4000c1e1b00 */
[----:B--2---:R-:W0:Y:S02]  /*7a10*/  F2I.S64.F64.TRUNC R2, R4 ;  /* 0x0000000400027311 */ /* 0x004e24000030d900 */
[----:B0-----:R-:W-:Y:S01]  /*7a20*/  PRMT R0, R2, 0x7610, R0 ;  /* 0x0000761002007816 */ /* 0x001fe20000000000 */
[----:B------:R-:W-:Y:S06]  /*7a30*/  BRA `(.L_x_23240) ;  /* 0x0000000800647947 */ /* 0x000fec0003800000 */
.L_x_23248:
        /* <DEDUP_REMOVED lines=27> */
.L_x_23251:
        /* <DEDUP_REMOVED lines=14> */
.L_x_23250:
[----:B------:R-:W2:Y:S02]  /*7cd0*/  LDG.E.U16 R2, desc[UR36][R4.64] ;  /* 0x0000002404027981 */ /* 0x000ea4000c1e1500 */
[----:B--2---:R-:W-:-:S06]  /*7ce0*/  IMAD.U32 R2, R2, 0x10000, RZ ;  /* 0x0001000002027824 */ /* 0x004fcc00078e00ff */
[----:B------:R-:W0:Y:S02]  /*7cf0*/  F2I.S64.TRUNC R2, R2 ;  /* 0x0000000200027311 */ /* 0x000e24000020d900 */
[----:B0-----:R-:W-:Y:S01]  /*7d00*/  PRMT R0, R2, 0x7610, R0 ;  /* 0x0000761002007816 */ /* 0x001fe20000000000 */
[----:B------:R-:W-:Y:S06]  /*7d10*/  BRA `(.L_x_23240) ;  /* 0x0000000400ac7947 */ /* 0x000fec0003800000 */
.L_x_23247:
        /* <DEDUP_REMOVED lines=10> */
.L_x_23254:
        /* <DEDUP_REMOVED lines=21> */
.L_x_23258:
[----:B------:R-:W-:Y:S05]  /*7f10*/  BSYNC.RECONVERGENT B1 ;  /* 0x0000000000017941 */ /* 0x000fea0003800200 */
.L_x_23257:
[----:B------:R-:W-:Y:S01]  /*7f20*/  IMAD.SHL.U32 R0, R0, 0x100000, RZ ;  /* 0x0010000000007824 */ /* 0x000fe200078e00ff */
[----:B------:R-:W-:-:S04]  /*7f30*/  LEA R2, R2, 0x3b800000, 0x17 ;  /* 0x3b80000002027811 */ /* 0x000fc800078eb8ff */
[----:B------:R-:W-:-:S07]  /*7f40*/  LOP3.LUT R2, R2, R0, R7, 0xfe, !PT ;  /* 0x0000000002027212 */ /* 0x000fce00078efe07 */
.L_x_23256:
[----:B------:R-:W-:Y:S05]  /*7f50*/  BSYNC.RECONVERGENT B0 ;  /* 0x0000000000007941 */ /* 0x000fea0003800200 */
.L_x_23255:
[----:B------:R-:W0:Y:S02]  /*7f60*/  F2I.S64.TRUNC R2, R2 ;  /* 0x0000000200027311 */ /* 0x000e24000020d900 */
[----:B0-----:R-:W-:Y:S01]  /*7f70*/  PRMT R0, R2, 0x7610, R0 ;  /* 0x0000761002007816 */ /* 0x001fe20000000000 */
[----:B------:R-:W-:Y:S06]  /*7f80*/  BRA `(.L_x_23240) ;  /* 0x0000000400107947 */ /* 0x000fec0003800000 */
.L_x_23253:
        /* <DEDUP_REMOVED lines=21> */
.L_x_23262:
[----:B------:R-:W-:Y:S05]  /*80e0*/  BSYNC.RECONVERGENT B1 ;  /* 0x0000000000017941 */ /* 0x000fea0003800200 */
.L_x_23261:
[----:B------:R-:W-:Y:S02]  /*80f0*/  SHF.L.U32 R0, R0, 0x15, RZ ;  /* 0x0000001500007819 */ /* 0x000fe400000006ff */
[----:B------:R-:W-:-:S04]  /*8100*/  LEA R2, R2, 0x37800000, 0x17 ;  /* 0x3780000002027811 */ /* 0x000fc800078eb8ff */
[----:B------:R-:W-:-:S07]  /*8110*/  LOP3.LUT R2, R2, R0, R7, 0xfe, !PT ;  /* 0x0000000002027212 */ /* 0x000fce00078efe07 */
.L_x_23260:
[----:B------:R-:W-:Y:S05]  /*8120*/  BSYNC.RECONVERGENT B0 ;  /* 0x0000000000007941 */ /* 0x000fea0003800200 */
.L_x_23259:
[----:B------:R-:W0:Y:S02]  /*8130*/  F2I.S64.TRUNC R2, R2 ;  /* 0x0000000200027311 */ /* 0x000e24000020d900 */
[----:B0-----:R-:W-:Y:S01]  /*8140*/  PRMT R0, R2, 0x7610, R0 ;  /* 0x0000761002007816 */ /* 0x001fe20000000000 */
[----:B------:R-:W-:Y:S06]  /*8150*/  BRA `(.L_x_23240) ;  /* 0x00000000009c7947 */ /* 0x000fec0003800000 */
.L_x_23252:
        /* <DEDUP_REMOVED lines=14> */
.L_x_23266:
[----:B------:R-:W-:Y:S05]  /*8240*/  BSYNC.RECONVERGENT B0 ;  /* 0x0000000000007941 */ /* 0x000fea0003800200 */
.L_x_23265:
[----:B------:R-:W0:Y:S02]  /*8250*/  F2I.S64.TRUNC R2, R2 ;  /* 0x0000000200027311 */ /* 0x000e24000020d900 */
[----:B0-----:R-:W-:Y:S01]  /*8260*/  PRMT R0, R2, 0x7610, R0 ;  /* 0x0000761002007816 */ /* 0x001fe20000000000 */
[----:B------:R-:W-:Y:S06]  /*8270*/  BRA `(.L_x_23240) ;  /* 0x0000000000547947 */ /* 0x000fec0003800000 */
.L_x_23239:
        /* <DEDUP_REMOVED lines=16> */
.L_x_23267:
[----:B------:R-:W-:Y:S01]  /*8380*/  PRMT R0, RZ, 0x7610, R0 ;  /* 0x00007610ff007816 */ /* 0x000fe20000000000 */
[----:B------:R-:W-:Y:S06]  /*8390*/  BRA `(.L_x_23240) ;  /* 0x00000000000c7947 */ /* 0x000fec0003800000 */
.L_x_23264:
[----:B------:R0:W5:Y:S01]  /*83a0*/  LDG.E.U8 R0, desc[UR36][R4.64] ;  /* 0x0000002404007981 */ /* 0x000162000c1e1100 */
[----:B------:R-:W-:Y:S05]  /*83b0*/  BRA `(.L_x_23240) ;  /* 0x0000000000047947 */ /* 0x000fea0003800000 */
.L_x_23263:
[----:B------:R0:W5:Y:S02]  /*83c0*/  LDG.E.U8 R0, desc[UR36][R4.64] ;  /* 0x0000002404007981 */ /* 0x000164000c1e1100 */
.L_x_23240:
        /* <DEDUP_REMOVED lines=21> */
.L_x_23272:
[----:B------:R0:W-:Y:S01]  /*8520*/  STG.E.U8 desc[UR36][R2.64], R5 ;  /* 0x0000000502007986 */ /* 0x0001e2000c101124 */
[----:B------:R-:W-:Y:S05]  /*8530*/  BRA `(.L_x_23274) ;  /* 0x0000000c00507947 */ /* 0x000fea0003800000 */
.L_x_23271:
        /* <DEDUP_REMOVED lines=10> */
.L_x_23276:
[----:B------:R-:W-:-:S05]  /*85e0*/  LOP3.LUT R5, R5, 0xff, RZ, 0xc0, !PT ;  /* 0x000000ff05057812 */ /* 0x000fca00078ec0ff */
[----:B------:R0:W-:Y:S01]  /*85f0*/  STG.E desc[UR36][R2.64], R5 ;  /* 0x0000000502007986 */ /* 0x0001e2000c101924 */
[----:B------:R-:W-:Y:S05]  /*8600*/  BRA `(.L_x_23274) ;  /* 0x0000000c001c7947 */ /* 0x000fea0003800000 */
.L_x_23275:
[----:B------:R-:W-:-:S05]  /*8610*/  LOP3.LUT R5, R5, 0xff, RZ, 0xc0, !PT ;  /* 0x000000ff05057812 */ /* 0x000fca00078ec0ff */
[----:B------:R0:W-:Y:S01]  /*8620*/  STG.E.U16 desc[UR36][R2.64], R5 ;  /* 0x0000000502007986 */ /* 0x0001e2000c101524 */
[----:B------:R-:W-:Y:S05]  /*8630*/  BRA `(.L_x_23274) ;  /* 0x0000000c00107947 */ /* 0x000fea0003800000 */
.L_x_23270:
        /* <DEDUP_REMOVED lines=10> */
.L_x_23278:
[----:B------:R-:W-:-:S04]  /*86e0*/  LOP3.LUT R5, R5, 0xff, RZ, 0xc0, !PT ;  /* 0x000000ff05057812 */ /* 0x000fc800078ec0ff */
[----:B------:R-:W0:Y:S02]  /*86f0*/  I2F.U16 R0, R5 ;  /* 0x0000000500007306 */ /* 0x000e240000101000 */
[----:B0-----:R-:W-:-:S05]  /*8700*/  F2FP.F16.F32.PACK_AB R0, RZ, R0 ;  /* 0x00000000ff00723e */ /* 0x001fca00000000ff */
[----:B------:R0:W-:Y:S01]  /*8710*/  STG.E.U16 desc[UR36][R2.64], R0 ;  /* 0x0000000002007986 */ /* 0x0001e2000c101524 */
[----:B------:R-:W-:Y:S05]  /*8720*/  BRA `(.L_x_23274) ;  /* 0x0000000800d47947 */ /* 0x000fea0003800000 */
.L_x_23277:
[----:B------:R-:W-:-:S09]  /*8730*/  UISETP.NE.AND UP0, UPT, UR4, 0x7, UPT ;  /* 0x000000070400788c */ /* 0x000fd2000bf05270 */
[----:B------:R-:W-:Y:S05]  /*8740*/  BRA.U !UP0, `(.L_x_23279) ;  /* 0x00000001083c7547 */ /* 0x000fea000b800000 */
[----:B------:R-:W-:-:S09]  /*8750*/  UISETP.NE.AND UP0, UPT, UR4, 0x8, UPT ;  /* 0x000000080400788c */ /* 0x000fd2000bf05270 */
[----:B------:R-:W-:Y:S05]  /*8760*/  BRA.U !UP0, `(.L_x_23280) ;  /* 0x00000001081c7547 */ /* 0x000fea000b800000 */
[----:B------:R-:W-:-:S09]  /*8770*/  UISETP.NE.AND UP0, UPT, UR4, 0x9, UPT ;  /* 0x000000090400788c */ /* 0x000fd2000bf05270 */
[----:B------:R-:W-:Y:S05]  /*8780*/  BRA.U UP0, `(.L_x_23273) ;  /* 0x0000000500e47547 */ /* 0x000fea000b800000 */
[----:B------:R-:W-:Y:S02]  /*8790*/  LOP3.LUT R5, R5, 0xff, RZ, 0xc0, !PT ;  /* 0x000000ff05057812 */ /* 0x000fe400078ec0ff */
[----:B------:R-:W-:Y:S02]  /*87a0*/  MOV R7, RZ ;  /* 0x000000ff00077202 */ /* 0x000fe40000000f00 */
[----:B------:R-:W0:Y:S03]  /*87b0*/  I2F.U16 R6, R5 ;  /* 0x0000000500067306 */ /* 0x000e260000101000 */
[----:B0-----:R0:W-:Y:S01]  /*87c0*/  STG.E.64 desc[UR36][R2.64], R6 ;  /* 0x0000000602007986 */ /* 0x0011e2000c101b24 */
[----:B------:R-:W-:Y:S05]  /*87d0*/  BRA `(.L_x_23274) ;  /* 0x0000000800a87947 */ /* 0x000fea0003800000 */
.L_x_23280:
[----:B------:R-:W-:-:S06]  /*87e0*/  LOP3.LUT R5, R5, 0xff, RZ, 0xc0, !PT ;  /* 0x000000ff05057812 */ /* 0x000fcc00078ec0ff */
[----:B------:R-:W0:Y:S02]  /*87f0*/  I2F.U16 R5, R5 ;  /* 0x0000000500057306 */ /* 0x000e240000101000 */
[----:B0-----:R-:W-:-:S04]  /*8800*/  F2FP.F16.F32.PACK_AB R5, RZ, R5 ;  /* 0x00000005ff05723e */ /* 0x001fc800000000ff */
[----:B------:R-:W-:-:S05]  /*8810*/  PRMT R5, R5, 0x5410, RZ ;  /* 0x0000541005057816 */ /* 0x000fca00000000ff */
[----:B------:R0:W-:Y:S01]  /*8820*/  STG.E desc[UR36][R2.64], R5 ;  /* 0x0000000502007986 */ /* 0x0001e2000c101924 */
[----:B------:R-:W-:Y:S05]  /*8830*/  BRA `(.L_x_23274) ;  /* 0x0000000800907947 */ /* 0x000fea0003800000 */
.L_x_23279:
[----:B------:R-:W-:-:S06]  /*8840*/  LOP3.LUT R5, R5, 0xff, RZ, 0xc0, !PT ;  /* 0x000000ff05057812 */ /* 0x000fcc00078ec0ff */
[----:B------:R-:W0:Y:S02]  /*8850*/  I2F.F64.U16 R4, R5 ;  /* 0x0000000500047312 */ /* 0x000e240000101800 */
[----:B0-----:R0:W-:Y:S01]  /*8860*/  STG.E.64 desc[UR36][R2.64], R4 ;  /* 0x0000000402007986 */ /* 0x0011e2000c101b24 */
[----:B------:R-:W-:Y:S05]  /*8870*/  BRA `(.L_x_23274) ;  /* 0x0000000800807947 */ /* 0x000fea0003800000 */
.L_x_23269:
        /* <DEDUP_REMOVED lines=13> */
.L_x_23284:
        /* <DEDUP_REMOVED lines=18> */
.L_x_23286:
[----:B------:R-:W-:Y:S05]  /*8a70*/  BSYNC.RECONVERGENT B0 ;  /* 0x0000000000007941 */ /* 0x000fea0003800200 */
.L_x_23285:
[----:B------:R0:W-:Y:S01]  /*8a80*/  STG.E.U8 desc[UR36][R2.64], R0 ;  /* 0x0000000002007986 */ /* 0x0001e2000c101124 */
[----:B------:R-:W-:Y:S05]  /*8a90*/  BRA `(.L_x_23274) ;  /* 0x0000000400f87947 */ /* 0x000fea0003800000 */
.L_x_23283:
[----:B------:R-:W-:Y:S01]  /*8aa0*/  LOP3.LUT R5, R5, 0xff, RZ, 0xc0, !PT ;  /* 0x000000ff05057812 */ /* 0x000fe200078ec0ff */
[----:B------:R-:W-:Y:S01]  /*8ab0*/  BSSY.RECONVERGENT B0, `(.L_x_23287) ;  /* 0x0000011000007945 */ /* 0x000fe20003800200 */
[----:B------:R-:W-:-:S04]  /*8ac0*/  HFMA2 R0, -RZ, RZ, 0, 7.62939453125e-06 ;  /* 0x00000080ff007431 */ /* 0x000fc800000001ff */
        /* <DEDUP_REMOVED lines=15> */
.L_x_23288:
[----:B------:R-:W-:Y:S05]  /*8bc0*/  BSYNC.RECONVERGENT B0 ;  /* 0x0000000000007941 */ /* 0x000fea0003800200 */
.L_x_23287:
[----:B------:R0:W-:Y:S01]  /*8bd0*/  STG.E.U8 desc[UR36][R2.64], R0 ;  /* 0x0000000002007986 */ /* 0x0001e2000c101124 */
[----:B------:R-:W-:Y:S05]  /*8be0*/  BRA `(.L_x_23274) ;  /* 0x0000000400a47947 */ /* 0x000fea0003800000 */
.L_x_23282:
        /* <DEDUP_REMOVED lines=23> */
.L_x_23290:
[----:B------:R-:W-:Y:S01]  /*8d60*/  LOP3.LUT R4, R5, 0xff, RZ, 0xc0, !PT ;  /* 0x000000ff05047812 */ /* 0x000fe200078ec0ff */
[----:B------:R-:W-:-:S05]  /*8d70*/  HFMA2 R5, -RZ, RZ, 0, 0 ;  /* 0x00000000ff057431 */ /* 0x000fca00000001ff */
[----:B------:R0:W-:Y:S01]  /*8d80*/  STG.E.64 desc[UR36][R2.64], R4 ;  /* 0x0000000402007986 */ /* 0x0001e2000c101b24 */
[----:B------:R-:W-:Y:S05]  /*8d90*/  BRA `(.L_x_23274) ;  /* 0x0000000400387947 */ /* 0x000fea0003800000 */
.L_x_23289:
[----:B------:R-:W-:-:S05]  /*8da0*/  LOP3.LUT R5, R5, 0xff, RZ, 0xc0, !PT ;  /* 0x000000ff05057812 */ /* 0x000fca00078ec0ff */
[----:B------:R0:W-:Y:S01]  /*8db0*/  STG.E desc[UR36][R2.64], R5 ;  /* 0x0000000502007986 */ /* 0x0001e2000c101924 */
[----:B------:R-:W-:Y:S05]  /*8dc0*/  BRA `(.L_x_23274) ;  /* 0x00000004002c7947 */ /* 0x000fea0003800000 */
.L_x_23281:
        /* <DEDUP_REMOVED lines=10> */
.L_x_23292:
[----:B------:R-:W-:Y:S02]  /*8e70*/  LOP3.LUT R5, R5, 0xff, RZ, 0xc0, !PT ;  /* 0x000000ff05057812 */ /* 0x000fe400078ec0ff */
[----:B------:R-:W-:-:S04]  /*8e80*/  CS2R R6, SRZ ;  /* 0x0000000000067805 */ /* 0x000fc8000001ff00 */
[----:B------:R-:W0:Y:S02]  /*8e90*/  I2F.F64.U16 R4, R5 ;  /* 0x0000000500047312 */ /* 0x000e240000101800 */
[----:B0-----:R4:W-:Y:S01]  /*8ea0*/  STG.E.128 desc[UR36][R2.64], R4 ;  /* 0x0000000402007986 */ /* 0x0019e2000c101d24 */
[----:B------:R-:W-:Y:S05]  /*8eb0*/  BRA `(.L_x_23274) ;  /* 0x0000000000f07947 */ /* 0x000fea0003800000 */
.L_x_23291:
[----:B------:R-:W-:-:S09]  /*8ec0*/  UISETP.NE.AND UP0, UPT, UR4, 0xf, UPT ;  /* 0x0000000f0400788c */ /* 0x000fd2000bf05270 */
[----:B------:R-:W-:Y:S05]  /*8ed0*/  BRA.U !UP0, `(.L_x_23293) ;  /* 0x0000000108d87547 */ /* 0x000fea000b800000 */
[----:B------:R-:W-:-:S09]  /*8ee0*/  UISETP.NE.AND UP0, UPT, UR4, 0x17, UPT ;  /* 0x000000170400788c */ /* 0x000fd2000bf05270 */
[----:B------:R-:W-:Y:S05]  /*8ef0*/  BRA.U !UP0, `(.L_x_23294) ;  /* 0x0000000108887547 */ /* 0x000fea000b800000 */
[----:B------:R-:W-:-:S09]  /*8f00*/  UISETP.NE.AND UP0, UPT, UR4, 0x18, UPT ;  /* 0x000000180400788c */ /* 0x000fd2000bf05270 */
[----:B------:R-:W-:Y:S05]  /*8f10*/  BRA.U !UP0, `(.L_x_23295) ;  /* 0x0000000108447547 */ /* 0x000fea000b800000 */
.L_x_23273:
        /* <DEDUP_REMOVED lines=16> */
.L_x_23296:
[----:B------:R-:W-:Y:S05]  /*9020*/  BRA `(.L_x_23274) ;  /* 0x0000000000947947 */ /* 0x000fea0003800000 */
.L_x_23295:
        /* <DEDUP_REMOVED lines=12> */
.L_x_23298:
[----:B------:R-:W-:Y:S05]  /*90f0*/  BSYNC.RECONVERGENT B0 ;  /* 0x0000000000007941 */ /* 0x000fea0003800200 */
.L_x_23297:
[----:B------:R3:W-:Y:S01]  /*9100*/  STG.E.U8 desc[UR36][R2.64], R5 ;  /* 0x0000000502007986 */ /* 0x0007e2000c101124 */
[----:B------:R-:W-:Y:S05]  /*9110*/  BRA `(.L_x_23274) ;  /* 0x0000000000587947 */ /* 0x000fea0003800000 */
.L_x_23294:
        /* <DEDUP_REMOVED lines=13> */
.L_x_23299:
[----:B------:R-:W-:Y:S01]  /*91f0*/  IMAD.MOV.U32 R5, RZ, RZ, 0x7f ;  /* 0x0000007fff057424 */ /* 0x000fe200078e00ff */
[----:B------:R-:W-:-:S04]  /*9200*/  ISETP.GT.U32.AND P0, PT, R7, 0x7f800000, PT ;  /* 0x7f8000000700780c */ /* 0x000fc80003f04070 */
[----:B------:R-:W-:-:S05]  /*9210*/  SEL R5, R5, 0x7c, P0 ;  /* 0x0000007c05057807 */ /* 0x000fca0000000000 */
[----:B------:R2:W-:Y:S01]  /*9220*/  STG.E.U8 desc[UR36][R2.64], R5 ;  /* 0x0000000502007986 */ /* 0x0005e2000c101124 */
[----:B------:R-:W-:Y:S05]  /*9230*/  BRA `(.L_x_23274) ;  /* 0x0000000000107947 */ /* 0x000fea0003800000 */
.L_x_23293:
[----:B------:R-:W-:-:S04]  /*9240*/  LOP3.LUT R5, R5, 0xff, RZ, 0xc0, !PT ;  /* 0x000000ff05057812 */ /* 0x000fc800078ec0ff */
[----:B------:R-:W0:Y:S02]  /*9250*/  I2F.U16 R0, R5 ;  /* 0x0000000500007306 */ /* 0x000e240000101000 */
[----:B0-----:R-:W-:-:S05]  /*9260*/  F2FP.BF16.F32.PACK_AB R0, RZ, R0 ;  /* 0x00000000ff00723e */ /* 0x001fca00000010ff */
[----:B------:R0:W-:Y:S02]  /*9270*/  STG.E.U16 desc[UR36][R2.64], R0 ;  /* 0x0000000002007986 */ /* 0x0001e4000c101524 */
.L_x_23274:
[----:B------:R-:W-:Y:S05]  /*9280*/  BSYNC.RECONVERGENT B6 ;  /* 0x0000000000067941 */ /* 0x000fea0003800200 */
.L_x_23268:
[----:B------:R-:W-:-:S07]  /*9290*/  IADD3 R17, PT, PT, R17, 0x80, RZ ;  /* 0x0000008011117810 */ /* 0x000fce0007ffe0ff */
.L_x_23233:
[----:B------:R-:W-:Y:S05]  /*92a0*/  BSYNC.RECONVERGENT B7 ;  /* 0x0000000000077941 */ /* 0x000fea0003800200 */
.L_x_23232:
        /* <DEDUP_REMOVED lines=306> */
.L_x_23300:
[----:B------:R-:W0:Y:S01]  /*a5d0*/  LDCU.128 UR8, c[0x0][0x580] ;  /* 0x0000b000ff0877ac */ /* 0x000e220008000c00 */
[----:B------:R-:W-:-:S04]  /*a5e0*/  UPRMT UR4, UR42, 0x9910, URZ ;  /* 0x000099102a047896 */ /* 0x000fc800080000ff */
[----:B------:R-:W-:Y:S01]  /*a5f0*/  UISETP.GT.AND UP0, UPT, UR4, 0x9, UPT ;  /* 0x000000090400788c */ /* 0x000fe2000bf04270 */
[----:B0-----:R-:W-:Y:S02]  /*a600*/  IADD3 R16, P0, PT, R16, UR8, RZ ;  /* 0x0000000810107c10 */ /* 0x001fe4000ff1e0ff */
[----:B----4-:R-:W-:-:S03]  /*a610*/  IADD3 R4, P1, PT, R0, UR10, RZ ;  /* 0x0000000a00047c10 */ /* 0x010fc6000ff3e0ff */
        /* <DEDUP_REMOVED lines=13> */
.L_x_23304:
[----:B------:R4:W5:Y:S01]  /*a6f0*/  LDG.E.U8 R0, desc[UR36][R4.64] ;  /* 0x0000002404007981 */ /* 0x000962000c1e1100 */
[----:B------:R-:W-:Y:S05]  /*a700*/  BRA `(.L_x_23306) ;  /* 0x0000000c005c7947 */ /* 0x000fea0003800000 */
.L_x_23303:
        /* <DEDUP_REMOVED lines=8> */
.L_x_23308:
[----:B------:R2:W5:Y:S01]  /*a790*/  LDG.E.U8 R0, desc[UR36][R4.64] ;  /* 0x0000002404007981 */ /* 0x000562000c1e1100 */
[----:B------:R-:W-:Y:S05]  /*a7a0*/  BRA `(.L_x_23306) ;  /* 0x0000000c00347947 */ /* 0x000fea0003800000 */
.L_x_23307:
[----:B------:R0:W5:Y:S01]  /*a7b0*/  LDG.E.U16 R0, desc[UR36][R4.64] ;  /* 0x0000002404007981 */ /* 0x000162000c1e1500 */
[----:B------:R-:W-:Y:S05]  /*a7c0*/  BRA `(.L_x_23306) ;  /* 0x0000000c002c7947 */ /* 0x000fea0003800000 */
.L_x_23302:
        /* <DEDUP_REMOVED lines=10> */
.L_x_23310:
[----:B------:R-:W2:Y:S02]  /*a870*/  LDG.E.U16 R2, desc[UR36][R4.64] ;  /* 0x0000002404027981 */ /* 0x000ea4000c1e1500 */
[----:B--2---:R-:W-:-:S06]  /*a880*/  HADD2.F32 R2, -RZ, R2.H0_H0 ;  /* 0x20000002ff027230 */ /* 0x004fcc0000004100 */
[----:B------:R-:W0:Y:S02]  /*a890*/  F2I.S64.TRUNC R2, R2 ;  /* 0x0000000200027311 */ /* 0x000e24000020d900 */
[----:B0-----:R-:W-:Y:S01]  /*a8a0*/  PRMT R0, R2, 0x7610, R0 ;  /* 0x0000761002007816 */ /* 0x001fe20000000000 */
[----:B------:R-:W-:Y:S06]  /*a8b0*/  BRA `(.L_x_23306) ;  /* 0x0000000800f07947 */ /* 0x000fec0003800000 */
.L_x_23309:
        /* <DEDUP_REMOVED lines=10> */
.L_x_23312:
[----:B------:R-:W2:Y:S02]  /*a960*/  LDG.E.U16 R4, desc[UR36][R4.64] ;  /* 0x0000002404047981 */ /* 0x000ea4000c1e1500 */
[----:B--2---:R-:W-:-:S06]  /*a970*/  HADD2.F32 R2, -RZ, R4.H0_H0 ;  /* 0x20000004ff027230 */ /* 0x004fcc0000004100 */
[----:B------:R-:W0:Y:S02]  /*a980*/  F2I.S64.TRUNC R2, R2 ;  /* 0x0000000200027311 */ /* 0x000e24000020d900 */
[----:B0-----:R-:W-:Y:S01]  /*a990*/  PRMT R0, R2, 0x7610, R0 ;  /* 0x0000761002007816 */ /* 0x001fe20000000000 */
[----:B------:R-:W-:Y:S06]  /*a9a0*/  BRA `(.L_x_23306) ;  /* 0x0000000800b47947 */ /* 0x000fec0003800000 */
.L_x_23311:
[----:B------:R-:W2:Y:S02]  /*a9b0*/  LDG.E.64 R2, desc[UR36][R4.64] ;  /* 0x0000002404027981 */ /* 0x000ea4000c1e1b00 */
[----:B--2---:R-:W0:Y:S02]  /*a9c0*/  F2I.S64.F64.TRUNC R2, R2 ;  /* 0x0000000200027311 */ /* 0x004e24000030d900 */
[----:B0-----:R-:W-:Y:S01]  /*a9d0*/  PRMT R0, R2, 0x7610, R0 ;  /* 0x0000761002007816 */ /* 0x001fe20000000000 */
[----:B------:R-:W-:Y:S06]  /*a9e0*/  BRA `(.L_x_23306) ;  /* 0x0000000800a47947 */ /* 0x000fec0003800000 */
.L_x_23301:
        /* <DEDUP_REMOVED lines=12> */
.L_x_23315:
[----:B------:R-:W2:Y:S02]  /*aab0*/  LDG.E.64 R4, desc[UR36][R4.64] ;  /* 0x0000002404047981 */ /* 0x000ea4000c1e1b00 */
[----:B--2---:R-:W0:Y:S02]  /*aac0*/  F2I.S64.F64.TRUNC R2, R4 ;  /* 0x0000000400027311 */ /* 0x004e24000030d900 */
[----:B0-----:R-:W-:Y:S01]  /*aad0*/  PRMT R0, R2, 0x7610, R0 ;  /* 0x0000761002007816 */ /* 0x001fe20000000000 */
[----:B------:R-:W-:Y:S06]  /*aae0*/  BRA `(.L_x_23306) ;  /* 0x0000000800647947 */ /* 0x000fec0003800000 */
.L_x_23314:
        /* <DEDUP_REMOVED lines=27> */
.L_x_23317:
        /* <DEDUP_REMOVED lines=14> */
.L_x_23316:
[----:B------:R-:W2:Y:S02]  /*ad80*/  LDG.E.U16 R2, desc[UR36][R4.64] ;  /* 0x0000002404027981 */ /* 0x000ea4000c1e1500 */
[----:B--2---:R-:W-:-:S06]  /*ad90*/  IMAD.U32 R2, R2, 0x10000, RZ ;  /* 0x0001000002027824 */ /* 0x004fcc00078e00ff */
[----:B------:R-:W0:Y:S02]  /*ada0*/  F2I.S64.TRUNC R2, R2 ;  /* 0x0000000200027311 */ /* 0x000e24000020d900 */
[----:B0-----:R-:W-:Y:S01]  /*adb0*/  PRMT R0, R2, 0x7610, R0 ;  /* 0x0000761002007816 */ /* 0x001fe20000000000 */
[----:B------:R-:W-:Y:S06]  /*adc0*/  BRA `(.L_x_23306) ;  /* 0x0000000400ac7947 */ /* 0x000fec0003800000 */
.L_x_23313:
        /* <DEDUP_REMOVED lines=10> */
.L_x_23320:
        /* <DEDUP_REMOVED lines=21> */
.L_x_23324:
[----:B------:R-:W-:Y:S05]  /*afc0*/  BSYNC.RECONVERGENT B1 ;  /* 0x0000000000017941 */ /* 0x000fea0003800200 */
.L_x_23323:
[----:B------:R-:W-:Y:S02]  /*afd0*/  SHF.L.U32 R0, R0, 0x14, RZ ;  /* 0x0000001400007819 */ /* 0x000fe400000006ff */
[----:B------:R-:W-:-:S04]  /*afe0*/  LEA R2, R2, 0x3b800000, 0x17 ;  /* 0x3b80000002027811 */ /* 0x000fc800078eb8ff */
[----:B------:R-:W-:-:S07]  /*aff0*/  LOP3.LUT R2, R2, R0, R7, 0xfe, !PT ;  /* 0x0000000002027212 */ /* 0x000fce00078efe07 */
.L_x_23322:
[----:B------:R-:W-:Y:S05]  /*b000*/  BSYNC.RECONVERGENT B0 ;  /* 0x0000000000007941 */ /* 0x000fea0003800200 */
.L_x_23321:
[----:B------:R-:W0:Y:S02]  /*b010*/  F2I.S64.TRUNC R2, R2 ;  /* 0x0000000200027311 */ /* 0x000e24000020d900 */
[----:B0-----:R-:W-:Y:S01]  /*b020*/  PRMT R0, R2, 0x7610, R0 ;  /* 0x0000761002007816 */ /* 0x001fe20000000000 */
[----:B------:R-:W-:Y:S06]  /*b030*/  BRA `(.L_x_23306) ;  /* 0x0000000400107947 */ /* 0x000fec0003800000 */
.L_x_23319:
        /* <DEDUP_REMOVED lines=21> */
.L_x_23328:
[----:B------:R-:W-:Y:S05]  /*b190*/  BSYNC.RECONVERGENT B1 ;  /* 0x0000000000017941 */ /* 0x000fea0003800200 */
.L_x_23327:
[----:B------:R-:W-:Y:S01]  /*b1a0*/  IMAD.SHL.U32 R0, R0, 0x200000, RZ ;  /* 0x0020000000007824 */ /* 0x000fe200078e00ff */
[----:B------:R-:W-:-:S04]  /*b1b0*/  LEA R2, R2, 0x37800000, 0x17 ;  /* 0x3780000002027811 */ /* 0x000fc800078eb8ff */
[----:B------:R-:W-:-:S07]  /*b1c0*/  LOP3.LUT R2, R2, R0, R7, 0xfe, !PT ;  /* 0x0000000002027212 */ /* 0x000fce00078efe07 */
.L_x_23326:
[----:B------:R-:W-:Y:S05]  /*b1d0*/  BSYNC.RECONVERGENT B0 ;  /* 0x0000000000007941 */ /* 0x000fea0003800200 */
.L_x_23325:
[----:B------:R-:W0:Y:S02]  /*b1e0*/  F2I.S64.TRUNC R2, R2 ;  /* 0x0000000200027311 */ /* 0x000e24000020d900 */
[----:B0-----:R-:W-:Y:S01]  /*b1f0*/  PRMT R0, R2, 0x7610, R0 ;  /* 0x0000761002007816 */ /* 0x001fe20000000000 */
[----:B------:R-:W-:Y:S06]  /*b200*/  BRA `(.L_x_23306) ;  /* 0x00000000009c7947 */ /* 0x000fec0003800000 */
.L_x_23318:
        /* <DEDUP_REMOVED lines=14> */
.L_x_23332:
[----:B------:R-:W-:Y:S05]  /*b2f0*/  BSYNC.RECONVERGENT B0 ;  /* 0x0000000000007941 */ /* 0x000fea0003800200 */
.L_x_23331:
[----:B------:R-:W0:Y:S02]  /*b300*/  F2I.S64.TRUNC R2, R2 ;  /* 0x0000000200027311 */ /* 0x000e24000020d900 */
[----:B0-----:R-:W-:Y:S01]  /*b310*/  PRMT R0, R2, 0x7610, R0 ;  /* 0x0000761002007816 */ /* 0x001fe20000000000 */
[----:B------:R-:W-:Y:S06]  /*b320*/  BRA `(.L_x_23306) ;  /* 0x0000000000547947 */ /* 0x000fec0003800000 */
.L_x_23305:
        /* <DEDUP_REMOVED lines=16> */
.L_x_23333:
[----:B------:R-:W-:Y:S01]  /*b430*/  PRMT R0, RZ, 0x7610, R0 ;  /* 0x00007610ff007816 */ /* 0x000fe20000000000 */
[----:B------:R-:W-:Y:S06]  /*b440*/  BRA `(.L_x_23306) ;  /* 0x00000000000c7947 */ /* 0x000fec0003800000 */
.L_x_23330:
[----:B------:R0:W5:Y:S01]  /*b450*/  LDG.E.U8 R0, desc[UR36][R4.64] ;  /* 0x0000002404007981 */ /* 0x000162000c1e1100 */
[----:B------:R-:W-:Y:S05]  /*b460*/  BRA `(.L_x_23306) ;  /* 0x0000000000047947 */ /* 0x000fea0003800000 */
.L_x_23329:
[----:B------:R0:W5:Y:S02]  /*b470*/  LDG.E.U8 R0, desc[UR36][R4.64] ;  /* 0x0000002404007981 */ /* 0x000164000c1e1100 */
.L_x_23306:
[----:B-----5:R-:W-:Y:S01]  /*b480*/  PRMT R2, R0, 0x9910, RZ ;  /* 0x0000991000027816 */ /* 0x020fe200000000ff */
        /* <DEDUP_REMOVED lines=16> */
.L_x_23337:
[----:B------:R-:W-:Y:S01]  /*b590*/  STG.E.U8 desc[UR36][R16.64], R3 ;  /* 0x0000000310007986 */ /* 0x000fe2000c101124 */
[----:B------:R-:W-:Y:S05]  /*b5a0*/  EXIT ;  /* 0x000000000000794d */ /* 0x000fea0003800000 */
.L_x_23336:
        /* <DEDUP_REMOVED lines=8> */
[----:B------:R-:W-:Y:S01]  /*b630*/  STG.E.64 desc[UR36][R16.64], R2 ;  /* 0x0000000210007986 */ /* 0x000fe2000c101b24 */
[----:B------:R-:W-:Y:S05]  /*b640*/  EXIT ;  /* 0x000000000000794d */ /* 0x000fea0003800000 */
.L_x_23340:
[----:B------:R-:W-:-:S05]  /*b650*/  LOP3.LUT R3, R3, 0xff, RZ, 0xc0, !PT ;  /* 0x000000ff03037812 */ /* 0x000fca00078ec0ff */
[----:B------:R-:W-:Y:S01]  /*b660*/  STG.E desc[UR36][R16.64], R3 ;  /* 0x0000000310007986 */ /* 0x000fe2000c101924 */
[----:B------:R-:W-:Y:S05]  /*b670*/  EXIT ;  /* 0x000000000000794d */ /* 0x000fea0003800000 */
.L_x_23339:
[----:B------:R-:W-:-:S05]  /*b680*/  LOP3.LUT R3, R3, 0xff, RZ, 0xc0, !PT ;  /* 0x000000ff03037812 */ /* 0x000fca00078ec0ff */
[----:B------:R-:W-:Y:S01]  /*b690*/  STG.E.U16 desc[UR36][R16.64], R3 ;  /* 0x0000000310007986 */ /* 0x000fe2000c101524 */
[----:B------:R-:W-:Y:S05]  /*b6a0*/  EXIT ;  /* 0x000000000000794d */ /* 0x000fea0003800000 */
.L_x_23335:
[----:B------:R-:W-:-:S09]  /*b6b0*/  UISETP.GT.AND UP0, UPT, UR4, 0x6, UPT ;  /* 0x000000060400788c */ /* 0x000fd2000bf04270 */
[----:B------:R-:W-:Y:S05]  /*b6c0*/  BRA.U UP0, `(.L_x_23341) ;  /* 0x0000000100347547 */ /* 0x000fea000b800000 */
[----:B------:R-:W-:-:S09]  /*b6d0*/  UISETP.NE.AND UP0, UPT, UR4, 0x5, UPT ;  /* 0x000000050400788c */ /* 0x000fd2000bf05270 */
[----:B------:R-:W-:Y:S05]  /*b6e0*/  BRA.U !UP0, `(.L_x_23342) ;  /* 0x0000000108187547 */ /* 0x000fea000b800000 */
[----:B------:R-:W-:-:S09]  /*b6f0*/  UISETP.NE.AND UP0, UPT, UR4, 0x6, UPT ;  /* 0x000000060400788c */ /* 0x000fd2000bf05270 */
[----:B------:R-:W-:Y:S05]  /*b700*/  BRA.U UP0, `(.L_x_23338) ;  /* 0x0000000900207547 */ /* 0x000fea000b800000 */
[----:B------:R-:W-:-:S06]  /*b710*/  LOP3.LUT R3, R3, 0xff, RZ, 0xc0, !PT ;  /* 0x000000ff03037812 */ /* 0x000fcc00078ec0ff */
[----:B------:R-:W5:Y:S02]  /*b720*/  I2F.U16 R3, R3 ;  /* 0x0000000300037306 */ /* 0x000f640000101000 */
[----:B-----5:R-:W-:Y:S01]  /*b730*/  STG.E desc[UR36][R16.64], R3 ;  /* 0x0000000310007986 */ /* 0x020fe2000c101924 */
[----:B------:R-:W-:Y:S05]  /*b740*/  EXIT ;  /* 0x000000000000794d */ /* 0x000fea0003800000 */
.L_x_23342:
[----:B------:R-:W-:-:S04]  /*b750*/  LOP3.LUT R3, R3, 0xff, RZ, 0xc0, !PT ;  /* 0x000000ff03037812 */ /* 0x000fc800078ec0ff */
[----:B------:R-:W5:Y:S02]  /*b760*/  I2F.U16 R0, R3 ;  /* 0x0000000300007306 */ /* 0x000f640000101000 */
[----:B-----5:R-:W-:-:S05]  /*b770*/  F2FP.F16.F32.PACK_AB R0, RZ, R0 ;  /* 0x00000000ff00723e */ /* 0x020fca00000000ff */
[----:B------:R-:W-:Y:S01]  /*b780*/  STG.E.U16 desc[UR36][R16.64], R0 ;  /* 0x0000000010007986 */ /* 0x000fe2000c101524 */
[----:B------:R-:W-:Y:S05]  /*b790*/  EXIT ;  /* 0x000000000000794d */ /* 0x000fea0003800000 */
.L_x_23341:
[----:B------:R-:W-:-:S09]  /*b7a0*/  UISETP.NE.AND UP0, UPT, UR4, 0x7, UPT ;  /* 0x000000070400788c */ /* 0x000fd2000bf05270 */
[----:B------:R-:W-:Y:S05]  /*b7b0*/  BRA.U !UP0, `(.L_x_23343) ;  /* 0x00000001083c7547 */ /* 0x000fea000b800000 */
[----:B------:R-:W-:-:S09]  /*b7c0*/  UISETP.NE.AND UP0, UPT, UR4, 0x8, UPT ;  /* 0x000000080400788c */ /* 0x000fd2000bf05270 */
[----:B------:R-:W-:Y:S05]  /*b7d0*/  BRA.U !UP0, `(.L_x_23344) ;  /* 0x00000001081c7547 */ /* 0x000fea000b800000 */
[----:B------:R-:W-:-:S09]  /*b7e0*/  UISETP.NE.AND UP0, UPT, UR4, 0x9, UPT ;  /* 0x000000090400788c */ /* 0x000fd2000bf05270 */
[----:B------:R-:W-:Y:S05]  /*b7f0*/  BRA.U UP0, `(.L_x_23338) ;  /* 0x0000000500e47547 */ /* 0x000fea000b800000 */
[----:B------:R-:W-:Y:S01]  /*b800*/  LOP3.LUT R3, R3, 0xff, RZ, 0xc0, !PT ;  /* 0x000000ff03037812 */ /* 0x000fe200078ec0ff */
[----:B01234-:R-:W-:-:S03]  /*b810*/  IMAD.MOV.U32 R5, RZ, RZ, RZ ;  /* 0x000000ffff057224 */ /* 0x01ffc600078e00ff */
[----:B------:R-:W0:Y:S02]  /*b820*/  I2F.U16 R4, R3 ;  /* 0x0000000300047306 */ /* 0x000e240000101000 */
[----:B0-----:R-:W-:Y:S01]  /*b830*/  STG.E.64 desc[UR36][R16.64], R4 ;  /* 0x0000000410007986 */ /* 0x001fe2000c101b24 */
[----:B------:R-:W-:Y:S05]  /*b840*/  EXIT ;  /* 0x000000000000794d */ /* 0x000fea0003800000 */
.L_x_23344:
[----:B------:R-:W-:-:S06]  /*b850*/  LOP3.LUT R3, R3, 0xff, RZ, 0xc0, !PT ;  /* 0x000000ff03037812 */ /* 0x000fcc00078ec0ff */
[----:B------:R-:W5:Y:S02]  /*b860*/  I2F.U16 R3, R3 ;  /* 0x0000000300037306 */ /* 0x000f640000101000 */
[----:B-----5:R-:W-:-:S04]  /*b870*/  F2FP.F16.F32.PACK_AB R3, RZ, R3 ;  /* 0x00000003ff03723e */ /* 0x020fc800000000ff */
[----:B------:R-:W-:-:S05]  /*b880*/  PRMT R3, R3, 0x5410, RZ ;  /* 0x0000541003037816 */ /* 0x000fca00000000ff */
[----:B------:R-:W-:Y:S01]  /*b890*/  STG.E desc[UR36][R16.64], R3 ;  /* 0x0000000310007986 */ /* 0x000fe2000c101924 */
[----:B------:R-:W-:Y:S05]  /*b8a0*/  EXIT ;  /* 0x000000000000794d */ /* 0x000fea0003800000 */
.L_x_23343:
[----:B------:R-:W-:-:S06]  /*b8b0*/  LOP3.LUT R3, R3, 0xff, RZ, 0xc0, !PT ;  /* 0x000000ff03037812 */ /* 0x000fcc00078ec0ff */
[----:B------:R-:W5:Y:S02]  /*b8c0*/  I2F.F64.U16 R2, R3 ;  /* 0x0000000300027312 */ /* 0x000f640000101800 */
[----:B-----5:R-:W-:Y:S01]  /*b8d0*/  STG.E.64 desc[UR36][R16.64], R2 ;  /* 0x0000000210007986 */ /* 0x020fe2000c101b24 */
[----:B------:R-:W-:Y:S05]  /*b8e0*/  EXIT ;  /* 0x000000000000794d */ /* 0x000fea0003800000 */
.L_x_23334:
        /* <DEDUP_REMOVED lines=13> */
.L_x_23348:
[----:B------:R-:W-:Y:S01]  /*b9c0*/  LOP3.LUT R3, R3, 0xff, RZ, 0xc0, !PT ;  /* 0x000000ff03037812 */ /* 0x000fe200078ec0ff */
[----:B------:R-:W-:Y:S01]  /*b9d0*/  BSSY.RECONVERGENT B0, `(.L_x_23349) ;  /* 0x0000011000007945 */ /* 0x000fe20003800200 */
[----:B------:R-:W-:-:S04]  /*b9e0*/  IMAD.MOV.U32 R8, RZ, RZ, 0x80 ;  /* 0x00000080ff087424 */ /* 0x000fc800078e00ff */
[----:B------:R-:W5:Y:S02]  /*b9f0*/  I2F.U16 R3, R3 ;  /* 0x0000000300037306 */ /* 0x000f640000101000 */
[----:B-----5:R-:W-:-:S13]  /*ba00*/  ISETP.GT.U32.AND P0, PT, R3, 0x437fffff, PT ;  /* 0x437fffff0300780c */ /* 0x020fda0003f04070 */
        /* <DEDUP_REMOVED lines=12> */
.L_x_23351:
[----:B------:R-:W-:-:S07]  /*bad0*/  PRMT R8, R0, 0x7610, R8 ;  /* 0x0000761000087816 */ /* 0x000fce0000000008 */
.L_x_23350:
[----:B------:R-:W-:Y:S05]  /*bae0*/  BSYNC.RECONVERGENT B0 ;  /* 0x0000000000007941 */ /* 0x000fea0003800200 */
.L_x_23349:
[----:B------:R-:W-:Y:S01]  /*baf0*/  STG.E.U8 desc[UR36][R16.64], R8 ;  /* 0x0000000810007986 */ /* 0x000fe2000c101124 */
[----:B------:R-:W-:Y:S05]  /*bb00*/  EXIT ;  /* 0x000000000000794d */ /* 0x000fea0003800000 */
.L_x_23347:
[----:B------:R-:W-:Y:S01]  /*bb10*/  LOP3.LUT R3, R3, 0xff, RZ, 0xc0, !PT ;  /* 0x000000ff03037812 */ /* 0x000fe200078ec0ff */
[----:B------:R-:W-:Y:S01]  /*bb20*/  BSSY.RECONVERGENT B0, `(.L_x_23352) ;  /* 0x0000011000007945 */ /* 0x000fe20003800200 */
[----:B------:R-:W-:-:S04]  /*bb30*/  HFMA2 R8, -RZ, RZ, 0, 7.62939453125e-06 ;  /* 0x00000080ff087431 */ /* 0x000fc800000001ff */
        /* <DEDUP_REMOVED lines=14> */
.L_x_23354:
[----:B------:R-:W-:-:S07]  /*bc20*/  PRMT R8, R0, 0x7610, R8 ;  /* 0x0000761000087816 */ /* 0x000fce0000000008 */
.L_x_23353:
[----:B------:R-:W-:Y:S05]  /*bc30*/  BSYNC.RECONVERGENT B0 ;  /* 0x0000000000007941 */ /* 0x000fea0003800200 */
.L_x_23352:
[----:B------:R-:W-:Y:S01]  /*bc40*/  STG.E.U8 desc[UR36][R16.64], R8 ;  /* 0x0000000810007986 */ /* 0x000fe2000c101124 */
[----:B------:R-:W-:Y:S05]  /*bc50*/  EXIT ;  /* 0x000000000000794d */ /* 0x000fea0003800000 */
.L_x_23346:
        /* <DEDUP_REMOVED lines=21> */
[----:B------:R-:W-:Y:S01]  /*bdb0*/  STG.E.U8 desc[UR36][R16.64], R3 ;  /* 0x0000000310007986 */ /* 0x000fe2000c101124 */
[----:B------:R-:W-:Y:S05]  /*bdc0*/  EXIT ;  /* 0x000000000000794d */ /* 0x000fea0003800000 */
.L_x_23356:
[----:B------:R-:W-:Y:S01]  /*bdd0*/  LOP3.LUT R2, R3, 0xff, RZ, 0xc0, !PT ;  /* 0x000000ff03027812 */ /* 0x000fe200078ec0ff */
[----:B------:R-:W-:-:S05]  /*bde0*/  IMAD.MOV.U32 R3, RZ, RZ, RZ ;  /* 0x000000ffff037224 */ /* 0x000fca00078e00ff */
[----:B------:R-:W-:Y:S01]  /*bdf0*/  STG.E.64 desc[UR36][R16.64], R2 ;  /* 0x0000000210007986 */ /* 0x000fe2000c101b24 */
[----:B------:R-:W-:Y:S05]  /*be00*/  EXIT ;  /* 0x000000000000794d */ /* 0x000fea0003800000 */
.L_x_23355:
[----:B------:R-:W-:-:S05]  /*be10*/  LOP3.LUT R3, R3, 0xff, RZ, 0xc0, !PT ;  /* 0x000000ff03037812 */ /* 0x000fca00078ec0ff */
[----:B------:R-:W-:Y:S01]  /*be20*/  STG.E desc[UR36][R16.64], R3 ;  /* 0x0000000310007986 */ /* 0x000fe2000c101924 */
[----:B------:R-:W-:Y:S05]  /*be30*/  EXIT ;  /* 0x000000000000794d */ /* 0x000fea0003800000 */
.L_x_23345:
        /* <DEDUP_REMOVED lines=10> */
.L_x_23358:
[----:B01234-:R-:W-:Y:S02]  /*bee0*/  LOP3.LUT R4, R3, 0xff, RZ, 0xc0, !PT ;  /* 0x000000ff03047812 */ /* 0x01ffe400078ec0ff */
[----:B------:R-:W-:-:S04]  /*bef0*/  CS2R R6, SRZ ;  /* 0x0000000000067805 */ /* 0x000fc8000001ff00 */
[----:B------:R-:W0:Y:S02]  /*bf00*/  I2F.F64.U16 R4, R4 ;  /* 0x0000000400047312 */ /* 0x000e240000101800 */
[----:B0-----:R-:W-:Y:S01]  /*bf10*/  STG.E.128 desc[UR36][R16.64], R4 ;  /* 0x0000000410007986 */ /* 0x001fe2000c101d24 */
[----:B------:R-:W-:Y:S05]  /*bf20*/  EXIT ;  /* 0x000000000000794d */ /* 0x000fea0003800000 */
.L_x_23357:
[----:B------:R-:W-:-:S09]  /*bf30*/  UISETP.NE.AND UP0, UPT, UR4, 0xf, UPT ;  /* 0x0000000f0400788c */ /* 0x000fd2000bf05270 */
[----:B------:R-:W-:Y:S05]  /*bf40*/  BRA.U !UP0, `(.L_x_23359) ;  /* 0x0000000108dc7547 */ /* 0x000fea000b800000 */
[----:B------:R-:W-:-:S09]  /*bf50*/  UISETP.NE.AND UP0, UPT, UR4, 0x17, UPT ;  /* 0x000000170400788c */ /* 0x000fd2000bf05270 */
[----:B------:R-:W-:Y:S05]  /*bf60*/  BRA.U !UP0, `(.L_x_23360) ;  /* 0x0000000108887547 */ /* 0x000fea000b800000 */
[----:B------:R-:W-:-:S09]  /*bf70*/  UISETP.NE.AND UP0, UPT, UR4, 0x18, UPT ;  /* 0x000000180400788c */ /* 0x000fd2000bf05270 */
[----:B------:R-:W-:Y:S05]  /*bf80*/  BRA.U !UP0, `(.L_x_23361) ;  /* 0x0000000108447547 */ /* 0x000fea000b800000 */
.L_x_23338:
[----:B------:R-:W-:Y:S01]  /*bf90*/  MOV R0, 0x0 ;  /* 0x0000000000007802 */ /* 0x000fe20000000f00 */
[----:B------:R-:W0:Y:S01]  /*bfa0*/  LDCU.64 UR4, c[0x4][0x198] ;  /* 0x01003300ff0477ac */ /* 0x000e220008000a00 */
[----:B------:R-:W-:Y:S02]  /*bfb0*/  HFMA2 R8, -RZ, RZ, 0, 6.020069122314453125e-06 ;  /* 0x00000065ff087431 */ /* 0x000fe400000001ff */
[----:B------:R-:W-:Y:S01]  /*bfc0*/  IMAD.MOV.U32 R12, RZ, RZ, 0x1 ;  /* 0x00000001ff0c7424 */ /* 0x000fe200078e00ff */
[----:B------:R0:W0:Y:S01]  /*bfd0*/  LDC.64 R2, c[0x4][R0] ;  /* 0x0100000000027b82 */ /* 0x0000220000000a00 */
[----:B------:R-:W5:Y:S01]  /*bfe0*/  LDCU.64 UR6, c[0x4][0x1a0] ;  /* 0x01003400ff0677ac */ /* 0x000f620008000a00 */
[----:B------:R-:W-:Y:S01]  /*bff0*/  IMAD.MOV.U32 R13, RZ, RZ, RZ ;  /* 0x000000ffff0d7224 */ /* 0x000fe200078e00ff */
[----:B------:R-:W5:Y:S01]  /*c000*/  LDCU.64 UR8, c[0x4][0x10] ;  /* 0x01000200ff0877ac */ /* 0x000f620008000a00 */
[----:B01234-:R-:W-:Y:S01]  /*c010*/  MOV R4, UR4 ;  /* 0x0000000400047c02 */ /* 0x01ffe20008000f00 */
[----:B------:R-:W-:-:S02]  /*c020*/  IMAD.U32 R5, RZ, RZ, UR5 ;  /* 0x00000005ff057e24 */ /* 0x000fc4000f8e00ff */
[----:B-----5:R-:W-:Y:S01]  /*c030*/  IMAD.U32 R6, RZ, RZ, UR6 ;  /* 0x00000006ff067e24 */ /* 0x020fe2000f8e00ff */
[----:B------:R-:W-:Y:S01]  /*c040*/  MOV R7, UR7 ;  /* 0x0000000700077c02 */ /* 0x000fe20008000f00 */
[----:B------:R-:W-:Y:S02]  /*c050*/  IMAD.U32 R10, RZ, RZ, UR8 ;  /* 0x00000008ff0a7e24 */ /* 0x000fe4000f8e00ff */
[----:B------:R-:W-:-:S07]  /*c060*/  IMAD.U32 R11, RZ, RZ, UR9 ;  /* 0x00000009ff0b7e24 */ /* 0x000fce000f8e00ff */
[----:B------:R-:W-:-:S07]  /*c070*/  LEPC R20, `(.L_x_23362) ;  /* 0x000000001014794e */ /* 0x000fce0000000000 */
[----:B------:R-:W-:Y:S05]  /*c080*/  CALL.ABS.NOINC R2 ;  /* 0x0000000002007343 */ /* 0x000fea0003c00000 */
.L_x_23362:
[----:B------:R-:W-:Y:S05]  /*c090*/  EXIT ;  /* 0x000000000000794d */ /* 0x000fea0003800000 */
.L_x_23361:
[----:B------:R-:W-:Y:S01]  /*c0a0*/  LOP3.LUT R0, R3, 0xff, RZ, 0xc0, !PT ;  /* 0x000000ff03007812 */ /* 0x000fe200078ec0ff */
[----:B------:R-:W-:Y:S01]  /*c0b0*/  BSSY.RECONVERGENT B0, `(.L_x_23363) ;  /* 0x000000b000007945 */ /* 0x000fe20003800200 */
[----:B------:R-:W-:Y:S02]  /*c0c0*/  MOV R3, 0x7f ;  /* 0x0000007f00037802 */ /* 0x000fe40000000f00 */
        /* <DEDUP_REMOVED lines=9> */
.L_x_23364:
[----:B------:R-:W-:Y:S05]  /*c160*/  BSYNC.RECONVERGENT B0 ;  /* 0x0000000000007941 */ /* 0x000fea0003800200 */
.L_x_23363:
[----:B------:R-:W-:Y:S01]  /*c170*/  STG.E.U8 desc[UR36][R16.64], R3 ;  /* 0x0000000310007986 */ /* 0x000fe2000c101124 */
[----:B------:R-:W-:Y:S05]  /*c180*/  EXIT ;  /* 0x000000000000794d */ /* 0x000fea0003800000 */
.L_x_23360:
[----:B------:R-:W-:-:S04]  /*c190*/  LOP3.LUT R3, R3, 0xff, RZ, 0xc0, !PT ;  /* 0x000000ff03037812 */ /* 0x000fc800078ec0ff */
[----:B01234-:R-:W0:Y:S02]  /*c1a0*/  I2F.U16 R5, R3 ;  /* 0x0000000300057306 */ /* 0x01fe240000101000 */
        /* <DEDUP_REMOVED lines=12> */
.L_x_23365:
[----:B------:R-:W-:Y:S01]  /*c270*/  IMAD.MOV.U32 R3, RZ, RZ, 0x7f ;  /* 0x0000007fff037424 */ /* 0x000fe200078e00ff */
[----:B------:R-:W-:-:S04]  /*c280*/  ISETP.GT.U32.AND P0, PT, R5, 0x7f800000, PT ;  /* 0x7f8000000500780c */ /* 0x000fc80003f04070 */
[----:B------:R-:W-:-:S05]  /*c290*/  SEL R3, R3, 0x7c, P0 ;  /* 0x0000007c03037807 */ /* 0x000fca0000000000 */
[----:B------:R-:W-:Y:S01]  /*c2a0*/  STG.E.U8 desc[UR36][R16.64], R3 ;  /* 0x0000000310007986 */ /* 0x000fe2000c101124 */
[----:B------:R-:W-:Y:S05]  /*c2b0*/  EXIT ;  /* 0x000000000000794d */ /* 0x000fea0003800000 */
.L_x_23359:
[----:B------:R-:W-:-:S04]  /*c2c0*/  LOP3.LUT R3, R3, 0xff, RZ, 0xc0, !PT ;  /* 0x000000ff03037812 */ /* 0x000fc800078ec0ff */
[----:B------:R-:W5:Y:S02]  /*c2d0*/  I2F.U16 R0, R3 ;  /* 0x0000000300007306 */ /* 0x000f640000101000 */
[----:B-----5:R-:W-:-:S05]  /*c2e0*/  F2FP.BF16.F32.PACK_AB R0, RZ, R0 ;  /* 0x00000000ff00723e */ /* 0x020fca00000010ff */
[----:B------:R-:W-:Y:S01]  /*c2f0*/  STG.E.U16 desc[UR36][R16.64], R0 ;  /* 0x0000000010007986 */ /* 0x000fe2000c101524 */
[----:B------:R-:W-:Y:S05]  /*c300*/  EXIT ;  /* 0x000000000000794d */ /* 0x000fea0003800000 */
.L_x_23366:
        /* <DEDUP_REMOVED lines=15> */
.L_x_60940:


//--------------------- .text._ZN2at6native27unrolled_elementwise_kernelIZNS0_50_GLOBAL__N__2680c7bb_12_PowKernel_cu_7dd49032_317029pow_tensor_scalar_kernel_implIhhEEvRNS_18TensorIteratorBaseET0_EUlhE0_St5arrayIPcLm2EELi4E23TrivialOffsetCalculatorILi1EjESC_NS0_6memory12LoadWithCastILi1EEENSD_13StoreWithCastILi1EEEEEviT_S6_T2_T3_T4_T5_ --------------------------
	.section	.text._ZN2at6native27unrolled_elementwise_kernelIZNS0_50_GLOBAL__N__2680c7bb_12_PowKernel_cu_7dd49032_317029pow_tensor_scalar_kernel_implIhhEEvRNS_18TensorIteratorBaseET0_EUlhE0_St5arrayIPcLm2EELi4E23TrivialOffsetCalculatorILi1EjESC_NS0_6memory12LoadWithCastILi1EEENSD_13StoreWithCastILi1EEEEEviT_S6_T2_T3_T4_T5_,"ax",@progbits
	.align	128
        .global         _ZN2at6native27unrolled_elementwise_kernelIZNS0_50_GLOBAL__N__2680c7bb_12_PowKernel_cu_7dd49032_317029pow_tensor_scalar_kernel_implIhhEEvRNS_18TensorIteratorBaseET0_EUlhE0_St5arrayIPcLm2EELi4E23TrivialOffsetCalculatorILi1EjESC_NS0_6memory12LoadWithCastILi1EEENSD_13StoreWithCastILi1EEEEEviT_S6_T2_T3_T4_T5_
        .type           _ZN2at6native27unrolled_elementwise_kernelIZNS0_50_GLOBAL__N__2680c7bb_12_PowKernel_cu_7dd49032_317029pow_tensor_scalar_kernel_implIhhEEvRNS_18TensorIteratorBaseET0_EUlhE0_St5arrayIPcLm2EELi4E23TrivialOffsetCalculatorILi1EjESC_NS0_6memory12LoadWithCastILi1EEENSD_13StoreWithCastILi1EEEEEviT_S6_T2_T3_T4_T5_,@function
        .size           _ZN2at6native27unrolled_elementwise_kernelIZNS0_50_GLOBAL__N__2680c7bb_12_PowKernel_cu_7dd49032_317029pow_tensor_scalar_kernel_implIhhEEvRNS_18TensorIteratorBaseET0_EUlhE0_St5arrayIPcLm2EELi4E23TrivialOffsetCalculatorILi1EjESC_NS0_6memory12LoadWithCastILi1EEENSD_13StoreWithCastILi1EEEEEviT_S6_T2_T3_T4_T5_,(.L_x_60941 - _ZN2at6native27unrolled_elementwise_kernelIZNS0_50_GLOBAL__N__2680c7bb_12_PowKernel_cu_7dd49032_317029pow_tensor_scalar_kernel_implIhhEEvRNS_18TensorIteratorBaseET0_EUlhE0_St5arrayIPcLm2EELi4E23TrivialOffsetCalculatorILi1EjESC_NS0_6memory12LoadWithCastILi1EEENSD_13StoreWithCastILi1EEEEEviT_S6_T2_T3_T4_T5_)
        .other          _ZN2at6native27unrolled_elementwise_kernelIZNS0_50_GLOBAL__N__2680c7bb_12_PowKernel_cu_7dd49032_317029pow_tensor_scalar_kernel_implIhhEEvRNS_18TensorIteratorBaseET0_EUlhE0_St5arrayIPcLm2EELi4E23TrivialOffsetCalculatorILi1EjESC_NS0_6memory12LoadWithCastILi1EEENSD_13StoreWithCastILi1EEEEEviT_S6_T2_T3_T4_T5_,@"STO_CUDA_ENTRY STV_DEFAULT"
_ZN2at6native27unrolled_elementwise_kernelIZNS0_50_GLOBAL__N__2680c7bb_12_PowKernel_cu_7dd49032_317029pow_tensor_scalar_kernel_implIhhEEvRNS_18TensorIteratorBaseET0_EUlhE0_St5arrayIPcLm2EELi4E23TrivialOffsetCalculatorILi1EjESC_NS0_6memory12LoadWithCastILi1EEENSD_13StoreWithCastILi1EEEEEviT_S6_T2_T3_T4_T5_:
.text._ZN2at6native27unrolled_elementwise_kernelIZNS0_50_GLOBAL__N__2680c7bb_12_PowKernel_cu_7dd49032_317029pow_tensor_scalar_kernel_implIhhEEvRNS_18TensorIteratorBaseET0_EUlhE0_St5arrayIPcLm2EELi4E23TrivialOffsetCalculatorILi1EjESC_NS0_6memory12LoadWithCastILi1EEENSD_13StoreWithCastILi1EEEEEviT_S6_T2_T3_T4_T5_:
        /* <DEDUP_REMOVED lines=31> */
.L_x_23372:
[----:B------:R3:W5:Y:S01]  /*01f0*/  LDG.E.U8 R17, desc[UR36][R6.64] ;  /* 0x0000002406117981 */ /* 0x000762000c1e1100 */
[----:B------:R-:W-:Y:S05]  /*0200*/  BRA `(.L_x_23374) ;  /* 0x0000000c00607947 */ /* 0x000fea0003800000 */
.L_x_23371:
        /* <DEDUP_REMOVED lines=8> */
.L_x_23376:
[----:B------:R1:W5:Y:S01]  /*0290*/  LDG.E.U8 R17, desc[UR36][R6.64] ;  /* 0x0000002406117981 */ /* 0x000362000c1e1100 */
[----:B------:R-:W-:Y:S05]  /*02a0*/  BRA `(.L_x_23374) ;  /* 0x0000000c00387947 */ /* 0x000fea0003800000 */
.L_x_23375:
[----:B------:R2:W5:Y:S01]  /*02b0*/  LDG.E.U16 R17, desc[UR36][R6.64] ;  /* 0x0000002406117981 */ /* 0x000562000c1e1500 */
[----:B------:R-:W-:Y:S05]  /*02c0*/  BRA `(.L_x_23374) ;  /* 0x0000000c00307947 */ /* 0x000fea0003800000 */
.L_x_23370:
        /* <DEDUP_REMOVED lines=10> */
.L_x_23378:
[----:B------:R-:W2:Y:S02]  /*0370*/  LDG.E.U16 R4, desc[UR36][R6.64] ;  /* 0x0000002406047981 */ /* 0x000ea4000c1e1500 */
[----:B--2---:R-:W-:-:S06]  /*0380*/  HADD2.F32 R4, -RZ, R4.H0_H0 ;  /* 0x20000004ff047230 */ /* 0x004fcc0000004100 */
[----:B------:R-:W0:Y:S02]  /*0390*/  F2I.S64.TRUNC R4, R4 ;  /* 0x0000000400047311 */ /* 0x000e24000020d900 */
[----:B0-----:R-:W-:Y:S01]  /*03a0*/  PRMT R17, R4, 0x7610, R17 ;  /* 0x0000761004117816 */ /* 0x001fe20000000011 */
[----:B------:R-:W-:Y:S06]  /*03b0*/  BRA `(.L_x_23374) ;  /* 0x0000000800f47947 */ /* 0x000fec0003800000 */
.L_x_23377:
        /* <DEDUP_REMOVED lines=10> */
.L_x_23380:
[----:B------:R-:W2:Y:S02]  /*0460*/  LDG.E.U16 R6, desc[UR36][R6.64] ;  /* 0x0000002406067981 */ /* 0x000ea4000c1e1500 */
[----:B--2---:R-:W-:-:S06]  /*0470*/  HADD2.F32 R4, -RZ, R6.H0_H0 ;  /* 0x20000006ff047230 */ /* 0x004fcc0000004100 */
[----:B------:R-:W0:Y:S02]  /*0480*/  F2I.S64.TRUNC R4, R4 ;  /* 0x0000000400047311 */ /* 0x000e24000020d900 */
[----:B0-----:R-:W-:Y:S01]  /*0490*/  PRMT R17, R4, 0x7610, R17 ;  /* 0x0000761004117816 */ /* 0x001fe20000000011 */
[----:B------:R-:W-:Y:S06]  /*04a0*/  BRA `(.L_x_23374) ;  /* 0x0000000800b87947 */ /* 0x000fec0003800000 */
.L_x_23379:
[----:B------:R-:W2:Y:S02]  /*04b0*/  LDG.E.64 R4, desc[UR36][R6.64] ;  /* 0x0000002406047981 */ /* 0x000ea4000c1e1b00 */
[----:B--2---:R-:W0:Y:S02]  /*04c0*/  F2I.S64.F64.TRUNC R4, R4 ;  /* 0x0000000400047311 */ /* 0x004e24000030d900 */
[----:B0-----:R-:W-:Y:S01]  /*04d0*/  PRMT R17, R4, 0x7610, R17 ;  /* 0x0000761004117816 */ /* 0x001fe20000000011 */
[----:B------:R-:W-:Y:S06]  /*04e0*/  BRA `(.L_x_23374) ;  /* 0x0000000800a87947 */ /* 0x000fec0003800000 */
.L_x_23369:
        /* <DEDUP_REMOVED lines=12> */
.L_x_23383:
[----:B------:R-:W2:Y:S02]  /*05b0*/  LDG.E.64 R6, desc[UR36][R6.64] ;  /* 0x0000002406067981 */ /* 0x000ea4000c1e1b00 */
[----:B--2---:R-:W0:Y:S02]  /*05c0*/  F2I.S64.F64.TRUNC R4, R6 ;  /* 0x0000000600047311 */ /* 0x004e24000030d900 */
[----:B0-----:R-:W-:Y:S01]  /*05d0*/  PRMT R17, R4, 0x7610, R17 ;  /* 0x0000761004117816 */ /* 0x001fe20000000011 */
[----:B------:R-:W-:Y:S06]  /*05e0*/  BRA `(.L_x_23374) ;  /* 0x0000000800687947 */ /* 0x000fec0003800000 */
.L_x_23382:
        /* <DEDUP_REMOVED lines=27> */
.L_x_23385:
        /* <DEDUP_REMOVED lines=15> */
.L_x_23384:
[----:B------:R-:W2:Y:S02]  /*0890*/  LDG.E.U16 R4, desc[UR36][R6.64] ;  /* 0x0000002406047981 */ /* 0x000ea4000c1e1500 */
[----:B--2---:R-:W-:-:S06]  /*08a0*/  IMAD.U32 R4, R4, 0x10000, RZ ;  /* 0x0001000004047824 */ /* 0x004fcc00078e00ff */
[----:B------:R-:W0:Y:S02]  /*08b0*/  F2I.S64.TRUNC R4, R4 ;  /* 0x0000000400047311 */ /* 0x000e24000020d900 */
[----:B0-----:R-:W-:Y:S01]  /*08c0*/  PRMT R17, R4, 0x7610, R17 ;  /* 0x0000761004117816 */ /* 0x001fe20000000011 */
[----:B------:R-:W-:Y:S06]  /*08d0*/  BRA `(.L_x_23374) ;  /* 0x0000000400ac7947 */ /* 0x000fec0003800000 */
.L_x_23381:
        /* <DEDUP_REMOVED lines=10> */
.L_x_23388:
        /* <DEDUP_REMOVED lines=21> */
.L_x_23392:
[----:B------:R-:W-:Y:S05]  /*0ad0*/  BSYNC.RECONVERGENT B1 ;  /* 0x0000000000017941 */ /* 0x000fea0003800200 */
.L_x_23391:
[----:B------:R-:W-:Y:S01]  /*0ae0*/  IMAD.SHL.U32 R0, R0, 0x100000, RZ ;  /* 0x0010000000007824 */ /* 0x000fe200078e00ff */
[----:B------:R-:W-:-:S04]  /*0af0*/  LEA R3, R3, 0x3b800000, 0x17 ;  /* 0x3b80000003037811 */ /* 0x000fc800078eb8ff */
[----:B------:R-:W-:-:S07]  /*0b00*/  LOP3.LUT R4, R3, R0, R7, 0xfe, !PT ;  /* 0x0000000003047212 */ /* 0x000fce00078efe07 */
.L_x_23390:
[----:B------:R-:W-:Y:S05]  /*0b10*/  BSYNC.RECONVERGENT B0 ;  /* 0x0000000000007941 */ /* 0x000fea0003800200 */
.L_x_23389:
[----:B------:R-:W0:Y:S02]  /*0b20*/  F2I.S64.TRUNC R4, R4 ;  /* 0x0000000400047311 */ /* 0x000e24000020d900 */
[----:B0-----:R-:W-:Y:S01]  /*0b30*/  PRMT R17, R4, 0x7610, R17 ;  /* 0x0000761004117816 */ /* 0x001fe20000000011 */
[----:B------:R-:W-:Y:S06]  /*0b40*/  BRA `(.L_x_23374) ;  /* 0x0000000400107947 */ /* 0x000fec0003800000 */
.L_x_23387:
        /* <DEDUP_REMOVED lines=21> */
.L_x_23396:
[----:B------:R-:W-:Y:S05]  /*0ca0*/  BSYNC.RECONVERGENT B1 ;  /* 0x0000000000017941 */ /* 0x000fea0003800200 */
.L_x_23395:
[----:B------:R-:W-:Y:S01]  /*0cb0*/  IMAD.SHL.U32 R0, R0, 0x200000, RZ ;  /* 0x0020000000007824 */ /* 0x000fe200078e00ff */
[----:B------:R-:W-:-:S04]  /*0cc0*/  LEA R3, R3, 0x37800000, 0x17 ;  /* 0x3780000003037811 */ /* 0x000fc800078eb8ff */
[----:B------:R-:W-:-:S07]  /*0cd0*/  LOP3.LUT R4, R3, R0, R7, 0xfe, !PT ;  /* 0x0000000003047212 */ /* 0x000fce00078efe07 */
.L_x_23394:
[----:B------:R-:W-:Y:S05]  /*0ce0*/  BSYNC.RECONVERGENT B0 ;  /* 0x0000000000007941 */ /* 0x000fea0003800200 */
.L_x_23393:
[----:B------:R-:W0:Y:S02]  /*0cf0*/  F2I.S64.TRUNC R4, R4 ;  /* 0x0000000400047311 */ /* 0x000e24000020d900 */
[----:B0-----:R-:W-:Y:S01]  /*0d00*/  PRMT R17, R4, 0x7610, R17 ;  /* 0x0000761004117816 */ /* 0x001fe20000000011 */
[----:B------:R-:W-:Y:S06]  /*0d10*/  BRA `(.L_x_23374) ;  /* 0x00000000009c7947 */ /* 0x000fec0003800000 */
.L_x_23386:
[----:B------:R-:W-:-:S09]  /*0d20*/  UISETP.NE.AND UP0, UPT, UR4, 0x1c, UPT ;  /* 0x0000001c0400788c */ /* 0x000fd2000bf05270 */
[----:B------:R-:W-:Y:S05]  /*0d30*/  BRA.U !UP0, `(.L_x_23397) ;  /* 0x0000000108907547 */ /* 0x000fea000b800000 */
[----:B------:R-:W-:-:S09]  /*0d40*/  UISETP.NE.AND UP0, UPT, UR4, 0x1d, UPT ;  /* 0x0000001d0400788c */ /* 0x000fd2000bf05270 */
[----:B------:R-:W-:Y:S05]  /*0d50*/  BRA.U !UP0, `(.L_x_23398) ;  /* 0x0000000108807547 */ /* 0x000fea000b800000 */
[----:B------:R-:W-:-:S09]  /*0d60*/  UISETP.NE.AND UP0, UPT, UR4, 0x2c, UPT ;  /* 0x0000002c0400788c */ /* 0x000fd2000bf05270 */
[----:B------:R-:W-:Y:S05]  /*0d70*/  BRA.U !UP0, `(.L_x_23399) ;  /* 0x0000000108487547 */ /* 0x000fea000b800000 */
.L_x_23373:
        /* <DEDUP_REMOVED lines=16> */
.L_x_23400:
[----:B------:R-:W-:Y:S01]  /*0e80*/  PRMT R17, RZ, 0x7610, R17 ;  /* 0x00007610ff117816 */ /* 0x000fe20000000011 */
[----:B------:R-:W-:Y:S06]  /*0e90*/  BRA `(.L_x_23374) ;  /* 0x00000000003c7947 */ /* 0x000fec0003800000 */
.L_x_23399:
        /* <DEDUP_REMOVED lines=8> */
.L_x_23402:
[----:B------:R-:W-:Y:S05]  /*0f20*/  BSYNC.RECONVERGENT B0 ;  /* 0x0000000000007941 */ /* 0x000fea0003800200 */
.L_x_23401:
[----:B------:R-:W0:Y:S02]  /*0f30*/  F2I.S64.TRUNC R4, R4 ;  /* 0x0000000400047311 */ /* 0x000e24000020d900 */
[----:B0-----:R-:W-:Y:S01]  /*0f40*/  PRMT R17, R4, 0x7610, R17 ;  /* 0x0000761004117816 */ /* 0x001fe20000000011 */
[----:B------:R-:W-:Y:S06]  /*0f50*/  BRA `(.L_x_23374) ;  /* 0x00000000000c7947 */ /* 0x000fec0003800000 */
.L_x_23398:
[----:B------:R0:W5:Y:S01]  /*0f60*/  LDG.E.U8 R17, desc[UR36][R6.64] ;  /* 0x0000002406117981 */ /* 0x000162000c1e1100 */
[----:B------:R-:W-:Y:S05]  /*0f70*/  BRA `(.L_x_23374) ;  /* 0x0000000000047947 */ /* 0x000fea0003800000 */
.L_x_23397:
[----:B------:R0:W5:Y:S02]  /*0f80*/  LDG.E.U8 R17, desc[UR36][R6.64] ;  /* 0x0000002406117981 */ /* 0x000164000c1e1100 */
.L_x_23374:
[----:B------:R-:W-:-:S07]  /*0f90*/  VIADD R25, R2, 0x80 ;  /* 0x0000008002197836 */ /* 0x000fce0000000000 */
.L_x_23368:
[----:B------:R-:W-:Y:S05]  /*0fa0*/  BSYNC.RECONVERGENT B6 ;  /* 0x0000000000067941 */ /* 0x000fea0003800200 */
.L_x_23367:
        /* <DEDUP_REMOVED lines=23> */
.L_x_23408:
[----:B------:R0:W5:Y:S01]  /*1120*/  LDG.E.U8 R16, desc[UR36][R6.64] ;  /* 0x0000002406107981 */ /* 0x000162000c1e1100 */
[----:B------:R-:W-:Y:S05]  /*1130*/  BRA `(.L_x_23410) ;  /* 0x0000000c00607947 */ /* 0x000fea0003800000 */
.L_x_23407:
        /* <DEDUP_REMOVED lines=8> */
.L_x_23412:
[----:B------:R4:W5:Y:S01]  /*11c0*/  LDG.E.U8 R16, desc[UR36][R6.64] ;  /* 0x0000002406107981 */ /* 0x000962000c1e1100 */
[----:B------:R-:W-:Y:S05]  /*11d0*/  BRA `(.L_x_23410) ;  /* 0x0000000c00387947 */ /* 0x000fea0003800000 */
.L_x_23411:
[----:B------:R0:W5:Y:S01]  /*11e0*/  LDG.E.U16 R16, desc[UR36][R6.64] ;  /* 0x0000002406107981 */ /* 0x000162000c1e1500 */
[----:B------:R-:W-:Y:S05]  /*11f0*/  BRA `(.L_x_23410) ;  /* 0x0000000c00307947 */ /* 0x000fea0003800000 */
.L_x_23406:
        /* <DEDUP_REMOVED lines=10> */
.L_x_23414:
[----:B------:R-:W2:Y:S02]  /*12a0*/  LDG.E.U16 R4, desc[UR36][R6.64] ;  /* 0x0000002406047981 */ /* 0x000ea4000c1e1500 */
[----:B--2---:R-:W-:-:S06]  /*12b0*/  HADD2.F32 R4, -RZ, R4.H0_H0 ;  /* 0x20000004ff047230 */ /* 0x004fcc0000004100 */
[----:B------:R-:W0:Y:S02]  /*12c0*/  F2I.S64.TRUNC R4, R4 ;  /* 0x0000000400047311 */ /* 0x000e24000020d900 */
[----:B0-----:R-:W-:Y:S01]  /*12d0*/  PRMT R16, R4, 0x7610, R16 ;  /* 0x0000761004107816 */ /* 0x001fe20000000010 */
[----:B------:R-:W-:Y:S06]  /*12e0*/  BRA `(.L_x_23410) ;  /* 0x0000000800f47947 */ /* 0x000fec0003800000 */
.L_x_23413:
        /* <DEDUP_REMOVED lines=10> */
.L_x_23416:
[----:B------:R-:W2:Y:S02]  /*1390*/  LDG.E.U16 R6, desc[UR36][R6.64] ;  /* 0x0000002406067981 */ /* 0x000ea4000c1e1500 */
[----:B--2---:R-:W-:-:S06]  /*13a0*/  HADD2.F32 R4, -RZ, R6.H0_H0 ;  /* 0x20000006ff047230 */ /* 0x004fcc0000004100 */
[----:B------:R-:W0:Y:S02]  /*13b0*/  F2I.S64.TRUNC R4, R4 ;  /* 0x0000000400047311 */ /* 0x000e24000020d900 */
[----:B0-----:R-:W-:Y:S01]  /*13c0*/  PRMT R16, R4, 0x7610, R16 ;  /* 0x0000761004107816 */ /* 0x001fe20000000010 */
[----:B------:R-:W-:Y:S06]  /*13d0*/  BRA `(.L_x_23410) ;  /* 0x0000000800b87947 */ /* 0x000fec0003800000 */
.L_x_23415:
[----:B------:R-:W2:Y:S02]  /*13e0*/  LDG.E.64 R4, desc[UR36][R6.64] ;  /* 0x0000002406047981 */ /* 0x000ea4000c1e1b00 */
[----:B--2---:R-:W0:Y:S02]  /*13f0*/  F2I.S64.F64.TRUNC R4, R4 ;  /* 0x0000000400047311 */ /* 0x004e24000030d900 */
[----:B0-----:R-:W-:Y:S01]  /*1400*/  PRMT R16, R4, 0x7610, R16 ;  /* 0x0000761004107816 */ /* 0x001fe20000000010 */
[----:B------:R-:W-:Y:S06]  /*1410*/  BRA `(.L_x_23410) ;  /* 0x0000000800a87947 */ /* 0x000fec0003800000 */
.L_x_23405:
        /* <DEDUP_REMOVED lines=12> */
.L_x_23419:
[----:B------:R-:W2:Y:S02]  /*14e0*/  LDG.E.64 R6, desc[UR36][R6.64] ;  /* 0x0000002406067981 */ /* 0x000ea4000c1e1b00 */
[----:B--2---:R-:W0:Y:S02]  /*14f0*/  F2I.S64.F64.TRUNC R4, R6 ;  /* 0x0000000600047311 */ /* 0x004e24000030d900 */
[----:B0-----:R-:W-:Y:S01]  /*1500*/  PRMT R16, R4, 0x7610, R16 ;  /* 0x0000761004107816 */ /* 0x001fe20000000010 */
[----:B------:R-:W-:Y:S06]  /*1510*/  BRA `(.L_x_23410) ;  /* 0x0000000800687947 */ /* 0x000fec0003800000 */
.L_x_23418:
        /* <DEDUP_REMOVED lines=27> */
.L_x_23421:
        /* <DEDUP_REMOVED lines=15> */
.L_x_23420:
[----:B------:R-:W2:Y:S02]  /*17c0*/  LDG.E.U16 R4, desc[UR36][R6.64] ;  /* 0x0000002406047981 */ /* 0x000ea4000c1e1500 */
[----:B--2---:R-:W-:-:S06]  /*17d0*/  IMAD.U32 R4, R4, 0x10000, RZ ;  /* 0x0001000004047824 */ /* 0x004fcc00078e00ff */
[----:B------:R-:W0:Y:S02]  /*17e0*/  F2I.S64.TRUNC R4, R4 ;  /* 0x0000000400047311 */ /* 0x000e24000020d900 */
[----:B0-----:R-:W-:Y:S01]  /*17f0*/  PRMT R16, R4, 0x7610, R16 ;  /* 0x0000761004107816 */ /* 0x001fe20000000010 */
[----:B------:R-:W-:Y:S06]  /*1800*/  BRA `(.L_x_23410) ;  /* 0x0000000400ac7947 */ /* 0x000fec0003800000 */
.L_x_23417:
        /* <DEDUP_REMOVED lines=10> */
.L_x_23424:
        /* <DEDUP_REMOVED lines=21> */
.L_x_23428:
[----:B------:R-:W-:Y:S05]  /*1a00*/  BSYNC.RECONVERGENT B1 ;  /* 0x0000000000017941 */ /* 0x000fea0003800200 */
.L_x_23427:
[----:B------:R-:W-:Y:S01]  /*1a10*/  IMAD.SHL.U32 R0, R0, 0x100000, RZ ;  /* 0x0010000000007824 */ /* 0x000fe200078e00ff */
[----:B------:R-:W-:-:S04]  /*1a20*/  LEA R3, R3, 0x3b800000, 0x17 ;  /* 0x3b80000003037811 */ /* 0x000fc800078eb8ff */
[----:B------:R-:W-:-:S07]  /*1a30*/  LOP3.LUT R4, R3, R0, R7, 0xfe, !PT ;  /* 0x0000000003047212 */ /* 0x000fce00078efe07 */
.L_x_23426:
[----:B------:R-:W-:Y:S05]  /*1a40*/  BSYNC.RECONVERGENT B0 ;  /* 0x0000000000007941 */ /* 0x000fea0003800200 */
.L_x_23425:
[----:B------:R-:W0:Y:S02]  /*1a50*/  F2I.S64.TRUNC R4, R4 ;  /* 0x0000000400047311 */ /* 0x000e24000020d900 */
[----:B0-----:R-:W-:Y:S01]  /*1a60*/  PRMT R16, R4, 0x7610, R16 ;  /* 0x0000761004107816 */ /* 0x001fe20000000010 */
[----:B------:R-:W-:Y:S06]  /*1a70*/  BRA `(.L_x_23410) ;  /* 0x0000000400107947 */ /* 0x000fec0003800000 */
.L_x_23423:
        /* <DEDUP_REMOVED lines=21> */
.L_x_23432:
[----:B------:R-:W-:Y:S05]  /*1bd0*/  BSYNC.RECONVERGENT B1 ;  /* 0x0000000000017941 */ /* 0x000fea0003800200 */
.L_x_23431:
[----:B------:R-:W-:Y:S01]  /*1be0*/  IMAD.SHL.U32 R0, R0, 0x200000, RZ ;  /* 0x0020000000007824 */ /* 0x000fe200078e00ff */
[----:B------:R-:W-:-:S04]  /*1bf0*/  LEA R3, R3, 0x37800000, 0x17 ;  /* 0x3780000003037811 */ /* 0x000fc800078eb8ff */
[----:B------:R-:W-:-:S07]  /*1c00*/  LOP3.LUT R4, R3, R0, R7, 0xfe, !PT ;  /* 0x0000000003047212 */ /* 0x000fce00078efe07 */
.L_x_23430:
[----:B------:R-:W-:Y:S05]  /*1c10*/  BSYNC.RECONVERGENT B0 ;  /* 0x0000000000007941 */ /* 0x000fea0003800200 */
.L_x_23429:
[----:B------:R-:W0:Y:S02]  /*1c20*/  F2I.S64.TRUNC R4, R4 ;  /* 0x0000000400047311 */ /* 0x000e24000020d900 */
[----:B0-----:R-:W-:Y:S01]  /*1c30*/  PRMT R16, R4, 0x7610, R16 ;  /* 0x0000761004107816 */ /* 0x001fe20000000010 */
[----:B------:R-:W-:Y:S06]  /*1c40*/  BRA `(.L_x_23410) ;  /* 0x00000000009c7947 */ /* 0x000fec0003800000 */
.L_x_23422:
        /* <DEDUP_REMOVED lines=14> */
.L_x_23436:
[----:B------:R-:W-:Y:S05]  /*1d30*/  BSYNC.RECONVERGENT B0 ;  /* 0x0000000000007941 */ /* 0x000fea0003800200 */
.L_x_23435:
[----:B------:R-:W0:Y:S02]  /*1d40*/  F2I.S64.TRUNC R4, R4 ;  /* 0x0000000400047311 */ /* 0x000e24000020d900 */
[----:B0-----:R-:W-:Y:S01]  /*1d50*/  PRMT R16, R4, 0x7610, R16 ;  /* 0x0000761004107816 */ /* 0x001fe20000000010 */
[----:B------:R-:W-:Y:S06]  /*1d60*/  BRA `(.L_x_23410) ;  /* 0x0000000000547947 */ /* 0x000fec0003800000 */
.L_x_23409:
        /* <DEDUP_REMOVED lines=16> */
.L_x_23437:
[----:B------:R-:W-:Y:S01]  /*1e70*/  PRMT R16, RZ, 0x7610, R16 ;  /* 0x00007610ff107816 */ /* 0x000fe20000000010 */
[----:B------:R-:W-:Y:S06]  /*1e80*/  BRA `(.L_x_23410) ;  /* 0x00000000000c7947 */ /* 0x000fec0003800000 */
.L_x_23434:
[----:B------:R1:W5:Y:S01]  /*1e90*/  LDG.E.U8 R16, desc[UR36][R6.64] ;  /* 0x0000002406107981 */ /* 0x000362000c1e1100 */
[----:B------:R-:W-:Y:S05]  /*1ea0*/  BRA `(.L_x_23410) ;  /* 0x0000000000047947 */ /* 0x000fea0003800000 */
.L_x_23433:
[----:B------:R0:W5:Y:S02]  /*1eb0*/  LDG.E.U8 R16, desc[UR36][R6.64] ;  /* 0x0000002406107981 */ /* 0x000164000c1e1100 */
.L_x_23410:
[----:B------:R-:W-:-:S07]  /*1ec0*/  VIADD R25, R25, 0x80 ;  /* 0x0000008019197836 */ /* 0x000fce0000000000 */
.L_x_23404:
[----:B------:R-:W-:Y:S05]  /*1ed0*/  BSYNC.RECONVERGENT B6 ;  /* 0x0000000000067941 */ /* 0x000fea0003800200 */
.L_x_23403:
        /* <DEDUP_REMOVED lines=23> */
.L_x_23443:
[----:B------:R0:W5:Y:S01]  /*2050*/  LDG.E.U8 R18, desc[UR36][R6.64] ;  /* 0x0000002406127981 */ /* 0x000162000c1e1100 */
[----:B------:R-:W-:Y:S05]  /*2060*/  BRA `(.L_x_23445) ;  /* 0x0000000c00607947 */ /* 0x000fea0003800000 */
.L_x_23442:
        /* <DEDUP_REMOVED lines=8> */
.L_x_23447:
[----:B------:R3:W5:Y:S01]  /*20f0*/  LDG.E.U8 R18, desc[UR36][R6.64] ;  /* 0x0000002406127981 */ /* 0x000762000c1e1100 */
[----:B------:R-:W-:Y:S05]  /*2100*/  BRA `(.L_x_23445) ;  /* 0x0000000c00387947 */ /* 0x000fea0003800000 */
.L_x_23446:
[----:B------:R0:W5:Y:S01]  /*2110*/  LDG.E.U16 R18, desc[UR36][R6.64] ;  /* 0x0000002406127981 */ /* 0x000162000c1e1500 */
[----:B------:R-:W-:Y:S05]  /*2120*/  BRA `(.L_x_23445) ;  /* 0x0000000c00307947 */ /* 0x000fea0003800000 */
.L_x_23441:
        /* <DEDUP_REMOVED lines=10> */
.L_x_23449:
[----:B------:R-:W2:Y:S02]  /*21d0*/  LDG.E.U16 R4, desc[UR36][R6.64] ;  /* 0x0000002406047981 */ /* 0x000ea4000c1e1500 */
[----:B--2---:R-:W-:-:S06]  /*21e0*/  HADD2.F32 R4, -RZ, R4.H0_H0 ;  /* 0x20000004ff047230 */ /* 0x004fcc0000004100 */
[----:B------:R-:W0:Y:S02]  /*21f0*/  F2I.S64.TRUNC R4, R4 ;  /* 0x0000000400047311 */ /* 0x000e24000020d900 */
[----:B0-----:R-:W-:Y:S01]  /*2200*/  PRMT R18, R4, 0x7610, R18 ;  /* 0x0000761004127816 */ /* 0x001fe20000000012 */
[----:B------:R-:W-:Y:S06]  /*2210*/  BRA `(.L_x_23445) ;  /* 0x0000000800f47947 */ /* 0x000fec0003800000 */
.L_x_23448:
        /* <DEDUP_REMOVED lines=10> */
.L_x_23451:
[----:B------:R-:W2:Y:S02]  /*22c0*/  LDG.E.U16 R6, desc[UR36][R6.64] ;  /* 0x0000002406067981 */ /* 0x000ea4000c1e1500 */
[----:B--2---:R-:W-:-:S06]  /*22d0*/  HADD2.F32 R4, -RZ, R6.H0_H0 ;  /* 0x20000006ff047230 */ /* 0x004fcc0000004100 */
[----:B------:R-:W0:Y:S02]  /*22e0*/  F2I.S64.TRUNC R4, R4 ;  /* 0x0000000400047311 */ /* 0x000e24000020d900 */
[----:B0-----:R-:W-:Y:S01]  /*22f0*/  PRMT R18, R4, 0x7610, R18 ;  /* 0x0000761004127816 */ /* 0x001fe20000000012 */
[----:B------:R-:W-:Y:S06]  /*2300*/  BRA `(.L_x_23445) ;  /* 0x0000000800b87947 */ /* 0x000fec0003800000 */
.L_x_23450:
[----:B------:R-:W2:Y:S02]  /*2310*/  LDG.E.64 R4, desc[UR36][R6.64] ;  /* 0x0000002406047981 */ /* 0x000ea4000c1e1b00 */
[----:B--2---:R-:W0:Y:S02]  /*2320*/  F2I.S64.F64.TRUNC R4, R4 ;  /* 0x0000000400047311 */ /* 0x004e24000030d900 */
[----:B0-----:R-:W-:Y:S01]  /*2330*/  PRMT R18, R4, 0x7610, R18 ;  /* 0x0000761004127816 */ /* 0x001fe20000000012 */
[----:B------:R-:W-:Y:S06]  /*2340*/  BRA `(.L_x_23445) ;  /* 0x0000000800a87947 */ /* 0x000fec0003800000 */
.L_x_23440:
        /* <DEDUP_REMOVED lines=12> */
.L_x_23454:
[----:B------:R-:W2:Y:S02]  /*2410*/  LDG.E.64 R6, desc[UR36][R6.64] ;  /* 0x0000002406067981 */ /* 0x000ea4000c1e1b00 */
[----:B--2---:R-:W0:Y:S02]  /*2420*/  F2I.S64.F64.TRUNC R4, R6 ;  /* 0x0000000600047311 */ /* 0x004e24000030d900 */
[----:B0-----:R-:W-:Y:S01]  /*2430*/  PRMT R18, R4, 0x7610, R18 ;  /* 0x0000761004127816 */ /* 0x001fe20000000012 */
[----:B------:R-:W-:Y:S06]  /*2440*/  BRA `(.L_x_23445) ;  /* 0x0000000800687947 */ /* 0x000fec0003800000 */
.L_x_23453:
        /* <DEDUP_REMOVED lines=27> */
.L_x_23456:
        /* <DEDUP_REMOVED lines=15> */
.L_x_23455:
[----:B------:R-:W2:Y:S02]  /*26f0*/  LDG.E.U16 R4, desc[UR36][R6.64] ;  /* 0x0000002406047981 */ /* 0x000ea4000c1e1500 */
[----:B--2---:R-:W-:-:S06]  /*2700*/  IMAD.U32 R4, R4, 0x10000, RZ ;  /* 0x0001000004047824 */ /* 0x004fcc00078e00ff */
[----:B------:R-:W0:Y:S02]  /*2710*/  F2I.S64.TRUNC R4, R4 ;  /* 0x0000000400047311 */ /* 0x000e24000020d900 */
[----:B0-----:R-:W-:Y:S01]  /*2720*/  PRMT R18, R4, 0x7610, R18 ;  /* 0x0000761004127816 */ /* 0x001fe20000000012 */
[----:B------:R-:W-:Y:S06]  /*2730*/  BRA `(.L_x_23445) ;  /* 0x0000000400ac7947 */ /* 0x000fec0003800000 */
.L_x_23452:
        /* <DEDUP_REMOVED lines=10> */
.L_x_23459:
        /* <DEDUP_REMOVED lines=21> */
.L_x_23463:
[----:B------:R-:W-:Y:S05]  /*2930*/  BSYNC.RECONVERGENT B1 ;  /* 0x0000000000017941 */ /* 0x000fea0003800200 */
.L_x_23462:
[----:B------:R-:W-:Y:S01]  /*2940*/  IMAD.SHL.U32 R0, R0, 0x100000, RZ ;  /* 0x0010000000007824 */ /* 0x000fe200078e00ff */
[----:B------:R-:W-:-:S04]  /*2950*/  LEA R3, R3, 0x3b800000, 0x17 ;  /* 0x3b80000003037811 */ /* 0x000fc800078eb8ff */
[----:B------:R-:W-:-:S07]  /*2960*/  LOP3.LUT R4, R3, R0, R7, 0xfe, !PT ;  /* 0x0000000003047212 */ /* 0x000fce00078efe07 */
.L_x_23461:
[----:B------:R-:W-:Y:S05]  /*2970*/  BSYNC.RECONVERGENT B0 ;  /* 0x0000000000007941 */ /* 0x000fea0003800200 */
.L_x_23460:
[----:B------:R-:W0:Y:S02]  /*2980*/  F2I.S64.TRUNC R4, R4 ;  /* 0x0000000400047311 */ /* 0x000e24000020d900 */
[----:B0-----:R-:W-:Y:S01]  /*2990*/  PRMT R18, R4, 0x7610, R18 ;  /* 0x0000761004127816 */ /* 0x001fe20000000012 */
[----:B------:R-:W-:Y:S06]  /*29a0*/  BRA `(.L_x_23445) ;  /* 0x0000000400107947 */ /* 0x000fec0003800000 */
.L_x_23458:
        /* <DEDUP_REMOVED lines=21> */
.L_x_23467:
[----:B------:R-:W-:Y:S05]  /*2b00*/  BSYNC.RECONVERGENT B1 ;  /* 0x0000000000017941 */ /* 0x000fea0003800200 */
.L_x_23466:
[----:B------:R-:W-:Y:S01]  /*2b10*/  IMAD.SHL.U32 R0, R0, 0x200000, RZ ;  /* 0x0020000000007824 */ /* 0x000fe200078e00ff */
[----:B------:R-:W-:-:S04]  /*2b20*/  LEA R3, R3, 0x37800000, 0x17 ;  /* 0x3780000003037811 */ /* 0x000fc800078eb8ff */
[----:B------:R-:W-:-:S07]  /*2b30*/  LOP3.LUT R4, R3, R0, R7, 0xfe, !PT ;  /* 0x0000000003047212 */ /* 0x000fce00078efe07 */
.L_x_23465:
[----:B------:R-:W-:Y:S05]  /*2b40*/  BSYNC.RECONVERGENT B0 ;  /* 0x0000000000007941 */ /* 0x000fea0003800200 */
.L_x_23464:
[----:B------:R-:W0:Y:S02]  /*2b50*/  F2I.S64.TRUNC R4, R4 ;  /* 0x0000000400047311 */ /* 0x000e24000020d900 */
[----:B0-----:R-:W-:Y:S01]  /*2b60*/  PRMT R18, R4, 0x7610, R18 ;  /* 0x0000761004127816 */ /* 0x001fe20000000012 */
[----:B------:R-:W-:Y:S06]  /*2b70*/  BRA `(.L_x_23445) ;  /* 0x00000000009c7947 */ /* 0x000fec0003800000 */
.L_x_23457:
        /* <DEDUP_REMOVED lines=14> */
.L_x_23471:
[----:B------:R-:W-:Y:S05]  /*2c60*/  BSYNC.RECONVERGENT B0 ;  /* 0x0000000000007941 */ /* 0x000fea0003800200 */
.L_x_23470:
[----:B------:R-:W0:Y:S02]  /*2c70*/  F2I.S64.TRUNC R4, R4 ;  /* 0x0000000400047311 */ /* 0x000e24000020d900 */
[----:B0-----:R-:W-:Y:S01]  /*2c80*/  PRMT R18, R4, 0x7610, R18 ;  /* 0x0000761004127816 */ /* 0x001fe20000000012 */
[----:B------:R-:W-:Y:S06]  /*2c90*/  BRA `(.L_x_23445) ;  /* 0x0000000000547947 */ /* 0x000fec0003800000 */
.L_x_23444:
        /* <DEDUP_REMOVED lines=16> */
.L_x_23472:
[----:B------:R-:W-:Y:S01]  /*2da0*/  PRMT R18, RZ, 0x7610, R18 ;  /* 0x00007610ff127816 */ /* 0x000fe20000000012 */
[----:B------:R-:W-:Y:S06]  /*2db0*/  BRA `(.L_x_23445) ;  /* 0x00000000000c7947 */ /* 0x000fec0003800000 */
.L_x_23469:
[----:B------:R2:W5:Y:S01]  /*2dc0*/  LDG.E.U8 R18, desc[UR36][R6.64] ;  /* 0x0000002406127981 */ /* 0x000562000c1e1100 */
[----:B------:R-:W-:Y:S05]  /*2dd0*/  BRA `(.L_x_23445) ;  /* 0x0000000000047947 */ /* 0x000fea0003800000 */
.L_x_23468:
[----:B------:R1:W5:Y:S02]  /*2de0*/  LDG.E.U8 R18, desc[UR36][R6.64] ;  /* 0x0000002406127981 */ /* 0x000364000c1e1100 */
.L_x_23445:
[----:B------:R-:W-:-:S07]  /*2df0*/  VIADD R25, R25, 0x80 ;  /* 0x0000008019197836 */ /* 0x000fce0000000000 */
.L_x_23439:
[----:B------:R-:W-:Y:S05]  /*2e00*/  BSYNC.RECONVERGENT B6 ;  /* 0x0000000000067941 */ /* 0x000fea0003800200 */
.L_x_23438:
        /* <DEDUP_REMOVED lines=23> */
.L_x_23478:
[----:B------:R0:W5:Y:S01]  /*2f80*/  LDG.E.U8 R19, desc[UR36][R6.64] ;  /* 0x0000002406137981 */ /* 0x000162000c1e1100 */
[----:B------:R-:W-:Y:S05]  /*2f90*/  BRA `(.L_x_23474) ;  /* 0x0000000c005c7947 */ /* 0x000fea0003800000 */
.L_x_23477:
        /* <DEDUP_REMOVED lines=8> */
.L_x_23481:
[----:B------:R0:W5:Y:S01]  /*3020*/  LDG.E.U8 R19, desc[UR36][R6.64] ;  /* 0x0000002406137981 */ /* 0x000162000c1e1100 */
[----:B------:R-:W-:Y:S05]  /*3030*/  BRA `(.L_x_23474) ;  /* 0x0000000c00347947 */ /* 0x000fea0003800000 */
.L_x_23480:
[----:B------:R0:W5:Y:S01]  /*3040*/  LDG.E.U16 R19, desc[UR36][R6.64] ;  /* 0x0000002406137981 */ /* 0x000162000c1e1500 */
[----:B------:R-:W-:Y:S05]  /*3050*/  BRA `(.L_x_23474) ;  /* 0x0000000c002c7947 */ /* 0x000fea0003800000 */
.L_x_23476:
        /* <DEDUP_REMOVED lines=10> */
.L_x_23483:
[----:B------:R-:W2:Y:S02]  /*3100*/  LDG.E.U16 R4, desc[UR36][R6.64] ;  /* 0x0000002406047981 */ /* 0x000ea4000c1e1500 */
[----:B--2---:R-:W-:-:S06]  /*3110*/  HADD2.F32 R4, -RZ, R4.H0_H0 ;  /* 0x20000004ff047230 */ /* 0x004fcc0000004100 */
[----:B------:R-:W0:Y:S02]  /*3120*/  F2I.S64.TRUNC R4, R4 ;  /* 0x0000000400047311 */ /* 0x000e24000020d900 */
[----:B0-----:R-:W-:Y:S01]  /*3130*/  PRMT R19, R4, 0x7610, R19 ;  /* 0x0000761004137816 */ /* 0x001fe20000000013 */
[----:B------:R-:W-:Y:S06]  /*3140*/  BRA `(.L_x_23474) ;  /* 0x0000000800f07947 */ /* 0x000fec0003800000 */
.L_x_23482:
        /* <DEDUP_REMOVED lines=10> */
.L_x_23485:
[----:B------:R-:W2:Y:S02]  /*31f0*/  LDG.E.U16 R6, desc[UR36][R6.64] ;  /* 0x0000002406067981 */ /* 0x000ea4000c1e1500 */
[----:B--2---:R-:W-:-:S06]  /*3200*/  HADD2.F32 R4, -RZ, R6.H0_H0 ;  /* 0x20000006ff047230 */ /* 0x004fcc0000004100 */
[----:B------:R-:W0:Y:S02]  /*3210*/  F2I.S64.TRUNC R4, R4 ;  /* 0x0000000400047311 */ /* 0x000e24000020d900 */
[----:B0-----:R-:W-:Y:S01]  /*3220*/  PRMT R19, R4, 0x7610, R19 ;  /* 0x0000761004137816 */ /* 0x001fe20000000013 */
[----:B------:R-:W-:Y:S06]  /*3230*/  BRA `(.L_x_23474) ;  /* 0x0000000800b47947 */ /* 0x000fec0003800000 */
.L_x_23484:
[----:B------:R-:W2:Y:S02]  /*3240*/  LDG.E.64 R4, desc[UR36][R6.64] ;  /* 0x0000002406047981 */ /* 0x000ea4000c1e1b00 */
[----:B--2---:R-:W0:Y:S02]  /*3250*/  F2I.S64.F64.TRUNC R4, R4 ;  /* 0x0000000400047311 */ /* 0x004e24000030d900 */
[----:B0-----:R-:W-:Y:S01]  /*3260*/  PRMT R19, R4, 0x7610, R19 ;  /* 0x0000761004137816 */ /* 0x001fe20000000013 */
[----:B------:R-:W-:Y:S06]  /*3270*/  BRA `(.L_x_23474) ;  /* 0x0000000800a47947 */ /* 0x000fec0003800000 */
.L_x_23475:
        /* <DEDUP_REMOVED lines=12> */
.L_x_23488:
[----:B------:R-:W2:Y:S02]  /*3340*/  LDG.E.64 R6, desc[UR36][R6.64] ;  /* 0x0000002406067981 */ /* 0x000ea4000c1e1b00 */
[----:B--2---:R-:W0:Y:S02]  /*3350*/  F2I.S64.F64.TRUNC R4, R6 ;  /* 0x0000000600047311 */ /* 0x004e24000030d900 */
[----:B0-----:R-:W-:Y:S01]  /*3360*/  PRMT R19, R4, 0x7610, R19 ;  /* 0x0000761004137816 */ /* 0x001fe20000000013 */
[----:B------:R-:W-:Y:S06]  /*3370*/  BRA `(.L_x_23474) ;  /* 0x0000000800647947 */ /* 0x000fec0003800000 */
.L_x_23487:
        /* <DEDUP_REMOVED lines=27> */
.L_x_23490:
        /* <DEDUP_REMOVED lines=15> */
.L_x_23489:
[----:B------:R-:W2:Y:S02]  /*3620*/  LDG.E.U16 R4, desc[UR36][R6.64] ;  /* 0x0000002406047981 */ /* 0x000ea4000c1e1500 */
[----:B--2---:R-:W-:-:S06]  /*3630*/  IMAD.U32 R4, R4, 0x10000, RZ ;  /* 0x0001000004047824 */ /* 0x004fcc00078e00ff */
[----:B------:R-:W0:Y:S02]  /*3640*/  F2I.S64.TRUNC R4, R4 ;  /* 0x0000000400047311 */ /* 0x000e24000020d900 */
[----:B0-----:R-:W-:Y:S01]  /*3650*/  PRMT R19, R4, 0x7610, R19 ;  /* 0x0000761004137816 */ /* 0x001fe20000000013 */
[----:B------:R-:W-:Y:S06]  /*3660*/  BRA `(.L_x_23474) ;  /* 0x0000000400a87947 */ /* 0x000fec0003800000 */
.L_x_23486:
        /* <DEDUP_REMOVED lines=10> */
.L_x_23493:
        /* <DEDUP_REMOVED lines=21> */
.L_x_23497:
[----:B------:R-:W-:Y:S05]  /*3860*/  BSYNC.RECONVERGENT B1 ;  /* 0x0000000000017941 */ /* 0x000fea0003800200 */
.L_x_23496:
[----:B------:R-:W-:Y:S01]  /*3870*/  IMAD.SHL.U32 R0, R0, 0x100000, RZ ;  /* 0x0010000000007824 */ /* 0x000fe200078e00ff */
[----:B------:R-:W-:-:S04]  /*3880*/  LEA R3, R3, 0x3b800000, 0x17 ;  /* 0x3b80000003037811 */ /* 0x000fc800078eb8ff */
[----:B------:R-:W-:-:S07]  /*3890*/  LOP3.LUT R4, R3, R0, R7, 0xfe, !PT ;  /* 0x0000000003047212 */ /* 0x000fce00078efe07 */
.L_x_23495:
[----:B------:R-:W-:Y:S05]  /*38a0*/  BSYNC.RECONVERGENT B0 ;  /* 0x0000000000007941 */ /* 0x000fea0003800200 */
.L_x_23494:
[----:B------:R-:W0:Y:S02]  /*38b0*/  F2I.S64.TRUNC R4, R4 ;  /* 0x0000000400047311 */ /* 0x000e24000020d900 */
[----:B0-----:R-:W-:Y:S01]  /*38c0*/  PRMT R19, R4, 0x7610, R19 ;  /* 0x0000761004137816 */ /* 0x001fe20000000013 */
[----:B------:R-:W-:Y:S06]  /*38d0*/  BRA `(.L_x_23474) ;  /* 0x00000004000c7947 */ /* 0x000fec0003800000 */
.L_x_23492:
        /* <DEDUP_REMOVED lines=21> */
.L_x_23501:
[----:B------:R-:W-:Y:S05]  /*3a30*/  BSYNC.RECONVERGENT B1 ;  /* 0x0000000000017941 */ /* 0x000fea0003800200 */
.L_x_23500:
[----:B------:R-:W-:Y:S01]  /*3a40*/  IMAD.SHL.U32 R0, R0, 0x200000, RZ ;  /* 0x0020000000007824 */ /* 0x000fe200078e00ff */
[----:B------:R-:W-:-:S04]  /*3a50*/  LEA R3, R3, 0x37800000, 0x17 ;  /* 0x3780000003037811 */ /* 0x000fc800078eb8ff */
[----:B------:R-:W-:-:S07]  /*3a60*/  LOP3.LUT R4, R3, R0, R7, 0xfe, !PT ;  /* 0x0000000003047212 */ /* 0x000fce00078efe07 */
.L_x_23499:
[----:B------:R-:W-:Y:S05]  /*3a70*/  BSYNC.RECONVERGENT B0 ;  /* 0x0000000000007941 */ /* 0x000fea0003800200 */
.L_x_23498:
[----:B------:R-:W0:Y:S02]  /*3a80*/  F2I.S64.TRUNC R4, R4 ;  /* 0x0000000400047311 */ /* 0x000e24000020d900 */
[----:B0-----:R-:W-:Y:S01]  /*3a90*/  PRMT R19, R4, 0x7610, R19 ;  /* 0x0000761004137816 */ /* 0x001fe20000000013 */
[----:B------:R-:W-:Y:S06]  /*3aa0*/  BRA `(.L_x_23474) ;  /* 0x0000000000987947 */ /* 0x000fec0003800000 */
.L_x_23491:
        /* <DEDUP_REMOVED lines=14> */
.L_x_23505:
[----:B------:R-:W-:Y:S05]  /*3b90*/  BSYNC.RECONVERGENT B0 ;  /* 0x0000000000007941 */ /* 0x000fea0003800200 */
.L_x_23504:
[----:B------:R-:W0:Y:S02]  /*3ba0*/  F2I.S64.TRUNC R4, R4 ;  /* 0x0000000400047311 */ /* 0x000e24000020d900 */
[----:B0-----:R-:W-:Y:S01]  /*3bb0*/  PRMT R19, R4, 0x7610, R19 ;  /* 0x0000761004137816 */ /* 0x001fe20000000013 */
[----:B------:R-:W-:Y:S06]  /*3bc0*/  BRA `(.L_x_23474) ;  /* 0x0000000000507947 */ /* 0x000fec0003800000 */
.L_x_23479:
        /* <DEDUP_REMOVED lines=16> */
.L_x_23506:
[----:B------:R-:W-:Y:S05]  /*3cd0*/  BRA `(.L_x_23474) ;  /* 0x00000000000c7947 */ /* 0x000fea0003800000 */
.L_x_23503:
[----:B------:R0:W5:Y:S01]  /*3ce0*/  LDG.E.U8 R19, desc[UR36][R6.64] ;  /* 0x0000002406137981 */ /* 0x000162000c1e1100 */
[----:B------:R-:W-:Y:S05]  /*3cf0*/  BRA `(.L_x_23474) ;  /* 0x0000000000047947 */ /* 0x000fea0003800000 */
.L_x_23502:
[----:B------:R0:W5:Y:S02]  /*3d00*/  LDG.E.U8 R19, desc[UR36][R6.64] ;  /* 0x0000002406137981 */ /* 0x000164000c1e1100 */
.L_x_23474:
[----:B------:R-:W-:Y:S05]  /*3d10*/  BSYNC.RECONVERGENT B6 ;  /* 0x0000000000067941 */ /* 0x000fea0003800200 */
.L_x_23473:
[----:B-----5:R-:W-:Y:S01]  /*3d20*/  PRMT R16, R16, 0x9910, RZ ;  /* 0x0000991010107816 */ /* 0x020fe200000000ff */
[----:B------:R-:W-:Y:S01]  /*3d30*/  BSSY.RECONVERGENT B8, `(.L_x_23507) ;  /* 0x00002e7000087945 */ /* 0x000fe20003800200 */
[----:B------:R-:W-:-:S03]  /*3d40*/  PRMT R19, R19, 0x9910, RZ ;  /* 0x0000991013137816 */ /* 0x000fc600000000ff */
[----:B------:R-:W-:Y:S01]  /*3d50*/  BSSY.RELIABLE B7, `(.L_x_23508) ;  /* 0x00001f8000077945 */ /* 0x000fe20003800100 */
[----:B01234-:R-:W-:Y:S02]  /*3d60*/  PRMT R6, R17, 0x9910, RZ ;  /* 0x0000991011067816 */ /* 0x01ffe400000000ff */
[----:B------:R-:W-:Y:S01]  /*3d70*/  PRMT R17, R18, 0x9910, RZ ;  /* 0x0000991012117816 */ /* 0x000fe200000000ff */
[----:B------:R-:W-:Y:S01]  /*3d80*/  IMAD.MOV.U32 R18, RZ, RZ, R16 ;  /* 0x000000ffff127224 */ /* 0x000fe200078e0010 */
[----:B------:R-:W-:Y:S01]  /*3d90*/  ISETP.GE.AND P0, PT, R2, R22, PT ;  /* 0x000000160200720c */ /* 0x000fe20003f06270 */
[----:B------:R-:W-:Y:S02]  /*3da0*/  IMAD.MOV.U32 R16, RZ, RZ, R19 ;  /* 0x000000ffff107224 */ /* 0x000fe400078e0013 */
[----:B------:R-:W0:Y:S01]  /*3db0*/  LDC.U8 R19, c[0x0][0x3ac] ;  /* 0x0000eb00ff137b82 */ /* 0x000e220000000000 */
[----:B------:R-:W-:Y:S02]  /*3dc0*/  IMAD R0, R6, R6, RZ ;  /* 0x0000000606007224 */ /* 0x000fe400078e02ff */
[----:B------:R-:W-:-:S02]  /*3dd0*/  IMAD R3, R18, R18, RZ ;  /* 0x0000001212037224 */ /* 0x000fc400078e02ff */
[----:B------:R-:W-:Y:S01]  /*3de0*/  IMAD R4, R17, R17, RZ ;  /* 0x0000001111047224 */ /* 0x000fe200078e02ff */
        /* <DEDUP_REMOVED lines=14> */
[----:B------:R-:W1:Y:S01]  /*3ed0*/  LDCU UR4, c[0x0][0x3b0] ;  /* 0x00007600ff0477ac */ /* 0x000e620008000800 */
[----:B------:R-:W2:Y:S01]  /*3ee0*/  LDC.64 R8, c[0x0][0x390] ;  /* 0x0000e400ff087b82 */ /* 0x000ea20000000a00 */
[----:B------:R-:W-:Y:S01]  /*3ef0*/  IMAD R0, R23, 0x200, R2 ;  /* 0x0000020017007824 */ /* 0x000fe200078e0202 */
[----:B0-----:R-:W-:Y:S01]  /*3f00*/  PRMT R4, R19, 0x9910, RZ ;  /* 0x0000991013047816 */ /* 0x001fe200000000ff */
[----:B------:R-:W-:Y:S01]  /*3f10*/  BSSY.RECONVERGENT B6, `(.L_x_23510) ;  /* 0x00000e9000067945 */ /* 0x000fe20003800200 */
[----:B------:R-:W-:Y:S02]  /*3f20*/  VIADD R2, R2, 0x80 ;  /* 0x0000008002027836 */ /* 0x000fe40000000000 */
        /* <DEDUP_REMOVED lines=16> */
.L_x_23514:
[----:B------:R0:W-:Y:S01]  /*4030*/  STG.E.U8 desc[UR36][R8.64], R3 ;  /* 0x0000000308007986 */ /* 0x0001e2000c101124 */
[----:B------:R-:W-:Y:S05]  /*4040*/  BRA `(.L_x_23516) ;  /* 0x0000000c00547947 */ /* 0x000fea0003800000 */
.L_x_23513:
        /* <DEDUP_REMOVED lines=10> */
.L_x_23518:
[----:B------:R-:W-:-:S05]  /*40f0*/  LOP3.LUT R3, R3, 0xff, RZ, 0xc0, !PT ;  /* 0x000000ff03037812 */ /* 0x000fca00078ec0ff */
[----:B------:R0:W-:Y:S01]  /*4100*/  STG.E desc[UR36][R8.64], R3 ;  /* 0x0000000308007986 */ /* 0x0001e2000c101924 */
[----:B------:R-:W-:Y:S05]  /*4110*/  BRA `(.L_x_23516) ;  /* 0x0000000c00207947 */ /* 0x000fea0003800000 */
.L_x_23517:
[----:B------:R-:W-:-:S05]  /*4120*/  LOP3.LUT R3, R3, 0xff, RZ, 0xc0, !PT ;  /* 0x000000ff03037812 */ /* 0x000fca00078ec0ff */
[----:B------:R0:W-:Y:S01]  /*4130*/  STG.E.U16 desc[UR36][R8.64], R3 ;  /* 0x0000000308007986 */ /* 0x0001e2000c101524 */
[----:B------:R-:W-:Y:S05]  /*4140*/  BRA `(.L_x_23516) ;  /* 0x0000000c00147947 */ /* 0x000fea0003800000 */
.L_x_23512:
        /* <DEDUP_REMOVED lines=10> */
.L_x_23520:
[----:B------:R-:W-:-:S04]  /*41f0*/  LOP3.LUT R3, R3, 0xff, RZ, 0xc0, !PT ;  /* 0x000000ff03037812 */ /* 0x000fc800078ec0ff */
[----:B------:R-:W0:Y:S02]  /*4200*/  I2F.U16 R0, R3 ;  /* 0x0000000300007306 */ /* 0x000e240000101000 */
[----:B0-----:R-:W-:-:S05]  /*4210*/  F2FP.F16.F32.PACK_AB R0, RZ, R0 ;  /* 0x00000000ff00723e */ /* 0x001fca00000000ff */
[----:B------:R0:W-:Y:S01]  /*4220*/  STG.E.U16 desc[UR36][R8.64], R0 ;  /* 0x0000000008007986 */ /* 0x0001e2000c101524 */
[----:B------:R-:W-:Y:S05]  /*4230*/  BRA `(.L_x_23516) ;  /* 0x0000000800d87947 */ /* 0x000fea0003800000 */
.L_x_23519:
        /* <DEDUP_REMOVED lines=11> */
.L_x_23522:
[----:B------:R-:W-:-:S06]  /*42f0*/  LOP3.LUT R3, R3, 0xff, RZ, 0xc0, !PT ;  /* 0x000000ff03037812 */ /* 0x000fcc00078ec0ff */
[----:B------:R-:W0:Y:S02]  /*4300*/  I2F.U16 R3, R3 ;  /* 0x0000000300037306 */ /* 0x000e240000101000 */
[----:B0-----:R-:W-:-:S04]  /*4310*/  F2FP.F16.F32.PACK_AB R3, RZ, R3 ;  /* 0x00000003ff03723e */ /* 0x001fc800000000ff */
[----:B------:R-:W-:-:S05]  /*4320*/  PRMT R3, R3, 0x5410, RZ ;  /* 0x0000541003037816 */ /* 0x000fca00000000ff */
[----:B------:R0:W-:Y:S01]  /*4330*/  STG.E desc[UR36][R8.64], R3 ;  /* 0x0000000308007986 */ /* 0x0001e2000c101924 */
[----:B------:R-:W-:Y:S05]  /*4340*/  BRA `(.L_x_23516) ;  /* 0x0000000800947947 */ /* 0x000fea0003800000 */
.L_x_23521:
[----:B------:R-:W-:-:S06]  /*4350*/  LOP3.LUT R4, R3, 0xff, RZ, 0xc0, !PT ;  /* 0x000000ff03047812 */ /* 0x000fcc00078ec0ff */
[----:B------:R-:W0:Y:S02]  /*4360*/  I2F.F64.U16 R4, R4 ;  /* 0x0000000400047312 */ /* 0x000e240000101800 */
[----:B0-----:R0:W-:Y:S01]  /*4370*/  STG.E.64 desc[UR36][R8.64], R4 ;  /* 0x0000000408007986 */ /* 0x0011e2000c101b24 */
[----:B------:R-:W-:Y:S05]  /*4380*/  BRA `(.L_x_23516) ;  /* 0x0000000800847947 */ /* 0x000fea0003800000 */
.L_x_23511:
        /* <DEDUP_REMOVED lines=12> */
.L_x_23525:
[----:B------:R-:W-:Y:S02]  /*4450*/  LOP3.LUT R4, R3, 0xff, RZ, 0xc0, !PT ;  /* 0x000000ff03047812 */ /* 0x000fe400078ec0ff */
[----:B------:R-:W-:-:S04]  /*4460*/  CS2R R6, SRZ ;  /* 0x0000000000067805 */ /* 0x000fc8000001ff00 */
[----:B------:R-:W0:Y:S02]  /*4470*/  I2F.F64.U16 R4, R4 ;  /* 0x0000000400047312 */ /* 0x000e240000101800 */
[----:B0-----:R0:W-:Y:S01]  /*4480*/  STG.E.128 desc[UR36][R8.64], R4 ;  /* 0x0000000408007986 */ /* 0x0011e2000c101d24 */
[----:B------:R-:W-:Y:S05]  /*4490*/  BRA `(.L_x_23516) ;  /* 0x0000000800407947 */ /* 0x000fea0003800000 */
.L_x_23524:
        /* <DEDUP_REMOVED lines=18> */
.L_x_23529:
[----:B------:R-:W-:Y:S05]  /*45c0*/  BSYNC.RECONVERGENT B0 ;  /* 0x0000000000007941 */ /* 0x000fea0003800200 */
.L_x_23528:
[----:B------:R0:W-:Y:S01]  /*45d0*/  STG.E.U8 desc[UR36][R8.64], R3 ;  /* 0x0000000308007986 */ /* 0x0001e2000c101124 */
[----:B------:R-:W-:Y:S05]  /*45e0*/  BRA `(.L_x_23516) ;  /* 0x0000000400ec7947 */ /* 0x000fea0003800000 */
.L_x_23527:
        /* <DEDUP_REMOVED lines=17> */
.L_x_23526:
[----:B------:R-:W-:-:S04]  /*4700*/  LOP3.LUT R3, R3, 0xff, RZ, 0xc0, !PT ;  /* 0x000000ff03037812 */ /* 0x000fc800078ec0ff */
[----:B------:R-:W0:Y:S02]  /*4710*/  I2F.U16 R0, R3 ;  /* 0x0000000300007306 */ /* 0x000e240000101000 */
[----:B0-----:R-:W-:-:S05]  /*4720*/  F2FP.BF16.F32.PACK_AB R0, RZ, R0 ;  /* 0x00000000ff00723e */ /* 0x001fca00000010ff */
[----:B------:R0:W-:Y:S01]  /*4730*/  STG.E.U16 desc[UR36][R8.64], R0 ;  /* 0x0000000008007986 */ /* 0x0001e2000c101524 */
[----:B------:R-:W-:Y:S05]  /*4740*/  BRA `(.L_x_23516) ;  /* 0x0000000400947947 */ /* 0x000fea0003800000 */
.L_x_23523:
        /* <DEDUP_REMOVED lines=11> */
.L_x_23532:
        /* <DEDUP_REMOVED lines=13> */
.L_x_23535:
[----:B------:R-:W-:-:S04]  /*48d0*/  SHF.R.U32.HI R0, RZ, 0x14, R3 ;  /* 0x00000014ff007819 */ /* 0x000fc80000011603 */
[----:B------:R-:W-:-:S04]  /*48e0*/  LOP3.LUT R0, R0, 0x1, RZ, 0xc0, !PT ;  /* 0x0000000100007812 */ /* 0x000fc800078ec0ff */
[----:B------:R-:W-:-:S04]  /*48f0*/  IADD3 R0, PT, PT, R3, 0x487ffff, R0 ;  /* 0x0487ffff03007810 */ /* 0x000fc80007ffe000 */
[----:B------:R-:W-:-:S04]  /*4900*/  SHF.R.U32.HI R0, RZ, 0x14, R0 ;  /* 0x00000014ff007819 */ /* 0x000fc80000011600 */
[----:B------:R-:W-:-:S07]  /*4910*/  LOP3.LUT R0, R0, 0xff, RZ, 0xc0, !PT ;  /* 0x000000ff00007812 */ /* 0x000fce00078ec0ff */
.L_x_23536:
[----:B------:R-:W-:-:S07]  /*4920*/  PRMT R4, R0, 0x7610, R4 ;  /* 0x0000761000047816 */ /* 0x000fce0000000004 */
.L_x_23534:
[----:B------:R-:W-:Y:S05]  /*4930*/  BSYNC.RECONVERGENT B0 ;  /* 0x0000000000007941 */ /* 0x000fea0003800200 */
.L_x_23533:
[----:B------:R4:W-:Y:S01]  /*4940*/  STG.E.U8 desc[UR36][R8.64], R4 ;  /* 0x0000000408007986 */ /* 0x0009e2000c101124 */
[----:B------:R-:W-:Y:S05]  /*4950*/  BRA `(.L_x_23516) ;  /* 0x0000000400107947 */ /* 0x000fea0003800000 */
.L_x_23531:
        /* <DEDUP_REMOVED lines=13> */
.L_x_23539:
[----:B------:R-:W-:-:S04]  /*4a30*/  SHF.R.U32.HI R0, RZ, 0x15, R3 ;  /* 0x00000015ff007819 */ /* 0x000fc80000011603 */
[----:B------:R-:W-:-:S04]  /*4a40*/  LOP3.LUT R0, R0, 0x1, RZ, 0xc0, !PT ;  /* 0x0000000100007812 */ /* 0x000fc800078ec0ff */
[----:B------:R-:W-:-:S04]  /*4a50*/  IADD3 R0, PT, PT, R3, 0x88fffff, R0 ;  /* 0x088fffff03007810 */ /* 0x000fc80007ffe000 */
[----:B------:R-:W-:-:S04]  /*4a60*/  SHF.R.U32.HI R0, RZ, 0x15, R0 ;  /* 0x00000015ff007819 */ /* 0x000fc80000011600 */
[----:B------:R-:W-:-:S07]  /*4a70*/  LOP3.LUT R0, R0, 0xff, RZ, 0xc0, !PT ;  /* 0x000000ff00007812 */ /* 0x000fce00078ec0ff */
.L_x_23540:
[----:B------:R-:W-:-:S07]  /*4a80*/  PRMT R4, R0, 0x7610, R4 ;  /* 0x0000761000047816 */ /* 0x000fce0000000004 */
.L_x_23538:
[----:B------:R-:W-:Y:S05]  /*4a90*/  BSYNC.RECONVERGENT B0 ;  /* 0x0000000000007941 */ /* 0x000fea0003800200 */
.L_x_23537:
[----:B------:R3:W-:Y:S01]  /*4aa0*/  STG.E.U8 desc[UR36][R8.64], R4 ;  /* 0x0000000408007986 */ /* 0x0007e2000c101124 */
[----:B------:R-:W-:Y:S05]  /*4ab0*/  BRA `(.L_x_23516) ;  /* 0x0000000000b87947 */ /* 0x000fea0003800000 */
.L_x_23530:
[----:B------:R-:W-:-:S13]  /*4ac0*/  ISETP.NE.AND P0, PT, R0, 0x1c, PT ;  /* 0x0000001c0000780c */ /* 0x000fda0003f05270 */
[----:B------:R-:W-:Y:S05]  /*4ad0*/  @!P0 BRA `(.L_x_23541) ;  /* 0x0000000000a88947 */ /* 0x000fea0003800000 */
[----:B------:R-:W-:-:S13]  /*4ae0*/  ISETP.NE.AND P0, PT, R0, 0x1d, PT ;  /* 0x0000001d0000780c */ /* 0x000fda0003f05270 */
[----:B------:R-:W-:Y:S05]  /*4af0*/  @!P0 BRA `(.L_x_23542) ;  /* 0x0000000000908947 */ /* 0x000fea0003800000 */
[----:B------:R-:W-:-:S13]  /*4b00*/  ISETP.NE.AND P0, PT, R0, 0x2c, PT ;  /* 0x0000002c0000780c */ /* 0x000fda0003f05270 */
[----:B------:R-:W-:Y:S05]  /*4b10*/  @!P0 BRA `(.L_x_23543) ;  /* 0x0000000000448947 */ /* 0x000fea0003800000 */
.L_x_23515:
        /* <DEDUP_REMOVED lines=16> */
.L_x_23544:
[----:B------:R-:W-:Y:S05]  /*4c20*/  BRA `(.L_x_23516) ;  /* 0x00000000005c7947 */ /* 0x000fea0003800000 */
.L_x_23543:
        /* <DEDUP_REMOVED lines=17> */
.L_x_23542:
[----:B------:R-:W-:Y:S01]  /*4d40*/  LOP3.LUT R4, R3, 0xff, RZ, 0xc0, !PT ;  /* 0x000000ff03047812 */ /* 0x000fe200078ec0ff */
[----:B------:R-:W-:-:S05]  /*4d50*/  IMAD.MOV.U32 R5, RZ, RZ, RZ ;  /* 0x000000ffff057224 */ /* 0x000fca00078e00ff */
[----:B------:R1:W-:Y:S01]  /*4d60*/  STG.E.64 desc[UR36][R8.64], R4 ;  /* 0x0000000408007986 */ /* 0x0003e2000c101b24 */
[----:B------:R-:W-:Y:S05]  /*4d70*/  BRA `(.L_x_23516) ;  /* 0x0000000000087947 */ /* 0x000fea0003800000 */
.L_x_23541:
[----:B------:R-:W-:-:S05]  /*4d80*/  LOP3.LUT R3, R3, 0xff, RZ, 0xc0, !PT ;  /* 0x000000ff03037812 */ /* 0x000fca00078ec0ff */
[----:B------:R0:W-:Y:S02]  /*4d90*/  STG.E desc[UR36][R8.64], R3 ;  /* 0x0000000308007986 */ /* 0x0001e4000c101924 */
.L_x_23516:
[----:B------:R-:W-:Y:S05]  /*4da0*/  BSYNC.RECONVERGENT B6 ;  /* 0x0000000000067941 */ /* 0x000fea0003800200 */
.L_x_23510:
        /* <DEDUP_REMOVED lines=24> */
.L_x_23550:
[----:B------:R0:W-:Y:S01]  /*4f30*/  STG.E.U8 desc[UR36][R8.64], R18 ;  /* 0x0000001208007986 */ /* 0x0001e2000c101124 */
[----:B------:R-:W-:Y:S05]  /*4f40*/  BRA `(.L_x_23552) ;  /* 0x0000000c004c7947 */ /* 0x000fea0003800000 */
.L_x_23549:
        /* <DEDUP_REMOVED lines=10> */
.L_x_23554:
[----:B------:R-:W-:-:S05]  /*4ff0*/  LOP3.LUT R3, R18, 0xff, RZ, 0xc0, !PT ;  /* 0x000000ff12037812 */ /* 0x000fca00078ec0ff */
[----:B------:R0:W-:Y:S01]  /*5000*/  STG.E desc[UR36][R8.64], R3 ;  /* 0x0000000308007986 */ /* 0x0001e2000c101924 */
[----:B------:R-:W-:Y:S05]  /*5010*/  BRA `(.L_x_23552) ;  /* 0x0000000c00187947 */ /* 0x000fea0003800000 */
.L_x_23553:
[----:B------:R-:W-:-:S05]  /*5020*/  LOP3.LUT R3, R18, 0xff, RZ, 0xc0, !PT ;  /* 0x000000ff12037812 */ /* 0x000fca00078ec0ff */
[----:B------:R0:W-:Y:S01]  /*5030*/  STG.E.U16 desc[UR36][R8.64], R3 ;  /* 0x0000000308007986 */ /* 0x0001e2000c101524 */
[----:B------:R-:W-:Y:S05]  /*5040*/  BRA `(.L_x_23552) ;  /* 0x0000000c000c7947 */ /* 0x000fea0003800000 */
.L_x_23548:
        /* <DEDUP_REMOVED lines=10> */
.L_x_23556:
[----:B------:R-:W-:-:S04]  /*50f0*/  LOP3.LUT R18, R18, 0xff, RZ, 0xc0, !PT ;  /* 0x000000ff12127812 */ /* 0x000fc800078ec0ff */
[----:B------:R-:W0:Y:S02]  /*5100*/  I2F.U16 R0, R18 ;  /* 0x0000001200007306 */ /* 0x000e240000101000 */
[----:B0-----:R-:W-:-:S05]  /*5110*/  F2FP.F16.F32.PACK_AB R0, RZ, R0 ;  /* 0x00000000ff00723e */ /* 0x001fca00000000ff */
[----:B------:R0:W-:Y:S01]  /*5120*/  STG.E.U16 desc[UR36][R8.64], R0 ;  /* 0x0000000008007986 */ /* 0x0001e2000c101524 */
[----:B------:R-:W-:Y:S05]  /*5130*/  BRA `(.L_x_23552) ;  /* 0x0000000800d07947 */ /* 0x000fea0003800000 */
.L_x_23555:
        /* <DEDUP_REMOVED lines=11> */
.L_x_23558:
[----:B------:R-:W-:-:S06]  /*51f0*/  LOP3.LUT R18, R18, 0xff, RZ, 0xc0, !PT ;  /* 0x000000ff12127812 */ /* 0x000fcc00078ec0ff */
[----:B------:R-:W0:Y:S02]  /*5200*/  I2F.U16 R18, R18 ;  /* 0x0000001200127306 */ /* 0x000e240000101000 */
[----:B0-----:R-:W-:-:S04]  /*5210*/  F2FP.F16.F32.PACK_AB R3, RZ, R18 ;  /* 0x00000012ff03723e */ /* 0x001fc800000000ff */
[----:B------:R-:W-:-:S05]  /*5220*/  PRMT R3, R3, 0x5410, RZ ;  /* 0x0000541003037816 */ /* 0x000fca00000000ff */
[----:B------:R0:W-:Y:S01]  /*5230*/  STG.E desc[UR36][R8.64], R3 ;  /* 0x0000000308007986 */ /* 0x0001e2000c101924 */
[----:B------:R-:W-:Y:S05]  /*5240*/  BRA `(.L_x_23552) ;  /* 0x00000008008c7947 */ /* 0x000fea0003800000 */
.L_x_23557:
[----:B------:R-:W-:-:S06]  /*5250*/  LOP3.LUT R4, R18, 0xff, RZ, 0xc0, !PT ;  /* 0x000000ff12047812 */ /* 0x000fcc00078ec0ff */
[----:B------:R-:W0:Y:S02]  /*5260*/  I2F.F64.U16 R4, R4 ;  /* 0x0000000400047312 */ /* 0x000e240000101800 */
[----:B0-----:R0:W-:Y:S01]  /*5270*/  STG.E.64 desc[UR36][R8.64], R4 ;  /* 0x0000000408007986 */ /* 0x0011e2000c101b24 */
[----:B------:R-:W-:Y:S05]  /*5280*/  BRA `(.L_x_23552) ;  /* 0x00000008007c7947 */ /* 0x000fea0003800000 */
.L_x_23547:
        /* <DEDUP_REMOVED lines=13> */
.L_x_23562:
        /* <DEDUP_REMOVED lines=17> */
.L_x_23565:
[----:B------:R-:W-:-:S07]  /*5470*/  PRMT R4, R0, 0x7610, R4 ;  /* 0x0000761000047816 */ /* 0x000fce0000000004 */
.L_x_23564:
[----:B------:R-:W-:Y:S05]  /*5480*/  BSYNC.RECONVERGENT B0 ;  /* 0x0000000000007941 */ /* 0x000fea0003800200 */
.L_x_23563:
[----:B------:R0:W-:Y:S01]  /*5490*/  STG.E.U8 desc[UR36][R8.64], R4 ;  /* 0x0000000408007986 */ /* 0x0001e2000c101124 */
[----:B------:R-:W-:Y:S05]  /*54a0*/  BRA `(.L_x_23552) ;  /* 0x0000000400f47947 */ /* 0x000fea0003800000 */
.L_x_23561:
        /* <DEDUP_REMOVED lines=17> */
.L_x_23568:
[----:B------:R-:W-:-:S07]  /*55c0*/  PRMT R4, R0, 0x7610, R4 ;  /* 0x0000761000047816 */ /* 0x000fce0000000004 */
.L_x_23567:
[----:B------:R-:W-:Y:S05]  /*55d0*/  BSYNC.RECONVERGENT B0 ;  /* 0x0000000000007941 */ /* 0x000fea0003800200 */
.L_x_23566:
[----:B------:R0:W-:Y:S01]  /*55e0*/  STG.E.U8 desc[UR36][R8.64], R4 ;  /* 0x0000000408007986 */ /* 0x0001e2000c101124 */
[----:B------:R-:W-:Y:S05]  /*55f0*/  BRA `(.L_x_23552) ;  /* 0x0000000400a07947 */ /* 0x000fea0003800000 */
.L_x_23560:
        /* <DEDUP_REMOVED lines=22> */
.L_x_23570:
[----:B------:R-:W-:Y:S01]  /*5760*/  LOP3.LUT R4, R18, 0xff, RZ, 0xc0, !PT ;  /* 0x000000ff12047812 */ /* 0x000fe200078ec0ff */
[----:B------:R-:W-:-:S05]  /*5770*/  IMAD.MOV.U32 R5, RZ, RZ, RZ ;  /* 0x000000ffff057224 */ /* 0x000fca00078e00ff */
[----:B------:R0:W-:Y:S01]  /*5780*/  STG.E.64 desc[UR36][R8.64], R4 ;  /* 0x0000000408007986 */ /* 0x0001e2000c101b24 */
[----:B------:R-:W-:Y:S05]  /*5790*/  BRA `(.L_x_23552) ;  /* 0x0000000400387947 */ /* 0x000fea0003800000 */
.L_x_23569:
[----:B------:R-:W-:-:S05]  /*57a0*/  LOP3.LUT R3, R18, 0xff, RZ, 0xc0, !PT ;  /* 0x000000ff12037812 */ /* 0x000fca00078ec0ff */
[----:B------:R0:W-:Y:S01]  /*57b0*/  STG.E desc[UR36][R8.64], R3 ;  /* 0x0000000308007986 */ /* 0x0001e2000c101924 */
[----:B------:R-:W-:Y:S05]  /*57c0*/  BRA `(.L_x_23552) ;  /* 0x00000004002c7947 */ /* 0x000fea0003800000 */
.L_x_23559:
        /* <DEDUP_REMOVED lines=10> */
.L_x_23572:
[----:B------:R-:W-:Y:S02]  /*5870*/  LOP3.LUT R4, R18, 0xff, RZ, 0xc0, !PT ;  /* 0x000000ff12047812 */ /* 0x000fe400078ec0ff */
[----:B------:R-:W-:-:S04]  /*5880*/  CS2R R6, SRZ ;  /* 0x0000000000067805 */ /* 0x000fc8000001ff00 */
[----:B------:R-:W0:Y:S02]  /*5890*/  I2F.F64.U16 R4, R4 ;  /* 0x0000000400047312 */ /* 0x000e240000101800 */
[----:B0-----:R4:W-:Y:S01]  /*58a0*/  STG.E.128 desc[UR36][R8.64], R4 ;  /* 0x0000000408007986 */ /* 0x0019e2000c101d24 */
[----:B------:R-:W-:Y:S05]  /*58b0*/  BRA `(.L_x_23552) ;  /* 0x0000000000f07947 */ /* 0x000fea0003800000 */
.L_x_23571:
[----:B------:R-:W-:-:S13]  /*58c0*/  ISETP.NE.AND P0, PT, R0, 0xf, PT ;  /* 0x0000000f0000780c */ /* 0x000fda0003f05270 */
[----:B------:R-:W-:Y:S05]  /*58d0*/  @!P0 BRA `(.L_x_23573) ;  /* 0x0000000000d88947 */ /* 0x000fea0003800000 */
[----:B------:R-:W-:-:S13]  /*58e0*/  ISETP.NE.AND P0, PT, R0, 0x17, PT ;  /* 0x000000170000780c */ /* 0x000fda0003f05270 */
[----:B------:R-:W-:Y:S05]  /*58f0*/  @!P0 BRA `(.L_x_23574) ;  /* 0x0000000000888947 */ /* 0x000fea0003800000 */
[----:B------:R-:W-:-:S13]  /*5900*/  ISETP.NE.AND P0, PT, R0, 0x18, PT ;  /* 0x000000180000780c */ /* 0x000fda0003f05270 */
[----:B------:R-:W-:Y:S05]  /*5910*/  @!P0 BRA `(.L_x_23575) ;  /* 0x0000000000448947 */ /* 0x000fea0003800000 */
.L_x_23551:
        /* <DEDUP_REMOVED lines=16> */
.L_x_23576:
[----:B------:R-:W-:Y:S05]  /*5a20*/  BRA `(.L_x_23552) ;  /* 0x0000000000947947 */ /* 0x000fea0003800000 */
.L_x_23575:
        /* <DEDUP_REMOVED lines=12> */
.L_x_23578:
[----:B------:R-:W-:Y:S05]  /*5af0*/  BSYNC.RECONVERGENT B0 ;  /* 0x0000000000007941 */ /* 0x000fea0003800200 */
.L_x_23577:
[----:B------:R1:W-:Y:S01]  /*5b00*/  STG.E.U8 desc[UR36][R8.64], R3 ;  /* 0x0000000308007986 */ /* 0x0003e2000c101124 */
[----:B------:R-:W-:Y:S05]  /*5b10*/  BRA `(.L_x_23552) ;  /* 0x0000000000587947 */ /* 0x000fea0003800000 */
.L_x_23574:
        /* <DEDUP_REMOVED lines=13> */
.L_x_23579:
[----:B------:R-:W-:Y:S01]  /*5bf0*/  IMAD.MOV.U32 R3, RZ, RZ, 0x7f ;  /* 0x0000007fff037424 */ /* 0x000fe200078e00ff */
[----:B------:R-:W-:-:S04]  /*5c00*/  ISETP.GT.U32.AND P0, PT, R5, 0x7f800000, PT ;  /* 0x7f8000000500780c */ /* 0x000fc80003f04070 */
[----:B------:R-:W-:-:S05]  /*5c10*/  SEL R3, R3, 0x7c, P0 ;  /* 0x0000007c03037807 */ /* 0x000fca0000000000 */
[----:B------:R2:W-:Y:S01]  /*5c20*/  STG.E.U8 desc[UR36][R8.64], R3 ;  /* 0x0000000308007986 */ /* 0x0005e2000c101124 */
[----:B------:R-:W-:Y:S05]  /*5c30*/  BRA `(.L_x_23552) ;  /* 0x0000000000107947 */ /* 0x000fea0003800000 */
.L_x_23573:
[----:B------:R-:W-:-:S04]  /*5c40*/  LOP3.LUT R18, R18, 0xff, RZ, 0xc0, !PT ;  /* 0x000000ff12127812 */ /* 0x000fc800078ec0ff */
[----:B------:R-:W0:Y:S02]  /*5c50*/  I2F.U16 R0, R18 ;  /* 0x0000001200007306 */ /* 0x000e240000101000 */
[----:B0-----:R-:W-:-:S05]  /*5c60*/  F2FP.BF16.F32.PACK_AB R0, RZ, R0 ;  /* 0x00000000ff00723e */ /* 0x001fca00000010ff */
[----:B------:R0:W-:Y:S02]  /*5c70*/  STG.E.U16 desc[UR36][R8.64], R0 ;  /* 0x0000000008007986 */ /* 0x0001e4000c101524 */
.L_x_23552:
[----:B------:R-:W-:Y:S05]  /*5c80*/  BSYNC.RECONVERGENT B6 ;  /* 0x0000000000067941 */ /* 0x000fea0003800200 */
.L_x_23546:
[----:B------:R-:W-:-:S07]  /*5c90*/  VIADD R2, R2, 0x80 ;  /* 0x0000008002027836 */ /* 0x000fce0000000000 */
.L_x_23509:
[----:B------:R-:W-:-:S13]  /*5ca0*/  ISETP.GE.AND P0, PT, R2, R22, PT ;  /* 0x000000160200720c */ /* 0x000fda0003f06270 */
[----:B------:R-:W-:Y:S05]  /*5cb0*/  @P0 BREAK.RELIABLE B7 ;  /* 0x0000000000070942 */ /* 0x000fea0003800100 */
[----:B------:R-:W-:Y:S05]  /*5cc0*/  @P0 BRA `(.L_x_23545) ;  /* 0x0000000c00b40947 */ /* 0x000fea0003800000 */
[----:B------:R-:W-:Y:S05]  /*5cd0*/  BSYNC.RELIABLE B7 ;  /* 0x0000000000077941 */ /* 0x000fea0003800100 */
.L_x_23508:
        /* <DEDUP_REMOVED lines=21> */
.L_x_23584:
[----:B------:R0:W-:Y:S01]  /*5e30*/  STG.E.U8 desc[UR36][R8.64], R17 ;  /* 0x0000001108007986 */ /* 0x0001e2000c101124 */
[----:B------:R-:W-:Y:S05]  /*5e40*/  BRA `(.L_x_23586) ;  /* 0x0000000c004c7947 */ /* 0x000fea0003800000 */
.L_x_23583:
        /* <DEDUP_REMOVED lines=10> */
.L_x_23588:
[----:B------:R-:W-:-:S05]  /*5ef0*/  LOP3.LUT R17, R17, 0xff, RZ, 0xc0, !PT ;  /* 0x000000ff11117812 */ /* 0x000fca00078ec0ff */
[----:B------:R0:W-:Y:S01]  /*5f00*/  STG.E desc[UR36][R8.64], R17 ;  /* 0x0000001108007986 */ /* 0x0001e2000c101924 */
[----:B------:R-:W-:Y:S05]  /*5f10*/  BRA `(.L_x_23586) ;  /* 0x0000000c00187947 */ /* 0x000fea0003800000 */
.L_x_23587:
[----:B------:R-:W-:-:S05]  /*5f20*/  LOP3.LUT R17, R17, 0xff, RZ, 0xc0, !PT ;  /* 0x000000ff11117812 */ /* 0x000fca00078ec0ff */
[----:B------:R0:W-:Y:S01]  /*5f30*/  STG.E.U16 desc[UR36][R8.64], R17 ;  /* 0x0000001108007986 */ /* 0x0001e2000c101524 */
[----:B------:R-:W-:Y:S05]  /*5f40*/  BRA `(.L_x_23586) ;  /* 0x0000000c000c7947 */ /* 0x000fea0003800000 */
.L_x_23582:
        /* <DEDUP_REMOVED lines=10> */
.L_x_23590:
[----:B------:R-:W-:-:S04]  /*5ff0*/  LOP3.LUT R17, R17, 0xff, RZ, 0xc0, !PT ;  /* 0x000000ff11117812 */ /* 0x000fc800078ec0ff */
[----:B------:R-:W0:Y:S02]  /*6000*/  I2F.U16 R0, R17 ;  /* 0x0000001100007306 */ /* 0x000e240000101000 */
[----:B0-----:R-:W-:-:S05]  /*6010*/  F2FP.F16.F32.PACK_AB R0, RZ, R0 ;  /* 0x00000000ff00723e */ /* 0x001fca00000000ff */
[----:B------:R0:W-:Y:S01]  /*6020*/  STG.E.U16 desc[UR36][R8.64], R0 ;  /* 0x0000000008007986 */ /* 0x0001e2000c101524 */
[----:B------:R-:W-:Y:S05]  /*6030*/  BRA `(.L_x_23586) ;  /* 0x0000000800d07947 */ /* 0x000fea0003800000 */
.L_x_23589:
        /* <DEDUP_REMOVED lines=11> */
.L_x_23592:
[----:B------:R-:W-:-:S06]  /*60f0*/  LOP3.LUT R17, R17, 0xff, RZ, 0xc0, !PT ;  /* 0x000000ff11117812 */ /* 0x000fcc00078ec0ff */
[----:B------:R-:W0:Y:S02]  /*6100*/  I2F.U16 R17, R17 ;  /* 0x0000001100117306 */ /* 0x000e240000101000 */
[----:B0-----:R-:W-:-:S04]  /*6110*/  F2FP.F16.F32.PACK_AB R3, RZ, R17 ;  /* 0x00000011ff03723e */ /* 0x001fc800000000ff */
[----:B------:R-:W-:-:S05]  /*6120*/  PRMT R3, R3, 0x5410, RZ ;  /* 0x0000541003037816 */ /* 0x000fca00000000ff */
[----:B------:R0:W-:Y:S01]  /*6130*/  STG.E desc[UR36][R8.64], R3 ;  /* 0x0000000308007986 */ /* 0x0001e2000c101924 */
[----:B------:R-:W-:Y:S05]  /*6140*/  BRA `(.L_x_23586) ;  /* 0x00000008008c7947 */ /* 0x000fea0003800000 */
.L_x_23591:
[----:B------:R-:W-:-:S06]  /*6150*/  LOP3.LUT R4, R17, 0xff, RZ, 0xc0, !PT ;  /* 0x000000ff11047812 */ /* 0x000fcc00078ec0ff */
[----:B------:R-:W0:Y:S02]  /*6160*/  I2F.F64.U16 R4, R4 ;  /* 0x0000000400047312 */ /* 0x000e240000101800 */
[----:B0-----:R0:W-:Y:S01]  /*6170*/  STG.E.64 desc[UR36][R8.64], R4 ;  /* 0x0000000408007986 */ /* 0x0011e2000c101b24 */
[----:B------:R-:W-:Y:S05]  /*6180*/  BRA `(.L_x_23586) ;  /* 0x00000008007c7947 */ /* 0x000fea0003800000 */
.L_x_23581:
        /* <DEDUP_REMOVED lines=13> */
.L_x_23596:
        /* <DEDUP_REMOVED lines=17> */
.L_x_23599:
[----:B------:R-:W-:-:S07]  /*6370*/  PRMT R4, R0, 0x7610, R4 ;  /* 0x0000761000047816 */ /* 0x000fce0000000004 */
.L_x_23598:
[----:B------:R-:W-:Y:S05]  /*6380*/  BSYNC.RECONVERGENT B0 ;  /* 0x0000000000007941 */ /* 0x000fea0003800200 */
.L_x_23597:
[----:B------:R0:W-:Y:S01]  /*6390*/  STG.E.U8 desc[UR36][R8.64], R4 ;  /* 0x0000000408007986 */ /* 0x0001e2000c101124 */
[----:B------:R-:W-:Y:S05]  /*63a0*/  BRA `(.L_x_23586) ;  /* 0x0000000400f47947 */ /* 0x000fea0003800000 */
.L_x_23595:
        /* <DEDUP_REMOVED lines=17> */
.L_x_23602:
[----:B------:R-:W-:-:S07]  /*64c0*/  PRMT R4, R0, 0x7610, R4 ;  /* 0x0000761000047816 */ /* 0x000fce0000000004 */
.L_x_23601:
[----:B------:R-:W-:Y:S05]  /*64d0*/  BSYNC.RECONVERGENT B0 ;  /* 0x0000000000007941 */ /* 0x000fea0003800200 */
.L_x_23600:
[----:B------:R0:W-:Y:S01]  /*64e0*/  STG.E.U8 desc[UR36][R8.64], R4 ;  /* 0x0000000408007986 */ /* 0x0001e2000c101124 */
[----:B------:R-:W-:Y:S05]  /*64f0*/  BRA `(.L_x_23586) ;  /* 0x0000000400a07947 */ /* 0x000fea0003800000 */
.L_x_23594:
        /* <DEDUP_REMOVED lines=22> */
.L_x_23604:
[----:B------:R-:W-:Y:S01]  /*6660*/  LOP3.LUT R4, R17, 0xff, RZ, 0xc0, !PT ;  /* 0x000000ff11047812 */ /* 0x000fe200078ec0ff */
[----:B------:R-:W-:-:S05]  /*6670*/  IMAD.MOV.U32 R5, RZ, RZ, RZ ;  /* 0x000000ffff057224 */ /* 0x000fca00078e00ff */
[----:B------:R0:W-:Y:S01]  /*6680*/  STG.E.64 desc[UR36][R8.64], R4 ;  /* 0x0000000408007986 */ /* 0x0001e2000c101b24 */
[----:B------:R-:W-:Y:S05]  /*6690*/  BRA `(.L_x_23586) ;  /* 0x0000000400387947 */ /* 0x000fea0003800000 */
.L_x_23603:
[----:B------:R-:W-:-:S05]  /*66a0*/  LOP3.LUT R17, R17, 0xff, RZ, 0xc0, !PT ;  /* 0x000000ff11117812 */ /* 0x000fca00078ec0ff */
[----:B------:R0:W-:Y:S01]  /*66b0*/  STG.E desc[UR36][R8.64], R17 ;  /* 0x0000001108007986 */ /* 0x0001e2000c101924 */
[----:B------:R-:W-:Y:S05]  /*66c0*/  BRA `(.L_x_23586) ;  /* 0x00000004002c7947 */ /* 0x000fea0003800000 */
.L_x_23593:
        /* <DEDUP_REMOVED lines=10> */
.L_x_23606:
[----:B------:R-:W-:Y:S02]  /*6770*/  LOP3.LUT R4, R17, 0xff, RZ, 0xc0, !PT ;  /* 0x000000ff11047812 */ /* 0x000fe400078ec0ff */
[----:B------:R-:W-:-:S04]  /*6780*/  CS2R R6, SRZ ;  /* 0x0000000000067805 */ /* 0x000fc8000001ff00 */
[----:B------:R-:W0:Y:S02]  /*6790*/  I2F.F64.U16 R4, R4 ;  /* 0x0000000400047312 */ /* 0x000e240000101800 */
[----:B0-----:R4:W-:Y:S01]  /*67a0*/  STG.E.128 desc[UR36][R8.64], R4 ;  /* 0x0000000408007986 */ /* 0x0019e2000c101d24 */
[----:B------:R-:W-:Y:S05]  /*67b0*/  BRA `(.L_x_23586) ;  /* 0x0000000000f07947 */ /* 0x000fea0003800000 */
.L_x_23605:
[----:B------:R-:W-:-:S13]  /*67c0*/  ISETP.NE.AND P0, PT, R0, 0xf, PT ;  /* 0x0000000f0000780c */ /* 0x000fda0003f05270 */
[----:B------:R-:W-:Y:S05]  /*67d0*/  @!P0 BRA `(.L_x_23607) ;  /* 0x0000000000d88947 */ /* 0x000fea0003800000 */
[----:B------:R-:W-:-:S13]  /*67e0*/  ISETP.NE.AND P0, PT, R0, 0x17, PT ;  /* 0x000000170000780c */ /* 0x000fda0003f05270 */
[----:B------:R-:W-:Y:S05]  /*67f0*/  @!P0 BRA `(.L_x_23608) ;  /* 0x0000000000888947 */ /* 0x000fea0003800000 */
[----:B------:R-:W-:-:S13]  /*6800*/  ISETP.NE.AND P0, PT, R0, 0x18, PT ;  /* 0x000000180000780c */ /* 0x000fda0003f05270 */
[----:B------:R-:W-:Y:S05]  /*6810*/  @!P0 BRA `(.L_x_23609) ;  /* 0x0000000000448947 */ /* 0x000fea0003800000 */
.L_x_23585:
        /* <DEDUP_REMOVED lines=16> */
.L_x_23610:
[----:B------:R-:W-:Y:S05]  /*6920*/  BRA `(.L_x_23586) ;  /* 0x0000000000947947 */ /* 0x000fea0003800000 */
.L_x_23609:
        /* <DEDUP_REMOVED lines=12> */
.L_x_23612:
[----:B------:R-:W-:Y:S05]  /*69f0*/  BSYNC.RECONVERGENT B0 ;  /* 0x0000000000007941 */ /* 0x000fea0003800200 */
.L_x_23611:
[----:B------:R1:W-:Y:S01]  /*6a00*/  STG.E.U8 desc[UR36][R8.64], R3 ;  /* 0x0000000308007986 */ /* 0x0003e2000c101124 */
[----:B------:R-:W-:Y:S05]  /*6a10*/  BRA `(.L_x_23586) ;  /* 0x0000000000587947 */ /* 0x000fea0003800000 */
.L_x_23608:
        /* <DEDUP_REMOVED lines=13> */
.L_x_23613:
[----:B------:R-:W-:Y:S01]  /*6af0*/  IMAD.MOV.U32 R3, RZ, RZ, 0x7f ;  /* 0x0000007fff037424 */ /* 0x000fe200078e00ff */
[----:B------:R-:W-:-:S04]  /*6b00*/  ISETP.GT.U32.AND P0, PT, R17, 0x7f800000, PT ;  /* 0x7f8000001100780c */ /* 0x000fc80003f04070 */
[----:B------:R-:W-:-:S05]  /*6b10*/  SEL R3, R3, 0x7c, P0 ;  /* 0x0000007c03037807 */ /* 0x000fca0000000000 */
[----:B------:R2:W-:Y:S01]  /*6b20*/  STG.E.U8 desc[UR36][R8.64], R3 ;  /* 0x0000000308007986 */ /* 0x0005e2000c101124 */
[----:B------:R-:W-:Y:S05]  /*6b30*/  BRA `(.L_x_23586) ;  /* 0x0000000000107947 */ /* 0x000fea0003800000 */
.L_x_23607:
[----:B------:R-:W-:-:S04]  /*6b40*/  LOP3.LUT R17, R17, 0xff, RZ, 0xc0, !PT ;  /* 0x000000ff11117812 */ /* 0x000fc800078ec0ff */
[----:B------:R-:W0:Y:S02]  /*6b50*/  I2F.U16 R0, R17 ;  /* 0x0000001100007306 */ /* 0x000e240000101000 */
[----:B0-----:R-:W-:-:S05]  /*6b60*/  F2FP.BF16.F32.PACK_AB R0, RZ, R0 ;  /* 0x00000000ff00723e */ /* 0x001fca00000010ff */
[----:B------:R0:W-:Y:S02]  /*6b70*/  STG.E.U16 desc[UR36][R8.64], R0 ;  /* 0x0000000008007986 */ /* 0x0001e4000c101524 */
.L_x_23586:
[----:B------:R-:W-:Y:S05]  /*6b80*/  BSYNC.RECONVERGENT B6 ;  /* 0x0000000000067941 */ /* 0x000fea0003800200 */
.L_x_23580:
[----:B------:R-:W-:-:S07]  /*6b90*/  VIADD R2, R2, 0x80 ;  /* 0x0000008002027836 */ /* 0x000fce0000000000 */
.L_x_23545:
[----:B------:R-:W-:Y:S05]  /*6ba0*/  BSYNC.RECONVERGENT B8 ;  /* 0x0000000000087941 */ /* 0x000fea0003800200 */
.L_x_23507:
        /* <DEDUP_REMOVED lines=21> */
.L_x_23617:
[----:B------:R-:W-:Y:S01]  /*6d00*/  STG.E.U8 desc[UR36][R2.64], R16 ;  /* 0x0000001002007986 */ /* 0x000fe2000c101124 */
[----:B------:R-:W-:Y:S05]  /*6d10*/  EXIT ;  /* 0x000000000000794d */ /* 0x000fea0003800000 */
.L_x_23616:
        /* <DEDUP_REMOVED lines=10> */
.L_x_23620:
[----:B------:R-:W-:-:S05]  /*6dc0*/  LOP3.LUT R5, R16, 0xff, RZ, 0xc0, !PT ;  /* 0x000000ff10057812 */ /* 0x000fca00078ec0ff */
[----:B------:R-:W-:Y:S01]  /*6dd0*/  STG.E desc[UR36][R2.64], R5 ;  /* 0x0000000502007986 */ /* 0x000fe2000c101924 */
[----:B------:R-:W-:Y:S05]  /*6de0*/  EXIT ;  /* 0x000000000000794d */ /* 0x000fea0003800000 */
.L_x_23619:
[----:B------:R-:W-:-:S05]  /*6df0*/  LOP3.LUT R5, R16, 0xff, RZ, 0xc0, !PT ;  /* 0x000000ff10057812 */ /* 0x000fca00078ec0ff */
[----:B------:R-:W-:Y:S01]  /*6e00*/  STG.E.U16 desc[UR36][R2.64], R5 ;  /* 0x0000000502007986 */ /* 0x000fe2000c101524 */
[----:B------:R-:W-:Y:S05]  /*6e10*/  EXIT ;  /* 0x000000000000794d */ /* 0x000fea0003800000 */
.L_x_23615:
        /* <DEDUP_REMOVED lines=10> */
.L_x_23622:
[----:B------:R-:W-:-:S04]  /*6ec0*/  LOP3.LUT R16, R16, 0xff, RZ, 0xc0, !PT ;  /* 0x000000ff10107812 */ /* 0x000fc800078ec0ff */
[----:B------:R-:W0:Y:S02]  /*6ed0*/  I2F.U16 R0, R16 ;  /* 0x0000001000007306 */ /* 0x000e240000101000 */
[----:B0-----:R-:W-:-:S05]  /*6ee0*/  F2FP.F16.F32.PACK_AB R0, RZ, R0 ;  /* 0x00000000ff00723e */ /* 0x001fca00000000ff */
[----:B------:R-:W-:Y:S01]  /*6ef0*/  STG.E.U16 desc[UR36][R2.64], R0 ;  /* 0x0000000002007986 */ /* 0x000fe2000c101524 */
[----:B------:R-:W-:Y:S05]  /*6f00*/  EXIT ;  /* 0x000000000000794d */ /* 0x000fea0003800000 */
.L_x_23621:
        /* <DEDUP_REMOVED lines=11> */
.L_x_23624:
[----:B------:R-:W-:-:S06]  /*6fc0*/  LOP3.LUT R16, R16, 0xff, RZ, 0xc0, !PT ;  /* 0x000000ff10107812 */ /* 0x000fcc00078ec0ff */
[----:B------:R-:W0:Y:S02]  /*6fd0*/  I2F.U16 R16, R16 ;  /* 0x0000001000107306 */ /* 0x000e240000101000 */
[----:B0-----:R-:W-:-:S04]  /*6fe0*/  F2FP.F16.F32.PACK_AB R5, RZ, R16 ;  /* 0x00000010ff05723e */ /* 0x001fc800000000ff */
[----:B------:R-:W-:-:S05]  /*6ff0*/  PRMT R5, R5, 0x5410, RZ ;  /* 0x0000541005057816 */ /* 0x000fca00000000ff */
[----:B------:R-:W-:Y:S01]  /*7000*/  STG.E desc[UR36][R2.64], R5 ;  /* 0x0000000502007986 */ /* 0x000fe2000c101924 */
[----:B------:R-:W-:Y:S05]  /*7010*/  EXIT ;  /* 0x000000000000794d */ /* 0x000fea0003800000 */
.L_x_23623:
[----:B------:R-:W-:-:S06]  /*7020*/  LOP3.LUT R4, R16, 0xff, RZ, 0xc0, !PT ;  /* 0x000000ff10047812 */ /* 0x000fcc00078ec0ff */
[----:B------:R-:W0:Y:S02]  /*7030*/  I2F.F64.U16 R4, R4 ;  /* 0x0000000400047312 */ /* 0x000e240000101800 */
[----:B0-----:R-:W-:Y:S01]  /*7040*/  STG.E.64 desc[UR36][R2.64], R4 ;  /* 0x0000000402007986 */ /* 0x001fe2000c101b24 */
[----:B------:R-:W-:Y:S05]  /*7050*/  EXIT ;  /* 0x000000000000794d */ /* 0x000fea0003800000 */
.L_x_23614:
        /* <DEDUP_REMOVED lines=13> */
.L_x_23628:
        /* <DEDUP_REMOVED lines=18> */
.L_x_23630:
[----:B------:R-:W-:Y:S05]  /*7250*/  BSYNC.RECONVERGENT B0 ;  /* 0x0000000000007941 */ /* 0x000fea0003800200 */
.L_x_23629:
[----:B------:R-:W-:Y:S01]  /*7260*/  STG.E.U8 desc[UR36][R2.64], R0 ;  /* 0x0000000002007986 */ /* 0x000fe2000c101124 */
[----:B------:R-:W-:Y:S05]  /*7270*/  EXIT ;  /* 0x000000000000794d */ /* 0x000fea0003800000 */
.L_x_23627:
        /* <DEDUP_REMOVED lines=18> */
.L_x_23632:
[----:B------:R-:W-:Y:S05]  /*73a0*/  BSYNC.RECONVERGENT B0 ;  /* 0x0000000000007941 */ /* 0x000fea0003800200 */
.L_x_23631:
[----:B------:R-:W-:Y:S01]  /*73b0*/  STG.E.U8 desc[UR36][R2.64], R0 ;  /* 0x0000000002007986 */ /* 0x000fe2000c101124 */
[----:B------:R-:W-:Y:S05]  /*73c0*/  EXIT ;  /* 0x000000000000794d */ /* 0x000fea0003800000 */
.L_x_23626:
        /* <DEDUP_REMOVED lines=22> */
.L_x_23634:
[----:B------:R-:W-:Y:S01]  /*7530*/  LOP3.LUT R16, R16, 0xff, RZ, 0xc0, !PT ;  /* 0x000000ff10107812 */ /* 0x000fe200078ec0ff */
[----:B------:R-:W-:-:S05]  /*7540*/  IMAD.MOV.U32 R17, RZ, RZ, RZ ;  /* 0x000000ffff117224 */ /* 0x000fca00078e00ff */
[----:B------:R-:W-:Y:S01]  /*7550*/  STG.E.64 desc[UR36][R2.64], R16 ;  /* 0x0000001002007986 */ /* 0x000fe2000c101b24 */
[----:B------:R-:W-:Y:S05]  /*7560*/  EXIT ;  /* 0x000000000000794d */ /* 0x000fea0003800000 */
.L_x_23633:
[----:B------:R-:W-:-:S05]  /*7570*/  LOP3.LUT R5, R16, 0xff, RZ, 0xc0, !PT ;  /* 0x000000ff10057812 */ /* 0x000fca00078ec0ff */
[----:B------:R-:W-:Y:S01]  /*7580*/  STG.E desc[UR36][R2.64], R5 ;  /* 0x0000000502007986 */ /* 0x000fe2000c101924 */
[----:B------:R-:W-:Y:S05]  /*7590*/  EXIT ;  /* 0x000000000000794d */ /* 0x000fea0003800000 */
.L_x_23625:
        /* <DEDUP_REMOVED lines=10> */
.L_x_23636:
[----:B------:R-:W-:Y:S02]  /*7640*/  LOP3.LUT R4, R16, 0xff, RZ, 0xc0, !PT ;  /* 0x000000ff10047812 */ /* 0x000fe400078ec0ff */
[----:B------:R-:W-:-:S04]  /*7650*/  CS2R R6, SRZ ;  /* 0x0000000000067805 */ /* 0x000fc8000001ff00 */
[----:B------:R-:W0:Y:S02]  /*7660*/  I2F.F64.U16 R4, R4 ;  /* 0x0000000400047312 */ /* 0x000e240000101800 */
[----:B0-----:R-:W-:Y:S01]  /*7670*/  STG.E.128 desc[UR36][R2.64], R4 ;  /* 0x0000000402007986 */ /* 0x001fe2000c101d24 */
[----:B------:R-:W-:Y:S05]  /*7680*/  EXIT ;  /* 0x000000000000794d */ /* 0x000fea0003800000 */
.L_x_23635:
[----:B------:R-:W-:-:S13]  /*7690*/  ISETP.NE.AND P0, PT, R0, 0xf, PT ;  /* 0x0000000f0000780c */ /* 0x000fda0003f05270 */
[----:B------:R-:W-:Y:S05]  /*76a0*/  @!P0 BRA `(.L_x_23637) ;  /* 0x0000000000dc8947 */ /* 0x000fea0003800000 */
[----:B------:R-:W-:-:S13]  /*76b0*/  ISETP.NE.AND P0, PT, R0, 0x17, PT ;  /* 0x000000170000780c */ /* 0x000fda0003f05270 */
[----:B------:R-:W-:Y:S05]  /*76c0*/  @!P0 BRA `(.L_x_23638) ;  /* 0x0000000000888947 */ /* 0x000fea0003800000 */
[----:B------:R-:W-:-:S13]  /*76d0*/  ISETP.NE.AND P0, PT, R0, 0x18, PT ;  /* 0x000000180000780c */ /* 0x000fda0003f05270 */
[----:B------:R-:W-:Y:S05]  /*76e0*/  @!P0 BRA `(.L_x_23639) ;  /* 0x0000000000448947 */ /* 0x000fea0003800000 */
.L_x_23618:
        /* <DEDUP_REMOVED lines=16> */
.L_x_23640:
[----:B------:R-:W-:Y:S05]  /*77f0*/  EXIT ;  /* 0x000000000000794d */ /* 0x000fea0003800000 */
.L_x_23639:
        /* <DEDUP_REMOVED lines=12> */
.L_x_23642:
[----:B------:R-:W-:Y:S05]  /*78c0*/  BSYNC.RECONVERGENT B0 ;  /* 0x0000000000007941 */ /* 0x000fea0003800200 */
.L_x_23641:
[----:B------:R-:W-:Y:S01]  /*78d0*/  STG.E.U8 desc[UR36][R2.64], R5 ;  /* 0x0000000502007986 */ /* 0x000fe2000c101124 */
[----:B------:R-:W-:Y:S05]  /*78e0*/  EXIT ;  /* 0x000000000000794d */ /* 0x000fea0003800000 */
.L_x_23638:
        /* <DEDUP_REMOVED lines=14> */
.L_x_23643:
[----:B------:R-:W-:Y:S01]  /*79d0*/  IMAD.MOV.U32 R5, RZ, RZ, 0x7f ;  /* 0x0000007fff057424 */ /* 0x000fe200078e00ff */
[----:B------:R-:W-:-:S04]  /*79e0*/  ISETP.GT.U32.AND P0, PT, R7, 0x7f800000, PT ;  /* 0x7f8000000700780c */ /* 0x000fc80003f04070 */
[----:B------:R-:W-:-:S05]  /*79f0*/  SEL R5, R5, 0x7c, P0 ;  /* 0x0000007c05057807 */ /* 0x000fca0000000000 */
[----:B------:R-:W-:Y:S01]  /*7a00*/  STG.E.U8 desc[UR36][R2.64], R5 ;  /* 0x0000000502007986 */ /* 0x000fe2000c101124 */
[----:B------:R-:W-:Y:S05]  /*7a10*/  EXIT ;  /* 0x000000000000794d */ /* 0x000fea0003800000 */
.L_x_23637:
[----:B------:R-:W-:-:S04]  /*7a20*/  LOP3.LUT R16, R16, 0xff, RZ, 0xc0, !PT ;  /* 0x000000ff10107812 */ /* 0x000fc800078ec0ff */
[----:B------:R-:W0:Y:S02]  /*7a30*/  I2F.U16 R0, R16 ;  /* 0x0000001000007306 */ /* 0x000e240000101000 */
[----:B0-----:R-:W-:-:S05]  /*7a40*/  F2FP.BF16.F32.PACK_AB R0, RZ, R0 ;  /* 0x00000000ff00723e */ /* 0x001fca00000010ff */
[----:B------:R-:W-:Y:S01]  /*7a50*/  STG.E.U16 desc[UR36][R2.64], R0 ;  /* 0x0000000002007986 */ /* 0x000fe2000c101524 */
[----:B------:R-:W-:Y:S05]  /*7a60*/  EXIT ;  /* 0x000000000000794d */ /* 0x000fea0003800000 */
.L_x_23644:
        /* <DEDUP_REMOVED lines=9> */
.L_x_60941:


//--------------------- .text._ZN2at6native18elementwise_kernelILi128ELi4EZNS0_22gpu_kernel_impl_nocastIZNS0_50_GLOBAL__N__2680c7bb_12_PowKernel_cu_7dd49032_317029pow_tensor_scalar_kernel_implIhhEEvRNS_18TensorIteratorBaseET0_EUlhE0_EEvS6_RKT_EUliE_EEviT1_ --------------------------
	.section	.text._ZN2at6native18elementwise_kernelILi128ELi4EZNS0_22gpu_kernel_impl_nocastIZNS0_50_GLOBAL__N__2680c7bb_12_PowKernel_cu_7dd49032_317029pow_tensor_scalar_kernel_implIhhEEvRNS_18TensorIteratorBaseET0_EUlhE0_EEvS6_RKT_EUliE_EEviT1_,"ax",@progbits
	.align	128
        .global         _ZN2at6native18elementwise_kernelILi128ELi4EZNS0_22gpu_kernel_impl_nocastIZNS0_50_GLOBAL__N__2680c7bb_12_PowKernel_cu_7dd49032_317029pow_tensor_scalar_kernel_implIhhEEvRNS_18TensorIteratorBaseET0_EUlhE0_EEvS6_RKT_EUliE_EEviT1_
        .type           _ZN2at6native18elementwise_kernelILi128ELi4EZNS0_22gpu_kernel_impl_nocastIZNS0_50_GLOBAL__N__2680c7bb_12_PowKernel_cu_7dd49032_317029pow_tensor_scalar_kernel_implIhhEEvRNS_18TensorIteratorBaseET0_EUlhE0_EEvS6_RKT_EUliE_EEviT1_,@function
        .size           _ZN2at6native18elementwise_kernelILi128ELi4EZNS0_22gpu_kernel_impl_nocastIZNS0_50_GLOBAL__N__2680c7bb_12_PowKernel_cu_7dd49032_317029pow_tensor_scalar_kernel_implIhhEEvRNS_18TensorIteratorBaseET0_EUlhE0_EEvS6_RKT_EUliE_EEviT1_,(.L_x_60942 - _ZN2at6native18elementwise_kernelILi128ELi4EZNS0_22gpu_kernel_impl_nocastIZNS0_50_GLOBAL__N__2680c7bb_12_PowKernel_cu_7dd49032_317029pow_tensor_scalar_kernel_implIhhEEvRNS_18TensorIteratorBaseET0_EUlhE0_EEvS6_RKT_EUliE_EEviT1_)
        .other          _ZN2at6native18elementwise_kernelILi128ELi4EZNS0_22gpu_kernel_impl_nocastIZNS0_50_GLOBAL__N__2680c7bb_12_PowKernel_cu_7dd49032_317029pow_tensor_scalar_kernel_implIhhEEvRNS_18TensorIteratorBaseET0_EUlhE0_EEvS6_RKT_EUliE_EEviT1_,@"STO_CUDA_ENTRY STV_DEFAULT"
_ZN2at6native18elementwise_kernelILi128ELi4EZNS0_22gpu_kernel_impl_nocastIZNS0_50_GLOBAL__N__2680c7bb_12_PowKernel_cu_7dd49032_317029pow_tensor_scalar_kernel_implIhhEEvRNS_18TensorIteratorBaseET0_EUlhE0_EEvS6_RKT_EUliE_EEviT1_:
.text._ZN2at6native18elementwise_kernelILi128ELi4EZNS0_22gpu_kernel_impl_nocastIZNS0_50_GLOBAL__N__2680c7bb_12_PowKernel_cu_7dd49032_317029pow_tensor_scalar_kernel_implIhhEEvRNS_18TensorIteratorBaseET0_EUlhE0_EEvS6_RKT_EUliE_EEviT1_:
        /* <DEDUP_REMOVED lines=33> */
.L_x_23648:
[----:B------:R-:W-:-:S13]  /*0210*/  ISETP.GE.AND P0, PT, R3, UR4, PT ;  /* 0x0000000403007c0c */ /* 0x000fda000bf06270 */
[----:B------:R-:W-:Y:S05]  /*0220*/  @P0 BREAK.RELIABLE B1 ;  /* 0x0000000000010942 */ /* 0x000fea0003800100 */
[----:B------:R-:W-:Y:S05]  /*0230*/  @P0 BRA `(.L_x_23649) ;  /* 0x0000000000240947 */ /* 0x000fea0003800000 */
[----:B------:R-:W-:Y:S05]  /*0240*/  BSYNC.RELIABLE B1 ;  /* 0x0000000000017941 */ /* 0x000fea0003800100 */
.L_x_23647:
        /* <DEDUP_REMOVED lines=8> */
.L_x_23649:
[----:B------:R-:W-:Y:S05]  /*02d0*/  BSYNC.RECONVERGENT B0 ;  /* 0x0000000000007941 */ /* 0x000fea0003800200 */
.L_x_23646:
        /* <DEDUP_REMOVED lines=11> */
.L_x_23645:
        /* <DEDUP_REMOVED lines=306> */
.L_x_23653:
        /* <DEDUP_REMOVED lines=312> */
.L_x_23655:
        /* <DEDUP_REMOVED lines=11> */
.L_x_23652:
[----:B------:R-:W-:-:S13]  /*2ae0*/  ISETP.GE.AND P0, PT, R3, UR4, PT ;  /* 0x0000000403007c0c */ /* 0x000fda000bf06270 */
[----:B------:R-:W-:Y:S05]  /*2af0*/  @P0 BREAK.RELIABLE B1 ;  /* 0x0000000000010942 */ /* 0x000fea0003800100 */
[----:B------:R-:W-:Y:S05]  /*2b00*/  @P0 BRA `(.L_x_23654) ;  /* 0x0000001000d80947 */ /* 0x000fea0003800000 */
[----:B------:R-:W-:Y:S05]  /*2b10*/  BSYNC.RELIABLE B1 ;  /* 0x0000000000017941 */ /* 0x000fea0003800100 */
.L_x_23651:
        /* <DEDUP_REMOVED lines=298> */
.L_x_23656:
        /* <DEDUP_REMOVED lines=11> */
.L_x_23654:
[----:B------:R-:W-:Y:S05]  /*3e70*/  BSYNC.RECONVERGENT B0 ;  /* 0x0000000000007941 */ /* 0x000fea0003800200 */
.L_x_23650:
        /* <DEDUP_REMOVED lines=301> */
.L_x_23657:
        /* <DEDUP_REMOVED lines=11> */
.L_x_23658:
        /* <DEDUP_REMOVED lines=16> */
.L_x_60942:


//--------------------- .text._ZN2at6native27unrolled_elementwise_kernelIZNS0_50_GLOBAL__N__2680c7bb_12_PowKernel_cu_7dd49032_317029pow_tensor_scalar_kernel_implIhhEEvRNS_18TensorIteratorBaseET0_EUlhE0_St5arrayIPcLm2EELi4E23TrivialOffsetCalculatorILi1EjESC_NS0_6memory15LoadWithoutCastENSD_16StoreWithoutCastEEEviT_S6_T2_T3_T4_T5_ --------------------------
	.section	.text._ZN2at6native27unrolled_elementwise_kernelIZNS0_50_GLOBAL__N__2680c7bb_12_PowKernel_cu_7dd49032_317029pow_tensor_scalar_kernel_implIhhEEvRNS_18TensorIteratorBaseET0_EUlhE0_St5arrayIPcLm2EELi4E23TrivialOffsetCalculatorILi1EjESC_NS0_6memory15LoadWithoutCastENSD_16StoreWithoutCastEEEviT_S6_T2_T3_T4_T5_,"ax",@progbits
	.align	128
        .global         _ZN2at6native27unrolled_elementwise_kernelIZNS0_50_GLOBAL__N__2680c7bb_12_PowKernel_cu_7dd49032_317029pow_tensor_scalar_kernel_implIhhEEvRNS_18TensorIteratorBaseET0_EUlhE0_St5arrayIPcLm2EELi4E23TrivialOffsetCalculatorILi1EjESC_NS0_6memory15LoadWithoutCastENSD_16StoreWithoutCastEEEviT_S6_T2_T3_T4_T5_
        .type           _ZN2at6native27unrolled_elementwise_kernelIZNS0_50_GLOBAL__N__2680c7bb_12_PowKernel_cu_7dd49032_317029pow_tensor_scalar_kernel_implIhhEEvRNS_18TensorIteratorBaseET0_EUlhE0_St5arrayIPcLm2EELi4E23TrivialOffsetCalculatorILi1EjESC_NS0_6memory15LoadWithoutCastENSD_16StoreWithoutCastEEEviT_S6_T2_T3_T4_T5_,@function
        .size           _ZN2at6native27unrolled_elementwise_kernelIZNS0_50_GLOBAL__N__2680c7bb_12_PowKernel_cu_7dd49032_317029pow_tensor_scalar_kernel_implIhhEEvRNS_18TensorIteratorBaseET0_EUlhE0_St5arrayIPcLm2EELi4E23TrivialOffsetCalculatorILi1EjESC_NS0_6memory15LoadWithoutCastENSD_16StoreWithoutCastEEEviT_S6_T2_T3_T4_T5_,(.L_x_60943 - _ZN2at6native27unrolled_elementwise_kernelIZNS0_50_GLOBAL__N__2680c7bb_12_PowKernel_cu_7dd49032_317029pow_tensor_scalar_kernel_implIhhEEvRNS_18TensorIteratorBaseET0_EUlhE0_St5arrayIPcLm2EELi4E23TrivialOffsetCalculatorILi1EjESC_NS0_6memory15LoadWithoutCastENSD_16StoreWithoutCastEEEviT_S6_T2_T3_T4_T5_)
        .other          _ZN2at6native27unrolled_elementwise_kernelIZNS0_50_GLOBAL__N__2680c7bb_12_PowKernel_cu_7dd49032_317029pow_tensor_scalar_kernel_implIhhEEvRNS_18TensorIteratorBaseET0_EUlhE0_St5arrayIPcLm2EELi4E23TrivialOffsetCalculatorILi1EjESC_NS0_6memory15LoadWithoutCastENSD_16StoreWithoutCastEEEviT_S6_T2_T3_T4_T5_,@"STO_CUDA_ENTRY STV_DEFAULT"
_ZN2at6native27unrolled_elementwise_kernelIZNS0_50_GLOBAL__N__2680c7bb_12_PowKernel_cu_7dd49032_317029pow_tensor_scalar_kernel_implIhhEEvRNS_18TensorIteratorBaseET0_EUlhE0_St5arrayIPcLm2EELi4E23TrivialOffsetCalculatorILi1EjESC_NS0_6memory15LoadWithoutCastENSD_16StoreWithoutCastEEEviT_S6_T2_T3_T4_T5_:
.text._ZN2at6native27unrolled_elementwise_kernelIZNS0_50_GLOBAL__N__2680c7bb_12_PowKernel_cu_7dd49032_317029pow_tensor_scalar_kernel_implIhhEEvRNS_18TensorIteratorBaseET0_EUlhE0_St5arrayIPcLm2EELi4E23TrivialOffsetCalculatorILi1EjESC_NS0_6memory15LoadWithoutCastENSD_16StoreWithoutCastEEEviT_S6_T2_T3_T4_T5_:
        /* <DEDUP_REMOVED lines=65> */
.L_x_23661:
[----:B------:R-:W-:-:S13]  /*0410*/  ISETP.GE.AND P0, PT, R5, R4, PT ;  /* 0x000000040500720c */ /* 0x000fda0003f06270 */
[----:B------:R-:W-:Y:S05]  /*0420*/  @P0 BREAK.RELIABLE B1 ;  /* 0x0000000000010942 */ /* 0x000fea0003800100 */
[----:B------:R-:W-:Y:S05]  /*0430*/  @P0 BRA `(.L_x_23662) ;  /* 0x00000000002c0947 */ /* 0x000fea0003800000 */
[----:B------:R-:W-:Y:S05]  /*0440*/  BSYNC.RELIABLE B1 ;  /* 0x0000000000017941 */ /* 0x000fea0003800100 */
.L_x_23660:
        /* <DEDUP_REMOVED lines=10> */
.L_x_23662:
[----:B------:R-:W-:Y:S05]  /*04f0*/  BSYNC.RECONVERGENT B0 ;  /* 0x0000000000007941 */ /* 0x000fea0003800200 */
.L_x_23659:
        /* <DEDUP_REMOVED lines=13> */
.L_x_23663:
        /* <DEDUP_REMOVED lines=11> */
.L_x_60943:


//--------------------- .text._ZN2at6native29vectorized_elementwise_kernelILi2EZNS0_50_GLOBAL__N__2680c7bb_12_PowKernel_cu_7dd49032_317029pow_tensor_scalar_kernel_implIhhEEvRNS_18TensorIteratorBaseET0_EUlhE0_St5arrayIPcLm2EEEEviS6_T1_ --------------------------
	.section	.text._ZN2at6native29vectorized_elementwise_kernelILi2EZNS0_50_GLOBAL__N__2680c7bb_12_PowKernel_cu_7dd49032_317029pow_tensor_scalar_kernel_implIhhEEvRNS_18TensorIteratorBaseET0_EUlhE0_St5arrayIPcLm2EEEEviS6_T1_,"ax",@progbits
	.align	128
        .global         _ZN2at6native29vectorized_elementwise_kernelILi2EZNS0_50_GLOBAL__N__2680c7bb_12_PowKernel_cu_7dd49032_317029pow_tensor_scalar_kernel_implIhhEEvRNS_18TensorIteratorBaseET0_EUlhE0_St5arrayIPcLm2EEEEviS6_T1_
        .type           _ZN2at6native29vectorized_elementwise_kernelILi2EZNS0_50_GLOBAL__N__2680c7bb_12_PowKernel_cu_7dd49032_317029pow_tensor_scalar_kernel_implIhhEEvRNS_18TensorIteratorBaseET0_EUlhE0_St5arrayIPcLm2EEEEviS6_T1_,@function
        .size           _ZN2at6native29vectorized_elementwise_kernelILi2EZNS0_50_GLOBAL__N__2680c7bb_12_PowKernel_cu_7dd49032_317029pow_tensor_scalar_kernel_implIhhEEvRNS_18TensorIteratorBaseET0_EUlhE0_St5arrayIPcLm2EEEEviS6_T1_,(.L_x_60944 - _ZN2at6native29vectorized_elementwise_kernelILi2EZNS0_50_GLOBAL__N__2680c7bb_12_PowKernel_cu_7dd49032_317029pow_tensor_scalar_kernel_implIhhEEvRNS_18TensorIteratorBaseET0_EUlhE0_St5arrayIPcLm2EEEEviS6_T1_)
        .other          _ZN2at6native29vectorized_elementwise_kernelILi2EZNS0_50_GLOBAL__N__2680c7bb_12_PowKernel_cu_7dd49032_317029pow_tensor_scalar_kernel_implIhhEEvRNS_18TensorIteratorBaseET0_EUlhE0_St5arrayIPcLm2EEEEviS6_T1_,@"STO_CUDA_ENTRY STV_DEFAULT"
_ZN2at6native29vectorized_elementwise_kernelILi2EZNS0_50_GLOBAL__N__2680c7bb_12_PowKernel_cu_7dd49032_317029pow_tensor_scalar_kernel_implIhhEEvRNS_18TensorIteratorBaseET0_EUlhE0_St5arrayIPcLm2EEEEviS6_T1_:
.text._ZN2at6native29vectorized_elementwise_kernelILi2EZNS0_50_GLOBAL__N__2680c7bb_12_PowKernel_cu_7dd49032_317029pow_tensor_scalar_kernel_implIhhEEvRNS_18TensorIteratorBaseET0_EUlhE0_St5arrayIPcLm2EEEEviS6_T1_:
        /* <DEDUP_REMOVED lines=99> */
.L_x_23667:
        /* <DEDUP_REMOVED lines=12> */
.L_x_23668:
        /* <DEDUP_REMOVED lines=12> */
.L_x_23669:
        /* <DEDUP_REMOVED lines=12> */
.L_x_23670:
        /* <DEDUP_REMOVED lines=13> */
.L_x_23671:
[----:B------:R-:W-:-:S13]  /*0940*/  ISETP.GE.U32.AND P0, PT, R0, UR5, PT ;  /* 0x0000000500007c0c */ /* 0x000fda000bf06070 */
[----:B------:R-:W-:Y:S05]  /*0950*/  @P0 BREAK.RELIABLE B1 ;  /* 0x0000000000010942 */ /* 0x000fea0003800100 */
[----:B------:R-:W-:Y:S05]  /*0960*/  @P0 BRA `(.L_x_23672) ;  /* 0x00000000002c0947 */ /* 0x000fea0003800000 */
[----:B------:R-:W-:Y:S05]  /*0970*/  BSYNC.RELIABLE B1 ;  /* 0x0000000000017941 */ /* 0x000fea0003800100 */
.L_x_23666:
        /* <DEDUP_REMOVED lines=10> */
.L_x_23672:
[----:B------:R-:W-:Y:S05]  /*0a20*/  BSYNC.RECONVERGENT B0 ;  /* 0x0000000000007941 */ /* 0x000fea0003800200 */
.L_x_23665:
        /* <DEDUP_REMOVED lines=14> */
.L_x_23664:
        /* <DEDUP_REMOVED lines=59> */
.L_x_23673:
        /* <DEDUP_REMOVED lines=12> */
.L_x_60944:


//--------------------- .text._ZN2at6native29vectorized_elementwise_kernelILi4EZNS0_50_GLOBAL__N__2680c7bb_12_PowKernel_cu_7dd49032_317029pow_tensor_scalar_kernel_implIhhEEvRNS_18TensorIteratorBaseET0_EUlhE0_St5arrayIPcLm2EEEEviS6_T1_ --------------------------
	.section	.text._ZN2at6native29vectorized_elementwise_kernelILi4EZNS0_50_GLOBAL__N__2680c7bb_12_PowKernel_cu_7dd49032_317029pow_tensor_scalar_kernel_implIhhEEvRNS_18TensorIteratorBaseET0_EUlhE0_St5arrayIPcLm2EEEEviS6_T1_,"ax",@progbits
	.align	128
        .global         _ZN2at6native29vectorized_elementwise_kernelILi4EZNS0_50_GLOBAL__N__2680c7bb_12_PowKernel_cu_7dd49032_317029pow_tensor_scalar_kernel_implIhhEEvRNS_18TensorIteratorBaseET0_EUlhE0_St5arrayIPcLm2EEEEviS6_T1_
        .type           _ZN2at6native29vectorized_elementwise_kernelILi4EZNS0_50_GLOBAL__N__2680c7bb_12_PowKernel_cu_7dd49032_317029pow_tensor_scalar_kernel_implIhhEEvRNS_18TensorIteratorBaseET0_EUlhE0_St5arrayIPcLm2EEEEviS6_T1_,@function
        .size           _ZN2at6native29vectorized_elementwise_kernelILi4EZNS0_50_GLOBAL__N__2680c7bb_12_PowKernel_cu_7dd49032_317029pow_tensor_scalar_kernel_implIhhEEvRNS_18TensorIteratorBaseET0_EUlhE0_St5arrayIPcLm2EEEEviS6_T1_,(.L_x_60945 - _ZN2at6native29vectorized_elementwise_kernelILi4EZNS0_50_GLOBAL__N__2680c7bb_12_PowKernel_cu_7dd49032_317029pow_tensor_scalar_kernel_implIhhEEvRNS_18TensorIteratorBaseET0_EUlhE0_St5arrayIPcLm2EEEEviS6_T1_)
        .other          _ZN2at6native29vectorized_elementwise_kernelILi4EZNS0_50_GLOBAL__N__2680c7bb_12_PowKernel_cu_7dd49032_317029pow_tensor_scalar_kernel_implIhhEEvRNS_18TensorIteratorBaseET0_EUlhE0_St5arrayIPcLm2EEEEviS6_T1_,@"STO_CUDA_ENTRY STV_DEFAULT"
_ZN2at6native29vectorized_elementwise_kernelILi4EZNS0_50_GLOBAL__N__2680c7bb_12_PowKernel_cu_7dd49032_317029pow_tensor_scalar_kernel_implIhhEEvRNS_18TensorIteratorBaseET0_EUlhE0_St5arrayIPcLm2EEEEviS6_T1_:
.text._ZN2at6native29vectorized_elementwise_kernelILi4EZNS0_50_GLOBAL__N__2680c7bb_12_PowKernel_cu_7dd49032_317029pow_tensor_scalar_kernel_implIhhEEvRNS_18TensorIteratorBaseET0_EUlhE0_St5arrayIPcLm2EEEEviS6_T1_:
        /* <DEDUP_REMOVED lines=99> */
.L_x_23677:
        /* <DEDUP_REMOVED lines=12> */
.L_x_23678:
        /* <DEDUP_REMOVED lines=12> */
.L_x_23679:
        /* <DEDUP_REMOVED lines=12> */
.L_x_23680:
        /* <DEDUP_REMOVED lines=13> */
.L_x_23681:
[----:B------:R-:W-:-:S13]  /*0940*/  ISETP.GE.U32.AND P0, PT, R0, UR5, PT ;  /* 0x0000000500007c0c */ /* 0x000fda000bf06070 */
[----:B------:R-:W-:Y:S05]  /*0950*/  @P0 BREAK.RELIABLE B1 ;  /* 0x0000000000010942 */ /* 0x000fea0003800100 */
[----:B------:R-:W-:Y:S05]  /*0960*/  @P0 BRA `(.L_x_23682) ;  /* 0x00000000002c0947 */ /* 0x000fea0003800000 */
[----:B------:R-:W-:Y:S05]  /*0970*/  BSYNC.RELIABLE B1 ;  /* 0x0000000000017941 */ /* 0x000fea0003800100 */
.L_x_23676:
        /* <DEDUP_REMOVED lines=10> */
.L_x_23682:
[----:B------:R-:W-:Y:S05]  /*0a20*/  BSYNC.RECONVERGENT B0 ;  /* 0x0000000000007941 */ /* 0x000fea0003800200 */
.L_x_23675:
        /* <DEDUP_REMOVED lines=14> */
.L_x_23674:
        /* <DEDUP_REMOVED lines=68> */
.L_x_23683:
        /* <DEDUP_REMOVED lines=11> */
.L_x_60945:


//--------------------- .text._ZN2at6native29vectorized_elementwise_kernelILi8EZNS0_50_GLOBAL__N__2680c7bb_12_PowKernel_cu_7dd49032_317029pow_tensor_scalar_kernel_implIhhEEvRNS_18TensorIteratorBaseET0_EUlhE0_St5arrayIPcLm2EEEEviS6_T1_ --------------------------
	.section	.text._ZN2at6native29vectorized_elementwise_kernelILi8EZNS0_50_GLOBAL__N__2680c7bb_12_PowKernel_cu_7dd49032_317029pow_tensor_scalar_kernel_implIhhEEvRNS_18TensorIteratorBaseET0_EUlhE0_St5arrayIPcLm2EEEEviS6_T1_,"ax",@progbits
	.align	128
        .global         _ZN2at6native29vectorized_elementwise_kernelILi8EZNS0_50_GLOBAL__N__2680c7bb_12_PowKernel_cu_7dd49032_317029pow_tensor_scalar_kernel_implIhhEEvRNS_18TensorIteratorBaseET0_EUlhE0_St5arrayIPcLm2EEEEviS6_T1_
        .type           _ZN2at6native29vectorized_elementwise_kernelILi8EZNS0_50_GLOBAL__N__2680c7bb_12_PowKernel_cu_7dd49032_317029pow_tensor_scalar_kernel_implIhhEEvRNS_18TensorIteratorBaseET0_EUlhE0_St5arrayIPcLm2EEEEviS6_T1_,@function
        .size           _ZN2at6native29vectorized_elementwise_kernelILi8EZNS0_50_GLOBAL__N__2680c7bb_12_PowKernel_cu_7dd49032_317029pow_tensor_scalar_kernel_implIhhEEvRNS_18TensorIteratorBaseET0_EUlhE0_St5arrayIPcLm2EEEEviS6_T1_,(.L_x_60946 - _ZN2at6native29vectorized_elementwise_kernelILi8EZNS0_50_GLOBAL__N__2680c7bb_12_PowKernel_cu_7dd49032_317029pow_tensor_scalar_kernel_implIhhEEvRNS_18TensorIteratorBaseET0_EUlhE0_St5arrayIPcLm2EEEEviS6_T1_)
        .other          _ZN2at6native29vectorized_elementwise_kernelILi8EZNS0_50_GLOBAL__N__2680c7bb_12_PowKernel_cu_7dd49032_317029pow_tensor_scalar_kernel_implIhhEEvRNS_18TensorIteratorBaseET0_EUlhE0_St5arrayIPcLm2EEEEviS6_T1_,@"STO_CUDA_ENTRY STV_DEFAULT"
_ZN2at6native29vectorized_elementwise_kernelILi8EZNS0_50_GLOBAL__N__2680c7bb_12_PowKernel_cu_7dd49032_317029pow_tensor_scalar_kernel_implIhhEEvRNS_18TensorIteratorBaseET0_EUlhE0_St5arrayIPcLm2EEEEviS6_T1_:
.text._ZN2at6native29vectorized_elementwise_kernelILi8EZNS0_50_GLOBAL__N__2680c7bb_12_PowKernel_cu_7dd49032_317029pow_tensor_scalar_kernel_implIhhEEvRNS_18TensorIteratorBaseET0_EUlhE0_St5arrayIPcLm2EEEEviS6_T1_:
[----:B------:R-:W-:Y:S01]  /*0000*/  LDC R1, c[0x0][0x37c] ;  /* 0x0000df00ff017b82 */ /* 0x000fe20000000800 */
[----:B------:R-:W-:Y:S05]  /*0010*/  EXIT ;  /* 0x000000000000794d */ /* 0x000fea0003800000 */
.L_x_23684:
        /* <DEDUP_REMOVED lines=14> */
.L_x_60946:


//--------------------- .text._ZN2at6native18elementwise_kernelILi128ELi4EZNS0_15gpu_kernel_implIZNS0_50_GLOBAL__N__2680c7bb_12_PowKernel_cu_7dd49032_317029pow_tensor_scalar_kernel_implIhhEEvRNS_18TensorIteratorBaseET0_EUlhE_EEvS6_RKT_EUliE_EEviT1_ --------------------------
	.section	.text._ZN2at6native18elementwise_kernelILi128ELi4EZNS0_15gpu_kernel_implIZNS0_50_GLOBAL__N__2680c7bb_12_PowKernel_cu_7dd49032_317029pow_tensor_scalar_kernel_implIhhEEvRNS_18TensorIteratorBaseET0_EUlhE_EEvS6_RKT_EUliE_EEviT1_,"ax",@progbits
	.align	128
        .global         _ZN2at6native18elementwise_kernelILi128ELi4EZNS0_15gpu_kernel_implIZNS0_50_GLOBAL__N__2680c7bb_12_PowKernel_cu_7dd49032_317029pow_tensor_scalar_kernel_implIhhEEvRNS_18TensorIteratorBaseET0_EUlhE_EEvS6_RKT_EUliE_EEviT1_
        .type           _ZN2at6native18elementwise_kernelILi128ELi4EZNS0_15gpu_kernel_implIZNS0_50_GLOBAL__N__2680c7bb_12_PowKernel_cu_7dd49032_317029pow_tensor_scalar_kernel_implIhhEEvRNS_18TensorIteratorBaseET0_EUlhE_EEvS6_RKT_EUliE_EEviT1_,@function
        .size           _ZN2at6native18elementwise_kernelILi128ELi4EZNS0_15gpu_kernel_implIZNS0_50_GLOBAL__N__2680c7bb_12_PowKernel_cu_7dd49032_317029pow_tensor_scalar_kernel_implIhhEEvRNS_18TensorIteratorBaseET0_EUlhE_EEvS6_RKT_EUliE_EEviT1_,(.L_x_60947 - _ZN2at6native18elementwise_kernelILi128ELi4EZNS0_15gpu_kernel_implIZNS0_50_GLOBAL__N__2680c7bb_12_PowKernel_cu_7dd49032_317029pow_tensor_scalar_kernel_implIhhEEvRNS_18TensorIteratorBaseET0_EUlhE_EEvS6_RKT_EUliE_EEviT1_)
        .other          _ZN2at6native18elementwise_kernelILi128ELi4EZNS0_15gpu_kernel_implIZNS0_50_GLOBAL__N__2680c7bb_12_PowKernel_cu_7dd49032_317029pow_tensor_scalar_kernel_implIhhEEvRNS_18TensorIteratorBaseET0_EUlhE_EEvS6_RKT_EUliE_EEviT1_,@"STO_CUDA_ENTRY STV_DEFAULT"
_ZN2at6native18elementwise_kernelILi128ELi4EZNS0_15gpu_kernel_implIZNS0_50_GLOBAL__N__2680c7bb_12_PowKernel_cu_7dd49032_317029pow_tensor_scalar_kernel_implIhhEEvRNS_18TensorIteratorBaseET0_EUlhE_EEvS6_RKT_EUliE_EEviT1_:
.text._ZN2at6native18elementwise_kernelILi128ELi4EZNS0_15gpu_kernel_implIZNS0_50_GLOBAL__N__2680c7bb_12_PowKernel_cu_7dd49032_317029pow_tensor_scalar_kernel_implIhhEEvRNS_18TensorIteratorBaseET0_EUlhE_EEvS6_RKT_EUliE_EEviT1_:
        /* <DEDUP_REMOVED lines=319> */
.L_x_23687:
        /* <DEDUP_REMOVED lines=16> */
.L_x_23691:
[----:B------:R0:W5:Y:S01]  /*14f0*/  LDG.E.U8 R0, desc[UR36][R4.64] ;  /* 0x0000002404007981 */ /* 0x000162000c1e1100 */
[----:B------:R-:W-:Y:S05]  /*1500*/  BRA `(.L_x_23693) ;  /* 0x0000000c005c7947 */ /* 0x000fea0003800000 */
.L_x_23690:
        /* <DEDUP_REMOVED lines=8> */
.L_x_23695:
[----:B------:R3:W5:Y:S01]  /*1590*/  LDG.E.U8 R0, desc[UR36][R4.64] ;  /* 0x0000002404007981 */ /* 0x000762000c1e1100 */
[----:B------:R-:W-:Y:S05]  /*15a0*/  BRA `(.L_x_23693) ;  /* 0x0000000c00347947 */ /* 0x000fea0003800000 */
.L_x_23694:
[----:B------:R0:W5:Y:S01]  /*15b0*/  LDG.E.U16 R0, desc[UR36][R4.64] ;  /* 0x0000002404007981 */ /* 0x000162000c1e1500 */
[----:B------:R-:W-:Y:S05]  /*15c0*/  BRA `(.L_x_23693) ;  /* 0x0000000c002c7947 */ /* 0x000fea0003800000 */
.L_x_23689:
        /* <DEDUP_REMOVED lines=10> */
.L_x_23697:
[----:B------:R-:W2:Y:S02]  /*1670*/  LDG.E.U16 R2, desc[UR36][R4.64] ;  /* 0x0000002404027981 */ /* 0x000ea4000c1e1500 */
[----:B--2---:R-:W-:-:S06]  /*1680*/  HADD2.F32 R2, -RZ, R2.H0_H0 ;  /* 0x20000002ff027230 */ /* 0x004fcc0000004100 */
[----:B------:R-:W0:Y:S02]  /*1690*/  F2I.S64.TRUNC R2, R2 ;  /* 0x0000000200027311 */ /* 0x000e24000020d900 */
[----:B0-----:R-:W-:Y:S01]  /*16a0*/  PRMT R0, R2, 0x7610, R0 ;  /* 0x0000761002007816 */ /* 0x001fe20000000000 */
[----:B------:R-:W-:Y:S06]  /*16b0*/  BRA `(.L_x_23693) ;  /* 0x0000000800f07947 */ /* 0x000fec0003800000 */
.L_x_23696:
        /* <DEDUP_REMOVED lines=10> */
.L_x_23699:
[----:B------:R-:W2:Y:S02]  /*1760*/  LDG.E.U16 R4, desc[UR36][R4.64] ;  /* 0x0000002404047981 */ /* 0x000ea4000c1e1500 */
[----:B--2---:R-:W-:-:S06]  /*1770*/  HADD2.F32 R2, -RZ, R4.H0_H0 ;  /* 0x20000004ff027230 */ /* 0x004fcc0000004100 */
[----:B------:R-:W0:Y:S02]  /*1780*/  F2I.S64.TRUNC R2, R2 ;  /* 0x0000000200027311 */ /* 0x000e24000020d900 */
[----:B0-----:R-:W-:Y:S01]  /*1790*/  PRMT R0, R2, 0x7610, R0 ;  /* 0x0000761002007816 */ /* 0x001fe20000000000 */
[----:B------:R-:W-:Y:S06]  /*17a0*/  BRA `(.L_x_23693) ;  /* 0x0000000800b47947 */ /* 0x000fec0003800000 */
.L_x_23698:
[----:B------:R-:W2:Y:S02]  /*17b0*/  LDG.E.64 R2, desc[UR36][R4.64] ;  /* 0x0000002404027981 */ /* 0x000ea4000c1e1b00 */
[----:B--2---:R-:W0:Y:S02]  /*17c0*/  F2I.S64.F64.TRUNC R2, R2 ;  /* 0x0000000200027311 */ /* 0x004e24000030d900 */
[----:B0-----:R-:W-:Y:S01]  /*17d0*/  PRMT R0, R2, 0x7610, R0 ;  /* 0x0000761002007816 */ /* 0x001fe20000000000 */
[----:B------:R-:W-:Y:S06]  /*17e0*/  BRA `(.L_x_23693) ;  /* 0x0000000800a47947 */ /* 0x000fec0003800000 */
.L_x_23688:
        /* <DEDUP_REMOVED lines=12> */
.L_x_23702:
[----:B------:R-:W2:Y:S02]  /*18b0*/  LDG.E.64 R4, desc[UR36][R4.64] ;  /* 0x0000002404047981 */ /* 0x000ea4000c1e1b00 */
[----:B--2---:R-:W0:Y:S02]  /*18c0*/  F2I.S64.F64.TRUNC R2, R4 ;  /* 0x0000000400027311 */ /* 0x004e24000030d900 */
[----:B0-----:R-:W-:Y:S01]  /*18d0*/  PRMT R0, R2, 0x7610, R0 ;  /* 0x0000761002007816 */ /* 0x001fe20000000000 */
[----:B------:R-:W-:Y:S06]  /*18e0*/  BRA `(.L_x_23693) ;  /* 0x0000000800647947 */ /* 0x000fec0003800000 */
.L_x_23701:
        /* <DEDUP_REMOVED lines=27> */
.L_x_23704:
        /* <DEDUP_REMOVED lines=14> */
.L_x_23703:
[----:B------:R-:W2:Y:S02]  /*1b80*/  LDG.E.U16 R2, desc[UR36][R4.64] ;  /* 0x0000002404027981 */ /* 0x000ea4000c1e1500 */
[----:B--2---:R-:W-:-:S06]  /*1b90*/  IMAD.U32 R2, R2, 0x10000, RZ ;  /* 0x0001000002027824 */ /* 0x004fcc00078e00ff */
[----:B------:R-:W0:Y:S02]  /*1ba0*/  F2I.S64.TRUNC R2, R2 ;  /* 0x0000000200027311 */ /* 0x000e24000020d900 */
[----:B0-----:R-:W-:Y:S01]  /*1bb0*/  PRMT R0, R2, 0x7610, R0 ;  /* 0x0000761002007816 */ /* 0x001fe20000000000 */
[----:B------:R-:W-:Y:S06]  /*1bc0*/  BRA `(.L_x_23693) ;  /* 0x0000000400ac7947 */ /* 0x000fec0003800000 */
.L_x_23700:
        /* <DEDUP_REMOVED lines=10> */
.L_x_23707:
        /* <DEDUP_REMOVED lines=21> */
.L_x_23711:
[----:B------:R-:W-:Y:S05]  /*1dc0*/  BSYNC.RECONVERGENT B1 ;  /* 0x0000000000017941 */ /* 0x000fea0003800200 */
.L_x_23710:
[----:B------:R-:W-:Y:S02]  /*1dd0*/  SHF.L.U32 R0, R0, 0x14, RZ ;  /* 0x0000001400007819 */ /* 0x000fe400000006ff */
[----:B------:R-:W-:-:S04]  /*1de0*/  LEA R2, R2, 0x3b800000, 0x17 ;  /* 0x3b80000002027811 */ /* 0x000fc800078eb8ff */
[----:B------:R-:W-:-:S07]  /*1df0*/  LOP3.LUT R2, R2, R0, R7, 0xfe, !PT ;  /* 0x0000000002027212 */ /* 0x000fce00078efe07 */
.L_x_23709:
[----:B------:R-:W-:Y:S05]  /*1e00*/  BSYNC.RECONVERGENT B0 ;  /* 0x0000000000007941 */ /* 0x000fea0003800200 */
.L_x_23708:
[----:B------:R-:W0:Y:S02]  /*1e10*/  F2I.S64.TRUNC R2, R2 ;  /* 0x0000000200027311 */ /* 0x000e24000020d900 */
[----:B0-----:R-:W-:Y:S01]  /*1e20*/  PRMT R0, R2, 0x7610, R0 ;  /* 0x0000761002007816 */ /* 0x001fe20000000000 */
[----:B------:R-:W-:Y:S06]  /*1e30*/  BRA `(.L_x_23693) ;  /* 0x0000000400107947 */ /* 0x000fec0003800000 */
.L_x_23706:
        /* <DEDUP_REMOVED lines=21> */
.L_x_23715:
[----:B------:R-:W-:Y:S05]  /*1f90*/  BSYNC.RECONVERGENT B1 ;  /* 0x0000000000017941 */ /* 0x000fea0003800200 */
.L_x_23714:
[----:B------:R-:W-:Y:S01]  /*1fa0*/  IMAD.SHL.U32 R0, R0, 0x200000, RZ ;  /* 0x0020000000007824 */ /* 0x000fe200078e00ff */
[----:B------:R-:W-:-:S04]  /*1fb0*/  LEA R2, R2, 0x37800000, 0x17 ;  /* 0x3780000002027811 */ /* 0x000fc800078eb8ff */
[----:B------:R-:W-:-:S07]  /*1fc0*/  LOP3.LUT R2, R2, R0, R7, 0xfe, !PT ;  /* 0x0000000002027212 */ /* 0x000fce00078efe07 */
.L_x_23713:
[----:B------:R-:W-:Y:S05]  /*1fd0*/  BSYNC.RECONVERGENT B0 ;  /* 0x0000000000007941 */ /* 0x000fea0003800200 */
.L_x_23712:
[----:B------:R-:W0:Y:S02]  /*1fe0*/  F2I.S64.TRUNC R2, R2 ;  /* 0x0000000200027311 */ /* 0x000e24000020d900 */
[----:B0-----:R-:W-:Y:S01]  /*1ff0*/  PRMT R0, R2, 0x7610, R0 ;  /* 0x0000761002007816 */ /* 0x001fe20000000000 */
[----:B------:R-:W-:Y:S06]  /*2000*/  BRA `(.L_x_23693) ;  /* 0x00000000009c7947 */ /* 0x000fec0003800000 */
.L_x_23705:
[----:B------:R-:W-:-:S09]  /*2010*/  UISETP.NE.AND UP0, UPT, UR4, 0x1c, UPT ;  /* 0x0000001c0400788c */ /* 0x000fd2000bf05270 */
[----:B------:R-:W-:Y:S05]  /*2020*/  BRA.U !UP0, `(.L_x_23716) ;  /* 0x0000000108907547 */ /* 0x000fea000b800000 */
[----:B------:R-:W-:-:S09]  /*2030*/  UISETP.NE.AND UP0, UPT, UR4, 0x1d, UPT ;  /* 0x0000001d0400788c */ /* 0x000fd2000bf05270 */
[----:B------:R-:W-:Y:S05]  /*2040*/  BRA.U !UP0, `(.L_x_23717) ;  /* 0x0000000108807547 */ /* 0x000fea000b800000 */
[----:B------:R-:W-:-:S09]  /*2050*/  UISETP.NE.AND UP0, UPT, UR4, 0x2c, UPT ;  /* 0x0000002c0400788c */ /* 0x000fd2000bf05270 */
[----:B------:R-:W-:Y:S05]  /*2060*/  BRA.U !UP0, `(.L_x_23718) ;  /* 0x0000000108487547 */ /* 0x000fea000b800000 */
.L_x_23692:
        /* <DEDUP_REMOVED lines=16> */
.L_x_23719:
[----:B------:R-:W-:Y:S01]  /*2170*/  PRMT R0, RZ, 0x7610, R0 ;  /* 0x00007610ff007816 */ /* 0x000fe20000000000 */
[----:B------:R-:W-:Y:S06]  /*2180*/  BRA `(.L_x_23693) ;  /* 0x00000000003c7947 */ /* 0x000fec0003800000 */
.L_x_23718:
        /* <DEDUP_REMOVED lines=8> */
.L_x_23721:
[----:B------:R-:W-:Y:S05]  /*2210*/  BSYNC.RECONVERGENT B0 ;  /* 0x0000000000007941 */ /* 0x000fea0003800200 */
.L_x_23720:
[----:B------:R-:W0:Y:S02]  /*2220*/  F2I.S64.TRUNC R2, R2 ;  /* 0x0000000200027311 */ /* 0x000e24000020d900 */
[----:B0-----:R-:W-:Y:S01]  /*2230*/  PRMT R0, R2, 0x7610, R0 ;  /* 0x0000761002007816 */ /* 0x001fe20000000000 */
[----:B------:R-:W-:Y:S06]  /*2240*/  BRA `(.L_x_23693) ;  /* 0x00000000000c7947 */ /* 0x000fec0003800000 */
.L_x_23717:
[----:B------:R2:W5:Y:S01]  /*2250*/  LDG.E.U8 R0, desc[UR36][R4.64] ;  /* 0x0000002404007981 */ /* 0x000562000c1e1100 */
[----:B------:R-:W-:Y:S05]  /*2260*/  BRA `(.L_x_23693) ;  /* 0x0000000000047947 */ /* 0x000fea0003800000 */
.L_x_23716:
[----:B------:R1:W5:Y:S02]  /*2270*/  LDG.E.U8 R0, desc[UR36][R4.64] ;  /* 0x0000002404007981 */ /* 0x000364000c1e1100 */
.L_x_23693:
[----:B------:R-:W0:Y:S01]  /*2280*/  LDCU.64 UR6, c[0x0][0x580] ;  /* 0x0000b000ff0677ac */ /* 0x000e220008000a00 */
[----:B-----5:R-:W-:Y:S01]  /*2290*/  PRMT R0, R0, 0x9910, RZ ;  /* 0x0000991000007816 */ /* 0x020fe200000000ff */
[----:B------:R-:W-:Y:S01]  /*22a0*/  BSSY.RECONVERGENT B6, `(.L_x_23722) ;  /* 0x00000e8000067945 */ /* 0x000fe20003800200 */
[----:B------:R-:W-:-:S03]  /*22b0*/  UPRMT UR4, UR41, 0x9910, URZ ;  /* 0x0000991029047896 */ /* 0x000fc600080000ff */
[----:B01234-:R-:W-:Y:S01]  /*22c0*/  IMAD R5, R0, R0, RZ ;  /* 0x0000000000057224 */ /* 0x01ffe200078e02ff */
[----:B------:R-:W-:Y:S01]  /*22d0*/  UISETP.GT.AND UP0, UPT, UR4, 0x9, UPT ;  /* 0x000000090400788c */ /* 0x000fe2000bf04270 */
[----:B------:R-:W-:-:S05]  /*22e0*/  IADD3 R2, P0, PT, R16, UR6, RZ ;  /* 0x0000000610027c10 */ /* 0x000fca000ff1e0ff */
        /* <DEDUP_REMOVED lines=12> */
.L_x_23726:
[----:B------:R3:W-:Y:S01]  /*23b0*/  STG.E.U8 desc[UR36][R2.64], R5 ;  /* 0x0000000502007986 */ /* 0x0007e2000c101124 */
[----:B------:R-:W-:Y:S05]  /*23c0*/  BRA `(.L_x_23728) ;  /* 0x0000000c00547947 */ /* 0x000fea0003800000 */
.L_x_23725:
        /* <DEDUP_REMOVED lines=10> */
.L_x_23730:
[----:B------:R-:W-:-:S05]  /*2470*/  LOP3.LUT R5, R5, 0xff, RZ, 0xc0, !PT ;  /* 0x000000ff05057812 */ /* 0x000fca00078ec0ff */
[----:B------:R1:W-:Y:S01]  /*2480*/  STG.E desc[UR36][R2.64], R5 ;  /* 0x0000000502007986 */ /* 0x0003e2000c101924 */
[----:B------:R-:W-:Y:S05]  /*2490*/  BRA `(.L_x_23728) ;  /* 0x0000000c00207947 */ /* 0x000fea0003800000 */
.L_x_23729:
[----:B------:R-:W-:-:S05]  /*24a0*/  LOP3.LUT R5, R5, 0xff, RZ, 0xc0, !PT ;  /* 0x000000ff05057812 */ /* 0x000fca00078ec0ff */
[----:B------:R2:W-:Y:S01]  /*24b0*/  STG.E.U16 desc[UR36][R2.64], R5 ;  /* 0x0000000502007986 */ /* 0x0005e2000c101524 */
[----:B------:R-:W-:Y:S05]  /*24c0*/  BRA `(.L_x_23728) ;  /* 0x0000000c00147947 */ /* 0x000fea0003800000 */
.L_x_23724:
        /* <DEDUP_REMOVED lines=10> */
.L_x_23732:
[----:B------:R-:W-:-:S04]  /*2570*/  LOP3.LUT R5, R5, 0xff, RZ, 0xc0, !PT ;  /* 0x000000ff05057812 */ /* 0x000fc800078ec0ff */
[----:B------:R-:W0:Y:S02]  /*2580*/  I2F.U16 R0, R5 ;  /* 0x0000000500007306 */ /* 0x000e240000101000 */
[----:B0-----:R-:W-:-:S05]  /*2590*/  F2FP.F16.F32.PACK_AB R0, RZ, R0 ;  /* 0x00000000ff00723e */ /* 0x001fca00000000ff */
[----:B------:R0:W-:Y:S01]  /*25a0*/  STG.E.U16 desc[UR36][R2.64], R0 ;  /* 0x0000000002007986 */ /* 0x0001e2000c101524 */
[----:B------:R-:W-:Y:S05]  /*25b0*/  BRA `(.L_x_23728) ;  /* 0x0000000800d87947 */ /* 0x000fea0003800000 */
.L_x_23731:
        /* <DEDUP_REMOVED lines=11> */
.L_x_23734:
[----:B------:R-:W-:-:S06]  /*2670*/  LOP3.LUT R5, R5, 0xff, RZ, 0xc0, !PT ;  /* 0x000000ff05057812 */ /* 0x000fcc00078ec0ff */
[----:B------:R-:W0:Y:S02]  /*2680*/  I2F.U16 R5, R5 ;  /* 0x0000000500057306 */ /* 0x000e240000101000 */
[----:B0-----:R-:W-:-:S04]  /*2690*/  F2FP.F16.F32.PACK_AB R5, RZ, R5 ;  /* 0x00000005ff05723e */ /* 0x001fc800000000ff */
[----:B------:R-:W-:-:S05]  /*26a0*/  PRMT R5, R5, 0x5410, RZ ;  /* 0x0000541005057816 */ /* 0x000fca00000000ff */
[----:B------:R0:W-:Y:S01]  /*26b0*/  STG.E desc[UR36][R2.64], R5 ;  /* 0x0000000502007986 */ /* 0x0001e2000c101924 */
[----:B------:R-:W-:Y:S05]  /*26c0*/  BRA `(.L_x_23728) ;  /* 0x0000000800947947 */ /* 0x000fea0003800000 */
.L_x_23733:
[----:B------:R-:W-:-:S06]  /*26d0*/  LOP3.LUT R5, R5, 0xff, RZ, 0xc0, !PT ;  /* 0x000000ff05057812 */ /* 0x000fcc00078ec0ff */
[----:B------:R-:W0:Y:S02]  /*26e0*/  I2F.F64.U16 R4, R5 ;  /* 0x0000000500047312 */ /* 0x000e240000101800 */
[----:B0-----:R0:W-:Y:S01]  /*26f0*/  STG.E.64 desc[UR36][R2.64], R4 ;  /* 0x0000000402007986 */ /* 0x0011e2000c101b24 */
[----:B------:R-:W-:Y:S05]  /*2700*/  BRA `(.L_x_23728) ;  /* 0x0000000800847947 */ /* 0x000fea0003800000 */
.L_x_23723:
        /* <DEDUP_REMOVED lines=12> */
.L_x_23737:
[----:B------:R-:W-:Y:S02]  /*27d0*/  LOP3.LUT R5, R5, 0xff, RZ, 0xc0, !PT ;  /* 0x000000ff05057812 */ /* 0x000fe400078ec0ff */
[----:B------:R-:W-:-:S04]  /*27e0*/  CS2R R6, SRZ ;  /* 0x0000000000067805 */ /* 0x000fc8000001ff00 */
[----:B------:R-:W0:Y:S02]  /*27f0*/  I2F.F64.U16 R4, R5 ;  /* 0x0000000500047312 */ /* 0x000e240000101800 */
[----:B0-----:R0:W-:Y:S01]  /*2800*/  STG.E.128 desc[UR36][R2.64], R4 ;  /* 0x0000000402007986 */ /* 0x0011e2000c101d24 */
[----:B------:R-:W-:Y:S05]  /*2810*/  BRA `(.L_x_23728) ;  /* 0x0000000800407947 */ /* 0x000fea0003800000 */
.L_x_23736:
        /* <DEDUP_REMOVED lines=18> */
.L_x_23741:
[----:B------:R-:W-:Y:S05]  /*2940*/  BSYNC.RECONVERGENT B0 ;  /* 0x0000000000007941 */ /* 0x000fea0003800200 */
.L_x_23740:
[----:B------:R0:W-:Y:S01]  /*2950*/  STG.E.U8 desc[UR36][R2.64], R5 ;  /* 0x0000000502007986 */ /* 0x0001e2000c101124 */
[----:B------:R-:W-:Y:S05]  /*2960*/  BRA `(.L_x_23728) ;  /* 0x0000000400ec7947 */ /* 0x000fea0003800000 */
.L_x_23739:
        /* <DEDUP_REMOVED lines=17> */
.L_x_23738:
[----:B------:R-:W-:-:S04]  /*2a80*/  LOP3.LUT R5, R5, 0xff, RZ, 0xc0, !PT ;  /* 0x000000ff05057812 */ /* 0x000fc800078ec0ff */
[----:B------:R-:W0:Y:S02]  /*2a90*/  I2F.U16 R0, R5 ;  /* 0x0000000500007306 */ /* 0x000e240000101000 */
[----:B0-----:R-:W-:-:S05]  /*2aa0*/  F2FP.BF16.F32.PACK_AB R0, RZ, R0 ;  /* 0x00000000ff00723e */ /* 0x001fca00000010ff */
[----:B------:R0:W-:Y:S01]  /*2ab0*/  STG.E.U16 desc[UR36][R2.64], R0 ;  /* 0x0000000002007986 */ /* 0x0001e2000c101524 */
[----:B------:R-:W-:Y:S05]  /*2ac0*/  BRA `(.L_x_23728) ;  /* 0x0000000400947947 */ /* 0x000fea0003800000 */
.L_x_23735:
        /* <DEDUP_REMOVED lines=11> */
.L_x_23744:
        /* <DEDUP_REMOVED lines=13> */
.L_x_23747:
[----:B------:R-:W-:-:S04]  /*2c50*/  SHF.R.U32.HI R0, RZ, 0x14, R5 ;  /* 0x00000014ff007819 */ /* 0x000fc80000011605 */
[----:B------:R-:W-:-:S04]  /*2c60*/  LOP3.LUT R0, R0, 0x1, RZ, 0xc0, !PT ;  /* 0x0000000100007812 */ /* 0x000fc800078ec0ff */
[----:B------:R-:W-:-:S04]  /*2c70*/  IADD3 R0, PT, PT, R5, 0x487ffff, R0 ;  /* 0x0487ffff05007810 */ /* 0x000fc80007ffe000 */
[----:B------:R-:W-:-:S04]  /*2c80*/  SHF.R.U32.HI R0, RZ, 0x14, R0 ;  /* 0x00000014ff007819 */ /* 0x000fc80000011600 */
[----:B------:R-:W-:-:S07]  /*2c90*/  LOP3.LUT R4, R0, 0xff, RZ, 0xc0, !PT ;  /* 0x000000ff00047812 */ /* 0x000fce00078ec0ff */
.L_x_23748:
[----:B------:R-:W-:-:S07]  /*2ca0*/  PRMT R0, R4, 0x7610, R0 ;  /* 0x0000761004007816 */ /* 0x000fce0000000000 */
.L_x_23746:
[----:B------:R-:W-:Y:S05]  /*2cb0*/  BSYNC.RECONVERGENT B0 ;  /* 0x0000000000007941 */ /* 0x000fea0003800200 */
.L_x_23745:
[----:B------:R0:W-:Y:S01]  /*2cc0*/  STG.E.U8 desc[UR36][R2.64], R0 ;  /* 0x0000000002007986 */ /* 0x0001e2000c101124 */
[----:B------:R-:W-:Y:S05]  /*2cd0*/  BRA `(.L_x_23728) ;  /* 0x0000000400107947 */ /* 0x000fea0003800000 */
.L_x_23743:
        /* <DEDUP_REMOVED lines=13> */
.L_x_23751:
[----:B------:R-:W-:-:S04]  /*2db0*/  SHF.R.U32.HI R0, RZ, 0x15, R5 ;  /* 0x00000015ff007819 */ /* 0x000fc80000011605 */
[----:B------:R-:W-:-:S04]  /*2dc0*/  LOP3.LUT R0, R0, 0x1, RZ, 0xc0, !PT ;  /* 0x0000000100007812 */ /* 0x000fc800078ec0ff */
[----:B------:R-:W-:-:S04]  /*2dd0*/  IADD3 R0, PT, PT, R5, 0x88fffff, R0 ;  /* 0x088fffff05007810 */ /* 0x000fc80007ffe000 */
[----:B------:R-:W-:-:S04]  /*2de0*/  SHF.R.U32.HI R0, RZ, 0x15, R0 ;  /* 0x00000015ff007819 */ /* 0x000fc80000011600 */
[----:B------:R-:W-:-:S07]  /*2df0*/  LOP3.LUT R4, R0, 0xff, RZ, 0xc0, !PT ;  /* 0x000000ff00047812 */ /* 0x000fce00078ec0ff */
.L_x_23752:
[----:B------:R-:W-:-:S07]  /*2e00*/  PRMT R0, R4, 0x7610, R0 ;  /* 0x0000761004007816 */ /* 0x000fce0000000000 */
.L_x_23750:
[----:B------:R-:W-:Y:S05]  /*2e10*/  BSYNC.RECONVERGENT B0 ;  /* 0x0000000000007941 */ /* 0x000fea0003800200 */
.L_x_23749:
[----:B------:R0:W-:Y:S01]  /*2e20*/  STG.E.U8 desc[UR36][R2.64], R0 ;  /* 0x0000000002007986 */ /* 0x0001e2000c101124 */
[----:B------:R-:W-:Y:S05]  /*2e30*/  BRA `(.L_x_23728) ;  /* 0x0000000000b87947 */ /* 0x000fea0003800000 */
.L_x_23742:
[----:B------:R-:W-:-:S09]  /*2e40*/  UISETP.NE.AND UP0, UPT, UR4, 0x1c, UPT ;  /* 0x0000001c0400788c */ /* 0x000fd2000bf05270 */
[----:B------:R-:W-:Y:S05]  /*2e50*/  BRA.U !UP0, `(.L_x_23753) ;  /* 0x0000000108a87547 */ /* 0x000fea000b800000 */
[----:B------:R-:W-:-:S09]  /*2e60*/  UISETP.NE.AND UP0, UPT, UR4, 0x1d, UPT ;  /* 0x0000001d0400788c */ /* 0x000fd2000bf05270 */
[----:B------:R-:W-:Y:S05]  /*2e70*/  BRA.U !UP0, `(.L_x_23754) ;  /* 0x0000000108907547 */ /* 0x000fea000b800000 */
[----:B------:R-:W-:-:S09]  /*2e80*/  UISETP.NE.AND UP0, UPT, UR4, 0x2c, UPT ;  /* 0x0000002c0400788c */ /* 0x000fd2000bf05270 */
[----:B------:R-:W-:Y:S05]  /*2e90*/  BRA.U !UP0, `(.L_x_23755) ;  /* 0x0000000108447547 */ /* 0x000fea000b800000 */
.L_x_23727:
        /* <DEDUP_REMOVED lines=16> */
.L_x_23756:
[----:B------:R-:W-:Y:S05]  /*2fa0*/  BRA `(.L_x_23728) ;  /* 0x00000000005c7947 */ /* 0x000fea0003800000 */
.L_x_23755:
        /* <DEDUP_REMOVED lines=17> */
.L_x_23754:
[----:B------:R-:W-:Y:S01]  /*30c0*/  LOP3.LUT R4, R5, 0xff, RZ, 0xc0, !PT ;  /* 0x000000ff05047812 */ /* 0x000fe200078ec0ff */
[----:B------:R-:W-:-:S05]  /*30d0*/  IMAD.MOV.U32 R5, RZ, RZ, RZ ;  /* 0x000000ffff057224 */ /* 0x000fca00078e00ff */
[----:B------:R0:W-:Y:S01]  /*30e0*/  STG.E.64 desc[UR36][R2.64], R4 ;  /* 0x0000000402007986 */ /* 0x0001e2000c101b24 */
[----:B------:R-:W-:Y:S05]  /*30f0*/  BRA `(.L_x_23728) ;  /* 0x0000000000087947 */ /* 0x000fea0003800000 */
.L_x_23753:
[----:B------:R-:W-:-:S05]  /*3100*/  LOP3.LUT R5, R5, 0xff, RZ, 0xc0, !PT ;  /* 0x000000ff05057812 */ /* 0x000fca00078ec0ff */
[----:B------:R0:W-:Y:S02]  /*3110*/  STG.E desc[UR36][R2.64], R5 ;  /* 0x0000000502007986 */ /* 0x0001e4000c101924 */
.L_x_23728:
[----:B------:R-:W-:Y:S05]  /*3120*/  BSYNC.RECONVERGENT B6 ;  /* 0x0000000000067941 */ /* 0x000fea0003800200 */
.L_x_23722:
[----:B------:R-:W-:-:S07]  /*3130*/  VIADD R17, R17, 0x80 ;  /* 0x0000008011117836 */ /* 0x000fce0000000000 */
.L_x_23686:
[----:B------:R-:W-:Y:S05]  /*3140*/  BSYNC.RECONVERGENT B7 ;  /* 0x0000000000077941 */ /* 0x000fea0003800200 */
.L_x_23685:
        /* <DEDUP_REMOVED lines=307> */
.L_x_23759:
        /* <DEDUP_REMOVED lines=16> */
.L_x_23763:
[----:B------:R4:W5:Y:S01]  /*4580*/  LDG.E.U8 R0, desc[UR36][R4.64] ;  /* 0x0000002404007981 */ /* 0x000962000c1e1100 */
[----:B------:R-:W-:Y:S05]  /*4590*/  BRA `(.L_x_23765) ;  /* 0x0000000c005c7947 */ /* 0x000fea0003800000 */
.L_x_23762:
        /* <DEDUP_REMOVED lines=8> */
.L_x_23767:
[----:B------:R0:W5:Y:S01]  /*4620*/  LDG.E.U8 R0, desc[UR36][R4.64] ;  /* 0x0000002404007981 */ /* 0x000162000c1e1100 */
[----:B------:R-:W-:Y:S05]  /*4630*/  BRA `(.L_x_23765) ;  /* 0x0000000c00347947 */ /* 0x000fea0003800000 */
.L_x_23766:
[----:B------:R0:W5:Y:S01]  /*4640*/  LDG.E.U16 R0, desc[UR36][R4.64] ;  /* 0x0000002404007981 */ /* 0x000162000c1e1500 */
[----:B------:R-:W-:Y:S05]  /*4650*/  BRA `(.L_x_23765) ;  /* 0x0000000c002c7947 */ /* 0x000fea0003800000 */
.L_x_23761:
        /* <DEDUP_REMOVED lines=10> */
.L_x_23769:
[----:B------:R-:W2:Y:S02]  /*4700*/  LDG.E.U16 R2, desc[UR36][R4.64] ;  /* 0x0000002404027981 */ /* 0x000ea4000c1e1500 */
[----:B--2---:R-:W-:-:S06]  /*4710*/  HADD2.F32 R2, -RZ, R2.H0_H0 ;  /* 0x20000002ff027230 */ /* 0x004fcc0000004100 */
[----:B------:R-:W0:Y:S02]  /*4720*/  F2I.S64.TRUNC R2, R2 ;  /* 0x0000000200027311 */ /* 0x000e24000020d900 */
[----:B0-----:R-:W-:Y:S01]  /*4730*/  PRMT R0, R2, 0x7610, R0 ;  /* 0x0000761002007816 */ /* 0x001fe20000000000 */
[----:B------:R-:W-:Y:S06]  /*4740*/  BRA `(.L_x_23765) ;  /* 0x0000000800f07947 */ /* 0x000fec0003800000 */
.L_x_23768:
        /* <DEDUP_REMOVED lines=10> */
.L_x_23771:
[----:B------:R-:W2:Y:S02]  /*47f0*/  LDG.E.U16 R4, desc[UR36][R4.64] ;  /* 0x0000002404047981 */ /* 0x000ea4000c1e1500 */
[----:B--2---:R-:W-:-:S06]  /*4800*/  HADD2.F32 R2, -RZ, R4.H0_H0 ;  /* 0x20000004ff027230 */ /* 0x004fcc0000004100 */
[----:B------:R-:W0:Y:S02]  /*4810*/  F2I.S64.TRUNC R2, R2 ;  /* 0x0000000200027311 */ /* 0x000e24000020d900 */
[----:B0-----:R-:W-:Y:S01]  /*4820*/  PRMT R0, R2, 0x7610, R0 ;  /* 0x0000761002007816 */ /* 0x001fe20000000000 */
[----:B------:R-:W-:Y:S06]  /*4830*/  BRA `(.L_x_23765) ;  /* 0x0000000800b47947 */ /* 0x000fec0003800000 */
.L_x_23770:
[----:B------:R-:W2:Y:S02]  /*4840*/  LDG.E.64 R2, desc[UR36][R4.64] ;  /* 0x0000002404027981 */ /* 0x000ea4000c1e1b00 */
[----:B--2---:R-:W0:Y:S02]  /*4850*/  F2I.S64.F64.TRUNC R2, R2 ;  /* 0x0000000200027311 */ /* 0x004e24000030d900 */
[----:B0-----:R-:W-:Y:S01]  /*4860*/  PRMT R0, R2, 0x7610, R0 ;  /* 0x0000761002007816 */ /* 0x001fe20000000000 */
[----:B------:R-:W-:Y:S06]  /*4870*/  BRA `(.L_x_23765) ;  /* 0x0000000800a47947 */ /* 0x000fec0003800000 */
.L_x_23760:
        /* <DEDUP_REMOVED lines=12> */
.L_x_23774:
[----:B------:R-:W2:Y:S02]  /*4940*/  LDG.E.64 R4, desc[UR36][R4.64] ;  /* 0x0000002404047981 */ /* 0x000ea4000c1e1b00 */
[----:B--2---:R-:W0:Y:S02]  /*4950*/  F2I.S64.F64.TRUNC R2, R4 ;  /* 0x0000000400027311 */ /* 0x004e24000030d900 */
[----:B0-----:R-:W-:Y:S01]  /*4960*/  PRMT R0, R2, 0x7610, R0 ;  /* 0x0000761002007816 */ /* 0x001fe20000000000 */
[----:B------:R-:W-:Y:S06]  /*4970*/  BRA `(.L_x_23765) ;  /* 0x0000000800647947 */ /* 0x000fec0003800000 */
.L_x_23773:
        /* <DEDUP_REMOVED lines=27> */
.L_x_23776:
        /* <DEDUP_REMOVED lines=14> */
.L_x_23775:
[----:B------:R-:W2:Y:S02]  /*4c10*/  LDG.E.U16 R2, desc[UR36][R4.64] ;  /* 0x0000002404027981 */ /* 0x000ea4000c1e1500 */
[----:B--2---:R-:W-:-:S06]  /*4c20*/  IMAD.U32 R2, R2, 0x10000, RZ ;  /* 0x0001000002027824 */ /* 0x004fcc00078e00ff */
[----:B------:R-:W0:Y:S02]  /*4c30*/  F2I.S64.TRUNC R2, R2 ;  /* 0x0000000200027311 */ /* 0x000e24000020d900 */
[----:B0-----:R-:W-:Y:S01]  /*4c40*/  PRMT R0, R2, 0x7610, R0 ;  /* 0x0000761002007816 */ /* 0x001fe20000000000 */
[----:B------:R-:W-:Y:S06]  /*4c50*/  BRA `(.L_x_23765) ;  /* 0x0000000400ac7947 */ /* 0x000fec0003800000 */
.L_x_23772:
        /* <DEDUP_REMOVED lines=10> */
.L_x_23779:
        /* <DEDUP_REMOVED lines=21> */
.L_x_23783:
[----:B------:R-:W-:Y:S05]  /*4e50*/  BSYNC.RECONVERGENT B1 ;  /* 0x0000000000017941 */ /* 0x000fea0003800200 */
.L_x_23782:
[----:B------:R-:W-:Y:S01]  /*4e60*/  IMAD.SHL.U32 R0, R0, 0x100000, RZ ;  /* 0x0010000000007824 */ /* 0x000fe200078e00ff */
[----:B------:R-:W-:-:S04]  /*4e70*/  LEA R2, R2, 0x3b800000, 0x17 ;  /* 0x3b80000002027811 */ /* 0x000fc800078eb8ff */
[----:B------:R-:W-:-:S07]  /*4e80*/  LOP3.LUT R2, R2, R0, R7, 0xfe, !PT ;  /* 0x0000000002027212 */ /* 0x000fce00078efe07 */
.L_x_23781:
[----:B------:R-:W-:Y:S05]  /*4e90*/  BSYNC.RECONVERGENT B0 ;  /* 0x0000000000007941 */ /* 0x000fea0003800200 */
.L_x_23780:
[----:B------:R-:W0:Y:S02]  /*4ea0*/  F2I.S64.TRUNC R2, R2 ;  /* 0x0000000200027311 */ /* 0x000e24000020d900 */
[----:B0-----:R-:W-:Y:S01]  /*4eb0*/  PRMT R0, R2, 0x7610, R0 ;  /* 0x0000761002007816 */ /* 0x001fe20000000000 */
[----:B------:R-:W-:Y:S06]  /*4ec0*/  BRA `(.L_x_23765) ;  /* 0x0000000400107947 */ /* 0x000fec0003800000 */
.L_x_23778:
        /* <DEDUP_REMOVED lines=21> */
.L_x_23787:
[----:B------:R-:W-:Y:S05]  /*5020*/  BSYNC.RECONVERGENT B1 ;  /* 0x0000000000017941 */ /* 0x000fea0003800200 */
.L_x_23786:
[----:B------:R-:W-:Y:S02]  /*5030*/  SHF.L.U32 R0, R0, 0x15, RZ ;  /* 0x0000001500007819 */ /* 0x000fe400000006ff */
[----:B------:R-:W-:-:S04]  /*5040*/  LEA R2, R2, 0x37800000, 0x17 ;  /* 0x3780000002027811 */ /* 0x000fc800078eb8ff */
[----:B------:R-:W-:-:S07]  /*5050*/  LOP3.LUT R2, R2, R0, R7, 0xfe, !PT ;  /* 0x0000000002027212 */ /* 0x000fce00078efe07 */
.L_x_23785:
[----:B------:R-:W-:Y:S05]  /*5060*/  BSYNC.RECONVERGENT B0 ;  /* 0x0000000000007941 */ /* 0x000fea0003800200 */
.L_x_23784:
[----:B------:R-:W0:Y:S02]  /*5070*/  F2I.S64.TRUNC R2, R2 ;  /* 0x0000000200027311 */ /* 0x000e24000020d900 */
[----:B0-----:R-:W-:Y:S01]  /*5080*/  PRMT R0, R2, 0x7610, R0 ;  /* 0x0000761002007816 */ /* 0x001fe20000000000 */
[----:B------:R-:W-:Y:S06]  /*5090*/  BRA `(.L_x_23765) ;  /* 0x00000000009c7947 */ /* 0x000fec0003800000 */
.L_x_23777:
        /* <DEDUP_REMOVED lines=14> */
.L_x_23791:
[----:B------:R-:W-:Y:S05]  /*5180*/  BSYNC.RECONVERGENT B0 ;  /* 0x0000000000007941 */ /* 0x000fea0003800200 */
.L_x_23790:
[----:B------:R-:W0:Y:S02]  /*5190*/  F2I.S64.TRUNC R2, R2 ;  /* 0x0000000200027311 */ /* 0x000e24000020d900 */
[----:B0-----:R-:W-:Y:S01]  /*51a0*/  PRMT R0, R2, 0x7610, R0 ;  /* 0x0000761002007816 */ /* 0x001fe20000000000 */
[----:B------:R-:W-:Y:S06]  /*51b0*/  BRA `(.L_x_23765) ;  /* 0x0000000000547947 */ /* 0x000fec0003800000 */
.L_x_23764:
        /* <DEDUP_REMOVED lines=16> */
.L_x_23792:
[----:B------:R-:W-:Y:S01]  /*52c0*/  PRMT R0, RZ, 0x7610, R0 ;  /* 0x00007610ff007816 */ /* 0x000fe20000000000 */
[----:B------:R-:W-:Y:S06]  /*52d0*/  BRA `(.L_x_23765) ;  /* 0x00000000000c7947 */ /* 0x000fec0003800000 */
.L_x_23789:
[----:B------:R1:W5:Y:S01]  /*52e0*/  LDG.E.U8 R0, desc[UR36][R4.64] ;  /* 0x0000002404007981 */ /* 0x000362000c1e1100 */
[----:B------:R-:W-:Y:S05]  /*52f0*/  BRA `(.L_x_23765) ;  /* 0x0000000000047947 */ /* 0x000fea0003800000 */
.L_x_23788:
[----:B------:R2:W5:Y:S02]  /*5300*/  LDG.E.U8 R0, desc[UR36][R4.64] ;  /* 0x0000002404007981 */ /* 0x000564000c1e1100 */
.L_x_23765:
        /* <DEDUP_REMOVED lines=19> */
.L_x_23797:
[----:B------:R0:W-:Y:S01]  /*5440*/  STG.E.U8 desc[UR36][R2.64], R5 ;  /* 0x0000000502007986 */ /* 0x0001e2000c101124 */
[----:B------:R-:W-:Y:S05]  /*5450*/  BRA `(.L_x_23799) ;  /* 0x0000000c00507947 */ /* 0x000fea0003800000 */
.L_x_23796:
        /* <DEDUP_REMOVED lines=10> */
.L_x_23801:
[----:B------:R-:W-:-:S05]  /*5500*/  LOP3.LUT R5, R5, 0xff, RZ, 0xc0, !PT ;  /* 0x000000ff05057812 */ /* 0x000fca00078ec0ff */
[----:B------:R0:W-:Y:S01]  /*5510*/  STG.E desc[UR36][R2.64], R5 ;  /* 0x0000000502007986 */ /* 0x0001e2000c101924 */
[----:B------:R-:W-:Y:S05]  /*5520*/  BRA `(.L_x_23799) ;  /* 0x0000000c001c7947 */ /* 0x000fea0003800000 */
.L_x_23800:
[----:B------:R-:W-:-:S05]  /*5530*/  LOP3.LUT R5, R5, 0xff, RZ, 0xc0, !PT ;  /* 0x000000ff05057812 */ /* 0x000fca00078ec0ff */
[----:B------:R0:W-:Y:S01]  /*5540*/  STG.E.U16 desc[UR36][R2.64], R5 ;  /* 0x0000000502007986 */ /* 0x0001e2000c101524 */
[----:B------:R-:W-:Y:S05]  /*5550*/  BRA `(.L_x_23799) ;  /* 0x0000000c00107947 */ /* 0x000fea0003800000 */
.L_x_23795:
        /* <DEDUP_REMOVED lines=10> */
.L_x_23803:
[----:B------:R-:W-:-:S04]  /*5600*/  LOP3.LUT R5, R5, 0xff, RZ, 0xc0, !PT ;  /* 0x000000ff05057812 */ /* 0x000fc800078ec0ff */
[----:B------:R-:W0:Y:S02]  /*5610*/  I2F.U16 R0, R5 ;  /* 0x0000000500007306 */ /* 0x000e240000101000 */
[----:B0-----:R-:W-:-:S05]  /*5620*/  F2FP.F16.F32.PACK_AB R0, RZ, R0 ;  /* 0x00000000ff00723e */ /* 0x001fca00000000ff */
[----:B------:R0:W-:Y:S01]  /*5630*/  STG.E.U16 desc[UR36][R2.64], R0 ;  /* 0x0000000002007986 */ /* 0x0001e2000c101524 */
[----:B------:R-:W-:Y:S05]  /*5640*/  BRA `(.L_x_23799) ;  /* 0x0000000800d47947 */ /* 0x000fea0003800000 */
.L_x_23802:
        /* <DEDUP_REMOVED lines=11> */
.L_x_23805:
[----:B------:R-:W-:-:S06]  /*5700*/  LOP3.LUT R5, R5, 0xff, RZ, 0xc0, !PT ;  /* 0x000000ff05057812 */ /* 0x000fcc00078ec0ff */
[----:B------:R-:W0:Y:S02]  /*5710*/  I2F.U16 R5, R5 ;  /* 0x0000000500057306 */ /* 0x000e240000101000 */
[----:B0-----:R-:W-:-:S04]  /*5720*/  F2FP.F16.F32.PACK_AB R5, RZ, R5 ;  /* 0x00000005ff05723e */ /* 0x001fc800000000ff */
[----:B------:R-:W-:-:S05]  /*5730*/  PRMT R5, R5, 0x5410, RZ ;  /* 0x0000541005057816 */ /* 0x000fca00000000ff */
[----:B------:R0:W-:Y:S01]  /*5740*/  STG.E desc[UR36][R2.64], R5 ;  /* 0x0000000502007986 */ /* 0x0001e2000c101924 */
[----:B------:R-:W-:Y:S05]  /*5750*/  BRA `(.L_x_23799) ;  /* 0x0000000800907947 */ /* 0x000fea0003800000 */
.L_x_23804:
[----:B------:R-:W-:-:S06]  /*5760*/  LOP3.LUT R5, R5, 0xff, RZ, 0xc0, !PT ;  /* 0x000000ff05057812 */ /* 0x000fcc00078ec0ff */
[----:B------:R-:W0:Y:S02]  /*5770*/  I2F.F64.U16 R4, R5 ;  /* 0x0000000500047312 */ /* 0x000e240000101800 */
[----:B0-----:R0:W-:Y:S01]  /*5780*/  STG.E.64 desc[UR36][R2.64], R4 ;  /* 0x0000000402007986 */ /* 0x0011e2000c101b24 */
[----:B------:R-:W-:Y:S05]  /*5790*/  BRA `(.L_x_23799) ;  /* 0x0000000800807947 */ /* 0x000fea0003800000 */
.L_x_23794:
        /* <DEDUP_REMOVED lines=13> */
.L_x_23809:
        /* <DEDUP_REMOVED lines=18> */
.L_x_23811:
[----:B------:R-:W-:Y:S05]  /*5990*/  BSYNC.RECONVERGENT B0 ;  /* 0x0000000000007941 */ /* 0x000fea0003800200 */
.L_x_23810:
[----:B------:R0:W-:Y:S01]  /*59a0*/  STG.E.U8 desc[UR36][R2.64], R0 ;  /* 0x0000000002007986 */ /* 0x0001e2000c101124 */
[----:B------:R-:W-:Y:S05]  /*59b0*/  BRA `(.L_x_23799) ;  /* 0x0000000400f87947 */ /* 0x000fea0003800000 */
.L_x_23808:
        /* <DEDUP_REMOVED lines=18> */
.L_x_23813:
[----:B------:R-:W-:Y:S05]  /*5ae0*/  BSYNC.RECONVERGENT B0 ;  /* 0x0000000000007941 */ /* 0x000fea0003800200 */
.L_x_23812:
[----:B------:R0:W-:Y:S01]  /*5af0*/  STG.E.U8 desc[UR36][R2.64], R0 ;  /* 0x0000000002007986 */ /* 0x0001e2000c101124 */
[----:B------:R-:W-:Y:S05]  /*5b00*/  BRA `(.L_x_23799) ;  /* 0x0000000400a47947 */ /* 0x000fea0003800000 */
.L_x_23807:
        /* <DEDUP_REMOVED lines=23> */
.L_x_23815:
[----:B------:R-:W-:Y:S02]  /*5c80*/  LOP3.LUT R4, R5, 0xff, RZ, 0xc0, !PT ;  /* 0x000000ff05047812 */ /* 0x000fe400078ec0ff */
[----:B------:R-:W-:-:S05]  /*5c90*/  MOV R5, RZ ;  /* 0x000000ff00057202 */ /* 0x000fca0000000f00 */
[----:B------:R0:W-:Y:S01]  /*5ca0*/  STG.E.64 desc[UR36][R2.64], R4 ;  /* 0x0000000402007986 */ /* 0x0001e2000c101b24 */
[----:B------:R-:W-:Y:S05]  /*5cb0*/  BRA `(.L_x_23799) ;  /* 0x0000000400387947 */ /* 0x000fea0003800000 */
.L_x_23814:
[----:B------:R-:W-:-:S05]  /*5cc0*/  LOP3.LUT R5, R5, 0xff, RZ, 0xc0, !PT ;  /* 0x000000ff05057812 */ /* 0x000fca00078ec0ff */
[----:B------:R0:W-:Y:S01]  /*5cd0*/  STG.E desc[UR36][R2.64], R5 ;  /* 0x0000000502007986 */ /* 0x0001e2000c101924 */
[----:B------:R-:W-:Y:S05]  /*5ce0*/  BRA `(.L_x_23799) ;  /* 0x00000004002c7947 */ /* 0x000fea0003800000 */
.L_x_23806:
        /* <DEDUP_REMOVED lines=10> */
.L_x_23817:
[----:B------:R-:W-:Y:S02]  /*5d90*/  LOP3.LUT R5, R5, 0xff, RZ, 0xc0, !PT ;  /* 0x000000ff05057812 */ /* 0x000fe400078ec0ff */
[----:B------:R-:W-:-:S04]  /*5da0*/  CS2R R6, SRZ ;  /* 0x0000000000067805 */ /* 0x000fc8000001ff00 */
[----:B------:R-:W0:Y:S02]  /*5db0*/  I2F.F64.U16 R4, R5 ;  /* 0x0000000500047312 */ /* 0x000e240000101800 */
[----:B0-----:R4:W-:Y:S01]  /*5dc0*/  STG.E.128 desc[UR36][R2.64], R4 ;  /* 0x0000000402007986 */ /* 0x0019e2000c101d24 */
[----:B------:R-:W-:Y:S05]  /*5dd0*/  BRA `(.L_x_23799) ;  /* 0x0000000000f07947 */ /* 0x000fea0003800000 */
.L_x_23816:
[----:B------:R-:W-:-:S09]  /*5de0*/  UISETP.NE.AND UP0, UPT, UR4, 0xf, UPT ;  /* 0x0000000f0400788c */ /* 0x000fd2000bf05270 */
[----:B------:R-:W-:Y:S05]  /*5df0*/  BRA.U !UP0, `(.L_x_23818) ;  /* 0x0000000108d87547 */ /* 0x000fea000b800000 */
[----:B------:R-:W-:-:S09]  /*5e00*/  UISETP.NE.AND UP0, UPT, UR4, 0x17, UPT ;  /* 0x000000170400788c */ /* 0x000fd2000bf05270 */
[----:B------:R-:W-:Y:S05]  /*5e10*/  BRA.U !UP0, `(.L_x_23819) ;  /* 0x0000000108887547 */ /* 0x000fea000b800000 */
[----:B------:R-:W-:-:S09]  /*5e20*/  UISETP.NE.AND UP0, UPT, UR4, 0x18, UPT ;  /* 0x000000180400788c */ /* 0x000fd2000bf05270 */
[----:B------:R-:W-:Y:S05]  /*5e30*/  BRA.U !UP0, `(.L_x_23820) ;  /* 0x0000000108447547 */ /* 0x000fea000b800000 */
.L_x_23798:
        /* <DEDUP_REMOVED lines=16> */
.L_x_23821:
[----:B------:R-:W-:Y:S05]  /*5f40*/  BRA `(.L_x_23799) ;  /* 0x0000000000947947 */ /* 0x000fea0003800000 */
.L_x_23820:
        /* <DEDUP_REMOVED lines=12> */
.L_x_23823:
[----:B------:R-:W-:Y:S05]  /*6010*/  BSYNC.RECONVERGENT B0 ;  /* 0x0000000000007941 */ /* 0x000fea0003800200 */
.L_x_23822:
[----:B------:R3:W-:Y:S01]  /*6020*/  STG.E.U8 desc[UR36][R2.64], R5 ;  /* 0x0000000502007986 */ /* 0x0007e2000c101124 */
[----:B------:R-:W-:Y:S05]  /*6030*/  BRA `(.L_x_23799) ;  /* 0x0000000000587947 */ /* 0x000fea0003800000 */
.L_x_23819:
        /* <DEDUP_REMOVED lines=13> */
.L_x_23824:
[----:B------:R-:W-:Y:S01]  /*6110*/  IMAD.MOV.U32 R5, RZ, RZ, 0x7f ;  /* 0x0000007fff057424 */ /* 0x000fe200078e00ff */
[----:B------:R-:W-:-:S04]  /*6120*/  ISETP.GT.U32.AND P0, PT, R7, 0x7f800000, PT ;  /* 0x7f8000000700780c */ /* 0x000fc80003f04070 */
[----:B------:R-:W-:-:S05]  /*6130*/  SEL R5, R5, 0x7c, P0 ;  /* 0x0000007c05057807 */ /* 0x000fca0000000000 */
[----:B------:R2:W-:Y:S01]  /*6140*/  STG.E.U8 desc[UR36][R2.64], R5 ;  /* 0x0000000502007986 */ /* 0x0005e2000c101124 */
[----:B------:R-:W-:Y:S05]  /*6150*/  BRA `(.L_x_23799) ;  /* 0x0000000000107947 */ /* 0x000fea0003800000 */
.L_x_23818:
[----:B------:R-:W-:-:S04]  /*6160*/  LOP3.LUT R5, R5, 0xff, RZ, 0xc0, !PT ;  /* 0x000000ff05057812 */ /* 0x000fc800078ec0ff */
[----:B------:R-:W0:Y:S02]  /*6170*/  I2F.U16 R0, R5 ;  /* 0x0000000500007306 */ /* 0x000e240000101000 */
[----:B0-----:R-:W-:-:S05]  /*6180*/  F2FP.BF16.F32.PACK_AB R0, RZ, R0 ;  /* 0x00000000ff00723e */ /* 0x001fca00000010ff */
[----:B------:R0:W-:Y:S02]  /*6190*/  STG.E.U16 desc[UR36][R2.64], R0 ;  /* 0x0000000002007986 */ /* 0x0001e4000c101524 */
.L_x_23799:
[----:B------:R-:W-:Y:S05]  /*61a0*/  BSYNC.RECONVERGENT B6 ;  /* 0x0000000000067941 */ /* 0x000fea0003800200 */
.L_x_23793:
[----:B------:R-:W-:-:S07]  /*61b0*/  IADD3 R17, PT, PT, R17, 0x80, RZ ;  /* 0x0000008011117810 */ /* 0x000fce0007ffe0ff */
.L_x_23758:
[----:B------:R-:W-:Y:S05]  /*61c0*/  BSYNC.RECONVERGENT B7 ;  /* 0x0000000000077941 */ /* 0x000fea0003800200 */
.L_x_23757:
        /* <DEDUP_REMOVED lines=307> */
.L_x_23827:
        /* <DEDUP_REMOVED lines=16> */
.L_x_23831:
[----:B------:R0:W5:Y:S01]  /*7600*/  LDG.E.U8 R0, desc[UR36][R4.64] ;  /* 0x0000002404007981 */ /* 0x000162000c1e1100 */
[----:B------:R-:W-:Y:S05]  /*7610*/  BRA `(.L_x_23833) ;  /* 0x0000000c005c7947 */ /* 0x000fea0003800000 */
.L_x_23830:
        /* <DEDUP_REMOVED lines=8> */
.L_x_23835:
[----:B------:R3:W5:Y:S01]  /*76a0*/  LDG.E.U8 R0, desc[UR36][R4.64] ;  /* 0x0000002404007981 */ /* 0x000762000c1e1100 */
[----:B------:R-:W-:Y:S05]  /*76b0*/  BRA `(.L_x_23833) ;  /* 0x0000000c00347947 */ /* 0x000fea0003800000 */
.L_x_23834:
[----:B------:R2:W5:Y:S01]  /*76c0*/  LDG.E.U16 R0, desc[UR36][R4.64] ;  /* 0x0000002404007981 */ /* 0x000562000c1e1500 */
[----:B------:R-:W-:Y:S05]  /*76d0*/  BRA `(.L_x_23833) ;  /* 0x0000000c002c7947 */ /* 0x000fea0003800000 */
.L_x_23829:
        /* <DEDUP_REMOVED lines=10> */
.L_x_23837:
[----:B------:R-:W2:Y:S02]  /*7780*/  LDG.E.U16 R2, desc[UR36][R4.64] ;  /* 0x0000002404027981 */ /* 0x000ea4000c1e1500 */
[----:B--2---:R-:W-:-:S06]  /*7790*/  HADD2.F32 R2, -RZ, R2.H0_H0 ;  /* 0x20000002ff027230 */ /* 0x004fcc0000004100 */
[----:B------:R-:W0:Y:S02]  /*77a0*/  F2I.S64.TRUNC R2, R2 ;  /* 0x0000000200027311 */ /* 0x000e24000020d900 */
[----:B0-----:R-:W-:Y:S01]  /*77b0*/  PRMT R0, R2, 0x7610, R0 ;  /* 0x0000761002007816 */ /* 0x001fe20000000000 */
[----:B------:R-:W-:Y:S06]  /*77c0*/  BRA `(.L_x_23833) ;  /* 0x0000000800f07947 */ /* 0x000fec0003800000 */
.L_x_23836:
        /* <DEDUP_REMOVED lines=10> */
.L_x_23839:
[----:B------:R-:W2:Y:S02]  /*7870*/  LDG.E.U16 R4, desc[UR36][R4.64] ;  /* 0x0000002404047981 */ /* 0x000ea4000c1e1500 */
[----:B--2---:R-:W-:-:S06]  /*7880*/  HADD2.F32 R2, -RZ, R4.H0_H0 ;  /* 0x20000004ff027230 */ /* 0x004fcc0000004100 */
[----:B------:R-:W0:Y:S02]  /*7890*/  F2I.S64.TRUNC R2, R2 ;  /* 0x0000000200027311 */ /* 0x000e24000020d900 */
[----:B0-----:R-:W-:Y:S01]  /*78a0*/  PRMT R0, R2, 0x7610, R0 ;  /* 0x0000761002007816 */ /* 0x001fe20000000000 */
[----:B------:R-:W-:Y:S06]  /*78b0*/  BRA `(.L_x_23833) ;  /* 0x0000000800b47947 */ /* 0x000fec0003800000 */
.L_x_23838:
[----:B------:R-:W2:Y:S02]  /*78c0*/  LDG.E.64 R2, desc[UR36][R4.64] ;  /* 0x0000002404027981 */ /* 0x000ea4000c1e1b00 */
[----:B--2---:R-:W0:Y:S02]  /*78d0*/  F2I.S64.F64.TRUNC R2, R2 ;  /* 0x0000000200027311 */ /* 0x004e24000030d900 */
[----:B0-----:R-:W-:Y:S01]  /*78e0*/  PRMT R0, R2, 0x7610, R0 ;  /* 0x0000761002007816 */ /* 0x001fe20000000000 */
[----:B------:R-:W-:Y:S06]  /*78f0*/  BRA `(.L_x_23833) ;  /* 0x0000000800a47947 */ /* 0x000fec0003800000 */
.L_x_23828:
        /* <DEDUP_REMOVED lines=12> */
.L_x_23842:
[----:B------:R-:W2:Y:S02]  /*79c0*/  LDG.E.64 R4, desc[UR36][R4.64] ;  /* 0x0000002404047981 */ /* 0x000ea4000c1e1b00 */
[----:B--2---:R-:W0:Y:S02]  /*79d0*/  F2I.S64.F64.TRUNC R2, R4 ;  /* 0x0000000400027311 */ /* 0x004e24000030d900 */
[----:B0-----:R-:W-:Y:S01]  /*79e0*/  PRMT R0, R2, 0x7610, R0 ;  /* 0x0000761002007816 */ /* 0x001fe20000000000 */
[----:B------:R-:W-:Y:S06]  /*79f0*/  BRA `(.L_x_23833) ;  /* 0x0000000800647947 */ /* 0x000fec0003800000 */
.L_x_23841:
        /* <DEDUP_REMOVED lines=27> */
.L_x_23844:
        /* <DEDUP_REMOVED lines=14> */
.L_x_23843:
[----:B------:R-:W2:Y:S02]  /*7c90*/  LDG.E.U16 R2, desc[UR36][R4.64] ;  /* 0x0000002404027981 */ /* 0x000ea4000c1e1500 */
[----:B--2---:R-:W-:-:S06]  /*7ca0*/  IMAD.U32 R2, R2, 0x10000, RZ ;  /* 0x0001000002027824 */ /* 0x004fcc00078e00ff */
[----:B------:R-:W0:Y:S02]  /*7cb0*/  F2I.S64.TRUNC R2, R2 ;  /* 0x0000000200027311 */ /* 0x000e24000020d900 */
[----:B0-----:R-:W-:Y:S01]  /*7cc0*/  PRMT R0, R2, 0x7610, R0 ;  /* 0x0000761002007816 */ /* 0x001fe20000000000 */
[----:B------:R-:W-:Y:S06]  /*7cd0*/  BRA `(.L_x_23833) ;  /* 0x0000000400ac7947 */ /* 0x000fec0003800000 */
.L_x_23840:
        /* <DEDUP_REMOVED lines=10> */
.L_x_23847:
        /* <DEDUP_REMOVED lines=21> */
.L_x_23851:
[----:B------:R-:W-:Y:S05]  /*7ed0*/  BSYNC.RECONVERGENT B1 ;  /* 0x0000000000017941 */ /* 0x000fea0003800200 */
.L_x_23850:
[----:B------:R-:W-:Y:S01]  /*7ee0*/  IMAD.SHL.U32 R0, R0, 0x100000, RZ ;  /* 0x0010000000007824 */ /* 0x000fe200078e00ff */
[----:B------:R-:W-:-:S04]  /*7ef0*/  LEA R2, R2, 0x3b800000, 0x17 ;  /* 0x3b80000002027811 */ /* 0x000fc800078eb8ff */
[----:B------:R-:W-:-:S07]  /*7f00*/  LOP3.LUT R2, R2, R0, R7, 0xfe, !PT ;  /* 0x0000000002027212 */ /* 0x000fce00078efe07 */
.L_x_23849:
[----:B------:R-:W-:Y:S05]  /*7f10*/  BSYNC.RECONVERGENT B0 ;  /* 0x0000000000007941 */ /* 0x000fea0003800200 */
.L_x_23848:
[----:B------:R-:W0:Y:S02]  /*7f20*/  F2I.S64.TRUNC R2, R2 ;  /* 0x0000000200027311 */ /* 0x000e24000020d900 */
[----:B0-----:R-:W-:Y:S01]  /*7f30*/  PRMT R0, R2, 0x7610, R0 ;  /* 0x0000761002007816 */ /* 0x001fe20000000000 */
[----:B------:R-:W-:Y:S06]  /*7f40*/  BRA `(.L_x_23833) ;  /* 0x0000000400107947 */ /* 0x000fec0003800000 */
.L_x_23846:
        /* <DEDUP_REMOVED lines=21> */
.L_x_23855:
[----:B------:R-:W-:Y:S05]  /*80a0*/  BSYNC.RECONVERGENT B1 ;  /* 0x0000000000017941 */ /* 0x000fea0003800200 */
.L_x_23854:
[----:B------:R-:W-:Y:S02]  /*80b0*/  SHF.L.U32 R0, R0, 0x15, RZ ;  /* 0x0000001500007819 */ /* 0x000fe400000006ff */
[----:B------:R-:W-:-:S04]  /*80c0*/  LEA R2, R2, 0x37800000, 0x17 ;  /* 0x3780000002027811 */ /* 0x000fc800078eb8ff */
[----:B------:R-:W-:-:S07]  /*80d0*/  LOP3.LUT R2, R2, R0, R7, 0xfe, !PT ;  /* 0x0000000002027212 */ /* 0x000fce00078efe07 */
.L_x_23853:
[----:B------:R-:W-:Y:S05]  /*80e0*/  BSYNC.RECONVERGENT B0 ;  /* 0x0000000000007941 */ /* 0x000fea0003800200 */
.L_x_23852:
[----:B------:R-:W0:Y:S02]  /*80f0*/  F2I.S64.TRUNC R2, R2 ;  /* 0x0000000200027311 */ /* 0x000e24000020d900 */
[----:B0-----:R-:W-:Y:S01]  /*8100*/  PRMT R0, R2, 0x7610, R0 ;  /* 0x0000761002007816 */ /* 0x001fe20000000000 */
[----:B------:R-:W-:Y:S06]  /*8110*/  BRA `(.L_x_23833) ;  /* 0x00000000009c7947 */ /* 0x000fec0003800000 */
.L_x_23845:
        /* <DEDUP_REMOVED lines=14> */
.L_x_23859:
[----:B------:R-:W-:Y:S05]  /*8200*/  BSYNC.RECONVERGENT B0 ;  /* 0x0000000000007941 */ /* 0x000fea0003800200 */
.L_x_23858:
[----:B------:R-:W0:Y:S02]  /*8210*/  F2I.S64.TRUNC R2, R2 ;  /* 0x0000000200027311 */ /* 0x000e24000020d900 */
[----:B0-----:R-:W-:Y:S01]  /*8220*/  PRMT R0, R2, 0x7610, R0 ;  /* 0x0000761002007816 */ /* 0x001fe20000000000 */
[----:B------:R-:W-:Y:S06]  /*8230*/  BRA `(.L_x_23833) ;  /* 0x0000000000547947 */ /* 0x000fec0003800000 */
.L_x_23832:
        /* <DEDUP_REMOVED lines=16> */
.L_x_23860:
[----:B------:R-:W-:Y:S01]  /*8340*/  PRMT R0, RZ, 0x7610, R0 ;  /* 0x00007610ff007816 */ /* 0x000fe20000000000 */
[----:B------:R-:W-:Y:S06]  /*8350*/  BRA `(.L_x_23833) ;  /* 0x00000000000c7947 */ /* 0x000fec0003800000 */
.L_x_23857:
[----:B------:R0:W5:Y:S01]  /*8360*/  LDG.E.U8 R0, desc[UR36][R4.64] ;  /* 0x0000002404007981 */ /* 0x000162000c1e1100 */
[----:B------:R-:W-:Y:S05]  /*8370*/  BRA `(.L_x_23833) ;  /* 0x0000000000047947 */ /* 0x000fea0003800000 */
.L_x_23856:
[----:B------:R0:W5:Y:S02]  /*8380*/  LDG.E.U8 R0, desc[UR36][R4.64] ;  /* 0x0000002404007981 */ /* 0x000164000c1e1100 */
.L_x_23833:
        /* <DEDUP_REMOVED lines=19> */
.L_x_23865:
[----:B------:R0:W-:Y:S01]  /*84c0*/  STG.E.U8 desc[UR36][R2.64], R5 ;  /* 0x0000000502007986 */ /* 0x0001e2000c101124 */
[----:B------:R-:W-:Y:S05]  /*84d0*/  BRA `(.L_x_23867) ;  /* 0x0000000c00507947 */ /* 0x000fea0003800000 */
.L_x_23864:
        /* <DEDUP_REMOVED lines=10> */
.L_x_23869:
[----:B------:R-:W-:-:S05]  /*8580*/  LOP3.LUT R5, R5, 0xff, RZ, 0xc0, !PT ;  /* 0x000000ff05057812 */ /* 0x000fca00078ec0ff */
[----:B------:R0:W-:Y:S01]  /*8590*/  STG.E desc[UR36][R2.64], R5 ;  /* 0x0000000502007986 */ /* 0x0001e2000c101924 */
[----:B------:R-:W-:Y:S05]  /*85a0*/  BRA `(.L_x_23867) ;  /* 0x0000000c001c7947 */ /* 0x000fea0003800000 */
.L_x_23868:
[----:B------:R-:W-:-:S05]  /*85b0*/  LOP3.LUT R5, R5, 0xff, RZ, 0xc0, !PT ;  /* 0x000000ff05057812 */ /* 0x000fca00078ec0ff */
[----:B------:R0:W-:Y:S01]  /*85c0*/  STG.E.U16 desc[UR36][R2.64], R5 ;  /* 0x0000000502007986 */ /* 0x0001e2000c101524 */
[----:B------:R-:W-:Y:S05]  /*85d0*/  BRA `(.L_x_23867) ;  /* 0x0000000c00107947 */ /* 0x000fea0003800000 */
.L_x_23863:
        /* <DEDUP_REMOVED lines=10> */
.L_x_23871:
[----:B------:R-:W-:-:S04]  /*8680*/  LOP3.LUT R5, R5, 0xff, RZ, 0xc0, !PT ;  /* 0x000000ff05057812 */ /* 0x000fc800078ec0ff */
[----:B------:R-:W0:Y:S02]  /*8690*/  I2F.U16 R0, R5 ;  /* 0x0000000500007306 */ /* 0x000e240000101000 */
[----:B0-----:R-:W-:-:S05]  /*86a0*/  F2FP.F16.F32.PACK_AB R0, RZ, R0 ;  /* 0x00000000ff00723e */ /* 0x001fca00000000ff */
[----:B------:R0:W-:Y:S01]  /*86b0*/  STG.E.U16 desc[UR36][R2.64], R0 ;  /* 0x0000000002007986 */ /* 0x0001e2000c101524 */
[----:B------:R-:W-:Y:S05]  /*86c0*/  BRA `(.L_x_23867) ;  /* 0x0000000800d47947 */ /* 0x000fea0003800000 */
.L_x_23870:
        /* <DEDUP_REMOVED lines=11> */
.L_x_23873:
[----:B------:R-:W-:-:S06]  /*8780*/  LOP3.LUT R5, R5, 0xff, RZ, 0xc0, !PT ;  /* 0x000000ff05057812 */ /* 0x000fcc00078ec0ff */
[----:B------:R-:W0:Y:S02]  /*8790*/  I2F.U16 R5, R5 ;  /* 0x0000000500057306 */ /* 0x000e240000101000 */
[----:B0-----:R-:W-:-:S04]  /*87a0*/  F2FP.F16.F32.PACK_AB R5, RZ, R5 ;  /* 0x00000005ff05723e */ /* 0x001fc800000000ff */
[----:B------:R-:W-:-:S05]  /*87b0*/  PRMT R5, R5, 0x5410, RZ ;  /* 0x0000541005057816 */ /* 0x000fca00000000ff */
[----:B------:R0:W-:Y:S01]  /*87c0*/  STG.E desc[UR36][R2.64], R5 ;  /* 0x0000000502007986 */ /* 0x0001e2000c101924 */
[----:B------:R-:W-:Y:S05]  /*87d0*/  BRA `(.L_x_23867) ;  /* 0x0000000800907947 */ /* 0x000fea0003800000 */
.L_x_23872:
[----:B------:R-:W-:-:S06]  /*87e0*/  LOP3.LUT R5, R5, 0xff, RZ, 0xc0, !PT ;  /* 0x000000ff05057812 */ /* 0x000fcc00078ec0ff */
[----:B------:R-:W0:Y:S02]  /*87f0*/  I2F.F64.U16 R4, R5 ;  /* 0x0000000500047312 */ /* 0x000e240000101800 */
[----:B0-----:R0:W-:Y:S01]  /*8800*/  STG.E.64 desc[UR36][R2.64], R4 ;  /* 0x0000000402007986 */ /* 0x0011e2000c101b24 */
[----:B------:R-:W-:Y:S05]  /*8810*/  BRA `(.L_x_23867) ;  /* 0x0000000800807947 */ /* 0x000fea0003800000 */
.L_x_23862:
        /* <DEDUP_REMOVED lines=13> */
.L_x_23877:
        /* <DEDUP_REMOVED lines=18> */
.L_x_23879:
[----:B------:R-:W-:Y:S05]  /*8a10*/  BSYNC.RECONVERGENT B0 ;  /* 0x0000000000007941 */ /* 0x000fea0003800200 */
.L_x_23878:
[----:B------:R0:W-:Y:S01]  /*8a20*/  STG.E.U8 desc[UR36][R2.64], R0 ;  /* 0x0000000002007986 */ /* 0x0001e2000c101124 */
[----:B------:R-:W-:Y:S05]  /*8a30*/  BRA `(.L_x_23867) ;  /* 0x0000000400f87947 */ /* 0x000fea0003800000 */
.L_x_23876:
        /* <DEDUP_REMOVED lines=18> */
.L_x_23881:
[----:B------:R-:W-:Y:S05]  /*8b60*/  BSYNC.RECONVERGENT B0 ;  /* 0x0000000000007941 */ /* 0x000fea0003800200 */
.L_x_23880:
[----:B------:R0:W-:Y:S01]  /*8b70*/  STG.E.U8 desc[UR36][R2.64], R0 ;  /* 0x0000000002007986 */ /* 0x0001e2000c101124 */
[----:B------:R-:W-:Y:S05]  /*8b80*/  BRA `(.L_x_23867) ;  /* 0x0000000400a47947 */ /* 0x000fea0003800000 */
.L_x_23875:
        /* <DEDUP_REMOVED lines=23> */
.L_x_23883:
[----:B------:R-:W-:Y:S01]  /*8d00*/  LOP3.LUT R4, R5, 0xff, RZ, 0xc0, !PT ;  /* 0x000000ff05047812 */ /* 0x000fe200078ec0ff */
[----:B------:R-:W-:-:S05]  /*8d10*/  HFMA2 R5, -RZ, RZ, 0, 0 ;  /* 0x00000000ff057431 */ /* 0x000fca00000001ff */
[----:B------:R0:W-:Y:S01]  /*8d20*/  STG.E.64 desc[UR36][R2.64], R4 ;  /* 0x0000000402007986 */ /* 0x0001e2000c101b24 */
[----:B------:R-:W-:Y:S05]  /*8d30*/  BRA `(.L_x_23867) ;  /* 0x0000000400387947 */ /* 0x000fea0003800000 */
.L_x_23882:
[----:B------:R-:W-:-:S05]  /*8d40*/  LOP3.LUT R5, R5, 0xff, RZ, 0xc0, !PT ;  /* 0x000000ff05057812 */ /* 0x000fca00078ec0ff */
[----:B------:R0:W-:Y:S01]  /*8d50*/  STG.E desc[UR36][R2.64], R5 ;  /* 0x0000000502007986 */ /* 0x0001e2000c101924 */
[----:B------:R-:W-:Y:S05]  /*8d60*/  BRA `(.L_x_23867) ;  /* 0x00000004002c7947 */ /* 0x000fea0003800000 */
.L_x_23874:
        /* <DEDUP_REMOVED lines=10> */
.L_x_23885:
[----:B------:R-:W-:Y:S02]  /*8e10*/  LOP3.LUT R5, R5, 0xff, RZ, 0xc0, !PT ;  /* 0x000000ff05057812 */ /* 0x000fe400078ec0ff */
[----:B------:R-:W-:-:S04]  /*8e20*/  CS2R R6, SRZ ;  /* 0x0000000000067805 */ /* 0x000fc8000001ff00 */
[----:B------:R-:W0:Y:S02]  /*8e30*/  I2F.F64.U16 R4, R5 ;  /* 0x0000000500047312 */ /* 0x000e240000101800 */
[----:B0-----:R4:W-:Y:S01]  /*8e40*/  STG.E.128 desc[UR36][R2.64], R4 ;  /* 0x0000000402007986 */ /* 0x0019e2000c101d24 */
[----:B------:R-:W-:Y:S05]  /*8e50*/  BRA `(.L_x_23867) ;  /* 0x0000000000f07947 */ /* 0x000fea0003800000 */
.L_x_23884:
[----:B------:R-:W-:-:S09]  /*8e60*/  UISETP.NE.AND UP0, UPT, UR4, 0xf, UPT ;  /* 0x0000000f0400788c */ /* 0x000fd2000bf05270 */
[----:B------:R-:W-:Y:S05]  /*8e70*/  BRA.U !UP0, `(.L_x_23886) ;  /* 0x0000000108d87547 */ /* 0x000fea000b800000 */
[----:B------:R-:W-:-:S09]  /*8e80*/  UISETP.NE.AND UP0, UPT, UR4, 0x17, UPT ;  /* 0x000000170400788c */ /* 0x000fd2000bf05270 */
[----:B------:R-:W-:Y:S05]  /*8e90*/  BRA.U !UP0, `(.L_x_23887) ;  /* 0x0000000108887547 */ /* 0x000fea000b800000 */
[----:B------:R-:W-:-:S09]  /*8ea0*/  UISETP.NE.AND UP0, UPT, UR4, 0x18, UPT ;  /* 0x000000180400788c */ /* 0x000fd2000bf05270 */
[----:B------:R-:W-:Y:S05]  /*8eb0*/  BRA.U !UP0, `(.L_x_23888) ;  /* 0x0000000108447547 */ /* 0x000fea000b800000 */
.L_x_23866:
        /* <DEDUP_REMOVED lines=16> */
.L_x_23889:
[----:B------:R-:W-:Y:S05]  /*8fc0*/  BRA `(.L_x_23867) ;  /* 0x0000000000947947 */ /* 0x000fea0003800000 */
.L_x_23888:
        /* <DEDUP_REMOVED lines=12> */
.L_x_23891:
[----:B------:R-:W-:Y:S05]  /*9090*/  BSYNC.RECONVERGENT B0 ;  /* 0x0000000000007941 */ /* 0x000fea0003800200 */
.L_x_23890:
[----:B------:R3:W-:Y:S01]  /*90a0*/  STG.E.U8 desc[UR36][R2.64], R5 ;  /* 0x0000000502007986 */ /* 0x0007e2000c101124 */
[----:B------:R-:W-:Y:S05]  /*90b0*/  BRA `(.L_x_23867) ;  /* 0x0000000000587947 */ /* 0x000fea0003800000 */
.L_x_23887:
        /* <DEDUP_REMOVED lines=13> */
.L_x_23892:
[----:B------:R-:W-:Y:S01]  /*9190*/  IMAD.MOV.U32 R5, RZ, RZ, 0x7f ;  /* 0x0000007fff057424 */ /* 0x000fe200078e00ff */
[----:B------:R-:W-:-:S04]  /*91a0*/  ISETP.GT.U32.AND P0, PT, R7, 0x7f800000, PT ;  /* 0x7f8000000700780c */ /* 0x000fc80003f04070 */
[----:B------:R-:W-:-:S05]  /*91b0*/  SEL R5, R5, 0x7c, P0 ;  /* 0x0000007c05057807 */ /* 0x000fca0000000000 */
[----:B------:R2:W-:Y:S01]  /*91c0*/  STG.E.U8 desc[UR36][R2.64], R5 ;  /* 0x0000000502007986 */ /* 0x0005e2000c101124 */
[----:B------:R-:W-:Y:S05]  /*91d0*/  BRA `(.L_x_23867) ;  /* 0x0000000000107947 */ /* 0x000fea0003800000 */
.L_x_23886:
[----:B------:R-:W-:-:S04]  /*91e0*/  LOP3.LUT R5, R5, 0xff, RZ, 0xc0, !PT ;  /* 0x000000ff05057812 */ /* 0x000fc800078ec0ff */
[----:B------:R-:W0:Y:S02]  /*91f0*/  I2F.U16 R0, R5 ;  /* 0x0000000500007306 */ /* 0x000e240000101000 */
[----:B0-----:R-:W-:-:S05]  /*9200*/  F2FP.BF16.F32.PACK_AB R0, RZ, R0 ;  /* 0x00000000ff00723e */ /* 0x001fca00000010ff */
[----:B------:R0:W-:Y:S02]  /*9210*/  STG.E.U16 desc[UR36][R2.64], R0 ;  /* 0x0000000002007986 */ /* 0x0001e4000c101524 */
.L_x_23867:
[----:B------:R-:W-:Y:S05]  /*9220*/  BSYNC.RECONVERGENT B6 ;  /* 0x0000000000067941 */ /* 0x000fea0003800200 */
.L_x_23861:
[----:B------:R-:W-:-:S07]  /*9230*/  IADD3 R17, PT, PT, R17, 0x80, RZ ;  /* 0x0000008011117810 */ /* 0x000fce0007ffe0ff */
.L_x_23826:
[----:B------:R-:W-:Y:S05]  /*9240*/  BSYNC.RECONVERGENT B7 ;  /* 0x0000000000077941 */ /* 0x000fea0003800200 */
.L_x_23825:
        /* <DEDUP_REMOVED lines=306> */
.L_x_23893:
        /* <DEDUP_REMOVED lines=18> */
.L_x_23897:
[----:B------:R4:W5:Y:S01]  /*a690*/  LDG.E.U8 R0, desc[UR36][R4.64] ;  /* 0x0000002404007981 */ /* 0x000962000c1e1100 */
[----:B------:R-:W-:Y:S05]  /*a6a0*/  BRA `(.L_x_23899) ;  /* 0x0000000c005c7947 */ /* 0x000fea0003800000 */
.L_x_23896:
        /* <DEDUP_REMOVED lines=8> */
.L_x_23901:
[----:B------:R2:W5:Y:S01]  /*a730*/  LDG.E.U8 R0, desc[UR36][R4.64] ;  /* 0x0000002404007981 */ /* 0x000562000c1e1100 */
[----:B------:R-:W-:Y:S05]  /*a740*/  BRA `(.L_x_23899) ;  /* 0x0000000c00347947 */ /* 0x000fea0003800000 */
.L_x_23900:
[----:B------:R0:W5:Y:S01]  /*a750*/  LDG.E.U16 R0, desc[UR36][R4.64] ;  /* 0x0000002404007981 */ /* 0x000162000c1e1500 */
[----:B------:R-:W-:Y:S05]  /*a760*/  BRA `(.L_x_23899) ;  /* 0x0000000c002c7947 */ /* 0x000fea0003800000 */
.L_x_23895:
        /* <DEDUP_REMOVED lines=10> */
.L_x_23903:
[----:B------:R-:W2:Y:S02]  /*a810*/  LDG.E.U16 R2, desc[UR36][R4.64] ;  /* 0x0000002404027981 */ /* 0x000ea4000c1e1500 */
[----:B--2---:R-:W-:-:S06]  /*a820*/  HADD2.F32 R2, -RZ, R2.H0_H0 ;  /* 0x20000002ff027230 */ /* 0x004fcc0000004100 */
[----:B------:R-:W0:Y:S02]  /*a830*/  F2I.S64.TRUNC R2, R2 ;  /* 0x0000000200027311 */ /* 0x000e24000020d900 */
[----:B0-----:R-:W-:Y:S01]  /*a840*/  PRMT R0, R2, 0x7610, R0 ;  /* 0x0000761002007816 */ /* 0x001fe20000000000 */
[----:B------:R-:W-:Y:S06]  /*a850*/  BRA `(.L_x_23899) ;  /* 0x0000000800f07947 */ /* 0x000fec0003800000 */
.L_x_23902:
        /* <DEDUP_REMOVED lines=10> */
.L_x_23905:
[----:B------:R-:W2:Y:S02]  /*a900*/  LDG.E.U16 R4, desc[UR36][R4.64] ;  /* 0x0000002404047981 */ /* 0x000ea4000c1e1500 */
[----:B--2---:R-:W-:-:S06]  /*a910*/  HADD2.F32 R2, -RZ, R4.H0_H0 ;  /* 0x20000004ff027230 */ /* 0x004fcc0000004100 */
[----:B------:R-:W0:Y:S02]  /*a920*/  F2I.S64.TRUNC R2, R2 ;  /* 0x0000000200027311 */ /* 0x000e24000020d900 */
[----:B0-----:R-:W-:Y:S01]  /*a930*/  PRMT R0, R2, 0x7610, R0 ;  /* 0x0000761002007816 */ /* 0x001fe20000000000 */
[----:B------:R-:W-:Y:S06]  /*a940*/  BRA `(.L_x_23899) ;  /* 0x0000000800b47947 */ /* 0x000fec0003800000 */
.L_x_23904:
[----:B------:R-:W2:Y:S02]  /*a950*/  LDG.E.64 R2, desc[UR36][R4.64] ;  /* 0x0000002404027981 */ /* 0x000ea4000c1e1b00 */
[----:B--2---:R-:W0:Y:S02]  /*a960*/  F2I.S64.F64.TRUNC R2, R2 ;  /* 0x0000000200027311 */ /* 0x004e24000030d900 */
[----:B0-----:R-:W-:Y:S01]  /*a970*/  PRMT R0, R2, 0x7610, R0 ;  /* 0x0000761002007816 */ /* 0x001fe20000000000 */
[----:B------:R-:W-:Y:S06]  /*a980*/  BRA `(.L_x_23899) ;  /* 0x0000000800a47947 */ /* 0x000fec0003800000 */
.L_x_23894:
        /* <DEDUP_REMOVED lines=12> */
.L_x_23908:
[----:B------:R-:W2:Y:S02]  /*aa50*/  LDG.E.64 R4, desc[UR36][R4.64] ;  /* 0x0000002404047981 */ /* 0x000ea4000c1e1b00 */
[----:B--2---:R-:W0:Y:S02]  /*aa60*/  F2I.S64.F64.TRUNC R2, R4 ;  /* 0x0000000400027311 */ /* 0x004e24000030d900 */
[----:B0-----:R-:W-:Y:S01]  /*aa70*/  PRMT R0, R2, 0x7610, R0 ;  /* 0x0000761002007816 */ /* 0x001fe20000000000 */
[----:B------:R-:W-:Y:S06]  /*aa80*/  BRA `(.L_x_23899) ;  /* 0x0000000800647947 */ /* 0x000fec0003800000 */
.L_x_23907:
        /* <DEDUP_REMOVED lines=27> */
.L_x_23910:
        /* <DEDUP_REMOVED lines=14> */
.L_x_23909:
[----:B------:R-:W2:Y:S02]  /*ad20*/  LDG.E.U16 R2, desc[UR36][R4.64] ;  /* 0x0000002404027981 */ /* 0x000ea4000c1e1500 */
[----:B--2---:R-:W-:-:S06]  /*ad30*/  IMAD.U32 R2, R2, 0x10000, RZ ;  /* 0x0001000002027824 */ /* 0x004fcc00078e00ff */
[----:B------:R-:W0:Y:S02]  /*ad40*/  F2I.S64.TRUNC R2, R2 ;  /* 0x0000000200027311 */ /* 0x000e24000020d900 */
[----:B0-----:R-:W-:Y:S01]  /*ad50*/  PRMT R0, R2, 0x7610, R0 ;  /* 0x0000761002007816 */ /* 0x001fe20000000000 */
[----:B------:R-:W-:Y:S06]  /*ad60*/  BRA `(.L_x_23899) ;  /* 0x0000000400ac7947 */ /* 0x000fec0003800000 */
.L_x_23906:
        /* <DEDUP_REMOVED lines=10> */
.L_x_23913:
        /* <DEDUP_REMOVED lines=21> */
.L_x_23917:
[----:B------:R-:W-:Y:S05]  /*af60*/  BSYNC.RECONVERGENT B1 ;  /* 0x0000000000017941 */ /* 0x000fea0003800200 */
.L_x_23916:
[----:B------:R-:W-:Y:S02]  /*af70*/  SHF.L.U32 R0, R0, 0x14, RZ ;  /* 0x0000001400007819 */ /* 0x000fe400000006ff */
[----:B------:R-:W-:-:S04]  /*af80*/  LEA R2, R2, 0x3b800000, 0x17 ;  /* 0x3b80000002027811 */ /* 0x000fc800078eb8ff */
[----:B------:R-:W-:-:S07]  /*af90*/  LOP3.LUT R2, R2, R0, R7, 0xfe, !PT ;  /* 0x0000000002027212 */ /* 0x000fce00078efe07 */
.L_x_23915:
[----:B------:R-:W-:Y:S05]  /*afa0*/  BSYNC.RECONVERGENT B0 ;  /* 0x0000000000007941 */ /* 0x000fea0003800200 */
.L_x_23914:
[----:B------:R-:W0:Y:S02]  /*afb0*/  F2I.S64.TRUNC R2, R2 ;  /* 0x0000000200027311 */ /* 0x000e24000020d900 */
[----:B0-----:R-:W-:Y:S01]  /*afc0*/  PRMT R0, R2, 0x7610, R0 ;  /* 0x0000761002007816 */ /* 0x001fe20000000000 */
[----:B------:R-:W-:Y:S06]  /*afd0*/  BRA `(.L_x_23899) ;  /* 0x0000000400107947 */ /* 0x000fec0003800000 */
.L_x_23912:
        /* <DEDUP_REMOVED lines=21> */
.L_x_23921:
[----:B------:R-:W-:Y:S05]  /*b130*/  BSYNC.RECONVERGENT B1 ;  /* 0x0000000000017941 */ /* 0x000fea0003800200 */
.L_x_23920:
[----:B------:R-:W-:Y:S01]  /*b140*/  IMAD.SHL.U32 R0, R0, 0x200000, RZ ;  /* 0x0020000000007824 */ /* 0x000fe200078e00ff */
[----:B------:R-:W-:-:S04]  /*b150*/  LEA R2, R2, 0x37800000, 0x17 ;  /* 0x3780000002027811 */ /* 0x000fc800078eb8ff */
[----:B------:R-:W-:-:S07]  /*b160*/  LOP3.LUT R2, R2, R0, R7, 0xfe, !PT ;  /* 0x0000000002027212 */ /* 0x000fce00078efe07 */
.L_x_23919:
[----:B------:R-:W-:Y:S05]  /*b170*/  BSYNC.RECONVERGENT B0 ;  /* 0x0000000000007941 */ /* 0x000fea0003800200 */
.L_x_23918:
[----:B------:R-:W0:Y:S02]  /*b180*/  F2I.S64.TRUNC R2, R2 ;  /* 0x0000000200027311 */ /* 0x000e24000020d900 */
[----:B0-----:R-:W-:Y:S01]  /*b190*/  PRMT R0, R2, 0x7610, R0 ;  /* 0x0000761002007816 */ /* 0x001fe20000000000 */
[----:B------:R-:W-:Y:S06]  /*b1a0*/  BRA `(.L_x_23899) ;  /* 0x00000000009c7947 */ /* 0x000fec0003800000 */
.L_x_23911:
        /* <DEDUP_REMOVED lines=14> */
.L_x_23925:
[----:B------:R-:W-:Y:S05]  /*b290*/  BSYNC.RECONVERGENT B0 ;  /* 0x0000000000007941 */ /* 0x000fea0003800200 */
.L_x_23924:
[----:B------:R-:W0:Y:S02]  /*b2a0*/  F2I.S64.TRUNC R2, R2 ;  /* 0x0000000200027311 */ /* 0x000e24000020d900 */
[----:B0-----:R-:W-:Y:S01]  /*b2b0*/  PRMT R0, R2, 0x7610, R0 ;  /* 0x0000761002007816 */ /* 0x001fe20000000000 */
[----:B------:R-:W-:Y:S06]  /*b2c0*/  BRA `(.L_x_23899) ;  /* 0x0000000000547947 */ /* 0x000fec0003800000 */
.L_x_23898:
        /* <DEDUP_REMOVED lines=16> */
.L_x_23926:
[----:B------:R-:W-:Y:S01]  /*b3d0*/  PRMT R0, RZ, 0x7610, R0 ;  /* 0x00007610ff007816 */ /* 0x000fe20000000000 */
[----:B------:R-:W-:Y:S06]  /*b3e0*/  BRA `(.L_x_23899) ;  /* 0x00000000000c7947 */ /* 0x000fec0003800000 */
.L_x_23923:
[----:B------:R0:W5:Y:S01]  /*b3f0*/  LDG.E.U8 R0, desc[UR36][R4.64] ;  /* 0x0000002404007981 */ /* 0x000162000c1e1100 */
[----:B------:R-:W-:Y:S05]  /*b400*/  BRA `(.L_x_23899) ;  /* 0x0000000000047947 */ /* 0x000fea0003800000 */
.L_x_23922:
[----:B------:R0:W5:Y:S02]  /*b410*/  LDG.E.U8 R0, desc[UR36][R4.64] ;  /* 0x0000002404007981 */ /* 0x000164000c1e1100 */
.L_x_23899:
[----:B------:R-:W-:Y:S01]  /*b420*/  UPRMT UR4, UR41, 0x9910, URZ ;  /* 0x0000991029047896 */ /* 0x000fe200080000ff */
[----:B-----5:R-:W-:-:S03]  /*b430*/  PRMT R0, R0, 0x9910, RZ ;  /* 0x0000991000007816 */ /* 0x020fc600000000ff */
        /* <DEDUP_REMOVED lines=13> */
.L_x_23930:
[----:B------:R-:W-:Y:S01]  /*b510*/  STG.E.U8 desc[UR36][R16.64], R3 ;  /* 0x0000000310007986 */ /* 0x000fe2000c101124 */
[----:B------:R-:W-:Y:S05]  /*b520*/  EXIT ;  /* 0x000000000000794d */ /* 0x000fea0003800000 */
.L_x_23929:
        /* <DEDUP_REMOVED lines=10> */
.L_x_23933:
[----:B------:R-:W-:-:S05]  /*b5d0*/  LOP3.LUT R3, R3, 0xff, RZ, 0xc0, !PT ;  /* 0x000000ff03037812 */ /* 0x000fca00078ec0ff */
[----:B------:R-:W-:Y:S01]  /*b5e0*/  STG.E desc[UR36][R16.64], R3 ;  /* 0x0000000310007986 */ /* 0x000fe2000c101924 */
[----:B------:R-:W-:Y:S05]  /*b5f0*/  EXIT ;  /* 0x000000000000794d */ /* 0x000fea0003800000 */
.L_x_23932:
[----:B------:R-:W-:-:S05]  /*b600*/  LOP3.LUT R3, R3, 0xff, RZ, 0xc0, !PT ;  /* 0x000000ff03037812 */ /* 0x000fca00078ec0ff */
[----:B------:R-:W-:Y:S01]  /*b610*/  STG.E.U16 desc[UR36][R16.64], R3 ;  /* 0x0000000310007986 */ /* 0x000fe2000c101524 */
[----:B------:R-:W-:Y:S05]  /*b620*/  EXIT ;  /* 0x000000000000794d */ /* 0x000fea0003800000 */
.L_x_23928:
        /* <DEDUP_REMOVED lines=10> */
.L_x_23935:
[----:B------:R-:W-:-:S04]  /*b6d0*/  LOP3.LUT R3, R3, 0xff, RZ, 0xc0, !PT ;  /* 0x000000ff03037812 */ /* 0x000fc800078ec0ff */
[----:B------:R-:W5:Y:S02]  /*b6e0*/  I2F.U16 R0, R3 ;  /* 0x0000000300007306 */ /* 0x000f640000101000 */
[----:B-----5:R-:W-:-:S05]  /*b6f0*/  F2FP.F16.F32.PACK_AB R0, RZ, R0 ;  /* 0x00000000ff00723e */ /* 0x020fca00000000ff */
[----:B------:R-:W-:Y:S01]  /*b700*/  STG.E.U16 desc[UR36][R16.64], R0 ;  /* 0x0000000010007986 */ /* 0x000fe2000c101524 */
[----:B------:R-:W-:Y:S05]  /*b710*/  EXIT ;  /* 0x000000000000794d */ /* 0x000fea0003800000 */
.L_x_23934:
        /* <DEDUP_REMOVED lines=11> */
.L_x_23937:
[----:B------:R-:W-:-:S06]  /*b7d0*/  LOP3.LUT R3, R3, 0xff, RZ, 0xc0, !PT ;  /* 0x000000ff03037812 */ /* 0x000fcc00078ec0ff */
[----:B------:R-:W5:Y:S02]  /*b7e0*/  I2F.U16 R3, R3 ;  /* 0x0000000300037306 */ /* 0x000f640000101000 */
[----:B-----5:R-:W-:-:S04]  /*b7f0*/  F2FP.F16.F32.PACK_AB R3, RZ, R3 ;  /* 0x00000003ff03723e */ /* 0x020fc800000000ff */
[----:B------:R-:W-:-:S05]  /*b800*/  PRMT R3, R3, 0x5410, RZ ;  /* 0x0000541003037816 */ /* 0x000fca00000000ff */
[----:B------:R-:W-:Y:S01]  /*b810*/  STG.E desc[UR36][R16.64], R3 ;  /* 0x0000000310007986 */ /* 0x000fe2000c101924 */
[----:B------:R-:W-:Y:S05]  /*b820*/  EXIT ;  /* 0x000000000000794d */ /* 0x000fea0003800000 */
.L_x_23936:
[----:B------:R-:W-:-:S06]  /*b830*/  LOP3.LUT R3, R3, 0xff, RZ, 0xc0, !PT ;  /* 0x000000ff03037812 */ /* 0x000fcc00078ec0ff */
[----:B------:R-:W5:Y:S02]  /*b840*/  I2F.F64.U16 R2, R3 ;  /* 0x0000000300027312 */ /* 0x000f640000101800 */
[----:B-----5:R-:W-:Y:S01]  /*b850*/  STG.E.64 desc[UR36][R16.64], R2 ;  /* 0x0000000210007986 */ /* 0x020fe2000c101b24 */
[----:B------:R-:W-:Y:S05]  /*b860*/  EXIT ;  /* 0x000000000000794d */ /* 0x000fea0003800000 */
.L_x_23927:
        /* <DEDUP_REMOVED lines=13> */
.L_x_23941:
        /* <DEDUP_REMOVED lines=17> */
.L_x_23944:
[----:B------:R-:W-:-:S07]  /*ba50*/  PRMT R8, R0, 0x7610, R8 ;  /* 0x0000761000087816 */ /* 0x000fce0000000008 */
.L_x_23943:
[----:B------:R-:W-:Y:S05]  /*ba60*/  BSYNC.RECONVERGENT B0 ;  /* 0x0000000000007941 */ /* 0x000fea0003800200 */
.L_x_23942:
[----:B------:R-:W-:Y:S01]  /*ba70*/  STG.E.U8 desc[UR36][R16.64], R8 ;  /* 0x0000000810007986 */ /* 0x000fe2000c101124 */
[----:B------:R-:W-:Y:S05]  /*ba80*/  EXIT ;  /* 0x000000000000794d */ /* 0x000fea0003800000 */
.L_x_23940:
        /* <DEDUP_REMOVED lines=17> */
.L_x_23947:
[----:B------:R-:W-:-:S07]  /*bba0*/  PRMT R8, R0, 0x7610, R8 ;  /* 0x0000761000087816 */ /* 0x000fce0000000008 */
.L_x_23946:
[----:B------:R-:W-:Y:S05]  /*bbb0*/  BSYNC.RECONVERGENT B0 ;  /* 0x0000000000007941 */ /* 0x000fea0003800200 */
.L_x_23945:
[----:B------:R-:W-:Y:S01]  /*bbc0*/  STG.E.U8 desc[UR36][R16.64], R8 ;  /* 0x0000000810007986 */ /* 0x000fe2000c101124 */
[----:B------:R-:W-:Y:S05]  /*bbd0*/  EXIT ;  /* 0x000000000000794d */ /* 0x000fea0003800000 */
.L_x_23939:
        /* <DEDUP_REMOVED lines=23> */
.L_x_23949:
[----:B------:R-:W-:Y:S01]  /*bd50*/  LOP3.LUT R2, R3, 0xff, RZ, 0xc0, !PT ;  /* 0x000000ff03027812 */ /* 0x000fe200078ec0ff */
[----:B------:R-:W-:-:S05]  /*bd60*/  IMAD.MOV.U32 R3, RZ, RZ, RZ ;  /* 0x000000ffff037224 */ /* 0x000fca00078e00ff */
[----:B------:R-:W-:Y:S01]  /*bd70*/  STG.E.64 desc[UR36][R16.64], R2 ;  /* 0x0000000210007986 */ /* 0x000fe2000c101b24 */
[----:B------:R-:W-:Y:S05]  /*bd80*/  EXIT ;  /* 0x000000000000794d */ /* 0x000fea0003800000 */
.L_x_23948:
[----:B------:R-:W-:-:S05]  /*bd90*/  LOP3.LUT R3, R3, 0xff, RZ, 0xc0, !PT ;  /* 0x000000ff03037812 */ /* 0x000fca00078ec0ff */
[----:B------:R-:W-:Y:S01]  /*bda0*/  STG.E desc[UR36][R16.64], R3 ;  /* 0x0000000310007986 */ /* 0x000fe2000c101924 */
[----:B------:R-:W-:Y:S05]  /*bdb0*/  EXIT ;  /* 0x000000000000794d */ /* 0x000fea0003800000 */
.L_x_23938:
        /* <DEDUP_REMOVED lines=10> */
.L_x_23951:
[----:B01234-:R-:W-:Y:S02]  /*be60*/  LOP3.LUT R4, R3, 0xff, RZ, 0xc0, !PT ;  /* 0x000000ff03047812 */ /* 0x01ffe400078ec0ff */
[----:B------:R-:W-:-:S04]  /*be70*/  CS2R R6, SRZ ;  /* 0x0000000000067805 */ /* 0x000fc8000001ff00 */
[----:B------:R-:W0:Y:S02]  /*be80*/  I2F.F64.U16 R4, R4 ;  /* 0x0000000400047312 */ /* 0x000e240000101800 */
[----:B0-----:R-:W-:Y:S01]  /*be90*/  STG.E.128 desc[UR36][R16.64], R4 ;  /* 0x0000000410007986 */ /* 0x001fe2000c101d24 */
[----:B------:R-:W-:Y:S05]  /*bea0*/  EXIT ;  /* 0x000000000000794d */ /* 0x000fea0003800000 */
.L_x_23950:
[----:B------:R-:W-:-:S09]  /*beb0*/  UISETP.NE.AND UP0, UPT, UR4, 0xf, UPT ;  /* 0x0000000f0400788c */ /* 0x000fd2000bf05270 */
[----:B------:R-:W-:Y:S05]  /*bec0*/  BRA.U !UP0, `(.L_x_23952) ;  /* 0x0000000108dc7547 */ /* 0x000fea000b800000 */
[----:B------:R-:W-:-:S09]  /*bed0*/  UISETP.NE.AND UP0, UPT, UR4, 0x17, UPT ;  /* 0x000000170400788c */ /* 0x000fd2000bf05270 */
[----:B------:R-:W-:Y:S05]  /*bee0*/  BRA.U !UP0, `(.L_x_23953) ;  /* 0x0000000108887547 */ /* 0x000fea000b800000 */
[----:B------:R-:W-:-:S09]  /*bef0*/  UISETP.NE.AND UP0, UPT, UR4, 0x18, UPT ;  /* 0x000000180400788c */ /* 0x000fd2000bf05270 */
[----:B------:R-:W-:Y:S05]  /*bf00*/  BRA.U !UP0, `(.L_x_23954) ;  /* 0x0000000108447547 */ /* 0x000fea000b800000 */
.L_x_23931:
        /* <DEDUP_REMOVED lines=16> */
.L_x_23955:
[----:B------:R-:W-:Y:S05]  /*c010*/  EXIT ;  /* 0x000000000000794d */ /* 0x000fea0003800000 */
.L_x_23954:
        /* <DEDUP_REMOVED lines=12> */
.L_x_23957:
[----:B------:R-:W-:Y:S05]  /*c0e0*/  BSYNC.RECONVERGENT B0 ;  /* 0x0000000000007941 */ /* 0x000fea0003800200 */
.L_x_23956:
[----:B------:R-:W-:Y:S01]  /*c0f0*/  STG.E.U8 desc[UR36][R16.64], R3 ;  /* 0x0000000310007986 */ /* 0x000fe2000c101124 */
[----:B------:R-:W-:Y:S05]  /*c100*/  EXIT ;  /* 0x000000000000794d */ /* 0x000fea0003800000 */
.L_x_23953:
        /* <DEDUP_REMOVED lines=14> */
.L_x_23958:
[----:B------:R-:W-:Y:S01]  /*c1f0*/  IMAD.MOV.U32 R3, RZ, RZ, 0x7f ;  /* 0x0000007fff037424 */ /* 0x000fe200078e00ff */
[----:B------:R-:W-:-:S04]  /*c200*/  ISETP.GT.U32.AND P0, PT, R5, 0x7f800000, PT ;  /* 0x7f8000000500780c */ /* 0x000fc80003f04070 */
[----:B------:R-:W-:-:S05]  /*c210*/  SEL R3, R3, 0x7c, P0 ;  /* 0x0000007c03037807 */ /* 0x000fca0000000000 */
[----:B------:R-:W-:Y:S01]  /*c220*/  STG.E.U8 desc[UR36][R16.64], R3 ;  /* 0x0000000310007986 */ /* 0x000fe2000c101124 */
[----:B------:R-:W-:Y:S05]  /*c230*/  EXIT ;  /* 0x000000000000794d */ /* 0x000fea0003800000 */
.L_x_23952:
[----:B------:R-:W-:-:S04]  /*c240*/  LOP3.LUT R3, R3, 0xff, RZ, 0xc0, !PT ;  /* 0x000000ff03037812 */ /* 0x000fc800078ec0ff */
[----:B------:R-:W5:Y:S02]  /*c250*/  I2F.U16 R0, R3 ;  /* 0x0000000300007306 */ /* 0x000f640000101000 */
[----:B-----5:R-:W-:-:S05]  /*c260*/  F2FP.BF16.F32.PACK_AB R0, RZ, R0 ;  /* 0x00000000ff00723e */ /* 0x020fca00000010ff */
[----:B------:R-:W-:Y:S01]  /*c270*/  STG.E.U16 desc[UR36][R16.64], R0 ;  /* 0x0000000010007986 */ /* 0x000fe2000c101524 */
[----:B------:R-:W-:Y:S05]  /*c280*/  EXIT ;  /* 0x000000000000794d */ /* 0x000fea0003800000 */
.L_x_23959:
        /* <DEDUP_REMOVED lines=15> */
.L_x_60947:


//--------------------- .text._ZN2at6native27unrolled_elementwise_kernelIZNS0_50_GLOBAL__N__2680c7bb_12_PowKernel_cu_7dd49032_317029pow_tensor_scalar_kernel_implIhhEEvRNS_18TensorIteratorBaseET0_EUlhE_St5arrayIPcLm2EELi4E23TrivialOffsetCalculatorILi1EjESC_NS0_6memory12LoadWithCastILi1EEENSD_13StoreWithCastILi1EEEEEviT_S6_T2_T3_T4_T5_ --------------------------
	.section	.text._ZN2at6native27unrolled_elementwise_kernelIZNS0_50_GLOBAL__N__2680c7bb_12_PowKernel_cu_7dd49032_317029pow_tensor_scalar_kernel_implIhhEEvRNS_18TensorIteratorBaseET0_EUlhE_St5arrayIPcLm2EELi4E23TrivialOffsetCalculatorILi1EjESC_NS0_6memory12LoadWithCastILi1EEENSD_13StoreWithCastILi1EEEEEviT_S6_T2_T3_T4_T5_,"ax",@progbits
	.align	128
        .global         _ZN2at6native27unrolled_elementwise_kernelIZNS0_50_GLOBAL__N__2680c7bb_12_PowKernel_cu_7dd49032_317029pow_tensor_scalar_kernel_implIhhEEvRNS_18TensorIteratorBaseET0_EUlhE_St5arrayIPcLm2EELi4E23TrivialOffsetCalculatorILi1EjESC_NS0_6memory12LoadWithCastILi1EEENSD_13StoreWithCastILi1EEEEEviT_S6_T2_T3_T4_T5_
        .type           _ZN2at6native27unrolled_elementwise_kernelIZNS0_50_GLOBAL__N__2680c7bb_12_PowKernel_cu_7dd49032_317029pow_tensor_scalar_kernel_implIhhEEvRNS_18TensorIteratorBaseET0_EUlhE_St5arrayIPcLm2EELi4E23TrivialOffsetCalculatorILi1EjESC_NS0_6memory12LoadWithCastILi1EEENSD_13StoreWithCastILi1EEEEEviT_S6_T2_T3_T4_T5_,@function
        .size           _ZN2at6native27unrolled_elementwise_kernelIZNS0_50_GLOBAL__N__2680c7bb_12_PowKernel_cu_7dd49032_317029pow_tensor_scalar_kernel_implIhhEEvRNS_18TensorIteratorBaseET0_EUlhE_St5arrayIPcLm2EELi4E23TrivialOffsetCalculatorILi1EjESC_NS0_6memory12LoadWithCastILi1EEENSD_13StoreWithCastILi1EEEEEviT_S6_T2_T3_T4_T5_,(.L_x_60948 - _ZN2at6native27unrolled_elementwise_kernelIZNS0_50_GLOBAL__N__2680c7bb_12_PowKernel_cu_7dd49032_317029pow_tensor_scalar_kernel_implIhhEEvRNS_18TensorIteratorBaseET0_EUlhE_St5arrayIPcLm2EELi4E23TrivialOffsetCalculatorILi1EjESC_NS0_6memory12LoadWithCastILi1EEENSD_13StoreWithCastILi1EEEEEviT_S6_T2_T3_T4_T5_)
        .other          _ZN2at6native27unrolled_elementwise_kernelIZNS0_50_GLOBAL__N__2680c7bb_12_PowKernel_cu_7dd49032_317029pow_tensor_scalar_kernel_implIhhEEvRNS_18TensorIteratorBaseET0_EUlhE_St5arrayIPcLm2EELi4E23TrivialOffsetCalculatorILi1EjESC_NS0_6memory12LoadWithCastILi1EEENSD_13StoreWithCastILi1EEEEEviT_S6_T2_T3_T4_T5_,@"STO_CUDA_ENTRY STV_DEFAULT"
_ZN2at6native27unrolled_elementwise_kernelIZNS0_50_GLOBAL__N__2680c7bb_12_PowKernel_cu_7dd49032_317029pow_tensor_scalar_kernel_implIhhEEvRNS_18TensorIteratorBaseET0_EUlhE_St5arrayIPcLm2EELi4E23TrivialOffsetCalculatorILi1EjESC_NS0_6memory12LoadWithCastILi1EEENSD_13StoreWithCastILi1EEEEEviT_S6_T2_T3_T4_T5_:
.text._ZN2at6native27unrolled_elementwise_kernelIZNS0_50_GLOBAL__N__2680c7bb_12_PowKernel_cu_7dd49032_317029pow_tensor_scalar_kernel_implIhhEEvRNS_18TensorIteratorBaseET0_EUlhE_St5arrayIPcLm2EELi4E23TrivialOffsetCalculatorILi1EjESC_NS0_6memory12LoadWithCastILi1EEENSD_13StoreWithCastILi1EEEEEviT_S6_T2_T3_T4_T5_:
        /* <DEDUP_REMOVED lines=31> */
.L_x_23965:
[----:B------:R3:W5:Y:S01]  /*01f0*/  LDG.E.U8 R16, desc[UR36][R6.64] ;  /* 0x0000002406107981 */ /* 0x000762000c1e1100 */
[----:B------:R-:W-:Y:S05]  /*0200*/  BRA `(.L_x_23967) ;  /* 0x0000000c00607947 */ /* 0x000fea0003800000 */
.L_x_23964:
        /* <DEDUP_REMOVED lines=8> */
.L_x_23969:
[----:B------:R1:W5:Y:S01]  /*0290*/  LDG.E.U8 R16, desc[UR36][R6.64] ;  /* 0x0000002406107981 */ /* 0x000362000c1e1100 */
[----:B------:R-:W-:Y:S05]  /*02a0*/  BRA `(.L_x_23967) ;  /* 0x0000000c00387947 */ /* 0x000fea0003800000 */
.L_x_23968:
[----:B------:R2:W5:Y:S01]  /*02b0*/  LDG.E.U16 R16, desc[UR36][R6.64] ;  /* 0x0000002406107981 */ /* 0x000562000c1e1500 */
[----:B------:R-:W-:Y:S05]  /*02c0*/  BRA `(.L_x_23967) ;  /* 0x0000000c00307947 */ /* 0x000fea0003800000 */
.L_x_23963:
        /* <DEDUP_REMOVED lines=10> */
.L_x_23971:
[----:B------:R-:W2:Y:S02]  /*0370*/  LDG.E.U16 R4, desc[UR36][R6.64] ;  /* 0x0000002406047981 */ /* 0x000ea4000c1e1500 */
[----:B--2---:R-:W-:-:S06]  /*0380*/  HADD2.F32 R4, -RZ, R4.H0_H0 ;  /* 0x20000004ff047230 */ /* 0x004fcc0000004100 */
[----:B------:R-:W0:Y:S02]  /*0390*/  F2I.S64.TRUNC R4, R4 ;  /* 0x0000000400047311 */ /* 0x000e24000020d900 */
[----:B0-----:R-:W-:Y:S01]  /*03a0*/  PRMT R16, R4, 0x7610, R16 ;  /* 0x0000761004107816 */ /* 0x001fe20000000010 */
[----:B------:R-:W-:Y:S06]  /*03b0*/  BRA `(.L_x_23967) ;  /* 0x0000000800f47947 */ /* 0x000fec0003800000 */
.L_x_23970:
        /* <DEDUP_REMOVED lines=10> */
.L_x_23973:
[----:B------:R-:W2:Y:S02]  /*0460*/  LDG.E.U16 R6, desc[UR36][R6.64] ;  /* 0x0000002406067981 */ /* 0x000ea4000c1e1500 */
[----:B--2---:R-:W-:-:S06]  /*0470*/  HADD2.F32 R4, -RZ, R6.H0_H0 ;  /* 0x20000006ff047230 */ /* 0x004fcc0000004100 */
[----:B------:R-:W0:Y:S02]  /*0480*/  F2I.S64.TRUNC R4, R4 ;  /* 0x0000000400047311 */ /* 0x000e24000020d900 */
[----:B0-----:R-:W-:Y:S01]  /*0490*/  PRMT R16, R4, 0x7610, R16 ;  /* 0x0000761004107816 */ /* 0x001fe20000000010 */
[----:B------:R-:W-:Y:S06]  /*04a0*/  BRA `(.L_x_23967) ;  /* 0x0000000800b87947 */ /* 0x000fec0003800000 */
.L_x_23972:
[----:B------:R-:W2:Y:S02]  /*04b0*/  LDG.E.64 R4, desc[UR36][R6.64] ;  /* 0x0000002406047981 */ /* 0x000ea4000c1e1b00 */
[----:B--2---:R-:W0:Y:S02]  /*04c0*/  F2I.S64.F64.TRUNC R4, R4 ;  /* 0x0000000400047311 */ /* 0x004e24000030d900 */
[----:B0-----:R-:W-:Y:S01]  /*04d0*/  PRMT R16, R4, 0x7610, R16 ;  /* 0x0000761004107816 */ /* 0x001fe20000000010 */
[----:B------:R-:W-:Y:S06]  /*04e0*/  BRA `(.L_x_23967) ;  /* 0x0000000800a87947 */ /* 0x000fec0003800000 */
.L_x_23962:
        /* <DEDUP_REMOVED lines=12> */
.L_x_23976:
[----:B------:R-:W2:Y:S02]  /*05b0*/  LDG.E.64 R6, desc[UR36][R6.64] ;  /* 0x0000002406067981 */ /* 0x000ea4000c1e1b00 */
[----:B--2---:R-:W0:Y:S02]  /*05c0*/  F2I.S64.F64.TRUNC R4, R6 ;  /* 0x0000000600047311 */ /* 0x004e24000030d900 */
[----:B0-----:R-:W-:Y:S01]  /*05d0*/  PRMT R16, R4, 0x7610, R16 ;  /* 0x0000761004107816 */ /* 0x001fe20000000010 */
[----:B------:R-:W-:Y:S06]  /*05e0*/  BRA `(.L_x_23967) ;  /* 0x0000000800687947 */ /* 0x000fec0003800000 */
.L_x_23975:
        /* <DEDUP_REMOVED lines=27> */
.L_x_23978:
        /* <DEDUP_REMOVED lines=15> */
.L_x_23977:
[----:B------:R-:W2:Y:S02]  /*0890*/  LDG.E.U16 R4, desc[UR36][R6.64] ;  /* 0x0000002406047981 */ /* 0x000ea4000c1e1500 */
[----:B--2---:R-:W-:-:S06]  /*08a0*/  IMAD.U32 R4, R4, 0x10000, RZ ;  /* 0x0001000004047824 */ /* 0x004fcc00078e00ff */
[----:B------:R-:W0:Y:S02]  /*08b0*/  F2I.S64.TRUNC R4, R4 ;  /* 0x0000000400047311 */ /* 0x000e24000020d900 */
[----:B0-----:R-:W-:Y:S01]  /*08c0*/  PRMT R16, R4, 0x7610, R16 ;  /* 0x0000761004107816 */ /* 0x001fe20000000010 */
[----:B------:R-:W-:Y:S06]  /*08d0*/  BRA `(.L_x_23967) ;  /* 0x0000000400ac7947 */ /* 0x000fec0003800000 */
.L_x_23974:
        /* <DEDUP_REMOVED lines=10> */
.L_x_23981:
        /* <DEDUP_REMOVED lines=21> */
.L_x_23985:
[----:B------:R-:W-:Y:S05]  /*0ad0*/  BSYNC.RECONVERGENT B1 ;  /* 0x0000000000017941 */ /* 0x000fea0003800200 */
.L_x_23984:
[----:B------:R-:W-:Y:S01]  /*0ae0*/  IMAD.SHL.U32 R0, R0, 0x100000, RZ ;  /* 0x0010000000007824 */ /* 0x000fe200078e00ff */
[----:B------:R-:W-:-:S04]  /*0af0*/  LEA R3, R3, 0x3b800000, 0x17 ;  /* 0x3b80000003037811 */ /* 0x000fc800078eb8ff */
[----:B------:R-:W-:-:S07]  /*0b00*/  LOP3.LUT R4, R3, R0, R7, 0xfe, !PT ;  /* 0x0000000003047212 */ /* 0x000fce00078efe07 */
.L_x_23983:
[----:B------:R-:W-:Y:S05]  /*0b10*/  BSYNC.RECONVERGENT B0 ;  /* 0x0000000000007941 */ /* 0x000fea0003800200 */
.L_x_23982:
[----:B------:R-:W0:Y:S02]  /*0b20*/  F2I.S64.TRUNC R4, R4 ;  /* 0x0000000400047311 */ /* 0x000e24000020d900 */
[----:B0-----:R-:W-:Y:S01]  /*0b30*/  PRMT R16, R4, 0x7610, R16 ;  /* 0x0000761004107816 */ /* 0x001fe20000000010 */
[----:B------:R-:W-:Y:S06]  /*0b40*/  BRA `(.L_x_23967) ;  /* 0x0000000400107947 */ /* 0x000fec0003800000 */
.L_x_23980:
        /* <DEDUP_REMOVED lines=21> */
.L_x_23989:
[----:B------:R-:W-:Y:S05]  /*0ca0*/  BSYNC.RECONVERGENT B1 ;  /* 0x0000000000017941 */ /* 0x000fea0003800200 */
.L_x_23988:
[----:B------:R-:W-:Y:S01]  /*0cb0*/  IMAD.SHL.U32 R0, R0, 0x200000, RZ ;  /* 0x0020000000007824 */ /* 0x000fe200078e00ff */
[----:B------:R-:W-:-:S04]  /*0cc0*/  LEA R3, R3, 0x37800000, 0x17 ;  /* 0x3780000003037811 */ /* 0x000fc800078eb8ff */
[----:B------:R-:W-:-:S07]  /*0cd0*/  LOP3.LUT R4, R3, R0, R7, 0xfe, !PT ;  /* 0x0000000003047212 */ /* 0x000fce00078efe07 */
.L_x_23987:
[----:B------:R-:W-:Y:S05]  /*0ce0*/  BSYNC.RECONVERGENT B0 ;  /* 0x0000000000007941 */ /* 0x000fea0003800200 */
.L_x_23986:
[----:B------:R-:W0:Y:S02]  /*0cf0*/  F2I.S64.TRUNC R4, R4 ;  /* 0x0000000400047311 */ /* 0x000e24000020d900 */
[----:B0-----:R-:W-:Y:S01]  /*0d00*/  PRMT R16, R4, 0x7610, R16 ;  /* 0x0000761004107816 */ /* 0x001fe20000000010 */
[----:B------:R-:W-:Y:S06]  /*0d10*/  BRA `(.L_x_23967) ;  /* 0x00000000009c7947 */ /* 0x000fec0003800000 */
.L_x_23979:
[----:B------:R-:W-:-:S09]  /*0d20*/  UISETP.NE.AND UP0, UPT, UR4, 0x1c, UPT ;  /* 0x0000001c0400788c */ /* 0x000fd2000bf05270 */
[----:B------:R-:W-:Y:S05]  /*0d30*/  BRA.U !UP0, `(.L_x_23990) ;  /* 0x0000000108907547 */ /* 0x000fea000b800000 */
[----:B------:R-:W-:-:S09]  /*0d40*/  UISETP.NE.AND UP0, UPT, UR4, 0x1d, UPT ;  /* 0x0000001d0400788c */ /* 0x000fd2000bf05270 */
[----:B------:R-:W-:Y:S05]  /*0d50*/  BRA.U !UP0, `(.L_x_23991) ;  /* 0x0000000108807547 */ /* 0x000fea000b800000 */
[----:B------:R-:W-:-:S09]  /*0d60*/  UISETP.NE.AND UP0, UPT, UR4, 0x2c, UPT ;  /* 0x0000002c0400788c */ /* 0x000fd2000bf05270 */
[----:B------:R-:W-:Y:S05]  /*0d70*/  BRA.U !UP0, `(.L_x_23992) ;  /* 0x0000000108487547 */ /* 0x000fea000b800000 */
.L_x_23966:
        /* <DEDUP_REMOVED lines=16> */
.L_x_23993:
[----:B------:R-:W-:Y:S01]  /*0e80*/  PRMT R16, RZ, 0x7610, R16 ;  /* 0x00007610ff107816 */ /* 0x000fe20000000010 */
[----:B------:R-:W-:Y:S06]  /*0e90*/  BRA `(.L_x_23967) ;  /* 0x00000000003c7947 */ /* 0x000fec0003800000 */
.L_x_23992:
        /* <DEDUP_REMOVED lines=8> */
.L_x_23995:
[----:B------:R-:W-:Y:S05]  /*0f20*/  BSYNC.RECONVERGENT B0 ;  /* 0x0000000000007941 */ /* 0x000fea0003800200 */
.L_x_23994:
[----:B------:R-:W0:Y:S02]  /*0f30*/  F2I.S64.TRUNC R4, R4 ;  /* 0x0000000400047311 */ /* 0x000e24000020d900 */
[----:B0-----:R-:W-:Y:S01]  /*0f40*/  PRMT R16, R4, 0x7610, R16 ;  /* 0x0000761004107816 */ /* 0x001fe20000000010 */
[----:B------:R-:W-:Y:S06]  /*0f50*/  BRA `(.L_x_23967) ;  /* 0x00000000000c7947 */ /* 0x000fec0003800000 */
.L_x_23991:
[----:B------:R0:W5:Y:S01]  /*0f60*/  LDG.E.U8 R16, desc[UR36][R6.64] ;  /* 0x0000002406107981 */ /* 0x000162000c1e1100 */
[----:B------:R-:W-:Y:S05]  /*0f70*/  BRA `(.L_x_23967) ;  /* 0x0000000000047947 */ /* 0x000fea0003800000 */
.L_x_23990:
[----:B------:R0:W5:Y:S02]  /*0f80*/  LDG.E.U8 R16, desc[UR36][R6.64] ;  /* 0x0000002406107981 */ /* 0x000164000c1e1100 */
.L_x_23967:
[----:B------:R-:W-:-:S07]  /*0f90*/  VIADD R19, R2, 0x80 ;  /* 0x0000008002137836 */ /* 0x000fce0000000000 */
.L_x_23961:
[----:B------:R-:W-:Y:S05]  /*0fa0*/  BSYNC.RECONVERGENT B6 ;  /* 0x0000000000067941 */ /* 0x000fea0003800200 */
.L_x_23960:
        /* <DEDUP_REMOVED lines=23> */
.L_x_24001:
[----:B------:R0:W5:Y:S01]  /*1120*/  LDG.E.U8 R17, desc[UR36][R6.64] ;  /* 0x0000002406117981 */ /* 0x000162000c1e1100 */
[----:B------:R-:W-:Y:S05]  /*1130*/  BRA `(.L_x_24003) ;  /* 0x0000000c00607947 */ /* 0x000fea0003800000 */
.L_x_24000:
        /* <DEDUP_REMOVED lines=8> */
.L_x_24005:
[----:B------:R4:W5:Y:S01]  /*11c0*/  LDG.E.U8 R17, desc[UR36][R6.64] ;  /* 0x0000002406117981 */ /* 0x000962000c1e1100 */
[----:B------:R-:W-:Y:S05]  /*11d0*/  BRA `(.L_x_24003) ;  /* 0x0000000c00387947 */ /* 0x000fea0003800000 */
.L_x_24004:
[----:B------:R0:W5:Y:S01]  /*11e0*/  LDG.E.U16 R17, desc[UR36][R6.64] ;  /* 0x0000002406117981 */ /* 0x000162000c1e1500 */
[----:B------:R-:W-:Y:S05]  /*11f0*/  BRA `(.L_x_24003) ;  /* 0x0000000c00307947 */ /* 0x000fea0003800000 */
.L_x_23999:
        /* <DEDUP_REMOVED lines=10> */
.L_x_24007:
[----:B------:R-:W2:Y:S02]  /*12a0*/  LDG.E.U16 R4, desc[UR36][R6.64] ;  /* 0x0000002406047981 */ /* 0x000ea4000c1e1500 */
[----:B--2---:R-:W-:-:S06]  /*12b0*/  HADD2.F32 R4, -RZ, R4.H0_H0 ;  /* 0x20000004ff047230 */ /* 0x004fcc0000004100 */
[----:B------:R-:W0:Y:S02]  /*12c0*/  F2I.S64.TRUNC R4, R4 ;  /* 0x0000000400047311 */ /* 0x000e24000020d900 */
[----:B0-----:R-:W-:Y:S01]  /*12d0*/  PRMT R17, R4, 0x7610, R17 ;  /* 0x0000761004117816 */ /* 0x001fe20000000011 */
[----:B------:R-:W-:Y:S06]  /*12e0*/  BRA `(.L_x_24003) ;  /* 0x0000000800f47947 */ /* 0x000fec0003800000 */
.L_x_24006:
        /* <DEDUP_REMOVED lines=10> */
.L_x_24009:
[----:B------:R-:W2:Y:S02]  /*1390*/  LDG.E.U16 R6, desc[UR36][R6.64] ;  /* 0x0000002406067981 */ /* 0x000ea4000c1e1500 */
[----:B--2---:R-:W-:-:S06]  /*13a0*/  HADD2.F32 R4, -RZ, R6.H0_H0 ;  /* 0x20000006ff047230 */ /* 0x004fcc0000004100 */
[----:B------:R-:W0:Y:S02]  /*13b0*/  F2I.S64.TRUNC R4, R4 ;  /* 0x0000000400047311 */ /* 0x000e24000020d900 */
[----:B0-----:R-:W-:Y:S01]  /*13c0*/  PRMT R17, R4, 0x7610, R17 ;  /* 0x0000761004117816 */ /* 0x001fe20000000011 */
[----:B------:R-:W-:Y:S06]  /*13d0*/  BRA `(.L_x_24003) ;  /* 0x0000000800b87947 */ /* 0x000fec0003800000 */
.L_x_24008:
[----:B------:R-:W2:Y:S02]  /*13e0*/  LDG.E.64 R4, desc[UR36][R6.64] ;  /* 0x0000002406047981 */ /* 0x000ea4000c1e1b00 */
[----:B--2---:R-:W0:Y:S02]  /*13f0*/  F2I.S64.F64.TRUNC R4, R4 ;  /* 0x0000000400047311 */ /* 0x004e24000030d900 */
[----:B0-----:R-:W-:Y:S01]  /*1400*/  PRMT R17, R4, 0x7610, R17 ;  /* 0x0000761004117816 */ /* 0x001fe20000000011 */
[----:B------:R-:W-:Y:S06]  /*1410*/  BRA `(.L_x_24003) ;  /* 0x0000000800a87947 */ /* 0x000fec0003800000 */
.L_x_23998:
        /* <DEDUP_REMOVED lines=12> */
.L_x_24012:
[----:B------:R-:W2:Y:S02]  /*14e0*/  LDG.E.64 R6, desc[UR36][R6.64] ;  /* 0x0000002406067981 */ /* 0x000ea4000c1e1b00 */
[----:B--2---:R-:W0:Y:S02]  /*14f0*/  F2I.S64.F64.TRUNC R4, R6 ;  /* 0x0000000600047311 */ /* 0x004e24000030d900 */
[----:B0-----:R-:W-:Y:S01]  /*1500*/  PRMT R17, R4, 0x7610, R17 ;  /* 0x0000761004117816 */ /* 0x001fe20000000011 */
[----:B------:R-:W-:Y:S06]  /*1510*/  BRA `(.L_x_24003) ;  /* 0x0000000800687947 */ /* 0x000fec0003800000 */
.L_x_24011:
        /* <DEDUP_REMOVED lines=27> */
.L_x_24014:
        /* <DEDUP_REMOVED lines=15> */
.L_x_24013:
[----:B------:R-:W2:Y:S02]  /*17c0*/  LDG.E.U16 R4, desc[UR36][R6.64] ;  /* 0x0000002406047981 */ /* 0x000ea4000c1e1500 */
[----:B--2---:R-:W-:-:S06]  /*17d0*/  IMAD.U32 R4, R4, 0x10000, RZ ;  /* 0x0001000004047824 */ /* 0x004fcc00078e00ff */
[----:B------:R-:W0:Y:S02]  /*17e0*/  F2I.S64.TRUNC R4, R4 ;  /* 0x0000000400047311 */ /* 0x000e24000020d900 */
[----:B0-----:R-:W-:Y:S01]  /*17f0*/  PRMT R17, R4, 0x7610, R17 ;  /* 0x0000761004117816 */ /* 0x001fe20000000011 */
[----:B------:R-:W-:Y:S06]  /*1800*/  BRA `(.L_x_24003) ;  /* 0x0000000400ac7947 */ /* 0x000fec0003800000 */
.L_x_24010:
        /* <DEDUP_REMOVED lines=10> */
.L_x_24017:
        /* <DEDUP_REMOVED lines=21> */
.L_x_24021:
[----:B------:R-:W-:Y:S05]  /*1a00*/  BSYNC.RECONVERGENT B1 ;  /* 0x0000000000017941 */ /* 0x000fea0003800200 */
.L_x_24020:
[----:B------:R-:W-:Y:S01]  /*1a10*/  IMAD.SHL.U32 R0, R0, 0x100000, RZ ;  /* 0x0010000000007824 */ /* 0x000fe200078e00ff */
[----:B------:R-:W-:-:S04]  /*1a20*/  LEA R3, R3, 0x3b800000, 0x17 ;  /* 0x3b80000003037811 */ /* 0x000fc800078eb8ff */
[----:B------:R-:W-:-:S07]  /*1a30*/  LOP3.LUT R4, R3, R0, R7, 0xfe, !PT ;  /* 0x0000000003047212 */ /* 0x000fce00078efe07 */
.L_x_24019:
[----:B------:R-:W-:Y:S05]  /*1a40*/  BSYNC.RECONVERGENT B0 ;  /* 0x0000000000007941 */ /* 0x000fea0003800200 */
.L_x_24018:
[----:B------:R-:W0:Y:S02]  /*1a50*/  F2I.S64.TRUNC R4, R4 ;  /* 0x0000000400047311 */ /* 0x000e24000020d900 */
[----:B0-----:R-:W-:Y:S01]  /*1a60*/  PRMT R17, R4, 0x7610, R17 ;  /* 0x0000761004117816 */ /* 0x001fe20000000011 */
[----:B------:R-:W-:Y:S06]  /*1a70*/  BRA `(.L_x_24003) ;  /* 0x0000000400107947 */ /* 0x000fec0003800000 */
.L_x_24016:
        /* <DEDUP_REMOVED lines=21> */
.L_x_24025:
[----:B------:R-:W-:Y:S05]  /*1bd0*/  BSYNC.RECONVERGENT B1 ;  /* 0x0000000000017941 */ /* 0x000fea0003800200 */
.L_x_24024:
[----:B------:R-:W-:Y:S01]  /*1be0*/  IMAD.SHL.U32 R0, R0, 0x200000, RZ ;  /* 0x0020000000007824 */ /* 0x000fe200078e00ff */
[----:B------:R-:W-:-:S04]  /*1bf0*/  LEA R3, R3, 0x37800000, 0x17 ;  /* 0x3780000003037811 */ /* 0x000fc800078eb8ff */
[----:B------:R-:W-:-:S07]  /*1c00*/  LOP3.LUT R4, R3, R0, R7, 0xfe, !PT ;  /* 0x0000000003047212 */ /* 0x000fce00078efe07 */
.L_x_24023:
[----:B------:R-:W-:Y:S05]  /*1c10*/  BSYNC.RECONVERGENT B0 ;  /* 0x0000000000007941 */ /* 0x000fea0003800200 */
.L_x_24022:
[----:B------:R-:W0:Y:S02]  /*1c20*/  F2I.S64.TRUNC R4, R4 ;  /* 0x0000000400047311 */ /* 0x000e24000020d900 */
[----:B0-----:R-:W-:Y:S01]  /*1c30*/  PRMT R17, R4, 0x7610, R17 ;  /* 0x0000761004117816 */ /* 0x001fe20000000011 */
[----:B------:R-:W-:Y:S06]  /*1c40*/  BRA `(.L_x_24003) ;  /* 0x00000000009c7947 */ /* 0x000fec0003800000 */
.L_x_24015:
        /* <DEDUP_REMOVED lines=14> */
.L_x_24029:
[----:B------:R-:W-:Y:S05]  /*1d30*/  BSYNC.RECONVERGENT B0 ;  /* 0x0000000000007941 */ /* 0x000fea0003800200 */
.L_x_24028:
[----:B------:R-:W0:Y:S02]  /*1d40*/  F2I.S64.TRUNC R4, R4 ;  /* 0x0000000400047311 */ /* 0x000e24000020d900 */
[----:B0-----:R-:W-:Y:S01]  /*1d50*/  PRMT R17, R4, 0x7610, R17 ;  /* 0x0000761004117816 */ /* 0x001fe20000000011 */
[----:B------:R-:W-:Y:S06]  /*1d60*/  BRA `(.L_x_24003) ;  /* 0x0000000000547947 */ /* 0x000fec0003800000 */
.L_x_24002:
        /* <DEDUP_REMOVED lines=16> */
.L_x_24030:
[----:B------:R-:W-:Y:S01]  /*1e70*/  PRMT R17, RZ, 0x7610, R17 ;  /* 0x00007610ff117816 */ /* 0x000fe20000000011 */
[----:B------:R-:W-:Y:S06]  /*1e80*/  BRA `(.L_x_24003) ;  /* 0x00000000000c7947 */ /* 0x000fec0003800000 */
.L_x_24027:
[----:B------:R1:W5:Y:S01]  /*1e90*/  LDG.E.U8 R17, desc[UR36][R6.64] ;  /* 0x0000002406117981 */ /* 0x000362000c1e1100 */
[----:B------:R-:W-:Y:S05]  /*1ea0*/  BRA `(.L_x_24003) ;  /* 0x0000000000047947 */ /* 0x000fea0003800000 */
.L_x_24026:
[----:B------:R0:W5:Y:S02]  /*1eb0*/  LDG.E.U8 R17, desc[UR36][R6.64] ;  /* 0x0000002406117981 */ /* 0x000164000c1e1100 */
.L_x_24003:
[----:B------:R-:W-:-:S07]  /*1ec0*/  VIADD R19, R19, 0x80 ;  /* 0x0000008013137836 */ /* 0x000fce0000000000 */
.L_x_23997:
[----:B------:R-:W-:Y:S05]  /*1ed0*/  BSYNC.RECONVERGENT B6 ;  /* 0x0000000000067941 */ /* 0x000fea0003800200 */
.L_x_23996:
        /* <DEDUP_REMOVED lines=23> */
.L_x_24036:
[----:B------:R0:W5:Y:S01]  /*2050*/  LDG.E.U8 R18, desc[UR36][R6.64] ;  /* 0x0000002406127981 */ /* 0x000162000c1e1100 */
[----:B------:R-:W-:Y:S05]  /*2060*/  BRA `(.L_x_24038) ;  /* 0x0000000c00607947 */ /* 0x000fea0003800000 */
.L_x_24035:
        /* <DEDUP_REMOVED lines=8> */
.L_x_24040:
[----:B------:R3:W5:Y:S01]  /*20f0*/  LDG.E.U8 R18, desc[UR36][R6.64] ;  /* 0x0000002406127981 */ /* 0x000762000c1e1100 */
[----:B------:R-:W-:Y:S05]  /*2100*/  BRA `(.L_x_24038) ;  /* 0x0000000c00387947 */ /* 0x000fea0003800000 */
.L_x_24039:
[----:B------:R0:W5:Y:S01]  /*2110*/  LDG.E.U16 R18, desc[UR36][R6.64] ;  /* 0x0000002406127981 */ /* 0x000162000c1e1500 */
[----:B------:R-:W-:Y:S05]  /*2120*/  BRA `(.L_x_24038) ;  /* 0x0000000c00307947 */ /* 0x000fea0003800000 */
.L_x_24034:
        /* <DEDUP_REMOVED lines=10> */
.L_x_24042:
[----:B------:R-:W2:Y:S02]  /*21d0*/  LDG.E.U16 R4, desc[UR36][R6.64] ;  /* 0x0000002406047981 */ /* 0x000ea4000c1e1500 */
[----:B--2---:R-:W-:-:S06]  /*21e0*/  HADD2.F32 R4, -RZ, R4.H0_H0 ;  /* 0x20000004ff047230 */ /* 0x004fcc0000004100 */
[----:B------:R-:W0:Y:S02]  /*21f0*/  F2I.S64.TRUNC R4, R4 ;  /* 0x0000000400047311 */ /* 0x000e24000020d900 */
[----:B0-----:R-:W-:Y:S01]  /*2200*/  PRMT R18, R4, 0x7610, R18 ;  /* 0x0000761004127816 */ /* 0x001fe20000000012 */
[----:B------:R-:W-:Y:S06]  /*2210*/  BRA `(.L_x_24038) ;  /* 0x0000000800f47947 */ /* 0x000fec0003800000 */
.L_x_24041:
        /* <DEDUP_REMOVED lines=10> */
.L_x_24044:
[----:B------:R-:W2:Y:S02]  /*22c0*/  LDG.E.U16 R6, desc[UR36][R6.64] ;  /* 0x0000002406067981 */ /* 0x000ea4000c1e1500 */
[----:B--2---:R-:W-:-:S06]  /*22d0*/  HADD2.F32 R4, -RZ, R6.H0_H0 ;  /* 0x20000006ff047230 */ /* 0x004fcc0000004100 */
[----:B------:R-:W0:Y:S02]  /*22e0*/  F2I.S64.TRUNC R4, R4 ;  /* 0x0000000400047311 */ /* 0x000e24000020d900 */
[----:B0-----:R-:W-:Y:S01]  /*22f0*/  PRMT R18, R4, 0x7610, R18 ;  /* 0x0000761004127816 */ /* 0x001fe20000000012 */
[----:B------:R-:W-:Y:S06]  /*2300*/  BRA `(.L_x_24038) ;  /* 0x0000000800b87947 */ /* 0x000fec0003800000 */
.L_x_24043:
[----:B------:R-:W2:Y:S02]  /*2310*/  LDG.E.64 R4, desc[UR36][R6.64] ;  /* 0x0000002406047981 */ /* 0x000ea4000c1e1b00 */
[----:B--2---:R-:W0:Y:S02]  /*2320*/  F2I.S64.F64.TRUNC R4, R4 ;  /* 0x0000000400047311 */ /* 0x004e24000030d900 */
[----:B0-----:R-:W-:Y:S01]  /*2330*/  PRMT R18, R4, 0x7610, R18 ;  /* 0x0000761004127816 */ /* 0x001fe20000000012 */
[----:B------:R-:W-:Y:S06]  /*2340*/  BRA `(.L_x_24038) ;  /* 0x0000000800a87947 */ /* 0x000fec0003800000 */
.L_x_24033:
        /* <DEDUP_REMOVED lines=12> */
.L_x_24047:
[----:B------:R-:W2:Y:S02]  /*2410*/  LDG.E.64 R6, desc[UR36][R6.64] ;  /* 0x0000002406067981 */ /* 0x000ea4000c1e1b00 */
[----:B--2---:R-:W0:Y:S02]  /*2420*/  F2I.S64.F64.TRUNC R4, R6 ;  /* 0x0000000600047311 */ /* 0x004e24000030d900 */
[----:B0-----:R-:W-:Y:S01]  /*2430*/  PRMT R18, R4, 0x7610, R18 ;  /* 0x0000761004127816 */ /* 0x001fe20000000012 */
[----:B------:R-:W-:Y:S06]  /*2440*/  BRA `(.L_x_24038) ;  /* 0x0000000800687947 */ /* 0x000fec0003800000 */
.L_x_24046:
        /* <DEDUP_REMOVED lines=27> */
.L_x_24049:
        /* <DEDUP_REMOVED lines=15> */
.L_x_24048:
[----:B------:R-:W2:Y:S02]  /*26f0*/  LDG.E.U16 R4, desc[UR36][R6.64] ;  /* 0x0000002406047981 */ /* 0x000ea4000c1e1500 */
[----:B--2---:R-:W-:-:S06]  /*2700*/  IMAD.U32 R4, R4, 0x10000, RZ ;  /* 0x0001000004047824 */ /* 0x004fcc00078e00ff */
[----:B------:R-:W0:Y:S02]  /*2710*/  F2I.S64.TRUNC R4, R4 ;  /* 0x0000000400047311 */ /* 0x000e24000020d900 */
[----:B0-----:R-:W-:Y:S01]  /*2720*/  PRMT R18, R4, 0x7610, R18 ;  /* 0x0000761004127816 */ /* 0x001fe20000000012 */
[----:B------:R-:W-:Y:S06]  /*2730*/  BRA `(.L_x_24038) ;  /* 0x0000000400ac7947 */ /* 0x000fec0003800000 */
.L_x_24045:
        /* <DEDUP_REMOVED lines=10> */
.L_x_24052:
        /* <DEDUP_REMOVED lines=21> */
.L_x_24056:
[----:B------:R-:W-:Y:S05]  /*2930*/  BSYNC.RECONVERGENT B1 ;  /* 0x0000000000017941 */ /* 0x000fea0003800200 */
.L_x_24055:
[----:B------:R-:W-:Y:S01]  /*2940*/  IMAD.SHL.U32 R0, R0, 0x100000, RZ ;  /* 0x0010000000007824 */ /* 0x000fe200078e00ff */
[----:B------:R-:W-:-:S04]  /*2950*/  LEA R3, R3, 0x3b800000, 0x17 ;  /* 0x3b80000003037811 */ /* 0x000fc800078eb8ff */
[----:B------:R-:W-:-:S07]  /*2960*/  LOP3.LUT R4, R3, R0, R7, 0xfe, !PT ;  /* 0x0000000003047212 */ /* 0x000fce00078efe07 */
.L_x_24054:
[----:B------:R-:W-:Y:S05]  /*2970*/  BSYNC.RECONVERGENT B0 ;  /* 0x0000000000007941 */ /* 0x000fea0003800200 */
.L_x_24053:
[----:B------:R-:W0:Y:S02]  /*2980*/  F2I.S64.TRUNC R4, R4 ;  /* 0x0000000400047311 */ /* 0x000e24000020d900 */
[----:B0-----:R-:W-:Y:S01]  /*2990*/  PRMT R18, R4, 0x7610, R18 ;  /* 0x0000761004127816 */ /* 0x001fe20000000012 */
[----:B------:R-:W-:Y:S06]  /*29a0*/  BRA `(.L_x_24038) ;  /* 0x0000000400107947 */ /* 0x000fec0003800000 */
.L_x_24051:
        /* <DEDUP_REMOVED lines=21> */
.L_x_24060:
[----:B------:R-:W-:Y:S05]  /*2b00*/  BSYNC.RECONVERGENT B1 ;  /* 0x0000000000017941 */ /* 0x000fea0003800200 */
.L_x_24059:
[----:B------:R-:W-:Y:S01]  /*2b10*/  IMAD.SHL.U32 R0, R0, 0x200000, RZ ;  /* 0x0020000000007824 */ /* 0x000fe200078e00ff */
[----:B------:R-:W-:-:S04]  /*2b20*/  LEA R3, R3, 0x37800000, 0x17 ;  /* 0x3780000003037811 */ /* 0x000fc800078eb8ff */
[----:B------:R-:W-:-:S07]  /*2b30*/  LOP3.LUT R4, R3, R0, R7, 0xfe, !PT ;  /* 0x0000000003047212 */ /* 0x000fce00078efe07 */
.L_x_24058:
[----:B------:R-:W-:Y:S05]  /*2b40*/  BSYNC.RECONVERGENT B0 ;  /* 0x0000000000007941 */ /* 0x000fea0003800200 */
.L_x_24057:
[----:B------:R-:W0:Y:S02]  /*2b50*/  F2I.S64.TRUNC R4, R4 ;  /* 0x0000000400047311 */ /* 0x000e24000020d900 */
[----:B0-----:R-:W-:Y:S01]  /*2b60*/  PRMT R18, R4, 0x7610, R18 ;  /* 0x0000761004127816 */ /* 0x001fe20000000012 */
[----:B------:R-:W-:Y:S06]  /*2b70*/  BRA `(.L_x_24038) ;  /* 0x00000000009c7947 */ /* 0x000fec0003800000 */
.L_x_24050:
        /* <DEDUP_REMOVED lines=14> */
.L_x_24064:
[----:B------:R-:W-:Y:S05]  /*2c60*/  BSYNC.RECONVERGENT B0 ;  /* 0x0000000000007941 */ /* 0x000fea0003800200 */
.L_x_24063:
[----:B------:R-:W0:Y:S02]  /*2c70*/  F2I.S64.TRUNC R4, R4 ;  /* 0x0000000400047311 */ /* 0x000e24000020d900 */
[----:B0-----:R-:W-:Y:S01]  /*2c80*/  PRMT R18, R4, 0x7610, R18 ;  /* 0x0000761004127816 */ /* 0x001fe20000000012 */
[----:B------:R-:W-:Y:S06]  /*2c90*/  BRA `(.L_x_24038) ;  /* 0x0000000000547947 */ /* 0x000fec0003800000 */
.L_x_24037:
        /* <DEDUP_REMOVED lines=16> */
.L_x_24065:
[----:B------:R-:W-:Y:S01]  /*2da0*/  PRMT R18, RZ, 0x7610, R18 ;  /* 0x00007610ff127816 */ /* 0x000fe20000000012 */
[----:B------:R-:W-:Y:S06]  /*2db0*/  BRA `(.L_x_24038) ;  /* 0x00000000000c7947 */ /* 0x000fec0003800000 */
.L_x_24062:
[----:B------:R2:W5:Y:S01]  /*2dc0*/  LDG.E.U8 R18, desc[UR36][R6.64] ;  /* 0x0000002406127981 */ /* 0x000562000c1e1100 */
[----:B------:R-:W-:Y:S05]  /*2dd0*/  BRA `(.L_x_24038) ;  /* 0x0000000000047947 */ /* 0x000fea0003800000 */
.L_x_24061:
[----:B------:R1:W5:Y:S02]  /*2de0*/  LDG.E.U8 R18, desc[UR36][R6.64] ;  /* 0x0000002406127981 */ /* 0x000364000c1e1100 */
.L_x_24038:
[----:B------:R-:W-:-:S07]  /*2df0*/  VIADD R19, R19, 0x80 ;  /* 0x0000008013137836 */ /* 0x000fce0000000000 */
.L_x_24032:
[----:B------:R-:W-:Y:S05]  /*2e00*/  BSYNC.RECONVERGENT B6 ;  /* 0x0000000000067941 */ /* 0x000fea0003800200 */
.L_x_24031:
        /* <DEDUP_REMOVED lines=23> */
.L_x_24071:
[----:B------:R0:W5:Y:S01]  /*2f80*/  LDG.E.U8 R24, desc[UR36][R6.64] ;  /* 0x0000002406187981 */ /* 0x000162000c1e1100 */
[----:B------:R-:W-:Y:S05]  /*2f90*/  BRA `(.L_x_24067) ;  /* 0x0000000c005c7947 */ /* 0x000fea0003800000 */
.L_x_24070:
        /* <DEDUP_REMOVED lines=8> */
.L_x_24074:
[----:B------:R0:W5:Y:S01]  /*3020*/  LDG.E.U8 R24, desc[UR36][R6.64] ;  /* 0x0000002406187981 */ /* 0x000162000c1e1100 */
[----:B------:R-:W-:Y:S05]  /*3030*/  BRA `(.L_x_24067) ;  /* 0x0000000c00347947 */ /* 0x000fea0003800000 */
.L_x_24073:
[----:B------:R0:W5:Y:S01]  /*3040*/  LDG.E.U16 R24, desc[UR36][R6.64] ;  /* 0x0000002406187981 */ /* 0x000162000c1e1500 */
[----:B------:R-:W-:Y:S05]  /*3050*/  BRA `(.L_x_24067) ;  /* 0x0000000c002c7947 */ /* 0x000fea0003800000 */
.L_x_24069:
        /* <DEDUP_REMOVED lines=10> */
.L_x_24076:
[----:B------:R-:W2:Y:S02]  /*3100*/  LDG.E.U16 R4, desc[UR36][R6.64] ;  /* 0x0000002406047981 */ /* 0x000ea4000c1e1500 */
[----:B--2---:R-:W-:-:S06]  /*3110*/  HADD2.F32 R4, -RZ, R4.H0_H0 ;  /* 0x20000004ff047230 */ /* 0x004fcc0000004100 */
[----:B------:R-:W0:Y:S02]  /*3120*/  F2I.S64.TRUNC R4, R4 ;  /* 0x0000000400047311 */ /* 0x000e24000020d900 */
[----:B0-----:R-:W-:Y:S01]  /*3130*/  PRMT R24, R4, 0x7610, R24 ;  /* 0x0000761004187816 */ /* 0x001fe20000000018 */
[----:B------:R-:W-:Y:S06]  /*3140*/  BRA `(.L_x_24067) ;  /* 0x0000000800f07947 */ /* 0x000fec0003800000 */
.L_x_24075:
        /* <DEDUP_REMOVED lines=10> */
.L_x_24078:
[----:B------:R-:W2:Y:S02]  /*31f0*/  LDG.E.U16 R6, desc[UR36][R6.64] ;  /* 0x0000002406067981 */ /* 0x000ea4000c1e1500 */
[----:B--2---:R-:W-:-:S06]  /*3200*/  HADD2.F32 R4, -RZ, R6.H0_H0 ;  /* 0x20000006ff047230 */ /* 0x004fcc0000004100 */
[----:B------:R-:W0:Y:S02]  /*3210*/  F2I.S64.TRUNC R4, R4 ;  /* 0x0000000400047311 */ /* 0x000e24000020d900 */
[----:B0-----:R-:W-:Y:S01]  /*3220*/  PRMT R24, R4, 0x7610, R24 ;  /* 0x0000761004187816 */ /* 0x001fe20000000018 */
[----:B------:R-:W-:Y:S06]  /*3230*/  BRA `(.L_x_24067) ;  /* 0x0000000800b47947 */ /* 0x000fec0003800000 */
.L_x_24077:
[----:B------:R-:W2:Y:S02]  /*3240*/  LDG.E.64 R4, desc[UR36][R6.64] ;  /* 0x0000002406047981 */ /* 0x000ea4000c1e1b00 */
[----:B--2---:R-:W0:Y:S02]  /*3250*/  F2I.S64.F64.TRUNC R4, R4 ;  /* 0x0000000400047311 */ /* 0x004e24000030d900 */
[----:B0-----:R-:W-:Y:S01]  /*3260*/  PRMT R24, R4, 0x7610, R24 ;  /* 0x0000761004187816 */ /* 0x001fe20000000018 */
[----:B------:R-:W-:Y:S06]  /*3270*/  BRA `(.L_x_24067) ;  /* 0x0000000800a47947 */ /* 0x000fec0003800000 */
.L_x_24068:
        /* <DEDUP_REMOVED lines=12> */
.L_x_24081:
[----:B------:R-:W2:Y:S02]  /*3340*/  LDG.E.64 R6, desc[UR36][R6.64] ;  /* 0x0000002406067981 */ /* 0x000ea4000c1e1b00 */
[----:B--2---:R-:W0:Y:S02]  /*3350*/  F2I.S64.F64.TRUNC R4, R6 ;  /* 0x0000000600047311 */ /* 0x004e24000030d900 */
[----:B0-----:R-:W-:Y:S01]  /*3360*/  PRMT R24, R4, 0x7610, R24 ;  /* 0x0000761004187816 */ /* 0x001fe20000000018 */
[----:B------:R-:W-:Y:S06]  /*3370*/  BRA `(.L_x_24067) ;  /* 0x0000000800647947 */ /* 0x000fec0003800000 */
.L_x_24080:
        /* <DEDUP_REMOVED lines=27> */
.L_x_24083:
        /* <DEDUP_REMOVED lines=15> */
.L_x_24082:
[----:B------:R-:W2:Y:S02]  /*3620*/  LDG.E.U16 R4, desc[UR36][R6.64] ;  /* 0x0000002406047981 */ /* 0x000ea4000c1e1500 */
[----:B--2---:R-:W-:-:S06]  /*3630*/  IMAD.U32 R4, R4, 0x10000, RZ ;  /* 0x0001000004047824 */ /* 0x004fcc00078e00ff */
[----:B------:R-:W0:Y:S02]  /*3640*/  F2I.S64.TRUNC R4, R4 ;  /* 0x0000000400047311 */ /* 0x000e24000020d900 */
[----:B0-----:R-:W-:Y:S01]  /*3650*/  PRMT R24, R4, 0x7610, R24 ;  /* 0x0000761004187816 */ /* 0x001fe20000000018 */
[----:B------:R-:W-:Y:S06]  /*3660*/  BRA `(.L_x_24067) ;  /* 0x0000000400a87947 */ /* 0x000fec0003800000 */
.L_x_24079:
        /* <DEDUP_REMOVED lines=10> */
.L_x_24086:
        /* <DEDUP_REMOVED lines=21> */
.L_x_24090:
[----:B------:R-:W-:Y:S05]  /*3860*/  BSYNC.RECONVERGENT B1 ;  /* 0x0000000000017941 */ /* 0x000fea0003800200 */
.L_x_24089:
[----:B------:R-:W-:Y:S01]  /*3870*/  IMAD.SHL.U32 R0, R0, 0x100000, RZ ;  /* 0x0010000000007824 */ /* 0x000fe200078e00ff */
[----:B------:R-:W-:-:S04]  /*3880*/  LEA R3, R3, 0x3b800000, 0x17 ;  /* 0x3b80000003037811 */ /* 0x000fc800078eb8ff */
[----:B------:R-:W-:-:S07]  /*3890*/  LOP3.LUT R4, R3, R0, R7, 0xfe, !PT ;  /* 0x0000000003047212 */ /* 0x000fce00078efe07 */
.L_x_24088:
[----:B------:R-:W-:Y:S05]  /*38a0*/  BSYNC.RECONVERGENT B0 ;  /* 0x0000000000007941 */ /* 0x000fea0003800200 */
.L_x_24087:
[----:B------:R-:W0:Y:S02]  /*38b0*/  F2I.S64.TRUNC R4, R4 ;  /* 0x0000000400047311 */ /* 0x000e24000020d900 */
[----:B0-----:R-:W-:Y:S01]  /*38c0*/  PRMT R24, R4, 0x7610, R24 ;  /* 0x0000761004187816 */ /* 0x001fe20000000018 */
[----:B------:R-:W-:Y:S06]  /*38d0*/  BRA `(.L_x_24067) ;  /* 0x00000004000c7947 */ /* 0x000fec0003800000 */
.L_x_24085:
        /* <DEDUP_REMOVED lines=21> */
.L_x_24094:
[----:B------:R-:W-:Y:S05]  /*3a30*/  BSYNC.RECONVERGENT B1 ;  /* 0x0000000000017941 */ /* 0x000fea0003800200 */
.L_x_24093:
[----:B------:R-:W-:Y:S01]  /*3a40*/  IMAD.SHL.U32 R0, R0, 0x200000, RZ ;  /* 0x0020000000007824 */ /* 0x000fe200078e00ff */
[----:B------:R-:W-:-:S04]  /*3a50*/  LEA R3, R3, 0x37800000, 0x17 ;  /* 0x3780000003037811 */ /* 0x000fc800078eb8ff */
[----:B------:R-:W-:-:S07]  /*3a60*/  LOP3.LUT R4, R3, R0, R7, 0xfe, !PT ;  /* 0x0000000003047212 */ /* 0x000fce00078efe07 */
.L_x_24092:
[----:B------:R-:W-:Y:S05]  /*3a70*/  BSYNC.RECONVERGENT B0 ;  /* 0x0000000000007941 */ /* 0x000fea0003800200 */
.L_x_24091:
[----:B------:R-:W0:Y:S02]  /*3a80*/  F2I.S64.TRUNC R4, R4 ;  /* 0x0000000400047311 */ /* 0x000e24000020d900 */
[----:B0-----:R-:W-:Y:S01]  /*3a90*/  PRMT R24, R4, 0x7610, R24 ;  /* 0x0000761004187816 */ /* 0x001fe20000000018 */
[----:B------:R-:W-:Y:S06]  /*3aa0*/  BRA `(.L_x_24067) ;  /* 0x0000000000987947 */ /* 0x000fec0003800000 */
.L_x_24084:
        /* <DEDUP_REMOVED lines=14> */
.L_x_24098:
[----:B------:R-:W-:Y:S05]  /*3b90*/  BSYNC.RECONVERGENT B0 ;  /* 0x0000000000007941 */ /* 0x000fea0003800200 */
.L_x_24097:
[----:B------:R-:W0:Y:S02]  /*3ba0*/  F2I.S64.TRUNC R4, R4 ;  /* 0x0000000400047311 */ /* 0x000e24000020d900 */
[----:B0-----:R-:W-:Y:S01]  /*3bb0*/  PRMT R24, R4, 0x7610, R24 ;  /* 0x0000761004187816 */ /* 0x001fe20000000018 */
[----:B------:R-:W-:Y:S06]  /*3bc0*/  BRA `(.L_x_24067) ;  /* 0x0000000000507947 */ /* 0x000fec0003800000 */
.L_x_24072:
        /* <DEDUP_REMOVED lines=16> */
.L_x_24099:
[----:B------:R-:W-:Y:S05]  /*3cd0*/  BRA `(.L_x_24067) ;  /* 0x00000000000c7947 */ /* 0x000fea0003800000 */
.L_x_24096:
[----:B------:R0:W5:Y:S01]  /*3ce0*/  LDG.E.U8 R24, desc[UR36][R6.64] ;  /* 0x0000002406187981 */ /* 0x000162000c1e1100 */
[----:B------:R-:W-:Y:S05]  /*3cf0*/  BRA `(.L_x_24067) ;  /* 0x0000000000047947 */ /* 0x000fea0003800000 */
.L_x_24095:
[----:B------:R0:W5:Y:S02]  /*3d00*/  LDG.E.U8 R24, desc[UR36][R6.64] ;  /* 0x0000002406187981 */ /* 0x000164000c1e1100 */
.L_x_24067:
[----:B------:R-:W-:Y:S05]  /*3d10*/  BSYNC.RECONVERGENT B6 ;  /* 0x0000000000067941 */ /* 0x000fea0003800200 */
.L_x_24066:
[----:B------:R-:W0:Y:S01]  /*3d20*/  LDC.U8 R19, c[0x0][0x3ac] ;  /* 0x0000eb00ff137b82 */ /* 0x000e220000000000 */
[----:B------:R-:W-:Y:S01]  /*3d30*/  ISETP.GE.AND P0, PT, R2, R22, PT ;  /* 0x000000160200720c */ /* 0x000fe20003f06270 */
[----:B------:R-:W-:Y:S01]  /*3d40*/  BSSY.RECONVERGENT B8, `(.L_x_24100) ;  /* 0x00002d9000087945 */ /* 0x000fe20003800200 */
[----:B-----5:R-:W-:-:S03]  /*3d50*/  PRMT R17, R17, 0x9910, RZ ;  /* 0x0000991011117816 */ /* 0x020fc600000000ff */
        /* <DEDUP_REMOVED lines=11> */
[----:B------:R-:W5:Y:S01]  /*3e10*/  LDCU UR4, c[0x0][0x3b0] ;  /* 0x00007600ff0477ac */ /* 0x000f620008000800 */
[----:B------:R-:W1:Y:S01]  /*3e20*/  LDC.64 R8, c[0x0][0x390] ;  /* 0x0000e400ff087b82 */ /* 0x000e620000000a00 */
[----:B------:R-:W-:Y:S01]  /*3e30*/  IMAD R0, R23, 0x200, R2 ;  /* 0x0000020017007824 */ /* 0x000fe200078e0202 */
[----:B0-----:R-:W-:Y:S01]  /*3e40*/  PRMT R4, R19, 0x9910, RZ ;  /* 0x0000991013047816 */ /* 0x001fe200000000ff */
[----:B------:R-:W-:Y:S01]  /*3e50*/  BSSY.RECONVERGENT B6, `(.L_x_24103) ;  /* 0x00000e8000067945 */ /* 0x000fe20003800200 */
[----:B------:R-:W-:Y:S02]  /*3e60*/  VIADD R2, R2, 0x80 ;  /* 0x0000008002027836 */ /* 0x000fe40000000000 */
        /* <DEDUP_REMOVED lines=16> */
.L_x_24107:
[----:B------:R0:W-:Y:S01]  /*3f70*/  STG.E.U8 desc[UR36][R8.64], R5 ;  /* 0x0000000508007986 */ /* 0x0001e2000c101124 */
[----:B------:R-:W-:Y:S05]  /*3f80*/  BRA `(.L_x_24109) ;  /* 0x0000000c00507947 */ /* 0x000fea0003800000 */
.L_x_24106:
        /* <DEDUP_REMOVED lines=10> */
.L_x_24111:
[----:B------:R-:W-:-:S05]  /*4030*/  LOP3.LUT R5, R5, 0xff, RZ, 0xc0, !PT ;  /* 0x000000ff05057812 */ /* 0x000fca00078ec0ff */
[----:B------:R0:W-:Y:S01]  /*4040*/  STG.E desc[UR36][R8.64], R5 ;  /* 0x0000000508007986 */ /* 0x0001e2000c101924 */
[----:B------:R-:W-:Y:S05]  /*4050*/  BRA `(.L_x_24109) ;  /* 0x0000000c001c7947 */ /* 0x000fea0003800000 */
.L_x_24110:
[----:B------:R-:W-:-:S05]  /*4060*/  LOP3.LUT R3, R5, 0xff, RZ, 0xc0, !PT ;  /* 0x000000ff05037812 */ /* 0x000fca00078ec0ff */
[----:B------:R0:W-:Y:S01]  /*4070*/  STG.E.U16 desc[UR36][R8.64], R3 ;  /* 0x0000000308007986 */ /* 0x0001e2000c101524 */
[----:B------:R-:W-:Y:S05]  /*4080*/  BRA `(.L_x_24109) ;  /* 0x0000000c00107947 */ /* 0x000fea0003800000 */
.L_x_24105:
        /* <DEDUP_REMOVED lines=10> */
.L_x_24113:
[----:B------:R-:W-:-:S04]  /*4130*/  LOP3.LUT R5, R5, 0xff, RZ, 0xc0, !PT ;  /* 0x000000ff05057812 */ /* 0x000fc800078ec0ff */
[----:B------:R-:W0:Y:S02]  /*4140*/  I2F.U16 R0, R5 ;  /* 0x0000000500007306 */ /* 0x000e240000101000 */
[----:B0-----:R-:W-:-:S05]  /*4150*/  F2FP.F16.F32.PACK_AB R0, RZ, R0 ;  /* 0x00000000ff00723e */ /* 0x001fca00000000ff */
[----:B------:R0:W-:Y:S01]  /*4160*/  STG.E.U16 desc[UR36][R8.64], R0 ;  /* 0x0000000008007986 */ /* 0x0001e2000c101524 */
[----:B------:R-:W-:Y:S05]  /*4170*/  BRA `(.L_x_24109) ;  /* 0x0000000800d47947 */ /* 0x000fea0003800000 */
.L_x_24112:
[----:B------:R-:W-:-:S13]  /*4180*/  ISETP.NE.AND P0, PT, R0, 0x7, PT ;  /* 0x000000070000780c */ /* 0x000fda0003f05270 */
[----:B------:R-:W-:Y:S05]  /*4190*/  @!P0 BRA `(.L_x_24114) ;  /* 0x00000000003c8947 */ /* 0x000fea0003800000 */
[----:B------:R-:W-:-:S13]  /*41a0*/  ISETP.NE.AND P0, PT, R0, 0x8, PT ;  /* 0x000000080000780c */ /* 0x000fda0003f05270 */
[----:B------:R-:W-:Y:S05]  /*41b0*/  @!P0 BRA `(.L_x_24115) ;  /* 0x00000000001c8947 */ /* 0x000fea0003800000 */
[----:B------:R-:W-:-:S13]  /*41c0*/  ISETP.NE.AND P0, PT, R0, 0x9, PT ;  /* 0x000000090000780c */ /* 0x000fda0003f05270 */
[----:B------:R-:W-:Y:S05]  /*41d0*/  @P0 BRA `(.L_x_24108) ;  /* 0x0000000800200947 */ /* 0x000fea0003800000 */
[----:B------:R-:W-:Y:S01]  /*41e0*/  LOP3.LUT R5, R5, 0xff, RZ, 0xc0, !PT ;  /* 0x000000ff05057812 */ /* 0x000fe200078ec0ff */
[----:B--234-:R-:W-:-:S03]  /*41f0*/  IMAD.MOV.U32 R7, RZ, RZ, RZ ;  /* 0x000000ffff077224 */ /* 0x01cfc600078e00ff */
[----:B------:R-:W0:Y:S02]  /*4200*/  I2F.U16 R6, R5 ;  /* 0x0000000500067306 */ /* 0x000e240000101000 */
[----:B0-----:R0:W-:Y:S01]  /*4210*/  STG.E.64 desc[UR36][R8.64], R6 ;  /* 0x0000000608007986 */ /* 0x0011e2000c101b24 */
[----:B------:R-:W-:Y:S05]  /*4220*/  BRA `(.L_x_24109) ;  /* 0x0000000800a87947 */ /* 0x000fea0003800000 */
.L_x_24115:
[----:B------:R-:W-:-:S06]  /*4230*/  LOP3.LUT R5, R5, 0xff, RZ, 0xc0, !PT ;  /* 0x000000ff05057812 */ /* 0x000fcc00078ec0ff */
[----:B------:R-:W0:Y:S02]  /*4240*/  I2F.U16 R5, R5 ;  /* 0x0000000500057306 */ /* 0x000e240000101000 */
[----:B0-----:R-:W-:-:S04]  /*4250*/  F2FP.F16.F32.PACK_AB R3, RZ, R5 ;  /* 0x00000005ff03723e */ /* 0x001fc800000000ff */
[----:B------:R-:W-:-:S05]  /*4260*/  PRMT R3, R3, 0x5410, RZ ;  /* 0x0000541003037816 */ /* 0x000fca00000000ff */
[----:B------:R0:W-:Y:S01]  /*4270*/  STG.E desc[UR36][R8.64], R3 ;  /* 0x0000000308007986 */ /* 0x0001e2000c101924 */
[----:B------:R-:W-:Y:S05]  /*4280*/  BRA `(.L_x_24109) ;  /* 0x0000000800907947 */ /* 0x000fea0003800000 */
.L_x_24114:
[----:B------:R-:W-:-:S06]  /*4290*/  LOP3.LUT R5, R5, 0xff, RZ, 0xc0, !PT ;  /* 0x000000ff05057812 */ /* 0x000fcc00078ec0ff */
[----:B------:R-:W0:Y:S02]  /*42a0*/  I2F.F64.U16 R4, R5 ;  /* 0x0000000500047312 */ /* 0x000e240000101800 */
[----:B0-----:R0:W-:Y:S01]  /*42b0*/  STG.E.64 desc[UR36][R8.64], R4 ;  /* 0x0000000408007986 */ /* 0x0011e2000c101b24 */
[----:B------:R-:W-:Y:S05]  /*42c0*/  BRA `(.L_x_24109) ;  /* 0x0000000800807947 */ /* 0x000fea0003800000 */
.L_x_24104:
        /* <DEDUP_REMOVED lines=12> */
.L_x_24118:
[----:B------:R-:W-:Y:S02]  /*4390*/  LOP3.LUT R5, R5, 0xff, RZ, 0xc0, !PT ;  /* 0x000000ff05057812 */ /* 0x000fe400078ec0ff */
[----:B--234-:R-:W-:-:S04]  /*43a0*/  CS2R R6, SRZ ;  /* 0x0000000000067805 */ /* 0x01cfc8000001ff00 */
[----:B------:R-:W0:Y:S02]  /*43b0*/  I2F.F64.U16 R4, R5 ;  /* 0x0000000500047312 */ /* 0x000e240000101800 */
[----:B0-----:R0:W-:Y:S01]  /*43c0*/  STG.E.128 desc[UR36][R8.64], R4 ;  /* 0x0000000408007986 */ /* 0x0011e2000c101d24 */
[----:B------:R-:W-:Y:S05]  /*43d0*/  BRA `(.L_x_24109) ;  /* 0x00000008003c7947 */ /* 0x000fea0003800000 */
.L_x_24117:
        /* <DEDUP_REMOVED lines=8> */
[----:B------:R-:W-:-:S04]  /*4460*/  IMAD.MOV.U32 R3, RZ, RZ, 0x7f ;  /* 0x0000007fff037424 */ /* 0x000fc800078e00ff */
        /* <DEDUP_REMOVED lines=9> */
.L_x_24122:
[----:B------:R-:W-:Y:S05]  /*4500*/  BSYNC.RECONVERGENT B0 ;  /* 0x0000000000007941 */ /* 0x000fea0003800200 */
.L_x_24121:
[----:B------:R0:W-:Y:S01]  /*4510*/  STG.E.U8 desc[UR36][R8.64], R3 ;  /* 0x0000000308007986 */ /* 0x0001e2000c101124 */
[----:B------:R-:W-:Y:S05]  /*4520*/  BRA `(.L_x_24109) ;  /* 0x0000000400e87947 */ /* 0x000fea0003800000 */
.L_x_24120:
[----:B------:R-:W-:-:S06]  /*4530*/  LOP3.LUT R5, R5, 0xff, RZ, 0xc0, !PT ;  /* 0x000000ff05057812 */ /* 0x000fcc00078ec0ff */
        /* <DEDUP_REMOVED lines=16> */
.L_x_24119:
[----:B------:R-:W-:-:S04]  /*4640*/  LOP3.LUT R5, R5, 0xff, RZ, 0xc0, !PT ;  /* 0x000000ff05057812 */ /* 0x000fc800078ec0ff */
[----:B------:R-:W0:Y:S02]  /*4650*/  I2F.U16 R0, R5 ;  /* 0x0000000500007306 */ /* 0x000e240000101000 */
[----:B0-----:R-:W-:-:S05]  /*4660*/  F2FP.BF16.F32.PACK_AB R0, RZ, R0 ;  /* 0x00000000ff00723e */ /* 0x001fca00000010ff */
[----:B------:R0:W-:Y:S01]  /*4670*/  STG.E.U16 desc[UR36][R8.64], R0 ;  /* 0x0000000008007986 */ /* 0x0001e2000c101524 */
[----:B------:R-:W-:Y:S05]  /*4680*/  BRA `(.L_x_24109) ;  /* 0x0000000400907947 */ /* 0x000fea0003800000 */
.L_x_24116:
        /* <DEDUP_REMOVED lines=11> */
.L_x_24125:
        /* <DEDUP_REMOVED lines=13> */
.L_x_24128:
[----:B------:R-:W-:-:S04]  /*4810*/  SHF.R.U32.HI R0, RZ, 0x14, R5 ;  /* 0x00000014ff007819 */ /* 0x000fc80000011605 */
[----:B------:R-:W-:-:S04]  /*4820*/  LOP3.LUT R0, R0, 0x1, RZ, 0xc0, !PT ;  /* 0x0000000100007812 */ /* 0x000fc800078ec0ff */
[----:B------:R-:W-:-:S04]  /*4830*/  IADD3 R0, PT, PT, R5, 0x487ffff, R0 ;  /* 0x0487ffff05007810 */ /* 0x000fc80007ffe000 */
[----:B------:R-:W-:-:S04]  /*4840*/  SHF.R.U32.HI R0, RZ, 0x14, R0 ;  /* 0x00000014ff007819 */ /* 0x000fc80000011600 */
[----:B------:R-:W-:-:S07]  /*4850*/  LOP3.LUT R0, R0, 0xff, RZ, 0xc0, !PT ;  /* 0x000000ff00007812 */ /* 0x000fce00078ec0ff */
.L_x_24129:
[----:B------:R-:W-:-:S07]  /*4860*/  PRMT R4, R0, 0x7610, R4 ;  /* 0x0000761000047816 */ /* 0x000fce0000000004 */
.L_x_24127:
[----:B------:R-:W-:Y:S05]  /*4870*/  BSYNC.RECONVERGENT B0 ;  /* 0x0000000000007941 */ /* 0x000fea0003800200 */
.L_x_24126:
[----:B------:R0:W-:Y:S01]  /*4880*/  STG.E.U8 desc[UR36][R8.64], R4 ;  /* 0x0000000408007986 */ /* 0x0001e2000c101124 */
[----:B------:R-:W-:Y:S05]  /*4890*/  BRA `(.L_x_24109) ;  /* 0x00000004000c7947 */ /* 0x000fea0003800000 */
.L_x_24124:
        /* <DEDUP_REMOVED lines=13> */
.L_x_24132:
[----:B------:R-:W-:-:S04]  /*4970*/  SHF.R.U32.HI R0, RZ, 0x15, R5 ;  /* 0x00000015ff007819 */ /* 0x000fc80000011605 */
[----:B------:R-:W-:-:S04]  /*4980*/  LOP3.LUT R0, R0, 0x1, RZ, 0xc0, !PT ;  /* 0x0000000100007812 */ /* 0x000fc800078ec0ff */
[----:B------:R-:W-:-:S04]  /*4990*/  IADD3 R0, PT, PT, R5, 0x88fffff, R0 ;  /* 0x088fffff05007810 */ /* 0x000fc80007ffe000 */
[----:B------:R-:W-:-:S04]  /*49a0*/  SHF.R.U32.HI R0, RZ, 0x15, R0 ;  /* 0x00000015ff007819 */ /* 0x000fc80000011600 */
[----:B------:R-:W-:-:S07]  /*49b0*/  LOP3.LUT R0, R0, 0xff, RZ, 0xc0, !PT ;  /* 0x000000ff00007812 */ /* 0x000fce00078ec0ff */
.L_x_24133:
[----:B------:R-:W-:-:S07]  /*49c0*/  PRMT R4, R0, 0x7610, R4 ;  /* 0x0000761000047816 */ /* 0x000fce0000000004 */
.L_x_24131:
[----:B------:R-:W-:Y:S05]  /*49d0*/  BSYNC.RECONVERGENT B0 ;  /* 0x0000000000007941 */ /* 0x000fea0003800200 */
.L_x_24130:
[----:B------:R0:W-:Y:S01]  /*49e0*/  STG.E.U8 desc[UR36][R8.64], R4 ;  /* 0x0000000408007986 */ /* 0x0001e2000c101124 */
[----:B------:R-:W-:Y:S05]  /*49f0*/  BRA `(.L_x_24109) ;  /* 0x0000000000b47947 */ /* 0x000fea0003800000 */
.L_x_24123:
[----:B------:R-:W-:-:S13]  /*4a00*/  ISETP.NE.AND P0, PT, R0, 0x1c, PT ;  /* 0x0000001c0000780c */ /* 0x000fda0003f05270 */
[----:B------:R-:W-:Y:S05]  /*4a10*/  @!P0 BRA `(.L_x_24134) ;  /* 0x0000000000a48947 */ /* 0x000fea0003800000 */
[----:B------:R-:W-:-:S13]  /*4a20*/  ISETP.NE.AND P0, PT, R0, 0x1d, PT ;  /* 0x0000001d0000780c */ /* 0x000fda0003f05270 */
[----:B------:R-:W-:Y:S05]  /*4a30*/  @!P0 BRA `(.L_x_24135) ;  /* 0x00000000008c8947 */ /* 0x000fea0003800000 */
[----:B------:R-:W-:-:S13]  /*4a40*/  ISETP.NE.AND P0, PT, R0, 0x2c, PT ;  /* 0x0000002c0000780c */ /* 0x000fda0003f05270 */
[----:B------:R-:W-:Y:S05]  /*4a50*/  @!P0 BRA `(.L_x_24136) ;  /* 0x0000000000448947 */ /* 0x000fea0003800000 */
.L_x_24108:
        /* <DEDUP_REMOVED lines=16> */
.L_x_24137:
[----:B------:R-:W-:Y:S05]  /*4b60*/  BRA `(.L_x_24109) ;  /* 0x0000000000587947 */ /* 0x000fea0003800000 */
.L_x_24136:
        /* <DEDUP_REMOVED lines=16> */
.L_x_24135:
[----:B------:R-:W-:Y:S01]  /*4c70*/  LOP3.LUT R4, R5, 0xff, RZ, 0xc0, !PT ;  /* 0x000000ff05047812 */ /* 0x000fe200078ec0ff */
[----:B------:R-:W-:-:S05]  /*4c80*/  IMAD.MOV.U32 R5, RZ, RZ, RZ ;  /* 0x000000ffff057224 */ /* 0x000fca00078e00ff */
[----:B------:R1:W-:Y:S01]  /*4c90*/  STG.E.64 desc[UR36][R8.64], R4 ;  /* 0x0000000408007986 */ /* 0x0003e2000c101b24 */
[----:B------:R-:W-:Y:S05]  /*4ca0*/  BRA `(.L_x_24109) ;  /* 0x0000000000087947 */ /* 0x000fea0003800000 */
.L_x_24134:
[----:B------:R-:W-:-:S05]  /*4cb0*/  LOP3.LUT R5, R5, 0xff, RZ, 0xc0, !PT ;  /* 0x000000ff05057812 */ /* 0x000fca00078ec0ff */
[----:B------:R0:W-:Y:S02]  /*4cc0*/  STG.E desc[UR36][R8.64], R5 ;  /* 0x0000000508007986 */ /* 0x0001e4000c101924 */
.L_x_24109:
[----:B------:R-:W-:Y:S05]  /*4cd0*/  BSYNC.RECONVERGENT B6 ;  /* 0x0000000000067941 */ /* 0x000fea0003800200 */
.L_x_24103:
        /* <DEDUP_REMOVED lines=24> */
.L_x_24143:
[----:B------:R0:W-:Y:S01]  /*4e60*/  STG.E.U8 desc[UR36][R8.64], R18 ;  /* 0x0000001208007986 */ /* 0x0001e2000c101124 */
[----:B------:R-:W-:Y:S05]  /*4e70*/  BRA `(.L_x_24145) ;  /* 0x0000000c004c7947 */ /* 0x000fea0003800000 */
.L_x_24142:
        /* <DEDUP_REMOVED lines=10> */
.L_x_24147:
[----:B------:R-:W-:-:S05]  /*4f20*/  LOP3.LUT R3, R18, 0xff, RZ, 0xc0, !PT ;  /* 0x000000ff12037812 */ /* 0x000fca00078ec0ff */
[----:B------:R0:W-:Y:S01]  /*4f30*/  STG.E desc[UR36][R8.64], R3 ;  /* 0x0000000308007986 */ /* 0x0001e2000c101924 */
[----:B------:R-:W-:Y:S05]  /*4f40*/  BRA `(.L_x_24145) ;  /* 0x0000000c00187947 */ /* 0x000fea0003800000 */
.L_x_24146:
[----:B------:R-:W-:-:S05]  /*4f50*/  LOP3.LUT R3, R18, 0xff, RZ, 0xc0, !PT ;  /* 0x000000ff12037812 */ /* 0x000fca00078ec0ff */
[----:B------:R0:W-:Y:S01]  /*4f60*/  STG.E.U16 desc[UR36][R8.64], R3 ;  /* 0x0000000308007986 */ /* 0x0001e2000c101524 */
[----:B------:R-:W-:Y:S05]  /*4f70*/  BRA `(.L_x_24145) ;  /* 0x0000000c000c7947 */ /* 0x000fea0003800000 */
.L_x_24141:
        /* <DEDUP_REMOVED lines=10> */
.L_x_24149:
[----:B------:R-:W-:-:S04]  /*5020*/  LOP3.LUT R18, R18, 0xff, RZ, 0xc0, !PT ;  /* 0x000000ff12127812 */ /* 0x000fc800078ec0ff */
[----:B------:R-:W0:Y:S02]  /*5030*/  I2F.U16 R0, R18 ;  /* 0x0000001200007306 */ /* 0x000e240000101000 */
[----:B0-----:R-:W-:-:S05]  /*5040*/  F2FP.F16.F32.PACK_AB R0, RZ, R0 ;  /* 0x00000000ff00723e */ /* 0x001fca00000000ff */
[----:B------:R0:W-:Y:S01]  /*5050*/  STG.E.U16 desc[UR36][R8.64], R0 ;  /* 0x0000000008007986 */ /* 0x0001e2000c101524 */
[----:B------:R-:W-:Y:S05]  /*5060*/  BRA `(.L_x_24145) ;  /* 0x0000000800d07947 */ /* 0x000fea0003800000 */
.L_x_24148:
        /* <DEDUP_REMOVED lines=11> */
.L_x_24151:
[----:B------:R-:W-:-:S06]  /*5120*/  LOP3.LUT R18, R18, 0xff, RZ, 0xc0, !PT ;  /* 0x000000ff12127812 */ /* 0x000fcc00078ec0ff */
[----:B------:R-:W0:Y:S02]  /*5130*/  I2F.U16 R18, R18 ;  /* 0x0000001200127306 */ /* 0x000e240000101000 */
[----:B0-----:R-:W-:-:S04]  /*5140*/  F2FP.F16.F32.PACK_AB R3, RZ, R18 ;  /* 0x00000012ff03723e */ /* 0x001fc800000000ff */
[----:B------:R-:W-:-:S05]  /*5150*/  PRMT R3, R3, 0x5410, RZ ;  /* 0x0000541003037816 */ /* 0x000fca00000000ff */
[----:B------:R0:W-:Y:S01]  /*5160*/  STG.E desc[UR36][R8.64], R3 ;  /* 0x0000000308007986 */ /* 0x0001e2000c101924 */
[----:B------:R-:W-:Y:S05]  /*5170*/  BRA `(.L_x_24145) ;  /* 0x00000008008c7947 */ /* 0x000fea0003800000 */
.L_x_24150:
[----:B------:R-:W-:-:S06]  /*5180*/  LOP3.LUT R4, R18, 0xff, RZ, 0xc0, !PT ;  /* 0x000000ff12047812 */ /* 0x000fcc00078ec0ff */
[----:B------:R-:W0:Y:S02]  /*5190*/  I2F.F64.U16 R4, R4 ;  /* 0x0000000400047312 */ /* 0x000e240000101800 */
[----:B0-----:R0:W-:Y:S01]  /*51a0*/  STG.E.64 desc[UR36][R8.64], R4 ;  /* 0x0000000408007986 */ /* 0x0011e2000c101b24 */
[----:B------:R-:W-:Y:S05]  /*51b0*/  BRA `(.L_x_24145) ;  /* 0x00000008007c7947 */ /* 0x000fea0003800000 */
.L_x_24140:
        /* <DEDUP_REMOVED lines=13> */
.L_x_24155:
        /* <DEDUP_REMOVED lines=17> */
.L_x_24158:
[----:B------:R-:W-:-:S07]  /*53a0*/  PRMT R4, R0, 0x7610, R4 ;  /* 0x0000761000047816 */ /* 0x000fce0000000004 */
.L_x_24157:
[----:B------:R-:W-:Y:S05]  /*53b0*/  BSYNC.RECONVERGENT B0 ;  /* 0x0000000000007941 */ /* 0x000fea0003800200 */
.L_x_24156:
[----:B------:R0:W-:Y:S01]  /*53c0*/  STG.E.U8 desc[UR36][R8.64], R4 ;  /* 0x0000000408007986 */ /* 0x0001e2000c101124 */
[----:B------:R-:W-:Y:S05]  /*53d0*/  BRA `(.L_x_24145) ;  /* 0x0000000400f47947 */ /* 0x000fea0003800000 */
.L_x_24154:
        /* <DEDUP_REMOVED lines=17> */
.L_x_24161:
[----:B------:R-:W-:-:S07]  /*54f0*/  PRMT R4, R0, 0x7610, R4 ;  /* 0x0000761000047816 */ /* 0x000fce0000000004 */
.L_x_24160:
[----:B------:R-:W-:Y:S05]  /*5500*/  BSYNC.RECONVERGENT B0 ;  /* 0x0000000000007941 */ /* 0x000fea0003800200 */
.L_x_24159:
[----:B------:R0:W-:Y:S01]  /*5510*/  STG.E.U8 desc[UR36][R8.64], R4 ;  /* 0x0000000408007986 */ /* 0x0001e2000c101124 */
[----:B------:R-:W-:Y:S05]  /*5520*/  BRA `(.L_x_24145) ;  /* 0x0000000400a07947 */ /* 0x000fea0003800000 */
.L_x_24153:
        /* <DEDUP_REMOVED lines=22> */
.L_x_24163:
[----:B------:R-:W-:Y:S01]  /*5690*/  LOP3.LUT R4, R18, 0xff, RZ, 0xc0, !PT ;  /* 0x000000ff12047812 */ /* 0x000fe200078ec0ff */
[----:B------:R-:W-:-:S05]  /*56a0*/  IMAD.MOV.U32 R5, RZ, RZ, RZ ;  /* 0x000000ffff057224 */ /* 0x000fca00078e00ff */
[----:B------:R0:W-:Y:S01]  /*56b0*/  STG.E.64 desc[UR36][R8.64], R4 ;  /* 0x0000000408007986 */ /* 0x0001e2000c101b24 */
[----:B------:R-:W-:Y:S05]  /*56c0*/  BRA `(.L_x_24145) ;  /* 0x0000000400387947 */ /* 0x000fea0003800000 */
.L_x_24162:
[----:B------:R-:W-:-:S05]  /*56d0*/  LOP3.LUT R3, R18, 0xff, RZ, 0xc0, !PT ;  /* 0x000000ff12037812 */ /* 0x000fca00078ec0ff */
[----:B------:R0:W-:Y:S01]  /*56e0*/  STG.E desc[UR36][R8.64], R3 ;  /* 0x0000000308007986 */ /* 0x0001e2000c101924 */
[----:B------:R-:W-:Y:S05]  /*56f0*/  BRA `(.L_x_24145) ;  /* 0x00000004002c7947 */ /* 0x000fea0003800000 */
.L_x_24152:
        /* <DEDUP_REMOVED lines=10> */
.L_x_24165:
[----:B------:R-:W-:Y:S02]  /*57a0*/  LOP3.LUT R4, R18, 0xff, RZ, 0xc0, !PT ;  /* 0x000000ff12047812 */ /* 0x000fe400078ec0ff */
[----:B--234-:R-:W-:-:S04]  /*57b0*/  CS2R R6, SRZ ;  /* 0x0000000000067805 */ /* 0x01cfc8000001ff00 */
[----:B------:R-:W0:Y:S02]  /*57c0*/  I2F.F64.U16 R4, R4 ;  /* 0x0000000400047312 */ /* 0x000e240000101800 */
[----:B0-----:R0:W-:Y:S01]  /*57d0*/  STG.E.128 desc[UR36][R8.64], R4 ;  /* 0x0000000408007986 */ /* 0x0011e2000c101d24 */
[----:B------:R-:W-:Y:S05]  /*57e0*/  BRA `(.L_x_24145) ;  /* 0x0000000000f07947 */ /* 0x000fea0003800000 */
.L_x_24164:
[----:B------:R-:W-:-:S13]  /*57f0*/  ISETP.NE.AND P0, PT, R0, 0xf, PT ;  /* 0x0000000f0000780c */ /* 0x000fda0003f05270 */
[----:B------:R-:W-:Y:S05]  /*5800*/  @!P0 BRA `(.L_x_24166) ;  /* 0x0000000000d88947 */ /* 0x000fea0003800000 */
[----:B------:R-:W-:-:S13]  /*5810*/  ISETP.NE.AND P0, PT, R0, 0x17, PT ;  /* 0x000000170000780c */ /* 0x000fda0003f05270 */
[----:B------:R-:W-:Y:S05]  /*5820*/  @!P0 BRA `(.L_x_24167) ;  /* 0x0000000000888947 */ /* 0x000fea0003800000 */
[----:B------:R-:W-:-:S13]  /*5830*/  ISETP.NE.AND P0, PT, R0, 0x18, PT ;  /* 0x000000180000780c */ /* 0x000fda0003f05270 */
[----:B------:R-:W-:Y:S05]  /*5840*/  @!P0 BRA `(.L_x_24168) ;  /* 0x0000000000448947 */ /* 0x000fea0003800000 */
.L_x_24144:
        /* <DEDUP_REMOVED lines=16> */
.L_x_24169:
[----:B------:R-:W-:Y:S05]  /*5950*/  BRA `(.L_x_24145) ;  /* 0x0000000000947947 */ /* 0x000fea0003800000 */
.L_x_24168:
        /* <DEDUP_REMOVED lines=12> */
.L_x_24171:
[----:B------:R-:W-:Y:S05]  /*5a20*/  BSYNC.RECONVERGENT B0 ;  /* 0x0000000000007941 */ /* 0x000fea0003800200 */
.L_x_24170:
[----:B------:R1:W-:Y:S01]  /*5a30*/  STG.E.U8 desc[UR36][R8.64], R3 ;  /* 0x0000000308007986 */ /* 0x0003e2000c101124 */
[----:B------:R-:W-:Y:S05]  /*5a40*/  BRA `(.L_x_24145) ;  /* 0x0000000000587947 */ /* 0x000fea0003800000 */
.L_x_24167:
        /* <DEDUP_REMOVED lines=13> */
.L_x_24172:
[----:B------:R-:W-:Y:S01]  /*5b20*/  IMAD.MOV.U32 R3, RZ, RZ, 0x7f ;  /* 0x0000007fff037424 */ /* 0x000fe200078e00ff */
[----:B------:R-:W-:-:S04]  /*5b30*/  ISETP.GT.U32.AND P0, PT, R5, 0x7f800000, PT ;  /* 0x7f8000000500780c */ /* 0x000fc80003f04070 */
[----:B------:R-:W-:-:S05]  /*5b40*/  SEL R3, R3, 0x7c, P0 ;  /* 0x0000007c03037807 */ /* 0x000fca0000000000 */
[----:B------:R0:W-:Y:S01]  /*5b50*/  STG.E.U8 desc[UR36][R8.64], R3 ;  /* 0x0000000308007986 */ /* 0x0001e2000c101124 */
[----:B------:R-:W-:Y:S05]  /*5b60*/  BRA `(.L_x_24145) ;  /* 0x0000000000107947 */ /* 0x000fea0003800000 */
.L_x_24166:
[----:B------:R-:W-:-:S04]  /*5b70*/  LOP3.LUT R18, R18, 0xff, RZ, 0xc0, !PT ;  /* 0x000000ff12127812 */ /* 0x000fc800078ec0ff */
[----:B------:R-:W0:Y:S02]  /*5b80*/  I2F.U16 R0, R18 ;  /* 0x0000001200007306 */ /* 0x000e240000101000 */
[----:B0-----:R-:W-:-:S05]  /*5b90*/  F2FP.BF16.F32.PACK_AB R0, RZ, R0 ;  /* 0x00000000ff00723e */ /* 0x001fca00000010ff */
[----:B------:R0:W-:Y:S02]  /*5ba0*/  STG.E.U16 desc[UR36][R8.64], R0 ;  /* 0x0000000008007986 */ /* 0x0001e4000c101524 */
.L_x_24145:
[----:B------:R-:W-:Y:S05]  /*5bb0*/  BSYNC.RECONVERGENT B6 ;  /* 0x0000000000067941 */ /* 0x000fea0003800200 */
.L_x_24139:
[----:B------:R-:W-:-:S07]  /*5bc0*/  VIADD R2, R2, 0x80 ;  /* 0x0000008002027836 */ /* 0x000fce0000000000 */
.L_x_24102:
[----:B------:R-:W-:-:S13]  /*5bd0*/  ISETP.GE.AND P0, PT, R2, R22, PT ;  /* 0x000000160200720c */ /* 0x000fda0003f06270 */
[----:B------:R-:W-:Y:S05]  /*5be0*/  @P0 BREAK.RELIABLE B7 ;  /* 0x0000000000070942 */ /* 0x000fea0003800100 */
[----:B------:R-:W-:Y:S05]  /*5bf0*/  @P0 BRA `(.L_x_24138) ;  /* 0x0000000c00b40947 */ /* 0x000fea0003800000 */
[----:B------:R-:W-:Y:S05]  /*5c00*/  BSYNC.RELIABLE B7 ;  /* 0x0000000000077941 */ /* 0x000fea0003800100 */
.L_x_24101:
        /* <DEDUP_REMOVED lines=21> */
.L_x_24177:
[----:B------:R0:W-:Y:S01]  /*5d60*/  STG.E.U8 desc[UR36][R8.64], R17 ;  /* 0x0000001108007986 */ /* 0x0001e2000c101124 */
[----:B------:R-:W-:Y:S05]  /*5d70*/  BRA `(.L_x_24179) ;  /* 0x0000000c004c7947 */ /* 0x000fea0003800000 */
.L_x_24176:
        /* <DEDUP_REMOVED lines=10> */
.L_x_24181:
[----:B------:R-:W-:-:S05]  /*5e20*/  LOP3.LUT R17, R17, 0xff, RZ, 0xc0, !PT ;  /* 0x000000ff11117812 */ /* 0x000fca00078ec0ff */
[----:B------:R0:W-:Y:S01]  /*5e30*/  STG.E desc[UR36][R8.64], R17 ;  /* 0x0000001108007986 */ /* 0x0001e2000c101924 */
[----:B------:R-:W-:Y:S05]  /*5e40*/  BRA `(.L_x_24179) ;  /* 0x0000000c00187947 */ /* 0x000fea0003800000 */
.L_x_24180:
[----:B------:R-:W-:-:S05]  /*5e50*/  LOP3.LUT R17, R17, 0xff, RZ, 0xc0, !PT ;  /* 0x000000ff11117812 */ /* 0x000fca00078ec0ff */
[----:B------:R0:W-:Y:S01]  /*5e60*/  STG.E.U16 desc[UR36][R8.64], R17 ;  /* 0x0000001108007986 */ /* 0x0001e2000c101524 */
[----:B------:R-:W-:Y:S05]  /*5e70*/  BRA `(.L_x_24179) ;  /* 0x0000000c000c7947 */ /* 0x000fea0003800000 */
.L_x_24175:
        /* <DEDUP_REMOVED lines=10> */
.L_x_24183:
[----:B------:R-:W-:-:S04]  /*5f20*/  LOP3.LUT R17, R17, 0xff, RZ, 0xc0, !PT ;  /* 0x000000ff11117812 */ /* 0x000fc800078ec0ff */
[----:B------:R-:W0:Y:S02]  /*5f30*/  I2F.U16 R0, R17 ;  /* 0x0000001100007306 */ /* 0x000e240000101000 */
[----:B0-----:R-:W-:-:S05]  /*5f40*/  F2FP.F16.F32.PACK_AB R0, RZ, R0 ;  /* 0x00000000ff00723e */ /* 0x001fca00000000ff */
[----:B------:R0:W-:Y:S01]  /*5f50*/  STG.E.U16 desc[UR36][R8.64], R0 ;  /* 0x0000000008007986 */ /* 0x0001e2000c101524 */
[----:B------:R-:W-:Y:S05]  /*5f60*/  BRA `(.L_x_24179) ;  /* 0x0000000800d07947 */ /* 0x000fea0003800000 */
.L_x_24182:
        /* <DEDUP_REMOVED lines=11> */
.L_x_24185:
[----:B------:R-:W-:-:S06]  /*6020*/  LOP3.LUT R17, R17, 0xff, RZ, 0xc0, !PT ;  /* 0x000000ff11117812 */ /* 0x000fcc00078ec0ff */
[----:B------:R-:W0:Y:S02]  /*6030*/  I2F.U16 R17, R17 ;  /* 0x0000001100117306 */ /* 0x000e240000101000 */
[----:B0-----:R-:W-:-:S04]  /*6040*/  F2FP.F16.F32.PACK_AB R3, RZ, R17 ;  /* 0x00000011ff03723e */ /* 0x001fc800000000ff */
[----:B------:R-:W-:-:S05]  /*6050*/  PRMT R3, R3, 0x5410, RZ ;  /* 0x0000541003037816 */ /* 0x000fca00000000ff */
[----:B------:R0:W-:Y:S01]  /*6060*/  STG.E desc[UR36][R8.64], R3 ;  /* 0x0000000308007986 */ /* 0x0001e2000c101924 */
[----:B------:R-:W-:Y:S05]  /*6070*/  BRA `(.L_x_24179) ;  /* 0x00000008008c7947 */ /* 0x000fea0003800000 */
.L_x_24184:
[----:B------:R-:W-:-:S06]  /*6080*/  LOP3.LUT R4, R17, 0xff, RZ, 0xc0, !PT ;  /* 0x000000ff11047812 */ /* 0x000fcc00078ec0ff */
[----:B------:R-:W0:Y:S02]  /*6090*/  I2F.F64.U16 R4, R4 ;  /* 0x0000000400047312 */ /* 0x000e240000101800 */
[----:B0-----:R0:W-:Y:S01]  /*60a0*/  STG.E.64 desc[UR36][R8.64], R4 ;  /* 0x0000000408007986 */ /* 0x0011e2000c101b24 */
[----:B------:R-:W-:Y:S05]  /*60b0*/  BRA `(.L_x_24179) ;  /* 0x00000008007c7947 */ /* 0x000fea0003800000 */
.L_x_24174:
        /* <DEDUP_REMOVED lines=13> */
.L_x_24189:
        /* <DEDUP_REMOVED lines=17> */
.L_x_24192:
[----:B------:R-:W-:-:S07]  /*62a0*/  PRMT R4, R0, 0x7610, R4 ;  /* 0x0000761000047816 */ /* 0x000fce0000000004 */
.L_x_24191:
[----:B------:R-:W-:Y:S05]  /*62b0*/  BSYNC.RECONVERGENT B0 ;  /* 0x0000000000007941 */ /* 0x000fea0003800200 */
.L_x_24190:
[----:B------:R0:W-:Y:S01]  /*62c0*/  STG.E.U8 desc[UR36][R8.64], R4 ;  /* 0x0000000408007986 */ /* 0x0001e2000c101124 */
[----:B------:R-:W-:Y:S05]  /*62d0*/  BRA `(.L_x_24179) ;  /* 0x0000000400f47947 */ /* 0x000fea0003800000 */
.L_x_24188:
        /* <DEDUP_REMOVED lines=17> */
.L_x_24195:
[----:B------:R-:W-:-:S07]  /*63f0*/  PRMT R4, R0, 0x7610, R4 ;  /* 0x0000761000047816 */ /* 0x000fce0000000004 */
.L_x_24194:
[----:B------:R-:W-:Y:S05]  /*6400*/  BSYNC.RECONVERGENT B0 ;  /* 0x0000000000007941 */ /* 0x000fea0003800200 */
.L_x_24193:
[----:B------:R0:W-:Y:S01]  /*6410*/  STG.E.U8 desc[UR36][R8.64], R4 ;  /* 0x0000000408007986 */ /* 0x0001e2000c101124 */
[----:B------:R-:W-:Y:S05]  /*6420*/  BRA `(.L_x_24179) ;  /* 0x0000000400a07947 */ /* 0x000fea0003800000 */
.L_x_24187:
        /* <DEDUP_REMOVED lines=22> */
.L_x_24197:
[----:B------:R-:W-:Y:S01]  /*6590*/  LOP3.LUT R4, R17, 0xff, RZ, 0xc0, !PT ;  /* 0x000000ff11047812 */ /* 0x000fe200078ec0ff */
[----:B------:R-:W-:-:S05]  /*65a0*/  IMAD.MOV.U32 R5, RZ, RZ, RZ ;  /* 0x000000ffff057224 */ /* 0x000fca00078e00ff */
[----:B------:R0:W-:Y:S01]  /*65b0*/  STG.E.64 desc[UR36][R8.64], R4 ;  /* 0x0000000408007986 */ /* 0x0001e2000c101b24 */
[----:B------:R-:W-:Y:S05]  /*65c0*/  BRA `(.L_x_24179) ;  /* 0x0000000400387947 */ /* 0x000fea0003800000 */
.L_x_24196:
[----:B------:R-:W-:-:S05]  /*65d0*/  LOP3.LUT R17, R17, 0xff, RZ, 0xc0, !PT ;  /* 0x000000ff11117812 */ /* 0x000fca00078ec0ff */
[----:B------:R0:W-:Y:S01]  /*65e0*/  STG.E desc[UR36][R8.64], R17 ;  /* 0x0000001108007986 */ /* 0x0001e2000c101924 */
[----:B------:R-:W-:Y:S05]  /*65f0*/  BRA `(.L_x_24179) ;  /* 0x00000004002c7947 */ /* 0x000fea0003800000 */
.L_x_24186:
        /* <DEDUP_REMOVED lines=10> */
.L_x_24199:
[----:B------:R-:W-:Y:S02]  /*66a0*/  LOP3.LUT R4, R17, 0xff, RZ, 0xc0, !PT ;  /* 0x000000ff11047812 */ /* 0x000fe400078ec0ff */
[----:B--234-:R-:W-:-:S04]  /*66b0*/  CS2R R6, SRZ ;  /* 0x0000000000067805 */ /* 0x01cfc8000001ff00 */
[----:B------:R-:W0:Y:S02]  /*66c0*/  I2F.F64.U16 R4, R4 ;  /* 0x0000000400047312 */ /* 0x000e240000101800 */
[----:B0-----:R0:W-:Y:S01]  /*66d0*/  STG.E.128 desc[UR36][R8.64], R4 ;  /* 0x0000000408007986 */ /* 0x0011e2000c101d24 */
[----:B------:R-:W-:Y:S05]  /*66e0*/  BRA `(.L_x_24179) ;  /* 0x0000000000f07947 */ /* 0x000fea0003800000 */
.L_x_24198:
[----:B------:R-:W-:-:S13]  /*66f0*/  ISETP.NE.AND P0, PT, R0, 0xf, PT ;  /* 0x0000000f0000780c */ /* 0x000fda0003f05270 */
[----:B------:R-:W-:Y:S05]  /*6700*/  @!P0 BRA `(.L_x_24200) ;  /* 0x0000000000d88947 */ /* 0x000fea0003800000 */
[----:B------:R-:W-:-:S13]  /*6710*/  ISETP.NE.AND P0, PT, R0, 0x17, PT ;  /* 0x000000170000780c */ /* 0x000fda0003f05270 */
[----:B------:R-:W-:Y:S05]  /*6720*/  @!P0 BRA `(.L_x_24201) ;  /* 0x0000000000888947 */ /* 0x000fea0003800000 */
[----:B------:R-:W-:-:S13]  /*6730*/  ISETP.NE.AND P0, PT, R0, 0x18, PT ;  /* 0x000000180000780c */ /* 0x000fda0003f05270 */
[----:B------:R-:W-:Y:S05]  /*6740*/  @!P0 BRA `(.L_x_24202) ;  /* 0x0000000000448947 */ /* 0x000fea0003800000 */
.L_x_24178:
        /* <DEDUP_REMOVED lines=16> */
.L_x_24203:
[----:B------:R-:W-:Y:S05]  /*6850*/  BRA `(.L_x_24179) ;  /* 0x0000000000947947 */ /* 0x000fea0003800000 */
.L_x_24202:
        /* <DEDUP_REMOVED lines=12> */
.L_x_24205:
[----:B------:R-:W-:Y:S05]  /*6920*/  BSYNC.RECONVERGENT B0 ;  /* 0x0000000000007941 */ /* 0x000fea0003800200 */
.L_x_24204:
[----:B------:R1:W-:Y:S01]  /*6930*/  STG.E.U8 desc[UR36][R8.64], R3 ;  /* 0x0000000308007986 */ /* 0x0003e2000c101124 */
[----:B------:R-:W-:Y:S05]  /*6940*/  BRA `(.L_x_24179) ;  /* 0x0000000000587947 */ /* 0x000fea0003800000 */
.L_x_24201:
        /* <DEDUP_REMOVED lines=13> */
.L_x_24206:
[----:B------:R-:W-:Y:S01]  /*6a20*/  IMAD.MOV.U32 R3, RZ, RZ, 0x7f ;  /* 0x0000007fff037424 */ /* 0x000fe200078e00ff */
[----:B------:R-:W-:-:S04]  /*6a30*/  ISETP.GT.U32.AND P0, PT, R17, 0x7f800000, PT ;  /* 0x7f8000001100780c */ /* 0x000fc80003f04070 */
[----:B------:R-:W-:-:S05]  /*6a40*/  SEL R3, R3, 0x7c, P0 ;  /* 0x0000007c03037807 */ /* 0x000fca0000000000 */
[----:B------:R0:W-:Y:S01]  /*6a50*/  STG.E.U8 desc[UR36][R8.64], R3 ;  /* 0x0000000308007986 */ /* 0x0001e2000c101124 */
[----:B------:R-:W-:Y:S05]  /*6a60*/  BRA `(.L_x_24179) ;  /* 0x0000000000107947 */ /* 0x000fea0003800000 */
.L_x_24200:
[----:B------:R-:W-:-:S04]  /*6a70*/  LOP3.LUT R17, R17, 0xff, RZ, 0xc0, !PT ;  /* 0x000000ff11117812 */ /* 0x000fc800078ec0ff */
[----:B------:R-:W0:Y:S02]  /*6a80*/  I2F.U16 R0, R17 ;  /* 0x0000001100007306 */ /* 0x000e240000101000 */
[----:B0-----:R-:W-:-:S05]  /*6a90*/  F2FP.BF16.F32.PACK_AB R0, RZ, R0 ;  /* 0x00000000ff00723e */ /* 0x001fca00000010ff */
[----:B------:R0:W-:Y:S02]  /*6aa0*/  STG.E.U16 desc[UR36][R8.64], R0 ;  /* 0x0000000008007986 */ /* 0x0001e4000c101524 */
.L_x_24179:
[----:B------:R-:W-:Y:S05]  /*6ab0*/  BSYNC.RECONVERGENT B6 ;  /* 0x0000000000067941 */ /* 0x000fea0003800200 */
.L_x_24173:
[----:B------:R-:W-:-:S07]  /*6ac0*/  VIADD R2, R2, 0x80 ;  /* 0x0000008002027836 */ /* 0x000fce0000000000 */
.L_x_24138:
[----:B------:R-:W-:Y:S05]  /*6ad0*/  BSYNC.RECONVERGENT B8 ;  /* 0x0000000000087941 */ /* 0x000fea0003800200 */
.L_x_24100:
        /* <DEDUP_REMOVED lines=21> */
.L_x_24210:
[----:B------:R-:W-:Y:S01]  /*6c30*/  STG.E.U8 desc[UR36][R2.64], R16 ;  /* 0x0000001002007986 */ /* 0x000fe2000c101124 */
[----:B------:R-:W-:Y:S05]  /*6c40*/  EXIT ;  /* 0x000000000000794d */ /* 0x000fea0003800000 */
.L_x_24209:
        /* <DEDUP_REMOVED lines=10> */
.L_x_24213:
[----:B------:R-:W-:-:S05]  /*6cf0*/  LOP3.LUT R5, R16, 0xff, RZ, 0xc0, !PT ;  /* 0x000000ff10057812 */ /* 0x000fca00078ec0ff */
[----:B------:R-:W-:Y:S01]  /*6d00*/  STG.E desc[UR36][R2.64], R5 ;  /* 0x0000000502007986 */ /* 0x000fe2000c101924 */
[----:B------:R-:W-:Y:S05]  /*6d10*/  EXIT ;  /* 0x000000000000794d */ /* 0x000fea0003800000 */
.L_x_24212:
[----:B------:R-:W-:-:S05]  /*6d20*/  LOP3.LUT R5, R16, 0xff, RZ, 0xc0, !PT ;  /* 0x000000ff10057812 */ /* 0x000fca00078ec0ff */
[----:B------:R-:W-:Y:S01]  /*6d30*/  STG.E.U16 desc[UR36][R2.64], R5 ;  /* 0x0000000502007986 */ /* 0x000fe2000c101524 */
[----:B------:R-:W-:Y:S05]  /*6d40*/  EXIT ;  /* 0x000000000000794d */ /* 0x000fea0003800000 */
.L_x_24208:
        /* <DEDUP_REMOVED lines=10> */
.L_x_24215:
[----:B------:R-:W-:-:S04]  /*6df0*/  LOP3.LUT R16, R16, 0xff, RZ, 0xc0, !PT ;  /* 0x000000ff10107812 */ /* 0x000fc800078ec0ff */
[----:B------:R-:W0:Y:S02]  /*6e00*/  I2F.U16 R0, R16 ;  /* 0x0000001000007306 */ /* 0x000e240000101000 */
[----:B0-----:R-:W-:-:S05]  /*6e10*/  F2FP.F16.F32.PACK_AB R0, RZ, R0 ;  /* 0x00000000ff00723e */ /* 0x001fca00000000ff */
[----:B------:R-:W-:Y:S01]  /*6e20*/  STG.E.U16 desc[UR36][R2.64], R0 ;  /* 0x0000000002007986 */ /* 0x000fe2000c101524 */
[----:B------:R-:W-:Y:S05]  /*6e30*/  EXIT ;  /* 0x000000000000794d */ /* 0x000fea0003800000 */
.L_x_24214:
        /* <DEDUP_REMOVED lines=11> */
.L_x_24217:
[----:B------:R-:W-:-:S06]  /*6ef0*/  LOP3.LUT R16, R16, 0xff, RZ, 0xc0, !PT ;  /* 0x000000ff10107812 */ /* 0x000fcc00078ec0ff */
[----:B------:R-:W0:Y:S02]  /*6f00*/  I2F.U16 R16, R16 ;  /* 0x0000001000107306 */ /* 0x000e240000101000 */
[----:B0-----:R-:W-:-:S04]  /*6f10*/  F2FP.F16.F32.PACK_AB R5, RZ, R16 ;  /* 0x00000010ff05723e */ /* 0x001fc800000000ff */
[----:B------:R-:W-:-:S05]  /*6f20*/  PRMT R5, R5, 0x5410, RZ ;  /* 0x0000541005057816 */ /* 0x000fca00000000ff */
[----:B------:R-:W-:Y:S01]  /*6f30*/  STG.E desc[UR36][R2.64], R5 ;  /* 0x0000000502007986 */ /* 0x000fe2000c101924 */
[----:B------:R-:W-:Y:S05]  /*6f40*/  EXIT ;  /* 0x000000000000794d */ /* 0x000fea0003800000 */
.L_x_24216:
[----:B------:R-:W-:-:S06]  /*6f50*/  LOP3.LUT R4, R16, 0xff, RZ, 0xc0, !PT ;  /* 0x000000ff10047812 */ /* 0x000fcc00078ec0ff */
[----:B------:R-:W0:Y:S02]  /*6f60*/  I2F.F64.U16 R4, R4 ;  /* 0x0000000400047312 */ /* 0x000e240000101800 */
[----:B0-----:R-:W-:Y:S01]  /*6f70*/  STG.E.64 desc[UR36][R2.64], R4 ;  /* 0x0000000402007986 */ /* 0x001fe2000c101b24 */
[----:B------:R-:W-:Y:S05]  /*6f80*/  EXIT ;  /* 0x000000000000794d */ /* 0x000fea0003800000 */
.L_x_24207:
        /* <DEDUP_REMOVED lines=13> */
.L_x_24221:
        /* <DEDUP_REMOVED lines=18> */
.L_x_24223:
[----:B------:R-:W-:Y:S05]  /*7180*/  BSYNC.RECONVERGENT B0 ;  /* 0x0000000000007941 */ /* 0x000fea0003800200 */
.L_x_24222:
[----:B------:R-:W-:Y:S01]  /*7190*/  STG.E.U8 desc[UR36][R2.64], R0 ;  /* 0x0000000002007986 */ /* 0x000fe2000c101124 */
[----:B------:R-:W-:Y:S05]  /*71a0*/  EXIT ;  /* 0x000000000000794d */ /* 0x000fea0003800000 */
.L_x_24220:
        /* <DEDUP_REMOVED lines=18> */
.L_x_24225:
[----:B------:R-:W-:Y:S05]  /*72d0*/  BSYNC.RECONVERGENT B0 ;  /* 0x0000000000007941 */ /* 0x000fea0003800200 */
.L_x_24224:
[----:B------:R-:W-:Y:S01]  /*72e0*/  STG.E.U8 desc[UR36][R2.64], R0 ;  /* 0x0000000002007986 */ /* 0x000fe2000c101124 */
[----:B------:R-:W-:Y:S05]  /*72f0*/  EXIT ;  /* 0x000000000000794d */ /* 0x000fea0003800000 */
.L_x_24219:
        /* <DEDUP_REMOVED lines=22> */
.L_x_24227:
[----:B------:R-:W-:Y:S01]  /*7460*/  LOP3.LUT R16, R16, 0xff, RZ, 0xc0, !PT ;  /* 0x000000ff10107812 */ /* 0x000fe200078ec0ff */
[----:B------:R-:W-:-:S05]  /*7470*/  IMAD.MOV.U32 R17, RZ, RZ, RZ ;  /* 0x000000ffff117224 */ /* 0x000fca00078e00ff */
[----:B------:R-:W-:Y:S01]  /*7480*/  STG.E.64 desc[UR36][R2.64], R16 ;  /* 0x0000001002007986 */ /* 0x000fe2000c101b24 */
[----:B------:R-:W-:Y:S05]  /*7490*/  EXIT ;  /* 0x000000000000794d */ /* 0x000fea0003800000 */
.L_x_24226:
[----:B------:R-:W-:-:S05]  /*74a0*/  LOP3.LUT R5, R16, 0xff, RZ, 0xc0, !PT ;  /* 0x000000ff10057812 */ /* 0x000fca00078ec0ff */
[----:B------:R-:W-:Y:S01]  /*74b0*/  STG.E desc[UR36][R2.64], R5 ;  /* 0x0000000502007986 */ /* 0x000fe2000c101924 */
[----:B------:R-:W-:Y:S05]  /*74c0*/  EXIT ;  /* 0x000000000000794d */ /* 0x000fea0003800000 */
.L_x_24218:
        /* <DEDUP_REMOVED lines=10> */
.L_x_24229:
[----:B------:R-:W-:Y:S02]  /*7570*/  LOP3.LUT R4, R16, 0xff, RZ, 0xc0, !PT ;  /* 0x000000ff10047812 */ /* 0x000fe400078ec0ff */
[----:B--234-:R-:W-:-:S04]  /*7580*/  CS2R R6, SRZ ;  /* 0x0000000000067805 */ /* 0x01cfc8000001ff00 */
[----:B------:R-:W0:Y:S02]  /*7590*/  I2F.F64.U16 R4, R4 ;  /* 0x0000000400047312 */ /* 0x000e240000101800 */
[----:B0-----:R-:W-:Y:S01]  /*75a0*/  STG.E.128 desc[UR36][R2.64], R4 ;  /* 0x0000000402007986 */ /* 0x001fe2000c101d24 */
[----:B------:R-:W-:Y:S05]  /*75b0*/  EXIT ;  /* 0x000000000000794d */ /* 0x000fea0003800000 */
.L_x_24228:
[----:B------:R-:W-:-:S13]  /*75c0*/  ISETP.NE.AND P0, PT, R0, 0xf, PT ;  /* 0x0000000f0000780c */ /* 0x000fda0003f05270 */
[----:B------:R-:W-:Y:S05]  /*75d0*/  @!P0 BRA `(.L_x_24230) ;  /* 0x0000000000dc8947 */ /* 0x000fea0003800000 */
[----:B------:R-:W-:-:S13]  /*75e0*/  ISETP.NE.AND P0, PT, R0, 0x17, PT ;  /* 0x000000170000780c */ /* 0x000fda0003f05270 */
[----:B------:R-:W-:Y:S05]  /*75f0*/  @!P0 BRA `(.L_x_24231) ;  /* 0x0000000000888947 */ /* 0x000fea0003800000 */
[----:B------:R-:W-:-:S13]  /*7600*/  ISETP.NE.AND P0, PT, R0, 0x18, PT ;  /* 0x000000180000780c */ /* 0x000fda0003f05270 */
[----:B------:R-:W-:Y:S05]  /*7610*/  @!P0 BRA `(.L_x_24232) ;  /* 0x0000000000448947 */ /* 0x000fea0003800000 */
.L_x_24211:
        /* <DEDUP_REMOVED lines=16> */
.L_x_24233:
[----:B------:R-:W-:Y:S05]  /*7720*/  EXIT ;  /* 0x000000000000794d */ /* 0x000fea0003800000 */
.L_x_24232:
        /* <DEDUP_REMOVED lines=12> */
.L_x_24235:
[----:B------:R-:W-:Y:S05]  /*77f0*/  BSYNC.RECONVERGENT B0 ;  /* 0x0000000000007941 */ /* 0x000fea0003800200 */
.L_x_24234:
[----:B------:R-:W-:Y:S01]  /*7800*/  STG.E.U8 desc[UR36][R2.64], R5 ;  /* 0x0000000502007986 */ /* 0x000fe2000c101124 */
[----:B------:R-:W-:Y:S05]  /*7810*/  EXIT ;  /* 0x000000000000794d */ /* 0x000fea0003800000 */
.L_x_24231:
        /* <DEDUP_REMOVED lines=14> */
.L_x_24236:
[----:B------:R-:W-:Y:S01]  /*7900*/  IMAD.MOV.U32 R5, RZ, RZ, 0x7f ;  /* 0x0000007fff057424 */ /* 0x000fe200078e00ff */
[----:B------:R-:W-:-:S04]  /*7910*/  ISETP.GT.U32.AND P0, PT, R7, 0x7f800000, PT ;  /* 0x7f8000000700780c */ /* 0x000fc80003f04070 */
[----:B------:R-:W-:-:S05]  /*7920*/  SEL R5, R5, 0x7c, P0 ;  /* 0x0000007c05057807 */ /* 0x000fca0000000000 */
[----:B------:R-:W-:Y:S01]  /*7930*/  STG.E.U8 desc[UR36][R2.64], R5 ;  /* 0x0000000502007986 */ /* 0x000fe2000c101124 */
[----:B------:R-:W-:Y:S05]  /*7940*/  EXIT ;  /* 0x000000000000794d */ /* 0x000fea0003800000 */
.L_x_24230:
[----:B------:R-:W-:-:S04]  /*7950*/  LOP3.LUT R16, R16, 0xff, RZ, 0xc0, !PT ;  /* 0x000000ff10107812 */ /* 0x000fc800078ec0ff */
[----:B------:R-:W0:Y:S02]  /*7960*/  I2F.U16 R0, R16 ;  /* 0x0000001000007306 */ /* 0x000e240000101000 */
[----:B0-----:R-:W-:-:S05]  /*7970*/  F2FP.BF16.F32.PACK_AB R0, RZ, R0 ;  /* 0x00000000ff00723e */ /* 0x001fca00000010ff */
[----:B------:R-:W-:Y:S01]  /*7980*/  STG.E.U16 desc[UR36][R2.64], R0 ;  /* 0x0000000002007986 */ /* 0x000fe2000c101524 */
[----:B------:R-:W-:Y:S05]  /*7990*/  EXIT ;  /* 0x000000000000794d */ /* 0x000fea0003800000 */
.L_x_24237:
        /* <DEDUP_REMOVED lines=14> */
.L_x_60948:


//--------------------- .text._ZN2at6native18elementwise_kernelILi128ELi4EZNS0_22gpu_kernel_impl_nocastIZNS0_50_GLOBAL__N__2680c7bb_12_PowKernel_cu_7dd49032_317029pow_tensor_scalar_kernel_implIhhEEvRNS_18TensorIteratorBaseET0_EUlhE_EEvS6_RKT_EUliE_EEviT1_ --------------------------
	.section	.text._ZN2at6native18elementwise_kernelILi128ELi4EZNS0_22gpu_kernel_impl_nocastIZNS0_50_GLOBAL__N__2680c7bb_12_PowKernel_cu_7dd49032_317029pow_tensor_scalar_kernel_implIhhEEvRNS_18TensorIteratorBaseET0_EUlhE_EEvS6_RKT_EUliE_EEviT1_,"ax",@progbits
	.align	128
        .global         _ZN2at6native18elementwise_kernelILi128ELi4EZNS0_22gpu_kernel_impl_nocastIZNS0_50_GLOBAL__N__2680c7bb_12_PowKernel_cu_7dd49032_317029pow_tensor_scalar_kernel_implIhhEEvRNS_18TensorIteratorBaseET0_EUlhE_EEvS6_RKT_EUliE_EEviT1_
        .type           _ZN2at6native18elementwise_kernelILi128ELi4EZNS0_22gpu_kernel_impl_nocastIZNS0_50_GLOBAL__N__2680c7bb_12_PowKernel_cu_7dd49032_317029pow_tensor_scalar_kernel_implIhhEEvRNS_18TensorIteratorBaseET0_EUlhE_EEvS6_RKT_EUliE_EEviT1_,@function
        .size           _ZN2at6native18elementwise_kernelILi128ELi4EZNS0_22gpu_kernel_impl_nocastIZNS0_50_GLOBAL__N__2680c7bb_12_PowKernel_cu_7dd49032_317029pow_tensor_scalar_kernel_implIhhEEvRNS_18TensorIteratorBaseET0_EUlhE_EEvS6_RKT_EUliE_EEviT1_,(.L_x_60949 - _ZN2at6native18elementwise_kernelILi128ELi4EZNS0_22gpu_kernel_impl_nocastIZNS0_50_GLOBAL__N__2680c7bb_12_PowKernel_cu_7dd49032_317029pow_tensor_scalar_kernel_implIhhEEvRNS_18TensorIteratorBaseET0_EUlhE_EEvS6_RKT_EUliE_EEviT1_)
        .other          _ZN2at6native18elementwise_kernelILi128ELi4EZNS0_22gpu_kernel_impl_nocastIZNS0_50_GLOBAL__N__2680c7bb_12_PowKernel_cu_7dd49032_317029pow_tensor_scalar_kernel_implIhhEEvRNS_18TensorIteratorBaseET0_EUlhE_EEvS6_RKT_EUliE_EEviT1_,@"STO_CUDA_ENTRY STV_DEFAULT"
_ZN2at6native18elementwise_kernelILi128ELi4EZNS0_22gpu_kernel_impl_nocastIZNS0_50_GLOBAL__N__2680c7bb_12_PowKernel_cu_7dd49032_317029pow_tensor_scalar_kernel_implIhhEEvRNS_18TensorIteratorBaseET0_EUlhE_EEvS6_RKT_EUliE_EEviT1_:
.text._ZN2at6native18elementwise_kernelILi128ELi4EZNS0_22gpu_kernel_impl_nocastIZNS0_50_GLOBAL__N__2680c7bb_12_PowKernel_cu_7dd49032_317029pow_tensor_scalar_kernel_implIhhEEvRNS_18TensorIteratorBaseET0_EUlhE_EEvS6_RKT_EUliE_EEviT1_:
        /* <DEDUP_REMOVED lines=29> */
.L_x_24241:
[----:B------:R-:W-:-:S13]  /*01d0*/  ISETP.GE.AND P0, PT, R3, UR4, PT ;  /* 0x0000000403007c0c */ /* 0x000fda000bf06270 */
[----:B------:R-:W-:Y:S05]  /*01e0*/  @P0 BREAK.RELIABLE B1 ;  /* 0x0000000000010942 */ /* 0x000fea0003800100 */
[----:B------:R-:W-:Y:S05]  /*01f0*/  @P0 BRA `(.L_x_24242) ;  /* 0x00000000001c0947 */ /* 0x000fea0003800000 */
[----:B------:R-:W-:Y:S05]  /*0200*/  BSYNC.RELIABLE B1 ;  /* 0x0000000000017941 */ /* 0x000fea0003800100 */
.L_x_24240:
[----:B------:R-:W1:Y:S02]  /*0210*/  LDC.64 R4, c[0x0][0x588] ;  /* 0x00016200ff047b82 */ /* 0x000e640000000a00 */
[----:B-1----:R-:W2:Y:S06]  /*0220*/  LDG.E.U8 R4, desc[UR6][R4.64] ;  /* 0x0000000604047981 */ /* 0x002eac000c1e1100 */
[----:B0-----:R-:W0:Y:S01]  /*0230*/  LDC.64 R6, c[0x0][0x580] ;  /* 0x00016000ff067b82 */ /* 0x001e220000000a00 */
[----:B------:R-:W-:Y:S01]  /*0240*/  IADD3 R3, PT, PT, R3, 0x80, RZ ;  /* 0x0000008003037810 */ /* 0x000fe20007ffe0ff */
[----:B--2---:R-:W-:-:S05]  /*0250*/  IMAD R9, R4, R4, RZ ;  /* 0x0000000404097224 */ /* 0x004fca00078e02ff */
[----:B0-----:R1:W-:Y:S02]  /*0260*/  STG.E.U8 desc[UR6][R6.64], R9 ;  /* 0x0000000906007986 */ /* 0x0013e4000c101106 */
.L_x_24242:
[----:B------:R-:W-:Y:S05]  /*0270*/  BSYNC.RECONVERGENT B0 ;  /* 0x0000000000007941 */ /* 0x000fea0003800200 */
.L_x_24239:
        /* <DEDUP_REMOVED lines=9> */
.L_x_24238:
        /* <DEDUP_REMOVED lines=306> */
.L_x_24246:
        /* <DEDUP_REMOVED lines=310> */
.L_x_24248:
        /* <DEDUP_REMOVED lines=9> */
.L_x_24245:
[----:B------:R-:W-:-:S13]  /*2a20*/  ISETP.GE.AND P0, PT, R3, UR4, PT ;  /* 0x0000000403007c0c */ /* 0x000fda000bf06270 */
[----:B------:R-:W-:Y:S05]  /*2a30*/  @P0 BREAK.RELIABLE B1 ;  /* 0x0000000000010942 */ /* 0x000fea0003800100 */
[----:B------:R-:W-:Y:S05]  /*2a40*/  @P0 BRA `(.L_x_24247) ;  /* 0x0000001000d00947 */ /* 0x000fea0003800000 */
[----:B------:R-:W-:Y:S05]  /*2a50*/  BSYNC.RELIABLE B1 ;  /* 0x0000000000017941 */ /* 0x000fea0003800100 */
.L_x_24244:
        /* <DEDUP_REMOVED lines=298> */
.L_x_24249:
        /* <DEDUP_REMOVED lines=9> */
.L_x_24247:
[----:B------:R-:W-:Y:S05]  /*3d90*/  BSYNC.RECONVERGENT B0 ;  /* 0x0000000000007941 */ /* 0x000fea0003800200 */
.L_x_24243:
        /* <DEDUP_REMOVED lines=301> */
.L_x_24250:
        /* <DEDUP_REMOVED lines=9> */
.L_x_24251:
        /* <DEDUP_REMOVED lines=16> */
.L_x_60949:


//--------------------- .text._ZN2at6native27unrolled_elementwise_kernelIZNS0_50_GLOBAL__N__2680c7bb_12_PowKernel_cu_7dd49032_317029pow_tensor_scalar_kernel_implIhhEEvRNS_18TensorIteratorBaseET0_EUlhE_St5arrayIPcLm2EELi4E23TrivialOffsetCalculatorILi1EjESC_NS0_6memory15LoadWithoutCastENSD_16StoreWithoutCastEEEviT_S6_T2_T3_T4_T5_ --------------------------
	.section	.text._ZN2at6native27unrolled_elementwise_kernelIZNS0_50_GLOBAL__N__2680c7bb_12_PowKernel_cu_7dd49032_317029pow_tensor_scalar_kernel_implIhhEEvRNS_18TensorIteratorBaseET0_EUlhE_St5arrayIPcLm2EELi4E23TrivialOffsetCalculatorILi1EjESC_NS0_6memory15LoadWithoutCastENSD_16StoreWithoutCastEEEviT_S6_T2_T3_T4_T5_,"ax",@progbits
	.align	128
        .global         _ZN2at6native27unrolled_elementwise_kernelIZNS0_50_GLOBAL__N__2680c7bb_12_PowKernel_cu_7dd49032_317029pow_tensor_scalar_kernel_implIhhEEvRNS_18TensorIteratorBaseET0_EUlhE_St5arrayIPcLm2EELi4E23TrivialOffsetCalculatorILi1EjESC_NS0_6memory15LoadWithoutCastENSD_16StoreWithoutCastEEEviT_S6_T2_T3_T4_T5_
        .type           _ZN2at6native27unrolled_elementwise_kernelIZNS0_50_GLOBAL__N__2680c7bb_12_PowKernel_cu_7dd49032_317029pow_tensor_scalar_kernel_implIhhEEvRNS_18TensorIteratorBaseET0_EUlhE_St5arrayIPcLm2EELi4E23TrivialOffsetCalculatorILi1EjESC_NS0_6memory15LoadWithoutCastENSD_16StoreWithoutCastEEEviT_S6_T2_T3_T4_T5_,@function
        .size           _ZN2at6native27unrolled_elementwise_kernelIZNS0_50_GLOBAL__N__2680c7bb_12_PowKernel_cu_7dd49032_317029pow_tensor_scalar_kernel_implIhhEEvRNS_18TensorIteratorBaseET0_EUlhE_St5arrayIPcLm2EELi4E23TrivialOffsetCalculatorILi1EjESC_NS0_6memory15LoadWithoutCastENSD_16StoreWithoutCastEEEviT_S6_T2_T3_T4_T5_,(.L_x_60950 - _ZN2at6native27unrolled_elementwise_kernelIZNS0_50_GLOBAL__N__2680c7bb_12_PowKernel_cu_7dd49032_317029pow_tensor_scalar_kernel_implIhhEEvRNS_18TensorIteratorBaseET0_EUlhE_St5arrayIPcLm2EELi4E23TrivialOffsetCalculatorILi1EjESC_NS0_6memory15LoadWithoutCastENSD_16StoreWithoutCastEEEviT_S6_T2_T3_T4_T5_)
        .other          _ZN2at6native27unrolled_elementwise_kernelIZNS0_50_GLOBAL__N__2680c7bb_12_PowKernel_cu_7dd49032_317029pow_tensor_scalar_kernel_implIhhEEvRNS_18TensorIteratorBaseET0_EUlhE_St5arrayIPcLm2EELi4E23TrivialOffsetCalculatorILi1EjESC_NS0_6memory15LoadWithoutCastENSD_16StoreWithoutCastEEEviT_S6_T2_T3_T4_T5_,@"STO_CUDA_ENTRY STV_DEFAULT"
_ZN2at6native27unrolled_elementwise_kernelIZNS0_50_GLOBAL__N__2680c7bb_12_PowKernel_cu_7dd49032_317029pow_tensor_scalar_kernel_implIhhEEvRNS_18TensorIteratorBaseET0_EUlhE_St5arrayIPcLm2EELi4E23TrivialOffsetCalculatorILi1EjESC_NS0_6memory15LoadWithoutCastENSD_16StoreWithoutCastEEEviT_S6_T2_T3_T4_T5_:
.text._ZN2at6native27unrolled_elementwise_kernelIZNS0_50_GLOBAL__N__2680c7bb_12_PowKernel_cu_7dd49032_317029pow_tensor_scalar_kernel_implIhhEEvRNS_18TensorIteratorBaseET0_EUlhE_St5arrayIPcLm2EELi4E23TrivialOffsetCalculatorILi1EjESC_NS0_6memory15LoadWithoutCastENSD_16StoreWithoutCastEEEviT_S6_T2_T3_T4_T5_:
        /* <DEDUP_REMOVED lines=61> */
.L_x_24254:
[----:B------:R-:W-:-:S13]  /*03d0*/  ISETP.GE.AND P0, PT, R0, R5, PT ;  /* 0x000000050000720c */ /* 0x000fda0003f06270 */
[----:B------:R-:W-:Y:S05]  /*03e0*/  @P0 BREAK.RELIABLE B1 ;  /* 0x0000000000010942 */ /* 0x000fea0003800100 */
[----:B------:R-:W-:Y:S05]  /*03f0*/  @P0 BRA `(.L_x_24255) ;  /* 0x0000000000240947 */ /* 0x000fea0003800000 */
[----:B------:R-:W-:Y:S05]  /*0400*/  BSYNC.RELIABLE B1 ;  /* 0x0000000000017941 */ /* 0x000fea0003800100 */
.L_x_24253:
        /* <DEDUP_REMOVED lines=8> */
.L_x_24255:
[----:B------:R-:W-:Y:S05]  /*0490*/  BSYNC.RECONVERGENT B0 ;  /* 0x0000000000007941 */ /* 0x000fea0003800200 */
.L_x_24252:
        /* <DEDUP_REMOVED lines=11> */
.L_x_24256:
        /* <DEDUP_REMOVED lines=11> */
.L_x_60950:


//--------------------- .text._ZN2at6native29vectorized_elementwise_kernelILi2EZNS0_50_GLOBAL__N__2680c7bb_12_PowKernel_cu_7dd49032_317029pow_tensor_scalar_kernel_implIhhEEvRNS_18TensorIteratorBaseET0_EUlhE_St5arrayIPcLm2EEEEviS6_T1_ --------------------------
	.section	.text._ZN2at6native29vectorized_elementwise_kernelILi2EZNS0_50_GLOBAL__N__2680c7bb_12_PowKernel_cu_7dd49032_317029pow_tensor_scalar_kernel_implIhhEEvRNS_18TensorIteratorBaseET0_EUlhE_St5arrayIPcLm2EEEEviS6_T1_,"ax",@progbits
	.align	128
        .global         _ZN2at6native29vectorized_elementwise_kernelILi2EZNS0_50_GLOBAL__N__2680c7bb_12_PowKernel_cu_7dd49032_317029pow_tensor_scalar_kernel_implIhhEEvRNS_18TensorIteratorBaseET0_EUlhE_St5arrayIPcLm2EEEEviS6_T1_
        .type           _ZN2at6native29vectorized_elementwise_kernelILi2EZNS0_50_GLOBAL__N__2680c7bb_12_PowKernel_cu_7dd49032_317029pow_tensor_scalar_kernel_implIhhEEvRNS_18TensorIteratorBaseET0_EUlhE_St5arrayIPcLm2EEEEviS6_T1_,@function
        .size           _ZN2at6native29vectorized_elementwise_kernelILi2EZNS0_50_GLOBAL__N__2680c7bb_12_PowKernel_cu_7dd49032_317029pow_tensor_scalar_kernel_implIhhEEvRNS_18TensorIteratorBaseET0_EUlhE_St5arrayIPcLm2EEEEviS6_T1_,(.L_x_60951 - _ZN2at6native29vectorized_elementwise_kernelILi2EZNS0_50_GLOBAL__N__2680c7bb_12_PowKernel_cu_7dd49032_317029pow_tensor_scalar_kernel_implIhhEEvRNS_18TensorIteratorBaseET0_EUlhE_St5arrayIPcLm2EEEEviS6_T1_)
        .other          _ZN2at6native29vectorized_elementwise_kernelILi2EZNS0_50_GLOBAL__N__2680c7bb_12_PowKernel_cu_7dd49032_317029pow_tensor_scalar_kernel_implIhhEEvRNS_18TensorIteratorBaseET0_EUlhE_St5arrayIPcLm2EEEEviS6_T1_,@"STO_CUDA_ENTRY STV_DEFAULT"
_ZN2at6native29vectorized_elementwise_kernelILi2EZNS0_50_GLOBAL__N__2680c7bb_12_PowKernel_cu_7dd49032_317029pow_tensor_scalar_kernel_implIhhEEvRNS_18TensorIteratorBaseET0_EUlhE_St5arrayIPcLm2EEEEviS6_T1_:
.text._ZN2at6native29vectorized_elementwise_kernelILi2EZNS0_50_GLOBAL__N__2680c7bb_12_PowKernel_cu_7dd49032_317029pow_tensor_scalar_kernel_implIhhEEvRNS_18TensorIteratorBaseET0_EUlhE_St5arrayIPcLm2EEEEviS6_T1_:
        /* <DEDUP_REMOVED lines=95> */
.L_x_24260:
        /* <DEDUP_REMOVED lines=10> */
.L_x_24261:
        /* <DEDUP_REMOVED lines=10> */
.L_x_24262:
        /* <DEDUP_REMOVED lines=10> */
.L_x_24263:
        /* <DEDUP_REMOVED lines=11> */
.L_x_24264:
[----:B------:R-:W-:-:S13]  /*0880*/  ISETP.GE.U32.AND P0, PT, R0, UR5, PT ;  /* 0x0000000500007c0c */ /* 0x000fda000bf06070 */
[----:B------:R-:W-:Y:S05]  /*0890*/  @P0 BREAK.RELIABLE B1 ;  /* 0x0000000000010942 */ /* 0x000fea0003800100 */
[----:B------:R-:W-:Y:S05]  /*08a0*/  @P0 BRA `(.L_x_24265) ;  /* 0x0000000000240947 */ /* 0x000fea0003800000 */
[----:B------:R-:W-:Y:S05]  /*08b0*/  BSYNC.RELIABLE B1 ;  /* 0x0000000000017941 */ /* 0x000fea0003800100 */
.L_x_24259:
        /* <DEDUP_REMOVED lines=8> */
.L_x_24265:
[----:B------:R-:W-:Y:S05]  /*0940*/  BSYNC.RECONVERGENT B0 ;  /* 0x0000000000007941 */ /* 0x000fea0003800200 */
.L_x_24258:
        /* <DEDUP_REMOVED lines=11> */
.L_x_24257:
        /* <DEDUP_REMOVED lines=45> */
.L_x_24266:
        /* <DEDUP_REMOVED lines=11> */
.L_x_60951:


//--------------------- .text._ZN2at6native29vectorized_elementwise_kernelILi4EZNS0_50_GLOBAL__N__2680c7bb_12_PowKernel_cu_7dd49032_317029pow_tensor_scalar_kernel_implIhhEEvRNS_18TensorIteratorBaseET0_EUlhE_St5arrayIPcLm2EEEEviS6_T1_ --------------------------
	.section	.text._ZN2at6native29vectorized_elementwise_kernelILi4EZNS0_50_GLOBAL__N__2680c7bb_12_PowKernel_cu_7dd49032_317029pow_tensor_scalar_kernel_implIhhEEvRNS_18TensorIteratorBaseET0_EUlhE_St5arrayIPcLm2EEEEviS6_T1_,"ax",@progbits
	.align	128
        .global         _ZN2at6native29vectorized_elementwise_kernelILi4EZNS0_50_GLOBAL__N__2680c7bb_12_PowKernel_cu_7dd49032_317029pow_tensor_scalar_kernel_implIhhEEvRNS_18TensorIteratorBaseET0_EUlhE_St5arrayIPcLm2EEEEviS6_T1_
        .type           _ZN2at6native29vectorized_elementwise_kernelILi4EZNS0_50_GLOBAL__N__2680c7bb_12_PowKernel_cu_7dd49032_317029pow_tensor_scalar_kernel_implIhhEEvRNS_18TensorIteratorBaseET0_EUlhE_St5arrayIPcLm2EEEEviS6_T1_,@function
        .size           _ZN2at6native29vectorized_elementwise_kernelILi4EZNS0_50_GLOBAL__N__2680c7bb_12_PowKernel_cu_7dd49032_317029pow_tensor_scalar_kernel_implIhhEEvRNS_18TensorIteratorBaseET0_EUlhE_St5arrayIPcLm2EEEEviS6_T1_,(.L_x_60952 - _ZN2at6native29vectorized_elementwise_kernelILi4EZNS0_50_GLOBAL__N__2680c7bb_12_PowKernel_cu_7dd49032_317029pow_tensor_scalar_kernel_implIhhEEvRNS_18TensorIteratorBaseET0_EUlhE_St5arrayIPcLm2EEEEviS6_T1_)
        .other          _ZN2at6native29vectorized_elementwise_kernelILi4EZNS0_50_GLOBAL__N__2680c7bb_12_PowKernel_cu_7dd49032_317029pow_tensor_scalar_kernel_implIhhEEvRNS_18TensorIteratorBaseET0_EUlhE_St5arrayIPcLm2EEEEviS6_T1_,@"STO_CUDA_ENTRY STV_DEFAULT"
_ZN2at6native29vectorized_elementwise_kernelILi4EZNS0_50_GLOBAL__N__2680c7bb_12_PowKernel_cu_7dd49032_317029pow_tensor_scalar_kernel_implIhhEEvRNS_18TensorIteratorBaseET0_EUlhE_St5arrayIPcLm2EEEEviS6_T1_:
.text._ZN2at6native29vectorized_elementwise_kernelILi4EZNS0_50_GLOBAL__N__2680c7bb_12_PowKernel_cu_7dd49032_317029pow_tensor_scalar_kernel_implIhhEEvRNS_18TensorIteratorBaseET0_EUlhE_St5arrayIPcLm2EEEEviS6_T1_:
        /* <DEDUP_REMOVED lines=95> */
.L_x_24270:
        /* <DEDUP_REMOVED lines=10> */
.L_x_24271:
        /* <DEDUP_REMOVED lines=10> */
.L_x_24272:
        /* <DEDUP_REMOVED lines=10> */
.L_x_24273:
        /* <DEDUP_REMOVED lines=11> */
.L_x_24274:
[----:B------:R-:W-:-:S13]  /*0880*/  ISETP.GE.U32.AND P0, PT, R0, UR5, PT ;  /* 0x0000000500007c0c */ /* 0x000fda000bf06070 */
[----:B------:R-:W-:Y:S05]  /*0890*/  @P0 BREAK.RELIABLE B1 ;  /* 0x0000000000010942 */ /* 0x000fea0003800100 */
[----:B------:R-:W-:Y:S05]  /*08a0*/  @P0 BRA `(.L_x_24275) ;  /* 0x0000000000240947 */ /* 0x000fea0003800000 */
[----:B------:R-:W-:Y:S05]  /*08b0*/  BSYNC.RELIABLE B1 ;  /* 0x0000000000017941 */ /* 0x000fea0003800100 */
.L_x_24269:
        /* <DEDUP_REMOVED lines=8> */
.L_x_24275:
[----:B------:R-:W-:Y:S05]  /*0940*/  BSYNC.RECONVERGENT B0 ;  /* 0x0000000000007941 */ /* 0x000fea0003800200 */
.L_x_24268:
        /* <DEDUP_REMOVED lines=11> */
.L_x_24267:
        /* <DEDUP_REMOVED lines=53> */
.L_x_24276:
        /* <DEDUP_REMOVED lines=11> */
.L_x_60952:


//--------------------- .text._ZN2at6native29vectorized_elementwise_kernelILi8EZNS0_50_GLOBAL__N__2680c7bb_12_PowKernel_cu_7dd49032_317029pow_tensor_scalar_kernel_implIhhEEvRNS_18TensorIteratorBaseET0_EUlhE_St5arrayIPcLm2EEEEviS6_T1_ --------------------------
	.section	.text._ZN2at6native29vectorized_elementwise_kernelILi8EZNS0_50_GLOBAL__N__2680c7bb_12_PowKernel_cu_7dd49032_317029pow_tensor_scalar_kernel_implIhhEEvRNS_18TensorIteratorBaseET0_EUlhE_St5arrayIPcLm2EEEEviS6_T1_,"ax",@progbits
	.align	128
        .global         _ZN2at6native29vectorized_elementwise_kernelILi8EZNS0_50_GLOBAL__N__2680c7bb_12_PowKernel_cu_7dd49032_317029pow_tensor_scalar_kernel_implIhhEEvRNS_18TensorIteratorBaseET0_EUlhE_St5arrayIPcLm2EEEEviS6_T1_
        .type           _ZN2at6native29vectorized_elementwise_kernelILi8EZNS0_50_GLOBAL__N__2680c7bb_12_PowKernel_cu_7dd49032_317029pow_tensor_scalar_kernel_implIhhEEvRNS_18TensorIteratorBaseET0_EUlhE_St5arrayIPcLm2EEEEviS6_T1_,@function
        .size           _ZN2at6native29vectorized_elementwise_kernelILi8EZNS0_50_GLOBAL__N__2680c7bb_12_PowKernel_cu_7dd49032_317029pow_tensor_scalar_kernel_implIhhEEvRNS_18TensorIteratorBaseET0_EUlhE_St5arrayIPcLm2EEEEviS6_T1_,(.L_x_60953 - _ZN2at6native29vectorized_elementwise_kernelILi8EZNS0_50_GLOBAL__N__2680c7bb_12_PowKernel_cu_7dd49032_317029pow_tensor_scalar_kernel_implIhhEEvRNS_18TensorIteratorBaseET0_EUlhE_St5arrayIPcLm2EEEEviS6_T1_)
        .other          _ZN2at6native29vectorized_elementwise_kernelILi8EZNS0_50_GLOBAL__N__2680c7bb_12_PowKernel_cu_7dd49032_317029pow_tensor_scalar_kernel_implIhhEEvRNS_18TensorIteratorBaseET0_EUlhE_St5arrayIPcLm2EEEEviS6_T1_,@"STO_CUDA_ENTRY STV_DEFAULT"
_ZN2at6native29vectorized_elementwise_kernelILi8EZNS0_50_GLOBAL__N__2680c7bb_12_PowKernel_cu_7dd49032_317029pow_tensor_scalar_kernel_implIhhEEvRNS_18TensorIteratorBaseET0_EUlhE_St5arrayIPcLm2EEEEviS6_T1_:
.text._ZN2at6native29vectorized_elementwise_kernelILi8EZNS0_50_GLOBAL__N__2680c7bb_12_PowKernel_cu_7dd49032_317029pow_tensor_scalar_kernel_implIhhEEvRNS_18TensorIteratorBaseET0_EUlhE_St5arrayIPcLm2EEEEviS6_T1_:
[----:B------:R-:W-:Y:S01]  /*0000*/  LDC R1, c[0x0][0x37c] ;  /* 0x0000df00ff017b82 */ /* 0x000fe20000000800 */
[----:B------:R-:W-:Y:S05]  /*0010*/  EXIT ;  /* 0x000000000000794d */ /* 0x000fea0003800000 */
.L_x_24277:
        /* <DEDUP_REMOVED lines=14> */
.L_x_60953:


//--------------------- .text._ZN2at6native18elementwise_kernelILi128ELi4EZNS0_15gpu_kernel_implIZZZNS0_50_GLOBAL__N__2680c7bb_12_PowKernel_cu_7dd49032_317024pow_tensor_scalar_kernelERNS_18TensorIteratorBaseERKN3c106ScalarEENKUlvE_clEvENKUlvE0_clEvEUlNS6_7complexIfEEE0_EEvS5_RKT_EUliE_EEviT1_ --------------------------
	.section	.text._ZN2at6native18elementwise_kernelILi128ELi4EZNS0_15gpu_kernel_implIZZZNS0_50_GLOBAL__N__2680c7bb_12_PowKernel_cu_7dd49032_317024pow_tensor_scalar_kernelERNS_18TensorIteratorBaseERKN3c106ScalarEENKUlvE_clEvENKUlvE0_clEvEUlNS6_7complexIfEEE0_EEvS5_RKT_EUliE_EEviT1_,"ax",@progbits
	.align	128
        .global         _ZN2at6native18elementwise_kernelILi128ELi4EZNS0_15gpu_kernel_implIZZZNS0_50_GLOBAL__N__2680c7bb_12_PowKernel_cu_7dd49032_317024pow_tensor_scalar_kernelERNS_18TensorIteratorBaseERKN3c106ScalarEENKUlvE_clEvENKUlvE0_clEvEUlNS6_7complexIfEEE0_EEvS5_RKT_EUliE_EEviT1_
        .type           _ZN2at6native18elementwise_kernelILi128ELi4EZNS0_15gpu_kernel_implIZZZNS0_50_GLOBAL__N__2680c7bb_12_PowKernel_cu_7dd49032_317024pow_tensor_scalar_kernelERNS_18TensorIteratorBaseERKN3c106ScalarEENKUlvE_clEvENKUlvE0_clEvEUlNS6_7complexIfEEE0_EEvS5_RKT_EUliE_EEviT1_,@function
        .size           _ZN2at6native18elementwise_kernelILi128ELi4EZNS0_15gpu_kernel_implIZZZNS0_50_GLOBAL__N__2680c7bb_12_PowKernel_cu_7dd49032_317024pow_tensor_scalar_kernelERNS_18TensorIteratorBaseERKN3c106ScalarEENKUlvE_clEvENKUlvE0_clEvEUlNS6_7complexIfEEE0_EEvS5_RKT_EUliE_EEviT1_,(.L_x_60648 - _ZN2at6native18elementwise_kernelILi128ELi4EZNS0_15gpu_kernel_implIZZZNS0_50_GLOBAL__N__2680c7bb_12_PowKernel_cu_7dd49032_317024pow_tensor_scalar_kernelERNS_18TensorIteratorBaseERKN3c106ScalarEENKUlvE_clEvENKUlvE0_clEvEUlNS6_7complexIfEEE0_EEvS5_RKT_EUliE_EEviT1_)
        .other          _ZN2at6native18elementwise_kernelILi128ELi4EZNS0_15gpu_kernel_implIZZZNS0_50_GLOBAL__N__2680c7bb_12_PowKernel_cu_7dd49032_317024pow_tensor_scalar_kernelERNS_18TensorIteratorBaseERKN3c106ScalarEENKUlvE_clEvENKUlvE0_clEvEUlNS6_7complexIfEEE0_EEvS5_RKT_EUliE_EEviT1_,@"STO_CUDA_ENTRY STV_DEFAULT"
_ZN2at6native18elementwise_kernelILi128ELi4EZNS0_15gpu_kernel_implIZZZNS0_50_GLOBAL__N__2680c7bb_12_PowKernel_cu_7dd49032_317024pow_tensor_scalar_kernelERNS_18TensorIteratorBaseERKN3c106ScalarEENKUlvE_clEvENKUlvE0_clEvEUlNS6_7complexIfEEE0_EEvS5_RKT_EUliE_EEviT1_:
.text._ZN2at6native18elementwise_kernelILi128ELi4EZNS0_15gpu_kernel_implIZZZNS0_50_GLOBAL__N__2680c7bb_12_PowKernel_cu_7dd49032_317024pow_tensor_scalar_kernelERNS_18TensorIteratorBaseERKN3c106ScalarEENKUlvE_clEvENKUlvE0_clEvEUlNS6_7complexIfEEE0_EEvS5_RKT_EUliE_EEviT1_:
        /* <DEDUP_REMOVED lines=18> */
[----:B------:R-:W-:Y:S02]  /*0120*/  HFMA2 R0, -RZ, RZ, 0, 0 ;  /* 0x00000000ff007431 */ /* 0x000fe400000001ff */
[----:B------:R-:W-:-:S06]  /*0130*/  IMAD.MOV.U32 R16, RZ, RZ, RZ ;  /* 0x000000ffff107224 */ /* 0x000fcc00078e00ff */
[----:B------:R-:W-:Y:S05]  /*0140*/  BRA.U !UP0, `(.L_x_24280) ;  /* 0x0000001108a87547 */ /* 0x000fea000b800000 */
[----:B------:R-:W0:Y:S01]  /*0150*/  LDCU.64 UR4, c[0x0][0x390] ;  /* 0x00007200ff0477ac */ /* 0x000e220008000a00 */
[----:B------:R-:W-:Y:S01]  /*0160*/  MOV R16, RZ ;  /* 0x000000ff00107202 */ /* 0x000fe20000000f00 */
        /* <DEDUP_REMOVED lines=296> */
.L_x_24280:
        /* <DEDUP_REMOVED lines=15> */
[----:B------:R-:W2:Y:S01]  /*14e0*/  LDG.E.S8 R2, desc[UR36][R4.64] ;  /* 0x0000002404027981 */ /* 0x000ea2000c1e1300 */
[----:B------:R-:W-:Y:S01]  /*14f0*/  IMAD.MOV.U32 R3, RZ, RZ, RZ ;  /* 0x000000ffff037224 */ /* 0x000fe200078e00ff */
[----:B--2---:R-:W3:Y:S01]  /*1500*/  I2F.S16 R2, R2 ;  /* 0x0000000200027306 */ /* 0x004ee20000101400 */
[----:B------:R-:W-:Y:S05]  /*1510*/  BRA `(.L_x_24287) ;  /* 0x0000000c00bc7947 */ /* 0x000fea0003800000 */
.L_x_24285:
[----:B------:R-:W2:Y:S01]  /*1520*/  LDG.E.U8 R2, desc[UR36][R4.64] ;  /* 0x0000002404027981 */ /* 0x000ea2000c1e1100 */
[----:B------:R-:W-:Y:S02]  /*1530*/  MOV R3, RZ ;  /* 0x000000ff00037202 */ /* 0x000fe40000000f00 */
[----:B--2---:R-:W-:Y:S01]  /*1540*/  I2FP.F32.U32 R2, R2 ;  /* 0x0000000200027245 */ /* 0x004fe20000201000 */
[----:B------:R-:W-:Y:S06]  /*1550*/  BRA `(.L_x_24287) ;  /* 0x0000000c00ac7947 */ /* 0x000fec0003800000 */
.L_x_24284:
[----:B------:R-:W-:-:S09]  /*1560*/  UISETP.NE.AND UP0, UPT, UR4, 0x2, UPT ;  /* 0x000000020400788c */ /* 0x000fd2000bf05270 */
[----:B------:R-:W-:Y:S05]  /*1570*/  BRA.U !UP0, `(.L_x_24288) ;  /* 0x0000000108307547 */ /* 0x000fea000b800000 */
[----:B------:R-:W-:-:S09]  /*1580*/  UISETP.NE.AND UP0, UPT, UR4, 0x3, UPT ;  /* 0x000000030400788c */ /* 0x000fd2000bf05270 */
[----:B------:R-:W-:Y:S05]  /*1590*/  BRA.U !UP0, `(.L_x_24289) ;  /* 0x0000000108187547 */ /* 0x000fea000b800000 */
[----:B------:R-:W-:-:S09]  /*15a0*/  UISETP.NE.AND UP0, UPT, UR4, 0x4, UPT ;  /* 0x000000040400788c */ /* 0x000fd2000bf05270 */
[----:B------:R-:W-:Y:S05]  /*15b0*/  BRA.U UP0, `(.L_x_24286) ;  /* 0x0000000d000c7547 */ /* 0x000fea000b800000 */
[----:B------:R-:W2:Y:S01]  /*15c0*/  LDG.E.64 R4, desc[UR36][R4.64] ;  /* 0x0000002404047981 */ /* 0x000ea2000c1e1b00 */
[----:B------:R-:W-:Y:S01]  /*15d0*/  IMAD.MOV.U32 R3, RZ, RZ, RZ ;  /* 0x000000ffff037224 */ /* 0x000fe200078e00ff */
[----:B--2---:R2:W3:Y:S02]  /*15e0*/  I2F.S64 R2, R4 ;  /* 0x0000000400027312 */ /* 0x0044e40000301400 */
[----:B--23--:R-:W-:Y:S05]  /*15f0*/  BRA `(.L_x_24287) ;  /* 0x0000000c00847947 */ /* 0x00cfea0003800000 */
.L_x_24289:
[----:B------:R-:W2:Y:S01]  /*1600*/  LDG.E R2, desc[UR36][R4.64] ;  /* 0x0000002404027981 */ /* 0x000ea2000c1e1900 */
[----:B------:R-:W-:Y:S01]  /*1610*/  HFMA2 R3, -RZ, RZ, 0, 0 ;  /* 0x00000000ff037431 */ /* 0x000fe200000001ff */
[----:B--2---:R-:W-:Y:S01]  /*1620*/  I2FP.F32.S32 R2, R2 ;  /* 0x0000000200027245 */ /* 0x004fe20000201400 */
[----:B------:R-:W-:Y:S06]  /*1630*/  BRA `(.L_x_24287) ;  /* 0x0000000c00747947 */ /* 0x000fec0003800000 */
.L_x_24288:
[----:B------:R-:W2:Y:S01]  /*1640*/  LDG.E.U16 R2, desc[UR36][R4.64] ;  /* 0x0000002404027981 */ /* 0x000ea2000c1e1500 */
[----:B------:R-:W-:Y:S01]  /*1650*/  IMAD.MOV.U32 R3, RZ, RZ, RZ ;  /* 0x000000ffff037224 */ /* 0x000fe200078e00ff */
[----:B--2---:R-:W2:Y:S01]  /*1660*/  I2F.S16 R2, R2 ;  /* 0x0000000200027306 */ /* 0x004ea20000101400 */
[----:B------:R-:W-:Y:S05]  /*1670*/  BRA `(.L_x_24287) ;  /* 0x0000000c00647947 */ /* 0x000fea0003800000 */
.L_x_24283:
[----:B------:R-:W-:-:S09]  /*1680*/  UISETP.GT.AND UP0, UPT, UR4, 0x6, UPT ;  /* 0x000000060400788c */ /* 0x000fd2000bf04270 */
[----:B------:R-:W-:Y:S05]  /*1690*/  BRA.U UP0, `(.L_x_24290) ;  /* 0x00000001002c7547 */ /* 0x000fea000b800000 */
[----:B------:R-:W-:-:S09]  /*16a0*/  UISETP.NE.AND UP0, UPT, UR4, 0x5, UPT ;  /* 0x000000050400788c */ /* 0x000fd2000bf05270 */
[----:B------:R-:W-:Y:S05]  /*16b0*/  BRA.U !UP0, `(.L_x_24291) ;  /* 0x0000000108147547 */ /* 0x000fea000b800000 */
[----:B------:R-:W-:-:S09]  /*16c0*/  UISETP.NE.AND UP0, UPT, UR4, 0x6, UPT ;  /* 0x000000060400788c */ /* 0x000fd2000bf05270 */
[----:B------:R-:W-:Y:S05]  /*16d0*/  BRA.U UP0, `(.L_x_24286) ;  /* 0x0000000900c47547 */ /* 0x000fea000b800000 */
[----:B------:R0:W5:Y:S01]  /*16e0*/  LDG.E R2, desc[UR36][R4.64] ;  /* 0x0000002404027981 */ /* 0x000162000c1e1900 */
[----:B------:R-:W-:Y:S01]  /*16f0*/  MOV R3, RZ ;  /* 0x000000ff00037202 */ /* 0x000fe20000000f00 */
[----:B------:R-:W-:Y:S06]  /*1700*/  BRA `(.L_x_24287) ;  /* 0x0000000c00407947 */ /* 0x000fec0003800000 */
.L_x_24291:
[----:B------:R-:W2:Y:S01]  /*1710*/  LDG.E.U16 R2, desc[UR36][R4.64] ;  /* 0x0000002404027981 */ /* 0x000ea2000c1e1500 */
[----:B------:R-:W-:Y:S02]  /*1720*/  IMAD.MOV.U32 R3, RZ, RZ, RZ ;  /* 0x000000ffff037224 */ /* 0x000fe400078e00ff */
[----:B--2---:R-:W-:Y:S01]  /*1730*/  HADD2.F32 R2, -RZ, R2.H0_H0 ;  /* 0x20000002ff027230 */ /* 0x004fe20000004100 */
[----:B------:R-:W-:Y:S06]  /*1740*/  BRA `(.L_x_24287) ;  /* 0x0000000c00307947 */ /* 0x000fec0003800000 */
.L_x_24290:
        /* <DEDUP_REMOVED lines=8> */
.L_x_24293:
[----:B------:R-:W2:Y:S02]  /*17d0*/  LDG.E R3, desc[UR36][R4.64] ;  /* 0x0000002404037981 */ /* 0x000ea4000c1e1900 */
[--C-:B--2---:R-:W-:Y:S02]  /*17e0*/  HADD2.F32 R2, -RZ, R3.reuse.H0_H0 ;  /* 0x20000003ff027230 */ /* 0x104fe40000004100 */
[----:B------:R-:W-:Y:S01]  /*17f0*/  HADD2.F32 R3, -RZ, R3.H1_H1 ;  /* 0x30000003ff037230 */ /* 0x000fe20000004100 */
[----:B------:R-:W-:Y:S06]  /*1800*/  BRA `(.L_x_24287) ;  /* 0x0000000c00007947 */ /* 0x000fec0003800000 */
.L_x_24292:
[----:B------:R-:W2:Y:S01]  /*1810*/  LDG.E.64 R4, desc[UR36][R4.64] ;  /* 0x0000002404047981 */ /* 0x000ea2000c1e1b00 */
[----:B------:R-:W-:Y:S01]  /*1820*/  UMOV UR4, 0xf0000000 ;  /* 0xf000000000047882 */ /* 0x000fe20000000000 */
[----:B------:R-:W-:Y:S01]  /*1830*/  UMOV UR5, 0x380fffff ;  /* 0x380fffff00057882 */ /* 0x000fe20000000000 */
[----:B------:R-:W-:Y:S01]  /*1840*/  MOV R3, RZ ;  /* 0x000000ff00037202 */ /* 0x000fe20000000f00 */
        /* <DEDUP_REMOVED lines=8> */
.L_x_24282:
        /* <DEDUP_REMOVED lines=11> */
[----:B------:R-:W-:Y:S01]  /*1980*/  FSEL R2, RZ, 1, !P0 ;  /* 0x3f800000ff027808 */ /* 0x000fe20004000000 */
[----:B------:R-:W-:Y:S08]  /*1990*/  BRA `(.L_x_24287) ;  /* 0x00000008009c7947 */ /* 0x000ff00003800000 */
.L_x_24296:
[----:B------:R-:W2:Y:S01]  /*19a0*/  LDG.E.128 R4, desc[UR36][R4.64] ;  /* 0x0000002404047981 */ /* 0x000ea2000c1e1d00 */
        /* <DEDUP_REMOVED lines=8> */
[----:B0-----:R-:W-:-:S15]  /*1a30*/  @!P0 FMUL R2, R2, 1.175494350822287508e-38 ;  /* 0x0080000002028820 */ /* 0x001fde0000400000 */
[----:B------:R-:W-:-:S15]  /*1a40*/  NOP ;  /* 0x0000000000007918 */ /* 0x000fde0000000000 */
[----:B------:R-:W-:-:S15]  /*1a50*/  NOP ;  /* 0x0000000000007918 */ /* 0x000fde0000000000 */
[----:B------:R-:W-:-:S15]  /*1a60*/  NOP ;  /* 0x0000000000007918 */ /* 0x000fde0000000000 */
[----:B------:R-:W-:-:S02]  /*1a70*/  NOP ;  /* 0x0000000000007918 */ /* 0x000fc40000000000 */
[----:B------:R-:W0:-:S15]  /*1a80*/  DSETP.GEU.AND P1, PT, |R6|, UR4, PT ;  /* 0x0000000406007e2a */ /* 0x000e1e000bf2e200 */
[----:B------:R-:W-:-:S15]  /*1a90*/  NOP ;  /* 0x0000000000007918 */ /* 0x000fde0000000000 */
[----:B------:R-:W-:-:S15]  /*1aa0*/  NOP ;  /* 0x0000000000007918 */ /* 0x000fde0000000000 */
[----:B------:R-:W-:-:S15]  /*1ab0*/  NOP ;  /* 0x0000000000007918 */ /* 0x000fde0000000000 */
[----:B------:R-:W-:-:S04]  /*1ac0*/  NOP ;  /* 0x0000000000007918 */ /* 0x000fc80000000000 */
[----:B------:R-:W0:Y:S02]  /*1ad0*/  F2F.F32.F64 R3, R6 ;  /* 0x0000000600037310 */ /* 0x000e240000301000 */
[----:B0-----:R-:W-:Y:S01]  /*1ae0*/  @!P1 FMUL R3, R3, 1.175494350822287508e-38 ;  /* 0x0080000003039820 */ /* 0x001fe20000400000 */
[----:B------:R-:W-:Y:S06]  /*1af0*/  BRA `(.L_x_24287) ;  /* 0x0000000800447947 */ /* 0x000fec0003800000 */
.L_x_24295:
        /* <DEDUP_REMOVED lines=22> */
[----:B------:R-:W-:Y:S01]  /*1c60*/  SEL R5, R3, RZ, P0 ;  /* 0x000000ff03057207 */ /* 0x000fe20000000000 */
[----:B------:R-:W-:-:S03]  /*1c70*/  IMAD.MOV.U32 R3, RZ, RZ, RZ ;  /* 0x000000ffff037224 */ /* 0x000fc600078e00ff */
[----:B------:R-:W-:Y:S01]  /*1c80*/  LOP3.LUT R2, R5, 0x80000000, R2, 0xf8, !PT ;  /* 0x8000000005027812 */ /* 0x000fe200078ef802 */
[----:B------:R-:W-:Y:S06]  /*1c90*/  BRA `(.L_x_24287) ;  /* 0x0000000400dc7947 */ /* 0x000fec0003800000 */
.L_x_24298:
[----:B------:R-:W2:Y:S02]  /*1ca0*/  LDG.E.U8 R3, desc[UR36][R4.64] ;  /* 0x0000002404037981 */ /* 0x000ea4000c1e1100 */
[C---:B--2---:R-:W-:Y:S01]  /*1cb0*/  SHF.L.U32 R2, R3.reuse, 0x19, RZ ;  /* 0x0000001903027819 */ /* 0x044fe200000006ff */
[----:B------:R-:W-:-:S03]  /*1cc0*/  IMAD.SHL.U32 R3, R3, 0x100, RZ ;  /* 0x0000010003037824 */ /* 0x000fc600078e00ff */
[----:B------:R-:W-:Y:S02]  /*1cd0*/  ISETP.GT.U32.AND P0, PT, R2, 0x7ffffff, PT ;  /* 0x07ffffff0200780c */ /* 0x000fe40003f04070 */
[----:B------:R-:W-:-:S11]  /*1ce0*/  PRMT R7, R3, 0x9910, RZ ;  /* 0x0000991003077816 */ /* 0x000fd600000000ff */
[----:B------:R-:W-:Y:S02]  /*1cf0*/  @!P0 LOP3.LUT R0, R3, 0x7f00, RZ, 0xc0, !PT ;  /* 0x00007f0003008812 */ /* 0x000fe400078ec0ff */
[----:B------:R-:W-:Y:S02]  /*1d00*/  @P0 LEA.HI R2, R2, 0x70000000, RZ, 0x1c ;  /* 0x7000000002020811 */ /* 0x000fe400078fe0ff */
[----:B------:R-:W-:Y:S02]  /*1d10*/  @!P0 LOP3.LUT R0, R0, 0x3f000000, RZ, 0xfc, !PT ;  /* 0x3f00000000008812 */ /* 0x000fe400078efcff */
[----:B------:R-:W-:-:S03]  /*1d20*/  MOV R3, RZ ;  /* 0x000000ff00037202 */ /* 0x000fc60000000f00 */
[----:B------:R-:W-:Y:S01]  /*1d30*/  @!P0 FADD.FTZ R0, R0, -0.5 ;  /* 0xbf00000000008421 */ /* 0x000fe20000010000 */
[----:B------:R-:W-:-:S05]  /*1d40*/  @P0 FMUL.FTZ R0, R2, 1.9259299443872358531e-34 ;  /* 0x0780000002000820 */ /* 0x000fca0000410000 */
[----:B------:R-:W-:Y:S01]  /*1d50*/  LOP3.LUT R2, R0, 0x80000000, R7, 0xf8, !PT ;  /* 0x8000000000027812 */ /* 0x000fe200078ef807 */
[----:B------:R-:W-:Y:S06]  /*1d60*/  BRA `(.L_x_24287) ;  /* 0x0000000400a87947 */ /* 0x000fec0003800000 */
.L_x_24297:
[----:B------:R-:W2:Y:S01]  /*1d70*/  LDG.E.U16 R2, desc[UR36][R4.64] ;  /* 0x0000002404027981 */ /* 0x000ea2000c1e1500 */
[----:B------:R-:W-:Y:S01]  /*1d80*/  IMAD.MOV.U32 R3, RZ, RZ, RZ ;  /* 0x000000ffff037224 */ /* 0x000fe200078e00ff */
[----:B--2---:R-:W-:Y:S01]  /*1d90*/  SHF.L.U32 R2, R2, 0x10, RZ ;  /* 0x0000001002027819 */ /* 0x004fe200000006ff */
[----:B------:R-:W-:Y:S06]  /*1da0*/  BRA `(.L_x_24287) ;  /* 0x0000000400987947 */ /* 0x000fec0003800000 */
.L_x_24294:
        /* <DEDUP_REMOVED lines=8> */
[----:B------:R-:W2:Y:S01]  /*1e30*/  LDG.E.U16 R2, desc[UR36][R4.64] ;  /* 0x0000002404027981 */ /* 0x000ea2000c1e1500 */
[----:B------:R-:W-:Y:S01]  /*1e40*/  IMAD.MOV.U32 R3, RZ, RZ, RZ ;  /* 0x000000ffff037224 */ /* 0x000fe200078e00ff */
[----:B--2---:R-:W-:Y:S01]  /*1e50*/  I2FP.F32.U32 R2, R2 ;  /* 0x0000000200027245 */ /* 0x004fe20000201000 */
[----:B------:R-:W-:Y:S06]  /*1e60*/  BRA `(.L_x_24287) ;  /* 0x0000000400687947 */ /* 0x000fec0003800000 */
.L_x_24301:
[----:B------:R-:W2:Y:S01]  /*1e70*/  LDG.E.U8 R4, desc[UR36][R4.64] ;  /* 0x0000002404047981 */ /* 0x000ea2000c1e1100 */
[----:B------:R-:W-:Y:S02]  /*1e80*/  CS2R R2, SRZ ;  /* 0x0000000000027805 */ /* 0x000fe4000001ff00 */
        /* <DEDUP_REMOVED lines=18> */
.L_x_24303:
[----:B------:R-:W-:Y:S05]  /*1fb0*/  BSYNC.RECONVERGENT B0 ;  /* 0x0000000000007941 */ /* 0x000fea0003800200 */
.L_x_24302:
[----:B------:R-:W-:Y:S01]  /*1fc0*/  IMAD.SHL.U32 R0, R0, 0x100000, RZ ;  /* 0x0010000000007824 */ /* 0x000fe200078e00ff */
[----:B------:R-:W-:-:S04]  /*1fd0*/  LEA R2, R2, 0x3b800000, 0x17 ;  /* 0x3b80000002027811 */ /* 0x000fc800078eb8ff */
[----:B------:R-:W-:Y:S01]  /*1fe0*/  LOP3.LUT R2, R2, R0, R9, 0xfe, !PT ;  /* 0x0000000002027212 */ /* 0x000fe200078efe09 */
[----:B------:R-:W-:Y:S06]  /*1ff0*/  BRA `(.L_x_24287) ;  /* 0x0000000400047947 */ /* 0x000fec0003800000 */
.L_x_24300:
        /* <DEDUP_REMOVED lines=20> */
.L_x_24305:
[----:B------:R-:W-:Y:S05]  /*2140*/  BSYNC.RECONVERGENT B0 ;  /* 0x0000000000007941 */ /* 0x000fea0003800200 */
.L_x_24304:
[----:B------:R-:W-:Y:S01]  /*2150*/  IMAD.SHL.U32 R0, R0, 0x200000, RZ ;  /* 0x0020000000007824 */ /* 0x000fe200078e00ff */
[----:B------:R-:W-:-:S04]  /*2160*/  LEA R2, R2, 0x37800000, 0x17 ;  /* 0x3780000002027811 */ /* 0x000fc800078eb8ff */
[----:B------:R-:W-:Y:S01]  /*2170*/  LOP3.LUT R2, R2, R0, R9, 0xfe, !PT ;  /* 0x0000000002027212 */ /* 0x000fe200078efe09 */
[----:B------:R-:W-:Y:S06]  /*2180*/  BRA `(.L_x_24287) ;  /* 0x0000000000a07947 */ /* 0x000fec0003800000 */
.L_x_24299:
[----:B------:R-:W-:-:S09]  /*2190*/  UISETP.NE.AND UP0, UPT, UR4, 0x1c, UPT ;  /* 0x0000001c0400788c */ /* 0x000fd2000bf05270 */
[----:B------:R-:W-:Y:S05]  /*21a0*/  BRA.U !UP0, `(.L_x_24306) ;  /* 0x00000001088c7547 */ /* 0x000fea000b800000 */
[----:B------:R-:W-:-:S09]  /*21b0*/  UISETP.NE.AND UP0, UPT, UR4, 0x1d, UPT ;  /* 0x0000001d0400788c */ /* 0x000fd2000bf05270 */
[----:B------:R-:W-:Y:S05]  /*21c0*/  BRA.U !UP0, `(.L_x_24307) ;  /* 0x0000000108747547 */ /* 0x000fea000b800000 */
[----:B------:R-:W-:-:S09]  /*21d0*/  UISETP.NE.AND UP0, UPT, UR4, 0x2c, UPT ;  /* 0x0000002c0400788c */ /* 0x000fd2000bf05270 */
[----:B------:R-:W-:Y:S05]  /*21e0*/  BRA.U !UP0, `(.L_x_24308) ;  /* 0x0000000108487547 */ /* 0x000fea000b800000 */
.L_x_24286:
        /* <DEDUP_REMOVED lines=16> */
.L_x_24309:
[----:B------:R-:W-:Y:S01]  /*22f0*/  CS2R R2, SRZ ;  /* 0x0000000000027805 */ /* 0x000fe2000001ff00 */
[----:B------:R-:W-:Y:S06]  /*2300*/  BRA `(.L_x_24287) ;  /* 0x0000000000407947 */ /* 0x000fec0003800000 */
.L_x_24308:
[----:B------:R-:W2:Y:S01]  /*2310*/  LDG.E.U8 R4, desc[UR36][R4.64] ;  /* 0x0000002404047981 */ /* 0x000ea2000c1e1100 */
[----:B------:R-:W-:Y:S02]  /*2320*/  HFMA2 R2, -RZ, RZ, 3.814697265625e-06, 0 ;  /* 0x00400000ff027431 */ /* 0x000fe400000001ff */
[----:B------:R-:W-:Y:S01]  /*2330*/  IMAD.MOV.U32 R3, RZ, RZ, RZ ;  /* 0x000000ffff037224 */ /* 0x000fe200078e00ff */
[----:B--2---:R-:W-:-:S13]  /*2340*/  ISETP.NE.AND P0, PT, R4, RZ, PT ;  /* 0x000000ff0400720c */ /* 0x004fda0003f05270 */
[----:B------:R-:W-:Y:S05]  /*2350*/  @!P0 BRA `(.L_x_24287) ;  /* 0x00000000002c8947 */ /* 0x000fea0003800000 */
[----:B------:R-:W-:-:S13]  /*2360*/  ISETP.NE.AND P0, PT, R4, 0xff, PT ;  /* 0x000000ff0400780c */ /* 0x000fda0003f05270 */
[----:B------:R-:W-:Y:S01]  /*2370*/  @!P0 IMAD.MOV.U32 R2, RZ, RZ, 0x7f800001 ;  /* 0x7f800001ff028424 */ /* 0x000fe200078e00ff */
[----:B------:R-:W-:Y:S01]  /*2380*/  @P0 SHF.L.U32 R2, R4, 0x17, RZ ;  /* 0x0000001704020819 */ /* 0x000fe200000006ff */
[----:B------:R-:W-:Y:S06]  /*2390*/  BRA `(.L_x_24287) ;  /* 0x00000000001c7947 */ /* 0x000fec0003800000 */
.L_x_24307:
[----:B------:R-:W2:Y:S01]  /*23a0*/  LDG.E.64 R4, desc[UR36][R4.64] ;  /* 0x0000002404047981 */ /* 0x000ea2000c1e1b00 */
[----:B------:R-:W-:Y:S01]  /*23b0*/  IMAD.MOV.U32 R3, RZ, RZ, RZ ;  /* 0x000000ffff037224 */ /* 0x000fe200078e00ff */
[----:B--2---:R0:W1:Y:S02]  /*23c0*/  I2F.U64 R2, R4 ;  /* 0x0000000400027312 */ /* 0x0040640000301000 */
[----:B01----:R-:W-:Y:S05]  /*23d0*/  BRA `(.L_x_24287) ;  /* 0x00000000000c7947 */ /* 0x003fea0003800000 */
.L_x_24306:
[----:B------:R-:W2:Y:S01]  /*23e0*/  LDG.E R2, desc[UR36][R4.64] ;  /* 0x0000002404027981 */ /* 0x000ea2000c1e1900 */
[----:B------:R-:W-:Y:S02]  /*23f0*/  MOV R3, RZ ;  /* 0x000000ff00037202 */ /* 0x000fe40000000f00 */
[----:B--2---:R-:W-:-:S07]  /*2400*/  I2FP.F32.U32 R2, R2 ;  /* 0x0000000200027245 */ /* 0x004fce0000201000 */
.L_x_24287:
[----:B------:R-:W-:Y:S05]  /*2410*/  BSYNC.RECONVERGENT B7 ;  /* 0x0000000000077941 */ /* 0x000fea0003800200 */
.L_x_24281:
[----:B--23-5:R-:W-:Y:S01]  /*2420*/  FSETP.NAN.FTZ.AND P1, PT, R2, R2, PT ;  /* 0x000000020200720b */ /* 0x02cfe20003f38000 */
[----:B------:R-:W-:Y:S01]  /*2430*/  BSSY.RECONVERGENT B2, `(.L_x_24310) ;  /* 0x0000261000027945 */ /* 0x000fe20003800200 */
[----:B------:R-:W-:-:S13]  /*2440*/  FSETP.NAN.FTZ.AND P0, PT, R3, R3, PT ;  /* 0x000000030300720b */ /* 0x000fda0003f18000 */
[----:B------:R-:W-:Y:S05]  /*2450*/  @!P0 BRA !P1, `(.L_x_24311) ;  /* 0x0000000000ec8947 */ /* 0x000fea0004800000 */
[C---:B------:R-:W-:Y:S01]  /*2460*/  FSETP.GEU.FTZ.AND P0, PT, |R2|.reuse, 1.084202172485504434e-19, PT ;  /* 0x200000000200780b */ /* 0x040fe20003f1e200 */
[----:B------:R-:W-:Y:S01]  /*2470*/  FADD.FTZ R8, |R2|, -RZ ;  /* 0x800000ff02087221 */ /* 0x000fe20000010200 */
[C---:B------:R-:W-:Y:S01]  /*2480*/  FSETP.GEU.FTZ.AND P1, PT, |R3|.reuse, 1.084202172485504434e-19, PT ;  /* 0x200000000300780b */ /* 0x040fe20003f3e200 */
[C---:B------:R-:W-:Y:S01]  /*2490*/  FADD.FTZ R11, |R3|.reuse, -RZ ;  /* 0x800000ff030b7221 */ /* 0x040fe20000010200 */
[----:B------:R-:W-:Y:S01]  /*24a0*/  FSETP.GT.FTZ.AND P2, PT, |R3|, |R2|, PT ;  /* 0x400000020300720b */ /* 0x000fe20003f54200 */
[----:B------:R-:W-:Y:S01]  /*24b0*/  BSSY.RECONVERGENT B3, `(.L_x_24312) ;  /* 0x0000019000037945 */ /* 0x000fe20003800200 */
[----:B------:R-:W-:Y:S02]  /*24c0*/  PLOP3.LUT P0, PT, P0, P1, PT, 0xf8, 0x8f ;  /* 0x00000000008f781c */ /* 0x000fe40000703f70 */
[----:B01----:R-:W-:-:S04]  /*24d0*/  FSEL R5, R11, R8, P2 ;  /* 0x000000080b057208 */ /* 0x003fc80001000000 */
[----:B------:R-:W0:Y:S07]  /*24e0*/  MUFU.RCP R6, R5 ;  /* 0x0000000500067308 */ /* 0x000e2e0000001000 */
[C---:B------:R-:W-:Y:S01]  /*24f0*/  @!P0 FMUL.FTZ R4, R3.reuse, 4 ;  /* 0x4080000003048820 */ /* 0x040fe20000410000 */
[----:B------:R-:W-:Y:S01]  /*2500*/  @!P0 FMUL.FTZ R0, R2, 4 ;  /* 0x4080000002008820 */ /* 0x000fe20000410000 */
[----:B------:R-:W-:Y:S02]  /*2510*/  @P0 FMUL.FTZ R9, R3, R3 ;  /* 0x0000000303090220 */ /* 0x000fe40000410000 */
[----:B------:R-:W-:-:S04]  /*2520*/  @!P0 FMUL.FTZ R7, R4, R4 ;  /* 0x0000000404078220 */ /* 0x000fc80000410000 */
[----:B------:R-:W-:Y:S01]  /*2530*/  @!P0 FFMA.FTZ R7, R0, R0, R7 ;  /* 0x0000000000078223 */ /* 0x000fe20000010007 */
[----:B------:R-:W-:-:S03]  /*2540*/  FSEL R0, R8, R11, P2 ;  /* 0x0000000b08007208 */ /* 0x000fc60001000000 */
[----:B------:R-:W-:Y:S01]  /*2550*/  @!P0 FMUL.FTZ R7, R7, 0.0625 ;  /* 0x3d80000007078820 */ /* 0x000fe20000410000 */
[----:B------:R-:W-:Y:S01]  /*2560*/  @P0 FFMA.FTZ R7, R2, R2, R9 ;  /* 0x0000000202070223 */ /* 0x000fe20000010009 */
[----:B0-----:R-:W-:Y:S01]  /*2570*/  FFMA R9, -R5, R6, 1 ;  /* 0x3f80000005097423 */ /* 0x001fe20000000106 */
[----:B------:R-:W-:Y:S03]  /*2580*/  FCHK P0, R0, R5 ;  /* 0x0000000500007302 */ /* 0x000fe60000000000 */
[----:B------:R-:W-:-:S04]  /*2590*/  FFMA R9, R6, R9, R6 ;  /* 0x0000000906097223 */ /* 0x000fc80000000006 */
[----:B------:R-:W-:Y:S01]  /*25a0*/  FFMA R4, R0, R9, RZ ;  /* 0x0000000900047223 */ /* 0x000fe200000000ff */
[----:B------:R-:W0:Y:S03]  /*25b0*/  MUFU.LG2 R7, R7 ;  /* 0x0000000700077308 */ /* 0x000e260000000c00 */
[----:B------:R-:W-:-:S04]  /*25c0*/  FFMA R6, -R5, R4, R0 ;  /* 0x0000000405067223 */ /* 0x000fc80000000100 */
[----:B------:R-:W-:Y:S01]  /*25d0*/  FFMA R6, R9, R6, R4 ;  /* 0x0000000609067223 */ /* 0x000fe20000000004 */
[----:B0-----:R-:W-:Y:S01]  /*25e0*/  FMUL.FTZ R4, R7, 0.69314718246459960938 ;  /* 0x3f31721807047820 */ /* 0x001fe20000410000 */
[----:B------:R-:W-:Y:S06]  /*25f0*/  @!P0 BRA `(.L_x_24313) ;  /* 0x0000000000108947 */ /* 0x000fec0003800000 */
[----:B------:R-:W-:Y:S01]  /*2600*/  IMAD.MOV.U32 R9, RZ, RZ, R5 ;  /* 0x000000ffff097224 */ /* 0x000fe200078e0005 */
[----:B------:R-:W-:-:S07]  /*2610*/  MOV R6, 0x2630 ;  /* 0x0000263000067802 */ /* 0x000fce0000000f00 */
[----:B------:R-:W-:Y:S05]  /*2620*/  CALL.REL.NOINC `($__internal_54_$__cuda_sm3x_div_rn_ftz_f32_slowpath) ;  /* 0x00000148007c7944 */ /* 0x000fea0003c00000 */
[----:B------:R-:W-:-:S07]  /*2630*/  MOV R6, R0 ;  /* 0x0000000000067202 */ /* 0x000fce0000000f00 */
.L_x_24313:
[----:B------:R-:W-:Y:S05]  /*2640*/  BSYNC.RECONVERGENT B3 ;  /* 0x0000000000037941 */ /* 0x000fea0003800200 */
.L_x_24312:
[----:B------:R-:W-:Y:S02]  /*2650*/  IMAD.MOV.U32 R7, RZ, RZ, 0x3b33710b ;  /* 0x3b33710bff077424 */ /* 0x000fe400078e00ff */
[----:B------:R-:W-:Y:S01]  /*2660*/  FMUL.FTZ R0, R6, R6 ;  /* 0x0000000606007220 */ /* 0x000fe20000410000 */
[----:B------:R-:W-:Y:S01]  /*2670*/  HFMA2 R9, -RZ, RZ, 1.857421875, -1409 ;  /* 0x3f6ee581ff097431 */ /* 0x000fe200000001ff */
[----:B------:R-:W-:Y:S02]  /*2680*/  ISETP.GE.AND P0, PT, R2, RZ, PT ;  /* 0x000000ff0200720c */ /* 0x000fe40003f06270 */
[----:B------:R-:W-:Y:S01]  /*2690*/  FFMA.FTZ R7, R0, R7, -0.015681877732276916504 ;  /* 0xbc80774800077423 */ /* 0x000fe20000010007 */
[----:B------:R-:W-:Y:S01]  /*26a0*/  FSETP.NEU.FTZ.AND P3, PT, |R2|, |R3|, PT ;  /* 0x400000030200720b */ /* 0x000fe20003f7d200 */
[----:B------:R-:W-:Y:S01]  /*26b0*/  FADD.FTZ R2, |R3|, |R2| ;  /* 0x4000000203027221 */ /* 0x000fe20000010200 */
[----:B------:R-:W-:Y:S01]  /*26c0*/  FSETP.NEU.FTZ.AND P1, PT, R5, RZ, PT ;  /* 0x000000ff0500720b */ /* 0x000fe20003f3d000 */
[----:B------:R-:W-:Y:S01]  /*26d0*/  FFMA.FTZ R7, R0, R7, 0.042200751602649688721 ;  /* 0x3d2cdab200077423 */ /* 0x000fe20000010007 */
[----:B------:R-:W-:-:S03]  /*26e0*/  FSEL R5, R9, 1.8663789033889770508, P2 ;  /* 0x3feee58109057808 */ /* 0x000fc60001000000 */
[----:B------:R-:W-:-:S04]  /*26f0*/  FFMA.FTZ R7, R0, R7, -0.074792981147766113281 ;  /* 0xbd992d1000077423 */ /* 0x000fc80000010007 */
[----:B------:R-:W-:-:S04]  /*2700*/  FFMA.FTZ R7, R0, R7, 0.10640415549278259277 ;  /* 0x3dd9ea6c00077423 */ /* 0x000fc80000010007 */
[----:B------:R-:W-:-:S04]  /*2710*/  FFMA.FTZ R7, R0, R7, -0.14207722246646881104 ;  /* 0xbe117cb100077423 */ /* 0x000fc80000010007 */
[----:B------:R-:W-:-:S04]  /*2720*/  FFMA.FTZ R7, R0, R7, 0.19993925094604492188 ;  /* 0x3e4cbce000077423 */ /* 0x000fc80000010007 */
[----:B------:R-:W-:-:S04]  /*2730*/  FFMA.FTZ R7, R0, R7, -0.33333197236061096191 ;  /* 0xbeaaaa7d00077423 */ /* 0x000fc80000010007 */
[----:B------:R-:W-:-:S04]  /*2740*/  FMUL.FTZ R7, R0, R7 ;  /* 0x0000000700077220 */ /* 0x000fc80000410000 */
[----:B------:R-:W-:-:S04]  /*2750*/  FFMA.FTZ R6, R7, R6, R6 ;  /* 0x0000000607067223 */ /* 0x000fc80000010006 */
[----:B------:R-:W-:-:S05]  /*2760*/  FFMA.FTZ R7, R9, 1.6832555532455444336, -R6 ;  /* 0x3fd774eb09077823 */ /* 0x000fca0000010806 */
[----:B------:R-:W-:Y:S01]  /*2770*/  FSEL R0, R7, R6, P2 ;  /* 0x0000000607007208 */ /* 0x000fe20001000000 */
[----:B------:R-:W-:-:S04]  /*2780*/  @!P2 FADD.FTZ R6, -R6, -RZ ;  /* 0x800000ff0606a221 */ /* 0x000fc80000010100 */
[----:B------:R-:W-:Y:S01]  /*2790*/  @!P0 FFMA.FTZ R0, R5, 1.6832555532455444336, R6 ;  /* 0x3fd774eb05008823 */ /* 0x000fe20000010006 */
[----:B------:R-:W-:-:S05]  /*27a0*/  IMAD.MOV.U32 R5, RZ, RZ, 0x4016cbe4 ;  /* 0x4016cbe4ff057424 */ /* 0x000fca00078e00ff */
[----:B------:R-:W-:Y:S02]  /*27b0*/  @!P3 FSEL R0, R5, 0.78539818525314331055, !P0 ;  /* 0x3f490fdb0500b808 */ /* 0x000fe40004000000 */
[----:B------:R-:W-:Y:S02]  /*27c0*/  @!P1 FSEL R0, RZ, 3.1415927410125732422, P0 ;  /* 0x40490fdbff009808 */ /* 0x000fe40000000000 */
[----:B------:R-:W-:Y:S02]  /*27d0*/  FSETP.NAN.FTZ.AND P0, PT, |R2|, |R2|, PT ;  /* 0x400000020200720b */ /* 0x000fe40003f18200 */
[----:B------:R-:W-:-:S04]  /*27e0*/  LOP3.LUT R3, R0, 0x80000000, R3, 0xb8, !PT ;  /* 0x8000000000037812 */ /* 0x000fc800078eb803 */
[----:B------:R-:W-:Y:S01]  /*27f0*/  FSEL R2, R2, R3, P0 ;  /* 0x0000000302027208 */ /* 0x000fe20000000000 */
[----:B------:R-:W-:Y:S06]  /*2800*/  BRA `(.L_x_24314) ;  /* 0x00000020008c7947 */ /* 0x000fec0003800000 */
.L_x_24311:
[C---:B01----:R-:W-:Y:S01]  /*2810*/  FADD.FTZ R4, |R2|.reuse, -RZ ;  /* 0x800000ff02047221 */ /* 0x043fe20000010200 */
[----:B------:R-:W-:Y:S01]  /*2820*/  FADD.FTZ R9, |R3|, -RZ ;  /* 0x800000ff03097221 */ /* 0x000fe20000010200 */
[----:B------:R-:W-:-:S04]  /*2830*/  FSETP.GEU.FTZ.AND P2, PT, |R2|, |R3|, PT ;  /* 0x400000030200720b */ /* 0x000fc80003f5e200 */
[----:B------:R-:W-:Y:S02]  /*2840*/  FSEL R0, R4, R9, !P2 ;  /* 0x0000000904007208 */ /* 0x000fe40005000000 */
[----:B------:R-:W-:Y:S02]  /*2850*/  FSEL R5, R9, R4, !P2 ;  /* 0x0000000409057208 */ /* 0x000fe40005000000 */
[----:B------:R-:W-:-:S13]  /*2860*/  FSETP.GT.FTZ.AND P0, PT, R0, 9.99999979021476795361e+33, PT ;  /* 0x77f684df0000780b */ /* 0x000fda0003f14000 */
[----:B------:R-:W-:Y:S05]  /*2870*/  @!P0 BRA `(.L_x_24315) ;  /* 0x0000000000fc8947 */ /* 0x000fea0003800000 */
[----:B------:R-:W-:Y:S01]  /*2880*/  FMUL.FTZ R4, R2, 0.36787945032119750977 ;  /* 0x3ebc5ab202047820 */ /* 0x000fe20000410000 */
[----:B------:R-:W-:Y:S01]  /*2890*/  FMUL.FTZ R6, R3, 0.36787945032119750977 ;  /* 0x3ebc5ab203067820 */ /* 0x000fe20000410000 */
[----:B------:R-:W-:Y:S01]  /*28a0*/  MUFU.RCP R12, R5 ;  /* 0x00000005000c7308 */ /* 0x000fe20000001000 */
[----:B------:R-:W-:Y:S01]  /*28b0*/  BSSY.RECONVERGENT B3, `(.L_x_24316) ;  /* 0x000001f000037945 */ /* 0x000fe20003800200 */
[----:B------:R-:W-:Y:S01]  /*28c0*/  FADD.FTZ R4, |R4|, -RZ ;  /* 0x800000ff04047221 */ /* 0x000fe20000010200 */
[----:B------:R-:W-:-:S05]  /*28d0*/  FADD.FTZ R7, |R6|, -RZ ;  /* 0x800000ff06077221 */ /* 0x000fca0000010200 */
[CC--:B------:R-:W-:Y:S02]  /*28e0*/  VIMNMX R6, PT, PT, R4.reuse, R7.reuse, !PT ;  /* 0x0000000704067248 */ /* 0x0c0fe40007fe0100 */
[----:B------:R-:W-:Y:S02]  /*28f0*/  VIMNMX R4, PT, PT, R4, R7, PT ;  /* 0x0000000704047248 */ /* 0x000fe40003fe0100 */
[----:B------:R-:W-:Y:S02]  /*2900*/  LOP3.LUT R8, R6, 0xfe000000, RZ, 0xc0, !PT ;  /* 0xfe00000006087812 */ /* 0x000fe400078ec0ff */
[----:B------:R-:W-:Y:S02]  /*2910*/  FSETP.NEU.FTZ.AND P0, PT, R4, RZ, PT ;  /* 0x000000ff0400720b */ /* 0x000fe40003f1d000 */
[----:B------:R-:W-:-:S05]  /*2920*/  LOP3.LUT R7, R8, 0x7e800000, RZ, 0x3c, !PT ;  /* 0x7e80000008077812 */ /* 0x000fca00078e3cff */
[-C--:B------:R-:W-:Y:S01]  /*2930*/  FMUL.FTZ R9, R4, R7.reuse ;  /* 0x0000000704097220 */ /* 0x080fe20000410000 */
[----:B------:R-:W-:-:S03]  /*2940*/  FMUL.FTZ R7, R6, R7 ;  /* 0x0000000706077220 */ /* 0x000fc60000410000 */
[----:B------:R-:W-:Y:S01]  /*2950*/  FMUL.FTZ R10, R9, R9 ;  /* 0x00000009090a7220 */ /* 0x000fe20000410000 */
[----:B------:R-:W-:-:S03]  /*2960*/  MOV R9, 0x3f800000 ;  /* 0x3f80000000097802 */ /* 0x000fc60000000f00 */
[----:B------:R-:W-:Y:S01]  /*2970*/  FFMA.FTZ R10, R7, R7, R10 ;  /* 0x00000007070a7223 */ /* 0x000fe2000001000a */
[----:B------:R-:W-:-:S05]  /*2980*/  LOP3.LUT R7, R8, 0x800000, RZ, 0xfc, !PT ;  /* 0x0080000008077812 */ /* 0x000fca00078efcff */
[----:B------:R-:W0:Y:S02]  /*2990*/  MUFU.SQRT R10, R10 ;  /* 0x0000000a000a7308 */ /* 0x000e240000002000 */
[----:B0-----:R-:W-:Y:S01]  /*29a0*/  @P0 FMUL.FTZ R6, R10, R7 ;  /* 0x000000070a060220 */ /* 0x001fe20000410000 */
[----:B------:R-:W-:Y:S01]  /*29b0*/  FSETP.NEU.FTZ.AND P0, PT, R4, +INF , PT ;  /* 0x7f8000000400780b */ /* 0x000fe20003f1d000 */
[----:B------:R-:W-:-:S03]  /*29c0*/  FFMA R7, -R5, R12, 1 ;  /* 0x3f80000005077423 */ /* 0x000fc6000000010c */
[----:B------:R-:W-:Y:S01]  /*29d0*/  FSEL R6, R6, +INF , P0 ;  /* 0x7f80000006067808 */ /* 0x000fe20000000000 */
[----:B------:R-:W-:-:S04]  /*29e0*/  FFMA R7, R12, R7, R12 ;  /* 0x000000070c077223 */ /* 0x000fc8000000000c */
[----:B------:R-:W-:Y:S01]  /*29f0*/  FFMA R4, R0, R7, RZ ;  /* 0x0000000700047223 */ /* 0x000fe200000000ff */
[----:B------:R-:W0:Y:S03]  /*2a00*/  MUFU.LG2 R6, R6 ;  /* 0x0000000600067308 */ /* 0x000e260000000c00 */
[----:B------:R-:W-:-:S04]  /*2a10*/  FFMA R8, -R5, R4, R0 ;  /* 0x0000000405087223 */ /* 0x000fc80000000100 */
[----:B------:R-:W-:Y:S01]  /*2a20*/  FFMA R7, R7, R8, R4 ;  /* 0x0000000807077223 */ /* 0x000fe20000000004 */
[----:B------:R-:W1:Y:S01]  /*2a30*/  FCHK P0, R0, R5 ;  /* 0x0000000500007302 */ /* 0x000e620000000000 */
[----:B0-----:R-:W-:Y:S01]  /*2a40*/  FFMA.FTZ R4, R6, 0.69314718246459960938, R9 ;  /* 0x3f31721806047823 */ /* 0x001fe20000010009 */
[----:B-1----:R-:W-:Y:S06]  /*2a50*/  @!P0 BRA `(.L_x_24317) ;  /* 0x0000000000108947 */ /* 0x002fec0003800000 */
[----:B------:R-:W-:Y:S01]  /*2a60*/  IMAD.MOV.U32 R9, RZ, RZ, R5 ;  /* 0x000000ffff097224 */ /* 0x000fe200078e0005 */
[----:B------:R-:W-:-:S07]  /*2a70*/  MOV R6, 0x2a90 ;  /* 0x00002a9000067802 */ /* 0x000fce0000000f00 */
[----:B------:R-:W-:Y:S05]  /*2a80*/  CALL.REL.NOINC `($__internal_54_$__cuda_sm3x_div_rn_ftz_f32_slowpath) ;  /* 0x0000014400647944 */ /* 0x000fea0003c00000 */
[----:B------:R-:W-:-:S07]  /*2a90*/  MOV R7, R0 ;  /* 0x0000000000077202 */ /* 0x000fce0000000f00 */
.L_x_24317:
[----:B------:R-:W-:Y:S05]  /*2aa0*/  BSYNC.RECONVERGENT B3 ;  /* 0x0000000000037941 */ /* 0x000fea0003800200 */
.L_x_24316:
[----:B------:R-:W-:Y:S02]  /*2ab0*/  IMAD.MOV.U32 R9, RZ, RZ, 0x3b33710b ;  /* 0x3b33710bff097424 */ /* 0x000fe400078e00ff */
[----:B------:R-:W-:Y:S01]  /*2ac0*/  FMUL.FTZ R0, R7, R7 ;  /* 0x0000000707007220 */ /* 0x000fe20000410000 */
[C---:B------:R-:W-:Y:S02]  /*2ad0*/  ISETP.GE.AND P1, PT, R2.reuse, RZ, PT ;  /* 0x000000ff0200720c */ /* 0x040fe40003f26270 */
[----:B------:R-:W-:Y:S01]  /*2ae0*/  FSETP.NEU.FTZ.AND P3, PT, |R2|, |R3|, PT ;  /* 0x400000030200720b */ /* 0x000fe20003f7d200 */
[----:B------:R-:W-:Y:S01]  /*2af0*/  FFMA.FTZ R9, R0, R9, -0.015681877732276916504 ;  /* 0xbc80774800097423 */ /* 0x000fe20000010009 */
[----:B------:R-:W-:-:S03]  /*2b00*/  FSETP.NEU.FTZ.AND P0, PT, R5, RZ, PT ;  /* 0x000000ff0500720b */ /* 0x000fc60003f1d000 */
[----:B------:R-:W-:-:S04]  /*2b10*/  FFMA.FTZ R9, R0, R9, 0.042200751602649688721 ;  /* 0x3d2cdab200097423 */ /* 0x000fc80000010009 */
[----:B------:R-:W-:-:S04]  /*2b20*/  FFMA.FTZ R9, R0, R9, -0.074792981147766113281 ;  /* 0xbd992d1000097423 */ /* 0x000fc80000010009 */
[----:B------:R-:W-:-:S04]  /*2b30*/  FFMA.FTZ R9, R0, R9, 0.10640415549278259277 ;  /* 0x3dd9ea6c00097423 */ /* 0x000fc80000010009 */
[----:B------:R-:W-:-:S04]  /*2b40*/  FFMA.FTZ R9, R0, R9, -0.14207722246646881104 ;  /* 0xbe117cb100097423 */ /* 0x000fc80000010009 */
[----:B------:R-:W-:-:S04]  /*2b50*/  FFMA.FTZ R9, R0, R9, 0.19993925094604492188 ;  /* 0x3e4cbce000097423 */ /* 0x000fc80000010009 */
[----:B------:R-:W-:-:S04]  /*2b60*/  FFMA.FTZ R9, R0, R9, -0.33333197236061096191 ;  /* 0xbeaaaa7d00097423 */ /* 0x000fc80000010009 */
[----:B------:R-:W-:Y:S01]  /*2b70*/  FMUL.FTZ R0, R0, R9 ;  /* 0x0000000900007220 */ /* 0x000fe20000410000 */
[----:B------:R-:W-:-:S03]  /*2b80*/  HFMA2 R9, -RZ, RZ, 1.857421875, -1409 ;  /* 0x3f6ee581ff097431 */ /* 0x000fc600000001ff */
[----:B------:R-:W-:Y:S02]  /*2b90*/  FFMA.FTZ R0, R0, R7, R7 ;  /* 0x0000000700007223 */ /* 0x000fe40000010007 */
[C---:B------:R-:W-:Y:S02]  /*2ba0*/  FSEL R5, R9.reuse, 1.8663789033889770508, !P2 ;  /* 0x3feee58109057808 */ /* 0x040fe40005000000 */
[----:B------:R-:W-:-:S05]  /*2bb0*/  FFMA.FTZ R7, R9, 1.6832555532455444336, -R0 ;  /* 0x3fd774eb09077823 */ /* 0x000fca0000010800 */
[----:B------:R-:W-:Y:S01]  /*2bc0*/  FSEL R6, R7, R0, !P2 ;  /* 0x0000000007067208 */ /* 0x000fe20005000000 */
[----:B------:R-:W-:-:S04]  /*2bd0*/  @P2 FADD.FTZ R0, -R0, -RZ ;  /* 0x800000ff00002221 */ /* 0x000fc80000010100 */
[----:B------:R-:W-:Y:S01]  /*2be0*/  @!P1 FFMA.FTZ R6, R5, 1.6832555532455444336, R0 ;  /* 0x3fd774eb05069823 */ /* 0x000fe20000010000 */
[----:B------:R-:W-:Y:S02]  /*2bf0*/  IMAD.MOV.U32 R0, RZ, RZ, 0x4016cbe4 ;  /* 0x4016cbe4ff007424 */ /* 0x000fe400078e00ff */
[----:B------:R-:W-:-:S03]  /*2c00*/  FADD.FTZ R5, |R3|, |R2| ;  /* 0x4000000203057221 */ /* 0x000fc60000010200 */
[----:B------:R-:W-:Y:S02]  /*2c10*/  @!P3 FSEL R6, R0, 0.78539818525314331055, !P1 ;  /* 0x3f490fdb0006b808 */ /* 0x000fe40004800000 */
[----:B------:R-:W-:Y:S02]  /*2c20*/  @!P0 FSEL R6, RZ, 3.1415927410125732422, P1 ;  /* 0x40490fdbff068808 */ /* 0x000fe40000800000 */
[----:B------:R-:W-:Y:S02]  /*2c30*/  FSETP.NAN.FTZ.AND P0, PT, |R5|, |R5|, PT ;  /* 0x400000050500720b */ /* 0x000fe40003f18200 */
[----:B------:R-:W-:-:S04]  /*2c40*/  LOP3.LUT R6, R6, 0x80000000, R3, 0xb8, !PT ;  /* 0x8000000006067812 */ /* 0x000fc800078eb803 */
[----:B------:R-:W-:Y:S01]  /*2c50*/  FSEL R2, R5, R6, P0 ;  /* 0x0000000605027208 */ /* 0x000fe20000000000 */
[----:B------:R-:W-:Y:S06]  /*2c60*/  BRA `(.L_x_24314) ;  /* 0x0000001c00747947 */ /* 0x000fec0003800000 */
.L_x_24315:
[----:B------:R-:W-:-:S13]  /*2c70*/  FSETP.NEU.FTZ.AND P0, PT, R5, 1, PT ;  /* 0x3f8000000500780b */ /* 0x000fda0003f1d000 */
[----:B------:R-:W-:Y:S05]  /*2c80*/  @P0 BRA `(.L_x_24318) ;  /* 0x0000000400c40947 */ /* 0x000fea0003800000 */
[----:B------:R-:W-:-:S13]  /*2c90*/  FSETP.GEU.FTZ.AND P0, PT, R0, 9.999999682655225389e-20, PT ;  /* 0x1fec1e4a0000780b */ /* 0x000fda0003f1e000 */
[----:B------:R-:W-:Y:S05]  /*2ca0*/  @P0 BRA `(.L_x_24319) ;  /* 0x0000000000a80947 */ /* 0x000fea0003800000 */
[----:B------:R-:W-:Y:S01]  /*2cb0*/  MOV R7, 0x3f800000 ;  /* 0x3f80000000077802 */ /* 0x000fe20000000f00 */
[----:B------:R-:W0:Y:S01]  /*2cc0*/  FCHK P0, R0, 1 ;  /* 0x3f80000000007902 */ /* 0x000e220000000000 */
[----:B------:R-:W-:Y:S01]  /*2cd0*/  FMUL.FTZ R5, R0, 0.5 ;  /* 0x3f00000000057820 */ /* 0x000fe20000410000 */
[----:B------:R-:W-:Y:S02]  /*2ce0*/  BSSY.RECONVERGENT B3, `(.L_x_24320) ;  /* 0x000000c000037945 */ /* 0x000fe40003800200 */
[----:B------:R-:W-:-:S04]  /*2cf0*/  FFMA R4, R7, -R7, 1 ;  /* 0x3f80000007047423 */ /* 0x000fc80000000807 */
[----:B------:R-:W-:Y:S01]  /*2d00*/  FFMA R7, R4, R7, 1 ;  /* 0x3f80000004077423 */ /* 0x000fe20000000007 */
[----:B------:R-:W-:-:S03]  /*2d10*/  FMUL.FTZ R4, R0, R5 ;  /* 0x0000000500047220 */ /* 0x000fc60000410000 */
[----:B------:R-:W-:-:S04]  /*2d20*/  FFMA R6, R0, R7, RZ ;  /* 0x0000000700067223 */ /* 0x000fc800000000ff */
[----:B------:R-:W-:-:S04]  /*2d30*/  FFMA R8, R6, -1, R0 ;  /* 0xbf80000006087823 */ /* 0x000fc80000000000 */
[----:B------:R-:W-:Y:S01]  /*2d40*/  FFMA R6, R7, R8, R6 ;  /* 0x0000000807067223 */ /* 0x000fe20000000006 */
[----:B0-----:R-:W-:Y:S06]  /*2d50*/  @!P0 BRA `(.L_x_24321) ;  /* 0x0000000000108947 */ /* 0x001fec0003800000 */
[----:B------:R-:W-:Y:S01]  /*2d60*/  IMAD.MOV.U32 R9, RZ, RZ, 0x3f800000 ;  /* 0x3f800000ff097424 */ /* 0x000fe200078e00ff */
[----:B------:R-:W-:-:S07]  /*2d70*/  MOV R6, 0x2d90 ;  /* 0x00002d9000067802 */ /* 0x000fce0000000f00 */
[----:B------:R-:W-:Y:S05]  /*2d80*/  CALL.REL.NOINC `($__internal_54_$__cuda_sm3x_div_rn_ftz_f32_slowpath) ;  /* 0x0000014000a47944 */ /* 0x000fea0003c00000 */
[----:B------:R-:W-:-:S07]  /*2d90*/  MOV R6, R0 ;  /* 0x0000000000067202 */ /* 0x000fce0000000f00 */
.L_x_24321:
[----:B------:R-:W-:Y:S05]  /*2da0*/  BSYNC.RECONVERGENT B3 ;  /* 0x0000000000037941 */ /* 0x000fea0003800200 */
.L_x_24320:
[----:B------:R-:W-:Y:S02]  /*2db0*/  IMAD.MOV.U32 R5, RZ, RZ, 0x3b33710b ;  /* 0x3b33710bff057424 */ /* 0x000fe400078e00ff */
[----:B------:R-:W-:Y:S01]  /*2dc0*/  FMUL.FTZ R0, R6, R6 ;  /* 0x0000000606007220 */ /* 0x000fe20000410000 */
[----:B------:R-:W-:Y:S01]  /*2dd0*/  HFMA2 R8, -RZ, RZ, 1.857421875, -1409 ;  /* 0x3f6ee581ff087431 */ /* 0x000fe200000001ff */
[----:B------:R-:W-:Y:S02]  /*2de0*/  ISETP.GE.AND P0, PT, R2, RZ, PT ;  /* 0x000000ff0200720c */ /* 0x000fe40003f06270 */
[----:B------:R-:W-:Y:S01]  /*2df0*/  FFMA.FTZ R5, R0, R5, -0.015681877732276916504 ;  /* 0xbc80774800057423 */ /* 0x000fe20000010005 */
[----:B------:R-:W-:-:S03]  /*2e00*/  FSETP.NEU.FTZ.AND P1, PT, |R2|, |R3|, PT ;  /* 0x400000030200720b */ /* 0x000fc60003f3d200 */
[----:B------:R-:W-:-:S04]  /*2e10*/  FFMA.FTZ R5, R0, R5, 0.042200751602649688721 ;  /* 0x3d2cdab200057423 */ /* 0x000fc80000010005 */
[----:B------:R-:W-:-:S04]  /*2e20*/  FFMA.FTZ R5, R0, R5, -0.074792981147766113281 ;  /* 0xbd992d1000057423 */ /* 0x000fc80000010005 */
[----:B------:R-:W-:-:S04]  /*2e30*/  FFMA.FTZ R5, R0, R5, 0.10640415549278259277 ;  /* 0x3dd9ea6c00057423 */ /* 0x000fc80000010005 */
[----:B------:R-:W-:-:S04]  /*2e40*/  FFMA.FTZ R5, R0, R5, -0.14207722246646881104 ;  /* 0xbe117cb100057423 */ /* 0x000fc80000010005 */
[----:B------:R-:W-:-:S04]  /*2e50*/  FFMA.FTZ R5, R0, R5, 0.19993925094604492188 ;  /* 0x3e4cbce000057423 */ /* 0x000fc80000010005 */
[----:B------:R-:W-:-:S04]  /*2e60*/  FFMA.FTZ R5, R0, R5, -0.33333197236061096191 ;  /* 0xbeaaaa7d00057423 */ /* 0x000fc80000010005 */
[----:B------:R-:W-:-:S04]  /*2e70*/  FMUL.FTZ R5, R0, R5 ;  /* 0x0000000500057220 */ /* 0x000fc80000410000 */
[----:B------:R-:W-:Y:S01]  /*2e80*/  FFMA.FTZ R5, R5, R6, R6 ;  /* 0x0000000605057223 */ /* 0x000fe20000010006 */
[----:B------:R-:W-:-:S03]  /*2e90*/  FSEL R6, R8, 1.8663789033889770508, !P2 ;  /* 0x3feee58108067808 */ /* 0x000fc60005000000 */
[----:B------:R-:W-:-:S05]  /*2ea0*/  FFMA.FTZ R0, R8, 1.6832555532455444336, -R5 ;  /* 0x3fd774eb08007823 */ /* 0x000fca0000010805 */
[----:B------:R-:W-:Y:S01]  /*2eb0*/  FSEL R0, R0, R5, !P2 ;  /* 0x0000000500007208 */ /* 0x000fe20005000000 */
[----:B------:R-:W-:-:S04]  /*2ec0*/  @P2 FADD.FTZ R5, -R5, -RZ ;  /* 0x800000ff05052221 */ /* 0x000fc80000010100 */
[----:B------:R-:W-:Y:S01]  /*2ed0*/  @!P0 FFMA.FTZ R0, R6, 1.6832555532455444336, R5 ;  /* 0x3fd774eb06008823 */ /* 0x000fe20000010005 */
[----:B------:R-:W-:Y:S02]  /*2ee0*/  IMAD.MOV.U32 R6, RZ, RZ, 0x4016cbe4 ;  /* 0x4016cbe4ff067424 */ /* 0x000fe400078e00ff */
[----:B------:R-:W-:-:S03]  /*2ef0*/  FADD.FTZ R5, |R3|, |R2| ;  /* 0x4000000203057221 */ /* 0x000fc60000010200 */
[----:B------:R-:W-:Y:S02]  /*2f00*/  @!P1 FSEL R0, R6, 0.78539818525314331055, !P0 ;  /* 0x3f490fdb06009808 */ /* 0x000fe40004000000 */
[----:B------:R-:W-:Y:S02]  /*2f10*/  FSETP.NAN.FTZ.AND P0, PT, |R5|, |R5|, PT ;  /* 0x400000050500720b */ /* 0x000fe40003f18200 */
[----:B------:R-:W-:-:S04]  /*2f20*/  LOP3.LUT R0, R0, 0x80000000, R3, 0xb8, !PT ;  /* 0x8000000000007812 */ /* 0x000fc800078eb803 */
[----:B------:R-:W-:Y:S01]  /*2f30*/  FSEL R2, R5, R0, P0 ;  /* 0x0000000005027208 */ /* 0x000fe20000000000 */
[----:B------:R-:W-:Y:S06]  /*2f40*/  BRA `(.L_x_24314) ;  /* 0x0000001800bc7947 */ /* 0x000fec0003800000 */
.L_x_24319:
[----:B------:R-:W-:Y:S01]  /*2f50*/  FMUL.FTZ R7, R0, R0 ;  /* 0x0000000000077220 */ /* 0x000fe20000410000 */
[----:B------:R-:W-:Y:S01]  /*2f60*/  IMAD.MOV.U32 R9, RZ, RZ, 0x3f800000 ;  /* 0x3f800000ff097424 */ /* 0x000fe200078e00ff */
[----:B------:R-:W0:Y:S01]  /*2f70*/  FCHK P3, R0, 1 ;  /* 0x3f80000000007902 */ /* 0x000e220000060000 */
[----:B------:R-:W-:Y:S02]  /*2f80*/  IMAD.MOV.U32 R8, RZ, RZ, 0x3d39bf78 ;  /* 0x3d39bf78ff087424 */ /* 0x000fe400078e00ff */
[C---:B------:R-:W-:Y:S01]  /*2f90*/  FADD.FTZ.RZ R4, R7.reuse, 1 ;  /* 0x3f80000007047421 */ /* 0x040fe2000001c000 */
[----:B------:R-:W-:Y:S01]  /*2fa0*/  ISETP.GE.U32.AND P0, PT, R7, 0x7f800000, PT ;  /* 0x7f8000000700780c */ /* 0x000fe20003f06070 */
[----:B------:R-:W-:Y:S03]  /*2fb0*/  BSSY.RECONVERGENT B3, `(.L_x_24322) ;  /* 0x0000024000037945 */ /* 0x000fe60003800200 */
[----:B------:R-:W-:-:S02]  /*2fc0*/  IADD3 R4, PT, PT, R4, -0x3f400000, RZ ;  /* 0xc0c0000004047810 */ /* 0x000fc40007ffe0ff */
[----:B------:R-:W-:Y:S02]  /*2fd0*/  ISETP.GT.AND P1, PT, R7, -0x40800000, P0 ;  /* 0xbf8000000700780c */ /* 0x000fe40000724270 */
[----:B------:R-:W-:-:S04]  /*2fe0*/  LOP3.LUT R4, R4, 0xff800000, RZ, 0xc0, !PT ;  /* 0xff80000004047812 */ /* 0x000fc800078ec0ff */
[----:B------:R-:W-:Y:S02]  /*2ff0*/  IADD3 R6, PT, PT, -R4, 0x40800000, RZ ;  /* 0x4080000004067810 */ /* 0x000fe40007ffe1ff */
[-C--:B------:R-:W-:Y:S02]  /*3000*/  IADD3 R5, PT, PT, R7, -R4.reuse, RZ ;  /* 0x8000000407057210 */ /* 0x080fe40007ffe0ff */
[----:B------:R-:W-:Y:S01]  /*3010*/  I2FP.F32.S32 R4, R4 ;  /* 0x0000000400047245 */ /* 0x000fe20000201400 */
[----:B------:R-:W-:-:S04]  /*3020*/  FFMA.FTZ R6, R6, 0.25, -R9 ;  /* 0x3e80000006067823 */ /* 0x000fc80000010809 */
[----:B------:R-:W-:Y:S01]  /*3030*/  FADD.FTZ R5, R5, R6 ;  /* 0x0000000605057221 */ /* 0x000fe20000010000 */
[----:B------:R-:W-:-:S03]  /*3040*/  FMUL.FTZ R4, R4, 1.1920928955078125e-07 ;  /* 0x3400000004047820 */ /* 0x000fc60000410000 */
[----:B------:R-:W-:Y:S01]  /*3050*/  FFMA.FTZ R6, R5, -R8, 0.10546888411045074463 ;  /* 0x3dd8001205067423 */ /* 0x000fe20000010808 */
[----:B------:R-:W-:-:S03]  /*3060*/  FFMA R8, R9, -R9, 1 ;  /* 0x3f80000009087423 */ /* 0x000fc60000000809 */
[----:B------:R-:W-:Y:S01]  /*3070*/  FFMA.FTZ R6, R5, R6, -0.13229703903198242188 ;  /* 0xbe0778e005067423 */ /* 0x000fe20000010006 */
[----:B------:R-:W-:-:S03]  /*3080*/  FFMA R9, R8, R9, 1 ;  /* 0x3f80000008097423 */ /* 0x000fc60000000009 */
[----:B------:R-:W-:-:S04]  /*3090*/  FFMA.FTZ R6, R5, R6, 0.14491446316242218018 ;  /* 0x3e14647505067423 */ /* 0x000fc80000010006 */
[----:B------:R-:W-:-:S04]  /*30a0*/  FFMA.FTZ R6, R5, R6, -0.16641564667224884033 ;  /* 0xbe2a68dd05067423 */ /* 0x000fc80000010006 */
[----:B------:R-:W-:-:S04]  /*30b0*/  FFMA.FTZ R6, R5, R6, 0.19988867640495300293 ;  /* 0x3e4caf9e05067423 */ /* 0x000fc80000010006 */
[----:B------:R-:W-:-:S04]  /*30c0*/  FFMA.FTZ R6, R5, R6, -0.25000196695327758789 ;  /* 0xbe80004205067423 */ /* 0x000fc80000010006 */
[----:B------:R-:W-:-:S04]  /*30d0*/  FFMA.FTZ R6, R5, R6, 0.33333510160446166992 ;  /* 0x3eaaaae605067423 */ /* 0x000fc80000010006 */
[----:B------:R-:W-:-:S04]  /*30e0*/  FFMA.FTZ R6, R5, R6, -0.5 ;  /* 0xbf00000005067423 */ /* 0x000fc80000010006 */
[----:B------:R-:W-:-:S04]  /*30f0*/  FMUL.FTZ R6, R5, R6 ;  /* 0x0000000605067220 */ /* 0x000fc80000410000 */
[----:B------:R-:W-:Y:S01]  /*3100*/  FFMA.FTZ R5, R5, R6, R5 ;  /* 0x0000000605057223 */ /* 0x000fe20000010005 */
[----:B------:R-:W-:-:S03]  /*3110*/  @P0 MOV R6, 0x7f800000 ;  /* 0x7f80000000060802 */ /* 0x000fc60000000f00 */
[----:B------:R-:W-:Y:S01]  /*3120*/  FFMA.FTZ R4, R4, 0.69314718246459960938, R5 ;  /* 0x3f31721804047823 */ /* 0x000fe20000010005 */
[----:B------:R-:W-:Y:S01]  /*3130*/  FFMA R5, R0, R9, RZ ;  /* 0x0000000900057223 */ /* 0x000fe200000000ff */
[C---:B------:R-:W-:Y:S01]  /*3140*/  @P1 FFMA.FTZ R4, R7.reuse, R6, +INF ;  /* 0x7f80000007041423 */ /* 0x040fe20000010006 */
[----:B------:R-:W-:Y:S02]  /*3150*/  @P0 FSETP.NEU.FTZ.AND P1, PT, R7, RZ, PT ;  /* 0x000000ff0700020b */ /* 0x000fe40003f3d000 */
[----:B------:R-:W-:Y:S02]  /*3160*/  FFMA R6, R5, -1, R0 ;  /* 0xbf80000005067823 */ /* 0x000fe40000000000 */
[----:B------:R-:W-:Y:S02]  /*3170*/  @P0 FSEL R4, R4, -RZ, P1 ;  /* 0x800000ff04040208 */ /* 0x000fe40000800000 */
[----:B------:R-:W-:-:S03]  /*3180*/  FFMA R5, R9, R6, R5 ;  /* 0x0000000609057223 */ /* 0x000fc60000000005 */
[----:B------:R-:W-:Y:S01]  /*3190*/  FMUL.FTZ R4, R4, 0.5 ;  /* 0x3f00000004047820 */ /* 0x000fe20000410000 */
[----:B0-----:R-:W-:Y:S06]  /*31a0*/  @!P3 BRA `(.L_x_24323) ;  /* 0x000000000010b947 */ /* 0x001fec0003800000 */
[----:B------:R-:W-:Y:S01]  /*31b0*/  IMAD.MOV.U32 R9, RZ, RZ, 0x3f800000 ;  /* 0x3f800000ff097424 */ /* 0x000fe200078e00ff */
[----:B------:R-:W-:-:S07]  /*31c0*/  MOV R6, 0x31e0 ;  /* 0x000031e000067802 */ /* 0x000fce0000000f00 */
[----:B------:R-:W-:Y:S05]  /*31d0*/  CALL.REL.NOINC `($__internal_54_$__cuda_sm3x_div_rn_ftz_f32_slowpath) ;  /* 0x0000013c00907944 */ /* 0x000fea0003c00000 */
[----:B------:R-:W-:-:S07]  /*31e0*/  MOV R5, R0 ;  /* 0x0000000000057202 */ /* 0x000fce0000000f00 */
.L_x_24323:
[----:B------:R-:W-:Y:S05]  /*31f0*/  BSYNC.RECONVERGENT B3 ;  /* 0x0000000000037941 */ /* 0x000fea0003800200 */
.L_x_24322:
[----:B------:R-:W-:Y:S02]  /*3200*/  IMAD.MOV.U32 R7, RZ, RZ, 0x3b33710b ;  /* 0x3b33710bff077424 */ /* 0x000fe400078e00ff */
[----:B------:R-:W-:Y:S01]  /*3210*/  FMUL.FTZ R0, R5, R5 ;  /* 0x0000000505007220 */ /* 0x000fe20000410000 */
[C---:B------:R-:W-:Y:S02]  /*3220*/  ISETP.GE.AND P0, PT, R2.reuse, RZ, PT ;  /* 0x000000ff0200720c */ /* 0x040fe40003f06270 */
[----:B------:R-:W-:Y:S01]  /*3230*/  FSETP.NEU.FTZ.AND P1, PT, |R2|, |R3|, PT ;  /* 0x400000030200720b */ /* 0x000fe20003f3d200 */
[----:B------:R-:W-:-:S04]  /*3240*/  FFMA.FTZ R7, R0, R7, -0.015681877732276916504 ;  /* 0xbc80774800077423 */ /* 0x000fc80000010007 */
        /* <DEDUP_REMOVED lines=8> */
[----:B------:R-:W-:-:S04]  /*32d0*/  FFMA.FTZ R0, R0, R5, R5 ;  /* 0x0000000500007223 */ /* 0x000fc80000010005 */
[C---:B------:R-:W-:Y:S01]  /*32e0*/  FFMA.FTZ R5, R7.reuse, 1.6832555532455444336, -R0 ;  /* 0x3fd774eb07057823 */ /* 0x040fe20000010800 */
[----:B------:R-:W-:-:S04]  /*32f0*/  FSEL R7, R7, 1.8663789033889770508, !P2 ;  /* 0x3feee58107077808 */ /* 0x000fc80005000000 */
[----:B------:R-:W-:Y:S01]  /*3300*/  FSEL R6, R5, R0, !P2 ;  /* 0x0000000005067208 */ /* 0x000fe20005000000 */
[----:B------:R-:W-:Y:S01]  /*3310*/  @P2 FADD.FTZ R0, -R0, -RZ ;  /* 0x800000ff00002221 */ /* 0x000fe20000010100 */
[----:B------:R-:W-:-:S03]  /*3320*/  FADD.FTZ R5, |R3|, |R2| ;  /* 0x4000000203057221 */ /* 0x000fc60000010200 */
[----:B------:R-:W-:Y:S01]  /*3330*/  @!P0 FFMA.FTZ R6, R7, 1.6832555532455444336, R0 ;  /* 0x3fd774eb07068823 */ /* 0x000fe20000010000 */
[----:B------:R-:W-:-:S05]  /*3340*/  IMAD.MOV.U32 R0, RZ, RZ, 0x4016cbe4 ;  /* 0x4016cbe4ff007424 */ /* 0x000fca00078e00ff */
[----:B------:R-:W-:Y:S02]  /*3350*/  @!P1 FSEL R6, R0, 0.78539818525314331055, !P0 ;  /* 0x3f490fdb00069808 */ /* 0x000fe40004000000 */
[----:B------:R-:W-:Y:S02]  /*3360*/  FSETP.NAN.FTZ.AND P0, PT, |R5|, |R5|, PT ;  /* 0x400000050500720b */ /* 0x000fe40003f18200 */
[----:B------:R-:W-:-:S04]  /*3370*/  LOP3.LUT R6, R6, 0x80000000, R3, 0xb8, !PT ;  /* 0x8000000006067812 */ /* 0x000fc800078eb803 */
[----:B------:R-:W-:Y:S01]  /*3380*/  FSEL R2, R5, R6, P0 ;  /* 0x0000000605027208 */ /* 0x000fe20000000000 */
[----:B------:R-:W-:Y:S06]  /*3390*/  BRA `(.L_x_24314) ;  /* 0x0000001400a87947 */ /* 0x000fec0003800000 */
.L_x_24318:
[CC--:B------:R-:W-:Y:S02]  /*33a0*/  FMNMX.FTZ R6, R5.reuse, R0.reuse, PT ;  /* 0x0000000005067209 */ /* 0x0c0fe40003810000 */
[----:B------:R-:W-:Y:S02]  /*33b0*/  FMNMX.FTZ R7, R5, R0, !PT ;  /* 0x0000000005077209 */ /* 0x000fe40007810000 */
[----:B------:R-:W-:Y:S02]  /*33c0*/  FSETP.GEU.FTZ.AND P0, PT, R6, 9.9999999747524270788e-07, PT ;  /* 0x358637bd0600780b */ /* 0x000fe40003f1e000 */
[----:B------:R-:W-:-:S13]  /*33d0*/  FSETP.GT.FTZ.AND P1, PT, R7, 1000000, PT ;  /* 0x497424000700780b */ /* 0x000fda0003f34000 */
[----:B------:R-:W-:Y:S05]  /*33e0*/  @P0 BRA !P1, `(.L_x_24324) ;  /* 0x0000000000e80947 */ /* 0x000fea0004800000 */
[CC--:B------:R-:W-:Y:S01]  /*33f0*/  VIMNMX R6, PT, PT, R4.reuse, R9.reuse, !PT ;  /* 0x0000000904067248 */ /* 0x0c0fe20007fe0100 */
[----:B------:R-:W-:Y:S01]  /*3400*/  MUFU.RCP R10, R5 ;  /* 0x00000005000a7308 */ /* 0x000fe20000001000 */
[----:B------:R-:W-:Y:S01]  /*3410*/  VIMNMX R4, PT, PT, R4, R9, PT ;  /* 0x0000000904047248 */ /* 0x000fe20003fe0100 */
[----:B------:R-:W-:Y:S01]  /*3420*/  BSSY.RECONVERGENT B3, `(.L_x_24325) ;  /* 0x000001a000037945 */ /* 0x000fe20003800200 */
[----:B------:R-:W-:Y:S02]  /*3430*/  LOP3.LUT R7, R6, 0xfe000000, RZ, 0xc0, !PT ;  /* 0xfe00000006077812 */ /* 0x000fe400078ec0ff */
[----:B------:R-:W-:Y:S02]  /*3440*/  FSETP.NEU.FTZ.AND P0, PT, R4, RZ, PT ;  /* 0x000000ff0400720b */ /* 0x000fe40003f1d000 */
[C---:B------:R-:W-:Y:S02]  /*3450*/  LOP3.LUT R9, R7.reuse, 0x7e800000, RZ, 0x3c, !PT ;  /* 0x7e80000007097812 */ /* 0x040fe400078e3cff */
[----:B------:R-:W-:-:S03]  /*3460*/  LOP3.LUT R7, R7, 0x800000, RZ, 0xfc, !PT ;  /* 0x0080000007077812 */ /* 0x000fc600078efcff */
[-C--:B------:R-:W-:Y:S01]  /*3470*/  FMUL.FTZ R8, R4, R9.reuse ;  /* 0x0000000904087220 */ /* 0x080fe20000410000 */
[----:B------:R-:W-:-:S03]  /*3480*/  FMUL.FTZ R9, R6, R9 ;  /* 0x0000000906097220 */ /* 0x000fc60000410000 */
[----:B------:R-:W-:-:S04]  /*3490*/  FMUL.FTZ R8, R8, R8 ;  /* 0x0000000808087220 */ /* 0x000fc80000410000 */
[----:B------:R-:W-:-:S06]  /*34a0*/  FFMA.FTZ R8, R9, R9, R8 ;  /* 0x0000000909087223 */ /* 0x000fcc0000010008 */
        /* <DEDUP_REMOVED lines=11> */
[----:B0-----:R-:W-:Y:S01]  /*3560*/  FMUL.FTZ R4, R6, 0.69314718246459960938 ;  /* 0x3f31721806047820 */ /* 0x001fe20000410000 */
[----:B-1----:R-:W-:Y:S06]  /*3570*/  @!P0 BRA `(.L_x_24326) ;  /* 0x0000000000108947 */ /* 0x002fec0003800000 */
[----:B------:R-:W-:Y:S02]  /*3580*/  MOV R9, R5 ;  /* 0x0000000500097202 */ /* 0x000fe40000000f00 */
[----:B------:R-:W-:-:S07]  /*3590*/  MOV R6, 0x35b0 ;  /* 0x000035b000067802 */ /* 0x000fce0000000f00 */
[----:B------:R-:W-:Y:S05]  /*35a0*/  CALL.REL.NOINC `($__internal_54_$__cuda_sm3x_div_rn_ftz_f32_slowpath) ;  /* 0x00000138009c7944 */ /* 0x000fea0003c00000 */
[----:B------:R-:W-:-:S07]  /*35b0*/  IMAD.MOV.U32 R7, RZ, RZ, R0 ;  /* 0x000000ffff077224 */ /* 0x000fce00078e0000 */
.L_x_24326:
[----:B------:R-:W-:Y:S05]  /*35c0*/  BSYNC.RECONVERGENT B3 ;  /* 0x0000000000037941 */ /* 0x000fea0003800200 */
.L_x_24325:
[----:B------:R-:W-:Y:S02]  /*35d0*/  HFMA2 R9, -RZ, RZ, 0.89990234375, 10328 ;  /* 0x3b33710bff097431 */ /* 0x000fe400000001ff */
        /* <DEDUP_REMOVED lines=12> */
[----:B------:R-:W-:-:S03]  /*36a0*/  IMAD.MOV.U32 R9, RZ, RZ, 0x3f6ee581 ;  /* 0x3f6ee581ff097424 */ /* 0x000fc600078e00ff */
[----:B------:R-:W-:Y:S02]  /*36b0*/  FFMA.FTZ R0, R0, R7, R7 ;  /* 0x0000000700007223 */ /* 0x000fe40000010007 */
[C---:B------:R-:W-:Y:S02]  /*36c0*/  FSEL R5, R9.reuse, 1.8663789033889770508, !P2 ;  /* 0x3feee58109057808 */ /* 0x040fe40005000000 */
[----:B------:R-:W-:-:S05]  /*36d0*/  FFMA.FTZ R7, R9, 1.6832555532455444336, -R0 ;  /* 0x3fd774eb09077823 */ /* 0x000fca0000010800 */
[----:B------:R-:W-:Y:S01]  /*36e0*/  FSEL R6, R7, R0, !P2 ;  /* 0x0000000007067208 */ /* 0x000fe20005000000 */
[----:B------:R-:W-:-:S04]  /*36f0*/  @P2 FADD.FTZ R0, -R0, -RZ ;  /* 0x800000ff00002221 */ /* 0x000fc80000010100 */
[----:B------:R-:W-:Y:S01]  /*3700*/  @!P0 FFMA.FTZ R6, R5, 1.6832555532455444336, R0 ;  /* 0x3fd774eb05068823 */ /* 0x000fe20000010000 */
[----:B------:R-:W-:Y:S01]  /*3710*/  MOV R0, 0x4016cbe4 ;  /* 0x4016cbe400007802 */ /* 0x000fe20000000f00 */
[----:B------:R-:W-:-:S03]  /*3720*/  FADD.FTZ R5, |R3|, |R2| ;  /* 0x4000000203057221 */ /* 0x000fc60000010200 */
[----:B------:R-:W-:Y:S02]  /*3730*/  @!P3 FSEL R6, R0, 0.78539818525314331055, !P0 ;  /* 0x3f490fdb0006b808 */ /* 0x000fe40004000000 */
[----:B------:R-:W-:Y:S02]  /*3740*/  @!P1 FSEL R6, RZ, 3.1415927410125732422, P0 ;  /* 0x40490fdbff069808 */ /* 0x000fe40000000000 */
[----:B------:R-:W-:Y:S02]  /*3750*/  FSETP.NAN.FTZ.AND P0, PT, |R5|, |R5|, PT ;  /* 0x400000050500720b */ /* 0x000fe40003f18200 */
[----:B------:R-:W-:-:S04]  /*3760*/  LOP3.LUT R6, R6, 0x80000000, R3, 0xb8, !PT ;  /* 0x8000000006067812 */ /* 0x000fc800078eb803 */
[----:B------:R-:W-:Y:S01]  /*3770*/  FSEL R2, R5, R6, P0 ;  /* 0x0000000605027208 */ /* 0x000fe20000000000 */
[----:B------:R-:W-:Y:S06]  /*3780*/  BRA `(.L_x_24314) ;  /* 0x0000001000ac7947 */ /* 0x000fec0003800000 */
.L_x_24324:
[----:B------:R-:W-:-:S13]  /*3790*/  FSETP.GE.FTZ.AND P0, PT, R5, 1, PT ;  /* 0x3f8000000500780b */ /* 0x000fda0003f16000 */
[----:B------:R-:W-:Y:S05]  /*37a0*/  @!P0 BRA `(.L_x_24327) ;  /* 0x00000004002c8947 */ /* 0x000fea0003800000 */
[C---:B------:R-:W-:Y:S01]  /*37b0*/  FADD.FTZ R4, R5.reuse, -1 ;  /* 0xbf80000005047421 */ /* 0x040fe20000010000 */
[----:B------:R-:W-:Y:S01]  /*37c0*/  FADD.FTZ R7, R5, 1 ;  /* 0x3f80000005077421 */ /* 0x000fe20000010000 */
[----:B------:R-:W-:Y:S01]  /*37d0*/  HFMA2 R8, -RZ, RZ, 1.875, 0 ;  /* 0x3f800000ff087431 */ /* 0x000fe200000001ff */
[----:B------:R-:W-:Y:S01]  /*37e0*/  MOV R11, 0x3d39bf78 ;  /* 0x3d39bf78000b7802 */ /* 0x000fe20000000f00 */
[----:B------:R-:W-:Y:S01]  /*37f0*/  FCHK P3, R0, R5 ;  /* 0x0000000500007302 */ /* 0x000fe20000060000 */
[----:B------:R-:W-:Y:S01]  /*3800*/  FMUL.FTZ R7, R4, R7 ;  /* 0x0000000704077220 */ /* 0x000fe20000410000 */
[----:B------:R-:W-:Y:S03]  /*3810*/  BSSY.RECONVERGENT B3, `(.L_x_24328) ;  /* 0x0000028000037945 */ /* 0x000fe60003800200 */
[----:B------:R-:W-:-:S04]  /*3820*/  FFMA.FTZ R9, R0, R0, R7 ;  /* 0x0000000000097223 */ /* 0x000fc80000010007 */
[C---:B------:R-:W-:Y:S01]  /*3830*/  FADD.FTZ.RZ R4, R9.reuse, 1 ;  /* 0x3f80000009047421 */ /* 0x040fe2000001c000 */
[----:B------:R-:W-:-:S03]  /*3840*/  ISETP.GE.U32.AND P0, PT, R9, 0x7f800000, PT ;  /* 0x7f8000000900780c */ /* 0x000fc60003f06070 */
[----:B------:R-:W-:Y:S01]  /*3850*/  VIADD R4, R4, 0xc0c00000 ;  /* 0xc0c0000004047836 */ /* 0x000fe20000000000 */
[----:B------:R-:W-:-:S04]  /*3860*/  ISETP.GT.AND P1, PT, R9, -0x40800000, P0 ;  /* 0xbf8000000900780c */ /* 0x000fc80000724270 */
[----:B------:R-:W-:-:S04]  /*3870*/  LOP3.LUT R4, R4, 0xff800000, RZ, 0xc0, !PT ;  /* 0xff80000004047812 */ /* 0x000fc800078ec0ff */
[----:B------:R-:W-:Y:S01]  /*3880*/  IADD3 R7, PT, PT, -R4, 0x40800000, RZ ;  /* 0x4080000004077810 */ /* 0x000fe20007ffe1ff */
[----:B------:R-:W-:Y:S01]  /*3890*/  IMAD.IADD R6, R9, 0x1, -R4 ;  /* 0x0000000109067824 */ /* 0x000fe200078e0a04 */
[----:B------:R-:W-:-:S03]  /*38a0*/  I2FP.F32.S32 R4, R4 ;  /* 0x0000000400047245 */ /* 0x000fc60000201400 */
[----:B------:R-:W-:Y:S02]  /*38b0*/  FFMA.FTZ R7, R7, 0.25, -R8 ;  /* 0x3e80000007077823 */ /* 0x000fe40000010808 */
[----:B------:R-:W0:Y:S01]  /*38c0*/  MUFU.RCP R8, R5 ;  /* 0x0000000500087308 */ /* 0x000e220000001000 */
[----:B------:R-:W-:Y:S01]  /*38d0*/  FMUL.FTZ R4, R4, 1.1920928955078125e-07 ;  /* 0x3400000004047820 */ /* 0x000fe20000410000 */
[----:B------:R-:W-:-:S04]  /*38e0*/  FADD.FTZ R6, R6, R7 ;  /* 0x0000000706067221 */ /* 0x000fc80000010000 */
[----:B------:R-:W-:-:S04]  /*38f0*/  FFMA.FTZ R7, R6, -R11, 0.10546888411045074463 ;  /* 0x3dd8001206077423 */ /* 0x000fc8000001080b */
[----:B------:R-:W-:-:S04]  /*3900*/  FFMA.FTZ R7, R6, R7, -0.13229703903198242188 ;  /* 0xbe0778e006077423 */ /* 0x000fc80000010007 */
[----:B------:R-:W-:-:S04]  /*3910*/  FFMA.FTZ R7, R6, R7, 0.14491446316242218018 ;  /* 0x3e14647506077423 */ /* 0x000fc80000010007 */
[----:B------:R-:W-:Y:S01]  /*3920*/  FFMA.FTZ R7, R6, R7, -0.16641564667224884033 ;  /* 0xbe2a68dd06077423 */ /* 0x000fe20000010007 */
[----:B0-----:R-:W-:-:S03]  /*3930*/  FFMA R11, -R5, R8, 1 ;  /* 0x3f800000050b7423 */ /* 0x001fc60000000108 */
[----:B------:R-:W-:Y:S01]  /*3940*/  FFMA.FTZ R7, R6, R7, 0.19988867640495300293 ;  /* 0x3e4caf9e06077423 */ /* 0x000fe20000010007 */
[----:B------:R-:W-:-:S03]  /*3950*/  FFMA R11, R8, R11, R8 ;  /* 0x0000000b080b7223 */ /* 0x000fc60000000008 */
[----:B------:R-:W-:Y:S01]  /*3960*/  FFMA.FTZ R7, R6, R7, -0.25000196695327758789 ;  /* 0xbe80004206077423 */ /* 0x000fe20000010007 */
[----:B------:R-:W-:-:S03]  /*3970*/  FFMA R8, R0, R11, RZ ;  /* 0x0000000b00087223 */ /* 0x000fc600000000ff */
[----:B------:R-:W-:-:S04]  /*3980*/  FFMA.FTZ R7, R6, R7, 0.33333510160446166992 ;  /* 0x3eaaaae606077423 */ /* 0x000fc80000010007 */
[----:B------:R-:W-:-:S04]  /*3990*/  FFMA.FTZ R7, R6, R7, -0.5 ;  /* 0xbf00000006077423 */ /* 0x000fc80000010007 */
[----:B------:R-:W-:-:S04]  /*39a0*/  FMUL.FTZ R7, R6, R7 ;  /* 0x0000000706077220 */ /* 0x000fc80000410000 */
[----:B------:R-:W-:Y:S01]  /*39b0*/  FFMA.FTZ R7, R6, R7, R6 ;  /* 0x0000000706077223 */ /* 0x000fe20000010006 */
[----:B------:R-:W-:-:S03]  /*39c0*/  @P0 IMAD.MOV.U32 R6, RZ, RZ, 0x7f800000 ;  /* 0x7f800000ff060424 */ /* 0x000fc600078e00ff */
[----:B------:R-:W-:Y:S01]  /*39d0*/  FFMA.FTZ R4, R4, 0.69314718246459960938, R7 ;  /* 0x3f31721804047823 */ /* 0x000fe20000010007 */
[C---:B------:R-:W-:Y:S01]  /*39e0*/  @P1 FFMA.FTZ R4, R9.reuse, R6, +INF ;  /* 0x7f80000009041423 */ /* 0x040fe20000010006 */
[----:B------:R-:W-:Y:S01]  /*39f0*/  @P0 FSETP.NEU.FTZ.AND P1, PT, R9, RZ, PT ;  /* 0x000000ff0900020b */ /* 0x000fe20003f3d000 */
[----:B------:R-:W-:-:S03]  /*3a00*/  FFMA R6, -R5, R8, R0 ;  /* 0x0000000805067223 */ /* 0x000fc60000000100 */
[----:B------:R-:W-:Y:S01]  /*3a10*/  @P0 FSEL R4, R4, -RZ, P1 ;  /* 0x800000ff04040208 */ /* 0x000fe20000800000 */
[----:B------:R-:W-:-:S04]  /*3a20*/  FFMA R6, R11, R6, R8 ;  /* 0x000000060b067223 */ /* 0x000fc80000000008 */
[----:B------:R-:W-:Y:S01]  /*3a30*/  FMUL.FTZ R4, R4, 0.5 ;  /* 0x3f00000004047820 */ /* 0x000fe20000410000 */
[----:B------:R-:W-:Y:S06]  /*3a40*/  @!P3 BRA `(.L_x_24329) ;  /* 0x000000000010b947 */ /* 0x000fec0003800000 */
[----:B------:R-:W-:Y:S02]  /*3a50*/  MOV R9, R5 ;  /* 0x0000000500097202 */ /* 0x000fe40000000f00 */
[----:B------:R-:W-:-:S07]  /*3a60*/  MOV R6, 0x3a80 ;  /* 0x00003a8000067802 */ /* 0x000fce0000000f00 */
[----:B------:R-:W-:Y:S05]  /*3a70*/  CALL.REL.NOINC `($__internal_54_$__cuda_sm3x_div_rn_ftz_f32_slowpath) ;  /* 0x0000013400687944 */ /* 0x000fea0003c00000 */
[----:B------:R-:W-:-:S07]  /*3a80*/  IMAD.MOV.U32 R6, RZ, RZ, R0 ;  /* 0x000000ffff067224 */ /* 0x000fce00078e0000 */
.L_x_24329:
[----:B------:R-:W-:Y:S05]  /*3a90*/  BSYNC.RECONVERGENT B3 ;  /* 0x0000000000037941 */ /* 0x000fea0003800200 */
.L_x_24328:
[----:B------:R-:W-:Y:S02]  /*3aa0*/  HFMA2 R7, -RZ, RZ, 0.89990234375, 10328 ;  /* 0x3b33710bff077431 */ /* 0x000fe400000001ff */
[----:B------:R-:W-:Y:S01]  /*3ab0*/  FMUL.FTZ R0, R6, R6 ;  /* 0x0000000606007220 */ /* 0x000fe20000410000 */
[----:B------:R-:W-:Y:S01]  /*3ac0*/  IMAD.MOV.U32 R9, RZ, RZ, 0x3f6ee581 ;  /* 0x3f6ee581ff097424 */ /* 0x000fe200078e00ff */
[----:B------:R-:W-:Y:S02]  /*3ad0*/  ISETP.GE.AND P0, PT, R2, RZ, PT ;  /* 0x000000ff0200720c */ /* 0x000fe40003f06270 */
[----:B------:R-:W-:Y:S01]  /*3ae0*/  FFMA.FTZ R7, R0, R7, -0.015681877732276916504 ;  /* 0xbc80774800077423 */ /* 0x000fe20000010007 */
[----:B------:R-:W-:Y:S02]  /*3af0*/  FSETP.NEU.FTZ.AND P3, PT, |R2|, |R3|, PT ;  /* 0x400000030200720b */ /* 0x000fe40003f7d200 */
[----:B------:R-:W-:Y:S01]  /*3b00*/  FSETP.NEU.FTZ.AND P1, PT, R5, RZ, PT ;  /* 0x000000ff0500720b */ /* 0x000fe20003f3d000 */
[----:B------:R-:W-:Y:S01]  /*3b10*/  FFMA.FTZ R7, R0, R7, 0.042200751602649688721 ;  /* 0x3d2cdab200077423 */ /* 0x000fe20000010007 */
[----:B------:R-:W-:-:S03]  /*3b20*/  FSEL R5, R9, 1.8663789033889770508, !P2 ;  /* 0x3feee58109057808 */ /* 0x000fc60005000000 */
        /* <DEDUP_REMOVED lines=8> */
[----:B------:R-:W-:Y:S01]  /*3bb0*/  FSEL R0, R7, R6, !P2 ;  /* 0x0000000607007208 */ /* 0x000fe20005000000 */
[----:B------:R-:W-:-:S04]  /*3bc0*/  @P2 FADD.FTZ R6, -R6, -RZ ;  /* 0x800000ff06062221 */ /* 0x000fc80000010100 */
[----:B------:R-:W-:Y:S01]  /*3bd0*/  @!P0 FFMA.FTZ R0, R5, 1.6832555532455444336, R6 ;  /* 0x3fd774eb05008823 */ /* 0x000fe20000010006 */
[----:B------:R-:W-:-:S04]  /*3be0*/  MOV R5, 0x4016cbe4 ;  /* 0x4016cbe400057802 */ /* 0x000fc80000000f00 */
[----:B------:R-:W-:Y:S01]  /*3bf0*/  @!P3 FSEL R0, R5, 0.78539818525314331055, !P0 ;  /* 0x3f490fdb0500b808 */ /* 0x000fe20004000000 */
[----:B------:R-:W-:Y:S01]  /*3c00*/  FADD.FTZ R5, |R3|, |R2| ;  /* 0x4000000203057221 */ /* 0x000fe20000010200 */
[----:B------:R-:W-:-:S04]  /*3c10*/  @!P1 FSEL R0, RZ, 3.1415927410125732422, P0 ;  /* 0x40490fdbff009808 */ /* 0x000fc80000000000 */
[----:B------:R-:W-:Y:S02]  /*3c20*/  FSETP.NAN.FTZ.AND P0, PT, |R5|, |R5|, PT ;  /* 0x400000050500720b */ /* 0x000fe40003f18200 */
[----:B------:R-:W-:-:S04]  /*3c30*/  LOP3.LUT R0, R0, 0x80000000, R3, 0xb8, !PT ;  /* 0x8000000000007812 */ /* 0x000fc800078eb803 */
[----:B------:R-:W-:Y:S01]  /*3c40*/  FSEL R2, R5, R0, P0 ;  /* 0x0000000005027208 */ /* 0x000fe20000000000 */
[----:B------:R-:W-:Y:S06]  /*3c50*/  BRA `(.L_x_24314) ;  /* 0x0000000c00787947 */ /* 0x000fec0003800000 */
.L_x_24327:
[----:B------:R-:W-:-:S04]  /*3c60*/  FMUL.FTZ R4, R0, R0 ;  /* 0x0000000000047220 */ /* 0x000fc80000410000 */
[----:B------:R-:W-:-:S05]  /*3c70*/  FFMA.FTZ R7, R5, R5, R4 ;  /* 0x0000000505077223 */ /* 0x000fca0000010004 */
[----:B------:R-:W-:-:S13]  /*3c80*/  FSETP.GTU.FTZ.AND P0, PT, R7, 0.69999998807907104492, PT ;  /* 0x3f3333330700780b */ /* 0x000fda0003f1c000 */
[----:B------:R-:W-:Y:S05]  /*3c90*/  @P0 BRA `(.L_x_24330) ;  /* 0x0000000000b00947 */ /* 0x000fea0003800000 */
[----:B------:R-:W0:Y:S01]  /*3ca0*/  MUFU.RCP R6, R5 ;  /* 0x0000000500067308 */ /* 0x000e220000001000 */
[----:B------:R-:W-:Y:S07]  /*3cb0*/  BSSY.RECONVERGENT B3, `(.L_x_24331) ;  /* 0x000000e000037945 */ /* 0x000fee0003800200 */
[----:B------:R-:W1:Y:S08]  /*3cc0*/  MUFU.LG2 R4, R7 ;  /* 0x0000000700047308 */ /* 0x000e700000000c00 */
[----:B------:R-:W2:Y:S01]  /*3cd0*/  FCHK P0, R0, R5 ;  /* 0x0000000500007302 */ /* 0x000ea20000000000 */
[----:B0-----:R-:W-:-:S04]  /*3ce0*/  FFMA R9, -R5, R6, 1 ;  /* 0x3f80000005097423 */ /* 0x001fc80000000106 */
[----:B------:R-:W-:-:S04]  /*3cf0*/  FFMA R9, R6, R9, R6 ;  /* 0x0000000906097223 */ /* 0x000fc80000000006 */
[----:B------:R-:W-:Y:S01]  /*3d00*/  FFMA R6, R0, R9, RZ ;  /* 0x0000000900067223 */ /* 0x000fe200000000ff */
[----:B-1----:R-:W-:-:S03]  /*3d10*/  FMUL.FTZ.D2 R4, R4, 0.69314718246459960938 ;  /* 0x3f31721804047820 */ /* 0x002fc60000310000 */
[----:B------:R-:W-:-:S04]  /*3d20*/  FFMA R8, -R5, R6, R0 ;  /* 0x0000000605087223 */ /* 0x000fc80000000100 */
[----:B------:R-:W-:Y:S01]  /*3d30*/  FFMA R6, R9, R8, R6 ;  /* 0x0000000809067223 */ /* 0x000fe20000000006 */
[----:B--2---:R-:W-:Y:S06]  /*3d40*/  @!P0 BRA `(.L_x_24332) ;  /* 0x0000000000108947 */ /* 0x004fec0003800000 */
[----:B------:R-:W-:Y:S01]  /*3d50*/  IMAD.MOV.U32 R9, RZ, RZ, R5 ;  /* 0x000000ffff097224 */ /* 0x000fe200078e0005 */
[----:B------:R-:W-:-:S07]  /*3d60*/  MOV R6, 0x3d80 ;  /* 0x00003d8000067802 */ /* 0x000fce0000000f00 */
[----:B------:R-:W-:Y:S05]  /*3d70*/  CALL.REL.NOINC `($__internal_54_$__cuda_sm3x_div_rn_ftz_f32_slowpath) ;  /* 0x0000013000a87944 */ /* 0x000fea0003c00000 */
[----:B------:R-:W-:-:S07]  /*3d80*/  MOV R6, R0 ;  /* 0x0000000000067202 */ /* 0x000fce0000000f00 */
.L_x_24332:
[----:B------:R-:W-:Y:S05]  /*3d90*/  BSYNC.RECONVERGENT B3 ;  /* 0x0000000000037941 */ /* 0x000fea0003800200 */
.L_x_24331:
[----:B------:R-:W-:Y:S02]  /*3da0*/  IMAD.MOV.U32 R7, RZ, RZ, 0x3b33710b ;  /* 0x3b33710bff077424 */ /* 0x000fe400078e00ff */
[----:B------:R-:W-:Y:S01]  /*3db0*/  FMUL.FTZ R0, R6, R6 ;  /* 0x0000000606007220 */ /* 0x000fe20000410000 */
[----:B------:R-:W-:Y:S01]  /*3dc0*/  HFMA2 R9, -RZ, RZ, 1.857421875, -1409 ;  /* 0x3f6ee581ff097431 */ /* 0x000fe200000001ff */
        /* <DEDUP_REMOVED lines=17> */
[----:B------:R-:W-:-:S05]  /*3ee0*/  IMAD.MOV.U32 R5, RZ, RZ, 0x4016cbe4 ;  /* 0x4016cbe4ff057424 */ /* 0x000fca00078e00ff */
[----:B------:R-:W-:Y:S01]  /*3ef0*/  @!P3 FSEL R0, R5, 0.78539818525314331055, !P0 ;  /* 0x3f490fdb0500b808 */ /* 0x000fe20004000000 */
[----:B------:R-:W-:Y:S01]  /*3f00*/  FADD.FTZ R5, |R3|, |R2| ;  /* 0x4000000203057221 */ /* 0x000fe20000010200 */
[----:B------:R-:W-:-:S04]  /*3f10*/  @!P1 FSEL R0, RZ, 3.1415927410125732422, P0 ;  /* 0x40490fdbff009808 */ /* 0x000fc80000000000 */
[----:B------:R-:W-:Y:S02]  /*3f20*/  FSETP.NAN.FTZ.AND P0, PT, |R5|, |R5|, PT ;  /* 0x400000050500720b */ /* 0x000fe40003f18200 */
[----:B------:R-:W-:-:S04]  /*3f30*/  LOP3.LUT R0, R0, 0x80000000, R3, 0xb8, !PT ;  /* 0x8000000000007812 */ /* 0x000fc800078eb803 */
[----:B------:R-:W-:Y:S01]  /*3f40*/  FSEL R2, R5, R0, P0 ;  /* 0x0000000005027208 */ /* 0x000fe20000000000 */
[----:B------:R-:W-:Y:S06]  /*3f50*/  BRA `(.L_x_24314) ;  /* 0x0000000800b87947 */ /* 0x000fec0003800000 */
.L_x_24330:
[----:B------:R-:W-:Y:S01]  /*3f60*/  LOP3.LUT R6, R5, 0xffff0000, RZ, 0xc0, !PT ;  /* 0xffff000005067812 */ /* 0x000fe200078ec0ff */
[----:B------:R-:W-:Y:S01]  /*3f70*/  BSSY.RECONVERGENT B0, `(.L_x_24333) ;  /* 0x0000059000007945 */ /* 0x000fe20003800200 */
[----:B------:R-:W-:-:S03]  /*3f80*/  LOP3.LUT R11, R0, 0xffff0000, RZ, 0xc0, !PT ;  /* 0xffff0000000b7812 */ /* 0x000fc600078ec0ff */
[--C-:B------:R-:W-:Y:S01]  /*3f90*/  FADD.FTZ R8, R5, -R6.reuse ;  /* 0x8000000605087221 */ /* 0x100fe20000010000 */
[----:B------:R-:W-:Y:S01]  /*3fa0*/  FADD.FTZ R12, R6, R6 ;  /* 0x00000006060c7221 */ /* 0x000fe20000010000 */
[--C-:B------:R-:W-:Y:S01]  /*3fb0*/  FADD.FTZ R10, R0, -R11.reuse ;  /* 0x8000000b000a7221 */ /* 0x100fe20000010000 */
[C---:B------:R-:W-:Y:S01]  /*3fc0*/  FADD.FTZ R15, R11.reuse, R11 ;  /* 0x0000000b0b0f7221 */ /* 0x040fe20000010000 */
[----:B------:R-:W-:Y:S01]  /*3fd0*/  FMUL.FTZ R4, R6, R6 ;  /* 0x0000000606047220 */ /* 0x000fe20000410000 */
[----:B------:R-:W-:Y:S01]  /*3fe0*/  LOP3.LUT R9, R8, 0xffff0000, RZ, 0xc0, !PT ;  /* 0xffff000008097812 */ /* 0x000fe200078ec0ff */
[----:B------:R-:W-:Y:S01]  /*3ff0*/  FMUL.FTZ R7, R11, R11 ;  /* 0x0000000b0b077220 */ /* 0x000fe20000410000 */
[----:B------:R-:W-:-:S03]  /*4000*/  LOP3.LUT R13, R10, 0xffff0000, RZ, 0xc0, !PT ;  /* 0xffff00000a0d7812 */ /* 0x000fc600078ec0ff */
[--C-:B------:R-:W-:Y:S01]  /*4010*/  FADD.FTZ R14, R8, -R9.reuse ;  /* 0x80000009080e7221 */ /* 0x100fe20000010000 */
[----:B------:R-:W-:Y:S01]  /*4020*/  FADD.FTZ R19, R9, R9 ;  /* 0x0000000909137221 */ /* 0x000fe20000010000 */
[--C-:B------:R-:W-:Y:S01]  /*4030*/  FADD.FTZ R18, R10, -R13.reuse ;  /* 0x8000000d0a127221 */ /* 0x100fe20000010000 */
[----:B------:R-:W-:Y:S01]  /*4040*/  FADD.FTZ R21, R13, R13 ;  /* 0x0000000d0d157221 */ /* 0x000fe20000010000 */
[CC--:B------:R-:W-:Y:S01]  /*4050*/  FMUL.FTZ R8, R9.reuse, R12.reuse ;  /* 0x0000000c09087220 */ /* 0x0c0fe20000410000 */
[----:B------:R-:W-:Y:S01]  /*4060*/  FMUL.FTZ R6, R9, R9 ;  /* 0x0000000909067220 */ /* 0x000fe20000410000 */
[C---:B------:R-:W-:Y:S01]  /*4070*/  FMUL.FTZ R10, R13.reuse, R15 ;  /* 0x0000000f0d0a7220 */ /* 0x040fe20000410000 */
[----:B------:R-:W-:Y:S01]  /*4080*/  FMUL.FTZ R9, R13, R13 ;  /* 0x0000000d0d097220 */ /* 0x000fe20000410000 */
[----:B------:R-:W-:Y:S01]  /*4090*/  FMUL.FTZ R11, R14, R12 ;  /* 0x0000000c0e0b7220 */ /* 0x000fe20000410000 */
[----:B------:R-:W-:Y:S01]  /*40a0*/  FMUL.FTZ R12, R18, R15 ;  /* 0x0000000f120c7220 */ /* 0x000fe20000410000 */
[C---:B------:R-:W-:Y:S01]  /*40b0*/  FMUL.FTZ R13, R14.reuse, R19 ;  /* 0x000000130e0d7220 */ /* 0x040fe20000410000 */
[----:B------:R-:W-:Y:S01]  /*40c0*/  FMUL.FTZ R14, R14, R14 ;  /* 0x0000000e0e0e7220 */ /* 0x000fe20000410000 */
[C---:B------:R-:W-:Y:S01]  /*40d0*/  FMUL.FTZ R15, R18.reuse, R21 ;  /* 0x00000015120f7220 */ /* 0x040fe20000410000 */
[----:B------:R-:W-:-:S07]  /*40e0*/  FMUL.FTZ R19, R18, R18 ;  /* 0x0000001212137220 */ /* 0x000fce0000410000 */
.L_x_24334:
[----:B------:R-:W-:Y:S02]  /*40f0*/  FSETP.GEU.FTZ.AND P0, PT, R4, R7, PT ;  /* 0x000000070400720b */ /* 0x000fe40003f1e000 */
[----:B------:R-:W-:Y:S02]  /*4100*/  LOP3.LUT R18, R18, 0xfffffff7, RZ, 0xc0, !PT ;  /* 0xfffffff712127812 */ /* 0x000fe400078ec0ff */
[----:B------:R-:W-:-:S09]  /*4110*/  FSEL R21, R7, R4, P0 ;  /* 0x0000000407157208 */ /* 0x000fd20000000000 */
[----:B------:R-:W-:Y:S02]  /*4120*/  @P0 LOP3.LUT R18, R18, 0x8, RZ, 0xfc, !PT ;  /* 0x0000000812120812 */ /* 0x000fe400078efcff */
        /* <DEDUP_REMOVED lines=8> */
[----:B------:R-:W-:-:S04]  /*41b0*/  FSETP.GEU.FTZ.AND P0, PT, R25, R6, PT ;  /* 0x000000061900720b */ /* 0x000fc80003f1e000 */
[----:B------:R-:W-:-:S04]  /*41c0*/  FSEL R20, R6, R25, P0 ;  /* 0x0000001906147208 */ /* 0x000fc80000000000 */
[----:B------:R-:W-:-:S04]  /*41d0*/  FSETP.GEU.FTZ.AND P0, PT, R20, R9, PT ;  /* 0x000000091400720b */ /* 0x000fc80003f1e000 */
[----:B------:R-:W-:Y:S02]  /*41e0*/  FSEL R22, R9, R20, P0 ;  /* 0x0000001409167208 */ /* 0x000fe40000000000 */
[----:B------:R-:W-:Y:S02]  /*41f0*/  P2R R33, PR, RZ, 0x1 ;  /* 0x00000001ff217803 */ /* 0x000fe40000000000 */
[----:B------:R-:W-:-:S04]  /*4200*/  FSETP.GEU.FTZ.AND P1, PT, R22, R11, PT ;  /* 0x0000000b1600720b */ /* 0x000fc80003f3e000 */
[----:B------:R-:W-:Y:S02]  /*4210*/  FSEL R27, R11, R22, P1 ;  /* 0x000000160b1b7208 */ /* 0x000fe40000800000 */
[----:B------:R-:W-:Y:S02]  /*4220*/  P2R R34, PR, RZ, 0x2 ;  /* 0x00000002ff227803 */ /* 0x000fe40000000000 */
[----:B------:R-:W-:-:S04]  /*4230*/  FSETP.GEU.FTZ.AND P2, PT, R27, R12, PT ;  /* 0x0000000c1b00720b */ /* 0x000fc80003f5e000 */
[----:B------:R-:W-:Y:S02]  /*4240*/  FSEL R24, R12, R27, P2 ;  /* 0x0000001b0c187208 */ /* 0x000fe40001000000 */
[----:B------:R-:W-:Y:S02]  /*4250*/  PLOP3.LUT P6, PT, P2, P0, P1, 0x80, 0x0 ;  /* 0x000000000000781c */ /* 0x000fe400017c1010 */
[----:B------:R-:W-:Y:S02]  /*4260*/  FSETP.GEU.FTZ.AND P3, PT, R24, R13, PT ;  /* 0x0000000d1800720b */ /* 0x000fe40003f7e000 */
[----:B------:R-:W-:Y:S02]  /*4270*/  P2R R32, PR, RZ, 0x4 ;  /* 0x00000004ff207803 */ /* 0x000fe40000000000 */
[----:B------:R-:W-:Y:S02]  /*4280*/  FSEL R26, R13, R24, P3 ;  /* 0x000000180d1a7208 */ /* 0x000fe40001800000 */
[----:B------:R-:W-:-:S02]  /*4290*/  LOP3.LUT P2, RZ, R18, 0x2, RZ, 0xc0, !PT ;  /* 0x0000000212ff7812 */ /* 0x000fc4000784c0ff */
[----:B------:R-:W-:Y:S02]  /*42a0*/  FSETP.GEU.FTZ.AND P4, PT, R26, R15, PT ;  /* 0x0000000f1a00720b */ /* 0x000fe40003f9e000 */
[----:B------:R-:W-:Y:S02]  /*42b0*/  P2R R31, PR, RZ, 0x4 ;  /* 0x00000004ff1f7803 */ /* 0x000fe40000000000 */
[----:B------:R-:W-:Y:S02]  /*42c0*/  FSEL R29, R15, R26, P4 ;  /* 0x0000001a0f1d7208 */ /* 0x000fe40002000000 */
[----:B------:R-:W-:Y:S02]  /*42d0*/  LOP3.LUT P2, RZ, R18, 0x4, RZ, 0xc0, !PT ;  /* 0x0000000412ff7812 */ /* 0x000fe4000784c0ff */
[----:B------:R-:W-:Y:S02]  /*42e0*/  FSETP.GEU.FTZ.AND P5, PT, R29, R14, PT ;  /* 0x0000000e1d00720b */ /* 0x000fe40003fbe000 */
[----:B------:R-:W-:-:S02]  /*42f0*/  P2R R30, PR, RZ, 0x4 ;  /* 0x00000004ff1e7803 */ /* 0x000fc40000000000 */
[----:B------:R-:W-:Y:S02]  /*4300*/  LOP3.LUT P2, RZ, R18, 0x8, RZ, 0xc0, !PT ;  /* 0x0000000812ff7812 */ /* 0x000fe4000784c0ff */
[----:B------:R-:W-:Y:S02]  /*4310*/  FSEL R28, R14, R29, P5 ;  /* 0x0000001d0e1c7208 */ /* 0x000fe40002800000 */
[----:B------:R-:W-:Y:S02]  /*4320*/  FSEL R4, R4, R7, P2 ;  /* 0x0000000704047208 */ /* 0x000fe40001000000 */
[----:B------:R-:W-:Y:S02]  /*4330*/  PLOP3.LUT P0, PT, P4, P6, P3, 0x80, 0x0 ;  /* 0x000000000000781c */ /* 0x000fe4000270d030 */
[----:B------:R-:W-:Y:S02]  /*4340*/  ISETP.NE.AND P2, PT, R30, RZ, PT ;  /* 0x000000ff1e00720c */ /* 0x000fe40003f45270 */
[----:B------:R-:W-:-:S02]  /*4350*/  FSETP.GEU.FTZ.AND P6, PT, R28, R19, PT ;  /* 0x000000131c00720b */ /* 0x000fc40003fde000 */
[----:B------:R-:W-:Y:S02]  /*4360*/  FSEL R7, R21, R8, P2 ;  /* 0x0000000815077208 */ /* 0x000fe40001000000 */
[----:B------:R-:W-:Y:S02]  /*4370*/  PLOP3.LUT P0, PT, P6, P0, P5, 0x80, 0x0 ;  /* 0x000000000000781c */ /* 0x000fe40003701050 */
[----:B------:R-:W-:Y:S02]  /*4380*/  FSETP.GEU.FTZ.AND P1, PT, R25, R6, PT ;  /* 0x000000061900720b */ /* 0x000fe40003f3e000 */
[----:B------:R-:W-:Y:S02]  /*4390*/  ISETP.NE.AND P2, PT, R31, RZ, PT ;  /* 0x000000ff1f00720c */ /* 0x000fe40003f45270 */
[----:B------:R-:W-:Y:S02]  /*43a0*/  LOP3.LUT R18, R18, 0xfffffffd, RZ, 0xc0, !PT ;  /* 0xfffffffd12127812 */ /* 0x000fe400078ec0ff */
[----:B------:R-:W-:-:S02]  /*43b0*/  PLOP3.LUT P0, PT, P0, P2, P1, 0x80, 0x0 ;  /* 0x000000000000781c */ /* 0x000fc40000705010 */
[----:B------:R-:W-:Y:S02]  /*43c0*/  FSEL R8, R23, R10, P2 ;  /* 0x0000000a17087208 */ /* 0x000fe40001000000 */
[----:B------:R-:W-:Y:S02]  /*43d0*/  FSEL R10, R25, R6, P1 ;  /* 0x00000006190a7208 */ /* 0x000fe40000800000 */
[----:B------:R-:W-:Y:S02]  /*43e0*/  ISETP.NE.AND P1, PT, R34, RZ, PT ;  /* 0x000000ff2200720c */ /* 0x000fe40003f25270 */
[----:B------:R-:W-:-:S05]  /*43f0*/  ISETP.NE.AND P2, PT, R32, RZ, PT ;  /* 0x000000ff2000720c */ /* 0x000fca0003f45270 */
[----:B------:R-:W-:Y:S02]  /*4400*/  @P0 LOP3.LUT R18, R18, 0x2, RZ, 0xfc, !PT ;  /* 0x0000000212120812 */ /* 0x000fe400078efcff */
[----:B------:R-:W-:-:S04]  /*4410*/  ISETP.NE.AND P0, PT, R33, RZ, PT ;  /* 0x000000ff2100720c */ /* 0x000fc80003f05270 */
[----:B------:R-:W-:Y:S02]  /*4420*/  FSEL R6, R20, R9, P0 ;  /* 0x0000000914067208 */ /* 0x000fe40000000000 */
[----:B------:R-:W-:Y:S02]  /*4430*/  FSEL R9, R22, R11, P1 ;  /* 0x0000000b16097208 */ /* 0x000fe40000800000 */
[----:B------:R-:W-:Y:S02]  /*4440*/  FSEL R11, R27, R12, P2 ;  /* 0x0000000c1b0b7208 */ /* 0x000fe40001000000 */
[C---:B------:R-:W-:Y:S02]  /*4450*/  LOP3.LUT P0, RZ, R18.reuse, 0x2, RZ, 0xc0, !PT ;  /* 0x0000000212ff7812 */ /* 0x040fe4000780c0ff */
[C---:B------:R-:W-:Y:S02]  /*4460*/  LOP3.LUT P1, RZ, R18.reuse, 0x4, RZ, 0xc0, !PT ;  /* 0x0000000412ff7812 */ /* 0x040fe4000782c0ff */
[----:B------:R-:W-:-:S02]  /*4470*/  LOP3.LUT P2, RZ, R18, 0x8, RZ, 0xc0, !PT ;  /* 0x0000000812ff7812 */ /* 0x000fc4000784c0ff */
[----:B------:R-:W-:Y:S02]  /*4480*/  FSEL R12, R24, R13, P3 ;  /* 0x0000000d180c7208 */ /* 0x000fe40001800000 */
[----:B------:R-:W-:Y:S02]  /*4490*/  PLOP3.LUT P0, PT, P0, P1, P2, 0x80, 0x0 ;  /* 0x000000000000781c */ /* 0x000fe40000703020 */
[----:B------:R-:W-:Y:S02]  /*44a0*/  FSEL R20, R19, R28, P6 ;  /* 0x0000001c13147208 */ /* 0x000fe40003000000 */
[----:B------:R-:W-:Y:S02]  /*44b0*/  FSEL R13, R26, R15, P4 ;  /* 0x0000000f1a0d7208 */ /* 0x000fe40002000000 */
[----:B------:R-:W-:Y:S02]  /*44c0*/  FSEL R15, R29, R14, P5 ;  /* 0x0000000e1d0f7208 */ /* 0x000fe40002800000 */
[----:B------:R-:W-:-:S02]  /*44d0*/  FSEL R14, R28, R19, P6 ;  /* 0x000000131c0e7208 */ /* 0x000fc40003000000 */
[----:B------:R-:W-:-:S03]  /*44e0*/  MOV R19, R20 ;  /* 0x0000001400137202 */ /* 0x000fc60000000f00 */
[----:B------:R-:W-:Y:S05]  /*44f0*/  @!P0 BRA `(.L_x_24334) ;  /* 0xfffffff800fc8947 */ /* 0x000fea000383ffff */
[----:B------:R-:W-:Y:S05]  /*4500*/  BSYNC.RECONVERGENT B0 ;  /* 0x0000000000007941 */ /* 0x000fea0003800200 */
.L_x_24333:
[----:B------:R-:W-:Y:S01]  /*4510*/  FADD.FTZ R4, R4, -1 ;  /* 0xbf80000004047421 */ /* 0x000fe20000010000 */
[----:B------:R-:W-:Y:S01]  /*4520*/  FCHK P3, R0, R5 ;  /* 0x0000000500007302 */ /* 0x000fe20000060000 */
[----:B------:R-:W-:Y:S01]  /*4530*/  BSSY.RECONVERGENT B3, `(.L_x_24335) ;  /* 0x0000035000037945 */ /* 0x000fe20003800200 */
[----:B------:R-:W-:Y:S01]  /*4540*/  FSETP.GEU.FTZ.AND P2, PT, |R2|, |R3|, PT ;  /* 0x400000030200720b */ /* 0x000fe20003f5e200 */
[----:B------:R-:W-:-:S04]  /*4550*/  FADD.FTZ R7, R7, R4 ;  /* 0x0000000407077221 */ /* 0x000fc80000010000 */
[----:B------:R-:W-:Y:S01]  /*4560*/  FADD.FTZ R7, R8, R7 ;  /* 0x0000000708077221 */ /* 0x000fe20000010000 */
[----:B------:R-:W-:-:S03]  /*4570*/  HFMA2 R8, -RZ, RZ, 1.625, 0 ;  /* 0x3e800000ff087431 */ /* 0x000fc600000001ff */
[----:B------:R-:W-:-:S04]  /*4580*/  FADD.FTZ R7, R10, R7 ;  /* 0x000000070a077221 */ /* 0x000fc80000010000 */
[----:B------:R-:W-:-:S04]  /*4590*/  FADD.FTZ R6, R6, R7 ;  /* 0x0000000706067221 */ /* 0x000fc80000010000 */
[----:B------:R-:W-:Y:S01]  /*45a0*/  FADD.FTZ R6, R9, R6 ;  /* 0x0000000609067221 */ /* 0x000fe20000010000 */
[----:B------:R-:W-:-:S03]  /*45b0*/  MOV R9, 0x3d39bf78 ;  /* 0x3d39bf7800097802 */ /* 0x000fc60000000f00 */
[----:B------:R-:W-:-:S04]  /*45c0*/  FADD.FTZ R11, R11, R6 ;  /* 0x000000060b0b7221 */ /* 0x000fc80000010000 */
[----:B------:R-:W-:-:S04]  /*45d0*/  FADD.FTZ R12, R12, R11 ;  /* 0x0000000b0c0c7221 */ /* 0x000fc80000010000 */
[----:B------:R-:W-:-:S04]  /*45e0*/  FADD.FTZ R12, R13, R12 ;  /* 0x0000000c0d0c7221 */ /* 0x000fc80000010000 */
[----:B------:R-:W-:-:S04]  /*45f0*/  FADD.FTZ R15, R15, R12 ;  /* 0x0000000c0f0f7221 */ /* 0x000fc80000010000 */
[----:B------:R-:W-:-:S04]  /*4600*/  FADD.FTZ R15, R14, R15 ;  /* 0x0000000f0e0f7221 */ /* 0x000fc80000010000 */
[----:B------:R-:W-:-:S04]  /*4610*/  FADD.FTZ R15, R20, R15 ;  /* 0x0000000f140f7221 */ /* 0x000fc80000010000 */
        /* <DEDUP_REMOVED lines=8> */
[----:B------:R-:W-:Y:S02]  /*46a0*/  FFMA.FTZ R7, R7, R8, -1 ;  /* 0xbf80000007077423 */ /* 0x000fe40000010008 */
        /* <DEDUP_REMOVED lines=29> */
.L_x_24336:
[----:B------:R-:W-:Y:S05]  /*4880*/  BSYNC.RECONVERGENT B3 ;  /* 0x0000000000037941 */ /* 0x000fea0003800200 */
.L_x_24335:
        /* <DEDUP_REMOVED lines=26> */
[----:B------:R-:W-:-:S07]  /*4a30*/  FSEL R2, R5, R0, P0 ;  /* 0x0000000005027208 */ /* 0x000fce0000000000 */
.L_x_24314:
[----:B------:R-:W-:Y:S05]  /*4a40*/  BSYNC.RECONVERGENT B2 ;  /* 0x0000000000027941 */ /* 0x000fea0003800200 */
.L_x_24310:
[----:B------:R-:W0:Y:S01]  /*4a50*/  LDCU.64 UR4, c[0x0][0x590] ;  /* 0x0000b200ff0477ac */ /* 0x000e220008000a00 */
[----:B------:R-:W-:Y:S01]  /*4a60*/  BSSY.RECONVERGENT B0, `(.L_x_24337) ;  /* 0x000003a000007945 */ /* 0x000fe20003800200 */
[C---:B0-----:R-:W-:Y:S01]  /*4a70*/  FMUL.FTZ R5, R2.reuse, UR4 ;  /* 0x0000000402057c20 */ /* 0x041fe20008410000 */
[----:B------:R-:W-:-:S03]  /*4a80*/  FMUL.FTZ R3, R2, UR5 ;  /* 0x0000000502037c20 */ /* 0x000fc60008410000 */
[C---:B------:R-:W-:Y:S01]  /*4a90*/  FFMA.FTZ R5, R4.reuse, UR5, R5 ;  /* 0x0000000504057c23 */ /* 0x040fe20008010005 */
[----:B------:R-:W-:-:S04]  /*4aa0*/  FFMA.FTZ R3, R4, UR4, -R3 ;  /* 0x0000000404037c23 */ /* 0x000fc80008010803 */
[----:B------:R-:W-:-:S13]  /*4ab0*/  LOP3.LUT P0, R6, R5, 0x7fffffff, RZ, 0xc0, !PT ;  /* 0x7fffffff05067812 */ /* 0x000fda000780c0ff */
[----:B------:R-:W-:-:S06]  /*4ac0*/  @!P0 FMUL.FTZ R4, R3, 1.4426950216293334961 ;  /* 0x3fb8aa3b03048820 */ /* 0x000fcc0000410000 */
[----:B------:R-:W0:Y:S01]  /*4ad0*/  @!P0 MUFU.EX2 R4, R4 ;  /* 0x0000000400048308 */ /* 0x000e220000000800 */
[----:B------:R-:W-:Y:S05]  /*4ae0*/  @!P0 BRA `(.L_x_24338) ;  /* 0x0000000000c48947 */ /* 0x000fea0003800000 */
[----:B------:R-:W-:-:S13]  /*4af0*/  LOP3.LUT P0, R2, R3, 0x7fffffff, RZ, 0xc0, !PT ;  /* 0x7fffffff03027812 */ /* 0x000fda000780c0ff */
[----:B------:R-:W-:-:S04]  /*4b00*/  @!P0 FMUL.RZ R0, R5, 0.15915493667125701904 ;  /* 0x3e22f98305008820 */ /* 0x000fc8000040c000 */
[----:B------:R1:W2:Y:S08]  /*4b10*/  @!P0 MUFU.SIN R5, R0 ;  /* 0x0000000000058308 */ /* 0x0002b00000000400 */
[----:B0-----:R1:W3:Y:S01]  /*4b20*/  @!P0 MUFU.COS R4, R0 ;  /* 0x0000000000048308 */ /* 0x0012e20000000000 */
[----:B------:R-:W-:Y:S05]  /*4b30*/  @!P0 BRA `(.L_x_24338) ;  /* 0x0000000000b08947 */ /* 0x000fea0003800000 */
[----:B------:R-:W-:-:S13]  /*4b40*/  ISETP.GE.U32.AND P0, PT, R6, 0x7f800000, PT ;  /* 0x7f8000000600780c */ /* 0x000fda0003f06070 */
[----:B------:R-:W-:Y:S05]  /*4b50*/  @!P0 BRA `(.L_x_24339) ;  /* 0x0000000000208947 */ /* 0x000fea0003800000 */
[----:B------:R-:W-:-:S13]  /*4b60*/  ISETP.NE.AND P1, PT, R2, 0x7f800000, PT ;  /* 0x7f8000000200780c */ /* 0x000fda0003f25270 */
[----:B--2---:R-:W-:Y:S01]  /*4b70*/  @P1 FADD.FTZ R5, R5, -R5 ;  /* 0x8000000505051221 */ /* 0x004fe20000010000 */
[----:B------:R-:W-:-:S03]  /*4b80*/  @!P1 ISETP.GT.AND P0, PT, R3, -0x1, PT ;  /* 0xffffffff0300980c */ /* 0x000fc60003f04270 */
[--C-:B-1----:R-:W-:Y:S01]  /*4b90*/  @!P1 FADD.FTZ R0, R5, -R5.reuse ;  /* 0x8000000505009221 */ /* 0x102fe20000010000 */
[----:B---3--:R-:W-:Y:S01]  /*4ba0*/  @P1 IMAD.MOV.U32 R4, RZ, RZ, R5 ;  /* 0x000000ffff041224 */ /* 0x008fe200078e0005 */
[----:B------:R-:W-:-:S03]  /*4bb0*/  @!P1 FSEL R4, R3, RZ, P0 ;  /* 0x000000ff03049208 */ /* 0x000fc60000000000 */
[----:B------:R-:W-:Y:S01]  /*4bc0*/  @!P1 FSEL R5, R0, RZ, P0 ;  /* 0x000000ff00059208 */ /* 0x000fe20000000000 */
[----:B------:R-:W-:Y:S06]  /*4bd0*/  BRA `(.L_x_24338) ;  /* 0x0000000000887947 */ /* 0x000fec0003800000 */
.L_x_24339:
[----:B-1----:R-:W-:-:S04]  /*4be0*/  IADD3 R0, PT, PT, R3, -0x42b17218, RZ ;  /* 0xbd4e8de803007810 */ /* 0x002fc80007ffe0ff */
[----:B------:R-:W-:-:S13]  /*4bf0*/  ISETP.GT.U32.AND P0, PT, R0, 0x8e8e5c, PT ;  /* 0x008e8e5c0000780c */ /* 0x000fda0003f04070 */
[----:B------:R-:W-:Y:S05]  /*4c00*/  @P0 BRA `(.L_x_24340) ;  /* 0x0000000000600947 */ /* 0x000fea0003800000 */
[----:B------:R-:W-:Y:S01]  /*4c10*/  FADD.FTZ R0, R3, -162.88958740234375 ;  /* 0xc322e3bc03007421 */ /* 0x000fe20000010000 */
[----:B--2---:R-:W-:-:S03]  /*4c20*/  FMUL.RZ R5, R5, 0.15915493667125701904 ;  /* 0x3e22f98305057820 */ /* 0x004fc6000040c000 */
[----:B------:R-:W-:Y:S01]  /*4c30*/  FMUL.FTZ R0, R0, 1.4426950216293334961 ;  /* 0x3fb8aa3b00007820 */ /* 0x000fe20000410000 */
[----:B------:R-:W3:Y:S08]  /*4c40*/  MUFU.COS R7, R5 ;  /* 0x0000000500077308 */ /* 0x000ef00000000000 */
[----:B------:R-:W0:Y:S04]  /*4c50*/  MUFU.EX2 R0, R0 ;  /* 0x0000000000007308 */ /* 0x000e280000000800 */
[----:B------:R-:W1:Y:S01]  /*4c60*/  MUFU.SIN R9, R5 ;  /* 0x0000000500097308 */ /* 0x000e620000000400 */
[----:B0-----:R-:W-:-:S02]  /*4c70*/  LEA.HI R2, R0, 0xffffffed, RZ, 0x9 ;  /* 0xffffffed00027811 */ /* 0x001fc400078f48ff */
[----:B------:R-:W-:Y:S02]  /*4c80*/  LOP3.LUT R0, R0, 0x7fffff, RZ, 0xc0, !PT ;  /* 0x007fffff00007812 */ /* 0x000fe400078ec0ff */
[----:B------:R-:W-:Y:S02]  /*4c90*/  LOP3.LUT R3, R2, 0xffff, RZ, 0xc0, !PT ;  /* 0x0000ffff02037812 */ /* 0x000fe400078ec0ff */
[----:B------:R-:W-:Y:S02]  /*4ca0*/  LOP3.LUT R0, R0, 0x7f000000, RZ, 0xfc, !PT ;  /* 0x7f00000000007812 */ /* 0x000fe400078efcff */
[----:B------:R-:W-:-:S03]  /*4cb0*/  LEA.HI R3, R3, R2, RZ, 0x11 ;  /* 0x0000000203037211 */ /* 0x000fc600078f88ff */
[-C--:B---3--:R-:W-:Y:S01]  /*4cc0*/  FMUL.FTZ R4, R7, R0.reuse ;  /* 0x0000000007047220 */ /* 0x088fe20000410000 */
[----:B------:R-:W-:Y:S01]  /*4cd0*/  PRMT R3, R3, 0x9910, RZ ;  /* 0x0000991003037816 */ /* 0x000fe200000000ff */
[----:B-1----:R-:W-:-:S03]  /*4ce0*/  FMUL.FTZ R0, R9, R0 ;  /* 0x0000000009007220 */ /* 0x002fc60000410000 */
[----:B------:R-:W-:-:S04]  /*4cf0*/  SHF.R.S32.HI R3, RZ, 0x1, R3 ;  /* 0x00000001ff037819 */ /* 0x000fc80000011403 */
[----:B------:R-:W-:-:S05]  /*4d00*/  PRMT R3, R3, 0x9910, RZ ;  /* 0x0000991003037816 */ /* 0x000fca00000000ff */
[----:B------:R-:W-:Y:S01]  /*4d10*/  IMAD.IADD R2, R2, 0x1, -R3 ;  /* 0x0000000102027824 */ /* 0x000fe200078e0a03 */
[----:B------:R-:W-:-:S04]  /*4d20*/  LEA R3, R3, 0x3f800000, 0x17 ;  /* 0x3f80000003037811 */ /* 0x000fc800078eb8ff */
[----:B------:R-:W-:Y:S01]  /*4d30*/  LEA R2, R2, 0x3f800000, 0x17 ;  /* 0x3f80000002027811 */ /* 0x000fe200078eb8ff */
[C---:B------:R-:W-:Y:S01]  /*4d40*/  FMUL.FTZ R5, R3.reuse, R4 ;  /* 0x0000000403057220 */ /* 0x040fe20000410000 */
[----:B------:R-:W-:-:S03]  /*4d50*/  FMUL.FTZ R3, R3, R0 ;  /* 0x0000000003037220 */ /* 0x000fc60000410000 */
[C---:B------:R-:W-:Y:S01]  /*4d60*/  FMUL.FTZ R4, R2.reuse, R5 ;  /* 0x0000000502047220 */ /* 0x040fe20000410000 */
[----:B------:R-:W-:Y:S01]  /*4d70*/  FMUL.FTZ R5, R2, R3 ;  /* 0x0000000302057220 */ /* 0x000fe20000410000 */
[----:B------:R-:W-:Y:S06]  /*4d80*/  BRA `(.L_x_24338) ;  /* 0x00000000001c7947 */ /* 0x000fec0003800000 */
.L_x_24340:
[----:B--2---:R-:W-:Y:S01]  /*4d90*/  FMUL.RZ R0, R5, 0.15915493667125701904 ;  /* 0x3e22f98305007820 */ /* 0x004fe2000040c000 */
[----:B------:R-:W-:-:S03]  /*4da0*/  FMUL.FTZ R3, R3, 1.4426950216293334961 ;  /* 0x3fb8aa3b03037820 */ /* 0x000fc60000410000 */
[----:B---3--:R-:W0:Y:S08]  /*4db0*/  MUFU.COS R4, R0 ;  /* 0x0000000000047308 */ /* 0x008e300000000000 */
[----:B------:R-:W1:Y:S08]  /*4dc0*/  MUFU.SIN R2, R0 ;  /* 0x0000000000027308 */ /* 0x000e700000000400 */
[----:B------:R-:W0:Y:S02]  /*4dd0*/  MUFU.EX2 R3, R3 ;  /* 0x0000000300037308 */ /* 0x000e240000000800 */
[C---:B0-----:R-:W-:Y:S01]  /*4de0*/  FMUL.FTZ R4, R3.reuse, R4 ;  /* 0x0000000403047220 */ /* 0x041fe20000410000 */
[----:B-1----:R-:W-:-:S07]  /*4df0*/  FMUL.FTZ R5, R3, R2 ;  /* 0x0000000203057220 */ /* 0x002fce0000410000 */
.L_x_24338:
[----:B------:R-:W-:Y:S05]  /*4e00*/  BSYNC.RECONVERGENT B0 ;  /* 0x0000000000007941 */ /* 0x000fea0003800200 */
.L_x_24337:
[----:B------:R-:W4:Y:S01]  /*4e10*/  LDCU.64 UR6, c[0x0][0x580] ;  /* 0x0000b000ff0677ac */ /* 0x000f220008000a00 */
[----:B------:R-:W-:-:S04]  /*4e20*/  UPRMT UR4, UR41, 0x9910, URZ ;  /* 0x0000991029047896 */ /* 0x000fc800080000ff */
[----:B------:R-:W-:Y:S01]  /*4e30*/  UISETP.GT.AND UP0, UPT, UR4, 0x9, UPT ;  /* 0x000000090400788c */ /* 0x000fe2000bf04270 */
[----:B----4-:R-:W-:-:S04]  /*4e40*/  IADD3 R2, P0, PT, R16, UR6, RZ ;  /* 0x0000000610027c10 */ /* 0x010fc8000ff1e0ff */
        /* <DEDUP_REMOVED lines=10> */
[----:B0-23--:R-:W0:Y:S02]  /*4ef0*/  F2I.FTZ.TRUNC.NTZ R5, R4 ;  /* 0x0000000400057305 */ /* 0x00de24000021f100 */
[----:B0-----:R0:W-:Y:S01]  /*4f00*/  STG.E.U8 desc[UR36][R2.64], R5 ;  /* 0x0000000502007986 */ /* 0x0011e2000c101124 */
[----:B------:R-:W-:Y:S05]  /*4f10*/  BRA `(.L_x_24346) ;  /* 0x0000000c00507947 */ /* 0x000fea0003800000 */
.L_x_24344:
[----:B0-23--:R-:W0:Y:S02]  /*4f20*/  F2I.S64.TRUNC R4, R4 ;  /* 0x0000000400047311 */ /* 0x00de24000020d900 */
[----:B0-----:R-:W-:-:S05]  /*4f30*/  IMAD.MOV.U32 R7, RZ, RZ, R4 ;  /* 0x000000ffff077224 */ /* 0x001fca00078e0004 */
[----:B------:R2:W-:Y:S01]  /*4f40*/  STG.E.U8 desc[UR36][R2.64], R7 ;  /* 0x0000000702007986 */ /* 0x0005e2000c101124 */
[----:B------:R-:W-:Y:S05]  /*4f50*/  BRA `(.L_x_24346) ;  /* 0x0000000c00407947 */ /* 0x000fea0003800000 */
.L_x_24343:
[----:B------:R-:W-:-:S09]  /*4f60*/  UISETP.NE.AND UP0, UPT, UR4, 0x2, UPT ;  /* 0x000000020400788c */ /* 0x000fd2000bf05270 */
[----:B------:R-:W-:Y:S05]  /*4f70*/  BRA.U !UP0, `(.L_x_24347) ;  /* 0x0000000108287547 */ /* 0x000fea000b800000 */
[----:B------:R-:W-:-:S09]  /*4f80*/  UISETP.NE.AND UP0, UPT, UR4, 0x3, UPT ;  /* 0x000000030400788c */ /* 0x000fd2000bf05270 */
[----:B------:R-:W-:Y:S05]  /*4f90*/  BRA.U !UP0, `(.L_x_24348) ;  /* 0x0000000108147547 */ /* 0x000fea000b800000 */
[----:B------:R-:W-:-:S09]  /*4fa0*/  UISETP.NE.AND UP0, UPT, UR4, 0x4, UPT ;  /* 0x000000040400788c */ /* 0x000fd2000bf05270 */
[----:B------:R-:W-:Y:S05]  /*4fb0*/  BRA.U UP0, `(.L_x_24345) ;  /* 0x0000000900947547 */ /* 0x000fea000b800000 */
[----:B0-23--:R-:W0:Y:S02]  /*4fc0*/  F2I.S64.TRUNC R4, R4 ;  /* 0x0000000400047311 */ /* 0x00de24000020d900 */
[----:B0-----:R0:W-:Y:S01]  /*4fd0*/  STG.E.64 desc[UR36][R2.64], R4 ;  /* 0x0000000402007986 */ /* 0x0011e2000c101b24 */
[----:B------:R-:W-:Y:S05]  /*4fe0*/  BRA `(.L_x_24346) ;  /* 0x0000000c001c7947 */ /* 0x000fea0003800000 */
.L_x_24348:
[----:B0-23--:R-:W0:Y:S02]  /*4ff0*/  F2I.FTZ.TRUNC.NTZ R5, R4 ;  /* 0x0000000400057305 */ /* 0x00de24000021f100 */
[----:B0-----:R4:W-:Y:S01]  /*5000*/  STG.E desc[UR36][R2.64], R5 ;  /* 0x0000000502007986 */ /* 0x0019e2000c101924 */
[----:B------:R-:W-:Y:S05]  /*5010*/  BRA `(.L_x_24346) ;  /* 0x0000000c00107947 */ /* 0x000fea0003800000 */
.L_x_24347:
[----:B0-23--:R-:W0:Y:S02]  /*5020*/  F2I.FTZ.TRUNC.NTZ R5, R4 ;  /* 0x0000000400057305 */ /* 0x00de24000021f100 */
[----:B0-----:R3:W-:Y:S01]  /*5030*/  STG.E.U16 desc[UR36][R2.64], R5 ;  /* 0x0000000502007986 */ /* 0x0017e2000c101524 */
[----:B------:R-:W-:Y:S05]  /*5040*/  BRA `(.L_x_24346) ;  /* 0x0000000c00047947 */ /* 0x000fea0003800000 */
.L_x_24342:
[----:B------:R-:W-:-:S09]  /*5050*/  UISETP.GT.AND UP0, UPT, UR4, 0x6, UPT ;  /* 0x000000060400788c */ /* 0x000fd2000bf04270 */
[----:B------:R-:W-:Y:S05]  /*5060*/  BRA.U UP0, `(.L_x_24349) ;  /* 0x0000000100247547 */ /* 0x000fea000b800000 */
[----:B------:R-:W-:-:S09]  /*5070*/  UISETP.NE.AND UP0, UPT, UR4, 0x5, UPT ;  /* 0x000000050400788c */ /* 0x000fd2000bf05270 */
[----:B------:R-:W-:Y:S05]  /*5080*/  BRA.U !UP0, `(.L_x_24350) ;  /* 0x0000000108107547 */ /* 0x000fea000b800000 */
[----:B------:R-:W-:-:S09]  /*5090*/  UISETP.NE.AND UP0, UPT, UR4, 0x6, UPT ;  /* 0x000000060400788c */ /* 0x000fd2000bf05270 */
[----:B------:R-:W-:Y:S05]  /*50a0*/  BRA.U UP0, `(.L_x_24345) ;  /* 0x0000000900587547 */ /* 0x000fea000b800000 */
[----:B0--3--:R0:W-:Y:S01]  /*50b0*/  STG.E desc[UR36][R2.64], R4 ;  /* 0x0000000402007986 */ /* 0x0091e2000c101924 */
[----:B------:R-:W-:Y:S05]  /*50c0*/  BRA `(.L_x_24346) ;  /* 0x0000000800e47947 */ /* 0x000fea0003800000 */
.L_x_24350:
[----:B0--3--:R-:W-:-:S05]  /*50d0*/  F2FP.F16.F32.PACK_AB R4, RZ, R4 ;  /* 0x00000004ff04723e */ /* 0x009fca00000000ff */
[----:B------:R0:W-:Y:S01]  /*50e0*/  STG.E.U16 desc[UR36][R2.64], R4 ;  /* 0x0000000402007986 */ /* 0x0001e2000c101524 */
[----:B------:R-:W-:Y:S05]  /*50f0*/  BRA `(.L_x_24346) ;  /* 0x0000000800d87947 */ /* 0x000fea0003800000 */
.L_x_24349:
[----:B------:R-:W-:-:S09]  /*5100*/  UISETP.NE.AND UP0, UPT, UR4, 0x7, UPT ;  /* 0x000000070400788c */ /* 0x000fd2000bf05270 */
[----:B------:R-:W-:Y:S05]  /*5110*/  BRA.U !UP0, `(.L_x_24351) ;  /* 0x0000000108247547 */ /* 0x000fea000b800000 */
[----:B------:R-:W-:-:S09]  /*5120*/  UISETP.NE.AND UP0, UPT, UR4, 0x8, UPT ;  /* 0x000000080400788c */ /* 0x000fd2000bf05270 */
[----:B------:R-:W-:Y:S05]  /*5130*/  BRA.U !UP0, `(.L_x_24352) ;  /* 0x0000000108107547 */ /* 0x000fea000b800000 */
[----:B------:R-:W-:-:S09]  /*5140*/  UISETP.NE.AND UP0, UPT, UR4, 0x9, UPT ;  /* 0x000000090400788c */ /* 0x000fd2000bf05270 */
[----:B------:R-:W-:Y:S05]  /*5150*/  BRA.U UP0, `(.L_x_24345) ;  /* 0x00000009002c7547 */ /* 0x000fea000b800000 */
[----:B0-23--:R0:W-:Y:S01]  /*5160*/  STG.E.64 desc[UR36][R2.64], R4 ;  /* 0x0000000402007986 */ /* 0x00d1e2000c101b24 */
[----:B------:R-:W-:Y:S05]  /*5170*/  BRA `(.L_x_24346) ;  /* 0x0000000800b87947 */ /* 0x000fea0003800000 */
.L_x_24352:
[----:B0-23--:R-:W-:-:S05]  /*5180*/  F2FP.F16.F32.PACK_AB R5, R5, R4 ;  /* 0x000000040505723e */ /* 0x00dfca00000000ff */
[----:B------:R0:W-:Y:S01]  /*5190*/  STG.E desc[UR36][R2.64], R5 ;  /* 0x0000000502007986 */ /* 0x0001e2000c101924 */
[----:B------:R-:W-:Y:S05]  /*51a0*/  BRA `(.L_x_24346) ;  /* 0x0000000800ac7947 */ /* 0x000fea0003800000 */
.L_x_24351:
[----:B0--3--:R-:W-:-:S06]  /*51b0*/  FMUL.FTZ R4, R4, 1 ;  /* 0x3f80000004047820 */ /* 0x009fcc0000410000 */
[----:B--2---:R-:W0:Y:S02]  /*51c0*/  F2F.F64.F32 R4, R4 ;  /* 0x0000000400047310 */ /* 0x004e240000201800 */
[----:B0-----:R0:W-:Y:S01]  /*51d0*/  STG.E.64 desc[UR36][R2.64], R4 ;  /* 0x0000000402007986 */ /* 0x0011e2000c101b24 */
[----:B------:R-:W-:Y:S05]  /*51e0*/  BRA `(.L_x_24346) ;  /* 0x00000008009c7947 */ /* 0x000fea0003800000 */
.L_x_24341:
        /* <DEDUP_REMOVED lines=8> */
[----:B0--3--:R-:W-:Y:S02]  /*5270*/  FSETP.NEU.FTZ.AND P0, PT, R4, RZ, PT ;  /* 0x000000ff0400720b */ /* 0x009fe40003f1d000 */
[----:B--2---:R-:W-:-:S04]  /*5280*/  FSETP.NEU.FTZ.AND P1, PT, R5, RZ, PT ;  /* 0x000000ff0500720b */ /* 0x004fc80003f3d000 */
[----:B------:R-:W-:-:S04]  /*5290*/  PLOP3.LUT P0, PT, P0, P1, PT, 0xf8, 0x8f ;  /* 0x00000000008f781c */ /* 0x000fc80000703f70 */
[----:B------:R-:W-:-:S05]  /*52a0*/  SEL R5, RZ, 0x1, !P0 ;  /* 0x00000001ff057807 */ /* 0x000fca0004000000 */
[----:B------:R0:W-:Y:S01]  /*52b0*/  STG.E.U8 desc[UR36][R2.64], R5 ;  /* 0x0000000502007986 */ /* 0x0001e2000c101124 */
[----:B------:R-:W-:Y:S05]  /*52c0*/  BRA `(.L_x_24346) ;  /* 0x0000000800647947 */ /* 0x000fea0003800000 */
.L_x_24355:
[----:B0--3--:R-:W-:Y:S01]  /*52d0*/  FMUL.FTZ R8, R4, 1 ;  /* 0x3f80000004087820 */ /* 0x009fe20000410000 */
[----:B--2---:R-:W-:-:S05]  /*52e0*/  FMUL.FTZ R10, R5, 1 ;  /* 0x3f800000050a7820 */ /* 0x004fca0000410000 */
[----:B------:R-:W-:-:S15]  /*52f0*/  F2F.F64.F32 R8, R8 ;  /* 0x0000000800087310 */ /* 0x000fde0000201800 */
[----:B------:R-:W-:-:S15]  /*5300*/  NOP ;  /* 0x0000000000007918 */ /* 0x000fde0000000000 */
[----:B------:R-:W-:-:S15]  /*5310*/  NOP ;  /* 0x0000000000007918 */ /* 0x000fde0000000000 */
[----:B------:R-:W-:-:S15]  /*5320*/  NOP ;  /* 0x0000000000007918 */ /* 0x000fde0000000000 */
[----:B------:R-:W-:-:S04]  /*5330*/  NOP ;  /* 0x0000000000007918 */ /* 0x000fc80000000000 */
[----:B------:R-:W0:Y:S02]  /*5340*/  F2F.F64.F32 R10, R10 ;  /* 0x0000000a000a7310 */ /* 0x000e240000201800 */
[----:B0-----:R0:W-:Y:S01]  /*5350*/  STG.E.128 desc[UR36][R2.64], R8 ;  /* 0x0000000802007986 */ /* 0x0011e2000c101d24 */
[----:B------:R-:W-:Y:S05]  /*5360*/  BRA `(.L_x_24346) ;  /* 0x00000008003c7947 */ /* 0x000fea0003800000 */
.L_x_24354:
[----:B------:R-:W-:-:S09]  /*5370*/  UISETP.NE.AND UP0, UPT, UR4, 0xf, UPT ;  /* 0x0000000f0400788c */ /* 0x000fd2000bf05270 */
[----:B------:R-:W-:Y:S05]  /*5380*/  BRA.U !UP0, `(.L_x_24356) ;  /* 0x0000000108987547 */ /* 0x000fea000b800000 */
[----:B------:R-:W-:-:S09]  /*5390*/  UISETP.NE.AND UP0, UPT, UR4, 0x17, UPT ;  /* 0x000000170400788c */ /* 0x000fd2000bf05270 */
[----:B------:R-:W-:Y:S05]  /*53a0*/  BRA.U !UP0, `(.L_x_24357) ;  /* 0x0000000108487547 */ /* 0x000fea000b800000 */
[----:B------:R-:W-:-:S09]  /*53b0*/  UISETP.NE.AND UP0, UPT, UR4, 0x18, UPT ;  /* 0x000000180400788c */ /* 0x000fd2000bf05270 */
[----:B------:R-:W-:Y:S05]  /*53c0*/  BRA.U UP0, `(.L_x_24345) ;  /* 0x0000000500907547 */ /* 0x000fea000b800000 */
[----:B0--3--:R-:W-:Y:S01]  /*53d0*/  LOP3.LUT R6, R4, 0x7fffffff, RZ, 0xc0, !PT ;  /* 0x7fffffff04067812 */ /* 0x009fe200078ec0ff */
[----:B------:R-:W-:Y:S01]  /*53e0*/  BSSY.RECONVERGENT B0, `(.L_x_24358) ;  /* 0x000000b000007945 */ /* 0x000fe20003800200 */
[----:B-1----:R-:W-:Y:S01]  /*53f0*/  HFMA2 R0, -RZ, RZ, 0, 7.569789886474609375e-06 ;  /* 0x0000007fff007431 */ /* 0x002fe200000001ff */
[----:B------:R-:W-:Y:S02]  /*5400*/  SHF.R.U32.HI R7, RZ, 0x18, R4 ;  /* 0x00000018ff077819 */ /* 0x000fe40000011604 */
[----:B------:R-:W-:-:S13]  /*5410*/  ISETP.GT.U32.AND P0, PT, R6, 0x43efffff, PT ;  /* 0x43efffff0600780c */ /* 0x000fda0003f04070 */
[----:B------:R-:W-:Y:S05]  /*5420*/  @P0 BRA `(.L_x_24359) ;  /* 0x0000000000180947 */ /* 0x000fea0003800000 */
[----:B------:R-:W-:-:S13]  /*5430*/  ISETP.GT.U32.AND P0, PT, R6, 0x3c7fffff, PT ;  /* 0x3c7fffff0600780c */ /* 0x000fda0003f04070 */
[----:B------:R-:W-:-:S04]  /*5440*/  @P0 SHF.R.U32.HI R0, RZ, 0x14, R4 ;  /* 0x00000014ff000819 */ /* 0x000fc80000011604 */
[----:B--2---:R-:W-:Y:S01]  /*5450*/  @P0 LOP3.LUT R5, R0, 0x1, RZ, 0xc0, !PT ;  /* 0x0000000100050812 */ /* 0x004fe200078ec0ff */
[----:B------:R-:W-:-:S03]  /*5460*/  @!P0 FADD.FTZ R0, R6, 16384 ;  /* 0x4680000006008421 */ /* 0x000fc60000010000 */
[----:B------:R-:W-:-:S04]  /*5470*/  @P0 IADD3 R5, PT, PT, R4, 0x407ffff, R5 ;  /* 0x0407ffff04050810 */ /* 0x000fc80007ffe005 */
[----:B------:R-:W-:-:S07]  /*5480*/  @P0 SHF.R.U32.HI R0, RZ, 0x14, R5 ;  /* 0x00000014ff000819 */ /* 0x000fce0000011605 */
.L_x_24359:
[----:B------:R-:W-:Y:S05]  /*5490*/  BSYNC.RECONVERGENT B0 ;  /* 0x0000000000007941 */ /* 0x000fea0003800200 */
.L_x_24358:
[----:B------:R-:W-:-:S05]  /*54a0*/  LOP3.LUT R7, R0, 0x80, R7, 0xf8, !PT ;  /* 0x0000008000077812 */ /* 0x000fca00078ef807 */
[----:B------:R0:W-:Y:S01]  /*54b0*/  STG.E.U8 desc[UR36][R2.64], R7 ;  /* 0x0000000702007986 */ /* 0x0001e2000c101124 */
[----:B------:R-:W-:Y:S05]  /*54c0*/  BRA `(.L_x_24346) ;  /* 0x0000000400e47947 */ /* 0x000fea0003800000 */
.L_x_24357:
[----:B0--3--:R-:W-:Y:S01]  /*54d0*/  LOP3.LUT R6, R4, 0x7fffffff, RZ, 0xc0, !PT ;  /* 0x7fffffff04067812 */ /* 0x009fe200078ec0ff */
[----:B------:R-:W-:Y:S01]  /*54e0*/  BSSY.RECONVERGENT B0, `(.L_x_24360) ;  /* 0x000000d000007945 */ /* 0x000fe20003800200 */
[----:B------:R-:W-:Y:S02]  /*54f0*/  SHF.R.U32.HI R7, RZ, 0x18, R4 ;  /* 0x00000018ff077819 */ /* 0x000fe40000011604 */
[----:B------:R-:W-:-:S13]  /*5500*/  ISETP.GE.U32.AND P1, PT, R6, 0x47800000, PT ;  /* 0x478000000600780c */ /* 0x000fda0003f26070 */
[----:B-1----:R-:W-:Y:S01]  /*5510*/  @P1 IMAD.MOV.U32 R0, RZ, RZ, 0x7f ;  /* 0x0000007fff001424 */ /* 0x002fe200078e00ff */
[----:B------:R-:W-:-:S04]  /*5520*/  @P1 ISETP.GT.U32.AND P0, PT, R6, 0x7f800000, PT ;  /* 0x7f8000000600180c */ /* 0x000fc80003f04070 */
[----:B------:R-:W-:Y:S01]  /*5530*/  @P1 SEL R0, R0, 0x7c, P0 ;  /* 0x0000007c00001807 */ /* 0x000fe20000000000 */
[----:B------:R-:W-:Y:S08]  /*5540*/  @P1 BRA `(.L_x_24361) ;  /* 0x0000000000181947 */ /* 0x000ff00003800000 */
[----:B------:R-:W-:-:S13]  /*5550*/  ISETP.GT.U32.AND P0, PT, R6, 0x387fffff, PT ;  /* 0x387fffff0600780c */ /* 0x000fda0003f04070 */
[----:B------:R-:W-:-:S04]  /*5560*/  @P0 SHF.R.U32.HI R0, RZ, 0x15, R4 ;  /* 0x00000015ff000819 */ /* 0x000fc80000011604 */
[----:B--2---:R-:W-:Y:S01]  /*5570*/  @P0 LOP3.LUT R5, R0, 0x1, RZ, 0xc0, !PT ;  /* 0x0000000100050812 */ /* 0x004fe200078ec0ff */
[----:B------:R-:W-:-:S03]  /*5580*/  @!P0 FADD.FTZ R0, R6, 128 ;  /* 0x4300000006008421 */ /* 0x000fc60000010000 */
[----:B------:R-:W-:-:S04]  /*5590*/  @P0 IADD3 R5, PT, PT, R4, 0x80fffff, R5 ;  /* 0x080fffff04050810 */ /* 0x000fc80007ffe005 */
[----:B------:R-:W-:-:S07]  /*55a0*/  @P0 SHF.R.U32.HI R0, RZ, 0x15, R5 ;  /* 0x00000015ff000819 */ /* 0x000fce0000011605 */
.L_x_24361:
[----:B------:R-:W-:Y:S05]  /*55b0*/  BSYNC.RECONVERGENT B0 ;  /* 0x0000000000007941 */ /* 0x000fea0003800200 */
.L_x_24360:
[----:B--2---:R-:W-:-:S05]  /*55c0*/  LOP3.LUT R5, R0, 0x80, R7, 0xf8, !PT ;  /* 0x0000008000057812 */ /* 0x004fca00078ef807 */
[----:B------:R0:W-:Y:S01]  /*55d0*/  STG.E.U8 desc[UR36][R2.64], R5 ;  /* 0x0000000502007986 */ /* 0x0001e2000c101124 */
[----:B------:R-:W-:Y:S05]  /*55e0*/  BRA `(.L_x_24346) ;  /* 0x00000004009c7947 */ /* 0x000fea0003800000 */
.L_x_24356:
[----:B0--3--:R-:W-:-:S05]  /*55f0*/  F2FP.BF16.F32.PACK_AB R4, RZ, R4 ;  /* 0x00000004ff04723e */ /* 0x009fca00000010ff */
[----:B------:R0:W-:Y:S01]  /*5600*/  STG.E.U16 desc[UR36][R2.64], R4 ;  /* 0x0000000402007986 */ /* 0x0001e2000c101524 */
[----:B------:R-:W-:Y:S05]  /*5610*/  BRA `(.L_x_24346) ;  /* 0x0000000400907947 */ /* 0x000fea0003800000 */
.L_x_24353:
        /* <DEDUP_REMOVED lines=8> */
[----:B0-23--:R-:W0:Y:S02]  /*56a0*/  F2I.FTZ.U32.TRUNC.NTZ R5, R4 ;  /* 0x0000000400057305 */ /* 0x00de24000021f000 */
[----:B0-----:R0:W-:Y:S01]  /*56b0*/  STG.E.U16 desc[UR36][R2.64], R5 ;  /* 0x0000000502007986 */ /* 0x0011e2000c101524 */
[----:B------:R-:W-:Y:S05]  /*56c0*/  BRA `(.L_x_24346) ;  /* 0x0000000400647947 */ /* 0x000fea0003800000 */
.L_x_24364:
[----:B0-23--:R-:W-:Y:S01]  /*56d0*/  LOP3.LUT R5, R4, 0x7fffffff, RZ, 0xc0, !PT ;  /* 0x7fffffff04057812 */ /* 0x00dfe200078ec0ff */
[----:B------:R-:W-:Y:S01]  /*56e0*/  BSSY.RECONVERGENT B0, `(.L_x_24365) ;  /* 0x0000013000007945 */ /* 0x000fe20003800200 */
[----:B-1----:R-:W-:Y:S02]  /*56f0*/  MOV R0, 0x80 ;  /* 0x0000008000007802 */ /* 0x002fe40000000f00 */
        /* <DEDUP_REMOVED lines=9> */
.L_x_24367:
[----:B------:R-:W-:-:S04]  /*5790*/  SHF.R.U32.HI R0, RZ, 0x14, R4 ;  /* 0x00000014ff007819 */ /* 0x000fc80000011604 */
[----:B------:R-:W-:-:S04]  /*57a0*/  LOP3.LUT R5, R0, 0x1, RZ, 0xc0, !PT ;  /* 0x0000000100057812 */ /* 0x000fc800078ec0ff */
[----:B------:R-:W-:-:S04]  /*57b0*/  IADD3 R0, PT, PT, R4, 0x487ffff, R5 ;  /* 0x0487ffff04007810 */ /* 0x000fc80007ffe005 */
[----:B------:R-:W-:-:S04]  /*57c0*/  SHF.R.U32.HI R0, RZ, 0x14, R0 ;  /* 0x00000014ff007819 */ /* 0x000fc80000011600 */
[----:B------:R-:W-:-:S07]  /*57d0*/  LOP3.LUT R5, R0, 0xff, RZ, 0xc0, !PT ;  /* 0x000000ff00057812 */ /* 0x000fce00078ec0ff */
.L_x_24368:
[----:B------:R-:W-:-:S04]  /*57e0*/  SHF.R.U32.HI R4, RZ, 0x18, R4 ;  /* 0x00000018ff047819 */ /* 0x000fc80000011604 */
[----:B------:R-:W-:-:S04]  /*57f0*/  LOP3.LUT R5, R5, 0x80, R4, 0xf8, !PT ;  /* 0x0000008005057812 */ /* 0x000fc800078ef804 */
[----:B------:R-:W-:-:S07]  /*5800*/  PRMT R0, R5, 0x7610, R0 ;  /* 0x0000761005007816 */ /* 0x000fce0000000000 */
.L_x_24366:
[----:B------:R-:W-:Y:S05]  /*5810*/  BSYNC.RECONVERGENT B0 ;  /* 0x0000000000007941 */ /* 0x000fea0003800200 */
.L_x_24365:
[----:B------:R0:W-:Y:S01]  /*5820*/  STG.E.U8 desc[UR36][R2.64], R0 ;  /* 0x0000000002007986 */ /* 0x0001e2000c101124 */
[----:B------:R-:W-:Y:S05]  /*5830*/  BRA `(.L_x_24346) ;  /* 0x0000000400087947 */ /* 0x000fea0003800000 */
.L_x_24363:
[----:B0-23--:R-:W-:Y:S01]  /*5840*/  LOP3.LUT R5, R4, 0x7fffffff, RZ, 0xc0, !PT ;  /* 0x7fffffff04057812 */ /* 0x00dfe200078ec0ff */
[----:B------:R-:W-:Y:S01]  /*5850*/  BSSY.RECONVERGENT B0, `(.L_x_24369) ;  /* 0x0000013000007945 */ /* 0x000fe20003800200 */
[----:B-1----:R-:W-:Y:S02]  /*5860*/  IMAD.MOV.U32 R0, RZ, RZ, 0x80 ;  /* 0x00000080ff007424 */ /* 0x002fe400078e00ff */
        /* <DEDUP_REMOVED lines=9> */
.L_x_24371:
[----:B------:R-:W-:-:S04]  /*5900*/  SHF.R.U32.HI R0, RZ, 0x15, R4 ;  /* 0x00000015ff007819 */ /* 0x000fc80000011604 */
[----:B------:R-:W-:-:S04]  /*5910*/  LOP3.LUT R5, R0, 0x1, RZ, 0xc0, !PT ;  /* 0x0000000100057812 */ /* 0x000fc800078ec0ff */
[----:B------:R-:W-:-:S04]  /*5920*/  IADD3 R0, PT, PT, R4, 0x88fffff, R5 ;  /* 0x088fffff04007810 */ /* 0x000fc80007ffe005 */
[----:B------:R-:W-:-:S04]  /*5930*/  SHF.R.U32.HI R0, RZ, 0x15, R0 ;  /* 0x00000015ff007819 */ /* 0x000fc80000011600 */
[----:B------:R-:W-:-:S07]  /*5940*/  LOP3.LUT R5, R0, 0xff, RZ, 0xc0, !PT ;  /* 0x000000ff00057812 */ /* 0x000fce00078ec0ff */
.L_x_24372:
[----:B------:R-:W-:-:S04]  /*5950*/  SHF.R.U32.HI R4, RZ, 0x18, R4 ;  /* 0x00000018ff047819 */ /* 0x000fc80000011604 */
[----:B------:R-:W-:-:S04]  /*5960*/  LOP3.LUT R5, R5, 0x80, R4, 0xf8, !PT ;  /* 0x0000008005057812 */ /* 0x000fc800078ef804 */
[----:B------:R-:W-:-:S07]  /*5970*/  PRMT R0, R5, 0x7610, R0 ;  /* 0x0000761005007816 */ /* 0x000fce0000000000 */
.L_x_24370:
[----:B------:R-:W-:Y:S05]  /*5980*/  BSYNC.RECONVERGENT B0 ;  /* 0x0000000000007941 */ /* 0x000fea0003800200 */
.L_x_24369:
[----:B------:R0:W-:Y:S01]  /*5990*/  STG.E.U8 desc[UR36][R2.64], R0 ;  /* 0x0000000002007986 */ /* 0x0001e2000c101124 */
[----:B------:R-:W-:Y:S05]  /*59a0*/  BRA `(.L_x_24346) ;  /* 0x0000000000ac7947 */ /* 0x000fea0003800000 */
.L_x_24362:
[----:B------:R-:W-:-:S09]  /*59b0*/  UISETP.NE.AND UP0, UPT, UR4, 0x1c, UPT ;  /* 0x0000001c0400788c */ /* 0x000fd2000bf05270 */
[----:B------:R-:W-:Y:S05]  /*59c0*/  BRA.U !UP0, `(.L_x_24373) ;  /* 0x00000001089c7547 */ /* 0x000fea000b800000 */
[----:B------:R-:W-:-:S09]  /*59d0*/  UISETP.NE.AND UP0, UPT, UR4, 0x1d, UPT ;  /* 0x0000001d0400788c */ /* 0x000fd2000bf05270 */
[----:B------:R-:W-:Y:S05]  /*59e0*/  BRA.U !UP0, `(.L_x_24374) ;  /* 0x0000000108887547 */ /* 0x000fea000b800000 */
[----:B------:R-:W-:-:S09]  /*59f0*/  UISETP.NE.AND UP0, UPT, UR4, 0x2c, UPT ;  /* 0x0000002c0400788c */ /* 0x000fd2000bf05270 */
[----:B------:R-:W-:Y:S05]  /*5a00*/  BRA.U !UP0, `(.L_x_24375) ;  /* 0x0000000108447547 */ /* 0x000fea000b800000 */
.L_x_24345:
[----:B-1----:R-:W-:Y:S01]  /*5a10*/  MOV R0, 0x0 ;  /* 0x0000000000007802 */ /* 0x002fe20000000f00 */
[----:B------:R-:W0:Y:S01]  /*5a20*/  LDCU.64 UR6, c[0x4][0x198] ;  /* 0x01003300ff0677ac */ /* 0x000e220008000a00 */
[----:B------:R-:W-:Y:S02]  /*5a30*/  HFMA2 R8, -RZ, RZ, 0, 6.020069122314453125e-06 ;  /* 0x00000065ff087431 */ /* 0x000fe400000001ff */
[----:B------:R-:W-:Y:S01]  /*5a40*/  IMAD.MOV.U32 R12, RZ, RZ, 0x1 ;  /* 0x00000001ff0c7424 */ /* 0x000fe200078e00ff */
[----:B------:R1:W4:Y:S01]  /*5a50*/  LDC.64 R2, c[0x4][R0] ;  /* 0x0100000000027b82 */ /* 0x0003220000000a00 */
[----:B------:R-:W5:Y:S01]  /*5a60*/  LDCU.64 UR8, c[0x4][0x1a0] ;  /* 0x01003400ff0877ac */ /* 0x000f620008000a00 */
[----:B------:R-:W-:Y:S01]  /*5a70*/  MOV R13, RZ ;  /* 0x000000ff000d7202 */ /* 0x000fe20000000f00 */
[----:B------:R-:W1:Y:S01]  /*5a80*/  LDCU.64 UR4, c[0x4][0x90] ;  /* 0x01001200ff0477ac */ /* 0x000e620008000a00 */
[----:B0--3--:R-:W-:Y:S01]  /*5a90*/  MOV R4, UR6 ;  /* 0x0000000600047c02 */ /* 0x009fe20008000f00 */
[----:B--2---:R-:W-:Y:S01]  /*5aa0*/  IMAD.U32 R5, RZ, RZ, UR7 ;  /* 0x00000007ff057e24 */ /* 0x004fe2000f8e00ff */
[----:B-----5:R-:W-:Y:S01]  /*5ab0*/  MOV R6, UR8 ;  /* 0x0000000800067c02 */ /* 0x020fe20008000f00 */
[----:B------:R-:W-:Y:S01]  /*5ac0*/  IMAD.U32 R7, RZ, RZ, UR9 ;  /* 0x00000009ff077e24 */ /* 0x000fe2000f8e00ff */
[----:B-1----:R-:W-:Y:S01]  /*5ad0*/  MOV R10, UR4 ;  /* 0x00000004000a7c02 */ /* 0x002fe20008000f00 */
[----:B------:R-:W-:-:S07]  /*5ae0*/  IMAD.U32 R11, RZ, RZ, UR5 ;  /* 0x00000005ff0b7e24 */ /* 0x000fce000f8e00ff */
[----:B------:R-:W-:-:S07]  /*5af0*/  LEPC R20, `(.L_x_24376) ;  /* 0x000000001014794e */ /* 0x000fce0000000000 */
[----:B----4-:R-:W-:Y:S05]  /*5b00*/  CALL.ABS.NOINC R2 ;  /* 0x0000000002007343 */ /* 0x010fea0003c00000 */
.L_x_24376:
[----:B------:R-:W-:Y:S05]  /*5b10*/  BRA `(.L_x_24346) ;  /* 0x0000000000507947 */ /* 0x000fea0003800000 */
.L_x_24375:
[----:B0--3--:R-:W-:-:S04]  /*5b20*/  SHF.R.U32.HI R6, RZ, 0x17, R4 ;  /* 0x00000017ff067819 */ /* 0x009fc80000011604 */
[----:B--2---:R-:W-:-:S04]  /*5b30*/  LOP3.LUT R5, R6, 0xff, RZ, 0xc0, !PT ;  /* 0x000000ff06057812 */ /* 0x004fc800078ec0ff */
[----:B------:R-:W-:-:S13]  /*5b40*/  ISETP.NE.AND P2, PT, R5, 0xff, PT ;  /* 0x000000ff0500780c */ /* 0x000fda0003f45270 */
[--C-:B-1----:R-:W-:Y:S02]  /*5b50*/  @P2 SHF.R.U32.HI R0, RZ, 0x16, R4.reuse ;  /* 0x00000016ff002819 */ /* 0x102fe40000011604 */
        /* <DEDUP_REMOVED lines=11> */
.L_x_24374:
[----:B0-23--:R-:W0:Y:S02]  /*5c10*/  F2I.U64.TRUNC R4, R4 ;  /* 0x0000000400047311 */ /* 0x00de24000020d800 */
[----:B0-----:R0:W-:Y:S01]  /*5c20*/  STG.E.64 desc[UR36][R2.64], R4 ;  /* 0x0000000402007986 */ /* 0x0011e2000c101b24 */
[----:B------:R-:W-:Y:S05]  /*5c30*/  BRA `(.L_x_24346) ;  /* 0x0000000000087947 */ /* 0x000fea0003800000 */
.L_x_24373:
[----:B0-23--:R-:W0:Y:S02]  /*5c40*/  F2I.FTZ.U32.TRUNC.NTZ R5, R4 ;  /* 0x0000000400057305 */ /* 0x00de24000021f000 */
[----:B0-----:R0:W-:Y:S02]  /*5c50*/  STG.E desc[UR36][R2.64], R5 ;  /* 0x0000000502007986 */ /* 0x0011e4000c101924 */
.L_x_24346:
[----:B------:R-:W-:-:S07]  /*5c60*/  VIADD R17, R17, 0x80 ;  /* 0x0000008011117836 */ /* 0x000fce0000000000 */
.L_x_24279:
[----:B------:R-:W-:Y:S05]  /*5c70*/  BSYNC.RECONVERGENT B6 ;  /* 0x0000000000067941 */ /* 0x000fea0003800200 */
.L_x_24278:
        /* <DEDUP_REMOVED lines=307> */
.L_x_24379:
        /* <DEDUP_REMOVED lines=17> */
[----:B--2---:R2:W3:Y:S01]  /*70c0*/  I2F.S16 R4, R2 ;  /* 0x0000000200047306 */ /* 0x0044e20000101400 */
[----:B------:R-:W-:Y:S05]  /*70d0*/  BRA `(.L_x_24386) ;  /* 0x0000000c00bc7947 */ /* 0x000fea0003800000 */
.L_x_24384:
[----:B------:R-:W2:Y:S01]  /*70e0*/  LDG.E.U8 R2, desc[UR36][R2.64] ;  /* 0x0000002402027981 */ /* 0x000ea2000c1e1100 */
[----:B------:R-:W-:Y:S02]  /*70f0*/  MOV R5, RZ ;  /* 0x000000ff00057202 */ /* 0x000fe40000000f00 */
[----:B--2---:R-:W-:Y:S01]  /*7100*/  I2FP.F32.U32 R4, R2 ;  /* 0x0000000200047245 */ /* 0x004fe20000201000 */
[----:B------:R-:W-:Y:S06]  /*7110*/  BRA `(.L_x_24386) ;  /* 0x0000000c00ac7947 */ /* 0x000fec0003800000 */
.L_x_24383:
        /* <DEDUP_REMOVED lines=10> */
.L_x_24388:
[----:B------:R-:W2:Y:S01]  /*71c0*/  LDG.E R2, desc[UR36][R2.64] ;  /* 0x0000002402027981 */ /* 0x000ea2000c1e1900 */
[----:B------:R-:W-:Y:S01]  /*71d0*/  HFMA2 R5, -RZ, RZ, 0, 0 ;  /* 0x00000000ff057431 */ /* 0x000fe200000001ff */
[----:B--2---:R-:W-:Y:S01]  /*71e0*/  I2FP.F32.S32 R4, R2 ;  /* 0x0000000200047245 */ /* 0x004fe20000201400 */
[----:B------:R-:W-:Y:S06]  /*71f0*/  BRA `(.L_x_24386) ;  /* 0x0000000c00747947 */ /* 0x000fec0003800000 */
.L_x_24387:
[----:B------:R-:W2:Y:S01]  /*7200*/  LDG.E.U16 R2, desc[UR36][R2.64] ;  /* 0x0000002402027981 */ /* 0x000ea2000c1e1500 */
[----:B------:R-:W-:Y:S01]  /*7210*/  IMAD.MOV.U32 R5, RZ, RZ, RZ ;  /* 0x000000ffff057224 */ /* 0x000fe200078e00ff */
[----:B--2---:R0:W1:Y:S01]  /*7220*/  I2F.S16 R4, R2 ;  /* 0x0000000200047306 */ /* 0x0040620000101400 */
[----:B------:R-:W-:Y:S05]  /*7230*/  BRA `(.L_x_24386) ;  /* 0x0000000c00647947 */ /* 0x000fea0003800000 */
.L_x_24382:
        /* <DEDUP_REMOVED lines=9> */
.L_x_24390:
[----:B------:R-:W2:Y:S01]  /*72d0*/  LDG.E.U16 R2, desc[UR36][R2.64] ;  /* 0x0000002402027981 */ /* 0x000ea2000c1e1500 */
[----:B------:R-:W-:Y:S02]  /*72e0*/  IMAD.MOV.U32 R5, RZ, RZ, RZ ;  /* 0x000000ffff057224 */ /* 0x000fe400078e00ff */
[----:B--2---:R-:W-:Y:S01]  /*72f0*/  HADD2.F32 R4, -RZ, R2.H0_H0 ;  /* 0x20000002ff047230 */ /* 0x004fe20000004100 */
[----:B------:R-:W-:Y:S06]  /*7300*/  BRA `(.L_x_24386) ;  /* 0x0000000c00307947 */ /* 0x000fec0003800000 */
.L_x_24389:
        /* <DEDUP_REMOVED lines=8> */
.L_x_24392:
[----:B------:R-:W2:Y:S02]  /*7390*/  LDG.E R2, desc[UR36][R2.64] ;  /* 0x0000002402027981 */ /* 0x000ea4000c1e1900 */
[--C-:B--2---:R-:W-:Y:S02]  /*73a0*/  HADD2.F32 R4, -RZ, R2.reuse.H0_H0 ;  /* 0x20000002ff047230 */ /* 0x104fe40000004100 */
[----:B------:R-:W-:Y:S01]  /*73b0*/  HADD2.F32 R5, -RZ, R2.H1_H1 ;  /* 0x30000002ff057230 */ /* 0x000fe20000004100 */
[----:B------:R-:W-:Y:S06]  /*73c0*/  BRA `(.L_x_24386) ;  /* 0x0000000c00007947 */ /* 0x000fec0003800000 */
.L_x_24391:
        /* <DEDUP_REMOVED lines=12> */
.L_x_24381:
        /* <DEDUP_REMOVED lines=13> */
.L_x_24395:
        /* <DEDUP_REMOVED lines=22> */
.L_x_24394:
        /* <DEDUP_REMOVED lines=26> */
.L_x_24397:
[----:B------:R-:W2:Y:S02]  /*7860*/  LDG.E.U8 R2, desc[UR36][R2.64] ;  /* 0x0000002402027981 */ /* 0x000ea4000c1e1100 */
[C---:B--2---:R-:W-:Y:S01]  /*7870*/  SHF.L.U32 R0, R2.reuse, 0x19, RZ ;  /* 0x0000001902007819 */ /* 0x044fe200000006ff */
[----:B------:R-:W-:-:S03]  /*7880*/  IMAD.SHL.U32 R5, R2, 0x100, RZ ;  /* 0x0000010002057824 */ /* 0x000fc600078e00ff */
[----:B------:R-:W-:Y:S02]  /*7890*/  ISETP.GE.U32.AND P0, PT, R0, 0x8000000, PT ;  /* 0x080000000000780c */ /* 0x000fe40003f06070 */
[----:B------:R-:W-:-:S11]  /*78a0*/  PRMT R7, R5, 0x9910, RZ ;  /* 0x0000991005077816 */ /* 0x000fd600000000ff */
[----:B------:R-:W-:Y:S02]  /*78b0*/  @!P0 LOP3.LUT R4, R5, 0x7f00, RZ, 0xc0, !PT ;  /* 0x00007f0005048812 */ /* 0x000fe400078ec0ff */
[----:B------:R-:W-:Y:S02]  /*78c0*/  @P0 LEA.HI R0, R0, 0x70000000, RZ, 0x1c ;  /* 0x7000000000000811 */ /* 0x000fe400078fe0ff */
[----:B------:R-:W-:Y:S02]  /*78d0*/  @!P0 LOP3.LUT R4, R4, 0x3f000000, RZ, 0xfc, !PT ;  /* 0x3f00000004048812 */ /* 0x000fe400078efcff */
[----:B------:R-:W-:Y:S01]  /*78e0*/  MOV R5, RZ ;  /* 0x000000ff00057202 */ /* 0x000fe20000000f00 */
[----:B------:R-:W-:Y:S02]  /*78f0*/  @P0 FMUL.FTZ R0, R0, 1.9259299443872358531e-34 ;  /* 0x0780000000000820 */ /* 0x000fe40000410000 */
[----:B------:R-:W-:-:S05]  /*7900*/  @!P0 FADD.FTZ R0, R4, -0.5 ;  /* 0xbf00000004008421 */ /* 0x000fca0000010000 */
[----:B------:R-:W-:Y:S01]  /*7910*/  LOP3.LUT R4, R0, 0x80000000, R7, 0xf8, !PT ;  /* 0x8000000000047812 */ /* 0x000fe200078ef807 */
[----:B------:R-:W-:Y:S06]  /*7920*/  BRA `(.L_x_24386) ;  /* 0x0000000400a87947 */ /* 0x000fec0003800000 */
.L_x_24396:
[----:B------:R-:W2:Y:S01]  /*7930*/  LDG.E.U16 R2, desc[UR36][R2.64] ;  /* 0x0000002402027981 */ /* 0x000ea2000c1e1500 */
[----:B------:R-:W-:Y:S01]  /*7940*/  IMAD.MOV.U32 R5, RZ, RZ, RZ ;  /* 0x000000ffff057224 */ /* 0x000fe200078e00ff */
[----:B--2---:R-:W-:Y:S01]  /*7950*/  SHF.L.U32 R4, R2, 0x10, RZ ;  /* 0x0000001002047819 */ /* 0x004fe200000006ff */
[----:B------:R-:W-:Y:S06]  /*7960*/  BRA `(.L_x_24386) ;  /* 0x0000000400987947 */ /* 0x000fec0003800000 */
.L_x_24393:
        /* <DEDUP_REMOVED lines=12> */
.L_x_24400:
        /* <DEDUP_REMOVED lines=20> */
.L_x_24402:
[----:B------:R-:W-:Y:S05]  /*7b70*/  BSYNC.RECONVERGENT B0 ;  /* 0x0000000000007941 */ /* 0x000fea0003800200 */
.L_x_24401:
[----:B------:R-:W-:Y:S01]  /*7b80*/  IMAD.SHL.U32 R0, R0, 0x100000, RZ ;  /* 0x0010000000007824 */ /* 0x000fe200078e00ff */
[----:B------:R-:W-:-:S04]  /*7b90*/  LEA R2, R2, 0x3b800000, 0x17 ;  /* 0x3b80000002027811 */ /* 0x000fc800078eb8ff */
[----:B------:R-:W-:Y:S01]  /*7ba0*/  LOP3.LUT R4, R2, R0, R9, 0xfe, !PT ;  /* 0x0000000002047212 */ /* 0x000fe200078efe09 */
[----:B------:R-:W-:Y:S06]  /*7bb0*/  BRA `(.L_x_24386) ;  /* 0x0000000400047947 */ /* 0x000fec0003800000 */
.L_x_24399:
        /* <DEDUP_REMOVED lines=20> */
.L_x_24404:
[----:B------:R-:W-:Y:S05]  /*7d00*/  BSYNC.RECONVERGENT B0 ;  /* 0x0000000000007941 */ /* 0x000fea0003800200 */
.L_x_24403:
[----:B------:R-:W-:Y:S01]  /*7d10*/  IMAD.SHL.U32 R0, R0, 0x200000, RZ ;  /* 0x0020000000007824 */ /* 0x000fe200078e00ff */
[----:B------:R-:W-:-:S04]  /*7d20*/  LEA R2, R2, 0x37800000, 0x17 ;  /* 0x3780000002027811 */ /* 0x000fc800078eb8ff */
[----:B------:R-:W-:Y:S01]  /*7d30*/  LOP3.LUT R4, R2, R0, R9, 0xfe, !PT ;  /* 0x0000000002047212 */ /* 0x000fe200078efe09 */
[----:B------:R-:W-:Y:S06]  /*7d40*/  BRA `(.L_x_24386) ;  /* 0x0000000000a07947 */ /* 0x000fec0003800000 */
.L_x_24398:
        /* <DEDUP_REMOVED lines=12> */
[----:B------:R-:W-:Y:S01]  /*7e10*/  @!P0 MOV R4, 0x7f800001 ;  /* 0x7f80000100048802 */ /* 0x000fe20000000f00 */
[----:B------:R-:W-:Y:S01]  /*7e20*/  @P0 IMAD.SHL.U32 R4, R2, 0x800000, RZ ;  /* 0x0080000002040824 */ /* 0x000fe200078e00ff */
[----:B------:R-:W-:Y:S06]  /*7e30*/  BRA `(.L_x_24386) ;  /* 0x0000000000647947 */ /* 0x000fec0003800000 */
.L_x_24385:
        /* <DEDUP_REMOVED lines=16> */
.L_x_24407:
[----:B------:R-:W-:Y:S01]  /*7f40*/  CS2R R4, SRZ ;  /* 0x0000000000047805 */ /* 0x000fe2000001ff00 */
[----:B------:R-:W-:Y:S06]  /*7f50*/  BRA `(.L_x_24386) ;  /* 0x00000000001c7947 */ /* 0x000fec0003800000 */
.L_x_24406:
[----:B------:R-:W2:Y:S01]  /*7f60*/  LDG.E.64 R2, desc[UR36][R2.64] ;  /* 0x0000002402027981 */ /* 0x000ea2000c1e1b00 */
[----:B------:R-:W-:Y:S01]  /*7f70*/  IMAD.MOV.U32 R5, RZ, RZ, RZ ;  /* 0x000000ffff057224 */ /* 0x000fe200078e00ff */
[----:B--2---:R0:W1:Y:S02]  /*7f80*/  I2F.U64 R4, R2 ;  /* 0x0000000200047312 */ /* 0x0040640000301000 */
[----:B01----:R-:W-:Y:S05]  /*7f90*/  BRA `(.L_x_24386) ;  /* 0x00000000000c7947 */ /* 0x003fea0003800000 */
.L_x_24405:
[----:B------:R-:W2:Y:S01]  /*7fa0*/  LDG.E R2, desc[UR36][R2.64] ;  /* 0x0000002402027981 */ /* 0x000ea2000c1e1900 */
[----:B------:R-:W-:Y:S01]  /*7fb0*/  HFMA2 R5, -RZ, RZ, 0, 0 ;  /* 0x00000000ff057431 */ /* 0x000fe200000001ff */
[----:B--2---:R-:W-:-:S07]  /*7fc0*/  I2FP.F32.U32 R4, R2 ;  /* 0x0000000200047245 */ /* 0x004fce0000201000 */
.L_x_24386:
[----:B------:R-:W-:Y:S05]  /*7fd0*/  BSYNC.RECONVERGENT B7 ;  /* 0x0000000000077941 */ /* 0x000fea0003800200 */
.L_x_24380:
[----:B-1-3-5:R-:W-:Y:S01]  /*7fe0*/  FSETP.NAN.FTZ.AND P0, PT, R4, R4, PT ;  /* 0x000000040400720b */ /* 0x02afe20003f18000 */
[----:B------:R-:W-:Y:S01]  /*7ff0*/  BSSY.RECONVERGENT B2, `(.L_x_24408) ;  /* 0x0000264000027945 */ /* 0x000fe20003800200 */
[----:B------:R-:W-:-:S04]  /*8000*/  FSETP.NAN.FTZ.AND P1, PT, R5, R5, PT ;  /* 0x000000050500720b */ /* 0x000fc80003f38000 */
[----:B------:R-:W-:-:S13]  /*8010*/  PLOP3.LUT P0, PT, P0, P1, PT, 0xf8, 0x8f ;  /* 0x00000000008f781c */ /* 0x000fda0000703f70 */
[----:B------:R-:W-:Y:S05]  /*8020*/  @P0 BRA `(.L_x_24409) ;  /* 0x0000002000980947 */ /* 0x000fea0003800000 */
[C---:B0-2-4-:R-:W-:Y:S01]  /*8030*/  FADD.FTZ R2, |R4|.reuse, -RZ ;  /* 0x800000ff04027221 */ /* 0x055fe20000010200 */
[----:B------:R-:W-:Y:S01]  /*8040*/  FADD.FTZ R9, |R5|, -RZ ;  /* 0x800000ff05097221 */ /* 0x000fe20000010200 */
[----:B------:R-:W-:-:S04]  /*8050*/  FSETP.GEU.FTZ.AND P2, PT, |R4|, |R5|, PT ;  /* 0x400000050400720b */ /* 0x000fc80003f5e200 */
[----:B------:R-:W-:Y:S02]  /*8060*/  FSEL R0, R2, R9, !P2 ;  /* 0x0000000902007208 */ /* 0x000fe40005000000 */
[----:B------:R-:W-:Y:S02]  /*8070*/  FSEL R3, R9, R2, !P2 ;  /* 0x0000000209037208 */ /* 0x000fe40005000000 */
[----:B------:R-:W-:-:S13]  /*8080*/  FSETP.GT.FTZ.AND P0, PT, R0, 9.99999979021476795361e+33, PT ;  /* 0x77f684df0000780b */ /* 0x000fda0003f14000 */
[----:B------:R-:W-:Y:S05]  /*8090*/  @P0 BRA `(.L_x_24410) ;  /* 0x0000001c00800947 */ /* 0x000fea0003800000 */
[----:B------:R-:W-:-:S13]  /*80a0*/  FSETP.NEU.FTZ.AND P0, PT, R3, 1, PT ;  /* 0x3f8000000300780b */ /* 0x000fda0003f1d000 */
[----:B------:R-:W-:Y:S05]  /*80b0*/  @!P0 BRA `(.L_x_24411) ;  /* 0x0000001400b08947 */ /* 0x000fea0003800000 */
[CC--:B------:R-:W-:Y:S02]  /*80c0*/  FMNMX.FTZ R6, R3.reuse, R0.reuse, PT ;  /* 0x0000000003067209 */ /* 0x0c0fe40003810000 */
[----:B------:R-:W-:Y:S02]  /*80d0*/  FMNMX.FTZ R7, R3, R0, !PT ;  /* 0x0000000003077209 */ /* 0x000fe40007810000 */
[----:B------:R-:W-:Y:S02]  /*80e0*/  FSETP.GEU.FTZ.AND P1, PT, R6, 9.9999999747524270788e-07, PT ;  /* 0x358637bd0600780b */ /* 0x000fe40003f3e000 */
[----:B------:R-:W-:-:S04]  /*80f0*/  FSETP.GT.FTZ.AND P0, PT, R7, 1000000, PT ;  /* 0x497424000700780b */ /* 0x000fc80003f14000 */
[----:B------:R-:W-:-:S13]  /*8100*/  PLOP3.LUT P0, PT, P0, P1, PT, 0xf2, 0x2f ;  /* 0x00000000002f781c */ /* 0x000fda0000703e72 */
[----:B------:R-:W-:Y:S05]  /*8110*/  @P0 BRA `(.L_x_24412) ;  /* 0x0000001000b00947 */ /* 0x000fea0003800000 */
[----:B------:R-:W-:-:S13]  /*8120*/  FSETP.GE.FTZ.AND P0, PT, R3, 1, PT ;  /* 0x3f8000000300780b */ /* 0x000fda0003f16000 */
[----:B------:R-:W-:Y:S05]  /*8130*/  @!P0 BRA `(.L_x_24413) ;  /* 0x00000004002c8947 */ /* 0x000fea0003800000 */
[C---:B------:R-:W-:Y:S01]  /*8140*/  FADD.FTZ R2, R3.reuse, -1 ;  /* 0xbf80000003027421 */ /* 0x040fe20000010000 */
[----:B------:R-:W-:Y:S01]  /*8150*/  FADD.FTZ R7, R3, 1 ;  /* 0x3f80000003077421 */ /* 0x000fe20000010000 */
[----:B------:R-:W-:Y:S01]  /*8160*/  MOV R8, 0x3e800000 ;  /* 0x3e80000000087802 */ /* 0x000fe20000000f00 */
[----:B------:R-:W-:Y:S01]  /*8170*/  HFMA2 R9, -RZ, RZ, 1.3056640625, -1.8671875 ;  /* 0x3d39bf78ff097431 */ /* 0x000fe200000001ff */
[----:B------:R-:W-:Y:S01]  /*8180*/  BSSY.RECONVERGENT B3, `(.L_x_24414) ;  /* 0x000002a000037945 */ /* 0x000fe20003800200 */
[----:B------:R-:W-:-:S04]  /*8190*/  FMUL.FTZ R7, R2, R7 ;  /* 0x0000000702077220 */ /* 0x000fc80000410000 */
[----:B------:R-:W-:-:S04]  /*81a0*/  FFMA.FTZ R11, R0, R0, R7 ;  /* 0x00000000000b7223 */ /* 0x000fc80000010007 */
[C---:B------:R-:W-:Y:S01]  /*81b0*/  FADD.FTZ.RZ R2, R11.reuse, 1 ;  /* 0x3f8000000b027421 */ /* 0x040fe2000001c000 */
[----:B------:R-:W-:-:S03]  /*81c0*/  ISETP.GE.U32.AND P1, PT, R11, 0x7f800000, PT ;  /* 0x7f8000000b00780c */ /* 0x000fc60003f26070 */
[----:B------:R-:W-:Y:S01]  /*81d0*/  VIADD R2, R2, 0xc0c00000 ;  /* 0xc0c0000002027836 */ /* 0x000fe20000000000 */
[----:B------:R-:W-:-:S04]  /*81e0*/  ISETP.GT.AND P0, PT, R11, -0x40800000, P1 ;  /* 0xbf8000000b00780c */ /* 0x000fc80000f04270 */
[----:B------:R-:W-:-:S04]  /*81f0*/  LOP3.LUT R2, R2, 0xff800000, RZ, 0xc0, !PT ;  /* 0xff80000002027812 */ /* 0x000fc800078ec0ff */
[----:B------:R-:W-:Y:S01]  /*8200*/  IADD3 R7, PT, PT, -R2, 0x40800000, RZ ;  /* 0x4080000002077810 */ /* 0x000fe20007ffe1ff */
[C---:B------:R-:W-:Y:S01]  /*8210*/  IMAD.IADD R6, R11.reuse, 0x1, -R2 ;  /* 0x000000010b067824 */ /* 0x040fe200078e0a02 */
[----:B------:R-:W-:Y:S02]  /*8220*/  I2FP.F32.S32 R2, R2 ;  /* 0x0000000200027245 */ /* 0x000fe40000201400 */
[----:B------:R-:W-:Y:S01]  /*8230*/  @P1 FSETP.NEU.FTZ.AND P3, PT, R11, RZ, PT ;  /* 0x000000ff0b00120b */ /* 0x000fe20003f7d000 */
        /* <DEDUP_REMOVED lines=10> */
[----:B------:R-:W-:Y:S01]  /*82e0*/  FFMA R9, R8, R9, R8 ;  /* 0x0000000908097223 */ /* 0x000fe20000000008 */
[----:B------:R-:W-:Y:S02]  /*82f0*/  @P1 IMAD.MOV.U32 R8, RZ, RZ, 0x7f800000 ;  /* 0x7f800000ff081424 */ /* 0x000fe400078e00ff */
[----:B------:R-:W-:-:S04]  /*8300*/  FFMA.FTZ R7, R6, R7, -0.25000196695327758789 ;  /* 0xbe80004206077423 */ /* 0x000fc80000010007 */
[----:B------:R-:W-:-:S04]  /*8310*/  FFMA.FTZ R7, R6, R7, 0.33333510160446166992 ;  /* 0x3eaaaae606077423 */ /* 0x000fc80000010007 */
[----:B------:R-:W-:-:S04]  /*8320*/  FFMA.FTZ R7, R6, R7, -0.5 ;  /* 0xbf00000006077423 */ /* 0x000fc80000010007 */
[----:B------:R-:W-:-:S04]  /*8330*/  FMUL.FTZ R7, R6, R7 ;  /* 0x0000000706077220 */ /* 0x000fc80000410000 */
[----:B------:R-:W-:Y:S01]  /*8340*/  FFMA.FTZ R7, R6, R7, R6 ;  /* 0x0000000706077223 */ /* 0x000fe20000010006 */
[----:B------:R-:W-:-:S03]  /*8350*/  FFMA R6, R0, R9, RZ ;  /* 0x0000000900067223 */ /* 0x000fc600000000ff */
[----:B------:R-:W-:Y:S01]  /*8360*/  FFMA.FTZ R2, R2, 0.69314718246459960938, R7 ;  /* 0x3f31721802027823 */ /* 0x000fe20000010007 */
[----:B------:R-:W-:Y:S01]  /*8370*/  @P0 FFMA.FTZ R2, R11, R8, +INF ;  /* 0x7f8000000b020423 */ /* 0x000fe20000010008 */
[----:B------:R-:W0:Y:S01]  /*8380*/  FCHK P0, R0, R3 ;  /* 0x0000000300007302 */ /* 0x000e220000000000 */
[----:B------:R-:W-:-:S03]  /*8390*/  FFMA R7, -R3, R6, R0 ;  /* 0x0000000603077223 */ /* 0x000fc60000000100 */
[----:B------:R-:W-:Y:S01]  /*83a0*/  @P1 FSEL R2, R2, -RZ, P3 ;  /* 0x800000ff02021208 */ /* 0x000fe20001800000 */
[----:B------:R-:W-:-:S04]  /*83b0*/  FFMA R6, R9, R7, R6 ;  /* 0x0000000709067223 */ /* 0x000fc80000000006 */
[----:B------:R-:W-:Y:S01]  /*83c0*/  FMUL.FTZ R2, R2, 0.5 ;  /* 0x3f00000002027820 */ /* 0x000fe20000410000 */
[----:B0-----:R-:W-:Y:S06]  /*83d0*/  @!P0 BRA `(.L_x_24415) ;  /* 0x0000000000108947 */ /* 0x001fec0003800000 */
[----:B------:R-:W-:Y:S02]  /*83e0*/  MOV R9, R3 ;  /* 0x0000000300097202 */ /* 0x000fe40000000f00 */
[----:B------:R-:W-:-:S07]  /*83f0*/  MOV R6, 0x8410 ;  /* 0x0000841000067802 */ /* 0x000fce0000000f00 */
[----:B------:R-:W-:Y:S05]  /*8400*/  CALL.REL.NOINC `($__internal_54_$__cuda_sm3x_div_rn_ftz_f32_slowpath) ;  /* 0x000000ec00047944 */ /* 0x000fea0003c00000 */
[----:B------:R-:W-:-:S07]  /*8410*/  IMAD.MOV.U32 R6, RZ, RZ, R0 ;  /* 0x000000ffff067224 */ /* 0x000fce00078e0000 */
.L_x_24415:
[----:B------:R-:W-:Y:S05]  /*8420*/  BSYNC.RECONVERGENT B3 ;  /* 0x0000000000037941 */ /* 0x000fea0003800200 */
.L_x_24414:
[----:B------:R-:W-:Y:S01]  /*8430*/  MOV R7, 0x3b33710b ;  /* 0x3b33710b00077802 */ /* 0x000fe20000000f00 */
[----:B------:R-:W-:Y:S01]  /*8440*/  FMUL.FTZ R0, R6, R6 ;  /* 0x0000000606007220 */ /* 0x000fe20000410000 */
[----:B------:R-:W-:Y:S01]  /*8450*/  IMAD.MOV.U32 R9, RZ, RZ, 0x3f6ee581 ;  /* 0x3f6ee581ff097424 */ /* 0x000fe200078e00ff */
[----:B------:R-:W-:Y:S02]  /*8460*/  ISETP.GE.AND P0, PT, R4, RZ, PT ;  /* 0x000000ff0400720c */ /* 0x000fe40003f06270 */
[----:B------:R-:W-:Y:S01]  /*8470*/  FFMA.FTZ R7, R0, R7, -0.015681877732276916504 ;  /* 0xbc80774800077423 */ /* 0x000fe20000010007 */
[----:B------:R-:W-:Y:S01]  /*8480*/  FSETP.NEU.FTZ.AND P3, PT, |R4|, |R5|, PT ;  /* 0x400000050400720b */ /* 0x000fe20003f7d200 */
[----:B------:R-:W-:Y:S01]  /*8490*/  FADD.FTZ R4, |R5|, |R4| ;  /* 0x4000000405047221 */ /* 0x000fe20000010200 */
        /* <DEDUP_REMOVED lines=14> */
[----:B------:R-:W-:-:S05]  /*8580*/  HFMA2 R3, -RZ, RZ, 2.04296875, -15.78125 ;  /* 0x4016cbe4ff037431 */ /* 0x000fca00000001ff */
[----:B------:R-:W-:Y:S02]  /*8590*/  @!P3 FSEL R0, R3, 0.78539818525314331055, !P0 ;  /* 0x3f490fdb0300b808 */ /* 0x000fe40004000000 */
[----:B------:R-:W-:Y:S02]  /*85a0*/  @!P1 FSEL R0, RZ, 3.1415927410125732422, P0 ;  /* 0x40490fdbff009808 */ /* 0x000fe40000000000 */
[----:B------:R-:W-:Y:S02]  /*85b0*/  FSETP.NAN.FTZ.AND P0, PT, |R4|, |R4|, PT ;  /* 0x400000040400720b */ /* 0x000fe40003f18200 */
[----:B------:R-:W-:-:S04]  /*85c0*/  LOP3.LUT R5, R0, 0x80000000, R5, 0xb8, !PT ;  /* 0x8000000000057812 */ /* 0x000fc800078eb805 */
[----:B------:R-:W-:Y:S01]  /*85d0*/  FSEL R4, R4, R5, P0 ;  /* 0x0000000504047208 */ /* 0x000fe20000000000 */
[----:B------:R-:W-:Y:S06]  /*85e0*/  BRA `(.L_x_24416) ;  /* 0x0000002000107947 */ /* 0x000fec0003800000 */
.L_x_24413:
        /* <DEDUP_REMOVED lines=19> */
.L_x_24419:
[----:B------:R-:W-:Y:S05]  /*8720*/  BSYNC.RECONVERGENT B3 ;  /* 0x0000000000037941 */ /* 0x000fea0003800200 */
.L_x_24418:
        /* <DEDUP_REMOVED lines=28> */
.L_x_24417:
        /* <DEDUP_REMOVED lines=15> */
[C---:B------:R-:W-:Y:S01]  /*89e0*/  FMUL.FTZ R8, R9.reuse, R12 ;  /* 0x0000000c09087220 */ /* 0x040fe20000410000 */
[----:B------:R-:W-:Y:S01]  /*89f0*/  FMUL.FTZ R6, R9, R9 ;  /* 0x0000000909067220 */ /* 0x000fe20000410000 */
[C---:B------:R-:W-:Y:S01]  /*8a00*/  FMUL.FTZ R10, R13.reuse, R20 ;  /* 0x000000140d0a7220 */ /* 0x040fe20000410000 */
[----:B------:R-:W-:Y:S01]  /*8a10*/  FMUL.FTZ R9, R13, R13 ;  /* 0x0000000d0d097220 */ /* 0x000fe20000410000 */
[C---:B------:R-:W-:Y:S01]  /*8a20*/  FMUL.FTZ R11, R14.reuse, R12 ;  /* 0x0000000c0e0b7220 */ /* 0x040fe20000410000 */
[C---:B------:R-:W-:Y:S01]  /*8a30*/  FMUL.FTZ R13, R14.reuse, R15 ;  /* 0x0000000f0e0d7220 */ /* 0x040fe20000410000 */
[C---:B------:R-:W-:Y:S01]  /*8a40*/  FMUL.FTZ R12, R19.reuse, R20 ;  /* 0x00000014130c7220 */ /* 0x040fe20000410000 */
[C---:B------:R-:W-:Y:S01]  /*8a50*/  FMUL.FTZ R15, R19.reuse, R22 ;  /* 0x00000016130f7220 */ /* 0x040fe20000410000 */
[----:B------:R-:W-:Y:S01]  /*8a60*/  FMUL.FTZ R14, R14, R14 ;  /* 0x0000000e0e0e7220 */ /* 0x000fe20000410000 */
[----:B------:R-:W-:-:S07]  /*8a70*/  FMUL.FTZ R19, R19, R19 ;  /* 0x0000001313137220 */ /* 0x000fce0000410000 */
.L_x_24421:
        /* <DEDUP_REMOVED lines=66> */
.L_x_24420:
        /* <DEDUP_REMOVED lines=55> */
.L_x_24423:
[----:B------:R-:W-:Y:S05]  /*9210*/  BSYNC.RECONVERGENT B3 ;  /* 0x0000000000037941 */ /* 0x000fea0003800200 */
.L_x_24422:
        /* <DEDUP_REMOVED lines=28> */
.L_x_24412:
        /* <DEDUP_REMOVED lines=25> */
[----:B------:R-:W-:Y:S01]  /*9570*/  IMAD.MOV.U32 R9, RZ, RZ, R3 ;  /* 0x000000ffff097224 */ /* 0x000fe200078e0003 */
[----:B------:R-:W-:-:S07]  /*9580*/  MOV R6, 0x95a0 ;  /* 0x000095a000067802 */ /* 0x000fce0000000f00 */
[----:B------:R-:W-:Y:S05]  /*9590*/  CALL.REL.NOINC `($__internal_54_$__cuda_sm3x_div_rn_ftz_f32_slowpath) ;  /* 0x000000d800a07944 */ /* 0x000fea0003c00000 */
[----:B------:R-:W-:-:S07]  /*95a0*/  MOV R7, R0 ;  /* 0x0000000000077202 */ /* 0x000fce0000000f00 */
.L_x_24425:
[----:B------:R-:W-:Y:S05]  /*95b0*/  BSYNC.RECONVERGENT B3 ;  /* 0x0000000000037941 */ /* 0x000fea0003800200 */
.L_x_24424:
        /* <DEDUP_REMOVED lines=28> */
.L_x_24411:
[----:B------:R-:W-:-:S13]  /*9780*/  FSETP.GEU.FTZ.AND P0, PT, R0, 9.999999682655225389e-20, PT ;  /* 0x1fec1e4a0000780b */ /* 0x000fda0003f1e000 */
[----:B------:R-:W-:Y:S05]  /*9790*/  @!P0 BRA `(.L_x_24426) ;  /* 0x0000000400188947 */ /* 0x000fea0003800000 */
[----:B------:R-:W-:Y:S01]  /*97a0*/  FMUL.FTZ R9, R0, R0 ;  /* 0x0000000000097220 */ /* 0x000fe20000410000 */
[----:B------:R-:W-:Y:S01]  /*97b0*/  IMAD.MOV.U32 R7, RZ, RZ, 0x3e800000 ;  /* 0x3e800000ff077424 */ /* 0x000fe200078e00ff */
[----:B------:R-:W-:Y:S01]  /*97c0*/  BSSY.RECONVERGENT B3, `(.L_x_24427) ;  /* 0x0000029000037945 */ /* 0x000fe20003800200 */
[----:B------:R-:W-:Y:S02]  /*97d0*/  IMAD.MOV.U32 R8, RZ, RZ, 0x3d39bf78 ;  /* 0x3d39bf78ff087424 */ /* 0x000fe400078e00ff */
[C---:B------:R-:W-:Y:S01]  /*97e0*/  FADD.FTZ.RZ R2, R9.reuse, 1 ;  /* 0x3f80000009027421 */ /* 0x040fe2000001c000 */
[----:B------:R-:W-:-:S04]  /*97f0*/  ISETP.GE.U32.AND P1, PT, R9, 0x7f800000, PT ;  /* 0x7f8000000900780c */ /* 0x000fc80003f26070 */
[----:B------:R-:W-:Y:S02]  /*9800*/  IADD3 R2, PT, PT, R2, -0x3f400000, RZ ;  /* 0xc0c0000002027810 */ /* 0x000fe40007ffe0ff */
[----:B------:R-:W-:Y:S02]  /*9810*/  ISETP.GT.AND P0, PT, R9, -0x40800000, P1 ;  /* 0xbf8000000900780c */ /* 0x000fe40000f04270 */
[----:B------:R-:W-:-:S04]  /*9820*/  LOP3.LUT R2, R2, 0xff800000, RZ, 0xc0, !PT ;  /* 0xff80000002027812 */ /* 0x000fc800078ec0ff */
[----:B------:R-:W-:Y:S02]  /*9830*/  IADD3 R6, PT, PT, -R2, 0x40800000, RZ ;  /* 0x4080000002067810 */ /* 0x000fe40007ffe1ff */
[CC--:B------:R-:W-:Y:S02]  /*9840*/  IADD3 R3, PT, PT, R9.reuse, -R2.reuse, RZ ;  /* 0x8000000209037210 */ /* 0x0c0fe40007ffe0ff */
[----:B------:R-:W-:Y:S01]  /*9850*/  I2FP.F32.S32 R2, R2 ;  /* 0x0000000200027245 */ /* 0x000fe20000201400 */
[----:B------:R-:W-:Y:S01]  /*9860*/  FFMA.FTZ R6, R6, R7, -1 ;  /* 0xbf80000006067423 */ /* 0x000fe20000010007 */
[----:B------:R-:W-:-:S03]  /*9870*/  @P1 FSETP.NEU.FTZ.AND P3, PT, R9, RZ, PT ;  /* 0x000000ff0900120b */ /* 0x000fc60003f7d000 */
[----:B------:R-:W-:Y:S01]  /*9880*/  FADD.FTZ R3, R3, R6 ;  /* 0x0000000603037221 */ /* 0x000fe20000010000 */
[----:B------:R-:W-:-:S03]  /*9890*/  FMUL.FTZ R2, R2, 1.1920928955078125e-07 ;  /* 0x3400000002027820 */ /* 0x000fc60000410000 */
[----:B------:R-:W-:Y:S01]  /*98a0*/  FFMA.FTZ R6, R3, -R8, 0.10546888411045074463 ;  /* 0x3dd8001203067423 */ /* 0x000fe20000010808 */
[----:B------:R-:W-:-:S03]  /*98b0*/  MOV R8, 0x3f800000 ;  /* 0x3f80000000087802 */ /* 0x000fc60000000f00 */
[C---:B------:R-:W-:Y:S02]  /*98c0*/  FFMA.FTZ R6, R3.reuse, R6, -0.13229703903198242188 ;  /* 0xbe0778e003067423 */ /* 0x040fe40000010006 */
[----:B------:R-:W-:Y:S02]  /*98d0*/  FFMA R7, R8, -1, R8 ;  /* 0xbf80000008077823 */ /* 0x000fe40000000008 */
[----:B------:R-:W-:Y:S02]  /*98e0*/  FFMA.FTZ R6, R3, R6, 0.14491446316242218018 ;  /* 0x3e14647503067423 */ /* 0x000fe40000010006 */
[----:B------:R-:W-:Y:S02]  /*98f0*/  FFMA R7, R7, R8, 1 ;  /* 0x3f80000007077423 */ /* 0x000fe40000000008 */
[----:B------:R-:W-:-:S04]  /*9900*/  FFMA.FTZ R6, R3, R6, -0.16641564667224884033 ;  /* 0xbe2a68dd03067423 */ /* 0x000fc80000010006 */
[----:B------:R-:W-:-:S04]  /*9910*/  FFMA.FTZ R6, R3, R6, 0.19988867640495300293 ;  /* 0x3e4caf9e03067423 */ /* 0x000fc80000010006 */
[----:B------:R-:W-:-:S04]  /*9920*/  FFMA.FTZ R6, R3, R6, -0.25000196695327758789 ;  /* 0xbe80004203067423 */ /* 0x000fc80000010006 */
[----:B------:R-:W-:-:S04]  /*9930*/  FFMA.FTZ R6, R3, R6, 0.33333510160446166992 ;  /* 0x3eaaaae603067423 */ /* 0x000fc80000010006 */
[----:B------:R-:W-:-:S04]  /*9940*/  FFMA.FTZ R6, R3, R6, -0.5 ;  /* 0xbf00000003067423 */ /* 0x000fc80000010006 */
[----:B------:R-:W-:-:S04]  /*9950*/  FMUL.FTZ R6, R3, R6 ;  /* 0x0000000603067220 */ /* 0x000fc80000410000 */
[----:B------:R-:W-:Y:S01]  /*9960*/  FFMA.FTZ R3, R3, R6, R3 ;  /* 0x0000000603037223 */ /* 0x000fe20000010003 */
[----:B------:R-:W-:-:S03]  /*9970*/  @P1 IMAD.MOV.U32 R6, RZ, RZ, 0x7f800000 ;  /* 0x7f800000ff061424 */ /* 0x000fc600078e00ff */
[----:B------:R-:W-:Y:S01]  /*9980*/  FFMA.FTZ R2, R2, 0.69314718246459960938, R3 ;  /* 0x3f31721802027823 */ /* 0x000fe20000010003 */
[----:B------:R-:W-:Y:S01]  /*9990*/  @P0 FFMA.FTZ R2, R9, R6, +INF ;  /* 0x7f80000009020423 */ /* 0x000fe20000010006 */
[----:B------:R-:W0:Y:S01]  /*99a0*/  FCHK P0, R0, 1 ;  /* 0x3f80000000007902 */ /* 0x000e220000000000 */
[----:B------:R-:W-:-:S03]  /*99b0*/  FFMA R3, R0, R7, RZ ;  /* 0x0000000700037223 */ /* 0x000fc600000000ff */
[----:B------:R-:W-:Y:S01]  /*99c0*/  @P1 FSEL R2, R2, -RZ, P3 ;  /* 0x800000ff02021208 */ /* 0x000fe20001800000 */
[----:B------:R-:W-:-:S04]  /*99d0*/  FFMA R6, R3, -1, R0 ;  /* 0xbf80000003067823 */ /* 0x000fc80000000000 */
[----:B------:R-:W-:Y:S01]  /*99e0*/  FFMA R3, R7, R6, R3 ;  /* 0x0000000607037223 */ /* 0x000fe20000000003 */
[----:B------:R-:W-:Y:S01]  /*99f0*/  FMUL.FTZ R2, R2, 0.5 ;  /* 0x3f00000002027820 */ /* 0x000fe20000410000 */
[----:B0-----:R-:W-:Y:S06]  /*9a00*/  @!P0 BRA `(.L_x_24428) ;  /* 0x0000000000108947 */ /* 0x001fec0003800000 */
[----:B------:R-:W-:Y:S01]  /*9a10*/  HFMA2 R9, -RZ, RZ, 1.875, 0 ;  /* 0x3f800000ff097431 */ /* 0x000fe200000001ff */
[----:B------:R-:W-:-:S07]  /*9a20*/  MOV R6, 0x9a40 ;  /* 0x00009a4000067802 */ /* 0x000fce0000000f00 */
[----:B------:R-:W-:Y:S05]  /*9a30*/  CALL.REL.NOINC `($__internal_54_$__cuda_sm3x_div_rn_ftz_f32_slowpath) ;  /* 0x000000d400787944 */ /* 0x000fea0003c00000 */
[----:B------:R-:W-:-:S07]  /*9a40*/  IMAD.MOV.U32 R3, RZ, RZ, R0 ;  /* 0x000000ffff037224 */ /* 0x000fce00078e0000 */
.L_x_24428:
[----:B------:R-:W-:Y:S05]  /*9a50*/  BSYNC.RECONVERGENT B3 ;  /* 0x0000000000037941 */ /* 0x000fea0003800200 */
.L_x_24427:
[----:B------:R-:W-:Y:S01]  /*9a60*/  MOV R7, 0x3b33710b ;  /* 0x3b33710b00077802 */ /* 0x000fe20000000f00 */
        /* <DEDUP_REMOVED lines=12> */
[----:B------:R-:W-:-:S04]  /*9b30*/  FFMA.FTZ R0, R0, R3, R3 ;  /* 0x0000000300007223 */ /* 0x000fc80000010003 */
[C---:B------:R-:W-:Y:S01]  /*9b40*/  FFMA.FTZ R3, R7.reuse, 1.6832555532455444336, -R0 ;  /* 0x3fd774eb07037823 */ /* 0x040fe20000010800 */
[----:B------:R-:W-:-:S04]  /*9b50*/  FSEL R7, R7, 1.8663789033889770508, !P2 ;  /* 0x3feee58107077808 */ /* 0x000fc80005000000 */
[----:B------:R-:W-:Y:S01]  /*9b60*/  FSEL R6, R3, R0, !P2 ;  /* 0x0000000003067208 */ /* 0x000fe20005000000 */
[----:B------:R-:W-:Y:S01]  /*9b70*/  @P2 FADD.FTZ R0, -R0, -RZ ;  /* 0x800000ff00002221 */ /* 0x000fe20000010100 */
[----:B------:R-:W-:-:S03]  /*9b80*/  FADD.FTZ R3, |R5|, |R4| ;  /* 0x4000000405037221 */ /* 0x000fc60000010200 */
[----:B------:R-:W-:Y:S01]  /*9b90*/  @!P0 FFMA.FTZ R6, R7, 1.6832555532455444336, R0 ;  /* 0x3fd774eb07068823 */ /* 0x000fe20000010000 */
[----:B------:R-:W-:-:S05]  /*9ba0*/  HFMA2 R0, -RZ, RZ, 2.04296875, -15.78125 ;  /* 0x4016cbe4ff007431 */ /* 0x000fca00000001ff */
[----:B------:R-:W-:Y:S02]  /*9bb0*/  @!P1 FSEL R6, R0, 0.78539818525314331055, !P0 ;  /* 0x3f490fdb00069808 */ /* 0x000fe40004000000 */
[----:B------:R-:W-:Y:S02]  /*9bc0*/  FSETP.NAN.FTZ.AND P0, PT, |R3|, |R3|, PT ;  /* 0x400000030300720b */ /* 0x000fe40003f18200 */
[----:B------:R-:W-:-:S04]  /*9bd0*/  LOP3.LUT R6, R6, 0x80000000, R5, 0xb8, !PT ;  /* 0x8000000006067812 */ /* 0x000fc800078eb805 */
[----:B------:R-:W-:Y:S01]  /*9be0*/  FSEL R4, R3, R6, P0 ;  /* 0x0000000603047208 */ /* 0x000fe20000000000 */
[----:B------:R-:W-:Y:S06]  /*9bf0*/  BRA `(.L_x_24416) ;  /* 0x00000008008c7947 */ /* 0x000fec0003800000 */
.L_x_24426:
[----:B------:R-:W-:Y:S01]  /*9c00*/  IMAD.MOV.U32 R3, RZ, RZ, 0x3f800000 ;  /* 0x3f800000ff037424 */ /* 0x000fe200078e00ff */
[----:B------:R-:W0:Y:S01]  /*9c10*/  FCHK P0, R0, 1 ;  /* 0x3f80000000007902 */ /* 0x000e220000000000 */
[----:B------:R-:W-:Y:S01]  /*9c20*/  FMUL.FTZ R7, R0, 0.5 ;  /* 0x3f00000000077820 */ /* 0x000fe20000410000 */
[----:B------:R-:W-:Y:S01]  /*9c30*/  BSSY.RECONVERGENT B3, `(.L_x_24429) ;  /* 0x000000c000037945 */ /* 0x000fe20003800200 */
[----:B------:R-:W-:-:S04]  /*9c40*/  FFMA R2, R3, -R3, 1 ;  /* 0x3f80000003027423 */ /* 0x000fc80000000803 */
[----:B------:R-:W-:Y:S01]  /*9c50*/  FFMA R3, R2, R3, 1 ;  /* 0x3f80000002037423 */ /* 0x000fe20000000003 */
[----:B------:R-:W-:-:S03]  /*9c60*/  FMUL.FTZ R2, R0, R7 ;  /* 0x0000000700027220 */ /* 0x000fc60000410000 */
[----:B------:R-:W-:-:S04]  /*9c70*/  FFMA R6, R3, R0, RZ ;  /* 0x0000000003067223 */ /* 0x000fc800000000ff */
[----:B------:R-:W-:-:S04]  /*9c80*/  FFMA R8, R6, -1, R0 ;  /* 0xbf80000006087823 */ /* 0x000fc80000000000 */
[----:B------:R-:W-:Y:S01]  /*9c90*/  FFMA R3, R3, R8, R6 ;  /* 0x0000000803037223 */ /* 0x000fe20000000006 */
[----:B0-----:R-:W-:Y:S06]  /*9ca0*/  @!P0 BRA `(.L_x_24430) ;  /* 0x0000000000108947 */ /* 0x001fec0003800000 */
[----:B------:R-:W-:Y:S02]  /*9cb0*/  MOV R9, 0x3f800000 ;  /* 0x3f80000000097802 */ /* 0x000fe40000000f00 */
[----:B------:R-:W-:-:S07]  /*9cc0*/  MOV R6, 0x9ce0 ;  /* 0x00009ce000067802 */ /* 0x000fce0000000f00 */
[----:B------:R-:W-:Y:S05]  /*9cd0*/  CALL.REL.NOINC `($__internal_54_$__cuda_sm3x_div_rn_ftz_f32_slowpath) ;  /* 0x000000d000d07944 */ /* 0x000fea0003c00000 */
[----:B------:R-:W-:-:S07]  /*9ce0*/  IMAD.MOV.U32 R3, RZ, RZ, R0 ;  /* 0x000000ffff037224 */ /* 0x000fce00078e0000 */
.L_x_24430:
[----:B------:R-:W-:Y:S05]  /*9cf0*/  BSYNC.RECONVERGENT B3 ;  /* 0x0000000000037941 */ /* 0x000fea0003800200 */
.L_x_24429:
[----:B------:R-:W-:Y:S02]  /*9d00*/  HFMA2 R7, -RZ, RZ, 0.89990234375, 10328 ;  /* 0x3b33710bff077431 */ /* 0x000fe400000001ff */
        /* <DEDUP_REMOVED lines=19> */
[----:B------:R-:W-:-:S04]  /*9e40*/  MOV R0, 0x4016cbe4 ;  /* 0x4016cbe400007802 */ /* 0x000fc80000000f00 */
[----:B------:R-:W-:Y:S02]  /*9e50*/  @!P1 FSEL R6, R0, 0.78539818525314331055, !P0 ;  /* 0x3f490fdb00069808 */ /* 0x000fe40004000000 */
[----:B------:R-:W-:Y:S02]  /*9e60*/  FSETP.NAN.FTZ.AND P0, PT, |R3|, |R3|, PT ;  /* 0x400000030300720b */ /* 0x000fe40003f18200 */
[----:B------:R-:W-:-:S04]  /*9e70*/  LOP3.LUT R6, R6, 0x80000000, R5, 0xb8, !PT ;  /* 0x8000000006067812 */ /* 0x000fc800078eb805 */
[----:B------:R-:W-:Y:S01]  /*9e80*/  FSEL R4, R3, R6, P0 ;  /* 0x0000000603047208 */ /* 0x000fe20000000000 */
[----:B------:R-:W-:Y:S06]  /*9e90*/  BRA `(.L_x_24416) ;  /* 0x0000000400e47947 */ /* 0x000fec0003800000 */
.L_x_24410:
        /* <DEDUP_REMOVED lines=14> */
[----:B------:R-:W-:-:S03]  /*9f80*/  IMAD.MOV.U32 R9, RZ, RZ, 0x3f800000 ;  /* 0x3f800000ff097424 */ /* 0x000fc600078e00ff */
        /* <DEDUP_REMOVED lines=15> */
[----:B------:R-:W-:Y:S02]  /*a080*/  MOV R9, R3 ;  /* 0x0000000300097202 */ /* 0x000fe40000000f00 */
[----:B------:R-:W-:-:S07]  /*a090*/  MOV R6, 0xa0b0 ;  /* 0x0000a0b000067802 */ /* 0x000fce0000000f00 */
[----:B------:R-:W-:Y:S05]  /*a0a0*/  CALL.REL.NOINC `($__internal_54_$__cuda_sm3x_div_rn_ftz_f32_slowpath) ;  /* 0x000000cc00dc7944 */ /* 0x000fea0003c00000 */
[----:B------:R-:W-:-:S07]  /*a0b0*/  IMAD.MOV.U32 R7, RZ, RZ, R0 ;  /* 0x000000ffff077224 */ /* 0x000fce00078e0000 */
.L_x_24432:
[----:B------:R-:W-:Y:S05]  /*a0c0*/  BSYNC.RECONVERGENT B3 ;  /* 0x0000000000037941 */ /* 0x000fea0003800200 */
.L_x_24431:
        /* <DEDUP_REMOVED lines=28> */
.L_x_24409:
[C---:B------:R-:W-:Y:S01]  /*a290*/  FSETP.GEU.FTZ.AND P0, PT, |R4|.reuse, 1.084202172485504434e-19, PT ;  /* 0x200000000400780b */ /* 0x040fe20003f1e200 */
[----:B------:R-:W-:Y:S01]  /*a2a0*/  FADD.FTZ R8, |R4|, -RZ ;  /* 0x800000ff04087221 */ /* 0x000fe20000010200 */
[C---:B------:R-:W-:Y:S01]  /*a2b0*/  FSETP.GEU.FTZ.AND P1, PT, |R5|.reuse, 1.084202172485504434e-19, PT ;  /* 0x200000000500780b */ /* 0x040fe20003f3e200 */
[C---:B------:R-:W-:Y:S01]  /*a2c0*/  FADD.FTZ R11, |R5|.reuse, -RZ ;  /* 0x800000ff050b7221 */ /* 0x040fe20000010200 */
[----:B------:R-:W-:Y:S01]  /*a2d0*/  FSETP.GT.FTZ.AND P2, PT, |R5|, |R4|, PT ;  /* 0x400000040500720b */ /* 0x000fe20003f54200 */
[----:B------:R-:W-:Y:S01]  /*a2e0*/  BSSY.RECONVERGENT B3, `(.L_x_24433) ;  /* 0x0000019000037945 */ /* 0x000fe20003800200 */
[----:B------:R-:W-:Y:S02]  /*a2f0*/  PLOP3.LUT P0, PT, P0, P1, PT, 0x2, 0x20 ;  /* 0x000000000020781c */ /* 0x000fe40000702072 */
[----:B0---4-:R-:W-:-:S04]  /*a300*/  FSEL R3, R11, R8, P2 ;  /* 0x000000080b037208 */ /* 0x011fc80001000000 */
[----:B------:R-:W0:Y:S07]  /*a310*/  MUFU.RCP R6, R3 ;  /* 0x0000000300067308 */ /* 0x000e2e0000001000 */
[C---:B--2---:R-:W-:Y:S01]  /*a320*/  @P0 FMUL.FTZ R2, R5.reuse, 4 ;  /* 0x4080000005020820 */ /* 0x044fe20000410000 */
[----:B------:R-:W-:Y:S01]  /*a330*/  @P0 FMUL.FTZ R0, R4, 4 ;  /* 0x4080000004000820 */ /* 0x000fe20000410000 */
[----:B------:R-:W-:Y:S02]  /*a340*/  @!P0 FMUL.FTZ R7, R5, R5 ;  /* 0x0000000505078220 */ /* 0x000fe40000410000 */
[----:B------:R-:W-:-:S02]  /*a350*/  @P0 FMUL.FTZ R9, R2, R2 ;  /* 0x0000000202090220 */ /* 0x000fc40000410000 */
[----:B------:R-:W-:Y:S02]  /*a360*/  @!P0 FFMA.FTZ R7, R4, R4, R7 ;  /* 0x0000000404078223 */ /* 0x000fe40000010007 */
[----:B------:R-:W-:Y:S01]  /*a370*/  @P0 FFMA.FTZ R9, R0, R0, R9 ;  /* 0x0000000000090223 */ /* 0x000fe20000010009 */
[----:B------:R-:W-:-:S03]  /*a380*/  FSEL R0, R8, R11, P2 ;  /* 0x0000000b08007208 */ /* 0x000fc60001000000 */
[----:B------:R-:W-:Y:S01]  /*a390*/  @P0 FMUL.FTZ R7, R9, 0.0625 ;  /* 0x3d80000009070820 */ /* 0x000fe20000410000 */
        /* <DEDUP_REMOVED lines=13> */
.L_x_24434:
[----:B------:R-:W-:Y:S05]  /*a470*/  BSYNC.RECONVERGENT B3 ;  /* 0x0000000000037941 */ /* 0x000fea0003800200 */
.L_x_24433:
        /* <DEDUP_REMOVED lines=21> */
[----:B------:R-:W-:Y:S01]  /*a5d0*/  @!P3 FSEL R0, R3, 0.78539818525314331055, !P1 ;  /* 0x3f490fdb0300b808 */ /* 0x000fe20004800000 */
[----:B------:R-:W-:Y:S01]  /*a5e0*/  FADD.FTZ R3, |R5|, |R4| ;  /* 0x4000000405037221 */ /* 0x000fe20000010200 */
[----:B------:R-:W-:-:S04]  /*a5f0*/  @!P0 FSEL R0, RZ, 3.1415927410125732422, P1 ;  /* 0x40490fdbff008808 */ /* 0x000fc80000800000 */
[----:B------:R-:W-:Y:S02]  /*a600*/  FSETP.NAN.FTZ.AND P0, PT, |R3|, |R3|, PT ;  /* 0x400000030300720b */ /* 0x000fe40003f18200 */
[----:B------:R-:W-:-:S04]  /*a610*/  LOP3.LUT R0, R0, 0x80000000, R5, 0xb8, !PT ;  /* 0x8000000000007812 */ /* 0x000fc800078eb805 */
[----:B------:R-:W-:-:S07]  /*a620*/  FSEL R4, R3, R0, P0 ;  /* 0x0000000003047208 */ /* 0x000fce0000000000 */
.L_x_24416:
[----:B------:R-:W-:Y:S05]  /*a630*/  BSYNC.RECONVERGENT B2 ;  /* 0x0000000000027941 */ /* 0x000fea0003800200 */
.L_x_24408:
[----:B------:R-:W0:Y:S01]  /*a640*/  LDCU.64 UR4, c[0x0][0x590] ;  /* 0x0000b200ff0477ac */ /* 0x000e220008000a00 */
[----:B------:R-:W-:Y:S01]  /*a650*/  BSSY.RECONVERGENT B0, `(.L_x_24435) ;  /* 0x000003b000007945 */ /* 0x000fe20003800200 */
[C---:B0-----:R-:W-:Y:S01]  /*a660*/  FMUL.FTZ R3, R4.reuse, UR4 ;  /* 0x0000000404037c20 */ /* 0x041fe20008410000 */
[----:B------:R-:W-:-:S03]  /*a670*/  FMUL.FTZ R5, R4, UR5 ;  /* 0x0000000504057c20 */ /* 0x000fc60008410000 */
[C---:B------:R-:W-:Y:S01]  /*a680*/  FFMA.FTZ R3, R2.reuse, UR5, R3 ;  /* 0x0000000502037c23 */ /* 0x040fe20008010003 */
[----:B------:R-:W-:-:S04]  /*a690*/  FFMA.FTZ R6, R2, UR4, -R5 ;  /* 0x0000000402067c23 */ /* 0x000fc80008010805 */
[----:B------:R-:W-:-:S13]  /*a6a0*/  LOP3.LUT P0, R0, R3, 0x7fffffff, RZ, 0xc0, !PT ;  /* 0x7fffffff03007812 */ /* 0x000fda000780c0ff */
[----:B------:R-:W-:Y:S05]  /*a6b0*/  @!P0 BRA `(.L_x_24436) ;  /* 0x0000000000c88947 */ /* 0x000fea0003800000 */
[----:B------:R-:W-:-:S13]  /*a6c0*/  LOP3.LUT P0, R2, R6, 0x7fffffff, RZ, 0xc0, !PT ;  /* 0x7fffffff06027812 */ /* 0x000fda000780c0ff */
[----:B------:R-:W-:Y:S05]  /*a6d0*/  @!P0 BRA `(.L_x_24437) ;  /* 0x0000000000b08947 */ /* 0x000fea0003800000 */
[----:B------:R-:W-:-:S13]  /*a6e0*/  ISETP.GT.U32.AND P0, PT, R0, 0x7f7fffff, PT ;  /* 0x7f7fffff0000780c */ /* 0x000fda0003f04070 */
[----:B------:R-:W-:Y:S05]  /*a6f0*/  @P0 BRA `(.L_x_24438) ;  /* 0x0000000000880947 */ /* 0x000fea0003800000 */
[----:B------:R-:W-:-:S04]  /*a700*/  IADD3 R0, PT, PT, R6, -0x42b17218, RZ ;  /* 0xbd4e8de806007810 */ /* 0x000fc80007ffe0ff */
[----:B------:R-:W-:-:S13]  /*a710*/  ISETP.GE.U32.AND P0, PT, R0, 0x8e8e5d, PT ;  /* 0x008e8e5d0000780c */ /* 0x000fda0003f06070 */
[----:B------:R-:W-:Y:S01]  /*a720*/  @P0 FMUL.RZ R4, R3, 0.15915493667125701904 ;  /* 0x3e22f98303040820 */ /* 0x000fe2000040c000 */
[----:B------:R-:W-:-:S03]  /*a730*/  @P0 FMUL.FTZ R0, R6, 1.4426950216293334961 ;  /* 0x3fb8aa3b06000820 */ /* 0x000fc60000410000 */
[----:B------:R-:W-:Y:S08]  /*a740*/  @P0 MUFU.COS R5, R4 ;  /* 0x0000000400050308 */ /* 0x000ff00000000000 */
[----:B------:R-:W0:Y:S08]  /*a750*/  @P0 MUFU.SIN R7, R4 ;  /* 0x0000000400070308 */ /* 0x000e300000000400 */
[----:B------:R-:W0:Y:S02]  /*a760*/  @P0 MUFU.EX2 R0, R0 ;  /* 0x0000000000000308 */ /* 0x000e240000000800 */
[C---:B0-----:R-:W-:Y:S01]  /*a770*/  @P0 FMUL.FTZ R3, R0.reuse, R7 ;  /* 0x0000000700030220 */ /* 0x041fe20000410000 */
[----:B------:R-:W-:Y:S01]  /*a780*/  @P0 FMUL.FTZ R2, R0, R5 ;  /* 0x0000000500020220 */ /* 0x000fe20000410000 */
[----:B------:R-:W-:Y:S06]  /*a790*/  @P0 BRA `(.L_x_24439) ;  /* 0x0000000000980947 */ /* 0x000fec0003800000 */
[----:B------:R-:W-:Y:S01]  /*a7a0*/  FADD.FTZ R0, R6, -162.88958740234375 ;  /* 0xc322e3bc06007421 */ /* 0x000fe20000010000 */
[----:B------:R-:W-:-:S03]  /*a7b0*/  FMUL.RZ R7, R3, 0.15915493667125701904 ;  /* 0x3e22f98303077820 */ /* 0x000fc6000040c000 */
[----:B------:R-:W-:Y:S01]  /*a7c0*/  FMUL.FTZ R0, R0, 1.4426950216293334961 ;  /* 0x3fb8aa3b00007820 */ /* 0x000fe20000410000 */
[----:B------:R-:W0:Y:S08]  /*a7d0*/  MUFU.SIN R9, R7 ;  /* 0x0000000700097308 */ /* 0x000e300000000400 */
[----:B------:R-:W1:Y:S02]  /*a7e0*/  MUFU.EX2 R0, R0 ;  /* 0x0000000000007308 */ /* 0x000e640000000800 */
[----:B-1----:R-:W-:-:S02]  /*a7f0*/  LEA.HI R2, R0, 0xffffffed, RZ, 0x9 ;  /* 0xffffffed00027811 */ /* 0x002fc400078f48ff */
[----:B------:R-:W-:Y:S02]  /*a800*/  LOP3.LUT R0, R0, 0x7fffff, RZ, 0xc0, !PT ;  /* 0x007fffff00007812 */ /* 0x000fe400078ec0ff */
[----:B------:R-:W-:Y:S02]  /*a810*/  LOP3.LUT R5, R2, 0xffff, RZ, 0xc0, !PT ;  /* 0x0000ffff02057812 */ /* 0x000fe400078ec0ff */
[----:B------:R-:W-:Y:S02]  /*a820*/  LOP3.LUT R0, R0, 0x7f000000, RZ, 0xfc, !PT ;  /* 0x7f00000000007812 */ /* 0x000fe400078efcff */
[----:B------:R-:W-:Y:S02]  /*a830*/  LEA.HI R3, R5, R2, RZ, 0x11 ;  /* 0x0000000205037211 */ /* 0x000fe400078f88ff */
[----:B------:R-:W1:Y:S01]  /*a840*/  MUFU.COS R5, R7 ;  /* 0x0000000700057308 */ /* 0x000e620000000000 */
[----:B0-----:R-:W-:Y:S01]  /*a850*/  FMUL.FTZ R6, R9, R0 ;  /* 0x0000000009067220 */ /* 0x001fe20000410000 */
[----:B------:R-:W-:-:S04]  /*a860*/  PRMT R3, R3, 0x9910, RZ ;  /* 0x0000991003037816 */ /* 0x000fc800000000ff */
[----:B------:R-:W-:-:S04]  /*a870*/  SHF.R.S32.HI R3, RZ, 0x1, R3 ;  /* 0x00000001ff037819 */ /* 0x000fc80000011403 */
[----:B------:R-:W-:-:S05]  /*a880*/  PRMT R3, R3, 0x9910, RZ ;  /* 0x0000991003037816 */ /* 0x000fca00000000ff */
[----:B------:R-:W-:Y:S01]  /*a890*/  IMAD.IADD R2, R2, 0x1, -R3 ;  /* 0x0000000102027824 */ /* 0x000fe200078e0a03 */
[----:B------:R-:W-:Y:S01]  /*a8a0*/  LEA R3, R3, 0x3f800000, 0x17 ;  /* 0x3f80000003037811 */ /* 0x000fe200078eb8ff */
[----:B-1----:R-:W-:-:S03]  /*a8b0*/  FMUL.FTZ R4, R5, R0 ;  /* 0x0000000005047220 */ /* 0x002fc60000410000 */
[----:B------:R-:W-:Y:S01]  /*a8c0*/  LEA R0, R2, 0x3f800000, 0x17 ;  /* 0x3f80000002007811 */ /* 0x000fe200078eb8ff */
[C---:B------:R-:W-:Y:S01]  /*a8d0*/  FMUL.FTZ R5, R3.reuse, R4 ;  /* 0x0000000403057220 */ /* 0x040fe20000410000 */
[----:B------:R-:W-:-:S03]  /*a8e0*/  FMUL.FTZ R3, R3, R6 ;  /* 0x0000000603037220 */ /* 0x000fc60000410000 */
[C---:B------:R-:W-:Y:S01]  /*a8f0*/  FMUL.FTZ R2, R0.reuse, R5 ;  /* 0x0000000500027220 */ /* 0x040fe20000410000 */
[----:B------:R-:W-:Y:S01]  /*a900*/  FMUL.FTZ R3, R0, R3 ;  /* 0x0000000300037220 */ /* 0x000fe20000410000 */
[----:B------:R-:W-:Y:S06]  /*a910*/  BRA `(.L_x_24439) ;  /* 0x0000000000387947 */ /* 0x000fec0003800000 */
.L_x_24438:
[----:B------:R-:W-:-:S13]  /*a920*/  ISETP.NE.AND P1, PT, R2, 0x7f800000, PT ;  /* 0x7f8000000200780c */ /* 0x000fda0003f25270 */
[----:B------:R-:W-:Y:S01]  /*a930*/  @P1 FADD.FTZ R3, R3, -R3 ;  /* 0x8000000303031221 */ /* 0x000fe20000010000 */
[----:B------:R-:W-:-:S03]  /*a940*/  @!P1 ISETP.GT.AND P0, PT, R6, -0x1, PT ;  /* 0xffffffff0600980c */ /* 0x000fc60003f04270 */
[----:B------:R-:W-:Y:S01]  /*a950*/  @!P1 FADD.FTZ R0, R3, -R3 ;  /* 0x8000000303009221 */ /* 0x000fe20000010000 */
[----:B------:R-:W-:Y:S02]  /*a960*/  @P1 MOV R2, R3 ;  /* 0x0000000300021202 */ /* 0x000fe40000000f00 */
[----:B------:R-:W-:Y:S02]  /*a970*/  @!P1 FSEL R2, R6, RZ, P0 ;  /* 0x000000ff06029208 */ /* 0x000fe40000000000 */
[----:B------:R-:W-:Y:S01]  /*a980*/  @!P1 FSEL R3, R0, RZ, P0 ;  /* 0x000000ff00039208 */ /* 0x000fe20000000000 */
[----:B------:R-:W-:Y:S06]  /*a990*/  BRA `(.L_x_24439) ;  /* 0x0000000000187947 */ /* 0x000fec0003800000 */
.L_x_24437:
[----:B------:R-:W-:-:S04]  /*a9a0*/  FMUL.RZ R0, R3, 0.15915493667125701904 ;  /* 0x3e22f98303007820 */ /* 0x000fc8000040c000 */
[----:B------:R0:W1:Y:S08]  /*a9b0*/  MUFU.COS R2, R0 ;  /* 0x0000000000027308 */ /* 0x0000700000000000 */
[----:B------:R0:W2:Y:S01]  /*a9c0*/  MUFU.SIN R3, R0 ;  /* 0x0000000000037308 */ /* 0x0000a20000000400 */
[----:B------:R-:W-:Y:S05]  /*a9d0*/  BRA `(.L_x_24439) ;  /* 0x0000000000087947 */ /* 0x000fea0003800000 */
.L_x_24436:
[----:B------:R-:W-:-:S06]  /*a9e0*/  FMUL.FTZ R2, R6, 1.4426950216293334961 ;  /* 0x3fb8aa3b06027820 */ /* 0x000fcc0000410000 */
[----:B------:R-:W3:Y:S02]  /*a9f0*/  MUFU.EX2 R2, R2 ;  /* 0x0000000200027308 */ /* 0x000ee40000000800 */
.L_x_24439:
[----:B------:R-:W-:Y:S05]  /*aa00*/  BSYNC.RECONVERGENT B0 ;  /* 0x0000000000007941 */ /* 0x000fea0003800200 */
.L_x_24435:
[----:B------:R-:W4:Y:S01]  /*aa10*/  LDCU.64 UR6, c[0x0][0x580] ;  /* 0x0000b000ff0677ac */ /* 0x000f220008000a00 */
[----:B------:R-:W-:-:S04]  /*aa20*/  UPRMT UR4, UR41, 0x9910, URZ ;  /* 0x0000991029047896 */ /* 0x000fc800080000ff */
[----:B------:R-:W-:Y:S01]  /*aa30*/  UISETP.GT.AND UP0, UPT, UR4, 0x9, UPT ;  /* 0x000000090400788c */ /* 0x000fe2000bf04270 */
[----:B----4-:R-:W-:-:S05]  /*aa40*/  IADD3 R4, P0, PT, R16, UR6, RZ ;  /* 0x0000000610047c10 */ /* 0x010fca000ff1e0ff */
        /* <DEDUP_REMOVED lines=10> */
[----:B-123--:R-:W1:Y:S02]  /*aaf0*/  F2I.FTZ.TRUNC.NTZ R3, R2 ;  /* 0x0000000200037305 */ /* 0x00ee64000021f100 */
[----:B-1----:R1:W-:Y:S01]  /*ab00*/  STG.E.U8 desc[UR36][R4.64], R3 ;  /* 0x0000000304007986 */ /* 0x0023e2000c101124 */
[----:B------:R-:W-:Y:S05]  /*ab10*/  BRA `(.L_x_24445) ;  /* 0x0000000c004c7947 */ /* 0x000fea0003800000 */
.L_x_24443:
[----:B-123--:R-:W1:Y:S02]  /*ab20*/  F2I.S64.TRUNC R2, R2 ;  /* 0x0000000200027311 */ /* 0x00ee64000020d900 */
[----:B-1----:R-:W-:-:S05]  /*ab30*/  MOV R7, R2 ;  /* 0x0000000200077202 */ /* 0x002fca0000000f00 */
[----:B------:R1:W-:Y:S01]  /*ab40*/  STG.E.U8 desc[UR36][R4.64], R7 ;  /* 0x0000000704007986 */ /* 0x0003e2000c101124 */
[----:B------:R-:W-:Y:S05]  /*ab50*/  BRA `(.L_x_24445) ;  /* 0x0000000c003c7947 */ /* 0x000fea0003800000 */
.L_x_24442:
[----:B------:R-:W-:-:S09]  /*ab60*/  UISETP.NE.AND UP0, UPT, UR4, 0x2, UPT ;  /* 0x000000020400788c */ /* 0x000fd2000bf05270 */
[----:B------:R-:W-:Y:S05]  /*ab70*/  BRA.U !UP0, `(.L_x_24446) ;  /* 0x0000000108287547 */ /* 0x000fea000b800000 */
[----:B------:R-:W-:-:S09]  /*ab80*/  UISETP.NE.AND UP0, UPT, UR4, 0x3, UPT ;  /* 0x000000030400788c */ /* 0x000fd2000bf05270 */
[----:B------:R-:W-:Y:S05]  /*ab90*/  BRA.U !UP0, `(.L_x_24447) ;  /* 0x0000000108147547 */ /* 0x000fea000b800000 */
[----:B------:R-:W-:-:S09]  /*aba0*/  UISETP.NE.AND UP0, UPT, UR4, 0x4, UPT ;  /* 0x000000040400788c */ /* 0x000fd2000bf05270 */
[----:B------:R-:W-:Y:S05]  /*abb0*/  BRA.U UP0, `(.L_x_24444) ;  /* 0x00000009004c7547 */ /* 0x000fea000b800000 */
[----:B-123--:R-:W1:Y:S02]  /*abc0*/  F2I.S64.TRUNC R2, R2 ;  /* 0x0000000200027311 */ /* 0x00ee64000020d900 */
[----:B-1----:R1:W-:Y:S01]  /*abd0*/  STG.E.64 desc[UR36][R4.64], R2 ;  /* 0x0000000204007986 */ /* 0x0023e2000c101b24 */
[----:B------:R-:W-:Y:S05]  /*abe0*/  BRA `(.L_x_24445) ;  /* 0x0000000c00187947 */ /* 0x000fea0003800000 */
.L_x_24447:
[----:B-123--:R-:W1:Y:S02]  /*abf0*/  F2I.FTZ.TRUNC.NTZ R3, R2 ;  /* 0x0000000200037305 */ /* 0x00ee64000021f100 */
[----:B-1----:R1:W-:Y:S01]  /*ac00*/  STG.E desc[UR36][R4.64], R3 ;  /* 0x0000000304007986 */ /* 0x0023e2000c101924 */
[----:B------:R-:W-:Y:S05]  /*ac10*/  BRA `(.L_x_24445) ;  /* 0x0000000c000c7947 */ /* 0x000fea0003800000 */
.L_x_24446:
[----:B-123--:R-:W1:Y:S02]  /*ac20*/  F2I.FTZ.TRUNC.NTZ R3, R2 ;  /* 0x0000000200037305 */ /* 0x00ee64000021f100 */
[----:B-1----:R1:W-:Y:S01]  /*ac30*/  STG.E.U16 desc[UR36][R4.64], R3 ;  /* 0x0000000304007986 */ /* 0x0023e2000c101524 */
[----:B------:R-:W-:Y:S05]  /*ac40*/  BRA `(.L_x_24445) ;  /* 0x0000000c00007947 */ /* 0x000fea0003800000 */
.L_x_24441:
[----:B------:R-:W-:-:S09]  /*ac50*/  UISETP.GT.AND UP0, UPT, UR4, 0x6, UPT ;  /* 0x000000060400788c */ /* 0x000fd2000bf04270 */
[----:B------:R-:W-:Y:S05]  /*ac60*/  BRA.U UP0, `(.L_x_24448) ;  /* 0x0000000100247547 */ /* 0x000fea000b800000 */
[----:B------:R-:W-:-:S09]  /*ac70*/  UISETP.NE.AND UP0, UPT, UR4, 0x5, UPT ;  /* 0x000000050400788c */ /* 0x000fd2000bf05270 */
[----:B------:R-:W-:Y:S05]  /*ac80*/  BRA.U !UP0, `(.L_x_24449) ;  /* 0x0000000108107547 */ /* 0x000fea000b800000 */
[----:B------:R-:W-:-:S09]  /*ac90*/  UISETP.NE.AND UP0, UPT, UR4, 0x6, UPT ;  /* 0x000000060400788c */ /* 0x000fd2000bf05270 */
[----:B------:R-:W-:Y:S05]  /*aca0*/  BRA.U UP0, `(.L_x_24444) ;  /* 0x0000000900107547 */ /* 0x000fea000b800000 */
[----:B-1-3--:R1:W-:Y:S01]  /*acb0*/  STG.E desc[UR36][R4.64], R2 ;  /* 0x0000000204007986 */ /* 0x00a3e2000c101924 */
[----:B------:R-:W-:Y:S05]  /*acc0*/  BRA `(.L_x_24445) ;  /* 0x0000000800e07947 */ /* 0x000fea0003800000 */
.L_x_24449:
[----:B-1-3--:R-:W-:-:S05]  /*acd0*/  F2FP.F16.F32.PACK_AB R2, RZ, R2 ;  /* 0x00000002ff02723e */ /* 0x00afca00000000ff */
[----:B------:R1:W-:Y:S01]  /*ace0*/  STG.E.U16 desc[UR36][R4.64], R2 ;  /* 0x0000000204007986 */ /* 0x0003e2000c101524 */
[----:B------:R-:W-:Y:S05]  /*acf0*/  BRA `(.L_x_24445) ;  /* 0x0000000800d47947 */ /* 0x000fea0003800000 */
.L_x_24448:
[----:B------:R-:W-:-:S09]  /*ad00*/  UISETP.NE.AND UP0, UPT, UR4, 0x7, UPT ;  /* 0x000000070400788c */ /* 0x000fd2000bf05270 */
[----:B------:R-:W-:Y:S05]  /*ad10*/  BRA.U !UP0, `(.L_x_24450) ;  /* 0x0000000108247547 */ /* 0x000fea000b800000 */
[----:B------:R-:W-:-:S09]  /*ad20*/  UISETP.NE.AND UP0, UPT, UR4, 0x8, UPT ;  /* 0x000000080400788c */ /* 0x000fd2000bf05270 */
[----:B------:R-:W-:Y:S05]  /*ad30*/  BRA.U !UP0, `(.L_x_24451) ;  /* 0x0000000108107547 */ /* 0x000fea000b800000 */
[----:B------:R-:W-:-:S09]  /*ad40*/  UISETP.NE.AND UP0, UPT, UR4, 0x9, UPT ;  /* 0x000000090400788c */ /* 0x000fd2000bf05270 */
[----:B------:R-:W-:Y:S05]  /*ad50*/  BRA.U UP0, `(.L_x_24444) ;  /* 0x0000000500e47547 */ /* 0x000fea000b800000 */
[----:B-123--:R1:W-:Y:S01]  /*ad60*/  STG.E.64 desc[UR36][R4.64], R2 ;  /* 0x0000000204007986 */ /* 0x00e3e2000c101b24 */
[----:B------:R-:W-:Y:S05]  /*ad70*/  BRA `(.L_x_24445) ;  /* 0x0000000800b47947 */ /* 0x000fea0003800000 */
.L_x_24451:
[----:B-123--:R-:W-:-:S05]  /*ad80*/  F2FP.F16.F32.PACK_AB R3, R3, R2 ;  /* 0x000000020303723e */ /* 0x00efca00000000ff */
[----:B------:R1:W-:Y:S01]  /*ad90*/  STG.E desc[UR36][R4.64], R3 ;  /* 0x0000000304007986 */ /* 0x0003e2000c101924 */
[----:B------:R-:W-:Y:S05]  /*ada0*/  BRA `(.L_x_24445) ;  /* 0x0000000800a87947 */ /* 0x000fea0003800000 */
.L_x_24450:
[----:B-1-3--:R-:W-:-:S06]  /*adb0*/  FMUL.FTZ R2, R2, 1 ;  /* 0x3f80000002027820 */ /* 0x00afcc0000410000 */
[----:B--2---:R-:W1:Y:S02]  /*adc0*/  F2F.F64.F32 R2, R2 ;  /* 0x0000000200027310 */ /* 0x004e640000201800 */
[----:B-1----:R1:W-:Y:S01]  /*add0*/  STG.E.64 desc[UR36][R4.64], R2 ;  /* 0x0000000204007986 */ /* 0x0023e2000c101b24 */
[----:B------:R-:W-:Y:S05]  /*ade0*/  BRA `(.L_x_24445) ;  /* 0x0000000800987947 */ /* 0x000fea0003800000 */
.L_x_24440:
        /* <DEDUP_REMOVED lines=10> */
[----:B-123--:R-:W1:Y:S02]  /*ae90*/  F2I.FTZ.U32.TRUNC.NTZ R3, R2 ;  /* 0x0000000200037305 */ /* 0x00ee64000021f000 */
[----:B-1----:R1:W-:Y:S01]  /*aea0*/  STG.E.U16 desc[UR36][R4.64], R3 ;  /* 0x0000000304007986 */ /* 0x0023e2000c101524 */
[----:B------:R-:W-:Y:S05]  /*aeb0*/  BRA `(.L_x_24445) ;  /* 0x0000000800647947 */ /* 0x000fea0003800000 */
.L_x_24455:
[----:B-1-3--:R-:W-:Y:S01]  /*aec0*/  LOP3.LUT R6, R2, 0x7fffffff, RZ, 0xc0, !PT ;  /* 0x7fffffff02067812 */ /* 0x00afe200078ec0ff */
[----:B------:R-:W-:Y:S01]  /*aed0*/  BSSY.RECONVERGENT B0, `(.L_x_24456) ;  /* 0x0000012000007945 */ /* 0x000fe20003800200 */
[----:B0-----:R-:W-:Y:S02]  /*aee0*/  IMAD.MOV.U32 R0, RZ, RZ, 0x80 ;  /* 0x00000080ff007424 */ /* 0x001fe400078e00ff */
[----:B------:R-:W-:-:S13]  /*aef0*/  ISETP.GT.U32.AND P0, PT, R6, 0x437fffff, PT ;  /* 0x437fffff0600780c */ /* 0x000fda0003f04070 */
[----:B------:R-:W-:Y:S05]  /*af00*/  @P0 BRA `(.L_x_24457) ;  /* 0x0000000000380947 */ /* 0x000fea0003800000 */
[----:B------:R-:W-:-:S13]  /*af10*/  ISETP.GE.U32.AND P0, PT, R6, 0x3c000000, PT ;  /* 0x3c0000000600780c */ /* 0x000fda0003f06070 */
[----:B------:R-:W-:-:S04]  /*af20*/  @P0 SHF.R.U32.HI R0, RZ, 0x14, R2 ;  /* 0x00000014ff000819 */ /* 0x000fc80000011602 */
[----:B--2---:R-:W-:-:S04]  /*af30*/  @P0 LOP3.LUT R3, R0, 0x1, RZ, 0xc0, !PT ;  /* 0x0000000100030812 */ /* 0x004fc800078ec0ff */
        /* <DEDUP_REMOVED lines=8> */
.L_x_24458:
[----:B------:R-:W-:-:S04]  /*afc0*/  SHF.R.U32.HI R2, RZ, 0x18, R2 ;  /* 0x00000018ff027819 */ /* 0x000fc80000011602 */
[----:B------:R-:W-:-:S04]  /*afd0*/  LOP3.LUT R2, R3, 0x80, R2, 0xf8, !PT ;  /* 0x0000008003027812 */ /* 0x000fc800078ef802 */
[----:B------:R-:W-:-:S07]  /*afe0*/  PRMT R0, R2, 0x7610, R0 ;  /* 0x0000761002007816 */ /* 0x000fce0000000000 */
.L_x_24457:
[----:B------:R-:W-:Y:S05]  /*aff0*/  BSYNC.RECONVERGENT B0 ;  /* 0x0000000000007941 */ /* 0x000fea0003800200 */
.L_x_24456:
[----:B------:R0:W-:Y:S01]  /*b000*/  STG.E.U8 desc[UR36][R4.64], R0 ;  /* 0x0000000004007986 */ /* 0x0001e2000c101124 */
[----:B------:R-:W-:Y:S05]  /*b010*/  BRA `(.L_x_24445) ;  /* 0x00000008000c7947 */ /* 0x000fea0003800000 */
.L_x_24454:
[----:B-1-3--:R-:W-:Y:S01]  /*b020*/  LOP3.LUT R6, R2, 0x7fffffff, RZ, 0xc0, !PT ;  /* 0x7fffffff02067812 */ /* 0x00afe200078ec0ff */
[----:B------:R-:W-:Y:S01]  /*b030*/  BSSY.RECONVERGENT B0, `(.L_x_24459) ;  /* 0x0000012000007945 */ /* 0x000fe20003800200 */
[----:B0-----:R-:W-:Y:S02]  /*b040*/  HFMA2 R0, -RZ, RZ, 0, 7.62939453125e-06 ;  /* 0x00000080ff007431 */ /* 0x001fe400000001ff */
        /* <DEDUP_REMOVED lines=13> */
.L_x_24461:
[----:B------:R-:W-:-:S04]  /*b120*/  SHF.R.U32.HI R2, RZ, 0x18, R2 ;  /* 0x00000018ff027819 */ /* 0x000fc80000011602 */
[----:B------:R-:W-:-:S04]  /*b130*/  LOP3.LUT R3, R3, 0x80, R2, 0xf8, !PT ;  /* 0x0000008003037812 */ /* 0x000fc800078ef802 */
[----:B------:R-:W-:-:S07]  /*b140*/  PRMT R0, R3, 0x7610, R0 ;  /* 0x0000761003007816 */ /* 0x000fce0000000000 */
.L_x_24460:
[----:B------:R-:W-:Y:S05]  /*b150*/  BSYNC.RECONVERGENT B0 ;  /* 0x0000000000007941 */ /* 0x000fea0003800200 */
.L_x_24459:
[----:B------:R0:W-:Y:S01]  /*b160*/  STG.E.U8 desc[UR36][R4.64], R0 ;  /* 0x0000000004007986 */ /* 0x0001e2000c101124 */
[----:B------:R-:W-:Y:S05]  /*b170*/  BRA `(.L_x_24445) ;  /* 0x0000000400b47947 */ /* 0x000fea0003800000 */
.L_x_24453:
[----:B------:R-:W-:-:S09]  /*b180*/  UISETP.NE.AND UP0, UPT, UR4, 0x1c, UPT ;  /* 0x0000001c0400788c */ /* 0x000fd2000bf05270 */
[----:B------:R-:W-:Y:S05]  /*b190*/  BRA.U !UP0, `(.L_x_24462) ;  /* 0x0000000108587547 */ /* 0x000fea000b800000 */
[----:B------:R-:W-:-:S09]  /*b1a0*/  UISETP.NE.AND UP0, UPT, UR4, 0x1d, UPT ;  /* 0x0000001d0400788c */ /* 0x000fd2000bf05270 */
[----:B------:R-:W-:Y:S05]  /*b1b0*/  BRA.U !UP0, `(.L_x_24463) ;  /* 0x0000000108447547 */ /* 0x000fea000b800000 */
[----:B------:R-:W-:-:S09]  /*b1c0*/  UISETP.NE.AND UP0, UPT, UR4, 0x2c, UPT ;  /* 0x0000002c0400788c */ /* 0x000fd2000bf05270 */
[----:B------:R-:W-:Y:S05]  /*b1d0*/  BRA.U UP0, `(.L_x_24444) ;  /* 0x0000000100c47547 */ /* 0x000fea000b800000 */
[----:B-1-3--:R-:W-:-:S04]  /*b1e0*/  SHF.R.U32.HI R6, RZ, 0x17, R2 ;  /* 0x00000017ff067819 */ /* 0x00afc80000011602 */
[----:B--2---:R-:W-:-:S04]  /*b1f0*/  LOP3.LUT R3, R6, 0xff, RZ, 0xc0, !PT ;  /* 0x000000ff06037812 */ /* 0x004fc800078ec0ff */
        /* <DEDUP_REMOVED lines=13> */
.L_x_24463:
[----:B-123--:R-:W1:Y:S02]  /*b2d0*/  F2I.U64.TRUNC R2, R2 ;  /* 0x0000000200027311 */ /* 0x00ee64000020d800 */
[----:B-1----:R1:W-:Y:S01]  /*b2e0*/  STG.E.64 desc[UR36][R4.64], R2 ;  /* 0x0000000204007986 */ /* 0x0023e2000c101b24 */
[----:B------:R-:W-:Y:S05]  /*b2f0*/  BRA `(.L_x_24445) ;  /* 0x0000000400547947 */ /* 0x000fea0003800000 */
.L_x_24462:
[----:B-123--:R-:W1:Y:S02]  /*b300*/  F2I.FTZ.U32.TRUNC.NTZ R3, R2 ;  /* 0x0000000200037305 */ /* 0x00ee64000021f000 */
[----:B-1----:R1:W-:Y:S01]  /*b310*/  STG.E desc[UR36][R4.64], R3 ;  /* 0x0000000304007986 */ /* 0x0023e2000c101924 */
[----:B------:R-:W-:Y:S05]  /*b320*/  BRA `(.L_x_24445) ;  /* 0x0000000400487947 */ /* 0x000fea0003800000 */
.L_x_24452:
[----:B------:R-:W-:-:S09]  /*b330*/  UISETP.GT.AND UP0, UPT, UR4, 0xe, UPT ;  /* 0x0000000e0400788c */ /* 0x000fd2000bf04270 */
[----:B------:R-:W-:Y:S05]  /*b340*/  BRA.U UP0, `(.L_x_24464) ;  /* 0x0000000100507547 */ /* 0x000fea000b800000 */
[----:B------:R-:W-:-:S09]  /*b350*/  UISETP.NE.AND UP0, UPT, UR4, 0xa, UPT ;  /* 0x0000000a0400788c */ /* 0x000fd2000bf05270 */
[----:B------:R-:W-:Y:S05]  /*b360*/  BRA.U !UP0, `(.L_x_24465) ;  /* 0x0000000108207547 */ /* 0x000fea000b800000 */
[----:B------:R-:W-:-:S09]  /*b370*/  UISETP.NE.AND UP0, UPT, UR4, 0xb, UPT ;  /* 0x0000000b0400788c */ /* 0x000fd2000bf05270 */
[----:B------:R-:W-:Y:S05]  /*b380*/  BRA.U UP0, `(.L_x_24444) ;  /* 0x0000000100587547 */ /* 0x000fea000b800000 */
[----:B-1-3--:R-:W-:Y:S02]  /*b390*/  FSETP.NEU.FTZ.AND P0, PT, R2, RZ, PT ;  /* 0x000000ff0200720b */ /* 0x00afe40003f1d000 */
[----:B--2---:R-:W-:-:S04]  /*b3a0*/  FSETP.NEU.FTZ.AND P1, PT, R3, RZ, PT ;  /* 0x000000ff0300720b */ /* 0x004fc80003f3d000 */
[----:B------:R-:W-:-:S04]  /*b3b0*/  PLOP3.LUT P0, PT, P0, P1, PT, 0xf8, 0x8f ;  /* 0x00000000008f781c */ /* 0x000fc80000703f70 */
[----:B------:R-:W-:-:S05]  /*b3c0*/  SEL R3, RZ, 0x1, !P0 ;  /* 0x00000001ff037807 */ /* 0x000fca0004000000 */
[----:B------:R1:W-:Y:S01]  /*b3d0*/  STG.E.U8 desc[UR36][R4.64], R3 ;  /* 0x0000000304007986 */ /* 0x0003e2000c101124 */
[----:B------:R-:W-:Y:S05]  /*b3e0*/  BRA `(.L_x_24445) ;  /* 0x0000000400187947 */ /* 0x000fea0003800000 */
.L_x_24465:
[----:B-1-3--:R-:W-:Y:S01]  /*b3f0*/  FMUL.FTZ R8, R2, 1 ;  /* 0x3f80000002087820 */ /* 0x00afe20000410000 */
[----:B--2---:R-:W-:-:S05]  /*b400*/  FMUL.FTZ R10, R3, 1 ;  /* 0x3f800000030a7820 */ /* 0x004fca0000410000 */
[----:B------:R-:W-:-:S15]  /*b410*/  F2F.F64.F32 R8, R8 ;  /* 0x0000000800087310 */ /* 0x000fde0000201800 */
[----:B------:R-:W-:-:S15]  /*b420*/  NOP ;  /* 0x0000000000007918 */ /* 0x000fde0000000000 */
[----:B------:R-:W-:-:S15]  /*b430*/  NOP ;  /* 0x0000000000007918 */ /* 0x000fde0000000000 */
[----:B------:R-:W-:-:S15]  /*b440*/  NOP ;  /* 0x0000000000007918 */ /* 0x000fde0000000000 */
[----:B------:R-:W-:-:S04]  /*b450*/  NOP ;  /* 0x0000000000007918 */ /* 0x000fc80000000000 */
[----:B------:R-:W1:Y:S02]  /*b460*/  F2F.F64.F32 R10, R10 ;  /* 0x0000000a000a7310 */ /* 0x000e640000201800 */
[----:B-1----:R1:W-:Y:S01]  /*b470*/  STG.E.128 desc[UR36][R4.64], R8 ;  /* 0x0000000804007986 */ /* 0x0023e2000c101d24 */
[----:B------:R-:W-:Y:S05]  /*b480*/  BRA `(.L_x_24445) ;  /* 0x0000000000f07947 */ /* 0x000fea0003800000 */
.L_x_24464:
[----:B------:R-:W-:-:S09]  /*b490*/  UISETP.NE.AND UP0, UPT, UR4, 0xf, UPT ;  /* 0x0000000f0400788c */ /* 0x000fd2000bf05270 */
[----:B------:R-:W-:Y:S05]  /*b4a0*/  BRA.U !UP0, `(.L_x_24466) ;  /* 0x0000000108e07547 */ /* 0x000fea000b800000 */
[----:B------:R-:W-:-:S09]  /*b4b0*/  UISETP.NE.AND UP0, UPT, UR4, 0x17, UPT ;  /* 0x000000170400788c */ /* 0x000fd2000bf05270 */
[----:B------:R-:W-:Y:S05]  /*b4c0*/  BRA.U !UP0, `(.L_x_24467) ;  /* 0x00000001088c7547 */ /* 0x000fea000b800000 */
[----:B------:R-:W-:-:S09]  /*b4d0*/  UISETP.NE.AND UP0, UPT, UR4, 0x18, UPT ;  /* 0x000000180400788c */ /* 0x000fd2000bf05270 */
[----:B------:R-:W-:Y:S05]  /*b4e0*/  BRA.U !UP0, `(.L_x_24468) ;  /* 0x0000000108447547 */ /* 0x000fea000b800000 */
.L_x_24444:
[----:B0-----:R-:W-:Y:S01]  /*b4f0*/  MOV R0, 0x0 ;  /* 0x0000000000007802 */ /* 0x001fe20000000f00 */
[----:B------:R-:W0:Y:S01]  /*b500*/  LDCU.64 UR4, c[0x4][0x198] ;  /* 0x01003300ff0477ac */ /* 0x000e220008000a00 */
[----:B------:R-:W-:Y:S02]  /*b510*/  HFMA2 R8, -RZ, RZ, 0, 6.020069122314453125e-06 ;  /* 0x00000065ff087431 */ /* 0x000fe400000001ff */
[----:B------:R-:W-:Y:S01]  /*b520*/  IMAD.MOV.U32 R12, RZ, RZ, 0x1 ;  /* 0x00000001ff0c7424 */ /* 0x000fe200078e00ff */
[----:B-123--:R1:W2:Y:S01]  /*b530*/  LDC.64 R2, c[0x4][R0] ;  /* 0x0100000000027b82 */ /* 0x00e2a20000000a00 */
[----:B------:R-:W3:Y:S01]  /*b540*/  LDCU.64 UR6, c[0x4][0x1a0] ;  /* 0x01003400ff0677ac */ /* 0x000ee20008000a00 */
[----:B------:R-:W-:Y:S01]  /*b550*/  MOV R13, RZ ;  /* 0x000000ff000d7202 */ /* 0x000fe20000000f00 */
[----:B------:R-:W4:Y:S01]  /*b560*/  LDCU.64 UR8, c[0x4][0x90] ;  /* 0x01001200ff0877ac */ /* 0x000f220008000a00 */
[----:B0-----:R-:W-:Y:S01]  /*b570*/  MOV R4, UR4 ;  /* 0x0000000400047c02 */ /* 0x001fe20008000f00 */
[----:B------:R-:W-:Y:S01]  /*b580*/  IMAD.U32 R5, RZ, RZ, UR5 ;  /* 0x00000005ff057e24 */ /* 0x000fe2000f8e00ff */
[----:B---3--:R-:W-:-:S02]  /*b590*/  MOV R6, UR6 ;  /* 0x0000000600067c02 */ /* 0x008fc40008000f00 */
[----:B------:R-:W-:Y:S01]  /*b5a0*/  MOV R7, UR7 ;  /* 0x0000000700077c02 */ /* 0x000fe20008000f00 */
[----:B----4-:R-:W-:Y:S01]  /*b5b0*/  IMAD.U32 R10, RZ, RZ, UR8 ;  /* 0x00000008ff0a7e24 */ /* 0x010fe2000f8e00ff */
[----:B-1----:R-:W-:-:S07]  /*b5c0*/  MOV R11, UR9 ;  /* 0x00000009000b7c02 */ /* 0x002fce0008000f00 */
[----:B------:R-:W-:-:S07]  /*b5d0*/  LEPC R20, `(.L_x_24469) ;  /* 0x000000001014794e */ /* 0x000fce0000000000 */
[----:B--2---:R-:W-:Y:S05]  /*b5e0*/  CALL.ABS.NOINC R2 ;  /* 0x0000000002007343 */ /* 0x004fea0003c00000 */
.L_x_24469:
[----:B------:R-:W-:Y:S05]  /*b5f0*/  BRA `(.L_x_24445) ;  /* 0x0000000000947947 */ /* 0x000fea0003800000 */
.L_x_24468:
[----:B-1-3--:R-:W-:Y:S01]  /*b600*/  LOP3.LUT R6, R2, 0x7fffffff, RZ, 0xc0, !PT ;  /* 0x7fffffff02067812 */ /* 0x00afe200078ec0ff */
[----:B------:R-:W-:Y:S01]  /*b610*/  BSSY.RECONVERGENT B0, `(.L_x_24470) ;  /* 0x000000b000007945 */ /* 0x000fe20003800200 */
[----:B0-----:R-:W-:Y:S01]  /*b620*/  HFMA2 R0, -RZ, RZ, 0, 7.569789886474609375e-06 ;  /* 0x0000007fff007431 */ /* 0x001fe200000001ff */
[----:B------:R-:W-:Y:S02]  /*b630*/  SHF.R.U32.HI R7, RZ, 0x18, R2 ;  /* 0x00000018ff077819 */ /* 0x000fe40000011602 */
[----:B------:R-:W-:-:S13]  /*b640*/  ISETP.GT.U32.AND P0, PT, R6, 0x43efffff, PT ;  /* 0x43efffff0600780c */ /* 0x000fda0003f04070 */
[----:B------:R-:W-:Y:S05]  /*b650*/  @P0 BRA `(.L_x_24471) ;  /* 0x0000000000180947 */ /* 0x000fea0003800000 */
[----:B------:R-:W-:-:S13]  /*b660*/  ISETP.GE.U32.AND P0, PT, R6, 0x3c800000, PT ;  /* 0x3c8000000600780c */ /* 0x000fda0003f06070 */
[----:B------:R-:W-:-:S04]  /*b670*/  @P0 SHF.R.U32.HI R0, RZ, 0x14, R2 ;  /* 0x00000014ff000819 */ /* 0x000fc80000011602 */
[----:B--2---:R-:W-:-:S04]  /*b680*/  @P0 LOP3.LUT R3, R0, 0x1, RZ, 0xc0, !PT ;  /* 0x0000000100030812 */ /* 0x004fc800078ec0ff */
[----:B------:R-:W-:-:S04]  /*b690*/  @P0 IADD3 R0, PT, PT, R2, 0x407ffff, R3 ;  /* 0x0407ffff02000810 */ /* 0x000fc80007ffe003 */
[----:B------:R-:W-:Y:S01]  /*b6a0*/  @P0 SHF.R.U32.HI R0, RZ, 0x14, R0 ;  /* 0x00000014ff000819 */ /* 0x000fe20000011600 */
[----:B------:R-:W-:-:S07]  /*b6b0*/  @!P0 FADD.FTZ R0, R6, 16384 ;  /* 0x4680000006008421 */ /* 0x000fce0000010000 */
.L_x_24471:
[----:B------:R-:W-:Y:S05]  /*b6c0*/  BSYNC.RECONVERGENT B0 ;  /* 0x0000000000007941 */ /* 0x000fea0003800200 */
.L_x_24470:
[----:B--2---:R-:W-:-:S05]  /*b6d0*/  LOP3.LUT R3, R0, 0x80, R7, 0xf8, !PT ;  /* 0x0000008000037812 */ /* 0x004fca00078ef807 */
[----:B------:R3:W-:Y:S01]  /*b6e0*/  STG.E.U8 desc[UR36][R4.64], R3 ;  /* 0x0000000304007986 */ /* 0x0007e2000c101124 */
[----:B------:R-:W-:Y:S05]  /*b6f0*/  BRA `(.L_x_24445) ;  /* 0x0000000000547947 */ /* 0x000fea0003800000 */
.L_x_24467:
[----:B-1-3--:R-:W-:Y:S01]  /*b700*/  LOP3.LUT R6, R2, 0x7fffffff, RZ, 0xc0, !PT ;  /* 0x7fffffff02067812 */ /* 0x00afe200078ec0ff */
[----:B------:R-:W-:Y:S03]  /*b710*/  BSSY.RECONVERGENT B0, `(.L_x_24472) ;  /* 0x000000d000007945 */ /* 0x000fe60003800200 */
[----:B------:R-:W-:-:S13]  /*b720*/  ISETP.GT.U32.AND P0, PT, R6, 0x477fffff, PT ;  /* 0x477fffff0600780c */ /* 0x000fda0003f04070 */
[----:B------:R-:W-:Y:S05]  /*b730*/  @P0 BRA `(.L_x_24473) ;  /* 0x00000000001c0947 */ /* 0x000fea0003800000 */
[----:B------:R-:W-:-:S13]  /*b740*/  ISETP.GE.U32.AND P0, PT, R6, 0x38800000, PT ;  /* 0x388000000600780c */ /* 0x000fda0003f06070 */
[----:B0-----:R-:W-:-:S04]  /*b750*/  @P0 SHF.R.U32.HI R0, RZ, 0x15, R2 ;  /* 0x00000015ff000819 */ /* 0x001fc80000011602 */
[----:B--2---:R-:W-:-:S04]  /*b760*/  @P0 LOP3.LUT R3, R0, 0x1, RZ, 0xc0, !PT ;  /* 0x0000000100030812 */ /* 0x004fc800078ec0ff */
[----:B------:R-:W-:-:S04]  /*b770*/  @P0 IADD3 R0, PT, PT, R2, 0x80fffff, R3 ;  /* 0x080fffff02000810 */ /* 0x000fc80007ffe003 */
[----:B------:R-:W-:Y:S01]  /*b780*/  @P0 SHF.R.U32.HI R0, RZ, 0x15, R0 ;  /* 0x00000015ff000819 */ /* 0x000fe20000011600 */
[----:B------:R-:W-:Y:S01]  /*b790*/  @!P0 FADD.FTZ R0, R6, 128 ;  /* 0x4300000006008421 */ /* 0x000fe20000010000 */
[----:B------:R-:W-:Y:S06]  /*b7a0*/  BRA `(.L_x_24474) ;  /* 0x00000000000c7947 */ /* 0x000fec0003800000 */
.L_x_24473:
[----:B0-----:R-:W-:Y:S01]  /*b7b0*/  IMAD.MOV.U32 R0, RZ, RZ, 0x7f ;  /* 0x0000007fff007424 */ /* 0x001fe200078e00ff */
[----:B------:R-:W-:-:S04]  /*b7c0*/  ISETP.GT.U32.AND P0, PT, R6, 0x7f800000, PT ;  /* 0x7f8000000600780c */ /* 0x000fc80003f04070 */
[----:B------:R-:W-:-:S09]  /*b7d0*/  SEL R0, R0, 0x7c, P0 ;  /* 0x0000007c00007807 */ /* 0x000fd20000000000 */
.L_x_24474:
[----:B------:R-:W-:Y:S05]  /*b7e0*/  BSYNC.RECONVERGENT B0 ;  /* 0x0000000000007941 */ /* 0x000fea0003800200 */
.L_x_24472:
[----:B--2---:R-:W-:-:S04]  /*b7f0*/  SHF.R.U32.HI R3, RZ, 0x18, R2 ;  /* 0x00000018ff037819 */ /* 0x004fc80000011602 */
[----:B------:R-:W-:-:S05]  /*b800*/  LOP3.LUT R3, R0, 0x80, R3, 0xf8, !PT ;  /* 0x0000008000037812 */ /* 0x000fca00078ef803 */
[----:B------:R4:W-:Y:S01]  /*b810*/  STG.E.U8 desc[UR36][R4.64], R3 ;  /* 0x0000000304007986 */ /* 0x0009e2000c101124 */
[----:B------:R-:W-:Y:S05]  /*b820*/  BRA `(.L_x_24445) ;  /* 0x0000000000087947 */ /* 0x000fea0003800000 */
.L_x_24466:
[----:B-1-3--:R-:W-:-:S05]  /*b830*/  F2FP.BF16.F32.PACK_AB R2, RZ, R2 ;  /* 0x00000002ff02723e */ /* 0x00afca00000010ff */
[----:B------:R1:W-:Y:S02]  /*b840*/  STG.E.U16 desc[UR36][R4.64], R2 ;  /* 0x0000000204007986 */ /* 0x0003e4000c101524 */
.L_x_24445:
[----:B------:R-:W-:-:S07]  /*b850*/  IADD3 R17, PT, PT, R17, 0x80, RZ ;  /* 0x0000008011117810 */ /* 0x000fce0007ffe0ff */
.L_x_24378:
[----:B------:R-:W-:Y:S05]  /*b860*/  BSYNC.RECONVERGENT B6 ;  /* 0x0000000000067941 */ /* 0x000fea0003800200 */
.L_x_24377:
        /* <DEDUP_REMOVED lines=302> */
[----:B------:R-:W-:-:S04]  /*cb50*/  SHF.R.U32.HI R2, RZ, UR5, R2 ;  /* 0x00000005ff027c19 */ /* 0x000fc80008011602 */
[----:B------:R-:W-:-:S05]  /*cb60*/  IADD3 R3, PT, PT, -R2, RZ, RZ ;  /* 0x000000ff02037210 */ /* 0x000fca0007ffe1ff */
[----:B-1----:R-:W-:-:S04]  /*cb70*/  IMAD R5, R3, UR6, R5 ;  /* 0x0000000603057c24 */ /* 0x002fc8000f8e0205 */
[C---:B--2---:R-:W-:Y:S02]  /*cb80*/  IMAD R16, R5.reuse, UR8, R16 ;  /* 0x0000000805107c24 */ /* 0x044fe4000f8e0210 */
[----:B------:R-:W-:-:S07]  /*cb90*/  IMAD R0, R5, UR9, R0 ;  /* 0x0000000905007c24 */ /* 0x000fce000f8e0200 */
.L_x_24477:
        /* <DEDUP_REMOVED lines=16> */
[----:B------:R-:W-:Y:S01]  /*cca0*/  MOV R5, RZ ;  /* 0x000000ff00057202 */ /* 0x000fe20000000f00 */
[----:B--2---:R2:W3:Y:S01]  /*ccb0*/  I2F.S16 R4, R2 ;  /* 0x0000000200047306 */ /* 0x0044e20000101400 */
[----:B------:R-:W-:Y:S05]  /*ccc0*/  BRA `(.L_x_24484) ;  /* 0x0000000c00bc7947 */ /* 0x000fea0003800000 */
.L_x_24482:
[----:B------:R-:W2:Y:S01]  /*ccd0*/  LDG.E.U8 R2, desc[UR36][R2.64] ;  /* 0x0000002402027981 */ /* 0x000ea2000c1e1100 */
[----:B------:R-:W-:Y:S01]  /*cce0*/  HFMA2 R5, -RZ, RZ, 0, 0 ;  /* 0x00000000ff057431 */ /* 0x000fe200000001ff */
[----:B--2---:R-:W-:Y:S01]  /*ccf0*/  I2FP.F32.U32 R4, R2 ;  /* 0x0000000200047245 */ /* 0x004fe20000201000 */
[----:B------:R-:W-:Y:S06]  /*cd00*/  BRA `(.L_x_24484) ;  /* 0x0000000c00ac7947 */ /* 0x000fec0003800000 */
.L_x_24481:
        /* <DEDUP_REMOVED lines=10> */
.L_x_24486:
[----:B------:R-:W2:Y:S01]  /*cdb0*/  LDG.E R2, desc[UR36][R2.64] ;  /* 0x0000002402027981 */ /* 0x000ea2000c1e1900 */
[----:B------:R-:W-:Y:S02]  /*cdc0*/  MOV R5, RZ ;  /* 0x000000ff00057202 */ /* 0x000fe40000000f00 */
[----:B--2---:R-:W-:Y:S01]  /*cdd0*/  I2FP.F32.S32 R4, R2 ;  /* 0x0000000200047245 */ /* 0x004fe20000201400 */
[----:B------:R-:W-:Y:S06]  /*cde0*/  BRA `(.L_x_24484) ;  /* 0x0000000c00747947 */ /* 0x000fec0003800000 */
.L_x_24485:
[----:B------:R-:W2:Y:S01]  /*cdf0*/  LDG.E.U16 R2, desc[UR36][R2.64] ;  /* 0x0000002402027981 */ /* 0x000ea2000c1e1500 */
[----:B------:R-:W-:Y:S01]  /*ce00*/  HFMA2 R5, -RZ, RZ, 0, 0 ;  /* 0x00000000ff057431 */ /* 0x000fe200000001ff */
[----:B--2---:R0:W1:Y:S01]  /*ce10*/  I2F.S16 R4, R2 ;  /* 0x0000000200047306 */ /* 0x0040620000101400 */
[----:B------:R-:W-:Y:S05]  /*ce20*/  BRA `(.L_x_24484) ;  /* 0x0000000c00647947 */ /* 0x000fea0003800000 */
.L_x_24480:
[----:B------:R-:W-:-:S09]  /*ce30*/  UISETP.GT.AND UP0, UPT, UR4, 0x6, UPT ;  /* 0x000000060400788c */ /* 0x000fd2000bf04270 */
[----:B------:R-:W-:Y:S05]  /*ce40*/  BRA.U UP0, `(.L_x_24487) ;  /* 0x00000001002c7547 */ /* 0x000fea000b800000 */
[----:B------:R-:W-:-:S09]  /*ce50*/  UISETP.NE.AND UP0, UPT, UR4, 0x5, UPT ;  /* 0x000000050400788c */ /* 0x000fd2000bf05270 */
[----:B------:R-:W-:Y:S05]  /*ce60*/  BRA.U !UP0, `(.L_x_24488) ;  /* 0x0000000108147547 */ /* 0x000fea000b800000 */
[----:B------:R-:W-:-:S09]  /*ce70*/  UISETP.NE.AND UP0, UPT, UR4, 0x6, UPT ;  /* 0x000000060400788c */ /* 0x000fd2000bf05270 */
[----:B------:R-:W-:Y:S05]  /*ce80*/  BRA.U UP0, `(.L_x_24483) ;  /* 0x0000000900e87547 */ /* 0x000fea000b800000 */
[----:B------:R0:W5:Y:S01]  /*ce90*/  LDG.E R4, desc[UR36][R2.64] ;  /* 0x0000002402047981 */ /* 0x000162000c1e1900 */
[----:B------:R-:W-:Y:S01]  /*cea0*/  IMAD.MOV.U32 R5, RZ, RZ, RZ ;  /* 0x000000ffff057224 */ /* 0x000fe200078e00ff */
[----:B------:R-:W-:Y:S06]  /*ceb0*/  BRA `(.L_x_24484) ;  /* 0x0000000c00407947 */ /* 0x000fec0003800000 */
.L_x_24488:
[----:B------:R-:W2:Y:S01]  /*cec0*/  LDG.E.U16 R2, desc[UR36][R2.64] ;  /* 0x0000002402027981 */ /* 0x000ea2000c1e1500 */
[----:B------:R-:W-:Y:S01]  /*ced0*/  MOV R5, RZ ;  /* 0x000000ff00057202 */ /* 0x000fe20000000f00 */
[----:B--2---:R-:W-:Y:S01]  /*cee0*/  HADD2.F32 R4, -RZ, R2.H0_H0 ;  /* 0x20000002ff047230 */ /* 0x004fe20000004100 */
[----:B------:R-:W-:Y:S06]  /*cef0*/  BRA `(.L_x_24484) ;  /* 0x0000000c00307947 */ /* 0x000fec0003800000 */
.L_x_24487:
        /* <DEDUP_REMOVED lines=8> */
.L_x_24490:
[----:B------:R-:W2:Y:S02]  /*cf80*/  LDG.E R2, desc[UR36][R2.64] ;  /* 0x0000002402027981 */ /* 0x000ea4000c1e1900 */
[--C-:B--2---:R-:W-:Y:S02]  /*cf90*/  HADD2.F32 R4, -RZ, R2.reuse.H0_H0 ;  /* 0x20000002ff047230 */ /* 0x104fe40000004100 */
[----:B------:R-:W-:Y:S01]  /*cfa0*/  HADD2.F32 R5, -RZ, R2.H1_H1 ;  /* 0x30000002ff057230 */ /* 0x000fe20000004100 */
[----:B------:R-:W-:Y:S06]  /*cfb0*/  BRA `(.L_x_24484) ;  /* 0x0000000c00007947 */ /* 0x000fec0003800000 */
.L_x_24489:
        /* <DEDUP_REMOVED lines=12> */
.L_x_24479:
        /* <DEDUP_REMOVED lines=13> */
.L_x_24493:
        /* <DEDUP_REMOVED lines=22> */
.L_x_24492:
[----:B------:R-:W-:-:S09]  /*d2b0*/  UISETP.NE.AND UP0, UPT, UR4, 0xf, UPT ;  /* 0x0000000f0400788c */ /* 0x000fd2000bf05270 */
[----:B------:R-:W-:Y:S05]  /*d2c0*/  BRA.U !UP0, `(.L_x_24494) ;  /* 0x0000000108947547 */ /* 0x000fea000b800000 */
[----:B------:R-:W-:-:S09]  /*d2d0*/  UISETP.NE.AND UP0, UPT, UR4, 0x17, UPT ;  /* 0x000000170400788c */ /* 0x000fd2000bf05270 */
[----:B------:R-:W-:Y:S05]  /*d2e0*/  BRA.U !UP0, `(.L_x_24495) ;  /* 0x0000000108587547 */ /* 0x000fea000b800000 */
[----:B------:R-:W-:-:S09]  /*d2f0*/  UISETP.NE.AND UP0, UPT, UR4, 0x18, UPT ;  /* 0x000000180400788c */ /* 0x000fd2000bf05270 */
[----:B------:R-:W-:Y:S05]  /*d300*/  BRA.U UP0, `(.L_x_24483) ;  /* 0x0000000500c87547 */ /* 0x000fea000b800000 */
[----:B------:R-:W2:Y:S01]  /*d310*/  LDG.E.U8 R4, desc[UR36][R2.64] ;  /* 0x0000002402047981 */ /* 0x000ea2000c1e1100 */
[----:B------:R-:W-:Y:S02]  /*d320*/  MOV R6, 0x1f ;  /* 0x0000001f00067802 */ /* 0x000fe40000000f00 */
[----:B--2---:R-:W-:-:S04]  /*d330*/  SHF.L.U32 R4, R4, 0x18, RZ ;  /* 0x0000001804047819 */ /* 0x004fc800000006ff */
[C---:B------:R-:W-:Y:S02]  /*d340*/  LOP3.LUT R0, R4.reuse, 0x7f000000, RZ, 0xc0, !PT ;  /* 0x7f00000004007812 */ /* 0x040fe400078ec0ff */
[----:B------:R-:W-:Y:S02]  /*d350*/  LOP3.LUT P0, RZ, R4, 0x7f000000, RZ, 0xc0, !PT ;  /* 0x7f00000004ff7812 */ /* 0x000fe4000780c0ff */
[----:B------:R-:W0:Y:S02]  /*d360*/  FLO.U32 R5, R0 ;  /* 0x0000000000057300 */ /* 0x000e2400000e0000 */
[----:B0-----:R-:W-:-:S05]  /*d370*/  IMAD.MOV R5, RZ, RZ, -R5 ;  /* 0x000000ffff057224 */ /* 0x001fca00078e0a05 */
[----:B------:R-:W-:-:S04]  /*d380*/  VIADDMNMX.U32 R5, R5, R6, 0x4, !PT ;  /* 0x0000000405057446 */ /* 0x000fc80007800006 */
[----:B------:R-:W-:-:S04]  /*d390*/  IADD3 R5, PT, PT, R5, -0x4, RZ ;  /* 0xfffffffc05057810 */ /* 0x000fc80007ffe0ff */
        /* <DEDUP_REMOVED lines=8> */
[----:B------:R-:W-:-:S03]  /*d420*/  HFMA2 R5, -RZ, RZ, 0, 0 ;  /* 0x00000000ff057431 */ /* 0x000fc600000001ff */
[----:B------:R-:W-:Y:S01]  /*d430*/  LOP3.LUT R4, R3, 0x80000000, R4, 0xf8, !PT ;  /* 0x8000000003047812 */ /* 0x000fe200078ef804 */
[----:B------:R-:W-:Y:S06]  /*d440*/  BRA `(.L_x_24484) ;  /* 0x0000000400dc7947 */ /* 0x000fec0003800000 */
.L_x_24495:
[----:B------:R-:W2:Y:S02]  /*d450*/  LDG.E.U8 R2, desc[UR36][R2.64] ;  /* 0x0000002402027981 */ /* 0x000ea4000c1e1100 */
[C---:B--2---:R-:W-:Y:S01]  /*d460*/  IMAD.SHL.U32 R0, R2.reuse, 0x2000000, RZ ;  /* 0x0200000002007824 */ /* 0x044fe200078e00ff */
[----:B------:R-:W-:-:S04]  /*d470*/  SHF.L.U32 R5, R2, 0x8, RZ ;  /* 0x0000000802057819 */ /* 0x000fc800000006ff */
        /* <DEDUP_REMOVED lines=10> */
.L_x_24494:
[----:B------:R-:W2:Y:S01]  /*d520*/  LDG.E.U16 R2, desc[UR36][R2.64] ;  /* 0x0000002402027981 */ /* 0x000ea2000c1e1500 */
[----:B------:R-:W-:Y:S01]  /*d530*/  IMAD.MOV.U32 R5, RZ, RZ, RZ ;  /* 0x000000ffff057224 */ /* 0x000fe200078e00ff */
[----:B--2---:R-:W-:Y:S01]  /*d540*/  SHF.L.U32 R4, R2, 0x10, RZ ;  /* 0x0000001002047819 */ /* 0x004fe200000006ff */
[----:B------:R-:W-:Y:S06]  /*d550*/  BRA `(.L_x_24484) ;  /* 0x0000000400987947 */ /* 0x000fec0003800000 */
.L_x_24491:
        /* <DEDUP_REMOVED lines=9> */
[----:B------:R-:W-:Y:S01]  /*d5f0*/  HFMA2 R5, -RZ, RZ, 0, 0 ;  /* 0x00000000ff057431 */ /* 0x000fe200000001ff */
[----:B--2---:R-:W-:Y:S01]  /*d600*/  I2FP.F32.U32 R4, R2 ;  /* 0x0000000200047245 */ /* 0x004fe20000201000 */
[----:B------:R-:W-:Y:S06]  /*d610*/  BRA `(.L_x_24484) ;  /* 0x0000000400687947 */ /* 0x000fec0003800000 */
.L_x_24498:
[----:B------:R-:W2:Y:S01]  /*d620*/  LDG.E.U8 R3, desc[UR36][R2.64] ;  /* 0x0000002402037981 */ /* 0x000ea2000c1e1100 */
[----:B------:R-:W-:Y:S02]  /*d630*/  CS2R R4, SRZ ;  /* 0x0000000000047805 */ /* 0x000fe4000001ff00 */
        /* <DEDUP_REMOVED lines=18> */
.L_x_24500:
[----:B------:R-:W-:Y:S05]  /*d760*/  BSYNC.RECONVERGENT B0 ;  /* 0x0000000000007941 */ /* 0x000fea0003800200 */
.L_x_24499:
[----:B------:R-:W-:Y:S01]  /*d770*/  IMAD.SHL.U32 R0, R0, 0x100000, RZ ;  /* 0x0010000000007824 */ /* 0x000fe200078e00ff */
[----:B------:R-:W-:-:S04]  /*d780*/  LEA R2, R2, 0x3b800000, 0x17 ;  /* 0x3b80000002027811 */ /* 0x000fc800078eb8ff */
[----:B------:R-:W-:Y:S01]  /*d790*/  LOP3.LUT R4, R2, R0, R9, 0xfe, !PT ;  /* 0x0000000002047212 */ /* 0x000fe200078efe09 */
[----:B------:R-:W-:Y:S06]  /*d7a0*/  BRA `(.L_x_24484) ;  /* 0x0000000400047947 */ /* 0x000fec0003800000 */
.L_x_24497:
        /* <DEDUP_REMOVED lines=20> */
.L_x_24502:
[----:B------:R-:W-:Y:S05]  /*d8f0*/  BSYNC.RECONVERGENT B0 ;  /* 0x0000000000007941 */ /* 0x000fea0003800200 */
.L_x_24501:
[----:B------:R-:W-:Y:S02]  /*d900*/  SHF.L.U32 R0, R0, 0x15, RZ ;  /* 0x0000001500007819 */ /* 0x000fe400000006ff */
[----:B------:R-:W-:-:S04]  /*d910*/  LEA R2, R2, 0x37800000, 0x17 ;  /* 0x3780000002027811 */ /* 0x000fc800078eb8ff */
[----:B------:R-:W-:Y:S01]  /*d920*/  LOP3.LUT R4, R2, R0, R9, 0xfe, !PT ;  /* 0x0000000002047212 */ /* 0x000fe200078efe09 */
[----:B------:R-:W-:Y:S06]  /*d930*/  BRA `(.L_x_24484) ;  /* 0x0000000000a07947 */ /* 0x000fec0003800000 */
.L_x_24496:
        /* <DEDUP_REMOVED lines=12> */
[----:B------:R-:W-:Y:S02]  /*da00*/  @!P0 MOV R4, 0x7f800001 ;  /* 0x7f80000100048802 */ /* 0x000fe40000000f00 */
[----:B------:R-:W-:Y:S01]  /*da10*/  @P0 SHF.L.U32 R4, R2, 0x17, RZ ;  /* 0x0000001702040819 */ /* 0x000fe200000006ff */
[----:B------:R-:W-:Y:S06]  /*da20*/  BRA `(.L_x_24484) ;  /* 0x0000000000647947 */ /* 0x000fec0003800000 */
.L_x_24483:
[----:B------:R-:W-:Y:S01]  /*da30*/  MOV R0, 0x0 ;  /* 0x0000000000007802 */ /* 0x000fe20000000f00 */
[----:B------:R-:W0:Y:S01]  /*da40*/  LDCU.64 UR4, c[0x4][0x198] ;  /* 0x01003300ff0477ac */ /* 0x000e220008000a00 */
[----:B------:R-:W-:Y:S02]  /*da50*/  HFMA2 R12, -RZ, RZ, 0, 5.9604644775390625e-08 ;  /* 0x00000001ff0c7431 */ /* 0x000fe400000001ff */
[----:B------:R-:W-:Y:S01]  /*da60*/  IMAD.MOV.U32 R8, RZ, RZ, 0x4e ;  /* 0x0000004eff087424 */ /* 0x000fe200078e00ff */
[----:B------:R1:W2:Y:S01]  /*da70*/  LDC.64 R2, c[0x4][R0] ;  /* 0x0100000000027b82 */ /* 0x0002a20000000a00 */
[----:B------:R-:W3:Y:S01]  /*da80*/  LDCU.64 UR6, c[0x4][0x1a0] ;  /* 0x01003400ff0677ac */ /* 0x000ee20008000a00 */
[----:B------:R-:W-:Y:S01]  /*da90*/  MOV R13, RZ ;  /* 0x000000ff000d7202 */ /* 0x000fe20000000f00 */
[----:B------:R-:W4:Y:S01]  /*daa0*/  LDCU.64 UR8, c[0x4][0x88] ;  /* 0x01001100ff0877ac */ /* 0x000f220008000a00 */
[----:B0-----:R-:W-:Y:S01]  /*dab0*/  IMAD.U32 R4, RZ, RZ, UR4 ;  /* 0x00000004ff047e24 */ /* 0x001fe2000f8e00ff */
[----:B------:R-:W-:-:S02]  /*dac0*/  MOV R5, UR5 ;  /* 0x0000000500057c02 */ /* 0x000fc40008000f00 */
[----:B---3--:R-:W-:Y:S01]  /*dad0*/  MOV R6, UR6 ;  /* 0x0000000600067c02 */ /* 0x008fe20008000f00 */
[----:B------:R-:W-:Y:S01]  /*dae0*/  IMAD.U32 R7, RZ, RZ, UR7 ;  /* 0x00000007ff077e24 */ /* 0x000fe2000f8e00ff */
[----:B----4-:R-:W-:Y:S02]  /*daf0*/  MOV R10, UR8 ;  /* 0x00000008000a7c02 */ /* 0x010fe40008000f00 */
[----:B-1----:R-:W-:-:S07]  /*db00*/  MOV R11, UR9 ;  /* 0x00000009000b7c02 */ /* 0x002fce0008000f00 */
[----:B------:R-:W-:-:S07]  /*db10*/  LEPC R20, `(.L_x_24505) ;  /* 0x000000001014794e */ /* 0x000fce0000000000 */
[----:B--2---:R-:W-:Y:S05]  /*db20*/  CALL.ABS.NOINC R2 ;  /* 0x0000000002007343 */ /* 0x004fea0003c00000 */
.L_x_24505:
[----:B------:R-:W-:Y:S01]  /*db30*/  CS2R R4, SRZ ;  /* 0x0000000000047805 */ /* 0x000fe2000001ff00 */
[----:B------:R-:W-:Y:S06]  /*db40*/  BRA `(.L_x_24484) ;  /* 0x00000000001c7947 */ /* 0x000fec0003800000 */
.L_x_24504:
[----:B------:R-:W2:Y:S01]  /*db50*/  LDG.E.64 R2, desc[UR36][R2.64] ;  /* 0x0000002402027981 */ /* 0x000ea2000c1e1b00 */
[----:B------:R-:W-:Y:S01]  /*db60*/  IMAD.MOV.U32 R5, RZ, RZ, RZ ;  /* 0x000000ffff057224 */ /* 0x000fe200078e00ff */
[----:B--2---:R0:W1:Y:S02]  /*db70*/  I2F.U64 R4, R2 ;  /* 0x0000000200047312 */ /* 0x0040640000301000 */
[----:B01----:R-:W-:Y:S05]  /*db80*/  BRA `(.L_x_24484) ;  /* 0x00000000000c7947 */ /* 0x003fea0003800000 */
.L_x_24503:
[----:B------:R-:W2:Y:S01]  /*db90*/  LDG.E R2, desc[UR36][R2.64] ;  /* 0x0000002402027981 */ /* 0x000ea2000c1e1900 */
[----:B------:R-:W-:Y:S01]  /*dba0*/  HFMA2 R5, -RZ, RZ, 0, 0 ;  /* 0x00000000ff057431 */ /* 0x000fe200000001ff */
[----:B--2---:R-:W-:-:S07]  /*dbb0*/  I2FP.F32.U32 R4, R2 ;  /* 0x0000000200047245 */ /* 0x004fce0000201000 */
.L_x_24484:
[----:B------:R-:W-:Y:S05]  /*dbc0*/  BSYNC.RECONVERGENT B7 ;  /* 0x0000000000077941 */ /* 0x000fea0003800200 */
.L_x_24478:
        /* <DEDUP_REMOVED lines=24> */
[----:B------:R-:W-:Y:S01]  /*dd50*/  IMAD.MOV.U32 R8, RZ, RZ, 0x3e800000 ;  /* 0x3e800000ff087424 */ /* 0x000fe200078e00ff */
[----:B------:R-:W-:Y:S01]  /*dd60*/  MOV R9, 0x3d39bf78 ;  /* 0x3d39bf7800097802 */ /* 0x000fe20000000f00 */
[----:B------:R-:W-:Y:S01]  /*dd70*/  BSSY.RECONVERGENT B3, `(.L_x_24512) ;  /* 0x000002a000037945 */ /* 0x000fe20003800200 */
[----:B------:R-:W-:-:S04]  /*dd80*/  FMUL.FTZ R7, R2, R7 ;  /* 0x0000000702077220 */ /* 0x000fc80000410000 */
[----:B------:R-:W-:-:S04]  /*dd90*/  FFMA.FTZ R11, R0, R0, R7 ;  /* 0x00000000000b7223 */ /* 0x000fc80000010007 */
[C---:B------:R-:W-:Y:S01]  /*dda0*/  FADD.FTZ.RZ R2, R11.reuse, 1 ;  /* 0x3f8000000b027421 */ /* 0x040fe2000001c000 */
[----:B------:R-:W-:-:S04]  /*ddb0*/  ISETP.GE.U32.AND P1, PT, R11, 0x7f800000, PT ;  /* 0x7f8000000b00780c */ /* 0x000fc80003f26070 */
[----:B------:R-:W-:Y:S02]  /*ddc0*/  IADD3 R2, PT, PT, R2, -0x3f400000, RZ ;  /* 0xc0c0000002027810 */ /* 0x000fe40007ffe0ff */
[----:B------:R-:W-:Y:S02]  /*ddd0*/  ISETP.GT.AND P0, PT, R11, -0x40800000, P1 ;  /* 0xbf8000000b00780c */ /* 0x000fe40000f04270 */
[----:B------:R-:W-:-:S04]  /*dde0*/  LOP3.LUT R2, R2, 0xff800000, RZ, 0xc0, !PT ;  /* 0xff80000002027812 */ /* 0x000fc800078ec0ff */
[----:B------:R-:W-:Y:S02]  /*ddf0*/  IADD3 R7, PT, PT, -R2, 0x40800000, RZ ;  /* 0x4080000002077810 */ /* 0x000fe40007ffe1ff */
[-C--:B------:R-:W-:Y:S02]  /*de00*/  IADD3 R6, PT, PT, R11, -R2.reuse, RZ ;  /* 0x800000020b067210 */ /* 0x080fe40007ffe0ff */
[----:B------:R-:W-:Y:S01]  /*de10*/  I2FP.F32.S32 R2, R2 ;  /* 0x0000000200027245 */ /* 0x000fe20000201400 */
[----:B------:R-:W-:Y:S01]  /*de20*/  FFMA.FTZ R7, R7, R8, -1 ;  /* 0xbf80000007077423 */ /* 0x000fe20000010008 */
[----:B------:R-:W-:Y:S01]  /*de30*/  @P1 FSETP.NEU.FTZ.AND P3, PT, R11, RZ, PT ;  /* 0x000000ff0b00120b */ /* 0x000fe20003f7d000 */
[----:B------:R-:W0:Y:S02]  /*de40*/  MUFU.RCP R8, R3 ;  /* 0x0000000300087308 */ /* 0x000e240000001000 */
[----:B------:R-:W-:Y:S01]  /*de50*/  FADD.FTZ R6, R6, R7 ;  /* 0x0000000706067221 */ /* 0x000fe20000010000 */
[----:B------:R-:W-:-:S03]  /*de60*/  FMUL.FTZ R2, R2, 1.1920928955078125e-07 ;  /* 0x3400000002027820 */ /* 0x000fc60000410000 */
        /* <DEDUP_REMOVED lines=25> */
[----:B------:R-:W-:-:S07]  /*e000*/  MOV R6, R0 ;  /* 0x0000000000067202 */ /* 0x000fce0000000f00 */
.L_x_24513:
[----:B------:R-:W-:Y:S05]  /*e010*/  BSYNC.RECONVERGENT B3 ;  /* 0x0000000000037941 */ /* 0x000fea0003800200 */
.L_x_24512:
        /* <DEDUP_REMOVED lines=22> */
[----:B------:R-:W-:Y:S02]  /*e180*/  @!P3 FSEL R0, R3, 0.78539818525314331055, !P0 ;  /* 0x3f490fdb0300b808 */ /* 0x000fe40004000000 */
[----:B------:R-:W-:Y:S02]  /*e190*/  @!P1 FSEL R0, RZ, 3.1415927410125732422, P0 ;  /* 0x40490fdbff009808 */ /* 0x000fe40000000000 */
[----:B------:R-:W-:Y:S02]  /*e1a0*/  FSETP.NAN.FTZ.AND P0, PT, |R4|, |R4|, PT ;  /* 0x400000040400720b */ /* 0x000fe40003f18200 */
[----:B------:R-:W-:-:S04]  /*e1b0*/  LOP3.LUT R5, R0, 0x80000000, R5, 0xb8, !PT ;  /* 0x8000000000057812 */ /* 0x000fc800078eb805 */
[----:B------:R-:W-:Y:S01]  /*e1c0*/  FSEL R4, R4, R5, P0 ;  /* 0x0000000504047208 */ /* 0x000fe20000000000 */
[----:B------:R-:W-:Y:S06]  /*e1d0*/  BRA `(.L_x_24514) ;  /* 0x0000002000107947 */ /* 0x000fec0003800000 */
.L_x_24511:
        /* <DEDUP_REMOVED lines=19> */
.L_x_24517:
[----:B------:R-:W-:Y:S05]  /*e310*/  BSYNC.RECONVERGENT B3 ;  /* 0x0000000000037941 */ /* 0x000fea0003800200 */
.L_x_24516:
        /* <DEDUP_REMOVED lines=28> */
.L_x_24515:
        /* <DEDUP_REMOVED lines=25> */
.L_x_24519:
        /* <DEDUP_REMOVED lines=66> */
.L_x_24518:
        /* <DEDUP_REMOVED lines=10> */
[----:B------:R-:W-:-:S03]  /*eb30*/  IMAD.MOV.U32 R9, RZ, RZ, 0x3d39bf78 ;  /* 0x3d39bf78ff097424 */ /* 0x000fc600078e00ff */
        /* <DEDUP_REMOVED lines=11> */
[----:B------:R-:W-:Y:S02]  /*ebf0*/  IADD3 R7, PT, PT, -R2, 0x40800000, RZ ;  /* 0x4080000002077810 */ /* 0x000fe40007ffe1ff */
[-C--:B------:R-:W-:Y:S02]  /*ec00*/  IADD3 R6, PT, PT, R15, -R2.reuse, RZ ;  /* 0x800000020f067210 */ /* 0x080fe40007ffe0ff */
[----:B------:R-:W-:Y:S01]  /*ec10*/  I2FP.F32.S32 R2, R2 ;  /* 0x0000000200027245 */ /* 0x000fe20000201400 */
[----:B------:R-:W-:Y:S02]  /*ec20*/  FFMA.FTZ R7, R7, R8, -1 ;  /* 0xbf80000007077423 */ /* 0x000fe40000010008 */
        /* <DEDUP_REMOVED lines=16> */
[----:B------:R-:W-:-:S03]  /*ed30*/  @P0 MOV R6, 0x7f800000 ;  /* 0x7f80000000060802 */ /* 0x000fc60000000f00 */
[----:B------:R-:W-:Y:S02]  /*ed40*/  FFMA.FTZ R2, R2, 0.69314718246459960938, R7 ;  /* 0x3f31721802027823 */ /* 0x000fe40000010007 */
        /* <DEDUP_REMOVED lines=11> */
.L_x_24521:
[----:B------:R-:W-:Y:S05]  /*ee00*/  BSYNC.RECONVERGENT B3 ;  /* 0x0000000000037941 */ /* 0x000fea0003800200 */
.L_x_24520:
[----:B------:R-:W-:Y:S02]  /*ee10*/  HFMA2 R7, -RZ, RZ, 0.89990234375, 10328 ;  /* 0x3b33710bff077431 */ /* 0x000fe400000001ff */
[----:B------:R-:W-:Y:S01]  /*ee20*/  FMUL.FTZ R0, R6, R6 ;  /* 0x0000000606007220 */ /* 0x000fe20000410000 */
[----:B------:R-:W-:Y:S02]  /*ee30*/  MOV R9, 0x3f6ee581 ;  /* 0x3f6ee58100097802 */ /* 0x000fe40000000f00 */
[----:B------:R-:W-:Y:S01]  /*ee40*/  ISETP.GE.AND P0, PT, R4, RZ, PT ;  /* 0x000000ff0400720c */ /* 0x000fe20003f06270 */
        /* <DEDUP_REMOVED lines=24> */
.L_x_24510:
        /* <DEDUP_REMOVED lines=28> */
[----:B------:R-:W-:-:S07]  /*f190*/  MOV R7, R0 ;  /* 0x0000000000077202 */ /* 0x000fce0000000f00 */
.L_x_24523:
[----:B------:R-:W-:Y:S05]  /*f1a0*/  BSYNC.RECONVERGENT B3 ;  /* 0x0000000000037941 */ /* 0x000fea0003800200 */
.L_x_24522:
        /* <DEDUP_REMOVED lines=28> */
.L_x_24509:
[----:B------:R-:W-:-:S13]  /*f370*/  FSETP.GEU.FTZ.AND P0, PT, R0, 9.999999682655225389e-20, PT ;  /* 0x1fec1e4a0000780b */ /* 0x000fda0003f1e000 */
[----:B------:R-:W-:Y:S05]  /*f380*/  @!P0 BRA `(.L_x_24524) ;  /* 0x0000000400188947 */ /* 0x000fea0003800000 */
[----:B------:R-:W-:Y:S01]  /*f390*/  FMUL.FTZ R9, R0, R0 ;  /* 0x0000000000097220 */ /* 0x000fe20000410000 */
[----:B------:R-:W-:Y:S02]  /*f3a0*/  HFMA2 R7, -RZ, RZ, 1.625, 0 ;  /* 0x3e800000ff077431 */ /* 0x000fe400000001ff */
[----:B------:R-:W-:Y:S01]  /*f3b0*/  IMAD.MOV.U32 R8, RZ, RZ, 0x3d39bf78 ;  /* 0x3d39bf78ff087424 */ /* 0x000fe200078e00ff */
[----:B------:R-:W-:Y:S01]  /*f3c0*/  BSSY.RECONVERGENT B3, `(.L_x_24525) ;  /* 0x0000028000037945 */ /* 0x000fe20003800200 */
[C---:B------:R-:W-:Y:S01]  /*f3d0*/  FADD.FTZ.RZ R2, R9.reuse, 1 ;  /* 0x3f80000009027421 */ /* 0x040fe2000001c000 */
[----:B------:R-:W-:-:S03]  /*f3e0*/  ISETP.GE.U32.AND P1, PT, R9, 0x7f800000, PT ;  /* 0x7f8000000900780c */ /* 0x000fc60003f26070 */
[----:B------:R-:W-:Y:S01]  /*f3f0*/  VIADD R2, R2, 0xc0c00000 ;  /* 0xc0c0000002027836 */ /* 0x000fe20000000000 */
[----:B------:R-:W-:-:S04]  /*f400*/  ISETP.GT.AND P0, PT, R9, -0x40800000, P1 ;  /* 0xbf8000000900780c */ /* 0x000fc80000f04270 */
        /* <DEDUP_REMOVED lines=20> */
[----:B------:R-:W-:Y:S01]  /*f550*/  FFMA R3, R11, R8, 1 ;  /* 0x3f8000000b037423 */ /* 0x000fe20000000008 */
[----:B------:R-:W-:Y:S02]  /*f560*/  @P1 MOV R8, 0x7f800000 ;  /* 0x7f80000000081802 */ /* 0x000fe40000000f00 */
[----:B------:R-:W-:Y:S01]  /*f570*/  FFMA.FTZ R2, R2, 0.69314718246459960938, R7 ;  /* 0x3f31721802027823 */ /* 0x000fe20000010007 */
[----:B------:R-:W-:Y:S02]  /*f580*/  FFMA R6, R3, R0, RZ ;  /* 0x0000000003067223 */ /* 0x000fe400000000ff */
[----:B------:R-:W-:Y:S01]  /*f590*/  @P0 FFMA.FTZ R2, R9, R8, +INF ;  /* 0x7f80000009020423 */ /* 0x000fe20000010008 */
[----:B------:R-:W0:Y:S01]  /*f5a0*/  FCHK P0, R0, 1 ;  /* 0x3f80000000007902 */ /* 0x000e220000000000 */
[----:B------:R-:W-:-:S03]  /*f5b0*/  FFMA R7, R6, -1, R0 ;  /* 0xbf80000006077823 */ /* 0x000fc60000000000 */
[----:B------:R-:W-:Y:S01]  /*f5c0*/  @P1 FSEL R2, R2, -RZ, P3 ;  /* 0x800000ff02021208 */ /* 0x000fe20001800000 */
[----:B------:R-:W-:-:S04]  /*f5d0*/  FFMA R3, R3, R7, R6 ;  /* 0x0000000703037223 */ /* 0x000fc80000000006 */
[----:B------:R-:W-:Y:S01]  /*f5e0*/  FMUL.FTZ R2, R2, 0.5 ;  /* 0x3f00000002027820 */ /* 0x000fe20000410000 */
[----:B0-----:R-:W-:Y:S06]  /*f5f0*/  @!P0 BRA `(.L_x_24526) ;  /* 0x0000000000108947 */ /* 0x001fec0003800000 */
[----:B------:R-:W-:Y:S01]  /*f600*/  IMAD.MOV.U32 R9, RZ, RZ, 0x3f800000 ;  /* 0x3f800000ff097424 */ /* 0x000fe200078e00ff */
[----:B------:R-:W-:-:S07]  /*f610*/  MOV R6, 0xf630 ;  /* 0x0000f63000067802 */ /* 0x000fce0000000f00 */
[----:B------:R-:W-:Y:S05]  /*f620*/  CALL.REL.NOINC `($__internal_54_$__cuda_sm3x_div_rn_ftz_f32_slowpath) ;  /* 0x00000078007c7944 */ /* 0x000fea0003c00000 */
[----:B------:R-:W-:-:S07]  /*f630*/  MOV R3, R0 ;  /* 0x0000000000037202 */ /* 0x000fce0000000f00 */
.L_x_24526:
[----:B------:R-:W-:Y:S05]  /*f640*/  BSYNC.RECONVERGENT B3 ;  /* 0x0000000000037941 */ /* 0x000fea0003800200 */
.L_x_24525:
        /* <DEDUP_REMOVED lines=26> */
.L_x_24524:
[----:B------:R-:W-:Y:S01]  /*f7f0*/  HFMA2 R3, -RZ, RZ, 1.875, 0 ;  /* 0x3f800000ff037431 */ /* 0x000fe200000001ff */
        /* <DEDUP_REMOVED lines=14> */
.L_x_24528:
[----:B------:R-:W-:Y:S05]  /*f8e0*/  BSYNC.RECONVERGENT B3 ;  /* 0x0000000000037941 */ /* 0x000fea0003800200 */
.L_x_24527:
        /* <DEDUP_REMOVED lines=26> */
.L_x_24508:
        /* <DEDUP_REMOVED lines=14> */
[----:B------:R-:W-:-:S03]  /*fb70*/  HFMA2 R9, -RZ, RZ, 1.875, 0 ;  /* 0x3f800000ff097431 */ /* 0x000fc600000001ff */
        /* <DEDUP_REMOVED lines=19> */
.L_x_24530:
[----:B------:R-:W-:Y:S05]  /*fcb0*/  BSYNC.RECONVERGENT B3 ;  /* 0x0000000000037941 */ /* 0x000fea0003800200 */
.L_x_24529:
        /* <DEDUP_REMOVED lines=28> */
.L_x_24507:
        /* <DEDUP_REMOVED lines=26> */
[----:B------:R-:W-:Y:S02]  /*10020*/  MOV R9, R3 ;  /* 0x0000000300097202 */ /* 0x000fe40000000f00 */
[----:B------:R-:W-:-:S07]  /*10030*/  MOV R6, 0x10050 ;  /* 0x0001005000067802 */ /* 0x000fce0000000f00 */
[----:B------:R-:W-:Y:S05]  /*10040*/  CALL.REL.NOINC `($__internal_54_$__cuda_sm3x_div_rn_ftz_f32_slowpath) ;  /* 0x0000006c00f47944 */ /* 0x000fea0003c00000 */
[----:B------:R-:W-:-:S07]  /*10050*/  IMAD.MOV.U32 R6, RZ, RZ, R0 ;  /* 0x000000ffff067224 */ /* 0x000fce00078e0000 */
.L_x_24532:
[----:B------:R-:W-:Y:S05]  /*10060*/  BSYNC.RECONVERGENT B3 ;  /* 0x0000000000037941 */ /* 0x000fea0003800200 */
.L_x_24531:
        /* <DEDUP_REMOVED lines=27> */
.L_x_24514:
[----:B------:R-:W-:Y:S05]  /*10220*/  BSYNC.RECONVERGENT B2 ;  /* 0x0000000000027941 */ /* 0x000fea0003800200 */
.L_x_24506:
        /* <DEDUP_REMOVED lines=36> */
[----:B------:R-:W-:-:S04]  /*10470*/  PRMT R3, R3, 0x9910, RZ ;  /* 0x0000991003037816 */ /* 0x000fc800000000ff */
[----:B------:R-:W-:Y:S02]  /*10480*/  IADD3 R2, PT, PT, R2, -R3, RZ ;  /* 0x8000000302027210 */ /* 0x000fe40007ffe0ff */
[----:B------:R-:W-:Y:S01]  /*10490*/  LEA R3, R3, 0x3f800000, 0x17 ;  /* 0x3f80000003037811 */ /* 0x000fe200078eb8ff */
[----:B-1----:R-:W-:Y:S01]  /*104a0*/  FMUL.FTZ R4, R5, R0 ;  /* 0x0000000005047220 */ /* 0x002fe20000410000 */
[----:B------:R-:W-:-:S03]  /*104b0*/  LEA R0, R2, 0x3f800000, 0x17 ;  /* 0x3f80000002007811 */ /* 0x000fc600078eb8ff */
[C---:B------:R-:W-:Y:S01]  /*104c0*/  FMUL.FTZ R5, R3.reuse, R4 ;  /* 0x0000000403057220 */ /* 0x040fe20000410000 */
[----:B------:R-:W-:-:S03]  /*104d0*/  FMUL.FTZ R3, R3, R6 ;  /* 0x0000000603037220 */ /* 0x000fc60000410000 */
[C---:B------:R-:W-:Y:S01]  /*104e0*/  FMUL.FTZ R2, R0.reuse, R5 ;  /* 0x0000000500027220 */ /* 0x040fe20000410000 */
[----:B------:R-:W-:Y:S01]  /*104f0*/  FMUL.FTZ R3, R0, R3 ;  /* 0x0000000300037220 */ /* 0x000fe20000410000 */
[----:B------:R-:W-:Y:S06]  /*10500*/  BRA `(.L_x_24537) ;  /* 0x0000000000387947 */ /* 0x000fec0003800000 */
.L_x_24536:
[----:B------:R-:W-:-:S13]  /*10510*/  ISETP.NE.AND P1, PT, R2, 0x7f800000, PT ;  /* 0x7f8000000200780c */ /* 0x000fda0003f25270 */
[----:B------:R-:W-:Y:S01]  /*10520*/  @P1 FADD.FTZ R3, R3, -R3 ;  /* 0x8000000303031221 */ /* 0x000fe20000010000 */
[----:B------:R-:W-:-:S03]  /*10530*/  @!P1 ISETP.GT.AND P0, PT, R6, -0x1, PT ;  /* 0xffffffff0600980c */ /* 0x000fc60003f04270 */
[--C-:B------:R-:W-:Y:S01]  /*10540*/  @!P1 FADD.FTZ R0, R3, -R3.reuse ;  /* 0x8000000303009221 */ /* 0x100fe20000010000 */
[----:B------:R-:W-:Y:S01]  /*10550*/  @P1 IMAD.MOV.U32 R2, RZ, RZ, R3 ;  /* 0x000000ffff021224 */ /* 0x000fe200078e0003 */
[----:B------:R-:W-:-:S03]  /*10560*/  @!P1 FSEL R2, R6, RZ, P0 ;  /* 0x000000ff06029208 */ /* 0x000fc60000000000 */
[----:B------:R-:W-:Y:S01]  /*10570*/  @!P1 FSEL R3, R0, RZ, P0 ;  /* 0x000000ff00039208 */ /* 0x000fe20000000000 */
[----:B------:R-:W-:Y:S06]  /*10580*/  BRA `(.L_x_24537) ;  /* 0x0000000000187947 */ /* 0x000fec0003800000 */
.L_x_24535:
[----:B------:R-:W-:-:S04]  /*10590*/  FMUL.RZ R0, R3, 0.15915493667125701904 ;  /* 0x3e22f98303007820 */ /* 0x000fc8000040c000 */
[----:B------:R1:W2:Y:S08]  /*105a0*/  MUFU.COS R2, R0 ;  /* 0x0000000000027308 */ /* 0x0002b00000000000 */
[----:B------:R1:W3:Y:S01]  /*105b0*/  MUFU.SIN R3, R0 ;  /* 0x0000000000037308 */ /* 0x0002e20000000400 */
[----:B------:R-:W-:Y:S05]  /*105c0*/  BRA `(.L_x_24537) ;  /* 0x0000000000087947 */ /* 0x000fea0003800000 */
.L_x_24534:
[----:B------:R-:W-:-:S06]  /*105d0*/  FMUL.FTZ R2, R6, 1.4426950216293334961 ;  /* 0x3fb8aa3b06027820 */ /* 0x000fcc0000410000 */
[----:B------:R-:W0:Y:S02]  /*105e0*/  MUFU.EX2 R2, R2 ;  /* 0x0000000200027308 */ /* 0x000e240000000800 */
.L_x_24537:
[----:B------:R-:W-:Y:S05]  /*105f0*/  BSYNC.RECONVERGENT B0 ;  /* 0x0000000000007941 */ /* 0x000fea0003800200 */
.L_x_24533:
        /* <DEDUP_REMOVED lines=17> */
.L_x_24541:
[----:B0-23--:R-:W0:Y:S02]  /*10710*/  F2I.S64.TRUNC R2, R2 ;  /* 0x0000000200027311 */ /* 0x00de24000020d900 */
[----:B0-----:R-:W-:-:S05]  /*10720*/  MOV R7, R2 ;  /* 0x0000000200077202 */ /* 0x001fca0000000f00 */
[----:B------:R0:W-:Y:S01]  /*10730*/  STG.E.U8 desc[UR36][R4.64], R7 ;  /* 0x0000000704007986 */ /* 0x0001e2000c101124 */
[----:B------:R-:W-:Y:S05]  /*10740*/  BRA `(.L_x_24543) ;  /* 0x0000000c003c7947 */ /* 0x000fea0003800000 */
.L_x_24540:
        /* <DEDUP_REMOVED lines=9> */
.L_x_24545:
[----:B0-23--:R-:W0:Y:S02]  /*107e0*/  F2I.FTZ.TRUNC.NTZ R3, R2 ;  /* 0x0000000200037305 */ /* 0x00de24000021f100 */
[----:B0-----:R0:W-:Y:S01]  /*107f0*/  STG.E desc[UR36][R4.64], R3 ;  /* 0x0000000304007986 */ /* 0x0011e2000c101924 */
[----:B------:R-:W-:Y:S05]  /*10800*/  BRA `(.L_x_24543) ;  /* 0x0000000c000c7947 */ /* 0x000fea0003800000 */
.L_x_24544:
[----:B0-23--:R-:W0:Y:S02]  /*10810*/  F2I.FTZ.TRUNC.NTZ R3, R2 ;  /* 0x0000000200037305 */ /* 0x00de24000021f100 */
[----:B0-----:R0:W-:Y:S01]  /*10820*/  STG.E.U16 desc[UR36][R4.64], R3 ;  /* 0x0000000304007986 */ /* 0x0011e2000c101524 */
[----:B------:R-:W-:Y:S05]  /*10830*/  BRA `(.L_x_24543) ;  /* 0x0000000c00007947 */ /* 0x000fea0003800000 */
.L_x_24539:
[----:B------:R-:W-:-:S09]  /*10840*/  UISETP.GT.AND UP0, UPT, UR4, 0x6, UPT ;  /* 0x000000060400788c */ /* 0x000fd2000bf04270 */
[----:B------:R-:W-:Y:S05]  /*10850*/  BRA.U UP0, `(.L_x_24546) ;  /* 0x0000000100247547 */ /* 0x000fea000b800000 */
[----:B------:R-:W-:-:S09]  /*10860*/  UISETP.NE.AND UP0, UPT, UR4, 0x5, UPT ;  /* 0x000000050400788c */ /* 0x000fd2000bf05270 */
[----:B------:R-:W-:Y:S05]  /*10870*/  BRA.U !UP0, `(.L_x_24547) ;  /* 0x0000000108107547 */ /* 0x000fea000b800000 */
[----:B------:R-:W-:-:S09]  /*10880*/  UISETP.NE.AND UP0, UPT, UR4, 0x6, UPT ;  /* 0x000000060400788c */ /* 0x000fd2000bf05270 */
[----:B------:R-:W-:Y:S05]  /*10890*/  BRA.U UP0, `(.L_x_24542) ;  /* 0x0000000900107547 */ /* 0x000fea000b800000 */
[----:B0-2---:R0:W-:Y:S01]  /*108a0*/  STG.E desc[UR36][R4.64], R2 ;  /* 0x0000000204007986 */ /* 0x0051e2000c101924 */
[----:B------:R-:W-:Y:S05]  /*108b0*/  BRA `(.L_x_24543) ;  /* 0x0000000800e07947 */ /* 0x000fea0003800000 */
.L_x_24547:
[----:B0-2---:R-:W-:-:S05]  /*108c0*/  F2FP.F16.F32.PACK_AB R2, RZ, R2 ;  /* 0x00000002ff02723e */ /* 0x005fca00000000ff */
[----:B------:R0:W-:Y:S01]  /*108d0*/  STG.E.U16 desc[UR36][R4.64], R2 ;  /* 0x0000000204007986 */ /* 0x0001e2000c101524 */
[----:B------:R-:W-:Y:S05]  /*108e0*/  BRA `(.L_x_24543) ;  /* 0x0000000800d47947 */ /* 0x000fea0003800000 */
.L_x_24546:
        /* <DEDUP_REMOVED lines=8> */
.L_x_24549:
[----:B0-23--:R-:W-:-:S05]  /*10970*/  F2FP.F16.F32.PACK_AB R3, R3, R2 ;  /* 0x000000020303723e */ /* 0x00dfca00000000ff */
[----:B------:R0:W-:Y:S01]  /*10980*/  STG.E desc[UR36][R4.64], R3 ;  /* 0x0000000304007986 */ /* 0x0001e2000c101924 */
[----:B------:R-:W-:Y:S05]  /*10990*/  BRA `(.L_x_24543) ;  /* 0x0000000800a87947 */ /* 0x000fea0003800000 */
.L_x_24548:
[----:B0-2---:R-:W-:-:S06]  /*109a0*/  FMUL.FTZ R2, R2, 1 ;  /* 0x3f80000002027820 */ /* 0x005fcc0000410000 */
[----:B---3--:R-:W0:Y:S02]  /*109b0*/  F2F.F64.F32 R2, R2 ;  /* 0x0000000200027310 */ /* 0x008e240000201800 */
[----:B0-----:R0:W-:Y:S01]  /*109c0*/  STG.E.64 desc[UR36][R4.64], R2 ;  /* 0x0000000204007986 */ /* 0x0011e2000c101b24 */
[----:B------:R-:W-:Y:S05]  /*109d0*/  BRA `(.L_x_24543) ;  /* 0x0000000800987947 */ /* 0x000fea0003800000 */
.L_x_24538:
        /* <DEDUP_REMOVED lines=13> */
.L_x_24553:
[----:B0-2---:R-:W-:Y:S01]  /*10ab0*/  LOP3.LUT R6, R2, 0x7fffffff, RZ, 0xc0, !PT ;  /* 0x7fffffff02067812 */ /* 0x005fe200078ec0ff */
[----:B------:R-:W-:Y:S01]  /*10ac0*/  BSSY.RECONVERGENT B0, `(.L_x_24554) ;  /* 0x0000012000007945 */ /* 0x000fe20003800200 */
[----:B-1----:R-:W-:Y:S02]  /*10ad0*/  IMAD.MOV.U32 R0, RZ, RZ, 0x80 ;  /* 0x00000080ff007424 */ /* 0x002fe400078e00ff */
[----:B------:R-:W-:-:S13]  /*10ae0*/  ISETP.GT.U32.AND P0, PT, R6, 0x437fffff, PT ;  /* 0x437fffff0600780c */ /* 0x000fda0003f04070 */
[----:B------:R-:W-:Y:S05]  /*10af0*/  @P0 BRA `(.L_x_24555) ;  /* 0x0000000000380947 */ /* 0x000fea0003800000 */
[----:B------:R-:W-:-:S13]  /*10b00*/  ISETP.GE.U32.AND P0, PT, R6, 0x3c000000, PT ;  /* 0x3c0000000600780c */ /* 0x000fda0003f06070 */
[----:B------:R-:W-:-:S04]  /*10b10*/  @P0 SHF.R.U32.HI R0, RZ, 0x14, R2 ;  /* 0x00000014ff000819 */ /* 0x000fc80000011602 */
[----:B---3--:R-:W-:-:S04]  /*10b20*/  @P0 LOP3.LUT R3, R0, 0x1, RZ, 0xc0, !PT ;  /* 0x0000000100030812 */ /* 0x008fc800078ec0ff */
        /* <DEDUP_REMOVED lines=8> */
.L_x_24556:
[----:B------:R-:W-:-:S04]  /*10bb0*/  SHF.R.U32.HI R2, RZ, 0x18, R2 ;  /* 0x00000018ff027819 */ /* 0x000fc80000011602 */
[----:B------:R-:W-:-:S04]  /*10bc0*/  LOP3.LUT R2, R3, 0x80, R2, 0xf8, !PT ;  /* 0x0000008003027812 */ /* 0x000fc800078ef802 */
[----:B------:R-:W-:-:S07]  /*10bd0*/  PRMT R0, R2, 0x7610, R0 ;  /* 0x0000761002007816 */ /* 0x000fce0000000000 */
.L_x_24555:
[----:B------:R-:W-:Y:S05]  /*10be0*/  BSYNC.RECONVERGENT B0 ;  /* 0x0000000000007941 */ /* 0x000fea0003800200 */
.L_x_24554:
[----:B------:R0:W-:Y:S01]  /*10bf0*/  STG.E.U8 desc[UR36][R4.64], R0 ;  /* 0x0000000004007986 */ /* 0x0001e2000c101124 */
[----:B------:R-:W-:Y:S05]  /*10c00*/  BRA `(.L_x_24543) ;  /* 0x00000008000c7947 */ /* 0x000fea0003800000 */
.L_x_24552:
[----:B0-2---:R-:W-:Y:S01]  /*10c10*/  LOP3.LUT R6, R2, 0x7fffffff, RZ, 0xc0, !PT ;  /* 0x7fffffff02067812 */ /* 0x005fe200078ec0ff */
[----:B------:R-:W-:Y:S01]  /*10c20*/  BSSY.RECONVERGENT B0, `(.L_x_24557) ;  /* 0x0000012000007945 */ /* 0x000fe20003800200 */
[----:B-1----:R-:W-:Y:S02]  /*10c30*/  HFMA2 R0, -RZ, RZ, 0, 7.62939453125e-06 ;  /* 0x00000080ff007431 */ /* 0x002fe400000001ff */
        /* <DEDUP_REMOVED lines=13> */
.L_x_24559:
[----:B------:R-:W-:-:S04]  /*10d10*/  SHF.R.U32.HI R2, RZ, 0x18, R2 ;  /* 0x00000018ff027819 */ /* 0x000fc80000011602 */
[----:B------:R-:W-:-:S04]  /*10d20*/  LOP3.LUT R3, R3, 0x80, R2, 0xf8, !PT ;  /* 0x0000008003037812 */ /* 0x000fc800078ef802 */
[----:B------:R-:W-:-:S07]  /*10d30*/  PRMT R0, R3, 0x7610, R0 ;  /* 0x0000761003007816 */ /* 0x000fce0000000000 */
.L_x_24558:
[----:B------:R-:W-:Y:S05]  /*10d40*/  BSYNC.RECONVERGENT B0 ;  /* 0x0000000000007941 */ /* 0x000fea0003800200 */
.L_x_24557:
[----:B------:R0:W-:Y:S01]  /*10d50*/  STG.E.U8 desc[UR36][R4.64], R0 ;  /* 0x0000000004007986 */ /* 0x0001e2000c101124 */
[----:B------:R-:W-:Y:S05]  /*10d60*/  BRA `(.L_x_24543) ;  /* 0x0000000400b47947 */ /* 0x000fea0003800000 */
.L_x_24551:
[----:B------:R-:W-:-:S09]  /*10d70*/  UISETP.NE.AND UP0, UPT, UR4, 0x1c, UPT ;  /* 0x0000001c0400788c */ /* 0x000fd2000bf05270 */
[----:B------:R-:W-:Y:S05]  /*10d80*/  BRA.U !UP0, `(.L_x_24560) ;  /* 0x0000000108587547 */ /* 0x000fea000b800000 */
[----:B------:R-:W-:-:S09]  /*10d90*/  UISETP.NE.AND UP0, UPT, UR4, 0x1d, UPT ;  /* 0x0000001d0400788c */ /* 0x000fd2000bf05270 */
[----:B------:R-:W-:Y:S05]  /*10da0*/  BRA.U !UP0, `(.L_x_24561) ;  /* 0x0000000108447547 */ /* 0x000fea000b800000 */
[----:B------:R-:W-:-:S09]  /*10db0*/  UISETP.NE.AND UP0, UPT, UR4, 0x2c, UPT ;  /* 0x0000002c0400788c */ /* 0x000fd2000bf05270 */
[----:B------:R-:W-:Y:S05]  /*10dc0*/  BRA.U UP0, `(.L_x_24542) ;  /* 0x0000000100c47547 */ /* 0x000fea000b800000 */
[----:B0-2---:R-:W-:-:S04]  /*10dd0*/  SHF.R.U32.HI R6, RZ, 0x17, R2 ;  /* 0x00000017ff067819 */ /* 0x005fc80000011602 */
[----:B---3--:R-:W-:-:S04]  /*10de0*/  LOP3.LUT R3, R6, 0xff, RZ, 0xc0, !PT ;  /* 0x000000ff06037812 */ /* 0x008fc800078ec0ff */
[----:B------:R-:W-:-:S13]  /*10df0*/  ISETP.NE.AND P2, PT, R3, 0xff, PT ;  /* 0x000000ff0300780c */ /* 0x000fda0003f45270 */
[--C-:B-1----:R-:W-:Y:S02]  /*10e00*/  @P2 SHF.R.U32.HI R0, RZ, 0x16, R2.reuse ;  /* 0x00000016ff002819 */ /* 0x102fe40000011602 */
[----:B------:R-:W-:Y:S01]  /*10e10*/  @P2 LOP3.LUT P0, RZ, R3, 0x3fffff, R2, 0xf8, !PT ;  /* 0x003fffff03ff2812 */ /* 0x000fe2000780f802 */
[----:B------:R-:W-:Y:S01]  /*10e20*/  HFMA2 R3, -RZ, RZ, 0, 1.5199184417724609375e-05 ;  /* 0x000000ffff037431 */ /* 0x000fe200000001ff */
[----:B------:R-:W-:-:S04]  /*10e30*/  @P2 LOP3.LUT R0, R0, 0x1, RZ, 0xc0, !PT ;  /* 0x0000000100002812 */ /* 0x000fc800078ec0ff */
[----:B------:R-:W-:Y:S01]  /*10e40*/  @P2 ISETP.EQ.U32.AND P1, PT, R0, 0x1, P0 ;  /* 0x000000010000280c */ /* 0x000fe20000722070 */
[----:B------:R-:W-:Y:S01]  /*10e50*/  @P2 VIADD R0, R6, 0x1 ;  /* 0x0000000106002836 */ /* 0x000fe20000000000 */
[----:B------:R-:W-:Y:S02]  /*10e60*/  PLOP3.LUT P0, PT, PT, PT, PT, 0x80, 0x8 ;  /* 0x000000000008781c */ /* 0x000fe40003f0f070 */
[----:B------:R-:W-:-:S13]  /*10e70*/  @P2 PLOP3.LUT P0, PT, P1, PT, PT, 0x80, 0x8 ;  /* 0x000000000008281c */ /* 0x000fda0000f0f070 */
[----:B------:R-:W-:-:S04]  /*10e80*/  @!P0 IADD3 R0, PT, PT, R6, RZ, RZ ;  /* 0x000000ff06008210 */ /* 0x000fc80007ffe0ff */
[----:B------:R-:W-:-:S05]  /*10e90*/  @P2 MOV R3, R0 ;  /* 0x0000000000032202 */ /* 0x000fca0000000f00 */
[----:B------:R0:W-:Y:S01]  /*10ea0*/  STG.E.U8 desc[UR36][R4.64], R3 ;  /* 0x0000000304007986 */ /* 0x0001e2000c101124 */
[----:B------:R-:W-:Y:S05]  /*10eb0*/  BRA `(.L_x_24543) ;  /* 0x0000000400607947 */ /* 0x000fea0003800000 */
.L_x_24561:
[----:B0-23--:R-:W0:Y:S02]  /*10ec0*/  F2I.U64.TRUNC R2, R2 ;  /* 0x0000000200027311 */ /* 0x00de24000020d800 */
[----:B0-----:R0:W-:Y:S01]  /*10ed0*/  STG.E.64 desc[UR36][R4.64], R2 ;  /* 0x0000000204007986 */ /* 0x0011e2000c101b24 */
[----:B------:R-:W-:Y:S05]  /*10ee0*/  BRA `(.L_x_24543) ;  /* 0x0000000400547947 */ /* 0x000fea0003800000 */
.L_x_24560:
[----:B0-23--:R-:W0:Y:S02]  /*10ef0*/  F2I.FTZ.U32.TRUNC.NTZ R3, R2 ;  /* 0x0000000200037305 */ /* 0x00de24000021f000 */
[----:B0-----:R0:W-:Y:S01]  /*10f00*/  STG.E desc[UR36][R4.64], R3 ;  /* 0x0000000304007986 */ /* 0x0011e2000c101924 */
[----:B------:R-:W-:Y:S05]  /*10f10*/  BRA `(.L_x_24543) ;  /* 0x0000000400487947 */ /* 0x000fea0003800000 */
.L_x_24550:
[----:B------:R-:W-:-:S09]  /*10f20*/  UISETP.GT.AND UP0, UPT, UR4, 0xe, UPT ;  /* 0x0000000e0400788c */ /* 0x000fd2000bf04270 */
[----:B------:R-:W-:Y:S05]  /*10f30*/  BRA.U UP0, `(.L_x_24562) ;  /* 0x0000000100507547 */ /* 0x000fea000b800000 */
[----:B------:R-:W-:-:S09]  /*10f40*/  UISETP.NE.AND UP0, UPT, UR4, 0xa, UPT ;  /* 0x0000000a0400788c */ /* 0x000fd2000bf05270 */
[----:B------:R-:W-:Y:S05]  /*10f50*/  BRA.U !UP0, `(.L_x_24563) ;  /* 0x0000000108207547 */ /* 0x000fea000b800000 */
[----:B------:R-:W-:-:S09]  /*10f60*/  UISETP.NE.AND UP0, UPT, UR4, 0xb, UPT ;  /* 0x0000000b0400788c */ /* 0x000fd2000bf05270 */
[----:B------:R-:W-:Y:S05]  /*10f70*/  BRA.U UP0, `(.L_x_24542) ;  /* 0x0000000100587547 */ /* 0x000fea000b800000 */
[----:B0-2---:R-:W-:Y:S02]  /*10f80*/  FSETP.NEU.FTZ.AND P0, PT, R2, RZ, PT ;  /* 0x000000ff0200720b */ /* 0x005fe40003f1d000 */
[----:B---3--:R-:W-:-:S04]  /*10f90*/  FSETP.NEU.FTZ.AND P1, PT, R3, RZ, PT ;  /* 0x000000ff0300720b */ /* 0x008fc80003f3d000 */
[----:B------:R-:W-:-:S04]  /*10fa0*/  PLOP3.LUT P0, PT, P0, P1, PT, 0xf8, 0x8f ;  /* 0x00000000008f781c */ /* 0x000fc80000703f70 */
[----:B------:R-:W-:-:S05]  /*10fb0*/  SEL R3, RZ, 0x1, !P0 ;  /* 0x00000001ff037807 */ /* 0x000fca0004000000 */
[----:B------:R4:W-:Y:S01]  /*10fc0*/  STG.E.U8 desc[UR36][R4.64], R3 ;  /* 0x0000000304007986 */ /* 0x0009e2000c101124 */
[----:B------:R-:W-:Y:S05]  /*10fd0*/  BRA `(.L_x_24543) ;  /* 0x0000000400187947 */ /* 0x000fea0003800000 */
.L_x_24563:
[----:B0-2---:R-:W-:Y:S01]  /*10fe0*/  FMUL.FTZ R8, R2, 1 ;  /* 0x3f80000002087820 */ /* 0x005fe20000410000 */
[----:B---3--:R-:W-:-:S05]  /*10ff0*/  FMUL.FTZ R10, R3, 1 ;  /* 0x3f800000030a7820 */ /* 0x008fca0000410000 */
        /* <DEDUP_REMOVED lines=8> */
.L_x_24562:
[----:B------:R-:W-:-:S09]  /*11080*/  UISETP.NE.AND UP0, UPT, UR4, 0xf, UPT ;  /* 0x0000000f0400788c */ /* 0x000fd2000bf05270 */
[----:B------:R-:W-:Y:S05]  /*11090*/  BRA.U !UP0, `(.L_x_24564) ;  /* 0x0000000108e07547 */ /* 0x000fea000b800000 */
[----:B------:R-:W-:-:S09]  /*110a0*/  UISETP.NE.AND UP0, UPT, UR4, 0x17, UPT ;  /* 0x000000170400788c */ /* 0x000fd2000bf05270 */
[----:B------:R-:W-:Y:S05]  /*110b0*/  BRA.U !UP0, `(.L_x_24565) ;  /* 0x00000001088c7547 */ /* 0x000fea000b800000 */
[----:B------:R-:W-:-:S09]  /*110c0*/  UISETP.NE.AND UP0, UPT, UR4, 0x18, UPT ;  /* 0x000000180400788c */ /* 0x000fd2000bf05270 */
[----:B------:R-:W-:Y:S05]  /*110d0*/  BRA.U !UP0, `(.L_x_24566) ;  /* 0x0000000108447547 */ /* 0x000fea000b800000 */
.L_x_24542:
[----:B-1----:R-:W-:Y:S01]  /*110e0*/  MOV R0, 0x0 ;  /* 0x0000000000007802 */ /* 0x002fe20000000f00 */
[----:B------:R-:W1:Y:S01]  /*110f0*/  LDCU.64 UR4, c[0x4][0x198] ;  /* 0x01003300ff0477ac */ /* 0x000e620008000a00 */
[----:B------:R-:W-:Y:S02]  /*11100*/  HFMA2 R12, -RZ, RZ, 0, 5.9604644775390625e-08 ;  /* 0x00000001ff0c7431 */ /* 0x000fe400000001ff */
[----:B------:R-:W-:Y:S01]  /*11110*/  IMAD.MOV.U32 R8, RZ, RZ, 0x65 ;  /* 0x00000065ff087424 */ /* 0x000fe200078e00ff */
[----:B0-23--:R0:W2:Y:S01]  /*11120*/  LDC.64 R2, c[0x4][R0] ;  /* 0x0100000000027b82 */ /* 0x00d0a20000000a00 */
[----:B------:R-:W3:Y:S01]  /*11130*/  LDCU.64 UR6, c[0x4][0x1a0] ;  /* 0x01003400ff0677ac */ /* 0x000ee20008000a00 */
[----:B------:R-:W-:Y:S01]  /*11140*/  MOV R13, RZ ;  /* 0x000000ff000d7202 */ /* 0x000fe20000000f00 */
[----:B------:R-:W4:Y:S01]  /*11150*/  LDCU.64 UR8, c[0x4][0x90] ;  /* 0x01001200ff0877ac */ /* 0x000f220008000a00 */
[----:B-1----:R-:W-:Y:S01]  /*11160*/  IMAD.U32 R4, RZ, RZ, UR4 ;  /* 0x00000004ff047e24 */ /* 0x002fe2000f8e00ff */
[----:B------:R-:W-:-:S02]  /*11170*/  MOV R5, UR5 ;  /* 0x0000000500057c02 */ /* 0x000fc40008000f00 */
[----:B---3--:R-:W-:Y:S01]  /*11180*/  MOV R6, UR6 ;  /* 0x0000000600067c02 */ /* 0x008fe20008000f00 */
[----:B------:R-:W-:Y:S01]  /*11190*/  IMAD.U32 R7, RZ, RZ, UR7 ;  /* 0x00000007ff077e24 */ /* 0x000fe2000f8e00ff */
[----:B----4-:R-:W-:Y:S02]  /*111a0*/  MOV R10, UR8 ;  /* 0x00000008000a7c02 */ /* 0x010fe40008000f00 */
[----:B0-----:R-:W-:-:S07]  /*111b0*/  MOV R11, UR9 ;  /* 0x00000009000b7c02 */ /* 0x001fce0008000f00 */
[----:B------:R-:W-:-:S07]  /*111c0*/  LEPC R20, `(.L_x_24567) ;  /* 0x000000001014794e */ /* 0x000fce0000000000 */
[----:B--2---:R-:W-:Y:S05]  /*111d0*/  CALL.ABS.NOINC R2 ;  /* 0x0000000002007343 */ /* 0x004fea0003c00000 */
.L_x_24567:
[----:B------:R-:W-:Y:S05]  /*111e0*/  BRA `(.L_x_24543) ;  /* 0x0000000000947947 */ /* 0x000fea0003800000 */
.L_x_24566:
[----:B0-2---:R-:W-:Y:S01]  /*111f0*/  LOP3.LUT R6, R2, 0x7fffffff, RZ, 0xc0, !PT ;  /* 0x7fffffff02067812 */ /* 0x005fe200078ec0ff */
[----:B------:R-:W-:Y:S01]  /*11200*/  BSSY.RECONVERGENT B0, `(.L_x_24568) ;  /* 0x000000b000007945 */ /* 0x000fe20003800200 */
[----:B------:R-:W-:Y:S01]  /*11210*/  SHF.R.U32.HI R7, RZ, 0x18, R2 ;  /* 0x00000018ff077819 */ /* 0x000fe20000011602 */
[----:B-1----:R-:W-:Y:S01]  /*11220*/  IMAD.MOV.U32 R0, RZ, RZ, 0x7f ;  /* 0x0000007fff007424 */ /* 0x002fe200078e00ff */
[----:B------:R-:W-:-:S13]  /*11230*/  ISETP.GT.U32.AND P0, PT, R6, 0x43efffff, PT ;  /* 0x43efffff0600780c */ /* 0x000fda0003f04070 */
[----:B------:R-:W-:Y:S05]  /*11240*/  @P0 BRA `(.L_x_24569) ;  /* 0x0000000000180947 */ /* 0x000fea0003800000 */
[----:B------:R-:W-:-:S13]  /*11250*/  ISETP.GE.U32.AND P0, PT, R6, 0x3c800000, PT ;  /* 0x3c8000000600780c */ /* 0x000fda0003f06070 */
[----:B------:R-:W-:-:S04]  /*11260*/  @P0 SHF.R.U32.HI R0, RZ, 0x14, R2 ;  /* 0x00000014ff000819 */ /* 0x000fc80000011602 */
[----:B---3--:R-:W-:-:S04]  /*11270*/  @P0 LOP3.LUT R3, R0, 0x1, RZ, 0xc0, !PT ;  /* 0x0000000100030812 */ /* 0x008fc800078ec0ff */
[----:B------:R-:W-:-:S04]  /*11280*/  @P0 IADD3 R0, PT, PT, R2, 0x407ffff, R3 ;  /* 0x0407ffff02000810 */ /* 0x000fc80007ffe003 */
[----:B------:R-:W-:Y:S01]  /*11290*/  @P0 SHF.R.U32.HI R0, RZ, 0x14, R0 ;  /* 0x00000014ff000819 */ /* 0x000fe20000011600 */
[----:B------:R-:W-:-:S07]  /*112a0*/  @!P0 FADD.FTZ R0, R6, 16384 ;  /* 0x4680000006008421 */ /* 0x000fce0000010000 */
.L_x_24569:
[----:B------:R-:W-:Y:S05]  /*112b0*/  BSYNC.RECONVERGENT B0 ;  /* 0x0000000000007941 */ /* 0x000fea0003800200 */
.L_x_24568:
[----:B---3--:R-:W-:-:S05]  /*112c0*/  LOP3.LUT R3, R0, 0x80, R7, 0xf8, !PT ;  /* 0x0000008000037812 */ /* 0x008fca00078ef807 */
[----:B------:R1:W-:Y:S01]  /*112d0*/  STG.E.U8 desc[UR36][R4.64], R3 ;  /* 0x0000000304007986 */ /* 0x0003e2000c101124 */
[----:B------:R-:W-:Y:S05]  /*112e0*/  BRA `(.L_x_24543) ;  /* 0x0000000000547947 */ /* 0x000fea0003800000 */
.L_x_24565:
[----:B0-2---:R-:W-:Y:S01]  /*112f0*/  LOP3.LUT R6, R2, 0x7fffffff, RZ, 0xc0, !PT ;  /* 0x7fffffff02067812 */ /* 0x005fe200078ec0ff */
[----:B------:R-:W-:Y:S03]  /*11300*/  BSSY.RECONVERGENT B0, `(.L_x_24570) ;  /* 0x000000d000007945 */ /* 0x000fe60003800200 */
[----:B------:R-:W-:-:S13]  /*11310*/  ISETP.GT.U32.AND P0, PT, R6, 0x477fffff, PT ;  /* 0x477fffff0600780c */ /* 0x000fda0003f04070 */
[----:B------:R-:W-:Y:S05]  /*11320*/  @P0 BRA `(.L_x_24571) ;  /* 0x00000000001c0947 */ /* 0x000fea0003800000 */
[----:B------:R-:W-:-:S13]  /*11330*/  ISETP.GE.U32.AND P0, PT, R6, 0x38800000, PT ;  /* 0x388000000600780c */ /* 0x000fda0003f06070 */
[----:B-1----:R-:W-:-:S04]  /*11340*/  @P0 SHF.R.U32.HI R0, RZ, 0x15, R2 ;  /* 0x00000015ff000819 */ /* 0x002fc80000011602 */
[----:B---3--:R-:W-:-:S04]  /*11350*/  @P0 LOP3.LUT R3, R0, 0x1, RZ, 0xc0, !PT ;  /* 0x0000000100030812 */ /* 0x008fc800078ec0ff */
[----:B------:R-:W-:-:S04]  /*11360*/  @P0 IADD3 R0, PT, PT, R2, 0x80fffff, R3 ;  /* 0x080fffff02000810 */ /* 0x000fc80007ffe003 */
[----:B------:R-:W-:Y:S01]  /*11370*/  @P0 SHF.R.U32.HI R0, RZ, 0x15, R0 ;  /* 0x00000015ff000819 */ /* 0x000fe20000011600 */
[----:B------:R-:W-:Y:S01]  /*11380*/  @!P0 FADD.FTZ R0, R6, 128 ;  /* 0x4300000006008421 */ /* 0x000fe20000010000 */
[----:B------:R-:W-:Y:S06]  /*11390*/  BRA `(.L_x_24572) ;  /* 0x00000000000c7947 */ /* 0x000fec0003800000 */
.L_x_24571:
[----:B-1----:R-:W-:Y:S01]  /*113a0*/  HFMA2 R0, -RZ, RZ, 0, 7.569789886474609375e-06 ;  /* 0x0000007fff007431 */ /* 0x002fe200000001ff */
[----:B------:R-:W-:-:S04]  /*113b0*/  ISETP.GT.U32.AND P0, PT, R6, 0x7f800000, PT ;  /* 0x7f8000000600780c */ /* 0x000fc80003f04070 */
[----:B------:R-:W-:-:S09]  /*113c0*/  SEL R0, R0, 0x7c, P0 ;  /* 0x0000007c00007807 */ /* 0x000fd20000000000 */
.L_x_24572:
[----:B------:R-:W-:Y:S05]  /*113d0*/  BSYNC.RECONVERGENT B0 ;  /* 0x0000000000007941 */ /* 0x000fea0003800200 */
.L_x_24570:
[----:B---3--:R-:W-:-:S04]  /*113e0*/  SHF.R.U32.HI R3, RZ, 0x18, R2 ;  /* 0x00000018ff037819 */ /* 0x008fc80000011602 */
[----:B------:R-:W-:-:S05]  /*113f0*/  LOP3.LUT R3, R0, 0x80, R3, 0xf8, !PT ;  /* 0x0000008000037812 */ /* 0x000fca00078ef803 */
[----:B------:R0:W-:Y:S01]  /*11400*/  STG.E.U8 desc[UR36][R4.64], R3 ;  /* 0x0000000304007986 */ /* 0x0001e2000c101124 */
[----:B------:R-:W-:Y:S05]  /*11410*/  BRA `(.L_x_24543) ;  /* 0x0000000000087947 */ /* 0x000fea0003800000 */
.L_x_24564:
[----:B0-2---:R-:W-:-:S05]  /*11420*/  F2FP.BF16.F32.PACK_AB R2, RZ, R2 ;  /* 0x00000002ff02723e */ /* 0x005fca00000010ff */
[----:B------:R2:W-:Y:S02]  /*11430*/  STG.E.U16 desc[UR36][R4.64], R2 ;  /* 0x0000000204007986 */ /* 0x0005e4000c101524 */
.L_x_24543:
[----:B------:R-:W-:-:S07]  /*11440*/  IADD3 R17, PT, PT, R17, 0x80, RZ ;  /* 0x0000008011117810 */ /* 0x000fce0007ffe0ff */
.L_x_24476:
[----:B------:R-:W-:Y:S05]  /*11450*/  BSYNC.RECONVERGENT B6 ;  /* 0x0000000000067941 */ /* 0x000fea0003800200 */
.L_x_24475:
[----:B------:R-:W5:Y:S02]  /*11460*/  LDCU UR4, c[0x0][0x380] ;  /* 0x00007000ff0477ac */ /* 0x000f640008000800 */
[----:B-----5:R-:W-:-:S13]  /*11470*/  ISETP.GE.AND P0, PT, R17, UR4, PT ;  /* 0x0000000411007c0c */ /* 0x020fda000bf06270 */
[----:B------:R-:W-:Y:S05]  /*11480*/  @P0 EXIT ;  /* 0x000000000000094d */ /* 0x000fea0003800000 */
[----:B------:R-:W5:Y:S01]  /*11490*/  LDCU UR4, c[0x0][0x388] ;  /* 0x00007100ff0477ac */ /* 0x000f620008000800 */
[----:B01----:R-:W-:Y:S01]  /*114a0*/  IMAD.MOV.U32 R0, RZ, RZ, RZ ;  /* 0x000000ffff007224 */ /* 0x003fe200078e00ff */
[----:B------:R-:W-:Y:S01]  /*114b0*/  MOV R16, RZ ;  /* 0x000000ff00107202 */ /* 0x000fe20000000f00 */
        /* <DEDUP_REMOVED lines=300> */
.L_x_24573:
[----:B------:R-:W0:Y:S01]  /*12780*/  LDCU.128 UR8, c[0x0][0x580] ;  /* 0x0000b000ff0877ac */ /* 0x000e220008000c00 */
[----:B------:R-:W-:Y:S01]  /*12790*/  BSSY.RECONVERGENT B6, `(.L_x_24574) ;  /* 0x0000103000067945 */ /* 0x000fe20003800200 */
[----:B------:R-:W-:-:S04]  /*127a0*/  UPRMT UR4, UR42, 0x9910, URZ ;  /* 0x000099102a047896 */ /* 0x000fc800080000ff */
[----:B------:R-:W-:Y:S01]  /*127b0*/  UISETP.GT.AND UP0, UPT, UR4, 0x9, UPT ;  /* 0x000000090400788c */ /* 0x000fe2000bf04270 */
[----:B0-----:R-:W-:Y:S02]  /*127c0*/  IADD3 R16, P0, PT, R16, UR8, RZ ;  /* 0x0000000810107c10 */ /* 0x001fe4000ff1e0ff */
[----:B--234-:R-:W-:Y:S02]  /*127d0*/  IADD3 R2, P1, PT, R0, UR10, RZ ;  /* 0x0000000a00027c10 */ /* 0x01cfe4000ff3e0ff */
[----:B------:R-:W-:Y:S02]  /*127e0*/  IADD3.X R17, PT, PT, RZ, UR9, RZ, P0, !PT ;  /* 0x00000009ff117c10 */ /* 0x000fe400087fe4ff */
        /* <DEDUP_REMOVED lines=14> */
.L_x_24578:
[----:B------:R-:W2:Y:S01]  /*128d0*/  LDG.E.U8 R2, desc[UR36][R2.64] ;  /* 0x0000002402027981 */ /* 0x000ea2000c1e1100 */
[----:B------:R-:W-:Y:S01]  /*128e0*/  HFMA2 R5, -RZ, RZ, 0, 0 ;  /* 0x00000000ff057431 */ /* 0x000fe200000001ff */
[----:B--2---:R-:W-:Y:S01]  /*128f0*/  I2FP.F32.U32 R4, R2 ;  /* 0x0000000200047245 */ /* 0x004fe20000201000 */
[----:B------:R-:W-:Y:S06]  /*12900*/  BRA `(.L_x_24580) ;  /* 0x0000000c00ac7947 */ /* 0x000fec0003800000 */
.L_x_24577:
[----:B------:R-:W-:-:S09]  /*12910*/  UISETP.NE.AND UP0, UPT, UR4, 0x2, UPT ;  /* 0x000000020400788c */ /* 0x000fd2000bf05270 */
[----:B------:R-:W-:Y:S05]  /*12920*/  BRA.U !UP0, `(.L_x_24581) ;  /* 0x0000000108307547 */ /* 0x000fea000b800000 */
[----:B------:R-:W-:-:S09]  /*12930*/  UISETP.NE.AND UP0, UPT, UR4, 0x3, UPT ;  /* 0x000000030400788c */ /* 0x000fd2000bf05270 */
[----:B------:R-:W-:Y:S05]  /*12940*/  BRA.U !UP0, `(.L_x_24582) ;  /* 0x0000000108187547 */ /* 0x000fea000b800000 */
[----:B------:R-:W-:-:S09]  /*12950*/  UISETP.NE.AND UP0, UPT, UR4, 0x4, UPT ;  /* 0x000000040400788c */ /* 0x000fd2000bf05270 */
[----:B------:R-:W-:Y:S05]  /*12960*/  BRA.U UP0, `(.L_x_24579) ;  /* 0x0000000d00307547 */ /* 0x000fea000b800000 */
[----:B------:R-:W2:Y:S01]  /*12970*/  LDG.E.64 R2, desc[UR36][R2.64] ;  /* 0x0000002402027981 */ /* 0x000ea2000c1e1b00 */
[----:B------:R-:W-:Y:S01]  /*12980*/  MOV R5, RZ ;  /* 0x000000ff00057202 */ /* 0x000fe20000000f00 */
[----:B--2---:R4:W0:Y:S02]  /*12990*/  I2F.S64 R4, R2 ;  /* 0x0000000200047312 */ /* 0x0048240000301400 */
[----:B0---4-:R-:W-:Y:S05]  /*129a0*/  BRA `(.L_x_24580) ;  /* 0x0000000c00847947 */ /* 0x011fea0003800000 */
.L_x_24582:
[----:B------:R-:W2:Y:S01]  /*129b0*/  LDG.E R2, desc[UR36][R2.64] ;  /* 0x0000002402027981 */ /* 0x000ea2000c1e1900 */
[----:B------:R-:W-:Y:S01]  /*129c0*/  IMAD.MOV.U32 R5, RZ, RZ, RZ ;  /* 0x000000ffff057224 */ /* 0x000fe200078e00ff */
[----:B--2---:R-:W-:Y:S01]  /*129d0*/  I2FP.F32.S32 R4, R2 ;  /* 0x0000000200047245 */ /* 0x004fe20000201400 */
[----:B------:R-:W-:Y:S06]  /*129e0*/  BRA `(.L_x_24580) ;  /* 0x0000000c00747947 */ /* 0x000fec0003800000 */
.L_x_24581:
[----:B------:R-:W2:Y:S01]  /*129f0*/  LDG.E.U16 R2, desc[UR36][R2.64] ;  /* 0x0000002402027981 */ /* 0x000ea2000c1e1500 */
[----:B------:R-:W-:Y:S01]  /*12a00*/  HFMA2 R5, -RZ, RZ, 0, 0 ;  /* 0x00000000ff057431 */ /* 0x000fe200000001ff */
[----:B--2---:R4:W0:Y:S01]  /*12a10*/  I2F.S16 R4, R2 ;  /* 0x0000000200047306 */ /* 0x0048220000101400 */
[----:B------:R-:W-:Y:S05]  /*12a20*/  BRA `(.L_x_24580) ;  /* 0x0000000c00647947 */ /* 0x000fea0003800000 */
.L_x_24576:
        /* <DEDUP_REMOVED lines=9> */
.L_x_24584:
[----:B------:R-:W2:Y:S01]  /*12ac0*/  LDG.E.U16 R2, desc[UR36][R2.64] ;  /* 0x0000002402027981 */ /* 0x000ea2000c1e1500 */
[----:B------:R-:W-:Y:S02]  /*12ad0*/  IMAD.MOV.U32 R5, RZ, RZ, RZ ;  /* 0x000000ffff057224 */ /* 0x000fe400078e00ff */
[----:B--2---:R-:W-:Y:S01]  /*12ae0*/  HADD2.F32 R4, -RZ, R2.H0_H0 ;  /* 0x20000002ff047230 */ /* 0x004fe20000004100 */
[----:B------:R-:W-:Y:S06]  /*12af0*/  BRA `(.L_x_24580) ;  /* 0x0000000c00307947 */ /* 0x000fec0003800000 */
.L_x_24583:
        /* <DEDUP_REMOVED lines=8> */
.L_x_24586:
[----:B------:R-:W2:Y:S02]  /*12b80*/  LDG.E R2, desc[UR36][R2.64] ;  /* 0x0000002402027981 */ /* 0x000ea4000c1e1900 */
[--C-:B--2---:R-:W-:Y:S02]  /*12b90*/  HADD2.F32 R4, -RZ, R2.reuse.H0_H0 ;  /* 0x20000002ff047230 */ /* 0x104fe40000004100 */
[----:B------:R-:W-:Y:S01]  /*12ba0*/  HADD2.F32 R5, -RZ, R2.H1_H1 ;  /* 0x30000002ff057230 */ /* 0x000fe20000004100 */
[----:B------:R-:W-:Y:S06]  /*12bb0*/  BRA `(.L_x_24580) ;  /* 0x0000000c00007947 */ /* 0x000fec0003800000 */
.L_x_24585:
        /* <DEDUP_REMOVED lines=12> */
.L_x_24575:
        /* <DEDUP_REMOVED lines=11> */
[----:B------:R-:W-:Y:S01]  /*12d30*/  FSEL R4, RZ, 1, !P0 ;  /* 0x3f800000ff047808 */ /* 0x000fe20004000000 */
[----:B------:R-:W-:Y:S08]  /*12d40*/  BRA `(.L_x_24580) ;  /* 0x00000008009c7947 */ /* 0x000ff00003800000 */
.L_x_24589:
        /* <DEDUP_REMOVED lines=22> */
.L_x_24588:
        /* <DEDUP_REMOVED lines=12> */
[----:B0-----:R-:W-:-:S04]  /*12f70*/  IADD3 R5, PT, PT, -R5, RZ, RZ ;  /* 0x000000ff05057210 */ /* 0x001fc80007ffe1ff */
[----:B------:R-:W-:-:S05]  /*12f80*/  VIADDMNMX.U32 R5, R5, R6, 0x4, !PT ;  /* 0x0000000405057446 */ /* 0x000fca0007800006 */
[----:B------:R-:W-:-:S05]  /*12f90*/  VIADD R5, R5, 0xfffffffc ;  /* 0xfffffffc05057836 */ /* 0x000fca0000000000 */
[C---:B------:R-:W-:Y:S02]  /*12fa0*/  SHF.L.U32 R6, R0.reuse, R5, RZ ;  /* 0x0000000500067219 */ /* 0x040fe400000006ff */
[----:B------:R-:W-:Y:S02]  /*12fb0*/  SHF.L.U32 R7, R5, 0x17, RZ ;  /* 0x0000001705077819 */ /* 0x000fe400000006ff */
[----:B------:R-:W-:Y:S02]  /*12fc0*/  IADD3 R5, PT, PT, R0, 0x1000000, RZ ;  /* 0x0100000000057810 */ /* 0x000fe40007ffe0ff */
[----:B------:R-:W-:Y:S02]  /*12fd0*/  LEA.HI R6, R6, -R7, RZ, 0x1c ;  /* 0x8000000706067211 */ /* 0x000fe400078fe0ff */
[----:B------:R-:W-:-:S03]  /*12fe0*/  SHF.R.S32.HI R5, RZ, 0x8, R5 ;  /* 0x00000008ff057819 */ /* 0x000fc60000011405 */
[----:B------:R-:W-:-:S05]  /*12ff0*/  VIADD R6, R6, 0x3c000000 ;  /* 0x3c00000006067836 */ /* 0x000fca0000000000 */
[----:B------:R-:W-:-:S04]  /*13000*/  LOP3.LUT R5, R6, 0x7f800000, R5, 0xf8, !PT ;  /* 0x7f80000006057812 */ /* 0x000fc800078ef805 */
[----:B------:R-:W-:Y:S01]  /*13010*/  SEL R3, R5, RZ, P0 ;  /* 0x000000ff05037207 */ /* 0x000fe20000000000 */
[----:B------:R-:W-:-:S03]  /*13020*/  HFMA2 R5, -RZ, RZ, 0, 0 ;  /* 0x00000000ff057431 */ /* 0x000fc600000001ff */
[----:B------:R-:W-:Y:S01]  /*13030*/  LOP3.LUT R4, R3, 0x80000000, R4, 0xf8, !PT ;  /* 0x8000000003047812 */ /* 0x000fe200078ef804 */
[----:B------:R-:W-:Y:S06]  /*13040*/  BRA `(.L_x_24580) ;  /* 0x0000000400dc7947 */ /* 0x000fec0003800000 */
.L_x_24591:
        /* <DEDUP_REMOVED lines=13> */
.L_x_24590:
[----:B------:R-:W2:Y:S01]  /*13120*/  LDG.E.U16 R2, desc[UR36][R2.64] ;  /* 0x0000002402027981 */ /* 0x000ea2000c1e1500 */
[----:B------:R-:W-:Y:S02]  /*13130*/  HFMA2 R5, -RZ, RZ, 0, 0 ;  /* 0x00000000ff057431 */ /* 0x000fe400000001ff */
[----:B--2---:R-:W-:Y:S01]  /*13140*/  IMAD.U32 R4, R2, 0x10000, RZ ;  /* 0x0001000002047824 */ /* 0x004fe200078e00ff */
[----:B------:R-:W-:Y:S06]  /*13150*/  BRA `(.L_x_24580) ;  /* 0x0000000400987947 */ /* 0x000fec0003800000 */
.L_x_24587:
        /* <DEDUP_REMOVED lines=9> */
[----:B------:R-:W-:Y:S02]  /*131f0*/  MOV R5, RZ ;  /* 0x000000ff00057202 */ /* 0x000fe40000000f00 */
[----:B--2---:R-:W-:Y:S01]  /*13200*/  I2FP.F32.U32 R4, R2 ;  /* 0x0000000200047245 */ /* 0x004fe20000201000 */
[----:B------:R-:W-:Y:S06]  /*13210*/  BRA `(.L_x_24580) ;  /* 0x0000000400687947 */ /* 0x000fec0003800000 */
.L_x_24594:
        /* <DEDUP_REMOVED lines=20> */
.L_x_24596:
[----:B------:R-:W-:Y:S05]  /*13360*/  BSYNC.RECONVERGENT B0 ;  /* 0x0000000000007941 */ /* 0x000fea0003800200 */
.L_x_24595:
[----:B------:R-:W-:Y:S02]  /*13370*/  SHF.L.U32 R0, R0, 0x14, RZ ;  /* 0x0000001400007819 */ /* 0x000fe400000006ff */
[----:B------:R-:W-:-:S04]  /*13380*/  LEA R2, R2, 0x3b800000, 0x17 ;  /* 0x3b80000002027811 */ /* 0x000fc800078eb8ff */
[----:B------:R-:W-:Y:S01]  /*13390*/  LOP3.LUT R4, R2, R0, R9, 0xfe, !PT ;  /* 0x0000000002047212 */ /* 0x000fe200078efe09 */
[----:B------:R-:W-:Y:S06]  /*133a0*/  BRA `(.L_x_24580) ;  /* 0x0000000400047947 */ /* 0x000fec0003800000 */
.L_x_24593:
        /* <DEDUP_REMOVED lines=20> */
.L_x_24598:
[----:B------:R-:W-:Y:S05]  /*134f0*/  BSYNC.RECONVERGENT B0 ;  /* 0x0000000000007941 */ /* 0x000fea0003800200 */
.L_x_24597:
[----:B------:R-:W-:Y:S01]  /*13500*/  IMAD.SHL.U32 R0, R0, 0x200000, RZ ;  /* 0x0020000000007824 */ /* 0x000fe200078e00ff */
[----:B------:R-:W-:-:S04]  /*13510*/  LEA R2, R2, 0x37800000, 0x17 ;  /* 0x3780000002027811 */ /* 0x000fc800078eb8ff */
[----:B------:R-:W-:Y:S01]  /*13520*/  LOP3.LUT R4, R2, R0, R9, 0xfe, !PT ;  /* 0x0000000002047212 */ /* 0x000fe200078efe09 */
[----:B------:R-:W-:Y:S06]  /*13530*/  BRA `(.L_x_24580) ;  /* 0x0000000000a07947 */ /* 0x000fec0003800000 */
.L_x_24592:
[----:B------:R-:W-:-:S09]  /*13540*/  UISETP.NE.AND UP0, UPT, UR4, 0x1c, UPT ;  /* 0x0000001c0400788c */ /* 0x000fd2000bf05270 */
[----:B------:R-:W-:Y:S05]  /*13550*/  BRA.U !UP0, `(.L_x_24599) ;  /* 0x00000001088c7547 */ /* 0x000fea000b800000 */
[----:B------:R-:W-:-:S09]  /*13560*/  UISETP.NE.AND UP0, UPT, UR4, 0x1d, UPT ;  /* 0x0000001d0400788c */ /* 0x000fd2000bf05270 */
[----:B------:R-:W-:Y:S05]  /*13570*/  BRA.U !UP0, `(.L_x_24600) ;  /* 0x0000000108747547 */ /* 0x000fea000b800000 */
[----:B------:R-:W-:-:S09]  /*13580*/  UISETP.NE.AND UP0, UPT, UR4, 0x2c, UPT ;  /* 0x0000002c0400788c */ /* 0x000fd2000bf05270 */
[----:B------:R-:W-:Y:S05]  /*13590*/  BRA.U UP0, `(.L_x_24579) ;  /* 0x0000000100247547 */ /* 0x000fea000b800000 */
[----:B------:R-:W2:Y:S01]  /*135a0*/  LDG.E.U8 R2, desc[UR36][R2.64] ;  /* 0x0000002402027981 */ /* 0x000ea2000c1e1100 */
[----:B------:R-:W-:Y:S01]  /*135b0*/  HFMA2 R5, -RZ, RZ, 0, 0 ;  /* 0x00000000ff057431 */ /* 0x000fe200000001ff */
[----:B------:R-:W-:Y:S02]  /*135c0*/  MOV R4, 0x400000 ;  /* 0x0040000000047802 */ /* 0x000fe40000000f00 */
[----:B--2---:R-:W-:-:S13]  /*135d0*/  ISETP.NE.AND P0, PT, R2, RZ, PT ;  /* 0x000000ff0200720c */ /* 0x004fda0003f05270 */
[----:B------:R-:W-:Y:S05]  /*135e0*/  @!P0 BRA `(.L_x_24580) ;  /* 0x0000000000748947 */ /* 0x000fea0003800000 */
[----:B------:R-:W-:-:S13]  /*135f0*/  ISETP.NE.AND P0, PT, R2, 0xff, PT ;  /* 0x000000ff0200780c */ /* 0x000fda0003f05270 */
[----:B------:R-:W-:Y:S01]  /*13600*/  @!P0 IMAD.MOV.U32 R4, RZ, RZ, 0x7f800001 ;  /* 0x7f800001ff048424 */ /* 0x000fe200078e00ff */
[----:B------:R-:W-:Y:S01]  /*13610*/  @P0 SHF.L.U32 R4, R2, 0x17, RZ ;  /* 0x0000001702040819 */ /* 0x000fe200000006ff */
[----:B------:R-:W-:Y:S06]  /*13620*/  BRA `(.L_x_24580) ;  /* 0x0000000000647947 */ /* 0x000fec0003800000 */
.L_x_24579:
        /* <DEDUP_REMOVED lines=16> */
.L_x_24601:
[----:B------:R-:W-:Y:S01]  /*13730*/  CS2R R4, SRZ ;  /* 0x0000000000047805 */ /* 0x000fe2000001ff00 */
[----:B------:R-:W-:Y:S06]  /*13740*/  BRA `(.L_x_24580) ;  /* 0x00000000001c7947 */ /* 0x000fec0003800000 */
.L_x_24600:
[----:B------:R-:W2:Y:S01]  /*13750*/  LDG.E.64 R2, desc[UR36][R2.64] ;  /* 0x0000002402027981 */ /* 0x000ea2000c1e1b00 */
[----:B------:R-:W-:Y:S01]  /*13760*/  HFMA2 R5, -RZ, RZ, 0, 0 ;  /* 0x00000000ff057431 */ /* 0x000fe200000001ff */
[----:B--2---:R0:W1:Y:S02]  /*13770*/  I2F.U64 R4, R2 ;  /* 0x0000000200047312 */ /* 0x0040640000301000 */
[----:B01----:R-:W-:Y:S05]  /*13780*/  BRA `(.L_x_24580) ;  /* 0x00000000000c7947 */ /* 0x003fea0003800000 */
.L_x_24599:
[----:B------:R-:W2:Y:S01]  /*13790*/  LDG.E R2, desc[UR36][R2.64] ;  /* 0x0000002402027981 */ /* 0x000ea2000c1e1900 */
[----:B------:R-:W-:Y:S01]  /*137a0*/  IMAD.MOV.U32 R5, RZ, RZ, RZ ;  /* 0x000000ffff057224 */ /* 0x000fe200078e00ff */
[----:B--2---:R-:W-:-:S07]  /*137b0*/  I2FP.F32.U32 R4, R2 ;  /* 0x0000000200047245 */ /* 0x004fce0000201000 */
.L_x_24580:
[----:B------:R-:W-:Y:S05]  /*137c0*/  BSYNC.RECONVERGENT B6 ;  /* 0x0000000000067941 */ /* 0x000fea0003800200 */
.L_x_24574:
[----:B0--3-5:R-:W-:Y:S01]  /*137d0*/  FSETP.NAN.FTZ.AND P0, PT, R4, R4, PT ;  /* 0x000000040400720b */ /* 0x029fe20003f18000 */
[----:B------:R-:W-:Y:S01]  /*137e0*/  BSSY.RECONVERGENT B2, `(.L_x_24602) ;  /* 0x0000264000027945 */ /* 0x000fe20003800200 */
[----:B------:R-:W-:-:S04]  /*137f0*/  FSETP.NAN.FTZ.AND P1, PT, R5, R5, PT ;  /* 0x000000050500720b */ /* 0x000fc80003f38000 */
[----:B------:R-:W-:-:S13]  /*13800*/  PLOP3.LUT P0, PT, P0, P1, PT, 0xf8, 0x8f ;  /* 0x00000000008f781c */ /* 0x000fda0000703f70 */
[----:B------:R-:W-:Y:S05]  /*13810*/  @P0 BRA `(.L_x_24603) ;  /* 0x0000002000980947 */ /* 0x000fea0003800000 */
[C---:B-12-4-:R-:W-:Y:S01]  /*13820*/  FADD.FTZ R2, |R4|.reuse, -RZ ;  /* 0x800000ff04027221 */ /* 0x056fe20000010200 */
        /* <DEDUP_REMOVED lines=43> */
[----:B------:R-:W-:Y:S02]  /*13ae0*/  @P1 MOV R8, 0x7f800000 ;  /* 0x7f80000000081802 */ /* 0x000fe40000000f00 */
        /* <DEDUP_REMOVED lines=14> */
[----:B------:R-:W-:Y:S01]  /*13bd0*/  IMAD.MOV.U32 R9, RZ, RZ, R3 ;  /* 0x000000ffff097224 */ /* 0x000fe200078e0003 */
[----:B------:R-:W-:-:S07]  /*13be0*/  MOV R6, 0x13c00 ;  /* 0x00013c0000067802 */ /* 0x000fce0000000f00 */
[----:B------:R-:W-:Y:S05]  /*13bf0*/  CALL.REL.NOINC `($__internal_54_$__cuda_sm3x_div_rn_ftz_f32_slowpath) ;  /* 0x0000003400087944 */ /* 0x000fea0003c00000 */
[----:B------:R-:W-:-:S07]  /*13c00*/  MOV R6, R0 ;  /* 0x0000000000067202 */ /* 0x000fce0000000f00 */
.L_x_24609:
[----:B------:R-:W-:Y:S05]  /*13c10*/  BSYNC.RECONVERGENT B3 ;  /* 0x0000000000037941 */ /* 0x000fea0003800200 */
.L_x_24608:
[----:B------:R-:W-:Y:S02]  /*13c20*/  HFMA2 R7, -RZ, RZ, 0.89990234375, 10328 ;  /* 0x3b33710bff077431 */ /* 0x000fe400000001ff */
        /* <DEDUP_REMOVED lines=27> */
.L_x_24607:
        /* <DEDUP_REMOVED lines=15> */
[----:B------:R-:W-:Y:S02]  /*13ed0*/  MOV R9, R3 ;  /* 0x0000000300097202 */ /* 0x000fe40000000f00 */
[----:B------:R-:W-:-:S07]  /*13ee0*/  MOV R6, 0x13f00 ;  /* 0x00013f0000067802 */ /* 0x000fce0000000f00 */
[----:B------:R-:W-:Y:S05]  /*13ef0*/  CALL.REL.NOINC `($__internal_54_$__cuda_sm3x_div_rn_ftz_f32_slowpath) ;  /* 0x0000003000487944 */ /* 0x000fea0003c00000 */
[----:B------:R-:W-:-:S07]  /*13f00*/  IMAD.MOV.U32 R6, RZ, RZ, R0 ;  /* 0x000000ffff067224 */ /* 0x000fce00078e0000 */
.L_x_24613:
[----:B------:R-:W-:Y:S05]  /*13f10*/  BSYNC.RECONVERGENT B3 ;  /* 0x0000000000037941 */ /* 0x000fea0003800200 */
.L_x_24612:
        /* <DEDUP_REMOVED lines=28> */
.L_x_24611:
        /* <DEDUP_REMOVED lines=25> */
.L_x_24615:
        /* <DEDUP_REMOVED lines=66> */
.L_x_24614:
[----:B------:R-:W-:Y:S01]  /*14690*/  FADD.FTZ R2, R2, -1 ;  /* 0xbf80000002027421 */ /* 0x000fe20000010000 */
[----:B------:R-:W-:Y:S01]  /*146a0*/  FCHK P3, R0, R3 ;  /* 0x0000000300007302 */ /* 0x000fe20000060000 */
[----:B------:R-:W-:Y:S01]  /*146b0*/  BSSY.RECONVERGENT B3, `(.L_x_24616) ;  /* 0x0000035000037945 */ /* 0x000fe20003800200 */
[----:B------:R-:W-:Y:S01]  /*146c0*/  FSETP.GEU.FTZ.AND P2, PT, |R4|, |R5|, PT ;  /* 0x400000050400720b */ /* 0x000fe20003f5e200 */
[----:B------:R-:W-:-:S04]  /*146d0*/  FADD.FTZ R7, R7, R2 ;  /* 0x0000000207077221 */ /* 0x000fc80000010000 */
[----:B------:R-:W-:Y:S01]  /*146e0*/  FADD.FTZ R7, R8, R7 ;  /* 0x0000000708077221 */ /* 0x000fe20000010000 */
[----:B------:R-:W-:-:S03]  /*146f0*/  IMAD.MOV.U32 R8, RZ, RZ, 0x3e800000 ;  /* 0x3e800000ff087424 */ /* 0x000fc600078e00ff */
[----:B------:R-:W-:-:S04]  /*14700*/  FADD.FTZ R7, R10, R7 ;  /* 0x000000070a077221 */ /* 0x000fc80000010000 */
[----:B------:R-:W-:-:S04]  /*14710*/  FADD.FTZ R6, R6, R7 ;  /* 0x0000000706067221 */ /* 0x000fc80000010000 */
[----:B------:R-:W-:Y:S01]  /*14720*/  FADD.FTZ R6, R9, R6 ;  /* 0x0000000609067221 */ /* 0x000fe20000010000 */
[----:B------:R-:W-:-:S03]  /*14730*/  HFMA2 R9, -RZ, RZ, 1.3056640625, -1.8671875 ;  /* 0x3d39bf78ff097431 */ /* 0x000fc600000001ff */
[----:B------:R-:W-:-:S04]  /*14740*/  FADD.FTZ R11, R11, R6 ;  /* 0x000000060b0b7221 */ /* 0x000fc80000010000 */
[----:B------:R-:W-:-:S04]  /*14750*/  FADD.FTZ R12, R12, R11 ;  /* 0x0000000b0c0c7221 */ /* 0x000fc80000010000 */
[----:B------:R-:W-:-:S04]  /*14760*/  FADD.FTZ R12, R13, R12 ;  /* 0x0000000c0d0c7221 */ /* 0x000fc80000010000 */
[----:B------:R-:W-:-:S04]  /*14770*/  FADD.FTZ R15, R15, R12 ;  /* 0x0000000c0f0f7221 */ /* 0x000fc80000010000 */
[----:B------:R-:W-:-:S04]  /*14780*/  FADD.FTZ R15, R14, R15 ;  /* 0x0000000f0e0f7221 */ /* 0x000fc80000010000 */
[----:B------:R-:W-:-:S04]  /*14790*/  FADD.FTZ R15, R20, R15 ;  /* 0x0000000f140f7221 */ /* 0x000fc80000010000 */
        /* <DEDUP_REMOVED lines=37> */
[----:B------:R-:W-:-:S07]  /*149f0*/  MOV R6, R0 ;  /* 0x0000000000067202 */ /* 0x000fce0000000f00 */
.L_x_24617:
[----:B------:R-:W-:Y:S05]  /*14a00*/  BSYNC.RECONVERGENT B3 ;  /* 0x0000000000037941 */ /* 0x000fea0003800200 */
.L_x_24616:
        /* <DEDUP_REMOVED lines=28> */
.L_x_24606:
        /* <DEDUP_REMOVED lines=29> */
.L_x_24619:
[----:B------:R-:W-:Y:S05]  /*14da0*/  BSYNC.RECONVERGENT B3 ;  /* 0x0000000000037941 */ /* 0x000fea0003800200 */
.L_x_24618:
        /* <DEDUP_REMOVED lines=28> */
.L_x_24605:
[----:B------:R-:W-:-:S13]  /*14f70*/  FSETP.GEU.FTZ.AND P0, PT, R0, 9.999999682655225389e-20, PT ;  /* 0x1fec1e4a0000780b */ /* 0x000fda0003f1e000 */
[----:B------:R-:W-:Y:S05]  /*14f80*/  @!P0 BRA `(.L_x_24620) ;  /* 0x0000000400188947 */ /* 0x000fea0003800000 */
[----:B------:R-:W-:Y:S01]  /*14f90*/  FMUL.FTZ R9, R0, R0 ;  /* 0x0000000000097220 */ /* 0x000fe20000410000 */
[----:B------:R-:W-:Y:S02]  /*14fa0*/  IMAD.MOV.U32 R7, RZ, RZ, 0x3e800000 ;  /* 0x3e800000ff077424 */ /* 0x000fe400078e00ff */
[----:B------:R-:W-:Y:S01]  /*14fb0*/  HFMA2 R8, -RZ, RZ, 1.3056640625, -1.8671875 ;  /* 0x3d39bf78ff087431 */ /* 0x000fe200000001ff */
[----:B------:R-:W-:Y:S01]  /*14fc0*/  BSSY.RECONVERGENT B3, `(.L_x_24621) ;  /* 0x0000028000037945 */ /* 0x000fe20003800200 */
        /* <DEDUP_REMOVED lines=13> */
[----:B------:R-:W-:-:S03]  /*150a0*/  IMAD.MOV.U32 R8, RZ, RZ, 0x3f800000 ;  /* 0x3f800000ff087424 */ /* 0x000fc600078e00ff */
[----:B------:R-:W-:Y:S01]  /*150b0*/  FFMA.FTZ R6, R3, R6, -0.13229703903198242188 ;  /* 0xbe0778e003067423 */ /* 0x000fe20000010006 */
[----:B------:R-:W-:-:S03]  /*150c0*/  FFMA R11, R8, -1, R8 ;  /* 0xbf800000080b7823 */ /* 0x000fc60000000008 */
        /* <DEDUP_REMOVED lines=19> */
[----:B------:R-:W-:Y:S02]  /*15200*/  MOV R9, 0x3f800000 ;  /* 0x3f80000000097802 */ /* 0x000fe40000000f00 */
[----:B------:R-:W-:-:S07]  /*15210*/  MOV R6, 0x15230 ;  /* 0x0001523000067802 */ /* 0x000fce0000000f00 */
[----:B------:R-:W-:Y:S05]  /*15220*/  CALL.REL.NOINC `($__internal_54_$__cuda_sm3x_div_rn_ftz_f32_slowpath) ;  /* 0x0000001c007c7944 */ /* 0x000fea0003c00000 */
[----:B------:R-:W-:-:S07]  /*15230*/  IMAD.MOV.U32 R3, RZ, RZ, R0 ;  /* 0x000000ffff037224 */ /* 0x000fce00078e0000 */
.L_x_24622:
[----:B------:R-:W-:Y:S05]  /*15240*/  BSYNC.RECONVERGENT B3 ;  /* 0x0000000000037941 */ /* 0x000fea0003800200 */
.L_x_24621:
        /* <DEDUP_REMOVED lines=12> */
[----:B------:R-:W-:-:S03]  /*15310*/  MOV R7, 0x3f6ee581 ;  /* 0x3f6ee58100077802 */ /* 0x000fc60000000f00 */
        /* <DEDUP_REMOVED lines=13> */
.L_x_24620:
        /* <DEDUP_REMOVED lines=15> */
.L_x_24624:
[----:B------:R-:W-:Y:S05]  /*154e0*/  BSYNC.RECONVERGENT B3 ;  /* 0x0000000000037941 */ /* 0x000fea0003800200 */
.L_x_24623:
        /* <DEDUP_REMOVED lines=26> */
.L_x_24604:
        /* <DEDUP_REMOVED lines=34> */
.L_x_24626:
[----:B------:R-:W-:Y:S05]  /*158b0*/  BSYNC.RECONVERGENT B3 ;  /* 0x0000000000037941 */ /* 0x000fea0003800200 */
.L_x_24625:
        /* <DEDUP_REMOVED lines=28> */
.L_x_24603:
[C---:B------:R-:W-:Y:S01]  /*15a80*/  FSETP.GEU.FTZ.AND P0, PT, |R4|.reuse, 1.084202172485504434e-19, PT ;  /* 0x200000000400780b */ /* 0x040fe20003f1e200 */
[----:B------:R-:W-:Y:S01]  /*15a90*/  FADD.FTZ R8, |R4|, -RZ ;  /* 0x800000ff04087221 */ /* 0x000fe20000010200 */
[C---:B------:R-:W-:Y:S01]  /*15aa0*/  FSETP.GEU.FTZ.AND P1, PT, |R5|.reuse, 1.084202172485504434e-19, PT ;  /* 0x200000000500780b */ /* 0x040fe20003f3e200 */
[C---:B------:R-:W-:Y:S01]  /*15ab0*/  FADD.FTZ R11, |R5|.reuse, -RZ ;  /* 0x800000ff050b7221 */ /* 0x040fe20000010200 */
[----:B------:R-:W-:Y:S01]  /*15ac0*/  FSETP.GT.FTZ.AND P2, PT, |R5|, |R4|, PT ;  /* 0x400000040500720b */ /* 0x000fe20003f54200 */
[----:B------:R-:W-:Y:S01]  /*15ad0*/  BSSY.RECONVERGENT B3, `(.L_x_24627) ;  /* 0x0000019000037945 */ /* 0x000fe20003800200 */
[----:B------:R-:W-:Y:S02]  /*15ae0*/  PLOP3.LUT P0, PT, P0, P1, PT, 0x2, 0x20 ;  /* 0x000000000020781c */ /* 0x000fe40000702072 */
[----:B-1----:R-:W-:-:S04]  /*15af0*/  FSEL R3, R11, R8, P2 ;  /* 0x000000080b037208 */ /* 0x002fc80001000000 */
[----:B------:R-:W0:Y:S07]  /*15b00*/  MUFU.RCP R6, R3 ;  /* 0x0000000300067308 */ /* 0x000e2e0000001000 */
[C---:B--2-4-:R-:W-:Y:S01]  /*15b10*/  @P0 FMUL.FTZ R2, R5.reuse, 4 ;  /* 0x4080000005020820 */ /* 0x054fe20000410000 */
        /* <DEDUP_REMOVED lines=19> */
[----:B------:R-:W-:-:S07]  /*15c50*/  MOV R6, R0 ;  /* 0x0000000000067202 */ /* 0x000fce0000000f00 */
.L_x_24628:
[----:B------:R-:W-:Y:S05]  /*15c60*/  BSYNC.RECONVERGENT B3 ;  /* 0x0000000000037941 */ /* 0x000fea0003800200 */
.L_x_24627:
        /* <DEDUP_REMOVED lines=27> */
.L_x_24610:
[----:B------:R-:W-:Y:S05]  /*15e20*/  BSYNC.RECONVERGENT B2 ;  /* 0x0000000000027941 */ /* 0x000fea0003800200 */
.L_x_24602:
        /* <DEDUP_REMOVED lines=12> */
[----:B------:R-:W-:-:S05]  /*15ef0*/  VIADD R0, R6, 0xbd4e8de8 ;  /* 0xbd4e8de806007836 */ /* 0x000fca0000000000 */
        /* <DEDUP_REMOVED lines=33> */
.L_x_24632:
        /* <DEDUP_REMOVED lines=8> */
.L_x_24631:
[----:B------:R-:W-:-:S04]  /*16190*/  FMUL.RZ R0, R3, 0.15915493667125701904 ;  /* 0x3e22f98303007820 */ /* 0x000fc8000040c000 */
[----:B------:R1:W2:Y:S08]  /*161a0*/  MUFU.COS R2, R0 ;  /* 0x0000000000027308 */ /* 0x0002b00000000000 */
[----:B------:R1:W3:Y:S01]  /*161b0*/  MUFU.SIN R3, R0 ;  /* 0x0000000000037308 */ /* 0x0002e20000000400 */
[----:B------:R-:W-:Y:S05]  /*161c0*/  BRA `(.L_x_24633) ;  /* 0x0000000000087947 */ /* 0x000fea0003800000 */
.L_x_24630:
[----:B------:R-:W-:-:S06]  /*161d0*/  FMUL.FTZ R2, R6, 1.4426950216293334961 ;  /* 0x3fb8aa3b06027820 */ /* 0x000fcc0000410000 */
[----:B------:R-:W0:Y:S02]  /*161e0*/  MUFU.EX2 R2, R2 ;  /* 0x0000000200027308 */ /* 0x000e240000000800 */
.L_x_24633:
[----:B------:R-:W-:Y:S05]  /*161f0*/  BSYNC.RECONVERGENT B0 ;  /* 0x0000000000007941 */ /* 0x000fea0003800200 */
.L_x_24629:
        /* <DEDUP_REMOVED lines=12> */
[----:B0-----:R-:W-:Y:S01]  /*162c0*/  STG.E.U8 desc[UR36][R16.64], R3 ;  /* 0x0000000310007986 */ /* 0x001fe2000c101124 */
[----:B------:R-:W-:Y:S05]  /*162d0*/  EXIT ;  /* 0x000000000000794d */ /* 0x000fea0003800000 */
.L_x_24637:
[----:B0-23--:R-:W0:Y:S02]  /*162e0*/  F2I.S64.TRUNC R2, R2 ;  /* 0x0000000200027311 */ /* 0x00de24000020d900 */
[----:B0-----:R-:W-:-:S05]  /*162f0*/  IMAD.MOV.U32 R5, RZ, RZ, R2 ;  /* 0x000000ffff057224 */ /* 0x001fca00078e0002 */
[----:B------:R-:W-:Y:S01]  /*16300*/  STG.E.U8 desc[UR36][R16.64], R5 ;  /* 0x0000000510007986 */ /* 0x000fe2000c101124 */
[----:B------:R-:W-:Y:S05]  /*16310*/  EXIT ;  /* 0x000000000000794d */ /* 0x000fea0003800000 */
.L_x_24636:
[----:B------:R-:W-:-:S09]  /*16320*/  UISETP.NE.AND UP0, UPT, UR4, 0x2, UPT ;  /* 0x000000020400788c */ /* 0x000fd2000bf05270 */
[----:B------:R-:W-:Y:S05]  /*16330*/  BRA.U !UP0, `(.L_x_24639) ;  /* 0x0000000108287547 */ /* 0x000fea000b800000 */
[----:B------:R-:W-:-:S09]  /*16340*/  UISETP.NE.AND UP0, UPT, UR4, 0x3, UPT ;  /* 0x000000030400788c */ /* 0x000fd2000bf05270 */
[----:B------:R-:W-:Y:S05]  /*16350*/  BRA.U !UP0, `(.L_x_24640) ;  /* 0x0000000108147547 */ /* 0x000fea000b800000 */
[----:B------:R-:W-:-:S09]  /*16360*/  UISETP.NE.AND UP0, UPT, UR4, 0x4, UPT ;  /* 0x000000040400788c */ /* 0x000fd2000bf05270 */
[----:B------:R-:W-:Y:S05]  /*16370*/  BRA.U UP0, `(.L_x_24638) ;  /* 0x00000009004c7547 */ /* 0x000fea000b800000 */
[----:B0-23--:R-:W0:Y:S02]  /*16380*/  F2I.S64.TRUNC R2, R2 ;  /* 0x0000000200027311 */ /* 0x00de24000020d900 */
[----:B0-----:R-:W-:Y:S01]  /*16390*/  STG.E.64 desc[UR36][R16.64], R2 ;  /* 0x0000000210007986 */ /* 0x001fe2000c101b24 */
[----:B------:R-:W-:Y:S05]  /*163a0*/  EXIT ;  /* 0x000000000000794d */ /* 0x000fea0003800000 */
.L_x_24640:
[----:B0-23--:R-:W0:Y:S02]  /*163b0*/  F2I.FTZ.TRUNC.NTZ R3, R2 ;  /* 0x0000000200037305 */ /* 0x00de24000021f100 */
[----:B0-----:R-:W-:Y:S01]  /*163c0*/  STG.E desc[UR36][R16.64], R3 ;  /* 0x0000000310007986 */ /* 0x001fe2000c101924 */
[----:B------:R-:W-:Y:S05]  /*163d0*/  EXIT ;  /* 0x000000000000794d */ /* 0x000fea0003800000 */
.L_x_24639:
[----:B0-23--:R-:W0:Y:S02]  /*163e0*/  F2I.FTZ.TRUNC.NTZ R3, R2 ;  /* 0x0000000200037305 */ /* 0x00de24000021f100 */
[----:B0-----:R-:W-:Y:S01]  /*163f0*/  STG.E.U16 desc[UR36][R16.64], R3 ;  /* 0x0000000310007986 */ /* 0x001fe2000c101524 */
[----:B------:R-:W-:Y:S05]  /*16400*/  EXIT ;  /* 0x000000000000794d */ /* 0x000fea0003800000 */
.L_x_24635:
[----:B------:R-:W-:-:S09]  /*16410*/  UISETP.GT.AND UP0, UPT, UR4, 0x6, UPT ;  /* 0x000000060400788c */ /* 0x000fd2000bf04270 */
[----:B------:R-:W-:Y:S05]  /*16420*/  BRA.U UP0, `(.L_x_24641) ;  /* 0x0000000100247547 */ /* 0x000fea000b800000 */
[----:B------:R-:W-:-:S09]  /*16430*/  UISETP.NE.AND UP0, UPT, UR4, 0x5, UPT ;  /* 0x000000050400788c */ /* 0x000fd2000bf05270 */
[----:B------:R-:W-:Y:S05]  /*16440*/  BRA.U !UP0, `(.L_x_24642) ;  /* 0x0000000108107547 */ /* 0x000fea000b800000 */
[----:B------:R-:W-:-:S09]  /*16450*/  UISETP.NE.AND UP0, UPT, UR4, 0x6, UPT ;  /* 0x000000060400788c */ /* 0x000fd2000bf05270 */
[----:B------:R-:W-:Y:S05]  /*16460*/  BRA.U UP0, `(.L_x_24638) ;  /* 0x0000000900107547 */ /* 0x000fea000b800000 */
[----:B0-2---:R-:W-:Y:S01]  /*16470*/  STG.E desc[UR36][R16.64], R2 ;  /* 0x0000000210007986 */ /* 0x005fe2000c101924 */
[----:B------:R-:W-:Y:S05]  /*16480*/  EXIT ;  /* 0x000000000000794d */ /* 0x000fea0003800000 */
.L_x_24642:
[----:B0-2---:R-:W-:-:S05]  /*16490*/  F2FP.F16.F32.PACK_AB R2, RZ, R2 ;  /* 0x00000002ff02723e */ /* 0x005fca00000000ff */
[----:B------:R-:W-:Y:S01]  /*164a0*/  STG.E.U16 desc[UR36][R16.64], R2 ;  /* 0x0000000210007986 */ /* 0x000fe2000c101524 */
[----:B------:R-:W-:Y:S05]  /*164b0*/  EXIT ;  /* 0x000000000000794d */ /* 0x000fea0003800000 */
.L_x_24641:
[----:B------:R-:W-:-:S09]  /*164c0*/  UISETP.NE.AND UP0, UPT, UR4, 0x7, UPT ;  /* 0x000000070400788c */ /* 0x000fd2000bf05270 */
[----:B------:R-:W-:Y:S05]  /*164d0*/  BRA.U !UP0, `(.L_x_24643) ;  /* 0x0000000108247547 */ /* 0x000fea000b800000 */
[----:B------:R-:W-:-:S09]  /*164e0*/  UISETP.NE.AND UP0, UPT, UR4, 0x8, UPT ;  /* 0x000000080400788c */ /* 0x000fd2000bf05270 */
[----:B------:R-:W-:Y:S05]  /*164f0*/  BRA.U !UP0, `(.L_x_24644) ;  /* 0x0000000108107547 */ /* 0x000fea000b800000 */
[----:B------:R-:W-:-:S09]  /*16500*/  UISETP.NE.AND UP0, UPT, UR4, 0x9, UPT ;  /* 0x000000090400788c */ /* 0x000fd2000bf05270 */
[----:B------:R-:W-:Y:S05]  /*16510*/  BRA.U UP0, `(.L_x_24638) ;  /* 0x0000000500e47547 */ /* 0x000fea000b800000 */
[----:B0-23--:R-:W-:Y:S01]  /*16520*/  STG.E.64 desc[UR36][R16.64], R2 ;  /* 0x0000000210007986 */ /* 0x00dfe2000c101b24 */
[----:B------:R-:W-:Y:S05]  /*16530*/  EXIT ;  /* 0x000000000000794d */ /* 0x000fea0003800000 */
.L_x_24644:
[----:B0-23--:R-:W-:-:S05]  /*16540*/  F2FP.F16.F32.PACK_AB R3, R3, R2 ;  /* 0x000000020303723e */ /* 0x00dfca00000000ff */
[----:B------:R-:W-:Y:S01]  /*16550*/  STG.E desc[UR36][R16.64], R3 ;  /* 0x0000000310007986 */ /* 0x000fe2000c101924 */
[----:B------:R-:W-:Y:S05]  /*16560*/  EXIT ;  /* 0x000000000000794d */ /* 0x000fea0003800000 */
.L_x_24643:
[----:B0-2---:R-:W-:-:S06]  /*16570*/  FMUL.FTZ R2, R2, 1 ;  /* 0x3f80000002027820 */ /* 0x005fcc0000410000 */
[----:B---3--:R-:W0:Y:S02]  /*16580*/  F2F.F64.F32 R2, R2 ;  /* 0x0000000200027310 */ /* 0x008e240000201800 */
[----:B0-----:R-:W-:Y:S01]  /*16590*/  STG.E.64 desc[UR36][R16.64], R2 ;  /* 0x0000000210007986 */ /* 0x001fe2000c101b24 */
[----:B------:R-:W-:Y:S05]  /*165a0*/  EXIT ;  /* 0x000000000000794d */ /* 0x000fea0003800000 */
.L_x_24634:
        /* <DEDUP_REMOVED lines=11> */
[----:B0-----:R-:W-:Y:S01]  /*16660*/  STG.E.U16 desc[UR36][R16.64], R3 ;  /* 0x0000000310007986 */ /* 0x001fe2000c101524 */
[----:B------:R-:W-:Y:S05]  /*16670*/  EXIT ;  /* 0x000000000000794d */ /* 0x000fea0003800000 */
.L_x_24648:
[----:B0-2---:R-:W-:Y:S01]  /*16680*/  LOP3.LUT R4, R2, 0x7fffffff, RZ, 0xc0, !PT ;  /* 0x7fffffff02047812 */ /* 0x005fe200078ec0ff */
[----:B------:R-:W-:Y:S01]  /*16690*/  BSSY.RECONVERGENT B0, `(.L_x_24649) ;  /* 0x0000012000007945 */ /* 0x000fe20003800200 */
[----:B------:R-:W-:Y:S02]  /*166a0*/  HFMA2 R8, -RZ, RZ, 0, 7.62939453125e-06 ;  /* 0x00000080ff087431 */ /* 0x000fe400000001ff */
[----:B------:R-:W-:-:S13]  /*166b0*/  ISETP.GT.U32.AND P0, PT, R4, 0x437fffff, PT ;  /* 0x437fffff0400780c */ /* 0x000fda0003f04070 */
[----:B------:R-:W-:Y:S05]  /*166c0*/  @P0 BRA `(.L_x_24650) ;  /* 0x0000000000380947 */ /* 0x000fea0003800000 */
[----:B------:R-:W-:-:S13]  /*166d0*/  ISETP.GE.U32.AND P0, PT, R4, 0x3c000000, PT ;  /* 0x3c0000000400780c */ /* 0x000fda0003f06070 */
[----:B-1----:R-:W-:-:S04]  /*166e0*/  @P0 SHF.R.U32.HI R0, RZ, 0x14, R2 ;  /* 0x00000014ff000819 */ /* 0x002fc80000011602 */
[----:B---3--:R-:W-:-:S04]  /*166f0*/  @P0 LOP3.LUT R3, R0, 0x1, RZ, 0xc0, !PT ;  /* 0x0000000100030812 */ /* 0x008fc800078ec0ff */
        /* <DEDUP_REMOVED lines=8> */
.L_x_24651:
[----:B------:R-:W-:-:S04]  /*16780*/  SHF.R.U32.HI R2, RZ, 0x18, R2 ;  /* 0x00000018ff027819 */ /* 0x000fc80000011602 */
[----:B------:R-:W-:-:S04]  /*16790*/  LOP3.LUT R2, R3, 0x80, R2, 0xf8, !PT ;  /* 0x0000008003027812 */ /* 0x000fc800078ef802 */
[----:B------:R-:W-:-:S07]  /*167a0*/  PRMT R8, R2, 0x7610, R8 ;  /* 0x0000761002087816 */ /* 0x000fce0000000008 */
.L_x_24650:
[----:B------:R-:W-:Y:S05]  /*167b0*/  BSYNC.RECONVERGENT B0 ;  /* 0x0000000000007941 */ /* 0x000fea0003800200 */
.L_x_24649:
[----:B------:R-:W-:Y:S01]  /*167c0*/  STG.E.U8 desc[UR36][R16.64], R8 ;  /* 0x0000000810007986 */ /* 0x000fe2000c101124 */
[----:B------:R-:W-:Y:S05]  /*167d0*/  EXIT ;  /* 0x000000000000794d */ /* 0x000fea0003800000 */
.L_x_24647:
[----:B0-2---:R-:W-:Y:S01]  /*167e0*/  LOP3.LUT R4, R2, 0x7fffffff, RZ, 0xc0, !PT ;  /* 0x7fffffff02047812 */ /* 0x005fe200078ec0ff */
[----:B------:R-:W-:Y:S01]  /*167f0*/  BSSY.RECONVERGENT B0, `(.L_x_24652) ;  /* 0x0000012000007945 */ /* 0x000fe20003800200 */
[----:B------:R-:W-:Y:S02]  /*16800*/  MOV R8, 0x80 ;  /* 0x0000008000087802 */ /* 0x000fe40000000f00 */
        /* <DEDUP_REMOVED lines=13> */
.L_x_24654:
[----:B------:R-:W-:-:S04]  /*168e0*/  SHF.R.U32.HI R2, RZ, 0x18, R2 ;  /* 0x00000018ff027819 */ /* 0x000fc80000011602 */
[----:B------:R-:W-:-:S04]  /*168f0*/  LOP3.LUT R3, R3, 0x80, R2, 0xf8, !PT ;  /* 0x0000008003037812 */ /* 0x000fc800078ef802 */
[----:B------:R-:W-:-:S07]  /*16900*/  PRMT R8, R3, 0x7610, R8 ;  /* 0x0000761003087816 */ /* 0x000fce0000000008 */
.L_x_24653:
[----:B------:R-:W-:Y:S05]  /*16910*/  BSYNC.RECONVERGENT B0 ;  /* 0x0000000000007941 */ /* 0x000fea0003800200 */
.L_x_24652:
[----:B------:R-:W-:Y:S01]  /*16920*/  STG.E.U8 desc[UR36][R16.64], R8 ;  /* 0x0000000810007986 */ /* 0x000fe2000c101124 */
[----:B------:R-:W-:Y:S05]  /*16930*/  EXIT ;  /* 0x000000000000794d */ /* 0x000fea0003800000 */
.L_x_24646:
        /* <DEDUP_REMOVED lines=17> */
[----:B------:R-:W-:-:S05]  /*16a50*/  @!P0 IADD3 R0, PT, PT, R4, RZ, RZ ;  /* 0x000000ff04008210 */ /* 0x000fca0007ffe0ff */
[----:B------:R-:W-:-:S05]  /*16a60*/  @P2 IMAD.MOV.U32 R3, RZ, RZ, R0 ;  /* 0x000000ffff032224 */ /* 0x000fca00078e0000 */
[----:B------:R-:W-:Y:S01]  /*16a70*/  STG.E.U8 desc[UR36][R16.64], R3 ;  /* 0x0000000310007986 */ /* 0x000fe2000c101124 */
[----:B------:R-:W-:Y:S05]  /*16a80*/  EXIT ;  /* 0x000000000000794d */ /* 0x000fea0003800000 */
.L_x_24656:
[----:B0-23--:R-:W0:Y:S02]  /*16a90*/  F2I.U64.TRUNC R2, R2 ;  /* 0x0000000200027311 */ /* 0x00de24000020d800 */
[----:B0-----:R-:W-:Y:S01]  /*16aa0*/  STG.E.64 desc[UR36][R16.64], R2 ;  /* 0x0000000210007986 */ /* 0x001fe2000c101b24 */
[----:B------:R-:W-:Y:S05]  /*16ab0*/  EXIT ;  /* 0x000000000000794d */ /* 0x000fea0003800000 */
.L_x_24655:
[----:B0-23--:R-:W0:Y:S02]  /*16ac0*/  F2I.FTZ.U32.TRUNC.NTZ R3, R2 ;  /* 0x0000000200037305 */ /* 0x00de24000021f000 */
[----:B0-----:R-:W-:Y:S01]  /*16ad0*/  STG.E desc[UR36][R16.64], R3 ;  /* 0x0000000310007986 */ /* 0x001fe2000c101924 */
[----:B------:R-:W-:Y:S05]  /*16ae0*/  EXIT ;  /* 0x000000000000794d */ /* 0x000fea0003800000 */
.L_x_24645:
        /* <DEDUP_REMOVED lines=10> */
[----:B------:R-:W-:Y:S01]  /*16b90*/  STG.E.U8 desc[UR36][R16.64], R3 ;  /* 0x0000000310007986 */ /* 0x000fe2000c101124 */
[----:B------:R-:W-:Y:S05]  /*16ba0*/  EXIT ;  /* 0x000000000000794d */ /* 0x000fea0003800000 */
.L_x_24658:
        /* <DEDUP_REMOVED lines=8> */
[----:B0-----:R-:W-:Y:S01]  /*16c30*/  STG.E.128 desc[UR36][R16.64], R4 ;  /* 0x0000000410007986 */ /* 0x001fe2000c101d24 */
[----:B------:R-:W-:Y:S05]  /*16c40*/  EXIT ;  /* 0x000000000000794d */ /* 0x000fea0003800000 */
.L_x_24657:
[----:B------:R-:W-:-:S09]  /*16c50*/  UISETP.NE.AND UP0, UPT, UR4, 0xf, UPT ;  /* 0x0000000f0400788c */ /* 0x000fd2000bf05270 */
[----:B------:R-:W-:Y:S05]  /*16c60*/  BRA.U !UP0, `(.L_x_24659) ;  /* 0x0000000108e07547 */ /* 0x000fea000b800000 */
[----:B------:R-:W-:-:S09]  /*16c70*/  UISETP.NE.AND UP0, UPT, UR4, 0x17, UPT ;  /* 0x000000170400788c */ /* 0x000fd2000bf05270 */
[----:B------:R-:W-:Y:S05]  /*16c80*/  BRA.U !UP0, `(.L_x_24660) ;  /* 0x00000001088c7547 */ /* 0x000fea000b800000 */
[----:B------:R-:W-:-:S09]  /*16c90*/  UISETP.NE.AND UP0, UPT, UR4, 0x18, UPT ;  /* 0x000000180400788c */ /* 0x000fd2000bf05270 */
[----:B------:R-:W-:Y:S05]  /*16ca0*/  BRA.U !UP0, `(.L_x_24661) ;  /* 0x0000000108447547 */ /* 0x000fea000b800000 */
.L_x_24638:
[----:B-1----:R-:W-:Y:S01]  /*16cb0*/  MOV R0, 0x0 ;  /* 0x0000000000007802 */ /* 0x002fe20000000f00 */
[----:B------:R-:W1:Y:S01]  /*16cc0*/  LDCU.64 UR4, c[0x4][0x198] ;  /* 0x01003300ff0477ac */ /* 0x000e620008000a00 */
[----:B------:R-:W-:Y:S01]  /*16cd0*/  HFMA2 R8, -RZ, RZ, 0, 6.020069122314453125e-06 ;  /* 0x00000065ff087431 */ /* 0x000fe200000001ff */
[----:B------:R-:W-:Y:S01]  /*16ce0*/  MOV R12, 0x1 ;  /* 0x00000001000c7802 */ /* 0x000fe20000000f00 */
[----:B0-23--:R0:W2:Y:S01]  /*16cf0*/  LDC.64 R2, c[0x4][R0] ;  /* 0x0100000000027b82 */ /* 0x00d0a20000000a00 */
[----:B------:R-:W3:Y:S01]  /*16d00*/  LDCU.64 UR6, c[0x4][0x1a0] ;  /* 0x01003400ff0677ac */ /* 0x000ee20008000a00 */
[----:B------:R-:W-:Y:S01]  /*16d10*/  IMAD.MOV.U32 R13, RZ, RZ, RZ ;  /* 0x000000ffff0d7224 */ /* 0x000fe200078e00ff */
[----:B------:R-:W4:Y:S01]  /*16d20*/  LDCU.64 UR8, c[0x4][0x90] ;  /* 0x01001200ff0877ac */ /* 0x000f220008000a00 */
[----:B-1----:R-:W-:Y:S02]  /*16d30*/  MOV R4, UR4 ;  /* 0x0000000400047c02 */ /* 0x002fe40008000f00 */
[----:B------:R-:W-:Y:S01]  /*16d40*/  MOV R5, UR5 ;  /* 0x0000000500057c02 */ /* 0x000fe20008000f00 */
[----:B---3--:R-:W-:Y:S01]  /*16d50*/  IMAD.U32 R6, RZ, RZ, UR6 ;  /* 0x00000006ff067e24 */ /* 0x008fe2000f8e00ff */
[----:B------:R-:W-:-:S02]  /*16d60*/  MOV R7, UR7 ;  /* 0x0000000700077c02 */ /* 0x000fc40008000f00 */
[----:B----4-:R-:W-:Y:S01]  /*16d70*/  MOV R10, UR8 ;  /* 0x00000008000a7c02 */ /* 0x010fe20008000f00 */
[----:B0-----:R-:W-:-:S07]  /*16d80*/  IMAD.U32 R11, RZ, RZ, UR9 ;  /* 0x00000009ff0b7e24 */ /* 0x001fce000f8e00ff */
[----:B------:R-:W-:-:S07]  /*16d90*/  LEPC R20, `(.L_x_24662) ;  /* 0x000000001014794e */ /* 0x000fce0000000000 */
[----:B--2---:R-:W-:Y:S05]  /*16da0*/  CALL.ABS.NOINC R2 ;  /* 0x0000000002007343 */ /* 0x004fea0003c00000 */
.L_x_24662:
[----:B------:R-:W-:Y:S05]  /*16db0*/  EXIT ;  /* 0x000000000000794d */ /* 0x000fea0003800000 */
.L_x_24661:
[----:B0-2---:R-:W-:Y:S01]  /*16dc0*/  LOP3.LUT R4, R2, 0x7fffffff, RZ, 0xc0, !PT ;  /* 0x7fffffff02047812 */ /* 0x005fe200078ec0ff */
[----:B------:R-:W-:Y:S01]  /*16dd0*/  BSSY.RECONVERGENT B0, `(.L_x_24663) ;  /* 0x000000b000007945 */ /* 0x000fe20003800200 */
[----:B-1----:R-:W-:Y:S01]  /*16de0*/  HFMA2 R0, -RZ, RZ, 0, 7.569789886474609375e-06 ;  /* 0x0000007fff007431 */ /* 0x002fe200000001ff */
[----:B------:R-:W-:Y:S02]  /*16df0*/  SHF.R.U32.HI R5, RZ, 0x18, R2 ;  /* 0x00000018ff057819 */ /* 0x000fe40000011602 */
        /* <DEDUP_REMOVED lines=8> */
.L_x_24664:
[----:B------:R-:W-:Y:S05]  /*16e80*/  BSYNC.RECONVERGENT B0 ;  /* 0x0000000000007941 */ /* 0x000fea0003800200 */
.L_x_24663:
[----:B---3--:R-:W-:-:S05]  /*16e90*/  LOP3.LUT R3, R0, 0x80, R5, 0xf8, !PT ;  /* 0x0000008000037812 */ /* 0x008fca00078ef805 */
[----:B------:R-:W-:Y:S01]  /*16ea0*/  STG.E.U8 desc[UR36][R16.64], R3 ;  /* 0x0000000310007986 */ /* 0x000fe2000c101124 */
[----:B------:R-:W-:Y:S05]  /*16eb0*/  EXIT ;  /* 0x000000000000794d */ /* 0x000fea0003800000 */
.L_x_24660:
        /* <DEDUP_REMOVED lines=11> */
.L_x_24666:
[----:B------:R-:W-:Y:S02]  /*16f70*/  ISETP.GT.U32.AND P0, PT, R4, 0x7f800000, PT ;  /* 0x7f8000000400780c */ /* 0x000fe40003f04070 */
[----:B-1----:R-:W-:-:S04]  /*16f80*/  MOV R0, 0x7f ;  /* 0x0000007f00007802 */ /* 0x002fc80000000f00 */
[----:B------:R-:W-:-:S07]  /*16f90*/  SEL R0, R0, 0x7c, P0 ;  /* 0x0000007c00007807 */ /* 0x000fce0000000000 */
.L_x_24667:
[----:B------:R-:W-:Y:S05]  /*16fa0*/  BSYNC.RECONVERGENT B0 ;  /* 0x0000000000007941 */ /* 0x000fea0003800200 */
.L_x_24665:
[----:B---3--:R-:W-:-:S04]  /*16fb0*/  SHF.R.U32.HI R3, RZ, 0x18, R2 ;  /* 0x00000018ff037819 */ /* 0x008fc80000011602 */
[----:B------:R-:W-:-:S05]  /*16fc0*/  LOP3.LUT R3, R0, 0x80, R3, 0xf8, !PT ;  /* 0x0000008000037812 */ /* 0x000fca00078ef803 */
[----:B------:R-:W-:Y:S01]  /*16fd0*/  STG.E.U8 desc[UR36][R16.64], R3 ;  /* 0x0000000310007986 */ /* 0x000fe2000c101124 */
[----:B------:R-:W-:Y:S05]  /*16fe0*/  EXIT ;  /* 0x000000000000794d */ /* 0x000fea0003800000 */
.L_x_24659:
[----:B0-2---:R-:W-:-:S05]  /*16ff0*/  F2FP.BF16.F32.PACK_AB R2, RZ, R2 ;  /* 0x00000002ff02723e */ /* 0x005fca00000010ff */
[----:B------:R-:W-:Y:S01]  /*17000*/  STG.E.U16 desc[UR36][R16.64], R2 ;  /* 0x0000000210007986 */ /* 0x000fe2000c101524 */
[----:B------:R-:W-:Y:S05]  /*17010*/  EXIT ;  /* 0x000000000000794d */ /* 0x000fea0003800000 */
        .weak           $__internal_54_$__cuda_sm3x_div_rn_ftz_f32_slowpath
        .type           $__internal_54_$__cuda_sm3x_div_rn_ftz_f32_slowpath,@function
        .size           $__internal_54_$__cuda_sm3x_div_rn_ftz_f32_slowpath,(.L_x_60648 - $__internal_54_$__cuda_sm3x_div_rn_ftz_f32_slowpath)
$__internal_54_$__cuda_sm3x_div_rn_ftz_f32_slowpath:
[----:B------:R-:W-:Y:S01]  /*17020*/  SHF.R.U32.HI R7, RZ, 0x17, R9 ;  /* 0x00000017ff077819 */ /* 0x000fe20000011609 */
[----:B------:R-:W-:Y:S01]  /*17030*/  BSSY.RECONVERGENT B0, `(.L_x_24668) ;  /* 0x0000046000007945 */ /* 0x000fe20003800200 */
[----:B------:R-:W-:-:S03]  /*17040*/  SHF.R.U32.HI R8, RZ, 0x17, R0 ;  /* 0x00000017ff087819 */ /* 0x000fc60000011600 */
[----:B------:R-:W-:Y:S01]  /*17050*/  BSSY.RELIABLE B1, `(.L_x_24669) ;  /* 0x000001d000017945 */ /* 0x000fe20003800100 */
[----:B------:R-:W-:Y:S02]  /*17060*/  LOP3.LUT R7, R7, 0xff, RZ, 0xc0, !PT ;  /* 0x000000ff07077812 */ /* 0x000fe400078ec0ff */
[----:B------:R-:W-:-:S03]  /*17070*/  LOP3.LUT R8, R8, 0xff, RZ, 0xc0, !PT ;  /* 0x000000ff08087812 */ /* 0x000fc600078ec0ff */
[----:B------:R-:W-:Y:S01]  /*17080*/  VIADD R11, R7, 0xffffffff ;  /* 0xffffffff070b7836 */ /* 0x000fe20000000000 */
[----:B------:R-:W-:-:S04]  /*17090*/  IADD3 R10, PT, PT, R8, -0x1, RZ ;  /* 0xffffffff080a7810 */ /* 0x000fc80007ffe0ff */
[----:B------:R-:W-:-:S04]  /*170a0*/  ISETP.GT.U32.AND P0, PT, R11, 0xfd, PT ;  /* 0x000000fd0b00780c */ /* 0x000fc80003f04070 */
[----:B------:R-:W-:-:S13]  /*170b0*/  ISETP.GT.U32.OR P0, PT, R10, 0xfd, P0 ;  /* 0x000000fd0a00780c */ /* 0x000fda0000704470 */
[----:B------:R-:W-:Y:S05]  /*170c0*/  @!P0 BRA `(.L_x_24670) ;  /* 0x0000000000548947 */ /* 0x000fea0003800000 */
[----:B------:R-:W-:Y:S02]  /*170d0*/  FSETP.GTU.FTZ.AND P1, PT, |R0|, +INF , PT ;  /* 0x7f8000000000780b */ /* 0x000fe40003f3c200 */
[----:B------:R-:W-:-:S04]  /*170e0*/  FSETP.GTU.FTZ.AND P0, PT, |R9|, +INF , PT ;  /* 0x7f8000000900780b */ /* 0x000fc80003f1c200 */
[----:B------:R-:W-:-:S13]  /*170f0*/  PLOP3.LUT P0, PT, P1, P0, PT, 0xf8, 0x8f ;  /* 0x00000000008f781c */ /* 0x000fda0000f01f70 */
[----:B------:R-:W-:Y:S05]  /*17100*/  @P0 BREAK.RELIABLE B1 ;  /* 0x0000000000010942 */ /* 0x000fea0003800100 */
[----:B------:R-:W-:Y:S05]  /*17110*/  @P0 BRA `(.L_x_24671) ;  /* 0x0000000000d80947 */ /* 0x000fea0003800000 */
[C---:B------:R-:W-:Y:S02]  /*17120*/  FSETP.NEU.FTZ.AND P0, PT, R0.reuse, RZ, PT ;  /* 0x000000ff0000720b */ /* 0x040fe40003f1d000 */
[----:B------:R-:W-:Y:S02]  /*17130*/  FSETP.NEU.FTZ.AND P4, PT, R9, RZ, PT ;  /* 0x000000ff0900720b */ /* 0x000fe40003f9d000 */
[----:B------:R-:W-:-:S11]  /*17140*/  FSETP.NEU.FTZ.AND P6, PT, R0, RZ, PT ;  /* 0x000000ff0000720b */ /* 0x000fd60003fdd000 */
[----:B------:R-:W-:Y:S05]  /*17150*/  @!P4 BREAK.RELIABLE !P0, B1 ;  /* 0x000000000001c942 */ /* 0x000fea0004000100 */
[----:B------:R-:W-:Y:S05]  /*17160*/  @!P4 BRA !P0, `(.L_x_24672) ;  /* 0x0000000000bcc947 */ /* 0x000fea0004000000 */
[C---:B------:R-:W-:Y:S02]  /*17170*/  FSETP.NEU.FTZ.AND P0, PT, |R0|.reuse, +INF , PT ;  /* 0x7f8000000000780b */ /* 0x040fe40003f1d200 */
[----:B------:R-:W-:Y:S02]  /*17180*/  FSETP.NEU.FTZ.AND P3, PT, |R9|, +INF , PT ;  /* 0x7f8000000900780b */ /* 0x000fe40003f7d200 */
[----:B------:R-:W-:-:S11]  /*17190*/  FSETP.NEU.FTZ.AND P5, PT, |R0|, +INF , PT ;  /* 0x7f8000000000780b */ /* 0x000fd60003fbd200 */
[----:B------:R-:W-:Y:S05]  /*171a0*/  @!P3 BREAK.RELIABLE !P0, B1 ;  /* 0x000000000001b942 */ /* 0x000fea0004000100 */
[----:B------:R-:W-:Y:S05]  /*171b0*/  @!P3 BRA !P0, `(.L_x_24672) ;  /* 0x0000000000a8b947 */ /* 0x000fea0004000000 */
[----:B------:R-:W-:-:S13]  /*171c0*/  PLOP3.LUT P0, PT, P3, P6, PT, 0x2f, 0xf2 ;  /* 0x0000000000f2781c */ /* 0x000fda0001f0c577 */
[----:B------:R-:W-:Y:S05]  /*171d0*/  @P0 BREAK.RELIABLE B1 ;  /* 0x0000000000010942 */ /* 0x000fea0003800100 */
[----:B------:R-:W-:Y:S05]  /*171e0*/  @P0 BRA `(.L_x_24673) ;  /* 0x0000000000940947 */ /* 0x000fea0003800000 */
[----:B------:R-:W-:-:S13]  /*171f0*/  PLOP3.LUT P0, PT, P5, P4, PT, 0x2f, 0xf2 ;  /* 0x0000000000f2781c */ /* 0x000fda0002f08577 */
[----:B------:R-:W-:Y:S05]  /*17200*/  @P0 BREAK.RELIABLE B1 ;  /* 0x0000000000010942 */ /* 0x000fea0003800100 */
[----:B------:R-:W-:Y:S05]  /*17210*/  @P0 BRA `(.L_x_24674) ;  /* 0x00000000007c0947 */ /* 0x000fea0003800000 */
.L_x_24670:
[----:B------:R-:W-:Y:S05]  /*17220*/  BSYNC.RELIABLE B1 ;  /* 0x0000000000017941 */ /* 0x000fea0003800100 */
.L_x_24669:
[----:B------:R-:W-:Y:S01]  /*17230*/  IADD3 R7, PT, PT, R7, -0x7f, RZ ;  /* 0xffffff8107077810 */ /* 0x000fe20007ffe0ff */
[----:B------:R-:W-:Y:S01]  /*17240*/  VIADD R8, R8, 0xffffff81 ;  /* 0xffffff8108087836 */ /* 0x000fe20000000000 */
[----:B------:R-:W-:Y:S03]  /*17250*/  BSSY.RECONVERGENT B1, `(.L_x_24675) ;  /* 0x000001a000017945 */ /* 0x000fe60003800200 */
[----:B------:R-:W-:Y:S01]  /*17260*/  IMAD R10, R7, -0x800000, R9 ;  /* 0xff800000070a7824 */ /* 0x000fe200078e0209 */
[C---:B------:R-:W-:Y:S01]  /*17270*/  IADD3 R7, PT, PT, R8.reuse, -R7, RZ ;  /* 0x8000000708077210 */ /* 0x040fe20007ffe0ff */
[----:B------:R-:W-:Y:S02]  /*17280*/  IMAD R0, R8, -0x800000, R0 ;  /* 0xff80000008007824 */ /* 0x000fe400078e0200 */
[----:B------:R-:W0:Y:S01]  /*17290*/  MUFU.RCP R12, R10 ;  /* 0x0000000a000c7308 */ /* 0x000e220000001000 */
[----:B------:R-:W-:-:S04]  /*172a0*/  FADD.FTZ R9, -R10, -RZ ;  /* 0x800000ff0a097221 */ /* 0x000fc80000010100 */
[----:B0-----:R-:W-:-:S04]  /*172b0*/  FFMA R11, R12, R9, 1 ;  /* 0x3f8000000c0b7423 */ /* 0x001fc80000000009 */
[----:B------:R-:W-:-:S04]  /*172c0*/  FFMA R11, R12, R11, R12 ;  /* 0x0000000b0c0b7223 */ /* 0x000fc8000000000c */
[----:B------:R-:W-:-:S04]  /*172d0*/  FFMA R12, R0, R11, RZ ;  /* 0x0000000b000c7223 */ /* 0x000fc800000000ff */
[----:B------:R-:W-:-:S04]  /*172e0*/  FFMA R13, R9, R12, R0 ;  /* 0x0000000c090d7223 */ /* 0x000fc80000000000 */
[----:B------:R-:W-:-:S04]  /*172f0*/  FFMA R13, R11, R13, R12 ;  /* 0x0000000d0b0d7223 */ /* 0x000fc8000000000c */
[----:B------:R-:W-:-:S04]  /*17300*/  FFMA R0, R9, R13, R0 ;  /* 0x0000000d09007223 */ /* 0x000fc80000000000 */
[----:B------:R-:W-:-:S05]  /*17310*/  FFMA.FTZ R11, R11, R0, R13 ;  /* 0x000000000b0b7223 */ /* 0x000fca000001000d */
[----:B------:R-:W-:-:S04]  /*17320*/  SHF.R.U32.HI R0, RZ, 0x17, R11 ;  /* 0x00000017ff007819 */ /* 0x000fc8000001160b */
[----:B------:R-:W-:-:S04]  /*17330*/  LOP3.LUT R0, R0, 0xff, RZ, 0xc0, !PT ;  /* 0x000000ff00007812 */ /* 0x000fc800078ec0ff */
[----:B------:R-:W-:-:S05]  /*17340*/  IADD3 R0, PT, PT, R0, R7, RZ ;  /* 0x0000000700007210 */ /* 0x000fca0007ffe0ff */
[----:B------:R-:W-:-:S05]  /*17350*/  VIADD R8, R0, 0xffffffff ;  /* 0xffffffff00087836 */ /* 0x000fca0000000000 */
[----:B------:R-:W-:-:S13]  /*17360*/  ISETP.GE.U32.AND P0, PT, R8, 0xfe, PT ;  /* 0x000000fe0800780c */ /* 0x000fda0003f06070 */
[----:B------:R-:W-:Y:S05]  /*17370*/  @!P0 BRA `(.L_x_24676) ;  /* 0x0000000000188947 */ /* 0x000fea0003800000 */
[----:B------:R-:W-:Y:S02]  /*17380*/  ISETP.GT.AND P0, PT, R0, 0xfe, PT ;  /* 0x000000fe0000780c */ /* 0x000fe40003f04270 */
[----:B------:R-:W-:-:S11]  /*17390*/  LOP3.LUT R8, R11, 0x80000000, RZ, 0xc0, !PT ;  /* 0x800000000b087812 */ /* 0x000fd600078ec0ff */
[----:B------:R-:W-:-:S04]  /*173a0*/  @!P0 ISETP.GE.AND P1, PT, R0, 0x1, PT ;  /* 0x000000010000880c */ /* 0x000fc80003f26270 */
[C---:B------:R-:W-:Y:S02]  /*173b0*/  @!P0 SEL R0, R8.reuse, R11, !P1 ;  /* 0x0000000b08008207 */ /* 0x040fe40004800000 */
[----:B------:R-:W-:Y:S01]  /*173c0*/  @P0 LOP3.LUT R0, R8, 0x7f800000, RZ, 0xfc, !PT ;  /* 0x7f80000008000812 */ /* 0x000fe200078efcff */
[----:B------:R-:W-:Y:S06]  /*173d0*/  BRA `(.L_x_24677) ;  /* 0x0000000000047947 */ /* 0x000fec0003800000 */
.L_x_24676:
[----:B------:R-:W-:-:S07]  /*173e0*/  LEA R0, R7, R11, 0x17 ;  /* 0x0000000b07007211 */ /* 0x000fce00078eb8ff */
.L_x_24677:
[----:B------:R-:W-:Y:S05]  /*173f0*/  BSYNC.RECONVERGENT B1 ;  /* 0x0000000000017941 */ /* 0x000fea0003800200 */
.L_x_24675:
[----:B------:R-:W-:Y:S05]  /*17400*/  BRA `(.L_x_24678) ;  /* 0x0000000000207947 */ /* 0x000fea0003800000 */
.L_x_24674:
[----:B------:R-:W-:-:S04]  /*17410*/  LOP3.LUT R0, R9, 0x80000000, R0, 0x48, !PT ;  /* 0x8000000009007812 */ /* 0x000fc800078e4800 */
[----:B------:R-:W-:Y:S01]  /*17420*/  LOP3.LUT R0, R0, 0x7f800000, RZ, 0xfc, !PT ;  /* 0x7f80000000007812 */ /* 0x000fe200078efcff */
[----:B------:R-:W-:Y:S06]  /*17430*/  BRA `(.L_x_24678) ;  /* 0x0000000000147947 */ /* 0x000fec0003800000 */
.L_x_24673:
[----:B------:R-:W-:Y:S01]  /*17440*/  LOP3.LUT R0, R9, 0x80000000, R0, 0x48, !PT ;  /* 0x8000000009007812 */ /* 0x000fe200078e4800 */
[----:B------:R-:W-:Y:S06]  /*17450*/  BRA `(.L_x_24678) ;  /* 0x00000000000c7947 */ /* 0x000fec0003800000 */
.L_x_24672:
[----:B------:R-:W0:Y:S01]  /*17460*/  MUFU.RSQ R0, -QNAN ;  /* 0xffc0000000007908 */ /* 0x000e220000001400 */
[----:B------:R-:W-:Y:S05]  /*17470*/  BRA `(.L_x_24678) ;  /* 0x0000000000047947 */ /* 0x000fea0003800000 */
.L_x_24671:
[----:B------:R-:W-:-:S07]  /*17480*/  FADD.FTZ R0, R0, R9 ;  /* 0x0000000900007221 */ /* 0x000fce0000010000 */
.L_x_24678:
[----:B------:R-:W-:Y:S05]  /*17490*/  BSYNC.RECONVERGENT B0 ;  /* 0x0000000000007941 */ /* 0x000fea0003800200 */
.L_x_24668:
[----:B------:R-:W-:-:S04]  /*174a0*/  HFMA2 R7, -RZ, RZ, 0, 0 ;  /* 0x00000000ff077431 */ /* 0x000fc800000001ff */
[----:B0-----:R-:W-:Y:S05]  /*174b0*/  RET.REL.NODEC R6 `(_ZN2at6native18elementwise_kernelILi128ELi4EZNS0_15gpu_kernel_implIZZZNS0_50_GLOBAL__N__2680c7bb_12_PowKernel_cu_7dd49032_317024pow_tensor_scalar_kernelERNS_18TensorIteratorBaseERKN3c106ScalarEENKUlvE_clEvENKUlvE0_clEvEUlNS6_7complexIfEEE0_EEvS5_RKT_EUliE_EEviT1_) ;  /* 0xfffffe8806d07950 */ /* 0x001fea0003c3ffff */
.L_x_24679:
        /* <DEDUP_REMOVED lines=12> */
.L_x_60648:


//--------------------- .text._ZN2at6native27unrolled_elementwise_kernelIZZZNS0_50_GLOBAL__N__2680c7bb_12_PowKernel_cu_7dd49032_317024pow_tensor_scalar_kernelERNS_18TensorIteratorBaseERKN3c106ScalarEENKUlvE_clEvENKUlvE0_clEvEUlNS5_7complexIfEEE0_St5arrayIPcLm2EELi4E23TrivialOffsetCalculatorILi1EjESI_NS0_6memory12LoadWithCastILi1EEENSJ_13StoreWithCastILi1EEEEEviT_T0_T2_T3_T4_T5_ --------------------------
	.section	.text._ZN2at6native27unrolled_elementwise_kernelIZZZNS0_50_GLOBAL__N__2680c7bb_12_PowKernel_cu_7dd49032_317024pow_tensor_scalar_kernelERNS_18TensorIteratorBaseERKN3c106ScalarEENKUlvE_clEvENKUlvE0_clEvEUlNS5_7complexIfEEE0_St5arrayIPcLm2EELi4E23TrivialOffsetCalculatorILi1EjESI_NS0_6memory12LoadWithCastILi1EEENSJ_13StoreWithCastILi1EEEEEviT_T0_T2_T3_T4_T5_,"ax",@progbits
	.align	128
        .global         _ZN2at6native27unrolled_elementwise_kernelIZZZNS0_50_GLOBAL__N__2680c7bb_12_PowKernel_cu_7dd49032_317024pow_tensor_scalar_kernelERNS_18TensorIteratorBaseERKN3c106ScalarEENKUlvE_clEvENKUlvE0_clEvEUlNS5_7complexIfEEE0_St5arrayIPcLm2EELi4E23TrivialOffsetCalculatorILi1EjESI_NS0_6memory12LoadWithCastILi1EEENSJ_13StoreWithCastILi1EEEEEviT_T0_T2_T3_T4_T5_
        .type           _ZN2at6native27unrolled_elementwise_kernelIZZZNS0_50_GLOBAL__N__2680c7bb_12_PowKernel_cu_7dd49032_317024pow_tensor_scalar_kernelERNS_18TensorIteratorBaseERKN3c106ScalarEENKUlvE_clEvENKUlvE0_clEvEUlNS5_7complexIfEEE0_St5arrayIPcLm2EELi4E23TrivialOffsetCalculatorILi1EjESI_NS0_6memory12LoadWithCastILi1EEENSJ_13StoreWithCastILi1EEEEEviT_T0_T2_T3_T4_T5_,@function
        .size           _ZN2at6native27unrolled_elementwise_kernelIZZZNS0_50_GLOBAL__N__2680c7bb_12_PowKernel_cu_7dd49032_317024pow_tensor_scalar_kernelERNS_18TensorIteratorBaseERKN3c106ScalarEENKUlvE_clEvENKUlvE0_clEvEUlNS5_7complexIfEEE0_St5arrayIPcLm2EELi4E23TrivialOffsetCalculatorILi1EjESI_NS0_6memory12LoadWithCastILi1EEENSJ_13StoreWithCastILi1EEEEEviT_T0_T2_T3_T4_T5_,(.L_x_60649 - _ZN2at6native27unrolled_elementwise_kernelIZZZNS0_50_GLOBAL__N__2680c7bb_12_PowKernel_cu_7dd49032_317024pow_tensor_scalar_kernelERNS_18TensorIteratorBaseERKN3c106ScalarEENKUlvE_clEvENKUlvE0_clEvEUlNS5_7complexIfEEE0_St5arrayIPcLm2EELi4E23TrivialOffsetCalculatorILi1EjESI_NS0_6memory12LoadWithCastILi1EEENSJ_13StoreWithCastILi1EEEEEviT_T0_T2_T3_T4_T5_)
        .other          _ZN2at6native27unrolled_elementwise_kernelIZZZNS0_50_GLOBAL__N__2680c7bb_12_PowKernel_cu_7dd49032_317024pow_tensor_scalar_kernelERNS_18TensorIteratorBaseERKN3c106ScalarEENKUlvE_clEvENKUlvE0_clEvEUlNS5_7complexIfEEE0_St5arrayIPcLm2EELi4E23TrivialOffsetCalculatorILi1EjESI_NS0_6memory12LoadWithCastILi1EEENSJ_13StoreWithCastILi1EEEEEviT_T0_T2_T3_T4_T5_,@"STO_CUDA_ENTRY STV_DEFAULT"
_ZN2at6native27unrolled_elementwise_kernelIZZZNS0_50_GLOBAL__N__2680c7bb_12_PowKernel_cu_7dd49032_317024pow_tensor_scalar_kernelERNS_18TensorIteratorBaseERKN3c106ScalarEENKUlvE_clEvENKUlvE0_clEvEUlNS5_7complexIfEEE0_St5arrayIPcLm2EELi4E23TrivialOffsetCalculatorILi1EjESI_NS0_6memory12LoadWithCastILi1EEENSJ_13StoreWithCastILi1EEEEEviT_T0_T2_T3_T4_T5_:
.text._ZN2at6native27unrolled_elementwise_kernelIZZZNS0_50_GLOBAL__N__2680c7bb_12_PowKernel_cu_7dd49032_317024pow_tensor_scalar_kernelERNS_18TensorIteratorBaseERKN3c106ScalarEENKUlvE_clEvENKUlvE0_clEvEUlNS5_7complexIfEEE0_St5arrayIPcLm2EELi4E23TrivialOffsetCalculatorILi1EjESI_NS0_6memory12LoadWithCastILi1EEENSJ_13StoreWithCastILi1EEEEEviT_T0_T2_T3_T4_T5_:
        /* <DEDUP_REMOVED lines=31> */
[----:B------:R-:W-:Y:S01]  /*01f0*/  HFMA2 R17, -RZ, RZ, 0, 0 ;  /* 0x00000000ff117431 */ /* 0x000fe200000001ff */
[----:B--2---:R2:W3:Y:S01]  /*0200*/  I2F.S16 R16, R4 ;  /* 0x0000000400107306 */ /* 0x0044e20000101400 */
[----:B------:R-:W-:Y:S05]  /*0210*/  BRA `(.L_x_24688) ;  /* 0x0000000c00c07947 */ /* 0x000fea0003800000 */
.L_x_24686:
[----:B------:R-:W2:Y:S01]  /*0220*/  LDG.E.U8 R4, desc[UR36][R4.64] ;  /* 0x0000002404047981 */ /* 0x000ea2000c1e1100 */
[----:B------:R-:W-:Y:S01]  /*0230*/  IMAD.MOV.U32 R17, RZ, RZ, RZ ;  /* 0x000000ffff117224 */ /* 0x000fe200078e00ff */
[----:B--2---:R-:W-:Y:S01]  /*0240*/  I2FP.F32.U32 R16, R4 ;  /* 0x0000000400107245 */ /* 0x004fe20000201000 */
[----:B------:R-:W-:Y:S06]  /*0250*/  BRA `(.L_x_24688) ;  /* 0x0000000c00b07947 */ /* 0x000fec0003800000 */
.L_x_24685:
        /* <DEDUP_REMOVED lines=8> */
[----:B--2---:R0:W1:Y:S02]  /*02e0*/  I2F.S64 R16, R4 ;  /* 0x0000000400107312 */ /* 0x0040640000301400 */
[----:B01----:R-:W-:Y:S05]  /*02f0*/  BRA `(.L_x_24688) ;  /* 0x0000000c00887947 */ /* 0x003fea0003800000 */
.L_x_24690:
[----:B------:R-:W2:Y:S01]  /*0300*/  LDG.E R4, desc[UR36][R4.64] ;  /* 0x0000002404047981 */ /* 0x000ea2000c1e1900 */
[----:B------:R-:W-:Y:S01]  /*0310*/  IMAD.MOV.U32 R17, RZ, RZ, RZ ;  /* 0x000000ffff117224 */ /* 0x000fe200078e00ff */
[----:B--2---:R-:W-:Y:S01]  /*0320*/  I2FP.F32.S32 R16, R4 ;  /* 0x0000000400107245 */ /* 0x004fe20000201400 */
[----:B------:R-:W-:Y:S06]  /*0330*/  BRA `(.L_x_24688) ;  /* 0x0000000c00787947 */ /* 0x000fec0003800000 */
.L_x_24689:
[----:B------:R-:W2:Y:S01]  /*0340*/  LDG.E.U16 R4, desc[UR36][R4.64] ;  /* 0x0000002404047981 */ /* 0x000ea2000c1e1500 */
[----:B------:R-:W-:Y:S01]  /*0350*/  MOV R17, RZ ;  /* 0x000000ff00117202 */ /* 0x000fe20000000f00 */
[----:B--2---:R0:W1:Y:S01]  /*0360*/  I2F.S16 R16, R4 ;  /* 0x0000000400107306 */ /* 0x0040620000101400 */
[----:B------:R-:W-:Y:S05]  /*0370*/  BRA `(.L_x_24688) ;  /* 0x0000000c00687947 */ /* 0x000fea0003800000 */
.L_x_24684:
        /* <DEDUP_REMOVED lines=9> */
.L_x_24692:
[----:B------:R-:W2:Y:S01]  /*0410*/  LDG.E.U16 R4, desc[UR36][R4.64] ;  /* 0x0000002404047981 */ /* 0x000ea2000c1e1500 */
[----:B------:R-:W-:Y:S02]  /*0420*/  IMAD.MOV.U32 R17, RZ, RZ, RZ ;  /* 0x000000ffff117224 */ /* 0x000fe400078e00ff */
[----:B--2---:R-:W-:Y:S01]  /*0430*/  HADD2.F32 R16, -RZ, R4.H0_H0 ;  /* 0x20000004ff107230 */ /* 0x004fe20000004100 */
[----:B------:R-:W-:Y:S06]  /*0440*/  BRA `(.L_x_24688) ;  /* 0x0000000c00347947 */ /* 0x000fec0003800000 */
.L_x_24691:
        /* <DEDUP_REMOVED lines=8> */
.L_x_24694:
[----:B------:R-:W2:Y:S02]  /*04d0*/  LDG.E R4, desc[UR36][R4.64] ;  /* 0x0000002404047981 */ /* 0x000ea4000c1e1900 */
[--C-:B--2---:R-:W-:Y:S02]  /*04e0*/  HADD2.F32 R16, -RZ, R4.reuse.H0_H0 ;  /* 0x20000004ff107230 */ /* 0x104fe40000004100 */
[----:B------:R-:W-:Y:S01]  /*04f0*/  HADD2.F32 R17, -RZ, R4.H1_H1 ;  /* 0x30000004ff117230 */ /* 0x000fe20000004100 */
[----:B------:R-:W-:Y:S06]  /*0500*/  BRA `(.L_x_24688) ;  /* 0x0000000c00047947 */ /* 0x000fec0003800000 */
.L_x_24693:
[----:B------:R-:W2:Y:S01]  /*0510*/  LDG.E.64 R4, desc[UR36][R4.64] ;  /* 0x0000002404047981 */ /* 0x000ea2000c1e1b00 */
[----:B------:R-:W-:Y:S01]  /*0520*/  UMOV UR4, 0xf0000000 ;  /* 0xf000000000047882 */ /* 0x000fe20000000000 */
[----:B------:R-:W-:Y:S01]  /*0530*/  UMOV UR5, 0x380fffff ;  /* 0x380fffff00057882 */ /* 0x000fe20000000000 */
[----:B------:R-:W-:Y:S01]  /*0540*/  IMAD.MOV.U32 R17, RZ, RZ, RZ ;  /* 0x000000ffff117224 */ /* 0x000fe200078e00ff */
        /* <DEDUP_REMOVED lines=8> */
.L_x_24683:
        /* <DEDUP_REMOVED lines=11> */
[----:B------:R-:W-:Y:S01]  /*0680*/  FSEL R16, RZ, 1, !P0 ;  /* 0x3f800000ff107808 */ /* 0x000fe20004000000 */
[----:B------:R-:W-:Y:S08]  /*0690*/  BRA `(.L_x_24688) ;  /* 0x0000000800a07947 */ /* 0x000ff00003800000 */
.L_x_24697:
        /* <DEDUP_REMOVED lines=22> */
.L_x_24696:
        /* <DEDUP_REMOVED lines=8> */
[----:B------:R-:W-:Y:S01]  /*0880*/  MOV R17, RZ ;  /* 0x000000ff00117202 */ /* 0x000fe20000000f00 */
        /* <DEDUP_REMOVED lines=17> */
.L_x_24699:
[----:B------:R-:W2:Y:S01]  /*09a0*/  LDG.E.U8 R4, desc[UR36][R4.64] ;  /* 0x0000002404047981 */ /* 0x000ea2000c1e1100 */
[----:B------:R-:W-:Y:S02]  /*09b0*/  HFMA2 R17, -RZ, RZ, 0, 0 ;  /* 0x00000000ff117431 */ /* 0x000fe400000001ff */
        /* <DEDUP_REMOVED lines=12> */
.L_x_24698:
[----:B------:R-:W2:Y:S01]  /*0a80*/  LDG.E.U16 R4, desc[UR36][R4.64] ;  /* 0x0000002404047981 */ /* 0x000ea2000c1e1500 */
[----:B------:R-:W-:Y:S02]  /*0a90*/  IMAD.MOV.U32 R17, RZ, RZ, RZ ;  /* 0x000000ffff117224 */ /* 0x000fe400078e00ff */
[----:B--2---:R-:W-:Y:S01]  /*0aa0*/  IMAD.U32 R16, R4, 0x10000, RZ ;  /* 0x0001000004107824 */ /* 0x004fe200078e00ff */
[----:B------:R-:W-:Y:S06]  /*0ab0*/  BRA `(.L_x_24688) ;  /* 0x0000000400987947 */ /* 0x000fec0003800000 */
.L_x_24695:
        /* <DEDUP_REMOVED lines=12> */
.L_x_24702:
        /* <DEDUP_REMOVED lines=20> */
.L_x_24704:
[----:B------:R-:W-:Y:S05]  /*0cc0*/  BSYNC.RECONVERGENT B0 ;  /* 0x0000000000007941 */ /* 0x000fea0003800200 */
.L_x_24703:
[----:B------:R-:W-:Y:S01]  /*0cd0*/  IMAD.SHL.U32 R0, R0, 0x100000, RZ ;  /* 0x0010000000007824 */ /* 0x000fe200078e00ff */
[----:B------:R-:W-:-:S04]  /*0ce0*/  LEA R3, R3, 0x3b800000, 0x17 ;  /* 0x3b80000003037811 */ /* 0x000fc800078eb8ff */
[----:B------:R-:W-:Y:S01]  /*0cf0*/  LOP3.LUT R16, R3, R0, R7, 0xfe, !PT ;  /* 0x0000000003107212 */ /* 0x000fe200078efe07 */
[----:B------:R-:W-:Y:S06]  /*0d00*/  BRA `(.L_x_24688) ;  /* 0x0000000400047947 */ /* 0x000fec0003800000 */
.L_x_24701:
        /* <DEDUP_REMOVED lines=20> */
.L_x_24706:
[----:B------:R-:W-:Y:S05]  /*0e50*/  BSYNC.RECONVERGENT B0 ;  /* 0x0000000000007941 */ /* 0x000fea0003800200 */
.L_x_24705:
[----:B------:R-:W-:Y:S01]  /*0e60*/  IMAD.SHL.U32 R0, R0, 0x200000, RZ ;  /* 0x0020000000007824 */ /* 0x000fe200078e00ff */
[----:B------:R-:W-:-:S04]  /*0e70*/  LEA R3, R3, 0x37800000, 0x17 ;  /* 0x3780000003037811 */ /* 0x000fc800078eb8ff */
[----:B------:R-:W-:Y:S01]  /*0e80*/  LOP3.LUT R16, R3, R0, R7, 0xfe, !PT ;  /* 0x0000000003107212 */ /* 0x000fe200078efe07 */
[----:B------:R-:W-:Y:S06]  /*0e90*/  BRA `(.L_x_24688) ;  /* 0x0000000000a07947 */ /* 0x000fec0003800000 */
.L_x_24700:
[----:B------:R-:W-:-:S09]  /*0ea0*/  UISETP.NE.AND UP0, UPT, UR4, 0x1c, UPT ;  /* 0x0000001c0400788c */ /* 0x000fd2000bf05270 */
[----:B------:R-:W-:Y:S05]  /*0eb0*/  BRA.U !UP0, `(.L_x_24707) ;  /* 0x00000001088c7547 */ /* 0x000fea000b800000 */
[----:B------:R-:W-:-:S09]  /*0ec0*/  UISETP.NE.AND UP0, UPT, UR4, 0x1d, UPT ;  /* 0x0000001d0400788c */ /* 0x000fd2000bf05270 */
[----:B------:R-:W-:Y:S05]  /*0ed0*/  BRA.U !UP0, `(.L_x_24708) ;  /* 0x0000000108747547 */ /* 0x000fea000b800000 */
[----:B------:R-:W-:-:S09]  /*0ee0*/  UISETP.NE.AND UP0, UPT, UR4, 0x2c, UPT ;  /* 0x0000002c0400788c */ /* 0x000fd2000bf05270 */
[----:B------:R-:W-:Y:S05]  /*0ef0*/  BRA.U !UP0, `(.L_x_24709) ;  /* 0x0000000108487547 */ /* 0x000fea000b800000 */
.L_x_24687:
        /* <DEDUP_REMOVED lines=16> */
.L_x_24710:
[----:B------:R-:W-:Y:S01]  /*1000*/  CS2R R16, SRZ ;  /* 0x0000000000107805 */ /* 0x000fe2000001ff00 */
[----:B------:R-:W-:Y:S06]  /*1010*/  BRA `(.L_x_24688) ;  /* 0x0000000000407947 */ /* 0x000fec0003800000 */
.L_x_24709:
[----:B------:R-:W2:Y:S01]  /*1020*/  LDG.E.U8 R4, desc[UR36][R4.64] ;  /* 0x0000002404047981 */ /* 0x000ea2000c1e1100 */
[----:B------:R-:W-:Y:S02]  /*1030*/  IMAD.MOV.U32 R17, RZ, RZ, RZ ;  /* 0x000000ffff117224 */ /* 0x000fe400078e00ff */
[----:B------:R-:W-:Y:S01]  /*1040*/  IMAD.MOV.U32 R16, RZ, RZ, 0x400000 ;  /* 0x00400000ff107424 */ /* 0x000fe200078e00ff */
[----:B--2---:R-:W-:-:S13]  /*1050*/  ISETP.NE.AND P0, PT, R4, RZ, PT ;  /* 0x000000ff0400720c */ /* 0x004fda0003f05270 */
[----:B------:R-:W-:Y:S05]  /*1060*/  @!P0 BRA `(.L_x_24688) ;  /* 0x00000000002c8947 */ /* 0x000fea0003800000 */
[----:B------:R-:W-:-:S13]  /*1070*/  ISETP.NE.AND P0, PT, R4, 0xff, PT ;  /* 0x000000ff0400780c */ /* 0x000fda0003f05270 */
[----:B------:R-:W-:Y:S01]  /*1080*/  @!P0 IMAD.MOV.U32 R16, RZ, RZ, 0x7f800001 ;  /* 0x7f800001ff108424 */ /* 0x000fe200078e00ff */
[----:B------:R-:W-:Y:S01]  /*1090*/  @P0 SHF.L.U32 R16, R4, 0x17, RZ ;  /* 0x0000001704100819 */ /* 0x000fe200000006ff */
[----:B------:R-:W-:Y:S06]  /*10a0*/  BRA `(.L_x_24688) ;  /* 0x00000000001c7947 */ /* 0x000fec0003800000 */
.L_x_24708:
[----:B------:R-:W2:Y:S01]  /*10b0*/  LDG.E.64 R4, desc[UR36][R4.64] ;  /* 0x0000002404047981 */ /* 0x000ea2000c1e1b00 */
[----:B------:R-:W-:Y:S01]  /*10c0*/  IMAD.MOV.U32 R17, RZ, RZ, RZ ;  /* 0x000000ffff117224 */ /* 0x000fe200078e00ff */
[----:B--2---:R0:W1:Y:S02]  /*10d0*/  I2F.U64 R16, R4 ;  /* 0x0000000400107312 */ /* 0x0040640000301000 */
[----:B01----:R-:W-:Y:S05]  /*10e0*/  BRA `(.L_x_24688) ;  /* 0x00000000000c7947 */ /* 0x003fea0003800000 */
.L_x_24707:
[----:B------:R-:W2:Y:S01]  /*10f0*/  LDG.E R4, desc[UR36][R4.64] ;  /* 0x0000002404047981 */ /* 0x000ea2000c1e1900 */
[----:B------:R-:W-:Y:S01]  /*1100*/  IMAD.MOV.U32 R17, RZ, RZ, RZ ;  /* 0x000000ffff117224 */ /* 0x000fe200078e00ff */
[----:B--2---:R-:W-:-:S07]  /*1110*/  I2FP.F32.U32 R16, R4 ;  /* 0x0000000400107245 */ /* 0x004fce0000201000 */
.L_x_24688:
[----:B------:R-:W-:Y:S05]  /*1120*/  BSYNC.RECONVERGENT B7 ;  /* 0x0000000000077941 */ /* 0x000fea0003800200 */
.L_x_24682:
[----:B------:R-:W-:-:S07]  /*1130*/  VIADD R29, R27, 0x80 ;  /* 0x000000801b1d7836 */ /* 0x000fce0000000000 */
.L_x_24681:
[----:B------:R-:W-:Y:S05]  /*1140*/  BSYNC.RECONVERGENT B6 ;  /* 0x0000000000067941 */ /* 0x000fea0003800200 */
.L_x_24680:
[----:B------:R-:W-:Y:S01]  /*1150*/  ISETP.GE.AND P0, PT, R29, R26, PT ;  /* 0x0000001a1d00720c */ /* 0x000fe20003f06270 */
[----:B------:R-:W-:Y:S01]  /*1160*/  BSSY.RECONVERGENT B6, `(.L_x_24711) ;  /* 0x000010b000067945 */ /* 0x000fe20003800200 */
[----:B------:R-:W-:-:S11]  /*1170*/  CS2R R24, SRZ ;  /* 0x0000000000187805 */ /* 0x000fd6000001ff00 */
[----:B------:R-:W-:Y:S05]  /*1180*/  @P0 BRA `(.L_x_24712) ;  /* 0x0000001000200947 */ /* 0x000fea0003800000 */
[----:B0-2-4-:R-:W0:Y:S01]  /*1190*/  LDC.64 R4, c[0x0][0x3a0] ;  /* 0x0000e800ff047b82 */ /* 0x015e220000000a00 */
[----:B------:R-:W2:Y:S01]  /*11a0*/  LDCU UR5, c[0x0][0x3b0] ;  /* 0x00007600ff0577ac */ /* 0x000ea20008000800 */
[----:B------:R-:W-:Y:S01]  /*11b0*/  LEA R0, R2, R29, 0x9 ;  /* 0x0000001d02007211 */ /* 0x000fe200078e48ff */
        /* <DEDUP_REMOVED lines=17> */
[----:B--2---:R4:W0:Y:S01]  /*12d0*/  I2F.S16 R24, R4 ;  /* 0x0000000400187306 */ /* 0x0048220000101400 */
[----:B------:R-:W-:Y:S05]  /*12e0*/  BRA `(.L_x_24719) ;  /* 0x0000000c00c07947 */ /* 0x000fea0003800000 */
.L_x_24717:
[----:B------:R-:W2:Y:S01]  /*12f0*/  LDG.E.U8 R4, desc[UR36][R4.64] ;  /* 0x0000002404047981 */ /* 0x000ea2000c1e1100 */
[----:B------:R-:W-:Y:S01]  /*1300*/  IMAD.MOV.U32 R25, RZ, RZ, RZ ;  /* 0x000000ffff197224 */ /* 0x000fe200078e00ff */
[----:B--2---:R-:W-:Y:S01]  /*1310*/  I2FP.F32.U32 R24, R4 ;  /* 0x0000000400187245 */ /* 0x004fe20000201000 */
[----:B------:R-:W-:Y:S06]  /*1320*/  BRA `(.L_x_24719) ;  /* 0x0000000c00b07947 */ /* 0x000fec0003800000 */
.L_x_24716:
        /* <DEDUP_REMOVED lines=8> */
[----:B--2---:R0:W2:Y:S02]  /*13b0*/  I2F.S64 R24, R4 ;  /* 0x0000000400187312 */ /* 0x0040a40000301400 */
[----:B0-2---:R-:W-:Y:S05]  /*13c0*/  BRA `(.L_x_24719) ;  /* 0x0000000c00887947 */ /* 0x005fea0003800000 */
.L_x_24721:
[----:B------:R-:W2:Y:S01]  /*13d0*/  LDG.E R4, desc[UR36][R4.64] ;  /* 0x0000002404047981 */ /* 0x000ea2000c1e1900 */
[----:B------:R-:W-:Y:S01]  /*13e0*/  IMAD.MOV.U32 R25, RZ, RZ, RZ ;  /* 0x000000ffff197224 */ /* 0x000fe200078e00ff */
[----:B--2---:R-:W-:Y:S01]  /*13f0*/  I2FP.F32.S32 R24, R4 ;  /* 0x0000000400187245 */ /* 0x004fe20000201400 */
[----:B------:R-:W-:Y:S06]  /*1400*/  BRA `(.L_x_24719) ;  /* 0x0000000c00787947 */ /* 0x000fec0003800000 */
.L_x_24720:
[----:B------:R-:W2:Y:S01]  /*1410*/  LDG.E.U16 R4, desc[UR36][R4.64] ;  /* 0x0000002404047981 */ /* 0x000ea2000c1e1500 */
[----:B------:R-:W-:Y:S01]  /*1420*/  IMAD.MOV.U32 R25, RZ, RZ, RZ ;  /* 0x000000ffff197224 */ /* 0x000fe200078e00ff */
[----:B--2---:R0:W2:Y:S01]  /*1430*/  I2F.S16 R24, R4 ;  /* 0x0000000400187306 */ /* 0x0040a20000101400 */
[----:B------:R-:W-:Y:S05]  /*1440*/  BRA `(.L_x_24719) ;  /* 0x0000000c00687947 */ /* 0x000fea0003800000 */
.L_x_24715:
        /* <DEDUP_REMOVED lines=9> */
.L_x_24723:
[----:B------:R-:W2:Y:S01]  /*14e0*/  LDG.E.U16 R4, desc[UR36][R4.64] ;  /* 0x0000002404047981 */ /* 0x000ea2000c1e1500 */
[----:B------:R-:W-:Y:S02]  /*14f0*/  HFMA2 R25, -RZ, RZ, 0, 0 ;  /* 0x00000000ff197431 */ /* 0x000fe400000001ff */
[----:B--2---:R-:W-:Y:S01]  /*1500*/  HADD2.F32 R24, -RZ, R4.H0_H0 ;  /* 0x20000004ff187230 */ /* 0x004fe20000004100 */
[----:B------:R-:W-:Y:S06]  /*1510*/  BRA `(.L_x_24719) ;  /* 0x0000000c00347947 */ /* 0x000fec0003800000 */
.L_x_24722:
        /* <DEDUP_REMOVED lines=8> */
.L_x_24725:
[----:B------:R-:W2:Y:S02]  /*15a0*/  LDG.E R4, desc[UR36][R4.64] ;  /* 0x0000002404047981 */ /* 0x000ea4000c1e1900 */
[--C-:B--2---:R-:W-:Y:S02]  /*15b0*/  HADD2.F32 R24, -RZ, R4.reuse.H0_H0 ;  /* 0x20000004ff187230 */ /* 0x104fe40000004100 */
[----:B------:R-:W-:Y:S01]  /*15c0*/  HADD2.F32 R25, -RZ, R4.H1_H1 ;  /* 0x30000004ff197230 */ /* 0x000fe20000004100 */
[----:B------:R-:W-:Y:S06]  /*15d0*/  BRA `(.L_x_24719) ;  /* 0x0000000c00047947 */ /* 0x000fec0003800000 */
.L_x_24724:
        /* <DEDUP_REMOVED lines=12> */
.L_x_24714:
        /* <DEDUP_REMOVED lines=13> */
.L_x_24728:
        /* <DEDUP_REMOVED lines=22> */
.L_x_24727:
        /* <DEDUP_REMOVED lines=8> */
[----:B------:R-:W-:Y:S02]  /*1950*/  IMAD.MOV.U32 R25, RZ, RZ, RZ ;  /* 0x000000ffff197224 */ /* 0x000fe400078e00ff */
        /* <DEDUP_REMOVED lines=17> */
.L_x_24730:
[----:B------:R-:W2:Y:S01]  /*1a70*/  LDG.E.U8 R4, desc[UR36][R4.64] ;  /* 0x0000002404047981 */ /* 0x000ea2000c1e1100 */
[----:B------:R-:W-:Y:S02]  /*1a80*/  IMAD.MOV.U32 R25, RZ, RZ, RZ ;  /* 0x000000ffff197224 */ /* 0x000fe400078e00ff */
        /* <DEDUP_REMOVED lines=12> */
.L_x_24729:
[----:B------:R-:W2:Y:S01]  /*1b50*/  LDG.E.U16 R4, desc[UR36][R4.64] ;  /* 0x0000002404047981 */ /* 0x000ea2000c1e1500 */
[----:B------:R-:W-:Y:S01]  /*1b60*/  IMAD.MOV.U32 R25, RZ, RZ, RZ ;  /* 0x000000ffff197224 */ /* 0x000fe200078e00ff */
[----:B--2---:R-:W-:Y:S01]  /*1b70*/  SHF.L.U32 R24, R4, 0x10, RZ ;  /* 0x0000001004187819 */ /* 0x004fe200000006ff */
[----:B------:R-:W-:Y:S06]  /*1b80*/  BRA `(.L_x_24719) ;  /* 0x0000000400987947 */ /* 0x000fec0003800000 */
.L_x_24726:
        /* <DEDUP_REMOVED lines=12> */
.L_x_24733:
        /* <DEDUP_REMOVED lines=20> */
.L_x_24735:
[----:B------:R-:W-:Y:S05]  /*1d90*/  BSYNC.RECONVERGENT B0 ;  /* 0x0000000000007941 */ /* 0x000fea0003800200 */
.L_x_24734:
[----:B------:R-:W-:Y:S01]  /*1da0*/  IMAD.SHL.U32 R0, R0, 0x100000, RZ ;  /* 0x0010000000007824 */ /* 0x000fe200078e00ff */
[----:B------:R-:W-:-:S04]  /*1db0*/  LEA R3, R3, 0x3b800000, 0x17 ;  /* 0x3b80000003037811 */ /* 0x000fc800078eb8ff */
[----:B------:R-:W-:Y:S01]  /*1dc0*/  LOP3.LUT R24, R3, R0, R7, 0xfe, !PT ;  /* 0x0000000003187212 */ /* 0x000fe200078efe07 */
[----:B------:R-:W-:Y:S06]  /*1dd0*/  BRA `(.L_x_24719) ;  /* 0x0000000400047947 */ /* 0x000fec0003800000 */
.L_x_24732:
        /* <DEDUP_REMOVED lines=20> */
.L_x_24737:
[----:B------:R-:W-:Y:S05]  /*1f20*/  BSYNC.RECONVERGENT B0 ;  /* 0x0000000000007941 */ /* 0x000fea0003800200 */
.L_x_24736:
[----:B------:R-:W-:Y:S01]  /*1f30*/  IMAD.SHL.U32 R0, R0, 0x200000, RZ ;  /* 0x0020000000007824 */ /* 0x000fe200078e00ff */
[----:B------:R-:W-:-:S04]  /*1f40*/  LEA R3, R3, 0x37800000, 0x17 ;  /* 0x3780000003037811 */ /* 0x000fc800078eb8ff */
[----:B------:R-:W-:Y:S01]  /*1f50*/  LOP3.LUT R24, R3, R0, R7, 0xfe, !PT ;  /* 0x0000000003187212 */ /* 0x000fe200078efe07 */
[----:B------:R-:W-:Y:S06]  /*1f60*/  BRA `(.L_x_24719) ;  /* 0x0000000000a07947 */ /* 0x000fec0003800000 */
.L_x_24731:
[----:B------:R-:W-:-:S09]  /*1f70*/  UISETP.NE.AND UP0, UPT, UR4, 0x1c, UPT ;  /* 0x0000001c0400788c */ /* 0x000fd2000bf05270 */
[----:B------:R-:W-:Y:S05]  /*1f80*/  BRA.U !UP0, `(.L_x_24738) ;  /* 0x00000001088c7547 */ /* 0x000fea000b800000 */
[----:B------:R-:W-:-:S09]  /*1f90*/  UISETP.NE.AND UP0, UPT, UR4, 0x1d, UPT ;  /* 0x0000001d0400788c */ /* 0x000fd2000bf05270 */
[----:B------:R-:W-:Y:S05]  /*1fa0*/  BRA.U !UP0, `(.L_x_24739) ;  /* 0x0000000108747547 */ /* 0x000fea000b800000 */
[----:B------:R-:W-:-:S09]  /*1fb0*/  UISETP.NE.AND UP0, UPT, UR4, 0x2c, UPT ;  /* 0x0000002c0400788c */ /* 0x000fd2000bf05270 */
[----:B------:R-:W-:Y:S05]  /*1fc0*/  BRA.U UP0, `(.L_x_24718) ;  /* 0x0000000100247547 */ /* 0x000fea000b800000 */
[----:B------:R-:W2:Y:S01]  /*1fd0*/  LDG.E.U8 R4, desc[UR36][R4.64] ;  /* 0x0000002404047981 */ /* 0x000ea2000c1e1100 */
[----:B------:R-:W-:Y:S02]  /*1fe0*/  IMAD.MOV.U32 R25, RZ, RZ, RZ ;  /* 0x000000ffff197224 */ /* 0x000fe400078e00ff */
[----:B------:R-:W-:Y:S01]  /*1ff0*/  IMAD.MOV.U32 R24, RZ, RZ, 0x400000 ;  /* 0x00400000ff187424 */ /* 0x000fe200078e00ff */
[----:B--2---:R-:W-:-:S13]  /*2000*/  ISETP.NE.AND P0, PT, R4, RZ, PT ;  /* 0x000000ff0400720c */ /* 0x004fda0003f05270 */
[----:B------:R-:W-:Y:S05]  /*2010*/  @!P0 BRA `(.L_x_24719) ;  /* 0x0000000000748947 */ /* 0x000fea0003800000 */
[----:B------:R-:W-:-:S13]  /*2020*/  ISETP.NE.AND P0, PT, R4, 0xff, PT ;  /* 0x000000ff0400780c */ /* 0x000fda0003f05270 */
[----:B------:R-:W-:Y:S01]  /*2030*/  @!P0 MOV R24, 0x7f800001 ;  /* 0x7f80000100188802 */ /* 0x000fe20000000f00 */
[----:B------:R-:W-:Y:S01]  /*2040*/  @P0 IMAD.SHL.U32 R24, R4, 0x800000, RZ ;  /* 0x0080000004180824 */ /* 0x000fe200078e00ff */
[----:B------:R-:W-:Y:S06]  /*2050*/  BRA `(.L_x_24719) ;  /* 0x0000000000647947 */ /* 0x000fec0003800000 */
.L_x_24718:
[----:B------:R-:W-:Y:S01]  /*2060*/  MOV R14, 0x0 ;  /* 0x00000000000e7802 */ /* 0x000fe20000000f00 */
[----:B------:R-:W0:Y:S01]  /*2070*/  LDCU.64 UR4, c[0x4][0x198] ;  /* 0x01003300ff0477ac */ /* 0x000e220008000a00 */
[----:B------:R-:W-:Y:S02]  /*2080*/  HFMA2 R8, -RZ, RZ, 0, 4.64916229248046875e-06 ;  /* 0x0000004eff087431 */ /* 0x000fe400000001ff */
[----:B------:R-:W-:Y:S01]  /*2090*/  IMAD.MOV.U32 R12, RZ, RZ, 0x1 ;  /* 0x00000001ff0c7424 */ /* 0x000fe200078e00ff */
[----:B------:R-:W2:Y:S01]  /*20a0*/  LDCU.64 UR6, c[0x4][0x1a0] ;  /* 0x01003400ff0677ac */ /* 0x000ea20008000a00 */
[----:B------:R-:W4:Y:S01]  /*20b0*/  LDC.64 R14, c[0x4][R14] ;  /* 0x010000000e0e7b82 */ /* 0x000f220000000a00 */
[----:B------:R-:W-:Y:S01]  /*20c0*/  IMAD.MOV.U32 R13, RZ, RZ, RZ ;  /* 0x000000ffff0d7224 */ /* 0x000fe200078e00ff */
[----:B------:R-:W1:Y:S01]  /*20d0*/  LDCU.64 UR8, c[0x4][0x88] ;  /* 0x01001100ff0877ac */ /* 0x000e620008000a00 */
[----:B0-----:R-:W-:Y:S02]  /*20e0*/  IMAD.U32 R4, RZ, RZ, UR4 ;  /* 0x00000004ff047e24 */ /* 0x001fe4000f8e00ff */
[----:B------:R-:W-:Y:S01]  /*20f0*/  IMAD.U32 R5, RZ, RZ, UR5 ;  /* 0x00000005ff057e24 */ /* 0x000fe2000f8e00ff */
[----:B--2---:R-:W-:Y:S01]  /*2100*/  MOV R6, UR6 ;  /* 0x0000000600067c02 */ /* 0x004fe20008000f00 */
[----:B------:R-:W-:-:S02]  /*2110*/  IMAD.U32 R7, RZ, RZ, UR7 ;  /* 0x00000007ff077e24 */ /* 0x000fc4000f8e00ff */
[----:B-1----:R-:W-:Y:S02]  /*2120*/  IMAD.U32 R10, RZ, RZ, UR8 ;  /* 0x00000008ff0a7e24 */ /* 0x002fe4000f8e00ff */
[----:B------:R-:W-:-:S07]  /*2130*/  IMAD.U32 R11, RZ, RZ, UR9 ;  /* 0x00000009ff0b7e24 */ /* 0x000fce000f8e00ff */
[----:B------:R-:W-:-:S07]  /*2140*/  LEPC R20, `(.L_x_24740) ;  /* 0x000000001014794e */ /* 0x000fce0000000000 */
[----:B---345:R-:W-:Y:S05]  /*2150*/  CALL.ABS.NOINC R14 ;  /* 0x000000000e007343 */ /* 0x038fea0003c00000 */
.L_x_24740:
[----:B------:R-:W-:Y:S01]  /*2160*/  CS2R R24, SRZ ;  /* 0x0000000000187805 */ /* 0x000fe2000001ff00 */
[----:B------:R-:W-:Y:S06]  /*2170*/  BRA `(.L_x_24719) ;  /* 0x00000000001c7947 */ /* 0x000fec0003800000 */
.L_x_24739:
[----:B------:R-:W2:Y:S01]  /*2180*/  LDG.E.64 R4, desc[UR36][R4.64] ;  /* 0x0000002404047981 */ /* 0x000ea2000c1e1b00 */
[----:B------:R-:W-:Y:S01]  /*2190*/  IMAD.MOV.U32 R25, RZ, RZ, RZ ;  /* 0x000000ffff197224 */ /* 0x000fe200078e00ff */
[----:B--2---:R0:W2:Y:S02]  /*21a0*/  I2F.U64 R24, R4 ;  /* 0x0000000400187312 */ /* 0x0040a40000301000 */
[----:B0-2---:R-:W-:Y:S05]  /*21b0*/  BRA `(.L_x_24719) ;  /* 0x00000000000c7947 */ /* 0x005fea0003800000 */
.L_x_24738:
[----:B------:R-:W2:Y:S01]  /*21c0*/  LDG.E R4, desc[UR36][R4.64] ;  /* 0x0000002404047981 */ /* 0x000ea2000c1e1900 */
[----:B------:R-:W-:Y:S02]  /*21d0*/  MOV R25, RZ ;  /* 0x000000ff00197202 */ /* 0x000fe40000000f00 */
[----:B--2---:R-:W-:-:S07]  /*21e0*/  I2FP.F32.U32 R24, R4 ;  /* 0x0000000400187245 */ /* 0x004fce0000201000 */
.L_x_24719:
[----:B------:R-:W-:Y:S05]  /*21f0*/  BSYNC.RECONVERGENT B7 ;  /* 0x0000000000077941 */ /* 0x000fea0003800200 */
.L_x_24713:
[----:B------:R-:W-:-:S07]  /*2200*/  VIADD R29, R29, 0x80 ;  /* 0x000000801d1d7836 */ /* 0x000fce0000000000 */
.L_x_24712:
[----:B------:R-:W-:Y:S05]  /*2210*/  BSYNC.RECONVERGENT B6 ;  /* 0x0000000000067941 */ /* 0x000fea0003800200 */
.L_x_24711:
[----:B------:R-:W-:Y:S01]  /*2220*/  ISETP.GE.AND P0, PT, R29, R26, PT ;  /* 0x0000001a1d00720c */ /* 0x000fe20003f06270 */
[----:B------:R-:W-:Y:S01]  /*2230*/  BSSY.RECONVERGENT B6, `(.L_x_24741) ;  /* 0x000010b000067945 */ /* 0x000fe20003800200 */
[----:B------:R-:W-:-:S11]  /*2240*/  CS2R R22, SRZ ;  /* 0x0000000000167805 */ /* 0x000fd6000001ff00 */
        /* <DEDUP_REMOVED lines=21> */
[----:B--2---:R4:W0:Y:S01]  /*23a0*/  I2F.S16 R22, R4 ;  /* 0x0000000400167306 */ /* 0x0048220000101400 */
[----:B------:R-:W-:Y:S05]  /*23b0*/  BRA `(.L_x_24749) ;  /* 0x0000000c00c07947 */ /* 0x000fea0003800000 */
.L_x_24747:
[----:B------:R-:W2:Y:S01]  /*23c0*/  LDG.E.U8 R4, desc[UR36][R4.64] ;  /* 0x0000002404047981 */ /* 0x000ea2000c1e1100 */
[----:B------:R-:W-:Y:S01]  /*23d0*/  IMAD.MOV.U32 R23, RZ, RZ, RZ ;  /* 0x000000ffff177224 */ /* 0x000fe200078e00ff */
[----:B--2---:R-:W-:Y:S01]  /*23e0*/  I2FP.F32.U32 R22, R4 ;  /* 0x0000000400167245 */ /* 0x004fe20000201000 */
[----:B------:R-:W-:Y:S06]  /*23f0*/  BRA `(.L_x_24749) ;  /* 0x0000000c00b07947 */ /* 0x000fec0003800000 */
.L_x_24746:
        /* <DEDUP_REMOVED lines=8> */
[----:B--2---:R0:W2:Y:S02]  /*2480*/  I2F.S64 R22, R4 ;  /* 0x0000000400167312 */ /* 0x0040a40000301400 */
[----:B0-2---:R-:W-:Y:S05]  /*2490*/  BRA `(.L_x_24749) ;  /* 0x0000000c00887947 */ /* 0x005fea0003800000 */
.L_x_24751:
[----:B------:R-:W2:Y:S01]  /*24a0*/  LDG.E R4, desc[UR36][R4.64] ;  /* 0x0000002404047981 */ /* 0x000ea2000c1e1900 */
[----:B------:R-:W-:Y:S01]  /*24b0*/  IMAD.MOV.U32 R23, RZ, RZ, RZ ;  /* 0x000000ffff177224 */ /* 0x000fe200078e00ff */
[----:B--2---:R-:W-:Y:S01]  /*24c0*/  I2FP.F32.S32 R22, R4 ;  /* 0x0000000400167245 */ /* 0x004fe20000201400 */
[----:B------:R-:W-:Y:S06]  /*24d0*/  BRA `(.L_x_24749) ;  /* 0x0000000c00787947 */ /* 0x000fec0003800000 */
.L_x_24750:
[----:B------:R-:W2:Y:S01]  /*24e0*/  LDG.E.U16 R4, desc[UR36][R4.64] ;  /* 0x0000002404047981 */ /* 0x000ea2000c1e1500 */
[----:B------:R-:W-:Y:S01]  /*24f0*/  MOV R23, RZ ;  /* 0x000000ff00177202 */ /* 0x000fe20000000f00 */
[----:B--2---:R0:W2:Y:S01]  /*2500*/  I2F.S16 R22, R4 ;  /* 0x0000000400167306 */ /* 0x0040a20000101400 */
[----:B------:R-:W-:Y:S05]  /*2510*/  BRA `(.L_x_24749) ;  /* 0x0000000c00687947 */ /* 0x000fea0003800000 */
.L_x_24745:
        /* <DEDUP_REMOVED lines=9> */
.L_x_24753:
[----:B------:R-:W2:Y:S01]  /*25b0*/  LDG.E.U16 R4, desc[UR36][R4.64] ;  /* 0x0000002404047981 */ /* 0x000ea2000c1e1500 */
[----:B------:R-:W-:Y:S02]  /*25c0*/  IMAD.MOV.U32 R23, RZ, RZ, RZ ;  /* 0x000000ffff177224 */ /* 0x000fe400078e00ff */
[----:B--2---:R-:W-:Y:S01]  /*25d0*/  HADD2.F32 R22, -RZ, R4.H0_H0 ;  /* 0x20000004ff167230 */ /* 0x004fe20000004100 */
[----:B------:R-:W-:Y:S06]  /*25e0*/  BRA `(.L_x_24749) ;  /* 0x0000000c00347947 */ /* 0x000fec0003800000 */
.L_x_24752:
        /* <DEDUP_REMOVED lines=8> */
.L_x_24755:
[----:B------:R-:W2:Y:S02]  /*2670*/  LDG.E R4, desc[UR36][R4.64] ;  /* 0x0000002404047981 */ /* 0x000ea4000c1e1900 */
[--C-:B--2---:R-:W-:Y:S02]  /*2680*/  HADD2.F32 R22, -RZ, R4.reuse.H0_H0 ;  /* 0x20000004ff167230 */ /* 0x104fe40000004100 */
[----:B------:R-:W-:Y:S01]  /*2690*/  HADD2.F32 R23, -RZ, R4.H1_H1 ;  /* 0x30000004ff177230 */ /* 0x000fe20000004100 */
[----:B------:R-:W-:Y:S06]  /*26a0*/  BRA `(.L_x_24749) ;  /* 0x0000000c00047947 */ /* 0x000fec0003800000 */
.L_x_24754:
        /* <DEDUP_REMOVED lines=12> */
.L_x_24744:
        /* <DEDUP_REMOVED lines=13> */
.L_x_24758:
        /* <DEDUP_REMOVED lines=22> */
.L_x_24757:
        /* <DEDUP_REMOVED lines=8> */
[----:B------:R-:W-:Y:S02]  /*2a20*/  IMAD.MOV.U32 R23, RZ, RZ, RZ ;  /* 0x000000ffff177224 */ /* 0x000fe400078e00ff */
        /* <DEDUP_REMOVED lines=17> */
.L_x_24760:
        /* <DEDUP_REMOVED lines=14> */
.L_x_24759:
[----:B------:R-:W2:Y:S01]  /*2c20*/  LDG.E.U16 R4, desc[UR36][R4.64] ;  /* 0x0000002404047981 */ /* 0x000ea2000c1e1500 */
[----:B------:R-:W-:Y:S01]  /*2c30*/  MOV R23, RZ ;  /* 0x000000ff00177202 */ /* 0x000fe20000000f00 */
[----:B--2---:R-:W-:Y:S01]  /*2c40*/  IMAD.U32 R22, R4, 0x10000, RZ ;  /* 0x0001000004167824 */ /* 0x004fe200078e00ff */
[----:B------:R-:W-:Y:S06]  /*2c50*/  BRA `(.L_x_24749) ;  /* 0x0000000400987947 */ /* 0x000fec0003800000 */
.L_x_24756:
        /* <DEDUP_REMOVED lines=12> */
.L_x_24763:
        /* <DEDUP_REMOVED lines=20> */
.L_x_24765:
[----:B------:R-:W-:Y:S05]  /*2e60*/  BSYNC.RECONVERGENT B0 ;  /* 0x0000000000007941 */ /* 0x000fea0003800200 */
.L_x_24764:
[----:B------:R-:W-:Y:S02]  /*2e70*/  SHF.L.U32 R0, R0, 0x14, RZ ;  /* 0x0000001400007819 */ /* 0x000fe400000006ff */
[----:B------:R-:W-:-:S04]  /*2e80*/  LEA R3, R3, 0x3b800000, 0x17 ;  /* 0x3b80000003037811 */ /* 0x000fc800078eb8ff */
[----:B------:R-:W-:Y:S01]  /*2e90*/  LOP3.LUT R22, R3, R0, R7, 0xfe, !PT ;  /* 0x0000000003167212 */ /* 0x000fe200078efe07 */
[----:B------:R-:W-:Y:S06]  /*2ea0*/  BRA `(.L_x_24749) ;  /* 0x0000000400047947 */ /* 0x000fec0003800000 */
.L_x_24762:
        /* <DEDUP_REMOVED lines=20> */
.L_x_24767:
[----:B------:R-:W-:Y:S05]  /*2ff0*/  BSYNC.RECONVERGENT B0 ;  /* 0x0000000000007941 */ /* 0x000fea0003800200 */
.L_x_24766:
[----:B------:R-:W-:Y:S01]  /*3000*/  IMAD.SHL.U32 R0, R0, 0x200000, RZ ;  /* 0x0020000000007824 */ /* 0x000fe200078e00ff */
[----:B------:R-:W-:-:S04]  /*3010*/  LEA R3, R3, 0x37800000, 0x17 ;  /* 0x3780000003037811 */ /* 0x000fc800078eb8ff */
[----:B------:R-:W-:Y:S01]  /*3020*/  LOP3.LUT R22, R3, R0, R7, 0xfe, !PT ;  /* 0x0000000003167212 */ /* 0x000fe200078efe07 */
[----:B------:R-:W-:Y:S06]  /*3030*/  BRA `(.L_x_24749) ;  /* 0x0000000000a07947 */ /* 0x000fec0003800000 */
.L_x_24761:
[----:B------:R-:W-:-:S09]  /*3040*/  UISETP.NE.AND UP0, UPT, UR4, 0x1c, UPT ;  /* 0x0000001c0400788c */ /* 0x000fd2000bf05270 */
[----:B------:R-:W-:Y:S05]  /*3050*/  BRA.U !UP0, `(.L_x_24768) ;  /* 0x00000001088c7547 */ /* 0x000fea000b800000 */
[----:B------:R-:W-:-:S09]  /*3060*/  UISETP.NE.AND UP0, UPT, UR4, 0x1d, UPT ;  /* 0x0000001d0400788c */ /* 0x000fd2000bf05270 */
[----:B------:R-:W-:Y:S05]  /*3070*/  BRA.U !UP0, `(.L_x_24769) ;  /* 0x0000000108747547 */ /* 0x000fea000b800000 */
[----:B------:R-:W-:-:S09]  /*3080*/  UISETP.NE.AND UP0, UPT, UR4, 0x2c, UPT ;  /* 0x0000002c0400788c */ /* 0x000fd2000bf05270 */
[----:B------:R-:W-:Y:S05]  /*3090*/  BRA.U UP0, `(.L_x_24748) ;  /* 0x0000000100247547 */ /* 0x000fea000b800000 */
[----:B------:R-:W2:Y:S01]  /*30a0*/  LDG.E.U8 R4, desc[UR36][R4.64] ;  /* 0x0000002404047981 */ /* 0x000ea2000c1e1100 */
[----:B------:R-:W-:Y:S02]  /*30b0*/  HFMA2 R22, -RZ, RZ, 3.814697265625e-06, 0 ;  /* 0x00400000ff167431 */ /* 0x000fe400000001ff */
[----:B------:R-:W-:Y:S01]  /*30c0*/  IMAD.MOV.U32 R23, RZ, RZ, RZ ;  /* 0x000000ffff177224 */ /* 0x000fe200078e00ff */
[----:B--2---:R-:W-:-:S13]  /*30d0*/  ISETP.NE.AND P0, PT, R4, RZ, PT ;  /* 0x000000ff0400720c */ /* 0x004fda0003f05270 */
[----:B------:R-:W-:Y:S05]  /*30e0*/  @!P0 BRA `(.L_x_24749) ;  /* 0x0000000000748947 */ /* 0x000fea0003800000 */
[----:B------:R-:W-:-:S13]  /*30f0*/  ISETP.NE.AND P0, PT, R4, 0xff, PT ;  /* 0x000000ff0400780c */ /* 0x000fda0003f05270 */
[----:B------:R-:W-:Y:S02]  /*3100*/  @!P0 IMAD.MOV.U32 R22, RZ, RZ, 0x7f800001 ;  /* 0x7f800001ff168424 */ /* 0x000fe400078e00ff */
[----:B------:R-:W-:Y:S01]  /*3110*/  @P0 IMAD.SHL.U32 R22, R4, 0x800000, RZ ;  /* 0x0080000004160824 */ /* 0x000fe200078e00ff */
[----:B------:R-:W-:Y:S06]  /*3120*/  BRA `(.L_x_24749) ;  /* 0x0000000000647947 */ /* 0x000fec0003800000 */
.L_x_24748:
        /* <DEDUP_REMOVED lines=8> */
[----:B0-----:R-:W-:Y:S01]  /*31b0*/  MOV R4, UR4 ;  /* 0x0000000400047c02 */ /* 0x001fe20008000f00 */
[----:B------:R-:W-:-:S02]  /*31c0*/  IMAD.U32 R5, RZ, RZ, UR5 ;  /* 0x00000005ff057e24 */ /* 0x000fc4000f8e00ff */
[----:B--2---:R-:W-:Y:S01]  /*31d0*/  IMAD.U32 R6, RZ, RZ, UR6 ;  /* 0x00000006ff067e24 */ /* 0x004fe2000f8e00ff */
[----:B------:R-:W-:Y:S01]  /*31e0*/  MOV R7, UR7 ;  /* 0x0000000700077c02 */ /* 0x000fe20008000f00 */
[----:B-1----:R-:W-:Y:S02]  /*31f0*/  IMAD.U32 R10, RZ, RZ, UR8 ;  /* 0x00000008ff0a7e24 */ /* 0x002fe4000f8e00ff */
[----:B------:R-:W-:-:S07]  /*3200*/  IMAD.U32 R11, RZ, RZ, UR9 ;  /* 0x00000009ff0b7e24 */ /* 0x000fce000f8e00ff */
[----:B------:R-:W-:-:S07]  /*3210*/  LEPC R20, `(.L_x_24770) ;  /* 0x000000001014794e */ /* 0x000fce0000000000 */
[----:B---345:R-:W-:Y:S05]  /*3220*/  CALL.ABS.NOINC R14 ;  /* 0x000000000e007343 */ /* 0x038fea0003c00000 */
.L_x_24770:
[----:B------:R-:W-:Y:S01]  /*3230*/  CS2R R22, SRZ ;  /* 0x0000000000167805 */ /* 0x000fe2000001ff00 */
[----:B------:R-:W-:Y:S06]  /*3240*/  BRA `(.L_x_24749) ;  /* 0x00000000001c7947 */ /* 0x000fec0003800000 */
.L_x_24769:
[----:B------:R-:W2:Y:S01]  /*3250*/  LDG.E.64 R4, desc[UR36][R4.64] ;  /* 0x0000002404047981 */ /* 0x000ea2000c1e1b00 */
[----:B------:R-:W-:Y:S01]  /*3260*/  MOV R23, RZ ;  /* 0x000000ff00177202 */ /* 0x000fe20000000f00 */
[----:B--2---:R0:W2:Y:S02]  /*3270*/  I2F.U64 R22, R4 ;  /* 0x0000000400167312 */ /* 0x0040a40000301000 */
[----:B0-2---:R-:W-:Y:S05]  /*3280*/  BRA `(.L_x_24749) ;  /* 0x00000000000c7947 */ /* 0x005fea0003800000 */
.L_x_24768:
[----:B------:R-:W2:Y:S01]  /*3290*/  LDG.E R4, desc[UR36][R4.64] ;  /* 0x0000002404047981 */ /* 0x000ea2000c1e1900 */
[----:B------:R-:W-:Y:S01]  /*32a0*/  IMAD.MOV.U32 R23, RZ, RZ, RZ ;  /* 0x000000ffff177224 */ /* 0x000fe200078e00ff */
[----:B--2---:R-:W-:-:S07]  /*32b0*/  I2FP.F32.U32 R22, R4 ;  /* 0x0000000400167245 */ /* 0x004fce0000201000 */
.L_x_24749:
[----:B------:R-:W-:Y:S05]  /*32c0*/  BSYNC.RECONVERGENT B7 ;  /* 0x0000000000077941 */ /* 0x000fea0003800200 */
.L_x_24743:
[----:B------:R-:W-:-:S07]  /*32d0*/  VIADD R29, R29, 0x80 ;  /* 0x000000801d1d7836 */ /* 0x000fce0000000000 */
.L_x_24742:
[----:B------:R-:W-:Y:S05]  /*32e0*/  BSYNC.RECONVERGENT B6 ;  /* 0x0000000000067941 */ /* 0x000fea0003800200 */
.L_x_24741:
[----:B------:R-:W-:Y:S01]  /*32f0*/  ISETP.GE.AND P0, PT, R29, R26, PT ;  /* 0x0000001a1d00720c */ /* 0x000fe20003f06270 */
[----:B------:R-:W-:Y:S01]  /*3300*/  BSSY.RECONVERGENT B6, `(.L_x_24771) ;  /* 0x00000f8000067945 */ /* 0x000fe20003800200 */
[----:B------:R-:W-:-:S11]  /*3310*/  CS2R R18, SRZ ;  /* 0x0000000000127805 */ /* 0x000fd6000001ff00 */
[----:B------:R-:W-:Y:S05]  /*3320*/  @P0 BRA `(.L_x_24772) ;  /* 0x0000000c00d40947 */ /* 0x000fea0003800000 */
[----:B0-2-4-:R-:W0:Y:S01]  /*3330*/  LDC.64 R4, c[0x0][0x3a0] ;  /* 0x0000e800ff047b82 */ /* 0x015e220000000a00 */
[----:B------:R-:W2:Y:S01]  /*3340*/  LDCU UR5, c[0x0][0x3b0] ;  /* 0x00007600ff0577ac */ /* 0x000ea20008000800 */
[----:B------:R-:W-:Y:S01]  /*3350*/  LEA R0, R2, R29, 0x9 ;  /* 0x0000001d02007211 */ /* 0x000fe200078e48ff */
        /* <DEDUP_REMOVED lines=17> */
.L_x_24776:
[----:B------:R-:W2:Y:S02]  /*3470*/  LDG.E.U8 R4, desc[UR36][R4.64] ;  /* 0x0000002404047981 */ /* 0x000ea4000c1e1100 */
[----:B--2---:R-:W-:Y:S01]  /*3480*/  I2FP.F32.U32 R18, R4 ;  /* 0x0000000400127245 */ /* 0x004fe20000201000 */
[----:B------:R-:W-:Y:S06]  /*3490*/  BRA `(.L_x_24772) ;  /* 0x0000000c00787947 */ /* 0x000fec0003800000 */
.L_x_24775:
        /* <DEDUP_REMOVED lines=9> */
.L_x_24779:
[----:B------:R-:W2:Y:S02]  /*3530*/  LDG.E R4, desc[UR36][R4.64] ;  /* 0x0000002404047981 */ /* 0x000ea4000c1e1900 */
[----:B--2---:R-:W-:Y:S01]  /*3540*/  I2FP.F32.S32 R18, R4 ;  /* 0x0000000400127245 */ /* 0x004fe20000201400 */
[----:B------:R-:W-:Y:S06]  /*3550*/  BRA `(.L_x_24772) ;  /* 0x0000000c00487947 */ /* 0x000fec0003800000 */
.L_x_24778:
[----:B------:R-:W2:Y:S02]  /*3560*/  LDG.E.U16 R4, desc[UR36][R4.64] ;  /* 0x0000002404047981 */ /* 0x000ea4000c1e1500 */
[----:B--2---:R0:W2:Y:S01]  /*3570*/  I2F.S16 R18, R4 ;  /* 0x0000000400127306 */ /* 0x0040a20000101400 */
[----:B------:R-:W-:Y:S05]  /*3580*/  BRA `(.L_x_24772) ;  /* 0x0000000c003c7947 */ /* 0x000fea0003800000 */
.L_x_24774:
        /* <DEDUP_REMOVED lines=8> */
.L_x_24781:
[----:B------:R-:W2:Y:S02]  /*3610*/  LDG.E.U16 R4, desc[UR36][R4.64] ;  /* 0x0000002404047981 */ /* 0x000ea4000c1e1500 */
[----:B--2---:R-:W-:Y:S01]  /*3620*/  HADD2.F32 R18, -RZ, R4.H0_H0 ;  /* 0x20000004ff127230 */ /* 0x004fe20000004100 */
[----:B------:R-:W-:Y:S06]  /*3630*/  BRA `(.L_x_24772) ;  /* 0x0000000c00107947 */ /* 0x000fec0003800000 */
.L_x_24780:
        /* <DEDUP_REMOVED lines=8> */
.L_x_24783:
[----:B------:R-:W2:Y:S02]  /*36c0*/  LDG.E R4, desc[UR36][R4.64] ;  /* 0x0000002404047981 */ /* 0x000ea4000c1e1900 */
[--C-:B--2---:R-:W-:Y:S02]  /*36d0*/  HADD2.F32 R18, -RZ, R4.reuse.H0_H0 ;  /* 0x20000004ff127230 */ /* 0x104fe40000004100 */
[----:B------:R-:W-:Y:S01]  /*36e0*/  HADD2.F32 R19, -RZ, R4.H1_H1 ;  /* 0x30000004ff137230 */ /* 0x000fe20000004100 */
[----:B------:R-:W-:Y:S06]  /*36f0*/  BRA `(.L_x_24772) ;  /* 0x0000000800e07947 */ /* 0x000fec0003800000 */
.L_x_24782:
        /* <DEDUP_REMOVED lines=11> */
.L_x_24773:
        /* <DEDUP_REMOVED lines=12> */
.L_x_24786:
        /* <DEDUP_REMOVED lines=22> */
.L_x_24785:
        /* <DEDUP_REMOVED lines=25> */
.L_x_24788:
        /* <DEDUP_REMOVED lines=13> */
.L_x_24787:
[----:B------:R-:W2:Y:S02]  /*3c30*/  LDG.E.U16 R4, desc[UR36][R4.64] ;  /* 0x0000002404047981 */ /* 0x000ea4000c1e1500 */
[----:B--2---:R-:W-:Y:S01]  /*3c40*/  SHF.L.U32 R18, R4, 0x10, RZ ;  /* 0x0000001004127819 */ /* 0x004fe200000006ff */
[----:B------:R-:W-:Y:S06]  /*3c50*/  BRA `(.L_x_24772) ;  /* 0x0000000400887947 */ /* 0x000fec0003800000 */
.L_x_24784:
        /* <DEDUP_REMOVED lines=11> */
.L_x_24791:
        /* <DEDUP_REMOVED lines=20> */
.L_x_24793:
[----:B------:R-:W-:Y:S05]  /*3e50*/  BSYNC.RECONVERGENT B0 ;  /* 0x0000000000007941 */ /* 0x000fea0003800200 */
.L_x_24792:
[----:B------:R-:W-:Y:S01]  /*3e60*/  IMAD.SHL.U32 R0, R0, 0x100000, RZ ;  /* 0x0010000000007824 */ /* 0x000fe200078e00ff */
[----:B------:R-:W-:-:S04]  /*3e70*/  LEA R3, R3, 0x3b800000, 0x17 ;  /* 0x3b80000003037811 */ /* 0x000fc800078eb8ff */
[----:B------:R-:W-:Y:S01]  /*3e80*/  LOP3.LUT R18, R3, R0, R7, 0xfe, !PT ;  /* 0x0000000003127212 */ /* 0x000fe200078efe07 */
[----:B------:R-:W-:Y:S06]  /*3e90*/  BRA `(.L_x_24772) ;  /* 0x0000000000f87947 */ /* 0x000fec0003800000 */
.L_x_24790:
        /* <DEDUP_REMOVED lines=20> */
.L_x_24795:
[----:B------:R-:W-:Y:S05]  /*3fe0*/  BSYNC.RECONVERGENT B0 ;  /* 0x0000000000007941 */ /* 0x000fea0003800200 */
.L_x_24794:
[----:B------:R-:W-:Y:S01]  /*3ff0*/  IMAD.SHL.U32 R0, R0, 0x200000, RZ ;  /* 0x0020000000007824 */ /* 0x000fe200078e00ff */
[----:B------:R-:W-:-:S04]  /*4000*/  LEA R3, R3, 0x37800000, 0x17 ;  /* 0x3780000003037811 */ /* 0x000fc800078eb8ff */
[----:B------:R-:W-:Y:S01]  /*4010*/  LOP3.LUT R18, R3, R0, R7, 0xfe, !PT ;  /* 0x0000000003127212 */ /* 0x000fe200078efe07 */
[----:B------:R-:W-:Y:S06]  /*4020*/  BRA `(.L_x_24772) ;  /* 0x0000000000947947 */ /* 0x000fec0003800000 */
.L_x_24789:
        /* <DEDUP_REMOVED lines=14> */
.L_x_24777:
[----:B------:R-:W-:Y:S01]  /*4110*/  MOV R14, 0x0 ;  /* 0x00000000000e7802 */ /* 0x000fe20000000f00 */
[----:B------:R-:W0:Y:S01]  /*4120*/  LDCU.64 UR4, c[0x4][0x198] ;  /* 0x01003300ff0477ac */ /* 0x000e220008000a00 */
[----:B------:R-:W-:Y:S02]  /*4130*/  HFMA2 R12, -RZ, RZ, 0, 5.9604644775390625e-08 ;  /* 0x00000001ff0c7431 */ /* 0x000fe400000001ff */
[----:B------:R-:W-:Y:S01]  /*4140*/  IMAD.MOV.U32 R8, RZ, RZ, 0x4e ;  /* 0x0000004eff087424 */ /* 0x000fe200078e00ff */
[----:B------:R-:W2:Y:S01]  /*4150*/  LDCU.64 UR6, c[0x4][0x1a0] ;  /* 0x01003400ff0677ac */ /* 0x000ea20008000a00 */
[----:B------:R-:W4:Y:S01]  /*4160*/  LDC.64 R14, c[0x4][R14] ;  /* 0x010000000e0e7b82 */ /* 0x000f220000000a00 */
[----:B------:R-:W-:Y:S01]  /*4170*/  IMAD.MOV.U32 R13, RZ, RZ, RZ ;  /* 0x000000ffff0d7224 */ /* 0x000fe200078e00ff */
[----:B------:R-:W1:Y:S01]  /*4180*/  LDCU.64 UR8, c[0x4][0x88] ;  /* 0x01001100ff0877ac */ /* 0x000e620008000a00 */
[----:B0-----:R-:W-:Y:S01]  /*4190*/  IMAD.U32 R4, RZ, RZ, UR4 ;  /* 0x00000004ff047e24 */ /* 0x001fe2000f8e00ff */
[----:B------:R-:W-:Y:S01]  /*41a0*/  MOV R5, UR5 ;  /* 0x0000000500057c02 */ /* 0x000fe20008000f00 */
[----:B--2---:R-:W-:-:S02]  /*41b0*/  IMAD.U32 R6, RZ, RZ, UR6 ;  /* 0x00000006ff067e24 */ /* 0x004fc4000f8e00ff */
[----:B------:R-:W-:Y:S01]  /*41c0*/  IMAD.U32 R7, RZ, RZ, UR7 ;  /* 0x00000007ff077e24 */ /* 0x000fe2000f8e00ff */
[----:B-1----:R-:W-:Y:S01]  /*41d0*/  MOV R10, UR8 ;  /* 0x00000008000a7c02 */ /* 0x002fe20008000f00 */
[----:B------:R-:W-:-:S07]  /*41e0*/  IMAD.U32 R11, RZ, RZ, UR9 ;  /* 0x00000009ff0b7e24 */ /* 0x000fce000f8e00ff */
[----:B------:R-:W-:-:S07]  /*41f0*/  LEPC R20, `(.L_x_24798) ;  /* 0x000000001014794e */ /* 0x000fce0000000000 */
[----:B---345:R-:W-:Y:S05]  /*4200*/  CALL.ABS.NOINC R14 ;  /* 0x000000000e007343 */ /* 0x038fea0003c00000 */
.L_x_24798:
[----:B------:R-:W-:Y:S01]  /*4210*/  IMAD.MOV.U32 R18, RZ, RZ, RZ ;  /* 0x000000ffff127224 */ /* 0x000fe200078e00ff */
[----:B------:R-:W-:Y:S06]  /*4220*/  BRA `(.L_x_24772) ;  /* 0x0000000000147947 */ /* 0x000fec0003800000 */
.L_x_24797:
[----:B------:R-:W2:Y:S02]  /*4230*/  LDG.E.64 R4, desc[UR36][R4.64] ;  /* 0x0000002404047981 */ /* 0x000ea4000c1e1b00 */
[----:B--2---:R0:W2:Y:S02]  /*4240*/  I2F.U64 R18, R4 ;  /* 0x0000000400127312 */ /* 0x0040a40000301000 */
[----:B0-2---:R-:W-:Y:S05]  /*4250*/  BRA `(.L_x_24772) ;  /* 0x0000000000087947 */ /* 0x005fea0003800000 */
.L_x_24796:
[----:B------:R-:W2:Y:S02]  /*4260*/  LDG.E R4, desc[UR36][R4.64] ;  /* 0x0000002404047981 */ /* 0x000ea4000c1e1900 */
[----:B--2---:R-:W-:-:S07]  /*4270*/  I2FP.F32.U32 R18, R4 ;  /* 0x0000000400127245 */ /* 0x004fce0000201000 */
.L_x_24772:
[----:B------:R-:W-:Y:S05]  /*4280*/  BSYNC.RECONVERGENT B6 ;  /* 0x0000000000067941 */ /* 0x000fea0003800200 */
.L_x_24771:
[----:B------:R-:W-:Y:S01]  /*4290*/  ISETP.GE.AND P0, PT, R27, R26, PT ;  /* 0x0000001a1b00720c */ /* 0x000fe20003f06270 */
[----:B------:R-:W-:Y:S01]  /*42a0*/  BSSY.RECONVERGENT B3, `(.L_x_24799) ;  /* 0x0000280000037945 */ /* 0x000fe20003800200 */
[----:B------:R-:W-:-:S11]  /*42b0*/  CS2R R6, SRZ ;  /* 0x0000000000067805 */ /* 0x000fd6000001ff00 */
[----:B------:R-:W-:Y:S05]  /*42c0*/  @P0 BRA `(.L_x_24800) ;  /* 0x0000002400f40947 */ /* 0x000fea0003800000 */
[----:B-1-3-5:R-:W-:Y:S01]  /*42d0*/  FSETP.NAN.FTZ.AND P1, PT, R16, R16, PT ;  /* 0x000000101000720b */ /* 0x02afe20003f38000 */
        /* <DEDUP_REMOVED lines=10> */
[----:B------:R-:W-:Y:S02]  /*4380*/  FSEL R7, R6, R11, P2 ;  /* 0x0000000b06077208 */ /* 0x000fe40001000000 */
[----:B------:R-:W-:-:S02]  /*4390*/  FSEL R11, R11, R6, P2 ;  /* 0x000000060b0b7208 */ /* 0x000fc40001000000 */
[----:B0-2-4-:R-:W0:Y:S07]  /*43a0*/  MUFU.RCP R4, R7 ;  /* 0x0000000700047308 */ /* 0x015e2e0000001000 */
[C---:B------:R-:W-:Y:S01]  /*43b0*/  @!P0 FMUL.FTZ R3, R17.reuse, 4 ;  /* 0x4080000011038820 */ /* 0x040fe20000410000 */
[----:B------:R-:W-:Y:S01]  /*43c0*/  @!P0 FMUL.FTZ R0, R16, 4 ;  /* 0x4080000010008820 */ /* 0x000fe20000410000 */
[----:B------:R-:W-:Y:S02]  /*43d0*/  @P0 FMUL.FTZ R5, R17, R17 ;  /* 0x0000001111050220 */ /* 0x000fe40000410000 */
[----:B------:R-:W-:-:S04]  /*43e0*/  @!P0 FMUL.FTZ R3, R3, R3 ;  /* 0x0000000303038220 */ /* 0x000fc80000410000 */
[----:B------:R-:W-:-:S04]  /*43f0*/  @!P0 FFMA.FTZ R3, R0, R0, R3 ;  /* 0x0000000000038223 */ /* 0x000fc80000010003 */
[----:B------:R-:W-:Y:S01]  /*4400*/  @!P0 FMUL.FTZ R3, R3, 0.0625 ;  /* 0x3d80000003038820 */ /* 0x000fe20000410000 */
[----:B------:R-:W-:Y:S01]  /*4410*/  @P0 FFMA.FTZ R3, R16, R16, R5 ;  /* 0x0000001010030223 */ /* 0x000fe20000010005 */
[----:B------:R-:W-:Y:S01]  /*4420*/  FCHK P0, R11, R7 ;  /* 0x000000070b007302 */ /* 0x000fe20000000000 */
[----:B0-----:R-:W-:-:S04]  /*4430*/  FFMA R5, -R7, R4, 1 ;  /* 0x3f80000007057423 */ /* 0x001fc80000000104 */
[----:B------:R-:W-:-:S03]  /*4440*/  FFMA R4, R4, R5, R4 ;  /* 0x0000000504047223 */ /* 0x000fc60000000004 */
[----:B------:R-:W0:Y:S01]  /*4450*/  MUFU.LG2 R3, R3 ;  /* 0x0000000300037308 */ /* 0x000e220000000c00 */
[----:B------:R-:W-:-:S04]  /*4460*/  FFMA R5, R11, R4, RZ ;  /* 0x000000040b057223 */ /* 0x000fc800000000ff */
[----:B------:R-:W-:-:S04]  /*4470*/  FFMA R0, -R7, R5, R11 ;  /* 0x0000000507007223 */ /* 0x000fc8000000010b */
[----:B------:R-:W-:Y:S01]  /*4480*/  FFMA R0, R4, R0, R5 ;  /* 0x0000000004007223 */ /* 0x000fe20000000005 */
[----:B0-----:R-:W-:Y:S01]  /*4490*/  FMUL.FTZ R6, R3, 0.69314718246459960938 ;  /* 0x3f31721803067820 */ /* 0x001fe20000410000 */
[----:B------:R-:W-:Y:S06]  /*44a0*/  @!P0 BRA `(.L_x_24804) ;  /* 0x00000000000c8947 */ /* 0x000fec0003800000 */
[----:B------:R-:W-:Y:S02]  /*44b0*/  MOV R13, R7 ;  /* 0x00000007000d7202 */ /* 0x000fe40000000f00 */
[----:B------:R-:W-:-:S07]  /*44c0*/  MOV R4, 0x44e0 ;  /* 0x000044e000047802 */ /* 0x000fce0000000f00 */
[----:B------:R-:W-:Y:S05]  /*44d0*/  CALL.REL.NOINC `($__internal_55_$__cuda_sm3x_div_rn_ftz_f32_slowpath) ;  /* 0x000000d800a07944 */ /* 0x000fea0003c00000 */
.L_x_24804:
[----:B------:R-:W-:Y:S05]  /*44e0*/  BSYNC.RECONVERGENT B4 ;  /* 0x0000000000047941 */ /* 0x000fea0003800200 */
.L_x_24803:
[----:B------:R-:W-:Y:S02]  /*44f0*/  IMAD.MOV.U32 R4, RZ, RZ, 0x3b33710b ;  /* 0x3b33710bff047424 */ /* 0x000fe400078e00ff */
[----:B------:R-:W-:Y:S01]  /*4500*/  FMUL.FTZ R3, R0, R0 ;  /* 0x0000000000037220 */ /* 0x000fe20000410000 */
[----:B------:R-:W-:Y:S01]  /*4510*/  IMAD.MOV.U32 R5, RZ, RZ, 0x3f6ee581 ;  /* 0x3f6ee581ff057424 */ /* 0x000fe200078e00ff */
[C---:B------:R-:W-:Y:S02]  /*4520*/  ISETP.GE.AND P0, PT, R16.reuse, RZ, PT ;  /* 0x000000ff1000720c */ /* 0x040fe40003f06270 */
[----:B------:R-:W-:Y:S01]  /*4530*/  FFMA.FTZ R4, R3, R4, -0.015681877732276916504 ;  /* 0xbc80774803047423 */ /* 0x000fe20000010004 */
[C---:B------:R-:W-:Y:S01]  /*4540*/  FSETP.NEU.FTZ.AND P3, PT, |R16|.reuse, |R17|, PT ;  /* 0x400000111000720b */ /* 0x040fe20003f7d200 */
[----:B------:R-:W-:Y:S01]  /*4550*/  FADD.FTZ R16, |R16|, |R17| ;  /* 0x4000001110107221 */ /* 0x000fe20000010200 */
[----:B------:R-:W-:Y:S01]  /*4560*/  FSETP.NEU.FTZ.AND P1, PT, R7, RZ, PT ;  /* 0x000000ff0700720b */ /* 0x000fe20003f3d000 */
[----:B------:R-:W-:-:S04]  /*4570*/  FFMA.FTZ R4, R3, R4, 0.042200751602649688721 ;  /* 0x3d2cdab203047423 */ /* 0x000fc80000010004 */
[----:B------:R-:W-:-:S04]  /*4580*/  FFMA.FTZ R4, R3, R4, -0.074792981147766113281 ;  /* 0xbd992d1003047423 */ /* 0x000fc80000010004 */
[----:B------:R-:W-:-:S04]  /*4590*/  FFMA.FTZ R4, R3, R4, 0.10640415549278259277 ;  /* 0x3dd9ea6c03047423 */ /* 0x000fc80000010004 */
[----:B------:R-:W-:-:S04]  /*45a0*/  FFMA.FTZ R4, R3, R4, -0.14207722246646881104 ;  /* 0xbe117cb103047423 */ /* 0x000fc80000010004 */
[----:B------:R-:W-:-:S04]  /*45b0*/  FFMA.FTZ R4, R3, R4, 0.19993925094604492188 ;  /* 0x3e4cbce003047423 */ /* 0x000fc80000010004 */
[----:B------:R-:W-:-:S04]  /*45c0*/  FFMA.FTZ R4, R3, R4, -0.33333197236061096191 ;  /* 0xbeaaaa7d03047423 */ /* 0x000fc80000010004 */
[----:B------:R-:W-:-:S04]  /*45d0*/  FMUL.FTZ R3, R3, R4 ;  /* 0x0000000403037220 */ /* 0x000fc80000410000 */
[----:B------:R-:W-:-:S04]  /*45e0*/  FFMA.FTZ R0, R3, R0, R0 ;  /* 0x0000000003007223 */ /* 0x000fc80000010000 */
[C---:B------:R-:W-:Y:S01]  /*45f0*/  FFMA.FTZ R3, R5.reuse, 1.6832555532455444336, -R0 ;  /* 0x3fd774eb05037823 */ /* 0x040fe20000010800 */
[----:B------:R-:W-:-:S04]  /*4600*/  FSEL R5, R5, 1.8663789033889770508, P2 ;  /* 0x3feee58105057808 */ /* 0x000fc80001000000 */
[----:B------:R-:W-:Y:S01]  /*4610*/  FSEL R4, R3, R0, P2 ;  /* 0x0000000003047208 */ /* 0x000fe20001000000 */
[----:B------:R-:W-:-:S04]  /*4620*/  @!P2 FADD.FTZ R0, -R0, -RZ ;  /* 0x800000ff0000a221 */ /* 0x000fc80000010100 */
        /* <DEDUP_REMOVED lines=8> */
.L_x_24802:
[C---:B------:R-:W-:Y:S01]  /*46b0*/  FADD.FTZ R0, |R16|.reuse, -RZ ;  /* 0x800000ff10007221 */ /* 0x040fe20000010200 */
[----:B0-2-4-:R-:W-:Y:S01]  /*46c0*/  FADD.FTZ R5, |R17|, -RZ ;  /* 0x800000ff11057221 */ /* 0x015fe20000010200 */
[----:B------:R-:W-:-:S04]  /*46d0*/  FSETP.GEU.FTZ.AND P2, PT, |R16|, |R17|, PT ;  /* 0x400000111000720b */ /* 0x000fc80003f5e200 */
[----:B------:R-:W-:Y:S02]  /*46e0*/  FSEL R11, R0, R5, !P2 ;  /* 0x00000005000b7208 */ /* 0x000fe40005000000 */
[----:B------:R-:W-:Y:S02]  /*46f0*/  FSEL R7, R5, R0, !P2 ;  /* 0x0000000005077208 */ /* 0x000fe40005000000 */
[----:B------:R-:W-:-:S13]  /*4700*/  FSETP.GT.FTZ.AND P0, PT, R11, 9.99999979021476795361e+33, PT ;  /* 0x77f684df0b00780b */ /* 0x000fda0003f14000 */
[----:B------:R-:W-:Y:S05]  /*4710*/  @!P0 BRA `(.L_x_24806) ;  /* 0x0000000000f88947 */ /* 0x000fea0003800000 */
[----:B------:R-:W-:Y:S01]  /*4720*/  FMUL.FTZ R0, R16, 0.36787945032119750977 ;  /* 0x3ebc5ab210007820 */ /* 0x000fe20000410000 */
[----:B------:R-:W-:Y:S01]  /*4730*/  FMUL.FTZ R3, R17, 0.36787945032119750977 ;  /* 0x3ebc5ab211037820 */ /* 0x000fe20000410000 */
[----:B------:R-:W0:Y:S01]  /*4740*/  MUFU.RCP R8, R7 ;  /* 0x0000000700087308 */ /* 0x000e220000001000 */
[----:B------:R-:W-:Y:S01]  /*4750*/  BSSY.RECONVERGENT B4, `(.L_x_24807) ;  /* 0x000001e000047945 */ /* 0x000fe20003800200 */
[----:B------:R-:W-:Y:S01]  /*4760*/  FADD.FTZ R0, |R0|, -RZ ;  /* 0x800000ff00007221 */ /* 0x000fe20000010200 */
[----:B------:R-:W-:-:S05]  /*4770*/  FADD.FTZ R3, |R3|, -RZ ;  /* 0x800000ff03037221 */ /* 0x000fca0000010200 */
[CC--:B------:R-:W-:Y:S02]  /*4780*/  VIMNMX R4, PT, PT, R0.reuse, R3.reuse, !PT ;  /* 0x0000000300047248 */ /* 0x0c0fe40007fe0100 */
[----:B------:R-:W-:Y:S02]  /*4790*/  VIMNMX R0, PT, PT, R0, R3, PT ;  /* 0x0000000300007248 */ /* 0x000fe40003fe0100 */
[----:B------:R-:W-:Y:S02]  /*47a0*/  LOP3.LUT R5, R4, 0xfe000000, RZ, 0xc0, !PT ;  /* 0xfe00000004057812 */ /* 0x000fe400078ec0ff */
[----:B------:R-:W-:Y:S02]  /*47b0*/  FSETP.NEU.FTZ.AND P0, PT, R0, RZ, PT ;  /* 0x000000ff0000720b */ /* 0x000fe40003f1d000 */
[C---:B------:R-:W-:Y:S02]  /*47c0*/  LOP3.LUT R3, R5.reuse, 0x7e800000, RZ, 0x3c, !PT ;  /* 0x7e80000005037812 */ /* 0x040fe400078e3cff */
[----:B------:R-:W-:-:S03]  /*47d0*/  LOP3.LUT R5, R5, 0x800000, RZ, 0xfc, !PT ;  /* 0x0080000005057812 */ /* 0x000fc600078efcff */
[-C--:B------:R-:W-:Y:S01]  /*47e0*/  FMUL.FTZ R6, R0, R3.reuse ;  /* 0x0000000300067220 */ /* 0x080fe20000410000 */
[----:B------:R-:W-:-:S03]  /*47f0*/  FMUL.FTZ R3, R4, R3 ;  /* 0x0000000304037220 */ /* 0x000fc60000410000 */
[----:B------:R-:W-:-:S04]  /*4800*/  FMUL.FTZ R6, R6, R6 ;  /* 0x0000000606067220 */ /* 0x000fc80000410000 */
[----:B------:R-:W-:Y:S01]  /*4810*/  FFMA.FTZ R6, R3, R3, R6 ;  /* 0x0000000303067223 */ /* 0x000fe20000010006 */
[----:B0-----:R-:W-:-:S04]  /*4820*/  FFMA R3, -R7, R8, 1 ;  /* 0x3f80000007037423 */ /* 0x001fc80000000108 */
[----:B------:R-:W-:Y:S01]  /*4830*/  FFMA R8, R8, R3, R8 ;  /* 0x0000000308087223 */ /* 0x000fe20000000008 */
[----:B------:R-:W0:Y:S03]  /*4840*/  MUFU.SQRT R6, R6 ;  /* 0x0000000600067308 */ /* 0x000e260000002000 */
[----:B------:R-:W-:Y:S01]  /*4850*/  FFMA R3, R11, R8, RZ ;  /* 0x000000080b037223 */ /* 0x000fe200000000ff */
[----:B0-----:R-:W-:Y:S01]  /*4860*/  @P0 FMUL.FTZ R4, R6, R5 ;  /* 0x0000000506040220 */ /* 0x001fe20000410000 */
[----:B------:R-:W-:Y:S01]  /*4870*/  FSETP.NEU.FTZ.AND P0, PT, R0, +INF , PT ;  /* 0x7f8000000000780b */ /* 0x000fe20003f1d000 */
[----:B------:R-:W-:Y:S02]  /*4880*/  IMAD.MOV.U32 R5, RZ, RZ, 0x3f800000 ;  /* 0x3f800000ff057424 */ /* 0x000fe400078e00ff */
[----:B------:R-:W-:Y:S01]  /*4890*/  FFMA R0, -R7, R3, R11 ;  /* 0x0000000307007223 */ /* 0x000fe2000000010b */
[----:B------:R-:W-:-:S03]  /*48a0*/  FSEL R4, R4, +INF , P0 ;  /* 0x7f80000004047808 */ /* 0x000fc60000000000 */
[----:B------:R-:W-:-:S03]  /*48b0*/  FFMA R0, R8, R0, R3 ;  /* 0x0000000008007223 */ /* 0x000fc60000000003 */
[----:B------:R-:W0:Y:S08]  /*48c0*/  MUFU.LG2 R4, R4 ;  /* 0x0000000400047308 */ /* 0x000e300000000c00 */
[----:B------:R-:W1:Y:S01]  /*48d0*/  FCHK P0, R11, R7 ;  /* 0x000000070b007302 */ /* 0x000e620000000000 */
[----:B0-----:R-:W-:Y:S01]  /*48e0*/  FFMA.FTZ R6, R4, 0.69314718246459960938, R5 ;  /* 0x3f31721804067823 */ /* 0x001fe20000010005 */
[----:B-1----:R-:W-:Y:S06]  /*48f0*/  @!P0 BRA `(.L_x_24808) ;  /* 0x00000000000c8947 */ /* 0x002fec0003800000 */
[----:B------:R-:W-:Y:S01]  /*4900*/  IMAD.MOV.U32 R13, RZ, RZ, R7 ;  /* 0x000000ffff0d7224 */ /* 0x000fe200078e0007 */
[----:B------:R-:W-:-:S07]  /*4910*/  MOV R4, 0x4930 ;  /* 0x0000493000047802 */ /* 0x000fce0000000f00 */
[----:B------:R-:W-:Y:S05]  /*4920*/  CALL.REL.NOINC `($__internal_55_$__cuda_sm3x_div_rn_ftz_f32_slowpath) ;  /* 0x000000d4008c7944 */ /* 0x000fea0003c00000 */
.L_x_24808:
[----:B------:R-:W-:Y:S05]  /*4930*/  BSYNC.RECONVERGENT B4 ;  /* 0x0000000000047941 */ /* 0x000fea0003800200 */
.L_x_24807:
[----:B------:R-:W-:Y:S01]  /*4940*/  MOV R4, 0x3b33710b ;  /* 0x3b33710b00047802 */ /* 0x000fe20000000f00 */
[----:B------:R-:W-:Y:S01]  /*4950*/  FMUL.FTZ R3, R0, R0 ;  /* 0x0000000000037220 */ /* 0x000fe20000410000 */
[----:B------:R-:W-:Y:S01]  /*4960*/  IMAD.MOV.U32 R5, RZ, RZ, 0x3f6ee581 ;  /* 0x3f6ee581ff057424 */ /* 0x000fe200078e00ff */
[C---:B------:R-:W-:Y:S02]  /*4970*/  ISETP.GE.AND P1, PT, R16.reuse, RZ, PT ;  /* 0x000000ff1000720c */ /* 0x040fe40003f26270 */
[----:B------:R-:W-:Y:S01]  /*4980*/  FFMA.FTZ R4, R3, R4, -0.015681877732276916504 ;  /* 0xbc80774803047423 */ /* 0x000fe20000010004 */
[----:B------:R-:W-:Y:S02]  /*4990*/  FSETP.NEU.FTZ.AND P3, PT, |R16|, |R17|, PT ;  /* 0x400000111000720b */ /* 0x000fe40003f7d200 */
        /* <DEDUP_REMOVED lines=22> */
.L_x_24806:
[----:B------:R-:W-:-:S13]  /*4b00*/  FSETP.NEU.FTZ.AND P0, PT, R7, 1, PT ;  /* 0x3f8000000700780b */ /* 0x000fda0003f1d000 */
[----:B------:R-:W-:Y:S05]  /*4b10*/  @P0 BRA `(.L_x_24809) ;  /* 0x0000000400bc0947 */ /* 0x000fea0003800000 */
[----:B------:R-:W-:-:S13]  /*4b20*/  FSETP.GEU.FTZ.AND P0, PT, R11, 9.999999682655225389e-20, PT ;  /* 0x1fec1e4a0b00780b */ /* 0x000fda0003f1e000 */
[----:B------:R-:W-:Y:S05]  /*4b30*/  @P0 BRA `(.L_x_24810) ;  /* 0x0000000000a40947 */ /* 0x000fea0003800000 */
[----:B------:R-:W-:Y:S01]  /*4b40*/  HFMA2 R3, -RZ, RZ, 1.875, 0 ;  /* 0x3f800000ff037431 */ /* 0x000fe200000001ff */
[----:B------:R-:W0:Y:S01]  /*4b50*/  FCHK P0, R11, 1 ;  /* 0x3f8000000b007902 */ /* 0x000e220000000000 */
[----:B------:R-:W-:Y:S01]  /*4b60*/  FMUL.FTZ R6, R11, 0.5 ;  /* 0x3f0000000b067820 */ /* 0x000fe20000410000 */
[----:B------:R-:W-:Y:S02]  /*4b70*/  BSSY.RECONVERGENT B4, `(.L_x_24811) ;  /* 0x000000b000047945 */ /* 0x000fe40003800200 */
[----:B------:R-:W-:Y:S01]  /*4b80*/  FFMA R0, R3, -R3, 1 ;  /* 0x3f80000003007423 */ /* 0x000fe20000000803 */
[----:B------:R-:W-:-:S03]  /*4b90*/  FMUL.FTZ R6, R11, R6 ;  /* 0x000000060b067220 */ /* 0x000fc60000410000 */
[----:B------:R-:W-:-:S04]  /*4ba0*/  FFMA R0, R0, R3, 1 ;  /* 0x3f80000000007423 */ /* 0x000fc80000000003 */
[----:B------:R-:W-:-:S04]  /*4bb0*/  FFMA R3, R11, R0, RZ ;  /* 0x000000000b037223 */ /* 0x000fc800000000ff */
[----:B------:R-:W-:-:S04]  /*4bc0*/  FFMA R4, R3, -1, R11 ;  /* 0xbf80000003047823 */ /* 0x000fc8000000000b */
[----:B------:R-:W-:Y:S01]  /*4bd0*/  FFMA R0, R0, R4, R3 ;  /* 0x0000000400007223 */ /* 0x000fe20000000003 */
[----:B0-----:R-:W-:Y:S06]  /*4be0*/  @!P0 BRA `(.L_x_24812) ;  /* 0x00000000000c8947 */ /* 0x001fec0003800000 */
[----:B------:R-:W-:Y:S01]  /*4bf0*/  IMAD.MOV.U32 R13, RZ, RZ, 0x3f800000 ;  /* 0x3f800000ff0d7424 */ /* 0x000fe200078e00ff */
[----:B------:R-:W-:-:S07]  /*4c00*/  MOV R4, 0x4c20 ;  /* 0x00004c2000047802 */ /* 0x000fce0000000f00 */
[----:B------:R-:W-:Y:S05]  /*4c10*/  CALL.REL.NOINC `($__internal_55_$__cuda_sm3x_div_rn_ftz_f32_slowpath) ;  /* 0x000000d000d07944 */ /* 0x000fea0003c00000 */
.L_x_24812:
[----:B------:R-:W-:Y:S05]  /*4c20*/  BSYNC.RECONVERGENT B4 ;  /* 0x0000000000047941 */ /* 0x000fea0003800200 */
.L_x_24811:
[----:B------:R-:W-:Y:S02]  /*4c30*/  IMAD.MOV.U32 R4, RZ, RZ, 0x3b33710b ;  /* 0x3b33710bff047424 */ /* 0x000fe400078e00ff */
[----:B------:R-:W-:Y:S01]  /*4c40*/  FMUL.FTZ R3, R0, R0 ;  /* 0x0000000000037220 */ /* 0x000fe20000410000 */
[----:B------:R-:W-:Y:S02]  /*4c50*/  MOV R5, 0x3f6ee581 ;  /* 0x3f6ee58100057802 */ /* 0x000fe40000000f00 */
[C---:B------:R-:W-:Y:S01]  /*4c60*/  ISETP.GE.AND P0, PT, R16.reuse, RZ, PT ;  /* 0x000000ff1000720c */ /* 0x040fe20003f06270 */
        /* <DEDUP_REMOVED lines=22> */
.L_x_24810:
[----:B------:R-:W-:Y:S01]  /*4dd0*/  FMUL.FTZ R0, R11, R11 ;  /* 0x0000000b0b007220 */ /* 0x000fe20000410000 */
[----:B------:R-:W-:Y:S01]  /*4de0*/  IMAD.MOV.U32 R9, RZ, RZ, 0x3d39bf78 ;  /* 0x3d39bf78ff097424 */ /* 0x000fe200078e00ff */
[----:B------:R-:W0:Y:S01]  /*4df0*/  FCHK P3, R11, 1 ;  /* 0x3f8000000b007902 */ /* 0x000e220000060000 */
[----:B------:R-:W-:Y:S01]  /*4e00*/  BSSY.RECONVERGENT B4, `(.L_x_24813) ;  /* 0x0000026000047945 */ /* 0x000fe20003800200 */
[C---:B------:R-:W-:Y:S01]  /*4e10*/  FADD.FTZ.RZ R3, R0.reuse, 1 ;  /* 0x3f80000000037421 */ /* 0x040fe2000001c000 */
[----:B------:R-:W-:-:S03]  /*4e20*/  ISETP.GE.U32.AND P0, PT, R0, 0x7f800000, PT ;  /* 0x7f8000000000780c */ /* 0x000fc60003f06070 */
[----:B------:R-:W-:Y:S01]  /*4e30*/  VIADD R3, R3, 0xc0c00000 ;  /* 0xc0c0000003037836 */ /* 0x000fe20000000000 */
[----:B------:R-:W-:-:S04]  /*4e40*/  ISETP.GT.AND P1, PT, R0, -0x40800000, P0 ;  /* 0xbf8000000000780c */ /* 0x000fc80000724270 */
[----:B------:R-:W-:Y:S01]  /*4e50*/  LOP3.LUT R5, R3, 0xff800000, RZ, 0xc0, !PT ;  /* 0xff80000003057812 */ /* 0x000fe200078ec0ff */
[----:B------:R-:W-:-:S03]  /*4e60*/  HFMA2 R3, -RZ, RZ, 1.875, 0 ;  /* 0x3f800000ff037431 */ /* 0x000fc600000001ff */
[----:B------:R-:W-:Y:S01]  /*4e70*/  IADD3 R6, PT, PT, -R5, 0x40800000, RZ ;  /* 0x4080000005067810 */ /* 0x000fe20007ffe1ff */
[----:B------:R-:W-:Y:S01]  /*4e80*/  IMAD.IADD R4, R0, 0x1, -R5 ;  /* 0x0000000100047824 */ /* 0x000fe200078e0a05 */
[----:B------:R-:W-:-:S03]  /*4e90*/  I2FP.F32.S32 R5, R5 ;  /* 0x0000000500057245 */ /* 0x000fc60000201400 */
[----:B------:R-:W-:Y:S01]  /*4ea0*/  FFMA.FTZ R7, R6, 0.25, -R3 ;  /* 0x3e80000006077823 */ /* 0x000fe20000010803 */
[-C--:B------:R-:W-:Y:S01]  /*4eb0*/  FFMA R6, R3, -R3.reuse, 1 ;  /* 0x3f80000003067423 */ /* 0x080fe20000000803 */
[----:B------:R-:W-:Y:S02]  /*4ec0*/  FMUL.FTZ R5, R5, 1.1920928955078125e-07 ;  /* 0x3400000005057820 */ /* 0x000fe40000410000 */
[----:B------:R-:W-:Y:S01]  /*4ed0*/  FADD.FTZ R4, R4, R7 ;  /* 0x0000000704047221 */ /* 0x000fe20000010000 */
[----:B------:R-:W-:Y:S01]  /*4ee0*/  FFMA R6, R6, R3, 1 ;  /* 0x3f80000006067423 */ /* 0x000fe20000000003 */
[----:B------:R-:W-:Y:S02]  /*4ef0*/  @P0 MOV R3, 0x7f800000 ;  /* 0x7f80000000030802 */ /* 0x000fe40000000f00 */
[----:B------:R-:W-:-:S04]  /*4f00*/  FFMA.FTZ R7, R4, -R9, 0.10546888411045074463 ;  /* 0x3dd8001204077423 */ /* 0x000fc80000010809 */
[----:B------:R-:W-:-:S04]  /*4f10*/  FFMA.FTZ R7, R4, R7, -0.13229703903198242188 ;  /* 0xbe0778e004077423 */ /* 0x000fc80000010007 */
[----:B------:R-:W-:-:S04]  /*4f20*/  FFMA.FTZ R7, R4, R7, 0.14491446316242218018 ;  /* 0x3e14647504077423 */ /* 0x000fc80000010007 */
[----:B------:R-:W-:-:S04]  /*4f30*/  FFMA.FTZ R7, R4, R7, -0.16641564667224884033 ;  /* 0xbe2a68dd04077423 */ /* 0x000fc80000010007 */
[----:B------:R-:W-:-:S04]  /*4f40*/  FFMA.FTZ R7, R4, R7, 0.19988867640495300293 ;  /* 0x3e4caf9e04077423 */ /* 0x000fc80000010007 */
[----:B------:R-:W-:-:S04]  /*4f50*/  FFMA.FTZ R7, R4, R7, -0.25000196695327758789 ;  /* 0xbe80004204077423 */ /* 0x000fc80000010007 */
[----:B------:R-:W-:-:S04]  /*4f60*/  FFMA.FTZ R7, R4, R7, 0.33333510160446166992 ;  /* 0x3eaaaae604077423 */ /* 0x000fc80000010007 */
[----:B------:R-:W-:-:S04]  /*4f70*/  FFMA.FTZ R7, R4, R7, -0.5 ;  /* 0xbf00000004077423 */ /* 0x000fc80000010007 */
[----:B------:R-:W-:-:S04]  /*4f80*/  FMUL.FTZ R7, R4, R7 ;  /* 0x0000000704077220 */ /* 0x000fc80000410000 */
[----:B------:R-:W-:-:S04]  /*4f90*/  FFMA.FTZ R4, R4, R7, R4 ;  /* 0x0000000704047223 */ /* 0x000fc80000010004 */
[----:B------:R-:W-:Y:S01]  /*4fa0*/  FFMA.FTZ R4, R5, 0.69314718246459960938, R4 ;  /* 0x3f31721805047823 */ /* 0x000fe20000010004 */
[C---:B------:R-:W-:Y:S01]  /*4fb0*/  @P1 FFMA.FTZ R4, R0.reuse, R3, +INF ;  /* 0x7f80000000041423 */ /* 0x040fe20000010003 */
[----:B------:R-:W-:Y:S01]  /*4fc0*/  FFMA R5, R11, R6, RZ ;  /* 0x000000060b057223 */ /* 0x000fe200000000ff */
[----:B------:R-:W-:-:S03]  /*4fd0*/  @P0 FSETP.NEU.FTZ.AND P1, PT, R0, RZ, PT ;  /* 0x000000ff0000020b */ /* 0x000fc60003f3d000 */
[----:B------:R-:W-:Y:S01]  /*4fe0*/  FFMA R0, R5, -1, R11 ;  /* 0xbf80000005007823 */ /* 0x000fe2000000000b */
[----:B------:R-:W-:-:S03]  /*4ff0*/  @P0 FSEL R4, R4, -RZ, P1 ;  /* 0x800000ff04040208 */ /* 0x000fc60000800000 */
[----:B------:R-:W-:Y:S02]  /*5000*/  FFMA R0, R6, R0, R5 ;  /* 0x0000000006007223 */ /* 0x000fe40000000005 */
[----:B------:R-:W-:Y:S01]  /*5010*/  FMUL.FTZ R6, R4, 0.5 ;  /* 0x3f00000004067820 */ /* 0x000fe20000410000 */
[----:B0-----:R-:W-:Y:S06]  /*5020*/  @!P3 BRA `(.L_x_24814) ;  /* 0x00000000000cb947 */ /* 0x001fec0003800000 */
[----:B------:R-:W-:Y:S01]  /*5030*/  IMAD.MOV.U32 R13, RZ, RZ, 0x3f800000 ;  /* 0x3f800000ff0d7424 */ /* 0x000fe200078e00ff */
[----:B------:R-:W-:-:S07]  /*5040*/  MOV R4, 0x5060 ;  /* 0x0000506000047802 */ /* 0x000fce0000000f00 */
[----:B------:R-:W-:Y:S05]  /*5050*/  CALL.REL.NOINC `($__internal_55_$__cuda_sm3x_div_rn_ftz_f32_slowpath) ;  /* 0x000000cc00c07944 */ /* 0x000fea0003c00000 */
.L_x_24814:
[----:B------:R-:W-:Y:S05]  /*5060*/  BSYNC.RECONVERGENT B4 ;  /* 0x0000000000047941 */ /* 0x000fea0003800200 */
.L_x_24813:
[----:B------:R-:W-:Y:S02]  /*5070*/  IMAD.MOV.U32 R4, RZ, RZ, 0x3b33710b ;  /* 0x3b33710bff047424 */ /* 0x000fe400078e00ff */
[----:B------:R-:W-:Y:S01]  /*5080*/  FMUL.FTZ R3, R0, R0 ;  /* 0x0000000000037220 */ /* 0x000fe20000410000 */
[----:B------:R-:W-:Y:S01]  /*5090*/  HFMA2 R5, -RZ, RZ, 1.857421875, -1409 ;  /* 0x3f6ee581ff057431 */ /* 0x000fe200000001ff */
[C---:B------:R-:W-:Y:S02]  /*50a0*/  ISETP.GE.AND P0, PT, R16.reuse, RZ, PT ;  /* 0x000000ff1000720c */ /* 0x040fe40003f06270 */
        /* <DEDUP_REMOVED lines=22> */
.L_x_24809:
        /* <DEDUP_REMOVED lines=11> */
[----:B------:R-:W-:-:S05]  /*52c0*/  LOP3.LUT R5, R4, 0x7e800000, RZ, 0x3c, !PT ;  /* 0x7e80000004057812 */ /* 0x000fca00078e3cff */
[-C--:B------:R-:W-:Y:S01]  /*52d0*/  FMUL.FTZ R6, R0, R5.reuse ;  /* 0x0000000500067220 */ /* 0x080fe20000410000 */
[----:B------:R-:W-:-:S03]  /*52e0*/  FMUL.FTZ R5, R3, R5 ;  /* 0x0000000503057220 */ /* 0x000fc60000410000 */
[----:B------:R-:W-:-:S04]  /*52f0*/  FMUL.FTZ R6, R6, R6 ;  /* 0x0000000606067220 */ /* 0x000fc80000410000 */
        /* <DEDUP_REMOVED lines=17> */
[----:B------:R-:W-:Y:S05]  /*5410*/  CALL.REL.NOINC `($__internal_55_$__cuda_sm3x_div_rn_ftz_f32_slowpath) ;  /* 0x000000c800d07944 */ /* 0x000fea0003c00000 */
.L_x_24817:
[----:B------:R-:W-:Y:S05]  /*5420*/  BSYNC.RECONVERGENT B4 ;  /* 0x0000000000047941 */ /* 0x000fea0003800200 */
.L_x_24816:
        /* <DEDUP_REMOVED lines=28> */
.L_x_24815:
[----:B------:R-:W-:-:S13]  /*55f0*/  FSETP.GE.FTZ.AND P0, PT, R7, 1, PT ;  /* 0x3f8000000700780b */ /* 0x000fda0003f16000 */
[----:B------:R-:W-:Y:S05]  /*5600*/  @!P0 BRA `(.L_x_24818) ;  /* 0x0000000400288947 */ /* 0x000fea0003800000 */
[C---:B------:R-:W-:Y:S01]  /*5610*/  FADD.FTZ R0, R7.reuse, -1 ;  /* 0xbf80000007007421 */ /* 0x040fe20000010000 */
[----:B------:R-:W-:Y:S01]  /*5620*/  FADD.FTZ R3, R7, 1 ;  /* 0x3f80000007037421 */ /* 0x000fe20000010000 */
[----:B------:R-:W-:Y:S02]  /*5630*/  IMAD.MOV.U32 R6, RZ, RZ, 0x3f800000 ;  /* 0x3f800000ff067424 */ /* 0x000fe400078e00ff */
[----:B------:R-:W-:Y:S01]  /*5640*/  HFMA2 R9, -RZ, RZ, 1.3056640625, -1.8671875 ;  /* 0x3d39bf78ff097431 */ /* 0x000fe200000001ff */
[----:B------:R-:W-:Y:S01]  /*5650*/  FCHK P3, R11, R7 ;  /* 0x000000070b007302 */ /* 0x000fe20000060000 */
[----:B------:R-:W-:Y:S01]  /*5660*/  FMUL.FTZ R0, R0, R3 ;  /* 0x0000000300007220 */ /* 0x000fe20000410000 */
[----:B------:R-:W-:Y:S03]  /*5670*/  BSSY.RECONVERGENT B4, `(.L_x_24819) ;  /* 0x0000027000047945 */ /* 0x000fe60003800200 */
[----:B------:R-:W-:-:S04]  /*5680*/  FFMA.FTZ R0, R11, R11, R0 ;  /* 0x0000000b0b007223 */ /* 0x000fc80000010000 */
[C---:B------:R-:W-:Y:S01]  /*5690*/  FADD.FTZ.RZ R3, R0.reuse, 1 ;  /* 0x3f80000000037421 */ /* 0x040fe2000001c000 */
[----:B------:R-:W-:-:S04]  /*56a0*/  ISETP.GE.U32.AND P0, PT, R0, 0x7f800000, PT ;  /* 0x7f8000000000780c */ /* 0x000fc80003f06070 */
[----:B------:R-:W-:Y:S02]  /*56b0*/  IADD3 R3, PT, PT, R3, -0x3f400000, RZ ;  /* 0xc0c0000003037810 */ /* 0x000fe40007ffe0ff */
[----:B------:R-:W-:Y:S02]  /*56c0*/  ISETP.GT.AND P1, PT, R0, -0x40800000, P0 ;  /* 0xbf8000000000780c */ /* 0x000fe40000724270 */
        /* <DEDUP_REMOVED lines=30> */
[----:B------:R-:W-:Y:S01]  /*58b0*/  IMAD.MOV.U32 R13, RZ, RZ, R7 ;  /* 0x000000ffff0d7224 */ /* 0x000fe200078e0007 */
[----:B------:R-:W-:-:S07]  /*58c0*/  MOV R4, 0x58e0 ;  /* 0x000058e000047802 */ /* 0x000fce0000000f00 */
[----:B------:R-:W-:Y:S05]  /*58d0*/  CALL.REL.NOINC `($__internal_55_$__cuda_sm3x_div_rn_ftz_f32_slowpath) ;  /* 0x000000c400a07944 */ /* 0x000fea0003c00000 */
.L_x_24820:
[----:B------:R-:W-:Y:S05]  /*58e0*/  BSYNC.RECONVERGENT B4 ;  /* 0x0000000000047941 */ /* 0x000fea0003800200 */
.L_x_24819:
        /* <DEDUP_REMOVED lines=28> */
.L_x_24818:
        /* <DEDUP_REMOVED lines=17> */
[----:B------:R-:W-:Y:S05]  /*5bc0*/  CALL.REL.NOINC `($__internal_55_$__cuda_sm3x_div_rn_ftz_f32_slowpath) ;  /* 0x000000c000e47944 */ /* 0x000fea0003c00000 */
.L_x_24823:
[----:B------:R-:W-:Y:S05]  /*5bd0*/  BSYNC.RECONVERGENT B4 ;  /* 0x0000000000047941 */ /* 0x000fea0003800200 */
.L_x_24822:
[----:B------:R-:W-:Y:S02]  /*5be0*/  IMAD.MOV.U32 R4, RZ, RZ, 0x3b33710b ;  /* 0x3b33710bff047424 */ /* 0x000fe400078e00ff */
        /* <DEDUP_REMOVED lines=27> */
.L_x_24821:
        /* <DEDUP_REMOVED lines=14> */
[C---:B------:R-:W-:Y:S01]  /*5e80*/  FADD.FTZ R29, R10.reuse, R10 ;  /* 0x0000000a0a1d7221 */ /* 0x040fe20000010000 */
[C---:B------:R-:W-:Y:S01]  /*5e90*/  FMUL.FTZ R5, R3.reuse, R15 ;  /* 0x0000000f03057220 */ /* 0x040fe20000410000 */
[----:B------:R-:W-:Y:S01]  /*5ea0*/  FMUL.FTZ R4, R3, R3 ;  /* 0x0000000303047220 */ /* 0x000fe20000410000 */
[C---:B------:R-:W-:Y:S01]  /*5eb0*/  FMUL.FTZ R3, R10.reuse, R13 ;  /* 0x0000000d0a037220 */ /* 0x040fe20000410000 */
[----:B------:R-:W-:Y:S01]  /*5ec0*/  FMUL.FTZ R0, R10, R10 ;  /* 0x0000000a0a007220 */ /* 0x000fe20000410000 */
[----:B------:R-:W-:Y:S01]  /*5ed0*/  FMUL.FTZ R10, R12, R15 ;  /* 0x0000000f0c0a7220 */ /* 0x000fe20000410000 */
[----:B------:R-:W-:Y:S01]  /*5ee0*/  FMUL.FTZ R13, R8, R13 ;  /* 0x0000000d080d7220 */ /* 0x000fe20000410000 */
[----:B------:R-:W-:Y:S01]  /*5ef0*/  FMUL.FTZ R14, R12, R21 ;  /* 0x000000150c0e7220 */ /* 0x000fe20000410000 */
[----:B------:R-:W-:Y:S01]  /*5f00*/  FMUL.FTZ R15, R8, R29 ;  /* 0x0000001d080f7220 */ /* 0x000fe20000410000 */
[----:B------:R-:W-:Y:S01]  /*5f10*/  FMUL.FTZ R12, R12, R12 ;  /* 0x0000000c0c0c7220 */ /* 0x000fe20000410000 */
[----:B------:R-:W-:-:S07]  /*5f20*/  FMUL.FTZ R8, R8, R8 ;  /* 0x0000000808087220 */ /* 0x000fce0000410000 */
.L_x_24825:
[----:B------:R-:W-:-:S04]  /*5f30*/  FSETP.GEU.FTZ.AND P1, PT, R9, R6, PT ;  /* 0x000000060900720b */ /* 0x000fc80003f3e000 */
[----:B------:R-:W-:Y:S02]  /*5f40*/  FSEL R20, R6, R9, P1 ;  /* 0x0000000906147208 */ /* 0x000fe40000800000 */
[----:B------:R-:W-:Y:S02]  /*5f50*/  FSEL R9, R9, R6, P1 ;  /* 0x0000000609097208 */ /* 0x000fe40000800000 */
        /* <DEDUP_REMOVED lines=17> */
[----:B------:R-:W-:Y:S02]  /*6070*/  PLOP3.LUT P4, PT, P6, P4, P5, 0x80, 0x0 ;  /* 0x000000000000781c */ /* 0x000fe40003789050 */
[CC--:B------:R-:W-:Y:S02]  /*6080*/  FSETP.GEU.FTZ.AND P5, PT, R21.reuse, R14.reuse, PT ;  /* 0x0000000e1500720b */ /* 0x0c0fe40003fbe000 */
[----:B------:R-:W-:Y:S02]  /*6090*/  FSEL R10, R20, R13, P6 ;  /* 0x0000000d140a7208 */ /* 0x000fe40003000000 */
[----:B------:R-:W-:Y:S02]  /*60a0*/  FSEL R20, R14, R21, P5 ;  /* 0x000000150e147208 */ /* 0x000fe40002800000 */
[----:B------:R-:W-:-:S02]  /*60b0*/  FSEL R13, R21, R14, P5 ;  /* 0x0000000e150d7208 */ /* 0x000fc40002800000 */
        /* <DEDUP_REMOVED lines=8> */
[----:B------:R-:W-:Y:S02]  /*6140*/  PLOP3.LUT P4, PT, P6, P4, P5, 0x80, 0x0 ;  /* 0x000000000000781c */ /* 0x000fe40003789050 */
[----:B------:R-:W-:Y:S02]  /*6150*/  FSEL R20, R8, R29, P6 ;  /* 0x0000001d08147208 */ /* 0x000fe40003000000 */
[----:B------:R-:W-:Y:S02]  /*6160*/  PLOP3.LUT P4, PT, P4, P3, P2, 0x80, 0x0 ;  /* 0x000000000000781c */ /* 0x000fe40002787020 */
[----:B------:R-:W-:Y:S01]  /*6170*/  FSEL R12, R29, R8, P6 ;  /* 0x000000081d0c7208 */ /* 0x000fe20003000000 */
[----:B------:R-:W-:Y:S01]  /*6180*/  IMAD.MOV.U32 R8, RZ, RZ, R20 ;  /* 0x000000ffff087224 */ /* 0x000fe200078e0014 */
[----:B------:R-:W-:-:S13]  /*6190*/  PLOP3.LUT P4, PT, P4, P0, P1, 0x80, 0x0 ;  /* 0x000000000000781c */ /* 0x000fda0002781010 */
[----:B------:R-:W-:Y:S05]  /*61a0*/  @!P4 BRA `(.L_x_24825) ;  /* 0xfffffffc0060c947 */ /* 0x000fea000383ffff */
[----:B------:R-:W-:Y:S05]  /*61b0*/  BSYNC.RECONVERGENT B0 ;  /* 0x0000000000007941 */ /* 0x000fea0003800200 */
.L_x_24824:
[----:B------:R-:W-:Y:S01]  /*61c0*/  FADD.FTZ R9, R9, -1 ;  /* 0xbf80000009097421 */ /* 0x000fe20000010000 */
[----:B------:R-:W-:Y:S01]  /*61d0*/  FCHK P3, R11, R7 ;  /* 0x000000070b007302 */ /* 0x000fe20000060000 */
[----:B------:R-:W-:Y:S01]  /*61e0*/  BSSY.RECONVERGENT B4, `(.L_x_24826) ;  /* 0x0000035000047945 */ /* 0x000fe20003800200 */
[----:B------:R-:W-:Y:S01]  /*61f0*/  FSETP.GEU.FTZ.AND P2, PT, |R16|, |R17|, PT ;  /* 0x400000111000720b */ /* 0x000fe20003f5e200 */
[----:B------:R-:W-:Y:S01]  /*6200*/  FADD.FTZ R6, R6, R9 ;  /* 0x0000000906067221 */ /* 0x000fe20000010000 */
[----:B------:R-:W-:-:S03]  /*6210*/  IMAD.MOV.U32 R9, RZ, RZ, 0x3d39bf78 ;  /* 0x3d39bf78ff097424 */ /* 0x000fc600078e00ff */
        /* <DEDUP_REMOVED lines=40> */
[----:B------:R-:W-:Y:S02]  /*64a0*/  FFMA R5, -R7, R3, R11 ;  /* 0x0000000307057223 */ /* 0x000fe4000000010b */
[----:B------:R-:W-:Y:S02]  /*64b0*/  @P0 FSEL R0, R0, -RZ, P1 ;  /* 0x800000ff00000208 */ /* 0x000fe40000800000 */
[----:B------:R-:W-:-:S03]  /*64c0*/  FFMA R3, R4, R5, R3 ;  /* 0x0000000504037223 */ /* 0x000fc60000000003 */
[----:B------:R-:W-:Y:S01]  /*64d0*/  FMUL.FTZ R6, R0, 0.5 ;  /* 0x3f00000000067820 */ /* 0x000fe20000410000 */
[----:B------:R-:W-:Y:S06]  /*64e0*/  @!P3 BRA `(.L_x_24827) ;  /* 0x000000000010b947 */ /* 0x000fec0003800000 */
[----:B------:R-:W-:Y:S01]  /*64f0*/  IMAD.MOV.U32 R13, RZ, RZ, R7 ;  /* 0x000000ffff0d7224 */ /* 0x000fe200078e0007 */
[----:B------:R-:W-:-:S07]  /*6500*/  MOV R4, 0x6520 ;  /* 0x0000652000047802 */ /* 0x000fce0000000f00 */
[----:B------:R-:W-:Y:S05]  /*6510*/  CALL.REL.NOINC `($__internal_55_$__cuda_sm3x_div_rn_ftz_f32_slowpath) ;  /* 0x000000b800907944 */ /* 0x000fea0003c00000 */
[----:B------:R-:W-:-:S07]  /*6520*/  IMAD.MOV.U32 R3, RZ, RZ, R0 ;  /* 0x000000ffff037224 */ /* 0x000fce00078e0000 */
.L_x_24827:
[----:B------:R-:W-:Y:S05]  /*6530*/  BSYNC.RECONVERGENT B4 ;  /* 0x0000000000047941 */ /* 0x000fea0003800200 */
.L_x_24826:
        /* <DEDUP_REMOVED lines=26> */
[----:B------:R-:W-:-:S07]  /*66e0*/  FSEL R16, R3, R4, P0 ;  /* 0x0000000403107208 */ /* 0x000fce0000000000 */
.L_x_24805:
[----:B------:R-:W-:Y:S05]  /*66f0*/  BSYNC.RECONVERGENT B2 ;  /* 0x0000000000027941 */ /* 0x000fea0003800200 */
.L_x_24801:
[----:B------:R-:W0:Y:S02]  /*6700*/  LDCU.64 UR4, c[0x0][0x388] ;  /* 0x00007100ff0477ac */ /* 0x000e240008000a00 */
        /* <DEDUP_REMOVED lines=11> */
[----:B0-----:R1:W0:Y:S01]  /*67c0*/  @!P0 MUFU.COS R6, R0 ;  /* 0x0000000000068308 */ /* 0x0012220000000000 */
[----:B------:R-:W-:Y:S05]  /*67d0*/  @!P0 BRA `(.L_x_24800) ;  /* 0x0000000000b08947 */ /* 0x000fea0003800000 */
[----:B------:R-:W-:-:S13]  /*67e0*/  ISETP.GE.U32.AND P0, PT, R4, 0x7f800000, PT ;  /* 0x7f8000000400780c */ /* 0x000fda0003f06070 */
[----:B------:R-:W-:Y:S05]  /*67f0*/  @!P0 BRA `(.L_x_24828) ;  /* 0x0000000000208947 */ /* 0x000fea0003800000 */
[----:B------:R-:W-:-:S13]  /*6800*/  ISETP.NE.AND P1, PT, R5, 0x7f800000, PT ;  /* 0x7f8000000500780c */ /* 0x000fda0003f25270 */
[----:B0-2---:R-:W-:Y:S01]  /*6810*/  @P1 FADD.FTZ R6, R7, -R7 ;  /* 0x8000000707061221 */ /* 0x005fe20000010000 */
[----:B------:R-:W-:-:S04]  /*6820*/  @!P1 ISETP.GT.AND P0, PT, R3, -0x1, PT ;  /* 0xffffffff0300980c */ /* 0x000fc80003f04270 */
[----:B------:R-:W-:Y:S02]  /*6830*/  @P1 MOV R7, R6 ;  /* 0x0000000600071202 */ /* 0x000fe40000000f00 */
[----:B------:R-:W-:-:S03]  /*6840*/  @!P1 FSEL R6, R3, RZ, P0 ;  /* 0x000000ff03069208 */ /* 0x000fc60000000000 */
[----:B-1----:R-:W-:-:S05]  /*6850*/  @!P1 FADD.FTZ R0, R7, -R7 ;  /* 0x8000000707009221 */ /* 0x002fca0000010000 */
[----:B------:R-:W-:Y:S01]  /*6860*/  @!P1 FSEL R7, R0, RZ, P0 ;  /* 0x000000ff00079208 */ /* 0x000fe20000000000 */
[----:B------:R-:W-:Y:S06]  /*6870*/  BRA `(.L_x_24800) ;  /* 0x0000000000887947 */ /* 0x000fec0003800000 */
.L_x_24828:
[----:B-1----:R-:W-:-:S05]  /*6880*/  VIADD R0, R3, 0xbd4e8de8 ;  /* 0xbd4e8de803007836 */ /* 0x002fca0000000000 */
[----:B------:R-:W-:-:S13]  /*6890*/  ISETP.GT.U32.AND P0, PT, R0, 0x8e8e5c, PT ;  /* 0x008e8e5c0000780c */ /* 0x000fda0003f04070 */
[----:B------:R-:W-:Y:S05]  /*68a0*/  @P0 BRA `(.L_x_24829) ;  /* 0x0000000000600947 */ /* 0x000fea0003800000 */
[----:B------:R-:W-:Y:S01]  /*68b0*/  FADD.FTZ R0, R3, -162.88958740234375 ;  /* 0xc322e3bc03007421 */ /* 0x000fe20000010000 */
[----:B0-2---:R-:W-:-:S03]  /*68c0*/  FMUL.RZ R6, R7, 0.15915493667125701904 ;  /* 0x3e22f98307067820 */ /* 0x005fc6000040c000 */
[----:B------:R-:W-:Y:S01]  /*68d0*/  FMUL.FTZ R0, R0, 1.4426950216293334961 ;  /* 0x3fb8aa3b00007820 */ /* 0x000fe20000410000 */
[----:B------:R-:W0:Y:S08]  /*68e0*/  MUFU.COS R5, R6 ;  /* 0x0000000600057308 */ /* 0x000e300000000000 */
[----:B------:R-:W1:Y:S04]  /*68f0*/  MUFU.EX2 R0, R0 ;  /* 0x0000000000007308 */ /* 0x000e680000000800 */
[----:B------:R-:W2:Y:S01]  /*6900*/  MUFU.SIN R7, R6 ;  /* 0x0000000600077308 */ /* 0x000ea20000000400 */
[----:B-1----:R-:W-:-:S02]  /*6910*/  LEA.HI R3, R0, 0xffffffed, RZ, 0x9 ;  /* 0xffffffed00037811 */ /* 0x002fc400078f48ff */
[----:B------:R-:W-:Y:S02]  /*6920*/  LOP3.LUT R0, R0, 0x7fffff, RZ, 0xc0, !PT ;  /* 0x007fffff00007812 */ /* 0x000fe400078ec0ff */
[----:B------:R-:W-:Y:S02]  /*6930*/  LOP3.LUT R4, R3, 0xffff, RZ, 0xc0, !PT ;  /* 0x0000ffff03047812 */ /* 0x000fe400078ec0ff */
[----:B------:R-:W-:Y:S02]  /*6940*/  LOP3.LUT R0, R0, 0x7f000000, RZ, 0xfc, !PT ;  /* 0x7f00000000007812 */ /* 0x000fe400078efcff */
[----:B------:R-:W-:-:S03]  /*6950*/  LEA.HI R4, R4, R3, RZ, 0x11 ;  /* 0x0000000304047211 */ /* 0x000fc600078f88ff */
[-C--:B0-----:R-:W-:Y:S01]  /*6960*/  FMUL.FTZ R5, R5, R0.reuse ;  /* 0x0000000005057220 */ /* 0x081fe20000410000 */
[----:B------:R-:W-:Y:S01]  /*6970*/  PRMT R4, R4, 0x9910, RZ ;  /* 0x0000991004047816 */ /* 0x000fe200000000ff */
[----:B--2---:R-:W-:-:S03]  /*6980*/  FMUL.FTZ R7, R7, R0 ;  /* 0x0000000007077220 */ /* 0x004fc60000410000 */
        /* <DEDUP_REMOVED lines=10> */
.L_x_24829:
[----:B--2---:R-:W-:Y:S01]  /*6a30*/  FMUL.RZ R0, R7, 0.15915493667125701904 ;  /* 0x3e22f98307007820 */ /* 0x004fe2000040c000 */
[----:B------:R-:W-:-:S03]  /*6a40*/  FMUL.FTZ R3, R3, 1.4426950216293334961 ;  /* 0x3fb8aa3b03037820 */ /* 0x000fc60000410000 */
[----:B0-----:R-:W0:Y:S08]  /*6a50*/  MUFU.COS R6, R0 ;  /* 0x0000000000067308 */ /* 0x001e300000000000 */
[----:B------:R-:W1:Y:S08]  /*6a60*/  MUFU.SIN R4, R0 ;  /* 0x0000000000047308 */ /* 0x000e700000000400 */
[----:B------:R-:W0:Y:S02]  /*6a70*/  MUFU.EX2 R3, R3 ;  /* 0x0000000300037308 */ /* 0x000e240000000800 */
[C---:B0-----:R-:W-:Y:S01]  /*6a80*/  FMUL.FTZ R6, R3.reuse, R6 ;  /* 0x0000000603067220 */ /* 0x041fe20000410000 */
[----:B-1----:R-:W-:-:S07]  /*6a90*/  FMUL.FTZ R7, R3, R4 ;  /* 0x0000000403077220 */ /* 0x002fce0000410000 */
.L_x_24800:
[----:B------:R-:W-:Y:S05]  /*6aa0*/  BSYNC.RECONVERGENT B3 ;  /* 0x0000000000037941 */ /* 0x000fea0003800200 */
.L_x_24799:
[----:B------:R-:W-:Y:S01]  /*6ab0*/  IADD3 R29, PT, PT, R27, 0x80, RZ ;  /* 0x000000801b1d7810 */ /* 0x000fe20007ffe0ff */
[----:B------:R-:W-:Y:S01]  /*6ac0*/  BSSY.RECONVERGENT B3, `(.L_x_24830) ;  /* 0x000027f000037945 */ /* 0x000fe20003800200 */
[----:B-1-3-5:R-:W-:Y:S02]  /*6ad0*/  CS2R R16, SRZ ;  /* 0x0000000000107805 */ /* 0x02afe4000001ff00 */
[----:B------:R-:W-:-:S13]  /*6ae0*/  ISETP.GE.AND P0, PT, R29, R26, PT ;  /* 0x0000001a1d00720c */ /* 0x000fda0003f06270 */
[----:B------:R-:W-:Y:S05]  /*6af0*/  @P0 BRA `(.L_x_24831) ;  /* 0x0000002400ec0947 */ /* 0x000fea0003800000 */
[----:B0-2---:R-:W-:Y:S01]  /*6b00*/  FSETP.NAN.FTZ.AND P0, PT, R24, R24, PT ;  /* 0x000000181800720b */ /* 0x005fe20003f18000 */
[----:B------:R-:W-:Y:S01]  /*6b10*/  BSSY.RECONVERGENT B2, `(.L_x_24832) ;  /* 0x000023e000027945 */ /* 0x000fe20003800200 */
[----:B------:R-:W-:-:S04]  /*6b20*/  FSETP.NAN.FTZ.AND P1, PT, R25, R25, PT ;  /* 0x000000191900720b */ /* 0x000fc80003f38000 */
[----:B------:R-:W-:-:S13]  /*6b30*/  PLOP3.LUT P0, PT, P0, P1, PT, 0xf8, 0x8f ;  /* 0x00000000008f781c */ /* 0x000fda0000703f70 */
[----:B------:R-:W-:Y:S05]  /*6b40*/  @P0 BRA `(.L_x_24833) ;  /* 0x0000002000080947 */ /* 0x000fea0003800000 */
[C---:B------:R-:W-:Y:S01]  /*6b50*/  FADD.FTZ R0, |R24|.reuse, -RZ ;  /* 0x800000ff18007221 */ /* 0x040fe20000010200 */
[----:B----4-:R-:W-:Y:S01]  /*6b60*/  FADD.FTZ R5, |R25|, -RZ ;  /* 0x800000ff19057221 */ /* 0x010fe20000010200 */
        /* <DEDUP_REMOVED lines=18> */
[----:B------:R-:W-:Y:S01]  /*6c90*/  BSSY.RECONVERGENT B4, `(.L_x_24838) ;  /* 0x0000029000047945 */ /* 0x000fe20003800200 */
[----:B------:R-:W-:Y:S02]  /*6ca0*/  IMAD.MOV.U32 R9, RZ, RZ, 0x3d39bf78 ;  /* 0x3d39bf78ff097424 */ /* 0x000fe400078e00ff */
[----:B------:R-:W-:-:S04]  /*6cb0*/  FMUL.FTZ R0, R0, R3 ;  /* 0x0000000300007220 */ /* 0x000fc80000410000 */
[----:B------:R-:W-:-:S04]  /*6cc0*/  FFMA.FTZ R0, R11, R11, R0 ;  /* 0x0000000b0b007223 */ /* 0x000fc80000010000 */
        /* <DEDUP_REMOVED lines=35> */
[----:B------:R-:W-:-:S07]  /*6f00*/  MOV R4, 0x6f20 ;  /* 0x00006f2000047802 */ /* 0x000fce0000000f00 */
[----:B------:R-:W-:Y:S05]  /*6f10*/  CALL.REL.NOINC `($__internal_55_$__cuda_sm3x_div_rn_ftz_f32_slowpath) ;  /* 0x000000b000107944 */ /* 0x000fea0003c00000 */
.L_x_24839:
[----:B------:R-:W-:Y:S05]  /*6f20*/  BSYNC.RECONVERGENT B4 ;  /* 0x0000000000047941 */ /* 0x000fea0003800200 */
.L_x_24838:
[----:B------:R-:W-:Y:S02]  /*6f30*/  HFMA2 R4, -RZ, RZ, 0.89990234375, 10328 ;  /* 0x3b33710bff047431 */ /* 0x000fe400000001ff */
        /* <DEDUP_REMOVED lines=18> */
[----:B------:R-:W-:-:S04]  /*7060*/  @P2 FADD.FTZ R0, -R0, -RZ ;  /* 0x800000ff00002221 */ /* 0x000fc80000010100 */
        /* <DEDUP_REMOVED lines=8> */
.L_x_24837:
        /* <DEDUP_REMOVED lines=15> */
[----:B------:R-:W-:-:S07]  /*71e0*/  MOV R4, 0x7200 ;  /* 0x0000720000047802 */ /* 0x000fce0000000f00 */
[----:B------:R-:W-:Y:S05]  /*71f0*/  CALL.REL.NOINC `($__internal_55_$__cuda_sm3x_div_rn_ftz_f32_slowpath) ;  /* 0x000000ac00587944 */ /* 0x000fea0003c00000 */
.L_x_24843:
[----:B------:R-:W-:Y:S05]  /*7200*/  BSYNC.RECONVERGENT B4 ;  /* 0x0000000000047941 */ /* 0x000fea0003800200 */
.L_x_24842:
        /* <DEDUP_REMOVED lines=28> */
.L_x_24841:
        /* <DEDUP_REMOVED lines=25> */
.L_x_24845:
        /* <DEDUP_REMOVED lines=36> */
[----:B------:R-:W-:Y:S02]  /*77a0*/  FSEL R16, R20, R10, P6 ;  /* 0x0000000a14107208 */ /* 0x000fe40003000000 */
[----:B------:R-:W-:Y:S02]  /*77b0*/  PLOP3.LUT P4, PT, P4, P1, P0, 0x80, 0x0 ;  /* 0x000000000000781c */ /* 0x000fe40002783000 */
[----:B------:R-:W-:-:S11]  /*77c0*/  MOV R10, R17 ;  /* 0x00000011000a7202 */ /* 0x000fd60000000f00 */
[----:B------:R-:W-:Y:S05]  /*77d0*/  @!P4 BRA `(.L_x_24845) ;  /* 0xfffffffc0060c947 */ /* 0x000fea000383ffff */
[----:B------:R-:W-:Y:S05]  /*77e0*/  BSYNC.RECONVERGENT B0 ;  /* 0x0000000000007941 */ /* 0x000fea0003800200 */
.L_x_24844:
[----:B------:R-:W-:Y:S01]  /*77f0*/  FADD.FTZ R9, R9, -1 ;  /* 0xbf80000009097421 */ /* 0x000fe20000010000 */
[----:B------:R-:W-:Y:S01]  /*7800*/  FCHK P3, R11, R13 ;  /* 0x0000000d0b007302 */ /* 0x000fe20000060000 */
[----:B------:R-:W-:Y:S01]  /*7810*/  BSSY.RECONVERGENT B4, `(.L_x_24846) ;  /* 0x0000034000047945 */ /* 0x000fe20003800200 */
[----:B------:R-:W-:Y:S01]  /*7820*/  FSETP.GEU.FTZ.AND P2, PT, |R24|, |R25|, PT ;  /* 0x400000191800720b */ /* 0x000fe20003f5e200 */
[----:B------:R-:W-:-:S04]  /*7830*/  FADD.FTZ R8, R8, R9 ;  /* 0x0000000908087221 */ /* 0x000fc80000010000 */
[----:B------:R-:W-:Y:S01]  /*7840*/  FADD.FTZ R8, R5, R8 ;  /* 0x0000000805087221 */ /* 0x000fe20000010000 */
[----:B------:R-:W-:-:S03]  /*7850*/  IMAD.MOV.U32 R5, RZ, RZ, 0x3e800000 ;  /* 0x3e800000ff057424 */ /* 0x000fc600078e00ff */
        /* <DEDUP_REMOVED lines=18> */
[----:B------:R-:W-:-:S04]  /*7980*/  FFMA.FTZ R4, R4, R5, -1 ;  /* 0xbf80000004047423 */ /* 0x000fc80000010005 */
[----:B------:R-:W-:Y:S01]  /*7990*/  FADD.FTZ R3, R3, R4 ;  /* 0x0000000403037221 */ /* 0x000fe20000010000 */
[----:B------:R-:W-:-:S03]  /*79a0*/  FMUL.FTZ R0, R0, 1.1920928955078125e-07 ;  /* 0x3400000000007820 */ /* 0x000fc60000410000 */
[C---:B------:R-:W-:Y:S02]  /*79b0*/  FFMA.FTZ R4, R3.reuse, -R8, 0.10546888411045074463 ;  /* 0x3dd8001203047423 */ /* 0x040fe40000010808 */
[----:B------:R-:W0:Y:S02]  /*79c0*/  MUFU.RCP R8, R13 ;  /* 0x0000000d00087308 */ /* 0x000e240000001000 */
[----:B------:R-:W-:-:S04]  /*79d0*/  FFMA.FTZ R4, R3, R4, -0.13229703903198242188 ;  /* 0xbe0778e003047423 */ /* 0x000fc80000010004 */
[----:B------:R-:W-:-:S04]  /*79e0*/  FFMA.FTZ R4, R3, R4, 0.14491446316242218018 ;  /* 0x3e14647503047423 */ /* 0x000fc80000010004 */
[----:B------:R-:W-:-:S04]  /*79f0*/  FFMA.FTZ R4, R3, R4, -0.16641564667224884033 ;  /* 0xbe2a68dd03047423 */ /* 0x000fc80000010004 */
[----:B------:R-:W-:-:S04]  /*7a00*/  FFMA.FTZ R4, R3, R4, 0.19988867640495300293 ;  /* 0x3e4caf9e03047423 */ /* 0x000fc80000010004 */
[----:B------:R-:W-:Y:S01]  /*7a10*/  FFMA.FTZ R4, R3, R4, -0.25000196695327758789 ;  /* 0xbe80004203047423 */ /* 0x000fe20000010004 */
[----:B0-----:R-:W-:-:S03]  /*7a20*/  FFMA R5, -R13, R8, 1 ;  /* 0x3f8000000d057423 */ /* 0x001fc60000000108 */
[----:B------:R-:W-:Y:S01]  /*7a30*/  FFMA.FTZ R4, R3, R4, 0.33333510160446166992 ;  /* 0x3eaaaae603047423 */ /* 0x000fe20000010004 */
[----:B------:R-:W-:-:S03]  /*7a40*/  FFMA R8, R8, R5, R8 ;  /* 0x0000000508087223 */ /* 0x000fc60000000008 */
[----:B------:R-:W-:-:S04]  /*7a50*/  FFMA.FTZ R4, R3, R4, -0.5 ;  /* 0xbf00000003047423 */ /* 0x000fc80000010004 */
[----:B------:R-:W-:-:S04]  /*7a60*/  FMUL.FTZ R4, R3, R4 ;  /* 0x0000000403047220 */ /* 0x000fc80000410000 */
[----:B------:R-:W-:Y:S01]  /*7a70*/  FFMA.FTZ R3, R3, R4, R3 ;  /* 0x0000000403037223 */ /* 0x000fe20000010003 */
[----:B------:R-:W-:-:S03]  /*7a80*/  @P0 IMAD.MOV.U32 R4, RZ, RZ, 0x7f800000 ;  /* 0x7f800000ff040424 */ /* 0x000fc600078e00ff */
[----:B------:R-:W-:Y:S01]  /*7a90*/  FFMA.FTZ R0, R0, 0.69314718246459960938, R3 ;  /* 0x3f31721800007823 */ /* 0x000fe20000010003 */
[C---:B------:R-:W-:Y:S01]  /*7aa0*/  @P1 FFMA.FTZ R0, R17.reuse, R4, +INF ;  /* 0x7f80000011001423 */ /* 0x040fe20000010004 */
[----:B------:R-:W-:Y:S01]  /*7ab0*/  @P0 FSETP.NEU.FTZ.AND P1, PT, R17, RZ, PT ;  /* 0x000000ff1100020b */ /* 0x000fe20003f3d000 */
[----:B------:R-:W-:-:S03]  /*7ac0*/  FFMA R3, R11, R8, RZ ;  /* 0x000000080b037223 */ /* 0x000fc600000000ff */
[----:B------:R-:W-:Y:S01]  /*7ad0*/  @P0 FSEL R0, R0, -RZ, P1 ;  /* 0x800000ff00000208 */ /* 0x000fe20000800000 */
[----:B------:R-:W-:-:S04]  /*7ae0*/  FFMA R4, -R13, R3, R11 ;  /* 0x000000030d047223 */ /* 0x000fc8000000010b */
[----:B------:R-:W-:Y:S01]  /*7af0*/  FFMA R3, R8, R4, R3 ;  /* 0x0000000408037223 */ /* 0x000fe20000000003 */
[----:B------:R-:W-:Y:S01]  /*7b00*/  FMUL.FTZ R12, R0, 0.5 ;  /* 0x3f000000000c7820 */ /* 0x000fe20000410000 */
[----:B------:R-:W-:Y:S06]  /*7b10*/  @!P3 BRA `(.L_x_24847) ;  /* 0x00000000000cb947 */ /* 0x000fec0003800000 */
[----:B------:R-:W-:-:S07]  /*7b20*/  MOV R4, 0x7b40 ;  /* 0x00007b4000047802 */ /* 0x000fce0000000f00 */
[----:B------:R-:W-:Y:S05]  /*7b30*/  CALL.REL.NOINC `($__internal_55_$__cuda_sm3x_div_rn_ftz_f32_slowpath) ;  /* 0x000000a400087944 */ /* 0x000fea0003c00000 */
[----:B------:R-:W-:-:S07]  /*7b40*/  MOV R3, R0 ;  /* 0x0000000000037202 */ /* 0x000fce0000000f00 */
.L_x_24847:
[----:B------:R-:W-:Y:S05]  /*7b50*/  BSYNC.RECONVERGENT B4 ;  /* 0x0000000000047941 */ /* 0x000fea0003800200 */
.L_x_24846:
        /* <DEDUP_REMOVED lines=28> */
.L_x_24836:
        /* <DEDUP_REMOVED lines=25> */
[----:B------:R-:W-:-:S07]  /*7eb0*/  MOV R4, 0x7ed0 ;  /* 0x00007ed000047802 */ /* 0x000fce0000000f00 */
[----:B------:R-:W-:Y:S05]  /*7ec0*/  CALL.REL.NOINC `($__internal_55_$__cuda_sm3x_div_rn_ftz_f32_slowpath) ;  /* 0x000000a000247944 */ /* 0x000fea0003c00000 */
.L_x_24849:
[----:B------:R-:W-:Y:S05]  /*7ed0*/  BSYNC.RECONVERGENT B4 ;  /* 0x0000000000047941 */ /* 0x000fea0003800200 */
.L_x_24848:
        /* <DEDUP_REMOVED lines=28> */
.L_x_24835:
[----:B------:R-:W-:-:S13]  /*80a0*/  FSETP.GEU.FTZ.AND P0, PT, R11, 9.999999682655225389e-20, PT ;  /* 0x1fec1e4a0b00780b */ /* 0x000fda0003f1e000 */
[----:B------:R-:W-:Y:S05]  /*80b0*/  @!P0 BRA `(.L_x_24850) ;  /* 0x0000000400148947 */ /* 0x000fea0003800000 */
[----:B------:R-:W-:Y:S01]  /*80c0*/  FMUL.FTZ R0, R11, R11 ;  /* 0x0000000b0b007220 */ /* 0x000fe20000410000 */
[----:B------:R-:W-:Y:S01]  /*80d0*/  IMAD.MOV.U32 R8, RZ, RZ, 0x3e800000 ;  /* 0x3e800000ff087424 */ /* 0x000fe200078e00ff */
[----:B------:R-:W-:Y:S01]  /*80e0*/  BSSY.RECONVERGENT B4, `(.L_x_24851) ;  /* 0x0000028000047945 */ /* 0x000fe20003800200 */
[----:B------:R-:W-:Y:S02]  /*80f0*/  IMAD.MOV.U32 R9, RZ, RZ, 0x3d39bf78 ;  /* 0x3d39bf78ff097424 */ /* 0x000fe400078e00ff */
        /* <DEDUP_REMOVED lines=16> */
[----:B------:R-:W-:Y:S01]  /*8200*/  FFMA.FTZ R5, R4, R5, 0.14491446316242218018 ;  /* 0x3e14647504057423 */ /* 0x000fe20000010005 */
[----:B------:R-:W-:-:S03]  /*8210*/  FFMA R8, R8, R9, 1 ;  /* 0x3f80000008087423 */ /* 0x000fc60000000009 */
        /* <DEDUP_REMOVED lines=10> */
[----:B------:R-:W-:Y:S01]  /*82c0*/  @P0 FFMA.FTZ R3, R0, R5, +INF ;  /* 0x7f80000000030423 */ /* 0x000fe20000010005 */
[----:B------:R-:W0:Y:S02]  /*82d0*/  FCHK P0, R11, 1 ;  /* 0x3f8000000b007902 */ /* 0x000e240000000000 */
[----:B------:R-:W-:Y:S02]  /*82e0*/  FFMA R5, R4, -1, R11 ;  /* 0xbf80000004057823 */ /* 0x000fe4000000000b */
[----:B------:R-:W-:Y:S02]  /*82f0*/  @P1 FSEL R3, R3, -RZ, P3 ;  /* 0x800000ff03031208 */ /* 0x000fe40001800000 */
[----:B------:R-:W-:-:S03]  /*8300*/  FFMA R0, R8, R5, R4 ;  /* 0x0000000508007223 */ /* 0x000fc60000000004 */
[----:B------:R-:W-:Y:S01]  /*8310*/  FMUL.FTZ R12, R3, 0.5 ;  /* 0x3f000000030c7820 */ /* 0x000fe20000410000 */
[----:B0-----:R-:W-:Y:S06]  /*8320*/  @!P0 BRA `(.L_x_24852) ;  /* 0x00000000000c8947 */ /* 0x001fec0003800000 */
[----:B------:R-:W-:Y:S01]  /*8330*/  IMAD.MOV.U32 R13, RZ, RZ, 0x3f800000 ;  /* 0x3f800000ff0d7424 */ /* 0x000fe200078e00ff */
[----:B------:R-:W-:-:S07]  /*8340*/  MOV R4, 0x8360 ;  /* 0x0000836000047802 */ /* 0x000fce0000000f00 */
[----:B------:R-:W-:Y:S05]  /*8350*/  CALL.REL.NOINC `($__internal_55_$__cuda_sm3x_div_rn_ftz_f32_slowpath) ;  /* 0x0000009c00007944 */ /* 0x000fea0003c00000 */
.L_x_24852:
[----:B------:R-:W-:Y:S05]  /*8360*/  BSYNC.RECONVERGENT B4 ;  /* 0x0000000000047941 */ /* 0x000fea0003800200 */
.L_x_24851:
        /* <DEDUP_REMOVED lines=26> */
.L_x_24850:
[----:B------:R-:W-:Y:S01]  /*8510*/  IMAD.MOV.U32 R0, RZ, RZ, 0x3f800000 ;  /* 0x3f800000ff007424 */ /* 0x000fe200078e00ff */
[----:B------:R-:W0:Y:S01]  /*8520*/  FCHK P0, R11, 1 ;  /* 0x3f8000000b007902 */ /* 0x000e220000000000 */
[C---:B------:R-:W-:Y:S01]  /*8530*/  FMUL.FTZ R12, R11.reuse, 0.5 ;  /* 0x3f0000000b0c7820 */ /* 0x040fe20000410000 */
[----:B------:R-:W-:Y:S01]  /*8540*/  BSSY.RECONVERGENT B4, `(.L_x_24853) ;  /* 0x000000b000047945 */ /* 0x000fe20003800200 */
[----:B------:R-:W-:Y:S02]  /*8550*/  FFMA R3, R0, -R0, 1 ;  /* 0x3f80000000037423 */ /* 0x000fe40000000800 */
[----:B------:R-:W-:Y:S02]  /*8560*/  FMUL.FTZ R12, R11, R12 ;  /* 0x0000000c0b0c7220 */ /* 0x000fe40000410000 */
[----:B------:R-:W-:-:S04]  /*8570*/  FFMA R0, R3, R0, 1 ;  /* 0x3f80000003007423 */ /* 0x000fc80000000000 */
[----:B------:R-:W-:-:S04]  /*8580*/  FFMA R3, R0, R11, RZ ;  /* 0x0000000b00037223 */ /* 0x000fc800000000ff */
[----:B------:R-:W-:-:S04]  /*8590*/  FFMA R4, R3, -1, R11 ;  /* 0xbf80000003047823 */ /* 0x000fc8000000000b */
[----:B------:R-:W-:Y:S01]  /*85a0*/  FFMA R0, R0, R4, R3 ;  /* 0x0000000400007223 */ /* 0x000fe20000000003 */
[----:B0-----:R-:W-:Y:S06]  /*85b0*/  @!P0 BRA `(.L_x_24854) ;  /* 0x00000000000c8947 */ /* 0x001fec0003800000 */
[----:B------:R-:W-:Y:S02]  /*85c0*/  MOV R13, 0x3f800000 ;  /* 0x3f800000000d7802 */ /* 0x000fe40000000f00 */
[----:B------:R-:W-:-:S07]  /*85d0*/  MOV R4, 0x85f0 ;  /* 0x000085f000047802 */ /* 0x000fce0000000f00 */
[----:B------:R-:W-:Y:S05]  /*85e0*/  CALL.REL.NOINC `($__internal_55_$__cuda_sm3x_div_rn_ftz_f32_slowpath) ;  /* 0x00000098005c7944 */ /* 0x000fea0003c00000 */
.L_x_24854:
[----:B------:R-:W-:Y:S05]  /*85f0*/  BSYNC.RECONVERGENT B4 ;  /* 0x0000000000047941 */ /* 0x000fea0003800200 */
.L_x_24853:
[----:B------:R-:W-:Y:S02]  /*8600*/  IMAD.MOV.U32 R4, RZ, RZ, 0x3b33710b ;  /* 0x3b33710bff047424 */ /* 0x000fe400078e00ff */
[----:B------:R-:W-:Y:S01]  /*8610*/  FMUL.FTZ R3, R0, R0 ;  /* 0x0000000000037220 */ /* 0x000fe20000410000 */
[----:B------:R-:W-:Y:S01]  /*8620*/  IMAD.MOV.U32 R5, RZ, RZ, 0x3f6ee581 ;  /* 0x3f6ee581ff057424 */ /* 0x000fe200078e00ff */
        /* <DEDUP_REMOVED lines=23> */
.L_x_24834:
        /* <DEDUP_REMOVED lines=16> */
[----:B0-----:R-:W-:-:S05]  /*88a0*/  FFMA R3, -R13, R10, 1 ;  /* 0x3f8000000d037423 */ /* 0x001fca000000010a */
[----:B------:R-:W0:Y:S02]  /*88b0*/  MUFU.SQRT R8, R8 ;  /* 0x0000000800087308 */ /* 0x000e240000002000 */
[----:B0-----:R-:W-:Y:S01]  /*88c0*/  @P0 FMUL.FTZ R4, R8, R5 ;  /* 0x0000000508040220 */ /* 0x001fe20000410000 */
[----:B------:R-:W-:Y:S01]  /*88d0*/  FSETP.NEU.FTZ.AND P0, PT, R0, +INF , PT ;  /* 0x7f8000000000780b */ /* 0x000fe20003f1d000 */
[----:B------:R-:W-:Y:S01]  /*88e0*/  FFMA R0, R10, R3, R10 ;  /* 0x000000030a007223 */ /* 0x000fe2000000000a */
[----:B------:R-:W-:Y:S02]  /*88f0*/  IMAD.MOV.U32 R3, RZ, RZ, 0x3f800000 ;  /* 0x3f800000ff037424 */ /* 0x000fe400078e00ff */
[----:B------:R-:W-:Y:S01]  /*8900*/  FSEL R4, R4, +INF , P0 ;  /* 0x7f80000004047808 */ /* 0x000fe20000000000 */
[----:B------:R-:W-:-:S04]  /*8910*/  FFMA R5, R11, R0, RZ ;  /* 0x000000000b057223 */ /* 0x000fc800000000ff */
[----:B------:R-:W-:Y:S01]  /*8920*/  FFMA R8, -R13, R5, R11 ;  /* 0x000000050d087223 */ /* 0x000fe2000000010b */
[----:B------:R-:W0:Y:S03]  /*8930*/  MUFU.LG2 R4, R4 ;  /* 0x0000000400047308 */ /* 0x000e260000000c00 */
[----:B------:R-:W-:-:S05]  /*8940*/  FFMA R0, R0, R8, R5 ;  /* 0x0000000800007223 */ /* 0x000fca0000000005 */
[----:B------:R-:W1:Y:S01]  /*8950*/  FCHK P0, R11, R13 ;  /* 0x0000000d0b007302 */ /* 0x000e620000000000 */
[----:B0-----:R-:W-:Y:S01]  /*8960*/  FFMA.FTZ R12, R4, 0.69314718246459960938, R3 ;  /* 0x3f317218040c7823 */ /* 0x001fe20000010003 */
[----:B-1----:R-:W-:Y:S06]  /*8970*/  @!P0 BRA `(.L_x_24856) ;  /* 0x0000000000088947 */ /* 0x002fec0003800000 */
[----:B------:R-:W-:-:S07]  /*8980*/  MOV R4, 0x89a0 ;  /* 0x000089a000047802 */ /* 0x000fce0000000f00 */
[----:B------:R-:W-:Y:S05]  /*8990*/  CALL.REL.NOINC `($__internal_55_$__cuda_sm3x_div_rn_ftz_f32_slowpath) ;  /* 0x0000009400707944 */ /* 0x000fea0003c00000 */
.L_x_24856:
[----:B------:R-:W-:Y:S05]  /*89a0*/  BSYNC.RECONVERGENT B4 ;  /* 0x0000000000047941 */ /* 0x000fea0003800200 */
.L_x_24855:
[----:B------:R-:W-:Y:S02]  /*89b0*/  IMAD.MOV.U32 R4, RZ, RZ, 0x3b33710b ;  /* 0x3b33710bff047424 */ /* 0x000fe400078e00ff */
[----:B------:R-:W-:Y:S01]  /*89c0*/  FMUL.FTZ R3, R0, R0 ;  /* 0x0000000000037220 */ /* 0x000fe20000410000 */
[----:B------:R-:W-:Y:S02]  /*89d0*/  MOV R5, 0x3f6ee581 ;  /* 0x3f6ee58100057802 */ /* 0x000fe40000000f00 */
[C---:B------:R-:W-:Y:S01]  /*89e0*/  ISETP.GE.AND P0, PT, R24.reuse, RZ, PT ;  /* 0x000000ff1800720c */ /* 0x040fe20003f06270 */
        /* <DEDUP_REMOVED lines=24> */
.L_x_24833:
        /* <DEDUP_REMOVED lines=9> */
[----:B------:R-:W0:Y:S07]  /*8c00*/  MUFU.RCP R8, R13 ;  /* 0x0000000d00087308 */ /* 0x000e2e0000001000 */
[C---:B----4-:R-:W-:Y:S01]  /*8c10*/  @P0 FMUL.FTZ R4, R25.reuse, 4 ;  /* 0x4080000019040820 */ /* 0x050fe20000410000 */
[----:B------:R-:W-:Y:S01]  /*8c20*/  @P0 FMUL.FTZ R0, R24, 4 ;  /* 0x4080000018000820 */ /* 0x000fe20000410000 */
[----:B------:R-:W-:Y:S02]  /*8c30*/  @!P0 FMUL.FTZ R3, R25, R25 ;  /* 0x0000001919038220 */ /* 0x000fe40000410000 */
[----:B------:R-:W-:-:S02]  /*8c40*/  @P0 FMUL.FTZ R5, R4, R4 ;  /* 0x0000000404050220 */ /* 0x000fc40000410000 */
[----:B------:R-:W-:Y:S02]  /*8c50*/  @!P0 FFMA.FTZ R3, R24, R24, R3 ;  /* 0x0000001818038223 */ /* 0x000fe40000010003 */
[----:B------:R-:W-:-:S04]  /*8c60*/  @P0 FFMA.FTZ R5, R0, R0, R5 ;  /* 0x0000000000050223 */ /* 0x000fc80000010005 */
[----:B------:R-:W-:Y:S01]  /*8c70*/  @P0 FMUL.FTZ R3, R5, 0.0625 ;  /* 0x3d80000005030820 */ /* 0x000fe20000410000 */
        /* <DEDUP_REMOVED lines=9> */
[----:B------:R-:W-:-:S07]  /*8d10*/  MOV R4, 0x8d30 ;  /* 0x00008d3000047802 */ /* 0x000fce0000000f00 */
[----:B------:R-:W-:Y:S05]  /*8d20*/  CALL.REL.NOINC `($__internal_55_$__cuda_sm3x_div_rn_ftz_f32_slowpath) ;  /* 0x00000090008c7944 */ /* 0x000fea0003c00000 */
.L_x_24858:
[----:B------:R-:W-:Y:S05]  /*8d30*/  BSYNC.RECONVERGENT B4 ;  /* 0x0000000000047941 */ /* 0x000fea0003800200 */
.L_x_24857:
[----:B------:R-:W-:Y:S02]  /*8d40*/  IMAD.MOV.U32 R4, RZ, RZ, 0x3b33710b ;  /* 0x3b33710bff047424 */ /* 0x000fe400078e00ff */
[----:B------:R-:W-:Y:S01]  /*8d50*/  FMUL.FTZ R3, R0, R0 ;  /* 0x0000000000037220 */ /* 0x000fe20000410000 */
[----:B------:R-:W-:Y:S01]  /*8d60*/  HFMA2 R5, -RZ, RZ, 1.857421875, -1409 ;  /* 0x3f6ee581ff057431 */ /* 0x000fe200000001ff */
        /* <DEDUP_REMOVED lines=15> */
[----:B------:R-:W-:Y:S01]  /*8e60*/  @!P2 FADD.FTZ R0, -R0, -RZ ;  /* 0x800000ff0000a221 */ /* 0x000fe20000010100 */
        /* <DEDUP_REMOVED lines=8> */
.L_x_24840:
[----:B------:R-:W-:Y:S05]  /*8ef0*/  BSYNC.RECONVERGENT B2 ;  /* 0x0000000000027941 */ /* 0x000fea0003800200 */
.L_x_24832:
[----:B------:R-:W0:Y:S02]  /*8f00*/  LDCU.64 UR4, c[0x0][0x388] ;  /* 0x00007100ff0477ac */ /* 0x000e240008000a00 */
        /* <DEDUP_REMOVED lines=35> */
[----:B------:R-:W-:-:S04]  /*9140*/  PRMT R4, R4, 0x9910, RZ ;  /* 0x0000991004047816 */ /* 0x000fc800000000ff */
[----:B------:R-:W-:Y:S02]  /*9150*/  IADD3 R3, PT, PT, R3, -R4, RZ ;  /* 0x8000000403037210 */ /* 0x000fe40007ffe0ff */
[----:B------:R-:W-:Y:S02]  /*9160*/  LEA R4, R4, 0x3f800000, 0x17 ;  /* 0x3f80000004047811 */ /* 0x000fe400078eb8ff */
[----:B------:R-:W-:-:S03]  /*9170*/  LEA R3, R3, 0x3f800000, 0x17 ;  /* 0x3f80000003037811 */ /* 0x000fc600078eb8ff */
[C---:B------:R-:W-:Y:S01]  /*9180*/  FMUL.FTZ R16, R4.reuse, R5 ;  /* 0x0000000504107220 */ /* 0x040fe20000410000 */
[----:B------:R-:W-:-:S03]  /*9190*/  FMUL.FTZ R4, R4, R9 ;  /* 0x0000000904047220 */ /* 0x000fc60000410000 */
[C---:B------:R-:W-:Y:S01]  /*91a0*/  FMUL.FTZ R16, R3.reuse, R16 ;  /* 0x0000001003107220 */ /* 0x040fe20000410000 */
[----:B------:R-:W-:Y:S01]  /*91b0*/  FMUL.FTZ R17, R3, R4 ;  /* 0x0000000403117220 */ /* 0x000fe20000410000 */
[----:B------:R-:W-:Y:S06]  /*91c0*/  BRA `(.L_x_24831) ;  /* 0x0000000000387947 */ /* 0x000fec0003800000 */
.L_x_24861:
[----:B------:R-:W-:-:S13]  /*91d0*/  ISETP.NE.AND P1, PT, R3, 0x7f800000, PT ;  /* 0x7f8000000300780c */ /* 0x000fda0003f25270 */
[----:B------:R-:W-:Y:S01]  /*91e0*/  @P1 FADD.FTZ R16, R17, -R17 ;  /* 0x8000001111101221 */ /* 0x000fe20000010000 */
[----:B------:R-:W-:-:S03]  /*91f0*/  @!P1 ISETP.GT.AND P0, PT, R12, -0x1, PT ;  /* 0xffffffff0c00980c */ /* 0x000fc60003f04270 */
[----:B------:R-:W-:Y:S01]  /*9200*/  @P1 IMAD.MOV.U32 R17, RZ, RZ, R16 ;  /* 0x000000ffff111224 */ /* 0x000fe200078e0010 */
[----:B------:R-:W-:-:S03]  /*9210*/  @!P1 FSEL R16, R12, RZ, P0 ;  /* 0x000000ff0c109208 */ /* 0x000fc60000000000 */
[----:B------:R-:W-:-:S05]  /*9220*/  @!P1 FADD.FTZ R0, R17, -R17 ;  /* 0x8000001111009221 */ /* 0x000fca0000010000 */
[----:B------:R-:W-:Y:S01]  /*9230*/  @!P1 FSEL R17, R0, RZ, P0 ;  /* 0x000000ff00119208 */ /* 0x000fe20000000000 */
[----:B------:R-:W-:Y:S06]  /*9240*/  BRA `(.L_x_24831) ;  /* 0x0000000000187947 */ /* 0x000fec0003800000 */
.L_x_24860:
[----:B------:R-:W-:-:S04]  /*9250*/  FMUL.RZ R0, R17, 0.15915493667125701904 ;  /* 0x3e22f98311007820 */ /* 0x000fc8000040c000 */
[----:B------:R1:W3:Y:S08]  /*9260*/  MUFU.COS R16, R0 ;  /* 0x0000000000107308 */ /* 0x0002f00000000000 */
[----:B------:R1:W0:Y:S01]  /*9270*/  MUFU.SIN R17, R0 ;  /* 0x0000000000117308 */ /* 0x0002220000000400 */
[----:B------:R-:W-:Y:S05]  /*9280*/  BRA `(.L_x_24831) ;  /* 0x0000000000087947 */ /* 0x000fea0003800000 */
.L_x_24859:
[----:B------:R-:W-:-:S04]  /*9290*/  FMUL.FTZ R12, R12, 1.4426950216293334961 ;  /* 0x3fb8aa3b0c0c7820 */ /* 0x000fc80000410000 */
[----:B------:R0:W1:Y:S03]  /*92a0*/  MUFU.EX2 R16, R12 ;  /* 0x0000000c00107308 */ /* 0x0000660000000800 */
.L_x_24831:
[----:B------:R-:W-:Y:S05]  /*92b0*/  BSYNC.RECONVERGENT B3 ;  /* 0x0000000000037941 */ /* 0x000fea0003800200 */
.L_x_24830:
[----:B------:R-:W-:Y:S01]  /*92c0*/  VIADD R3, R27, 0x100 ;  /* 0x000001001b037836 */ /* 0x000fe20000000000 */
[----:B------:R-:W-:Y:S01]  /*92d0*/  BSSY.RECONVERGENT B3, `(.L_x_24862) ;  /* 0x000027f000037945 */ /* 0x000fe20003800200 */
[----:B0-2---:R-:W-:-:S03]  /*92e0*/  CS2R R24, SRZ ;  /* 0x0000000000187805 */ /* 0x005fc6000001ff00 */
[----:B------:R-:W-:-:S13]  /*92f0*/  ISETP.GE.AND P0, PT, R3, R26, PT ;  /* 0x0000001a0300720c */ /* 0x000fda0003f06270 */
[----:B------:R-:W-:Y:S05]  /*9300*/  @P0 BRA `(.L_x_24863) ;  /* 0x0000002400ec0947 */ /* 0x000fea0003800000 */
[----:B------:R-:W-:Y:S01]  /*9310*/  FSETP.NAN.FTZ.AND P0, PT, R22, R22, PT ;  /* 0x000000161600720b */ /* 0x000fe20003f18000 */
[----:B------:R-:W-:Y:S01]  /*9320*/  BSSY.RECONVERGENT B2, `(.L_x_24864) ;  /* 0x000023e000027945 */ /* 0x000fe20003800200 */
[----:B------:R-:W-:-:S04]  /*9330*/  FSETP.NAN.FTZ.AND P1, PT, R23, R23, PT ;  /* 0x000000171700720b */ /* 0x000fc80003f38000 */
[----:B------:R-:W-:-:S13]  /*9340*/  PLOP3.LUT P0, PT, P0, P1, PT, 0xf8, 0x8f ;  /* 0x00000000008f781c */ /* 0x000fda0000703f70 */
[----:B------:R-:W-:Y:S05]  /*9350*/  @P0 BRA `(.L_x_24865) ;  /* 0x0000002000080947 */ /* 0x000fea0003800000 */
[C---:B-1----:R-:W-:Y:S01]  /*9360*/  FADD.FTZ R0, |R22|.reuse, -RZ ;  /* 0x800000ff16007221 */ /* 0x042fe20000010200 */
        /* <DEDUP_REMOVED lines=59> */
[----:B---3--:R-:W-:Y:S05]  /*9720*/  CALL.REL.NOINC `($__internal_55_$__cuda_sm3x_div_rn_ftz_f32_slowpath) ;  /* 0x00000088000c7944 */ /* 0x008fea0003c00000 */
.L_x_24871:
[----:B------:R-:W-:Y:S05]  /*9730*/  BSYNC.RECONVERGENT B4 ;  /* 0x0000000000047941 */ /* 0x000fea0003800200 */
.L_x_24870:
[----:B------:R-:W-:Y:S02]  /*9740*/  IMAD.MOV.U32 R4, RZ, RZ, 0x3b33710b ;  /* 0x3b33710bff047424 */ /* 0x000fe400078e00ff */
[----:B------:R-:W-:Y:S01]  /*9750*/  FMUL.FTZ R3, R0, R0 ;  /* 0x0000000000037220 */ /* 0x000fe20000410000 */
[----:B------:R-:W-:Y:S01]  /*9760*/  HFMA2 R5, -RZ, RZ, 1.857421875, -1409 ;  /* 0x3f6ee581ff057431 */ /* 0x000fe200000001ff */
        /* <DEDUP_REMOVED lines=25> */
.L_x_24869:
        /* <DEDUP_REMOVED lines=16> */
[----:B---3--:R-:W-:Y:S05]  /*9a00*/  CALL.REL.NOINC `($__internal_55_$__cuda_sm3x_div_rn_ftz_f32_slowpath) ;  /* 0x0000008400547944 */ /* 0x008fea0003c00000 */
.L_x_24875:
[----:B------:R-:W-:Y:S05]  /*9a10*/  BSYNC.RECONVERGENT B4 ;  /* 0x0000000000047941 */ /* 0x000fea0003800200 */
.L_x_24874:
        /* <DEDUP_REMOVED lines=28> */
.L_x_24873:
        /* <DEDUP_REMOVED lines=25> */
.L_x_24877:
        /* <DEDUP_REMOVED lines=41> */
.L_x_24876:
        /* <DEDUP_REMOVED lines=25> */
[----:B------:R-:W-:Y:S02]  /*a190*/  FFMA.FTZ R4, R4, R5, -1 ;  /* 0xbf80000004047423 */ /* 0x000fe40000010005 */
[----:B------:R-:W-:Y:S02]  /*a1a0*/  FMUL.FTZ R0, R0, 1.1920928955078125e-07 ;  /* 0x3400000000007820 */ /* 0x000fe40000410000 */
[----:B------:R-:W-:-:S04]  /*a1b0*/  FADD.FTZ R3, R3, R4 ;  /* 0x0000000403037221 */ /* 0x000fc80000010000 */
        /* <DEDUP_REMOVED lines=24> */
[----:B---3--:R-:W-:Y:S05]  /*a340*/  CALL.REL.NOINC `($__internal_55_$__cuda_sm3x_div_rn_ftz_f32_slowpath) ;  /* 0x0000007c00047944 */ /* 0x008fea0003c00000 */
[----:B------:R-:W-:-:S07]  /*a350*/  IMAD.MOV.U32 R3, RZ, RZ, R0 ;  /* 0x000000ffff037224 */ /* 0x000fce00078e0000 */
.L_x_24879:
[----:B------:R-:W-:Y:S05]  /*a360*/  BSYNC.RECONVERGENT B4 ;  /* 0x0000000000047941 */ /* 0x000fea0003800200 */
.L_x_24878:
[----:B------:R-:W-:Y:S01]  /*a370*/  MOV R5, 0x3b33710b ;  /* 0x3b33710b00057802 */ /* 0x000fe20000000f00 */
        /* <DEDUP_REMOVED lines=27> */
.L_x_24868:
        /* <DEDUP_REMOVED lines=26> */
[----:B---3--:R-:W-:Y:S05]  /*a6d0*/  CALL.REL.NOINC `($__internal_55_$__cuda_sm3x_div_rn_ftz_f32_slowpath) ;  /* 0x0000007800207944 */ /* 0x008fea0003c00000 */
.L_x_24881:
[----:B------:R-:W-:Y:S05]  /*a6e0*/  BSYNC.RECONVERGENT B4 ;  /* 0x0000000000047941 */ /* 0x000fea0003800200 */
.L_x_24880:
[----:B------:R-:W-:Y:S02]  /*a6f0*/  HFMA2 R4, -RZ, RZ, 0.89990234375, 10328 ;  /* 0x3b33710bff047431 */ /* 0x000fe400000001ff */
        /* <DEDUP_REMOVED lines=27> */
.L_x_24867:
[----:B------:R-:W-:-:S13]  /*a8b0*/  FSETP.GEU.FTZ.AND P0, PT, R11, 9.999999682655225389e-20, PT ;  /* 0x1fec1e4a0b00780b */ /* 0x000fda0003f1e000 */
[----:B------:R-:W-:Y:S05]  /*a8c0*/  @!P0 BRA `(.L_x_24882) ;  /* 0x0000000400148947 */ /* 0x000fea0003800000 */
[----:B------:R-:W-:Y:S01]  /*a8d0*/  FMUL.FTZ R3, R11, R11 ;  /* 0x0000000b0b037220 */ /* 0x000fe20000410000 */
[----:B------:R-:W-:Y:S01]  /*a8e0*/  IMAD.MOV.U32 R8, RZ, RZ, 0x3e800000 ;  /* 0x3e800000ff087424 */ /* 0x000fe200078e00ff */
[----:B------:R-:W-:Y:S01]  /*a8f0*/  MOV R9, 0x3d39bf78 ;  /* 0x3d39bf7800097802 */ /* 0x000fe20000000f00 */
[----:B------:R-:W-:Y:S01]  /*a900*/  BSSY.RECONVERGENT B4, `(.L_x_24883) ;  /* 0x0000027000047945 */ /* 0x000fe20003800200 */
        /* <DEDUP_REMOVED lines=9> */
[----:B------:R-:W-:Y:S01]  /*a9a0*/  FFMA.FTZ R5, R5, R8, -1 ;  /* 0xbf80000005057423 */ /* 0x000fe20000010008 */
[----:B------:R-:W-:-:S03]  /*a9b0*/  IMAD.MOV.U32 R8, RZ, RZ, 0x3f800000 ;  /* 0x3f800000ff087424 */ /* 0x000fc600078e00ff */
[----:B------:R-:W-:-:S04]  /*a9c0*/  FADD.FTZ R4, R4, R5 ;  /* 0x0000000504047221 */ /* 0x000fc80000010000 */
[----:B------:R-:W-:Y:S01]  /*a9d0*/  FFMA.FTZ R5, R4, -R9, 0.10546888411045074463 ;  /* 0x3dd8001204057423 */ /* 0x000fe20000010809 */
[----:B------:R-:W-:-:S03]  /*a9e0*/  FFMA R9, R8, -1, R8 ;  /* 0xbf80000008097823 */ /* 0x000fc60000000008 */
        /* <DEDUP_REMOVED lines=9> */
[----:B------:R-:W-:Y:S01]  /*aa80*/  FMUL.FTZ R4, R0, 1.1920928955078125e-07 ;  /* 0x3400000000047820 */ /* 0x000fe20000410000 */
[----:B------:R-:W-:Y:S01]  /*aa90*/  FFMA R0, R9, R8, 1 ;  /* 0x3f80000009007423 */ /* 0x000fe20000000008 */
[----:B------:R-:W-:Y:S02]  /*aaa0*/  @P1 IMAD.MOV.U32 R8, RZ, RZ, 0x7f800000 ;  /* 0x7f800000ff081424 */ /* 0x000fe400078e00ff */
[----:B------:R-:W-:Y:S01]  /*aab0*/  FFMA.FTZ R4, R4, 0.69314718246459960938, R5 ;  /* 0x3f31721804047823 */ /* 0x000fe20000010005 */
[----:B------:R-:W-:Y:S01]  /*aac0*/  FFMA R5, R0, R11, RZ ;  /* 0x0000000b00057223 */ /* 0x000fe200000000ff */
[----:B------:R-:W-:Y:S01]  /*aad0*/  @P0 FFMA.FTZ R4, R3, R8, +INF ;  /* 0x7f80000003040423 */ /* 0x000fe20000010008 */
[----:B------:R-:W0:Y:S02]  /*aae0*/  FCHK P0, R11, 1 ;  /* 0x3f8000000b007902 */ /* 0x000e240000000000 */
[----:B------:R-:W-:-:S02]  /*aaf0*/  FFMA R3, R5, -1, R11 ;  /* 0xbf80000005037823 */ /* 0x000fc4000000000b */
[----:B------:R-:W-:Y:S02]  /*ab00*/  @P1 FSEL R4, R4, -RZ, P3 ;  /* 0x800000ff04041208 */ /* 0x000fe40001800000 */
[----:B------:R-:W-:-:S03]  /*ab10*/  FFMA R0, R0, R3, R5 ;  /* 0x0000000300007223 */ /* 0x000fc60000000005 */
[----:B------:R-:W-:Y:S01]  /*ab20*/  FMUL.FTZ R12, R4, 0.5 ;  /* 0x3f000000040c7820 */ /* 0x000fe20000410000 */
[----:B0-----:R-:W-:Y:S06]  /*ab30*/  @!P0 BRA `(.L_x_24884) ;  /* 0x00000000000c8947 */ /* 0x001fec0003800000 */
[----:B------:R-:W-:Y:S01]  /*ab40*/  HFMA2 R13, -RZ, RZ, 1.875, 0 ;  /* 0x3f800000ff0d7431 */ /* 0x000fe200000001ff */
[----:B------:R-:W-:-:S07]  /*ab50*/  MOV R4, 0xab70 ;  /* 0x0000ab7000047802 */ /* 0x000fce0000000f00 */
[----:B---3--:R-:W-:Y:S05]  /*ab60*/  CALL.REL.NOINC `($__internal_55_$__cuda_sm3x_div_rn_ftz_f32_slowpath) ;  /* 0x0000007000fc7944 */ /* 0x008fea0003c00000 */
.L_x_24884:
[----:B------:R-:W-:Y:S05]  /*ab70*/  BSYNC.RECONVERGENT B4 ;  /* 0x0000000000047941 */ /* 0x000fea0003800200 */
.L_x_24883:
        /* <DEDUP_REMOVED lines=26> */
.L_x_24882:
        /* <DEDUP_REMOVED lines=11> */
[----:B------:R-:W-:Y:S01]  /*add0*/  IMAD.MOV.U32 R13, RZ, RZ, 0x3f800000 ;  /* 0x3f800000ff0d7424 */ /* 0x000fe200078e00ff */
[----:B------:R-:W-:-:S07]  /*ade0*/  MOV R4, 0xae00 ;  /* 0x0000ae0000047802 */ /* 0x000fce0000000f00 */
[----:B---3--:R-:W-:Y:S05]  /*adf0*/  CALL.REL.NOINC `($__internal_55_$__cuda_sm3x_div_rn_ftz_f32_slowpath) ;  /* 0x0000007000587944 */ /* 0x008fea0003c00000 */
.L_x_24886:
[----:B------:R-:W-:Y:S05]  /*ae00*/  BSYNC.RECONVERGENT B4 ;  /* 0x0000000000047941 */ /* 0x000fea0003800200 */
.L_x_24885:
[----:B------:R-:W-:Y:S02]  /*ae10*/  HFMA2 R4, -RZ, RZ, 0.89990234375, 10328 ;  /* 0x3b33710bff047431 */ /* 0x000fe400000001ff */
        /* <DEDUP_REMOVED lines=25> */
.L_x_24866:
        /* <DEDUP_REMOVED lines=21> */
[----:B------:R-:W-:Y:S02]  /*b100*/  MOV R3, 0x3f800000 ;  /* 0x3f80000000037802 */ /* 0x000fe40000000f00 */
        /* <DEDUP_REMOVED lines=9> */
[----:B---3--:R-:W-:Y:S05]  /*b1a0*/  CALL.REL.NOINC `($__internal_55_$__cuda_sm3x_div_rn_ftz_f32_slowpath) ;  /* 0x0000006c006c7944 */ /* 0x008fea0003c00000 */
.L_x_24888:
[----:B------:R-:W-:Y:S05]  /*b1b0*/  BSYNC.RECONVERGENT B4 ;  /* 0x0000000000047941 */ /* 0x000fea0003800200 */
.L_x_24887:
        /* <DEDUP_REMOVED lines=28> */
.L_x_24865:
        /* <DEDUP_REMOVED lines=11> */
[----:B-1----:R-:W-:Y:S01]  /*b430*/  @P0 FMUL.FTZ R0, R22, 4 ;  /* 0x4080000016000820 */ /* 0x002fe20000410000 */
        /* <DEDUP_REMOVED lines=15> */
[----:B---3--:R-:W-:Y:S05]  /*b530*/  CALL.REL.NOINC `($__internal_55_$__cuda_sm3x_div_rn_ftz_f32_slowpath) ;  /* 0x0000006800887944 */ /* 0x008fea0003c00000 */
.L_x_24890:
[----:B------:R-:W-:Y:S05]  /*b540*/  BSYNC.RECONVERGENT B4 ;  /* 0x0000000000047941 */ /* 0x000fea0003800200 */
.L_x_24889:
        /* <DEDUP_REMOVED lines=21> */
[----:B------:R-:W-:-:S04]  /*b6a0*/  MOV R0, 0x4016cbe4 ;  /* 0x4016cbe400007802 */ /* 0x000fc80000000f00 */
[----:B------:R-:W-:Y:S02]  /*b6b0*/  @!P3 FSEL R4, R0, 0.78539818525314331055, !P1 ;  /* 0x3f490fdb0004b808 */ /* 0x000fe40004800000 */
[----:B------:R-:W-:Y:S02]  /*b6c0*/  @!P0 FSEL R4, RZ, 3.1415927410125732422, P1 ;  /* 0x40490fdbff048808 */ /* 0x000fe40000800000 */
[----:B------:R-:W-:Y:S02]  /*b6d0*/  FSETP.NAN.FTZ.AND P0, PT, |R3|, |R3|, PT ;  /* 0x400000030300720b */ /* 0x000fe40003f18200 */
[----:B------:R-:W-:-:S04]  /*b6e0*/  LOP3.LUT R4, R4, 0x80000000, R23, 0xb8, !PT ;  /* 0x8000000004047812 */ /* 0x000fc800078eb817 */
[----:B------:R-:W-:-:S07]  /*b6f0*/  FSEL R22, R3, R4, P0 ;  /* 0x0000000403167208 */ /* 0x000fce0000000000 */
.L_x_24872:
[----:B------:R-:W-:Y:S05]  /*b700*/  BSYNC.RECONVERGENT B2 ;  /* 0x0000000000027941 */ /* 0x000fea0003800200 */
.L_x_24864:
        /* <DEDUP_REMOVED lines=45> */
.L_x_24893:
[----:B------:R-:W-:-:S13]  /*b9e0*/  ISETP.NE.AND P1, PT, R3, 0x7f800000, PT ;  /* 0x7f8000000300780c */ /* 0x000fda0003f25270 */
[----:B------:R-:W-:Y:S01]  /*b9f0*/  @P1 FADD.FTZ R24, R25, -R25 ;  /* 0x8000001919181221 */ /* 0x000fe20000010000 */
[----:B------:R-:W-:-:S04]  /*ba00*/  @!P1 ISETP.GT.AND P0, PT, R12, -0x1, PT ;  /* 0xffffffff0c00980c */ /* 0x000fc80003f04270 */
[----:B------:R-:W-:Y:S02]  /*ba10*/  @P1 MOV R25, R24 ;  /* 0x0000001800191202 */ /* 0x000fe40000000f00 */
[----:B------:R-:W-:-:S03]  /*ba20*/  @!P1 FSEL R24, R12, RZ, P0 ;  /* 0x000000ff0c189208 */ /* 0x000fc60000000000 */
[----:B------:R-:W-:-:S05]  /*ba30*/  @!P1 FADD.FTZ R0, R25, -R25 ;  /* 0x8000001919009221 */ /* 0x000fca0000010000 */
[----:B------:R-:W-:Y:S01]  /*ba40*/  @!P1 FSEL R25, R0, RZ, P0 ;  /* 0x000000ff00199208 */ /* 0x000fe20000000000 */
[----:B------:R-:W-:Y:S06]  /*ba50*/  BRA `(.L_x_24863) ;  /* 0x0000000000187947 */ /* 0x000fec0003800000 */
.L_x_24892:
[----:B------:R-:W-:-:S04]  /*ba60*/  FMUL.RZ R0, R25, 0.15915493667125701904 ;  /* 0x3e22f98319007820 */ /* 0x000fc8000040c000 */
[----:B------:R0:W2:Y:S08]  /*ba70*/  MUFU.COS R24, R0 ;  /* 0x0000000000187308 */ /* 0x0000b00000000000 */
[----:B------:R0:W1:Y:S01]  /*ba80*/  MUFU.SIN R25, R0 ;  /* 0x0000000000197308 */ /* 0x0000620000000400 */
[----:B------:R-:W-:Y:S05]  /*ba90*/  BRA `(.L_x_24863) ;  /* 0x0000000000087947 */ /* 0x000fea0003800000 */
.L_x_24891:
[----:B------:R-:W-:-:S04]  /*baa0*/  FMUL.FTZ R12, R12, 1.4426950216293334961 ;  /* 0x3fb8aa3b0c0c7820 */ /* 0x000fc80000410000 */
[----:B------:R0:W1:Y:S03]  /*bab0*/  MUFU.EX2 R24, R12 ;  /* 0x0000000c00187308 */ /* 0x0000660000000800 */
.L_x_24863:
[----:B------:R-:W-:Y:S05]  /*bac0*/  BSYNC.RECONVERGENT B3 ;  /* 0x0000000000037941 */ /* 0x000fea0003800200 */
.L_x_24862:
[----:B------:R-:W-:Y:S01]  /*bad0*/  VIADD R3, R27, 0x180 ;  /* 0x000001801b037836 */ /* 0x000fe20000000000 */
[----:B------:R-:W-:Y:S01]  /*bae0*/  BSSY.RECONVERGENT B3, `(.L_x_24894) ;  /* 0x000027f000037945 */ /* 0x000fe20003800200 */
[----:B------:R-:W-:-:S03]  /*baf0*/  CS2R R22, SRZ ;  /* 0x0000000000167805 */ /* 0x000fc6000001ff00 */
[----:B------:R-:W-:-:S13]  /*bb00*/  ISETP.GE.AND P0, PT, R3, R26, PT ;  /* 0x0000001a0300720c */ /* 0x000fda0003f06270 */
[----:B------:R-:W-:Y:S05]  /*bb10*/  @P0 BRA `(.L_x_24895) ;  /* 0x0000002400ec0947 */ /* 0x000fea0003800000 */
[----:B------:R-:W-:Y:S01]  /*bb20*/  FSETP.NAN.FTZ.AND P0, PT, R18, R18, PT ;  /* 0x000000121200720b */ /* 0x000fe20003f18000 */
[----:B------:R-:W-:Y:S01]  /*bb30*/  BSSY.RECONVERGENT B2, `(.L_x_24896) ;  /* 0x000023e000027945 */ /* 0x000fe20003800200 */
[----:B------:R-:W-:-:S04]  /*bb40*/  FSETP.NAN.FTZ.AND P1, PT, R19, R19, PT ;  /* 0x000000131300720b */ /* 0x000fc80003f38000 */
[----:B------:R-:W-:-:S13]  /*bb50*/  PLOP3.LUT P0, PT, P0, P1, PT, 0xf8, 0x8f ;  /* 0x00000000008f781c */ /* 0x000fda0000703f70 */
[----:B------:R-:W-:Y:S05]  /*bb60*/  @P0 BRA `(.L_x_24897) ;  /* 0x0000002000080947 */ /* 0x000fea0003800000 */
[C---:B01----:R-:W-:Y:S01]  /*bb70*/  FADD.FTZ R0, |R18|.reuse, -RZ ;  /* 0x800000ff12007221 */ /* 0x043fe20000010200 */
        /* <DEDUP_REMOVED lines=18> */
[----:B------:R-:W-:Y:S02]  /*bca0*/  HFMA2 R8, -RZ, RZ, 1.875, 0 ;  /* 0x3f800000ff087431 */ /* 0x000fe400000001ff */
[----:B------:R-:W-:Y:S01]  /*bcb0*/  IMAD.MOV.U32 R9, RZ, RZ, 0x3d39bf78 ;  /* 0x3d39bf78ff097424 */ /* 0x000fe200078e00ff */
        /* <DEDUP_REMOVED lines=39> */
[----:B--23--:R-:W-:Y:S05]  /*bf30*/  CALL.REL.NOINC `($__internal_55_$__cuda_sm3x_div_rn_ftz_f32_slowpath) ;  /* 0x0000006000087944 */ /* 0x00cfea0003c00000 */
.L_x_24903:
[----:B------:R-:W-:Y:S05]  /*bf40*/  BSYNC.RECONVERGENT B4 ;  /* 0x0000000000047941 */ /* 0x000fea0003800200 */
.L_x_24902:
        /* <DEDUP_REMOVED lines=28> */
.L_x_24901:
[----:B------:R-:W-:-:S04]  /*c110*/  FMUL.FTZ R0, R11, R11 ;  /* 0x0000000b0b007220 */ /* 0x000fc80000410000 */
[----:B------:R-:W-:-:S05]  /*c120*/  FFMA.FTZ R3, R13, R13, R0 ;  /* 0x0000000d0d037223 */ /* 0x000fca0000010000 */
[----:B------:R-:W-:-:S13]  /*c130*/  FSETP.GTU.FTZ.AND P0, PT, R3, 0.69999998807907104492, PT ;  /* 0x3f3333330300780b */ /* 0x000fda0003f1c000 */
[----:B------:R-:W-:Y:S05]  /*c140*/  @P0 BRA `(.L_x_24905) ;  /* 0x0000000000a80947 */ /* 0x000fea0003800000 */
[----:B------:R-:W0:Y:S01]  /*c150*/  MUFU.RCP R0, R13 ;  /* 0x0000000d00007308 */ /* 0x000e220000001000 */
[----:B------:R-:W-:Y:S07]  /*c160*/  BSSY.RECONVERGENT B4, `(.L_x_24906) ;  /* 0x000000c000047945 */ /* 0x000fee0003800200 */
[----:B------:R-:W1:Y:S08]  /*c170*/  MUFU.LG2 R12, R3 ;  /* 0x00000003000c7308 */ /* 0x000e700000000c00 */
[----:B------:R-:W4:Y:S01]  /*c180*/  FCHK P0, R11, R13 ;  /* 0x0000000d0b007302 */ /* 0x000f220000000000 */
[----:B0-----:R-:W-:-:S04]  /*c190*/  FFMA R5, -R13, R0, 1 ;  /* 0x3f8000000d057423 */ /* 0x001fc80000000100 */
[----:B------:R-:W-:-:S04]  /*c1a0*/  FFMA R0, R0, R5, R0 ;  /* 0x0000000500007223 */ /* 0x000fc80000000000 */
[----:B------:R-:W-:Y:S01]  /*c1b0*/  FFMA R5, R11, R0, RZ ;  /* 0x000000000b057223 */ /* 0x000fe200000000ff */
[----:B-1----:R-:W-:-:S03]  /*c1c0*/  FMUL.FTZ.D2 R12, R12, 0.69314718246459960938 ;  /* 0x3f3172180c0c7820 */ /* 0x002fc60000310000 */
[----:B------:R-:W-:-:S04]  /*c1d0*/  FFMA R4, -R13, R5, R11 ;  /* 0x000000050d047223 */ /* 0x000fc8000000010b */
[----:B------:R-:W-:Y:S01]  /*c1e0*/  FFMA R0, R0, R4, R5 ;  /* 0x0000000400007223 */ /* 0x000fe20000000005 */
[----:B----4-:R-:W-:Y:S06]  /*c1f0*/  @!P0 BRA `(.L_x_24907) ;  /* 0x0000000000088947 */ /* 0x010fec0003800000 */
[----:B------:R-:W-:-:S07]  /*c200*/  MOV R4, 0xc220 ;  /* 0x0000c22000047802 */ /* 0x000fce0000000f00 */
[----:B--23--:R-:W-:Y:S05]  /*c210*/  CALL.REL.NOINC `($__internal_55_$__cuda_sm3x_div_rn_ftz_f32_slowpath) ;  /* 0x0000005c00507944 */ /* 0x00cfea0003c00000 */
.L_x_24907:
[----:B------:R-:W-:Y:S05]  /*c220*/  BSYNC.RECONVERGENT B4 ;  /* 0x0000000000047941 */ /* 0x000fea0003800200 */
.L_x_24906:
        /* <DEDUP_REMOVED lines=28> */
.L_x_24905:
        /* <DEDUP_REMOVED lines=25> */
.L_x_24909:
        /* <DEDUP_REMOVED lines=41> */
.L_x_24908:
[----:B------:R-:W-:Y:S01]  /*c810*/  FADD.FTZ R9, R9, -1 ;  /* 0xbf80000009097421 */ /* 0x000fe20000010000 */
[----:B------:R-:W-:Y:S01]  /*c820*/  FCHK P3, R11, R13 ;  /* 0x0000000d0b007302 */ /* 0x000fe20000060000 */
[----:B------:R-:W-:Y:S01]  /*c830*/  BSSY.RECONVERGENT B4, `(.L_x_24910) ;  /* 0x0000034000047945 */ /* 0x000fe20003800200 */
[----:B------:R-:W-:Y:S01]  /*c840*/  FSETP.GEU.FTZ.AND P2, PT, |R18|, |R19|, PT ;  /* 0x400000131200720b */ /* 0x000fe20003f5e200 */
[----:B------:R-:W-:-:S04]  /*c850*/  FADD.FTZ R8, R8, R9 ;  /* 0x0000000908087221 */ /* 0x000fc80000010000 */
[----:B------:R-:W-:Y:S01]  /*c860*/  FADD.FTZ R8, R5, R8 ;  /* 0x0000000805087221 */ /* 0x000fe20000010000 */
[----:B------:R-:W-:-:S03]  /*c870*/  HFMA2 R5, -RZ, RZ, 1.625, 0 ;  /* 0x3e800000ff057431 */ /* 0x000fc600000001ff */
        /* <DEDUP_REMOVED lines=44> */
[----:B------:R-:W-:-:S07]  /*cb40*/  MOV R4, 0xcb60 ;  /* 0x0000cb6000047802 */ /* 0x000fce0000000f00 */
[----:B--23--:R-:W-:Y:S05]  /*cb50*/  CALL.REL.NOINC `($__internal_55_$__cuda_sm3x_div_rn_ftz_f32_slowpath) ;  /* 0x0000005400007944 */ /* 0x00cfea0003c00000 */
[----:B------:R-:W-:-:S07]  /*cb60*/  IMAD.MOV.U32 R3, RZ, RZ, R0 ;  /* 0x000000ffff037224 */ /* 0x000fce00078e0000 */
.L_x_24911:
[----:B------:R-:W-:Y:S05]  /*cb70*/  BSYNC.RECONVERGENT B4 ;  /* 0x0000000000047941 */ /* 0x000fea0003800200 */
.L_x_24910:
        /* <DEDUP_REMOVED lines=28> */
.L_x_24900:
        /* <DEDUP_REMOVED lines=26> */
[----:B--23--:R-:W-:Y:S05]  /*cee0*/  CALL.REL.NOINC `($__internal_55_$__cuda_sm3x_div_rn_ftz_f32_slowpath) ;  /* 0x00000050001c7944 */ /* 0x00cfea0003c00000 */
.L_x_24913:
[----:B------:R-:W-:Y:S05]  /*cef0*/  BSYNC.RECONVERGENT B4 ;  /* 0x0000000000047941 */ /* 0x000fea0003800200 */
.L_x_24912:
        /* <DEDUP_REMOVED lines=28> */
.L_x_24899:
        /* <DEDUP_REMOVED lines=15> */
[----:B------:R-:W-:Y:S01]  /*d1b0*/  FFMA.FTZ R5, R5, R8, -1 ;  /* 0xbf80000005057423 */ /* 0x000fe20000010008 */
[----:B------:R-:W-:-:S03]  /*d1c0*/  MOV R8, 0x3f800000 ;  /* 0x3f80000000087802 */ /* 0x000fc60000000f00 */
        /* <DEDUP_REMOVED lines=24> */
[----:B------:R-:W-:Y:S01]  /*d350*/  IMAD.MOV.U32 R13, RZ, RZ, 0x3f800000 ;  /* 0x3f800000ff0d7424 */ /* 0x000fe200078e00ff */
[----:B------:R-:W-:-:S07]  /*d360*/  MOV R4, 0xd380 ;  /* 0x0000d38000047802 */ /* 0x000fce0000000f00 */
[----:B--23--:R-:W-:Y:S05]  /*d370*/  CALL.REL.NOINC `($__internal_55_$__cuda_sm3x_div_rn_ftz_f32_slowpath) ;  /* 0x0000004800f87944 */ /* 0x00cfea0003c00000 */
.L_x_24916:
[----:B------:R-:W-:Y:S05]  /*d380*/  BSYNC.RECONVERGENT B4 ;  /* 0x0000000000047941 */ /* 0x000fea0003800200 */
.L_x_24915:
        /* <DEDUP_REMOVED lines=26> */
.L_x_24914:
[----:B------:R-:W-:Y:S01]  /*d530*/  MOV R0, 0x3f800000 ;  /* 0x3f80000000007802 */ /* 0x000fe20000000f00 */
[----:B------:R-:W0:Y:S01]  /*d540*/  FCHK P0, R11, 1 ;  /* 0x3f8000000b007902 */ /* 0x000e220000000000 */
[C---:B------:R-:W-:Y:S01]  /*d550*/  FMUL.FTZ R12, R11.reuse, 0.5 ;  /* 0x3f0000000b0c7820 */ /* 0x040fe20000410000 */
        /* <DEDUP_REMOVED lines=10> */
[----:B--23--:R-:W-:Y:S05]  /*d600*/  CALL.REL.NOINC `($__internal_55_$__cuda_sm3x_div_rn_ftz_f32_slowpath) ;  /* 0x0000004800547944 */ /* 0x00cfea0003c00000 */
.L_x_24918:
[----:B------:R-:W-:Y:S05]  /*d610*/  BSYNC.RECONVERGENT B4 ;  /* 0x0000000000047941 */ /* 0x000fea0003800200 */
.L_x_24917:
        /* <DEDUP_REMOVED lines=26> */
.L_x_24898:
        /* <DEDUP_REMOVED lines=31> */
[----:B--23--:R-:W-:Y:S05]  /*d9b0*/  CALL.REL.NOINC `($__internal_55_$__cuda_sm3x_div_rn_ftz_f32_slowpath) ;  /* 0x0000004400687944 */ /* 0x00cfea0003c00000 */
.L_x_24920:
[----:B------:R-:W-:Y:S05]  /*d9c0*/  BSYNC.RECONVERGENT B4 ;  /* 0x0000000000047941 */ /* 0x000fea0003800200 */
.L_x_24919:
        /* <DEDUP_REMOVED lines=28> */
.L_x_24897:
        /* <DEDUP_REMOVED lines=9> */
[----:B------:R-:W5:Y:S07]  /*dc20*/  MUFU.RCP R8, R13 ;  /* 0x0000000d00087308 */ /* 0x000f6e0000001000 */
[C---:B----4-:R-:W-:Y:S01]  /*dc30*/  @P0 FMUL.FTZ R4, R19.reuse, 4 ;  /* 0x4080000013040820 */ /* 0x050fe20000410000 */
[----:B01----:R-:W-:Y:S01]  /*dc40*/  @P0 FMUL.FTZ R0, R18, 4 ;  /* 0x4080000012000820 */ /* 0x003fe20000410000 */
[----:B------:R-:W-:Y:S02]  /*dc50*/  @!P0 FMUL.FTZ R3, R19, R19 ;  /* 0x0000001313038220 */ /* 0x000fe40000410000 */
[----:B------:R-:W-:-:S02]  /*dc60*/  @P0 FMUL.FTZ R5, R4, R4 ;  /* 0x0000000404050220 */ /* 0x000fc40000410000 */
[----:B------:R-:W-:Y:S02]  /*dc70*/  @!P0 FFMA.FTZ R3, R18, R18, R3 ;  /* 0x0000001212038223 */ /* 0x000fe40000010003 */
[----:B------:R-:W-:-:S04]  /*dc80*/  @P0 FFMA.FTZ R5, R0, R0, R5 ;  /* 0x0000000000050223 */ /* 0x000fc80000010005 */
[----:B------:R-:W-:Y:S01]  /*dc90*/  @P0 FMUL.FTZ R3, R5, 0.0625 ;  /* 0x3d80000005030820 */ /* 0x000fe20000410000 */
[----:B------:R-:W-:Y:S01]  /*dca0*/  FCHK P0, R11, R13 ;  /* 0x0000000d0b007302 */ /* 0x000fe20000000000 */
[----:B-----5:R-:W-:-:S04]  /*dcb0*/  FFMA R5, -R13, R8, 1 ;  /* 0x3f8000000d057423 */ /* 0x020fc80000000108 */
        /* <DEDUP_REMOVED lines=8> */
[----:B--23--:R-:W-:Y:S05]  /*dd40*/  CALL.REL.NOINC `($__internal_55_$__cuda_sm3x_div_rn_ftz_f32_slowpath) ;  /* 0x0000004000847944 */ /* 0x00cfea0003c00000 */
.L_x_24922:
[----:B------:R-:W-:Y:S05]  /*dd50*/  BSYNC.RECONVERGENT B4 ;  /* 0x0000000000047941 */ /* 0x000fea0003800200 */
.L_x_24921:
        /* <DEDUP_REMOVED lines=27> */
.L_x_24904:
[----:B------:R-:W-:Y:S05]  /*df10*/  BSYNC.RECONVERGENT B2 ;  /* 0x0000000000027941 */ /* 0x000fea0003800200 */
.L_x_24896:
        /* <DEDUP_REMOVED lines=26> */
[----:B------:R-:W4:Y:S01]  /*e0c0*/  MUFU.SIN R9, R23 ;  /* 0x0000001700097308 */ /* 0x000f220000000400 */
[----:B-1----:R-:W-:-:S02]  /*e0d0*/  LEA.HI R3, R0, 0xffffffed, RZ, 0x9 ;  /* 0xffffffed00037811 */ /* 0x002fc400078f48ff */
[----:B------:R-:W-:Y:S02]  /*e0e0*/  LOP3.LUT R0, R0, 0x7fffff, RZ, 0xc0, !PT ;  /* 0x007fffff00007812 */ /* 0x000fe400078ec0ff */
[----:B------:R-:W-:Y:S02]  /*e0f0*/  LOP3.LUT R4, R3, 0xffff, RZ, 0xc0, !PT ;  /* 0x0000ffff03047812 */ /* 0x000fe400078ec0ff */
[----:B------:R-:W-:Y:S02]  /*e100*/  LOP3.LUT R0, R0, 0x7f000000, RZ, 0xfc, !PT ;  /* 0x7f00000000007812 */ /* 0x000fe400078efcff */
[----:B------:R-:W-:-:S03]  /*e110*/  LEA.HI R4, R4, R3, RZ, 0x11 ;  /* 0x0000000304047211 */ /* 0x000fc600078f88ff */
[-C--:B0-----:R-:W-:Y:S01]  /*e120*/  FMUL.FTZ R5, R5, R0.reuse ;  /* 0x0000000005057220 */ /* 0x081fe20000410000 */
[----:B------:R-:W-:Y:S01]  /*e130*/  PRMT R4, R4, 0x9910, RZ ;  /* 0x0000991004047816 */ /* 0x000fe200000000ff */
[----:B----4-:R-:W-:-:S03]  /*e140*/  FMUL.FTZ R9, R9, R0 ;  /* 0x0000000009097220 */ /* 0x010fc60000410000 */
        /* <DEDUP_REMOVED lines=10> */
.L_x_24925:
        /* <DEDUP_REMOVED lines=8> */
.L_x_24924:
[----:B------:R-:W-:-:S04]  /*e270*/  FMUL.RZ R0, R23, 0.15915493667125701904 ;  /* 0x3e22f98317007820 */ /* 0x000fc8000040c000 */
[----:B------:R0:W1:Y:S08]  /*e280*/  MUFU.COS R22, R0 ;  /* 0x0000000000167308 */ /* 0x0000700000000000 */
[----:B------:R0:W4:Y:S01]  /*e290*/  MUFU.SIN R23, R0 ;  /* 0x0000000000177308 */ /* 0x0001220000000400 */
[----:B------:R-:W-:Y:S05]  /*e2a0*/  BRA `(.L_x_24895) ;  /* 0x0000000000087947 */ /* 0x000fea0003800000 */
.L_x_24923:
[----:B------:R-:W-:-:S04]  /*e2b0*/  FMUL.FTZ R12, R12, 1.4426950216293334961 ;  /* 0x3fb8aa3b0c0c7820 */ /* 0x000fc80000410000 */
[----:B------:R0:W1:Y:S03]  /*e2c0*/  MUFU.EX2 R22, R12 ;  /* 0x0000000c00167308 */ /* 0x0000660000000800 */
.L_x_24895:
[----:B------:R-:W-:Y:S05]  /*e2d0*/  BSYNC.RECONVERGENT B3 ;  /* 0x0000000000037941 */ /* 0x000fea0003800200 */
.L_x_24894:
[----:B------:R-:W0:Y:S01]  /*e2e0*/  LDC.U8 R18, c[0x0][0x3b4] ;  /* 0x0000ed00ff127b82 */ /* 0x000e220000000000 */
[----:B------:R-:W-:Y:S01]  /*e2f0*/  ISETP.GE.AND P0, PT, R27, R26, PT ;  /* 0x0000001a1b00720c */ /* 0x000fe20003f06270 */
[----:B------:R-:W-:Y:S04]  /*e300*/  BSSY.RECONVERGENT B7, `(.L_x_24926) ;  /* 0x00002db000077945 */ /* 0x000fe80003800200 */
[----:B------:R-:W-:Y:S08]  /*e310*/  BSSY.RELIABLE B6, `(.L_x_24927) ;  /* 0x00001f0000067945 */ /* 0x000ff00003800100 */
[----:B------:R-:W-:Y:S05]  /*e320*/  @P0 BRA `(.L_x_24928) ;  /* 0x0000001c00ac0947 */ /* 0x000fea0003800000 */
[----:B------:R-:W5:Y:S01]  /*e330*/  LDCU UR4, c[0x0][0x3b8] ;  /* 0x00007700ff0477ac */ /* 0x000f620008000800 */
[----:B------:R-:W2:Y:S01]  /*e340*/  LDC.64 R8, c[0x0][0x398] ;  /* 0x0000e600ff087b82 */ /* 0x000ea20000000a00 */
[----:B01----:R-:W-:Y:S02]  /*e350*/  LEA R0, R2, R27, 0x9 ;  /* 0x0000001b02007211 */ /* 0x003fe400078e48ff */
[----:B----4-:R-:W-:-:S03]  /*e360*/  PRMT R4, R18, 0x9910, RZ ;  /* 0x0000991012047816 */ /* 0x010fc600000000ff */
        /* <DEDUP_REMOVED lines=15> */
[----:B------:R-:W-:Y:S01]  /*e460*/  MOV R27, R29 ;  /* 0x0000001d001b7202 */ /* 0x000fe20000000f00 */
[----:B0-----:R4:W-:Y:S01]  /*e470*/  STG.E.U8 desc[UR36][R8.64], R3 ;  /* 0x0000000308007986 */ /* 0x0019e2000c101124 */
[----:B------:R-:W-:Y:S05]  /*e480*/  BRA `(.L_x_24934) ;  /* 0x0000000c00a47947 */ /* 0x000fea0003800000 */
.L_x_24932:
[----:B------:R-:W0:Y:S01]  /*e490*/  F2I.S64.TRUNC R6, R6 ;  /* 0x0000000600067311 */ /* 0x000e22000020d900 */
[----:B------:R-:W-:Y:S02]  /*e4a0*/  IMAD.MOV.U32 R27, RZ, RZ, R29 ;  /* 0x000000ffff1b7224 */ /* 0x000fe400078e001d */
[----:B0-----:R-:W-:-:S05]  /*e4b0*/  IMAD.MOV.U32 R3, RZ, RZ, R6 ;  /* 0x000000ffff037224 */ /* 0x001fca00078e0006 */
[----:B------:R0:W-:Y:S01]  /*e4c0*/  STG.E.U8 desc[UR36][R8.64], R3 ;  /* 0x0000000308007986 */ /* 0x0001e2000c101124 */
[----:B------:R-:W-:Y:S05]  /*e4d0*/  BRA `(.L_x_24934) ;  /* 0x0000000c00907947 */ /* 0x000fea0003800000 */
.L_x_24931:
[----:B------:R-:W-:-:S13]  /*e4e0*/  ISETP.NE.AND P0, PT, R0, 0x2, PT ;  /* 0x000000020000780c */ /* 0x000fda0003f05270 */
[----:B------:R-:W-:Y:S05]  /*e4f0*/  @!P0 BRA `(.L_x_24935) ;  /* 0x0000000000308947 */ /* 0x000fea0003800000 */
[----:B------:R-:W-:-:S13]  /*e500*/  ISETP.NE.AND P0, PT, R0, 0x3, PT ;  /* 0x000000030000780c */ /* 0x000fda0003f05270 */
[----:B------:R-:W-:Y:S05]  /*e510*/  @!P0 BRA `(.L_x_24936) ;  /* 0x0000000000188947 */ /* 0x000fea0003800000 */
[----:B------:R-:W-:-:S13]  /*e520*/  ISETP.NE.AND P0, PT, R0, 0x4, PT ;  /* 0x000000040000780c */ /* 0x000fda0003f05270 */
[----:B------:R-:W-:Y:S05]  /*e530*/  @P0 BRA `(.L_x_24933) ;  /* 0x0000000800d40947 */ /* 0x000fea0003800000 */
[----:B------:R-:W0:Y:S01]  /*e540*/  F2I.S64.TRUNC R6, R6 ;  /* 0x0000000600067311 */ /* 0x000e22000020d900 */
[----:B------:R-:W-:Y:S01]  /*e550*/  MOV R27, R29 ;  /* 0x0000001d001b7202 */ /* 0x000fe20000000f00 */
[----:B0-----:R1:W-:Y:S01]  /*e560*/  STG.E.64 desc[UR36][R8.64], R6 ;  /* 0x0000000608007986 */ /* 0x0013e2000c101b24 */
[----:B------:R-:W-:Y:S05]  /*e570*/  BRA `(.L_x_24934) ;  /* 0x0000000c00687947 */ /* 0x000fea0003800000 */
.L_x_24936:
[----:B------:R-:W0:Y:S01]  /*e580*/  F2I.FTZ.TRUNC.NTZ R3, R6 ;  /* 0x0000000600037305 */ /* 0x000e22000021f100 */
[----:B------:R-:W-:Y:S01]  /*e590*/  IMAD.MOV.U32 R27, RZ, RZ, R29 ;  /* 0x000000ffff1b7224 */ /* 0x000fe200078e001d */
[----:B0-----:R2:W-:Y:S01]  /*e5a0*/  STG.E desc[UR36][R8.64], R3 ;  /* 0x0000000308007986 */ /* 0x0015e2000c101924 */
[----:B------:R-:W-:Y:S05]  /*e5b0*/  BRA `(.L_x_24934) ;  /* 0x0000000c00587947 */ /* 0x000fea0003800000 */
.L_x_24935:
[----:B------:R-:W0:Y:S01]  /*e5c0*/  F2I.FTZ.TRUNC.NTZ R3, R6 ;  /* 0x0000000600037305 */ /* 0x000e22000021f100 */
[----:B------:R-:W-:Y:S01]  /*e5d0*/  IMAD.MOV.U32 R27, RZ, RZ, R29 ;  /* 0x000000ffff1b7224 */ /* 0x000fe200078e001d */
[----:B0-----:R0:W-:Y:S01]  /*e5e0*/  STG.E.U16 desc[UR36][R8.64], R3 ;  /* 0x0000000308007986 */ /* 0x0011e2000c101524 */
[----:B------:R-:W-:Y:S05]  /*e5f0*/  BRA `(.L_x_24934) ;  /* 0x0000000c00487947 */ /* 0x000fea0003800000 */
.L_x_24930:
[----:B------:R-:W-:-:S13]  /*e600*/  ISETP.GT.AND P0, PT, R0, 0x6, PT ;  /* 0x000000060000780c */ /* 0x000fda0003f04270 */
[----:B------:R-:W-:Y:S05]  /*e610*/  @P0 BRA `(.L_x_24937) ;  /* 0x00000000002c0947 */ /* 0x000fea0003800000 */
[----:B------:R-:W-:-:S13]  /*e620*/  ISETP.NE.AND P0, PT, R0, 0x5, PT ;  /* 0x000000050000780c */ /* 0x000fda0003f05270 */
[----:B------:R-:W-:Y:S05]  /*e630*/  @!P0 BRA `(.L_x_24938) ;  /* 0x0000000000148947 */ /* 0x000fea0003800000 */
[----:B------:R-:W-:-:S13]  /*e640*/  ISETP.NE.AND P0, PT, R0, 0x6, PT ;  /* 0x000000060000780c */ /* 0x000fda0003f05270 */
[----:B------:R-:W-:Y:S05]  /*e650*/  @P0 BRA `(.L_x_24933) ;  /* 0x00000008008c0947 */ /* 0x000fea0003800000 */
[----:B------:R0:W-:Y:S01]  /*e660*/  STG.E desc[UR36][R8.64], R6 ;  /* 0x0000000608007986 */ /* 0x0001e2000c101924 */
[----:B------:R-:W-:Y:S01]  /*e670*/  MOV R27, R29 ;  /* 0x0000001d001b7202 */ /* 0x000fe20000000f00 */
[----:B------:R-:W-:Y:S06]  /*e680*/  BRA `(.L_x_24934) ;  /* 0x0000000c00247947 */ /* 0x000fec0003800000 */
.L_x_24938:
[----:B------:R-:W-:Y:S01]  /*e690*/  F2FP.F16.F32.PACK_AB R6, RZ, R6 ;  /* 0x00000006ff06723e */ /* 0x000fe200000000ff */
[----:B------:R-:W-:-:S04]  /*e6a0*/  IMAD.MOV.U32 R27, RZ, RZ, R29 ;  /* 0x000000ffff1b7224 */ /* 0x000fc800078e001d */
[----:B------:R0:W-:Y:S01]  /*e6b0*/  STG.E.U16 desc[UR36][R8.64], R6 ;  /* 0x0000000608007986 */ /* 0x0001e2000c101524 */
[----:B------:R-:W-:Y:S05]  /*e6c0*/  BRA `(.L_x_24934) ;  /* 0x0000000c00147947 */ /* 0x000fea0003800000 */
.L_x_24937:
[----:B------:R-:W-:-:S13]  /*e6d0*/  ISETP.NE.AND P0, PT, R0, 0x7, PT ;  /* 0x000000070000780c */ /* 0x000fda0003f05270 */
[----:B------:R-:W-:Y:S05]  /*e6e0*/  @!P0 BRA `(.L_x_24939) ;  /* 0x00000000002c8947 */ /* 0x000fea0003800000 */
[----:B------:R-:W-:-:S13]  /*e6f0*/  ISETP.NE.AND P0, PT, R0, 0x8, PT ;  /* 0x000000080000780c */ /* 0x000fda0003f05270 */
[----:B------:R-:W-:Y:S05]  /*e700*/  @!P0 BRA `(.L_x_24940) ;  /* 0x0000000000148947 */ /* 0x000fea0003800000 */
[----:B------:R-:W-:-:S13]  /*e710*/  ISETP.NE.AND P0, PT, R0, 0x9, PT ;  /* 0x000000090000780c */ /* 0x000fda0003f05270 */
[----:B------:R-:W-:Y:S05]  /*e720*/  @P0 BRA `(.L_x_24933) ;  /* 0x0000000800580947 */ /* 0x000fea0003800000 */
[----:B------:R0:W-:Y:S01]  /*e730*/  STG.E.64 desc[UR36][R8.64], R6 ;  /* 0x0000000608007986 */ /* 0x0001e2000c101b24 */
[----:B------:R-:W-:Y:S01]  /*e740*/  IMAD.MOV.U32 R27, RZ, RZ, R29 ;  /* 0x000000ffff1b7224 */ /* 0x000fe200078e001d */
[----:B------:R-:W-:Y:S06]  /*e750*/  BRA `(.L_x_24934) ;  /* 0x0000000800f07947 */ /* 0x000fec0003800000 */
.L_x_24940:
[----:B------:R-:W-:Y:S02]  /*e760*/  F2FP.F16.F32.PACK_AB R7, R7, R6 ;  /* 0x000000060707723e */ /* 0x000fe400000000ff */
[----:B------:R-:W-:-:S03]  /*e770*/  MOV R27, R29 ;  /* 0x0000001d001b7202 */ /* 0x000fc60000000f00 */
[----:B------:R0:W-:Y:S01]  /*e780*/  STG.E desc[UR36][R8.64], R7 ;  /* 0x0000000708007986 */ /* 0x0001e2000c101924 */
[----:B------:R-:W-:Y:S05]  /*e790*/  BRA `(.L_x_24934) ;  /* 0x0000000800e07947 */ /* 0x000fea0003800000 */
.L_x_24939:
[----:B------:R-:W-:Y:S01]  /*e7a0*/  FMUL.FTZ R4, R6, 1 ;  /* 0x3f80000006047820 */ /* 0x000fe20000410000 */
[----:B------:R-:W-:-:S05]  /*e7b0*/  IMAD.MOV.U32 R27, RZ, RZ, R29 ;  /* 0x000000ffff1b7224 */ /* 0x000fca00078e001d */
[----:B------:R-:W0:Y:S02]  /*e7c0*/  F2F.F64.F32 R4, R4 ;  /* 0x0000000400047310 */ /* 0x000e240000201800 */
[----:B0-----:R0:W-:Y:S01]  /*e7d0*/  STG.E.64 desc[UR36][R8.64], R4 ;  /* 0x0000000408007986 */ /* 0x0011e2000c101b24 */
[----:B------:R-:W-:Y:S05]  /*e7e0*/  BRA `(.L_x_24934) ;  /* 0x0000000800cc7947 */ /* 0x000fea0003800000 */
.L_x_24929:
        /* <DEDUP_REMOVED lines=9> */
[----:B------:R-:W-:Y:S01]  /*e880*/  IMAD.MOV.U32 R27, RZ, RZ, R29 ;  /* 0x000000ffff1b7224 */ /* 0x000fe200078e001d */
[----:B------:R-:W-:-:S04]  /*e890*/  FSETP.NEU.FTZ.AND P1, PT, R7, RZ, PT ;  /* 0x000000ff0700720b */ /* 0x000fc80003f3d000 */
[----:B------:R-:W-:-:S04]  /*e8a0*/  PLOP3.LUT P0, PT, P0, P1, PT, 0xf8, 0x8f ;  /* 0x00000000008f781c */ /* 0x000fc80000703f70 */
[----:B------:R-:W-:-:S05]  /*e8b0*/  SEL R3, RZ, 0x1, !P0 ;  /* 0x00000001ff037807 */ /* 0x000fca0004000000 */
[----:B------:R0:W-:Y:S01]  /*e8c0*/  STG.E.U8 desc[UR36][R8.64], R3 ;  /* 0x0000000308007986 */ /* 0x0001e2000c101124 */
[----:B------:R-:W-:Y:S05]  /*e8d0*/  BRA `(.L_x_24934) ;  /* 0x0000000800907947 */ /* 0x000fea0003800000 */
.L_x_24943:
[----:B------:R-:W-:Y:S01]  /*e8e0*/  FMUL.FTZ R4, R6, 1 ;  /* 0x3f80000006047820 */ /* 0x000fe20000410000 */
[----:B------:R-:W-:Y:S01]  /*e8f0*/  FMUL.FTZ R7, R7, 1 ;  /* 0x3f80000007077820 */ /* 0x000fe20000410000 */
[----:B------:R-:W-:-:S04]  /*e900*/  MOV R27, R29 ;  /* 0x0000001d001b7202 */ /* 0x000fc80000000f00 */
        /* <DEDUP_REMOVED lines=8> */
.L_x_24942:
        /* <DEDUP_REMOVED lines=18> */
.L_x_24947:
[----:B------:R-:W-:Y:S05]  /*eab0*/  BSYNC.RECONVERGENT B0 ;  /* 0x0000000000007941 */ /* 0x000fea0003800200 */
.L_x_24946:
[----:B------:R-:W-:Y:S01]  /*eac0*/  LOP3.LUT R5, R0, 0x80, R5, 0xf8, !PT ;  /* 0x0000008000057812 */ /* 0x000fe200078ef805 */
[----:B------:R-:W-:-:S04]  /*ead0*/  IMAD.MOV.U32 R27, RZ, RZ, R29 ;  /* 0x000000ffff1b7224 */ /* 0x000fc800078e001d */
[----:B------:R0:W-:Y:S01]  /*eae0*/  STG.E.U8 desc[UR36][R8.64], R5 ;  /* 0x0000000508007986 */ /* 0x0001e2000c101124 */
[----:B------:R-:W-:Y:S05]  /*eaf0*/  BRA `(.L_x_24934) ;  /* 0x0000000800087947 */ /* 0x000fea0003800000 */
.L_x_24945:
        /* <DEDUP_REMOVED lines=14> */
.L_x_24949:
[----:B------:R-:W-:Y:S05]  /*ebe0*/  BSYNC.RECONVERGENT B0 ;  /* 0x0000000000007941 */ /* 0x000fea0003800200 */
.L_x_24948:
[----:B------:R-:W-:Y:S01]  /*ebf0*/  LOP3.LUT R3, R0, 0x80, R5, 0xf8, !PT ;  /* 0x0000008000037812 */ /* 0x000fe200078ef805 */
[----:B------:R-:W-:-:S04]  /*ec00*/  IMAD.MOV.U32 R27, RZ, RZ, R29 ;  /* 0x000000ffff1b7224 */ /* 0x000fc800078e001d */
[----:B------:R0:W-:Y:S01]  /*ec10*/  STG.E.U8 desc[UR36][R8.64], R3 ;  /* 0x0000000308007986 */ /* 0x0001e2000c101124 */
[----:B------:R-:W-:Y:S05]  /*ec20*/  BRA `(.L_x_24934) ;  /* 0x0000000400bc7947 */ /* 0x000fea0003800000 */
.L_x_24944:
[----:B------:R-:W-:Y:S01]  /*ec30*/  F2FP.BF16.F32.PACK_AB R6, RZ, R6 ;  /* 0x00000006ff06723e */ /* 0x000fe200000010ff */
[----:B------:R-:W-:-:S04]  /*ec40*/  IMAD.MOV.U32 R27, RZ, RZ, R29 ;  /* 0x000000ffff1b7224 */ /* 0x000fc800078e001d */
[----:B------:R0:W-:Y:S01]  /*ec50*/  STG.E.U16 desc[UR36][R8.64], R6 ;  /* 0x0000000608007986 */ /* 0x0001e2000c101524 */
[----:B------:R-:W-:Y:S05]  /*ec60*/  BRA `(.L_x_24934) ;  /* 0x0000000400ac7947 */ /* 0x000fea0003800000 */
.L_x_24941:
        /* <DEDUP_REMOVED lines=9> */
[----:B------:R-:W-:Y:S01]  /*ed00*/  MOV R27, R29 ;  /* 0x0000001d001b7202 */ /* 0x000fe20000000f00 */
[----:B0-----:R0:W-:Y:S01]  /*ed10*/  STG.E.U16 desc[UR36][R8.64], R3 ;  /* 0x0000000308007986 */ /* 0x0011e2000c101524 */
[----:B------:R-:W-:Y:S05]  /*ed20*/  BRA `(.L_x_24934) ;  /* 0x00000004007c7947 */ /* 0x000fea0003800000 */
.L_x_24952:
[----:B------:R-:W-:Y:S01]  /*ed30*/  LOP3.LUT R0, R6, 0x7fffffff, RZ, 0xc0, !PT ;  /* 0x7fffffff06007812 */ /* 0x000fe200078ec0ff */
        /* <DEDUP_REMOVED lines=11> */
.L_x_24955:
[----:B------:R-:W-:-:S04]  /*edf0*/  SHF.R.U32.HI R0, RZ, 0x14, R6 ;  /* 0x00000014ff007819 */ /* 0x000fc80000011606 */
[----:B------:R-:W-:-:S04]  /*ee00*/  LOP3.LUT R3, R0, 0x1, RZ, 0xc0, !PT ;  /* 0x0000000100037812 */ /* 0x000fc800078ec0ff */
[----:B------:R-:W-:-:S04]  /*ee10*/  IADD3 R0, PT, PT, R6, 0x487ffff, R3 ;  /* 0x0487ffff06007810 */ /* 0x000fc80007ffe003 */
[----:B------:R-:W-:-:S04]  /*ee20*/  SHF.R.U32.HI R0, RZ, 0x14, R0 ;  /* 0x00000014ff007819 */ /* 0x000fc80000011600 */
[----:B------:R-:W-:-:S07]  /*ee30*/  LOP3.LUT R0, R0, 0xff, RZ, 0xc0, !PT ;  /* 0x000000ff00007812 */ /* 0x000fce00078ec0ff */
.L_x_24956:
[----:B------:R-:W-:-:S04]  /*ee40*/  SHF.R.U32.HI R3, RZ, 0x18, R6 ;  /* 0x00000018ff037819 */ /* 0x000fc80000011606 */
[----:B------:R-:W-:-:S04]  /*ee50*/  LOP3.LUT R0, R0, 0x80, R3, 0xf8, !PT ;  /* 0x0000008000007812 */ /* 0x000fc800078ef803 */
[----:B------:R-:W-:-:S07]  /*ee60*/  PRMT R4, R0, 0x7610, R4 ;  /* 0x0000761000047816 */ /* 0x000fce0000000004 */
.L_x_24954:
[----:B------:R-:W-:Y:S05]  /*ee70*/  BSYNC.RECONVERGENT B0 ;  /* 0x0000000000007941 */ /* 0x000fea0003800200 */
.L_x_24953:
[----:B------:R0:W-:Y:S01]  /*ee80*/  STG.E.U8 desc[UR36][R8.64], R4 ;  /* 0x0000000408007986 */ /* 0x0001e2000c101124 */
[----:B------:R-:W-:Y:S01]  /*ee90*/  IMAD.MOV.U32 R27, RZ, RZ, R29 ;  /* 0x000000ffff1b7224 */ /* 0x000fe200078e001d */
[----:B------:R-:W-:Y:S06]  /*eea0*/  BRA `(.L_x_24934) ;  /* 0x00000004001c7947 */ /* 0x000fec0003800000 */
.L_x_24951:
[----:B------:R-:W-:Y:S01]  /*eeb0*/  LOP3.LUT R0, R6, 0x7fffffff, RZ, 0xc0, !PT ;  /* 0x7fffffff06007812 */ /* 0x000fe200078ec0ff */
[----:B------:R-:W-:Y:S01]  /*eec0*/  BSSY.RECONVERGENT B0, `(.L_x_24957) ;  /* 0x0000013000007945 */ /* 0x000fe20003800200 */
[----:B------:R-:W-:Y:S02]  /*eed0*/  HFMA2 R4, -RZ, RZ, 0, 7.62939453125e-06 ;  /* 0x00000080ff047431 */ /* 0x000fe400000001ff */
        /* <DEDUP_REMOVED lines=9> */
.L_x_24959:
[----:B------:R-:W-:-:S04]  /*ef70*/  SHF.R.U32.HI R0, RZ, 0x15, R6 ;  /* 0x00000015ff007819 */ /* 0x000fc80000011606 */
[----:B------:R-:W-:-:S04]  /*ef80*/  LOP3.LUT R3, R0, 0x1, RZ, 0xc0, !PT ;  /* 0x0000000100037812 */ /* 0x000fc800078ec0ff */
[----:B------:R-:W-:-:S04]  /*ef90*/  IADD3 R0, PT, PT, R6, 0x88fffff, R3 ;  /* 0x088fffff06007810 */ /* 0x000fc80007ffe003 */
[----:B------:R-:W-:-:S04]  /*efa0*/  SHF.R.U32.HI R0, RZ, 0x15, R0 ;  /* 0x00000015ff007819 */ /* 0x000fc80000011600 */
[----:B------:R-:W-:-:S07]  /*efb0*/  LOP3.LUT R0, R0, 0xff, RZ, 0xc0, !PT ;  /* 0x000000ff00007812 */ /* 0x000fce00078ec0ff */
.L_x_24960:
[----:B------:R-:W-:-:S04]  /*efc0*/  SHF.R.U32.HI R3, RZ, 0x18, R6 ;  /* 0x00000018ff037819 */ /* 0x000fc80000011606 */
[----:B------:R-:W-:-:S04]  /*efd0*/  LOP3.LUT R0, R0, 0x80, R3, 0xf8, !PT ;  /* 0x0000008000007812 */ /* 0x000fc800078ef803 */
[----:B------:R-:W-:-:S07]  /*efe0*/  PRMT R4, R0, 0x7610, R4 ;  /* 0x0000761000047816 */ /* 0x000fce0000000004 */
.L_x_24958:
[----:B------:R-:W-:Y:S05]  /*eff0*/  BSYNC.RECONVERGENT B0 ;  /* 0x0000000000007941 */ /* 0x000fea0003800200 */
.L_x_24957:
[----:B------:R0:W-:Y:S01]  /*f000*/  STG.E.U8 desc[UR36][R8.64], R4 ;  /* 0x0000000408007986 */ /* 0x0001e2000c101124 */
[----:B------:R-:W-:Y:S01]  /*f010*/  IMAD.MOV.U32 R27, RZ, RZ, R29 ;  /* 0x000000ffff1b7224 */ /* 0x000fe200078e001d */
[----:B------:R-:W-:Y:S06]  /*f020*/  BRA `(.L_x_24934) ;  /* 0x0000000000bc7947 */ /* 0x000fec0003800000 */
.L_x_24950:
[----:B------:R-:W-:-:S13]  /*f030*/  ISETP.NE.AND P0, PT, R0, 0x1c, PT ;  /* 0x0000001c0000780c */ /* 0x000fda0003f05270 */
[----:B------:R-:W-:Y:S05]  /*f040*/  @!P0 BRA `(.L_x_24961) ;  /* 0x0000000000a88947 */ /* 0x000fea0003800000 */
[----:B------:R-:W-:-:S13]  /*f050*/  ISETP.NE.AND P0, PT, R0, 0x1d, PT ;  /* 0x0000001d0000780c */ /* 0x000fda0003f05270 */
[----:B------:R-:W-:Y:S05]  /*f060*/  @!P0 BRA `(.L_x_24962) ;  /* 0x0000000000908947 */ /* 0x000fea0003800000 */
[----:B------:R-:W-:-:S13]  /*f070*/  ISETP.NE.AND P0, PT, R0, 0x2c, PT ;  /* 0x0000002c0000780c */ /* 0x000fda0003f05270 */
[----:B------:R-:W-:Y:S05]  /*f080*/  @!P0 BRA `(.L_x_24963) ;  /* 0x0000000000488947 */ /* 0x000fea0003800000 */
.L_x_24933:
[----:B------:R-:W-:Y:S01]  /*f090*/  MOV R14, 0x0 ;  /* 0x00000000000e7802 */ /* 0x000fe20000000f00 */
[----:B------:R-:W0:Y:S01]  /*f0a0*/  LDCU.64 UR6, c[0x4][0x198] ;  /* 0x01003300ff0677ac */ /* 0x000e220008000a00 */
[----:B------:R-:W-:Y:S02]  /*f0b0*/  HFMA2 R12, -RZ, RZ, 0, 5.9604644775390625e-08 ;  /* 0x00000001ff0c7431 */ /* 0x000fe400000001ff */
[----:B------:R-:W-:Y:S01]  /*f0c0*/  IMAD.MOV.U32 R8, RZ, RZ, 0x65 ;  /* 0x00000065ff087424 */ /* 0x000fe200078e00ff */
[----:B------:R-:W1:Y:S01]  /*f0d0*/  LDCU.64 UR8, c[0x4][0x1a0] ;  /* 0x01003400ff0877ac */ /* 0x000e620008000a00 */
[----:B------:R-:W2:Y:S01]  /*f0e0*/  LDC.64 R14, c[0x4][R14] ;  /* 0x010000000e0e7b82 */ /* 0x000ea20000000a00 */
[----:B------:R-:W-:Y:S01]  /*f0f0*/  IMAD.MOV.U32 R13, RZ, RZ, RZ ;  /* 0x000000ffff0d7224 */ /* 0x000fe200078e00ff */
[----:B------:R-:W4:Y:S01]  /*f100*/  LDCU.64 UR4, c[0x4][0x90] ;  /* 0x01001200ff0477ac */ /* 0x000f220008000a00 */
[----:B0-----:R-:W-:Y:S01]  /*f110*/  IMAD.U32 R4, RZ, RZ, UR6 ;  /* 0x00000006ff047e24 */ /* 0x001fe2000f8e00ff */
[----:B------:R-:W-:Y:S01]  /*f120*/  MOV R5, UR7 ;  /* 0x0000000700057c02 */ /* 0x000fe20008000f00 */
[----:B-1----:R-:W-:-:S02]  /*f130*/  IMAD.U32 R6, RZ, RZ, UR8 ;  /* 0x00000008ff067e24 */ /* 0x002fc4000f8e00ff */
[----:B------:R-:W-:Y:S01]  /*f140*/  IMAD.U32 R7, RZ, RZ, UR9 ;  /* 0x00000009ff077e24 */ /* 0x000fe2000f8e00ff */
[----:B----4-:R-:W-:Y:S01]  /*f150*/  MOV R10, UR4 ;  /* 0x00000004000a7c02 */ /* 0x010fe20008000f00 */
[----:B------:R-:W-:-:S07]  /*f160*/  IMAD.U32 R11, RZ, RZ, UR5 ;  /* 0x00000005ff0b7e24 */ /* 0x000fce000f8e00ff */
[----:B------:R-:W-:-:S07]  /*f170*/  LEPC R20, `(.L_x_24964) ;  /* 0x000000001014794e */ /* 0x000fce0000000000 */
[----:B--23--:R-:W-:Y:S05]  /*f180*/  CALL.ABS.NOINC R14 ;  /* 0x000000000e007343 */ /* 0x00cfea0003c00000 */
.L_x_24964:
[----:B------:R-:W-:Y:S01]  /*f190*/  IMAD.MOV.U32 R27, RZ, RZ, R29 ;  /* 0x000000ffff1b7224 */ /* 0x000fe200078e001d */
[----:B------:R-:W-:Y:S06]  /*f1a0*/  BRA `(.L_x_24934) ;  /* 0x00000000005c7947 */ /* 0x000fec0003800000 */
.L_x_24963:
[----:B------:R-:W-:Y:S01]  /*f1b0*/  SHF.R.U32.HI R4, RZ, 0x17, R6 ;  /* 0x00000017ff047819 */ /* 0x000fe20000011606 */
[----:B------:R-:W-:-:S03]  /*f1c0*/  IMAD.MOV.U32 R27, RZ, RZ, R29 ;  /* 0x000000ffff1b7224 */ /* 0x000fc600078e001d */
        /* <DEDUP_REMOVED lines=14> */
.L_x_24962:
[----:B------:R-:W0:Y:S01]  /*f2b0*/  F2I.U64.TRUNC R6, R6 ;  /* 0x0000000600067311 */ /* 0x000e22000020d800 */
[----:B------:R-:W-:Y:S01]  /*f2c0*/  IMAD.MOV.U32 R27, RZ, RZ, R29 ;  /* 0x000000ffff1b7224 */ /* 0x000fe200078e001d */
[----:B0-----:R0:W-:Y:S01]  /*f2d0*/  STG.E.64 desc[UR36][R8.64], R6 ;  /* 0x0000000608007986 */ /* 0x0011e2000c101b24 */
[----:B------:R-:W-:Y:S05]  /*f2e0*/  BRA `(.L_x_24934) ;  /* 0x00000000000c7947 */ /* 0x000fea0003800000 */
.L_x_24961:
[----:B------:R-:W0:Y:S01]  /*f2f0*/  F2I.FTZ.U32.TRUNC.NTZ R3, R6 ;  /* 0x0000000600037305 */ /* 0x000e22000021f000 */
[----:B------:R-:W-:Y:S01]  /*f300*/  MOV R27, R29 ;  /* 0x0000001d001b7202 */ /* 0x000fe20000000f00 */
[----:B0-----:R0:W-:Y:S06]  /*f310*/  STG.E desc[UR36][R8.64], R3 ;  /* 0x0000000308007986 */ /* 0x0011ec000c101924 */
.L_x_24934:
        /* <DEDUP_REMOVED lines=10> */
[----:B0-----:R-:W-:-:S04]  /*f3c0*/  IADD3 R8, P0, PT, R3, R8, RZ ;  /* 0x0000000803087210 */ /* 0x001fc80007f1e0ff */
[----:B------:R-:W-:-:S07]  /*f3d0*/  IADD3.X R9, PT, PT, RZ, R9, RZ, P0, !PT ;  /* 0x00000009ff097210 */ /* 0x000fce00007fe4ff */
        /* <DEDUP_REMOVED lines=12> */
.L_x_24969:
[----:B---3--:R-:W0:Y:S02]  /*f4a0*/  F2I.S64.TRUNC R16, R16 ;  /* 0x0000001000107311 */ /* 0x008e24000020d900 */
[----:B0-----:R-:W-:-:S05]  /*f4b0*/  IMAD.MOV.U32 R3, RZ, RZ, R16 ;  /* 0x000000ffff037224 */ /* 0x001fca00078e0010 */
[----:B------:R0:W-:Y:S01]  /*f4c0*/  STG.E.U8 desc[UR36][R8.64], R3 ;  /* 0x0000000308007986 */ /* 0x0001e2000c101124 */
[----:B------:R-:W-:Y:S05]  /*f4d0*/  BRA `(.L_x_24971) ;  /* 0x0000000c003c7947 */ /* 0x000fea0003800000 */
.L_x_24968:
        /* <DEDUP_REMOVED lines=9> */
.L_x_24973:
[----:B---3--:R-:W0:Y:S02]  /*f570*/  F2I.FTZ.TRUNC.NTZ R3, R16 ;  /* 0x0000001000037305 */ /* 0x008e24000021f100 */
[----:B0-----:R0:W-:Y:S01]  /*f580*/  STG.E desc[UR36][R8.64], R3 ;  /* 0x0000000308007986 */ /* 0x0011e2000c101924 */
[----:B------:R-:W-:Y:S05]  /*f590*/  BRA `(.L_x_24971) ;  /* 0x0000000c000c7947 */ /* 0x000fea0003800000 */
.L_x_24972:
[----:B---3--:R-:W0:Y:S02]  /*f5a0*/  F2I.FTZ.TRUNC.NTZ R3, R16 ;  /* 0x0000001000037305 */ /* 0x008e24000021f100 */
[----:B0-----:R0:W-:Y:S01]  /*f5b0*/  STG.E.U16 desc[UR36][R8.64], R3 ;  /* 0x0000000308007986 */ /* 0x0011e2000c101524 */
[----:B------:R-:W-:Y:S05]  /*f5c0*/  BRA `(.L_x_24971) ;  /* 0x0000000c00007947 */ /* 0x000fea0003800000 */
.L_x_24967:
        /* <DEDUP_REMOVED lines=8> */
.L_x_24975:
[----:B---3--:R-:W-:-:S05]  /*f650*/  F2FP.F16.F32.PACK_AB R16, RZ, R16 ;  /* 0x00000010ff10723e */ /* 0x008fca00000000ff */
[----:B------:R0:W-:Y:S01]  /*f660*/  STG.E.U16 desc[UR36][R8.64], R16 ;  /* 0x0000001008007986 */ /* 0x0001e2000c101524 */
[----:B------:R-:W-:Y:S05]  /*f670*/  BRA `(.L_x_24971) ;  /* 0x0000000800d47947 */ /* 0x000fea0003800000 */
.L_x_24974:
[----:B------:R-:W-:-:S13]  /*f680*/  ISETP.NE.AND P0, PT, R0, 0x7, PT ;  /* 0x000000070000780c */ /* 0x000fda0003f05270 */
[----:B------:R-:W-:Y:S05]  /*f690*/  @!P0 BRA `(.L_x_24976) ;  /* 0x0000000000248947 */ /* 0x000fea0003800000 */
[----:B------:R-:W-:-:S13]  /*f6a0*/  ISETP.NE.AND P0, PT, R0, 0x8, PT ;  /* 0x000000080000780c */ /* 0x000fda0003f05270 */
[----:B------:R-:W-:Y:S05]  /*f6b0*/  @!P0 BRA `(.L_x_24977) ;  /* 0x0000000000108947 */ /* 0x000fea0003800000 */
[----:B------:R-:W-:-:S13]  /*f6c0*/  ISETP.NE.AND P0, PT, R0, 0x9, PT ;  /* 0x000000090000780c */ /* 0x000fda0003f05270 */
[----:B------:R-:W-:Y:S05]  /*f6d0*/  @P0 BRA `(.L_x_24970) ;  /* 0x0000000400e40947 */ /* 0x000fea0003800000 */
[----:B---3--:R0:W-:Y:S01]  /*f6e0*/  STG.E.64 desc[UR36][R8.64], R16 ;  /* 0x0000001008007986 */ /* 0x0081e2000c101b24 */
[----:B------:R-:W-:Y:S05]  /*f6f0*/  BRA `(.L_x_24971) ;  /* 0x0000000800b47947 */ /* 0x000fea0003800000 */
.L_x_24977:
[----:B---3--:R-:W-:-:S05]  /*f700*/  F2FP.F16.F32.PACK_AB R17, R17, R16 ;  /* 0x000000101111723e */ /* 0x008fca00000000ff */
[----:B------:R0:W-:Y:S01]  /*f710*/  STG.E desc[UR36][R8.64], R17 ;  /* 0x0000001108007986 */ /* 0x0001e2000c101924 */
[----:B------:R-:W-:Y:S05]  /*f720*/  BRA `(.L_x_24971) ;  /* 0x0000000800a87947 */ /* 0x000fea0003800000 */
.L_x_24976:
[----:B---3--:R-:W-:-:S06]  /*f730*/  FMUL.FTZ R4, R16, 1 ;  /* 0x3f80000010047820 */ /* 0x008fcc0000410000 */
[----:B------:R-:W0:Y:S02]  /*f740*/  F2F.F64.F32 R4, R4 ;  /* 0x0000000400047310 */ /* 0x000e240000201800 */
[----:B0-----:R0:W-:Y:S01]  /*f750*/  STG.E.64 desc[UR36][R8.64], R4 ;  /* 0x0000000408007986 */ /* 0x0011e2000c101b24 */
[----:B------:R-:W-:Y:S05]  /*f760*/  BRA `(.L_x_24971) ;  /* 0x0000000800987947 */ /* 0x000fea0003800000 */
.L_x_24966:
        /* <DEDUP_REMOVED lines=13> */
.L_x_24981:
        /* <DEDUP_REMOVED lines=16> */
.L_x_24984:
[----:B------:R-:W-:-:S04]  /*f940*/  SHF.R.U32.HI R16, RZ, 0x18, R16 ;  /* 0x00000018ff107819 */ /* 0x000fc80000011610 */
[----:B------:R-:W-:-:S04]  /*f950*/  LOP3.LUT R3, R3, 0x80, R16, 0xf8, !PT ;  /* 0x0000008003037812 */ /* 0x000fc800078ef810 */
[----:B------:R-:W-:-:S07]  /*f960*/  PRMT R4, R3, 0x7610, R4 ;  /* 0x0000761003047816 */ /* 0x000fce0000000004 */
.L_x_24983:
[----:B------:R-:W-:Y:S05]  /*f970*/  BSYNC.RECONVERGENT B0 ;  /* 0x0000000000007941 */ /* 0x000fea0003800200 */
.L_x_24982:
[----:B------:R0:W-:Y:S01]  /*f980*/  STG.E.U8 desc[UR36][R8.64], R4 ;  /* 0x0000000408007986 */ /* 0x0001e2000c101124 */
[----:B------:R-:W-:Y:S05]  /*f990*/  BRA `(.L_x_24971) ;  /* 0x00000008000c7947 */ /* 0x000fea0003800000 */
.L_x_24980:
[----:B---3--:R-:W-:Y:S01]  /*f9a0*/  LOP3.LUT R5, R16, 0x7fffffff, RZ, 0xc0, !PT ;  /* 0x7fffffff10057812 */ /* 0x008fe200078ec0ff */
        /* <DEDUP_REMOVED lines=15> */
.L_x_24987:
[----:B------:R-:W-:-:S04]  /*faa0*/  SHF.R.U32.HI R16, RZ, 0x18, R16 ;  /* 0x00000018ff107819 */ /* 0x000fc80000011610 */
[----:B------:R-:W-:-:S04]  /*fab0*/  LOP3.LUT R3, R3, 0x80, R16, 0xf8, !PT ;  /* 0x0000008003037812 */ /* 0x000fc800078ef810 */
[----:B------:R-:W-:-:S07]  /*fac0*/  PRMT R4, R3, 0x7610, R4 ;  /* 0x0000761003047816 */ /* 0x000fce0000000004 */
.L_x_24986:
[----:B------:R-:W-:Y:S05]  /*fad0*/  BSYNC.RECONVERGENT B0 ;  /* 0x0000000000007941 */ /* 0x000fea0003800200 */
.L_x_24985:
[----:B------:R0:W-:Y:S01]  /*fae0*/  STG.E.U8 desc[UR36][R8.64], R4 ;  /* 0x0000000408007986 */ /* 0x0001e2000c101124 */
[----:B------:R-:W-:Y:S05]  /*faf0*/  BRA `(.L_x_24971) ;  /* 0x0000000400b47947 */ /* 0x000fea0003800000 */
.L_x_24979:
        /* <DEDUP_REMOVED lines=21> */
.L_x_24989:
[----:B---3--:R-:W0:Y:S02]  /*fc50*/  F2I.U64.TRUNC R16, R16 ;  /* 0x0000001000107311 */ /* 0x008e24000020d800 */
[----:B0-----:R0:W-:Y:S01]  /*fc60*/  STG.E.64 desc[UR36][R8.64], R16 ;  /* 0x0000001008007986 */ /* 0x0011e2000c101b24 */
[----:B------:R-:W-:Y:S05]  /*fc70*/  BRA `(.L_x_24971) ;  /* 0x0000000400547947 */ /* 0x000fea0003800000 */
.L_x_24988:
[----:B---3--:R-:W0:Y:S02]  /*fc80*/  F2I.FTZ.U32.TRUNC.NTZ R3, R16 ;  /* 0x0000001000037305 */ /* 0x008e24000021f000 */
[----:B0-----:R0:W-:Y:S01]  /*fc90*/  STG.E desc[UR36][R8.64], R3 ;  /* 0x0000000308007986 */ /* 0x0011e2000c101924 */
[----:B------:R-:W-:Y:S05]  /*fca0*/  BRA `(.L_x_24971) ;  /* 0x0000000400487947 */ /* 0x000fea0003800000 */
.L_x_24978:
[----:B------:R-:W-:-:S13]  /*fcb0*/  ISETP.GT.AND P0, PT, R0, 0xe, PT ;  /* 0x0000000e0000780c */ /* 0x000fda0003f04270 */
[----:B------:R-:W-:Y:S05]  /*fcc0*/  @P0 BRA `(.L_x_24990) ;  /* 0x0000000000500947 */ /* 0x000fea0003800000 */
[----:B------:R-:W-:-:S13]  /*fcd0*/  ISETP.NE.AND P0, PT, R0, 0xa, PT ;  /* 0x0000000a0000780c */ /* 0x000fda0003f05270 */
[----:B------:R-:W-:Y:S05]  /*fce0*/  @!P0 BRA `(.L_x_24991) ;  /* 0x0000000000208947 */ /* 0x000fea0003800000 */
[----:B------:R-:W-:-:S13]  /*fcf0*/  ISETP.NE.AND P0, PT, R0, 0xb, PT ;  /* 0x0000000b0000780c */ /* 0x000fda0003f05270 */
[----:B------:R-:W-:Y:S05]  /*fd00*/  @P0 BRA `(.L_x_24970) ;  /* 0x0000000000580947 */ /* 0x000fea0003800000 */
[----:B---3--:R-:W-:Y:S02]  /*fd10*/  FSETP.NEU.FTZ.AND P0, PT, R16, RZ, PT ;  /* 0x000000ff1000720b */ /* 0x008fe40003f1d000 */
[----:B------:R-:W-:-:S04]  /*fd20*/  FSETP.NEU.FTZ.AND P1, PT, R17, RZ, PT ;  /* 0x000000ff1100720b */ /* 0x000fc80003f3d000 */
[----:B------:R-:W-:-:S04]  /*fd30*/  PLOP3.LUT P0, PT, P0, P1, PT, 0xf8, 0x8f ;  /* 0x00000000008f781c */ /* 0x000fc80000703f70 */
[----:B------:R-:W-:-:S05]  /*fd40*/  SEL R3, RZ, 0x1, !P0 ;  /* 0x00000001ff037807 */ /* 0x000fca0004000000 */
[----:B------:R3:W-:Y:S01]  /*fd50*/  STG.E.U8 desc[UR36][R8.64], R3 ;  /* 0x0000000308007986 */ /* 0x0007e2000c101124 */
[----:B------:R-:W-:Y:S05]  /*fd60*/  BRA `(.L_x_24971) ;  /* 0x0000000400187947 */ /* 0x000fea0003800000 */
.L_x_24991:
[----:B---3--:R-:W-:Y:S01]  /*fd70*/  FMUL.FTZ R4, R16, 1 ;  /* 0x3f80000010047820 */ /* 0x008fe20000410000 */
[----:B------:R-:W-:-:S05]  /*fd80*/  FMUL.FTZ R6, R17, 1 ;  /* 0x3f80000011067820 */ /* 0x000fca0000410000 */
        /* <DEDUP_REMOVED lines=8> */
.L_x_24990:
[----:B------:R-:W-:-:S13]  /*fe10*/  ISETP.NE.AND P0, PT, R0, 0xf, PT ;  /* 0x0000000f0000780c */ /* 0x000fda0003f05270 */
[----:B------:R-:W-:Y:S05]  /*fe20*/  @!P0 BRA `(.L_x_24992) ;  /* 0x0000000000e08947 */ /* 0x000fea0003800000 */
[----:B------:R-:W-:-:S13]  /*fe30*/  ISETP.NE.AND P0, PT, R0, 0x17, PT ;  /* 0x000000170000780c */ /* 0x000fda0003f05270 */
[----:B------:R-:W-:Y:S05]  /*fe40*/  @!P0 BRA `(.L_x_24993) ;  /* 0x00000000008c8947 */ /* 0x000fea0003800000 */
[----:B------:R-:W-:-:S13]  /*fe50*/  ISETP.NE.AND P0, PT, R0, 0x18, PT ;  /* 0x000000180000780c */ /* 0x000fda0003f05270 */
[----:B------:R-:W-:Y:S05]  /*fe60*/  @!P0 BRA `(.L_x_24994) ;  /* 0x0000000000448947 */ /* 0x000fea0003800000 */
.L_x_24970:
        /* <DEDUP_REMOVED lines=16> */
.L_x_24995:
[----:B------:R-:W-:Y:S05]  /*ff70*/  BRA `(.L_x_24971) ;  /* 0x0000000000947947 */ /* 0x000fea0003800000 */
.L_x_24994:
        /* <DEDUP_REMOVED lines=12> */
.L_x_24997:
[----:B------:R-:W-:Y:S05]  /*10040*/  BSYNC.RECONVERGENT B0 ;  /* 0x0000000000007941 */ /* 0x000fea0003800200 */
.L_x_24996:
[----:B------:R-:W-:-:S05]  /*10050*/  LOP3.LUT R3, R0, 0x80, R5, 0xf8, !PT ;  /* 0x0000008000037812 */ /* 0x000fca00078ef805 */
[----:B------:R2:W-:Y:S01]  /*10060*/  STG.E.U8 desc[UR36][R8.64], R3 ;  /* 0x0000000308007986 */ /* 0x0005e2000c101124 */
[----:B------:R-:W-:Y:S05]  /*10070*/  BRA `(.L_x_24971) ;  /* 0x0000000000547947 */ /* 0x000fea0003800000 */
.L_x_24993:
        /* <DEDUP_REMOVED lines=11> */
.L_x_24999:
[----:B------:R-:W-:Y:S02]  /*10130*/  ISETP.GT.U32.AND P0, PT, R4, 0x7f800000, PT ;  /* 0x7f8000000400780c */ /* 0x000fe40003f04070 */
[----:B------:R-:W-:-:S04]  /*10140*/  MOV R0, 0x7f ;  /* 0x0000007f00007802 */ /* 0x000fc80000000f00 */
[----:B------:R-:W-:-:S07]  /*10150*/  SEL R0, R0, 0x7c, P0 ;  /* 0x0000007c00007807 */ /* 0x000fce0000000000 */
.L_x_25000:
[----:B------:R-:W-:Y:S05]  /*10160*/  BSYNC.RECONVERGENT B0 ;  /* 0x0000000000007941 */ /* 0x000fea0003800200 */
.L_x_24998:
[----:B------:R-:W-:-:S04]  /*10170*/  SHF.R.U32.HI R3, RZ, 0x18, R16 ;  /* 0x00000018ff037819 */ /* 0x000fc80000011610 */
[----:B------:R-:W-:-:S05]  /*10180*/  LOP3.LUT R3, R0, 0x80, R3, 0xf8, !PT ;  /* 0x0000008000037812 */ /* 0x000fca00078ef803 */
[----:B------:R1:W-:Y:S01]  /*10190*/  STG.E.U8 desc[UR36][R8.64], R3 ;  /* 0x0000000308007986 */ /* 0x0003e2000c101124 */
[----:B------:R-:W-:Y:S05]  /*101a0*/  BRA `(.L_x_24971) ;  /* 0x0000000000087947 */ /* 0x000fea0003800000 */
.L_x_24992:
[----:B---3--:R-:W-:-:S05]  /*101b0*/  F2FP.BF16.F32.PACK_AB R16, RZ, R16 ;  /* 0x00000010ff10723e */ /* 0x008fca00000010ff */
[----:B------:R0:W-:Y:S02]  /*101c0*/  STG.E.U16 desc[UR36][R8.64], R16 ;  /* 0x0000001008007986 */ /* 0x0001e4000c101524 */
.L_x_24971:
[----:B------:R-:W-:-:S07]  /*101d0*/  VIADD R27, R27, 0x80 ;  /* 0x000000801b1b7836 */ /* 0x000fce0000000000 */
.L_x_24928:
[----:B------:R-:W-:-:S13]  /*101e0*/  ISETP.GE.AND P0, PT, R27, R26, PT ;  /* 0x0000001a1b00720c */ /* 0x000fda0003f06270 */
[----:B------:R-:W-:Y:S05]  /*101f0*/  @P0 BREAK.RELIABLE B6 ;  /* 0x0000000000060942 */ /* 0x000fea0003800100 */
[----:B------:R-:W-:Y:S05]  /*10200*/  @P0 BRA `(.L_x_24965) ;  /* 0x0000000c00a80947 */ /* 0x000fea0003800000 */
[----:B------:R-:W-:Y:S05]  /*10210*/  BSYNC.RELIABLE B6 ;  /* 0x0000000000067941 */ /* 0x000fea0003800100 */
.L_x_24927:
[----:B------:R-:W5:Y:S01]  /*10220*/  LDCU UR4, c[0x0][0x3b8] ;  /* 0x00007700ff0477ac */ /* 0x000f620008000800 */
[----:B01234-:R-:W0:Y:S01]  /*10230*/  LDC.64 R8, c[0x0][0x398] ;  /* 0x0000e600ff087b82 */ /* 0x01fe220000000a00 */
[----:B------:R-:W-:Y:S01]  /*10240*/  IMAD R0, R2, 0x200, R27 ;  /* 0x0000020002007824 */ /* 0x000fe200078e021b */
[----:B------:R-:W-:-:S03]  /*10250*/  PRMT R4, R18, 0x9910, RZ ;  /* 0x0000991012047816 */ /* 0x000fc600000000ff */
[----:B-----5:R-:W-:Y:S01]  /*10260*/  IMAD R3, R0, UR4, RZ ;  /* 0x0000000400037c24 */ /* 0x020fe2000f8e02ff */
[----:B------:R-:W-:-:S04]  /*10270*/  MOV R0, R4 ;  /* 0x0000000400007202 */ /* 0x000fc80000000f00 */
        /* <DEDUP_REMOVED lines=15> */
.L_x_25004:
[----:B------:R-:W0:Y:S02]  /*10370*/  F2I.S64.TRUNC R24, R24 ;  /* 0x0000001800187311 */ /* 0x000e24000020d900 */
[----:B0-----:R-:W-:-:S05]  /*10380*/  IMAD.MOV.U32 R3, RZ, RZ, R24 ;  /* 0x000000ffff037224 */ /* 0x001fca00078e0018 */
[----:B------:R0:W-:Y:S01]  /*10390*/  STG.E.U8 desc[UR36][R8.64], R3 ;  /* 0x0000000308007986 */ /* 0x0001e2000c101124 */
[----:B------:R-:W-:Y:S05]  /*103a0*/  BRA `(.L_x_25006) ;  /* 0x0000000c003c7947 */ /* 0x000fea0003800000 */
.L_x_25003:
        /* <DEDUP_REMOVED lines=9> */
.L_x_25008:
[----:B------:R-:W0:Y:S02]  /*10440*/  F2I.FTZ.TRUNC.NTZ R3, R24 ;  /* 0x0000001800037305 */ /* 0x000e24000021f100 */
[----:B0-----:R0:W-:Y:S01]  /*10450*/  STG.E desc[UR36][R8.64], R3 ;  /* 0x0000000308007986 */ /* 0x0011e2000c101924 */
[----:B------:R-:W-:Y:S05]  /*10460*/  BRA `(.L_x_25006) ;  /* 0x0000000c000c7947 */ /* 0x000fea0003800000 */
.L_x_25007:
[----:B------:R-:W0:Y:S02]  /*10470*/  F2I.FTZ.TRUNC.NTZ R3, R24 ;  /* 0x0000001800037305 */ /* 0x000e24000021f100 */
[----:B0-----:R0:W-:Y:S01]  /*10480*/  STG.E.U16 desc[UR36][R8.64], R3 ;  /* 0x0000000308007986 */ /* 0x0011e2000c101524 */
[----:B------:R-:W-:Y:S05]  /*10490*/  BRA `(.L_x_25006) ;  /* 0x0000000c00007947 */ /* 0x000fea0003800000 */
.L_x_25002:
        /* <DEDUP_REMOVED lines=8> */
.L_x_25010:
[----:B------:R-:W-:-:S05]  /*10520*/  F2FP.F16.F32.PACK_AB R24, RZ, R24 ;  /* 0x00000018ff18723e */ /* 0x000fca00000000ff */
[----:B------:R1:W-:Y:S01]  /*10530*/  STG.E.U16 desc[UR36][R8.64], R24 ;  /* 0x0000001808007986 */ /* 0x0003e2000c101524 */
[----:B------:R-:W-:Y:S05]  /*10540*/  BRA `(.L_x_25006) ;  /* 0x0000000800d47947 */ /* 0x000fea0003800000 */
.L_x_25009:
        /* <DEDUP_REMOVED lines=8> */
.L_x_25012:
[----:B------:R-:W-:-:S05]  /*105d0*/  F2FP.F16.F32.PACK_AB R25, R25, R24 ;  /* 0x000000181919723e */ /* 0x000fca00000000ff */
[----:B------:R4:W-:Y:S01]  /*105e0*/  STG.E desc[UR36][R8.64], R25 ;  /* 0x0000001908007986 */ /* 0x0009e2000c101924 */
[----:B------:R-:W-:Y:S05]  /*105f0*/  BRA `(.L_x_25006) ;  /* 0x0000000800a87947 */ /* 0x000fea0003800000 */
.L_x_25011:
[----:B------:R-:W-:-:S06]  /*10600*/  FMUL.FTZ R4, R24, 1 ;  /* 0x3f80000018047820 */ /* 0x000fcc0000410000 */
[----:B------:R-:W0:Y:S02]  /*10610*/  F2F.F64.F32 R4, R4 ;  /* 0x0000000400047310 */ /* 0x000e240000201800 */
[----:B0-----:R2:W-:Y:S01]  /*10620*/  STG.E.64 desc[UR36][R8.64], R4 ;  /* 0x0000000408007986 */ /* 0x0015e2000c101b24 */
[----:B------:R-:W-:Y:S05]  /*10630*/  BRA `(.L_x_25006) ;  /* 0x0000000800987947 */ /* 0x000fea0003800000 */
.L_x_25001:
        /* <DEDUP_REMOVED lines=13> */
.L_x_25016:
        /* <DEDUP_REMOVED lines=16> */
.L_x_25019:
[----:B------:R-:W-:-:S04]  /*10810*/  SHF.R.U32.HI R24, RZ, 0x18, R24 ;  /* 0x00000018ff187819 */ /* 0x000fc80000011618 */
[----:B------:R-:W-:-:S04]  /*10820*/  LOP3.LUT R3, R3, 0x80, R24, 0xf8, !PT ;  /* 0x0000008003037812 */ /* 0x000fc800078ef818 */
[----:B------:R-:W-:-:S07]  /*10830*/  PRMT R4, R3, 0x7610, R4 ;  /* 0x0000761003047816 */ /* 0x000fce0000000004 */
.L_x_25018:
[----:B------:R-:W-:Y:S05]  /*10840*/  BSYNC.RECONVERGENT B0 ;  /* 0x0000000000007941 */ /* 0x000fea0003800200 */
.L_x_25017:
[----:B------:R0:W-:Y:S01]  /*10850*/  STG.E.U8 desc[UR36][R8.64], R4 ;  /* 0x0000000408007986 */ /* 0x0001e2000c101124 */
[----:B------:R-:W-:Y:S05]  /*10860*/  BRA `(.L_x_25006) ;  /* 0x00000008000c7947 */ /* 0x000fea0003800000 */
.L_x_25015:
        /* <DEDUP_REMOVED lines=16> */
.L_x_25022:
[----:B------:R-:W-:-:S04]  /*10970*/  SHF.R.U32.HI R24, RZ, 0x18, R24 ;  /* 0x00000018ff187819 */ /* 0x000fc80000011618 */
[----:B------:R-:W-:-:S04]  /*10980*/  LOP3.LUT R3, R3, 0x80, R24, 0xf8, !PT ;  /* 0x0000008003037812 */ /* 0x000fc800078ef818 */
[----:B------:R-:W-:-:S07]  /*10990*/  PRMT R4, R3, 0x7610, R4 ;  /* 0x0000761003047816 */ /* 0x000fce0000000004 */
.L_x_25021:
[----:B------:R-:W-:Y:S05]  /*109a0*/  BSYNC.RECONVERGENT B0 ;  /* 0x0000000000007941 */ /* 0x000fea0003800200 */
.L_x_25020:
[----:B------:R0:W-:Y:S01]  /*109b0*/  STG.E.U8 desc[UR36][R8.64], R4 ;  /* 0x0000000408007986 */ /* 0x0001e2000c101124 */
[----:B------:R-:W-:Y:S05]  /*109c0*/  BRA `(.L_x_25006) ;  /* 0x0000000400b47947 */ /* 0x000fea0003800000 */
.L_x_25014:
        /* <DEDUP_REMOVED lines=21> */
.L_x_25024:
[----:B------:R-:W0:Y:S02]  /*10b20*/  F2I.U64.TRUNC R24, R24 ;  /* 0x0000001800187311 */ /* 0x000e24000020d800 */
[----:B0-----:R0:W-:Y:S01]  /*10b30*/  STG.E.64 desc[UR36][R8.64], R24 ;  /* 0x0000001808007986 */ /* 0x0011e2000c101b24 */
[----:B------:R-:W-:Y:S05]  /*10b40*/  BRA `(.L_x_25006) ;  /* 0x0000000400547947 */ /* 0x000fea0003800000 */
.L_x_25023:
[----:B------:R-:W0:Y:S02]  /*10b50*/  F2I.FTZ.U32.TRUNC.NTZ R3, R24 ;  /* 0x0000001800037305 */ /* 0x000e24000021f000 */
[----:B0-----:R0:W-:Y:S01]  /*10b60*/  STG.E desc[UR36][R8.64], R3 ;  /* 0x0000000308007986 */ /* 0x0011e2000c101924 */
[----:B------:R-:W-:Y:S05]  /*10b70*/  BRA `(.L_x_25006) ;  /* 0x0000000400487947 */ /* 0x000fea0003800000 */
.L_x_25013:
[----:B------:R-:W-:-:S13]  /*10b80*/  ISETP.GT.AND P0, PT, R0, 0xe, PT ;  /* 0x0000000e0000780c */ /* 0x000fda0003f04270 */
[----:B------:R-:W-:Y:S05]  /*10b90*/  @P0 BRA `(.L_x_25025) ;  /* 0x0000000000500947 */ /* 0x000fea0003800000 */
[----:B------:R-:W-:-:S13]  /*10ba0*/  ISETP.NE.AND P0, PT, R0, 0xa, PT ;  /* 0x0000000a0000780c */ /* 0x000fda0003f05270 */
[----:B------:R-:W-:Y:S05]  /*10bb0*/  @!P0 BRA `(.L_x_25026) ;  /* 0x0000000000208947 */ /* 0x000fea0003800000 */
[----:B------:R-:W-:-:S13]  /*10bc0*/  ISETP.NE.AND P0, PT, R0, 0xb, PT ;  /* 0x0000000b0000780c */ /* 0x000fda0003f05270 */
[----:B------:R-:W-:Y:S05]  /*10bd0*/  @P0 BRA `(.L_x_25005) ;  /* 0x0000000000580947 */ /* 0x000fea0003800000 */
[----:B------:R-:W-:Y:S02]  /*10be0*/  FSETP.NEU.FTZ.AND P0, PT, R24, RZ, PT ;  /* 0x000000ff1800720b */ /* 0x000fe40003f1d000 */
[----:B------:R-:W-:-:S04]  /*10bf0*/  FSETP.NEU.FTZ.AND P1, PT, R25, RZ, PT ;  /* 0x000000ff1900720b */ /* 0x000fc80003f3d000 */
[----:B------:R-:W-:-:S04]  /*10c00*/  PLOP3.LUT P0, PT, P0, P1, PT, 0xf8, 0x8f ;  /* 0x00000000008f781c */ /* 0x000fc80000703f70 */
[----:B------:R-:W-:-:S05]  /*10c10*/  SEL R3, RZ, 0x1, !P0 ;  /* 0x00000001ff037807 */ /* 0x000fca0004000000 */
[----:B------:R0:W-:Y:S01]  /*10c20*/  STG.E.U8 desc[UR36][R8.64], R3 ;  /* 0x0000000308007986 */ /* 0x0001e2000c101124 */
[----:B------:R-:W-:Y:S05]  /*10c30*/  BRA `(.L_x_25006) ;  /* 0x0000000400187947 */ /* 0x000fea0003800000 */
.L_x_25026:
[----:B------:R-:W-:Y:S01]  /*10c40*/  FMUL.FTZ R4, R24, 1 ;  /* 0x3f80000018047820 */ /* 0x000fe20000410000 */
        /* <DEDUP_REMOVED lines=9> */
.L_x_25025:
[----:B------:R-:W-:-:S13]  /*10ce0*/  ISETP.NE.AND P0, PT, R0, 0xf, PT ;  /* 0x0000000f0000780c */ /* 0x000fda0003f05270 */
[----:B------:R-:W-:Y:S05]  /*10cf0*/  @!P0 BRA `(.L_x_25027) ;  /* 0x0000000000e08947 */ /* 0x000fea0003800000 */
[----:B------:R-:W-:-:S13]  /*10d00*/  ISETP.NE.AND P0, PT, R0, 0x17, PT ;  /* 0x000000170000780c */ /* 0x000fda0003f05270 */
[----:B------:R-:W-:Y:S05]  /*10d10*/  @!P0 BRA `(.L_x_25028) ;  /* 0x00000000008c8947 */ /* 0x000fea0003800000 */
[----:B------:R-:W-:-:S13]  /*10d20*/  ISETP.NE.AND P0, PT, R0, 0x18, PT ;  /* 0x000000180000780c */ /* 0x000fda0003f05270 */
[----:B------:R-:W-:Y:S05]  /*10d30*/  @!P0 BRA `(.L_x_25029) ;  /* 0x0000000000448947 */ /* 0x000fea0003800000 */
.L_x_25005:
        /* <DEDUP_REMOVED lines=16> */
.L_x_25030:
[----:B------:R-:W-:Y:S05]  /*10e40*/  BRA `(.L_x_25006) ;  /* 0x0000000000947947 */ /* 0x000fea0003800000 */
.L_x_25029:
        /* <DEDUP_REMOVED lines=12> */
.L_x_25032:
[----:B------:R-:W-:Y:S05]  /*10f10*/  BSYNC.RECONVERGENT B0 ;  /* 0x0000000000007941 */ /* 0x000fea0003800200 */
.L_x_25031:
[----:B------:R-:W-:-:S05]  /*10f20*/  LOP3.LUT R3, R0, 0x80, R5, 0xf8, !PT ;  /* 0x0000008000037812 */ /* 0x000fca00078ef805 */
[----:B------:R0:W-:Y:S01]  /*10f30*/  STG.E.U8 desc[UR36][R8.64], R3 ;  /* 0x0000000308007986 */ /* 0x0001e2000c101124 */
[----:B------:R-:W-:Y:S05]  /*10f40*/  BRA `(.L_x_25006) ;  /* 0x0000000000547947 */ /* 0x000fea0003800000 */
.L_x_25028:
        /* <DEDUP_REMOVED lines=11> */
.L_x_25034:
[----:B------:R-:W-:Y:S01]  /*11000*/  IMAD.MOV.U32 R0, RZ, RZ, 0x7f ;  /* 0x0000007fff007424 */ /* 0x000fe200078e00ff */
[----:B------:R-:W-:-:S04]  /*11010*/  ISETP.GT.U32.AND P0, PT, R4, 0x7f800000, PT ;  /* 0x7f8000000400780c */ /* 0x000fc80003f04070 */
[----:B------:R-:W-:-:S09]  /*11020*/  SEL R0, R0, 0x7c, P0 ;  /* 0x0000007c00007807 */ /* 0x000fd20000000000 */
.L_x_25035:
[----:B------:R-:W-:Y:S05]  /*11030*/  BSYNC.RECONVERGENT B0 ;  /* 0x0000000000007941 */ /* 0x000fea0003800200 */
.L_x_25033:
[----:B------:R-:W-:-:S04]  /*11040*/  SHF.R.U32.HI R3, RZ, 0x18, R24 ;  /* 0x00000018ff037819 */ /* 0x000fc80000011618 */
[----:B------:R-:W-:-:S05]  /*11050*/  LOP3.LUT R3, R0, 0x80, R3, 0xf8, !PT ;  /* 0x0000008000037812 */ /* 0x000fca00078ef803 */
[----:B------:R0:W-:Y:S01]  /*11060*/  STG.E.U8 desc[UR36][R8.64], R3 ;  /* 0x0000000308007986 */ /* 0x0001e2000c101124 */
[----:B------:R-:W-:Y:S05]  /*11070*/  BRA `(.L_x_25006) ;  /* 0x0000000000087947 */ /* 0x000fea0003800000 */
.L_x_25027:
[----:B------:R-:W-:-:S05]  /*11080*/  F2FP.BF16.F32.PACK_AB R24, RZ, R24 ;  /* 0x00000018ff18723e */ /* 0x000fca00000010ff */
[----:B------:R0:W-:Y:S02]  /*11090*/  STG.E.U16 desc[UR36][R8.64], R24 ;  /* 0x0000001808007986 */ /* 0x0001e4000c101524 */
.L_x_25006:
[----:B------:R-:W-:-:S07]  /*110a0*/  VIADD R27, R27, 0x80 ;  /* 0x000000801b1b7836 */ /* 0x000fce0000000000 */
.L_x_24965:
[----:B------:R-:W-:Y:S05]  /*110b0*/  BSYNC.RECONVERGENT B7 ;  /* 0x0000000000077941 */ /* 0x000fea0003800200 */
.L_x_24926:
[----:B------:R-:W-:-:S13]  /*110c0*/  ISETP.GE.AND P0, PT, R27, R26, PT ;  /* 0x0000001a1b00720c */ /* 0x000fda0003f06270 */
[----:B------:R-:W-:Y:S05]  /*110d0*/  @P0 EXIT ;  /* 0x000000000000094d */ /* 0x000fea0003800000 */
[----:B0-2-4-:R-:W0:Y:S01]  /*110e0*/  LDC.64 R4, c[0x0][0x398] ;  /* 0x0000e600ff047b82 */ /* 0x015e220000000a00 */
[----:B------:R-:W3:Y:S01]  /*110f0*/  LDCU UR4, c[0x0][0x3b8] ;  /* 0x00007700ff0477ac */ /* 0x000ee20008000800 */
[----:B-1----:R-:W-:Y:S02]  /*11100*/  PRMT R0, R18, 0x9910, RZ ;  /* 0x0000991012007816 */ /* 0x002fe400000000ff */
[----:B------:R-:W-:Y:S02]  /*11110*/  LEA R2, R2, R27, 0x9 ;  /* 0x0000001b02027211 */ /* 0x000fe400078e48ff */
[----:B------:R-:W-:-:S03]  /*11120*/  ISETP.GT.AND P1, PT, R0, 0x9, PT ;  /* 0x000000090000780c */ /* 0x000fc60003f24270 */
[----:B---3--:R-:W-:-:S05]  /*11130*/  IMAD R3, R2, UR4, RZ ;  /* 0x0000000402037c24 */ /* 0x008fca000f8e02ff */
[----:B0-----:R-:W-:-:S05]  /*11140*/  IADD3 R2, P0, PT, R3, R4, RZ ;  /* 0x0000000403027210 */ /* 0x001fca0007f1e0ff */
[----:B------:R-:W-:Y:S01]  /*11150*/  IMAD.X R3, RZ, RZ, R5, P0 ;  /* 0x000000ffff037224 */ /* 0x000fe200000e0605 */
[----:B------:R-:W-:Y:S07]  /*11160*/  @P1 BRA `(.L_x_25036) ;  /* 0x0000000000e01947 */ /* 0x000fee0003800000 */
        /* <DEDUP_REMOVED lines=11> */
.L_x_25039:
[----:B------:R-:W0:Y:S02]  /*11220*/  F2I.S64.TRUNC R22, R22 ;  /* 0x0000001600167311 */ /* 0x000e24000020d900 */
[----:B0-----:R-:W-:-:S05]  /*11230*/  IMAD.MOV.U32 R5, RZ, RZ, R22 ;  /* 0x000000ffff057224 */ /* 0x001fca00078e0016 */
[----:B------:R-:W-:Y:S01]  /*11240*/  STG.E.U8 desc[UR36][R2.64], R5 ;  /* 0x0000000502007986 */ /* 0x000fe2000c101124 */
[----:B------:R-:W-:Y:S05]  /*11250*/  EXIT ;  /* 0x000000000000794d */ /* 0x000fea0003800000 */
.L_x_25038:
        /* <DEDUP_REMOVED lines=9> */
.L_x_25042:
[----:B------:R-:W0:Y:S02]  /*112f0*/  F2I.FTZ.TRUNC.NTZ R5, R22 ;  /* 0x0000001600057305 */ /* 0x000e24000021f100 */
[----:B0-----:R-:W-:Y:S01]  /*11300*/  STG.E desc[UR36][R2.64], R5 ;  /* 0x0000000502007986 */ /* 0x001fe2000c101924 */
[----:B------:R-:W-:Y:S05]  /*11310*/  EXIT ;  /* 0x000000000000794d */ /* 0x000fea0003800000 */
.L_x_25041:
[----:B------:R-:W0:Y:S02]  /*11320*/  F2I.FTZ.TRUNC.NTZ R5, R22 ;  /* 0x0000001600057305 */ /* 0x000e24000021f100 */
[----:B0-----:R-:W-:Y:S01]  /*11330*/  STG.E.U16 desc[UR36][R2.64], R5 ;  /* 0x0000000502007986 */ /* 0x001fe2000c101524 */
[----:B------:R-:W-:Y:S05]  /*11340*/  EXIT ;  /* 0x000000000000794d */ /* 0x000fea0003800000 */
.L_x_25037:
        /* <DEDUP_REMOVED lines=8> */
.L_x_25044:
[----:B------:R-:W-:-:S05]  /*113d0*/  F2FP.F16.F32.PACK_AB R22, RZ, R22 ;  /* 0x00000016ff16723e */ /* 0x000fca00000000ff */
[----:B------:R-:W-:Y:S01]  /*113e0*/  STG.E.U16 desc[UR36][R2.64], R22 ;  /* 0x0000001602007986 */ /* 0x000fe2000c101524 */
[----:B------:R-:W-:Y:S05]  /*113f0*/  EXIT ;  /* 0x000000000000794d */ /* 0x000fea0003800000 */
.L_x_25043:
        /* <DEDUP_REMOVED lines=8> */
.L_x_25046:
[----:B------:R-:W-:-:S05]  /*11480*/  F2FP.F16.F32.PACK_AB R23, R23, R22 ;  /* 0x000000161717723e */ /* 0x000fca00000000ff */
[----:B------:R-:W-:Y:S01]  /*11490*/  STG.E desc[UR36][R2.64], R23 ;  /* 0x0000001702007986 */ /* 0x000fe2000c101924 */
[----:B------:R-:W-:Y:S05]  /*114a0*/  EXIT ;  /* 0x000000000000794d */ /* 0x000fea0003800000 */
.L_x_25045:
[----:B------:R-:W-:-:S06]  /*114b0*/  FMUL.FTZ R4, R22, 1 ;  /* 0x3f80000016047820 */ /* 0x000fcc0000410000 */
[----:B------:R-:W0:Y:S02]  /*114c0*/  F2F.F64.F32 R4, R4 ;  /* 0x0000000400047310 */ /* 0x000e240000201800 */
[----:B0-----:R-:W-:Y:S01]  /*114d0*/  STG.E.64 desc[UR36][R2.64], R4 ;  /* 0x0000000402007986 */ /* 0x001fe2000c101b24 */
[----:B------:R-:W-:Y:S05]  /*114e0*/  EXIT ;  /* 0x000000000000794d */ /* 0x000fea0003800000 */
.L_x_25036:
        /* <DEDUP_REMOVED lines=13> */
.L_x_25050:
        /* <DEDUP_REMOVED lines=16> */
.L_x_25053:
[----:B------:R-:W-:-:S04]  /*116c0*/  SHF.R.U32.HI R22, RZ, 0x18, R22 ;  /* 0x00000018ff167819 */ /* 0x000fc80000011616 */
[----:B------:R-:W-:-:S04]  /*116d0*/  LOP3.LUT R5, R5, 0x80, R22, 0xf8, !PT ;  /* 0x0000008005057812 */ /* 0x000fc800078ef816 */
[----:B------:R-:W-:-:S07]  /*116e0*/  PRMT R0, R5, 0x7610, R0 ;  /* 0x0000761005007816 */ /* 0x000fce0000000000 */
.L_x_25052:
[----:B------:R-:W-:Y:S05]  /*116f0*/  BSYNC.RECONVERGENT B0 ;  /* 0x0000000000007941 */ /* 0x000fea0003800200 */
.L_x_25051:
[----:B------:R-:W-:Y:S01]  /*11700*/  STG.E.U8 desc[UR36][R2.64], R0 ;  /* 0x0000000002007986 */ /* 0x000fe2000c101124 */
[----:B------:R-:W-:Y:S05]  /*11710*/  EXIT ;  /* 0x000000000000794d */ /* 0x000fea0003800000 */
.L_x_25049:
        /* <DEDUP_REMOVED lines=16> */
.L_x_25056:
[----:B------:R-:W-:-:S04]  /*11820*/  SHF.R.U32.HI R22, RZ, 0x18, R22 ;  /* 0x00000018ff167819 */ /* 0x000fc80000011616 */
[----:B------:R-:W-:-:S04]  /*11830*/  LOP3.LUT R5, R5, 0x80, R22, 0xf8, !PT ;  /* 0x0000008005057812 */ /* 0x000fc800078ef816 */
[----:B------:R-:W-:-:S07]  /*11840*/  PRMT R0, R5, 0x7610, R0 ;  /* 0x0000761005007816 */ /* 0x000fce0000000000 */
.L_x_25055:
[----:B------:R-:W-:Y:S05]  /*11850*/  BSYNC.RECONVERGENT B0 ;  /* 0x0000000000007941 */ /* 0x000fea0003800200 */
.L_x_25054:
[----:B------:R-:W-:Y:S01]  /*11860*/  STG.E.U8 desc[UR36][R2.64], R0 ;  /* 0x0000000002007986 */ /* 0x000fe2000c101124 */
[----:B------:R-:W-:Y:S05]  /*11870*/  EXIT ;  /* 0x000000000000794d */ /* 0x000fea0003800000 */
.L_x_25048:
        /* <DEDUP_REMOVED lines=21> */
.L_x_25058:
[----:B------:R-:W0:Y:S02]  /*119d0*/  F2I.U64.TRUNC R22, R22 ;  /* 0x0000001600167311 */ /* 0x000e24000020d800 */
[----:B0-----:R-:W-:Y:S01]  /*119e0*/  STG.E.64 desc[UR36][R2.64], R22 ;  /* 0x0000001602007986 */ /* 0x001fe2000c101b24 */
[----:B------:R-:W-:Y:S05]  /*119f0*/  EXIT ;  /* 0x000000000000794d */ /* 0x000fea0003800000 */
.L_x_25057:
[----:B------:R-:W0:Y:S02]  /*11a00*/  F2I.FTZ.U32.TRUNC.NTZ R5, R22 ;  /* 0x0000001600057305 */ /* 0x000e24000021f000 */
[----:B0-----:R-:W-:Y:S01]  /*11a10*/  STG.E desc[UR36][R2.64], R5 ;  /* 0x0000000502007986 */ /* 0x001fe2000c101924 */
[----:B------:R-:W-:Y:S05]  /*11a20*/  EXIT ;  /* 0x000000000000794d */ /* 0x000fea0003800000 */
.L_x_25047:
        /* <DEDUP_REMOVED lines=10> */
[----:B------:R-:W-:Y:S01]  /*11ad0*/  STG.E.U8 desc[UR36][R2.64], R5 ;  /* 0x0000000502007986 */ /* 0x000fe2000c101124 */
[----:B------:R-:W-:Y:S05]  /*11ae0*/  EXIT ;  /* 0x000000000000794d */ /* 0x000fea0003800000 */
.L_x_25060:
        /* <DEDUP_REMOVED lines=10> */
.L_x_25059:
[----:B------:R-:W-:-:S13]  /*11b90*/  ISETP.NE.AND P0, PT, R0, 0xf, PT ;  /* 0x0000000f0000780c */ /* 0x000fda0003f05270 */
[----:B------:R-:W-:Y:S05]  /*11ba0*/  @!P0 BRA `(.L_x_25061) ;  /* 0x0000000000e08947 */ /* 0x000fea0003800000 */
[----:B------:R-:W-:-:S13]  /*11bb0*/  ISETP.NE.AND P0, PT, R0, 0x17, PT ;  /* 0x000000170000780c */ /* 0x000fda0003f05270 */
[----:B------:R-:W-:Y:S05]  /*11bc0*/  @!P0 BRA `(.L_x_25062) ;  /* 0x00000000008c8947 */ /* 0x000fea0003800000 */
[----:B------:R-:W-:-:S13]  /*11bd0*/  ISETP.NE.AND P0, PT, R0, 0x18, PT ;  /* 0x000000180000780c */ /* 0x000fda0003f05270 */
[----:B------:R-:W-:Y:S05]  /*11be0*/  @!P0 BRA `(.L_x_25063) ;  /* 0x0000000000448947 */ /* 0x000fea0003800000 */
.L_x_25040:
        /* <DEDUP_REMOVED lines=16> */
.L_x_25064:
[----:B------:R-:W-:Y:S05]  /*11cf0*/  EXIT ;  /* 0x000000000000794d */ /* 0x000fea0003800000 */
.L_x_25063:
        /* <DEDUP_REMOVED lines=12> */
.L_x_25066:
[----:B------:R-:W-:Y:S05]  /*11dc0*/  BSYNC.RECONVERGENT B0 ;  /* 0x0000000000007941 */ /* 0x000fea0003800200 */
.L_x_25065:
[----:B------:R-:W-:-:S05]  /*11dd0*/  LOP3.LUT R5, R0, 0x80, R7, 0xf8, !PT ;  /* 0x0000008000057812 */ /* 0x000fca00078ef807 */
[----:B------:R-:W-:Y:S01]  /*11de0*/  STG.E.U8 desc[UR36][R2.64], R5 ;  /* 0x0000000502007986 */ /* 0x000fe2000c101124 */
[----:B------:R-:W-:Y:S05]  /*11df0*/  EXIT ;  /* 0x000000000000794d */ /* 0x000fea0003800000 */
.L_x_25062:
        /* <DEDUP_REMOVED lines=11> */
.L_x_25068:
[----:B------:R-:W-:Y:S01]  /*11eb0*/  IMAD.MOV.U32 R0, RZ, RZ, 0x7f ;  /* 0x0000007fff007424 */ /* 0x000fe200078e00ff */
[----:B------:R-:W-:-:S04]  /*11ec0*/  ISETP.GT.U32.AND P0, PT, R4, 0x7f800000, PT ;  /* 0x7f8000000400780c */ /* 0x000fc80003f04070 */
[----:B------:R-:W-:-:S09]  /*11ed0*/  SEL R0, R0, 0x7c, P0 ;  /* 0x0000007c00007807 */ /* 0x000fd20000000000 */
.L_x_25069:
[----:B------:R-:W-:Y:S05]  /*11ee0*/  BSYNC.RECONVERGENT B0 ;  /* 0x0000000000007941 */ /* 0x000fea0003800200 */
.L_x_25067:
[----:B------:R-:W-:-:S04]  /*11ef0*/  SHF.R.U32.HI R5, RZ, 0x18, R22 ;  /* 0x00000018ff057819 */ /* 0x000fc80000011616 */
[----:B------:R-:W-:-:S05]  /*11f00*/  LOP3.LUT R5, R0, 0x80, R5, 0xf8, !PT ;  /* 0x0000008000057812 */ /* 0x000fca00078ef805 */
[----:B------:R-:W-:Y:S01]  /*11f10*/  STG.E.U8 desc[UR36][R2.64], R5 ;  /* 0x0000000502007986 */ /* 0x000fe2000c101124 */
[----:B------:R-:W-:Y:S05]  /*11f20*/  EXIT ;  /* 0x000000000000794d */ /* 0x000fea0003800000 */
.L_x_25061:
[----:B------:R-:W-:-:S05]  /*11f30*/  F2FP.BF16.F32.PACK_AB R22, RZ, R22 ;  /* 0x00000016ff16723e */ /* 0x000fca00000010ff */
[----:B------:R-:W-:Y:S01]  /*11f40*/  STG.E.U16 desc[UR36][R2.64], R22 ;  /* 0x0000001602007986 */ /* 0x000fe2000c101524 */
[----:B------:R-:W-:Y:S05]  /*11f50*/  EXIT ;  /* 0x000000000000794d */ /* 0x000fea0003800000 */
        .weak           $__internal_55_$__cuda_sm3x_div_rn_ftz_f32_slowpath
        .type           $__internal_55_$__cuda_sm3x_div_rn_ftz_f32_slowpath,@function
        .size           $__internal_55_$__cuda_sm3x_div_rn_ftz_f32_slowpath,(.L_x_60649 - $__internal_55_$__cuda_sm3x_div_rn_ftz_f32_slowpath)
$__internal_55_$__cuda_sm3x_div_rn_ftz_f32_slowpath:
        /* <DEDUP_REMOVED lines=16> */
[----:B------:R-:W-:Y:S02]  /*12060*/  FSETP.NEU.FTZ.AND P0, PT, R11, RZ, PT ;  /* 0x000000ff0b00720b */ /* 0x000fe40003f1d000 */
[----:B------:R-:W-:Y:S02]  /*12070*/  FSETP.NEU.FTZ.AND P4, PT, R13, RZ, PT ;  /* 0x000000ff0d00720b */ /* 0x000fe40003f9d000 */
[----:B------:R-:W-:-:S11]  /*12080*/  FSETP.NEU.FTZ.AND P6, PT, R11, RZ, PT ;  /* 0x000000ff0b00720b */ /* 0x000fd60003fdd000 */
[----:B------:R-:W-:Y:S05]  /*12090*/  @!P4 BREAK.RELIABLE !P0, B1 ;  /* 0x000000000001c942 */ /* 0x000fea0004000100 */
[----:B------:R-:W-:Y:S05]  /*120a0*/  @!P4 BRA !P0, `(.L_x_25074) ;  /* 0x0000000000bcc947 */ /* 0x000fea0004000000 */
[----:B------:R-:W-:Y:S02]  /*120b0*/  FSETP.NEU.FTZ.AND P0, PT, |R11|, +INF , PT ;  /* 0x7f8000000b00780b */ /* 0x000fe40003f1d200 */
        /* <DEDUP_REMOVED lines=10> */
.L_x_25072:
[----:B------:R-:W-:Y:S05]  /*12160*/  BSYNC.RELIABLE B1 ;  /* 0x0000000000017941 */ /* 0x000fea0003800100 */
.L_x_25071:
[----:B------:R-:W-:Y:S01]  /*12170*/  VIADD R3, R3, 0xffffff81 ;  /* 0xffffff8103037836 */ /* 0x000fe20000000000 */
[----:B------:R-:W-:Y:S01]  /*12180*/  BSSY.RECONVERGENT B1, `(.L_x_25077) ;  /* 0x000001b000017945 */ /* 0x000fe20003800200 */
[----:B------:R-:W-:Y:S02]  /*12190*/  VIADD R8, R8, 0xffffff81 ;  /* 0xffffff8108087836 */ /* 0x000fe40000000000 */
[----:B------:R-:W-:Y:S02]  /*121a0*/  IMAD R14, R3, -0x800000, R13 ;  /* 0xff800000030e7824 */ /* 0x000fe400078e020d */
[C---:B------:R-:W-:Y:S01]  /*121b0*/  IMAD R0, R8.reuse, -0x800000, R11 ;  /* 0xff80000008007824 */ /* 0x040fe200078e020b */
[----:B------:R-:W-:Y:S01]  /*121c0*/  IADD3 R3, PT, PT, R8, -R3, RZ ;  /* 0x8000000308037210 */ /* 0x000fe20007ffe0ff */
        /* <DEDUP_REMOVED lines=10> */
[----:B------:R-:W-:-:S05]  /*12270*/  LOP3.LUT R8, R5, 0xff, RZ, 0xc0, !PT ;  /* 0x000000ff05087812 */ /* 0x000fca00078ec0ff */
[----:B------:R-:W-:-:S04]  /*12280*/  IMAD.IADD R5, R8, 0x1, R3 ;  /* 0x0000000108057824 */ /* 0x000fc800078e0203 */
        /* <DEDUP_REMOVED lines=9> */
.L_x_25078:
[----:B------:R-:W-:-:S07]  /*12320*/  LEA R0, R3, R0, 0x17 ;  /* 0x0000000003007211 */ /* 0x000fce00078eb8ff */
.L_x_25079:
[----:B------:R-:W-:Y:S05]  /*12330*/  BSYNC.RECONVERGENT B1 ;  /* 0x0000000000017941 */ /* 0x000fea0003800200 */
.L_x_25077:
[----:B------:R-:W-:Y:S05]  /*12340*/  BRA `(.L_x_25080) ;  /* 0x0000000000207947 */ /* 0x000fea0003800000 */
.L_x_25076:
[----:B------:R-:W-:-:S04]  /*12350*/  LOP3.LUT R11, R13, 0x80000000, R11, 0x48, !PT ;  /* 0x800000000d0b7812 */ /* 0x000fc800078e480b */
[----:B------:R-:W-:Y:S01]  /*12360*/  LOP3.LUT R0, R11, 0x7f800000, RZ, 0xfc, !PT ;  /* 0x7f8000000b007812 */ /* 0x000fe200078efcff */
[----:B------:R-:W-:Y:S06]  /*12370*/  BRA `(.L_x_25080) ;  /* 0x0000000000147947 */ /* 0x000fec0003800000 */
.L_x_25075:
[----:B------:R-:W-:Y:S01]  /*12380*/  LOP3.LUT R0, R13, 0x80000000, R11, 0x48, !PT ;  /* 0x800000000d007812 */ /* 0x000fe200078e480b */
[----:B------:R-:W-:Y:S06]  /*12390*/  BRA `(.L_x_25080) ;  /* 0x00000000000c7947 */ /* 0x000fec0003800000 */
.L_x_25074:
[----:B------:R-:W0:Y:S01]  /*123a0*/  MUFU.RSQ R0, -QNAN ;  /* 0xffc0000000007908 */ /* 0x000e220000001400 */
[----:B------:R-:W-:Y:S05]  /*123b0*/  BRA `(.L_x_25080) ;  /* 0x0000000000047947 */ /* 0x000fea0003800000 */
.L_x_25073:
[----:B------:R-:W-:-:S07]  /*123c0*/  FADD.FTZ R0, R11, R13 ;  /* 0x0000000d0b007221 */ /* 0x000fce0000010000 */
.L_x_25080:
[----:B------:R-:W-:Y:S05]  /*123d0*/  BSYNC.RECONVERGENT B0 ;  /* 0x0000000000007941 */ /* 0x000fea0003800200 */
.L_x_25070:
[----:B------:R-:W-:-:S04]  /*123e0*/  IMAD.MOV.U32 R5, RZ, RZ, 0x0 ;  /* 0x00000000ff057424 */ /* 0x000fc800078e00ff */
[----:B0-----:R-:W-:Y:S05]  /*123f0*/  RET.REL.NODEC R4 `(_ZN2at6native27unrolled_elementwise_kernelIZZZNS0_50_GLOBAL__N__2680c7bb_12_PowKernel_cu_7dd49032_317024pow_tensor_scalar_kernelERNS_18TensorIteratorBaseERKN3c106ScalarEENKUlvE_clEvENKUlvE0_clEvEUlNS5_7complexIfEEE0_St5arrayIPcLm2EELi4E23TrivialOffsetCalculatorILi1EjESI_NS0_6memory12LoadWithCastILi1EEENSJ_13StoreWithCastILi1EEEEEviT_T0_T2_T3_T4_T5_) ;  /* 0xfffffedc04007950 */ /* 0x001fea0003c3ffff */
.L_x_25081:
        /* <DEDUP_REMOVED lines=16> */
.L_x_60649:


//--------------------- .text._ZN2at6native18elementwise_kernelILi128ELi2EZNS0_22gpu_kernel_impl_nocastIZZZNS0_50_GLOBAL__N__2680c7bb_12_PowKernel_cu_7dd49032_317024pow_tensor_scalar_kernelERNS_18TensorIteratorBaseERKN3c106ScalarEENKUlvE_clEvENKUlvE0_clEvEUlNS6_7complexIfEEE0_EEvS5_RKT_EUliE_EEviT1_ --------------------------
	.section	.text._ZN2at6native18elementwise_kernelILi128ELi2EZNS0_22gpu_kernel_impl_nocastIZZZNS0_50_GLOBAL__N__2680c7bb_12_PowKernel_cu_7dd49032_317024pow_tensor_scalar_kernelERNS_18TensorIteratorBaseERKN3c106ScalarEENKUlvE_clEvENKUlvE0_clEvEUlNS6_7complexIfEEE0_EEvS5_RKT_EUliE_EEviT1_,"ax",@progbits
	.align	128
        .global         _ZN2at6native18elementwise_kernelILi128ELi2EZNS0_22gpu_kernel_impl_nocastIZZZNS0_50_GLOBAL__N__2680c7bb_12_PowKernel_cu_7dd49032_317024pow_tensor_scalar_kernelERNS_18TensorIteratorBaseERKN3c106ScalarEENKUlvE_clEvENKUlvE0_clEvEUlNS6_7complexIfEEE0_EEvS5_RKT_EUliE_EEviT1_
        .type           _ZN2at6native18elementwise_kernelILi128ELi2EZNS0_22gpu_kernel_impl_nocastIZZZNS0_50_GLOBAL__N__2680c7bb_12_PowKernel_cu_7dd49032_317024pow_tensor_scalar_kernelERNS_18TensorIteratorBaseERKN3c106ScalarEENKUlvE_clEvENKUlvE0_clEvEUlNS6_7complexIfEEE0_EEvS5_RKT_EUliE_EEviT1_,@function
        .size           _ZN2at6native18elementwise_kernelILi128ELi2EZNS0_22gpu_kernel_impl_nocastIZZZNS0_50_GLOBAL__N__2680c7bb_12_PowKernel_cu_7dd49032_317024pow_tensor_scalar_kernelERNS_18TensorIteratorBaseERKN3c106ScalarEENKUlvE_clEvENKUlvE0_clEvEUlNS6_7complexIfEEE0_EEvS5_RKT_EUliE_EEviT1_,(.L_x_60650 - _ZN2at6native18elementwise_kernelILi128ELi2EZNS0_22gpu_kernel_impl_nocastIZZZNS0_50_GLOBAL__N__2680c7bb_12_PowKernel_cu_7dd49032_317024pow_tensor_scalar_kernelERNS_18TensorIteratorBaseERKN3c106ScalarEENKUlvE_clEvENKUlvE0_clEvEUlNS6_7complexIfEEE0_EEvS5_RKT_EUliE_EEviT1_)
        .other          _ZN2at6native18elementwise_kernelILi128ELi2EZNS0_22gpu_kernel_impl_nocastIZZZNS0_50_GLOBAL__N__2680c7bb_12_PowKernel_cu_7dd49032_317024pow_tensor_scalar_kernelERNS_18TensorIteratorBaseERKN3c106ScalarEENKUlvE_clEvENKUlvE0_clEvEUlNS6_7complexIfEEE0_EEvS5_RKT_EUliE_EEviT1_,@"STO_CUDA_ENTRY STV_DEFAULT"
_ZN2at6native18elementwise_kernelILi128ELi2EZNS0_22gpu_kernel_impl_nocastIZZZNS0_50_GLOBAL__N__2680c7bb_12_PowKernel_cu_7dd49032_317024pow_tensor_scalar_kernelERNS_18TensorIteratorBaseERKN3c106ScalarEENKUlvE_clEvENKUlvE0_clEvEUlNS6_7complexIfEEE0_EEvS5_RKT_EUliE_EEviT1_:
.text._ZN2at6native18elementwise_kernelILi128ELi2EZNS0_22gpu_kernel_impl_nocastIZZZNS0_50_GLOBAL__N__2680c7bb_12_PowKernel_cu_7dd49032_317024pow_tensor_scalar_kernelERNS_18TensorIteratorBaseERKN3c106ScalarEENKUlvE_clEvENKUlvE0_clEvEUlNS6_7complexIfEEE0_EEvS5_RKT_EUliE_EEviT1_:
[----:B------:R-:W-:Y:S01]  /*0000*/  LDC R1, c[0x0][0x37c] ;  /* 0x0000df00ff017b82 */ /* 0x000fe20000000800 */
[----:B------:R-:W0:Y:S07]  /*0010*/  S2R R5, SR_TID.X ;  /* 0x0000000000057919 */ /* 0x000e2e0000002100 */
[----:B------:R-:W1:Y:S01]  /*0020*/  S2UR UR4, SR_CTAID.X ;  /* 0x00000000000479c3 */ /* 0x000e620000002500 */
[----:B------:R-:W2:Y:S01]  /*0030*/  LDCU UR5, c[0x0][0x380] ;  /* 0x00007000ff0577ac */ /* 0x000ea20008000800 */
[----:B------:R-:W-:Y:S01]  /*0040*/  BSSY.RECONVERGENT B2, `(.L_x_25082) ;  /* 0x00003e2000027945 */ /* 0x000fe20003800200 */
[----:B------:R-:W3:Y:S05]  /*0050*/  LDCU.64 UR6, c[0x0][0x358] ;  /* 0x00006b00ff0677ac */ /* 0x000eea0008000a00 */
[----:B------:R-:W4:Y:S01]  /*0060*/  LDC R0, c[0x0][0x388] ;  /* 0x0000e200ff007b82 */ /* 0x000f220000000800 */
[----:B-1----:R-:W-:-:S06]  /*0070*/  USHF.L.U32 UR4, UR4, 0x8, URZ ;  /* 0x0000000804047899 */ /* 0x002fcc00080006ff */
[----:B0-----:R-:W-:Y:S02]  /*0080*/  LOP3.LUT R5, R5, UR4, RZ, 0xfc, !PT ;  /* 0x0000000405057c12 */ /* 0x001fe4000f8efcff */
[----:B----4-:R-:W-:Y:S02]  /*0090*/  IADD3 R20, PT, PT, R0, -0x1, RZ ;  /* 0xffffffff00147810 */ /* 0x010fe40007ffe0ff */
[----:B--2---:R-:W-:Y:S02]  /*00a0*/  ISETP.GE.AND P0, PT, R5, UR5, PT ;  /* 0x0000000505007c0c */ /* 0x004fe4000bf06270 */
[----:B------:R-:W-:-:S04]  /*00b0*/  VIMNMX.U32 R4, PT, PT, R20, 0x18, PT ;  /* 0x0000001814047848 */ /* 0x000fc80003fe0000 */
[----:B------:R-:W-:-:S07]  /*00c0*/  IADD3 R4, PT, PT, R4, 0x1, RZ ;  /* 0x0000000104047810 */ /* 0x000fce0007ffe0ff */
[----:B---3--:R-:W-:Y:S05]  /*00d0*/  @P0 BRA `(.L_x_25083) ;  /* 0x0000003c00600947 */ /* 0x008fea0003800000 */
[----:B------:R-:W-:Y:S01]  /*00e0*/  ISETP.NE.AND P0, PT, R0, RZ, PT ;  /* 0x000000ff0000720c */ /* 0x000fe20003f05270 */
[----:B------:R-:W-:Y:S01]  /*00f0*/  HFMA2 R0, -RZ, RZ, 0, 0 ;  /* 0x00000000ff007431 */ /* 0x000fe200000001ff */
[----:B------:R-:W-:-:S11]  /*0100*/  MOV R7, RZ ;  /* 0x000000ff00077202 */ /* 0x000fd60000000f00 */
[----:B------:R-:W-:Y:S05]  /*0110*/  @!P0 BRA `(.L_x_25084) ;  /* 0x0000001000a88947 */ /* 0x000fea0003800000 */
        /* <DEDUP_REMOVED lines=298> */
.L_x_25084:
[----:B------:R-:W0:Y:S02]  /*13c0*/  LDCU.64 UR4, c[0x0][0x588] ;  /* 0x0000b100ff0477ac */ /* 0x000e240008000a00 */
[----:B0-----:R-:W-:-:S04]  /*13d0*/  IADD3 R2, P0, PT, R0, UR4, RZ ;  /* 0x0000000400027c10 */ /* 0x001fc8000ff1e0ff */
[----:B------:R-:W-:-:S06]  /*13e0*/  IADD3.X R3, PT, PT, RZ, UR5, RZ, P0, !PT ;  /* 0x00000005ff037c10 */ /* 0x000fcc00087fe4ff */
[----:B------:R-:W2:Y:S01]  /*13f0*/  LDG.E.64 R2, desc[UR6][R2.64] ;  /* 0x0000000602027981 */ /* 0x000ea2000c1e1b00 */
[----:B------:R-:W-:Y:S01]  /*1400*/  BSSY.RECONVERGENT B1, `(.L_x_25085) ;  /* 0x0000264000017945 */ /* 0x000fe20003800200 */
[----:B--2---:R-:W-:Y:S02]  /*1410*/  FSETP.NAN.FTZ.AND P1, PT, R2, R2, PT ;  /* 0x000000020200720b */ /* 0x004fe40003f38000 */
        /* <DEDUP_REMOVED lines=9> */
[----:B------:R-:W-:-:S04]  /*14b0*/  FSEL R9, R15, R10, P3 ;  /* 0x0000000a0f097208 */ /* 0x000fc80001800000 */
        /* <DEDUP_REMOVED lines=20> */
[----:B------:R-:W-:Y:S05]  /*1600*/  CALL.REL.NOINC `($__internal_56_$__cuda_sm3x_div_rn_ftz_f32_slowpath) ;  /* 0x0000006400ac7944 */ /* 0x000fea0003c00000 */
[----:B------:R-:W-:-:S07]  /*1610*/  MOV R8, R0 ;  /* 0x0000000000087202 */ /* 0x000fce0000000f00 */
.L_x_25088:
[----:B------:R-:W-:Y:S05]  /*1620*/  BSYNC.RECONVERGENT B4 ;  /* 0x0000000000047941 */ /* 0x000fea0003800200 */
.L_x_25087:
[----:B------:R-:W-:Y:S02]  /*1630*/  HFMA2 R11, -RZ, RZ, 0.89990234375, 10328 ;  /* 0x3b33710bff0b7431 */ /* 0x000fe400000001ff */
[----:B------:R-:W-:Y:S01]  /*1640*/  FMUL.FTZ R0, R8, R8 ;  /* 0x0000000808007220 */ /* 0x000fe20000410000 */
[----:B------:R-:W-:Y:S01]  /*1650*/  IMAD.MOV.U32 R13, RZ, RZ, 0x3f6ee581 ;  /* 0x3f6ee581ff0d7424 */ /* 0x000fe200078e00ff */
[----:B------:R-:W-:Y:S02]  /*1660*/  ISETP.GE.AND P0, PT, R2, RZ, PT ;  /* 0x000000ff0200720c */ /* 0x000fe40003f06270 */
[----:B------:R-:W-:Y:S01]  /*1670*/  FFMA.FTZ R11, R0, R11, -0.015681877732276916504 ;  /* 0xbc807748000b7423 */ /* 0x000fe2000001000b */
[C---:B------:R-:W-:Y:S01]  /*1680*/  FSETP.NEU.FTZ.AND P2, PT, |R2|.reuse, |R3|, PT ;  /* 0x400000030200720b */ /* 0x040fe20003f5d200 */
        /* <DEDUP_REMOVED lines=22> */
.L_x_25086:
[C---:B------:R-:W-:Y:S01]  /*17f0*/  FADD.FTZ R6, |R2|.reuse, -RZ ;  /* 0x800000ff02067221 */ /* 0x040fe20000010200 */
        /* <DEDUP_REMOVED lines=9> */
[----:B------:R-:W-:Y:S02]  /*1890*/  HFMA2 R13, -RZ, RZ, 1.875, 0 ;  /* 0x3f800000ff0d7431 */ /* 0x000fe400000001ff */
[----:B------:R-:W-:Y:S01]  /*18a0*/  FADD.FTZ R6, |R6|, -RZ ;  /* 0x800000ff06067221 */ /* 0x000fe20000010200 */
[----:B------:R-:W-:Y:S01]  /*18b0*/  FADD.FTZ R11, |R8|, -RZ ;  /* 0x800000ff080b7221 */ /* 0x000fe20000010200 */
[----:B------:R-:W-:Y:S04]  /*18c0*/  BSSY.RECONVERGENT B4, `(.L_x_25091) ;  /* 0x000001c000047945 */ /* 0x000fe80003800200 */
[----:B------:R-:W-:-:S02]  /*18d0*/  VIMNMX R8, PT, PT, R6, R11, !PT ;  /* 0x0000000b06087248 */ /* 0x000fc40007fe0100 */
[----:B------:R-:W-:Y:S02]  /*18e0*/  VIMNMX R6, PT, PT, R6, R11, PT ;  /* 0x0000000b06067248 */ /* 0x000fe40003fe0100 */
        /* <DEDUP_REMOVED lines=23> */
[----:B------:R-:W-:Y:S05]  /*1a60*/  CALL.REL.NOINC `($__internal_56_$__cuda_sm3x_div_rn_ftz_f32_slowpath) ;  /* 0x0000006000947944 */ /* 0x000fea0003c00000 */
[----:B------:R-:W-:-:S07]  /*1a70*/  MOV R10, R0 ;  /* 0x00000000000a7202 */ /* 0x000fce0000000f00 */
.L_x_25092:
[----:B------:R-:W-:Y:S05]  /*1a80*/  BSYNC.RECONVERGENT B4 ;  /* 0x0000000000047941 */ /* 0x000fea0003800200 */
.L_x_25091:
[----:B------:R-:W-:Y:S02]  /*1a90*/  HFMA2 R11, -RZ, RZ, 0.89990234375, 10328 ;  /* 0x3b33710bff0b7431 */ /* 0x000fe400000001ff */
[----:B------:R-:W-:Y:S01]  /*1aa0*/  FMUL.FTZ R0, R10, R10 ;  /* 0x0000000a0a007220 */ /* 0x000fe20000410000 */
[----:B------:R-:W-:Y:S01]  /*1ab0*/  MOV R13, 0x3f6ee581 ;  /* 0x3f6ee581000d7802 */ /* 0x000fe20000000f00 */
[----:B------:R-:W-:Y:S01]  /*1ac0*/  HFMA2 R8, -RZ, RZ, 2.04296875, -15.78125 ;  /* 0x4016cbe4ff087431 */ /* 0x000fe200000001ff */
        /* <DEDUP_REMOVED lines=17> */
[----:B------:R-:W-:Y:S01]  /*1be0*/  @!P2 FSEL R0, R8, 0.78539818525314331055, !P1 ;  /* 0x3f490fdb0800a808 */ /* 0x000fe20004800000 */
[----:B------:R-:W-:Y:S01]  /*1bf0*/  FADD.FTZ R9, |R2|, |R3| ;  /* 0x4000000302097221 */ /* 0x000fe20000010200 */
[----:B------:R-:W-:-:S04]  /*1c00*/  @!P0 FSEL R0, RZ, 3.1415927410125732422, P1 ;  /* 0x40490fdbff008808 */ /* 0x000fc80000800000 */
[----:B------:R-:W-:Y:S02]  /*1c10*/  FSETP.NAN.FTZ.AND P0, PT, |R9|, |R9|, PT ;  /* 0x400000090900720b */ /* 0x000fe40003f18200 */
[----:B------:R-:W-:-:S04]  /*1c20*/  LOP3.LUT R0, R0, 0x80000000, R3, 0xb8, !PT ;  /* 0x8000000000007812 */ /* 0x000fc800078eb803 */
[----:B------:R-:W-:Y:S01]  /*1c30*/  FSEL R2, R9, R0, P0 ;  /* 0x0000000009027208 */ /* 0x000fe20000000000 */
[----:B------:R-:W-:Y:S06]  /*1c40*/  BRA `(.L_x_25089) ;  /* 0x0000001c007c7947 */ /* 0x000fec0003800000 */
.L_x_25090:
        /* <DEDUP_REMOVED lines=15> */
[----:B------:R-:W-:Y:S01]  /*1d40*/  MOV R17, R0 ;  /* 0x0000000000117202 */ /* 0x000fe20000000f00 */
[----:B------:R-:W-:Y:S01]  /*1d50*/  IMAD.MOV.U32 R9, RZ, RZ, 0x3f800000 ;  /* 0x3f800000ff097424 */ /* 0x000fe200078e00ff */
[----:B------:R-:W-:-:S07]  /*1d60*/  MOV R8, 0x1d80 ;  /* 0x00001d8000087802 */ /* 0x000fce0000000f00 */
[----:B------:R-:W-:Y:S05]  /*1d70*/  CALL.REL.NOINC `($__internal_56_$__cuda_sm3x_div_rn_ftz_f32_slowpath) ;  /* 0x0000005c00d07944 */ /* 0x000fea0003c00000 */
[----:B------:R-:W-:-:S07]  /*1d80*/  MOV R8, R0 ;  /* 0x0000000000087202 */ /* 0x000fce0000000f00 */
.L_x_25096:
[----:B------:R-:W-:Y:S05]  /*1d90*/  BSYNC.RECONVERGENT B4 ;  /* 0x0000000000047941 */ /* 0x000fea0003800200 */
.L_x_25095:
[----:B------:R-:W-:Y:S02]  /*1da0*/  HFMA2 R9, -RZ, RZ, 0.89990234375, 10328 ;  /* 0x3b33710bff097431 */ /* 0x000fe400000001ff */
[----:B------:R-:W-:Y:S01]  /*1db0*/  FMUL.FTZ R0, R8, R8 ;  /* 0x0000000808007220 */ /* 0x000fe20000410000 */
[----:B------:R-:W-:Y:S02]  /*1dc0*/  MOV R11, 0x3f6ee581 ;  /* 0x3f6ee581000b7802 */ /* 0x000fe40000000f00 */
[----:B------:R-:W-:Y:S01]  /*1dd0*/  ISETP.GE.AND P0, PT, R2, RZ, PT ;  /* 0x000000ff0200720c */ /* 0x000fe20003f06270 */
        /* <DEDUP_REMOVED lines=22> */
.L_x_25094:
[----:B------:R-:W-:Y:S01]  /*1f40*/  FMUL.FTZ R13, R0, R0 ;  /* 0x00000000000d7220 */ /* 0x000fe20000410000 */
[----:B------:R-:W-:Y:S01]  /*1f50*/  MOV R10, 0x3f800000 ;  /* 0x3f800000000a7802 */ /* 0x000fe20000000f00 */
[----:B------:R-:W-:Y:S01]  /*1f60*/  HFMA2 R11, -RZ, RZ, 1.3056640625, -1.8671875 ;  /* 0x3d39bf78ff0b7431 */ /* 0x000fe200000001ff */
[----:B------:R-:W0:Y:S01]  /*1f70*/  FCHK P2, R0, 1 ;  /* 0x3f80000000007902 */ /* 0x000e220000040000 */
[C---:B------:R-:W-:Y:S01]  /*1f80*/  FADD.FTZ.RZ R6, R13.reuse, 1 ;  /* 0x3f8000000d067421 */ /* 0x040fe2000001c000 */
[C---:B------:R-:W-:Y:S01]  /*1f90*/  ISETP.GE.U32.AND P0, PT, R13.reuse, 0x7f800000, PT ;  /* 0x7f8000000d00780c */ /* 0x040fe20003f06070 */
[----:B------:R-:W-:Y:S03]  /*1fa0*/  BSSY.RECONVERGENT B4, `(.L_x_25097) ;  /* 0x0000025000047945 */ /* 0x000fe60003800200 */
[----:B------:R-:W-:Y:S02]  /*1fb0*/  IADD3 R6, PT, PT, R6, -0x3f400000, RZ ;  /* 0xc0c0000006067810 */ /* 0x000fe40007ffe0ff */
[----:B------:R-:W-:-:S02]  /*1fc0*/  ISETP.GT.AND P1, PT, R13, -0x40800000, P0 ;  /* 0xbf8000000d00780c */ /* 0x000fc40000724270 */
        /* <DEDUP_REMOVED lines=29> */
[----:B------:R-:W-:Y:S01]  /*21a0*/  IMAD.MOV.U32 R17, RZ, RZ, R0 ;  /* 0x000000ffff117224 */ /* 0x000fe200078e0000 */
[----:B------:R-:W-:Y:S02]  /*21b0*/  MOV R9, 0x3f800000 ;  /* 0x3f80000000097802 */ /* 0x000fe40000000f00 */
[----:B------:R-:W-:-:S07]  /*21c0*/  MOV R8, 0x21e0 ;  /* 0x000021e000087802 */ /* 0x000fce0000000f00 */
[----:B------:R-:W-:Y:S05]  /*21d0*/  CALL.REL.NOINC `($__internal_56_$__cuda_sm3x_div_rn_ftz_f32_slowpath) ;  /* 0x0000005800b87944 */ /* 0x000fea0003c00000 */
[----:B------:R-:W-:-:S07]  /*21e0*/  MOV R8, R0 ;  /* 0x0000000000087202 */ /* 0x000fce0000000f00 */
.L_x_25098:
[----:B------:R-:W-:Y:S05]  /*21f0*/  BSYNC.RECONVERGENT B4 ;  /* 0x0000000000047941 */ /* 0x000fea0003800200 */
.L_x_25097:
        /* <DEDUP_REMOVED lines=26> */
.L_x_25093:
        /* <DEDUP_REMOVED lines=32> */
[----:B------:R-:W-:Y:S05]  /*25a0*/  CALL.REL.NOINC `($__internal_56_$__cuda_sm3x_div_rn_ftz_f32_slowpath) ;  /* 0x0000005400c47944 */ /* 0x000fea0003c00000 */
[----:B------:R-:W-:-:S07]  /*25b0*/  MOV R10, R0 ;  /* 0x00000000000a7202 */ /* 0x000fce0000000f00 */
.L_x_25101:
[----:B------:R-:W-:Y:S05]  /*25c0*/  BSYNC.RECONVERGENT B4 ;  /* 0x0000000000047941 */ /* 0x000fea0003800200 */
.L_x_25100:
[----:B------:R-:W-:Y:S02]  /*25d0*/  HFMA2 R11, -RZ, RZ, 0.89990234375, 10328 ;  /* 0x3b33710bff0b7431 */ /* 0x000fe400000001ff */
[----:B------:R-:W-:Y:S01]  /*25e0*/  FMUL.FTZ R0, R10, R10 ;  /* 0x0000000a0a007220 */ /* 0x000fe20000410000 */
[----:B------:R-:W-:Y:S01]  /*25f0*/  MOV R13, 0x3f6ee581 ;  /* 0x3f6ee581000d7802 */ /* 0x000fe20000000f00 */
[----:B------:R-:W-:Y:S01]  /*2600*/  IMAD.MOV.U32 R8, RZ, RZ, 0x4016cbe4 ;  /* 0x4016cbe4ff087424 */ /* 0x000fe200078e00ff */
        /* <DEDUP_REMOVED lines=24> */
.L_x_25099:
[----:B------:R-:W-:-:S13]  /*2790*/  FSETP.GE.FTZ.AND P0, PT, R9, 1, PT ;  /* 0x3f8000000900780b */ /* 0x000fda0003f16000 */
[----:B------:R-:W-:Y:S05]  /*27a0*/  @!P0 BRA `(.L_x_25102) ;  /* 0x00000004002c8947 */ /* 0x000fea0003800000 */
[C---:B------:R-:W-:Y:S01]  /*27b0*/  FADD.FTZ R6, R9.reuse, -1 ;  /* 0xbf80000009067421 */ /* 0x040fe20000010000 */
[----:B------:R-:W-:Y:S01]  /*27c0*/  FADD.FTZ R11, R9, 1 ;  /* 0x3f800000090b7421 */ /* 0x000fe20000010000 */
[----:B------:R-:W-:Y:S01]  /*27d0*/  MOV R15, 0x3d39bf78 ;  /* 0x3d39bf78000f7802 */ /* 0x000fe20000000f00 */
[----:B------:R-:W-:Y:S01]  /*27e0*/  FCHK P2, R0, R9 ;  /* 0x0000000900007302 */ /* 0x000fe20000040000 */
[----:B------:R-:W-:Y:S01]  /*27f0*/  BSSY.RECONVERGENT B4, `(.L_x_25103) ;  /* 0x000002a000047945 */ /* 0x000fe20003800200 */
[----:B------:R-:W-:-:S04]  /*2800*/  FMUL.FTZ R11, R6, R11 ;  /* 0x0000000b060b7220 */ /* 0x000fc80000410000 */
[----:B------:R-:W-:Y:S01]  /*2810*/  FFMA.FTZ R13, R0, R0, R11 ;  /* 0x00000000000d7223 */ /* 0x000fe2000001000b */
[----:B------:R-:W-:-:S03]  /*2820*/  HFMA2 R11, -RZ, RZ, 1.875, 0 ;  /* 0x3f800000ff0b7431 */ /* 0x000fc600000001ff */
        /* <DEDUP_REMOVED lines=8> */
[----:B------:R-:W-:Y:S02]  /*28b0*/  FFMA.FTZ R11, R10, 0.25, -R11 ;  /* 0x3e8000000a0b7823 */ /* 0x000fe4000001080b */
        /* <DEDUP_REMOVED lines=27> */
[----:B------:R-:W-:Y:S05]  /*2a70*/  CALL.REL.NOINC `($__internal_56_$__cuda_sm3x_div_rn_ftz_f32_slowpath) ;  /* 0x0000005000907944 */ /* 0x000fea0003c00000 */
[----:B------:R-:W-:-:S07]  /*2a80*/  MOV R8, R0 ;  /* 0x0000000000087202 */ /* 0x000fce0000000f00 */
.L_x_25104:
[----:B------:R-:W-:Y:S05]  /*2a90*/  BSYNC.RECONVERGENT B4 ;  /* 0x0000000000047941 */ /* 0x000fea0003800200 */
.L_x_25103:
        /* <DEDUP_REMOVED lines=28> */
.L_x_25102:
        /* <DEDUP_REMOVED lines=17> */
[----:B------:R-:W-:Y:S05]  /*2d70*/  CALL.REL.NOINC `($__internal_56_$__cuda_sm3x_div_rn_ftz_f32_slowpath) ;  /* 0x0000004c00d07944 */ /* 0x000fea0003c00000 */
[----:B------:R-:W-:-:S07]  /*2d80*/  MOV R8, R0 ;  /* 0x0000000000087202 */ /* 0x000fce0000000f00 */
.L_x_25107:
[----:B------:R-:W-:Y:S05]  /*2d90*/  BSYNC.RECONVERGENT B4 ;  /* 0x0000000000047941 */ /* 0x000fea0003800200 */
.L_x_25106:
        /* <DEDUP_REMOVED lines=20> */
[----:B------:R-:W-:Y:S02]  /*2ee0*/  HFMA2 R8, -RZ, RZ, 2.04296875, -15.78125 ;  /* 0x4016cbe4ff087431 */ /* 0x000fe400000001ff */
[----:B------:R-:W-:-:S03]  /*2ef0*/  FADD.FTZ R9, |R2|, |R3| ;  /* 0x4000000302097221 */ /* 0x000fc60000010200 */
[----:B------:R-:W-:Y:S02]  /*2f00*/  @!P2 FSEL R0, R8, 0.78539818525314331055, !P0 ;  /* 0x3f490fdb0800a808 */ /* 0x000fe40004000000 */
[----:B------:R-:W-:Y:S02]  /*2f10*/  @!P1 FSEL R0, RZ, 3.1415927410125732422, P0 ;  /* 0x40490fdbff009808 */ /* 0x000fe40000000000 */
[----:B------:R-:W-:Y:S02]  /*2f20*/  FSETP.NAN.FTZ.AND P0, PT, |R9|, |R9|, PT ;  /* 0x400000090900720b */ /* 0x000fe40003f18200 */
[----:B------:R-:W-:-:S04]  /*2f30*/  LOP3.LUT R0, R0, 0x80000000, R3, 0xb8, !PT ;  /* 0x8000000000007812 */ /* 0x000fc800078eb803 */
[----:B------:R-:W-:Y:S01]  /*2f40*/  FSEL R2, R9, R0, P0 ;  /* 0x0000000009027208 */ /* 0x000fe20000000000 */
[----:B------:R-:W-:Y:S06]  /*2f50*/  BRA `(.L_x_25089) ;  /* 0x0000000800b87947 */ /* 0x000fec0003800000 */
.L_x_25105:
        /* <DEDUP_REMOVED lines=17> */
[-C--:B------:R-:W-:Y:S01]  /*3070*/  FMUL.FTZ R13, R19, R16.reuse ;  /* 0x00000010130d7220 */ /* 0x080fe20000410000 */
[----:B------:R-:W-:Y:S01]  /*3080*/  FMUL.FTZ R15, R21, R16 ;  /* 0x00000010150f7220 */ /* 0x000fe20000410000 */
[C---:B------:R-:W-:Y:S01]  /*3090*/  FMUL.FTZ R16, R17.reuse, R18 ;  /* 0x0000001211107220 */ /* 0x040fe20000410000 */
[----:B------:R-:W-:Y:S01]  /*30a0*/  FMUL.FTZ R14, R17, R14 ;  /* 0x0000000e110e7220 */ /* 0x000fe20000410000 */
[----:B------:R-:W-:Y:S01]  /*30b0*/  FMUL.FTZ R18, R21, R22 ;  /* 0x0000001615127220 */ /* 0x000fe20000410000 */
[----:B------:R-:W-:Y:S01]  /*30c0*/  FMUL.FTZ R12, R19, R19 ;  /* 0x00000013130c7220 */ /* 0x000fe20000410000 */
[----:B------:R-:W-:Y:S01]  /*30d0*/  FMUL.FTZ R17, R17, R17 ;  /* 0x0000001111117220 */ /* 0x000fe20000410000 */
[----:B------:R-:W-:-:S07]  /*30e0*/  FMUL.FTZ R21, R21, R21 ;  /* 0x0000001515157220 */ /* 0x000fce0000410000 */
.L_x_25109:
        /* <DEDUP_REMOVED lines=48> */
[----:B------:R-:W-:Y:S02]  /*33f0*/  ISETP.NE.AND P2, PT, R34, RZ, PT ;  /* 0x000000ff2200720c */ /* 0x000fe40003f45270 */
[----:B------:R-:W-:-:S03]  /*3400*/  FSEL R23, R21, R28, P6 ;  /* 0x0000001c15177208 */ /* 0x000fc60003000000 */
        /* <DEDUP_REMOVED lines=13> */
[----:B------:R-:W-:-:S05]  /*34e0*/  MOV R21, R23 ;  /* 0x0000001700157202 */ /* 0x000fca0000000f00 */
[----:B------:R-:W-:Y:S05]  /*34f0*/  @!P0 BRA `(.L_x_25109) ;  /* 0xfffffff800fc8947 */ /* 0x000fea000383ffff */
[----:B------:R-:W-:Y:S05]  /*3500*/  BSYNC.RECONVERGENT B0 ;  /* 0x0000000000007941 */ /* 0x000fea0003800200 */
.L_x_25108:
        /* <DEDUP_REMOVED lines=55> */
.L_x_25111:
[----:B------:R-:W-:Y:S05]  /*3880*/  BSYNC.RECONVERGENT B4 ;  /* 0x0000000000047941 */ /* 0x000fea0003800200 */
.L_x_25110:
        /* <DEDUP_REMOVED lines=26> */
[----:B------:R-:W-:-:S07]  /*3a30*/  FSEL R2, R9, R0, P0 ;  /* 0x0000000009027208 */ /* 0x000fce0000000000 */
.L_x_25089:
[----:B------:R-:W-:Y:S05]  /*3a40*/  BSYNC.RECONVERGENT B1 ;  /* 0x0000000000017941 */ /* 0x000fea0003800200 */
.L_x_25085:
        /* <DEDUP_REMOVED lines=20> */
[----:B-1----:R-:W-:Y:S01]  /*3b90*/  @!P1 FADD.FTZ R0, R3, -R3 ;  /* 0x8000000303009221 */ /* 0x002fe20000010000 */
[----:B---3--:R-:W-:Y:S02]  /*3ba0*/  @P1 MOV R2, R3 ;  /* 0x0000000300021202 */ /* 0x008fe40000000f00 */
[----:B------:R-:W-:Y:S02]  /*3bb0*/  @!P1 FSEL R2, R9, RZ, P0 ;  /* 0x000000ff09029208 */ /* 0x000fe40000000000 */
[----:B------:R-:W-:Y:S01]  /*3bc0*/  @!P1 FSEL R3, R0, RZ, P0 ;  /* 0x000000ff00039208 */ /* 0x000fe20000000000 */
[----:B------:R-:W-:Y:S06]  /*3bd0*/  BRA `(.L_x_25113) ;  /* 0x0000000000887947 */ /* 0x000fec0003800000 */
.L_x_25114:
[----:B-1----:R-:W-:-:S04]  /*3be0*/  IADD3 R0, PT, PT, R9, -0x42b17218, RZ ;  /* 0xbd4e8de809007810 */ /* 0x002fc80007ffe0ff */
[----:B------:R-:W-:-:S13]  /*3bf0*/  ISETP.GT.U32.AND P0, PT, R0, 0x8e8e5c, PT ;  /* 0x008e8e5c0000780c */ /* 0x000fda0003f04070 */
[----:B------:R-:W-:Y:S05]  /*3c00*/  @P0 BRA `(.L_x_25115) ;  /* 0x0000000000600947 */ /* 0x000fea0003800000 */
[----:B------:R-:W-:Y:S01]  /*3c10*/  FADD.FTZ R0, R9, -162.88958740234375 ;  /* 0xc322e3bc09007421 */ /* 0x000fe20000010000 */
[----:B--2---:R-:W-:-:S03]  /*3c20*/  FMUL.RZ R10, R3, 0.15915493667125701904 ;  /* 0x3e22f983030a7820 */ /* 0x004fc6000040c000 */
[----:B------:R-:W-:Y:S01]  /*3c30*/  FMUL.FTZ R0, R0, 1.4426950216293334961 ;  /* 0x3fb8aa3b00007820 */ /* 0x000fe20000410000 */
[----:B------:R-:W0:Y:S08]  /*3c40*/  MUFU.SIN R11, R10 ;  /* 0x0000000a000b7308 */ /* 0x000e300000000400 */
[----:B------:R-:W3:Y:S02]  /*3c50*/  MUFU.EX2 R0, R0 ;  /* 0x0000000000007308 */ /* 0x000ee40000000800 */
[----:B---3--:R-:W-:-:S02]  /*3c60*/  LEA.HI R2, R0, 0xffffffed, RZ, 0x9 ;  /* 0xffffffed00027811 */ /* 0x008fc400078f48ff */
        /* <DEDUP_REMOVED lines=18> */
.L_x_25115:
[----:B--2---:R-:W-:Y:S01]  /*3d90*/  FMUL.RZ R0, R3, 0.15915493667125701904 ;  /* 0x3e22f98303007820 */ /* 0x004fe2000040c000 */
[----:B------:R-:W-:-:S03]  /*3da0*/  FMUL.FTZ R9, R9, 1.4426950216293334961 ;  /* 0x3fb8aa3b09097820 */ /* 0x000fc60000410000 */
[----:B---3--:R-:W0:Y:S08]  /*3db0*/  MUFU.COS R2, R0 ;  /* 0x0000000000027308 */ /* 0x008e300000000000 */
[----:B------:R-:W1:Y:S08]  /*3dc0*/  MUFU.SIN R6, R0 ;  /* 0x0000000000067308 */ /* 0x000e700000000400 */
[----:B------:R-:W0:Y:S02]  /*3dd0*/  MUFU.EX2 R9, R9 ;  /* 0x0000000900097308 */ /* 0x000e240000000800 */
[C---:B0-----:R-:W-:Y:S01]  /*3de0*/  FMUL.FTZ R2, R9.reuse, R2 ;  /* 0x0000000209027220 */ /* 0x041fe20000410000 */
[----:B-1----:R-:W-:-:S07]  /*3df0*/  FMUL.FTZ R3, R9, R6 ;  /* 0x0000000609037220 */ /* 0x002fce0000410000 */
.L_x_25113:
[----:B------:R-:W-:Y:S05]  /*3e00*/  BSYNC.RECONVERGENT B0 ;  /* 0x0000000000007941 */ /* 0x000fea0003800200 */
.L_x_25112:
[----:B------:R-:W4:Y:S01]  /*3e10*/  LDCU.64 UR4, c[0x0][0x580] ;  /* 0x0000b000ff0477ac */ /* 0x000f220008000a00 */
[----:B------:R-:W-:Y:S02]  /*3e20*/  IADD3 R5, PT, PT, R5, 0x80, RZ ;  /* 0x0000008005057810 */ /* 0x000fe40007ffe0ff */
[----:B----4-:R-:W-:-:S05]  /*3e30*/  IADD3 R6, P0, PT, R7, UR4, RZ ;  /* 0x0000000407067c10 */ /* 0x010fca000ff1e0ff */
[----:B------:R-:W-:-:S05]  /*3e40*/  IMAD.X R7, RZ, RZ, UR5, P0 ;  /* 0x00000005ff077e24 */ /* 0x000fca00080e06ff */
[----:B0-23--:R0:W-:Y:S03]  /*3e50*/  STG.E.64 desc[UR6][R6.64], R2 ;  /* 0x0000000206007986 */ /* 0x00d1e6000c101b06 */
.L_x_25083:
[----:B------:R-:W-:Y:S05]  /*3e60*/  BSYNC.RECONVERGENT B2 ;  /* 0x0000000000027941 */ /* 0x000fea0003800200 */
.L_x_25082:
[----:B------:R-:W2:Y:S02]  /*3e70*/  LDCU UR4, c[0x0][0x380] ;  /* 0x00007000ff0477ac */ /* 0x000ea40008000800 */
[----:B--2---:R-:W-:-:S13]  /*3e80*/  ISETP.GE.AND P0, PT, R5, UR4, PT ;  /* 0x0000000405007c0c */ /* 0x004fda000bf06270 */
[----:B------:R-:W-:Y:S05]  /*3e90*/  @P0 EXIT ;  /* 0x000000000000094d */ /* 0x000fea0003800000 */
[----:B------:R-:W2:Y:S01]  /*3ea0*/  LDCU UR4, c[0x0][0x388] ;  /* 0x00007100ff0477ac */ /* 0x000ea20008000800 */
[----:B-1----:R-:W-:Y:S01]  /*3eb0*/  HFMA2 R0, -RZ, RZ, 0, 0 ;  /* 0x00000000ff007431 */ /* 0x002fe200000001ff */
[----:B0-----:R-:W-:Y:S01]  /*3ec0*/  MOV R7, RZ ;  /* 0x000000ff00077202 */ /* 0x001fe20000000f00 */
[----:B--2---:R-:W-:-:S09]  /*3ed0*/  UISETP.NE.AND UP0, UPT, UR4, URZ, UPT ;  /* 0x000000ff0400728c */ /* 0x004fd2000bf05270 */
[----:B------:R-:W-:Y:S05]  /*3ee0*/  BRA.U !UP0, `(.L_x_25116) ;  /* 0x0000001108a87547 */ /* 0x000fea000b800000 */
        /* <DEDUP_REMOVED lines=298> */
.L_x_25116:
[----:B------:R-:W0:Y:S02]  /*5190*/  LDCU.128 UR8, c[0x0][0x580] ;  /* 0x0000b000ff0877ac */ /* 0x000e240008000c00 */
[----:B0-----:R-:W-:-:S04]  /*51a0*/  IADD3 R4, P0, PT, R0, UR10, RZ ;  /* 0x0000000a00047c10 */ /* 0x001fc8000ff1e0ff */
[----:B------:R-:W-:-:S06]  /*51b0*/  IADD3.X R5, PT, PT, RZ, UR11, RZ, P0, !PT ;  /* 0x0000000bff057c10 */ /* 0x000fcc00087fe4ff */
[----:B------:R-:W2:Y:S01]  /*51c0*/  LDG.E.64 R4, desc[UR6][R4.64] ;  /* 0x0000000604047981 */ /* 0x000ea2000c1e1b00 */
[----:B------:R-:W-:Y:S01]  /*51d0*/  IADD3 R6, P2, PT, R7, UR8, RZ ;  /* 0x0000000807067c10 */ /* 0x000fe2000ff5e0ff */
[----:B------:R-:W-:Y:S03]  /*51e0*/  BSSY.RECONVERGENT B1, `(.L_x_25117) ;  /* 0x000026e000017945 */ /* 0x000fe60003800200 */
[----:B------:R-:W-:Y:S02]  /*51f0*/  IADD3.X R7, PT, PT, RZ, UR9, RZ, P2, !PT ;  /* 0x00000009ff077c10 */ /* 0x000fe400097fe4ff */
[----:B--2---:R-:W-:Y:S02]  /*5200*/  FSETP.NAN.FTZ.AND P0, PT, R4, R4, PT ;  /* 0x000000040400720b */ /* 0x004fe40003f18000 */
[----:B------:R-:W-:-:S04]  /*5210*/  FSETP.NAN.FTZ.AND P1, PT, R5, R5, PT ;  /* 0x000000050500720b */ /* 0x000fc80003f38000 */
[----:B------:R-:W-:-:S13]  /*5220*/  PLOP3.LUT P0, PT, P0, P1, PT, 0xf8, 0x8f ;  /* 0x00000000008f781c */ /* 0x000fda0000703f70 */
[----:B------:R-:W-:Y:S05]  /*5230*/  @P0 BRA `(.L_x_25118) ;  /* 0x0000002000b40947 */ /* 0x000fea0003800000 */
[C---:B------:R-:W-:Y:S01]  /*5240*/  FADD.FTZ R2, |R4|.reuse, -RZ ;  /* 0x800000ff04027221 */ /* 0x040fe20000010200 */
        /* <DEDUP_REMOVED lines=19> */
[----:B------:R-:W-:Y:S01]  /*5380*/  IMAD.MOV.U32 R11, RZ, RZ, 0x3d39bf78 ;  /* 0x3d39bf78ff0b7424 */ /* 0x000fe200078e00ff */
        /* <DEDUP_REMOVED lines=39> */
[----:B------:R-:W-:Y:S02]  /*5600*/  MOV R9, R3 ;  /* 0x0000000300097202 */ /* 0x000fe40000000f00 */
[----:B------:R-:W-:-:S07]  /*5610*/  MOV R8, 0x5630 ;  /* 0x0000563000087802 */ /* 0x000fce0000000f00 */
[----:B------:R-:W-:Y:S05]  /*5620*/  CALL.REL.NOINC `($__internal_56_$__cuda_sm3x_div_rn_ftz_f32_slowpath) ;  /* 0x0000002400a47944 */ /* 0x000fea0003c00000 */
[----:B------:R-:W-:-:S07]  /*5630*/  MOV R8, R0 ;  /* 0x0000000000087202 */ /* 0x000fce0000000f00 */
.L_x_25124:
[----:B------:R-:W-:Y:S05]  /*5640*/  BSYNC.RECONVERGENT B2 ;  /* 0x0000000000027941 */ /* 0x000fea0003800200 */
.L_x_25123:
[----:B------:R-:W-:Y:S02]  /*5650*/  HFMA2 R9, -RZ, RZ, 0.89990234375, 10328 ;  /* 0x3b33710bff097431 */ /* 0x000fe400000001ff */
[----:B------:R-:W-:Y:S01]  /*5660*/  FMUL.FTZ R0, R8, R8 ;  /* 0x0000000808007220 */ /* 0x000fe20000410000 */
[----:B------:R-:W-:Y:S02]  /*5670*/  MOV R11, 0x3f6ee581 ;  /* 0x3f6ee581000b7802 */ /* 0x000fe40000000f00 */
[----:B------:R-:W-:Y:S01]  /*5680*/  ISETP.GE.AND P0, PT, R4, RZ, PT ;  /* 0x000000ff0400720c */ /* 0x000fe20003f06270 */
[----:B------:R-:W-:Y:S01]  /*5690*/  FFMA.FTZ R9, R0, R9, -0.015681877732276916504 ;  /* 0xbc80774800097423 */ /* 0x000fe20000010009 */
[C---:B------:R-:W-:Y:S01]  /*56a0*/  FSETP.NEU.FTZ.AND P2, PT, |R4|.reuse, |R5|, PT ;  /* 0x400000050400720b */ /* 0x040fe20003f5d200 */
        /* <DEDUP_REMOVED lines=22> */
.L_x_25122:
        /* <DEDUP_REMOVED lines=16> */
[----:B------:R-:W-:Y:S02]  /*5910*/  MOV R9, R3 ;  /* 0x0000000300097202 */ /* 0x000fe40000000f00 */
[----:B------:R-:W-:-:S07]  /*5920*/  MOV R8, 0x5940 ;  /* 0x0000594000087802 */ /* 0x000fce0000000f00 */
[----:B------:R-:W-:Y:S05]  /*5930*/  CALL.REL.NOINC `($__internal_56_$__cuda_sm3x_div_rn_ftz_f32_slowpath) ;  /* 0x0000002000e07944 */ /* 0x000fea0003c00000 */
[----:B------:R-:W-:-:S07]  /*5940*/  MOV R8, R0 ;  /* 0x0000000000087202 */ /* 0x000fce0000000f00 */
.L_x_25128:
[----:B------:R-:W-:Y:S05]  /*5950*/  BSYNC.RECONVERGENT B2 ;  /* 0x0000000000027941 */ /* 0x000fea0003800200 */
.L_x_25127:
        /* <DEDUP_REMOVED lines=28> */
.L_x_25126:
        /* <DEDUP_REMOVED lines=17> */
[----:B------:R-:W-:Y:S01]  /*5c30*/  FMUL.FTZ R13, R16, R14 ;  /* 0x0000000e100d7220 */ /* 0x000fe20000410000 */
[C---:B------:R-:W-:Y:S01]  /*5c40*/  FMUL.FTZ R12, R15.reuse, R17 ;  /* 0x000000110f0c7220 */ /* 0x040fe20000410000 */
[----:B------:R-:W-:Y:S01]  /*5c50*/  FMUL.FTZ R11, R15, R15 ;  /* 0x0000000f0f0b7220 */ /* 0x000fe20000410000 */
[----:B------:R-:W-:Y:S01]  /*5c60*/  FMUL.FTZ R14, R18, R17 ;  /* 0x00000011120e7220 */ /* 0x000fe20000410000 */
[----:B------:R-:W-:Y:S01]  /*5c70*/  FMUL.FTZ R15, R16, R21 ;  /* 0x00000015100f7220 */ /* 0x000fe20000410000 */
[----:B------:R-:W-:Y:S01]  /*5c80*/  FMUL.FTZ R17, R18, R23 ;  /* 0x0000001712117220 */ /* 0x000fe20000410000 */
[----:B------:R-:W-:Y:S01]  /*5c90*/  FMUL.FTZ R16, R16, R16 ;  /* 0x0000001010107220 */ /* 0x000fe20000410000 */
[----:B------:R-:W-:-:S07]  /*5ca0*/  FMUL.FTZ R18, R18, R18 ;  /* 0x0000001212127220 */ /* 0x000fce0000410000 */
.L_x_25130:
        /* <DEDUP_REMOVED lines=66> */
.L_x_25129:
        /* <DEDUP_REMOVED lines=52> */
[----:B------:R-:W-:Y:S02]  /*6410*/  MOV R9, R3 ;  /* 0x0000000300097202 */ /* 0x000fe40000000f00 */
[----:B------:R-:W-:-:S07]  /*6420*/  MOV R8, 0x6440 ;  /* 0x0000644000087802 */ /* 0x000fce0000000f00 */
[----:B------:R-:W-:Y:S05]  /*6430*/  CALL.REL.NOINC `($__internal_56_$__cuda_sm3x_div_rn_ftz_f32_slowpath) ;  /* 0x0000001800207944 */ /* 0x000fea0003c00000 */
[----:B------:R-:W-:-:S07]  /*6440*/  IMAD.MOV.U32 R8, RZ, RZ, R0 ;  /* 0x000000ffff087224 */ /* 0x000fce00078e0000 */
.L_x_25132:
[----:B------:R-:W-:Y:S05]  /*6450*/  BSYNC.RECONVERGENT B2 ;  /* 0x0000000000027941 */ /* 0x000fea0003800200 */
.L_x_25131:
        /* <DEDUP_REMOVED lines=21> */
[----:B------:R-:W-:Y:S01]  /*65b0*/  @!P2 FSEL R0, R3, 0.78539818525314331055, !P0 ;  /* 0x3f490fdb0300a808 */ /* 0x000fe20004000000 */
[----:B------:R-:W-:Y:S01]  /*65c0*/  FADD.FTZ R3, |R4|, |R5| ;  /* 0x4000000504037221 */ /* 0x000fe20000010200 */
[----:B------:R-:W-:-:S04]  /*65d0*/  @!P1 FSEL R0, RZ, 3.1415927410125732422, P0 ;  /* 0x40490fdbff009808 */ /* 0x000fc80000000000 */
[----:B------:R-:W-:Y:S02]  /*65e0*/  FSETP.NAN.FTZ.AND P0, PT, |R3|, |R3|, PT ;  /* 0x400000030300720b */ /* 0x000fe40003f18200 */
[----:B------:R-:W-:-:S04]  /*65f0*/  LOP3.LUT R0, R0, 0x80000000, R5, 0xb8, !PT ;  /* 0x8000000000007812 */ /* 0x000fc800078eb805 */
[----:B------:R-:W-:Y:S01]  /*6600*/  FSEL R4, R3, R0, P0 ;  /* 0x0000000003047208 */ /* 0x000fe20000000000 */
[----:B------:R-:W-:Y:S06]  /*6610*/  BRA `(.L_x_25125) ;  /* 0x0000001000a87947 */ /* 0x000fec0003800000 */
.L_x_25121:
        /* <DEDUP_REMOVED lines=26> */
[----:B------:R-:W-:Y:S02]  /*67c0*/  MOV R9, R3 ;  /* 0x0000000300097202 */ /* 0x000fe40000000f00 */
[----:B------:R-:W-:-:S07]  /*67d0*/  MOV R8, 0x67f0 ;  /* 0x000067f000087802 */ /* 0x000fce0000000f00 */
[----:B------:R-:W-:Y:S05]  /*67e0*/  CALL.REL.NOINC `($__internal_56_$__cuda_sm3x_div_rn_ftz_f32_slowpath) ;  /* 0x0000001400347944 */ /* 0x000fea0003c00000 */
[----:B------:R-:W-:-:S07]  /*67f0*/  MOV R9, R0 ;  /* 0x0000000000097202 */ /* 0x000fce0000000f00 */
.L_x_25134:
[----:B------:R-:W-:Y:S05]  /*6800*/  BSYNC.RECONVERGENT B2 ;  /* 0x0000000000027941 */ /* 0x000fea0003800200 */
.L_x_25133:
        /* <DEDUP_REMOVED lines=28> */
.L_x_25120:
        /* <DEDUP_REMOVED lines=19> */
[----:B------:R-:W-:-:S03]  /*6b00*/  HFMA2 R10, -RZ, RZ, 1.875, 0 ;  /* 0x3f800000ff0a7431 */ /* 0x000fc600000001ff */
        /* <DEDUP_REMOVED lines=21> */
[----:B------:R-:W-:Y:S02]  /*6c60*/  MOV R17, R0 ;  /* 0x0000000000117202 */ /* 0x000fe40000000f00 */
[----:B------:R-:W-:Y:S02]  /*6c70*/  MOV R9, 0x3f800000 ;  /* 0x3f80000000097802 */ /* 0x000fe40000000f00 */
[----:B------:R-:W-:-:S07]  /*6c80*/  MOV R8, 0x6ca0 ;  /* 0x00006ca000087802 */ /* 0x000fce0000000f00 */
[----:B------:R-:W-:Y:S05]  /*6c90*/  CALL.REL.NOINC `($__internal_56_$__cuda_sm3x_div_rn_ftz_f32_slowpath) ;  /* 0x0000001000087944 */ /* 0x000fea0003c00000 */
[----:B------:R-:W-:-:S07]  /*6ca0*/  MOV R3, R0 ;  /* 0x0000000000037202 */ /* 0x000fce0000000f00 */
.L_x_25137:
[----:B------:R-:W-:Y:S05]  /*6cb0*/  BSYNC.RECONVERGENT B2 ;  /* 0x0000000000027941 */ /* 0x000fea0003800200 */
.L_x_25136:
        /* <DEDUP_REMOVED lines=26> */
.L_x_25135:
        /* <DEDUP_REMOVED lines=11> */
[----:B------:R-:W-:Y:S01]  /*6f10*/  HFMA2 R9, -RZ, RZ, 1.875, 0 ;  /* 0x3f800000ff097431 */ /* 0x000fe200000001ff */
[----:B------:R-:W-:Y:S02]  /*6f20*/  MOV R17, R0 ;  /* 0x0000000000117202 */ /* 0x000fe40000000f00 */
[----:B------:R-:W-:-:S07]  /*6f30*/  MOV R8, 0x6f50 ;  /* 0x00006f5000087802 */ /* 0x000fce0000000f00 */
[----:B------:R-:W-:Y:S05]  /*6f40*/  CALL.REL.NOINC `($__internal_56_$__cuda_sm3x_div_rn_ftz_f32_slowpath) ;  /* 0x0000000c005c7944 */ /* 0x000fea0003c00000 */
[----:B------:R-:W-:-:S07]  /*6f50*/  MOV R3, R0 ;  /* 0x0000000000037202 */ /* 0x000fce0000000f00 */
.L_x_25139:
[----:B------:R-:W-:Y:S05]  /*6f60*/  BSYNC.RECONVERGENT B2 ;  /* 0x0000000000027941 */ /* 0x000fea0003800200 */
.L_x_25138:
        /* <DEDUP_REMOVED lines=26> */
.L_x_25119:
        /* <DEDUP_REMOVED lines=31> */
[----:B------:R-:W-:Y:S02]  /*7300*/  MOV R9, R3 ;  /* 0x0000000300097202 */ /* 0x000fe40000000f00 */
[----:B------:R-:W-:-:S07]  /*7310*/  MOV R8, 0x7330 ;  /* 0x0000733000087802 */ /* 0x000fce0000000f00 */
[----:B------:R-:W-:Y:S05]  /*7320*/  CALL.REL.NOINC `($__internal_56_$__cuda_sm3x_div_rn_ftz_f32_slowpath) ;  /* 0x0000000800647944 */ /* 0x000fea0003c00000 */
[----:B------:R-:W-:-:S07]  /*7330*/  MOV R9, R0 ;  /* 0x0000000000097202 */ /* 0x000fce0000000f00 */
.L_x_25141:
[----:B------:R-:W-:Y:S05]  /*7340*/  BSYNC.RECONVERGENT B2 ;  /* 0x0000000000027941 */ /* 0x000fea0003800200 */
.L_x_25140:
        /* <DEDUP_REMOVED lines=28> */
.L_x_25118:
        /* <DEDUP_REMOVED lines=9> */
[C---:B------:R-:W-:Y:S01]  /*75a0*/  @P0 FMUL.FTZ R2, R5.reuse, 4 ;  /* 0x4080000005020820 */ /* 0x040fe20000410000 */
        /* <DEDUP_REMOVED lines=17> */
[----:B------:R-:W-:Y:S02]  /*76c0*/  MOV R9, R3 ;  /* 0x0000000300097202 */ /* 0x000fe40000000f00 */
[----:B------:R-:W-:-:S07]  /*76d0*/  MOV R8, 0x76f0 ;  /* 0x000076f000087802 */ /* 0x000fce0000000f00 */
[----:B------:R-:W-:Y:S05]  /*76e0*/  CALL.REL.NOINC `($__internal_56_$__cuda_sm3x_div_rn_ftz_f32_slowpath) ;  /* 0x0000000400747944 */ /* 0x000fea0003c00000 */
[----:B------:R-:W-:-:S07]  /*76f0*/  MOV R8, R0 ;  /* 0x0000000000087202 */ /* 0x000fce0000000f00 */
.L_x_25143:
[----:B------:R-:W-:Y:S05]  /*7700*/  BSYNC.RECONVERGENT B2 ;  /* 0x0000000000027941 */ /* 0x000fea0003800200 */
.L_x_25142:
        /* <DEDUP_REMOVED lines=20> */
[----:B------:R-:W-:-:S05]  /*7850*/  HFMA2 R3, -RZ, RZ, 2.04296875, -15.78125 ;  /* 0x4016cbe4ff037431 */ /* 0x000fca00000001ff */
[----:B------:R-:W-:Y:S01]  /*7860*/  @!P2 FSEL R0, R3, 0.78539818525314331055, !P1 ;  /* 0x3f490fdb0300a808 */ /* 0x000fe20004800000 */
[----:B------:R-:W-:Y:S01]  /*7870*/  FADD.FTZ R3, |R4|, |R5| ;  /* 0x4000000504037221 */ /* 0x000fe20000010200 */
[----:B------:R-:W-:-:S04]  /*7880*/  @!P0 FSEL R0, RZ, 3.1415927410125732422, P1 ;  /* 0x40490fdbff008808 */ /* 0x000fc80000800000 */
[----:B------:R-:W-:Y:S02]  /*7890*/  FSETP.NAN.FTZ.AND P0, PT, |R3|, |R3|, PT ;  /* 0x400000030300720b */ /* 0x000fe40003f18200 */
[----:B------:R-:W-:-:S04]  /*78a0*/  LOP3.LUT R0, R0, 0x80000000, R5, 0xb8, !PT ;  /* 0x8000000000007812 */ /* 0x000fc800078eb805 */
[----:B------:R-:W-:-:S07]  /*78b0*/  FSEL R4, R3, R0, P0 ;  /* 0x0000000003047208 */ /* 0x000fce0000000000 */
.L_x_25125:
[----:B------:R-:W-:Y:S05]  /*78c0*/  BSYNC.RECONVERGENT B1 ;  /* 0x0000000000017941 */ /* 0x000fea0003800200 */
.L_x_25117:
        /* <DEDUP_REMOVED lines=46> */
.L_x_25147:
        /* <DEDUP_REMOVED lines=8> */
.L_x_25146:
[----:B------:R-:W-:-:S04]  /*7c30*/  FMUL.RZ R0, R3, 0.15915493667125701904 ;  /* 0x3e22f98303007820 */ /* 0x000fc8000040c000 */
[----:B------:R1:W2:Y:S08]  /*7c40*/  MUFU.COS R2, R0 ;  /* 0x0000000000027308 */ /* 0x0002b00000000000 */
[----:B------:R1:W3:Y:S01]  /*7c50*/  MUFU.SIN R3, R0 ;  /* 0x0000000000037308 */ /* 0x0002e20000000400 */
[----:B------:R-:W-:Y:S05]  /*7c60*/  BRA `(.L_x_25148) ;  /* 0x0000000000087947 */ /* 0x000fea0003800000 */
.L_x_25145:
[----:B------:R-:W-:-:S06]  /*7c70*/  FMUL.FTZ R2, R8, 1.4426950216293334961 ;  /* 0x3fb8aa3b08027820 */ /* 0x000fcc0000410000 */
[----:B------:R-:W0:Y:S02]  /*7c80*/  MUFU.EX2 R2, R2 ;  /* 0x0000000200027308 */ /* 0x000e240000000800 */
.L_x_25148:
[----:B------:R-:W-:Y:S05]  /*7c90*/  BSYNC.RECONVERGENT B0 ;  /* 0x0000000000007941 */ /* 0x000fea0003800200 */
.L_x_25144:
[----:B0-23--:R-:W-:Y:S01]  /*7ca0*/  STG.E.64 desc[UR6][R6.64], R2 ;  /* 0x0000000206007986 */ /* 0x00dfe2000c101b06 */
[----:B------:R-:W-:Y:S05]  /*7cb0*/  EXIT ;  /* 0x000000000000794d */ /* 0x000fea0003800000 */
        .weak           $__internal_56_$__cuda_sm3x_div_rn_ftz_f32_slowpath
        .type           $__internal_56_$__cuda_sm3x_div_rn_ftz_f32_slowpath,@function
        .size           $__internal_56_$__cuda_sm3x_div_rn_ftz_f32_slowpath,(.L_x_60650 - $__internal_56_$__cuda_sm3x_div_rn_ftz_f32_slowpath)
$__internal_56_$__cuda_sm3x_div_rn_ftz_f32_slowpath:
[----:B------:R-:W-:Y:S01]  /*7cc0*/  SHF.R.U32.HI R10, RZ, 0x17, R9 ;  /* 0x00000017ff0a7819 */ /* 0x000fe20000011609 */
[----:B------:R-:W-:Y:S01]  /*7cd0*/  BSSY.RECONVERGENT B0, `(.L_x_25149) ;  /* 0x0000046000007945 */ /* 0x000fe20003800200 */
[----:B------:R-:W-:-:S03]  /*7ce0*/  SHF.R.U32.HI R0, RZ, 0x17, R17 ;  /* 0x00000017ff007819 */ /* 0x000fc60000011611 */
[----:B------:R-:W-:Y:S01]  /*7cf0*/  BSSY.RELIABLE B3, `(.L_x_25150) ;  /* 0x000001d000037945 */ /* 0x000fe20003800100 */
[----:B------:R-:W-:Y:S02]  /*7d00*/  LOP3.LUT R10, R10, 0xff, RZ, 0xc0, !PT ;  /* 0x000000ff0a0a7812 */ /* 0x000fe400078ec0ff */
[----:B------:R-:W-:Y:S02]  /*7d10*/  LOP3.LUT R0, R0, 0xff, RZ, 0xc0, !PT ;  /* 0x000000ff00007812 */ /* 0x000fe400078ec0ff */
[----:B------:R-:W-:Y:S02]  /*7d20*/  IADD3 R12, PT, PT, R10, -0x1, RZ ;  /* 0xffffffff0a0c7810 */ /* 0x000fe40007ffe0ff */
[----:B------:R-:W-:Y:S02]  /*7d30*/  IADD3 R11, PT, PT, R0, -0x1, RZ ;  /* 0xffffffff000b7810 */ /* 0x000fe40007ffe0ff */
        /* <DEDUP_REMOVED lines=24> */
.L_x_25151:
[----:B------:R-:W-:Y:S05]  /*7ec0*/  BSYNC.RELIABLE B3 ;  /* 0x0000000000037941 */ /* 0x000fea0003800100 */
.L_x_25150:
[----:B------:R-:W-:Y:S01]  /*7ed0*/  IADD3 R11, PT, PT, R10, -0x7f, RZ ;  /* 0xffffff810a0b7810 */ /* 0x000fe20007ffe0ff */
[----:B------:R-:W-:Y:S01]  /*7ee0*/  BSSY.RECONVERGENT B3, `(.L_x_25156) ;  /* 0x000001b000037945 */ /* 0x000fe20003800200 */
[----:B------:R-:W-:-:S03]  /*7ef0*/  IADD3 R10, PT, PT, R0, -0x7f, RZ ;  /* 0xffffff81000a7810 */ /* 0x000fc60007ffe0ff */
        /* <DEDUP_REMOVED lines=14> */
[----:B------:R-:W-:-:S04]  /*7fe0*/  IADD3 R0, PT, PT, R0, R10, RZ ;  /* 0x0000000a00007210 */ /* 0x000fc80007ffe0ff */
[----:B------:R-:W-:-:S04]  /*7ff0*/  IADD3 R11, PT, PT, R0, -0x1, RZ ;  /* 0xffffffff000b7810 */ /* 0x000fc80007ffe0ff */
        /* <DEDUP_REMOVED lines=8> */
.L_x_25157:
[----:B------:R-:W-:-:S07]  /*8080*/  LEA R0, R10, R13, 0x17 ;  /* 0x0000000d0a007211 */ /* 0x000fce00078eb8ff */
.L_x_25158:
[----:B------:R-:W-:Y:S05]  /*8090*/  BSYNC.RECONVERGENT B3 ;  /* 0x0000000000037941 */ /* 0x000fea0003800200 */
.L_x_25156:
[----:B------:R-:W-:Y:S05]  /*80a0*/  BRA `(.L_x_25159) ;  /* 0x0000000000207947 */ /* 0x000fea0003800000 */
.L_x_25155:
[----:B------:R-:W-:-:S04]  /*80b0*/  LOP3.LUT R0, R9, 0x80000000, R17, 0x48, !PT ;  /* 0x8000000009007812 */ /* 0x000fc800078e4811 */
[----:B------:R-:W-:Y:S01]  /*80c0*/  LOP3.LUT R0, R0, 0x7f800000, RZ, 0xfc, !PT ;  /* 0x7f80000000007812 */ /* 0x000fe200078efcff */
[----:B------:R-:W-:Y:S06]  /*80d0*/  BRA `(.L_x_25159) ;  /* 0x0000000000147947 */ /* 0x000fec0003800000 */
.L_x_25154:
[----:B------:R-:W-:Y:S01]  /*80e0*/  LOP3.LUT R0, R9, 0x80000000, R17, 0x48, !PT ;  /* 0x8000000009007812 */ /* 0x000fe200078e4811 */
[----:B------:R-:W-:Y:S06]  /*80f0*/  BRA `(.L_x_25159) ;  /* 0x00000000000c7947 */ /* 0x000fec0003800000 */
.L_x_25153:
[----:B------:R-:W0:Y:S01]  /*8100*/  MUFU.RSQ R0, -QNAN ;  /* 0xffc0000000007908 */ /* 0x000e220000001400 */
[----:B------:R-:W-:Y:S05]  /*8110*/  BRA `(.L_x_25159) ;  /* 0x0000000000047947 */ /* 0x000fea0003800000 */
.L_x_25152:
[----:B------:R-:W-:-:S07]  /*8120*/  FADD.FTZ R0, R17, R9 ;  /* 0x0000000911007221 */ /* 0x000fce0000010000 */
.L_x_25159:
[----:B------:R-:W-:Y:S05]  /*8130*/  BSYNC.RECONVERGENT B0 ;  /* 0x0000000000007941 */ /* 0x000fea0003800200 */
.L_x_25149:
[----:B------:R-:W-:Y:S01]  /*8140*/  MOV R10, R8 ;  /* 0x00000008000a7202 */ /* 0x000fe20000000f00 */
[----:B------:R-:W-:-:S04]  /*8150*/  HFMA2 R11, -RZ, RZ, 0, 0 ;  /* 0x00000000ff0b7431 */ /* 0x000fc800000001ff */
[----:B0-----:R-:W-:Y:S05]  /*8160*/  RET.REL.NODEC R10 `(_ZN2at6native18elementwise_kernelILi128ELi2EZNS0_22gpu_kernel_impl_nocastIZZZNS0_50_GLOBAL__N__2680c7bb_12_PowKernel_cu_7dd49032_317024pow_tensor_scalar_kernelERNS_18TensorIteratorBaseERKN3c106ScalarEENKUlvE_clEvENKUlvE0_clEvEUlNS6_7complexIfEEE0_EEvS5_RKT_EUliE_EEviT1_) ;  /* 0xffffff7c0aa47950 */ /* 0x001fea0003c3ffff */
.L_x_25160:
        /* <DEDUP_REMOVED lines=9> */
.L_x_60650:


//--------------------- .text._ZN2at6native27unrolled_elementwise_kernelIZZZNS0_50_GLOBAL__N__2680c7bb_12_PowKernel_cu_7dd49032_317024pow_tensor_scalar_kernelERNS_18TensorIteratorBaseERKN3c106ScalarEENKUlvE_clEvENKUlvE0_clEvEUlNS5_7complexIfEEE0_St5arrayIPcLm2EELi4E23TrivialOffsetCalculatorILi1EjESI_NS0_6memory15LoadWithoutCastENSJ_16StoreWithoutCastEEEviT_T0_T2_T3_T4_T5_ --------------------------
	.section	.text._ZN2at6native27unrolled_elementwise_kernelIZZZNS0_50_GLOBAL__N__2680c7bb_12_PowKernel_cu_7dd49032_317024pow_tensor_scalar_kernelERNS_18TensorIteratorBaseERKN3c106ScalarEENKUlvE_clEvENKUlvE0_clEvEUlNS5_7complexIfEEE0_St5arrayIPcLm2EELi4E23TrivialOffsetCalculatorILi1EjESI_NS0_6memory15LoadWithoutCastENSJ_16StoreWithoutCastEEEviT_T0_T2_T3_T4_T5_,"ax",@progbits
	.align	128
        .global         _ZN2at6native27unrolled_elementwise_kernelIZZZNS0_50_GLOBAL__N__2680c7bb_12_PowKernel_cu_7dd49032_317024pow_tensor_scalar_kernelERNS_18TensorIteratorBaseERKN3c106ScalarEENKUlvE_clEvENKUlvE0_clEvEUlNS5_7complexIfEEE0_St5arrayIPcLm2EELi4E23TrivialOffsetCalculatorILi1EjESI_NS0_6memory15LoadWithoutCastENSJ_16StoreWithoutCastEEEviT_T0_T2_T3_T4_T5_
        .type           _ZN2at6native27unrolled_elementwise_kernelIZZZNS0_50_GLOBAL__N__2680c7bb_12_PowKernel_cu_7dd49032_317024pow_tensor_scalar_kernelERNS_18TensorIteratorBaseERKN3c106ScalarEENKUlvE_clEvENKUlvE0_clEvEUlNS5_7complexIfEEE0_St5arrayIPcLm2EELi4E23TrivialOffsetCalculatorILi1EjESI_NS0_6memory15LoadWithoutCastENSJ_16StoreWithoutCastEEEviT_T0_T2_T3_T4_T5_,@function
        .size           _ZN2at6native27unrolled_elementwise_kernelIZZZNS0_50_GLOBAL__N__2680c7bb_12_PowKernel_cu_7dd49032_317024pow_tensor_scalar_kernelERNS_18TensorIteratorBaseERKN3c106ScalarEENKUlvE_clEvENKUlvE0_clEvEUlNS5_7complexIfEEE0_St5arrayIPcLm2EELi4E23TrivialOffsetCalculatorILi1EjESI_NS0_6memory15LoadWithoutCastENSJ_16StoreWithoutCastEEEviT_T0_T2_T3_T4_T5_,(.L_x_60651 - _ZN2at6native27unrolled_elementwise_kernelIZZZNS0_50_GLOBAL__N__2680c7bb_12_PowKernel_cu_7dd49032_317024pow_tensor_scalar_kernelERNS_18TensorIteratorBaseERKN3c106ScalarEENKUlvE_clEvENKUlvE0_clEvEUlNS5_7complexIfEEE0_St5arrayIPcLm2EELi4E23TrivialOffsetCalculatorILi1EjESI_NS0_6memory15LoadWithoutCastENSJ_16StoreWithoutCastEEEviT_T0_T2_T3_T4_T5_)
        .other          _ZN2at6native27unrolled_elementwise_kernelIZZZNS0_50_GLOBAL__N__2680c7bb_12_PowKernel_cu_7dd49032_317024pow_tensor_scalar_kernelERNS_18TensorIteratorBaseERKN3c106ScalarEENKUlvE_clEvENKUlvE0_clEvEUlNS5_7complexIfEEE0_St5arrayIPcLm2EELi4E23TrivialOffsetCalculatorILi1EjESI_NS0_6memory15LoadWithoutCastENSJ_16StoreWithoutCastEEEviT_T0_T2_T3_T4_T5_,@"STO_CUDA_ENTRY STV_DEFAULT"
_ZN2at6native27unrolled_elementwise_kernelIZZZNS0_50_GLOBAL__N__2680c7bb_12_PowKernel_cu_7dd49032_317024pow_tensor_scalar_kernelERNS_18TensorIteratorBaseERKN3c106ScalarEENKUlvE_clEvENKUlvE0_clEvEUlNS5_7complexIfEEE0_St5arrayIPcLm2EELi4E23TrivialOffsetCalculatorILi1EjESI_NS0_6memory15LoadWithoutCastENSJ_16StoreWithoutCastEEEviT_T0_T2_T3_T4_T5_:
.text._ZN2at6native27unrolled_elementwise_kernelIZZZNS0_50_GLOBAL__N__2680c7bb_12_PowKernel_cu_7dd49032_317024pow_tensor_scalar_kernelERNS_18TensorIteratorBaseERKN3c106ScalarEENKUlvE_clEvENKUlvE0_clEvEUlNS5_7complexIfEEE0_St5arrayIPcLm2EELi4E23TrivialOffsetCalculatorILi1EjESI_NS0_6memory15LoadWithoutCastENSJ_16StoreWithoutCastEEEviT_T0_T2_T3_T4_T5_:
[----:B------:R-:W-:Y:S01]  /*0000*/  LDC R1, c[0x0][0x37c] ;  /* 0x0000df00ff017b82 */ /* 0x000fe20000000800 */
[----:B------:R-:W0:Y:S07]  /*0010*/  S2R R0, SR_TID.X ;  /* 0x0000000000007919 */ /* 0x000e2e0000002100 */
[----:B------:R-:W1:Y:S01]  /*0020*/  S2UR UR5, SR_CTAID.X ;  /* 0x00000000000579c3 */ /* 0x000e620000002500 */
[----:B------:R-:W1:Y:S01]  /*0030*/  LDCU UR4, c[0x0][0x380] ;  /* 0x00007000ff0477ac */ /* 0x000e620008000800 */
[----:B------:R-:W-:-:S02]  /*0040*/  CS2R R18, SRZ ;  /* 0x0000000000127805 */ /* 0x000fc4000001ff00 */
[----:B------:R-:W-:Y:S01]  /*0050*/  CS2R R16, SRZ ;  /* 0x0000000000107805 */ /* 0x000fe2000001ff00 */
[----:B------:R-:W2:Y:S01]  /*0060*/  LDCU.64 UR6, c[0x0][0x358] ;  /* 0x00006b00ff0677ac */ /* 0x000ea20008000a00 */
[----:B-1----:R-:W-:Y:S02]  /*0070*/  UIMAD UR4, UR5, -0x200, UR4 ;  /* 0xfffffe00050478a4 */ /* 0x002fe4000f8e0204 */
[----:B------:R-:W-:Y:S02]  /*0080*/  MOV R13, UR5 ;  /* 0x00000005000d7c02 */ /* 0x000fe40008000f00 */
[----:B------:R-:W-:Y:S02]  /*0090*/  MOV R21, UR5 ;  /* 0x0000000500157c02 */ /* 0x000fe40008000f00 */
[----:B------:R-:W-:Y:S02]  /*00a0*/  MOV R15, UR5 ;  /* 0x00000005000f7c02 */ /* 0x000fe40008000f00 */
[----:B0-----:R-:W-:-:S02]  /*00b0*/  ISETP.GE.AND P0, PT, R0, UR4, PT ;  /* 0x0000000400007c0c */ /* 0x001fc4000bf06270 */
[----:B------:R-:W-:Y:S02]  /*00c0*/  MOV R2, R0 ;  /* 0x0000000000027202 */ /* 0x000fe40000000f00 */
[----:B------:R-:W-:-:S09]  /*00d0*/  MOV R3, UR5 ;  /* 0x0000000500037c02 */ /* 0x000fd20008000f00 */
[----:B------:R-:W-:Y:S01]  /*00e0*/  @!P0 IADD3 R0, PT, PT, R2, 0x80, RZ ;  /* 0x0000008002008810 */ /* 0x000fe20007ffe0ff */
[----:B------:R-:W0:Y:S01]  /*00f0*/  @!P0 LDC.64 R4, c[0x0][0x3a0] ;  /* 0x0000e800ff048b82 */ /* 0x000e220000000a00 */
[----:B------:R-:W-:Y:S02]  /*0100*/  @!P0 LEA R3, R3, R2, 0x9 ;  /* 0x0000000203038211 */ /* 0x000fe400078e48ff */
[----:B------:R-:W-:-:S13]  /*0110*/  ISETP.GE.AND P1, PT, R0, UR4, PT ;  /* 0x0000000400007c0c */ /* 0x000fda000bf26270 */
[----:B------:R-:W-:Y:S01]  /*0120*/  @!P1 LEA R13, R13, R0, 0x9 ;  /* 0x000000000d0d9211 */ /* 0x000fe200078e48ff */
[----:B------:R-:W1:Y:S01]  /*0130*/  @!P1 LDC.64 R8, c[0x0][0x3a0] ;  /* 0x0000e800ff089b82 */ /* 0x000e620000000a00 */
[----:B------:R-:W-:-:S04]  /*0140*/  @!P1 IADD3 R0, PT, PT, R0, 0x80, RZ ;  /* 0x0000008000009810 */ /* 0x000fc80007ffe0ff */
[----:B------:R-:W-:Y:S01]  /*0150*/  ISETP.GE.AND P3, PT, R0, UR4, PT ;  /* 0x0000000400007c0c */ /* 0x000fe2000bf66270 */
[----:B0-----:R-:W-:-:S12]  /*0160*/  @!P0 IMAD.WIDE.U32 R4, R3, 0x8, R4 ;  /* 0x0000000803048825 */ /* 0x001fd800078e0004 */
[----:B------:R-:W-:Y:S01]  /*0170*/  @!P3 LEA R21, R21, R0, 0x9 ;  /* 0x000000001515b211 */ /* 0x000fe200078e48ff */
[----:B------:R-:W0:Y:S01]  /*0180*/  @!P3 LDC.64 R10, c[0x0][0x3a0] ;  /* 0x0000e800ff0abb82 */ /* 0x000e220000000a00 */
[----:B------:R-:W-:-:S04]  /*0190*/  @!P3 IADD3 R0, PT, PT, R0, 0x80, RZ ;  /* 0x000000800000b810 */ /* 0x000fc80007ffe0ff */
[----:B------:R-:W-:Y:S01]  /*01a0*/  ISETP.GE.AND P2, PT, R0, UR4, PT ;  /* 0x0000000400007c0c */ /* 0x000fe2000bf46270 */
[----:B-1----:R-:W-:-:S05]  /*01b0*/  @!P1 IMAD.WIDE.U32 R8, R13, 0x8, R8 ;  /* 0x000000080d089825 */ /* 0x002fca00078e0008 */
[----:B--2---:R1:W5:Y:S07]  /*01c0*/  @!P1 LDG.E.64 R18, desc[UR6][R8.64] ;  /* 0x0000000608129981 */ /* 0x00436e000c1e1b00 */
[----:B------:R-:W2:Y:S01]  /*01d0*/  @!P2 LDC.64 R6, c[0x0][0x3a0] ;  /* 0x0000e800ff06ab82 */ /* 0x000ea20000000a00 */
[----:B------:R-:W-:Y:S01]  /*01e0*/  @!P2 LEA R15, R15, R0, 0x9 ;  /* 0x000000000f0fa211 */ /* 0x000fe200078e48ff */
[----:B0-----:R-:W-:Y:S01]  /*01f0*/  @!P3 IMAD.WIDE.U32 R20, R21, 0x8, R10 ;  /* 0x000000081514b825 */ /* 0x001fe200078e000a */
[----:B------:R-:W-:-:S04]  /*0200*/  CS2R R10, SRZ ;  /* 0x00000000000a7805 */ /* 0x000fc8000001ff00 */
[----:B------:R1:W5:Y:S04]  /*0210*/  @!P3 LDG.E.64 R16, desc[UR6][R20.64] ;  /* 0x000000061410b981 */ /* 0x000368000c1e1b00 */
[----:B------:R1:W5:Y:S01]  /*0220*/  @!P0 LDG.E.64 R10, desc[UR6][R4.64] ;  /* 0x00000006040a8981 */ /* 0x000362000c1e1b00 */
[----:B--2---:R-:W-:Y:S01]  /*0230*/  @!P2 IMAD.WIDE.U32 R6, R15, 0x8, R6 ;  /* 0x000000080f06a825 */ /* 0x004fe200078e0006 */
[----:B------:R-:W-:-:S06]  /*0240*/  CS2R R14, SRZ ;  /* 0x00000000000e7805 */ /* 0x000fcc000001ff00 */
[----:B------:R1:W5:Y:S01]  /*0250*/  @!P2 LDG.E.64 R14, desc[UR6][R6.64] ;  /* 0x00000006060ea981 */ /* 0x000362000c1e1b00 */
[----:B------:R-:W-:Y:S01]  /*0260*/  ISETP.GE.AND P0, PT, R2, UR4, PT ;  /* 0x0000000402007c0c */ /* 0x000fe2000bf06270 */
[----:B------:R-:W-:Y:S01]  /*0270*/  BSSY.RECONVERGENT B3, `(.L_x_25161) ;  /* 0x0000284000037945 */ /* 0x000fe20003800200 */
[----:B------:R-:W-:-:S11]  /*0280*/  CS2R R12, SRZ ;  /* 0x00000000000c7805 */ /* 0x000fd6000001ff00 */
[----:B-1----:R-:W-:Y:S05]  /*0290*/  @P0 BRA `(.L_x_25162) ;  /* 0x0000002800040947 */ /* 0x002fea0003800000 */
[----:B-----5:R-:W-:Y:S01]  /*02a0*/  FSETP.NAN.FTZ.AND P1, PT, R10, R10, PT ;  /* 0x0000000a0a00720b */ /* 0x020fe20003f38000 */
        /* <DEDUP_REMOVED lines=13> */
[C---:B------:R-:W-:Y:S01]  /*0380*/  @!P0 FMUL.FTZ R3, R11.reuse, 4 ;  /* 0x408000000b038820 */ /* 0x040fe20000410000 */
[----:B------:R-:W-:Y:S01]  /*0390*/  @!P0 FMUL.FTZ R0, R10, 4 ;  /* 0x408000000a008820 */ /* 0x000fe20000410000 */
[----:B------:R-:W-:Y:S02]  /*03a0*/  @P0 FMUL.FTZ R5, R11, R11 ;  /* 0x0000000b0b050220 */ /* 0x000fe40000410000 */
[----:B------:R-:W-:-:S04]  /*03b0*/  @!P0 FMUL.FTZ R3, R3, R3 ;  /* 0x0000000303038220 */ /* 0x000fc80000410000 */
[----:B------:R-:W-:Y:S01]  /*03c0*/  @!P0 FFMA.FTZ R3, R0, R0, R3 ;  /* 0x0000000000038223 */ /* 0x000fe20000010003 */
[----:B0-----:R-:W-:-:S03]  /*03d0*/  FFMA R0, -R12, R7, 1 ;  /* 0x3f8000000c007423 */ /* 0x001fc60000000107 */
[----:B------:R-:W-:Y:S01]  /*03e0*/  @!P0 FMUL.FTZ R3, R3, 0.0625 ;  /* 0x3d80000003038820 */ /* 0x000fe20000410000 */
[----:B------:R-:W-:Y:S01]  /*03f0*/  @P0 FFMA.FTZ R3, R10, R10, R5 ;  /* 0x0000000a0a030223 */ /* 0x000fe20000010005 */
[----:B------:R-:W-:Y:S01]  /*0400*/  FCHK P0, R21, R12 ;  /* 0x0000000c15007302 */ /* 0x000fe20000000000 */
[----:B------:R-:W-:-:S04]  /*0410*/  FFMA R0, R7, R0, R7 ;  /* 0x0000000007007223 */ /* 0x000fc80000000007 */
[----:B------:R-:W-:-:S03]  /*0420*/  FFMA R5, R21, R0, RZ ;  /* 0x0000000015057223 */ /* 0x000fc600000000ff */
[----:B------:R-:W0:Y:S01]  /*0430*/  MUFU.LG2 R3, R3 ;  /* 0x0000000300037308 */ /* 0x000e220000000c00 */
[----:B------:R-:W-:-:S04]  /*0440*/  FFMA R4, -R12, R5, R21 ;  /* 0x000000050c047223 */ /* 0x000fc80000000115 */
[----:B------:R-:W-:Y:S01]  /*0450*/  FFMA R0, R0, R4, R5 ;  /* 0x0000000400007223 */ /* 0x000fe20000000005 */
[----:B0-----:R-:W-:Y:S01]  /*0460*/  FMUL.FTZ R7, R3, 0.69314718246459960938 ;  /* 0x3f31721803077820 */ /* 0x001fe20000410000 */
[----:B------:R-:W-:Y:S06]  /*0470*/  @!P0 BRA `(.L_x_25166) ;  /* 0x00000000000c8947 */ /* 0x000fec0003800000 */
[----:B------:R-:W-:Y:S02]  /*0480*/  MOV R8, R12 ;  /* 0x0000000c00087202 */ /* 0x000fe40000000f00 */
[----:B------:R-:W-:-:S07]  /*0490*/  MOV R4, 0x4b0 ;  /* 0x000004b000047802 */ /* 0x000fce0000000f00 */
[----:B------:R-:W-:Y:S05]  /*04a0*/  CALL.REL.NOINC `($__internal_57_$__cuda_sm3x_div_rn_ftz_f32_slowpath) ;  /* 0x000000a0006c7944 */ /* 0x000fea0003c00000 */
.L_x_25166:
[----:B------:R-:W-:Y:S05]  /*04b0*/  BSYNC.RECONVERGENT B4 ;  /* 0x0000000000047941 */ /* 0x000fea0003800200 */
.L_x_25165:
[----:B------:R-:W-:Y:S02]  /*04c0*/  HFMA2 R4, -RZ, RZ, 0.89990234375, 10328 ;  /* 0x3b33710bff047431 */ /* 0x000fe400000001ff */
[----:B------:R-:W-:Y:S01]  /*04d0*/  FMUL.FTZ R3, R0, R0 ;  /* 0x0000000000037220 */ /* 0x000fe20000410000 */
[----:B------:R-:W-:Y:S02]  /*04e0*/  MOV R5, 0x3f6ee581 ;  /* 0x3f6ee58100057802 */ /* 0x000fe40000000f00 */
[C---:B------:R-:W-:Y:S01]  /*04f0*/  ISETP.GE.AND P0, PT, R10.reuse, RZ, PT ;  /* 0x000000ff0a00720c */ /* 0x040fe20003f06270 */
[C---:B------:R-:W-:Y:S01]  /*0500*/  FFMA.FTZ R4, R3.reuse, R4, -0.015681877732276916504 ;  /* 0xbc80774803047423 */ /* 0x040fe20000010004 */
        /* <DEDUP_REMOVED lines=23> */
.L_x_25164:
        /* <DEDUP_REMOVED lines=9> */
[----:B------:R-:W-:Y:S01]  /*0710*/  MOV R7, 0x3f800000 ;  /* 0x3f80000000077802 */ /* 0x000fe20000000f00 */
        /* <DEDUP_REMOVED lines=12> */
[----:B------:R-:W-:Y:S02]  /*07e0*/  FFMA.FTZ R6, R3, R3, R6 ;  /* 0x0000000303067223 */ /* 0x000fe40000010006 */
[----:B------:R-:W-:Y:S08]  /*07f0*/  MUFU.RCP R3, R12 ;  /* 0x0000000c00037308 */ /* 0x000ff00000001000 */
        /* <DEDUP_REMOVED lines=15> */
[----:B------:R-:W-:Y:S05]  /*08f0*/  CALL.REL.NOINC `($__internal_57_$__cuda_sm3x_div_rn_ftz_f32_slowpath) ;  /* 0x0000009c00587944 */ /* 0x000fea0003c00000 */
.L_x_25170:
[----:B------:R-:W-:Y:S05]  /*0900*/  BSYNC.RECONVERGENT B4 ;  /* 0x0000000000047941 */ /* 0x000fea0003800200 */
.L_x_25169:
[----:B------:R-:W-:Y:S02]  /*0910*/  HFMA2 R4, -RZ, RZ, 0.89990234375, 10328 ;  /* 0x3b33710bff047431 */ /* 0x000fe400000001ff */
[----:B------:R-:W-:Y:S01]  /*0920*/  FMUL.FTZ R3, R0, R0 ;  /* 0x0000000000037220 */ /* 0x000fe20000410000 */
[----:B------:R-:W-:Y:S02]  /*0930*/  MOV R5, 0x3f6ee581 ;  /* 0x3f6ee58100057802 */ /* 0x000fe40000000f00 */
[C---:B------:R-:W-:Y:S01]  /*0940*/  ISETP.GE.AND P1, PT, R10.reuse, RZ, PT ;  /* 0x000000ff0a00720c */ /* 0x040fe20003f26270 */
[C---:B------:R-:W-:Y:S01]  /*0950*/  FFMA.FTZ R4, R3.reuse, R4, -0.015681877732276916504 ;  /* 0xbc80774803047423 */ /* 0x040fe20000010004 */
        /* <DEDUP_REMOVED lines=23> */
.L_x_25168:
[----:B------:R-:W-:-:S13]  /*0ad0*/  FSETP.NEU.FTZ.AND P0, PT, R12, 1, PT ;  /* 0x3f8000000c00780b */ /* 0x000fda0003f1d000 */
[----:B------:R-:W-:Y:S05]  /*0ae0*/  @P0 BRA `(.L_x_25171) ;  /* 0x0000000400bc0947 */ /* 0x000fea0003800000 */
[----:B------:R-:W-:-:S13]  /*0af0*/  FSETP.GEU.FTZ.AND P0, PT, R21, 9.999999682655225389e-20, PT ;  /* 0x1fec1e4a1500780b */ /* 0x000fda0003f1e000 */
[----:B------:R-:W-:Y:S05]  /*0b00*/  @P0 BRA `(.L_x_25172) ;  /* 0x0000000000a40947 */ /* 0x000fea0003800000 */
[----:B------:R-:W-:Y:S01]  /*0b10*/  MOV R3, 0x3f800000 ;  /* 0x3f80000000037802 */ /* 0x000fe20000000f00 */
[----:B------:R-:W0:Y:S01]  /*0b20*/  FCHK P0, R21, 1 ;  /* 0x3f80000015007902 */ /* 0x000e220000000000 */
[----:B------:R-:W-:Y:S03]  /*0b30*/  BSSY.RECONVERGENT B4, `(.L_x_25173) ;  /* 0x000000c000047945 */ /* 0x000fe60003800200 */
[----:B------:R-:W-:-:S04]  /*0b40*/  FFMA R0, R3, -R3, 1 ;  /* 0x3f80000003007423 */ /* 0x000fc80000000803 */
[----:B------:R-:W-:Y:S01]  /*0b50*/  FFMA R4, R0, R3, 1 ;  /* 0x3f80000000047423 */ /* 0x000fe20000000003 */
[----:B------:R-:W-:-:S03]  /*0b60*/  FMUL.FTZ R0, R21, 0.5 ;  /* 0x3f00000015007820 */ /* 0x000fc60000410000 */
[C---:B------:R-:W-:Y:S01]  /*0b70*/  FFMA R3, R21.reuse, R4, RZ ;  /* 0x0000000415037223 */ /* 0x040fe200000000ff */
[----:B------:R-:W-:-:S03]  /*0b80*/  FMUL.FTZ R7, R21, R0 ;  /* 0x0000000015077220 */ /* 0x000fc60000410000 */
[----:B------:R-:W-:-:S04]  /*0b90*/  FFMA R5, R3, -1, R21 ;  /* 0xbf80000003057823 */ /* 0x000fc80000000015 */
[----:B------:R-:W-:Y:S01]  /*0ba0*/  FFMA R0, R4, R5, R3 ;  /* 0x0000000504007223 */ /* 0x000fe20000000003 */
[----:B0-----:R-:W-:Y:S06]  /*0bb0*/  @!P0 BRA `(.L_x_25174) ;  /* 0x00000000000c8947 */ /* 0x001fec0003800000 */
[----:B------:R-:W-:Y:S01]  /*0bc0*/  HFMA2 R8, -RZ, RZ, 1.875, 0 ;  /* 0x3f800000ff087431 */ /* 0x000fe200000001ff */
[----:B------:R-:W-:-:S07]  /*0bd0*/  MOV R4, 0xbf0 ;  /* 0x00000bf000047802 */ /* 0x000fce0000000f00 */
[----:B------:R-:W-:Y:S05]  /*0be0*/  CALL.REL.NOINC `($__internal_57_$__cuda_sm3x_div_rn_ftz_f32_slowpath) ;  /* 0x00000098009c7944 */ /* 0x000fea0003c00000 */
.L_x_25174:
[----:B------:R-:W-:Y:S05]  /*0bf0*/  BSYNC.RECONVERGENT B4 ;  /* 0x0000000000047941 */ /* 0x000fea0003800200 */
.L_x_25173:
[----:B------:R-:W-:Y:S01]  /*0c00*/  MOV R4, 0x3b33710b ;  /* 0x3b33710b00047802 */ /* 0x000fe20000000f00 */
        /* <DEDUP_REMOVED lines=25> */
.L_x_25172:
[----:B------:R-:W-:Y:S01]  /*0da0*/  FMUL.FTZ R0, R21, R21 ;  /* 0x0000001515007220 */ /* 0x000fe20000410000 */
[----:B------:R-:W-:Y:S01]  /*0db0*/  MOV R9, 0x3d39bf78 ;  /* 0x3d39bf7800097802 */ /* 0x000fe20000000f00 */
[----:B------:R-:W0:Y:S01]  /*0dc0*/  FCHK P3, R21, 1 ;  /* 0x3f80000015007902 */ /* 0x000e220000060000 */
[----:B------:R-:W-:Y:S01]  /*0dd0*/  BSSY.RECONVERGENT B4, `(.L_x_25175) ;  /* 0x0000026000047945 */ /* 0x000fe20003800200 */
[C---:B------:R-:W-:Y:S01]  /*0de0*/  FADD.FTZ.RZ R3, R0.reuse, 1 ;  /* 0x3f80000000037421 */ /* 0x040fe2000001c000 */
[----:B------:R-:W-:-:S04]  /*0df0*/  ISETP.GE.U32.AND P0, PT, R0, 0x7f800000, PT ;  /* 0x7f8000000000780c */ /* 0x000fc80003f06070 */
[----:B------:R-:W-:Y:S02]  /*0e00*/  IADD3 R3, PT, PT, R3, -0x3f400000, RZ ;  /* 0xc0c0000003037810 */ /* 0x000fe40007ffe0ff */
[----:B------:R-:W-:Y:S02]  /*0e10*/  ISETP.GT.AND P1, PT, R0, -0x40800000, P0 ;  /* 0xbf8000000000780c */ /* 0x000fe40000724270 */
[----:B------:R-:W-:Y:S01]  /*0e20*/  LOP3.LUT R5, R3, 0xff800000, RZ, 0xc0, !PT ;  /* 0xff80000003057812 */ /* 0x000fe200078ec0ff */
[----:B------:R-:W-:-:S03]  /*0e30*/  HFMA2 R3, -RZ, RZ, 1.875, 0 ;  /* 0x3f800000ff037431 */ /* 0x000fc600000001ff */
[----:B------:R-:W-:Y:S02]  /*0e40*/  IADD3 R6, PT, PT, -R5, 0x40800000, RZ ;  /* 0x4080000005067810 */ /* 0x000fe40007ffe1ff */
[-C--:B------:R-:W-:Y:S02]  /*0e50*/  IADD3 R4, PT, PT, R0, -R5.reuse, RZ ;  /* 0x8000000500047210 */ /* 0x080fe40007ffe0ff */
[----:B------:R-:W-:Y:S01]  /*0e60*/  I2FP.F32.S32 R5, R5 ;  /* 0x0000000500057245 */ /* 0x000fe20000201400 */
[----:B------:R-:W-:Y:S01]  /*0e70*/  FFMA.FTZ R7, R6, 0.25, -R3 ;  /* 0x3e80000006077823 */ /* 0x000fe20000010803 */
[----:B------:R-:W-:-:S03]  /*0e80*/  FFMA R6, R3, -R3, 1 ;  /* 0x3f80000003067423 */ /* 0x000fc60000000803 */
[----:B------:R-:W-:Y:S01]  /*0e90*/  FADD.FTZ R4, R4, R7 ;  /* 0x0000000704047221 */ /* 0x000fe20000010000 */
[----:B------:R-:W-:Y:S01]  /*0ea0*/  FFMA R6, R6, R3, 1 ;  /* 0x3f80000006067423 */ /* 0x000fe20000000003 */
[----:B------:R-:W-:Y:S01]  /*0eb0*/  FMUL.FTZ R5, R5, 1.1920928955078125e-07 ;  /* 0x3400000005057820 */ /* 0x000fe20000410000 */
[----:B------:R-:W-:Y:S01]  /*0ec0*/  @P0 MOV R3, 0x7f800000 ;  /* 0x7f80000000030802 */ /* 0x000fe20000000f00 */
        /* <DEDUP_REMOVED lines=12> */
[----:B------:R-:W-:Y:S01]  /*0f90*/  @P0 FSETP.NEU.FTZ.AND P1, PT, R0, RZ, PT ;  /* 0x000000ff0000020b */ /* 0x000fe20003f3d000 */
[----:B------:R-:W-:-:S03]  /*0fa0*/  FFMA R5, R21, R6, RZ ;  /* 0x0000000615057223 */ /* 0x000fc600000000ff */
[----:B------:R-:W-:Y:S01]  /*0fb0*/  @P0 FSEL R4, R4, -RZ, P1 ;  /* 0x800000ff04040208 */ /* 0x000fe20000800000 */
[----:B------:R-:W-:-:S04]  /*0fc0*/  FFMA R0, R5, -1, R21 ;  /* 0xbf80000005007823 */ /* 0x000fc80000000015 */
[----:B------:R-:W-:Y:S01]  /*0fd0*/  FFMA R0, R6, R0, R5 ;  /* 0x0000000006007223 */ /* 0x000fe20000000005 */
[----:B------:R-:W-:Y:S01]  /*0fe0*/  FMUL.FTZ R7, R4, 0.5 ;  /* 0x3f00000004077820 */ /* 0x000fe20000410000 */
[----:B0-----:R-:W-:Y:S06]  /*0ff0*/  @!P3 BRA `(.L_x_25176) ;  /* 0x00000000000cb947 */ /* 0x001fec0003800000 */
[----:B------:R-:W-:Y:S02]  /*1000*/  MOV R8, 0x3f800000 ;  /* 0x3f80000000087802 */ /* 0x000fe40000000f00 */
[----:B------:R-:W-:-:S07]  /*1010*/  MOV R4, 0x1030 ;  /* 0x0000103000047802 */ /* 0x000fce0000000f00 */
[----:B------:R-:W-:Y:S05]  /*1020*/  CALL.REL.NOINC `($__internal_57_$__cuda_sm3x_div_rn_ftz_f32_slowpath) ;  /* 0x00000094008c7944 */ /* 0x000fea0003c00000 */
.L_x_25176:
[----:B------:R-:W-:Y:S05]  /*1030*/  BSYNC.RECONVERGENT B4 ;  /* 0x0000000000047941 */ /* 0x000fea0003800200 */
.L_x_25175:
[----:B------:R-:W-:Y:S02]  /*1040*/  HFMA2 R4, -RZ, RZ, 0.89990234375, 10328 ;  /* 0x3b33710bff047431 */ /* 0x000fe400000001ff */
        /* <DEDUP_REMOVED lines=25> */
.L_x_25171:
        /* <DEDUP_REMOVED lines=32> */
[----:B------:R-:W-:Y:S05]  /*13e0*/  CALL.REL.NOINC `($__internal_57_$__cuda_sm3x_div_rn_ftz_f32_slowpath) ;  /* 0x00000090009c7944 */ /* 0x000fea0003c00000 */
.L_x_25179:
[----:B------:R-:W-:Y:S05]  /*13f0*/  BSYNC.RECONVERGENT B4 ;  /* 0x0000000000047941 */ /* 0x000fea0003800200 */
.L_x_25178:
        /* <DEDUP_REMOVED lines=28> */
.L_x_25177:
[----:B------:R-:W-:-:S13]  /*15c0*/  FSETP.GE.FTZ.AND P0, PT, R12, 1, PT ;  /* 0x3f8000000c00780b */ /* 0x000fda0003f16000 */
[----:B------:R-:W-:Y:S05]  /*15d0*/  @!P0 BRA `(.L_x_25180) ;  /* 0x0000000400288947 */ /* 0x000fea0003800000 */
[C---:B------:R-:W-:Y:S01]  /*15e0*/  FADD.FTZ R0, R12.reuse, -1 ;  /* 0xbf8000000c007421 */ /* 0x040fe20000010000 */
[----:B------:R-:W-:Y:S01]  /*15f0*/  FADD.FTZ R3, R12, 1 ;  /* 0x3f8000000c037421 */ /* 0x000fe20000010000 */
[----:B------:R-:W-:Y:S01]  /*1600*/  MOV R6, 0x3f800000 ;  /* 0x3f80000000067802 */ /* 0x000fe20000000f00 */
        /* <DEDUP_REMOVED lines=26> */
[----:B------:R-:W-:Y:S01]  /*17b0*/  FFMA.FTZ R5, R4, R5, -0.5 ;  /* 0xbf00000004057423 */ /* 0x000fe20000010005 */
[----:B------:R-:W-:-:S03]  /*17c0*/  FFMA R7, R21, R6, RZ ;  /* 0x0000000615077223 */ /* 0x000fc600000000ff */
        /* <DEDUP_REMOVED lines=13> */
[----:B------:R-:W-:Y:S05]  /*18a0*/  CALL.REL.NOINC `($__internal_57_$__cuda_sm3x_div_rn_ftz_f32_slowpath) ;  /* 0x0000008c006c7944 */ /* 0x000fea0003c00000 */
.L_x_25182:
[----:B------:R-:W-:Y:S05]  /*18b0*/  BSYNC.RECONVERGENT B4 ;  /* 0x0000000000047941 */ /* 0x000fea0003800200 */
.L_x_25181:
        /* <DEDUP_REMOVED lines=28> */
.L_x_25180:
        /* <DEDUP_REMOVED lines=17> */
[----:B------:R-:W-:Y:S05]  /*1b90*/  CALL.REL.NOINC `($__internal_57_$__cuda_sm3x_div_rn_ftz_f32_slowpath) ;  /* 0x0000008800b07944 */ /* 0x000fea0003c00000 */
.L_x_25185:
[----:B------:R-:W-:Y:S05]  /*1ba0*/  BSYNC.RECONVERGENT B4 ;  /* 0x0000000000047941 */ /* 0x000fea0003800200 */
.L_x_25184:
        /* <DEDUP_REMOVED lines=28> */
.L_x_25183:
[----:B------:R-:W-:Y:S01]  /*1d70*/  LOP3.LUT R3, R12, 0xffff0000, RZ, 0xc0, !PT ;  /* 0xffff00000c037812 */ /* 0x000fe200078ec0ff */
[----:B------:R-:W-:Y:S01]  /*1d80*/  BSSY.RECONVERGENT B0, `(.L_x_25186) ;  /* 0x0000044000007945 */ /* 0x000fe20003800200 */
[----:B------:R-:W-:-:S03]  /*1d90*/  LOP3.LUT R6, R21, 0xffff0000, RZ, 0xc0, !PT ;  /* 0xffff000015067812 */ /* 0x000fc600078ec0ff */
[--C-:B------:R-:W-:Y:S01]  /*1da0*/  FADD.FTZ R0, R12, -R3.reuse ;  /* 0x800000030c007221 */ /* 0x100fe20000010000 */
[----:B------:R-:W-:Y:S01]  /*1db0*/  FMUL.FTZ R4, R3, R3 ;  /* 0x0000000303047220 */ /* 0x000fe20000410000 */
[--C-:B------:R-:W-:Y:S01]  /*1dc0*/  FADD.FTZ R23, R21, -R6.reuse ;  /* 0x8000000615177221 */ /* 0x100fe20000010000 */
[----:B------:R-:W-:Y:S01]  /*1dd0*/  FADD.FTZ R3, R3, R3 ;  /* 0x0000000303037221 */ /* 0x000fe20000010000 */
[----:B------:R-:W-:Y:S01]  /*1de0*/  FADD.FTZ R24, R6, R6 ;  /* 0x0000000606187221 */ /* 0x000fe20000010000 */
[----:B------:R-:W-:Y:S01]  /*1df0*/  LOP3.LUT R9, R0, 0xffff0000, RZ, 0xc0, !PT ;  /* 0xffff000000097812 */ /* 0x000fe200078ec0ff */
[----:B------:R-:W-:Y:S01]  /*1e00*/  FMUL.FTZ R5, R6, R6 ;  /* 0x0000000606057220 */ /* 0x000fe20000410000 */
[----:B------:R-:W-:-:S03]  /*1e10*/  LOP3.LUT R20, R23, 0xffff0000, RZ, 0xc0, !PT ;  /* 0xffff000017147812 */ /* 0x000fc600078ec0ff */
[--C-:B------:R-:W-:Y:S01]  /*1e20*/  FADD.FTZ R22, R0, -R9.reuse ;  /* 0x8000000900167221 */ /* 0x100fe20000010000 */
[C---:B------:R-:W-:Y:S01]  /*1e30*/  FMUL.FTZ R6, R9.reuse, R3 ;  /* 0x0000000309067220 */ /* 0x040fe20000410000 */
[C---:B------:R-:W-:Y:S01]  /*1e40*/  FMUL.FTZ R7, R9.reuse, R9 ;  /* 0x0000000909077220 */ /* 0x040fe20000410000 */
[----:B------:R-:W-:Y:S01]  /*1e50*/  FADD.FTZ R25, R9, R9 ;  /* 0x0000000909197221 */ /* 0x000fe20000010000 */
[--C-:B------:R-:W-:Y:S01]  /*1e60*/  FADD.FTZ R23, R23, -R20.reuse ;  /* 0x8000001417177221 */ /* 0x100fe20000010000 */
[C---:B------:R-:W-:Y:S01]  /*1e70*/  FMUL.FTZ R8, R20.reuse, R24 ;  /* 0x0000001814087220 */ /* 0x040fe20000410000 */
[C---:B------:R-:W-:Y:S01]  /*1e80*/  FMUL.FTZ R9, R20.reuse, R20 ;  /* 0x0000001414097220 */ /* 0x040fe20000410000 */
[----:B------:R-:W-:Y:S01]  /*1e90*/  FADD.FTZ R20, R20, R20 ;  /* 0x0000001414147221 */ /* 0x000fe20000010000 */
[C---:B------:R-:W-:Y:S01]  /*1ea0*/  FMUL.FTZ R13, R22.reuse, R3 ;  /* 0x00000003160d7220 */ /* 0x040fe20000410000 */
[C---:B------:R-:W-:Y:S01]  /*1eb0*/  FMUL.FTZ R3, R23.reuse, R24 ;  /* 0x0000001817037220 */ /* 0x040fe20000410000 */
[C---:B------:R-:W-:Y:S01]  /*1ec0*/  FMUL.FTZ R0, R22.reuse, R25 ;  /* 0x0000001916007220 */ /* 0x040fe20000410000 */
[C---:B------:R-:W-:Y:S01]  /*1ed0*/  FMUL.FTZ R20, R23.reuse, R20 ;  /* 0x0000001417147220 */ /* 0x040fe20000410000 */
[----:B------:R-:W-:Y:S01]  /*1ee0*/  FMUL.FTZ R22, R22, R22 ;  /* 0x0000001616167220 */ /* 0x000fe20000410000 */
[----:B------:R-:W-:-:S07]  /*1ef0*/  FMUL.FTZ R23, R23, R23 ;  /* 0x0000001717177220 */ /* 0x000fce0000410000 */
.L_x_25187:
[----:B------:R-:W-:-:S04]  /*1f00*/  FSETP.GEU.FTZ.AND P2, PT, R4, R5, PT ;  /* 0x000000050400720b */ /* 0x000fc80003f5e000 */
[----:B------:R-:W-:Y:S02]  /*1f10*/  FSEL R25, R5, R4, P2 ;  /* 0x0000000405197208 */ /* 0x000fe40001000000 */
[----:B------:R-:W-:Y:S02]  /*1f20*/  P2R R29, PR, RZ, 0x4 ;  /* 0x00000004ff1d7803 */ /* 0x000fe40000000000 */
[CC--:B------:R-:W-:Y:S02]  /*1f30*/  FSETP.GEU.FTZ.AND P0, PT, R25.reuse, R6.reuse, PT ;  /* 0x000000061900720b */ /* 0x0c0fe40003f1e000 */
[----:B------:R-:W-:Y:S02]  /*1f40*/  FSEL R4, R4, R5, P2 ;  /* 0x0000000504047208 */ /* 0x000fe40001000000 */
[----:B------:R-:W-:Y:S02]  /*1f50*/  FSEL R27, R6, R25, P0 ;  /* 0x00000019061b7208 */ /* 0x000fe40000000000 */
[----:B------:R-:W-:-:S02]  /*1f60*/  FSEL R5, R25, R6, P0 ;  /* 0x0000000619057208 */ /* 0x000fc40000000000 */
[CC--:B------:R-:W-:Y:S02]  /*1f70*/  FSETP.GEU.FTZ.AND P1, PT, R27.reuse, R8.reuse, PT ;  /* 0x000000081b00720b */ /* 0x0c0fe40003f3e000 */
[----:B------:R-:W-:Y:S02]  /*1f80*/  P2R R28, PR, RZ, 0x1 ;  /* 0x00000001ff1c7803 */ /* 0x000fe40000000000 */
        /* <DEDUP_REMOVED lines=21> */
[----:B------:R-:W-:Y:S02]  /*20e0*/  FSETP.GEU.FTZ.AND P5, PT, R24, R22, PT ;  /* 0x000000161800720b */ /* 0x000fe40003fbe000 */
[----:B------:R-:W-:Y:S02]  /*20f0*/  FSEL R0, R27, R20, P4 ;  /* 0x000000141b007208 */ /* 0x000fe40002000000 */
[----:B------:R-:W-:Y:S02]  /*2100*/  FSEL R26, R22, R24, P5 ;  /* 0x00000018161a7208 */ /* 0x000fe40002800000 */
[----:B------:R-:W-:-:S02]  /*2110*/  FSEL R20, R24, R22, P5 ;  /* 0x0000001618147208 */ /* 0x000fc40002800000 */
[----:B------:R-:W-:-:S04]  /*2120*/  FSETP.GEU.FTZ.AND P6, PT, R26, R23, PT ;  /* 0x000000171a00720b */ /* 0x000fc80003fde000 */
[----:B------:R-:W-:Y:S02]  /*2130*/  PLOP3.LUT P0, PT, P6, P0, P5, 0x80, 0x0 ;  /* 0x000000000000781c */ /* 0x000fe40003701050 */
[----:B------:R-:W-:Y:S02]  /*2140*/  FSEL R25, R23, R26, P6 ;  /* 0x0000001a17197208 */ /* 0x000fe40003000000 */
[----:B------:R-:W-:Y:S02]  /*2150*/  PLOP3.LUT P1, PT, P0, P1, P2, 0x80, 0x0 ;  /* 0x000000000000781c */ /* 0x000fe40000723020 */
[----:B------:R-:W-:Y:S02]  /*2160*/  ISETP.NE.AND P0, PT, R28, RZ, PT ;  /* 0x000000ff1c00720c */ /* 0x000fe40003f05270 */
[----:B------:R-:W-:Y:S02]  /*2170*/  ISETP.NE.AND P2, PT, R29, RZ, PT ;  /* 0x000000ff1d00720c */ /* 0x000fe40003f45270 */
[----:B------:R-:W-:-:S02]  /*2180*/  FSEL R22, R26, R23, P6 ;  /* 0x000000171a167208 */ /* 0x000fc40003000000 */
[----:B------:R-:W-:Y:S02]  /*2190*/  PLOP3.LUT P1, PT, P1, P0, P2, 0x80, 0x0 ;  /* 0x000000000000781c */ /* 0x000fe40000f21020 */
[----:B------:R-:W-:-:S11]  /*21a0*/  MOV R23, R25 ;  /* 0x0000001900177202 */ /* 0x000fd60000000f00 */
[----:B------:R-:W-:Y:S05]  /*21b0*/  @!P1 BRA `(.L_x_25187) ;  /* 0xfffffffc00509947 */ /* 0x000fea000383ffff */
[----:B------:R-:W-:Y:S05]  /*21c0*/  BSYNC.RECONVERGENT B0 ;  /* 0x0000000000007941 */ /* 0x000fea0003800200 */
.L_x_25186:
[----:B------:R-:W-:Y:S01]  /*21d0*/  FADD.FTZ R4, R4, -1 ;  /* 0xbf80000004047421 */ /* 0x000fe20000010000 */
[----:B------:R-:W-:Y:S01]  /*21e0*/  FCHK P3, R21, R12 ;  /* 0x0000000c15007302 */ /* 0x000fe20000060000 */
[----:B------:R-:W-:Y:S01]  /*21f0*/  BSSY.RECONVERGENT B4, `(.L_x_25188) ;  /* 0x0000035000047945 */ /* 0x000fe20003800200 */
[----:B------:R-:W-:Y:S01]  /*2200*/  FSETP.GEU.FTZ.AND P2, PT, |R10|, |R11|, PT ;  /* 0x4000000b0a00720b */ /* 0x000fe20003f5e200 */
[----:B------:R-:W-:-:S04]  /*2210*/  FADD.FTZ R5, R5, R4 ;  /* 0x0000000405057221 */ /* 0x000fc80000010000 */
[----:B------:R-:W-:Y:S01]  /*2220*/  FADD.FTZ R5, R6, R5 ;  /* 0x0000000506057221 */ /* 0x000fe20000010000 */
[----:B------:R-:W-:-:S03]  /*2230*/  MOV R6, 0x3d39bf78 ;  /* 0x3d39bf7800067802 */ /* 0x000fc60000000f00 */
[----:B------:R-:W-:Y:S01]  /*2240*/  FADD.FTZ R8, R8, R5 ;  /* 0x0000000508087221 */ /* 0x000fe20000010000 */
[----:B------:R-:W-:-:S03]  /*2250*/  HFMA2 R5, -RZ, RZ, 1.625, 0 ;  /* 0x3e800000ff057431 */ /* 0x000fc600000001ff */
        /* <DEDUP_REMOVED lines=42> */
[----:B------:R-:W-:Y:S02]  /*2500*/  MOV R8, R12 ;  /* 0x0000000c00087202 */ /* 0x000fe40000000f00 */
[----:B------:R-:W-:-:S07]  /*2510*/  MOV R4, 0x2530 ;  /* 0x0000253000047802 */ /* 0x000fce0000000f00 */
[----:B------:R-:W-:Y:S05]  /*2520*/  CALL.REL.NOINC `($__internal_57_$__cuda_sm3x_div_rn_ftz_f32_slowpath) ;  /* 0x00000080004c7944 */ /* 0x000fea0003c00000 */
[----:B------:R-:W-:-:S07]  /*2530*/  MOV R3, R0 ;  /* 0x0000000000037202 */ /* 0x000fce0000000f00 */
.L_x_25189:
[----:B------:R-:W-:Y:S05]  /*2540*/  BSYNC.RECONVERGENT B4 ;  /* 0x0000000000047941 */ /* 0x000fea0003800200 */
.L_x_25188:
        /* <DEDUP_REMOVED lines=26> */
[----:B------:R-:W-:-:S07]  /*26f0*/  FSEL R10, R3, R4, P0 ;  /* 0x00000004030a7208 */ /* 0x000fce0000000000 */
.L_x_25167:
[----:B------:R-:W-:Y:S05]  /*2700*/  BSYNC.RECONVERGENT B2 ;  /* 0x0000000000027941 */ /* 0x000fea0003800200 */
.L_x_25163:
        /* <DEDUP_REMOVED lines=17> */
[----:B--23--:R-:W-:Y:S01]  /*2820*/  @P1 FADD.FTZ R12, R13, -R13 ;  /* 0x8000000d0d0c1221 */ /* 0x00cfe20000010000 */
[----:B------:R-:W-:-:S04]  /*2830*/  @!P1 ISETP.GT.AND P0, PT, R10, -0x1, PT ;  /* 0xffffffff0a00980c */ /* 0x000fc80003f04270 */
[----:B------:R-:W-:Y:S02]  /*2840*/  @P1 MOV R13, R12 ;  /* 0x0000000c000d1202 */ /* 0x000fe40000000f00 */
[----:B------:R-:W-:-:S03]  /*2850*/  @!P1 FSEL R12, R10, RZ, P0 ;  /* 0x000000ff0a0c9208 */ /* 0x000fc60000000000 */
[----:B-1----:R-:W-:-:S05]  /*2860*/  @!P1 FADD.FTZ R0, R13, -R13 ;  /* 0x8000000d0d009221 */ /* 0x002fca0000010000 */
[----:B------:R-:W-:Y:S01]  /*2870*/  @!P1 FSEL R13, R0, RZ, P0 ;  /* 0x000000ff000d9208 */ /* 0x000fe20000000000 */
[----:B------:R-:W-:Y:S06]  /*2880*/  BRA `(.L_x_25162) ;  /* 0x0000000000887947 */ /* 0x000fec0003800000 */
.L_x_25190:
[----:B-1----:R-:W-:-:S04]  /*2890*/  IADD3 R0, PT, PT, R10, -0x42b17218, RZ ;  /* 0xbd4e8de80a007810 */ /* 0x002fc80007ffe0ff */
[----:B------:R-:W-:-:S13]  /*28a0*/  ISETP.GT.U32.AND P0, PT, R0, 0x8e8e5c, PT ;  /* 0x008e8e5c0000780c */ /* 0x000fda0003f04070 */
[----:B------:R-:W-:Y:S05]  /*28b0*/  @P0 BRA `(.L_x_25191) ;  /* 0x0000000000600947 */ /* 0x000fea0003800000 */
[----:B------:R-:W-:Y:S01]  /*28c0*/  FADD.FTZ R0, R10, -162.88958740234375 ;  /* 0xc322e3bc0a007421 */ /* 0x000fe20000010000 */
[----:B--2---:R-:W-:-:S03]  /*28d0*/  FMUL.RZ R13, R13, 0.15915493667125701904 ;  /* 0x3e22f9830d0d7820 */ /* 0x004fc6000040c000 */
        /* <DEDUP_REMOVED lines=17> */
[C---:B---3--:R-:W-:Y:S01]  /*29f0*/  FMUL.FTZ R12, R4.reuse, R5 ;  /* 0x00000005040c7220 */ /* 0x048fe20000410000 */
[----:B------:R-:W-:-:S03]  /*2a00*/  FMUL.FTZ R4, R4, R7 ;  /* 0x0000000704047220 */ /* 0x000fc60000410000 */
[C---:B------:R-:W-:Y:S01]  /*2a10*/  FMUL.FTZ R12, R3.reuse, R12 ;  /* 0x0000000c030c7220 */ /* 0x040fe20000410000 */
[----:B------:R-:W-:Y:S01]  /*2a20*/  FMUL.FTZ R13, R3, R4 ;  /* 0x00000004030d7220 */ /* 0x000fe20000410000 */
[----:B------:R-:W-:Y:S06]  /*2a30*/  BRA `(.L_x_25162) ;  /* 0x00000000001c7947 */ /* 0x000fec0003800000 */
.L_x_25191:
[----:B--2---:R-:W-:Y:S01]  /*2a40*/  FMUL.RZ R0, R13, 0.15915493667125701904 ;  /* 0x3e22f9830d007820 */ /* 0x004fe2000040c000 */
[----:B------:R-:W-:-:S03]  /*2a50*/  FMUL.FTZ R10, R10, 1.4426950216293334961 ;  /* 0x3fb8aa3b0a0a7820 */ /* 0x000fc60000410000 */
[----:B------:R-:W3:Y:S08]  /*2a60*/  MUFU.COS R3, R0 ;  /* 0x0000000000037308 */ /* 0x000ef00000000000 */
[----:B------:R-:W0:Y:S08]  /*2a70*/  MUFU.SIN R13, R0 ;  /* 0x00000000000d7308 */ /* 0x000e300000000400 */
[----:B------:R-:W3:Y:S02]  /*2a80*/  MUFU.EX2 R10, R10 ;  /* 0x0000000a000a7308 */ /* 0x000ee40000000800 */
[C---:B---3--:R-:W-:Y:S01]  /*2a90*/  FMUL.FTZ R12, R10.reuse, R3 ;  /* 0x000000030a0c7220 */ /* 0x048fe20000410000 */
[----:B0-----:R-:W-:-:S07]  /*2aa0*/  FMUL.FTZ R13, R10, R13 ;  /* 0x0000000d0a0d7220 */ /* 0x001fce0000410000 */
.L_x_25162:
[----:B------:R-:W-:Y:S05]  /*2ab0*/  BSYNC.RECONVERGENT B3 ;  /* 0x0000000000037941 */ /* 0x000fea0003800200 */
.L_x_25161:
[----:B------:R-:W-:Y:S01]  /*2ac0*/  IADD3 R7, PT, PT, R2, 0x80, RZ ;  /* 0x0000008002077810 */ /* 0x000fe20007ffe0ff */
[----:B------:R-:W-:Y:S01]  /*2ad0*/  BSSY.RECONVERGENT B3, `(.L_x_25192) ;  /* 0x0000285000037945 */ /* 0x000fe20003800200 */
[----:B-----5:R-:W-:Y:S02]  /*2ae0*/  CS2R R10, SRZ ;  /* 0x00000000000a7805 */ /* 0x020fe4000001ff00 */
[----:B------:R-:W-:-:S13]  /*2af0*/  ISETP.GE.AND P0, PT, R7, UR4, PT ;  /* 0x0000000407007c0c */ /* 0x000fda000bf06270 */
[----:B------:R-:W-:Y:S05]  /*2b00*/  @P0 BRA `(.L_x_25193) ;  /* 0x0000002800040947 */ /* 0x000fea0003800000 */
[----:B------:R-:W-:Y:S01]  /*2b10*/  FSETP.NAN.FTZ.AND P0, PT, R18, R18, PT ;  /* 0x000000121200720b */ /* 0x000fe20003f18000 */
[----:B------:R-:W-:Y:S01]  /*2b20*/  BSSY.RECONVERGENT B2, `(.L_x_25194) ;  /* 0x0000244000027945 */ /* 0x000fe20003800200 */
[----:B------:R-:W-:-:S04]  /*2b30*/  FSETP.NAN.FTZ.AND P1, PT, R19, R19, PT ;  /* 0x000000131300720b */ /* 0x000fc80003f38000 */
[----:B------:R-:W-:-:S13]  /*2b40*/  PLOP3.LUT P0, PT, P0, P1, PT, 0xf8, 0x8f ;  /* 0x00000000008f781c */ /* 0x000fda0000703f70 */
[----:B------:R-:W-:Y:S05]  /*2b50*/  @P0 BRA `(.L_x_25195) ;  /* 0x00000020001c0947 */ /* 0x000fea0003800000 */
[C---:B-1----:R-:W-:Y:S01]  /*2b60*/  FADD.FTZ R0, |R18|.reuse, -RZ ;  /* 0x800000ff12007221 */ /* 0x042fe20000010200 */
        /* <DEDUP_REMOVED lines=18> */
[----:B------:R-:W-:Y:S01]  /*2c90*/  HFMA2 R6, -RZ, RZ, 1.625, 0 ;  /* 0x3e800000ff067431 */ /* 0x000fe200000001ff */
        /* <DEDUP_REMOVED lines=13> */
[----:B------:R-:W-:Y:S01]  /*2d70*/  @P1 FSETP.NEU.FTZ.AND P3, PT, R0, RZ, PT ;  /* 0x000000ff0000120b */ /* 0x000fe20003f7d000 */
[----:B------:R-:W1:Y:S02]  /*2d80*/  MUFU.RCP R6, R11 ;  /* 0x0000000b00067308 */ /* 0x000e640000001000 */
[----:B------:R-:W-:Y:S01]  /*2d90*/  FADD.FTZ R4, R4, R5 ;  /* 0x0000000504047221 */ /* 0x000fe20000010000 */
[----:B------:R-:W-:-:S03]  /*2da0*/  FMUL.FTZ R3, R3, 1.1920928955078125e-07 ;  /* 0x3400000003037820 */ /* 0x000fc60000410000 */
[----:B------:R-:W-:-:S04]  /*2db0*/  FFMA.FTZ R5, R4, -R9, 0.10546888411045074463 ;  /* 0x3dd8001204057423 */ /* 0x000fc80000010809 */
[----:B------:R-:W-:-:S04]  /*2dc0*/  FFMA.FTZ R5, R4, R5, -0.13229703903198242188 ;  /* 0xbe0778e004057423 */ /* 0x000fc80000010005 */
[----:B------:R-:W-:-:S04]  /*2dd0*/  FFMA.FTZ R5, R4, R5, 0.14491446316242218018 ;  /* 0x3e14647504057423 */ /* 0x000fc80000010005 */
[----:B------:R-:W-:Y:S01]  /*2de0*/  FFMA.FTZ R5, R4, R5, -0.16641564667224884033 ;  /* 0xbe2a68dd04057423 */ /* 0x000fe20000010005 */
[----:B-1----:R-:W-:-:S03]  /*2df0*/  FFMA R9, -R11, R6, 1 ;  /* 0x3f8000000b097423 */ /* 0x002fc60000000106 */
        /* <DEDUP_REMOVED lines=11> */
[----:B------:R-:W1:Y:S01]  /*2eb0*/  FCHK P0, R21, R11 ;  /* 0x0000000b15007302 */ /* 0x000e620000000000 */
[----:B------:R-:W-:-:S03]  /*2ec0*/  FFMA R0, -R11, R5, R21 ;  /* 0x000000050b007223 */ /* 0x000fc60000000115 */
[----:B------:R-:W-:Y:S01]  /*2ed0*/  @P1 FSEL R3, R3, -RZ, P3 ;  /* 0x800000ff03031208 */ /* 0x000fe20001800000 */
[----:B------:R-:W-:-:S04]  /*2ee0*/  FFMA R0, R6, R0, R5 ;  /* 0x0000000006007223 */ /* 0x000fc80000000005 */
[----:B------:R-:W-:Y:S01]  /*2ef0*/  FMUL.FTZ R10, R3, 0.5 ;  /* 0x3f000000030a7820 */ /* 0x000fe20000410000 */
[----:B-1----:R-:W-:Y:S06]  /*2f00*/  @!P0 BRA `(.L_x_25201) ;  /* 0x00000000000c8947 */ /* 0x002fec0003800000 */
[----:B------:R-:W-:Y:S02]  /*2f10*/  MOV R8, R11 ;  /* 0x0000000b00087202 */ /* 0x000fe40000000f00 */
[----:B------:R-:W-:-:S07]  /*2f20*/  MOV R4, 0x2f40 ;  /* 0x00002f4000047802 */ /* 0x000fce0000000f00 */
[----:B0-23--:R-:W-:Y:S05]  /*2f30*/  CALL.REL.NOINC `($__internal_57_$__cuda_sm3x_div_rn_ftz_f32_slowpath) ;  /* 0x0000007400c87944 */ /* 0x00dfea0003c00000 */
.L_x_25201:
[----:B------:R-:W-:Y:S05]  /*2f40*/  BSYNC.RECONVERGENT B4 ;  /* 0x0000000000047941 */ /* 0x000fea0003800200 */
.L_x_25200:
[----:B------:R-:W-:Y:S02]  /*2f50*/  HFMA2 R4, -RZ, RZ, 0.89990234375, 10328 ;  /* 0x3b33710bff047431 */ /* 0x000fe400000001ff */
[----:B------:R-:W-:Y:S01]  /*2f60*/  FMUL.FTZ R3, R0, R0 ;  /* 0x0000000000037220 */ /* 0x000fe20000410000 */
[----:B------:R-:W-:Y:S02]  /*2f70*/  MOV R5, 0x3f6ee581 ;  /* 0x3f6ee58100057802 */ /* 0x000fe40000000f00 */
[C---:B------:R-:W-:Y:S01]  /*2f80*/  ISETP.GE.AND P0, PT, R18.reuse, RZ, PT ;  /* 0x000000ff1200720c */ /* 0x040fe20003f06270 */
        /* <DEDUP_REMOVED lines=24> */
.L_x_25199:
[----:B------:R-:W-:-:S04]  /*3110*/  FMUL.FTZ R0, R21, R21 ;  /* 0x0000001515007220 */ /* 0x000fc80000410000 */
[----:B------:R-:W-:-:S05]  /*3120*/  FFMA.FTZ R3, R11, R11, R0 ;  /* 0x0000000b0b037223 */ /* 0x000fca0000010000 */
[----:B------:R-:W-:-:S13]  /*3130*/  FSETP.GTU.FTZ.AND P0, PT, R3, 0.69999998807907104492, PT ;  /* 0x3f3333330300780b */ /* 0x000fda0003f1c000 */
[----:B------:R-:W-:Y:S05]  /*3140*/  @P0 BRA `(.L_x_25203) ;  /* 0x0000000000ac0947 */ /* 0x000fea0003800000 */
[----:B------:R-:W1:Y:S01]  /*3150*/  MUFU.RCP R0, R11 ;  /* 0x0000000b00007308 */ /* 0x000e620000001000 */
[----:B------:R-:W-:Y:S07]  /*3160*/  BSSY.RECONVERGENT B4, `(.L_x_25204) ;  /* 0x000000d000047945 */ /* 0x000fee0003800200 */
[----:B------:R-:W4:Y:S08]  /*3170*/  MUFU.LG2 R10, R3 ;  /* 0x00000003000a7308 */ /* 0x000f300000000c00 */
[----:B------:R-:W5:Y:S01]  /*3180*/  FCHK P0, R21, R11 ;  /* 0x0000000b15007302 */ /* 0x000f620000000000 */
[----:B-1----:R-:W-:-:S04]  /*3190*/  FFMA R5, -R11, R0, 1 ;  /* 0x3f8000000b057423 */ /* 0x002fc80000000100 */
[----:B------:R-:W-:-:S04]  /*31a0*/  FFMA R0, R0, R5, R0 ;  /* 0x0000000500007223 */ /* 0x000fc80000000000 */
[----:B------:R-:W-:Y:S01]  /*31b0*/  FFMA R5, R21, R0, RZ ;  /* 0x0000000015057223 */ /* 0x000fe200000000ff */
[----:B----4-:R-:W-:-:S03]  /*31c0*/  FMUL.FTZ.D2 R10, R10, 0.69314718246459960938 ;  /* 0x3f3172180a0a7820 */ /* 0x010fc60000310000 */
[----:B------:R-:W-:-:S04]  /*31d0*/  FFMA R4, -R11, R5, R21 ;  /* 0x000000050b047223 */ /* 0x000fc80000000115 */
[----:B------:R-:W-:Y:S01]  /*31e0*/  FFMA R0, R0, R4, R5 ;  /* 0x0000000400007223 */ /* 0x000fe20000000005 */
[----:B-----5:R-:W-:Y:S06]  /*31f0*/  @!P0 BRA `(.L_x_25205) ;  /* 0x00000000000c8947 */ /* 0x020fec0003800000 */
[----:B------:R-:W-:Y:S02]  /*3200*/  MOV R8, R11 ;  /* 0x0000000b00087202 */ /* 0x000fe40000000f00 */
[----:B------:R-:W-:-:S07]  /*3210*/  MOV R4, 0x3230 ;  /* 0x0000323000047802 */ /* 0x000fce0000000f00 */
[----:B0-23--:R-:W-:Y:S05]  /*3220*/  CALL.REL.NOINC `($__internal_57_$__cuda_sm3x_div_rn_ftz_f32_slowpath) ;  /* 0x00000074000c7944 */ /* 0x00dfea0003c00000 */
.L_x_25205:
[----:B------:R-:W-:Y:S05]  /*3230*/  BSYNC.RECONVERGENT B4 ;  /* 0x0000000000047941 */ /* 0x000fea0003800200 */
.L_x_25204:
[----:B------:R-:W-:Y:S02]  /*3240*/  HFMA2 R4, -RZ, RZ, 0.89990234375, 10328 ;  /* 0x3b33710bff047431 */ /* 0x000fe400000001ff */
        /* <DEDUP_REMOVED lines=27> */
.L_x_25203:
[----:B------:R-:W-:Y:S01]  /*3400*/  LOP3.LUT R4, R11, 0xffff0000, RZ, 0xc0, !PT ;  /* 0xffff00000b047812 */ /* 0x000fe200078ec0ff */
[----:B------:R-:W-:Y:S01]  /*3410*/  BSSY.RECONVERGENT B0, `(.L_x_25206) ;  /* 0x0000040000007945 */ /* 0x000fe20003800200 */
[----:B------:R-:W-:-:S03]  /*3420*/  LOP3.LUT R6, R21, 0xffff0000, RZ, 0xc0, !PT ;  /* 0xffff000015067812 */ /* 0x000fc600078ec0ff */
[--C-:B------:R-:W-:Y:S01]  /*3430*/  FADD.FTZ R20, R11, -R4.reuse ;  /* 0x800000040b147221 */ /* 0x100fe20000010000 */
[----:B------:R-:W-:Y:S01]  /*3440*/  FADD.FTZ R22, R4, R4 ;  /* 0x0000000404167221 */ /* 0x000fe20000010000 */
[--C-:B------:R-:W-:Y:S01]  /*3450*/  FADD.FTZ R9, R21, -R6.reuse ;  /* 0x8000000615097221 */ /* 0x100fe20000010000 */
[----:B------:R-:W-:Y:S01]  /*3460*/  FADD.FTZ R24, R6, R6 ;  /* 0x0000000606187221 */ /* 0x000fe20000010000 */
[----:B------:R-:W-:Y:S01]  /*3470*/  FMUL.FTZ R0, R4, R4 ;  /* 0x0000000404007220 */ /* 0x000fe20000410000 */
[----:B------:R-:W-:Y:S01]  /*3480*/  LOP3.LUT R23, R20, 0xffff0000, RZ, 0xc0, !PT ;  /* 0xffff000014177812 */ /* 0x000fe200078ec0ff */
[----:B------:R-:W-:Y:S01]  /*3490*/  FMUL.FTZ R3, R6, R6 ;  /* 0x0000000606037220 */ /* 0x000fe20000410000 */
[----:B------:R-:W-:-:S03]  /*34a0*/  LOP3.LUT R10, R9, 0xffff0000, RZ, 0xc0, !PT ;  /* 0xffff0000090a7812 */ /* 0x000fc600078ec0ff */
[--C-:B------:R-:W-:Y:S01]  /*34b0*/  FADD.FTZ R20, R20, -R23.reuse ;  /* 0x8000001714147221 */ /* 0x100fe20000010000 */
[----:B------:R-:W-:Y:S01]  /*34c0*/  FMUL.FTZ R5, R23, R22 ;  /* 0x0000001617057220 */ /* 0x000fe20000410000 */
[--C-:B------:R-:W-:Y:S01]  /*34d0*/  FADD.FTZ R9, R9, -R10.reuse ;  /* 0x8000000a09097221 */ /* 0x100fe20000010000 */
[C---:B------:R-:W-:Y:S01]  /*34e0*/  FMUL.FTZ R4, R23.reuse, R23 ;  /* 0x0000001717047220 */ /* 0x040fe20000410000 */
[----:B------:R-:W-:Y:S01]  /*34f0*/  FADD.FTZ R23, R23, R23 ;  /* 0x0000001717177221 */ /* 0x000fe20000010000 */
[C---:B------:R-:W-:Y:S01]  /*3500*/  FADD.FTZ R26, R10.reuse, R10 ;  /* 0x0000000a0a1a7221 */ /* 0x040fe20000010000 */
        /* <DEDUP_REMOVED lines=8> */
.L_x_25207:
        /* <DEDUP_REMOVED lines=41> */
.L_x_25206:
[----:B------:R-:W-:Y:S01]  /*3820*/  FADD.FTZ R0, R0, -1 ;  /* 0xbf80000000007421 */ /* 0x000fe20000010000 */
[----:B------:R-:W-:Y:S01]  /*3830*/  FCHK P3, R21, R11 ;  /* 0x0000000b15007302 */ /* 0x000fe20000060000 */
[----:B------:R-:W-:Y:S01]  /*3840*/  BSSY.RECONVERGENT B4, `(.L_x_25208) ;  /* 0x0000035000047945 */ /* 0x000fe20003800200 */
[----:B------:R-:W-:Y:S01]  /*3850*/  FSETP.GEU.FTZ.AND P2, PT, |R18|, |R19|, PT ;  /* 0x400000131200720b */ /* 0x000fe20003f5e200 */
[----:B------:R-:W-:-:S04]  /*3860*/  FADD.FTZ R0, R3, R0 ;  /* 0x0000000003007221 */ /* 0x000fc80000010000 */
[----:B------:R-:W-:-:S04]  /*3870*/  FADD.FTZ R5, R5, R0 ;  /* 0x0000000005057221 */ /* 0x000fc80000010000 */
[----:B------:R-:W-:-:S04]  /*3880*/  FADD.FTZ R5, R8, R5 ;  /* 0x0000000508057221 */ /* 0x000fc80000010000 */
[----:B------:R-:W-:-:S04]  /*3890*/  FADD.FTZ R5, R4, R5 ;  /* 0x0000000504057221 */ /* 0x000fc80000010000 */
[----:B------:R-:W-:Y:S01]  /*38a0*/  FADD.FTZ R5, R6, R5 ;  /* 0x0000000506057221 */ /* 0x000fe20000010000 */
[----:B------:R-:W-:-:S03]  /*38b0*/  MOV R6, 0x3d39bf78 ;  /* 0x3d39bf7800067802 */ /* 0x000fc60000000f00 */
[----:B------:R-:W-:-:S04]  /*38c0*/  FADD.FTZ R5, R10, R5 ;  /* 0x000000050a057221 */ /* 0x000fc80000010000 */
[----:B------:R-:W-:Y:S01]  /*38d0*/  FADD.FTZ R22, R22, R5 ;  /* 0x0000000516167221 */ /* 0x000fe20000010000 */
[----:B------:R-:W-:-:S03]  /*38e0*/  HFMA2 R5, -RZ, RZ, 1.625, 0 ;  /* 0x3e800000ff057431 */ /* 0x000fc600000001ff */
        /* <DEDUP_REMOVED lines=16> */
[----:B------:R-:W1:Y:S02]  /*39f0*/  MUFU.RCP R6, R11 ;  /* 0x0000000b00067308 */ /* 0x000e640000001000 */
[----:B------:R-:W-:-:S04]  /*3a00*/  FFMA.FTZ R4, R3, R4, -0.13229703903198242188 ;  /* 0xbe0778e003047423 */ /* 0x000fc80000010004 */
[----:B------:R-:W-:-:S04]  /*3a10*/  FFMA.FTZ R4, R3, R4, 0.14491446316242218018 ;  /* 0x3e14647503047423 */ /* 0x000fc80000010004 */
[----:B------:R-:W-:-:S04]  /*3a20*/  FFMA.FTZ R4, R3, R4, -0.16641564667224884033 ;  /* 0xbe2a68dd03047423 */ /* 0x000fc80000010004 */
[----:B------:R-:W-:-:S04]  /*3a30*/  FFMA.FTZ R4, R3, R4, 0.19988867640495300293 ;  /* 0x3e4caf9e03047423 */ /* 0x000fc80000010004 */
[----:B------:R-:W-:Y:S01]  /*3a40*/  FFMA.FTZ R4, R3, R4, -0.25000196695327758789 ;  /* 0xbe80004203047423 */ /* 0x000fe20000010004 */
[----:B-1----:R-:W-:-:S03]  /*3a50*/  FFMA R5, -R11, R6, 1 ;  /* 0x3f8000000b057423 */ /* 0x002fc60000000106 */
        /* <DEDUP_REMOVED lines=17> */
[----:B0-23--:R-:W-:Y:S05]  /*3b70*/  CALL.REL.NOINC `($__internal_57_$__cuda_sm3x_div_rn_ftz_f32_slowpath) ;  /* 0x0000006800b87944 */ /* 0x00dfea0003c00000 */
[----:B------:R-:W-:-:S07]  /*3b80*/  MOV R3, R0 ;  /* 0x0000000000037202 */ /* 0x000fce0000000f00 */
.L_x_25209:
[----:B------:R-:W-:Y:S05]  /*3b90*/  BSYNC.RECONVERGENT B4 ;  /* 0x0000000000047941 */ /* 0x000fea0003800200 */
.L_x_25208:
        /* <DEDUP_REMOVED lines=28> */
.L_x_25198:
        /* <DEDUP_REMOVED lines=12> */
[----:B------:R-:W1:Y:S02]  /*3e20*/  MUFU.SQRT R6, R6 ;  /* 0x0000000600067308 */ /* 0x000e640000002000 */
[----:B-1----:R-:W-:Y:S01]  /*3e30*/  @P0 FMUL.FTZ R3, R6, R5 ;  /* 0x0000000506030220 */ /* 0x002fe20000410000 */
[----:B------:R-:W-:Y:S01]  /*3e40*/  FSETP.NEU.FTZ.AND P0, PT, R0, +INF , PT ;  /* 0x7f8000000000780b */ /* 0x000fe20003f1d000 */
[----:B------:R-:W-:-:S03]  /*3e50*/  FFMA R5, -R11, R8, 1 ;  /* 0x3f8000000b057423 */ /* 0x000fc60000000108 */
[----:B------:R-:W-:Y:S01]  /*3e60*/  FSEL R3, R3, +INF , P0 ;  /* 0x7f80000003037808 */ /* 0x000fe20000000000 */
[----:B------:R-:W-:-:S04]  /*3e70*/  FFMA R0, R8, R5, R8 ;  /* 0x0000000508007223 */ /* 0x000fc80000000008 */
[----:B------:R-:W-:Y:S01]  /*3e80*/  FFMA R5, R21, R0, RZ ;  /* 0x0000000015057223 */ /* 0x000fe200000000ff */
[----:B------:R-:W1:Y:S03]  /*3e90*/  MUFU.LG2 R3, R3 ;  /* 0x0000000300037308 */ /* 0x000e660000000c00 */
[----:B------:R-:W-:-:S04]  /*3ea0*/  FFMA R4, -R11, R5, R21 ;  /* 0x000000050b047223 */ /* 0x000fc80000000115 */
[----:B------:R-:W-:Y:S01]  /*3eb0*/  FFMA R0, R0, R4, R5 ;  /* 0x0000000400007223 */ /* 0x000fe20000000005 */
[----:B------:R-:W4:Y:S01]  /*3ec0*/  FCHK P0, R21, R11 ;  /* 0x0000000b15007302 */ /* 0x000f220000000000 */
[----:B-1----:R-:W-:Y:S01]  /*3ed0*/  FMUL.FTZ R10, R3, 0.69314718246459960938 ;  /* 0x3f317218030a7820 */ /* 0x002fe20000410000 */
[----:B----4-:R-:W-:Y:S06]  /*3ee0*/  @!P0 BRA `(.L_x_25211) ;  /* 0x00000000000c8947 */ /* 0x010fec0003800000 */
[----:B------:R-:W-:Y:S02]  /*3ef0*/  MOV R8, R11 ;  /* 0x0000000b00087202 */ /* 0x000fe40000000f00 */
[----:B------:R-:W-:-:S07]  /*3f00*/  MOV R4, 0x3f20 ;  /* 0x00003f2000047802 */ /* 0x000fce0000000f00 */
[----:B0-23--:R-:W-:Y:S05]  /*3f10*/  CALL.REL.NOINC `($__internal_57_$__cuda_sm3x_div_rn_ftz_f32_slowpath) ;  /* 0x0000006400d07944 */ /* 0x00dfea0003c00000 */
.L_x_25211:
[----:B------:R-:W-:Y:S05]  /*3f20*/  BSYNC.RECONVERGENT B4 ;  /* 0x0000000000047941 */ /* 0x000fea0003800200 */
.L_x_25210:
        /* <DEDUP_REMOVED lines=28> */
.L_x_25197:
[----:B------:R-:W-:-:S13]  /*40f0*/  FSETP.GEU.FTZ.AND P0, PT, R21, 9.999999682655225389e-20, PT ;  /* 0x1fec1e4a1500780b */ /* 0x000fda0003f1e000 */
[----:B------:R-:W-:Y:S05]  /*4100*/  @!P0 BRA `(.L_x_25212) ;  /* 0x0000000400148947 */ /* 0x000fea0003800000 */
[----:B------:R-:W-:Y:S01]  /*4110*/  FMUL.FTZ R0, R21, R21 ;  /* 0x0000001515007220 */ /* 0x000fe20000410000 */
[----:B------:R-:W-:Y:S01]  /*4120*/  MOV R6, 0x3e800000 ;  /* 0x3e80000000067802 */ /* 0x000fe20000000f00 */
        /* <DEDUP_REMOVED lines=31> */
[----:B------:R-:W1:Y:S02]  /*4320*/  FCHK P0, R21, 1 ;  /* 0x3f80000015007902 */ /* 0x000e640000000000 */
[----:B------:R-:W-:Y:S02]  /*4330*/  FFMA R5, R4, -1, R21 ;  /* 0xbf80000004057823 */ /* 0x000fe40000000015 */
[----:B------:R-:W-:Y:S02]  /*4340*/  @P1 FSEL R3, R3, -RZ, P3 ;  /* 0x800000ff03031208 */ /* 0x000fe40001800000 */
[----:B------:R-:W-:-:S03]  /*4350*/  FFMA R0, R6, R5, R4 ;  /* 0x0000000506007223 */ /* 0x000fc60000000004 */
[----:B------:R-:W-:Y:S01]  /*4360*/  FMUL.FTZ R10, R3, 0.5 ;  /* 0x3f000000030a7820 */ /* 0x000fe20000410000 */
[----:B-1----:R-:W-:Y:S06]  /*4370*/  @!P0 BRA `(.L_x_25214) ;  /* 0x00000000000c8947 */ /* 0x002fec0003800000 */
[----:B------:R-:W-:Y:S02]  /*4380*/  MOV R8, 0x3f800000 ;  /* 0x3f80000000087802 */ /* 0x000fe40000000f00 */
[----:B------:R-:W-:-:S07]  /*4390*/  MOV R4, 0x43b0 ;  /* 0x000043b000047802 */ /* 0x000fce0000000f00 */
[----:B0-23--:R-:W-:Y:S05]  /*43a0*/  CALL.REL.NOINC `($__internal_57_$__cuda_sm3x_div_rn_ftz_f32_slowpath) ;  /* 0x0000006000ac7944 */ /* 0x00dfea0003c00000 */
.L_x_25214:
[----:B------:R-:W-:Y:S05]  /*43b0*/  BSYNC.RECONVERGENT B4 ;  /* 0x0000000000047941 */ /* 0x000fea0003800200 */
.L_x_25213:
        /* <DEDUP_REMOVED lines=26> */
.L_x_25212:
[----:B------:R-:W-:Y:S01]  /*4560*/  MOV R0, 0x3f800000 ;  /* 0x3f80000000007802 */ /* 0x000fe20000000f00 */
[----:B------:R-:W1:Y:S01]  /*4570*/  FCHK P0, R21, 1 ;  /* 0x3f80000015007902 */ /* 0x000e620000000000 */
        /* <DEDUP_REMOVED lines=8> */
[----:B-1----:R-:W-:Y:S06]  /*4600*/  @!P0 BRA `(.L_x_25216) ;  /* 0x00000000000c8947 */ /* 0x002fec0003800000 */
[----:B------:R-:W-:Y:S01]  /*4610*/  HFMA2 R8, -RZ, RZ, 1.875, 0 ;  /* 0x3f800000ff087431 */ /* 0x000fe200000001ff */
[----:B------:R-:W-:-:S07]  /*4620*/  MOV R4, 0x4640 ;  /* 0x0000464000047802 */ /* 0x000fce0000000f00 */
[----:B0-23--:R-:W-:Y:S05]  /*4630*/  CALL.REL.NOINC `($__internal_57_$__cuda_sm3x_div_rn_ftz_f32_slowpath) ;  /* 0x0000006000087944 */ /* 0x00dfea0003c00000 */
.L_x_25216:
[----:B------:R-:W-:Y:S05]  /*4640*/  BSYNC.RECONVERGENT B4 ;  /* 0x0000000000047941 */ /* 0x000fea0003800200 */
.L_x_25215:
        /* <DEDUP_REMOVED lines=26> */
.L_x_25196:
[----:B------:R-:W-:Y:S01]  /*47f0*/  FMUL.FTZ R0, R18, 0.36787945032119750977 ;  /* 0x3ebc5ab212007820 */ /* 0x000fe20000410000 */
[----:B------:R-:W-:Y:S01]  /*4800*/  FMUL.FTZ R3, R19, 0.36787945032119750977 ;  /* 0x3ebc5ab213037820 */ /* 0x000fe20000410000 */
[----:B------:R-:W1:Y:S01]  /*4810*/  MUFU.RCP R8, R11 ;  /* 0x0000000b00087308 */ /* 0x000e620000001000 */
        /* <DEDUP_REMOVED lines=13> */
[----:B-1----:R-:W-:-:S05]  /*48f0*/  FFMA R3, -R11, R8, 1 ;  /* 0x3f8000000b037423 */ /* 0x002fca0000000108 */
[----:B------:R-:W1:Y:S02]  /*4900*/  MUFU.SQRT R6, R6 ;  /* 0x0000000600067308 */ /* 0x000e640000002000 */
[----:B-1----:R-:W-:Y:S01]  /*4910*/  @P0 FMUL.FTZ R4, R6, R5 ;  /* 0x0000000506040220 */ /* 0x002fe20000410000 */
[----:B------:R-:W-:Y:S01]  /*4920*/  FSETP.NEU.FTZ.AND P0, PT, R0, +INF , PT ;  /* 0x7f8000000000780b */ /* 0x000fe20003f1d000 */
[----:B------:R-:W-:Y:S01]  /*4930*/  FFMA R0, R8, R3, R8 ;  /* 0x0000000308007223 */ /* 0x000fe20000000008 */
[----:B------:R-:W-:Y:S02]  /*4940*/  HFMA2 R3, -RZ, RZ, 1.875, 0 ;  /* 0x3f800000ff037431 */ /* 0x000fe400000001ff */
[----:B------:R-:W-:Y:S01]  /*4950*/  FSEL R4, R4, +INF , P0 ;  /* 0x7f80000004047808 */ /* 0x000fe20000000000 */
[----:B------:R-:W-:-:S04]  /*4960*/  FFMA R5, R21, R0, RZ ;  /* 0x0000000015057223 */ /* 0x000fc800000000ff */
[----:B------:R-:W-:Y:S01]  /*4970*/  FFMA R6, -R11, R5, R21 ;  /* 0x000000050b067223 */ /* 0x000fe20000000115 */
[----:B------:R-:W1:Y:S03]  /*4980*/  MUFU.LG2 R4, R4 ;  /* 0x0000000400047308 */ /* 0x000e660000000c00 */
[----:B------:R-:W-:-:S05]  /*4990*/  FFMA R0, R0, R6, R5 ;  /* 0x0000000600007223 */ /* 0x000fca0000000005 */
[----:B------:R-:W4:Y:S01]  /*49a0*/  FCHK P0, R21, R11 ;  /* 0x0000000b15007302 */ /* 0x000f220000000000 */
[----:B-1----:R-:W-:Y:S01]  /*49b0*/  FFMA.FTZ R10, R4, 0.69314718246459960938, R3 ;  /* 0x3f317218040a7823 */ /* 0x002fe20000010003 */
[----:B----4-:R-:W-:Y:S06]  /*49c0*/  @!P0 BRA `(.L_x_25218) ;  /* 0x00000000000c8947 */ /* 0x010fec0003800000 */
[----:B------:R-:W-:Y:S02]  /*49d0*/  MOV R8, R11 ;  /* 0x0000000b00087202 */ /* 0x000fe40000000f00 */
[----:B------:R-:W-:-:S07]  /*49e0*/  MOV R4, 0x4a00 ;  /* 0x00004a0000047802 */ /* 0x000fce0000000f00 */
[----:B0-23--:R-:W-:Y:S05]  /*49f0*/  CALL.REL.NOINC `($__internal_57_$__cuda_sm3x_div_rn_ftz_f32_slowpath) ;  /* 0x0000005c00187944 */ /* 0x00dfea0003c00000 */
.L_x_25218:
[----:B------:R-:W-:Y:S05]  /*4a00*/  BSYNC.RECONVERGENT B4 ;  /* 0x0000000000047941 */ /* 0x000fea0003800200 */
.L_x_25217:
[----:B------:R-:W-:Y:S01]  /*4a10*/  MOV R4, 0x3b33710b ;  /* 0x3b33710b00047802 */ /* 0x000fe20000000f00 */
        /* <DEDUP_REMOVED lines=27> */
.L_x_25195:
        /* <DEDUP_REMOVED lines=9> */
[----:B------:R-:W4:Y:S07]  /*4c60*/  MUFU.RCP R6, R11 ;  /* 0x0000000b00067308 */ /* 0x000f2e0000001000 */
[C---:B------:R-:W-:Y:S01]  /*4c70*/  @P0 FMUL.FTZ R4, R19.reuse, 4 ;  /* 0x4080000013040820 */ /* 0x040fe20000410000 */
[----:B-1----:R-:W-:Y:S01]  /*4c80*/  @P0 FMUL.FTZ R0, R18, 4 ;  /* 0x4080000012000820 */ /* 0x002fe20000410000 */
[----:B------:R-:W-:Y:S02]  /*4c90*/  @!P0 FMUL.FTZ R3, R19, R19 ;  /* 0x0000001313038220 */ /* 0x000fe40000410000 */
[----:B------:R-:W-:-:S02]  /*4ca0*/  @P0 FMUL.FTZ R5, R4, R4 ;  /* 0x0000000404050220 */ /* 0x000fc40000410000 */
[----:B------:R-:W-:Y:S02]  /*4cb0*/  @!P0 FFMA.FTZ R3, R18, R18, R3 ;  /* 0x0000001212038223 */ /* 0x000fe40000010003 */
[----:B------:R-:W-:-:S04]  /*4cc0*/  @P0 FFMA.FTZ R5, R0, R0, R5 ;  /* 0x0000000000050223 */ /* 0x000fc80000010005 */
[----:B------:R-:W-:Y:S01]  /*4cd0*/  @P0 FMUL.FTZ R3, R5, 0.0625 ;  /* 0x3d80000005030820 */ /* 0x000fe20000410000 */
[----:B------:R-:W-:Y:S01]  /*4ce0*/  FCHK P0, R21, R11 ;  /* 0x0000000b15007302 */ /* 0x000fe20000000000 */
[----:B----4-:R-:W-:-:S04]  /*4cf0*/  FFMA R5, -R11, R6, 1 ;  /* 0x3f8000000b057423 */ /* 0x010fc80000000106 */
[----:B------:R-:W-:-:S03]  /*4d00*/  FFMA R6, R6, R5, R6 ;  /* 0x0000000506067223 */ /* 0x000fc60000000006 */
[----:B------:R-:W1:Y:S01]  /*4d10*/  MUFU.LG2 R3, R3 ;  /* 0x0000000300037308 */ /* 0x000e620000000c00 */
[----:B------:R-:W-:-:S04]  /*4d20*/  FFMA R5, R21, R6, RZ ;  /* 0x0000000615057223 */ /* 0x000fc800000000ff */
[----:B------:R-:W-:-:S04]  /*4d30*/  FFMA R0, -R11, R5, R21 ;  /* 0x000000050b007223 */ /* 0x000fc80000000115 */
[----:B------:R-:W-:Y:S01]  /*4d40*/  FFMA R0, R6, R0, R5 ;  /* 0x0000000006007223 */ /* 0x000fe20000000005 */
[----:B-1----:R-:W-:Y:S01]  /*4d50*/  FMUL.FTZ R10, R3, 0.69314718246459960938 ;  /* 0x3f317218030a7820 */ /* 0x002fe20000410000 */
[----:B------:R-:W-:Y:S06]  /*4d60*/  @!P0 BRA `(.L_x_25220) ;  /* 0x00000000000c8947 */ /* 0x000fec0003800000 */
[----:B------:R-:W-:Y:S02]  /*4d70*/  MOV R8, R11 ;  /* 0x0000000b00087202 */ /* 0x000fe40000000f00 */
[----:B------:R-:W-:-:S07]  /*4d80*/  MOV R4, 0x4da0 ;  /* 0x00004da000047802 */ /* 0x000fce0000000f00 */
[----:B0-23--:R-:W-:Y:S05]  /*4d90*/  CALL.REL.NOINC `($__internal_57_$__cuda_sm3x_div_rn_ftz_f32_slowpath) ;  /* 0x0000005800307944 */ /* 0x00dfea0003c00000 */
.L_x_25220:
[----:B------:R-:W-:Y:S05]  /*4da0*/  BSYNC.RECONVERGENT B4 ;  /* 0x0000000000047941 */ /* 0x000fea0003800200 */
.L_x_25219:
        /* <DEDUP_REMOVED lines=27> */
.L_x_25202:
[----:B------:R-:W-:Y:S05]  /*4f60*/  BSYNC.RECONVERGENT B2 ;  /* 0x0000000000027941 */ /* 0x000fea0003800200 */
.L_x_25194:
[----:B------:R-:W1:Y:S02]  /*4f70*/  LDCU.64 UR8, c[0x0][0x388] ;  /* 0x00007100ff0877ac */ /* 0x000e640008000a00 */
[C---:B-1----:R-:W-:Y:S01]  /*4f80*/  FMUL.FTZ R11, R18.reuse, UR8 ;  /* 0x00000008120b7c20 */ /* 0x042fe20008410000 */
        /* <DEDUP_REMOVED lines=14> */
[----:B------:R-:W1:Y:S08]  /*5070*/  @P0 MUFU.SIN R5, R4 ;  /* 0x0000000400050308 */ /* 0x000e700000000400 */
[----:B------:R-:W1:Y:S02]  /*5080*/  @P0 MUFU.EX2 R0, R0 ;  /* 0x0000000000000308 */ /* 0x000e640000000800 */
[C---:B-1----:R-:W-:Y:S01]  /*5090*/  @P0 FMUL.FTZ R11, R0.reuse, R5 ;  /* 0x00000005000b0220 */ /* 0x042fe20000410000 */
[----:B------:R-:W-:Y:S01]  /*50a0*/  @P0 FMUL.FTZ R10, R0, R3 ;  /* 0x00000003000a0220 */ /* 0x000fe20000410000 */
[----:B------:R-:W-:Y:S06]  /*50b0*/  @P0 BRA `(.L_x_25193) ;  /* 0x0000000000980947 */ /* 0x000fec0003800000 */
[----:B------:R-:W-:Y:S01]  /*50c0*/  FADD.FTZ R0, R6, -162.88958740234375 ;  /* 0xc322e3bc06007421 */ /* 0x000fe20000010000 */
[----:B------:R-:W-:-:S03]  /*50d0*/  FMUL.RZ R11, R11, 0.15915493667125701904 ;  /* 0x3e22f9830b0b7820 */ /* 0x000fc6000040c000 */
[----:B------:R-:W-:Y:S01]  /*50e0*/  FMUL.FTZ R0, R0, 1.4426950216293334961 ;  /* 0x3fb8aa3b00007820 */ /* 0x000fe20000410000 */
[----:B------:R-:W1:Y:S08]  /*50f0*/  MUFU.COS R5, R11 ;  /* 0x0000000b00057308 */ /* 0x000e700000000000 */
[----:B------:R-:W4:Y:S04]  /*5100*/  MUFU.EX2 R0, R0 ;  /* 0x0000000000007308 */ /* 0x000f280000000800 */
[----:B------:R-:W5:Y:S01]  /*5110*/  MUFU.SIN R9, R11 ;  /* 0x0000000b00097308 */ /* 0x000f620000000400 */
[----:B----4-:R-:W-:-:S02]  /*5120*/  LEA.HI R3, R0, 0xffffffed, RZ, 0x9 ;  /* 0xffffffed00037811 */ /* 0x010fc400078f48ff */
[----:B------:R-:W-:Y:S02]  /*5130*/  LOP3.LUT R0, R0, 0x7fffff, RZ, 0xc0, !PT ;  /* 0x007fffff00007812 */ /* 0x000fe400078ec0ff */
[----:B------:R-:W-:Y:S02]  /*5140*/  LOP3.LUT R4, R3, 0xffff, RZ, 0xc0, !PT ;  /* 0x0000ffff03047812 */ /* 0x000fe400078ec0ff */
[----:B------:R-:W-:Y:S02]  /*5150*/  LOP3.LUT R0, R0, 0x7f000000, RZ, 0xfc, !PT ;  /* 0x7f00000000007812 */ /* 0x000fe400078efcff */
[----:B------:R-:W-:-:S03]  /*5160*/  LEA.HI R4, R4, R3, RZ, 0x11 ;  /* 0x0000000304047211 */ /* 0x000fc600078f88ff */
[-C--:B-1----:R-:W-:Y:S01]  /*5170*/  FMUL.FTZ R5, R5, R0.reuse ;  /* 0x0000000005057220 */ /* 0x082fe20000410000 */
[----:B------:R-:W-:Y:S01]  /*5180*/  PRMT R4, R4, 0x9910, RZ ;  /* 0x0000991004047816 */ /* 0x000fe200000000ff */
[----:B-----5:R-:W-:-:S03]  /*5190*/  FMUL.FTZ R9, R9, R0 ;  /* 0x0000000009097220 */ /* 0x020fc60000410000 */
        /* <DEDUP_REMOVED lines=10> */
.L_x_25223:
        /* <DEDUP_REMOVED lines=8> */
.L_x_25222:
[----:B------:R-:W-:-:S04]  /*52c0*/  FMUL.RZ R0, R11, 0.15915493667125701904 ;  /* 0x3e22f9830b007820 */ /* 0x000fc8000040c000 */
[----:B------:R4:W1:Y:S08]  /*52d0*/  MUFU.COS R10, R0 ;  /* 0x00000000000a7308 */ /* 0x0008700000000000 */
[----:B------:R4:W0:Y:S01]  /*52e0*/  MUFU.SIN R11, R0 ;  /* 0x00000000000b7308 */ /* 0x0008220000000400 */
[----:B------:R-:W-:Y:S05]  /*52f0*/  BRA `(.L_x_25193) ;  /* 0x0000000000087947 */ /* 0x000fea0003800000 */
.L_x_25221:
[----:B------:R-:W-:-:S04]  /*5300*/  FMUL.FTZ R6, R6, 1.4426950216293334961 ;  /* 0x3fb8aa3b06067820 */ /* 0x000fc80000410000 */
[----:B------:R1:W4:Y:S03]  /*5310*/  MUFU.EX2 R10, R6 ;  /* 0x00000006000a7308 */ /* 0x0003260000000800 */
.L_x_25193:
[----:B------:R-:W-:Y:S05]  /*5320*/  BSYNC.RECONVERGENT B3 ;  /* 0x0000000000037941 */ /* 0x000fea0003800200 */
.L_x_25192:
[----:B-1--4-:R-:W-:Y:S01]  /*5330*/  IADD3 R0, PT, PT, R2, 0x100, RZ ;  /* 0x0000010002007810 */ /* 0x012fe20007ffe0ff */
[----:B------:R-:W-:Y:S01]  /*5340*/  BSSY.RECONVERGENT B3, `(.L_x_25224) ;  /* 0x0000285000037945 */ /* 0x000fe20003800200 */
[----:B------:R-:W-:Y:S02]  /*5350*/  CS2R R18, SRZ ;  /* 0x0000000000127805 */ /* 0x000fe4000001ff00 */
[----:B------:R-:W-:-:S13]  /*5360*/  ISETP.GE.AND P0, PT, R0, UR4, PT ;  /* 0x0000000400007c0c */ /* 0x000fda000bf06270 */
[----:B------:R-:W-:Y:S05]  /*5370*/  @P0 BRA `(.L_x_25225) ;  /* 0x0000002800040947 */ /* 0x000fea0003800000 */
[----:B------:R-:W-:Y:S01]  /*5380*/  FSETP.NAN.FTZ.AND P0, PT, R16, R16, PT ;  /* 0x000000101000720b */ /* 0x000fe20003f18000 */
[----:B------:R-:W-:Y:S01]  /*5390*/  BSSY.RECONVERGENT B2, `(.L_x_25226) ;  /* 0x0000244000027945 */ /* 0x000fe20003800200 */
        /* <DEDUP_REMOVED lines=22> */
[----:B------:R-:W-:Y:S01]  /*5500*/  HFMA2 R6, -RZ, RZ, 1.875, 0 ;  /* 0x3f800000ff067431 */ /* 0x000fe200000001ff */
        /* <DEDUP_REMOVED lines=12> */
[----:B------:R-:W-:Y:S01]  /*55d0*/  FFMA.FTZ R5, R5, 0.25, -R6 ;  /* 0x3e80000005057823 */ /* 0x000fe20000010806 */
        /* <DEDUP_REMOVED lines=29> */
.L_x_25233:
[----:B------:R-:W-:Y:S05]  /*57b0*/  BSYNC.RECONVERGENT B4 ;  /* 0x0000000000047941 */ /* 0x000fea0003800200 */
.L_x_25232:
        /* <DEDUP_REMOVED lines=28> */
.L_x_25231:
        /* <DEDUP_REMOVED lines=18> */
.L_x_25237:
[----:B------:R-:W-:Y:S05]  /*5aa0*/  BSYNC.RECONVERGENT B4 ;  /* 0x0000000000047941 */ /* 0x000fea0003800200 */
.L_x_25236:
        /* <DEDUP_REMOVED lines=28> */
.L_x_25235:
        /* <DEDUP_REMOVED lines=25> */
.L_x_25239:
        /* <DEDUP_REMOVED lines=41> */
.L_x_25238:
        /* <DEDUP_REMOVED lines=55> */
.L_x_25241:
[----:B------:R-:W-:Y:S05]  /*6400*/  BSYNC.RECONVERGENT B4 ;  /* 0x0000000000047941 */ /* 0x000fea0003800200 */
.L_x_25240:
        /* <DEDUP_REMOVED lines=28> */
.L_x_25230:
        /* <DEDUP_REMOVED lines=28> */
.L_x_25243:
[----:B------:R-:W-:Y:S05]  /*6790*/  BSYNC.RECONVERGENT B4 ;  /* 0x0000000000047941 */ /* 0x000fea0003800200 */
.L_x_25242:
        /* <DEDUP_REMOVED lines=28> */
.L_x_25229:
        /* <DEDUP_REMOVED lines=15> */
[----:B------:R-:W-:Y:S02]  /*6a50*/  MOV R6, 0x3f800000 ;  /* 0x3f80000000067802 */ /* 0x000fe40000000f00 */
[----:B------:R-:W-:Y:S01]  /*6a60*/  @P1 FSETP.NEU.FTZ.AND P3, PT, R3, RZ, PT ;  /* 0x000000ff0300120b */ /* 0x000fe20003f7d000 */
        /* <DEDUP_REMOVED lines=14> */
[----:B------:R-:W-:Y:S02]  /*6b50*/  @P1 MOV R6, 0x7f800000 ;  /* 0x7f80000000061802 */ /* 0x000fe40000000f00 */
[----:B------:R-:W-:Y:S01]  /*6b60*/  FFMA.FTZ R4, R4, 0.69314718246459960938, R5 ;  /* 0x3f31721804047823 */ /* 0x000fe20000010005 */
[----:B------:R-:W-:Y:S02]  /*6b70*/  FFMA R5, R0, R21, RZ ;  /* 0x0000001500057223 */ /* 0x000fe400000000ff */
[----:B------:R-:W-:Y:S01]  /*6b80*/  @P0 FFMA.FTZ R4, R3, R6, +INF ;  /* 0x7f80000003040423 */ /* 0x000fe20000010006 */
[----:B------:R-:W1:Y:S01]  /*6b90*/  FCHK P0, R21, 1 ;  /* 0x3f80000015007902 */ /* 0x000e620000000000 */
[----:B------:R-:W-:-:S03]  /*6ba0*/  FFMA R3, R5, -1, R21 ;  /* 0xbf80000005037823 */ /* 0x000fc60000000015 */
[----:B------:R-:W-:Y:S01]  /*6bb0*/  @P1 FSEL R4, R4, -RZ, P3 ;  /* 0x800000ff04041208 */ /* 0x000fe20001800000 */
[----:B------:R-:W-:-:S04]  /*6bc0*/  FFMA R0, R0, R3, R5 ;  /* 0x0000000300007223 */ /* 0x000fc80000000005 */
[----:B------:R-:W-:Y:S01]  /*6bd0*/  FMUL.FTZ R18, R4, 0.5 ;  /* 0x3f00000004127820 */ /* 0x000fe20000410000 */
[----:B-1----:R-:W-:Y:S06]  /*6be0*/  @!P0 BRA `(.L_x_25246) ;  /* 0x00000000000c8947 */ /* 0x002fec0003800000 */
[----:B------:R-:W-:Y:S02]  /*6bf0*/  MOV R8, 0x3f800000 ;  /* 0x3f80000000087802 */ /* 0x000fe40000000f00 */
[----:B------:R-:W-:-:S07]  /*6c00*/  MOV R4, 0x6c20 ;  /* 0x00006c2000047802 */ /* 0x000fce0000000f00 */
[----:B0-23--:R-:W-:Y:S05]  /*6c10*/  CALL.REL.NOINC `($__internal_57_$__cuda_sm3x_div_rn_ftz_f32_slowpath) ;  /* 0x0000003800907944 */ /* 0x00dfea0003c00000 */
.L_x_25246:
[----:B------:R-:W-:Y:S05]  /*6c20*/  BSYNC.RECONVERGENT B4 ;  /* 0x0000000000047941 */ /* 0x000fea0003800200 */
.L_x_25245:
        /* <DEDUP_REMOVED lines=26> */
.L_x_25244:
        /* <DEDUP_REMOVED lines=14> */
.L_x_25248:
[----:B------:R-:W-:Y:S05]  /*6eb0*/  BSYNC.RECONVERGENT B4 ;  /* 0x0000000000047941 */ /* 0x000fea0003800200 */
.L_x_25247:
        /* <DEDUP_REMOVED lines=26> */
.L_x_25228:
        /* <DEDUP_REMOVED lines=33> */
.L_x_25250:
[----:B------:R-:W-:Y:S05]  /*7270*/  BSYNC.RECONVERGENT B4 ;  /* 0x0000000000047941 */ /* 0x000fea0003800200 */
.L_x_25249:
        /* <DEDUP_REMOVED lines=28> */
.L_x_25227:
        /* <DEDUP_REMOVED lines=9> */
[----:B------:R-:W1:Y:S07]  /*74d0*/  MUFU.RCP R6, R19 ;  /* 0x0000001300067308 */ /* 0x000e6e0000001000 */
[C---:B------:R-:W-:Y:S01]  /*74e0*/  @P0 FMUL.FTZ R4, R17.reuse, 4 ;  /* 0x4080000011040820 */ /* 0x040fe20000410000 */
[----:B------:R-:W-:Y:S01]  /*74f0*/  @P0 FMUL.FTZ R0, R16, 4 ;  /* 0x4080000010000820 */ /* 0x000fe20000410000 */
[----:B------:R-:W-:Y:S02]  /*7500*/  @!P0 FMUL.FTZ R3, R17, R17 ;  /* 0x0000001111038220 */ /* 0x000fe40000410000 */
[----:B------:R-:W-:-:S02]  /*7510*/  @P0 FMUL.FTZ R5, R4, R4 ;  /* 0x0000000404050220 */ /* 0x000fc40000410000 */
[----:B------:R-:W-:Y:S02]  /*7520*/  @!P0 FFMA.FTZ R3, R16, R16, R3 ;  /* 0x0000001010038223 */ /* 0x000fe40000010003 */
[----:B------:R-:W-:-:S04]  /*7530*/  @P0 FFMA.FTZ R5, R0, R0, R5 ;  /* 0x0000000000050223 */ /* 0x000fc80000010005 */
[----:B------:R-:W-:Y:S01]  /*7540*/  @P0 FMUL.FTZ R3, R5, 0.0625 ;  /* 0x3d80000005030820 */ /* 0x000fe20000410000 */
[----:B------:R-:W-:Y:S01]  /*7550*/  FCHK P0, R21, R19 ;  /* 0x0000001315007302 */ /* 0x000fe20000000000 */
[----:B-1----:R-:W-:-:S04]  /*7560*/  FFMA R5, -R19, R6, 1 ;  /* 0x3f80000013057423 */ /* 0x002fc80000000106 */
        /* <DEDUP_REMOVED lines=10> */
.L_x_25252:
[----:B------:R-:W-:Y:S05]  /*7610*/  BSYNC.RECONVERGENT B4 ;  /* 0x0000000000047941 */ /* 0x000fea0003800200 */
.L_x_25251:
        /* <DEDUP_REMOVED lines=27> */
.L_x_25234:
[----:B------:R-:W-:Y:S05]  /*77d0*/  BSYNC.RECONVERGENT B2 ;  /* 0x0000000000027941 */ /* 0x000fea0003800200 */
.L_x_25226:
        /* <DEDUP_REMOVED lines=45> */
.L_x_25255:
        /* <DEDUP_REMOVED lines=8> */
.L_x_25254:
[----:B------:R-:W-:-:S04]  /*7b30*/  FMUL.RZ R0, R19, 0.15915493667125701904 ;  /* 0x3e22f98313007820 */ /* 0x000fc8000040c000 */
[----:B------:R1:W4:Y:S08]  /*7b40*/  MUFU.COS R18, R0 ;  /* 0x0000000000127308 */ /* 0x0003300000000000 */
[----:B------:R1:W0:Y:S01]  /*7b50*/  MUFU.SIN R19, R0 ;  /* 0x0000000000137308 */ /* 0x0002220000000400 */
[----:B------:R-:W-:Y:S05]  /*7b60*/  BRA `(.L_x_25225) ;  /* 0x0000000000087947 */ /* 0x000fea0003800000 */
.L_x_25253:
[----:B------:R-:W-:-:S04]  /*7b70*/  FMUL.FTZ R6, R6, 1.4426950216293334961 ;  /* 0x3fb8aa3b06067820 */ /* 0x000fc80000410000 */
[----:B------:R1:W4:Y:S03]  /*7b80*/  MUFU.EX2 R18, R6 ;  /* 0x0000000600127308 */ /* 0x0003260000000800 */
.L_x_25225:
[----:B------:R-:W-:Y:S05]  /*7b90*/  BSYNC.RECONVERGENT B3 ;  /* 0x0000000000037941 */ /* 0x000fea0003800200 */
.L_x_25224:
[----:B-1----:R-:W-:Y:S01]  /*7ba0*/  IADD3 R0, PT, PT, R2, 0x180, RZ ;  /* 0x0000018002007810 */ /* 0x002fe20007ffe0ff */
        /* <DEDUP_REMOVED lines=70> */
[----:B0-234-:R-:W-:Y:S05]  /*8010*/  CALL.REL.NOINC `($__internal_57_$__cuda_sm3x_div_rn_ftz_f32_slowpath) ;  /* 0x0000002400907944 */ /* 0x01dfea0003c00000 */
.L_x_25265:
[----:B------:R-:W-:Y:S05]  /*8020*/  BSYNC.RECONVERGENT B4 ;  /* 0x0000000000047941 */ /* 0x000fea0003800200 */
.L_x_25264:
        /* <DEDUP_REMOVED lines=28> */
.L_x_25263:
[----:B------:R-:W-:-:S04]  /*81f0*/  FMUL.FTZ R0, R21, R21 ;  /* 0x0000001515007220 */ /* 0x000fc80000410000 */
[----:B------:R-:W-:-:S05]  /*8200*/  FFMA.FTZ R3, R17, R17, R0 ;  /* 0x0000001111037223 */ /* 0x000fca0000010000 */
[----:B------:R-:W-:-:S13]  /*8210*/  FSETP.GTU.FTZ.AND P0, PT, R3, 0.69999998807907104492, PT ;  /* 0x3f3333330300780b */ /* 0x000fda0003f1c000 */
[----:B------:R-:W-:Y:S05]  /*8220*/  @P0 BRA `(.L_x_25267) ;  /* 0x0000000000ac0947 */ /* 0x000fea0003800000 */
[----:B------:R-:W1:Y:S01]  /*8230*/  MUFU.RCP R0, R17 ;  /* 0x0000001100007308 */ /* 0x000e620000001000 */
[----:B------:R-:W-:Y:S07]  /*8240*/  BSSY.RECONVERGENT B4, `(.L_x_25268) ;  /* 0x000000d000047945 */ /* 0x000fee0003800200 */
[----:B------:R-:W5:Y:S08]  /*8250*/  MUFU.LG2 R16, R3 ;  /* 0x0000000300107308 */ /* 0x000f700000000c00 */
[----:B------:R-:W0:Y:S01]  /*8260*/  FCHK P0, R21, R17 ;  /* 0x0000001115007302 */ /* 0x000e220000000000 */
[----:B-1----:R-:W-:-:S04]  /*8270*/  FFMA R5, -R17, R0, 1 ;  /* 0x3f80000011057423 */ /* 0x002fc80000000100 */
[----:B------:R-:W-:-:S04]  /*8280*/  FFMA R0, R0, R5, R0 ;  /* 0x0000000500007223 */ /* 0x000fc80000000000 */
[----:B------:R-:W-:Y:S01]  /*8290*/  FFMA R5, R21, R0, RZ ;  /* 0x0000000015057223 */ /* 0x000fe200000000ff */
[----:B-----5:R-:W-:-:S03]  /*82a0*/  FMUL.FTZ.D2 R16, R16, 0.69314718246459960938 ;  /* 0x3f31721810107820 */ /* 0x020fc60000310000 */
[----:B------:R-:W-:-:S04]  /*82b0*/  FFMA R4, -R17, R5, R21 ;  /* 0x0000000511047223 */ /* 0x000fc80000000115 */
[----:B------:R-:W-:Y:S01]  /*82c0*/  FFMA R0, R0, R4, R5 ;  /* 0x0000000400007223 */ /* 0x000fe20000000005 */
[----:B0-----:R-:W-:Y:S06]  /*82d0*/  @!P0 BRA `(.L_x_25269) ;  /* 0x00000000000c8947 */ /* 0x001fec0003800000 */
[----:B------:R-:W-:Y:S02]  /*82e0*/  MOV R8, R17 ;  /* 0x0000001100087202 */ /* 0x000fe40000000f00 */
[----:B------:R-:W-:-:S07]  /*82f0*/  MOV R4, 0x8310 ;  /* 0x0000831000047802 */ /* 0x000fce0000000f00 */
[----:B--234-:R-:W-:Y:S05]  /*8300*/  CALL.REL.NOINC `($__internal_57_$__cuda_sm3x_div_rn_ftz_f32_slowpath) ;  /* 0x0000002000d47944 */ /* 0x01cfea0003c00000 */
.L_x_25269:
[----:B------:R-:W-:Y:S05]  /*8310*/  BSYNC.RECONVERGENT B4 ;  /* 0x0000000000047941 */ /* 0x000fea0003800200 */
.L_x_25268:
        /* <DEDUP_REMOVED lines=28> */
.L_x_25267:
        /* <DEDUP_REMOVED lines=25> */
.L_x_25271:
        /* <DEDUP_REMOVED lines=41> */
.L_x_25270:
        /* <DEDUP_REMOVED lines=53> */
[----:B0-234-:R-:W-:Y:S05]  /*8c50*/  CALL.REL.NOINC `($__internal_57_$__cuda_sm3x_div_rn_ftz_f32_slowpath) ;  /* 0x0000001800807944 */ /* 0x01dfea0003c00000 */
[----:B------:R-:W-:-:S07]  /*8c60*/  MOV R3, R0 ;  /* 0x0000000000037202 */ /* 0x000fce0000000f00 */
.L_x_25273:
[----:B------:R-:W-:Y:S05]  /*8c70*/  BSYNC.RECONVERGENT B4 ;  /* 0x0000000000047941 */ /* 0x000fea0003800200 */
.L_x_25272:
        /* <DEDUP_REMOVED lines=28> */
.L_x_25262:
        /* <DEDUP_REMOVED lines=22> */
[----:B------:R-:W5:Y:S01]  /*8fa0*/  FCHK P0, R21, R17 ;  /* 0x0000001115007302 */ /* 0x000f620000000000 */
[----:B-1----:R-:W-:Y:S01]  /*8fb0*/  FMUL.FTZ R16, R3, 0.69314718246459960938 ;  /* 0x3f31721803107820 */ /* 0x002fe20000410000 */
[----:B-----5:R-:W-:Y:S06]  /*8fc0*/  @!P0 BRA `(.L_x_25275) ;  /* 0x00000000000c8947 */ /* 0x020fec0003800000 */
[----:B------:R-:W-:Y:S02]  /*8fd0*/  MOV R8, R17 ;  /* 0x0000001100087202 */ /* 0x000fe40000000f00 */
[----:B------:R-:W-:-:S07]  /*8fe0*/  MOV R4, 0x9000 ;  /* 0x0000900000047802 */ /* 0x000fce0000000f00 */
[----:B0-234-:R-:W-:Y:S05]  /*8ff0*/  CALL.REL.NOINC `($__internal_57_$__cuda_sm3x_div_rn_ftz_f32_slowpath) ;  /* 0x0000001400987944 */ /* 0x01dfea0003c00000 */
.L_x_25275:
[----:B------:R-:W-:Y:S05]  /*9000*/  BSYNC.RECONVERGENT B4 ;  /* 0x0000000000047941 */ /* 0x000fea0003800200 */
.L_x_25274:
        /* <DEDUP_REMOVED lines=28> */
.L_x_25261:
        /* <DEDUP_REMOVED lines=43> */
[----:B0-234-:R-:W-:Y:S05]  /*9480*/  CALL.REL.NOINC `($__internal_57_$__cuda_sm3x_div_rn_ftz_f32_slowpath) ;  /* 0x0000001000747944 */ /* 0x01dfea0003c00000 */
.L_x_25278:
[----:B------:R-:W-:Y:S05]  /*9490*/  BSYNC.RECONVERGENT B4 ;  /* 0x0000000000047941 */ /* 0x000fea0003800200 */
.L_x_25277:
        /* <DEDUP_REMOVED lines=26> */
.L_x_25276:
        /* <DEDUP_REMOVED lines=13> */
[----:B0-234-:R-:W-:Y:S05]  /*9710*/  CALL.REL.NOINC `($__internal_57_$__cuda_sm3x_div_rn_ftz_f32_slowpath) ;  /* 0x0000000c00d07944 */ /* 0x01dfea0003c00000 */
.L_x_25280:
[----:B------:R-:W-:Y:S05]  /*9720*/  BSYNC.RECONVERGENT B4 ;  /* 0x0000000000047941 */ /* 0x000fea0003800200 */
.L_x_25279:
        /* <DEDUP_REMOVED lines=26> */
.L_x_25260:
        /* <DEDUP_REMOVED lines=27> */
[----:B------:R-:W5:Y:S01]  /*9a80*/  FCHK P0, R21, R17 ;  /* 0x0000001115007302 */ /* 0x000f620000000000 */
[----:B-1----:R-:W-:Y:S01]  /*9a90*/  FFMA.FTZ R16, R4, 0.69314718246459960938, R3 ;  /* 0x3f31721804107823 */ /* 0x002fe20000010003 */
[----:B-----5:R-:W-:Y:S06]  /*9aa0*/  @!P0 BRA `(.L_x_25282) ;  /* 0x00000000000c8947 */ /* 0x020fec0003800000 */
[----:B------:R-:W-:Y:S02]  /*9ab0*/  MOV R8, R17 ;  /* 0x0000001100087202 */ /* 0x000fe40000000f00 */
[----:B------:R-:W-:-:S07]  /*9ac0*/  MOV R4, 0x9ae0 ;  /* 0x00009ae000047802 */ /* 0x000fce0000000f00 */
[----:B0-234-:R-:W-:Y:S05]  /*9ad0*/  CALL.REL.NOINC `($__internal_57_$__cuda_sm3x_div_rn_ftz_f32_slowpath) ;  /* 0x0000000800e07944 */ /* 0x01dfea0003c00000 */
.L_x_25282:
[----:B------:R-:W-:Y:S05]  /*9ae0*/  BSYNC.RECONVERGENT B4 ;  /* 0x0000000000047941 */ /* 0x000fea0003800200 */
.L_x_25281:
        /* <DEDUP_REMOVED lines=28> */
.L_x_25259:
        /* <DEDUP_REMOVED lines=28> */
[----:B0-234-:R-:W-:Y:S05]  /*9e70*/  CALL.REL.NOINC `($__internal_57_$__cuda_sm3x_div_rn_ftz_f32_slowpath) ;  /* 0x0000000400f87944 */ /* 0x01dfea0003c00000 */
.L_x_25284:
[----:B------:R-:W-:Y:S05]  /*9e80*/  BSYNC.RECONVERGENT B4 ;  /* 0x0000000000047941 */ /* 0x000fea0003800200 */
.L_x_25283:
        /* <DEDUP_REMOVED lines=27> */
.L_x_25266:
[----:B------:R-:W-:Y:S05]  /*a040*/  BSYNC.RECONVERGENT B2 ;  /* 0x0000000000027941 */ /* 0x000fea0003800200 */
.L_x_25258:
        /* <DEDUP_REMOVED lines=25> */
[----:B------:R-:W5:Y:S04]  /*a1e0*/  MUFU.EX2 R0, R0 ;  /* 0x0000000000007308 */ /* 0x000f680000000800 */
[----:B------:R-:W0:Y:S01]  /*a1f0*/  MUFU.SIN R9, R6 ;  /* 0x0000000600097308 */ /* 0x000e220000000400 */
[----:B-----5:R-:W-:-:S02]  /*a200*/  LEA.HI R3, R0, 0xffffffed, RZ, 0x9 ;  /* 0xffffffed00037811 */ /* 0x020fc400078f48ff */
[----:B------:R-:W-:Y:S02]  /*a210*/  LOP3.LUT R0, R0, 0x7fffff, RZ, 0xc0, !PT ;  /* 0x007fffff00007812 */ /* 0x000fe400078ec0ff */
[----:B------:R-:W-:Y:S02]  /*a220*/  LOP3.LUT R4, R3, 0xffff, RZ, 0xc0, !PT ;  /* 0x0000ffff03047812 */ /* 0x000fe400078ec0ff */
[----:B------:R-:W-:Y:S02]  /*a230*/  LOP3.LUT R0, R0, 0x7f000000, RZ, 0xfc, !PT ;  /* 0x7f00000000007812 */ /* 0x000fe400078efcff */
[----:B------:R-:W-:-:S03]  /*a240*/  LEA.HI R4, R4, R3, RZ, 0x11 ;  /* 0x0000000304047211 */ /* 0x000fc600078f88ff */
[-C--:B-1----:R-:W-:Y:S01]  /*a250*/  FMUL.FTZ R5, R5, R0.reuse ;  /* 0x0000000005057220 */ /* 0x082fe20000410000 */
[----:B------:R-:W-:Y:S01]  /*a260*/  PRMT R4, R4, 0x9910, RZ ;  /* 0x0000991004047816 */ /* 0x000fe200000000ff */
[----:B0-----:R-:W-:-:S03]  /*a270*/  FMUL.FTZ R9, R9, R0 ;  /* 0x0000000009097220 */ /* 0x001fc60000410000 */
        /* <DEDUP_REMOVED lines=10> */
.L_x_25287:
        /* <DEDUP_REMOVED lines=8> */
.L_x_25286:
[----:B------:R-:W-:-:S04]  /*a3a0*/  FMUL.RZ R0, R5, 0.15915493667125701904 ;  /* 0x3e22f98305007820 */ /* 0x000fc8000040c000 */
[----:B------:R1:W0:Y:S08]  /*a3b0*/  MUFU.COS R4, R0 ;  /* 0x0000000000047308 */ /* 0x0002300000000000 */
[----:B------:R1:W0:Y:S01]  /*a3c0*/  MUFU.SIN R5, R0 ;  /* 0x0000000000057308 */ /* 0x0002220000000400 */
[----:B------:R-:W-:Y:S05]  /*a3d0*/  BRA `(.L_x_25257) ;  /* 0x0000000000087947 */ /* 0x000fea0003800000 */
.L_x_25285:
[----:B------:R-:W-:-:S06]  /*a3e0*/  FMUL.FTZ R4, R16, 1.4426950216293334961 ;  /* 0x3fb8aa3b10047820 */ /* 0x000fcc0000410000 */
[----:B------:R-:W1:Y:S02]  /*a3f0*/  MUFU.EX2 R4, R4 ;  /* 0x0000000400047308 */ /* 0x000e640000000800 */
.L_x_25257:
[----:B------:R-:W-:Y:S05]  /*a400*/  BSYNC.RECONVERGENT B3 ;  /* 0x0000000000037941 */ /* 0x000fea0003800200 */
.L_x_25256:
[----:B------:R-:W-:Y:S01]  /*a410*/  ISETP.GE.AND P0, PT, R2, UR4, PT ;  /* 0x0000000402007c0c */ /* 0x000fe2000bf06270 */
[----:B------:R-:W-:Y:S04]  /*a420*/  BSSY.RECONVERGENT B0, `(.L_x_25288) ;  /* 0x000001a000007945 */ /* 0x000fe80003800200 */
[----:B------:R-:W-:Y:S08]  /*a430*/  BSSY.RELIABLE B1, `(.L_x_25289) ;  /* 0x0000011000017945 */ /* 0x000ff00003800100 */
[----:B------:R-:W-:Y:S05]  /*a440*/  @P0 BRA `(.L_x_25290) ;  /* 0x00000000003c0947 */ /* 0x000fea0003800000 */
[----:B------:R-:W5:Y:S01]  /*a450*/  LDC.64 R8, c[0x0][0x398] ;  /* 0x0000e600ff087b82 */ /* 0x000f620000000a00 */
[----:B------:R-:W-:-:S04]  /*a460*/  MOV R3, UR5 ;  /* 0x0000000500037c02 */ /* 0x000fc80008000f00 */
[----:B------:R-:W-:Y:S02]  /*a470*/  LEA R3, R3, R2, 0x9 ;  /* 0x0000000203037211 */ /* 0x000fe400078e48ff */
[----:B------:R-:W-:-:S04]  /*a480*/  MOV R2, R7 ;  /* 0x0000000700027202 */ /* 0x000fc80000000f00 */
[----:B------:R-:W-:Y:S01]  /*a490*/  ISETP.GE.AND P0, PT, R2, UR4, PT ;  /* 0x0000000402007c0c */ /* 0x000fe2000bf06270 */
[----:B-----5:R-:W-:-:S12]  /*a4a0*/  IMAD.WIDE.U32 R8, R3, 0x8, R8 ;  /* 0x0000000803087825 */ /* 0x020fd800078e0008 */
[----:B------:R-:W-:Y:S05]  /*a4b0*/  @P0 BREAK.RELIABLE B1 ;  /* 0x0000000000010942 */ /* 0x000fea0003800100 */
[----:B0-23--:R0:W-:Y:S01]  /*a4c0*/  STG.E.64 desc[UR6][R8.64], R12 ;  /* 0x0000000c08007986 */ /* 0x00d1e2000c101b06 */
[----:B------:R-:W-:Y:S05]  /*a4d0*/  @P0 BRA `(.L_x_25291) ;  /* 0x0000000000380947 */ /* 0x000fea0003800000 */
[----:B------:R-:W2:Y:S01]  /*a4e0*/  LDC.64 R6, c[0x0][0x398] ;  /* 0x0000e600ff067b82 */ /* 0x000ea20000000a00 */
[----:B------:R-:W-:-:S04]  /*a4f0*/  MOV R3, UR5 ;  /* 0x0000000500037c02 */ /* 0x000fc80008000f00 */
[----:B------:R-:W-:Y:S02]  /*a500*/  LEA R3, R3, R2, 0x9 ;  /* 0x0000000203037211 */ /* 0x000fe400078e48ff */
[----:B------:R-:W-:-:S03]  /*a510*/  IADD3 R2, PT, PT, R2, 0x80, RZ ;  /* 0x0000008002027810 */ /* 0x000fc60007ffe0ff */
[----:B--2---:R-:W-:-:S05]  /*a520*/  IMAD.WIDE.U32 R6, R3, 0x8, R6 ;  /* 0x0000000803067825 */ /* 0x004fca00078e0006 */
[----:B------:R2:W-:Y:S02]  /*a530*/  STG.E.64 desc[UR6][R6.64], R10 ;  /* 0x0000000a06007986 */ /* 0x0005e4000c101b06 */
.L_x_25290:
[----:B------:R-:W-:Y:S05]  /*a540*/  BSYNC.RELIABLE B1 ;  /* 0x0000000000017941 */ /* 0x000fea0003800100 */
.L_x_25289:
[----:B------:R-:W-:Y:S02]  /*a550*/  ISETP.GE.AND P0, PT, R2, UR4, PT ;  /* 0x0000000402007c0c */ /* 0x000fe4000bf06270 */
[----:B------:R-:W-:-:S11]  /*a560*/  MOV R3, UR5 ;  /* 0x0000000500037c02 */ /* 0x000fd60008000f00 */
[----:B--2---:R-:W2:Y:S01]  /*a570*/  @!P0 LDC.64 R6, c[0x0][0x398] ;  /* 0x0000e600ff068b82 */ /* 0x004ea20000000a00 */
[----:B------:R-:W-:Y:S02]  /*a580*/  @!P0 LEA R3, R3, R2, 0x9 ;  /* 0x0000000203038211 */ /* 0x000fe400078e48ff */
[----:B------:R-:W-:-:S03]  /*a590*/  @!P0 IADD3 R2, PT, PT, R2, 0x80, RZ ;  /* 0x0000008002028810 */ /* 0x000fc60007ffe0ff */
[----:B--2---:R-:W-:-:S05]  /*a5a0*/  @!P0 IMAD.WIDE.U32 R6, R3, 0x8, R6 ;  /* 0x0000000803068825 */ /* 0x004fca00078e0006 */
[----:B0---4-:R2:W-:Y:S02]  /*a5b0*/  @!P0 STG.E.64 desc[UR6][R6.64], R18 ;  /* 0x0000001206008986 */ /* 0x0115e4000c101b06 */
.L_x_25291:
[----:B------:R-:W-:Y:S05]  /*a5c0*/  BSYNC.RECONVERGENT B0 ;  /* 0x0000000000007941 */ /* 0x000fea0003800200 */
.L_x_25288:
[----:B------:R-:W-:Y:S05]  /*a5d0*/  WARPSYNC.ALL ;  /* 0x0000000000007948 */ /* 0x000fea0003800000 */
[----:B------:R-:W-:-:S13]  /*a5e0*/  ISETP.GE.AND P0, PT, R2, UR4, PT ;  /* 0x0000000402007c0c */ /* 0x000fda000bf06270 */
[----:B------:R-:W-:Y:S05]  /*a5f0*/  @P0 EXIT ;  /* 0x000000000000094d */ /* 0x000fea0003800000 */
[----:B--2---:R-:W2:Y:S01]  /*a600*/  LDC.64 R6, c[0x0][0x398] ;  /* 0x0000e600ff067b82 */ /* 0x004ea20000000a00 */
[----:B------:R-:W-:-:S04]  /*a610*/  MOV R3, UR5 ;  /* 0x0000000500037c02 */ /* 0x000fc80008000f00 */
[----:B------:R-:W-:-:S05]  /*a620*/  LEA R3, R3, R2, 0x9 ;  /* 0x0000000203037211 */ /* 0x000fca00078e48ff */
[----:B--2---:R-:W-:-:S05]  /*a630*/  IMAD.WIDE.U32 R2, R3, 0x8, R6 ;  /* 0x0000000803027825 */ /* 0x004fca00078e0006 */
[----:B-1----:R-:W-:Y:S01]  /*a640*/  STG.E.64 desc[UR6][R2.64], R4 ;  /* 0x0000000402007986 */ /* 0x002fe2000c101b06 */
[----:B------:R-:W-:Y:S05]  /*a650*/  EXIT ;  /* 0x000000000000794d */ /* 0x000fea0003800000 */
        .weak           $__internal_57_$__cuda_sm3x_div_rn_ftz_f32_slowpath
        .type           $__internal_57_$__cuda_sm3x_div_rn_ftz_f32_slowpath,@function
        .size           $__internal_57_$__cuda_sm3x_div_rn_ftz_f32_slowpath,(.L_x_60651 - $__internal_57_$__cuda_sm3x_div_rn_ftz_f32_slowpath)
$__internal_57_$__cuda_sm3x_div_rn_ftz_f32_slowpath:
        /* <DEDUP_REMOVED lines=32> */
.L_x_25294:
[----:B------:R-:W-:Y:S05]  /*a860*/  BSYNC.RELIABLE B1 ;  /* 0x0000000000017941 */ /* 0x000fea0003800100 */
.L_x_25293:
[----:B------:R-:W-:Y:S01]  /*a870*/  IADD3 R3, PT, PT, R3, -0x7f, RZ ;  /* 0xffffff8103037810 */ /* 0x000fe20007ffe0ff */
[----:B------:R-:W-:Y:S01]  /*a880*/  BSSY.RECONVERGENT B1, `(.L_x_25299) ;  /* 0x000001b000017945 */ /* 0x000fe20003800200 */
[----:B------:R-:W-:-:S03]  /*a890*/  IADD3 R6, PT, PT, R6, -0x7f, RZ ;  /* 0xffffff8106067810 */ /* 0x000fc60007ffe0ff */
        /* <DEDUP_REMOVED lines=24> */
.L_x_25300:
[----:B------:R-:W-:-:S07]  /*aa20*/  LEA R0, R3, R0, 0x17 ;  /* 0x0000000003007211 */ /* 0x000fce00078eb8ff */
.L_x_25301:
[----:B------:R-:W-:Y:S05]  /*aa30*/  BSYNC.RECONVERGENT B1 ;  /* 0x0000000000017941 */ /* 0x000fea0003800200 */
.L_x_25299:
[----:B------:R-:W-:Y:S05]  /*aa40*/  BRA `(.L_x_25302) ;  /* 0x0000000000207947 */ /* 0x000fea0003800000 */
.L_x_25298:
[----:B------:R-:W-:-:S04]  /*aa50*/  LOP3.LUT R21, R8, 0x80000000, R21, 0x48, !PT ;  /* 0x8000000008157812 */ /* 0x000fc800078e4815 */
[----:B------:R-:W-:Y:S01]  /*aa60*/  LOP3.LUT R0, R21, 0x7f800000, RZ, 0xfc, !PT ;  /* 0x7f80000015007812 */ /* 0x000fe200078efcff */
[----:B------:R-:W-:Y:S06]  /*aa70*/  BRA `(.L_x_25302) ;  /* 0x0000000000147947 */ /* 0x000fec0003800000 */
.L_x_25297:
[----:B------:R-:W-:Y:S01]  /*aa80*/  LOP3.LUT R0, R8, 0x80000000, R21, 0x48, !PT ;  /* 0x8000000008007812 */ /* 0x000fe200078e4815 */
[----:B------:R-:W-:Y:S06]  /*aa90*/  BRA `(.L_x_25302) ;  /* 0x00000000000c7947 */ /* 0x000fec0003800000 */
.L_x_25296:
[----:B------:R-:W0:Y:S01]  /*aaa0*/  MUFU.RSQ R0, -QNAN ;  /* 0xffc0000000007908 */ /* 0x000e220000001400 */
[----:B------:R-:W-:Y:S05]  /*aab0*/  BRA `(.L_x_25302) ;  /* 0x0000000000047947 */ /* 0x000fea0003800000 */
.L_x_25295:
[----:B------:R-:W-:-:S07]  /*aac0*/  FADD.FTZ R0, R21, R8 ;  /* 0x0000000815007221 */ /* 0x000fce0000010000 */
.L_x_25302:
[----:B------:R-:W-:Y:S05]  /*aad0*/  BSYNC.RECONVERGENT B0 ;  /* 0x0000000000007941 */ /* 0x000fea0003800200 */
.L_x_25292:
[----:B------:R-:W-:-:S04]  /*aae0*/  HFMA2 R5, -RZ, RZ, 0, 0 ;  /* 0x00000000ff057431 */ /* 0x000fc800000001ff */
[----:B0-----:R-:W-:Y:S05]  /*aaf0*/  RET.REL.NODEC R4 `(_ZN2at6native27unrolled_elementwise_kernelIZZZNS0_50_GLOBAL__N__2680c7bb_12_PowKernel_cu_7dd49032_317024pow_tensor_scalar_kernelERNS_18TensorIteratorBaseERKN3c106ScalarEENKUlvE_clEvENKUlvE0_clEvEUlNS5_7complexIfEEE0_St5arrayIPcLm2EELi4E23TrivialOffsetCalculatorILi1EjESI_NS0_6memory15LoadWithoutCastENSJ_16StoreWithoutCastEEEviT_T0_T2_T3_T4_T5_) ;  /* 0xffffff5404407950 */ /* 0x001fea0003c3ffff */
.L_x_25303:
        /* <DEDUP_REMOVED lines=16> */
.L_x_60651:


//--------------------- .text._ZN2at6native29vectorized_elementwise_kernelILi2EZZZNS0_50_GLOBAL__N__2680c7bb_12_PowKernel_cu_7dd49032_317024pow_tensor_scalar_kernelERNS_18TensorIteratorBaseERKN3c106ScalarEENKUlvE_clEvENKUlvE0_clEvEUlNS5_7complexIfEEE0_St5arrayIPcLm2EEEEviT0_T1_ --------------------------
	.section	.text._ZN2at6native29vectorized_elementwise_kernelILi2EZZZNS0_50_GLOBAL__N__2680c7bb_12_PowKernel_cu_7dd49032_317024pow_tensor_scalar_kernelERNS_18TensorIteratorBaseERKN3c106ScalarEENKUlvE_clEvENKUlvE0_clEvEUlNS5_7complexIfEEE0_St5arrayIPcLm2EEEEviT0_T1_,"ax",@progbits
	.align	128
        .global         _ZN2at6native29vectorized_elementwise_kernelILi2EZZZNS0_50_GLOBAL__N__2680c7bb_12_PowKernel_cu_7dd49032_317024pow_tensor_scalar_kernelERNS_18TensorIteratorBaseERKN3c106ScalarEENKUlvE_clEvENKUlvE0_clEvEUlNS5_7complexIfEEE0_St5arrayIPcLm2EEEEviT0_T1_
        .type           _ZN2at6native29vectorized_elementwise_kernelILi2EZZZNS0_50_GLOBAL__N__2680c7bb_12_PowKernel_cu_7dd49032_317024pow_tensor_scalar_kernelERNS_18TensorIteratorBaseERKN3c106ScalarEENKUlvE_clEvENKUlvE0_clEvEUlNS5_7complexIfEEE0_St5arrayIPcLm2EEEEviT0_T1_,@function
        .size           _ZN2at6native29vectorized_elementwise_kernelILi2EZZZNS0_50_GLOBAL__N__2680c7bb_12_PowKernel_cu_7dd49032_317024pow_tensor_scalar_kernelERNS_18TensorIteratorBaseERKN3c106ScalarEENKUlvE_clEvENKUlvE0_clEvEUlNS5_7complexIfEEE0_St5arrayIPcLm2EEEEviT0_T1_,(.L_x_60652 - _ZN2at6native29vectorized_elementwise_kernelILi2EZZZNS0_50_GLOBAL__N__2680c7bb_12_PowKernel_cu_7dd49032_317024pow_tensor_scalar_kernelERNS_18TensorIteratorBaseERKN3c106ScalarEENKUlvE_clEvENKUlvE0_clEvEUlNS5_7complexIfEEE0_St5arrayIPcLm2EEEEviT0_T1_)
        .other          _ZN2at6native29vectorized_elementwise_kernelILi2EZZZNS0_50_GLOBAL__N__2680c7bb_12_PowKernel_cu_7dd49032_317024pow_tensor_scalar_kernelERNS_18TensorIteratorBaseERKN3c106ScalarEENKUlvE_clEvENKUlvE0_clEvEUlNS5_7complexIfEEE0_St5arrayIPcLm2EEEEviT0_T1_,@"STO_CUDA_ENTRY STV_DEFAULT"
_ZN2at6native29vectorized_elementwise_kernelILi2EZZZNS0_50_GLOBAL__N__2680c7bb_12_PowKernel_cu_7dd49032_317024pow_tensor_scalar_kernelERNS_18TensorIteratorBaseERKN3c106ScalarEENKUlvE_clEvENKUlvE0_clEvEUlNS5_7complexIfEEE0_St5arrayIPcLm2EEEEviT0_T1_:
.text._ZN2at6native29vectorized_elementwise_kernelILi2EZZZNS0_50_GLOBAL__N__2680c7bb_12_PowKernel_cu_7dd49032_317024pow_tensor_scalar_kernelERNS_18TensorIteratorBaseERKN3c106ScalarEENKUlvE_clEvENKUlvE0_clEvEUlNS5_7complexIfEEE0_St5arrayIPcLm2EEEEviT0_T1_:
        /* <DEDUP_REMOVED lines=9> */
[----:B------:R-:W-:Y:S02]  /*0090*/  CS2R R20, SRZ ;  /* 0x0000000000147805 */ /* 0x000fe4000001ff00 */
[----:B0-----:R-:W-:Y:S02]  /*00a0*/  ISETP.GE.U32.AND P6, PT, R0, UR4, PT ;  /* 0x0000000400007c0c */ /* 0x001fe4000bfc6070 */
[----:B------:R-:W-:-:S11]  /*00b0*/  MOV R29, R0 ;  /* 0x00000000001d7202 */ /* 0x000fd60000000f00 */
[C---:B------:R-:W-:Y:S01]  /*00c0*/  @!P6 IADD3 R0, PT, PT, R29.reuse, 0x80, RZ ;  /* 0x000000801d00e810 */ /* 0x040fe20007ffe0ff */
[----:B------:R-:W0:Y:S01]  /*00d0*/  @!P6 LDC.64 R2, c[0x0][0x3a0] ;  /* 0x0000e800ff02eb82 */ /* 0x000e220000000a00 */
[----:B------:R-:W-:Y:S02]  /*00e0*/  @!P6 IADD3 R5, PT, PT, R29, UR6, RZ ;  /* 0x000000061d05ec10 */ /* 0x000fe4000fffe0ff */
[----:B------:R-:W-:-:S13]  /*00f0*/  ISETP.GE.U32.AND P5, PT, R0, UR4, PT ;  /* 0x0000000400007c0c */ /* 0x000fda000bfa6070 */
[C---:B------:R-:W-:Y:S01]  /*0100*/  @!P5 IADD3 R17, PT, PT, R0.reuse, UR6, RZ ;  /* 0x000000060011dc10 */ /* 0x040fe2000fffe0ff */
[----:B------:R-:W1:Y:S01]  /*0110*/  @!P5 LDC.64 R18, c[0x0][0x3a0] ;  /* 0x0000e800ff12db82 */ /* 0x000e620000000a00 */
[----:B------:R-:W-:-:S04]  /*0120*/  @!P5 IADD3 R0, PT, PT, R0, 0x80, RZ ;  /* 0x000000800000d810 */ /* 0x000fc80007ffe0ff */
[----:B------:R-:W-:Y:S01]  /*0130*/  ISETP.GE.U32.AND P4, PT, R0, UR4, PT ;  /* 0x0000000400007c0c */ /* 0x000fe2000bf86070 */
[----:B0-----:R-:W-:-:S05]  /*0140*/  @!P6 IMAD.WIDE.U32 R2, R5, 0x8, R2 ;  /* 0x000000080502e825 */ /* 0x001fca00078e0002 */
[----:B------:R0:W5:Y:S07]  /*0150*/  @!P6 LDG.E.64 R20, desc[UR8][R2.64] ;  /* 0x000000080214e981 */ /* 0x00016e000c1e1b00 */
[C---:B------:R-:W-:Y:S01]  /*0160*/  @!P4 IADD3 R23, PT, PT, R0.reuse, UR6, RZ ;  /* 0x000000060017cc10 */ /* 0x040fe2000fffe0ff */
[----:B------:R-:W2:Y:S01]  /*0170*/  @!P4 LDC.64 R30, c[0x0][0x3a0] ;  /* 0x0000e800ff1ecb82 */ /* 0x000ea20000000a00 */
[----:B------:R-:W-:-:S04]  /*0180*/  @!P4 IADD3 R0, PT, PT, R0, 0x80, RZ ;  /* 0x000000800000c810 */ /* 0x000fc80007ffe0ff */
[----:B------:R-:W-:-:S13]  /*0190*/  ISETP.GE.U32.AND P3, PT, R0, UR4, PT ;  /* 0x0000000400007c0c */ /* 0x000fda000bf66070 */
[C---:B------:R-:W-:Y:S01]  /*01a0*/  @!P3 IADD3 R25, PT, PT, R0.reuse, UR6, RZ ;  /* 0x000000060019bc10 */ /* 0x040fe2000fffe0ff */
[----:B------:R-:W0:Y:S01]  /*01b0*/  @!P3 LDC.64 R14, c[0x0][0x3a0] ;  /* 0x0000e800ff0ebb82 */ /* 0x000e220000000a00 */
[----:B------:R-:W-:-:S04]  /*01c0*/  @!P3 IADD3 R0, PT, PT, R0, 0x80, RZ ;  /* 0x000000800000b810 */ /* 0x000fc80007ffe0ff */
[----:B------:R-:W-:-:S13]  /*01d0*/  ISETP.GE.U32.AND P2, PT, R0, UR4, PT ;  /* 0x0000000400007c0c */ /* 0x000fda000bf46070 */
[C---:B------:R-:W-:Y:S01]  /*01e0*/  @!P2 IADD3 R27, PT, PT, R0.reuse, UR6, RZ ;  /* 0x00000006001bac10 */ /* 0x040fe2000fffe0ff */
[----:B------:R-:W3:Y:S01]  /*01f0*/  @!P2 LDC.64 R4, c[0x0][0x3a0] ;  /* 0x0000e800ff04ab82 */ /* 0x000ee20000000a00 */
[----:B------:R-:W-:-:S04]  /*0200*/  @!P2 IADD3 R0, PT, PT, R0, 0x80, RZ ;  /* 0x000000800000a810 */ /* 0x000fc80007ffe0ff */
[----:B------:R-:W-:-:S13]  /*0210*/  ISETP.GE.U32.AND P1, PT, R0, UR4, PT ;  /* 0x0000000400007c0c */ /* 0x000fda000bf26070 */
[C---:B------:R-:W-:Y:S01]  /*0220*/  @!P1 IADD3 R24, PT, PT, R0.reuse, UR6, RZ ;  /* 0x0000000600189c10 */ /* 0x040fe2000fffe0ff */
[----:B------:R-:W4:Y:S01]  /*0230*/  @!P1 LDC.64 R10, c[0x0][0x3a0] ;  /* 0x0000e800ff0a9b82 */ /* 0x000f220000000a00 */
[----:B------:R-:W-:-:S04]  /*0240*/  @!P1 IADD3 R0, PT, PT, R0, 0x80, RZ ;  /* 0x0000008000009810 */ /* 0x000fc80007ffe0ff */
[----:B------:R-:W-:-:S13]  /*0250*/  ISETP.GE.U32.AND P0, PT, R0, UR4, PT ;  /* 0x0000000400007c0c */ /* 0x000fda000bf06070 */
[C---:B------:R-:W-:Y:S01]  /*0260*/  @!P0 IADD3 R13, PT, PT, R0.reuse, UR6, RZ ;  /* 0x00000006000d8c10 */ /* 0x040fe2000fffe0ff */
[----:B------:R-:W2:Y:S01]  /*0270*/  @!P0 LDC.64 R6, c[0x0][0x3a0] ;  /* 0x0000e800ff068b82 */ /* 0x000ea20000000a00 */
[----:B------:R-:W-:-:S04]  /*0280*/  @!P0 IADD3 R0, PT, PT, R0, 0x80, RZ ;  /* 0x0000008000008810 */ /* 0x000fc80007ffe0ff */
[----:B------:R-:W-:-:S13]  /*0290*/  ISETP.GE.U32.AND P6, PT, R0, UR4, PT ;  /* 0x0000000400007c0c */ /* 0x000fda000bfc6070 */
[----:B------:R-:W4:Y:S01]  /*02a0*/  @!P6 LDC.64 R8, c[0x0][0x3a0] ;  /* 0x0000e800ff08eb82 */ /* 0x000f220000000a00 */
[----:B0-----:R-:W-:Y:S01]  /*02b0*/  @!P3 IMAD.WIDE.U32 R2, R25, 0x8, R14 ;  /* 0x000000081902b825 */ /* 0x001fe200078e000e */
[----:B------:R-:W-:-:S03]  /*02c0*/  @!P6 IADD3 R15, PT, PT, R0, UR6, RZ ;  /* 0x00000006000fec10 */ /* 0x000fc6000fffe0ff */
[----:B-1----:R-:W-:Y:S01]  /*02d0*/  @!P5 IMAD.WIDE.U32 R18, R17, 0x8, R18 ;  /* 0x000000081112d825 */ /* 0x002fe200078e0012 */
[----:B------:R-:W-:-:S03]  /*02e0*/  CS2R R16, SRZ ;  /* 0x0000000000107805 */ /* 0x000fc6000001ff00 */
[----:B--2---:R-:W-:Y:S01]  /*02f0*/  @!P0 IMAD.WIDE.U32 R32, R13, 0x8, R6 ;  /* 0x000000080d208825 */ /* 0x004fe200078e0006 */
[----:B------:R-:W-:-:S03]  /*0300*/  CS2R R12, SRZ ;  /* 0x00000000000c7805 */ /* 0x000fc6000001ff00 */
[----:B---3--:R-:W-:Y:S01]  /*0310*/  @!P2 IMAD.WIDE.U32 R4, R27, 0x8, R4 ;  /* 0x000000081b04a825 */ /* 0x008fe200078e0004 */
[----:B------:R-:W-:-:S03]  /*0320*/  CS2R R26, SRZ ;  /* 0x00000000001a7805 */ /* 0x000fc6000001ff00 */
[----:B----4-:R-:W-:Y:S01]  /*0330*/  @!P1 IMAD.WIDE.U32 R24, R24, 0x8, R10 ;  /* 0x0000000818189825 */ /* 0x010fe200078e000a */
[----:B------:R-:W-:-:S03]  /*0340*/  CS2R R10, SRZ ;  /* 0x00000000000a7805 */ /* 0x000fc6000001ff00 */
[----:B------:R-:W-:Y:S01]  /*0350*/  @!P4 IMAD.WIDE.U32 R30, R23, 0x8, R30 ;  /* 0x00000008171ec825 */ /* 0x000fe200078e001e */
[----:B------:R-:W5:Y:S03]  /*0360*/  @!P1 LDG.E.64 R12, desc[UR8][R24.64] ;  /* 0x00000008180c9981 */ /* 0x000f66000c1e1b00 */
[----:B------:R-:W-:Y:S01]  /*0370*/  @!P6 IMAD.WIDE.U32 R6, R15, 0x8, R8 ;  /* 0x000000080f06e825 */ /* 0x000fe200078e0008 */
[----:B------:R-:W-:Y:S01]  /*0380*/  CS2R R8, SRZ ;  /* 0x0000000000087805 */ /* 0x000fe2000001ff00 */
[----:B------:R-:W5:Y:S04]  /*0390*/  @!P4 LDG.E.64 R26, desc[UR8][R30.64] ;  /* 0x000000081e1ac981 */ /* 0x000f68000c1e1b00 */
[----:B------:R-:W5:Y:S04]  /*03a0*/  @!P2 LDG.E.64 R10, desc[UR8][R4.64] ;  /* 0x00000008040aa981 */ /* 0x000f68000c1e1b00 */
[----:B------:R-:W5:Y:S04]  /*03b0*/  @!P3 LDG.E.64 R8, desc[UR8][R2.64] ;  /* 0x000000080208b981 */ /* 0x000f68000c1e1b00 */
[----:B------:R-:W5:Y:S01]  /*03c0*/  @!P6 LDG.E.64 R16, desc[UR8][R6.64] ;  /* 0x000000080610e981 */ /* 0x000f62000c1e1b00 */
[----:B------:R-:W-:-:S06]  /*03d0*/  CS2R R14, SRZ ;  /* 0x00000000000e7805 */ /* 0x000fcc000001ff00 */
[----:B------:R-:W5:Y:S01]  /*03e0*/  @!P0 LDG.E.64 R14, desc[UR8][R32.64] ;  /* 0x00000008200e8981 */ /* 0x000f62000c1e1b00 */
[----:B------:R-:W-:Y:S02]  /*03f0*/  ISETP.GE.U32.AND P0, PT, R29, UR4, PT ;  /* 0x000000041d007c0c */ /* 0x000fe4000bf06070 */
[----:B------:R-:W-:Y:S01]  /*0400*/  CS2R R22, SRZ ;  /* 0x0000000000167805 */ /* 0x000fe2000001ff00 */
[----:B------:R-:W-:Y:S05]  /*0410*/  BSSY.RECONVERGENT B3, `(.L_x_25305) ;  /* 0x0000281000037945 */ /* 0x000fea0003800200 */
[----:B------:R0:W5:Y:S02]  /*0420*/  @!P5 LDG.E.64 R22, desc[UR8][R18.64] ;  /* 0x000000081216d981 */ /* 0x000164000c1e1b00 */
[----:B0-----:R-:W-:-:S03]  /*0430*/  CS2R R18, SRZ ;  /* 0x0000000000127805 */ /* 0x001fc6000001ff00 */
[----:B------:R-:W-:Y:S05]  /*0440*/  @P0 BRA `(.L_x_25306) ;  /* 0x0000002400f40947 */ /* 0x000fea0003800000 */
        /* <DEDUP_REMOVED lines=32> */
[----:B------:R-:W-:Y:S05]  /*0650*/  CALL.REL.NOINC `($__internal_58_$__cuda_sm3x_div_rn_ftz_f32_slowpath) ;  /* 0x0000028c000c7944 */ /* 0x000fea0003c00000 */
.L_x_25310:
[----:B------:R-:W-:Y:S05]  /*0660*/  BSYNC.RECONVERGENT B4 ;  /* 0x0000000000047941 */ /* 0x000fea0003800200 */
.L_x_25309:
        /* <DEDUP_REMOVED lines=28> */
.L_x_25308:
        /* <DEDUP_REMOVED lines=39> */
[----:B------:R-:W-:Y:S05]  /*0aa0*/  CALL.REL.NOINC `($__internal_58_$__cuda_sm3x_div_rn_ftz_f32_slowpath) ;  /* 0x0000028400f87944 */ /* 0x000fea0003c00000 */
.L_x_25314:
[----:B------:R-:W-:Y:S05]  /*0ab0*/  BSYNC.RECONVERGENT B4 ;  /* 0x0000000000047941 */ /* 0x000fea0003800200 */
.L_x_25313:
[----:B------:R-:W-:Y:S02]  /*0ac0*/  HFMA2 R3, -RZ, RZ, 0.89990234375, 10328 ;  /* 0x3b33710bff037431 */ /* 0x000fe400000001ff */
[----:B------:R-:W-:Y:S01]  /*0ad0*/  FMUL.FTZ R2, R0, R0 ;  /* 0x0000000000027220 */ /* 0x000fe20000410000 */
[----:B------:R-:W-:Y:S02]  /*0ae0*/  MOV R5, 0x3f6ee581 ;  /* 0x3f6ee58100057802 */ /* 0x000fe40000000f00 */
[----:B------:R-:W-:Y:S01]  /*0af0*/  ISETP.GE.AND P1, PT, R20, RZ, PT ;  /* 0x000000ff1400720c */ /* 0x000fe20003f26270 */
        /* <DEDUP_REMOVED lines=24> */
.L_x_25312:
        /* <DEDUP_REMOVED lines=15> */
[----:B------:R-:W-:Y:S01]  /*0d70*/  HFMA2 R0, -RZ, RZ, 1.875, 0 ;  /* 0x3f800000ff007431 */ /* 0x000fe200000001ff */
[----:B------:R-:W-:-:S07]  /*0d80*/  MOV R2, 0xda0 ;  /* 0x00000da000027802 */ /* 0x000fce0000000f00 */
[----:B------:R-:W-:Y:S05]  /*0d90*/  CALL.REL.NOINC `($__internal_58_$__cuda_sm3x_div_rn_ftz_f32_slowpath) ;  /* 0x00000284003c7944 */ /* 0x000fea0003c00000 */
.L_x_25318:
[----:B------:R-:W-:Y:S05]  /*0da0*/  BSYNC.RECONVERGENT B4 ;  /* 0x0000000000047941 */ /* 0x000fea0003800200 */
.L_x_25317:
[----:B------:R-:W-:Y:S01]  /*0db0*/  MOV R3, 0x3b33710b ;  /* 0x3b33710b00037802 */ /* 0x000fe20000000f00 */
        /* <DEDUP_REMOVED lines=25> */
.L_x_25316:
        /* <DEDUP_REMOVED lines=38> */
[----:B------:R-:W-:Y:S02]  /*11b0*/  MOV R0, 0x3f800000 ;  /* 0x3f80000000007802 */ /* 0x000fe40000000f00 */
[----:B------:R-:W-:-:S07]  /*11c0*/  MOV R2, 0x11e0 ;  /* 0x000011e000027802 */ /* 0x000fce0000000f00 */
[----:B------:R-:W-:Y:S05]  /*11d0*/  CALL.REL.NOINC `($__internal_58_$__cuda_sm3x_div_rn_ftz_f32_slowpath) ;  /* 0x00000280002c7944 */ /* 0x000fea0003c00000 */
.L_x_25320:
[----:B------:R-:W-:Y:S05]  /*11e0*/  BSYNC.RECONVERGENT B4 ;  /* 0x0000000000047941 */ /* 0x000fea0003800200 */
.L_x_25319:
        /* <DEDUP_REMOVED lines=26> */
.L_x_25315:
        /* <DEDUP_REMOVED lines=32> */
[----:B------:R-:W-:Y:S05]  /*1590*/  CALL.REL.NOINC `($__internal_58_$__cuda_sm3x_div_rn_ftz_f32_slowpath) ;  /* 0x0000027c003c7944 */ /* 0x000fea0003c00000 */
.L_x_25323:
[----:B------:R-:W-:Y:S05]  /*15a0*/  BSYNC.RECONVERGENT B4 ;  /* 0x0000000000047941 */ /* 0x000fea0003800200 */
.L_x_25322:
        /* <DEDUP_REMOVED lines=28> */
.L_x_25321:
        /* <DEDUP_REMOVED lines=46> */
[----:B------:R-:W-:Y:S05]  /*1a50*/  CALL.REL.NOINC `($__internal_58_$__cuda_sm3x_div_rn_ftz_f32_slowpath) ;  /* 0x00000278000c7944 */ /* 0x000fea0003c00000 */
.L_x_25326:
[----:B------:R-:W-:Y:S05]  /*1a60*/  BSYNC.RECONVERGENT B4 ;  /* 0x0000000000047941 */ /* 0x000fea0003800200 */
.L_x_25325:
        /* <DEDUP_REMOVED lines=28> */
.L_x_25324:
        /* <DEDUP_REMOVED lines=17> */
[----:B------:R-:W-:Y:S05]  /*1d40*/  CALL.REL.NOINC `($__internal_58_$__cuda_sm3x_div_rn_ftz_f32_slowpath) ;  /* 0x0000027400507944 */ /* 0x000fea0003c00000 */
.L_x_25329:
[----:B------:R-:W-:Y:S05]  /*1d50*/  BSYNC.RECONVERGENT B4 ;  /* 0x0000000000047941 */ /* 0x000fea0003800200 */
.L_x_25328:
        /* <DEDUP_REMOVED lines=28> */
.L_x_25327:
        /* <DEDUP_REMOVED lines=25> */
.L_x_25331:
        /* <DEDUP_REMOVED lines=41> */
.L_x_25330:
[----:B------:R-:W-:Y:S01]  /*2340*/  FADD.FTZ R0, R0, -1 ;  /* 0xbf80000000007421 */ /* 0x000fe20000010000 */
[----:B------:R-:W-:Y:S01]  /*2350*/  MOV R7, 0x3d39bf78 ;  /* 0x3d39bf7800077802 */ /* 0x000fe20000000f00 */
[----:B------:R-:W-:Y:S01]  /*2360*/  FCHK P3, R25, R19 ;  /* 0x0000001319007302 */ /* 0x000fe20000060000 */
[----:B------:R-:W-:Y:S01]  /*2370*/  BSSY.RECONVERGENT B4, `(.L_x_25332) ;  /* 0x0000034000047945 */ /* 0x000fe20003800200 */
[----:B------:R-:W-:Y:S01]  /*2380*/  FADD.FTZ R3, R3, R0 ;  /* 0x0000000003037221 */ /* 0x000fe20000010000 */
[----:B------:R-:W-:-:S03]  /*2390*/  FSETP.GEU.FTZ.AND P2, PT, |R20|, |R21|, PT ;  /* 0x400000151400720b */ /* 0x000fc60003f5e200 */
[----:B------:R-:W-:-:S04]  /*23a0*/  FADD.FTZ R3, R4, R3 ;  /* 0x0000000304037221 */ /* 0x000fc80000010000 */
[----:B------:R-:W-:-:S04]  /*23b0*/  FADD.FTZ R3, R6, R3 ;  /* 0x0000000306037221 */ /* 0x000fc80000010000 */
[----:B------:R-:W-:-:S04]  /*23c0*/  FADD.FTZ R2, R2, R3 ;  /* 0x0000000302027221 */ /* 0x000fc80000010000 */
[----:B------:R-:W-:-:S04]  /*23d0*/  FADD.FTZ R5, R5, R2 ;  /* 0x0000000205057221 */ /* 0x000fc80000010000 */
[----:B------:R-:W-:-:S04]  /*23e0*/  FADD.FTZ R5, R18, R5 ;  /* 0x0000000512057221 */ /* 0x000fc80000010000 */
[----:B------:R-:W-:-:S04]  /*23f0*/  FADD.FTZ R5, R24, R5 ;  /* 0x0000000518057221 */ /* 0x000fc80000010000 */
[----:B------:R-:W-:Y:S01]  /*2400*/  FADD.FTZ R28, R28, R5 ;  /* 0x000000051c1c7221 */ /* 0x000fe20000010000 */
[----:B------:R-:W-:-:S03]  /*2410*/  HFMA2 R5, -RZ, RZ, 1.625, 0 ;  /* 0x3e800000ff057431 */ /* 0x000fc600000001ff */
        /* <DEDUP_REMOVED lines=40> */
[----:B------:R-:W-:-:S07]  /*26a0*/  MOV R2, R0 ;  /* 0x0000000000027202 */ /* 0x000fce0000000f00 */
.L_x_25333:
[----:B------:R-:W-:Y:S05]  /*26b0*/  BSYNC.RECONVERGENT B4 ;  /* 0x0000000000047941 */ /* 0x000fea0003800200 */
.L_x_25332:
        /* <DEDUP_REMOVED lines=27> */
.L_x_25311:
[----:B------:R-:W-:Y:S05]  /*2870*/  BSYNC.RECONVERGENT B2 ;  /* 0x0000000000027941 */ /* 0x000fea0003800200 */
.L_x_25307:
        /* <DEDUP_REMOVED lines=24> */
.L_x_25334:
        /* <DEDUP_REMOVED lines=24> */
[C---:B---3--:R-:W-:Y:S01]  /*2b80*/  FMUL.FTZ R18, R2.reuse, R5 ;  /* 0x0000000502127220 */ /* 0x048fe20000410000 */
[----:B------:R-:W-:Y:S01]  /*2b90*/  FMUL.FTZ R19, R2, R3 ;  /* 0x0000000302137220 */ /* 0x000fe20000410000 */
[----:B------:R-:W-:Y:S06]  /*2ba0*/  BRA `(.L_x_25306) ;  /* 0x00000000001c7947 */ /* 0x000fec0003800000 */
.L_x_25335:
[----:B--2---:R-:W-:Y:S01]  /*2bb0*/  FMUL.RZ R0, R19, 0.15915493667125701904 ;  /* 0x3e22f98313007820 */ /* 0x004fe2000040c000 */
[----:B------:R-:W-:-:S03]  /*2bc0*/  FMUL.FTZ R3, R3, 1.4426950216293334961 ;  /* 0x3fb8aa3b03037820 */ /* 0x000fc60000410000 */
[----:B---3--:R-:W0:Y:S08]  /*2bd0*/  MUFU.COS R18, R0 ;  /* 0x0000000000127308 */ /* 0x008e300000000000 */
[----:B------:R-:W1:Y:S08]  /*2be0*/  MUFU.SIN R2, R0 ;  /* 0x0000000000027308 */ /* 0x000e700000000400 */
[----:B------:R-:W0:Y:S02]  /*2bf0*/  MUFU.EX2 R3, R3 ;  /* 0x0000000300037308 */ /* 0x000e240000000800 */
[C---:B0-----:R-:W-:Y:S01]  /*2c00*/  FMUL.FTZ R18, R3.reuse, R18 ;  /* 0x0000001203127220 */ /* 0x041fe20000410000 */
[----:B-1----:R-:W-:-:S07]  /*2c10*/  FMUL.FTZ R19, R3, R2 ;  /* 0x0000000203137220 */ /* 0x002fce0000410000 */
.L_x_25306:
[----:B------:R-:W-:Y:S05]  /*2c20*/  BSYNC.RECONVERGENT B3 ;  /* 0x0000000000037941 */ /* 0x000fea0003800200 */
.L_x_25305:
        /* <DEDUP_REMOVED lines=63> */
[----:B------:R-:W1:Y:S02]  /*3020*/  FCHK P0, R25, R21 ;  /* 0x0000001519007302 */ /* 0x000e640000000000 */
[----:B------:R-:W-:Y:S02]  /*3030*/  FFMA R0, -R21, R3, R25 ;  /* 0x0000000315007223 */ /* 0x000fe40000000119 */
[----:B------:R-:W-:Y:S02]  /*3040*/  @P1 FSEL R2, R2, -RZ, P3 ;  /* 0x800000ff02021208 */ /* 0x000fe40001800000 */
[----:B------:R-:W-:-:S03]  /*3050*/  FFMA R0, R4, R0, R3 ;  /* 0x0000000004007223 */ /* 0x000fc60000000003 */
[----:B------:R-:W-:Y:S01]  /*3060*/  FMUL.FTZ R20, R2, 0.5 ;  /* 0x3f00000002147820 */ /* 0x000fe20000410000 */
[----:B-1----:R-:W-:Y:S06]  /*3070*/  @!P0 BRA `(.L_x_25345) ;  /* 0x00000000000c8947 */ /* 0x002fec0003800000 */
[----:B------:R-:W-:Y:S02]  /*3080*/  MOV R0, R21 ;  /* 0x0000001500007202 */ /* 0x000fe40000000f00 */
[----:B------:R-:W-:-:S07]  /*3090*/  MOV R2, 0x30b0 ;  /* 0x000030b000027802 */ /* 0x000fce0000000f00 */
[----:B0-23--:R-:W-:Y:S05]  /*30a0*/  CALL.REL.NOINC `($__internal_58_$__cuda_sm3x_div_rn_ftz_f32_slowpath) ;  /* 0x0000026000787944 */ /* 0x00dfea0003c00000 */
.L_x_25345:
[----:B------:R-:W-:Y:S05]  /*30b0*/  BSYNC.RECONVERGENT B4 ;  /* 0x0000000000047941 */ /* 0x000fea0003800200 */
.L_x_25344:
        /* <DEDUP_REMOVED lines=28> */
.L_x_25343:
        /* <DEDUP_REMOVED lines=17> */
[----:B0-23--:R-:W-:Y:S05]  /*3390*/  CALL.REL.NOINC `($__internal_58_$__cuda_sm3x_div_rn_ftz_f32_slowpath) ;  /* 0x0000025c00bc7944 */ /* 0x00dfea0003c00000 */
.L_x_25349:
[----:B------:R-:W-:Y:S05]  /*33a0*/  BSYNC.RECONVERGENT B4 ;  /* 0x0000000000047941 */ /* 0x000fea0003800200 */
.L_x_25348:
        /* <DEDUP_REMOVED lines=28> */
.L_x_25347:
        /* <DEDUP_REMOVED lines=17> */
[CC--:B------:R-:W-:Y:S01]  /*3680*/  FMUL.FTZ R6, R20.reuse, R31.reuse ;  /* 0x0000001f14067220 */ /* 0x0c0fe20000410000 */
[----:B------:R-:W-:Y:S01]  /*3690*/  FMUL.FTZ R5, R20, R20 ;  /* 0x0000001414057220 */ /* 0x000fe20000410000 */
[C---:B------:R-:W-:Y:S01]  /*36a0*/  FMUL.FTZ R20, R24.reuse, R28 ;  /* 0x0000001c18147220 */ /* 0x040fe20000410000 */
[C---:B------:R-:W-:Y:S01]  /*36b0*/  FMUL.FTZ R28, R7.reuse, R31 ;  /* 0x0000001f071c7220 */ /* 0x040fe20000410000 */
[C---:B------:R-:W-:Y:S01]  /*36c0*/  FMUL.FTZ R31, R24.reuse, R33 ;  /* 0x00000021181f7220 */ /* 0x040fe20000410000 */
[C---:B------:R-:W-:Y:S01]  /*36d0*/  FMUL.FTZ R32, R7.reuse, R32 ;  /* 0x0000002007207220 */ /* 0x040fe20000410000 */
[----:B------:R-:W-:Y:S01]  /*36e0*/  FMUL.FTZ R24, R24, R24 ;  /* 0x0000001818187220 */ /* 0x000fe20000410000 */
[----:B------:R-:W-:-:S07]  /*36f0*/  FMUL.FTZ R7, R7, R7 ;  /* 0x0000000707077220 */ /* 0x000fce0000410000 */
.L_x_25351:
        /* <DEDUP_REMOVED lines=41> */
.L_x_25350:
        /* <DEDUP_REMOVED lines=53> */
[----:B0-23--:R-:W-:Y:S05]  /*3ce0*/  CALL.REL.NOINC `($__internal_58_$__cuda_sm3x_div_rn_ftz_f32_slowpath) ;  /* 0x0000025400687944 */ /* 0x00dfea0003c00000 */
[----:B------:R-:W-:-:S07]  /*3cf0*/  MOV R2, R0 ;  /* 0x0000000000027202 */ /* 0x000fce0000000f00 */
.L_x_25353:
[----:B------:R-:W-:Y:S05]  /*3d00*/  BSYNC.RECONVERGENT B4 ;  /* 0x0000000000047941 */ /* 0x000fea0003800200 */
.L_x_25352:
        /* <DEDUP_REMOVED lines=28> */
.L_x_25342:
        /* <DEDUP_REMOVED lines=27> */
[----:B0-23--:R-:W-:Y:S05]  /*4080*/  CALL.REL.NOINC `($__internal_58_$__cuda_sm3x_div_rn_ftz_f32_slowpath) ;  /* 0x0000025000807944 */ /* 0x00dfea0003c00000 */
.L_x_25355:
[----:B------:R-:W-:Y:S05]  /*4090*/  BSYNC.RECONVERGENT B4 ;  /* 0x0000000000047941 */ /* 0x000fea0003800200 */
.L_x_25354:
        /* <DEDUP_REMOVED lines=28> */
.L_x_25341:
        /* <DEDUP_REMOVED lines=43> */
[----:B0-23--:R-:W-:Y:S05]  /*4510*/  CALL.REL.NOINC `($__internal_58_$__cuda_sm3x_div_rn_ftz_f32_slowpath) ;  /* 0x0000024c005c7944 */ /* 0x00dfea0003c00000 */
.L_x_25358:
[----:B------:R-:W-:Y:S05]  /*4520*/  BSYNC.RECONVERGENT B4 ;  /* 0x0000000000047941 */ /* 0x000fea0003800200 */
.L_x_25357:
        /* <DEDUP_REMOVED lines=26> */
.L_x_25356:
        /* <DEDUP_REMOVED lines=13> */
[----:B0-23--:R-:W-:Y:S05]  /*47a0*/  CALL.REL.NOINC `($__internal_58_$__cuda_sm3x_div_rn_ftz_f32_slowpath) ;  /* 0x0000024800b87944 */ /* 0x00dfea0003c00000 */
.L_x_25360:
[----:B------:R-:W-:Y:S05]  /*47b0*/  BSYNC.RECONVERGENT B4 ;  /* 0x0000000000047941 */ /* 0x000fea0003800200 */
.L_x_25359:
        /* <DEDUP_REMOVED lines=26> */
.L_x_25340:
        /* <DEDUP_REMOVED lines=21> */
[----:B------:R-:W-:Y:S01]  /*4ab0*/  FFMA R0, R20, R3, R20 ;  /* 0x0000000314007223 */ /* 0x000fe20000000014 */
[----:B------:R-:W-:-:S03]  /*4ac0*/  HFMA2 R3, -RZ, RZ, 1.875, 0 ;  /* 0x3f800000ff037431 */ /* 0x000fc600000001ff */
[----:B------:R-:W-:Y:S01]  /*4ad0*/  FFMA R5, R25, R0, RZ ;  /* 0x0000000019057223 */ /* 0x000fe200000000ff */
[----:B------:R-:W1:Y:S03]  /*4ae0*/  MUFU.LG2 R2, R2 ;  /* 0x0000000200027308 */ /* 0x000e660000000c00 */
[----:B------:R-:W-:-:S04]  /*4af0*/  FFMA R4, -R21, R5, R25 ;  /* 0x0000000515047223 */ /* 0x000fc80000000119 */
[----:B------:R-:W-:Y:S01]  /*4b00*/  FFMA R0, R0, R4, R5 ;  /* 0x0000000400007223 */ /* 0x000fe20000000005 */
[----:B------:R-:W4:Y:S01]  /*4b10*/  FCHK P0, R25, R21 ;  /* 0x0000001519007302 */ /* 0x000f220000000000 */
[----:B-1----:R-:W-:Y:S01]  /*4b20*/  FFMA.FTZ R20, R2, 0.69314718246459960938, R3 ;  /* 0x3f31721802147823 */ /* 0x002fe20000010003 */
[----:B----4-:R-:W-:Y:S06]  /*4b30*/  @!P0 BRA `(.L_x_25362) ;  /* 0x00000000000c8947 */ /* 0x010fec0003800000 */
[----:B------:R-:W-:Y:S02]  /*4b40*/  MOV R0, R21 ;  /* 0x0000001500007202 */ /* 0x000fe40000000f00 */
[----:B------:R-:W-:-:S07]  /*4b50*/  MOV R2, 0x4b70 ;  /* 0x00004b7000027802 */ /* 0x000fce0000000f00 */
[----:B0-23--:R-:W-:Y:S05]  /*4b60*/  CALL.REL.NOINC `($__internal_58_$__cuda_sm3x_div_rn_ftz_f32_slowpath) ;  /* 0x0000024400c87944 */ /* 0x00dfea0003c00000 */
.L_x_25362:
[----:B------:R-:W-:Y:S05]  /*4b70*/  BSYNC.RECONVERGENT B4 ;  /* 0x0000000000047941 */ /* 0x000fea0003800200 */
.L_x_25361:
[----:B------:R-:W-:Y:S01]  /*4b80*/  MOV R3, 0x3b33710b ;  /* 0x3b33710b00037802 */ /* 0x000fe20000000f00 */
[----:B------:R-:W-:Y:S01]  /*4b90*/  FMUL.FTZ R2, R0, R0 ;  /* 0x0000000000027220 */ /* 0x000fe20000410000 */
[----:B------:R-:W-:Y:S01]  /*4ba0*/  HFMA2 R5, -RZ, RZ, 1.857421875, -1409 ;  /* 0x3f6ee581ff057431 */ /* 0x000fe200000001ff */
[----:B------:R-:W-:Y:S02]  /*4bb0*/  ISETP.GE.AND P0, PT, R22, RZ, PT ;  /* 0x000000ff1600720c */ /* 0x000fe40003f06270 */
        /* <DEDUP_REMOVED lines=24> */
.L_x_25339:
        /* <DEDUP_REMOVED lines=28> */
[----:B0-23--:R-:W-:Y:S05]  /*4f00*/  CALL.REL.NOINC `($__internal_58_$__cuda_sm3x_div_rn_ftz_f32_slowpath) ;  /* 0x0000024000e07944 */ /* 0x00dfea0003c00000 */
.L_x_25364:
[----:B------:R-:W-:Y:S05]  /*4f10*/  BSYNC.RECONVERGENT B4 ;  /* 0x0000000000047941 */ /* 0x000fea0003800200 */
.L_x_25363:
        /* <DEDUP_REMOVED lines=27> */
.L_x_25346:
[----:B------:R-:W-:Y:S05]  /*50d0*/  BSYNC.RECONVERGENT B2 ;  /* 0x0000000000027941 */ /* 0x000fea0003800200 */
.L_x_25338:
        /* <DEDUP_REMOVED lines=45> */
.L_x_25367:
        /* <DEDUP_REMOVED lines=8> */
.L_x_25366:
[----:B------:R-:W-:-:S04]  /*5430*/  FMUL.RZ R0, R21, 0.15915493667125701904 ;  /* 0x3e22f98315007820 */ /* 0x000fc8000040c000 */
[----:B------:R1:W4:Y:S08]  /*5440*/  MUFU.COS R20, R0 ;  /* 0x0000000000147308 */ /* 0x0003300000000000 */
[----:B------:R1:W0:Y:S01]  /*5450*/  MUFU.SIN R21, R0 ;  /* 0x0000000000157308 */ /* 0x0002220000000400 */
[----:B------:R-:W-:Y:S05]  /*5460*/  BRA `(.L_x_25337) ;  /* 0x0000000000087947 */ /* 0x000fea0003800000 */
.L_x_25365:
[----:B------:R-:W-:-:S04]  /*5470*/  FMUL.FTZ R4, R4, 1.4426950216293334961 ;  /* 0x3fb8aa3b04047820 */ /* 0x000fc80000410000 */
[----:B------:R4:W1:Y:S03]  /*5480*/  MUFU.EX2 R20, R4 ;  /* 0x0000000400147308 */ /* 0x0008660000000800 */
.L_x_25337:
[----:B------:R-:W-:Y:S05]  /*5490*/  BSYNC.RECONVERGENT B3 ;  /* 0x0000000000037941 */ /* 0x000fea0003800200 */
.L_x_25336:
        /* <DEDUP_REMOVED lines=39> */
[----:B----4-:R-:W-:Y:S02]  /*5710*/  IADD3 R4, PT, PT, -R3, 0x40800000, RZ ;  /* 0x4080000003047810 */ /* 0x010fe40007ffe1ff */
[-C--:B------:R-:W-:Y:S02]  /*5720*/  IADD3 R2, PT, PT, R0, -R3.reuse, RZ ;  /* 0x8000000300027210 */ /* 0x080fe40007ffe0ff */
        /* <DEDUP_REMOVED lines=31> */
.L_x_25377:
[----:B------:R-:W-:Y:S05]  /*5920*/  BSYNC.RECONVERGENT B4 ;  /* 0x0000000000047941 */ /* 0x000fea0003800200 */
.L_x_25376:
        /* <DEDUP_REMOVED lines=28> */
.L_x_25375:
        /* <DEDUP_REMOVED lines=12> */
[----:B----4-:R-:W-:-:S04]  /*5bb0*/  FFMA R4, -R23, R3, R25 ;  /* 0x0000000317047223 */ /* 0x010fc80000000119 */
[----:B------:R-:W-:Y:S01]  /*5bc0*/  FFMA R0, R0, R4, R3 ;  /* 0x0000000400007223 */ /* 0x000fe20000000003 */
[----:B0-----:R-:W-:Y:S06]  /*5bd0*/  @!P0 BRA `(.L_x_25381) ;  /* 0x00000000000c8947 */ /* 0x001fec0003800000 */
[----:B------:R-:W-:Y:S02]  /*5be0*/  MOV R0, R23 ;  /* 0x0000001700007202 */ /* 0x000fe40000000f00 */
[----:B------:R-:W-:-:S07]  /*5bf0*/  MOV R2, 0x5c10 ;  /* 0x00005c1000027802 */ /* 0x000fce0000000f00 */
[----:B--23--:R-:W-:Y:S05]  /*5c00*/  CALL.REL.NOINC `($__internal_58_$__cuda_sm3x_div_rn_ftz_f32_slowpath) ;  /* 0x0000023400a07944 */ /* 0x00cfea0003c00000 */
.L_x_25381:
[----:B------:R-:W-:Y:S05]  /*5c10*/  BSYNC.RECONVERGENT B4 ;  /* 0x0000000000047941 */ /* 0x000fea0003800200 */
.L_x_25380:
        /* <DEDUP_REMOVED lines=28> */
.L_x_25379:
[----:B------:R-:W-:Y:S01]  /*5de0*/  LOP3.LUT R2, R23, 0xffff0000, RZ, 0xc0, !PT ;  /* 0xffff000017027812 */ /* 0x000fe200078ec0ff */
[----:B------:R-:W-:Y:S01]  /*5df0*/  BSSY.RECONVERGENT B0, `(.L_x_25382) ;  /* 0x0000040000007945 */ /* 0x000fe20003800200 */
[----:B----4-:R-:W-:-:S03]  /*5e00*/  LOP3.LUT R4, R25, 0xffff0000, RZ, 0xc0, !PT ;  /* 0xffff000019047812 */ /* 0x010fc600078ec0ff */
        /* <DEDUP_REMOVED lines=22> */
.L_x_25383:
        /* <DEDUP_REMOVED lines=41> */
.L_x_25382:
        /* <DEDUP_REMOVED lines=55> */
.L_x_25385:
[----:B------:R-:W-:Y:S05]  /*6570*/  BSYNC.RECONVERGENT B4 ;  /* 0x0000000000047941 */ /* 0x000fea0003800200 */
.L_x_25384:
        /* <DEDUP_REMOVED lines=28> */
.L_x_25374:
        /* <DEDUP_REMOVED lines=8> */
[-C--:B----4-:R-:W-:Y:S01]  /*67c0*/  FMUL.FTZ R4, R0, R5.reuse ;  /* 0x0000000500047220 */ /* 0x090fe20000410000 */
        /* <DEDUP_REMOVED lines=19> */
.L_x_25387:
[----:B------:R-:W-:Y:S05]  /*6900*/  BSYNC.RECONVERGENT B4 ;  /* 0x0000000000047941 */ /* 0x000fea0003800200 */
.L_x_25386:
        /* <DEDUP_REMOVED lines=28> */
.L_x_25373:
[----:B------:R-:W-:-:S13]  /*6ad0*/  FSETP.GEU.FTZ.AND P0, PT, R25, 9.999999682655225389e-20, PT ;  /* 0x1fec1e4a1900780b */ /* 0x000fda0003f1e000 */
[----:B------:R-:W-:Y:S05]  /*6ae0*/  @!P0 BRA `(.L_x_25388) ;  /* 0x0000000400148947 */ /* 0x000fea0003800000 */
[----:B------:R-:W-:Y:S01]  /*6af0*/  FMUL.FTZ R2, R25, R25 ;  /* 0x0000001919027220 */ /* 0x000fe20000410000 */
[----:B------:R-:W-:Y:S01]  /*6b00*/  MOV R5, 0x3e800000 ;  /* 0x3e80000000057802 */ /* 0x000fe20000000f00 */
[----:B------:R-:W-:Y:S01]  /*6b10*/  HFMA2 R7, -RZ, RZ, 1.3056640625, -1.8671875 ;  /* 0x3d39bf78ff077431 */ /* 0x000fe200000001ff */
[----:B------:R-:W-:Y:S01]  /*6b20*/  MOV R6, 0x3f800000 ;  /* 0x3f80000000067802 */ /* 0x000fe20000000f00 */
[C---:B------:R-:W-:Y:S01]  /*6b30*/  FADD.FTZ.RZ R0, R2.reuse, 1 ;  /* 0x3f80000002007421 */ /* 0x040fe2000001c000 */
[----:B------:R-:W-:Y:S01]  /*6b40*/  ISETP.GE.U32.AND P1, PT, R2, 0x7f800000, PT ;  /* 0x7f8000000200780c */ /* 0x000fe20003f26070 */
[----:B------:R-:W-:Y:S03]  /*6b50*/  BSSY.RECONVERGENT B4, `(.L_x_25389) ;  /* 0x0000024000047945 */ /* 0x000fe60003800200 */
[----:B------:R-:W-:Y:S02]  /*6b60*/  IADD3 R0, PT, PT, R0, -0x3f400000, RZ ;  /* 0xc0c0000000007810 */ /* 0x000fe40007ffe0ff */
[----:B------:R-:W-:-:S02]  /*6b70*/  ISETP.GT.AND P0, PT, R2, -0x40800000, P1 ;  /* 0xbf8000000200780c */ /* 0x000fc40000f04270 */
[----:B------:R-:W-:-:S04]  /*6b80*/  LOP3.LUT R3, R0, 0xff800000, RZ, 0xc0, !PT ;  /* 0xff80000000037812 */ /* 0x000fc800078ec0ff */
[----:B----4-:R-:W-:Y:S02]  /*6b90*/  IADD3 R4, PT, PT, -R3, 0x40800000, RZ ;  /* 0x4080000003047810 */ /* 0x010fe40007ffe1ff */
[-C--:B------:R-:W-:Y:S02]  /*6ba0*/  IADD3 R0, PT, PT, R2, -R3.reuse, RZ ;  /* 0x8000000302007210 */ /* 0x080fe40007ffe0ff */
[----:B------:R-:W-:Y:S01]  /*6bb0*/  I2FP.F32.S32 R3, R3 ;  /* 0x0000000300037245 */ /* 0x000fe20000201400 */
[----:B------:R-:W-:Y:S01]  /*6bc0*/  FFMA.FTZ R5, R4, R5, -1 ;  /* 0xbf80000004057423 */ /* 0x000fe20000010005 */
[----:B------:R-:W-:-:S03]  /*6bd0*/  @P1 FSETP.NEU.FTZ.AND P3, PT, R2, RZ, PT ;  /* 0x000000ff0200120b */ /* 0x000fc60003f7d000 */
[----:B------:R-:W-:Y:S01]  /*6be0*/  FADD.FTZ R0, R0, R5 ;  /* 0x0000000500007221 */ /* 0x000fe20000010000 */
[----:B------:R-:W-:-:S03]  /*6bf0*/  FMUL.FTZ R3, R3, 1.1920928955078125e-07 ;  /* 0x3400000003037820 */ /* 0x000fc60000410000 */
        /* <DEDUP_REMOVED lines=11> */
[----:B------:R-:W-:Y:S01]  /*6cb0*/  @P1 MOV R5, 0x7f800000 ;  /* 0x7f80000000051802 */ /* 0x000fe20000000f00 */
[----:B------:R-:W-:Y:S02]  /*6cc0*/  FFMA R0, R7, R6, 1 ;  /* 0x3f80000007007423 */ /* 0x000fe40000000006 */
[----:B------:R-:W-:Y:S02]  /*6cd0*/  FFMA.FTZ R3, R3, 0.69314718246459960938, R4 ;  /* 0x3f31721803037823 */ /* 0x000fe40000010004 */
[----:B------:R-:W-:Y:S01]  /*6ce0*/  @P0 FFMA.FTZ R3, R2, R5, +INF ;  /* 0x7f80000002030423 */ /* 0x000fe20000010005 */
[----:B------:R-:W1:Y:S01]  /*6cf0*/  FCHK P0, R25, 1 ;  /* 0x3f80000019007902 */ /* 0x000e620000000000 */
[----:B------:R-:W-:-:S03]  /*6d00*/  FFMA R4, R0, R25, RZ ;  /* 0x0000001900047223 */ /* 0x000fc600000000ff */
[----:B------:R-:W-:Y:S01]  /*6d10*/  @P1 FSEL R3, R3, -RZ, P3 ;  /* 0x800000ff03031208 */ /* 0x000fe20001800000 */
[----:B------:R-:W-:-:S04]  /*6d20*/  FFMA R5, R4, -1, R25 ;  /* 0xbf80000004057823 */ /* 0x000fc80000000019 */
[----:B------:R-:W-:Y:S01]  /*6d30*/  FFMA R0, R0, R5, R4 ;  /* 0x0000000500007223 */ /* 0x000fe20000000004 */
[----:B------:R-:W-:Y:S01]  /*6d40*/  FMUL.FTZ R22, R3, 0.5 ;  /* 0x3f00000003167820 */ /* 0x000fe20000410000 */
[----:B-1----:R-:W-:Y:S06]  /*6d50*/  @!P0 BRA `(.L_x_25390) ;  /* 0x00000000000c8947 */ /* 0x002fec0003800000 */
[----:B------:R-:W-:Y:S02]  /*6d60*/  MOV R0, 0x3f800000 ;  /* 0x3f80000000007802 */ /* 0x000fe40000000f00 */
[----:B------:R-:W-:-:S07]  /*6d70*/  MOV R2, 0x6d90 ;  /* 0x00006d9000027802 */ /* 0x000fce0000000f00 */
[----:B0-23--:R-:W-:Y:S05]  /*6d80*/  CALL.REL.NOINC `($__internal_58_$__cuda_sm3x_div_rn_ftz_f32_slowpath) ;  /* 0x0000022400407944 */ /* 0x00dfea0003c00000 */
.L_x_25390:
[----:B------:R-:W-:Y:S05]  /*6d90*/  BSYNC.RECONVERGENT B4 ;  /* 0x0000000000047941 */ /* 0x000fea0003800200 */
.L_x_25389:
        /* <DEDUP_REMOVED lines=26> */
.L_x_25388:
        /* <DEDUP_REMOVED lines=13> */
[----:B0-234-:R-:W-:Y:S05]  /*7010*/  CALL.REL.NOINC `($__internal_58_$__cuda_sm3x_div_rn_ftz_f32_slowpath) ;  /* 0x00000220009c7944 */ /* 0x01dfea0003c00000 */
.L_x_25392:
[----:B------:R-:W-:Y:S05]  /*7020*/  BSYNC.RECONVERGENT B4 ;  /* 0x0000000000047941 */ /* 0x000fea0003800200 */
.L_x_25391:
        /* <DEDUP_REMOVED lines=26> */
.L_x_25372:
        /* <DEDUP_REMOVED lines=8> */
[----:B----4-:R-:W-:Y:S02]  /*7250*/  LOP3.LUT R4, R2, 0xfe000000, RZ, 0xc0, !PT ;  /* 0xfe00000002047812 */ /* 0x010fe400078ec0ff */
        /* <DEDUP_REMOVED lines=24> */
.L_x_25394:
[----:B------:R-:W-:Y:S05]  /*73e0*/  BSYNC.RECONVERGENT B4 ;  /* 0x0000000000047941 */ /* 0x000fea0003800200 */
.L_x_25393:
        /* <DEDUP_REMOVED lines=28> */
.L_x_25371:
        /* <DEDUP_REMOVED lines=9> */
[----:B----4-:R-:W1:Y:S07]  /*7640*/  MUFU.RCP R4, R23 ;  /* 0x0000001700047308 */ /* 0x010e6e0000001000 */
        /* <DEDUP_REMOVED lines=19> */
.L_x_25396:
[----:B------:R-:W-:Y:S05]  /*7780*/  BSYNC.RECONVERGENT B4 ;  /* 0x0000000000047941 */ /* 0x000fea0003800200 */
.L_x_25395:
        /* <DEDUP_REMOVED lines=27> */
.L_x_25378:
[----:B------:R-:W-:Y:S05]  /*7940*/  BSYNC.RECONVERGENT B2 ;  /* 0x0000000000027941 */ /* 0x000fea0003800200 */
.L_x_25370:
[----:B------:R-:W1:Y:S02]  /*7950*/  LDCU.64 UR10, c[0x0][0x388] ;  /* 0x00007100ff0a77ac */ /* 0x000e640008000a00 */
[C---:B-1----:R-:W-:Y:S01]  /*7960*/  FMUL.FTZ R23, R26.reuse, UR10 ;  /* 0x0000000a1a177c20 */ /* 0x042fe20008410000 */
[----:B------:R-:W-:-:S03]  /*7970*/  FMUL.FTZ R3, R26, UR11 ;  /* 0x0000000b1a037c20 */ /* 0x000fc60008410000 */
[C---:B------:R-:W-:Y:S01]  /*7980*/  FFMA.FTZ R23, R22.reuse, UR11, R23 ;  /* 0x0000000b16177c23 */ /* 0x040fe20008010017 */
[----:B----4-:R-:W-:-:S04]  /*7990*/  FFMA.FTZ R4, R22, UR10, -R3 ;  /* 0x0000000a16047c23 */ /* 0x010fc80008010803 */
        /* <DEDUP_REMOVED lines=40> */
.L_x_25399:
        /* <DEDUP_REMOVED lines=8> */
.L_x_25398:
[----:B------:R-:W-:-:S04]  /*7ca0*/  FMUL.RZ R0, R23, 0.15915493667125701904 ;  /* 0x3e22f98317007820 */ /* 0x000fc8000040c000 */
[----:B------:R1:W4:Y:S08]  /*7cb0*/  MUFU.COS R22, R0 ;  /* 0x0000000000167308 */ /* 0x0003300000000000 */
[----:B------:R1:W0:Y:S01]  /*7cc0*/  MUFU.SIN R23, R0 ;  /* 0x0000000000177308 */ /* 0x0002220000000400 */
[----:B------:R-:W-:Y:S05]  /*7cd0*/  BRA `(.L_x_25369) ;  /* 0x0000000000087947 */ /* 0x000fea0003800000 */
.L_x_25397:
[----:B------:R-:W-:-:S04]  /*7ce0*/  FMUL.FTZ R4, R4, 1.4426950216293334961 ;  /* 0x3fb8aa3b04047820 */ /* 0x000fc80000410000 */
[----:B------:R1:W4:Y:S03]  /*7cf0*/  MUFU.EX2 R22, R4 ;  /* 0x0000000400167308 */ /* 0x0003260000000800 */
.L_x_25369:
[----:B------:R-:W-:Y:S05]  /*7d00*/  BSYNC.RECONVERGENT B3 ;  /* 0x0000000000037941 */ /* 0x000fea0003800200 */
.L_x_25368:
        /* <DEDUP_REMOVED lines=72> */
.L_x_25409:
[----:B------:R-:W-:Y:S05]  /*8190*/  BSYNC.RECONVERGENT B4 ;  /* 0x0000000000047941 */ /* 0x000fea0003800200 */
.L_x_25408:
        /* <DEDUP_REMOVED lines=28> */
.L_x_25407:
        /* <DEDUP_REMOVED lines=18> */
.L_x_25413:
[----:B------:R-:W-:Y:S05]  /*8480*/  BSYNC.RECONVERGENT B4 ;  /* 0x0000000000047941 */ /* 0x000fea0003800200 */
.L_x_25412:
        /* <DEDUP_REMOVED lines=28> */
.L_x_25411:
        /* <DEDUP_REMOVED lines=25> */
.L_x_25415:
        /* <DEDUP_REMOVED lines=41> */
.L_x_25414:
        /* <DEDUP_REMOVED lines=55> */
.L_x_25417:
[----:B------:R-:W-:Y:S05]  /*8de0*/  BSYNC.RECONVERGENT B4 ;  /* 0x0000000000047941 */ /* 0x000fea0003800200 */
.L_x_25416:
        /* <DEDUP_REMOVED lines=28> */
.L_x_25406:
        /* <DEDUP_REMOVED lines=28> */
.L_x_25419:
[----:B------:R-:W-:Y:S05]  /*9170*/  BSYNC.RECONVERGENT B4 ;  /* 0x0000000000047941 */ /* 0x000fea0003800200 */
.L_x_25418:
        /* <DEDUP_REMOVED lines=28> */
.L_x_25405:
        /* <DEDUP_REMOVED lines=44> */
.L_x_25422:
[----:B------:R-:W-:Y:S05]  /*9600*/  BSYNC.RECONVERGENT B4 ;  /* 0x0000000000047941 */ /* 0x000fea0003800200 */
.L_x_25421:
        /* <DEDUP_REMOVED lines=26> */
.L_x_25420:
        /* <DEDUP_REMOVED lines=14> */
.L_x_25424:
[----:B------:R-:W-:Y:S05]  /*9890*/  BSYNC.RECONVERGENT B4 ;  /* 0x0000000000047941 */ /* 0x000fea0003800200 */
.L_x_25423:
        /* <DEDUP_REMOVED lines=26> */
.L_x_25404:
        /* <DEDUP_REMOVED lines=33> */
.L_x_25426:
[----:B------:R-:W-:Y:S05]  /*9c50*/  BSYNC.RECONVERGENT B4 ;  /* 0x0000000000047941 */ /* 0x000fea0003800200 */
.L_x_25425:
        /* <DEDUP_REMOVED lines=28> */
.L_x_25403:
        /* <DEDUP_REMOVED lines=29> */
.L_x_25428:
[----:B------:R-:W-:Y:S05]  /*9ff0*/  BSYNC.RECONVERGENT B4 ;  /* 0x0000000000047941 */ /* 0x000fea0003800200 */
.L_x_25427:
        /* <DEDUP_REMOVED lines=27> */
.L_x_25410:
[----:B------:R-:W-:Y:S05]  /*a1b0*/  BSYNC.RECONVERGENT B2 ;  /* 0x0000000000027941 */ /* 0x000fea0003800200 */
.L_x_25402:
        /* <DEDUP_REMOVED lines=45> */
.L_x_25431:
        /* <DEDUP_REMOVED lines=8> */
.L_x_25430:
[----:B------:R-:W-:-:S04]  /*a510*/  FMUL.RZ R0, R27, 0.15915493667125701904 ;  /* 0x3e22f9831b007820 */ /* 0x000fc8000040c000 */
[----:B------:R1:W4:Y:S08]  /*a520*/  MUFU.COS R26, R0 ;  /* 0x00000000001a7308 */ /* 0x0003300000000000 */
[----:B------:R1:W0:Y:S01]  /*a530*/  MUFU.SIN R27, R0 ;  /* 0x00000000001b7308 */ /* 0x0002220000000400 */
[----:B------:R-:W-:Y:S05]  /*a540*/  BRA `(.L_x_25401) ;  /* 0x0000000000087947 */ /* 0x000fea0003800000 */
.L_x_25429:
[----:B------:R-:W-:-:S04]  /*a550*/  FMUL.FTZ R4, R4, 1.4426950216293334961 ;  /* 0x3fb8aa3b04047820 */ /* 0x000fc80000410000 */
[----:B------:R1:W4:Y:S03]  /*a560*/  MUFU.EX2 R26, R4 ;  /* 0x00000004001a7308 */ /* 0x0003260000000800 */
.L_x_25401:
[----:B------:R-:W-:Y:S05]  /*a570*/  BSYNC.RECONVERGENT B3 ;  /* 0x0000000000037941 */ /* 0x000fea0003800200 */
.L_x_25400:
        /* <DEDUP_REMOVED lines=72> */
.L_x_25441:
[----:B------:R-:W-:Y:S05]  /*aa00*/  BSYNC.RECONVERGENT B4 ;  /* 0x0000000000047941 */ /* 0x000fea0003800200 */
.L_x_25440:
        /* <DEDUP_REMOVED lines=28> */
.L_x_25439:
        /* <DEDUP_REMOVED lines=18> */
.L_x_25445:
[----:B------:R-:W-:Y:S05]  /*acf0*/  BSYNC.RECONVERGENT B4 ;  /* 0x0000000000047941 */ /* 0x000fea0003800200 */
.L_x_25444:
        /* <DEDUP_REMOVED lines=28> */
.L_x_25443:
        /* <DEDUP_REMOVED lines=25> */
.L_x_25447:
        /* <DEDUP_REMOVED lines=41> */
.L_x_25446:
        /* <DEDUP_REMOVED lines=55> */
.L_x_25449:
[----:B------:R-:W-:Y:S05]  /*b650*/  BSYNC.RECONVERGENT B4 ;  /* 0x0000000000047941 */ /* 0x000fea0003800200 */
.L_x_25448:
        /* <DEDUP_REMOVED lines=28> */
.L_x_25438:
        /* <DEDUP_REMOVED lines=28> */
.L_x_25451:
[----:B------:R-:W-:Y:S05]  /*b9e0*/  BSYNC.RECONVERGENT B4 ;  /* 0x0000000000047941 */ /* 0x000fea0003800200 */
.L_x_25450:
        /* <DEDUP_REMOVED lines=28> */
.L_x_25437:
        /* <DEDUP_REMOVED lines=44> */
.L_x_25454:
[----:B------:R-:W-:Y:S05]  /*be70*/  BSYNC.RECONVERGENT B4 ;  /* 0x0000000000047941 */ /* 0x000fea0003800200 */
.L_x_25453:
        /* <DEDUP_REMOVED lines=26> */
.L_x_25452:
        /* <DEDUP_REMOVED lines=14> */
.L_x_25456:
[----:B------:R-:W-:Y:S05]  /*c100*/  BSYNC.RECONVERGENT B4 ;  /* 0x0000000000047941 */ /* 0x000fea0003800200 */
.L_x_25455:
        /* <DEDUP_REMOVED lines=26> */
.L_x_25436:
        /* <DEDUP_REMOVED lines=33> */
.L_x_25458:
[----:B------:R-:W-:Y:S05]  /*c4c0*/  BSYNC.RECONVERGENT B4 ;  /* 0x0000000000047941 */ /* 0x000fea0003800200 */
.L_x_25457:
        /* <DEDUP_REMOVED lines=28> */
.L_x_25435:
        /* <DEDUP_REMOVED lines=29> */
.L_x_25460:
[----:B------:R-:W-:Y:S05]  /*c860*/  BSYNC.RECONVERGENT B4 ;  /* 0x0000000000047941 */ /* 0x000fea0003800200 */
.L_x_25459:
        /* <DEDUP_REMOVED lines=27> */
.L_x_25442:
[----:B------:R-:W-:Y:S05]  /*ca20*/  BSYNC.RECONVERGENT B2 ;  /* 0x0000000000027941 */ /* 0x000fea0003800200 */
.L_x_25434:
        /* <DEDUP_REMOVED lines=45> */
.L_x_25463:
        /* <DEDUP_REMOVED lines=8> */
.L_x_25462:
[----:B------:R-:W-:-:S04]  /*cd80*/  FMUL.RZ R0, R9, 0.15915493667125701904 ;  /* 0x3e22f98309007820 */ /* 0x000fc8000040c000 */
[----:B------:R1:W4:Y:S08]  /*cd90*/  MUFU.COS R8, R0 ;  /* 0x0000000000087308 */ /* 0x0003300000000000 */
[----:B------:R1:W0:Y:S01]  /*cda0*/  MUFU.SIN R9, R0 ;  /* 0x0000000000097308 */ /* 0x0002220000000400 */
[----:B------:R-:W-:Y:S05]  /*cdb0*/  BRA `(.L_x_25433) ;  /* 0x0000000000087947 */ /* 0x000fea0003800000 */
.L_x_25461:
[----:B------:R-:W-:-:S04]  /*cdc0*/  FMUL.FTZ R4, R4, 1.4426950216293334961 ;  /* 0x3fb8aa3b04047820 */ /* 0x000fc80000410000 */
[----:B------:R1:W4:Y:S03]  /*cdd0*/  MUFU.EX2 R8, R4 ;  /* 0x0000000400087308 */ /* 0x0003260000000800 */
.L_x_25433:
[----:B------:R-:W-:Y:S05]  /*cde0*/  BSYNC.RECONVERGENT B3 ;  /* 0x0000000000037941 */ /* 0x000fea0003800200 */
.L_x_25432:
        /* <DEDUP_REMOVED lines=72> */
.L_x_25473:
[----:B------:R-:W-:Y:S05]  /*d270*/  BSYNC.RECONVERGENT B4 ;  /* 0x0000000000047941 */ /* 0x000fea0003800200 */
.L_x_25472:
        /* <DEDUP_REMOVED lines=28> */
.L_x_25471:
        /* <DEDUP_REMOVED lines=18> */
.L_x_25477:
[----:B------:R-:W-:Y:S05]  /*d560*/  BSYNC.RECONVERGENT B4 ;  /* 0x0000000000047941 */ /* 0x000fea0003800200 */
.L_x_25476:
        /* <DEDUP_REMOVED lines=28> */
.L_x_25475:
        /* <DEDUP_REMOVED lines=25> */
.L_x_25479:
        /* <DEDUP_REMOVED lines=41> */
.L_x_25478:
        /* <DEDUP_REMOVED lines=55> */
.L_x_25481:
[----:B------:R-:W-:Y:S05]  /*dec0*/  BSYNC.RECONVERGENT B4 ;  /* 0x0000000000047941 */ /* 0x000fea0003800200 */
.L_x_25480:
        /* <DEDUP_REMOVED lines=28> */
.L_x_25470:
        /* <DEDUP_REMOVED lines=28> */
.L_x_25483:
[----:B------:R-:W-:Y:S05]  /*e250*/  BSYNC.RECONVERGENT B4 ;  /* 0x0000000000047941 */ /* 0x000fea0003800200 */
.L_x_25482:
        /* <DEDUP_REMOVED lines=28> */
.L_x_25469:
        /* <DEDUP_REMOVED lines=44> */
.L_x_25486:
[----:B------:R-:W-:Y:S05]  /*e6e0*/  BSYNC.RECONVERGENT B4 ;  /* 0x0000000000047941 */ /* 0x000fea0003800200 */
.L_x_25485:
        /* <DEDUP_REMOVED lines=26> */
.L_x_25484:
        /* <DEDUP_REMOVED lines=14> */
.L_x_25488:
[----:B------:R-:W-:Y:S05]  /*e970*/  BSYNC.RECONVERGENT B4 ;  /* 0x0000000000047941 */ /* 0x000fea0003800200 */
.L_x_25487:
        /* <DEDUP_REMOVED lines=26> */
.L_x_25468:
        /* <DEDUP_REMOVED lines=33> */
.L_x_25490:
[----:B------:R-:W-:Y:S05]  /*ed30*/  BSYNC.RECONVERGENT B4 ;  /* 0x0000000000047941 */ /* 0x000fea0003800200 */
.L_x_25489:
        /* <DEDUP_REMOVED lines=28> */
.L_x_25467:
        /* <DEDUP_REMOVED lines=29> */
.L_x_25492:
[----:B------:R-:W-:Y:S05]  /*f0d0*/  BSYNC.RECONVERGENT B4 ;  /* 0x0000000000047941 */ /* 0x000fea0003800200 */
.L_x_25491:
        /* <DEDUP_REMOVED lines=27> */
.L_x_25474:
[----:B------:R-:W-:Y:S05]  /*f290*/  BSYNC.RECONVERGENT B2 ;  /* 0x0000000000027941 */ /* 0x000fea0003800200 */
.L_x_25466:
        /* <DEDUP_REMOVED lines=45> */
.L_x_25495:
        /* <DEDUP_REMOVED lines=8> */
.L_x_25494:
[----:B------:R-:W-:-:S04]  /*f5f0*/  FMUL.RZ R0, R11, 0.15915493667125701904 ;  /* 0x3e22f9830b007820 */ /* 0x000fc8000040c000 */
[----:B------:R1:W4:Y:S08]  /*f600*/  MUFU.COS R10, R0 ;  /* 0x00000000000a7308 */ /* 0x0003300000000000 */
[----:B------:R1:W0:Y:S01]  /*f610*/  MUFU.SIN R11, R0 ;  /* 0x00000000000b7308 */ /* 0x0002220000000400 */
[----:B------:R-:W-:Y:S05]  /*f620*/  BRA `(.L_x_25465) ;  /* 0x0000000000087947 */ /* 0x000fea0003800000 */
.L_x_25493:
[----:B------:R-:W-:-:S04]  /*f630*/  FMUL.FTZ R4, R4, 1.4426950216293334961 ;  /* 0x3fb8aa3b04047820 */ /* 0x000fc80000410000 */
[----:B------:R1:W4:Y:S03]  /*f640*/  MUFU.EX2 R10, R4 ;  /* 0x00000004000a7308 */ /* 0x0003260000000800 */
.L_x_25465:
[----:B------:R-:W-:Y:S05]  /*f650*/  BSYNC.RECONVERGENT B3 ;  /* 0x0000000000037941 */ /* 0x000fea0003800200 */
.L_x_25464:
        /* <DEDUP_REMOVED lines=72> */
.L_x_25505:
[----:B------:R-:W-:Y:S05]  /*fae0*/  BSYNC.RECONVERGENT B4 ;  /* 0x0000000000047941 */ /* 0x000fea0003800200 */
.L_x_25504:
        /* <DEDUP_REMOVED lines=28> */
.L_x_25503:
        /* <DEDUP_REMOVED lines=18> */
.L_x_25509:
[----:B------:R-:W-:Y:S05]  /*fdd0*/  BSYNC.RECONVERGENT B4 ;  /* 0x0000000000047941 */ /* 0x000fea0003800200 */
.L_x_25508:
        /* <DEDUP_REMOVED lines=28> */
.L_x_25507:
        /* <DEDUP_REMOVED lines=25> */
.L_x_25511:
        /* <DEDUP_REMOVED lines=41> */
.L_x_25510:
        /* <DEDUP_REMOVED lines=55> */
.L_x_25513:
[----:B------:R-:W-:Y:S05]  /*10730*/  BSYNC.RECONVERGENT B4 ;  /* 0x0000000000047941 */ /* 0x000fea0003800200 */
.L_x_25512:
        /* <DEDUP_REMOVED lines=28> */
.L_x_25502:
        /* <DEDUP_REMOVED lines=28> */
.L_x_25515:
[----:B------:R-:W-:Y:S05]  /*10ac0*/  BSYNC.RECONVERGENT B4 ;  /* 0x0000000000047941 */ /* 0x000fea0003800200 */
.L_x_25514:
        /* <DEDUP_REMOVED lines=28> */
.L_x_25501:
        /* <DEDUP_REMOVED lines=44> */
.L_x_25518:
[----:B------:R-:W-:Y:S05]  /*10f50*/  BSYNC.RECONVERGENT B4 ;  /* 0x0000000000047941 */ /* 0x000fea0003800200 */
.L_x_25517:
        /* <DEDUP_REMOVED lines=26> */
.L_x_25516:
        /* <DEDUP_REMOVED lines=14> */
.L_x_25520:
[----:B------:R-:W-:Y:S05]  /*111e0*/  BSYNC.RECONVERGENT B4 ;  /* 0x0000000000047941 */ /* 0x000fea0003800200 */
.L_x_25519:
        /* <DEDUP_REMOVED lines=26> */
.L_x_25500:
        /* <DEDUP_REMOVED lines=33> */
.L_x_25522:
[----:B------:R-:W-:Y:S05]  /*115a0*/  BSYNC.RECONVERGENT B4 ;  /* 0x0000000000047941 */ /* 0x000fea0003800200 */
.L_x_25521:
        /* <DEDUP_REMOVED lines=28> */
.L_x_25499:
        /* <DEDUP_REMOVED lines=29> */
.L_x_25524:
[----:B------:R-:W-:Y:S05]  /*11940*/  BSYNC.RECONVERGENT B4 ;  /* 0x0000000000047941 */ /* 0x000fea0003800200 */
.L_x_25523:
        /* <DEDUP_REMOVED lines=27> */
.L_x_25506:
[----:B------:R-:W-:Y:S05]  /*11b00*/  BSYNC.RECONVERGENT B2 ;  /* 0x0000000000027941 */ /* 0x000fea0003800200 */
.L_x_25498:
        /* <DEDUP_REMOVED lines=45> */
.L_x_25527:
        /* <DEDUP_REMOVED lines=8> */
.L_x_25526:
[----:B------:R-:W-:-:S04]  /*11e60*/  FMUL.RZ R0, R13, 0.15915493667125701904 ;  /* 0x3e22f9830d007820 */ /* 0x000fc8000040c000 */
[----:B------:R1:W4:Y:S08]  /*11e70*/  MUFU.COS R12, R0 ;  /* 0x00000000000c7308 */ /* 0x0003300000000000 */
[----:B------:R1:W0:Y:S01]  /*11e80*/  MUFU.SIN R13, R0 ;  /* 0x00000000000d7308 */ /* 0x0002220000000400 */
[----:B------:R-:W-:Y:S05]  /*11e90*/  BRA `(.L_x_25497) ;  /* 0x0000000000087947 */ /* 0x000fea0003800000 */
.L_x_25525:
[----:B------:R-:W-:-:S04]  /*11ea0*/  FMUL.FTZ R4, R4, 1.4426950216293334961 ;  /* 0x3fb8aa3b04047820 */ /* 0x000fc80000410000 */
[----:B------:R1:W4:Y:S03]  /*11eb0*/  MUFU.EX2 R12, R4 ;  /* 0x00000004000c7308 */ /* 0x0003260000000800 */
.L_x_25497:
[----:B------:R-:W-:Y:S05]  /*11ec0*/  BSYNC.RECONVERGENT B3 ;  /* 0x0000000000037941 */ /* 0x000fea0003800200 */
.L_x_25496:
        /* <DEDUP_REMOVED lines=72> */
.L_x_25537:
[----:B------:R-:W-:Y:S05]  /*12350*/  BSYNC.RECONVERGENT B4 ;  /* 0x0000000000047941 */ /* 0x000fea0003800200 */
.L_x_25536:
        /* <DEDUP_REMOVED lines=28> */
.L_x_25535:
        /* <DEDUP_REMOVED lines=18> */
.L_x_25541:
[----:B------:R-:W-:Y:S05]  /*12640*/  BSYNC.RECONVERGENT B4 ;  /* 0x0000000000047941 */ /* 0x000fea0003800200 */
.L_x_25540:
        /* <DEDUP_REMOVED lines=28> */
.L_x_25539:
        /* <DEDUP_REMOVED lines=25> */
.L_x_25543:
        /* <DEDUP_REMOVED lines=41> */
.L_x_25542:
        /* <DEDUP_REMOVED lines=55> */
.L_x_25545:
[----:B------:R-:W-:Y:S05]  /*12fa0*/  BSYNC.RECONVERGENT B4 ;  /* 0x0000000000047941 */ /* 0x000fea0003800200 */
.L_x_25544:
        /* <DEDUP_REMOVED lines=28> */
.L_x_25534:
        /* <DEDUP_REMOVED lines=28> */
.L_x_25547:
[----:B------:R-:W-:Y:S05]  /*13330*/  BSYNC.RECONVERGENT B4 ;  /* 0x0000000000047941 */ /* 0x000fea0003800200 */
.L_x_25546:
        /* <DEDUP_REMOVED lines=28> */
.L_x_25533:
        /* <DEDUP_REMOVED lines=44> */
.L_x_25550:
[----:B------:R-:W-:Y:S05]  /*137c0*/  BSYNC.RECONVERGENT B4 ;  /* 0x0000000000047941 */ /* 0x000fea0003800200 */
.L_x_25549:
        /* <DEDUP_REMOVED lines=26> */
.L_x_25548:
        /* <DEDUP_REMOVED lines=14> */
.L_x_25552:
[----:B------:R-:W-:Y:S05]  /*13a50*/  BSYNC.RECONVERGENT B4 ;  /* 0x0000000000047941 */ /* 0x000fea0003800200 */
.L_x_25551:
        /* <DEDUP_REMOVED lines=26> */
.L_x_25532:
        /* <DEDUP_REMOVED lines=33> */
.L_x_25554:
[----:B------:R-:W-:Y:S05]  /*13e10*/  BSYNC.RECONVERGENT B4 ;  /* 0x0000000000047941 */ /* 0x000fea0003800200 */
.L_x_25553:
        /* <DEDUP_REMOVED lines=28> */
.L_x_25531:
        /* <DEDUP_REMOVED lines=29> */
.L_x_25556:
[----:B------:R-:W-:Y:S05]  /*141b0*/  BSYNC.RECONVERGENT B4 ;  /* 0x0000000000047941 */ /* 0x000fea0003800200 */
.L_x_25555:
        /* <DEDUP_REMOVED lines=27> */
.L_x_25538:
[----:B------:R-:W-:Y:S05]  /*14370*/  BSYNC.RECONVERGENT B2 ;  /* 0x0000000000027941 */ /* 0x000fea0003800200 */
.L_x_25530:
        /* <DEDUP_REMOVED lines=13> */
[----:B----4-:R-:W-:Y:S01]  /*14450*/  @P0 FMUL.RZ R4, R3, 0.15915493667125701904 ;  /* 0x3e22f98303040820 */ /* 0x010fe2000040c000 */
        /* <DEDUP_REMOVED lines=10> */
[----:B------:R-:W1:Y:S08]  /*14500*/  MUFU.SIN R15, R7 ;  /* 0x00000007000f7308 */ /* 0x000e700000000400 */
[----:B------:R-:W4:Y:S02]  /*14510*/  MUFU.EX2 R0, R0 ;  /* 0x0000000000007308 */ /* 0x000f240000000800 */
[----:B----4-:R-:W-:-:S02]  /*14520*/  LEA.HI R2, R0, 0xffffffed, RZ, 0x9 ;  /* 0xffffffed00027811 */ /* 0x010fc400078f48ff */
[----:B------:R-:W-:Y:S02]  /*14530*/  LOP3.LUT R0, R0, 0x7fffff, RZ, 0xc0, !PT ;  /* 0x007fffff00007812 */ /* 0x000fe400078ec0ff */
[----:B------:R-:W-:Y:S02]  /*14540*/  LOP3.LUT R5, R2, 0xffff, RZ, 0xc0, !PT ;  /* 0x0000ffff02057812 */ /* 0x000fe400078ec0ff */
[----:B------:R-:W-:Y:S02]  /*14550*/  LOP3.LUT R0, R0, 0x7f000000, RZ, 0xfc, !PT ;  /* 0x7f00000000007812 */ /* 0x000fe400078efcff */
[----:B------:R-:W-:Y:S02]  /*14560*/  LEA.HI R3, R5, R2, RZ, 0x11 ;  /* 0x0000000205037211 */ /* 0x000fe400078f88ff */
[----:B------:R-:W4:Y:S01]  /*14570*/  MUFU.COS R5, R7 ;  /* 0x0000000700057308 */ /* 0x000f220000000000 */
[----:B-1----:R-:W-:Y:S01]  /*14580*/  FMUL.FTZ R6, R15, R0 ;  /* 0x000000000f067220 */ /* 0x002fe20000410000 */
[----:B------:R-:W-:-:S04]  /*14590*/  PRMT R3, R3, 0x9910, RZ ;  /* 0x0000991003037816 */ /* 0x000fc800000000ff */
[----:B------:R-:W-:-:S04]  /*145a0*/  SHF.R.S32.HI R3, RZ, 0x1, R3 ;  /* 0x00000001ff037819 */ /* 0x000fc80000011403 */
[----:B------:R-:W-:-:S04]  /*145b0*/  PRMT R3, R3, 0x9910, RZ ;  /* 0x0000991003037816 */ /* 0x000fc800000000ff */
[----:B------:R-:W-:Y:S02]  /*145c0*/  IADD3 R2, PT, PT, R2, -R3, RZ ;  /* 0x8000000302027210 */ /* 0x000fe40007ffe0ff */
[----:B------:R-:W-:Y:S01]  /*145d0*/  LEA R3, R3, 0x3f800000, 0x17 ;  /* 0x3f80000003037811 */ /* 0x000fe200078eb8ff */
[----:B----4-:R-:W-:Y:S01]  /*145e0*/  FMUL.FTZ R4, R5, R0 ;  /* 0x0000000005047220 */ /* 0x010fe20000410000 */
[----:B------:R-:W-:-:S03]  /*145f0*/  LEA R0, R2, 0x3f800000, 0x17 ;  /* 0x3f80000002007811 */ /* 0x000fc600078eb8ff */
[C---:B------:R-:W-:Y:S01]  /*14600*/  FMUL.FTZ R5, R3.reuse, R4 ;  /* 0x0000000403057220 */ /* 0x040fe20000410000 */
[----:B------:R-:W-:-:S03]  /*14610*/  FMUL.FTZ R3, R3, R6 ;  /* 0x0000000603037220 */ /* 0x000fc60000410000 */
[C---:B------:R-:W-:Y:S01]  /*14620*/  FMUL.FTZ R2, R0.reuse, R5 ;  /* 0x0000000500027220 */ /* 0x040fe20000410000 */
[----:B------:R-:W-:Y:S01]  /*14630*/  FMUL.FTZ R3, R0, R3 ;  /* 0x0000000300037220 */ /* 0x000fe20000410000 */
[----:B------:R-:W-:Y:S06]  /*14640*/  BRA `(.L_x_25529) ;  /* 0x0000000000387947 */ /* 0x000fec0003800000 */
.L_x_25559:
        /* <DEDUP_REMOVED lines=8> */
.L_x_25558:
[----:B------:R-:W-:-:S04]  /*146d0*/  FMUL.RZ R0, R3, 0.15915493667125701904 ;  /* 0x3e22f98303007820 */ /* 0x000fc8000040c000 */
[----:B------:R1:W0:Y:S08]  /*146e0*/  MUFU.COS R2, R0 ;  /* 0x0000000000027308 */ /* 0x0002300000000000 */
[----:B------:R1:W0:Y:S01]  /*146f0*/  MUFU.SIN R3, R0 ;  /* 0x0000000000037308 */ /* 0x0002220000000400 */
[----:B------:R-:W-:Y:S05]  /*14700*/  BRA `(.L_x_25529) ;  /* 0x0000000000087947 */ /* 0x000fea0003800000 */
.L_x_25557:
[----:B------:R-:W-:-:S06]  /*14710*/  FMUL.FTZ R2, R14, 1.4426950216293334961 ;  /* 0x3fb8aa3b0e027820 */ /* 0x000fcc0000410000 */
[----:B------:R-:W1:Y:S02]  /*14720*/  MUFU.EX2 R2, R2 ;  /* 0x0000000200027308 */ /* 0x000e640000000800 */
.L_x_25529:
[----:B------:R-:W-:Y:S05]  /*14730*/  BSYNC.RECONVERGENT B3 ;  /* 0x0000000000037941 */ /* 0x000fea0003800200 */
.L_x_25528:
[----:B------:R-:W-:Y:S01]  /*14740*/  ISETP.GE.U32.AND P0, PT, R29, UR4, PT ;  /* 0x000000041d007c0c */ /* 0x000fe2000bf06070 */
[----:B------:R-:W-:Y:S04]  /*14750*/  BSSY.RECONVERGENT B0, `(.L_x_25560) ;  /* 0x0000033000007945 */ /* 0x000fe80003800200 */
[----:B------:R-:W-:Y:S08]  /*14760*/  BSSY.RELIABLE B1, `(.L_x_25561) ;  /* 0x000002b000017945 */ /* 0x000ff00003800100 */
[----:B------:R-:W-:Y:S05]  /*14770*/  @P0 BRA `(.L_x_25562) ;  /* 0x0000000000300947 */ /* 0x000fea0003800000 */
[----:B----4-:R-:W4:Y:S01]  /*14780*/  LDC.64 R4, c[0x0][0x398] ;  /* 0x0000e600ff047b82 */ /* 0x010f220000000a00 */
[----:B------:R-:W-:Y:S02]  /*14790*/  IADD3 R7, PT, PT, R29, UR6, RZ ;  /* 0x000000061d077c10 */ /* 0x000fe4000fffe0ff */
[----:B------:R-:W-:-:S04]  /*147a0*/  MOV R29, R30 ;  /* 0x0000001e001d7202 */ /* 0x000fc80000000f00 */
[----:B------:R-:W-:Y:S01]  /*147b0*/  ISETP.GE.AND P0, PT, R29, UR4, PT ;  /* 0x000000041d007c0c */ /* 0x000fe2000bf06270 */
[----:B----4-:R-:W-:-:S05]  /*147c0*/  IMAD.WIDE.U32 R4, R7, 0x8, R4 ;  /* 0x0000000807047825 */ /* 0x010fca00078e0004 */
[----:B0-23--:R0:W-:Y:S07]  /*147d0*/  STG.E.64 desc[UR8][R4.64], R18 ;  /* 0x0000001204007986 */ /* 0x00d1ee000c101b08 */
[----:B------:R-:W-:Y:S05]  /*147e0*/  @P0 BRA `(.L_x_25563) ;  /* 0x0000000000300947 */ /* 0x000fea0003800000 */
[----:B0-----:R-:W0:Y:S01]  /*147f0*/  LDC.64 R4, c[0x0][0x398] ;  /* 0x0000e600ff047b82 */ /* 0x001e220000000a00 */
[C---:B------:R-:W-:Y:S02]  /*14800*/  IADD3 R7, PT, PT, R29.reuse, UR6, RZ ;  /* 0x000000061d077c10 */ /* 0x040fe4000fffe0ff */
[----:B------:R-:W-:-:S03]  /*14810*/  IADD3 R29, PT, PT, R29, 0x80, RZ ;  /* 0x000000801d1d7810 */ /* 0x000fc60007ffe0ff */
[----:B0-----:R-:W-:-:S05]  /*14820*/  IMAD.WIDE.U32 R4, R7, 0x8, R4 ;  /* 0x0000000807047825 */ /* 0x001fca00078e0004 */
[----:B------:R0:W-:Y:S02]  /*14830*/  STG.E.64 desc[UR8][R4.64], R20 ;  /* 0x0000001404007986 */ /* 0x0001e4000c101b08 */
.L_x_25562:
[----:B------:R-:W-:-:S13]  /*14840*/  ISETP.GE.AND P0, PT, R29, UR4, PT ;  /* 0x000000041d007c0c */ /* 0x000fda000bf06270 */
[----:B------:R-:W-:Y:S05]  /*14850*/  @P0 BRA `(.L_x_25564) ;  /* 0x0000000000300947 */ /* 0x000fea0003800000 */
[----:B0---4-:R-:W0:Y:S01]  /*14860*/  LDC.64 R4, c[0x0][0x398] ;  /* 0x0000e600ff047b82 */ /* 0x011e220000000a00 */
[C---:B------:R-:W-:Y:S02]  /*14870*/  IADD3 R7, PT, PT, R29.reuse, UR6, RZ ;  /* 0x000000061d077c10 */ /* 0x040fe4000fffe0ff */
[----:B------:R-:W-:-:S03]  /*14880*/  IADD3 R29, PT, PT, R29, 0x80, RZ ;  /* 0x000000801d1d7810 */ /* 0x000fc60007ffe0ff */
[----:B0-----:R-:W-:-:S05]  /*14890*/  IMAD.WIDE.U32 R4, R7, 0x8, R4 ;  /* 0x0000000807047825 */ /* 0x001fca00078e0004 */
[----:B------:R4:W-:Y:S02]  /*148a0*/  STG.E.64 desc[UR8][R4.64], R22 ;  /* 0x0000001604007986 */ /* 0x0009e4000c101b08 */
.L_x_25563:
[----:B------:R-:W-:-:S13]  /*148b0*/  ISETP.GE.AND P0, PT, R29, UR4, PT ;  /* 0x000000041d007c0c */ /* 0x000fda000bf06270 */
[----:B------:R-:W-:Y:S05]  /*148c0*/  @P0 BRA `(.L_x_25565) ;  /* 0x0000000000300947 */ /* 0x000fea0003800000 */
[----:B0---4-:R-:W0:Y:S01]  /*148d0*/  LDC.64 R4, c[0x0][0x398] ;  /* 0x0000e600ff047b82 */ /* 0x011e220000000a00 */
[C---:B------:R-:W-:Y:S02]  /*148e0*/  IADD3 R7, PT, PT, R29.reuse, UR6, RZ ;  /* 0x000000061d077c10 */ /* 0x040fe4000fffe0ff */
[----:B------:R-:W-:-:S03]  /*148f0*/  IADD3 R29, PT, PT, R29, 0x80, RZ ;  /* 0x000000801d1d7810 */ /* 0x000fc60007ffe0ff */
[----:B0-----:R-:W-:-:S05]  /*14900*/  IMAD.WIDE.U32 R4, R7, 0x8, R4 ;  /* 0x0000000807047825 */ /* 0x001fca00078e0004 */
[----:B------:R0:W-:Y:S02]  /*14910*/  STG.E.64 desc[UR8][R4.64], R26 ;  /* 0x0000001a04007986 */ /* 0x0001e4000c101b08 */
.L_x_25564:
[----:B------:R-:W-:-:S13]  /*14920*/  ISETP.GE.AND P0, PT, R29, UR4, PT ;  /* 0x000000041d007c0c */ /* 0x000fda000bf06270 */
[----:B------:R-:W-:Y:S05]  /*14930*/  @P0 BRA `(.L_x_25566) ;  /* 0x0000000000340947 */ /* 0x000fea0003800000 */
[----:B0---4-:R-:W0:Y:S01]  /*14940*/  LDC.64 R4, c[0x0][0x398] ;  /* 0x0000e600ff047b82 */ /* 0x011e220000000a00 */
[C---:B------:R-:W-:Y:S02]  /*14950*/  IADD3 R7, PT, PT, R29.reuse, UR6, RZ ;  /* 0x000000061d077c10 */ /* 0x040fe4000fffe0ff */
[----:B------:R-:W-:-:S03]  /*14960*/  IADD3 R29, PT, PT, R29, 0x80, RZ ;  /* 0x000000801d1d7810 */ /* 0x000fc60007ffe0ff */
[----:B0-----:R-:W-:-:S05]  /*14970*/  IMAD.WIDE.U32 R4, R7, 0x8, R4 ;  /* 0x0000000807047825 */ /* 0x001fca00078e0004 */
[----:B------:R0:W-:Y:S02]  /*14980*/  STG.E.64 desc[UR8][R4.64], R8 ;  /* 0x0000000804007986 */ /* 0x0001e4000c101b08 */
.L_x_25565:
[----:B------:R-:W-:-:S13]  /*14990*/  ISETP.GE.AND P0, PT, R29, UR4, PT ;  /* 0x000000041d007c0c */ /* 0x000fda000bf06270 */
[----:B------:R-:W-:Y:S05]  /*149a0*/  @P0 BREAK.RELIABLE B1 ;  /* 0x0000000000010942 */ /* 0x000fea0003800100 */
[----:B------:R-:W-:Y:S05]  /*149b0*/  @P0 BRA `(.L_x_25567) ;  /* 0x0000000000300947 */ /* 0x000fea0003800000 */
[----:B0---4-:R-:W0:Y:S01]  /*149c0*/  LDC.64 R4, c[0x0][0x398] ;  /* 0x0000e600ff047b82 */ /* 0x011e220000000a00 */
[C---:B------:R-:W-:Y:S02]  /*149d0*/  IADD3 R7, PT, PT, R29.reuse, UR6, RZ ;  /* 0x000000061d077c10 */ /* 0x040fe4000fffe0ff */
[----:B------:R-:W-:-:S03]  /*149e0*/  IADD3 R29, PT, PT, R29, 0x80, RZ ;  /* 0x000000801d1d7810 */ /* 0x000fc60007ffe0ff */
[----:B0-----:R-:W-:-:S05]  /*149f0*/  IMAD.WIDE.U32 R4, R7, 0x8, R4 ;  /* 0x0000000807047825 */ /* 0x001fca00078e0004 */
[----:B------:R0:W-:Y:S02]  /*14a00*/  STG.E.64 desc[UR8][R4.64], R10 ;  /* 0x0000000a04007986 */ /* 0x0001e4000c101b08 */
.L_x_25566:
[----:B------:R-:W-:Y:S05]  /*14a10*/  BSYNC.RELIABLE B1 ;  /* 0x0000000000017941 */ /* 0x000fea0003800100 */
.L_x_25561:
[----:B------:R-:W-:-:S13]  /*14a20*/  ISETP.GE.AND P0, PT, R29, UR4, PT ;  /* 0x000000041d007c0c */ /* 0x000fda000bf06270 */
[----:B0---4-:R-:W0:Y:S01]  /*14a30*/  @!P0 LDC.64 R4, c[0x0][0x398] ;  /* 0x0000e600ff048b82 */ /* 0x011e220000000a00 */
[C---:B------:R-:W-:Y:S02]  /*14a40*/  @!P0 IADD3 R7, PT, PT, R29.reuse, UR6, RZ ;  /* 0x000000061d078c10 */ /* 0x040fe4000fffe0ff */
[----:B------:R-:W-:-:S03]  /*14a50*/  @!P0 IADD3 R29, PT, PT, R29, 0x80, RZ ;  /* 0x000000801d1d8810 */ /* 0x000fc60007ffe0ff */
[----:B0-----:R-:W-:-:S05]  /*14a60*/  @!P0 IMAD.WIDE.U32 R4, R7, 0x8, R4 ;  /* 0x0000000807048825 */ /* 0x001fca00078e0004 */
[----:B------:R0:W-:Y:S02]  /*14a70*/  @!P0 STG.E.64 desc[UR8][R4.64], R12 ;  /* 0x0000000c04008986 */ /* 0x0001e4000c101b08 */
.L_x_25567:
[----:B------:R-:W-:Y:S05]  /*14a80*/  BSYNC.RECONVERGENT B0 ;  /* 0x0000000000007941 */ /* 0x000fea0003800200 */
.L_x_25560:
[----:B------:R-:W-:Y:S05]  /*14a90*/  WARPSYNC.ALL ;  /* 0x0000000000007948 */ /* 0x000fea0003800000 */
[----:B------:R-:W-:-:S13]  /*14aa0*/  ISETP.GE.AND P0, PT, R29, UR4, PT ;  /* 0x000000041d007c0c */ /* 0x000fda000bf06270 */
[----:B------:R-:W-:Y:S05]  /*14ab0*/  @P0 EXIT ;  /* 0x000000000000094d */ /* 0x000fea0003800000 */
[----:B0---4-:R-:W0:Y:S01]  /*14ac0*/  LDC.64 R4, c[0x0][0x398] ;  /* 0x0000e600ff047b82 */ /* 0x011e220000000a00 */
[----:B------:R-:W-:-:S05]  /*14ad0*/  IADD3 R29, PT, PT, R29, UR6, RZ ;  /* 0x000000061d1d7c10 */ /* 0x000fca000fffe0ff */
[----:B0-----:R-:W-:-:S05]  /*14ae0*/  IMAD.WIDE.U32 R4, R29, 0x8, R4 ;  /* 0x000000081d047825 */ /* 0x001fca00078e0004 */
[----:B-1----:R-:W-:Y:S01]  /*14af0*/  STG.E.64 desc[UR8][R4.64], R2 ;  /* 0x0000000204007986 */ /* 0x002fe2000c101b08 */
[----:B------:R-:W-:Y:S05]  /*14b00*/  EXIT ;  /* 0x000000000000794d */ /* 0x000fea0003800000 */
.L_x_25304:
[----:B------:R-:W0:Y:S01]  /*14b10*/  S2R R26, SR_TID.X ;  /* 0x00000000001a7919 */ /* 0x000e220000002100 */
[----:B------:R-:W1:Y:S02]  /*14b20*/  LDCU.64 UR4, c[0x0][0x3a0] ;  /* 0x00007400ff0477ac */ /* 0x000e640008000a00 */
[----:B-1----:R-:W-:-:S06]  /*14b30*/  UIMAD.WIDE.U32 UR4, UR6, 0x8, UR4 ;  /* 0x00000008060478a5 */ /* 0x002fcc000f8e0004 */
[----:B------:R-:W-:Y:S02]  /*14b40*/  MOV R2, UR4 ;  /* 0x0000000400027c02 */ /* 0x000fe40008000f00 */
[----:B------:R-:W-:-:S03]  /*14b50*/  MOV R3, UR5 ;  /* 0x0000000500037c02 */ /* 0x000fc60008000f00 */
[----:B0-----:R-:W-:-:S05]  /*14b60*/  IMAD.WIDE.U32 R2, R26, 0x10, R2 ;  /* 0x000000101a027825 */ /* 0x001fca00078e0002 */
[----:B------:R-:W2:Y:S04]  /*14b70*/  LDG.E.128 R16, desc[UR8][R2.64] ;  /* 0x0000000802107981 */ /* 0x000ea8000c1e1d00 */
[----:B------:R0:W5:Y:S04]  /*14b80*/  LDG.E.128 R20, desc[UR8][R2.64+0x800] ;  /* 0x0008000802147981 */ /* 0x000168000c1e1d00 */
[----:B------:R0:W5:Y:S04]  /*14b90*/  LDG.E.128 R8, desc[UR8][R2.64+0x1000] ;  /* 0x0010000802087981 */ /* 0x000168000c1e1d00 */
[----:B------:R0:W5:Y:S01]  /*14ba0*/  LDG.E.128 R12, desc[UR8][R2.64+0x1800] ;  /* 0x00180008020c7981 */ /* 0x000162000c1e1d00 */
[----:B------:R-:W-:Y:S01]  /*14bb0*/  BSSY.RECONVERGENT B2, `(.L_x_25568) ;  /* 0x000024c000027945 */ /* 0x000fe20003800200 */
[----:B--2---:R-:W-:-:S02]  /*14bc0*/  FSETP.NAN.FTZ.AND P1, PT, R16, R16, PT ;  /* 0x000000101000720b */ /* 0x004fc40003f38000 */
[----:B------:R-:W-:-:S13]  /*14bd0*/  FSETP.NAN.FTZ.AND P0, PT, R17, R17, PT ;  /* 0x000000111100720b */ /* 0x000fda0003f18000 */
[----:B0-----:R-:W-:Y:S05]  /*14be0*/  @!P0 BRA !P1, `(.L_x_25569) ;  /* 0x0000000000e88947 */ /* 0x001fea0004800000 */
        /* <DEDUP_REMOVED lines=28> */
[----:B-----5:R-:W-:Y:S05]  /*14db0*/  CALL.REL.NOINC `($__internal_58_$__cuda_sm3x_div_rn_ftz_f32_slowpath) ;  /* 0x0000014400347944 */ /* 0x020fea0003c00000 */
.L_x_25571:
[----:B------:R-:W-:Y:S05]  /*14dc0*/  BSYNC.RECONVERGENT B3 ;  /* 0x0000000000037941 */ /* 0x000fea0003800200 */
.L_x_25570:
        /* <DEDUP_REMOVED lines=28> */
.L_x_25569:
[C---:B------:R-:W-:Y:S01]  /*14f90*/  FADD.FTZ R0, |R16|.reuse, -RZ ;  /* 0x800000ff10007221 */ /* 0x040fe20000010200 */
[----:B------:R-:W-:Y:S01]  /*14fa0*/  FADD.FTZ R5, |R17|, -RZ ;  /* 0x800000ff11057221 */ /* 0x000fe20000010200 */
[----:B------:R-:W-:-:S04]  /*14fb0*/  FSETP.GEU.FTZ.AND P1, PT, |R16|, |R17|, PT ;  /* 0x400000111000720b */ /* 0x000fc80003f3e200 */
[----:B------:R-:W-:Y:S02]  /*14fc0*/  FSEL R25, R0, R5, !P1 ;  /* 0x0000000500197208 */ /* 0x000fe40004800000 */
[----:B------:R-:W-:Y:S02]  /*14fd0*/  P2R R2, PR, RZ, 0x2 ;  /* 0x00000002ff027803 */ /* 0x000fe40000000000 */
[----:B------:R-:W-:Y:S02]  /*14fe0*/  FSETP.GT.FTZ.AND P0, PT, R25, 9.99999979021476795361e+33, PT ;  /* 0x77f684df1900780b */ /* 0x000fe40003f14000 */
[----:B------:R-:W-:-:S11]  /*14ff0*/  FSEL R29, R5, R0, !P1 ;  /* 0x00000000051d7208 */ /* 0x000fd60004800000 */
[----:B------:R-:W-:Y:S05]  /*15000*/  @!P0 BRA `(.L_x_25573) ;  /* 0x0000000000fc8947 */ /* 0x000fea0003800000 */
[----:B------:R-:W-:Y:S01]  /*15010*/  FMUL.FTZ R0, R16, 0.36787945032119750977 ;  /* 0x3ebc5ab210007820 */ /* 0x000fe20000410000 */
[----:B------:R-:W-:Y:S01]  /*15020*/  FMUL.FTZ R2, R17, 0.36787945032119750977 ;  /* 0x3ebc5ab211027820 */ /* 0x000fe20000410000 */
[----:B------:R-:W-:Y:S01]  /*15030*/  MUFU.RCP R24, R29 ;  /* 0x0000001d00187308 */ /* 0x000fe20000001000 */
[----:B------:R-:W-:Y:S01]  /*15040*/  MOV R27, 0x3f800000 ;  /* 0x3f800000001b7802 */ /* 0x000fe20000000f00 */
        /* <DEDUP_REMOVED lines=28> */
[----:B-----5:R-:W-:Y:S05]  /*15210*/  CALL.REL.NOINC `($__internal_58_$__cuda_sm3x_div_rn_ftz_f32_slowpath) ;  /* 0x00000140001c7944 */ /* 0x020fea0003c00000 */
.L_x_25575:
[----:B------:R-:W-:Y:S05]  /*15220*/  BSYNC.RECONVERGENT B3 ;  /* 0x0000000000037941 */ /* 0x000fea0003800200 */
.L_x_25574:
[----:B------:R-:W-:Y:S02]  /*15230*/  HFMA2 R3, -RZ, RZ, 0.89990234375, 10328 ;  /* 0x3b33710bff037431 */ /* 0x000fe400000001ff */
[----:B------:R-:W-:Y:S01]  /*15240*/  FMUL.FTZ R2, R0, R0 ;  /* 0x0000000000027220 */ /* 0x000fe20000410000 */
[----:B------:R-:W-:Y:S02]  /*15250*/  FSETP.GEU.FTZ.AND P3, PT, |R16|, |R17|, PT ;  /* 0x400000111000720b */ /* 0x000fe40003f7e200 */
[----:B------:R-:W-:Y:S01]  /*15260*/  MOV R5, 0x3f6ee581 ;  /* 0x3f6ee58100057802 */ /* 0x000fe20000000f00 */
[----:B------:R-:W-:Y:S01]  /*15270*/  FFMA.FTZ R3, R2, R3, -0.015681877732276916504 ;  /* 0xbc80774802037423 */ /* 0x000fe20000010003 */
[C---:B------:R-:W-:Y:S02]  /*15280*/  ISETP.GE.AND P1, PT, R16.reuse, RZ, PT ;  /* 0x000000ff1000720c */ /* 0x040fe40003f26270 */
[----:B------:R-:W-:Y:S01]  /*15290*/  FSETP.NEU.FTZ.AND P2, PT, |R16|, |R17|, PT ;  /* 0x400000111000720b */ /* 0x000fe20003f5d200 */
[----:B------:R-:W-:Y:S01]  /*152a0*/  FFMA.FTZ R3, R2, R3, 0.042200751602649688721 ;  /* 0x3d2cdab202037423 */ /* 0x000fe20000010003 */
[----:B------:R-:W-:-:S03]  /*152b0*/  FSETP.NEU.FTZ.AND P0, PT, R29, RZ, PT ;  /* 0x000000ff1d00720b */ /* 0x000fc60003f1d000 */
        /* <DEDUP_REMOVED lines=20> */
.L_x_25573:
[----:B------:R-:W-:-:S13]  /*15400*/  FSETP.NEU.FTZ.AND P0, PT, R29, 1, PT ;  /* 0x3f8000001d00780b */ /* 0x000fda0003f1d000 */
[----:B------:R-:W-:Y:S05]  /*15410*/  @P0 BRA `(.L_x_25576) ;  /* 0x0000000400c40947 */ /* 0x000fea0003800000 */
[----:B------:R-:W-:-:S13]  /*15420*/  FSETP.GEU.FTZ.AND P0, PT, R25, 9.999999682655225389e-20, PT ;  /* 0x1fec1e4a1900780b */ /* 0x000fda0003f1e000 */
[----:B------:R-:W-:Y:S05]  /*15430*/  @P0 BRA `(.L_x_25577) ;  /* 0x0000000000a80947 */ /* 0x000fea0003800000 */
        /* <DEDUP_REMOVED lines=13> */
[----:B-----5:R-:W-:Y:S05]  /*15510*/  CALL.REL.NOINC `($__internal_58_$__cuda_sm3x_div_rn_ftz_f32_slowpath) ;  /* 0x0000013c005c7944 */ /* 0x020fea0003c00000 */
.L_x_25579:
[----:B------:R-:W-:Y:S05]  /*15520*/  BSYNC.RECONVERGENT B3 ;  /* 0x0000000000037941 */ /* 0x000fea0003800200 */
.L_x_25578:
[----:B------:R-:W-:Y:S01]  /*15530*/  MOV R3, 0x3b33710b ;  /* 0x3b33710b00037802 */ /* 0x000fe20000000f00 */
[----:B------:R-:W-:Y:S01]  /*15540*/  FMUL.FTZ R2, R0, R0 ;  /* 0x0000000000027220 */ /* 0x000fe20000410000 */
[C---:B------:R-:W-:Y:S01]  /*15550*/  FSETP.GEU.FTZ.AND P2, PT, |R16|.reuse, |R17|, PT ;  /* 0x400000111000720b */ /* 0x040fe20003f5e200 */
[----:B------:R-:W-:Y:S01]  /*15560*/  HFMA2 R5, -RZ, RZ, 1.857421875, -1409 ;  /* 0x3f6ee581ff057431 */ /* 0x000fe200000001ff */
        /* <DEDUP_REMOVED lines=23> */
.L_x_25577:
        /* <DEDUP_REMOVED lines=40> */
[----:B-----5:R-:W-:Y:S05]  /*15960*/  CALL.REL.NOINC `($__internal_58_$__cuda_sm3x_div_rn_ftz_f32_slowpath) ;  /* 0x0000013800487944 */ /* 0x020fea0003c00000 */
.L_x_25581:
[----:B------:R-:W-:Y:S05]  /*15970*/  BSYNC.RECONVERGENT B3 ;  /* 0x0000000000037941 */ /* 0x000fea0003800200 */
.L_x_25580:
[----:B------:R-:W-:Y:S02]  /*15980*/  HFMA2 R3, -RZ, RZ, 0.89990234375, 10328 ;  /* 0x3b33710bff037431 */ /* 0x000fe400000001ff */
[----:B------:R-:W-:Y:S01]  /*15990*/  FMUL.FTZ R2, R0, R0 ;  /* 0x0000000000027220 */ /* 0x000fe20000410000 */
[----:B------:R-:W-:Y:S02]  /*159a0*/  FSETP.GEU.FTZ.AND P2, PT, |R16|, |R17|, PT ;  /* 0x400000111000720b */ /* 0x000fe40003f5e200 */
[----:B------:R-:W-:Y:S01]  /*159b0*/  MOV R5, 0x3f6ee581 ;  /* 0x3f6ee58100057802 */ /* 0x000fe20000000f00 */
[----:B------:R-:W-:Y:S01]  /*159c0*/  FFMA.FTZ R3, R2, R3, -0.015681877732276916504 ;  /* 0xbc80774802037423 */ /* 0x000fe20000010003 */
[C---:B------:R-:W-:Y:S02]  /*159d0*/  ISETP.GE.AND P0, PT, R16.reuse, RZ, PT ;  /* 0x000000ff1000720c */ /* 0x040fe40003f06270 */
[----:B------:R-:W-:Y:S01]  /*159e0*/  FSETP.NEU.FTZ.AND P1, PT, |R16|, |R17|, PT ;  /* 0x400000111000720b */ /* 0x000fe20003f3d200 */
        /* <DEDUP_REMOVED lines=20> */
.L_x_25576:
        /* <DEDUP_REMOVED lines=32> */
[----:B-----5:R-:W-:Y:S05]  /*15d30*/  CALL.REL.NOINC `($__internal_58_$__cuda_sm3x_div_rn_ftz_f32_slowpath) ;  /* 0x0000013400547944 */ /* 0x020fea0003c00000 */
.L_x_25584:
[----:B------:R-:W-:Y:S05]  /*15d40*/  BSYNC.RECONVERGENT B3 ;  /* 0x0000000000037941 */ /* 0x000fea0003800200 */
.L_x_25583:
        /* <DEDUP_REMOVED lines=29> */
.L_x_25582:
        /* <DEDUP_REMOVED lines=46> */
[----:B-----5:R-:W-:Y:S05]  /*16200*/  CALL.REL.NOINC `($__internal_58_$__cuda_sm3x_div_rn_ftz_f32_slowpath) ;  /* 0x0000013000207944 */ /* 0x020fea0003c00000 */
.L_x_25587:
[----:B------:R-:W-:Y:S05]  /*16210*/  BSYNC.RECONVERGENT B3 ;  /* 0x0000000000037941 */ /* 0x000fea0003800200 */
.L_x_25586:
        /* <DEDUP_REMOVED lines=29> */
.L_x_25585:
        /* <DEDUP_REMOVED lines=17> */
[----:B-----5:R-:W-:Y:S05]  /*16500*/  CALL.REL.NOINC `($__internal_58_$__cuda_sm3x_div_rn_ftz_f32_slowpath) ;  /* 0x0000012c00607944 */ /* 0x020fea0003c00000 */
.L_x_25590:
[----:B------:R-:W-:Y:S05]  /*16510*/  BSYNC.RECONVERGENT B3 ;  /* 0x0000000000037941 */ /* 0x000fea0003800200 */
.L_x_25589:
        /* <DEDUP_REMOVED lines=29> */
.L_x_25588:
        /* <DEDUP_REMOVED lines=25> */
.L_x_25592:
        /* <DEDUP_REMOVED lines=23> */
[----:B------:R-:W-:Y:S02]  /*169f0*/  PLOP3.LUT P6, PT, P3, P6, P4, 0x80, 0x0 ;  /* 0x000000000000781c */ /* 0x000fe40001fcd040 */
        /* <DEDUP_REMOVED lines=17> */
[----:B------:R-:W-:-:S13]  /*16b10*/  PLOP3.LUT P1, PT, P1, P0, P2, 0x80, 0x0 ;  /* 0x000000000000781c */ /* 0x000fda0000f21020 */
[----:B------:R-:W-:Y:S05]  /*16b20*/  @!P1 BRA `(.L_x_25592) ;  /* 0xfffffffc00549947 */ /* 0x000fea000383ffff */
[----:B------:R-:W-:Y:S05]  /*16b30*/  BSYNC.RECONVERGENT B0 ;  /* 0x0000000000007941 */ /* 0x000fea0003800200 */
.L_x_25591:
[----:B------:R-:W-:Y:S01]  /*16b40*/  FADD.FTZ R0, R0, -1 ;  /* 0xbf80000000007421 */ /* 0x000fe20000010000 */
[----:B------:R-:W-:Y:S01]  /*16b50*/  FCHK P2, R25, R29 ;  /* 0x0000001d19007302 */ /* 0x000fe20000040000 */
[----:B------:R-:W-:Y:S02]  /*16b60*/  BSSY.RECONVERGENT B3, `(.L_x_25593) ;  /* 0x0000034000037945 */ /* 0x000fe40003800200 */
[----:B------:R-:W-:-:S04]  /*16b70*/  FADD.FTZ R3, R3, R0 ;  /* 0x0000000003037221 */ /* 0x000fc80000010000 */
[----:B------:R-:W-:-:S04]  /*16b80*/  FADD.FTZ R2, R2, R3 ;  /* 0x0000000302027221 */ /* 0x000fc80000010000 */
[----:B------:R-:W-:-:S04]  /*16b90*/  FADD.FTZ R5, R5, R2 ;  /* 0x0000000205057221 */ /* 0x000fc80000010000 */
[----:B------:R-:W-:Y:S01]  /*16ba0*/  FADD.FTZ R5, R4, R5 ;  /* 0x0000000504057221 */ /* 0x000fe20000010000 */
[----:B------:R-:W-:-:S03]  /*16bb0*/  MOV R4, 0x3e800000 ;  /* 0x3e80000000047802 */ /* 0x000fc60000000f00 */
        /* <DEDUP_REMOVED lines=45> */
[----:B------:R-:W-:-:S07]  /*16e90*/  MOV R2, R0 ;  /* 0x0000000000027202 */ /* 0x000fce0000000f00 */
.L_x_25594:
[----:B------:R-:W-:Y:S05]  /*16ea0*/  BSYNC.RECONVERGENT B3 ;  /* 0x0000000000037941 */ /* 0x000fea0003800200 */
.L_x_25593:
        /* <DEDUP_REMOVED lines=28> */
.L_x_25572:
[----:B------:R-:W-:Y:S05]  /*17070*/  BSYNC.RECONVERGENT B2 ;  /* 0x0000000000027941 */ /* 0x000fea0003800200 */
.L_x_25568:
        /* <DEDUP_REMOVED lines=25> */
.L_x_25597:
        /* <DEDUP_REMOVED lines=27> */
.L_x_25598:
[----:B--2---:R-:W-:Y:S01]  /*173c0*/  FMUL.RZ R0, R17, 0.15915493667125701904 ;  /* 0x3e22f98311007820 */ /* 0x004fe2000040c000 */
[----:B------:R-:W-:-:S03]  /*173d0*/  FMUL.FTZ R27, R27, 1.4426950216293334961 ;  /* 0x3fb8aa3b1b1b7820 */ /* 0x000fc60000410000 */
[----:B---3--:R-:W0:Y:S08]  /*173e0*/  MUFU.COS R16, R0 ;  /* 0x0000000000107308 */ /* 0x008e300000000000 */
[----:B------:R-:W1:Y:S08]  /*173f0*/  MUFU.SIN R2, R0 ;  /* 0x0000000000027308 */ /* 0x000e700000000400 */
[----:B------:R-:W0:Y:S02]  /*17400*/  MUFU.EX2 R27, R27 ;  /* 0x0000001b001b7308 */ /* 0x000e240000000800 */
[C---:B0-----:R-:W-:Y:S01]  /*17410*/  FMUL.FTZ R16, R27.reuse, R16 ;  /* 0x000000101b107220 */ /* 0x041fe20000410000 */
[----:B-1----:R-:W-:-:S07]  /*17420*/  FMUL.FTZ R17, R27, R2 ;  /* 0x000000021b117220 */ /* 0x002fce0000410000 */
.L_x_25596:
[----:B------:R-:W-:Y:S05]  /*17430*/  BSYNC.RECONVERGENT B0 ;  /* 0x0000000000007941 */ /* 0x000fea0003800200 */
.L_x_25595:
        /* <DEDUP_REMOVED lines=9> */
[----:B------:R-:W-:Y:S02]  /*174d0*/  P2R R2, PR, RZ, 0x2 ;  /* 0x00000002ff027803 */ /* 0x000fe40000000000 */
[----:B------:R-:W-:Y:S02]  /*174e0*/  FSETP.GT.FTZ.AND P0, PT, R25, 9.99999979021476795361e+33, PT ;  /* 0x77f684df1900780b */ /* 0x000fe40003f14000 */
[----:B------:R-:W-:-:S11]  /*174f0*/  FSEL R29, R3, R0, !P1 ;  /* 0x00000000031d7208 */ /* 0x000fd60004800000 */
        /* <DEDUP_REMOVED lines=55> */
[----:B0-23-5:R-:W-:Y:S05]  /*17870*/  CALL.REL.NOINC `($__internal_58_$__cuda_sm3x_div_rn_ftz_f32_slowpath) ;  /* 0x0000011800847944 */ /* 0x02dfea0003c00000 */
.L_x_25606:
[----:B------:R-:W-:Y:S05]  /*17880*/  BSYNC.RECONVERGENT B3 ;  /* 0x0000000000037941 */ /* 0x000fea0003800200 */
.L_x_25605:
        /* <DEDUP_REMOVED lines=8> */
[----:B------:R-:W-:Y:S01]  /*17910*/  FSETP.NEU.FTZ.AND P1, PT, R29, RZ, PT ;  /* 0x000000ff1d00720b */ /* 0x000fe20003f3d000 */
[----:B------:R-:W-:-:S02]  /*17920*/  FADD.FTZ R18, |R18|, |R19| ;  /* 0x4000001312127221 */ /* 0x000fc40000010200 */
        /* <DEDUP_REMOVED lines=19> */
.L_x_25604:
[----:B------:R-:W-:-:S04]  /*17a60*/  FMUL.FTZ R0, R25, R25 ;  /* 0x0000001919007220 */ /* 0x000fc80000410000 */
[----:B------:R-:W-:-:S05]  /*17a70*/  FFMA.FTZ R0, R29, R29, R0 ;  /* 0x0000001d1d007223 */ /* 0x000fca0000010000 */
[----:B------:R-:W-:-:S13]  /*17a80*/  FSETP.GTU.FTZ.AND P0, PT, R0, 0.69999998807907104492, PT ;  /* 0x3f3333330000780b */ /* 0x000fda0003f1c000 */
[----:B------:R-:W-:Y:S05]  /*17a90*/  @P0 BRA `(.L_x_25608) ;  /* 0x0000000000b00947 */ /* 0x000fea0003800000 */
[----:B------:R-:W1:Y:S01]  /*17aa0*/  MUFU.RCP R2, R29 ;  /* 0x0000001d00027308 */ /* 0x000e620000001000 */
[----:B------:R-:W-:Y:S07]  /*17ab0*/  BSSY.RECONVERGENT B3, `(.L_x_25609) ;  /* 0x000000d000037945 */ /* 0x000fee0003800200 */
[----:B------:R-:W4:Y:S08]  /*17ac0*/  MUFU.LG2 R0, R0 ;  /* 0x0000000000007308 */ /* 0x000f300000000c00 */
[----:B------:R-:W0:Y:S01]  /*17ad0*/  FCHK P0, R25, R29 ;  /* 0x0000001d19007302 */ /* 0x000e220000000000 */
[----:B-1----:R-:W-:-:S04]  /*17ae0*/  FFMA R3, -R29, R2, 1 ;  /* 0x3f8000001d037423 */ /* 0x002fc80000000102 */
[----:B------:R-:W-:-:S04]  /*17af0*/  FFMA R2, R2, R3, R2 ;  /* 0x0000000302027223 */ /* 0x000fc80000000002 */
[----:B------:R-:W-:Y:S01]  /*17b00*/  FFMA R3, R25, R2, RZ ;  /* 0x0000000219037223 */ /* 0x000fe200000000ff */
[----:B----4-:R-:W-:-:S03]  /*17b10*/  FMUL.FTZ.D2 R27, R0, 0.69314718246459960938 ;  /* 0x3f317218001b7820 */ /* 0x010fc60000310000 */
[----:B------:R-:W-:-:S04]  /*17b20*/  FFMA R4, -R29, R3, R25 ;  /* 0x000000031d047223 */ /* 0x000fc80000000119 */
[----:B------:R-:W-:Y:S01]  /*17b30*/  FFMA R0, R2, R4, R3 ;  /* 0x0000000402007223 */ /* 0x000fe20000000003 */
[----:B0-----:R-:W-:Y:S06]  /*17b40*/  @!P0 BRA `(.L_x_25610) ;  /* 0x00000000000c8947 */ /* 0x001fec0003800000 */
[----:B------:R-:W-:Y:S02]  /*17b50*/  MOV R0, R29 ;  /* 0x0000001d00007202 */ /* 0x000fe40000000f00 */
[----:B------:R-:W-:-:S07]  /*17b60*/  MOV R2, 0x17b80 ;  /* 0x00017b8000027802 */ /* 0x000fce0000000f00 */
[----:B--23-5:R-:W-:Y:S05]  /*17b70*/  CALL.REL.NOINC `($__internal_58_$__cuda_sm3x_div_rn_ftz_f32_slowpath) ;  /* 0x0000011400c47944 */ /* 0x02cfea0003c00000 */
.L_x_25610:
[----:B------:R-:W-:Y:S05]  /*17b80*/  BSYNC.RECONVERGENT B3 ;  /* 0x0000000000037941 */ /* 0x000fea0003800200 */
.L_x_25609:
        /* <DEDUP_REMOVED lines=29> */
.L_x_25608:
        /* <DEDUP_REMOVED lines=25> */
.L_x_25612:
        /* <DEDUP_REMOVED lines=44> */
.L_x_25611:
        /* <DEDUP_REMOVED lines=52> */
[----:B0-23-5:R-:W-:Y:S05]  /*184f0*/  CALL.REL.NOINC `($__internal_58_$__cuda_sm3x_div_rn_ftz_f32_slowpath) ;  /* 0x0000010c00647944 */ /* 0x02dfea0003c00000 */
[----:B------:R-:W-:-:S07]  /*18500*/  MOV R2, R0 ;  /* 0x0000000000027202 */ /* 0x000fce0000000f00 */
.L_x_25614:
[----:B------:R-:W-:Y:S05]  /*18510*/  BSYNC.RECONVERGENT B3 ;  /* 0x0000000000037941 */ /* 0x000fea0003800200 */
.L_x_25613:
        /* <DEDUP_REMOVED lines=29> */
.L_x_25603:
        /* <DEDUP_REMOVED lines=27> */
[----:B0-23-5:R-:W-:Y:S05]  /*188a0*/  CALL.REL.NOINC `($__internal_58_$__cuda_sm3x_div_rn_ftz_f32_slowpath) ;  /* 0x0000010800787944 */ /* 0x02dfea0003c00000 */
.L_x_25616:
[----:B------:R-:W-:Y:S05]  /*188b0*/  BSYNC.RECONVERGENT B3 ;  /* 0x0000000000037941 */ /* 0x000fea0003800200 */
.L_x_25615:
        /* <DEDUP_REMOVED lines=29> */
.L_x_25602:
        /* <DEDUP_REMOVED lines=43> */
[----:B0-23-5:R-:W-:Y:S05]  /*18d40*/  CALL.REL.NOINC `($__internal_58_$__cuda_sm3x_div_rn_ftz_f32_slowpath) ;  /* 0x0000010400507944 */ /* 0x02dfea0003c00000 */
.L_x_25619:
[----:B------:R-:W-:Y:S05]  /*18d50*/  BSYNC.RECONVERGENT B3 ;  /* 0x0000000000037941 */ /* 0x000fea0003800200 */
.L_x_25618:
        /* <DEDUP_REMOVED lines=27> */
.L_x_25617:
        /* <DEDUP_REMOVED lines=13> */
[----:B0-23-5:R-:W-:Y:S05]  /*18fe0*/  CALL.REL.NOINC `($__internal_58_$__cuda_sm3x_div_rn_ftz_f32_slowpath) ;  /* 0x0000010000a87944 */ /* 0x02dfea0003c00000 */
.L_x_25621:
[----:B------:R-:W-:Y:S05]  /*18ff0*/  BSYNC.RECONVERGENT B3 ;  /* 0x0000000000037941 */ /* 0x000fea0003800200 */
.L_x_25620:
        /* <DEDUP_REMOVED lines=27> */
.L_x_25601:
        /* <DEDUP_REMOVED lines=32> */
[----:B0-23-5:R-:W-:Y:S05]  /*193b0*/  CALL.REL.NOINC `($__internal_58_$__cuda_sm3x_div_rn_ftz_f32_slowpath) ;  /* 0x000000fc00b47944 */ /* 0x02dfea0003c00000 */
.L_x_25623:
[----:B------:R-:W-:Y:S05]  /*193c0*/  BSYNC.RECONVERGENT B3 ;  /* 0x0000000000037941 */ /* 0x000fea0003800200 */
.L_x_25622:
[----:B------:R-:W-:Y:S01]  /*193d0*/  MOV R3, 0x3b33710b ;  /* 0x3b33710b00037802 */ /* 0x000fe20000000f00 */
[----:B------:R-:W-:Y:S01]  /*193e0*/  FMUL.FTZ R2, R0, R0 ;  /* 0x0000000000027220 */ /* 0x000fe20000410000 */
[C---:B------:R-:W-:Y:S01]  /*193f0*/  FSETP.GEU.FTZ.AND P3, PT, |R18|.reuse, |R19|, PT ;  /* 0x400000131200720b */ /* 0x040fe20003f7e200 */
[----:B------:R-:W-:Y:S01]  /*19400*/  HFMA2 R5, -RZ, RZ, 1.857421875, -1409 ;  /* 0x3f6ee581ff057431 */ /* 0x000fe200000001ff */
        /* <DEDUP_REMOVED lines=25> */
.L_x_25600:
        /* <DEDUP_REMOVED lines=28> */
[----:B0-23-5:R-:W-:Y:S05]  /*19760*/  CALL.REL.NOINC `($__internal_58_$__cuda_sm3x_div_rn_ftz_f32_slowpath) ;  /* 0x000000f800c87944 */ /* 0x02dfea0003c00000 */
.L_x_25625:
[----:B------:R-:W-:Y:S05]  /*19770*/  BSYNC.RECONVERGENT B3 ;  /* 0x0000000000037941 */ /* 0x000fea0003800200 */
.L_x_25624:
        /* <DEDUP_REMOVED lines=27> */
.L_x_25607:
[----:B------:R-:W-:Y:S05]  /*19930*/  BSYNC.RECONVERGENT B2 ;  /* 0x0000000000027941 */ /* 0x000fea0003800200 */
.L_x_25599:
[----:B------:R-:W1:Y:S01]  /*19940*/  LDCU.64 UR4, c[0x0][0x388] ;  /* 0x00007100ff0477ac */ /* 0x000e620008000a00 */
[----:B------:R-:W-:Y:S01]  /*19950*/  BSSY.RECONVERGENT B0, `(.L_x_25626) ;  /* 0x000003b000007945 */ /* 0x000fe20003800200 */
        /* <DEDUP_REMOVED lines=25> */
[----:B------:R-:W0:Y:S01]  /*19af0*/  MUFU.SIN R7, R19 ;  /* 0x0000001300077308 */ /* 0x000e220000000400 */
[----:B----4-:R-:W-:-:S02]  /*19b00*/  LEA.HI R2, R0, 0xffffffed, RZ, 0x9 ;  /* 0xffffffed00027811 */ /* 0x010fc400078f48ff */
        /* <DEDUP_REMOVED lines=17> */
.L_x_25629:
        /* <DEDUP_REMOVED lines=8> */
.L_x_25628:
[----:B------:R-:W-:-:S04]  /*19ca0*/  FMUL.RZ R0, R19, 0.15915493667125701904 ;  /* 0x3e22f98313007820 */ /* 0x000fc8000040c000 */
[----:B------:R4:W1:Y:S08]  /*19cb0*/  MUFU.COS R18, R0 ;  /* 0x0000000000127308 */ /* 0x0008700000000000 */
[----:B------:R4:W0:Y:S01]  /*19cc0*/  MUFU.SIN R19, R0 ;  /* 0x0000000000137308 */ /* 0x0008220000000400 */
[----:B------:R-:W-:Y:S05]  /*19cd0*/  BRA `(.L_x_25630) ;  /* 0x0000000000087947 */ /* 0x000fea0003800000 */
.L_x_25627:
[----:B------:R-:W-:-:S06]  /*19ce0*/  FMUL.FTZ R18, R27, 1.4426950216293334961 ;  /* 0x3fb8aa3b1b127820 */ /* 0x000fcc0000410000 */
[----:B------:R-:W1:Y:S02]  /*19cf0*/  MUFU.EX2 R18, R18 ;  /* 0x0000001200127308 */ /* 0x000e640000000800 */
.L_x_25630:
[----:B------:R-:W-:Y:S05]  /*19d00*/  BSYNC.RECONVERGENT B0 ;  /* 0x0000000000007941 */ /* 0x000fea0003800200 */
.L_x_25626:
[----:B-----5:R-:W-:Y:S01]  /*19d10*/  FSETP.NAN.FTZ.AND P0, PT, R20, R20, PT ;  /* 0x000000141400720b */ /* 0x020fe20003f18000 */
[----:B------:R-:W-:Y:S01]  /*19d20*/  BSSY.RECONVERGENT B2, `(.L_x_25631) ;  /* 0x000024e000027945 */ /* 0x000fe20003800200 */
[----:B------:R-:W-:-:S04]  /*19d30*/  FSETP.NAN.FTZ.AND P1, PT, R21, R21, PT ;  /* 0x000000151500720b */ /* 0x000fc80003f38000 */
[----:B------:R-:W-:-:S13]  /*19d40*/  PLOP3.LUT P0, PT, P0, P1, PT, 0xf8, 0x8f ;  /* 0x00000000008f781c */ /* 0x000fda0000703f70 */
[----:B------:R-:W-:Y:S05]  /*19d50*/  @P0 BRA `(.L_x_25632) ;  /* 0x0000002000440947 */ /* 0x000fea0003800000 */
[C---:B----4-:R-:W-:Y:S01]  /*19d60*/  FADD.FTZ R0, |R20|.reuse, -RZ ;  /* 0x800000ff14007221 */ /* 0x050fe20000010200 */
        /* <DEDUP_REMOVED lines=32> */
[----:B------:R-:W-:Y:S01]  /*19f70*/  FFMA.FTZ R5, R4, 0.25, -R5 ;  /* 0x3e80000004057823 */ /* 0x000fe20000010805 */
[----:B------:R-:W-:Y:S01]  /*19f80*/  @P1 FSETP.NEU.FTZ.AND P2, PT, R0, RZ, PT ;  /* 0x000000ff0000120b */ /* 0x000fe20003f5d000 */
[----:B------:R-:W4:Y:S02]  /*19f90*/  MUFU.RCP R4, R29 ;  /* 0x0000001d00047308 */ /* 0x000f240000001000 */
[----:B------:R-:W-:Y:S01]  /*19fa0*/  FADD.FTZ R2, R2, R5 ;  /* 0x0000000502027221 */ /* 0x000fe20000010000 */
[----:B------:R-:W-:-:S03]  /*19fb0*/  FMUL.FTZ R3, R3, 1.1920928955078125e-07 ;  /* 0x3400000003037820 */ /* 0x000fc60000410000 */
[----:B------:R-:W-:-:S04]  /*19fc0*/  FFMA.FTZ R5, R2, -R7, 0.10546888411045074463 ;  /* 0x3dd8001202057423 */ /* 0x000fc80000010807 */
[----:B------:R-:W-:-:S04]  /*19fd0*/  FFMA.FTZ R5, R2, R5, -0.13229703903198242188 ;  /* 0xbe0778e002057423 */ /* 0x000fc80000010005 */
[----:B------:R-:W-:-:S04]  /*19fe0*/  FFMA.FTZ R5, R2, R5, 0.14491446316242218018 ;  /* 0x3e14647502057423 */ /* 0x000fc80000010005 */
[----:B------:R-:W-:Y:S01]  /*19ff0*/  FFMA.FTZ R5, R2, R5, -0.16641564667224884033 ;  /* 0xbe2a68dd02057423 */ /* 0x000fe20000010005 */
[----:B----4-:R-:W-:-:S03]  /*1a000*/  FFMA R7, -R29, R4, 1 ;  /* 0x3f8000001d077423 */ /* 0x010fc60000000104 */
        /* <DEDUP_REMOVED lines=11> */
[----:B------:R-:W4:Y:S02]  /*1a0c0*/  FCHK P0, R25, R29 ;  /* 0x0000001d19007302 */ /* 0x000f240000000000 */
[----:B------:R-:W-:Y:S02]  /*1a0d0*/  FFMA R0, -R29, R3, R25 ;  /* 0x000000031d007223 */ /* 0x000fe40000000119 */
[----:B------:R-:W-:Y:S02]  /*1a0e0*/  @P1 FSEL R2, R2, -RZ, P2 ;  /* 0x800000ff02021208 */ /* 0x000fe40001000000 */
[----:B------:R-:W-:-:S03]  /*1a0f0*/  FFMA R0, R4, R0, R3 ;  /* 0x0000000004007223 */ /* 0x000fc60000000003 */
[----:B------:R-:W-:Y:S01]  /*1a100*/  FMUL.FTZ R27, R2, 0.5 ;  /* 0x3f000000021b7820 */ /* 0x000fe20000410000 */
[----:B----4-:R-:W-:Y:S06]  /*1a110*/  @!P0 BRA `(.L_x_25638) ;  /* 0x00000000000c8947 */ /* 0x010fec0003800000 */
[----:B------:R-:W-:Y:S02]  /*1a120*/  MOV R0, R29 ;  /* 0x0000001d00007202 */ /* 0x000fe40000000f00 */
[----:B------:R-:W-:-:S07]  /*1a130*/  MOV R2, 0x1a150 ;  /* 0x0001a15000027802 */ /* 0x000fce0000000f00 */
[----:B0123--:R-:W-:Y:S05]  /*1a140*/  CALL.REL.NOINC `($__internal_58_$__cuda_sm3x_div_rn_ftz_f32_slowpath) ;  /* 0x000000f000507944 */ /* 0x00ffea0003c00000 */
.L_x_25638:
[----:B------:R-:W-:Y:S05]  /*1a150*/  BSYNC.RECONVERGENT B3 ;  /* 0x0000000000037941 */ /* 0x000fea0003800200 */
.L_x_25637:
        /* <DEDUP_REMOVED lines=29> */
.L_x_25636:
[----:B------:R-:W-:-:S04]  /*1a330*/  FMUL.FTZ R0, R25, R25 ;  /* 0x0000001919007220 */ /* 0x000fc80000410000 */
[----:B------:R-:W-:-:S05]  /*1a340*/  FFMA.FTZ R0, R29, R29, R0 ;  /* 0x0000001d1d007223 */ /* 0x000fca0000010000 */
[----:B------:R-:W-:-:S13]  /*1a350*/  FSETP.GTU.FTZ.AND P0, PT, R0, 0.69999998807907104492, PT ;  /* 0x3f3333330000780b */ /* 0x000fda0003f1c000 */
[----:B------:R-:W-:Y:S05]  /*1a360*/  @P0 BRA `(.L_x_25640) ;  /* 0x0000000000b00947 */ /* 0x000fea0003800000 */
[----:B------:R-:W4:Y:S01]  /*1a370*/  MUFU.RCP R2, R29 ;  /* 0x0000001d00027308 */ /* 0x000f220000001000 */
[----:B------:R-:W-:Y:S07]  /*1a380*/  BSSY.RECONVERGENT B3, `(.L_x_25641) ;  /* 0x000000d000037945 */ /* 0x000fee0003800200 */
[----:B------:R-:W5:Y:S08]  /*1a390*/  MUFU.LG2 R0, R0 ;  /* 0x0000000000007308 */ /* 0x000f700000000c00 */
[----:B------:R-:W0:Y:S01]  /*1a3a0*/  FCHK P0, R25, R29 ;  /* 0x0000001d19007302 */ /* 0x000e220000000000 */
[----:B----4-:R-:W-:-:S04]  /*1a3b0*/  FFMA R3, -R29, R2, 1 ;  /* 0x3f8000001d037423 */ /* 0x010fc80000000102 */
        /* <DEDUP_REMOVED lines=8> */
[----:B-123--:R-:W-:Y:S05]  /*1a440*/  CALL.REL.NOINC `($__internal_58_$__cuda_sm3x_div_rn_ftz_f32_slowpath) ;  /* 0x000000ec00907944 */ /* 0x00efea0003c00000 */
.L_x_25642:
[----:B------:R-:W-:Y:S05]  /*1a450*/  BSYNC.RECONVERGENT B3 ;  /* 0x0000000000037941 */ /* 0x000fea0003800200 */
.L_x_25641:
        /* <DEDUP_REMOVED lines=29> */
.L_x_25640:
        /* <DEDUP_REMOVED lines=25> */
.L_x_25644:
        /* <DEDUP_REMOVED lines=44> */
.L_x_25643:
        /* <DEDUP_REMOVED lines=52> */
[----:B0123--:R-:W-:Y:S05]  /*1adc0*/  CALL.REL.NOINC `($__internal_58_$__cuda_sm3x_div_rn_ftz_f32_slowpath) ;  /* 0x000000e400307944 */ /* 0x00ffea0003c00000 */
[----:B------:R-:W-:-:S07]  /*1add0*/  MOV R2, R0 ;  /* 0x0000000000027202 */ /* 0x000fce0000000f00 */
.L_x_25646:
[----:B------:R-:W-:Y:S05]  /*1ade0*/  BSYNC.RECONVERGENT B3 ;  /* 0x0000000000037941 */ /* 0x000fea0003800200 */
.L_x_25645:
        /* <DEDUP_REMOVED lines=29> */
.L_x_25635:
        /* <DEDUP_REMOVED lines=12> */
[----:B------:R-:W4:Y:S02]  /*1b080*/  MUFU.SQRT R6, R6 ;  /* 0x0000000600067308 */ /* 0x000f240000002000 */
[----:B----4-:R-:W-:Y:S01]  /*1b090*/  @P0 FMUL.FTZ R2, R6, R3 ;  /* 0x0000000306020220 */ /* 0x010fe20000410000 */
[----:B------:R-:W-:Y:S01]  /*1b0a0*/  FSETP.NEU.FTZ.AND P0, PT, R0, +INF , PT ;  /* 0x7f8000000000780b */ /* 0x000fe20003f1d000 */
[----:B------:R-:W-:-:S03]  /*1b0b0*/  FFMA R3, -R29, R24, 1 ;  /* 0x3f8000001d037423 */ /* 0x000fc60000000118 */
[----:B------:R-:W-:Y:S01]  /*1b0c0*/  FSEL R2, R2, +INF , P0 ;  /* 0x7f80000002027808 */ /* 0x000fe20000000000 */
[----:B------:R-:W-:-:S04]  /*1b0d0*/  FFMA R0, R24, R3, R24 ;  /* 0x0000000318007223 */ /* 0x000fc80000000018 */
[----:B------:R-:W-:Y:S01]  /*1b0e0*/  FFMA R3, R25, R0, RZ ;  /* 0x0000000019037223 */ /* 0x000fe200000000ff */
[----:B------:R-:W4:Y:S03]  /*1b0f0*/  MUFU.LG2 R2, R2 ;  /* 0x0000000200027308 */ /* 0x000f260000000c00 */
[----:B------:R-:W-:-:S04]  /*1b100*/  FFMA R4, -R29, R3, R25 ;  /* 0x000000031d047223 */ /* 0x000fc80000000119 */
[----:B------:R-:W-:Y:S01]  /*1b110*/  FFMA R0, R0, R4, R3 ;  /* 0x0000000400007223 */ /* 0x000fe20000000003 */
[----:B------:R-:W5:Y:S01]  /*1b120*/  FCHK P0, R25, R29 ;  /* 0x0000001d19007302 */ /* 0x000f620000000000 */
[----:B----4-:R-:W-:Y:S01]  /*1b130*/  FMUL.FTZ R27, R2, 0.69314718246459960938 ;  /* 0x3f317218021b7820 */ /* 0x010fe20000410000 */
[----:B-----5:R-:W-:Y:S06]  /*1b140*/  @!P0 BRA `(.L_x_25648) ;  /* 0x00000000000c8947 */ /* 0x020fec0003800000 */
[----:B------:R-:W-:Y:S02]  /*1b150*/  MOV R0, R29 ;  /* 0x0000001d00007202 */ /* 0x000fe40000000f00 */
[----:B------:R-:W-:-:S07]  /*1b160*/  MOV R2, 0x1b180 ;  /* 0x0001b18000027802 */ /* 0x000fce0000000f00 */
[----:B0123--:R-:W-:Y:S05]  /*1b170*/  CALL.REL.NOINC `($__internal_58_$__cuda_sm3x_div_rn_ftz_f32_slowpath) ;  /* 0x000000e000447944 */ /* 0x00ffea0003c00000 */
.L_x_25648:
[----:B------:R-:W-:Y:S05]  /*1b180*/  BSYNC.RECONVERGENT B3 ;  /* 0x0000000000037941 */ /* 0x000fea0003800200 */
.L_x_25647:
        /* <DEDUP_REMOVED lines=29> */
.L_x_25634:
        /* <DEDUP_REMOVED lines=34> */
[----:B------:R-:W4:Y:S01]  /*1b580*/  FCHK P0, R25, 1 ;  /* 0x3f80000019007902 */ /* 0x000f220000000000 */
[----:B------:R-:W-:-:S03]  /*1b590*/  FFMA R4, R0, R25, RZ ;  /* 0x0000001900047223 */ /* 0x000fc600000000ff */
[----:B------:R-:W-:Y:S01]  /*1b5a0*/  @P1 FSEL R3, R3, -RZ, P2 ;  /* 0x800000ff03031208 */ /* 0x000fe20001000000 */
[----:B------:R-:W-:-:S04]  /*1b5b0*/  FFMA R5, R4, -1, R25 ;  /* 0xbf80000004057823 */ /* 0x000fc80000000019 */
[----:B------:R-:W-:Y:S01]  /*1b5c0*/  FFMA R0, R0, R5, R4 ;  /* 0x0000000500007223 */ /* 0x000fe20000000004 */
[----:B------:R-:W-:Y:S01]  /*1b5d0*/  FMUL.FTZ R27, R3, 0.5 ;  /* 0x3f000000031b7820 */ /* 0x000fe20000410000 */
[----:B----4-:R-:W-:Y:S06]  /*1b5e0*/  @!P0 BRA `(.L_x_25651) ;  /* 0x00000000000c8947 */ /* 0x010fec0003800000 */
[----:B------:R-:W-:Y:S02]  /*1b5f0*/  MOV R0, 0x3f800000 ;  /* 0x3f80000000007802 */ /* 0x000fe40000000f00 */
[----:B------:R-:W-:-:S07]  /*1b600*/  MOV R2, 0x1b620 ;  /* 0x0001b62000027802 */ /* 0x000fce0000000f00 */
[----:B0123--:R-:W-:Y:S05]  /*1b610*/  CALL.REL.NOINC `($__internal_58_$__cuda_sm3x_div_rn_ftz_f32_slowpath) ;  /* 0x000000dc001c7944 */ /* 0x00ffea0003c00000 */
.L_x_25651:
[----:B------:R-:W-:Y:S05]  /*1b620*/  BSYNC.RECONVERGENT B3 ;  /* 0x0000000000037941 */ /* 0x000fea0003800200 */
.L_x_25650:
        /* <DEDUP_REMOVED lines=27> */
.L_x_25649:
[----:B------:R-:W-:Y:S01]  /*1b7e0*/  MOV R0, 0x3f800000 ;  /* 0x3f80000000007802 */ /* 0x000fe20000000f00 */
[----:B------:R-:W4:Y:S01]  /*1b7f0*/  FCHK P0, R25, 1 ;  /* 0x3f80000019007902 */ /* 0x000f220000000000 */
        /* <DEDUP_REMOVED lines=8> */
[----:B----4-:R-:W-:Y:S06]  /*1b880*/  @!P0 BRA `(.L_x_25653) ;  /* 0x00000000000c8947 */ /* 0x010fec0003800000 */
[----:B------:R-:W-:Y:S01]  /*1b890*/  HFMA2 R0, -RZ, RZ, 1.875, 0 ;  /* 0x3f800000ff007431 */ /* 0x000fe200000001ff */
[----:B------:R-:W-:-:S07]  /*1b8a0*/  MOV R2, 0x1b8c0 ;  /* 0x0001b8c000027802 */ /* 0x000fce0000000f00 */
[----:B0123--:R-:W-:Y:S05]  /*1b8b0*/  CALL.REL.NOINC `($__internal_58_$__cuda_sm3x_div_rn_ftz_f32_slowpath) ;  /* 0x000000d800747944 */ /* 0x00ffea0003c00000 */
.L_x_25653:
[----:B------:R-:W-:Y:S05]  /*1b8c0*/  BSYNC.RECONVERGENT B3 ;  /* 0x0000000000037941 */ /* 0x000fea0003800200 */
.L_x_25652:
        /* <DEDUP_REMOVED lines=27> */
.L_x_25633:
        /* <DEDUP_REMOVED lines=28> */
[----:B----4-:R-:W-:Y:S01]  /*1bc40*/  FFMA.FTZ R27, R2, 0.69314718246459960938, R27 ;  /* 0x3f317218021b7823 */ /* 0x010fe2000001001b */
[----:B-----5:R-:W-:Y:S06]  /*1bc50*/  @!P0 BRA `(.L_x_25655) ;  /* 0x00000000000c8947 */ /* 0x020fec0003800000 */
[----:B------:R-:W-:Y:S02]  /*1bc60*/  MOV R0, R29 ;  /* 0x0000001d00007202 */ /* 0x000fe40000000f00 */
[----:B------:R-:W-:-:S07]  /*1bc70*/  MOV R2, 0x1bc90 ;  /* 0x0001bc9000027802 */ /* 0x000fce0000000f00 */
[----:B0123--:R-:W-:Y:S05]  /*1bc80*/  CALL.REL.NOINC `($__internal_58_$__cuda_sm3x_div_rn_ftz_f32_slowpath) ;  /* 0x000000d400807944 */ /* 0x00ffea0003c00000 */
.L_x_25655:
[----:B------:R-:W-:Y:S05]  /*1bc90*/  BSYNC.RECONVERGENT B3 ;  /* 0x0000000000037941 */ /* 0x000fea0003800200 */
.L_x_25654:
        /* <DEDUP_REMOVED lines=29> */
.L_x_25632:
        /* <DEDUP_REMOVED lines=10> */
[C---:B------:R-:W-:Y:S01]  /*1bf10*/  @P0 FMUL.FTZ R2, R21.reuse, 4 ;  /* 0x4080000015020820 */ /* 0x040fe20000410000 */
[----:B----4-:R-:W-:Y:S01]  /*1bf20*/  @P0 FMUL.FTZ R0, R20, 4 ;  /* 0x4080000014000820 */ /* 0x010fe20000410000 */
        /* <DEDUP_REMOVED lines=8> */
[----:B------:R-:W4:Y:S01]  /*1bfb0*/  MUFU.LG2 R3, R3 ;  /* 0x0000000300037308 */ /* 0x000f220000000c00 */
[----:B------:R-:W-:-:S04]  /*1bfc0*/  FFMA R5, R25, R4, RZ ;  /* 0x0000000419057223 */ /* 0x000fc800000000ff */
[----:B------:R-:W-:-:S04]  /*1bfd0*/  FFMA R0, -R29, R5, R25 ;  /* 0x000000051d007223 */ /* 0x000fc80000000119 */
[----:B------:R-:W-:Y:S01]  /*1bfe0*/  FFMA R0, R4, R0, R5 ;  /* 0x0000000004007223 */ /* 0x000fe20000000005 */
[----:B----4-:R-:W-:Y:S01]  /*1bff0*/  FMUL.FTZ R27, R3, 0.69314718246459960938 ;  /* 0x3f317218031b7820 */ /* 0x010fe20000410000 */
[----:B------:R-:W-:Y:S06]  /*1c000*/  @!P0 BRA `(.L_x_25657) ;  /* 0x00000000000c8947 */ /* 0x000fec0003800000 */
[----:B------:R-:W-:Y:S02]  /*1c010*/  MOV R0, R29 ;  /* 0x0000001d00007202 */ /* 0x000fe40000000f00 */
[----:B------:R-:W-:-:S07]  /*1c020*/  MOV R2, 0x1c040 ;  /* 0x0001c04000027802 */ /* 0x000fce0000000f00 */
[----:B0123--:R-:W-:Y:S05]  /*1c030*/  CALL.REL.NOINC `($__internal_58_$__cuda_sm3x_div_rn_ftz_f32_slowpath) ;  /* 0x000000d000947944 */ /* 0x00ffea0003c00000 */
.L_x_25657:
[----:B------:R-:W-:Y:S05]  /*1c040*/  BSYNC.RECONVERGENT B3 ;  /* 0x0000000000037941 */ /* 0x000fea0003800200 */
.L_x_25656:
        /* <DEDUP_REMOVED lines=27> */
.L_x_25639:
[----:B------:R-:W-:Y:S05]  /*1c200*/  BSYNC.RECONVERGENT B2 ;  /* 0x0000000000027941 */ /* 0x000fea0003800200 */
.L_x_25631:
[----:B------:R-:W4:Y:S01]  /*1c210*/  LDCU.64 UR4, c[0x0][0x388] ;  /* 0x00007100ff0477ac */ /* 0x000f220008000a00 */
[----:B------:R-:W-:Y:S01]  /*1c220*/  BSSY.RECONVERGENT B0, `(.L_x_25658) ;  /* 0x000003b000007945 */ /* 0x000fe20003800200 */
[C---:B----4-:R-:W-:Y:S01]  /*1c230*/  FMUL.FTZ R0, R20.reuse, UR4 ;  /* 0x0000000414007c20 */ /* 0x050fe20008410000 */
        /* <DEDUP_REMOVED lines=14> */
[----:B------:R-:W4:Y:S08]  /*1c320*/  @P0 MUFU.SIN R5, R2 ;  /* 0x0000000200050308 */ /* 0x000f300000000400 */
[----:B------:R-:W4:Y:S02]  /*1c330*/  @P0 MUFU.EX2 R0, R0 ;  /* 0x0000000000000308 */ /* 0x000f240000000800 */
[C---:B----4-:R-:W-:Y:S01]  /*1c340*/  @P0 FMUL.FTZ R21, R0.reuse, R5 ;  /* 0x0000000500150220 */ /* 0x050fe20000410000 */
[----:B------:R-:W-:Y:S01]  /*1c350*/  @P0 FMUL.FTZ R20, R0, R3 ;  /* 0x0000000300140220 */ /* 0x000fe20000410000 */
[----:B------:R-:W-:Y:S06]  /*1c360*/  @P0 BRA `(.L_x_25662) ;  /* 0x0000000000980947 */ /* 0x000fec0003800000 */
[----:B------:R-:W-:Y:S01]  /*1c370*/  FADD.FTZ R0, R27, -162.88958740234375 ;  /* 0xc322e3bc1b007421 */ /* 0x000fe20000010000 */
[----:B------:R-:W-:-:S03]  /*1c380*/  FMUL.RZ R21, R21, 0.15915493667125701904 ;  /* 0x3e22f98315157820 */ /* 0x000fc6000040c000 */
[----:B------:R-:W-:Y:S01]  /*1c390*/  FMUL.FTZ R0, R0, 1.4426950216293334961 ;  /* 0x3fb8aa3b00007820 */ /* 0x000fe20000410000 */
[----:B------:R-:W4:Y:S08]  /*1c3a0*/  MUFU.COS R5, R21 ;  /* 0x0000001500057308 */ /* 0x000f300000000000 */
[----:B------:R-:W5:Y:S04]  /*1c3b0*/  MUFU.EX2 R0, R0 ;  /* 0x0000000000007308 */ /* 0x000f680000000800 */
[----:B------:R-:W0:Y:S01]  /*1c3c0*/  MUFU.SIN R7, R21 ;  /* 0x0000001500077308 */ /* 0x000e220000000400 */
[----:B-----5:R-:W-:-:S02]  /*1c3d0*/  LEA.HI R2, R0, 0xffffffed, RZ, 0x9 ;  /* 0xffffffed00027811 */ /* 0x020fc400078f48ff */
[----:B------:R-:W-:Y:S02]  /*1c3e0*/  LOP3.LUT R0, R0, 0x7fffff, RZ, 0xc0, !PT ;  /* 0x007fffff00007812 */ /* 0x000fe400078ec0ff */
[----:B------:R-:W-:Y:S02]  /*1c3f0*/  LOP3.LUT R3, R2, 0xffff, RZ, 0xc0, !PT ;  /* 0x0000ffff02037812 */ /* 0x000fe400078ec0ff */
[----:B------:R-:W-:Y:S02]  /*1c400*/  LOP3.LUT R0, R0, 0x7f000000, RZ, 0xfc, !PT ;  /* 0x7f00000000007812 */ /* 0x000fe400078efcff */
[----:B------:R-:W-:-:S03]  /*1c410*/  LEA.HI R3, R3, R2, RZ, 0x11 ;  /* 0x0000000203037211 */ /* 0x000fc600078f88ff */
[-C--:B----4-:R-:W-:Y:S01]  /*1c420*/  FMUL.FTZ R4, R5, R0.reuse ;  /* 0x0000000005047220 */ /* 0x090fe20000410000 */
        /* <DEDUP_REMOVED lines=12> */
.L_x_25661:
        /* <DEDUP_REMOVED lines=8> */
.L_x_25660:
[----:B------:R-:W-:-:S04]  /*1c570*/  FMUL.RZ R0, R21, 0.15915493667125701904 ;  /* 0x3e22f98315007820 */ /* 0x000fc8000040c000 */
[----:B------:R4:W0:Y:S08]  /*1c580*/  MUFU.COS R20, R0 ;  /* 0x0000000000147308 */ /* 0x0008300000000000 */
[----:B------:R4:W0:Y:S01]  /*1c590*/  MUFU.SIN R21, R0 ;  /* 0x0000000000157308 */ /* 0x0008220000000400 */
[----:B------:R-:W-:Y:S05]  /*1c5a0*/  BRA `(.L_x_25662) ;  /* 0x0000000000087947 */ /* 0x000fea0003800000 */
.L_x_25659:
[----:B------:R-:W-:-:S06]  /*1c5b0*/  FMUL.FTZ R20, R27, 1.4426950216293334961 ;  /* 0x3fb8aa3b1b147820 */ /* 0x000fcc0000410000 */
[----:B------:R-:W4:Y:S02]  /*1c5c0*/  MUFU.EX2 R20, R20 ;  /* 0x0000001400147308 */ /* 0x000f240000000800 */
.L_x_25662:
[----:B------:R-:W-:Y:S05]  /*1c5d0*/  BSYNC.RECONVERGENT B0 ;  /* 0x0000000000007941 */ /* 0x000fea0003800200 */
.L_x_25658:
[----:B------:R-:W-:Y:S01]  /*1c5e0*/  FSETP.NAN.FTZ.AND P0, PT, R22, R22, PT ;  /* 0x000000161600720b */ /* 0x000fe20003f18000 */
        /* <DEDUP_REMOVED lines=67> */
.L_x_25670:
[----:B------:R-:W-:Y:S05]  /*1ca20*/  BSYNC.RECONVERGENT B3 ;  /* 0x0000000000037941 */ /* 0x000fea0003800200 */
.L_x_25669:
        /* <DEDUP_REMOVED lines=29> */
.L_x_25668:
        /* <DEDUP_REMOVED lines=18> */
.L_x_25674:
[----:B------:R-:W-:Y:S05]  /*1cd20*/  BSYNC.RECONVERGENT B3 ;  /* 0x0000000000037941 */ /* 0x000fea0003800200 */
.L_x_25673:
        /* <DEDUP_REMOVED lines=29> */
.L_x_25672:
        /* <DEDUP_REMOVED lines=25> */
.L_x_25676:
        /* <DEDUP_REMOVED lines=44> */
.L_x_25675:
        /* <DEDUP_REMOVED lines=54> */
.L_x_25678:
[----:B------:R-:W-:Y:S05]  /*1d6b0*/  BSYNC.RECONVERGENT B3 ;  /* 0x0000000000037941 */ /* 0x000fea0003800200 */
.L_x_25677:
        /* <DEDUP_REMOVED lines=29> */
.L_x_25667:
        /* <DEDUP_REMOVED lines=28> */
.L_x_25680:
[----:B------:R-:W-:Y:S05]  /*1da50*/  BSYNC.RECONVERGENT B3 ;  /* 0x0000000000037941 */ /* 0x000fea0003800200 */
.L_x_25679:
        /* <DEDUP_REMOVED lines=29> */
.L_x_25666:
        /* <DEDUP_REMOVED lines=44> */
.L_x_25683:
[----:B------:R-:W-:Y:S05]  /*1def0*/  BSYNC.RECONVERGENT B3 ;  /* 0x0000000000037941 */ /* 0x000fea0003800200 */
.L_x_25682:
        /* <DEDUP_REMOVED lines=27> */
.L_x_25681:
        /* <DEDUP_REMOVED lines=14> */
.L_x_25685:
[----:B------:R-:W-:Y:S05]  /*1e190*/  BSYNC.RECONVERGENT B3 ;  /* 0x0000000000037941 */ /* 0x000fea0003800200 */
.L_x_25684:
        /* <DEDUP_REMOVED lines=27> */
.L_x_25665:
        /* <DEDUP_REMOVED lines=33> */
.L_x_25687:
[----:B------:R-:W-:Y:S05]  /*1e560*/  BSYNC.RECONVERGENT B3 ;  /* 0x0000000000037941 */ /* 0x000fea0003800200 */
.L_x_25686:
        /* <DEDUP_REMOVED lines=29> */
.L_x_25664:
        /* <DEDUP_REMOVED lines=29> */
.L_x_25689:
[----:B------:R-:W-:Y:S05]  /*1e910*/  BSYNC.RECONVERGENT B3 ;  /* 0x0000000000037941 */ /* 0x000fea0003800200 */
.L_x_25688:
        /* <DEDUP_REMOVED lines=27> */
.L_x_25671:
[----:B------:R-:W-:Y:S05]  /*1ead0*/  BSYNC.RECONVERGENT B2 ;  /* 0x0000000000027941 */ /* 0x000fea0003800200 */
.L_x_25663:
        /* <DEDUP_REMOVED lines=46> */
.L_x_25693:
        /* <DEDUP_REMOVED lines=8> */
.L_x_25692:
[----:B------:R-:W-:-:S04]  /*1ee40*/  FMUL.RZ R0, R23, 0.15915493667125701904 ;  /* 0x3e22f98317007820 */ /* 0x000fc8000040c000 */
[----:B------:R4:W0:Y:S08]  /*1ee50*/  MUFU.COS R22, R0 ;  /* 0x0000000000167308 */ /* 0x0008300000000000 */
[----:B------:R4:W0:Y:S01]  /*1ee60*/  MUFU.SIN R23, R0 ;  /* 0x0000000000177308 */ /* 0x0008220000000400 */
[----:B------:R-:W-:Y:S05]  /*1ee70*/  BRA `(.L_x_25694) ;  /* 0x0000000000087947 */ /* 0x000fea0003800000 */
.L_x_25691:
[----:B------:R-:W-:-:S06]  /*1ee80*/  FMUL.FTZ R22, R27, 1.4426950216293334961 ;  /* 0x3fb8aa3b1b167820 */ /* 0x000fcc0000410000 */
[----:B------:R-:W4:Y:S02]  /*1ee90*/  MUFU.EX2 R22, R22 ;  /* 0x0000001600167308 */ /* 0x000f240000000800 */
.L_x_25694:
[----:B------:R-:W-:Y:S05]  /*1eea0*/  BSYNC.RECONVERGENT B0 ;  /* 0x0000000000007941 */ /* 0x000fea0003800200 */
.L_x_25690:
        /* <DEDUP_REMOVED lines=68> */
.L_x_25702:
[----:B------:R-:W-:Y:S05]  /*1f2f0*/  BSYNC.RECONVERGENT B3 ;  /* 0x0000000000037941 */ /* 0x000fea0003800200 */
.L_x_25701:
        /* <DEDUP_REMOVED lines=29> */
.L_x_25700:
        /* <DEDUP_REMOVED lines=18> */
.L_x_25706:
[----:B------:R-:W-:Y:S05]  /*1f5f0*/  BSYNC.RECONVERGENT B3 ;  /* 0x0000000000037941 */ /* 0x000fea0003800200 */
.L_x_25705:
        /* <DEDUP_REMOVED lines=29> */
.L_x_25704:
        /* <DEDUP_REMOVED lines=25> */
.L_x_25708:
        /* <DEDUP_REMOVED lines=44> */
.L_x_25707:
        /* <DEDUP_REMOVED lines=54> */
.L_x_25710:
[----:B------:R-:W-:Y:S05]  /*1ff80*/  BSYNC.RECONVERGENT B3 ;  /* 0x0000000000037941 */ /* 0x000fea0003800200 */
.L_x_25709:
        /* <DEDUP_REMOVED lines=29> */
.L_x_25699:
        /* <DEDUP_REMOVED lines=28> */
.L_x_25712:
[----:B------:R-:W-:Y:S05]  /*20320*/  BSYNC.RECONVERGENT B3 ;  /* 0x0000000000037941 */ /* 0x000fea0003800200 */
.L_x_25711:
        /* <DEDUP_REMOVED lines=29> */
.L_x_25698:
        /* <DEDUP_REMOVED lines=44> */
.L_x_25715:
[----:B------:R-:W-:Y:S05]  /*207c0*/  BSYNC.RECONVERGENT B3 ;  /* 0x0000000000037941 */ /* 0x000fea0003800200 */
.L_x_25714:
        /* <DEDUP_REMOVED lines=27> */
.L_x_25713:
        /* <DEDUP_REMOVED lines=14> */
.L_x_25717:
[----:B------:R-:W-:Y:S05]  /*20a60*/  BSYNC.RECONVERGENT B3 ;  /* 0x0000000000037941 */ /* 0x000fea0003800200 */
.L_x_25716:
        /* <DEDUP_REMOVED lines=27> */
.L_x_25697:
        /* <DEDUP_REMOVED lines=33> */
.L_x_25719:
[----:B------:R-:W-:Y:S05]  /*20e30*/  BSYNC.RECONVERGENT B3 ;  /* 0x0000000000037941 */ /* 0x000fea0003800200 */
.L_x_25718:
        /* <DEDUP_REMOVED lines=29> */
.L_x_25696:
        /* <DEDUP_REMOVED lines=29> */
.L_x_25721:
[----:B------:R-:W-:Y:S05]  /*211e0*/  BSYNC.RECONVERGENT B3 ;  /* 0x0000000000037941 */ /* 0x000fea0003800200 */
.L_x_25720:
        /* <DEDUP_REMOVED lines=27> */
.L_x_25703:
[----:B------:R-:W-:Y:S05]  /*213a0*/  BSYNC.RECONVERGENT B2 ;  /* 0x0000000000027941 */ /* 0x000fea0003800200 */
.L_x_25695:
        /* <DEDUP_REMOVED lines=46> */
.L_x_25725:
        /* <DEDUP_REMOVED lines=8> */
.L_x_25724:
[----:B------:R-:W-:-:S04]  /*21710*/  FMUL.RZ R0, R9, 0.15915493667125701904 ;  /* 0x3e22f98309007820 */ /* 0x000fc8000040c000 */
[----:B------:R4:W0:Y:S08]  /*21720*/  MUFU.COS R8, R0 ;  /* 0x0000000000087308 */ /* 0x0008300000000000 */
[----:B------:R4:W0:Y:S01]  /*21730*/  MUFU.SIN R9, R0 ;  /* 0x0000000000097308 */ /* 0x0008220000000400 */
[----:B------:R-:W-:Y:S05]  /*21740*/  BRA `(.L_x_25726) ;  /* 0x0000000000087947 */ /* 0x000fea0003800000 */
.L_x_25723:
[----:B------:R-:W-:-:S06]  /*21750*/  FMUL.FTZ R8, R27, 1.4426950216293334961 ;  /* 0x3fb8aa3b1b087820 */ /* 0x000fcc0000410000 */
[----:B------:R-:W4:Y:S02]  /*21760*/  MUFU.EX2 R8, R8 ;  /* 0x0000000800087308 */ /* 0x000f240000000800 */
.L_x_25726:
[----:B------:R-:W-:Y:S05]  /*21770*/  BSYNC.RECONVERGENT B0 ;  /* 0x0000000000007941 */ /* 0x000fea0003800200 */
.L_x_25722:
        /* <DEDUP_REMOVED lines=68> */
.L_x_25734:
[----:B------:R-:W-:Y:S05]  /*21bc0*/  BSYNC.RECONVERGENT B3 ;  /* 0x0000000000037941 */ /* 0x000fea0003800200 */
.L_x_25733:
        /* <DEDUP_REMOVED lines=29> */
.L_x_25732:
        /* <DEDUP_REMOVED lines=18> */
.L_x_25738:
[----:B------:R-:W-:Y:S05]  /*21ec0*/  BSYNC.RECONVERGENT B3 ;  /* 0x0000000000037941 */ /* 0x000fea0003800200 */
.L_x_25737:
        /* <DEDUP_REMOVED lines=29> */
.L_x_25736:
        /* <DEDUP_REMOVED lines=25> */
.L_x_25740:
        /* <DEDUP_REMOVED lines=44> */
.L_x_25739:
        /* <DEDUP_REMOVED lines=54> */
.L_x_25742:
[----:B------:R-:W-:Y:S05]  /*22850*/  BSYNC.RECONVERGENT B3 ;  /* 0x0000000000037941 */ /* 0x000fea0003800200 */
.L_x_25741:
        /* <DEDUP_REMOVED lines=29> */
.L_x_25731:
        /* <DEDUP_REMOVED lines=28> */
.L_x_25744:
[----:B------:R-:W-:Y:S05]  /*22bf0*/  BSYNC.RECONVERGENT B3 ;  /* 0x0000000000037941 */ /* 0x000fea0003800200 */
.L_x_25743:
        /* <DEDUP_REMOVED lines=29> */
.L_x_25730:
        /* <DEDUP_REMOVED lines=44> */
.L_x_25747:
[----:B------:R-:W-:Y:S05]  /*23090*/  BSYNC.RECONVERGENT B3 ;  /* 0x0000000000037941 */ /* 0x000fea0003800200 */
.L_x_25746:
        /* <DEDUP_REMOVED lines=27> */
.L_x_25745:
        /* <DEDUP_REMOVED lines=14> */
.L_x_25749:
[----:B------:R-:W-:Y:S05]  /*23330*/  BSYNC.RECONVERGENT B3 ;  /* 0x0000000000037941 */ /* 0x000fea0003800200 */
.L_x_25748:
        /* <DEDUP_REMOVED lines=27> */
.L_x_25729:
        /* <DEDUP_REMOVED lines=33> */
.L_x_25751:
[----:B------:R-:W-:Y:S05]  /*23700*/  BSYNC.RECONVERGENT B3 ;  /* 0x0000000000037941 */ /* 0x000fea0003800200 */
.L_x_25750:
        /* <DEDUP_REMOVED lines=29> */
.L_x_25728:
        /* <DEDUP_REMOVED lines=29> */
.L_x_25753:
[----:B------:R-:W-:Y:S05]  /*23ab0*/  BSYNC.RECONVERGENT B3 ;  /* 0x0000000000037941 */ /* 0x000fea0003800200 */
.L_x_25752:
        /* <DEDUP_REMOVED lines=27> */
.L_x_25735:
[----:B------:R-:W-:Y:S05]  /*23c70*/  BSYNC.RECONVERGENT B2 ;  /* 0x0000000000027941 */ /* 0x000fea0003800200 */
.L_x_25727:
        /* <DEDUP_REMOVED lines=46> */
.L_x_25757:
        /* <DEDUP_REMOVED lines=8> */
.L_x_25756:
[----:B------:R-:W-:-:S04]  /*23fe0*/  FMUL.RZ R0, R11, 0.15915493667125701904 ;  /* 0x3e22f9830b007820 */ /* 0x000fc8000040c000 */
[----:B------:R4:W0:Y:S08]  /*23ff0*/  MUFU.COS R10, R0 ;  /* 0x00000000000a7308 */ /* 0x0008300000000000 */
[----:B------:R4:W0:Y:S01]  /*24000*/  MUFU.SIN R11, R0 ;  /* 0x00000000000b7308 */ /* 0x0008220000000400 */
[----:B------:R-:W-:Y:S05]  /*24010*/  BRA `(.L_x_25758) ;  /* 0x0000000000087947 */ /* 0x000fea0003800000 */
.L_x_25755:
[----:B------:R-:W-:-:S06]  /*24020*/  FMUL.FTZ R10, R27, 1.4426950216293334961 ;  /* 0x3fb8aa3b1b0a7820 */ /* 0x000fcc0000410000 */
[----:B------:R-:W4:Y:S02]  /*24030*/  MUFU.EX2 R10, R10 ;  /* 0x0000000a000a7308 */ /* 0x000f240000000800 */
.L_x_25758:
[----:B------:R-:W-:Y:S05]  /*24040*/  BSYNC.RECONVERGENT B0 ;  /* 0x0000000000007941 */ /* 0x000fea0003800200 */
.L_x_25754:
        /* <DEDUP_REMOVED lines=68> */
.L_x_25766:
[----:B------:R-:W-:Y:S05]  /*24490*/  BSYNC.RECONVERGENT B3 ;  /* 0x0000000000037941 */ /* 0x000fea0003800200 */
.L_x_25765:
        /* <DEDUP_REMOVED lines=29> */
.L_x_25764:
        /* <DEDUP_REMOVED lines=18> */
.L_x_25770:
[----:B------:R-:W-:Y:S05]  /*24790*/  BSYNC.RECONVERGENT B3 ;  /* 0x0000000000037941 */ /* 0x000fea0003800200 */
.L_x_25769:
        /* <DEDUP_REMOVED lines=29> */
.L_x_25768:
        /* <DEDUP_REMOVED lines=25> */
.L_x_25772:
        /* <DEDUP_REMOVED lines=44> */
.L_x_25771:
        /* <DEDUP_REMOVED lines=54> */
.L_x_25774:
[----:B------:R-:W-:Y:S05]  /*25120*/  BSYNC.RECONVERGENT B3 ;  /* 0x0000000000037941 */ /* 0x000fea0003800200 */
.L_x_25773:
        /* <DEDUP_REMOVED lines=29> */
.L_x_25763:
        /* <DEDUP_REMOVED lines=28> */
.L_x_25776:
[----:B------:R-:W-:Y:S05]  /*254c0*/  BSYNC.RECONVERGENT B3 ;  /* 0x0000000000037941 */ /* 0x000fea0003800200 */
.L_x_25775:
        /* <DEDUP_REMOVED lines=29> */
.L_x_25762:
        /* <DEDUP_REMOVED lines=44> */
.L_x_25779:
[----:B------:R-:W-:Y:S05]  /*25960*/  BSYNC.RECONVERGENT B3 ;  /* 0x0000000000037941 */ /* 0x000fea0003800200 */
.L_x_25778:
        /* <DEDUP_REMOVED lines=27> */
.L_x_25777:
        /* <DEDUP_REMOVED lines=14> */
.L_x_25781:
[----:B------:R-:W-:Y:S05]  /*25c00*/  BSYNC.RECONVERGENT B3 ;  /* 0x0000000000037941 */ /* 0x000fea0003800200 */
.L_x_25780:
        /* <DEDUP_REMOVED lines=27> */
.L_x_25761:
        /* <DEDUP_REMOVED lines=33> */
.L_x_25783:
[----:B------:R-:W-:Y:S05]  /*25fd0*/  BSYNC.RECONVERGENT B3 ;  /* 0x0000000000037941 */ /* 0x000fea0003800200 */
.L_x_25782:
        /* <DEDUP_REMOVED lines=29> */
.L_x_25760:
        /* <DEDUP_REMOVED lines=29> */
.L_x_25785:
[----:B------:R-:W-:Y:S05]  /*26380*/  BSYNC.RECONVERGENT B3 ;  /* 0x0000000000037941 */ /* 0x000fea0003800200 */
.L_x_25784:
        /* <DEDUP_REMOVED lines=27> */
.L_x_25767:
[----:B------:R-:W-:Y:S05]  /*26540*/  BSYNC.RECONVERGENT B2 ;  /* 0x0000000000027941 */ /* 0x000fea0003800200 */
.L_x_25759:
        /* <DEDUP_REMOVED lines=46> */
.L_x_25789:
        /* <DEDUP_REMOVED lines=8> */
.L_x_25788:
[----:B------:R-:W-:-:S04]  /*268b0*/  FMUL.RZ R0, R13, 0.15915493667125701904 ;  /* 0x3e22f9830d007820 */ /* 0x000fc8000040c000 */
[----:B------:R4:W0:Y:S08]  /*268c0*/  MUFU.COS R12, R0 ;  /* 0x00000000000c7308 */ /* 0x0008300000000000 */
[----:B------:R4:W0:Y:S01]  /*268d0*/  MUFU.SIN R13, R0 ;  /* 0x00000000000d7308 */ /* 0x0008220000000400 */
[----:B------:R-:W-:Y:S05]  /*268e0*/  BRA `(.L_x_25790) ;  /* 0x0000000000087947 */ /* 0x000fea0003800000 */
.L_x_25787:
[----:B------:R-:W-:-:S06]  /*268f0*/  FMUL.FTZ R12, R27, 1.4426950216293334961 ;  /* 0x3fb8aa3b1b0c7820 */ /* 0x000fcc0000410000 */
[----:B------:R-:W4:Y:S02]  /*26900*/  MUFU.EX2 R12, R12 ;  /* 0x0000000c000c7308 */ /* 0x000f240000000800 */
.L_x_25790:
[----:B------:R-:W-:Y:S05]  /*26910*/  BSYNC.RECONVERGENT B0 ;  /* 0x0000000000007941 */ /* 0x000fea0003800200 */
.L_x_25786:
        /* <DEDUP_REMOVED lines=68> */
.L_x_25798:
[----:B------:R-:W-:Y:S05]  /*26d60*/  BSYNC.RECONVERGENT B3 ;  /* 0x0000000000037941 */ /* 0x000fea0003800200 */
.L_x_25797:
        /* <DEDUP_REMOVED lines=29> */
.L_x_25796:
        /* <DEDUP_REMOVED lines=18> */
.L_x_25802:
[----:B------:R-:W-:Y:S05]  /*27060*/  BSYNC.RECONVERGENT B3 ;  /* 0x0000000000037941 */ /* 0x000fea0003800200 */
.L_x_25801:
        /* <DEDUP_REMOVED lines=29> */
.L_x_25800:
        /* <DEDUP_REMOVED lines=25> */
.L_x_25804:
        /* <DEDUP_REMOVED lines=44> */
.L_x_25803:
        /* <DEDUP_REMOVED lines=54> */
.L_x_25806:
[----:B------:R-:W-:Y:S05]  /*279f0*/  BSYNC.RECONVERGENT B3 ;  /* 0x0000000000037941 */ /* 0x000fea0003800200 */
.L_x_25805:
        /* <DEDUP_REMOVED lines=29> */
.L_x_25795:
        /* <DEDUP_REMOVED lines=28> */
.L_x_25808:
[----:B------:R-:W-:Y:S05]  /*27d90*/  BSYNC.RECONVERGENT B3 ;  /* 0x0000000000037941 */ /* 0x000fea0003800200 */
.L_x_25807:
        /* <DEDUP_REMOVED lines=29> */
.L_x_25794:
        /* <DEDUP_REMOVED lines=44> */
.L_x_25811:
[----:B------:R-:W-:Y:S05]  /*28230*/  BSYNC.RECONVERGENT B3 ;  /* 0x0000000000037941 */ /* 0x000fea0003800200 */
.L_x_25810:
        /* <DEDUP_REMOVED lines=27> */
.L_x_25809:
        /* <DEDUP_REMOVED lines=14> */
.L_x_25813:
[----:B------:R-:W-:Y:S05]  /*284d0*/  BSYNC.RECONVERGENT B3 ;  /* 0x0000000000037941 */ /* 0x000fea0003800200 */
.L_x_25812:
        /* <DEDUP_REMOVED lines=27> */
.L_x_25793:
        /* <DEDUP_REMOVED lines=33> */
.L_x_25815:
[----:B------:R-:W-:Y:S05]  /*288a0*/  BSYNC.RECONVERGENT B3 ;  /* 0x0000000000037941 */ /* 0x000fea0003800200 */
.L_x_25814:
        /* <DEDUP_REMOVED lines=29> */
.L_x_25792:
        /* <DEDUP_REMOVED lines=29> */
.L_x_25817:
[----:B------:R-:W-:Y:S05]  /*28c50*/  BSYNC.RECONVERGENT B3 ;  /* 0x0000000000037941 */ /* 0x000fea0003800200 */
.L_x_25816:
        /* <DEDUP_REMOVED lines=27> */
.L_x_25799:
[----:B------:R-:W-:Y:S05]  /*28e10*/  BSYNC.RECONVERGENT B2 ;  /* 0x0000000000027941 */ /* 0x000fea0003800200 */
.L_x_25791:
        /* <DEDUP_REMOVED lines=46> */
.L_x_25821:
        /* <DEDUP_REMOVED lines=8> */
.L_x_25820:
[----:B------:R-:W-:-:S04]  /*29180*/  FMUL.RZ R0, R15, 0.15915493667125701904 ;  /* 0x3e22f9830f007820 */ /* 0x000fc8000040c000 */
[----:B------:R4:W0:Y:S08]  /*29190*/  MUFU.COS R14, R0 ;  /* 0x00000000000e7308 */ /* 0x0008300000000000 */
[----:B------:R4:W0:Y:S01]  /*291a0*/  MUFU.SIN R15, R0 ;  /* 0x00000000000f7308 */ /* 0x0008220000000400 */
[----:B------:R-:W-:Y:S05]  /*291b0*/  BRA `(.L_x_25822) ;  /* 0x0000000000087947 */ /* 0x000fea0003800000 */
.L_x_25819:
[----:B------:R-:W-:-:S06]  /*291c0*/  FMUL.FTZ R14, R27, 1.4426950216293334961 ;  /* 0x3fb8aa3b1b0e7820 */ /* 0x000fcc0000410000 */
[----:B------:R-:W4:Y:S02]  /*291d0*/  MUFU.EX2 R14, R14 ;  /* 0x0000000e000e7308 */ /* 0x000f240000000800 */
.L_x_25822:
[----:B------:R-:W-:Y:S05]  /*291e0*/  BSYNC.RECONVERGENT B0 ;  /* 0x0000000000007941 */ /* 0x000fea0003800200 */
.L_x_25818:
[----:B------:R-:W5:Y:S02]  /*291f0*/  LDCU.64 UR4, c[0x0][0x398] ;  /* 0x00007300ff0477ac */ /* 0x000f640008000a00 */
[----:B-----5:R-:W-:-:S06]  /*29200*/  UIMAD.WIDE.U32 UR4, UR6, 0x8, UR4 ;  /* 0x00000008060478a5 */ /* 0x020fcc000f8e0004 */
[----:B------:R-:W-:Y:S02]  /*29210*/  MOV R2, UR4 ;  /* 0x0000000400027c02 */ /* 0x000fe40008000f00 */
[----:B------:R-:W-:-:S03]  /*29220*/  MOV R3, UR5 ;  /* 0x0000000500037c02 */ /* 0x000fc60008000f00 */
[----:B------:R-:W-:-:S05]  /*29230*/  IMAD.WIDE.U32 R26, R26, 0x10, R2 ;  /* 0x000000101a1a7825 */ /* 0x000fca00078e0002 */
[----:B0123--:R-:W-:Y:S04]  /*29240*/  STG.E.128 desc[UR8][R26.64], R16 ;  /* 0x000000101a007986 */ /* 0x00ffe8000c101d08 */
[----:B------:R-:W-:Y:S04]  /*29250*/  STG.E.128 desc[UR8][R26.64+0x800], R20 ;  /* 0x000800141a007986 */ /* 0x000fe8000c101d08 */
[----:B------:R-:W-:Y:S04]  /*29260*/  STG.E.128 desc[UR8][R26.64+0x1000], R8 ;  /* 0x001000081a007986 */ /* 0x000fe8000c101d08 */
[----:B----4-:R-:W-:Y:S01]  /*29270*/  STG.E.128 desc[UR8][R26.64+0x1800], R12 ;  /* 0x0018000c1a007986 */ /* 0x010fe2000c101d08 */
[----:B------:R-:W-:Y:S05]  /*29280*/  EXIT ;  /* 0x000000000000794d */ /* 0x000fea0003800000 */
        .weak           $__internal_58_$__cuda_sm3x_div_rn_ftz_f32_slowpath
        .type           $__internal_58_$__cuda_sm3x_div_rn_ftz_f32_slowpath,@function
        .size           $__internal_58_$__cuda_sm3x_div_rn_ftz_f32_slowpath,(.L_x_60652 - $__internal_58_$__cuda_sm3x_div_rn_ftz_f32_slowpath)
$__internal_58_$__cuda_sm3x_div_rn_ftz_f32_slowpath:
        /* <DEDUP_REMOVED lines=32> */
.L_x_25825:
[----:B------:R-:W-:Y:S05]  /*29490*/  BSYNC.RELIABLE B1 ;  /* 0x0000000000017941 */ /* 0x000fea0003800100 */
.L_x_25824:
        /* <DEDUP_REMOVED lines=27> */
.L_x_25831:
[----:B------:R-:W-:-:S07]  /*29650*/  LEA R0, R3, R0, 0x17 ;  /* 0x0000000003007211 */ /* 0x000fce00078eb8ff */
.L_x_25832:
[----:B------:R-:W-:Y:S05]  /*29660*/  BSYNC.RECONVERGENT B1 ;  /* 0x0000000000017941 */ /* 0x000fea0003800200 */
.L_x_25830:
[----:B------:R-:W-:Y:S05]  /*29670*/  BRA `(.L_x_25833) ;  /* 0x0000000000207947 */ /* 0x000fea0003800000 */
.L_x_25829:
[----:B------:R-:W-:-:S04]  /*29680*/  LOP3.LUT R25, R0, 0x80000000, R25, 0x48, !PT ;  /* 0x8000000000197812 */ /* 0x000fc800078e4819 */
[----:B------:R-:W-:Y:S01]  /*29690*/  LOP3.LUT R0, R25, 0x7f800000, RZ, 0xfc, !PT ;  /* 0x7f80000019007812 */ /* 0x000fe200078efcff */
[----:B------:R-:W-:Y:S06]  /*296a0*/  BRA `(.L_x_25833) ;  /* 0x0000000000147947 */ /* 0x000fec0003800000 */
.L_x_25828:
[----:B------:R-:W-:Y:S01]  /*296b0*/  LOP3.LUT R0, R0, 0x80000000, R25, 0x48, !PT ;  /* 0x8000000000007812 */ /* 0x000fe200078e4819 */
[----:B------:R-:W-:Y:S06]  /*296c0*/  BRA `(.L_x_25833) ;  /* 0x00000000000c7947 */ /* 0x000fec0003800000 */
.L_x_25827:
[----:B------:R-:W0:Y:S01]  /*296d0*/  MUFU.RSQ R0, -QNAN ;  /* 0xffc0000000007908 */ /* 0x000e220000001400 */
[----:B------:R-:W-:Y:S05]  /*296e0*/  BRA `(.L_x_25833) ;  /* 0x0000000000047947 */ /* 0x000fea0003800000 */
.L_x_25826:
[----:B------:R-:W-:-:S07]  /*296f0*/  FADD.FTZ R0, R25, R0 ;  /* 0x0000000019007221 */ /* 0x000fce0000010000 */
.L_x_25833:
[----:B------:R-:W-:Y:S05]  /*29700*/  BSYNC.RECONVERGENT B0 ;  /* 0x0000000000007941 */ /* 0x000fea0003800200 */
.L_x_25823:
[----:B------:R-:W-:-:S04]  /*29710*/  HFMA2 R3, -RZ, RZ, 0, 0 ;  /* 0x00000000ff037431 */ /* 0x000fc800000001ff */
[----:B0-----:R-:W-:Y:S05]  /*29720*/  RET.REL.NODEC R2 `(_ZN2at6native29vectorized_elementwise_kernelILi2EZZZNS0_50_GLOBAL__N__2680c7bb_12_PowKernel_cu_7dd49032_317024pow_tensor_scalar_kernelERNS_18TensorIteratorBaseERKN3c106ScalarEENKUlvE_clEvENKUlvE0_clEvEUlNS5_7complexIfEEE0_St5arrayIPcLm2EEEEviT0_T1_) ;  /* 0xfffffd6802347950 */ /* 0x001fea0003c3ffff */
.L_x_25834:
        /* <DEDUP_REMOVED lines=13> */
.L_x_60652:


//--------------------- .text._ZN2at6native29vectorized_elementwise_kernelILi4EZZZNS0_50_GLOBAL__N__2680c7bb_12_PowKernel_cu_7dd49032_317024pow_tensor_scalar_kernelERNS_18TensorIteratorBaseERKN3c106ScalarEENKUlvE_clEvENKUlvE0_clEvEUlNS5_7complexIfEEE0_St5arrayIPcLm2EEEEviT0_T1_ --------------------------
	.section	.text._ZN2at6native29vectorized_elementwise_kernelILi4EZZZNS0_50_GLOBAL__N__2680c7bb_12_PowKernel_cu_7dd49032_317024pow_tensor_scalar_kernelERNS_18TensorIteratorBaseERKN3c106ScalarEENKUlvE_clEvENKUlvE0_clEvEUlNS5_7complexIfEEE0_St5arrayIPcLm2EEEEviT0_T1_,"ax",@progbits
	.align	128
        .global         _ZN2at6native29vectorized_elementwise_kernelILi4EZZZNS0_50_GLOBAL__N__2680c7bb_12_PowKernel_cu_7dd49032_317024pow_tensor_scalar_kernelERNS_18TensorIteratorBaseERKN3c106ScalarEENKUlvE_clEvENKUlvE0_clEvEUlNS5_7complexIfEEE0_St5arrayIPcLm2EEEEviT0_T1_
        .type           _ZN2at6native29vectorized_elementwise_kernelILi4EZZZNS0_50_GLOBAL__N__2680c7bb_12_PowKernel_cu_7dd49032_317024pow_tensor_scalar_kernelERNS_18TensorIteratorBaseERKN3c106ScalarEENKUlvE_clEvENKUlvE0_clEvEUlNS5_7complexIfEEE0_St5arrayIPcLm2EEEEviT0_T1_,@function
        .size           _ZN2at6native29vectorized_elementwise_kernelILi4EZZZNS0_50_GLOBAL__N__2680c7bb_12_PowKernel_cu_7dd49032_317024pow_tensor_scalar_kernelERNS_18TensorIteratorBaseERKN3c106ScalarEENKUlvE_clEvENKUlvE0_clEvEUlNS5_7complexIfEEE0_St5arrayIPcLm2EEEEviT0_T1_,(.L_x_60653 - _ZN2at6native29vectorized_elementwise_kernelILi4EZZZNS0_50_GLOBAL__N__2680c7bb_12_PowKernel_cu_7dd49032_317024pow_tensor_scalar_kernelERNS_18TensorIteratorBaseERKN3c106ScalarEENKUlvE_clEvENKUlvE0_clEvEUlNS5_7complexIfEEE0_St5arrayIPcLm2EEEEviT0_T1_)
        .other          _ZN2at6native29vectorized_elementwise_kernelILi4EZZZNS0_50_GLOBAL__N__2680c7bb_12_PowKernel_cu_7dd49032_317024pow_tensor_scalar_kernelERNS_18TensorIteratorBaseERKN3c106ScalarEENKUlvE_clEvENKUlvE0_clEvEUlNS5_7complexIfEEE0_St5arrayIPcLm2EEEEviT0_T1_,@"STO_CUDA_ENTRY STV_DEFAULT"
_ZN2at6native29vectorized_elementwise_kernelILi4EZZZNS0_50_GLOBAL__N__2680c7bb_12_PowKernel_cu_7dd49032_317024pow_tensor_scalar_kernelERNS_18TensorIteratorBaseERKN3c106ScalarEENKUlvE_clEvENKUlvE0_clEvEUlNS5_7complexIfEEE0_St5arrayIPcLm2EEEEviT0_T1_:
.text._ZN2at6native29vectorized_elementwise_kernelILi4EZZZNS0_50_GLOBAL__N__2680c7bb_12_PowKernel_cu_7dd49032_317024pow_tensor_scalar_kernelERNS_18TensorIteratorBaseERKN3c106ScalarEENKUlvE_clEvENKUlvE0_clEvEUlNS5_7complexIfEEE0_St5arrayIPcLm2EEEEviT0_T1_:
        /* <DEDUP_REMOVED lines=101> */
[----:B------:R-:W-:Y:S05]  /*0650*/  CALL.REL.NOINC `($__internal_59_$__cuda_sm3x_div_rn_ftz_f32_slowpath) ;  /* 0x0000028c00447944 */ /* 0x000fea0003c00000 */
.L_x_25841:
[----:B------:R-:W-:Y:S05]  /*0660*/  BSYNC.RECONVERGENT B4 ;  /* 0x0000000000047941 */ /* 0x000fea0003800200 */
.L_x_25840:
        /* <DEDUP_REMOVED lines=28> */
.L_x_25839:
        /* <DEDUP_REMOVED lines=39> */
[----:B------:R-:W-:Y:S05]  /*0aa0*/  CALL.REL.NOINC `($__internal_59_$__cuda_sm3x_div_rn_ftz_f32_slowpath) ;  /* 0x0000028800307944 */ /* 0x000fea0003c00000 */
.L_x_25845:
[----:B------:R-:W-:Y:S05]  /*0ab0*/  BSYNC.RECONVERGENT B4 ;  /* 0x0000000000047941 */ /* 0x000fea0003800200 */
.L_x_25844:
        /* <DEDUP_REMOVED lines=28> */
.L_x_25843:
        /* <DEDUP_REMOVED lines=17> */
[----:B------:R-:W-:Y:S05]  /*0d90*/  CALL.REL.NOINC `($__internal_59_$__cuda_sm3x_div_rn_ftz_f32_slowpath) ;  /* 0x0000028400747944 */ /* 0x000fea0003c00000 */
.L_x_25849:
[----:B------:R-:W-:Y:S05]  /*0da0*/  BSYNC.RECONVERGENT B4 ;  /* 0x0000000000047941 */ /* 0x000fea0003800200 */
.L_x_25848:
        /* <DEDUP_REMOVED lines=26> */
.L_x_25847:
        /* <DEDUP_REMOVED lines=40> */
[----:B------:R-:W-:Y:S05]  /*11d0*/  CALL.REL.NOINC `($__internal_59_$__cuda_sm3x_div_rn_ftz_f32_slowpath) ;  /* 0x0000028000647944 */ /* 0x000fea0003c00000 */
.L_x_25851:
[----:B------:R-:W-:Y:S05]  /*11e0*/  BSYNC.RECONVERGENT B4 ;  /* 0x0000000000047941 */ /* 0x000fea0003800200 */
.L_x_25850:
        /* <DEDUP_REMOVED lines=26> */
.L_x_25846:
        /* <DEDUP_REMOVED lines=32> */
[----:B------:R-:W-:Y:S05]  /*1590*/  CALL.REL.NOINC `($__internal_59_$__cuda_sm3x_div_rn_ftz_f32_slowpath) ;  /* 0x0000027c00747944 */ /* 0x000fea0003c00000 */
.L_x_25854:
[----:B------:R-:W-:Y:S05]  /*15a0*/  BSYNC.RECONVERGENT B4 ;  /* 0x0000000000047941 */ /* 0x000fea0003800200 */
.L_x_25853:
        /* <DEDUP_REMOVED lines=28> */
.L_x_25852:
        /* <DEDUP_REMOVED lines=46> */
[----:B------:R-:W-:Y:S05]  /*1a50*/  CALL.REL.NOINC `($__internal_59_$__cuda_sm3x_div_rn_ftz_f32_slowpath) ;  /* 0x0000027800447944 */ /* 0x000fea0003c00000 */
.L_x_25857:
[----:B------:R-:W-:Y:S05]  /*1a60*/  BSYNC.RECONVERGENT B4 ;  /* 0x0000000000047941 */ /* 0x000fea0003800200 */
.L_x_25856:
        /* <DEDUP_REMOVED lines=28> */
.L_x_25855:
        /* <DEDUP_REMOVED lines=17> */
[----:B------:R-:W-:Y:S05]  /*1d40*/  CALL.REL.NOINC `($__internal_59_$__cuda_sm3x_div_rn_ftz_f32_slowpath) ;  /* 0x0000027400887944 */ /* 0x000fea0003c00000 */
.L_x_25860:
[----:B------:R-:W-:Y:S05]  /*1d50*/  BSYNC.RECONVERGENT B4 ;  /* 0x0000000000047941 */ /* 0x000fea0003800200 */
.L_x_25859:
        /* <DEDUP_REMOVED lines=28> */
.L_x_25858:
        /* <DEDUP_REMOVED lines=25> */
.L_x_25862:
        /* <DEDUP_REMOVED lines=44> */
.L_x_25861:
[----:B------:R-:W-:Y:S01]  /*2370*/  FADD.FTZ R0, R0, -1 ;  /* 0xbf80000000007421 */ /* 0x000fe20000010000 */
[----:B------:R-:W-:Y:S01]  /*2380*/  FCHK P3, R25, R19 ;  /* 0x0000001319007302 */ /* 0x000fe20000060000 */
[----:B------:R-:W-:Y:S01]  /*2390*/  BSSY.RECONVERGENT B4, `(.L_x_25863) ;  /* 0x0000035000047945 */ /* 0x000fe20003800200 */
[----:B------:R-:W-:Y:S01]  /*23a0*/  FSETP.GEU.FTZ.AND P2, PT, |R20|, |R21|, PT ;  /* 0x400000151400720b */ /* 0x000fe20003f5e200 */
        /* <DEDUP_REMOVED lines=8> */
[----:B------:R-:W-:Y:S01]  /*2430*/  FADD.FTZ R28, R28, R5 ;  /* 0x000000051c1c7221 */ /* 0x000fe20000010000 */
[----:B------:R-:W-:-:S03]  /*2440*/  HFMA2 R5, -RZ, RZ, 1.3056640625, -1.8671875 ;  /* 0x3d39bf78ff057431 */ /* 0x000fc600000001ff */
        /* <DEDUP_REMOVED lines=40> */
[----:B------:R-:W-:-:S07]  /*26d0*/  MOV R2, R0 ;  /* 0x0000000000027202 */ /* 0x000fce0000000f00 */
.L_x_25864:
[----:B------:R-:W-:Y:S05]  /*26e0*/  BSYNC.RECONVERGENT B4 ;  /* 0x0000000000047941 */ /* 0x000fea0003800200 */
.L_x_25863:
        /* <DEDUP_REMOVED lines=27> */
.L_x_25842:
[----:B------:R-:W-:Y:S05]  /*28a0*/  BSYNC.RECONVERGENT B2 ;  /* 0x0000000000027941 */ /* 0x000fea0003800200 */
.L_x_25838:
        /* <DEDUP_REMOVED lines=24> */
.L_x_25865:
        /* <DEDUP_REMOVED lines=27> */
.L_x_25866:
[----:B--2---:R-:W-:Y:S01]  /*2be0*/  FMUL.RZ R0, R19, 0.15915493667125701904 ;  /* 0x3e22f98313007820 */ /* 0x004fe2000040c000 */
[----:B------:R-:W-:-:S03]  /*2bf0*/  FMUL.FTZ R3, R3, 1.4426950216293334961 ;  /* 0x3fb8aa3b03037820 */ /* 0x000fc60000410000 */
[----:B---3--:R-:W0:Y:S08]  /*2c00*/  MUFU.COS R18, R0 ;  /* 0x0000000000127308 */ /* 0x008e300000000000 */
[----:B------:R-:W1:Y:S08]  /*2c10*/  MUFU.SIN R2, R0 ;  /* 0x0000000000027308 */ /* 0x000e700000000400 */
[----:B------:R-:W0:Y:S02]  /*2c20*/  MUFU.EX2 R3, R3 ;  /* 0x0000000300037308 */ /* 0x000e240000000800 */
[C---:B0-----:R-:W-:Y:S01]  /*2c30*/  FMUL.FTZ R18, R3.reuse, R18 ;  /* 0x0000001203127220 */ /* 0x041fe20000410000 */
[----:B-1----:R-:W-:-:S07]  /*2c40*/  FMUL.FTZ R19, R3, R2 ;  /* 0x0000000203137220 */ /* 0x002fce0000410000 */
.L_x_25837:
[----:B------:R-:W-:Y:S05]  /*2c50*/  BSYNC.RECONVERGENT B3 ;  /* 0x0000000000037941 */ /* 0x000fea0003800200 */
.L_x_25836:
        /* <DEDUP_REMOVED lines=71> */
[----:B0-23--:R-:W-:Y:S05]  /*30d0*/  CALL.REL.NOINC `($__internal_59_$__cuda_sm3x_div_rn_ftz_f32_slowpath) ;  /* 0x0000026000a47944 */ /* 0x00dfea0003c00000 */
.L_x_25876:
[----:B------:R-:W-:Y:S05]  /*30e0*/  BSYNC.RECONVERGENT B4 ;  /* 0x0000000000047941 */ /* 0x000fea0003800200 */
.L_x_25875:
        /* <DEDUP_REMOVED lines=28> */
.L_x_25874:
        /* <DEDUP_REMOVED lines=17> */
[----:B0-23--:R-:W-:Y:S05]  /*33c0*/  CALL.REL.NOINC `($__internal_59_$__cuda_sm3x_div_rn_ftz_f32_slowpath) ;  /* 0x0000025c00e87944 */ /* 0x00dfea0003c00000 */
.L_x_25880:
[----:B------:R-:W-:Y:S05]  /*33d0*/  BSYNC.RECONVERGENT B4 ;  /* 0x0000000000047941 */ /* 0x000fea0003800200 */
.L_x_25879:
        /* <DEDUP_REMOVED lines=28> */
.L_x_25878:
        /* <DEDUP_REMOVED lines=25> */
.L_x_25882:
[----:B------:R-:W-:-:S04]  /*3730*/  FSETP.GEU.FTZ.AND P3, PT, R0, R3, PT ;  /* 0x000000030000720b */ /* 0x000fc80003f7e000 */
[----:B------:R-:W-:Y:S02]  /*3740*/  FSEL R33, R3, R0, P3 ;  /* 0x0000000003217208 */ /* 0x000fe40001800000 */
[----:B------:R-:W-:Y:S02]  /*3750*/  FSEL R0, R0, R3, P3 ;  /* 0x0000000300007208 */ /* 0x000fe40001800000 */
[CC--:B------:R-:W-:Y:S02]  /*3760*/  FSETP.GEU.FTZ.AND P4, PT, R33.reuse, R4.reuse, PT ;  /* 0x000000042100720b */ /* 0x0c0fe40003f9e000 */
[----:B------:R-:W-:Y:S02]  /*3770*/  P2R R36, PR, RZ, 0x8 ;  /* 0x00000008ff247803 */ /* 0x000fe40000000000 */
[----:B------:R-:W-:Y:S02]  /*3780*/  FSEL R35, R4, R33, P4 ;  /* 0x0000002104237208 */ /* 0x000fe40002000000 */
[----:B------:R-:W-:-:S02]  /*3790*/  FSEL R3, R33, R4, P4 ;  /* 0x0000000421037208 */ /* 0x000fc40002000000 */
        /* <DEDUP_REMOVED lines=31> */
[----:B------:R-:W-:Y:S02]  /*3990*/  FSEL R7, R7, R34, P1 ;  /* 0x0000002207077208 */ /* 0x000fe40000800000 */
[----:B------:R-:W-:-:S13]  /*39a0*/  PLOP3.LUT P5, PT, P5, P4, P3, 0x80, 0x0 ;  /* 0x000000000000781c */ /* 0x000fda0002fa9030 */
[----:B------:R-:W-:Y:S05]  /*39b0*/  @!P5 BRA `(.L_x_25882) ;  /* 0xfffffffc005cd947 */ /* 0x000fea000383ffff */
[----:B------:R-:W-:Y:S05]  /*39c0*/  BSYNC.RECONVERGENT B0 ;  /* 0x0000000000007941 */ /* 0x000fea0003800200 */
.L_x_25881:
        /* <DEDUP_REMOVED lines=53> */
[----:B0-23--:R-:W-:Y:S05]  /*3d20*/  CALL.REL.NOINC `($__internal_59_$__cuda_sm3x_div_rn_ftz_f32_slowpath) ;  /* 0x0000025400907944 */ /* 0x00dfea0003c00000 */
[----:B------:R-:W-:-:S07]  /*3d30*/  MOV R2, R0 ;  /* 0x0000000000027202 */ /* 0x000fce0000000f00 */
.L_x_25884:
[----:B------:R-:W-:Y:S05]  /*3d40*/  BSYNC.RECONVERGENT B4 ;  /* 0x0000000000047941 */ /* 0x000fea0003800200 */
.L_x_25883:
        /* <DEDUP_REMOVED lines=28> */
.L_x_25873:
        /* <DEDUP_REMOVED lines=27> */
[----:B0-23--:R-:W-:Y:S05]  /*40c0*/  CALL.REL.NOINC `($__internal_59_$__cuda_sm3x_div_rn_ftz_f32_slowpath) ;  /* 0x0000025000a87944 */ /* 0x00dfea0003c00000 */
.L_x_25886:
[----:B------:R-:W-:Y:S05]  /*40d0*/  BSYNC.RECONVERGENT B4 ;  /* 0x0000000000047941 */ /* 0x000fea0003800200 */
.L_x_25885:
        /* <DEDUP_REMOVED lines=28> */
.L_x_25872:
        /* <DEDUP_REMOVED lines=43> */
[----:B0-23--:R-:W-:Y:S05]  /*4550*/  CALL.REL.NOINC `($__internal_59_$__cuda_sm3x_div_rn_ftz_f32_slowpath) ;  /* 0x0000024c00847944 */ /* 0x00dfea0003c00000 */
.L_x_25889:
[----:B------:R-:W-:Y:S05]  /*4560*/  BSYNC.RECONVERGENT B4 ;  /* 0x0000000000047941 */ /* 0x000fea0003800200 */
.L_x_25888:
        /* <DEDUP_REMOVED lines=26> */
.L_x_25887:
        /* <DEDUP_REMOVED lines=13> */
[----:B0-23--:R-:W-:Y:S05]  /*47e0*/  CALL.REL.NOINC `($__internal_59_$__cuda_sm3x_div_rn_ftz_f32_slowpath) ;  /* 0x0000024800e07944 */ /* 0x00dfea0003c00000 */
.L_x_25891:
[----:B------:R-:W-:Y:S05]  /*47f0*/  BSYNC.RECONVERGENT B4 ;  /* 0x0000000000047941 */ /* 0x000fea0003800200 */
.L_x_25890:
        /* <DEDUP_REMOVED lines=26> */
.L_x_25871:
        /* <DEDUP_REMOVED lines=32> */
[----:B0-23--:R-:W-:Y:S05]  /*4ba0*/  CALL.REL.NOINC `($__internal_59_$__cuda_sm3x_div_rn_ftz_f32_slowpath) ;  /* 0x0000024400f07944 */ /* 0x00dfea0003c00000 */
.L_x_25893:
[----:B------:R-:W-:Y:S05]  /*4bb0*/  BSYNC.RECONVERGENT B4 ;  /* 0x0000000000047941 */ /* 0x000fea0003800200 */
.L_x_25892:
        /* <DEDUP_REMOVED lines=28> */
.L_x_25870:
        /* <DEDUP_REMOVED lines=28> */
[----:B0-23--:R-:W-:Y:S05]  /*4f40*/  CALL.REL.NOINC `($__internal_59_$__cuda_sm3x_div_rn_ftz_f32_slowpath) ;  /* 0x0000024400087944 */ /* 0x00dfea0003c00000 */
.L_x_25895:
[----:B------:R-:W-:Y:S05]  /*4f50*/  BSYNC.RECONVERGENT B4 ;  /* 0x0000000000047941 */ /* 0x000fea0003800200 */
.L_x_25894:
        /* <DEDUP_REMOVED lines=27> */
.L_x_25877:
[----:B------:R-:W-:Y:S05]  /*5110*/  BSYNC.RECONVERGENT B2 ;  /* 0x0000000000027941 */ /* 0x000fea0003800200 */
.L_x_25869:
        /* <DEDUP_REMOVED lines=45> */
.L_x_25898:
        /* <DEDUP_REMOVED lines=8> */
.L_x_25897:
[----:B------:R-:W-:-:S04]  /*5470*/  FMUL.RZ R0, R21, 0.15915493667125701904 ;  /* 0x3e22f98315007820 */ /* 0x000fc8000040c000 */
[----:B------:R1:W4:Y:S08]  /*5480*/  MUFU.COS R20, R0 ;  /* 0x0000000000147308 */ /* 0x0003300000000000 */
[----:B------:R1:W0:Y:S01]  /*5490*/  MUFU.SIN R21, R0 ;  /* 0x0000000000157308 */ /* 0x0002220000000400 */
[----:B------:R-:W-:Y:S05]  /*54a0*/  BRA `(.L_x_25868) ;  /* 0x0000000000087947 */ /* 0x000fea0003800000 */
.L_x_25896:
[----:B------:R-:W-:-:S04]  /*54b0*/  FMUL.FTZ R4, R4, 1.4426950216293334961 ;  /* 0x3fb8aa3b04047820 */ /* 0x000fc80000410000 */
[----:B------:R4:W1:Y:S03]  /*54c0*/  MUFU.EX2 R20, R4 ;  /* 0x0000000400147308 */ /* 0x0008660000000800 */
.L_x_25868:
[----:B------:R-:W-:Y:S05]  /*54d0*/  BSYNC.RECONVERGENT B3 ;  /* 0x0000000000037941 */ /* 0x000fea0003800200 */
.L_x_25867:
        /* <DEDUP_REMOVED lines=72> */
.L_x_25908:
[----:B------:R-:W-:Y:S05]  /*5960*/  BSYNC.RECONVERGENT B4 ;  /* 0x0000000000047941 */ /* 0x000fea0003800200 */
.L_x_25907:
        /* <DEDUP_REMOVED lines=28> */
.L_x_25906:
        /* <DEDUP_REMOVED lines=17> */
[----:B--23--:R-:W-:Y:S05]  /*5c40*/  CALL.REL.NOINC `($__internal_59_$__cuda_sm3x_div_rn_ftz_f32_slowpath) ;  /* 0x0000023400c87944 */ /* 0x00cfea0003c00000 */
.L_x_25912:
[----:B------:R-:W-:Y:S05]  /*5c50*/  BSYNC.RECONVERGENT B4 ;  /* 0x0000000000047941 */ /* 0x000fea0003800200 */
.L_x_25911:
        /* <DEDUP_REMOVED lines=28> */
.L_x_25910:
        /* <DEDUP_REMOVED lines=25> */
.L_x_25914:
        /* <DEDUP_REMOVED lines=42> */
.L_x_25913:
        /* <DEDUP_REMOVED lines=55> */
.L_x_25916:
[----:B------:R-:W-:Y:S05]  /*65c0*/  BSYNC.RECONVERGENT B4 ;  /* 0x0000000000047941 */ /* 0x000fea0003800200 */
.L_x_25915:
        /* <DEDUP_REMOVED lines=28> */
.L_x_25905:
        /* <DEDUP_REMOVED lines=28> */
.L_x_25918:
[----:B------:R-:W-:Y:S05]  /*6950*/  BSYNC.RECONVERGENT B4 ;  /* 0x0000000000047941 */ /* 0x000fea0003800200 */
.L_x_25917:
        /* <DEDUP_REMOVED lines=28> */
.L_x_25904:
        /* <DEDUP_REMOVED lines=43> */
[----:B0-23--:R-:W-:Y:S05]  /*6dd0*/  CALL.REL.NOINC `($__internal_59_$__cuda_sm3x_div_rn_ftz_f32_slowpath) ;  /* 0x0000022400647944 */ /* 0x00dfea0003c00000 */
.L_x_25921:
[----:B------:R-:W-:Y:S05]  /*6de0*/  BSYNC.RECONVERGENT B4 ;  /* 0x0000000000047941 */ /* 0x000fea0003800200 */
.L_x_25920:
        /* <DEDUP_REMOVED lines=26> */
.L_x_25919:
        /* <DEDUP_REMOVED lines=13> */
[----:B0-234-:R-:W-:Y:S05]  /*7060*/  CALL.REL.NOINC `($__internal_59_$__cuda_sm3x_div_rn_ftz_f32_slowpath) ;  /* 0x0000022000c07944 */ /* 0x01dfea0003c00000 */
.L_x_25923:
[----:B------:R-:W-:Y:S05]  /*7070*/  BSYNC.RECONVERGENT B4 ;  /* 0x0000000000047941 */ /* 0x000fea0003800200 */
.L_x_25922:
        /* <DEDUP_REMOVED lines=26> */
.L_x_25903:
        /* <DEDUP_REMOVED lines=33> */
.L_x_25925:
[----:B------:R-:W-:Y:S05]  /*7430*/  BSYNC.RECONVERGENT B4 ;  /* 0x0000000000047941 */ /* 0x000fea0003800200 */
.L_x_25924:
        /* <DEDUP_REMOVED lines=28> */
.L_x_25902:
        /* <DEDUP_REMOVED lines=29> */
.L_x_25927:
[----:B------:R-:W-:Y:S05]  /*77d0*/  BSYNC.RECONVERGENT B4 ;  /* 0x0000000000047941 */ /* 0x000fea0003800200 */
.L_x_25926:
        /* <DEDUP_REMOVED lines=27> */
.L_x_25909:
[----:B------:R-:W-:Y:S05]  /*7990*/  BSYNC.RECONVERGENT B2 ;  /* 0x0000000000027941 */ /* 0x000fea0003800200 */
.L_x_25901:
        /* <DEDUP_REMOVED lines=45> */
.L_x_25930:
        /* <DEDUP_REMOVED lines=8> */
.L_x_25929:
[----:B------:R-:W-:-:S04]  /*7cf0*/  FMUL.RZ R0, R23, 0.15915493667125701904 ;  /* 0x3e22f98317007820 */ /* 0x000fc8000040c000 */
[----:B------:R1:W4:Y:S08]  /*7d00*/  MUFU.COS R22, R0 ;  /* 0x0000000000167308 */ /* 0x0003300000000000 */
[----:B------:R1:W0:Y:S01]  /*7d10*/  MUFU.SIN R23, R0 ;  /* 0x0000000000177308 */ /* 0x0002220000000400 */
[----:B------:R-:W-:Y:S05]  /*7d20*/  BRA `(.L_x_25900) ;  /* 0x0000000000087947 */ /* 0x000fea0003800000 */
.L_x_25928:
[----:B------:R-:W-:-:S04]  /*7d30*/  FMUL.FTZ R4, R4, 1.4426950216293334961 ;  /* 0x3fb8aa3b04047820 */ /* 0x000fc80000410000 */
[----:B------:R1:W4:Y:S03]  /*7d40*/  MUFU.EX2 R22, R4 ;  /* 0x0000000400167308 */ /* 0x0003260000000800 */
.L_x_25900:
[----:B------:R-:W-:Y:S05]  /*7d50*/  BSYNC.RECONVERGENT B3 ;  /* 0x0000000000037941 */ /* 0x000fea0003800200 */
.L_x_25899:
        /* <DEDUP_REMOVED lines=72> */
.L_x_25940:
[----:B------:R-:W-:Y:S05]  /*81e0*/  BSYNC.RECONVERGENT B4 ;  /* 0x0000000000047941 */ /* 0x000fea0003800200 */
.L_x_25939:
        /* <DEDUP_REMOVED lines=28> */
.L_x_25938:
        /* <DEDUP_REMOVED lines=18> */
.L_x_25944:
[----:B------:R-:W-:Y:S05]  /*84d0*/  BSYNC.RECONVERGENT B4 ;  /* 0x0000000000047941 */ /* 0x000fea0003800200 */
.L_x_25943:
        /* <DEDUP_REMOVED lines=28> */
.L_x_25942:
        /* <DEDUP_REMOVED lines=25> */
.L_x_25946:
        /* <DEDUP_REMOVED lines=42> */
.L_x_25945:
        /* <DEDUP_REMOVED lines=55> */
.L_x_25948:
[----:B------:R-:W-:Y:S05]  /*8e40*/  BSYNC.RECONVERGENT B4 ;  /* 0x0000000000047941 */ /* 0x000fea0003800200 */
.L_x_25947:
        /* <DEDUP_REMOVED lines=28> */
.L_x_25937:
        /* <DEDUP_REMOVED lines=28> */
.L_x_25950:
[----:B------:R-:W-:Y:S05]  /*91d0*/  BSYNC.RECONVERGENT B4 ;  /* 0x0000000000047941 */ /* 0x000fea0003800200 */
.L_x_25949:
        /* <DEDUP_REMOVED lines=28> */
.L_x_25936:
        /* <DEDUP_REMOVED lines=44> */
.L_x_25953:
[----:B------:R-:W-:Y:S05]  /*9660*/  BSYNC.RECONVERGENT B4 ;  /* 0x0000000000047941 */ /* 0x000fea0003800200 */
.L_x_25952:
        /* <DEDUP_REMOVED lines=26> */
.L_x_25951:
        /* <DEDUP_REMOVED lines=14> */
.L_x_25955:
[----:B------:R-:W-:Y:S05]  /*98f0*/  BSYNC.RECONVERGENT B4 ;  /* 0x0000000000047941 */ /* 0x000fea0003800200 */
.L_x_25954:
        /* <DEDUP_REMOVED lines=26> */
.L_x_25935:
        /* <DEDUP_REMOVED lines=33> */
.L_x_25957:
[----:B------:R-:W-:Y:S05]  /*9cb0*/  BSYNC.RECONVERGENT B4 ;  /* 0x0000000000047941 */ /* 0x000fea0003800200 */
.L_x_25956:
        /* <DEDUP_REMOVED lines=28> */
.L_x_25934:
        /* <DEDUP_REMOVED lines=29> */
.L_x_25959:
[----:B------:R-:W-:Y:S05]  /*a050*/  BSYNC.RECONVERGENT B4 ;  /* 0x0000000000047941 */ /* 0x000fea0003800200 */
.L_x_25958:
        /* <DEDUP_REMOVED lines=27> */
.L_x_25941:
[----:B------:R-:W-:Y:S05]  /*a210*/  BSYNC.RECONVERGENT B2 ;  /* 0x0000000000027941 */ /* 0x000fea0003800200 */
.L_x_25933:
        /* <DEDUP_REMOVED lines=45> */
.L_x_25962:
        /* <DEDUP_REMOVED lines=8> */
.L_x_25961:
[----:B------:R-:W-:-:S04]  /*a570*/  FMUL.RZ R0, R27, 0.15915493667125701904 ;  /* 0x3e22f9831b007820 */ /* 0x000fc8000040c000 */
[----:B------:R1:W4:Y:S08]  /*a580*/  MUFU.COS R26, R0 ;  /* 0x00000000001a7308 */ /* 0x0003300000000000 */
[----:B------:R1:W0:Y:S01]  /*a590*/  MUFU.SIN R27, R0 ;  /* 0x00000000001b7308 */ /* 0x0002220000000400 */
[----:B------:R-:W-:Y:S05]  /*a5a0*/  BRA `(.L_x_25932) ;  /* 0x0000000000087947 */ /* 0x000fea0003800000 */
.L_x_25960:
[----:B------:R-:W-:-:S04]  /*a5b0*/  FMUL.FTZ R4, R4, 1.4426950216293334961 ;  /* 0x3fb8aa3b04047820 */ /* 0x000fc80000410000 */
[----:B------:R1:W4:Y:S03]  /*a5c0*/  MUFU.EX2 R26, R4 ;  /* 0x00000004001a7308 */ /* 0x0003260000000800 */
.L_x_25932:
[----:B------:R-:W-:Y:S05]  /*a5d0*/  BSYNC.RECONVERGENT B3 ;  /* 0x0000000000037941 */ /* 0x000fea0003800200 */
.L_x_25931:
        /* <DEDUP_REMOVED lines=72> */
.L_x_25972:
[----:B------:R-:W-:Y:S05]  /*aa60*/  BSYNC.RECONVERGENT B4 ;  /* 0x0000000000047941 */ /* 0x000fea0003800200 */
.L_x_25971:
        /* <DEDUP_REMOVED lines=28> */
.L_x_25970:
        /* <DEDUP_REMOVED lines=18> */
.L_x_25976:
[----:B------:R-:W-:Y:S05]  /*ad50*/  BSYNC.RECONVERGENT B4 ;  /* 0x0000000000047941 */ /* 0x000fea0003800200 */
.L_x_25975:
        /* <DEDUP_REMOVED lines=28> */
.L_x_25974:
        /* <DEDUP_REMOVED lines=25> */
.L_x_25978:
        /* <DEDUP_REMOVED lines=42> */
.L_x_25977:
        /* <DEDUP_REMOVED lines=55> */
.L_x_25980:
[----:B------:R-:W-:Y:S05]  /*b6c0*/  BSYNC.RECONVERGENT B4 ;  /* 0x0000000000047941 */ /* 0x000fea0003800200 */
.L_x_25979:
        /* <DEDUP_REMOVED lines=28> */
.L_x_25969:
        /* <DEDUP_REMOVED lines=28> */
.L_x_25982:
[----:B------:R-:W-:Y:S05]  /*ba50*/  BSYNC.RECONVERGENT B4 ;  /* 0x0000000000047941 */ /* 0x000fea0003800200 */
.L_x_25981:
        /* <DEDUP_REMOVED lines=28> */
.L_x_25968:
        /* <DEDUP_REMOVED lines=44> */
.L_x_25985:
[----:B------:R-:W-:Y:S05]  /*bee0*/  BSYNC.RECONVERGENT B4 ;  /* 0x0000000000047941 */ /* 0x000fea0003800200 */
.L_x_25984:
        /* <DEDUP_REMOVED lines=26> */
.L_x_25983:
        /* <DEDUP_REMOVED lines=14> */
.L_x_25987:
[----:B------:R-:W-:Y:S05]  /*c170*/  BSYNC.RECONVERGENT B4 ;  /* 0x0000000000047941 */ /* 0x000fea0003800200 */
.L_x_25986:
        /* <DEDUP_REMOVED lines=26> */
.L_x_25967:
        /* <DEDUP_REMOVED lines=33> */
.L_x_25989:
[----:B------:R-:W-:Y:S05]  /*c530*/  BSYNC.RECONVERGENT B4 ;  /* 0x0000000000047941 */ /* 0x000fea0003800200 */
.L_x_25988:
        /* <DEDUP_REMOVED lines=28> */
.L_x_25966:
        /* <DEDUP_REMOVED lines=29> */
.L_x_25991:
[----:B------:R-:W-:Y:S05]  /*c8d0*/  BSYNC.RECONVERGENT B4 ;  /* 0x0000000000047941 */ /* 0x000fea0003800200 */
.L_x_25990:
        /* <DEDUP_REMOVED lines=27> */
.L_x_25973:
[----:B------:R-:W-:Y:S05]  /*ca90*/  BSYNC.RECONVERGENT B2 ;  /* 0x0000000000027941 */ /* 0x000fea0003800200 */
.L_x_25965:
        /* <DEDUP_REMOVED lines=45> */
.L_x_25994:
        /* <DEDUP_REMOVED lines=8> */
.L_x_25993:
[----:B------:R-:W-:-:S04]  /*cdf0*/  FMUL.RZ R0, R9, 0.15915493667125701904 ;  /* 0x3e22f98309007820 */ /* 0x000fc8000040c000 */
[----:B------:R1:W4:Y:S08]  /*ce00*/  MUFU.COS R8, R0 ;  /* 0x0000000000087308 */ /* 0x0003300000000000 */
[----:B------:R1:W0:Y:S01]  /*ce10*/  MUFU.SIN R9, R0 ;  /* 0x0000000000097308 */ /* 0x0002220000000400 */
[----:B------:R-:W-:Y:S05]  /*ce20*/  BRA `(.L_x_25964) ;  /* 0x0000000000087947 */ /* 0x000fea0003800000 */
.L_x_25992:
[----:B------:R-:W-:-:S04]  /*ce30*/  FMUL.FTZ R4, R4, 1.4426950216293334961 ;  /* 0x3fb8aa3b04047820 */ /* 0x000fc80000410000 */
[----:B------:R1:W4:Y:S03]  /*ce40*/  MUFU.EX2 R8, R4 ;  /* 0x0000000400087308 */ /* 0x0003260000000800 */
.L_x_25964:
[----:B------:R-:W-:Y:S05]  /*ce50*/  BSYNC.RECONVERGENT B3 ;  /* 0x0000000000037941 */ /* 0x000fea0003800200 */
.L_x_25963:
        /* <DEDUP_REMOVED lines=72> */
.L_x_26004:
[----:B------:R-:W-:Y:S05]  /*d2e0*/  BSYNC.RECONVERGENT B4 ;  /* 0x0000000000047941 */ /* 0x000fea0003800200 */
.L_x_26003:
        /* <DEDUP_REMOVED lines=28> */
.L_x_26002:
        /* <DEDUP_REMOVED lines=18> */
.L_x_26008:
[----:B------:R-:W-:Y:S05]  /*d5d0*/  BSYNC.RECONVERGENT B4 ;  /* 0x0000000000047941 */ /* 0x000fea0003800200 */
.L_x_26007:
        /* <DEDUP_REMOVED lines=28> */
.L_x_26006:
        /* <DEDUP_REMOVED lines=25> */
.L_x_26010:
        /* <DEDUP_REMOVED lines=42> */
.L_x_26009:
        /* <DEDUP_REMOVED lines=55> */
.L_x_26012:
[----:B------:R-:W-:Y:S05]  /*df40*/  BSYNC.RECONVERGENT B4 ;  /* 0x0000000000047941 */ /* 0x000fea0003800200 */
.L_x_26011:
        /* <DEDUP_REMOVED lines=28> */
.L_x_26001:
        /* <DEDUP_REMOVED lines=28> */
.L_x_26014:
[----:B------:R-:W-:Y:S05]  /*e2d0*/  BSYNC.RECONVERGENT B4 ;  /* 0x0000000000047941 */ /* 0x000fea0003800200 */
.L_x_26013:
        /* <DEDUP_REMOVED lines=28> */
.L_x_26000:
        /* <DEDUP_REMOVED lines=44> */
.L_x_26017:
[----:B------:R-:W-:Y:S05]  /*e760*/  BSYNC.RECONVERGENT B4 ;  /* 0x0000000000047941 */ /* 0x000fea0003800200 */
.L_x_26016:
        /* <DEDUP_REMOVED lines=26> */
.L_x_26015:
        /* <DEDUP_REMOVED lines=14> */
.L_x_26019:
[----:B------:R-:W-:Y:S05]  /*e9f0*/  BSYNC.RECONVERGENT B4 ;  /* 0x0000000000047941 */ /* 0x000fea0003800200 */
.L_x_26018:
        /* <DEDUP_REMOVED lines=26> */
.L_x_25999:
        /* <DEDUP_REMOVED lines=33> */
.L_x_26021:
[----:B------:R-:W-:Y:S05]  /*edb0*/  BSYNC.RECONVERGENT B4 ;  /* 0x0000000000047941 */ /* 0x000fea0003800200 */
.L_x_26020:
        /* <DEDUP_REMOVED lines=28> */
.L_x_25998:
        /* <DEDUP_REMOVED lines=29> */
.L_x_26023:
[----:B------:R-:W-:Y:S05]  /*f150*/  BSYNC.RECONVERGENT B4 ;  /* 0x0000000000047941 */ /* 0x000fea0003800200 */
.L_x_26022:
        /* <DEDUP_REMOVED lines=27> */
.L_x_26005:
[----:B------:R-:W-:Y:S05]  /*f310*/  BSYNC.RECONVERGENT B2 ;  /* 0x0000000000027941 */ /* 0x000fea0003800200 */
.L_x_25997:
        /* <DEDUP_REMOVED lines=45> */
.L_x_26026:
        /* <DEDUP_REMOVED lines=8> */
.L_x_26025:
[----:B------:R-:W-:-:S04]  /*f670*/  FMUL.RZ R0, R11, 0.15915493667125701904 ;  /* 0x3e22f9830b007820 */ /* 0x000fc8000040c000 */
[----:B------:R1:W4:Y:S08]  /*f680*/  MUFU.COS R10, R0 ;  /* 0x00000000000a7308 */ /* 0x0003300000000000 */
[----:B------:R1:W0:Y:S01]  /*f690*/  MUFU.SIN R11, R0 ;  /* 0x00000000000b7308 */ /* 0x0002220000000400 */
[----:B------:R-:W-:Y:S05]  /*f6a0*/  BRA `(.L_x_25996) ;  /* 0x0000000000087947 */ /* 0x000fea0003800000 */
.L_x_26024:
[----:B------:R-:W-:-:S04]  /*f6b0*/  FMUL.FTZ R4, R4, 1.4426950216293334961 ;  /* 0x3fb8aa3b04047820 */ /* 0x000fc80000410000 */
[----:B------:R1:W4:Y:S03]  /*f6c0*/  MUFU.EX2 R10, R4 ;  /* 0x00000004000a7308 */ /* 0x0003260000000800 */
.L_x_25996:
[----:B------:R-:W-:Y:S05]  /*f6d0*/  BSYNC.RECONVERGENT B3 ;  /* 0x0000000000037941 */ /* 0x000fea0003800200 */
.L_x_25995:
        /* <DEDUP_REMOVED lines=72> */
.L_x_26036:
[----:B------:R-:W-:Y:S05]  /*fb60*/  BSYNC.RECONVERGENT B4 ;  /* 0x0000000000047941 */ /* 0x000fea0003800200 */
.L_x_26035:
        /* <DEDUP_REMOVED lines=28> */
.L_x_26034:
        /* <DEDUP_REMOVED lines=18> */
.L_x_26040:
[----:B------:R-:W-:Y:S05]  /*fe50*/  BSYNC.RECONVERGENT B4 ;  /* 0x0000000000047941 */ /* 0x000fea0003800200 */
.L_x_26039:
        /* <DEDUP_REMOVED lines=28> */
.L_x_26038:
        /* <DEDUP_REMOVED lines=25> */
.L_x_26042:
        /* <DEDUP_REMOVED lines=42> */
.L_x_26041:
        /* <DEDUP_REMOVED lines=55> */
.L_x_26044:
[----:B------:R-:W-:Y:S05]  /*107c0*/  BSYNC.RECONVERGENT B4 ;  /* 0x0000000000047941 */ /* 0x000fea0003800200 */
.L_x_26043:
        /* <DEDUP_REMOVED lines=28> */
.L_x_26033:
        /* <DEDUP_REMOVED lines=28> */
.L_x_26046:
[----:B------:R-:W-:Y:S05]  /*10b50*/  BSYNC.RECONVERGENT B4 ;  /* 0x0000000000047941 */ /* 0x000fea0003800200 */
.L_x_26045:
        /* <DEDUP_REMOVED lines=28> */
.L_x_26032:
        /* <DEDUP_REMOVED lines=44> */
.L_x_26049:
[----:B------:R-:W-:Y:S05]  /*10fe0*/  BSYNC.RECONVERGENT B4 ;  /* 0x0000000000047941 */ /* 0x000fea0003800200 */
.L_x_26048:
        /* <DEDUP_REMOVED lines=26> */
.L_x_26047:
        /* <DEDUP_REMOVED lines=14> */
.L_x_26051:
[----:B------:R-:W-:Y:S05]  /*11270*/  BSYNC.RECONVERGENT B4 ;  /* 0x0000000000047941 */ /* 0x000fea0003800200 */
.L_x_26050:
        /* <DEDUP_REMOVED lines=26> */
.L_x_26031:
        /* <DEDUP_REMOVED lines=33> */
.L_x_26053:
[----:B------:R-:W-:Y:S05]  /*11630*/  BSYNC.RECONVERGENT B4 ;  /* 0x0000000000047941 */ /* 0x000fea0003800200 */
.L_x_26052:
        /* <DEDUP_REMOVED lines=28> */
.L_x_26030:
        /* <DEDUP_REMOVED lines=29> */
.L_x_26055:
[----:B------:R-:W-:Y:S05]  /*119d0*/  BSYNC.RECONVERGENT B4 ;  /* 0x0000000000047941 */ /* 0x000fea0003800200 */
.L_x_26054:
        /* <DEDUP_REMOVED lines=27> */
.L_x_26037:
[----:B------:R-:W-:Y:S05]  /*11b90*/  BSYNC.RECONVERGENT B2 ;  /* 0x0000000000027941 */ /* 0x000fea0003800200 */
.L_x_26029:
        /* <DEDUP_REMOVED lines=45> */
.L_x_26058:
        /* <DEDUP_REMOVED lines=8> */
.L_x_26057:
[----:B------:R-:W-:-:S04]  /*11ef0*/  FMUL.RZ R0, R13, 0.15915493667125701904 ;  /* 0x3e22f9830d007820 */ /* 0x000fc8000040c000 */
[----:B------:R1:W4:Y:S08]  /*11f00*/  MUFU.COS R12, R0 ;  /* 0x00000000000c7308 */ /* 0x0003300000000000 */
[----:B------:R1:W0:Y:S01]  /*11f10*/  MUFU.SIN R13, R0 ;  /* 0x00000000000d7308 */ /* 0x0002220000000400 */
[----:B------:R-:W-:Y:S05]  /*11f20*/  BRA `(.L_x_26028) ;  /* 0x0000000000087947 */ /* 0x000fea0003800000 */
.L_x_26056:
[----:B------:R-:W-:-:S04]  /*11f30*/  FMUL.FTZ R4, R4, 1.4426950216293334961 ;  /* 0x3fb8aa3b04047820 */ /* 0x000fc80000410000 */
[----:B------:R1:W4:Y:S03]  /*11f40*/  MUFU.EX2 R12, R4 ;  /* 0x00000004000c7308 */ /* 0x0003260000000800 */
.L_x_26028:
[----:B------:R-:W-:Y:S05]  /*11f50*/  BSYNC.RECONVERGENT B3 ;  /* 0x0000000000037941 */ /* 0x000fea0003800200 */
.L_x_26027:
        /* <DEDUP_REMOVED lines=72> */
.L_x_26068:
[----:B------:R-:W-:Y:S05]  /*123e0*/  BSYNC.RECONVERGENT B4 ;  /* 0x0000000000047941 */ /* 0x000fea0003800200 */
.L_x_26067:
        /* <DEDUP_REMOVED lines=28> */
.L_x_26066:
        /* <DEDUP_REMOVED lines=18> */
.L_x_26072:
[----:B------:R-:W-:Y:S05]  /*126d0*/  BSYNC.RECONVERGENT B4 ;  /* 0x0000000000047941 */ /* 0x000fea0003800200 */
.L_x_26071:
        /* <DEDUP_REMOVED lines=28> */
.L_x_26070:
        /* <DEDUP_REMOVED lines=25> */
.L_x_26074:
        /* <DEDUP_REMOVED lines=42> */
.L_x_26073:
        /* <DEDUP_REMOVED lines=55> */
.L_x_26076:
[----:B------:R-:W-:Y:S05]  /*13040*/  BSYNC.RECONVERGENT B4 ;  /* 0x0000000000047941 */ /* 0x000fea0003800200 */
.L_x_26075:
        /* <DEDUP_REMOVED lines=28> */
.L_x_26065:
        /* <DEDUP_REMOVED lines=28> */
.L_x_26078:
[----:B------:R-:W-:Y:S05]  /*133d0*/  BSYNC.RECONVERGENT B4 ;  /* 0x0000000000047941 */ /* 0x000fea0003800200 */
.L_x_26077:
        /* <DEDUP_REMOVED lines=28> */
.L_x_26064:
        /* <DEDUP_REMOVED lines=44> */
.L_x_26081:
[----:B------:R-:W-:Y:S05]  /*13860*/  BSYNC.RECONVERGENT B4 ;  /* 0x0000000000047941 */ /* 0x000fea0003800200 */
.L_x_26080:
        /* <DEDUP_REMOVED lines=26> */
.L_x_26079:
        /* <DEDUP_REMOVED lines=14> */
.L_x_26083:
[----:B------:R-:W-:Y:S05]  /*13af0*/  BSYNC.RECONVERGENT B4 ;  /* 0x0000000000047941 */ /* 0x000fea0003800200 */
.L_x_26082:
        /* <DEDUP_REMOVED lines=26> */
.L_x_26063:
        /* <DEDUP_REMOVED lines=33> */
.L_x_26085:
[----:B------:R-:W-:Y:S05]  /*13eb0*/  BSYNC.RECONVERGENT B4 ;  /* 0x0000000000047941 */ /* 0x000fea0003800200 */
.L_x_26084:
        /* <DEDUP_REMOVED lines=28> */
.L_x_26062:
        /* <DEDUP_REMOVED lines=29> */
.L_x_26087:
[----:B------:R-:W-:Y:S05]  /*14250*/  BSYNC.RECONVERGENT B4 ;  /* 0x0000000000047941 */ /* 0x000fea0003800200 */
.L_x_26086:
        /* <DEDUP_REMOVED lines=27> */
.L_x_26069:
[----:B------:R-:W-:Y:S05]  /*14410*/  BSYNC.RECONVERGENT B2 ;  /* 0x0000000000027941 */ /* 0x000fea0003800200 */
.L_x_26061:
        /* <DEDUP_REMOVED lines=45> */
.L_x_26090:
        /* <DEDUP_REMOVED lines=8> */
.L_x_26089:
[----:B------:R-:W-:-:S04]  /*14770*/  FMUL.RZ R0, R3, 0.15915493667125701904 ;  /* 0x3e22f98303007820 */ /* 0x000fc8000040c000 */
[----:B------:R1:W0:Y:S08]  /*14780*/  MUFU.COS R2, R0 ;  /* 0x0000000000027308 */ /* 0x0002300000000000 */
[----:B------:R1:W0:Y:S01]  /*14790*/  MUFU.SIN R3, R0 ;  /* 0x0000000000037308 */ /* 0x0002220000000400 */
[----:B------:R-:W-:Y:S05]  /*147a0*/  BRA `(.L_x_26060) ;  /* 0x0000000000087947 */ /* 0x000fea0003800000 */
.L_x_26088:
[----:B------:R-:W-:-:S06]  /*147b0*/  FMUL.FTZ R2, R14, 1.4426950216293334961 ;  /* 0x3fb8aa3b0e027820 */ /* 0x000fcc0000410000 */
[----:B------:R-:W1:Y:S02]  /*147c0*/  MUFU.EX2 R2, R2 ;  /* 0x0000000200027308 */ /* 0x000e640000000800 */
.L_x_26060:
[----:B------:R-:W-:Y:S05]  /*147d0*/  BSYNC.RECONVERGENT B3 ;  /* 0x0000000000037941 */ /* 0x000fea0003800200 */
.L_x_26059:
        /* <DEDUP_REMOVED lines=16> */
.L_x_26093:
[----:B------:R-:W-:-:S13]  /*148e0*/  ISETP.GE.AND P0, PT, R29, UR4, PT ;  /* 0x000000041d007c0c */ /* 0x000fda000bf06270 */
[----:B------:R-:W-:Y:S05]  /*148f0*/  @P0 BRA `(.L_x_26095) ;  /* 0x0000000000300947 */ /* 0x000fea0003800000 */
[----:B0---4-:R-:W0:Y:S01]  /*14900*/  LDC.64 R4, c[0x0][0x398] ;  /* 0x0000e600ff047b82 */ /* 0x011e220000000a00 */
[C---:B------:R-:W-:Y:S02]  /*14910*/  IADD3 R7, PT, PT, R29.reuse, UR6, RZ ;  /* 0x000000061d077c10 */ /* 0x040fe4000fffe0ff */
[----:B------:R-:W-:-:S03]  /*14920*/  IADD3 R29, PT, PT, R29, 0x80, RZ ;  /* 0x000000801d1d7810 */ /* 0x000fc60007ffe0ff */
[----:B0-----:R-:W-:-:S05]  /*14930*/  IMAD.WIDE.U32 R4, R7, 0x8, R4 ;  /* 0x0000000807047825 */ /* 0x001fca00078e0004 */
[----:B------:R4:W-:Y:S02]  /*14940*/  STG.E.64 desc[UR8][R4.64], R22 ;  /* 0x0000001604007986 */ /* 0x0009e4000c101b08 */
.L_x_26094:
[----:B------:R-:W-:-:S13]  /*14950*/  ISETP.GE.AND P0, PT, R29, UR4, PT ;  /* 0x000000041d007c0c */ /* 0x000fda000bf06270 */
[----:B------:R-:W-:Y:S05]  /*14960*/  @P0 BRA `(.L_x_26096) ;  /* 0x0000000000300947 */ /* 0x000fea0003800000 */
[----:B0---4-:R-:W0:Y:S01]  /*14970*/  LDC.64 R4, c[0x0][0x398] ;  /* 0x0000e600ff047b82 */ /* 0x011e220000000a00 */
[C---:B------:R-:W-:Y:S02]  /*14980*/  IADD3 R7, PT, PT, R29.reuse, UR6, RZ ;  /* 0x000000061d077c10 */ /* 0x040fe4000fffe0ff */
[----:B------:R-:W-:-:S03]  /*14990*/  IADD3 R29, PT, PT, R29, 0x80, RZ ;  /* 0x000000801d1d7810 */ /* 0x000fc60007ffe0ff */
[----:B0-----:R-:W-:-:S05]  /*149a0*/  IMAD.WIDE.U32 R4, R7, 0x8, R4 ;  /* 0x0000000807047825 */ /* 0x001fca00078e0004 */
[----:B------:R0:W-:Y:S02]  /*149b0*/  STG.E.64 desc[UR8][R4.64], R26 ;  /* 0x0000001a04007986 */ /* 0x0001e4000c101b08 */
.L_x_26095:
[----:B------:R-:W-:-:S13]  /*149c0*/  ISETP.GE.AND P0, PT, R29, UR4, PT ;  /* 0x000000041d007c0c */ /* 0x000fda000bf06270 */
[----:B------:R-:W-:Y:S05]  /*149d0*/  @P0 BRA `(.L_x_26097) ;  /* 0x0000000000340947 */ /* 0x000fea0003800000 */
[----:B0---4-:R-:W0:Y:S01]  /*149e0*/  LDC.64 R4, c[0x0][0x398] ;  /* 0x0000e600ff047b82 */ /* 0x011e220000000a00 */
[C---:B------:R-:W-:Y:S02]  /*149f0*/  IADD3 R7, PT, PT, R29.reuse, UR6, RZ ;  /* 0x000000061d077c10 */ /* 0x040fe4000fffe0ff */
[----:B------:R-:W-:-:S03]  /*14a00*/  IADD3 R29, PT, PT, R29, 0x80, RZ ;  /* 0x000000801d1d7810 */ /* 0x000fc60007ffe0ff */
[----:B0-----:R-:W-:-:S05]  /*14a10*/  IMAD.WIDE.U32 R4, R7, 0x8, R4 ;  /* 0x0000000807047825 */ /* 0x001fca00078e0004 */
[----:B------:R0:W-:Y:S02]  /*14a20*/  STG.E.64 desc[UR8][R4.64], R8 ;  /* 0x0000000804007986 */ /* 0x0001e4000c101b08 */
.L_x_26096:
        /* <DEDUP_REMOVED lines=8> */
.L_x_26097:
[----:B------:R-:W-:Y:S05]  /*14ab0*/  BSYNC.RELIABLE B1 ;  /* 0x0000000000017941 */ /* 0x000fea0003800100 */
.L_x_26092:
[----:B------:R-:W-:-:S13]  /*14ac0*/  ISETP.GE.AND P0, PT, R29, UR4, PT ;  /* 0x000000041d007c0c */ /* 0x000fda000bf06270 */
[----:B0---4-:R-:W0:Y:S01]  /*14ad0*/  @!P0 LDC.64 R4, c[0x0][0x398] ;  /* 0x0000e600ff048b82 */ /* 0x011e220000000a00 */
[C---:B------:R-:W-:Y:S02]  /*14ae0*/  @!P0 IADD3 R7, PT, PT, R29.reuse, UR6, RZ ;  /* 0x000000061d078c10 */ /* 0x040fe4000fffe0ff */
[----:B------:R-:W-:-:S03]  /*14af0*/  @!P0 IADD3 R29, PT, PT, R29, 0x80, RZ ;  /* 0x000000801d1d8810 */ /* 0x000fc60007ffe0ff */
[----:B0-----:R-:W-:-:S05]  /*14b00*/  @!P0 IMAD.WIDE.U32 R4, R7, 0x8, R4 ;  /* 0x0000000807048825 */ /* 0x001fca00078e0004 */
[----:B------:R0:W-:Y:S02]  /*14b10*/  @!P0 STG.E.64 desc[UR8][R4.64], R12 ;  /* 0x0000000c04008986 */ /* 0x0001e4000c101b08 */
.L_x_26098:
[----:B------:R-:W-:Y:S05]  /*14b20*/  BSYNC.RECONVERGENT B0 ;  /* 0x0000000000007941 */ /* 0x000fea0003800200 */
.L_x_26091:
        /* <DEDUP_REMOVED lines=8> */
.L_x_25835:
[----:B------:R-:W0:Y:S01]  /*14bb0*/  S2R R26, SR_TID.X ;  /* 0x00000000001a7919 */ /* 0x000e220000002100 */
[----:B------:R-:W1:Y:S02]  /*14bc0*/  LDCU.64 UR4, c[0x0][0x3a0] ;  /* 0x00007400ff0477ac */ /* 0x000e640008000a00 */
[----:B-1----:R-:W-:-:S06]  /*14bd0*/  UIMAD.WIDE.U32 UR4, UR6, 0x8, UR4 ;  /* 0x00000008060478a5 */ /* 0x002fcc000f8e0004 */
[----:B------:R-:W-:Y:S02]  /*14be0*/  MOV R2, UR4 ;  /* 0x0000000400027c02 */ /* 0x000fe40008000f00 */
[----:B------:R-:W-:-:S03]  /*14bf0*/  MOV R3, UR5 ;  /* 0x0000000500037c02 */ /* 0x000fc60008000f00 */
[----:B0-----:R-:W-:-:S05]  /*14c00*/  IMAD.WIDE.U32 R2, R26, 0x20, R2 ;  /* 0x000000201a027825 */ /* 0x001fca00078e0002 */
[----:B------:R-:W2:Y:S04]  /*14c10*/  LDG.E.ENL2.256 R20, R16, desc[UR8][R2.64] ;  /* 0xfe0000080210797e */ /* 0x000ea80008121914 */
[----:B------:R0:W5:Y:S01]  /*14c20*/  LDG.E.ENL2.256 R12, R8, desc[UR8][R2.64+0x1000] ;  /* 0xfe0080080208797e */ /* 0x000162000812190c */
[----:B------:R-:W-:Y:S01]  /*14c30*/  BSSY.RECONVERGENT B2, `(.L_x_26099) ;  /* 0x000024d000027945 */ /* 0x000fe20003800200 */
[----:B--2---:R-:W-:Y:S02]  /*14c40*/  FSETP.NAN.FTZ.AND P1, PT, R16, R16, PT ;  /* 0x000000101000720b */ /* 0x004fe40003f38000 */
        /* <DEDUP_REMOVED lines=30> */
[----:B-----5:R-:W-:Y:S05]  /*14e30*/  CALL.REL.NOINC `($__internal_59_$__cuda_sm3x_div_rn_ftz_f32_slowpath) ;  /* 0x00000144004c7944 */ /* 0x020fea0003c00000 */
.L_x_26102:
[----:B------:R-:W-:Y:S05]  /*14e40*/  BSYNC.RECONVERGENT B3 ;  /* 0x0000000000037941 */ /* 0x000fea0003800200 */
.L_x_26101:
        /* <DEDUP_REMOVED lines=28> */
.L_x_26100:
[C---:B------:R-:W-:Y:S01]  /*15010*/  FADD.FTZ R0, |R16|.reuse, -RZ ;  /* 0x800000ff10007221 */ /* 0x040fe20000010200 */
[----:B------:R-:W-:Y:S01]  /*15020*/  FADD.FTZ R5, |R17|, -RZ ;  /* 0x800000ff11057221 */ /* 0x000fe20000010200 */
[----:B------:R-:W-:Y:S02]  /*15030*/  FSETP.GEU.FTZ.AND P1, PT, |R16|, |R17|, PT ;  /* 0x400000111000720b */ /* 0x000fe40003f3e200 */
[----:B------:R-:W-:Y:S02]  /*15040*/  LOP3.LUT R27, R27, 0xfffffffb, RZ, 0xc0, !PT ;  /* 0xfffffffb1b1b7812 */ /* 0x000fe400078ec0ff */
[----:B------:R-:W-:Y:S02]  /*15050*/  FSEL R25, R0, R5, !P1 ;  /* 0x0000000500197208 */ /* 0x000fe40004800000 */
[----:B------:R-:W-:Y:S02]  /*15060*/  FSEL R30, R5, R0, !P1 ;  /* 0x00000000051e7208 */ /* 0x000fe40004800000 */
[----:B------:R-:W-:-:S05]  /*15070*/  FSETP.GT.FTZ.AND P0, PT, R25, 9.99999979021476795361e+33, PT ;  /* 0x77f684df1900780b */ /* 0x000fca0003f14000 */
[----:B------:R-:W-:-:S08]  /*15080*/  @P1 LOP3.LUT R27, R27, 0x4, RZ, 0xfc, !PT ;  /* 0x000000041b1b1812 */ /* 0x000fd000078efcff */
        /* <DEDUP_REMOVED lines=14> */
[----:B------:R-:W-:Y:S02]  /*15170*/  FMUL.FTZ R6, R5, R5 ;  /* 0x0000000505067220 */ /* 0x000fe40000410000 */
[----:B------:R-:W-:Y:S02]  /*15180*/  MUFU.RCP R5, R30 ;  /* 0x0000001e00057308 */ /* 0x000fe40000001000 */
        /* <DEDUP_REMOVED lines=17> */
[----:B-----5:R-:W-:Y:S05]  /*152a0*/  CALL.REL.NOINC `($__internal_59_$__cuda_sm3x_div_rn_ftz_f32_slowpath) ;  /* 0x0000014000307944 */ /* 0x020fea0003c00000 */
.L_x_26106:
[----:B------:R-:W-:Y:S05]  /*152b0*/  BSYNC.RECONVERGENT B3 ;  /* 0x0000000000037941 */ /* 0x000fea0003800200 */
.L_x_26105:
        /* <DEDUP_REMOVED lines=29> */
.L_x_26104:
        /* <DEDUP_REMOVED lines=17> */
[----:B-----5:R-:W-:Y:S05]  /*155a0*/  CALL.REL.NOINC `($__internal_59_$__cuda_sm3x_div_rn_ftz_f32_slowpath) ;  /* 0x0000013c00707944 */ /* 0x020fea0003c00000 */
.L_x_26110:
[----:B------:R-:W-:Y:S05]  /*155b0*/  BSYNC.RECONVERGENT B3 ;  /* 0x0000000000037941 */ /* 0x000fea0003800200 */
.L_x_26109:
        /* <DEDUP_REMOVED lines=27> */
.L_x_26108:
        /* <DEDUP_REMOVED lines=40> */
[----:B-----5:R-:W-:Y:S05]  /*159f0*/  CALL.REL.NOINC `($__internal_59_$__cuda_sm3x_div_rn_ftz_f32_slowpath) ;  /* 0x00000138005c7944 */ /* 0x020fea0003c00000 */
.L_x_26112:
[----:B------:R-:W-:Y:S05]  /*15a00*/  BSYNC.RECONVERGENT B3 ;  /* 0x0000000000037941 */ /* 0x000fea0003800200 */
.L_x_26111:
        /* <DEDUP_REMOVED lines=27> */
.L_x_26107:
[CC--:B------:R-:W-:Y:S02]  /*15bc0*/  FMNMX.FTZ R2, R30.reuse, R25.reuse, PT ;  /* 0x000000191e027209 */ /* 0x0c0fe40003810000 */
[----:B------:R-:W-:Y:S02]  /*15bd0*/  FMNMX.FTZ R3, R30, R25, !PT ;  /* 0x000000191e037209 */ /* 0x000fe40007810000 */
[----:B------:R-:W-:Y:S02]  /*15be0*/  FSETP.GEU.FTZ.AND P0, PT, R2, 9.9999999747524270788e-07, PT ;  /* 0x358637bd0200780b */ /* 0x000fe40003f1e000 */
[----:B------:R-:W-:-:S13]  /*15bf0*/  FSETP.GT.FTZ.AND P1, PT, R3, 1000000, PT ;  /* 0x497424000300780b */ /* 0x000fda0003f34000 */
[----:B------:R-:W-:Y:S05]  /*15c00*/  @P0 BRA !P1, `(.L_x_26113) ;  /* 0x0000000000e80947 */ /* 0x000fea0004800000 */
[CC--:B------:R-:W-:Y:S01]  /*15c10*/  VIMNMX R2, PT, PT, R0.reuse, R5.reuse, !PT ;  /* 0x0000000500027248 */ /* 0x0c0fe20007fe0100 */
[----:B------:R-:W-:Y:S01]  /*15c20*/  BSSY.RECONVERGENT B3, `(.L_x_26114) ;  /* 0x000001b000037945 */ /* 0x000fe20003800200 */
        /* <DEDUP_REMOVED lines=25> */
[----:B-----5:R-:W-:Y:S05]  /*15dc0*/  CALL.REL.NOINC `($__internal_59_$__cuda_sm3x_div_rn_ftz_f32_slowpath) ;  /* 0x0000013400687944 */ /* 0x020fea0003c00000 */
.L_x_26115:
[----:B------:R-:W-:Y:S05]  /*15dd0*/  BSYNC.RECONVERGENT B3 ;  /* 0x0000000000037941 */ /* 0x000fea0003800200 */
.L_x_26114:
        /* <DEDUP_REMOVED lines=29> */
.L_x_26113:
        /* <DEDUP_REMOVED lines=46> */
[----:B-----5:R-:W-:Y:S05]  /*16290*/  CALL.REL.NOINC `($__internal_59_$__cuda_sm3x_div_rn_ftz_f32_slowpath) ;  /* 0x0000013000347944 */ /* 0x020fea0003c00000 */
.L_x_26118:
[----:B------:R-:W-:Y:S05]  /*162a0*/  BSYNC.RECONVERGENT B3 ;  /* 0x0000000000037941 */ /* 0x000fea0003800200 */
.L_x_26117:
        /* <DEDUP_REMOVED lines=29> */
.L_x_26116:
        /* <DEDUP_REMOVED lines=17> */
[----:B-----5:R-:W-:Y:S05]  /*16590*/  CALL.REL.NOINC `($__internal_59_$__cuda_sm3x_div_rn_ftz_f32_slowpath) ;  /* 0x0000012c00747944 */ /* 0x020fea0003c00000 */
.L_x_26121:
[----:B------:R-:W-:Y:S05]  /*165a0*/  BSYNC.RECONVERGENT B3 ;  /* 0x0000000000037941 */ /* 0x000fea0003800200 */
.L_x_26120:
        /* <DEDUP_REMOVED lines=29> */
.L_x_26119:
[----:B------:R-:W-:Y:S01]  /*16780*/  LOP3.LUT R3, R30, 0xffff0000, RZ, 0xc0, !PT ;  /* 0xffff00001e037812 */ /* 0x000fe200078ec0ff */
[----:B------:R-:W-:Y:S01]  /*16790*/  BSSY.RECONVERGENT B0, `(.L_x_26122) ;  /* 0x0000043000007945 */ /* 0x000fe20003800200 */
[----:B------:R-:W-:-:S03]  /*167a0*/  LOP3.LUT R2, R25, 0xffff0000, RZ, 0xc0, !PT ;  /* 0xffff000019027812 */ /* 0x000fc600078ec0ff */
[--C-:B------:R-:W-:Y:S01]  /*167b0*/  FADD.FTZ R31, R30, -R3.reuse ;  /* 0x800000031e1f7221 */ /* 0x100fe20000010000 */
[----:B------:R-:W-:Y:S01]  /*167c0*/  FADD.FTZ R32, R3, R3 ;  /* 0x0000000303207221 */ /* 0x000fe20000010000 */
[--C-:B------:R-:W-:Y:S01]  /*167d0*/  FADD.FTZ R29, R25, -R2.reuse ;  /* 0x80000002191d7221 */ /* 0x100fe20000010000 */
[----:B------:R-:W-:Y:S01]  /*167e0*/  FMUL.FTZ R28, R3, R3 ;  /* 0x00000003031c7220 */ /* 0x000fe20000410000 */
[C---:B------:R-:W-:Y:S01]  /*167f0*/  FMUL.FTZ R3, R2.reuse, R2 ;  /* 0x0000000202037220 */ /* 0x040fe20000410000 */
[----:B------:R-:W-:Y:S01]  /*16800*/  LOP3.LUT R0, R31, 0xffff0000, RZ, 0xc0, !PT ;  /* 0xffff00001f007812 */ /* 0x000fe200078ec0ff */
[----:B------:R-:W-:Y:S01]  /*16810*/  FADD.FTZ R2, R2, R2 ;  /* 0x0000000202027221 */ /* 0x000fe20000010000 */
[----:B------:R-:W-:-:S03]  /*16820*/  LOP3.LUT R24, R29, 0xffff0000, RZ, 0xc0, !PT ;  /* 0xffff00001d187812 */ /* 0x000fc600078ec0ff */
[----:B------:R-:W-:Y:S01]  /*16830*/  FADD.FTZ R31, R31, -R0 ;  /* 0x800000001f1f7221 */ /* 0x000fe20000010000 */
[C---:B------:R-:W-:Y:S01]  /*16840*/  FMUL.FTZ R4, R0.reuse, R32 ;  /* 0x0000002000047220 */ /* 0x040fe20000410000 */
[C---:B------:R-:W-:Y:S01]  /*16850*/  FMUL.FTZ R5, R0.reuse, R0 ;  /* 0x0000000000057220 */ /* 0x040fe20000410000 */
[----:B------:R-:W-:Y:S01]  /*16860*/  FADD.FTZ R29, R29, -R24 ;  /* 0x800000181d1d7221 */ /* 0x000fe20000010000 */
[----:B------:R-:W-:Y:S01]  /*16870*/  FADD.FTZ R0, R0, R0 ;  /* 0x0000000000007221 */ /* 0x000fe20000010000 */
[C---:B------:R-:W-:Y:S01]  /*16880*/  FADD.FTZ R34, R24.reuse, R24 ;  /* 0x0000001818227221 */ /* 0x040fe20000010000 */
        /* <DEDUP_REMOVED lines=8> */
.L_x_26123:
[----:B------:R-:W-:-:S04]  /*16910*/  FSETP.GEU.FTZ.AND P1, PT, R28, R3, PT ;  /* 0x000000031c00720b */ /* 0x000fc80003f3e000 */
[----:B------:R-:W-:Y:S02]  /*16920*/  FSEL R33, R3, R28, P1 ;  /* 0x0000001c03217208 */ /* 0x000fe40000800000 */
[----:B------:R-:W-:Y:S02]  /*16930*/  P2R R35, PR, RZ, 0x2 ;  /* 0x00000002ff237803 */ /* 0x000fe40000000000 */
[CC--:B------:R-:W-:Y:S02]  /*16940*/  FSETP.GEU.FTZ.AND P0, PT, R33.reuse, R4.reuse, PT ;  /* 0x000000042100720b */ /* 0x0c0fe40003f1e000 */
[----:B------:R-:W-:Y:S02]  /*16950*/  FSEL R28, R28, R3, P1 ;  /* 0x000000031c1c7208 */ /* 0x000fe40000800000 */
[----:B------:R-:W-:Y:S02]  /*16960*/  FSEL R34, R4, R33, P0 ;  /* 0x0000002104227208 */ /* 0x000fe40000000000 */
[----:B------:R-:W-:-:S02]  /*16970*/  FSEL R3, R33, R4, P0 ;  /* 0x0000000421037208 */ /* 0x000fc40000000000 */
[----:B------:R-:W-:Y:S02]  /*16980*/  FSETP.GEU.FTZ.AND P1, PT, R34, R6, PT ;  /* 0x000000062200720b */ /* 0x000fe40003f3e000 */
        /* <DEDUP_REMOVED lines=36> */
.L_x_26122:
[----:B------:R-:W-:Y:S01]  /*16bd0*/  FADD.FTZ R28, R28, -1 ;  /* 0xbf8000001c1c7421 */ /* 0x000fe20000010000 */
[----:B------:R-:W-:Y:S01]  /*16be0*/  FCHK P2, R25, R30 ;  /* 0x0000001e19007302 */ /* 0x000fe20000040000 */
[----:B------:R-:W-:Y:S02]  /*16bf0*/  BSSY.RECONVERGENT B3, `(.L_x_26124) ;  /* 0x0000034000037945 */ /* 0x000fe40003800200 */
        /* <DEDUP_REMOVED lines=50> */
[----:B------:R-:W-:-:S07]  /*16f20*/  MOV R2, R0 ;  /* 0x0000000000027202 */ /* 0x000fce0000000f00 */
.L_x_26125:
[----:B------:R-:W-:Y:S05]  /*16f30*/  BSYNC.RECONVERGENT B3 ;  /* 0x0000000000037941 */ /* 0x000fea0003800200 */
.L_x_26124:
        /* <DEDUP_REMOVED lines=28> */
.L_x_26103:
[----:B------:R-:W-:Y:S05]  /*17100*/  BSYNC.RECONVERGENT B2 ;  /* 0x0000000000027941 */ /* 0x000fea0003800200 */
.L_x_26099:
        /* <DEDUP_REMOVED lines=25> */
.L_x_26128:
        /* <DEDUP_REMOVED lines=27> */
.L_x_26129:
[----:B--2---:R-:W-:Y:S01]  /*17450*/  FMUL.RZ R0, R17, 0.15915493667125701904 ;  /* 0x3e22f98311007820 */ /* 0x004fe2000040c000 */
[----:B------:R-:W-:-:S03]  /*17460*/  FMUL.FTZ R29, R29, 1.4426950216293334961 ;  /* 0x3fb8aa3b1d1d7820 */ /* 0x000fc60000410000 */
[----:B---3--:R-:W0:Y:S08]  /*17470*/  MUFU.COS R16, R0 ;  /* 0x0000000000107308 */ /* 0x008e300000000000 */
[----:B------:R-:W1:Y:S08]  /*17480*/  MUFU.SIN R2, R0 ;  /* 0x0000000000027308 */ /* 0x000e700000000400 */
[----:B------:R-:W0:Y:S02]  /*17490*/  MUFU.EX2 R29, R29 ;  /* 0x0000001d001d7308 */ /* 0x000e240000000800 */
[C---:B0-----:R-:W-:Y:S01]  /*174a0*/  FMUL.FTZ R16, R29.reuse, R16 ;  /* 0x000000101d107220 */ /* 0x041fe20000410000 */
[----:B-1----:R-:W-:-:S07]  /*174b0*/  FMUL.FTZ R17, R29, R2 ;  /* 0x000000021d117220 */ /* 0x002fce0000410000 */
.L_x_26127:
[----:B------:R-:W-:Y:S05]  /*174c0*/  BSYNC.RECONVERGENT B0 ;  /* 0x0000000000007941 */ /* 0x000fea0003800200 */
.L_x_26126:
[----:B------:R-:W-:Y:S01]  /*174d0*/  FSETP.NAN.FTZ.AND P0, PT, R18, R18, PT ;  /* 0x000000121200720b */ /* 0x000fe20003f18000 */
[----:B------:R-:W-:Y:S01]  /*174e0*/  BSSY.RECONVERGENT B2, `(.L_x_26130) ;  /* 0x000024f000027945 */ /* 0x000fe20003800200 */
[----:B------:R-:W-:-:S04]  /*174f0*/  FSETP.NAN.FTZ.AND P1, PT, R19, R19, PT ;  /* 0x000000131300720b */ /* 0x000fc80003f38000 */
[----:B------:R-:W-:-:S13]  /*17500*/  PLOP3.LUT P0, PT, P0, P1, PT, 0xf8, 0x8f ;  /* 0x00000000008f781c */ /* 0x000fda0000703f70 */
[----:B------:R-:W-:Y:S05]  /*17510*/  @P0 BRA `(.L_x_26131) ;  /* 0x0000002000480947 */ /* 0x000fea0003800000 */
[C---:B-1----:R-:W-:Y:S01]  /*17520*/  FADD.FTZ R0, |R18|.reuse, -RZ ;  /* 0x800000ff12007221 */ /* 0x042fe20000010200 */
[----:B------:R-:W-:Y:S01]  /*17530*/  FADD.FTZ R3, |R19|, -RZ ;  /* 0x800000ff13037221 */ /* 0x000fe20000010200 */
[----:B------:R-:W-:Y:S02]  /*17540*/  FSETP.GEU.FTZ.AND P1, PT, |R18|, |R19|, PT ;  /* 0x400000131200720b */ /* 0x000fe40003f3e200 */
[----:B------:R-:W-:Y:S02]  /*17550*/  LOP3.LUT R27, R27, 0xfffffffb, RZ, 0xc0, !PT ;  /* 0xfffffffb1b1b7812 */ /* 0x000fe400078ec0ff */
[----:B------:R-:W-:Y:S02]  /*17560*/  FSEL R25, R0, R3, !P1 ;  /* 0x0000000300197208 */ /* 0x000fe40004800000 */
[----:B------:R-:W-:Y:S02]  /*17570*/  FSEL R30, R3, R0, !P1 ;  /* 0x00000000031e7208 */ /* 0x000fe40004800000 */
[----:B------:R-:W-:-:S05]  /*17580*/  FSETP.GT.FTZ.AND P0, PT, R25, 9.99999979021476795361e+33, PT ;  /* 0x77f684df1900780b */ /* 0x000fca0003f14000 */
[----:B------:R-:W-:-:S08]  /*17590*/  @P1 LOP3.LUT R27, R27, 0x4, RZ, 0xfc, !PT ;  /* 0x000000041b1b1812 */ /* 0x000fd000078efcff */
        /* <DEDUP_REMOVED lines=55> */
[----:B0-23-5:R-:W-:Y:S05]  /*17910*/  CALL.REL.NOINC `($__internal_59_$__cuda_sm3x_div_rn_ftz_f32_slowpath) ;  /* 0x0000011800947944 */ /* 0x02dfea0003c00000 */
.L_x_26137:
[----:B------:R-:W-:Y:S05]  /*17920*/  BSYNC.RECONVERGENT B3 ;  /* 0x0000000000037941 */ /* 0x000fea0003800200 */
.L_x_26136:
        /* <DEDUP_REMOVED lines=29> */
.L_x_26135:
        /* <DEDUP_REMOVED lines=17> */
[----:B--23-5:R-:W-:Y:S05]  /*17c10*/  CALL.REL.NOINC `($__internal_59_$__cuda_sm3x_div_rn_ftz_f32_slowpath) ;  /* 0x0000011400d47944 */ /* 0x02cfea0003c00000 */
.L_x_26141:
[----:B------:R-:W-:Y:S05]  /*17c20*/  BSYNC.RECONVERGENT B3 ;  /* 0x0000000000037941 */ /* 0x000fea0003800200 */
.L_x_26140:
        /* <DEDUP_REMOVED lines=29> */
.L_x_26139:
        /* <DEDUP_REMOVED lines=25> */
.L_x_26143:
        /* <DEDUP_REMOVED lines=44> */
.L_x_26142:
        /* <DEDUP_REMOVED lines=52> */
[----:B0-23-5:R-:W-:Y:S05]  /*18590*/  CALL.REL.NOINC `($__internal_59_$__cuda_sm3x_div_rn_ftz_f32_slowpath) ;  /* 0x0000010c00747944 */ /* 0x02dfea0003c00000 */
[----:B------:R-:W-:-:S07]  /*185a0*/  MOV R2, R0 ;  /* 0x0000000000027202 */ /* 0x000fce0000000f00 */
.L_x_26145:
[----:B------:R-:W-:Y:S05]  /*185b0*/  BSYNC.RECONVERGENT B3 ;  /* 0x0000000000037941 */ /* 0x000fea0003800200 */
.L_x_26144:
        /* <DEDUP_REMOVED lines=29> */
.L_x_26134:
[CC--:B------:R-:W-:Y:S01]  /*18790*/  VIMNMX R2, PT, PT, R0.reuse, R3.reuse, !PT ;  /* 0x0000000300027248 */ /* 0x0c0fe20007fe0100 */
[----:B------:R-:W-:Y:S01]  /*187a0*/  BSSY.RECONVERGENT B3, `(.L_x_26146) ;  /* 0x000001b000037945 */ /* 0x000fe20003800200 */
        /* <DEDUP_REMOVED lines=25> */
[----:B0-23-5:R-:W-:Y:S05]  /*18940*/  CALL.REL.NOINC `($__internal_59_$__cuda_sm3x_div_rn_ftz_f32_slowpath) ;  /* 0x0000010800887944 */ /* 0x02dfea0003c00000 */
.L_x_26147:
[----:B------:R-:W-:Y:S05]  /*18950*/  BSYNC.RECONVERGENT B3 ;  /* 0x0000000000037941 */ /* 0x000fea0003800200 */
.L_x_26146:
        /* <DEDUP_REMOVED lines=29> */
.L_x_26133:
        /* <DEDUP_REMOVED lines=43> */
[----:B0-23-5:R-:W-:Y:S05]  /*18de0*/  CALL.REL.NOINC `($__internal_59_$__cuda_sm3x_div_rn_ftz_f32_slowpath) ;  /* 0x0000010400607944 */ /* 0x02dfea0003c00000 */
.L_x_26150:
[----:B------:R-:W-:Y:S05]  /*18df0*/  BSYNC.RECONVERGENT B3 ;  /* 0x0000000000037941 */ /* 0x000fea0003800200 */
.L_x_26149:
        /* <DEDUP_REMOVED lines=27> */
.L_x_26148:
        /* <DEDUP_REMOVED lines=13> */
[----:B0-23-5:R-:W-:Y:S05]  /*19080*/  CALL.REL.NOINC `($__internal_59_$__cuda_sm3x_div_rn_ftz_f32_slowpath) ;  /* 0x0000010000b87944 */ /* 0x02dfea0003c00000 */
.L_x_26152:
[----:B------:R-:W-:Y:S05]  /*19090*/  BSYNC.RECONVERGENT B3 ;  /* 0x0000000000037941 */ /* 0x000fea0003800200 */
.L_x_26151:
        /* <DEDUP_REMOVED lines=27> */
.L_x_26132:
[----:B------:R-:W-:Y:S01]  /*19250*/  FMUL.FTZ R0, R18, 0.36787945032119750977 ;  /* 0x3ebc5ab212007820 */ /* 0x000fe20000410000 */
[----:B------:R-:W-:Y:S01]  /*19260*/  FMUL.FTZ R2, R19, 0.36787945032119750977 ;  /* 0x3ebc5ab213027820 */ /* 0x000fe20000410000 */
[----:B------:R-:W-:Y:S01]  /*19270*/  HFMA2 R29, -RZ, RZ, 1.875, 0 ;  /* 0x3f800000ff1d7431 */ /* 0x000fe200000001ff */
        /* <DEDUP_REMOVED lines=29> */
[----:B0-23-5:R-:W-:Y:S05]  /*19450*/  CALL.REL.NOINC `($__internal_59_$__cuda_sm3x_div_rn_ftz_f32_slowpath) ;  /* 0x000000fc00c47944 */ /* 0x02dfea0003c00000 */
.L_x_26154:
[----:B------:R-:W-:Y:S05]  /*19460*/  BSYNC.RECONVERGENT B3 ;  /* 0x0000000000037941 */ /* 0x000fea0003800200 */
.L_x_26153:
        /* <DEDUP_REMOVED lines=29> */
.L_x_26131:
        /* <DEDUP_REMOVED lines=15> */
[----:B------:R-:W-:Y:S01]  /*19730*/  @P0 FFMA.FTZ R5, R0, R0, R5 ;  /* 0x0000000000050223 */ /* 0x000fe20000010005 */
[----:B----4-:R-:W-:-:S03]  /*19740*/  FFMA R0, -R30, R7, 1 ;  /* 0x3f8000001e007423 */ /* 0x010fc60000000107 */
[----:B------:R-:W-:Y:S01]  /*19750*/  @P0 FMUL.FTZ R3, R5, 0.0625 ;  /* 0x3d80000005030820 */ /* 0x000fe20000410000 */
[----:B------:R-:W-:Y:S01]  /*19760*/  FCHK P0, R25, R30 ;  /* 0x0000001e19007302 */ /* 0x000fe20000000000 */
[----:B------:R-:W-:-:S04]  /*19770*/  FFMA R0, R7, R0, R7 ;  /* 0x0000000007007223 */ /* 0x000fc80000000007 */
[----:B------:R-:W-:-:S03]  /*19780*/  FFMA R5, R25, R0, RZ ;  /* 0x0000000019057223 */ /* 0x000fc600000000ff */
[----:B------:R-:W1:Y:S01]  /*19790*/  MUFU.LG2 R3, R3 ;  /* 0x0000000300037308 */ /* 0x000e620000000c00 */
[----:B------:R-:W-:-:S04]  /*197a0*/  FFMA R2, -R30, R5, R25 ;  /* 0x000000051e027223 */ /* 0x000fc80000000119 */
[----:B------:R-:W-:Y:S01]  /*197b0*/  FFMA R0, R0, R2, R5 ;  /* 0x0000000200007223 */ /* 0x000fe20000000005 */
[----:B-1----:R-:W-:Y:S01]  /*197c0*/  FMUL.FTZ R29, R3, 0.69314718246459960938 ;  /* 0x3f317218031d7820 */ /* 0x002fe20000410000 */
[----:B------:R-:W-:Y:S06]  /*197d0*/  @!P0 BRA `(.L_x_26156) ;  /* 0x00000000000c8947 */ /* 0x000fec0003800000 */
[----:B------:R-:W-:Y:S02]  /*197e0*/  MOV R0, R30 ;  /* 0x0000001e00007202 */ /* 0x000fe40000000f00 */
[----:B------:R-:W-:-:S07]  /*197f0*/  MOV R2, 0x19810 ;  /* 0x0001981000027802 */ /* 0x000fce0000000f00 */
[----:B0-23-5:R-:W-:Y:S05]  /*19800*/  CALL.REL.NOINC `($__internal_59_$__cuda_sm3x_div_rn_ftz_f32_slowpath) ;  /* 0x000000f800d87944 */ /* 0x02dfea0003c00000 */
.L_x_26156:
[----:B------:R-:W-:Y:S05]  /*19810*/  BSYNC.RECONVERGENT B3 ;  /* 0x0000000000037941 */ /* 0x000fea0003800200 */
.L_x_26155:
        /* <DEDUP_REMOVED lines=27> */
.L_x_26138:
[----:B------:R-:W-:Y:S05]  /*199d0*/  BSYNC.RECONVERGENT B2 ;  /* 0x0000000000027941 */ /* 0x000fea0003800200 */
.L_x_26130:
        /* <DEDUP_REMOVED lines=46> */
.L_x_26160:
        /* <DEDUP_REMOVED lines=8> */
.L_x_26159:
[----:B------:R-:W-:-:S04]  /*19d40*/  FMUL.RZ R0, R19, 0.15915493667125701904 ;  /* 0x3e22f98313007820 */ /* 0x000fc8000040c000 */
[----:B------:R4:W1:Y:S08]  /*19d50*/  MUFU.COS R18, R0 ;  /* 0x0000000000127308 */ /* 0x0008700000000000 */
[----:B------:R4:W0:Y:S01]  /*19d60*/  MUFU.SIN R19, R0 ;  /* 0x0000000000137308 */ /* 0x0008220000000400 */
[----:B------:R-:W-:Y:S05]  /*19d70*/  BRA `(.L_x_26161) ;  /* 0x0000000000087947 */ /* 0x000fea0003800000 */
.L_x_26158:
[----:B------:R-:W-:-:S06]  /*19d80*/  FMUL.FTZ R18, R29, 1.4426950216293334961 ;  /* 0x3fb8aa3b1d127820 */ /* 0x000fcc0000410000 */
[----:B------:R-:W1:Y:S02]  /*19d90*/  MUFU.EX2 R18, R18 ;  /* 0x0000001200127308 */ /* 0x000e640000000800 */
.L_x_26161:
[----:B------:R-:W-:Y:S05]  /*19da0*/  BSYNC.RECONVERGENT B0 ;  /* 0x0000000000007941 */ /* 0x000fea0003800200 */
.L_x_26157:
[----:B------:R-:W-:Y:S01]  /*19db0*/  FSETP.NAN.FTZ.AND P0, PT, R20, R20, PT ;  /* 0x000000141400720b */ /* 0x000fe20003f18000 */
[----:B------:R-:W-:Y:S01]  /*19dc0*/  BSSY.RECONVERGENT B2, `(.L_x_26162) ;  /* 0x000024f000027945 */ /* 0x000fe20003800200 */
[----:B------:R-:W-:-:S04]  /*19dd0*/  FSETP.NAN.FTZ.AND P1, PT, R21, R21, PT ;  /* 0x000000151500720b */ /* 0x000fc80003f38000 */
[----:B------:R-:W-:-:S13]  /*19de0*/  PLOP3.LUT P0, PT, P0, P1, PT, 0xf8, 0x8f ;  /* 0x00000000008f781c */ /* 0x000fda0000703f70 */
[----:B------:R-:W-:Y:S05]  /*19df0*/  @P0 BRA `(.L_x_26163) ;  /* 0x0000002000480947 */ /* 0x000fea0003800000 */
[C---:B----4-:R-:W-:Y:S01]  /*19e00*/  FADD.FTZ R0, |R20|.reuse, -RZ ;  /* 0x800000ff14007221 */ /* 0x050fe20000010200 */
        /* <DEDUP_REMOVED lines=34> */
[----:B------:R-:W-:-:S03]  /*1a030*/  @P1 FSETP.NEU.FTZ.AND P2, PT, R0, RZ, PT ;  /* 0x000000ff0000120b */ /* 0x000fc60003f5d000 */
[----:B------:R-:W-:Y:S01]  /*1a040*/  FADD.FTZ R2, R2, R5 ;  /* 0x0000000502027221 */ /* 0x000fe20000010000 */
[----:B------:R-:W-:-:S03]  /*1a050*/  FMUL.FTZ R3, R3, 1.1920928955078125e-07 ;  /* 0x3400000003037820 */ /* 0x000fc60000410000 */
[C---:B------:R-:W-:Y:S02]  /*1a060*/  FFMA.FTZ R5, R2.reuse, -R7, 0.10546888411045074463 ;  /* 0x3dd8001202057423 */ /* 0x040fe40000010807 */
[----:B------:R-:W4:Y:S02]  /*1a070*/  MUFU.RCP R7, R30 ;  /* 0x0000001e00077308 */ /* 0x000f240000001000 */
[----:B------:R-:W-:-:S04]  /*1a080*/  FFMA.FTZ R5, R2, R5, -0.13229703903198242188 ;  /* 0xbe0778e002057423 */ /* 0x000fc80000010005 */
[----:B------:R-:W-:-:S04]  /*1a090*/  FFMA.FTZ R5, R2, R5, 0.14491446316242218018 ;  /* 0x3e14647502057423 */ /* 0x000fc80000010005 */
[----:B------:R-:W-:-:S04]  /*1a0a0*/  FFMA.FTZ R5, R2, R5, -0.16641564667224884033 ;  /* 0xbe2a68dd02057423 */ /* 0x000fc80000010005 */
[----:B------:R-:W-:-:S04]  /*1a0b0*/  FFMA.FTZ R5, R2, R5, 0.19988867640495300293 ;  /* 0x3e4caf9e02057423 */ /* 0x000fc80000010005 */
[----:B------:R-:W-:Y:S01]  /*1a0c0*/  FFMA.FTZ R5, R2, R5, -0.25000196695327758789 ;  /* 0xbe80004202057423 */ /* 0x000fe20000010005 */
[----:B----4-:R-:W-:-:S03]  /*1a0d0*/  FFMA R4, -R30, R7, 1 ;  /* 0x3f8000001e047423 */ /* 0x010fc60000000107 */
        /* <DEDUP_REMOVED lines=17> */
[----:B0123-5:R-:W-:Y:S05]  /*1a1f0*/  CALL.REL.NOINC `($__internal_59_$__cuda_sm3x_div_rn_ftz_f32_slowpath) ;  /* 0x000000f0005c7944 */ /* 0x02ffea0003c00000 */
.L_x_26169:
[----:B------:R-:W-:Y:S05]  /*1a200*/  BSYNC.RECONVERGENT B3 ;  /* 0x0000000000037941 */ /* 0x000fea0003800200 */
.L_x_26168:
        /* <DEDUP_REMOVED lines=29> */
.L_x_26167:
[----:B------:R-:W-:-:S04]  /*1a3e0*/  FMUL.FTZ R3, R25, R25 ;  /* 0x0000001919037220 */ /* 0x000fc80000410000 */
[----:B------:R-:W-:-:S05]  /*1a3f0*/  FFMA.FTZ R3, R30, R30, R3 ;  /* 0x0000001e1e037223 */ /* 0x000fca0000010003 */
[----:B------:R-:W-:-:S13]  /*1a400*/  FSETP.GTU.FTZ.AND P0, PT, R3, 0.69999998807907104492, PT ;  /* 0x3f3333330300780b */ /* 0x000fda0003f1c000 */
[----:B------:R-:W-:Y:S05]  /*1a410*/  @P0 BRA `(.L_x_26171) ;  /* 0x0000000000b00947 */ /* 0x000fea0003800000 */
[----:B------:R-:W4:Y:S01]  /*1a420*/  MUFU.RCP R5, R30 ;  /* 0x0000001e00057308 */ /* 0x000f220000001000 */
[----:B------:R-:W-:Y:S07]  /*1a430*/  BSSY.RECONVERGENT B3, `(.L_x_26172) ;  /* 0x000000d000037945 */ /* 0x000fee0003800200 */
[----:B------:R-:W0:Y:S08]  /*1a440*/  MUFU.LG2 R3, R3 ;  /* 0x0000000300037308 */ /* 0x000e300000000c00 */
[----:B------:R-:W1:Y:S01]  /*1a450*/  FCHK P0, R25, R30 ;  /* 0x0000001e19007302 */ /* 0x000e620000000000 */
[----:B----4-:R-:W-:-:S04]  /*1a460*/  FFMA R0, -R30, R5, 1 ;  /* 0x3f8000001e007423 */ /* 0x010fc80000000105 */
[----:B------:R-:W-:-:S04]  /*1a470*/  FFMA R0, R5, R0, R5 ;  /* 0x0000000005007223 */ /* 0x000fc80000000005 */
[----:B------:R-:W-:Y:S01]  /*1a480*/  FFMA R5, R25, R0, RZ ;  /* 0x0000000019057223 */ /* 0x000fe200000000ff */
[----:B0-----:R-:W-:-:S03]  /*1a490*/  FMUL.FTZ.D2 R29, R3, 0.69314718246459960938 ;  /* 0x3f317218031d7820 */ /* 0x001fc60000310000 */
[----:B------:R-:W-:-:S04]  /*1a4a0*/  FFMA R2, -R30, R5, R25 ;  /* 0x000000051e027223 */ /* 0x000fc80000000119 */
[----:B------:R-:W-:Y:S01]  /*1a4b0*/  FFMA R0, R0, R2, R5 ;  /* 0x0000000200007223 */ /* 0x000fe20000000005 */
[----:B-1----:R-:W-:Y:S06]  /*1a4c0*/  @!P0 BRA `(.L_x_26173) ;  /* 0x00000000000c8947 */ /* 0x002fec0003800000 */
[----:B------:R-:W-:Y:S02]  /*1a4d0*/  MOV R0, R30 ;  /* 0x0000001e00007202 */ /* 0x000fe40000000f00 */
[----:B------:R-:W-:-:S07]  /*1a4e0*/  MOV R2, 0x1a500 ;  /* 0x0001a50000027802 */ /* 0x000fce0000000f00 */
[----:B--23-5:R-:W-:Y:S05]  /*1a4f0*/  CALL.REL.NOINC `($__internal_59_$__cuda_sm3x_div_rn_ftz_f32_slowpath) ;  /* 0x000000ec009c7944 */ /* 0x02cfea0003c00000 */
.L_x_26173:
[----:B------:R-:W-:Y:S05]  /*1a500*/  BSYNC.RECONVERGENT B3 ;  /* 0x0000000000037941 */ /* 0x000fea0003800200 */
.L_x_26172:
        /* <DEDUP_REMOVED lines=29> */
.L_x_26171:
        /* <DEDUP_REMOVED lines=25> */
.L_x_26175:
        /* <DEDUP_REMOVED lines=44> */
.L_x_26174:
        /* <DEDUP_REMOVED lines=52> */
[----:B0123-5:R-:W-:Y:S05]  /*1ae70*/  CALL.REL.NOINC `($__internal_59_$__cuda_sm3x_div_rn_ftz_f32_slowpath) ;  /* 0x000000e4003c7944 */ /* 0x02ffea0003c00000 */
[----:B------:R-:W-:-:S07]  /*1ae80*/  MOV R2, R0 ;  /* 0x0000000000027202 */ /* 0x000fce0000000f00 */
.L_x_26177:
[----:B------:R-:W-:Y:S05]  /*1ae90*/  BSYNC.RECONVERGENT B3 ;  /* 0x0000000000037941 */ /* 0x000fea0003800200 */
.L_x_26176:
        /* <DEDUP_REMOVED lines=29> */
.L_x_26166:
        /* <DEDUP_REMOVED lines=22> */
[----:B------:R-:W0:Y:S01]  /*1b1d0*/  FCHK P0, R25, R30 ;  /* 0x0000001e19007302 */ /* 0x000e220000000000 */
[----:B----4-:R-:W-:Y:S01]  /*1b1e0*/  FMUL.FTZ R29, R2, 0.69314718246459960938 ;  /* 0x3f317218021d7820 */ /* 0x010fe20000410000 */
[----:B0-----:R-:W-:Y:S06]  /*1b1f0*/  @!P0 BRA `(.L_x_26179) ;  /* 0x00000000000c8947 */ /* 0x001fec0003800000 */
[----:B------:R-:W-:Y:S02]  /*1b200*/  MOV R0, R30 ;  /* 0x0000001e00007202 */ /* 0x000fe40000000f00 */
[----:B------:R-:W-:-:S07]  /*1b210*/  MOV R2, 0x1b230 ;  /* 0x0001b23000027802 */ /* 0x000fce0000000f00 */
[----:B-123-5:R-:W-:Y:S05]  /*1b220*/  CALL.REL.NOINC `($__internal_59_$__cuda_sm3x_div_rn_ftz_f32_slowpath) ;  /* 0x000000e000507944 */ /* 0x02efea0003c00000 */
.L_x_26179:
[----:B------:R-:W-:Y:S05]  /*1b230*/  BSYNC.RECONVERGENT B3 ;  /* 0x0000000000037941 */ /* 0x000fea0003800200 */
.L_x_26178:
        /* <DEDUP_REMOVED lines=29> */
.L_x_26165:
        /* <DEDUP_REMOVED lines=43> */
[----:B0123-5:R-:W-:Y:S05]  /*1b6c0*/  CALL.REL.NOINC `($__internal_59_$__cuda_sm3x_div_rn_ftz_f32_slowpath) ;  /* 0x000000dc00287944 */ /* 0x02ffea0003c00000 */
.L_x_26182:
[----:B------:R-:W-:Y:S05]  /*1b6d0*/  BSYNC.RECONVERGENT B3 ;  /* 0x0000000000037941 */ /* 0x000fea0003800200 */
.L_x_26181:
        /* <DEDUP_REMOVED lines=27> */
.L_x_26180:
        /* <DEDUP_REMOVED lines=13> */
[----:B0123-5:R-:W-:Y:S05]  /*1b960*/  CALL.REL.NOINC `($__internal_59_$__cuda_sm3x_div_rn_ftz_f32_slowpath) ;  /* 0x000000d800807944 */ /* 0x02ffea0003c00000 */
.L_x_26184:
[----:B------:R-:W-:Y:S05]  /*1b970*/  BSYNC.RECONVERGENT B3 ;  /* 0x0000000000037941 */ /* 0x000fea0003800200 */
.L_x_26183:
        /* <DEDUP_REMOVED lines=27> */
.L_x_26164:
        /* <DEDUP_REMOVED lines=28> */
[----:B----4-:R-:W-:Y:S01]  /*1bcf0*/  FFMA.FTZ R29, R2, 0.69314718246459960938, R29 ;  /* 0x3f317218021d7823 */ /* 0x010fe2000001001d */
[----:B0-----:R-:W-:Y:S06]  /*1bd00*/  @!P0 BRA `(.L_x_26186) ;  /* 0x00000000000c8947 */ /* 0x001fec0003800000 */
[----:B------:R-:W-:Y:S02]  /*1bd10*/  MOV R0, R30 ;  /* 0x0000001e00007202 */ /* 0x000fe40000000f00 */
[----:B------:R-:W-:-:S07]  /*1bd20*/  MOV R2, 0x1bd40 ;  /* 0x0001bd4000027802 */ /* 0x000fce0000000f00 */
[----:B-123-5:R-:W-:Y:S05]  /*1bd30*/  CALL.REL.NOINC `($__internal_59_$__cuda_sm3x_div_rn_ftz_f32_slowpath) ;  /* 0x000000d4008c7944 */ /* 0x02efea0003c00000 */
.L_x_26186:
[----:B------:R-:W-:Y:S05]  /*1bd40*/  BSYNC.RECONVERGENT B3 ;  /* 0x0000000000037941 */ /* 0x000fea0003800200 */
.L_x_26185:
        /* <DEDUP_REMOVED lines=29> */
.L_x_26163:
        /* <DEDUP_REMOVED lines=10> */
[C---:B------:R-:W-:Y:S01]  /*1bfc0*/  @P0 FMUL.FTZ R2, R21.reuse, 4 ;  /* 0x4080000015020820 */ /* 0x040fe20000410000 */
[----:B----4-:R-:W-:Y:S01]  /*1bfd0*/  @P0 FMUL.FTZ R0, R20, 4 ;  /* 0x4080000014000820 */ /* 0x010fe20000410000 */
[----:B------:R-:W-:Y:S02]  /*1bfe0*/  @!P0 FMUL.FTZ R3, R21, R21 ;  /* 0x0000001515038220 */ /* 0x000fe40000410000 */
[----:B------:R-:W-:-:S02]  /*1bff0*/  @P0 FMUL.FTZ R5, R2, R2 ;  /* 0x0000000202050220 */ /* 0x000fc40000410000 */
[----:B------:R-:W-:Y:S02]  /*1c000*/  @!P0 FFMA.FTZ R3, R20, R20, R3 ;  /* 0x0000001414038223 */ /* 0x000fe40000010003 */
[----:B------:R-:W-:Y:S01]  /*1c010*/  @P0 FFMA.FTZ R5, R0, R0, R5 ;  /* 0x0000000000050223 */ /* 0x000fe20000010005 */
[----:B0-----:R-:W-:-:S03]  /*1c020*/  FFMA R0, -R30, R7, 1 ;  /* 0x3f8000001e007423 */ /* 0x001fc60000000107 */
[----:B------:R-:W-:Y:S01]  /*1c030*/  @P0 FMUL.FTZ R3, R5, 0.0625 ;  /* 0x3d80000005030820 */ /* 0x000fe20000410000 */
        /* <DEDUP_REMOVED lines=10> */
[----:B-123-5:R-:W-:Y:S05]  /*1c0e0*/  CALL.REL.NOINC `($__internal_59_$__cuda_sm3x_div_rn_ftz_f32_slowpath) ;  /* 0x000000d000a07944 */ /* 0x02efea0003c00000 */
.L_x_26188:
[----:B------:R-:W-:Y:S05]  /*1c0f0*/  BSYNC.RECONVERGENT B3 ;  /* 0x0000000000037941 */ /* 0x000fea0003800200 */
.L_x_26187:
        /* <DEDUP_REMOVED lines=27> */
.L_x_26170:
[----:B------:R-:W-:Y:S05]  /*1c2b0*/  BSYNC.RECONVERGENT B2 ;  /* 0x0000000000027941 */ /* 0x000fea0003800200 */
.L_x_26162:
        /* <DEDUP_REMOVED lines=26> */
[----:B------:R-:W0:Y:S04]  /*1c460*/  MUFU.EX2 R0, R0 ;  /* 0x0000000000007308 */ /* 0x000e280000000800 */
[----:B------:R-:W1:Y:S01]  /*1c470*/  MUFU.SIN R7, R21 ;  /* 0x0000001500077308 */ /* 0x000e620000000400 */
[----:B0-----:R-:W-:-:S02]  /*1c480*/  LEA.HI R2, R0, 0xffffffed, RZ, 0x9 ;  /* 0xffffffed00027811 */ /* 0x001fc400078f48ff */
[----:B------:R-:W-:Y:S02]  /*1c490*/  LOP3.LUT R0, R0, 0x7fffff, RZ, 0xc0, !PT ;  /* 0x007fffff00007812 */ /* 0x000fe400078ec0ff */
[----:B------:R-:W-:Y:S02]  /*1c4a0*/  LOP3.LUT R3, R2, 0xffff, RZ, 0xc0, !PT ;  /* 0x0000ffff02037812 */ /* 0x000fe400078ec0ff */
[----:B------:R-:W-:Y:S02]  /*1c4b0*/  LOP3.LUT R0, R0, 0x7f000000, RZ, 0xfc, !PT ;  /* 0x7f00000000007812 */ /* 0x000fe400078efcff */
[----:B------:R-:W-:-:S03]  /*1c4c0*/  LEA.HI R3, R3, R2, RZ, 0x11 ;  /* 0x0000000203037211 */ /* 0x000fc600078f88ff */
[-C--:B----4-:R-:W-:Y:S01]  /*1c4d0*/  FMUL.FTZ R4, R5, R0.reuse ;  /* 0x0000000005047220 */ /* 0x090fe20000410000 */
[----:B------:R-:W-:Y:S01]  /*1c4e0*/  PRMT R3, R3, 0x9910, RZ ;  /* 0x0000991003037816 */ /* 0x000fe200000000ff */
[----:B-1----:R-:W-:-:S03]  /*1c4f0*/  FMUL.FTZ R0, R7, R0 ;  /* 0x0000000007007220 */ /* 0x002fc60000410000 */
        /* <DEDUP_REMOVED lines=10> */
.L_x_26192:
        /* <DEDUP_REMOVED lines=8> */
.L_x_26191:
[----:B------:R-:W-:-:S04]  /*1c620*/  FMUL.RZ R0, R21, 0.15915493667125701904 ;  /* 0x3e22f98315007820 */ /* 0x000fc8000040c000 */
[----:B------:R4:W0:Y:S08]  /*1c630*/  MUFU.COS R20, R0 ;  /* 0x0000000000147308 */ /* 0x0008300000000000 */
[----:B------:R4:W0:Y:S01]  /*1c640*/  MUFU.SIN R21, R0 ;  /* 0x0000000000157308 */ /* 0x0008220000000400 */
[----:B------:R-:W-:Y:S05]  /*1c650*/  BRA `(.L_x_26193) ;  /* 0x0000000000087947 */ /* 0x000fea0003800000 */
.L_x_26190:
[----:B------:R-:W-:-:S06]  /*1c660*/  FMUL.FTZ R20, R29, 1.4426950216293334961 ;  /* 0x3fb8aa3b1d147820 */ /* 0x000fcc0000410000 */
[----:B------:R-:W4:Y:S02]  /*1c670*/  MUFU.EX2 R20, R20 ;  /* 0x0000001400147308 */ /* 0x000f240000000800 */
.L_x_26193:
[----:B------:R-:W-:Y:S05]  /*1c680*/  BSYNC.RECONVERGENT B0 ;  /* 0x0000000000007941 */ /* 0x000fea0003800200 */
.L_x_26189:
        /* <DEDUP_REMOVED lines=69> */
.L_x_26201:
[----:B------:R-:W-:Y:S05]  /*1cae0*/  BSYNC.RECONVERGENT B3 ;  /* 0x0000000000037941 */ /* 0x000fea0003800200 */
.L_x_26200:
        /* <DEDUP_REMOVED lines=29> */
.L_x_26199:
        /* <DEDUP_REMOVED lines=18> */
.L_x_26205:
[----:B------:R-:W-:Y:S05]  /*1cde0*/  BSYNC.RECONVERGENT B3 ;  /* 0x0000000000037941 */ /* 0x000fea0003800200 */
.L_x_26204:
        /* <DEDUP_REMOVED lines=29> */
.L_x_26203:
        /* <DEDUP_REMOVED lines=25> */
.L_x_26207:
        /* <DEDUP_REMOVED lines=44> */
.L_x_26206:
        /* <DEDUP_REMOVED lines=54> */
.L_x_26209:
[----:B------:R-:W-:Y:S05]  /*1d770*/  BSYNC.RECONVERGENT B3 ;  /* 0x0000000000037941 */ /* 0x000fea0003800200 */
.L_x_26208:
        /* <DEDUP_REMOVED lines=29> */
.L_x_26198:
        /* <DEDUP_REMOVED lines=28> */
.L_x_26211:
[----:B------:R-:W-:Y:S05]  /*1db10*/  BSYNC.RECONVERGENT B3 ;  /* 0x0000000000037941 */ /* 0x000fea0003800200 */
.L_x_26210:
        /* <DEDUP_REMOVED lines=29> */
.L_x_26197:
        /* <DEDUP_REMOVED lines=44> */
.L_x_26214:
[----:B------:R-:W-:Y:S05]  /*1dfb0*/  BSYNC.RECONVERGENT B3 ;  /* 0x0000000000037941 */ /* 0x000fea0003800200 */
.L_x_26213:
        /* <DEDUP_REMOVED lines=27> */
.L_x_26212:
        /* <DEDUP_REMOVED lines=14> */
.L_x_26216:
[----:B------:R-:W-:Y:S05]  /*1e250*/  BSYNC.RECONVERGENT B3 ;  /* 0x0000000000037941 */ /* 0x000fea0003800200 */
.L_x_26215:
        /* <DEDUP_REMOVED lines=27> */
.L_x_26196:
        /* <DEDUP_REMOVED lines=33> */
.L_x_26218:
[----:B------:R-:W-:Y:S05]  /*1e620*/  BSYNC.RECONVERGENT B3 ;  /* 0x0000000000037941 */ /* 0x000fea0003800200 */
.L_x_26217:
        /* <DEDUP_REMOVED lines=29> */
.L_x_26195:
        /* <DEDUP_REMOVED lines=29> */
.L_x_26220:
[----:B------:R-:W-:Y:S05]  /*1e9d0*/  BSYNC.RECONVERGENT B3 ;  /* 0x0000000000037941 */ /* 0x000fea0003800200 */
.L_x_26219:
        /* <DEDUP_REMOVED lines=27> */
.L_x_26202:
[----:B------:R-:W-:Y:S05]  /*1eb90*/  BSYNC.RECONVERGENT B2 ;  /* 0x0000000000027941 */ /* 0x000fea0003800200 */
.L_x_26194:
        /* <DEDUP_REMOVED lines=46> */
.L_x_26224:
        /* <DEDUP_REMOVED lines=8> */
.L_x_26223:
[----:B------:R-:W-:-:S04]  /*1ef00*/  FMUL.RZ R0, R23, 0.15915493667125701904 ;  /* 0x3e22f98317007820 */ /* 0x000fc8000040c000 */
[----:B------:R4:W0:Y:S08]  /*1ef10*/  MUFU.COS R22, R0 ;  /* 0x0000000000167308 */ /* 0x0008300000000000 */
[----:B------:R4:W0:Y:S01]  /*1ef20*/  MUFU.SIN R23, R0 ;  /* 0x0000000000177308 */ /* 0x0008220000000400 */
[----:B------:R-:W-:Y:S05]  /*1ef30*/  BRA `(.L_x_26225) ;  /* 0x0000000000087947 */ /* 0x000fea0003800000 */
.L_x_26222:
[----:B------:R-:W-:-:S06]  /*1ef40*/  FMUL.FTZ R22, R29, 1.4426950216293334961 ;  /* 0x3fb8aa3b1d167820 */ /* 0x000fcc0000410000 */
[----:B------:R-:W4:Y:S02]  /*1ef50*/  MUFU.EX2 R22, R22 ;  /* 0x0000001600167308 */ /* 0x000f240000000800 */
.L_x_26225:
[----:B------:R-:W-:Y:S05]  /*1ef60*/  BSYNC.RECONVERGENT B0 ;  /* 0x0000000000007941 */ /* 0x000fea0003800200 */
.L_x_26221:
[----:B-----5:R-:W-:Y:S01]  /*1ef70*/  FSETP.NAN.FTZ.AND P0, PT, R8, R8, PT ;  /* 0x000000080800720b */ /* 0x020fe20003f18000 */
        /* <DEDUP_REMOVED lines=67> */
[----:B0123--:R-:W-:Y:S05]  /*1f3b0*/  CALL.REL.NOINC `($__internal_59_$__cuda_sm3x_div_rn_ftz_f32_slowpath) ;  /* 0x0000009c00ec7944 */ /* 0x00ffea0003c00000 */
.L_x_26233:
[----:B------:R-:W-:Y:S05]  /*1f3c0*/  BSYNC.RECONVERGENT B3 ;  /* 0x0000000000037941 */ /* 0x000fea0003800200 */
.L_x_26232:
        /* <DEDUP_REMOVED lines=29> */
.L_x_26231:
        /* <DEDUP_REMOVED lines=17> */
[----:B-123--:R-:W-:Y:S05]  /*1f6b0*/  CALL.REL.NOINC `($__internal_59_$__cuda_sm3x_div_rn_ftz_f32_slowpath) ;  /* 0x0000009c002c7944 */ /* 0x00efea0003c00000 */
.L_x_26237:
[----:B------:R-:W-:Y:S05]  /*1f6c0*/  BSYNC.RECONVERGENT B3 ;  /* 0x0000000000037941 */ /* 0x000fea0003800200 */
.L_x_26236:
        /* <DEDUP_REMOVED lines=29> */
.L_x_26235:
        /* <DEDUP_REMOVED lines=25> */
.L_x_26239:
        /* <DEDUP_REMOVED lines=44> */
.L_x_26238:
        /* <DEDUP_REMOVED lines=52> */
[----:B0123--:R-:W-:Y:S05]  /*20030*/  CALL.REL.NOINC `($__internal_59_$__cuda_sm3x_div_rn_ftz_f32_slowpath) ;  /* 0x0000009000cc7944 */ /* 0x00ffea0003c00000 */
[----:B------:R-:W-:-:S07]  /*20040*/  MOV R2, R0 ;  /* 0x0000000000027202 */ /* 0x000fce0000000f00 */
.L_x_26241:
[----:B------:R-:W-:Y:S05]  /*20050*/  BSYNC.RECONVERGENT B3 ;  /* 0x0000000000037941 */ /* 0x000fea0003800200 */
.L_x_26240:
        /* <DEDUP_REMOVED lines=29> */
.L_x_26230:
        /* <DEDUP_REMOVED lines=27> */
[----:B0123--:R-:W-:Y:S05]  /*203e0*/  CALL.REL.NOINC `($__internal_59_$__cuda_sm3x_div_rn_ftz_f32_slowpath) ;  /* 0x0000008c00e07944 */ /* 0x00ffea0003c00000 */
.L_x_26243:
[----:B------:R-:W-:Y:S05]  /*203f0*/  BSYNC.RECONVERGENT B3 ;  /* 0x0000000000037941 */ /* 0x000fea0003800200 */
.L_x_26242:
        /* <DEDUP_REMOVED lines=29> */
.L_x_26229:
        /* <DEDUP_REMOVED lines=43> */
[----:B0123--:R-:W-:Y:S05]  /*20880*/  CALL.REL.NOINC `($__internal_59_$__cuda_sm3x_div_rn_ftz_f32_slowpath) ;  /* 0x0000008800b87944 */ /* 0x00ffea0003c00000 */
.L_x_26246:
[----:B------:R-:W-:Y:S05]  /*20890*/  BSYNC.RECONVERGENT B3 ;  /* 0x0000000000037941 */ /* 0x000fea0003800200 */
.L_x_26245:
        /* <DEDUP_REMOVED lines=27> */
.L_x_26244:
        /* <DEDUP_REMOVED lines=13> */
[----:B0123--:R-:W-:Y:S05]  /*20b20*/  CALL.REL.NOINC `($__internal_59_$__cuda_sm3x_div_rn_ftz_f32_slowpath) ;  /* 0x0000008800107944 */ /* 0x00ffea0003c00000 */
.L_x_26248:
[----:B------:R-:W-:Y:S05]  /*20b30*/  BSYNC.RECONVERGENT B3 ;  /* 0x0000000000037941 */ /* 0x000fea0003800200 */
.L_x_26247:
        /* <DEDUP_REMOVED lines=27> */
.L_x_26228:
        /* <DEDUP_REMOVED lines=32> */
[----:B0123--:R-:W-:Y:S05]  /*20ef0*/  CALL.REL.NOINC `($__internal_59_$__cuda_sm3x_div_rn_ftz_f32_slowpath) ;  /* 0x00000084001c7944 */ /* 0x00ffea0003c00000 */
.L_x_26250:
[----:B------:R-:W-:Y:S05]  /*20f00*/  BSYNC.RECONVERGENT B3 ;  /* 0x0000000000037941 */ /* 0x000fea0003800200 */
.L_x_26249:
        /* <DEDUP_REMOVED lines=29> */
.L_x_26227:
        /* <DEDUP_REMOVED lines=15> */
[----:B------:R-:W-:Y:S01]  /*211d0*/  @P0 FFMA.FTZ R5, R0, R0, R5 ;  /* 0x0000000000050223 */ /* 0x000fe20000010005 */
[----:B-----5:R-:W-:-:S03]  /*211e0*/  FFMA R0, -R30, R7, 1 ;  /* 0x3f8000001e007423 */ /* 0x020fc60000000107 */
[----:B------:R-:W-:Y:S01]  /*211f0*/  @P0 FMUL.FTZ R3, R5, 0.0625 ;  /* 0x3d80000005030820 */ /* 0x000fe20000410000 */
[----:B------:R-:W-:Y:S01]  /*21200*/  FCHK P0, R25, R30 ;  /* 0x0000001e19007302 */ /* 0x000fe20000000000 */
[----:B------:R-:W-:-:S04]  /*21210*/  FFMA R0, R7, R0, R7 ;  /* 0x0000000007007223 */ /* 0x000fc80000000007 */
[----:B------:R-:W-:-:S03]  /*21220*/  FFMA R5, R25, R0, RZ ;  /* 0x0000000019057223 */ /* 0x000fc600000000ff */
[----:B------:R-:W4:Y:S01]  /*21230*/  MUFU.LG2 R3, R3 ;  /* 0x0000000300037308 */ /* 0x000f220000000c00 */
[----:B------:R-:W-:-:S04]  /*21240*/  FFMA R2, -R30, R5, R25 ;  /* 0x000000051e027223 */ /* 0x000fc80000000119 */
[----:B------:R-:W-:Y:S01]  /*21250*/  FFMA R0, R0, R2, R5 ;  /* 0x0000000200007223 */ /* 0x000fe20000000005 */
[----:B----4-:R-:W-:Y:S01]  /*21260*/  FMUL.FTZ R29, R3, 0.69314718246459960938 ;  /* 0x3f317218031d7820 */ /* 0x010fe20000410000 */
[----:B------:R-:W-:Y:S06]  /*21270*/  @!P0 BRA `(.L_x_26252) ;  /* 0x00000000000c8947 */ /* 0x000fec0003800000 */
[----:B------:R-:W-:Y:S02]  /*21280*/  MOV R0, R30 ;  /* 0x0000001e00007202 */ /* 0x000fe40000000f00 */
[----:B------:R-:W-:-:S07]  /*21290*/  MOV R2, 0x212b0 ;  /* 0x000212b000027802 */ /* 0x000fce0000000f00 */
[----:B0123--:R-:W-:Y:S05]  /*212a0*/  CALL.REL.NOINC `($__internal_59_$__cuda_sm3x_div_rn_ftz_f32_slowpath) ;  /* 0x0000008000307944 */ /* 0x00ffea0003c00000 */
.L_x_26252:
[----:B------:R-:W-:Y:S05]  /*212b0*/  BSYNC.RECONVERGENT B3 ;  /* 0x0000000000037941 */ /* 0x000fea0003800200 */
.L_x_26251:
        /* <DEDUP_REMOVED lines=27> */
.L_x_26234:
[----:B------:R-:W-:Y:S05]  /*21470*/  BSYNC.RECONVERGENT B2 ;  /* 0x0000000000027941 */ /* 0x000fea0003800200 */
.L_x_26226:
        /* <DEDUP_REMOVED lines=46> */
.L_x_26256:
        /* <DEDUP_REMOVED lines=8> */
.L_x_26255:
[----:B------:R-:W-:-:S04]  /*217e0*/  FMUL.RZ R0, R9, 0.15915493667125701904 ;  /* 0x3e22f98309007820 */ /* 0x000fc8000040c000 */
[----:B------:R4:W0:Y:S08]  /*217f0*/  MUFU.COS R8, R0 ;  /* 0x0000000000087308 */ /* 0x0008300000000000 */
[----:B------:R4:W0:Y:S01]  /*21800*/  MUFU.SIN R9, R0 ;  /* 0x0000000000097308 */ /* 0x0008220000000400 */
[----:B------:R-:W-:Y:S05]  /*21810*/  BRA `(.L_x_26257) ;  /* 0x0000000000087947 */ /* 0x000fea0003800000 */
.L_x_26254:
[----:B------:R-:W-:-:S06]  /*21820*/  FMUL.FTZ R8, R29, 1.4426950216293334961 ;  /* 0x3fb8aa3b1d087820 */ /* 0x000fcc0000410000 */
[----:B------:R-:W4:Y:S02]  /*21830*/  MUFU.EX2 R8, R8 ;  /* 0x0000000800087308 */ /* 0x000f240000000800 */
.L_x_26257:
[----:B------:R-:W-:Y:S05]  /*21840*/  BSYNC.RECONVERGENT B0 ;  /* 0x0000000000007941 */ /* 0x000fea0003800200 */
.L_x_26253:
        /* <DEDUP_REMOVED lines=69> */
.L_x_26265:
[----:B------:R-:W-:Y:S05]  /*21ca0*/  BSYNC.RECONVERGENT B3 ;  /* 0x0000000000037941 */ /* 0x000fea0003800200 */
.L_x_26264:
        /* <DEDUP_REMOVED lines=29> */
.L_x_26263:
        /* <DEDUP_REMOVED lines=18> */
.L_x_26269:
[----:B------:R-:W-:Y:S05]  /*21fa0*/  BSYNC.RECONVERGENT B3 ;  /* 0x0000000000037941 */ /* 0x000fea0003800200 */
.L_x_26268:
        /* <DEDUP_REMOVED lines=29> */
.L_x_26267:
        /* <DEDUP_REMOVED lines=25> */
.L_x_26271:
        /* <DEDUP_REMOVED lines=44> */
.L_x_26270:
        /* <DEDUP_REMOVED lines=54> */
.L_x_26273:
[----:B------:R-:W-:Y:S05]  /*22930*/  BSYNC.RECONVERGENT B3 ;  /* 0x0000000000037941 */ /* 0x000fea0003800200 */
.L_x_26272:
        /* <DEDUP_REMOVED lines=29> */
.L_x_26262:
        /* <DEDUP_REMOVED lines=28> */
.L_x_26275:
[----:B------:R-:W-:Y:S05]  /*22cd0*/  BSYNC.RECONVERGENT B3 ;  /* 0x0000000000037941 */ /* 0x000fea0003800200 */
.L_x_26274:
        /* <DEDUP_REMOVED lines=29> */
.L_x_26261:
        /* <DEDUP_REMOVED lines=44> */
.L_x_26278:
[----:B------:R-:W-:Y:S05]  /*23170*/  BSYNC.RECONVERGENT B3 ;  /* 0x0000000000037941 */ /* 0x000fea0003800200 */
.L_x_26277:
        /* <DEDUP_REMOVED lines=27> */
.L_x_26276:
        /* <DEDUP_REMOVED lines=14> */
.L_x_26280:
[----:B------:R-:W-:Y:S05]  /*23410*/  BSYNC.RECONVERGENT B3 ;  /* 0x0000000000037941 */ /* 0x000fea0003800200 */
.L_x_26279:
        /* <DEDUP_REMOVED lines=27> */
.L_x_26260:
        /* <DEDUP_REMOVED lines=33> */
.L_x_26282:
[----:B------:R-:W-:Y:S05]  /*237e0*/  BSYNC.RECONVERGENT B3 ;  /* 0x0000000000037941 */ /* 0x000fea0003800200 */
.L_x_26281:
        /* <DEDUP_REMOVED lines=29> */
.L_x_26259:
        /* <DEDUP_REMOVED lines=29> */
.L_x_26284:
[----:B------:R-:W-:Y:S05]  /*23b90*/  BSYNC.RECONVERGENT B3 ;  /* 0x0000000000037941 */ /* 0x000fea0003800200 */
.L_x_26283:
        /* <DEDUP_REMOVED lines=27> */
.L_x_26266:
[----:B------:R-:W-:Y:S05]  /*23d50*/  BSYNC.RECONVERGENT B2 ;  /* 0x0000000000027941 */ /* 0x000fea0003800200 */
.L_x_26258:
        /* <DEDUP_REMOVED lines=46> */
.L_x_26288:
        /* <DEDUP_REMOVED lines=8> */
.L_x_26287:
[----:B------:R-:W-:-:S04]  /*240c0*/  FMUL.RZ R0, R11, 0.15915493667125701904 ;  /* 0x3e22f9830b007820 */ /* 0x000fc8000040c000 */
[----:B------:R4:W0:Y:S08]  /*240d0*/  MUFU.COS R10, R0 ;  /* 0x00000000000a7308 */ /* 0x0008300000000000 */
[----:B------:R4:W0:Y:S01]  /*240e0*/  MUFU.SIN R11, R0 ;  /* 0x00000000000b7308 */ /* 0x0008220000000400 */
[----:B------:R-:W-:Y:S05]  /*240f0*/  BRA `(.L_x_26289) ;  /* 0x0000000000087947 */ /* 0x000fea0003800000 */
.L_x_26286:
[----:B------:R-:W-:-:S06]  /*24100*/  FMUL.FTZ R10, R29, 1.4426950216293334961 ;  /* 0x3fb8aa3b1d0a7820 */ /* 0x000fcc0000410000 */
[----:B------:R-:W4:Y:S02]  /*24110*/  MUFU.EX2 R10, R10 ;  /* 0x0000000a000a7308 */ /* 0x000f240000000800 */
.L_x_26289:
[----:B------:R-:W-:Y:S05]  /*24120*/  BSYNC.RECONVERGENT B0 ;  /* 0x0000000000007941 */ /* 0x000fea0003800200 */
.L_x_26285:
        /* <DEDUP_REMOVED lines=69> */
.L_x_26297:
[----:B------:R-:W-:Y:S05]  /*24580*/  BSYNC.RECONVERGENT B3 ;  /* 0x0000000000037941 */ /* 0x000fea0003800200 */
.L_x_26296:
        /* <DEDUP_REMOVED lines=29> */
.L_x_26295:
        /* <DEDUP_REMOVED lines=18> */
.L_x_26301:
[----:B------:R-:W-:Y:S05]  /*24880*/  BSYNC.RECONVERGENT B3 ;  /* 0x0000000000037941 */ /* 0x000fea0003800200 */
.L_x_26300:
        /* <DEDUP_REMOVED lines=29> */
.L_x_26299:
        /* <DEDUP_REMOVED lines=25> */
.L_x_26303:
        /* <DEDUP_REMOVED lines=44> */
.L_x_26302:
        /* <DEDUP_REMOVED lines=54> */
.L_x_26305:
[----:B------:R-:W-:Y:S05]  /*25210*/  BSYNC.RECONVERGENT B3 ;  /* 0x0000000000037941 */ /* 0x000fea0003800200 */
.L_x_26304:
        /* <DEDUP_REMOVED lines=29> */
.L_x_26294:
        /* <DEDUP_REMOVED lines=28> */
.L_x_26307:
[----:B------:R-:W-:Y:S05]  /*255b0*/  BSYNC.RECONVERGENT B3 ;  /* 0x0000000000037941 */ /* 0x000fea0003800200 */
.L_x_26306:
        /* <DEDUP_REMOVED lines=29> */
.L_x_26293:
        /* <DEDUP_REMOVED lines=44> */
.L_x_26310:
[----:B------:R-:W-:Y:S05]  /*25a50*/  BSYNC.RECONVERGENT B3 ;  /* 0x0000000000037941 */ /* 0x000fea0003800200 */
.L_x_26309:
        /* <DEDUP_REMOVED lines=27> */
.L_x_26308:
        /* <DEDUP_REMOVED lines=14> */
.L_x_26312:
[----:B------:R-:W-:Y:S05]  /*25cf0*/  BSYNC.RECONVERGENT B3 ;  /* 0x0000000000037941 */ /* 0x000fea0003800200 */
.L_x_26311:
        /* <DEDUP_REMOVED lines=27> */
.L_x_26292:
        /* <DEDUP_REMOVED lines=33> */
.L_x_26314:
[----:B------:R-:W-:Y:S05]  /*260c0*/  BSYNC.RECONVERGENT B3 ;  /* 0x0000000000037941 */ /* 0x000fea0003800200 */
.L_x_26313:
        /* <DEDUP_REMOVED lines=29> */
.L_x_26291:
        /* <DEDUP_REMOVED lines=29> */
.L_x_26316:
[----:B------:R-:W-:Y:S05]  /*26470*/  BSYNC.RECONVERGENT B3 ;  /* 0x0000000000037941 */ /* 0x000fea0003800200 */
.L_x_26315:
        /* <DEDUP_REMOVED lines=27> */
.L_x_26298:
[----:B------:R-:W-:Y:S05]  /*26630*/  BSYNC.RECONVERGENT B2 ;  /* 0x0000000000027941 */ /* 0x000fea0003800200 */
.L_x_26290:
        /* <DEDUP_REMOVED lines=46> */
.L_x_26320:
        /* <DEDUP_REMOVED lines=8> */
.L_x_26319:
[----:B------:R-:W-:-:S04]  /*269a0*/  FMUL.RZ R0, R13, 0.15915493667125701904 ;  /* 0x3e22f9830d007820 */ /* 0x000fc8000040c000 */
[----:B------:R4:W0:Y:S08]  /*269b0*/  MUFU.COS R12, R0 ;  /* 0x00000000000c7308 */ /* 0x0008300000000000 */
[----:B------:R4:W0:Y:S01]  /*269c0*/  MUFU.SIN R13, R0 ;  /* 0x00000000000d7308 */ /* 0x0008220000000400 */
[----:B------:R-:W-:Y:S05]  /*269d0*/  BRA `(.L_x_26321) ;  /* 0x0000000000087947 */ /* 0x000fea0003800000 */
.L_x_26318:
[----:B------:R-:W-:-:S06]  /*269e0*/  FMUL.FTZ R12, R29, 1.4426950216293334961 ;  /* 0x3fb8aa3b1d0c7820 */ /* 0x000fcc0000410000 */
[----:B------:R-:W4:Y:S02]  /*269f0*/  MUFU.EX2 R12, R12 ;  /* 0x0000000c000c7308 */ /* 0x000f240000000800 */
.L_x_26321:
[----:B------:R-:W-:Y:S05]  /*26a00*/  BSYNC.RECONVERGENT B0 ;  /* 0x0000000000007941 */ /* 0x000fea0003800200 */
.L_x_26317:
        /* <DEDUP_REMOVED lines=69> */
.L_x_26329:
[----:B------:R-:W-:Y:S05]  /*26e60*/  BSYNC.RECONVERGENT B3 ;  /* 0x0000000000037941 */ /* 0x000fea0003800200 */
.L_x_26328:
        /* <DEDUP_REMOVED lines=29> */
.L_x_26327:
        /* <DEDUP_REMOVED lines=18> */
.L_x_26333:
[----:B------:R-:W-:Y:S05]  /*27160*/  BSYNC.RECONVERGENT B3 ;  /* 0x0000000000037941 */ /* 0x000fea0003800200 */
.L_x_26332:
        /* <DEDUP_REMOVED lines=29> */
.L_x_26331:
        /* <DEDUP_REMOVED lines=25> */
.L_x_26335:
[----:B------:R-:W-:-:S04]  /*274d0*/  FSETP.GEU.FTZ.AND P1, PT, R3, R0, PT ;  /* 0x000000000300720b */ /* 0x000fc80003f3e000 */
[----:B------:R-:W-:Y:S02]  /*274e0*/  FSEL R33, R0, R3, P1 ;  /* 0x0000000300217208 */ /* 0x000fe40000800000 */
[----:B------:R-:W-:Y:S02]  /*274f0*/  P2R R34, PR, RZ, 0x2 ;  /* 0x00000002ff227803 */ /* 0x000fe40000000000 */
[----:B------:R-:W-:Y:S02]  /*27500*/  FSETP.GEU.FTZ.AND P0, PT, R33, R4, PT ;  /* 0x000000042100720b */ /* 0x000fe40003f1e000 */
        /* <DEDUP_REMOVED lines=40> */
.L_x_26334:
[----:B------:R-:W-:Y:S01]  /*27790*/  FADD.FTZ R3, R3, -1 ;  /* 0xbf80000003037421 */ /* 0x000fe20000010000 */
[----:B------:R-:W-:Y:S01]  /*277a0*/  FCHK P2, R25, R29 ;  /* 0x0000001d19007302 */ /* 0x000fe20000040000 */
[----:B------:R-:W-:Y:S02]  /*277b0*/  BSSY.RECONVERGENT B3, `(.L_x_26336) ;  /* 0x0000034000037945 */ /* 0x000fe40003800200 */
[----:B------:R-:W-:-:S04]  /*277c0*/  FADD.FTZ R3, R0, R3 ;  /* 0x0000000300037221 */ /* 0x000fc80000010000 */
[----:B------:R-:W-:Y:S01]  /*277d0*/  FADD.FTZ R3, R4, R3 ;  /* 0x0000000304037221 */ /* 0x000fe20000010000 */
[----:B------:R-:W-:-:S03]  /*277e0*/  MOV R4, 0x3e800000 ;  /* 0x3e80000000047802 */ /* 0x000fc60000000f00 */
        /* <DEDUP_REMOVED lines=48> */
.L_x_26337:
[----:B------:R-:W-:Y:S05]  /*27af0*/  BSYNC.RECONVERGENT B3 ;  /* 0x0000000000037941 */ /* 0x000fea0003800200 */
.L_x_26336:
        /* <DEDUP_REMOVED lines=29> */
.L_x_26326:
        /* <DEDUP_REMOVED lines=28> */
.L_x_26339:
[----:B------:R-:W-:Y:S05]  /*27e90*/  BSYNC.RECONVERGENT B3 ;  /* 0x0000000000037941 */ /* 0x000fea0003800200 */
.L_x_26338:
        /* <DEDUP_REMOVED lines=29> */
.L_x_26325:
        /* <DEDUP_REMOVED lines=44> */
.L_x_26342:
[----:B------:R-:W-:Y:S05]  /*28330*/  BSYNC.RECONVERGENT B3 ;  /* 0x0000000000037941 */ /* 0x000fea0003800200 */
.L_x_26341:
        /* <DEDUP_REMOVED lines=27> */
.L_x_26340:
        /* <DEDUP_REMOVED lines=14> */
.L_x_26344:
[----:B------:R-:W-:Y:S05]  /*285d0*/  BSYNC.RECONVERGENT B3 ;  /* 0x0000000000037941 */ /* 0x000fea0003800200 */
.L_x_26343:
        /* <DEDUP_REMOVED lines=27> */
.L_x_26324:
        /* <DEDUP_REMOVED lines=33> */
.L_x_26346:
[----:B------:R-:W-:Y:S05]  /*289a0*/  BSYNC.RECONVERGENT B3 ;  /* 0x0000000000037941 */ /* 0x000fea0003800200 */
.L_x_26345:
        /* <DEDUP_REMOVED lines=29> */
.L_x_26323:
        /* <DEDUP_REMOVED lines=28> */
[----:B0123--:R-:W-:Y:S05]  /*28d40*/  CALL.REL.NOINC `($__internal_59_$__cuda_sm3x_div_rn_ftz_f32_slowpath) ;  /* 0x0000000400887944 */ /* 0x00ffea0003c00000 */
.L_x_26348:
[----:B------:R-:W-:Y:S05]  /*28d50*/  BSYNC.RECONVERGENT B3 ;  /* 0x0000000000037941 */ /* 0x000fea0003800200 */
.L_x_26347:
        /* <DEDUP_REMOVED lines=27> */
.L_x_26330:
[----:B------:R-:W-:Y:S05]  /*28f10*/  BSYNC.RECONVERGENT B2 ;  /* 0x0000000000027941 */ /* 0x000fea0003800200 */
.L_x_26322:
        /* <DEDUP_REMOVED lines=46> */
.L_x_26352:
        /* <DEDUP_REMOVED lines=8> */
.L_x_26351:
[----:B------:R-:W-:-:S04]  /*29280*/  FMUL.RZ R0, R15, 0.15915493667125701904 ;  /* 0x3e22f9830f007820 */ /* 0x000fc8000040c000 */
[----:B------:R4:W0:Y:S08]  /*29290*/  MUFU.COS R14, R0 ;  /* 0x00000000000e7308 */ /* 0x0008300000000000 */
[----:B------:R4:W0:Y:S01]  /*292a0*/  MUFU.SIN R15, R0 ;  /* 0x00000000000f7308 */ /* 0x0008220000000400 */
[----:B------:R-:W-:Y:S05]  /*292b0*/  BRA `(.L_x_26353) ;  /* 0x0000000000087947 */ /* 0x000fea0003800000 */
.L_x_26350:
[----:B------:R-:W-:-:S06]  /*292c0*/  FMUL.FTZ R14, R27, 1.4426950216293334961 ;  /* 0x3fb8aa3b1b0e7820 */ /* 0x000fcc0000410000 */
[----:B------:R-:W4:Y:S02]  /*292d0*/  MUFU.EX2 R14, R14 ;  /* 0x0000000e000e7308 */ /* 0x000f240000000800 */
.L_x_26353:
[----:B------:R-:W-:Y:S05]  /*292e0*/  BSYNC.RECONVERGENT B0 ;  /* 0x0000000000007941 */ /* 0x000fea0003800200 */
.L_x_26349:
[----:B------:R-:W5:Y:S02]  /*292f0*/  LDCU.64 UR4, c[0x0][0x398] ;  /* 0x00007300ff0477ac */ /* 0x000f640008000a00 */
[----:B-----5:R-:W-:-:S06]  /*29300*/  UIMAD.WIDE.U32 UR4, UR6, 0x8, UR4 ;  /* 0x00000008060478a5 */ /* 0x020fcc000f8e0004 */
[----:B------:R-:W-:Y:S02]  /*29310*/  MOV R2, UR4 ;  /* 0x0000000400027c02 */ /* 0x000fe40008000f00 */
[----:B------:R-:W-:-:S03]  /*29320*/  MOV R3, UR5 ;  /* 0x0000000500037c02 */ /* 0x000fc60008000f00 */
[----:B------:R-:W-:-:S05]  /*29330*/  IMAD.WIDE.U32 R26, R26, 0x20, R2 ;  /* 0x000000201a1a7825 */ /* 0x000fca00078e0002 */
[----:B0123--:R-:W-:Y:S04]  /*29340*/  STG.E.ENL2.256 desc[UR8][R26.64], R16, R20 ;  /* 0xf80000101a14797f */ /* 0x00ffe8000f121808 */
[----:B----4-:R-:W-:Y:S01]  /*29350*/  STG.E.ENL2.256 desc[UR8][R26.64+0x1000], R8, R12 ;  /* 0xf80080081a0c797f */ /* 0x010fe2000f121808 */
[----:B------:R-:W-:Y:S05]  /*29360*/  EXIT ;  /* 0x000000000000794d */ /* 0x000fea0003800000 */
        .weak           $__internal_59_$__cuda_sm3x_div_rn_ftz_f32_slowpath
        .type           $__internal_59_$__cuda_sm3x_div_rn_ftz_f32_slowpath,@function
        .size           $__internal_59_$__cuda_sm3x_div_rn_ftz_f32_slowpath,(.L_x_60653 - $__internal_59_$__cuda_sm3x_div_rn_ftz_f32_slowpath)
$__internal_59_$__cuda_sm3x_div_rn_ftz_f32_slowpath:
        /* <DEDUP_REMOVED lines=32> */
.L_x_26356:
[----:B------:R-:W-:Y:S05]  /*29570*/  BSYNC.RELIABLE B1 ;  /* 0x0000000000017941 */ /* 0x000fea0003800100 */
.L_x_26355:
        /* <DEDUP_REMOVED lines=27> */
.L_x_26362:
[----:B------:R-:W-:-:S07]  /*29730*/  LEA R0, R3, R0, 0x17 ;  /* 0x0000000003007211 */ /* 0x000fce00078eb8ff */
.L_x_26363:
[----:B------:R-:W-:Y:S05]  /*29740*/  BSYNC.RECONVERGENT B1 ;  /* 0x0000000000017941 */ /* 0x000fea0003800200 */
.L_x_26361:
[----:B------:R-:W-:Y:S05]  /*29750*/  BRA `(.L_x_26364) ;  /* 0x0000000000207947 */ /* 0x000fea0003800000 */
.L_x_26360:
[----:B------:R-:W-:-:S04]  /*29760*/  LOP3.LUT R25, R0, 0x80000000, R25, 0x48, !PT ;  /* 0x8000000000197812 */ /* 0x000fc800078e4819 */
[----:B------:R-:W-:Y:S01]  /*29770*/  LOP3.LUT R0, R25, 0x7f800000, RZ, 0xfc, !PT ;  /* 0x7f80000019007812 */ /* 0x000fe200078efcff */
[----:B------:R-:W-:Y:S06]  /*29780*/  BRA `(.L_x_26364) ;  /* 0x0000000000147947 */ /* 0x000fec0003800000 */
.L_x_26359:
[----:B------:R-:W-:Y:S01]  /*29790*/  LOP3.LUT R0, R0, 0x80000000, R25, 0x48, !PT ;  /* 0x8000000000007812 */ /* 0x000fe200078e4819 */
[----:B------:R-:W-:Y:S06]  /*297a0*/  BRA `(.L_x_26364) ;  /* 0x00000000000c7947 */ /* 0x000fec0003800000 */
.L_x_26358:
[----:B------:R-:W0:Y:S01]  /*297b0*/  MUFU.RSQ R0, -QNAN ;  /* 0xffc0000000007908 */ /* 0x000e220000001400 */
[----:B------:R-:W-:Y:S05]  /*297c0*/  BRA `(.L_x_26364) ;  /* 0x0000000000047947 */ /* 0x000fea0003800000 */
.L_x_26357:
[----:B------:R-:W-:-:S07]  /*297d0*/  FADD.FTZ R0, R25, R0 ;  /* 0x0000000019007221 */ /* 0x000fce0000010000 */
.L_x_26364:
[----:B------:R-:W-:Y:S05]  /*297e0*/  BSYNC.RECONVERGENT B0 ;  /* 0x0000000000007941 */ /* 0x000fea0003800200 */
.L_x_26354:
[----:B------:R-:W-:-:S04]  /*297f0*/  HFMA2 R3, -RZ, RZ, 0, 0 ;  /* 0x00000000ff037431 */ /* 0x000fc800000001ff */
[----:B0-----:R-:W-:Y:S05]  /*29800*/  RET.REL.NODEC R2 `(_ZN2at6native29vectorized_elementwise_kernelILi4EZZZNS0_50_GLOBAL__N__2680c7bb_12_PowKernel_cu_7dd49032_317024pow_tensor_scalar_kernelERNS_18TensorIteratorBaseERKN3c106ScalarEENKUlvE_clEvENKUlvE0_clEvEUlNS5_7complexIfEEE0_St5arrayIPcLm2EEEEviT0_T1_) ;  /* 0xfffffd6402fc7950 */ /* 0x001fea0003c3ffff */
.L_x_26365:
        /* <DEDUP_REMOVED lines=15> */
.L_x_60653:


//--------------------- .text._ZN2at6native29vectorized_elementwise_kernelILi8EZZZNS0_50_GLOBAL__N__2680c7bb_12_PowKernel_cu_7dd49032_317024pow_tensor_scalar_kernelERNS_18TensorIteratorBaseERKN3c106ScalarEENKUlvE_clEvENKUlvE0_clEvEUlNS5_7complexIfEEE0_St5arrayIPcLm2EEEEviT0_T1_ --------------------------
	.section	.text._ZN2at6native29vectorized_elementwise_kernelILi8EZZZNS0_50_GLOBAL__N__2680c7bb_12_PowKernel_cu_7dd49032_317024pow_tensor_scalar_kernelERNS_18TensorIteratorBaseERKN3c106ScalarEENKUlvE_clEvENKUlvE0_clEvEUlNS5_7complexIfEEE0_St5arrayIPcLm2EEEEviT0_T1_,"ax",@progbits
	.align	128
        .global         _ZN2at6native29vectorized_elementwise_kernelILi8EZZZNS0_50_GLOBAL__N__2680c7bb_12_PowKernel_cu_7dd49032_317024pow_tensor_scalar_kernelERNS_18TensorIteratorBaseERKN3c106ScalarEENKUlvE_clEvENKUlvE0_clEvEUlNS5_7complexIfEEE0_St5arrayIPcLm2EEEEviT0_T1_
        .type           _ZN2at6native29vectorized_elementwise_kernelILi8EZZZNS0_50_GLOBAL__N__2680c7bb_12_PowKernel_cu_7dd49032_317024pow_tensor_scalar_kernelERNS_18TensorIteratorBaseERKN3c106ScalarEENKUlvE_clEvENKUlvE0_clEvEUlNS5_7complexIfEEE0_St5arrayIPcLm2EEEEviT0_T1_,@function
        .size           _ZN2at6native29vectorized_elementwise_kernelILi8EZZZNS0_50_GLOBAL__N__2680c7bb_12_PowKernel_cu_7dd49032_317024pow_tensor_scalar_kernelERNS_18TensorIteratorBaseERKN3c106ScalarEENKUlvE_clEvENKUlvE0_clEvEUlNS5_7complexIfEEE0_St5arrayIPcLm2EEEEviT0_T1_,(.L_x_60960 - _ZN2at6native29vectorized_elementwise_kernelILi8EZZZNS0_50_GLOBAL__N__2680c7bb_12_PowKernel_cu_7dd49032_317024pow_tensor_scalar_kernelERNS_18TensorIteratorBaseERKN3c106ScalarEENKUlvE_clEvENKUlvE0_clEvEUlNS5_7complexIfEEE0_St5arrayIPcLm2EEEEviT0_T1_)
        .other          _ZN2at6native29vectorized_elementwise_kernelILi8EZZZNS0_50_GLOBAL__N__2680c7bb_12_PowKernel_cu_7dd49032_317024pow_tensor_scalar_kernelERNS_18TensorIteratorBaseERKN3c106ScalarEENKUlvE_clEvENKUlvE0_clEvEUlNS5_7complexIfEEE0_St5arrayIPcLm2EEEEviT0_T1_,@"STO_CUDA_ENTRY STV_DEFAULT"
_ZN2at6native29vectorized_elementwise_kernelILi8EZZZNS0_50_GLOBAL__N__2680c7bb_12_PowKernel_cu_7dd49032_317024pow_tensor_scalar_kernelERNS_18TensorIteratorBaseERKN3c106ScalarEENKUlvE_clEvENKUlvE0_clEvEUlNS5_7complexIfEEE0_St5arrayIPcLm2EEEEviT0_T1_:
.text._ZN2at6native29vectorized_elementwise_kernelILi8EZZZNS0_50_GLOBAL__N__2680c7bb_12_PowKernel_cu_7dd49032_317024pow_tensor_scalar_kernelERNS_18TensorIteratorBaseERKN3c106ScalarEENKUlvE_clEvENKUlvE0_clEvEUlNS5_7complexIfEEE0_St5arrayIPcLm2EEEEviT0_T1_:
[----:B------:R-:W-:Y:S01]  /*0000*/  LDC R1, c[0x0][0x37c] ;  /* 0x0000df00ff017b82 */ /* 0x000fe20000000800 */
[----:B------:R-:W-:Y:S05]  /*0010*/  EXIT ;  /* 0x000000000000794d */ /* 0x000fea0003800000 */
.L_x_26366:
        /* <DEDUP_REMOVED lines=14> */
.L_x_60960:


//--------------------- .text._ZN2at6native18elementwise_kernelILi128ELi4EZNS0_15gpu_kernel_implIZZZNS0_50_GLOBAL__N__2680c7bb_12_PowKernel_cu_7dd49032_317024pow_tensor_scalar_kernelERNS_18TensorIteratorBaseERKN3c106ScalarEENKUlvE_clEvENKUlvE0_clEvEUlNS6_7complexIfEEE_EEvS5_RKT_EUliE_EEviT1_ --------------------------
	.section	.text._ZN2at6native18elementwise_kernelILi128ELi4EZNS0_15gpu_kernel_implIZZZNS0_50_GLOBAL__N__2680c7bb_12_PowKernel_cu_7dd49032_317024pow_tensor_scalar_kernelERNS_18TensorIteratorBaseERKN3c106ScalarEENKUlvE_clEvENKUlvE0_clEvEUlNS6_7complexIfEEE_EEvS5_RKT_EUliE_EEviT1_,"ax",@progbits
	.align	128
        .global         _ZN2at6native18elementwise_kernelILi128ELi4EZNS0_15gpu_kernel_implIZZZNS0_50_GLOBAL__N__2680c7bb_12_PowKernel_cu_7dd49032_317024pow_tensor_scalar_kernelERNS_18TensorIteratorBaseERKN3c106ScalarEENKUlvE_clEvENKUlvE0_clEvEUlNS6_7complexIfEEE_EEvS5_RKT_EUliE_EEviT1_
        .type           _ZN2at6native18elementwise_kernelILi128ELi4EZNS0_15gpu_kernel_implIZZZNS0_50_GLOBAL__N__2680c7bb_12_PowKernel_cu_7dd49032_317024pow_tensor_scalar_kernelERNS_18TensorIteratorBaseERKN3c106ScalarEENKUlvE_clEvENKUlvE0_clEvEUlNS6_7complexIfEEE_EEvS5_RKT_EUliE_EEviT1_,@function
        .size           _ZN2at6native18elementwise_kernelILi128ELi4EZNS0_15gpu_kernel_implIZZZNS0_50_GLOBAL__N__2680c7bb_12_PowKernel_cu_7dd49032_317024pow_tensor_scalar_kernelERNS_18TensorIteratorBaseERKN3c106ScalarEENKUlvE_clEvENKUlvE0_clEvEUlNS6_7complexIfEEE_EEvS5_RKT_EUliE_EEviT1_,(.L_x_60961 - _ZN2at6native18elementwise_kernelILi128ELi4EZNS0_15gpu_kernel_implIZZZNS0_50_GLOBAL__N__2680c7bb_12_PowKernel_cu_7dd49032_317024pow_tensor_scalar_kernelERNS_18TensorIteratorBaseERKN3c106ScalarEENKUlvE_clEvENKUlvE0_clEvEUlNS6_7complexIfEEE_EEvS5_RKT_EUliE_EEviT1_)
        .other          _ZN2at6native18elementwise_kernelILi128ELi4EZNS0_15gpu_kernel_implIZZZNS0_50_GLOBAL__N__2680c7bb_12_PowKernel_cu_7dd49032_317024pow_tensor_scalar_kernelERNS_18TensorIteratorBaseERKN3c106ScalarEENKUlvE_clEvENKUlvE0_clEvEUlNS6_7complexIfEEE_EEvS5_RKT_EUliE_EEviT1_,@"STO_CUDA_ENTRY STV_DEFAULT"
_ZN2at6native18elementwise_kernelILi128ELi4EZNS0_15gpu_kernel_implIZZZNS0_50_GLOBAL__N__2680c7bb_12_PowKernel_cu_7dd49032_317024pow_tensor_scalar_kernelERNS_18TensorIteratorBaseERKN3c106ScalarEENKUlvE_clEvENKUlvE0_clEvEUlNS6_7complexIfEEE_EEvS5_RKT_EUliE_EEviT1_:
.text._ZN2at6native18elementwise_kernelILi128ELi4EZNS0_15gpu_kernel_implIZZZNS0_50_GLOBAL__N__2680c7bb_12_PowKernel_cu_7dd49032_317024pow_tensor_scalar_kernelERNS_18TensorIteratorBaseERKN3c106ScalarEENKUlvE_clEvENKUlvE0_clEvEUlNS6_7complexIfEEE_EEvS5_RKT_EUliE_EEviT1_:
        /* <DEDUP_REMOVED lines=319> */
.L_x_26369:
        /* <DEDUP_REMOVED lines=17> */
[----:B--2---:R-:W3:Y:S01]  /*1500*/  I2F.S16 R2, R2 ;  /* 0x0000000200027306 */ /* 0x004ee20000101400 */
[----:B------:R-:W-:Y:S05]  /*1510*/  BRA `(.L_x_26376) ;  /* 0x0000000c00bc7947 */ /* 0x000fea0003800000 */
.L_x_26374:
[----:B------:R-:W2:Y:S01]  /*1520*/  LDG.E.U8 R2, desc[UR36][R4.64] ;  /* 0x0000002404027981 */ /* 0x000ea2000c1e1100 */
[----:B------:R-:W-:Y:S01]  /*1530*/  IMAD.MOV.U32 R3, RZ, RZ, RZ ;  /* 0x000000ffff037224 */ /* 0x000fe200078e00ff */
[----:B--2---:R-:W-:Y:S01]  /*1540*/  I2FP.F32.U32 R2, R2 ;  /* 0x0000000200027245 */ /* 0x004fe20000201000 */
[----:B------:R-:W-:Y:S06]  /*1550*/  BRA `(.L_x_26376) ;  /* 0x0000000c00ac7947 */ /* 0x000fec0003800000 */
.L_x_26373:
        /* <DEDUP_REMOVED lines=10> */
.L_x_26378:
[----:B------:R-:W2:Y:S01]  /*1600*/  LDG.E R2, desc[UR36][R4.64] ;  /* 0x0000002404027981 */ /* 0x000ea2000c1e1900 */
[----:B------:R-:W-:Y:S01]  /*1610*/  HFMA2 R3, -RZ, RZ, 0, 0 ;  /* 0x00000000ff037431 */ /* 0x000fe200000001ff */
[----:B--2---:R-:W-:Y:S01]  /*1620*/  I2FP.F32.S32 R2, R2 ;  /* 0x0000000200027245 */ /* 0x004fe20000201400 */
[----:B------:R-:W-:Y:S06]  /*1630*/  BRA `(.L_x_26376) ;  /* 0x0000000c00747947 */ /* 0x000fec0003800000 */
.L_x_26377:
[----:B------:R-:W2:Y:S01]  /*1640*/  LDG.E.U16 R2, desc[UR36][R4.64] ;  /* 0x0000002404027981 */ /* 0x000ea2000c1e1500 */
[----:B------:R-:W-:Y:S01]  /*1650*/  IMAD.MOV.U32 R3, RZ, RZ, RZ ;  /* 0x000000ffff037224 */ /* 0x000fe200078e00ff */
[----:B--2---:R-:W2:Y:S01]  /*1660*/  I2F.S16 R2, R2 ;  /* 0x0000000200027306 */ /* 0x004ea20000101400 */
[----:B------:R-:W-:Y:S05]  /*1670*/  BRA `(.L_x_26376) ;  /* 0x0000000c00647947 */ /* 0x000fea0003800000 */
.L_x_26372:
        /* <DEDUP_REMOVED lines=9> */
.L_x_26380:
[----:B------:R-:W2:Y:S01]  /*1710*/  LDG.E.U16 R2, desc[UR36][R4.64] ;  /* 0x0000002404027981 */ /* 0x000ea2000c1e1500 */
[----:B------:R-:W-:Y:S01]  /*1720*/  MOV R3, RZ ;  /* 0x000000ff00037202 */ /* 0x000fe20000000f00 */
[----:B--2---:R-:W-:Y:S01]  /*1730*/  HADD2.F32 R2, -RZ, R2.H0_H0 ;  /* 0x20000002ff027230 */ /* 0x004fe20000004100 */
[----:B------:R-:W-:Y:S06]  /*1740*/  BRA `(.L_x_26376) ;  /* 0x0000000c00307947 */ /* 0x000fec0003800000 */
.L_x_26379:
        /* <DEDUP_REMOVED lines=8> */
.L_x_26382:
[----:B------:R-:W2:Y:S02]  /*17d0*/  LDG.E R3, desc[UR36][R4.64] ;  /* 0x0000002404037981 */ /* 0x000ea4000c1e1900 */
[--C-:B--2---:R-:W-:Y:S02]  /*17e0*/  HADD2.F32 R2, -RZ, R3.reuse.H0_H0 ;  /* 0x20000003ff027230 */ /* 0x104fe40000004100 */
[----:B------:R-:W-:Y:S01]  /*17f0*/  HADD2.F32 R3, -RZ, R3.H1_H1 ;  /* 0x30000003ff037230 */ /* 0x000fe20000004100 */
[----:B------:R-:W-:Y:S06]  /*1800*/  BRA `(.L_x_26376) ;  /* 0x0000000c00007947 */ /* 0x000fec0003800000 */
.L_x_26381:
        /* <DEDUP_REMOVED lines=12> */
.L_x_26371:
        /* <DEDUP_REMOVED lines=13> */
.L_x_26385:
        /* <DEDUP_REMOVED lines=22> */
.L_x_26384:
        /* <DEDUP_REMOVED lines=26> */
.L_x_26387:
[----:B------:R-:W2:Y:S02]  /*1ca0*/  LDG.E.U8 R3, desc[UR36][R4.64] ;  /* 0x0000002404037981 */ /* 0x000ea4000c1e1100 */
[C---:B--2---:R-:W-:Y:S01]  /*1cb0*/  IMAD.SHL.U32 R2, R3.reuse, 0x2000000, RZ ;  /* 0x0200000003027824 */ /* 0x044fe200078e00ff */
[----:B------:R-:W-:-:S04]  /*1cc0*/  SHF.L.U32 R3, R3, 0x8, RZ ;  /* 0x0000000803037819 */ /* 0x000fc800000006ff */
[----:B------:R-:W-:Y:S02]  /*1cd0*/  ISETP.GT.U32.AND P0, PT, R2, 0x7ffffff, PT ;  /* 0x07ffffff0200780c */ /* 0x000fe40003f04070 */
[----:B------:R-:W-:-:S11]  /*1ce0*/  PRMT R7, R3, 0x9910, RZ ;  /* 0x0000991003077816 */ /* 0x000fd600000000ff */
[----:B------:R-:W-:Y:S01]  /*1cf0*/  @!P0 LOP3.LUT R0, R3, 0x7f00, RZ, 0xc0, !PT ;  /* 0x00007f0003008812 */ /* 0x000fe200078ec0ff */
[----:B------:R-:W-:Y:S01]  /*1d00*/  IMAD.MOV.U32 R3, RZ, RZ, RZ ;  /* 0x000000ffff037224 */ /* 0x000fe200078e00ff */
[----:B------:R-:W-:Y:S02]  /*1d10*/  @P0 LEA.HI R2, R2, 0x70000000, RZ, 0x1c ;  /* 0x7000000002020811 */ /* 0x000fe400078fe0ff */
[----:B------:R-:W-:-:S05]  /*1d20*/  @!P0 LOP3.LUT R0, R0, 0x3f000000, RZ, 0xfc, !PT ;  /* 0x3f00000000008812 */ /* 0x000fca00078efcff */
[----:B------:R-:W-:Y:S01]  /*1d30*/  @!P0 FADD.FTZ R0, R0, -0.5 ;  /* 0xbf00000000008421 */ /* 0x000fe20000010000 */
[----:B------:R-:W-:-:S05]  /*1d40*/  @P0 FMUL.FTZ R0, R2, 1.9259299443872358531e-34 ;  /* 0x0780000002000820 */ /* 0x000fca0000410000 */
[----:B------:R-:W-:Y:S01]  /*1d50*/  LOP3.LUT R2, R0, 0x80000000, R7, 0xf8, !PT ;  /* 0x8000000000027812 */ /* 0x000fe200078ef807 */
[----:B------:R-:W-:Y:S06]  /*1d60*/  BRA `(.L_x_26376) ;  /* 0x0000000400a87947 */ /* 0x000fec0003800000 */
.L_x_26386:
[----:B------:R-:W2:Y:S01]  /*1d70*/  LDG.E.U16 R2, desc[UR36][R4.64] ;  /* 0x0000002404027981 */ /* 0x000ea2000c1e1500 */
[----:B------:R-:W-:Y:S01]  /*1d80*/  IMAD.MOV.U32 R3, RZ, RZ, RZ ;  /* 0x000000ffff037224 */ /* 0x000fe200078e00ff */
[----:B--2---:R-:W-:Y:S01]  /*1d90*/  SHF.L.U32 R2, R2, 0x10, RZ ;  /* 0x0000001002027819 */ /* 0x004fe200000006ff */
[----:B------:R-:W-:Y:S06]  /*1da0*/  BRA `(.L_x_26376) ;  /* 0x0000000400987947 */ /* 0x000fec0003800000 */
.L_x_26383:
        /* <DEDUP_REMOVED lines=12> */
.L_x_26390:
        /* <DEDUP_REMOVED lines=20> */
.L_x_26392:
[----:B------:R-:W-:Y:S05]  /*1fb0*/  BSYNC.RECONVERGENT B0 ;  /* 0x0000000000007941 */ /* 0x000fea0003800200 */
.L_x_26391:
[----:B------:R-:W-:Y:S01]  /*1fc0*/  IMAD.SHL.U32 R0, R0, 0x100000, RZ ;  /* 0x0010000000007824 */ /* 0x000fe200078e00ff */
[----:B------:R-:W-:-:S04]  /*1fd0*/  LEA R2, R2, 0x3b800000, 0x17 ;  /* 0x3b80000002027811 */ /* 0x000fc800078eb8ff */
[----:B------:R-:W-:Y:S01]  /*1fe0*/  LOP3.LUT R2, R2, R0, R9, 0xfe, !PT ;  /* 0x0000000002027212 */ /* 0x000fe200078efe09 */
[----:B------:R-:W-:Y:S06]  /*1ff0*/  BRA `(.L_x_26376) ;  /* 0x0000000400047947 */ /* 0x000fec0003800000 */
.L_x_26389:
        /* <DEDUP_REMOVED lines=20> */
.L_x_26394:
[----:B------:R-:W-:Y:S05]  /*2140*/  BSYNC.RECONVERGENT B0 ;  /* 0x0000000000007941 */ /* 0x000fea0003800200 */
.L_x_26393:
[----:B------:R-:W-:Y:S02]  /*2150*/  SHF.L.U32 R0, R0, 0x15, RZ ;  /* 0x0000001500007819 */ /* 0x000fe400000006ff */
[----:B------:R-:W-:-:S04]  /*2160*/  LEA R2, R2, 0x37800000, 0x17 ;  /* 0x3780000002027811 */ /* 0x000fc800078eb8ff */
[----:B------:R-:W-:Y:S01]  /*2170*/  LOP3.LUT R2, R2, R0, R9, 0xfe, !PT ;  /* 0x0000000002027212 */ /* 0x000fe200078efe09 */
[----:B------:R-:W-:Y:S06]  /*2180*/  BRA `(.L_x_26376) ;  /* 0x0000000000a07947 */ /* 0x000fec0003800000 */
.L_x_26388:
[----:B------:R-:W-:-:S09]  /*2190*/  UISETP.NE.AND UP0, UPT, UR4, 0x1c, UPT ;  /* 0x0000001c0400788c */ /* 0x000fd2000bf05270 */
[----:B------:R-:W-:Y:S05]  /*21a0*/  BRA.U !UP0, `(.L_x_26395) ;  /* 0x00000001088c7547 */ /* 0x000fea000b800000 */
[----:B------:R-:W-:-:S09]  /*21b0*/  UISETP.NE.AND UP0, UPT, UR4, 0x1d, UPT ;  /* 0x0000001d0400788c */ /* 0x000fd2000bf05270 */
[----:B------:R-:W-:Y:S05]  /*21c0*/  BRA.U !UP0, `(.L_x_26396) ;  /* 0x0000000108747547 */ /* 0x000fea000b800000 */
[----:B------:R-:W-:-:S09]  /*21d0*/  UISETP.NE.AND UP0, UPT, UR4, 0x2c, UPT ;  /* 0x0000002c0400788c */ /* 0x000fd2000bf05270 */
[----:B------:R-:W-:Y:S05]  /*21e0*/  BRA.U !UP0, `(.L_x_26397) ;  /* 0x0000000108487547 */ /* 0x000fea000b800000 */
.L_x_26375:
        /* <DEDUP_REMOVED lines=16> */
.L_x_26398:
[----:B------:R-:W-:Y:S01]  /*22f0*/  CS2R R2, SRZ ;  /* 0x0000000000027805 */ /* 0x000fe2000001ff00 */
[----:B------:R-:W-:Y:S06]  /*2300*/  BRA `(.L_x_26376) ;  /* 0x0000000000407947 */ /* 0x000fec0003800000 */
.L_x_26397:
        /* <DEDUP_REMOVED lines=9> */
.L_x_26396:
[----:B------:R-:W2:Y:S01]  /*23a0*/  LDG.E.64 R4, desc[UR36][R4.64] ;  /* 0x0000002404047981 */ /* 0x000ea2000c1e1b00 */
[----:B------:R-:W-:Y:S01]  /*23b0*/  IMAD.MOV.U32 R3, RZ, RZ, RZ ;  /* 0x000000ffff037224 */ /* 0x000fe200078e00ff */
[----:B--2---:R0:W1:Y:S02]  /*23c0*/  I2F.U64 R2, R4 ;  /* 0x0000000400027312 */ /* 0x0040640000301000 */
[----:B01----:R-:W-:Y:S05]  /*23d0*/  BRA `(.L_x_26376) ;  /* 0x00000000000c7947 */ /* 0x003fea0003800000 */
.L_x_26395:
[----:B------:R-:W2:Y:S01]  /*23e0*/  LDG.E R2, desc[UR36][R4.64] ;  /* 0x0000002404027981 */ /* 0x000ea2000c1e1900 */
[----:B------:R-:W-:Y:S01]  /*23f0*/  HFMA2 R3, -RZ, RZ, 0, 0 ;  /* 0x00000000ff037431 */ /* 0x000fe200000001ff */
[----:B--2---:R-:W-:-:S07]  /*2400*/  I2FP.F32.U32 R2, R2 ;  /* 0x0000000200027245 */ /* 0x004fce0000201000 */
.L_x_26376:
[----:B------:R-:W-:Y:S05]  /*2410*/  BSYNC.RECONVERGENT B6 ;  /* 0x0000000000067941 */ /* 0x000fea0003800200 */
.L_x_26370:
[----:B------:R-:W0:Y:S01]  /*2420*/  LDCU.64 UR6, c[0x0][0x580] ;  /* 0x0000b000ff0677ac */ /* 0x000e220008000a00 */
[CC--:B--23-5:R-:W-:Y:S01]  /*2430*/  FMUL.FTZ R0, R3.reuse, R2.reuse ;  /* 0x0000000203007220 */ /* 0x0ecfe20000410000 */
[C---:B------:R-:W-:Y:S01]  /*2440*/  FMUL.FTZ R7, R3.reuse, R3 ;  /* 0x0000000303077220 */ /* 0x040fe20000410000 */
[----:B------:R-:W-:Y:S02]  /*2450*/  UPRMT UR4, UR41, 0x9910, URZ ;  /* 0x0000991029047896 */ /* 0x000fe400080000ff */
[-C--:B------:R-:W-:Y:S01]  /*2460*/  FFMA.FTZ R3, R3, R2.reuse, R0 ;  /* 0x0000000203037223 */ /* 0x080fe20000010000 */
[----:B------:R-:W-:Y:S01]  /*2470*/  FFMA.FTZ R2, R2, R2, -R7 ;  /* 0x0000000202027223 */ /* 0x000fe20000010807 */
[----:B------:R-:W-:Y:S01]  /*2480*/  UISETP.GT.AND UP0, UPT, UR4, 0x9, UPT ;  /* 0x000000090400788c */ /* 0x000fe2000bf04270 */
[----:B01----:R-:W-:-:S05]  /*2490*/  IADD3 R4, P0, PT, R16, UR6, RZ ;  /* 0x0000000610047c10 */ /* 0x003fca000ff1e0ff */
        /* <DEDUP_REMOVED lines=13> */
.L_x_26402:
[----:B------:R-:W0:Y:S02]  /*2570*/  F2I.S64.TRUNC R2, R2 ;  /* 0x0000000200027311 */ /* 0x000e24000020d900 */
[----:B0-----:R-:W-:-:S05]  /*2580*/  IMAD.MOV.U32 R7, RZ, RZ, R2 ;  /* 0x000000ffff077224 */ /* 0x001fca00078e0002 */
[----:B------:R0:W-:Y:S01]  /*2590*/  STG.E.U8 desc[UR36][R4.64], R7 ;  /* 0x0000000704007986 */ /* 0x0001e2000c101124 */
[----:B------:R-:W-:Y:S05]  /*25a0*/  BRA `(.L_x_26404) ;  /* 0x0000000c00407947 */ /* 0x000fea0003800000 */
.L_x_26401:
        /* <DEDUP_REMOVED lines=9> */
.L_x_26406:
[----:B------:R-:W0:Y:S02]  /*2640*/  F2I.FTZ.TRUNC.NTZ R3, R2 ;  /* 0x0000000200037305 */ /* 0x000e24000021f100 */
[----:B0-----:R0:W-:Y:S01]  /*2650*/  STG.E desc[UR36][R4.64], R3 ;  /* 0x0000000304007986 */ /* 0x0011e2000c101924 */
[----:B------:R-:W-:Y:S05]  /*2660*/  BRA `(.L_x_26404) ;  /* 0x0000000c00107947 */ /* 0x000fea0003800000 */
.L_x_26405:
[----:B------:R-:W0:Y:S02]  /*2670*/  F2I.FTZ.TRUNC.NTZ R3, R2 ;  /* 0x0000000200037305 */ /* 0x000e24000021f100 */
[----:B0-----:R0:W-:Y:S01]  /*2680*/  STG.E.U16 desc[UR36][R4.64], R3 ;  /* 0x0000000304007986 */ /* 0x0011e2000c101524 */
[----:B------:R-:W-:Y:S05]  /*2690*/  BRA `(.L_x_26404) ;  /* 0x0000000c00047947 */ /* 0x000fea0003800000 */
.L_x_26400:
        /* <DEDUP_REMOVED lines=8> */
.L_x_26408:
[----:B------:R-:W-:-:S05]  /*2720*/  F2FP.F16.F32.PACK_AB R2, RZ, R2 ;  /* 0x00000002ff02723e */ /* 0x000fca00000000ff */
[----:B------:R0:W-:Y:S01]  /*2730*/  STG.E.U16 desc[UR36][R4.64], R2 ;  /* 0x0000000204007986 */ /* 0x0001e2000c101524 */
[----:B------:R-:W-:Y:S05]  /*2740*/  BRA `(.L_x_26404) ;  /* 0x0000000800d87947 */ /* 0x000fea0003800000 */
.L_x_26407:
        /* <DEDUP_REMOVED lines=8> */
.L_x_26410:
[----:B------:R-:W-:-:S05]  /*27d0*/  F2FP.F16.F32.PACK_AB R3, R3, R2 ;  /* 0x000000020303723e */ /* 0x000fca00000000ff */
[----:B------:R0:W-:Y:S01]  /*27e0*/  STG.E desc[UR36][R4.64], R3 ;  /* 0x0000000304007986 */ /* 0x0001e2000c101924 */
[----:B------:R-:W-:Y:S05]  /*27f0*/  BRA `(.L_x_26404) ;  /* 0x0000000800ac7947 */ /* 0x000fea0003800000 */
.L_x_26409:
[----:B------:R-:W-:-:S06]  /*2800*/  FMUL.FTZ R2, R2, 1 ;  /* 0x3f80000002027820 */ /* 0x000fcc0000410000 */
[----:B------:R-:W0:Y:S02]  /*2810*/  F2F.F64.F32 R2, R2 ;  /* 0x0000000200027310 */ /* 0x000e240000201800 */
[----:B0-----:R0:W-:Y:S01]  /*2820*/  STG.E.64 desc[UR36][R4.64], R2 ;  /* 0x0000000204007986 */ /* 0x0011e2000c101b24 */
[----:B------:R-:W-:Y:S05]  /*2830*/  BRA `(.L_x_26404) ;  /* 0x00000008009c7947 */ /* 0x000fea0003800000 */
.L_x_26399:
        /* <DEDUP_REMOVED lines=8> */
[----:B------:R-:W-:Y:S02]  /*28c0*/  FSETP.NEU.FTZ.AND P0, PT, R2, RZ, PT ;  /* 0x000000ff0200720b */ /* 0x000fe40003f1d000 */
[----:B------:R-:W-:-:S04]  /*28d0*/  FSETP.NEU.FTZ.AND P1, PT, R3, RZ, PT ;  /* 0x000000ff0300720b */ /* 0x000fc80003f3d000 */
[----:B------:R-:W-:-:S04]  /*28e0*/  PLOP3.LUT P0, PT, P0, P1, PT, 0xf8, 0x8f ;  /* 0x00000000008f781c */ /* 0x000fc80000703f70 */
[----:B------:R-:W-:-:S05]  /*28f0*/  SEL R3, RZ, 0x1, !P0 ;  /* 0x00000001ff037807 */ /* 0x000fca0004000000 */
[----:B------:R0:W-:Y:S01]  /*2900*/  STG.E.U8 desc[UR36][R4.64], R3 ;  /* 0x0000000304007986 */ /* 0x0001e2000c101124 */
[----:B------:R-:W-:Y:S05]  /*2910*/  BRA `(.L_x_26404) ;  /* 0x0000000800647947 */ /* 0x000fea0003800000 */
.L_x_26413:
        /* <DEDUP_REMOVED lines=10> */
.L_x_26412:
        /* <DEDUP_REMOVED lines=18> */
.L_x_26417:
[----:B------:R-:W-:Y:S05]  /*2ae0*/  BSYNC.RECONVERGENT B0 ;  /* 0x0000000000007941 */ /* 0x000fea0003800200 */
.L_x_26416:
[----:B------:R-:W-:-:S05]  /*2af0*/  LOP3.LUT R7, R0, 0x80, R7, 0xf8, !PT ;  /* 0x0000008000077812 */ /* 0x000fca00078ef807 */
[----:B------:R0:W-:Y:S01]  /*2b00*/  STG.E.U8 desc[UR36][R4.64], R7 ;  /* 0x0000000704007986 */ /* 0x0001e2000c101124 */
[----:B------:R-:W-:Y:S05]  /*2b10*/  BRA `(.L_x_26404) ;  /* 0x0000000400e47947 */ /* 0x000fea0003800000 */
.L_x_26415:
        /* <DEDUP_REMOVED lines=14> */
.L_x_26419:
[----:B------:R-:W-:Y:S05]  /*2c00*/  BSYNC.RECONVERGENT B0 ;  /* 0x0000000000007941 */ /* 0x000fea0003800200 */
.L_x_26418:
[----:B------:R-:W-:-:S05]  /*2c10*/  LOP3.LUT R3, R0, 0x80, R7, 0xf8, !PT ;  /* 0x0000008000037812 */ /* 0x000fca00078ef807 */
[----:B------:R0:W-:Y:S01]  /*2c20*/  STG.E.U8 desc[UR36][R4.64], R3 ;  /* 0x0000000304007986 */ /* 0x0001e2000c101124 */
[----:B------:R-:W-:Y:S05]  /*2c30*/  BRA `(.L_x_26404) ;  /* 0x00000004009c7947 */ /* 0x000fea0003800000 */
.L_x_26414:
[----:B------:R-:W-:-:S05]  /*2c40*/  F2FP.BF16.F32.PACK_AB R2, RZ, R2 ;  /* 0x00000002ff02723e */ /* 0x000fca00000010ff */
[----:B------:R0:W-:Y:S01]  /*2c50*/  STG.E.U16 desc[UR36][R4.64], R2 ;  /* 0x0000000204007986 */ /* 0x0001e2000c101524 */
[----:B------:R-:W-:Y:S05]  /*2c60*/  BRA `(.L_x_26404) ;  /* 0x0000000400907947 */ /* 0x000fea0003800000 */
.L_x_26411:
        /* <DEDUP_REMOVED lines=11> */
.L_x_26422:
        /* <DEDUP_REMOVED lines=12> */
.L_x_26425:
[----:B------:R-:W-:-:S04]  /*2de0*/  SHF.R.U32.HI R0, RZ, 0x14, R2 ;  /* 0x00000014ff007819 */ /* 0x000fc80000011602 */
[----:B------:R-:W-:-:S04]  /*2df0*/  LOP3.LUT R3, R0, 0x1, RZ, 0xc0, !PT ;  /* 0x0000000100037812 */ /* 0x000fc800078ec0ff */
[----:B------:R-:W-:-:S04]  /*2e00*/  IADD3 R0, PT, PT, R2, 0x487ffff, R3 ;  /* 0x0487ffff02007810 */ /* 0x000fc80007ffe003 */
[----:B------:R-:W-:-:S04]  /*2e10*/  SHF.R.U32.HI R0, RZ, 0x14, R0 ;  /* 0x00000014ff007819 */ /* 0x000fc80000011600 */
[----:B------:R-:W-:-:S07]  /*2e20*/  LOP3.LUT R3, R0, 0xff, RZ, 0xc0, !PT ;  /* 0x000000ff00037812 */ /* 0x000fce00078ec0ff */
.L_x_26426:
[----:B------:R-:W-:-:S04]  /*2e30*/  SHF.R.U32.HI R2, RZ, 0x18, R2 ;  /* 0x00000018ff027819 */ /* 0x000fc80000011602 */
[----:B------:R-:W-:-:S04]  /*2e40*/  LOP3.LUT R3, R3, 0x80, R2, 0xf8, !PT ;  /* 0x0000008003037812 */ /* 0x000fc800078ef802 */
[----:B------:R-:W-:-:S07]  /*2e50*/  PRMT R0, R3, 0x7610, R0 ;  /* 0x0000761003007816 */ /* 0x000fce0000000000 */
.L_x_26424:
[----:B------:R-:W-:Y:S05]  /*2e60*/  BSYNC.RECONVERGENT B0 ;  /* 0x0000000000007941 */ /* 0x000fea0003800200 */
.L_x_26423:
[----:B------:R4:W-:Y:S01]  /*2e70*/  STG.E.U8 desc[UR36][R4.64], R0 ;  /* 0x0000000004007986 */ /* 0x0009e2000c101124 */
[----:B------:R-:W-:Y:S05]  /*2e80*/  BRA `(.L_x_26404) ;  /* 0x0000000400087947 */ /* 0x000fea0003800000 */
.L_x_26421:
[----:B------:R-:W-:Y:S01]  /*2e90*/  LOP3.LUT R3, R2, 0x7fffffff, RZ, 0xc0, !PT ;  /* 0x7fffffff02037812 */ /* 0x000fe200078ec0ff */
[----:B------:R-:W-:Y:S01]  /*2ea0*/  BSSY.RECONVERGENT B0, `(.L_x_26427) ;  /* 0x0000013000007945 */ /* 0x000fe20003800200 */
[----:B------:R-:W-:Y:S02]  /*2eb0*/  HFMA2 R0, -RZ, RZ, 0, 7.62939453125e-06 ;  /* 0x00000080ff007431 */ /* 0x000fe400000001ff */
        /* <DEDUP_REMOVED lines=9> */
.L_x_26429:
[----:B------:R-:W-:-:S04]  /*2f50*/  SHF.R.U32.HI R0, RZ, 0x15, R2 ;  /* 0x00000015ff007819 */ /* 0x000fc80000011602 */
[----:B------:R-:W-:-:S04]  /*2f60*/  LOP3.LUT R3, R0, 0x1, RZ, 0xc0, !PT ;  /* 0x0000000100037812 */ /* 0x000fc800078ec0ff */
[----:B------:R-:W-:-:S04]  /*2f70*/  IADD3 R0, PT, PT, R2, 0x88fffff, R3 ;  /* 0x088fffff02007810 */ /* 0x000fc80007ffe003 */
[----:B------:R-:W-:-:S04]  /*2f80*/  SHF.R.U32.HI R0, RZ, 0x15, R0 ;  /* 0x00000015ff007819 */ /* 0x000fc80000011600 */
[----:B------:R-:W-:-:S07]  /*2f90*/  LOP3.LUT R3, R0, 0xff, RZ, 0xc0, !PT ;  /* 0x000000ff00037812 */ /* 0x000fce00078ec0ff */
.L_x_26430:
[----:B------:R-:W-:-:S04]  /*2fa0*/  SHF.R.U32.HI R2, RZ, 0x18, R2 ;  /* 0x00000018ff027819 */ /* 0x000fc80000011602 */
[----:B------:R-:W-:-:S04]  /*2fb0*/  LOP3.LUT R3, R3, 0x80, R2, 0xf8, !PT ;  /* 0x0000008003037812 */ /* 0x000fc800078ef802 */
[----:B------:R-:W-:-:S07]  /*2fc0*/  PRMT R0, R3, 0x7610, R0 ;  /* 0x0000761003007816 */ /* 0x000fce0000000000 */
.L_x_26428:
[----:B------:R-:W-:Y:S05]  /*2fd0*/  BSYNC.RECONVERGENT B0 ;  /* 0x0000000000007941 */ /* 0x000fea0003800200 */
.L_x_26427:
[----:B------:R3:W-:Y:S01]  /*2fe0*/  STG.E.U8 desc[UR36][R4.64], R0 ;  /* 0x0000000004007986 */ /* 0x0007e2000c101124 */
[----:B------:R-:W-:Y:S05]  /*2ff0*/  BRA `(.L_x_26404) ;  /* 0x0000000000ac7947 */ /* 0x000fea0003800000 */
.L_x_26420:
[----:B------:R-:W-:-:S09]  /*3000*/  UISETP.NE.AND UP0, UPT, UR4, 0x1c, UPT ;  /* 0x0000001c0400788c */ /* 0x000fd2000bf05270 */
[----:B------:R-:W-:Y:S05]  /*3010*/  BRA.U !UP0, `(.L_x_26431) ;  /* 0x00000001089c7547 */ /* 0x000fea000b800000 */
[----:B------:R-:W-:-:S09]  /*3020*/  UISETP.NE.AND UP0, UPT, UR4, 0x1d, UPT ;  /* 0x0000001d0400788c */ /* 0x000fd2000bf05270 */
[----:B------:R-:W-:Y:S05]  /*3030*/  BRA.U !UP0, `(.L_x_26432) ;  /* 0x0000000108887547 */ /* 0x000fea000b800000 */
[----:B------:R-:W-:-:S09]  /*3040*/  UISETP.NE.AND UP0, UPT, UR4, 0x2c, UPT ;  /* 0x0000002c0400788c */ /* 0x000fd2000bf05270 */
[----:B------:R-:W-:Y:S05]  /*3050*/  BRA.U !UP0, `(.L_x_26433) ;  /* 0x0000000108447547 */ /* 0x000fea000b800000 */
.L_x_26403:
        /* <DEDUP_REMOVED lines=16> */
.L_x_26434:
[----:B------:R-:W-:Y:S05]  /*3160*/  BRA `(.L_x_26404) ;  /* 0x0000000000507947 */ /* 0x000fea0003800000 */
.L_x_26433:
        /* <DEDUP_REMOVED lines=15> */
.L_x_26432:
[----:B------:R-:W0:Y:S02]  /*3260*/  F2I.U64.TRUNC R2, R2 ;  /* 0x0000000200027311 */ /* 0x000e24000020d800 */
[----:B0-----:R1:W-:Y:S01]  /*3270*/  STG.E.64 desc[UR36][R4.64], R2 ;  /* 0x0000000204007986 */ /* 0x0013e2000c101b24 */
[----:B------:R-:W-:Y:S05]  /*3280*/  BRA `(.L_x_26404) ;  /* 0x0000000000087947 */ /* 0x000fea0003800000 */
.L_x_26431:
[----:B------:R-:W0:Y:S02]  /*3290*/  F2I.FTZ.U32.TRUNC.NTZ R3, R2 ;  /* 0x0000000200037305 */ /* 0x000e24000021f000 */
[----:B0-----:R0:W-:Y:S02]  /*32a0*/  STG.E desc[UR36][R4.64], R3 ;  /* 0x0000000304007986 */ /* 0x0011e4000c101924 */
.L_x_26404:
[----:B------:R-:W-:-:S07]  /*32b0*/  VIADD R17, R17, 0x80 ;  /* 0x0000008011117836 */ /* 0x000fce0000000000 */
.L_x_26368:
[----:B------:R-:W-:Y:S05]  /*32c0*/  BSYNC.RECONVERGENT B7 ;  /* 0x0000000000077941 */ /* 0x000fea0003800200 */
.L_x_26367:
        /* <DEDUP_REMOVED lines=14> */
[----:B01----:R-:W-:-:S05]  /*33b0*/  IMAD.HI.U32 R2, R17, UR4, R16 ;  /* 0x0000000411027c27 */ /* 0x003fca000f8e0010 */
[----:B--2---:R-:W-:-:S04]  /*33c0*/  SHF.R.U32.HI R3, RZ, UR5, R2 ;  /* 0x00000005ff037c19 */ /* 0x004fc80008011602 */
        /* <DEDUP_REMOVED lines=291> */
.L_x_26437:
        /* <DEDUP_REMOVED lines=19> */
.L_x_26442:
[----:B------:R-:W2:Y:S01]  /*4730*/  LDG.E.U8 R2, desc[UR36][R4.64] ;  /* 0x0000002404027981 */ /* 0x000ea2000c1e1100 */
[----:B------:R-:W-:Y:S02]  /*4740*/  MOV R3, RZ ;  /* 0x000000ff00037202 */ /* 0x000fe40000000f00 */
[----:B--2---:R-:W-:Y:S01]  /*4750*/  I2FP.F32.U32 R2, R2 ;  /* 0x0000000200027245 */ /* 0x004fe20000201000 */
[----:B------:R-:W-:Y:S06]  /*4760*/  BRA `(.L_x_26444) ;  /* 0x0000000c00ac7947 */ /* 0x000fec0003800000 */
.L_x_26441:
        /* <DEDUP_REMOVED lines=10> */
.L_x_26446:
[----:B------:R-:W2:Y:S01]  /*4810*/  LDG.E R2, desc[UR36][R4.64] ;  /* 0x0000002404027981 */ /* 0x000ea2000c1e1900 */
[----:B------:R-:W-:Y:S01]  /*4820*/  IMAD.MOV.U32 R3, RZ, RZ, RZ ;  /* 0x000000ffff037224 */ /* 0x000fe200078e00ff */
[----:B--2---:R-:W-:Y:S01]  /*4830*/  I2FP.F32.S32 R2, R2 ;  /* 0x0000000200027245 */ /* 0x004fe20000201400 */
[----:B------:R-:W-:Y:S06]  /*4840*/  BRA `(.L_x_26444) ;  /* 0x0000000c00747947 */ /* 0x000fec0003800000 */
.L_x_26445:
[----:B------:R-:W2:Y:S01]  /*4850*/  LDG.E.U16 R2, desc[UR36][R4.64] ;  /* 0x0000002404027981 */ /* 0x000ea2000c1e1500 */
[----:B------:R-:W-:Y:S01]  /*4860*/  HFMA2 R3, -RZ, RZ, 0, 0 ;  /* 0x00000000ff037431 */ /* 0x000fe200000001ff */
[----:B--2---:R-:W2:Y:S01]  /*4870*/  I2F.S16 R2, R2 ;  /* 0x0000000200027306 */ /* 0x004ea20000101400 */
[----:B------:R-:W-:Y:S05]  /*4880*/  BRA `(.L_x_26444) ;  /* 0x0000000c00647947 */ /* 0x000fea0003800000 */
.L_x_26440:
        /* <DEDUP_REMOVED lines=9> */
.L_x_26448:
[----:B------:R-:W2:Y:S01]  /*4920*/  LDG.E.U16 R2, desc[UR36][R4.64] ;  /* 0x0000002404027981 */ /* 0x000ea2000c1e1500 */
[----:B------:R-:W-:Y:S02]  /*4930*/  IMAD.MOV.U32 R3, RZ, RZ, RZ ;  /* 0x000000ffff037224 */ /* 0x000fe400078e00ff */
[----:B--2---:R-:W-:Y:S01]  /*4940*/  HADD2.F32 R2, -RZ, R2.H0_H0 ;  /* 0x20000002ff027230 */ /* 0x004fe20000004100 */
[----:B------:R-:W-:Y:S06]  /*4950*/  BRA `(.L_x_26444) ;  /* 0x0000000c00307947 */ /* 0x000fec0003800000 */
.L_x_26447:
        /* <DEDUP_REMOVED lines=8> */
.L_x_26450:
[----:B------:R-:W2:Y:S02]  /*49e0*/  LDG.E R3, desc[UR36][R4.64] ;  /* 0x0000002404037981 */ /* 0x000ea4000c1e1900 */
[--C-:B--2---:R-:W-:Y:S02]  /*49f0*/  HADD2.F32 R2, -RZ, R3.reuse.H0_H0 ;  /* 0x20000003ff027230 */ /* 0x104fe40000004100 */
[----:B------:R-:W-:Y:S01]  /*4a00*/  HADD2.F32 R3, -RZ, R3.H1_H1 ;  /* 0x30000003ff037230 */ /* 0x000fe20000004100 */
[----:B------:R-:W-:Y:S06]  /*4a10*/  BRA `(.L_x_26444) ;  /* 0x0000000c00007947 */ /* 0x000fec0003800000 */
.L_x_26449:
        /* <DEDUP_REMOVED lines=12> */
.L_x_26439:
        /* <DEDUP_REMOVED lines=13> */
.L_x_26453:
        /* <DEDUP_REMOVED lines=22> */
.L_x_26452:
        /* <DEDUP_REMOVED lines=26> */
.L_x_26455:
[----:B------:R-:W2:Y:S02]  /*4eb0*/  LDG.E.U8 R3, desc[UR36][R4.64] ;  /* 0x0000002404037981 */ /* 0x000ea4000c1e1100 */
[C---:B--2---:R-:W-:Y:S02]  /*4ec0*/  IMAD.SHL.U32 R0, R3.reuse, 0x2000000, RZ ;  /* 0x0200000003007824 */ /* 0x044fe400078e00ff */
        /* <DEDUP_REMOVED lines=11> */
.L_x_26454:
[----:B------:R-:W2:Y:S01]  /*4f80*/  LDG.E.U16 R2, desc[UR36][R4.64] ;  /* 0x0000002404027981 */ /* 0x000ea2000c1e1500 */
[----:B------:R-:W-:Y:S02]  /*4f90*/  IMAD.MOV.U32 R3, RZ, RZ, RZ ;  /* 0x000000ffff037224 */ /* 0x000fe400078e00ff */
[----:B--2---:R-:W-:Y:S01]  /*4fa0*/  IMAD.U32 R2, R2, 0x10000, RZ ;  /* 0x0001000002027824 */ /* 0x004fe200078e00ff */
[----:B------:R-:W-:Y:S06]  /*4fb0*/  BRA `(.L_x_26444) ;  /* 0x0000000400987947 */ /* 0x000fec0003800000 */
.L_x_26451:
        /* <DEDUP_REMOVED lines=12> */
.L_x_26458:
        /* <DEDUP_REMOVED lines=20> */
.L_x_26460:
[----:B------:R-:W-:Y:S05]  /*51c0*/  BSYNC.RECONVERGENT B0 ;  /* 0x0000000000007941 */ /* 0x000fea0003800200 */
.L_x_26459:
[----:B------:R-:W-:Y:S01]  /*51d0*/  IMAD.SHL.U32 R0, R0, 0x100000, RZ ;  /* 0x0010000000007824 */ /* 0x000fe200078e00ff */
[----:B------:R-:W-:-:S04]  /*51e0*/  LEA R2, R2, 0x3b800000, 0x17 ;  /* 0x3b80000002027811 */ /* 0x000fc800078eb8ff */
[----:B------:R-:W-:Y:S01]  /*51f0*/  LOP3.LUT R2, R2, R0, R9, 0xfe, !PT ;  /* 0x0000000002027212 */ /* 0x000fe200078efe09 */
[----:B------:R-:W-:Y:S06]  /*5200*/  BRA `(.L_x_26444) ;  /* 0x0000000400047947 */ /* 0x000fec0003800000 */
.L_x_26457:
        /* <DEDUP_REMOVED lines=20> */
.L_x_26462:
[----:B------:R-:W-:Y:S05]  /*5350*/  BSYNC.RECONVERGENT B0 ;  /* 0x0000000000007941 */ /* 0x000fea0003800200 */
.L_x_26461:
[----:B------:R-:W-:Y:S01]  /*5360*/  IMAD.SHL.U32 R0, R0, 0x200000, RZ ;  /* 0x0020000000007824 */ /* 0x000fe200078e00ff */
[----:B------:R-:W-:-:S04]  /*5370*/  LEA R2, R2, 0x37800000, 0x17 ;  /* 0x3780000002027811 */ /* 0x000fc800078eb8ff */
[----:B------:R-:W-:Y:S01]  /*5380*/  LOP3.LUT R2, R2, R0, R9, 0xfe, !PT ;  /* 0x0000000002027212 */ /* 0x000fe200078efe09 */
[----:B------:R-:W-:Y:S06]  /*5390*/  BRA `(.L_x_26444) ;  /* 0x0000000000a07947 */ /* 0x000fec0003800000 */
.L_x_26456:
[----:B------:R-:W-:-:S09]  /*53a0*/  UISETP.NE.AND UP0, UPT, UR4, 0x1c, UPT ;  /* 0x0000001c0400788c */ /* 0x000fd2000bf05270 */
[----:B------:R-:W-:Y:S05]  /*53b0*/  BRA.U !UP0, `(.L_x_26463) ;  /* 0x00000001088c7547 */ /* 0x000fea000b800000 */
[----:B------:R-:W-:-:S09]  /*53c0*/  UISETP.NE.AND UP0, UPT, UR4, 0x1d, UPT ;  /* 0x0000001d0400788c */ /* 0x000fd2000bf05270 */
[----:B------:R-:W-:Y:S05]  /*53d0*/  BRA.U !UP0, `(.L_x_26464) ;  /* 0x0000000108747547 */ /* 0x000fea000b800000 */
[----:B------:R-:W-:-:S09]  /*53e0*/  UISETP.NE.AND UP0, UPT, UR4, 0x2c, UPT ;  /* 0x0000002c0400788c */ /* 0x000fd2000bf05270 */
[----:B------:R-:W-:Y:S05]  /*53f0*/  BRA.U UP0, `(.L_x_26443) ;  /* 0x0000000100247547 */ /* 0x000fea000b800000 */
[----:B------:R-:W2:Y:S01]  /*5400*/  LDG.E.U8 R4, desc[UR36][R4.64] ;  /* 0x0000002404047981 */ /* 0x000ea2000c1e1100 */
[----:B------:R-:W-:Y:S01]  /*5410*/  MOV R3, RZ ;  /* 0x000000ff00037202 */ /* 0x000fe20000000f00 */
[----:B------:R-:W-:Y:S01]  /*5420*/  IMAD.MOV.U32 R2, RZ, RZ, 0x400000 ;  /* 0x00400000ff027424 */ /* 0x000fe200078e00ff */
[----:B--2---:R-:W-:-:S13]  /*5430*/  ISETP.NE.AND P0, PT, R4, RZ, PT ;  /* 0x000000ff0400720c */ /* 0x004fda0003f05270 */
[----:B------:R-:W-:Y:S05]  /*5440*/  @!P0 BRA `(.L_x_26444) ;  /* 0x0000000000748947 */ /* 0x000fea0003800000 */
[----:B------:R-:W-:-:S13]  /*5450*/  ISETP.NE.AND P0, PT, R4, 0xff, PT ;  /* 0x000000ff0400780c */ /* 0x000fda0003f05270 */
[----:B------:R-:W-:Y:S01]  /*5460*/  @!P0 IMAD.MOV.U32 R2, RZ, RZ, 0x7f800001 ;  /* 0x7f800001ff028424 */ /* 0x000fe200078e00ff */
[----:B------:R-:W-:Y:S01]  /*5470*/  @P0 SHF.L.U32 R2, R4, 0x17, RZ ;  /* 0x0000001704020819 */ /* 0x000fe200000006ff */
[----:B------:R-:W-:Y:S06]  /*5480*/  BRA `(.L_x_26444) ;  /* 0x0000000000647947 */ /* 0x000fec0003800000 */
.L_x_26443:
        /* <DEDUP_REMOVED lines=16> */
.L_x_26465:
[----:B------:R-:W-:Y:S01]  /*5590*/  CS2R R2, SRZ ;  /* 0x0000000000027805 */ /* 0x000fe2000001ff00 */
[----:B------:R-:W-:Y:S06]  /*55a0*/  BRA `(.L_x_26444) ;  /* 0x00000000001c7947 */ /* 0x000fec0003800000 */
.L_x_26464:
[----:B------:R-:W2:Y:S01]  /*55b0*/  LDG.E.64 R4, desc[UR36][R4.64] ;  /* 0x0000002404047981 */ /* 0x000ea2000c1e1b00 */
[----:B------:R-:W-:Y:S01]  /*55c0*/  IMAD.MOV.U32 R3, RZ, RZ, RZ ;  /* 0x000000ffff037224 */ /* 0x000fe200078e00ff */
[----:B--2---:R0:W1:Y:S02]  /*55d0*/  I2F.U64 R2, R4 ;  /* 0x0000000400027312 */ /* 0x0040640000301000 */
[----:B01----:R-:W-:Y:S05]  /*55e0*/  BRA `(.L_x_26444) ;  /* 0x00000000000c7947 */ /* 0x003fea0003800000 */
.L_x_26463:
[----:B------:R-:W2:Y:S01]  /*55f0*/  LDG.E R2, desc[UR36][R4.64] ;  /* 0x0000002404027981 */ /* 0x000ea2000c1e1900 */
[----:B------:R-:W-:Y:S01]  /*5600*/  IMAD.MOV.U32 R3, RZ, RZ, RZ ;  /* 0x000000ffff037224 */ /* 0x000fe200078e00ff */
[----:B--2---:R-:W-:-:S07]  /*5610*/  I2FP.F32.U32 R2, R2 ;  /* 0x0000000200027245 */ /* 0x004fce0000201000 */
.L_x_26444:
[----:B------:R-:W-:Y:S05]  /*5620*/  BSYNC.RECONVERGENT B6 ;  /* 0x0000000000067941 */ /* 0x000fea0003800200 */
.L_x_26438:
[----:B------:R-:W0:Y:S01]  /*5630*/  LDCU.64 UR6, c[0x0][0x580] ;  /* 0x0000b000ff0677ac */ /* 0x000e220008000a00 */
[CC--:B--23-5:R-:W-:Y:S01]  /*5640*/  FMUL.FTZ R0, R3.reuse, R2.reuse ;  /* 0x0000000203007220 */ /* 0x0ecfe20000410000 */
[C---:B------:R-:W-:Y:S01]  /*5650*/  FMUL.FTZ R7, R3.reuse, R3 ;  /* 0x0000000303077220 */ /* 0x040fe20000410000 */
[----:B------:R-:W-:Y:S02]  /*5660*/  UPRMT UR4, UR41, 0x9910, URZ ;  /* 0x0000991029047896 */ /* 0x000fe400080000ff */
[-C--:B------:R-:W-:Y:S01]  /*5670*/  FFMA.FTZ R3, R3, R2.reuse, R0 ;  /* 0x0000000203037223 */ /* 0x080fe20000010000 */
[----:B------:R-:W-:Y:S01]  /*5680*/  FFMA.FTZ R2, R2, R2, -R7 ;  /* 0x0000000202027223 */ /* 0x000fe20000010807 */
[----:B------:R-:W-:Y:S01]  /*5690*/  UISETP.GT.AND UP0, UPT, UR4, 0x9, UPT ;  /* 0x000000090400788c */ /* 0x000fe2000bf04270 */
[----:B01----:R-:W-:-:S04]  /*56a0*/  IADD3 R4, P0, PT, R16, UR6, RZ ;  /* 0x0000000610047c10 */ /* 0x003fc8000ff1e0ff */
        /* <DEDUP_REMOVED lines=13> */
.L_x_26469:
[----:B------:R-:W0:Y:S02]  /*5780*/  F2I.S64.TRUNC R2, R2 ;  /* 0x0000000200027311 */ /* 0x000e24000020d900 */
[----:B0-----:R-:W-:-:S05]  /*5790*/  IMAD.MOV.U32 R7, RZ, RZ, R2 ;  /* 0x000000ffff077224 */ /* 0x001fca00078e0002 */
[----:B------:R3:W-:Y:S01]  /*57a0*/  STG.E.U8 desc[UR36][R4.64], R7 ;  /* 0x0000000704007986 */ /* 0x0007e2000c101124 */
[----:B------:R-:W-:Y:S05]  /*57b0*/  BRA `(.L_x_26471) ;  /* 0x0000000c003c7947 */ /* 0x000fea0003800000 */
.L_x_26468:
        /* <DEDUP_REMOVED lines=9> */
.L_x_26473:
[----:B------:R-:W0:Y:S02]  /*5850*/  F2I.FTZ.TRUNC.NTZ R3, R2 ;  /* 0x0000000200037305 */ /* 0x000e24000021f100 */
[----:B0-----:R2:W-:Y:S01]  /*5860*/  STG.E desc[UR36][R4.64], R3 ;  /* 0x0000000304007986 */ /* 0x0015e2000c101924 */
[----:B------:R-:W-:Y:S05]  /*5870*/  BRA `(.L_x_26471) ;  /* 0x0000000c000c7947 */ /* 0x000fea0003800000 */
.L_x_26472:
[----:B------:R-:W0:Y:S02]  /*5880*/  F2I.FTZ.TRUNC.NTZ R3, R2 ;  /* 0x0000000200037305 */ /* 0x000e24000021f100 */
[----:B0-----:R0:W-:Y:S01]  /*5890*/  STG.E.U16 desc[UR36][R4.64], R3 ;  /* 0x0000000304007986 */ /* 0x0011e2000c101524 */
[----:B------:R-:W-:Y:S05]  /*58a0*/  BRA `(.L_x_26471) ;  /* 0x0000000c00007947 */ /* 0x000fea0003800000 */
.L_x_26467:
        /* <DEDUP_REMOVED lines=8> */
.L_x_26475:
[----:B------:R-:W-:-:S05]  /*5930*/  F2FP.F16.F32.PACK_AB R2, RZ, R2 ;  /* 0x00000002ff02723e */ /* 0x000fca00000000ff */
[----:B------:R0:W-:Y:S01]  /*5940*/  STG.E.U16 desc[UR36][R4.64], R2 ;  /* 0x0000000204007986 */ /* 0x0001e2000c101524 */
[----:B------:R-:W-:Y:S05]  /*5950*/  BRA `(.L_x_26471) ;  /* 0x0000000800d47947 */ /* 0x000fea0003800000 */
.L_x_26474:
        /* <DEDUP_REMOVED lines=8> */
.L_x_26477:
[----:B------:R-:W-:-:S05]  /*59e0*/  F2FP.F16.F32.PACK_AB R3, R3, R2 ;  /* 0x000000020303723e */ /* 0x000fca00000000ff */
[----:B------:R0:W-:Y:S01]  /*59f0*/  STG.E desc[UR36][R4.64], R3 ;  /* 0x0000000304007986 */ /* 0x0001e2000c101924 */
[----:B------:R-:W-:Y:S05]  /*5a00*/  BRA `(.L_x_26471) ;  /* 0x0000000800a87947 */ /* 0x000fea0003800000 */
.L_x_26476:
[----:B------:R-:W-:-:S06]  /*5a10*/  FMUL.FTZ R2, R2, 1 ;  /* 0x3f80000002027820 */ /* 0x000fcc0000410000 */
[----:B------:R-:W0:Y:S02]  /*5a20*/  F2F.F64.F32 R2, R2 ;  /* 0x0000000200027310 */ /* 0x000e240000201800 */
[----:B0-----:R0:W-:Y:S01]  /*5a30*/  STG.E.64 desc[UR36][R4.64], R2 ;  /* 0x0000000204007986 */ /* 0x0011e2000c101b24 */
[----:B------:R-:W-:Y:S05]  /*5a40*/  BRA `(.L_x_26471) ;  /* 0x0000000800987947 */ /* 0x000fea0003800000 */
.L_x_26466:
        /* <DEDUP_REMOVED lines=13> */
.L_x_26481:
        /* <DEDUP_REMOVED lines=16> */
.L_x_26484:
[----:B------:R-:W-:-:S04]  /*5c20*/  SHF.R.U32.HI R2, RZ, 0x18, R2 ;  /* 0x00000018ff027819 */ /* 0x000fc80000011602 */
[----:B------:R-:W-:-:S04]  /*5c30*/  LOP3.LUT R2, R3, 0x80, R2, 0xf8, !PT ;  /* 0x0000008003027812 */ /* 0x000fc800078ef802 */
[----:B------:R-:W-:-:S07]  /*5c40*/  PRMT R0, R2, 0x7610, R0 ;  /* 0x0000761002007816 */ /* 0x000fce0000000000 */
.L_x_26483:
[----:B------:R-:W-:Y:S05]  /*5c50*/  BSYNC.RECONVERGENT B0 ;  /* 0x0000000000007941 */ /* 0x000fea0003800200 */
.L_x_26482:
[----:B------:R0:W-:Y:S01]  /*5c60*/  STG.E.U8 desc[UR36][R4.64], R0 ;  /* 0x0000000004007986 */ /* 0x0001e2000c101124 */
[----:B------:R-:W-:Y:S05]  /*5c70*/  BRA `(.L_x_26471) ;  /* 0x00000008000c7947 */ /* 0x000fea0003800000 */
.L_x_26480:
        /* <DEDUP_REMOVED lines=16> */
.L_x_26487:
[----:B------:R-:W-:-:S04]  /*5d80*/  SHF.R.U32.HI R2, RZ, 0x18, R2 ;  /* 0x00000018ff027819 */ /* 0x000fc80000011602 */
[----:B------:R-:W-:-:S04]  /*5d90*/  LOP3.LUT R3, R3, 0x80, R2, 0xf8, !PT ;  /* 0x0000008003037812 */ /* 0x000fc800078ef802 */
[----:B------:R-:W-:-:S07]  /*5da0*/  PRMT R0, R3, 0x7610, R0 ;  /* 0x0000761003007816 */ /* 0x000fce0000000000 */
.L_x_26486:
[----:B------:R-:W-:Y:S05]  /*5db0*/  BSYNC.RECONVERGENT B0 ;  /* 0x0000000000007941 */ /* 0x000fea0003800200 */
.L_x_26485:
[----:B------:R0:W-:Y:S01]  /*5dc0*/  STG.E.U8 desc[UR36][R4.64], R0 ;  /* 0x0000000004007986 */ /* 0x0001e2000c101124 */
[----:B------:R-:W-:Y:S05]  /*5dd0*/  BRA `(.L_x_26471) ;  /* 0x0000000400b47947 */ /* 0x000fea0003800000 */
.L_x_26479:
        /* <DEDUP_REMOVED lines=21> */
.L_x_26489:
[----:B------:R-:W0:Y:S02]  /*5f30*/  F2I.U64.TRUNC R2, R2 ;  /* 0x0000000200027311 */ /* 0x000e24000020d800 */
[----:B0-----:R0:W-:Y:S01]  /*5f40*/  STG.E.64 desc[UR36][R4.64], R2 ;  /* 0x0000000204007986 */ /* 0x0011e2000c101b24 */
[----:B------:R-:W-:Y:S05]  /*5f50*/  BRA `(.L_x_26471) ;  /* 0x0000000400547947 */ /* 0x000fea0003800000 */
.L_x_26488:
[----:B------:R-:W0:Y:S02]  /*5f60*/  F2I.FTZ.U32.TRUNC.NTZ R3, R2 ;  /* 0x0000000200037305 */ /* 0x000e24000021f000 */
[----:B0-----:R0:W-:Y:S01]  /*5f70*/  STG.E desc[UR36][R4.64], R3 ;  /* 0x0000000304007986 */ /* 0x0011e2000c101924 */
[----:B------:R-:W-:Y:S05]  /*5f80*/  BRA `(.L_x_26471) ;  /* 0x0000000400487947 */ /* 0x000fea0003800000 */
.L_x_26478:
        /* <DEDUP_REMOVED lines=12> */
.L_x_26491:
        /* <DEDUP_REMOVED lines=10> */
.L_x_26490:
[----:B------:R-:W-:-:S09]  /*60f0*/  UISETP.NE.AND UP0, UPT, UR4, 0xf, UPT ;  /* 0x0000000f0400788c */ /* 0x000fd2000bf05270 */
[----:B------:R-:W-:Y:S05]  /*6100*/  BRA.U !UP0, `(.L_x_26492) ;  /* 0x0000000108e07547 */ /* 0x000fea000b800000 */
[----:B------:R-:W-:-:S09]  /*6110*/  UISETP.NE.AND UP0, UPT, UR4, 0x17, UPT ;  /* 0x000000170400788c */ /* 0x000fd2000bf05270 */
[----:B------:R-:W-:Y:S05]  /*6120*/  BRA.U !UP0, `(.L_x_26493) ;  /* 0x00000001088c7547 */ /* 0x000fea000b800000 */
[----:B------:R-:W-:-:S09]  /*6130*/  UISETP.NE.AND UP0, UPT, UR4, 0x18, UPT ;  /* 0x000000180400788c */ /* 0x000fd2000bf05270 */
[----:B------:R-:W-:Y:S05]  /*6140*/  BRA.U !UP0, `(.L_x_26494) ;  /* 0x0000000108447547 */ /* 0x000fea000b800000 */
.L_x_26470:
        /* <DEDUP_REMOVED lines=16> */
.L_x_26495:
[----:B------:R-:W-:Y:S05]  /*6250*/  BRA `(.L_x_26471) ;  /* 0x0000000000947947 */ /* 0x000fea0003800000 */
.L_x_26494:
        /* <DEDUP_REMOVED lines=12> */
.L_x_26497:
[----:B------:R-:W-:Y:S05]  /*6320*/  BSYNC.RECONVERGENT B0 ;  /* 0x0000000000007941 */ /* 0x000fea0003800200 */
.L_x_26496:
[----:B------:R-:W-:-:S05]  /*6330*/  LOP3.LUT R3, R0, 0x80, R7, 0xf8, !PT ;  /* 0x0000008000037812 */ /* 0x000fca00078ef807 */
[----:B------:R0:W-:Y:S01]  /*6340*/  STG.E.U8 desc[UR36][R4.64], R3 ;  /* 0x0000000304007986 */ /* 0x0001e2000c101124 */
[----:B------:R-:W-:Y:S05]  /*6350*/  BRA `(.L_x_26471) ;  /* 0x0000000000547947 */ /* 0x000fea0003800000 */
.L_x_26493:
        /* <DEDUP_REMOVED lines=11> */
.L_x_26499:
[----:B------:R-:W-:Y:S02]  /*6410*/  ISETP.GT.U32.AND P0, PT, R6, 0x7f800000, PT ;  /* 0x7f8000000600780c */ /* 0x000fe40003f04070 */
[----:B------:R-:W-:-:S04]  /*6420*/  MOV R0, 0x7f ;  /* 0x0000007f00007802 */ /* 0x000fc80000000f00 */
[----:B------:R-:W-:-:S07]  /*6430*/  SEL R0, R0, 0x7c, P0 ;  /* 0x0000007c00007807 */ /* 0x000fce0000000000 */
.L_x_26500:
[----:B------:R-:W-:Y:S05]  /*6440*/  BSYNC.RECONVERGENT B0 ;  /* 0x0000000000007941 */ /* 0x000fea0003800200 */
.L_x_26498:
[----:B------:R-:W-:-:S04]  /*6450*/  SHF.R.U32.HI R3, RZ, 0x18, R2 ;  /* 0x00000018ff037819 */ /* 0x000fc80000011602 */
[----:B------:R-:W-:-:S05]  /*6460*/  LOP3.LUT R3, R0, 0x80, R3, 0xf8, !PT ;  /* 0x0000008000037812 */ /* 0x000fca00078ef803 */
[----:B------:R0:W-:Y:S01]  /*6470*/  STG.E.U8 desc[UR36][R4.64], R3 ;  /* 0x0000000304007986 */ /* 0x0001e2000c101124 */
[----:B------:R-:W-:Y:S05]  /*6480*/  BRA `(.L_x_26471) ;  /* 0x0000000000087947 */ /* 0x000fea0003800000 */
.L_x_26492:
[----:B------:R-:W-:-:S05]  /*6490*/  F2FP.BF16.F32.PACK_AB R2, RZ, R2 ;  /* 0x00000002ff02723e */ /* 0x000fca00000010ff */
[----:B------:R0:W-:Y:S02]  /*64a0*/  STG.E.U16 desc[UR36][R4.64], R2 ;  /* 0x0000000204007986 */ /* 0x0001e4000c101524 */
.L_x_26471:
[----:B------:R-:W-:-:S07]  /*64b0*/  VIADD R17, R17, 0x80 ;  /* 0x0000008011117836 */ /* 0x000fce0000000000 */
.L_x_26436:
[----:B------:R-:W-:Y:S05]  /*64c0*/  BSYNC.RECONVERGENT B7 ;  /* 0x0000000000077941 */ /* 0x000fea0003800200 */
.L_x_26435:
        /* <DEDUP_REMOVED lines=14> */
[----:B-1----:R-:W-:-:S05]  /*65b0*/  IMAD.HI.U32 R2, R17, UR4, R16 ;  /* 0x0000000411027c27 */ /* 0x002fca000f8e0010 */
[----:B--2---:R-:W-:-:S05]  /*65c0*/  SHF.R.U32.HI R3, RZ, UR5, R2 ;  /* 0x00000005ff037c19 */ /* 0x004fca0008011602 */
        /* <DEDUP_REMOVED lines=291> */
.L_x_26503:
        /* <DEDUP_REMOVED lines=17> */
[----:B--2---:R-:W0:Y:S01]  /*7910*/  I2F.S16 R2, R2 ;  /* 0x0000000200027306 */ /* 0x004e220000101400 */
[----:B------:R-:W-:Y:S05]  /*7920*/  BRA `(.L_x_26510) ;  /* 0x0000000c00bc7947 */ /* 0x000fea0003800000 */
.L_x_26508:
[----:B------:R-:W2:Y:S01]  /*7930*/  LDG.E.U8 R2, desc[UR36][R4.64] ;  /* 0x0000002404027981 */ /* 0x000ea2000c1e1100 */
[----:B------:R-:W-:Y:S01]  /*7940*/  IMAD.MOV.U32 R3, RZ, RZ, RZ ;  /* 0x000000ffff037224 */ /* 0x000fe200078e00ff */
[----:B--2---:R-:W-:Y:S01]  /*7950*/  I2FP.F32.U32 R2, R2 ;  /* 0x0000000200027245 */ /* 0x004fe20000201000 */
[----:B------:R-:W-:Y:S06]  /*7960*/  BRA `(.L_x_26510) ;  /* 0x0000000c00ac7947 */ /* 0x000fec0003800000 */
.L_x_26507:
        /* <DEDUP_REMOVED lines=8> */
[----:B--2---:R2:W3:Y:S02]  /*79f0*/  I2F.S64 R2, R4 ;  /* 0x0000000400027312 */ /* 0x0044e40000301400 */
[----:B--23--:R-:W-:Y:S05]  /*7a00*/  BRA `(.L_x_26510) ;  /* 0x0000000c00847947 */ /* 0x00cfea0003800000 */
.L_x_26512:
[----:B------:R-:W2:Y:S01]  /*7a10*/  LDG.E R2, desc[UR36][R4.64] ;  /* 0x0000002404027981 */ /* 0x000ea2000c1e1900 */
[----:B------:R-:W-:Y:S01]  /*7a20*/  IMAD.MOV.U32 R3, RZ, RZ, RZ ;  /* 0x000000ffff037224 */ /* 0x000fe200078e00ff */
[----:B--2---:R-:W-:Y:S01]  /*7a30*/  I2FP.F32.S32 R2, R2 ;  /* 0x0000000200027245 */ /* 0x004fe20000201400 */
[----:B------:R-:W-:Y:S06]  /*7a40*/  BRA `(.L_x_26510) ;  /* 0x0000000c00747947 */ /* 0x000fec0003800000 */
.L_x_26511:
[----:B------:R-:W2:Y:S01]  /*7a50*/  LDG.E.U16 R2, desc[UR36][R4.64] ;  /* 0x0000002404027981 */ /* 0x000ea2000c1e1500 */
[----:B------:R-:W-:Y:S01]  /*7a60*/  IMAD.MOV.U32 R3, RZ, RZ, RZ ;  /* 0x000000ffff037224 */ /* 0x000fe200078e00ff */
[----:B--2---:R-:W1:Y:S01]  /*7a70*/  I2F.S16 R2, R2 ;  /* 0x0000000200027306 */ /* 0x004e620000101400 */
[----:B------:R-:W-:Y:S05]  /*7a80*/  BRA `(.L_x_26510) ;  /* 0x0000000c00647947 */ /* 0x000fea0003800000 */
.L_x_26506:
[----:B------:R-:W-:-:S09]  /*7a90*/  UISETP.GT.AND UP0, UPT, UR4, 0x6, UPT ;  /* 0x000000060400788c */ /* 0x000fd2000bf04270 */
[----:B------:R-:W-:Y:S05]  /*7aa0*/  BRA.U UP0, `(.L_x_26513) ;  /* 0x00000001002c7547 */ /* 0x000fea000b800000 */
[----:B------:R-:W-:-:S09]  /*7ab0*/  UISETP.NE.AND UP0, UPT, UR4, 0x5, UPT ;  /* 0x000000050400788c */ /* 0x000fd2000bf05270 */
[----:B------:R-:W-:Y:S05]  /*7ac0*/  BRA.U !UP0, `(.L_x_26514) ;  /* 0x0000000108147547 */ /* 0x000fea000b800000 */
[----:B------:R-:W-:-:S09]  /*7ad0*/  UISETP.NE.AND UP0, UPT, UR4, 0x6, UPT ;  /* 0x000000060400788c */ /* 0x000fd2000bf05270 */
[----:B------:R-:W-:Y:S05]  /*7ae0*/  BRA.U UP0, `(.L_x_26509) ;  /* 0x0000000900e87547 */ /* 0x000fea000b800000 */
[----:B------:R2:W5:Y:S01]  /*7af0*/  LDG.E R2, desc[UR36][R4.64] ;  /* 0x0000002404027981 */ /* 0x000562000c1e1900 */
[----:B------:R-:W-:Y:S01]  /*7b00*/  HFMA2 R3, -RZ, RZ, 0, 0 ;  /* 0x00000000ff037431 */ /* 0x000fe200000001ff */
[----:B------:R-:W-:Y:S06]  /*7b10*/  BRA `(.L_x_26510) ;  /* 0x0000000c00407947 */ /* 0x000fec0003800000 */
.L_x_26514:
[----:B------:R-:W2:Y:S01]  /*7b20*/  LDG.E.U16 R2, desc[UR36][R4.64] ;  /* 0x0000002404027981 */ /* 0x000ea2000c1e1500 */
[----:B------:R-:W-:Y:S02]  /*7b30*/  IMAD.MOV.U32 R3, RZ, RZ, RZ ;  /* 0x000000ffff037224 */ /* 0x000fe400078e00ff */
[----:B--2---:R-:W-:Y:S01]  /*7b40*/  HADD2.F32 R2, -RZ, R2.H0_H0 ;  /* 0x20000002ff027230 */ /* 0x004fe20000004100 */
[----:B------:R-:W-:Y:S06]  /*7b50*/  BRA `(.L_x_26510) ;  /* 0x0000000c00307947 */ /* 0x000fec0003800000 */
.L_x_26513:
        /* <DEDUP_REMOVED lines=8> */
.L_x_26516:
[----:B------:R-:W2:Y:S02]  /*7be0*/  LDG.E R3, desc[UR36][R4.64] ;  /* 0x0000002404037981 */ /* 0x000ea4000c1e1900 */
[--C-:B--2---:R-:W-:Y:S02]  /*7bf0*/  HADD2.F32 R2, -RZ, R3.reuse.H0_H0 ;  /* 0x20000003ff027230 */ /* 0x104fe40000004100 */
[----:B------:R-:W-:Y:S01]  /*7c00*/  HADD2.F32 R3, -RZ, R3.H1_H1 ;  /* 0x30000003ff037230 */ /* 0x000fe20000004100 */
[----:B------:R-:W-:Y:S06]  /*7c10*/  BRA `(.L_x_26510) ;  /* 0x0000000c00007947 */ /* 0x000fec0003800000 */
.L_x_26515:
        /* <DEDUP_REMOVED lines=12> */
.L_x_26505:
        /* <DEDUP_REMOVED lines=13> */
.L_x_26519:
        /* <DEDUP_REMOVED lines=22> */
.L_x_26518:
        /* <DEDUP_REMOVED lines=26> */
.L_x_26521:
        /* <DEDUP_REMOVED lines=13> */
.L_x_26520:
[----:B------:R-:W2:Y:S01]  /*8180*/  LDG.E.U16 R2, desc[UR36][R4.64] ;  /* 0x0000002404027981 */ /* 0x000ea2000c1e1500 */
[----:B------:R-:W-:Y:S01]  /*8190*/  IMAD.MOV.U32 R3, RZ, RZ, RZ ;  /* 0x000000ffff037224 */ /* 0x000fe200078e00ff */
[----:B--2---:R-:W-:Y:S01]  /*81a0*/  SHF.L.U32 R2, R2, 0x10, RZ ;  /* 0x0000001002027819 */ /* 0x004fe200000006ff */
[----:B------:R-:W-:Y:S06]  /*81b0*/  BRA `(.L_x_26510) ;  /* 0x0000000400987947 */ /* 0x000fec0003800000 */
.L_x_26517:
        /* <DEDUP_REMOVED lines=12> */
.L_x_26524:
        /* <DEDUP_REMOVED lines=20> */
.L_x_26526:
[----:B------:R-:W-:Y:S05]  /*83c0*/  BSYNC.RECONVERGENT B0 ;  /* 0x0000000000007941 */ /* 0x000fea0003800200 */
.L_x_26525:
[----:B------:R-:W-:Y:S01]  /*83d0*/  IMAD.SHL.U32 R0, R0, 0x100000, RZ ;  /* 0x0010000000007824 */ /* 0x000fe200078e00ff */
[----:B------:R-:W-:-:S04]  /*83e0*/  LEA R2, R2, 0x3b800000, 0x17 ;  /* 0x3b80000002027811 */ /* 0x000fc800078eb8ff */
[----:B------:R-:W-:Y:S01]  /*83f0*/  LOP3.LUT R2, R2, R0, R9, 0xfe, !PT ;  /* 0x0000000002027212 */ /* 0x000fe200078efe09 */
[----:B------:R-:W-:Y:S06]  /*8400*/  BRA `(.L_x_26510) ;  /* 0x0000000400047947 */ /* 0x000fec0003800000 */
.L_x_26523:
        /* <DEDUP_REMOVED lines=20> */
.L_x_26528:
[----:B------:R-:W-:Y:S05]  /*8550*/  BSYNC.RECONVERGENT B0 ;  /* 0x0000000000007941 */ /* 0x000fea0003800200 */
.L_x_26527:
[----:B------:R-:W-:Y:S01]  /*8560*/  IMAD.SHL.U32 R0, R0, 0x200000, RZ ;  /* 0x0020000000007824 */ /* 0x000fe200078e00ff */
[----:B------:R-:W-:-:S04]  /*8570*/  LEA R2, R2, 0x37800000, 0x17 ;  /* 0x3780000002027811 */ /* 0x000fc800078eb8ff */
[----:B------:R-:W-:Y:S01]  /*8580*/  LOP3.LUT R2, R2, R0, R9, 0xfe, !PT ;  /* 0x0000000002027212 */ /* 0x000fe200078efe09 */
[----:B------:R-:W-:Y:S06]  /*8590*/  BRA `(.L_x_26510) ;  /* 0x0000000000a07947 */ /* 0x000fec0003800000 */
.L_x_26522:
        /* <DEDUP_REMOVED lines=15> */
.L_x_26509:
        /* <DEDUP_REMOVED lines=16> */
.L_x_26531:
[----:B------:R-:W-:Y:S01]  /*8790*/  CS2R R2, SRZ ;  /* 0x0000000000027805 */ /* 0x000fe2000001ff00 */
[----:B------:R-:W-:Y:S06]  /*87a0*/  BRA `(.L_x_26510) ;  /* 0x00000000001c7947 */ /* 0x000fec0003800000 */
.L_x_26530:
[----:B------:R-:W2:Y:S01]  /*87b0*/  LDG.E.64 R4, desc[UR36][R4.64] ;  /* 0x0000002404047981 */ /* 0x000ea2000c1e1b00 */
[----:B------:R-:W-:Y:S01]  /*87c0*/  IMAD.MOV.U32 R3, RZ, RZ, RZ ;  /* 0x000000ffff037224 */ /* 0x000fe200078e00ff */
[----:B--2---:R4:W0:Y:S02]  /*87d0*/  I2F.U64 R2, R4 ;  /* 0x0000000400027312 */ /* 0x0048240000301000 */
[----:B0---4-:R-:W-:Y:S05]  /*87e0*/  BRA `(.L_x_26510) ;  /* 0x00000000000c7947 */ /* 0x011fea0003800000 */
.L_x_26529:
[----:B------:R-:W2:Y:S01]  /*87f0*/  LDG.E R2, desc[UR36][R4.64] ;  /* 0x0000002404027981 */ /* 0x000ea2000c1e1900 */
[----:B------:R-:W-:Y:S01]  /*8800*/  HFMA2 R3, -RZ, RZ, 0, 0 ;  /* 0x00000000ff037431 */ /* 0x000fe200000001ff */
[----:B--2---:R-:W-:-:S07]  /*8810*/  I2FP.F32.U32 R2, R2 ;  /* 0x0000000200027245 */ /* 0x004fce0000201000 */
.L_x_26510:
[----:B------:R-:W-:Y:S05]  /*8820*/  BSYNC.RECONVERGENT B6 ;  /* 0x0000000000067941 */ /* 0x000fea0003800200 */
.L_x_26504:
[----:B------:R-:W2:Y:S01]  /*8830*/  LDCU.64 UR6, c[0x0][0x580] ;  /* 0x0000b000ff0677ac */ /* 0x000ea20008000a00 */
[CC--:B01---5:R-:W-:Y:S01]  /*8840*/  FMUL.FTZ R0, R3.reuse, R2.reuse ;  /* 0x0000000203007220 */ /* 0x0e3fe20000410000 */
[C---:B------:R-:W-:Y:S01]  /*8850*/  FMUL.FTZ R7, R3.reuse, R3 ;  /* 0x0000000303077220 */ /* 0x040fe20000410000 */
[----:B------:R-:W-:Y:S02]  /*8860*/  UPRMT UR4, UR41, 0x9910, URZ ;  /* 0x0000991029047896 */ /* 0x000fe400080000ff */
[-C--:B------:R-:W-:Y:S01]  /*8870*/  FFMA.FTZ R3, R3, R2.reuse, R0 ;  /* 0x0000000203037223 */ /* 0x080fe20000010000 */
[----:B------:R-:W-:Y:S01]  /*8880*/  FFMA.FTZ R2, R2, R2, -R7 ;  /* 0x0000000202027223 */ /* 0x000fe20000010807 */
[----:B------:R-:W-:Y:S01]  /*8890*/  UISETP.GT.AND UP0, UPT, UR4, 0x9, UPT ;  /* 0x000000090400788c */ /* 0x000fe2000bf04270 */
[----:B--23--:R-:W-:-:S05]  /*88a0*/  IADD3 R4, P0, PT, R16, UR6, RZ ;  /* 0x0000000610047c10 */ /* 0x00cfca000ff1e0ff */
        /* <DEDUP_REMOVED lines=13> */
.L_x_26535:
[----:B------:R-:W0:Y:S02]  /*8980*/  F2I.S64.TRUNC R2, R2 ;  /* 0x0000000200027311 */ /* 0x000e24000020d900 */
[----:B0-----:R-:W-:-:S05]  /*8990*/  MOV R7, R2 ;  /* 0x0000000200077202 */ /* 0x001fca0000000f00 */
[----:B------:R0:W-:Y:S01]  /*89a0*/  STG.E.U8 desc[UR36][R4.64], R7 ;  /* 0x0000000704007986 */ /* 0x0001e2000c101124 */
[----:B------:R-:W-:Y:S05]  /*89b0*/  BRA `(.L_x_26537) ;  /* 0x0000000c003c7947 */ /* 0x000fea0003800000 */
.L_x_26534:
        /* <DEDUP_REMOVED lines=9> */
.L_x_26539:
[----:B------:R-:W0:Y:S02]  /*8a50*/  F2I.FTZ.TRUNC.NTZ R3, R2 ;  /* 0x0000000200037305 */ /* 0x000e24000021f100 */
[----:B0-----:R0:W-:Y:S01]  /*8a60*/  STG.E desc[UR36][R4.64], R3 ;  /* 0x0000000304007986 */ /* 0x0011e2000c101924 */
[----:B------:R-:W-:Y:S05]  /*8a70*/  BRA `(.L_x_26537) ;  /* 0x0000000c000c7947 */ /* 0x000fea0003800000 */
.L_x_26538:
[----:B------:R-:W0:Y:S02]  /*8a80*/  F2I.FTZ.TRUNC.NTZ R3, R2 ;  /* 0x0000000200037305 */ /* 0x000e24000021f100 */
[----:B0-----:R0:W-:Y:S01]  /*8a90*/  STG.E.U16 desc[UR36][R4.64], R3 ;  /* 0x0000000304007986 */ /* 0x0011e2000c101524 */
[----:B------:R-:W-:Y:S05]  /*8aa0*/  BRA `(.L_x_26537) ;  /* 0x0000000c00007947 */ /* 0x000fea0003800000 */
.L_x_26533:
        /* <DEDUP_REMOVED lines=8> */
.L_x_26541:
[----:B------:R-:W-:-:S05]  /*8b30*/  F2FP.F16.F32.PACK_AB R2, RZ, R2 ;  /* 0x00000002ff02723e */ /* 0x000fca00000000ff */
[----:B------:R0:W-:Y:S01]  /*8b40*/  STG.E.U16 desc[UR36][R4.64], R2 ;  /* 0x0000000204007986 */ /* 0x0001e2000c101524 */
[----:B------:R-:W-:Y:S05]  /*8b50*/  BRA `(.L_x_26537) ;  /* 0x0000000800d47947 */ /* 0x000fea0003800000 */
.L_x_26540:
        /* <DEDUP_REMOVED lines=8> */
.L_x_26543:
[----:B------:R-:W-:-:S05]  /*8be0*/  F2FP.F16.F32.PACK_AB R3, R3, R2 ;  /* 0x000000020303723e */ /* 0x000fca00000000ff */
[----:B------:R0:W-:Y:S01]  /*8bf0*/  STG.E desc[UR36][R4.64], R3 ;  /* 0x0000000304007986 */ /* 0x0001e2000c101924 */
[----:B------:R-:W-:Y:S05]  /*8c00*/  BRA `(.L_x_26537) ;  /* 0x0000000800a87947 */ /* 0x000fea0003800000 */
.L_x_26542:
[----:B------:R-:W-:-:S06]  /*8c10*/  FMUL.FTZ R2, R2, 1 ;  /* 0x3f80000002027820 */ /* 0x000fcc0000410000 */
[----:B------:R-:W0:Y:S02]  /*8c20*/  F2F.F64.F32 R2, R2 ;  /* 0x0000000200027310 */ /* 0x000e240000201800 */
[----:B0-----:R0:W-:Y:S01]  /*8c30*/  STG.E.64 desc[UR36][R4.64], R2 ;  /* 0x0000000204007986 */ /* 0x0011e2000c101b24 */
[----:B------:R-:W-:Y:S05]  /*8c40*/  BRA `(.L_x_26537) ;  /* 0x0000000800987947 */ /* 0x000fea0003800000 */
.L_x_26532:
        /* <DEDUP_REMOVED lines=13> */
.L_x_26547:
        /* <DEDUP_REMOVED lines=16> */
.L_x_26550:
[----:B------:R-:W-:-:S04]  /*8e20*/  SHF.R.U32.HI R2, RZ, 0x18, R2 ;  /* 0x00000018ff027819 */ /* 0x000fc80000011602 */
[----:B------:R-:W-:-:S04]  /*8e30*/  LOP3.LUT R2, R3, 0x80, R2, 0xf8, !PT ;  /* 0x0000008003027812 */ /* 0x000fc800078ef802 */
[----:B------:R-:W-:-:S07]  /*8e40*/  PRMT R0, R2, 0x7610, R0 ;  /* 0x0000761002007816 */ /* 0x000fce0000000000 */
.L_x_26549:
[----:B------:R-:W-:Y:S05]  /*8e50*/  BSYNC.RECONVERGENT B0 ;  /* 0x0000000000007941 */ /* 0x000fea0003800200 */
.L_x_26548:
[----:B------:R0:W-:Y:S01]  /*8e60*/  STG.E.U8 desc[UR36][R4.64], R0 ;  /* 0x0000000004007986 */ /* 0x0001e2000c101124 */
[----:B------:R-:W-:Y:S05]  /*8e70*/  BRA `(.L_x_26537) ;  /* 0x00000008000c7947 */ /* 0x000fea0003800000 */
.L_x_26546:
        /* <DEDUP_REMOVED lines=16> */
.L_x_26553:
[----:B------:R-:W-:-:S04]  /*8f80*/  SHF.R.U32.HI R2, RZ, 0x18, R2 ;  /* 0x00000018ff027819 */ /* 0x000fc80000011602 */
[----:B------:R-:W-:-:S04]  /*8f90*/  LOP3.LUT R3, R3, 0x80, R2, 0xf8, !PT ;  /* 0x0000008003037812 */ /* 0x000fc800078ef802 */
[----:B------:R-:W-:-:S07]  /*8fa0*/  PRMT R0, R3, 0x7610, R0 ;  /* 0x0000761003007816 */ /* 0x000fce0000000000 */
.L_x_26552:
[----:B------:R-:W-:Y:S05]  /*8fb0*/  BSYNC.RECONVERGENT B0 ;  /* 0x0000000000007941 */ /* 0x000fea0003800200 */
.L_x_26551:
[----:B------:R0:W-:Y:S01]  /*8fc0*/  STG.E.U8 desc[UR36][R4.64], R0 ;  /* 0x0000000004007986 */ /* 0x0001e2000c101124 */
[----:B------:R-:W-:Y:S05]  /*8fd0*/  BRA `(.L_x_26537) ;  /* 0x0000000400b47947 */ /* 0x000fea0003800000 */
.L_x_26545:
        /* <DEDUP_REMOVED lines=21> */
.L_x_26555:
[----:B------:R-:W0:Y:S02]  /*9130*/  F2I.U64.TRUNC R2, R2 ;  /* 0x0000000200027311 */ /* 0x000e24000020d800 */
[----:B0-----:R0:W-:Y:S01]  /*9140*/  STG.E.64 desc[UR36][R4.64], R2 ;  /* 0x0000000204007986 */ /* 0x0011e2000c101b24 */
[----:B------:R-:W-:Y:S05]  /*9150*/  BRA `(.L_x_26537) ;  /* 0x0000000400547947 */ /* 0x000fea0003800000 */
.L_x_26554:
[----:B------:R-:W0:Y:S02]  /*9160*/  F2I.FTZ.U32.TRUNC.NTZ R3, R2 ;  /* 0x0000000200037305 */ /* 0x000e24000021f000 */
[----:B0-----:R0:W-:Y:S01]  /*9170*/  STG.E desc[UR36][R4.64], R3 ;  /* 0x0000000304007986 */ /* 0x0011e2000c101924 */
[----:B------:R-:W-:Y:S05]  /*9180*/  BRA `(.L_x_26537) ;  /* 0x0000000400487947 */ /* 0x000fea0003800000 */
.L_x_26544:
        /* <DEDUP_REMOVED lines=12> */
.L_x_26557:
        /* <DEDUP_REMOVED lines=10> */
.L_x_26556:
[----:B------:R-:W-:-:S09]  /*92f0*/  UISETP.NE.AND UP0, UPT, UR4, 0xf, UPT ;  /* 0x0000000f0400788c */ /* 0x000fd2000bf05270 */
[----:B------:R-:W-:Y:S05]  /*9300*/  BRA.U !UP0, `(.L_x_26558) ;  /* 0x0000000108e07547 */ /* 0x000fea000b800000 */
[----:B------:R-:W-:-:S09]  /*9310*/  UISETP.NE.AND UP0, UPT, UR4, 0x17, UPT ;  /* 0x000000170400788c */ /* 0x000fd2000bf05270 */
[----:B------:R-:W-:Y:S05]  /*9320*/  BRA.U !UP0, `(.L_x_26559) ;  /* 0x00000001088c7547 */ /* 0x000fea000b800000 */
[----:B------:R-:W-:-:S09]  /*9330*/  UISETP.NE.AND UP0, UPT, UR4, 0x18, UPT ;  /* 0x000000180400788c */ /* 0x000fd2000bf05270 */
[----:B------:R-:W-:Y:S05]  /*9340*/  BRA.U !UP0, `(.L_x_26560) ;  /* 0x0000000108447547 */ /* 0x000fea000b800000 */
.L_x_26536:
        /* <DEDUP_REMOVED lines=16> */
.L_x_26561:
[----:B------:R-:W-:Y:S05]  /*9450*/  BRA `(.L_x_26537) ;  /* 0x0000000000947947 */ /* 0x000fea0003800000 */
.L_x_26560:
        /* <DEDUP_REMOVED lines=12> */
.L_x_26563:
[----:B------:R-:W-:Y:S05]  /*9520*/  BSYNC.RECONVERGENT B0 ;  /* 0x0000000000007941 */ /* 0x000fea0003800200 */
.L_x_26562:
[----:B------:R-:W-:-:S05]  /*9530*/  LOP3.LUT R3, R0, 0x80, R7, 0xf8, !PT ;  /* 0x0000008000037812 */ /* 0x000fca00078ef807 */
[----:B------:R2:W-:Y:S01]  /*9540*/  STG.E.U8 desc[UR36][R4.64], R3 ;  /* 0x0000000304007986 */ /* 0x0005e2000c101124 */
[----:B------:R-:W-:Y:S05]  /*9550*/  BRA `(.L_x_26537) ;  /* 0x0000000000547947 */ /* 0x000fea0003800000 */
.L_x_26559:
        /* <DEDUP_REMOVED lines=11> */
.L_x_26565:
[----:B------:R-:W-:Y:S01]  /*9610*/  IMAD.MOV.U32 R0, RZ, RZ, 0x7f ;  /* 0x0000007fff007424 */ /* 0x000fe200078e00ff */
[----:B------:R-:W-:-:S04]  /*9620*/  ISETP.GT.U32.AND P0, PT, R6, 0x7f800000, PT ;  /* 0x7f8000000600780c */ /* 0x000fc80003f04070 */
[----:B------:R-:W-:-:S09]  /*9630*/  SEL R0, R0, 0x7c, P0 ;  /* 0x0000007c00007807 */ /* 0x000fd20000000000 */
.L_x_26566:
[----:B------:R-:W-:Y:S05]  /*9640*/  BSYNC.RECONVERGENT B0 ;  /* 0x0000000000007941 */ /* 0x000fea0003800200 */
.L_x_26564:
[----:B------:R-:W-:-:S04]  /*9650*/  SHF.R.U32.HI R3, RZ, 0x18, R2 ;  /* 0x00000018ff037819 */ /* 0x000fc80000011602 */
[----:B------:R-:W-:-:S05]  /*9660*/  LOP3.LUT R3, R0, 0x80, R3, 0xf8, !PT ;  /* 0x0000008000037812 */ /* 0x000fca00078ef803 */
[----:B------:R1:W-:Y:S01]  /*9670*/  STG.E.U8 desc[UR36][R4.64], R3 ;  /* 0x0000000304007986 */ /* 0x0003e2000c101124 */
[----:B------:R-:W-:Y:S05]  /*9680*/  BRA `(.L_x_26537) ;  /* 0x0000000000087947 */ /* 0x000fea0003800000 */
.L_x_26558:
[----:B------:R-:W-:-:S05]  /*9690*/  F2FP.BF16.F32.PACK_AB R2, RZ, R2 ;  /* 0x00000002ff02723e */ /* 0x000fca00000010ff */
[----:B------:R0:W-:Y:S02]  /*96a0*/  STG.E.U16 desc[UR36][R4.64], R2 ;  /* 0x0000000204007986 */ /* 0x0001e4000c101524 */
.L_x_26537:
[----:B------:R-:W-:-:S07]  /*96b0*/  IADD3 R17, PT, PT, R17, 0x80, RZ ;  /* 0x0000008011117810 */ /* 0x000fce0007ffe0ff */
.L_x_26502:
[----:B------:R-:W-:Y:S05]  /*96c0*/  BSYNC.RECONVERGENT B7 ;  /* 0x0000000000077941 */ /* 0x000fea0003800200 */
.L_x_26501:
        /* <DEDUP_REMOVED lines=14> */
[----:B--2---:R-:W-:-:S04]  /*97b0*/  SHF.R.U32.HI R3, RZ, UR5, R2 ;  /* 0x00000005ff037c19 */ /* 0x004fc80008011602 */
        /* <DEDUP_REMOVED lines=291> */
.L_x_26567:
        /* <DEDUP_REMOVED lines=19> */
[----:B--2---:R-:W2:Y:S01]  /*ab20*/  I2F.S16 R2, R2 ;  /* 0x0000000200027306 */ /* 0x004ea20000101400 */
[----:B------:R-:W-:Y:S05]  /*ab30*/  BRA `(.L_x_26574) ;  /* 0x0000000c00bc7947 */ /* 0x000fea0003800000 */
.L_x_26572:
[----:B------:R-:W2:Y:S01]  /*ab40*/  LDG.E.U8 R2, desc[UR36][R4.64] ;  /* 0x0000002404027981 */ /* 0x000ea2000c1e1100 */
[----:B------:R-:W-:Y:S02]  /*ab50*/  MOV R3, RZ ;  /* 0x000000ff00037202 */ /* 0x000fe40000000f00 */
[----:B--2---:R-:W-:Y:S01]  /*ab60*/  I2FP.F32.U32 R2, R2 ;  /* 0x0000000200027245 */ /* 0x004fe20000201000 */
[----:B------:R-:W-:Y:S06]  /*ab70*/  BRA `(.L_x_26574) ;  /* 0x0000000c00ac7947 */ /* 0x000fec0003800000 */
.L_x_26571:
        /* <DEDUP_REMOVED lines=8> */
[----:B--2---:R3:W4:Y:S02]  /*ac00*/  I2F.S64 R2, R4 ;  /* 0x0000000400027312 */ /* 0x0047240000301400 */
[----:B---34-:R-:W-:Y:S05]  /*ac10*/  BRA `(.L_x_26574) ;  /* 0x0000000c00847947 */ /* 0x018fea0003800000 */
.L_x_26576:
[----:B------:R-:W2:Y:S01]  /*ac20*/  LDG.E R2, desc[UR36][R4.64] ;  /* 0x0000002404027981 */ /* 0x000ea2000c1e1900 */
[----:B------:R-:W-:Y:S01]  /*ac30*/  HFMA2 R3, -RZ, RZ, 0, 0 ;  /* 0x00000000ff037431 */ /* 0x000fe200000001ff */
[----:B--2---:R-:W-:Y:S01]  /*ac40*/  I2FP.F32.S32 R2, R2 ;  /* 0x0000000200027245 */ /* 0x004fe20000201400 */
[----:B------:R-:W-:Y:S06]  /*ac50*/  BRA `(.L_x_26574) ;  /* 0x0000000c00747947 */ /* 0x000fec0003800000 */
.L_x_26575:
[----:B------:R-:W2:Y:S01]  /*ac60*/  LDG.E.U16 R2, desc[UR36][R4.64] ;  /* 0x0000002404027981 */ /* 0x000ea2000c1e1500 */
[----:B------:R-:W-:Y:S01]  /*ac70*/  IMAD.MOV.U32 R3, RZ, RZ, RZ ;  /* 0x000000ffff037224 */ /* 0x000fe200078e00ff */
[----:B--2---:R-:W3:Y:S01]  /*ac80*/  I2F.S16 R2, R2 ;  /* 0x0000000200027306 */ /* 0x004ee20000101400 */
[----:B------:R-:W-:Y:S05]  /*ac90*/  BRA `(.L_x_26574) ;  /* 0x0000000c00647947 */ /* 0x000fea0003800000 */
.L_x_26570:
        /* <DEDUP_REMOVED lines=9> */
.L_x_26578:
[----:B------:R-:W2:Y:S01]  /*ad30*/  LDG.E.U16 R2, desc[UR36][R4.64] ;  /* 0x0000002404027981 */ /* 0x000ea2000c1e1500 */
[----:B------:R-:W-:Y:S02]  /*ad40*/  IMAD.MOV.U32 R3, RZ, RZ, RZ ;  /* 0x000000ffff037224 */ /* 0x000fe400078e00ff */
[----:B--2---:R-:W-:Y:S01]  /*ad50*/  HADD2.F32 R2, -RZ, R2.H0_H0 ;  /* 0x20000002ff027230 */ /* 0x004fe20000004100 */
[----:B------:R-:W-:Y:S06]  /*ad60*/  BRA `(.L_x_26574) ;  /* 0x0000000c00307947 */ /* 0x000fec0003800000 */
.L_x_26577:
        /* <DEDUP_REMOVED lines=8> */
.L_x_26580:
[----:B------:R-:W2:Y:S02]  /*adf0*/  LDG.E R3, desc[UR36][R4.64] ;  /* 0x0000002404037981 */ /* 0x000ea4000c1e1900 */
[--C-:B--2---:R-:W-:Y:S02]  /*ae00*/  HADD2.F32 R2, -RZ, R3.reuse.H0_H0 ;  /* 0x20000003ff027230 */ /* 0x104fe40000004100 */
[----:B------:R-:W-:Y:S01]  /*ae10*/  HADD2.F32 R3, -RZ, R3.H1_H1 ;  /* 0x30000003ff037230 */ /* 0x000fe20000004100 */
[----:B------:R-:W-:Y:S06]  /*ae20*/  BRA `(.L_x_26574) ;  /* 0x0000000c00007947 */ /* 0x000fec0003800000 */
.L_x_26579:
        /* <DEDUP_REMOVED lines=12> */
.L_x_26569:
        /* <DEDUP_REMOVED lines=13> */
.L_x_26583:
        /* <DEDUP_REMOVED lines=22> */
.L_x_26582:
        /* <DEDUP_REMOVED lines=26> */
.L_x_26585:
        /* <DEDUP_REMOVED lines=13> */
.L_x_26584:
[----:B------:R-:W2:Y:S01]  /*b390*/  LDG.E.U16 R2, desc[UR36][R4.64] ;  /* 0x0000002404027981 */ /* 0x000ea2000c1e1500 */
[----:B------:R-:W-:Y:S01]  /*b3a0*/  IMAD.MOV.U32 R3, RZ, RZ, RZ ;  /* 0x000000ffff037224 */ /* 0x000fe200078e00ff */
[----:B--2---:R-:W-:Y:S01]  /*b3b0*/  SHF.L.U32 R2, R2, 0x10, RZ ;  /* 0x0000001002027819 */ /* 0x004fe200000006ff */
[----:B------:R-:W-:Y:S06]  /*b3c0*/  BRA `(.L_x_26574) ;  /* 0x0000000400987947 */ /* 0x000fec0003800000 */
.L_x_26581:
        /* <DEDUP_REMOVED lines=12> */
.L_x_26588:
        /* <DEDUP_REMOVED lines=20> */
.L_x_26590:
[----:B------:R-:W-:Y:S05]  /*b5d0*/  BSYNC.RECONVERGENT B0 ;  /* 0x0000000000007941 */ /* 0x000fea0003800200 */
.L_x_26589:
[----:B------:R-:W-:Y:S01]  /*b5e0*/  IMAD.SHL.U32 R0, R0, 0x100000, RZ ;  /* 0x0010000000007824 */ /* 0x000fe200078e00ff */
[----:B------:R-:W-:-:S04]  /*b5f0*/  LEA R2, R2, 0x3b800000, 0x17 ;  /* 0x3b80000002027811 */ /* 0x000fc800078eb8ff */
[----:B------:R-:W-:Y:S01]  /*b600*/  LOP3.LUT R2, R2, R0, R9, 0xfe, !PT ;  /* 0x0000000002027212 */ /* 0x000fe200078efe09 */
[----:B------:R-:W-:Y:S06]  /*b610*/  BRA `(.L_x_26574) ;  /* 0x0000000400047947 */ /* 0x000fec0003800000 */
.L_x_26587:
        /* <DEDUP_REMOVED lines=20> */
.L_x_26592:
[----:B------:R-:W-:Y:S05]  /*b760*/  BSYNC.RECONVERGENT B0 ;  /* 0x0000000000007941 */ /* 0x000fea0003800200 */
.L_x_26591:
[----:B------:R-:W-:Y:S01]  /*b770*/  IMAD.SHL.U32 R0, R0, 0x200000, RZ ;  /* 0x0020000000007824 */ /* 0x000fe200078e00ff */
[----:B------:R-:W-:-:S04]  /*b780*/  LEA R2, R2, 0x37800000, 0x17 ;  /* 0x3780000002027811 */ /* 0x000fc800078eb8ff */
[----:B------:R-:W-:Y:S01]  /*b790*/  LOP3.LUT R2, R2, R0, R9, 0xfe, !PT ;  /* 0x0000000002027212 */ /* 0x000fe200078efe09 */
[----:B------:R-:W-:Y:S06]  /*b7a0*/  BRA `(.L_x_26574) ;  /* 0x0000000000a07947 */ /* 0x000fec0003800000 */
.L_x_26586:
        /* <DEDUP_REMOVED lines=15> */
.L_x_26573:
        /* <DEDUP_REMOVED lines=16> */
.L_x_26595:
[----:B------:R-:W-:Y:S01]  /*b9a0*/  CS2R R2, SRZ ;  /* 0x0000000000027805 */ /* 0x000fe2000001ff00 */
[----:B------:R-:W-:Y:S06]  /*b9b0*/  BRA `(.L_x_26574) ;  /* 0x00000000001c7947 */ /* 0x000fec0003800000 */
.L_x_26594:
[----:B------:R-:W2:Y:S01]  /*b9c0*/  LDG.E.64 R4, desc[UR36][R4.64] ;  /* 0x0000002404047981 */ /* 0x000ea2000c1e1b00 */
[----:B------:R-:W-:Y:S01]  /*b9d0*/  IMAD.MOV.U32 R3, RZ, RZ, RZ ;  /* 0x000000ffff037224 */ /* 0x000fe200078e00ff */
[----:B--2---:R0:W1:Y:S02]  /*b9e0*/  I2F.U64 R2, R4 ;  /* 0x0000000400027312 */ /* 0x0040640000301000 */
[----:B01----:R-:W-:Y:S05]  /*b9f0*/  BRA `(.L_x_26574) ;  /* 0x00000000000c7947 */ /* 0x003fea0003800000 */
.L_x_26593:
[----:B------:R-:W2:Y:S01]  /*ba00*/  LDG.E R2, desc[UR36][R4.64] ;  /* 0x0000002404027981 */ /* 0x000ea2000c1e1900 */
[----:B------:R-:W-:Y:S01]  /*ba10*/  HFMA2 R3, -RZ, RZ, 0, 0 ;  /* 0x00000000ff037431 */ /* 0x000fe200000001ff */
[----:B--2---:R-:W-:-:S07]  /*ba20*/  I2FP.F32.U32 R2, R2 ;  /* 0x0000000200027245 */ /* 0x004fce0000201000 */
.L_x_26574:
[----:B------:R-:W-:Y:S05]  /*ba30*/  BSYNC.RECONVERGENT B6 ;  /* 0x0000000000067941 */ /* 0x000fea0003800200 */
.L_x_26568:
[----:B------:R-:W-:Y:S01]  /*ba40*/  UPRMT UR4, UR41, 0x9910, URZ ;  /* 0x0000991029047896 */ /* 0x000fe200080000ff */
[CC--:B--23-5:R-:W-:Y:S01]  /*ba50*/  FMUL.FTZ R0, R3.reuse, R2.reuse ;  /* 0x0000000203007220 */ /* 0x0ecfe20000410000 */
[C---:B01----:R-:W-:Y:S02]  /*ba60*/  FMUL.FTZ R5, R3.reuse, R3 ;  /* 0x0000000303057220 */ /* 0x043fe40000410000 */
[----:B------:R-:W-:Y:S01]  /*ba70*/  UISETP.GT.AND UP0, UPT, UR4, 0x9, UPT ;  /* 0x000000090400788c */ /* 0x000fe2000bf04270 */
[-C--:B------:R-:W-:Y:S01]  /*ba80*/  FFMA.FTZ R3, R3, R2.reuse, R0 ;  /* 0x0000000203037223 */ /* 0x080fe20000010000 */
[----:B------:R-:W-:-:S07]  /*ba90*/  FFMA.FTZ R2, R2, R2, -R5 ;  /* 0x0000000202027223 */ /* 0x000fce0000010805 */
        /* <DEDUP_REMOVED lines=12> */
.L_x_26599:
[----:B------:R-:W0:Y:S02]  /*bb60*/  F2I.S64.TRUNC R2, R2 ;  /* 0x0000000200027311 */ /* 0x000e24000020d900 */
[----:B0-----:R-:W-:-:S05]  /*bb70*/  IMAD.MOV.U32 R5, RZ, RZ, R2 ;  /* 0x000000ffff057224 */ /* 0x001fca00078e0002 */
[----:B------:R-:W-:Y:S01]  /*bb80*/  STG.E.U8 desc[UR36][R16.64], R5 ;  /* 0x0000000510007986 */ /* 0x000fe2000c101124 */
[----:B------:R-:W-:Y:S05]  /*bb90*/  EXIT ;  /* 0x000000000000794d */ /* 0x000fea0003800000 */
.L_x_26598:
        /* <DEDUP_REMOVED lines=9> */
.L_x_26602:
[----:B------:R-:W0:Y:S02]  /*bc30*/  F2I.FTZ.TRUNC.NTZ R3, R2 ;  /* 0x0000000200037305 */ /* 0x000e24000021f100 */
[----:B0-----:R-:W-:Y:S01]  /*bc40*/  STG.E desc[UR36][R16.64], R3 ;  /* 0x0000000310007986 */ /* 0x001fe2000c101924 */
[----:B------:R-:W-:Y:S05]  /*bc50*/  EXIT ;  /* 0x000000000000794d */ /* 0x000fea0003800000 */
.L_x_26601:
[----:B------:R-:W0:Y:S02]  /*bc60*/  F2I.FTZ.TRUNC.NTZ R3, R2 ;  /* 0x0000000200037305 */ /* 0x000e24000021f100 */
[----:B0-----:R-:W-:Y:S01]  /*bc70*/  STG.E.U16 desc[UR36][R16.64], R3 ;  /* 0x0000000310007986 */ /* 0x001fe2000c101524 */
[----:B------:R-:W-:Y:S05]  /*bc80*/  EXIT ;  /* 0x000000000000794d */ /* 0x000fea0003800000 */
.L_x_26597:
        /* <DEDUP_REMOVED lines=8> */
.L_x_26604:
[----:B------:R-:W-:-:S05]  /*bd10*/  F2FP.F16.F32.PACK_AB R2, RZ, R2 ;  /* 0x00000002ff02723e */ /* 0x000fca00000000ff */
[----:B------:R-:W-:Y:S01]  /*bd20*/  STG.E.U16 desc[UR36][R16.64], R2 ;  /* 0x0000000210007986 */ /* 0x000fe2000c101524 */
[----:B------:R-:W-:Y:S05]  /*bd30*/  EXIT ;  /* 0x000000000000794d */ /* 0x000fea0003800000 */
.L_x_26603:
        /* <DEDUP_REMOVED lines=8> */
.L_x_26606:
[----:B------:R-:W-:-:S05]  /*bdc0*/  F2FP.F16.F32.PACK_AB R3, R3, R2 ;  /* 0x000000020303723e */ /* 0x000fca00000000ff */
[----:B------:R-:W-:Y:S01]  /*bdd0*/  STG.E desc[UR36][R16.64], R3 ;  /* 0x0000000310007986 */ /* 0x000fe2000c101924 */
[----:B------:R-:W-:Y:S05]  /*bde0*/  EXIT ;  /* 0x000000000000794d */ /* 0x000fea0003800000 */
.L_x_26605:
[----:B------:R-:W-:-:S06]  /*bdf0*/  FMUL.FTZ R2, R2, 1 ;  /* 0x3f80000002027820 */ /* 0x000fcc0000410000 */
[----:B------:R-:W0:Y:S02]  /*be00*/  F2F.F64.F32 R2, R2 ;  /* 0x0000000200027310 */ /* 0x000e240000201800 */
[----:B0-----:R-:W-:Y:S01]  /*be10*/  STG.E.64 desc[UR36][R16.64], R2 ;  /* 0x0000000210007986 */ /* 0x001fe2000c101b24 */
[----:B------:R-:W-:Y:S05]  /*be20*/  EXIT ;  /* 0x000000000000794d */ /* 0x000fea0003800000 */
.L_x_26596:
        /* <DEDUP_REMOVED lines=13> */
.L_x_26610:
        /* <DEDUP_REMOVED lines=16> */
.L_x_26613:
[----:B------:R-:W-:-:S04]  /*c000*/  SHF.R.U32.HI R2, RZ, 0x18, R2 ;  /* 0x00000018ff027819 */ /* 0x000fc80000011602 */
[----:B------:R-:W-:-:S04]  /*c010*/  LOP3.LUT R2, R3, 0x80, R2, 0xf8, !PT ;  /* 0x0000008003027812 */ /* 0x000fc800078ef802 */
[----:B------:R-:W-:-:S07]  /*c020*/  PRMT R8, R2, 0x7610, R8 ;  /* 0x0000761002087816 */ /* 0x000fce0000000008 */
.L_x_26612:
[----:B------:R-:W-:Y:S05]  /*c030*/  BSYNC.RECONVERGENT B0 ;  /* 0x0000000000007941 */ /* 0x000fea0003800200 */
.L_x_26611:
[----:B------:R-:W-:Y:S01]  /*c040*/  STG.E.U8 desc[UR36][R16.64], R8 ;  /* 0x0000000810007986 */ /* 0x000fe2000c101124 */
[----:B------:R-:W-:Y:S05]  /*c050*/  EXIT ;  /* 0x000000000000794d */ /* 0x000fea0003800000 */
.L_x_26609:
        /* <DEDUP_REMOVED lines=16> */
.L_x_26616:
[----:B------:R-:W-:-:S04]  /*c160*/  SHF.R.U32.HI R2, RZ, 0x18, R2 ;  /* 0x00000018ff027819 */ /* 0x000fc80000011602 */
[----:B------:R-:W-:-:S04]  /*c170*/  LOP3.LUT R3, R3, 0x80, R2, 0xf8, !PT ;  /* 0x0000008003037812 */ /* 0x000fc800078ef802 */
[----:B------:R-:W-:-:S07]  /*c180*/  PRMT R8, R3, 0x7610, R8 ;  /* 0x0000761003087816 */ /* 0x000fce0000000008 */
.L_x_26615:
[----:B------:R-:W-:Y:S05]  /*c190*/  BSYNC.RECONVERGENT B0 ;  /* 0x0000000000007941 */ /* 0x000fea0003800200 */
.L_x_26614:
[----:B------:R-:W-:Y:S01]  /*c1a0*/  STG.E.U8 desc[UR36][R16.64], R8 ;  /* 0x0000000810007986 */ /* 0x000fe2000c101124 */
[----:B------:R-:W-:Y:S05]  /*c1b0*/  EXIT ;  /* 0x000000000000794d */ /* 0x000fea0003800000 */
.L_x_26608:
        /* <DEDUP_REMOVED lines=21> */
.L_x_26618:
[----:B------:R-:W0:Y:S02]  /*c310*/  F2I.U64.TRUNC R2, R2 ;  /* 0x0000000200027311 */ /* 0x000e24000020d800 */
[----:B0-----:R-:W-:Y:S01]  /*c320*/  STG.E.64 desc[UR36][R16.64], R2 ;  /* 0x0000000210007986 */ /* 0x001fe2000c101b24 */
[----:B------:R-:W-:Y:S05]  /*c330*/  EXIT ;  /* 0x000000000000794d */ /* 0x000fea0003800000 */
.L_x_26617:
[----:B------:R-:W0:Y:S02]  /*c340*/  F2I.FTZ.U32.TRUNC.NTZ R3, R2 ;  /* 0x0000000200037305 */ /* 0x000e24000021f000 */
[----:B0-----:R-:W-:Y:S01]  /*c350*/  STG.E desc[UR36][R16.64], R3 ;  /* 0x0000000310007986 */ /* 0x001fe2000c101924 */
[----:B------:R-:W-:Y:S05]  /*c360*/  EXIT ;  /* 0x000000000000794d */ /* 0x000fea0003800000 */
.L_x_26607:
        /* <DEDUP_REMOVED lines=10> */
[----:B------:R-:W-:Y:S01]  /*c410*/  STG.E.U8 desc[UR36][R16.64], R3 ;  /* 0x0000000310007986 */ /* 0x000fe2000c101124 */
[----:B------:R-:W-:Y:S05]  /*c420*/  EXIT ;  /* 0x000000000000794d */ /* 0x000fea0003800000 */
.L_x_26620:
        /* <DEDUP_REMOVED lines=10> */
.L_x_26619:
[----:B------:R-:W-:-:S09]  /*c4d0*/  UISETP.NE.AND UP0, UPT, UR4, 0xf, UPT ;  /* 0x0000000f0400788c */ /* 0x000fd2000bf05270 */
[----:B------:R-:W-:Y:S05]  /*c4e0*/  BRA.U !UP0, `(.L_x_26621) ;  /* 0x0000000108e07547 */ /* 0x000fea000b800000 */
[----:B------:R-:W-:-:S09]  /*c4f0*/  UISETP.NE.AND UP0, UPT, UR4, 0x17, UPT ;  /* 0x000000170400788c */ /* 0x000fd2000bf05270 */
[----:B------:R-:W-:Y:S05]  /*c500*/  BRA.U !UP0, `(.L_x_26622) ;  /* 0x00000001088c7547 */ /* 0x000fea000b800000 */
[----:B------:R-:W-:-:S09]  /*c510*/  UISETP.NE.AND UP0, UPT, UR4, 0x18, UPT ;  /* 0x000000180400788c */ /* 0x000fd2000bf05270 */
[----:B------:R-:W-:Y:S05]  /*c520*/  BRA.U !UP0, `(.L_x_26623) ;  /* 0x0000000108447547 */ /* 0x000fea000b800000 */
.L_x_26600:
        /* <DEDUP_REMOVED lines=16> */
.L_x_26624:
[----:B------:R-:W-:Y:S05]  /*c630*/  EXIT ;  /* 0x000000000000794d */ /* 0x000fea0003800000 */
.L_x_26623:
        /* <DEDUP_REMOVED lines=12> */
.L_x_26626:
[----:B------:R-:W-:Y:S05]  /*c700*/  BSYNC.RECONVERGENT B0 ;  /* 0x0000000000007941 */ /* 0x000fea0003800200 */
.L_x_26625:
[----:B------:R-:W-:-:S05]  /*c710*/  LOP3.LUT R3, R0, 0x80, R5, 0xf8, !PT ;  /* 0x0000008000037812 */ /* 0x000fca00078ef805 */
[----:B------:R-:W-:Y:S01]  /*c720*/  STG.E.U8 desc[UR36][R16.64], R3 ;  /* 0x0000000310007986 */ /* 0x000fe2000c101124 */
[----:B------:R-:W-:Y:S05]  /*c730*/  EXIT ;  /* 0x000000000000794d */ /* 0x000fea0003800000 */
.L_x_26622:
        /* <DEDUP_REMOVED lines=11> */
.L_x_26628:
[----:B------:R-:W-:Y:S01]  /*c7f0*/  HFMA2 R0, -RZ, RZ, 0, 7.569789886474609375e-06 ;  /* 0x0000007fff007431 */ /* 0x000fe200000001ff */
[----:B------:R-:W-:-:S04]  /*c800*/  ISETP.GT.U32.AND P0, PT, R4, 0x7f800000, PT ;  /* 0x7f8000000400780c */ /* 0x000fc80003f04070 */
[----:B------:R-:W-:-:S09]  /*c810*/  SEL R0, R0, 0x7c, P0 ;  /* 0x0000007c00007807 */ /* 0x000fd20000000000 */
.L_x_26629:
[----:B------:R-:W-:Y:S05]  /*c820*/  BSYNC.RECONVERGENT B0 ;  /* 0x0000000000007941 */ /* 0x000fea0003800200 */
.L_x_26627:
[----:B------:R-:W-:-:S04]  /*c830*/  SHF.R.U32.HI R3, RZ, 0x18, R2 ;  /* 0x00000018ff037819 */ /* 0x000fc80000011602 */
[----:B------:R-:W-:-:S05]  /*c840*/  LOP3.LUT R3, R0, 0x80, R3, 0xf8, !PT ;  /* 0x0000008000037812 */ /* 0x000fca00078ef803 */
[----:B------:R-:W-:Y:S01]  /*c850*/  STG.E.U8 desc[UR36][R16.64], R3 ;  /* 0x0000000310007986 */ /* 0x000fe2000c101124 */
[----:B------:R-:W-:Y:S05]  /*c860*/  EXIT ;  /* 0x000000000000794d */ /* 0x000fea0003800000 */
.L_x_26621:
[----:B------:R-:W-:-:S05]  /*c870*/  F2FP.BF16.F32.PACK_AB R2, RZ, R2 ;  /* 0x00000002ff02723e */ /* 0x000fca00000010ff */
[----:B------:R-:W-:Y:S01]  /*c880*/  STG.E.U16 desc[UR36][R16.64], R2 ;  /* 0x0000000210007986 */ /* 0x000fe2000c101524 */
[----:B------:R-:W-:Y:S05]  /*c890*/  EXIT ;  /* 0x000000000000794d */ /* 0x000fea0003800000 */
.L_x_26630:
        /* <DEDUP_REMOVED lines=14> */
.L_x_60961:


//--------------------- .text._ZN2at6native27unrolled_elementwise_kernelIZZZNS0_50_GLOBAL__N__2680c7bb_12_PowKernel_cu_7dd49032_317024pow_tensor_scalar_kernelERNS_18TensorIteratorBaseERKN3c106ScalarEENKUlvE_clEvENKUlvE0_clEvEUlNS5_7complexIfEEE_St5arrayIPcLm2EELi4E23TrivialOffsetCalculatorILi1EjESI_NS0_6memory12LoadWithCastILi1EEENSJ_13StoreWithCastILi1EEEEEviT_T0_T2_T3_T4_T5_ --------------------------
	.section	.text._ZN2at6native27unrolled_elementwise_kernelIZZZNS0_50_GLOBAL__N__2680c7bb_12_PowKernel_cu_7dd49032_317024pow_tensor_scalar_kernelERNS_18TensorIteratorBaseERKN3c106ScalarEENKUlvE_clEvENKUlvE0_clEvEUlNS5_7complexIfEEE_St5arrayIPcLm2EELi4E23TrivialOffsetCalculatorILi1EjESI_NS0_6memory12LoadWithCastILi1EEENSJ_13StoreWithCastILi1EEEEEviT_T0_T2_T3_T4_T5_,"ax",@progbits
	.align	128
        .global         _ZN2at6native27unrolled_elementwise_kernelIZZZNS0_50_GLOBAL__N__2680c7bb_12_PowKernel_cu_7dd49032_317024pow_tensor_scalar_kernelERNS_18TensorIteratorBaseERKN3c106ScalarEENKUlvE_clEvENKUlvE0_clEvEUlNS5_7complexIfEEE_St5arrayIPcLm2EELi4E23TrivialOffsetCalculatorILi1EjESI_NS0_6memory12LoadWithCastILi1EEENSJ_13StoreWithCastILi1EEEEEviT_T0_T2_T3_T4_T5_
        .type           _ZN2at6native27unrolled_elementwise_kernelIZZZNS0_50_GLOBAL__N__2680c7bb_12_PowKernel_cu_7dd49032_317024pow_tensor_scalar_kernelERNS_18TensorIteratorBaseERKN3c106ScalarEENKUlvE_clEvENKUlvE0_clEvEUlNS5_7complexIfEEE_St5arrayIPcLm2EELi4E23TrivialOffsetCalculatorILi1EjESI_NS0_6memory12LoadWithCastILi1EEENSJ_13StoreWithCastILi1EEEEEviT_T0_T2_T3_T4_T5_,@function
        .size           _ZN2at6native27unrolled_elementwise_kernelIZZZNS0_50_GLOBAL__N__2680c7bb_12_PowKernel_cu_7dd49032_317024pow_tensor_scalar_kernelERNS_18TensorIteratorBaseERKN3c106ScalarEENKUlvE_clEvENKUlvE0_clEvEUlNS5_7complexIfEEE_St5arrayIPcLm2EELi4E23TrivialOffsetCalculatorILi1EjESI_NS0_6memory12LoadWithCastILi1EEENSJ_13StoreWithCastILi1EEEEEviT_T0_T2_T3_T4_T5_,(.L_x_60962 - _ZN2at6native27unrolled_elementwise_kernelIZZZNS0_50_GLOBAL__N__2680c7bb_12_PowKernel_cu_7dd49032_317024pow_tensor_scalar_kernelERNS_18TensorIteratorBaseERKN3c106ScalarEENKUlvE_clEvENKUlvE0_clEvEUlNS5_7complexIfEEE_St5arrayIPcLm2EELi4E23TrivialOffsetCalculatorILi1EjESI_NS0_6memory12LoadWithCastILi1EEENSJ_13StoreWithCastILi1EEEEEviT_T0_T2_T3_T4_T5_)
        .other          _ZN2at6native27unrolled_elementwise_kernelIZZZNS0_50_GLOBAL__N__2680c7bb_12_PowKernel_cu_7dd49032_317024pow_tensor_scalar_kernelERNS_18TensorIteratorBaseERKN3c106ScalarEENKUlvE_clEvENKUlvE0_clEvEUlNS5_7complexIfEEE_St5arrayIPcLm2EELi4E23TrivialOffsetCalculatorILi1EjESI_NS0_6memory12LoadWithCastILi1EEENSJ_13StoreWithCastILi1EEEEEviT_T0_T2_T3_T4_T5_,@"STO_CUDA_ENTRY STV_DEFAULT"
_ZN2at6native27unrolled_elementwise_kernelIZZZNS0_50_GLOBAL__N__2680c7bb_12_PowKernel_cu_7dd49032_317024pow_tensor_scalar_kernelERNS_18TensorIteratorBaseERKN3c106ScalarEENKUlvE_clEvENKUlvE0_clEvEUlNS5_7complexIfEEE_St5arrayIPcLm2EELi4E23TrivialOffsetCalculatorILi1EjESI_NS0_6memory12LoadWithCastILi1EEENSJ_13StoreWithCastILi1EEEEEviT_T0_T2_T3_T4_T5_:
.text._ZN2at6native27unrolled_elementwise_kernelIZZZNS0_50_GLOBAL__N__2680c7bb_12_PowKernel_cu_7dd49032_317024pow_tensor_scalar_kernelERNS_18TensorIteratorBaseERKN3c106ScalarEENKUlvE_clEvENKUlvE0_clEvEUlNS5_7complexIfEEE_St5arrayIPcLm2EELi4E23TrivialOffsetCalculatorILi1EjESI_NS0_6memory12LoadWithCastILi1EEENSJ_13StoreWithCastILi1EEEEEviT_T0_T2_T3_T4_T5_:
        /* <DEDUP_REMOVED lines=34> */
.L_x_26637:
[----:B------:R-:W2:Y:S01]  /*0220*/  LDG.E.U8 R2, desc[UR36][R2.64] ;  /* 0x0000002402027981 */ /* 0x000ea2000c1e1100 */
[----:B------:R-:W-:Y:S01]  /*0230*/  IMAD.MOV.U32 R25, RZ, RZ, RZ ;  /* 0x000000ffff197224 */ /* 0x000fe200078e00ff */
[----:B--2---:R-:W-:Y:S01]  /*0240*/  I2FP.F32.U32 R24, R2 ;  /* 0x0000000200187245 */ /* 0x004fe20000201000 */
[----:B------:R-:W-:Y:S06]  /*0250*/  BRA `(.L_x_26639) ;  /* 0x0000000c00ac7947 */ /* 0x000fec0003800000 */
.L_x_26636:
        /* <DEDUP_REMOVED lines=10> */
.L_x_26641:
[----:B------:R-:W2:Y:S01]  /*0300*/  LDG.E R2, desc[UR36][R2.64] ;  /* 0x0000002402027981 */ /* 0x000ea2000c1e1900 */
[----:B------:R-:W-:Y:S01]  /*0310*/  IMAD.MOV.U32 R25, RZ, RZ, RZ ;  /* 0x000000ffff197224 */ /* 0x000fe200078e00ff */
[----:B--2---:R-:W-:Y:S01]  /*0320*/  I2FP.F32.S32 R24, R2 ;  /* 0x0000000200187245 */ /* 0x004fe20000201400 */
[----:B------:R-:W-:Y:S06]  /*0330*/  BRA `(.L_x_26639) ;  /* 0x0000000c00747947 */ /* 0x000fec0003800000 */
.L_x_26640:
[----:B------:R-:W2:Y:S01]  /*0340*/  LDG.E.U16 R2, desc[UR36][R2.64] ;  /* 0x0000002402027981 */ /* 0x000ea2000c1e1500 */
[----:B------:R-:W-:Y:S01]  /*0350*/  IMAD.MOV.U32 R25, RZ, RZ, RZ ;  /* 0x000000ffff197224 */ /* 0x000fe200078e00ff */
[----:B--2---:R0:W1:Y:S01]  /*0360*/  I2F.S16 R24, R2 ;  /* 0x0000000200187306 */ /* 0x0040620000101400 */
[----:B------:R-:W-:Y:S05]  /*0370*/  BRA `(.L_x_26639) ;  /* 0x0000000c00647947 */ /* 0x000fea0003800000 */
.L_x_26635:
        /* <DEDUP_REMOVED lines=9> */
.L_x_26643:
[----:B------:R-:W2:Y:S01]  /*0410*/  LDG.E.U16 R2, desc[UR36][R2.64] ;  /* 0x0000002402027981 */ /* 0x000ea2000c1e1500 */
[----:B------:R-:W-:Y:S02]  /*0420*/  IMAD.MOV.U32 R25, RZ, RZ, RZ ;  /* 0x000000ffff197224 */ /* 0x000fe400078e00ff */
[----:B--2---:R-:W-:Y:S01]  /*0430*/  HADD2.F32 R24, -RZ, R2.H0_H0 ;  /* 0x20000002ff187230 */ /* 0x004fe20000004100 */
[----:B------:R-:W-:Y:S06]  /*0440*/  BRA `(.L_x_26639) ;  /* 0x0000000c00307947 */ /* 0x000fec0003800000 */
.L_x_26642:
        /* <DEDUP_REMOVED lines=8> */
.L_x_26645:
[----:B------:R-:W2:Y:S02]  /*04d0*/  LDG.E R2, desc[UR36][R2.64] ;  /* 0x0000002402027981 */ /* 0x000ea4000c1e1900 */
[--C-:B--2---:R-:W-:Y:S02]  /*04e0*/  HADD2.F32 R24, -RZ, R2.reuse.H0_H0 ;  /* 0x20000002ff187230 */ /* 0x104fe40000004100 */
[----:B------:R-:W-:Y:S01]  /*04f0*/  HADD2.F32 R25, -RZ, R2.H1_H1 ;  /* 0x30000002ff197230 */ /* 0x000fe20000004100 */
[----:B------:R-:W-:Y:S06]  /*0500*/  BRA `(.L_x_26639) ;  /* 0x0000000c00007947 */ /* 0x000fec0003800000 */
.L_x_26644:
        /* <DEDUP_REMOVED lines=12> */
.L_x_26634:
        /* <DEDUP_REMOVED lines=13> */
.L_x_26648:
        /* <DEDUP_REMOVED lines=22> */
.L_x_26647:
        /* <DEDUP_REMOVED lines=14> */
[----:B------:R-:W-:-:S05]  /*08e0*/  VIADDMNMX.U32 R4, R4, R5, 0x4, !PT ;  /* 0x0000000404047446 */ /* 0x000fca0007800005 */
[----:B------:R-:W-:Y:S02]  /*08f0*/  VIADD R5, R4, 0xfffffffc ;  /* 0xfffffffc04057836 */ /* 0x000fe40000000000 */
[----:B------:R-:W-:-:S03]  /*0900*/  VIADD R4, R0, 0x1000000 ;  /* 0x0100000000047836 */ /* 0x000fc60000000000 */
[----:B------:R-:W-:Y:S01]  /*0910*/  SHF.L.U32 R6, R0, R5, RZ ;  /* 0x0000000500067219 */ /* 0x000fe200000006ff */
[----:B------:R-:W-:Y:S01]  /*0920*/  IMAD.SHL.U32 R5, R5, 0x800000, RZ ;  /* 0x0080000005057824 */ /* 0x000fe200078e00ff */
[----:B------:R-:W-:-:S04]  /*0930*/  SHF.R.S32.HI R4, RZ, 0x8, R4 ;  /* 0x00000008ff047819 */ /* 0x000fc80000011404 */
[----:B------:R-:W-:-:S05]  /*0940*/  LEA.HI R5, R6, -R5, RZ, 0x1c ;  /* 0x8000000506057211 */ /* 0x000fca00078fe0ff */
[----:B------:R-:W-:-:S05]  /*0950*/  VIADD R5, R5, 0x3c000000 ;  /* 0x3c00000005057836 */ /* 0x000fca0000000000 */
[----:B------:R-:W-:-:S04]  /*0960*/  LOP3.LUT R4, R5, 0x7f800000, R4, 0xf8, !PT ;  /* 0x7f80000005047812 */ /* 0x000fc800078ef804 */
[----:B------:R-:W-:-:S04]  /*0970*/  SEL R3, R4, RZ, P0 ;  /* 0x000000ff04037207 */ /* 0x000fc80000000000 */
[----:B------:R-:W-:Y:S01]  /*0980*/  LOP3.LUT R24, R3, 0x80000000, R24, 0xf8, !PT ;  /* 0x8000000003187812 */ /* 0x000fe200078ef818 */
[----:B------:R-:W-:Y:S06]  /*0990*/  BRA `(.L_x_26639) ;  /* 0x0000000400dc7947 */ /* 0x000fec0003800000 */
.L_x_26650:
[----:B------:R-:W2:Y:S01]  /*09a0*/  LDG.E.U8 R2, desc[UR36][R2.64] ;  /* 0x0000002402027981 */ /* 0x000ea2000c1e1100 */
[----:B------:R-:W-:Y:S02]  /*09b0*/  IMAD.MOV.U32 R25, RZ, RZ, RZ ;  /* 0x000000ffff197224 */ /* 0x000fe400078e00ff */
        /* <DEDUP_REMOVED lines=11> */
.L_x_26649:
[----:B------:R-:W2:Y:S01]  /*0a70*/  LDG.E.U16 R2, desc[UR36][R2.64] ;  /* 0x0000002402027981 */ /* 0x000ea2000c1e1500 */
[----:B------:R-:W-:Y:S02]  /*0a80*/  IMAD.MOV.U32 R25, RZ, RZ, RZ ;  /* 0x000000ffff197224 */ /* 0x000fe400078e00ff */
[----:B--2---:R-:W-:Y:S01]  /*0a90*/  IMAD.U32 R24, R2, 0x10000, RZ ;  /* 0x0001000002187824 */ /* 0x004fe200078e00ff */
[----:B------:R-:W-:Y:S06]  /*0aa0*/  BRA `(.L_x_26639) ;  /* 0x0000000400987947 */ /* 0x000fec0003800000 */
.L_x_26646:
        /* <DEDUP_REMOVED lines=12> */
.L_x_26653:
        /* <DEDUP_REMOVED lines=20> */
.L_x_26655:
[----:B------:R-:W-:Y:S05]  /*0cb0*/  BSYNC.RECONVERGENT B0 ;  /* 0x0000000000007941 */ /* 0x000fea0003800200 */
.L_x_26654:
[----:B------:R-:W-:Y:S01]  /*0cc0*/  IMAD.SHL.U32 R0, R0, 0x100000, RZ ;  /* 0x0010000000007824 */ /* 0x000fe200078e00ff */
[----:B------:R-:W-:-:S04]  /*0cd0*/  LEA R2, R2, 0x3b800000, 0x17 ;  /* 0x3b80000002027811 */ /* 0x000fc800078eb8ff */
[----:B------:R-:W-:Y:S01]  /*0ce0*/  LOP3.LUT R24, R2, R0, R7, 0xfe, !PT ;  /* 0x0000000002187212 */ /* 0x000fe200078efe07 */
[----:B------:R-:W-:Y:S06]  /*0cf0*/  BRA `(.L_x_26639) ;  /* 0x0000000400047947 */ /* 0x000fec0003800000 */
.L_x_26652:
        /* <DEDUP_REMOVED lines=20> */
.L_x_26657:
[----:B------:R-:W-:Y:S05]  /*0e40*/  BSYNC.RECONVERGENT B0 ;  /* 0x0000000000007941 */ /* 0x000fea0003800200 */
.L_x_26656:
[----:B------:R-:W-:Y:S01]  /*0e50*/  IMAD.SHL.U32 R0, R0, 0x200000, RZ ;  /* 0x0020000000007824 */ /* 0x000fe200078e00ff */
[----:B------:R-:W-:-:S04]  /*0e60*/  LEA R2, R2, 0x37800000, 0x17 ;  /* 0x3780000002027811 */ /* 0x000fc800078eb8ff */
[----:B------:R-:W-:Y:S01]  /*0e70*/  LOP3.LUT R24, R2, R0, R7, 0xfe, !PT ;  /* 0x0000000002187212 */ /* 0x000fe200078efe07 */
[----:B------:R-:W-:Y:S06]  /*0e80*/  BRA `(.L_x_26639) ;  /* 0x0000000000a07947 */ /* 0x000fec0003800000 */
.L_x_26651:
[----:B------:R-:W-:-:S09]  /*0e90*/  UISETP.NE.AND UP0, UPT, UR4, 0x1c, UPT ;  /* 0x0000001c0400788c */ /* 0x000fd2000bf05270 */
[----:B------:R-:W-:Y:S05]  /*0ea0*/  BRA.U !UP0, `(.L_x_26658) ;  /* 0x00000001088c7547 */ /* 0x000fea000b800000 */
[----:B------:R-:W-:-:S09]  /*0eb0*/  UISETP.NE.AND UP0, UPT, UR4, 0x1d, UPT ;  /* 0x0000001d0400788c */ /* 0x000fd2000bf05270 */
[----:B------:R-:W-:Y:S05]  /*0ec0*/  BRA.U !UP0, `(.L_x_26659) ;  /* 0x0000000108747547 */ /* 0x000fea000b800000 */
[----:B------:R-:W-:-:S09]  /*0ed0*/  UISETP.NE.AND UP0, UPT, UR4, 0x2c, UPT ;  /* 0x0000002c0400788c */ /* 0x000fd2000bf05270 */
[----:B------:R-:W-:Y:S05]  /*0ee0*/  BRA.U !UP0, `(.L_x_26660) ;  /* 0x0000000108487547 */ /* 0x000fea000b800000 */
.L_x_26638:
        /* <DEDUP_REMOVED lines=16> */
.L_x_26661:
[----:B------:R-:W-:Y:S01]  /*0ff0*/  CS2R R24, SRZ ;  /* 0x0000000000187805 */ /* 0x000fe2000001ff00 */
[----:B------:R-:W-:Y:S06]  /*1000*/  BRA `(.L_x_26639) ;  /* 0x0000000000407947 */ /* 0x000fec0003800000 */
.L_x_26660:
[----:B------:R-:W2:Y:S01]  /*1010*/  LDG.E.U8 R2, desc[UR36][R2.64] ;  /* 0x0000002402027981 */ /* 0x000ea2000c1e1100 */
[----:B------:R-:W-:Y:S02]  /*1020*/  IMAD.MOV.U32 R25, RZ, RZ, RZ ;  /* 0x000000ffff197224 */ /* 0x000fe400078e00ff */
[----:B------:R-:W-:Y:S01]  /*1030*/  IMAD.MOV.U32 R24, RZ, RZ, 0x400000 ;  /* 0x00400000ff187424 */ /* 0x000fe200078e00ff */
[----:B--2---:R-:W-:-:S13]  /*1040*/  ISETP.NE.AND P0, PT, R2, RZ, PT ;  /* 0x000000ff0200720c */ /* 0x004fda0003f05270 */
[----:B------:R-:W-:Y:S05]  /*1050*/  @!P0 BRA `(.L_x_26639) ;  /* 0x00000000002c8947 */ /* 0x000fea0003800000 */
[----:B------:R-:W-:-:S13]  /*1060*/  ISETP.NE.AND P0, PT, R2, 0xff, PT ;  /* 0x000000ff0200780c */ /* 0x000fda0003f05270 */
[----:B------:R-:W-:Y:S02]  /*1070*/  @!P0 IMAD.MOV.U32 R24, RZ, RZ, 0x7f800001 ;  /* 0x7f800001ff188424 */ /* 0x000fe400078e00ff */
[----:B------:R-:W-:Y:S01]  /*1080*/  @P0 IMAD.SHL.U32 R24, R2, 0x800000, RZ ;  /* 0x0080000002180824 */ /* 0x000fe200078e00ff */
[----:B------:R-:W-:Y:S06]  /*1090*/  BRA `(.L_x_26639) ;  /* 0x00000000001c7947 */ /* 0x000fec0003800000 */
.L_x_26659:
[----:B------:R-:W2:Y:S01]  /*10a0*/  LDG.E.64 R2, desc[UR36][R2.64] ;  /* 0x0000002402027981 */ /* 0x000ea2000c1e1b00 */
[----:B------:R-:W-:Y:S01]  /*10b0*/  IMAD.MOV.U32 R25, RZ, RZ, RZ ;  /* 0x000000ffff197224 */ /* 0x000fe200078e00ff */
[----:B--2---:R0:W1:Y:S02]  /*10c0*/  I2F.U64 R24, R2 ;  /* 0x0000000200187312 */ /* 0x0040640000301000 */
[----:B01----:R-:W-:Y:S05]  /*10d0*/  BRA `(.L_x_26639) ;  /* 0x00000000000c7947 */ /* 0x003fea0003800000 */
.L_x_26658:
[----:B------:R-:W2:Y:S01]  /*10e0*/  LDG.E R2, desc[UR36][R2.64] ;  /* 0x0000002402027981 */ /* 0x000ea2000c1e1900 */
[----:B------:R-:W-:Y:S01]  /*10f0*/  IMAD.MOV.U32 R25, RZ, RZ, RZ ;  /* 0x000000ffff197224 */ /* 0x000fe200078e00ff */
[----:B--2---:R-:W-:-:S07]  /*1100*/  I2FP.F32.U32 R24, R2 ;  /* 0x0000000200187245 */ /* 0x004fce0000201000 */
.L_x_26639:
[----:B------:R-:W-:Y:S05]  /*1110*/  BSYNC.RECONVERGENT B6 ;  /* 0x0000000000067941 */ /* 0x000fea0003800200 */
.L_x_26633:
[----:B------:R-:W-:-:S07]  /*1120*/  VIADD R26, R28, 0x80 ;  /* 0x000000801c1a7836 */ /* 0x000fce0000000000 */
.L_x_26632:
[----:B------:R-:W-:Y:S05]  /*1130*/  BSYNC.RECONVERGENT B7 ;  /* 0x0000000000077941 */ /* 0x000fea0003800200 */
.L_x_26631:
        /* <DEDUP_REMOVED lines=26> */
.L_x_26668:
[----:B------:R-:W2:Y:S01]  /*12e0*/  LDG.E.U8 R2, desc[UR36][R2.64] ;  /* 0x0000002402027981 */ /* 0x000ea2000c1e1100 */
[----:B------:R-:W-:Y:S01]  /*12f0*/  IMAD.MOV.U32 R23, RZ, RZ, RZ ;  /* 0x000000ffff177224 */ /* 0x000fe200078e00ff */
[----:B--2---:R-:W-:Y:S01]  /*1300*/  I2FP.F32.U32 R22, R2 ;  /* 0x0000000200167245 */ /* 0x004fe20000201000 */
[----:B------:R-:W-:Y:S06]  /*1310*/  BRA `(.L_x_26670) ;  /* 0x0000000c00ac7947 */ /* 0x000fec0003800000 */
.L_x_26667:
        /* <DEDUP_REMOVED lines=10> */
.L_x_26672:
[----:B------:R-:W2:Y:S01]  /*13c0*/  LDG.E R2, desc[UR36][R2.64] ;  /* 0x0000002402027981 */ /* 0x000ea2000c1e1900 */
[----:B------:R-:W-:Y:S01]  /*13d0*/  IMAD.MOV.U32 R23, RZ, RZ, RZ ;  /* 0x000000ffff177224 */ /* 0x000fe200078e00ff */
[----:B--2---:R-:W-:Y:S01]  /*13e0*/  I2FP.F32.S32 R22, R2 ;  /* 0x0000000200167245 */ /* 0x004fe20000201400 */
[----:B------:R-:W-:Y:S06]  /*13f0*/  BRA `(.L_x_26670) ;  /* 0x0000000c00747947 */ /* 0x000fec0003800000 */
.L_x_26671:
[----:B------:R-:W2:Y:S01]  /*1400*/  LDG.E.U16 R2, desc[UR36][R2.64] ;  /* 0x0000002402027981 */ /* 0x000ea2000c1e1500 */
[----:B------:R-:W-:Y:S01]  /*1410*/  IMAD.MOV.U32 R23, RZ, RZ, RZ ;  /* 0x000000ffff177224 */ /* 0x000fe200078e00ff */
[----:B--2---:R0:W2:Y:S01]  /*1420*/  I2F.S16 R22, R2 ;  /* 0x0000000200167306 */ /* 0x0040a20000101400 */
[----:B------:R-:W-:Y:S05]  /*1430*/  BRA `(.L_x_26670) ;  /* 0x0000000c00647947 */ /* 0x000fea0003800000 */
.L_x_26666:
        /* <DEDUP_REMOVED lines=9> */
.L_x_26674:
[----:B------:R-:W2:Y:S01]  /*14d0*/  LDG.E.U16 R2, desc[UR36][R2.64] ;  /* 0x0000002402027981 */ /* 0x000ea2000c1e1500 */
[----:B------:R-:W-:Y:S02]  /*14e0*/  IMAD.MOV.U32 R23, RZ, RZ, RZ ;  /* 0x000000ffff177224 */ /* 0x000fe400078e00ff */
[----:B--2---:R-:W-:Y:S01]  /*14f0*/  HADD2.F32 R22, -RZ, R2.H0_H0 ;  /* 0x20000002ff167230 */ /* 0x004fe20000004100 */
[----:B------:R-:W-:Y:S06]  /*1500*/  BRA `(.L_x_26670) ;  /* 0x0000000c00307947 */ /* 0x000fec0003800000 */
.L_x_26673:
        /* <DEDUP_REMOVED lines=8> */
.L_x_26676:
[----:B------:R-:W2:Y:S02]  /*1590*/  LDG.E R2, desc[UR36][R2.64] ;  /* 0x0000002402027981 */ /* 0x000ea4000c1e1900 */
[--C-:B--2---:R-:W-:Y:S02]  /*15a0*/  HADD2.F32 R22, -RZ, R2.reuse.H0_H0 ;  /* 0x20000002ff167230 */ /* 0x104fe40000004100 */
[----:B------:R-:W-:Y:S01]  /*15b0*/  HADD2.F32 R23, -RZ, R2.H1_H1 ;  /* 0x30000002ff177230 */ /* 0x000fe20000004100 */
[----:B------:R-:W-:Y:S06]  /*15c0*/  BRA `(.L_x_26670) ;  /* 0x0000000c00007947 */ /* 0x000fec0003800000 */
.L_x_26675:
        /* <DEDUP_REMOVED lines=12> */
.L_x_26665:
        /* <DEDUP_REMOVED lines=13> */
.L_x_26679:
        /* <DEDUP_REMOVED lines=22> */
.L_x_26678:
        /* <DEDUP_REMOVED lines=26> */
.L_x_26681:
[----:B------:R-:W2:Y:S01]  /*1a60*/  LDG.E.U8 R2, desc[UR36][R2.64] ;  /* 0x0000002402027981 */ /* 0x000ea2000c1e1100 */
[----:B------:R-:W-:Y:S02]  /*1a70*/  IMAD.MOV.U32 R23, RZ, RZ, RZ ;  /* 0x000000ffff177224 */ /* 0x000fe400078e00ff */
        /* <DEDUP_REMOVED lines=11> */
.L_x_26680:
[----:B------:R-:W2:Y:S01]  /*1b30*/  LDG.E.U16 R2, desc[UR36][R2.64] ;  /* 0x0000002402027981 */ /* 0x000ea2000c1e1500 */
[----:B------:R-:W-:Y:S02]  /*1b40*/  IMAD.MOV.U32 R23, RZ, RZ, RZ ;  /* 0x000000ffff177224 */ /* 0x000fe400078e00ff */
[----:B--2---:R-:W-:Y:S01]  /*1b50*/  IMAD.U32 R22, R2, 0x10000, RZ ;  /* 0x0001000002167824 */ /* 0x004fe200078e00ff */
[----:B------:R-:W-:Y:S06]  /*1b60*/  BRA `(.L_x_26670) ;  /* 0x0000000400987947 */ /* 0x000fec0003800000 */
.L_x_26677:
        /* <DEDUP_REMOVED lines=12> */
.L_x_26684:
        /* <DEDUP_REMOVED lines=20> */
.L_x_26686:
[----:B------:R-:W-:Y:S05]  /*1d70*/  BSYNC.RECONVERGENT B0 ;  /* 0x0000000000007941 */ /* 0x000fea0003800200 */
.L_x_26685:
[----:B------:R-:W-:Y:S01]  /*1d80*/  IMAD.SHL.U32 R0, R0, 0x100000, RZ ;  /* 0x0010000000007824 */ /* 0x000fe200078e00ff */
[----:B------:R-:W-:-:S04]  /*1d90*/  LEA R2, R2, 0x3b800000, 0x17 ;  /* 0x3b80000002027811 */ /* 0x000fc800078eb8ff */
[----:B------:R-:W-:Y:S01]  /*1da0*/  LOP3.LUT R22, R2, R0, R7, 0xfe, !PT ;  /* 0x0000000002167212 */ /* 0x000fe200078efe07 */
[----:B------:R-:W-:Y:S06]  /*1db0*/  BRA `(.L_x_26670) ;  /* 0x0000000400047947 */ /* 0x000fec0003800000 */
.L_x_26683:
        /* <DEDUP_REMOVED lines=20> */
.L_x_26688:
[----:B------:R-:W-:Y:S05]  /*1f00*/  BSYNC.RECONVERGENT B0 ;  /* 0x0000000000007941 */ /* 0x000fea0003800200 */
.L_x_26687:
[----:B------:R-:W-:Y:S01]  /*1f10*/  IMAD.SHL.U32 R0, R0, 0x200000, RZ ;  /* 0x0020000000007824 */ /* 0x000fe200078e00ff */
[----:B------:R-:W-:-:S04]  /*1f20*/  LEA R2, R2, 0x37800000, 0x17 ;  /* 0x3780000002027811 */ /* 0x000fc800078eb8ff */
[----:B------:R-:W-:Y:S01]  /*1f30*/  LOP3.LUT R22, R2, R0, R7, 0xfe, !PT ;  /* 0x0000000002167212 */ /* 0x000fe200078efe07 */
[----:B------:R-:W-:Y:S06]  /*1f40*/  BRA `(.L_x_26670) ;  /* 0x0000000000a07947 */ /* 0x000fec0003800000 */
.L_x_26682:
        /* <DEDUP_REMOVED lines=15> */
.L_x_26669:
        /* <DEDUP_REMOVED lines=16> */
.L_x_26691:
[----:B------:R-:W-:Y:S01]  /*2140*/  CS2R R22, SRZ ;  /* 0x0000000000167805 */ /* 0x000fe2000001ff00 */
[----:B------:R-:W-:Y:S06]  /*2150*/  BRA `(.L_x_26670) ;  /* 0x00000000001c7947 */ /* 0x000fec0003800000 */
.L_x_26690:
[----:B------:R-:W2:Y:S01]  /*2160*/  LDG.E.64 R2, desc[UR36][R2.64] ;  /* 0x0000002402027981 */ /* 0x000ea2000c1e1b00 */
[----:B------:R-:W-:Y:S01]  /*2170*/  IMAD.MOV.U32 R23, RZ, RZ, RZ ;  /* 0x000000ffff177224 */ /* 0x000fe200078e00ff */
[----:B--2---:R0:W2:Y:S02]  /*2180*/  I2F.U64 R22, R2 ;  /* 0x0000000200167312 */ /* 0x0040a40000301000 */
[----:B0-2---:R-:W-:Y:S05]  /*2190*/  BRA `(.L_x_26670) ;  /* 0x00000000000c7947 */ /* 0x005fea0003800000 */
.L_x_26689:
[----:B------:R-:W2:Y:S01]  /*21a0*/  LDG.E R2, desc[UR36][R2.64] ;  /* 0x0000002402027981 */ /* 0x000ea2000c1e1900 */
[----:B------:R-:W-:Y:S01]  /*21b0*/  IMAD.MOV.U32 R23, RZ, RZ, RZ ;  /* 0x000000ffff177224 */ /* 0x000fe200078e00ff */
[----:B--2---:R-:W-:-:S07]  /*21c0*/  I2FP.F32.U32 R22, R2 ;  /* 0x0000000200167245 */ /* 0x004fce0000201000 */
.L_x_26670:
[----:B------:R-:W-:Y:S05]  /*21d0*/  BSYNC.RECONVERGENT B6 ;  /* 0x0000000000067941 */ /* 0x000fea0003800200 */
.L_x_26664:
[----:B------:R-:W-:-:S07]  /*21e0*/  VIADD R26, R26, 0x80 ;  /* 0x000000801a1a7836 */ /* 0x000fce0000000000 */
.L_x_26663:
[----:B------:R-:W-:Y:S05]  /*21f0*/  BSYNC.RECONVERGENT B7 ;  /* 0x0000000000077941 */ /* 0x000fea0003800200 */
.L_x_26662:
        /* <DEDUP_REMOVED lines=26> */
.L_x_26698:
[----:B------:R-:W2:Y:S01]  /*23a0*/  LDG.E.U8 R2, desc[UR36][R2.64] ;  /* 0x0000002402027981 */ /* 0x000ea2000c1e1100 */
[----:B------:R-:W-:Y:S01]  /*23b0*/  IMAD.MOV.U32 R19, RZ, RZ, RZ ;  /* 0x000000ffff137224 */ /* 0x000fe200078e00ff */
[----:B--2---:R-:W-:Y:S01]  /*23c0*/  I2FP.F32.U32 R18, R2 ;  /* 0x0000000200127245 */ /* 0x004fe20000201000 */
[----:B------:R-:W-:Y:S06]  /*23d0*/  BRA `(.L_x_26700) ;  /* 0x0000000c00ac7947 */ /* 0x000fec0003800000 */
.L_x_26697:
        /* <DEDUP_REMOVED lines=10> */
.L_x_26702:
[----:B------:R-:W2:Y:S01]  /*2480*/  LDG.E R2, desc[UR36][R2.64] ;  /* 0x0000002402027981 */ /* 0x000ea2000c1e1900 */
[----:B------:R-:W-:Y:S01]  /*2490*/  IMAD.MOV.U32 R19, RZ, RZ, RZ ;  /* 0x000000ffff137224 */ /* 0x000fe200078e00ff */
[----:B--2---:R-:W-:Y:S01]  /*24a0*/  I2FP.F32.S32 R18, R2 ;  /* 0x0000000200127245 */ /* 0x004fe20000201400 */
[----:B------:R-:W-:Y:S06]  /*24b0*/  BRA `(.L_x_26700) ;  /* 0x0000000c00747947 */ /* 0x000fec0003800000 */
.L_x_26701:
[----:B------:R-:W2:Y:S01]  /*24c0*/  LDG.E.U16 R2, desc[UR36][R2.64] ;  /* 0x0000002402027981 */ /* 0x000ea2000c1e1500 */
[----:B------:R-:W-:Y:S01]  /*24d0*/  IMAD.MOV.U32 R19, RZ, RZ, RZ ;  /* 0x000000ffff137224 */ /* 0x000fe200078e00ff */
[----:B--2---:R0:W2:Y:S01]  /*24e0*/  I2F.S16 R18, R2 ;  /* 0x0000000200127306 */ /* 0x0040a20000101400 */
[----:B------:R-:W-:Y:S05]  /*24f0*/  BRA `(.L_x_26700) ;  /* 0x0000000c00647947 */ /* 0x000fea0003800000 */
.L_x_26696:
        /* <DEDUP_REMOVED lines=9> */
.L_x_26704:
[----:B------:R-:W2:Y:S01]  /*2590*/  LDG.E.U16 R2, desc[UR36][R2.64] ;  /* 0x0000002402027981 */ /* 0x000ea2000c1e1500 */
[----:B------:R-:W-:Y:S02]  /*25a0*/  IMAD.MOV.U32 R19, RZ, RZ, RZ ;  /* 0x000000ffff137224 */ /* 0x000fe400078e00ff */
[----:B--2---:R-:W-:Y:S01]  /*25b0*/  HADD2.F32 R18, -RZ, R2.H0_H0 ;  /* 0x20000002ff127230 */ /* 0x004fe20000004100 */
[----:B------:R-:W-:Y:S06]  /*25c0*/  BRA `(.L_x_26700) ;  /* 0x0000000c00307947 */ /* 0x000fec0003800000 */
.L_x_26703:
        /* <DEDUP_REMOVED lines=8> */
.L_x_26706:
[----:B------:R-:W2:Y:S02]  /*2650*/  LDG.E R2, desc[UR36][R2.64] ;  /* 0x0000002402027981 */ /* 0x000ea4000c1e1900 */
[--C-:B--2---:R-:W-:Y:S02]  /*2660*/  HADD2.F32 R18, -RZ, R2.reuse.H0_H0 ;  /* 0x20000002ff127230 */ /* 0x104fe40000004100 */
[----:B------:R-:W-:Y:S01]  /*2670*/  HADD2.F32 R19, -RZ, R2.H1_H1 ;  /* 0x30000002ff137230 */ /* 0x000fe20000004100 */
[----:B------:R-:W-:Y:S06]  /*2680*/  BRA `(.L_x_26700) ;  /* 0x0000000c00007947 */ /* 0x000fec0003800000 */
.L_x_26705:
        /* <DEDUP_REMOVED lines=12> */
.L_x_26695:
        /* <DEDUP_REMOVED lines=13> */
.L_x_26709:
        /* <DEDUP_REMOVED lines=22> */
.L_x_26708:
        /* <DEDUP_REMOVED lines=26> */
.L_x_26711:
        /* <DEDUP_REMOVED lines=13> */
.L_x_26710:
[----:B------:R-:W2:Y:S01]  /*2bf0*/  LDG.E.U16 R2, desc[UR36][R2.64] ;  /* 0x0000002402027981 */ /* 0x000ea2000c1e1500 */
[----:B------:R-:W-:Y:S02]  /*2c00*/  IMAD.MOV.U32 R19, RZ, RZ, RZ ;  /* 0x000000ffff137224 */ /* 0x000fe400078e00ff */
[----:B--2---:R-:W-:Y:S01]  /*2c10*/  IMAD.U32 R18, R2, 0x10000, RZ ;  /* 0x0001000002127824 */ /* 0x004fe200078e00ff */
[----:B------:R-:W-:Y:S06]  /*2c20*/  BRA `(.L_x_26700) ;  /* 0x0000000400987947 */ /* 0x000fec0003800000 */
.L_x_26707:
        /* <DEDUP_REMOVED lines=12> */
.L_x_26714:
        /* <DEDUP_REMOVED lines=20> */
.L_x_26716:
[----:B------:R-:W-:Y:S05]  /*2e30*/  BSYNC.RECONVERGENT B0 ;  /* 0x0000000000007941 */ /* 0x000fea0003800200 */
.L_x_26715:
[----:B------:R-:W-:Y:S01]  /*2e40*/  IMAD.SHL.U32 R0, R0, 0x100000, RZ ;  /* 0x0010000000007824 */ /* 0x000fe200078e00ff */
[----:B------:R-:W-:-:S04]  /*2e50*/  LEA R2, R2, 0x3b800000, 0x17 ;  /* 0x3b80000002027811 */ /* 0x000fc800078eb8ff */
[----:B------:R-:W-:Y:S01]  /*2e60*/  LOP3.LUT R18, R2, R0, R7, 0xfe, !PT ;  /* 0x0000000002127212 */ /* 0x000fe200078efe07 */
[----:B------:R-:W-:Y:S06]  /*2e70*/  BRA `(.L_x_26700) ;  /* 0x0000000400047947 */ /* 0x000fec0003800000 */
.L_x_26713:
        /* <DEDUP_REMOVED lines=20> */
.L_x_26718:
[----:B------:R-:W-:Y:S05]  /*2fc0*/  BSYNC.RECONVERGENT B0 ;  /* 0x0000000000007941 */ /* 0x000fea0003800200 */
.L_x_26717:
[----:B------:R-:W-:Y:S01]  /*2fd0*/  IMAD.SHL.U32 R0, R0, 0x200000, RZ ;  /* 0x0020000000007824 */ /* 0x000fe200078e00ff */
[----:B------:R-:W-:-:S04]  /*2fe0*/  LEA R2, R2, 0x37800000, 0x17 ;  /* 0x3780000002027811 */ /* 0x000fc800078eb8ff */
[----:B------:R-:W-:Y:S01]  /*2ff0*/  LOP3.LUT R18, R2, R0, R7, 0xfe, !PT ;  /* 0x0000000002127212 */ /* 0x000fe200078efe07 */
[----:B------:R-:W-:Y:S06]  /*3000*/  BRA `(.L_x_26700) ;  /* 0x0000000000a07947 */ /* 0x000fec0003800000 */
.L_x_26712:
        /* <DEDUP_REMOVED lines=15> */
.L_x_26699:
        /* <DEDUP_REMOVED lines=16> */
.L_x_26721:
[----:B------:R-:W-:Y:S01]  /*3200*/  CS2R R18, SRZ ;  /* 0x0000000000127805 */ /* 0x000fe2000001ff00 */
[----:B------:R-:W-:Y:S06]  /*3210*/  BRA `(.L_x_26700) ;  /* 0x00000000001c7947 */ /* 0x000fec0003800000 */
.L_x_26720:
[----:B------:R-:W2:Y:S01]  /*3220*/  LDG.E.64 R2, desc[UR36][R2.64] ;  /* 0x0000002402027981 */ /* 0x000ea2000c1e1b00 */
[----:B------:R-:W-:Y:S01]  /*3230*/  IMAD.MOV.U32 R19, RZ, RZ, RZ ;  /* 0x000000ffff137224 */ /* 0x000fe200078e00ff */
[----:B--2---:R0:W2:Y:S02]  /*3240*/  I2F.U64 R18, R2 ;  /* 0x0000000200127312 */ /* 0x0040a40000301000 */
[----:B0-2---:R-:W-:Y:S05]  /*3250*/  BRA `(.L_x_26700) ;  /* 0x00000000000c7947 */ /* 0x005fea0003800000 */
.L_x_26719:
[----:B------:R-:W2:Y:S01]  /*3260*/  LDG.E R2, desc[UR36][R2.64] ;  /* 0x0000002402027981 */ /* 0x000ea2000c1e1900 */
[----:B------:R-:W-:Y:S01]  /*3270*/  IMAD.MOV.U32 R19, RZ, RZ, RZ ;  /* 0x000000ffff137224 */ /* 0x000fe200078e00ff */
[----:B--2---:R-:W-:-:S07]  /*3280*/  I2FP.F32.U32 R18, R2 ;  /* 0x0000000200127245 */ /* 0x004fce0000201000 */
.L_x_26700:
[----:B------:R-:W-:Y:S05]  /*3290*/  BSYNC.RECONVERGENT B6 ;  /* 0x0000000000067941 */ /* 0x000fea0003800200 */
.L_x_26694:
[----:B------:R-:W-:-:S07]  /*32a0*/  VIADD R26, R26, 0x80 ;  /* 0x000000801a1a7836 */ /* 0x000fce0000000000 */
.L_x_26693:
[----:B------:R-:W-:Y:S05]  /*32b0*/  BSYNC.RECONVERGENT B7 ;  /* 0x0000000000077941 */ /* 0x000fea0003800200 */
.L_x_26692:
[----:B------:R-:W-:Y:S01]  /*32c0*/  ISETP.GE.AND P0, PT, R26, R27, PT ;  /* 0x0000001b1a00720c */ /* 0x000fe20003f06270 */
[----:B------:R-:W-:Y:S01]  /*32d0*/  BSSY.RECONVERGENT B6, `(.L_x_26722) ;  /* 0x00000f7000067945 */ /* 0x000fe20003800200 */
[----:B------:R-:W-:-:S11]  /*32e0*/  CS2R R16, SRZ ;  /* 0x0000000000107805 */ /* 0x000fd6000001ff00 */
        /* <DEDUP_REMOVED lines=21> */
.L_x_26727:
[----:B------:R-:W2:Y:S02]  /*3440*/  LDG.E.U8 R2, desc[UR36][R2.64] ;  /* 0x0000002402027981 */ /* 0x000ea4000c1e1100 */
[----:B--2---:R-:W-:Y:S01]  /*3450*/  I2FP.F32.U32 R16, R2 ;  /* 0x0000000200107245 */ /* 0x004fe20000201000 */
[----:B------:R-:W-:Y:S06]  /*3460*/  BRA `(.L_x_26723) ;  /* 0x0000000c00747947 */ /* 0x000fec0003800000 */
.L_x_26726:
        /* <DEDUP_REMOVED lines=9> */
.L_x_26730:
[----:B------:R-:W2:Y:S02]  /*3500*/  LDG.E R2, desc[UR36][R2.64] ;  /* 0x0000002402027981 */ /* 0x000ea4000c1e1900 */
[----:B--2---:R-:W-:Y:S01]  /*3510*/  I2FP.F32.S32 R16, R2 ;  /* 0x0000000200107245 */ /* 0x004fe20000201400 */
[----:B------:R-:W-:Y:S06]  /*3520*/  BRA `(.L_x_26723) ;  /* 0x0000000c00447947 */ /* 0x000fec0003800000 */
.L_x_26729:
[----:B------:R-:W2:Y:S02]  /*3530*/  LDG.E.U16 R2, desc[UR36][R2.64] ;  /* 0x0000002402027981 */ /* 0x000ea4000c1e1500 */
[----:B--2---:R0:W2:Y:S01]  /*3540*/  I2F.S16 R16, R2 ;  /* 0x0000000200107306 */ /* 0x0040a20000101400 */
[----:B------:R-:W-:Y:S05]  /*3550*/  BRA `(.L_x_26723) ;  /* 0x0000000c00387947 */ /* 0x000fea0003800000 */
.L_x_26725:
        /* <DEDUP_REMOVED lines=8> */
.L_x_26732:
[----:B------:R-:W2:Y:S02]  /*35e0*/  LDG.E.U16 R2, desc[UR36][R2.64] ;  /* 0x0000002402027981 */ /* 0x000ea4000c1e1500 */
[----:B--2---:R-:W-:Y:S01]  /*35f0*/  HADD2.F32 R16, -RZ, R2.H0_H0 ;  /* 0x20000002ff107230 */ /* 0x004fe20000004100 */
[----:B------:R-:W-:Y:S06]  /*3600*/  BRA `(.L_x_26723) ;  /* 0x0000000c000c7947 */ /* 0x000fec0003800000 */
.L_x_26731:
        /* <DEDUP_REMOVED lines=8> */
.L_x_26734:
[----:B------:R-:W2:Y:S02]  /*3690*/  LDG.E R2, desc[UR36][R2.64] ;  /* 0x0000002402027981 */ /* 0x000ea4000c1e1900 */
[--C-:B--2---:R-:W-:Y:S02]  /*36a0*/  HADD2.F32 R16, -RZ, R2.reuse.H0_H0 ;  /* 0x20000002ff107230 */ /* 0x104fe40000004100 */
[----:B------:R-:W-:Y:S01]  /*36b0*/  HADD2.F32 R17, -RZ, R2.H1_H1 ;  /* 0x30000002ff117230 */ /* 0x000fe20000004100 */
[----:B------:R-:W-:Y:S06]  /*36c0*/  BRA `(.L_x_26723) ;  /* 0x0000000800dc7947 */ /* 0x000fec0003800000 */
.L_x_26733:
        /* <DEDUP_REMOVED lines=11> */
.L_x_26724:
        /* <DEDUP_REMOVED lines=12> */
.L_x_26737:
        /* <DEDUP_REMOVED lines=22> */
.L_x_26736:
        /* <DEDUP_REMOVED lines=25> */
.L_x_26739:
        /* <DEDUP_REMOVED lines=12> */
.L_x_26738:
[----:B------:R-:W2:Y:S02]  /*3bf0*/  LDG.E.U16 R2, desc[UR36][R2.64] ;  /* 0x0000002402027981 */ /* 0x000ea4000c1e1500 */
[----:B--2---:R-:W-:Y:S01]  /*3c00*/  IMAD.U32 R16, R2, 0x10000, RZ ;  /* 0x0001000002107824 */ /* 0x004fe200078e00ff */
[----:B------:R-:W-:Y:S06]  /*3c10*/  BRA `(.L_x_26723) ;  /* 0x0000000400887947 */ /* 0x000fec0003800000 */
.L_x_26735:
        /* <DEDUP_REMOVED lines=11> */
.L_x_26742:
        /* <DEDUP_REMOVED lines=20> */
.L_x_26744:
[----:B------:R-:W-:Y:S05]  /*3e10*/  BSYNC.RECONVERGENT B0 ;  /* 0x0000000000007941 */ /* 0x000fea0003800200 */
.L_x_26743:
[----:B------:R-:W-:Y:S01]  /*3e20*/  IMAD.SHL.U32 R0, R0, 0x100000, RZ ;  /* 0x0010000000007824 */ /* 0x000fe200078e00ff */
[----:B------:R-:W-:-:S04]  /*3e30*/  LEA R2, R2, 0x3b800000, 0x17 ;  /* 0x3b80000002027811 */ /* 0x000fc800078eb8ff */
[----:B------:R-:W-:Y:S01]  /*3e40*/  LOP3.LUT R16, R2, R0, R7, 0xfe, !PT ;  /* 0x0000000002107212 */ /* 0x000fe200078efe07 */
[----:B------:R-:W-:Y:S06]  /*3e50*/  BRA `(.L_x_26723) ;  /* 0x0000000000f87947 */ /* 0x000fec0003800000 */
.L_x_26741:
        /* <DEDUP_REMOVED lines=20> */
.L_x_26746:
[----:B------:R-:W-:Y:S05]  /*3fa0*/  BSYNC.RECONVERGENT B0 ;  /* 0x0000000000007941 */ /* 0x000fea0003800200 */
.L_x_26745:
[----:B------:R-:W-:Y:S01]  /*3fb0*/  IMAD.SHL.U32 R0, R0, 0x200000, RZ ;  /* 0x0020000000007824 */ /* 0x000fe200078e00ff */
[----:B------:R-:W-:-:S04]  /*3fc0*/  LEA R2, R2, 0x37800000, 0x17 ;  /* 0x3780000002027811 */ /* 0x000fc800078eb8ff */
[----:B------:R-:W-:Y:S01]  /*3fd0*/  LOP3.LUT R16, R2, R0, R7, 0xfe, !PT ;  /* 0x0000000002107212 */ /* 0x000fe200078efe07 */
[----:B------:R-:W-:Y:S06]  /*3fe0*/  BRA `(.L_x_26723) ;  /* 0x0000000000947947 */ /* 0x000fec0003800000 */
.L_x_26740:
        /* <DEDUP_REMOVED lines=14> */
.L_x_26728:
        /* <DEDUP_REMOVED lines=16> */
.L_x_26749:
[----:B------:R-:W-:Y:S01]  /*41d0*/  IMAD.MOV.U32 R16, RZ, RZ, RZ ;  /* 0x000000ffff107224 */ /* 0x000fe200078e00ff */
[----:B------:R-:W-:Y:S06]  /*41e0*/  BRA `(.L_x_26723) ;  /* 0x0000000000147947 */ /* 0x000fec0003800000 */
.L_x_26748:
[----:B------:R-:W2:Y:S02]  /*41f0*/  LDG.E.64 R2, desc[UR36][R2.64] ;  /* 0x0000002402027981 */ /* 0x000ea4000c1e1b00 */
[----:B--2---:R0:W2:Y:S02]  /*4200*/  I2F.U64 R16, R2 ;  /* 0x0000000200107312 */ /* 0x0040a40000301000 */
[----:B0-2---:R-:W-:Y:S05]  /*4210*/  BRA `(.L_x_26723) ;  /* 0x0000000000087947 */ /* 0x005fea0003800000 */
.L_x_26747:
[----:B------:R-:W2:Y:S02]  /*4220*/  LDG.E R2, desc[UR36][R2.64] ;  /* 0x0000002402027981 */ /* 0x000ea4000c1e1900 */
[----:B--2---:R-:W-:-:S07]  /*4230*/  I2FP.F32.U32 R16, R2 ;  /* 0x0000000200107245 */ /* 0x004fce0000201000 */
.L_x_26723:
[----:B------:R-:W-:Y:S05]  /*4240*/  BSYNC.RECONVERGENT B6 ;  /* 0x0000000000067941 */ /* 0x000fea0003800200 */
.L_x_26722:
[C---:B------:R-:W-:Y:S01]  /*4250*/  VIADD R29, R28.reuse, 0x80 ;  /* 0x000000801c1d7836 */ /* 0x040fe20000000000 */
[CC--:B------:R-:W-:Y:S01]  /*4260*/  ISETP.GE.AND P0, PT, R28.reuse, R27.reuse, PT ;  /* 0x0000001b1c00720c */ /* 0x0c0fe20003f06270 */
[C---:B------:R-:W-:Y:S01]  /*4270*/  VIADD R0, R28.reuse, 0x100 ;  /* 0x000001001c007836 */ /* 0x040fe20000000000 */
[----:B------:R-:W1:Y:S01]  /*4280*/  LDC.U8 R6, c[0x0][0x3ac] ;  /* 0x0000eb00ff067b82 */ /* 0x000e620000000000 */
[----:B0-2-4-:R-:W-:Y:S01]  /*4290*/  VIADD R2, R28, 0x180 ;  /* 0x000001801c027836 */ /* 0x015fe20000000000 */
[-C--:B------:R-:W-:Y:S01]  /*42a0*/  ISETP.GE.AND P1, PT, R29, R27.reuse, PT ;  /* 0x0000001b1d00720c */ /* 0x080fe20003f26270 */
[----:B------:R-:W-:Y:S01]  /*42b0*/  BSSY.RECONVERGENT B6, `(.L_x_26750) ;  /* 0x0000118000067945 */ /* 0x000fe20003800200 */
[-C--:B------:R-:W-:Y:S02]  /*42c0*/  ISETP.GE.AND P2, PT, R0, R27.reuse, PT ;  /* 0x0000001b0000720c */ /* 0x080fe40003f46270 */
[----:B------:R-:W-:Y:S02]  /*42d0*/  ISETP.GE.AND P3, PT, R2, R27, PT ;  /* 0x0000001b0200720c */ /* 0x000fe40003f66270 */
[----:B------:R-:W-:-:S02]  /*42e0*/  CS2R R2, SRZ ;  /* 0x0000000000027805 */ /* 0x000fc4000001ff00 */
[----:B------:R-:W-:Y:S01]  /*42f0*/  CS2R R26, SRZ ;  /* 0x00000000001a7805 */ /* 0x000fe2000001ff00 */
[-C--:B-1-3-5:R-:W-:Y:S01]  /*4300*/  @!P0 FMUL.FTZ R7, R24, R25.reuse ;  /* 0x0000001918078220 */ /* 0x0aafe20000410000 */
[----:B------:R-:W-:-:S03]  /*4310*/  @!P0 FMUL.FTZ R5, R25, R25 ;  /* 0x0000001919058220 */ /* 0x000fc60000410000 */
[-C--:B------:R-:W-:Y:S01]  /*4320*/  @!P1 FMUL.FTZ R11, R22, R23.reuse ;  /* 0x00000017160b9220 */ /* 0x080fe20000410000 */
[----:B------:R-:W-:Y:S01]  /*4330*/  @!P1 FMUL.FTZ R9, R23, R23 ;  /* 0x0000001717099220 */ /* 0x000fe20000410000 */
[----:B------:R-:W-:Y:S01]  /*4340*/  @!P0 FFMA.FTZ R3, R24, R25, R7 ;  /* 0x0000001918038223 */ /* 0x000fe20000010007 */
[----:B------:R-:W-:Y:S01]  /*4350*/  @!P2 FMUL.FTZ R7, R18, R19 ;  /* 0x000000131207a220 */ /* 0x000fe20000410000 */
[C---:B------:R-:W-:Y:S01]  /*4360*/  @!P1 FFMA.FTZ R27, R22.reuse, R23, R11 ;  /* 0x00000017161b9223 */ /* 0x040fe2000001000b */
[----:B------:R-:W-:Y:S01]  /*4370*/  @!P1 FFMA.FTZ R26, R22, R22, -R9 ;  /* 0x00000016161a9223 */ /* 0x000fe20000010809 */
[----:B------:R-:W-:Y:S01]  /*4380*/  CS2R R22, SRZ ;  /* 0x0000000000167805 */ /* 0x000fe2000001ff00 */
[----:B------:R-:W-:Y:S01]  /*4390*/  @!P0 FFMA.FTZ R2, R24, R24, -R5 ;  /* 0x0000001818028223 */ /* 0x000fe20000010805 */
[-C--:B------:R-:W-:Y:S01]  /*43a0*/  @!P2 FMUL.FTZ R5, R19, R19.reuse ;  /* 0x000000131305a220 */ /* 0x080fe20000410000 */
[----:B------:R-:W-:Y:S01]  /*43b0*/  @!P2 FFMA.FTZ R23, R18, R19, R7 ;  /* 0x000000131217a223 */ /* 0x000fe20000010007 */
[-C--:B------:R-:W-:Y:S01]  /*43c0*/  @!P3 FMUL.FTZ R11, R16, R17.reuse ;  /* 0x00000011100bb220 */ /* 0x080fe20000410000 */
[----:B------:R-:W0:Y:S01]  /*43d0*/  S2R R19, SR_CTAID.X ;  /* 0x0000000000137919 */ /* 0x000e220000002500 */
[-C--:B------:R-:W-:Y:S01]  /*43e0*/  @!P3 FMUL.FTZ R9, R17, R17.reuse ;  /* 0x000000111109b220 */ /* 0x080fe20000410000 */
[----:B------:R-:W-:Y:S01]  /*43f0*/  CS2R R24, SRZ ;  /* 0x0000000000187805 */ /* 0x000fe2000001ff00 */
[----:B------:R-:W-:Y:S01]  /*4400*/  @!P2 FFMA.FTZ R22, R18, R18, -R5 ;  /* 0x000000121216a223 */ /* 0x000fe20000010805 */
[C---:B------:R-:W-:Y:S01]  /*4410*/  @!P3 FFMA.FTZ R25, R16.reuse, R17, R11 ;  /* 0x000000111019b223 */ /* 0x040fe2000001000b */
[----:B------:R-:W-:Y:S01]  /*4420*/  @!P3 FFMA.FTZ R24, R16, R16, -R9 ;  /* 0x000000101018b223 */ /* 0x000fe20000010809 */
[----:B------:R-:W-:Y:S06]  /*4430*/  @P0 BRA `(.L_x_26751) ;  /* 0x0000000c00fc0947 */ /* 0x000fec0003800000 */
[----:B------:R-:W1:Y:S01]  /*4440*/  LDCU UR4, c[0x0][0x3b0] ;  /* 0x00007600ff0477ac */ /* 0x000e620008000800 */
[----:B------:R-:W2:Y:S01]  /*4450*/  LDC.64 R8, c[0x0][0x390] ;  /* 0x0000e400ff087b82 */ /* 0x000ea20000000a00 */
[----:B0-----:R-:W-:Y:S01]  /*4460*/  IMAD R0, R19, 0x200, R28 ;  /* 0x0000020013007824 */ /* 0x001fe200078e021c */
[----:B------:R-:W-:-:S03]  /*4470*/  PRMT R4, R6, 0x9910, RZ ;  /* 0x0000991006047816 */ /* 0x000fc600000000ff */
        /* <DEDUP_REMOVED lines=18> */
.L_x_26755:
[----:B------:R-:W0:Y:S01]  /*45a0*/  F2I.S64.TRUNC R2, R2 ;  /* 0x0000000200027311 */ /* 0x000e22000020d900 */
[----:B------:R-:W-:Y:S02]  /*45b0*/  IMAD.MOV.U32 R28, RZ, RZ, R29 ;  /* 0x000000ffff1c7224 */ /* 0x000fe400078e001d */
[----:B0-----:R-:W-:-:S05]  /*45c0*/  IMAD.MOV.U32 R5, RZ, RZ, R2 ;  /* 0x000000ffff057224 */ /* 0x001fca00078e0002 */
[----:B------:R0:W-:Y:S01]  /*45d0*/  STG.E.U8 desc[UR36][R8.64], R5 ;  /* 0x0000000508007986 */ /* 0x0001e2000c101124 */
[----:B------:R-:W-:Y:S05]  /*45e0*/  BRA `(.L_x_26751) ;  /* 0x0000000c00907947 */ /* 0x000fea0003800000 */
.L_x_26754:
        /* <DEDUP_REMOVED lines=10> */
.L_x_26758:
[----:B------:R-:W0:Y:S01]  /*4690*/  F2I.FTZ.TRUNC.NTZ R3, R2 ;  /* 0x0000000200037305 */ /* 0x000e22000021f100 */
[----:B------:R-:W-:Y:S01]  /*46a0*/  IMAD.MOV.U32 R28, RZ, RZ, R29 ;  /* 0x000000ffff1c7224 */ /* 0x000fe200078e001d */
[----:B0-----:R0:W-:Y:S01]  /*46b0*/  STG.E desc[UR36][R8.64], R3 ;  /* 0x0000000308007986 */ /* 0x0011e2000c101924 */
[----:B------:R-:W-:Y:S05]  /*46c0*/  BRA `(.L_x_26751) ;  /* 0x0000000c00587947 */ /* 0x000fea0003800000 */
.L_x_26757:
[----:B------:R-:W0:Y:S01]  /*46d0*/  F2I.FTZ.TRUNC.NTZ R3, R2 ;  /* 0x0000000200037305 */ /* 0x000e22000021f100 */
[----:B------:R-:W-:Y:S01]  /*46e0*/  IMAD.MOV.U32 R28, RZ, RZ, R29 ;  /* 0x000000ffff1c7224 */ /* 0x000fe200078e001d */
[----:B0-----:R0:W-:Y:S01]  /*46f0*/  STG.E.U16 desc[UR36][R8.64], R3 ;  /* 0x0000000308007986 */ /* 0x0011e2000c101524 */
[----:B------:R-:W-:Y:S05]  /*4700*/  BRA `(.L_x_26751) ;  /* 0x0000000c00487947 */ /* 0x000fea0003800000 */
.L_x_26753:
        /* <DEDUP_REMOVED lines=9> */
.L_x_26760:
[----:B------:R-:W-:Y:S01]  /*47a0*/  F2FP.F16.F32.PACK_AB R2, RZ, R2 ;  /* 0x00000002ff02723e */ /* 0x000fe200000000ff */
[----:B------:R-:W-:-:S04]  /*47b0*/  IMAD.MOV.U32 R28, RZ, RZ, R29 ;  /* 0x000000ffff1c7224 */ /* 0x000fc800078e001d */
[----:B------:R0:W-:Y:S01]  /*47c0*/  STG.E.U16 desc[UR36][R8.64], R2 ;  /* 0x0000000208007986 */ /* 0x0001e2000c101524 */
[----:B------:R-:W-:Y:S05]  /*47d0*/  BRA `(.L_x_26751) ;  /* 0x0000000c00147947 */ /* 0x000fea0003800000 */
.L_x_26759:
        /* <DEDUP_REMOVED lines=9> */
.L_x_26762:
[----:B------:R-:W-:Y:S01]  /*4870*/  F2FP.F16.F32.PACK_AB R3, R3, R2 ;  /* 0x000000020303723e */ /* 0x000fe200000000ff */
[----:B------:R-:W-:-:S04]  /*4880*/  IMAD.MOV.U32 R28, RZ, RZ, R29 ;  /* 0x000000ffff1c7224 */ /* 0x000fc800078e001d */
[----:B------:R0:W-:Y:S01]  /*4890*/  STG.E desc[UR36][R8.64], R3 ;  /* 0x0000000308007986 */ /* 0x0001e2000c101924 */
[----:B------:R-:W-:Y:S05]  /*48a0*/  BRA `(.L_x_26751) ;  /* 0x0000000800e07947 */ /* 0x000fea0003800000 */
.L_x_26761:
[----:B------:R-:W-:Y:S01]  /*48b0*/  FMUL.FTZ R2, R2, 1 ;  /* 0x3f80000002027820 */ /* 0x000fe20000410000 */
[----:B------:R-:W-:-:S05]  /*48c0*/  IMAD.MOV.U32 R28, RZ, RZ, R29 ;  /* 0x000000ffff1c7224 */ /* 0x000fca00078e001d */
[----:B------:R-:W0:Y:S02]  /*48d0*/  F2F.F64.F32 R2, R2 ;  /* 0x0000000200027310 */ /* 0x000e240000201800 */
[----:B0-----:R0:W-:Y:S01]  /*48e0*/  STG.E.64 desc[UR36][R8.64], R2 ;  /* 0x0000000208007986 */ /* 0x0011e2000c101b24 */
[----:B------:R-:W-:Y:S05]  /*48f0*/  BRA `(.L_x_26751) ;  /* 0x0000000800cc7947 */ /* 0x000fea0003800000 */
.L_x_26752:
        /* <DEDUP_REMOVED lines=15> */
.L_x_26765:
[----:B------:R-:W-:Y:S01]  /*49f0*/  FMUL.FTZ R4, R2, 1 ;  /* 0x3f80000002047820 */ /* 0x000fe20000410000 */
[----:B------:R-:W-:Y:S01]  /*4a00*/  FMUL.FTZ R6, R3, 1 ;  /* 0x3f80000003067820 */ /* 0x000fe20000410000 */
[----:B------:R-:W-:-:S04]  /*4a10*/  IMAD.MOV.U32 R28, RZ, RZ, R29 ;  /* 0x000000ffff1c7224 */ /* 0x000fc800078e001d */
        /* <DEDUP_REMOVED lines=8> */
.L_x_26764:
        /* <DEDUP_REMOVED lines=18> */
.L_x_26769:
[----:B------:R-:W-:Y:S05]  /*4bc0*/  BSYNC.RECONVERGENT B0 ;  /* 0x0000000000007941 */ /* 0x000fea0003800200 */
.L_x_26768:
[----:B------:R-:W-:Y:S01]  /*4bd0*/  LOP3.LUT R5, R0, 0x80, R5, 0xf8, !PT ;  /* 0x0000008000057812 */ /* 0x000fe200078ef805 */
[----:B------:R-:W-:-:S04]  /*4be0*/  IMAD.MOV.U32 R28, RZ, RZ, R29 ;  /* 0x000000ffff1c7224 */ /* 0x000fc800078e001d */
[----:B------:R0:W-:Y:S01]  /*4bf0*/  STG.E.U8 desc[UR36][R8.64], R5 ;  /* 0x0000000508007986 */ /* 0x0001e2000c101124 */
[----:B------:R-:W-:Y:S05]  /*4c00*/  BRA `(.L_x_26751) ;  /* 0x0000000800087947 */ /* 0x000fea0003800000 */
.L_x_26767:
        /* <DEDUP_REMOVED lines=14> */
.L_x_26771:
[----:B------:R-:W-:Y:S05]  /*4cf0*/  BSYNC.RECONVERGENT B0 ;  /* 0x0000000000007941 */ /* 0x000fea0003800200 */
.L_x_26770:
[----:B------:R-:W-:Y:S01]  /*4d00*/  LOP3.LUT R3, R0, 0x80, R5, 0xf8, !PT ;  /* 0x0000008000037812 */ /* 0x000fe200078ef805 */
[----:B------:R-:W-:-:S04]  /*4d10*/  IMAD.MOV.U32 R28, RZ, RZ, R29 ;  /* 0x000000ffff1c7224 */ /* 0x000fc800078e001d */
[----:B------:R0:W-:Y:S01]  /*4d20*/  STG.E.U8 desc[UR36][R8.64], R3 ;  /* 0x0000000308007986 */ /* 0x0001e2000c101124 */
[----:B------:R-:W-:Y:S05]  /*4d30*/  BRA `(.L_x_26751) ;  /* 0x0000000400bc7947 */ /* 0x000fea0003800000 */
.L_x_26766:
[----:B------:R-:W-:Y:S01]  /*4d40*/  F2FP.BF16.F32.PACK_AB R2, RZ, R2 ;  /* 0x00000002ff02723e */ /* 0x000fe200000010ff */
[----:B------:R-:W-:-:S04]  /*4d50*/  IMAD.MOV.U32 R28, RZ, RZ, R29 ;  /* 0x000000ffff1c7224 */ /* 0x000fc800078e001d */
[----:B------:R0:W-:Y:S01]  /*4d60*/  STG.E.U16 desc[UR36][R8.64], R2 ;  /* 0x0000000208007986 */ /* 0x0001e2000c101524 */
[----:B------:R-:W-:Y:S05]  /*4d70*/  BRA `(.L_x_26751) ;  /* 0x0000000400ac7947 */ /* 0x000fea0003800000 */
.L_x_26763:
        /* <DEDUP_REMOVED lines=12> */
.L_x_26774:
        /* <DEDUP_REMOVED lines=12> */
.L_x_26777:
[----:B------:R-:W-:-:S04]  /*4f00*/  SHF.R.U32.HI R0, RZ, 0x14, R2 ;  /* 0x00000014ff007819 */ /* 0x000fc80000011602 */
[----:B------:R-:W-:-:S04]  /*4f10*/  LOP3.LUT R3, R0, 0x1, RZ, 0xc0, !PT ;  /* 0x0000000100037812 */ /* 0x000fc800078ec0ff */
[----:B------:R-:W-:-:S04]  /*4f20*/  IADD3 R0, PT, PT, R2, 0x487ffff, R3 ;  /* 0x0487ffff02007810 */ /* 0x000fc80007ffe003 */
[----:B------:R-:W-:-:S04]  /*4f30*/  SHF.R.U32.HI R0, RZ, 0x14, R0 ;  /* 0x00000014ff007819 */ /* 0x000fc80000011600 */
[----:B------:R-:W-:-:S07]  /*4f40*/  LOP3.LUT R0, R0, 0xff, RZ, 0xc0, !PT ;  /* 0x000000ff00007812 */ /* 0x000fce00078ec0ff */
.L_x_26778:
[----:B------:R-:W-:-:S04]  /*4f50*/  SHF.R.U32.HI R3, RZ, 0x18, R2 ;  /* 0x00000018ff037819 */ /* 0x000fc80000011602 */
[----:B------:R-:W-:-:S04]  /*4f60*/  LOP3.LUT R0, R0, 0x80, R3, 0xf8, !PT ;  /* 0x0000008000007812 */ /* 0x000fc800078ef803 */
[----:B------:R-:W-:-:S07]  /*4f70*/  PRMT R4, R0, 0x7610, R4 ;  /* 0x0000761000047816 */ /* 0x000fce0000000004 */
.L_x_26776:
[----:B------:R-:W-:Y:S05]  /*4f80*/  BSYNC.RECONVERGENT B0 ;  /* 0x0000000000007941 */ /* 0x000fea0003800200 */
.L_x_26775:
[----:B------:R2:W-:Y:S01]  /*4f90*/  STG.E.U8 desc[UR36][R8.64], R4 ;  /* 0x0000000408007986 */ /* 0x0005e2000c101124 */
[----:B------:R-:W-:Y:S01]  /*4fa0*/  IMAD.MOV.U32 R28, RZ, RZ, R29 ;  /* 0x000000ffff1c7224 */ /* 0x000fe200078e001d */
[----:B------:R-:W-:Y:S06]  /*4fb0*/  BRA `(.L_x_26751) ;  /* 0x00000004001c7947 */ /* 0x000fec0003800000 */
.L_x_26773:
        /* <DEDUP_REMOVED lines=12> */
.L_x_26781:
[----:B------:R-:W-:-:S04]  /*5080*/  SHF.R.U32.HI R0, RZ, 0x15, R2 ;  /* 0x00000015ff007819 */ /* 0x000fc80000011602 */
[----:B------:R-:W-:-:S04]  /*5090*/  LOP3.LUT R3, R0, 0x1, RZ, 0xc0, !PT ;  /* 0x0000000100037812 */ /* 0x000fc800078ec0ff */
[----:B------:R-:W-:-:S04]  /*50a0*/  IADD3 R0, PT, PT, R2, 0x88fffff, R3 ;  /* 0x088fffff02007810 */ /* 0x000fc80007ffe003 */
[----:B------:R-:W-:-:S04]  /*50b0*/  SHF.R.U32.HI R0, RZ, 0x15, R0 ;  /* 0x00000015ff007819 */ /* 0x000fc80000011600 */
[----:B------:R-:W-:-:S07]  /*50c0*/  LOP3.LUT R0, R0, 0xff, RZ, 0xc0, !PT ;  /* 0x000000ff00007812 */ /* 0x000fce00078ec0ff */
.L_x_26782:
[----:B------:R-:W-:-:S04]  /*50d0*/  SHF.R.U32.HI R3, RZ, 0x18, R2 ;  /* 0x00000018ff037819 */ /* 0x000fc80000011602 */
[----:B------:R-:W-:-:S04]  /*50e0*/  LOP3.LUT R0, R0, 0x80, R3, 0xf8, !PT ;  /* 0x0000008000007812 */ /* 0x000fc800078ef803 */
[----:B------:R-:W-:-:S07]  /*50f0*/  PRMT R4, R0, 0x7610, R4 ;  /* 0x0000761000047816 */ /* 0x000fce0000000004 */
.L_x_26780:
[----:B------:R-:W-:Y:S05]  /*5100*/  BSYNC.RECONVERGENT B0 ;  /* 0x0000000000007941 */ /* 0x000fea0003800200 */
.L_x_26779:
[----:B------:R3:W-:Y:S01]  /*5110*/  STG.E.U8 desc[UR36][R8.64], R4 ;  /* 0x0000000408007986 */ /* 0x0007e2000c101124 */
[----:B------:R-:W-:Y:S01]  /*5120*/  IMAD.MOV.U32 R28, RZ, RZ, R29 ;  /* 0x000000ffff1c7224 */ /* 0x000fe200078e001d */
[----:B------:R-:W-:Y:S06]  /*5130*/  BRA `(.L_x_26751) ;  /* 0x0000000000bc7947 */ /* 0x000fec0003800000 */
.L_x_26772:
[----:B------:R-:W-:-:S13]  /*5140*/  ISETP.NE.AND P0, PT, R0, 0x1c, PT ;  /* 0x0000001c0000780c */ /* 0x000fda0003f05270 */
[----:B------:R-:W-:Y:S05]  /*5150*/  @!P0 BRA `(.L_x_26783) ;  /* 0x0000000000a88947 */ /* 0x000fea0003800000 */
[----:B------:R-:W-:-:S13]  /*5160*/  ISETP.NE.AND P0, PT, R0, 0x1d, PT ;  /* 0x0000001d0000780c */ /* 0x000fda0003f05270 */
[----:B------:R-:W-:Y:S05]  /*5170*/  @!P0 BRA `(.L_x_26784) ;  /* 0x0000000000908947 */ /* 0x000fea0003800000 */
[----:B------:R-:W-:-:S13]  /*5180*/  ISETP.NE.AND P0, PT, R0, 0x2c, PT ;  /* 0x0000002c0000780c */ /* 0x000fda0003f05270 */
[----:B------:R-:W-:Y:S05]  /*5190*/  @!P0 BRA `(.L_x_26785) ;  /* 0x0000000000488947 */ /* 0x000fea0003800000 */
.L_x_26756:
        /* <DEDUP_REMOVED lines=16> */
.L_x_26786:
[----:B------:R-:W-:Y:S01]  /*52a0*/  IMAD.MOV.U32 R28, RZ, RZ, R29 ;  /* 0x000000ffff1c7224 */ /* 0x000fe200078e001d */
[----:B------:R-:W-:Y:S06]  /*52b0*/  BRA `(.L_x_26751) ;  /* 0x00000000005c7947 */ /* 0x000fec0003800000 */
.L_x_26785:
        /* <DEDUP_REMOVED lines=16> */
.L_x_26784:
[----:B------:R-:W0:Y:S01]  /*53c0*/  F2I.U64.TRUNC R2, R2 ;  /* 0x0000000200027311 */ /* 0x000e22000020d800 */
[----:B------:R-:W-:Y:S01]  /*53d0*/  IMAD.MOV.U32 R28, RZ, RZ, R29 ;  /* 0x000000ffff1c7224 */ /* 0x000fe200078e001d */
[----:B0-----:R0:W-:Y:S01]  /*53e0*/  STG.E.64 desc[UR36][R8.64], R2 ;  /* 0x0000000208007986 */ /* 0x0011e2000c101b24 */
[----:B------:R-:W-:Y:S05]  /*53f0*/  BRA `(.L_x_26751) ;  /* 0x00000000000c7947 */ /* 0x000fea0003800000 */
.L_x_26783:
[----:B------:R-:W0:Y:S01]  /*5400*/  F2I.FTZ.U32.TRUNC.NTZ R3, R2 ;  /* 0x0000000200037305 */ /* 0x000e22000021f000 */
[----:B------:R-:W-:Y:S01]  /*5410*/  IMAD.MOV.U32 R28, RZ, RZ, R29 ;  /* 0x000000ffff1c7224 */ /* 0x000fe200078e001d */
[----:B0-----:R4:W-:Y:S06]  /*5420*/  STG.E desc[UR36][R8.64], R3 ;  /* 0x0000000308007986 */ /* 0x0019ec000c101924 */
.L_x_26751:
[----:B------:R-:W-:Y:S05]  /*5430*/  BSYNC.RECONVERGENT B6 ;  /* 0x0000000000067941 */ /* 0x000fea0003800200 */
.L_x_26750:
[----:B------:R-:W0:Y:S01]  /*5440*/  LDC R16, c[0x0][0x380] ;  /* 0x0000e000ff107b82 */ /* 0x000e220000000800 */
[----:B------:R-:W-:Y:S01]  /*5450*/  BSSY.RECONVERGENT B6, `(.L_x_26787) ;  /* 0x00001d9000067945 */ /* 0x000fe20003800200 */
[----:B0-----:R-:W-:-:S05]  /*5460*/  IMAD R16, R19, -0x200, R16 ;  /* 0xfffffe0013107824 */ /* 0x001fca00078e0210 */
[----:B------:R-:W-:-:S13]  /*5470*/  ISETP.GE.AND P0, PT, R28, R16, PT ;  /* 0x000000101c00720c */ /* 0x000fda0003f06270 */
[----:B------:R-:W-:Y:S05]  /*5480*/  @P0 BRA `(.L_x_26788) ;  /* 0x0000001c00540947 */ /* 0x000fea0003800000 */
[----:B------:R-:W2:Y:S01]  /*5490*/  LDC.U8 R17, c[0x0][0x3ac] ;  /* 0x0000eb00ff117b82 */ /* 0x000ea20000000000 */
[----:B------:R-:W0:Y:S01]  /*54a0*/  LDCU UR4, c[0x0][0x3b0] ;  /* 0x00007600ff0477ac */ /* 0x000e220008000800 */
[----:B------:R-:W-:-:S06]  /*54b0*/  IMAD R0, R19, 0x200, R28 ;  /* 0x0000020013007824 */ /* 0x000fcc00078e021c */
[----:B-1--4-:R-:W1:Y:S01]  /*54c0*/  LDC.64 R2, c[0x0][0x390] ;  /* 0x0000e400ff027b82 */ /* 0x012e620000000a00 */
[----:B0-----:R-:W-:Y:S01]  /*54d0*/  IMAD R5, R0, UR4, RZ ;  /* 0x0000000400057c24 */ /* 0x001fe2000f8e02ff */
[----:B--23--:R-:W-:-:S05]  /*54e0*/  PRMT R4, R17, 0x9910, RZ ;  /* 0x0000991011047816 */ /* 0x00cfca00000000ff */
[----:B------:R-:W-:Y:S01]  /*54f0*/  IMAD.MOV.U32 R0, RZ, RZ, R4 ;  /* 0x000000ffff007224 */ /* 0x000fe200078e0004 */
[----:B-1----:R-:W-:-:S04]  /*5500*/  IADD3 R2, P0, PT, R5, R2, RZ ;  /* 0x0000000205027210 */ /* 0x002fc80007f1e0ff */
[----:B------:R-:W-:Y:S01]  /*5510*/  ISETP.GT.AND P1, PT, R0, 0x9, PT ;  /* 0x000000090000780c */ /* 0x000fe20003f24270 */
[----:B------:R-:W-:-:S12]  /*5520*/  IMAD.X R3, RZ, RZ, R3, P0 ;  /* 0x000000ffff037224 */ /* 0x000fd800000e0603 */
        /* <DEDUP_REMOVED lines=12> */
.L_x_26792:
[----:B------:R-:W0:Y:S02]  /*55f0*/  F2I.S64.TRUNC R26, R26 ;  /* 0x0000001a001a7311 */ /* 0x000e24000020d900 */
[----:B0-----:R-:W-:-:S05]  /*5600*/  IMAD.MOV.U32 R5, RZ, RZ, R26 ;  /* 0x000000ffff057224 */ /* 0x001fca00078e001a */
[----:B------:R0:W-:Y:S01]  /*5610*/  STG.E.U8 desc[UR36][R2.64], R5 ;  /* 0x0000000502007986 */ /* 0x0001e2000c101124 */
[----:B------:R-:W-:Y:S05]  /*5620*/  BRA `(.L_x_26794) ;  /* 0x0000000c003c7947 */ /* 0x000fea0003800000 */
.L_x_26791:
        /* <DEDUP_REMOVED lines=9> */
.L_x_26796:
[----:B------:R-:W0:Y:S02]  /*56c0*/  F2I.FTZ.TRUNC.NTZ R5, R26 ;  /* 0x0000001a00057305 */ /* 0x000e24000021f100 */
[----:B0-----:R0:W-:Y:S01]  /*56d0*/  STG.E desc[UR36][R2.64], R5 ;  /* 0x0000000502007986 */ /* 0x0011e2000c101924 */
[----:B------:R-:W-:Y:S05]  /*56e0*/  BRA `(.L_x_26794) ;  /* 0x0000000c000c7947 */ /* 0x000fea0003800000 */
.L_x_26795:
[----:B------:R-:W0:Y:S02]  /*56f0*/  F2I.FTZ.TRUNC.NTZ R5, R26 ;  /* 0x0000001a00057305 */ /* 0x000e24000021f100 */
[----:B0-----:R0:W-:Y:S01]  /*5700*/  STG.E.U16 desc[UR36][R2.64], R5 ;  /* 0x0000000502007986 */ /* 0x0011e2000c101524 */
[----:B------:R-:W-:Y:S05]  /*5710*/  BRA `(.L_x_26794) ;  /* 0x0000000c00007947 */ /* 0x000fea0003800000 */
.L_x_26790:
        /* <DEDUP_REMOVED lines=8> */
.L_x_26798:
[----:B------:R-:W-:-:S05]  /*57a0*/  F2FP.F16.F32.PACK_AB R26, RZ, R26 ;  /* 0x0000001aff1a723e */ /* 0x000fca00000000ff */
[----:B------:R0:W-:Y:S01]  /*57b0*/  STG.E.U16 desc[UR36][R2.64], R26 ;  /* 0x0000001a02007986 */ /* 0x0001e2000c101524 */
[----:B------:R-:W-:Y:S05]  /*57c0*/  BRA `(.L_x_26794) ;  /* 0x0000000800d47947 */ /* 0x000fea0003800000 */
.L_x_26797:
        /* <DEDUP_REMOVED lines=8> */
.L_x_26800:
[----:B------:R-:W-:-:S05]  /*5850*/  F2FP.F16.F32.PACK_AB R27, R27, R26 ;  /* 0x0000001a1b1b723e */ /* 0x000fca00000000ff */
[----:B------:R0:W-:Y:S01]  /*5860*/  STG.E desc[UR36][R2.64], R27 ;  /* 0x0000001b02007986 */ /* 0x0001e2000c101924 */
[----:B------:R-:W-:Y:S05]  /*5870*/  BRA `(.L_x_26794) ;  /* 0x0000000800a87947 */ /* 0x000fea0003800000 */
.L_x_26799:
[----:B------:R-:W-:-:S06]  /*5880*/  FMUL.FTZ R4, R26, 1 ;  /* 0x3f8000001a047820 */ /* 0x000fcc0000410000 */
[----:B------:R-:W0:Y:S02]  /*5890*/  F2F.F64.F32 R4, R4 ;  /* 0x0000000400047310 */ /* 0x000e240000201800 */
[----:B0-----:R0:W-:Y:S01]  /*58a0*/  STG.E.64 desc[UR36][R2.64], R4 ;  /* 0x0000000402007986 */ /* 0x0011e2000c101b24 */
[----:B------:R-:W-:Y:S05]  /*58b0*/  BRA `(.L_x_26794) ;  /* 0x0000000800987947 */ /* 0x000fea0003800000 */
.L_x_26789:
        /* <DEDUP_REMOVED lines=13> */
.L_x_26804:
        /* <DEDUP_REMOVED lines=16> */
.L_x_26807:
[----:B------:R-:W-:-:S04]  /*5a90*/  SHF.R.U32.HI R26, RZ, 0x18, R26 ;  /* 0x00000018ff1a7819 */ /* 0x000fc8000001161a */
[----:B------:R-:W-:-:S04]  /*5aa0*/  LOP3.LUT R5, R5, 0x80, R26, 0xf8, !PT ;  /* 0x0000008005057812 */ /* 0x000fc800078ef81a */
[----:B------:R-:W-:-:S07]  /*5ab0*/  PRMT R0, R5, 0x7610, R0 ;  /* 0x0000761005007816 */ /* 0x000fce0000000000 */
.L_x_26806:
[----:B------:R-:W-:Y:S05]  /*5ac0*/  BSYNC.RECONVERGENT B0 ;  /* 0x0000000000007941 */ /* 0x000fea0003800200 */
.L_x_26805:
[----:B------:R0:W-:Y:S01]  /*5ad0*/  STG.E.U8 desc[UR36][R2.64], R0 ;  /* 0x0000000002007986 */ /* 0x0001e2000c101124 */
[----:B------:R-:W-:Y:S05]  /*5ae0*/  BRA `(.L_x_26794) ;  /* 0x00000008000c7947 */ /* 0x000fea0003800000 */
.L_x_26803:
        /* <DEDUP_REMOVED lines=16> */
.L_x_26810:
[----:B------:R-:W-:-:S04]  /*5bf0*/  SHF.R.U32.HI R26, RZ, 0x18, R26 ;  /* 0x00000018ff1a7819 */ /* 0x000fc8000001161a */
[----:B------:R-:W-:-:S04]  /*5c00*/  LOP3.LUT R5, R5, 0x80, R26, 0xf8, !PT ;  /* 0x0000008005057812 */ /* 0x000fc800078ef81a */
[----:B------:R-:W-:-:S07]  /*5c10*/  PRMT R0, R5, 0x7610, R0 ;  /* 0x0000761005007816 */ /* 0x000fce0000000000 */
.L_x_26809:
[----:B------:R-:W-:Y:S05]  /*5c20*/  BSYNC.RECONVERGENT B0 ;  /* 0x0000000000007941 */ /* 0x000fea0003800200 */
.L_x_26808:
[----:B------:R0:W-:Y:S01]  /*5c30*/  STG.E.U8 desc[UR36][R2.64], R0 ;  /* 0x0000000002007986 */ /* 0x0001e2000c101124 */
[----:B------:R-:W-:Y:S05]  /*5c40*/  BRA `(.L_x_26794) ;  /* 0x0000000400b47947 */ /* 0x000fea0003800000 */
.L_x_26802:
        /* <DEDUP_REMOVED lines=21> */
.L_x_26812:
[----:B------:R-:W0:Y:S02]  /*5da0*/  F2I.U64.TRUNC R26, R26 ;  /* 0x0000001a001a7311 */ /* 0x000e24000020d800 */
[----:B0-----:R0:W-:Y:S01]  /*5db0*/  STG.E.64 desc[UR36][R2.64], R26 ;  /* 0x0000001a02007986 */ /* 0x0011e2000c101b24 */
[----:B------:R-:W-:Y:S05]  /*5dc0*/  BRA `(.L_x_26794) ;  /* 0x0000000400547947 */ /* 0x000fea0003800000 */
.L_x_26811:
[----:B------:R-:W0:Y:S02]  /*5dd0*/  F2I.FTZ.U32.TRUNC.NTZ R5, R26 ;  /* 0x0000001a00057305 */ /* 0x000e24000021f000 */
[----:B0-----:R0:W-:Y:S01]  /*5de0*/  STG.E desc[UR36][R2.64], R5 ;  /* 0x0000000502007986 */ /* 0x0011e2000c101924 */
[----:B------:R-:W-:Y:S05]  /*5df0*/  BRA `(.L_x_26794) ;  /* 0x0000000400487947 */ /* 0x000fea0003800000 */
.L_x_26801:
        /* <DEDUP_REMOVED lines=12> */
.L_x_26814:
        /* <DEDUP_REMOVED lines=10> */
.L_x_26813:
[----:B------:R-:W-:-:S13]  /*5f60*/  ISETP.NE.AND P0, PT, R0, 0xf, PT ;  /* 0x0000000f0000780c */ /* 0x000fda0003f05270 */
[----:B------:R-:W-:Y:S05]  /*5f70*/  @!P0 BRA `(.L_x_26815) ;  /* 0x0000000000e08947 */ /* 0x000fea0003800000 */
[----:B------:R-:W-:-:S13]  /*5f80*/  ISETP.NE.AND P0, PT, R0, 0x17, PT ;  /* 0x000000170000780c */ /* 0x000fda0003f05270 */
[----:B------:R-:W-:Y:S05]  /*5f90*/  @!P0 BRA `(.L_x_26816) ;  /* 0x00000000008c8947 */ /* 0x000fea0003800000 */
[----:B------:R-:W-:-:S13]  /*5fa0*/  ISETP.NE.AND P0, PT, R0, 0x18, PT ;  /* 0x000000180000780c */ /* 0x000fda0003f05270 */
[----:B------:R-:W-:Y:S05]  /*5fb0*/  @!P0 BRA `(.L_x_26817) ;  /* 0x0000000000448947 */ /* 0x000fea0003800000 */
.L_x_26793:
        /* <DEDUP_REMOVED lines=16> */
.L_x_26818:
[----:B------:R-:W-:Y:S05]  /*60c0*/  BRA `(.L_x_26794) ;  /* 0x0000000000947947 */ /* 0x000fea0003800000 */
.L_x_26817:
        /* <DEDUP_REMOVED lines=12> */
.L_x_26820:
[----:B------:R-:W-:Y:S05]  /*6190*/  BSYNC.RECONVERGENT B0 ;  /* 0x0000000000007941 */ /* 0x000fea0003800200 */
.L_x_26819:
[----:B------:R-:W-:-:S05]  /*61a0*/  LOP3.LUT R5, R0, 0x80, R7, 0xf8, !PT ;  /* 0x0000008000057812 */ /* 0x000fca00078ef807 */
[----:B------:R1:W-:Y:S01]  /*61b0*/  STG.E.U8 desc[UR36][R2.64], R5 ;  /* 0x0000000502007986 */ /* 0x0003e2000c101124 */
[----:B------:R-:W-:Y:S05]  /*61c0*/  BRA `(.L_x_26794) ;  /* 0x0000000000547947 */ /* 0x000fea0003800000 */
.L_x_26816:
        /* <DEDUP_REMOVED lines=11> */
.L_x_26822:
[----:B------:R-:W-:Y:S01]  /*6280*/  IMAD.MOV.U32 R0, RZ, RZ, 0x7f ;  /* 0x0000007fff007424 */ /* 0x000fe200078e00ff */
[----:B------:R-:W-:-:S04]  /*6290*/  ISETP.GT.U32.AND P0, PT, R4, 0x7f800000, PT ;  /* 0x7f8000000400780c */ /* 0x000fc80003f04070 */
[----:B------:R-:W-:-:S09]  /*62a0*/  SEL R0, R0, 0x7c, P0 ;  /* 0x0000007c00007807 */ /* 0x000fd20000000000 */
.L_x_26823:
[----:B------:R-:W-:Y:S05]  /*62b0*/  BSYNC.RECONVERGENT B0 ;  /* 0x0000000000007941 */ /* 0x000fea0003800200 */
.L_x_26821:
[----:B------:R-:W-:-:S04]  /*62c0*/  SHF.R.U32.HI R5, RZ, 0x18, R26 ;  /* 0x00000018ff057819 */ /* 0x000fc8000001161a */
[----:B------:R-:W-:-:S05]  /*62d0*/  LOP3.LUT R5, R0, 0x80, R5, 0xf8, !PT ;  /* 0x0000008000057812 */ /* 0x000fca00078ef805 */
[----:B------:R2:W-:Y:S01]  /*62e0*/  STG.E.U8 desc[UR36][R2.64], R5 ;  /* 0x0000000502007986 */ /* 0x0005e2000c101124 */
[----:B------:R-:W-:Y:S05]  /*62f0*/  BRA `(.L_x_26794) ;  /* 0x0000000000087947 */ /* 0x000fea0003800000 */
.L_x_26815:
[----:B------:R-:W-:-:S05]  /*6300*/  F2FP.BF16.F32.PACK_AB R26, RZ, R26 ;  /* 0x0000001aff1a723e */ /* 0x000fca00000010ff */
[----:B------:R0:W-:Y:S02]  /*6310*/  STG.E.U16 desc[UR36][R2.64], R26 ;  /* 0x0000001a02007986 */ /* 0x0001e4000c101524 */
.L_x_26794:
        /* <DEDUP_REMOVED lines=24> */
.L_x_26827:
[----:B------:R-:W0:Y:S02]  /*64a0*/  F2I.S64.TRUNC R22, R22 ;  /* 0x0000001600167311 */ /* 0x000e24000020d900 */
[----:B0-----:R-:W-:-:S05]  /*64b0*/  IMAD.MOV.U32 R5, RZ, RZ, R22 ;  /* 0x000000ffff057224 */ /* 0x001fca00078e0016 */
[----:B------:R0:W-:Y:S01]  /*64c0*/  STG.E.U8 desc[UR36][R2.64], R5 ;  /* 0x0000000502007986 */ /* 0x0001e2000c101124 */
[----:B------:R-:W-:Y:S05]  /*64d0*/  BRA `(.L_x_26829) ;  /* 0x0000000c003c7947 */ /* 0x000fea0003800000 */
.L_x_26826:
        /* <DEDUP_REMOVED lines=9> */
.L_x_26831:
[----:B------:R-:W0:Y:S02]  /*6570*/  F2I.FTZ.TRUNC.NTZ R5, R22 ;  /* 0x0000001600057305 */ /* 0x000e24000021f100 */
[----:B0-----:R0:W-:Y:S01]  /*6580*/  STG.E desc[UR36][R2.64], R5 ;  /* 0x0000000502007986 */ /* 0x0011e2000c101924 */
[----:B------:R-:W-:Y:S05]  /*6590*/  BRA `(.L_x_26829) ;  /* 0x0000000c000c7947 */ /* 0x000fea0003800000 */
.L_x_26830:
[----:B------:R-:W0:Y:S02]  /*65a0*/  F2I.FTZ.TRUNC.NTZ R5, R22 ;  /* 0x0000001600057305 */ /* 0x000e24000021f100 */
[----:B0-----:R0:W-:Y:S01]  /*65b0*/  STG.E.U16 desc[UR36][R2.64], R5 ;  /* 0x0000000502007986 */ /* 0x0011e2000c101524 */
[----:B------:R-:W-:Y:S05]  /*65c0*/  BRA `(.L_x_26829) ;  /* 0x0000000c00007947 */ /* 0x000fea0003800000 */
.L_x_26825:
        /* <DEDUP_REMOVED lines=8> */
.L_x_26833:
[----:B------:R-:W-:-:S05]  /*6650*/  F2FP.F16.F32.PACK_AB R22, RZ, R22 ;  /* 0x00000016ff16723e */ /* 0x000fca00000000ff */
[----:B------:R0:W-:Y:S01]  /*6660*/  STG.E.U16 desc[UR36][R2.64], R22 ;  /* 0x0000001602007986 */ /* 0x0001e2000c101524 */
[----:B------:R-:W-:Y:S05]  /*6670*/  BRA `(.L_x_26829) ;  /* 0x0000000800d47947 */ /* 0x000fea0003800000 */
.L_x_26832:
        /* <DEDUP_REMOVED lines=8> */
.L_x_26835:
[----:B------:R-:W-:-:S05]  /*6700*/  F2FP.F16.F32.PACK_AB R23, R23, R22 ;  /* 0x000000161717723e */ /* 0x000fca00000000ff */
[----:B------:R0:W-:Y:S01]  /*6710*/  STG.E desc[UR36][R2.64], R23 ;  /* 0x0000001702007986 */ /* 0x0001e2000c101924 */
[----:B------:R-:W-:Y:S05]  /*6720*/  BRA `(.L_x_26829) ;  /* 0x0000000800a87947 */ /* 0x000fea0003800000 */
.L_x_26834:
[----:B------:R-:W-:-:S06]  /*6730*/  FMUL.FTZ R4, R22, 1 ;  /* 0x3f80000016047820 */ /* 0x000fcc0000410000 */
[----:B------:R-:W0:Y:S02]  /*6740*/  F2F.F64.F32 R4, R4 ;  /* 0x0000000400047310 */ /* 0x000e240000201800 */
[----:B0-----:R0:W-:Y:S01]  /*6750*/  STG.E.64 desc[UR36][R2.64], R4 ;  /* 0x0000000402007986 */ /* 0x0011e2000c101b24 */
[----:B------:R-:W-:Y:S05]  /*6760*/  BRA `(.L_x_26829) ;  /* 0x0000000800987947 */ /* 0x000fea0003800000 */
.L_x_26824:
        /* <DEDUP_REMOVED lines=13> */
.L_x_26839:
        /* <DEDUP_REMOVED lines=16> */
.L_x_26842:
[----:B------:R-:W-:-:S04]  /*6940*/  SHF.R.U32.HI R22, RZ, 0x18, R22 ;  /* 0x00000018ff167819 */ /* 0x000fc80000011616 */
[----:B------:R-:W-:-:S04]  /*6950*/  LOP3.LUT R5, R5, 0x80, R22, 0xf8, !PT ;  /* 0x0000008005057812 */ /* 0x000fc800078ef816 */
[----:B------:R-:W-:-:S07]  /*6960*/  PRMT R0, R5, 0x7610, R0 ;  /* 0x0000761005007816 */ /* 0x000fce0000000000 */
.L_x_26841:
[----:B------:R-:W-:Y:S05]  /*6970*/  BSYNC.RECONVERGENT B0 ;  /* 0x0000000000007941 */ /* 0x000fea0003800200 */
.L_x_26840:
[----:B------:R0:W-:Y:S01]  /*6980*/  STG.E.U8 desc[UR36][R2.64], R0 ;  /* 0x0000000002007986 */ /* 0x0001e2000c101124 */
[----:B------:R-:W-:Y:S05]  /*6990*/  BRA `(.L_x_26829) ;  /* 0x00000008000c7947 */ /* 0x000fea0003800000 */
.L_x_26838:
        /* <DEDUP_REMOVED lines=16> */
.L_x_26845:
[----:B------:R-:W-:-:S04]  /*6aa0*/  SHF.R.U32.HI R22, RZ, 0x18, R22 ;  /* 0x00000018ff167819 */ /* 0x000fc80000011616 */
[----:B------:R-:W-:-:S04]  /*6ab0*/  LOP3.LUT R5, R5, 0x80, R22, 0xf8, !PT ;  /* 0x0000008005057812 */ /* 0x000fc800078ef816 */
[----:B------:R-:W-:-:S07]  /*6ac0*/  PRMT R0, R5, 0x7610, R0 ;  /* 0x0000761005007816 */ /* 0x000fce0000000000 */
.L_x_26844:
[----:B------:R-:W-:Y:S05]  /*6ad0*/  BSYNC.RECONVERGENT B0 ;  /* 0x0000000000007941 */ /* 0x000fea0003800200 */
.L_x_26843:
[----:B------:R0:W-:Y:S01]  /*6ae0*/  STG.E.U8 desc[UR36][R2.64], R0 ;  /* 0x0000000002007986 */ /* 0x0001e2000c101124 */
[----:B------:R-:W-:Y:S05]  /*6af0*/  BRA `(.L_x_26829) ;  /* 0x0000000400b47947 */ /* 0x000fea0003800000 */
.L_x_26837:
        /* <DEDUP_REMOVED lines=21> */
.L_x_26847:
[----:B------:R-:W0:Y:S02]  /*6c50*/  F2I.U64.TRUNC R22, R22 ;  /* 0x0000001600167311 */ /* 0x000e24000020d800 */
[----:B0-----:R0:W-:Y:S01]  /*6c60*/  STG.E.64 desc[UR36][R2.64], R22 ;  /* 0x0000001602007986 */ /* 0x0011e2000c101b24 */
[----:B------:R-:W-:Y:S05]  /*6c70*/  BRA `(.L_x_26829) ;  /* 0x0000000400547947 */ /* 0x000fea0003800000 */
.L_x_26846:
[----:B------:R-:W0:Y:S02]  /*6c80*/  F2I.FTZ.U32.TRUNC.NTZ R5, R22 ;  /* 0x0000001600057305 */ /* 0x000e24000021f000 */
[----:B0-----:R0:W-:Y:S01]  /*6c90*/  STG.E desc[UR36][R2.64], R5 ;  /* 0x0000000502007986 */ /* 0x0011e2000c101924 */
[----:B------:R-:W-:Y:S05]  /*6ca0*/  BRA `(.L_x_26829) ;  /* 0x0000000400487947 */ /* 0x000fea0003800000 */
.L_x_26836:
        /* <DEDUP_REMOVED lines=12> */
.L_x_26849:
        /* <DEDUP_REMOVED lines=10> */
.L_x_26848:
[----:B------:R-:W-:-:S13]  /*6e10*/  ISETP.NE.AND P0, PT, R0, 0xf, PT ;  /* 0x0000000f0000780c */ /* 0x000fda0003f05270 */
[----:B------:R-:W-:Y:S05]  /*6e20*/  @!P0 BRA `(.L_x_26850) ;  /* 0x0000000000e08947 */ /* 0x000fea0003800000 */
[----:B------:R-:W-:-:S13]  /*6e30*/  ISETP.NE.AND P0, PT, R0, 0x17, PT ;  /* 0x000000170000780c */ /* 0x000fda0003f05270 */
[----:B------:R-:W-:Y:S05]  /*6e40*/  @!P0 BRA `(.L_x_26851) ;  /* 0x00000000008c8947 */ /* 0x000fea0003800000 */
[----:B------:R-:W-:-:S13]  /*6e50*/  ISETP.NE.AND P0, PT, R0, 0x18, PT ;  /* 0x000000180000780c */ /* 0x000fda0003f05270 */
[----:B------:R-:W-:Y:S05]  /*6e60*/  @!P0 BRA `(.L_x_26852) ;  /* 0x0000000000448947 */ /* 0x000fea0003800000 */
.L_x_26828:
        /* <DEDUP_REMOVED lines=16> */
.L_x_26853:
[----:B------:R-:W-:Y:S05]  /*6f70*/  BRA `(.L_x_26829) ;  /* 0x0000000000947947 */ /* 0x000fea0003800000 */
.L_x_26852:
        /* <DEDUP_REMOVED lines=12> */
.L_x_26855:
[----:B------:R-:W-:Y:S05]  /*7040*/  BSYNC.RECONVERGENT B0 ;  /* 0x0000000000007941 */ /* 0x000fea0003800200 */
.L_x_26854:
[----:B------:R-:W-:-:S05]  /*7050*/  LOP3.LUT R5, R0, 0x80, R7, 0xf8, !PT ;  /* 0x0000008000057812 */ /* 0x000fca00078ef807 */
[----:B------:R3:W-:Y:S01]  /*7060*/  STG.E.U8 desc[UR36][R2.64], R5 ;  /* 0x0000000502007986 */ /* 0x0007e2000c101124 */
[----:B------:R-:W-:Y:S05]  /*7070*/  BRA `(.L_x_26829) ;  /* 0x0000000000547947 */ /* 0x000fea0003800000 */
.L_x_26851:
        /* <DEDUP_REMOVED lines=11> */
.L_x_26857:
[----:B------:R-:W-:Y:S01]  /*7130*/  IMAD.MOV.U32 R0, RZ, RZ, 0x7f ;  /* 0x0000007fff007424 */ /* 0x000fe200078e00ff */
[----:B------:R-:W-:-:S04]  /*7140*/  ISETP.GT.U32.AND P0, PT, R4, 0x7f800000, PT ;  /* 0x7f8000000400780c */ /* 0x000fc80003f04070 */
[----:B------:R-:W-:-:S09]  /*7150*/  SEL R0, R0, 0x7c, P0 ;  /* 0x0000007c00007807 */ /* 0x000fd20000000000 */
.L_x_26858:
[----:B------:R-:W-:Y:S05]  /*7160*/  BSYNC.RECONVERGENT B0 ;  /* 0x0000000000007941 */ /* 0x000fea0003800200 */
.L_x_26856:
[----:B------:R-:W-:-:S04]  /*7170*/  SHF.R.U32.HI R5, RZ, 0x18, R22 ;  /* 0x00000018ff057819 */ /* 0x000fc80000011616 */
[----:B------:R-:W-:-:S05]  /*7180*/  LOP3.LUT R5, R0, 0x80, R5, 0xf8, !PT ;  /* 0x0000008000057812 */ /* 0x000fca00078ef805 */
[----:B------:R2:W-:Y:S01]  /*7190*/  STG.E.U8 desc[UR36][R2.64], R5 ;  /* 0x0000000502007986 */ /* 0x0005e2000c101124 */
[----:B------:R-:W-:Y:S05]  /*71a0*/  BRA `(.L_x_26829) ;  /* 0x0000000000087947 */ /* 0x000fea0003800000 */
.L_x_26850:
[----:B------:R-:W-:-:S05]  /*71b0*/  F2FP.BF16.F32.PACK_AB R22, RZ, R22 ;  /* 0x00000016ff16723e */ /* 0x000fca00000010ff */
[----:B------:R4:W-:Y:S02]  /*71c0*/  STG.E.U16 desc[UR36][R2.64], R22 ;  /* 0x0000001602007986 */ /* 0x0009e4000c101524 */
.L_x_26829:
[----:B------:R-:W-:-:S07]  /*71d0*/  VIADD R28, R28, 0x80 ;  /* 0x000000801c1c7836 */ /* 0x000fce0000000000 */
.L_x_26788:
[----:B------:R-:W-:Y:S05]  /*71e0*/  BSYNC.RECONVERGENT B6 ;  /* 0x0000000000067941 */ /* 0x000fea0003800200 */
.L_x_26787:
[----:B------:R-:W-:-:S13]  /*71f0*/  ISETP.GE.AND P0, PT, R28, R16, PT ;  /* 0x000000101c00720c */ /* 0x000fda0003f06270 */
[----:B------:R-:W-:Y:S05]  /*7200*/  @P0 EXIT ;  /* 0x000000000000094d */ /* 0x000fea0003800000 */
[----:B0-----:R-:W0:Y:S01]  /*7210*/  S2R R0, SR_CTAID.X ;  /* 0x0000000000007919 */ /* 0x001e220000002500 */
[----:B--234-:R-:W2:Y:S01]  /*7220*/  LDC.U8 R4, c[0x0][0x3ac] ;  /* 0x0000eb00ff047b82 */ /* 0x01cea20000000000 */
[----:B------:R-:W3:Y:S07]  /*7230*/  LDCU UR4, c[0x0][0x3b0] ;  /* 0x00007600ff0477ac */ /* 0x000eee0008000800 */
[----:B-1----:R-:W1:Y:S01]  /*7240*/  LDC.64 R2, c[0x0][0x390] ;  /* 0x0000e400ff027b82 */ /* 0x002e620000000a00 */
[----:B0-----:R-:W-:Y:S01]  /*7250*/  IMAD R28, R0, 0x200, R28 ;  /* 0x00000200001c7824 */ /* 0x001fe200078e021c */
[----:B--2---:R-:W-:-:S03]  /*7260*/  PRMT R0, R4, 0x9910, RZ ;  /* 0x0000991004007816 */ /* 0x004fc600000000ff */
[----:B---3--:R-:W-:Y:S01]  /*7270*/  IMAD R5, R28, UR4, RZ ;  /* 0x000000041c057c24 */ /* 0x008fe2000f8e02ff */
        /* <DEDUP_REMOVED lines=15> */
.L_x_26862:
[----:B------:R-:W0:Y:S02]  /*7370*/  F2I.S64.TRUNC R24, R24 ;  /* 0x0000001800187311 */ /* 0x000e24000020d900 */
[----:B0-----:R-:W-:-:S05]  /*7380*/  IMAD.MOV.U32 R5, RZ, RZ, R24 ;  /* 0x000000ffff057224 */ /* 0x001fca00078e0018 */
[----:B------:R-:W-:Y:S01]  /*7390*/  STG.E.U8 desc[UR36][R2.64], R5 ;  /* 0x0000000502007986 */ /* 0x000fe2000c101124 */
[----:B------:R-:W-:Y:S05]  /*73a0*/  EXIT ;  /* 0x000000000000794d */ /* 0x000fea0003800000 */
.L_x_26861:
        /* <DEDUP_REMOVED lines=9> */
.L_x_26865:
[----:B------:R-:W0:Y:S02]  /*7440*/  F2I.FTZ.TRUNC.NTZ R5, R24 ;  /* 0x0000001800057305 */ /* 0x000e24000021f100 */
[----:B0-----:R-:W-:Y:S01]  /*7450*/  STG.E desc[UR36][R2.64], R5 ;  /* 0x0000000502007986 */ /* 0x001fe2000c101924 */
[----:B------:R-:W-:Y:S05]  /*7460*/  EXIT ;  /* 0x000000000000794d */ /* 0x000fea0003800000 */
.L_x_26864:
[----:B------:R-:W0:Y:S02]  /*7470*/  F2I.FTZ.TRUNC.NTZ R5, R24 ;  /* 0x0000001800057305 */ /* 0x000e24000021f100 */
[----:B0-----:R-:W-:Y:S01]  /*7480*/  STG.E.U16 desc[UR36][R2.64], R5 ;  /* 0x0000000502007986 */ /* 0x001fe2000c101524 */
[----:B------:R-:W-:Y:S05]  /*7490*/  EXIT ;  /* 0x000000000000794d */ /* 0x000fea0003800000 */
.L_x_26860:
        /* <DEDUP_REMOVED lines=8> */
.L_x_26867:
[----:B------:R-:W-:-:S05]  /*7520*/  F2FP.F16.F32.PACK_AB R24, RZ, R24 ;  /* 0x00000018ff18723e */ /* 0x000fca00000000ff */
[----:B------:R-:W-:Y:S01]  /*7530*/  STG.E.U16 desc[UR36][R2.64], R24 ;  /* 0x0000001802007986 */ /* 0x000fe2000c101524 */
[----:B------:R-:W-:Y:S05]  /*7540*/  EXIT ;  /* 0x000000000000794d */ /* 0x000fea0003800000 */
.L_x_26866:
        /* <DEDUP_REMOVED lines=8> */
.L_x_26869:
[----:B------:R-:W-:-:S05]  /*75d0*/  F2FP.F16.F32.PACK_AB R25, R25, R24 ;  /* 0x000000181919723e */ /* 0x000fca00000000ff */
[----:B------:R-:W-:Y:S01]  /*75e0*/  STG.E desc[UR36][R2.64], R25 ;  /* 0x0000001902007986 */ /* 0x000fe2000c101924 */
[----:B------:R-:W-:Y:S05]  /*75f0*/  EXIT ;  /* 0x000000000000794d */ /* 0x000fea0003800000 */
.L_x_26868:
[----:B------:R-:W-:-:S06]  /*7600*/  FMUL.FTZ R4, R24, 1 ;  /* 0x3f80000018047820 */ /* 0x000fcc0000410000 */
[----:B------:R-:W0:Y:S02]  /*7610*/  F2F.F64.F32 R4, R4 ;  /* 0x0000000400047310 */ /* 0x000e240000201800 */
[----:B0-----:R-:W-:Y:S01]  /*7620*/  STG.E.64 desc[UR36][R2.64], R4 ;  /* 0x0000000402007986 */ /* 0x001fe2000c101b24 */
[----:B------:R-:W-:Y:S05]  /*7630*/  EXIT ;  /* 0x000000000000794d */ /* 0x000fea0003800000 */
.L_x_26859:
        /* <DEDUP_REMOVED lines=13> */
.L_x_26873:
        /* <DEDUP_REMOVED lines=16> */
.L_x_26876:
[----:B------:R-:W-:-:S04]  /*7810*/  SHF.R.U32.HI R24, RZ, 0x18, R24 ;  /* 0x00000018ff187819 */ /* 0x000fc80000011618 */
[----:B------:R-:W-:-:S04]  /*7820*/  LOP3.LUT R5, R5, 0x80, R24, 0xf8, !PT ;  /* 0x0000008005057812 */ /* 0x000fc800078ef818 */
[----:B------:R-:W-:-:S07]  /*7830*/  PRMT R0, R5, 0x7610, R0 ;  /* 0x0000761005007816 */ /* 0x000fce0000000000 */
.L_x_26875:
[----:B------:R-:W-:Y:S05]  /*7840*/  BSYNC.RECONVERGENT B0 ;  /* 0x0000000000007941 */ /* 0x000fea0003800200 */
.L_x_26874:
[----:B------:R-:W-:Y:S01]  /*7850*/  STG.E.U8 desc[UR36][R2.64], R0 ;  /* 0x0000000002007986 */ /* 0x000fe2000c101124 */
[----:B------:R-:W-:Y:S05]  /*7860*/  EXIT ;  /* 0x000000000000794d */ /* 0x000fea0003800000 */
.L_x_26872:
        /* <DEDUP_REMOVED lines=16> */
.L_x_26879:
[----:B------:R-:W-:-:S04]  /*7970*/  SHF.R.U32.HI R24, RZ, 0x18, R24 ;  /* 0x00000018ff187819 */ /* 0x000fc80000011618 */
[----:B------:R-:W-:-:S04]  /*7980*/  LOP3.LUT R5, R5, 0x80, R24, 0xf8, !PT ;  /* 0x0000008005057812 */ /* 0x000fc800078ef818 */
[----:B------:R-:W-:-:S07]  /*7990*/  PRMT R0, R5, 0x7610, R0 ;  /* 0x0000761005007816 */ /* 0x000fce0000000000 */
.L_x_26878:
[----:B------:R-:W-:Y:S05]  /*79a0*/  BSYNC.RECONVERGENT B0 ;  /* 0x0000000000007941 */ /* 0x000fea0003800200 */
.L_x_26877:
[----:B------:R-:W-:Y:S01]  /*79b0*/  STG.E.U8 desc[UR36][R2.64], R0 ;  /* 0x0000000002007986 */ /* 0x000fe2000c101124 */
[----:B------:R-:W-:Y:S05]  /*79c0*/  EXIT ;  /* 0x000000000000794d */ /* 0x000fea0003800000 */
.L_x_26871:
        /* <DEDUP_REMOVED lines=21> */
.L_x_26881:
[----:B------:R-:W0:Y:S02]  /*7b20*/  F2I.U64.TRUNC R24, R24 ;  /* 0x0000001800187311 */ /* 0x000e24000020d800 */
[----:B0-----:R-:W-:Y:S01]  /*7b30*/  STG.E.64 desc[UR36][R2.64], R24 ;  /* 0x0000001802007986 */ /* 0x001fe2000c101b24 */
[----:B------:R-:W-:Y:S05]  /*7b40*/  EXIT ;  /* 0x000000000000794d */ /* 0x000fea0003800000 */
.L_x_26880:
[----:B------:R-:W0:Y:S02]  /*7b50*/  F2I.FTZ.U32.TRUNC.NTZ R5, R24 ;  /* 0x0000001800057305 */ /* 0x000e24000021f000 */
[----:B0-----:R-:W-:Y:S01]  /*7b60*/  STG.E desc[UR36][R2.64], R5 ;  /* 0x0000000502007986 */ /* 0x001fe2000c101924 */
[----:B------:R-:W-:Y:S05]  /*7b70*/  EXIT ;  /* 0x000000000000794d */ /* 0x000fea0003800000 */
.L_x_26870:
        /* <DEDUP_REMOVED lines=12> */
.L_x_26883:
        /* <DEDUP_REMOVED lines=10> */
.L_x_26882:
[----:B------:R-:W-:-:S13]  /*7ce0*/  ISETP.NE.AND P0, PT, R0, 0xf, PT ;  /* 0x0000000f0000780c */ /* 0x000fda0003f05270 */
[----:B------:R-:W-:Y:S05]  /*7cf0*/  @!P0 BRA `(.L_x_26884) ;  /* 0x0000000000e08947 */ /* 0x000fea0003800000 */
[----:B------:R-:W-:-:S13]  /*7d00*/  ISETP.NE.AND P0, PT, R0, 0x17, PT ;  /* 0x000000170000780c */ /* 0x000fda0003f05270 */
[----:B------:R-:W-:Y:S05]  /*7d10*/  @!P0 BRA `(.L_x_26885) ;  /* 0x00000000008c8947 */ /* 0x000fea0003800000 */
[----:B------:R-:W-:-:S13]  /*7d20*/  ISETP.NE.AND P0, PT, R0, 0x18, PT ;  /* 0x000000180000780c */ /* 0x000fda0003f05270 */
[----:B------:R-:W-:Y:S05]  /*7d30*/  @!P0 BRA `(.L_x_26886) ;  /* 0x0000000000448947 */ /* 0x000fea0003800000 */
.L_x_26863:
        /* <DEDUP_REMOVED lines=16> */
.L_x_26887:
[----:B------:R-:W-:Y:S05]  /*7e40*/  EXIT ;  /* 0x000000000000794d */ /* 0x000fea0003800000 */
.L_x_26886:
        /* <DEDUP_REMOVED lines=12> */
.L_x_26889:
[----:B------:R-:W-:Y:S05]  /*7f10*/  BSYNC.RECONVERGENT B0 ;  /* 0x0000000000007941 */ /* 0x000fea0003800200 */
.L_x_26888:
[----:B------:R-:W-:-:S05]  /*7f20*/  LOP3.LUT R5, R0, 0x80, R7, 0xf8, !PT ;  /* 0x0000008000057812 */ /* 0x000fca00078ef807 */
[----:B------:R-:W-:Y:S01]  /*7f30*/  STG.E.U8 desc[UR36][R2.64], R5 ;  /* 0x0000000502007986 */ /* 0x000fe2000c101124 */
[----:B------:R-:W-:Y:S05]  /*7f40*/  EXIT ;  /* 0x000000000000794d */ /* 0x000fea0003800000 */
.L_x_26885:
        /* <DEDUP_REMOVED lines=11> */
.L_x_26891:
[----:B------:R-:W-:Y:S01]  /*8000*/  IMAD.MOV.U32 R0, RZ, RZ, 0x7f ;  /* 0x0000007fff007424 */ /* 0x000fe200078e00ff */
[----:B------:R-:W-:-:S04]  /*8010*/  ISETP.GT.U32.AND P0, PT, R4, 0x7f800000, PT ;  /* 0x7f8000000400780c */ /* 0x000fc80003f04070 */
[----:B------:R-:W-:-:S09]  /*8020*/  SEL R0, R0, 0x7c, P0 ;  /* 0x0000007c00007807 */ /* 0x000fd20000000000 */
.L_x_26892:
[----:B------:R-:W-:Y:S05]  /*8030*/  BSYNC.RECONVERGENT B0 ;  /* 0x0000000000007941 */ /* 0x000fea0003800200 */
.L_x_26890:
[----:B------:R-:W-:-:S04]  /*8040*/  SHF.R.U32.HI R5, RZ, 0x18, R24 ;  /* 0x00000018ff057819 */ /* 0x000fc80000011618 */
[----:B------:R-:W-:-:S05]  /*8050*/  LOP3.LUT R5, R0, 0x80, R5, 0xf8, !PT ;  /* 0x0000008000057812 */ /* 0x000fca00078ef805 */
[----:B------:R-:W-:Y:S01]  /*8060*/  STG.E.U8 desc[UR36][R2.64], R5 ;  /* 0x0000000502007986 */ /* 0x000fe2000c101124 */
[----:B------:R-:W-:Y:S05]  /*8070*/  EXIT ;  /* 0x000000000000794d */ /* 0x000fea0003800000 */
.L_x_26884:
[----:B------:R-:W-:-:S05]  /*8080*/  F2FP.BF16.F32.PACK_AB R24, RZ, R24 ;  /* 0x00000018ff18723e */ /* 0x000fca00000010ff */
[----:B------:R-:W-:Y:S01]  /*8090*/  STG.E.U16 desc[UR36][R2.64], R24 ;  /* 0x0000001802007986 */ /* 0x000fe2000c101524 */
[----:B------:R-:W-:Y:S05]  /*80a0*/  EXIT ;  /* 0x000000000000794d */ /* 0x000fea0003800000 */
.L_x_26893:
        /* <DEDUP_REMOVED lines=13> */
.L_x_60962:


//--------------------- .text._ZN2at6native18elementwise_kernelILi128ELi2EZNS0_22gpu_kernel_impl_nocastIZZZNS0_50_GLOBAL__N__2680c7bb_12_PowKernel_cu_7dd49032_317024pow_tensor_scalar_kernelERNS_18TensorIteratorBaseERKN3c106ScalarEENKUlvE_clEvENKUlvE0_clEvEUlNS6_7complexIfEEE_EEvS5_RKT_EUliE_EEviT1_ --------------------------
	.section	.text._ZN2at6native18elementwise_kernelILi128ELi2EZNS0_22gpu_kernel_impl_nocastIZZZNS0_50_GLOBAL__N__2680c7bb_12_PowKernel_cu_7dd49032_317024pow_tensor_scalar_kernelERNS_18TensorIteratorBaseERKN3c106ScalarEENKUlvE_clEvENKUlvE0_clEvEUlNS6_7complexIfEEE_EEvS5_RKT_EUliE_EEviT1_,"ax",@progbits
	.align	128
        .global         _ZN2at6native18elementwise_kernelILi128ELi2EZNS0_22gpu_kernel_impl_nocastIZZZNS0_50_GLOBAL__N__2680c7bb_12_PowKernel_cu_7dd49032_317024pow_tensor_scalar_kernelERNS_18TensorIteratorBaseERKN3c106ScalarEENKUlvE_clEvENKUlvE0_clEvEUlNS6_7complexIfEEE_EEvS5_RKT_EUliE_EEviT1_
        .type           _ZN2at6native18elementwise_kernelILi128ELi2EZNS0_22gpu_kernel_impl_nocastIZZZNS0_50_GLOBAL__N__2680c7bb_12_PowKernel_cu_7dd49032_317024pow_tensor_scalar_kernelERNS_18TensorIteratorBaseERKN3c106ScalarEENKUlvE_clEvENKUlvE0_clEvEUlNS6_7complexIfEEE_EEvS5_RKT_EUliE_EEviT1_,@function
        .size           _ZN2at6native18elementwise_kernelILi128ELi2EZNS0_22gpu_kernel_impl_nocastIZZZNS0_50_GLOBAL__N__2680c7bb_12_PowKernel_cu_7dd49032_317024pow_tensor_scalar_kernelERNS_18TensorIteratorBaseERKN3c106ScalarEENKUlvE_clEvENKUlvE0_clEvEUlNS6_7complexIfEEE_EEvS5_RKT_EUliE_EEviT1_,(.L_x_60963 - _ZN2at6native18elementwise_kernelILi128ELi2EZNS0_22gpu_kernel_impl_nocastIZZZNS0_50_GLOBAL__N__2680c7bb_12_PowKernel_cu_7dd49032_317024pow_tensor_scalar_kernelERNS_18TensorIteratorBaseERKN3c106ScalarEENKUlvE_clEvENKUlvE0_clEvEUlNS6_7complexIfEEE_EEvS5_RKT_EUliE_EEviT1_)
        .other          _ZN2at6native18elementwise_kernelILi128ELi2EZNS0_22gpu_kernel_impl_nocastIZZZNS0_50_GLOBAL__N__2680c7bb_12_PowKernel_cu_7dd49032_317024pow_tensor_scalar_kernelERNS_18TensorIteratorBaseERKN3c106ScalarEENKUlvE_clEvENKUlvE0_clEvEUlNS6_7complexIfEEE_EEvS5_RKT_EUliE_EEviT1_,@"STO_CUDA_ENTRY STV_DEFAULT"
_ZN2at6native18elementwise_kernelILi128ELi2EZNS0_22gpu_kernel_impl_nocastIZZZNS0_50_GLOBAL__N__2680c7bb_12_PowKernel_cu_7dd49032_317024pow_tensor_scalar_kernelERNS_18TensorIteratorBaseERKN3c106ScalarEENKUlvE_clEvENKUlvE0_clEvEUlNS6_7complexIfEEE_EEvS5_RKT_EUliE_EEviT1_:
.text._ZN2at6native18elementwise_kernelILi128ELi2EZNS0_22gpu_kernel_impl_nocastIZZZNS0_50_GLOBAL__N__2680c7bb_12_PowKernel_cu_7dd49032_317024pow_tensor_scalar_kernelERNS_18TensorIteratorBaseERKN3c106ScalarEENKUlvE_clEvENKUlvE0_clEvEUlNS6_7complexIfEEE_EEvS5_RKT_EUliE_EEviT1_:
        /* <DEDUP_REMOVED lines=17> */
[-C--:B--2---:R-:W-:Y:S01]  /*0110*/  FMUL.FTZ R11, R4, R5.reuse ;  /* 0x00000005040b7220 */ /* 0x084fe20000410000 */
[----:B------:R-:W-:-:S03]  /*0120*/  FMUL.FTZ R9, R5, R5 ;  /* 0x0000000505097220 */ /* 0x000fc60000410000 */
[C---:B------:R-:W-:Y:S01]  /*0130*/  FFMA.FTZ R11, R4.reuse, R5, R11 ;  /* 0x00000005040b7223 */ /* 0x040fe2000001000b */
[----:B------:R-:W-:-:S05]  /*0140*/  FFMA.FTZ R10, R4, R4, -R9 ;  /* 0x00000004040a7223 */ /* 0x000fca0000010809 */
[----:B0-----:R0:W-:Y:S02]  /*0150*/  STG.E.64 desc[UR6][R6.64], R10 ;  /* 0x0000000a06007986 */ /* 0x0011e4000c101b06 */
.L_x_26896:
[----:B------:R-:W-:Y:S05]  /*0160*/  BSYNC.RECONVERGENT B0 ;  /* 0x0000000000007941 */ /* 0x000fea0003800200 */
.L_x_26895:
[----:B------:R-:W-:-:S13]  /*0170*/  ISETP.GE.AND P0, PT, R3, UR4, PT ;  /* 0x0000000403007c0c */ /* 0x000fda000bf06270 */
[----:B------:R-:W-:Y:S05]  /*0180*/  @P0 EXIT ;  /* 0x000000000000094d */ /* 0x000fea0003800000 */
[----:B------:R-:W1:Y:S02]  /*0190*/  LDC.64 R2, c[0x0][0x588] ;  /* 0x00016200ff027b82 */ /* 0x000e640000000a00 */
[----:B-1----:R-:W2:Y:S06]  /*01a0*/  LDG.E.64 R2, desc[UR6][R2.64] ;  /* 0x0000000602027981 */ /* 0x002eac000c1e1b00 */
[----:B------:R-:W1:Y:S01]  /*01b0*/  LDC.64 R4, c[0x0][0x580] ;  /* 0x00016000ff047b82 */ /* 0x000e620000000a00 */
[-C--:B--2---:R-:W-:Y:S01]  /*01c0*/  FMUL.FTZ R9, R2, R3.reuse ;  /* 0x0000000302097220 */ /* 0x084fe20000410000 */
[----:B0-----:R-:W-:-:S03]  /*01d0*/  FMUL.FTZ R7, R3, R3 ;  /* 0x0000000303077220 */ /* 0x001fc60000410000 */
[C---:B------:R-:W-:Y:S01]  /*01e0*/  FFMA.FTZ R9, R2.reuse, R3, R9 ;  /* 0x0000000302097223 */ /* 0x040fe20000010009 */
[----:B------:R-:W-:-:S05]  /*01f0*/  FFMA.FTZ R8, R2, R2, -R7 ;  /* 0x0000000202087223 */ /* 0x000fca0000010807 */
[----:B-1----:R-:W-:Y:S01]  /*0200*/  STG.E.64 desc[UR6][R4.64], R8 ;  /* 0x0000000804007986 */ /* 0x002fe2000c101b06 */
[----:B------:R-:W-:Y:S05]  /*0210*/  EXIT ;  /* 0x000000000000794d */ /* 0x000fea0003800000 */
.L_x_26894:
        /* <DEDUP_REMOVED lines=305> */
.L_x_26899:
[----:B------:R-:W0:Y:S02]  /*1530*/  LDCU.128 UR8, c[0x0][0x580] ;  /* 0x0000b000ff0877ac */ /* 0x000e240008000c00 */
[----:B0-----:R-:W-:-:S04]  /*1540*/  IADD3 R6, P0, PT, R4, UR10, RZ ;  /* 0x0000000a04067c10 */ /* 0x001fc8000ff1e0ff */
[----:B------:R-:W-:-:S06]  /*1550*/  IADD3.X R7, PT, PT, RZ, UR11, RZ, P0, !PT ;  /* 0x0000000bff077c10 */ /* 0x000fcc00087fe4ff */
[----:B------:R-:W2:Y:S01]  /*1560*/  LDG.E.64 R6, desc[UR6][R6.64] ;  /* 0x0000000606067981 */ /* 0x000ea2000c1e1b00 */
[----:B------:R-:W-:Y:S02]  /*1570*/  IADD3 R4, P0, PT, R5, UR8, RZ ;  /* 0x0000000805047c10 */ /* 0x000fe4000ff1e0ff */
[----:B------:R-:W-:Y:S02]  /*1580*/  IADD3 R3, PT, PT, R3, 0x80, RZ ;  /* 0x0000008003037810 */ /* 0x000fe40007ffe0ff */
[----:B------:R-:W-:Y:S01]  /*1590*/  IADD3.X R5, PT, PT, RZ, UR9, RZ, P0, !PT ;  /* 0x00000009ff057c10 */ /* 0x000fe200087fe4ff */
[-C--:B--2---:R-:W-:Y:S01]  /*15a0*/  FMUL.FTZ R11, R6, R7.reuse ;  /* 0x00000007060b7220 */ /* 0x084fe20000410000 */
[----:B------:R-:W-:-:S03]  /*15b0*/  FMUL.FTZ R9, R7, R7 ;  /* 0x0000000707097220 */ /* 0x000fc60000410000 */
[C---:B------:R-:W-:Y:S01]  /*15c0*/  FFMA.FTZ R11, R6.reuse, R7, R11 ;  /* 0x00000007060b7223 */ /* 0x040fe2000001000b */
[----:B------:R-:W-:-:S05]  /*15d0*/  FFMA.FTZ R10, R6, R6, -R9 ;  /* 0x00000006060a7223 */ /* 0x000fca0000010809 */
[----:B------:R0:W-:Y:S02]  /*15e0*/  STG.E.64 desc[UR6][R4.64], R10 ;  /* 0x0000000a04007986 */ /* 0x0001e4000c101b06 */
.L_x_26898:
[----:B------:R-:W-:Y:S05]  /*15f0*/  BSYNC.RECONVERGENT B0 ;  /* 0x0000000000007941 */ /* 0x000fea0003800200 */
.L_x_26897:
        /* <DEDUP_REMOVED lines=300> */
.L_x_26900:
[----:B------:R-:W0:Y:S02]  /*28c0*/  LDCU.128 UR8, c[0x0][0x580] ;  /* 0x0000b000ff0877ac */ /* 0x000e240008000c00 */
[----:B0-----:R-:W-:-:S04]  /*28d0*/  IADD3 R4, P0, PT, R2, UR10, RZ ;  /* 0x0000000a02047c10 */ /* 0x001fc8000ff1e0ff */
[----:B------:R-:W-:-:S06]  /*28e0*/  IADD3.X R5, PT, PT, RZ, UR11, RZ, P0, !PT ;  /* 0x0000000bff057c10 */ /* 0x000fcc00087fe4ff */
[----:B------:R-:W2:Y:S01]  /*28f0*/  LDG.E.64 R4, desc[UR6][R4.64] ;  /* 0x0000000604047981 */ /* 0x000ea2000c1e1b00 */
[----:B------:R-:W-:-:S04]  /*2900*/  IADD3 R2, P0, PT, R3, UR8, RZ ;  /* 0x0000000803027c10 */ /* 0x000fc8000ff1e0ff */
[----:B------:R-:W-:Y:S01]  /*2910*/  IADD3.X R3, PT, PT, RZ, UR9, RZ, P0, !PT ;  /* 0x00000009ff037c10 */ /* 0x000fe200087fe4ff */
[-C--:B--2---:R-:W-:Y:S01]  /*2920*/  FMUL.FTZ R9, R4, R5.reuse ;  /* 0x0000000504097220 */ /* 0x084fe20000410000 */
[----:B------:R-:W-:-:S03]  /*2930*/  FMUL.FTZ R7, R5, R5 ;  /* 0x0000000505077220 */ /* 0x000fc60000410000 */
[C---:B------:R-:W-:Y:S01]  /*2940*/  FFMA.FTZ R9, R4.reuse, R5, R9 ;  /* 0x0000000504097223 */ /* 0x040fe20000010009 */
[----:B------:R-:W-:-:S05]  /*2950*/  FFMA.FTZ R8, R4, R4, -R7 ;  /* 0x0000000404087223 */ /* 0x000fca0000010807 */
[----:B------:R-:W-:Y:S01]  /*2960*/  STG.E.64 desc[UR6][R2.64], R8 ;  /* 0x0000000802007986 */ /* 0x000fe2000c101b06 */
[----:B------:R-:W-:Y:S05]  /*2970*/  EXIT ;  /* 0x000000000000794d */ /* 0x000fea0003800000 */
.L_x_26901:
        /* <DEDUP_REMOVED lines=16> */
.L_x_60963:


//--------------------- .text._ZN2at6native27unrolled_elementwise_kernelIZZZNS0_50_GLOBAL__N__2680c7bb_12_PowKernel_cu_7dd49032_317024pow_tensor_scalar_kernelERNS_18TensorIteratorBaseERKN3c106ScalarEENKUlvE_clEvENKUlvE0_clEvEUlNS5_7complexIfEEE_St5arrayIPcLm2EELi4E23TrivialOffsetCalculatorILi1EjESI_NS0_6memory15LoadWithoutCastENSJ_16StoreWithoutCastEEEviT_T0_T2_T3_T4_T5_ --------------------------
	.section	.text._ZN2at6native27unrolled_elementwise_kernelIZZZNS0_50_GLOBAL__N__2680c7bb_12_PowKernel_cu_7dd49032_317024pow_tensor_scalar_kernelERNS_18TensorIteratorBaseERKN3c106ScalarEENKUlvE_clEvENKUlvE0_clEvEUlNS5_7complexIfEEE_St5arrayIPcLm2EELi4E23TrivialOffsetCalculatorILi1EjESI_NS0_6memory15LoadWithoutCastENSJ_16StoreWithoutCastEEEviT_T0_T2_T3_T4_T5_,"ax",@progbits
	.align	128
        .global         _ZN2at6native27unrolled_elementwise_kernelIZZZNS0_50_GLOBAL__N__2680c7bb_12_PowKernel_cu_7dd49032_317024pow_tensor_scalar_kernelERNS_18TensorIteratorBaseERKN3c106ScalarEENKUlvE_clEvENKUlvE0_clEvEUlNS5_7complexIfEEE_St5arrayIPcLm2EELi4E23TrivialOffsetCalculatorILi1EjESI_NS0_6memory15LoadWithoutCastENSJ_16StoreWithoutCastEEEviT_T0_T2_T3_T4_T5_
        .type           _ZN2at6native27unrolled_elementwise_kernelIZZZNS0_50_GLOBAL__N__2680c7bb_12_PowKernel_cu_7dd49032_317024pow_tensor_scalar_kernelERNS_18TensorIteratorBaseERKN3c106ScalarEENKUlvE_clEvENKUlvE0_clEvEUlNS5_7complexIfEEE_St5arrayIPcLm2EELi4E23TrivialOffsetCalculatorILi1EjESI_NS0_6memory15LoadWithoutCastENSJ_16StoreWithoutCastEEEviT_T0_T2_T3_T4_T5_,@function
        .size           _ZN2at6native27unrolled_elementwise_kernelIZZZNS0_50_GLOBAL__N__2680c7bb_12_PowKernel_cu_7dd49032_317024pow_tensor_scalar_kernelERNS_18TensorIteratorBaseERKN3c106ScalarEENKUlvE_clEvENKUlvE0_clEvEUlNS5_7complexIfEEE_St5arrayIPcLm2EELi4E23TrivialOffsetCalculatorILi1EjESI_NS0_6memory15LoadWithoutCastENSJ_16StoreWithoutCastEEEviT_T0_T2_T3_T4_T5_,(.L_x_60964 - _ZN2at6native27unrolled_elementwise_kernelIZZZNS0_50_GLOBAL__N__2680c7bb_12_PowKernel_cu_7dd49032_317024pow_tensor_scalar_kernelERNS_18TensorIteratorBaseERKN3c106ScalarEENKUlvE_clEvENKUlvE0_clEvEUlNS5_7complexIfEEE_St5arrayIPcLm2EELi4E23TrivialOffsetCalculatorILi1EjESI_NS0_6memory15LoadWithoutCastENSJ_16StoreWithoutCastEEEviT_T0_T2_T3_T4_T5_)
        .other          _ZN2at6native27unrolled_elementwise_kernelIZZZNS0_50_GLOBAL__N__2680c7bb_12_PowKernel_cu_7dd49032_317024pow_tensor_scalar_kernelERNS_18TensorIteratorBaseERKN3c106ScalarEENKUlvE_clEvENKUlvE0_clEvEUlNS5_7complexIfEEE_St5arrayIPcLm2EELi4E23TrivialOffsetCalculatorILi1EjESI_NS0_6memory15LoadWithoutCastENSJ_16StoreWithoutCastEEEviT_T0_T2_T3_T4_T5_,@"STO_CUDA_ENTRY STV_DEFAULT"
_ZN2at6native27unrolled_elementwise_kernelIZZZNS0_50_GLOBAL__N__2680c7bb_12_PowKernel_cu_7dd49032_317024pow_tensor_scalar_kernelERNS_18TensorIteratorBaseERKN3c106ScalarEENKUlvE_clEvENKUlvE0_clEvEUlNS5_7complexIfEEE_St5arrayIPcLm2EELi4E23TrivialOffsetCalculatorILi1EjESI_NS0_6memory15LoadWithoutCastENSJ_16StoreWithoutCastEEEviT_T0_T2_T3_T4_T5_:
.text._ZN2at6native27unrolled_elementwise_kernelIZZZNS0_50_GLOBAL__N__2680c7bb_12_PowKernel_cu_7dd49032_317024pow_tensor_scalar_kernelERNS_18TensorIteratorBaseERKN3c106ScalarEENKUlvE_clEvENKUlvE0_clEvEUlNS5_7complexIfEEE_St5arrayIPcLm2EELi4E23TrivialOffsetCalculatorILi1EjESI_NS0_6memory15LoadWithoutCastENSJ_16StoreWithoutCastEEEviT_T0_T2_T3_T4_T5_:
        /* <DEDUP_REMOVED lines=13> */
[----:B------:R-:W-:Y:S01]  /*00d0*/  @!P1 IMAD R15, R0, 0x200, R19 ;  /* 0x00000200000f9824 */ /* 0x000fe200078e0213 */
[----:B------:R-:W-:Y:S01]  /*00e0*/  @!P1 IADD3 R19, PT, PT, R19, 0x80, RZ ;  /* 0x0000008013139810 */ /* 0x000fe20007ffe0ff */
[----:B------:R-:W2:Y:S03]  /*00f0*/  @!P1 LDC.64 R12, c[0x0][0x398] ;  /* 0x0000e600ff0c9b82 */ /* 0x000ea60000000a00 */
[----:B------:R-:W-:Y:S01]  /*0100*/  ISETP.GE.AND P2, PT, R19, R6, PT ;  /* 0x000000061300720c */ /* 0x000fe20003f46270 */
[----:B0-----:R-:W-:-:S05]  /*0110*/  @!P0 IMAD.WIDE.U32 R10, R5, 0x8, R10 ;  /* 0x00000008050a8825 */ /* 0x001fca00078e000a */
[----:B-1----:R0:W3:Y:S07]  /*0120*/  @!P0 LDG.E.64 R8, desc[UR4][R10.64] ;  /* 0x000000040a088981 */ /* 0x0020ee000c1e1b00 */
[----:B------:R-:W1:Y:S01]  /*0130*/  @!P2 LDC.64 R2, c[0x0][0x398] ;  /* 0x0000e600ff02ab82 */ /* 0x000e620000000a00 */
[----:B------:R-:W-:Y:S02]  /*0140*/  @!P2 LEA R17, R0, R19, 0x9 ;  /* 0x000000130011a211 */ /* 0x000fe400078e48ff */
[----:B------:R-:W-:Y:S01]  /*0150*/  CS2R R4, SRZ ;  /* 0x0000000000047805 */ /* 0x000fe2000001ff00 */
[----:B--2---:R-:W-:-:S05]  /*0160*/  @!P1 IMAD.WIDE.U32 R12, R15, 0x8, R12 ;  /* 0x000000080f0c9825 */ /* 0x004fca00078e000c */
[----:B------:R-:W2:Y:S01]  /*0170*/  @!P1 LDG.E.64 R4, desc[UR4][R12.64] ;  /* 0x000000040c049981 */ /* 0x000ea2000c1e1b00 */
[----:B-1----:R-:W-:Y:S01]  /*0180*/  @!P2 IMAD.WIDE.U32 R14, R17, 0x8, R2 ;  /* 0x00000008110ea825 */ /* 0x002fe200078e0002 */
[----:B------:R-:W-:-:S06]  /*0190*/  CS2R R2, SRZ ;  /* 0x0000000000027805 */ /* 0x000fcc000001ff00 */
[----:B------:R1:W4:Y:S01]  /*01a0*/  @!P2 LDG.E.64 R2, desc[UR4][R14.64] ;  /* 0x000000040e02a981 */ /* 0x000322000c1e1b00 */
[----:B------:R-:W-:-:S05]  /*01b0*/  @!P2 VIADD R19, R19, 0x80 ;  /* 0x000000801313a836 */ /* 0x000fca0000000000 */
[----:B------:R-:W-:-:S13]  /*01c0*/  ISETP.GE.AND P0, PT, R19, R6, PT ;  /* 0x000000061300720c */ /* 0x000fda0003f06270 */
[----:B------:R-:W1:Y:S01]  /*01d0*/  @!P0 LDC.64 R16, c[0x0][0x398] ;  /* 0x0000e600ff108b82 */ /* 0x000e620000000a00 */
[----:B0-----:R-:W-:-:S05]  /*01e0*/  @!P0 LEA R11, R0, R19, 0x9 ;  /* 0x00000013000b8211 */ /* 0x001fca00078e48ff */
[----:B-1----:R-:W-:Y:S01]  /*01f0*/  @!P0 IMAD.WIDE.U32 R16, R11, 0x8, R16 ;  /* 0x000000080b108825 */ /* 0x002fe200078e0010 */
[----:B------:R-:W-:-:S06]  /*0200*/  CS2R R10, SRZ ;  /* 0x00000000000a7805 */ /* 0x000fcc000001ff00 */
[----:B------:R0:W5:Y:S01]  /*0210*/  @!P0 LDG.E.64 R10, desc[UR4][R16.64] ;  /* 0x00000004100a8981 */ /* 0x000162000c1e1b00 */
[----:B------:R-:W-:-:S13]  /*0220*/  ISETP.GE.AND P0, PT, R7, R6, PT ;  /* 0x000000060700720c */ /* 0x000fda0003f06270 */
[----:B------:R-:W1:Y:S01]  /*0230*/  @!P0 LDC.64 R18, c[0x0][0x390] ;  /* 0x0000e400ff128b82 */ /* 0x000e620000000a00 */
[----:B------:R-:W-:Y:S02]  /*0240*/  @!P0 LEA R25, R0, R7, 0x9 ;  /* 0x0000000700198211 */ /* 0x000fe400078e48ff */
[----:B------:R-:W-:Y:S02]  /*0250*/  CS2R R14, SRZ ;  /* 0x00000000000e7805 */ /* 0x000fe4000001ff00 */
[C---:B------:R-:W-:Y:S01]  /*0260*/  IADD3 R13, PT, PT, R7.reuse, 0x100, RZ ;  /* 0x00000100070d7810 */ /* 0x040fe20007ffe0ff */
[----:B------:R-:W-:-:S03]  /*0270*/  VIADD R23, R7, 0x80 ;  /* 0x0000008007177836 */ /* 0x000fc60000000000 */
[-C--:B------:R-:W-:Y:S02]  /*0280*/  ISETP.GE.AND P2, PT, R13, R6.reuse, PT ;  /* 0x000000060d00720c */ /* 0x080fe40003f46270 */
[----:B------:R-:W-:Y:S01]  /*0290*/  IADD3 R13, PT, PT, R7, 0x180, RZ ;  /* 0x00000180070d7810 */ /* 0x000fe20007ffe0ff */
[----:B------:R-:W-:Y:S01]  /*02a0*/  @!P0 IMAD.MOV.U32 R7, RZ, RZ, R23 ;  /* 0x000000ffff078224 */ /* 0x000fe200078e0017 */
[----:B------:R-:W-:Y:S01]  /*02b0*/  ISETP.GE.AND P1, PT, R23, R6, PT ;  /* 0x000000061700720c */ /* 0x000fe20003f26270 */
[----:B-1----:R-:W-:-:S03]  /*02c0*/  @!P0 IMAD.WIDE.U32 R18, R25, 0x8, R18 ;  /* 0x0000000819128825 */ /* 0x002fc600078e0012 */
[----:B------:R-:W-:Y:S01]  /*02d0*/  ISETP.GE.AND P3, PT, R7, R6, PT ;  /* 0x000000060700720c */ /* 0x000fe20003f66270 */
[----:B------:R-:W-:Y:S01]  /*02e0*/  BSSY.RECONVERGENT B0, `(.L_x_26902) ;  /* 0x000001b000007945 */ /* 0x000fe20003800200 */
[-C--:B---3--:R-:W-:Y:S01]  /*02f0*/  @!P0 FMUL.FTZ R21, R8, R9.reuse ;  /* 0x0000000908158220 */ /* 0x088fe20000410000 */
[----:B0-----:R-:W-:-:S03]  /*0300*/  @!P0 FMUL.FTZ R17, R9, R9 ;  /* 0x0000000909118220 */ /* 0x001fc60000410000 */
[C---:B------:R-:W-:Y:S01]  /*0310*/  @!P0 FFMA.FTZ R15, R8.reuse, R9, R21 ;  /* 0x00000009080f8223 */ /* 0x040fe20000010015 */
[----:B------:R-:W-:-:S05]  /*0320*/  @!P0 FFMA.FTZ R14, R8, R8, -R17 ;  /* 0x00000008080e8223 */ /* 0x000fca0000010811 */
[----:B------:R0:W-:Y:S01]  /*0330*/  @!P0 STG.E.64 desc[UR4][R18.64], R14 ;  /* 0x0000000e12008986 */ /* 0x0001e2000c101b04 */
[----:B------:R-:W-:Y:S02]  /*0340*/  CS2R R8, SRZ ;  /* 0x0000000000087805 */ /* 0x000fe4000001ff00 */
[----:B------:R-:W-:Y:S01]  /*0350*/  CS2R R16, SRZ ;  /* 0x0000000000107805 */ /* 0x000fe2000001ff00 */
[-C--:B--2---:R-:W-:Y:S01]  /*0360*/  @!P1 FMUL.FTZ R23, R4, R5.reuse ;  /* 0x0000000504179220 */ /* 0x084fe20000410000 */
[----:B------:R-:W-:-:S03]  /*0370*/  @!P1 FMUL.FTZ R21, R5, R5 ;  /* 0x0000000505159220 */ /* 0x000fc60000410000 */
[C---:B------:R-:W-:Y:S01]  /*0380*/  @!P1 FFMA.FTZ R9, R4.reuse, R5, R23 ;  /* 0x0000000504099223 */ /* 0x040fe20000010017 */
[----:B------:R-:W-:Y:S01]  /*0390*/  @!P1 FFMA.FTZ R8, R4, R4, -R21 ;  /* 0x0000000404089223 */ /* 0x000fe20000010815 */
[-C--:B----4-:R-:W-:Y:S01]  /*03a0*/  @!P2 FMUL.FTZ R27, R2, R3.reuse ;  /* 0x00000003021ba220 */ /* 0x090fe20000410000 */
[----:B------:R-:W-:-:S03]  /*03b0*/  @!P2 FMUL.FTZ R25, R3, R3 ;  /* 0x000000030319a220 */ /* 0x000fc60000410000 */
[C---:B------:R-:W-:Y:S01]  /*03c0*/  @!P2 FFMA.FTZ R17, R2.reuse, R3, R27 ;  /* 0x000000030211a223 */ /* 0x040fe2000001001b */
[----:B------:R-:W-:Y:S01]  /*03d0*/  @!P2 FFMA.FTZ R16, R2, R2, -R25 ;  /* 0x000000020210a223 */ /* 0x000fe20000010819 */
[----:B0-----:R-:W-:Y:S06]  /*03e0*/  @P3 BRA `(.L_x_26903) ;  /* 0x0000000000283947 */ /* 0x001fec0003800000 */
[----:B------:R-:W0:Y:S01]  /*03f0*/  LDC.64 R2, c[0x0][0x390] ;  /* 0x0000e400ff027b82 */ /* 0x000e220000000a00 */
[----:B------:R-:W-:Y:S02]  /*0400*/  LEA R5, R0, R7, 0x9 ;  /* 0x0000000700057211 */ /* 0x000fe400078e48ff */
[----:B------:R-:W-:-:S04]  /*0410*/  IADD3 R7, PT, PT, R7, 0x80, RZ ;  /* 0x0000008007077810 */ /* 0x000fc80007ffe0ff */
[----:B------:R-:W-:-:S13]  /*0420*/  ISETP.GE.AND P0, PT, R7, R6, PT ;  /* 0x000000060700720c */ /* 0x000fda0003f06270 */
[----:B------:R-:W-:Y:S01]  /*0430*/  @!P0 IMAD R15, R0, 0x200, R7 ;  /* 0x00000200000f8824 */ /* 0x000fe200078e0207 */
[----:B------:R-:W-:Y:S01]  /*0440*/  @!P0 IADD3 R7, PT, PT, R7, 0x80, RZ ;  /* 0x0000008007078810 */ /* 0x000fe20007ffe0ff */
[----:B0-----:R-:W-:-:S04]  /*0450*/  IMAD.WIDE.U32 R4, R5, 0x8, R2 ;  /* 0x0000000805047825 */ /* 0x001fc800078e0002 */
[----:B------:R-:W-:Y:S01]  /*0460*/  @!P0 IMAD.WIDE.U32 R2, R15, 0x8, R2 ;  /* 0x000000080f028825 */ /* 0x000fe200078e0002 */
[----:B------:R0:W-:Y:S04]  /*0470*/  STG.E.64 desc[UR4][R4.64], R8 ;  /* 0x0000000804007986 */ /* 0x0001e8000c101b04 */
[----:B------:R0:W-:Y:S02]  /*0480*/  @!P0 STG.E.64 desc[UR4][R2.64], R16 ;  /* 0x0000001002008986 */ /* 0x0001e4000c101b04 */
.L_x_26903:
[----:B------:R-:W-:Y:S05]  /*0490*/  BSYNC.RECONVERGENT B0 ;  /* 0x0000000000007941 */ /* 0x000fea0003800200 */
.L_x_26902:
[----:B------:R-:W-:-:S13]  /*04a0*/  ISETP.GE.AND P0, PT, R7, R6, PT ;  /* 0x000000060700720c */ /* 0x000fda0003f06270 */
[----:B------:R-:W-:Y:S05]  /*04b0*/  @P0 EXIT ;  /* 0x000000000000094d */ /* 0x000fea0003800000 */
[----:B0-----:R-:W0:Y:S01]  /*04c0*/  LDC.64 R2, c[0x0][0x390] ;  /* 0x0000e400ff027b82 */ /* 0x001e220000000a00 */
[----:B------:R-:W-:Y:S02]  /*04d0*/  ISETP.GE.AND P0, PT, R13, R6, PT ;  /* 0x000000060d00720c */ /* 0x000fe40003f06270 */
[----:B------:R-:W-:Y:S02]  /*04e0*/  CS2R R4, SRZ ;  /* 0x0000000000047805 */ /* 0x000fe4000001ff00 */
[----:B------:R-:W-:-:S09]  /*04f0*/  LEA R13, R0, R7, 0x9 ;  /* 0x00000007000d7211 */ /* 0x000fd200078e48ff */
[-C--:B-----5:R-:W-:Y:S01]  /*0500*/  @!P0 FMUL.FTZ R9, R10, R11.reuse ;  /* 0x0000000b0a098220 */ /* 0x0a0fe20000410000 */
[----:B------:R-:W-:-:S03]  /*0510*/  @!P0 FMUL.FTZ R7, R11, R11 ;  /* 0x0000000b0b078220 */ /* 0x000fc60000410000 */
[C---:B------:R-:W-:Y:S01]  /*0520*/  @!P0 FFMA.FTZ R5, R10.reuse, R11, R9 ;  /* 0x0000000b0a058223 */ /* 0x040fe20000010009 */
[----:B------:R-:W-:Y:S01]  /*0530*/  @!P0 FFMA.FTZ R4, R10, R10, -R7 ;  /* 0x0000000a0a048223 */ /* 0x000fe20000010807 */
[----:B0-----:R-:W-:-:S05]  /*0540*/  IMAD.WIDE.U32 R2, R13, 0x8, R2 ;  /* 0x000000080d027825 */ /* 0x001fca00078e0002 */
[----:B------:R-:W-:Y:S01]  /*0550*/  STG.E.64 desc[UR4][R2.64], R4 ;  /* 0x0000000402007986 */ /* 0x000fe2000c101b04 */
[----:B------:R-:W-:Y:S05]  /*0560*/  EXIT ;  /* 0x000000000000794d */ /* 0x000fea0003800000 */
.L_x_26904:
        /* <DEDUP_REMOVED lines=9> */
.L_x_60964:


//--------------------- .text._ZN2at6native29vectorized_elementwise_kernelILi2EZZZNS0_50_GLOBAL__N__2680c7bb_12_PowKernel_cu_7dd49032_317024pow_tensor_scalar_kernelERNS_18TensorIteratorBaseERKN3c106ScalarEENKUlvE_clEvENKUlvE0_clEvEUlNS5_7complexIfEEE_St5arrayIPcLm2EEEEviT0_T1_ --------------------------
	.section	.text._ZN2at6native29vectorized_elementwise_kernelILi2EZZZNS0_50_GLOBAL__N__2680c7bb_12_PowKernel_cu_7dd49032_317024pow_tensor_scalar_kernelERNS_18TensorIteratorBaseERKN3c106ScalarEENKUlvE_clEvENKUlvE0_clEvEUlNS5_7complexIfEEE_St5arrayIPcLm2EEEEviT0_T1_,"ax",@progbits
	.align	128
        .global         _ZN2at6native29vectorized_elementwise_kernelILi2EZZZNS0_50_GLOBAL__N__2680c7bb_12_PowKernel_cu_7dd49032_317024pow_tensor_scalar_kernelERNS_18TensorIteratorBaseERKN3c106ScalarEENKUlvE_clEvENKUlvE0_clEvEUlNS5_7complexIfEEE_St5arrayIPcLm2EEEEviT0_T1_
        .type           _ZN2at6native29vectorized_elementwise_kernelILi2EZZZNS0_50_GLOBAL__N__2680c7bb_12_PowKernel_cu_7dd49032_317024pow_tensor_scalar_kernelERNS_18TensorIteratorBaseERKN3c106ScalarEENKUlvE_clEvENKUlvE0_clEvEUlNS5_7complexIfEEE_St5arrayIPcLm2EEEEviT0_T1_,@function
        .size           _ZN2at6native29vectorized_elementwise_kernelILi2EZZZNS0_50_GLOBAL__N__2680c7bb_12_PowKernel_cu_7dd49032_317024pow_tensor_scalar_kernelERNS_18TensorIteratorBaseERKN3c106ScalarEENKUlvE_clEvENKUlvE0_clEvEUlNS5_7complexIfEEE_St5arrayIPcLm2EEEEviT0_T1_,(.L_x_60965 - _ZN2at6native29vectorized_elementwise_kernelILi2EZZZNS0_50_GLOBAL__N__2680c7bb_12_PowKernel_cu_7dd49032_317024pow_tensor_scalar_kernelERNS_18TensorIteratorBaseERKN3c106ScalarEENKUlvE_clEvENKUlvE0_clEvEUlNS5_7complexIfEEE_St5arrayIPcLm2EEEEviT0_T1_)
        .other          _ZN2at6native29vectorized_elementwise_kernelILi2EZZZNS0_50_GLOBAL__N__2680c7bb_12_PowKernel_cu_7dd49032_317024pow_tensor_scalar_kernelERNS_18TensorIteratorBaseERKN3c106ScalarEENKUlvE_clEvENKUlvE0_clEvEUlNS5_7complexIfEEE_St5arrayIPcLm2EEEEviT0_T1_,@"STO_CUDA_ENTRY STV_DEFAULT"
_ZN2at6native29vectorized_elementwise_kernelILi2EZZZNS0_50_GLOBAL__N__2680c7bb_12_PowKernel_cu_7dd49032_317024pow_tensor_scalar_kernelERNS_18TensorIteratorBaseERKN3c106ScalarEENKUlvE_clEvENKUlvE0_clEvEUlNS5_7complexIfEEE_St5arrayIPcLm2EEEEviT0_T1_:
.text._ZN2at6native29vectorized_elementwise_kernelILi2EZZZNS0_50_GLOBAL__N__2680c7bb_12_PowKernel_cu_7dd49032_317024pow_tensor_scalar_kernelERNS_18TensorIteratorBaseERKN3c106ScalarEENKUlvE_clEvENKUlvE0_clEvEUlNS5_7complexIfEEE_St5arrayIPcLm2EEEEviT0_T1_:
        /* <DEDUP_REMOVED lines=8> */
[----:B------:R-:W0:Y:S02]  /*0080*/  S2R R15, SR_TID.X ;  /* 0x00000000000f7919 */ /* 0x000e240000002100 */
        /* <DEDUP_REMOVED lines=10> */
[----:B0-----:R-:W-:Y:S01]  /*0130*/  @!P4 IMAD.WIDE.U32 R24, R5, 0x8, R24 ;  /* 0x000000080518c825 */ /* 0x001fe200078e0018 */
[----:B------:R-:W-:-:S06]  /*0140*/  CS2R R4, SRZ ;  /* 0x0000000000047805 */ /* 0x000fcc000001ff00 */
[----:B------:R0:W2:Y:S05]  /*0150*/  @!P4 LDG.E.64 R4, desc[UR4][R24.64] ;  /* 0x000000041804c981 */ /* 0x0000aa000c1e1b00 */
[----:B------:R-:W-:Y:S01]  /*0160*/  @!P1 IADD3 R29, PT, PT, R0, R15, RZ ;  /* 0x0000000f001d9210 */ /* 0x000fe20007ffe0ff */
[----:B------:R-:W3:Y:S01]  /*0170*/  @!P1 LDC.64 R10, c[0x0][0x398] ;  /* 0x0000e600ff0a9b82 */ /* 0x000ee20000000a00 */
[----:B------:R-:W-:-:S04]  /*0180*/  @!P1 IADD3 R15, PT, PT, R15, 0x80, RZ ;  /* 0x000000800f0f9810 */ /* 0x000fc80007ffe0ff */
[----:B------:R-:W-:-:S13]  /*0190*/  ISETP.GE.U32.AND P2, PT, R15, R22, PT ;  /* 0x000000160f00720c */ /* 0x000fda0003f46070 */
[----:B------:R-:W-:Y:S01]  /*01a0*/  @!P2 IADD3 R13, PT, PT, R0, R15, RZ ;  /* 0x0000000f000da210 */ /* 0x000fe20007ffe0ff */
[----:B------:R-:W0:Y:S01]  /*01b0*/  @!P2 LDC.64 R8, c[0x0][0x398] ;  /* 0x0000e600ff08ab82 */ /* 0x000e220000000a00 */
[----:B------:R-:W-:-:S04]  /*01c0*/  @!P2 IADD3 R15, PT, PT, R15, 0x80, RZ ;  /* 0x000000800f0fa810 */ /* 0x000fc80007ffe0ff */
[----:B------:R-:W-:-:S13]  /*01d0*/  ISETP.GE.U32.AND P3, PT, R15, R22, PT ;  /* 0x000000160f00720c */ /* 0x000fda0003f66070 */
[----:B------:R-:W-:Y:S01]  /*01e0*/  @!P3 IADD3 R17, PT, PT, R0, R15, RZ ;  /* 0x0000000f0011b210 */ /* 0x000fe20007ffe0ff */
[----:B------:R-:W4:Y:S01]  /*01f0*/  @!P3 LDC.64 R6, c[0x0][0x398] ;  /* 0x0000e600ff06bb82 */ /* 0x000f220000000a00 */
[----:B------:R-:W-:-:S04]  /*0200*/  @!P3 IADD3 R15, PT, PT, R15, 0x80, RZ ;  /* 0x000000800f0fb810 */ /* 0x000fc80007ffe0ff */
[----:B------:R-:W-:Y:S02]  /*0210*/  ISETP.GE.U32.AND P4, PT, R15, R22, PT ;  /* 0x000000160f00720c */ /* 0x000fe40003f86070 */
[----:B------:R-:W-:Y:S01]  /*0220*/  CS2R R20, SRZ ;  /* 0x0000000000147805 */ /* 0x000fe2000001ff00 */
[----:B---3--:R-:W-:-:S04]  /*0230*/  @!P1 IMAD.WIDE.U32 R28, R29, 0x8, R10 ;  /* 0x000000081d1c9825 */ /* 0x008fc800078e000a */
[----:B-1----:R-:W-:Y:S01]  /*0240*/  @!P0 IMAD.WIDE.U32 R26, R27, 0x8, R2 ;  /* 0x000000081b1a8825 */ /* 0x002fe200078e0002 */
[----:B------:R-:W-:Y:S01]  /*0250*/  CS2R R2, SRZ ;  /* 0x0000000000027805 */ /* 0x000fe2000001ff00 */
[----:B------:R-:W3:Y:S04]  /*0260*/  @!P1 LDG.E.64 R20, desc[UR4][R28.64] ;  /* 0x000000041c149981 */ /* 0x000ee8000c1e1b00 */
[----:B------:R-:W-:Y:S01]  /*0270*/  @!P4 IADD3 R19, PT, PT, R0, R15, RZ ;  /* 0x0000000f0013c210 */ /* 0x000fe20007ffe0ff */
[----:B------:R-:W1:Y:S01]  /*0280*/  @!P4 LDC.64 R10, c[0x0][0x398] ;  /* 0x0000e600ff0acb82 */ /* 0x000e620000000a00 */
[----:B------:R-:W-:Y:S01]  /*0290*/  @!P4 IADD3 R15, PT, PT, R15, 0x80, RZ ;  /* 0x000000800f0fc810 */ /* 0x000fe20007ffe0ff */
[----:B------:R4:W5:Y:S03]  /*02a0*/  @!P0 LDG.E.64 R2, desc[UR4][R26.64] ;  /* 0x000000041a028981 */ /* 0x000966000c1e1b00 */
[----:B------:R-:W-:Y:S01]  /*02b0*/  ISETP.GE.U32.AND P1, PT, R15, R22, PT ;  /* 0x000000160f00720c */ /* 0x000fe20003f26070 */
[----:B0-----:R-:W-:Y:S01]  /*02c0*/  @!P2 IMAD.WIDE.U32 R24, R13, 0x8, R8 ;  /* 0x000000080d18a825 */ /* 0x001fe200078e0008 */
[----:B------:R-:W-:-:S03]  /*02d0*/  CS2R R8, SRZ ;  /* 0x0000000000087805 */ /* 0x000fc6000001ff00 */
[----:B----4-:R-:W-:-:S03]  /*02e0*/  @!P3 IMAD.WIDE.U32 R26, R17, 0x8, R6 ;  /* 0x00000008111ab825 */ /* 0x010fc600078e0006 */
[----:B------:R-:W4:Y:S05]  /*02f0*/  @!P2 LDG.E.64 R8, desc[UR4][R24.64] ;  /* 0x000000041808a981 */ /* 0x000f2a000c1e1b00 */
[----:B------:R-:W-:Y:S02]  /*0300*/  @!P1 IADD3 R17, PT, PT, R0, R15, RZ ;  /* 0x0000000f00119210 */ /* 0x000fe40007ffe0ff */
[----:B------:R-:W-:Y:S02]  /*0310*/  CS2R R12, SRZ ;  /* 0x00000000000c7805 */ /* 0x000fe4000001ff00 */
[----:B------:R-:W-:Y:S01]  /*0320*/  @!P1 IADD3 R15, PT, PT, R15, 0x80, RZ ;  /* 0x000000800f0f9810 */ /* 0x000fe20007ffe0ff */
[----:B------:R-:W0:Y:S03]  /*0330*/  @!P1 LDC.64 R6, c[0x0][0x398] ;  /* 0x0000e600ff069b82 */ /* 0x000e260000000a00 */
[----:B------:R-:W-:Y:S01]  /*0340*/  ISETP.GE.U32.AND P0, PT, R15, R22, PT ;  /* 0x000000160f00720c */ /* 0x000fe20003f06070 */
[----:B------:R1:W4:Y:S02]  /*0350*/  @!P3 LDG.E.64 R12, desc[UR4][R26.64] ;  /* 0x000000041a0cb981 */ /* 0x000324000c1e1b00 */
[----:B-1----:R-:W-:Y:S01]  /*0360*/  @!P4 IMAD.WIDE.U32 R28, R19, 0x8, R10 ;  /* 0x00000008131cc825 */ /* 0x002fe200078e000a */
[----:B------:R-:W-:-:S06]  /*0370*/  CS2R R10, SRZ ;  /* 0x00000000000a7805 */ /* 0x000fcc000001ff00 */
[----:B------:R1:W4:Y:S03]  /*0380*/  @!P4 LDG.E.64 R10, desc[UR4][R28.64] ;  /* 0x000000041c0ac981 */ /* 0x000326000c1e1b00 */
[----:B------:R-:W1:Y:S01]  /*0390*/  @!P0 LDC.64 R18, c[0x0][0x398] ;  /* 0x0000e600ff128b82 */ /* 0x000e620000000a00 */
[----:B------:R-:W-:Y:S01]  /*03a0*/  @!P0 IADD3 R27, PT, PT, R0, R15, RZ ;  /* 0x0000000f001b8210 */ /* 0x000fe20007ffe0ff */
[----:B0-----:R-:W-:Y:S01]  /*03b0*/  @!P1 IMAD.WIDE.U32 R6, R17, 0x8, R6 ;  /* 0x0000000811069825 */ /* 0x001fe200078e0006 */
[----:B------:R-:W-:Y:S02]  /*03c0*/  CS2R R16, SRZ ;  /* 0x0000000000107805 */ /* 0x000fe4000001ff00 */
[----:B------:R-:W-:-:S04]  /*03d0*/  CS2R R14, SRZ ;  /* 0x00000000000e7805 */ /* 0x000fc8000001ff00 */
[----:B------:R2:W4:Y:S01]  /*03e0*/  @!P1 LDG.E.64 R16, desc[UR4][R6.64] ;  /* 0x0000000406109981 */ /* 0x000522000c1e1b00 */
[----:B-1----:R-:W-:-:S05]  /*03f0*/  @!P0 IMAD.WIDE.U32 R26, R27, 0x8, R18 ;  /* 0x000000081b1a8825 */ /* 0x002fca00078e0012 */
[----:B------:R5:W4:Y:S01]  /*0400*/  @!P0 LDG.E.64 R14, desc[UR4][R26.64] ;  /* 0x000000041a0e8981 */ /* 0x000b22000c1e1b00 */
[C---:B------:R-:W-:Y:S02]  /*0410*/  IADD3 R25, PT, PT, R23.reuse, 0x80, RZ ;  /* 0x0000008017197810 */ /* 0x040fe40007ffe0ff */
[-C--:B------:R-:W-:Y:S02]  /*0420*/  ISETP.GE.U32.AND P0, PT, R23, R22.reuse, PT ;  /* 0x000000161700720c */ /* 0x080fe40003f06070 */
[----:B------:R-:W-:Y:S02]  /*0430*/  ISETP.GE.U32.AND P3, PT, R25, R22, PT ;  /* 0x000000161900720c */ /* 0x000fe40003f66070 */
[----:B------:R-:W-:-:S04]  /*0440*/  IADD3 R29, PT, PT, R23, 0x100, RZ ;  /* 0x00000100171d7810 */ /* 0x000fc80007ffe0ff */
[-C--:B------:R-:W-:Y:S02]  /*0450*/  ISETP.GE.U32.AND P4, PT, R29, R22.reuse, PT ;  /* 0x000000161d00720c */ /* 0x080fe40003f86070 */
[----:B------:R-:W-:Y:S02]  /*0460*/  IADD3 R29, PT, PT, R23, 0x180, RZ ;  /* 0x00000180171d7810 */ /* 0x000fe40007ffe0ff */
[----:B------:R-:W-:Y:S02]  /*0470*/  CS2R R18, SRZ ;  /* 0x0000000000127805 */ /* 0x000fe4000001ff00 */
[----:B------:R-:W-:Y:S02]  /*0480*/  ISETP.GE.U32.AND P2, PT, R29, R22, PT ;  /* 0x000000161d00720c */ /* 0x000fe40003f46070 */
[----:B------:R-:W-:-:S04]  /*0490*/  IADD3 R29, PT, PT, R23, 0x200, RZ ;  /* 0x00000200171d7810 */ /* 0x000fc80007ffe0ff */
[----:B------:R-:W-:Y:S02]  /*04a0*/  ISETP.GE.U32.AND P1, PT, R29, R22, PT ;  /* 0x000000161d00720c */ /* 0x000fe40003f26070 */
[----:B------:R-:W-:Y:S01]  /*04b0*/  IADD3 R29, PT, PT, R23, 0x280, RZ ;  /* 0x00000280171d7810 */ /* 0x000fe20007ffe0ff */
[----:B------:R-:W-:Y:S04]  /*04c0*/  BSSY.RECONVERGENT B0, `(.L_x_26906) ;  /* 0x000005e000007945 */ /* 0x000fe80003800200 */
[----:B------:R-:W-:Y:S01]  /*04d0*/  BSSY.RELIABLE B1, `(.L_x_26907) ;  /* 0x0000056000017945 */ /* 0x000fe20003800100 */
[----:B--2---:R-:W-:-:S04]  /*04e0*/  @!P0 FMUL.FTZ R7, R4, R5 ;  /* 0x0000000504078220 */ /* 0x004fc80000410000 */
[-C--:B------:R-:W-:Y:S01]  /*04f0*/  @!P0 FFMA.FTZ R19, R4, R5.reuse, R7 ;  /* 0x0000000504138223 */ /* 0x080fe20000010007 */
[----:B------:R-:W-:Y:S01]  /*0500*/  CS2R R6, SRZ ;  /* 0x0000000000067805 */ /* 0x000fe2000001ff00 */
[----:B------:R-:W-:-:S04]  /*0510*/  @!P0 FMUL.FTZ R5, R5, R5 ;  /* 0x0000000505058220 */ /* 0x000fc80000410000 */
[----:B------:R-:W-:Y:S01]  /*0520*/  @!P0 FFMA.FTZ R18, R4, R4, -R5 ;  /* 0x0000000404128223 */ /* 0x000fe20000010805 */
[----:B------:R-:W-:Y:S01]  /*0530*/  CS2R R4, SRZ ;  /* 0x0000000000047805 */ /* 0x000fe2000001ff00 */
[----:B-----5:R-:W-:-:S04]  /*0540*/  @!P3 FMUL.FTZ R27, R2, R3 ;  /* 0x00000003021bb220 */ /* 0x020fc80000410000 */
[----:B------:R-:W-:Y:S01]  /*0550*/  @!P3 FFMA.FTZ R7, R2, R3, R27 ;  /* 0x000000030207b223 */ /* 0x000fe2000001001b */
[----:B---3--:R-:W-:Y:S01]  /*0560*/  @!P4 FMUL.FTZ R27, R20, R21 ;  /* 0x00000015141bc220 */ /* 0x008fe20000410000 */
[----:B------:R-:W-:-:S03]  /*0570*/  @!P3 FMUL.FTZ R3, R3, R3 ;  /* 0x000000030303b220 */ /* 0x000fc60000410000 */
[----:B------:R-:W-:Y:S01]  /*0580*/  @!P4 FFMA.FTZ R5, R20, R21, R27 ;  /* 0x000000151405c223 */ /* 0x000fe2000001001b */
[----:B------:R-:W-:Y:S01]  /*0590*/  @!P3 FFMA.FTZ R6, R2, R2, -R3 ;  /* 0x000000020206b223 */ /* 0x000fe20000010803 */
[----:B----4-:R-:W-:Y:S01]  /*05a0*/  @!P2 FMUL.FTZ R27, R8, R9 ;  /* 0x00000009081ba220 */ /* 0x010fe20000410000 */
[----:B------:R-:W-:-:S03]  /*05b0*/  CS2R R2, SRZ ;  /* 0x0000000000027805 */ /* 0x000fc6000001ff00 */
[CC--:B------:R-:W-:Y:S01]  /*05c0*/  @!P2 FFMA.FTZ R3, R8.reuse, R9.reuse, R27 ;  /* 0x000000090803a223 */ /* 0x0c0fe2000001001b */
[----:B------:R-:W-:Y:S01]  /*05d0*/  @!P2 FMUL.FTZ R9, R9, R9 ;  /* 0x000000090909a220 */ /* 0x000fe20000410000 */
[----:B------:R-:W-:Y:S01]  /*05e0*/  ISETP.GE.U32.AND P3, PT, R29, R22, PT ;  /* 0x000000161d00720c */ /* 0x000fe20003f66070 */
[----:B------:R-:W-:Y:S02]  /*05f0*/  @!P4 FMUL.FTZ R21, R21, R21 ;  /* 0x000000151515c220 */ /* 0x000fe40000410000 */
[----:B------:R-:W-:Y:S02]  /*0600*/  @!P2 FFMA.FTZ R2, R8, R8, -R9 ;  /* 0x000000080802a223 */ /* 0x000fe40000010809 */
[----:B------:R-:W0:Y:S01]  /*0610*/  @!P0 LDC.64 R8, c[0x0][0x390] ;  /* 0x0000e400ff088b82 */ /* 0x000e220000000a00 */
[----:B------:R-:W-:Y:S01]  /*0620*/  @!P1 FMUL.FTZ R27, R12, R13 ;  /* 0x0000000d0c1b9220 */ /* 0x000fe20000410000 */
[----:B------:R-:W-:Y:S01]  /*0630*/  @!P4 FFMA.FTZ R4, R20, R20, -R21 ;  /* 0x000000141404c223 */ /* 0x000fe20000010815 */
[----:B------:R-:W-:-:S02]  /*0640*/  CS2R R20, SRZ ;  /* 0x0000000000147805 */ /* 0x000fc4000001ff00 */
[-C--:B------:R-:W-:Y:S01]  /*0650*/  @!P1 FFMA.FTZ R21, R12, R13.reuse, R27 ;  /* 0x0000000d0c159223 */ /* 0x080fe2000001001b */
[----:B------:R-:W-:Y:S01]  /*0660*/  @!P1 FMUL.FTZ R13, R13, R13 ;  /* 0x0000000d0d0d9220 */ /* 0x000fe20000410000 */
[----:B------:R-:W-:Y:S01]  /*0670*/  IADD3 R29, PT, PT, R23, 0x300, RZ ;  /* 0x00000300171d7810 */ /* 0x000fe20007ffe0ff */
[-C--:B------:R-:W-:Y:S02]  /*0680*/  @!P3 FMUL.FTZ R27, R10, R11.reuse ;  /* 0x0000000b0a1bb220 */ /* 0x080fe40000410000 */
[----:B------:R-:W-:Y:S01]  /*0690*/  @!P1 FFMA.FTZ R20, R12, R12, -R13 ;  /* 0x0000000c0c149223 */ /* 0x000fe2000001080d */
[----:B------:R-:W-:Y:S02]  /*06a0*/  CS2R R12, SRZ ;  /* 0x00000000000c7805 */ /* 0x000fe4000001ff00 */
[----:B------:R-:W-:Y:S01]  /*06b0*/  ISETP.GE.U32.AND P1, PT, R29, R22, PT ;  /* 0x000000161d00720c */ /* 0x000fe20003f26070 */
[-C--:B------:R-:W-:Y:S01]  /*06c0*/  @!P3 FFMA.FTZ R13, R10, R11.reuse, R27 ;  /* 0x0000000b0a0db223 */ /* 0x080fe2000001001b */
[----:B------:R-:W-:Y:S01]  /*06d0*/  @!P3 FMUL.FTZ R11, R11, R11 ;  /* 0x0000000b0b0bb220 */ /* 0x000fe20000410000 */
[----:B------:R-:W-:-:S03]  /*06e0*/  @!P0 IADD3 R27, PT, PT, R0, R23, RZ ;  /* 0x00000017001b8210 */ /* 0x000fc60007ffe0ff */
[----:B------:R-:W-:Y:S01]  /*06f0*/  @!P3 FFMA.FTZ R12, R10, R10, -R11 ;  /* 0x0000000a0a0cb223 */ /* 0x000fe2000001080b */
[----:B------:R-:W-:-:S04]  /*0700*/  IADD3 R11, PT, PT, R23, 0x380, RZ ;  /* 0x00000380170b7810 */ /* 0x000fc80007ffe0ff */
[-C--:B------:R-:W-:Y:S01]  /*0710*/  ISETP.GE.U32.AND P2, PT, R11, R22.reuse, PT ;  /* 0x000000160b00720c */ /* 0x080fe20003f46070 */
[----:B0-----:R-:W-:Y:S01]  /*0720*/  @!P0 IMAD.WIDE.U32 R26, R27, 0x8, R8 ;  /* 0x000000081b1a8825 */ /* 0x001fe200078e0008 */
[----:B------:R-:W-:Y:S02]  /*0730*/  @!P0 MOV R23, R25 ;  /* 0x0000001900178202 */ /* 0x000fe40000000f00 */
[----:B------:R-:W-:Y:S01]  /*0740*/  CS2R R8, SRZ ;  /* 0x0000000000087805 */ /* 0x000fe2000001ff00 */
[CC--:B------:R-:W-:Y:S01]  /*0750*/  @!P1 FMUL.FTZ R11, R16.reuse, R17.reuse ;  /* 0x00000011100b9220 */ /* 0x0c0fe20000410000 */
[----:B------:R0:W-:Y:S01]  /*0760*/  @!P0 STG.E.64 desc[UR4][R26.64], R18 ;  /* 0x000000121a008986 */ /* 0x0001e2000c101b04 */
[----:B------:R-:W-:Y:S02]  /*0770*/  ISETP.GE.U32.AND P0, PT, R23, R22, PT ;  /* 0x000000161700720c */ /* 0x000fe40003f06070 */
[-C--:B------:R-:W-:Y:S01]  /*0780*/  @!P1 FFMA.FTZ R9, R16, R17.reuse, R11 ;  /* 0x0000001110099223 */ /* 0x080fe2000001000b */
[----:B------:R-:W-:Y:S01]  /*0790*/  @!P1 FMUL.FTZ R17, R17, R17 ;  /* 0x0000001111119220 */ /* 0x000fe20000410000 */
[----:B------:R-:W-:-:S03]  /*07a0*/  CS2R R10, SRZ ;  /* 0x00000000000a7805 */ /* 0x000fc6000001ff00 */
[----:B------:R-:W-:Y:S01]  /*07b0*/  @!P1 FFMA.FTZ R8, R16, R16, -R17 ;  /* 0x0000001010089223 */ /* 0x000fe20000010811 */
[----:B------:R-:W-:-:S04]  /*07c0*/  @!P2 FMUL.FTZ R17, R14, R15 ;  /* 0x0000000f0e11a220 */ /* 0x000fc80000410000 */
[-C--:B------:R-:W-:Y:S01]  /*07d0*/  @!P2 FFMA.FTZ R11, R14, R15.reuse, R17 ;  /* 0x0000000f0e0ba223 */ /* 0x080fe20000010011 */
[----:B------:R-:W-:-:S04]  /*07e0*/  @!P2 FMUL.FTZ R15, R15, R15 ;  /* 0x0000000f0f0fa220 */ /* 0x000fc80000410000 */
[----:B------:R-:W-:Y:S01]  /*07f0*/  @!P2 FFMA.FTZ R10, R14, R14, -R15 ;  /* 0x0000000e0e0aa223 */ /* 0x000fe2000001080f */
[----:B0-----:R-:W-:Y:S06]  /*0800*/  @P0 BRA `(.L_x_26908) ;  /* 0x0000000000300947 */ /* 0x001fec0003800000 */
[----:B------:R-:W0:Y:S01]  /*0810*/  LDC.64 R14, c[0x0][0x390] ;  /* 0x0000e400ff0e7b82 */ /* 0x000e220000000a00 */
[----:B------:R-:W-:Y:S02]  /*0820*/  IADD3 R17, PT, PT, R0, R23, RZ ;  /* 0x0000001700117210 */ /* 0x000fe40007ffe0ff */
[----:B------:R-:W-:-:S04]  /*0830*/  IADD3 R23, PT, PT, R23, 0x80, RZ ;  /* 0x0000008017177810 */ /* 0x000fc80007ffe0ff */
[----:B------:R-:W-:Y:S01]  /*0840*/  ISETP.GE.U32.AND P0, PT, R23, R22, PT ;  /* 0x000000161700720c */ /* 0x000fe20003f06070 */
[----:B0-----:R-:W-:-:S05]  /*0850*/  IMAD.WIDE.U32 R14, R17, 0x8, R14 ;  /* 0x00000008110e7825 */ /* 0x001fca00078e000e */
[----:B------:R0:W-:Y:S07]  /*0860*/  STG.E.64 desc[UR4][R14.64], R6 ;  /* 0x000000060e007986 */ /* 0x0001ee000c101b04 */
[----:B------:R-:W-:Y:S05]  /*0870*/  @P0 BRA `(.L_x_26909) ;  /* 0x0000000000300947 */ /* 0x000fea0003800000 */
[----:B0-----:R-:W0:Y:S01]  /*0880*/  LDC.64 R6, c[0x0][0x390] ;  /* 0x0000e400ff067b82 */ /* 0x001e220000000a00 */
[----:B------:R-:W-:Y:S02]  /*0890*/  IADD3 R15, PT, PT, R0, R23, RZ ;  /* 0x00000017000f7210 */ /* 0x000fe40007ffe0ff */
[----:B------:R-:W-:-:S03]  /*08a0*/  IADD3 R23, PT, PT, R23, 0x80, RZ ;  /* 0x0000008017177810 */ /* 0x000fc60007ffe0ff */
[----:B0-----:R-:W-:-:S05]  /*08b0*/  IMAD.WIDE.U32 R6, R15, 0x8, R6 ;  /* 0x000000080f067825 */ /* 0x001fca00078e0006 */
[----:B------:R0:W-:Y:S02]  /*08c0*/  STG.E.64 desc[UR4][R6.64], R4 ;  /* 0x0000000406007986 */ /* 0x0001e4000c101b04 */
.L_x_26908:
[----:B------:R-:W-:-:S13]  /*08d0*/  ISETP.GE.U32.AND P0, PT, R23, R22, PT ;  /* 0x000000161700720c */ /* 0x000fda0003f06070 */
[----:B------:R-:W-:Y:S05]  /*08e0*/  @P0 BRA `(.L_x_26910) ;  /* 0x0000000000300947 */ /* 0x000fea0003800000 */
[----:B0-----:R-:W0:Y:S01]  /*08f0*/  LDC.64 R4, c[0x0][0x390] ;  /* 0x0000e400ff047b82 */ /* 0x001e220000000a00 */
[----:B------:R-:W-:Y:S02]  /*0900*/  IADD3 R7, PT, PT, R0, R23, RZ ;  /* 0x0000001700077210 */ /* 0x000fe40007ffe0ff */
[----:B------:R-:W-:-:S03]  /*0910*/  IADD3 R23, PT, PT, R23, 0x80, RZ ;  /* 0x0000008017177810 */ /* 0x000fc60007ffe0ff */
[----:B0-----:R-:W-:-:S05]  /*0920*/  IMAD.WIDE.U32 R4, R7, 0x8, R4 ;  /* 0x0000000807047825 */ /* 0x001fca00078e0004 */
[----:B------:R1:W-:Y:S02]  /*0930*/  STG.E.64 desc[UR4][R4.64], R2 ;  /* 0x0000000204007986 */ /* 0x0003e4000c101b04 */
.L_x_26909:
[----:B------:R-:W-:-:S13]  /*0940*/  ISETP.GE.U32.AND P0, PT, R23, R22, PT ;  /* 0x000000161700720c */ /* 0x000fda0003f06070 */
[----:B------:R-:W-:Y:S05]  /*0950*/  @P0 BRA `(.L_x_26911) ;  /* 0x0000000000340947 */ /* 0x000fea0003800000 */
[----:B-1----:R-:W1:Y:S01]  /*0960*/  LDC.64 R2, c[0x0][0x390] ;  /* 0x0000e400ff027b82 */ /* 0x002e620000000a00 */
[----:B------:R-:W-:Y:S02]  /*0970*/  IADD3 R5, PT, PT, R0, R23, RZ ;  /* 0x0000001700057210 */ /* 0x000fe40007ffe0ff */
[----:B------:R-:W-:-:S03]  /*0980*/  IADD3 R23, PT, PT, R23, 0x80, RZ ;  /* 0x0000008017177810 */ /* 0x000fc60007ffe0ff */
[----:B-1----:R-:W-:-:S05]  /*0990*/  IMAD.WIDE.U32 R2, R5, 0x8, R2 ;  /* 0x0000000805027825 */ /* 0x002fca00078e0002 */
[----:B------:R1:W-:Y:S02]  /*09a0*/  STG.E.64 desc[UR4][R2.64], R20 ;  /* 0x0000001402007986 */ /* 0x0003e4000c101b04 */
.L_x_26910:
[----:B------:R-:W-:-:S13]  /*09b0*/  ISETP.GE.U32.AND P0, PT, R23, R22, PT ;  /* 0x000000161700720c */ /* 0x000fda0003f06070 */
[----:B------:R-:W-:Y:S05]  /*09c0*/  @P0 BREAK.RELIABLE B1 ;  /* 0x0000000000010942 */ /* 0x000fea0003800100 */
[----:B------:R-:W-:Y:S05]  /*09d0*/  @P0 BRA `(.L_x_26912) ;  /* 0x0000000000300947 */ /* 0x000fea0003800000 */
[----:B-1----:R-:W1:Y:S01]  /*09e0*/  LDC.64 R2, c[0x0][0x390] ;  /* 0x0000e400ff027b82 */ /* 0x002e620000000a00 */
[----:B0-----:R-:W-:Y:S02]  /*09f0*/  IADD3 R5, PT, PT, R0, R23, RZ ;  /* 0x0000001700057210 */ /* 0x001fe40007ffe0ff */
[----:B------:R-:W-:-:S03]  /*0a00*/  IADD3 R23, PT, PT, R23, 0x80, RZ ;  /* 0x0000008017177810 */ /* 0x000fc60007ffe0ff */
[----:B-1----:R-:W-:-:S05]  /*0a10*/  IMAD.WIDE.U32 R2, R5, 0x8, R2 ;  /* 0x0000000805027825 */ /* 0x002fca00078e0002 */
[----:B------:R2:W-:Y:S02]  /*0a20*/  STG.E.64 desc[UR4][R2.64], R12 ;  /* 0x0000000c02007986 */ /* 0x0005e4000c101b04 */
.L_x_26911:
[----:B------:R-:W-:Y:S05]  /*0a30*/  BSYNC.RELIABLE B1 ;  /* 0x0000000000017941 */ /* 0x000fea0003800100 */
.L_x_26907:
[----:B------:R-:W-:-:S13]  /*0a40*/  ISETP.GE.U32.AND P0, PT, R23, R22, PT ;  /* 0x000000161700720c */ /* 0x000fda0003f06070 */
[----:B-12---:R-:W1:Y:S01]  /*0a50*/  @!P0 LDC.64 R2, c[0x0][0x390] ;  /* 0x0000e400ff028b82 */ /* 0x006e620000000a00 */
[----:B------:R-:W-:Y:S02]  /*0a60*/  @!P0 IADD3 R5, PT, PT, R0, R23, RZ ;  /* 0x0000001700058210 */ /* 0x000fe40007ffe0ff */
[----:B------:R-:W-:-:S03]  /*0a70*/  @!P0 IADD3 R23, PT, PT, R23, 0x80, RZ ;  /* 0x0000008017178810 */ /* 0x000fc60007ffe0ff */
[----:B-1----:R-:W-:-:S05]  /*0a80*/  @!P0 IMAD.WIDE.U32 R2, R5, 0x8, R2 ;  /* 0x0000000805028825 */ /* 0x002fca00078e0002 */
[----:B------:R2:W-:Y:S02]  /*0a90*/  @!P0 STG.E.64 desc[UR4][R2.64], R8 ;  /* 0x0000000802008986 */ /* 0x0005e4000c101b04 */
.L_x_26912:
[----:B------:R-:W-:Y:S05]  /*0aa0*/  BSYNC.RECONVERGENT B0 ;  /* 0x0000000000007941 */ /* 0x000fea0003800200 */
.L_x_26906:
[----:B------:R-:W-:Y:S05]  /*0ab0*/  WARPSYNC.ALL ;  /* 0x0000000000007948 */ /* 0x000fea0003800000 */
[----:B------:R-:W-:-:S13]  /*0ac0*/  ISETP.GE.U32.AND P0, PT, R23, R22, PT ;  /* 0x000000161700720c */ /* 0x000fda0003f06070 */
[----:B------:R-:W-:Y:S05]  /*0ad0*/  @P0 EXIT ;  /* 0x000000000000094d */ /* 0x000fea0003800000 */
[----:B-12---:R-:W1:Y:S01]  /*0ae0*/  LDC.64 R2, c[0x0][0x390] ;  /* 0x0000e400ff027b82 */ /* 0x006e620000000a00 */
[----:B------:R-:W-:-:S05]  /*0af0*/  IADD3 R23, PT, PT, R0, R23, RZ ;  /* 0x0000001700177210 */ /* 0x000fca0007ffe0ff */
[----:B-1----:R-:W-:-:S05]  /*0b00*/  IMAD.WIDE.U32 R2, R23, 0x8, R2 ;  /* 0x0000000817027825 */ /* 0x002fca00078e0002 */
[----:B------:R-:W-:Y:S01]  /*0b10*/  STG.E.64 desc[UR4][R2.64], R10 ;  /* 0x0000000a02007986 */ /* 0x000fe2000c101b04 */
[----:B------:R-:W-:Y:S05]  /*0b20*/  EXIT ;  /* 0x000000000000794d */ /* 0x000fea0003800000 */
.L_x_26905:
        /* <DEDUP_REMOVED lines=11> */
[----:B---3--:R-:W-:Y:S01]  /*0be0*/  FMUL.FTZ R29, R18, R19 ;  /* 0x00000013121d7220 */ /* 0x008fe20000410000 */
[----:B------:R-:W-:Y:S01]  /*0bf0*/  FMUL.FTZ R25, R16, R17 ;  /* 0x0000001110197220 */ /* 0x000fe20000410000 */
[----:B------:R-:W-:Y:S01]  /*0c00*/  FMUL.FTZ R27, R19, R19 ;  /* 0x00000013131b7220 */ /* 0x000fe20000410000 */
[----:B------:R-:W-:Y:S01]  /*0c10*/  FMUL.FTZ R3, R17, R17 ;  /* 0x0000001111037220 */ /* 0x000fe20000410000 */
[----:B------:R-:W-:Y:S01]  /*0c20*/  FFMA.FTZ R19, R18, R19, R29 ;  /* 0x0000001312137223 */ /* 0x000fe2000001001d */
[----:B------:R-:W-:Y:S01]  /*0c30*/  FFMA.FTZ R17, R16, R17, R25 ;  /* 0x0000001110117223 */ /* 0x000fe20000010019 */
[----:B------:R-:W-:Y:S01]  /*0c40*/  FFMA.FTZ R18, R18, R18, -R27 ;  /* 0x0000001212127223 */ /* 0x000fe2000001081b */
[----:B------:R-:W-:Y:S01]  /*0c50*/  FFMA.FTZ R16, R16, R16, -R3 ;  /* 0x0000001010107223 */ /* 0x000fe20000010803 */
[----:B----4-:R-:W-:Y:S01]  /*0c60*/  FMUL.FTZ R23, R4, R5 ;  /* 0x0000000504177220 */ /* 0x010fe20000410000 */
[----:B------:R-:W-:Y:S01]  /*0c70*/  FMUL.FTZ R27, R6, R7 ;  /* 0x00000007061b7220 */ /* 0x000fe20000410000 */
[----:B------:R-:W-:Y:S01]  /*0c80*/  FMUL.FTZ R3, R5, R5 ;  /* 0x0000000505037220 */ /* 0x000fe20000410000 */
[----:B------:R-:W-:Y:S01]  /*0c90*/  FMUL.FTZ R25, R7, R7 ;  /* 0x0000000707197220 */ /* 0x000fe20000410000 */
[----:B------:R-:W-:Y:S01]  /*0ca0*/  FFMA.FTZ R5, R4, R5, R23 ;  /* 0x0000000504057223 */ /* 0x000fe20000010017 */
[----:B------:R-:W-:Y:S01]  /*0cb0*/  FFMA.FTZ R7, R6, R7, R27 ;  /* 0x0000000706077223 */ /* 0x000fe2000001001b */
[----:B------:R-:W-:Y:S01]  /*0cc0*/  FFMA.FTZ R4, R4, R4, -R3 ;  /* 0x0000000404047223 */ /* 0x000fe20000010803 */
[----:B------:R-:W-:Y:S01]  /*0cd0*/  FFMA.FTZ R6, R6, R6, -R25 ;  /* 0x0000000606067223 */ /* 0x000fe20000010819 */
[----:B-----5:R-:W-:Y:S01]  /*0ce0*/  FMUL.FTZ R23, R8, R9 ;  /* 0x0000000908177220 */ /* 0x020fe20000410000 */
[----:B------:R-:W-:Y:S01]  /*0cf0*/  FMUL.FTZ R27, R10, R11 ;  /* 0x0000000b0a1b7220 */ /* 0x000fe20000410000 */
[----:B------:R-:W-:Y:S01]  /*0d00*/  FMUL.FTZ R3, R9, R9 ;  /* 0x0000000909037220 */ /* 0x000fe20000410000 */
[----:B------:R-:W-:Y:S01]  /*0d10*/  FMUL.FTZ R25, R11, R11 ;  /* 0x0000000b0b197220 */ /* 0x000fe20000410000 */
[----:B------:R-:W-:Y:S01]  /*0d20*/  FFMA.FTZ R9, R8, R9, R23 ;  /* 0x0000000908097223 */ /* 0x000fe20000010017 */
[----:B------:R-:W-:Y:S01]  /*0d30*/  FFMA.FTZ R11, R10, R11, R27 ;  /* 0x0000000b0a0b7223 */ /* 0x000fe2000001001b */
[----:B------:R-:W-:Y:S01]  /*0d40*/  FFMA.FTZ R8, R8, R8, -R3 ;  /* 0x0000000808087223 */ /* 0x000fe20000010803 */
[----:B------:R-:W-:Y:S01]  /*0d50*/  FFMA.FTZ R10, R10, R10, -R25 ;  /* 0x0000000a0a0a7223 */ /* 0x000fe20000010819 */
[----:B------:R-:W-:Y:S01]  /*0d60*/  FMUL.FTZ R23, R12, R13 ;  /* 0x0000000d0c177220 */ /* 0x000fe20000410000 */
[----:B------:R-:W-:Y:S01]  /*0d70*/  FMUL.FTZ R27, R14, R15 ;  /* 0x0000000f0e1b7220 */ /* 0x000fe20000410000 */
[----:B------:R-:W-:Y:S01]  /*0d80*/  FMUL.FTZ R3, R13, R13 ;  /* 0x0000000d0d037220 */ /* 0x000fe20000410000 */
[----:B------:R-:W-:Y:S01]  /*0d90*/  FMUL.FTZ R25, R15, R15 ;  /* 0x0000000f0f197220 */ /* 0x000fe20000410000 */
[----:B------:R-:W-:Y:S01]  /*0da0*/  FFMA.FTZ R13, R12, R13, R23 ;  /* 0x0000000d0c0d7223 */ /* 0x000fe20000010017 */
[----:B------:R-:W-:Y:S01]  /*0db0*/  FFMA.FTZ R15, R14, R15, R27 ;  /* 0x0000000f0e0f7223 */ /* 0x000fe2000001001b */
[----:B------:R-:W-:Y:S01]  /*0dc0*/  FFMA.FTZ R12, R12, R12, -R3 ;  /* 0x0000000c0c0c7223 */ /* 0x000fe20000010803 */
[----:B------:R-:W-:Y:S01]  /*0dd0*/  FFMA.FTZ R14, R14, R14, -R25 ;  /* 0x0000000e0e0e7223 */ /* 0x000fe20000010819 */
[----:B------:R-:W-:Y:S04]  /*0de0*/  STG.E.128 desc[UR4][R20.64], R16 ;  /* 0x0000001014007986 */ /* 0x000fe8000c101d04 */
[----:B------:R-:W-:Y:S04]  /*0df0*/  STG.E.128 desc[UR4][R20.64+0x800], R4 ;  /* 0x0008000414007986 */ /* 0x000fe8000c101d04 */
[----:B------:R-:W-:Y:S04]  /*0e00*/  STG.E.128 desc[UR4][R20.64+0x1000], R8 ;  /* 0x0010000814007986 */ /* 0x000fe8000c101d04 */
[----:B------:R-:W-:Y:S01]  /*0e10*/  STG.E.128 desc[UR4][R20.64+0x1800], R12 ;  /* 0x0018000c14007986 */ /* 0x000fe2000c101d04 */
[----:B------:R-:W-:Y:S05]  /*0e20*/  EXIT ;  /* 0x000000000000794d */ /* 0x000fea0003800000 */
.L_x_26913:
        /* <DEDUP_REMOVED lines=13> */
.L_x_60965:


//--------------------- .text._ZN2at6native29vectorized_elementwise_kernelILi4EZZZNS0_50_GLOBAL__N__2680c7bb_12_PowKernel_cu_7dd49032_317024pow_tensor_scalar_kernelERNS_18TensorIteratorBaseERKN3c106ScalarEENKUlvE_clEvENKUlvE0_clEvEUlNS5_7complexIfEEE_St5arrayIPcLm2EEEEviT0_T1_ --------------------------
	.section	.text._ZN2at6native29vectorized_elementwise_kernelILi4EZZZNS0_50_GLOBAL__N__2680c7bb_12_PowKernel_cu_7dd49032_317024pow_tensor_scalar_kernelERNS_18TensorIteratorBaseERKN3c106ScalarEENKUlvE_clEvENKUlvE0_clEvEUlNS5_7complexIfEEE_St5arrayIPcLm2EEEEviT0_T1_,"ax",@progbits
	.align	128
        .global         _ZN2at6native29vectorized_elementwise_kernelILi4EZZZNS0_50_GLOBAL__N__2680c7bb_12_PowKernel_cu_7dd49032_317024pow_tensor_scalar_kernelERNS_18TensorIteratorBaseERKN3c106ScalarEENKUlvE_clEvENKUlvE0_clEvEUlNS5_7complexIfEEE_St5arrayIPcLm2EEEEviT0_T1_
        .type           _ZN2at6native29vectorized_elementwise_kernelILi4EZZZNS0_50_GLOBAL__N__2680c7bb_12_PowKernel_cu_7dd49032_317024pow_tensor_scalar_kernelERNS_18TensorIteratorBaseERKN3c106ScalarEENKUlvE_clEvENKUlvE0_clEvEUlNS5_7complexIfEEE_St5arrayIPcLm2EEEEviT0_T1_,@function
        .size           _ZN2at6native29vectorized_elementwise_kernelILi4EZZZNS0_50_GLOBAL__N__2680c7bb_12_PowKernel_cu_7dd49032_317024pow_tensor_scalar_kernelERNS_18TensorIteratorBaseERKN3c106ScalarEENKUlvE_clEvENKUlvE0_clEvEUlNS5_7complexIfEEE_St5arrayIPcLm2EEEEviT0_T1_,(.L_x_60966 - _ZN2at6native29vectorized_elementwise_kernelILi4EZZZNS0_50_GLOBAL__N__2680c7bb_12_PowKernel_cu_7dd49032_317024pow_tensor_scalar_kernelERNS_18TensorIteratorBaseERKN3c106ScalarEENKUlvE_clEvENKUlvE0_clEvEUlNS5_7complexIfEEE_St5arrayIPcLm2EEEEviT0_T1_)
        .other          _ZN2at6native29vectorized_elementwise_kernelILi4EZZZNS0_50_GLOBAL__N__2680c7bb_12_PowKernel_cu_7dd49032_317024pow_tensor_scalar_kernelERNS_18TensorIteratorBaseERKN3c106ScalarEENKUlvE_clEvENKUlvE0_clEvEUlNS5_7complexIfEEE_St5arrayIPcLm2EEEEviT0_T1_,@"STO_CUDA_ENTRY STV_DEFAULT"
_ZN2at6native29vectorized_elementwise_kernelILi4EZZZNS0_50_GLOBAL__N__2680c7bb_12_PowKernel_cu_7dd49032_317024pow_tensor_scalar_kernelERNS_18TensorIteratorBaseERKN3c106ScalarEENKUlvE_clEvENKUlvE0_clEvEUlNS5_7complexIfEEE_St5arrayIPcLm2EEEEviT0_T1_:
.text._ZN2at6native29vectorized_elementwise_kernelILi4EZZZNS0_50_GLOBAL__N__2680c7bb_12_PowKernel_cu_7dd49032_317024pow_tensor_scalar_kernelERNS_18TensorIteratorBaseERKN3c106ScalarEENKUlvE_clEvENKUlvE0_clEvEUlNS5_7complexIfEEE_St5arrayIPcLm2EEEEviT0_T1_:
        /* <DEDUP_REMOVED lines=141> */
.L_x_26917:
[----:B------:R-:W-:-:S13]  /*08d0*/  ISETP.GE.U32.AND P0, PT, R23, R22, PT ;  /* 0x000000161700720c */ /* 0x000fda0003f06070 */
[----:B------:R-:W-:Y:S05]  /*08e0*/  @P0 BRA `(.L_x_26919) ;  /* 0x0000000000300947 */ /* 0x000fea0003800000 */
[----:B0-----:R-:W0:Y:S01]  /*08f0*/  LDC.64 R4, c[0x0][0x390] ;  /* 0x0000e400ff047b82 */ /* 0x001e220000000a00 */
[----:B------:R-:W-:Y:S02]  /*0900*/  IADD3 R7, PT, PT, R0, R23, RZ ;  /* 0x0000001700077210 */ /* 0x000fe40007ffe0ff */
[----:B------:R-:W-:-:S03]  /*0910*/  IADD3 R23, PT, PT, R23, 0x80, RZ ;  /* 0x0000008017177810 */ /* 0x000fc60007ffe0ff */
[----:B0-----:R-:W-:-:S05]  /*0920*/  IMAD.WIDE.U32 R4, R7, 0x8, R4 ;  /* 0x0000000807047825 */ /* 0x001fca00078e0004 */
[----:B------:R1:W-:Y:S02]  /*0930*/  STG.E.64 desc[UR4][R4.64], R2 ;  /* 0x0000000204007986 */ /* 0x0003e4000c101b04 */
.L_x_26918:
[----:B------:R-:W-:-:S13]  /*0940*/  ISETP.GE.U32.AND P0, PT, R23, R22, PT ;  /* 0x000000161700720c */ /* 0x000fda0003f06070 */
[----:B------:R-:W-:Y:S05]  /*0950*/  @P0 BRA `(.L_x_26920) ;  /* 0x0000000000340947 */ /* 0x000fea0003800000 */
[----:B-1----:R-:W1:Y:S01]  /*0960*/  LDC.64 R2, c[0x0][0x390] ;  /* 0x0000e400ff027b82 */ /* 0x002e620000000a00 */
[----:B------:R-:W-:Y:S02]  /*0970*/  IADD3 R5, PT, PT, R0, R23, RZ ;  /* 0x0000001700057210 */ /* 0x000fe40007ffe0ff */
[----:B------:R-:W-:-:S03]  /*0980*/  IADD3 R23, PT, PT, R23, 0x80, RZ ;  /* 0x0000008017177810 */ /* 0x000fc60007ffe0ff */
[----:B-1----:R-:W-:-:S05]  /*0990*/  IMAD.WIDE.U32 R2, R5, 0x8, R2 ;  /* 0x0000000805027825 */ /* 0x002fca00078e0002 */
[----:B------:R1:W-:Y:S02]  /*09a0*/  STG.E.64 desc[UR4][R2.64], R20 ;  /* 0x0000001402007986 */ /* 0x0003e4000c101b04 */
.L_x_26919:
        /* <DEDUP_REMOVED lines=8> */
.L_x_26920:
[----:B------:R-:W-:Y:S05]  /*0a30*/  BSYNC.RELIABLE B1 ;  /* 0x0000000000017941 */ /* 0x000fea0003800100 */
.L_x_26916:
[----:B------:R-:W-:-:S13]  /*0a40*/  ISETP.GE.U32.AND P0, PT, R23, R22, PT ;  /* 0x000000161700720c */ /* 0x000fda0003f06070 */
[----:B-12---:R-:W1:Y:S01]  /*0a50*/  @!P0 LDC.64 R2, c[0x0][0x390] ;  /* 0x0000e400ff028b82 */ /* 0x006e620000000a00 */
[----:B------:R-:W-:Y:S02]  /*0a60*/  @!P0 IADD3 R5, PT, PT, R0, R23, RZ ;  /* 0x0000001700058210 */ /* 0x000fe40007ffe0ff */
[----:B------:R-:W-:-:S03]  /*0a70*/  @!P0 IADD3 R23, PT, PT, R23, 0x80, RZ ;  /* 0x0000008017178810 */ /* 0x000fc60007ffe0ff */
[----:B-1----:R-:W-:-:S05]  /*0a80*/  @!P0 IMAD.WIDE.U32 R2, R5, 0x8, R2 ;  /* 0x0000000805028825 */ /* 0x002fca00078e0002 */
[----:B------:R2:W-:Y:S02]  /*0a90*/  @!P0 STG.E.64 desc[UR4][R2.64], R8 ;  /* 0x0000000802008986 */ /* 0x0005e4000c101b04 */
.L_x_26921:
[----:B------:R-:W-:Y:S05]  /*0aa0*/  BSYNC.RECONVERGENT B0 ;  /* 0x0000000000007941 */ /* 0x000fea0003800200 */
.L_x_26915:
        /* <DEDUP_REMOVED lines=8> */
.L_x_26914:
[----:B------:R-:W0:Y:S01]  /*0b30*/  S2R R2, SR_TID.X ;  /* 0x0000000000027919 */ /* 0x000e220000002100 */
[----:B------:R-:W1:Y:S08]  /*0b40*/  LDC.64 R4, c[0x0][0x398] ;  /* 0x0000e600ff047b82 */ /* 0x000e700000000a00 */
[----:B------:R-:W2:Y:S01]  /*0b50*/  LDC.64 R20, c[0x0][0x390] ;  /* 0x0000e400ff147b82 */ /* 0x000ea20000000a00 */
[----:B-1----:R-:W-:-:S04]  /*0b60*/  IMAD.WIDE.U32 R4, R0, 0x8, R4 ;  /* 0x0000000800047825 */ /* 0x002fc800078e0004 */
[----:B0-----:R-:W-:-:S05]  /*0b70*/  IMAD.WIDE.U32 R22, R2, 0x20, R4 ;  /* 0x0000002002167825 */ /* 0x001fca00078e0004 */
[----:B------:R-:W3:Y:S04]  /*0b80*/  LDG.E.ENL2.256 R4, R16, desc[UR4][R22.64] ;  /* 0xfe0000041610797e */ /* 0x000ee80008121904 */
[----:B------:R0:W4:Y:S01]  /*0b90*/  LDG.E.ENL2.256 R12, R8, desc[UR4][R22.64+0x1000] ;  /* 0xfe0080041608797e */ /* 0x000122000812190c */
        /* <DEDUP_REMOVED lines=10> */
[----:B0-----:R-:W-:Y:S01]  /*0c40*/  FMUL.FTZ R23, R4, R5 ;  /* 0x0000000504177220 */ /* 0x001fe20000410000 */
        /* <DEDUP_REMOVED lines=23> */
[----:B------:R-:W-:Y:S04]  /*0dc0*/  STG.E.ENL2.256 desc[UR4][R20.64], R16, R4 ;  /* 0xf80000101404797f */ /* 0x000fe8000f121804 */
[----:B------:R-:W-:Y:S01]  /*0dd0*/  STG.E.ENL2.256 desc[UR4][R20.64+0x1000], R8, R12 ;  /* 0xf8008008140c797f */ /* 0x000fe2000f121804 */
[----:B------:R-:W-:Y:S05]  /*0de0*/  EXIT ;  /* 0x000000000000794d */ /* 0x000fea0003800000 */
.L_x_26922:
        /* <DEDUP_REMOVED lines=9> */
.L_x_60966:


//--------------------- .text._ZN2at6native29vectorized_elementwise_kernelILi8EZZZNS0_50_GLOBAL__N__2680c7bb_12_PowKernel_cu_7dd49032_317024pow_tensor_scalar_kernelERNS_18TensorIteratorBaseERKN3c106ScalarEENKUlvE_clEvENKUlvE0_clEvEUlNS5_7complexIfEEE_St5arrayIPcLm2EEEEviT0_T1_ --------------------------
	.section	.text._ZN2at6native29vectorized_elementwise_kernelILi8EZZZNS0_50_GLOBAL__N__2680c7bb_12_PowKernel_cu_7dd49032_317024pow_tensor_scalar_kernelERNS_18TensorIteratorBaseERKN3c106ScalarEENKUlvE_clEvENKUlvE0_clEvEUlNS5_7complexIfEEE_St5arrayIPcLm2EEEEviT0_T1_,"ax",@progbits
	.align	128
        .global         _ZN2at6native29vectorized_elementwise_kernelILi8EZZZNS0_50_GLOBAL__N__2680c7bb_12_PowKernel_cu_7dd49032_317024pow_tensor_scalar_kernelERNS_18TensorIteratorBaseERKN3c106ScalarEENKUlvE_clEvENKUlvE0_clEvEUlNS5_7complexIfEEE_St5arrayIPcLm2EEEEviT0_T1_
        .type           _ZN2at6native29vectorized_elementwise_kernelILi8EZZZNS0_50_GLOBAL__N__2680c7bb_12_PowKernel_cu_7dd49032_317024pow_tensor_scalar_kernelERNS_18TensorIteratorBaseERKN3c106ScalarEENKUlvE_clEvENKUlvE0_clEvEUlNS5_7complexIfEEE_St5arrayIPcLm2EEEEviT0_T1_,@function
        .size           _ZN2at6native29vectorized_elementwise_kernelILi8EZZZNS0_50_GLOBAL__N__2680c7bb_12_PowKernel_cu_7dd49032_317024pow_tensor_scalar_kernelERNS_18TensorIteratorBaseERKN3c106ScalarEENKUlvE_clEvENKUlvE0_clEvEUlNS5_7complexIfEEE_St5arrayIPcLm2EEEEviT0_T1_,(.L_x_60967 - _ZN2at6native29vectorized_elementwise_kernelILi8EZZZNS0_50_GLOBAL__N__2680c7bb_12_PowKernel_cu_7dd49032_317024pow_tensor_scalar_kernelERNS_18TensorIteratorBaseERKN3c106ScalarEENKUlvE_clEvENKUlvE0_clEvEUlNS5_7complexIfEEE_St5arrayIPcLm2EEEEviT0_T1_)
        .other          _ZN2at6native29vectorized_elementwise_kernelILi8EZZZNS0_50_GLOBAL__N__2680c7bb_12_PowKernel_cu_7dd49032_317024pow_tensor_scalar_kernelERNS_18TensorIteratorBaseERKN3c106ScalarEENKUlvE_clEvENKUlvE0_clEvEUlNS5_7complexIfEEE_St5arrayIPcLm2EEEEviT0_T1_,@"STO_CUDA_ENTRY STV_DEFAULT"
_ZN2at6native29vectorized_elementwise_kernelILi8EZZZNS0_50_GLOBAL__N__2680c7bb_12_PowKernel_cu_7dd49032_317024pow_tensor_scalar_kernelERNS_18TensorIteratorBaseERKN3c106ScalarEENKUlvE_clEvENKUlvE0_clEvEUlNS5_7complexIfEEE_St5arrayIPcLm2EEEEviT0_T1_:
.text._ZN2at6native29vectorized_elementwise_kernelILi8EZZZNS0_50_GLOBAL__N__2680c7bb_12_PowKernel_cu_7dd49032_317024pow_tensor_scalar_kernelERNS_18TensorIteratorBaseERKN3c106ScalarEENKUlvE_clEvENKUlvE0_clEvEUlNS5_7complexIfEEE_St5arrayIPcLm2EEEEviT0_T1_:
[----:B------:R-:W-:Y:S01]  /*0000*/  LDC R1, c[0x0][0x37c] ;  /* 0x0000df00ff017b82 */ /* 0x000fe20000000800 */
[----:B------:R-:W-:Y:S05]  /*0010*/  EXIT ;  /* 0x000000000000794d */ /* 0x000fea0003800000 */
.L_x_26923:
        /* <DEDUP_REMOVED lines=14> */
.L_x_60967:


//--------------------- .text._ZN2at6native18elementwise_kernelILi128ELi4EZNS0_15gpu_kernel_implIZZZNS0_50_GLOBAL__N__2680c7bb_12_PowKernel_cu_7dd49032_317024pow_tensor_scalar_kernelERNS_18TensorIteratorBaseERKN3c106ScalarEENKUlvE_clEvENKUlvE_clEvEUlNS6_7complexIdEEE0_EEvS5_RKT_EUliE_EEviT1_ --------------------------
	.section	.text._ZN2at6native18elementwise_kernelILi128ELi4EZNS0_15gpu_kernel_implIZZZNS0_50_GLOBAL__N__2680c7bb_12_PowKernel_cu_7dd49032_317024pow_tensor_scalar_kernelERNS_18TensorIteratorBaseERKN3c106ScalarEENKUlvE_clEvENKUlvE_clEvEUlNS6_7complexIdEEE0_EEvS5_RKT_EUliE_EEviT1_,"ax",@progbits
	.align	128
        .global         _ZN2at6native18elementwise_kernelILi128ELi4EZNS0_15gpu_kernel_implIZZZNS0_50_GLOBAL__N__2680c7bb_12_PowKernel_cu_7dd49032_317024pow_tensor_scalar_kernelERNS_18TensorIteratorBaseERKN3c106ScalarEENKUlvE_clEvENKUlvE_clEvEUlNS6_7complexIdEEE0_EEvS5_RKT_EUliE_EEviT1_
        .type           _ZN2at6native18elementwise_kernelILi128ELi4EZNS0_15gpu_kernel_implIZZZNS0_50_GLOBAL__N__2680c7bb_12_PowKernel_cu_7dd49032_317024pow_tensor_scalar_kernelERNS_18TensorIteratorBaseERKN3c106ScalarEENKUlvE_clEvENKUlvE_clEvEUlNS6_7complexIdEEE0_EEvS5_RKT_EUliE_EEviT1_,@function
        .size           _ZN2at6native18elementwise_kernelILi128ELi4EZNS0_15gpu_kernel_implIZZZNS0_50_GLOBAL__N__2680c7bb_12_PowKernel_cu_7dd49032_317024pow_tensor_scalar_kernelERNS_18TensorIteratorBaseERKN3c106ScalarEENKUlvE_clEvENKUlvE_clEvEUlNS6_7complexIdEEE0_EEvS5_RKT_EUliE_EEviT1_,(.L_x_60655 - _ZN2at6native18elementwise_kernelILi128ELi4EZNS0_15gpu_kernel_implIZZZNS0_50_GLOBAL__N__2680c7bb_12_PowKernel_cu_7dd49032_317024pow_tensor_scalar_kernelERNS_18TensorIteratorBaseERKN3c106ScalarEENKUlvE_clEvENKUlvE_clEvEUlNS6_7complexIdEEE0_EEvS5_RKT_EUliE_EEviT1_)
        .other          _ZN2at6native18elementwise_kernelILi128ELi4EZNS0_15gpu_kernel_implIZZZNS0_50_GLOBAL__N__2680c7bb_12_PowKernel_cu_7dd49032_317024pow_tensor_scalar_kernelERNS_18TensorIteratorBaseERKN3c106ScalarEENKUlvE_clEvENKUlvE_clEvEUlNS6_7complexIdEEE0_EEvS5_RKT_EUliE_EEviT1_,@"STO_CUDA_ENTRY STV_DEFAULT"
_ZN2at6native18elementwise_kernelILi128ELi4EZNS0_15gpu_kernel_implIZZZNS0_50_GLOBAL__N__2680c7bb_12_PowKernel_cu_7dd49032_317024pow_tensor_scalar_kernelERNS_18TensorIteratorBaseERKN3c106ScalarEENKUlvE_clEvENKUlvE_clEvEUlNS6_7complexIdEEE0_EEvS5_RKT_EUliE_EEviT1_:
.text._ZN2at6native18elementwise_kernelILi128ELi4EZNS0_15gpu_kernel_implIZZZNS0_50_GLOBAL__N__2680c7bb_12_PowKernel_cu_7dd49032_317024pow_tensor_scalar_kernelERNS_18TensorIteratorBaseERKN3c106ScalarEENKUlvE_clEvENKUlvE_clEvEUlNS6_7complexIdEEE0_EEvS5_RKT_EUliE_EEviT1_:
[----:B------:R-:W0:Y:S01]  /*0000*/  LDC R1, c[0x0][0x37c] ;  /* 0x0000df00ff017b82 */ /* 0x000e220000000800 */
[----:B------:R-:W1:Y:S07]  /*0010*/  S2R R16, SR_TID.X ;  /* 0x0000000000107919 */ /* 0x000e6e0000002100 */
[----:B------:R-:W2:Y:S01]  /*0020*/  S2UR UR4, SR_CTAID.X ;  /* 0x00000000000479c3 */ /* 0x000ea20000002500 */
[----:B------:R-:W3:Y:S01]  /*0030*/  LDCU UR39, c[0x0][0x390] ;  /* 0x00007200ff2777ac */ /* 0x000ee20008000800 */
[----:B------:R-:W-:Y:S01]  /*0040*/  BSSY.RECONVERGENT B6, `(.L_x_26924) ;  /* 0x0001974000067945 */ /* 0x000fe20003800200 */
[----:B0-----:R-:W-:Y:S01]  /*0050*/  VIADD R1, R1, 0xffffffd8 ;  /* 0xffffffd801017836 */ /* 0x001fe20000000000 */
[----:B------:R-:W0:Y:S01]  /*0060*/  LDCU UR5, c[0x0][0x380] ;  /* 0x00007000ff0577ac */ /* 0x000e220008000800 */
[----:B------:R-:W4:Y:S01]  /*0070*/  LDCU.64 UR36, c[0x0][0x358] ;  /* 0x00006b00ff2477ac */ /* 0x000f220008000a00 */
[----:B------:R-:W4:Y:S01]  /*0080*/  LDCU.U8 UR41, c[0x0][0x5c0] ;  /* 0x0000b800ff2977ac */ /* 0x000f220008000000 */
[----:B------:R-:W4:Y:S01]  /*0090*/  LDCU.U8 UR40, c[0x0][0x5c1] ;  /* 0x0000b820ff2877ac */ /* 0x000f220008000000 */
[----:B---3--:R-:W-:-:S02]  /*00a0*/  UIADD3 UR42, UPT, UPT, UR39, -0x1, URZ ;  /* 0xffffffff272a7890 */ /* 0x008fc4000fffe0ff */
[----:B--2---:R-:W-:Y:S02]  /*00b0*/  USHF.L.U32 UR4, UR4, 0x9, URZ ;  /* 0x0000000904047899 */ /* 0x004fe400080006ff */
[----:B------:R-:W-:-:S04]  /*00c0*/  UISETP.LT.U32.AND UP0, UPT, UR42, 0x18, UPT ;  /* 0x000000182a00788c */ /* 0x000fc8000bf01070 */
[----:B------:R-:W-:Y:S01]  /*00d0*/  USEL UR38, UR42, 0x18, UP0 ;  /* 0x000000182a267887 */ /* 0x000fe20008000000 */
[----:B-1----:R-:W-:-:S03]  /*00e0*/  LOP3.LUT R16, R16, UR4, RZ, 0xfc, !PT ;  /* 0x0000000410107c12 */ /* 0x002fc6000f8efcff */
[----:B------:R-:W-:Y:S01]  /*00f0*/  UIADD3 UR38, UPT, UPT, UR38, 0x1, URZ ;  /* 0x0000000126267890 */ /* 0x000fe2000fffe0ff */
[----:B0-----:R-:W-:-:S13]  /*0100*/  ISETP.GE.AND P0, PT, R16, UR5, PT ;  /* 0x0000000510007c0c */ /* 0x001fda000bf06270 */
[----:B----4-:R-:W-:Y:S05]  /*0110*/  @P0 BRA `(.L_x_26925) ;  /* 0x0000019400980947 */ /* 0x010fea0003800000 */
[----:B------:R-:W-:Y:S01]  /*0120*/  UISETP.NE.AND UP0, UPT, UR39, URZ, UPT ;  /* 0x000000ff2700728c */ /* 0x000fe2000bf05270 */
[----:B------:R-:W-:Y:S02]  /*0130*/  IMAD.MOV.U32 R0, RZ, RZ, RZ ;  /* 0x000000ffff007224 */ /* 0x000fe400078e00ff */
[----:B------:R-:W-:-:S06]  /*0140*/  IMAD.MOV.U32 R17, RZ, RZ, RZ ;  /* 0x000000ffff117224 */ /* 0x000fcc00078e00ff */
        /* <DEDUP_REMOVED lines=300> */
.L_x_26926:
        /* <DEDUP_REMOVED lines=16> */
[----:B------:R-:W-:Y:S01]  /*1510*/  CS2R R10, SRZ ;  /* 0x00000000000a7805 */ /* 0x000fe2000001ff00 */
[----:B--2---:R4:W0:Y:S02]  /*1520*/  I2F.F64.S16 R8, R2 ;  /* 0x0000000200087312 */ /* 0x0048240000101c00 */
[----:B0---4-:R-:W-:Y:S05]  /*1530*/  BRA `(.L_x_26933) ;  /* 0x0000000c00ec7947 */ /* 0x011fea0003800000 */
.L_x_26931:
[----:B------:R-:W2:Y:S01]  /*1540*/  LDG.E.U8 R2, desc[UR36][R2.64] ;  /* 0x0000002402027981 */ /* 0x000ea2000c1e1100 */
[----:B------:R-:W-:Y:S01]  /*1550*/  CS2R R10, SRZ ;  /* 0x00000000000a7805 */ /* 0x000fe2000001ff00 */
[----:B--2---:R4:W0:Y:S02]  /*1560*/  I2F.F64.U16 R8, R2 ;  /* 0x0000000200087312 */ /* 0x0048240000101800 */
[----:B0---4-:R-:W-:Y:S05]  /*1570*/  BRA `(.L_x_26933) ;  /* 0x0000000c00dc7947 */ /* 0x011fea0003800000 */
.L_x_26930:
[----:B------:R-:W-:-:S09]  /*1580*/  UISETP.NE.AND UP0, UPT, UR4, 0x2, UPT ;  /* 0x000000020400788c */ /* 0x000fd2000bf05270 */
[----:B------:R-:W-:Y:S05]  /*1590*/  BRA.U !UP0, `(.L_x_26934) ;  /* 0x0000000108307547 */ /* 0x000fea000b800000 */
[----:B------:R-:W-:-:S09]  /*15a0*/  UISETP.NE.AND UP0, UPT, UR4, 0x3, UPT ;  /* 0x000000030400788c */ /* 0x000fd2000bf05270 */
[----:B------:R-:W-:Y:S05]  /*15b0*/  BRA.U !UP0, `(.L_x_26935) ;  /* 0x0000000108187547 */ /* 0x000fea000b800000 */
[----:B------:R-:W-:-:S09]  /*15c0*/  UISETP.NE.AND UP0, UPT, UR4, 0x4, UPT ;  /* 0x000000040400788c */ /* 0x000fd2000bf05270 */
[----:B------:R-:W-:Y:S05]  /*15d0*/  BRA.U UP0, `(.L_x_26932) ;  /* 0x0000000d00287547 */ /* 0x000fea000b800000 */
[----:B------:R-:W2:Y:S01]  /*15e0*/  LDG.E.64 R8, desc[UR36][R2.64] ;  /* 0x0000002402087981 */ /* 0x000ea2000c1e1b00 */
[----:B------:R-:W-:Y:S01]  /*15f0*/  CS2R R10, SRZ ;  /* 0x00000000000a7805 */ /* 0x000fe2000001ff00 */
[----:B--2---:R-:W4:Y:S02]  /*1600*/  I2F.F64.S64 R8, R8 ;  /* 0x0000000800087312 */ /* 0x004f240000301c00 */
[----:B----4-:R-:W-:Y:S05]  /*1610*/  BRA `(.L_x_26933) ;  /* 0x0000000c00b47947 */ /* 0x010fea0003800000 */
.L_x_26935:
[----:B------:R-:W2:Y:S01]  /*1620*/  LDG.E R2, desc[UR36][R2.64] ;  /* 0x0000002402027981 */ /* 0x000ea2000c1e1900 */
[----:B------:R-:W-:Y:S01]  /*1630*/  CS2R R10, SRZ ;  /* 0x00000000000a7805 */ /* 0x000fe2000001ff00 */
[----:B--2---:R4:W0:Y:S02]  /*1640*/  I2F.F64 R8, R2 ;  /* 0x0000000200087312 */ /* 0x0048240000201c00 */
[----:B0---4-:R-:W-:Y:S05]  /*1650*/  BRA `(.L_x_26933) ;  /* 0x0000000c00a47947 */ /* 0x011fea0003800000 */
.L_x_26934:
[----:B------:R-:W2:Y:S01]  /*1660*/  LDG.E.U16 R2, desc[UR36][R2.64] ;  /* 0x0000002402027981 */ /* 0x000ea2000c1e1500 */
[----:B------:R-:W-:Y:S01]  /*1670*/  CS2R R10, SRZ ;  /* 0x00000000000a7805 */ /* 0x000fe2000001ff00 */
[----:B--2---:R4:W0:Y:S02]  /*1680*/  I2F.F64.S16 R8, R2 ;  /* 0x0000000200087312 */ /* 0x0048240000101c00 */
[----:B0---4-:R-:W-:Y:S05]  /*1690*/  BRA `(.L_x_26933) ;  /* 0x0000000c00947947 */ /* 0x011fea0003800000 */
.L_x_26929:
[----:B------:R-:W-:-:S09]  /*16a0*/  UISETP.GT.AND UP0, UPT, UR4, 0x6, UPT ;  /* 0x000000060400788c */ /* 0x000fd2000bf04270 */
[----:B------:R-:W-:Y:S05]  /*16b0*/  BRA.U UP0, `(.L_x_26936) ;  /* 0x00000001003c7547 */ /* 0x000fea000b800000 */
[----:B------:R-:W-:-:S09]  /*16c0*/  UISETP.NE.AND UP0, UPT, UR4, 0x5, UPT ;  /* 0x000000050400788c */ /* 0x000fd2000bf05270 */
[----:B------:R-:W-:Y:S05]  /*16d0*/  BRA.U !UP0, `(.L_x_26937) ;  /* 0x00000001081c7547 */ /* 0x000fea000b800000 */
[----:B------:R-:W-:-:S09]  /*16e0*/  UISETP.NE.AND UP0, UPT, UR4, 0x6, UPT ;  /* 0x000000060400788c */ /* 0x000fd2000bf05270 */
[----:B------:R-:W-:Y:S05]  /*16f0*/  BRA.U UP0, `(.L_x_26932) ;  /* 0x0000000900e07547 */ /* 0x000fea000b800000 */
[----:B------:R-:W2:Y:S01]  /*1700*/  LDG.E R8, desc[UR36][R2.64] ;  /* 0x0000002402087981 */ /* 0x000ea2000c1e1900 */
[----:B------:R-:W-:Y:S01]  /*1710*/  CS2R R10, SRZ ;  /* 0x00000000000a7805 */ /* 0x000fe2000001ff00 */
[----:B--2---:R-:W-:-:S06]  /*1720*/  FMUL.FTZ R8, R8, 1 ;  /* 0x3f80000008087820 */ /* 0x004fcc0000410000 */
[----:B------:R-:W3:Y:S02]  /*1730*/  F2F.F64.F32 R8, R8 ;  /* 0x0000000800087310 */ /* 0x000ee40000201800 */
[----:B---3--:R-:W-:Y:S05]  /*1740*/  BRA `(.L_x_26933) ;  /* 0x0000000c00687947 */ /* 0x008fea0003800000 */
.L_x_26937:
[----:B------:R-:W2:Y:S01]  /*1750*/  LDG.E.U16 R0, desc[UR36][R2.64] ;  /* 0x0000002402007981 */ /* 0x000ea2000c1e1500 */
[----:B------:R-:W-:Y:S01]  /*1760*/  CS2R R10, SRZ ;  /* 0x00000000000a7805 */ /* 0x000fe2000001ff00 */
[----:B--2---:R-:W-:-:S05]  /*1770*/  HADD2.F32 R0, -RZ, R0.H0_H0 ;  /* 0x20000000ff007230 */ /* 0x004fca0000004100 */
[----:B------:R-:W-:-:S04]  /*1780*/  FMUL.FTZ R0, R0, 1 ;  /* 0x3f80000000007820 */ /* 0x000fc80000410000 */
[----:B------:R3:W4:Y:S02]  /*1790*/  F2F.F64.F32 R8, R0 ;  /* 0x0000000000087310 */ /* 0x0007240000201800 */
[----:B---34-:R-:W-:Y:S05]  /*17a0*/  BRA `(.L_x_26933) ;  /* 0x0000000c00507947 */ /* 0x018fea0003800000 */
.L_x_26936:
[----:B------:R-:W-:-:S09]  /*17b0*/  UISETP.NE.AND UP0, UPT, UR4, 0x7, UPT ;  /* 0x000000070400788c */ /* 0x000fd2000bf05270 */
[----:B------:R-:W-:Y:S05]  /*17c0*/  BRA.U !UP0, `(.L_x_26938) ;  /* 0x0000000108647547 */ /* 0x000fea000b800000 */
[----:B------:R-:W-:-:S09]  /*17d0*/  UISETP.NE.AND UP0, UPT, UR4, 0x8, UPT ;  /* 0x000000080400788c */ /* 0x000fd2000bf05270 */
[----:B------:R-:W-:Y:S05]  /*17e0*/  BRA.U !UP0, `(.L_x_26939) ;  /* 0x0000000108307547 */ /* 0x000fea000b800000 */
[----:B------:R-:W-:-:S09]  /*17f0*/  UISETP.NE.AND UP0, UPT, UR4, 0x9, UPT ;  /* 0x000000090400788c */ /* 0x000fd2000bf05270 */
[----:B------:R-:W-:Y:S05]  /*1800*/  BRA.U UP0, `(.L_x_26932) ;  /* 0x00000009009c7547 */ /* 0x000fea000b800000 */
[----:B------:R-:W2:Y:S02]  /*1810*/  LDG.E.64 R2, desc[UR36][R2.64] ;  /* 0x0000002402027981 */ /* 0x000ea4000c1e1b00 */
[----:B--2---:R-:W-:Y:S01]  /*1820*/  FMUL.FTZ R2, R2, 1 ;  /* 0x3f80000002027820 */ /* 0x004fe20000410000 */
[----:B------:R-:W-:-:S03]  /*1830*/  FMUL.FTZ R3, R3, 1 ;  /* 0x3f80000003037820 */ /* 0x000fc60000410000 */
[----:B------:R4:W0:-:S15]  /*1840*/  F2F.F64.F32 R8, R2 ;  /* 0x0000000200087310 */ /* 0x00081e0000201800 */
[----:B------:R-:W-:-:S15]  /*1850*/  NOP ;  /* 0x0000000000007918 */ /* 0x000fde0000000000 */
[----:B------:R-:W-:-:S15]  /*1860*/  NOP ;  /* 0x0000000000007918 */ /* 0x000fde0000000000 */
[----:B------:R-:W-:-:S15]  /*1870*/  NOP ;  /* 0x0000000000007918 */ /* 0x000fde0000000000 */
[----:B------:R-:W-:-:S04]  /*1880*/  NOP ;  /* 0x0000000000007918 */ /* 0x000fc80000000000 */
[----:B------:R4:W1:Y:S02]  /*1890*/  F2F.F64.F32 R10, R3 ;  /* 0x00000003000a7310 */ /* 0x0008640000201800 */
[----:B01--4-:R-:W-:Y:S05]  /*18a0*/  BRA `(.L_x_26933) ;  /* 0x0000000c00107947 */ /* 0x013fea0003800000 */
.L_x_26939:
[----:B------:R-:W2:Y:S02]  /*18b0*/  LDG.E R2, desc[UR36][R2.64] ;  /* 0x0000002402027981 */ /* 0x000ea4000c1e1900 */
[----:B--2---:R-:W-:-:S05]  /*18c0*/  HADD2.F32 R0, -RZ, R2.H0_H0 ;  /* 0x20000002ff007230 */ /* 0x004fca0000004100 */
[----:B------:R-:W-:-:S04]  /*18d0*/  FMUL.FTZ R0, R0, 1 ;  /* 0x3f80000000007820 */ /* 0x000fc80000410000 */
[----:B------:R0:W4:Y:S02]  /*18e0*/  F2F.F64.F32 R8, R0 ;  /* 0x0000000000087310 */ /* 0x0001240000201800 */
[----:B0-----:R-:W-:-:S05]  /*18f0*/  HADD2.F32 R0, -RZ, R2.H1_H1 ;  /* 0x30000002ff007230 */ /* 0x001fca0000004100 */
[----:B------:R-:W-:-:S15]  /*1900*/  FMUL.FTZ R0, R0, 1 ;  /* 0x3f80000000007820 */ /* 0x000fde0000410000 */
[----:B------:R-:W-:-:S15]  /*1910*/  NOP ;  /* 0x0000000000007918 */ /* 0x000fde0000000000 */
[----:B------:R-:W-:-:S15]  /*1920*/  NOP ;  /* 0x0000000000007918 */ /* 0x000fde0000000000 */
[----:B------:R-:W-:-:S12]  /*1930*/  NOP ;  /* 0x0000000000007918 */ /* 0x000fd80000000000 */
[----:B------:R0:W1:Y:S02]  /*1940*/  F2F.F64.F32 R10, R0 ;  /* 0x00000000000a7310 */ /* 0x0000640000201800 */
[----:B01--4-:R-:W-:Y:S05]  /*1950*/  BRA `(.L_x_26933) ;  /* 0x0000000800e47947 */ /* 0x013fea0003800000 */
.L_x_26938:
[----:B------:R3:W5:Y:S01]  /*1960*/  LDG.E.64 R8, desc[UR36][R2.64] ;  /* 0x0000002402087981 */ /* 0x000762000c1e1b00 */
[----:B------:R-:W-:Y:S01]  /*1970*/  CS2R R10, SRZ ;  /* 0x00000000000a7805 */ /* 0x000fe2000001ff00 */
[----:B------:R-:W-:Y:S06]  /*1980*/  BRA `(.L_x_26933) ;  /* 0x0000000800d87947 */ /* 0x000fec0003800000 */
.L_x_26928:
        /* <DEDUP_REMOVED lines=9> */
[----:B------:R-:W-:Y:S02]  /*1a20*/  CS2R R10, SRZ ;  /* 0x00000000000a7805 */ /* 0x000fe4000001ff00 */
[----:B--2---:R-:W-:-:S04]  /*1a30*/  ISETP.NE.AND P0, PT, R2, RZ, PT ;  /* 0x000000ff0200720c */ /* 0x004fc80003f05270 */
[----:B------:R-:W-:-:S05]  /*1a40*/  FSEL R8, RZ, 1.875, !P0 ;  /* 0x3ff00000ff087808 */ /* 0x000fca0004000000 */
[----:B------:R-:W-:Y:S02]  /*1a50*/  IMAD.MOV.U32 R9, RZ, RZ, R8 ;  /* 0x000000ffff097224 */ /* 0x000fe400078e0008 */
[----:B------:R-:W-:Y:S01]  /*1a60*/  IMAD.MOV.U32 R8, RZ, RZ, RZ ;  /* 0x000000ffff087224 */ /* 0x000fe200078e00ff */
[----:B------:R-:W-:Y:S06]  /*1a70*/  BRA `(.L_x_26933) ;  /* 0x00000008009c7947 */ /* 0x000fec0003800000 */
.L_x_26942:
[----:B------:R2:W5:Y:S01]  /*1a80*/  LDG.E.128 R8, desc[UR36][R2.64] ;  /* 0x0000002402087981 */ /* 0x000562000c1e1d00 */
[----:B------:R-:W-:Y:S05]  /*1a90*/  BRA `(.L_x_26933) ;  /* 0x0000000800947947 */ /* 0x000fea0003800000 */
.L_x_26941:
        /* <DEDUP_REMOVED lines=8> */
[----:B------:R-:W-:Y:S01]  /*1b20*/  CS2R R10, SRZ ;  /* 0x00000000000a7805 */ /* 0x000fe2000001ff00 */
[----:B--2---:R-:W-:-:S05]  /*1b30*/  IMAD.SHL.U32 R0, R0, 0x1000000, RZ ;  /* 0x0100000000007824 */ /* 0x004fca00078e00ff */
[C---:B------:R-:W-:Y:S02]  /*1b40*/  LOP3.LUT R2, R0.reuse, 0x7f000000, RZ, 0xc0, !PT ;  /* 0x7f00000000027812 */ /* 0x040fe400078ec0ff */
[----:B------:R-:W-:Y:S02]  /*1b50*/  LOP3.LUT P0, RZ, R0, 0x7f000000, RZ, 0xc0, !PT ;  /* 0x7f00000000ff7812 */ /* 0x000fe4000780c0ff */
[----:B------:R-:W0:Y:S02]  /*1b60*/  FLO.U32 R3, R2 ;  /* 0x0000000200037300 */ /* 0x000e2400000e0000 */
[----:B0-----:R-:W-:-:S04]  /*1b70*/  IADD3 R3, PT, PT, -R3, RZ, RZ ;  /* 0x000000ff03037210 */ /* 0x001fc80007ffe1ff */
[----:B------:R-:W-:-:S05]  /*1b80*/  VIADDMNMX.U32 R3, R3, R4, 0x4, !PT ;  /* 0x0000000403037446 */ /* 0x000fca0007800004 */
[----:B------:R-:W-:-:S05]  /*1b90*/  VIADD R3, R3, 0xfffffffc ;  /* 0xfffffffc03037836 */ /* 0x000fca0000000000 */
        /* <DEDUP_REMOVED lines=12> */
.L_x_26944:
[----:B------:R-:W2:Y:S01]  /*1c60*/  LDG.E.U8 R3, desc[UR36][R2.64] ;  /* 0x0000002402037981 */ /* 0x000ea2000c1e1100 */
[----:B------:R-:W-:Y:S01]  /*1c70*/  CS2R R10, SRZ ;  /* 0x00000000000a7805 */ /* 0x000fe2000001ff00 */
        /* <DEDUP_REMOVED lines=14> */
.L_x_26943:
[----:B------:R-:W2:Y:S01]  /*1d60*/  LDG.E.U16 R0, desc[UR36][R2.64] ;  /* 0x0000002402007981 */ /* 0x000ea2000c1e1500 */
[----:B------:R-:W-:Y:S01]  /*1d70*/  CS2R R10, SRZ ;  /* 0x00000000000a7805 */ /* 0x000fe2000001ff00 */
[----:B--2---:R-:W-:-:S04]  /*1d80*/  IMAD.U32 R0, R0, 0x10000, RZ ;  /* 0x0001000000007824 */ /* 0x004fc800078e00ff */
[----:B------:R-:W-:-:S04]  /*1d90*/  FMUL.FTZ R0, R0, 1 ;  /* 0x3f80000000007820 */ /* 0x000fc80000410000 */
[----:B------:R2:W3:Y:S02]  /*1da0*/  F2F.F64.F32 R8, R0 ;  /* 0x0000000000087310 */ /* 0x0004e40000201800 */
[----:B--23--:R-:W-:Y:S05]  /*1db0*/  BRA `(.L_x_26933) ;  /* 0x0000000400cc7947 */ /* 0x00cfea0003800000 */
.L_x_26940:
        /* <DEDUP_REMOVED lines=9> */
[----:B------:R-:W-:Y:S01]  /*1e50*/  CS2R R10, SRZ ;  /* 0x00000000000a7805 */ /* 0x000fe2000001ff00 */
[----:B--2---:R2:W3:Y:S02]  /*1e60*/  I2F.F64.U16 R8, R2 ;  /* 0x0000000200087312 */ /* 0x0044e40000101800 */
[----:B--23--:R-:W-:Y:S05]  /*1e70*/  BRA `(.L_x_26933) ;  /* 0x00000004009c7947 */ /* 0x00cfea0003800000 */
.L_x_26947:
[----:B------:R-:W2:Y:S01]  /*1e80*/  LDG.E.U8 R3, desc[UR36][R2.64] ;  /* 0x0000002402037981 */ /* 0x000ea2000c1e1100 */
[----:B------:R-:W-:Y:S02]  /*1e90*/  CS2R R10, SRZ ;  /* 0x00000000000a7805 */ /* 0x000fe4000001ff00 */
        /* <DEDUP_REMOVED lines=20> */
.L_x_26949:
[----:B------:R-:W-:Y:S05]  /*1fe0*/  BSYNC.RECONVERGENT B0 ;  /* 0x0000000000007941 */ /* 0x000fea0003800200 */
.L_x_26948:
[----:B------:R-:W-:Y:S01]  /*1ff0*/  IMAD.SHL.U32 R0, R0, 0x100000, RZ ;  /* 0x0010000000007824 */ /* 0x000fe200078e00ff */
[----:B------:R-:W-:-:S04]  /*2000*/  LEA R2, R2, 0x3b800000, 0x17 ;  /* 0x3b80000002027811 */ /* 0x000fc800078eb8ff */
[----:B------:R-:W-:-:S05]  /*2010*/  LOP3.LUT R0, R2, R0, R5, 0xfe, !PT ;  /* 0x0000000002007212 */ /* 0x000fca00078efe05 */
[----:B------:R-:W-:-:S04]  /*2020*/  FMUL.FTZ R0, R0, 1 ;  /* 0x3f80000000007820 */ /* 0x000fc80000410000 */
[----:B------:R2:W3:Y:S02]  /*2030*/  F2F.F64.F32 R8, R0 ;  /* 0x0000000000087310 */ /* 0x0004e40000201800 */
[----:B--23--:R-:W-:Y:S05]  /*2040*/  BRA `(.L_x_26933) ;  /* 0x0000000400287947 */ /* 0x00cfea0003800000 */
.L_x_26946:
        /* <DEDUP_REMOVED lines=22> */
.L_x_26951:
[----:B------:R-:W-:Y:S05]  /*21b0*/  BSYNC.RECONVERGENT B0 ;  /* 0x0000000000007941 */ /* 0x000fea0003800200 */
.L_x_26950:
[----:B------:R-:W-:Y:S01]  /*21c0*/  IMAD.SHL.U32 R0, R0, 0x200000, RZ ;  /* 0x0020000000007824 */ /* 0x000fe200078e00ff */
[----:B------:R-:W-:-:S04]  /*21d0*/  LEA R2, R2, 0x37800000, 0x17 ;  /* 0x3780000002027811 */ /* 0x000fc800078eb8ff */
[----:B------:R-:W-:-:S05]  /*21e0*/  LOP3.LUT R0, R2, R0, R5, 0xfe, !PT ;  /* 0x0000000002007212 */ /* 0x000fca00078efe05 */
[----:B------:R-:W-:-:S04]  /*21f0*/  FMUL.FTZ R0, R0, 1 ;  /* 0x3f80000000007820 */ /* 0x000fc80000410000 */
[----:B------:R2:W3:Y:S02]  /*2200*/  F2F.F64.F32 R8, R0 ;  /* 0x0000000000087310 */ /* 0x0004e40000201800 */
[----:B--23--:R-:W-:Y:S05]  /*2210*/  BRA `(.L_x_26933) ;  /* 0x0000000000b47947 */ /* 0x00cfea0003800000 */
.L_x_26945:
[----:B------:R-:W-:-:S09]  /*2220*/  UISETP.NE.AND UP0, UPT, UR4, 0x1c, UPT ;  /* 0x0000001c0400788c */ /* 0x000fd2000bf05270 */
[----:B------:R-:W-:Y:S05]  /*2230*/  BRA.U !UP0, `(.L_x_26952) ;  /* 0x0000000108a07547 */ /* 0x000fea000b800000 */
[----:B------:R-:W-:-:S09]  /*2240*/  UISETP.NE.AND UP0, UPT, UR4, 0x1d, UPT ;  /* 0x0000001d0400788c */ /* 0x000fd2000bf05270 */
[----:B------:R-:W-:Y:S05]  /*2250*/  BRA.U !UP0, `(.L_x_26953) ;  /* 0x0000000108887547 */ /* 0x000fea000b800000 */
[----:B------:R-:W-:-:S09]  /*2260*/  UISETP.NE.AND UP0, UPT, UR4, 0x2c, UPT ;  /* 0x0000002c0400788c */ /* 0x000fd2000bf05270 */
[----:B------:R-:W-:Y:S05]  /*2270*/  BRA.U !UP0, `(.L_x_26954) ;  /* 0x00000001084c7547 */ /* 0x000fea000b800000 */
.L_x_26932:
        /* <DEDUP_REMOVED lines=12> */
[----:B----4-:R-:W-:Y:S02]  /*2340*/  IMAD.U32 R10, RZ, RZ, UR8 ;  /* 0x00000008ff0a7e24 */ /* 0x010fe4000f8e00ff */
[----:B-1----:R-:W-:-:S07]  /*2350*/  IMAD.U32 R11, RZ, RZ, UR9 ;  /* 0x00000009ff0b7e24 */ /* 0x002fce000f8e00ff */
[----:B------:R-:W-:-:S07]  /*2360*/  LEPC R20, `(.L_x_26955) ;  /* 0x000000001014794e */ /* 0x000fce0000000000 */
[----:B--2---:R-:W-:Y:S05]  /*2370*/  CALL.ABS.NOINC R2 ;  /* 0x0000000002007343 */ /* 0x004fea0003c00000 */
.L_x_26955:
[----:B------:R-:W-:Y:S02]  /*2380*/  CS2R R8, SRZ ;  /* 0x0000000000087805 */ /* 0x000fe4000001ff00 */
[----:B------:R-:W-:Y:S01]  /*2390*/  CS2R R10, SRZ ;  /* 0x00000000000a7805 */ /* 0x000fe2000001ff00 */
[----:B------:R-:W-:Y:S06]  /*23a0*/  BRA `(.L_x_26933) ;  /* 0x0000000000507947 */ /* 0x000fec0003800000 */
.L_x_26954:
[----:B------:R-:W2:Y:S01]  /*23b0*/  LDG.E.U8 R0, desc[UR36][R2.64] ;  /* 0x0000002402007981 */ /* 0x000ea2000c1e1100 */
[----:B------:R-:W-:Y:S01]  /*23c0*/  CS2R R10, SRZ ;  /* 0x00000000000a7805 */ /* 0x000fe2000001ff00 */
        /* <DEDUP_REMOVED lines=9> */
[----:B------:R2:W3:Y:S02]  /*2460*/  @P0 F2F.F64.F32 R8, R0 ;  /* 0x0000000000080310 */ /* 0x0004e40000201800 */
[----:B--23--:R-:W-:Y:S05]  /*2470*/  BRA `(.L_x_26933) ;  /* 0x00000000001c7947 */ /* 0x00cfea0003800000 */
.L_x_26953:
[----:B------:R-:W2:Y:S01]  /*2480*/  LDG.E.64 R8, desc[UR36][R2.64] ;  /* 0x0000002402087981 */ /* 0x000ea2000c1e1b00 */
[----:B------:R-:W-:Y:S01]  /*2490*/  CS2R R10, SRZ ;  /* 0x00000000000a7805 */ /* 0x000fe2000001ff00 */
[----:B--2---:R-:W2:Y:S02]  /*24a0*/  I2F.F64.U64 R8, R8 ;  /* 0x0000000800087312 */ /* 0x004ea40000301800 */
[----:B--2---:R-:W-:Y:S05]  /*24b0*/  BRA `(.L_x_26933) ;  /* 0x00000000000c7947 */ /* 0x004fea0003800000 */
.L_x_26952:
[----:B------:R-:W2:Y:S01]  /*24c0*/  LDG.E R2, desc[UR36][R2.64] ;  /* 0x0000002402027981 */ /* 0x000ea2000c1e1900 */
[----:B------:R-:W-:Y:S01]  /*24d0*/  CS2R R10, SRZ ;  /* 0x00000000000a7805 */ /* 0x000fe2000001ff00 */
[----:B--2---:R0:W1:Y:S06]  /*24e0*/  I2F.F64.U32 R8, R2 ;  /* 0x0000000200087312 */ /* 0x00406c0000201800 */
.L_x_26933:
[----:B------:R-:W-:Y:S05]  /*24f0*/  BSYNC.RECONVERGENT B7 ;  /* 0x0000000000077941 */ /* 0x000fea0003800200 */
.L_x_26927:
[----:B-----5:R-:W-:Y:S01]  /*2500*/  DSETP.NAN.AND P0, PT, R10, R10, PT ;  /* 0x0000000a0a00722a */ /* 0x020fe20003f08000 */
[----:B------:R-:W-:-:S15]  /*2510*/  BSSY.RECONVERGENT B1, `(.L_x_26956) ;  /* 0x0001135000017945 */ /* 0x000fde0003800200 */
[----:B------:R-:W-:-:S15]  /*2520*/  NOP ;  /* 0x0000000000007918 */ /* 0x000fde0000000000 */
[----:B------:R-:W-:-:S15]  /*2530*/  NOP ;  /* 0x0000000000007918 */ /* 0x000fde0000000000 */
[----:B------:R-:W-:-:S15]  /*2540*/  NOP ;  /* 0x0000000000007918 */ /* 0x000fde0000000000 */
[----:B------:R-:W-:-:S03]  /*2550*/  NOP ;  /* 0x0000000000007918 */ /* 0x000fc60000000000 */
[----:B-1----:R-:W1:Y:S02]  /*2560*/  DSETP.NUM.AND P1, PT, R8, R8, PT ;  /* 0x000000080800722a */ /* 0x002e640003f27000 */
[----:B-1----:R-:W-:Y:S05]  /*2570*/  @!P0 BRA P1, `(.L_x_26957) ;  /* 0x0000001c00c48947 */ /* 0x002fea0000800000 */
[----:B------:R-:W1:Y:S01]  /*2580*/  DSETP.GEU.AND P0, PT, |R10|, 1.4916681462400413487e-154, PT ;  /* 0x200000000a00742a */ /* 0x000e620003f0e200 */
[----:B------:R-:W-:-:S15]  /*2590*/  BSSY.RECONVERGENT B0, `(.L_x_26958) ;  /* 0x00000e7000007945 */ /* 0x000fde0003800200 */
[----:B------:R-:W-:-:S15]  /*25a0*/  NOP ;  /* 0x0000000000007918 */ /* 0x000fde0000000000 */
[----:B------:R-:W-:-:S15]  /*25b0*/  NOP ;  /* 0x0000000000007918 */ /* 0x000fde0000000000 */
[----:B------:R-:W-:-:S15]  /*25c0*/  NOP ;  /* 0x0000000000007918 */ /* 0x000fde0000000000 */
[----:B------:R-:W-:-:S03]  /*25d0*/  NOP ;  /* 0x0000000000007918 */ /* 0x000fc60000000000 */
[----:B-1----:R-:W1:-:S15]  /*25e0*/  DSETP.GEU.OR P0, PT, |R8|, 1.4916681462400413487e-154, P0 ;  /* 0x200000000800742a */ /* 0x002e5e000070e600 */
[----:B------:R-:W-:-:S15]  /*25f0*/  NOP ;  /* 0x0000000000007918 */ /* 0x000fde0000000000 */
[----:B------:R-:W-:-:S15]  /*2600*/  NOP ;  /* 0x0000000000007918 */ /* 0x000fde0000000000 */
[----:B------:R-:W-:-:S15]  /*2610*/  NOP ;  /* 0x0000000000007918 */ /* 0x000fde0000000000 */
[----:B------:R-:W-:-:S04]  /*2620*/  NOP ;  /* 0x0000000000007918 */ /* 0x000fc80000000000 */
[----:B-1----:R-:W1:-:S15]  /*2630*/  @!P0 DMUL R4, R10, 4 ;  /* 0x401000000a048828 */ /* 0x002e5e0000000000 */
[----:B------:R-:W-:-:S15]  /*2640*/  NOP ;  /* 0x0000000000007918 */ /* 0x000fde0000000000 */
[----:B------:R-:W-:-:S15]  /*2650*/  NOP ;  /* 0x0000000000007918 */ /* 0x000fde0000000000 */
[----:B------:R-:W-:-:S15]  /*2660*/  NOP ;  /* 0x0000000000007918 */ /* 0x000fde0000000000 */
[----:B------:R-:W-:-:S04]  /*2670*/  NOP ;  /* 0x0000000000007918 */ /* 0x000fc80000000000 */
[----:B0-23--:R-:W-:-:S15]  /*2680*/  @!P0 DMUL R2, R8, 4 ;  /* 0x4010000008028828 */ /* 0x00dfde0000000000 */
[----:B------:R-:W-:-:S15]  /*2690*/  NOP ;  /* 0x0000000000007918 */ /* 0x000fde0000000000 */
[----:B------:R-:W-:-:S15]  /*26a0*/  NOP ;  /* 0x0000000000007918 */ /* 0x000fde0000000000 */
[----:B------:R-:W-:-:S15]  /*26b0*/  NOP ;  /* 0x0000000000007918 */ /* 0x000fde0000000000 */
[----:B------:R-:W-:-:S04]  /*26c0*/  NOP ;  /* 0x0000000000007918 */ /* 0x000fc80000000000 */
[----:B-1----:R-:W0:-:S15]  /*26d0*/  @!P0 DMUL R4, R4, R4 ;  /* 0x0000000404048228 */ /* 0x002e1e0000000000 */
[----:B------:R-:W-:-:S15]  /*26e0*/  NOP ;  /* 0x0000000000007918 */ /* 0x000fde0000000000 */
[----:B------:R-:W-:-:S15]  /*26f0*/  NOP ;  /* 0x0000000000007918 */ /* 0x000fde0000000000 */
[----:B------:R-:W-:-:S15]  /*2700*/  NOP ;  /* 0x0000000000007918 */ /* 0x000fde0000000000 */
[----:B------:R-:W-:-:S04]  /*2710*/  NOP ;  /* 0x0000000000007918 */ /* 0x000fc80000000000 */
[----:B0-----:R-:W0:-:S15]  /*2720*/  @!P0 DFMA R4, R2, R2, R4 ;  /* 0x000000020204822b */ /* 0x001e1e0000000004 */
[----:B------:R-:W-:-:S15]  /*2730*/  NOP ;  /* 0x0000000000007918 */ /* 0x000fde0000000000 */
[----:B------:R-:W-:-:S15]  /*2740*/  NOP ;  /* 0x0000000000007918 */ /* 0x000fde0000000000 */
[----:B------:R-:W-:-:S15]  /*2750*/  NOP ;  /* 0x0000000000007918 */ /* 0x000fde0000000000 */
[----:B------:R-:W-:-:S04]  /*2760*/  NOP ;  /* 0x0000000000007918 */ /* 0x000fc80000000000 */
[----:B------:R-:W1:-:S15]  /*2770*/  @P0 DMUL R6, R10, R10 ;  /* 0x0000000a0a060228 */ /* 0x000e5e0000000000 */
[----:B------:R-:W-:-:S15]  /*2780*/  NOP ;  /* 0x0000000000007918 */ /* 0x000fde0000000000 */
[----:B------:R-:W-:-:S15]  /*2790*/  NOP ;  /* 0x0000000000007918 */ /* 0x000fde0000000000 */
[----:B------:R-:W-:-:S15]  /*27a0*/  NOP ;  /* 0x0000000000007918 */ /* 0x000fde0000000000 */
[----:B------:R-:W-:-:S04]  /*27b0*/  NOP ;  /* 0x0000000000007918 */ /* 0x000fc80000000000 */
[----:B0-----:R-:W-:-:S15]  /*27c0*/  @!P0 DMUL R4, R4, 0.0625 ;  /* 0x3fb0000004048828 */ /* 0x001fde0000000000 */
[----:B------:R-:W-:-:S15]  /*27d0*/  NOP ;  /* 0x0000000000007918 */ /* 0x000fde0000000000 */
[----:B------:R-:W-:-:S15]  /*27e0*/  NOP ;  /* 0x0000000000007918 */ /* 0x000fde0000000000 */
[----:B------:R-:W-:-:S15]  /*27f0*/  NOP ;  /* 0x0000000000007918 */ /* 0x000fde0000000000 */
[----:B------:R-:W-:-:S04]  /*2800*/  NOP ;  /* 0x0000000000007918 */ /* 0x000fc80000000000 */
[----:B-1----:R-:W0:Y:S02]  /*2810*/  @P0 DFMA R4, R8, R8, R6 ;  /* 0x000000080804022b */ /* 0x002e240000000006 */
[----:B0-----:R-:W-:Y:S01]  /*2820*/  ISETP.GT.AND P0, PT, R5, 0xfffff, PT ;  /* 0x000fffff0500780c */ /* 0x001fe20003f04270 */
[----:B------:R-:W-:Y:S02]  /*2830*/  IMAD.MOV.U32 R0, RZ, RZ, R5 ;  /* 0x000000ffff007224 */ /* 0x000fe400078e0005 */
[----:B------:R-:W-:Y:S02]  /*2840*/  IMAD.MOV.U32 R2, RZ, RZ, R4 ;  /* 0x000000ffff027224 */ /* 0x000fe400078e0004 */
[----:B------:R-:W-:-:S08]  /*2850*/  IMAD.MOV.U32 R6, RZ, RZ, -0x3ff ;  /* 0xfffffc01ff067424 */ /* 0x000fd000078e00ff */
[----:B------:R-:W-:-:S15]  /*2860*/  @!P0 IMAD.MOV.U32 R6, RZ, RZ, -0x435 ;  /* 0xfffffbcbff068424 */ /* 0x000fde00078e00ff */
[----:B------:R-:W-:-:S15]  /*2870*/  NOP ;  /* 0x0000000000007918 */ /* 0x000fde0000000000 */
[----:B------:R-:W-:-:S15]  /*2880*/  NOP ;  /* 0x0000000000007918 */ /* 0x000fde0000000000 */
[----:B------:R-:W-:-:S04]  /*2890*/  NOP ;  /* 0x0000000000007918 */ /* 0x000fc80000000000 */
[----:B------:R-:W0:Y:S02]  /*28a0*/  @!P0 DMUL R4, R4, 1.80143985094819840000e+16 ;  /* 0x4350000004048828 */ /* 0x000e240000000000 */
[----:B0-----:R-:W-:Y:S02]  /*28b0*/  @!P0 IMAD.MOV.U32 R0, RZ, RZ, R5 ;  /* 0x000000ffff008224 */ /* 0x001fe400078e0005 */
[----:B------:R-:W-:Y:S02]  /*28c0*/  @!P0 IMAD.MOV.U32 R2, RZ, RZ, R4 ;  /* 0x000000ffff028224 */ /* 0x000fe400078e0004 */
[----:B------:R-:W-:-:S05]  /*28d0*/  VIADD R3, R0, 0xffffffff ;  /* 0xffffffff00037836 */ /* 0x000fca0000000000 */
[----:B------:R-:W-:-:S13]  /*28e0*/  ISETP.GT.U32.AND P1, PT, R3, 0x7feffffe, PT ;  /* 0x7feffffe0300780c */ /* 0x000fda0003f24070 */
[----:B------:R-:W-:Y:S05]  /*28f0*/  @P1 BRA `(.L_x_26959) ;  /* 0x0000000800a81947 */ /* 0x000fea0003800000 */
[C---:B------:R-:W-:Y:S01]  /*2900*/  LOP3.LUT R3, R0.reuse, 0xfffff, RZ, 0xc0, !PT ;  /* 0x000fffff00037812 */ /* 0x040fe200078ec0ff */
[----:B------:R-:W-:Y:S01]  /*2910*/  IMAD.MOV.U32 R7, RZ, RZ, 0x43300000 ;  /* 0x43300000ff077424 */ /* 0x000fe200078e00ff */
[----:B------:R-:W-:Y:S01]  /*2920*/  LEA.HI R6, R0, R6, RZ, 0xc ;  /* 0x0000000600067211 */ /* 0x000fe200078f60ff */
[----:B------:R-:W-:Y:S01]  /*2930*/  UMOV UR4, 0x80000000 ;  /* 0x8000000000047882 */ /* 0x000fe20000000000 */
[----:B------:R-:W-:Y:S01]  /*2940*/  LOP3.LUT R3, R3, 0x3ff00000, RZ, 0xfc, !PT ;  /* 0x3ff0000003037812 */ /* 0x000fe200078efcff */
[----:B------:R-:W-:-:S03]  /*2950*/  UMOV UR5, 0x43300000 ;  /* 0x4330000000057882 */ /* 0x000fc60000000000 */
[----:B------:R-:W-:-:S13]  /*2960*/  ISETP.GE.U32.AND P0, PT, R3, 0x3ff6a09f, PT ;  /* 0x3ff6a09f0300780c */ /* 0x000fda0003f06070 */
[----:B------:R-:W-:Y:S01]  /*2970*/  @P0 IADD3 R4, PT, PT, R3, -0x100000, RZ ;  /* 0xfff0000003040810 */ /* 0x000fe20007ffe0ff */
[----:B------:R-:W-:-:S04]  /*2980*/  @P0 VIADD R6, R6, 0x1 ;  /* 0x0000000106060836 */ /* 0x000fc80000000000 */
[----:B------:R-:W-:Y:S01]  /*2990*/  @P0 IMAD.MOV.U32 R3, RZ, RZ, R4 ;  /* 0x000000ffff030224 */ /* 0x000fe200078e0004 */
[----:B------:R-:W-:-:S05]  /*29a0*/  LOP3.LUT R6, R6, 0x80000000, RZ, 0x3c, !PT ;  /* 0x8000000006067812 */ /* 0x000fca00078e3cff */
[----:B------:R-:W-:-:S15]  /*29b0*/  DADD R4, R2, -1 ;  /* 0xbff0000002047429 */ /* 0x000fde0000000000 */
[----:B------:R-:W-:-:S15]  /*29c0*/  NOP ;  /* 0x0000000000007918 */ /* 0x000fde0000000000 */
[----:B------:R-:W-:-:S15]  /*29d0*/  NOP ;  /* 0x0000000000007918 */ /* 0x000fde0000000000 */
[----:B------:R-:W-:-:S15]  /*29e0*/  NOP ;  /* 0x0000000000007918 */ /* 0x000fde0000000000 */
[----:B------:R-:W-:-:S04]  /*29f0*/  NOP ;  /* 0x0000000000007918 */ /* 0x000fc80000000000 */
[----:B------:R-:W0:-:S15]  /*2a00*/  DADD R2, R2, 1 ;  /* 0x3ff0000002027429 */ /* 0x000e1e0000000000 */
[----:B------:R-:W-:-:S15]  /*2a10*/  NOP ;  /* 0x0000000000007918 */ /* 0x000fde0000000000 */
[----:B------:R-:W-:-:S15]  /*2a20*/  NOP ;  /* 0x0000000000007918 */ /* 0x000fde0000000000 */
[----:B------:R-:W-:-:S15]  /*2a30*/  NOP ;  /* 0x0000000000007918 */ /* 0x000fde0000000000 */
[----:B------:R-:W-:-:S04]  /*2a40*/  NOP ;  /* 0x0000000000007918 */ /* 0x000fc80000000000 */
[----:B------:R0:W-:Y:S01]  /*2a50*/  DADD R20, R6, -UR4 ;  /* 0x8000000406147e29 */ /* 0x0001e20008000000 */
[----:B------:R-:W-:Y:S01]  /*2a60*/  UMOV UR4, 0xfefa39ef ;  /* 0xfefa39ef00047882 */ /* 0x000fe20000000000 */
[----:B0-----:R-:W0:Y:S01]  /*2a70*/  MUFU.RCP64H R7, R3 ;  /* 0x0000000300077308 */ /* 0x001e220000001800 */
[----:B------:R-:W-:Y:S01]  /*2a80*/  IMAD.MOV.U32 R6, RZ, RZ, RZ ;  /* 0x000000ffff067224 */ /* 0x000fe200078e00ff */
[----:B------:R-:W-:-:S15]  /*2a90*/  UMOV UR5, 0x3fe62e42 ;  /* 0x3fe62e4200057882 */ /* 0x000fde0000000000 */
[----:B------:R-:W-:-:S15]  /*2aa0*/  NOP ;  /* 0x0000000000007918 */ /* 0x000fde0000000000 */
[----:B------:R-:W-:-:S15]  /*2ab0*/  NOP ;  /* 0x0000000000007918 */ /* 0x000fde0000000000 */
[----:B------:R-:W-:-:S15]  /*2ac0*/  NOP ;  /* 0x0000000000007918 */ /* 0x000fde0000000000 */
        /* <DEDUP_REMOVED lines=31> */
[----:B0-----:R-:W-:Y:S02]  /*2cc0*/  IMAD.MOV.U32 R14, RZ, RZ, -0x748574fc ;  /* 0x8b7a8b04ff0e7424 */ /* 0x001fe400078e00ff */
[----:B------:R-:W-:-:S15]  /*2cd0*/  IMAD.MOV.U32 R15, RZ, RZ, 0x3ed0ee25 ;  /* 0x3ed0ee25ff0f7424 */ /* 0x000fde00078e00ff */
[----:B------:R-:W-:-:S15]  /*2ce0*/  NOP ;  /* 0x0000000000007918 */ /* 0x000fde0000000000 */
[----:B------:R-:W-:-:S15]  /*2cf0*/  NOP ;  /* 0x0000000000007918 */ /* 0x000fde0000000000 */
[----:B------:R-:W-:-:S15]  /*2d00*/  NOP ;  /* 0x0000000000007918 */ /* 0x000fde0000000000 */
[----:B------:R-:W-:Y:S01]  /*2d10*/  DFMA R32, R20, UR4, R6 ;  /* 0x0000000414207c2b */ /* 0x000fe20008000006 */
        /* <DEDUP_REMOVED lines=18> */
[----:B------:R-:W-:Y:S01]  /*2e40*/  DFMA R22, R20, -UR4, R32 ;  /* 0x8000000414167c2b */ /* 0x000fe20008000020 */
        /* <DEDUP_REMOVED lines=41> */
[----:B------:R-:W1:-:S15]  /*30e0*/  DFMA R18, R4, -R6, R18 ;  /* 0x800000060412722b */ /* 0x000e5e0000000012 */
[----:B------:R-:W-:-:S15]  /*30f0*/  NOP ;  /* 0x0000000000007918 */ /* 0x000fde0000000000 */
[----:B------:R-:W-:-:S15]  /*3100*/  NOP ;  /* 0x0000000000007918 */ /* 0x000fde0000000000 */
[----:B------:R-:W-:-:S15]  /*3110*/  NOP ;  /* 0x0000000000007918 */ /* 0x000fde0000000000 */
[----:B------:R-:W-:-:S04]  /*3120*/  NOP ;  /* 0x0000000000007918 */ /* 0x000fc80000000000 */
[----:B0-----:R-:W0:Y:S01]  /*3130*/  DFMA R14, R12, R14, UR4 ;  /* 0x000000040c0e7e2b */ /* 0x001e22000800000e */
[----:B------:R-:W-:Y:S01]  /*3140*/  UMOV UR4, 0x3b39803f ;  /* 0x3b39803f00047882 */ /* 0x000fe20000000000 */
[----:B------:R-:W-:-:S15]  /*3150*/  UMOV UR5, 0x3c7abc9e ;  /* 0x3c7abc9e00057882 */ /* 0x000fde0000000000 */
[----:B------:R-:W-:-:S15]  /*3160*/  NOP ;  /* 0x0000000000007918 */ /* 0x000fde0000000000 */
[----:B------:R-:W-:-:S15]  /*3170*/  NOP ;  /* 0x0000000000007918 */ /* 0x000fde0000000000 */
[----:B------:R-:W-:-:S15]  /*3180*/  NOP ;  /* 0x0000000000007918 */ /* 0x000fde0000000000 */
[----:B------:R-:W-:-:S02]  /*3190*/  NOP ;  /* 0x0000000000007918 */ /* 0x000fc40000000000 */
[----:B-1----:R-:W-:-:S15]  /*31a0*/  DMUL R18, R2, R18 ;  /* 0x0000001202127228 */ /* 0x002fde0000000000 */
        /* <DEDUP_REMOVED lines=9> */
[----:B------:R-:W-:-:S15]  /*3240*/  DADD R22, -R6, R22 ;  /* 0x0000000006167229 */ /* 0x000fde0000000116 */
        /* <DEDUP_REMOVED lines=19> */
[----:B0-----:R0:W1:Y:S02]  /*3380*/  DADD R32, R32, R14 ;  /* 0x0000000020207229 */ /* 0x001064000000000e */
[----:B01----:R-:W-:Y:S05]  /*3390*/  BRA `(.L_x_26960) ;  /* 0x0000000000187947 */ /* 0x003fea0003800000 */
.L_x_26959:
[----:B------:R-:W-:Y:S01]  /*33a0*/  IMAD.MOV.U32 R2, RZ, RZ, 0x0 ;  /* 0x00000000ff027424 */ /* 0x000fe200078e00ff */
[----:B------:R-:W-:Y:S01]  /*33b0*/  LOP3.LUT P0, RZ, R5, 0x7fffffff, RZ, 0xc0, !PT ;  /* 0x7fffffff05ff7812 */ /* 0x000fe2000780c0ff */
[----:B------:R-:W-:-:S06]  /*33c0*/  IMAD.MOV.U32 R3, RZ, RZ, 0x7ff00000 ;  /* 0x7ff00000ff037424 */ /* 0x000fcc00078e00ff */
[----:B------:R-:W0:Y:S02]  /*33d0*/  DFMA R4, R4, R2, +INF ;  /* 0x7ff000000404742b */ /* 0x000e240000000002 */
[----:B0-----:R-:W-:Y:S02]  /*33e0*/  FSEL R32, R4, RZ, P0 ;  /* 0x000000ff04207208 */ /* 0x001fe40000000000 */
[----:B------:R-:W-:-:S07]  /*33f0*/  FSEL R33, R5, -QNAN , P0 ;  /* 0xfff0000005217808 */ /* 0x000fce0000000000 */
.L_x_26960:
[----:B------:R-:W-:Y:S05]  /*3400*/  BSYNC.RECONVERGENT B0 ;  /* 0x0000000000007941 */ /* 0x000fea0003800200 */
.L_x_26958:
[----:B------:R-:W-:Y:S01]  /*3410*/  DSETP.GT.AND P1, PT, |R10|, |R8|, PT ;  /* 0x400000080a00722a */ /* 0x000fe20003f24200 */
[----:B------:R-:W-:Y:S01]  /*3420*/  IMAD.MOV.U32 R2, RZ, RZ, 0x1 ;  /* 0x00000001ff027424 */ /* 0x000fe200078e00ff */
[----:B------:R-:W-:-:S15]  /*3430*/  BSSY.RECONVERGENT B2, `(.L_x_26961) ;  /* 0x0000043000027945 */ /* 0x000fde0003800200 */
[----:B------:R-:W-:-:S15]  /*3440*/  NOP ;  /* 0x0000000000007918 */ /* 0x000fde0000000000 */
[----:B------:R-:W-:-:S15]  /*3450*/  NOP ;  /* 0x0000000000007918 */ /* 0x000fde0000000000 */
[----:B------:R-:W-:-:S15]  /*3460*/  NOP ;  /* 0x0000000000007918 */ /* 0x000fde0000000000 */
[----:B------:R-:W-:-:S02]  /*3470*/  NOP ;  /* 0x0000000000007918 */ /* 0x000fc40000000000 */
[----:B------:R-:W-:-:S15]  /*3480*/  DADD R12, -RZ, |R10| ;  /* 0x00000000ff0c7229 */ /* 0x000fde000000050a */
[----:B------:R-:W-:-:S15]  /*3490*/  NOP ;  /* 0x0000000000007918 */ /* 0x000fde0000000000 */
[----:B------:R-:W-:-:S15]  /*34a0*/  NOP ;  /* 0x0000000000007918 */ /* 0x000fde0000000000 */
[----:B------:R-:W-:-:S15]  /*34b0*/  NOP ;  /* 0x0000000000007918 */ /* 0x000fde0000000000 */
[----:B------:R-:W-:-:S04]  /*34c0*/  NOP ;  /* 0x0000000000007918 */ /* 0x000fc80000000000 */
[----:B------:R-:W0:Y:S02]  /*34d0*/  DADD R14, -RZ, |R8| ;  /* 0x00000000ff0e7229 */ /* 0x000e240000000508 */
[----:B0-----:R-:W-:Y:S02]  /*34e0*/  FSEL R7, R13, R15, P1 ;  /* 0x0000000f0d077208 */ /* 0x001fe40000800000 */
[----:B------:R-:W-:Y:S02]  /*34f0*/  FSEL R6, R12, R14, P1 ;  /* 0x0000000e0c067208 */ /* 0x000fe40000800000 */
[----:B------:R-:W0:Y:S01]  /*3500*/  MUFU.RCP64H R3, R7 ;  /* 0x0000000700037308 */ /* 0x000e220000001800 */
[----:B------:R-:W-:Y:S02]  /*3510*/  FSEL R14, R14, R12, P1 ;  /* 0x0000000c0e0e7208 */ /* 0x000fe40000800000 */
[----:B------:R-:W-:-:S04]  /*3520*/  FSEL R15, R15, R13, P1 ;  /* 0x0000000d0f0f7208 */ /* 0x000fc80000800000 */
[----:B------:R-:W-:-:S15]  /*3530*/  FSETP.GEU.AND P2, PT, |R15|, 6.5827683646048100446e-37, PT ;  /* 0x036000000f00780b */ /* 0x000fde0003f4e200 */
[----:B------:R-:W-:-:S15]  /*3540*/  NOP ;  /* 0x0000000000007918 */ /* 0x000fde0000000000 */
[----:B------:R-:W-:-:S15]  /*3550*/  NOP ;  /* 0x0000000000007918 */ /* 0x000fde0000000000 */
[----:B------:R-:W-:-:S06]  /*3560*/  NOP ;  /* 0x0000000000007918 */ /* 0x000fcc0000000000 */
        /* <DEDUP_REMOVED lines=30> */
[----:B0-----:R-:W0:-:S15]  /*3750*/  DFMA R12, -R6, R4, R14 ;  /* 0x00000004060c722b */ /* 0x001e1e000000010e */
[----:B------:R-:W-:-:S15]  /*3760*/  NOP ;  /* 0x0000000000007918 */ /* 0x000fde0000000000 */
[----:B------:R-:W-:-:S15]  /*3770*/  NOP ;  /* 0x0000000000007918 */ /* 0x000fde0000000000 */
[----:B------:R-:W-:-:S15]  /*3780*/  NOP ;  /* 0x0000000000007918 */ /* 0x000fde0000000000 */
[----:B------:R-:W-:-:S04]  /*3790*/  NOP ;  /* 0x0000000000007918 */ /* 0x000fc80000000000 */
[----:B0-----:R-:W0:Y:S02]  /*37a0*/  DFMA R2, R2, R12, R4 ;  /* 0x0000000c0202722b */ /* 0x001e240000000004 */
[----:B0-----:R-:W-:-:S05]  /*37b0*/  FFMA R0, RZ, R7, R3 ;  /* 0x00000007ff007223 */ /* 0x001fca0000000003 */
[----:B------:R-:W-:-:S13]  /*37c0*/  FSETP.GT.AND P0, PT, |R0|, 1.469367938527859385e-39, PT ;  /* 0x001000000000780b */ /* 0x000fda0003f04200 */
[----:B------:R-:W-:Y:S05]  /*37d0*/  @P0 BRA P2, `(.L_x_26962) ;  /* 0x0000000000200947 */ /* 0x000fea0001000000 */
[----:B------:R-:W-:Y:S01]  /*37e0*/  IMAD.MOV.U32 R20, RZ, RZ, R14 ;  /* 0x000000ffff147224 */ /* 0x000fe200078e000e */
[----:B------:R-:W-:Y:S01]  /*37f0*/  MOV R0, 0x3840 ;  /* 0x0000384000007802 */ /* 0x000fe20000000f00 */
[----:B------:R-:W-:Y:S02]  /*3800*/  IMAD.MOV.U32 R21, RZ, RZ, R15 ;  /* 0x000000ffff157224 */ /* 0x000fe400078e000f */
[----:B------:R-:W-:Y:S02]  /*3810*/  IMAD.MOV.U32 R4, RZ, RZ, R6 ;  /* 0x000000ffff047224 */ /* 0x000fe400078e0006 */
[----:B------:R-:W-:-:S07]  /*3820*/  IMAD.MOV.U32 R5, RZ, RZ, R7 ;  /* 0x000000ffff057224 */ /* 0x000fce00078e0007 */
[----:B------:R-:W-:Y:S05]  /*3830*/  CALL.REL.NOINC `($__internal_60_$__cuda_sm20_div_rn_f64_full) ;  /* 0x0000061c00ac7944 */ /* 0x000fea0003c00000 */
[----:B------:R-:W-:Y:S02]  /*3840*/  IMAD.MOV.U32 R2, RZ, RZ, R4 ;  /* 0x000000ffff027224 */ /* 0x000fe400078e0004 */
[----:B------:R-:W-:-:S07]  /*3850*/  IMAD.MOV.U32 R3, RZ, RZ, R5 ;  /* 0x000000ffff037224 */ /* 0x000fce00078e0005 */
.L_x_26962:
[----:B------:R-:W-:Y:S05]  /*3860*/  BSYNC.RECONVERGENT B2 ;  /* 0x0000000000027941 */ /* 0x000fea0003800200 */
.L_x_26961:
[----:B------:R0:W1:Y:S01]  /*3870*/  DSETP.NEU.AND P3, PT, R6, RZ, PT ;  /* 0x000000ff0600722a */ /* 0x0000620003f6d000 */
[----:B------:R-:W-:Y:S01]  /*3880*/  UMOV UR4, 0x2a25ff7e ;  /* 0x2a25ff7e00047882 */ /* 0x000fe20000000000 */
[----:B0-----:R-:W-:Y:S01]  /*3890*/  IMAD.MOV.U32 R6, RZ, RZ, -0x2449a4b7 ;  /* 0xdbb65b49ff067424 */ /* 0x001fe200078e00ff */
[----:B------:R-:W-:Y:S01]  /*38a0*/  UMOV UR5, 0x3ef53e1d ;  /* 0x3ef53e1d00057882 */ /* 0x000fe20000000000 */
[----:B------:R-:W-:Y:S01]  /*38b0*/  IMAD.MOV.U32 R7, RZ, RZ, 0x3f2d3b63 ;  /* 0x3f2d3b63ff077424 */ /* 0x000fe200078e00ff */
[----:B------:R-:W-:Y:S01]  /*38c0*/  ISETP.GE.AND P2, PT, R9, RZ, PT ;  /* 0x000000ff0900720c */ /* 0x000fe20003f46270 */
[----:B-1----:R-:W-:-:S03]  /*38d0*/  @P3 IMAD.MOV.U32 R0, RZ, RZ, 0x7f3321d2 ;  /* 0x7f3321d2ff003424 */ /* 0x002fc600078e00ff */
[----:B------:R-:W-:-:S15]  /*38e0*/  @P1 PLOP3.LUT P0, PT, P2, PT, PT, 0x80, 0x8 ;  /* 0x000000000008181c */ /* 0x000fde000170f070 */
[----:B------:R-:W-:-:S15]  /*38f0*/  NOP ;  /* 0x0000000000007918 */ /* 0x000fde0000000000 */
[----:B------:R-:W-:-:S15]  /*3900*/  NOP ;  /* 0x0000000000007918 */ /* 0x000fde0000000000 */
[----:B------:R-:W-:-:S10]  /*3910*/  NOP ;  /* 0x0000000000007918 */ /* 0x000fd40000000000 */
[----:B------:R-:W0:-:S15]  /*3920*/  DMUL R4, R2, R2 ;  /* 0x0000000202047228 */ /* 0x000e1e0000000000 */
        /* <DEDUP_REMOVED lines=11> */
[----:B0-----:R-:W0:Y:S01]  /*39e0*/  DFMA R6, R4, R6, -UR4 ;  /* 0x8000000404067e2b */ /* 0x001e220008000006 */
        /* <DEDUP_REMOVED lines=111> */
[----:B0-----:R-:W0:-:S15]  /*40e0*/  DFMA R6, R4, R6, -UR4 ;  /* 0x8000000404067e2b */ /* 0x001e1e0008000006 */
[----:B------:R-:W-:-:S15]  /*40f0*/  NOP ;  /* 0x0000000000007918 */ /* 0x000fde0000000000 */
[----:B------:R-:W-:-:S15]  /*4100*/  NOP ;  /* 0x0000000000007918 */ /* 0x000fde0000000000 */
[----:B------:R-:W-:-:S15]  /*4110*/  NOP ;  /* 0x0000000000007918 */ /* 0x000fde0000000000 */
[----:B------:R-:W-:-:S04]  /*4120*/  NOP ;  /* 0x0000000000007918 */ /* 0x000fc80000000000 */
[----:B0-----:R0:W1:Y:S02]  /*4130*/  DMUL R6, R4, R6 ;  /* 0x0000000604067228 */ /* 0x0010640000000000 */
[----:B0-----:R-:W-:Y:S02]  /*4140*/  @P1 IMAD.MOV.U32 R4, RZ, RZ, 0x54442d18 ;  /* 0x54442d18ff041424 */ /* 0x001fe400078e00ff */
[----:B------:R-:W-:-:S15]  /*4150*/  @P1 IMAD.MOV.U32 R5, RZ, RZ, 0x3ff921fb ;  /* 0x3ff921fbff051424 */ /* 0x000fde00078e00ff */
[----:B------:R-:W-:-:S15]  /*4160*/  NOP ;  /* 0x0000000000007918 */ /* 0x000fde0000000000 */
[----:B------:R-:W-:-:S15]  /*4170*/  NOP ;  /* 0x0000000000007918 */ /* 0x000fde0000000000 */
[----:B------:R-:W-:-:S15]  /*4180*/  NOP ;  /* 0x0000000000007918 */ /* 0x000fde0000000000 */
[----:B-1----:R-:W0:-:S15]  /*4190*/  DFMA R6, R6, R2, R2 ;  /* 0x000000020606722b */ /* 0x002e1e0000000002 */
[----:B------:R-:W-:-:S15]  /*41a0*/  NOP ;  /* 0x0000000000007918 */ /* 0x000fde0000000000 */
[----:B------:R-:W-:-:S15]  /*41b0*/  NOP ;  /* 0x0000000000007918 */ /* 0x000fde0000000000 */
[----:B------:R-:W-:-:S15]  /*41c0*/  NOP ;  /* 0x0000000000007918 */ /* 0x000fde0000000000 */
[----:B------:R-:W-:-:S04]  /*41d0*/  NOP ;  /* 0x0000000000007918 */ /* 0x000fc80000000000 */
[----:B0-----:R-:W0:Y:S02]  /*41e0*/  @P1 DADD R2, -RZ, -R6 ;  /* 0x00000000ff021229 */ /* 0x001e240000000906 */
[----:B0-----:R-:W-:Y:S02]  /*41f0*/  @P1 FSEL R2, R6, R2, !P0 ;  /* 0x0000000206021208 */ /* 0x001fe40004000000 */
[----:B------:R-:W-:Y:S02]  /*4200*/  @P1 FSEL R3, R7, R3, !P0 ;  /* 0x0000000307031208 */ /* 0x000fe40004000000 */
[----:B------:R-:W-:-:S04]  /*4210*/  @!P1 PLOP3.LUT P0, PT, P2, PT, PT, 0x80, 0x8 ;  /* 0x000000000008981c */ /* 0x000fc8000170f070 */
[----:B------:R-:W-:-:S15]  /*4220*/  @P3 FSEL R0, R0, 3.37028055040000000000e+12, !P0 ;  /* 0x54442d1800003808 */ /* 0x000fde0004000000 */
[----:B------:R-:W-:-:S15]  /*4230*/  NOP ;  /* 0x0000000000007918 */ /* 0x000fde0000000000 */
[----:B------:R-:W-:-:S15]  /*4240*/  NOP ;  /* 0x0000000000007918 */ /* 0x000fde0000000000 */
[----:B------:R-:W-:-:S09]  /*4250*/  NOP ;  /* 0x0000000000007918 */ /* 0x000fd20000000000 */
[----:B------:R-:W-:Y:S01]  /*4260*/  @P1 DADD R2, R2, R4 ;  /* 0x0000000002021229 */ /* 0x000fe20000000004 */
[----:B------:R-:W-:Y:S01]  /*4270*/  @!P1 MOV R4, 0x54442d18 ;  /* 0x54442d1800049802 */ /* 0x000fe20000000f00 */
[----:B------:R-:W-:-:S15]  /*4280*/  @!P1 IMAD.MOV.U32 R5, RZ, RZ, 0x400921fb ;  /* 0x400921fbff059424 */ /* 0x000fde00078e00ff */
[----:B------:R-:W-:-:S15]  /*4290*/  NOP ;  /* 0x0000000000007918 */ /* 0x000fde0000000000 */
[----:B------:R-:W-:-:S15]  /*42a0*/  NOP ;  /* 0x0000000000007918 */ /* 0x000fde0000000000 */
[----:B------:R-:W-:-:S15]  /*42b0*/  NOP ;  /* 0x0000000000007918 */ /* 0x000fde0000000000 */
[----:B------:R-:W-:-:S02]  /*42c0*/  NOP ;  /* 0x0000000000007918 */ /* 0x000fc40000000000 */
[----:B------:R-:W0:Y:S02]  /*42d0*/  @!P1 DADD R4, -R6, R4 ;  /* 0x0000000006049229 */ /* 0x000e240000000104 */
[----:B0-----:R-:W-:Y:S01]  /*42e0*/  @!P1 FSEL R2, R4, R6, !P0 ;  /* 0x0000000604029208 */ /* 0x001fe20004000000 */
[----:B------:R-:W-:Y:S01]  /*42f0*/  @P3 IMAD.MOV.U32 R6, RZ, RZ, 0x4002d97c ;  /* 0x4002d97cff063424 */ /* 0x000fe200078e00ff */
[----:B------:R-:W-:Y:S02]  /*4300*/  @!P1 FSEL R3, R5, R7, !P0 ;  /* 0x0000000705039208 */ /* 0x000fe40004000000 */
[----:B------:R-:W-:Y:S02]  /*4310*/  @!P3 FSEL R5, RZ, 2.1426990032196044922, P0 ;  /* 0x400921fbff05b808 */ /* 0x000fe40000000000 */
[----:B------:R-:W-:Y:S02]  /*4320*/  @P3 FSEL R6, R6, 1.8213495016098022461, !P0 ;  /* 0x3fe921fb06063808 */ /* 0x000fe40004000000 */
[----:B------:R-:W-:-:S15]  /*4330*/  @!P3 FSEL R4, RZ, 3.37028055040000000000e+12, P0 ;  /* 0x54442d18ff04b808 */ /* 0x000fde0000000000 */
[----:B------:R-:W-:-:S15]  /*4340*/  NOP ;  /* 0x0000000000007918 */ /* 0x000fde0000000000 */
[----:B------:R-:W-:-:S15]  /*4350*/  NOP ;  /* 0x0000000000007918 */ /* 0x000fde0000000000 */
[----:B------:R-:W-:-:S09]  /*4360*/  NOP ;  /* 0x0000000000007918 */ /* 0x000fd20000000000 */
[----:B------:R-:W0:Y:S02]  /*4370*/  @P3 DSETP.NEU.AND P4, PT, |R8|, |R10|, PT ;  /* 0x4000000a0800322a */ /* 0x000e240003f8d200 */
[----:B0-----:R-:W-:Y:S02]  /*4380*/  @P3 FSEL R0, R0, R2, !P4 ;  /* 0x0000000200003208 */ /* 0x001fe40006000000 */
[----:B------:R-:W-:-:S03]  /*4390*/  @P3 FSEL R2, R6, R3, !P4 ;  /* 0x0000000306023208 */ /* 0x000fc60006000000 */
[----:B------:R-:W-:Y:S02]  /*43a0*/  @P3 IMAD.MOV.U32 R4, RZ, RZ, R0 ;  /* 0x000000ffff043224 */ /* 0x000fe400078e0000 */
[----:B------:R-:W-:-:S15]  /*43b0*/  @P3 IMAD.MOV.U32 R5, RZ, RZ, R2 ;  /* 0x000000ffff053224 */ /* 0x000fde00078e0002 */
[----:B------:R-:W-:-:S15]  /*43c0*/  NOP ;  /* 0x0000000000007918 */ /* 0x000fde0000000000 */
[----:B------:R-:W-:-:S15]  /*43d0*/  NOP ;  /* 0x0000000000007918 */ /* 0x000fde0000000000 */
[----:B------:R-:W-:-:S10]  /*43e0*/  NOP ;  /* 0x0000000000007918 */ /* 0x000fd40000000000 */
[----:B------:R0:W1:Y:S02]  /*43f0*/  DADD R12, |R10|, |R8| ;  /* 0x000000000a0c7229 */ /* 0x0000640000000608 */
[----:B0-----:R-:W-:-:S15]  /*4400*/  LOP3.LUT R10, R5, 0x80000000, R11, 0xb8, !PT ;  /* 0x80000000050a7812 */ /* 0x001fde00078eb80b */
[----:B------:R-:W-:-:S15]  /*4410*/  NOP ;  /* 0x0000000000007918 */ /* 0x000fde0000000000 */
[----:B------:R-:W-:-:S15]  /*4420*/  NOP ;  /* 0x0000000000007918 */ /* 0x000fde0000000000 */
[----:B------:R-:W-:-:S15]  /*4430*/  NOP ;  /* 0x0000000000007918 */ /* 0x000fde0000000000 */
[----:B------:R-:W-:-:S02]  /*4440*/  NOP ;  /* 0x0000000000007918 */ /* 0x000fc40000000000 */
[----:B-1----:R-:W0:Y:S02]  /*4450*/  DSETP.NAN.AND P0, PT, R12, R12, PT ;  /* 0x0000000c0c00722a */ /* 0x002e240003f08000 */
[----:B0-----:R-:W-:Y:S02]  /*4460*/  FSEL R4, R12, R4, P0 ;  /* 0x000000040c047208 */ /* 0x001fe40000000000 */
[----:B------:R-:W-:Y:S01]  /*4470*/  FSEL R5, R13, R10, P0 ;  /* 0x0000000a0d057208 */ /* 0x000fe20000000000 */
[----:B------:R-:W-:Y:S06]  /*4480*/  BRA `(.L_x_26963) ;  /* 0x000000f000f47947 */ /* 0x000fec0003800000 */
.L_x_26957:
[----:B------:R-:W-:Y:S01]  /*4490*/  DSETP.GEU.AND P1, PT, |R8|, |R10|, PT ;  /* 0x4000000a0800722a */ /* 0x000fe20003f2e200 */
[----:B------:R-:W-:Y:S01]  /*44a0*/  UMOV UR4, 0x85ebc8a0 ;  /* 0x85ebc8a000047882 */ /* 0x000fe20000000000 */
[----:B------:R-:W-:-:S15]  /*44b0*/  UMOV UR5, 0x7fd1ccf3 ;  /* 0x7fd1ccf300057882 */ /* 0x000fde0000000000 */
        /* <DEDUP_REMOVED lines=9> */
[----:B------:R-:W1:Y:S02]  /*4550*/  DADD R18, -RZ, |R8| ;  /* 0x00000000ff127229 */ /* 0x000e640000000508 */
[----:B-1----:R-:W-:Y:S02]  /*4560*/  FSEL R6, R18, R4, !P1 ;  /* 0x0000000412067208 */ /* 0x002fe40004800000 */
[----:B------:R-:W-:Y:S02]  /*4570*/  FSEL R7, R19, R5, !P1 ;  /* 0x0000000513077208 */ /* 0x000fe40004800000 */
[----:B------:R-:W-:Y:S02]  /*4580*/  FSEL R14, R4, R18, !P1 ;  /* 0x00000012040e7208 */ /* 0x000fe40004800000 */
[----:B------:R-:W-:-:S15]  /*4590*/  FSEL R15, R5, R19, !P1 ;  /* 0x00000013050f7208 */ /* 0x000fde0004800000 */
[----:B------:R-:W-:-:S15]  /*45a0*/  NOP ;  /* 0x0000000000007918 */ /* 0x000fde0000000000 */
[----:B------:R-:W-:-:S15]  /*45b0*/  NOP ;  /* 0x0000000000007918 */ /* 0x000fde0000000000 */
[----:B------:R-:W-:-:S11]  /*45c0*/  NOP ;  /* 0x0000000000007918 */ /* 0x000fd60000000000 */
[----:B------:R-:W1:Y:S02]  /*45d0*/  DSETP.GT.AND P0, PT, R6, UR4, PT ;  /* 0x0000000406007e2a */ /* 0x000e64000bf04000 */
[----:B-1----:R-:W-:Y:S05]  /*45e0*/  @!P0 BRA `(.L_x_26964) ;  /* 0x0000002800308947 */ /* 0x002fea0003800000 */
[----:B--23--:R-:W1:Y:S01]  /*45f0*/  MUFU.RCP64H R3, 2.718280792236328125 ;  /* 0x4005bf0a00037908 */ /* 0x00ce620000001800 */
[----:B------:R-:W-:Y:S01]  /*4600*/  IMAD.MOV.U32 R12, RZ, RZ, -0x74eba897 ;  /* 0x8b145769ff0c7424 */ /* 0x000fe200078e00ff */
[----:B------:R-:W-:Y:S01]  /*4610*/  FSETP.GEU.AND P1, PT, |R9|, 6.5827683646048100446e-37, PT ;  /* 0x036000000900780b */ /* 0x000fe20003f2e200 */
[----:B------:R-:W-:Y:S01]  /*4620*/  IMAD.MOV.U32 R13, RZ, RZ, 0x4005bf0a ;  /* 0x4005bf0aff0d7424 */ /* 0x000fe200078e00ff */
[----:B------:R-:W-:Y:S01]  /*4630*/  BSSY.RECONVERGENT B2, `(.L_x_26965) ;  /* 0x0000031000027945 */ /* 0x000fe20003800200 */
[----:B0-----:R-:W-:-:S06]  /*4640*/  IMAD.MOV.U32 R2, RZ, RZ, 0x1 ;  /* 0x00000001ff027424 */ /* 0x001fcc00078e00ff */
[----:B-1----:R-:W0:-:S15]  /*4650*/  DFMA R4, R2, -R12, 1 ;  /* 0x3ff000000204742b */ /* 0x002e1e000000080c */
        /* <DEDUP_REMOVED lines=14> */
[----:B0-----:R-:W0:-:S15]  /*4740*/  DFMA R2, R4, -R12, 1 ;  /* 0x3ff000000402742b */ /* 0x001e1e000000080c */
        /* <DEDUP_REMOVED lines=19> */
[----:B0-----:R-:W0:Y:S02]  /*4880*/  DFMA R2, R2, R12, R4 ;  /* 0x0000000c0202722b */ /* 0x001e240000000004 */
[----:B0-----:R-:W-:-:S05]  /*4890*/  FFMA R0, RZ, 2.0897850990295410156, R3 ;  /* 0x4005bf0aff007823 */ /* 0x001fca0000000003 */
[----:B------:R-:W-:-:S13]  /*48a0*/  FSETP.GT.AND P0, PT, |R0|, 1.469367938527859385e-39, PT ;  /* 0x001000000000780b */ /* 0x000fda0003f04200 */
[----:B------:R-:W-:Y:S05]  /*48b0*/  @P0 BRA P1, `(.L_x_26966) ;  /* 0x0000000000200947 */ /* 0x000fea0000800000 */
[----:B------:R-:W-:Y:S01]  /*48c0*/  IMAD.MOV.U32 R20, RZ, RZ, R8 ;  /* 0x000000ffff147224 */ /* 0x000fe200078e0008 */
[----:B------:R-:W-:Y:S01]  /*48d0*/  MOV R0, 0x4920 ;  /* 0x0000492000007802 */ /* 0x000fe20000000f00 */
[----:B------:R-:W-:Y:S02]  /*48e0*/  IMAD.MOV.U32 R21, RZ, RZ, R9 ;  /* 0x000000ffff157224 */ /* 0x000fe400078e0009 */
[----:B------:R-:W-:Y:S02]  /*48f0*/  IMAD.MOV.U32 R4, RZ, RZ, -0x74eba897 ;  /* 0x8b145769ff047424 */ /* 0x000fe400078e00ff */
[----:B------:R-:W-:-:S07]  /*4900*/  IMAD.MOV.U32 R5, RZ, RZ, 0x4005bf0a ;  /* 0x4005bf0aff057424 */ /* 0x000fce00078e00ff */
[----:B------:R-:W-:Y:S05]  /*4910*/  CALL.REL.NOINC `($__internal_60_$__cuda_sm20_div_rn_f64_full) ;  /* 0x0000060c00747944 */ /* 0x000fea0003c00000 */
[----:B------:R-:W-:Y:S02]  /*4920*/  IMAD.MOV.U32 R2, RZ, RZ, R4 ;  /* 0x000000ffff027224 */ /* 0x000fe400078e0004 */
[----:B------:R-:W-:-:S07]  /*4930*/  IMAD.MOV.U32 R3, RZ, RZ, R5 ;  /* 0x000000ffff037224 */ /* 0x000fce00078e0005 */
.L_x_26966:
[----:B------:R-:W-:Y:S05]  /*4940*/  BSYNC.RECONVERGENT B2 ;  /* 0x0000000000027941 */ /* 0x000fea0003800200 */
.L_x_26965:
[----:B------:R-:W0:Y:S01]  /*4950*/  MUFU.RCP64H R5, 2.718280792236328125 ;  /* 0x4005bf0a00057908 */ /* 0x000e220000001800 */
[----:B------:R-:W-:Y:S01]  /*4960*/  IMAD.MOV.U32 R12, RZ, RZ, -0x74eba897 ;  /* 0x8b145769ff0c7424 */ /* 0x000fe200078e00ff */
[----:B------:R-:W-:Y:S01]  /*4970*/  FSETP.GEU.AND P1, PT, |R11|, 6.5827683646048100446e-37, PT ;  /* 0x036000000b00780b */ /* 0x000fe20003f2e200 */
[----:B------:R-:W-:Y:S01]  /*4980*/  IMAD.MOV.U32 R13, RZ, RZ, 0x4005bf0a ;  /* 0x4005bf0aff0d7424 */ /* 0x000fe200078e00ff */
[----:B------:R-:W-:Y:S01]  /*4990*/  BSSY.RECONVERGENT B2, `(.L_x_26967) ;  /* 0x000002f000027945 */ /* 0x000fe20003800200 */
[----:B------:R-:W-:-:S06]  /*49a0*/  IMAD.MOV.U32 R4, RZ, RZ, 0x1 ;  /* 0x00000001ff047424 */ /* 0x000fcc00078e00ff */
        /* <DEDUP_REMOVED lines=41> */
[----:B------:R-:W-:Y:S01]  /*4c40*/  IMAD.MOV.U32 R21, RZ, RZ, R11 ;  /* 0x000000ffff157224 */ /* 0x000fe200078e000b */
[----:B------:R-:W-:Y:S01]  /*4c50*/  MOV R0, 0x4c80 ;  /* 0x00004c8000007802 */ /* 0x000fe20000000f00 */
[----:B------:R-:W-:-:S07]  /*4c60*/  IMAD.MOV.U32 R5, RZ, RZ, 0x4005bf0a ;  /* 0x4005bf0aff057424 */ /* 0x000fce00078e00ff */
[----:B------:R-:W-:Y:S05]  /*4c70*/  CALL.REL.NOINC `($__internal_60_$__cuda_sm20_div_rn_f64_full) ;  /* 0x00000608009c7944 */ /* 0x000fea0003c00000 */
.L_x_26968:
[----:B------:R-:W-:Y:S05]  /*4c80*/  BSYNC.RECONVERGENT B2 ;  /* 0x0000000000027941 */ /* 0x000fea0003800200 */
.L_x_26967:
[----:B------:R-:W-:Y:S01]  /*4c90*/  DADD R2, -RZ, |R2| ;  /* 0x00000000ff027229 */ /* 0x000fe20000000502 */
[----:B------:R-:W-:Y:S01]  /*4ca0*/  UMOV UR5, 0x7fefffff ;  /* 0x7fefffff00057882 */ /* 0x000fe20000000000 */
[----:B------:R-:W-:Y:S01]  /*4cb0*/  UMOV UR4, 0xffffffff ;  /* 0xffffffff00047882 */ /* 0x000fe20000000000 */
[----:B------:R-:W-:Y:S01]  /*4cc0*/  UMOV UR6, UR5 ;  /* 0x0000000500067c82 */ /* 0x000fe20008000000 */
[----:B------:R-:W-:-:S15]  /*4cd0*/  BSSY.RECONVERGENT B0, `(.L_x_26969) ;  /* 0x000011e000007945 */ /* 0x000fde0003800200 */
[----:B------:R-:W-:-:S15]  /*4ce0*/  NOP ;  /* 0x0000000000007918 */ /* 0x000fde0000000000 */
[----:B------:R-:W-:-:S15]  /*4cf0*/  NOP ;  /* 0x0000000000007918 */ /* 0x000fde0000000000 */
[----:B------:R-:W-:-:S15]  /*4d00*/  NOP ;  /* 0x0000000000007918 */ /* 0x000fde0000000000 */
[----:B------:R-:W0:Y:S02]  /*4d10*/  DADD R4, -RZ, |R4| ;  /* 0x00000000ff047229 */ /* 0x000e240000000504 */
[----:B0-----:R-:W-:-:S04]  /*4d20*/  ISETP.LT.U32.AND P0, PT, R4, R2, PT ;  /* 0x000000020400720c */ /* 0x001fc80003f01070 */
[----:B------:R-:W-:-:S04]  /*4d30*/  ISETP.LT.U32.AND.EX P0, PT, R5, R3, PT, P0 ;  /* 0x000000030500720c */ /* 0x000fc80003f01100 */
[----:B------:R-:W-:Y:S02]  /*4d40*/  SEL R23, R4, R2, P0 ;  /* 0x0000000204177207 */ /* 0x000fe40000000000 */
[----:B------:R-:W-:Y:S02]  /*4d50*/  SEL R22, R5, R3, P0 ;  /* 0x0000000305167207 */ /* 0x000fe40000000000 */
[----:B------:R-:W-:Y:S01]  /*4d60*/  ISETP.GT.U32.AND P0, PT, R2, R4, PT ;  /* 0x000000040200720c */ /* 0x000fe20003f04070 */
[----:B------:R-:W-:Y:S02]  /*4d70*/  IMAD.MOV.U32 R12, RZ, RZ, R23 ;  /* 0x000000ffff0c7224 */ /* 0x000fe400078e0017 */
[----:B------:R-:W-:Y:S01]  /*4d80*/  IMAD.MOV.U32 R13, RZ, RZ, R22 ;  /* 0x000000ffff0d7224 */ /* 0x000fe200078e0016 */
[----:B------:R-:W-:-:S04]  /*4d90*/  ISETP.GT.U32.AND.EX P0, PT, R3, R5, PT, P0 ;  /* 0x000000050300720c */ /* 0x000fc80003f04100 */
[----:B------:R-:W-:Y:S02]  /*4da0*/  SEL R21, R3, R5, P0 ;  /* 0x0000000503157207 */ /* 0x000fe40000000000 */
[----:B------:R-:W-:Y:S01]  /*4db0*/  SEL R20, R2, R4, P0 ;  /* 0x0000000402147207 */ /* 0x000fe20000000000 */
[----:B------:R-:W-:Y:S01]  /*4dc0*/  IMAD.MOV.U32 R2, RZ, RZ, RZ ;  /* 0x000000ffff027224 */ /* 0x000fe200078e00ff */
[----:B------:R-:W-:-:S04]  /*4dd0*/  LOP3.LUT R0, R21, 0xffc00000, RZ, 0xc0, !PT ;  /* 0xffc0000015007812 */ /* 0x000fc800078ec0ff */
[----:B------:R-:W-:-:S15]  /*4de0*/  LOP3.LUT R3, R0, 0x7fd00000, RZ, 0x3c, !PT ;  /* 0x7fd0000000037812 */ /* 0x000fde00078e3cff */
[----:B------:R-:W-:-:S15]  /*4df0*/  NOP ;  /* 0x0000000000007918 */ /* 0x000fde0000000000 */
[----:B------:R-:W-:-:S04]  /*4e00*/  NOP ;  /* 0x0000000000007918 */ /* 0x000fc80000000000 */
[----:B------:R-:W-:-:S15]  /*4e10*/  DMUL R4, R2, R20 ;  /* 0x0000001402047228 */ /* 0x000fde0000000000 */
        /* <DEDUP_REMOVED lines=14> */
[----:B0-----:R-:W0:Y:S02]  /*4f00*/  DFMA R2, R4, R4, R2 ;  /* 0x000000040402722b */ /* 0x001e240000000002 */
[----:B0-----:R-:W-:-:S15]  /*4f10*/  IMAD.MOV.U32 R4, RZ, RZ, R3 ;  /* 0x000000ffff047224 */ /* 0x001fde00078e0003 */
[----:B------:R-:W-:-:S15]  /*4f20*/  NOP ;  /* 0x0000000000007918 */ /* 0x000fde0000000000 */
[----:B------:R-:W-:-:S15]  /*4f30*/  NOP ;  /* 0x0000000000007918 */ /* 0x000fde0000000000 */
[----:B------:R-:W-:-:S15]  /*4f40*/  NOP ;  /* 0x0000000000007918 */ /* 0x000fde0000000000 */
[----:B------:R-:W-:-:S02]  /*4f50*/  NOP ;  /* 0x0000000000007918 */ /* 0x000fc40000000000 */
[----:B------:R0:W-:Y:S02]  /*4f60*/  DSETP.NEU.AND P1, PT, R12, RZ, PT ;  /* 0x000000ff0c00722a */ /* 0x0001e40003f2d000 */
[----:B0-----:R-:W-:-:S15]  /*4f70*/  IMAD.U32 R12, RZ, RZ, UR6 ;  /* 0x00000006ff0c7e24 */ /* 0x001fde000f8e00ff */
[----:B------:R-:W-:-:S15]  /*4f80*/  NOP ;  /* 0x0000000000007918 */ /* 0x000fde0000000000 */
[----:B------:R-:W-:-:S15]  /*4f90*/  NOP ;  /* 0x0000000000007918 */ /* 0x000fde0000000000 */
[----:B------:R-:W-:-:S15]  /*4fa0*/  NOP ;  /* 0x0000000000007918 */ /* 0x000fde0000000000 */
[----:B------:R-:W-:-:S02]  /*4fb0*/  NOP ;  /* 0x0000000000007918 */ /* 0x000fc40000000000 */
[----:B------:R-:W0:Y:S02]  /*4fc0*/  DSETP.MIN.AND P0, P2, R2, UR4, PT ;  /* 0x0000000402007e2a */ /* 0x000e24000ba00000 */
[----:B0-----:R-:W-:Y:S01]  /*4fd0*/  FSEL R5, R4, UR6, P0 ;  /* 0x0000000604057c08 */ /* 0x001fe20008000000 */
[----:B------:R-:W-:Y:S01]  /*4fe0*/  IMAD.MOV.U32 R4, RZ, RZ, R2 ;  /* 0x000000ffff047224 */ /* 0x000fe200078e0002 */
[----:B------:R-:W-:Y:S01]  /*4ff0*/  @P2 LOP3.LUT R5, R12, 0x80000, RZ, 0xfc, !PT ;  /* 0x000800000c052812 */ /* 0x000fe200078efcff */
[----:B------:R-:W-:-:S03]  /*5000*/  IMAD.MOV.U32 R12, RZ, RZ, RZ ;  /* 0x000000ffff0c7224 */ /* 0x000fc600078e00ff */
[----:B------:R-:W0:Y:S01]  /*5010*/  MUFU.RSQ64H R13, R5 ;  /* 0x00000005000d7308 */ /* 0x000e220000001c00 */
[----:B------:R-:W-:Y:S02]  /*5020*/  SEL R4, R4, UR4, P0 ;  /* 0x0000000404047c07 */ /* 0x000fe40008000000 */
[----:B------:R-:W-:-:S15]  /*5030*/  ISETP.GE.U32.AND P0, PT, R22, 0x7ff00000, PT ;  /* 0x7ff000001600780c */ /* 0x000fde0003f06070 */
[----:B------:R-:W-:-:S15]  /*5040*/  NOP ;  /* 0x0000000000007918 */ /* 0x000fde0000000000 */
[----:B------:R-:W-:-:S15]  /*5050*/  NOP ;  /* 0x0000000000007918 */ /* 0x000fde0000000000 */
[----:B------:R-:W-:-:S08]  /*5060*/  NOP ;  /* 0x0000000000007918 */ /* 0x000fd00000000000 */
[----:B0-----:R-:W0:-:S15]  /*5070*/  DMUL R18, R12, R12 ;  /* 0x0000000c0c127228 */ /* 0x001e1e0000000000 */
[----:B------:R-:W-:-:S15]  /*5080*/  NOP ;  /* 0x0000000000007918 */ /* 0x000fde0000000000 */
[----:B------:R-:W-:-:S15]  /*5090*/  NOP ;  /* 0x0000000000007918 */ /* 0x000fde0000000000 */
[----:B------:R-:W-:-:S15]  /*50a0*/  NOP ;  /* 0x0000000000007918 */ /* 0x000fde0000000000 */
[----:B------:R-:W-:-:S04]  /*50b0*/  NOP ;  /* 0x0000000000007918 */ /* 0x000fc80000000000 */
[----:B0-----:R0:W1:Y:S02]  /*50c0*/  DFMA R18, R4, -R18, 1 ;  /* 0x3ff000000412742b */ /* 0x0010640000000812 */
[----:B0-----:R-:W-:Y:S02]  /*50d0*/  IMAD.MOV.U32 R4, RZ, RZ, 0x0 ;  /* 0x00000000ff047424 */ /* 0x001fe400078e00ff */
[----:B------:R-:W-:-:S15]  /*50e0*/  IMAD.MOV.U32 R5, RZ, RZ, 0x3fd80000 ;  /* 0x3fd80000ff057424 */ /* 0x000fde00078e00ff */
[----:B------:R-:W-:-:S15]  /*50f0*/  NOP ;  /* 0x0000000000007918 */ /* 0x000fde0000000000 */
[----:B------:R-:W-:-:S15]  /*5100*/  NOP ;  /* 0x0000000000007918 */ /* 0x000fde0000000000 */
[----:B------:R-:W-:-:S15]  /*5110*/  NOP ;  /* 0x0000000000007918 */ /* 0x000fde0000000000 */
[----:B-1----:R-:W-:-:S15]  /*5120*/  DFMA R4, R18, R4, 0.5 ;  /* 0x3fe000001204742b */ /* 0x002fde0000000004 */
        /* <DEDUP_REMOVED lines=14> */
[----:B0-----:R0:W1:Y:S02]  /*5210*/  DMUL R4, R2, R4 ;  /* 0x0000000402047228 */ /* 0x0010640000000000 */
[----:B0-----:R-:W-:Y:S01]  /*5220*/  LOP3.LUT R3, R0, 0x100000, RZ, 0xfc, !PT ;  /* 0x0010000000037812 */ /* 0x001fe200078efcff */
[----:B------:R-:W-:-:S15]  /*5230*/  IMAD.MOV.U32 R2, RZ, RZ, RZ ;  /* 0x000000ffff027224 */ /* 0x000fde00078e00ff */
[----:B------:R-:W-:-:S15]  /*5240*/  NOP ;  /* 0x0000000000007918 */ /* 0x000fde0000000000 */
[----:B------:R-:W-:-:S15]  /*5250*/  NOP ;  /* 0x0000000000007918 */ /* 0x000fde0000000000 */
[----:B------:R-:W-:-:S15]  /*5260*/  NOP ;  /* 0x0000000000007918 */ /* 0x000fde0000000000 */
[----:B------:R-:W-:-:S01]  /*5270*/  NOP ;  /* 0x0000000000007918 */ /* 0x000fc20000000000 */
[----:B-1----:R-:W0:Y:S02]  /*5280*/  DMUL R4, R4, R2 ;  /* 0x0000000204047228 */ /* 0x002e240000000000 */
[----:B0-----:R-:W-:Y:S02]  /*5290*/  @!P0 FSEL R22, R21, R5, !P1 ;  /* 0x0000000515168208 */ /* 0x001fe40004800000 */
[----:B------:R-:W-:Y:S02]  /*52a0*/  @!P0 FSEL R23, R20, R4, !P1 ;  /* 0x0000000414178208 */ /* 0x000fe40004800000 */
[----:B------:R-:W-:Y:S01]  /*52b0*/  ISETP.GT.AND P2, PT, R22, 0xfffff, PT ;  /* 0x000fffff1600780c */ /* 0x000fe20003f44270 */
[----:B------:R-:W-:Y:S02]  /*52c0*/  IMAD.MOV.U32 R3, RZ, RZ, R22 ;  /* 0x000000ffff037224 */ /* 0x000fe400078e0016 */
[----:B------:R-:W-:-:S15]  /*52d0*/  IMAD.MOV.U32 R2, RZ, RZ, R23 ;  /* 0x000000ffff027224 */ /* 0x000fde00078e0017 */
[----:B------:R-:W-:-:S15]  /*52e0*/  NOP ;  /* 0x0000000000007918 */ /* 0x000fde0000000000 */
[----:B------:R-:W-:-:S15]  /*52f0*/  NOP ;  /* 0x0000000000007918 */ /* 0x000fde0000000000 */
[----:B------:R-:W-:-:S10]  /*5300*/  NOP ;  /* 0x0000000000007918 */ /* 0x000fd40000000000 */
[----:B------:R-:W0:Y:S02]  /*5310*/  @!P2 DMUL R2, R2, 1.80143985094819840000e+16 ;  /* 0x435000000202a828 */ /* 0x000e240000000000 */
[----:B0-----:R-:W-:Y:S02]  /*5320*/  @!P2 IMAD.MOV.U32 R22, RZ, RZ, R3 ;  /* 0x000000ffff16a224 */ /* 0x001fe400078e0003 */
[----:B------:R-:W-:Y:S02]  /*5330*/  @!P2 IMAD.MOV.U32 R23, RZ, RZ, R2 ;  /* 0x000000ffff17a224 */ /* 0x000fe400078e0002 */
[----:B------:R-:W-:-:S05]  /*5340*/  VIADD R0, R22, 0xffffffff ;  /* 0xffffffff16007836 */ /* 0x000fca0000000000 */
[----:B------:R-:W-:Y:S01]  /*5350*/  ISETP.GT.U32.AND P0, PT, R0, 0x7feffffe, PT ;  /* 0x7feffffe0000780c */ /* 0x000fe20003f04070 */
[----:B------:R-:W-:Y:S02]  /*5360*/  IMAD.MOV.U32 R0, RZ, RZ, -0x3ff ;  /* 0xfffffc01ff007424 */ /* 0x000fe400078e00ff */
[----:B------:R-:W-:-:S10]  /*5370*/  @!P2 IMAD.MOV.U32 R0, RZ, RZ, -0x435 ;  /* 0xfffffbcbff00a424 */ /* 0x000fd400078e00ff */
[----:B------:R-:W-:Y:S05]  /*5380*/  @P0 BRA `(.L_x_26970) ;  /* 0x0000000800b00947 */ /* 0x000fea0003800000 */
[C---:B------:R-:W-:Y:S01]  /*5390*/  LOP3.LUT R2, R22.reuse, 0xfffff, RZ, 0xc0, !PT ;  /* 0x000fffff16027812 */ /* 0x040fe200078ec0ff */
[----:B------:R-:W-:Y:S01]  /*53a0*/  IMAD.MOV.U32 R13, RZ, RZ, 0x43300000 ;  /* 0x43300000ff0d7424 */ /* 0x000fe200078e00ff */
[----:B------:R-:W-:Y:S01]  /*53b0*/  LEA.HI R0, R22, R0, RZ, 0xc ;  /* 0x0000000016007211 */ /* 0x000fe200078f60ff */
[----:B------:R-:W-:Y:S01]  /*53c0*/  UMOV UR4, 0x80000000 ;  /* 0x8000000000047882 */ /* 0x000fe20000000000 */
[----:B------:R-:W-:Y:S01]  /*53d0*/  LOP3.LUT R2, R2, 0x3ff00000, RZ, 0xfc, !PT ;  /* 0x3ff0000002027812 */ /* 0x000fe200078efcff */
[----:B------:R-:W-:-:S03]  /*53e0*/  UMOV UR5, 0x43300000 ;  /* 0x4330000000057882 */ /* 0x000fc60000000000 */
[----:B------:R-:W-:Y:S01]  /*53f0*/  ISETP.GE.U32.AND P0, PT, R2, 0x3ff6a09f, PT ;  /* 0x3ff6a09f0200780c */ /* 0x000fe20003f06070 */
[----:B------:R-:W-:Y:S01]  /*5400*/  IMAD.MOV.U32 R3, RZ, RZ, R2 ;  /* 0x000000ffff037224 */ /* 0x000fe200078e0002 */
[----:B------:R-:W-:-:S11]  /*5410*/  MOV R2, R23 ;  /* 0x0000001700027202 */ /* 0x000fd60000000f00 */
[----:B------:R-:W-:Y:S02]  /*5420*/  @P0 VIADD R4, R3, 0xfff00000 ;  /* 0xfff0000003040836 */ /* 0x000fe40000000000 */
[----:B------:R-:W-:Y:S02]  /*5430*/  @P0 VIADD R0, R0, 0x1 ;  /* 0x0000000100000836 */ /* 0x000fe40000000000 */
[----:B------:R-:W-:-:S03]  /*5440*/  @P0 IMAD.MOV.U32 R3, RZ, RZ, R4 ;  /* 0x000000ffff030224 */ /* 0x000fc600078e0004 */
[----:B------:R-:W-:-:S03]  /*5450*/  LOP3.LUT R12, R0, 0x80000000, RZ, 0x3c, !PT ;  /* 0x80000000000c7812 */ /* 0x000fc600078e3cff */
        /* <DEDUP_REMOVED lines=159> */
.L_x_26970:
[----:B------:R-:W-:Y:S01]  /*5e50*/  IMAD.MOV.U32 R4, RZ, RZ, 0x0 ;  /* 0x00000000ff047424 */ /* 0x000fe200078e00ff */
[----:B------:R-:W-:Y:S01]  /*5e60*/  LOP3.LUT P0, RZ, R3, 0x7fffffff, RZ, 0xc0, !PT ;  /* 0x7fffffff03ff7812 */ /* 0x000fe2000780c0ff */
[----:B------:R-:W-:-:S06]  /*5e70*/  IMAD.MOV.U32 R5, RZ, RZ, 0x7ff00000 ;  /* 0x7ff00000ff057424 */ /* 0x000fcc00078e00ff */
[----:B------:R-:W0:Y:S02]  /*5e80*/  DFMA R2, R2, R4, +INF ;  /* 0x7ff000000202742b */ /* 0x000e240000000004 */
[----:B0-----:R-:W-:Y:S02]  /*5e90*/  FSEL R32, R2, RZ, P0 ;  /* 0x000000ff02207208 */ /* 0x001fe40000000000 */
[----:B------:R-:W-:-:S07]  /*5ea0*/  FSEL R33, R3, -QNAN , P0 ;  /* 0xfff0000003217808 */ /* 0x000fce0000000000 */
.L_x_26971:
[----:B------:R-:W-:Y:S05]  /*5eb0*/  BSYNC.RECONVERGENT B0 ;  /* 0x0000000000007941 */ /* 0x000fea0003800200 */
.L_x_26969:
[----:B------:R-:W0:Y:S01]  /*5ec0*/  MUFU.RCP64H R3, R15 ;  /* 0x0000000f00037308 */ /* 0x000e220000001800 */
[----:B------:R-:W-:Y:S01]  /*5ed0*/  IMAD.MOV.U32 R2, RZ, RZ, 0x1 ;  /* 0x00000001ff027424 */ /* 0x000fe200078e00ff */
[----:B------:R-:W-:Y:S01]  /*5ee0*/  FSETP.GEU.AND P2, PT, |R7|, 6.5827683646048100446e-37, PT ;  /* 0x036000000700780b */ /* 0x000fe20003f4e200 */
[----:B------:R-:W-:Y:S01]  /*5ef0*/  BSSY.RECONVERGENT B2, `(.L_x_26972) ;  /* 0x0000035000027945 */ /* 0x000fe20003800200 */
[----:B------:R-:W-:-:S15]  /*5f00*/  DSETP.GEU.AND P1, PT, |R8|, |R10|, PT ;  /* 0x4000000a0800722a */ /* 0x000fde0003f2e200 */
        /* <DEDUP_REMOVED lines=51> */
.L_x_26973:
[----:B------:R-:W-:Y:S05]  /*6240*/  BSYNC.RECONVERGENT B2 ;  /* 0x0000000000027941 */ /* 0x000fea0003800200 */
.L_x_26972:
[----:B------:R-:W-:Y:S01]  /*6250*/  IMAD.MOV.U32 R6, RZ, RZ, -0x2449a4b7 ;  /* 0xdbb65b49ff067424 */ /* 0x000fe200078e00ff */
[----:B------:R-:W-:Y:S01]  /*6260*/  UMOV UR4, 0x2a25ff7e ;  /* 0x2a25ff7e00047882 */ /* 0x000fe20000000000 */
[----:B------:R-:W-:Y:S01]  /*6270*/  IMAD.MOV.U32 R7, RZ, RZ, 0x3f2d3b63 ;  /* 0x3f2d3b63ff077424 */ /* 0x000fe200078e00ff */
[----:B------:R-:W-:Y:S01]  /*6280*/  UMOV UR5, 0x3ef53e1d ;  /* 0x3ef53e1d00057882 */ /* 0x000fe20000000000 */
[----:B------:R-:W0:Y:S01]  /*6290*/  DMUL R4, R2, R2 ;  /* 0x0000000202047228 */ /* 0x000e220000000000 */
[----:B------:R-:W-:-:S04]  /*62a0*/  ISETP.GE.AND P2, PT, R9, RZ, PT ;  /* 0x000000ff0900720c */ /* 0x000fc80003f46270 */
[----:B------:R-:W-:-:S15]  /*62b0*/  @!P1 PLOP3.LUT P0, PT, P2, PT, PT, 0x80, 0x8 ;  /* 0x000000000008981c */ /* 0x000fde000170f070 */
[----:B------:R-:W-:-:S15]  /*62c0*/  NOP ;  /* 0x0000000000007918 */ /* 0x000fde0000000000 */
[----:B------:R-:W-:-:S15]  /*62d0*/  NOP ;  /* 0x0000000000007918 */ /* 0x000fde0000000000 */
[----:B------:R-:W-:-:S14]  /*62e0*/  NOP ;  /* 0x0000000000007918 */ /* 0x000fdc0000000000 */
        /* <DEDUP_REMOVED lines=125> */
[----:B0-----:R-:W-:Y:S01]  /*6ac0*/  @!P1 IMAD.MOV.U32 R4, RZ, RZ, 0x54442d18 ;  /* 0x54442d18ff049424 */ /* 0x001fe200078e00ff */
[----:B------:R-:W-:-:S15]  /*6ad0*/  @!P1 MOV R5, 0x3ff921fb ;  /* 0x3ff921fb00059802 */ /* 0x000fde0000000f00 */
[----:B------:R-:W-:-:S15]  /*6ae0*/  NOP ;  /* 0x0000000000007918 */ /* 0x000fde0000000000 */
[----:B------:R-:W-:-:S15]  /*6af0*/  NOP ;  /* 0x0000000000007918 */ /* 0x000fde0000000000 */
[----:B------:R-:W-:-:S15]  /*6b00*/  NOP ;  /* 0x0000000000007918 */ /* 0x000fde0000000000 */
[----:B------:R-:W-:-:S01]  /*6b10*/  NOP ;  /* 0x0000000000007918 */ /* 0x000fc20000000000 */
[----:B-1----:R-:W0:-:S15]  /*6b20*/  DFMA R6, R6, R2, R2 ;  /* 0x000000020606722b */ /* 0x002e1e0000000002 */
[----:B------:R-:W-:-:S15]  /*6b30*/  NOP ;  /* 0x0000000000007918 */ /* 0x000fde0000000000 */
[----:B------:R-:W-:-:S15]  /*6b40*/  NOP ;  /* 0x0000000000007918 */ /* 0x000fde0000000000 */
[----:B------:R-:W-:-:S15]  /*6b50*/  NOP ;  /* 0x0000000000007918 */ /* 0x000fde0000000000 */
[----:B------:R-:W-:-:S04]  /*6b60*/  NOP ;  /* 0x0000000000007918 */ /* 0x000fc80000000000 */
[----:B0-----:R-:W0:Y:S02]  /*6b70*/  @!P1 DADD R2, -RZ, -R6 ;  /* 0x00000000ff029229 */ /* 0x001e240000000906 */
[----:B0-----:R-:W-:Y:S02]  /*6b80*/  @!P1 FSEL R2, R6, R2, !P0 ;  /* 0x0000000206029208 */ /* 0x001fe40004000000 */
[----:B------:R-:W-:Y:S02]  /*6b90*/  @!P1 FSEL R3, R7, R3, !P0 ;  /* 0x0000000307039208 */ /* 0x000fe40004000000 */
[----:B------:R-:W-:-:S15]  /*6ba0*/  @P1 PLOP3.LUT P0, PT, P2, PT, PT, 0x80, 0x8 ;  /* 0x000000000008181c */ /* 0x000fde000170f070 */
[----:B------:R-:W-:-:S15]  /*6bb0*/  NOP ;  /* 0x0000000000007918 */ /* 0x000fde0000000000 */
[----:B------:R-:W-:-:S15]  /*6bc0*/  NOP ;  /* 0x0000000000007918 */ /* 0x000fde0000000000 */
[----:B------:R-:W-:-:S13]  /*6bd0*/  NOP ;  /* 0x0000000000007918 */ /* 0x000fda0000000000 */
[----:B------:R-:W-:Y:S01]  /*6be0*/  @!P1 DADD R2, R2, R4 ;  /* 0x0000000002029229 */ /* 0x000fe20000000004 */
[----:B------:R-:W-:Y:S02]  /*6bf0*/  @P1 IMAD.MOV.U32 R4, RZ, RZ, 0x54442d18 ;  /* 0x54442d18ff041424 */ /* 0x000fe400078e00ff */
[----:B------:R-:W-:-:S15]  /*6c00*/  @P1 IMAD.MOV.U32 R5, RZ, RZ, 0x400921fb ;  /* 0x400921fbff051424 */ /* 0x000fde00078e00ff */
[----:B------:R-:W-:-:S15]  /*6c10*/  NOP ;  /* 0x0000000000007918 */ /* 0x000fde0000000000 */
[----:B------:R-:W-:-:S15]  /*6c20*/  NOP ;  /* 0x0000000000007918 */ /* 0x000fde0000000000 */
[----:B------:R-:W-:-:S15]  /*6c30*/  NOP ;  /* 0x0000000000007918 */ /* 0x000fde0000000000 */
[----:B------:R-:W-:-:S01]  /*6c40*/  NOP ;  /* 0x0000000000007918 */ /* 0x000fc20000000000 */
[----:B------:R-:W0:Y:S02]  /*6c50*/  DSETP.NEU.AND P3, PT, R14, RZ, PT ;  /* 0x000000ff0e00722a */ /* 0x000e240003f6d000 */
[----:B0-----:R-:W-:-:S05]  /*6c60*/  @P3 IMAD.MOV.U32 R0, RZ, RZ, 0x7f3321d2 ;  /* 0x7f3321d2ff003424 */ /* 0x001fca00078e00ff */
[----:B------:R-:W-:-:S15]  /*6c70*/  @P3 FSEL R0, R0, 3.37028055040000000000e+12, !P0 ;  /* 0x54442d1800003808 */ /* 0x000fde0004000000 */
[----:B------:R-:W-:-:S15]  /*6c80*/  NOP ;  /* 0x0000000000007918 */ /* 0x000fde0000000000 */
[----:B------:R-:W-:-:S15]  /*6c90*/  NOP ;  /* 0x0000000000007918 */ /* 0x000fde0000000000 */
[----:B------:R-:W-:-:S12]  /*6ca0*/  NOP ;  /* 0x0000000000007918 */ /* 0x000fd80000000000 */
[----:B------:R-:W0:Y:S02]  /*6cb0*/  @P1 DADD R4, -R6, R4 ;  /* 0x0000000006041229 */ /* 0x000e240000000104 */
[----:B0-----:R-:W-:Y:S01]  /*6cc0*/  @P1 FSEL R2, R4, R6, !P0 ;  /* 0x0000000604021208 */ /* 0x001fe20004000000 */
[----:B------:R-:W-:Y:S01]  /*6cd0*/  @P3 IMAD.MOV.U32 R4, RZ, RZ, 0x4002d97c ;  /* 0x4002d97cff043424 */ /* 0x000fe200078e00ff */
[----:B------:R-:W-:Y:S02]  /*6ce0*/  @P1 FSEL R3, R5, R7, !P0 ;  /* 0x0000000705031208 */ /* 0x000fe40004000000 */
        /* <DEDUP_REMOVED lines=22> */
[----:B------:R-:W-:-:S15]  /*6e50*/  FSEL R5, R13, R10, P5 ;  /* 0x0000000a0d057208 */ /* 0x000fde0002800000 */
[----:B------:R-:W-:-:S15]  /*6e60*/  NOP ;  /* 0x0000000000007918 */ /* 0x000fde0000000000 */
[----:B------:R-:W-:-:S15]  /*6e70*/  NOP ;  /* 0x0000000000007918 */ /* 0x000fde0000000000 */
[----:B------:R-:W-:-:S15]  /*6e80*/  NOP ;  /* 0x0000000000007918 */ /* 0x000fde0000000000 */
[----:B------:R-:W1:Y:S02]  /*6e90*/  DADD R32, R32, 1 ;  /* 0x3ff0000020207429 */ /* 0x000e640000000000 */
[----:B-1----:R-:W-:Y:S05]  /*6ea0*/  BRA `(.L_x_26963) ;  /* 0x000000c8006c7947 */ /* 0x002fea0003800000 */
.L_x_26964:
[----:B------:R-:W1:Y:S02]  /*6eb0*/  DSETP.NEU.AND P0, PT, R14, 1, PT ;  /* 0x3ff000000e00742a */ /* 0x000e640003f0d000 */
[----:B-1----:R-:W-:Y:S05]  /*6ec0*/  @P0 BRA `(.L_x_26974) ;  /* 0x0000002c00440947 */ /* 0x002fea0003800000 */
[----:B------:R-:W-:Y:S01]  /*6ed0*/  UMOV UR4, 0x6a3f9475 ;  /* 0x6a3f947500047882 */ /* 0x000fe20000000000 */
[----:B------:R-:W-:Y:S02]  /*6ee0*/  UMOV UR5, 0x20ca2fe7 ;  /* 0x20ca2fe700057882 */ /* 0x000fe40000000000 */
[----:B------:R-:W1:Y:S02]  /*6ef0*/  DSETP.GEU.AND P0, PT, R6, UR4, PT ;  /* 0x0000000406007e2a */ /* 0x000e64000bf0e000 */
[----:B-1----:R-:W-:Y:S05]  /*6f00*/  @P0 BRA `(.L_x_26975) ;  /* 0x0000000c00080947 */ /* 0x002fea0003800000 */
[----:B------:R-:W-:Y:S01]  /*6f10*/  IMAD.MOV.U32 R4, RZ, RZ, -0x2449a4b7 ;  /* 0xdbb65b49ff047424 */ /* 0x000fe200078e00ff */
[----:B------:R-:W-:Y:S01]  /*6f20*/  UMOV UR4, 0x2a25ff7e ;  /* 0x2a25ff7e00047882 */ /* 0x000fe20000000000 */
[----:B------:R-:W-:Y:S01]  /*6f30*/  IMAD.MOV.U32 R5, RZ, RZ, 0x3f2d3b63 ;  /* 0x3f2d3b63ff057424 */ /* 0x000fe200078e00ff */
[----:B------:R-:W-:Y:S01]  /*6f40*/  UMOV UR5, 0x3ef53e1d ;  /* 0x3ef53e1d00057882 */ /* 0x000fe20000000000 */
[----:B0-23--:R-:W0:Y:S01]  /*6f50*/  DMUL R2, R6, R6 ;  /* 0x0000000606027228 */ /* 0x00de220000000000 */
[----:B------:R-:W-:Y:S01]  /*6f60*/  ISETP.GE.AND P2, PT, R9, RZ, PT ;  /* 0x000000ff0900720c */ /* 0x000fe20003f46270 */
[----:B------:R-:W-:-:S03]  /*6f70*/  IMAD.MOV.U32 R0, RZ, RZ, 0x7f3321d2 ;  /* 0x7f3321d2ff007424 */ /* 0x000fc600078e00ff */
        /* <DEDUP_REMOVED lines=133> */
[----:B0-----:R0:W1:Y:S02]  /*77d0*/  DFMA R12, R6, R4, R6 ;  /* 0x00000004060c722b */ /* 0x0010640000000006 */
[----:B0-----:R-:W-:Y:S02]  /*77e0*/  @!P1 IMAD.MOV.U32 R4, RZ, RZ, 0x54442d18 ;  /* 0x54442d18ff049424 */ /* 0x001fe400078e00ff */
[----:B------:R-:W-:-:S15]  /*77f0*/  @!P1 IMAD.MOV.U32 R5, RZ, RZ, 0x3ff921fb ;  /* 0x3ff921fbff059424 */ /* 0x000fde00078e00ff */
[----:B------:R-:W-:-:S15]  /*7800*/  NOP ;  /* 0x0000000000007918 */ /* 0x000fde0000000000 */
[----:B------:R-:W-:-:S15]  /*7810*/  NOP ;  /* 0x0000000000007918 */ /* 0x000fde0000000000 */
[----:B------:R-:W-:-:S15]  /*7820*/  NOP ;  /* 0x0000000000007918 */ /* 0x000fde0000000000 */
[----:B-1----:R-:W0:Y:S02]  /*7830*/  @!P1 DADD R2, -RZ, -R12 ;  /* 0x00000000ff029229 */ /* 0x002e24000000090c */
[----:B0-----:R-:W-:Y:S02]  /*7840*/  @!P1 FSEL R2, R12, R2, !P0 ;  /* 0x000000020c029208 */ /* 0x001fe40004000000 */
[----:B------:R-:W-:Y:S02]  /*7850*/  @!P1 FSEL R3, R13, R3, !P0 ;  /* 0x000000030d039208 */ /* 0x000fe40004000000 */
[----:B------:R-:W-:-:S04]  /*7860*/  @P1 PLOP3.LUT P0, PT, P2, PT, PT, 0x80, 0x8 ;  /* 0x000000000008181c */ /* 0x000fc8000170f070 */
[----:B------:R-:W-:-:S15]  /*7870*/  FSEL R0, R0, 3.37028055040000000000e+12, !P0 ;  /* 0x54442d1800007808 */ /* 0x000fde0004000000 */
[----:B------:R-:W-:-:S15]  /*7880*/  NOP ;  /* 0x0000000000007918 */ /* 0x000fde0000000000 */
[----:B------:R-:W-:-:S15]  /*7890*/  NOP ;  /* 0x0000000000007918 */ /* 0x000fde0000000000 */
[----:B------:R-:W-:-:S09]  /*78a0*/  NOP ;  /* 0x0000000000007918 */ /* 0x000fd20000000000 */
[----:B------:R-:W-:Y:S01]  /*78b0*/  @!P1 DADD R2, R2, R4 ;  /* 0x0000000002029229 */ /* 0x000fe20000000004 */
[----:B------:R-:W-:Y:S02]  /*78c0*/  @P1 IMAD.MOV.U32 R4, RZ, RZ, 0x54442d18 ;  /* 0x54442d18ff041424 */ /* 0x000fe400078e00ff */
[----:B------:R-:W-:-:S15]  /*78d0*/  @P1 IMAD.MOV.U32 R5, RZ, RZ, 0x400921fb ;  /* 0x400921fbff051424 */ /* 0x000fde00078e00ff */
[----:B------:R-:W-:-:S15]  /*78e0*/  NOP ;  /* 0x0000000000007918 */ /* 0x000fde0000000000 */
[----:B------:R-:W-:-:S15]  /*78f0*/  NOP ;  /* 0x0000000000007918 */ /* 0x000fde0000000000 */
[----:B------:R-:W-:-:S15]  /*7900*/  NOP ;  /* 0x0000000000007918 */ /* 0x000fde0000000000 */
[----:B------:R-:W-:-:S01]  /*7910*/  NOP ;  /* 0x0000000000007918 */ /* 0x000fc20000000000 */
[----:B------:R-:W-:-:S15]  /*7920*/  DSETP.NEU.AND P3, PT, |R8|, |R10|, PT ;  /* 0x4000000a0800722a */ /* 0x000fde0003f6d200 */
[----:B------:R-:W-:-:S15]  /*7930*/  NOP ;  /* 0x0000000000007918 */ /* 0x000fde0000000000 */
[----:B------:R-:W-:-:S15]  /*7940*/  NOP ;  /* 0x0000000000007918 */ /* 0x000fde0000000000 */
[----:B------:R-:W-:-:S15]  /*7950*/  NOP ;  /* 0x0000000000007918 */ /* 0x000fde0000000000 */
[----:B------:R-:W-:-:S04]  /*7960*/  NOP ;  /* 0x0000000000007918 */ /* 0x000fc80000000000 */
[----:B------:R0:W-:Y:S02]  /*7970*/  DADD R14, |R10|, |R8| ;  /* 0x000000000a0e7229 */ /* 0x0001e40000000608 */
[----:B0-----:R-:W-:-:S05]  /*7980*/  IMAD.MOV.U32 R8, RZ, RZ, 0x4002d97c ;  /* 0x4002d97cff087424 */ /* 0x001fca00078e00ff */
[----:B------:R-:W-:-:S15]  /*7990*/  FSEL R8, R8, 1.8213495016098022461, !P0 ;  /* 0x3fe921fb08087808 */ /* 0x000fde0004000000 */
[----:B------:R-:W-:-:S15]  /*79a0*/  NOP ;  /* 0x0000000000007918 */ /* 0x000fde0000000000 */
[----:B------:R-:W-:-:S15]  /*79b0*/  NOP ;  /* 0x0000000000007918 */ /* 0x000fde0000000000 */
[----:B------:R-:W-:-:S12]  /*79c0*/  NOP ;  /* 0x0000000000007918 */ /* 0x000fd80000000000 */
[----:B------:R-:W0:Y:S02]  /*79d0*/  @P1 DADD R4, -R12, R4 ;  /* 0x000000000c041229 */ /* 0x000e240000000104 */
[----:B0-----:R-:W-:Y:S02]  /*79e0*/  @P1 FSEL R3, R5, R13, !P0 ;  /* 0x0000000d05031208 */ /* 0x001fe40004000000 */
[----:B------:R-:W-:Y:S02]  /*79f0*/  @P1 FSEL R2, R4, R12, !P0 ;  /* 0x0000000c04021208 */ /* 0x000fe40004000000 */
[----:B------:R-:W-:Y:S02]  /*7a00*/  FSEL R10, R8, R3, !P3 ;  /* 0x00000003080a7208 */ /* 0x000fe40005800000 */
[----:B------:R-:W-:Y:S02]  /*7a10*/  FSEL R2, R0, R2, !P3 ;  /* 0x0000000200027208 */ /* 0x000fe40005800000 */
[----:B------:R-:W-:-:S15]  /*7a20*/  LOP3.LUT R10, R10, 0x80000000, R11, 0xb8, !PT ;  /* 0x800000000a0a7812 */ /* 0x000fde00078eb80b */
[----:B------:R-:W-:-:S15]  /*7a30*/  NOP ;  /* 0x0000000000007918 */ /* 0x000fde0000000000 */
[----:B------:R-:W-:-:S15]  /*7a40*/  NOP ;  /* 0x0000000000007918 */ /* 0x000fde0000000000 */
[----:B------:R-:W-:-:S09]  /*7a50*/  NOP ;  /* 0x0000000000007918 */ /* 0x000fd20000000000 */
[----:B------:R-:W-:-:S15]  /*7a60*/  DMUL R32, R6, 0.5 ;  /* 0x3fe0000006207828 */ /* 0x000fde0000000000 */
[----:B------:R-:W-:-:S15]  /*7a70*/  NOP ;  /* 0x0000000000007918 */ /* 0x000fde0000000000 */
[----:B------:R-:W-:-:S15]  /*7a80*/  NOP ;  /* 0x0000000000007918 */ /* 0x000fde0000000000 */
[----:B------:R-:W-:-:S15]  /*7a90*/  NOP ;  /* 0x0000000000007918 */ /* 0x000fde0000000000 */
[----:B------:R-:W-:-:S04]  /*7aa0*/  NOP ;  /* 0x0000000000007918 */ /* 0x000fc80000000000 */
[----:B------:R-:W0:Y:S02]  /*7ab0*/  DSETP.NAN.AND P4, PT, R14, R14, PT ;  /* 0x0000000e0e00722a */ /* 0x000e240003f88000 */
[----:B0-----:R-:W-:Y:S02]  /*7ac0*/  FSEL R4, R14, R2, P4 ;  /* 0x000000020e047208 */ /* 0x001fe40002000000 */
[----:B------:R-:W-:-:S15]  /*7ad0*/  FSEL R5, R15, R10, P4 ;  /* 0x0000000a0f057208 */ /* 0x000fde0002000000 */
[----:B------:R-:W-:-:S15]  /*7ae0*/  NOP ;  /* 0x0000000000007918 */ /* 0x000fde0000000000 */
[----:B------:R-:W-:-:S15]  /*7af0*/  NOP ;  /* 0x0000000000007918 */ /* 0x000fde0000000000 */
[----:B------:R-:W-:-:S15]  /*7b00*/  NOP ;  /* 0x0000000000007918 */ /* 0x000fde0000000000 */
[----:B------:R1:W2:Y:S02]  /*7b10*/  DMUL R32, R6, R32 ;  /* 0x0000002006207228 */ /* 0x0002a40000000000 */
[----:B-12---:R-:W-:Y:S05]  /*7b20*/  BRA `(.L_x_26963) ;  /* 0x000000bc004c7947 */ /* 0x006fea0003800000 */
.L_x_26975:
[----:B------:R-:W1:Y:S01]  /*7b30*/  DMUL R14, R6, R6 ;  /* 0x00000006060e7228 */ /* 0x000e620000000000 */
[----:B------:R-:W-:Y:S01]  /*7b40*/  BSSY.RECONVERGENT B2, `(.L_x_26976) ;  /* 0x000014b000027945 */ /* 0x000fe20003800200 */
[C---:B-1----:R-:W-:Y:S02]  /*7b50*/  FSETP.GEU.FTZ.AND P0, PT, R15.reuse, 1.7916666269302368164, PT ;  /* 0x3fe555550f00780b */ /* 0x042fe40003f1e000 */
[----:B------:R-:W-:-:S04]  /*7b60*/  FSETP.GT.FTZ.AND P1, PT, R15, -1.6999999284744262695, PT ;  /* 0xbfd999990f00780b */ /* 0x000fc80003f34000 */
[----:B------:R-:W-:-:S13]  /*7b70*/  PLOP3.LUT P0, PT, P0, P1, PT, 0xf2, 0x2f ;  /* 0x00000000002f781c */ /* 0x000fda0000703e72 */
[----:B------:R-:W-:Y:S05]  /*7b80*/  @P0 BRA `(.L_x_26977) ;  /* 0x0000000800180947 */ /* 0x000fea0003800000 */
[----:B------:R-:W1:Y:S01]  /*7b90*/  DADD R18, R14, 2 ;  /* 0x400000000e127429 */ /* 0x000e620000000000 */
[----:B0-23--:R-:W-:Y:S01]  /*7ba0*/  IMAD.MOV.U32 R2, RZ, RZ, 0x1 ;  /* 0x00000001ff027424 */ /* 0x00dfe200078e00ff */
[----:B-1----:R-:W0:Y:S01]  /*7bb0*/  MUFU.RCP64H R3, R19 ;  /* 0x0000001300037308 */ /* 0x002e220000001800 */
[----:B------:R-:W-:Y:S01]  /*7bc0*/  FSETP.GEU.AND P1, PT, |R15|, 6.5827683646048100446e-37, PT ;  /* 0x036000000f00780b */ /* 0x000fe20003f2e200 */
[----:B------:R-:W-:-:S15]  /*7bd0*/  BSSY.RECONVERGENT B3, `(.L_x_26978) ;  /* 0x0000033000037945 */ /* 0x000fde0003800200 */
        /* <DEDUP_REMOVED lines=48> */
[----:B------:R-:W-:Y:S01]  /*7ee0*/  MOV R2, R4 ;  /* 0x0000000400027202 */ /* 0x000fe20000000f00 */
[----:B------:R-:W-:-:S07]  /*7ef0*/  IMAD.MOV.U32 R3, RZ, RZ, R5 ;  /* 0x000000ffff037224 */ /* 0x000fce00078e0005 */
.L_x_26979:
[----:B------:R-:W-:Y:S05]  /*7f00*/  BSYNC.RECONVERGENT B3 ;  /* 0x0000000000037941 */ /* 0x000fea0003800200 */
.L_x_26978:
[----:B------:R-:W-:Y:S01]  /*7f10*/  IMAD.MOV.U32 R18, RZ, RZ, -0x314d23bc ;  /* 0xceb2dc44ff127424 */ /* 0x000fe200078e00ff */
[----:B------:R-:W0:Y:S01]  /*7f20*/  DMUL R2, R14, -R2 ;  /* 0x800000020e027228 */ /* 0x000e220000000000 */
[----:B------:R-:W-:Y:S01]  /*7f30*/  IMAD.MOV.U32 R19, RZ, RZ, 0x3ed087ff ;  /* 0x3ed087ffff137424 */ /* 0x000fe200078e00ff */
[----:B------:R-:W-:Y:S01]  /*7f40*/  UMOV UR4, 0x2fbe14b5 ;  /* 0x2fbe14b500047882 */ /* 0x000fe20000000000 */
[----:B------:R-:W-:-:S15]  /*7f50*/  UMOV UR5, 0x3eb372fb ;  /* 0x3eb372fb00057882 */ /* 0x000fde0000000000 */
[----:B------:R-:W-:-:S15]  /*7f60*/  NOP ;  /* 0x0000000000007918 */ /* 0x000fde0000000000 */
[----:B------:R-:W-:-:S15]  /*7f70*/  NOP ;  /* 0x0000000000007918 */ /* 0x000fde0000000000 */
[----:B------:R-:W-:-:S15]  /*7f80*/  NOP ;  /* 0x0000000000007918 */ /* 0x000fde0000000000 */
[----:B------:R-:W-:-:S01]  /*7f90*/  NOP ;  /* 0x0000000000007918 */ /* 0x000fc20000000000 */
        /* <DEDUP_REMOVED lines=67> */
[----:B0-----:R0:W1:Y:S02]  /*83d0*/  DADD R18, R14, R18 ;  /* 0x000000000e127229 */ /* 0x0010640000000012 */
[----:B01----:R-:W-:Y:S05]  /*83e0*/  BRA `(.L_x_26980) ;  /* 0x0000000c00007947 */ /* 0x003fea0003800000 */
.L_x_26977:
[----:B0-23--:R-:W0:Y:S01]  /*83f0*/  DADD R2, R14, 1 ;  /* 0x3ff000000e027429 */ /* 0x00de220000000000 */
[----:B------:R-:W-:Y:S01]  /*8400*/  IMAD.MOV.U32 R12, RZ, RZ, -0x3ff ;  /* 0xfffffc01ff0c7424 */ /* 0x000fe200078e00ff */
[----:B0-----:R-:W-:Y:S01]  /*8410*/  ISETP.GT.AND P0, PT, R3, 0xfffff, PT ;  /* 0x000fffff0300780c */ /* 0x001fe20003f04270 */
[----:B------:R-:W-:Y:S02]  /*8420*/  IMAD.MOV.U32 R4, RZ, RZ, R2 ;  /* 0x000000ffff047224 */ /* 0x000fe400078e0002 */
[--C-:B------:R-:W-:Y:S02]  /*8430*/  IMAD.MOV.U32 R5, RZ, RZ, R3.reuse ;  /* 0x000000ffff057224 */ /* 0x100fe400078e0003 */
[----:B------:R-:W-:-:S08]  /*8440*/  IMAD.MOV.U32 R0, RZ, RZ, R3 ;  /* 0x000000ffff007224 */ /* 0x000fd000078e0003 */
        /* <DEDUP_REMOVED lines=180> */
.L_x_26981:
[----:B------:R-:W-:Y:S01]  /*8f90*/  IMAD.MOV.U32 R2, RZ, RZ, 0x0 ;  /* 0x00000000ff027424 */ /* 0x000fe200078e00ff */
[----:B------:R-:W-:Y:S02]  /*8fa0*/  MOV R3, 0x7ff00000 ;  /* 0x7ff0000000037802 */ /* 0x000fe40000000f00 */
[----:B------:R-:W-:-:S04]  /*8fb0*/  LOP3.LUT P0, RZ, R5, 0x7fffffff, RZ, 0xc0, !PT ;  /* 0x7fffffff05ff7812 */ /* 0x000fc8000780c0ff */
[----:B------:R-:W0:Y:S02]  /*8fc0*/  DFMA R4, R4, R2, +INF ;  /* 0x7ff000000404742b */ /* 0x000e240000000002 */
[----:B0-----:R-:W-:Y:S02]  /*8fd0*/  FSEL R18, R4, RZ, P0 ;  /* 0x000000ff04127208 */ /* 0x001fe40000000000 */
[----:B------:R-:W-:-:S07]  /*8fe0*/  FSEL R19, R5, -QNAN , P0 ;  /* 0xfff0000005137808 */ /* 0x000fce0000000000 */
.L_x_26980:
[----:B------:R-:W-:Y:S05]  /*8ff0*/  BSYNC.RECONVERGENT B2 ;  /* 0x0000000000027941 */ /* 0x000fea0003800200 */
.L_x_26976:
[----:B------:R-:W-:Y:S01]  /*9000*/  IMAD.MOV.U32 R2, RZ, RZ, -0x2449a4b7 ;  /* 0xdbb65b49ff027424 */ /* 0x000fe200078e00ff */
[----:B------:R-:W-:Y:S01]  /*9010*/  UMOV UR4, 0x2a25ff7e ;  /* 0x2a25ff7e00047882 */ /* 0x000fe20000000000 */
[----:B------:R-:W-:Y:S01]  /*9020*/  IMAD.MOV.U32 R3, RZ, RZ, 0x3f2d3b63 ;  /* 0x3f2d3b63ff037424 */ /* 0x000fe200078e00ff */
[----:B------:R-:W-:Y:S01]  /*9030*/  UMOV UR5, 0x3ef53e1d ;  /* 0x3ef53e1d00057882 */ /* 0x000fe20000000000 */
[----:B------:R-:W-:Y:S01]  /*9040*/  ISETP.GE.AND P1, PT, R9, RZ, PT ;  /* 0x000000ff0900720c */ /* 0x000fe20003f26270 */
[----:B------:R-:W0:Y:S01]  /*9050*/  DSETP.GEU.AND P2, PT, |R8|, |R10|, PT ;  /* 0x4000000a0800722a */ /* 0x000e220003f4e200 */
[----:B------:R-:W-:Y:S02]  /*9060*/  IMAD.MOV.U32 R0, RZ, RZ, 0x7f3321d2 ;  /* 0x7f3321d2ff007424 */ /* 0x000fe400078e00ff */
[----:B0-----:R-:W-:Y:S01]  /*9070*/  @!P2 PLOP3.LUT P0, PT, P1, PT, PT, 0x80, 0x8 ;  /* 0x000000000008a81c */ /* 0x001fe20000f0f070 */
[----:B------:R-:W-:Y:S02]  /*9080*/  @!P2 IMAD.MOV.U32 R4, RZ, RZ, 0x54442d18 ;  /* 0x54442d18ff04a424 */ /* 0x000fe400078e00ff */
[----:B------:R-:W-:-:S15]  /*9090*/  @!P2 IMAD.MOV.U32 R5, RZ, RZ, 0x3ff921fb ;  /* 0x3ff921fbff05a424 */ /* 0x000fde00078e00ff */
[----:B------:R-:W-:-:S15]  /*90a0*/  NOP ;  /* 0x0000000000007918 */ /* 0x000fde0000000000 */
[----:B------:R-:W-:-:S15]  /*90b0*/  NOP ;  /* 0x0000000000007918 */ /* 0x000fde0000000000 */
[----:B------:R-:W-:-:S13]  /*90c0*/  NOP ;  /* 0x0000000000007918 */ /* 0x000fda0000000000 */
[----:B------:R-:W0:Y:S01]  /*90d0*/  DFMA R2, R14, -UR4, R2 ;  /* 0x800000040e027c2b */ /* 0x000e220008000002 */
        /* <DEDUP_REMOVED lines=133> */
[----:B0-----:R-:W0:Y:S02]  /*9930*/  @!P2 DADD R2, -RZ, -R6 ;  /* 0x00000000ff02a229 */ /* 0x001e240000000906 */
        /* <DEDUP_REMOVED lines=34> */
[----:B------:R-:W0:Y:S02]  /*9b60*/  DSETP.NAN.AND P4, PT, R12, R12, PT ;  /* 0x0000000c0c00722a */ /* 0x000e240003f88000 */
[----:B0-----:R-:W-:Y:S02]  /*9b70*/  FSEL R4, R12, R2, P4 ;  /* 0x000000020c047208 */ /* 0x001fe40002000000 */
[----:B------:R-:W-:-:S15]  /*9b80*/  FSEL R5, R13, R10, P4 ;  /* 0x0000000a0d057208 */ /* 0x000fde0002000000 */
[----:B------:R-:W-:-:S15]  /*9b90*/  NOP ;  /* 0x0000000000007918 */ /* 0x000fde0000000000 */
[----:B------:R-:W-:-:S15]  /*9ba0*/  NOP ;  /* 0x0000000000007918 */ /* 0x000fde0000000000 */
[----:B------:R-:W-:-:S15]  /*9bb0*/  NOP ;  /* 0x0000000000007918 */ /* 0x000fde0000000000 */
[----:B------:R1:W2:Y:S02]  /*9bc0*/  DMUL R32, R18, 0.5 ;  /* 0x3fe0000012207828 */ /* 0x0002a40000000000 */
[----:B-12---:R-:W-:Y:S05]  /*9bd0*/  BRA `(.L_x_26963) ;  /* 0x0000009c00207947 */ /* 0x006fea0003800000 */
.L_x_26974:
[----:B------:R-:W-:Y:S01]  /*9be0*/  IMAD.MOV.U32 R0, RZ, RZ, R15 ;  /* 0x000000ffff007224 */ /* 0x000fe200078e000f */
[----:B------:R-:W1:Y:S01]  /*9bf0*/  DSETP.MIN.AND P0, P2, R14, R6, PT ;  /* 0x000000060e00722a */ /* 0x000e620003a00000 */
[----:B--23--:R-:W-:Y:S01]  /*9c00*/  IMAD.MOV.U32 R3, RZ, RZ, R7 ;  /* 0x000000ffff037224 */ /* 0x00cfe200078e0007 */
[----:B------:R-:W-:Y:S01]  /*9c10*/  UMOV UR4, 0x4ad4b81f ;  /* 0x4ad4b81f00047882 */ /* 0x000fe20000000000 */
[----:B0-----:R-:W-:Y:S01]  /*9c20*/  IMAD.MOV.U32 R2, RZ, RZ, R6 ;  /* 0x000000ffff027224 */ /* 0x001fe200078e0006 */
[----:B------:R-:W-:Y:S02]  /*9c30*/  UMOV UR5, 0x358dee7a ;  /* 0x358dee7a00057882 */ /* 0x000fe40000000000 */
[----:B-1----:R-:W-:Y:S01]  /*9c40*/  FSEL R12, R0, R3, P0 ;  /* 0x00000003000c7208 */ /* 0x002fe20000000000 */
[----:B------:R-:W-:Y:S01]  /*9c50*/  IMAD.MOV.U32 R0, RZ, RZ, R14 ;  /* 0x000000ffff007224 */ /* 0x000fe200078e000e */
[----:B------:R-:W-:-:S04]  /*9c60*/  @P2 LOP3.LUT R12, R3, 0x80000, RZ, 0xfc, !PT ;  /* 0x00080000030c2812 */ /* 0x000fc800078efcff */
[----:B------:R-:W-:Y:S01]  /*9c70*/  SEL R2, R0, R2, P0 ;  /* 0x0000000200027207 */ /* 0x000fe20000000000 */
[----:B------:R-:W-:Y:S02]  /*9c80*/  IMAD.MOV.U32 R3, RZ, RZ, R12 ;  /* 0x000000ffff037224 */ /* 0x000fe400078e000c */
[----:B------:R-:W-:-:S15]  /*9c90*/  IMAD.MOV.U32 R0, RZ, RZ, R15 ;  /* 0x000000ffff007224 */ /* 0x000fde00078e000f */
[----:B------:R-:W-:-:S15]  /*9ca0*/  NOP ;  /* 0x0000000000007918 */ /* 0x000fde0000000000 */
[----:B------:R-:W-:-:S15]  /*9cb0*/  NOP ;  /* 0x0000000000007918 */ /* 0x000fde0000000000 */
[----:B------:R-:W-:-:S04]  /*9cc0*/  NOP ;  /* 0x0000000000007918 */ /* 0x000fc80000000000 */
[----:B------:R0:W-:Y:S01]  /*9cd0*/  DSETP.GEU.AND P0, PT, R2, UR4, PT ;  /* 0x0000000402007e2a */ /* 0x0001e2000bf0e000 */
[----:B------:R-:W-:Y:S01]  /*9ce0*/  UMOV UR4, 0xc57e649a ;  /* 0xc57e649a00047882 */ /* 0x000fe20000000000 */
[----:B0-----:R-:W-:Y:S01]  /*9cf0*/  IMAD.MOV.U32 R3, RZ, RZ, R7 ;  /* 0x000000ffff037224 */ /* 0x001fe200078e0007 */
[----:B------:R-:W-:Y:S01]  /*9d00*/  UMOV UR5, 0x4a511b0e ;  /* 0x4a511b0e00057882 */ /* 0x000fe20000000000 */
[----:B------:R-:W-:-:S15]  /*9d10*/  IMAD.MOV.U32 R2, RZ, RZ, R6 ;  /* 0x000000ffff027224 */ /* 0x000fde00078e0006 */
[----:B------:R-:W-:-:S15]  /*9d20*/  NOP ;  /* 0x0000000000007918 */ /* 0x000fde0000000000 */
[----:B------:R-:W-:-:S15]  /*9d30*/  NOP ;  /* 0x0000000000007918 */ /* 0x000fde0000000000 */
[----:B------:R-:W-:-:S15]  /*9d40*/  NOP ;  /* 0x0000000000007918 */ /* 0x000fde0000000000 */
[----:B------:R-:W0:Y:S02]  /*9d50*/  DSETP.MAX.AND P3, P4, R14, R6, PT ;  /* 0x000000060e00722a */ /* 0x000e240003c6f000 */
[----:B0-----:R-:W-:Y:S01]  /*9d60*/  FSEL R12, R0, R3, P3 ;  /* 0x00000003000c7208 */ /* 0x001fe20001800000 */
[----:B------:R-:W-:Y:S01]  /*9d70*/  IMAD.MOV.U32 R0, RZ, RZ, R14 ;  /* 0x000000ffff007224 */ /* 0x000fe200078e000e */
[----:B------:R-:W-:-:S04]  /*9d80*/  @P4 LOP3.LUT R12, R3, 0x80000, RZ, 0xfc, !PT ;  /* 0x00080000030c4812 */ /* 0x000fc800078efcff */
[----:B------:R-:W-:Y:S01]  /*9d90*/  SEL R2, R0, R2, P3 ;  /* 0x0000000200027207 */ /* 0x000fe20001800000 */
[----:B------:R-:W-:-:S15]  /*9da0*/  IMAD.MOV.U32 R3, RZ, RZ, R12 ;  /* 0x000000ffff037224 */ /* 0x000fde00078e000c */
[----:B------:R-:W-:-:S15]  /*9db0*/  NOP ;  /* 0x0000000000007918 */ /* 0x000fde0000000000 */
[----:B------:R-:W-:-:S15]  /*9dc0*/  NOP ;  /* 0x0000000000007918 */ /* 0x000fde0000000000 */
[----:B------:R-:W-:-:S10]  /*9dd0*/  NOP ;  /* 0x0000000000007918 */ /* 0x000fd40000000000 */
[----:B------:R-:W0:Y:S02]  /*9de0*/  DSETP.LEU.AND P2, PT, R2, UR4, PT ;  /* 0x0000000402007e2a */ /* 0x000e24000bf4b000 */
[----:B0-----:R-:W-:Y:S05]  /*9df0*/  @P0 BRA P2, `(.L_x_26982) ;  /* 0x0000002000400947 */ /* 0x001fea0001000000 */
[CC--:B------:R-:W-:Y:S01]  /*9e00*/  ISETP.LT.U32.AND P0, PT, R4.reuse, R18.reuse, PT ;  /* 0x000000120400720c */ /* 0x0c0fe20003f01070 */
[----:B------:R-:W-:Y:S01]  /*9e10*/  IMAD.MOV.U32 R2, RZ, RZ, RZ ;  /* 0x000000ffff027224 */ /* 0x000fe200078e00ff */
[----:B------:R-:W-:Y:S01]  /*9e20*/  UMOV UR5, 0x7fefffff ;  /* 0x7fefffff00057882 */ /* 0x000fe20000000000 */
[----:B------:R-:W-:Y:S01]  /*9e30*/  UMOV UR4, 0xffffffff ;  /* 0xffffffff00047882 */ /* 0x000fe20000000000 */
[CC--:B------:R-:W-:Y:S01]  /*9e40*/  ISETP.LT.U32.AND.EX P0, PT, R5.reuse, R19.reuse, PT, P0 ;  /* 0x000000130500720c */ /* 0x0c0fe20003f01100 */
[----:B------:R-:W-:Y:S01]  /*9e50*/  UMOV UR6, UR5 ;  /* 0x0000000500067c82 */ /* 0x000fe20008000000 */
[----:B------:R-:W-:Y:S02]  /*9e60*/  BSSY.RECONVERGENT B0, `(.L_x_26983) ;  /* 0x0000114000007945 */ /* 0x000fe40003800200 */
[----:B------:R-:W-:Y:S02]  /*9e70*/  SEL R23, R4, R18, P0 ;  /* 0x0000001204177207 */ /* 0x000fe40000000000 */
[----:B------:R-:W-:-:S02]  /*9e80*/  SEL R22, R5, R19, P0 ;  /* 0x0000001305167207 */ /* 0x000fc40000000000 */
[----:B------:R-:W-:Y:S01]  /*9e90*/  ISETP.GT.U32.AND P0, PT, R18, R4, PT ;  /* 0x000000041200720c */ /* 0x000fe20003f04070 */
[----:B------:R-:W-:Y:S01]  /*9ea0*/  IMAD.MOV.U32 R12, RZ, RZ, R23 ;  /* 0x000000ffff0c7224 */ /* 0x000fe200078e0017 */
[----:B------:R-:W-:Y:S02]  /*9eb0*/  MOV R13, R22 ;  /* 0x00000016000d7202 */ /* 0x000fe40000000f00 */
[----:B------:R-:W-:-:S04]  /*9ec0*/  ISETP.GT.U32.AND.EX P0, PT, R19, R5, PT, P0 ;  /* 0x000000051300720c */ /* 0x000fc80003f04100 */
[----:B------:R-:W-:Y:S01]  /*9ed0*/  SEL R21, R19, R5, P0 ;  /* 0x0000000513157207 */ /* 0x000fe20000000000 */
[----:B------:R-:W-:Y:S01]  /*9ee0*/  DSETP.NEU.AND P2, PT, R12, RZ, PT ;  /* 0x000000ff0c00722a */ /* 0x000fe20003f4d000 */
[----:B------:R-:W-:Y:S02]  /*9ef0*/  SEL R20, R18, R4, P0 ;  /* 0x0000000412147207 */ /* 0x000fe40000000000 */
[----:B------:R-:W-:-:S04]  /*9f00*/  LOP3.LUT R0, R21, 0xffc00000, RZ, 0xc0, !PT ;  /* 0xffc0000015007812 */ /* 0x000fc800078ec0ff */
[----:B------:R-:W-:-:S15]  /*9f10*/  LOP3.LUT R3, R0, 0x7fd00000, RZ, 0x3c, !PT ;  /* 0x7fd0000000037812 */ /* 0x000fde00078e3cff */
[----:B------:R-:W-:-:S15]  /*9f20*/  NOP ;  /* 0x0000000000007918 */ /* 0x000fde0000000000 */
[----:B------:R-:W-:-:S15]  /*9f30*/  NOP ;  /* 0x0000000000007918 */ /* 0x000fde0000000000 */
[----:B------:R-:W-:-:S12]  /*9f40*/  NOP ;  /* 0x0000000000007918 */ /* 0x000fd80000000000 */
[----:B------:R-:W-:-:S15]  /*9f50*/  DMUL R4, R2, R20 ;  /* 0x0000001402047228 */ /* 0x000fde0000000000 */
[----:B------:R-:W-:-:S15]  /*9f60*/  NOP ;  /* 0x0000000000007918 */ /* 0x000fde0000000000 */
[----:B------:R-:W-:-:S15]  /*9f70*/  NOP ;  /* 0x0000000000007918 */ /* 0x000fde0000000000 */
[----:B------:R-:W-:-:S15]  /*9f80*/  NOP ;  /* 0x0000000000007918 */ /* 0x000fde0000000000 */
[----:B------:R-:W-:-:S04]  /*9f90*/  NOP ;  /* 0x0000000000007918 */ /* 0x000fc80000000000 */
[----:B------:R0:W1:Y:S02]  /*9fa0*/  DMUL R2, R2, R12 ;  /* 0x0000000c02027228 */ /* 0x0000640000000000 */
[----:B0-----:R-:W-:-:S15]  /*9fb0*/  IMAD.U32 R12, RZ, RZ, UR6 ;  /* 0x00000006ff0c7e24 */ /* 0x001fde000f8e00ff */
[----:B------:R-:W-:-:S15]  /*9fc0*/  NOP ;  /* 0x0000000000007918 */ /* 0x000fde0000000000 */
[----:B------:R-:W-:-:S15]  /*9fd0*/  NOP ;  /* 0x0000000000007918 */ /* 0x000fde0000000000 */
[----:B------:R-:W-:-:S15]  /*9fe0*/  NOP ;  /* 0x0000000000007918 */ /* 0x000fde0000000000 */
[----:B------:R-:W-:-:S02]  /*9ff0*/  NOP ;  /* 0x0000000000007918 */ /* 0x000fc40000000000 */
[----:B-1----:R-:W0:-:S15]  /*a000*/  DMUL R2, R2, R2 ;  /* 0x0000000202027228 */ /* 0x002e1e0000000000 */
        /* <DEDUP_REMOVED lines=78> */
[----:B------:R-:W-:Y:S02]  /*a4f0*/  IMAD.MOV.U32 R3, RZ, RZ, R2 ;  /* 0x000000ffff037224 */ /* 0x000fe400078e0002 */
[----:B------:R-:W-:-:S10]  /*a500*/  IMAD.MOV.U32 R2, RZ, RZ, R23 ;  /* 0x000000ffff027224 */ /* 0x000fd400078e0017 */
[----:B------:R-:W-:Y:S01]  /*a510*/  @P0 VIADD R4, R3, 0xfff00000 ;  /* 0xfff0000003040836 */ /* 0x000fe20000000000 */
[----:B------:R-:W-:-:S03]  /*a520*/  @P0 IADD3 R0, PT, PT, R0, 0x1, RZ ;  /* 0x0000000100000810 */ /* 0x000fc60007ffe0ff */
        /* <DEDUP_REMOVED lines=161> */
.L_x_26984:
[----:B------:R-:W-:Y:S01]  /*af40*/  IMAD.MOV.U32 R4, RZ, RZ, 0x0 ;  /* 0x00000000ff047424 */ /* 0x000fe200078e00ff */
[----:B------:R-:W-:Y:S01]  /*af50*/  LOP3.LUT P0, RZ, R3, 0x7fffffff, RZ, 0xc0, !PT ;  /* 0x7fffffff03ff7812 */ /* 0x000fe2000780c0ff */
[----:B------:R-:W-:-:S06]  /*af60*/  IMAD.MOV.U32 R5, RZ, RZ, 0x7ff00000 ;  /* 0x7ff00000ff057424 */ /* 0x000fcc00078e00ff */
[----:B------:R-:W0:Y:S02]  /*af70*/  DFMA R2, R2, R4, +INF ;  /* 0x7ff000000202742b */ /* 0x000e240000000004 */
[----:B0-----:R-:W-:Y:S02]  /*af80*/  FSEL R32, R2, RZ, P0 ;  /* 0x000000ff02207208 */ /* 0x001fe40000000000 */
[----:B------:R-:W-:-:S07]  /*af90*/  FSEL R33, R3, -QNAN , P0 ;  /* 0xfff0000003217808 */ /* 0x000fce0000000000 */
.L_x_26985:
[----:B------:R-:W-:Y:S05]  /*afa0*/  BSYNC.RECONVERGENT B0 ;  /* 0x0000000000007941 */ /* 0x000fea0003800200 */
.L_x_26983:
[----:B------:R-:W0:Y:S01]  /*afb0*/  MUFU.RCP64H R3, R15 ;  /* 0x0000000f00037308 */ /* 0x000e220000001800 */
[----:B------:R-:W-:Y:S01]  /*afc0*/  IMAD.MOV.U32 R2, RZ, RZ, 0x1 ;  /* 0x00000001ff027424 */ /* 0x000fe200078e00ff */
[----:B------:R-:W-:Y:S01]  /*afd0*/  FSETP.GEU.AND P2, PT, |R7|, 6.5827683646048100446e-37, PT ;  /* 0x036000000700780b */ /* 0x000fe20003f4e200 */
[----:B------:R-:W-:Y:S04]  /*afe0*/  BSSY.RECONVERGENT B2, `(.L_x_26986) ;  /* 0x0000030000027945 */ /* 0x000fe80003800200 */
        /* <DEDUP_REMOVED lines=47> */
.L_x_26987:
[----:B------:R-:W-:Y:S05]  /*b2e0*/  BSYNC.RECONVERGENT B2 ;  /* 0x0000000000027941 */ /* 0x000fea0003800200 */
.L_x_26986:
        /* <DEDUP_REMOVED lines=135> */
[----:B0-----:R-:W-:Y:S02]  /*bb60*/  @!P1 IMAD.MOV.U32 R4, RZ, RZ, 0x54442d18 ;  /* 0x54442d18ff049424 */ /* 0x001fe400078e00ff */
[----:B------:R-:W-:-:S15]  /*bb70*/  @!P1 IMAD.MOV.U32 R5, RZ, RZ, 0x3ff921fb ;  /* 0x3ff921fbff059424 */ /* 0x000fde00078e00ff */
        /* <DEDUP_REMOVED lines=22> */
[----:B------:R-:W0:Y:S02]  /*bce0*/  @P1 DADD R4, -R6, R4 ;  /* 0x0000000006041229 */ /* 0x000e240000000104 */
[----:B0-----:R-:W-:Y:S02]  /*bcf0*/  @P1 FSEL R2, R4, R6, !P0 ;  /* 0x0000000604021208 */ /* 0x001fe40004000000 */
[----:B------:R-:W-:-:S15]  /*bd00*/  @P1 FSEL R3, R5, R7, !P0 ;  /* 0x0000000705031208 */ /* 0x000fde0004000000 */
[----:B------:R-:W-:-:S15]  /*bd10*/  NOP ;  /* 0x0000000000007918 */ /* 0x000fde0000000000 */
[----:B------:R-:W-:-:S15]  /*bd20*/  NOP ;  /* 0x0000000000007918 */ /* 0x000fde0000000000 */
[----:B------:R-:W-:-:S15]  /*bd30*/  NOP ;  /* 0x0000000000007918 */ /* 0x000fde0000000000 */
[----:B------:R-:W0:Y:S02]  /*bd40*/  DSETP.NEU.AND P3, PT, R14, RZ, PT ;  /* 0x000000ff0e00722a */ /* 0x000e240003f6d000 */
[----:B0-----:R-:W-:Y:S01]  /*bd50*/  @P3 MOV R0, 0x7f3321d2 ;  /* 0x7f3321d200003802 */ /* 0x001fe20000000f00 */
[----:B------:R-:W-:Y:S01]  /*bd60*/  @P3 IMAD.MOV.U32 R4, RZ, RZ, 0x4002d97c ;  /* 0x4002d97cff043424 */ /* 0x000fe200078e00ff */
[----:B------:R-:W-:Y:S02]  /*bd70*/  @!P3 FSEL R5, RZ, 2.1426990032196044922, P0 ;  /* 0x400921fbff05b808 */ /* 0x000fe40000000000 */
[----:B------:R-:W-:Y:S02]  /*bd80*/  @P3 FSEL R0, R0, 3.37028055040000000000e+12, !P0 ;  /* 0x54442d1800003808 */ /* 0x000fe40004000000 */
        /* <DEDUP_REMOVED lines=23> */
.L_x_26982:
[----:B------:R-:W0:Y:S02]  /*bf00*/  DSETP.GE.AND P0, PT, R14, 1, PT ;  /* 0x3ff000000e00742a */ /* 0x000e240003f06000 */
[----:B0-----:R-:W-:Y:S05]  /*bf10*/  @!P0 BRA `(.L_x_26988) ;  /* 0x0000002400748947 */ /* 0x001fea0003800000 */
[----:B------:R-:W-:Y:S01]  /*bf20*/  DADD R2, R14, -1 ;  /* 0xbff000000e027429 */ /* 0x000fe20000000000 */
[----:B------:R-:W-:-:S15]  /*bf30*/  BSSY.RECONVERGENT B2, `(.L_x_26989) ;  /* 0x000015d000027945 */ /* 0x000fde0003800200 */
[----:B------:R-:W-:-:S15]  /*bf40*/  NOP ;  /* 0x0000000000007918 */ /* 0x000fde0000000000 */
[----:B------:R-:W-:-:S15]  /*bf50*/  NOP ;  /* 0x0000000000007918 */ /* 0x000fde0000000000 */
[----:B------:R-:W-:-:S15]  /*bf60*/  NOP ;  /* 0x0000000000007918 */ /* 0x000fde0000000000 */
[----:B------:R-:W-:-:S03]  /*bf70*/  NOP ;  /* 0x0000000000007918 */ /* 0x000fc60000000000 */
[----:B------:R-:W0:-:S15]  /*bf80*/  DADD R4, R14, 1 ;  /* 0x3ff000000e047429 */ /* 0x000e1e0000000000 */
        /* <DEDUP_REMOVED lines=10> */
[C---:B0-----:R-:W-:Y:S02]  /*c030*/  FSETP.GEU.FTZ.AND P0, PT, R33.reuse, 1.7916666269302368164, PT ;  /* 0x3fe555552100780b */ /* 0x041fe40003f1e000 */
[----:B------:R-:W-:-:S04]  /*c040*/  FSETP.GT.FTZ.AND P1, PT, R33, -1.6999999284744262695, PT ;  /* 0xbfd999992100780b */ /* 0x000fc80003f34000 */
[----:B------:R-:W-:-:S13]  /*c050*/  PLOP3.LUT P0, PT, P0, P1, PT, 0xf2, 0x2f ;  /* 0x00000000002f781c */ /* 0x000fda0000703e72 */
[----:B------:R-:W-:Y:S05]  /*c060*/  @P0 BRA `(.L_x_26990) ;  /* 0x0000000800180947 */ /* 0x000fea0003800000 */
[----:B------:R-:W0:Y:S01]  /*c070*/  DADD R18, R32, 2 ;  /* 0x4000000020127429 */ /* 0x000e220000000000 */
[----:B------:R-:W-:Y:S01]  /*c080*/  IMAD.MOV.U32 R2, RZ, RZ, 0x1 ;  /* 0x00000001ff027424 */ /* 0x000fe200078e00ff */
[----:B0-----:R-:W0:Y:S01]  /*c090*/  MUFU.RCP64H R3, R19 ;  /* 0x0000001300037308 */ /* 0x001e220000001800 */
        /* <DEDUP_REMOVED lines=52> */
.L_x_26992:
[----:B------:R-:W-:Y:S05]  /*c3e0*/  BSYNC.RECONVERGENT B3 ;  /* 0x0000000000037941 */ /* 0x000fea0003800200 */
.L_x_26991:
        /* <DEDUP_REMOVED lines=78> */
.L_x_26990:
[----:B------:R-:W0:Y:S01]  /*c8d0*/  DADD R32, R32, 1 ;  /* 0x3ff0000020207429 */ /* 0x000e220000000000 */
[----:B------:R-:W-:Y:S01]  /*c8e0*/  IMAD.MOV.U32 R12, RZ, RZ, -0x3ff ;  /* 0xfffffc01ff0c7424 */ /* 0x000fe200078e00ff */
[----:B0-----:R-:W-:Y:S01]  /*c8f0*/  ISETP.GT.AND P0, PT, R33, 0xfffff, PT ;  /* 0x000fffff2100780c */ /* 0x001fe20003f04270 */
[----:B------:R-:W-:Y:S02]  /*c900*/  IMAD.MOV.U32 R2, RZ, RZ, R32 ;  /* 0x000000ffff027224 */ /* 0x000fe400078e0020 */
[--C-:B------:R-:W-:Y:S02]  /*c910*/  IMAD.MOV.U32 R3, RZ, RZ, R33.reuse ;  /* 0x000000ffff037224 */ /* 0x100fe400078e0021 */
[----:B------:R-:W-:-:S08]  /*c920*/  IMAD.MOV.U32 R0, RZ, RZ, R33 ;  /* 0x000000ffff007224 */ /* 0x000fd000078e0021 */
[----:B------:R-:W-:-:S15]  /*c930*/  @!P0 MOV R12, 0xfffffbcb ;  /* 0xfffffbcb000c8802 */ /* 0x000fde0000000f00 */
[----:B------:R-:W-:-:S15]  /*c940*/  NOP ;  /* 0x0000000000007918 */ /* 0x000fde0000000000 */
[----:B------:R-:W-:-:S15]  /*c950*/  NOP ;  /* 0x0000000000007918 */ /* 0x000fde0000000000 */
[----:B------:R-:W-:-:S04]  /*c960*/  NOP ;  /* 0x0000000000007918 */ /* 0x000fc80000000000 */
[----:B------:R-:W0:Y:S02]  /*c970*/  @!P0 DMUL R2, R2, 1.80143985094819840000e+16 ;  /* 0x4350000002028828 */ /* 0x000e240000000000 */
[----:B0-----:R-:W-:-:S04]  /*c980*/  @!P0 IMAD.MOV.U32 R0, RZ, RZ, R3 ;  /* 0x000000ffff008224 */ /* 0x001fc800078e0003 */
[----:B------:R-:W-:-:S05]  /*c990*/  VIADD R4, R0, 0xffffffff ;  /* 0xffffffff00047836 */ /* 0x000fca0000000000 */
[----:B------:R-:W-:Y:S01]  /*c9a0*/  ISETP.GT.U32.AND P1, PT, R4, 0x7feffffe, PT ;  /* 0x7feffffe0400780c */ /* 0x000fe20003f24070 */
[----:B------:R-:W-:Y:S02]  /*c9b0*/  IMAD.MOV.U32 R4, RZ, RZ, R32 ;  /* 0x000000ffff047224 */ /* 0x000fe400078e0020 */
[----:B------:R-:W-:-:S10]  /*c9c0*/  @!P0 IMAD.MOV.U32 R4, RZ, RZ, R2 ;  /* 0x000000ffff048224 */ /* 0x000fd400078e0002 */
        /* <DEDUP_REMOVED lines=173> */
.L_x_26994:
[----:B------:R-:W-:Y:S01]  /*d4a0*/  IMAD.MOV.U32 R4, RZ, RZ, 0x0 ;  /* 0x00000000ff047424 */ /* 0x000fe200078e00ff */
[----:B------:R-:W-:Y:S01]  /*d4b0*/  LOP3.LUT P0, RZ, R3, 0x7fffffff, RZ, 0xc0, !PT ;  /* 0x7fffffff03ff7812 */ /* 0x000fe2000780c0ff */
[----:B------:R-:W-:-:S06]  /*d4c0*/  IMAD.MOV.U32 R5, RZ, RZ, 0x7ff00000 ;  /* 0x7ff00000ff057424 */ /* 0x000fcc00078e00ff */
[----:B------:R-:W0:Y:S02]  /*d4d0*/  DFMA R2, R2, R4, +INF ;  /* 0x7ff000000202742b */ /* 0x000e240000000004 */
[----:B0-----:R-:W-:Y:S02]  /*d4e0*/  FSEL R32, R2, RZ, P0 ;  /* 0x000000ff02207208 */ /* 0x001fe40000000000 */
[----:B------:R-:W-:-:S07]  /*d4f0*/  FSEL R33, R3, -QNAN , P0 ;  /* 0xfff0000003217808 */ /* 0x000fce0000000000 */
.L_x_26993:
[----:B------:R-:W-:Y:S05]  /*d500*/  BSYNC.RECONVERGENT B2 ;  /* 0x0000000000027941 */ /* 0x000fea0003800200 */
.L_x_26989:
        /* <DEDUP_REMOVED lines=56> */
.L_x_26996:
[----:B------:R-:W-:Y:S05]  /*d890*/  BSYNC.RECONVERGENT B2 ;  /* 0x0000000000027941 */ /* 0x000fea0003800200 */
.L_x_26995:
[----:B------:R-:W-:Y:S01]  /*d8a0*/  MOV R6, 0xdbb65b49 ;  /* 0xdbb65b4900067802 */ /* 0x000fe20000000f00 */
[----:B------:R-:W-:Y:S01]  /*d8b0*/  IMAD.MOV.U32 R7, RZ, RZ, 0x3f2d3b63 ;  /* 0x3f2d3b63ff077424 */ /* 0x000fe200078e00ff */
[----:B------:R-:W-:Y:S01]  /*d8c0*/  UMOV UR4, 0x2a25ff7e ;  /* 0x2a25ff7e00047882 */ /* 0x000fe20000000000 */
        /* <DEDUP_REMOVED lines=192> */
[----:B------:R-:W0:Y:S02]  /*e4d0*/  DMUL R32, R32, 0.5 ;  /* 0x3fe0000020207828 */ /* 0x000e240000000000 */
[----:B0-----:R-:W-:Y:S05]  /*e4e0*/  BRA `(.L_x_26963) ;  /* 0x0000005000dc7947 */ /* 0x001fea0003800000 */
.L_x_26988:
[----:B------:R-:W0:Y:S01]  /*e4f0*/  DMUL R2, R6, R6 ;  /* 0x0000000606027228 */ /* 0x000e220000000000 */
        /* <DEDUP_REMOVED lines=11> */
[----:B0-----:R-:W0:Y:S02]  /*e5b0*/  DSETP.GTU.AND P0, PT, R2, UR4, PT ;  /* 0x0000000402007e2a */ /* 0x001e24000bf0c000 */
[----:B0-----:R-:W-:Y:S05]  /*e5c0*/  @P0 BRA `(.L_x_26997) ;  /* 0x0000001800e00947 */ /* 0x001fea0003800000 */
[----:B------:R-:W-:Y:S01]  /*e5d0*/  ISETP.GT.AND P0, PT, R3, 0xfffff, PT ;  /* 0x000fffff0300780c */ /* 0x000fe20003f04270 */
[----:B------:R-:W-:Y:S01]  /*e5e0*/  IMAD.MOV.U32 R0, RZ, RZ, R3 ;  /* 0x000000ffff007224 */ /* 0x000fe200078e0003 */
[----:B------:R-:W-:Y:S01]  /*e5f0*/  BSSY.RECONVERGENT B0, `(.L_x_26998) ;  /* 0x00000bc000007945 */ /* 0x000fe20003800200 */
[----:B------:R-:W-:Y:S02]  /*e600*/  IMAD.MOV.U32 R4, RZ, RZ, R2 ;  /* 0x000000ffff047224 */ /* 0x000fe400078e0002 */
[----:B------:R-:W-:-:S08]  /*e610*/  IMAD.MOV.U32 R12, RZ, RZ, -0x3ff ;  /* 0xfffffc01ff0c7424 */ /* 0x000fd000078e00ff */
[----:B------:R-:W0:Y:S01]  /*e620*/  @!P0 DMUL R2, R2, 1.80143985094819840000e+16 ;  /* 0x4350000002028828 */ /* 0x000e220000000000 */
[----:B------:R-:W-:Y:S02]  /*e630*/  @!P0 IMAD.MOV.U32 R12, RZ, RZ, -0x435 ;  /* 0xfffffbcbff0c8424 */ /* 0x000fe400078e00ff */
        /* <DEDUP_REMOVED lines=15> */
[----:B------:R-:W-:-:S03]  /*e730*/  @P0 VIADD R12, R12, 0x1 ;  /* 0x000000010c0c0836 */ /* 0x000fc60000000000 */
[----:B------:R-:W-:Y:S02]  /*e740*/  @P0 MOV R3, R4 ;  /* 0x0000000400030202 */ /* 0x000fe40000000f00 */
[----:B------:R-:W-:-:S04]  /*e750*/  LOP3.LUT R12, R12, 0x80000000, RZ, 0x3c, !PT ;  /* 0x800000000c0c7812 */ /* 0x000fc800078e3cff */
        /* <DEDUP_REMOVED lines=159> */
.L_x_26999:
[----:B------:R-:W-:Y:S01]  /*f150*/  IMAD.MOV.U32 R4, RZ, RZ, 0x0 ;  /* 0x00000000ff047424 */ /* 0x000fe200078e00ff */
[----:B------:R-:W-:Y:S01]  /*f160*/  LOP3.LUT P0, RZ, R3, 0x7fffffff, RZ, 0xc0, !PT ;  /* 0x7fffffff03ff7812 */ /* 0x000fe2000780c0ff */
[----:B------:R-:W-:-:S06]  /*f170*/  IMAD.MOV.U32 R5, RZ, RZ, 0x7ff00000 ;  /* 0x7ff00000ff057424 */ /* 0x000fcc00078e00ff */
[----:B------:R-:W0:Y:S02]  /*f180*/  DFMA R2, R2, R4, +INF ;  /* 0x7ff000000202742b */ /* 0x000e240000000004 */
[----:B0-----:R-:W-:Y:S02]  /*f190*/  FSEL R32, R2, RZ, P0 ;  /* 0x000000ff02207208 */ /* 0x001fe40000000000 */
[----:B------:R-:W-:-:S07]  /*f1a0*/  FSEL R33, R3, -QNAN , P0 ;  /* 0xfff0000003217808 */ /* 0x000fce0000000000 */
.L_x_27000:
[----:B------:R-:W-:Y:S05]  /*f1b0*/  BSYNC.RECONVERGENT B0 ;  /* 0x0000000000007941 */ /* 0x000fea0003800200 */
.L_x_26998:
        /* <DEDUP_REMOVED lines=51> */
.L_x_27002:
[----:B------:R-:W-:Y:S05]  /*f4f0*/  BSYNC.RECONVERGENT B2 ;  /* 0x0000000000027941 */ /* 0x000fea0003800200 */
.L_x_27001:
        /* <DEDUP_REMOVED lines=153> */
[----:B------:R-:W-:Y:S01]  /*fe90*/  @P1 IMAD.MOV.U32 R4, RZ, RZ, 0x54442d18 ;  /* 0x54442d18ff041424 */ /* 0x000fe200078e00ff */
[----:B------:R-:W-:-:S15]  /*fea0*/  @P1 MOV R5, 0x400921fb ;  /* 0x400921fb00051802 */ /* 0x000fde0000000f00 */
[----:B------:R-:W-:-:S15]  /*feb0*/  NOP ;  /* 0x0000000000007918 */ /* 0x000fde0000000000 */
[----:B------:R-:W-:-:S15]  /*fec0*/  NOP ;  /* 0x0000000000007918 */ /* 0x000fde0000000000 */
[----:B------:R-:W-:-:S15]  /*fed0*/  NOP ;  /* 0x0000000000007918 */ /* 0x000fde0000000000 */
[----:B------:R-:W-:-:S02]  /*fee0*/  NOP ;  /* 0x0000000000007918 */ /* 0x000fc40000000000 */
        /* <DEDUP_REMOVED lines=36> */
[----:B------:R-:W1:Y:S02]  /*10130*/  DMUL R32, R32, 0.5 ;  /* 0x3fe0000020207828 */ /* 0x000e640000000000 */
[----:B-1----:R-:W-:Y:S05]  /*10140*/  BRA `(.L_x_26963) ;  /* 0x0000003400c47947 */ /* 0x002fea0003800000 */
.L_x_26997:
[----:B------:R-:W-:Y:S01]  /*10150*/  LOP3.LUT R3, R15, 0xfffffff8, RZ, 0xc0, !PT ;  /* 0xfffffff80f037812 */ /* 0x000fe200078ec0ff */
[----:B------:R-:W-:Y:S01]  /*10160*/  IMAD.MOV.U32 R2, RZ, RZ, RZ ;  /* 0x000000ffff027224 */ /* 0x000fe200078e00ff */
[----:B------:R-:W-:Y:S01]  /*10170*/  BSSY.RECONVERGENT B0, `(.L_x_27003) ;  /* 0x00000ea000007945 */ /* 0x000fe20003800200 */
[----:B------:R-:W-:-:S04]  /*10180*/  IMAD.MOV.U32 R18, RZ, RZ, RZ ;  /* 0x000000ffff127224 */ /* 0x000fc800078e00ff */
[----:B------:R-:W-:-:S15]  /*10190*/  DADD R4, R14, -R2 ;  /* 0x000000000e047229 */ /* 0x000fde0000000802 */
        /* <DEDUP_REMOVED lines=9> */
[----:B------:R0:W-:Y:S02]  /*10230*/  DADD R20, R2, R2 ;  /* 0x0000000002147229 */ /* 0x0001e40000000002 */
[----:B0-----:R-:W-:-:S15]  /*10240*/  LOP3.LUT R3, R7, 0xfffffff8, RZ, 0xc0, !PT ;  /* 0xfffffff807037812 */ /* 0x001fde00078ec0ff */
[----:B------:R-:W-:-:S15]  /*10250*/  NOP ;  /* 0x0000000000007918 */ /* 0x000fde0000000000 */
[----:B------:R-:W-:-:S15]  /*10260*/  NOP ;  /* 0x0000000000007918 */ /* 0x000fde0000000000 */
[----:B------:R-:W-:-:S15]  /*10270*/  NOP ;  /* 0x0000000000007918 */ /* 0x000fde0000000000 */
[----:B------:R-:W-:-:S02]  /*10280*/  NOP ;  /* 0x0000000000007918 */ /* 0x000fc40000000000 */
[----:B------:R-:W0:Y:S02]  /*10290*/  DADD R12, R6, -R2 ;  /* 0x00000000060c7229 */ /* 0x000e240000000802 */
[----:B0-----:R-:W-:-:S15]  /*102a0*/  LOP3.LUT R19, R13, 0xfffffff8, RZ, 0xc0, !PT ;  /* 0xfffffff80d137812 */ /* 0x001fde00078ec0ff */
        /* <DEDUP_REMOVED lines=9> */
[----:B------:R0:W1:Y:S02]  /*10340*/  DADD R22, R2, R2 ;  /* 0x0000000002167229 */ /* 0x0000640000000002 */
[----:B0-----:R-:W-:-:S15]  /*10350*/  LOP3.LUT R3, R5, 0xfffffff8, RZ, 0xc0, !PT ;  /* 0xfffffff805037812 */ /* 0x001fde00078ec0ff */
        /* <DEDUP_REMOVED lines=9> */
[----:B------:R-:W2:-:S15]  /*103f0*/  DADD R12, R12, -R18 ;  /* 0x000000000c0c7229 */ /* 0x000e9e0000000812 */
        /* <DEDUP_REMOVED lines=24> */
[----:B------:R-:W1:-:S15]  /*10580*/  DADD R2, R2, R2 ;  /* 0x0000000002027229 */ /* 0x000e5e0000000002 */
[----:B------:R-:W-:-:S15]  /*10590*/  NOP ;  /* 0x0000000000007918 */ /* 0x000fde0000000000 */
[----:B------:R-:W-:-:S15]  /*105a0*/  NOP ;  /* 0x0000000000007918 */ /* 0x000fde0000000000 */
[----:B------:R-:W-:-:S15]  /*105b0*/  NOP ;  /* 0x0000000000007918 */ /* 0x000fde0000000000 */
[----:B------:R-:W-:-:S04]  /*105c0*/  NOP ;  /* 0x0000000000007918 */ /* 0x000fc80000000000 */
[----:B------:R-:W3:-:S15]  /*105d0*/  DADD R18, R18, R18 ;  /* 0x0000000012127229 */ /* 0x000ede0000000012 */
[----:B------:R-:W-:-:S15]  /*105e0*/  NOP ;  /* 0x0000000000007918 */ /* 0x000fde0000000000 */
[----:B------:R-:W-:-:S15]  /*105f0*/  NOP ;  /* 0x0000000000007918 */ /* 0x000fde0000000000 */
[----:B------:R-:W-:-:S15]  /*10600*/  NOP ;  /* 0x0000000000007918 */ /* 0x000fde0000000000 */
[----:B------:R-:W-:-:S04]  /*10610*/  NOP ;  /* 0x0000000000007918 */ /* 0x000fc80000000000 */
[----:B0-----:R0:W4:-:S15]  /*10620*/  DMUL R20, R4, R20 ;  /* 0x0000001404147228 */ /* 0x00111e0000000000 */
[----:B------:R-:W-:-:S15]  /*10630*/  NOP ;  /* 0x0000000000007918 */ /* 0x000fde0000000000 */
[----:B------:R-:W-:-:S15]  /*10640*/  NOP ;  /* 0x0000000000007918 */ /* 0x000fde0000000000 */
[----:B------:R-:W-:-:S15]  /*10650*/  NOP ;  /* 0x0000000000007918 */ /* 0x000fde0000000000 */
[----:B------:R-:W-:-:S04]  /*10660*/  NOP ;  /* 0x0000000000007918 */ /* 0x000fc80000000000 */
[----:B--2---:R0:W2:-:S15]  /*10670*/  DMUL R22, R12, R22 ;  /* 0x000000160c167228 */ /* 0x00409e0000000000 */
[----:B------:R-:W-:-:S15]  /*10680*/  NOP ;  /* 0x0000000000007918 */ /* 0x000fde0000000000 */
[----:B------:R-:W-:-:S15]  /*10690*/  NOP ;  /* 0x0000000000007918 */ /* 0x000fde0000000000 */
[----:B------:R-:W-:-:S15]  /*106a0*/  NOP ;  /* 0x0000000000007918 */ /* 0x000fde0000000000 */
[----:B------:R-:W-:-:S04]  /*106b0*/  NOP ;  /* 0x0000000000007918 */ /* 0x000fc80000000000 */
[----:B-1----:R0:W1:-:S15]  /*106c0*/  DMUL R2, R4, R2 ;  /* 0x0000000204027228 */ /* 0x00205e0000000000 */
[----:B------:R-:W-:-:S15]  /*106d0*/  NOP ;  /* 0x0000000000007918 */ /* 0x000fde0000000000 */
[----:B------:R-:W-:-:S15]  /*106e0*/  NOP ;  /* 0x0000000000007918 */ /* 0x000fde0000000000 */
[----:B------:R-:W-:-:S15]  /*106f0*/  NOP ;  /* 0x0000000000007918 */ /* 0x000fde0000000000 */
[----:B------:R-:W-:-:S04]  /*10700*/  NOP ;  /* 0x0000000000007918 */ /* 0x000fc80000000000 */
[----:B---3--:R0:W3:-:S15]  /*10710*/  DMUL R18, R12, R18 ;  /* 0x000000120c127228 */ /* 0x0080de0000000000 */
        /* <DEDUP_REMOVED lines=9> */
[----:B-1234-:R-:W0:Y:S02]  /*107b0*/  DMUL R12, R12, R12 ;  /* 0x0000000c0c0c7228 */ /* 0x01ee240000000000 */
.L_x_27004:
[----:B------:R-:W1:Y:S02]  /*107c0*/  DSETP.GEU.AND P6, PT, R24, R26, PT ;  /* 0x0000001a1800722a */ /* 0x000e640003fce000 */
[----:B-1----:R-:W-:Y:S02]  /*107d0*/  FSEL R36, R26, R24, P6 ;  /* 0x000000181a247208 */ /* 0x002fe40003000000 */
[----:B------:R-:W-:Y:S02]  /*107e0*/  FSEL R37, R27, R25, P6 ;  /* 0x000000191b257208 */ /* 0x000fe40003000000 */
[----:B------:R-:W-:Y:S02]  /*107f0*/  FSEL R51, R25, R27, P6 ;  /* 0x0000001b19337208 */ /* 0x000fe40003000000 */
[----:B------:R-:W-:-:S15]  /*10800*/  FSEL R50, R24, R26, P6 ;  /* 0x0000001a18327208 */ /* 0x000fde0003000000 */
[----:B------:R-:W-:-:S15]  /*10810*/  NOP ;  /* 0x0000000000007918 */ /* 0x000fde0000000000 */
[----:B------:R-:W-:-:S15]  /*10820*/  NOP ;  /* 0x0000000000007918 */ /* 0x000fde0000000000 */
[----:B------:R-:W-:-:S11]  /*10830*/  NOP ;  /* 0x0000000000007918 */ /* 0x000fd60000000000 */
        /* <DEDUP_REMOVED lines=19> */
[----:B------:R-:W-:-:S15]  /*10970*/  FSEL R40, R40, R32, P3 ;  /* 0x0000002028287208 */ /* 0x000fde0001800000 */
[----:B------:R-:W-:-:S15]  /*10980*/  NOP ;  /* 0x0000000000007918 */ /* 0x000fde0000000000 */
[----:B------:R-:W-:-:S15]  /*10990*/  NOP ;  /* 0x0000000000007918 */ /* 0x000fde0000000000 */
[----:B------:R-:W-:-:S13]  /*109a0*/  NOP ;  /* 0x0000000000007918 */ /* 0x000fda0000000000 */
[----:B------:R-:W1:Y:S02]  /*109b0*/  DSETP.GEU.AND P5, PT, R42, R34, PT ;  /* 0x000000222a00722a */ /* 0x000e640003fae000 */
[----:B-1----:R-:W-:Y:S02]  /*109c0*/  FSEL R44, R34, R42, P5 ;  /* 0x0000002a222c7208 */ /* 0x002fe40002800000 */
[----:B------:R-:W-:Y:S02]  /*109d0*/  FSEL R45, R35, R43, P5 ;  /* 0x0000002b232d7208 */ /* 0x000fe40002800000 */
[----:B------:R-:W-:-:S15]  /*109e0*/  FSEL R32, R42, R34, P5 ;  /* 0x000000222a207208 */ /* 0x000fde0002800000 */
[----:B------:R-:W-:-:S15]  /*109f0*/  NOP ;  /* 0x0000000000007918 */ /* 0x000fde0000000000 */
[----:B------:R-:W-:-:S15]  /*10a00*/  NOP ;  /* 0x0000000000007918 */ /* 0x000fde0000000000 */
[----:B------:R-:W-:-:S13]  /*10a10*/  NOP ;  /* 0x0000000000007918 */ /* 0x000fda0000000000 */
[----:B------:R-:W-:-:S15]  /*10a20*/  DSETP.GEU.AND P0, PT, R36, R28, P6 ;  /* 0x0000001c2400722a */ /* 0x000fde000370e000 */
[----:B------:R-:W-:-:S15]  /*10a30*/  NOP ;  /* 0x0000000000007918 */ /* 0x000fde0000000000 */
[----:B------:R-:W-:-:S15]  /*10a40*/  NOP ;  /* 0x0000000000007918 */ /* 0x000fde0000000000 */
[----:B------:R-:W-:-:S15]  /*10a50*/  NOP ;  /* 0x0000000000007918 */ /* 0x000fde0000000000 */
[----:B------:R-:W-:-:S04]  /*10a60*/  NOP ;  /* 0x0000000000007918 */ /* 0x000fc80000000000 */
[----:B------:R-:W1:Y:S02]  /*10a70*/  DSETP.GEU.AND P6, PT, R44, R20, PT ;  /* 0x000000142c00722a */ /* 0x000e640003fce000 */
[----:B-1----:R-:W-:Y:S02]  /*10a80*/  FSEL R25, R21, R45, P6 ;  /* 0x0000002d15197208 */ /* 0x002fe40003000000 */
[----:B------:R-:W-:-:S15]  /*10a90*/  FSEL R24, R20, R44, P6 ;  /* 0x0000002c14187208 */ /* 0x000fde0003000000 */
[----:B------:R-:W-:-:S15]  /*10aa0*/  NOP ;  /* 0x0000000000007918 */ /* 0x000fde0000000000 */
[----:B------:R-:W-:-:S15]  /*10ab0*/  NOP ;  /* 0x0000000000007918 */ /* 0x000fde0000000000 */
[----:B------:R-:W-:-:S15]  /*10ac0*/  NOP ;  /* 0x0000000000007918 */ /* 0x000fde0000000000 */
[----:B------:R-:W1:Y:S02]  /*10ad0*/  DSETP.GEU.AND P4, PT, R24, R22, PT ;  /* 0x000000161800722a */ /* 0x000e640003f8e000 */
[----:B-1----:R-:W-:Y:S02]  /*10ae0*/  FSEL R26, R22, R24, P4 ;  /* 0x00000018161a7208 */ /* 0x002fe40002000000 */
[----:B------:R-:W-:Y:S02]  /*10af0*/  FSEL R27, R23, R25, P4 ;  /* 0x00000019171b7208 */ /* 0x000fe40002000000 */
[----:B------:R-:W-:-:S15]  /*10b00*/  FSEL R0, R24, R22, P4 ;  /* 0x0000001618007208 */ /* 0x000fde0002000000 */
[----:B------:R-:W-:-:S15]  /*10b10*/  NOP ;  /* 0x0000000000007918 */ /* 0x000fde0000000000 */
[----:B------:R-:W-:-:S15]  /*10b20*/  NOP ;  /* 0x0000000000007918 */ /* 0x000fde0000000000 */
[----:B------:R-:W-:-:S13]  /*10b30*/  NOP ;  /* 0x0000000000007918 */ /* 0x000fda0000000000 */
[----:B------:R1:W-:Y:S02]  /*10b40*/  DSETP.GEU.AND P1, PT, R38, R30, P3 ;  /* 0x0000001e2600722a */ /* 0x0003e40001f2e000 */
        /* <DEDUP_REMOVED lines=14> */
[----:B------:R-:W-:-:S15]  /*10c30*/  FSEL R31, R19, R29, P5 ;  /* 0x0000001d131f7208 */ /* 0x000fde0002800000 */
[----:B------:R-:W-:-:S15]  /*10c40*/  NOP ;  /* 0x0000000000007918 */ /* 0x000fde0000000000 */
[----:B------:R-:W-:-:S15]  /*10c50*/  NOP ;  /* 0x0000000000007918 */ /* 0x000fde0000000000 */
[----:B------:R-:W-:-:S15]  /*10c60*/  NOP ;  /* 0x0000000000007918 */ /* 0x000fde0000000000 */
[----:B------:R1:W-:Y:S02]  /*10c70*/  DSETP.GEU.AND P2, PT, R42, R34, P6 ;  /* 0x000000222a00722a */ /* 0x0003e4000374e000 */
[----:B-1----:R-:W-:Y:S02]  /*10c80*/  FSEL R35, R45, R21, P6 ;  /* 0x000000152d237208 */ /* 0x002fe40003000000 */
[----:B------:R-:W-:-:S15]  /*10c90*/  FSEL R34, R44, R20, P6 ;  /* 0x000000142c227208 */ /* 0x000fde0003000000 */
[----:B------:R-:W-:-:S15]  /*10ca0*/  NOP ;  /* 0x0000000000007918 */ /* 0x000fde0000000000 */
[----:B------:R-:W-:-:S15]  /*10cb0*/  NOP ;  /* 0x0000000000007918 */ /* 0x000fde0000000000 */
[----:B------:R-:W-:-:S15]  /*10cc0*/  NOP ;  /* 0x0000000000007918 */ /* 0x000fde0000000000 */
[----:B0-----:R-:W0:Y:S02]  /*10cd0*/  DSETP.GEU.AND P6, PT, R30, R4, PT ;  /* 0x000000041e00722a */ /* 0x001e240003fce000 */
[----:B0-----:R-:W-:Y:S02]  /*10ce0*/  FSEL R20, R4, R30, P6 ;  /* 0x0000001e04147208 */ /* 0x001fe40003000000 */
[----:B------:R-:W-:-:S15]  /*10cf0*/  FSEL R21, R5, R31, P6 ;  /* 0x0000001f05157208 */ /* 0x000fde0003000000 */
[----:B------:R-:W-:-:S15]  /*10d00*/  NOP ;  /* 0x0000000000007918 */ /* 0x000fde0000000000 */
[----:B------:R-:W-:-:S15]  /*10d10*/  NOP ;  /* 0x0000000000007918 */ /* 0x000fde0000000000 */
[----:B------:R-:W-:-:S15]  /*10d20*/  NOP ;  /* 0x0000000000007918 */ /* 0x000fde0000000000 */
[----:B------:R0:W1:Y:S02]  /*10d30*/  DSETP.GEU.AND P2, PT, R24, R22, P2 ;  /* 0x000000161800722a */ /* 0x000064000174e000 */
[----:B0-----:R-:W-:Y:S01]  /*10d40*/  FSEL R22, R26, R2, P3 ;  /* 0x000000021a167208 */ /* 0x001fe20001800000 */
[----:B------:R-:W-:Y:S01]  /*10d50*/  IMAD.MOV.U32 R24, RZ, RZ, R50 ;  /* 0x000000ffff187224 */ /* 0x000fe200078e0032 */
[----:B------:R-:W-:Y:S01]  /*10d60*/  FSEL R23, R27, R3, P3 ;  /* 0x000000031b177208 */ /* 0x000fe20001800000 */
[----:B------:R-:W-:-:S15]  /*10d70*/  IMAD.MOV.U32 R25, RZ, RZ, R51 ;  /* 0x000000ffff197224 */ /* 0x000fde00078e0033 */
[----:B------:R-:W-:-:S15]  /*10d80*/  NOP ;  /* 0x0000000000007918 */ /* 0x000fde0000000000 */
[----:B------:R-:W-:-:S15]  /*10d90*/  NOP ;  /* 0x0000000000007918 */ /* 0x000fde0000000000 */
[----:B------:R-:W-:-:S14]  /*10da0*/  NOP ;  /* 0x0000000000007918 */ /* 0x000fdc0000000000 */
[----:B-1----:R0:W1:Y:S02]  /*10db0*/  DSETP.GEU.AND P2, PT, R26, R2, P2 ;  /* 0x000000021a00722a */ /* 0x002064000174e000 */
        /* <DEDUP_REMOVED lines=16> */
[----:B0-----:R-:W-:Y:S02]  /*10ec0*/  IMAD.MOV.U32 R30, RZ, RZ, R40 ;  /* 0x000000ffff1e7224 */ /* 0x001fe400078e0028 */
[----:B------:R-:W-:-:S15]  /*10ed0*/  IMAD.MOV.U32 R31, RZ, RZ, R39 ;  /* 0x000000ffff1f7224 */ /* 0x000fde00078e0027 */
[----:B------:R-:W-:-:S15]  /*10ee0*/  NOP ;  /* 0x0000000000007918 */ /* 0x000fde0000000000 */
[----:B------:R-:W-:-:S15]  /*10ef0*/  NOP ;  /* 0x0000000000007918 */ /* 0x000fde0000000000 */
[----:B------:R-:W-:-:S15]  /*10f00*/  NOP ;  /* 0x0000000000007918 */ /* 0x000fde0000000000 */
[----:B-1----:R-:W0:Y:S02]  /*10f10*/  DSETP.GEU.AND P2, PT, R20, R12, P2 ;  /* 0x0000000c1400722a */ /* 0x002e24000174e000 */
[----:B0-----:R-:W-:-:S15]  /*10f20*/  PLOP3.LUT P0, PT, P0, P2, P1, 0x80, 0x0 ;  /* 0x000000000000781c */ /* 0x001fde0000705010 */
[----:B------:R-:W-:-:S15]  /*10f30*/  NOP ;  /* 0x0000000000007918 */ /* 0x000fde0000000000 */
[----:B------:R-:W-:-:S15]  /*10f40*/  NOP ;  /* 0x0000000000007918 */ /* 0x000fde0000000000 */
[----:B------:R-:W-:-:S15]  /*10f50*/  NOP ;  /* 0x0000000000007918 */ /* 0x000fde0000000000 */
[----:B------:R-:W-:-:S02]  /*10f60*/  NOP ;  /* 0x0000000000007918 */ /* 0x000fc40000000000 */
[----:B------:R-:W0:Y:S02]  /*10f70*/  DSETP.GEU.AND P4, PT, R20, R12, PT ;  /* 0x0000000c1400722a */ /* 0x000e240003f8e000 */
[----:B0-----:R-:W-:Y:S02]  /*10f80*/  FSEL R36, R12, R20, P4 ;  /* 0x000000140c247208 */ /* 0x001fe40002000000 */
[----:B------:R-:W-:Y:S02]  /*10f90*/  FSEL R37, R13, R21, P4 ;  /* 0x000000150d257208 */ /* 0x000fe40002000000 */
[----:B------:R-:W-:Y:S01]  /*10fa0*/  FSEL R4, R20, R12, P4 ;  /* 0x0000000c14047208 */ /* 0x000fe20002000000 */
[----:B------:R-:W-:Y:S01]  /*10fb0*/  IMAD.MOV.U32 R20, RZ, RZ, R0 ;  /* 0x000000ffff147224 */ /* 0x000fe200078e0000 */
[----:B------:R-:W-:Y:S01]  /*10fc0*/  FSEL R5, R21, R13, P4 ;  /* 0x0000000d15057208 */ /* 0x000fe20002000000 */
[----:B------:R-:W-:Y:S02]  /*10fd0*/  IMAD.MOV.U32 R21, RZ, RZ, R38 ;  /* 0x000000ffff157224 */ /* 0x000fe400078e0026 */
[----:B------:R-:W-:-:S02]  /*10fe0*/  IMAD.MOV.U32 R12, RZ, RZ, R36 ;  /* 0x000000ffff0c7224 */ /* 0x000fc400078e0024 */
[----:B------:R-:W-:Y:S01]  /*10ff0*/  IMAD.MOV.U32 R13, RZ, RZ, R37 ;  /* 0x000000ffff0d7224 */ /* 0x000fe200078e0025 */
[----:B------:R-:W-:Y:S06]  /*11000*/  @!P0 BRA `(.L_x_27004) ;  /* 0xfffffff400ec8947 */ /* 0x000fec000383ffff */
[----:B------:R-:W-:Y:S05]  /*11010*/  BSYNC.RECONVERGENT B0 ;  /* 0x0000000000007941 */ /* 0x000fea0003800200 */
.L_x_27003:
[----:B------:R-:W0:Y:S01]  /*11020*/  DADD R24, R24, -1 ;  /* 0xbff0000018187429 */ /* 0x000e220000000000 */
[----:B------:R-:W-:-:S15]  /*11030*/  BSSY.RECONVERGENT B2, `(.L_x_27005) ;  /* 0x0000185000027945 */ /* 0x000fde0003800200 */
[----:B------:R-:W-:-:S15]  /*11040*/  NOP ;  /* 0x0000000000007918 */ /* 0x000fde0000000000 */
[----:B------:R-:W-:-:S15]  /*11050*/  NOP ;  /* 0x0000000000007918 */ /* 0x000fde0000000000 */
[----:B------:R-:W-:-:S15]  /*11060*/  NOP ;  /* 0x0000000000007918 */ /* 0x000fde0000000000 */
[----:B------:R-:W-:-:S03]  /*11070*/  NOP ;  /* 0x0000000000007918 */ /* 0x000fc60000000000 */
        /* <DEDUP_REMOVED lines=50> */
[----:B0-----:R-:W0:Y:S02]  /*113a0*/  DADD R32, R36, R24 ;  /* 0x0000000024207229 */ /* 0x001e240000000018 */
        /* <DEDUP_REMOVED lines=51> */
[----:B------:R-:W-:Y:S01]  /*116e0*/  MOV R4, R18 ;  /* 0x0000001200047202 */ /* 0x000fe20000000f00 */
[----:B------:R-:W-:Y:S01]  /*116f0*/  IMAD.MOV.U32 R5, RZ, RZ, R19 ;  /* 0x000000ffff057224 */ /* 0x000fe200078e0013 */
[----:B------:R-:W-:Y:S01]  /*11700*/  MOV R0, 0x11740 ;  /* 0x0001174000007802 */ /* 0x000fe20000000f00 */
[----:B------:R-:W-:Y:S02]  /*11710*/  IMAD.MOV.U32 R20, RZ, RZ, R32 ;  /* 0x000000ffff147224 */ /* 0x000fe400078e0020 */
[----:B------:R-:W-:-:S07]  /*11720*/  IMAD.MOV.U32 R21, RZ, RZ, R33 ;  /* 0x000000ffff157224 */ /* 0x000fce00078e0021 */
[----:B------:R-:W-:Y:S05]  /*11730*/  CALL.REL.NOINC `($__internal_60_$__cuda_sm20_div_rn_f64_full) ;  /* 0x0000053c00ec7944 */ /* 0x000fea0003c00000 */
[----:B------:R-:W-:Y:S02]  /*11740*/  IMAD.MOV.U32 R2, RZ, RZ, R4 ;  /* 0x000000ffff027224 */ /* 0x000fe400078e0004 */
[----:B------:R-:W-:-:S07]  /*11750*/  IMAD.MOV.U32 R3, RZ, RZ, R5 ;  /* 0x000000ffff037224 */ /* 0x000fce00078e0005 */
.L_x_27008:
[----:B------:R-:W-:Y:S05]  /*11760*/  BSYNC.RECONVERGENT B3 ;  /* 0x0000000000037941 */ /* 0x000fea0003800200 */
.L_x_27007:
        /* <DEDUP_REMOVED lines=78> */
.L_x_27006:
[----:B------:R-:W0:Y:S01]  /*11c50*/  DADD R32, R32, 1 ;  /* 0x3ff0000020207429 */ /* 0x000e220000000000 */
        /* <DEDUP_REMOVED lines=188> */
.L_x_27010:
[----:B------:R-:W-:Y:S01]  /*12820*/  IMAD.MOV.U32 R4, RZ, RZ, 0x0 ;  /* 0x00000000ff047424 */ /* 0x000fe200078e00ff */
[----:B------:R-:W-:Y:S01]  /*12830*/  LOP3.LUT P0, RZ, R3, 0x7fffffff, RZ, 0xc0, !PT ;  /* 0x7fffffff03ff7812 */ /* 0x000fe2000780c0ff */
[----:B------:R-:W-:-:S06]  /*12840*/  IMAD.MOV.U32 R5, RZ, RZ, 0x7ff00000 ;  /* 0x7ff00000ff057424 */ /* 0x000fcc00078e00ff */
[----:B------:R-:W0:Y:S02]  /*12850*/  DFMA R2, R2, R4, +INF ;  /* 0x7ff000000202742b */ /* 0x000e240000000004 */
[----:B0-----:R-:W-:Y:S02]  /*12860*/  FSEL R32, R2, RZ, P0 ;  /* 0x000000ff02207208 */ /* 0x001fe40000000000 */
[----:B------:R-:W-:-:S07]  /*12870*/  FSEL R33, R3, -QNAN , P0 ;  /* 0xfff0000003217808 */ /* 0x000fce0000000000 */
.L_x_27009:
[----:B------:R-:W-:Y:S05]  /*12880*/  BSYNC.RECONVERGENT B2 ;  /* 0x0000000000027941 */ /* 0x000fea0003800200 */
.L_x_27005:
        /* <DEDUP_REMOVED lines=56> */
.L_x_27012:
[----:B------:R-:W-:Y:S05]  /*12c10*/  BSYNC.RECONVERGENT B2 ;  /* 0x0000000000027941 */ /* 0x000fea0003800200 */
.L_x_27011:
        /* <DEDUP_REMOVED lines=196> */
.L_x_26963:
[----:B------:R-:W-:Y:S05]  /*13860*/  BSYNC.RECONVERGENT B1 ;  /* 0x0000000000017941 */ /* 0x000fea0003800200 */
.L_x_26956:
[----:B------:R-:W1:Y:S01]  /*13870*/  LDCU.128 UR4, c[0x0][0x5a0] ;  /* 0x0000b400ff0477ac */ /* 0x000e620008000c00 */
[----:B------:R-:W-:Y:S01]  /*13880*/  BSSY.RECONVERGENT B2, `(.L_x_27013) ;  /* 0x00004a3000027945 */ /* 0x000fe20003800200 */
[----:B-1----:R-:W-:-:S15]  /*13890*/  DMUL R2, R4, UR6 ;  /* 0x0000000604027c28 */ /* 0x002fde0008000000 */
[----:B------:R-:W-:-:S15]  /*138a0*/  NOP ;  /* 0x0000000000007918 */ /* 0x000fde0000000000 */
[----:B------:R-:W-:-:S15]  /*138b0*/  NOP ;  /* 0x0000000000007918 */ /* 0x000fde0000000000 */
[----:B------:R-:W-:-:S15]  /*138c0*/  NOP ;  /* 0x0000000000007918 */ /* 0x000fde0000000000 */
[----:B------:R-:W-:-:S04]  /*138d0*/  NOP ;  /* 0x0000000000007918 */ /* 0x000fc80000000000 */
[----:B------:R-:W0:-:S15]  /*138e0*/  DMUL R4, R4, UR4 ;  /* 0x0000000404047c28 */ /* 0x000e1e0008000000 */
[----:B------:R-:W-:-:S15]  /*138f0*/  NOP ;  /* 0x0000000000007918 */ /* 0x000fde0000000000 */
[----:B------:R-:W-:-:S15]  /*13900*/  NOP ;  /* 0x0000000000007918 */ /* 0x000fde0000000000 */
[----:B------:R-:W-:-:S15]  /*13910*/  NOP ;  /* 0x0000000000007918 */ /* 0x000fde0000000000 */
[----:B------:R-:W-:-:S04]  /*13920*/  NOP ;  /* 0x0000000000007918 */ /* 0x000fc80000000000 */
[----:B0-----:R-:W0:Y:S02]  /*13930*/  DFMA R22, R32, UR6, R4 ;  /* 0x0000000620167c2b */ /* 0x001e240008000004 */
[----:B0-----:R-:W-:-:S04]  /*13940*/  LOP3.LUT R0, R23, 0x7fffffff, RZ, 0xc0, !PT ;  /* 0x7fffffff17007812 */ /* 0x001fc800078ec0ff */
[----:B------:R-:W-:-:S15]  /*13950*/  LOP3.LUT P0, RZ, R0, R22, RZ, 0xfc, !PT ;  /* 0x0000001600ff7212 */ /* 0x000fde000780fcff */
[----:B------:R-:W-:-:S15]  /*13960*/  NOP ;  /* 0x0000000000007918 */ /* 0x000fde0000000000 */
[----:B------:R-:W-:-:S15]  /*13970*/  NOP ;  /* 0x0000000000007918 */ /* 0x000fde0000000000 */
[----:B------:R-:W-:-:S13]  /*13980*/  NOP ;  /* 0x0000000000007918 */ /* 0x000fda0000000000 */
[----:B------:R0:W1:Y:S02]  /*13990*/  DFMA R32, R32, UR4, -R2 ;  /* 0x0000000420207c2b */ /* 0x0000640008000802 */
[----:B01----:R-:W-:Y:S05]  /*139a0*/  @P0 BRA `(.L_x_27014) ;  /* 0x0000000400e40947 */ /* 0x003fea0003800000 */
[----:B------:R-:W-:Y:S01]  /*139b0*/  IMAD.MOV.U32 R2, RZ, RZ, 0x652b82fe ;  /* 0x652b82feff027424 */ /* 0x000fe200078e00ff */
[----:B------:R-:W-:Y:S01]  /*139c0*/  UMOV UR4, 0xfefa39ef ;  /* 0xfefa39ef00047882 */ /* 0x000fe20000000000 */
[----:B------:R-:W-:Y:S01]  /*139d0*/  IMAD.MOV.U32 R3, RZ, RZ, 0x3ff71547 ;  /* 0x3ff71547ff037424 */ /* 0x000fe200078e00ff */
[----:B------:R-:W-:Y:S01]  /*139e0*/  UMOV UR5, 0x3fe62e42 ;  /* 0x3fe62e4200057882 */ /* 0x000fe20000000000 */
[----:B------:R-:W-:-:S04]  /*139f0*/  FSETP.GEU.FTZ.AND P0, PT, |R33|, 4.1917929649353027344, PT ;  /* 0x4086232b2100780b */ /* 0x000fc80003f1e200 */
[----:B------:R-:W0:-:S15]  /*13a00*/  DFMA R6, R32, R2, 6.75539944105574400000e+15 ;  /* 0x433800002006742b */ /* 0x000e1e0000000002 */
        /* <DEDUP_REMOVED lines=91> */
[----:B0-----:R-:W-:-:S04]  /*13fc0*/  IMAD R20, R6, 0x100000, R5 ;  /* 0x0010000006147824 */ /* 0x001fc800078e0205 */
[----:B------:R-:W-:Y:S02]  /*13fd0*/  IMAD.MOV.U32 R21, RZ, RZ, R20 ;  /* 0x000000ffff157224 */ /* 0x000fe400078e0014 */
[----:B------:R-:W-:Y:S01]  /*13fe0*/  IMAD.MOV.U32 R20, RZ, RZ, R4 ;  /* 0x000000ffff147224 */ /* 0x000fe200078e0004 */
[----:B------:R-:W-:Y:S06]  /*13ff0*/  @!P0 BRA `(.L_x_27015) ;  /* 0x0000004000ac8947 */ /* 0x000fec0003800000 */
[----:B------:R-:W-:Y:S01]  /*14000*/  FSETP.GEU.FTZ.AND P0, PT, |R33|, 4.2275390625, PT ;  /* 0x408748002100780b */ /* 0x000fe20003f1e200 */
[----:B------:R-:W-:-:S15]  /*14010*/  DSETP.GEU.AND P1, PT, R32, RZ, PT ;  /* 0x000000ff2000722a */ /* 0x000fde0003f2e000 */
[----:B------:R-:W-:-:S15]  /*14020*/  NOP ;  /* 0x0000000000007918 */ /* 0x000fde0000000000 */
[----:B------:R-:W-:-:S15]  /*14030*/  NOP ;  /* 0x0000000000007918 */ /* 0x000fde0000000000 */
[----:B------:R-:W-:-:S15]  /*14040*/  NOP ;  /* 0x0000000000007918 */ /* 0x000fde0000000000 */
[----:B------:R-:W-:-:S04]  /*14050*/  NOP ;  /* 0x0000000000007918 */ /* 0x000fc80000000000 */
[----:B------:R-:W0:Y:S02]  /*14060*/  DADD R2, R32, +INF ;  /* 0x7ff0000020027429 */ /* 0x000e240000000000 */
[----:B0-----:R-:W-:Y:S02]  /*14070*/  FSEL R20, R2, RZ, P1 ;  /* 0x000000ff02147208 */ /* 0x001fe40000800000 */
[----:B------:R-:W-:-:S05]  /*14080*/  FSEL R2, R3, RZ, P1 ;  /* 0x000000ff03027208 */ /* 0x000fca0000800000 */
[----:B------:R-:W-:Y:S01]  /*14090*/  IMAD.MOV.U32 R21, RZ, RZ, R2 ;  /* 0x000000ffff157224 */ /* 0x000fe200078e0002 */
[----:B------:R-:W-:Y:S06]  /*140a0*/  @P0 BRA `(.L_x_27015) ;  /* 0x0000004000800947 */ /* 0x000fec0003800000 */
[----:B------:R-:W-:Y:S01]  /*140b0*/  LEA.HI R0, R6, R6, RZ, 0x1 ;  /* 0x0000000606007211 */ /* 0x000fe200078f08ff */
[----:B------:R-:W-:-:S03]  /*140c0*/  IMAD.MOV.U32 R20, RZ, RZ, R4 ;  /* 0x000000ffff147224 */ /* 0x000fc600078e0004 */
[----:B------:R-:W-:-:S05]  /*140d0*/  SHF.R.S32.HI R0, RZ, 0x1, R0 ;  /* 0x00000001ff007819 */ /* 0x000fca0000011400 */
[----:B------:R-:W-:Y:S02]  /*140e0*/  IMAD.IADD R2, R6, 0x1, -R0 ;  /* 0x0000000106027824 */ /* 0x000fe400078e0a00 */
[----:B------:R-:W-:-:S03]  /*140f0*/  IMAD R21, R0, 0x100000, R5 ;  /* 0x0010000000157824 */ /* 0x000fc600078e0205 */
[----:B------:R-:W-:Y:S01]  /*14100*/  LEA R3, R2, 0x3ff00000, 0x14 ;  /* 0x3ff0000002037811 */ /* 0x000fe200078ea0ff */
[----:B------:R-:W-:-:S06]  /*14110*/  IMAD.MOV.U32 R2, RZ, RZ, RZ ;  /* 0x000000ffff027224 */ /* 0x000fcc00078e00ff */
[----:B------:R2:W3:Y:S02]  /*14120*/  DMUL R20, R20, R2 ;  /* 0x0000000214147228 */ /* 0x0004e40000000000 */
[----:B--23--:R-:W-:Y:S05]  /*14130*/  BRA `(.L_x_27015) ;  /* 0x00000040005c7947 */ /* 0x00cfea0003800000 */
.L_x_27014:
[----:B------:R-:W-:-:S04]  /*14140*/  LOP3.LUT R2, R33, 0x7fffffff, RZ, 0xc0, !PT ;  /* 0x7fffffff21027812 */ /* 0x000fc800078ec0ff */
[----:B------:R-:W-:-:S13]  /*14150*/  LOP3.LUT P0, RZ, R2, R32, RZ, 0xfc, !PT ;  /* 0x0000002002ff7212 */ /* 0x000fda000780fcff */
[----:B------:R-:W-:Y:S05]  /*14160*/  @P0 BRA `(.L_x_27016) ;  /* 0x0000000c00d00947 */ /* 0x000fea0003800000 */
[----:B------:R-:W0:Y:S01]  /*14170*/  DSETP.NEU.AND P0, PT, |R22|, +INF , PT ;  /* 0x7ff000001600742a */ /* 0x000e220003f0d200 */
[----:B------:R-:W-:Y:S01]  /*14180*/  BSSY.RECONVERGENT B3, `(.L_x_27017) ;  /* 0x0000037000037945 */ /* 0x000fe20003800200 */
[----:B0-----:R-:W-:-:S15]  /*14190*/  @!P0 IMAD.MOV.U32 R0, RZ, RZ, 0x1 ;  /* 0x00000001ff008424 */ /* 0x001fde00078e00ff */
[----:B------:R-:W-:-:S15]  /*141a0*/  NOP ;  /* 0x0000000000007918 */ /* 0x000fde0000000000 */
[----:B------:R-:W-:-:S15]  /*141b0*/  NOP ;  /* 0x0000000000007918 */ /* 0x000fde0000000000 */
[----:B------:R-:W-:-:S15]  /*141c0*/  NOP ;  /* 0x0000000000007918 */ /* 0x000fde0000000000 */
[----:B------:R-:W-:-:S02]  /*141d0*/  NOP ;  /* 0x0000000000007918 */ /* 0x000fc40000000000 */
[----:B------:R0:W1:Y:S02]  /*141e0*/  @!P0 DMUL R2, RZ, R22 ;  /* 0x00000016ff028228 */ /* 0x0000640000000000 */
[----:B01----:R-:W-:Y:S05]  /*141f0*/  @!P0 BRA `(.L_x_27018) ;  /* 0x0000000000bc8947 */ /* 0x003fea0003800000 */
[----:B------:R-:W-:Y:S01]  /*14200*/  UMOV UR4, 0x6dc9c883 ;  /* 0x6dc9c88300047882 */ /* 0x000fe20000000000 */
[----:B------:R-:W-:Y:S01]  /*14210*/  UMOV UR5, 0x3fe45f30 ;  /* 0x3fe45f3000057882 */ /* 0x000fe20000000000 */
[----:B------:R-:W-:Y:S01]  /*14220*/  DSETP.GE.AND P0, PT, |R22|, 2.14748364800000000000e+09, PT ;  /* 0x41e000001600742a */ /* 0x000fe20003f06200 */
[----:B------:R-:W-:-:S15]  /*14230*/  BSSY.RECONVERGENT B4, `(.L_x_27019) ;  /* 0x000002a000047945 */ /* 0x000fde0003800200 */
[----:B------:R-:W-:-:S15]  /*14240*/  NOP ;  /* 0x0000000000007918 */ /* 0x000fde0000000000 */
[----:B------:R-:W-:-:S15]  /*14250*/  NOP ;  /* 0x0000000000007918 */ /* 0x000fde0000000000 */
[----:B------:R-:W-:-:S15]  /*14260*/  NOP ;  /* 0x0000000000007918 */ /* 0x000fde0000000000 */
[----:B------:R-:W-:-:S03]  /*14270*/  NOP ;  /* 0x0000000000007918 */ /* 0x000fc60000000000 */
[----:B------:R-:W0:Y:S01]  /*14280*/  DMUL R2, R22, UR4 ;  /* 0x0000000416027c28 */ /* 0x000e220008000000 */
[----:B------:R-:W-:-:S15]  /*14290*/  UMOV UR4, 0x54442d18 ;  /* 0x54442d1800047882 */ /* 0x000fde0000000000 */
[----:B------:R-:W-:-:S15]  /*142a0*/  NOP ;  /* 0x0000000000007918 */ /* 0x000fde0000000000 */
[----:B------:R-:W-:-:S15]  /*142b0*/  NOP ;  /* 0x0000000000007918 */ /* 0x000fde0000000000 */
[----:B------:R-:W-:-:S15]  /*142c0*/  NOP ;  /* 0x0000000000007918 */ /* 0x000fde0000000000 */
[----:B------:R-:W-:-:S03]  /*142d0*/  NOP ;  /* 0x0000000000007918 */ /* 0x000fc60000000000 */
[----:B0-----:R-:W0:Y:S01]  /*142e0*/  F2I.F64 R0, R2 ;  /* 0x0000000200007311 */ /* 0x001e220000301100 */
[----:B------:R-:W-:-:S15]  /*142f0*/  UMOV UR5, 0x3ff921fb ;  /* 0x3ff921fb00057882 */ /* 0x000fde0000000000 */
[----:B------:R-:W-:-:S15]  /*14300*/  NOP ;  /* 0x0000000000007918 */ /* 0x000fde0000000000 */
[----:B------:R-:W-:-:S15]  /*14310*/  NOP ;  /* 0x0000000000007918 */ /* 0x000fde0000000000 */
[----:B------:R-:W-:-:S15]  /*14320*/  NOP ;  /* 0x0000000000007918 */ /* 0x000fde0000000000 */
[----:B------:R-:W-:-:S03]  /*14330*/  NOP ;  /* 0x0000000000007918 */ /* 0x000fc60000000000 */
[----:B0-----:R-:W0:-:S15]  /*14340*/  I2F.F64 R2, R0 ;  /* 0x0000000000027312 */ /* 0x001e1e0000201c00 */
        /* <DEDUP_REMOVED lines=11> */
[----:B0-----:R-:W0:Y:S01]  /*14400*/  DFMA R4, R2, -UR4, R4 ;  /* 0x8000000402047c2b */ /* 0x001e220008000004 */
[----:B------:R-:W-:Y:S01]  /*14410*/  UMOV UR4, 0x252049c0 ;  /* 0x252049c000047882 */ /* 0x000fe20000000000 */
[----:B------:R-:W-:-:S15]  /*14420*/  UMOV UR5, 0x397b839a ;  /* 0x397b839a00057882 */ /* 0x000fde0000000000 */
[----:B------:R-:W-:-:S15]  /*14430*/  NOP ;  /* 0x0000000000007918 */ /* 0x000fde0000000000 */
[----:B------:R-:W-:-:S15]  /*14440*/  NOP ;  /* 0x0000000000007918 */ /* 0x000fde0000000000 */
[----:B------:R-:W-:-:S15]  /*14450*/  NOP ;  /* 0x0000000000007918 */ /* 0x000fde0000000000 */
[----:B------:R-:W-:-:S02]  /*14460*/  NOP ;  /* 0x0000000000007918 */ /* 0x000fc40000000000 */
[----:B0-----:R0:W1:Y:S02]  /*14470*/  DFMA R2, R2, -UR4, R4 ;  /* 0x8000000402027c2b */ /* 0x0010640008000004 */
[----:B01----:R-:W-:Y:S05]  /*14480*/  @!P0 BRA `(.L_x_27020) ;  /* 0x0000000000108947 */ /* 0x003fea0003800000 */
[----:B------:R-:W-:Y:S01]  /*14490*/  IMAD.MOV.U32 R0, RZ, RZ, R22 ;  /* 0x000000ffff007224 */ /* 0x000fe200078e0016 */
[----:B------:R-:W-:Y:S01]  /*144a0*/  MOV R11, 0x144d0 ;  /* 0x000144d0000b7802 */ /* 0x000fe20000000f00 */
[----:B------:R-:W-:-:S07]  /*144b0*/  IMAD.MOV.U32 R26, RZ, RZ, R23 ;  /* 0x000000ffff1a7224 */ /* 0x000fce00078e0017 */
[----:B------:R-:W-:Y:S05]  /*144c0*/  CALL.REL.NOINC `($_ZN2at6native18elementwise_kernelILi128ELi4EZNS0_15gpu_kernel_implIZZZNS0_50_GLOBAL__N__2680c7bb_12_PowKernel_cu_7dd49032_317024pow_tensor_scalar_kernelERNS_18TensorIteratorBaseERKN3c106ScalarEENKUlvE_clEvENKUlvE_clEvEUlNS6_7complexIdEEE0_EEvS5_RKT_EUliE_EEviT1_$__internal_trig_reduction_slowpathd) ;  /* 0x0000051800a87944 */ /* 0x000fea0003c00000 */
.L_x_27020:
[----:B------:R-:W-:Y:S05]  /*144d0*/  BSYNC.RECONVERGENT B4 ;  /* 0x0000000000047941 */ /* 0x000fea0003800200 */
.L_x_27019:
[----:B------:R-:W-:-:S07]  /*144e0*/  IADD3 R0, PT, PT, R0, 0x1, RZ ;  /* 0x0000000100007810 */ /* 0x000fce0007ffe0ff */
.L_x_27018:
[----:B------:R-:W-:Y:S05]  /*144f0*/  BSYNC.RECONVERGENT B3 ;  /* 0x0000000000037941 */ /* 0x000fea0003800200 */
.L_x_27017:
[----:B------:R-:W0:Y:S01]  /*14500*/  LDCU.64 UR4, c[0x4][0x1b0] ;  /* 0x01003600ff0477ac */ /* 0x000e220008000a00 */
[----:B------:R-:W-:-:S05]  /*14510*/  IMAD.SHL.U32 R4, R0, 0x40, RZ ;  /* 0x0000004000047824 */ /* 0x000fca00078e00ff */
[----:B------:R-:W-:-:S04]  /*14520*/  LOP3.LUT R4, R4, 0x40, RZ, 0xc0, !PT ;  /* 0x0000004004047812 */ /* 0x000fc800078ec0ff */
[----:B0-----:R-:W-:-:S05]  /*14530*/  IADD3 R4, P0, PT, R4, UR4, RZ ;  /* 0x0000000404047c10 */ /* 0x001fca000ff1e0ff */
[----:B------:R-:W-:-:S05]  /*14540*/  IMAD.X R5, RZ, RZ, UR5, P0 ;  /* 0x00000005ff057e24 */ /* 0x000fca00080e06ff */
[----:B------:R-:W2:Y:S04]  /*14550*/  LDG.E.128.CONSTANT R8, desc[UR36][R4.64] ;  /* 0x0000002404087981 */ /* 0x000ea8000c1e9d00 */
[----:B------:R-:W3:Y:S04]  /*14560*/  LDG.E.128.CONSTANT R12, desc[UR36][R4.64+0x10] ;  /* 0x00001024040c7981 */ /* 0x000ee8000c1e9d00 */
[----:B------:R0:W4:Y:S01]  /*14570*/  LDG.E.128.CONSTANT R24, desc[UR36][R4.64+0x20] ;  /* 0x0000202404187981 */ /* 0x000122000c1e9d00 */
[----:B------:R-:W-:Y:S01]  /*14580*/  LOP3.LUT R6, R0, 0x1, RZ, 0xc0, !PT ;  /* 0x0000000100067812 */ /* 0x000fe200078ec0ff */
[----:B------:R-:W-:Y:S01]  /*14590*/  IMAD.MOV.U32 R7, RZ, RZ, 0x3da8ff83 ;  /* 0x3da8ff83ff077424 */ /* 0x000fe200078e00ff */
[----:B------:R-:W-:Y:S01]  /*145a0*/  DSETP.NEU.AND P1, PT, |R22|, +INF , PT ;  /* 0x7ff000001600742a */ /* 0x000fe20003f2d200 */
[----:B------:R-:W-:Y:S01]  /*145b0*/  BSSY.RECONVERGENT B3, `(.L_x_27021) ;  /* 0x000006d000037945 */ /* 0x000fe20003800200 */
[----:B------:R-:W-:Y:S01]  /*145c0*/  ISETP.NE.U32.AND P0, PT, R6, 0x1, PT ;  /* 0x000000010600780c */ /* 0x000fe20003f05070 */
[----:B------:R-:W-:-:S03]  /*145d0*/  IMAD.MOV.U32 R6, RZ, RZ, 0x20fd8164 ;  /* 0x20fd8164ff067424 */ /* 0x000fc600078e00ff */
[----:B------:R-:W-:Y:S02]  /*145e0*/  FSEL R7, -R7, 0.11223486810922622681, !P0 ;  /* 0x3de5db6507077808 */ /* 0x000fe40004000100 */
[----:B------:R-:W-:-:S15]  /*145f0*/  FSEL R6, R6, -8.06006814911005101289e+34, !P0 ;  /* 0xf9785eba06067808 */ /* 0x000fde0004000000 */
[----:B------:R-:W-:-:S15]  /*14600*/  NOP ;  /* 0x0000000000007918 */ /* 0x000fde0000000000 */
[----:B------:R-:W-:-:S15]  /*14610*/  NOP ;  /* 0x0000000000007918 */ /* 0x000fde0000000000 */
[----:B------:R-:W-:-:S11]  /*14620*/  NOP ;  /* 0x0000000000007918 */ /* 0x000fd60000000000 */
[----:B0-----:R-:W2:-:S15]  /*14630*/  DMUL R4, R2, R2 ;  /* 0x0000000202047228 */ /* 0x001e9e0000000000 */
        /* <DEDUP_REMOVED lines=9> */
[----:B0-----:R-:W3:-:S15]  /*146d0*/  DFMA R8, R4, R8, R10 ;  /* 0x000000080408722b */ /* 0x001ede000000000a */
[----:B------:R-:W-:-:S15]  /*146e0*/  NOP ;  /* 0x0000000000007918 */ /* 0x000fde0000000000 */
[----:B------:R-:W-:-:S15]  /*146f0*/  NOP ;  /* 0x0000000000007918 */ /* 0x000fde0000000000 */
[----:B------:R-:W-:-:S15]  /*14700*/  NOP ;  /* 0x0000000000007918 */ /* 0x000fde0000000000 */
[----:B------:R-:W-:-:S04]  /*14710*/  NOP ;  /* 0x0000000000007918 */ /* 0x000fc80000000000 */
[----:B---3--:R-:W0:-:S15]  /*14720*/  DFMA R8, R4, R8, R12 ;  /* 0x000000080408722b */ /* 0x008e1e000000000c */
[----:B------:R-:W-:-:S15]  /*14730*/  NOP ;  /* 0x0000000000007918 */ /* 0x000fde0000000000 */
[----:B------:R-:W-:-:S15]  /*14740*/  NOP ;  /* 0x0000000000007918 */ /* 0x000fde0000000000 */
[----:B------:R-:W-:-:S15]  /*14750*/  NOP ;  /* 0x0000000000007918 */ /* 0x000fde0000000000 */
[----:B------:R-:W-:-:S04]  /*14760*/  NOP ;  /* 0x0000000000007918 */ /* 0x000fc80000000000 */
[----:B0-----:R-:W4:-:S15]  /*14770*/  DFMA R8, R4, R8, R14 ;  /* 0x000000080408722b */ /* 0x001f1e000000000e */
        /* <DEDUP_REMOVED lines=19> */
[----:B------:R-:W0:Y:S02]  /*148b0*/  DFMA R4, R4, R8, 1 ;  /* 0x3ff000000404742b */ /* 0x000e240000000008 */
[----:B0-----:R-:W-:Y:S02]  /*148c0*/  FSEL R4, R4, R2, !P0 ;  /* 0x0000000204047208 */ /* 0x001fe40004000000 */
[----:B------:R-:W-:Y:S02]  /*148d0*/  FSEL R5, R5, R3, !P0 ;  /* 0x0000000305057208 */ /* 0x000fe40004000000 */
[----:B------:R-:W-:Y:S01]  /*148e0*/  LOP3.LUT P0, RZ, R0, 0x2, RZ, 0xc0, !PT ;  /* 0x0000000200ff7812 */ /* 0x000fe2000780c0ff */
[----:B------:R-:W-:-:S15]  /*148f0*/  @!P1 IMAD.MOV.U32 R0, RZ, RZ, RZ ;  /* 0x000000ffff009224 */ /* 0x000fde00078e00ff */
[----:B------:R-:W-:-:S15]  /*14900*/  NOP ;  /* 0x0000000000007918 */ /* 0x000fde0000000000 */
[----:B------:R-:W-:-:S15]  /*14910*/  NOP ;  /* 0x0000000000007918 */ /* 0x000fde0000000000 */
[----:B------:R-:W-:-:S12]  /*14920*/  NOP ;  /* 0x0000000000007918 */ /* 0x000fd80000000000 */
[----:B------:R-:W0:Y:S02]  /*14930*/  DADD R2, RZ, -R4 ;  /* 0x00000000ff027229 */ /* 0x000e240000000804 */
[----:B0-----:R-:W-:Y:S02]  /*14940*/  FSEL R20, R4, R2, !P0 ;  /* 0x0000000204147208 */ /* 0x001fe40004000000 */
[----:B------:R-:W-:-:S05]  /*14950*/  FSEL R4, R5, R3, !P0 ;  /* 0x0000000305047208 */ /* 0x000fca0004000000 */
[----:B------:R-:W-:-:S15]  /*14960*/  IMAD.MOV.U32 R21, RZ, RZ, R4 ;  /* 0x000000ffff157224 */ /* 0x000fde00078e0004 */
[----:B------:R-:W-:-:S15]  /*14970*/  NOP ;  /* 0x0000000000007918 */ /* 0x000fde0000000000 */
[----:B------:R-:W-:-:S15]  /*14980*/  NOP ;  /* 0x0000000000007918 */ /* 0x000fde0000000000 */
[----:B------:R-:W-:-:S10]  /*14990*/  NOP ;  /* 0x0000000000007918 */ /* 0x000fd40000000000 */
[----:B------:R0:W1:Y:S02]  /*149a0*/  @!P1 DMUL R2, RZ, R22 ;  /* 0x00000016ff029228 */ /* 0x0000640000000000 */
[----:B01----:R-:W-:Y:S05]  /*149b0*/  @!P1 BRA `(.L_x_27022) ;  /* 0x0000000000b09947 */ /* 0x003fea0003800000 */
[----:B------:R-:W-:Y:S01]  /*149c0*/  UMOV UR4, 0x6dc9c883 ;  /* 0x6dc9c88300047882 */ /* 0x000fe20000000000 */
[----:B------:R-:W-:Y:S01]  /*149d0*/  UMOV UR5, 0x3fe45f30 ;  /* 0x3fe45f3000057882 */ /* 0x000fe20000000000 */
[----:B------:R-:W-:-:S15]  /*149e0*/  DSETP.GE.AND P0, PT, |R22|, 2.14748364800000000000e+09, PT ;  /* 0x41e000001600742a */ /* 0x000fde0003f06200 */
[----:B------:R-:W-:-:S15]  /*149f0*/  NOP ;  /* 0x0000000000007918 */ /* 0x000fde0000000000 */
[----:B------:R-:W-:-:S15]  /*14a00*/  NOP ;  /* 0x0000000000007918 */ /* 0x000fde0000000000 */
[----:B------:R-:W-:-:S15]  /*14a10*/  NOP ;  /* 0x0000000000007918 */ /* 0x000fde0000000000 */
[----:B------:R-:W-:-:S04]  /*14a20*/  NOP ;  /* 0x0000000000007918 */ /* 0x000fc80000000000 */
        /* <DEDUP_REMOVED lines=37> */
.L_x_27022:
[----:B------:R-:W-:Y:S05]  /*14c80*/  BSYNC.RECONVERGENT B3 ;  /* 0x0000000000037941 */ /* 0x000fea0003800200 */
.L_x_27021:
        /* <DEDUP_REMOVED lines=9> */
[----:B------:R-:W-:-:S03]  /*14d20*/  IMAD.MOV.U32 R7, RZ, RZ, 0x3da8ff83 ;  /* 0x3da8ff83ff077424 */ /* 0x000fc600078e00ff */
[----:B------:R-:W-:Y:S01]  /*14d30*/  ISETP.NE.U32.AND P0, PT, R6, 0x1, PT ;  /* 0x000000010600780c */ /* 0x000fe20003f05070 */
[----:B------:R-:W-:-:S03]  /*14d40*/  IMAD.MOV.U32 R6, RZ, RZ, 0x20fd8164 ;  /* 0x20fd8164ff067424 */ /* 0x000fc600078e00ff */
[----:B------:R-:W-:Y:S01]  /*14d50*/  FSEL R7, -R7, 0.11223486810922622681, !P0 ;  /* 0x3de5db6507077808 */ /* 0x000fe20004000100 */
[----:B0-----:R-:W2:Y:S01]  /*14d60*/  DMUL R4, R2, R2 ;  /* 0x0000000202047228 */ /* 0x001ea20000000000 */
[----:B------:R-:W-:-:S15]  /*14d70*/  FSEL R6, R6, -8.06006814911005101289e+34, !P0 ;  /* 0xf9785eba06067808 */ /* 0x000fde0004000000 */
[----:B------:R-:W-:-:S15]  /*14d80*/  NOP ;  /* 0x0000000000007918 */ /* 0x000fde0000000000 */
[----:B------:R-:W-:-:S15]  /*14d90*/  NOP ;  /* 0x0000000000007918 */ /* 0x000fde0000000000 */
[----:B------:R-:W-:-:S15]  /*14da0*/  NOP ;  /* 0x0000000000007918 */ /* 0x000fde0000000000 */
[----:B------:R-:W-:-:S03]  /*14db0*/  NOP ;  /* 0x0000000000007918 */ /* 0x000fc60000000000 */
        /* <DEDUP_REMOVED lines=38> */
[----:B------:R-:W-:-:S15]  /*15020*/  LOP3.LUT P0, RZ, R0, 0x2, RZ, 0xc0, !PT ;  /* 0x0000000200ff7812 */ /* 0x000fde000780c0ff */
[----:B------:R-:W-:-:S15]  /*15030*/  NOP ;  /* 0x0000000000007918 */ /* 0x000fde0000000000 */
[----:B------:R-:W-:-:S15]  /*15040*/  NOP ;  /* 0x0000000000007918 */ /* 0x000fde0000000000 */
[----:B------:R-:W-:-:S13]  /*15050*/  NOP ;  /* 0x0000000000007918 */ /* 0x000fda0000000000 */
[----:B------:R-:W0:Y:S02]  /*15060*/  DADD R2, RZ, -R4 ;  /* 0x00000000ff027229 */ /* 0x000e240000000804 */
[----:B0-----:R-:W-:Y:S02]  /*15070*/  FSEL R22, R4, R2, !P0 ;  /* 0x0000000204167208 */ /* 0x001fe40004000000 */
[----:B------:R-:W-:-:S05]  /*15080*/  FSEL R2, R5, R3, !P0 ;  /* 0x0000000305027208 */ /* 0x000fca0004000000 */
[----:B------:R-:W-:Y:S01]  /*15090*/  IMAD.MOV.U32 R23, RZ, RZ, R2 ;  /* 0x000000ffff177224 */ /* 0x000fe200078e0002 */
[----:B------:R-:W-:Y:S06]  /*150a0*/  BRA `(.L_x_27015) ;  /* 0x0000003000807947 */ /* 0x000fec0003800000 */
.L_x_27016:
[----:B------:R-:W-:-:S13]  /*150b0*/  ISETP.GE.U32.AND P0, PT, R0, 0x7ff00000, PT ;  /* 0x7ff000000000780c */ /* 0x000fda0003f06070 */
[----:B------:R-:W-:Y:S05]  /*150c0*/  @!P0 BRA `(.L_x_27023) ;  /* 0x0000000000348947 */ /* 0x000fea0003800000 */
[----:B------:R-:W-:-:S04]  /*150d0*/  ISETP.NE.AND P0, PT, R2, 0x7ff00000, PT ;  /* 0x7ff000000200780c */ /* 0x000fc80003f05270 */
[----:B------:R-:W-:-:S13]  /*150e0*/  ISETP.EQ.AND P0, PT, R32, RZ, !P0 ;  /* 0x000000ff2000720c */ /* 0x000fda0004702270 */
[----:B------:R-:W0:Y:S02]  /*150f0*/  @!P0 DADD R20, R22, -R22 ;  /* 0x0000000016148229 */ /* 0x000e240000000816 */
[----:B0-----:R-:W-:Y:S02]  /*15100*/  @!P0 IMAD.MOV.U32 R22, RZ, RZ, R20 ;  /* 0x000000ffff168224 */ /* 0x001fe400078e0014 */
[----:B------:R-:W-:Y:S01]  /*15110*/  @!P0 IMAD.MOV.U32 R23, RZ, RZ, R21 ;  /* 0x000000ffff178224 */ /* 0x000fe200078e0015 */
[----:B------:R-:W-:Y:S06]  /*15120*/  @!P0 BRA `(.L_x_27015) ;  /* 0x0000003000608947 */ /* 0x000fec0003800000 */
[C---:B------:R-:W-:Y:S01]  /*15130*/  ISETP.GT.AND P0, PT, R33.reuse, -0x1, PT ;  /* 0xffffffff2100780c */ /* 0x040fe20003f04270 */
[----:B------:R-:W0:Y:S03]  /*15140*/  DADD R22, R22, -R22 ;  /* 0x0000000016167229 */ /* 0x000e260000000816 */
[----:B------:R-:W-:Y:S02]  /*15150*/  FSEL R20, R32, RZ, P0 ;  /* 0x000000ff20147208 */ /* 0x000fe40000000000 */
[----:B------:R-:W-:Y:S02]  /*15160*/  FSEL R21, R33, RZ, P0 ;  /* 0x000000ff21157208 */ /* 0x000fe40000000000 */
[----:B0-----:R-:W-:Y:S02]  /*15170*/  FSEL R22, R22, RZ, P0 ;  /* 0x000000ff16167208 */ /* 0x001fe40000000000 */
[----:B------:R-:W-:Y:S01]  /*15180*/  FSEL R23, R23, RZ, P0 ;  /* 0x000000ff17177208 */ /* 0x000fe20000000000 */
[----:B------:R-:W-:Y:S06]  /*15190*/  BRA `(.L_x_27015) ;  /* 0x0000003000447947 */ /* 0x000fec0003800000 */
.L_x_27023:
[----:B------:R-:W-:-:S05]  /*151a0*/  VIADD R0, R33, 0xbf79d1be ;  /* 0xbf79d1be21007836 */ /* 0x000fca0000000000 */
[----:B------:R-:W-:-:S13]  /*151b0*/  ISETP.GT.U32.AND P0, PT, R0, 0x108aa2, PT ;  /* 0x00108aa20000780c */ /* 0x000fda0003f04070 */
[----:B------:R-:W-:Y:S05]  /*151c0*/  @P0 BRA `(.L_x_27024) ;  /* 0x0000001800780947 */ /* 0x000fea0003800000 */
[----:B------:R-:W-:Y:S01]  /*151d0*/  IMAD.MOV.U32 R6, RZ, RZ, 0x652b82fe ;  /* 0x652b82feff067424 */ /* 0x000fe200078e00ff */
[----:B------:R-:W-:Y:S01]  /*151e0*/  UMOV UR4, 0x19ba0da4 ;  /* 0x19ba0da400047882 */ /* 0x000fe20000000000 */
[----:B------:R-:W-:Y:S01]  /*151f0*/  IMAD.MOV.U32 R7, RZ, RZ, 0x3ff71547 ;  /* 0x3ff71547ff077424 */ /* 0x000fe200078e00ff */
[----:B------:R-:W-:Y:S01]  /*15200*/  UMOV UR5, 0x40937be3 ;  /* 0x40937be300057882 */ /* 0x000fe20000000000 */
[----:B------:R-:W-:Y:S01]  /*15210*/  BSSY.RECONVERGENT B0, `(.L_x_27025) ;  /* 0x000007e000007945 */ /* 0x000fe20003800200 */
[----:B------:R-:W0:Y:S01]  /*15220*/  DADD R32, R32, -UR4 ;  /* 0x8000000420207e29 */ /* 0x000e220008000000 */
[----:B------:R-:W-:Y:S01]  /*15230*/  UMOV UR4, 0xfefa39ef ;  /* 0xfefa39ef00047882 */ /* 0x000fe20000000000 */
[----:B------:R-:W-:Y:S01]  /*15240*/  UMOV UR5, 0x3fe62e42 ;  /* 0x3fe62e4200057882 */ /* 0x000fe20000000000 */
[----:B0-----:R-:W-:-:S15]  /*15250*/  FSETP.GEU.FTZ.AND P0, PT, |R33|, 4.1917929649353027344, PT ;  /* 0x4086232b2100780b */ /* 0x001fde0003f1e200 */
[----:B------:R-:W-:-:S15]  /*15260*/  NOP ;  /* 0x0000000000007918 */ /* 0x000fde0000000000 */
[----:B------:R-:W-:-:S15]  /*15270*/  NOP ;  /* 0x0000000000007918 */ /* 0x000fde0000000000 */
[----:B------:R-:W-:-:S15]  /*15280*/  NOP ;  /* 0x0000000000007918 */ /* 0x000fde0000000000 */
[----:B------:R-:W-:-:S01]  /*15290*/  NOP ;  /* 0x0000000000007918 */ /* 0x000fc20000000000 */
        /* <DEDUP_REMOVED lines=91> */
[----:B------:R-:W-:-:S15]  /*15850*/  DSETP.NEU.AND P2, PT, |R22|, +INF , PT ;  /* 0x7ff000001600742a */ /* 0x000fde0003f4d200 */
        /* <DEDUP_REMOVED lines=25> */
.L_x_27026:
[----:B------:R-:W-:Y:S05]  /*159f0*/  BSYNC.RECONVERGENT B0 ;  /* 0x0000000000007941 */ /* 0x000fea0003800200 */
.L_x_27025:
[C---:B-1----:R-:W-:Y:S01]  /*15a00*/  LEA.HI R0, R25.reuse, 0xffffff09, RZ, 0xc ;  /* 0xffffff0919007811 */ /* 0x042fe200078f60ff */
[----:B------:R-:W-:Y:S01]  /*15a10*/  BSSY.RECONVERGENT B3, `(.L_x_27027) ;  /* 0x0000040000037945 */ /* 0x000fe20003800200 */
[----:B------:R-:W-:Y:S01]  /*15a20*/  LOP3.LUT R25, R25, 0xfffff, RZ, 0xc0, !PT ;  /* 0x000fffff19197812 */ /* 0x000fe200078ec0ff */
[----:B------:R-:W-:Y:S01]  /*15a30*/  @!P2 IMAD.MOV.U32 R12, RZ, RZ, 0x1 ;  /* 0x00000001ff0ca424 */ /* 0x000fe200078e00ff */
[----:B0-----:R-:W-:Y:S02]  /*15a40*/  LOP3.LUT R2, R0, 0xffff, RZ, 0xc0, !PT ;  /* 0x0000ffff00027812 */ /* 0x001fe400078ec0ff */
[----:B------:R-:W-:Y:S02]  /*15a50*/  LOP3.LUT R25, R25, 0x7fe00000, RZ, 0xfc, !PT ;  /* 0x7fe0000019197812 */ /* 0x000fe400078efcff */
[----:B------:R-:W-:-:S04]  /*15a60*/  LEA.HI R2, R2, R0, RZ, 0x11 ;  /* 0x0000000002027211 */ /* 0x000fc800078f88ff */
[----:B------:R-:W-:-:S04]  /*15a70*/  PRMT R2, R2, 0x9910, RZ ;  /* 0x0000991002027816 */ /* 0x000fc800000000ff */
[----:B------:R-:W-:-:S04]  /*15a80*/  SHF.R.S32.HI R2, RZ, 0x1, R2 ;  /* 0x00000001ff027819 */ /* 0x000fc80000011402 */
[----:B------:R-:W-:-:S05]  /*15a90*/  PRMT R2, R2, 0x9910, RZ ;  /* 0x0000991002027816 */ /* 0x000fca00000000ff */
[----:B------:R-:W-:Y:S01]  /*15aa0*/  IMAD.MOV.U32 R18, RZ, RZ, R2 ;  /* 0x000000ffff127224 */ /* 0x000fe200078e0002 */
[----:B------:R0:W1:Y:S03]  /*15ab0*/  @!P2 DMUL R2, RZ, R22 ;  /* 0x00000016ff02a228 */ /* 0x0000660000000000 */
[----:B------:R-:W-:Y:S01]  /*15ac0*/  IMAD.IADD R0, R0, 0x1, -R18 ;  /* 0x0000000100007824 */ /* 0x000fe200078e0a12 */
[----:B------:R-:W-:Y:S01]  /*15ad0*/  LEA R19, R18, 0x3ff00000, 0x14 ;  /* 0x3ff0000012137811 */ /* 0x000fe200078ea0ff */
[----:B------:R-:W-:-:S03]  /*15ae0*/  IMAD.MOV.U32 R18, RZ, RZ, RZ ;  /* 0x000000ffff127224 */ /* 0x000fc600078e00ff */
[----:B------:R-:W-:Y:S01]  /*15af0*/  LEA R15, R0, 0x3ff00000, 0x14 ;  /* 0x3ff00000000f7811 */ /* 0x000fe200078ea0ff */
[----:B01----:R-:W-:Y:S06]  /*15b00*/  @!P2 BRA `(.L_x_27028) ;  /* 0x0000000000c0a947 */ /* 0x003fec0003800000 */
        /* <DEDUP_REMOVED lines=45> */
[----:B------:R-:W-:-:S07]  /*15de0*/  IMAD.MOV.U32 R12, RZ, RZ, R0 ;  /* 0x000000ffff0c7224 */ /* 0x000fce00078e0000 */
.L_x_27030:
[----:B------:R-:W-:Y:S05]  /*15df0*/  BSYNC.RECONVERGENT B4 ;  /* 0x0000000000047941 */ /* 0x000fea0003800200 */
.L_x_27029:
[----:B------:R-:W-:-:S07]  /*15e00*/  VIADD R12, R12, 0x1 ;  /* 0x000000010c0c7836 */ /* 0x000fce0000000000 */
.L_x_27028:
[----:B------:R-:W-:Y:S05]  /*15e10*/  BSYNC.RECONVERGENT B3 ;  /* 0x0000000000037941 */ /* 0x000fea0003800200 */
.L_x_27027:
        /* <DEDUP_REMOVED lines=10> */
[----:B------:R-:W1:Y:S01]  /*15ec0*/  DSETP.NEU.AND P1, PT, |R22|, +INF , PT ;  /* 0x7ff000001600742a */ /* 0x000e620003f2d200 */
[----:B------:R-:W-:Y:S01]  /*15ed0*/  BSSY.RECONVERGENT B3, `(.L_x_27031) ;  /* 0x0000078000037945 */ /* 0x000fe20003800200 */
[----:B------:R-:W-:Y:S01]  /*15ee0*/  ISETP.NE.U32.AND P0, PT, R0, 0x1, PT ;  /* 0x000000010000780c */ /* 0x000fe20003f05070 */
[----:B------:R-:W-:-:S03]  /*15ef0*/  IMAD.MOV.U32 R0, RZ, RZ, 0x3da8ff83 ;  /* 0x3da8ff83ff007424 */ /* 0x000fc600078e00ff */
[----:B------:R-:W-:Y:S02]  /*15f00*/  FSEL R6, R6, -8.06006814911005101289e+34, !P0 ;  /* 0xf9785eba06067808 */ /* 0x000fe40004000000 */
[----:B------:R-:W-:Y:S01]  /*15f10*/  FSEL R7, -R0, 0.11223486810922622681, !P0 ;  /* 0x3de5db6500077808 */ /* 0x000fe20004000100 */
[----:B-1----:R-:W-:-:S15]  /*15f20*/  @!P1 IMAD.MOV.U32 R0, RZ, RZ, RZ ;  /* 0x000000ffff009224 */ /* 0x002fde00078e00ff */
[----:B------:R-:W-:-:S15]  /*15f30*/  NOP ;  /* 0x0000000000007918 */ /* 0x000fde0000000000 */
[----:B------:R-:W-:-:S15]  /*15f40*/  NOP ;  /* 0x0000000000007918 */ /* 0x000fde0000000000 */
[----:B------:R-:W-:-:S10]  /*15f50*/  NOP ;  /* 0x0000000000007918 */ /* 0x000fd40000000000 */
        /* <DEDUP_REMOVED lines=49> */
[----:B------:R-:W-:-:S15]  /*16270*/  FSEL R21, R5, R3, !P0 ;  /* 0x0000000305157208 */ /* 0x000fde0004000000 */
        /* <DEDUP_REMOVED lines=8> */
[----:B------:R1:W2:-:S15]  /*16300*/  @!P1 DMUL R6, RZ, R22 ;  /* 0x00000016ff069228 */ /* 0x00029e0000000000 */
[----:B------:R-:W-:-:S15]  /*16310*/  NOP ;  /* 0x0000000000007918 */ /* 0x000fde0000000000 */
[----:B------:R-:W-:-:S15]  /*16320*/  NOP ;  /* 0x0000000000007918 */ /* 0x000fde0000000000 */
[----:B------:R-:W-:-:S15]  /*16330*/  NOP ;  /* 0x0000000000007918 */ /* 0x000fde0000000000 */
[----:B------:R-:W-:-:S04]  /*16340*/  NOP ;  /* 0x0000000000007918 */ /* 0x000fc80000000000 */
[----:B0-----:R1:W0:Y:S02]  /*16350*/  DMUL R20, R18, R20 ;  /* 0x0000001412147228 */ /* 0x0012240000000000 */
[----:B012---:R-:W-:Y:S05]  /*16360*/  @!P1 BRA `(.L_x_27032) ;  /* 0x0000000000b89947 */ /* 0x007fea0003800000 */
        /* <DEDUP_REMOVED lines=41> */
[----:B------:R-:W-:Y:S02]  /*16600*/  MOV R26, R23 ;  /* 0x00000017001a7202 */ /* 0x000fe40000000f00 */
[----:B------:R-:W-:-:S07]  /*16610*/  MOV R11, 0x16630 ;  /* 0x00016630000b7802 */ /* 0x000fce0000000f00 */
[----:B------:R-:W-:Y:S05]  /*16620*/  CALL.REL.NOINC `($_ZN2at6native18elementwise_kernelILi128ELi4EZNS0_15gpu_kernel_implIZZZNS0_50_GLOBAL__N__2680c7bb_12_PowKernel_cu_7dd49032_317024pow_tensor_scalar_kernelERNS_18TensorIteratorBaseERKN3c106ScalarEENKUlvE_clEvENKUlvE_clEvEUlNS6_7complexIdEEE0_EEvS5_RKT_EUliE_EEviT1_$__internal_trig_reduction_slowpathd) ;  /* 0x000004f800507944 */ /* 0x000fea0003c00000 */
[----:B------:R-:W-:Y:S02]  /*16630*/  IMAD.MOV.U32 R6, RZ, RZ, R2 ;  /* 0x000000ffff067224 */ /* 0x000fe400078e0002 */
[----:B------:R-:W-:-:S07]  /*16640*/  IMAD.MOV.U32 R7, RZ, RZ, R3 ;  /* 0x000000ffff077224 */ /* 0x000fce00078e0003 */
.L_x_27032:
[----:B------:R-:W-:Y:S05]  /*16650*/  BSYNC.RECONVERGENT B3 ;  /* 0x0000000000037941 */ /* 0x000fea0003800200 */
.L_x_27031:
        /* <DEDUP_REMOVED lines=9> */
[----:B------:R-:W-:-:S02]  /*166f0*/  IMAD.MOV.U32 R5, RZ, RZ, 0x3da8ff83 ;  /* 0x3da8ff83ff057424 */ /* 0x000fc400078e00ff */
[----:B------:R-:W-:Y:S01]  /*16700*/  IMAD.MOV.U32 R14, RZ, RZ, RZ ;  /* 0x000000ffff0e7224 */ /* 0x000fe200078e00ff */
        /* <DEDUP_REMOVED lines=9> */
[----:B------:R-:W-:-:S15]  /*167a0*/  DMUL R20, R20, R14 ;  /* 0x0000000e14147228 */ /* 0x000fde0000000000 */
        /* <DEDUP_REMOVED lines=62> */
[----:B0-----:R2:W3:Y:S02]  /*16b90*/  DMUL R22, R14, R24 ;  /* 0x000000180e167228 */ /* 0x0014e40000000000 */
[----:B--23--:R-:W-:Y:S05]  /*16ba0*/  BRA `(.L_x_27015) ;  /* 0x0000001400c07947 */ /* 0x00cfea0003800000 */
.L_x_27024:
[----:B------:R-:W-:Y:S01]  /*16bb0*/  IMAD.MOV.U32 R2, RZ, RZ, 0x652b82fe ;  /* 0x652b82feff027424 */ /* 0x000fe200078e00ff */
[----:B------:R-:W-:Y:S01]  /*16bc0*/  UMOV UR4, 0xfefa39ef ;  /* 0xfefa39ef00047882 */ /* 0x000fe20000000000 */
[----:B------:R-:W-:Y:S01]  /*16bd0*/  IMAD.MOV.U32 R3, RZ, RZ, 0x3ff71547 ;  /* 0x3ff71547ff037424 */ /* 0x000fe200078e00ff */
[----:B------:R-:W-:Y:S01]  /*16be0*/  UMOV UR5, 0x3fe62e42 ;  /* 0x3fe62e4200057882 */ /* 0x000fe20000000000 */
[----:B------:R-:W-:Y:S01]  /*16bf0*/  FSETP.GEU.FTZ.AND P0, PT, |R33|, 4.1917929649353027344, PT ;  /* 0x4086232b2100780b */ /* 0x000fe20003f1e200 */
[----:B------:R-:W-:Y:S01]  /*16c00*/  BSSY.RECONVERGENT B0, `(.L_x_27033) ;  /* 0x0000076000007945 */ /* 0x000fe20003800200 */
[----:B------:R-:W-:-:S15]  /*16c10*/  DSETP.NEU.AND P2, PT, |R22|, +INF , PT ;  /* 0x7ff000001600742a */ /* 0x000fde0003f4d200 */
[----:B------:R-:W-:-:S15]  /*16c20*/  NOP ;  /* 0x0000000000007918 */ /* 0x000fde0000000000 */
[----:B------:R-:W-:-:S15]  /*16c30*/  NOP ;  /* 0x0000000000007918 */ /* 0x000fde0000000000 */
[----:B------:R-:W-:-:S15]  /*16c40*/  NOP ;  /* 0x0000000000007918 */ /* 0x000fde0000000000 */
[----:B------:R-:W-:-:S04]  /*16c50*/  NOP ;  /* 0x0000000000007918 */ /* 0x000fc80000000000 */
        /* <DEDUP_REMOVED lines=112> */
.L_x_27034:
[----:B------:R-:W-:Y:S05]  /*17360*/  BSYNC.RECONVERGENT B0 ;  /* 0x0000000000007941 */ /* 0x000fea0003800200 */
.L_x_27033:
[----:B------:R-:W-:Y:S01]  /*17370*/  BSSY.RECONVERGENT B3, `(.L_x_27035) ;  /* 0x0000033000037945 */ /* 0x000fe20003800200 */
[----:B0-----:R0:W2:Y:S01]  /*17380*/  @!P2 DMUL R2, RZ, R22 ;  /* 0x00000016ff02a228 */ /* 0x0010a20000000000 */
[----:B------:R-:W-:Y:S02]  /*17390*/  @!P2 IMAD.MOV.U32 R0, RZ, RZ, 0x1 ;  /* 0x00000001ff00a424 */ /* 0x000fe400078e00ff */
[----:B0-2---:R-:W-:Y:S05]  /*173a0*/  @!P2 BRA `(.L_x_27036) ;  /* 0x0000000000bca947 */ /* 0x005fea0003800000 */
        /* <DEDUP_REMOVED lines=39> */
[----:B0-----:R0:W2:Y:S02]  /*17620*/  DFMA R2, R2, -UR4, R4 ;  /* 0x8000000402027c2b */ /* 0x0010a40008000004 */
[----:B0-2---:R-:W-:Y:S05]  /*17630*/  @!P0 BRA `(.L_x_27038) ;  /* 0x0000000000108947 */ /* 0x005fea0003800000 */
[----:B------:R-:W-:Y:S01]  /*17640*/  IMAD.MOV.U32 R0, RZ, RZ, R22 ;  /* 0x000000ffff007224 */ /* 0x000fe200078e0016 */
[----:B------:R-:W-:Y:S01]  /*17650*/  MOV R11, 0x17680 ;  /* 0x00017680000b7802 */ /* 0x000fe20000000f00 */
[----:B------:R-:W-:-:S07]  /*17660*/  IMAD.MOV.U32 R26, RZ, RZ, R23 ;  /* 0x000000ffff1a7224 */ /* 0x000fce00078e0017 */
[----:B-1----:R-:W-:Y:S05]  /*17670*/  CALL.REL.NOINC `($_ZN2at6native18elementwise_kernelILi128ELi4EZNS0_15gpu_kernel_implIZZZNS0_50_GLOBAL__N__2680c7bb_12_PowKernel_cu_7dd49032_317024pow_tensor_scalar_kernelERNS_18TensorIteratorBaseERKN3c106ScalarEENKUlvE_clEvENKUlvE_clEvEUlNS6_7complexIdEEE0_EEvS5_RKT_EUliE_EEviT1_$__internal_trig_reduction_slowpathd) ;  /* 0x000004e8003c7944 */ /* 0x002fea0003c00000 */
.L_x_27038:
[----:B------:R-:W-:Y:S05]  /*17680*/  BSYNC.RECONVERGENT B4 ;  /* 0x0000000000047941 */ /* 0x000fea0003800200 */
.L_x_27037:
[----:B------:R-:W-:-:S07]  /*17690*/  IADD3 R0, PT, PT, R0, 0x1, RZ ;  /* 0x0000000100007810 */ /* 0x000fce0007ffe0ff */
.L_x_27036:
[----:B------:R-:W-:Y:S05]  /*176a0*/  BSYNC.RECONVERGENT B3 ;  /* 0x0000000000037941 */ /* 0x000fea0003800200 */
.L_x_27035:
        /* <DEDUP_REMOVED lines=69> */
[----:B------:R-:W-:-:S15]  /*17b00*/  FSEL R21, R5, R3, !P0 ;  /* 0x0000000305157208 */ /* 0x000fde0004000000 */
[----:B------:R-:W-:-:S15]  /*17b10*/  NOP ;  /* 0x0000000000007918 */ /* 0x000fde0000000000 */
[----:B------:R-:W-:-:S15]  /*17b20*/  NOP ;  /* 0x0000000000007918 */ /* 0x000fde0000000000 */
[----:B------:R-:W-:-:S15]  /*17b30*/  NOP ;  /* 0x0000000000007918 */ /* 0x000fde0000000000 */
[----:B------:R0:W2:Y:S02]  /*17b40*/  @!P1 DMUL R2, RZ, R22 ;  /* 0x00000016ff029228 */ /* 0x0000a40000000000 */
[----:B0-2---:R-:W-:Y:S05]  /*17b50*/  @!P1 BRA `(.L_x_27040) ;  /* 0x0000000000b09947 */ /* 0x005fea0003800000 */
        /* <DEDUP_REMOVED lines=44> */
.L_x_27040:
[----:B------:R-:W-:Y:S05]  /*17e20*/  BSYNC.RECONVERGENT B3 ;  /* 0x0000000000037941 */ /* 0x000fea0003800200 */
.L_x_27039:
        /* <DEDUP_REMOVED lines=10> */
[----:B-1----:R-:W-:Y:S02]  /*17ed0*/  DMUL R20, R14, R20 ;  /* 0x000000140e147228 */ /* 0x002fe40000000000 */
        /* <DEDUP_REMOVED lines=60> */
[----:B------:R0:W1:Y:S02]  /*182a0*/  DMUL R22, R14, R22 ;  /* 0x000000160e167228 */ /* 0x0000640000000000 */
.L_x_27015:
[----:B------:R-:W-:Y:S05]  /*182b0*/  BSYNC.RECONVERGENT B2 ;  /* 0x0000000000027941 */ /* 0x000fea0003800200 */
.L_x_27013:
[----:B------:R-:W2:Y:S01]  /*182c0*/  LDCU.64 UR6, c[0x0][0x588] ;  /* 0x0000b100ff0677ac */ /* 0x000ea20008000a00 */
[----:B------:R-:W-:-:S04]  /*182d0*/  UPRMT UR4, UR41, 0x9910, URZ ;  /* 0x0000991029047896 */ /* 0x000fc800080000ff */
[----:B------:R-:W-:Y:S01]  /*182e0*/  UISETP.GT.AND UP0, UPT, UR4, 0x9, UPT ;  /* 0x000000090400788c */ /* 0x000fe2000bf04270 */
[----:B--2---:R-:W-:-:S05]  /*182f0*/  IADD3 R2, P0, PT, R17, UR6, RZ ;  /* 0x0000000611027c10 */ /* 0x004fca000ff1e0ff */
        /* <DEDUP_REMOVED lines=11> */
[----:B--2---:R2:W-:Y:S01]  /*183b0*/  STG.E.U8 desc[UR36][R2.64], R20 ;  /* 0x0000001402007986 */ /* 0x0045e2000c101124 */
[----:B------:R-:W-:Y:S05]  /*183c0*/  BRA `(.L_x_27046) ;  /* 0x0000001000e87947 */ /* 0x000fea0003800000 */
.L_x_27044:
[----:B------:R-:W2:Y:S02]  /*183d0*/  F2I.S64.F64.TRUNC R20, R20 ;  /* 0x0000001400147311 */ /* 0x000ea4000030d900 */
[----:B--2---:R2:W-:Y:S01]  /*183e0*/  STG.E.U8 desc[UR36][R2.64], R20 ;  /* 0x0000001402007986 */ /* 0x0045e2000c101124 */
[----:B------:R-:W-:Y:S05]  /*183f0*/  BRA `(.L_x_27046) ;  /* 0x0000001000dc7947 */ /* 0x000fea0003800000 */
.L_x_27043:
[----:B------:R-:W-:-:S09]  /*18400*/  UISETP.NE.AND UP0, UPT, UR4, 0x2, UPT ;  /* 0x000000020400788c */ /* 0x000fd2000bf05270 */
[----:B------:R-:W-:Y:S05]  /*18410*/  BRA.U !UP0, `(.L_x_27047) ;  /* 0x0000000108287547 */ /* 0x000fea000b800000 */
[----:B------:R-:W-:-:S09]  /*18420*/  UISETP.NE.AND UP0, UPT, UR4, 0x3, UPT ;  /* 0x000000030400788c */ /* 0x000fd2000bf05270 */
[----:B------:R-:W-:Y:S05]  /*18430*/  BRA.U !UP0, `(.L_x_27048) ;  /* 0x0000000108147547 */ /* 0x000fea000b800000 */
[----:B------:R-:W-:-:S09]  /*18440*/  UISETP.NE.AND UP0, UPT, UR4, 0x4, UPT ;  /* 0x000000040400788c */ /* 0x000fd2000bf05270 */
[----:B------:R-:W-:Y:S05]  /*18450*/  BRA.U UP0, `(.L_x_27045) ;  /* 0x00000011000c7547 */ /* 0x000fea000b800000 */
[----:B------:R-:W2:Y:S02]  /*18460*/  F2I.S64.F64.TRUNC R20, R20 ;  /* 0x0000001400147311 */ /* 0x000ea4000030d900 */
[----:B--2---:R3:W-:Y:S01]  /*18470*/  STG.E.64 desc[UR36][R2.64], R20 ;  /* 0x0000001402007986 */ /* 0x0047e2000c101b24 */
[----:B------:R-:W-:Y:S05]  /*18480*/  BRA `(.L_x_27046) ;  /* 0x0000001000b87947 */ /* 0x000fea0003800000 */
.L_x_27048:
[----:B------:R-:W2:Y:S02]  /*18490*/  F2I.F64.TRUNC R20, R20 ;  /* 0x0000001400147311 */ /* 0x000ea4000030d100 */
[----:B--2---:R4:W-:Y:S01]  /*184a0*/  STG.E desc[UR36][R2.64], R20 ;  /* 0x0000001402007986 */ /* 0x0049e2000c101924 */
[----:B------:R-:W-:Y:S05]  /*184b0*/  BRA `(.L_x_27046) ;  /* 0x0000001000ac7947 */ /* 0x000fea0003800000 */
.L_x_27047:
[----:B------:R-:W2:Y:S02]  /*184c0*/  F2I.F64.TRUNC R20, R20 ;  /* 0x0000001400147311 */ /* 0x000ea4000030d100 */
[----:B--2---:R2:W-:Y:S01]  /*184d0*/  STG.E.U16 desc[UR36][R2.64], R20 ;  /* 0x0000001402007986 */ /* 0x0045e2000c101524 */
[----:B------:R-:W-:Y:S05]  /*184e0*/  BRA `(.L_x_27046) ;  /* 0x0000001000a07947 */ /* 0x000fea0003800000 */
.L_x_27042:
        /* <DEDUP_REMOVED lines=15> */
[----:B------:R2:W-:Y:S01]  /*185e0*/  STG.E desc[UR36][R2.64], R0 ;  /* 0x0000000002007986 */ /* 0x0005e2000c101924 */
[----:B------:R-:W-:Y:S05]  /*185f0*/  BRA `(.L_x_27046) ;  /* 0x00000010005c7947 */ /* 0x000fea0003800000 */
.L_x_27050:
        /* <DEDUP_REMOVED lines=10> */
[----:B------:R2:W-:Y:S01]  /*186a0*/  STG.E.U16 desc[UR36][R2.64], R0 ;  /* 0x0000000002007986 */ /* 0x0005e2000c101524 */
[----:B------:R-:W-:Y:S05]  /*186b0*/  BRA `(.L_x_27046) ;  /* 0x00000010002c7947 */ /* 0x000fea0003800000 */
.L_x_27049:
        /* <DEDUP_REMOVED lines=14> */
[----:B--2---:R-:W-:-:S15]  /*187a0*/  @!P1 FMUL R4, R4, 1.175494350822287508e-38 ;  /* 0x0080000004049820 */ /* 0x004fde0000400000 */
[----:B------:R-:W-:-:S15]  /*187b0*/  NOP ;  /* 0x0000000000007918 */ /* 0x000fde0000000000 */
[----:B------:R-:W-:-:S15]  /*187c0*/  NOP ;  /* 0x0000000000007918 */ /* 0x000fde0000000000 */
[----:B------:R-:W-:-:S15]  /*187d0*/  NOP ;  /* 0x0000000000007918 */ /* 0x000fde0000000000 */
[----:B------:R-:W-:-:S02]  /*187e0*/  NOP ;  /* 0x0000000000007918 */ /* 0x000fc40000000000 */
[----:B-1----:R-:W1:-:S15]  /*187f0*/  F2F.F32.F64 R5, R22 ;  /* 0x0000001600057310 */ /* 0x002e5e0000301000 */
[----:B------:R-:W-:-:S15]  /*18800*/  NOP ;  /* 0x0000000000007918 */ /* 0x000fde0000000000 */
[----:B------:R-:W-:-:S15]  /*18810*/  NOP ;  /* 0x0000000000007918 */ /* 0x000fde0000000000 */
[----:B------:R-:W-:-:S15]  /*18820*/  NOP ;  /* 0x0000000000007918 */ /* 0x000fde0000000000 */
[----:B------:R-:W-:-:S04]  /*18830*/  NOP ;  /* 0x0000000000007918 */ /* 0x000fc80000000000 */
[----:B------:R-:W1:Y:S02]  /*18840*/  DSETP.GEU.AND P0, PT, |R22|, UR4, PT ;  /* 0x0000000416007e2a */ /* 0x000e64000bf0e200 */
[----:B-1----:R-:W-:-:S05]  /*18850*/  @!P0 FMUL R5, R5, 1.175494350822287508e-38 ;  /* 0x0080000005058820 */ /* 0x002fca0000400000 */
[----:B------:R1:W-:Y:S01]  /*18860*/  STG.E.64 desc[UR36][R2.64], R4 ;  /* 0x0000000402007986 */ /* 0x0003e2000c101b24 */
[----:B------:R-:W-:Y:S05]  /*18870*/  BRA `(.L_x_27046) ;  /* 0x0000000c00bc7947 */ /* 0x000fea0003800000 */
.L_x_27052:
        /* <DEDUP_REMOVED lines=20> */
[----:B------:R-:W-:-:S05]  /*189c0*/  F2FP.F16.F32.PACK_AB R0, R4, R0 ;  /* 0x000000000400723e */ /* 0x000fca00000000ff */
[----:B------:R1:W-:Y:S01]  /*189d0*/  STG.E desc[UR36][R2.64], R0 ;  /* 0x0000000002007986 */ /* 0x0003e2000c101924 */
[----:B------:R-:W-:Y:S05]  /*189e0*/  BRA `(.L_x_27046) ;  /* 0x0000000c00607947 */ /* 0x000fea0003800000 */
.L_x_27051:
[----:B------:R2:W-:Y:S01]  /*189f0*/  STG.E.64 desc[UR36][R2.64], R20 ;  /* 0x0000001402007986 */ /* 0x0005e2000c101b24 */
[----:B------:R-:W-:Y:S05]  /*18a00*/  BRA `(.L_x_27046) ;  /* 0x0000000c00587947 */ /* 0x000fea0003800000 */
.L_x_27041:
        /* <DEDUP_REMOVED lines=8> */
[----:B-1----:R-:W1:-:S15]  /*18a90*/  DSETP.NEU.AND P0, PT, R22, RZ, PT ;  /* 0x000000ff1600722a */ /* 0x002e5e0003f0d000 */
[----:B------:R-:W-:-:S15]  /*18aa0*/  NOP ;  /* 0x0000000000007918 */ /* 0x000fde0000000000 */
[----:B------:R-:W-:-:S15]  /*18ab0*/  NOP ;  /* 0x0000000000007918 */ /* 0x000fde0000000000 */
[----:B------:R-:W-:-:S15]  /*18ac0*/  NOP ;  /* 0x0000000000007918 */ /* 0x000fde0000000000 */
[----:B------:R-:W-:-:S04]  /*18ad0*/  NOP ;  /* 0x0000000000007918 */ /* 0x000fc80000000000 */
[----:B-1----:R-:W1:Y:S02]  /*18ae0*/  DSETP.NEU.OR P0, PT, R20, RZ, P0 ;  /* 0x000000ff1400722a */ /* 0x002e64000070d400 */
[----:B-1----:R-:W-:-:S05]  /*18af0*/  SEL R0, RZ, 0x1, !P0 ;  /* 0x00000001ff007807 */ /* 0x002fca0004000000 */
[----:B------:R1:W-:Y:S01]  /*18b00*/  STG.E.U8 desc[UR36][R2.64], R0 ;  /* 0x0000000002007986 */ /* 0x0003e2000c101124 */
[----:B------:R-:W-:Y:S05]  /*18b10*/  BRA `(.L_x_27046) ;  /* 0x0000000c00147947 */ /* 0x000fea0003800000 */
.L_x_27055:
[----:B-1----:R1:W-:Y:S01]  /*18b20*/  STG.E.128 desc[UR36][R2.64], R20 ;  /* 0x0000001402007986 */ /* 0x0023e2000c101d24 */
[----:B------:R-:W-:Y:S05]  /*18b30*/  BRA `(.L_x_27046) ;  /* 0x0000000c000c7947 */ /* 0x000fea0003800000 */
.L_x_27054:
        /* <DEDUP_REMOVED lines=27> */
.L_x_27059:
[----:B------:R-:W-:Y:S05]  /*18cf0*/  BSYNC.RECONVERGENT B0 ;  /* 0x0000000000007941 */ /* 0x000fea0003800200 */
.L_x_27058:
[----:B------:R-:W-:-:S05]  /*18d00*/  LOP3.LUT R0, R0, 0x80, R5, 0xf8, !PT ;  /* 0x0000008000007812 */ /* 0x000fca00078ef805 */
[----:B------:R2:W-:Y:S01]  /*18d10*/  STG.E.U8 desc[UR36][R2.64], R0 ;  /* 0x0000000002007986 */ /* 0x0005e2000c101124 */
[----:B------:R-:W-:Y:S05]  /*18d20*/  BRA `(.L_x_27046) ;  /* 0x0000000800907947 */ /* 0x000fea0003800000 */
.L_x_27057:
        /* <DEDUP_REMOVED lines=9> */
[----:B--2---:R-:W-:-:S05]  /*18dc0*/  @!P0 FMUL R7, R7, 1.175494350822287508e-38 ;  /* 0x0080000007078820 */ /* 0x004fca0000400000 */
        /* <DEDUP_REMOVED lines=13> */
.L_x_27061:
[----:B------:R-:W-:Y:S05]  /*18ea0*/  BSYNC.RECONVERGENT B0 ;  /* 0x0000000000007941 */ /* 0x000fea0003800200 */
.L_x_27060:
[----:B------:R-:W-:-:S05]  /*18eb0*/  LOP3.LUT R0, R0, 0x80, R5, 0xf8, !PT ;  /* 0x0000008000007812 */ /* 0x000fca00078ef805 */
[----:B------:R2:W-:Y:S01]  /*18ec0*/  STG.E.U8 desc[UR36][R2.64], R0 ;  /* 0x0000000002007986 */ /* 0x0005e2000c101124 */
[----:B------:R-:W-:Y:S05]  /*18ed0*/  BRA `(.L_x_27046) ;  /* 0x0000000800247947 */ /* 0x000fea0003800000 */
.L_x_27056:
        /* <DEDUP_REMOVED lines=10> */
[----:B------:R2:W-:Y:S01]  /*18f80*/  STG.E.U16 desc[UR36][R2.64], R0 ;  /* 0x0000000002007986 */ /* 0x0005e2000c101524 */
[----:B------:R-:W-:Y:S05]  /*18f90*/  BRA `(.L_x_27046) ;  /* 0x0000000400f47947 */ /* 0x000fea0003800000 */
.L_x_27053:
        /* <DEDUP_REMOVED lines=9> */
[----:B--2---:R2:W-:Y:S01]  /*19030*/  STG.E.U16 desc[UR36][R2.64], R20 ;  /* 0x0000001402007986 */ /* 0x0045e2000c101524 */
[----:B------:R-:W-:Y:S05]  /*19040*/  BRA `(.L_x_27046) ;  /* 0x0000000400c87947 */ /* 0x000fea0003800000 */
.L_x_27064:
        /* <DEDUP_REMOVED lines=21> */
.L_x_27067:
[----:B------:R-:W-:-:S04]  /*191a0*/  SHF.R.U32.HI R0, RZ, 0x14, R5 ;  /* 0x00000014ff007819 */ /* 0x000fc80000011605 */
[----:B------:R-:W-:-:S04]  /*191b0*/  LOP3.LUT R0, R0, 0x1, RZ, 0xc0, !PT ;  /* 0x0000000100007812 */ /* 0x000fc800078ec0ff */
[----:B------:R-:W-:-:S04]  /*191c0*/  IADD3 R0, PT, PT, R5, 0x487ffff, R0 ;  /* 0x0487ffff05007810 */ /* 0x000fc80007ffe000 */
[----:B------:R-:W-:-:S04]  /*191d0*/  SHF.R.U32.HI R0, RZ, 0x14, R0 ;  /* 0x00000014ff007819 */ /* 0x000fc80000011600 */
[----:B------:R-:W-:-:S07]  /*191e0*/  LOP3.LUT R4, R0, 0xff, RZ, 0xc0, !PT ;  /* 0x000000ff00047812 */ /* 0x000fce00078ec0ff */
.L_x_27068:
[----:B------:R-:W-:-:S04]  /*191f0*/  SHF.R.U32.HI R0, RZ, 0x18, R5 ;  /* 0x00000018ff007819 */ /* 0x000fc80000011605 */
[----:B------:R-:W-:-:S07]  /*19200*/  LOP3.LUT R0, R4, 0x80, R0, 0xf8, !PT ;  /* 0x0000008004007812 */ /* 0x000fce00078ef800 */
.L_x_27066:
[----:B------:R-:W-:Y:S05]  /*19210*/  BSYNC.RECONVERGENT B0 ;  /* 0x0000000000007941 */ /* 0x000fea0003800200 */
.L_x_27065:
[----:B------:R2:W-:Y:S01]  /*19220*/  STG.E.U8 desc[UR36][R2.64], R0 ;  /* 0x0000000002007986 */ /* 0x0005e2000c101124 */
[----:B------:R-:W-:Y:S05]  /*19230*/  BRA `(.L_x_27046) ;  /* 0x00000004004c7947 */ /* 0x000fea0003800000 */
.L_x_27063:
        /* <DEDUP_REMOVED lines=21> */
.L_x_27071:
[----:B------:R-:W-:-:S04]  /*19390*/  SHF.R.U32.HI R0, RZ, 0x15, R5 ;  /* 0x00000015ff007819 */ /* 0x000fc80000011605 */
[----:B------:R-:W-:-:S04]  /*193a0*/  LOP3.LUT R0, R0, 0x1, RZ, 0xc0, !PT ;  /* 0x0000000100007812 */ /* 0x000fc800078ec0ff */
[----:B------:R-:W-:-:S04]  /*193b0*/  IADD3 R0, PT, PT, R5, 0x88fffff, R0 ;  /* 0x088fffff05007810 */ /* 0x000fc80007ffe000 */
[----:B------:R-:W-:-:S04]  /*193c0*/  SHF.R.U32.HI R0, RZ, 0x15, R0 ;  /* 0x00000015ff007819 */ /* 0x000fc80000011600 */
[----:B------:R-:W-:-:S07]  /*193d0*/  LOP3.LUT R4, R0, 0xff, RZ, 0xc0, !PT ;  /* 0x000000ff00047812 */ /* 0x000fce00078ec0ff */
.L_x_27072:
[----:B------:R-:W-:-:S04]  /*193e0*/  SHF.R.U32.HI R0, RZ, 0x18, R5 ;  /* 0x00000018ff007819 */ /* 0x000fc80000011605 */
[----:B------:R-:W-:-:S07]  /*193f0*/  LOP3.LUT R0, R4, 0x80, R0, 0xf8, !PT ;  /* 0x0000008004007812 */ /* 0x000fce00078ef800 */
.L_x_27070:
[----:B------:R-:W-:Y:S05]  /*19400*/  BSYNC.RECONVERGENT B0 ;  /* 0x0000000000007941 */ /* 0x000fea0003800200 */
.L_x_27069:
[----:B------:R2:W-:Y:S01]  /*19410*/  STG.E.U8 desc[UR36][R2.64], R0 ;  /* 0x0000000002007986 */ /* 0x0005e2000c101124 */
[----:B------:R-:W-:Y:S05]  /*19420*/  BRA `(.L_x_27046) ;  /* 0x0000000000d07947 */ /* 0x000fea0003800000 */
.L_x_27062:
[----:B------:R-:W-:-:S09]  /*19430*/  UISETP.NE.AND UP0, UPT, UR4, 0x1c, UPT ;  /* 0x0000001c0400788c */ /* 0x000fd2000bf05270 */
[----:B------:R-:W-:Y:S05]  /*19440*/  BRA.U !UP0, `(.L_x_27073) ;  /* 0x0000000108c07547 */ /* 0x000fea000b800000 */
[----:B------:R-:W-:-:S09]  /*19450*/  UISETP.NE.AND UP0, UPT, UR4, 0x1d, UPT ;  /* 0x0000001d0400788c */ /* 0x000fd2000bf05270 */
[----:B------:R-:W-:Y:S05]  /*19460*/  BRA.U !UP0, `(.L_x_27074) ;  /* 0x0000000108ac7547 */ /* 0x000fea000b800000 */
[----:B------:R-:W-:-:S09]  /*19470*/  UISETP.NE.AND UP0, UPT, UR4, 0x2c, UPT ;  /* 0x0000002c0400788c */ /* 0x000fd2000bf05270 */
[----:B------:R-:W-:Y:S05]  /*19480*/  BRA.U !UP0, `(.L_x_27075) ;  /* 0x0000000108447547 */ /* 0x000fea000b800000 */
.L_x_27045:
[----:B------:R-:W-:Y:S01]  /*19490*/  MOV R0, 0x0 ;  /* 0x0000000000007802 */ /* 0x000fe20000000f00 */
[----:B------:R-:W2:Y:S01]  /*194a0*/  LDCU.64 UR6, c[0x4][0x198] ;  /* 0x01003300ff0677ac */ /* 0x000ea20008000a00 */
[----:B------:R-:W-:Y:S02]  /*194b0*/  IMAD.MOV.U32 R8, RZ, RZ, 0x65 ;  /* 0x00000065ff087424 */ /* 0x000fe400078e00ff */
[----:B------:R3:W4:Y:S01]  /*194c0*/  LDC.64 R2, c[0x4][R0] ;  /* 0x0100000000027b82 */ /* 0x0007220000000a00 */
[----:B------:R-:W5:Y:S01]  /*194d0*/  LDCU.64 UR8, c[0x4][0x1a0] ;  /* 0x01003400ff0877ac */ /* 0x000f620008000a00 */
[----:B------:R-:W-:Y:S02]  /*194e0*/  IMAD.MOV.U32 R12, RZ, RZ, 0x1 ;  /* 0x00000001ff0c7424 */ /* 0x000fe400078e00ff */
[----:B------:R-:W-:Y:S01]  /*194f0*/  IMAD.MOV.U32 R13, RZ, RZ, RZ ;  /* 0x000000ffff0d7224 */ /* 0x000fe200078e00ff */
[----:B------:R-:W0:Y:S01]  /*19500*/  LDCU.64 UR4, c[0x4][0x80] ;  /* 0x01001000ff0477ac */ /* 0x000e220008000a00 */
[----:B--2---:R-:W-:-:S02]  /*19510*/  IMAD.U32 R4, RZ, RZ, UR6 ;  /* 0x00000006ff047e24 */ /* 0x004fc4000f8e00ff */
[----:B------:R-:W-:Y:S02]  /*19520*/  IMAD.U32 R5, RZ, RZ, UR7 ;  /* 0x00000007ff057e24 */ /* 0x000fe4000f8e00ff */
[----:B-----5:R-:W-:Y:S01]  /*19530*/  IMAD.U32 R6, RZ, RZ, UR8 ;  /* 0x00000008ff067e24 */ /* 0x020fe2000f8e00ff */
[----:B------:R-:W-:Y:S01]  /*19540*/  MOV R7, UR9 ;  /* 0x0000000900077c02 */ /* 0x000fe20008000f00 */
[----:B0-----:R-:W-:Y:S02]  /*19550*/  IMAD.U32 R10, RZ, RZ, UR4 ;  /* 0x00000004ff0a7e24 */ /* 0x001fe4000f8e00ff */
[----:B---3--:R-:W-:-:S07]  /*19560*/  IMAD.U32 R11, RZ, RZ, UR5 ;  /* 0x00000005ff0b7e24 */ /* 0x008fce000f8e00ff */
[----:B------:R-:W-:-:S07]  /*19570*/  LEPC R20, `(.L_x_27076) ;  /* 0x000000001014794e */ /* 0x000fce0000000000 */
[----:B-1--4-:R-:W-:Y:S05]  /*19580*/  CALL.ABS.NOINC R2 ;  /* 0x0000000002007343 */ /* 0x012fea0003c00000 */
.L_x_27076:
[----:B------:R-:W-:Y:S05]  /*19590*/  BRA `(.L_x_27046) ;  /* 0x0000000000747947 */ /* 0x000fea0003800000 */
.L_x_27075:
        /* <DEDUP_REMOVED lines=9> */
[----:B------:R-:W-:-:S04]  /*19630*/  SHF.R.U32.HI R4, RZ, 0x17, R6 ;  /* 0x00000017ff047819 */ /* 0x000fc80000011606 */
        /* <DEDUP_REMOVED lines=14> */
.L_x_27074:
[----:B------:R-:W2:Y:S02]  /*19720*/  F2I.U64.F64.TRUNC R20, R20 ;  /* 0x0000001400147311 */ /* 0x000ea4000030d800 */
[----:B--2---:R2:W-:Y:S01]  /*19730*/  STG.E.64 desc[UR36][R2.64], R20 ;  /* 0x0000001402007986 */ /* 0x0045e2000c101b24 */
[----:B------:R-:W-:Y:S05]  /*19740*/  BRA `(.L_x_27046) ;  /* 0x0000000000087947 */ /* 0x000fea0003800000 */
.L_x_27073:
[----:B------:R-:W2:Y:S02]  /*19750*/  F2I.U32.F64.TRUNC R20, R20 ;  /* 0x0000001400147311 */ /* 0x000ea4000030d000 */
[----:B--2---:R2:W-:Y:S02]  /*19760*/  STG.E desc[UR36][R2.64], R20 ;  /* 0x0000001402007986 */ /* 0x0045e4000c101924 */
.L_x_27046:
[----:B------:R-:W-:-:S07]  /*19770*/  VIADD R16, R16, 0x80 ;  /* 0x0000008010107836 */ /* 0x000fce0000000000 */
.L_x_26925:
[----:B------:R-:W-:Y:S05]  /*19780*/  BSYNC.RECONVERGENT B6 ;  /* 0x0000000000067941 */ /* 0x000fea0003800200 */
.L_x_26924:
[----:B------:R-:W5:Y:S01]  /*19790*/  LDCU UR4, c[0x0][0x380] ;  /* 0x00007000ff0477ac */ /* 0x000f620008000800 */
[----:B------:R-:W-:Y:S01]  /*197a0*/  BSSY.RECONVERGENT B6, `(.L_x_27077) ;  /* 0x000194f000067945 */ /* 0x000fe20003800200 */
[----:B-----5:R-:W-:-:S13]  /*197b0*/  ISETP.GE.AND P0, PT, R16, UR4, PT ;  /* 0x0000000410007c0c */ /* 0x020fda000bf06270 */
[----:B------:R-:W-:Y:S05]  /*197c0*/  @P0 BRA `(.L_x_27078) ;  /* 0x0000019400300947 */ /* 0x000fea0003800000 */
[----:B------:R-:W5:Y:S01]  /*197d0*/  LDCU UR4, c[0x0][0x390] ;  /* 0x00007200ff0477ac */ /* 0x000f620008000800 */
[----:B-12---:R-:W-:Y:S02]  /*197e0*/  IMAD.MOV.U32 R0, RZ, RZ, RZ ;  /* 0x000000ffff007224 */ /* 0x006fe400078e00ff */
[----:B------:R-:W-:Y:S01]  /*197f0*/  IMAD.MOV.U32 R17, RZ, RZ, RZ ;  /* 0x000000ffff117224 */ /* 0x000fe200078e00ff */
[----:B-----5:R-:W-:-:S09]  /*19800*/  UISETP.NE.AND UP0, UPT, UR4, URZ, UPT ;  /* 0x000000ff0400728c */ /* 0x020fd2000bf05270 */
[----:B------:R-:W-:Y:S05]  /*19810*/  BRA.U !UP0, `(.L_x_27079) ;  /* 0x0000001108ac7547 */ /* 0x000fea000b800000 */
[----:B------:R-:W1:Y:S01]  /*19820*/  LDCU.64 UR4, c[0x0][0x398] ;  /* 0x00007300ff0477ac */ /* 0x000e620008000a00 */
[----:B---34-:R-:W-:Y:S02]  /*19830*/  IMAD.MOV.U32 R2, RZ, RZ, RZ ;  /* 0x000000ffff027224 */ /* 0x018fe400078e00ff */
[----:B------:R-:W-:Y:S01]  /*19840*/  IMAD.MOV.U32 R3, RZ, RZ, R16 ;  /* 0x000000ffff037224 */ /* 0x000fe200078e0010 */
[----:B------:R-:W2:Y:S01]  /*19850*/  LDCU UR6, c[0x0][0x394] ;  /* 0x00007280ff0677ac */ /* 0x000ea20008000800 */
[----:B------:R-:W3:Y:S01]  /*19860*/  LDCU.64 UR8, c[0x0][0x4c0] ;  /* 0x00009800ff0877ac */ /* 0x000ee20008000a00 */
[----:B------:R-:W-:Y:S01]  /*19870*/  UISETP.NE.AND UP0, UPT, UR42, URZ, UPT ;  /* 0x000000ff2a00728c */ /* 0x000fe2000bf05270 */
[----:B-1----:R-:W-:-:S05]  /*19880*/  IMAD.HI.U32 R2, R16, UR4, R2 ;  /* 0x0000000410027c27 */ /* 0x002fca000f8e0002 */
[----:B------:R-:W-:-:S05]  /*19890*/  SHF.R.U32.HI R3, RZ, UR5, R2 ;  /* 0x00000005ff037c19 */ /* 0x000fca0008011602 */
[----:B------:R-:W-:-:S04]  /*198a0*/  IMAD.MOV R0, RZ, RZ, -R3 ;  /* 0x000000ffff007224 */ /* 0x000fc800078e0a03 */
[----:B--2---:R-:W-:-:S04]  /*198b0*/  IMAD R0, R0, UR6, R16 ;  /* 0x0000000600007c24 */ /* 0x004fc8000f8e0210 */
[C---:B---3--:R-:W-:Y:S02]  /*198c0*/  IMAD R17, R0.reuse, UR8, RZ ;  /* 0x0000000800117c24 */ /* 0x048fe4000f8e02ff */
[----:B------:R-:W-:Y:S01]  /*198d0*/  IMAD R0, R0, UR9, RZ ;  /* 0x0000000900007c24 */ /* 0x000fe2000f8e02ff */
[----:B------:R-:W-:Y:S06]  /*198e0*/  BRA.U !UP0, `(.L_x_27079) ;  /* 0x0000001108787547 */ /* 0x000fec000b800000 */
[----:B------:R-:W1:Y:S01]  /*198f0*/  LDCU.64 UR6, c[0x0][0x3a0] ;  /* 0x00007400ff0677ac */ /* 0x000e620008000a00 */
[----:B------:R-:W-:Y:S01]  /*19900*/  IMAD.MOV.U32 R2, RZ, RZ, RZ ;  /* 0x000000ffff027224 */ /* 0x000fe200078e00ff */
[----:B------:R-:W2:Y:S01]  /*19910*/  LDCU UR4, c[0x0][0x3a8] ;  /* 0x00007500ff0477ac */ /* 0x000ea20008000800 */
[----:B------:R-:W3:Y:S01]  /*19920*/  LDCU.64 UR8, c[0x0][0x4c8] ;  /* 0x00009900ff0877ac */ /* 0x000ee20008000a00 */
[----:B------:R-:W-:Y:S01]  /*19930*/  UISETP.NE.AND UP0, UPT, UR38, 0x2, UPT ;  /* 0x000000022600788c */ /* 0x000fe2000bf05270 */
[----:B-1----:R-:W-:-:S05]  /*19940*/  IMAD.HI.U32 R4, R3, UR7, R2 ;  /* 0x0000000703047c27 */ /* 0x002fca000f8e0002 */
[----:B--2---:R-:W-:-:S05]  /*19950*/  SHF.R.U32.HI R5, RZ, UR4, R4 ;  /* 0x00000004ff057c19 */ /* 0x004fca0008011604 */
[----:B------:R-:W-:-:S04]  /*19960*/  IMAD.MOV R2, RZ, RZ, -R5 ;  /* 0x000000ffff027224 */ /* 0x000fc800078e0a05 */
[----:B------:R-:W-:-:S04]  /*19970*/  IMAD R2, R2, UR6, R3 ;  /* 0x0000000602027c24 */ /* 0x000fc8000f8e0203 */
[C---:B---3--:R-:W-:Y:S02]  /*19980*/  IMAD R17, R2.reuse, UR8, R17 ;  /* 0x0000000802117c24 */ /* 0x048fe4000f8e0211 */
[----:B------:R-:W-:Y:S01]  /*19990*/  IMAD R0, R2, UR9, R0 ;  /* 0x0000000902007c24 */ /* 0x000fe2000f8e0200 */
[----:B------:R-:W-:Y:S06]  /*199a0*/  BRA.U !UP0, `(.L_x_27079) ;  /* 0x0000001108487547 */ /* 0x000fec000b800000 */
[----:B------:R-:W1:Y:S01]  /*199b0*/  LDCU.64 UR4, c[0x0][0x3b0] ;  /* 0x00007600ff0477ac */ /* 0x000e620008000a00 */
[----:B------:R-:W-:Y:S01]  /*199c0*/  IMAD.MOV.U32 R4, RZ, RZ, RZ ;  /* 0x000000ffff047224 */ /* 0x000fe200078e00ff */
[----:B------:R-:W2:Y:S01]  /*199d0*/  LDCU UR6, c[0x0][0x3ac] ;  /* 0x00007580ff0677ac */ /* 0x000ea20008000800 */
[----:B------:R-:W3:Y:S01]  /*199e0*/  LDCU.64 UR8, c[0x0][0x4d0] ;  /* 0x00009a00ff0877ac */ /* 0x000ee20008000a00 */
[----:B------:R-:W-:Y:S01]  /*199f0*/  UISETP.NE.AND UP0, UPT, UR38, 0x3, UPT ;  /* 0x000000032600788c */ /* 0x000fe2000bf05270 */
[----:B-1----:R-:W-:-:S05]  /*19a00*/  IMAD.HI.U32 R2, R5, UR4, R4 ;  /* 0x0000000405027c27 */ /* 0x002fca000f8e0004 */
[----:B------:R-:W-:-:S05]  /*19a10*/  SHF.R.U32.HI R3, RZ, UR5, R2 ;  /* 0x00000005ff037c19 */ /* 0x000fca0008011602 */
[----:B------:R-:W-:-:S04]  /*19a20*/  IMAD.MOV R4, RZ, RZ, -R3 ;  /* 0x000000ffff047224 */ /* 0x000fc800078e0a03 */
[----:B--2---:R-:W-:-:S04]  /*19a30*/  IMAD R4, R4, UR6, R5 ;  /* 0x0000000604047c24 */ /* 0x004fc8000f8e0205 */
[C---:B---3--:R-:W-:Y:S02]  /*19a40*/  IMAD R17, R4.reuse, UR8, R17 ;  /* 0x0000000804117c24 */ /* 0x048fe4000f8e0211 */
[----:B------:R-:W-:Y:S01]  /*19a50*/  IMAD R0, R4, UR9, R0 ;  /* 0x0000000904007c24 */ /* 0x000fe2000f8e0200 */
[----:B------:R-:W-:Y:S06]  /*19a60*/  BRA.U !UP0, `(.L_x_27079) ;  /* 0x0000001108187547 */ /* 0x000fec000b800000 */
[----:B------:R-:W1:Y:S01]  /*19a70*/  LDCU.64 UR6, c[0x0][0x3b8] ;  /* 0x00007700ff0677ac */ /* 0x000e620008000a00 */
[----:B------:R-:W-:Y:S01]  /*19a80*/  HFMA2 R2, -RZ, RZ, 0, 0 ;  /* 0x00000000ff027431 */ /* 0x000fe200000001ff */
[----:B------:R-:W2:Y:S01]  /*19a90*/  LDCU UR4, c[0x0][0x3c0] ;  /* 0x00007800ff0477ac */ /* 0x000ea20008000800 */
[----:B------:R-:W3:Y:S01]  /*19aa0*/  LDCU.64 UR8, c[0x0][0x4d8] ;  /* 0x00009b00ff0877ac */ /* 0x000ee20008000a00 */
[----:B------:R-:W-:Y:S02]  /*19ab0*/  UISETP.NE.AND UP0, UPT, UR38, 0x4, UPT ;  /* 0x000000042600788c */ /* 0x000fe4000bf05270 */
        /* <DEDUP_REMOVED lines=116> */
[----:B------:R-:W-:Y:S01]  /*1a200*/  MOV R2, RZ ;  /* 0x000000ff00027202 */ /* 0x000fe20000000f00 */
        /* <DEDUP_REMOVED lines=133> */
[----:B------:R-:W3:Y:S02]  /*1aa60*/  LDCU.64 UR8, c[0x0][0x580] ;  /* 0x0000b000ff0877ac */ /* 0x000ee40008000a00 */
[----:B-1----:R-:W-:-:S05]  /*1aa70*/  IMAD.HI.U32 R2, R5, UR4, R4 ;  /* 0x0000000405027c27 */ /* 0x002fca000f8e0004 */
[----:B------:R-:W-:-:S05]  /*1aa80*/  SHF.R.U32.HI R2, RZ, UR5, R2 ;  /* 0x00000005ff027c19 */ /* 0x000fca0008011602 */
[----:B------:R-:W-:-:S04]  /*1aa90*/  IMAD.MOV R2, RZ, RZ, -R2 ;  /* 0x000000ffff027224 */ /* 0x000fc800078e0a02 */
[----:B--2---:R-:W-:-:S04]  /*1aaa0*/  IMAD R4, R2, UR6, R5 ;  /* 0x0000000602047c24 */ /* 0x004fc8000f8e0205 */
[C---:B---3--:R-:W-:Y:S02]  /*1aab0*/  IMAD R17, R4.reuse, UR8, R17 ;  /* 0x0000000804117c24 */ /* 0x048fe4000f8e0211 */
[----:B------:R-:W-:-:S07]  /*1aac0*/  IMAD R0, R4, UR9, R0 ;  /* 0x0000000904007c24 */ /* 0x000fce000f8e0200 */
.L_x_27079:
[----:B------:R-:W3:Y:S01]  /*1aad0*/  LDCU.64 UR6, c[0x0][0x590] ;  /* 0x0000b200ff0677ac */ /* 0x000ee20008000a00 */
[----:B------:R-:W-:Y:S01]  /*1aae0*/  BSSY.RECONVERGENT B7, `(.L_x_27080) ;  /* 0x000010d000077945 */ /* 0x000fe20003800200 */
[----:B------:R-:W-:-:S04]  /*1aaf0*/  UPRMT UR4, UR40, 0x9910, URZ ;  /* 0x0000991028047896 */ /* 0x000fc800080000ff */
[----:B------:R-:W-:Y:S01]  /*1ab00*/  UISETP.GT.AND UP0, UPT, UR4, 0x9, UPT ;  /* 0x000000090400788c */ /* 0x000fe2000bf04270 */
[----:B---34-:R-:W-:-:S05]  /*1ab10*/  IADD3 R2, P0, PT, R0, UR6, RZ ;  /* 0x0000000600027c10 */ /* 0x018fca000ff1e0ff */
        /* <DEDUP_REMOVED lines=12> */
[----:B--2---:R1:W2:Y:S02]  /*1abe0*/  I2F.F64.S16 R8, R2 ;  /* 0x0000000200087312 */ /* 0x0042a40000101c00 */
[----:B-12---:R-:W-:Y:S05]  /*1abf0*/  BRA `(.L_x_27086) ;  /* 0x0000000c00ec7947 */ /* 0x006fea0003800000 */
.L_x_27084:
[----:B------:R-:W2:Y:S01]  /*1ac00*/  LDG.E.U8 R2, desc[UR36][R2.64] ;  /* 0x0000002402027981 */ /* 0x000ea2000c1e1100 */
[----:B------:R-:W-:Y:S01]  /*1ac10*/  CS2R R10, SRZ ;  /* 0x00000000000a7805 */ /* 0x000fe2000001ff00 */
[----:B--2---:R1:W2:Y:S02]  /*1ac20*/  I2F.F64.U16 R8, R2 ;  /* 0x0000000200087312 */ /* 0x0042a40000101800 */
[----:B-12---:R-:W-:Y:S05]  /*1ac30*/  BRA `(.L_x_27086) ;  /* 0x0000000c00dc7947 */ /* 0x006fea0003800000 */
.L_x_27083:
        /* <DEDUP_REMOVED lines=8> */
[----:B--2---:R-:W1:Y:S02]  /*1acc0*/  I2F.F64.S64 R8, R8 ;  /* 0x0000000800087312 */ /* 0x004e640000301c00 */
[----:B-1----:R-:W-:Y:S05]  /*1acd0*/  BRA `(.L_x_27086) ;  /* 0x0000000c00b47947 */ /* 0x002fea0003800000 */
.L_x_27088:
[----:B------:R-:W2:Y:S01]  /*1ace0*/  LDG.E R2, desc[UR36][R2.64] ;  /* 0x0000002402027981 */ /* 0x000ea2000c1e1900 */
[----:B------:R-:W-:Y:S01]  /*1acf0*/  CS2R R10, SRZ ;  /* 0x00000000000a7805 */ /* 0x000fe2000001ff00 */
[----:B--2---:R1:W2:Y:S02]  /*1ad00*/  I2F.F64 R8, R2 ;  /* 0x0000000200087312 */ /* 0x0042a40000201c00 */
[----:B-12---:R-:W-:Y:S05]  /*1ad10*/  BRA `(.L_x_27086) ;  /* 0x0000000c00a47947 */ /* 0x006fea0003800000 */
.L_x_27087:
[----:B------:R-:W2:Y:S01]  /*1ad20*/  LDG.E.U16 R2, desc[UR36][R2.64] ;  /* 0x0000002402027981 */ /* 0x000ea2000c1e1500 */
[----:B------:R-:W-:Y:S01]  /*1ad30*/  CS2R R10, SRZ ;  /* 0x00000000000a7805 */ /* 0x000fe2000001ff00 */
[----:B--2---:R1:W2:Y:S02]  /*1ad40*/  I2F.F64.S16 R8, R2 ;  /* 0x0000000200087312 */ /* 0x0042a40000101c00 */
[----:B-12---:R-:W-:Y:S05]  /*1ad50*/  BRA `(.L_x_27086) ;  /* 0x0000000c00947947 */ /* 0x006fea0003800000 */
.L_x_27082:
        /* <DEDUP_REMOVED lines=9> */
[----:B------:R-:W1:Y:S02]  /*1adf0*/  F2F.F64.F32 R8, R8 ;  /* 0x0000000800087310 */ /* 0x000e640000201800 */
[----:B-1----:R-:W-:Y:S05]  /*1ae00*/  BRA `(.L_x_27086) ;  /* 0x0000000c00687947 */ /* 0x002fea0003800000 */
.L_x_27090:
[----:B------:R-:W2:Y:S01]  /*1ae10*/  LDG.E.U16 R0, desc[UR36][R2.64] ;  /* 0x0000002402007981 */ /* 0x000ea2000c1e1500 */
[----:B------:R-:W-:Y:S01]  /*1ae20*/  CS2R R10, SRZ ;  /* 0x00000000000a7805 */ /* 0x000fe2000001ff00 */
[----:B--2---:R-:W-:-:S05]  /*1ae30*/  HADD2.F32 R0, -RZ, R0.H0_H0 ;  /* 0x20000000ff007230 */ /* 0x004fca0000004100 */
[----:B------:R-:W-:-:S04]  /*1ae40*/  FMUL.FTZ R0, R0, 1 ;  /* 0x3f80000000007820 */ /* 0x000fc80000410000 */
[----:B------:R1:W2:Y:S02]  /*1ae50*/  F2F.F64.F32 R8, R0 ;  /* 0x0000000000087310 */ /* 0x0002a40000201800 */
[----:B-12---:R-:W-:Y:S05]  /*1ae60*/  BRA `(.L_x_27086) ;  /* 0x0000000c00507947 */ /* 0x006fea0003800000 */
.L_x_27089:
        /* <DEDUP_REMOVED lines=9> */
[----:B------:R1:W2:-:S15]  /*1af00*/  F2F.F64.F32 R8, R2 ;  /* 0x0000000200087310 */ /* 0x00029e0000201800 */
[----:B------:R-:W-:-:S15]  /*1af10*/  NOP ;  /* 0x0000000000007918 */ /* 0x000fde0000000000 */
[----:B------:R-:W-:-:S15]  /*1af20*/  NOP ;  /* 0x0000000000007918 */ /* 0x000fde0000000000 */
[----:B------:R-:W-:-:S15]  /*1af30*/  NOP ;  /* 0x0000000000007918 */ /* 0x000fde0000000000 */
[----:B------:R-:W-:-:S04]  /*1af40*/  NOP ;  /* 0x0000000000007918 */ /* 0x000fc80000000000 */
[----:B------:R1:W3:Y:S02]  /*1af50*/  F2F.F64.F32 R10, R3 ;  /* 0x00000003000a7310 */ /* 0x0002e40000201800 */
[----:B-123--:R-:W-:Y:S05]  /*1af60*/  BRA `(.L_x_27086) ;  /* 0x0000000c00107947 */ /* 0x00efea0003800000 */
.L_x_27092:
[----:B------:R-:W2:Y:S02]  /*1af70*/  LDG.E R2, desc[UR36][R2.64] ;  /* 0x0000002402027981 */ /* 0x000ea4000c1e1900 */
[----:B--2---:R-:W-:-:S05]  /*1af80*/  HADD2.F32 R0, -RZ, R2.H0_H0 ;  /* 0x20000002ff007230 */ /* 0x004fca0000004100 */
[----:B------:R-:W-:-:S04]  /*1af90*/  FMUL.FTZ R0, R0, 1 ;  /* 0x3f80000000007820 */ /* 0x000fc80000410000 */
[----:B------:R1:W2:Y:S02]  /*1afa0*/  F2F.F64.F32 R8, R0 ;  /* 0x0000000000087310 */ /* 0x0002a40000201800 */
[----:B-1----:R-:W-:-:S05]  /*1afb0*/  HADD2.F32 R0, -RZ, R2.H1_H1 ;  /* 0x30000002ff007230 */ /* 0x002fca0000004100 */
[----:B------:R-:W-:-:S15]  /*1afc0*/  FMUL.FTZ R0, R0, 1 ;  /* 0x3f80000000007820 */ /* 0x000fde0000410000 */
[----:B------:R-:W-:-:S15]  /*1afd0*/  NOP ;  /* 0x0000000000007918 */ /* 0x000fde0000000000 */
[----:B------:R-:W-:-:S15]  /*1afe0*/  NOP ;  /* 0x0000000000007918 */ /* 0x000fde0000000000 */
[----:B------:R-:W-:-:S12]  /*1aff0*/  NOP ;  /* 0x0000000000007918 */ /* 0x000fd80000000000 */
[----:B------:R1:W3:Y:S02]  /*1b000*/  F2F.F64.F32 R10, R0 ;  /* 0x00000000000a7310 */ /* 0x0002e40000201800 */
[----:B-123--:R-:W-:Y:S05]  /*1b010*/  BRA `(.L_x_27086) ;  /* 0x0000000800e47947 */ /* 0x00efea0003800000 */
.L_x_27091:
[----:B------:R1:W5:Y:S01]  /*1b020*/  LDG.E.64 R8, desc[UR36][R2.64] ;  /* 0x0000002402087981 */ /* 0x000362000c1e1b00 */
[----:B------:R-:W-:Y:S01]  /*1b030*/  CS2R R10, SRZ ;  /* 0x00000000000a7805 */ /* 0x000fe2000001ff00 */
[----:B------:R-:W-:Y:S06]  /*1b040*/  BRA `(.L_x_27086) ;  /* 0x0000000800d87947 */ /* 0x000fec0003800000 */
.L_x_27081:
        /* <DEDUP_REMOVED lines=15> */
.L_x_27095:
[----:B------:R2:W5:Y:S01]  /*1b140*/  LDG.E.128 R8, desc[UR36][R2.64] ;  /* 0x0000002402087981 */ /* 0x000562000c1e1d00 */
[----:B------:R-:W-:Y:S05]  /*1b150*/  BRA `(.L_x_27086) ;  /* 0x0000000800947947 */ /* 0x000fea0003800000 */
.L_x_27094:
        /* <DEDUP_REMOVED lines=12> */
[----:B------:R-:W1:Y:S02]  /*1b220*/  FLO.U32 R3, R2 ;  /* 0x0000000200037300 */ /* 0x000e6400000e0000 */
[----:B-1----:R-:W-:-:S05]  /*1b230*/  IMAD.MOV R3, RZ, RZ, -R3 ;  /* 0x000000ffff037224 */ /* 0x002fca00078e0a03 */
        /* <DEDUP_REMOVED lines=14> */
.L_x_27097:
[----:B------:R-:W2:Y:S01]  /*1b320*/  LDG.E.U8 R3, desc[UR36][R2.64] ;  /* 0x0000002402037981 */ /* 0x000ea2000c1e1100 */
[----:B------:R-:W-:Y:S01]  /*1b330*/  CS2R R10, SRZ ;  /* 0x00000000000a7805 */ /* 0x000fe2000001ff00 */
        /* <DEDUP_REMOVED lines=12> */
[----:B------:R2:W3:Y:S02]  /*1b400*/  F2F.F64.F32 R8, R0 ;  /* 0x0000000000087310 */ /* 0x0004e40000201800 */
[----:B--23--:R-:W-:Y:S05]  /*1b410*/  BRA `(.L_x_27086) ;  /* 0x0000000400e47947 */ /* 0x00cfea0003800000 */
.L_x_27096:
[----:B------:R-:W2:Y:S01]  /*1b420*/  LDG.E.U16 R0, desc[UR36][R2.64] ;  /* 0x0000002402007981 */ /* 0x000ea2000c1e1500 */
[----:B------:R-:W-:Y:S01]  /*1b430*/  CS2R R10, SRZ ;  /* 0x00000000000a7805 */ /* 0x000fe2000001ff00 */
[----:B--2---:R-:W-:-:S04]  /*1b440*/  IMAD.U32 R0, R0, 0x10000, RZ ;  /* 0x0001000000007824 */ /* 0x004fc800078e00ff */
[----:B------:R-:W-:-:S04]  /*1b450*/  FMUL.FTZ R0, R0, 1 ;  /* 0x3f80000000007820 */ /* 0x000fc80000410000 */
[----:B------:R2:W3:Y:S02]  /*1b460*/  F2F.F64.F32 R8, R0 ;  /* 0x0000000000087310 */ /* 0x0004e40000201800 */
[----:B--23--:R-:W-:Y:S05]  /*1b470*/  BRA `(.L_x_27086) ;  /* 0x0000000400cc7947 */ /* 0x00cfea0003800000 */
.L_x_27093:
        /* <DEDUP_REMOVED lines=10> */
[----:B--2---:R1:W2:Y:S02]  /*1b520*/  I2F.F64.U16 R8, R2 ;  /* 0x0000000200087312 */ /* 0x0042a40000101800 */
[----:B-12---:R-:W-:Y:S05]  /*1b530*/  BRA `(.L_x_27086) ;  /* 0x00000004009c7947 */ /* 0x006fea0003800000 */
.L_x_27100:
        /* <DEDUP_REMOVED lines=16> */
[----:B------:R-:W1:Y:S02]  /*1b640*/  FLO.U32 R3, R0 ;  /* 0x0000000000037300 */ /* 0x000e6400000e0000 */
[----:B-1----:R-:W-:-:S04]  /*1b650*/  IADD3 R3, PT, PT, -R3, 0x1f, RZ ;  /* 0x0000001f03037810 */ /* 0x002fc80007ffe1ff */
[----:B------:R-:W-:Y:S01]  /*1b660*/  IADD3 R2, PT, PT, R2, 0x1d, -R3 ;  /* 0x0000001d02027810 */ /* 0x000fe20007ffe803 */
[----:B------:R-:W-:-:S05]  /*1b670*/  VIADD R4, R3, 0xffffffe4 ;  /* 0xffffffe403047836 */ /* 0x000fca0000000000 */
[----:B------:R-:W-:-:S04]  /*1b680*/  SHF.L.U32 R0, R0, R4, RZ ;  /* 0x0000000400007219 */ /* 0x000fc800000006ff */
[----:B------:R-:W-:-:S07]  /*1b690*/  LOP3.LUT R0, R0, 0x7, RZ, 0xc0, !PT ;  /* 0x0000000700007812 */ /* 0x000fce00078ec0ff */
.L_x_27102:
[----:B------:R-:W-:Y:S05]  /*1b6a0*/  BSYNC.RECONVERGENT B0 ;  /* 0x0000000000007941 */ /* 0x000fea0003800200 */
.L_x_27101:
[----:B------:R-:W-:Y:S01]  /*1b6b0*/  IMAD.SHL.U32 R0, R0, 0x100000, RZ ;  /* 0x0010000000007824 */ /* 0x000fe200078e00ff */
[----:B------:R-:W-:-:S04]  /*1b6c0*/  LEA R2, R2, 0x3b800000, 0x17 ;  /* 0x3b80000002027811 */ /* 0x000fc800078eb8ff */
[----:B------:R-:W-:-:S05]  /*1b6d0*/  LOP3.LUT R0, R2, R0, R5, 0xfe, !PT ;  /* 0x0000000002007212 */ /* 0x000fca00078efe05 */
[----:B------:R-:W-:-:S04]  /*1b6e0*/  FMUL.FTZ R0, R0, 1 ;  /* 0x3f80000000007820 */ /* 0x000fc80000410000 */
[----:B------:R1:W2:Y:S02]  /*1b6f0*/  F2F.F64.F32 R8, R0 ;  /* 0x0000000000087310 */ /* 0x0002a40000201800 */
[----:B-12---:R-:W-:Y:S05]  /*1b700*/  BRA `(.L_x_27086) ;  /* 0x0000000400287947 */ /* 0x006fea0003800000 */
.L_x_27099:
        /* <DEDUP_REMOVED lines=22> */
.L_x_27104:
[----:B------:R-:W-:Y:S05]  /*1b870*/  BSYNC.RECONVERGENT B0 ;  /* 0x0000000000007941 */ /* 0x000fea0003800200 */
.L_x_27103:
[----:B------:R-:W-:Y:S01]  /*1b880*/  IMAD.SHL.U32 R0, R0, 0x200000, RZ ;  /* 0x0020000000007824 */ /* 0x000fe200078e00ff */
[----:B------:R-:W-:-:S04]  /*1b890*/  LEA R2, R2, 0x37800000, 0x17 ;  /* 0x3780000002027811 */ /* 0x000fc800078eb8ff */
[----:B------:R-:W-:-:S05]  /*1b8a0*/  LOP3.LUT R0, R2, R0, R5, 0xfe, !PT ;  /* 0x0000000002007212 */ /* 0x000fca00078efe05 */
[----:B------:R-:W-:-:S04]  /*1b8b0*/  FMUL.FTZ R0, R0, 1 ;  /* 0x3f80000000007820 */ /* 0x000fc80000410000 */
[----:B------:R1:W2:Y:S02]  /*1b8c0*/  F2F.F64.F32 R8, R0 ;  /* 0x0000000000087310 */ /* 0x0002a40000201800 */
[----:B-12---:R-:W-:Y:S05]  /*1b8d0*/  BRA `(.L_x_27086) ;  /* 0x0000000000b47947 */ /* 0x006fea0003800000 */
.L_x_27098:
[----:B------:R-:W-:-:S09]  /*1b8e0*/  UISETP.NE.AND UP0, UPT, UR4, 0x1c, UPT ;  /* 0x0000001c0400788c */ /* 0x000fd2000bf05270 */
[----:B------:R-:W-:Y:S05]  /*1b8f0*/  BRA.U !UP0, `(.L_x_27105) ;  /* 0x0000000108a07547 */ /* 0x000fea000b800000 */
[----:B------:R-:W-:-:S09]  /*1b900*/  UISETP.NE.AND UP0, UPT, UR4, 0x1d, UPT ;  /* 0x0000001d0400788c */ /* 0x000fd2000bf05270 */
[----:B------:R-:W-:Y:S05]  /*1b910*/  BRA.U !UP0, `(.L_x_27106) ;  /* 0x0000000108887547 */ /* 0x000fea000b800000 */
[----:B------:R-:W-:-:S09]  /*1b920*/  UISETP.NE.AND UP0, UPT, UR4, 0x2c, UPT ;  /* 0x0000002c0400788c */ /* 0x000fd2000bf05270 */
[----:B------:R-:W-:Y:S05]  /*1b930*/  BRA.U UP0, `(.L_x_27085) ;  /* 0x0000000100347547 */ /* 0x000fea000b800000 */
        /* <DEDUP_REMOVED lines=11> */
[----:B------:R3:W4:Y:S02]  /*1b9f0*/  @P0 F2F.F64.F32 R8, R0 ;  /* 0x0000000000080310 */ /* 0x0007240000201800 */
[----:B---34-:R-:W-:Y:S05]  /*1ba00*/  BRA `(.L_x_27086) ;  /* 0x0000000000687947 */ /* 0x018fea0003800000 */
.L_x_27085:
[----:B------:R-:W-:Y:S01]  /*1ba10*/  MOV R0, 0x0 ;  /* 0x0000000000007802 */ /* 0x000fe20000000f00 */
[----:B------:R-:W1:Y:S01]  /*1ba20*/  LDCU.64 UR4, c[0x4][0x198] ;  /* 0x01003300ff0477ac */ /* 0x000e620008000a00 */
[----:B------:R-:W-:Y:S02]  /*1ba30*/  HFMA2 R12, -RZ, RZ, 0, 5.9604644775390625e-08 ;  /* 0x00000001ff0c7431 */ /* 0x000fe400000001ff */
[----:B------:R-:W-:Y:S01]  /*1ba40*/  IMAD.MOV.U32 R8, RZ, RZ, 0x4e ;  /* 0x0000004eff087424 */ /* 0x000fe200078e00ff */
[----:B------:R2:W3:Y:S01]  /*1ba50*/  LDC.64 R2, c[0x4][R0] ;  /* 0x0100000000027b82 */ /* 0x0004e20000000a00 */
[----:B------:R-:W4:Y:S01]  /*1ba60*/  LDCU.64 UR6, c[0x4][0x1a0] ;  /* 0x01003400ff0677ac */ /* 0x000f220008000a00 */
[----:B------:R-:W-:Y:S01]  /*1ba70*/  IMAD.MOV.U32 R13, RZ, RZ, RZ ;  /* 0x000000ffff0d7224 */ /* 0x000fe200078e00ff */
[----:B------:R-:W5:Y:S01]  /*1ba80*/  LDCU.64 UR8, c[0x4][0x78] ;  /* 0x01000f00ff0877ac */ /* 0x000f620008000a00 */
[----:B-1----:R-:W-:Y:S02]  /*1ba90*/  IMAD.U32 R4, RZ, RZ, UR4 ;  /* 0x00000004ff047e24 */ /* 0x002fe4000f8e00ff */
[----:B------:R-:W-:-:S02]  /*1baa0*/  IMAD.U32 R5, RZ, RZ, UR5 ;  /* 0x00000005ff057e24 */ /* 0x000fc4000f8e00ff */
[----:B----4-:R-:W-:Y:S02]  /*1bab0*/  IMAD.U32 R6, RZ, RZ, UR6 ;  /* 0x00000006ff067e24 */ /* 0x010fe4000f8e00ff */
[----:B------:R-:W-:Y:S02]  /*1bac0*/  IMAD.U32 R7, RZ, RZ, UR7 ;  /* 0x00000007ff077e24 */ /* 0x000fe4000f8e00ff */
[----:B-----5:R-:W-:Y:S02]  /*1bad0*/  IMAD.U32 R10, RZ, RZ, UR8 ;  /* 0x00000008ff0a7e24 */ /* 0x020fe4000f8e00ff */
[----:B--2---:R-:W-:-:S07]  /*1bae0*/  IMAD.U32 R11, RZ, RZ, UR9 ;  /* 0x00000009ff0b7e24 */ /* 0x004fce000f8e00ff */
[----:B------:R-:W-:-:S07]  /*1baf0*/  LEPC R20, `(.L_x_27107) ;  /* 0x000000001014794e */ /* 0x000fce0000000000 */
[----:B0--3--:R-:W-:Y:S05]  /*1bb00*/  CALL.ABS.NOINC R2 ;  /* 0x0000000002007343 */ /* 0x009fea0003c00000 */
.L_x_27107:
[----:B------:R-:W-:Y:S02]  /*1bb10*/  CS2R R8, SRZ ;  /* 0x0000000000087805 */ /* 0x000fe4000001ff00 */
[----:B------:R-:W-:Y:S01]  /*1bb20*/  CS2R R10, SRZ ;  /* 0x00000000000a7805 */ /* 0x000fe2000001ff00 */
[----:B------:R-:W-:Y:S06]  /*1bb30*/  BRA `(.L_x_27086) ;  /* 0x00000000001c7947 */ /* 0x000fec0003800000 */
.L_x_27106:
[----:B------:R-:W2:Y:S01]  /*1bb40*/  LDG.E.64 R8, desc[UR36][R2.64] ;  /* 0x0000002402087981 */ /* 0x000ea2000c1e1b00 */
[----:B------:R-:W-:Y:S01]  /*1bb50*/  CS2R R10, SRZ ;  /* 0x00000000000a7805 */ /* 0x000fe2000001ff00 */
[----:B--2---:R-:W3:Y:S02]  /*1bb60*/  I2F.F64.U64 R8, R8 ;  /* 0x0000000800087312 */ /* 0x004ee40000301800 */
[----:B---3--:R-:W-:Y:S05]  /*1bb70*/  BRA `(.L_x_27086) ;  /* 0x00000000000c7947 */ /* 0x008fea0003800000 */
.L_x_27105:
[----:B------:R-:W2:Y:S01]  /*1bb80*/  LDG.E R2, desc[UR36][R2.64] ;  /* 0x0000002402027981 */ /* 0x000ea2000c1e1900 */
[----:B------:R-:W-:Y:S01]  /*1bb90*/  CS2R R10, SRZ ;  /* 0x00000000000a7805 */ /* 0x000fe2000001ff00 */
[----:B--2---:R3:W4:Y:S06]  /*1bba0*/  I2F.F64.U32 R8, R2 ;  /* 0x0000000200087312 */ /* 0x00472c0000201800 */
.L_x_27086:
[----:B------:R-:W-:Y:S05]  /*1bbb0*/  BSYNC.RECONVERGENT B7 ;  /* 0x0000000000077941 */ /* 0x000fea0003800200 */
.L_x_27080:
[----:B-----5:R-:W4:Y:S01]  /*1bbc0*/  DSETP.NAN.AND P0, PT, R10, R10, PT ;  /* 0x0000000a0a00722a */ /* 0x020f220003f08000 */
[----:B------:R-:W-:-:S15]  /*1bbd0*/  BSSY.RECONVERGENT B1, `(.L_x_27108) ;  /* 0x000112c000017945 */ /* 0x000fde0003800200 */
[----:B------:R-:W-:-:S15]  /*1bbe0*/  NOP ;  /* 0x0000000000007918 */ /* 0x000fde0000000000 */
[----:B------:R-:W-:-:S15]  /*1bbf0*/  NOP ;  /* 0x0000000000007918 */ /* 0x000fde0000000000 */
[----:B------:R-:W-:-:S15]  /*1bc00*/  NOP ;  /* 0x0000000000007918 */ /* 0x000fde0000000000 */
[----:B------:R-:W-:-:S03]  /*1bc10*/  NOP ;  /* 0x0000000000007918 */ /* 0x000fc60000000000 */
[----:B----4-:R-:W4:Y:S02]  /*1bc20*/  DSETP.NAN.OR P0, PT, R8, R8, P0 ;  /* 0x000000080800722a */ /* 0x010f240000708400 */
[----:B----4-:R-:W-:Y:S05]  /*1bc30*/  @P0 BRA `(.L_x_27109) ;  /* 0x000000f000d00947 */ /* 0x010fea0003800000 */
        /* <DEDUP_REMOVED lines=12> */
[----:B------:R-:W4:Y:S02]  /*1bd00*/  DADD R18, -RZ, |R8| ;  /* 0x00000000ff127229 */ /* 0x000f240000000508 */
[----:B----4-:R-:W-:Y:S02]  /*1bd10*/  FSEL R6, R18, R4, !P1 ;  /* 0x0000000412067208 */ /* 0x010fe40004800000 */
[----:B------:R-:W-:Y:S02]  /*1bd20*/  FSEL R7, R19, R5, !P1 ;  /* 0x0000000513077208 */ /* 0x000fe40004800000 */
[----:B0-----:R-:W-:Y:S02]  /*1bd30*/  FSEL R14, R4, R18, !P1 ;  /* 0x00000012040e7208 */ /* 0x001fe40004800000 */
[----:B------:R-:W-:-:S15]  /*1bd40*/  FSEL R15, R5, R19, !P1 ;  /* 0x00000013050f7208 */ /* 0x000fde0004800000 */
[----:B------:R-:W-:-:S15]  /*1bd50*/  NOP ;  /* 0x0000000000007918 */ /* 0x000fde0000000000 */
[----:B------:R-:W-:-:S15]  /*1bd60*/  NOP ;  /* 0x0000000000007918 */ /* 0x000fde0000000000 */
[----:B------:R-:W-:-:S11]  /*1bd70*/  NOP ;  /* 0x0000000000007918 */ /* 0x000fd60000000000 */
[----:B------:R-:W0:Y:S02]  /*1bd80*/  DSETP.GT.AND P0, PT, R6, UR4, PT ;  /* 0x0000000406007e2a */ /* 0x000e24000bf04000 */
[----:B0-----:R-:W-:Y:S05]  /*1bd90*/  @P0 BRA `(.L_x_27110) ;  /* 0x000000c800580947 */ /* 0x001fea0003800000 */
[----:B------:R-:W0:Y:S02]  /*1bda0*/  DSETP.NEU.AND P0, PT, R14, 1, PT ;  /* 0x3ff000000e00742a */ /* 0x000e240003f0d000 */
[----:B0-----:R-:W-:Y:S05]  /*1bdb0*/  @!P0 BRA `(.L_x_27111) ;  /* 0x0000009c000c8947 */ /* 0x001fea0003800000 */
[----:B------:R-:W-:Y:S01]  /*1bdc0*/  IMAD.MOV.U32 R0, RZ, RZ, R15 ;  /* 0x000000ffff007224 */ /* 0x000fe200078e000f */
[----:B------:R-:W0:Y:S01]  /*1bdd0*/  DSETP.MIN.AND P0, P2, R14, R6, PT ;  /* 0x000000060e00722a */ /* 0x000e220003a00000 */
[----:B-12---:R-:W-:Y:S01]  /*1bde0*/  IMAD.MOV.U32 R3, RZ, RZ, R7 ;  /* 0x000000ffff037224 */ /* 0x006fe200078e0007 */
[----:B------:R-:W-:Y:S01]  /*1bdf0*/  UMOV UR4, 0x4ad4b81f ;  /* 0x4ad4b81f00047882 */ /* 0x000fe20000000000 */
[----:B---3--:R-:W-:Y:S01]  /*1be00*/  IMAD.MOV.U32 R2, RZ, RZ, R6 ;  /* 0x000000ffff027224 */ /* 0x008fe200078e0006 */
[----:B------:R-:W-:Y:S02]  /*1be10*/  UMOV UR5, 0x358dee7a ;  /* 0x358dee7a00057882 */ /* 0x000fe40000000000 */
[----:B0-----:R-:W-:Y:S01]  /*1be20*/  FSEL R12, R0, R3, P0 ;  /* 0x00000003000c7208 */ /* 0x001fe20000000000 */
        /* <DEDUP_REMOVED lines=25> */
[----:B------:R-:W0:Y:S02]  /*1bfc0*/  DSETP.GT.OR P0, PT, R2, UR4, !P0 ;  /* 0x0000000402007e2a */ /* 0x000e24000c704400 */
[----:B0-----:R-:W-:Y:S05]  /*1bfd0*/  @P0 BRA `(.L_x_27112) ;  /* 0x0000007800480947 */ /* 0x001fea0003800000 */
        /* <DEDUP_REMOVED lines=20> */
[----:B------:R-:W-:-:S13]  /*1c120*/  FSETP.GT.FTZ.AND P0, PT, R33, -1.6999999284744262695, PT ;  /* 0xbfd999992100780b */ /* 0x000fda0003f14000 */
[----:B------:R-:W-:Y:S05]  /*1c130*/  @P0 BRA !P1, `(.L_x_27115) ;  /* 0x0000000c00140947 */ /* 0x000fea0004800000 */
[----:B------:R-:W0:Y:S01]  /*1c140*/  DADD R32, R32, 1 ;  /* 0x3ff0000020207429 */ /* 0x000e220000000000 */
[----:B------:R-:W-:Y:S01]  /*1c150*/  MOV R13, 0xfffffc01 ;  /* 0xfffffc01000d7802 */ /* 0x000fe20000000f00 */
[--C-:B0-----:R-:W-:Y:S01]  /*1c160*/  IMAD.MOV.U32 R2, RZ, RZ, R32.reuse ;  /* 0x000000ffff027224 */ /* 0x101fe200078e0020 */
[----:B------:R-:W-:Y:S01]  /*1c170*/  ISETP.GT.AND P0, PT, R33, 0xfffff, PT ;  /* 0x000fffff2100780c */ /* 0x000fe20003f04270 */
[--C-:B------:R-:W-:Y:S02]  /*1c180*/  IMAD.MOV.U32 R3, RZ, RZ, R33.reuse ;  /* 0x000000ffff037224 */ /* 0x100fe400078e0021 */
[----:B------:R-:W-:Y:S02]  /*1c190*/  IMAD.MOV.U32 R0, RZ, RZ, R33 ;  /* 0x000000ffff007224 */ /* 0x000fe400078e0021 */
[----:B------:R-:W-:-:S08]  /*1c1a0*/  IMAD.MOV.U32 R12, RZ, RZ, R32 ;  /* 0x000000ffff0c7224 */ /* 0x000fd000078e0020 */
[----:B------:R-:W-:-:S15]  /*1c1b0*/  @!P0 IMAD.MOV.U32 R13, RZ, RZ, -0x435 ;  /* 0xfffffbcbff0d8424 */ /* 0x000fde00078e00ff */
[----:B------:R-:W-:-:S15]  /*1c1c0*/  NOP ;  /* 0x0000000000007918 */ /* 0x000fde0000000000 */
[----:B------:R-:W-:-:S15]  /*1c1d0*/  NOP ;  /* 0x0000000000007918 */ /* 0x000fde0000000000 */
[----:B------:R-:W-:-:S03]  /*1c1e0*/  NOP ;  /* 0x0000000000007918 */ /* 0x000fc60000000000 */
[----:B------:R-:W0:Y:S02]  /*1c1f0*/  @!P0 DMUL R2, R2, 1.80143985094819840000e+16 ;  /* 0x4350000002028828 */ /* 0x000e240000000000 */
[----:B0-----:R-:W-:Y:S02]  /*1c200*/  @!P0 IMAD.MOV.U32 R0, RZ, RZ, R3 ;  /* 0x000000ffff008224 */ /* 0x001fe400078e0003 */
[----:B------:R-:W-:Y:S02]  /*1c210*/  @!P0 IMAD.MOV.U32 R12, RZ, RZ, R2 ;  /* 0x000000ffff0c8224 */ /* 0x000fe400078e0002 */
[----:B------:R-:W-:-:S05]  /*1c220*/  VIADD R4, R0, 0xffffffff ;  /* 0xffffffff00047836 */ /* 0x000fca0000000000 */
[----:B------:R-:W-:-:S13]  /*1c230*/  ISETP.GE.U32.AND P1, PT, R4, 0x7fefffff, PT ;  /* 0x7fefffff0400780c */ /* 0x000fda0003f26070 */
[----:B------:R-:W-:Y:S01]  /*1c240*/  @P1 IMAD.MOV.U32 R4, RZ, RZ, 0x0 ;  /* 0x00000000ff041424 */ /* 0x000fe200078e00ff */
[----:B------:R-:W-:Y:S01]  /*1c250*/  @P1 LOP3.LUT P2, RZ, R3, 0x7fffffff, RZ, 0xc0, !PT ;  /* 0x7fffffff03ff1812 */ /* 0x000fe2000784c0ff */
[----:B------:R-:W-:-:S15]  /*1c260*/  @P1 IMAD.MOV.U32 R5, RZ, RZ, 0x7ff00000 ;  /* 0x7ff00000ff051424 */ /* 0x000fde00078e00ff */
[----:B------:R-:W-:-:S15]  /*1c270*/  NOP ;  /* 0x0000000000007918 */ /* 0x000fde0000000000 */
[----:B------:R-:W-:-:S08]  /*1c280*/  NOP ;  /* 0x0000000000007918 */ /* 0x000fd00000000000 */
[----:B------:R-:W0:Y:S02]  /*1c290*/  @P1 DFMA R4, R2, R4, +INF ;  /* 0x7ff000000204142b */ /* 0x000e240000000004 */
[----:B0-----:R-:W-:Y:S02]  /*1c2a0*/  @P1 FSEL R32, R4, RZ, P2 ;  /* 0x000000ff04201208 */ /* 0x001fe40001000000 */
[----:B------:R-:W-:Y:S01]  /*1c2b0*/  @P1 FSEL R33, R5, -QNAN , P2 ;  /* 0xfff0000005211808 */ /* 0x000fe20001000000 */
[----:B------:R-:W-:Y:S06]  /*1c2c0*/  @P1 BRA `(.L_x_27116) ;  /* 0x0000001000c41947 */ /* 0x000fec0003800000 */
[C---:B------:R-:W-:Y:S01]  /*1c2d0*/  LOP3.LUT R2, R0.reuse, 0xfffff, RZ, 0xc0, !PT ;  /* 0x000fffff00027812 */ /* 0x040fe200078ec0ff */
[----:B------:R-:W-:Y:S01]  /*1c2e0*/  UMOV UR4, 0x80000000 ;  /* 0x8000000000047882 */ /* 0x000fe20000000000 */
[----:B------:R-:W-:Y:S01]  /*1c2f0*/  LEA.HI R13, R0, R13, RZ, 0xc ;  /* 0x0000000d000d7211 */ /* 0x000fe200078f60ff */
[----:B------:R-:W-:Y:S01]  /*1c300*/  UMOV UR5, 0x43300000 ;  /* 0x4330000000057882 */ /* 0x000fe20000000000 */
[----:B------:R-:W-:-:S04]  /*1c310*/  LOP3.LUT R2, R2, 0x3ff00000, RZ, 0xfc, !PT ;  /* 0x3ff0000002027812 */ /* 0x000fc800078efcff */
[----:B------:R-:W-:Y:S01]  /*1c320*/  ISETP.GE.U32.AND P0, PT, R2, 0x3ff6a09f, PT ;  /* 0x3ff6a09f0200780c */ /* 0x000fe20003f06070 */
[----:B------:R-:W-:Y:S02]  /*1c330*/  IMAD.MOV.U32 R3, RZ, RZ, R2 ;  /* 0x000000ffff037224 */ /* 0x000fe400078e0002 */
[----:B------:R-:W-:-:S10]  /*1c340*/  IMAD.MOV.U32 R2, RZ, RZ, R12 ;  /* 0x000000ffff027224 */ /* 0x000fd400078e000c */
[----:B------:R-:W-:Y:S02]  /*1c350*/  @P0 VIADD R4, R3, 0xfff00000 ;  /* 0xfff0000003040836 */ /* 0x000fe40000000000 */
[----:B------:R-:W-:Y:S02]  /*1c360*/  @P0 VIADD R13, R13, 0x1 ;  /* 0x000000010d0d0836 */ /* 0x000fe40000000000 */
[----:B------:R-:W-:-:S03]  /*1c370*/  @P0 IMAD.MOV.U32 R3, RZ, RZ, R4 ;  /* 0x000000ffff030224 */ /* 0x000fc600078e0004 */
[----:B------:R-:W-:Y:S01]  /*1c380*/  LOP3.LUT R12, R13, 0x80000000, RZ, 0x3c, !PT ;  /* 0x800000000d0c7812 */ /* 0x000fe200078e3cff */
[----:B------:R-:W-:Y:S02]  /*1c390*/  IMAD.MOV.U32 R13, RZ, RZ, 0x43300000 ;  /* 0x43300000ff0d7424 */ /* 0x000fe400078e00ff */
        /* <DEDUP_REMOVED lines=157> */
[----:B0-----:R2:W3:Y:S02]  /*1cd70*/  DADD R32, R32, R20 ;  /* 0x0000000020207229 */ /* 0x0014e40000000014 */
[----:B--23--:R-:W-:Y:S05]  /*1cd80*/  BRA `(.L_x_27116) ;  /* 0x0000000800147947 */ /* 0x00cfea0003800000 */
.L_x_27115:
        /* <DEDUP_REMOVED lines=55> */
.L_x_27118:
[----:B------:R-:W-:Y:S05]  /*1d100*/  BSYNC.RECONVERGENT B3 ;  /* 0x0000000000037941 */ /* 0x000fea0003800200 */
.L_x_27117:
[----:B------:R-:W-:Y:S01]  /*1d110*/  IMAD.MOV.U32 R18, RZ, RZ, -0x314d23bc ;  /* 0xceb2dc44ff127424 */ /* 0x000fe200078e00ff */
[----:B------:R-:W-:Y:S01]  /*1d120*/  MOV R19, 0x3ed087ff ;  /* 0x3ed087ff00137802 */ /* 0x000fe20000000f00 */
[----:B------:R-:W0:Y:S01]  /*1d130*/  DMUL R2, R32, -R2 ;  /* 0x8000000220027228 */ /* 0x000e220000000000 */
        /* <DEDUP_REMOVED lines=74> */
.L_x_27116:
[----:B------:R-:W-:Y:S05]  /*1d5e0*/  BSYNC.RECONVERGENT B2 ;  /* 0x0000000000027941 */ /* 0x000fea0003800200 */
.L_x_27114:
[----:B------:R-:W2:Y:S01]  /*1d5f0*/  MUFU.RCP64H R3, R15 ;  /* 0x0000000f00037308 */ /* 0x000ea20000001800 */
        /* <DEDUP_REMOVED lines=38> */
[----:B--2---:R-:W2:-:S15]  /*1d860*/  DFMA R12, -R14, R4, R6 ;  /* 0x000000040e0c722b */ /* 0x004e9e0000000106 */
[----:B------:R-:W-:-:S15]  /*1d870*/  NOP ;  /* 0x0000000000007918 */ /* 0x000fde0000000000 */
[----:B------:R-:W-:-:S15]  /*1d880*/  NOP ;  /* 0x0000000000007918 */ /* 0x000fde0000000000 */
[----:B------:R-:W-:-:S15]  /*1d890*/  NOP ;  /* 0x0000000000007918 */ /* 0x000fde0000000000 */
[----:B------:R-:W-:-:S04]  /*1d8a0*/  NOP ;  /* 0x0000000000007918 */ /* 0x000fc80000000000 */
[----:B--2---:R-:W2:Y:S02]  /*1d8b0*/  DFMA R2, R2, R12, R4 ;  /* 0x0000000c0202722b */ /* 0x004ea40000000004 */
[----:B--2---:R-:W-:-:S05]  /*1d8c0*/  FFMA R0, RZ, R15, R3 ;  /* 0x0000000fff007223 */ /* 0x004fca0000000003 */
[----:B------:R-:W-:-:S13]  /*1d8d0*/  FSETP.GT.AND P0, PT, |R0|, 1.469367938527859385e-39, PT ;  /* 0x001000000000780b */ /* 0x000fda0003f04200 */
[----:B------:R-:W-:Y:S05]  /*1d8e0*/  @P0 BRA P2, `(.L_x_27120) ;  /* 0x0000000000200947 */ /* 0x000fea0001000000 */
[----:B------:R-:W-:Y:S01]  /*1d8f0*/  IMAD.MOV.U32 R20, RZ, RZ, R6 ;  /* 0x000000ffff147224 */ /* 0x000fe200078e0006 */
[----:B------:R-:W-:Y:S01]  /*1d900*/  MOV R0, 0x1d950 ;  /* 0x0001d95000007802 */ /* 0x000fe20000000f00 */
[----:B------:R-:W-:Y:S02]  /*1d910*/  IMAD.MOV.U32 R21, RZ, RZ, R7 ;  /* 0x000000ffff157224 */ /* 0x000fe400078e0007 */
[----:B------:R-:W-:Y:S02]  /*1d920*/  IMAD.MOV.U32 R4, RZ, RZ, R14 ;  /* 0x000000ffff047224 */ /* 0x000fe400078e000e */
[----:B------:R-:W-:-:S07]  /*1d930*/  IMAD.MOV.U32 R5, RZ, RZ, R15 ;  /* 0x000000ffff057224 */ /* 0x000fce00078e000f */
[----:B01----:R-:W-:Y:S05]  /*1d940*/  CALL.REL.NOINC `($__internal_60_$__cuda_sm20_div_rn_f64_full) ;  /* 0x0000047c00687944 */ /* 0x003fea0003c00000 */
[----:B------:R-:W-:Y:S02]  /*1d950*/  IMAD.MOV.U32 R2, RZ, RZ, R4 ;  /* 0x000000ffff027224 */ /* 0x000fe400078e0004 */
[----:B------:R-:W-:-:S07]  /*1d960*/  IMAD.MOV.U32 R3, RZ, RZ, R5 ;  /* 0x000000ffff037224 */ /* 0x000fce00078e0005 */
.L_x_27120:
[----:B------:R-:W-:Y:S05]  /*1d970*/  BSYNC.RECONVERGENT B2 ;  /* 0x0000000000027941 */ /* 0x000fea0003800200 */
.L_x_27119:
[----:B------:R-:W-:Y:S01]  /*1d980*/  IMAD.MOV.U32 R6, RZ, RZ, -0x2449a4b7 ;  /* 0xdbb65b49ff067424 */ /* 0x000fe200078e00ff */
[----:B------:R-:W-:Y:S01]  /*1d990*/  UMOV UR4, 0x2a25ff7e ;  /* 0x2a25ff7e00047882 */ /* 0x000fe20000000000 */
[----:B------:R-:W-:Y:S01]  /*1d9a0*/  IMAD.MOV.U32 R7, RZ, RZ, 0x3f2d3b63 ;  /* 0x3f2d3b63ff077424 */ /* 0x000fe200078e00ff */
[----:B------:R-:W-:Y:S01]  /*1d9b0*/  UMOV UR5, 0x3ef53e1d ;  /* 0x3ef53e1d00057882 */ /* 0x000fe20000000000 */
[----:B------:R-:W2:Y:S01]  /*1d9c0*/  DMUL R4, R2, R2 ;  /* 0x0000000202047228 */ /* 0x000ea20000000000 */
[----:B------:R-:W-:Y:S01]  /*1d9d0*/  ISETP.GE.AND P2, PT, R9, RZ, PT ;  /* 0x000000ff0900720c */ /* 0x000fe20003f46270 */
[----:B------:R-:W-:Y:S03]  /*1d9e0*/  BSSY.RECONVERGENT B0, `(.L_x_27121) ;  /* 0x00000ac000007945 */ /* 0x000fe60003800200 */
[----:B------:R-:W-:-:S15]  /*1d9f0*/  @P1 PLOP3.LUT P0, PT, P2, PT, PT, 0x80, 0x8 ;  /* 0x000000000008181c */ /* 0x000fde000170f070 */
[----:B------:R-:W-:-:S15]  /*1da00*/  NOP ;  /* 0x0000000000007918 */ /* 0x000fde0000000000 */
[----:B------:R-:W-:-:S15]  /*1da10*/  NOP ;  /* 0x0000000000007918 */ /* 0x000fde0000000000 */
[----:B------:R-:W-:-:S14]  /*1da20*/  NOP ;  /* 0x0000000000007918 */ /* 0x000fdc0000000000 */
[----:B--2---:R-:W2:Y:S01]  /*1da30*/  DFMA R6, R4, -UR4, R6 ;  /* 0x8000000404067c2b */ /* 0x004ea20008000006 */
[----:B------:R-:W-:Y:S01]  /*1da40*/  UMOV UR4, 0x8dde082e ;  /* 0x8dde082e00047882 */ /* 0x000fe20000000000 */
[----:B------:R-:W-:-:S15]  /*1da50*/  UMOV UR5, 0x3f531278 ;  /* 0x3f53127800057882 */ /* 0x000fde0000000000 */
[----:B------:R-:W-:-:S15]  /*1da60*/  NOP ;  /* 0x0000000000007918 */ /* 0x000fde0000000000 */
[----:B------:R-:W-:-:S15]  /*1da70*/  NOP ;  /* 0x0000000000007918 */ /* 0x000fde0000000000 */
[----:B------:R-:W-:-:S15]  /*1da80*/  NOP ;  /* 0x0000000000007918 */ /* 0x000fde0000000000 */
[----:B------:R-:W-:-:S02]  /*1da90*/  NOP ;  /* 0x0000000000007918 */ /* 0x000fc40000000000 */
[----:B--2---:R-:W2:Y:S01]  /*1daa0*/  DFMA R6, R4, R6, -UR4 ;  /* 0x8000000404067e2b */ /* 0x004ea20008000006 */
[----:B------:R-:W-:Y:S01]  /*1dab0*/  UMOV UR4, 0xc8249315 ;  /* 0xc824931500047882 */ /* 0x000fe20000000000 */
[----:B------:R-:W-:-:S15]  /*1dac0*/  UMOV UR5, 0x3f6f9690 ;  /* 0x3f6f969000057882 */ /* 0x000fde0000000000 */
[----:B------:R-:W-:-:S15]  /*1dad0*/  NOP ;  /* 0x0000000000007918 */ /* 0x000fde0000000000 */
[----:B------:R-:W-:-:S15]  /*1dae0*/  NOP ;  /* 0x0000000000007918 */ /* 0x000fde0000000000 */
[----:B------:R-:W-:-:S15]  /*1daf0*/  NOP ;  /* 0x0000000000007918 */ /* 0x000fde0000000000 */
[----:B------:R-:W-:-:S02]  /*1db00*/  NOP ;  /* 0x0000000000007918 */ /* 0x000fc40000000000 */
[----:B--2---:R-:W2:Y:S01]  /*1db10*/  DFMA R6, R4, R6, UR4 ;  /* 0x0000000404067e2b */ /* 0x004ea20008000006 */
        /* <DEDUP_REMOVED lines=104> */
[----:B--2---:R-:W2:-:S15]  /*1e1a0*/  DFMA R6, R4, R6, -UR4 ;  /* 0x8000000404067e2b */ /* 0x004e9e0008000006 */
        /* <DEDUP_REMOVED lines=9> */
[----:B--2---:R2:W3:Y:S02]  /*1e240*/  DFMA R6, R6, R2, R2 ;  /* 0x000000020606722b */ /* 0x0044e40000000002 */
[----:B--2---:R-:W-:Y:S02]  /*1e250*/  @P1 IMAD.MOV.U32 R2, RZ, RZ, 0x54442d18 ;  /* 0x54442d18ff021424 */ /* 0x004fe400078e00ff */
[----:B------:R-:W-:-:S15]  /*1e260*/  @P1 IMAD.MOV.U32 R3, RZ, RZ, 0x400921fb ;  /* 0x400921fbff031424 */ /* 0x000fde00078e00ff */
[----:B------:R-:W-:-:S15]  /*1e270*/  NOP ;  /* 0x0000000000007918 */ /* 0x000fde0000000000 */
[----:B------:R-:W-:-:S15]  /*1e280*/  NOP ;  /* 0x0000000000007918 */ /* 0x000fde0000000000 */
[----:B------:R-:W-:-:S15]  /*1e290*/  NOP ;  /* 0x0000000000007918 */ /* 0x000fde0000000000 */
[----:B---3--:R-:W2:Y:S02]  /*1e2a0*/  @P1 DADD R2, -R6, R2 ;  /* 0x0000000006021229 */ /* 0x008ea40000000102 */
[----:B--2---:R-:W-:Y:S02]  /*1e2b0*/  @P1 FSEL R2, R2, R6, !P0 ;  /* 0x0000000602021208 */ /* 0x004fe40004000000 */
[----:B------:R-:W-:Y:S02]  /*1e2c0*/  @P1 FSEL R3, R3, R7, !P0 ;  /* 0x0000000703031208 */ /* 0x000fe40004000000 */
[----:B------:R-:W-:-:S15]  /*1e2d0*/  @!P1 PLOP3.LUT P0, PT, P2, PT, PT, 0x80, 0x8 ;  /* 0x000000000008981c */ /* 0x000fde000170f070 */
[----:B------:R-:W-:-:S15]  /*1e2e0*/  NOP ;  /* 0x0000000000007918 */ /* 0x000fde0000000000 */
[----:B------:R-:W-:-:S15]  /*1e2f0*/  NOP ;  /* 0x0000000000007918 */ /* 0x000fde0000000000 */
[----:B------:R-:W-:-:S13]  /*1e300*/  NOP ;  /* 0x0000000000007918 */ /* 0x000fda0000000000 */
[----:B------:R-:W2:Y:S02]  /*1e310*/  @!P1 DADD R4, -RZ, -R6 ;  /* 0x00000000ff049229 */ /* 0x000ea40000000906 */
[----:B--2---:R-:W-:Y:S01]  /*1e320*/  @!P1 FSEL R4, R6, R4, !P0 ;  /* 0x0000000406049208 */ /* 0x004fe20004000000 */
[----:B------:R-:W-:Y:S01]  /*1e330*/  @!P1 IMAD.MOV.U32 R6, RZ, RZ, 0x54442d18 ;  /* 0x54442d18ff069424 */ /* 0x000fe200078e00ff */
[----:B------:R-:W-:Y:S01]  /*1e340*/  @!P1 FSEL R5, R7, R5, !P0 ;  /* 0x0000000507059208 */ /* 0x000fe20004000000 */
[----:B------:R-:W-:-:S15]  /*1e350*/  @!P1 IMAD.MOV.U32 R7, RZ, RZ, 0x3ff921fb ;  /* 0x3ff921fbff079424 */ /* 0x000fde00078e00ff */
[----:B------:R-:W-:-:S15]  /*1e360*/  NOP ;  /* 0x0000000000007918 */ /* 0x000fde0000000000 */
[----:B------:R-:W-:-:S15]  /*1e370*/  NOP ;  /* 0x0000000000007918 */ /* 0x000fde0000000000 */
[----:B------:R-:W-:-:S14]  /*1e380*/  NOP ;  /* 0x0000000000007918 */ /* 0x000fdc0000000000 */
[----:B------:R-:W2:-:S15]  /*1e390*/  DSETP.NEU.AND P3, PT, R14, RZ, PT ;  /* 0x000000ff0e00722a */ /* 0x000e9e0003f6d000 */
[----:B------:R-:W-:-:S15]  /*1e3a0*/  NOP ;  /* 0x0000000000007918 */ /* 0x000fde0000000000 */
[----:B------:R-:W-:-:S15]  /*1e3b0*/  NOP ;  /* 0x0000000000007918 */ /* 0x000fde0000000000 */
[----:B------:R-:W-:-:S15]  /*1e3c0*/  NOP ;  /* 0x0000000000007918 */ /* 0x000fde0000000000 */
[----:B------:R-:W-:-:S04]  /*1e3d0*/  NOP ;  /* 0x0000000000007918 */ /* 0x000fc80000000000 */
[----:B------:R3:W4:Y:S02]  /*1e3e0*/  @!P1 DADD R2, R4, R6 ;  /* 0x0000000004029229 */ /* 0x0007240000000006 */
[----:B--234-:R-:W-:Y:S05]  /*1e3f0*/  @!P3 BRA `(.L_x_27122) ;  /* 0x000000000020b947 */ /* 0x01cfea0003800000 */
[----:B------:R-:W-:Y:S02]  /*1e400*/  IMAD.MOV.U32 R0, RZ, RZ, 0x7f3321d2 ;  /* 0x7f3321d2ff007424 */ /* 0x000fe400078e00ff */
[----:B------:R-:W-:-:S03]  /*1e410*/  IMAD.MOV.U32 R4, RZ, RZ, 0x4002d97c ;  /* 0x4002d97cff047424 */ /* 0x000fc600078e00ff */
[----:B------:R-:W-:Y:S02]  /*1e420*/  FSEL R0, R0, 3.37028055040000000000e+12, !P0 ;  /* 0x54442d1800007808 */ /* 0x000fe40004000000 */
[----:B------:R-:W-:Y:S01]  /*1e430*/  FSEL R4, R4, 1.8213495016098022461, !P0 ;  /* 0x3fe921fb04047808 */ /* 0x000fe20004000000 */
[----:B------:R-:W2:Y:S02]  /*1e440*/  DSETP.NEU.AND P0, PT, |R8|, |R10|, PT ;  /* 0x4000000a0800722a */ /* 0x000ea40003f0d200 */
[----:B--2---:R-:W-:Y:S02]  /*1e450*/  FSEL R2, R0, R2, !P0 ;  /* 0x0000000200027208 */ /* 0x004fe40004000000 */
[----:B------:R-:W-:Y:S01]  /*1e460*/  FSEL R3, R4, R3, !P0 ;  /* 0x0000000304037208 */ /* 0x000fe20004000000 */
[----:B------:R-:W-:Y:S06]  /*1e470*/  BRA `(.L_x_27123) ;  /* 0x0000000000087947 */ /* 0x000fec0003800000 */
.L_x_27122:
[----:B------:R-:W-:Y:S02]  /*1e480*/  FSEL R2, RZ, 3.37028055040000000000e+12, P0 ;  /* 0x54442d18ff027808 */ /* 0x000fe40000000000 */
[----:B------:R-:W-:-:S07]  /*1e490*/  FSEL R3, RZ, 2.1426990032196044922, P0 ;  /* 0x400921fbff037808 */ /* 0x000fce0000000000 */
.L_x_27123:
[----:B------:R-:W-:Y:S05]  /*1e4a0*/  BSYNC.RECONVERGENT B0 ;  /* 0x0000000000007941 */ /* 0x000fea0003800200 */
.L_x_27121:
[----:B------:R2:W3:Y:S02]  /*1e4b0*/  DADD R8, |R10|, |R8| ;  /* 0x000000000a087229 */ /* 0x0004e40000000608 */
[----:B--2---:R-:W-:-:S15]  /*1e4c0*/  LOP3.LUT R10, R3, 0x80000000, R11, 0xb8, !PT ;  /* 0x80000000030a7812 */ /* 0x004fde00078eb80b */
[----:B------:R-:W-:-:S15]  /*1e4d0*/  NOP ;  /* 0x0000000000007918 */ /* 0x000fde0000000000 */
[----:B------:R-:W-:-:S15]  /*1e4e0*/  NOP ;  /* 0x0000000000007918 */ /* 0x000fde0000000000 */
[----:B------:R-:W-:-:S15]  /*1e4f0*/  NOP ;  /* 0x0000000000007918 */ /* 0x000fde0000000000 */
[----:B------:R-:W-:-:S02]  /*1e500*/  NOP ;  /* 0x0000000000007918 */ /* 0x000fc40000000000 */
[----:B---3--:R-:W2:Y:S02]  /*1e510*/  DSETP.NAN.AND P0, PT, R8, R8, PT ;  /* 0x000000080800722a */ /* 0x008ea40003f08000 */
[----:B--2---:R-:W-:Y:S02]  /*1e520*/  FSEL R2, R8, R2, P0 ;  /* 0x0000000208027208 */ /* 0x004fe40000000000 */
[----:B------:R-:W-:-:S15]  /*1e530*/  FSEL R3, R9, R10, P0 ;  /* 0x0000000a09037208 */ /* 0x000fde0000000000 */
[----:B------:R-:W-:-:S15]  /*1e540*/  NOP ;  /* 0x0000000000007918 */ /* 0x000fde0000000000 */
[----:B------:R-:W-:-:S15]  /*1e550*/  NOP ;  /* 0x0000000000007918 */ /* 0x000fde0000000000 */
[----:B------:R-:W-:-:S15]  /*1e560*/  NOP ;  /* 0x0000000000007918 */ /* 0x000fde0000000000 */
[----:B-1----:R-:W2:Y:S02]  /*1e570*/  DMUL R32, R32, 0.5 ;  /* 0x3fe0000020207828 */ /* 0x002ea40000000000 */
[----:B--2---:R-:W-:Y:S05]  /*1e580*/  BRA `(.L_x_27124) ;  /* 0x000000e800407947 */ /* 0x004fea0003800000 */
.L_x_27113:
        /* <DEDUP_REMOVED lines=14> */
[----:B------:R-:W-:Y:S01]  /*1e670*/  IMAD.MOV.U32 R5, RZ, RZ, R3 ;  /* 0x000000ffff057224 */ /* 0x000fe200078e0003 */
[----:B------:R-:W-:Y:S01]  /*1e680*/  BSSY.RECONVERGENT B0, `(.L_x_27126) ;  /* 0x00000ec000007945 */ /* 0x000fe20003800200 */
[----:B------:R-:W0:Y:S01]  /*1e690*/  MUFU.RCP64H R3, R15 ;  /* 0x0000000f00037308 */ /* 0x000e220000001800 */
[----:B------:R-:W-:Y:S01]  /*1e6a0*/  IMAD.MOV.U32 R4, RZ, RZ, R2 ;  /* 0x000000ffff047224 */ /* 0x000fe200078e0002 */
[----:B------:R-:W-:Y:S01]  /*1e6b0*/  MOV R2, 0x1 ;  /* 0x0000000100027802 */ /* 0x000fe20000000f00 */
[----:B------:R-:W-:Y:S01]  /*1e6c0*/  IMAD.MOV.U32 R0, RZ, RZ, R5 ;  /* 0x000000ffff007224 */ /* 0x000fe200078e0005 */
[----:B------:R-:W-:Y:S01]  /*1e6d0*/  ISETP.GT.AND P0, PT, R5, 0xfffff, PT ;  /* 0x000fffff0500780c */ /* 0x000fe20003f04270 */
[----:B------:R-:W-:Y:S01]  /*1e6e0*/  IMAD.MOV.U32 R20, RZ, RZ, R4 ;  /* 0x000000ffff147224 */ /* 0x000fe200078e0004 */
[----:B------:R-:W-:-:S11]  /*1e6f0*/  FSETP.GEU.AND P5, PT, |R7|, 6.5827683646048100446e-37, PT ;  /* 0x036000000700780b */ /* 0x000fd60003fae200 */
[----:B------:R-:W1:Y:S02]  /*1e700*/  @!P0 DMUL R4, R4, 1.80143985094819840000e+16 ;  /* 0x4350000004048828 */ /* 0x000e640000000000 */
[----:B-1----:R-:W-:Y:S02]  /*1e710*/  @!P0 IMAD.MOV.U32 R0, RZ, RZ, R5 ;  /* 0x000000ffff008224 */ /* 0x002fe400078e0005 */
[----:B------:R-:W-:-:S15]  /*1e720*/  @!P0 IMAD.MOV.U32 R20, RZ, RZ, R4 ;  /* 0x000000ffff148224 */ /* 0x000fde00078e0004 */
        /* <DEDUP_REMOVED lines=38> */
[----:B0-----:R0:W1:Y:S02]  /*1e990*/  DFMA R2, R2, R18, R12 ;  /* 0x000000120202722b */ /* 0x001064000000000c */
[----:B0-----:R-:W-:Y:S02]  /*1e9a0*/  VIADD R12, R0, 0xffffffff ;  /* 0xffffffff000c7836 */ /* 0x001fe40000000000 */
[----:B-1----:R-:W-:-:S03]  /*1e9b0*/  FFMA R18, RZ, R15, R3 ;  /* 0x0000000fff127223 */ /* 0x002fc60000000003 */
[----:B------:R-:W-:Y:S02]  /*1e9c0*/  ISETP.GE.U32.AND P2, PT, R12, 0x7fefffff, PT ;  /* 0x7fefffff0c00780c */ /* 0x000fe40003f46070 */
[----:B------:R-:W-:Y:S01]  /*1e9d0*/  FSETP.GT.AND P4, PT, |R18|, 1.469367938527859385e-39, PT ;  /* 0x001000001200780b */ /* 0x000fe20003f84200 */
[----:B------:R-:W-:Y:S02]  /*1e9e0*/  IMAD.MOV.U32 R18, RZ, RZ, -0x3ff ;  /* 0xfffffc01ff127424 */ /* 0x000fe400078e00ff */
[----:B------:R-:W-:-:S08]  /*1e9f0*/  @!P0 IMAD.MOV.U32 R18, RZ, RZ, -0x435 ;  /* 0xfffffbcbff128424 */ /* 0x000fd000078e00ff */
[----:B------:R-:W-:Y:S01]  /*1ea00*/  @P2 IMAD.MOV.U32 R12, RZ, RZ, 0x0 ;  /* 0x00000000ff0c2424 */ /* 0x000fe200078e00ff */
[----:B------:R-:W-:Y:S01]  /*1ea10*/  @P2 LOP3.LUT P3, RZ, R5, 0x7fffffff, RZ, 0xc0, !PT ;  /* 0x7fffffff05ff2812 */ /* 0x000fe2000786c0ff */
[----:B------:R-:W-:-:S15]  /*1ea20*/  @P2 IMAD.MOV.U32 R13, RZ, RZ, 0x7ff00000 ;  /* 0x7ff00000ff0d2424 */ /* 0x000fde00078e00ff */
[----:B------:R-:W-:-:S15]  /*1ea30*/  NOP ;  /* 0x0000000000007918 */ /* 0x000fde0000000000 */
[----:B------:R-:W-:-:S12]  /*1ea40*/  NOP ;  /* 0x0000000000007918 */ /* 0x000fd80000000000 */
[----:B------:R-:W0:Y:S02]  /*1ea50*/  @P2 DFMA R12, R4, R12, +INF ;  /* 0x7ff00000040c242b */ /* 0x000e24000000000c */
[----:B0-----:R-:W-:Y:S02]  /*1ea60*/  @P2 FSEL R32, R12, RZ, P3 ;  /* 0x000000ff0c202208 */ /* 0x001fe40001800000 */
[----:B------:R-:W-:Y:S01]  /*1ea70*/  @P2 FSEL R33, R13, -QNAN , P3 ;  /* 0xfff000000d212808 */ /* 0x000fe20001800000 */
[----:B------:R-:W-:Y:S06]  /*1ea80*/  @P2 BRA `(.L_x_27127) ;  /* 0x0000000800ac2947 */ /* 0x000fec0003800000 */
        /* <DEDUP_REMOVED lines=171> */
.L_x_27127:
[----:B------:R-:W-:Y:S05]  /*1f540*/  BSYNC.RECONVERGENT B0 ;  /* 0x0000000000007941 */ /* 0x000fea0003800200 */
.L_x_27126:
[----:B------:R-:W-:Y:S04]  /*1f550*/  BSSY.RECONVERGENT B2, `(.L_x_27128) ;  /* 0x000000a000027945 */ /* 0x000fe80003800200 */
[----:B------:R-:W-:Y:S05]  /*1f560*/  @P4 BRA P5, `(.L_x_27129) ;  /* 0x0000000000204947 */ /* 0x000fea0002800000 */
[----:B------:R-:W-:Y:S01]  /*1f570*/  IMAD.MOV.U32 R20, RZ, RZ, R6 ;  /* 0x000000ffff147224 */ /* 0x000fe200078e0006 */
[----:B------:R-:W-:Y:S01]  /*1f580*/  MOV R5, R15 ;  /* 0x0000000f00057202 */ /* 0x000fe20000000f00 */
[----:B------:R-:W-:Y:S01]  /*1f590*/  IMAD.MOV.U32 R21, RZ, RZ, R7 ;  /* 0x000000ffff157224 */ /* 0x000fe200078e0007 */
[----:B------:R-:W-:Y:S01]  /*1f5a0*/  MOV R0, 0x1f5d0 ;  /* 0x0001f5d000007802 */ /* 0x000fe20000000f00 */
[----:B------:R-:W-:-:S07]  /*1f5b0*/  IMAD.MOV.U32 R4, RZ, RZ, R14 ;  /* 0x000000ffff047224 */ /* 0x000fce00078e000e */
[----:B01----:R-:W-:Y:S05]  /*1f5c0*/  CALL.REL.NOINC `($__internal_60_$__cuda_sm20_div_rn_f64_full) ;  /* 0x0000046000487944 */ /* 0x003fea0003c00000 */
[----:B------:R-:W-:Y:S02]  /*1f5d0*/  IMAD.MOV.U32 R2, RZ, RZ, R4 ;  /* 0x000000ffff027224 */ /* 0x000fe400078e0004 */
[----:B------:R-:W-:-:S07]  /*1f5e0*/  IMAD.MOV.U32 R3, RZ, RZ, R5 ;  /* 0x000000ffff037224 */ /* 0x000fce00078e0005 */
.L_x_27129:
[----:B------:R-:W-:Y:S05]  /*1f5f0*/  BSYNC.RECONVERGENT B2 ;  /* 0x0000000000027941 */ /* 0x000fea0003800200 */
.L_x_27128:
        /* <DEDUP_REMOVED lines=176> */
.L_x_27131:
[----:B------:R-:W-:Y:S02]  /*20100*/  FSEL R2, RZ, 3.37028055040000000000e+12, P0 ;  /* 0x54442d18ff027808 */ /* 0x000fe40000000000 */
[----:B------:R-:W-:-:S07]  /*20110*/  FSEL R3, RZ, 2.1426990032196044922, P0 ;  /* 0x400921fbff037808 */ /* 0x000fce0000000000 */
.L_x_27132:
[----:B------:R-:W-:Y:S05]  /*20120*/  BSYNC.RECONVERGENT B0 ;  /* 0x0000000000007941 */ /* 0x000fea0003800200 */
.L_x_27130:
        /* <DEDUP_REMOVED lines=14> */
.L_x_27125:
        /* <DEDUP_REMOVED lines=103> */
.L_x_27134:
        /* <DEDUP_REMOVED lines=112> */
[----:B0-----:R-:W-:Y:S01]  /*20f80*/  IMAD.MOV.U32 R30, RZ, RZ, R40 ;  /* 0x000000ffff1e7224 */ /* 0x001fe200078e0028 */
[----:B------:R-:W-:-:S15]  /*20f90*/  MOV R31, R39 ;  /* 0x00000027001f7202 */ /* 0x000fde0000000f00 */
[----:B------:R-:W-:-:S15]  /*20fa0*/  NOP ;  /* 0x0000000000007918 */ /* 0x000fde0000000000 */
[----:B------:R-:W-:-:S15]  /*20fb0*/  NOP ;  /* 0x0000000000007918 */ /* 0x000fde0000000000 */
[----:B------:R-:W-:-:S15]  /*20fc0*/  NOP ;  /* 0x0000000000007918 */ /* 0x000fde0000000000 */
[----:B------:R-:W-:-:S01]  /*20fd0*/  NOP ;  /* 0x0000000000007918 */ /* 0x000fc20000000000 */
        /* <DEDUP_REMOVED lines=17> */
.L_x_27133:
        /* <DEDUP_REMOVED lines=58> */
[----:B------:R-:W-:-:S13]  /*21490*/  FSETP.GT.FTZ.AND P0, PT, R33, -1.6999999284744262695, PT ;  /* 0xbfd999992100780b */ /* 0x000fda0003f14000 */
[----:B------:R-:W-:Y:S05]  /*214a0*/  @P0 BRA !P1, `(.L_x_27136) ;  /* 0x0000000c00140947 */ /* 0x000fea0004800000 */
[----:B------:R-:W0:Y:S01]  /*214b0*/  DADD R32, R32, 1 ;  /* 0x3ff0000020207429 */ /* 0x000e220000000000 */
[----:B------:R-:W-:Y:S01]  /*214c0*/  IMAD.MOV.U32 R13, RZ, RZ, -0x3ff ;  /* 0xfffffc01ff0d7424 */ /* 0x000fe200078e00ff */
[----:B0-----:R-:W-:Y:S01]  /*214d0*/  ISETP.GT.AND P0, PT, R33, 0xfffff, PT ;  /* 0x000fffff2100780c */ /* 0x001fe20003f04270 */
[--C-:B------:R-:W-:Y:S02]  /*214e0*/  IMAD.MOV.U32 R2, RZ, RZ, R32.reuse ;  /* 0x000000ffff027224 */ /* 0x100fe400078e0020 */
[--C-:B------:R-:W-:Y:S02]  /*214f0*/  IMAD.MOV.U32 R3, RZ, RZ, R33.reuse ;  /* 0x000000ffff037224 */ /* 0x100fe400078e0021 */
[----:B------:R-:W-:Y:S02]  /*21500*/  IMAD.MOV.U32 R0, RZ, RZ, R33 ;  /* 0x000000ffff007224 */ /* 0x000fe400078e0021 */
[----:B------:R-:W-:-:S06]  /*21510*/  IMAD.MOV.U32 R12, RZ, RZ, R32 ;  /* 0x000000ffff0c7224 */ /* 0x000fcc00078e0020 */
        /* <DEDUP_REMOVED lines=26> */
[----:B------:R-:W-:Y:S01]  /*216c0*/  @P0 VIADD R4, R3, 0xfff00000 ;  /* 0xfff0000003040836 */ /* 0x000fe20000000000 */
[----:B------:R-:W-:-:S03]  /*216d0*/  @P0 IADD3 R13, PT, PT, R13, 0x1, RZ ;  /* 0x000000010d0d0810 */ /* 0x000fc60007ffe0ff */
[----:B------:R-:W-:Y:S01]  /*216e0*/  @P0 IMAD.MOV.U32 R3, RZ, RZ, R4 ;  /* 0x000000ffff030224 */ /* 0x000fe200078e0004 */
[----:B------:R-:W-:Y:S01]  /*216f0*/  LOP3.LUT R12, R13, 0x80000000, RZ, 0x3c, !PT ;  /* 0x800000000d0c7812 */ /* 0x000fe200078e3cff */
[----:B------:R-:W-:-:S04]  /*21700*/  IMAD.MOV.U32 R13, RZ, RZ, 0x43300000 ;  /* 0x43300000ff0d7424 */ /* 0x000fc800078e00ff */
        /* <DEDUP_REMOVED lines=159> */
.L_x_27136:
        /* <DEDUP_REMOVED lines=55> */
.L_x_27139:
[----:B------:R-:W-:Y:S05]  /*22470*/  BSYNC.RECONVERGENT B3 ;  /* 0x0000000000037941 */ /* 0x000fea0003800200 */
.L_x_27138:
        /* <DEDUP_REMOVED lines=77> */
.L_x_27137:
[----:B------:R-:W-:Y:S05]  /*22950*/  BSYNC.RECONVERGENT B2 ;  /* 0x0000000000027941 */ /* 0x000fea0003800200 */
.L_x_27135:
        /* <DEDUP_REMOVED lines=54> */
[----:B------:R-:W-:Y:S01]  /*22cc0*/  IMAD.MOV.U32 R2, RZ, RZ, R4 ;  /* 0x000000ffff027224 */ /* 0x000fe200078e0004 */
[----:B------:R-:W-:-:S07]  /*22cd0*/  MOV R3, R5 ;  /* 0x0000000500037202 */ /* 0x000fce0000000f00 */
.L_x_27141:
[----:B------:R-:W-:Y:S05]  /*22ce0*/  BSYNC.RECONVERGENT B2 ;  /* 0x0000000000027941 */ /* 0x000fea0003800200 */
.L_x_27140:
        /* <DEDUP_REMOVED lines=176> */
.L_x_27143:
[----:B------:R-:W-:Y:S02]  /*237f0*/  FSEL R2, RZ, 3.37028055040000000000e+12, P0 ;  /* 0x54442d18ff027808 */ /* 0x000fe40000000000 */
[----:B------:R-:W-:-:S07]  /*23800*/  FSEL R3, RZ, 2.1426990032196044922, P0 ;  /* 0x400921fbff037808 */ /* 0x000fce0000000000 */
.L_x_27144:
[----:B------:R-:W-:Y:S05]  /*23810*/  BSYNC.RECONVERGENT B0 ;  /* 0x0000000000007941 */ /* 0x000fea0003800200 */
.L_x_27142:
        /* <DEDUP_REMOVED lines=14> */
.L_x_27112:
[CC--:B------:R-:W-:Y:S01]  /*23900*/  ISETP.LT.U32.AND P0, PT, R4.reuse, R18.reuse, PT ;  /* 0x000000120400720c */ /* 0x0c0fe20003f01070 */
[----:B------:R-:W0:Y:S01]  /*23910*/  MUFU.RCP64H R3, R15 ;  /* 0x0000000f00037308 */ /* 0x000e220000001800 */
[----:B------:R-:W-:Y:S01]  /*23920*/  IMAD.MOV.U32 R2, RZ, RZ, 0x1 ;  /* 0x00000001ff027424 */ /* 0x000fe200078e00ff */
[----:B------:R-:W-:Y:S01]  /*23930*/  UMOV UR5, 0x7fefffff ;  /* 0x7fefffff00057882 */ /* 0x000fe20000000000 */
[CC--:B------:R-:W-:Y:S01]  /*23940*/  ISETP.LT.U32.AND.EX P0, PT, R5.reuse, R19.reuse, PT, P0 ;  /* 0x000000130500720c */ /* 0x0c0fe20003f01100 */
[----:B------:R-:W-:Y:S01]  /*23950*/  UMOV UR6, UR5 ;  /* 0x0000000500067c82 */ /* 0x000fe20008000000 */
[----:B------:R-:W-:Y:S01]  /*23960*/  UMOV UR4, 0xffffffff ;  /* 0xffffffff00047882 */ /* 0x000fe20000000000 */
[----:B------:R-:W-:Y:S01]  /*23970*/  BSSY.RECONVERGENT B0, `(.L_x_27145) ;  /* 0x000013f000007945 */ /* 0x000fe20003800200 */
[----:B------:R-:W-:Y:S02]  /*23980*/  SEL R25, R4, R18, P0 ;  /* 0x0000001204197207 */ /* 0x000fe40000000000 */
[----:B------:R-:W-:-:S02]  /*23990*/  SEL R24, R5, R19, P0 ;  /* 0x0000001305187207 */ /* 0x000fc40000000000 */
[CC--:B------:R-:W-:Y:S02]  /*239a0*/  ISETP.GT.U32.AND P0, PT, R18.reuse, R4.reuse, PT ;  /* 0x000000041200720c */ /* 0x0c0fe40003f04070 */
[----:B------:R-:W-:Y:S02]  /*239b0*/  FSETP.GEU.AND P5, PT, |R7|, 6.5827683646048100446e-37, PT ;  /* 0x036000000700780b */ /* 0x000fe40003fae200 */
[CC--:B------:R-:W-:Y:S01]  /*239c0*/  ISETP.GT.U32.AND.EX P0, PT, R19.reuse, R5.reuse, PT, P0 ;  /* 0x000000051300720c */ /* 0x0c0fe20003f04100 */
[----:B0-----:R-:W0:Y:S03]  /*239d0*/  DFMA R12, -R14, R2, 1 ;  /* 0x3ff000000e0c742b */ /* 0x001e260000000102 */
[----:B------:R-:W-:Y:S02]  /*239e0*/  SEL R23, R19, R5, P0 ;  /* 0x0000000513177207 */ /* 0x000fe40000000000 */
[----:B------:R-:W-:-:S02]  /*239f0*/  SEL R22, R18, R4, P0 ;  /* 0x0000000412167207 */ /* 0x000fc40000000000 */
[----:B------:R-:W-:-:S15]  /*23a00*/  LOP3.LUT R0, R23, 0xffc00000, RZ, 0xc0, !PT ;  /* 0xffc0000017007812 */ /* 0x000fde00078ec0ff */
[----:B------:R-:W-:-:S15]  /*23a10*/  NOP ;  /* 0x0000000000007918 */ /* 0x000fde0000000000 */
[----:B------:R-:W-:-:S15]  /*23a20*/  NOP ;  /* 0x0000000000007918 */ /* 0x000fde0000000000 */
[----:B------:R-:W-:-:S12]  /*23a30*/  NOP ;  /* 0x0000000000007918 */ /* 0x000fd80000000000 */
[----:B0-----:R-:W0:-:S15]  /*23a40*/  DFMA R12, R12, R12, R12 ;  /* 0x0000000c0c0c722b */ /* 0x001e1e000000000c */
[----:B------:R-:W-:-:S15]  /*23a50*/  NOP ;  /* 0x0000000000007918 */ /* 0x000fde0000000000 */
[----:B------:R-:W-:-:S15]  /*23a60*/  NOP ;  /* 0x0000000000007918 */ /* 0x000fde0000000000 */
[----:B------:R-:W-:-:S15]  /*23a70*/  NOP ;  /* 0x0000000000007918 */ /* 0x000fde0000000000 */
[----:B------:R-:W-:-:S04]  /*23a80*/  NOP ;  /* 0x0000000000007918 */ /* 0x000fc80000000000 */
[----:B0-----:R0:W1:Y:S02]  /*23a90*/  DFMA R20, R2, R12, R2 ;  /* 0x0000000c0214722b */ /* 0x0010640000000002 */
[----:B0-----:R-:W-:Y:S01]  /*23aa0*/  LOP3.LUT R3, R0, 0x7fd00000, RZ, 0x3c, !PT ;  /* 0x7fd0000000037812 */ /* 0x001fe200078e3cff */
[----:B------:R-:W-:Y:S02]  /*23ab0*/  IMAD.MOV.U32 R2, RZ, RZ, RZ ;  /* 0x000000ffff027224 */ /* 0x000fe400078e00ff */
[----:B------:R-:W-:Y:S02]  /*23ac0*/  IMAD.MOV.U32 R12, RZ, RZ, R25 ;  /* 0x000000ffff0c7224 */ /* 0x000fe400078e0019 */
[----:B------:R-:W-:-:S15]  /*23ad0*/  IMAD.MOV.U32 R13, RZ, RZ, R24 ;  /* 0x000000ffff0d7224 */ /* 0x000fde00078e0018 */
        /* <DEDUP_REMOVED lines=8> */
[----:B------:R-:W-:-:S15]  /*23b60*/  DSETP.NEU.AND P2, PT, R12, RZ, PT ;  /* 0x000000ff0c00722a */ /* 0x000fde0003f4d000 */
        /* <DEDUP_REMOVED lines=29> */
[----:B-1----:R-:W-:-:S15]  /*23d40*/  DFMA R4, R4, R4, R2 ;  /* 0x000000040404722b */ /* 0x002fde0000000002 */
        /* <DEDUP_REMOVED lines=9> */
[----:B0-----:R0:W-:Y:S02]  /*23de0*/  DFMA R2, R12, R2, R18 ;  /* 0x000000020c02722b */ /* 0x0011e40000000012 */
[----:B0-----:R-:W-:Y:S02]  /*23df0*/  IMAD.MOV.U32 R12, RZ, RZ, R5 ;  /* 0x000000ffff0c7224 */ /* 0x001fe400078e0005 */
[----:B------:R-:W-:-:S15]  /*23e00*/  IMAD.U32 R18, RZ, RZ, UR6 ;  /* 0x00000006ff127e24 */ /* 0x000fde000f8e00ff */
[----:B------:R-:W-:-:S15]  /*23e10*/  NOP ;  /* 0x0000000000007918 */ /* 0x000fde0000000000 */
[----:B------:R-:W-:-:S15]  /*23e20*/  NOP ;  /* 0x0000000000007918 */ /* 0x000fde0000000000 */
[----:B------:R-:W-:-:S15]  /*23e30*/  NOP ;  /* 0x0000000000007918 */ /* 0x000fde0000000000 */
[----:B------:R-:W0:Y:S02]  /*23e40*/  DSETP.MIN.AND P0, P3, R4, UR4, PT ;  /* 0x0000000404007e2a */ /* 0x000e24000bb00000 */
[----:B0-----:R-:W-:Y:S01]  /*23e50*/  FSEL R13, R12, UR6, P0 ;  /* 0x000000060c0d7c08 */ /* 0x001fe20008000000 */
[----:B------:R-:W-:Y:S01]  /*23e60*/  IMAD.MOV.U32 R12, RZ, RZ, R4 ;  /* 0x000000ffff0c7224 */ /* 0x000fe200078e0004 */
[----:B------:R-:W-:Y:S01]  /*23e70*/  @P3 LOP3.LUT R13, R18, 0x80000, RZ, 0xfc, !PT ;  /* 0x00080000120d3812 */ /* 0x000fe200078efcff */
[----:B------:R-:W-:Y:S01]  /*23e80*/  IMAD.MOV.U32 R18, RZ, RZ, RZ ;  /* 0x000000ffff127224 */ /* 0x000fe200078e00ff */
[----:B------:R-:W-:Y:S02]  /*23e90*/  ISETP.GE.U32.AND P3, PT, R24, 0x7ff00000, PT ;  /* 0x7ff000001800780c */ /* 0x000fe40003f66070 */
[----:B------:R-:W0:Y:S01]  /*23ea0*/  MUFU.RSQ64H R19, R13 ;  /* 0x0000000d00137308 */ /* 0x000e220000001c00 */
[----:B------:R-:W-:-:S15]  /*23eb0*/  SEL R12, R12, UR4, P0 ;  /* 0x000000040c0c7c07 */ /* 0x000fde0008000000 */
[----:B------:R-:W-:-:S15]  /*23ec0*/  NOP ;  /* 0x0000000000007918 */ /* 0x000fde0000000000 */
[----:B------:R-:W-:-:S15]  /*23ed0*/  NOP ;  /* 0x0000000000007918 */ /* 0x000fde0000000000 */
[----:B------:R-:W-:-:S10]  /*23ee0*/  NOP ;  /* 0x0000000000007918 */ /* 0x000fd40000000000 */
        /* <DEDUP_REMOVED lines=37> */
[----:B------:R-:W-:Y:S01]  /*24140*/  IMAD.MOV.U32 R5, RZ, RZ, R24 ;  /* 0x000000ffff057224 */ /* 0x000fe200078e0018 */
[----:B------:R-:W-:-:S15]  /*24150*/  MOV R4, R25 ;  /* 0x0000001900047202 */ /* 0x000fde0000000f00 */
[----:B------:R-:W-:-:S15]  /*24160*/  NOP ;  /* 0x0000000000007918 */ /* 0x000fde0000000000 */
[----:B------:R-:W-:-:S15]  /*24170*/  NOP ;  /* 0x0000000000007918 */ /* 0x000fde0000000000 */
[----:B------:R-:W-:-:S11]  /*24180*/  NOP ;  /* 0x0000000000007918 */ /* 0x000fd60000000000 */
[----:B------:R-:W0:Y:S02]  /*24190*/  @!P0 DMUL R4, R4, 1.80143985094819840000e+16 ;  /* 0x4350000004048828 */ /* 0x000e240000000000 */
[----:B0-----:R-:W-:Y:S02]  /*241a0*/  @!P0 IMAD.MOV.U32 R24, RZ, RZ, R5 ;  /* 0x000000ffff188224 */ /* 0x001fe400078e0005 */
[----:B------:R-:W-:Y:S02]  /*241b0*/  @!P0 IMAD.MOV.U32 R25, RZ, RZ, R4 ;  /* 0x000000ffff198224 */ /* 0x000fe400078e0004 */
[----:B------:R-:W-:-:S05]  /*241c0*/  VIADD R0, R24, 0xffffffff ;  /* 0xffffffff18007836 */ /* 0x000fca0000000000 */
[----:B------:R-:W-:Y:S01]  /*241d0*/  ISETP.GE.U32.AND P2, PT, R0, 0x7fefffff, PT ;  /* 0x7fefffff0000780c */ /* 0x000fe20003f46070 */
[----:B------:R-:W-:-:S05]  /*241e0*/  FFMA R0, RZ, R15, R3 ;  /* 0x0000000fff007223 */ /* 0x000fca0000000003 */
[----:B------:R-:W-:Y:S01]  /*241f0*/  FSETP.GT.AND P4, PT, |R0|, 1.469367938527859385e-39, PT ;  /* 0x001000000000780b */ /* 0x000fe20003f84200 */
[----:B------:R-:W-:Y:S02]  /*24200*/  IMAD.MOV.U32 R0, RZ, RZ, -0x3ff ;  /* 0xfffffc01ff007424 */ /* 0x000fe400078e00ff */
[----:B------:R-:W-:-:S04]  /*24210*/  @!P0 IMAD.MOV.U32 R0, RZ, RZ, -0x435 ;  /* 0xfffffbcbff008424 */ /* 0x000fc800078e00ff */
        /* <DEDUP_REMOVED lines=180> */
.L_x_27146:
[----:B------:R-:W-:Y:S05]  /*24d60*/  BSYNC.RECONVERGENT B0 ;  /* 0x0000000000007941 */ /* 0x000fea0003800200 */
.L_x_27145:
        /* <DEDUP_REMOVED lines=10> */
.L_x_27148:
[----:B------:R-:W-:Y:S05]  /*24e10*/  BSYNC.RECONVERGENT B2 ;  /* 0x0000000000027941 */ /* 0x000fea0003800200 */
.L_x_27147:
        /* <DEDUP_REMOVED lines=176> */
.L_x_27150:
[----:B------:R-:W-:Y:S02]  /*25920*/  FSEL R2, RZ, 3.37028055040000000000e+12, P0 ;  /* 0x54442d18ff027808 */ /* 0x000fe40000000000 */
[----:B------:R-:W-:-:S07]  /*25930*/  FSEL R3, RZ, 2.1426990032196044922, P0 ;  /* 0x400921fbff037808 */ /* 0x000fce0000000000 */
.L_x_27151:
[----:B------:R-:W-:Y:S05]  /*25940*/  BSYNC.RECONVERGENT B0 ;  /* 0x0000000000007941 */ /* 0x000fea0003800200 */
.L_x_27149:
        /* <DEDUP_REMOVED lines=8> */
[----:B------:R-:W-:Y:S01]  /*259d0*/  FSEL R3, R9, R10, P0 ;  /* 0x0000000a09037208 */ /* 0x000fe20000000000 */
[----:B------:R-:W-:Y:S06]  /*259e0*/  BRA `(.L_x_27124) ;  /* 0x0000007400287947 */ /* 0x000fec0003800000 */
.L_x_27111:
[----:B------:R-:W-:Y:S01]  /*259f0*/  UMOV UR4, 0x6a3f9475 ;  /* 0x6a3f947500047882 */ /* 0x000fe20000000000 */
[----:B------:R-:W-:Y:S02]  /*25a00*/  UMOV UR5, 0x20ca2fe7 ;  /* 0x20ca2fe700057882 */ /* 0x000fe40000000000 */
[----:B------:R-:W0:Y:S02]  /*25a10*/  DSETP.GEU.AND P0, PT, R6, UR4, PT ;  /* 0x0000000406007e2a */ /* 0x000e24000bf0e000 */
[----:B0-----:R-:W-:Y:S05]  /*25a20*/  @!P0 BRA `(.L_x_27152) ;  /* 0x0000002000308947 */ /* 0x001fea0003800000 */
[----:B------:R-:W0:Y:S01]  /*25a30*/  DMUL R14, R6, R6 ;  /* 0x00000006060e7228 */ /* 0x000e220000000000 */
[----:B------:R-:W-:Y:S01]  /*25a40*/  BSSY.RECONVERGENT B2, `(.L_x_27153) ;  /* 0x000014e000027945 */ /* 0x000fe20003800200 */
[C---:B0-----:R-:W-:Y:S02]  /*25a50*/  FSETP.GEU.FTZ.AND P1, PT, R15.reuse, 1.7916666269302368164, PT ;  /* 0x3fe555550f00780b */ /* 0x041fe40003f3e000 */
[----:B------:R-:W-:-:S13]  /*25a60*/  FSETP.GT.FTZ.AND P0, PT, R15, -1.6999999284744262695, PT ;  /* 0xbfd999990f00780b */ /* 0x000fda0003f14000 */
[----:B------:R-:W-:Y:S05]  /*25a70*/  @P0 BRA !P1, `(.L_x_27154) ;  /* 0x0000000c00140947 */ /* 0x000fea0004800000 */
[----:B-123--:R-:W0:Y:S02]  /*25a80*/  DADD R2, R14, 1 ;  /* 0x3ff000000e027429 */ /* 0x00ee240000000000 */
[----:B0-----:R-:W-:Y:S01]  /*25a90*/  ISETP.GT.AND P0, PT, R3, 0xfffff, PT ;  /* 0x000fffff0300780c */ /* 0x001fe20003f04270 */
[--C-:B------:R-:W-:Y:S02]  /*25aa0*/  IMAD.MOV.U32 R4, RZ, RZ, R2.reuse ;  /* 0x000000ffff047224 */ /* 0x100fe400078e0002 */
[--C-:B------:R-:W-:Y:S02]  /*25ab0*/  IMAD.MOV.U32 R5, RZ, RZ, R3.reuse ;  /* 0x000000ffff057224 */ /* 0x100fe400078e0003 */
        /* <DEDUP_REMOVED lines=15> */
[----:B------:R0:W1:Y:S02]  /*25bb0*/  @P1 DFMA R2, R4, R12, +INF ;  /* 0x7ff000000402142b */ /* 0x000064000000000c */
[----:B0-----:R-:W-:Y:S01]  /*25bc0*/  MOV R12, 0xfffffc01 ;  /* 0xfffffc01000c7802 */ /* 0x001fe20000000f00 */
[----:B------:R-:W-:Y:S01]  /*25bd0*/  @!P0 IMAD.MOV.U32 R12, RZ, RZ, -0x435 ;  /* 0xfffffbcbff0c8424 */ /* 0x000fe200078e00ff */
[----:B-1----:R-:W-:Y:S02]  /*25be0*/  @P1 FSEL R32, R2, RZ, P2 ;  /* 0x000000ff02201208 */ /* 0x002fe40001000000 */
        /* <DEDUP_REMOVED lines=174> */
.L_x_27154:
[----:B------:R-:W0:Y:S01]  /*266d0*/  DADD R18, R14, 2 ;  /* 0x400000000e127429 */ /* 0x000e220000000000 */
[----:B-123--:R-:W-:Y:S01]  /*266e0*/  IMAD.MOV.U32 R2, RZ, RZ, 0x1 ;  /* 0x00000001ff027424 */ /* 0x00efe200078e00ff */
        /* <DEDUP_REMOVED lines=53> */
.L_x_27157:
[----:B------:R-:W-:Y:S05]  /*26a40*/  BSYNC.RECONVERGENT B3 ;  /* 0x0000000000037941 */ /* 0x000fea0003800200 */
.L_x_27156:
        /* <DEDUP_REMOVED lines=77> */
.L_x_27155:
[----:B------:R-:W-:Y:S05]  /*26f20*/  BSYNC.RECONVERGENT B2 ;  /* 0x0000000000027941 */ /* 0x000fea0003800200 */
.L_x_27153:
[----:B------:R-:W-:Y:S01]  /*26f30*/  IMAD.MOV.U32 R2, RZ, RZ, -0x2449a4b7 ;  /* 0xdbb65b49ff027424 */ /* 0x000fe200078e00ff */
[----:B------:R-:W-:Y:S01]  /*26f40*/  UMOV UR4, 0x2a25ff7e ;  /* 0x2a25ff7e00047882 */ /* 0x000fe20000000000 */
[----:B------:R-:W-:Y:S01]  /*26f50*/  IMAD.MOV.U32 R3, RZ, RZ, 0x3f2d3b63 ;  /* 0x3f2d3b63ff037424 */ /* 0x000fe200078e00ff */
[----:B------:R-:W-:Y:S01]  /*26f60*/  UMOV UR5, 0x3ef53e1d ;  /* 0x3ef53e1d00057882 */ /* 0x000fe20000000000 */
[----:B------:R-:W2:Y:S01]  /*26f70*/  DSETP.GEU.AND P2, PT, |R8|, |R10|, PT ;  /* 0x4000000a0800722a */ /* 0x000ea20003f4e200 */
[----:B------:R-:W-:Y:S01]  /*26f80*/  ISETP.GE.AND P1, PT, R9, RZ, PT ;  /* 0x000000ff0900720c */ /* 0x000fe20003f26270 */
[----:B------:R-:W-:-:S03]  /*26f90*/  IMAD.MOV.U32 R0, RZ, RZ, 0x7f3321d2 ;  /* 0x7f3321d2ff007424 */ /* 0x000fc600078e00ff */
[----:B--2---:R-:W-:-:S15]  /*26fa0*/  @P2 PLOP3.LUT P0, PT, P1, PT, PT, 0x80, 0x8 ;  /* 0x000000000008281c */ /* 0x004fde0000f0f070 */
[----:B------:R-:W-:-:S15]  /*26fb0*/  NOP ;  /* 0x0000000000007918 */ /* 0x000fde0000000000 */
[----:B------:R-:W-:-:S15]  /*26fc0*/  NOP ;  /* 0x0000000000007918 */ /* 0x000fde0000000000 */
[----:B------:R-:W-:-:S14]  /*26fd0*/  NOP ;  /* 0x0000000000007918 */ /* 0x000fdc0000000000 */
[----:B------:R-:W2:Y:S01]  /*26fe0*/  DFMA R2, R14, -UR4, R2 ;  /* 0x800000040e027c2b */ /* 0x000ea20008000002 */
        /* <DEDUP_REMOVED lines=137> */
[----:B------:R-:W-:-:S04]  /*27880*/  @!P2 PLOP3.LUT P0, PT, P1, PT, PT, 0x80, 0x8 ;  /* 0x000000000008a81c */ /* 0x000fc80000f0f070 */
[----:B------:R-:W-:-:S15]  /*27890*/  FSEL R0, R0, 3.37028055040000000000e+12, !P0 ;  /* 0x54442d1800007808 */ /* 0x000fde0004000000 */
[----:B------:R-:W-:-:S15]  /*278a0*/  NOP ;  /* 0x0000000000007918 */ /* 0x000fde0000000000 */
[----:B------:R-:W-:-:S15]  /*278b0*/  NOP ;  /* 0x0000000000007918 */ /* 0x000fde0000000000 */
[----:B------:R-:W-:-:S09]  /*278c0*/  NOP ;  /* 0x0000000000007918 */ /* 0x000fd20000000000 */
        /* <DEDUP_REMOVED lines=8> */
[----:B------:R2:W-:Y:S02]  /*27950*/  @!P2 DADD R2, R4, R6 ;  /* 0x000000000402a229 */ /* 0x0005e40000000006 */
[----:B--2---:R-:W-:-:S05]  /*27960*/  IMAD.MOV.U32 R4, RZ, RZ, 0x4002d97c ;  /* 0x4002d97cff047424 */ /* 0x004fca00078e00ff */
[----:B------:R-:W-:-:S15]  /*27970*/  FSEL R4, R4, 1.8213495016098022461, !P0 ;  /* 0x3fe921fb04047808 */ /* 0x000fde0004000000 */
[----:B------:R-:W-:-:S15]  /*27980*/  NOP ;  /* 0x0000000000007918 */ /* 0x000fde0000000000 */
[----:B------:R-:W-:-:S15]  /*27990*/  NOP ;  /* 0x0000000000007918 */ /* 0x000fde0000000000 */
[----:B------:R-:W-:-:S12]  /*279a0*/  NOP ;  /* 0x0000000000007918 */ /* 0x000fd80000000000 */
[----:B------:R-:W2:Y:S02]  /*279b0*/  DSETP.NEU.AND P3, PT, |R8|, |R10|, PT ;  /* 0x4000000a0800722a */ /* 0x000ea40003f6d200 */
[----:B--2---:R-:W-:-:S15]  /*279c0*/  FSEL R2, R0, R2, !P3 ;  /* 0x0000000200027208 */ /* 0x004fde0005800000 */
[----:B------:R-:W-:-:S15]  /*279d0*/  NOP ;  /* 0x0000000000007918 */ /* 0x000fde0000000000 */
[----:B------:R-:W-:-:S15]  /*279e0*/  NOP ;  /* 0x0000000000007918 */ /* 0x000fde0000000000 */
[----:B------:R-:W-:-:S15]  /*279f0*/  NOP ;  /* 0x0000000000007918 */ /* 0x000fde0000000000 */
[----:B------:R-:W-:-:S02]  /*27a00*/  NOP ;  /* 0x0000000000007918 */ /* 0x000fc40000000000 */
[----:B------:R2:W3:Y:S02]  /*27a10*/  DADD R12, |R10|, |R8| ;  /* 0x000000000a0c7229 */ /* 0x0004e40000000608 */
[----:B--2---:R-:W-:-:S04]  /*27a20*/  FSEL R10, R4, R3, !P3 ;  /* 0x00000003040a7208 */ /* 0x004fc80005800000 */
[----:B------:R-:W-:-:S15]  /*27a30*/  LOP3.LUT R10, R10, 0x80000000, R11, 0xb8, !PT ;  /* 0x800000000a0a7812 */ /* 0x000fde00078eb80b */
[----:B------:R-:W-:-:S15]  /*27a40*/  NOP ;  /* 0x0000000000007918 */ /* 0x000fde0000000000 */
[----:B------:R-:W-:-:S15]  /*27a50*/  NOP ;  /* 0x0000000000007918 */ /* 0x000fde0000000000 */
[----:B------:R-:W-:-:S13]  /*27a60*/  NOP ;  /* 0x0000000000007918 */ /* 0x000fda0000000000 */
        /* <DEDUP_REMOVED lines=8> */
.L_x_27152:
[----:B-123--:R-:W-:Y:S01]  /*27af0*/  IMAD.MOV.U32 R2, RZ, RZ, -0x2449a4b7 ;  /* 0xdbb65b49ff027424 */ /* 0x00efe200078e00ff */
[----:B------:R-:W-:Y:S01]  /*27b00*/  UMOV UR4, 0x2a25ff7e ;  /* 0x2a25ff7e00047882 */ /* 0x000fe20000000000 */
[----:B------:R-:W-:Y:S01]  /*27b10*/  IMAD.MOV.U32 R3, RZ, RZ, 0x3f2d3b63 ;  /* 0x3f2d3b63ff037424 */ /* 0x000fe200078e00ff */
[----:B------:R-:W-:Y:S01]  /*27b20*/  UMOV UR5, 0x3ef53e1d ;  /* 0x3ef53e1d00057882 */ /* 0x000fe20000000000 */
[----:B------:R-:W0:Y:S01]  /*27b30*/  DMUL R4, R6, R6 ;  /* 0x0000000606047228 */ /* 0x000e220000000000 */
[----:B------:R-:W-:Y:S01]  /*27b40*/  ISETP.GE.AND P2, PT, R9, RZ, PT ;  /* 0x000000ff0900720c */ /* 0x000fe20003f46270 */
[----:B------:R-:W-:-:S03]  /*27b50*/  IMAD.MOV.U32 R0, RZ, RZ, 0x7f3321d2 ;  /* 0x7f3321d2ff007424 */ /* 0x000fc600078e00ff */
[----:B------:R-:W-:-:S15]  /*27b60*/  @P1 PLOP3.LUT P0, PT, P2, PT, PT, 0x80, 0x8 ;  /* 0x000000000008181c */ /* 0x000fde000170f070 */
        /* <DEDUP_REMOVED lines=133> */
[----:B0-----:R-:W-:Y:S02]  /*283c0*/  @P1 IMAD.MOV.U32 R2, RZ, RZ, 0x54442d18 ;  /* 0x54442d18ff021424 */ /* 0x001fe400078e00ff */
[----:B------:R-:W-:-:S15]  /*283d0*/  @P1 IMAD.MOV.U32 R3, RZ, RZ, 0x400921fb ;  /* 0x400921fbff031424 */ /* 0x000fde00078e00ff */
[----:B------:R-:W-:-:S15]  /*283e0*/  NOP ;  /* 0x0000000000007918 */ /* 0x000fde0000000000 */
[----:B------:R-:W-:-:S15]  /*283f0*/  NOP ;  /* 0x0000000000007918 */ /* 0x000fde0000000000 */
[----:B------:R-:W-:-:S15]  /*28400*/  NOP ;  /* 0x0000000000007918 */ /* 0x000fde0000000000 */
[----:B-1----:R-:W0:Y:S02]  /*28410*/  @P1 DADD R2, -R12, R2 ;  /* 0x000000000c021229 */ /* 0x002e240000000102 */
[----:B0-----:R-:W-:Y:S02]  /*28420*/  @P1 FSEL R2, R2, R12, !P0 ;  /* 0x0000000c02021208 */ /* 0x001fe40004000000 */
[----:B------:R-:W-:Y:S02]  /*28430*/  @P1 FSEL R3, R3, R13, !P0 ;  /* 0x0000000d03031208 */ /* 0x000fe40004000000 */
[----:B------:R-:W-:-:S04]  /*28440*/  @!P1 PLOP3.LUT P0, PT, P2, PT, PT, 0x80, 0x8 ;  /* 0x000000000008981c */ /* 0x000fc8000170f070 */
[----:B------:R-:W-:-:S15]  /*28450*/  FSEL R0, R0, 3.37028055040000000000e+12, !P0 ;  /* 0x54442d1800007808 */ /* 0x000fde0004000000 */
[----:B------:R-:W-:-:S15]  /*28460*/  NOP ;  /* 0x0000000000007918 */ /* 0x000fde0000000000 */
[----:B------:R-:W-:-:S15]  /*28470*/  NOP ;  /* 0x0000000000007918 */ /* 0x000fde0000000000 */
[----:B------:R-:W-:-:S09]  /*28480*/  NOP ;  /* 0x0000000000007918 */ /* 0x000fd20000000000 */
[----:B------:R-:W0:Y:S02]  /*28490*/  @!P1 DADD R4, -RZ, -R12 ;  /* 0x00000000ff049229 */ /* 0x000e24000000090c */
[----:B0-----:R-:W-:Y:S02]  /*284a0*/  @!P1 FSEL R4, R12, R4, !P0 ;  /* 0x000000040c049208 */ /* 0x001fe40004000000 */
[----:B------:R-:W-:-:S15]  /*284b0*/  @!P1 FSEL R5, R13, R5, !P0 ;  /* 0x000000050d059208 */ /* 0x000fde0004000000 */
[----:B------:R-:W-:-:S15]  /*284c0*/  NOP ;  /* 0x0000000000007918 */ /* 0x000fde0000000000 */
[----:B------:R-:W-:-:S15]  /*284d0*/  NOP ;  /* 0x0000000000007918 */ /* 0x000fde0000000000 */
[----:B------:R-:W-:-:S15]  /*284e0*/  NOP ;  /* 0x0000000000007918 */ /* 0x000fde0000000000 */
[----:B------:R-:W-:-:S15]  /*284f0*/  DSETP.NEU.AND P3, PT, |R8|, |R10|, PT ;  /* 0x4000000a0800722a */ /* 0x000fde0003f6d200 */
[----:B------:R-:W-:-:S15]  /*28500*/  NOP ;  /* 0x0000000000007918 */ /* 0x000fde0000000000 */
[----:B------:R-:W-:-:S15]  /*28510*/  NOP ;  /* 0x0000000000007918 */ /* 0x000fde0000000000 */
[----:B------:R-:W-:-:S15]  /*28520*/  NOP ;  /* 0x0000000000007918 */ /* 0x000fde0000000000 */
[----:B------:R-:W-:-:S04]  /*28530*/  NOP ;  /* 0x0000000000007918 */ /* 0x000fc80000000000 */
[----:B------:R0:W-:Y:S02]  /*28540*/  DADD R14, |R10|, |R8| ;  /* 0x000000000a0e7229 */ /* 0x0001e40000000608 */
[----:B0-----:R-:W-:Y:S02]  /*28550*/  @!P1 IMAD.MOV.U32 R8, RZ, RZ, 0x54442d18 ;  /* 0x54442d18ff089424 */ /* 0x001fe400078e00ff */
[----:B------:R-:W-:-:S15]  /*28560*/  @!P1 IMAD.MOV.U32 R9, RZ, RZ, 0x3ff921fb ;  /* 0x3ff921fbff099424 */ /* 0x000fde00078e00ff */
[----:B------:R-:W-:-:S15]  /*28570*/  NOP ;  /* 0x0000000000007918 */ /* 0x000fde0000000000 */
[----:B------:R-:W-:-:S15]  /*28580*/  NOP ;  /* 0x0000000000007918 */ /* 0x000fde0000000000 */
[----:B------:R-:W-:-:S15]  /*28590*/  NOP ;  /* 0x0000000000007918 */ /* 0x000fde0000000000 */
[----:B------:R0:W1:Y:S02]  /*285a0*/  @!P1 DADD R2, R4, R8 ;  /* 0x0000000004029229 */ /* 0x0000640000000008 */
[----:B0-----:R-:W-:Y:S01]  /*285b0*/  IMAD.MOV.U32 R4, RZ, RZ, 0x4002d97c ;  /* 0x4002d97cff047424 */ /* 0x001fe200078e00ff */
[----:B-1----:R-:W-:-:S04]  /*285c0*/  FSEL R2, R0, R2, !P3 ;  /* 0x0000000200027208 */ /* 0x002fc80005800000 */
[----:B------:R-:W-:-:S04]  /*285d0*/  FSEL R4, R4, 1.8213495016098022461, !P0 ;  /* 0x3fe921fb04047808 */ /* 0x000fc80004000000 */
[----:B------:R-:W-:-:S04]  /*285e0*/  FSEL R10, R4, R3, !P3 ;  /* 0x00000003040a7208 */ /* 0x000fc80005800000 */
[----:B------:R-:W-:-:S15]  /*285f0*/  LOP3.LUT R10, R10, 0x80000000, R11, 0xb8, !PT ;  /* 0x800000000a0a7812 */ /* 0x000fde00078eb80b */
[----:B------:R-:W-:-:S15]  /*28600*/  NOP ;  /* 0x0000000000007918 */ /* 0x000fde0000000000 */
[----:B------:R-:W-:-:S15]  /*28610*/  NOP ;  /* 0x0000000000007918 */ /* 0x000fde0000000000 */
[----:B------:R-:W-:-:S04]  /*28620*/  NOP ;  /* 0x0000000000007918 */ /* 0x000fc80000000000 */
        /* <DEDUP_REMOVED lines=11> */
[----:B------:R2:W3:Y:S02]  /*286e0*/  DMUL R32, R6, R32 ;  /* 0x0000002006207228 */ /* 0x0004e40000000000 */
[----:B--23--:R-:W-:Y:S05]  /*286f0*/  BRA `(.L_x_27124) ;  /* 0x0000004400e47947 */ /* 0x00cfea0003800000 */
.L_x_27110:
[----:B-12---:R-:W0:Y:S01]  /*28700*/  MUFU.RCP64H R3, 2.718280792236328125 ;  /* 0x4005bf0a00037908 */ /* 0x006e220000001800 */
[----:B------:R-:W-:Y:S01]  /*28710*/  IMAD.MOV.U32 R4, RZ, RZ, -0x74eba897 ;  /* 0x8b145769ff047424 */ /* 0x000fe200078e00ff */
[----:B------:R-:W-:Y:S01]  /*28720*/  FSETP.GEU.AND P1, PT, |R9|, 6.5827683646048100446e-37, PT ;  /* 0x036000000900780b */ /* 0x000fe20003f2e200 */
[----:B------:R-:W-:Y:S01]  /*28730*/  IMAD.MOV.U32 R5, RZ, RZ, 0x4005bf0a ;  /* 0x4005bf0aff057424 */ /* 0x000fe200078e00ff */
[----:B------:R-:W-:Y:S01]  /*28740*/  BSSY.RECONVERGENT B2, `(.L_x_27158) ;  /* 0x0000031000027945 */ /* 0x000fe20003800200 */
[----:B---3--:R-:W-:-:S06]  /*28750*/  IMAD.MOV.U32 R2, RZ, RZ, 0x1 ;  /* 0x00000001ff027424 */ /* 0x008fcc00078e00ff */
        /* <DEDUP_REMOVED lines=39> */
[----:B------:R-:W-:Y:S01]  /*289d0*/  MOV R20, R8 ;  /* 0x0000000800147202 */ /* 0x000fe20000000f00 */
[----:B------:R-:W-:Y:S01]  /*289e0*/  IMAD.MOV.U32 R21, RZ, RZ, R9 ;  /* 0x000000ffff157224 */ /* 0x000fe200078e0009 */
[----:B------:R-:W-:Y:S01]  /*289f0*/  MOV R0, 0x28a30 ;  /* 0x00028a3000007802 */ /* 0x000fe20000000f00 */
[----:B------:R-:W-:Y:S02]  /*28a00*/  IMAD.MOV.U32 R4, RZ, RZ, -0x74eba897 ;  /* 0x8b145769ff047424 */ /* 0x000fe400078e00ff */
[----:B------:R-:W-:-:S07]  /*28a10*/  IMAD.MOV.U32 R5, RZ, RZ, 0x4005bf0a ;  /* 0x4005bf0aff057424 */ /* 0x000fce00078e00ff */
[----:B------:R-:W-:Y:S05]  /*28a20*/  CALL.REL.NOINC `($__internal_60_$__cuda_sm20_div_rn_f64_full) ;  /* 0x000003cc00307944 */ /* 0x000fea0003c00000 */
[----:B------:R-:W-:Y:S02]  /*28a30*/  IMAD.MOV.U32 R2, RZ, RZ, R4 ;  /* 0x000000ffff027224 */ /* 0x000fe400078e0004 */
[----:B------:R-:W-:-:S07]  /*28a40*/  IMAD.MOV.U32 R3, RZ, RZ, R5 ;  /* 0x000000ffff037224 */ /* 0x000fce00078e0005 */
.L_x_27159:
[----:B------:R-:W-:Y:S05]  /*28a50*/  BSYNC.RECONVERGENT B2 ;  /* 0x0000000000027941 */ /* 0x000fea0003800200 */
.L_x_27158:
        /* <DEDUP_REMOVED lines=51> */
.L_x_27161:
[----:B------:R-:W-:Y:S05]  /*28d90*/  BSYNC.RECONVERGENT B2 ;  /* 0x0000000000027941 */ /* 0x000fea0003800200 */
.L_x_27160:
[----:B------:R-:W-:Y:S01]  /*28da0*/  DADD R2, -RZ, |R2| ;  /* 0x00000000ff027229 */ /* 0x000fe20000000502 */
[----:B------:R-:W-:Y:S01]  /*28db0*/  UMOV UR5, 0x7fefffff ;  /* 0x7fefffff00057882 */ /* 0x000fe20000000000 */
[----:B------:R-:W-:Y:S01]  /*28dc0*/  UMOV UR4, 0xffffffff ;  /* 0xffffffff00047882 */ /* 0x000fe20000000000 */
[----:B------:R-:W-:Y:S01]  /*28dd0*/  UMOV UR6, UR5 ;  /* 0x0000000500067c82 */ /* 0x000fe20008000000 */
[----:B------:R-:W-:Y:S01]  /*28de0*/  BSSY.RECONVERGENT B0, `(.L_x_27162) ;  /* 0x000014c000007945 */ /* 0x000fe20003800200 */
[----:B------:R-:W-:-:S15]  /*28df0*/  FSETP.GEU.AND P4, PT, |R7|, 6.5827683646048100446e-37, PT ;  /* 0x036000000700780b */ /* 0x000fde0003f8e200 */
[----:B------:R-:W-:-:S15]  /*28e00*/  NOP ;  /* 0x0000000000007918 */ /* 0x000fde0000000000 */
[----:B------:R-:W-:-:S15]  /*28e10*/  NOP ;  /* 0x0000000000007918 */ /* 0x000fde0000000000 */
[----:B------:R-:W-:-:S14]  /*28e20*/  NOP ;  /* 0x0000000000007918 */ /* 0x000fdc0000000000 */
[----:B------:R-:W0:Y:S02]  /*28e30*/  DADD R12, -RZ, |R4| ;  /* 0x00000000ff0c7229 */ /* 0x000e240000000504 */
[----:B0-----:R-:W-:Y:S01]  /*28e40*/  ISETP.LT.U32.AND P0, PT, R12, R2, PT ;  /* 0x000000020c00720c */ /* 0x001fe20003f01070 */
[----:B------:R-:W0:Y:S01]  /*28e50*/  MUFU.RCP64H R5, R15 ;  /* 0x0000000f00057308 */ /* 0x000e220000001800 */
[----:B------:R-:W-:Y:S02]  /*28e60*/  IMAD.MOV.U32 R4, RZ, RZ, 0x1 ;  /* 0x00000001ff047424 */ /* 0x000fe400078e00ff */
[----:B------:R-:W-:-:S04]  /*28e70*/  ISETP.LT.U32.AND.EX P0, PT, R13, R3, PT, P0 ;  /* 0x000000030d00720c */ /* 0x000fc80003f01100 */
[----:B------:R-:W-:Y:S02]  /*28e80*/  SEL R25, R12, R2, P0 ;  /* 0x000000020c197207 */ /* 0x000fe40000000000 */
[----:B------:R-:W-:Y:S02]  /*28e90*/  SEL R24, R13, R3, P0 ;  /* 0x000000030d187207 */ /* 0x000fe40000000000 */
[----:B------:R-:W-:-:S04]  /*28ea0*/  ISETP.GT.U32.AND P0, PT, R2, R12, PT ;  /* 0x0000000c0200720c */ /* 0x000fc80003f04070 */
        /* <DEDUP_REMOVED lines=19> */
[----:B0-----:R-:W-:Y:S02]  /*28fe0*/  IMAD.MOV.U32 R4, RZ, RZ, R25 ;  /* 0x000000ffff047224 */ /* 0x001fe400078e0019 */
[----:B------:R-:W-:-:S15]  /*28ff0*/  IMAD.MOV.U32 R5, RZ, RZ, R24 ;  /* 0x000000ffff057224 */ /* 0x000fde00078e0018 */
[----:B------:R-:W-:-:S15]  /*29000*/  NOP ;  /* 0x0000000000007918 */ /* 0x000fde0000000000 */
[----:B------:R-:W-:-:S15]  /*29010*/  NOP ;  /* 0x0000000000007918 */ /* 0x000fde0000000000 */
[----:B------:R-:W-:-:S15]  /*29020*/  NOP ;  /* 0x0000000000007918 */ /* 0x000fde0000000000 */
[----:B------:R-:W-:-:S15]  /*29030*/  DSETP.NEU.AND P1, PT, R4, RZ, PT ;  /* 0x000000ff0400722a */ /* 0x000fde0003f2d000 */
        /* <DEDUP_REMOVED lines=24> */
[----:B-1----:R-:W1:-:S15]  /*291c0*/  DMUL R4, R4, R4 ;  /* 0x0000000404047228 */ /* 0x002e5e0000000000 */
        /* <DEDUP_REMOVED lines=9> */
[----:B-1----:R-:W0:Y:S02]  /*29260*/  DFMA R4, R12, R12, R4 ;  /* 0x0000000c0c04722b */ /* 0x002e240000000004 */
[----:B0-----:R-:W-:-:S15]  /*29270*/  IMAD.MOV.U32 R12, RZ, RZ, R5 ;  /* 0x000000ffff0c7224 */ /* 0x001fde00078e0005 */
[----:B------:R-:W-:-:S15]  /*29280*/  NOP ;  /* 0x0000000000007918 */ /* 0x000fde0000000000 */
[----:B------:R-:W-:-:S15]  /*29290*/  NOP ;  /* 0x0000000000007918 */ /* 0x000fde0000000000 */
[----:B------:R-:W-:-:S15]  /*292a0*/  NOP ;  /* 0x0000000000007918 */ /* 0x000fde0000000000 */
[----:B------:R-:W-:-:S02]  /*292b0*/  NOP ;  /* 0x0000000000007918 */ /* 0x000fc40000000000 */
[----:B------:R-:W0:-:S15]  /*292c0*/  DFMA R18, -R14, R2, R6 ;  /* 0x000000020e12722b */ /* 0x000e1e0000000106 */
[----:B------:R-:W-:-:S15]  /*292d0*/  NOP ;  /* 0x0000000000007918 */ /* 0x000fde0000000000 */
[----:B------:R-:W-:-:S15]  /*292e0*/  NOP ;  /* 0x0000000000007918 */ /* 0x000fde0000000000 */
[----:B------:R-:W-:-:S15]  /*292f0*/  NOP ;  /* 0x0000000000007918 */ /* 0x000fde0000000000 */
[----:B------:R-:W-:-:S04]  /*29300*/  NOP ;  /* 0x0000000000007918 */ /* 0x000fc80000000000 */
[----:B0-----:R0:W-:Y:S02]  /*29310*/  DFMA R2, R20, R18, R2 ;  /* 0x000000121402722b */ /* 0x0011e40000000002 */
        /* <DEDUP_REMOVED lines=9> */
[----:B------:R-:W-:-:S03]  /*293b0*/  HFMA2 R18, -RZ, RZ, 0, 0 ;  /* 0x00000000ff127431 */ /* 0x000fc600000001ff */
        /* <DEDUP_REMOVED lines=128> */
[----:B0-----:R-:W-:Y:S01]  /*29bc0*/  MOV R22, 0x8b7a8b04 ;  /* 0x8b7a8b0400167802 */ /* 0x001fe20000000f00 */
[----:B------:R-:W-:-:S15]  /*29bd0*/  IMAD.MOV.U32 R23, RZ, RZ, 0x3ed0ee25 ;  /* 0x3ed0ee25ff177424 */ /* 0x000fde00078e00ff */
[----:B------:R-:W-:-:S15]  /*29be0*/  NOP ;  /* 0x0000000000007918 */ /* 0x000fde0000000000 */
[----:B------:R-:W-:-:S15]  /*29bf0*/  NOP ;  /* 0x0000000000007918 */ /* 0x000fde0000000000 */
[----:B------:R-:W-:-:S15]  /*29c00*/  NOP ;  /* 0x0000000000007918 */ /* 0x000fde0000000000 */
[----:B------:R-:W-:-:S01]  /*29c10*/  NOP ;  /* 0x0000000000007918 */ /* 0x000fc20000000000 */
        /* <DEDUP_REMOVED lines=104> */
.L_x_27163:
[----:B------:R-:W-:Y:S05]  /*2a2a0*/  BSYNC.RECONVERGENT B0 ;  /* 0x0000000000007941 */ /* 0x000fea0003800200 */
.L_x_27162:
[----:B------:R-:W-:Y:S01]  /*2a2b0*/  BSSY.RECONVERGENT B2, `(.L_x_27164) ;  /* 0x000000b000027945 */ /* 0x000fe20003800200 */
[----:B------:R2:W3:Y:S03]  /*2a2c0*/  DSETP.GEU.AND P1, PT, |R8|, |R10|, PT ;  /* 0x4000000a0800722a */ /* 0x0004e60003f2e200 */
[----:B---3--:R-:W-:Y:S05]  /*2a2d0*/  @P3 BRA P4, `(.L_x_27165) ;  /* 0x0000000000203947 */ /* 0x008fea0002000000 */
[----:B------:R-:W-:Y:S01]  /*2a2e0*/  IMAD.MOV.U32 R20, RZ, RZ, R6 ;  /* 0x000000ffff147224 */ /* 0x000fe200078e0006 */
[----:B------:R-:W-:Y:S01]  /*2a2f0*/  MOV R0, 0x2a340 ;  /* 0x0002a34000007802 */ /* 0x000fe20000000f00 */
[----:B------:R-:W-:Y:S02]  /*2a300*/  IMAD.MOV.U32 R21, RZ, RZ, R7 ;  /* 0x000000ffff157224 */ /* 0x000fe400078e0007 */
[----:B------:R-:W-:Y:S02]  /*2a310*/  IMAD.MOV.U32 R4, RZ, RZ, R14 ;  /* 0x000000ffff047224 */ /* 0x000fe400078e000e */
[----:B------:R-:W-:-:S07]  /*2a320*/  IMAD.MOV.U32 R5, RZ, RZ, R15 ;  /* 0x000000ffff057224 */ /* 0x000fce00078e000f */
[----:B012---:R-:W-:Y:S05]  /*2a330*/  CALL.REL.NOINC `($__internal_60_$__cuda_sm20_div_rn_f64_full) ;  /* 0x000003b000ec7944 */ /* 0x007fea0003c00000 */
[----:B------:R-:W-:Y:S02]  /*2a340*/  IMAD.MOV.U32 R2, RZ, RZ, R4 ;  /* 0x000000ffff027224 */ /* 0x000fe400078e0004 */
[----:B------:R-:W-:-:S07]  /*2a350*/  IMAD.MOV.U32 R3, RZ, RZ, R5 ;  /* 0x000000ffff037224 */ /* 0x000fce00078e0005 */
.L_x_27165:
[----:B------:R-:W-:Y:S05]  /*2a360*/  BSYNC.RECONVERGENT B2 ;  /* 0x0000000000027941 */ /* 0x000fea0003800200 */
.L_x_27164:
[----:B------:R-:W-:Y:S01]  /*2a370*/  IMAD.MOV.U32 R6, RZ, RZ, -0x2449a4b7 ;  /* 0xdbb65b49ff067424 */ /* 0x000fe200078e00ff */
[----:B------:R-:W-:Y:S01]  /*2a380*/  UMOV UR4, 0x2a25ff7e ;  /* 0x2a25ff7e00047882 */ /* 0x000fe20000000000 */
[----:B------:R-:W-:Y:S01]  /*2a390*/  IMAD.MOV.U32 R7, RZ, RZ, 0x3f2d3b63 ;  /* 0x3f2d3b63ff077424 */ /* 0x000fe200078e00ff */
[----:B------:R-:W-:Y:S01]  /*2a3a0*/  UMOV UR5, 0x3ef53e1d ;  /* 0x3ef53e1d00057882 */ /* 0x000fe20000000000 */
[----:B------:R-:W3:Y:S01]  /*2a3b0*/  DMUL R4, R2, R2 ;  /* 0x0000000202047228 */ /* 0x000ee20000000000 */
[----:B------:R-:W-:Y:S01]  /*2a3c0*/  ISETP.GE.AND P2, PT, R9, RZ, PT ;  /* 0x000000ff0900720c */ /* 0x000fe20003f46270 */
[----:B------:R-:W-:Y:S03]  /*2a3d0*/  BSSY.RECONVERGENT B0, `(.L_x_27166) ;  /* 0x00000ac000007945 */ /* 0x000fe60003800200 */
[----:B------:R-:W-:-:S15]  /*2a3e0*/  @P1 PLOP3.LUT P0, PT, P2, PT, PT, 0x80, 0x8 ;  /* 0x000000000008181c */ /* 0x000fde000170f070 */
[----:B------:R-:W-:-:S15]  /*2a3f0*/  NOP ;  /* 0x0000000000007918 */ /* 0x000fde0000000000 */
[----:B------:R-:W-:-:S15]  /*2a400*/  NOP ;  /* 0x0000000000007918 */ /* 0x000fde0000000000 */
[----:B------:R-:W-:-:S14]  /*2a410*/  NOP ;  /* 0x0000000000007918 */ /* 0x000fdc0000000000 */
[----:B---3--:R-:W3:Y:S01]  /*2a420*/  DFMA R6, R4, -UR4, R6 ;  /* 0x8000000404067c2b */ /* 0x008ee20008000006 */
[----:B------:R-:W-:Y:S01]  /*2a430*/  UMOV UR4, 0x8dde082e ;  /* 0x8dde082e00047882 */ /* 0x000fe20000000000 */
[----:B------:R-:W-:-:S15]  /*2a440*/  UMOV UR5, 0x3f531278 ;  /* 0x3f53127800057882 */ /* 0x000fde0000000000 */
[----:B------:R-:W-:-:S15]  /*2a450*/  NOP ;  /* 0x0000000000007918 */ /* 0x000fde0000000000 */
[----:B------:R-:W-:-:S15]  /*2a460*/  NOP ;  /* 0x0000000000007918 */ /* 0x000fde0000000000 */
[----:B------:R-:W-:-:S15]  /*2a470*/  NOP ;  /* 0x0000000000007918 */ /* 0x000fde0000000000 */
[----:B------:R-:W-:-:S02]  /*2a480*/  NOP ;  /* 0x0000000000007918 */ /* 0x000fc40000000000 */
[----:B---3--:R-:W3:Y:S01]  /*2a490*/  DFMA R6, R4, R6, -UR4 ;  /* 0x8000000404067e2b */ /* 0x008ee20008000006 */
[----:B------:R-:W-:Y:S01]  /*2a4a0*/  UMOV UR4, 0xc8249315 ;  /* 0xc824931500047882 */ /* 0x000fe20000000000 */
[----:B------:R-:W-:-:S15]  /*2a4b0*/  UMOV UR5, 0x3f6f9690 ;  /* 0x3f6f969000057882 */ /* 0x000fde0000000000 */
[----:B------:R-:W-:-:S15]  /*2a4c0*/  NOP ;  /* 0x0000000000007918 */ /* 0x000fde0000000000 */
[----:B------:R-:W-:-:S15]  /*2a4d0*/  NOP ;  /* 0x0000000000007918 */ /* 0x000fde0000000000 */
[----:B------:R-:W-:-:S15]  /*2a4e0*/  NOP ;  /* 0x0000000000007918 */ /* 0x000fde0000000000 */
[----:B------:R-:W-:-:S02]  /*2a4f0*/  NOP ;  /* 0x0000000000007918 */ /* 0x000fc40000000000 */
[----:B---3--:R-:W3:Y:S01]  /*2a500*/  DFMA R6, R4, R6, UR4 ;  /* 0x0000000404067e2b */ /* 0x008ee20008000006 */
        /* <DEDUP_REMOVED lines=104> */
[----:B---3--:R-:W3:-:S15]  /*2ab90*/  DFMA R6, R4, R6, -UR4 ;  /* 0x8000000404067e2b */ /* 0x008ede0008000006 */
[----:B------:R-:W-:-:S15]  /*2aba0*/  NOP ;  /* 0x0000000000007918 */ /* 0x000fde0000000000 */
[----:B------:R-:W-:-:S15]  /*2abb0*/  NOP ;  /* 0x0000000000007918 */ /* 0x000fde0000000000 */
[----:B------:R-:W-:-:S15]  /*2abc0*/  NOP ;  /* 0x0000000000007918 */ /* 0x000fde0000000000 */
[----:B------:R-:W-:-:S04]  /*2abd0*/  NOP ;  /* 0x0000000000007918 */ /* 0x000fc80000000000 */
[----:B---3--:R-:W3:-:S15]  /*2abe0*/  DMUL R6, R4, R6 ;  /* 0x0000000604067228 */ /* 0x008ede0000000000 */
[----:B------:R-:W-:-:S15]  /*2abf0*/  NOP ;  /* 0x0000000000007918 */ /* 0x000fde0000000000 */
[----:B------:R-:W-:-:S15]  /*2ac00*/  NOP ;  /* 0x0000000000007918 */ /* 0x000fde0000000000 */
[----:B------:R-:W-:-:S15]  /*2ac10*/  NOP ;  /* 0x0000000000007918 */ /* 0x000fde0000000000 */
[----:B------:R-:W-:-:S04]  /*2ac20*/  NOP ;  /* 0x0000000000007918 */ /* 0x000fc80000000000 */
[----:B---3--:R3:W4:Y:S02]  /*2ac30*/  DFMA R6, R6, R2, R2 ;  /* 0x000000020606722b */ /* 0x0087240000000002 */
[----:B---3--:R-:W-:Y:S02]  /*2ac40*/  @P1 IMAD.MOV.U32 R2, RZ, RZ, 0x54442d18 ;  /* 0x54442d18ff021424 */ /* 0x008fe400078e00ff */
[----:B------:R-:W-:-:S15]  /*2ac50*/  @P1 IMAD.MOV.U32 R3, RZ, RZ, 0x400921fb ;  /* 0x400921fbff031424 */ /* 0x000fde00078e00ff */
[----:B------:R-:W-:-:S15]  /*2ac60*/  NOP ;  /* 0x0000000000007918 */ /* 0x000fde0000000000 */
[----:B------:R-:W-:-:S15]  /*2ac70*/  NOP ;  /* 0x0000000000007918 */ /* 0x000fde0000000000 */
[----:B------:R-:W-:-:S15]  /*2ac80*/  NOP ;  /* 0x0000000000007918 */ /* 0x000fde0000000000 */
[----:B----4-:R-:W3:Y:S02]  /*2ac90*/  @P1 DADD R2, -R6, R2 ;  /* 0x0000000006021229 */ /* 0x010ee40000000102 */
[----:B---3--:R-:W-:Y:S02]  /*2aca0*/  @P1 FSEL R2, R2, R6, !P0 ;  /* 0x0000000602021208 */ /* 0x008fe40004000000 */
[----:B------:R-:W-:Y:S02]  /*2acb0*/  @P1 FSEL R3, R3, R7, !P0 ;  /* 0x0000000703031208 */ /* 0x000fe40004000000 */
[----:B------:R-:W-:-:S15]  /*2acc0*/  @!P1 PLOP3.LUT P0, PT, P2, PT, PT, 0x80, 0x8 ;  /* 0x000000000008981c */ /* 0x000fde000170f070 */
[----:B------:R-:W-:-:S15]  /*2acd0*/  NOP ;  /* 0x0000000000007918 */ /* 0x000fde0000000000 */
[----:B------:R-:W-:-:S15]  /*2ace0*/  NOP ;  /* 0x0000000000007918 */ /* 0x000fde0000000000 */
[----:B------:R-:W-:-:S13]  /*2acf0*/  NOP ;  /* 0x0000000000007918 */ /* 0x000fda0000000000 */
[----:B------:R-:W3:Y:S02]  /*2ad00*/  @!P1 DADD R4, -RZ, -R6 ;  /* 0x00000000ff049229 */ /* 0x000ee40000000906 */
[----:B---3--:R-:W-:Y:S01]  /*2ad10*/  @!P1 FSEL R4, R6, R4, !P0 ;  /* 0x0000000406049208 */ /* 0x008fe20004000000 */
[----:B------:R-:W-:Y:S01]  /*2ad20*/  @!P1 IMAD.MOV.U32 R6, RZ, RZ, 0x54442d18 ;  /* 0x54442d18ff069424 */ /* 0x000fe200078e00ff */
[----:B------:R-:W-:Y:S01]  /*2ad30*/  @!P1 FSEL R5, R7, R5, !P0 ;  /* 0x0000000507059208 */ /* 0x000fe20004000000 */
[----:B------:R-:W-:-:S15]  /*2ad40*/  @!P1 IMAD.MOV.U32 R7, RZ, RZ, 0x3ff921fb ;  /* 0x3ff921fbff079424 */ /* 0x000fde00078e00ff */
[----:B------:R-:W-:-:S15]  /*2ad50*/  NOP ;  /* 0x0000000000007918 */ /* 0x000fde0000000000 */
[----:B------:R-:W-:-:S15]  /*2ad60*/  NOP ;  /* 0x0000000000007918 */ /* 0x000fde0000000000 */
[----:B------:R-:W-:-:S14]  /*2ad70*/  NOP ;  /* 0x0000000000007918 */ /* 0x000fdc0000000000 */
[----:B------:R-:W3:-:S15]  /*2ad80*/  DSETP.NEU.AND P3, PT, R14, RZ, PT ;  /* 0x000000ff0e00722a */ /* 0x000ede0003f6d000 */
[----:B------:R-:W-:-:S15]  /*2ad90*/  NOP ;  /* 0x0000000000007918 */ /* 0x000fde0000000000 */
[----:B------:R-:W-:-:S15]  /*2ada0*/  NOP ;  /* 0x0000000000007918 */ /* 0x000fde0000000000 */
[----:B------:R-:W-:-:S15]  /*2adb0*/  NOP ;  /* 0x0000000000007918 */ /* 0x000fde0000000000 */
[----:B------:R-:W-:-:S04]  /*2adc0*/  NOP ;  /* 0x0000000000007918 */ /* 0x000fc80000000000 */
[----:B------:R4:W0:Y:S02]  /*2add0*/  @!P1 DADD R2, R4, R6 ;  /* 0x0000000004029229 */ /* 0x0008240000000006 */
[----:B0--34-:R-:W-:Y:S05]  /*2ade0*/  @!P3 BRA `(.L_x_27167) ;  /* 0x000000000020b947 */ /* 0x019fea0003800000 */
[----:B------:R-:W-:Y:S02]  /*2adf0*/  IMAD.MOV.U32 R0, RZ, RZ, 0x7f3321d2 ;  /* 0x7f3321d2ff007424 */ /* 0x000fe400078e00ff */
[----:B------:R-:W-:-:S03]  /*2ae00*/  IMAD.MOV.U32 R4, RZ, RZ, 0x4002d97c ;  /* 0x4002d97cff047424 */ /* 0x000fc600078e00ff */
[----:B------:R-:W-:Y:S02]  /*2ae10*/  FSEL R0, R0, 3.37028055040000000000e+12, !P0 ;  /* 0x54442d1800007808 */ /* 0x000fe40004000000 */
[----:B------:R-:W-:Y:S01]  /*2ae20*/  FSEL R4, R4, 1.8213495016098022461, !P0 ;  /* 0x3fe921fb04047808 */ /* 0x000fe20004000000 */
[----:B------:R-:W0:Y:S02]  /*2ae30*/  DSETP.NEU.AND P0, PT, |R8|, |R10|, PT ;  /* 0x4000000a0800722a */ /* 0x000e240003f0d200 */
[----:B0-----:R-:W-:Y:S02]  /*2ae40*/  FSEL R2, R0, R2, !P0 ;  /* 0x0000000200027208 */ /* 0x001fe40004000000 */
[----:B------:R-:W-:Y:S01]  /*2ae50*/  FSEL R3, R4, R3, !P0 ;  /* 0x0000000304037208 */ /* 0x000fe20004000000 */
[----:B------:R-:W-:Y:S06]  /*2ae60*/  BRA `(.L_x_27168) ;  /* 0x0000000000087947 */ /* 0x000fec0003800000 */
.L_x_27167:
[----:B------:R-:W-:Y:S02]  /*2ae70*/  FSEL R2, RZ, 3.37028055040000000000e+12, P0 ;  /* 0x54442d18ff027808 */ /* 0x000fe40000000000 */
[----:B------:R-:W-:-:S07]  /*2ae80*/  FSEL R3, RZ, 2.1426990032196044922, P0 ;  /* 0x400921fbff037808 */ /* 0x000fce0000000000 */
.L_x_27168:
[----:B------:R-:W-:Y:S05]  /*2ae90*/  BSYNC.RECONVERGENT B0 ;  /* 0x0000000000007941 */ /* 0x000fea0003800200 */
.L_x_27166:
[----:B--2---:R0:W2:Y:S02]  /*2aea0*/  DADD R8, |R10|, |R8| ;  /* 0x000000000a087229 */ /* 0x0040a40000000608 */
[----:B0-----:R-:W-:-:S15]  /*2aeb0*/  LOP3.LUT R10, R3, 0x80000000, R11, 0xb8, !PT ;  /* 0x80000000030a7812 */ /* 0x001fde00078eb80b */
[----:B------:R-:W-:-:S15]  /*2aec0*/  NOP ;  /* 0x0000000000007918 */ /* 0x000fde0000000000 */
[----:B------:R-:W-:-:S15]  /*2aed0*/  NOP ;  /* 0x0000000000007918 */ /* 0x000fde0000000000 */
[----:B------:R-:W-:-:S15]  /*2aee0*/  NOP ;  /* 0x0000000000007918 */ /* 0x000fde0000000000 */
[----:B------:R-:W-:-:S02]  /*2aef0*/  NOP ;  /* 0x0000000000007918 */ /* 0x000fc40000000000 */
[----:B--2---:R-:W0:Y:S02]  /*2af00*/  DSETP.NAN.AND P0, PT, R8, R8, PT ;  /* 0x000000080800722a */ /* 0x004e240003f08000 */
[----:B0-----:R-:W-:Y:S02]  /*2af10*/  FSEL R2, R8, R2, P0 ;  /* 0x0000000208027208 */ /* 0x001fe40000000000 */
[----:B------:R-:W-:-:S15]  /*2af20*/  FSEL R3, R9, R10, P0 ;  /* 0x0000000a09037208 */ /* 0x000fde0000000000 */
[----:B------:R-:W-:-:S15]  /*2af30*/  NOP ;  /* 0x0000000000007918 */ /* 0x000fde0000000000 */
[----:B------:R-:W-:-:S15]  /*2af40*/  NOP ;  /* 0x0000000000007918 */ /* 0x000fde0000000000 */
[----:B------:R-:W-:-:S15]  /*2af50*/  NOP ;  /* 0x0000000000007918 */ /* 0x000fde0000000000 */
[----:B-1----:R-:W2:Y:S02]  /*2af60*/  DADD R32, R32, 1 ;  /* 0x3ff0000020207429 */ /* 0x002ea40000000000 */
[----:B--2---:R-:W-:Y:S05]  /*2af70*/  BRA `(.L_x_27124) ;  /* 0x0000001c00c47947 */ /* 0x004fea0003800000 */
.L_x_27109:
[----:B------:R-:W4:Y:S01]  /*2af80*/  DSETP.GEU.AND P0, PT, |R10|, 1.4916681462400413487e-154, PT ;  /* 0x200000000a00742a */ /* 0x000f220003f0e200 */
[----:B------:R-:W-:-:S15]  /*2af90*/  BSSY.RECONVERGENT B0, `(.L_x_27169) ;  /* 0x0000128000007945 */ /* 0x000fde0003800200 */
[----:B------:R-:W-:-:S15]  /*2afa0*/  NOP ;  /* 0x0000000000007918 */ /* 0x000fde0000000000 */
[----:B------:R-:W-:-:S15]  /*2afb0*/  NOP ;  /* 0x0000000000007918 */ /* 0x000fde0000000000 */
[----:B------:R-:W-:-:S15]  /*2afc0*/  NOP ;  /* 0x0000000000007918 */ /* 0x000fde0000000000 */
[----:B------:R-:W-:-:S03]  /*2afd0*/  NOP ;  /* 0x0000000000007918 */ /* 0x000fc60000000000 */
[----:B------:R-:W-:-:S15]  /*2afe0*/  DSETP.GT.AND P1, PT, |R10|, |R8|, PT ;  /* 0x400000080a00722a */ /* 0x000fde0003f24200 */
[----:B------:R-:W-:-:S15]  /*2aff0*/  NOP ;  /* 0x0000000000007918 */ /* 0x000fde0000000000 */
[----:B------:R-:W-:-:S15]  /*2b000*/  NOP ;  /* 0x0000000000007918 */ /* 0x000fde0000000000 */
[----:B------:R-:W-:-:S15]  /*2b010*/  NOP ;  /* 0x0000000000007918 */ /* 0x000fde0000000000 */
[----:B------:R-:W-:-:S04]  /*2b020*/  NOP ;  /* 0x0000000000007918 */ /* 0x000fc80000000000 */
[----:B------:R-:W-:-:S15]  /*2b030*/  DADD R18, -RZ, |R10| ;  /* 0x00000000ff127229 */ /* 0x000fde000000050a */
[----:B------:R-:W-:-:S15]  /*2b040*/  NOP ;  /* 0x0000000000007918 */ /* 0x000fde0000000000 */
[----:B------:R-:W-:-:S15]  /*2b050*/  NOP ;  /* 0x0000000000007918 */ /* 0x000fde0000000000 */
[----:B------:R-:W-:-:S15]  /*2b060*/  NOP ;  /* 0x0000000000007918 */ /* 0x000fde0000000000 */
[----:B------:R-:W-:-:S04]  /*2b070*/  NOP ;  /* 0x0000000000007918 */ /* 0x000fc80000000000 */
[----:B----4-:R-:W-:-:S15]  /*2b080*/  DSETP.LT.AND P0, PT, |R8|, 1.4916681462400413487e-154, !P0 ;  /* 0x200000000800742a */ /* 0x010fde0004701200 */
[----:B------:R-:W-:-:S15]  /*2b090*/  NOP ;  /* 0x0000000000007918 */ /* 0x000fde0000000000 */
[----:B------:R-:W-:-:S15]  /*2b0a0*/  NOP ;  /* 0x0000000000007918 */ /* 0x000fde0000000000 */
[----:B------:R-:W-:-:S15]  /*2b0b0*/  NOP ;  /* 0x0000000000007918 */ /* 0x000fde0000000000 */
[----:B------:R-:W-:-:S04]  /*2b0c0*/  NOP ;  /* 0x0000000000007918 */ /* 0x000fc80000000000 */
[----:B------:R-:W4:Y:S02]  /*2b0d0*/  DADD R20, -RZ, |R8| ;  /* 0x00000000ff147229 */ /* 0x000f240000000508 */
[----:B----4-:R-:W-:Y:S02]  /*2b0e0*/  FSEL R7, R19, R21, P1 ;  /* 0x0000001513077208 */ /* 0x010fe40000800000 */
[----:B------:R-:W-:Y:S02]  /*2b0f0*/  FSEL R6, R18, R20, P1 ;  /* 0x0000001412067208 */ /* 0x000fe40000800000 */
[----:B------:R-:W-:Y:S02]  /*2b100*/  FSEL R28, R20, R18, P1 ;  /* 0x00000012141c7208 */ /* 0x000fe40000800000 */
[----:B------:R-:W-:-:S04]  /*2b110*/  FSEL R29, R21, R19, P1 ;  /* 0x00000013151d7208 */ /* 0x000fc80000800000 */
[----:B------:R-:W-:-:S15]  /*2b120*/  FSETP.GEU.AND P5, PT, |R29|, 6.5827683646048100446e-37, PT ;  /* 0x036000001d00780b */ /* 0x000fde0003fae200 */
[----:B------:R-:W-:-:S15]  /*2b130*/  NOP ;  /* 0x0000000000007918 */ /* 0x000fde0000000000 */
[----:B------:R-:W-:-:S15]  /*2b140*/  NOP ;  /* 0x0000000000007918 */ /* 0x000fde0000000000 */
[----:B------:R-:W-:-:S07]  /*2b150*/  NOP ;  /* 0x0000000000007918 */ /* 0x000fce0000000000 */
[----:B------:R-:W4:-:S15]  /*2b160*/  @P0 DMUL R4, R10, 4 ;  /* 0x401000000a040828 */ /* 0x000f1e0000000000 */
[----:B------:R-:W-:-:S15]  /*2b170*/  NOP ;  /* 0x0000000000007918 */ /* 0x000fde0000000000 */
[----:B------:R-:W-:-:S15]  /*2b180*/  NOP ;  /* 0x0000000000007918 */ /* 0x000fde0000000000 */
[----:B------:R-:W-:-:S15]  /*2b190*/  NOP ;  /* 0x0000000000007918 */ /* 0x000fde0000000000 */
[----:B------:R-:W-:-:S04]  /*2b1a0*/  NOP ;  /* 0x0000000000007918 */ /* 0x000fc80000000000 */
[----:B-123--:R-:W-:-:S15]  /*2b1b0*/  @P0 DMUL R2, R8, 4 ;  /* 0x4010000008020828 */ /* 0x00efde0000000000 */
[----:B------:R-:W-:-:S15]  /*2b1c0*/  NOP ;  /* 0x0000000000007918 */ /* 0x000fde0000000000 */
[----:B------:R-:W-:-:S15]  /*2b1d0*/  NOP ;  /* 0x0000000000007918 */ /* 0x000fde0000000000 */
[----:B------:R-:W-:-:S15]  /*2b1e0*/  NOP ;  /* 0x0000000000007918 */ /* 0x000fde0000000000 */
[----:B------:R-:W-:-:S04]  /*2b1f0*/  NOP ;  /* 0x0000000000007918 */ /* 0x000fc80000000000 */
[----:B----4-:R-:W1:-:S15]  /*2b200*/  @P0 DMUL R4, R4, R4 ;  /* 0x0000000404040228 */ /* 0x010e5e0000000000 */
[----:B------:R-:W-:-:S15]  /*2b210*/  NOP ;  /* 0x0000000000007918 */ /* 0x000fde0000000000 */
[----:B------:R-:W-:-:S15]  /*2b220*/  NOP ;  /* 0x0000000000007918 */ /* 0x000fde0000000000 */
[----:B------:R-:W-:-:S15]  /*2b230*/  NOP ;  /* 0x0000000000007918 */ /* 0x000fde0000000000 */
[----:B------:R-:W-:-:S04]  /*2b240*/  NOP ;  /* 0x0000000000007918 */ /* 0x000fc80000000000 */
[----:B-1----:R-:W-:-:S15]  /*2b250*/  @P0 DFMA R12, R2, R2, R4 ;  /* 0x00000002020c022b */ /* 0x002fde0000000004 */
[----:B------:R-:W-:-:S15]  /*2b260*/  NOP ;  /* 0x0000000000007918 */ /* 0x000fde0000000000 */
[----:B------:R-:W-:-:S15]  /*2b270*/  NOP ;  /* 0x0000000000007918 */ /* 0x000fde0000000000 */
[----:B------:R-:W-:-:S15]  /*2b280*/  NOP ;  /* 0x0000000000007918 */ /* 0x000fde0000000000 */
[----:B------:R-:W-:-:S04]  /*2b290*/  NOP ;  /* 0x0000000000007918 */ /* 0x000fc80000000000 */
[----:B------:R-:W1:-:S15]  /*2b2a0*/  @!P0 DMUL R2, R10, R10 ;  /* 0x0000000a0a028228 */ /* 0x000e5e0000000000 */
[----:B------:R-:W-:-:S15]  /*2b2b0*/  NOP ;  /* 0x0000000000007918 */ /* 0x000fde0000000000 */
[----:B------:R-:W-:-:S15]  /*2b2c0*/  NOP ;  /* 0x0000000000007918 */ /* 0x000fde0000000000 */
[----:B------:R-:W-:-:S15]  /*2b2d0*/  NOP ;  /* 0x0000000000007918 */ /* 0x000fde0000000000 */
[----:B------:R-:W-:-:S04]  /*2b2e0*/  NOP ;  /* 0x0000000000007918 */ /* 0x000fc80000000000 */
[----:B-1----:R1:W-:Y:S02]  /*2b2f0*/  @!P0 DFMA R4, R8, R8, R2 ;  /* 0x000000080804822b */ /* 0x0023e40000000002 */
[----:B-1----:R-:W0:Y:S01]  /*2b300*/  MUFU.RCP64H R3, R7 ;  /* 0x0000000700037308 */ /* 0x002e220000001800 */
[----:B------:R-:W-:-:S15]  /*2b310*/  IMAD.MOV.U32 R2, RZ, RZ, 0x1 ;  /* 0x00000001ff027424 */ /* 0x000fde00078e00ff */
[----:B------:R-:W-:-:S15]  /*2b320*/  NOP ;  /* 0x0000000000007918 */ /* 0x000fde0000000000 */
[----:B------:R-:W-:-:S15]  /*2b330*/  NOP ;  /* 0x0000000000007918 */ /* 0x000fde0000000000 */
[----:B------:R-:W-:-:S15]  /*2b340*/  NOP ;  /* 0x0000000000007918 */ /* 0x000fde0000000000 */
[----:B------:R-:W-:-:S01]  /*2b350*/  NOP ;  /* 0x0000000000007918 */ /* 0x000fc20000000000 */
[----:B------:R-:W1:Y:S02]  /*2b360*/  @P0 DMUL R4, R12, 0.0625 ;  /* 0x3fb000000c040828 */ /* 0x000e640000000000 */
[----:B-1----:R-:W-:Y:S01]  /*2b370*/  ISETP.GT.AND P0, PT, R5, 0xfffff, PT ;  /* 0x000fffff0500780c */ /* 0x002fe20003f04270 */
[----:B------:R-:W-:Y:S02]  /*2b380*/  IMAD.MOV.U32 R0, RZ, RZ, R5 ;  /* 0x000000ffff007224 */ /* 0x000fe400078e0005 */
[----:B------:R-:W-:-:S15]  /*2b390*/  IMAD.MOV.U32 R22, RZ, RZ, R4 ;  /* 0x000000ffff167224 */ /* 0x000fde00078e0004 */
[----:B------:R-:W-:-:S15]  /*2b3a0*/  NOP ;  /* 0x0000000000007918 */ /* 0x000fde0000000000 */
[----:B------:R-:W-:-:S15]  /*2b3b0*/  NOP ;  /* 0x0000000000007918 */ /* 0x000fde0000000000 */
[----:B------:R-:W-:-:S14]  /*2b3c0*/  NOP ;  /* 0x0000000000007918 */ /* 0x000fdc0000000000 */
[----:B0-----:R-:W0:-:S15]  /*2b3d0*/  DFMA R14, -R6, R2, 1 ;  /* 0x3ff00000060e742b */ /* 0x001e1e0000000102 */
        /* <DEDUP_REMOVED lines=9> */
[----:B------:R-:W0:Y:S02]  /*2b470*/  @!P0 DMUL R4, R4, 1.80143985094819840000e+16 ;  /* 0x4350000004048828 */ /* 0x000e240000000000 */
[----:B0-----:R-:W-:Y:S02]  /*2b480*/  @!P0 IMAD.MOV.U32 R0, RZ, RZ, R5 ;  /* 0x000000ffff008224 */ /* 0x001fe400078e0005 */
[----:B------:R-:W-:-:S15]  /*2b490*/  @!P0 IMAD.MOV.U32 R22, RZ, RZ, R4 ;  /* 0x000000ffff168224 */ /* 0x000fde00078e0004 */
[----:B------:R-:W-:-:S15]  /*2b4a0*/  NOP ;  /* 0x0000000000007918 */ /* 0x000fde0000000000 */
[----:B------:R-:W-:-:S15]  /*2b4b0*/  NOP ;  /* 0x0000000000007918 */ /* 0x000fde0000000000 */
[----:B------:R-:W-:-:S15]  /*2b4c0*/  NOP ;  /* 0x0000000000007918 */ /* 0x000fde0000000000 */
[----:B------:R-:W0:-:S15]  /*2b4d0*/  DFMA R14, R2, R14, R2 ;  /* 0x0000000e020e722b */ /* 0x000e1e0000000002 */
        /* <DEDUP_REMOVED lines=25> */
[----:B0-----:R-:W-:Y:S01]  /*2b670*/  IADD3 R12, PT, PT, R0, -0x1, RZ ;  /* 0xffffffff000c7810 */ /* 0x001fe20007ffe0ff */
        /* <DEDUP_REMOVED lines=9> */
[----:B------:R-:W-:-:S13]  /*2b710*/  NOP ;  /* 0x0000000000007918 */ /* 0x000fda0000000000 */
        /* <DEDUP_REMOVED lines=175> */
.L_x_27170:
[----:B------:R-:W-:Y:S05]  /*2c210*/  BSYNC.RECONVERGENT B0 ;  /* 0x0000000000007941 */ /* 0x000fea0003800200 */
.L_x_27169:
[----:B------:R-:W-:Y:S04]  /*2c220*/  BSSY.RECONVERGENT B2, `(.L_x_27171) ;  /* 0x000000a000027945 */ /* 0x000fe80003800200 */
[----:B------:R-:W-:Y:S05]  /*2c230*/  @P4 BRA P5, `(.L_x_27172) ;  /* 0x0000000000204947 */ /* 0x000fea0002800000 */
[----:B0-----:R-:W-:Y:S01]  /*2c240*/  IMAD.MOV.U32 R20, RZ, RZ, R28 ;  /* 0x000000ffff147224 */ /* 0x001fe200078e001c */
[----:B------:R-:W-:Y:S01]  /*2c250*/  MOV R0, 0x2c2a0 ;  /* 0x0002c2a000007802 */ /* 0x000fe20000000f00 */
[----:B------:R-:W-:Y:S02]  /*2c260*/  IMAD.MOV.U32 R21, RZ, RZ, R29 ;  /* 0x000000ffff157224 */ /* 0x000fe400078e001d */
[----:B------:R-:W-:Y:S02]  /*2c270*/  IMAD.MOV.U32 R4, RZ, RZ, R6 ;  /* 0x000000ffff047224 */ /* 0x000fe400078e0006 */
[----:B------:R-:W-:-:S07]  /*2c280*/  IMAD.MOV.U32 R5, RZ, RZ, R7 ;  /* 0x000000ffff057224 */ /* 0x000fce00078e0007 */
[----:B-1----:R-:W-:Y:S05]  /*2c290*/  CALL.REL.NOINC `($__internal_60_$__cuda_sm20_div_rn_f64_full) ;  /* 0x0000039400147944 */ /* 0x002fea0003c00000 */
[----:B------:R-:W-:Y:S01]  /*2c2a0*/  IMAD.MOV.U32 R2, RZ, RZ, R4 ;  /* 0x000000ffff027224 */ /* 0x000fe200078e0004 */
[----:B------:R-:W-:-:S07]  /*2c2b0*/  MOV R3, R5 ;  /* 0x0000000500037202 */ /* 0x000fce0000000f00 */
.L_x_27172:
[----:B------:R-:W-:Y:S05]  /*2c2c0*/  BSYNC.RECONVERGENT B2 ;  /* 0x0000000000027941 */ /* 0x000fea0003800200 */
.L_x_27171:
[----:B------:R2:W-:Y:S01]  /*2c2d0*/  DSETP.NEU.AND P3, PT, R6, RZ, PT ;  /* 0x000000ff0600722a */ /* 0x0005e20003f6d000 */
[----:B------:R-:W-:Y:S01]  /*2c2e0*/  UMOV UR4, 0x2a25ff7e ;  /* 0x2a25ff7e00047882 */ /* 0x000fe20000000000 */
[----:B--2---:R-:W-:Y:S01]  /*2c2f0*/  IMAD.MOV.U32 R6, RZ, RZ, -0x2449a4b7 ;  /* 0xdbb65b49ff067424 */ /* 0x004fe200078e00ff */
[----:B------:R-:W-:Y:S01]  /*2c300*/  UMOV UR5, 0x3ef53e1d ;  /* 0x3ef53e1d00057882 */ /* 0x000fe20000000000 */
[----:B------:R-:W-:Y:S01]  /*2c310*/  IMAD.MOV.U32 R7, RZ, RZ, 0x3f2d3b63 ;  /* 0x3f2d3b63ff077424 */ /* 0x000fe200078e00ff */
[----:B------:R-:W-:Y:S01]  /*2c320*/  ISETP.GE.AND P2, PT, R9, RZ, PT ;  /* 0x000000ff0900720c */ /* 0x000fe20003f46270 */
[----:B------:R-:W-:Y:S03]  /*2c330*/  BSSY.RECONVERGENT B0, `(.L_x_27173) ;  /* 0x00000ac000007945 */ /* 0x000fe60003800200 */
[----:B------:R-:W-:-:S15]  /*2c340*/  @!P1 PLOP3.LUT P0, PT, P2, PT, PT, 0x80, 0x8 ;  /* 0x000000000008981c */ /* 0x000fde000170f070 */
[----:B------:R-:W-:-:S15]  /*2c350*/  NOP ;  /* 0x0000000000007918 */ /* 0x000fde0000000000 */
[----:B------:R-:W-:-:S15]  /*2c360*/  NOP ;  /* 0x0000000000007918 */ /* 0x000fde0000000000 */
[----:B------:R-:W-:-:S10]  /*2c370*/  NOP ;  /* 0x0000000000007918 */ /* 0x000fd40000000000 */
[----:B------:R-:W2:-:S15]  /*2c380*/  DMUL R4, R2, R2 ;  /* 0x0000000202047228 */ /* 0x000e9e0000000000 */
[----:B------:R-:W-:-:S15]  /*2c390*/  NOP ;  /* 0x0000000000007918 */ /* 0x000fde0000000000 */
[----:B------:R-:W-:-:S15]  /*2c3a0*/  NOP ;  /* 0x0000000000007918 */ /* 0x000fde0000000000 */
[----:B------:R-:W-:-:S15]  /*2c3b0*/  NOP ;  /* 0x0000000000007918 */ /* 0x000fde0000000000 */
[----:B------:R-:W-:-:S04]  /*2c3c0*/  NOP ;  /* 0x0000000000007918 */ /* 0x000fc80000000000 */
        /* <DEDUP_REMOVED lines=130> */
[----:B--2---:R-:W-:Y:S02]  /*2cbf0*/  @!P1 IMAD.MOV.U32 R2, RZ, RZ, 0x54442d18 ;  /* 0x54442d18ff029424 */ /* 0x004fe400078e00ff */
[----:B------:R-:W-:-:S15]  /*2cc00*/  @!P1 IMAD.MOV.U32 R3, RZ, RZ, 0x400921fb ;  /* 0x400921fbff039424 */ /* 0x000fde00078e00ff */
[----:B------:R-:W-:-:S15]  /*2cc10*/  NOP ;  /* 0x0000000000007918 */ /* 0x000fde0000000000 */
[----:B------:R-:W-:-:S15]  /*2cc20*/  NOP ;  /* 0x0000000000007918 */ /* 0x000fde0000000000 */
[----:B------:R-:W-:-:S15]  /*2cc30*/  NOP ;  /* 0x0000000000007918 */ /* 0x000fde0000000000 */
[----:B---3--:R-:W2:Y:S02]  /*2cc40*/  @!P1 DADD R2, -R6, R2 ;  /* 0x0000000006029229 */ /* 0x008ea40000000102 */
[----:B--2---:R-:W-:Y:S02]  /*2cc50*/  @!P1 FSEL R2, R2, R6, !P0 ;  /* 0x0000000602029208 */ /* 0x004fe40004000000 */
[----:B------:R-:W-:Y:S02]  /*2cc60*/  @!P1 FSEL R3, R3, R7, !P0 ;  /* 0x0000000703039208 */ /* 0x000fe40004000000 */
[----:B------:R-:W-:-:S15]  /*2cc70*/  @P1 PLOP3.LUT P0, PT, P2, PT, PT, 0x80, 0x8 ;  /* 0x000000000008181c */ /* 0x000fde000170f070 */
[----:B------:R-:W-:-:S15]  /*2cc80*/  NOP ;  /* 0x0000000000007918 */ /* 0x000fde0000000000 */
[----:B------:R-:W-:-:S15]  /*2cc90*/  NOP ;  /* 0x0000000000007918 */ /* 0x000fde0000000000 */
[----:B------:R-:W-:-:S13]  /*2cca0*/  NOP ;  /* 0x0000000000007918 */ /* 0x000fda0000000000 */
[----:B------:R-:W2:Y:S02]  /*2ccb0*/  @P1 DADD R4, -RZ, -R6 ;  /* 0x00000000ff041229 */ /* 0x000ea40000000906 */
[----:B--2---:R-:W-:Y:S01]  /*2ccc0*/  @P1 FSEL R4, R6, R4, !P0 ;  /* 0x0000000406041208 */ /* 0x004fe20004000000 */
[----:B------:R-:W-:Y:S01]  /*2ccd0*/  @P1 IMAD.MOV.U32 R6, RZ, RZ, 0x54442d18 ;  /* 0x54442d18ff061424 */ /* 0x000fe200078e00ff */
[----:B------:R-:W-:Y:S01]  /*2cce0*/  @P1 FSEL R5, R7, R5, !P0 ;  /* 0x0000000507051208 */ /* 0x000fe20004000000 */
[----:B------:R-:W-:-:S15]  /*2ccf0*/  @P1 IMAD.MOV.U32 R7, RZ, RZ, 0x3ff921fb ;  /* 0x3ff921fbff071424 */ /* 0x000fde00078e00ff */
[----:B------:R-:W-:-:S15]  /*2cd00*/  NOP ;  /* 0x0000000000007918 */ /* 0x000fde0000000000 */
[----:B------:R-:W-:-:S15]  /*2cd10*/  NOP ;  /* 0x0000000000007918 */ /* 0x000fde0000000000 */
[----:B------:R-:W-:-:S14]  /*2cd20*/  NOP ;  /* 0x0000000000007918 */ /* 0x000fdc0000000000 */
[----:B------:R2:W3:Y:S02]  /*2cd30*/  @P1 DADD R2, R4, R6 ;  /* 0x0000000004021229 */ /* 0x0004e40000000006 */
[----:B--23--:R-:W-:Y:S05]  /*2cd40*/  @!P3 BRA `(.L_x_27174) ;  /* 0x000000000020b947 */ /* 0x00cfea0003800000 */
        /* <DEDUP_REMOVED lines=8> */
.L_x_27174:
[----:B------:R-:W-:Y:S02]  /*2cdd0*/  FSEL R2, RZ, 3.37028055040000000000e+12, P0 ;  /* 0x54442d18ff027808 */ /* 0x000fe40000000000 */
[----:B------:R-:W-:-:S07]  /*2cde0*/  FSEL R3, RZ, 2.1426990032196044922, P0 ;  /* 0x400921fbff037808 */ /* 0x000fce0000000000 */
.L_x_27175:
[----:B------:R-:W-:Y:S05]  /*2cdf0*/  BSYNC.RECONVERGENT B0 ;  /* 0x0000000000007941 */ /* 0x000fea0003800200 */
.L_x_27173:
        /* <DEDUP_REMOVED lines=8> */
[----:B------:R-:W-:-:S07]  /*2ce80*/  FSEL R3, R9, R10, P0 ;  /* 0x0000000a09037208 */ /* 0x000fce0000000000 */
.L_x_27124:
[----:B------:R-:W-:Y:S05]  /*2ce90*/  BSYNC.RECONVERGENT B1 ;  /* 0x0000000000017941 */ /* 0x000fea0003800200 */
.L_x_27108:
[----:B------:R-:W2:Y:S01]  /*2cea0*/  LDCU.128 UR4, c[0x0][0x5a0] ;  /* 0x0000b400ff0477ac */ /* 0x000ea20008000c00 */
[----:B------:R-:W-:Y:S01]  /*2ceb0*/  BSSY.RECONVERGENT B2, `(.L_x_27176) ;  /* 0x0000490000027945 */ /* 0x000fe20003800200 */
[----:B--2---:R-:W-:-:S15]  /*2cec0*/  DMUL R4, R2, UR6 ;  /* 0x0000000602047c28 */ /* 0x004fde0008000000 */
        /* <DEDUP_REMOVED lines=9> */
[----:B01----:R-:W0:Y:S02]  /*2cf60*/  DFMA R22, R32, UR6, R2 ;  /* 0x0000000620167c2b */ /* 0x003e240008000002 */
[----:B0-----:R-:W-:-:S04]  /*2cf70*/  LOP3.LUT R0, R23, 0x7fffffff, RZ, 0xc0, !PT ;  /* 0x7fffffff17007812 */ /* 0x001fc800078ec0ff */
[----:B------:R-:W-:-:S15]  /*2cf80*/  LOP3.LUT P0, RZ, R0, R22, RZ, 0xfc, !PT ;  /* 0x0000001600ff7212 */ /* 0x000fde000780fcff */
[----:B------:R-:W-:-:S15]  /*2cf90*/  NOP ;  /* 0x0000000000007918 */ /* 0x000fde0000000000 */
[----:B------:R-:W-:-:S15]  /*2cfa0*/  NOP ;  /* 0x0000000000007918 */ /* 0x000fde0000000000 */
[----:B------:R-:W-:-:S13]  /*2cfb0*/  NOP ;  /* 0x0000000000007918 */ /* 0x000fda0000000000 */
[----:B------:R0:W1:Y:S02]  /*2cfc0*/  DFMA R32, R32, UR4, -R4 ;  /* 0x0000000420207c2b */ /* 0x0000640008000804 */
[----:B01----:R-:W-:Y:S05]  /*2cfd0*/  @!P0 BRA `(.L_x_27177) ;  /* 0x0000004000188947 */ /* 0x003fea0003800000 */
[----:B------:R-:W-:-:S04]  /*2cfe0*/  LOP3.LUT R2, R33, 0x7fffffff, RZ, 0xc0, !PT ;  /* 0x7fffffff21027812 */ /* 0x000fc800078ec0ff */
[----:B------:R-:W-:-:S13]  /*2cff0*/  LOP3.LUT P0, RZ, R2, R32, RZ, 0xfc, !PT ;  /* 0x0000002002ff7212 */ /* 0x000fda000780fcff */
[----:B------:R-:W-:Y:S05]  /*2d000*/  @!P0 BRA `(.L_x_27178) ;  /* 0x0000003000508947 */ /* 0x000fea0003800000 */
[----:B------:R-:W-:-:S13]  /*2d010*/  ISETP.GT.U32.AND P0, PT, R0, 0x7fefffff, PT ;  /* 0x7fefffff0000780c */ /* 0x000fda0003f04070 */
[----:B------:R-:W-:Y:S05]  /*2d020*/  @P0 BRA `(.L_x_27179) ;  /* 0x0000003000100947 */ /* 0x000fea0003800000 */
[----:B------:R-:W-:-:S05]  /*2d030*/  VIADD R0, R33, 0xbf79d1be ;  /* 0xbf79d1be21007836 */ /* 0x000fca0000000000 */
[----:B------:R-:W-:-:S13]  /*2d040*/  ISETP.GE.U32.AND P0, PT, R0, 0x108aa3, PT ;  /* 0x00108aa30000780c */ /* 0x000fda0003f06070 */
[----:B------:R-:W-:Y:S05]  /*2d050*/  @!P0 BRA `(.L_x_27180) ;  /* 0x0000001400b08947 */ /* 0x000fea0003800000 */
[----:B------:R-:W-:Y:S01]  /*2d060*/  IMAD.MOV.U32 R6, RZ, RZ, 0x652b82fe ;  /* 0x652b82feff067424 */ /* 0x000fe200078e00ff */
[----:B------:R-:W-:Y:S01]  /*2d070*/  UMOV UR4, 0xfefa39ef ;  /* 0xfefa39ef00047882 */ /* 0x000fe20000000000 */
[----:B------:R-:W-:Y:S01]  /*2d080*/  IMAD.MOV.U32 R7, RZ, RZ, 0x3ff71547 ;  /* 0x3ff71547ff077424 */ /* 0x000fe200078e00ff */
[----:B------:R-:W-:Y:S01]  /*2d090*/  UMOV UR5, 0x3fe62e42 ;  /* 0x3fe62e4200057882 */ /* 0x000fe20000000000 */
[----:B------:R-:W-:Y:S01]  /*2d0a0*/  FSETP.GEU.FTZ.AND P0, PT, |R33|, 4.1917929649353027344, PT ;  /* 0x4086232b2100780b */ /* 0x000fe20003f1e200 */
[----:B------:R-:W-:Y:S03]  /*2d0b0*/  BSSY.RECONVERGENT B0, `(.L_x_27181) ;  /* 0x0000071000007945 */ /* 0x000fe60003800200 */
        /* <DEDUP_REMOVED lines=112> */
.L_x_27182:
[----:B------:R-:W-:Y:S05]  /*2d7c0*/  BSYNC.RECONVERGENT B0 ;  /* 0x0000000000007941 */ /* 0x000fea0003800200 */
.L_x_27181:
[----:B------:R-:W2:Y:S01]  /*2d7d0*/  DSETP.NEU.AND P0, PT, |R22|, +INF , PT ;  /* 0x7ff000001600742a */ /* 0x000ea20003f0d200 */
[----:B------:R-:W-:Y:S04]  /*2d7e0*/  BSSY.RECONVERGENT B3, `(.L_x_27183) ;  /* 0x0000034000037945 */ /* 0x000fe80003800200 */
[----:B--2---:R-:W-:Y:S05]  /*2d7f0*/  @!P0 BRA `(.L_x_27184) ;  /* 0x0000000000c08947 */ /* 0x004fea0003800000 */
        /* <DEDUP_REMOVED lines=8> */
[----:B0-----:R-:W0:Y:S01]  /*2d880*/  DMUL R2, R22, UR4 ;  /* 0x0000000416027c28 */ /* 0x001e220008000000 */
        /* <DEDUP_REMOVED lines=33> */
[----:B------:R-:W-:Y:S02]  /*2daa0*/  MOV R26, R23 ;  /* 0x00000017001a7202 */ /* 0x000fe40000000f00 */
[----:B------:R-:W-:-:S07]  /*2dab0*/  MOV R11, 0x2dad0 ;  /* 0x0002dad0000b7802 */ /* 0x000fce0000000f00 */
[----:B-1----:R-:W-:Y:S05]  /*2dac0*/  CALL.REL.NOINC `($_ZN2at6native18elementwise_kernelILi128ELi4EZNS0_15gpu_kernel_implIZZZNS0_50_GLOBAL__N__2680c7bb_12_PowKernel_cu_7dd49032_317024pow_tensor_scalar_kernelERNS_18TensorIteratorBaseERKN3c106ScalarEENKUlvE_clEvENKUlvE_clEvEUlNS6_7complexIdEEE0_EEvS5_RKT_EUliE_EEviT1_$__internal_trig_reduction_slowpathd) ;  /* 0x0000038400287944 */ /* 0x002fea0003c00000 */
.L_x_27186:
[----:B------:R-:W-:Y:S05]  /*2dad0*/  BSYNC.RECONVERGENT B4 ;  /* 0x0000000000047941 */ /* 0x000fea0003800200 */
.L_x_27185:
[----:B------:R-:W-:Y:S01]  /*2dae0*/  VIADD R0, R0, 0x1 ;  /* 0x0000000100007836 */ /* 0x000fe20000000000 */
[----:B------:R-:W-:Y:S06]  /*2daf0*/  BRA `(.L_x_27187) ;  /* 0x0000000000087947 */ /* 0x000fec0003800000 */
.L_x_27184:
[----:B0-----:R0:W2:Y:S02]  /*2db00*/  DMUL R2, RZ, R22 ;  /* 0x00000016ff027228 */ /* 0x0010a40000000000 */
[----:B0-2---:R-:W-:-:S07]  /*2db10*/  IMAD.MOV.U32 R0, RZ, RZ, 0x1 ;  /* 0x00000001ff007424 */ /* 0x005fce00078e00ff */
.L_x_27187:
[----:B------:R-:W-:Y:S05]  /*2db20*/  BSYNC.RECONVERGENT B3 ;  /* 0x0000000000037941 */ /* 0x000fea0003800200 */
.L_x_27183:
        /* <DEDUP_REMOVED lines=10> */
[----:B------:R-:W-:Y:S02]  /*2dbd0*/  BSSY.RECONVERGENT B3, `(.L_x_27188) ;  /* 0x000006b000037945 */ /* 0x000fe40003800200 */
        /* <DEDUP_REMOVED lines=57> */
[----:B------:R-:W0:Y:S02]  /*2df70*/  DSETP.NEU.AND P0, PT, |R22|, +INF , PT ;  /* 0x7ff000001600742a */ /* 0x000e240003f0d200 */
[----:B0-----:R-:W-:Y:S05]  /*2df80*/  @!P0 BRA `(.L_x_27189) ;  /* 0x0000000000b48947 */ /* 0x001fea0003800000 */
        /* <DEDUP_REMOVED lines=44> */
[----:B------:R-:W-:Y:S05]  /*2e250*/  BRA `(.L_x_27190) ;  /* 0x0000000000087947 */ /* 0x000fea0003800000 */
.L_x_27189:
[----:B------:R0:W2:Y:S02]  /*2e260*/  DMUL R2, RZ, R22 ;  /* 0x00000016ff027228 */ /* 0x0000a40000000000 */
[----:B0-2---:R-:W-:-:S07]  /*2e270*/  IMAD.MOV.U32 R0, RZ, RZ, RZ ;  /* 0x000000ffff007224 */ /* 0x005fce00078e00ff */
.L_x_27190:
[----:B------:R-:W-:Y:S05]  /*2e280*/  BSYNC.RECONVERGENT B3 ;  /* 0x0000000000037941 */ /* 0x000fea0003800200 */
.L_x_27188:
        /* <DEDUP_REMOVED lines=71> */
[----:B------:R2:W3:Y:S02]  /*2e700*/  DMUL R22, R14, R22 ;  /* 0x000000160e167228 */ /* 0x0004e40000000000 */
[----:B--23--:R-:W-:Y:S05]  /*2e710*/  BRA `(.L_x_27191) ;  /* 0x0000003000247947 */ /* 0x00cfea0003800000 */
.L_x_27180:
        /* <DEDUP_REMOVED lines=111> */
[----:B------:R-:W-:-:S04]  /*2ee10*/  @!P0 SHF.R.S32.HI R0, RZ, 0x1, R0 ;  /* 0x00000001ff008819 */ /* 0x000fc80000011400 */
[----:B------:R-:W-:Y:S01]  /*2ee20*/  @!P0 IADD3 R4, PT, PT, R6, -R0, RZ ;  /* 0x8000000006048210 */ /* 0x000fe20007ffe0ff */
[----:B------:R-:W-:-:S03]  /*2ee30*/  @!P0 IMAD R3, R0, 0x100000, R3 ;  /* 0x0010000000038824 */ /* 0x000fc600078e0203 */
        /* <DEDUP_REMOVED lines=11> */
.L_x_27193:
[----:B------:R-:W-:Y:S05]  /*2eef0*/  BSYNC.RECONVERGENT B0 ;  /* 0x0000000000007941 */ /* 0x000fea0003800200 */
.L_x_27192:
[C---:B-1----:R-:W-:Y:S01]  /*2ef00*/  LEA.HI R0, R25.reuse, 0xffffff09, RZ, 0xc ;  /* 0xffffff0919007811 */ /* 0x042fe200078f60ff */
[----:B------:R-:W1:Y:S01]  /*2ef10*/  DSETP.NEU.AND P0, PT, |R22|, +INF , PT ;  /* 0x7ff000001600742a */ /* 0x000e620003f0d200 */
[----:B------:R-:W-:Y:S01]  /*2ef20*/  LOP3.LUT R25, R25, 0xfffff, RZ, 0xc0, !PT ;  /* 0x000fffff19197812 */ /* 0x000fe200078ec0ff */
[----:B------:R-:W-:Y:S01]  /*2ef30*/  BSSY.RECONVERGENT B3, `(.L_x_27194) ;  /* 0x000003f000037945 */ /* 0x000fe20003800200 */
[----:B0-----:R-:W-:Y:S02]  /*2ef40*/  LOP3.LUT R2, R0, 0xffff, RZ, 0xc0, !PT ;  /* 0x0000ffff00027812 */ /* 0x001fe400078ec0ff */
[----:B------:R-:W-:Y:S02]  /*2ef50*/  LOP3.LUT R25, R25, 0x7fe00000, RZ, 0xfc, !PT ;  /* 0x7fe0000019197812 */ /* 0x000fe400078efcff */
[----:B------:R-:W-:-:S04]  /*2ef60*/  LEA.HI R2, R2, R0, RZ, 0x11 ;  /* 0x0000000002027211 */ /* 0x000fc800078f88ff */
[----:B------:R-:W-:-:S04]  /*2ef70*/  PRMT R2, R2, 0x9910, RZ ;  /* 0x0000991002027816 */ /* 0x000fc800000000ff */
[----:B------:R-:W-:-:S04]  /*2ef80*/  SHF.R.S32.HI R2, RZ, 0x1, R2 ;  /* 0x00000001ff027819 */ /* 0x000fc80000011402 */
[----:B------:R-:W-:-:S05]  /*2ef90*/  PRMT R2, R2, 0x9910, RZ ;  /* 0x0000991002027816 */ /* 0x000fca00000000ff */
[----:B------:R-:W-:-:S04]  /*2efa0*/  IMAD.MOV.U32 R18, RZ, RZ, R2 ;  /* 0x000000ffff127224 */ /* 0x000fc800078e0002 */
[----:B------:R-:W-:Y:S01]  /*2efb0*/  IMAD.IADD R0, R0, 0x1, -R18 ;  /* 0x0000000100007824 */ /* 0x000fe200078e0a12 */
[----:B------:R-:W-:Y:S01]  /*2efc0*/  LEA R19, R18, 0x3ff00000, 0x14 ;  /* 0x3ff0000012137811 */ /* 0x000fe200078ea0ff */
[----:B------:R-:W-:-:S03]  /*2efd0*/  IMAD.MOV.U32 R18, RZ, RZ, RZ ;  /* 0x000000ffff127224 */ /* 0x000fc600078e00ff */
[----:B------:R-:W-:Y:S01]  /*2efe0*/  LEA R15, R0, 0x3ff00000, 0x14 ;  /* 0x3ff00000000f7811 */ /* 0x000fe200078ea0ff */
[----:B-1----:R-:W-:Y:S06]  /*2eff0*/  @!P0 BRA `(.L_x_27195) ;  /* 0x0000000000c08947 */ /* 0x002fec0003800000 */
        /* <DEDUP_REMOVED lines=45> */
.L_x_27197:
[----:B------:R-:W-:Y:S05]  /*2f2d0*/  BSYNC.RECONVERGENT B4 ;  /* 0x0000000000047941 */ /* 0x000fea0003800200 */
.L_x_27196:
[----:B------:R-:W-:Y:S01]  /*2f2e0*/  VIADD R0, R0, 0x1 ;  /* 0x0000000100007836 */ /* 0x000fe20000000000 */
[----:B------:R-:W-:Y:S06]  /*2f2f0*/  BRA `(.L_x_27198) ;  /* 0x0000000000087947 */ /* 0x000fec0003800000 */
.L_x_27195:
[----:B------:R0:W1:Y:S02]  /*2f300*/  DMUL R2, RZ, R22 ;  /* 0x00000016ff027228 */ /* 0x0000640000000000 */
[----:B01----:R-:W-:-:S07]  /*2f310*/  IMAD.MOV.U32 R0, RZ, RZ, 0x1 ;  /* 0x00000001ff007424 */ /* 0x003fce00078e00ff */
.L_x_27198:
[----:B------:R-:W-:Y:S05]  /*2f320*/  BSYNC.RECONVERGENT B3 ;  /* 0x0000000000037941 */ /* 0x000fea0003800200 */
.L_x_27194:
        /* <DEDUP_REMOVED lines=77> */
[----:B0-----:R0:W1:Y:S02]  /*2f800*/  DMUL R20, R18, R20 ;  /* 0x0000001412147228 */ /* 0x0010640000000000 */
        /* <DEDUP_REMOVED lines=45> */
[----:B------:R-:W-:Y:S05]  /*2fae0*/  BRA `(.L_x_27201) ;  /* 0x0000000000087947 */ /* 0x000fea0003800000 */
.L_x_27200:
[----:B------:R0:W1:Y:S02]  /*2faf0*/  DMUL R2, RZ, R22 ;  /* 0x00000016ff027228 */ /* 0x0000640000000000 */
[----:B01----:R-:W-:-:S07]  /*2fb00*/  IMAD.MOV.U32 R0, RZ, RZ, RZ ;  /* 0x000000ffff007224 */ /* 0x003fce00078e00ff */
.L_x_27201:
[----:B------:R-:W-:Y:S05]  /*2fb10*/  BSYNC.RECONVERGENT B3 ;  /* 0x0000000000037941 */ /* 0x000fea0003800200 */
.L_x_27199:
        /* <DEDUP_REMOVED lines=9> */
[----:B------:R-:W-:Y:S01]  /*2fbb0*/  IMAD.MOV.U32 R14, RZ, RZ, RZ ;  /* 0x000000ffff0e7224 */ /* 0x000fe200078e00ff */
[----:B------:R-:W-:-:S02]  /*2fbc0*/  MOV R7, 0x3da8ff83 ;  /* 0x3da8ff8300077802 */ /* 0x000fc40000000f00 */
[----:B------:R-:W-:Y:S01]  /*2fbd0*/  ISETP.NE.U32.AND P0, PT, R6, 0x1, PT ;  /* 0x000000010600780c */ /* 0x000fe20003f05070 */
[----:B------:R-:W-:Y:S02]  /*2fbe0*/  IMAD.MOV.U32 R6, RZ, RZ, 0x20fd8164 ;  /* 0x20fd8164ff067424 */ /* 0x000fe400078e00ff */
[----:B------:R-:W-:Y:S01]  /*2fbf0*/  DMUL R20, R20, R14 ;  /* 0x0000000e14147228 */ /* 0x000fe20000000000 */
[----:B------:R-:W-:Y:S02]  /*2fc00*/  FSEL R7, -R7, 0.11223486810922622681, !P0 ;  /* 0x3de5db6507077808 */ /* 0x000fe40004000100 */
[----:B------:R-:W-:-:S15]  /*2fc10*/  FSEL R6, R6, -8.06006814911005101289e+34, !P0 ;  /* 0xf9785eba06067808 */ /* 0x000fde0004000000 */
[----:B------:R-:W-:-:S15]  /*2fc20*/  NOP ;  /* 0x0000000000007918 */ /* 0x000fde0000000000 */
[----:B------:R-:W-:-:S15]  /*2fc30*/  NOP ;  /* 0x0000000000007918 */ /* 0x000fde0000000000 */
[----:B------:R-:W-:-:S15]  /*2fc40*/  NOP ;  /* 0x0000000000007918 */ /* 0x000fde0000000000 */
[----:B------:R-:W-:-:S01]  /*2fc50*/  NOP ;  /* 0x0000000000007918 */ /* 0x000fc20000000000 */
        /* <DEDUP_REMOVED lines=65> */
.L_x_27179:
[----:B------:R-:W-:-:S04]  /*30070*/  ISETP.NE.AND P0, PT, R2, 0x7ff00000, PT ;  /* 0x7ff000000200780c */ /* 0x000fc80003f05270 */
[----:B------:R-:W-:-:S13]  /*30080*/  ISETP.NE.OR P0, PT, R32, RZ, P0 ;  /* 0x000000ff2000720c */ /* 0x000fda0000705670 */
[----:B------:R-:W-:Y:S05]  /*30090*/  @P0 BRA `(.L_x_27202) ;  /* 0x00000000001c0947 */ /* 0x000fea0003800000 */
[C---:B------:R-:W-:Y:S01]  /*300a0*/  ISETP.GT.AND P0, PT, R33.reuse, -0x1, PT ;  /* 0xffffffff2100780c */ /* 0x040fe20003f04270 */
[----:B------:R-:W0:Y:S03]  /*300b0*/  DADD R22, R22, -R22 ;  /* 0x0000000016167229 */ /* 0x000e260000000816 */
[----:B------:R-:W-:Y:S02]  /*300c0*/  FSEL R20, R32, RZ, P0 ;  /* 0x000000ff20147208 */ /* 0x000fe40000000000 */
[----:B------:R-:W-:Y:S02]  /*300d0*/  FSEL R21, R33, RZ, P0 ;  /* 0x000000ff21157208 */ /* 0x000fe40000000000 */
[----:B0-----:R-:W-:Y:S02]  /*300e0*/  FSEL R22, R22, RZ, P0 ;  /* 0x000000ff16167208 */ /* 0x001fe40000000000 */
[----:B------:R-:W-:Y:S01]  /*300f0*/  FSEL R23, R23, RZ, P0 ;  /* 0x000000ff17177208 */ /* 0x000fe20000000000 */
[----:B------:R-:W-:Y:S06]  /*30100*/  BRA `(.L_x_27191) ;  /* 0x0000001400a87947 */ /* 0x000fec0003800000 */
.L_x_27202:
[----:B------:R-:W0:Y:S02]  /*30110*/  DADD R20, R22, -R22 ;  /* 0x0000000016147229 */ /* 0x000e240000000816 */
[----:B0-----:R-:W-:Y:S02]  /*30120*/  IMAD.MOV.U32 R22, RZ, RZ, R20 ;  /* 0x000000ffff167224 */ /* 0x001fe400078e0014 */
[----:B------:R-:W-:Y:S01]  /*30130*/  IMAD.MOV.U32 R23, RZ, RZ, R21 ;  /* 0x000000ffff177224 */ /* 0x000fe200078e0015 */
[----:B------:R-:W-:Y:S06]  /*30140*/  BRA `(.L_x_27191) ;  /* 0x0000001400987947 */ /* 0x000fec0003800000 */
.L_x_27178:
[----:B------:R-:W0:Y:S01]  /*30150*/  DSETP.NEU.AND P0, PT, |R22|, +INF , PT ;  /* 0x7ff000001600742a */ /* 0x000e220003f0d200 */
[----:B------:R-:W-:Y:S04]  /*30160*/  BSSY.RECONVERGENT B3, `(.L_x_27203) ;  /* 0x0000034000037945 */ /* 0x000fe80003800200 */
[----:B0-----:R-:W-:Y:S05]  /*30170*/  @!P0 BRA `(.L_x_27204) ;  /* 0x0000000000c08947 */ /* 0x001fea0003800000 */
        /* <DEDUP_REMOVED lines=45> */
.L_x_27206:
[----:B------:R-:W-:Y:S05]  /*30450*/  BSYNC.RECONVERGENT B4 ;  /* 0x0000000000047941 */ /* 0x000fea0003800200 */
.L_x_27205:
[----:B------:R-:W-:Y:S01]  /*30460*/  VIADD R0, R0, 0x1 ;  /* 0x0000000100007836 */ /* 0x000fe20000000000 */
[----:B------:R-:W-:Y:S06]  /*30470*/  BRA `(.L_x_27207) ;  /* 0x0000000000087947 */ /* 0x000fec0003800000 */
.L_x_27204:
[----:B------:R0:W1:Y:S02]  /*30480*/  DMUL R2, RZ, R22 ;  /* 0x00000016ff027228 */ /* 0x0000640000000000 */
[----:B01----:R-:W-:-:S07]  /*30490*/  IMAD.MOV.U32 R0, RZ, RZ, 0x1 ;  /* 0x00000001ff007424 */ /* 0x003fce00078e00ff */
.L_x_27207:
[----:B------:R-:W-:Y:S05]  /*304a0*/  BSYNC.RECONVERGENT B3 ;  /* 0x0000000000037941 */ /* 0x000fea0003800200 */
.L_x_27203:
        /* <DEDUP_REMOVED lines=65> */
[----:B------:R-:W-:-:S15]  /*308c0*/  IMAD.MOV.U32 R21, RZ, RZ, R2 ;  /* 0x000000ffff157224 */ /* 0x000fde00078e0002 */
[----:B------:R-:W-:-:S15]  /*308d0*/  NOP ;  /* 0x0000000000007918 */ /* 0x000fde0000000000 */
[----:B------:R-:W-:-:S15]  /*308e0*/  NOP ;  /* 0x0000000000007918 */ /* 0x000fde0000000000 */
[----:B------:R-:W-:-:S10]  /*308f0*/  NOP ;  /* 0x0000000000007918 */ /* 0x000fd40000000000 */
        /* <DEDUP_REMOVED lines=47> */
.L_x_27209:
[----:B------:R0:W1:Y:S02]  /*30bf0*/  DMUL R2, RZ, R22 ;  /* 0x00000016ff027228 */ /* 0x0000640000000000 */
[----:B01----:R-:W-:-:S07]  /*30c00*/  IMAD.MOV.U32 R0, RZ, RZ, RZ ;  /* 0x000000ffff007224 */ /* 0x003fce00078e00ff */
.L_x_27210:
[----:B------:R-:W-:Y:S05]  /*30c10*/  BSYNC.RECONVERGENT B3 ;  /* 0x0000000000037941 */ /* 0x000fea0003800200 */
.L_x_27208:
        /* <DEDUP_REMOVED lines=63> */
[----:B------:R-:W-:-:S04]  /*31010*/  FSEL R2, R5, R3, !P0 ;  /* 0x0000000305027208 */ /* 0x000fc80004000000 */
[----:B------:R-:W-:Y:S01]  /*31020*/  MOV R23, R2 ;  /* 0x0000000200177202 */ /* 0x000fe20000000f00 */
[----:B------:R-:W-:Y:S06]  /*31030*/  BRA `(.L_x_27191) ;  /* 0x0000000400dc7947 */ /* 0x000fec0003800000 */
.L_x_27177:
        /* <DEDUP_REMOVED lines=102> */
[----:B------:R-:W-:-:S12]  /*316a0*/  DSETP.GEU.AND P0, PT, R32, RZ, PT ;  /* 0x000000ff2000722a */ /* 0x000fd80003f0e000 */
[----:B------:R-:W-:-:S04]  /*316b0*/  @!P1 LEA.HI R0, R6, R6, RZ, 0x1 ;  /* 0x0000000606009211 */ /* 0x000fc800078f08ff */
[----:B------:R-:W-:-:S05]  /*316c0*/  @!P1 SHF.R.S32.HI R0, RZ, 0x1, R0 ;  /* 0x00000001ff009819 */ /* 0x000fca0000011400 */
[----:B------:R-:W-:Y:S02]  /*316d0*/  @!P1 IMAD.IADD R6, R6, 0x1, -R0 ;  /* 0x0000000106069824 */ /* 0x000fe400078e0a00 */
[----:B------:R-:W-:-:S15]  /*316e0*/  @!P1 IMAD R3, R0, 0x100000, R3 ;  /* 0x0010000000039824 */ /* 0x000fde00078e0203 */
[----:B------:R-:W-:-:S15]  /*316f0*/  NOP ;  /* 0x0000000000007918 */ /* 0x000fde0000000000 */
[----:B------:R-:W-:-:S11]  /*31700*/  NOP ;  /* 0x0000000000007918 */ /* 0x000fd60000000000 */
[----:B------:R-:W0:Y:S02]  /*31710*/  DADD R4, R32, +INF ;  /* 0x7ff0000020047429 */ /* 0x000e240000000000 */
[----:B0-----:R-:W-:Y:S02]  /*31720*/  FSEL R20, R4, RZ, P0 ;  /* 0x000000ff04147208 */ /* 0x001fe40000000000 */
[----:B------:R-:W-:Y:S02]  /*31730*/  FSEL R4, R5, RZ, P0 ;  /* 0x000000ff05047208 */ /* 0x000fe40000000000 */
[----:B------:R-:W-:-:S03]  /*31740*/  @!P1 LEA R5, R6, 0x3ff00000, 0x14 ;  /* 0x3ff0000006059811 */ /* 0x000fc600078ea0ff */
[----:B------:R-:W-:Y:S02]  /*31750*/  IMAD.MOV.U32 R21, RZ, RZ, R4 ;  /* 0x000000ffff157224 */ /* 0x000fe400078e0004 */
[----:B------:R-:W-:-:S15]  /*31760*/  @!P1 IMAD.MOV.U32 R4, RZ, RZ, RZ ;  /* 0x000000ffff049224 */ /* 0x000fde00078e00ff */
[----:B------:R-:W-:-:S15]  /*31770*/  NOP ;  /* 0x0000000000007918 */ /* 0x000fde0000000000 */
[----:B------:R-:W-:-:S15]  /*31780*/  NOP ;  /* 0x0000000000007918 */ /* 0x000fde0000000000 */
[----:B------:R-:W-:-:S08]  /*31790*/  NOP ;  /* 0x0000000000007918 */ /* 0x000fd00000000000 */
[----:B------:R0:W1:Y:S02]  /*317a0*/  @!P1 DMUL R20, R2, R4 ;  /* 0x0000000402149228 */ /* 0x0000640000000000 */
.L_x_27191:
[----:B------:R-:W-:Y:S05]  /*317b0*/  BSYNC.RECONVERGENT B2 ;  /* 0x0000000000027941 */ /* 0x000fea0003800200 */
.L_x_27176:
        /* <DEDUP_REMOVED lines=14> */
[----:B-1----:R-:W0:Y:S02]  /*318a0*/  F2I.F64.TRUNC R20, R20 ;  /* 0x0000001400147311 */ /* 0x002e24000030d100 */
[----:B0-----:R0:W-:Y:S01]  /*318b0*/  STG.E.U8 desc[UR36][R2.64], R20 ;  /* 0x0000001402007986 */ /* 0x0011e2000c101124 */
[----:B------:R-:W-:Y:S05]  /*318c0*/  BRA `(.L_x_27216) ;  /* 0x0000001000ec7947 */ /* 0x000fea0003800000 */
.L_x_27214:
[----:B-1----:R-:W0:Y:S02]  /*318d0*/  F2I.S64.F64.TRUNC R20, R20 ;  /* 0x0000001400147311 */ /* 0x002e24000030d900 */
[----:B0-----:R0:W-:Y:S01]  /*318e0*/  STG.E.U8 desc[UR36][R2.64], R20 ;  /* 0x0000001402007986 */ /* 0x0011e2000c101124 */
[----:B------:R-:W-:Y:S05]  /*318f0*/  BRA `(.L_x_27216) ;  /* 0x0000001000e07947 */ /* 0x000fea0003800000 */
.L_x_27213:
[----:B------:R-:W-:-:S09]  /*31900*/  UISETP.NE.AND UP0, UPT, UR4, 0x2, UPT ;  /* 0x000000020400788c */ /* 0x000fd2000bf05270 */
[----:B------:R-:W-:Y:S05]  /*31910*/  BRA.U !UP0, `(.L_x_27217) ;  /* 0x0000000108287547 */ /* 0x000fea000b800000 */
[----:B------:R-:W-:-:S09]  /*31920*/  UISETP.NE.AND UP0, UPT, UR4, 0x3, UPT ;  /* 0x000000030400788c */ /* 0x000fd2000bf05270 */
[----:B------:R-:W-:Y:S05]  /*31930*/  BRA.U !UP0, `(.L_x_27218) ;  /* 0x0000000108147547 */ /* 0x000fea000b800000 */
[----:B------:R-:W-:-:S09]  /*31940*/  UISETP.NE.AND UP0, UPT, UR4, 0x4, UPT ;  /* 0x000000040400788c */ /* 0x000fd2000bf05270 */
[----:B------:R-:W-:Y:S05]  /*31950*/  BRA.U UP0, `(.L_x_27215) ;  /* 0x0000000d00847547 */ /* 0x000fea000b800000 */
[----:B-1----:R-:W0:Y:S02]  /*31960*/  F2I.S64.F64.TRUNC R20, R20 ;  /* 0x0000001400147311 */ /* 0x002e24000030d900 */
[----:B0-----:R0:W-:Y:S01]  /*31970*/  STG.E.64 desc[UR36][R2.64], R20 ;  /* 0x0000001402007986 */ /* 0x0011e2000c101b24 */
[----:B------:R-:W-:Y:S05]  /*31980*/  BRA `(.L_x_27216) ;  /* 0x0000001000bc7947 */ /* 0x000fea0003800000 */
.L_x_27218:
[----:B-1----:R-:W0:Y:S02]  /*31990*/  F2I.F64.TRUNC R20, R20 ;  /* 0x0000001400147311 */ /* 0x002e24000030d100 */
[----:B0-----:R0:W-:Y:S01]  /*319a0*/  STG.E desc[UR36][R2.64], R20 ;  /* 0x0000001402007986 */ /* 0x0011e2000c101924 */
[----:B------:R-:W-:Y:S05]  /*319b0*/  BRA `(.L_x_27216) ;  /* 0x0000001000b07947 */ /* 0x000fea0003800000 */
.L_x_27217:
[----:B-1----:R-:W0:Y:S02]  /*319c0*/  F2I.F64.TRUNC R20, R20 ;  /* 0x0000001400147311 */ /* 0x002e24000030d100 */
[----:B0-----:R0:W-:Y:S01]  /*319d0*/  STG.E.U16 desc[UR36][R2.64], R20 ;  /* 0x0000001402007986 */ /* 0x0011e2000c101524 */
[----:B------:R-:W-:Y:S05]  /*319e0*/  BRA `(.L_x_27216) ;  /* 0x0000001000a47947 */ /* 0x000fea0003800000 */
.L_x_27212:
        /* <DEDUP_REMOVED lines=17> */
.L_x_27220:
        /* <DEDUP_REMOVED lines=12> */
.L_x_27219:
        /* <DEDUP_REMOVED lines=14> */
[----:B0-----:R-:W-:-:S15]  /*31ca0*/  @!P1 FMUL R4, R4, 1.175494350822287508e-38 ;  /* 0x0080000004049820 */ /* 0x001fde0000400000 */
[----:B------:R-:W-:-:S15]  /*31cb0*/  NOP ;  /* 0x0000000000007918 */ /* 0x000fde0000000000 */
[----:B------:R-:W-:-:S15]  /*31cc0*/  NOP ;  /* 0x0000000000007918 */ /* 0x000fde0000000000 */
[----:B------:R-:W-:-:S15]  /*31cd0*/  NOP ;  /* 0x0000000000007918 */ /* 0x000fde0000000000 */
[----:B------:R-:W-:-:S02]  /*31ce0*/  NOP ;  /* 0x0000000000007918 */ /* 0x000fc40000000000 */
[----:B------:R-:W0:-:S15]  /*31cf0*/  F2F.F32.F64 R5, R22 ;  /* 0x0000001600057310 */ /* 0x000e1e0000301000 */
[----:B------:R-:W-:-:S15]  /*31d00*/  NOP ;  /* 0x0000000000007918 */ /* 0x000fde0000000000 */
[----:B------:R-:W-:-:S15]  /*31d10*/  NOP ;  /* 0x0000000000007918 */ /* 0x000fde0000000000 */
[----:B------:R-:W-:-:S15]  /*31d20*/  NOP ;  /* 0x0000000000007918 */ /* 0x000fde0000000000 */
[----:B------:R-:W-:-:S04]  /*31d30*/  NOP ;  /* 0x0000000000007918 */ /* 0x000fc80000000000 */
[----:B------:R-:W0:Y:S02]  /*31d40*/  DSETP.GEU.AND P0, PT, |R22|, UR4, PT ;  /* 0x0000000416007e2a */ /* 0x000e24000bf0e200 */
[----:B0-----:R-:W-:-:S05]  /*31d50*/  @!P0 FMUL R5, R5, 1.175494350822287508e-38 ;  /* 0x0080000005058820 */ /* 0x001fca0000400000 */
[----:B------:R1:W-:Y:S01]  /*31d60*/  STG.E.64 desc[UR36][R2.64], R4 ;  /* 0x0000000402007986 */ /* 0x0003e2000c101b24 */
[----:B------:R-:W-:Y:S05]  /*31d70*/  BRA `(.L_x_27216) ;  /* 0x0000000c00c07947 */ /* 0x000fea0003800000 */
.L_x_27222:
        /* <DEDUP_REMOVED lines=20> */
[----:B------:R-:W-:-:S05]  /*31ec0*/  F2FP.F16.F32.PACK_AB R0, R4, R0 ;  /* 0x000000000400723e */ /* 0x000fca00000000ff */
[----:B------:R2:W-:Y:S01]  /*31ed0*/  STG.E desc[UR36][R2.64], R0 ;  /* 0x0000000002007986 */ /* 0x0005e2000c101924 */
[----:B------:R-:W-:Y:S05]  /*31ee0*/  BRA `(.L_x_27216) ;  /* 0x0000000c00647947 */ /* 0x000fea0003800000 */
.L_x_27221:
[----:B-1----:R0:W-:Y:S01]  /*31ef0*/  STG.E.64 desc[UR36][R2.64], R20 ;  /* 0x0000001402007986 */ /* 0x0021e2000c101b24 */
[----:B------:R-:W-:Y:S05]  /*31f00*/  BRA `(.L_x_27216) ;  /* 0x0000000c005c7947 */ /* 0x000fea0003800000 */
.L_x_27211:
        /* <DEDUP_REMOVED lines=10> */
[----:B-1----:R-:W0:Y:S02]  /*31fb0*/  F2I.U32.F64.TRUNC R20, R20 ;  /* 0x0000001400147311 */ /* 0x002e24000030d000 */
[----:B0-----:R0:W-:Y:S01]  /*31fc0*/  STG.E.U16 desc[UR36][R2.64], R20 ;  /* 0x0000001402007986 */ /* 0x0011e2000c101524 */
[----:B------:R-:W-:Y:S05]  /*31fd0*/  BRA `(.L_x_27216) ;  /* 0x0000000c00287947 */ /* 0x000fea0003800000 */
.L_x_27226:
        /* <DEDUP_REMOVED lines=26> */
.L_x_27229:
[----:B------:R-:W-:-:S04]  /*32180*/  SHF.R.U32.HI R4, RZ, 0x18, R5 ;  /* 0x00000018ff047819 */ /* 0x000fc80000011605 */
[----:B------:R-:W-:-:S07]  /*32190*/  LOP3.LUT R0, R0, 0x80, R4, 0xf8, !PT ;  /* 0x0000008000007812 */ /* 0x000fce00078ef804 */
.L_x_27228:
[----:B------:R-:W-:Y:S05]  /*321a0*/  BSYNC.RECONVERGENT B0 ;  /* 0x0000000000007941 */ /* 0x000fea0003800200 */
.L_x_27227:
[----:B------:R0:W-:Y:S01]  /*321b0*/  STG.E.U8 desc[UR36][R2.64], R0 ;  /* 0x0000000002007986 */ /* 0x0001e2000c101124 */
[----:B------:R-:W-:Y:S05]  /*321c0*/  BRA `(.L_x_27216) ;  /* 0x0000000800ac7947 */ /* 0x000fea0003800000 */
.L_x_27225:
        /* <DEDUP_REMOVED lines=26> */
.L_x_27232:
[----:B------:R-:W-:-:S04]  /*32370*/  SHF.R.U32.HI R4, RZ, 0x18, R5 ;  /* 0x00000018ff047819 */ /* 0x000fc80000011605 */
[----:B------:R-:W-:-:S07]  /*32380*/  LOP3.LUT R0, R0, 0x80, R4, 0xf8, !PT ;  /* 0x0000008000007812 */ /* 0x000fce00078ef804 */
.L_x_27231:
[----:B------:R-:W-:Y:S05]  /*32390*/  BSYNC.RECONVERGENT B0 ;  /* 0x0000000000007941 */ /* 0x000fea0003800200 */
.L_x_27230:
[----:B------:R0:W-:Y:S01]  /*323a0*/  STG.E.U8 desc[UR36][R2.64], R0 ;  /* 0x0000000002007986 */ /* 0x0001e2000c101124 */
[----:B------:R-:W-:Y:S05]  /*323b0*/  BRA `(.L_x_27216) ;  /* 0x0000000800307947 */ /* 0x000fea0003800000 */
.L_x_27224:
        /* <DEDUP_REMOVED lines=26> */
[----:B------:R-:W-:-:S05]  /*32560*/  @!P0 IMAD.MOV R5, RZ, RZ, R4 ;  /* 0x000000ffff058224 */ /* 0x000fca00078e0204 */
[----:B------:R-:W-:-:S05]  /*32570*/  @P2 MOV R0, R5 ;  /* 0x0000000500002202 */ /* 0x000fca0000000f00 */
[----:B------:R0:W-:Y:S01]  /*32580*/  STG.E.U8 desc[UR36][R2.64], R0 ;  /* 0x0000000002007986 */ /* 0x0001e2000c101124 */
[----:B------:R-:W-:Y:S05]  /*32590*/  BRA `(.L_x_27216) ;  /* 0x0000000400b87947 */ /* 0x000fea0003800000 */
.L_x_27234:
[----:B-1----:R-:W0:Y:S02]  /*325a0*/  F2I.U64.F64.TRUNC R20, R20 ;  /* 0x0000001400147311 */ /* 0x002e24000030d800 */
[----:B0-----:R0:W-:Y:S01]  /*325b0*/  STG.E.64 desc[UR36][R2.64], R20 ;  /* 0x0000001402007986 */ /* 0x0011e2000c101b24 */
[----:B------:R-:W-:Y:S05]  /*325c0*/  BRA `(.L_x_27216) ;  /* 0x0000000400ac7947 */ /* 0x000fea0003800000 */
.L_x_27233:
[----:B-1----:R-:W0:Y:S02]  /*325d0*/  F2I.U32.F64.TRUNC R20, R20 ;  /* 0x0000001400147311 */ /* 0x002e24000030d000 */
[----:B0-----:R0:W-:Y:S01]  /*325e0*/  STG.E desc[UR36][R2.64], R20 ;  /* 0x0000001402007986 */ /* 0x0011e2000c101924 */
[----:B------:R-:W-:Y:S05]  /*325f0*/  BRA `(.L_x_27216) ;  /* 0x0000000400a07947 */ /* 0x000fea0003800000 */
.L_x_27223:
[----:B------:R-:W-:-:S09]  /*32600*/  UISETP.GT.AND UP0, UPT, UR4, 0xe, UPT ;  /* 0x0000000e0400788c */ /* 0x000fd2000bf04270 */
[----:B------:R-:W-:Y:S05]  /*32610*/  BRA.U UP0, `(.L_x_27235) ;  /* 0x00000001003c7547 */ /* 0x000fea000b800000 */
[----:B------:R-:W-:-:S09]  /*32620*/  UISETP.NE.AND UP0, UPT, UR4, 0xa, UPT ;  /* 0x0000000a0400788c */ /* 0x000fd2000bf05270 */
[----:B------:R-:W-:Y:S05]  /*32630*/  BRA.U !UP0, `(.L_x_27236) ;  /* 0x00000001082c7547 */ /* 0x000fea000b800000 */
[----:B------:R-:W-:-:S09]  /*32640*/  UISETP.NE.AND UP0, UPT, UR4, 0xb, UPT ;  /* 0x0000000b0400788c */ /* 0x000fd2000bf05270 */
[----:B------:R-:W-:Y:S05]  /*32650*/  BRA.U UP0, `(.L_x_27215) ;  /* 0x0000000100447547 */ /* 0x000fea000b800000 */
[----:B------:R-:W1:-:S15]  /*32660*/  DSETP.NEU.AND P0, PT, R22, RZ, PT ;  /* 0x000000ff1600722a */ /* 0x000e5e0003f0d000 */
[----:B------:R-:W-:-:S15]  /*32670*/  NOP ;  /* 0x0000000000007918 */ /* 0x000fde0000000000 */
[----:B------:R-:W-:-:S15]  /*32680*/  NOP ;  /* 0x0000000000007918 */ /* 0x000fde0000000000 */
[----:B------:R-:W-:-:S15]  /*32690*/  NOP ;  /* 0x0000000000007918 */ /* 0x000fde0000000000 */
[----:B------:R-:W-:-:S04]  /*326a0*/  NOP ;  /* 0x0000000000007918 */ /* 0x000fc80000000000 */
[----:B-1----:R-:W0:Y:S02]  /*326b0*/  DSETP.NEU.OR P0, PT, R20, RZ, P0 ;  /* 0x000000ff1400722a */ /* 0x002e24000070d400 */
[----:B0-----:R-:W-:-:S05]  /*326c0*/  SEL R0, RZ, 0x1, !P0 ;  /* 0x00000001ff007807 */ /* 0x001fca0004000000 */
[----:B------:R0:W-:Y:S01]  /*326d0*/  STG.E.U8 desc[UR36][R2.64], R0 ;  /* 0x0000000002007986 */ /* 0x0001e2000c101124 */
[----:B------:R-:W-:Y:S05]  /*326e0*/  BRA `(.L_x_27216) ;  /* 0x0000000400647947 */ /* 0x000fea0003800000 */
.L_x_27236:
[----:B-1----:R0:W-:Y:S01]  /*326f0*/  STG.E.128 desc[UR36][R2.64], R20 ;  /* 0x0000001402007986 */ /* 0x0021e2000c101d24 */
[----:B------:R-:W-:Y:S05]  /*32700*/  BRA `(.L_x_27216) ;  /* 0x00000004005c7947 */ /* 0x000fea0003800000 */
.L_x_27235:
[----:B------:R-:W-:-:S09]  /*32710*/  UISETP.NE.AND UP0, UPT, UR4, 0xf, UPT ;  /* 0x0000000f0400788c */ /* 0x000fd2000bf05270 */
[----:B------:R-:W-:Y:S05]  /*32720*/  BRA.U !UP0, `(.L_x_27237) ;  /* 0x0000000508287547 */ /* 0x000fea000b800000 */
[----:B------:R-:W-:-:S09]  /*32730*/  UISETP.NE.AND UP0, UPT, UR4, 0x17, UPT ;  /* 0x000000170400788c */ /* 0x000fd2000bf05270 */
[----:B------:R-:W-:Y:S05]  /*32740*/  BRA.U !UP0, `(.L_x_27238) ;  /* 0x0000000108b07547 */ /* 0x000fea000b800000 */
[----:B------:R-:W-:-:S09]  /*32750*/  UISETP.NE.AND UP0, UPT, UR4, 0x18, UPT ;  /* 0x000000180400788c */ /* 0x000fd2000bf05270 */
[----:B------:R-:W-:Y:S05]  /*32760*/  BRA.U !UP0, `(.L_x_27239) ;  /* 0x0000000108447547 */ /* 0x000fea000b800000 */
.L_x_27215:
        /* <DEDUP_REMOVED lines=14> */
[----:B-1----:R-:W-:-:S07]  /*32850*/  LEPC R20, `(.L_x_27240) ;  /* 0x000000001014794e */ /* 0x002fce0000000000 */
[----:B---3--:R-:W-:Y:S05]  /*32860*/  CALL.ABS.NOINC R2 ;  /* 0x0000000002007343 */ /* 0x008fea0003c00000 */
.L_x_27240:
[----:B------:R-:W-:Y:S05]  /*32870*/  BRA `(.L_x_27216) ;  /* 0x0000000400007947 */ /* 0x000fea0003800000 */
.L_x_27239:
        /* <DEDUP_REMOVED lines=21> */
.L_x_27242:
[----:B------:R-:W-:Y:S05]  /*329d0*/  BSYNC.RECONVERGENT B0 ;  /* 0x0000000000007941 */ /* 0x000fea0003800200 */
.L_x_27241:
[----:B------:R-:W-:-:S05]  /*329e0*/  LOP3.LUT R0, R0, 0x80, R4, 0xf8, !PT ;  /* 0x0000008000007812 */ /* 0x000fca00078ef804 */
[----:B------:R0:W-:Y:S01]  /*329f0*/  STG.E.U8 desc[UR36][R2.64], R0 ;  /* 0x0000000002007986 */ /* 0x0001e2000c101124 */
[----:B------:R-:W-:Y:S05]  /*32a00*/  BRA `(.L_x_27216) ;  /* 0x00000000009c7947 */ /* 0x000fea0003800000 */
.L_x_27238:
        /* <DEDUP_REMOVED lines=20> */
.L_x_27244:
[----:B------:R-:W-:Y:S01]  /*32b50*/  IMAD.MOV.U32 R0, RZ, RZ, 0x7f ;  /* 0x0000007fff007424 */ /* 0x000fe200078e00ff */
[----:B------:R-:W-:-:S04]  /*32b60*/  ISETP.GT.U32.AND P0, PT, R4, 0x7f800000, PT ;  /* 0x7f8000000400780c */ /* 0x000fc80003f04070 */
[----:B------:R-:W-:-:S09]  /*32b70*/  SEL R0, R0, 0x7c, P0 ;  /* 0x0000007c00007807 */ /* 0x000fd20000000000 */
.L_x_27245:
[----:B------:R-:W-:Y:S05]  /*32b80*/  BSYNC.RECONVERGENT B0 ;  /* 0x0000000000007941 */ /* 0x000fea0003800200 */
.L_x_27243:
[----:B------:R-:W-:-:S04]  /*32b90*/  SHF.R.U32.HI R4, RZ, 0x18, R5 ;  /* 0x00000018ff047819 */ /* 0x000fc80000011605 */
[----:B------:R-:W-:-:S05]  /*32ba0*/  LOP3.LUT R0, R0, 0x80, R4, 0xf8, !PT ;  /* 0x0000008000007812 */ /* 0x000fca00078ef804 */
[----:B------:R0:W-:Y:S01]  /*32bb0*/  STG.E.U8 desc[UR36][R2.64], R0 ;  /* 0x0000000002007986 */ /* 0x0001e2000c101124 */
[----:B------:R-:W-:Y:S05]  /*32bc0*/  BRA `(.L_x_27216) ;  /* 0x00000000002c7947 */ /* 0x000fea0003800000 */
.L_x_27237:
        /* <DEDUP_REMOVED lines=11> */
.L_x_27216:
[----:B------:R-:W-:-:S07]  /*32c80*/  VIADD R16, R16, 0x80 ;  /* 0x0000008010107836 */ /* 0x000fce0000000000 */
.L_x_27078:
[----:B------:R-:W-:Y:S05]  /*32c90*/  BSYNC.RECONVERGENT B6 ;  /* 0x0000000000067941 */ /* 0x000fea0003800200 */
.L_x_27077:
[----:B------:R-:W5:Y:S01]  /*32ca0*/  LDCU UR4, c[0x0][0x380] ;  /* 0x00007000ff0477ac */ /* 0x000f620008000800 */
[----:B------:R-:W-:Y:S01]  /*32cb0*/  BSSY.RECONVERGENT B6, `(.L_x_27246) ;  /* 0x0001951000067945 */ /* 0x000fe20003800200 */
[----:B-----5:R-:W-:-:S13]  /*32cc0*/  ISETP.GE.AND P0, PT, R16, UR4, PT ;  /* 0x0000000410007c0c */ /* 0x020fda000bf06270 */
[----:B------:R-:W-:Y:S05]  /*32cd0*/  @P0 BRA `(.L_x_27247) ;  /* 0x0000019400380947 */ /* 0x000fea0003800000 */
[----:B------:R-:W5:Y:S01]  /*32ce0*/  LDCU UR4, c[0x0][0x390] ;  /* 0x00007200ff0477ac */ /* 0x000f620008000800 */
[----:B01234-:R-:W-:Y:S02]  /*32cf0*/  IMAD.MOV.U32 R0, RZ, RZ, RZ ;  /* 0x000000ffff007224 */ /* 0x01ffe400078e00ff */
[----:B------:R-:W-:Y:S01]  /*32d00*/  IMAD.MOV.U32 R17, RZ, RZ, RZ ;  /* 0x000000ffff117224 */ /* 0x000fe200078e00ff */
[----:B-----5:R-:W-:-:S09]  /*32d10*/  UISETP.NE.AND UP0, UPT, UR4, URZ, UPT ;  /* 0x000000ff0400728c */ /* 0x020fd2000bf05270 */
        /* <DEDUP_REMOVED lines=300> */
.L_x_27248:
        /* <DEDUP_REMOVED lines=19> */
.L_x_27253:
[----:B------:R-:W2:Y:S01]  /*34110*/  LDG.E.U8 R2, desc[UR36][R2.64] ;  /* 0x0000002402027981 */ /* 0x000ea2000c1e1100 */
[----:B------:R-:W-:Y:S01]  /*34120*/  CS2R R10, SRZ ;  /* 0x00000000000a7805 */ /* 0x000fe2000001ff00 */
[----:B--2---:R4:W0:Y:S02]  /*34130*/  I2F.F64.U16 R8, R2 ;  /* 0x0000000200087312 */ /* 0x0048240000101800 */
[----:B0---4-:R-:W-:Y:S05]  /*34140*/  BRA `(.L_x_27255) ;  /* 0x0000000c00dc7947 */ /* 0x011fea0003800000 */
.L_x_27252:
        /* <DEDUP_REMOVED lines=10> */
.L_x_27257:
[----:B------:R-:W2:Y:S01]  /*341f0*/  LDG.E R2, desc[UR36][R2.64] ;  /* 0x0000002402027981 */ /* 0x000ea2000c1e1900 */
[----:B------:R-:W-:Y:S01]  /*34200*/  CS2R R10, SRZ ;  /* 0x00000000000a7805 */ /* 0x000fe2000001ff00 */
[----:B--2---:R4:W0:Y:S02]  /*34210*/  I2F.F64 R8, R2 ;  /* 0x0000000200087312 */ /* 0x0048240000201c00 */
[----:B0---4-:R-:W-:Y:S05]  /*34220*/  BRA `(.L_x_27255) ;  /* 0x0000000c00a47947 */ /* 0x011fea0003800000 */
.L_x_27256:
[----:B------:R-:W2:Y:S01]  /*34230*/  LDG.E.U16 R2, desc[UR36][R2.64] ;  /* 0x0000002402027981 */ /* 0x000ea2000c1e1500 */
[----:B------:R-:W-:Y:S01]  /*34240*/  CS2R R10, SRZ ;  /* 0x00000000000a7805 */ /* 0x000fe2000001ff00 */
[----:B--2---:R4:W0:Y:S02]  /*34250*/  I2F.F64.S16 R8, R2 ;  /* 0x0000000200087312 */ /* 0x0048240000101c00 */
[----:B0---4-:R-:W-:Y:S05]  /*34260*/  BRA `(.L_x_27255) ;  /* 0x0000000c00947947 */ /* 0x011fea0003800000 */
.L_x_27251:
        /* <DEDUP_REMOVED lines=9> */
[----:B------:R-:W4:Y:S02]  /*34300*/  F2F.F64.F32 R8, R8 ;  /* 0x0000000800087310 */ /* 0x000f240000201800 */
[----:B----4-:R-:W-:Y:S05]  /*34310*/  BRA `(.L_x_27255) ;  /* 0x0000000c00687947 */ /* 0x010fea0003800000 */
.L_x_27259:
[----:B------:R-:W2:Y:S01]  /*34320*/  LDG.E.U16 R0, desc[UR36][R2.64] ;  /* 0x0000002402007981 */ /* 0x000ea2000c1e1500 */
[----:B------:R-:W-:Y:S01]  /*34330*/  CS2R R10, SRZ ;  /* 0x00000000000a7805 */ /* 0x000fe2000001ff00 */
[----:B--2---:R-:W-:-:S05]  /*34340*/  HADD2.F32 R0, -RZ, R0.H0_H0 ;  /* 0x20000000ff007230 */ /* 0x004fca0000004100 */
[----:B------:R-:W-:-:S04]  /*34350*/  FMUL.FTZ R0, R0, 1 ;  /* 0x3f80000000007820 */ /* 0x000fc80000410000 */
[----:B------:R4:W0:Y:S02]  /*34360*/  F2F.F64.F32 R8, R0 ;  /* 0x0000000000087310 */ /* 0x0008240000201800 */
[----:B0---4-:R-:W-:Y:S05]  /*34370*/  BRA `(.L_x_27255) ;  /* 0x0000000c00507947 */ /* 0x011fea0003800000 */
.L_x_27258:
        /* <DEDUP_REMOVED lines=16> */
.L_x_27261:
        /* <DEDUP_REMOVED lines=11> */
.L_x_27260:
[----:B------:R3:W5:Y:S01]  /*34530*/  LDG.E.64 R8, desc[UR36][R2.64] ;  /* 0x0000002402087981 */ /* 0x000762000c1e1b00 */
[----:B------:R-:W-:Y:S01]  /*34540*/  CS2R R10, SRZ ;  /* 0x00000000000a7805 */ /* 0x000fe2000001ff00 */
[----:B------:R-:W-:Y:S06]  /*34550*/  BRA `(.L_x_27255) ;  /* 0x0000000800d87947 */ /* 0x000fec0003800000 */
.L_x_27250:
        /* <DEDUP_REMOVED lines=15> */
.L_x_27264:
[----:B------:R2:W5:Y:S01]  /*34650*/  LDG.E.128 R8, desc[UR36][R2.64] ;  /* 0x0000002402087981 */ /* 0x000562000c1e1d00 */
[----:B------:R-:W-:Y:S05]  /*34660*/  BRA `(.L_x_27255) ;  /* 0x0000000800947947 */ /* 0x000fea0003800000 */
.L_x_27263:
        /* <DEDUP_REMOVED lines=13> */
[----:B0-----:R-:W-:-:S05]  /*34740*/  IMAD.MOV R3, RZ, RZ, -R3 ;  /* 0x000000ffff037224 */ /* 0x001fca00078e0a03 */
        /* <DEDUP_REMOVED lines=14> */
.L_x_27266:
        /* <DEDUP_REMOVED lines=16> */
.L_x_27265:
[----:B------:R-:W2:Y:S01]  /*34930*/  LDG.E.U16 R0, desc[UR36][R2.64] ;  /* 0x0000002402007981 */ /* 0x000ea2000c1e1500 */
[----:B------:R-:W-:Y:S02]  /*34940*/  CS2R R10, SRZ ;  /* 0x00000000000a7805 */ /* 0x000fe4000001ff00 */
[----:B--2---:R-:W-:-:S05]  /*34950*/  SHF.L.U32 R0, R0, 0x10, RZ ;  /* 0x0000001000007819 */ /* 0x004fca00000006ff */
[----:B------:R-:W-:-:S04]  /*34960*/  FMUL.FTZ R0, R0, 1 ;  /* 0x3f80000000007820 */ /* 0x000fc80000410000 */
[----:B------:R3:W4:Y:S02]  /*34970*/  F2F.F64.F32 R8, R0 ;  /* 0x0000000000087310 */ /* 0x0007240000201800 */
[----:B---34-:R-:W-:Y:S05]  /*34980*/  BRA `(.L_x_27255) ;  /* 0x0000000400cc7947 */ /* 0x018fea0003800000 */
.L_x_27262:
        /* <DEDUP_REMOVED lines=12> */
.L_x_27269:
        /* <DEDUP_REMOVED lines=22> */
.L_x_27271:
[----:B------:R-:W-:Y:S05]  /*34bb0*/  BSYNC.RECONVERGENT B0 ;  /* 0x0000000000007941 */ /* 0x000fea0003800200 */
.L_x_27270:
[----:B------:R-:W-:Y:S01]  /*34bc0*/  IMAD.SHL.U32 R0, R0, 0x100000, RZ ;  /* 0x0010000000007824 */ /* 0x000fe200078e00ff */
[----:B------:R-:W-:-:S04]  /*34bd0*/  LEA R2, R2, 0x3b800000, 0x17 ;  /* 0x3b80000002027811 */ /* 0x000fc800078eb8ff */
[----:B------:R-:W-:-:S05]  /*34be0*/  LOP3.LUT R0, R2, R0, R5, 0xfe, !PT ;  /* 0x0000000002007212 */ /* 0x000fca00078efe05 */
[----:B------:R-:W-:-:S04]  /*34bf0*/  FMUL.FTZ R0, R0, 1 ;  /* 0x3f80000000007820 */ /* 0x000fc80000410000 */
[----:B------:R2:W3:Y:S02]  /*34c00*/  F2F.F64.F32 R8, R0 ;  /* 0x0000000000087310 */ /* 0x0004e40000201800 */
[----:B--23--:R-:W-:Y:S05]  /*34c10*/  BRA `(.L_x_27255) ;  /* 0x0000000400287947 */ /* 0x00cfea0003800000 */
.L_x_27268:
        /* <DEDUP_REMOVED lines=22> */
.L_x_27273:
[----:B------:R-:W-:Y:S05]  /*34d80*/  BSYNC.RECONVERGENT B0 ;  /* 0x0000000000007941 */ /* 0x000fea0003800200 */
.L_x_27272:
[----:B------:R-:W-:Y:S01]  /*34d90*/  IMAD.SHL.U32 R0, R0, 0x200000, RZ ;  /* 0x0020000000007824 */ /* 0x000fe200078e00ff */
[----:B------:R-:W-:-:S04]  /*34da0*/  LEA R2, R2, 0x37800000, 0x17 ;  /* 0x3780000002027811 */ /* 0x000fc800078eb8ff */
[----:B------:R-:W-:-:S05]  /*34db0*/  LOP3.LUT R0, R2, R0, R5, 0xfe, !PT ;  /* 0x0000000002007212 */ /* 0x000fca00078efe05 */
[----:B------:R-:W-:-:S04]  /*34dc0*/  FMUL.FTZ R0, R0, 1 ;  /* 0x3f80000000007820 */ /* 0x000fc80000410000 */
[----:B------:R2:W3:Y:S02]  /*34dd0*/  F2F.F64.F32 R8, R0 ;  /* 0x0000000000087310 */ /* 0x0004e40000201800 */
[----:B--23--:R-:W-:Y:S05]  /*34de0*/  BRA `(.L_x_27255) ;  /* 0x0000000000b47947 */ /* 0x00cfea0003800000 */
.L_x_27267:
        /* <DEDUP_REMOVED lines=19> */
.L_x_27254:
        /* <DEDUP_REMOVED lines=10> */
[----:B---3--:R-:W-:Y:S01]  /*34fc0*/  IMAD.U32 R6, RZ, RZ, UR6 ;  /* 0x00000006ff067e24 */ /* 0x008fe2000f8e00ff */
[----:B------:R-:W-:Y:S01]  /*34fd0*/  MOV R7, UR7 ;  /* 0x0000000700077c02 */ /* 0x000fe20008000f00 */
[----:B----4-:R-:W-:Y:S02]  /*34fe0*/  IMAD.U32 R10, RZ, RZ, UR8 ;  /* 0x00000008ff0a7e24 */ /* 0x010fe4000f8e00ff */
[----:B-1----:R-:W-:-:S07]  /*34ff0*/  IMAD.U32 R11, RZ, RZ, UR9 ;  /* 0x00000009ff0b7e24 */ /* 0x002fce000f8e00ff */
[----:B------:R-:W-:-:S07]  /*35000*/  LEPC R20, `(.L_x_27276) ;  /* 0x000000001014794e */ /* 0x000fce0000000000 */
[----:B--2---:R-:W-:Y:S05]  /*35010*/  CALL.ABS.NOINC R2 ;  /* 0x0000000002007343 */ /* 0x004fea0003c00000 */
.L_x_27276:
[----:B------:R-:W-:Y:S02]  /*35020*/  CS2R R8, SRZ ;  /* 0x0000000000087805 */ /* 0x000fe4000001ff00 */
[----:B------:R-:W-:Y:S01]  /*35030*/  CS2R R10, SRZ ;  /* 0x00000000000a7805 */ /* 0x000fe2000001ff00 */
[----:B------:R-:W-:Y:S06]  /*35040*/  BRA `(.L_x_27255) ;  /* 0x00000000001c7947 */ /* 0x000fec0003800000 */
.L_x_27275:
[----:B------:R-:W2:Y:S01]  /*35050*/  LDG.E.64 R8, desc[UR36][R2.64] ;  /* 0x0000002402087981 */ /* 0x000ea2000c1e1b00 */
[----:B------:R-:W-:Y:S01]  /*35060*/  CS2R R10, SRZ ;  /* 0x00000000000a7805 */ /* 0x000fe2000001ff00 */
[----:B--2---:R-:W2:Y:S02]  /*35070*/  I2F.F64.U64 R8, R8 ;  /* 0x0000000800087312 */ /* 0x004ea40000301800 */
[----:B--2---:R-:W-:Y:S05]  /*35080*/  BRA `(.L_x_27255) ;  /* 0x00000000000c7947 */ /* 0x004fea0003800000 */
.L_x_27274:
[----:B------:R-:W2:Y:S01]  /*35090*/  LDG.E R2, desc[UR36][R2.64] ;  /* 0x0000002402027981 */ /* 0x000ea2000c1e1900 */
[----:B------:R-:W-:Y:S01]  /*350a0*/  CS2R R10, SRZ ;  /* 0x00000000000a7805 */ /* 0x000fe2000001ff00 */
[----:B--2---:R0:W1:Y:S06]  /*350b0*/  I2F.F64.U32 R8, R2 ;  /* 0x0000000200087312 */ /* 0x00406c0000201800 */
.L_x_27255:
[----:B------:R-:W-:Y:S05]  /*350c0*/  BSYNC.RECONVERGENT B7 ;  /* 0x0000000000077941 */ /* 0x000fea0003800200 */
.L_x_27249:
[----:B-----5:R-:W1:Y:S01]  /*350d0*/  DSETP.NAN.AND P0, PT, R10, R10, PT ;  /* 0x0000000a0a00722a */ /* 0x020e620003f08000 */
[----:B------:R-:W-:-:S15]  /*350e0*/  BSSY.RECONVERGENT B1, `(.L_x_27277) ;  /* 0x000112e000017945 */ /* 0x000fde0003800200 */
[----:B------:R-:W-:-:S15]  /*350f0*/  NOP ;  /* 0x0000000000007918 */ /* 0x000fde0000000000 */
[----:B------:R-:W-:-:S15]  /*35100*/  NOP ;  /* 0x0000000000007918 */ /* 0x000fde0000000000 */
[----:B------:R-:W-:-:S15]  /*35110*/  NOP ;  /* 0x0000000000007918 */ /* 0x000fde0000000000 */
[----:B------:R-:W-:-:S03]  /*35120*/  NOP ;  /* 0x0000000000007918 */ /* 0x000fc60000000000 */
[----:B-1----:R-:W1:Y:S02]  /*35130*/  DSETP.NAN.OR P0, PT, R8, R8, P0 ;  /* 0x000000080800722a */ /* 0x002e640000708400 */
[----:B-1----:R-:W-:Y:S05]  /*35140*/  @P0 BRA `(.L_x_27278) ;  /* 0x000000f000d80947 */ /* 0x002fea0003800000 */
        /* <DEDUP_REMOVED lines=21> */
[----:B-1----:R-:W-:Y:S05]  /*352a0*/  @P0 BRA `(.L_x_27279) ;  /* 0x000000c8005c0947 */ /* 0x002fea0003800000 */
[----:B------:R-:W1:Y:S02]  /*352b0*/  DSETP.NEU.AND P0, PT, R14, 1, PT ;  /* 0x3ff000000e00742a */ /* 0x000e640003f0d000 */
[----:B-1----:R-:W-:Y:S05]  /*352c0*/  @!P0 BRA `(.L_x_27280) ;  /* 0x0000009c000c8947 */ /* 0x002fea0003800000 */
        /* <DEDUP_REMOVED lines=68> */
[----:B0-----:R-:W-:Y:S01]  /*35710*/  @!P0 MOV R0, R3 ;  /* 0x0000000300008202 */ /* 0x001fe20000000f00 */
[----:B------:R-:W-:-:S04]  /*35720*/  @!P0 IMAD.MOV.U32 R12, RZ, RZ, R2 ;  /* 0x000000ffff0c8224 */ /* 0x000fc800078e0002 */
[----:B------:R-:W-:-:S05]  /*35730*/  VIADD R4, R0, 0xffffffff ;  /* 0xffffffff00047836 */ /* 0x000fca0000000000 */
[----:B------:R-:W-:-:S13]  /*35740*/  ISETP.GE.U32.AND P1, PT, R4, 0x7fefffff, PT ;  /* 0x7fefffff0400780c */ /* 0x000fda0003f26070 */
[----:B------:R-:W-:Y:S01]  /*35750*/  @P1 IMAD.MOV.U32 R4, RZ, RZ, 0x0 ;  /* 0x00000000ff041424 */ /* 0x000fe200078e00ff */
[----:B------:R-:W-:Y:S01]  /*35760*/  @P1 LOP3.LUT P2, RZ, R3, 0x7fffffff, RZ, 0xc0, !PT ;  /* 0x7fffffff03ff1812 */ /* 0x000fe2000784c0ff */
[----:B------:R-:W-:-:S15]  /*35770*/  @P1 IMAD.MOV.U32 R5, RZ, RZ, 0x7ff00000 ;  /* 0x7ff00000ff051424 */ /* 0x000fde00078e00ff */
[----:B------:R-:W-:-:S15]  /*35780*/  NOP ;  /* 0x0000000000007918 */ /* 0x000fde0000000000 */
[----:B------:R-:W-:-:S07]  /*35790*/  NOP ;  /* 0x0000000000007918 */ /* 0x000fce0000000000 */
        /* <DEDUP_REMOVED lines=176> */
.L_x_27284:
        /* <DEDUP_REMOVED lines=48> */
[----:B------:R-:W-:Y:S01]  /*365a0*/  MOV R5, R19 ;  /* 0x0000001300057202 */ /* 0x000fe20000000f00 */
[----:B------:R-:W-:Y:S01]  /*365b0*/  IMAD.MOV.U32 R20, RZ, RZ, R32 ;  /* 0x000000ffff147224 */ /* 0x000fe200078e0020 */
[----:B------:R-:W-:Y:S01]  /*365c0*/  MOV R0, 0x365f0 ;  /* 0x000365f000007802 */ /* 0x000fe20000000f00 */
[----:B------:R-:W-:-:S07]  /*365d0*/  IMAD.MOV.U32 R21, RZ, RZ, R33 ;  /* 0x000000ffff157224 */ /* 0x000fce00078e0021 */
[----:B------:R-:W-:Y:S05]  /*365e0*/  CALL.REL.NOINC `($__internal_60_$__cuda_sm20_div_rn_f64_full) ;  /* 0x000002f000407944 */ /* 0x000fea0003c00000 */
[----:B------:R-:W-:Y:S02]  /*365f0*/  IMAD.MOV.U32 R2, RZ, RZ, R4 ;  /* 0x000000ffff027224 */ /* 0x000fe400078e0004 */
[----:B------:R-:W-:-:S07]  /*36600*/  IMAD.MOV.U32 R3, RZ, RZ, R5 ;  /* 0x000000ffff037224 */ /* 0x000fce00078e0005 */
.L_x_27287:
[----:B------:R-:W-:Y:S05]  /*36610*/  BSYNC.RECONVERGENT B3 ;  /* 0x0000000000037941 */ /* 0x000fea0003800200 */
.L_x_27286:
        /* <DEDUP_REMOVED lines=77> */
.L_x_27285:
[----:B------:R-:W-:Y:S05]  /*36af0*/  BSYNC.RECONVERGENT B2 ;  /* 0x0000000000027941 */ /* 0x000fea0003800200 */
.L_x_27283:
        /* <DEDUP_REMOVED lines=56> */
.L_x_27289:
[----:B------:R-:W-:Y:S05]  /*36e80*/  BSYNC.RECONVERGENT B2 ;  /* 0x0000000000027941 */ /* 0x000fea0003800200 */
.L_x_27288:
        /* <DEDUP_REMOVED lines=156> */
[----:B------:R-:W-:Y:S02]  /*37850*/  @!P1 FSEL R5, R7, R5, !P0 ;  /* 0x0000000507059208 */ /* 0x000fe40004000000 */
[----:B------:R-:W-:-:S15]  /*37860*/  @!P1 MOV R7, 0x3ff921fb ;  /* 0x3ff921fb00079802 */ /* 0x000fde0000000f00 */
[----:B------:R-:W-:-:S15]  /*37870*/  NOP ;  /* 0x0000000000007918 */ /* 0x000fde0000000000 */
[----:B------:R-:W-:-:S15]  /*37880*/  NOP ;  /* 0x0000000000007918 */ /* 0x000fde0000000000 */
[----:B------:R-:W-:-:S13]  /*37890*/  NOP ;  /* 0x0000000000007918 */ /* 0x000fda0000000000 */
        /* <DEDUP_REMOVED lines=15> */
.L_x_27291:
[----:B------:R-:W-:Y:S02]  /*37990*/  FSEL R2, RZ, 3.37028055040000000000e+12, P0 ;  /* 0x54442d18ff027808 */ /* 0x000fe40000000000 */
[----:B------:R-:W-:-:S07]  /*379a0*/  FSEL R3, RZ, 2.1426990032196044922, P0 ;  /* 0x400921fbff037808 */ /* 0x000fce0000000000 */
.L_x_27292:
[----:B------:R-:W-:Y:S05]  /*379b0*/  BSYNC.RECONVERGENT B0 ;  /* 0x0000000000007941 */ /* 0x000fea0003800200 */
.L_x_27290:
        /* <DEDUP_REMOVED lines=14> */
.L_x_27282:
        /* <DEDUP_REMOVED lines=18> */
[----:B------:R-:W-:Y:S01]  /*37bc0*/  FSETP.GEU.AND P5, PT, |R7|, 6.5827683646048100446e-37, PT ;  /* 0x036000000700780b */ /* 0x000fe20003fae200 */
[----:B------:R-:W-:Y:S01]  /*37bd0*/  IMAD.MOV.U32 R2, RZ, RZ, 0x1 ;  /* 0x00000001ff027424 */ /* 0x000fe200078e00ff */
[----:B------:R-:W-:Y:S01]  /*37be0*/  ISETP.GT.AND P0, PT, R5, 0xfffff, PT ;  /* 0x000fffff0500780c */ /* 0x000fe20003f04270 */
[----:B------:R-:W-:Y:S02]  /*37bf0*/  IMAD.MOV.U32 R0, RZ, RZ, R5 ;  /* 0x000000ffff007224 */ /* 0x000fe400078e0005 */
[----:B------:R-:W-:-:S10]  /*37c00*/  IMAD.MOV.U32 R20, RZ, RZ, R4 ;  /* 0x000000ffff147224 */ /* 0x000fd400078e0004 */
        /* <DEDUP_REMOVED lines=228> */
.L_x_27296:
[----:B------:R-:W-:Y:S05]  /*38a50*/  BSYNC.RECONVERGENT B0 ;  /* 0x0000000000007941 */ /* 0x000fea0003800200 */
.L_x_27295:
[----:B------:R-:W-:Y:S04]  /*38a60*/  BSSY.RECONVERGENT B2, `(.L_x_27297) ;  /* 0x000000a000027945 */ /* 0x000fe80003800200 */
        /* <DEDUP_REMOVED lines=9> */
.L_x_27298:
[----:B------:R-:W-:Y:S05]  /*38b00*/  BSYNC.RECONVERGENT B2 ;  /* 0x0000000000027941 */ /* 0x000fea0003800200 */
.L_x_27297:
        /* <DEDUP_REMOVED lines=176> */
.L_x_27300:
[----:B------:R-:W-:Y:S02]  /*39610*/  FSEL R2, RZ, 3.37028055040000000000e+12, P0 ;  /* 0x54442d18ff027808 */ /* 0x000fe40000000000 */
[----:B------:R-:W-:-:S07]  /*39620*/  FSEL R3, RZ, 2.1426990032196044922, P0 ;  /* 0x400921fbff037808 */ /* 0x000fce0000000000 */
.L_x_27301:
[----:B------:R-:W-:Y:S05]  /*39630*/  BSYNC.RECONVERGENT B0 ;  /* 0x0000000000007941 */ /* 0x000fea0003800200 */
.L_x_27299:
        /* <DEDUP_REMOVED lines=14> */
.L_x_27294:
[----:B------:R-:W-:Y:S01]  /*39720*/  LOP3.LUT R3, R15, 0xfffffff8, RZ, 0xc0, !PT ;  /* 0xfffffff80f037812 */ /* 0x000fe200078ec0ff */
[----:B------:R-:W-:Y:S01]  /*39730*/  IMAD.MOV.U32 R18, RZ, RZ, RZ ;  /* 0x000000ffff127224 */ /* 0x000fe200078e00ff */
[----:B------:R-:W-:Y:S01]  /*39740*/  MOV R2, RZ ;  /* 0x000000ff00027202 */ /* 0x000fe20000000f00 */
[----:B------:R-:W-:Y:S05]  /*39750*/  BSSY.RECONVERGENT B0, `(.L_x_27302) ;  /* 0x00000e9000007945 */ /* 0x000fea0003800200 */
        /* <DEDUP_REMOVED lines=99> */
.L_x_27303:
        /* <DEDUP_REMOVED lines=134> */
.L_x_27302:
        /* <DEDUP_REMOVED lines=76> */
[----:B------:R-:W-:Y:S01]  /*3aab0*/  @P1 MOV R4, 0x0 ;  /* 0x0000000000041802 */ /* 0x000fe20000000f00 */
[----:B------:R-:W-:Y:S01]  /*3aac0*/  @P1 IMAD.MOV.U32 R5, RZ, RZ, 0x7ff00000 ;  /* 0x7ff00000ff051424 */ /* 0x000fe200078e00ff */
[----:B------:R-:W-:-:S15]  /*3aad0*/  @P1 LOP3.LUT P2, RZ, R3, 0x7fffffff, RZ, 0xc0, !PT ;  /* 0x7fffffff03ff1812 */ /* 0x000fde000784c0ff */
        /* <DEDUP_REMOVED lines=178> */
.L_x_27305:
        /* <DEDUP_REMOVED lines=55> */
.L_x_27308:
[----:B------:R-:W-:Y:S05]  /*3b970*/  BSYNC.RECONVERGENT B3 ;  /* 0x0000000000037941 */ /* 0x000fea0003800200 */
.L_x_27307:
        /* <DEDUP_REMOVED lines=77> */
.L_x_27306:
[----:B------:R-:W-:Y:S05]  /*3be50*/  BSYNC.RECONVERGENT B2 ;  /* 0x0000000000027941 */ /* 0x000fea0003800200 */
.L_x_27304:
        /* <DEDUP_REMOVED lines=56> */
.L_x_27310:
[----:B------:R-:W-:Y:S05]  /*3c1e0*/  BSYNC.RECONVERGENT B2 ;  /* 0x0000000000027941 */ /* 0x000fea0003800200 */
.L_x_27309:
        /* <DEDUP_REMOVED lines=168> */
[----:B------:R-:W-:Y:S01]  /*3cc70*/  IMAD.MOV.U32 R0, RZ, RZ, 0x7f3321d2 ;  /* 0x7f3321d2ff007424 */ /* 0x000fe200078e00ff */
[----:B------:R-:W-:-:S04]  /*3cc80*/  MOV R4, 0x4002d97c ;  /* 0x4002d97c00047802 */ /* 0x000fc80000000f00 */
[----:B------:R-:W-:Y:S02]  /*3cc90*/  FSEL R0, R0, 3.37028055040000000000e+12, !P0 ;  /* 0x54442d1800007808 */ /* 0x000fe40004000000 */
[----:B------:R-:W-:Y:S01]  /*3cca0*/  FSEL R4, R4, 1.8213495016098022461, !P0 ;  /* 0x3fe921fb04047808 */ /* 0x000fe20004000000 */
[----:B------:R-:W2:Y:S02]  /*3ccb0*/  DSETP.NEU.AND P0, PT, |R8|, |R10|, PT ;  /* 0x4000000a0800722a */ /* 0x000ea40003f0d200 */
[----:B--2---:R-:W-:Y:S02]  /*3ccc0*/  FSEL R2, R0, R2, !P0 ;  /* 0x0000000200027208 */ /* 0x004fe40004000000 */
[----:B------:R-:W-:Y:S01]  /*3ccd0*/  FSEL R3, R4, R3, !P0 ;  /* 0x0000000304037208 */ /* 0x000fe20004000000 */
[----:B------:R-:W-:Y:S06]  /*3cce0*/  BRA `(.L_x_27313) ;  /* 0x0000000000087947 */ /* 0x000fec0003800000 */
.L_x_27312:
[----:B------:R-:W-:Y:S02]  /*3ccf0*/  FSEL R2, RZ, 3.37028055040000000000e+12, P0 ;  /* 0x54442d18ff027808 */ /* 0x000fe40000000000 */
[----:B------:R-:W-:-:S07]  /*3cd00*/  FSEL R3, RZ, 2.1426990032196044922, P0 ;  /* 0x400921fbff037808 */ /* 0x000fce0000000000 */
.L_x_27313:
[----:B------:R-:W-:Y:S05]  /*3cd10*/  BSYNC.RECONVERGENT B0 ;  /* 0x0000000000007941 */ /* 0x000fea0003800200 */
.L_x_27311:
        /* <DEDUP_REMOVED lines=14> */
.L_x_27281:
        /* <DEDUP_REMOVED lines=138> */
[----:B0-----:R-:W-:Y:S01]  /*3d6a0*/  @!P0 IMAD.MOV.U32 R24, RZ, RZ, R5 ;  /* 0x000000ffff188224 */ /* 0x001fe200078e0005 */
[----:B------:R-:W-:-:S03]  /*3d6b0*/  @!P0 MOV R25, R4 ;  /* 0x0000000400198202 */ /* 0x000fc60000000f00 */
        /* <DEDUP_REMOVED lines=186> */
.L_x_27315:
[----:B------:R-:W-:Y:S05]  /*3e260*/  BSYNC.RECONVERGENT B0 ;  /* 0x0000000000007941 */ /* 0x000fea0003800200 */
.L_x_27314:
        /* <DEDUP_REMOVED lines=10> */
.L_x_27317:
[----:B------:R-:W-:Y:S05]  /*3e310*/  BSYNC.RECONVERGENT B2 ;  /* 0x0000000000027941 */ /* 0x000fea0003800200 */
.L_x_27316:
        /* <DEDUP_REMOVED lines=141> */
[----:B--2---:R-:W-:Y:S01]  /*3ebf0*/  @P1 MOV R2, 0x54442d18 ;  /* 0x54442d1800021802 */ /* 0x004fe20000000f00 */
[----:B------:R-:W-:-:S15]  /*3ec00*/  @P1 IMAD.MOV.U32 R3, RZ, RZ, 0x400921fb ;  /* 0x400921fbff031424 */ /* 0x000fde00078e00ff */
[----:B------:R-:W-:-:S15]  /*3ec10*/  NOP ;  /* 0x0000000000007918 */ /* 0x000fde0000000000 */
[----:B------:R-:W-:-:S15]  /*3ec20*/  NOP ;  /* 0x0000000000007918 */ /* 0x000fde0000000000 */
[----:B------:R-:W-:-:S15]  /*3ec30*/  NOP ;  /* 0x0000000000007918 */ /* 0x000fde0000000000 */
[----:B------:R-:W-:-:S01]  /*3ec40*/  NOP ;  /* 0x0000000000007918 */ /* 0x000fc20000000000 */
        /* <DEDUP_REMOVED lines=30> */
.L_x_27319:
[----:B------:R-:W-:Y:S02]  /*3ee30*/  FSEL R2, RZ, 3.37028055040000000000e+12, P0 ;  /* 0x54442d18ff027808 */ /* 0x000fe40000000000 */
[----:B------:R-:W-:-:S07]  /*3ee40*/  FSEL R3, RZ, 2.1426990032196044922, P0 ;  /* 0x400921fbff037808 */ /* 0x000fce0000000000 */
.L_x_27320:
[----:B------:R-:W-:Y:S05]  /*3ee50*/  BSYNC.RECONVERGENT B0 ;  /* 0x0000000000007941 */ /* 0x000fea0003800200 */
.L_x_27318:
        /* <DEDUP_REMOVED lines=10> */
.L_x_27280:
[----:B------:R-:W-:Y:S01]  /*3ef00*/  UMOV UR4, 0x6a3f9475 ;  /* 0x6a3f947500047882 */ /* 0x000fe20000000000 */
[----:B------:R-:W-:Y:S02]  /*3ef10*/  UMOV UR5, 0x20ca2fe7 ;  /* 0x20ca2fe700057882 */ /* 0x000fe40000000000 */
[----:B------:R-:W1:Y:S02]  /*3ef20*/  DSETP.GEU.AND P0, PT, R6, UR4, PT ;  /* 0x0000000406007e2a */ /* 0x000e64000bf0e000 */
[----:B-1----:R-:W-:Y:S05]  /*3ef30*/  @!P0 BRA `(.L_x_27321) ;  /* 0x0000002000348947 */ /* 0x002fea0003800000 */
[----:B------:R-:W1:Y:S01]  /*3ef40*/  DMUL R14, R6, R6 ;  /* 0x00000006060e7228 */ /* 0x000e620000000000 */
[----:B------:R-:W-:Y:S01]  /*3ef50*/  BSSY.RECONVERGENT B2, `(.L_x_27322) ;  /* 0x000014e000027945 */ /* 0x000fe20003800200 */
[C---:B-1----:R-:W-:Y:S02]  /*3ef60*/  FSETP.GEU.FTZ.AND P1, PT, R15.reuse, 1.7916666269302368164, PT ;  /* 0x3fe555550f00780b */ /* 0x042fe40003f3e000 */
[----:B------:R-:W-:-:S13]  /*3ef70*/  FSETP.GT.FTZ.AND P0, PT, R15, -1.6999999284744262695, PT ;  /* 0xbfd999990f00780b */ /* 0x000fda0003f14000 */
[----:B------:R-:W-:Y:S05]  /*3ef80*/  @P0 BRA !P1, `(.L_x_27323) ;  /* 0x0000000c00140947 */ /* 0x000fea0004800000 */
[----:B0-23--:R-:W0:Y:S02]  /*3ef90*/  DADD R2, R14, 1 ;  /* 0x3ff000000e027429 */ /* 0x00de240000000000 */
        /* <DEDUP_REMOVED lines=19> */
[----:B0-----:R-:W-:Y:S01]  /*3f0d0*/  IMAD.MOV.U32 R12, RZ, RZ, -0x3ff ;  /* 0xfffffc01ff0c7424 */ /* 0x001fe200078e00ff */
[----:B-1----:R-:W-:Y:S01]  /*3f0e0*/  @P1 FSEL R32, R2, RZ, P2 ;  /* 0x000000ff02201208 */ /* 0x002fe20001000000 */
[----:B------:R-:W-:Y:S01]  /*3f0f0*/  @!P0 IMAD.MOV.U32 R12, RZ, RZ, -0x435 ;  /* 0xfffffbcbff0c8424 */ /* 0x000fe200078e00ff */
        /* <DEDUP_REMOVED lines=174> */
.L_x_27323:
        /* <DEDUP_REMOVED lines=55> */
.L_x_27326:
[----:B------:R-:W-:Y:S05]  /*3ff50*/  BSYNC.RECONVERGENT B3 ;  /* 0x0000000000037941 */ /* 0x000fea0003800200 */
.L_x_27325:
        /* <DEDUP_REMOVED lines=77> */
.L_x_27324:
[----:B------:R-:W-:Y:S05]  /*40430*/  BSYNC.RECONVERGENT B2 ;  /* 0x0000000000027941 */ /* 0x000fea0003800200 */
.L_x_27322:
        /* <DEDUP_REMOVED lines=141> */
[----:B--2---:R-:W-:Y:S01]  /*40d10*/  @P2 IMAD.MOV.U32 R2, RZ, RZ, 0x54442d18 ;  /* 0x54442d18ff022424 */ /* 0x004fe200078e00ff */
[----:B------:R-:W-:-:S15]  /*40d20*/  @P2 MOV R3, 0x400921fb ;  /* 0x400921fb00032802 */ /* 0x000fde0000000f00 */
[----:B------:R-:W-:-:S15]  /*40d30*/  NOP ;  /* 0x0000000000007918 */ /* 0x000fde0000000000 */
[----:B------:R-:W-:-:S15]  /*40d40*/  NOP ;  /* 0x0000000000007918 */ /* 0x000fde0000000000 */
[----:B------:R-:W-:-:S15]  /*40d50*/  NOP ;  /* 0x0000000000007918 */ /* 0x000fde0000000000 */
[----:B------:R-:W-:-:S01]  /*40d60*/  NOP ;  /* 0x0000000000007918 */ /* 0x000fc20000000000 */
        /* <DEDUP_REMOVED lines=42> */
.L_x_27321:
[----:B0-23--:R-:W-:Y:S01]  /*41010*/  IMAD.MOV.U32 R2, RZ, RZ, -0x2449a4b7 ;  /* 0xdbb65b49ff027424 */ /* 0x00dfe200078e00ff */
        /* <DEDUP_REMOVED lines=192> */
.L_x_27279:
        /* <DEDUP_REMOVED lines=49> */
[----:B------:R-:W-:-:S07]  /*41f30*/  IMAD.MOV.U32 R4, RZ, RZ, -0x74eba897 ;  /* 0x8b145769ff047424 */ /* 0x000fce00078e00ff */
[----:B------:R-:W-:Y:S05]  /*41f40*/  CALL.REL.NOINC `($__internal_60_$__cuda_sm20_div_rn_f64_full) ;  /* 0x0000023400e87944 */ /* 0x000fea0003c00000 */
[----:B------:R-:W-:Y:S02]  /*41f50*/  IMAD.MOV.U32 R2, RZ, RZ, R4 ;  /* 0x000000ffff027224 */ /* 0x000fe400078e0004 */
[----:B------:R-:W-:-:S07]  /*41f60*/  IMAD.MOV.U32 R3, RZ, RZ, R5 ;  /* 0x000000ffff037224 */ /* 0x000fce00078e0005 */
.L_x_27328:
[----:B------:R-:W-:Y:S05]  /*41f70*/  BSYNC.RECONVERGENT B2 ;  /* 0x0000000000027941 */ /* 0x000fea0003800200 */
.L_x_27327:
        /* <DEDUP_REMOVED lines=51> */
.L_x_27330:
[----:B------:R-:W-:Y:S05]  /*422b0*/  BSYNC.RECONVERGENT B2 ;  /* 0x0000000000027941 */ /* 0x000fea0003800200 */
.L_x_27329:
        /* <DEDUP_REMOVED lines=110> */
[----:B0-----:R-:W-:Y:S01]  /*429a0*/  IMAD.MOV.U32 R12, RZ, RZ, 0x0 ;  /* 0x00000000ff0c7424 */ /* 0x001fe200078e00ff */
[----:B------:R-:W-:-:S15]  /*429b0*/  MOV R13, 0x3fd80000 ;  /* 0x3fd80000000d7802 */ /* 0x000fde0000000f00 */
[----:B------:R-:W-:-:S15]  /*429c0*/  NOP ;  /* 0x0000000000007918 */ /* 0x000fde0000000000 */
[----:B------:R-:W-:-:S15]  /*429d0*/  NOP ;  /* 0x0000000000007918 */ /* 0x000fde0000000000 */
[----:B------:R-:W-:-:S15]  /*429e0*/  NOP ;  /* 0x0000000000007918 */ /* 0x000fde0000000000 */
[----:B------:R-:W-:-:S01]  /*429f0*/  NOP ;  /* 0x0000000000007918 */ /* 0x000fc20000000000 */
        /* <DEDUP_REMOVED lines=111> */
[----:B0-----:R-:W-:Y:S01]  /*430f0*/  IMAD.MOV.U32 R22, RZ, RZ, -0x748574fc ;  /* 0x8b7a8b04ff167424 */ /* 0x001fe200078e00ff */
[----:B------:R-:W-:-:S15]  /*43100*/  MOV R23, 0x3ed0ee25 ;  /* 0x3ed0ee2500177802 */ /* 0x000fde0000000f00 */
        /* <DEDUP_REMOVED lines=108> */
.L_x_27332:
[----:B------:R-:W-:Y:S05]  /*437d0*/  BSYNC.RECONVERGENT B0 ;  /* 0x0000000000007941 */ /* 0x000fea0003800200 */
.L_x_27331:
        /* <DEDUP_REMOVED lines=11> */
.L_x_27334:
[----:B------:R-:W-:Y:S05]  /*43890*/  BSYNC.RECONVERGENT B2 ;  /* 0x0000000000027941 */ /* 0x000fea0003800200 */
.L_x_27333:
        /* <DEDUP_REMOVED lines=176> */
.L_x_27336:
[----:B------:R-:W-:Y:S02]  /*443a0*/  FSEL R2, RZ, 3.37028055040000000000e+12, P0 ;  /* 0x54442d18ff027808 */ /* 0x000fe40000000000 */
[----:B------:R-:W-:-:S07]  /*443b0*/  FSEL R3, RZ, 2.1426990032196044922, P0 ;  /* 0x400921fbff037808 */ /* 0x000fce0000000000 */
.L_x_27337:
[----:B------:R-:W-:Y:S05]  /*443c0*/  BSYNC.RECONVERGENT B0 ;  /* 0x0000000000007941 */ /* 0x000fea0003800200 */
.L_x_27335:
        /* <DEDUP_REMOVED lines=14> */
.L_x_27278:
[----:B------:R-:W1:Y:S01]  /*444b0*/  DSETP.GEU.AND P0, PT, |R10|, 1.4916681462400413487e-154, PT ;  /* 0x200000000a00742a */ /* 0x000e620003f0e200 */
        /* <DEDUP_REMOVED lines=15> */
[----:B-1----:R-:W-:-:S15]  /*445b0*/  DSETP.LT.AND P0, PT, |R8|, 1.4916681462400413487e-154, !P0 ;  /* 0x200000000800742a */ /* 0x002fde0004701200 */
[----:B------:R-:W-:-:S15]  /*445c0*/  NOP ;  /* 0x0000000000007918 */ /* 0x000fde0000000000 */
[----:B------:R-:W-:-:S15]  /*445d0*/  NOP ;  /* 0x0000000000007918 */ /* 0x000fde0000000000 */
[----:B------:R-:W-:-:S15]  /*445e0*/  NOP ;  /* 0x0000000000007918 */ /* 0x000fde0000000000 */
[----:B------:R-:W-:-:S04]  /*445f0*/  NOP ;  /* 0x0000000000007918 */ /* 0x000fc80000000000 */
[----:B------:R-:W1:Y:S02]  /*44600*/  DADD R20, -RZ, |R8| ;  /* 0x00000000ff147229 */ /* 0x000e640000000508 */
[----:B-1----:R-:W-:Y:S02]  /*44610*/  FSEL R7, R19, R21, P1 ;  /* 0x0000001513077208 */ /* 0x002fe40000800000 */
[----:B------:R-:W-:Y:S02]  /*44620*/  FSEL R6, R18, R20, P1 ;  /* 0x0000001412067208 */ /* 0x000fe40000800000 */
[----:B------:R-:W-:Y:S02]  /*44630*/  FSEL R28, R20, R18, P1 ;  /* 0x00000012141c7208 */ /* 0x000fe40000800000 */
[----:B------:R-:W-:-:S04]  /*44640*/  FSEL R29, R21, R19, P1 ;  /* 0x00000013151d7208 */ /* 0x000fc80000800000 */
[----:B------:R-:W-:-:S15]  /*44650*/  FSETP.GEU.AND P5, PT, |R29|, 6.5827683646048100446e-37, PT ;  /* 0x036000001d00780b */ /* 0x000fde0003fae200 */
[----:B------:R-:W-:-:S15]  /*44660*/  NOP ;  /* 0x0000000000007918 */ /* 0x000fde0000000000 */
[----:B------:R-:W-:-:S15]  /*44670*/  NOP ;  /* 0x0000000000007918 */ /* 0x000fde0000000000 */
[----:B------:R-:W-:-:S07]  /*44680*/  NOP ;  /* 0x0000000000007918 */ /* 0x000fce0000000000 */
[----:B------:R-:W1:-:S15]  /*44690*/  @P0 DMUL R4, R10, 4 ;  /* 0x401000000a040828 */ /* 0x000e5e0000000000 */
[----:B------:R-:W-:-:S15]  /*446a0*/  NOP ;  /* 0x0000000000007918 */ /* 0x000fde0000000000 */
[----:B------:R-:W-:-:S15]  /*446b0*/  NOP ;  /* 0x0000000000007918 */ /* 0x000fde0000000000 */
[----:B------:R-:W-:-:S15]  /*446c0*/  NOP ;  /* 0x0000000000007918 */ /* 0x000fde0000000000 */
[----:B------:R-:W-:-:S04]  /*446d0*/  NOP ;  /* 0x0000000000007918 */ /* 0x000fc80000000000 */
[----:B0-23--:R-:W-:-:S15]  /*446e0*/  @P0 DMUL R2, R8, 4 ;  /* 0x4010000008020828 */ /* 0x00dfde0000000000 */
[----:B------:R-:W-:-:S15]  /*446f0*/  NOP ;  /* 0x0000000000007918 */ /* 0x000fde0000000000 */
[----:B------:R-:W-:-:S15]  /*44700*/  NOP ;  /* 0x0000000000007918 */ /* 0x000fde0000000000 */
[----:B------:R-:W-:-:S15]  /*44710*/  NOP ;  /* 0x0000000000007918 */ /* 0x000fde0000000000 */
[----:B------:R-:W-:-:S04]  /*44720*/  NOP ;  /* 0x0000000000007918 */ /* 0x000fc80000000000 */
[----:B-1----:R-:W0:-:S15]  /*44730*/  @P0 DMUL R4, R4, R4 ;  /* 0x0000000404040228 */ /* 0x002e1e0000000000 */
[----:B------:R-:W-:-:S15]  /*44740*/  NOP ;  /* 0x0000000000007918 */ /* 0x000fde0000000000 */
[----:B------:R-:W-:-:S15]  /*44750*/  NOP ;  /* 0x0000000000007918 */ /* 0x000fde0000000000 */
[----:B------:R-:W-:-:S15]  /*44760*/  NOP ;  /* 0x0000000000007918 */ /* 0x000fde0000000000 */
[----:B------:R-:W-:-:S04]  /*44770*/  NOP ;  /* 0x0000000000007918 */ /* 0x000fc80000000000 */
[----:B0-----:R-:W-:-:S15]  /*44780*/  @P0 DFMA R12, R2, R2, R4 ;  /* 0x00000002020c022b */ /* 0x001fde0000000004 */
[----:B------:R-:W-:-:S15]  /*44790*/  NOP ;  /* 0x0000000000007918 */ /* 0x000fde0000000000 */
[----:B------:R-:W-:-:S15]  /*447a0*/  NOP ;  /* 0x0000000000007918 */ /* 0x000fde0000000000 */
[----:B------:R-:W-:-:S15]  /*447b0*/  NOP ;  /* 0x0000000000007918 */ /* 0x000fde0000000000 */
[----:B------:R-:W-:-:S04]  /*447c0*/  NOP ;  /* 0x0000000000007918 */ /* 0x000fc80000000000 */
[----:B------:R-:W0:-:S15]  /*447d0*/  @!P0 DMUL R2, R10, R10 ;  /* 0x0000000a0a028228 */ /* 0x000e1e0000000000 */
[----:B------:R-:W-:-:S15]  /*447e0*/  NOP ;  /* 0x0000000000007918 */ /* 0x000fde0000000000 */
[----:B------:R-:W-:-:S15]  /*447f0*/  NOP ;  /* 0x0000000000007918 */ /* 0x000fde0000000000 */
[----:B------:R-:W-:-:S15]  /*44800*/  NOP ;  /* 0x0000000000007918 */ /* 0x000fde0000000000 */
[----:B------:R-:W-:-:S04]  /*44810*/  NOP ;  /* 0x0000000000007918 */ /* 0x000fc80000000000 */
[----:B0-----:R0:W-:Y:S02]  /*44820*/  @!P0 DFMA R4, R8, R8, R2 ;  /* 0x000000080804822b */ /* 0x0011e40000000002 */
[----:B0-----:R-:W0:Y:S01]  /*44830*/  MUFU.RCP64H R3, R7 ;  /* 0x0000000700037308 */ /* 0x001e220000001800 */
        /* <DEDUP_REMOVED lines=240> */
.L_x_27339:
[----:B------:R-:W-:Y:S05]  /*45740*/  BSYNC.RECONVERGENT B0 ;  /* 0x0000000000007941 */ /* 0x000fea0003800200 */
.L_x_27338:
        /* <DEDUP_REMOVED lines=8> */
[----:B------:R-:W-:Y:S01]  /*457d0*/  MOV R2, R4 ;  /* 0x0000000400027202 */ /* 0x000fe20000000f00 */
[----:B------:R-:W-:-:S07]  /*457e0*/  IMAD.MOV.U32 R3, RZ, RZ, R5 ;  /* 0x000000ffff037224 */ /* 0x000fce00078e0005 */
.L_x_27341:
[----:B------:R-:W-:Y:S05]  /*457f0*/  BSYNC.RECONVERGENT B2 ;  /* 0x0000000000027941 */ /* 0x000fea0003800200 */
.L_x_27340:
        /* <DEDUP_REMOVED lines=176> */
.L_x_27343:
[----:B------:R-:W-:Y:S02]  /*46300*/  FSEL R2, RZ, 3.37028055040000000000e+12, P0 ;  /* 0x54442d18ff027808 */ /* 0x000fe40000000000 */
[----:B------:R-:W-:-:S07]  /*46310*/  FSEL R3, RZ, 2.1426990032196044922, P0 ;  /* 0x400921fbff037808 */ /* 0x000fce0000000000 */
.L_x_27344:
[----:B------:R-:W-:Y:S05]  /*46320*/  BSYNC.RECONVERGENT B0 ;  /* 0x0000000000007941 */ /* 0x000fea0003800200 */
.L_x_27342:
        /* <DEDUP_REMOVED lines=9> */
.L_x_27293:
[----:B------:R-:W-:Y:S05]  /*463c0*/  BSYNC.RECONVERGENT B1 ;  /* 0x0000000000017941 */ /* 0x000fea0003800200 */
.L_x_27277:
        /* <DEDUP_REMOVED lines=135> */
[----:B------:R-:W-:Y:S02]  /*46c40*/  @!P0 LEA R5, R4, 0x3ff00000, 0x14 ;  /* 0x3ff0000004058811 */ /* 0x000fe400078ea0ff */
[----:B------:R-:W-:-:S15]  /*46c50*/  @!P0 MOV R4, RZ ;  /* 0x000000ff00048202 */ /* 0x000fde0000000f00 */
[----:B------:R-:W-:-:S15]  /*46c60*/  NOP ;  /* 0x0000000000007918 */ /* 0x000fde0000000000 */
[----:B------:R-:W-:-:S06]  /*46c70*/  NOP ;  /* 0x0000000000007918 */ /* 0x000fcc0000000000 */
[----:B------:R-:W0:Y:S02]  /*46c80*/  DADD R8, R32, +INF ;  /* 0x7ff0000020087429 */ /* 0x000e240000000000 */
[----:B0-----:R-:W-:Y:S02]  /*46c90*/  FSEL R14, R8, RZ, P1 ;  /* 0x000000ff080e7208 */ /* 0x001fe40000800000 */
[----:B------:R-:W-:-:S15]  /*46ca0*/  FSEL R15, R9, RZ, P1 ;  /* 0x000000ff090f7208 */ /* 0x000fde0000800000 */
[----:B------:R-:W-:-:S15]  /*46cb0*/  NOP ;  /* 0x0000000000007918 */ /* 0x000fde0000000000 */
[----:B------:R-:W-:-:S15]  /*46cc0*/  NOP ;  /* 0x0000000000007918 */ /* 0x000fde0000000000 */
[----:B------:R-:W-:-:S15]  /*46cd0*/  NOP ;  /* 0x0000000000007918 */ /* 0x000fde0000000000 */
[----:B------:R0:W1:Y:S02]  /*46ce0*/  @!P0 DMUL R14, R2, R4 ;  /* 0x00000004020e8228 */ /* 0x0000640000000000 */
.L_x_27351:
[----:B------:R-:W-:Y:S05]  /*46cf0*/  BSYNC.RECONVERGENT B0 ;  /* 0x0000000000007941 */ /* 0x000fea0003800200 */
.L_x_27350:
        /* <DEDUP_REMOVED lines=48> */
.L_x_27355:
[----:B------:R-:W-:Y:S05]  /*47000*/  BSYNC.RECONVERGENT B4 ;  /* 0x0000000000047941 */ /* 0x000fea0003800200 */
.L_x_27354:
[----:B------:R-:W-:Y:S01]  /*47010*/  VIADD R0, R0, 0x1 ;  /* 0x0000000100007836 */ /* 0x000fe20000000000 */
[----:B------:R-:W-:Y:S06]  /*47020*/  BRA `(.L_x_27356) ;  /* 0x0000000000087947 */ /* 0x000fec0003800000 */
.L_x_27353:
[----:B0-----:R0:W2:Y:S02]  /*47030*/  DMUL R2, RZ, R22 ;  /* 0x00000016ff027228 */ /* 0x0010a40000000000 */
[----:B0-2---:R-:W-:-:S07]  /*47040*/  IMAD.MOV.U32 R0, RZ, RZ, 0x1 ;  /* 0x00000001ff007424 */ /* 0x005fce00078e00ff */
.L_x_27356:
[----:B------:R-:W-:Y:S05]  /*47050*/  BSYNC.RECONVERGENT B3 ;  /* 0x0000000000037941 */ /* 0x000fea0003800200 */
.L_x_27352:
        /* <DEDUP_REMOVED lines=115> */
.L_x_27358:
[----:B------:R0:W2:Y:S02]  /*47790*/  DMUL R2, RZ, R22 ;  /* 0x00000016ff027228 */ /* 0x0000a40000000000 */
[----:B0-2---:R-:W-:-:S07]  /*477a0*/  IMAD.MOV.U32 R0, RZ, RZ, RZ ;  /* 0x000000ffff007224 */ /* 0x005fce00078e00ff */
.L_x_27359:
[----:B------:R-:W-:Y:S05]  /*477b0*/  BSYNC.RECONVERGENT B3 ;  /* 0x0000000000037941 */ /* 0x000fea0003800200 */
.L_x_27357:
        /* <DEDUP_REMOVED lines=72> */
[----:B01----:R-:W-:Y:S05]  /*47c40*/  BRA `(.L_x_27360) ;  /* 0x0000003000247947 */ /* 0x003fea0003800000 */
.L_x_27349:
        /* <DEDUP_REMOVED lines=125> */
.L_x_27362:
[----:B------:R-:W-:Y:S05]  /*48420*/  BSYNC.RECONVERGENT B0 ;  /* 0x0000000000007941 */ /* 0x000fea0003800200 */
.L_x_27361:
        /* <DEDUP_REMOVED lines=61> */
.L_x_27366:
[----:B------:R-:W-:Y:S05]  /*48800*/  BSYNC.RECONVERGENT B4 ;  /* 0x0000000000047941 */ /* 0x000fea0003800200 */
.L_x_27365:
[----:B------:R-:W-:Y:S01]  /*48810*/  VIADD R0, R0, 0x1 ;  /* 0x0000000100007836 */ /* 0x000fe20000000000 */
[----:B------:R-:W-:Y:S06]  /*48820*/  BRA `(.L_x_27367) ;  /* 0x0000000000087947 */ /* 0x000fec0003800000 */
.L_x_27364:
[----:B------:R0:W1:Y:S02]  /*48830*/  DMUL R2, RZ, R22 ;  /* 0x00000016ff027228 */ /* 0x0000640000000000 */
[----:B01----:R-:W-:-:S07]  /*48840*/  IMAD.MOV.U32 R0, RZ, RZ, 0x1 ;  /* 0x00000001ff007424 */ /* 0x003fce00078e00ff */
.L_x_27367:
[----:B------:R-:W-:Y:S05]  /*48850*/  BSYNC.RECONVERGENT B3 ;  /* 0x0000000000037941 */ /* 0x000fea0003800200 */
.L_x_27363:
        /* <DEDUP_REMOVED lines=124> */
.L_x_27369:
[----:B------:R0:W1:Y:S02]  /*49020*/  DMUL R2, RZ, R22 ;  /* 0x00000016ff027228 */ /* 0x0000640000000000 */
[----:B01----:R-:W-:-:S07]  /*49030*/  MOV R0, RZ ;  /* 0x000000ff00007202 */ /* 0x003fce0000000f00 */
.L_x_27370:
[----:B------:R-:W-:Y:S05]  /*49040*/  BSYNC.RECONVERGENT B3 ;  /* 0x0000000000037941 */ /* 0x000fea0003800200 */
.L_x_27368:
        /* <DEDUP_REMOVED lines=83> */
[----:B0-----:R0:W1:Y:S02]  /*49580*/  DMUL R22, R14, R24 ;  /* 0x000000180e167228 */ /* 0x0010640000000000 */
[----:B01----:R-:W-:Y:S05]  /*49590*/  BRA `(.L_x_27360) ;  /* 0x0000001400d07947 */ /* 0x003fea0003800000 */
.L_x_27348:
        /* <DEDUP_REMOVED lines=10> */
.L_x_27371:
[----:B------:R-:W0:Y:S02]  /*49640*/  DADD R20, R22, -R22 ;  /* 0x0000000016147229 */ /* 0x000e240000000816 */
[----:B0-----:R-:W-:Y:S02]  /*49650*/  IMAD.MOV.U32 R22, RZ, RZ, R20 ;  /* 0x000000ffff167224 */ /* 0x001fe400078e0014 */
[----:B------:R-:W-:Y:S01]  /*49660*/  IMAD.MOV.U32 R23, RZ, RZ, R21 ;  /* 0x000000ffff177224 */ /* 0x000fe200078e0015 */
[----:B------:R-:W-:Y:S06]  /*49670*/  BRA `(.L_x_27360) ;  /* 0x0000001400987947 */ /* 0x000fec0003800000 */
.L_x_27347:
        /* <DEDUP_REMOVED lines=48> */
.L_x_27375:
[----:B------:R-:W-:Y:S05]  /*49980*/  BSYNC.RECONVERGENT B4 ;  /* 0x0000000000047941 */ /* 0x000fea0003800200 */
.L_x_27374:
[----:B------:R-:W-:Y:S01]  /*49990*/  VIADD R0, R0, 0x1 ;  /* 0x0000000100007836 */ /* 0x000fe20000000000 */
[----:B------:R-:W-:Y:S06]  /*499a0*/  BRA `(.L_x_27376) ;  /* 0x0000000000087947 */ /* 0x000fec0003800000 */
.L_x_27373:
[----:B------:R0:W1:Y:S02]  /*499b0*/  DMUL R2, RZ, R22 ;  /* 0x00000016ff027228 */ /* 0x0000640000000000 */
[----:B01----:R-:W-:-:S07]  /*499c0*/  IMAD.MOV.U32 R0, RZ, RZ, 0x1 ;  /* 0x00000001ff007424 */ /* 0x003fce00078e00ff */
.L_x_27376:
[----:B------:R-:W-:Y:S05]  /*499d0*/  BSYNC.RECONVERGENT B3 ;  /* 0x0000000000037941 */ /* 0x000fea0003800200 */
.L_x_27372:
        /* <DEDUP_REMOVED lines=116> */
.L_x_27378:
[----:B------:R0:W1:Y:S02]  /*4a120*/  DMUL R2, RZ, R22 ;  /* 0x00000016ff027228 */ /* 0x0000640000000000 */
[----:B01----:R-:W-:-:S07]  /*4a130*/  MOV R0, RZ ;  /* 0x000000ff00007202 */ /* 0x003fce0000000f00 */
.L_x_27379:
[----:B------:R-:W-:Y:S05]  /*4a140*/  BSYNC.RECONVERGENT B3 ;  /* 0x0000000000037941 */ /* 0x000fea0003800200 */
.L_x_27377:
        /* <DEDUP_REMOVED lines=66> */
.L_x_27346:
        /* <DEDUP_REMOVED lines=119> */
.L_x_27360:
[----:B------:R-:W-:Y:S05]  /*4ace0*/  BSYNC.RECONVERGENT B2 ;  /* 0x0000000000027941 */ /* 0x000fea0003800200 */
.L_x_27345:
        /* <DEDUP_REMOVED lines=17> */
.L_x_27383:
[----:B-1----:R-:W0:Y:S02]  /*4ae00*/  F2I.S64.F64.TRUNC R20, R20 ;  /* 0x0000001400147311 */ /* 0x002e24000030d900 */
[----:B0-----:R1:W-:Y:S01]  /*4ae10*/  STG.E.U8 desc[UR36][R2.64], R20 ;  /* 0x0000001402007986 */ /* 0x0013e2000c101124 */
[----:B------:R-:W-:Y:S05]  /*4ae20*/  BRA `(.L_x_27385) ;  /* 0x0000001000e07947 */ /* 0x000fea0003800000 */
.L_x_27382:
        /* <DEDUP_REMOVED lines=9> */
.L_x_27387:
[----:B-1----:R-:W0:Y:S02]  /*4aec0*/  F2I.F64.TRUNC R20, R20 ;  /* 0x0000001400147311 */ /* 0x002e24000030d100 */
[----:B0-----:R4:W-:Y:S01]  /*4aed0*/  STG.E desc[UR36][R2.64], R20 ;  /* 0x0000001402007986 */ /* 0x0019e2000c101924 */
[----:B------:R-:W-:Y:S05]  /*4aee0*/  BRA `(.L_x_27385) ;  /* 0x0000001000b07947 */ /* 0x000fea0003800000 */
.L_x_27386:
[----:B-1----:R-:W0:Y:S02]  /*4aef0*/  F2I.F64.TRUNC R20, R20 ;  /* 0x0000001400147311 */ /* 0x002e24000030d100 */
[----:B0-----:R2:W-:Y:S01]  /*4af00*/  STG.E.U16 desc[UR36][R2.64], R20 ;  /* 0x0000001402007986 */ /* 0x0015e2000c101524 */
[----:B------:R-:W-:Y:S05]  /*4af10*/  BRA `(.L_x_27385) ;  /* 0x0000001000a47947 */ /* 0x000fea0003800000 */
.L_x_27381:
        /* <DEDUP_REMOVED lines=17> */
.L_x_27389:
        /* <DEDUP_REMOVED lines=12> */
.L_x_27388:
        /* <DEDUP_REMOVED lines=28> */
.L_x_27391:
        /* <DEDUP_REMOVED lines=23> */
.L_x_27390:
[----:B-1----:R0:W-:Y:S01]  /*4b420*/  STG.E.64 desc[UR36][R2.64], R20 ;  /* 0x0000001402007986 */ /* 0x0021e2000c101b24 */
[----:B------:R-:W-:Y:S05]  /*4b430*/  BRA `(.L_x_27385) ;  /* 0x0000000c005c7947 */ /* 0x000fea0003800000 */
.L_x_27380:
        /* <DEDUP_REMOVED lines=13> */
.L_x_27395:
        /* <DEDUP_REMOVED lines=26> */
.L_x_27398:
[----:B------:R-:W-:-:S04]  /*4b6b0*/  SHF.R.U32.HI R4, RZ, 0x18, R5 ;  /* 0x00000018ff047819 */ /* 0x000fc80000011605 */
[----:B------:R-:W-:-:S07]  /*4b6c0*/  LOP3.LUT R0, R0, 0x80, R4, 0xf8, !PT ;  /* 0x0000008000007812 */ /* 0x000fce00078ef804 */
.L_x_27397:
[----:B------:R-:W-:Y:S05]  /*4b6d0*/  BSYNC.RECONVERGENT B0 ;  /* 0x0000000000007941 */ /* 0x000fea0003800200 */
.L_x_27396:
[----:B------:R0:W-:Y:S01]  /*4b6e0*/  STG.E.U8 desc[UR36][R2.64], R0 ;  /* 0x0000000002007986 */ /* 0x0001e2000c101124 */
[----:B------:R-:W-:Y:S05]  /*4b6f0*/  BRA `(.L_x_27385) ;  /* 0x0000000800ac7947 */ /* 0x000fea0003800000 */
.L_x_27394:
        /* <DEDUP_REMOVED lines=26> */
.L_x_27401:
[----:B------:R-:W-:-:S04]  /*4b8a0*/  SHF.R.U32.HI R4, RZ, 0x18, R5 ;  /* 0x00000018ff047819 */ /* 0x000fc80000011605 */
[----:B------:R-:W-:-:S07]  /*4b8b0*/  LOP3.LUT R0, R0, 0x80, R4, 0xf8, !PT ;  /* 0x0000008000007812 */ /* 0x000fce00078ef804 */
.L_x_27400:
[----:B------:R-:W-:Y:S05]  /*4b8c0*/  BSYNC.RECONVERGENT B0 ;  /* 0x0000000000007941 */ /* 0x000fea0003800200 */
.L_x_27399:
[----:B------:R0:W-:Y:S01]  /*4b8d0*/  STG.E.U8 desc[UR36][R2.64], R0 ;  /* 0x0000000002007986 */ /* 0x0001e2000c101124 */
[----:B------:R-:W-:Y:S05]  /*4b8e0*/  BRA `(.L_x_27385) ;  /* 0x0000000800307947 */ /* 0x000fea0003800000 */
.L_x_27393:
        /* <DEDUP_REMOVED lines=30> */
.L_x_27403:
[----:B-1----:R-:W0:Y:S02]  /*4bad0*/  F2I.U64.F64.TRUNC R20, R20 ;  /* 0x0000001400147311 */ /* 0x002e24000030d800 */
[----:B0-----:R0:W-:Y:S01]  /*4bae0*/  STG.E.64 desc[UR36][R2.64], R20 ;  /* 0x0000001402007986 */ /* 0x0011e2000c101b24 */
[----:B------:R-:W-:Y:S05]  /*4baf0*/  BRA `(.L_x_27385) ;  /* 0x0000000400ac7947 */ /* 0x000fea0003800000 */
.L_x_27402:
[----:B-1----:R-:W0:Y:S02]  /*4bb00*/  F2I.U32.F64.TRUNC R20, R20 ;  /* 0x0000001400147311 */ /* 0x002e24000030d000 */
[----:B0-----:R0:W-:Y:S01]  /*4bb10*/  STG.E desc[UR36][R2.64], R20 ;  /* 0x0000001402007986 */ /* 0x0011e2000c101924 */
[----:B------:R-:W-:Y:S05]  /*4bb20*/  BRA `(.L_x_27385) ;  /* 0x0000000400a07947 */ /* 0x000fea0003800000 */
.L_x_27392:
        /* <DEDUP_REMOVED lines=15> */
.L_x_27405:
[----:B-1----:R0:W-:Y:S01]  /*4bc20*/  STG.E.128 desc[UR36][R2.64], R20 ;  /* 0x0000001402007986 */ /* 0x0021e2000c101d24 */
[----:B------:R-:W-:Y:S05]  /*4bc30*/  BRA `(.L_x_27385) ;  /* 0x00000004005c7947 */ /* 0x000fea0003800000 */
.L_x_27404:
[----:B------:R-:W-:-:S09]  /*4bc40*/  UISETP.NE.AND UP0, UPT, UR4, 0xf, UPT ;  /* 0x0000000f0400788c */ /* 0x000fd2000bf05270 */
[----:B------:R-:W-:Y:S05]  /*4bc50*/  BRA.U !UP0, `(.L_x_27406) ;  /* 0x0000000508287547 */ /* 0x000fea000b800000 */
[----:B------:R-:W-:-:S09]  /*4bc60*/  UISETP.NE.AND UP0, UPT, UR4, 0x17, UPT ;  /* 0x000000170400788c */ /* 0x000fd2000bf05270 */
[----:B------:R-:W-:Y:S05]  /*4bc70*/  BRA.U !UP0, `(.L_x_27407) ;  /* 0x0000000108b07547 */ /* 0x000fea000b800000 */
[----:B------:R-:W-:-:S09]  /*4bc80*/  UISETP.NE.AND UP0, UPT, UR4, 0x18, UPT ;  /* 0x000000180400788c */ /* 0x000fd2000bf05270 */
[----:B------:R-:W-:Y:S05]  /*4bc90*/  BRA.U !UP0, `(.L_x_27408) ;  /* 0x0000000108447547 */ /* 0x000fea000b800000 */
.L_x_27384:
        /* <DEDUP_REMOVED lines=16> */
.L_x_27409:
[----:B------:R-:W-:Y:S05]  /*4bda0*/  BRA `(.L_x_27385) ;  /* 0x0000000400007947 */ /* 0x000fea0003800000 */
.L_x_27408:
        /* <DEDUP_REMOVED lines=21> */
.L_x_27411:
[----:B------:R-:W-:Y:S05]  /*4bf00*/  BSYNC.RECONVERGENT B0 ;  /* 0x0000000000007941 */ /* 0x000fea0003800200 */
.L_x_27410:
[----:B------:R-:W-:-:S05]  /*4bf10*/  LOP3.LUT R0, R0, 0x80, R4, 0xf8, !PT ;  /* 0x0000008000007812 */ /* 0x000fca00078ef804 */
[----:B------:R0:W-:Y:S01]  /*4bf20*/  STG.E.U8 desc[UR36][R2.64], R0 ;  /* 0x0000000002007986 */ /* 0x0001e2000c101124 */
[----:B------:R-:W-:Y:S05]  /*4bf30*/  BRA `(.L_x_27385) ;  /* 0x00000000009c7947 */ /* 0x000fea0003800000 */
.L_x_27407:
        /* <DEDUP_REMOVED lines=20> */
.L_x_27413:
[----:B------:R-:W-:Y:S01]  /*4c080*/  IMAD.MOV.U32 R0, RZ, RZ, 0x7f ;  /* 0x0000007fff007424 */ /* 0x000fe200078e00ff */
[----:B------:R-:W-:-:S04]  /*4c090*/  ISETP.GT.U32.AND P0, PT, R4, 0x7f800000, PT ;  /* 0x7f8000000400780c */ /* 0x000fc80003f04070 */
[----:B------:R-:W-:-:S09]  /*4c0a0*/  SEL R0, R0, 0x7c, P0 ;  /* 0x0000007c00007807 */ /* 0x000fd20000000000 */
.L_x_27414:
[----:B------:R-:W-:Y:S05]  /*4c0b0*/  BSYNC.RECONVERGENT B0 ;  /* 0x0000000000007941 */ /* 0x000fea0003800200 */
.L_x_27412:
[----:B------:R-:W-:-:S04]  /*4c0c0*/  SHF.R.U32.HI R4, RZ, 0x18, R5 ;  /* 0x00000018ff047819 */ /* 0x000fc80000011605 */
[----:B------:R-:W-:-:S05]  /*4c0d0*/  LOP3.LUT R0, R0, 0x80, R4, 0xf8, !PT ;  /* 0x0000008000007812 */ /* 0x000fca00078ef804 */
[----:B------:R0:W-:Y:S01]  /*4c0e0*/  STG.E.U8 desc[UR36][R2.64], R0 ;  /* 0x0000000002007986 */ /* 0x0001e2000c101124 */
[----:B------:R-:W-:Y:S05]  /*4c0f0*/  BRA `(.L_x_27385) ;  /* 0x00000000002c7947 */ /* 0x000fea0003800000 */
.L_x_27406:
        /* <DEDUP_REMOVED lines=11> */
.L_x_27385:
[----:B------:R-:W-:-:S07]  /*4c1b0*/  VIADD R16, R16, 0x80 ;  /* 0x0000008010107836 */ /* 0x000fce0000000000 */
.L_x_27247:
[----:B------:R-:W-:Y:S05]  /*4c1c0*/  BSYNC.RECONVERGENT B6 ;  /* 0x0000000000067941 */ /* 0x000fea0003800200 */
.L_x_27246:
[----:B------:R-:W5:Y:S02]  /*4c1d0*/  LDCU UR4, c[0x0][0x380] ;  /* 0x00007000ff0477ac */ /* 0x000f640008000800 */
[----:B-----5:R-:W-:-:S13]  /*4c1e0*/  ISETP.GE.AND P0, PT, R16, UR4, PT ;  /* 0x0000000410007c0c */ /* 0x020fda000bf06270 */
[----:B------:R-:W-:Y:S05]  /*4c1f0*/  @P0 EXIT ;  /* 0x000000000000094d */ /* 0x000fea0003800000 */
[----:B------:R-:W5:Y:S01]  /*4c200*/  LDCU UR4, c[0x0][0x390] ;  /* 0x00007200ff0477ac */ /* 0x000f620008000800 */
[----:B01234-:R-:W-:Y:S01]  /*4c210*/  MOV R0, RZ ;  /* 0x000000ff00007202 */ /* 0x01ffe20000000f00 */
        /* <DEDUP_REMOVED lines=302> */
.L_x_27415:
[----:B------:R-:W0:Y:S01]  /*4d500*/  LDCU.64 UR6, c[0x0][0x588] ;  /* 0x0000b100ff0677ac */ /* 0x000e220008000a00 */
[----:B------:R-:W-:Y:S01]  /*4d510*/  BSSY.RECONVERGENT B6, `(.L_x_27416) ;  /* 0x0000110000067945 */ /* 0x000fe20003800200 */
[----:B------:R-:W1:Y:S01]  /*4d520*/  LDCU.64 UR8, c[0x0][0x590] ;  /* 0x0000b200ff0877ac */ /* 0x000e620008000a00 */
        /* <DEDUP_REMOVED lines=19> */
.L_x_27420:
[----:B------:R-:W2:Y:S01]  /*4d660*/  LDG.E.U8 R2, desc[UR36][R2.64] ;  /* 0x0000002402027981 */ /* 0x000ea2000c1e1100 */
[----:B------:R-:W-:Y:S01]  /*4d670*/  CS2R R10, SRZ ;  /* 0x00000000000a7805 */ /* 0x000fe2000001ff00 */
[----:B--2---:R4:W0:Y:S02]  /*4d680*/  I2F.F64.U16 R8, R2 ;  /* 0x0000000200087312 */ /* 0x0048240000101800 */
[----:B0---4-:R-:W-:Y:S05]  /*4d690*/  BRA `(.L_x_27422) ;  /* 0x0000000c00dc7947 */ /* 0x011fea0003800000 */
.L_x_27419:
        /* <DEDUP_REMOVED lines=10> */
.L_x_27424:
[----:B------:R-:W2:Y:S01]  /*4d740*/  LDG.E R2, desc[UR36][R2.64] ;  /* 0x0000002402027981 */ /* 0x000ea2000c1e1900 */
[----:B------:R-:W-:Y:S01]  /*4d750*/  CS2R R10, SRZ ;  /* 0x00000000000a7805 */ /* 0x000fe2000001ff00 */
[----:B--2---:R4:W0:Y:S02]  /*4d760*/  I2F.F64 R8, R2 ;  /* 0x0000000200087312 */ /* 0x0048240000201c00 */
[----:B0---4-:R-:W-:Y:S05]  /*4d770*/  BRA `(.L_x_27422) ;  /* 0x0000000c00a47947 */ /* 0x011fea0003800000 */
.L_x_27423:
[----:B------:R-:W2:Y:S01]  /*4d780*/  LDG.E.U16 R2, desc[UR36][R2.64] ;  /* 0x0000002402027981 */ /* 0x000ea2000c1e1500 */
[----:B------:R-:W-:Y:S01]  /*4d790*/  CS2R R10, SRZ ;  /* 0x00000000000a7805 */ /* 0x000fe2000001ff00 */
[----:B--2---:R4:W0:Y:S02]  /*4d7a0*/  I2F.F64.S16 R8, R2 ;  /* 0x0000000200087312 */ /* 0x0048240000101c00 */
[----:B0---4-:R-:W-:Y:S05]  /*4d7b0*/  BRA `(.L_x_27422) ;  /* 0x0000000c00947947 */ /* 0x011fea0003800000 */
.L_x_27418:
        /* <DEDUP_REMOVED lines=11> */
.L_x_27426:
[----:B------:R-:W2:Y:S01]  /*4d870*/  LDG.E.U16 R0, desc[UR36][R2.64] ;  /* 0x0000002402007981 */ /* 0x000ea2000c1e1500 */
[----:B------:R-:W-:Y:S01]  /*4d880*/  CS2R R10, SRZ ;  /* 0x00000000000a7805 */ /* 0x000fe2000001ff00 */
[----:B--2---:R-:W-:-:S05]  /*4d890*/  HADD2.F32 R0, -RZ, R0.H0_H0 ;  /* 0x20000000ff007230 */ /* 0x004fca0000004100 */
[----:B------:R-:W-:-:S04]  /*4d8a0*/  FMUL.FTZ R0, R0, 1 ;  /* 0x3f80000000007820 */ /* 0x000fc80000410000 */
[----:B------:R4:W0:Y:S02]  /*4d8b0*/  F2F.F64.F32 R8, R0 ;  /* 0x0000000000087310 */ /* 0x0008240000201800 */
[----:B0---4-:R-:W-:Y:S05]  /*4d8c0*/  BRA `(.L_x_27422) ;  /* 0x0000000c00507947 */ /* 0x011fea0003800000 */
.L_x_27425:
        /* <DEDUP_REMOVED lines=9> */
[----:B------:R3:W4:-:S15]  /*4d960*/  F2F.F64.F32 R8, R2 ;  /* 0x0000000200087310 */ /* 0x00071e0000201800 */
[----:B------:R-:W-:-:S15]  /*4d970*/  NOP ;  /* 0x0000000000007918 */ /* 0x000fde0000000000 */
[----:B------:R-:W-:-:S15]  /*4d980*/  NOP ;  /* 0x0000000000007918 */ /* 0x000fde0000000000 */
[----:B------:R-:W-:-:S15]  /*4d990*/  NOP ;  /* 0x0000000000007918 */ /* 0x000fde0000000000 */
[----:B------:R-:W-:-:S04]  /*4d9a0*/  NOP ;  /* 0x0000000000007918 */ /* 0x000fc80000000000 */
[----:B------:R3:W0:Y:S02]  /*4d9b0*/  F2F.F64.F32 R10, R3 ;  /* 0x00000003000a7310 */ /* 0x0006240000201800 */
[----:B0--34-:R-:W-:Y:S05]  /*4d9c0*/  BRA `(.L_x_27422) ;  /* 0x0000000c00107947 */ /* 0x019fea0003800000 */
.L_x_27428:
[----:B------:R-:W2:Y:S02]  /*4d9d0*/  LDG.E R2, desc[UR36][R2.64] ;  /* 0x0000002402027981 */ /* 0x000ea4000c1e1900 */
[----:B--2---:R-:W-:-:S05]  /*4d9e0*/  HADD2.F32 R0, -RZ, R2.H0_H0 ;  /* 0x20000002ff007230 */ /* 0x004fca0000004100 */
[----:B------:R-:W-:-:S04]  /*4d9f0*/  FMUL.FTZ R0, R0, 1 ;  /* 0x3f80000000007820 */ /* 0x000fc80000410000 */
[----:B------:R0:W3:Y:S02]  /*4da00*/  F2F.F64.F32 R8, R0 ;  /* 0x0000000000087310 */ /* 0x0000e40000201800 */
[----:B0-----:R-:W-:-:S05]  /*4da10*/  HADD2.F32 R0, -RZ, R2.H1_H1 ;  /* 0x30000002ff007230 */ /* 0x001fca0000004100 */
[----:B------:R-:W-:-:S15]  /*4da20*/  FMUL.FTZ R0, R0, 1 ;  /* 0x3f80000000007820 */ /* 0x000fde0000410000 */
[----:B------:R-:W-:-:S15]  /*4da30*/  NOP ;  /* 0x0000000000007918 */ /* 0x000fde0000000000 */
[----:B------:R-:W-:-:S15]  /*4da40*/  NOP ;  /* 0x0000000000007918 */ /* 0x000fde0000000000 */
[----:B------:R-:W-:-:S12]  /*4da50*/  NOP ;  /* 0x0000000000007918 */ /* 0x000fd80000000000 */
[----:B------:R4:W0:Y:S02]  /*4da60*/  F2F.F64.F32 R10, R0 ;  /* 0x00000000000a7310 */ /* 0x0008240000201800 */
[----:B0--34-:R-:W-:Y:S05]  /*4da70*/  BRA `(.L_x_27422) ;  /* 0x0000000800e47947 */ /* 0x019fea0003800000 */
.L_x_27427:
[----:B------:R3:W5:Y:S01]  /*4da80*/  LDG.E.64 R8, desc[UR36][R2.64] ;  /* 0x0000002402087981 */ /* 0x000762000c1e1b00 */
[----:B------:R-:W-:Y:S01]  /*4da90*/  CS2R R10, SRZ ;  /* 0x00000000000a7805 */ /* 0x000fe2000001ff00 */
[----:B------:R-:W-:Y:S06]  /*4daa0*/  BRA `(.L_x_27422) ;  /* 0x0000000800d87947 */ /* 0x000fec0003800000 */
.L_x_27417:
        /* <DEDUP_REMOVED lines=15> */
.L_x_27431:
[----:B------:R2:W5:Y:S01]  /*4dba0*/  LDG.E.128 R8, desc[UR36][R2.64] ;  /* 0x0000002402087981 */ /* 0x000562000c1e1d00 */
[----:B------:R-:W-:Y:S05]  /*4dbb0*/  BRA `(.L_x_27422) ;  /* 0x0000000800947947 */ /* 0x000fea0003800000 */
.L_x_27430:
        /* <DEDUP_REMOVED lines=8> */
[----:B------:R-:W-:Y:S02]  /*4dc40*/  CS2R R10, SRZ ;  /* 0x00000000000a7805 */ /* 0x000fe4000001ff00 */
[----:B--2---:R-:W-:-:S04]  /*4dc50*/  SHF.L.U32 R0, R0, 0x18, RZ ;  /* 0x0000001800007819 */ /* 0x004fc800000006ff */
        /* <DEDUP_REMOVED lines=18> */
.L_x_27433:
        /* <DEDUP_REMOVED lines=16> */
.L_x_27432:
[----:B------:R-:W2:Y:S01]  /*4de80*/  LDG.E.U16 R0, desc[UR36][R2.64] ;  /* 0x0000002402007981 */ /* 0x000ea2000c1e1500 */
[----:B------:R-:W-:Y:S01]  /*4de90*/  CS2R R10, SRZ ;  /* 0x00000000000a7805 */ /* 0x000fe2000001ff00 */
[----:B--2---:R-:W-:-:S04]  /*4dea0*/  IMAD.U32 R0, R0, 0x10000, RZ ;  /* 0x0001000000007824 */ /* 0x004fc800078e00ff */
[----:B------:R-:W-:-:S04]  /*4deb0*/  FMUL.FTZ R0, R0, 1 ;  /* 0x3f80000000007820 */ /* 0x000fc80000410000 */
[----:B------:R3:W4:Y:S02]  /*4dec0*/  F2F.F64.F32 R8, R0 ;  /* 0x0000000000087310 */ /* 0x0007240000201800 */
[----:B---34-:R-:W-:Y:S05]  /*4ded0*/  BRA `(.L_x_27422) ;  /* 0x0000000400cc7947 */ /* 0x018fea0003800000 */
.L_x_27429:
        /* <DEDUP_REMOVED lines=12> */
.L_x_27436:
        /* <DEDUP_REMOVED lines=22> */
.L_x_27438:
[----:B------:R-:W-:Y:S05]  /*4e100*/  BSYNC.RECONVERGENT B0 ;  /* 0x0000000000007941 */ /* 0x000fea0003800200 */
.L_x_27437:
[----:B------:R-:W-:Y:S01]  /*4e110*/  IMAD.SHL.U32 R0, R0, 0x100000, RZ ;  /* 0x0010000000007824 */ /* 0x000fe200078e00ff */
[----:B------:R-:W-:-:S04]  /*4e120*/  LEA R2, R2, 0x3b800000, 0x17 ;  /* 0x3b80000002027811 */ /* 0x000fc800078eb8ff */
[----:B------:R-:W-:-:S05]  /*4e130*/  LOP3.LUT R0, R2, R0, R5, 0xfe, !PT ;  /* 0x0000000002007212 */ /* 0x000fca00078efe05 */
[----:B------:R-:W-:-:S04]  /*4e140*/  FMUL.FTZ R0, R0, 1 ;  /* 0x3f80000000007820 */ /* 0x000fc80000410000 */
[----:B------:R2:W3:Y:S02]  /*4e150*/  F2F.F64.F32 R8, R0 ;  /* 0x0000000000087310 */ /* 0x0004e40000201800 */
[----:B--23--:R-:W-:Y:S05]  /*4e160*/  BRA `(.L_x_27422) ;  /* 0x0000000400287947 */ /* 0x00cfea0003800000 */
.L_x_27435:
        /* <DEDUP_REMOVED lines=22> */
.L_x_27440:
[----:B------:R-:W-:Y:S05]  /*4e2d0*/  BSYNC.RECONVERGENT B0 ;  /* 0x0000000000007941 */ /* 0x000fea0003800200 */
.L_x_27439:
[----:B------:R-:W-:Y:S01]  /*4e2e0*/  IMAD.SHL.U32 R0, R0, 0x200000, RZ ;  /* 0x0020000000007824 */ /* 0x000fe200078e00ff */
[----:B------:R-:W-:-:S04]  /*4e2f0*/  LEA R2, R2, 0x37800000, 0x17 ;  /* 0x3780000002027811 */ /* 0x000fc800078eb8ff */
[----:B------:R-:W-:-:S05]  /*4e300*/  LOP3.LUT R0, R2, R0, R5, 0xfe, !PT ;  /* 0x0000000002007212 */ /* 0x000fca00078efe05 */
[----:B------:R-:W-:-:S04]  /*4e310*/  FMUL.FTZ R0, R0, 1 ;  /* 0x3f80000000007820 */ /* 0x000fc80000410000 */
[----:B------:R2:W3:Y:S02]  /*4e320*/  F2F.F64.F32 R8, R0 ;  /* 0x0000000000087310 */ /* 0x0004e40000201800 */
[----:B--23--:R-:W-:Y:S05]  /*4e330*/  BRA `(.L_x_27422) ;  /* 0x0000000000b47947 */ /* 0x00cfea0003800000 */
.L_x_27434:
        /* <DEDUP_REMOVED lines=19> */
.L_x_27421:
        /* <DEDUP_REMOVED lines=16> */
.L_x_27443:
[----:B------:R-:W-:Y:S02]  /*4e570*/  CS2R R8, SRZ ;  /* 0x0000000000087805 */ /* 0x000fe4000001ff00 */
[----:B------:R-:W-:Y:S01]  /*4e580*/  CS2R R10, SRZ ;  /* 0x00000000000a7805 */ /* 0x000fe2000001ff00 */
[----:B------:R-:W-:Y:S06]  /*4e590*/  BRA `(.L_x_27422) ;  /* 0x00000000001c7947 */ /* 0x000fec0003800000 */
.L_x_27442:
[----:B------:R-:W2:Y:S01]  /*4e5a0*/  LDG.E.64 R8, desc[UR36][R2.64] ;  /* 0x0000002402087981 */ /* 0x000ea2000c1e1b00 */
[----:B------:R-:W-:Y:S01]  /*4e5b0*/  CS2R R10, SRZ ;  /* 0x00000000000a7805 */ /* 0x000fe2000001ff00 */
[----:B--2---:R-:W0:Y:S02]  /*4e5c0*/  I2F.F64.U64 R8, R8 ;  /* 0x0000000800087312 */ /* 0x004e240000301800 */
[----:B0-----:R-:W-:Y:S05]  /*4e5d0*/  BRA `(.L_x_27422) ;  /* 0x00000000000c7947 */ /* 0x001fea0003800000 */
.L_x_27441:
[----:B------:R-:W2:Y:S01]  /*4e5e0*/  LDG.E R2, desc[UR36][R2.64] ;  /* 0x0000002402027981 */ /* 0x000ea2000c1e1900 */
[----:B------:R-:W-:Y:S01]  /*4e5f0*/  CS2R R10, SRZ ;  /* 0x00000000000a7805 */ /* 0x000fe2000001ff00 */
[----:B--2---:R0:W1:Y:S06]  /*4e600*/  I2F.F64.U32 R8, R2 ;  /* 0x0000000200087312 */ /* 0x00406c0000201800 */
.L_x_27422:
[----:B------:R-:W-:Y:S05]  /*4e610*/  BSYNC.RECONVERGENT B6 ;  /* 0x0000000000067941 */ /* 0x000fea0003800200 */
.L_x_27416:
        /* <DEDUP_REMOVED lines=35> */
[----:B0-----:R-:W-:Y:S01]  /*4e850*/  MOV R2, R6 ;  /* 0x0000000600027202 */ /* 0x001fe20000000f00 */
[----:B------:R-:W-:Y:S01]  /*4e860*/  UMOV UR4, 0x4ad4b81f ;  /* 0x4ad4b81f00047882 */ /* 0x000fe20000000000 */
        /* <DEDUP_REMOVED lines=82> */
[----:B------:R-:W-:Y:S01]  /*4ed90*/  IMAD.MOV.U32 R3, RZ, RZ, R2 ;  /* 0x000000ffff037224 */ /* 0x000fe200078e0002 */
[----:B------:R-:W-:-:S11]  /*4eda0*/  MOV R2, R12 ;  /* 0x0000000c00027202 */ /* 0x000fd60000000f00 */
        /* <DEDUP_REMOVED lines=164> */
.L_x_27451:
        /* <DEDUP_REMOVED lines=55> */
.L_x_27454:
[----:B------:R-:W-:Y:S05]  /*4fb60*/  BSYNC.RECONVERGENT B3 ;  /* 0x0000000000037941 */ /* 0x000fea0003800200 */
.L_x_27453:
        /* <DEDUP_REMOVED lines=77> */
.L_x_27452:
[----:B------:R-:W-:Y:S05]  /*50040*/  BSYNC.RECONVERGENT B2 ;  /* 0x0000000000027941 */ /* 0x000fea0003800200 */
.L_x_27450:
        /* <DEDUP_REMOVED lines=56> */
.L_x_27456:
[----:B------:R-:W-:Y:S05]  /*503d0*/  BSYNC.RECONVERGENT B2 ;  /* 0x0000000000027941 */ /* 0x000fea0003800200 */
.L_x_27455:
        /* <DEDUP_REMOVED lines=176> */
.L_x_27458:
[----:B------:R-:W-:Y:S02]  /*50ee0*/  FSEL R2, RZ, 3.37028055040000000000e+12, P0 ;  /* 0x54442d18ff027808 */ /* 0x000fe40000000000 */
[----:B------:R-:W-:-:S07]  /*50ef0*/  FSEL R3, RZ, 2.1426990032196044922, P0 ;  /* 0x400921fbff037808 */ /* 0x000fce0000000000 */
.L_x_27459:
[----:B------:R-:W-:Y:S05]  /*50f00*/  BSYNC.RECONVERGENT B0 ;  /* 0x0000000000007941 */ /* 0x000fea0003800200 */
.L_x_27457:
        /* <DEDUP_REMOVED lines=12> */
[----:B-1----:R-:W1:Y:S02]  /*50fd0*/  DMUL R32, R32, 0.5 ;  /* 0x3fe0000020207828 */ /* 0x002e640000000000 */
[----:B-1----:R-:W-:Y:S05]  /*50fe0*/  BRA `(.L_x_27460) ;  /* 0x000000e8004c7947 */ /* 0x002fea0003800000 */
.L_x_27449:
        /* <DEDUP_REMOVED lines=251> */
.L_x_27463:
[----:B------:R-:W-:Y:S05]  /*51fa0*/  BSYNC.RECONVERGENT B0 ;  /* 0x0000000000007941 */ /* 0x000fea0003800200 */
.L_x_27462:
        /* <DEDUP_REMOVED lines=8> */
[----:B------:R-:W-:Y:S01]  /*52030*/  MOV R2, R4 ;  /* 0x0000000400027202 */ /* 0x000fe20000000f00 */
[----:B------:R-:W-:-:S07]  /*52040*/  IMAD.MOV.U32 R3, RZ, RZ, R5 ;  /* 0x000000ffff037224 */ /* 0x000fce00078e0005 */
.L_x_27465:
[----:B------:R-:W-:Y:S05]  /*52050*/  BSYNC.RECONVERGENT B2 ;  /* 0x0000000000027941 */ /* 0x000fea0003800200 */
.L_x_27464:
        /* <DEDUP_REMOVED lines=176> */
.L_x_27467:
[----:B------:R-:W-:Y:S02]  /*52b60*/  FSEL R2, RZ, 3.37028055040000000000e+12, P0 ;  /* 0x54442d18ff027808 */ /* 0x000fe40000000000 */
[----:B------:R-:W-:-:S07]  /*52b70*/  FSEL R3, RZ, 2.1426990032196044922, P0 ;  /* 0x400921fbff037808 */ /* 0x000fce0000000000 */
.L_x_27468:
[----:B------:R-:W-:Y:S05]  /*52b80*/  BSYNC.RECONVERGENT B0 ;  /* 0x0000000000007941 */ /* 0x000fea0003800200 */
.L_x_27466:
        /* <DEDUP_REMOVED lines=14> */
.L_x_27461:
        /* <DEDUP_REMOVED lines=103> */
.L_x_27470:
        /* <DEDUP_REMOVED lines=135> */
.L_x_27469:
        /* <DEDUP_REMOVED lines=94> */
[----:B------:R-:W-:-:S03]  /*54130*/  @P0 VIADD R13, R13, 0x1 ;  /* 0x000000010d0d0836 */ /* 0x000fc60000000000 */
[----:B------:R-:W-:Y:S02]  /*54140*/  @P0 MOV R3, R4 ;  /* 0x0000000400030202 */ /* 0x000fe40000000f00 */
[----:B------:R-:W-:Y:S01]  /*54150*/  LOP3.LUT R12, R13, 0x80000000, RZ, 0x3c, !PT ;  /* 0x800000000d0c7812 */ /* 0x000fe200078e3cff */
[----:B------:R-:W-:-:S03]  /*54160*/  IMAD.MOV.U32 R13, RZ, RZ, 0x43300000 ;  /* 0x43300000ff0d7424 */ /* 0x000fc600078e00ff */
        /* <DEDUP_REMOVED lines=159> */
.L_x_27472:
        /* <DEDUP_REMOVED lines=55> */
.L_x_27475:
[----:B------:R-:W-:Y:S05]  /*54ed0*/  BSYNC.RECONVERGENT B3 ;  /* 0x0000000000037941 */ /* 0x000fea0003800200 */
.L_x_27474:
        /* <DEDUP_REMOVED lines=77> */
.L_x_27473:
[----:B------:R-:W-:Y:S05]  /*553b0*/  BSYNC.RECONVERGENT B2 ;  /* 0x0000000000027941 */ /* 0x000fea0003800200 */
.L_x_27471:
        /* <DEDUP_REMOVED lines=56> */
.L_x_27477:
[----:B------:R-:W-:Y:S05]  /*55740*/  BSYNC.RECONVERGENT B2 ;  /* 0x0000000000027941 */ /* 0x000fea0003800200 */
.L_x_27476:
        /* <DEDUP_REMOVED lines=176> */
.L_x_27479:
[----:B------:R-:W-:Y:S02]  /*56250*/  FSEL R2, RZ, 3.37028055040000000000e+12, P0 ;  /* 0x54442d18ff027808 */ /* 0x000fe40000000000 */
[----:B------:R-:W-:-:S07]  /*56260*/  FSEL R3, RZ, 2.1426990032196044922, P0 ;  /* 0x400921fbff037808 */ /* 0x000fce0000000000 */
.L_x_27480:
[----:B------:R-:W-:Y:S05]  /*56270*/  BSYNC.RECONVERGENT B0 ;  /* 0x0000000000007941 */ /* 0x000fea0003800200 */
.L_x_27478:
        /* <DEDUP_REMOVED lines=14> */
.L_x_27448:
        /* <DEDUP_REMOVED lines=101> */
[----:B0-----:R-:W-:Y:S01]  /*569b0*/  MOV R12, 0x0 ;  /* 0x00000000000c7802 */ /* 0x001fe20000000f00 */
[----:B------:R-:W-:-:S15]  /*569c0*/  IMAD.MOV.U32 R13, RZ, RZ, 0x3fd80000 ;  /* 0x3fd80000ff0d7424 */ /* 0x000fde00078e00ff */
        /* <DEDUP_REMOVED lines=225> */
.L_x_27482:
[----:B------:R-:W-:Y:S05]  /*577e0*/  BSYNC.RECONVERGENT B0 ;  /* 0x0000000000007941 */ /* 0x000fea0003800200 */
.L_x_27481:
        /* <DEDUP_REMOVED lines=10> */
.L_x_27484:
[----:B------:R-:W-:Y:S05]  /*57890*/  BSYNC.RECONVERGENT B2 ;  /* 0x0000000000027941 */ /* 0x000fea0003800200 */
.L_x_27483:
        /* <DEDUP_REMOVED lines=176> */
.L_x_27486:
[----:B------:R-:W-:Y:S02]  /*583a0*/  FSEL R2, RZ, 3.37028055040000000000e+12, P0 ;  /* 0x54442d18ff027808 */ /* 0x000fe40000000000 */
[----:B------:R-:W-:-:S07]  /*583b0*/  FSEL R3, RZ, 2.1426990032196044922, P0 ;  /* 0x400921fbff037808 */ /* 0x000fce0000000000 */
.L_x_27487:
[----:B------:R-:W-:Y:S05]  /*583c0*/  BSYNC.RECONVERGENT B0 ;  /* 0x0000000000007941 */ /* 0x000fea0003800200 */
.L_x_27485:
        /* <DEDUP_REMOVED lines=10> */
.L_x_27447:
        /* <DEDUP_REMOVED lines=206> */
.L_x_27490:
        /* <DEDUP_REMOVED lines=55> */
.L_x_27493:
[----:B------:R-:W-:Y:S05]  /*594c0*/  BSYNC.RECONVERGENT B3 ;  /* 0x0000000000037941 */ /* 0x000fea0003800200 */
.L_x_27492:
        /* <DEDUP_REMOVED lines=77> */
.L_x_27491:
[----:B------:R-:W-:Y:S05]  /*599a0*/  BSYNC.RECONVERGENT B2 ;  /* 0x0000000000027941 */ /* 0x000fea0003800200 */
.L_x_27489:
        /* <DEDUP_REMOVED lines=188> */
.L_x_27488:
        /* <DEDUP_REMOVED lines=166> */
[----:B0-----:R-:W-:Y:S01]  /*5afd0*/  @!P1 MOV R8, 0x54442d18 ;  /* 0x54442d1800089802 */ /* 0x001fe20000000f00 */
[----:B------:R-:W-:-:S15]  /*5afe0*/  @!P1 IMAD.MOV.U32 R9, RZ, RZ, 0x3ff921fb ;  /* 0x3ff921fbff099424 */ /* 0x000fde00078e00ff */
[----:B------:R-:W-:-:S15]  /*5aff0*/  NOP ;  /* 0x0000000000007918 */ /* 0x000fde0000000000 */
[----:B------:R-:W-:-:S15]  /*5b000*/  NOP ;  /* 0x0000000000007918 */ /* 0x000fde0000000000 */
[----:B------:R-:W-:-:S15]  /*5b010*/  NOP ;  /* 0x0000000000007918 */ /* 0x000fde0000000000 */
[----:B------:R-:W-:-:S01]  /*5b020*/  NOP ;  /* 0x0000000000007918 */ /* 0x000fc20000000000 */
        /* <DEDUP_REMOVED lines=22> */
.L_x_27446:
        /* <DEDUP_REMOVED lines=53> */
.L_x_27495:
[----:B------:R-:W-:Y:S05]  /*5b4e0*/  BSYNC.RECONVERGENT B2 ;  /* 0x0000000000027941 */ /* 0x000fea0003800200 */
.L_x_27494:
        /* <DEDUP_REMOVED lines=51> */
.L_x_27497:
[----:B------:R-:W-:Y:S05]  /*5b820*/  BSYNC.RECONVERGENT B2 ;  /* 0x0000000000027941 */ /* 0x000fea0003800200 */
.L_x_27496:
        /* <DEDUP_REMOVED lines=335> */
.L_x_27499:
[----:B------:R-:W-:Y:S05]  /*5cd20*/  BSYNC.RECONVERGENT B0 ;  /* 0x0000000000007941 */ /* 0x000fea0003800200 */
.L_x_27498:
        /* <DEDUP_REMOVED lines=11> */
.L_x_27501:
[----:B------:R-:W-:Y:S05]  /*5cde0*/  BSYNC.RECONVERGENT B2 ;  /* 0x0000000000027941 */ /* 0x000fea0003800200 */
.L_x_27500:
        /* <DEDUP_REMOVED lines=141> */
[----:B---3--:R-:W-:Y:S01]  /*5d6c0*/  @P1 MOV R2, 0x54442d18 ;  /* 0x54442d1800021802 */ /* 0x008fe20000000f00 */
[----:B------:R-:W-:-:S15]  /*5d6d0*/  @P1 IMAD.MOV.U32 R3, RZ, RZ, 0x400921fb ;  /* 0x400921fbff031424 */ /* 0x000fde00078e00ff */
[----:B------:R-:W-:-:S15]  /*5d6e0*/  NOP ;  /* 0x0000000000007918 */ /* 0x000fde0000000000 */
[----:B------:R-:W-:-:S15]  /*5d6f0*/  NOP ;  /* 0x0000000000007918 */ /* 0x000fde0000000000 */
[----:B------:R-:W-:-:S15]  /*5d700*/  NOP ;  /* 0x0000000000007918 */ /* 0x000fde0000000000 */
[----:B------:R-:W-:-:S01]  /*5d710*/  NOP ;  /* 0x0000000000007918 */ /* 0x000fc20000000000 */
        /* <DEDUP_REMOVED lines=30> */
.L_x_27503:
[----:B------:R-:W-:Y:S02]  /*5d900*/  FSEL R2, RZ, 3.37028055040000000000e+12, P0 ;  /* 0x54442d18ff027808 */ /* 0x000fe40000000000 */
[----:B------:R-:W-:-:S07]  /*5d910*/  FSEL R3, RZ, 2.1426990032196044922, P0 ;  /* 0x400921fbff037808 */ /* 0x000fce0000000000 */
.L_x_27504:
[----:B------:R-:W-:Y:S05]  /*5d920*/  BSYNC.RECONVERGENT B0 ;  /* 0x0000000000007941 */ /* 0x000fea0003800200 */
.L_x_27502:
        /* <DEDUP_REMOVED lines=14> */
.L_x_27445:
        /* <DEDUP_REMOVED lines=90> */
[----:B------:R-:W0:-:S15]  /*5dfb0*/  DFMA R2, -R6, R14, 1 ;  /* 0x3ff000000602742b */ /* 0x000e1e000000010e */
        /* <DEDUP_REMOVED lines=206> */
.L_x_27506:
[----:B------:R-:W-:Y:S05]  /*5eca0*/  BSYNC.RECONVERGENT B0 ;  /* 0x0000000000007941 */ /* 0x000fea0003800200 */
.L_x_27505:
        /* <DEDUP_REMOVED lines=8> */
[----:B------:R-:W-:Y:S02]  /*5ed30*/  IMAD.MOV.U32 R2, RZ, RZ, R4 ;  /* 0x000000ffff027224 */ /* 0x000fe400078e0004 */
[----:B------:R-:W-:-:S07]  /*5ed40*/  IMAD.MOV.U32 R3, RZ, RZ, R5 ;  /* 0x000000ffff037224 */ /* 0x000fce00078e0005 */
.L_x_27508:
[----:B------:R-:W-:Y:S05]  /*5ed50*/  BSYNC.RECONVERGENT B2 ;  /* 0x0000000000027941 */ /* 0x000fea0003800200 */
.L_x_27507:
        /* <DEDUP_REMOVED lines=176> */
.L_x_27510:
[----:B------:R-:W-:Y:S02]  /*5f860*/  FSEL R2, RZ, 3.37028055040000000000e+12, P0 ;  /* 0x54442d18ff027808 */ /* 0x000fe40000000000 */
[----:B------:R-:W-:-:S07]  /*5f870*/  FSEL R3, RZ, 2.1426990032196044922, P0 ;  /* 0x400921fbff037808 */ /* 0x000fce0000000000 */
.L_x_27511:
[----:B------:R-:W-:Y:S05]  /*5f880*/  BSYNC.RECONVERGENT B0 ;  /* 0x0000000000007941 */ /* 0x000fea0003800200 */
.L_x_27509:
        /* <DEDUP_REMOVED lines=9> */
.L_x_27460:
[----:B------:R-:W-:Y:S05]  /*5f920*/  BSYNC.RECONVERGENT B1 ;  /* 0x0000000000017941 */ /* 0x000fea0003800200 */
.L_x_27444:
        /* <DEDUP_REMOVED lines=146> */
.L_x_27518:
[----:B------:R-:W-:Y:S05]  /*60250*/  BSYNC.RECONVERGENT B0 ;  /* 0x0000000000007941 */ /* 0x000fea0003800200 */
.L_x_27517:
        /* <DEDUP_REMOVED lines=48> */
.L_x_27522:
[----:B------:R-:W-:Y:S05]  /*60560*/  BSYNC.RECONVERGENT B4 ;  /* 0x0000000000047941 */ /* 0x000fea0003800200 */
.L_x_27521:
[----:B------:R-:W-:Y:S01]  /*60570*/  VIADD R0, R0, 0x1 ;  /* 0x0000000100007836 */ /* 0x000fe20000000000 */
[----:B------:R-:W-:Y:S06]  /*60580*/  BRA `(.L_x_27523) ;  /* 0x0000000000087947 */ /* 0x000fec0003800000 */
.L_x_27520:
[----:B0-----:R0:W2:Y:S02]  /*60590*/  DMUL R2, RZ, R22 ;  /* 0x00000016ff027228 */ /* 0x0010a40000000000 */
[----:B0-2---:R-:W-:-:S07]  /*605a0*/  IMAD.MOV.U32 R0, RZ, RZ, 0x1 ;  /* 0x00000001ff007424 */ /* 0x005fce00078e00ff */
.L_x_27523:
[----:B------:R-:W-:Y:S05]  /*605b0*/  BSYNC.RECONVERGENT B3 ;  /* 0x0000000000037941 */ /* 0x000fea0003800200 */
.L_x_27519:
        /* <DEDUP_REMOVED lines=110> */
[----:B------:R-:W-:Y:S01]  /*60ca0*/  MOV R0, R22 ;  /* 0x0000001600007202 */ /* 0x000fe20000000f00 */
[----:B------:R-:W-:Y:S01]  /*60cb0*/  IMAD.MOV.U32 R26, RZ, RZ, R23 ;  /* 0x000000ffff1a7224 */ /* 0x000fe200078e0017 */
[----:B------:R-:W-:-:S07]  /*60cc0*/  MOV R11, 0x60ce0 ;  /* 0x00060ce0000b7802 */ /* 0x000fce0000000f00 */
[----:B-1----:R-:W-:Y:S05]  /*60cd0*/  CALL.REL.NOINC `($_ZN2at6native18elementwise_kernelILi128ELi4EZNS0_15gpu_kernel_implIZZZNS0_50_GLOBAL__N__2680c7bb_12_PowKernel_cu_7dd49032_317024pow_tensor_scalar_kernelERNS_18TensorIteratorBaseERKN3c106ScalarEENKUlvE_clEvENKUlvE_clEvEUlNS6_7complexIdEEE0_EEvS5_RKT_EUliE_EEviT1_$__internal_trig_reduction_slowpathd) ;  /* 0x0000005000a47944 */ /* 0x002fea0003c00000 */
[----:B------:R-:W-:Y:S05]  /*60ce0*/  BRA `(.L_x_27526) ;  /* 0x0000000000087947 */ /* 0x000fea0003800000 */
.L_x_27525:
[----:B------:R0:W2:Y:S02]  /*60cf0*/  DMUL R2, RZ, R22 ;  /* 0x00000016ff027228 */ /* 0x0000a40000000000 */
[----:B0-2---:R-:W-:-:S07]  /*60d00*/  IMAD.MOV.U32 R0, RZ, RZ, RZ ;  /* 0x000000ffff007224 */ /* 0x005fce00078e00ff */
.L_x_27526:
[----:B------:R-:W-:Y:S05]  /*60d10*/  BSYNC.RECONVERGENT B3 ;  /* 0x0000000000037941 */ /* 0x000fea0003800200 */
.L_x_27524:
        /* <DEDUP_REMOVED lines=73> */
.L_x_27516:
        /* <DEDUP_REMOVED lines=125> */
.L_x_27529:
[----:B------:R-:W-:Y:S05]  /*61980*/  BSYNC.RECONVERGENT B0 ;  /* 0x0000000000007941 */ /* 0x000fea0003800200 */
.L_x_27528:
        /* <DEDUP_REMOVED lines=57> */
[----:B------:R-:W-:Y:S01]  /*61d20*/  MOV R0, R22 ;  /* 0x0000001600007202 */ /* 0x000fe20000000f00 */
[----:B------:R-:W-:Y:S01]  /*61d30*/  IMAD.MOV.U32 R26, RZ, RZ, R23 ;  /* 0x000000ffff1a7224 */ /* 0x000fe200078e0017 */
[----:B------:R-:W-:-:S07]  /*61d40*/  MOV R11, 0x61d60 ;  /* 0x00061d60000b7802 */ /* 0x000fce0000000f00 */
[----:B------:R-:W-:Y:S05]  /*61d50*/  CALL.REL.NOINC `($_ZN2at6native18elementwise_kernelILi128ELi4EZNS0_15gpu_kernel_implIZZZNS0_50_GLOBAL__N__2680c7bb_12_PowKernel_cu_7dd49032_317024pow_tensor_scalar_kernelERNS_18TensorIteratorBaseERKN3c106ScalarEENKUlvE_clEvENKUlvE_clEvEUlNS6_7complexIdEEE0_EEvS5_RKT_EUliE_EEviT1_$__internal_trig_reduction_slowpathd) ;  /* 0x0000004000847944 */ /* 0x000fea0003c00000 */
.L_x_27533:
[----:B------:R-:W-:Y:S05]  /*61d60*/  BSYNC.RECONVERGENT B4 ;  /* 0x0000000000047941 */ /* 0x000fea0003800200 */
.L_x_27532:
[----:B------:R-:W-:Y:S01]  /*61d70*/  VIADD R0, R0, 0x1 ;  /* 0x0000000100007836 */ /* 0x000fe20000000000 */
[----:B------:R-:W-:Y:S06]  /*61d80*/  BRA `(.L_x_27534) ;  /* 0x0000000000087947 */ /* 0x000fec0003800000 */
.L_x_27531:
[----:B------:R0:W1:Y:S02]  /*61d90*/  DMUL R2, RZ, R22 ;  /* 0x00000016ff027228 */ /* 0x0000640000000000 */
[----:B01----:R-:W-:-:S07]  /*61da0*/  IMAD.MOV.U32 R0, RZ, RZ, 0x1 ;  /* 0x00000001ff007424 */ /* 0x003fce00078e00ff */
.L_x_27534:
[----:B------:R-:W-:Y:S05]  /*61db0*/  BSYNC.RECONVERGENT B3 ;  /* 0x0000000000037941 */ /* 0x000fea0003800200 */
.L_x_27530:
        /* <DEDUP_REMOVED lines=124> */
.L_x_27536:
[----:B------:R0:W1:Y:S02]  /*62580*/  DMUL R2, RZ, R22 ;  /* 0x00000016ff027228 */ /* 0x0000640000000000 */
[----:B01----:R-:W-:-:S07]  /*62590*/  IMAD.MOV.U32 R0, RZ, RZ, RZ ;  /* 0x000000ffff007224 */ /* 0x003fce00078e00ff */
.L_x_27537:
[----:B------:R-:W-:Y:S05]  /*625a0*/  BSYNC.RECONVERGENT B3 ;  /* 0x0000000000037941 */ /* 0x000fea0003800200 */
.L_x_27535:
        /* <DEDUP_REMOVED lines=85> */
.L_x_27515:
        /* <DEDUP_REMOVED lines=10> */
.L_x_27538:
[----:B------:R-:W0:Y:S02]  /*62ba0*/  DADD R20, R22, -R22 ;  /* 0x0000000016147229 */ /* 0x000e240000000816 */
[----:B0-----:R-:W-:Y:S02]  /*62bb0*/  IMAD.MOV.U32 R22, RZ, RZ, R20 ;  /* 0x000000ffff167224 */ /* 0x001fe400078e0014 */
[----:B------:R-:W-:Y:S01]  /*62bc0*/  IMAD.MOV.U32 R23, RZ, RZ, R21 ;  /* 0x000000ffff177224 */ /* 0x000fe200078e0015 */
[----:B------:R-:W-:Y:S06]  /*62bd0*/  BRA `(.L_x_27527) ;  /* 0x0000001400987947 */ /* 0x000fec0003800000 */
.L_x_27514:
        /* <DEDUP_REMOVED lines=48> */
.L_x_27542:
[----:B------:R-:W-:Y:S05]  /*62ee0*/  BSYNC.RECONVERGENT B4 ;  /* 0x0000000000047941 */ /* 0x000fea0003800200 */
.L_x_27541:
[----:B------:R-:W-:Y:S01]  /*62ef0*/  VIADD R0, R0, 0x1 ;  /* 0x0000000100007836 */ /* 0x000fe20000000000 */
[----:B------:R-:W-:Y:S06]  /*62f00*/  BRA `(.L_x_27543) ;  /* 0x0000000000087947 */ /* 0x000fec0003800000 */
.L_x_27540:
[----:B------:R0:W1:Y:S02]  /*62f10*/  DMUL R2, RZ, R22 ;  /* 0x00000016ff027228 */ /* 0x0000640000000000 */
[----:B01----:R-:W-:-:S07]  /*62f20*/  IMAD.MOV.U32 R0, RZ, RZ, 0x1 ;  /* 0x00000001ff007424 */ /* 0x003fce00078e00ff */
.L_x_27543:
[----:B------:R-:W-:Y:S05]  /*62f30*/  BSYNC.RECONVERGENT B3 ;  /* 0x0000000000037941 */ /* 0x000fea0003800200 */
.L_x_27539:
        /* <DEDUP_REMOVED lines=116> */
.L_x_27545:
[----:B------:R0:W1:Y:S02]  /*63680*/  DMUL R2, RZ, R22 ;  /* 0x00000016ff027228 */ /* 0x0000640000000000 */
[----:B01----:R-:W-:-:S07]  /*63690*/  IMAD.MOV.U32 R0, RZ, RZ, RZ ;  /* 0x000000ffff007224 */ /* 0x003fce00078e00ff */
.L_x_27546:
[----:B------:R-:W-:Y:S05]  /*636a0*/  BSYNC.RECONVERGENT B3 ;  /* 0x0000000000037941 */ /* 0x000fea0003800200 */
.L_x_27544:
        /* <DEDUP_REMOVED lines=66> */
.L_x_27513:
        /* <DEDUP_REMOVED lines=119> */
.L_x_27527:
[----:B------:R-:W-:Y:S05]  /*64240*/  BSYNC.RECONVERGENT B2 ;  /* 0x0000000000027941 */ /* 0x000fea0003800200 */
.L_x_27512:
        /* <DEDUP_REMOVED lines=11> */
[----:B-1----:R-:W1:Y:S02]  /*64300*/  F2I.F64.TRUNC R20, R20 ;  /* 0x0000001400147311 */ /* 0x002e64000030d100 */
[----:B-1----:R-:W-:Y:S01]  /*64310*/  STG.E.U8 desc[UR36][R16.64], R20 ;  /* 0x0000001410007986 */ /* 0x002fe2000c101124 */
[----:B------:R-:W-:Y:S05]  /*64320*/  EXIT ;  /* 0x000000000000794d */ /* 0x000fea0003800000 */
.L_x_27550:
[----:B-1----:R-:W1:Y:S02]  /*64330*/  F2I.S64.F64.TRUNC R20, R20 ;  /* 0x0000001400147311 */ /* 0x002e64000030d900 */
[----:B-1----:R-:W-:Y:S01]  /*64340*/  STG.E.U8 desc[UR36][R16.64], R20 ;  /* 0x0000001410007986 */ /* 0x002fe2000c101124 */
[----:B------:R-:W-:Y:S05]  /*64350*/  EXIT ;  /* 0x000000000000794d */ /* 0x000fea0003800000 */
.L_x_27549:
[----:B------:R-:W-:-:S09]  /*64360*/  UISETP.NE.AND UP0, UPT, UR4, 0x2, UPT ;  /* 0x000000020400788c */ /* 0x000fd2000bf05270 */
[----:B------:R-:W-:Y:S05]  /*64370*/  BRA.U !UP0, `(.L_x_27552) ;  /* 0x0000000108287547 */ /* 0x000fea000b800000 */
[----:B------:R-:W-:-:S09]  /*64380*/  UISETP.NE.AND UP0, UPT, UR4, 0x3, UPT ;  /* 0x000000030400788c */ /* 0x000fd2000bf05270 */
[----:B------:R-:W-:Y:S05]  /*64390*/  BRA.U !UP0, `(.L_x_27553) ;  /* 0x0000000108147547 */ /* 0x000fea000b800000 */
[----:B------:R-:W-:-:S09]  /*643a0*/  UISETP.NE.AND UP0, UPT, UR4, 0x4, UPT ;  /* 0x000000040400788c */ /* 0x000fd2000bf05270 */
[----:B------:R-:W-:Y:S05]  /*643b0*/  BRA.U UP0, `(.L_x_27551) ;  /* 0x0000000d00847547 */ /* 0x000fea000b800000 */
[----:B-1----:R-:W1:Y:S02]  /*643c0*/  F2I.S64.F64.TRUNC R20, R20 ;  /* 0x0000001400147311 */ /* 0x002e64000030d900 */
[----:B-1----:R-:W-:Y:S01]  /*643d0*/  STG.E.64 desc[UR36][R16.64], R20 ;  /* 0x0000001410007986 */ /* 0x002fe2000c101b24 */
[----:B------:R-:W-:Y:S05]  /*643e0*/  EXIT ;  /* 0x000000000000794d */ /* 0x000fea0003800000 */
.L_x_27553:
[----:B-1----:R-:W1:Y:S02]  /*643f0*/  F2I.F64.TRUNC R20, R20 ;  /* 0x0000001400147311 */ /* 0x002e64000030d100 */
[----:B-1----:R-:W-:Y:S01]  /*64400*/  STG.E desc[UR36][R16.64], R20 ;  /* 0x0000001410007986 */ /* 0x002fe2000c101924 */
[----:B------:R-:W-:Y:S05]  /*64410*/  EXIT ;  /* 0x000000000000794d */ /* 0x000fea0003800000 */
.L_x_27552:
[----:B-1----:R-:W1:Y:S02]  /*64420*/  F2I.F64.TRUNC R20, R20 ;  /* 0x0000001400147311 */ /* 0x002e64000030d100 */
[----:B-1----:R-:W-:Y:S01]  /*64430*/  STG.E.U16 desc[UR36][R16.64], R20 ;  /* 0x0000001410007986 */ /* 0x002fe2000c101524 */
[----:B------:R-:W-:Y:S05]  /*64440*/  EXIT ;  /* 0x000000000000794d */ /* 0x000fea0003800000 */
.L_x_27548:
        /* <DEDUP_REMOVED lines=8> */
[----:B-1----:R-:W1:-:S15]  /*644d0*/  F2F.F32.F64 R0, R20 ;  /* 0x0000001400007310 */ /* 0x002e5e0000301000 */
        /* <DEDUP_REMOVED lines=8> */
.L_x_27555:
        /* <DEDUP_REMOVED lines=12> */
.L_x_27554:
        /* <DEDUP_REMOVED lines=8> */
[----:B01----:R-:W0:-:S15]  /*646a0*/  F2F.F32.F64 R2, R20 ;  /* 0x0000001400027310 */ /* 0x003e1e0000301000 */
        /* <DEDUP_REMOVED lines=17> */
[----:B------:R-:W-:Y:S01]  /*647c0*/  STG.E.64 desc[UR36][R16.64], R2 ;  /* 0x0000000210007986 */ /* 0x000fe2000c101b24 */
[----:B------:R-:W-:Y:S05]  /*647d0*/  EXIT ;  /* 0x000000000000794d */ /* 0x000fea0003800000 */
.L_x_27557:
        /* <DEDUP_REMOVED lines=8> */
[----:B-1----:R-:W-:-:S15]  /*64860*/  @!P0 FMUL R0, R0, 1.175494350822287508e-38 ;  /* 0x0080000000008820 */ /* 0x002fde0000400000 */
[----:B------:R-:W-:-:S15]  /*64870*/  NOP ;  /* 0x0000000000007918 */ /* 0x000fde0000000000 */
[----:B------:R-:W-:-:S15]  /*64880*/  NOP ;  /* 0x0000000000007918 */ /* 0x000fde0000000000 */
[----:B------:R-:W-:-:S15]  /*64890*/  NOP ;  /* 0x0000000000007918 */ /* 0x000fde0000000000 */
[----:B------:R-:W-:-:S02]  /*648a0*/  NOP ;  /* 0x0000000000007918 */ /* 0x000fc40000000000 */
[----:B0-----:R-:W0:-:S15]  /*648b0*/  F2F.F32.F64 R2, R22 ;  /* 0x0000001600027310 */ /* 0x001e1e0000301000 */
[----:B------:R-:W-:-:S15]  /*648c0*/  NOP ;  /* 0x0000000000007918 */ /* 0x000fde0000000000 */
[----:B------:R-:W-:-:S15]  /*648d0*/  NOP ;  /* 0x0000000000007918 */ /* 0x000fde0000000000 */
[----:B------:R-:W-:-:S15]  /*648e0*/  NOP ;  /* 0x0000000000007918 */ /* 0x000fde0000000000 */
[----:B------:R-:W-:-:S04]  /*648f0*/  NOP ;  /* 0x0000000000007918 */ /* 0x000fc80000000000 */
[----:B------:R-:W0:Y:S02]  /*64900*/  DSETP.GEU.AND P1, PT, |R22|, UR4, PT ;  /* 0x0000000416007e2a */ /* 0x000e24000bf2e200 */
[----:B0-----:R-:W-:-:S05]  /*64910*/  @!P1 FMUL R2, R2, 1.175494350822287508e-38 ;  /* 0x0080000002029820 */ /* 0x001fca0000400000 */
[----:B------:R-:W-:-:S05]  /*64920*/  F2FP.F16.F32.PACK_AB R0, R2, R0 ;  /* 0x000000000200723e */ /* 0x000fca00000000ff */
[----:B------:R-:W-:Y:S01]  /*64930*/  STG.E desc[UR36][R16.64], R0 ;  /* 0x0000000010007986 */ /* 0x000fe2000c101924 */
[----:B------:R-:W-:Y:S05]  /*64940*/  EXIT ;  /* 0x000000000000794d */ /* 0x000fea0003800000 */
.L_x_27556:
[----:B-1----:R-:W-:Y:S01]  /*64950*/  STG.E.64 desc[UR36][R16.64], R20 ;  /* 0x0000001410007986 */ /* 0x002fe2000c101b24 */
[----:B------:R-:W-:Y:S05]  /*64960*/  EXIT ;  /* 0x000000000000794d */ /* 0x000fea0003800000 */
.L_x_27547:
        /* <DEDUP_REMOVED lines=10> */
[----:B-1----:R-:W1:Y:S02]  /*64a10*/  F2I.U32.F64.TRUNC R20, R20 ;  /* 0x0000001400147311 */ /* 0x002e64000030d000 */
[----:B-1----:R-:W-:Y:S01]  /*64a20*/  STG.E.U16 desc[UR36][R16.64], R20 ;  /* 0x0000001410007986 */ /* 0x002fe2000c101524 */
[----:B------:R-:W-:Y:S05]  /*64a30*/  EXIT ;  /* 0x000000000000794d */ /* 0x000fea0003800000 */
.L_x_27561:
[----:B------:R-:W-:Y:S01]  /*64a40*/  UMOV UR4, 0xf0000000 ;  /* 0xf000000000047882 */ /* 0x000fe20000000000 */
[----:B------:R-:W-:Y:S01]  /*64a50*/  UMOV UR5, 0x380fffff ;  /* 0x380fffff00057882 */ /* 0x000fe20000000000 */
[----:B01----:R-:W0:-:S15]  /*64a60*/  F2F.F32.F64 R3, R20 ;  /* 0x0000001400037310 */ /* 0x003e1e0000301000 */
        /* <DEDUP_REMOVED lines=23> */
.L_x_27564:
[----:B------:R-:W-:-:S04]  /*64be0*/  SHF.R.U32.HI R2, RZ, 0x18, R3 ;  /* 0x00000018ff027819 */ /* 0x000fc80000011603 */
[----:B------:R-:W-:-:S07]  /*64bf0*/  LOP3.LUT R0, R0, 0x80, R2, 0xf8, !PT ;  /* 0x0000008000007812 */ /* 0x000fce00078ef802 */
.L_x_27563:
[----:B------:R-:W-:Y:S05]  /*64c00*/  BSYNC.RECONVERGENT B0 ;  /* 0x0000000000007941 */ /* 0x000fea0003800200 */
.L_x_27562:
[----:B------:R-:W-:Y:S01]  /*64c10*/  STG.E.U8 desc[UR36][R16.64], R0 ;  /* 0x0000000010007986 */ /* 0x000fe2000c101124 */
[----:B------:R-:W-:Y:S05]  /*64c20*/  EXIT ;  /* 0x000000000000794d */ /* 0x000fea0003800000 */
.L_x_27560:
        /* <DEDUP_REMOVED lines=26> */
.L_x_27567:
[----:B------:R-:W-:-:S04]  /*64dd0*/  SHF.R.U32.HI R2, RZ, 0x18, R3 ;  /* 0x00000018ff027819 */ /* 0x000fc80000011603 */
[----:B------:R-:W-:-:S07]  /*64de0*/  LOP3.LUT R0, R0, 0x80, R2, 0xf8, !PT ;  /* 0x0000008000007812 */ /* 0x000fce00078ef802 */
.L_x_27566:
[----:B------:R-:W-:Y:S05]  /*64df0*/  BSYNC.RECONVERGENT B0 ;  /* 0x0000000000007941 */ /* 0x000fea0003800200 */
.L_x_27565:
[----:B------:R-:W-:Y:S01]  /*64e00*/  STG.E.U8 desc[UR36][R16.64], R0 ;  /* 0x0000000010007986 */ /* 0x000fe2000c101124 */
[----:B------:R-:W-:Y:S05]  /*64e10*/  EXIT ;  /* 0x000000000000794d */ /* 0x000fea0003800000 */
.L_x_27559:
        /* <DEDUP_REMOVED lines=28> */
[----:B------:R-:W-:Y:S01]  /*64fe0*/  STG.E.U8 desc[UR36][R16.64], R0 ;  /* 0x0000000010007986 */ /* 0x000fe2000c101124 */
[----:B------:R-:W-:Y:S05]  /*64ff0*/  EXIT ;  /* 0x000000000000794d */ /* 0x000fea0003800000 */
.L_x_27569:
[----:B-1----:R-:W1:Y:S02]  /*65000*/  F2I.U64.F64.TRUNC R20, R20 ;  /* 0x0000001400147311 */ /* 0x002e64000030d800 */
[----:B-1----:R-:W-:Y:S01]  /*65010*/  STG.E.64 desc[UR36][R16.64], R20 ;  /* 0x0000001410007986 */ /* 0x002fe2000c101b24 */
[----:B------:R-:W-:Y:S05]  /*65020*/  EXIT ;  /* 0x000000000000794d */ /* 0x000fea0003800000 */
.L_x_27568:
[----:B-1----:R-:W1:Y:S02]  /*65030*/  F2I.U32.F64.TRUNC R20, R20 ;  /* 0x0000001400147311 */ /* 0x002e64000030d000 */
[----:B-1----:R-:W-:Y:S01]  /*65040*/  STG.E desc[UR36][R16.64], R20 ;  /* 0x0000001410007986 */ /* 0x002fe2000c101924 */
[----:B------:R-:W-:Y:S05]  /*65050*/  EXIT ;  /* 0x000000000000794d */ /* 0x000fea0003800000 */
.L_x_27558:
        /* <DEDUP_REMOVED lines=11> */
[----:B-1----:R-:W1:Y:S02]  /*65110*/  DSETP.NEU.OR P0, PT, R20, RZ, P0 ;  /* 0x000000ff1400722a */ /* 0x002e64000070d400 */
[----:B-1----:R-:W-:-:S05]  /*65120*/  SEL R0, RZ, 0x1, !P0 ;  /* 0x00000001ff007807 */ /* 0x002fca0004000000 */
[----:B------:R-:W-:Y:S01]  /*65130*/  STG.E.U8 desc[UR36][R16.64], R0 ;  /* 0x0000000010007986 */ /* 0x000fe2000c101124 */
[----:B------:R-:W-:Y:S05]  /*65140*/  EXIT ;  /* 0x000000000000794d */ /* 0x000fea0003800000 */
.L_x_27571:
[----:B-1----:R-:W-:Y:S01]  /*65150*/  STG.E.128 desc[UR36][R16.64], R20 ;  /* 0x0000001410007986 */ /* 0x002fe2000c101d24 */
[----:B------:R-:W-:Y:S05]  /*65160*/  EXIT ;  /* 0x000000000000794d */ /* 0x000fea0003800000 */
.L_x_27570:
[----:B------:R-:W-:-:S09]  /*65170*/  UISETP.NE.AND UP0, UPT, UR4, 0xf, UPT ;  /* 0x0000000f0400788c */ /* 0x000fd2000bf05270 */
[----:B------:R-:W-:Y:S05]  /*65180*/  BRA.U !UP0, `(.L_x_27572) ;  /* 0x0000000508287547 */ /* 0x000fea000b800000 */
[----:B------:R-:W-:-:S09]  /*65190*/  UISETP.NE.AND UP0, UPT, UR4, 0x17, UPT ;  /* 0x000000170400788c */ /* 0x000fd2000bf05270 */
[----:B------:R-:W-:Y:S05]  /*651a0*/  BRA.U !UP0, `(.L_x_27573) ;  /* 0x0000000108b07547 */ /* 0x000fea000b800000 */
[----:B------:R-:W-:-:S09]  /*651b0*/  UISETP.NE.AND UP0, UPT, UR4, 0x18, UPT ;  /* 0x000000180400788c */ /* 0x000fd2000bf05270 */
[----:B------:R-:W-:Y:S05]  /*651c0*/  BRA.U !UP0, `(.L_x_27574) ;  /* 0x0000000108447547 */ /* 0x000fea000b800000 */
.L_x_27551:
[----:B------:R-:W-:Y:S01]  /*651d0*/  MOV R0, 0x0 ;  /* 0x0000000000007802 */ /* 0x000fe20000000f00 */
[----:B------:R-:W2:Y:S01]  /*651e0*/  LDCU.64 UR4, c[0x4][0x198] ;  /* 0x01003300ff0477ac */ /* 0x000ea20008000a00 */
[----:B------:R-:W-:Y:S02]  /*651f0*/  IMAD.MOV.U32 R8, RZ, RZ, 0x65 ;  /* 0x00000065ff087424 */ /* 0x000fe400078e00ff */
[----:B0-----:R0:W3:Y:S01]  /*65200*/  LDC.64 R2, c[0x4][R0] ;  /* 0x0100000000027b82 */ /* 0x0010e20000000a00 */
[----:B------:R-:W4:Y:S01]  /*65210*/  LDCU.64 UR6, c[0x4][0x1a0] ;  /* 0x01003400ff0677ac */ /* 0x000f220008000a00 */
[----:B------:R-:W-:Y:S02]  /*65220*/  IMAD.MOV.U32 R12, RZ, RZ, 0x1 ;  /* 0x00000001ff0c7424 */ /* 0x000fe400078e00ff */
[----:B------:R-:W-:Y:S01]  /*65230*/  IMAD.MOV.U32 R13, RZ, RZ, RZ ;  /* 0x000000ffff0d7224 */ /* 0x000fe200078e00ff */
[----:B------:R-:W5:Y:S01]  /*65240*/  LDCU.64 UR8, c[0x4][0x80] ;  /* 0x01001000ff0877ac */ /* 0x000f620008000a00 */
[----:B--2---:R-:W-:-:S02]  /*65250*/  IMAD.U32 R4, RZ, RZ, UR4 ;  /* 0x00000004ff047e24 */ /* 0x004fc4000f8e00ff */
[----:B------:R-:W-:Y:S02]  /*65260*/  IMAD.U32 R5, RZ, RZ, UR5 ;  /* 0x00000005ff057e24 */ /* 0x000fe4000f8e00ff */
[----:B----4-:R-:W-:Y:S01]  /*65270*/  IMAD.U32 R6, RZ, RZ, UR6 ;  /* 0x00000006ff067e24 */ /* 0x010fe2000f8e00ff */
[----:B------:R-:W-:Y:S01]  /*65280*/  MOV R7, UR7 ;  /* 0x0000000700077c02 */ /* 0x000fe20008000f00 */
[----:B-----5:R-:W-:Y:S02]  /*65290*/  IMAD.U32 R10, RZ, RZ, UR8 ;  /* 0x00000008ff0a7e24 */ /* 0x020fe4000f8e00ff */
[----:B0-----:R-:W-:-:S07]  /*652a0*/  IMAD.U32 R11, RZ, RZ, UR9 ;  /* 0x00000009ff0b7e24 */ /* 0x001fce000f8e00ff */
[----:B-1----:R-:W-:-:S07]  /*652b0*/  LEPC R20, `(.L_x_27575) ;  /* 0x000000001014794e */ /* 0x002fce0000000000 */
[----:B---3--:R-:W-:Y:S05]  /*652c0*/  CALL.ABS.NOINC R2 ;  /* 0x0000000002007343 */ /* 0x008fea0003c00000 */
.L_x_27575:
[----:B------:R-:W-:Y:S05]  /*652d0*/  EXIT ;  /* 0x000000000000794d */ /* 0x000fea0003800000 */
.L_x_27574:
        /* <DEDUP_REMOVED lines=21> */
.L_x_27577:
[----:B------:R-:W-:Y:S05]  /*65430*/  BSYNC.RECONVERGENT B0 ;  /* 0x0000000000007941 */ /* 0x000fea0003800200 */
.L_x_27576:
[----:B------:R-:W-:-:S05]  /*65440*/  LOP3.LUT R0, R0, 0x80, R2, 0xf8, !PT ;  /* 0x0000008000007812 */ /* 0x000fca00078ef802 */
[----:B------:R-:W-:Y:S01]  /*65450*/  STG.E.U8 desc[UR36][R16.64], R0 ;  /* 0x0000000010007986 */ /* 0x000fe2000c101124 */
[----:B------:R-:W-:Y:S05]  /*65460*/  EXIT ;  /* 0x000000000000794d */ /* 0x000fea0003800000 */
.L_x_27573:
        /* <DEDUP_REMOVED lines=20> */
.L_x_27579:
[----:B------:R-:W-:Y:S01]  /*655b0*/  IMAD.MOV.U32 R0, RZ, RZ, 0x7f ;  /* 0x0000007fff007424 */ /* 0x000fe200078e00ff */
[----:B------:R-:W-:-:S04]  /*655c0*/  ISETP.GT.U32.AND P0, PT, R2, 0x7f800000, PT ;  /* 0x7f8000000200780c */ /* 0x000fc80003f04070 */
[----:B------:R-:W-:-:S09]  /*655d0*/  SEL R0, R0, 0x7c, P0 ;  /* 0x0000007c00007807 */ /* 0x000fd20000000000 */
.L_x_27580:
[----:B------:R-:W-:Y:S05]  /*655e0*/  BSYNC.RECONVERGENT B0 ;  /* 0x0000000000007941 */ /* 0x000fea0003800200 */
.L_x_27578:
[----:B------:R-:W-:-:S04]  /*655f0*/  SHF.R.U32.HI R2, RZ, 0x18, R3 ;  /* 0x00000018ff027819 */ /* 0x000fc80000011603 */
[----:B------:R-:W-:-:S05]  /*65600*/  LOP3.LUT R0, R0, 0x80, R2, 0xf8, !PT ;  /* 0x0000008000007812 */ /* 0x000fca00078ef802 */
[----:B------:R-:W-:Y:S01]  /*65610*/  STG.E.U8 desc[UR36][R16.64], R0 ;  /* 0x0000000010007986 */ /* 0x000fe2000c101124 */
[----:B------:R-:W-:Y:S05]  /*65620*/  EXIT ;  /* 0x000000000000794d */ /* 0x000fea0003800000 */
.L_x_27572:
        /* <DEDUP_REMOVED lines=12> */
        .weak           $__internal_60_$__cuda_sm20_div_rn_f64_full
        .type           $__internal_60_$__cuda_sm20_div_rn_f64_full,@function
        .size           $__internal_60_$__cuda_sm20_div_rn_f64_full,($_ZN2at6native18elementwise_kernelILi128ELi4EZNS0_15gpu_kernel_implIZZZNS0_50_GLOBAL__N__2680c7bb_12_PowKernel_cu_7dd49032_317024pow_tensor_scalar_kernelERNS_18TensorIteratorBaseERKN3c106ScalarEENKUlvE_clEvENKUlvE_clEvEUlNS6_7complexIdEEE0_EEvS5_RKT_EUliE_EEviT1_$__internal_trig_reduction_slowpathd - $__internal_60_$__cuda_sm20_div_rn_f64_full)
$__internal_60_$__cuda_sm20_div_rn_f64_full:
[C---:B------:R-:W-:Y:S01]  /*656f0*/  FSETP.GEU.AND P0, PT, |R21|.reuse, 1.469367938527859385e-39, PT ;  /* 0x001000001500780b */ /* 0x040fe20003f0e200 */
[----:B------:R-:W-:Y:S01]  /*65700*/  IMAD.MOV.U32 R27, RZ, RZ, 0x1ca00000 ;  /* 0x1ca00000ff1b7424 */ /* 0x000fe200078e00ff */
[----:B------:R-:W-:Y:S01]  /*65710*/  LOP3.LUT R26, R21, 0x7ff00000, RZ, 0xc0, !PT ;  /* 0x7ff00000151a7812 */ /* 0x000fe200078ec0ff */
[----:B------:R-:W-:Y:S01]  /*65720*/  IMAD.MOV.U32 R22, RZ, RZ, 0x1 ;  /* 0x00000001ff167424 */ /* 0x000fe200078e00ff */
[C---:B------:R-:W-:Y:S01]  /*65730*/  LOP3.LUT R28, R5.reuse, 0x7ff00000, RZ, 0xc0, !PT ;  /* 0x7ff00000051c7812 */ /* 0x040fe200078ec0ff */
[----:B------:R-:W-:Y:S01]  /*65740*/  BSSY.RECONVERGENT B0, `(.L_x_27581) ;  /* 0x000007d000007945 */ /* 0x000fe20003800200 */
[C---:B------:R-:W-:Y:S01]  /*65750*/  FSETP.GEU.AND P2, PT, |R5|.reuse, 1.469367938527859385e-39, PT ;  /* 0x001000000500780b */ /* 0x040fe20003f4e200 */
[----:B------:R-:W-:Y:S01]  /*65760*/  IMAD.MOV.U32 R29, RZ, RZ, R26 ;  /* 0x000000ffff1d7224 */ /* 0x000fe200078e001a */
[----:B------:R-:W-:Y:S02]  /*65770*/  ISETP.GE.U32.AND P4, PT, R26, R28, PT ;  /* 0x0000001c1a00720c */ /* 0x000fe40003f86070 */
[----:B------:R-:W-:-:S03]  /*65780*/  LOP3.LUT R12, R5, 0x800fffff, RZ, 0xc0, !PT ;  /* 0x800fffff050c7812 */ /* 0x000fc600078ec0ff */
[----:B------:R-:W-:Y:S02]  /*65790*/  @!P0 LOP3.LUT R18, R5, 0x7ff00000, RZ, 0xc0, !PT ;  /* 0x7ff0000005128812 */ /* 0x000fe400078ec0ff */
[----:B------:R-:W-:Y:S01]  /*657a0*/  LOP3.LUT R13, R12, 0x3ff00000, RZ, 0xfc, !PT ;  /* 0x3ff000000c0d7812 */ /* 0x000fe200078efcff */
[----:B------:R-:W-:Y:S01]  /*657b0*/  IMAD.MOV.U32 R12, RZ, RZ, R4 ;  /* 0x000000ffff0c7224 */ /* 0x000fe200078e0004 */
[----:B------:R-:W-:Y:S02]  /*657c0*/  @!P0 ISETP.GE.U32.AND P3, PT, R26, R18, PT ;  /* 0x000000121a00820c */ /* 0x000fe40003f66070 */
[C---:B------:R-:W-:Y:S02]  /*657d0*/  SEL R18, R27.reuse, 0x63400000, !P4 ;  /* 0x634000001b127807 */ /* 0x040fe40006000000 */
[----:B------:R-:W-:Y:S01]  /*657e0*/  @!P0 SEL R30, R27, 0x63400000, !P3 ;  /* 0x634000001b1e8807 */ /* 0x000fe20005800000 */
[----:B------:R-:W0:Y:S01]  /*657f0*/  @!P2 DMUL R12, R4, 8.98846567431157953865e+307 ;  /* 0x7fe00000040ca828 */ /* 0x000e220000000000 */
[--C-:B------:R-:W-:Y:S01]  /*65800*/  LOP3.LUT R19, R18, 0x800fffff, R21.reuse, 0xf8, !PT ;  /* 0x800fffff12137812 */ /* 0x100fe200078ef815 */
[----:B------:R-:W-:Y:S01]  /*65810*/  IMAD.MOV.U32 R18, RZ, RZ, R20 ;  /* 0x000000ffff127224 */ /* 0x000fe200078e0014 */
[----:B------:R-:W-:Y:S01]  /*65820*/  @!P0 LOP3.LUT R30, R30, 0x80000000, R21, 0xf8, !PT ;  /* 0x800000001e1e8812 */ /* 0x000fe200078ef815 */
[----:B0-----:R-:W0:Y:S01]  /*65830*/  MUFU.RCP64H R23, R13 ;  /* 0x0000000d00177308 */ /* 0x001e220000001800 */
[----:B------:R-:W-:-:S02]  /*65840*/  @!P2 LOP3.LUT R28, R13, 0x7ff00000, RZ, 0xc0, !PT ;  /* 0x7ff000000d1ca812 */ /* 0x000fc400078ec0ff */
[----:B------:R-:W-:Y:S01]  /*65850*/  @!P0 LOP3.LUT R31, R30, 0x100000, RZ, 0xfc, !PT ;  /* 0x001000001e1f8812 */ /* 0x000fe200078efcff */
[----:B------:R-:W-:Y:S02]  /*65860*/  @!P0 IMAD.MOV.U32 R30, RZ, RZ, RZ ;  /* 0x000000ffff1e8224 */ /* 0x000fe400078e00ff */
[----:B------:R-:W-:-:S15]  /*65870*/  VIADD R35, R28, 0xffffffff ;  /* 0xffffffff1c237836 */ /* 0x000fde0000000000 */
[----:B------:R-:W-:-:S15]  /*65880*/  NOP ;  /* 0x0000000000007918 */ /* 0x000fde0000000000 */
[----:B------:R-:W-:-:S15]  /*65890*/  NOP ;  /* 0x0000000000007918 */ /* 0x000fde0000000000 */
[----:B------:R-:W-:-:S09]  /*658a0*/  NOP ;  /* 0x0000000000007918 */ /* 0x000fd20000000000 */
[----:B------:R-:W1:Y:S02]  /*658b0*/  @!P0 DFMA R18, R18, 2, -R30 ;  /* 0x400000001212882b */ /* 0x000e64000000081e */
[----:B-1----:R-:W-:-:S05]  /*658c0*/  @!P0 LOP3.LUT R29, R19, 0x7ff00000, RZ, 0xc0, !PT ;  /* 0x7ff00000131d8812 */ /* 0x002fca00078ec0ff */
[----:B------:R-:W-:-:S05]  /*658d0*/  VIADD R34, R29, 0xffffffff ;  /* 0xffffffff1d227836 */ /* 0x000fca0000000000 */
[----:B------:R-:W-:-:S04]  /*658e0*/  ISETP.GT.U32.AND P0, PT, R34, 0x7feffffe, PT ;  /* 0x7feffffe2200780c */ /* 0x000fc80003f04070 */
[----:B------:R-:W-:-:S15]  /*658f0*/  ISETP.GT.U32.OR P0, PT, R35, 0x7feffffe, P0 ;  /* 0x7feffffe2300780c */ /* 0x000fde0000704470 */
[----:B------:R-:W-:-:S15]  /*65900*/  NOP ;  /* 0x0000000000007918 */ /* 0x000fde0000000000 */
[----:B------:R-:W-:-:S15]  /*65910*/  NOP ;  /* 0x0000000000007918 */ /* 0x000fde0000000000 */
[----:B------:R-:W-:-:S03]  /*65920*/  NOP ;  /* 0x0000000000007918 */ /* 0x000fc60000000000 */
        /* <DEDUP_REMOVED lines=35> */
[----:B0-----:R0:W1:Y:S02]  /*65b60*/  DFMA R22, R22, R30, R24 ;  /* 0x0000001e1616722b */ /* 0x0010640000000018 */
[----:B01----:R-:W-:Y:S05]  /*65b70*/  @P0 BRA `(.L_x_27582) ;  /* 0x0000000000840947 */ /* 0x003fea0003800000 */
[----:B------:R-:W-:-:S04]  /*65b80*/  LOP3.LUT R20, R5, 0x7ff00000, RZ, 0xc0, !PT ;  /* 0x7ff0000005147812 */ /* 0x000fc800078ec0ff */
[CC--:B------:R-:W-:Y:S02]  /*65b90*/  VIADDMNMX R21, R26.reuse, -R20.reuse, 0xb9600000, !PT ;  /* 0xb96000001a157446 */ /* 0x0c0fe40007800914 */
[----:B------:R-:W-:Y:S01]  /*65ba0*/  ISETP.GE.U32.AND P0, PT, R26, R20, PT ;  /* 0x000000141a00720c */ /* 0x000fe20003f06070 */
[----:B------:R-:W-:Y:S01]  /*65bb0*/  IMAD.MOV.U32 R20, RZ, RZ, RZ ;  /* 0x000000ffff147224 */ /* 0x000fe200078e00ff */
[----:B------:R-:W-:Y:S02]  /*65bc0*/  VIMNMX R21, PT, PT, R21, 0x46a00000, PT ;  /* 0x46a0000015157848 */ /* 0x000fe40003fe0100 */
[----:B------:R-:W-:-:S05]  /*65bd0*/  SEL R26, R27, 0x63400000, !P0 ;  /* 0x634000001b1a7807 */ /* 0x000fca0004000000 */
[----:B------:R-:W-:-:S04]  /*65be0*/  IMAD.IADD R26, R21, 0x1, -R26 ;  /* 0x00000001151a7824 */ /* 0x000fc800078e0a1a */
[----:B------:R-:W-:-:S06]  /*65bf0*/  VIADD R21, R26, 0x7fe00000 ;  /* 0x7fe000001a157836 */ /* 0x000fcc0000000000 */
[----:B------:R-:W0:Y:S02]  /*65c00*/  DMUL R24, R22, R20 ;  /* 0x0000001416187228 */ /* 0x000e240000000000 */
[----:B0-----:R-:W-:-:S13]  /*65c10*/  FSETP.GTU.AND P0, PT, |R25|, 1.469367938527859385e-39, PT ;  /* 0x001000001900780b */ /* 0x001fda0003f0c200 */
[----:B------:R-:W-:Y:S05]  /*65c20*/  @P0 BRA `(.L_x_27583) ;  /* 0x0000000000b80947 */ /* 0x000fea0003800000 */
[----:B------:R-:W0:Y:S01]  /*65c30*/  DFMA R12, R22, -R12, R18 ;  /* 0x8000000c160c722b */ /* 0x000e220000000012 */
[----:B------:R-:W-:Y:S02]  /*65c40*/  MOV R20, RZ ;  /* 0x000000ff00147202 */ /* 0x000fe40000000f00 */
[C---:B0-----:R-:W-:Y:S02]  /*65c50*/  FSETP.NEU.AND P0, PT, R13.reuse, RZ, PT ;  /* 0x000000ff0d00720b */ /* 0x041fe40003f0d000 */
[----:B------:R-:W-:-:S04]  /*65c60*/  LOP3.LUT R12, R13, 0x80000000, R5, 0x48, !PT ;  /* 0x800000000d0c7812 */ /* 0x000fc800078e4805 */
[----:B------:R-:W-:-:S07]  /*65c70*/  LOP3.LUT R21, R12, R21, RZ, 0xfc, !PT ;  /* 0x000000150c157212 */ /* 0x000fce00078efcff */
[----:B------:R-:W-:Y:S05]  /*65c80*/  @!P0 BRA `(.L_x_27583) ;  /* 0x0000000000a08947 */ /* 0x000fea0003800000 */
[----:B------:R-:W-:Y:S01]  /*65c90*/  IMAD.MOV R5, RZ, RZ, -R26 ;  /* 0x000000ffff057224 */ /* 0x000fe200078e0a1a */
[----:B------:R-:W-:Y:S01]  /*65ca0*/  IADD3 R26, PT, PT, -R26, -0x43300000, RZ ;  /* 0xbcd000001a1a7810 */ /* 0x000fe20007ffe1ff */
[----:B------:R-:W-:Y:S01]  /*65cb0*/  IMAD.MOV.U32 R4, RZ, RZ, RZ ;  /* 0x000000ffff047224 */ /* 0x000fe200078e00ff */
[----:B------:R-:W0:Y:S02]  /*65cc0*/  DMUL.RP R20, R22, R20 ;  /* 0x0000001416147228 */ /* 0x000e240000008000 */
[----:B0-----:R-:W-:-:S15]  /*65cd0*/  LOP3.LUT R12, R21, R12, RZ, 0x3c, !PT ;  /* 0x0000000c150c7212 */ /* 0x001fde00078e3cff */
[----:B------:R-:W-:-:S15]  /*65ce0*/  NOP ;  /* 0x0000000000007918 */ /* 0x000fde0000000000 */
[----:B------:R-:W-:-:S15]  /*65cf0*/  NOP ;  /* 0x0000000000007918 */ /* 0x000fde0000000000 */
[----:B------:R-:W-:-:S15]  /*65d00*/  NOP ;  /* 0x0000000000007918 */ /* 0x000fde0000000000 */
[----:B------:R-:W-:-:S02]  /*65d10*/  NOP ;  /* 0x0000000000007918 */ /* 0x000fc40000000000 */
[----:B------:R-:W0:Y:S02]  /*65d20*/  DFMA R4, R24, -R4, R22 ;  /* 0x800000041804722b */ /* 0x000e240000000016 */
[----:B0-----:R-:W-:-:S04]  /*65d30*/  FSETP.NEU.AND P0, PT, |R5|, R26, PT ;  /* 0x0000001a0500720b */ /* 0x001fc80003f0d200 */
[----:B------:R-:W-:Y:S02]  /*65d40*/  FSEL R20, R20, R24, !P0 ;  /* 0x0000001814147208 */ /* 0x000fe40004000000 */
[----:B------:R-:W-:-:S05]  /*65d50*/  FSEL R24, R12, R25, !P0 ;  /* 0x000000190c187208 */ /* 0x000fca0004000000 */
[----:B------:R-:W-:Y:S02]  /*65d60*/  IMAD.MOV.U32 R25, RZ, RZ, R24 ;  /* 0x000000ffff197224 */ /* 0x000fe400078e0018 */
[----:B------:R-:W-:Y:S01]  /*65d70*/  IMAD.MOV.U32 R24, RZ, RZ, R20 ;  /* 0x000000ffff187224 */ /* 0x000fe200078e0014 */
[----:B------:R-:W-:Y:S06]  /*65d80*/  BRA `(.L_x_27583) ;  /* 0x0000000000607947 */ /* 0x000fec0003800000 */
.L_x_27582:
[----:B------:R-:W0:Y:S02]  /*65d90*/  DSETP.NAN.AND P0, PT, R20, R20, PT ;  /* 0x000000141400722a */ /* 0x000e240003f08000 */
[----:B0-----:R-:W-:Y:S05]  /*65da0*/  @P0 BRA `(.L_x_27584) ;  /* 0x00000000004c0947 */ /* 0x001fea0003800000 */
[----:B------:R-:W0:Y:S02]  /*65db0*/  DSETP.NAN.AND P0, PT, R4, R4, PT ;  /* 0x000000040400722a */ /* 0x000e240003f08000 */
[----:B0-----:R-:W-:Y:S05]  /*65dc0*/  @P0 BRA `(.L_x_27585) ;  /* 0x0000000000340947 */ /* 0x001fea0003800000 */
[----:B------:R-:W-:Y:S01]  /*65dd0*/  ISETP.NE.AND P0, PT, R29, R28, PT ;  /* 0x0000001c1d00720c */ /* 0x000fe20003f05270 */
[----:B------:R-:W-:Y:S02]  /*65de0*/  IMAD.MOV.U32 R24, RZ, RZ, 0x0 ;  /* 0x00000000ff187424 */ /* 0x000fe400078e00ff */
[----:B------:R-:W-:-:S10]  /*65df0*/  IMAD.MOV.U32 R25, RZ, RZ, -0x80000 ;  /* 0xfff80000ff197424 */ /* 0x000fd400078e00ff */
[----:B------:R-:W-:Y:S05]  /*65e00*/  @!P0 BRA `(.L_x_27583) ;  /* 0x0000000000408947 */ /* 0x000fea0003800000 */
[----:B------:R-:W-:Y:S02]  /*65e10*/  ISETP.NE.AND P0, PT, R29, 0x7ff00000, PT ;  /* 0x7ff000001d00780c */ /* 0x000fe40003f05270 */
[----:B------:R-:W-:Y:S02]  /*65e20*/  LOP3.LUT R4, R21, 0x80000000, R5, 0x48, !PT ;  /* 0x8000000015047812 */ /* 0x000fe400078e4805 */
[----:B------:R-:W-:-:S13]  /*65e30*/  ISETP.EQ.OR P0, PT, R28, RZ, !P0 ;  /* 0x000000ff1c00720c */ /* 0x000fda0004702670 */
[----:B------:R-:W-:Y:S01]  /*65e40*/  @P0 LOP3.LUT R5, R4, 0x7ff00000, RZ, 0xfc, !PT ;  /* 0x7ff0000004050812 */ /* 0x000fe200078efcff */
[----:B------:R-:W-:Y:S02]  /*65e50*/  @!P0 IMAD.MOV.U32 R24, RZ, RZ, RZ ;  /* 0x000000ffff188224 */ /* 0x000fe400078e00ff */
[----:B------:R-:W-:Y:S02]  /*65e60*/  @!P0 IMAD.MOV.U32 R25, RZ, RZ, R4 ;  /* 0x000000ffff198224 */ /* 0x000fe400078e0004 */
[----:B------:R-:W-:Y:S02]  /*65e70*/  @P0 IMAD.MOV.U32 R24, RZ, RZ, RZ ;  /* 0x000000ffff180224 */ /* 0x000fe400078e00ff */
[----:B------:R-:W-:Y:S01]  /*65e80*/  @P0 IMAD.MOV.U32 R25, RZ, RZ, R5 ;  /* 0x000000ffff190224 */ /* 0x000fe200078e0005 */
[----:B------:R-:W-:Y:S06]  /*65e90*/  BRA `(.L_x_27583) ;  /* 0x00000000001c7947 */ /* 0x000fec0003800000 */
.L_x_27585:
[----:B------:R-:W-:-:S05]  /*65ea0*/  LOP3.LUT R24, R5, 0x80000, RZ, 0xfc, !PT ;  /* 0x0008000005187812 */ /* 0x000fca00078efcff */
[----:B------:R-:W-:Y:S02]  /*65eb0*/  IMAD.MOV.U32 R25, RZ, RZ, R24 ;  /* 0x000000ffff197224 */ /* 0x000fe400078e0018 */
[----:B------:R-:W-:Y:S01]  /*65ec0*/  IMAD.MOV.U32 R24, RZ, RZ, R4 ;  /* 0x000000ffff187224 */ /* 0x000fe200078e0004 */
[----:B------:R-:W-:Y:S06]  /*65ed0*/  BRA `(.L_x_27583) ;  /* 0x00000000000c7947 */ /* 0x000fec0003800000 */
.L_x_27584:
[----:B------:R-:W-:-:S05]  /*65ee0*/  LOP3.LUT R24, R21, 0x80000, RZ, 0xfc, !PT ;  /* 0x0008000015187812 */ /* 0x000fca00078efcff */
[----:B------:R-:W-:Y:S02]  /*65ef0*/  IMAD.MOV.U32 R25, RZ, RZ, R24 ;  /* 0x000000ffff197224 */ /* 0x000fe400078e0018 */
[----:B------:R-:W-:-:S07]  /*65f00*/  IMAD.MOV.U32 R24, RZ, RZ, R20 ;  /* 0x000000ffff187224 */ /* 0x000fce00078e0014 */
.L_x_27583:
[----:B------:R-:W-:Y:S05]  /*65f10*/  BSYNC.RECONVERGENT B0 ;  /* 0x0000000000007941 */ /* 0x000fea0003800200 */
.L_x_27581:
[----:B------:R-:W-:Y:S02]  /*65f20*/  IMAD.MOV.U32 R12, RZ, RZ, R0 ;  /* 0x000000ffff0c7224 */ /* 0x000fe400078e0000 */
[----:B------:R-:W-:Y:S02]  /*65f30*/  IMAD.MOV.U32 R13, RZ, RZ, 0x0 ;  /* 0x00000000ff0d7424 */ /* 0x000fe400078e00ff */
[----:B------:R-:W-:Y:S02]  /*65f40*/  IMAD.MOV.U32 R4, RZ, RZ, R24 ;  /* 0x000000ffff047224 */ /* 0x000fe400078e0018 */
[----:B------:R-:W-:Y:S01]  /*65f50*/  IMAD.MOV.U32 R5, RZ, RZ, R25 ;  /* 0x000000ffff057224 */ /* 0x000fe200078e0019 */
[----:B------:R-:W-:Y:S06]  /*65f60*/  RET.REL.NODEC R12 `(_ZN2at6native18elementwise_kernelILi128ELi4EZNS0_15gpu_kernel_implIZZZNS0_50_GLOBAL__N__2680c7bb_12_PowKernel_cu_7dd49032_317024pow_tensor_scalar_kernelERNS_18TensorIteratorBaseERKN3c106ScalarEENKUlvE_clEvENKUlvE_clEvEUlNS6_7complexIdEEE0_EEvS5_RKT_EUliE_EEviT1_) ;  /* 0xfffff9a00c247950 */ /* 0x000fec0003c3ffff */
        .type           $_ZN2at6native18elementwise_kernelILi128ELi4EZNS0_15gpu_kernel_implIZZZNS0_50_GLOBAL__N__2680c7bb_12_PowKernel_cu_7dd49032_317024pow_tensor_scalar_kernelERNS_18TensorIteratorBaseERKN3c106ScalarEENKUlvE_clEvENKUlvE_clEvEUlNS6_7complexIdEEE0_EEvS5_RKT_EUliE_EEviT1_$__internal_trig_reduction_slowpathd,@function
        .size           $_ZN2at6native18elementwise_kernelILi128ELi4EZNS0_15gpu_kernel_implIZZZNS0_50_GLOBAL__N__2680c7bb_12_PowKernel_cu_7dd49032_317024pow_tensor_scalar_kernelERNS_18TensorIteratorBaseERKN3c106ScalarEENKUlvE_clEvENKUlvE_clEvEUlNS6_7complexIdEEE0_EEvS5_RKT_EUliE_EEviT1_$__internal_trig_reduction_slowpathd,(.L_x_60655 - $_ZN2at6native18elementwise_kernelILi128ELi4EZNS0_15gpu_kernel_implIZZZNS0_50_GLOBAL__N__2680c7bb_12_PowKernel_cu_7dd49032_317024pow_tensor_scalar_kernelERNS_18TensorIteratorBaseERKN3c106ScalarEENKUlvE_clEvENKUlvE_clEvEUlNS6_7complexIdEEE0_EEvS5_RKT_EUliE_EEviT1_$__internal_trig_reduction_slowpathd)
$_ZN2at6native18elementwise_kernelILi128ELi4EZNS0_15gpu_kernel_implIZZZNS0_50_GLOBAL__N__2680c7bb_12_PowKernel_cu_7dd49032_317024pow_tensor_scalar_kernelERNS_18TensorIteratorBaseERKN3c106ScalarEENKUlvE_clEvENKUlvE_clEvEUlNS6_7complexIdEEE0_EEvS5_RKT_EUliE_EEviT1_$__internal_trig_reduction_slowpathd:
[--C-:B------:R-:W-:Y:S01]  /*65f70*/  SHF.R.U32.HI R13, RZ, 0x14, R26.reuse ;  /* 0x00000014ff0d7819 */ /* 0x100fe2000001161a */
[----:B------:R-:W-:Y:S01]  /*65f80*/  IMAD.MOV.U32 R5, RZ, RZ, R26 ;  /* 0x000000ffff057224 */ /* 0x000fe200078e001a */
[----:B------:R-:W-:Y:S01]  /*65f90*/  MOV R8, R0 ;  /* 0x0000000000087202 */ /* 0x000fe20000000f00 */
[----:B------:R-:W-:Y:S01]  /*65fa0*/  IMAD.MOV.U32 R2, RZ, RZ, RZ ;  /* 0x000000ffff027224 */ /* 0x000fe200078e00ff */
[----:B------:R-:W-:-:S04]  /*65fb0*/  LOP3.LUT R3, R13, 0x7ff, RZ, 0xc0, !PT ;  /* 0x000007ff0d037812 */ /* 0x000fc800078ec0ff */
[----:B------:R-:W-:-:S13]  /*65fc0*/  ISETP.NE.AND P0, PT, R3, 0x7ff, PT ;  /* 0x000007ff0300780c */ /* 0x000fda0003f05270 */
[----:B------:R-:W-:Y:S05]  /*65fd0*/  @!P0 BRA `(.L_x_27586) ;  /* 0x00000008004c8947 */ /* 0x000fea0003800000 */
[----:B------:R-:W-:Y:S01]  /*65fe0*/  VIADD R0, R3, 0xfffffc00 ;  /* 0xfffffc0003007836 */ /* 0x000fe20000000000 */
[----:B------:R-:W-:Y:S01]  /*65ff0*/  BSSY.RECONVERGENT B0, `(.L_x_27587) ;  /* 0x0000030000007945 */ /* 0x000fe20003800200 */
[----:B------:R-:W-:-:S03]  /*66000*/  CS2R R6, SRZ ;  /* 0x0000000000067805 */ /* 0x000fc6000001ff00 */
[----:B------:R-:W-:Y:S02]  /*66010*/  SHF.R.U32.HI R30, RZ, 0x6, R0 ;  /* 0x00000006ff1e7819 */ /* 0x000fe40000011600 */
[----:B------:R-:W-:Y:S02]  /*66020*/  ISETP.GE.U32.AND P0, PT, R0, 0x80, PT ;  /* 0x000000800000780c */ /* 0x000fe40003f06070 */
[C---:B------:R-:W-:Y:S02]  /*66030*/  IADD3 R0, PT, PT, -R30.reuse, 0x13, RZ ;  /* 0x000000131e007810 */ /* 0x040fe40007ffe1ff */
[----:B------:R-:W-:Y:S02]  /*66040*/  IADD3 R4, PT, PT, -R30, 0xf, RZ ;  /* 0x0000000f1e047810 */ /* 0x000fe40007ffe1ff */
[----:B------:R-:W-:-:S04]  /*66050*/  SEL R31, R0, 0x12, P0 ;  /* 0x00000012001f7807 */ /* 0x000fc80000000000 */
[----:B------:R-:W-:-:S13]  /*66060*/  ISETP.GE.AND P0, PT, R4, R31, PT ;  /* 0x0000001f0400720c */ /* 0x000fda0003f06270 */
[----:B------:R-:W-:Y:S05]  /*66070*/  @P0 BRA `(.L_x_27588) ;  /* 0x00000000009c0947 */ /* 0x000fea0003800000 */
[----:B------:R-:W0:Y:S01]  /*66080*/  LDC.64 R28, c[0x0][0x358] ;  /* 0x0000d600ff1c7b82 */ /* 0x000e220000000a00 */
[C---:B------:R-:W-:Y:S01]  /*66090*/  SHF.L.U64.HI R5, R8.reuse, 0xb, R5 ;  /* 0x0000000b08057819 */ /* 0x040fe20000010205 */
[----:B------:R-:W-:Y:S01]  /*660a0*/  BSSY.RECONVERGENT B1, `(.L_x_27589) ;  /* 0x0000023000017945 */ /* 0x000fe20003800200 */
[----:B------:R-:W-:Y:S01]  /*660b0*/  IMAD.SHL.U32 R27, R8, 0x800, RZ ;  /* 0x00000800081b7824 */ /* 0x000fe200078e00ff */
[----:B------:R-:W-:Y:S01]  /*660c0*/  IADD3 R8, PT, PT, RZ, -R30, -R31 ;  /* 0x8000001eff087210 */ /* 0x000fe20007ffe81f */
[----:B------:R-:W-:Y:S01]  /*660d0*/  IMAD.MOV.U32 R10, RZ, RZ, R4 ;  /* 0x000000ffff0a7224 */ /* 0x000fe200078e0004 */
[----:B------:R-:W-:Y:S01]  /*660e0*/  CS2R R6, SRZ ;  /* 0x0000000000067805 */ /* 0x000fe2000001ff00 */
[----:B------:R-:W-:Y:S01]  /*660f0*/  IMAD.MOV.U32 R0, RZ, RZ, R1 ;  /* 0x000000ffff007224 */ /* 0x000fe200078e0001 */
[----:B------:R-:W1:Y:S01]  /*66100*/  LDC.64 R2, c[0x4][0x1a8] ;  /* 0x01006a00ff027b82 */ /* 0x000e620000000a00 */
[----:B------:R-:W-:Y:S01]  /*66110*/  IMAD.MOV.U32 R9, RZ, RZ, RZ ;  /* 0x000000ffff097224 */ /* 0x000fe200078e00ff */
[----:B------:R-:W-:-:S07]  /*66120*/  LOP3.LUT R32, R5, 0x80000000, RZ, 0xfc, !PT ;  /* 0x8000000005207812 */ /* 0x000fce00078efcff */
.L_x_27590:
[----:B0-----:R-:W-:Y:S01]  /*66130*/  R2UR UR4, R28 ;  /* 0x000000001c0472ca */ /* 0x001fe200000e0000 */
[----:B-1----:R-:W-:Y:S01]  /*66140*/  IMAD.WIDE R4, R10, 0x8, R2 ;  /* 0x000000080a047825 */ /* 0x002fe200078e0202 */
[----:B------:R-:W-:-:S13]  /*66150*/  R2UR UR5, R29 ;  /* 0x000000001d0572ca */ /* 0x000fda00000e0000 */
[----:B------:R-:W2:Y:S01]  /*66160*/  LDG.E.64.CONSTANT R4, desc[UR4][R4.64] ;  /* 0x0000000404047981 */ /* 0x000ea2000c1e9b00 */
[----:B------:R-:W-:Y:S02]  /*66170*/  VIADD R8, R8, 0x1 ;  /* 0x0000000108087836 */ /* 0x000fe40000000000 */
[----:B------:R-:W-:Y:S02]  /*66180*/  VIADD R10, R10, 0x1 ;  /* 0x000000010a0a7836 */ /* 0x000fe40000000000 */
[----:B--2---:R-:W-:-:S04]  /*66190*/  IMAD.WIDE.U32 R6, P2, R4, R27, R6 ;  /* 0x0000001b04067225 */ /* 0x004fc80007840006 */
[CC--:B------:R-:W-:Y:S02]  /*661a0*/  IMAD R12, R4.reuse, R32.reuse, RZ ;  /* 0x00000020040c7224 */ /* 0x0c0fe400078e02ff */
[----:B------:R-:W-:Y:S02]  /*661b0*/  IMAD R33, R5, R27, RZ ;  /* 0x0000001b05217224 */ /* 0x000fe400078e02ff */
[----:B------:R-:W-:Y:S01]  /*661c0*/  IMAD.HI.U32 R4, R4, R32, RZ ;  /* 0x0000002004047227 */ /* 0x000fe200078e00ff */
[----:B------:R-:W-:-:S03]  /*661d0*/  IADD3 R7, P0, PT, R12, R7, RZ ;  /* 0x000000070c077210 */ /* 0x000fc60007f1e0ff */
[----:B------:R-:W-:Y:S01]  /*661e0*/  IMAD R12, R9, 0x8, R0 ;  /* 0x00000008090c7824 */ /* 0x000fe200078e0200 */
[----:B------:R-:W-:Y:S01]  /*661f0*/  IADD3 R7, P1, PT, R33, R7, RZ ;  /* 0x0000000721077210 */ /* 0x000fe20007f3e0ff */
[----:B------:R-:W-:-:S04]  /*66200*/  IMAD.HI.U32 R33, R5, R27, RZ ;  /* 0x0000001b05217227 */ /* 0x000fc800078e00ff */
[----:B------:R-:W-:Y:S01]  /*66210*/  IMAD.X R4, RZ, RZ, R4, P2 ;  /* 0x000000ffff047224 */ /* 0x000fe200010e0604 */
[----:B------:R0:W-:Y:S01]  /*66220*/  STL.64 [R12], R6 ;  /* 0x000000060c007387 */ /* 0x0001e20000100a00 */
[----:B------:R-:W-:-:S03]  /*66230*/  VIADD R9, R9, 0x1 ;  /* 0x0000000109097836 */ /* 0x000fc60000000000 */
[----:B------:R-:W-:Y:S01]  /*66240*/  IADD3.X R4, P0, PT, R33, R4, RZ, P0, !PT ;  /* 0x0000000421047210 */ /* 0x000fe2000071e4ff */
[CC--:B0-----:R-:W-:Y:S02]  /*66250*/  IMAD R6, R5.reuse, R32.reuse, RZ ;  /* 0x0000002005067224 */ /* 0x0c1fe400078e02ff */
[----:B------:R-:W-:-:S03]  /*66260*/  IMAD.HI.U32 R7, R5, R32, RZ ;  /* 0x0000002005077227 */ /* 0x000fc600078e00ff */
[----:B------:R-:W-:Y:S01]  /*66270*/  IADD3.X R6, P1, PT, R6, R4, RZ, P1, !PT ;  /* 0x0000000406067210 */ /* 0x000fe20000f3e4ff */
[----:B------:R-:W-:Y:S01]  /*66280*/  IMAD.X R4, RZ, RZ, R7, P0 ;  /* 0x000000ffff047224 */ /* 0x000fe200000e0607 */
[----:B------:R-:W-:-:S03]  /*66290*/  ISETP.NE.AND P0, PT, R8, -0xf, PT ;  /* 0xfffffff10800780c */ /* 0x000fc60003f05270 */
[----:B------:R-:W-:-:S04]  /*662a0*/  IMAD.X R4, RZ, RZ, R4, P1 ;  /* 0x000000ffff047224 */ /* 0x000fc800008e0604 */
[----:B------:R-:W-:-:S06]  /*662b0*/  IMAD.MOV.U32 R7, RZ, RZ, R4 ;  /* 0x000000ffff077224 */ /* 0x000fcc00078e0004 */
[----:B------:R-:W-:Y:S05]  /*662c0*/  @P0 BRA `(.L_x_27590) ;  /* 0xfffffffc00980947 */ /* 0x000fea000383ffff */
[----:B------:R-:W-:Y:S05]  /*662d0*/  BSYNC.RECONVERGENT B1 ;  /* 0x0000000000017941 */ /* 0x000fea0003800200 */
.L_x_27589:
[----:B------:R-:W-:-:S07]  /*662e0*/  IMAD.MOV.U32 R4, RZ, RZ, R31 ;  /* 0x000000ffff047224 */ /* 0x000fce00078e001f */
.L_x_27588:
[----:B------:R-:W-:Y:S05]  /*662f0*/  BSYNC.RECONVERGENT B0 ;  /* 0x0000000000007941 */ /* 0x000fea0003800200 */
.L_x_27587:
[----:B------:R-:W-:Y:S01]  /*66300*/  LOP3.LUT P0, R27, R13, 0x3f, RZ, 0xc0, !PT ;  /* 0x0000003f0d1b7812 */ /* 0x000fe2000780c0ff */
[----:B------:R-:W-:-:S04]  /*66310*/  IMAD.IADD R0, R30, 0x1, R4 ;  /* 0x000000011e007824 */ /* 0x000fc800078e0204 */
[----:B------:R-:W-:-:S05]  /*66320*/  IMAD.U32 R0, R0, 0x8, R1 ;  /* 0x0000000800007824 */ /* 0x000fca00078e0001 */
[----:B------:R0:W-:Y:S04]  /*66330*/  STL.64 [R0+-0x78], R6 ;  /* 0xffff880600007387 */ /* 0x0001e80000100a00 */
[----:B------:R-:W2:Y:S04]  /*66340*/  @P0 LDL.64 R4, [R1+0x8] ;  /* 0x0000080001040983 */ /* 0x000ea80000100a00 */
[----:B------:R-:W3:Y:S04]  /*66350*/  LDL.64 R12, [R1+0x10] ;  /* 0x00001000010c7983 */ /* 0x000ee80000100a00 */
[----:B------:R-:W4:Y:S01]  /*66360*/  LDL.64 R2, [R1+0x18] ;  /* 0x0000180001027983 */ /* 0x000f220000100a00 */
[----:B0-----:R-:W-:Y:S01]  /*66370*/  @P0 LOP3.LUT R0, R27, 0x3f, RZ, 0x3c, !PT ;  /* 0x0000003f1b000812 */ /* 0x001fe200078e3cff */
[----:B------:R-:W-:Y:S01]  /*66380*/  BSSY.RECONVERGENT B0, `(.L_x_27591) ;  /* 0x0000034000007945 */ /* 0x000fe20003800200 */
[----:B--2---:R-:W-:-:S02]  /*66390*/  @P0 SHF.R.U64 R4, R4, 0x1, R5 ;  /* 0x0000000104040819 */ /* 0x004fc40000001205 */
[----:B------:R-:W-:Y:S02]  /*663a0*/  @P0 SHF.R.U32.HI R5, RZ, 0x1, R5 ;  /* 0x00000001ff050819 */ /* 0x000fe40000011605 */
[-C--:B---3--:R-:W-:Y:S02]  /*663b0*/  @P0 SHF.L.U32 R6, R12, R27.reuse, RZ ;  /* 0x0000001b0c060219 */ /* 0x088fe400000006ff */
[----:B------:R-:W-:Y:S02]  /*663c0*/  @P0 SHF.R.U64 R4, R4, R0, R5 ;  /* 0x0000000004040219 */ /* 0x000fe40000001205 */
[--C-:B------:R-:W-:Y:S02]  /*663d0*/  @P0 SHF.R.U32.HI R9, RZ, 0x1, R13.reuse ;  /* 0x00000001ff090819 */ /* 0x100fe4000001160d */
[C-C-:B------:R-:W-:Y:S02]  /*663e0*/  @P0 SHF.R.U64 R8, R12.reuse, 0x1, R13.reuse ;  /* 0x000000010c080819 */ /* 0x140fe4000000120d */
[----:B------:R-:W-:-:S02]  /*663f0*/  @P0 SHF.L.U64.HI R7, R12, R27, R13 ;  /* 0x0000001b0c070219 */ /* 0x000fc4000001020d */
[----:B------:R-:W-:Y:S02]  /*66400*/  @P0 SHF.R.U32.HI R5, RZ, R0, R5 ;  /* 0x00000000ff050219 */ /* 0x000fe40000011605 */
[----:B------:R-:W-:Y:S02]  /*66410*/  @P0 LOP3.LUT R12, R6, R4, RZ, 0xfc, !PT ;  /* 0x00000004060c0212 */ /* 0x000fe400078efcff */
[----:B----4-:R-:W-:Y:S02]  /*66420*/  @P0 SHF.L.U32 R10, R2, R27, RZ ;  /* 0x0000001b020a0219 */ /* 0x010fe400000006ff */
[----:B------:R-:W-:Y:S02]  /*66430*/  @P0 SHF.R.U64 R8, R8, R0, R9 ;  /* 0x0000000008080219 */ /* 0x000fe40000001209 */
[----:B------:R-:W-:Y:S02]  /*66440*/  @P0 LOP3.LUT R13, R7, R5, RZ, 0xfc, !PT ;  /* 0x00000005070d0212 */ /* 0x000fe400078efcff */
[----:B------:R-:W-:-:S02]  /*66450*/  @P0 SHF.L.U64.HI R4, R2, R27, R3 ;  /* 0x0000001b02040219 */ /* 0x000fc40000010203 */
[----:B------:R-:W-:Y:S02]  /*66460*/  @P0 SHF.R.U32.HI R0, RZ, R0, R9 ;  /* 0x00000000ff000219 */ /* 0x000fe40000011609 */
[----:B------:R-:W-:Y:S02]  /*66470*/  SHF.L.U32 R7, R12, 0x2, RZ ;  /* 0x000000020c077819 */ /* 0x000fe400000006ff */
[----:B------:R-:W-:Y:S02]  /*66480*/  @P0 LOP3.LUT R2, R10, R8, RZ, 0xfc, !PT ;  /* 0x000000080a020212 */ /* 0x000fe400078efcff */
[----:B------:R-:W-:Y:S02]  /*66490*/  SHF.L.U64.HI R12, R12, 0x2, R13 ;  /* 0x000000020c0c7819 */ /* 0x000fe4000001020d */
[----:B------:R-:W-:Y:S02]  /*664a0*/  @P0 LOP3.LUT R3, R4, R0, RZ, 0xfc, !PT ;  /* 0x0000000004030212 */ /* 0x000fe400078efcff */
[----:B------:R-:W-:-:S02]  /*664b0*/  SHF.L.W.U32.HI R13, R13, 0x2, R2 ;  /* 0x000000020d0d7819 */ /* 0x000fc40000010e02 */
[----:B------:R-:W-:Y:S02]  /*664c0*/  IADD3 RZ, P0, PT, RZ, -R7, RZ ;  /* 0x80000007ffff7210 */ /* 0x000fe40007f1e0ff */
[----:B------:R-:W-:Y:S02]  /*664d0*/  LOP3.LUT R0, RZ, R12, RZ, 0x33, !PT ;  /* 0x0000000cff007212 */ /* 0x000fe400078e33ff */
[----:B------:R-:W-:Y:S02]  /*664e0*/  SHF.L.W.U32.HI R2, R2, 0x2, R3 ;  /* 0x0000000202027819 */ /* 0x000fe40000010e03 */
[----:B------:R-:W-:Y:S02]  /*664f0*/  LOP3.LUT R4, RZ, R13, RZ, 0x33, !PT ;  /* 0x0000000dff047212 */ /* 0x000fe400078e33ff */
[----:B------:R-:W-:Y:S02]  /*66500*/  IADD3.X R0, P0, PT, RZ, R0, RZ, P0, !PT ;  /* 0x00000000ff007210 */ /* 0x000fe4000071e4ff */
[----:B------:R-:W-:-:S02]  /*66510*/  LOP3.LUT R5, RZ, R2, RZ, 0x33, !PT ;  /* 0x00000002ff057212 */ /* 0x000fc400078e33ff */
[----:B------:R-:W-:Y:S02]  /*66520*/  IADD3.X R4, P1, PT, RZ, R4, RZ, P0, !PT ;  /* 0x00000004ff047210 */ /* 0x000fe4000073e4ff */
[----:B------:R-:W-:-:S03]  /*66530*/  ISETP.GT.U32.AND P2, PT, R13, -0x1, PT ;  /* 0xffffffff0d00780c */ /* 0x000fc60003f44070 */
[----:B------:R-:W-:Y:S01]  /*66540*/  IMAD.X R5, RZ, RZ, R5, P1 ;  /* 0x000000ffff057224 */ /* 0x000fe200008e0605 */
[----:B------:R-:W-:-:S04]  /*66550*/  ISETP.GT.AND.EX P0, PT, R2, -0x1, PT, P2 ;  /* 0xffffffff0200780c */ /* 0x000fc80003f04320 */
[----:B------:R-:W-:Y:S02]  /*66560*/  SEL R9, R2, R5, P0 ;  /* 0x0000000502097207 */ /* 0x000fe40000000000 */
[----:B------:R-:W-:Y:S02]  /*66570*/  SEL R8, R13, R4, P0 ;  /* 0x000000040d087207 */ /* 0x000fe40000000000 */
[----:B------:R-:W-:Y:S02]  /*66580*/  ISETP.NE.U32.AND P1, PT, R9, RZ, PT ;  /* 0x000000ff0900720c */ /* 0x000fe40003f25070 */
[----:B------:R-:W-:Y:S02]  /*66590*/  SEL R12, R12, R0, P0 ;  /* 0x000000000c0c7207 */ /* 0x000fe40000000000 */
[----:B------:R-:W-:Y:S01]  /*665a0*/  SEL R4, R8, R9, !P1 ;  /* 0x0000000908047207 */ /* 0x000fe20004800000 */
[----:B------:R-:W-:-:S05]  /*665b0*/  @!P0 IMAD.MOV R7, RZ, RZ, -R7 ;  /* 0x000000ffff078224 */ /* 0x000fca00078e0a07 */
[----:B------:R-:W0:Y:S02]  /*665c0*/  FLO.U32 R4, R4 ;  /* 0x0000000400047300 */ /* 0x000e2400000e0000 */
[C---:B0-----:R-:W-:Y:S02]  /*665d0*/  IADD3 R5, PT, PT, -R4.reuse, 0x1f, RZ ;  /* 0x0000001f04057810 */ /* 0x041fe40007ffe1ff */
[----:B------:R-:W-:-:S03]  /*665e0*/  IADD3 R6, PT, PT, -R4, 0x3f, RZ ;  /* 0x0000003f04067810 */ /* 0x000fc60007ffe1ff */
[----:B------:R-:W-:-:S05]  /*665f0*/  @P1 IMAD.MOV R6, RZ, RZ, R5 ;  /* 0x000000ffff061224 */ /* 0x000fca00078e0205 */
[----:B------:R-:W-:-:S13]  /*66600*/  ISETP.NE.AND P1, PT, R6, RZ, PT ;  /* 0x000000ff0600720c */ /* 0x000fda0003f25270 */
[----:B------:R-:W-:Y:S05]  /*66610*/  @!P1 BRA `(.L_x_27592) ;  /* 0x0000000000289947 */ /* 0x000fea0003800000 */
[C---:B------:R-:W-:Y:S02]  /*66620*/  LOP3.LUT R0, R6.reuse, 0x3f, RZ, 0xc0, !PT ;  /* 0x0000003f06007812 */ /* 0x040fe400078ec0ff */
[--C-:B------:R-:W-:Y:S02]  /*66630*/  SHF.R.U64 R5, R7, 0x1, R12.reuse ;  /* 0x0000000107057819 */ /* 0x100fe4000000120c */
[----:B------:R-:W-:Y:S02]  /*66640*/  SHF.R.U32.HI R7, RZ, 0x1, R12 ;  /* 0x00000001ff077819 */ /* 0x000fe4000001160c */
[----:B------:R-:W-:Y:S02]  /*66650*/  LOP3.LUT R4, R6, 0x3f, RZ, 0xc, !PT ;  /* 0x0000003f06047812 */ /* 0x000fe400078e0cff */
[CC--:B------:R-:W-:Y:S02]  /*66660*/  SHF.L.U64.HI R9, R8.reuse, R0.reuse, R9 ;  /* 0x0000000008097219 */ /* 0x0c0fe40000010209 */
[----:B------:R-:W-:-:S02]  /*66670*/  SHF.L.U32 R8, R8, R0, RZ ;  /* 0x0000000008087219 */ /* 0x000fc400000006ff */
[-CC-:B------:R-:W-:Y:S02]  /*66680*/  SHF.R.U64 R0, R5, R4.reuse, R7.reuse ;  /* 0x0000000405007219 */ /* 0x180fe40000001207 */
[----:B------:R-:W-:Y:S02]  /*66690*/  SHF.R.U32.HI R4, RZ, R4, R7 ;  /* 0x00000004ff047219 */ /* 0x000fe40000011607 */
[----:B------:R-:W-:Y:S02]  /*666a0*/  LOP3.LUT R8, R8, R0, RZ, 0xfc, !PT ;  /* 0x0000000008087212 */ /* 0x000fe400078efcff */
[----:B------:R-:W-:-:S07]  /*666b0*/  LOP3.LUT R9, R9, R4, RZ, 0xfc, !PT ;  /* 0x0000000409097212 */ /* 0x000fce00078efcff */
.L_x_27592:
[----:B------:R-:W-:Y:S05]  /*666c0*/  BSYNC.RECONVERGENT B0 ;  /* 0x0000000000007941 */ /* 0x000fea0003800200 */
.L_x_27591:
[----:B------:R-:W-:-:S04]  /*666d0*/  IMAD.WIDE.U32 R12, R8, 0x2168c235, RZ ;  /* 0x2168c235080c7825 */ /* 0x000fc800078e00ff */
[----:B------:R-:W-:Y:S01]  /*666e0*/  IMAD.MOV.U32 R4, RZ, RZ, R13 ;  /* 0x000000ffff047224 */ /* 0x000fe200078e000d */
[----:B------:R-:W-:Y:S01]  /*666f0*/  IADD3 RZ, P1, PT, R12, R12, RZ ;  /* 0x0000000c0cff7210 */ /* 0x000fe20007f3e0ff */
[----:B------:R-:W-:Y:S02]  /*66700*/  IMAD.MOV.U32 R5, RZ, RZ, RZ ;  /* 0x000000ffff057224 */ /* 0x000fe400078e00ff */
[----:B------:R-:W-:-:S04]  /*66710*/  IMAD.HI.U32 R0, R9, -0x36f0255e, RZ ;  /* 0xc90fdaa209007827 */ /* 0x000fc800078e00ff */
[----:B------:R-:W-:-:S04]  /*66720*/  IMAD.WIDE.U32 R4, R8, -0x36f0255e, R4 ;  /* 0xc90fdaa208047825 */ /* 0x000fc800078e0004 */
[----:B------:R-:W-:-:S04]  /*66730*/  IMAD.WIDE.U32 R4, P2, R9, 0x2168c235, R4 ;  /* 0x2168c23509047825 */ /* 0x000fc80007840004 */
[----:B------:R-:W-:Y:S01]  /*66740*/  IMAD R9, R9, -0x36f0255e, RZ ;  /* 0xc90fdaa209097824 */ /* 0x000fe200078e02ff */
[----:B------:R-:W-:Y:S01]  /*66750*/  IADD3.X RZ, P1, PT, R4, R4, RZ, P1, !PT ;  /* 0x0000000404ff7210 */ /* 0x000fe20000f3e4ff */
[----:B------:R-:W-:-:S03]  /*66760*/  IMAD.X R0, RZ, RZ, R0, P2 ;  /* 0x000000ffff007224 */ /* 0x000fc600010e0600 */
[----:B------:R-:W-:-:S04]  /*66770*/  IADD3 R5, P2, PT, R9, R5, RZ ;  /* 0x0000000509057210 */ /* 0x000fc80007f5e0ff */
[C---:B------:R-:W-:Y:S01]  /*66780*/  ISETP.GT.U32.AND P3, PT, R5.reuse, RZ, PT ;  /* 0x000000ff0500720c */ /* 0x040fe20003f64070 */
[----:B------:R-:W-:Y:S01]  /*66790*/  IMAD.X R0, RZ, RZ, R0, P2 ;  /* 0x000000ffff007224 */ /* 0x000fe200010e0600 */
[----:B------:R-:W-:-:S04]  /*667a0*/  IADD3.X R4, P2, PT, R5, R5, RZ, P1, !PT ;  /* 0x0000000505047210 */ /* 0x000fc80000f5e4ff */
[C---:B------:R-:W-:Y:S01]  /*667b0*/  ISETP.GT.AND.EX P1, PT, R0.reuse, RZ, PT, P3 ;  /* 0x000000ff0000720c */ /* 0x040fe20003f24330 */
[----:B------:R-:W-:-:S03]  /*667c0*/  IMAD.X R7, R0, 0x1, R0, P2 ;  /* 0x0000000100077824 */ /* 0x000fc600010e0600 */
[----:B------:R-:W-:Y:S02]  /*667d0*/  SEL R4, R4, R5, P1 ;  /* 0x0000000504047207 */ /* 0x000fe40000800000 */
[----:B------:R-:W-:Y:S02]  /*667e0*/  SEL R5, R7, R0, P1 ;  /* 0x0000000007057207 */ /* 0x000fe40000800000 */
[----:B------:R-:W-:Y:S02]  /*667f0*/  IADD3 R4, P2, PT, R4, 0x1, RZ ;  /* 0x0000000104047810 */ /* 0x000fe40007f5e0ff */
[----:B------:R-:W-:Y:S02]  /*66800*/  SEL R7, RZ, 0xffffffff, !P1 ;  /* 0xffffffffff077807 */ /* 0x000fe40004800000 */
[----:B------:R-:W-:Y:S01]  /*66810*/  LOP3.LUT P1, R0, R26, 0x80000000, RZ, 0xc0, !PT ;  /* 0x800000001a007812 */ /* 0x000fe2000782c0ff */
[----:B------:R-:W-:Y:S02]  /*66820*/  IMAD.X R5, RZ, RZ, R5, P2 ;  /* 0x000000ffff057224 */ /* 0x000fe400010e0605 */
[----:B------:R-:W-:Y:S01]  /*66830*/  IMAD.IADD R6, R7, 0x1, -R6 ;  /* 0x0000000107067824 */ /* 0x000fe200078e0a06 */
[----:B------:R-:W-:-:S02]  /*66840*/  SHF.R.U32.HI R7, RZ, 0x1e, R3 ;  /* 0x0000001eff077819 */ /* 0x000fc40000011603 */
[----:B------:R-:W-:Y:S01]  /*66850*/  SHF.R.U64 R4, R4, 0xa, R5 ;  /* 0x0000000a04047819 */ /* 0x000fe20000001205 */
[----:B------:R-:W-:Y:S01]  /*66860*/  IMAD.SHL.U32 R3, R6, 0x100000, RZ ;  /* 0x0010000006037824 */ /* 0x000fe200078e00ff */
[----:B------:R-:W-:Y:S02]  /*66870*/  LEA.HI R2, R2, R7, RZ, 0x1 ;  /* 0x0000000702027211 */ /* 0x000fe400078f08ff */
[----:B------:R-:W-:Y:S02]  /*66880*/  IADD3 R4, P2, PT, R4, 0x1, RZ ;  /* 0x0000000104047810 */ /* 0x000fe40007f5e0ff */
[----:B------:R-:W-:Y:S01]  /*66890*/  @!P0 LOP3.LUT R0, R0, 0x80000000, RZ, 0x3c, !PT ;  /* 0x8000000000008812 */ /* 0x000fe200078e3cff */
[----:B------:R-:W-:Y:S01]  /*668a0*/  @P1 IMAD.MOV R2, RZ, RZ, -R2 ;  /* 0x000000ffff021224 */ /* 0x000fe200078e0a02 */
[----:B------:R-:W-:-:S04]  /*668b0*/  LEA.HI.X R5, R5, RZ, RZ, 0x16, P2 ;  /* 0x000000ff05057211 */ /* 0x000fc800010fb4ff */
[--C-:B------:R-:W-:Y:S02]  /*668c0*/  SHF.R.U64 R4, R4, 0x1, R5.reuse ;  /* 0x0000000104047819 */ /* 0x100fe40000001205 */
[----:B------:R-:W-:Y:S02]  /*668d0*/  SHF.R.U32.HI R5, RZ, 0x1, R5 ;  /* 0x00000001ff057819 */ /* 0x000fe40000011605 */
[----:B------:R-:W-:-:S04]  /*668e0*/  IADD3 R8, P2, P3, RZ, RZ, R4 ;  /* 0x000000ffff087210 */ /* 0x000fc80007b5e004 */
[----:B------:R-:W-:-:S04]  /*668f0*/  IADD3.X R3, PT, PT, R3, 0x3fe00000, R5, P2, P3 ;  /* 0x3fe0000003037810 */ /* 0x000fc800017e6405 */
[----:B------:R-:W-:-:S07]  /*66900*/  LOP3.LUT R5, R3, R0, RZ, 0xfc, !PT ;  /* 0x0000000003057212 */ /* 0x000fce00078efcff */
.L_x_27586:
[----:B------:R-:W-:Y:S02]  /*66910*/  IMAD.MOV.U32 R3, RZ, RZ, R5 ;  /* 0x000000ffff037224 */ /* 0x000fe400078e0005 */
[----:B------:R-:W-:Y:S02]  /*66920*/  IMAD.MOV.U32 R4, RZ, RZ, R11 ;  /* 0x000000ffff047224 */ /* 0x000fe400078e000b */
[----:B------:R-:W-:Y:S02]  /*66930*/  IMAD.MOV.U32 R5, RZ, RZ, 0x0 ;  /* 0x00000000ff057424 */ /* 0x000fe400078e00ff */
[----:B------:R-:W-:Y:S02]  /*66940*/  IMAD.MOV.U32 R0, RZ, RZ, R2 ;  /* 0x000000ffff007224 */ /* 0x000fe400078e0002 */
[----:B------:R-:W-:Y:S01]  /*66950*/  IMAD.MOV.U32 R2, RZ, RZ, R8 ;  /* 0x000000ffff027224 */ /* 0x000fe200078e0008 */
[----:B------:R-:W-:Y:S06]  /*66960*/  RET.REL.NODEC R4 `(_ZN2at6native18elementwise_kernelILi128ELi4EZNS0_15gpu_kernel_implIZZZNS0_50_GLOBAL__N__2680c7bb_12_PowKernel_cu_7dd49032_317024pow_tensor_scalar_kernelERNS_18TensorIteratorBaseERKN3c106ScalarEENKUlvE_clEvENKUlvE_clEvEUlNS6_7complexIdEEE0_EEvS5_RKT_EUliE_EEviT1_) ;  /* 0xfffff99404a47950 */ /* 0x000fec0003c3ffff */
.L_x_27593:
        /* <DEDUP_REMOVED lines=9> */
.L_x_60655:


//--------------------- .text._ZN2at6native27unrolled_elementwise_kernelIZZZNS0_50_GLOBAL__N__2680c7bb_12_PowKernel_cu_7dd49032_317024pow_tensor_scalar_kernelERNS_18TensorIteratorBaseERKN3c106ScalarEENKUlvE_clEvENKUlvE_clEvEUlNS5_7complexIdEEE0_St5arrayIPcLm2EELi4E23TrivialOffsetCalculatorILi1EjESI_NS0_6memory12LoadWithCastILi1EEENSJ_13StoreWithCastILi1EEEEEviT_T0_T2_T3_T4_T5_ --------------------------
	.section	.text._ZN2at6native27unrolled_elementwise_kernelIZZZNS0_50_GLOBAL__N__2680c7bb_12_PowKernel_cu_7dd49032_317024pow_tensor_scalar_kernelERNS_18TensorIteratorBaseERKN3c106ScalarEENKUlvE_clEvENKUlvE_clEvEUlNS5_7complexIdEEE0_St5arrayIPcLm2EELi4E23TrivialOffsetCalculatorILi1EjESI_NS0_6memory12LoadWithCastILi1EEENSJ_13StoreWithCastILi1EEEEEviT_T0_T2_T3_T4_T5_,"ax",@progbits
	.align	128
        .global         _ZN2at6native27unrolled_elementwise_kernelIZZZNS0_50_GLOBAL__N__2680c7bb_12_PowKernel_cu_7dd49032_317024pow_tensor_scalar_kernelERNS_18TensorIteratorBaseERKN3c106ScalarEENKUlvE_clEvENKUlvE_clEvEUlNS5_7complexIdEEE0_St5arrayIPcLm2EELi4E23TrivialOffsetCalculatorILi1EjESI_NS0_6memory12LoadWithCastILi1EEENSJ_13StoreWithCastILi1EEEEEviT_T0_T2_T3_T4_T5_
        .type           _ZN2at6native27unrolled_elementwise_kernelIZZZNS0_50_GLOBAL__N__2680c7bb_12_PowKernel_cu_7dd49032_317024pow_tensor_scalar_kernelERNS_18TensorIteratorBaseERKN3c106ScalarEENKUlvE_clEvENKUlvE_clEvEUlNS5_7complexIdEEE0_St5arrayIPcLm2EELi4E23TrivialOffsetCalculatorILi1EjESI_NS0_6memory12LoadWithCastILi1EEENSJ_13StoreWithCastILi1EEEEEviT_T0_T2_T3_T4_T5_,@function
        .size           _ZN2at6native27unrolled_elementwise_kernelIZZZNS0_50_GLOBAL__N__2680c7bb_12_PowKernel_cu_7dd49032_317024pow_tensor_scalar_kernelERNS_18TensorIteratorBaseERKN3c106ScalarEENKUlvE_clEvENKUlvE_clEvEUlNS5_7complexIdEEE0_St5arrayIPcLm2EELi4E23TrivialOffsetCalculatorILi1EjESI_NS0_6memory12LoadWithCastILi1EEENSJ_13StoreWithCastILi1EEEEEviT_T0_T2_T3_T4_T5_,(.L_x_60657 - _ZN2at6native27unrolled_elementwise_kernelIZZZNS0_50_GLOBAL__N__2680c7bb_12_PowKernel_cu_7dd49032_317024pow_tensor_scalar_kernelERNS_18TensorIteratorBaseERKN3c106ScalarEENKUlvE_clEvENKUlvE_clEvEUlNS5_7complexIdEEE0_St5arrayIPcLm2EELi4E23TrivialOffsetCalculatorILi1EjESI_NS0_6memory12LoadWithCastILi1EEENSJ_13StoreWithCastILi1EEEEEviT_T0_T2_T3_T4_T5_)
        .other          _ZN2at6native27unrolled_elementwise_kernelIZZZNS0_50_GLOBAL__N__2680c7bb_12_PowKernel_cu_7dd49032_317024pow_tensor_scalar_kernelERNS_18TensorIteratorBaseERKN3c106ScalarEENKUlvE_clEvENKUlvE_clEvEUlNS5_7complexIdEEE0_St5arrayIPcLm2EELi4E23TrivialOffsetCalculatorILi1EjESI_NS0_6memory12LoadWithCastILi1EEENSJ_13StoreWithCastILi1EEEEEviT_T0_T2_T3_T4_T5_,@"STO_CUDA_ENTRY STV_DEFAULT"
_ZN2at6native27unrolled_elementwise_kernelIZZZNS0_50_GLOBAL__N__2680c7bb_12_PowKernel_cu_7dd49032_317024pow_tensor_scalar_kernelERNS_18TensorIteratorBaseERKN3c106ScalarEENKUlvE_clEvENKUlvE_clEvEUlNS5_7complexIdEEE0_St5arrayIPcLm2EELi4E23TrivialOffsetCalculatorILi1EjESI_NS0_6memory12LoadWithCastILi1EEENSJ_13StoreWithCastILi1EEEEEviT_T0_T2_T3_T4_T5_:
.text._ZN2at6native27unrolled_elementwise_kernelIZZZNS0_50_GLOBAL__N__2680c7bb_12_PowKernel_cu_7dd49032_317024pow_tensor_scalar_kernelERNS_18TensorIteratorBaseERKN3c106ScalarEENKUlvE_clEvENKUlvE_clEvEUlNS5_7complexIdEEE0_St5arrayIPcLm2EELi4E23TrivialOffsetCalculatorILi1EjESI_NS0_6memory12LoadWithCastILi1EEENSJ_13StoreWithCastILi1EEEEEviT_T0_T2_T3_T4_T5_:
[----:B------:R-:W0:Y:S01]  /*0000*/  LDC R1, c[0x0][0x37c] ;  /* 0x0000df00ff017b82 */ /* 0x000e220000000800 */
[----:B------:R-:W1:Y:S07]  /*0010*/  S2R R17, SR_TID.X ;  /* 0x0000000000117919 */ /* 0x000e6e0000002100 */
[----:B------:R-:W2:Y:S01]  /*0020*/  S2UR UR39, SR_CTAID.X ;  /* 0x00000000002779c3 */ /* 0x000ea20000002500 */
[----:B------:R-:W2:Y:S01]  /*0030*/  LDCU UR38, c[0x0][0x380] ;  /* 0x00007000ff2677ac */ /* 0x000ea20008000800 */
[----:B------:R-:W-:Y:S01]  /*0040*/  BSSY.RECONVERGENT B6, `(.L_x_27594) ;  /* 0x000011d000067945 */ /* 0x000fe20003800200 */
[----:B0-----:R-:W-:Y:S01]  /*0050*/  VIADD R1, R1, 0xffffffd8 ;  /* 0xffffffd801017836 */ /* 0x001fe20000000000 */
[----:B------:R-:W-:Y:S01]  /*0060*/  CS2R R30, SRZ ;  /* 0x00000000001e7805 */ /* 0x000fe2000001ff00 */
[----:B------:R-:W0:Y:S01]  /*0070*/  LDCU.64 UR36, c[0x0][0x358] ;  /* 0x00006b00ff2477ac */ /* 0x000e220008000a00 */
[----:B------:R-:W-:Y:S01]  /*0080*/  CS2R R28, SRZ ;  /* 0x00000000001c7805 */ /* 0x000fe2000001ff00 */
[----:B------:R-:W3:Y:S01]  /*0090*/  LDCU.U8 UR40, c[0x0][0x3c4] ;  /* 0x00007880ff2877ac */ /* 0x000ee20008000000 */
[----:B--2---:R-:W-:-:S06]  /*00a0*/  UIMAD UR38, UR39, -0x200, UR38 ;  /* 0xfffffe00272678a4 */ /* 0x004fcc000f8e0226 */
[----:B-1----:R-:W-:Y:S01]  /*00b0*/  ISETP.GE.AND P0, PT, R17, UR38, PT ;  /* 0x0000002611007c0c */ /* 0x002fe2000bf06270 */
[----:B------:R-:W-:-:S12]  /*00c0*/  IMAD.MOV.U32 R16, RZ, RZ, R17 ;  /* 0x000000ffff107224 */ /* 0x000fd800078e0011 */
[----:B0--3--:R-:W-:Y:S05]  /*00d0*/  @P0 BRA `(.L_x_27595) ;  /* 0x00000010004c0947 */ /* 0x009fea0003800000 */
[----:B------:R-:W0:Y:S01]  /*00e0*/  LDC.64 R2, c[0x0][0x3b8] ;  /* 0x0000ee00ff027b82 */ /* 0x000e220000000a00 */
[----:B------:R-:W1:Y:S01]  /*00f0*/  LDCU UR5, c[0x0][0x3c8] ;  /* 0x00007900ff0577ac */ /* 0x000e620008000800 */
[----:B------:R-:W-:Y:S01]  /*0100*/  IMAD.U32 R5, RZ, RZ, UR39 ;  /* 0x00000027ff057e24 */ /* 0x000fe2000f8e00ff */
[----:B------:R-:W-:Y:S01]  /*0110*/  BSSY.RECONVERGENT B7, `(.L_x_27596) ;  /* 0x000010e000077945 */ /* 0x000fe20003800200 */
[----:B------:R-:W-:Y:S02]  /*0120*/  UPRMT UR4, UR40, 0x9910, URZ ;  /* 0x0000991028047896 */ /* 0x000fe400080000ff */
[----:B------:R-:W-:Y:S02]  /*0130*/  IMAD R0, R5, 0x200, R16 ;  /* 0x0000020005007824 */ /* 0x000fe400078e0210 */
[----:B------:R-:W-:Y:S02]  /*0140*/  UISETP.GT.AND UP0, UPT, UR4, 0x9, UPT ;  /* 0x000000090400788c */ /* 0x000fe4000bf04270 */
        /* <DEDUP_REMOVED lines=14> */
[----:B--2---:R0:W1:Y:S02]  /*0230*/  I2F.F64.S16 R28, R2 ;  /* 0x00000002001c7312 */ /* 0x0040640000101c00 */
[----:B01----:R-:W-:Y:S05]  /*0240*/  BRA `(.L_x_27602) ;  /* 0x0000000c00e87947 */ /* 0x003fea0003800000 */
.L_x_27600:
[----:B------:R-:W2:Y:S01]  /*0250*/  LDG.E.U8 R2, desc[UR36][R2.64] ;  /* 0x0000002402027981 */ /* 0x000ea2000c1e1100 */
[----:B------:R-:W-:Y:S01]  /*0260*/  CS2R R30, SRZ ;  /* 0x00000000001e7805 */ /* 0x000fe2000001ff00 */
[----:B--2---:R0:W1:Y:S02]  /*0270*/  I2F.F64.U16 R28, R2 ;  /* 0x00000002001c7312 */ /* 0x0040640000101800 */
[----:B01----:R-:W-:Y:S05]  /*0280*/  BRA `(.L_x_27602) ;  /* 0x0000000c00d87947 */ /* 0x003fea0003800000 */
.L_x_27599:
        /* <DEDUP_REMOVED lines=8> */
[----:B--2---:R-:W0:Y:S02]  /*0310*/  I2F.F64.S64 R28, R28 ;  /* 0x0000001c001c7312 */ /* 0x004e240000301c00 */
[----:B0-----:R-:W-:Y:S05]  /*0320*/  BRA `(.L_x_27602) ;  /* 0x0000000c00b07947 */ /* 0x001fea0003800000 */
.L_x_27604:
[----:B------:R-:W2:Y:S01]  /*0330*/  LDG.E R2, desc[UR36][R2.64] ;  /* 0x0000002402027981 */ /* 0x000ea2000c1e1900 */
[----:B------:R-:W-:Y:S01]  /*0340*/  CS2R R30, SRZ ;  /* 0x00000000001e7805 */ /* 0x000fe2000001ff00 */
[----:B--2---:R0:W1:Y:S02]  /*0350*/  I2F.F64 R28, R2 ;  /* 0x00000002001c7312 */ /* 0x0040640000201c00 */
[----:B01----:R-:W-:Y:S05]  /*0360*/  BRA `(.L_x_27602) ;  /* 0x0000000c00a07947 */ /* 0x003fea0003800000 */
.L_x_27603:
[----:B------:R-:W2:Y:S01]  /*0370*/  LDG.E.U16 R2, desc[UR36][R2.64] ;  /* 0x0000002402027981 */ /* 0x000ea2000c1e1500 */
[----:B------:R-:W-:Y:S01]  /*0380*/  CS2R R30, SRZ ;  /* 0x00000000001e7805 */ /* 0x000fe2000001ff00 */
[----:B--2---:R0:W1:Y:S02]  /*0390*/  I2F.F64.S16 R28, R2 ;  /* 0x00000002001c7312 */ /* 0x0040640000101c00 */
[----:B01----:R-:W-:Y:S05]  /*03a0*/  BRA `(.L_x_27602) ;  /* 0x0000000c00907947 */ /* 0x003fea0003800000 */
.L_x_27598:
        /* <DEDUP_REMOVED lines=11> */
.L_x_27606:
[----:B------:R-:W2:Y:S01]  /*0460*/  LDG.E.U16 R0, desc[UR36][R2.64] ;  /* 0x0000002402007981 */ /* 0x000ea2000c1e1500 */
[----:B------:R-:W-:Y:S01]  /*0470*/  CS2R R30, SRZ ;  /* 0x00000000001e7805 */ /* 0x000fe2000001ff00 */
[----:B--2---:R-:W-:-:S05]  /*0480*/  HADD2.F32 R0, -RZ, R0.H0_H0 ;  /* 0x20000000ff007230 */ /* 0x004fca0000004100 */
[----:B------:R-:W-:-:S04]  /*0490*/  FMUL.FTZ R0, R0, 1 ;  /* 0x3f80000000007820 */ /* 0x000fc80000410000 */
[----:B------:R1:W2:Y:S02]  /*04a0*/  F2F.F64.F32 R28, R0 ;  /* 0x00000000001c7310 */ /* 0x0002a40000201800 */
[----:B-12---:R-:W-:Y:S05]  /*04b0*/  BRA `(.L_x_27602) ;  /* 0x0000000c004c7947 */ /* 0x006fea0003800000 */
.L_x_27605:
        /* <DEDUP_REMOVED lines=8> */
[----:B------:R-:W-:-:S05]  /*0540*/  FMUL.FTZ R30, R3, 1 ;  /* 0x3f800000031e7820 */ /* 0x000fca0000410000 */
[----:B------:R-:W1:-:S15]  /*0550*/  F2F.F64.F32 R28, R28 ;  /* 0x0000001c001c7310 */ /* 0x000e5e0000201800 */
[----:B------:R-:W-:-:S15]  /*0560*/  NOP ;  /* 0x0000000000007918 */ /* 0x000fde0000000000 */
[----:B------:R-:W-:-:S15]  /*0570*/  NOP ;  /* 0x0000000000007918 */ /* 0x000fde0000000000 */
[----:B------:R-:W-:-:S15]  /*0580*/  NOP ;  /* 0x0000000000007918 */ /* 0x000fde0000000000 */
[----:B------:R-:W-:-:S04]  /*0590*/  NOP ;  /* 0x0000000000007918 */ /* 0x000fc80000000000 */
[----:B------:R-:W2:Y:S02]  /*05a0*/  F2F.F64.F32 R30, R30 ;  /* 0x0000001e001e7310 */ /* 0x000ea40000201800 */
[----:B-12---:R-:W-:Y:S05]  /*05b0*/  BRA `(.L_x_27602) ;  /* 0x0000000c000c7947 */ /* 0x006fea0003800000 */
.L_x_27608:
[----:B------:R-:W2:Y:S02]  /*05c0*/  LDG.E R2, desc[UR36][R2.64] ;  /* 0x0000002402027981 */ /* 0x000ea4000c1e1900 */
[----:B--2---:R-:W-:-:S05]  /*05d0*/  HADD2.F32 R0, -RZ, R2.H0_H0 ;  /* 0x20000002ff007230 */ /* 0x004fca0000004100 */
[----:B------:R-:W-:Y:S01]  /*05e0*/  FMUL.FTZ R28, R0, 1 ;  /* 0x3f800000001c7820 */ /* 0x000fe20000410000 */
[----:B------:R-:W-:-:S05]  /*05f0*/  HADD2.F32 R0, -RZ, R2.H1_H1 ;  /* 0x30000002ff007230 */ /* 0x000fca0000004100 */
[----:B------:R-:W-:Y:S01]  /*0600*/  FMUL.FTZ R0, R0, 1 ;  /* 0x3f80000000007820 */ /* 0x000fe20000410000 */
[----:B------:R-:W1:-:S15]  /*0610*/  F2F.F64.F32 R28, R28 ;  /* 0x0000001c001c7310 */ /* 0x000e5e0000201800 */
[----:B------:R-:W-:-:S15]  /*0620*/  NOP ;  /* 0x0000000000007918 */ /* 0x000fde0000000000 */
[----:B------:R-:W-:-:S15]  /*0630*/  NOP ;  /* 0x0000000000007918 */ /* 0x000fde0000000000 */
[----:B------:R-:W-:-:S15]  /*0640*/  NOP ;  /* 0x0000000000007918 */ /* 0x000fde0000000000 */
[----:B------:R-:W-:-:S04]  /*0650*/  NOP ;  /* 0x0000000000007918 */ /* 0x000fc80000000000 */
[----:B------:R2:W3:Y:S02]  /*0660*/  F2F.F64.F32 R30, R0 ;  /* 0x00000000001e7310 */ /* 0x0004e40000201800 */
[----:B-123--:R-:W-:Y:S05]  /*0670*/  BRA `(.L_x_27602) ;  /* 0x0000000800dc7947 */ /* 0x00efea0003800000 */
.L_x_27607:
[----:B------:R0:W5:Y:S01]  /*0680*/  LDG.E.64 R28, desc[UR36][R2.64] ;  /* 0x00000024021c7981 */ /* 0x000162000c1e1b00 */
[----:B------:R-:W-:Y:S01]  /*0690*/  CS2R R30, SRZ ;  /* 0x00000000001e7805 */ /* 0x000fe2000001ff00 */
[----:B------:R-:W-:Y:S06]  /*06a0*/  BRA `(.L_x_27602) ;  /* 0x0000000800d07947 */ /* 0x000fec0003800000 */
.L_x_27597:
        /* <DEDUP_REMOVED lines=9> */
[----:B------:R-:W-:Y:S01]  /*0740*/  CS2R R30, SRZ ;  /* 0x00000000001e7805 */ /* 0x000fe2000001ff00 */
[----:B------:R-:W-:Y:S01]  /*0750*/  IMAD.MOV.U32 R28, RZ, RZ, RZ ;  /* 0x000000ffff1c7224 */ /* 0x000fe200078e00ff */
[----:B--2---:R-:W-:-:S04]  /*0760*/  ISETP.NE.AND P0, PT, R2, RZ, PT ;  /* 0x000000ff0200720c */ /* 0x004fc80003f05270 */
[----:B------:R-:W-:Y:S01]  /*0770*/  FSEL R29, RZ, 1.875, !P0 ;  /* 0x3ff00000ff1d7808 */ /* 0x000fe20004000000 */
[----:B------:R-:W-:Y:S08]  /*0780*/  BRA `(.L_x_27602) ;  /* 0x0000000800987947 */ /* 0x000ff00003800000 */
.L_x_27611:
[----:B------:R1:W5:Y:S01]  /*0790*/  LDG.E.128 R28, desc[UR36][R2.64] ;  /* 0x00000024021c7981 */ /* 0x000362000c1e1d00 */
[----:B------:R-:W-:Y:S05]  /*07a0*/  BRA `(.L_x_27602) ;  /* 0x0000000800907947 */ /* 0x000fea0003800000 */
.L_x_27610:
        /* <DEDUP_REMOVED lines=28> */
.L_x_27613:
        /* <DEDUP_REMOVED lines=15> */
.L_x_27612:
[----:B------:R-:W2:Y:S01]  /*0a60*/  LDG.E.U16 R0, desc[UR36][R2.64] ;  /* 0x0000002402007981 */ /* 0x000ea2000c1e1500 */
[----:B------:R-:W-:Y:S01]  /*0a70*/  CS2R R30, SRZ ;  /* 0x00000000001e7805 */ /* 0x000fe2000001ff00 */
[----:B--2---:R-:W-:-:S04]  /*0a80*/  IMAD.U32 R0, R0, 0x10000, RZ ;  /* 0x0001000000007824 */ /* 0x004fc800078e00ff */
[----:B------:R-:W-:-:S04]  /*0a90*/  FMUL.FTZ R0, R0, 1 ;  /* 0x3f80000000007820 */ /* 0x000fc80000410000 */
[----:B------:R2:W3:Y:S02]  /*0aa0*/  F2F.F64.F32 R28, R0 ;  /* 0x00000000001c7310 */ /* 0x0004e40000201800 */
[----:B--23--:R-:W-:Y:S05]  /*0ab0*/  BRA `(.L_x_27602) ;  /* 0x0000000400cc7947 */ /* 0x00cfea0003800000 */
.L_x_27609:
        /* <DEDUP_REMOVED lines=10> */
[----:B--2---:R4:W0:Y:S02]  /*0b60*/  I2F.F64.U16 R28, R2 ;  /* 0x00000002001c7312 */ /* 0x0048240000101800 */
[----:B0---4-:R-:W-:Y:S05]  /*0b70*/  BRA `(.L_x_27602) ;  /* 0x00000004009c7947 */ /* 0x011fea0003800000 */
.L_x_27616:
        /* <DEDUP_REMOVED lines=22> */
.L_x_27618:
[----:B------:R-:W-:Y:S05]  /*0ce0*/  BSYNC.RECONVERGENT B0 ;  /* 0x0000000000007941 */ /* 0x000fea0003800200 */
.L_x_27617:
[----:B------:R-:W-:Y:S01]  /*0cf0*/  IMAD.SHL.U32 R0, R0, 0x100000, RZ ;  /* 0x0010000000007824 */ /* 0x000fe200078e00ff */
[----:B------:R-:W-:-:S04]  /*0d00*/  LEA R2, R2, 0x3b800000, 0x17 ;  /* 0x3b80000002027811 */ /* 0x000fc800078eb8ff */
[----:B------:R-:W-:-:S05]  /*0d10*/  LOP3.LUT R0, R2, R0, R7, 0xfe, !PT ;  /* 0x0000000002007212 */ /* 0x000fca00078efe07 */
[----:B------:R-:W-:-:S04]  /*0d20*/  FMUL.FTZ R0, R0, 1 ;  /* 0x3f80000000007820 */ /* 0x000fc80000410000 */
[----:B------:R4:W0:Y:S02]  /*0d30*/  F2F.F64.F32 R28, R0 ;  /* 0x00000000001c7310 */ /* 0x0008240000201800 */
[----:B0---4-:R-:W-:Y:S05]  /*0d40*/  BRA `(.L_x_27602) ;  /* 0x0000000400287947 */ /* 0x011fea0003800000 */
.L_x_27615:
        /* <DEDUP_REMOVED lines=22> */
.L_x_27620:
[----:B------:R-:W-:Y:S05]  /*0eb0*/  BSYNC.RECONVERGENT B0 ;  /* 0x0000000000007941 */ /* 0x000fea0003800200 */
.L_x_27619:
[----:B------:R-:W-:Y:S01]  /*0ec0*/  IMAD.SHL.U32 R0, R0, 0x200000, RZ ;  /* 0x0020000000007824 */ /* 0x000fe200078e00ff */
[----:B------:R-:W-:-:S04]  /*0ed0*/  LEA R2, R2, 0x37800000, 0x17 ;  /* 0x3780000002027811 */ /* 0x000fc800078eb8ff */
[----:B------:R-:W-:-:S05]  /*0ee0*/  LOP3.LUT R0, R2, R0, R7, 0xfe, !PT ;  /* 0x0000000002007212 */ /* 0x000fca00078efe07 */
[----:B------:R-:W-:-:S04]  /*0ef0*/  FMUL.FTZ R0, R0, 1 ;  /* 0x3f80000000007820 */ /* 0x000fc80000410000 */
[----:B------:R4:W0:Y:S02]  /*0f00*/  F2F.F64.F32 R28, R0 ;  /* 0x00000000001c7310 */ /* 0x0008240000201800 */
[----:B0---4-:R-:W-:Y:S05]  /*0f10*/  BRA `(.L_x_27602) ;  /* 0x0000000000b47947 */ /* 0x011fea0003800000 */
.L_x_27614:
[----:B------:R-:W-:-:S09]  /*0f20*/  UISETP.NE.AND UP0, UPT, UR4, 0x1c, UPT ;  /* 0x0000001c0400788c */ /* 0x000fd2000bf05270 */
[----:B------:R-:W-:Y:S05]  /*0f30*/  BRA.U !UP0, `(.L_x_27621) ;  /* 0x0000000108a07547 */ /* 0x000fea000b800000 */
[----:B------:R-:W-:-:S09]  /*0f40*/  UISETP.NE.AND UP0, UPT, UR4, 0x1d, UPT ;  /* 0x0000001d0400788c */ /* 0x000fd2000bf05270 */
[----:B------:R-:W-:Y:S05]  /*0f50*/  BRA.U !UP0, `(.L_x_27622) ;  /* 0x0000000108887547 */ /* 0x000fea000b800000 */
[----:B------:R-:W-:-:S09]  /*0f60*/  UISETP.NE.AND UP0, UPT, UR4, 0x2c, UPT ;  /* 0x0000002c0400788c */ /* 0x000fd2000bf05270 */
[----:B------:R-:W-:Y:S05]  /*0f70*/  BRA.U !UP0, `(.L_x_27623) ;  /* 0x00000001084c7547 */ /* 0x000fea000b800000 */
.L_x_27601:
        /* <DEDUP_REMOVED lines=16> */
.L_x_27624:
[----:B------:R-:W-:Y:S02]  /*1080*/  CS2R R28, SRZ ;  /* 0x00000000001c7805 */ /* 0x000fe4000001ff00 */
[----:B------:R-:W-:Y:S01]  /*1090*/  CS2R R30, SRZ ;  /* 0x00000000001e7805 */ /* 0x000fe2000001ff00 */
[----:B------:R-:W-:Y:S06]  /*10a0*/  BRA `(.L_x_27602) ;  /* 0x0000000000507947 */ /* 0x000fec0003800000 */
.L_x_27623:
        /* <DEDUP_REMOVED lines=13> */
.L_x_27622:
[----:B------:R-:W2:Y:S01]  /*1180*/  LDG.E.64 R28, desc[UR36][R2.64] ;  /* 0x00000024021c7981 */ /* 0x000ea2000c1e1b00 */
[----:B------:R-:W-:Y:S01]  /*1190*/  CS2R R30, SRZ ;  /* 0x00000000001e7805 */ /* 0x000fe2000001ff00 */
[----:B--2---:R-:W4:Y:S02]  /*11a0*/  I2F.F64.U64 R28, R28 ;  /* 0x0000001c001c7312 */ /* 0x004f240000301800 */
[----:B----4-:R-:W-:Y:S05]  /*11b0*/  BRA `(.L_x_27602) ;  /* 0x00000000000c7947 */ /* 0x010fea0003800000 */
.L_x_27621:
[----:B------:R-:W2:Y:S01]  /*11c0*/  LDG.E R2, desc[UR36][R2.64] ;  /* 0x0000002402027981 */ /* 0x000ea2000c1e1900 */
[----:B------:R-:W-:Y:S01]  /*11d0*/  CS2R R30, SRZ ;  /* 0x00000000001e7805 */ /* 0x000fe2000001ff00 */
[----:B--2---:R2:W3:Y:S06]  /*11e0*/  I2F.F64.U32 R28, R2 ;  /* 0x00000002001c7312 */ /* 0x0044ec0000201800 */
.L_x_27602:
[----:B------:R-:W-:Y:S05]  /*11f0*/  BSYNC.RECONVERGENT B7 ;  /* 0x0000000000077941 */ /* 0x000fea0003800200 */
.L_x_27596:
[----:B------:R-:W-:-:S07]  /*1200*/  VIADD R17, R16, 0x80 ;  /* 0x0000008010117836 */ /* 0x000fce0000000000 */
.L_x_27595:
[----:B------:R-:W-:Y:S05]  /*1210*/  BSYNC.RECONVERGENT B6 ;  /* 0x0000000000067941 */ /* 0x000fea0003800200 */
.L_x_27594:
[----:B------:R-:W-:Y:S01]  /*1220*/  ISETP.GE.AND P0, PT, R17, UR38, PT ;  /* 0x0000002611007c0c */ /* 0x000fe2000bf06270 */
[----:B------:R-:W-:Y:S01]  /*1230*/  BSSY.RECONVERGENT B6, `(.L_x_27625) ;  /* 0x0000117000067945 */ /* 0x000fe20003800200 */
[----:B------:R-:W-:Y:S02]  /*1240*/  CS2R R34, SRZ ;  /* 0x0000000000227805 */ /* 0x000fe4000001ff00 */
[----:B------:R-:W-:-:S09]  /*1250*/  CS2R R32, SRZ ;  /* 0x0000000000207805 */ /* 0x000fd2000001ff00 */
[----:B------:R-:W-:Y:S05]  /*1260*/  @P0 BRA `(.L_x_27626) ;  /* 0x00000010004c0947 */ /* 0x000fea0003800000 */
[----:B012---:R-:W0:Y:S01]  /*1270*/  LDC.64 R2, c[0x0][0x3b8] ;  /* 0x0000ee00ff027b82 */ /* 0x007e220000000a00 */
        /* <DEDUP_REMOVED lines=22> */
.L_x_27631:
[----:B------:R-:W2:Y:S01]  /*13e0*/  LDG.E.U8 R2, desc[UR36][R2.64] ;  /* 0x0000002402027981 */ /* 0x000ea2000c1e1100 */
[----:B------:R-:W-:Y:S01]  /*13f0*/  CS2R R34, SRZ ;  /* 0x0000000000227805 */ /* 0x000fe2000001ff00 */
[----:B--2---:R1:W2:Y:S02]  /*1400*/  I2F.F64.U16 R32, R2 ;  /* 0x0000000200207312 */ /* 0x0042a40000101800 */
[----:B-12---:R-:W-:Y:S05]  /*1410*/  BRA `(.L_x_27633) ;  /* 0x0000000c00d87947 */ /* 0x006fea0003800000 */
.L_x_27630:
        /* <DEDUP_REMOVED lines=10> */
.L_x_27635:
[----:B------:R-:W2:Y:S01]  /*14c0*/  LDG.E R2, desc[UR36][R2.64] ;  /* 0x0000002402027981 */ /* 0x000ea2000c1e1900 */
[----:B------:R-:W-:Y:S01]  /*14d0*/  CS2R R34, SRZ ;  /* 0x0000000000227805 */ /* 0x000fe2000001ff00 */
[----:B--2---:R1:W2:Y:S02]  /*14e0*/  I2F.F64 R32, R2 ;  /* 0x0000000200207312 */ /* 0x0042a40000201c00 */
[----:B-12---:R-:W-:Y:S05]  /*14f0*/  BRA `(.L_x_27633) ;  /* 0x0000000c00a07947 */ /* 0x006fea0003800000 */
.L_x_27634:
[----:B------:R-:W2:Y:S01]  /*1500*/  LDG.E.U16 R2, desc[UR36][R2.64] ;  /* 0x0000002402027981 */ /* 0x000ea2000c1e1500 */
[----:B------:R-:W-:Y:S01]  /*1510*/  CS2R R34, SRZ ;  /* 0x0000000000227805 */ /* 0x000fe2000001ff00 */
[----:B--2---:R1:W2:Y:S02]  /*1520*/  I2F.F64.S16 R32, R2 ;  /* 0x0000000200207312 */ /* 0x0042a40000101c00 */
[----:B-12---:R-:W-:Y:S05]  /*1530*/  BRA `(.L_x_27633) ;  /* 0x0000000c00907947 */ /* 0x006fea0003800000 */
.L_x_27629:
        /* <DEDUP_REMOVED lines=9> */
[----:B------:R-:W0:Y:S02]  /*15d0*/  F2F.F64.F32 R32, R32 ;  /* 0x0000002000207310 */ /* 0x000e240000201800 */
[----:B0-----:R-:W-:Y:S05]  /*15e0*/  BRA `(.L_x_27633) ;  /* 0x0000000c00647947 */ /* 0x001fea0003800000 */
.L_x_27637:
[----:B------:R-:W2:Y:S01]  /*15f0*/  LDG.E.U16 R0, desc[UR36][R2.64] ;  /* 0x0000002402007981 */ /* 0x000ea2000c1e1500 */
[----:B------:R-:W-:Y:S01]  /*1600*/  CS2R R34, SRZ ;  /* 0x0000000000227805 */ /* 0x000fe2000001ff00 */
[----:B--2---:R-:W-:-:S05]  /*1610*/  HADD2.F32 R0, -RZ, R0.H0_H0 ;  /* 0x20000000ff007230 */ /* 0x004fca0000004100 */
[----:B------:R-:W-:-:S04]  /*1620*/  FMUL.FTZ R0, R0, 1 ;  /* 0x3f80000000007820 */ /* 0x000fc80000410000 */
[----:B------:R0:W1:Y:S02]  /*1630*/  F2F.F64.F32 R32, R0 ;  /* 0x0000000000207310 */ /* 0x0000640000201800 */
[----:B01----:R-:W-:Y:S05]  /*1640*/  BRA `(.L_x_27633) ;  /* 0x0000000c004c7947 */ /* 0x003fea0003800000 */
.L_x_27636:
        /* <DEDUP_REMOVED lines=9> */
[----:B------:R-:W0:-:S15]  /*16e0*/  F2F.F64.F32 R32, R32 ;  /* 0x0000002000207310 */ /* 0x000e1e0000201800 */
[----:B------:R-:W-:-:S15]  /*16f0*/  NOP ;  /* 0x0000000000007918 */ /* 0x000fde0000000000 */
[----:B------:R-:W-:-:S15]  /*1700*/  NOP ;  /* 0x0000000000007918 */ /* 0x000fde0000000000 */
[----:B------:R-:W-:-:S15]  /*1710*/  NOP ;  /* 0x0000000000007918 */ /* 0x000fde0000000000 */
[----:B------:R-:W-:-:S04]  /*1720*/  NOP ;  /* 0x0000000000007918 */ /* 0x000fc80000000000 */
[----:B------:R-:W1:Y:S02]  /*1730*/  F2F.F64.F32 R34, R34 ;  /* 0x0000002200227310 */ /* 0x000e640000201800 */
[----:B01----:R-:W-:Y:S05]  /*1740*/  BRA `(.L_x_27633) ;  /* 0x0000000c000c7947 */ /* 0x003fea0003800000 */
.L_x_27639:
[----:B------:R-:W2:Y:S02]  /*1750*/  LDG.E R2, desc[UR36][R2.64] ;  /* 0x0000002402027981 */ /* 0x000ea4000c1e1900 */
[----:B--2---:R-:W-:-:S05]  /*1760*/  HADD2.F32 R0, -RZ, R2.H0_H0 ;  /* 0x20000002ff007230 */ /* 0x004fca0000004100 */
[----:B------:R-:W-:Y:S01]  /*1770*/  FMUL.FTZ R32, R0, 1 ;  /* 0x3f80000000207820 */ /* 0x000fe20000410000 */
[----:B------:R-:W-:-:S05]  /*1780*/  HADD2.F32 R0, -RZ, R2.H1_H1 ;  /* 0x30000002ff007230 */ /* 0x000fca0000004100 */
[----:B------:R-:W-:Y:S01]  /*1790*/  FMUL.FTZ R0, R0, 1 ;  /* 0x3f80000000007820 */ /* 0x000fe20000410000 */
[----:B------:R-:W0:-:S15]  /*17a0*/  F2F.F64.F32 R32, R32 ;  /* 0x0000002000207310 */ /* 0x000e1e0000201800 */
[----:B------:R-:W-:-:S15]  /*17b0*/  NOP ;  /* 0x0000000000007918 */ /* 0x000fde0000000000 */
[----:B------:R-:W-:-:S15]  /*17c0*/  NOP ;  /* 0x0000000000007918 */ /* 0x000fde0000000000 */
[----:B------:R-:W-:-:S15]  /*17d0*/  NOP ;  /* 0x0000000000007918 */ /* 0x000fde0000000000 */
[----:B------:R-:W-:-:S04]  /*17e0*/  NOP ;  /* 0x0000000000007918 */ /* 0x000fc80000000000 */
[----:B------:R1:W2:Y:S02]  /*17f0*/  F2F.F64.F32 R34, R0 ;  /* 0x0000000000227310 */ /* 0x0002a40000201800 */
[----:B012---:R-:W-:Y:S05]  /*1800*/  BRA `(.L_x_27633) ;  /* 0x0000000800dc7947 */ /* 0x007fea0003800000 */
.L_x_27638:
[----:B------:R0:W5:Y:S01]  /*1810*/  LDG.E.64 R32, desc[UR36][R2.64] ;  /* 0x0000002402207981 */ /* 0x000162000c1e1b00 */
[----:B------:R-:W-:Y:S01]  /*1820*/  CS2R R34, SRZ ;  /* 0x0000000000227805 */ /* 0x000fe2000001ff00 */
[----:B------:R-:W-:Y:S06]  /*1830*/  BRA `(.L_x_27633) ;  /* 0x0000000800d07947 */ /* 0x000fec0003800000 */
.L_x_27628:
        /* <DEDUP_REMOVED lines=14> */
.L_x_27642:
[----:B------:R4:W5:Y:S01]  /*1920*/  LDG.E.128 R32, desc[UR36][R2.64] ;  /* 0x0000002402207981 */ /* 0x000962000c1e1d00 */
[----:B------:R-:W-:Y:S05]  /*1930*/  BRA `(.L_x_27633) ;  /* 0x0000000800907947 */ /* 0x000fea0003800000 */
.L_x_27641:
        /* <DEDUP_REMOVED lines=28> */
.L_x_27644:
        /* <DEDUP_REMOVED lines=15> */
.L_x_27643:
[----:B------:R-:W2:Y:S01]  /*1bf0*/  LDG.E.U16 R0, desc[UR36][R2.64] ;  /* 0x0000002402007981 */ /* 0x000ea2000c1e1500 */
[----:B------:R-:W-:Y:S01]  /*1c00*/  CS2R R34, SRZ ;  /* 0x0000000000227805 */ /* 0x000fe2000001ff00 */
[----:B--2---:R-:W-:-:S04]  /*1c10*/  IMAD.U32 R0, R0, 0x10000, RZ ;  /* 0x0001000000007824 */ /* 0x004fc800078e00ff */
[----:B------:R-:W-:-:S04]  /*1c20*/  FMUL.FTZ R0, R0, 1 ;  /* 0x3f80000000007820 */ /* 0x000fc80000410000 */
[----:B------:R4:W0:Y:S02]  /*1c30*/  F2F.F64.F32 R32, R0 ;  /* 0x0000000000207310 */ /* 0x0008240000201800 */
[----:B0---4-:R-:W-:Y:S05]  /*1c40*/  BRA `(.L_x_27633) ;  /* 0x0000000400cc7947 */ /* 0x011fea0003800000 */
.L_x_27640:
        /* <DEDUP_REMOVED lines=12> */
.L_x_27647:
        /* <DEDUP_REMOVED lines=22> */
.L_x_27649:
[----:B------:R-:W-:Y:S05]  /*1e70*/  BSYNC.RECONVERGENT B0 ;  /* 0x0000000000007941 */ /* 0x000fea0003800200 */
.L_x_27648:
[----:B------:R-:W-:Y:S01]  /*1e80*/  IMAD.SHL.U32 R0, R0, 0x100000, RZ ;  /* 0x0010000000007824 */ /* 0x000fe200078e00ff */
[----:B------:R-:W-:-:S04]  /*1e90*/  LEA R2, R2, 0x3b800000, 0x17 ;  /* 0x3b80000002027811 */ /* 0x000fc800078eb8ff */
[----:B------:R-:W-:-:S05]  /*1ea0*/  LOP3.LUT R0, R2, R0, R7, 0xfe, !PT ;  /* 0x0000000002007212 */ /* 0x000fca00078efe07 */
[----:B------:R-:W-:-:S04]  /*1eb0*/  FMUL.FTZ R0, R0, 1 ;  /* 0x3f80000000007820 */ /* 0x000fc80000410000 */
[----:B------:R4:W0:Y:S02]  /*1ec0*/  F2F.F64.F32 R32, R0 ;  /* 0x0000000000207310 */ /* 0x0008240000201800 */
[----:B0---4-:R-:W-:Y:S05]  /*1ed0*/  BRA `(.L_x_27633) ;  /* 0x0000000400287947 */ /* 0x011fea0003800000 */
.L_x_27646:
        /* <DEDUP_REMOVED lines=22> */
.L_x_27651:
[----:B------:R-:W-:Y:S05]  /*2040*/  BSYNC.RECONVERGENT B0 ;  /* 0x0000000000007941 */ /* 0x000fea0003800200 */
.L_x_27650:
[----:B------:R-:W-:Y:S01]  /*2050*/  IMAD.SHL.U32 R0, R0, 0x200000, RZ ;  /* 0x0020000000007824 */ /* 0x000fe200078e00ff */
[----:B------:R-:W-:-:S04]  /*2060*/  LEA R2, R2, 0x37800000, 0x17 ;  /* 0x3780000002027811 */ /* 0x000fc800078eb8ff */
[----:B------:R-:W-:-:S05]  /*2070*/  LOP3.LUT R0, R2, R0, R7, 0xfe, !PT ;  /* 0x0000000002007212 */ /* 0x000fca00078efe07 */
[----:B------:R-:W-:-:S04]  /*2080*/  FMUL.FTZ R0, R0, 1 ;  /* 0x3f80000000007820 */ /* 0x000fc80000410000 */
[----:B------:R4:W0:Y:S02]  /*2090*/  F2F.F64.F32 R32, R0 ;  /* 0x0000000000207310 */ /* 0x0008240000201800 */
[----:B0---4-:R-:W-:Y:S05]  /*20a0*/  BRA `(.L_x_27633) ;  /* 0x0000000000b47947 */ /* 0x011fea0003800000 */
.L_x_27645:
        /* <DEDUP_REMOVED lines=19> */
.L_x_27632:
        /* <DEDUP_REMOVED lines=16> */
.L_x_27654:
[----:B------:R-:W-:Y:S02]  /*22e0*/  CS2R R32, SRZ ;  /* 0x0000000000207805 */ /* 0x000fe4000001ff00 */
[----:B------:R-:W-:Y:S01]  /*22f0*/  CS2R R34, SRZ ;  /* 0x0000000000227805 */ /* 0x000fe2000001ff00 */
[----:B------:R-:W-:Y:S06]  /*2300*/  BRA `(.L_x_27633) ;  /* 0x00000000001c7947 */ /* 0x000fec0003800000 */
.L_x_27653:
[----:B------:R-:W2:Y:S01]  /*2310*/  LDG.E.64 R32, desc[UR36][R2.64] ;  /* 0x0000002402207981 */ /* 0x000ea2000c1e1b00 */
[----:B------:R-:W-:Y:S01]  /*2320*/  CS2R R34, SRZ ;  /* 0x0000000000227805 */ /* 0x000fe2000001ff00 */
[----:B--2---:R-:W1:Y:S02]  /*2330*/  I2F.F64.U64 R32, R32 ;  /* 0x0000002000207312 */ /* 0x004e640000301800 */
[----:B-1----:R-:W-:Y:S05]  /*2340*/  BRA `(.L_x_27633) ;  /* 0x00000000000c7947 */ /* 0x002fea0003800000 */
.L_x_27652:
[----:B------:R-:W2:Y:S01]  /*2350*/  LDG.E R2, desc[UR36][R2.64] ;  /* 0x0000002402027981 */ /* 0x000ea2000c1e1900 */
[----:B------:R-:W-:Y:S01]  /*2360*/  CS2R R34, SRZ ;  /* 0x0000000000227805 */ /* 0x000fe2000001ff00 */
[----:B--2---:R1:W2:Y:S06]  /*2370*/  I2F.F64.U32 R32, R2 ;  /* 0x0000000200207312 */ /* 0x0042ac0000201800 */
.L_x_27633:
[----:B------:R-:W-:Y:S05]  /*2380*/  BSYNC.RECONVERGENT B7 ;  /* 0x0000000000077941 */ /* 0x000fea0003800200 */
.L_x_27627:
[----:B------:R-:W-:-:S07]  /*2390*/  VIADD R17, R17, 0x80 ;  /* 0x0000008011117836 */ /* 0x000fce0000000000 */
.L_x_27626:
[----:B------:R-:W-:Y:S05]  /*23a0*/  BSYNC.RECONVERGENT B6 ;  /* 0x0000000000067941 */ /* 0x000fea0003800200 */
.L_x_27625:
[----:B------:R-:W-:Y:S01]  /*23b0*/  ISETP.GE.AND P0, PT, R17, UR38, PT ;  /* 0x0000002611007c0c */ /* 0x000fe2000bf06270 */
[----:B------:R-:W-:Y:S01]  /*23c0*/  BSSY.RECONVERGENT B6, `(.L_x_27655) ;  /* 0x0000117000067945 */ /* 0x000fe20003800200 */
[----:B------:R-:W-:Y:S02]  /*23d0*/  CS2R R26, SRZ ;  /* 0x00000000001a7805 */ /* 0x000fe4000001ff00 */
[----:B------:R-:W-:-:S09]  /*23e0*/  CS2R R24, SRZ ;  /* 0x0000000000187805 */ /* 0x000fd2000001ff00 */
[----:B------:R-:W-:Y:S05]  /*23f0*/  @P0 BRA `(.L_x_27656) ;  /* 0x00000010004c0947 */ /* 0x000fea0003800000 */
[----:B012-4-:R-:W0:Y:S01]  /*2400*/  LDC.64 R2, c[0x0][0x3b8] ;  /* 0x0000ee00ff027b82 */ /* 0x017e220000000a00 */
        /* <DEDUP_REMOVED lines=22> */
.L_x_27661:
[----:B------:R-:W2:Y:S01]  /*2570*/  LDG.E.U8 R2, desc[UR36][R2.64] ;  /* 0x0000002402027981 */ /* 0x000ea2000c1e1100 */
[----:B------:R-:W-:Y:S01]  /*2580*/  CS2R R26, SRZ ;  /* 0x00000000001a7805 */ /* 0x000fe2000001ff00 */
[----:B--2---:R0:W1:Y:S02]  /*2590*/  I2F.F64.U16 R24, R2 ;  /* 0x0000000200187312 */ /* 0x0040640000101800 */
[----:B01----:R-:W-:Y:S05]  /*25a0*/  BRA `(.L_x_27663) ;  /* 0x0000000c00d87947 */ /* 0x003fea0003800000 */
.L_x_27660:
        /* <DEDUP_REMOVED lines=10> */
.L_x_27665:
[----:B------:R-:W2:Y:S01]  /*2650*/  LDG.E R2, desc[UR36][R2.64] ;  /* 0x0000002402027981 */ /* 0x000ea2000c1e1900 */
[----:B------:R-:W-:Y:S01]  /*2660*/  CS2R R26, SRZ ;  /* 0x00000000001a7805 */ /* 0x000fe2000001ff00 */
[----:B--2---:R0:W1:Y:S02]  /*2670*/  I2F.F64 R24, R2 ;  /* 0x0000000200187312 */ /* 0x0040640000201c00 */
[----:B01----:R-:W-:Y:S05]  /*2680*/  BRA `(.L_x_27663) ;  /* 0x0000000c00a07947 */ /* 0x003fea0003800000 */
.L_x_27664:
[----:B------:R-:W2:Y:S01]  /*2690*/  LDG.E.U16 R2, desc[UR36][R2.64] ;  /* 0x0000002402027981 */ /* 0x000ea2000c1e1500 */
[----:B------:R-:W-:Y:S01]  /*26a0*/  CS2R R26, SRZ ;  /* 0x00000000001a7805 */ /* 0x000fe2000001ff00 */
[----:B--2---:R0:W1:Y:S02]  /*26b0*/  I2F.F64.S16 R24, R2 ;  /* 0x0000000200187312 */ /* 0x0040640000101c00 */
[----:B01----:R-:W-:Y:S05]  /*26c0*/  BRA `(.L_x_27663) ;  /* 0x0000000c00907947 */ /* 0x003fea0003800000 */
.L_x_27659:
        /* <DEDUP_REMOVED lines=11> */
.L_x_27667:
[----:B------:R-:W2:Y:S01]  /*2780*/  LDG.E.U16 R0, desc[UR36][R2.64] ;  /* 0x0000002402007981 */ /* 0x000ea2000c1e1500 */
[----:B------:R-:W-:Y:S01]  /*2790*/  CS2R R26, SRZ ;  /* 0x00000000001a7805 */ /* 0x000fe2000001ff00 */
[----:B--2---:R-:W-:-:S05]  /*27a0*/  HADD2.F32 R0, -RZ, R0.H0_H0 ;  /* 0x20000000ff007230 */ /* 0x004fca0000004100 */
[----:B------:R-:W-:-:S04]  /*27b0*/  FMUL.FTZ R0, R0, 1 ;  /* 0x3f80000000007820 */ /* 0x000fc80000410000 */
[----:B------:R1:W2:Y:S02]  /*27c0*/  F2F.F64.F32 R24, R0 ;  /* 0x0000000000187310 */ /* 0x0002a40000201800 */
[----:B-12---:R-:W-:Y:S05]  /*27d0*/  BRA `(.L_x_27663) ;  /* 0x0000000c004c7947 */ /* 0x006fea0003800000 */
.L_x_27666:
        /* <DEDUP_REMOVED lines=16> */
.L_x_27669:
        /* <DEDUP_REMOVED lines=10> */
[----:B------:R2:W4:Y:S02]  /*2980*/  F2F.F64.F32 R26, R0 ;  /* 0x00000000001a7310 */ /* 0x0005240000201800 */
[----:B-12-4-:R-:W-:Y:S05]  /*2990*/  BRA `(.L_x_27663) ;  /* 0x0000000800dc7947 */ /* 0x016fea0003800000 */
.L_x_27668:
[----:B------:R0:W5:Y:S01]  /*29a0*/  LDG.E.64 R24, desc[UR36][R2.64] ;  /* 0x0000002402187981 */ /* 0x000162000c1e1b00 */
[----:B------:R-:W-:Y:S01]  /*29b0*/  CS2R R26, SRZ ;  /* 0x00000000001a7805 */ /* 0x000fe2000001ff00 */
[----:B------:R-:W-:Y:S06]  /*29c0*/  BRA `(.L_x_27663) ;  /* 0x0000000800d07947 */ /* 0x000fec0003800000 */
.L_x_27658:
        /* <DEDUP_REMOVED lines=14> */
.L_x_27672:
[----:B------:R1:W5:Y:S01]  /*2ab0*/  LDG.E.128 R24, desc[UR36][R2.64] ;  /* 0x0000002402187981 */ /* 0x000362000c1e1d00 */
[----:B------:R-:W-:Y:S05]  /*2ac0*/  BRA `(.L_x_27663) ;  /* 0x0000000800907947 */ /* 0x000fea0003800000 */
.L_x_27671:
        /* <DEDUP_REMOVED lines=28> */
.L_x_27674:
        /* <DEDUP_REMOVED lines=14> */
[----:B--2-4-:R-:W-:Y:S05]  /*2d70*/  BRA `(.L_x_27663) ;  /* 0x0000000400e47947 */ /* 0x014fea0003800000 */
.L_x_27673:
[----:B------:R-:W2:Y:S01]  /*2d80*/  LDG.E.U16 R0, desc[UR36][R2.64] ;  /* 0x0000002402007981 */ /* 0x000ea2000c1e1500 */
[----:B------:R-:W-:Y:S01]  /*2d90*/  CS2R R26, SRZ ;  /* 0x00000000001a7805 */ /* 0x000fe2000001ff00 */
[----:B--2---:R-:W-:-:S04]  /*2da0*/  IMAD.U32 R0, R0, 0x10000, RZ ;  /* 0x0001000000007824 */ /* 0x004fc800078e00ff */
[----:B------:R-:W-:-:S04]  /*2db0*/  FMUL.FTZ R0, R0, 1 ;  /* 0x3f80000000007820 */ /* 0x000fc80000410000 */
[----:B------:R2:W4:Y:S02]  /*2dc0*/  F2F.F64.F32 R24, R0 ;  /* 0x0000000000187310 */ /* 0x0005240000201800 */
[----:B--2-4-:R-:W-:Y:S05]  /*2dd0*/  BRA `(.L_x_27663) ;  /* 0x0000000400cc7947 */ /* 0x014fea0003800000 */
.L_x_27670:
        /* <DEDUP_REMOVED lines=10> */
[----:B--2---:R0:W1:Y:S02]  /*2e80*/  I2F.F64.U16 R24, R2 ;  /* 0x0000000200187312 */ /* 0x0040640000101800 */
[----:B01----:R-:W-:Y:S05]  /*2e90*/  BRA `(.L_x_27663) ;  /* 0x00000004009c7947 */ /* 0x003fea0003800000 */
.L_x_27677:
        /* <DEDUP_REMOVED lines=22> */
.L_x_27679:
[----:B------:R-:W-:Y:S05]  /*3000*/  BSYNC.RECONVERGENT B0 ;  /* 0x0000000000007941 */ /* 0x000fea0003800200 */
.L_x_27678:
[----:B------:R-:W-:Y:S01]  /*3010*/  IMAD.SHL.U32 R0, R0, 0x100000, RZ ;  /* 0x0010000000007824 */ /* 0x000fe200078e00ff */
[----:B------:R-:W-:-:S04]  /*3020*/  LEA R2, R2, 0x3b800000, 0x17 ;  /* 0x3b80000002027811 */ /* 0x000fc800078eb8ff */
[----:B------:R-:W-:-:S05]  /*3030*/  LOP3.LUT R0, R2, R0, R7, 0xfe, !PT ;  /* 0x0000000002007212 */ /* 0x000fca00078efe07 */
[----:B------:R-:W-:-:S04]  /*3040*/  FMUL.FTZ R0, R0, 1 ;  /* 0x3f80000000007820 */ /* 0x000fc80000410000 */
[----:B------:R0:W1:Y:S02]  /*3050*/  F2F.F64.F32 R24, R0 ;  /* 0x0000000000187310 */ /* 0x0000640000201800 */
[----:B01----:R-:W-:Y:S05]  /*3060*/  BRA `(.L_x_27663) ;  /* 0x0000000400287947 */ /* 0x003fea0003800000 */
.L_x_27676:
        /* <DEDUP_REMOVED lines=22> */
.L_x_27681:
[----:B------:R-:W-:Y:S05]  /*31d0*/  BSYNC.RECONVERGENT B0 ;  /* 0x0000000000007941 */ /* 0x000fea0003800200 */
.L_x_27680:
[----:B------:R-:W-:Y:S01]  /*31e0*/  IMAD.SHL.U32 R0, R0, 0x200000, RZ ;  /* 0x0020000000007824 */ /* 0x000fe200078e00ff */
[----:B------:R-:W-:-:S04]  /*31f0*/  LEA R2, R2, 0x37800000, 0x17 ;  /* 0x3780000002027811 */ /* 0x000fc800078eb8ff */
[----:B------:R-:W-:-:S05]  /*3200*/  LOP3.LUT R0, R2, R0, R7, 0xfe, !PT ;  /* 0x0000000002007212 */ /* 0x000fca00078efe07 */
[----:B------:R-:W-:-:S04]  /*3210*/  FMUL.FTZ R0, R0, 1 ;  /* 0x3f80000000007820 */ /* 0x000fc80000410000 */
[----:B------:R0:W1:Y:S02]  /*3220*/  F2F.F64.F32 R24, R0 ;  /* 0x0000000000187310 */ /* 0x0000640000201800 */
[----:B01----:R-:W-:Y:S05]  /*3230*/  BRA `(.L_x_27663) ;  /* 0x0000000000b47947 */ /* 0x003fea0003800000 */
.L_x_27675:
        /* <DEDUP_REMOVED lines=19> */
.L_x_27662:
        /* <DEDUP_REMOVED lines=16> */
.L_x_27684:
[----:B------:R-:W-:Y:S02]  /*3470*/  CS2R R24, SRZ ;  /* 0x0000000000187805 */ /* 0x000fe4000001ff00 */
[----:B------:R-:W-:Y:S01]  /*3480*/  CS2R R26, SRZ ;  /* 0x00000000001a7805 */ /* 0x000fe2000001ff00 */
[----:B------:R-:W-:Y:S06]  /*3490*/  BRA `(.L_x_27663) ;  /* 0x00000000001c7947 */ /* 0x000fec0003800000 */
.L_x_27683:
[----:B------:R-:W2:Y:S01]  /*34a0*/  LDG.E.64 R24, desc[UR36][R2.64] ;  /* 0x0000002402187981 */ /* 0x000ea2000c1e1b00 */
[----:B------:R-:W-:Y:S01]  /*34b0*/  CS2R R26, SRZ ;  /* 0x00000000001a7805 */ /* 0x000fe2000001ff00 */
[----:B--2---:R-:W0:Y:S02]  /*34c0*/  I2F.F64.U64 R24, R24 ;  /* 0x0000001800187312 */ /* 0x004e240000301800 */
[----:B0-----:R-:W-:Y:S05]  /*34d0*/  BRA `(.L_x_27663) ;  /* 0x00000000000c7947 */ /* 0x001fea0003800000 */
.L_x_27682:
[----:B------:R-:W2:Y:S01]  /*34e0*/  LDG.E R2, desc[UR36][R2.64] ;  /* 0x0000002402027981 */ /* 0x000ea2000c1e1900 */
[----:B------:R-:W-:Y:S01]  /*34f0*/  CS2R R26, SRZ ;  /* 0x00000000001a7805 */ /* 0x000fe2000001ff00 */
[----:B--2---:R2:W4:Y:S06]  /*3500*/  I2F.F64.U32 R24, R2 ;  /* 0x0000000200187312 */ /* 0x00452c0000201800 */
.L_x_27663:
[----:B------:R-:W-:Y:S05]  /*3510*/  BSYNC.RECONVERGENT B7 ;  /* 0x0000000000077941 */ /* 0x000fea0003800200 */
.L_x_27657:
[----:B------:R-:W-:-:S07]  /*3520*/  VIADD R17, R17, 0x80 ;  /* 0x0000008011117836 */ /* 0x000fce0000000000 */
.L_x_27656:
[----:B------:R-:W-:Y:S05]  /*3530*/  BSYNC.RECONVERGENT B6 ;  /* 0x0000000000067941 */ /* 0x000fea0003800200 */
.L_x_27655:
        /* <DEDUP_REMOVED lines=8> */
[----:B------:R-:W-:-:S03]  /*35c0*/  UPRMT UR4, UR40, 0x9910, URZ ;  /* 0x0000991028047896 */ /* 0x000fc600080000ff */
[----:B------:R-:W-:Y:S01]  /*35d0*/  IMAD R0, R0, 0x200, R17 ;  /* 0x0000020000007824 */ /* 0x000fe200078e0211 */
[----:B------:R-:W-:-:S03]  /*35e0*/  UISETP.GT.AND UP0, UPT, UR4, 0x9, UPT ;  /* 0x000000090400788c */ /* 0x000fc6000bf04270 */
        /* <DEDUP_REMOVED lines=15> */
.L_x_27690:
[----:B------:R-:W2:Y:S02]  /*36e0*/  LDG.E.U8 R2, desc[UR36][R2.64] ;  /* 0x0000002402027981 */ /* 0x000ea4000c1e1100 */
[----:B--2---:R0:W1:Y:S02]  /*36f0*/  I2F.F64.U16 R20, R2 ;  /* 0x0000000200147312 */ /* 0x0040640000101800 */
[----:B01----:R-:W-:Y:S05]  /*3700*/  BRA `(.L_x_27686) ;  /* 0x0000000c00947947 */ /* 0x003fea0003800000 */
.L_x_27689:
        /* <DEDUP_REMOVED lines=9> */
.L_x_27693:
[----:B------:R-:W2:Y:S02]  /*37a0*/  LDG.E R2, desc[UR36][R2.64] ;  /* 0x0000002402027981 */ /* 0x000ea4000c1e1900 */
[----:B--2---:R0:W1:Y:S02]  /*37b0*/  I2F.F64 R20, R2 ;  /* 0x0000000200147312 */ /* 0x0040640000201c00 */
[----:B01----:R-:W-:Y:S05]  /*37c0*/  BRA `(.L_x_27686) ;  /* 0x0000000c00647947 */ /* 0x003fea0003800000 */
.L_x_27692:
[----:B------:R-:W2:Y:S02]  /*37d0*/  LDG.E.U16 R2, desc[UR36][R2.64] ;  /* 0x0000002402027981 */ /* 0x000ea4000c1e1500 */
[----:B--2---:R0:W1:Y:S02]  /*37e0*/  I2F.F64.S16 R20, R2 ;  /* 0x0000000200147312 */ /* 0x0040640000101c00 */
[----:B01----:R-:W-:Y:S05]  /*37f0*/  BRA `(.L_x_27686) ;  /* 0x0000000c00587947 */ /* 0x003fea0003800000 */
.L_x_27688:
        /* <DEDUP_REMOVED lines=10> */
.L_x_27695:
[----:B------:R-:W2:Y:S02]  /*38a0*/  LDG.E.U16 R0, desc[UR36][R2.64] ;  /* 0x0000002402007981 */ /* 0x000ea4000c1e1500 */
[----:B--2---:R-:W-:-:S05]  /*38b0*/  HADD2.F32 R0, -RZ, R0.H0_H0 ;  /* 0x20000000ff007230 */ /* 0x004fca0000004100 */
[----:B------:R-:W-:-:S04]  /*38c0*/  FMUL.FTZ R0, R0, 1 ;  /* 0x3f80000000007820 */ /* 0x000fc80000410000 */
[----:B------:R0:W1:Y:S02]  /*38d0*/  F2F.F64.F32 R20, R0 ;  /* 0x0000000000147310 */ /* 0x0000640000201800 */
[----:B01----:R-:W-:Y:S05]  /*38e0*/  BRA `(.L_x_27686) ;  /* 0x0000000c001c7947 */ /* 0x003fea0003800000 */
.L_x_27694:
        /* <DEDUP_REMOVED lines=16> */
.L_x_27697:
        /* <DEDUP_REMOVED lines=12> */
.L_x_27696:
[----:B------:R0:W5:Y:S01]  /*3ab0*/  LDG.E.64 R20, desc[UR36][R2.64] ;  /* 0x0000002402147981 */ /* 0x000162000c1e1b00 */
[----:B------:R-:W-:Y:S05]  /*3ac0*/  BRA `(.L_x_27686) ;  /* 0x0000000800a47947 */ /* 0x000fea0003800000 */
.L_x_27687:
        /* <DEDUP_REMOVED lines=13> */
.L_x_27700:
[----:B------:R0:W5:Y:S01]  /*3ba0*/  LDG.E.128 R20, desc[UR36][R2.64] ;  /* 0x0000002402147981 */ /* 0x000162000c1e1d00 */
[----:B------:R-:W-:Y:S05]  /*3bb0*/  BRA `(.L_x_27686) ;  /* 0x0000000800687947 */ /* 0x000fea0003800000 */
.L_x_27699:
        /* <DEDUP_REMOVED lines=27> */
.L_x_27702:
        /* <DEDUP_REMOVED lines=14> */
.L_x_27701:
[----:B------:R-:W2:Y:S02]  /*3e50*/  LDG.E.U16 R0, desc[UR36][R2.64] ;  /* 0x0000002402007981 */ /* 0x000ea4000c1e1500 */
[----:B--2---:R-:W-:-:S04]  /*3e60*/  IMAD.U32 R0, R0, 0x10000, RZ ;  /* 0x0001000000007824 */ /* 0x004fc800078e00ff */
[----:B------:R-:W-:-:S04]  /*3e70*/  FMUL.FTZ R0, R0, 1 ;  /* 0x3f80000000007820 */ /* 0x000fc80000410000 */
[----:B------:R0:W1:Y:S02]  /*3e80*/  F2F.F64.F32 R20, R0 ;  /* 0x0000000000147310 */ /* 0x0000640000201800 */
[----:B01----:R-:W-:Y:S05]  /*3e90*/  BRA `(.L_x_27686) ;  /* 0x0000000400b07947 */ /* 0x003fea0003800000 */
.L_x_27698:
        /* <DEDUP_REMOVED lines=11> */
.L_x_27705:
        /* <DEDUP_REMOVED lines=21> */
.L_x_27707:
[----:B------:R-:W-:Y:S05]  /*40a0*/  BSYNC.RECONVERGENT B0 ;  /* 0x0000000000007941 */ /* 0x000fea0003800200 */
.L_x_27706:
[----:B------:R-:W-:Y:S01]  /*40b0*/  IMAD.SHL.U32 R0, R0, 0x100000, RZ ;  /* 0x0010000000007824 */ /* 0x000fe200078e00ff */
[----:B------:R-:W-:-:S04]  /*40c0*/  LEA R2, R2, 0x3b800000, 0x17 ;  /* 0x3b80000002027811 */ /* 0x000fc800078eb8ff */
[----:B------:R-:W-:-:S05]  /*40d0*/  LOP3.LUT R0, R2, R0, R7, 0xfe, !PT ;  /* 0x0000000002007212 */ /* 0x000fca00078efe07 */
[----:B------:R-:W-:-:S04]  /*40e0*/  FMUL.FTZ R0, R0, 1 ;  /* 0x3f80000000007820 */ /* 0x000fc80000410000 */
[----:B------:R0:W1:Y:S02]  /*40f0*/  F2F.F64.F32 R20, R0 ;  /* 0x0000000000147310 */ /* 0x0000640000201800 */
[----:B01----:R-:W-:Y:S05]  /*4100*/  BRA `(.L_x_27686) ;  /* 0x0000000400147947 */ /* 0x003fea0003800000 */
.L_x_27704:
        /* <DEDUP_REMOVED lines=21> */
.L_x_27709:
[----:B------:R-:W-:Y:S05]  /*4260*/  BSYNC.RECONVERGENT B0 ;  /* 0x0000000000007941 */ /* 0x000fea0003800200 */
.L_x_27708:
[----:B------:R-:W-:Y:S01]  /*4270*/  IMAD.SHL.U32 R0, R0, 0x200000, RZ ;  /* 0x0020000000007824 */ /* 0x000fe200078e00ff */
[----:B------:R-:W-:-:S04]  /*4280*/  LEA R2, R2, 0x37800000, 0x17 ;  /* 0x3780000002027811 */ /* 0x000fc800078eb8ff */
[----:B------:R-:W-:-:S05]  /*4290*/  LOP3.LUT R0, R2, R0, R7, 0xfe, !PT ;  /* 0x0000000002007212 */ /* 0x000fca00078efe07 */
[----:B------:R-:W-:-:S04]  /*42a0*/  FMUL.FTZ R0, R0, 1 ;  /* 0x3f80000000007820 */ /* 0x000fc80000410000 */
[----:B------:R0:W1:Y:S02]  /*42b0*/  F2F.F64.F32 R20, R0 ;  /* 0x0000000000147310 */ /* 0x0000640000201800 */
[----:B01----:R-:W-:Y:S05]  /*42c0*/  BRA `(.L_x_27686) ;  /* 0x0000000000a47947 */ /* 0x003fea0003800000 */
.L_x_27703:
        /* <DEDUP_REMOVED lines=18> */
.L_x_27691:
        /* <DEDUP_REMOVED lines=16> */
.L_x_27712:
[----:B------:R-:W-:Y:S01]  /*44f0*/  CS2R R20, SRZ ;  /* 0x0000000000147805 */ /* 0x000fe2000001ff00 */
[----:B------:R-:W-:Y:S06]  /*4500*/  BRA `(.L_x_27686) ;  /* 0x0000000000147947 */ /* 0x000fec0003800000 */
.L_x_27711:
[----:B------:R-:W2:Y:S02]  /*4510*/  LDG.E.64 R20, desc[UR36][R2.64] ;  /* 0x0000002402147981 */ /* 0x000ea4000c1e1b00 */
[----:B--2---:R-:W0:Y:S02]  /*4520*/  I2F.F64.U64 R20, R20 ;  /* 0x0000001400147312 */ /* 0x004e240000301800 */
[----:B0-----:R-:W-:Y:S05]  /*4530*/  BRA `(.L_x_27686) ;  /* 0x0000000000087947 */ /* 0x001fea0003800000 */
.L_x_27710:
[----:B------:R-:W2:Y:S02]  /*4540*/  LDG.E R2, desc[UR36][R2.64] ;  /* 0x0000002402027981 */ /* 0x000ea4000c1e1900 */
[----:B--2---:R0:W1:Y:S02]  /*4550*/  I2F.F64.U32 R20, R2 ;  /* 0x0000000200147312 */ /* 0x0040640000201800 */
.L_x_27686:
[----:B------:R-:W-:Y:S05]  /*4560*/  BSYNC.RECONVERGENT B6 ;  /* 0x0000000000067941 */ /* 0x000fea0003800200 */
.L_x_27685:
[----:B------:R-:W-:Y:S01]  /*4570*/  ISETP.GE.AND P0, PT, R16, UR38, PT ;  /* 0x0000002610007c0c */ /* 0x000fe2000bf06270 */
[----:B------:R-:W-:Y:S01]  /*4580*/  BSSY.RECONVERGENT B1, `(.L_x_27713) ;  /* 0x00015ce000017945 */ /* 0x000fe20003800200 */
[----:B------:R-:W-:Y:S02]  /*4590*/  CS2R R10, SRZ ;  /* 0x00000000000a7805 */ /* 0x000fe4000001ff00 */
[----:B------:R-:W-:-:S09]  /*45a0*/  CS2R R8, SRZ ;  /* 0x0000000000087805 */ /* 0x000fd2000001ff00 */
[----:B------:R-:W-:Y:S05]  /*45b0*/  @P0 BRA `(.L_x_27714) ;  /* 0x0000015c00280947 */ /* 0x000fea0003800000 */
[----:B-----5:R-:W-:Y:S01]  /*45c0*/  DSETP.NAN.AND P0, PT, R30, R30, PT ;  /* 0x0000001e1e00722a */ /* 0x020fe20003f08000 */
[----:B------:R-:W-:-:S15]  /*45d0*/  BSSY.RECONVERGENT B2, `(.L_x_27715) ;  /* 0x0001126000027945 */ /* 0x000fde0003800200 */
[----:B------:R-:W-:-:S15]  /*45e0*/  NOP ;  /* 0x0000000000007918 */ /* 0x000fde0000000000 */
[----:B------:R-:W-:-:S15]  /*45f0*/  NOP ;  /* 0x0000000000007918 */ /* 0x000fde0000000000 */
[----:B------:R-:W-:-:S15]  /*4600*/  NOP ;  /* 0x0000000000007918 */ /* 0x000fde0000000000 */
[----:B------:R-:W-:-:S03]  /*4610*/  NOP ;  /* 0x0000000000007918 */ /* 0x000fc60000000000 */
[----:B---3--:R-:W3:Y:S02]  /*4620*/  DSETP.NUM.AND P1, PT, R28, R28, PT ;  /* 0x0000001c1c00722a */ /* 0x008ee40003f27000 */
[----:B---3--:R-:W-:Y:S05]  /*4630*/  @!P0 BRA P1, `(.L_x_27716) ;  /* 0x0000001c00c08947 */ /* 0x008fea0000800000 */
[----:B------:R-:W3:Y:S01]  /*4640*/  DSETP.GEU.AND P0, PT, |R30|, 1.4916681462400413487e-154, PT ;  /* 0x200000001e00742a */ /* 0x000ee20003f0e200 */
[----:B------:R-:W-:Y:S01]  /*4650*/  BSSY.RECONVERGENT B0, `(.L_x_27717) ;  /* 0x00000e8000007945 */ /* 0x000fe20003800200 */
[----:B------:R-:W-:-:S15]  /*4660*/  IMAD.MOV.U32 R9, RZ, RZ, -0x3ff ;  /* 0xfffffc01ff097424 */ /* 0x000fde00078e00ff */
[----:B------:R-:W-:-:S15]  /*4670*/  NOP ;  /* 0x0000000000007918 */ /* 0x000fde0000000000 */
[----:B------:R-:W-:-:S15]  /*4680*/  NOP ;  /* 0x0000000000007918 */ /* 0x000fde0000000000 */
[----:B------:R-:W-:-:S15]  /*4690*/  NOP ;  /* 0x0000000000007918 */ /* 0x000fde0000000000 */
[----:B------:R-:W-:-:S02]  /*46a0*/  NOP ;  /* 0x0000000000007918 */ /* 0x000fc40000000000 */
[----:B---3--:R-:W3:-:S15]  /*46b0*/  DSETP.GEU.OR P0, PT, |R28|, 1.4916681462400413487e-154, P0 ;  /* 0x200000001c00742a */ /* 0x008ede000070e600 */
[----:B------:R-:W-:-:S15]  /*46c0*/  NOP ;  /* 0x0000000000007918 */ /* 0x000fde0000000000 */
[----:B------:R-:W-:-:S15]  /*46d0*/  NOP ;  /* 0x0000000000007918 */ /* 0x000fde0000000000 */
[----:B------:R-:W-:-:S15]  /*46e0*/  NOP ;  /* 0x0000000000007918 */ /* 0x000fde0000000000 */
[----:B------:R-:W-:-:S04]  /*46f0*/  NOP ;  /* 0x0000000000007918 */ /* 0x000fc80000000000 */
[----:B---3--:R-:W3:-:S15]  /*4700*/  @!P0 DMUL R4, R30, 4 ;  /* 0x401000001e048828 */ /* 0x008ede0000000000 */
[----:B------:R-:W-:-:S15]  /*4710*/  NOP ;  /* 0x0000000000007918 */ /* 0x000fde0000000000 */
[----:B------:R-:W-:-:S15]  /*4720*/  NOP ;  /* 0x0000000000007918 */ /* 0x000fde0000000000 */
[----:B------:R-:W-:-:S15]  /*4730*/  NOP ;  /* 0x0000000000007918 */ /* 0x000fde0000000000 */
[----:B------:R-:W-:-:S04]  /*4740*/  NOP ;  /* 0x0000000000007918 */ /* 0x000fc80000000000 */
[----:B012-4-:R-:W-:-:S15]  /*4750*/  @!P0 DMUL R2, R28, 4 ;  /* 0x401000001c028828 */ /* 0x017fde0000000000 */
[----:B------:R-:W-:-:S15]  /*4760*/  NOP ;  /* 0x0000000000007918 */ /* 0x000fde0000000000 */
[----:B------:R-:W-:-:S15]  /*4770*/  NOP ;  /* 0x0000000000007918 */ /* 0x000fde0000000000 */
[----:B------:R-:W-:-:S15]  /*4780*/  NOP ;  /* 0x0000000000007918 */ /* 0x000fde0000000000 */
[----:B------:R-:W-:-:S04]  /*4790*/  NOP ;  /* 0x0000000000007918 */ /* 0x000fc80000000000 */
[----:B---3--:R-:W0:-:S15]  /*47a0*/  @!P0 DMUL R4, R4, R4 ;  /* 0x0000000404048228 */ /* 0x008e1e0000000000 */
        /* <DEDUP_REMOVED lines=22> */
[----:B------:R-:W-:-:S10]  /*4910*/  IMAD.MOV.U32 R2, RZ, RZ, R4 ;  /* 0x000000ffff027224 */ /* 0x000fd400078e0004 */
        /* <DEDUP_REMOVED lines=11> */
[----:B------:R-:W-:Y:S01]  /*49d0*/  IMAD.MOV.U32 R8, RZ, RZ, RZ ;  /* 0x000000ffff087224 */ /* 0x000fe200078e00ff */
[----:B------:R-:W-:Y:S01]  /*49e0*/  LEA.HI R0, R0, R9, RZ, 0xc ;  /* 0x0000000900007211 */ /* 0x000fe200078f60ff */
[----:B------:R-:W-:Y:S01]  /*49f0*/  UMOV UR4, 0x80000000 ;  /* 0x8000000000047882 */ /* 0x000fe20000000000 */
[----:B------:R-:W-:Y:S01]  /*4a00*/  LOP3.LUT R3, R3, 0x3ff00000, RZ, 0xfc, !PT ;  /* 0x3ff0000003037812 */ /* 0x000fe200078efcff */
[----:B------:R-:W-:-:S03]  /*4a10*/  UMOV UR5, 0x43300000 ;  /* 0x4330000000057882 */ /* 0x000fc60000000000 */
[----:B------:R-:W-:-:S13]  /*4a20*/  ISETP.GE.U32.AND P0, PT, R3, 0x3ff6a09f, PT ;  /* 0x3ff6a09f0300780c */ /* 0x000fda0003f06070 */
[----:B------:R-:W-:Y:S02]  /*4a30*/  @P0 VIADD R5, R3, 0xfff00000 ;  /* 0xfff0000003050836 */ /* 0x000fe40000000000 */
[----:B------:R-:W-:Y:S02]  /*4a40*/  @P0 VIADD R0, R0, 0x1 ;  /* 0x0000000100000836 */ /* 0x000fe40000000000 */
[----:B------:R-:W-:-:S06]  /*4a50*/  @P0 IMAD.MOV.U32 R3, RZ, RZ, R5 ;  /* 0x000000ffff030224 */ /* 0x000fcc00078e0005 */
[----:B------:R-:W0:Y:S02]  /*4a60*/  DADD R6, R2, 1 ;  /* 0x3ff0000002067429 */ /* 0x000e240000000000 */
[----:B0-----:R-:W0:-:S15]  /*4a70*/  MUFU.RCP64H R9, R7 ;  /* 0x0000000700097308 */ /* 0x001e1e0000001800 */
[----:B------:R-:W-:-:S15]  /*4a80*/  NOP ;  /* 0x0000000000007918 */ /* 0x000fde0000000000 */
[----:B------:R-:W-:-:S15]  /*4a90*/  NOP ;  /* 0x0000000000007918 */ /* 0x000fde0000000000 */
[----:B------:R-:W-:-:S15]  /*4aa0*/  NOP ;  /* 0x0000000000007918 */ /* 0x000fde0000000000 */
[----:B------:R-:W-:-:S02]  /*4ab0*/  NOP ;  /* 0x0000000000007918 */ /* 0x000fc40000000000 */
[----:B------:R1:W-:Y:S02]  /*4ac0*/  DADD R4, R2, -1 ;  /* 0xbff0000002047429 */ /* 0x0003e40000000000 */
[----:B-1----:R-:W-:Y:S01]  /*4ad0*/  LOP3.LUT R2, R0, 0x80000000, RZ, 0x3c, !PT ;  /* 0x8000000000027812 */ /* 0x002fe200078e3cff */
[----:B------:R-:W-:-:S15]  /*4ae0*/  IMAD.MOV.U32 R3, RZ, RZ, 0x43300000 ;  /* 0x43300000ff037424 */ /* 0x000fde00078e00ff */
[----:B------:R-:W-:-:S15]  /*4af0*/  NOP ;  /* 0x0000000000007918 */ /* 0x000fde0000000000 */
[----:B------:R-:W-:-:S15]  /*4b00*/  NOP ;  /* 0x0000000000007918 */ /* 0x000fde0000000000 */
[----:B------:R-:W-:-:S15]  /*4b10*/  NOP ;  /* 0x0000000000007918 */ /* 0x000fde0000000000 */
[----:B------:R-:W-:-:S01]  /*4b20*/  NOP ;  /* 0x0000000000007918 */ /* 0x000fc20000000000 */
[----:B0-----:R0:W1:Y:S02]  /*4b30*/  DFMA R10, -R6, R8, 1 ;  /* 0x3ff00000060a742b */ /* 0x0010640000000108 */
[----:B0-----:R-:W-:Y:S02]  /*4b40*/  IMAD.MOV.U32 R6, RZ, RZ, -0x748574fc ;  /* 0x8b7a8b04ff067424 */ /* 0x001fe400078e00ff */
[----:B------:R-:W-:-:S15]  /*4b50*/  IMAD.MOV.U32 R7, RZ, RZ, 0x3ed0ee25 ;  /* 0x3ed0ee25ff077424 */ /* 0x000fde00078e00ff */
        /* <DEDUP_REMOVED lines=30> */
[----:B0-----:R-:W-:Y:S01]  /*4d40*/  DFMA R18, R2, UR4, R8 ;  /* 0x0000000402127c2b */ /* 0x001fe20008000008 */
        /* <DEDUP_REMOVED lines=53> */
[----:B0-----:R-:W-:Y:S01]  /*50a0*/  DFMA R6, R12, R6, UR4 ;  /* 0x000000040c067e2b */ /* 0x001fe20008000006 */
[----:B------:R-:W-:Y:S01]  /*50b0*/  UMOV UR4, 0x55555554 ;  /* 0x5555555400047882 */ /* 0x000fe20000000000 */
[----:B------:R-:W-:-:S15]  /*50c0*/  UMOV UR5, 0x3fb55555 ;  /* 0x3fb5555500057882 */ /* 0x000fde0000000000 */
        /* <DEDUP_REMOVED lines=19> */
[----:B------:R-:W1:Y:S01]  /*5200*/  DFMA R6, R12, R6, UR4 ;  /* 0x000000040c067e2b */ /* 0x000e620008000006 */
[----:B------:R-:W-:Y:S01]  /*5210*/  UMOV UR4, 0x3b39803f ;  /* 0x3b39803f00047882 */ /* 0x000fe20000000000 */
[----:B------:R-:W-:-:S15]  /*5220*/  UMOV UR5, 0x3c7abc9e ;  /* 0x3c7abc9e00057882 */ /* 0x000fde0000000000 */
[----:B------:R-:W-:-:S15]  /*5230*/  NOP ;  /* 0x0000000000007918 */ /* 0x000fde0000000000 */
[----:B------:R-:W-:-:S15]  /*5240*/  NOP ;  /* 0x0000000000007918 */ /* 0x000fde0000000000 */
[----:B------:R-:W-:-:S15]  /*5250*/  NOP ;  /* 0x0000000000007918 */ /* 0x000fde0000000000 */
[----:B------:R-:W-:-:S02]  /*5260*/  NOP ;  /* 0x0000000000007918 */ /* 0x000fc40000000000 */
        /* <DEDUP_REMOVED lines=32> */
.L_x_27718:
[----:B------:R-:W-:Y:S01]  /*5470*/  IMAD.MOV.U32 R2, RZ, RZ, 0x0 ;  /* 0x00000000ff027424 */ /* 0x000fe200078e00ff */
[----:B------:R-:W-:Y:S01]  /*5480*/  LOP3.LUT P0, RZ, R5, 0x7fffffff, RZ, 0xc0, !PT ;  /* 0x7fffffff05ff7812 */ /* 0x000fe2000780c0ff */
[----:B------:R-:W-:-:S06]  /*5490*/  IMAD.MOV.U32 R3, RZ, RZ, 0x7ff00000 ;  /* 0x7ff00000ff037424 */ /* 0x000fcc00078e00ff */
[----:B------:R-:W0:Y:S02]  /*54a0*/  DFMA R4, R4, R2, +INF ;  /* 0x7ff000000404742b */ /* 0x000e240000000002 */
[----:B0-----:R-:W-:Y:S02]  /*54b0*/  FSEL R2, R4, RZ, P0 ;  /* 0x000000ff04027208 */ /* 0x001fe40000000000 */
[----:B------:R-:W-:-:S07]  /*54c0*/  FSEL R3, R5, -QNAN , P0 ;  /* 0xfff0000005037808 */ /* 0x000fce0000000000 */
.L_x_27719:
[----:B------:R-:W-:Y:S05]  /*54d0*/  BSYNC.RECONVERGENT B0 ;  /* 0x0000000000007941 */ /* 0x000fea0003800200 */
.L_x_27717:
        /* <DEDUP_REMOVED lines=66> */
[----:B------:R-:W-:Y:S05]  /*5900*/  CALL.REL.NOINC `($__internal_61_$__cuda_sm20_div_rn_f64_full) ;  /* 0x000005b000b87944 */ /* 0x000fea0003c00000 */
.L_x_27721:
[----:B------:R-:W-:Y:S05]  /*5910*/  BSYNC.RECONVERGENT B3 ;  /* 0x0000000000037941 */ /* 0x000fea0003800200 */
.L_x_27720:
[----:B------:R-:W-:Y:S01]  /*5920*/  IMAD.MOV.U32 R10, RZ, RZ, -0x2449a4b7 ;  /* 0xdbb65b49ff0a7424 */ /* 0x000fe200078e00ff */
[----:B------:R-:W0:Y:S01]  /*5930*/  DSETP.NEU.AND P3, PT, R8, RZ, PT ;  /* 0x000000ff0800722a */ /* 0x000e220003f6d000 */
[----:B------:R-:W-:Y:S01]  /*5940*/  IMAD.MOV.U32 R11, RZ, RZ, 0x3f2d3b63 ;  /* 0x3f2d3b63ff0b7424 */ /* 0x000fe200078e00ff */
[----:B------:R-:W-:Y:S01]  /*5950*/  UMOV UR4, 0x2a25ff7e ;  /* 0x2a25ff7e00047882 */ /* 0x000fe20000000000 */
[----:B------:R-:W-:Y:S01]  /*5960*/  UMOV UR5, 0x3ef53e1d ;  /* 0x3ef53e1d00057882 */ /* 0x000fe20000000000 */
[----:B------:R-:W-:Y:S01]  /*5970*/  ISETP.GE.AND P2, PT, R29, RZ, PT ;  /* 0x000000ff1d00720c */ /* 0x000fe20003f46270 */
[----:B0-----:R-:W-:-:S03]  /*5980*/  @P3 IMAD.MOV.U32 R13, RZ, RZ, 0x4002d97c ;  /* 0x4002d97cff0d3424 */ /* 0x001fc600078e00ff */
[----:B------:R-:W-:-:S15]  /*5990*/  @P1 PLOP3.LUT P0, PT, P2, PT, PT, 0x80, 0x8 ;  /* 0x000000000008181c */ /* 0x000fde000170f070 */
        /* <DEDUP_REMOVED lines=147> */
[----:B------:R-:W-:-:S15]  /*62d0*/  @P3 FSEL R13, R13, 1.8213495016098022461, !P0 ;  /* 0x3fe921fb0d0d3808 */ /* 0x000fde0004000000 */
[----:B------:R-:W-:-:S15]  /*62e0*/  NOP ;  /* 0x0000000000007918 */ /* 0x000fde0000000000 */
[----:B------:R-:W-:-:S15]  /*62f0*/  NOP ;  /* 0x0000000000007918 */ /* 0x000fde0000000000 */
[----:B------:R-:W-:-:S09]  /*6300*/  NOP ;  /* 0x0000000000007918 */ /* 0x000fd20000000000 */
[----:B------:R-:W-:Y:S01]  /*6310*/  @P1 DADD R4, R4, R8 ;  /* 0x0000000004041229 */ /* 0x000fe20000000008 */
[----:B------:R-:W-:Y:S02]  /*6320*/  @!P1 IMAD.MOV.U32 R8, RZ, RZ, 0x54442d18 ;  /* 0x54442d18ff089424 */ /* 0x000fe400078e00ff */
[----:B------:R-:W-:-:S15]  /*6330*/  @!P1 IMAD.MOV.U32 R9, RZ, RZ, 0x400921fb ;  /* 0x400921fbff099424 */ /* 0x000fde00078e00ff */
[----:B------:R-:W-:-:S15]  /*6340*/  NOP ;  /* 0x0000000000007918 */ /* 0x000fde0000000000 */
[----:B------:R-:W-:-:S15]  /*6350*/  NOP ;  /* 0x0000000000007918 */ /* 0x000fde0000000000 */
[----:B------:R-:W-:-:S15]  /*6360*/  NOP ;  /* 0x0000000000007918 */ /* 0x000fde0000000000 */
[----:B------:R-:W-:-:S01]  /*6370*/  NOP ;  /* 0x0000000000007918 */ /* 0x000fc20000000000 */
[----:B------:R-:W0:Y:S02]  /*6380*/  @!P1 DADD R8, -R10, R8 ;  /* 0x000000000a089229 */ /* 0x000e240000000108 */
[----:B0-----:R-:W-:Y:S01]  /*6390*/  @!P1 FSEL R5, R9, R11, !P0 ;  /* 0x0000000b09059208 */ /* 0x001fe20004000000 */
[----:B------:R-:W-:Y:S01]  /*63a0*/  @P3 IMAD.MOV.U32 R11, RZ, RZ, 0x7f3321d2 ;  /* 0x7f3321d2ff0b3424 */ /* 0x000fe200078e00ff */
[----:B------:R-:W-:Y:S02]  /*63b0*/  @!P1 FSEL R4, R8, R10, !P0 ;  /* 0x0000000a08049208 */ /* 0x000fe40004000000 */
[----:B------:R-:W-:Y:S02]  /*63c0*/  @!P3 FSEL R9, RZ, 2.1426990032196044922, P0 ;  /* 0x400921fbff09b808 */ /* 0x000fe40000000000 */
[----:B------:R-:W-:Y:S02]  /*63d0*/  @P3 FSEL R11, R11, 3.37028055040000000000e+12, !P0 ;  /* 0x54442d180b0b3808 */ /* 0x000fe40004000000 */
        /* <DEDUP_REMOVED lines=22> */
.L_x_27716:
        /* <DEDUP_REMOVED lines=12> */
[----:B------:R-:W3:Y:S02]  /*6600*/  DADD R6, -RZ, |R28| ;  /* 0x00000000ff067229 */ /* 0x000ee4000000051c */
[----:B---3--:R-:W-:Y:S02]  /*6610*/  FSEL R10, R6, R4, !P1 ;  /* 0x00000004060a7208 */ /* 0x008fe40004800000 */
[----:B------:R-:W-:Y:S02]  /*6620*/  FSEL R11, R7, R5, !P1 ;  /* 0x00000005070b7208 */ /* 0x000fe40004800000 */
[----:B------:R-:W-:Y:S02]  /*6630*/  FSEL R8, R4, R6, !P1 ;  /* 0x0000000604087208 */ /* 0x000fe40004800000 */
[----:B------:R-:W-:-:S15]  /*6640*/  FSEL R9, R5, R7, !P1 ;  /* 0x0000000705097208 */ /* 0x000fde0004800000 */
[----:B------:R-:W-:-:S15]  /*6650*/  NOP ;  /* 0x0000000000007918 */ /* 0x000fde0000000000 */
[----:B------:R-:W-:-:S15]  /*6660*/  NOP ;  /* 0x0000000000007918 */ /* 0x000fde0000000000 */
[----:B------:R-:W-:-:S11]  /*6670*/  NOP ;  /* 0x0000000000007918 */ /* 0x000fd60000000000 */
[----:B------:R-:W3:Y:S02]  /*6680*/  DSETP.GT.AND P0, PT, R10, UR4, PT ;  /* 0x000000040a007e2a */ /* 0x000ee4000bf04000 */
[----:B---3--:R-:W-:Y:S05]  /*6690*/  @!P0 BRA `(.L_x_27723) ;  /* 0x0000002800248947 */ /* 0x008fea0003800000 */
[----:B01--4-:R-:W0:Y:S01]  /*66a0*/  MUFU.RCP64H R3, 2.718280792236328125 ;  /* 0x4005bf0a00037908 */ /* 0x013e220000001800 */
[----:B------:R-:W-:Y:S01]  /*66b0*/  IMAD.MOV.U32 R6, RZ, RZ, -0x74eba897 ;  /* 0x8b145769ff067424 */ /* 0x000fe200078e00ff */
[----:B------:R-:W-:Y:S01]  /*66c0*/  FSETP.GEU.AND P1, PT, |R29|, 6.5827683646048100446e-37, PT ;  /* 0x036000001d00780b */ /* 0x000fe20003f2e200 */
[----:B------:R-:W-:Y:S01]  /*66d0*/  IMAD.MOV.U32 R7, RZ, RZ, 0x4005bf0a ;  /* 0x4005bf0aff077424 */ /* 0x000fe200078e00ff */
[----:B------:R-:W-:Y:S01]  /*66e0*/  BSSY.RECONVERGENT B3, `(.L_x_27724) ;  /* 0x0000031000037945 */ /* 0x000fe20003800200 */
[----:B--2---:R-:W-:-:S06]  /*66f0*/  IMAD.MOV.U32 R2, RZ, RZ, 0x1 ;  /* 0x00000001ff027424 */ /* 0x004fcc00078e00ff */
        /* <DEDUP_REMOVED lines=44> */
[----:B------:R-:W-:Y:S05]  /*69c0*/  CALL.REL.NOINC `($__internal_61_$__cuda_sm20_div_rn_f64_full) ;  /* 0x000005a000887944 */ /* 0x000fea0003c00000 */
[----:B------:R-:W-:Y:S02]  /*69d0*/  IMAD.MOV.U32 R2, RZ, RZ, R4 ;  /* 0x000000ffff027224 */ /* 0x000fe400078e0004 */
[----:B------:R-:W-:-:S07]  /*69e0*/  IMAD.MOV.U32 R3, RZ, RZ, R5 ;  /* 0x000000ffff037224 */ /* 0x000fce00078e0005 */
.L_x_27725:
[----:B------:R-:W-:Y:S05]  /*69f0*/  BSYNC.RECONVERGENT B3 ;  /* 0x0000000000037941 */ /* 0x000fea0003800200 */
.L_x_27724:
        /* <DEDUP_REMOVED lines=51> */
.L_x_27727:
[----:B------:R-:W-:Y:S05]  /*6d30*/  BSYNC.RECONVERGENT B3 ;  /* 0x0000000000037941 */ /* 0x000fea0003800200 */
.L_x_27726:
[----:B------:R-:W-:Y:S01]  /*6d40*/  DADD R6, -RZ, |R2| ;  /* 0x00000000ff067229 */ /* 0x000fe20000000502 */
[----:B------:R-:W-:Y:S01]  /*6d50*/  UMOV UR5, 0x7fefffff ;  /* 0x7fefffff00057882 */ /* 0x000fe20000000000 */
[----:B------:R-:W-:Y:S01]  /*6d60*/  UMOV UR4, 0xffffffff ;  /* 0xffffffff00047882 */ /* 0x000fe20000000000 */
[----:B------:R-:W-:Y:S01]  /*6d70*/  UMOV UR6, UR5 ;  /* 0x0000000500067c82 */ /* 0x000fe20008000000 */
[----:B------:R-:W-:Y:S01]  /*6d80*/  IMAD.MOV.U32 R36, RZ, RZ, 0x0 ;  /* 0x00000000ff247424 */ /* 0x000fe200078e00ff */
[----:B------:R-:W-:Y:S01]  /*6d90*/  BSSY.RECONVERGENT B0, `(.L_x_27728) ;  /* 0x000011c000007945 */ /* 0x000fe20003800200 */
[----:B------:R-:W-:Y:S02]  /*6da0*/  IMAD.U32 R14, RZ, RZ, UR6 ;  /* 0x00000006ff0e7e24 */ /* 0x000fe4000f8e00ff */
[----:B------:R-:W-:-:S15]  /*6db0*/  IMAD.MOV.U32 R37, RZ, RZ, 0x3fd80000 ;  /* 0x3fd80000ff257424 */ /* 0x000fde00078e00ff */
[----:B------:R-:W-:-:S15]  /*6dc0*/  NOP ;  /* 0x0000000000007918 */ /* 0x000fde0000000000 */
[----:B------:R-:W-:-:S15]  /*6dd0*/  NOP ;  /* 0x0000000000007918 */ /* 0x000fde0000000000 */
[----:B------:R-:W-:-:S11]  /*6de0*/  NOP ;  /* 0x0000000000007918 */ /* 0x000fd60000000000 */
[----:B------:R-:W0:Y:S02]  /*6df0*/  DADD R4, -RZ, |R4| ;  /* 0x00000000ff047229 */ /* 0x000e240000000504 */
[----:B0-----:R-:W-:-:S04]  /*6e00*/  ISETP.LT.U32.AND P0, PT, R4, R6, PT ;  /* 0x000000060400720c */ /* 0x001fc80003f01070 */
        /* <DEDUP_REMOVED lines=54> */
[----:B0-----:R-:W-:-:S15]  /*7170*/  DFMA R36, R18, R36, 0.5 ;  /* 0x3fe000001224742b */ /* 0x001fde0000000024 */
        /* <DEDUP_REMOVED lines=21> */
[----:B------:R-:W-:-:S15]  /*72d0*/  DSETP.NEU.AND P1, PT, R2, RZ, PT ;  /* 0x000000ff0200722a */ /* 0x000fde0003f2d000 */
[----:B------:R-:W-:-:S15]  /*72e0*/  NOP ;  /* 0x0000000000007918 */ /* 0x000fde0000000000 */
[----:B------:R-:W-:-:S15]  /*72f0*/  NOP ;  /* 0x0000000000007918 */ /* 0x000fde0000000000 */
[----:B------:R-:W-:-:S15]  /*7300*/  NOP ;  /* 0x0000000000007918 */ /* 0x000fde0000000000 */
[----:B------:R-:W-:-:S04]  /*7310*/  NOP ;  /* 0x0000000000007918 */ /* 0x000fc80000000000 */
        /* <DEDUP_REMOVED lines=18> */
[----:B------:R-:W-:Y:S01]  /*7440*/  UMOV UR4, 0x80000000 ;  /* 0x8000000000047882 */ /* 0x000fe20000000000 */
[----:B------:R-:W-:Y:S01]  /*7450*/  LEA.HI R3, R3, R0, RZ, 0xc ;  /* 0x0000000003037211 */ /* 0x000fe200078f60ff */
[----:B------:R-:W-:Y:S01]  /*7460*/  UMOV UR5, 0x43300000 ;  /* 0x4330000000057882 */ /* 0x000fe20000000000 */
[----:B------:R-:W-:Y:S01]  /*7470*/  LOP3.LUT R5, R4, 0x3ff00000, RZ, 0xfc, !PT ;  /* 0x3ff0000004057812 */ /* 0x000fe200078efcff */
[----:B------:R-:W-:-:S03]  /*7480*/  IMAD.MOV.U32 R4, RZ, RZ, R2 ;  /* 0x000000ffff047224 */ /* 0x000fc600078e0002 */
[----:B------:R-:W-:-:S13]  /*7490*/  ISETP.GE.U32.AND P0, PT, R5, 0x3ff6a09f, PT ;  /* 0x3ff6a09f0500780c */ /* 0x000fda0003f06070 */
[----:B------:R-:W-:Y:S02]  /*74a0*/  @P0 VIADD R7, R5, 0xfff00000 ;  /* 0xfff0000005070836 */ /* 0x000fe40000000000 */
[----:B------:R-:W-:Y:S02]  /*74b0*/  @P0 VIADD R3, R3, 0x1 ;  /* 0x0000000103030836 */ /* 0x000fe40000000000 */
[----:B------:R-:W-:-:S03]  /*74c0*/  @P0 IMAD.MOV.U32 R5, RZ, RZ, R7 ;  /* 0x000000ffff050224 */ /* 0x000fc600078e0007 */
[----:B------:R-:W-:Y:S01]  /*74d0*/  LOP3.LUT R2, R3, 0x80000000, RZ, 0x3c, !PT ;  /* 0x8000000003027812 */ /* 0x000fe200078e3cff */
[----:B------:R-:W-:Y:S02]  /*74e0*/  IMAD.MOV.U32 R3, RZ, RZ, 0x43300000 ;  /* 0x43300000ff037424 */ /* 0x000fe400078e00ff */
        /* <DEDUP_REMOVED lines=160> */
.L_x_27729:
[----:B------:R-:W-:Y:S01]  /*7ef0*/  IMAD.MOV.U32 R2, RZ, RZ, 0x0 ;  /* 0x00000000ff027424 */ /* 0x000fe200078e00ff */
[----:B------:R-:W-:Y:S01]  /*7f00*/  LOP3.LUT P0, RZ, R5, 0x7fffffff, RZ, 0xc0, !PT ;  /* 0x7fffffff05ff7812 */ /* 0x000fe2000780c0ff */
[----:B------:R-:W-:-:S06]  /*7f10*/  IMAD.MOV.U32 R3, RZ, RZ, 0x7ff00000 ;  /* 0x7ff00000ff037424 */ /* 0x000fcc00078e00ff */
[----:B------:R-:W0:Y:S02]  /*7f20*/  DFMA R4, R4, R2, +INF ;  /* 0x7ff000000404742b */ /* 0x000e240000000002 */
[----:B0-----:R-:W-:Y:S02]  /*7f30*/  FSEL R2, R4, RZ, P0 ;  /* 0x000000ff04027208 */ /* 0x001fe40000000000 */
[----:B------:R-:W-:-:S07]  /*7f40*/  FSEL R3, R5, -QNAN , P0 ;  /* 0xfff0000005037808 */ /* 0x000fce0000000000 */
.L_x_27730:
[----:B------:R-:W-:Y:S05]  /*7f50*/  BSYNC.RECONVERGENT B0 ;  /* 0x0000000000007941 */ /* 0x000fea0003800200 */
.L_x_27728:
        /* <DEDUP_REMOVED lines=54> */
.L_x_27732:
[----:B------:R-:W-:Y:S05]  /*82c0*/  BSYNC.RECONVERGENT B3 ;  /* 0x0000000000037941 */ /* 0x000fea0003800200 */
.L_x_27731:
[----:B------:R-:W-:Y:S01]  /*82d0*/  IMAD.MOV.U32 R10, RZ, RZ, -0x2449a4b7 ;  /* 0xdbb65b49ff0a7424 */ /* 0x000fe200078e00ff */
[----:B------:R-:W0:Y:S01]  /*82e0*/  DSETP.NEU.AND P3, PT, R8, RZ, PT ;  /* 0x000000ff0800722a */ /* 0x000e220003f6d000 */
[----:B------:R-:W-:Y:S01]  /*82f0*/  IMAD.MOV.U32 R11, RZ, RZ, 0x3f2d3b63 ;  /* 0x3f2d3b63ff0b7424 */ /* 0x000fe200078e00ff */
[----:B------:R-:W-:Y:S01]  /*8300*/  UMOV UR4, 0x2a25ff7e ;  /* 0x2a25ff7e00047882 */ /* 0x000fe20000000000 */
[----:B------:R-:W-:Y:S01]  /*8310*/  UMOV UR5, 0x3ef53e1d ;  /* 0x3ef53e1d00057882 */ /* 0x000fe20000000000 */
[----:B------:R-:W-:Y:S01]  /*8320*/  ISETP.GE.AND P2, PT, R29, RZ, PT ;  /* 0x000000ff1d00720c */ /* 0x000fe20003f46270 */
[----:B0-----:R-:W-:-:S03]  /*8330*/  @P3 IMAD.MOV.U32 R0, RZ, RZ, 0x7f3321d2 ;  /* 0x7f3321d2ff003424 */ /* 0x001fc600078e00ff */
[----:B------:R-:W-:-:S15]  /*8340*/  @!P1 PLOP3.LUT P0, PT, P2, PT, PT, 0x80, 0x8 ;  /* 0x000000000008981c */ /* 0x000fde000170f070 */
        /* <DEDUP_REMOVED lines=158> */
[----:B0-----:R-:W-:Y:S01]  /*8d30*/  @P1 FSEL R4, R8, R10, !P0 ;  /* 0x0000000a08041208 */ /* 0x001fe20004000000 */
[----:B------:R-:W-:Y:S01]  /*8d40*/  @P3 IMAD.MOV.U32 R8, RZ, RZ, 0x4002d97c ;  /* 0x4002d97cff083424 */ /* 0x000fe200078e00ff */
[----:B------:R-:W-:Y:S02]  /*8d50*/  @P1 FSEL R5, R9, R11, !P0 ;  /* 0x0000000b09051208 */ /* 0x000fe40004000000 */
[----:B------:R-:W-:Y:S02]  /*8d60*/  @P3 FSEL R11, R0, 3.37028055040000000000e+12, !P0 ;  /* 0x54442d18000b3808 */ /* 0x000fe40004000000 */
[----:B------:R-:W-:Y:S02]  /*8d70*/  @P3 FSEL R13, R8, 1.8213495016098022461, !P0 ;  /* 0x3fe921fb080d3808 */ /* 0x000fe40004000000 */
[----:B------:R-:W-:-:S02]  /*8d80*/  @!P3 FSEL R9, RZ, 2.1426990032196044922, P0 ;  /* 0x400921fbff09b808 */ /* 0x000fc40000000000 */
[----:B------:R-:W-:-:S15]  /*8d90*/  @!P3 FSEL R8, RZ, 3.37028055040000000000e+12, P0 ;  /* 0x54442d18ff08b808 */ /* 0x000fde0000000000 */
[----:B------:R-:W-:-:S15]  /*8da0*/  NOP ;  /* 0x0000000000007918 */ /* 0x000fde0000000000 */
[----:B------:R-:W-:-:S15]  /*8db0*/  NOP ;  /* 0x0000000000007918 */ /* 0x000fde0000000000 */
[----:B------:R-:W-:-:S07]  /*8dc0*/  NOP ;  /* 0x0000000000007918 */ /* 0x000fce0000000000 */
        /* <DEDUP_REMOVED lines=22> */
.L_x_27723:
[----:B------:R-:W3:Y:S02]  /*8f30*/  DSETP.NEU.AND P0, PT, R8, 1, PT ;  /* 0x3ff000000800742a */ /* 0x000ee40003f0d000 */
[----:B---3--:R-:W-:Y:S05]  /*8f40*/  @P0 BRA `(.L_x_27733) ;  /* 0x0000002c003c0947 */ /* 0x008fea0003800000 */
[----:B------:R-:W-:Y:S01]  /*8f50*/  UMOV UR4, 0x6a3f9475 ;  /* 0x6a3f947500047882 */ /* 0x000fe20000000000 */
[----:B------:R-:W-:Y:S02]  /*8f60*/  UMOV UR5, 0x20ca2fe7 ;  /* 0x20ca2fe700057882 */ /* 0x000fe40000000000 */
[----:B------:R-:W3:Y:S02]  /*8f70*/  DSETP.GEU.AND P0, PT, R10, UR4, PT ;  /* 0x000000040a007e2a */ /* 0x000ee4000bf0e000 */
[----:B---3--:R-:W-:Y:S05]  /*8f80*/  @P0 BRA `(.L_x_27734) ;  /* 0x0000000c00080947 */ /* 0x008fea0003800000 */
[----:B------:R-:W-:Y:S01]  /*8f90*/  IMAD.MOV.U32 R6, RZ, RZ, -0x2449a4b7 ;  /* 0xdbb65b49ff067424 */ /* 0x000fe200078e00ff */
[----:B------:R-:W-:Y:S01]  /*8fa0*/  UMOV UR4, 0x2a25ff7e ;  /* 0x2a25ff7e00047882 */ /* 0x000fe20000000000 */
[----:B------:R-:W-:Y:S01]  /*8fb0*/  IMAD.MOV.U32 R7, RZ, RZ, 0x3f2d3b63 ;  /* 0x3f2d3b63ff077424 */ /* 0x000fe200078e00ff */
[----:B------:R-:W-:Y:S01]  /*8fc0*/  UMOV UR5, 0x3ef53e1d ;  /* 0x3ef53e1d00057882 */ /* 0x000fe20000000000 */
[----:B------:R-:W3:Y:S01]  /*8fd0*/  DMUL R4, R10, R10 ;  /* 0x0000000a0a047228 */ /* 0x000ee20000000000 */
[----:B------:R-:W-:Y:S01]  /*8fe0*/  ISETP.GE.AND P2, PT, R29, RZ, PT ;  /* 0x000000ff1d00720c */ /* 0x000fe20003f46270 */
[----:B------:R-:W-:Y:S02]  /*8ff0*/  IMAD.MOV.U32 R14, RZ, RZ, 0x4002d97c ;  /* 0x4002d97cff0e7424 */ /* 0x000fe400078e00ff */
[----:B------:R-:W-:Y:S01]  /*9000*/  IMAD.MOV.U32 R0, RZ, RZ, 0x7f3321d2 ;  /* 0x7f3321d2ff007424 */ /* 0x000fe200078e00ff */
[----:B------:R-:W-:-:S15]  /*9010*/  @!P1 PLOP3.LUT P0, PT, P2, PT, PT, 0x80, 0x8 ;  /* 0x000000000008981c */ /* 0x000fde000170f070 */
        /* <DEDUP_REMOVED lines=132> */
[----:B---3--:R3:W5:Y:S02]  /*9860*/  DFMA R8, R10, R6, R10 ;  /* 0x000000060a08722b */ /* 0x008764000000000a */
[----:B---3--:R-:W-:Y:S02]  /*9870*/  @!P1 IMAD.MOV.U32 R6, RZ, RZ, 0x54442d18 ;  /* 0x54442d18ff069424 */ /* 0x008fe400078e00ff */
[----:B------:R-:W-:-:S15]  /*9880*/  @!P1 IMAD.MOV.U32 R7, RZ, RZ, 0x3ff921fb ;  /* 0x3ff921fbff079424 */ /* 0x000fde00078e00ff */
[----:B------:R-:W-:-:S15]  /*9890*/  NOP ;  /* 0x0000000000007918 */ /* 0x000fde0000000000 */
[----:B------:R-:W-:-:S15]  /*98a0*/  NOP ;  /* 0x0000000000007918 */ /* 0x000fde0000000000 */
[----:B------:R-:W-:-:S15]  /*98b0*/  NOP ;  /* 0x0000000000007918 */ /* 0x000fde0000000000 */
[----:B-----5:R-:W3:Y:S02]  /*98c0*/  @!P1 DADD R4, -RZ, -R8 ;  /* 0x00000000ff049229 */ /* 0x020ee40000000908 */
[----:B---3--:R-:W-:Y:S02]  /*98d0*/  @!P1 FSEL R4, R8, R4, !P0 ;  /* 0x0000000408049208 */ /* 0x008fe40004000000 */
        /* <DEDUP_REMOVED lines=12> */
[----:B------:R-:W3:Y:S02]  /*99a0*/  @P1 DADD R6, -R8, R6 ;  /* 0x0000000008061229 */ /* 0x000ee40000000106 */
[----:B---3--:R-:W-:Y:S02]  /*99b0*/  @P1 FSEL R5, R7, R9, !P0 ;  /* 0x0000000907051208 */ /* 0x008fe40004000000 */
[----:B------:R-:W-:Y:S02]  /*99c0*/  FSEL R7, R14, 1.8213495016098022461, !P0 ;  /* 0x3fe921fb0e077808 */ /* 0x000fe40004000000 */
[----:B------:R-:W-:Y:S02]  /*99d0*/  @P1 FSEL R4, R6, R8, !P0 ;  /* 0x0000000806041208 */ /* 0x000fe40004000000 */
[----:B------:R-:W-:-:S15]  /*99e0*/  FSEL R9, R0, 3.37028055040000000000e+12, !P0 ;  /* 0x54442d1800097808 */ /* 0x000fde0004000000 */
[----:B------:R-:W-:-:S15]  /*99f0*/  NOP ;  /* 0x0000000000007918 */ /* 0x000fde0000000000 */
[----:B------:R-:W-:-:S15]  /*9a00*/  NOP ;  /* 0x0000000000007918 */ /* 0x000fde0000000000 */
[----:B------:R-:W-:-:S11]  /*9a10*/  NOP ;  /* 0x0000000000007918 */ /* 0x000fd60000000000 */
[----:B------:R-:W3:Y:S02]  /*9a20*/  DSETP.NEU.AND P3, PT, |R28|, |R30|, PT ;  /* 0x4000001e1c00722a */ /* 0x000ee40003f6d200 */
[----:B---3--:R-:W-:Y:S02]  /*9a30*/  FSEL R7, R7, R5, !P3 ;  /* 0x0000000507077208 */ /* 0x008fe40005800000 */
[----:B------:R-:W-:-:S15]  /*9a40*/  FSEL R5, R9, R4, !P3 ;  /* 0x0000000409057208 */ /* 0x000fde0005800000 */
[----:B------:R-:W-:-:S15]  /*9a50*/  NOP ;  /* 0x0000000000007918 */ /* 0x000fde0000000000 */
[----:B------:R-:W-:-:S15]  /*9a60*/  NOP ;  /* 0x0000000000007918 */ /* 0x000fde0000000000 */
[----:B------:R-:W-:-:S15]  /*9a70*/  NOP ;  /* 0x0000000000007918 */ /* 0x000fde0000000000 */
[----:B012-4-:R0:W1:Y:S02]  /*9a80*/  DADD R2, |R28|, |R30| ;  /* 0x000000001c027229 */ /* 0x017064000000061e */
        /* <DEDUP_REMOVED lines=11> */
[----:B------:R-:W0:-:S15]  /*9b40*/  DMUL R12, R10, 0.5 ;  /* 0x3fe000000a0c7828 */ /* 0x000e1e0000000000 */
[----:B------:R-:W-:-:S15]  /*9b50*/  NOP ;  /* 0x0000000000007918 */ /* 0x000fde0000000000 */
[----:B------:R-:W-:-:S15]  /*9b60*/  NOP ;  /* 0x0000000000007918 */ /* 0x000fde0000000000 */
[----:B------:R-:W-:-:S15]  /*9b70*/  NOP ;  /* 0x0000000000007918 */ /* 0x000fde0000000000 */
[----:B------:R-:W-:-:S04]  /*9b80*/  NOP ;  /* 0x0000000000007918 */ /* 0x000fc80000000000 */
[----:B0-----:R1:W2:Y:S02]  /*9b90*/  DMUL R2, R10, R12 ;  /* 0x0000000c0a027228 */ /* 0x0012a40000000000 */
[----:B-12---:R-:W-:Y:S05]  /*9ba0*/  BRA `(.L_x_27722) ;  /* 0x000000bc00207947 */ /* 0x006fea0003800000 */
.L_x_27734:
[----:B012-4-:R-:W0:Y:S01]  /*9bb0*/  DMUL R2, R10, R10 ;  /* 0x0000000a0a027228 */ /* 0x017e220000000000 */
[----:B------:R-:W-:Y:S01]  /*9bc0*/  BSSY.RECONVERGENT B3, `(.L_x_27735) ;  /* 0x000014a000037945 */ /* 0x000fe20003800200 */
        /* <DEDUP_REMOVED lines=57> */
.L_x_27738:
[----:B------:R-:W-:Y:S05]  /*9f60*/  BSYNC.RECONVERGENT B4 ;  /* 0x0000000000047941 */ /* 0x000fea0003800200 */
.L_x_27737:
        /* <DEDUP_REMOVED lines=78> */
.L_x_27736:
        /* <DEDUP_REMOVED lines=187> */
.L_x_27740:
[----:B------:R-:W-:Y:S01]  /*b000*/  IMAD.MOV.U32 R4, RZ, RZ, 0x0 ;  /* 0x00000000ff047424 */ /* 0x000fe200078e00ff */
[----:B------:R-:W-:Y:S01]  /*b010*/  LOP3.LUT P0, RZ, R7, 0x7fffffff, RZ, 0xc0, !PT ;  /* 0x7fffffff07ff7812 */ /* 0x000fe2000780c0ff */
[----:B------:R-:W-:-:S06]  /*b020*/  IMAD.MOV.U32 R5, RZ, RZ, 0x7ff00000 ;  /* 0x7ff00000ff057424 */ /* 0x000fcc00078e00ff */
[----:B------:R-:W0:Y:S02]  /*b030*/  DFMA R6, R6, R4, +INF ;  /* 0x7ff000000606742b */ /* 0x000e240000000004 */
[----:B0-----:R-:W-:Y:S02]  /*b040*/  FSEL R4, R6, RZ, P0 ;  /* 0x000000ff06047208 */ /* 0x001fe40000000000 */
[----:B------:R-:W-:-:S07]  /*b050*/  FSEL R5, R7, -QNAN , P0 ;  /* 0xfff0000007057808 */ /* 0x000fce0000000000 */
.L_x_27739:
[----:B------:R-:W-:Y:S05]  /*b060*/  BSYNC.RECONVERGENT B3 ;  /* 0x0000000000037941 */ /* 0x000fea0003800200 */
.L_x_27735:
        /* <DEDUP_REMOVED lines=8> */
[----:B------:R-:W-:-:S15]  /*b0f0*/  IMAD.MOV.U32 R0, RZ, RZ, 0x7f3321d2 ;  /* 0x7f3321d2ff007424 */ /* 0x000fde00078e00ff */
[----:B------:R-:W-:-:S15]  /*b100*/  NOP ;  /* 0x0000000000007918 */ /* 0x000fde0000000000 */
[----:B------:R-:W-:-:S15]  /*b110*/  NOP ;  /* 0x0000000000007918 */ /* 0x000fde0000000000 */
[----:B------:R-:W-:-:S15]  /*b120*/  NOP ;  /* 0x0000000000007918 */ /* 0x000fde0000000000 */
        /* <DEDUP_REMOVED lines=151> */
[----:B------:R-:W-:Y:S02]  /*baa0*/  FSEL R7, R12, 1.8213495016098022461, !P0 ;  /* 0x3fe921fb0c077808 */ /* 0x000fe40004000000 */
[----:B------:R-:W-:Y:S02]  /*bab0*/  @P2 FSEL R2, R6, R10, !P0 ;  /* 0x0000000a06022208 */ /* 0x000fe40004000000 */
[----:B------:R-:W-:-:S15]  /*bac0*/  FSEL R11, R0, 3.37028055040000000000e+12, !P0 ;  /* 0x54442d18000b7808 */ /* 0x000fde0004000000 */
[----:B------:R-:W-:-:S15]  /*bad0*/  NOP ;  /* 0x0000000000007918 */ /* 0x000fde0000000000 */
[----:B------:R-:W-:-:S15]  /*bae0*/  NOP ;  /* 0x0000000000007918 */ /* 0x000fde0000000000 */
[----:B------:R-:W-:-:S11]  /*baf0*/  NOP ;  /* 0x0000000000007918 */ /* 0x000fd60000000000 */
[----:B------:R-:W0:Y:S02]  /*bb00*/  DSETP.NEU.AND P3, PT, |R28|, |R30|, PT ;  /* 0x4000001e1c00722a */ /* 0x000e240003f6d200 */
[----:B0-----:R-:W-:Y:S02]  /*bb10*/  FSEL R7, R7, R3, !P3 ;  /* 0x0000000307077208 */ /* 0x001fe40005800000 */
[----:B------:R-:W-:-:S15]  /*bb20*/  FSEL R3, R11, R2, !P3 ;  /* 0x000000020b037208 */ /* 0x000fde0005800000 */
[----:B------:R-:W-:-:S15]  /*bb30*/  NOP ;  /* 0x0000000000007918 */ /* 0x000fde0000000000 */
[----:B------:R-:W-:-:S15]  /*bb40*/  NOP ;  /* 0x0000000000007918 */ /* 0x000fde0000000000 */
[----:B------:R-:W-:-:S15]  /*bb50*/  NOP ;  /* 0x0000000000007918 */ /* 0x000fde0000000000 */
        /* <DEDUP_REMOVED lines=12> */
[----:B------:R1:W2:Y:S02]  /*bc20*/  DMUL R2, R4, 0.5 ;  /* 0x3fe0000004027828 */ /* 0x0002a40000000000 */
[----:B-12---:R-:W-:Y:S05]  /*bc30*/  BRA `(.L_x_27722) ;  /* 0x0000009800fc7947 */ /* 0x006fea0003800000 */
.L_x_27733:
[----:B------:R-:W-:Y:S01]  /*bc40*/  IMAD.MOV.U32 R0, RZ, RZ, R9 ;  /* 0x000000ffff007224 */ /* 0x000fe200078e0009 */
[----:B------:R-:W3:Y:S01]  /*bc50*/  DSETP.MIN.AND P0, P2, R8, R10, PT ;  /* 0x0000000a0800722a */ /* 0x000ee20003a00000 */
[----:B------:R-:W-:Y:S01]  /*bc60*/  IMAD.MOV.U32 R13, RZ, RZ, R11 ;  /* 0x000000ffff0d7224 */ /* 0x000fe200078e000b */
[----:B------:R-:W-:Y:S01]  /*bc70*/  UMOV UR4, 0x4ad4b81f ;  /* 0x4ad4b81f00047882 */ /* 0x000fe20000000000 */
[----:B01--4-:R-:W-:Y:S01]  /*bc80*/  IMAD.MOV.U32 R3, RZ, RZ, R10 ;  /* 0x000000ffff037224 */ /* 0x013fe200078e000a */
[----:B------:R-:W-:Y:S02]  /*bc90*/  UMOV UR5, 0x358dee7a ;  /* 0x358dee7a00057882 */ /* 0x000fe40000000000 */
[----:B---3--:R-:W-:Y:S01]  /*bca0*/  FSEL R15, R0, R13, P0 ;  /* 0x0000000d000f7208 */ /* 0x008fe20000000000 */
[----:B------:R-:W-:Y:S01]  /*bcb0*/  IMAD.MOV.U32 R0, RZ, RZ, R8 ;  /* 0x000000ffff007224 */ /* 0x000fe200078e0008 */
[----:B------:R-:W-:-:S04]  /*bcc0*/  @P2 LOP3.LUT R15, R13, 0x80000, RZ, 0xfc, !PT ;  /* 0x000800000d0f2812 */ /* 0x000fc800078efcff */
[----:B--2---:R-:W-:Y:S01]  /*bcd0*/  SEL R2, R0, R3, P0 ;  /* 0x0000000300027207 */ /* 0x004fe20000000000 */
[----:B------:R-:W-:Y:S02]  /*bce0*/  IMAD.MOV.U32 R3, RZ, RZ, R15 ;  /* 0x000000ffff037224 */ /* 0x000fe400078e000f */
[----:B------:R-:W-:-:S15]  /*bcf0*/  IMAD.MOV.U32 R0, RZ, RZ, R9 ;  /* 0x000000ffff007224 */ /* 0x000fde00078e0009 */
[----:B------:R-:W-:-:S15]  /*bd00*/  NOP ;  /* 0x0000000000007918 */ /* 0x000fde0000000000 */
[----:B------:R-:W-:-:S15]  /*bd10*/  NOP ;  /* 0x0000000000007918 */ /* 0x000fde0000000000 */
[----:B------:R-:W-:-:S04]  /*bd20*/  NOP ;  /* 0x0000000000007918 */ /* 0x000fc80000000000 */
[----:B------:R-:W0:Y:S02]  /*bd30*/  DSETP.MAX.AND P3, P4, R8, R10, PT ;  /* 0x0000000a0800722a */ /* 0x000e240003c6f000 */
[----:B0-----:R-:W-:Y:S01]  /*bd40*/  FSEL R15, R0, R13, P3 ;  /* 0x0000000d000f7208 */ /* 0x001fe20001800000 */
[----:B------:R-:W-:Y:S01]  /*bd50*/  IMAD.MOV.U32 R0, RZ, RZ, R8 ;  /* 0x000000ffff007224 */ /* 0x000fe200078e0008 */
[----:B------:R-:W-:-:S15]  /*bd60*/  @P4 LOP3.LUT R15, R13, 0x80000, RZ, 0xfc, !PT ;  /* 0x000800000d0f4812 */ /* 0x000fde00078efcff */
[----:B------:R-:W-:-:S15]  /*bd70*/  NOP ;  /* 0x0000000000007918 */ /* 0x000fde0000000000 */
[----:B------:R-:W-:-:S15]  /*bd80*/  NOP ;  /* 0x0000000000007918 */ /* 0x000fde0000000000 */
[----:B------:R-:W-:-:S15]  /*bd90*/  NOP ;  /* 0x0000000000007918 */ /* 0x000fde0000000000 */
[----:B------:R0:W-:Y:S01]  /*bda0*/  DSETP.GEU.AND P0, PT, R2, UR4, PT ;  /* 0x0000000402007e2a */ /* 0x0001e2000bf0e000 */
[----:B------:R-:W-:Y:S01]  /*bdb0*/  UMOV UR4, 0xc57e649a ;  /* 0xc57e649a00047882 */ /* 0x000fe20000000000 */
[----:B0-----:R-:W-:Y:S01]  /*bdc0*/  IMAD.MOV.U32 R3, RZ, RZ, R10 ;  /* 0x000000ffff037224 */ /* 0x001fe200078e000a */
[----:B------:R-:W-:-:S04]  /*bdd0*/  UMOV UR5, 0x4a511b0e ;  /* 0x4a511b0e00057882 */ /* 0x000fc80000000000 */
[----:B------:R-:W-:Y:S01]  /*bde0*/  SEL R2, R0, R3, P3 ;  /* 0x0000000300027207 */ /* 0x000fe20001800000 */
[----:B------:R-:W-:-:S15]  /*bdf0*/  IMAD.MOV.U32 R3, RZ, RZ, R15 ;  /* 0x000000ffff037224 */ /* 0x000fde00078e000f */
[----:B------:R-:W-:-:S15]  /*be00*/  NOP ;  /* 0x0000000000007918 */ /* 0x000fde0000000000 */
[----:B------:R-:W-:-:S15]  /*be10*/  NOP ;  /* 0x0000000000007918 */ /* 0x000fde0000000000 */
[----:B------:R-:W-:-:S11]  /*be20*/  NOP ;  /* 0x0000000000007918 */ /* 0x000fd60000000000 */
[----:B------:R-:W0:Y:S02]  /*be30*/  DSETP.LEU.AND P2, PT, R2, UR4, PT ;  /* 0x0000000402007e2a */ /* 0x000e24000bf4b000 */
[----:B0-----:R-:W-:Y:S05]  /*be40*/  @P0 BRA P2, `(.L_x_27741) ;  /* 0x0000002000380947 */ /* 0x001fea0001000000 */
[CC--:B------:R-:W-:Y:S01]  /*be50*/  ISETP.LT.U32.AND P0, PT, R4.reuse, R6.reuse, PT ;  /* 0x000000060400720c */ /* 0x0c0fe20003f01070 */
[----:B------:R-:W-:Y:S01]  /*be60*/  UMOV UR5, 0x7fefffff ;  /* 0x7fefffff00057882 */ /* 0x000fe20000000000 */
[----:B------:R-:W-:Y:S01]  /*be70*/  UMOV UR4, 0xffffffff ;  /* 0xffffffff00047882 */ /* 0x000fe20000000000 */
[----:B------:R-:W-:Y:S01]  /*be80*/  UMOV UR6, UR5 ;  /* 0x0000000500067c82 */ /* 0x000fe20008000000 */
[CC--:B------:R-:W-:Y:S01]  /*be90*/  ISETP.LT.U32.AND.EX P0, PT, R5.reuse, R7.reuse, PT, P0 ;  /* 0x000000070500720c */ /* 0x0c0fe20003f01100 */
[----:B------:R-:W-:Y:S01]  /*bea0*/  IMAD.U32 R14, RZ, RZ, UR6 ;  /* 0x00000006ff0e7e24 */ /* 0x000fe2000f8e00ff */
[----:B------:R-:W-:Y:S01]  /*beb0*/  BSSY.RECONVERGENT B0, `(.L_x_27742) ;  /* 0x0000113000007945 */ /* 0x000fe20003800200 */
[----:B------:R-:W-:Y:S01]  /*bec0*/  IMAD.MOV.U32 R36, RZ, RZ, 0x0 ;  /* 0x00000000ff247424 */ /* 0x000fe200078e00ff */
[----:B------:R-:W-:Y:S01]  /*bed0*/  SEL R2, R4, R6, P0 ;  /* 0x0000000604027207 */ /* 0x000fe20000000000 */
[----:B------:R-:W-:Y:S01]  /*bee0*/  IMAD.MOV.U32 R37, RZ, RZ, 0x3fd80000 ;  /* 0x3fd80000ff257424 */ /* 0x000fe200078e00ff */
[----:B------:R-:W-:-:S02]  /*bef0*/  SEL R3, R5, R7, P0 ;  /* 0x0000000705037207 */ /* 0x000fc40000000000 */
[----:B------:R-:W-:-:S04]  /*bf00*/  ISETP.GT.U32.AND P0, PT, R6, R4, PT ;  /* 0x000000040600720c */ /* 0x000fc80003f04070 */
[CC--:B------:R-:W-:Y:S01]  /*bf10*/  ISETP.GT.U32.AND.EX P0, PT, R7.reuse, R5.reuse, PT, P0 ;  /* 0x000000050700720c */ /* 0x0c0fe20003f04100 */
[----:B------:R-:W-:Y:S03]  /*bf20*/  DSETP.NEU.AND P2, PT, R2, RZ, PT ;  /* 0x000000ff0200722a */ /* 0x000fe60003f4d000 */
[----:B------:R-:W-:Y:S02]  /*bf30*/  SEL R5, R7, R5, P0 ;  /* 0x0000000507057207 */ /* 0x000fe40000000000 */
[----:B------:R-:W-:Y:S01]  /*bf40*/  SEL R4, R6, R4, P0 ;  /* 0x0000000406047207 */ /* 0x000fe20000000000 */
[----:B------:R-:W-:Y:S01]  /*bf50*/  IMAD.MOV.U32 R6, RZ, RZ, RZ ;  /* 0x000000ffff067224 */ /* 0x000fe200078e00ff */
[----:B------:R-:W-:-:S04]  /*bf60*/  LOP3.LUT R0, R5, 0xffc00000, RZ, 0xc0, !PT ;  /* 0xffc0000005007812 */ /* 0x000fc800078ec0ff */
[----:B------:R-:W-:-:S15]  /*bf70*/  LOP3.LUT R7, R0, 0x7fd00000, RZ, 0x3c, !PT ;  /* 0x7fd0000000077812 */ /* 0x000fde00078e3cff */
[----:B------:R-:W-:-:S15]  /*bf80*/  NOP ;  /* 0x0000000000007918 */ /* 0x000fde0000000000 */
[----:B------:R-:W-:-:S15]  /*bf90*/  NOP ;  /* 0x0000000000007918 */ /* 0x000fde0000000000 */
[----:B------:R-:W-:-:S08]  /*bfa0*/  NOP ;  /* 0x0000000000007918 */ /* 0x000fd00000000000 */
        /* <DEDUP_REMOVED lines=253> */
.L_x_27743:
[----:B------:R-:W-:Y:S01]  /*cf80*/  IMAD.MOV.U32 R2, RZ, RZ, 0x0 ;  /* 0x00000000ff027424 */ /* 0x000fe200078e00ff */
[----:B------:R-:W-:Y:S01]  /*cf90*/  LOP3.LUT P0, RZ, R5, 0x7fffffff, RZ, 0xc0, !PT ;  /* 0x7fffffff05ff7812 */ /* 0x000fe2000780c0ff */
[----:B------:R-:W-:-:S06]  /*cfa0*/  IMAD.MOV.U32 R3, RZ, RZ, 0x7ff00000 ;  /* 0x7ff00000ff037424 */ /* 0x000fcc00078e00ff */
[----:B------:R-:W0:Y:S02]  /*cfb0*/  DFMA R4, R4, R2, +INF ;  /* 0x7ff000000404742b */ /* 0x000e240000000002 */
[----:B0-----:R-:W-:Y:S02]  /*cfc0*/  FSEL R2, R4, RZ, P0 ;  /* 0x000000ff04027208 */ /* 0x001fe40000000000 */
[----:B------:R-:W-:-:S07]  /*cfd0*/  FSEL R3, R5, -QNAN , P0 ;  /* 0xfff0000005037808 */ /* 0x000fce0000000000 */
.L_x_27744:
[----:B------:R-:W-:Y:S05]  /*cfe0*/  BSYNC.RECONVERGENT B0 ;  /* 0x0000000000007941 */ /* 0x000fea0003800200 */
.L_x_27742:
        /* <DEDUP_REMOVED lines=49> */
.L_x_27746:
[----:B------:R-:W-:Y:S05]  /*d300*/  BSYNC.RECONVERGENT B3 ;  /* 0x0000000000037941 */ /* 0x000fea0003800200 */
.L_x_27745:
        /* <DEDUP_REMOVED lines=194> */
.L_x_27741:
        /* <DEDUP_REMOVED lines=76> */
.L_x_27751:
[----:B------:R-:W-:Y:S05]  /*e3f0*/  BSYNC.RECONVERGENT B4 ;  /* 0x0000000000047941 */ /* 0x000fea0003800200 */
.L_x_27750:
        /* <DEDUP_REMOVED lines=78> */
.L_x_27749:
        /* <DEDUP_REMOVED lines=187> */
.L_x_27753:
[----:B------:R-:W-:Y:S01]  /*f490*/  IMAD.MOV.U32 R2, RZ, RZ, 0x0 ;  /* 0x00000000ff027424 */ /* 0x000fe200078e00ff */
[----:B------:R-:W-:Y:S01]  /*f4a0*/  LOP3.LUT P0, RZ, R5, 0x7fffffff, RZ, 0xc0, !PT ;  /* 0x7fffffff05ff7812 */ /* 0x000fe2000780c0ff */
[----:B------:R-:W-:-:S06]  /*f4b0*/  IMAD.MOV.U32 R3, RZ, RZ, 0x7ff00000 ;  /* 0x7ff00000ff037424 */ /* 0x000fcc00078e00ff */
[----:B------:R-:W0:Y:S02]  /*f4c0*/  DFMA R4, R4, R2, +INF ;  /* 0x7ff000000404742b */ /* 0x000e240000000002 */
[----:B0-----:R-:W-:Y:S02]  /*f4d0*/  FSEL R2, R4, RZ, P0 ;  /* 0x000000ff04027208 */ /* 0x001fe40000000000 */
[----:B------:R-:W-:-:S07]  /*f4e0*/  FSEL R3, R5, -QNAN , P0 ;  /* 0xfff0000005037808 */ /* 0x000fce0000000000 */
.L_x_27752:
[----:B------:R-:W-:Y:S05]  /*f4f0*/  BSYNC.RECONVERGENT B3 ;  /* 0x0000000000037941 */ /* 0x000fea0003800200 */
.L_x_27748:
        /* <DEDUP_REMOVED lines=54> */
.L_x_27755:
[----:B------:R-:W-:Y:S05]  /*f860*/  BSYNC.RECONVERGENT B3 ;  /* 0x0000000000037941 */ /* 0x000fea0003800200 */
.L_x_27754:
        /* <DEDUP_REMOVED lines=198> */
.L_x_27747:
        /* <DEDUP_REMOVED lines=17> */
[----:B------:R-:W-:-:S10]  /*105e0*/  IMAD.MOV.U32 R4, RZ, RZ, R2 ;  /* 0x000000ffff047224 */ /* 0x000fd400078e0002 */
        /* <DEDUP_REMOVED lines=13> */
[----:B------:R-:W-:Y:S02]  /*106c0*/  IMAD.MOV.U32 R2, RZ, RZ, R4 ;  /* 0x000000ffff027224 */ /* 0x000fe400078e0004 */
[----:B------:R-:W-:Y:S01]  /*106d0*/  IMAD.MOV.U32 R4, RZ, RZ, RZ ;  /* 0x000000ffff047224 */ /* 0x000fe200078e00ff */
        /* <DEDUP_REMOVED lines=165> */
.L_x_27758:
[----:B------:R-:W-:Y:S01]  /*11130*/  IMAD.MOV.U32 R4, RZ, RZ, 0x0 ;  /* 0x00000000ff047424 */ /* 0x000fe200078e00ff */
[----:B------:R-:W-:Y:S01]  /*11140*/  LOP3.LUT P0, RZ, R3, 0x7fffffff, RZ, 0xc0, !PT ;  /* 0x7fffffff03ff7812 */ /* 0x000fe2000780c0ff */
[----:B------:R-:W-:-:S06]  /*11150*/  IMAD.MOV.U32 R5, RZ, RZ, 0x7ff00000 ;  /* 0x7ff00000ff057424 */ /* 0x000fcc00078e00ff */
[----:B------:R-:W0:Y:S02]  /*11160*/  DFMA R2, R2, R4, +INF ;  /* 0x7ff000000202742b */ /* 0x000e240000000004 */
[----:B0-----:R-:W-:Y:S02]  /*11170*/  FSEL R2, R2, RZ, P0 ;  /* 0x000000ff02027208 */ /* 0x001fe40000000000 */
[----:B------:R-:W-:-:S07]  /*11180*/  FSEL R3, R3, -QNAN , P0 ;  /* 0xfff0000003037808 */ /* 0x000fce0000000000 */
.L_x_27759:
[----:B------:R-:W-:Y:S05]  /*11190*/  BSYNC.RECONVERGENT B0 ;  /* 0x0000000000007941 */ /* 0x000fea0003800200 */
.L_x_27757:
        /* <DEDUP_REMOVED lines=49> */
.L_x_27761:
[----:B------:R-:W-:Y:S05]  /*114b0*/  BSYNC.RECONVERGENT B3 ;  /* 0x0000000000037941 */ /* 0x000fea0003800200 */
.L_x_27760:
        /* <DEDUP_REMOVED lines=198> */
.L_x_27756:
[----:B------:R-:W-:Y:S01]  /*12120*/  LOP3.LUT R3, R9, 0xfffffff8, RZ, 0xc0, !PT ;  /* 0xfffffff809037812 */ /* 0x000fe200078ec0ff */
[----:B------:R-:W-:Y:S01]  /*12130*/  IMAD.MOV.U32 R2, RZ, RZ, RZ ;  /* 0x000000ffff027224 */ /* 0x000fe200078e00ff */
[----:B------:R-:W-:Y:S05]  /*12140*/  BSSY.RECONVERGENT B0, `(.L_x_27762) ;  /* 0x00000ef000007945 */ /* 0x000fea0003800200 */
[----:B------:R-:W0:-:S15]  /*12150*/  DADD R4, R8, -R2 ;  /* 0x0000000008047229 */ /* 0x000e1e0000000802 */
        /* <DEDUP_REMOVED lines=10> */
[----:B-1----:R-:W-:-:S15]  /*12200*/  LOP3.LUT R3, R11, 0xfffffff8, RZ, 0xc0, !PT ;  /* 0xfffffff80b037812 */ /* 0x002fde00078ec0ff */
        /* <DEDUP_REMOVED lines=14> */
[----:B------:R0:W2:Y:S02]  /*122f0*/  DADD R14, R2, R2 ;  /* 0x00000000020e7229 */ /* 0x0000a40000000002 */
[----:B0-----:R-:W-:-:S15]  /*12300*/  LOP3.LUT R3, R5, 0xfffffff8, RZ, 0xc0, !PT ;  /* 0xfffffff805037812 */ /* 0x001fde00078ec0ff */
[----:B------:R-:W-:-:S15]  /*12310*/  NOP ;  /* 0x0000000000007918 */ /* 0x000fde0000000000 */
[----:B------:R-:W-:-:S15]  /*12320*/  NOP ;  /* 0x0000000000007918 */ /* 0x000fde0000000000 */
[----:B------:R-:W-:-:S15]  /*12330*/  NOP ;  /* 0x0000000000007918 */ /* 0x000fde0000000000 */
[----:B------:R-:W-:-:S02]  /*12340*/  NOP ;  /* 0x0000000000007918 */ /* 0x000fc40000000000 */
[----:B------:R1:W-:Y:S02]  /*12350*/  DADD R6, R4, -R2 ;  /* 0x0000000004067229 */ /* 0x0003e40000000802 */
[----:B-1----:R-:W-:Y:S01]  /*12360*/  LOP3.LUT R5, R13, 0xfffffff8, RZ, 0xc0, !PT ;  /* 0xfffffff80d057812 */ /* 0x002fe200078ec0ff */
[----:B------:R-:W-:-:S15]  /*12370*/  IMAD.MOV.U32 R4, RZ, RZ, RZ ;  /* 0x000000ffff047224 */ /* 0x000fde00078e00ff */
[----:B------:R-:W-:-:S15]  /*12380*/  NOP ;  /* 0x0000000000007918 */ /* 0x000fde0000000000 */
[----:B------:R-:W-:-:S15]  /*12390*/  NOP ;  /* 0x0000000000007918 */ /* 0x000fde0000000000 */
[----:B------:R-:W-:-:S15]  /*123a0*/  NOP ;  /* 0x0000000000007918 */ /* 0x000fde0000000000 */
[----:B------:R-:W-:-:S01]  /*123b0*/  NOP ;  /* 0x0000000000007918 */ /* 0x000fc20000000000 */
        /* <DEDUP_REMOVED lines=30> */
[----:B------:R-:W2:-:S15]  /*125a0*/  DADD R44, R4, R4 ;  /* 0x00000000042c7229 */ /* 0x000e9e0000000004 */
[----:B------:R-:W-:-:S15]  /*125b0*/  NOP ;  /* 0x0000000000007918 */ /* 0x000fde0000000000 */
[----:B------:R-:W-:-:S15]  /*125c0*/  NOP ;  /* 0x0000000000007918 */ /* 0x000fde0000000000 */
[----:B------:R-:W-:-:S15]  /*125d0*/  NOP ;  /* 0x0000000000007918 */ /* 0x000fde0000000000 */
[----:B------:R-:W-:-:S04]  /*125e0*/  NOP ;  /* 0x0000000000007918 */ /* 0x000fc80000000000 */
[----:B0-----:R0:W3:-:S15]  /*125f0*/  DMUL R2, R12, R14 ;  /* 0x0000000e0c027228 */ /* 0x0010de0000000000 */
[----:B------:R-:W-:-:S15]  /*12600*/  NOP ;  /* 0x0000000000007918 */ /* 0x000fde0000000000 */
[----:B------:R-:W-:-:S15]  /*12610*/  NOP ;  /* 0x0000000000007918 */ /* 0x000fde0000000000 */
[----:B------:R-:W-:-:S15]  /*12620*/  NOP ;  /* 0x0000000000007918 */ /* 0x000fde0000000000 */
[----:B------:R-:W-:-:S04]  /*12630*/  NOP ;  /* 0x0000000000007918 */ /* 0x000fc80000000000 */
[----:B------:R0:W4:-:S15]  /*12640*/  DMUL R18, R6, R18 ;  /* 0x0000001206127228 */ /* 0x00011e0000000000 */
        /* <DEDUP_REMOVED lines=20> */
.L_x_27763:
[----:B------:R-:W0:Y:S02]  /*12790*/  DSETP.GEU.AND P1, PT, R42, R50, PT ;  /* 0x000000322a00722a */ /* 0x000e240003f2e000 */
[----:B0-----:R-:W-:Y:S02]  /*127a0*/  FSEL R38, R50, R42, P1 ;  /* 0x0000002a32267208 */ /* 0x001fe40000800000 */
[----:B------:R-:W-:Y:S02]  /*127b0*/  FSEL R39, R51, R43, P1 ;  /* 0x0000002b33277208 */ /* 0x000fe40000800000 */
[----:B------:R-:W-:Y:S02]  /*127c0*/  FSEL R43, R43, R51, P1 ;  /* 0x000000332b2b7208 */ /* 0x000fe40000800000 */
[----:B------:R-:W-:-:S15]  /*127d0*/  FSEL R42, R42, R50, P1 ;  /* 0x000000322a2a7208 */ /* 0x000fde0000800000 */
[----:B------:R-:W-:-:S15]  /*127e0*/  NOP ;  /* 0x0000000000007918 */ /* 0x000fde0000000000 */
[----:B------:R-:W-:-:S15]  /*127f0*/  NOP ;  /* 0x0000000000007918 */ /* 0x000fde0000000000 */
[----:B------:R-:W-:-:S11]  /*12800*/  NOP ;  /* 0x0000000000007918 */ /* 0x000fd60000000000 */
[----:B------:R-:W0:Y:S02]  /*12810*/  DSETP.GEU.AND P2, PT, R38, R48, PT ;  /* 0x000000302600722a */ /* 0x000e240003f4e000 */
[----:B0-----:R-:W-:Y:S02]  /*12820*/  FSEL R52, R48, R38, P2 ;  /* 0x0000002630347208 */ /* 0x001fe40001000000 */
[----:B------:R-:W-:Y:S02]  /*12830*/  FSEL R53, R49, R39, P2 ;  /* 0x0000002731357208 */ /* 0x000fe40001000000 */
[----:B------:R-:W-:-:S15]  /*12840*/  FSEL R51, R39, R49, P2 ;  /* 0x0000003127337208 */ /* 0x000fde0001000000 */
[----:B------:R-:W-:-:S15]  /*12850*/  NOP ;  /* 0x0000000000007918 */ /* 0x000fde0000000000 */
[----:B------:R-:W-:-:S15]  /*12860*/  NOP ;  /* 0x0000000000007918 */ /* 0x000fde0000000000 */
[----:B------:R-:W-:-:S13]  /*12870*/  NOP ;  /* 0x0000000000007918 */ /* 0x000fda0000000000 */
[----:B------:R-:W0:Y:S02]  /*12880*/  DSETP.GEU.AND P4, PT, R52, R46, PT ;  /* 0x0000002e3400722a */ /* 0x000e240003f8e000 */
[----:B0-----:R-:W-:Y:S02]  /*12890*/  FSEL R54, R46, R52, P4 ;  /* 0x000000342e367208 */ /* 0x001fe40002000000 */
[----:B------:R-:W-:-:S15]  /*128a0*/  FSEL R55, R47, R53, P4 ;  /* 0x000000352f377208 */ /* 0x000fde0002000000 */
[----:B------:R-:W-:-:S15]  /*128b0*/  NOP ;  /* 0x0000000000007918 */ /* 0x000fde0000000000 */
[----:B------:R-:W-:-:S15]  /*128c0*/  NOP ;  /* 0x0000000000007918 */ /* 0x000fde0000000000 */
[----:B------:R-:W-:-:S15]  /*128d0*/  NOP ;  /* 0x0000000000007918 */ /* 0x000fde0000000000 */
        /* <DEDUP_REMOVED lines=8> */
[----:B------:R0:W-:Y:S02]  /*12960*/  DSETP.GEU.AND P0, PT, R38, R48, P1 ;  /* 0x000000302600722a */ /* 0x0001e40000f0e000 */
[----:B0-----:R-:W-:Y:S02]  /*12970*/  FSEL R49, R53, R47, P4 ;  /* 0x0000002f35317208 */ /* 0x001fe40002000000 */
[----:B------:R-:W-:-:S05]  /*12980*/  FSEL R48, R38, R48, P2 ;  /* 0x0000003026307208 */ /* 0x000fca0001000000 */
[----:B------:R-:W-:-:S15]  /*12990*/  IMAD.MOV.U32 R50, RZ, RZ, R48 ;  /* 0x000000ffff327224 */ /* 0x000fde00078e0030 */
[----:B------:R-:W-:-:S15]  /*129a0*/  NOP ;  /* 0x0000000000007918 */ /* 0x000fde0000000000 */
[----:B------:R-:W-:-:S15]  /*129b0*/  NOP ;  /* 0x0000000000007918 */ /* 0x000fde0000000000 */
[----:B------:R-:W-:-:S10]  /*129c0*/  NOP ;  /* 0x0000000000007918 */ /* 0x000fd40000000000 */
[----:B------:R0:W-:Y:S02]  /*129d0*/  DSETP.GEU.AND P1, PT, R52, R46, P3 ;  /* 0x0000002e3400722a */ /* 0x0001e40001f2e000 */
[----:B0-----:R-:W-:Y:S01]  /*129e0*/  FSEL R46, R52, R46, P4 ;  /* 0x0000002e342e7208 */ /* 0x001fe20002000000 */
[----:B------:R-:W-:-:S04]  /*129f0*/  IMAD.MOV.U32 R47, RZ, RZ, R17 ;  /* 0x000000ffff2f7224 */ /* 0x000fc800078e0011 */
[----:B------:R-:W-:Y:S02]  /*12a00*/  IMAD.MOV.U32 R48, RZ, RZ, R46 ;  /* 0x000000ffff307224 */ /* 0x000fe400078e002e */
[----:B------:R-:W-:-:S15]  /*12a10*/  IMAD.MOV.U32 R46, RZ, RZ, R54 ;  /* 0x000000ffff2e7224 */ /* 0x000fde00078e0036 */
[----:B------:R-:W-:-:S15]  /*12a20*/  NOP ;  /* 0x0000000000007918 */ /* 0x000fde0000000000 */
[----:B------:R-:W-:-:S15]  /*12a30*/  NOP ;  /* 0x0000000000007918 */ /* 0x000fde0000000000 */
[----:B------:R-:W-:-:S10]  /*12a40*/  NOP ;  /* 0x0000000000007918 */ /* 0x000fd40000000000 */
        /* <DEDUP_REMOVED lines=16> */
[----:B------:R-:W-:-:S15]  /*12b50*/  FSEL R41, R3, R39, P4 ;  /* 0x0000002703297208 */ /* 0x000fde0002000000 */
[----:B------:R-:W-:-:S15]  /*12b60*/  NOP ;  /* 0x0000000000007918 */ /* 0x000fde0000000000 */
[----:B------:R-:W-:-:S15]  /*12b70*/  NOP ;  /* 0x0000000000007918 */ /* 0x000fde0000000000 */
[----:B------:R-:W-:-:S15]  /*12b80*/  NOP ;  /* 0x0000000000007918 */ /* 0x000fde0000000000 */
[----:B------:R0:W-:Y:S02]  /*12b90*/  DSETP.GEU.AND P2, PT, R44, R36, P6 ;  /* 0x000000242c00722a */ /* 0x0001e4000374e000 */
[----:B0-----:R-:W-:Y:S02]  /*12ba0*/  FSEL R44, R44, R36, P5 ;  /* 0x000000242c2c7208 */ /* 0x001fe40002800000 */
[----:B------:R-:W-:-:S15]  /*12bb0*/  FSEL R45, R45, R37, P5 ;  /* 0x000000252d2d7208 */ /* 0x000fde0002800000 */
[----:B------:R-:W-:-:S15]  /*12bc0*/  NOP ;  /* 0x0000000000007918 */ /* 0x000fde0000000000 */
[----:B------:R-:W-:-:S15]  /*12bd0*/  NOP ;  /* 0x0000000000007918 */ /* 0x000fde0000000000 */
[----:B------:R-:W-:-:S15]  /*12be0*/  NOP ;  /* 0x0000000000007918 */ /* 0x000fde0000000000 */
        /* <DEDUP_REMOVED lines=19> */
[----:B------:R0:W1:Y:S02]  /*12d20*/  DSETP.GEU.AND P2, PT, R38, R2, P2 ;  /* 0x000000022600722a */ /* 0x000064000174e000 */
[----:B0-----:R-:W-:Y:S02]  /*12d30*/  FSEL R2, R38, R2, P4 ;  /* 0x0000000226027208 */ /* 0x001fe40002000000 */
[----:B------:R-:W-:-:S15]  /*12d40*/  FSEL R3, R39, R3, P4 ;  /* 0x0000000327037208 */ /* 0x000fde0002000000 */
[----:B------:R-:W-:-:S15]  /*12d50*/  NOP ;  /* 0x0000000000007918 */ /* 0x000fde0000000000 */
[----:B------:R-:W-:-:S15]  /*12d60*/  NOP ;  /* 0x0000000000007918 */ /* 0x000fde0000000000 */
[----:B------:R-:W-:-:S15]  /*12d70*/  NOP ;  /* 0x0000000000007918 */ /* 0x000fde0000000000 */
        /* <DEDUP_REMOVED lines=18> */
[----:B------:R-:W-:Y:S02]  /*12ea0*/  IMAD.MOV.U32 R18, RZ, RZ, R2 ;  /* 0x000000ffff127224 */ /* 0x000fe400078e0002 */
[----:B------:R-:W-:Y:S02]  /*12eb0*/  IMAD.MOV.U32 R2, RZ, RZ, R4 ;  /* 0x000000ffff027224 */ /* 0x000fe400078e0004 */
[----:B------:R-:W-:Y:S02]  /*12ec0*/  IMAD.MOV.U32 R19, RZ, RZ, R3 ;  /* 0x000000ffff137224 */ /* 0x000fe400078e0003 */
[----:B------:R-:W-:Y:S02]  /*12ed0*/  IMAD.MOV.U32 R4, RZ, RZ, R14 ;  /* 0x000000ffff047224 */ /* 0x000fe400078e000e */
[----:B------:R-:W-:-:S02]  /*12ee0*/  IMAD.MOV.U32 R3, RZ, RZ, R5 ;  /* 0x000000ffff037224 */ /* 0x000fc400078e0005 */
[----:B------:R-:W-:Y:S02]  /*12ef0*/  IMAD.MOV.U32 R14, RZ, RZ, R6 ;  /* 0x000000ffff0e7224 */ /* 0x000fe400078e0006 */
[----:B------:R-:W-:-:S15]  /*12f00*/  IMAD.MOV.U32 R5, RZ, RZ, R57 ;  /* 0x000000ffff057224 */ /* 0x000fde00078e0039 */
[----:B------:R-:W-:-:S15]  /*12f10*/  NOP ;  /* 0x0000000000007918 */ /* 0x000fde0000000000 */
[----:B------:R-:W-:-:S15]  /*12f20*/  NOP ;  /* 0x0000000000007918 */ /* 0x000fde0000000000 */
[----:B------:R-:W-:-:S04]  /*12f30*/  NOP ;  /* 0x0000000000007918 */ /* 0x000fc80000000000 */
        /* <DEDUP_REMOVED lines=13> */
[----:B------:R-:W-:Y:S01]  /*13010*/  IMAD.MOV.U32 R13, RZ, RZ, R39 ;  /* 0x000000ffff0d7224 */ /* 0x000fe200078e0027 */
[----:B------:R-:W-:Y:S06]  /*13020*/  @!P0 BRA `(.L_x_27763) ;  /* 0xfffffff400d88947 */ /* 0x000fec000383ffff */
[----:B------:R-:W-:Y:S05]  /*13030*/  BSYNC.RECONVERGENT B0 ;  /* 0x0000000000007941 */ /* 0x000fea0003800200 */
.L_x_27762:
        /* <DEDUP_REMOVED lines=114> */
.L_x_27767:
[----:B------:R-:W-:Y:S05]  /*13760*/  BSYNC.RECONVERGENT B4 ;  /* 0x0000000000047941 */ /* 0x000fea0003800200 */
.L_x_27766:
        /* <DEDUP_REMOVED lines=78> */
.L_x_27765:
        /* <DEDUP_REMOVED lines=187> */
.L_x_27769:
[----:B------:R-:W-:Y:S01]  /*14800*/  IMAD.MOV.U32 R2, RZ, RZ, 0x0 ;  /* 0x00000000ff027424 */ /* 0x000fe200078e00ff */
[----:B------:R-:W-:Y:S01]  /*14810*/  LOP3.LUT P0, RZ, R5, 0x7fffffff, RZ, 0xc0, !PT ;  /* 0x7fffffff05ff7812 */ /* 0x000fe2000780c0ff */
[----:B------:R-:W-:-:S06]  /*14820*/  IMAD.MOV.U32 R3, RZ, RZ, 0x7ff00000 ;  /* 0x7ff00000ff037424 */ /* 0x000fcc00078e00ff */
[----:B------:R-:W0:Y:S02]  /*14830*/  DFMA R4, R4, R2, +INF ;  /* 0x7ff000000404742b */ /* 0x000e240000000002 */
[----:B0-----:R-:W-:Y:S02]  /*14840*/  FSEL R2, R4, RZ, P0 ;  /* 0x000000ff04027208 */ /* 0x001fe40000000000 */
[----:B------:R-:W-:-:S07]  /*14850*/  FSEL R3, R5, -QNAN , P0 ;  /* 0xfff0000005037808 */ /* 0x000fce0000000000 */
.L_x_27768:
[----:B------:R-:W-:Y:S05]  /*14860*/  BSYNC.RECONVERGENT B3 ;  /* 0x0000000000037941 */ /* 0x000fea0003800200 */
.L_x_27764:
        /* <DEDUP_REMOVED lines=54> */
.L_x_27771:
[----:B------:R-:W-:Y:S05]  /*14bd0*/  BSYNC.RECONVERGENT B3 ;  /* 0x0000000000037941 */ /* 0x000fea0003800200 */
.L_x_27770:
        /* <DEDUP_REMOVED lines=197> */
.L_x_27722:
[----:B------:R-:W-:Y:S05]  /*15830*/  BSYNC.RECONVERGENT B2 ;  /* 0x0000000000027941 */ /* 0x000fea0003800200 */
.L_x_27715:
[----:B------:R-:W1:Y:S02]  /*15840*/  LDCU.128 UR4, c[0x0][0x390] ;  /* 0x00007200ff0477ac */ /* 0x000e640008000c00 */
        /* <DEDUP_REMOVED lines=126> */
[----:B------:R-:W-:Y:S01]  /*16030*/  FSEL R9, R3, RZ, P1 ;  /* 0x000000ff03097208 */ /* 0x000fe20000800000 */
        /* <DEDUP_REMOVED lines=8> */
[----:B------:R0:W1:Y:S02]  /*160c0*/  DMUL R8, R8, R2 ;  /* 0x0000000208087228 */ /* 0x0000640000000000 */
[----:B01----:R-:W-:Y:S05]  /*160d0*/  BRA `(.L_x_27714) ;  /* 0x0000004000607947 */ /* 0x003fea0003800000 */
.L_x_27772:
        /* <DEDUP_REMOVED lines=56> */
[----:B------:R-:W-:Y:S05]  /*16460*/  CALL.REL.NOINC `($_ZN2at6native27unrolled_elementwise_kernelIZZZNS0_50_GLOBAL__N__2680c7bb_12_PowKernel_cu_7dd49032_317024pow_tensor_scalar_kernelERNS_18TensorIteratorBaseERKN3c106ScalarEENKUlvE_clEvENKUlvE_clEvEUlNS5_7complexIdEEE0_St5arrayIPcLm2EELi4E23TrivialOffsetCalculatorILi1EjESI_NS0_6memory12LoadWithCastILi1EEENSJ_13StoreWithCastILi1EEEEEviT_T0_T2_T3_T4_T5_$__internal_trig_reduction_slowpathd) ;  /* 0x000004b000087944 */ /* 0x000fea0003c00000 */
[----:B------:R-:W-:-:S07]  /*16470*/  IMAD.MOV.U32 R0, RZ, RZ, R6 ;  /* 0x000000ffff007224 */ /* 0x000fce00078e0006 */
.L_x_27777:
[----:B------:R-:W-:Y:S05]  /*16480*/  BSYNC.RECONVERGENT B4 ;  /* 0x0000000000047941 */ /* 0x000fea0003800200 */
.L_x_27776:
[----:B------:R-:W-:-:S07]  /*16490*/  VIADD R0, R0, 0x1 ;  /* 0x0000000100007836 */ /* 0x000fce0000000000 */
.L_x_27775:
[----:B------:R-:W-:Y:S05]  /*164a0*/  BSYNC.RECONVERGENT B3 ;  /* 0x0000000000037941 */ /* 0x000fea0003800200 */
.L_x_27774:
[----:B------:R-:W0:Y:S01]  /*164b0*/  LDCU.64 UR4, c[0x4][0x1b0] ;  /* 0x01003600ff0477ac */ /* 0x000e220008000a00 */
[----:B------:R-:W-:-:S05]  /*164c0*/  IMAD.SHL.U32 R4, R0, 0x40, RZ ;  /* 0x0000004000047824 */ /* 0x000fca00078e00ff */
[----:B------:R-:W-:-:S04]  /*164d0*/  LOP3.LUT R4, R4, 0x40, RZ, 0xc0, !PT ;  /* 0x0000004004047812 */ /* 0x000fc800078ec0ff */
[----:B0-----:R-:W-:-:S05]  /*164e0*/  IADD3 R8, P0, PT, R4, UR4, RZ ;  /* 0x0000000404087c10 */ /* 0x001fca000ff1e0ff */
[----:B------:R-:W-:-:S05]  /*164f0*/  IMAD.X R9, RZ, RZ, UR5, P0 ;  /* 0x00000005ff097e24 */ /* 0x000fca00080e06ff */
[----:B------:R-:W2:Y:S04]  /*16500*/  LDG.E.128.CONSTANT R28, desc[UR36][R8.64] ;  /* 0x00000024081c7981 */ /* 0x000ea8000c1e9d00 */
[----:B------:R-:W3:Y:S04]  /*16510*/  LDG.E.128.CONSTANT R12, desc[UR36][R8.64+0x10] ;  /* 0x00001024080c7981 */ /* 0x000ee8000c1e9d00 */
[----:B------:R-:W4:Y:S01]  /*16520*/  LDG.E.128.CONSTANT R4, desc[UR36][R8.64+0x20] ;  /* 0x0000202408047981 */ /* 0x000f22000c1e9d00 */
[----:B------:R-:W-:Y:S01]  /*16530*/  LOP3.LUT R17, R0, 0x1, RZ, 0xc0, !PT ;  /* 0x0000000100117812 */ /* 0x000fe200078ec0ff */
[----:B------:R-:W-:Y:S01]  /*16540*/  IMAD.MOV.U32 R36, RZ, RZ, 0x20fd8164 ;  /* 0x20fd8164ff247424 */ /* 0x000fe200078e00ff */
[----:B------:R-:W2:Y:S01]  /*16550*/  DMUL R18, R2, R2 ;  /* 0x0000000202127228 */ /* 0x000ea20000000000 */
[----:B------:R-:W-:Y:S01]  /*16560*/  BSSY.RECONVERGENT B3, `(.L_x_27778) ;  /* 0x000006d000037945 */ /* 0x000fe20003800200 */
[----:B------:R-:W-:Y:S01]  /*16570*/  ISETP.NE.U32.AND P0, PT, R17, 0x1, PT ;  /* 0x000000011100780c */ /* 0x000fe20003f05070 */
[----:B------:R-:W-:-:S03]  /*16580*/  IMAD.MOV.U32 R17, RZ, RZ, 0x3da8ff83 ;  /* 0x3da8ff83ff117424 */ /* 0x000fc600078e00ff */
[----:B------:R-:W-:Y:S02]  /*16590*/  FSEL R36, R36, -8.06006814911005101289e+34, !P0 ;  /* 0xf9785eba24247808 */ /* 0x000fe40004000000 */
[----:B------:R-:W-:-:S15]  /*165a0*/  FSEL R37, -R17, 0.11223486810922622681, !P0 ;  /* 0x3de5db6511257808 */ /* 0x000fde0004000100 */
[----:B------:R-:W-:-:S15]  /*165b0*/  NOP ;  /* 0x0000000000007918 */ /* 0x000fde0000000000 */
[----:B------:R-:W-:-:S15]  /*165c0*/  NOP ;  /* 0x0000000000007918 */ /* 0x000fde0000000000 */
[----:B------:R-:W-:-:S11]  /*165d0*/  NOP ;  /* 0x0000000000007918 */ /* 0x000fd60000000000 */
[----:B------:R-:W-:-:S15]  /*165e0*/  DSETP.NEU.AND P1, PT, |R10|, +INF , PT ;  /* 0x7ff000000a00742a */ /* 0x000fde0003f2d200 */
        /* <DEDUP_REMOVED lines=100> */
.L_x_27779:
[----:B------:R-:W-:Y:S05]  /*16c30*/  BSYNC.RECONVERGENT B3 ;  /* 0x0000000000037941 */ /* 0x000fea0003800200 */
.L_x_27778:
        /* <DEDUP_REMOVED lines=10> */
[----:B------:R-:W2:Y:S02]  /*16ce0*/  DMUL R18, R2, R2 ;  /* 0x0000000202127228 */ /* 0x000ea40000000000 */
[----:B------:R-:W-:Y:S01]  /*16cf0*/  ISETP.NE.U32.AND P0, PT, R17, 0x1, PT ;  /* 0x000000011100780c */ /* 0x000fe20003f05070 */
[----:B------:R-:W-:-:S03]  /*16d00*/  IMAD.MOV.U32 R17, RZ, RZ, 0x3da8ff83 ;  /* 0x3da8ff83ff117424 */ /* 0x000fc600078e00ff */
[----:B------:R-:W-:Y:S02]  /*16d10*/  FSEL R36, R36, -8.06006814911005101289e+34, !P0 ;  /* 0xf9785eba24247808 */ /* 0x000fe40004000000 */
[----:B------:R-:W-:-:S15]  /*16d20*/  FSEL R37, -R17, 0.11223486810922622681, !P0 ;  /* 0x3de5db6511257808 */ /* 0x000fde0004000100 */
[----:B------:R-:W-:-:S15]  /*16d30*/  NOP ;  /* 0x0000000000007918 */ /* 0x000fde0000000000 */
[----:B------:R-:W-:-:S15]  /*16d40*/  NOP ;  /* 0x0000000000007918 */ /* 0x000fde0000000000 */
[----:B------:R-:W-:-:S11]  /*16d50*/  NOP ;  /* 0x0000000000007918 */ /* 0x000fd60000000000 */
        /* <DEDUP_REMOVED lines=44> */
[----:B------:R-:W-:Y:S01]  /*17020*/  FSEL R11, R5, R3, !P0 ;  /* 0x00000003050b7208 */ /* 0x000fe20004000000 */
[----:B------:R-:W-:Y:S06]  /*17030*/  BRA `(.L_x_27714) ;  /* 0x0000003000887947 */ /* 0x000fec0003800000 */
.L_x_27773:
        /* <DEDUP_REMOVED lines=15> */
.L_x_27780:
        /* <DEDUP_REMOVED lines=133> */
.L_x_27783:
[----:B------:R-:W-:Y:S05]  /*17980*/  BSYNC.RECONVERGENT B0 ;  /* 0x0000000000007941 */ /* 0x000fea0003800200 */
.L_x_27782:
[C---:B-1----:R-:W-:Y:S01]  /*17990*/  LEA.HI R0, R29.reuse, 0xffffff09, RZ, 0xc ;  /* 0xffffff091d007811 */ /* 0x042fe200078f60ff */
[----:B------:R-:W-:Y:S01]  /*179a0*/  BSSY.RECONVERGENT B3, `(.L_x_27784) ;  /* 0x0000040000037945 */ /* 0x000fe20003800200 */
[----:B------:R-:W-:Y:S01]  /*179b0*/  LOP3.LUT R29, R29, 0xfffff, RZ, 0xc0, !PT ;  /* 0x000fffff1d1d7812 */ /* 0x000fe200078ec0ff */
[----:B------:R1:W2:Y:S01]  /*179c0*/  @!P2 DMUL R8, RZ, R10 ;  /* 0x0000000aff08a228 */ /* 0x0002a20000000000 */
[----:B0-----:R-:W-:Y:S01]  /*179d0*/  LOP3.LUT R3, R0, 0xffff, RZ, 0xc0, !PT ;  /* 0x0000ffff00037812 */ /* 0x001fe200078ec0ff */
[----:B------:R-:W-:Y:S01]  /*179e0*/  IMAD.MOV.U32 R30, RZ, RZ, RZ ;  /* 0x000000ffff1e7224 */ /* 0x000fe200078e00ff */
[----:B------:R-:W-:Y:S02]  /*179f0*/  LOP3.LUT R29, R29, 0x7fe00000, RZ, 0xfc, !PT ;  /* 0x7fe000001d1d7812 */ /* 0x000fe400078efcff */
[----:B------:R-:W-:-:S04]  /*17a00*/  LEA.HI R2, R3, R0, RZ, 0x11 ;  /* 0x0000000003027211 */ /* 0x000fc800078f88ff */
[----:B------:R-:W-:-:S04]  /*17a10*/  PRMT R2, R2, 0x9910, RZ ;  /* 0x0000991002027816 */ /* 0x000fc800000000ff */
[----:B------:R-:W-:-:S04]  /*17a20*/  SHF.R.S32.HI R2, RZ, 0x1, R2 ;  /* 0x00000001ff027819 */ /* 0x000fc80000011402 */
[----:B------:R-:W-:-:S05]  /*17a30*/  PRMT R31, R2, 0x9910, RZ ;  /* 0x00009910021f7816 */ /* 0x000fca00000000ff */
[----:B------:R-:W-:Y:S01]  /*17a40*/  IMAD.IADD R36, R0, 0x1, -R31 ;  /* 0x0000000100247824 */ /* 0x000fe200078e0a1f */
[----:B------:R-:W-:Y:S01]  /*17a50*/  LEA R31, R31, 0x3ff00000, 0x14 ;  /* 0x3ff000001f1f7811 */ /* 0x000fe200078ea0ff */
[----:B------:R-:W-:-:S03]  /*17a60*/  @!P2 IMAD.MOV.U32 R0, RZ, RZ, 0x1 ;  /* 0x00000001ff00a424 */ /* 0x000fc600078e00ff */
[----:B------:R-:W-:Y:S01]  /*17a70*/  LEA R37, R36, 0x3ff00000, 0x14 ;  /* 0x3ff0000024257811 */ /* 0x000fe200078ea0ff */
[----:B-12---:R-:W-:Y:S06]  /*17a80*/  @!P2 BRA `(.L_x_27785) ;  /* 0x0000000000c4a947 */ /* 0x006fec0003800000 */
        /* <DEDUP_REMOVED lines=45> */
[----:B------:R-:W-:Y:S02]  /*17d60*/  IMAD.MOV.U32 R8, RZ, RZ, R2 ;  /* 0x000000ffff087224 */ /* 0x000fe400078e0002 */
[----:B------:R-:W-:-:S07]  /*17d70*/  IMAD.MOV.U32 R9, RZ, RZ, R3 ;  /* 0x000000ffff097224 */ /* 0x000fce00078e0003 */
.L_x_27787:
[----:B------:R-:W-:Y:S05]  /*17d80*/  BSYNC.RECONVERGENT B4 ;  /* 0x0000000000047941 */ /* 0x000fea0003800200 */
.L_x_27786:
[----:B------:R-:W-:-:S07]  /*17d90*/  VIADD R0, R6, 0x1 ;  /* 0x0000000106007836 */ /* 0x000fce0000000000 */
.L_x_27785:
[----:B------:R-:W-:Y:S05]  /*17da0*/  BSYNC.RECONVERGENT B3 ;  /* 0x0000000000037941 */ /* 0x000fea0003800200 */
.L_x_27784:
        /* <DEDUP_REMOVED lines=10> */
[----:B------:R-:W-:Y:S01]  /*17e50*/  DMUL R18, R8, R8 ;  /* 0x0000000808127228 */ /* 0x000fe20000000000 */
        /* <DEDUP_REMOVED lines=8> */
[----:B------:R-:W0:-:S15]  /*17ee0*/  DSETP.NEU.AND P1, PT, |R10|, +INF , PT ;  /* 0x7ff000000a00742a */ /* 0x000e1e0003f2d200 */
[----:B------:R-:W-:-:S15]  /*17ef0*/  NOP ;  /* 0x0000000000007918 */ /* 0x000fde0000000000 */
[----:B------:R-:W-:-:S15]  /*17f00*/  NOP ;  /* 0x0000000000007918 */ /* 0x000fde0000000000 */
[----:B------:R-:W-:-:S15]  /*17f10*/  NOP ;  /* 0x0000000000007918 */ /* 0x000fde0000000000 */
[----:B------:R-:W-:-:S04]  /*17f20*/  NOP ;  /* 0x0000000000007918 */ /* 0x000fc80000000000 */
[----:B0-----:R-:W-:-:S15]  /*17f30*/  @!P1 DMUL R2, RZ, R10 ;  /* 0x0000000aff029228 */ /* 0x001fde0000000000 */
        /* <DEDUP_REMOVED lines=105> */
.L_x_27789:
[----:B------:R-:W-:Y:S05]  /*185d0*/  BSYNC.RECONVERGENT B3 ;  /* 0x0000000000037941 */ /* 0x000fea0003800200 */
.L_x_27788:
        /* <DEDUP_REMOVED lines=11> */
[----:B------:R-:W-:Y:S01]  /*18690*/  IMAD.MOV.U32 R36, RZ, RZ, RZ ;  /* 0x000000ffff247224 */ /* 0x000fe200078e00ff */
[----:B------:R-:W-:Y:S01]  /*186a0*/  ISETP.NE.U32.AND P0, PT, R17, 0x1, PT ;  /* 0x000000011100780c */ /* 0x000fe20003f05070 */
[----:B------:R-:W-:-:S03]  /*186b0*/  IMAD.MOV.U32 R17, RZ, RZ, 0x3da8ff83 ;  /* 0x3da8ff83ff117424 */ /* 0x000fc600078e00ff */
[----:B------:R-:W-:Y:S02]  /*186c0*/  FSEL R38, R38, -8.06006814911005101289e+34, !P0 ;  /* 0xf9785eba26267808 */ /* 0x000fe40004000000 */
[----:B------:R-:W-:-:S15]  /*186d0*/  FSEL R39, -R17, 0.11223486810922622681, !P0 ;  /* 0x3de5db6511277808 */ /* 0x000fde0004000100 */
[----:B------:R-:W-:-:S15]  /*186e0*/  NOP ;  /* 0x0000000000007918 */ /* 0x000fde0000000000 */
[----:B------:R-:W-:-:S15]  /*186f0*/  NOP ;  /* 0x0000000000007918 */ /* 0x000fde0000000000 */
[----:B------:R-:W-:-:S11]  /*18700*/  NOP ;  /* 0x0000000000007918 */ /* 0x000fd60000000000 */
        /* <DEDUP_REMOVED lines=65> */
.L_x_27781:
        /* <DEDUP_REMOVED lines=108> */
[----:B------:R-:W-:-:S15]  /*191e0*/  @!P1 LEA.HI R0, R8, R8, RZ, 0x1 ;  /* 0x0000000808009211 */ /* 0x000fde00078f08ff */
[----:B------:R-:W-:-:S15]  /*191f0*/  NOP ;  /* 0x0000000000007918 */ /* 0x000fde0000000000 */
[----:B------:R-:W-:-:S15]  /*19200*/  NOP ;  /* 0x0000000000007918 */ /* 0x000fde0000000000 */
[----:B------:R-:W-:-:S07]  /*19210*/  NOP ;  /* 0x0000000000007918 */ /* 0x000fce0000000000 */
[----:B------:R0:W1:Y:S02]  /*19220*/  DADD R6, R2, +INF ;  /* 0x7ff0000002067429 */ /* 0x0000640000000000 */
[----:B0-----:R-:W-:Y:S01]  /*19230*/  @!P1 SHF.R.S32.HI R3, RZ, 0x1, R0 ;  /* 0x00000001ff039819 */ /* 0x001fe20000011400 */
[----:B------:R-:W-:Y:S01]  /*19240*/  @!P1 IMAD.MOV.U32 R2, RZ, RZ, R4 ;  /* 0x000000ffff029224 */ /* 0x000fe200078e0004 */
[----:B-1----:R-:W-:Y:S01]  /*19250*/  FSEL R28, R6, RZ, P0 ;  /* 0x000000ff061c7208 */ /* 0x002fe20000000000 */
[----:B------:R-:W-:Y:S01]  /*19260*/  @!P1 IMAD.MOV.U32 R4, RZ, RZ, RZ ;  /* 0x000000ffff049224 */ /* 0x000fe200078e00ff */
[----:B------:R-:W-:Y:S01]  /*19270*/  FSEL R29, R7, RZ, P0 ;  /* 0x000000ff071d7208 */ /* 0x000fe20000000000 */
[----:B------:R-:W-:Y:S02]  /*19280*/  @!P1 IMAD.IADD R8, R8, 0x1, -R3 ;  /* 0x0000000108089824 */ /* 0x000fe400078e0a03 */
[----:B------:R-:W-:-:S03]  /*19290*/  @!P1 IMAD R3, R3, 0x100000, R5 ;  /* 0x0010000003039824 */ /* 0x000fc600078e0205 */
[----:B------:R-:W-:-:S15]  /*192a0*/  @!P1 LEA R5, R8, 0x3ff00000, 0x14 ;  /* 0x3ff0000008059811 */ /* 0x000fde00078ea0ff */
[----:B------:R-:W-:-:S15]  /*192b0*/  NOP ;  /* 0x0000000000007918 */ /* 0x000fde0000000000 */
[----:B------:R-:W-:-:S15]  /*192c0*/  NOP ;  /* 0x0000000000007918 */ /* 0x000fde0000000000 */
[----:B------:R-:W-:-:S07]  /*192d0*/  NOP ;  /* 0x0000000000007918 */ /* 0x000fce0000000000 */
[----:B------:R0:W1:Y:S02]  /*192e0*/  @!P1 DMUL R28, R2, R4 ;  /* 0x00000004021c9228 */ /* 0x0000640000000000 */
.L_x_27791:
[----:B------:R-:W-:Y:S05]  /*192f0*/  BSYNC.RECONVERGENT B0 ;  /* 0x0000000000007941 */ /* 0x000fea0003800200 */
.L_x_27790:
        /* <DEDUP_REMOVED lines=48> */
[----:B-1----:R-:W-:Y:S05]  /*19600*/  CALL.REL.NOINC `($_ZN2at6native27unrolled_elementwise_kernelIZZZNS0_50_GLOBAL__N__2680c7bb_12_PowKernel_cu_7dd49032_317024pow_tensor_scalar_kernelERNS_18TensorIteratorBaseERKN3c106ScalarEENKUlvE_clEvENKUlvE_clEvEUlNS5_7complexIdEEE0_St5arrayIPcLm2EELi4E23TrivialOffsetCalculatorILi1EjESI_NS0_6memory12LoadWithCastILi1EEENSJ_13StoreWithCastILi1EEEEEviT_T0_T2_T3_T4_T5_$__internal_trig_reduction_slowpathd) ;  /* 0x0000047c00a07944 */ /* 0x002fea0003c00000 */
[----:B------:R-:W-:-:S07]  /*19610*/  IMAD.MOV.U32 R0, RZ, RZ, R6 ;  /* 0x000000ffff007224 */ /* 0x000fce00078e0006 */
.L_x_27795:
[----:B------:R-:W-:Y:S05]  /*19620*/  BSYNC.RECONVERGENT B4 ;  /* 0x0000000000047941 */ /* 0x000fea0003800200 */
.L_x_27794:
[----:B------:R-:W-:-:S07]  /*19630*/  VIADD R0, R0, 0x1 ;  /* 0x0000000100007836 */ /* 0x000fce0000000000 */
.L_x_27793:
[----:B------:R-:W-:Y:S05]  /*19640*/  BSYNC.RECONVERGENT B3 ;  /* 0x0000000000037941 */ /* 0x000fea0003800200 */
.L_x_27792:
        /* <DEDUP_REMOVED lines=120> */
.L_x_27797:
[----:B------:R-:W-:Y:S05]  /*19dd0*/  BSYNC.RECONVERGENT B3 ;  /* 0x0000000000037941 */ /* 0x000fea0003800200 */
.L_x_27796:
        /* <DEDUP_REMOVED lines=18> */
[----:B-1----:R-:W-:-:S15]  /*19f00*/  DMUL R8, R28, R8 ;  /* 0x000000081c087228 */ /* 0x002fde0000000000 */
        /* <DEDUP_REMOVED lines=53> */
.L_x_27714:
[----:B------:R-:W-:Y:S05]  /*1a260*/  BSYNC.RECONVERGENT B1 ;  /* 0x0000000000017941 */ /* 0x000fea0003800200 */
.L_x_27713:
[----:B------:R-:W-:Y:S01]  /*1a270*/  VIADD R17, R16, 0x80 ;  /* 0x0000008010117836 */ /* 0x000fe20000000000 */
[----:B------:R-:W-:Y:S01]  /*1a280*/  BSSY.RECONVERGENT B1, `(.L_x_27798) ;  /* 0x00015b6000017945 */ /* 0x000fe20003800200 */
[----:B-----5:R-:W-:Y:S02]  /*1a290*/  CS2R R30, SRZ ;  /* 0x00000000001e7805 */ /* 0x020fe4000001ff00 */
[----:B0--3--:R-:W-:Y:S02]  /*1a2a0*/  CS2R R28, SRZ ;  /* 0x00000000001c7805 */ /* 0x009fe4000001ff00 */
[----:B------:R-:W-:-:S13]  /*1a2b0*/  ISETP.GE.AND P0, PT, R17, UR38, PT ;  /* 0x0000002611007c0c */ /* 0x000fda000bf06270 */
[----:B------:R-:W-:Y:S05]  /*1a2c0*/  @P0 BRA `(.L_x_27799) ;  /* 0x0000015800c40947 */ /* 0x000fea0003800000 */
[----:B------:R-:W2:Y:S01]  /*1a2d0*/  DSETP.NAN.AND P0, PT, R34, R34, PT ;  /* 0x000000222200722a */ /* 0x000ea20003f08000 */
[----:B------:R-:W-:-:S15]  /*1a2e0*/  BSSY.RECONVERGENT B2, `(.L_x_27800) ;  /* 0x000111c000027945 */ /* 0x000fde0003800200 */
[----:B------:R-:W-:-:S15]  /*1a2f0*/  NOP ;  /* 0x0000000000007918 */ /* 0x000fde0000000000 */
[----:B------:R-:W-:-:S15]  /*1a300*/  NOP ;  /* 0x0000000000007918 */ /* 0x000fde0000000000 */
[----:B------:R-:W-:-:S15]  /*1a310*/  NOP ;  /* 0x0000000000007918 */ /* 0x000fde0000000000 */
[----:B------:R-:W-:-:S03]  /*1a320*/  NOP ;  /* 0x0000000000007918 */ /* 0x000fc60000000000 */
[----:B--2---:R-:W0:Y:S02]  /*1a330*/  DSETP.NAN.OR P0, PT, R32, R32, P0 ;  /* 0x000000202000722a */ /* 0x004e240000708400 */
[----:B0-----:R-:W-:Y:S05]  /*1a340*/  @P0 BRA `(.L_x_27801) ;  /* 0x000000f000a00947 */ /* 0x001fea0003800000 */
        /* <DEDUP_REMOVED lines=13> */
[----:B0-----:R-:W-:Y:S02]  /*1a420*/  FSEL R28, R12, R4, !P1 ;  /* 0x000000040c1c7208 */ /* 0x001fe40004800000 */
[----:B------:R-:W-:Y:S02]  /*1a430*/  FSEL R29, R13, R5, !P1 ;  /* 0x000000050d1d7208 */ /* 0x000fe40004800000 */
[----:B------:R-:W-:Y:S02]  /*1a440*/  FSEL R30, R4, R12, !P1 ;  /* 0x0000000c041e7208 */ /* 0x000fe40004800000 */
        /* <DEDUP_REMOVED lines=10> */
[----:B------:R-:W-:Y:S01]  /*1a4f0*/  IMAD.MOV.U32 R7, RZ, RZ, R29 ;  /* 0x000000ffff077224 */ /* 0x000fe200078e001d */
[----:B------:R-:W-:Y:S01]  /*1a500*/  UMOV UR4, 0x4ad4b81f ;  /* 0x4ad4b81f00047882 */ /* 0x000fe20000000000 */
[----:B-1--4-:R-:W-:Y:S01]  /*1a510*/  IMAD.MOV.U32 R3, RZ, RZ, R28 ;  /* 0x000000ffff037224 */ /* 0x012fe200078e001c */
        /* <DEDUP_REMOVED lines=17> */
[----:B------:R0:W1:Y:S01]  /*1a630*/  DSETP.GEU.AND P0, PT, R2, UR4, PT ;  /* 0x0000000402007e2a */ /* 0x000062000bf0e000 */
        /* <DEDUP_REMOVED lines=8> */
[----:B-1----:R-:W0:Y:S02]  /*1a6c0*/  DSETP.GT.OR P0, PT, R2, UR4, !P0 ;  /* 0x0000000402007e2a */ /* 0x002e24000c704400 */
        /* <DEDUP_REMOVED lines=23> */
[----:B------:R-:W0:Y:S02]  /*1a840*/  DADD R2, R2, 1 ;  /* 0x3ff0000002027429 */ /* 0x000e240000000000 */
        /* <DEDUP_REMOVED lines=25> */
[----:B------:R-:W-:Y:S01]  /*1a9e0*/  IMAD.MOV.U32 R4, RZ, RZ, RZ ;  /* 0x000000ffff047224 */ /* 0x000fe200078e00ff */
[----:B------:R-:W-:Y:S01]  /*1a9f0*/  LEA.HI R0, R0, R5, RZ, 0xc ;  /* 0x0000000500007211 */ /* 0x000fe200078f60ff */
[----:B------:R-:W-:Y:S01]  /*1aa00*/  UMOV UR4, 0x80000000 ;  /* 0x8000000000047882 */ /* 0x000fe20000000000 */
[----:B------:R-:W-:Y:S01]  /*1aa10*/  LOP3.LUT R3, R2, 0x3ff00000, RZ, 0xfc, !PT ;  /* 0x3ff0000002037812 */ /* 0x000fe200078efcff */
[----:B------:R-:W-:Y:S01]  /*1aa20*/  IMAD.MOV.U32 R2, RZ, RZ, R12 ;  /* 0x000000ffff027224 */ /* 0x000fe200078e000c */
[----:B------:R-:W-:Y:S02]  /*1aa30*/  UMOV UR5, 0x43300000 ;  /* 0x4330000000057882 */ /* 0x000fe40000000000 */
        /* <DEDUP_REMOVED lines=165> */
.L_x_27807:
        /* <DEDUP_REMOVED lines=53> */
.L_x_27810:
[----:B------:R-:W-:Y:S05]  /*1b7e0*/  BSYNC.RECONVERGENT B4 ;  /* 0x0000000000047941 */ /* 0x000fea0003800200 */
.L_x_27809:
        /* <DEDUP_REMOVED lines=77> */
.L_x_27808:
[----:B------:R-:W-:Y:S05]  /*1bcc0*/  BSYNC.RECONVERGENT B3 ;  /* 0x0000000000037941 */ /* 0x000fea0003800200 */
.L_x_27806:
        /* <DEDUP_REMOVED lines=53> */
[----:B01----:R-:W-:Y:S05]  /*1c020*/  CALL.REL.NOINC `($__internal_61_$__cuda_sm20_div_rn_f64_full) ;  /* 0x0000044800f07944 */ /* 0x003fea0003c00000 */
.L_x_27812:
[----:B------:R-:W-:Y:S05]  /*1c030*/  BSYNC.RECONVERGENT B3 ;  /* 0x0000000000037941 */ /* 0x000fea0003800200 */
.L_x_27811:
        /* <DEDUP_REMOVED lines=176> */
.L_x_27814:
[----:B------:R-:W-:Y:S02]  /*1cb40*/  FSEL R4, RZ, 3.37028055040000000000e+12, P0 ;  /* 0x54442d18ff047808 */ /* 0x000fe40000000000 */
[----:B------:R-:W-:-:S07]  /*1cb50*/  FSEL R5, RZ, 2.1426990032196044922, P0 ;  /* 0x400921fbff057808 */ /* 0x000fce0000000000 */
.L_x_27815:
[----:B------:R-:W-:Y:S05]  /*1cb60*/  BSYNC.RECONVERGENT B0 ;  /* 0x0000000000007941 */ /* 0x000fea0003800200 */
.L_x_27813:
        /* <DEDUP_REMOVED lines=14> */
.L_x_27805:
        /* <DEDUP_REMOVED lines=68> */
[----:B------:R-:W-:-:S11]  /*1d090*/  FSETP.GT.AND P4, PT, |R12|, 1.469367938527859385e-39, PT ;  /* 0x001000000c00780b */ /* 0x000fd60003f84200 */
[----:B------:R-:W-:Y:S01]  /*1d0a0*/  @P2 IMAD.MOV.U32 R2, RZ, RZ, 0x0 ;  /* 0x00000000ff022424 */ /* 0x000fe200078e00ff */
[----:B------:R-:W-:Y:S01]  /*1d0b0*/  @P2 LOP3.LUT P3, RZ, R7, 0x7fffffff, RZ, 0xc0, !PT ;  /* 0x7fffffff07ff2812 */ /* 0x000fe2000786c0ff */
[----:B------:R-:W-:-:S15]  /*1d0c0*/  @P2 IMAD.MOV.U32 R3, RZ, RZ, 0x7ff00000 ;  /* 0x7ff00000ff032424 */ /* 0x000fde00078e00ff */
[----:B------:R-:W-:-:S15]  /*1d0d0*/  NOP ;  /* 0x0000000000007918 */ /* 0x000fde0000000000 */
[----:B------:R-:W-:-:S12]  /*1d0e0*/  NOP ;  /* 0x0000000000007918 */ /* 0x000fd80000000000 */
        /* <DEDUP_REMOVED lines=177> */
.L_x_27819:
[----:B------:R-:W-:Y:S05]  /*1dc00*/  BSYNC.RECONVERGENT B0 ;  /* 0x0000000000007941 */ /* 0x000fea0003800200 */
.L_x_27818:
[----:B------:R-:W-:Y:S04]  /*1dc10*/  BSSY.RECONVERGENT B3, `(.L_x_27820) ;  /* 0x0000008000037945 */ /* 0x000fe80003800200 */
[----:B------:R-:W-:Y:S05]  /*1dc20*/  @P4 BRA P5, `(.L_x_27821) ;  /* 0x0000000000184947 */ /* 0x000fea0002800000 */
[----:B0-----:R-:W-:Y:S01]  /*1dc30*/  IMAD.MOV.U32 R6, RZ, RZ, R28 ;  /* 0x000000ffff067224 */ /* 0x001fe200078e001c */
[----:B------:R-:W-:Y:S01]  /*1dc40*/  MOV R0, 0x1dc90 ;  /* 0x0001dc9000007802 */ /* 0x000fe20000000f00 */
[----:B------:R-:W-:Y:S02]  /*1dc50*/  IMAD.MOV.U32 R5, RZ, RZ, R29 ;  /* 0x000000ffff057224 */ /* 0x000fe400078e001d */
[----:B------:R-:W-:Y:S02]  /*1dc60*/  IMAD.MOV.U32 R7, RZ, RZ, R30 ;  /* 0x000000ffff077224 */ /* 0x000fe400078e001e */
[----:B------:R-:W-:-:S07]  /*1dc70*/  IMAD.MOV.U32 R4, RZ, RZ, R31 ;  /* 0x000000ffff047224 */ /* 0x000fce00078e001f */
[----:B-1----:R-:W-:Y:S05]  /*1dc80*/  CALL.REL.NOINC `($__internal_61_$__cuda_sm20_div_rn_f64_full) ;  /* 0x0000042c00d87944 */ /* 0x002fea0003c00000 */
.L_x_27821:
[----:B------:R-:W-:Y:S05]  /*1dc90*/  BSYNC.RECONVERGENT B3 ;  /* 0x0000000000037941 */ /* 0x000fea0003800200 */
.L_x_27820:
[----:B------:R-:W-:Y:S01]  /*1dca0*/  IMAD.MOV.U32 R12, RZ, RZ, -0x2449a4b7 ;  /* 0xdbb65b49ff0c7424 */ /* 0x000fe200078e00ff */
[----:B------:R-:W-:Y:S01]  /*1dcb0*/  UMOV UR4, 0x2a25ff7e ;  /* 0x2a25ff7e00047882 */ /* 0x000fe20000000000 */
[----:B------:R-:W-:Y:S01]  /*1dcc0*/  IMAD.MOV.U32 R13, RZ, RZ, 0x3f2d3b63 ;  /* 0x3f2d3b63ff0d7424 */ /* 0x000fe200078e00ff */
[----:B------:R-:W-:Y:S01]  /*1dcd0*/  UMOV UR5, 0x3ef53e1d ;  /* 0x3ef53e1d00057882 */ /* 0x000fe20000000000 */
[----:B0-----:R-:W0:Y:S01]  /*1dce0*/  DMUL R6, R4, R4 ;  /* 0x0000000404067228 */ /* 0x001e220000000000 */
[----:B------:R-:W-:Y:S01]  /*1dcf0*/  ISETP.GE.AND P2, PT, R33, RZ, PT ;  /* 0x000000ff2100720c */ /* 0x000fe20003f46270 */
[----:B------:R-:W-:Y:S03]  /*1dd00*/  BSSY.RECONVERGENT B0, `(.L_x_27822) ;  /* 0x00000ac000007945 */ /* 0x000fe60003800200 */
        /* <DEDUP_REMOVED lines=133> */
[----:B0-----:R0:W2:Y:S02]  /*1e560*/  DFMA R12, R12, R4, R4 ;  /* 0x000000040c0c722b */ /* 0x0010a40000000004 */
[----:B0-----:R-:W-:Y:S02]  /*1e570*/  @P1 IMAD.MOV.U32 R4, RZ, RZ, 0x54442d18 ;  /* 0x54442d18ff041424 */ /* 0x001fe400078e00ff */
[----:B------:R-:W-:-:S15]  /*1e580*/  @P1 IMAD.MOV.U32 R5, RZ, RZ, 0x400921fb ;  /* 0x400921fbff051424 */ /* 0x000fde00078e00ff */
[----:B------:R-:W-:-:S15]  /*1e590*/  NOP ;  /* 0x0000000000007918 */ /* 0x000fde0000000000 */
[----:B------:R-:W-:-:S15]  /*1e5a0*/  NOP ;  /* 0x0000000000007918 */ /* 0x000fde0000000000 */
[----:B------:R-:W-:-:S15]  /*1e5b0*/  NOP ;  /* 0x0000000000007918 */ /* 0x000fde0000000000 */
[----:B--2---:R-:W0:Y:S02]  /*1e5c0*/  @P1 DADD R4, -R12, R4 ;  /* 0x000000000c041229 */ /* 0x004e240000000104 */
[----:B0-----:R-:W-:Y:S02]  /*1e5d0*/  @P1 FSEL R4, R4, R12, !P0 ;  /* 0x0000000c04041208 */ /* 0x001fe40004000000 */
[----:B------:R-:W-:Y:S02]  /*1e5e0*/  @P1 FSEL R5, R5, R13, !P0 ;  /* 0x0000000d05051208 */ /* 0x000fe40004000000 */
[----:B------:R-:W-:-:S15]  /*1e5f0*/  @!P1 PLOP3.LUT P0, PT, P2, PT, PT, 0x80, 0x8 ;  /* 0x000000000008981c */ /* 0x000fde000170f070 */
[----:B------:R-:W-:-:S15]  /*1e600*/  NOP ;  /* 0x0000000000007918 */ /* 0x000fde0000000000 */
[----:B------:R-:W-:-:S15]  /*1e610*/  NOP ;  /* 0x0000000000007918 */ /* 0x000fde0000000000 */
[----:B------:R-:W-:-:S13]  /*1e620*/  NOP ;  /* 0x0000000000007918 */ /* 0x000fda0000000000 */
[----:B------:R-:W0:Y:S02]  /*1e630*/  @!P1 DADD R6, -RZ, -R12 ;  /* 0x00000000ff069229 */ /* 0x000e24000000090c */
[----:B0-----:R-:W-:Y:S01]  /*1e640*/  @!P1 FSEL R6, R12, R6, !P0 ;  /* 0x000000060c069208 */ /* 0x001fe20004000000 */
[----:B------:R-:W-:Y:S01]  /*1e650*/  @!P1 IMAD.MOV.U32 R12, RZ, RZ, 0x54442d18 ;  /* 0x54442d18ff0c9424 */ /* 0x000fe200078e00ff */
[----:B------:R-:W-:Y:S01]  /*1e660*/  @!P1 FSEL R7, R13, R7, !P0 ;  /* 0x000000070d079208 */ /* 0x000fe20004000000 */
[----:B------:R-:W-:-:S15]  /*1e670*/  @!P1 IMAD.MOV.U32 R13, RZ, RZ, 0x3ff921fb ;  /* 0x3ff921fbff0d9424 */ /* 0x000fde00078e00ff */
[----:B------:R-:W-:-:S15]  /*1e680*/  NOP ;  /* 0x0000000000007918 */ /* 0x000fde0000000000 */
[----:B------:R-:W-:-:S15]  /*1e690*/  NOP ;  /* 0x0000000000007918 */ /* 0x000fde0000000000 */
[----:B------:R-:W-:-:S14]  /*1e6a0*/  NOP ;  /* 0x0000000000007918 */ /* 0x000fdc0000000000 */
[----:B------:R-:W0:-:S15]  /*1e6b0*/  DSETP.NEU.AND P3, PT, R30, RZ, PT ;  /* 0x000000ff1e00722a */ /* 0x000e1e0003f6d000 */
[----:B------:R-:W-:-:S15]  /*1e6c0*/  NOP ;  /* 0x0000000000007918 */ /* 0x000fde0000000000 */
[----:B------:R-:W-:-:S15]  /*1e6d0*/  NOP ;  /* 0x0000000000007918 */ /* 0x000fde0000000000 */
[----:B------:R-:W-:-:S15]  /*1e6e0*/  NOP ;  /* 0x0000000000007918 */ /* 0x000fde0000000000 */
[----:B------:R-:W-:-:S04]  /*1e6f0*/  NOP ;  /* 0x0000000000007918 */ /* 0x000fc80000000000 */
[----:B------:R2:W3:Y:S02]  /*1e700*/  @!P1 DADD R4, R6, R12 ;  /* 0x0000000006049229 */ /* 0x0004e4000000000c */
[----:B0-23--:R-:W-:Y:S05]  /*1e710*/  @!P3 BRA `(.L_x_27823) ;  /* 0x000000000020b947 */ /* 0x00dfea0003800000 */
        /* <DEDUP_REMOVED lines=8> */
.L_x_27823:
[----:B------:R-:W-:Y:S02]  /*1e7a0*/  FSEL R4, RZ, 3.37028055040000000000e+12, P0 ;  /* 0x54442d18ff047808 */ /* 0x000fe40000000000 */
[----:B------:R-:W-:-:S07]  /*1e7b0*/  FSEL R5, RZ, 2.1426990032196044922, P0 ;  /* 0x400921fbff057808 */ /* 0x000fce0000000000 */
.L_x_27824:
[----:B------:R-:W-:Y:S05]  /*1e7c0*/  BSYNC.RECONVERGENT B0 ;  /* 0x0000000000007941 */ /* 0x000fea0003800200 */
.L_x_27822:
[----:B------:R0:W2:Y:S02]  /*1e7d0*/  DADD R32, |R32|, |R34| ;  /* 0x0000000020207229 */ /* 0x0000a40000000622 */
        /* <DEDUP_REMOVED lines=11> */
[----:B-1----:R-:W2:Y:S02]  /*1e890*/  DMUL R2, R2, 0.5 ;  /* 0x3fe0000002027828 */ /* 0x002ea40000000000 */
[----:B--2---:R-:W-:Y:S05]  /*1e8a0*/  BRA `(.L_x_27816) ;  /* 0x000000c800fc7947 */ /* 0x004fea0003800000 */
.L_x_27817:
        /* <DEDUP_REMOVED lines=35> */
[----:B------:R1:W0:Y:S02]  /*1eae0*/  DADD R6, R4, -R2 ;  /* 0x0000000004067229 */ /* 0x0002240000000802 */
[----:B-1----:R-:W-:Y:S01]  /*1eaf0*/  LOP3.LUT R5, R13, 0xfffffff8, RZ, 0xc0, !PT ;  /* 0xfffffff80d057812 */ /* 0x002fe200078ec0ff */
[----:B------:R-:W-:-:S15]  /*1eb00*/  IMAD.MOV.U32 R4, RZ, RZ, RZ ;  /* 0x000000ffff047224 */ /* 0x000fde00078e00ff */
[----:B------:R-:W-:-:S15]  /*1eb10*/  NOP ;  /* 0x0000000000007918 */ /* 0x000fde0000000000 */
[----:B------:R-:W-:-:S15]  /*1eb20*/  NOP ;  /* 0x0000000000007918 */ /* 0x000fde0000000000 */
[----:B------:R-:W-:-:S15]  /*1eb30*/  NOP ;  /* 0x0000000000007918 */ /* 0x000fde0000000000 */
[----:B------:R-:W-:-:S01]  /*1eb40*/  NOP ;  /* 0x0000000000007918 */ /* 0x000fc20000000000 */
        /* <DEDUP_REMOVED lines=61> */
.L_x_27826:
        /* <DEDUP_REMOVED lines=30> */
[----:B------:R-:W-:-:S03]  /*1f100*/  FSEL R49, R41, R49, P2 ;  /* 0x0000003129317208 */ /* 0x000fc60001000000 */
        /* <DEDUP_REMOVED lines=54> */
[----:B0-----:R-:W-:-:S15]  /*1f470*/  FSEL R59, R41, R7, P6 ;  /* 0x00000007293b7208 */ /* 0x001fde0003000000 */
[----:B------:R-:W-:-:S15]  /*1f480*/  NOP ;  /* 0x0000000000007918 */ /* 0x000fde0000000000 */
[----:B------:R-:W-:-:S15]  /*1f490*/  NOP ;  /* 0x0000000000007918 */ /* 0x000fde0000000000 */
[----:B------:R-:W-:-:S15]  /*1f4a0*/  NOP ;  /* 0x0000000000007918 */ /* 0x000fde0000000000 */
[----:B------:R-:W-:-:S02]  /*1f4b0*/  NOP ;  /* 0x0000000000007918 */ /* 0x000fc40000000000 */
        /* <DEDUP_REMOVED lines=20> */
[----:B------:R-:W-:Y:S02]  /*1f600*/  IMAD.MOV.U32 R37, RZ, RZ, R5 ;  /* 0x000000ffff257224 */ /* 0x000fe400078e0005 */
[----:B------:R-:W-:-:S15]  /*1f610*/  IMAD.MOV.U32 R5, RZ, RZ, R57 ;  /* 0x000000ffff057224 */ /* 0x000fde00078e0039 */
[----:B------:R-:W-:-:S15]  /*1f620*/  NOP ;  /* 0x0000000000007918 */ /* 0x000fde0000000000 */
[----:B------:R-:W-:-:S15]  /*1f630*/  NOP ;  /* 0x0000000000007918 */ /* 0x000fde0000000000 */
[----:B------:R-:W-:-:S12]  /*1f640*/  NOP ;  /* 0x0000000000007918 */ /* 0x000fd80000000000 */
[----:B-1----:R0:W1:Y:S02]  /*1f650*/  DSETP.GEU.AND P2, PT, R40, R6, P2 ;  /* 0x000000062800722a */ /* 0x002064000174e000 */
[----:B0-----:R-:W-:-:S15]  /*1f660*/  FSEL R6, R40, R6, P6 ;  /* 0x0000000628067208 */ /* 0x001fde0003000000 */
[----:B------:R-:W-:-:S15]  /*1f670*/  NOP ;  /* 0x0000000000007918 */ /* 0x000fde0000000000 */
[----:B------:R-:W-:-:S15]  /*1f680*/  NOP ;  /* 0x0000000000007918 */ /* 0x000fde0000000000 */
[----:B------:R-:W-:-:S15]  /*1f690*/  NOP ;  /* 0x0000000000007918 */ /* 0x000fde0000000000 */
[----:B------:R-:W-:-:S02]  /*1f6a0*/  NOP ;  /* 0x0000000000007918 */ /* 0x000fc40000000000 */
        /* <DEDUP_REMOVED lines=8> */
[----:B------:R-:W-:Y:S01]  /*1f730*/  FSEL R56, R2, R12, P4 ;  /* 0x0000000c02387208 */ /* 0x000fe20002000000 */
[----:B------:R-:W-:Y:S01]  /*1f740*/  IMAD.MOV.U32 R2, RZ, RZ, R18 ;  /* 0x000000ffff027224 */ /* 0x000fe200078e0012 */
[----:B------:R-:W-:Y:S01]  /*1f750*/  FSEL R41, R13, R3, P4 ;  /* 0x000000030d297208 */ /* 0x000fe20002000000 */
[----:B------:R-:W-:Y:S01]  /*1f760*/  IMAD.MOV.U32 R18, RZ, RZ, R14 ;  /* 0x000000ffff127224 */ /* 0x000fe200078e000e */
[----:B------:R-:W-:Y:S01]  /*1f770*/  FSEL R7, R3, R13, P4 ;  /* 0x0000000d03077208 */ /* 0x000fe20002000000 */
[----:B------:R-:W-:Y:S02]  /*1f780*/  IMAD.MOV.U32 R3, RZ, RZ, R19 ;  /* 0x000000ffff037224 */ /* 0x000fe400078e0013 */
[----:B------:R-:W-:-:S02]  /*1f790*/  IMAD.MOV.U32 R19, RZ, RZ, R15 ;  /* 0x000000ffff137224 */ /* 0x000fc400078e000f */
[----:B------:R-:W-:Y:S02]  /*1f7a0*/  IMAD.MOV.U32 R14, RZ, RZ, R6 ;  /* 0x000000ffff0e7224 */ /* 0x000fe400078e0006 */
[----:B------:R-:W-:Y:S02]  /*1f7b0*/  IMAD.MOV.U32 R12, RZ, RZ, R40 ;  /* 0x000000ffff0c7224 */ /* 0x000fe400078e0028 */
[----:B------:R-:W-:Y:S02]  /*1f7c0*/  IMAD.MOV.U32 R13, RZ, RZ, R41 ;  /* 0x000000ffff0d7224 */ /* 0x000fe400078e0029 */
[----:B------:R-:W-:Y:S02]  /*1f7d0*/  IMAD.MOV.U32 R15, RZ, RZ, R59 ;  /* 0x000000ffff0f7224 */ /* 0x000fe400078e003b */
[----:B------:R-:W-:Y:S01]  /*1f7e0*/  IMAD.MOV.U32 R6, RZ, RZ, R56 ;  /* 0x000000ffff067224 */ /* 0x000fe200078e0038 */
[----:B------:R-:W-:Y:S06]  /*1f7f0*/  @!P0 BRA `(.L_x_27826) ;  /* 0xfffffff400c88947 */ /* 0x000fec000383ffff */
[----:B------:R-:W-:Y:S05]  /*1f800*/  BSYNC.RECONVERGENT B0 ;  /* 0x0000000000007941 */ /* 0x000fea0003800200 */
.L_x_27825:
        /* <DEDUP_REMOVED lines=257> */
.L_x_27828:
        /* <DEDUP_REMOVED lines=53> */
.L_x_27831:
[----:B------:R-:W-:Y:S05]  /*20b70*/  BSYNC.RECONVERGENT B4 ;  /* 0x0000000000047941 */ /* 0x000fea0003800200 */
.L_x_27830:
        /* <DEDUP_REMOVED lines=77> */
.L_x_27829:
[----:B------:R-:W-:Y:S05]  /*21050*/  BSYNC.RECONVERGENT B3 ;  /* 0x0000000000037941 */ /* 0x000fea0003800200 */
.L_x_27827:
        /* <DEDUP_REMOVED lines=54> */
.L_x_27833:
[----:B------:R-:W-:Y:S05]  /*213c0*/  BSYNC.RECONVERGENT B3 ;  /* 0x0000000000037941 */ /* 0x000fea0003800200 */
.L_x_27832:
        /* <DEDUP_REMOVED lines=176> */
.L_x_27835:
[----:B------:R-:W-:Y:S02]  /*21ed0*/  FSEL R4, RZ, 3.37028055040000000000e+12, P0 ;  /* 0x54442d18ff047808 */ /* 0x000fe40000000000 */
[----:B------:R-:W-:-:S07]  /*21ee0*/  FSEL R5, RZ, 2.1426990032196044922, P0 ;  /* 0x400921fbff057808 */ /* 0x000fce0000000000 */
.L_x_27836:
[----:B------:R-:W-:Y:S05]  /*21ef0*/  BSYNC.RECONVERGENT B0 ;  /* 0x0000000000007941 */ /* 0x000fea0003800200 */
.L_x_27834:
        /* <DEDUP_REMOVED lines=14> */
.L_x_27804:
[----:B------:R-:W0:Y:S01]  /*21fe0*/  MUFU.RCP64H R3, R31 ;  /* 0x0000001f00037308 */ /* 0x000e220000001800 */
[----:B------:R-:W-:Y:S01]  /*21ff0*/  IMAD.MOV.U32 R2, RZ, RZ, 0x1 ;  /* 0x00000001ff027424 */ /* 0x000fe200078e00ff */
[----:B------:R-:W-:Y:S01]  /*22000*/  ISETP.LT.U32.AND P0, PT, R4, R12, PT ;  /* 0x0000000c0400720c */ /* 0x000fe20003f01070 */
[----:B------:R-:W-:Y:S01]  /*22010*/  UMOV UR5, 0x7fefffff ;  /* 0x7fefffff00057882 */ /* 0x000fe20000000000 */
[----:B------:R-:W-:Y:S01]  /*22020*/  UMOV UR4, 0xffffffff ;  /* 0xffffffff00047882 */ /* 0x000fe20000000000 */
[----:B------:R-:W-:Y:S01]  /*22030*/  UMOV UR6, UR5 ;  /* 0x0000000500067c82 */ /* 0x000fe20008000000 */
[----:B------:R-:W-:Y:S01]  /*22040*/  ISETP.LT.U32.AND.EX P0, PT, R5, R13, PT, P0 ;  /* 0x0000000d0500720c */ /* 0x000fe20003f01100 */
[----:B------:R-:W-:Y:S01]  /*22050*/  IMAD.MOV.U32 R38, RZ, RZ, 0x0 ;  /* 0x00000000ff267424 */ /* 0x000fe200078e00ff */
[----:B------:R-:W-:Y:S01]  /*22060*/  BSSY.RECONVERGENT B0, `(.L_x_27837) ;  /* 0x000013d000007945 */ /* 0x000fe20003800200 */
[----:B------:R-:W-:Y:S01]  /*22070*/  IMAD.MOV.U32 R39, RZ, RZ, 0x3fd80000 ;  /* 0x3fd80000ff277424 */ /* 0x000fe200078e00ff */
[----:B------:R-:W-:Y:S01]  /*22080*/  FSETP.GEU.AND P5, PT, |R29|, 6.5827683646048100446e-37, PT ;  /* 0x036000001d00780b */ /* 0x000fe20003fae200 */
        /* <DEDUP_REMOVED lines=11> */
[----:B0-----:R-:W-:Y:S02]  /*22140*/  SEL R6, R4, R12, P0 ;  /* 0x0000000c04067207 */ /* 0x001fe40000000000 */
        /* <DEDUP_REMOVED lines=9> */
[----:B------:R-:W-:-:S12]  /*221e0*/  NOP ;  /* 0x0000000000007918 */ /* 0x000fd80000000000 */
        /* <DEDUP_REMOVED lines=292> */
.L_x_27838:
[----:B------:R-:W-:Y:S05]  /*23430*/  BSYNC.RECONVERGENT B0 ;  /* 0x0000000000007941 */ /* 0x000fea0003800200 */
.L_x_27837:
        /* <DEDUP_REMOVED lines=8> */
.L_x_27840:
[----:B------:R-:W-:Y:S05]  /*234c0*/  BSYNC.RECONVERGENT B3 ;  /* 0x0000000000037941 */ /* 0x000fea0003800200 */
.L_x_27839:
        /* <DEDUP_REMOVED lines=176> */
.L_x_27842:
[----:B------:R-:W-:Y:S02]  /*23fd0*/  FSEL R4, RZ, 3.37028055040000000000e+12, P0 ;  /* 0x54442d18ff047808 */ /* 0x000fe40000000000 */
[----:B------:R-:W-:-:S07]  /*23fe0*/  FSEL R5, RZ, 2.1426990032196044922, P0 ;  /* 0x400921fbff057808 */ /* 0x000fce0000000000 */
.L_x_27843:
[----:B------:R-:W-:Y:S05]  /*23ff0*/  BSYNC.RECONVERGENT B0 ;  /* 0x0000000000007941 */ /* 0x000fea0003800200 */
.L_x_27841:
        /* <DEDUP_REMOVED lines=8> */
[----:B------:R-:W-:Y:S01]  /*24080*/  FSEL R5, R33, R35, P0 ;  /* 0x0000002321057208 */ /* 0x000fe20000000000 */
[----:B------:R-:W-:Y:S06]  /*24090*/  BRA `(.L_x_27816) ;  /* 0x0000007400007947 */ /* 0x000fec0003800000 */
.L_x_27803:
[----:B------:R-:W-:Y:S01]  /*240a0*/  UMOV UR4, 0x6a3f9475 ;  /* 0x6a3f947500047882 */ /* 0x000fe20000000000 */
[----:B------:R-:W-:Y:S02]  /*240b0*/  UMOV UR5, 0x20ca2fe7 ;  /* 0x20ca2fe700057882 */ /* 0x000fe40000000000 */
[----:B------:R-:W0:Y:S02]  /*240c0*/  DSETP.GEU.AND P0, PT, R28, UR4, PT ;  /* 0x000000041c007e2a */ /* 0x000e24000bf0e000 */
[----:B0-----:R-:W-:Y:S05]  /*240d0*/  @!P0 BRA `(.L_x_27844) ;  /* 0x0000002000288947 */ /* 0x001fea0003800000 */
[----:B-1--4-:R-:W0:Y:S01]  /*240e0*/  DMUL R2, R28, R28 ;  /* 0x0000001c1c027228 */ /* 0x012e220000000000 */
[----:B------:R-:W-:Y:S01]  /*240f0*/  BSSY.RECONVERGENT B3, `(.L_x_27845) ;  /* 0x000014c000037945 */ /* 0x000fe20003800200 */
        /* <DEDUP_REMOVED lines=200> */
.L_x_27846:
        /* <DEDUP_REMOVED lines=53> */
.L_x_27849:
[----:B------:R-:W-:Y:S05]  /*250d0*/  BSYNC.RECONVERGENT B4 ;  /* 0x0000000000047941 */ /* 0x000fea0003800200 */
.L_x_27848:
        /* <DEDUP_REMOVED lines=77> */
.L_x_27847:
[----:B------:R-:W-:Y:S05]  /*255b0*/  BSYNC.RECONVERGENT B3 ;  /* 0x0000000000037941 */ /* 0x000fea0003800200 */
.L_x_27845:
[----:B------:R-:W-:Y:S01]  /*255c0*/  IMAD.MOV.U32 R4, RZ, RZ, -0x2449a4b7 ;  /* 0xdbb65b49ff047424 */ /* 0x000fe200078e00ff */
[----:B------:R-:W-:Y:S01]  /*255d0*/  UMOV UR4, 0x2a25ff7e ;  /* 0x2a25ff7e00047882 */ /* 0x000fe20000000000 */
[----:B------:R-:W-:Y:S01]  /*255e0*/  IMAD.MOV.U32 R5, RZ, RZ, 0x3f2d3b63 ;  /* 0x3f2d3b63ff057424 */ /* 0x000fe200078e00ff */
[----:B------:R-:W-:Y:S01]  /*255f0*/  UMOV UR5, 0x3ef53e1d ;  /* 0x3ef53e1d00057882 */ /* 0x000fe20000000000 */
[----:B------:R-:W2:Y:S01]  /*25600*/  DSETP.GEU.AND P2, PT, |R32|, |R34|, PT ;  /* 0x400000222000722a */ /* 0x000ea20003f4e200 */
[----:B------:R-:W-:Y:S01]  /*25610*/  ISETP.GE.AND P1, PT, R33, RZ, PT ;  /* 0x000000ff2100720c */ /* 0x000fe20003f26270 */
[----:B--2---:R-:W-:Y:S02]  /*25620*/  @!P2 IMAD.MOV.U32 R12, RZ, RZ, 0x54442d18 ;  /* 0x54442d18ff0ca424 */ /* 0x004fe400078e00ff */
[----:B------:R-:W-:Y:S01]  /*25630*/  @!P2 IMAD.MOV.U32 R13, RZ, RZ, 0x3ff921fb ;  /* 0x3ff921fbff0da424 */ /* 0x000fe200078e00ff */
[----:B------:R-:W-:Y:S01]  /*25640*/  @P2 PLOP3.LUT P0, PT, P1, PT, PT, 0x80, 0x8 ;  /* 0x000000000008281c */ /* 0x000fe20000f0f070 */
[----:B------:R-:W-:-:S15]  /*25650*/  IMAD.MOV.U32 R0, RZ, RZ, 0x7f3321d2 ;  /* 0x7f3321d2ff007424 */ /* 0x000fde00078e00ff */
[----:B------:R-:W-:-:S15]  /*25660*/  NOP ;  /* 0x0000000000007918 */ /* 0x000fde0000000000 */
[----:B------:R-:W-:-:S15]  /*25670*/  NOP ;  /* 0x0000000000007918 */ /* 0x000fde0000000000 */
[----:B------:R-:W-:-:S13]  /*25680*/  NOP ;  /* 0x0000000000007918 */ /* 0x000fda0000000000 */
        /* <DEDUP_REMOVED lines=124> */
[----:B--2---:R0:W2:Y:S02]  /*25e50*/  DMUL R4, R2, R4 ;  /* 0x0000000402047228 */ /* 0x0040a40000000000 */
[----:B0-----:R-:W-:Y:S02]  /*25e60*/  @P2 IMAD.MOV.U32 R2, RZ, RZ, 0x54442d18 ;  /* 0x54442d18ff022424 */ /* 0x001fe400078e00ff */
[----:B------:R-:W-:-:S15]  /*25e70*/  @P2 IMAD.MOV.U32 R3, RZ, RZ, 0x400921fb ;  /* 0x400921fbff032424 */ /* 0x000fde00078e00ff */
[----:B------:R-:W-:-:S15]  /*25e80*/  NOP ;  /* 0x0000000000007918 */ /* 0x000fde0000000000 */
[----:B------:R-:W-:-:S15]  /*25e90*/  NOP ;  /* 0x0000000000007918 */ /* 0x000fde0000000000 */
[----:B------:R-:W-:-:S15]  /*25ea0*/  NOP ;  /* 0x0000000000007918 */ /* 0x000fde0000000000 */
[----:B--2---:R-:W0:-:S15]  /*25eb0*/  DFMA R28, R28, R4, R28 ;  /* 0x000000041c1c722b */ /* 0x004e1e000000001c */
[----:B------:R-:W-:-:S15]  /*25ec0*/  NOP ;  /* 0x0000000000007918 */ /* 0x000fde0000000000 */
[----:B------:R-:W-:-:S15]  /*25ed0*/  NOP ;  /* 0x0000000000007918 */ /* 0x000fde0000000000 */
[----:B------:R-:W-:-:S15]  /*25ee0*/  NOP ;  /* 0x0000000000007918 */ /* 0x000fde0000000000 */
[----:B------:R-:W-:-:S04]  /*25ef0*/  NOP ;  /* 0x0000000000007918 */ /* 0x000fc80000000000 */
[----:B0-----:R-:W0:Y:S02]  /*25f00*/  @P2 DADD R2, -R28, R2 ;  /* 0x000000001c022229 */ /* 0x001e240000000102 */
[----:B0-----:R-:W-:Y:S02]  /*25f10*/  @P2 FSEL R2, R2, R28, !P0 ;  /* 0x0000001c02022208 */ /* 0x001fe40004000000 */
[----:B------:R-:W-:Y:S02]  /*25f20*/  @P2 FSEL R3, R3, R29, !P0 ;  /* 0x0000001d03032208 */ /* 0x000fe40004000000 */
[----:B------:R-:W-:-:S15]  /*25f30*/  @!P2 PLOP3.LUT P0, PT, P1, PT, PT, 0x80, 0x8 ;  /* 0x000000000008a81c */ /* 0x000fde0000f0f070 */
[----:B------:R-:W-:-:S15]  /*25f40*/  NOP ;  /* 0x0000000000007918 */ /* 0x000fde0000000000 */
[----:B------:R-:W-:-:S15]  /*25f50*/  NOP ;  /* 0x0000000000007918 */ /* 0x000fde0000000000 */
[----:B------:R-:W-:-:S13]  /*25f60*/  NOP ;  /* 0x0000000000007918 */ /* 0x000fda0000000000 */
[----:B------:R-:W0:Y:S02]  /*25f70*/  @!P2 DADD R4, -RZ, -R28 ;  /* 0x00000000ff04a229 */ /* 0x000e24000000091c */
[----:B0-----:R-:W-:Y:S02]  /*25f80*/  @!P2 FSEL R4, R28, R4, !P0 ;  /* 0x000000041c04a208 */ /* 0x001fe40004000000 */
[----:B------:R-:W-:-:S15]  /*25f90*/  @!P2 FSEL R5, R29, R5, !P0 ;  /* 0x000000051d05a208 */ /* 0x000fde0004000000 */
[----:B------:R-:W-:-:S15]  /*25fa0*/  NOP ;  /* 0x0000000000007918 */ /* 0x000fde0000000000 */
[----:B------:R-:W-:-:S15]  /*25fb0*/  NOP ;  /* 0x0000000000007918 */ /* 0x000fde0000000000 */
[----:B------:R-:W-:-:S15]  /*25fc0*/  NOP ;  /* 0x0000000000007918 */ /* 0x000fde0000000000 */
[----:B------:R0:W-:Y:S02]  /*25fd0*/  @!P2 DADD R2, R4, R12 ;  /* 0x000000000402a229 */ /* 0x0001e4000000000c */
[----:B0-----:R-:W-:Y:S01]  /*25fe0*/  IMAD.MOV.U32 R4, RZ, RZ, 0x4002d97c ;  /* 0x4002d97cff047424 */ /* 0x001fe200078e00ff */
[----:B------:R-:W-:-:S04]  /*25ff0*/  FSEL R13, R0, 3.37028055040000000000e+12, !P0 ;  /* 0x54442d18000d7808 */ /* 0x000fc80004000000 */
[----:B------:R-:W-:-:S15]  /*26000*/  FSEL R5, R4, 1.8213495016098022461, !P0 ;  /* 0x3fe921fb04057808 */ /* 0x000fde0004000000 */
[----:B------:R-:W-:-:S15]  /*26010*/  NOP ;  /* 0x0000000000007918 */ /* 0x000fde0000000000 */
[----:B------:R-:W-:-:S15]  /*26020*/  NOP ;  /* 0x0000000000007918 */ /* 0x000fde0000000000 */
[----:B------:R-:W-:-:S12]  /*26030*/  NOP ;  /* 0x0000000000007918 */ /* 0x000fd80000000000 */
[----:B------:R-:W0:Y:S02]  /*26040*/  DSETP.NEU.AND P3, PT, |R32|, |R34|, PT ;  /* 0x400000222000722a */ /* 0x000e240003f6d200 */
[----:B0-----:R-:W-:Y:S02]  /*26050*/  FSEL R5, R5, R3, !P3 ;  /* 0x0000000305057208 */ /* 0x001fe40005800000 */
[----:B------:R-:W-:-:S15]  /*26060*/  FSEL R3, R13, R2, !P3 ;  /* 0x000000020d037208 */ /* 0x000fde0005800000 */
[----:B------:R-:W-:-:S15]  /*26070*/  NOP ;  /* 0x0000000000007918 */ /* 0x000fde0000000000 */
[----:B------:R-:W-:-:S15]  /*26080*/  NOP ;  /* 0x0000000000007918 */ /* 0x000fde0000000000 */
[----:B------:R-:W-:-:S15]  /*26090*/  NOP ;  /* 0x0000000000007918 */ /* 0x000fde0000000000 */
        /* <DEDUP_REMOVED lines=12> */
[----:B-1----:R0:W2:Y:S02]  /*26160*/  DMUL R2, R6, 0.5 ;  /* 0x3fe0000006027828 */ /* 0x0020a40000000000 */
[----:B0-2---:R-:W-:Y:S05]  /*26170*/  BRA `(.L_x_27816) ;  /* 0x0000005000c87947 */ /* 0x005fea0003800000 */
.L_x_27844:
[----:B------:R-:W-:Y:S01]  /*26180*/  IMAD.MOV.U32 R4, RZ, RZ, -0x2449a4b7 ;  /* 0xdbb65b49ff047424 */ /* 0x000fe200078e00ff */
        /* <DEDUP_REMOVED lines=161> */
[----:B------:R0:W-:Y:S02]  /*26ba0*/  @!P1 DADD R4, R6, R12 ;  /* 0x0000000006049229 */ /* 0x0001e4000000000c */
[----:B0-----:R-:W-:-:S05]  /*26bb0*/  IMAD.MOV.U32 R12, RZ, RZ, 0x4002d97c ;  /* 0x4002d97cff0c7424 */ /* 0x001fca00078e00ff */
        /* <DEDUP_REMOVED lines=10> */
[----:B-1--4-:R0:W1:Y:S02]  /*26c60*/  DADD R2, |R32|, |R34| ;  /* 0x0000000020027229 */ /* 0x0120640000000622 */
        /* <DEDUP_REMOVED lines=17> */
[----:B0-2---:R-:W-:Y:S05]  /*26d80*/  BRA `(.L_x_27816) ;  /* 0x0000004400c47947 */ /* 0x005fea0003800000 */
.L_x_27802:
[----:B-1--4-:R-:W0:Y:S01]  /*26d90*/  MUFU.RCP64H R3, 2.718280792236328125 ;  /* 0x4005bf0a00037908 */ /* 0x012e220000001800 */
        /* <DEDUP_REMOVED lines=52> */
.L_x_27851:
[----:B------:R-:W-:Y:S05]  /*270e0*/  BSYNC.RECONVERGENT B3 ;  /* 0x0000000000037941 */ /* 0x000fea0003800200 */
.L_x_27850:
        /* <DEDUP_REMOVED lines=51> */
.L_x_27853:
[----:B------:R-:W-:Y:S05]  /*27420*/  BSYNC.RECONVERGENT B3 ;  /* 0x0000000000037941 */ /* 0x000fea0003800200 */
.L_x_27852:
[----:B------:R-:W0:Y:S01]  /*27430*/  MUFU.RCP64H R7, R31 ;  /* 0x0000001f00077308 */ /* 0x000e220000001800 */
[----:B------:R-:W-:Y:S01]  /*27440*/  DADD R2, -RZ, |R2| ;  /* 0x00000000ff027229 */ /* 0x000fe20000000502 */
[----:B------:R-:W-:Y:S01]  /*27450*/  IMAD.MOV.U32 R6, RZ, RZ, 0x1 ;  /* 0x00000001ff067424 */ /* 0x000fe200078e00ff */
[----:B------:R-:W-:Y:S01]  /*27460*/  UMOV UR5, 0x7fefffff ;  /* 0x7fefffff00057882 */ /* 0x000fe20000000000 */
[----:B------:R-:W-:Y:S01]  /*27470*/  UMOV UR4, 0xffffffff ;  /* 0xffffffff00047882 */ /* 0x000fe20000000000 */
[----:B------:R-:W-:Y:S01]  /*27480*/  UMOV UR6, UR5 ;  /* 0x0000000500067c82 */ /* 0x000fe20008000000 */
[----:B------:R-:W-:Y:S01]  /*27490*/  IMAD.MOV.U32 R38, RZ, RZ, 0x0 ;  /* 0x00000000ff267424 */ /* 0x000fe200078e00ff */
[----:B------:R-:W-:Y:S01]  /*274a0*/  BSSY.RECONVERGENT B0, `(.L_x_27854) ;  /* 0x0000147000007945 */ /* 0x000fe20003800200 */
[----:B------:R-:W-:Y:S01]  /*274b0*/  IMAD.MOV.U32 R39, RZ, RZ, 0x3fd80000 ;  /* 0x3fd80000ff277424 */ /* 0x000fe200078e00ff */
[----:B------:R-:W-:-:S15]  /*274c0*/  FSETP.GEU.AND P4, PT, |R29|, 6.5827683646048100446e-37, PT ;  /* 0x036000001d00780b */ /* 0x000fde0003f8e200 */
[----:B------:R-:W-:-:S15]  /*274d0*/  NOP ;  /* 0x0000000000007918 */ /* 0x000fde0000000000 */
[----:B------:R-:W-:-:S15]  /*274e0*/  NOP ;  /* 0x0000000000007918 */ /* 0x000fde0000000000 */
[----:B------:R-:W-:-:S11]  /*274f0*/  NOP ;  /* 0x0000000000007918 */ /* 0x000fd60000000000 */
[----:B------:R-:W1:Y:S02]  /*27500*/  DADD R4, -RZ, |R4| ;  /* 0x00000000ff047229 */ /* 0x000e640000000504 */
[----:B-1----:R-:W-:-:S04]  /*27510*/  ISETP.LT.U32.AND P0, PT, R4, R2, PT ;  /* 0x000000020400720c */ /* 0x002fc80003f01070 */
[----:B------:R-:W-:-:S15]  /*27520*/  ISETP.LT.U32.AND.EX P0, PT, R5, R3, PT, P0 ;  /* 0x000000030500720c */ /* 0x000fde0003f01100 */
        /* <DEDUP_REMOVED lines=25> */
[----:B-1----:R-:W0:-:S15]  /*276c0*/  DFMA R14, -R30, R12, 1 ;  /* 0x3ff000001e0e742b */ /* 0x002e1e000000010c */
        /* <DEDUP_REMOVED lines=292> */
.L_x_27855:
[----:B------:R-:W-:Y:S05]  /*28910*/  BSYNC.RECONVERGENT B0 ;  /* 0x0000000000007941 */ /* 0x000fea0003800200 */
.L_x_27854:
[----:B------:R-:W-:Y:S01]  /*28920*/  BSSY.RECONVERGENT B3, `(.L_x_27856) ;  /* 0x0000009000037945 */ /* 0x000fe20003800200 */
[----:B------:R2:W3:Y:S03]  /*28930*/  DSETP.GEU.AND P1, PT, |R32|, |R34|, PT ;  /* 0x400000222000722a */ /* 0x0004e60003f2e200 */
[----:B---3--:R-:W-:Y:S05]  /*28940*/  @P3 BRA P4, `(.L_x_27857) ;  /* 0x0000000000183947 */ /* 0x008fea0002000000 */
[----:B0-----:R-:W-:Y:S01]  /*28950*/  IMAD.MOV.U32 R6, RZ, RZ, R28 ;  /* 0x000000ffff067224 */ /* 0x001fe200078e001c */
[----:B------:R-:W-:Y:S01]  /*28960*/  MOV R0, 0x289b0 ;  /* 0x000289b000007802 */ /* 0x000fe20000000f00 */
[----:B------:R-:W-:Y:S02]  /*28970*/  IMAD.MOV.U32 R5, RZ, RZ, R29 ;  /* 0x000000ffff057224 */ /* 0x000fe400078e001d */
[----:B------:R-:W-:Y:S02]  /*28980*/  IMAD.MOV.U32 R7, RZ, RZ, R30 ;  /* 0x000000ffff077224 */ /* 0x000fe400078e001e */
[----:B------:R-:W-:-:S07]  /*28990*/  IMAD.MOV.U32 R4, RZ, RZ, R31 ;  /* 0x000000ffff047224 */ /* 0x000fce00078e001f */
[----:B-12---:R-:W-:Y:S05]  /*289a0*/  CALL.REL.NOINC `($__internal_61_$__cuda_sm20_div_rn_f64_full) ;  /* 0x0000038000907944 */ /* 0x006fea0003c00000 */
.L_x_27857:
[----:B------:R-:W-:Y:S05]  /*289b0*/  BSYNC.RECONVERGENT B3 ;  /* 0x0000000000037941 */ /* 0x000fea0003800200 */
.L_x_27856:
        /* <DEDUP_REMOVED lines=140> */
[----:B0-----:R0:W3:Y:S02]  /*29280*/  DFMA R12, R12, R4, R4 ;  /* 0x000000040c0c722b */ /* 0x0010e40000000004 */
[----:B0-----:R-:W-:Y:S02]  /*29290*/  @P1 IMAD.MOV.U32 R4, RZ, RZ, 0x54442d18 ;  /* 0x54442d18ff041424 */ /* 0x001fe400078e00ff */
[----:B------:R-:W-:-:S15]  /*292a0*/  @P1 IMAD.MOV.U32 R5, RZ, RZ, 0x400921fb ;  /* 0x400921fbff051424 */ /* 0x000fde00078e00ff */
[----:B------:R-:W-:-:S15]  /*292b0*/  NOP ;  /* 0x0000000000007918 */ /* 0x000fde0000000000 */
[----:B------:R-:W-:-:S15]  /*292c0*/  NOP ;  /* 0x0000000000007918 */ /* 0x000fde0000000000 */
[----:B------:R-:W-:-:S15]  /*292d0*/  NOP ;  /* 0x0000000000007918 */ /* 0x000fde0000000000 */
[----:B---3--:R-:W0:Y:S02]  /*292e0*/  @P1 DADD R4, -R12, R4 ;  /* 0x000000000c041229 */ /* 0x008e240000000104 */
        /* <DEDUP_REMOVED lines=19> */
[----:B------:R3:W4:Y:S02]  /*29420*/  @!P1 DADD R4, R6, R12 ;  /* 0x0000000006049229 */ /* 0x000724000000000c */
        /* <DEDUP_REMOVED lines=9> */
.L_x_27859:
[----:B------:R-:W-:Y:S02]  /*294c0*/  FSEL R4, RZ, 3.37028055040000000000e+12, P0 ;  /* 0x54442d18ff047808 */ /* 0x000fe40000000000 */
[----:B------:R-:W-:-:S07]  /*294d0*/  FSEL R5, RZ, 2.1426990032196044922, P0 ;  /* 0x400921fbff057808 */ /* 0x000fce0000000000 */
.L_x_27860:
[----:B------:R-:W-:Y:S05]  /*294e0*/  BSYNC.RECONVERGENT B0 ;  /* 0x0000000000007941 */ /* 0x000fea0003800200 */
.L_x_27858:
        /* <DEDUP_REMOVED lines=12> */
[----:B-1----:R-:W0:Y:S02]  /*295b0*/  DADD R2, R2, 1 ;  /* 0x3ff0000002027429 */ /* 0x002e240000000000 */
[----:B0-----:R-:W-:Y:S05]  /*295c0*/  BRA `(.L_x_27816) ;  /* 0x0000001c00b47947 */ /* 0x001fea0003800000 */
.L_x_27801:
[----:B------:R-:W0:Y:S01]  /*295d0*/  DSETP.GEU.AND P0, PT, |R34|, 1.4916681462400413487e-154, PT ;  /* 0x200000002200742a */ /* 0x000e220003f0e200 */
        /* <DEDUP_REMOVED lines=15> */
[----:B0-----:R-:W-:-:S15]  /*296d0*/  DSETP.LT.AND P0, PT, |R32|, 1.4916681462400413487e-154, !P0 ;  /* 0x200000002000742a */ /* 0x001fde0004701200 */
[----:B------:R-:W-:-:S15]  /*296e0*/  NOP ;  /* 0x0000000000007918 */ /* 0x000fde0000000000 */
[----:B------:R-:W-:-:S15]  /*296f0*/  NOP ;  /* 0x0000000000007918 */ /* 0x000fde0000000000 */
[----:B------:R-:W-:-:S15]  /*29700*/  NOP ;  /* 0x0000000000007918 */ /* 0x000fde0000000000 */
[----:B------:R-:W-:-:S04]  /*29710*/  NOP ;  /* 0x0000000000007918 */ /* 0x000fc80000000000 */
[----:B------:R-:W0:Y:S02]  /*29720*/  DADD R18, -RZ, |R32| ;  /* 0x00000000ff127229 */ /* 0x000e240000000520 */
[----:B0-----:R-:W-:Y:S02]  /*29730*/  FSEL R29, R15, R19, P1 ;  /* 0x000000130f1d7208 */ /* 0x001fe40000800000 */
[----:B------:R-:W-:-:S15]  /*29740*/  FSEL R28, R14, R18, P1 ;  /* 0x000000120e1c7208 */ /* 0x000fde0000800000 */
[----:B------:R-:W-:-:S15]  /*29750*/  NOP ;  /* 0x0000000000007918 */ /* 0x000fde0000000000 */
[----:B------:R-:W-:-:S15]  /*29760*/  NOP ;  /* 0x0000000000007918 */ /* 0x000fde0000000000 */
[----:B------:R-:W-:-:S15]  /*29770*/  NOP ;  /* 0x0000000000007918 */ /* 0x000fde0000000000 */
[----:B------:R-:W0:-:S15]  /*29780*/  @P0 DMUL R4, R34, 4 ;  /* 0x4010000022040828 */ /* 0x000e1e0000000000 */
[----:B------:R-:W-:-:S15]  /*29790*/  NOP ;  /* 0x0000000000007918 */ /* 0x000fde0000000000 */
[----:B------:R-:W-:-:S15]  /*297a0*/  NOP ;  /* 0x0000000000007918 */ /* 0x000fde0000000000 */
[----:B------:R-:W-:-:S15]  /*297b0*/  NOP ;  /* 0x0000000000007918 */ /* 0x000fde0000000000 */
[----:B------:R-:W-:-:S04]  /*297c0*/  NOP ;  /* 0x0000000000007918 */ /* 0x000fc80000000000 */
[----:B-1--4-:R-:W-:-:S15]  /*297d0*/  @P0 DMUL R2, R32, 4 ;  /* 0x4010000020020828 */ /* 0x012fde0000000000 */
[----:B------:R-:W-:-:S15]  /*297e0*/  NOP ;  /* 0x0000000000007918 */ /* 0x000fde0000000000 */
[----:B------:R-:W-:-:S15]  /*297f0*/  NOP ;  /* 0x0000000000007918 */ /* 0x000fde0000000000 */
[----:B------:R-:W-:-:S15]  /*29800*/  NOP ;  /* 0x0000000000007918 */ /* 0x000fde0000000000 */
[----:B------:R-:W-:-:S04]  /*29810*/  NOP ;  /* 0x0000000000007918 */ /* 0x000fc80000000000 */
[----:B0-----:R-:W0:-:S15]  /*29820*/  @P0 DMUL R4, R4, R4 ;  /* 0x0000000404040228 */ /* 0x001e1e0000000000 */
        /* <DEDUP_REMOVED lines=48> */
[----:B0-----:R0:W-:Y:S02]  /*29b30*/  DFMA R2, R6, R2, R6 ;  /* 0x000000020602722b */ /* 0x0011e40000000006 */
[----:B0-----:R-:W-:Y:S02]  /*29b40*/  FSEL R6, R18, R14, P1 ;  /* 0x0000000e12067208 */ /* 0x001fe40000800000 */
[----:B------:R-:W-:-:S04]  /*29b50*/  FSEL R7, R19, R15, P1 ;  /* 0x0000000f13077208 */ /* 0x000fc80000800000 */
[----:B------:R-:W-:-:S15]  /*29b60*/  FSETP.GEU.AND P5, PT, |R7|, 6.5827683646048100446e-37, PT ;  /* 0x036000000700780b */ /* 0x000fde0003fae200 */
[----:B------:R-:W-:-:S15]  /*29b70*/  NOP ;  /* 0x0000000000007918 */ /* 0x000fde0000000000 */
[----:B------:R-:W-:-:S15]  /*29b80*/  NOP ;  /* 0x0000000000007918 */ /* 0x000fde0000000000 */
[----:B------:R-:W-:-:S11]  /*29b90*/  NOP ;  /* 0x0000000000007918 */ /* 0x000fd60000000000 */
[----:B------:R-:W0:Y:S02]  /*29ba0*/  @!P0 DMUL R12, R12, 1.80143985094819840000e+16 ;  /* 0x435000000c0c8828 */ /* 0x000e240000000000 */
[----:B0-----:R-:W-:Y:S02]  /*29bb0*/  @!P0 IMAD.MOV.U32 R0, RZ, RZ, R13 ;  /* 0x000000ffff008224 */ /* 0x001fe400078e000d */
[----:B------:R-:W-:-:S15]  /*29bc0*/  @!P0 IMAD.MOV.U32 R30, RZ, RZ, R12 ;  /* 0x000000ffff1e8224 */ /* 0x000fde00078e000c */
        /* <DEDUP_REMOVED lines=200> */
.L_x_27862:
[----:B------:R-:W-:Y:S05]  /*2a850*/  BSYNC.RECONVERGENT B0 ;  /* 0x0000000000007941 */ /* 0x000fea0003800200 */
.L_x_27861:
[----:B------:R-:W-:Y:S04]  /*2a860*/  BSSY.RECONVERGENT B3, `(.L_x_27863) ;  /* 0x0000007000037945 */ /* 0x000fe80003800200 */
[----:B------:R-:W-:Y:S05]  /*2a870*/  @P4 BRA P5, `(.L_x_27864) ;  /* 0x0000000000144947 */ /* 0x000fea0002800000 */
[----:B------:R-:W-:Y:S01]  /*2a880*/  IMAD.MOV.U32 R5, RZ, RZ, R7 ;  /* 0x000000ffff057224 */ /* 0x000fe200078e0007 */
[----:B------:R-:W-:Y:S01]  /*2a890*/  MOV R0, 0x2a8d0 ;  /* 0x0002a8d000007802 */ /* 0x000fe20000000f00 */
[----:B------:R-:W-:Y:S02]  /*2a8a0*/  IMAD.MOV.U32 R7, RZ, RZ, R28 ;  /* 0x000000ffff077224 */ /* 0x000fe400078e001c */
[----:B------:R-:W-:-:S07]  /*2a8b0*/  IMAD.MOV.U32 R4, RZ, RZ, R29 ;  /* 0x000000ffff047224 */ /* 0x000fce00078e001d */
[----:B01----:R-:W-:Y:S05]  /*2a8c0*/  CALL.REL.NOINC `($__internal_61_$__cuda_sm20_div_rn_f64_full) ;  /* 0x0000036000c87944 */ /* 0x003fea0003c00000 */
.L_x_27864:
[----:B------:R-:W-:Y:S05]  /*2a8d0*/  BSYNC.RECONVERGENT B3 ;  /* 0x0000000000037941 */ /* 0x000fea0003800200 */
.L_x_27863:
[----:B0-----:R-:W-:Y:S01]  /*2a8e0*/  IMAD.MOV.U32 R12, RZ, RZ, -0x2449a4b7 ;  /* 0xdbb65b49ff0c7424 */ /* 0x001fe200078e00ff */
[----:B------:R-:W-:Y:S01]  /*2a8f0*/  UMOV UR4, 0x2a25ff7e ;  /* 0x2a25ff7e00047882 */ /* 0x000fe20000000000 */
[----:B------:R-:W-:Y:S01]  /*2a900*/  IMAD.MOV.U32 R13, RZ, RZ, 0x3f2d3b63 ;  /* 0x3f2d3b63ff0d7424 */ /* 0x000fe200078e00ff */
[----:B------:R-:W-:Y:S01]  /*2a910*/  UMOV UR5, 0x3ef53e1d ;  /* 0x3ef53e1d00057882 */ /* 0x000fe20000000000 */
[----:B------:R-:W0:Y:S01]  /*2a920*/  DMUL R6, R4, R4 ;  /* 0x0000000404067228 */ /* 0x000e220000000000 */
[----:B------:R-:W-:Y:S01]  /*2a930*/  ISETP.GE.AND P2, PT, R33, RZ, PT ;  /* 0x000000ff2100720c */ /* 0x000fe20003f46270 */
[----:B------:R-:W-:Y:S03]  /*2a940*/  BSSY.RECONVERGENT B0, `(.L_x_27865) ;  /* 0x00000ac000007945 */ /* 0x000fe60003800200 */
        /* <DEDUP_REMOVED lines=134> */
[----:B0-----:R-:W-:Y:S02]  /*2b1b0*/  @!P1 IMAD.MOV.U32 R4, RZ, RZ, 0x54442d18 ;  /* 0x54442d18ff049424 */ /* 0x001fe400078e00ff */
[----:B------:R-:W-:-:S15]  /*2b1c0*/  @!P1 IMAD.MOV.U32 R5, RZ, RZ, 0x400921fb ;  /* 0x400921fbff059424 */ /* 0x000fde00078e00ff */
[----:B------:R-:W-:-:S15]  /*2b1d0*/  NOP ;  /* 0x0000000000007918 */ /* 0x000fde0000000000 */
[----:B------:R-:W-:-:S15]  /*2b1e0*/  NOP ;  /* 0x0000000000007918 */ /* 0x000fde0000000000 */
[----:B------:R-:W-:-:S15]  /*2b1f0*/  NOP ;  /* 0x0000000000007918 */ /* 0x000fde0000000000 */
[----:B--2---:R-:W0:Y:S02]  /*2b200*/  @!P1 DADD R4, -R12, R4 ;  /* 0x000000000c049229 */ /* 0x004e240000000104 */
[----:B0-----:R-:W-:Y:S02]  /*2b210*/  @!P1 FSEL R4, R4, R12, !P0 ;  /* 0x0000000c04049208 */ /* 0x001fe40004000000 */
[----:B------:R-:W-:Y:S02]  /*2b220*/  @!P1 FSEL R5, R5, R13, !P0 ;  /* 0x0000000d05059208 */ /* 0x000fe40004000000 */
[----:B------:R-:W-:-:S15]  /*2b230*/  @P1 PLOP3.LUT P0, PT, P2, PT, PT, 0x80, 0x8 ;  /* 0x000000000008181c */ /* 0x000fde000170f070 */
[----:B------:R-:W-:-:S15]  /*2b240*/  NOP ;  /* 0x0000000000007918 */ /* 0x000fde0000000000 */
[----:B------:R-:W-:-:S15]  /*2b250*/  NOP ;  /* 0x0000000000007918 */ /* 0x000fde0000000000 */
[----:B------:R-:W-:-:S13]  /*2b260*/  NOP ;  /* 0x0000000000007918 */ /* 0x000fda0000000000 */
[----:B------:R-:W0:Y:S02]  /*2b270*/  @P1 DADD R6, -RZ, -R12 ;  /* 0x00000000ff061229 */ /* 0x000e24000000090c */
[----:B0-----:R-:W-:Y:S01]  /*2b280*/  @P1 FSEL R6, R12, R6, !P0 ;  /* 0x000000060c061208 */ /* 0x001fe20004000000 */
[----:B------:R-:W-:Y:S01]  /*2b290*/  @P1 IMAD.MOV.U32 R12, RZ, RZ, 0x54442d18 ;  /* 0x54442d18ff0c1424 */ /* 0x000fe200078e00ff */
[----:B------:R-:W-:Y:S01]  /*2b2a0*/  @P1 FSEL R7, R13, R7, !P0 ;  /* 0x000000070d071208 */ /* 0x000fe20004000000 */
[----:B------:R-:W-:-:S15]  /*2b2b0*/  @P1 IMAD.MOV.U32 R13, RZ, RZ, 0x3ff921fb ;  /* 0x3ff921fbff0d1424 */ /* 0x000fde00078e00ff */
        /* <DEDUP_REMOVED lines=8> */
[----:B------:R2:W3:Y:S02]  /*2b340*/  @P1 DADD R4, R6, R12 ;  /* 0x0000000006041229 */ /* 0x0004e4000000000c */
        /* <DEDUP_REMOVED lines=9> */
.L_x_27866:
[----:B------:R-:W-:Y:S02]  /*2b3e0*/  FSEL R4, RZ, 3.37028055040000000000e+12, P0 ;  /* 0x54442d18ff047808 */ /* 0x000fe40000000000 */
[----:B------:R-:W-:-:S07]  /*2b3f0*/  FSEL R5, RZ, 2.1426990032196044922, P0 ;  /* 0x400921fbff057808 */ /* 0x000fce0000000000 */
.L_x_27867:
[----:B------:R-:W-:Y:S05]  /*2b400*/  BSYNC.RECONVERGENT B0 ;  /* 0x0000000000007941 */ /* 0x000fea0003800200 */
.L_x_27865:
        /* <DEDUP_REMOVED lines=8> */
[----:B------:R-:W-:-:S07]  /*2b490*/  FSEL R5, R33, R35, P0 ;  /* 0x0000002321057208 */ /* 0x000fce0000000000 */
.L_x_27816:
[----:B------:R-:W-:Y:S05]  /*2b4a0*/  BSYNC.RECONVERGENT B2 ;  /* 0x0000000000027941 */ /* 0x000fea0003800200 */
.L_x_27800:
[----:B------:R-:W2:Y:S02]  /*2b4b0*/  LDCU.128 UR4, c[0x0][0x390] ;  /* 0x00007200ff0477ac */ /* 0x000ea40008000c00 */
[----:B--2---:R-:W-:-:S15]  /*2b4c0*/  DMUL R6, R4, UR6 ;  /* 0x0000000604067c28 */ /* 0x004fde0008000000 */
        /* <DEDUP_REMOVED lines=9> */
[----:B-1----:R-:W1:Y:S02]  /*2b560*/  DFMA R30, R2, UR6, R4 ;  /* 0x00000006021e7c2b */ /* 0x002e640008000004 */
[----:B-1----:R-:W-:-:S04]  /*2b570*/  LOP3.LUT R5, R31, 0x7fffffff, RZ, 0xc0, !PT ;  /* 0x7fffffff1f057812 */ /* 0x002fc800078ec0ff */
[----:B------:R-:W-:-:S15]  /*2b580*/  LOP3.LUT P0, RZ, R5, R30, RZ, 0xfc, !PT ;  /* 0x0000001e05ff7212 */ /* 0x000fde000780fcff */
[----:B------:R-:W-:-:S15]  /*2b590*/  NOP ;  /* 0x0000000000007918 */ /* 0x000fde0000000000 */
[----:B------:R-:W-:-:S15]  /*2b5a0*/  NOP ;  /* 0x0000000000007918 */ /* 0x000fde0000000000 */
[----:B------:R-:W-:-:S13]  /*2b5b0*/  NOP ;  /* 0x0000000000007918 */ /* 0x000fda0000000000 */
[----:B------:R1:W2:Y:S02]  /*2b5c0*/  DFMA R2, R2, UR4, -R6 ;  /* 0x0000000402027c2b */ /* 0x0002a40008000806 */
[----:B-12---:R-:W-:Y:S05]  /*2b5d0*/  @!P0 BRA `(.L_x_27868) ;  /* 0x0000004000248947 */ /* 0x006fea0003800000 */
        /* <DEDUP_REMOVED lines=14> */
[----:B------:R-:W1:-:S15]  /*2b6c0*/  DFMA R12, R2, R12, 6.75539944105574400000e+15 ;  /* 0x43380000020c742b */ /* 0x000e5e000000000c */
[----:B------:R-:W-:-:S15]  /*2b6d0*/  NOP ;  /* 0x0000000000007918 */ /* 0x000fde0000000000 */
[----:B------:R-:W-:-:S15]  /*2b6e0*/  NOP ;  /* 0x0000000000007918 */ /* 0x000fde0000000000 */
[----:B------:R-:W-:-:S15]  /*2b6f0*/  NOP ;  /* 0x0000000000007918 */ /* 0x000fde0000000000 */
[----:B------:R-:W-:-:S04]  /*2b700*/  NOP ;  /* 0x0000000000007918 */ /* 0x000fc80000000000 */
[----:B-1----:R-:W1:-:S15]  /*2b710*/  DADD R4, R12, -6.75539944105574400000e+15 ;  /* 0xc33800000c047429 */ /* 0x002e5e0000000000 */
[----:B------:R-:W-:-:S15]  /*2b720*/  NOP ;  /* 0x0000000000007918 */ /* 0x000fde0000000000 */
[----:B------:R-:W-:-:S15]  /*2b730*/  NOP ;  /* 0x0000000000007918 */ /* 0x000fde0000000000 */
[----:B------:R-:W-:-:S15]  /*2b740*/  NOP ;  /* 0x0000000000007918 */ /* 0x000fde0000000000 */
[----:B------:R-:W-:-:S04]  /*2b750*/  NOP ;  /* 0x0000000000007918 */ /* 0x000fc80000000000 */
[----:B-1----:R-:W1:Y:S01]  /*2b760*/  DFMA R6, R4, -UR4, R2 ;  /* 0x8000000404067c2b */ /* 0x002e620008000002 */
[----:B------:R-:W-:Y:S01]  /*2b770*/  UMOV UR4, 0x3b39803f ;  /* 0x3b39803f00047882 */ /* 0x000fe20000000000 */
[----:B------:R-:W-:-:S15]  /*2b780*/  UMOV UR5, 0x3c7abc9e ;  /* 0x3c7abc9e00057882 */ /* 0x000fde0000000000 */
[----:B------:R-:W-:-:S15]  /*2b790*/  NOP ;  /* 0x0000000000007918 */ /* 0x000fde0000000000 */
[----:B------:R-:W-:-:S15]  /*2b7a0*/  NOP ;  /* 0x0000000000007918 */ /* 0x000fde0000000000 */
[----:B------:R-:W-:-:S15]  /*2b7b0*/  NOP ;  /* 0x0000000000007918 */ /* 0x000fde0000000000 */
[----:B------:R-:W-:-:S02]  /*2b7c0*/  NOP ;  /* 0x0000000000007918 */ /* 0x000fc40000000000 */
[----:B-1----:R1:W2:Y:S01]  /*2b7d0*/  DFMA R6, R4, -UR4, R6 ;  /* 0x8000000404067c2b */ /* 0x0022a20008000006 */
[----:B------:R-:W-:Y:S01]  /*2b7e0*/  UMOV UR4, 0x69ce2bdf ;  /* 0x69ce2bdf00047882 */ /* 0x000fe20000000000 */
[----:B-1----:R-:W-:Y:S01]  /*2b7f0*/  IMAD.MOV.U32 R4, RZ, RZ, -0x35dec16 ;  /* 0xfca213eaff047424 */ /* 0x002fe200078e00ff */
[----:B------:R-:W-:Y:S01]  /*2b800*/  UMOV UR5, 0x3e5ade15 ;  /* 0x3e5ade1500057882 */ /* 0x000fe20000000000 */
[----:B------:R-:W-:-:S15]  /*2b810*/  IMAD.MOV.U32 R5, RZ, RZ, 0x3e928af3 ;  /* 0x3e928af3ff057424 */ /* 0x000fde00078e00ff */
[----:B------:R-:W-:-:S15]  /*2b820*/  NOP ;  /* 0x0000000000007918 */ /* 0x000fde0000000000 */
[----:B------:R-:W-:-:S15]  /*2b830*/  NOP ;  /* 0x0000000000007918 */ /* 0x000fde0000000000 */
[----:B------:R-:W-:-:S15]  /*2b840*/  NOP ;  /* 0x0000000000007918 */ /* 0x000fde0000000000 */
[----:B--2---:R-:W1:Y:S01]  /*2b850*/  DFMA R4, R6, UR4, R4 ;  /* 0x0000000406047c2b */ /* 0x004e620008000004 */
[----:B------:R-:W-:Y:S01]  /*2b860*/  UMOV UR4, 0x62401315 ;  /* 0x6240131500047882 */ /* 0x000fe20000000000 */
[----:B------:R-:W-:-:S15]  /*2b870*/  UMOV UR5, 0x3ec71dee ;  /* 0x3ec71dee00057882 */ /* 0x000fde0000000000 */
[----:B------:R-:W-:-:S15]  /*2b880*/  NOP ;  /* 0x0000000000007918 */ /* 0x000fde0000000000 */
[----:B------:R-:W-:-:S15]  /*2b890*/  NOP ;  /* 0x0000000000007918 */ /* 0x000fde0000000000 */
[----:B------:R-:W-:-:S15]  /*2b8a0*/  NOP ;  /* 0x0000000000007918 */ /* 0x000fde0000000000 */
[----:B------:R-:W-:-:S02]  /*2b8b0*/  NOP ;  /* 0x0000000000007918 */ /* 0x000fc40000000000 */
[----:B-1----:R-:W1:Y:S01]  /*2b8c0*/  DFMA R4, R6, R4, UR4 ;  /* 0x0000000406047e2b */ /* 0x002e620008000004 */
        /* <DEDUP_REMOVED lines=48> */
[----:B-1----:R-:W1:-:S15]  /*2bbd0*/  DFMA R4, R6, R4, UR4 ;  /* 0x0000000406047e2b */ /* 0x002e5e0008000004 */
[----:B------:R-:W-:-:S15]  /*2bbe0*/  NOP ;  /* 0x0000000000007918 */ /* 0x000fde0000000000 */
[----:B------:R-:W-:-:S15]  /*2bbf0*/  NOP ;  /* 0x0000000000007918 */ /* 0x000fde0000000000 */
[----:B------:R-:W-:-:S15]  /*2bc00*/  NOP ;  /* 0x0000000000007918 */ /* 0x000fde0000000000 */
[----:B------:R-:W-:-:S04]  /*2bc10*/  NOP ;  /* 0x0000000000007918 */ /* 0x000fc80000000000 */
[----:B-1----:R-:W1:-:S15]  /*2bc20*/  DFMA R4, R6, R4, 1 ;  /* 0x3ff000000604742b */ /* 0x002e5e0000000004 */
[----:B------:R-:W-:-:S15]  /*2bc30*/  NOP ;  /* 0x0000000000007918 */ /* 0x000fde0000000000 */
[----:B------:R-:W-:-:S15]  /*2bc40*/  NOP ;  /* 0x0000000000007918 */ /* 0x000fde0000000000 */
[----:B------:R-:W-:-:S15]  /*2bc50*/  NOP ;  /* 0x0000000000007918 */ /* 0x000fde0000000000 */
[----:B------:R-:W-:-:S04]  /*2bc60*/  NOP ;  /* 0x0000000000007918 */ /* 0x000fc80000000000 */
[----:B-1----:R-:W1:Y:S02]  /*2bc70*/  DFMA R4, R6, R4, 1 ;  /* 0x3ff000000604742b */ /* 0x002e640000000004 */
[----:B-1----:R-:W-:Y:S02]  /*2bc80*/  IMAD R33, R12, 0x100000, R5 ;  /* 0x001000000c217824 */ /* 0x002fe400078e0205 */
        /* <DEDUP_REMOVED lines=8> */
[----:B------:R1:W2:Y:S02]  /*2bd10*/  DADD R6, R2, +INF ;  /* 0x7ff0000002067429 */ /* 0x0002a40000000000 */
[----:B-1----:R-:W-:Y:S01]  /*2bd20*/  @!P0 SHF.R.S32.HI R3, RZ, 0x1, R0 ;  /* 0x00000001ff038819 */ /* 0x002fe20000011400 */
[----:B------:R-:W-:Y:S01]  /*2bd30*/  @!P0 IMAD.MOV.U32 R2, RZ, RZ, R4 ;  /* 0x000000ffff028224 */ /* 0x000fe200078e0004 */
[----:B--2---:R-:W-:Y:S01]  /*2bd40*/  FSEL R32, R6, RZ, P1 ;  /* 0x000000ff06207208 */ /* 0x004fe20000800000 */
        /* <DEDUP_REMOVED lines=8> */
[----:B------:R1:W2:Y:S02]  /*2bdd0*/  @!P0 DMUL R32, R2, R4 ;  /* 0x0000000402208228 */ /* 0x0002a40000000000 */
.L_x_27873:
[----:B------:R-:W-:Y:S05]  /*2bde0*/  BSYNC.RECONVERGENT B0 ;  /* 0x0000000000007941 */ /* 0x000fea0003800200 */
.L_x_27872:
[----:B------:R-:W3:Y:S01]  /*2bdf0*/  DSETP.NEU.AND P0, PT, |R30|, +INF , PT ;  /* 0x7ff000001e00742a */ /* 0x000ee20003f0d200 */
[----:B------:R-:W-:Y:S04]  /*2be00*/  BSSY.RECONVERGENT B3, `(.L_x_27874) ;  /* 0x0000037000037945 */ /* 0x000fe80003800200 */
[----:B---3--:R-:W-:Y:S05]  /*2be10*/  @!P0 BRA `(.L_x_27875) ;  /* 0x0000000000cc8947 */ /* 0x008fea0003800000 */
        /* <DEDUP_REMOVED lines=8> */
[----:B-1----:R-:W1:Y:S01]  /*2bea0*/  DMUL R2, R30, UR4 ;  /* 0x000000041e027c28 */ /* 0x002e620008000000 */
[----:B------:R-:W-:-:S15]  /*2beb0*/  UMOV UR4, 0x54442d18 ;  /* 0x54442d1800047882 */ /* 0x000fde0000000000 */
[----:B------:R-:W-:-:S15]  /*2bec0*/  NOP ;  /* 0x0000000000007918 */ /* 0x000fde0000000000 */
[----:B------:R-:W-:-:S15]  /*2bed0*/  NOP ;  /* 0x0000000000007918 */ /* 0x000fde0000000000 */
[----:B------:R-:W-:-:S15]  /*2bee0*/  NOP ;  /* 0x0000000000007918 */ /* 0x000fde0000000000 */
[----:B------:R-:W-:-:S03]  /*2bef0*/  NOP ;  /* 0x0000000000007918 */ /* 0x000fc60000000000 */
[----:B-1----:R-:W1:Y:S01]  /*2bf00*/  F2I.F64 R0, R2 ;  /* 0x0000000200007311 */ /* 0x002e620000301100 */
[----:B------:R-:W-:-:S15]  /*2bf10*/  UMOV UR5, 0x3ff921fb ;  /* 0x3ff921fb00057882 */ /* 0x000fde0000000000 */
[----:B------:R-:W-:-:S15]  /*2bf20*/  NOP ;  /* 0x0000000000007918 */ /* 0x000fde0000000000 */
[----:B------:R-:W-:-:S15]  /*2bf30*/  NOP ;  /* 0x0000000000007918 */ /* 0x000fde0000000000 */
[----:B------:R-:W-:-:S15]  /*2bf40*/  NOP ;  /* 0x0000000000007918 */ /* 0x000fde0000000000 */
[----:B------:R-:W-:-:S03]  /*2bf50*/  NOP ;  /* 0x0000000000007918 */ /* 0x000fc60000000000 */
[----:B-1----:R-:W1:-:S15]  /*2bf60*/  I2F.F64 R4, R0 ;  /* 0x0000000000047312 */ /* 0x002e5e0000201c00 */
        /* <DEDUP_REMOVED lines=11> */
[----:B-1----:R-:W1:Y:S01]  /*2c020*/  DFMA R6, R4, -UR4, R6 ;  /* 0x8000000404067c2b */ /* 0x002e620008000006 */
[----:B------:R-:W-:Y:S01]  /*2c030*/  UMOV UR4, 0x252049c0 ;  /* 0x252049c000047882 */ /* 0x000fe20000000000 */
[----:B------:R-:W-:-:S15]  /*2c040*/  UMOV UR5, 0x397b839a ;  /* 0x397b839a00057882 */ /* 0x000fde0000000000 */
[----:B------:R-:W-:-:S15]  /*2c050*/  NOP ;  /* 0x0000000000007918 */ /* 0x000fde0000000000 */
[----:B------:R-:W-:-:S15]  /*2c060*/  NOP ;  /* 0x0000000000007918 */ /* 0x000fde0000000000 */
[----:B------:R-:W-:-:S15]  /*2c070*/  NOP ;  /* 0x0000000000007918 */ /* 0x000fde0000000000 */
[----:B------:R-:W-:-:S02]  /*2c080*/  NOP ;  /* 0x0000000000007918 */ /* 0x000fc40000000000 */
[----:B-1----:R1:W3:Y:S02]  /*2c090*/  DFMA R18, R4, -UR4, R6 ;  /* 0x8000000404127c2b */ /* 0x0022e40008000006 */
[----:B-1-3--:R-:W-:Y:S05]  /*2c0a0*/  @!P0 BRA `(.L_x_27877) ;  /* 0x00000000001c8947 */ /* 0x00afea0003800000 */
[----:B------:R-:W-:Y:S01]  /*2c0b0*/  IMAD.MOV.U32 R2, RZ, RZ, R30 ;  /* 0x000000ffff027224 */ /* 0x000fe200078e001e */
[----:B------:R-:W-:Y:S01]  /*2c0c0*/  MOV R0, 0x2c0f0 ;  /* 0x0002c0f000007802 */ /* 0x000fe20000000f00 */
[----:B------:R-:W-:-:S07]  /*2c0d0*/  IMAD.MOV.U32 R7, RZ, RZ, R31 ;  /* 0x000000ffff077224 */ /* 0x000fce00078e001f */
[----:B0-2---:R-:W-:Y:S05]  /*2c0e0*/  CALL.REL.NOINC `($_ZN2at6native27unrolled_elementwise_kernelIZZZNS0_50_GLOBAL__N__2680c7bb_12_PowKernel_cu_7dd49032_317024pow_tensor_scalar_kernelERNS_18TensorIteratorBaseERKN3c106ScalarEENKUlvE_clEvENKUlvE_clEvEUlNS5_7complexIdEEE0_St5arrayIPcLm2EELi4E23TrivialOffsetCalculatorILi1EjESI_NS0_6memory12LoadWithCastILi1EEENSJ_13StoreWithCastILi1EEEEEviT_T0_T2_T3_T4_T5_$__internal_trig_reduction_slowpathd) ;  /* 0x0000035000e87944 */ /* 0x005fea0003c00000 */
[----:B------:R-:W-:Y:S02]  /*2c0f0*/  IMAD.MOV.U32 R0, RZ, RZ, R6 ;  /* 0x000000ffff007224 */ /* 0x000fe400078e0006 */
[----:B------:R-:W-:Y:S02]  /*2c100*/  IMAD.MOV.U32 R18, RZ, RZ, R2 ;  /* 0x000000ffff127224 */ /* 0x000fe400078e0002 */
[----:B------:R-:W-:-:S07]  /*2c110*/  IMAD.MOV.U32 R19, RZ, RZ, R3 ;  /* 0x000000ffff137224 */ /* 0x000fce00078e0003 */
.L_x_27877:
[----:B------:R-:W-:Y:S05]  /*2c120*/  BSYNC.RECONVERGENT B4 ;  /* 0x0000000000047941 */ /* 0x000fea0003800200 */
.L_x_27876:
[----:B------:R-:W-:Y:S01]  /*2c130*/  VIADD R0, R0, 0x1 ;  /* 0x0000000100007836 */ /* 0x000fe20000000000 */
[----:B------:R-:W-:Y:S06]  /*2c140*/  BRA `(.L_x_27878) ;  /* 0x0000000000087947 */ /* 0x000fec0003800000 */
.L_x_27875:
[----:B------:R3:W4:Y:S02]  /*2c150*/  DMUL R18, RZ, R30 ;  /* 0x0000001eff127228 */ /* 0x0007240000000000 */
[----:B---34-:R-:W-:-:S07]  /*2c160*/  IMAD.MOV.U32 R0, RZ, RZ, 0x1 ;  /* 0x00000001ff007424 */ /* 0x018fce00078e00ff */
.L_x_27878:
[----:B------:R-:W-:Y:S05]  /*2c170*/  BSYNC.RECONVERGENT B3 ;  /* 0x0000000000037941 */ /* 0x000fea0003800200 */
.L_x_27874:
[----:B------:R-:W3:Y:S01]  /*2c180*/  LDCU.64 UR4, c[0x4][0x1b0] ;  /* 0x01003600ff0477ac */ /* 0x000ee20008000a00 */
[----:B-1----:R-:W-:-:S05]  /*2c190*/  IMAD.SHL.U32 R2, R0, 0x40, RZ ;  /* 0x0000004000027824 */ /* 0x002fca00078e00ff */
[----:B------:R-:W-:-:S04]  /*2c1a0*/  LOP3.LUT R2, R2, 0x40, RZ, 0xc0, !PT ;  /* 0x0000004002027812 */ /* 0x000fc800078ec0ff */
[----:B---3--:R-:W-:-:S05]  /*2c1b0*/  IADD3 R2, P0, PT, R2, UR4, RZ ;  /* 0x0000000402027c10 */ /* 0x008fca000ff1e0ff */
[----:B------:R-:W-:-:S05]  /*2c1c0*/  IMAD.X R3, RZ, RZ, UR5, P0 ;  /* 0x00000005ff037e24 */ /* 0x000fca00080e06ff */
[----:B------:R-:W3:Y:S04]  /*2c1d0*/  LDG.E.128.CONSTANT R36, desc[UR36][R2.64] ;  /* 0x0000002402247981 */ /* 0x000ee8000c1e9d00 */
[----:B0-----:R-:W4:Y:S04]  /*2c1e0*/  LDG.E.128.CONSTANT R12, desc[UR36][R2.64+0x10] ;  /* 0x00001024020c7981 */ /* 0x001f28000c1e9d00 */
[----:B------:R-:W5:Y:S01]  /*2c1f0*/  LDG.E.128.CONSTANT R4, desc[UR36][R2.64+0x20] ;  /* 0x0000202402047981 */ /* 0x000f62000c1e9d00 */
[----:B------:R-:W-:Y:S01]  /*2c200*/  LOP3.LUT R34, R0, 0x1, RZ, 0xc0, !PT ;  /* 0x0000000100227812 */ /* 0x000fe200078ec0ff */
[----:B------:R-:W-:Y:S01]  /*2c210*/  IMAD.MOV.U32 R35, RZ, RZ, 0x3da8ff83 ;  /* 0x3da8ff83ff237424 */ /* 0x000fe200078e00ff */
[----:B------:R-:W3:Y:S01]  /*2c220*/  DMUL R28, R18, R18 ;  /* 0x00000012121c7228 */ /* 0x000ee20000000000 */
        /* <DEDUP_REMOVED lines=23> */
[----:B0-----:R-:W5:-:S15]  /*2c3a0*/  DFMA R12, R28, R12, R14 ;  /* 0x0000000c1c0c722b */ /* 0x001f5e000000000e */
        /* <DEDUP_REMOVED lines=77> */
[----:B--2---:R-:W-:Y:S05]  /*2c880*/  CALL.REL.NOINC `($_ZN2at6native27unrolled_elementwise_kernelIZZZNS0_50_GLOBAL__N__2680c7bb_12_PowKernel_cu_7dd49032_317024pow_tensor_scalar_kernelERNS_18TensorIteratorBaseERKN3c106ScalarEENKUlvE_clEvENKUlvE_clEvEUlNS5_7complexIdEEE0_St5arrayIPcLm2EELi4E23TrivialOffsetCalculatorILi1EjESI_NS0_6memory12LoadWithCastILi1EEENSJ_13StoreWithCastILi1EEEEEviT_T0_T2_T3_T4_T5_$__internal_trig_reduction_slowpathd) ;  /* 0x0000034c00007944 */ /* 0x004fea0003c00000 */
[----:B------:R-:W-:Y:S01]  /*2c890*/  IMAD.MOV.U32 R0, RZ, RZ, R6 ;  /* 0x000000ffff007224 */ /* 0x000fe200078e0006 */
[----:B------:R-:W-:Y:S06]  /*2c8a0*/  BRA `(.L_x_27881) ;  /* 0x0000000000087947 */ /* 0x000fec0003800000 */
.L_x_27880:
[----:B------:R0:W1:Y:S02]  /*2c8b0*/  DMUL R2, RZ, R30 ;  /* 0x0000001eff027228 */ /* 0x0000640000000000 */
[----:B01----:R-:W-:-:S07]  /*2c8c0*/  IMAD.MOV.U32 R0, RZ, RZ, RZ ;  /* 0x000000ffff007224 */ /* 0x003fce00078e00ff */
.L_x_27881:
[----:B------:R-:W-:Y:S05]  /*2c8d0*/  BSYNC.RECONVERGENT B3 ;  /* 0x0000000000037941 */ /* 0x000fea0003800200 */
.L_x_27879:
[----:B------:R-:W0:Y:S01]  /*2c8e0*/  LDCU.64 UR4, c[0x4][0x1b0] ;  /* 0x01003600ff0477ac */ /* 0x000e220008000a00 */
[----:B------:R-:W-:-:S05]  /*2c8f0*/  IMAD.SHL.U32 R4, R0, 0x40, RZ ;  /* 0x0000004000047824 */ /* 0x000fca00078e00ff */
[----:B------:R-:W-:-:S04]  /*2c900*/  LOP3.LUT R4, R4, 0x40, RZ, 0xc0, !PT ;  /* 0x0000004004047812 */ /* 0x000fc800078ec0ff */
[----:B0-----:R-:W-:-:S05]  /*2c910*/  IADD3 R18, P0, PT, R4, UR4, RZ ;  /* 0x0000000404127c10 */ /* 0x001fca000ff1e0ff */
[----:B------:R-:W-:-:S05]  /*2c920*/  IMAD.X R19, RZ, RZ, UR5, P0 ;  /* 0x00000005ff137e24 */ /* 0x000fca00080e06ff */
[----:B------:R-:W3:Y:S04]  /*2c930*/  LDG.E.128.CONSTANT R36, desc[UR36][R18.64] ;  /* 0x0000002412247981 */ /* 0x000ee8000c1e9d00 */
[----:B------:R-:W4:Y:S04]  /*2c940*/  LDG.E.128.CONSTANT R4, desc[UR36][R18.64+0x10] ;  /* 0x0000102412047981 */ /* 0x000f28000c1e9d00 */
[----:B------:R-:W5:Y:S01]  /*2c950*/  LDG.E.128.CONSTANT R12, desc[UR36][R18.64+0x20] ;  /* 0x00002024120c7981 */ /* 0x000f62000c1e9d00 */
[----:B------:R-:W-:Y:S01]  /*2c960*/  LOP3.LUT R34, R0, 0x1, RZ, 0xc0, !PT ;  /* 0x0000000100227812 */ /* 0x000fe200078ec0ff */
[----:B------:R-:W-:Y:S01]  /*2c970*/  IMAD.MOV.U32 R35, RZ, RZ, 0x3da8ff83 ;  /* 0x3da8ff83ff237424 */ /* 0x000fe200078e00ff */
[----:B------:R-:W3:Y:S02]  /*2c980*/  DMUL R30, R2, R2 ;  /* 0x00000002021e7228 */ /* 0x000ee40000000000 */
[----:B------:R-:W-:Y:S01]  /*2c990*/  ISETP.NE.U32.AND P0, PT, R34, 0x1, PT ;  /* 0x000000012200780c */ /* 0x000fe20003f05070 */
[----:B------:R-:W-:-:S03]  /*2c9a0*/  IMAD.MOV.U32 R34, RZ, RZ, 0x20fd8164 ;  /* 0x20fd8164ff227424 */ /* 0x000fc600078e00ff */
[----:B------:R-:W-:Y:S02]  /*2c9b0*/  FSEL R35, -R35, 0.11223486810922622681, !P0 ;  /* 0x3de5db6523237808 */ /* 0x000fe40004000100 */
[----:B------:R-:W-:-:S15]  /*2c9c0*/  FSEL R34, R34, -8.06006814911005101289e+34, !P0 ;  /* 0xf9785eba22227808 */ /* 0x000fde0004000000 */
[----:B------:R-:W-:-:S15]  /*2c9d0*/  NOP ;  /* 0x0000000000007918 */ /* 0x000fde0000000000 */
[----:B------:R-:W-:-:S15]  /*2c9e0*/  NOP ;  /* 0x0000000000007918 */ /* 0x000fde0000000000 */
[----:B------:R-:W-:-:S11]  /*2c9f0*/  NOP ;  /* 0x0000000000007918 */ /* 0x000fd60000000000 */
[----:B--2---:R-:W-:-:S15]  /*2ca00*/  DMUL R28, R32, R28 ;  /* 0x0000001c201c7228 */ /* 0x004fde0000000000 */
        /* <DEDUP_REMOVED lines=54> */
.L_x_27871:
[----:B------:R-:W-:Y:S01]  /*2cd70*/  IMAD.MOV.U32 R12, RZ, RZ, 0x652b82fe ;  /* 0x652b82feff0c7424 */ /* 0x000fe200078e00ff */
[----:B------:R-:W-:Y:S01]  /*2cd80*/  UMOV UR4, 0x19ba0da4 ;  /* 0x19ba0da400047882 */ /* 0x000fe20000000000 */
[----:B------:R-:W-:Y:S01]  /*2cd90*/  IMAD.MOV.U32 R13, RZ, RZ, 0x3ff71547 ;  /* 0x3ff71547ff0d7424 */ /* 0x000fe200078e00ff */
[----:B------:R-:W-:Y:S01]  /*2cda0*/  UMOV UR5, 0x40937be3 ;  /* 0x40937be300057882 */ /* 0x000fe20000000000 */
[----:B------:R-:W-:Y:S01]  /*2cdb0*/  BSSY.RECONVERGENT B0, `(.L_x_27882) ;  /* 0x0000079000007945 */ /* 0x000fe20003800200 */
[----:B------:R-:W1:Y:S01]  /*2cdc0*/  DADD R6, R2, -UR4 ;  /* 0x8000000402067e29 */ /* 0x000e620008000000 */
[----:B------:R-:W-:Y:S01]  /*2cdd0*/  UMOV UR4, 0xfefa39ef ;  /* 0xfefa39ef00047882 */ /* 0x000fe20000000000 */
[----:B------:R-:W-:Y:S01]  /*2cde0*/  UMOV UR5, 0x3fe62e42 ;  /* 0x3fe62e4200057882 */ /* 0x000fe20000000000 */
[----:B-1----:R-:W-:-:S15]  /*2cdf0*/  FSETP.GEU.FTZ.AND P0, PT, |R7|, 4.1917929649353027344, PT ;  /* 0x4086232b0700780b */ /* 0x002fde0003f1e200 */
[----:B------:R-:W-:-:S15]  /*2ce00*/  NOP ;  /* 0x0000000000007918 */ /* 0x000fde0000000000 */
[----:B------:R-:W-:-:S15]  /*2ce10*/  NOP ;  /* 0x0000000000007918 */ /* 0x000fde0000000000 */
[----:B------:R-:W-:-:S15]  /*2ce20*/  NOP ;  /* 0x0000000000007918 */ /* 0x000fde0000000000 */
[----:B------:R-:W-:-:S01]  /*2ce30*/  NOP ;  /* 0x0000000000007918 */ /* 0x000fc20000000000 */
        /* <DEDUP_REMOVED lines=105> */
[----:B0-----:R-:W0:Y:S02]  /*2d4d0*/  DADD R14, R6, +INF ;  /* 0x7ff00000060e7429 */ /* 0x001e240000000000 */
[----:B0-----:R-:W-:Y:S02]  /*2d4e0*/  FSEL R32, R14, RZ, P1 ;  /* 0x000000ff0e207208 */ /* 0x001fe40000800000 */
[----:B------:R-:W-:-:S15]  /*2d4f0*/  FSEL R33, R15, RZ, P1 ;  /* 0x000000ff0f217208 */ /* 0x000fde0000800000 */
[----:B------:R-:W-:-:S15]  /*2d500*/  NOP ;  /* 0x0000000000007918 */ /* 0x000fde0000000000 */
[----:B------:R-:W-:-:S15]  /*2d510*/  NOP ;  /* 0x0000000000007918 */ /* 0x000fde0000000000 */
[----:B------:R-:W-:-:S15]  /*2d520*/  NOP ;  /* 0x0000000000007918 */ /* 0x000fde0000000000 */
[----:B------:R1:W2:Y:S02]  /*2d530*/  @!P0 DMUL R32, R2, R4 ;  /* 0x0000000402208228 */ /* 0x0002a40000000000 */
.L_x_27883:
[----:B------:R-:W-:Y:S05]  /*2d540*/  BSYNC.RECONVERGENT B0 ;  /* 0x0000000000007941 */ /* 0x000fea0003800200 */
.L_x_27882:
[C---:B--2---:R-:W-:Y:S01]  /*2d550*/  LEA.HI R0, R33.reuse, 0xffffff09, RZ, 0xc ;  /* 0xffffff0921007811 */ /* 0x044fe200078f60ff */
[----:B------:R-:W2:Y:S01]  /*2d560*/  DSETP.NEU.AND P0, PT, |R30|, +INF , PT ;  /* 0x7ff000001e00742a */ /* 0x000ea20003f0d200 */
[----:B------:R-:W-:Y:S01]  /*2d570*/  LOP3.LUT R33, R33, 0xfffff, RZ, 0xc0, !PT ;  /* 0x000fffff21217812 */ /* 0x000fe200078ec0ff */
[----:B------:R-:W-:Y:S01]  /*2d580*/  BSSY.RECONVERGENT B3, `(.L_x_27884) ;  /* 0x000003f000037945 */ /* 0x000fe20003800200 */
[----:B-1----:R-:W-:Y:S01]  /*2d590*/  LOP3.LUT R3, R0, 0xffff, RZ, 0xc0, !PT ;  /* 0x0000ffff00037812 */ /* 0x002fe200078ec0ff */
[----:B------:R-:W-:Y:S01]  /*2d5a0*/  IMAD.MOV.U32 R34, RZ, RZ, RZ ;  /* 0x000000ffff227224 */ /* 0x000fe200078e00ff */
[----:B------:R-:W-:Y:S02]  /*2d5b0*/  LOP3.LUT R33, R33, 0x7fe00000, RZ, 0xfc, !PT ;  /* 0x7fe0000021217812 */ /* 0x000fe400078efcff */
[----:B------:R-:W-:-:S04]  /*2d5c0*/  LEA.HI R2, R3, R0, RZ, 0x11 ;  /* 0x0000000003027211 */ /* 0x000fc800078f88ff */
[----:B------:R-:W-:-:S04]  /*2d5d0*/  PRMT R2, R2, 0x9910, RZ ;  /* 0x0000991002027816 */ /* 0x000fc800000000ff */
[----:B------:R-:W-:-:S04]  /*2d5e0*/  SHF.R.S32.HI R2, RZ, 0x1, R2 ;  /* 0x00000001ff027819 */ /* 0x000fc80000011402 */
[----:B------:R-:W-:-:S05]  /*2d5f0*/  PRMT R35, R2, 0x9910, RZ ;  /* 0x0000991002237816 */ /* 0x000fca00000000ff */
[----:B------:R-:W-:Y:S01]  /*2d600*/  IMAD.IADD R0, R0, 0x1, -R35 ;  /* 0x0000000100007824 */ /* 0x000fe200078e0a23 */
[----:B------:R-:W-:-:S04]  /*2d610*/  LEA R35, R35, 0x3ff00000, 0x14 ;  /* 0x3ff0000023237811 */ /* 0x000fc800078ea0ff */
[----:B------:R-:W-:Y:S01]  /*2d620*/  LEA R37, R0, 0x3ff00000, 0x14 ;  /* 0x3ff0000000257811 */ /* 0x000fe200078ea0ff */
[----:B--2---:R-:W-:Y:S06]  /*2d630*/  @!P0 BRA `(.L_x_27885) ;  /* 0x0000000000c48947 */ /* 0x004fec0003800000 */
        /* <DEDUP_REMOVED lines=8> */
[----:B------:R-:W1:Y:S01]  /*2d6c0*/  DMUL R4, R30, UR4 ;  /* 0x000000041e047c28 */ /* 0x000e620008000000 */
        /* <DEDUP_REMOVED lines=30> */
[----:B-1----:R1:W2:Y:S02]  /*2d8b0*/  DFMA R2, R2, -UR4, R6 ;  /* 0x8000000402027c2b */ /* 0x0022a40008000006 */
[----:B-12---:R-:W-:Y:S05]  /*2d8c0*/  @!P0 BRA `(.L_x_27887) ;  /* 0x0000000000148947 */ /* 0x006fea0003800000 */
[----:B------:R-:W-:Y:S01]  /*2d8d0*/  IMAD.MOV.U32 R2, RZ, RZ, R30 ;  /* 0x000000ffff027224 */ /* 0x000fe200078e001e */
[----:B------:R-:W-:Y:S01]  /*2d8e0*/  MOV R0, 0x2d910 ;  /* 0x0002d91000007802 */ /* 0x000fe20000000f00 */
[----:B------:R-:W-:-:S07]  /*2d8f0*/  IMAD.MOV.U32 R7, RZ, RZ, R31 ;  /* 0x000000ffff077224 */ /* 0x000fce00078e001f */
[----:B0-----:R-:W-:Y:S05]  /*2d900*/  CALL.REL.NOINC `($_ZN2at6native27unrolled_elementwise_kernelIZZZNS0_50_GLOBAL__N__2680c7bb_12_PowKernel_cu_7dd49032_317024pow_tensor_scalar_kernelERNS_18TensorIteratorBaseERKN3c106ScalarEENKUlvE_clEvENKUlvE_clEvEUlNS5_7complexIdEEE0_St5arrayIPcLm2EELi4E23TrivialOffsetCalculatorILi1EjESI_NS0_6memory12LoadWithCastILi1EEENSJ_13StoreWithCastILi1EEEEEviT_T0_T2_T3_T4_T5_$__internal_trig_reduction_slowpathd) ;  /* 0x0000033800e07944 */ /* 0x001fea0003c00000 */
[----:B------:R-:W-:-:S07]  /*2d910*/  IMAD.MOV.U32 R4, RZ, RZ, R6 ;  /* 0x000000ffff047224 */ /* 0x000fce00078e0006 */
.L_x_27887:
[----:B------:R-:W-:Y:S05]  /*2d920*/  BSYNC.RECONVERGENT B4 ;  /* 0x0000000000047941 */ /* 0x000fea0003800200 */
.L_x_27886:
[----:B------:R-:W-:Y:S01]  /*2d930*/  VIADD R0, R4, 0x1 ;  /* 0x0000000104007836 */ /* 0x000fe20000000000 */
[----:B------:R-:W-:Y:S06]  /*2d940*/  BRA `(.L_x_27888) ;  /* 0x0000000000087947 */ /* 0x000fec0003800000 */
.L_x_27885:
[----:B------:R1:W2:Y:S02]  /*2d950*/  DMUL R2, RZ, R30 ;  /* 0x0000001eff027228 */ /* 0x0002a40000000000 */
[----:B-12---:R-:W-:-:S07]  /*2d960*/  IMAD.MOV.U32 R0, RZ, RZ, 0x1 ;  /* 0x00000001ff007424 */ /* 0x006fce00078e00ff */
.L_x_27888:
[----:B------:R-:W-:Y:S05]  /*2d970*/  BSYNC.RECONVERGENT B3 ;  /* 0x0000000000037941 */ /* 0x000fea0003800200 */
.L_x_27884:
[----:B------:R-:W1:Y:S01]  /*2d980*/  LDCU.64 UR4, c[0x4][0x1b0] ;  /* 0x01003600ff0477ac */ /* 0x000e620008000a00 */
[----:B------:R-:W-:-:S05]  /*2d990*/  IMAD.SHL.U32 R4, R0, 0x40, RZ ;  /* 0x0000004000047824 */ /* 0x000fca00078e00ff */
[----:B------:R-:W-:-:S04]  /*2d9a0*/  LOP3.LUT R4, R4, 0x40, RZ, 0xc0, !PT ;  /* 0x0000004004047812 */ /* 0x000fc800078ec0ff */
[----:B-1----:R-:W-:-:S05]  /*2d9b0*/  IADD3 R18, P0, PT, R4, UR4, RZ ;  /* 0x0000000404127c10 */ /* 0x002fca000ff1e0ff */
[----:B------:R-:W-:-:S05]  /*2d9c0*/  IMAD.X R19, RZ, RZ, UR5, P0 ;  /* 0x00000005ff137e24 */ /* 0x000fca00080e06ff */
[----:B------:R-:W2:Y:S04]  /*2d9d0*/  LDG.E.128.CONSTANT R40, desc[UR36][R18.64] ;  /* 0x0000002412287981 */ /* 0x000ea8000c1e9d00 */
[----:B------:R-:W3:Y:S04]  /*2d9e0*/  LDG.E.128.CONSTANT R4, desc[UR36][R18.64+0x10] ;  /* 0x0000102412047981 */ /* 0x000ee8000c1e9d00 */
[----:B0-----:R-:W4:Y:S01]  /*2d9f0*/  LDG.E.128.CONSTANT R12, desc[UR36][R18.64+0x20] ;  /* 0x00002024120c7981 */ /* 0x001f22000c1e9d00 */
[----:B------:R-:W-:Y:S01]  /*2da00*/  LOP3.LUT R38, R0, 0x1, RZ, 0xc0, !PT ;  /* 0x0000000100267812 */ /* 0x000fe200078ec0ff */
[----:B------:R-:W-:Y:S01]  /*2da10*/  IMAD.MOV.U32 R39, RZ, RZ, 0x3da8ff83 ;  /* 0x3da8ff83ff277424 */ /* 0x000fe200078e00ff */
[----:B------:R-:W2:Y:S01]  /*2da20*/  DMUL R28, R2, R2 ;  /* 0x00000002021c7228 */ /* 0x000ea20000000000 */
        /* <DEDUP_REMOVED lines=112> */
[----:B------:R-:W-:Y:S01]  /*2e130*/  IMAD.MOV.U32 R0, RZ, RZ, R6 ;  /* 0x000000ffff007224 */ /* 0x000fe200078e0006 */
[----:B------:R-:W-:Y:S06]  /*2e140*/  BRA `(.L_x_27891) ;  /* 0x0000000000087947 */ /* 0x000fec0003800000 */
.L_x_27890:
[----:B------:R0:W1:Y:S02]  /*2e150*/  DMUL R2, RZ, R30 ;  /* 0x0000001eff027228 */ /* 0x0000640000000000 */
[----:B01----:R-:W-:-:S07]  /*2e160*/  IMAD.MOV.U32 R0, RZ, RZ, RZ ;  /* 0x000000ffff007224 */ /* 0x003fce00078e00ff */
.L_x_27891:
[----:B------:R-:W-:Y:S05]  /*2e170*/  BSYNC.RECONVERGENT B3 ;  /* 0x0000000000037941 */ /* 0x000fea0003800200 */
.L_x_27889:
        /* <DEDUP_REMOVED lines=14> */
[----:B------:R-:W-:Y:S01]  /*2e260*/  FSEL R39, -R36, 0.11223486810922622681, !P0 ;  /* 0x3de5db6524277808 */ /* 0x000fe20004000100 */
[----:B------:R-:W-:-:S15]  /*2e270*/  IMAD.MOV.U32 R36, RZ, RZ, RZ ;  /* 0x000000ffff247224 */ /* 0x000fde00078e00ff */
[----:B------:R-:W-:-:S15]  /*2e280*/  NOP ;  /* 0x0000000000007918 */ /* 0x000fde0000000000 */
[----:B------:R-:W-:-:S15]  /*2e290*/  NOP ;  /* 0x0000000000007918 */ /* 0x000fde0000000000 */
[----:B------:R-:W-:-:S10]  /*2e2a0*/  NOP ;  /* 0x0000000000007918 */ /* 0x000fd40000000000 */
        /* <DEDUP_REMOVED lines=65> */
.L_x_27870:
[----:B------:R-:W-:-:S04]  /*2e6c0*/  ISETP.NE.AND P0, PT, R7, 0x7ff00000, PT ;  /* 0x7ff000000700780c */ /* 0x000fc80003f05270 */
[----:B------:R-:W-:-:S13]  /*2e6d0*/  ISETP.NE.OR P0, PT, R2, RZ, P0 ;  /* 0x000000ff0200720c */ /* 0x000fda0000705670 */
[----:B------:R-:W-:Y:S05]  /*2e6e0*/  @P0 BRA `(.L_x_27892) ;  /* 0x00000000001c0947 */ /* 0x000fea0003800000 */
[C---:B------:R-:W-:Y:S01]  /*2e6f0*/  ISETP.GT.AND P0, PT, R3.reuse, -0x1, PT ;  /* 0xffffffff0300780c */ /* 0x040fe20003f04270 */
[----:B------:R-:W1:Y:S03]  /*2e700*/  DADD R30, R30, -R30 ;  /* 0x000000001e1e7229 */ /* 0x000e66000000081e */
[----:B------:R-:W-:Y:S02]  /*2e710*/  FSEL R28, R2, RZ, P0 ;  /* 0x000000ff021c7208 */ /* 0x000fe40000000000 */
[----:B------:R-:W-:Y:S02]  /*2e720*/  FSEL R29, R3, RZ, P0 ;  /* 0x000000ff031d7208 */ /* 0x000fe40000000000 */
[----:B-1----:R-:W-:Y:S02]  /*2e730*/  FSEL R30, R30, RZ, P0 ;  /* 0x000000ff1e1e7208 */ /* 0x002fe40000000000 */
[----:B------:R-:W-:Y:S01]  /*2e740*/  FSEL R31, R31, RZ, P0 ;  /* 0x000000ff1f1f7208 */ /* 0x000fe20000000000 */
[----:B------:R-:W-:Y:S06]  /*2e750*/  BRA `(.L_x_27799) ;  /* 0x0000001400a07947 */ /* 0x000fec0003800000 */
.L_x_27892:
[----:B------:R-:W1:Y:S02]  /*2e760*/  DADD R30, R30, -R30 ;  /* 0x000000001e1e7229 */ /* 0x000e64000000081e */
[----:B-1----:R-:W-:Y:S02]  /*2e770*/  IMAD.MOV.U32 R28, RZ, RZ, R30 ;  /* 0x000000ffff1c7224 */ /* 0x002fe400078e001e */
[----:B------:R-:W-:Y:S01]  /*2e780*/  IMAD.MOV.U32 R29, RZ, RZ, R31 ;  /* 0x000000ffff1d7224 */ /* 0x000fe200078e001f */
[----:B------:R-:W-:Y:S06]  /*2e790*/  BRA `(.L_x_27799) ;  /* 0x0000001400907947 */ /* 0x000fec0003800000 */
.L_x_27869:
[----:B------:R-:W1:Y:S01]  /*2e7a0*/  DSETP.NEU.AND P0, PT, |R30|, +INF , PT ;  /* 0x7ff000001e00742a */ /* 0x000e620003f0d200 */
[----:B------:R-:W-:Y:S04]  /*2e7b0*/  BSSY.RECONVERGENT B3, `(.L_x_27893) ;  /* 0x0000035000037945 */ /* 0x000fe80003800200 */
[----:B-1----:R-:W-:Y:S05]  /*2e7c0*/  @!P0 BRA `(.L_x_27894) ;  /* 0x0000000000c48947 */ /* 0x002fea0003800000 */
        /* <DEDUP_REMOVED lines=46> */
.L_x_27896:
[----:B------:R-:W-:Y:S05]  /*2eab0*/  BSYNC.RECONVERGENT B4 ;  /* 0x0000000000047941 */ /* 0x000fea0003800200 */
.L_x_27895:
[----:B------:R-:W-:Y:S01]  /*2eac0*/  VIADD R0, R4, 0x1 ;  /* 0x0000000104007836 */ /* 0x000fe20000000000 */
[----:B------:R-:W-:Y:S06]  /*2ead0*/  BRA `(.L_x_27897) ;  /* 0x0000000000087947 */ /* 0x000fec0003800000 */
.L_x_27894:
[----:B------:R1:W2:Y:S02]  /*2eae0*/  DMUL R2, RZ, R30 ;  /* 0x0000001eff027228 */ /* 0x0002a40000000000 */
[----:B-12---:R-:W-:-:S07]  /*2eaf0*/  IMAD.MOV.U32 R0, RZ, RZ, 0x1 ;  /* 0x00000001ff007424 */ /* 0x006fce00078e00ff */
.L_x_27897:
[----:B------:R-:W-:Y:S05]  /*2eb00*/  BSYNC.RECONVERGENT B3 ;  /* 0x0000000000037941 */ /* 0x000fea0003800200 */
.L_x_27893:
[----:B------:R-:W1:Y:S01]  /*2eb10*/  LDCU.64 UR4, c[0x4][0x1b0] ;  /* 0x01003600ff0477ac */ /* 0x000e620008000a00 */
[----:B------:R-:W-:-:S05]  /*2eb20*/  IMAD.SHL.U32 R4, R0, 0x40, RZ ;  /* 0x0000004000047824 */ /* 0x000fca00078e00ff */
[----:B------:R-:W-:-:S04]  /*2eb30*/  LOP3.LUT R4, R4, 0x40, RZ, 0xc0, !PT ;  /* 0x0000004004047812 */ /* 0x000fc800078ec0ff */
[----:B-1----:R-:W-:-:S05]  /*2eb40*/  IADD3 R18, P0, PT, R4, UR4, RZ ;  /* 0x0000000404127c10 */ /* 0x002fca000ff1e0ff */
[----:B------:R-:W-:-:S05]  /*2eb50*/  IMAD.X R19, RZ, RZ, UR5, P0 ;  /* 0x00000005ff137e24 */ /* 0x000fca00080e06ff */
[----:B------:R-:W2:Y:S04]  /*2eb60*/  LDG.E.128.CONSTANT R32, desc[UR36][R18.64] ;  /* 0x0000002412207981 */ /* 0x000ea8000c1e9d00 */
[----:B0-----:R-:W3:Y:S04]  /*2eb70*/  LDG.E.128.CONSTANT R12, desc[UR36][R18.64+0x10] ;  /* 0x00001024120c7981 */ /* 0x001ee8000c1e9d00 */
[----:B------:R-:W4:Y:S01]  /*2eb80*/  LDG.E.128.CONSTANT R4, desc[UR36][R18.64+0x20] ;  /* 0x0000202412047981 */ /* 0x000f22000c1e9d00 */
        /* <DEDUP_REMOVED lines=107> */
.L_x_27899:
[----:B------:R0:W1:Y:S02]  /*2f240*/  DMUL R2, RZ, R30 ;  /* 0x0000001eff027228 */ /* 0x0000640000000000 */
[----:B01----:R-:W-:-:S07]  /*2f250*/  IMAD.MOV.U32 R0, RZ, RZ, RZ ;  /* 0x000000ffff007224 */ /* 0x003fce00078e00ff */
.L_x_27900:
[----:B------:R-:W-:Y:S05]  /*2f260*/  BSYNC.RECONVERGENT B3 ;  /* 0x0000000000037941 */ /* 0x000fea0003800200 */
.L_x_27898:
        /* <DEDUP_REMOVED lines=64> */
.L_x_27868:
[----:B------:R-:W-:Y:S01]  /*2f670*/  IMAD.MOV.U32 R4, RZ, RZ, 0x652b82fe ;  /* 0x652b82feff047424 */ /* 0x000fe200078e00ff */
[----:B------:R-:W-:Y:S01]  /*2f680*/  UMOV UR4, 0xfefa39ef ;  /* 0xfefa39ef00047882 */ /* 0x000fe20000000000 */
[----:B------:R-:W-:Y:S01]  /*2f690*/  IMAD.MOV.U32 R5, RZ, RZ, 0x3ff71547 ;  /* 0x3ff71547ff057424 */ /* 0x000fe200078e00ff */
[----:B------:R-:W-:Y:S01]  /*2f6a0*/  UMOV UR5, 0x3fe62e42 ;  /* 0x3fe62e4200057882 */ /* 0x000fe20000000000 */
[----:B------:R-:W-:-:S04]  /*2f6b0*/  FSETP.GEU.FTZ.AND P0, PT, |R3|, 4.1917929649353027344, PT ;  /* 0x4086232b0300780b */ /* 0x000fc80003f1e200 */
        /* <DEDUP_REMOVED lines=114> */
.L_x_27799:
[----:B------:R-:W-:Y:S05]  /*2fde0*/  BSYNC.RECONVERGENT B1 ;  /* 0x0000000000017941 */ /* 0x000fea0003800200 */
.L_x_27798:
[----:B------:R-:W-:Y:S01]  /*2fdf0*/  VIADD R0, R16, 0x100 ;  /* 0x0000010010007836 */ /* 0x000fe20000000000 */
[----:B------:R-:W-:Y:S01]  /*2fe00*/  BSSY.RECONVERGENT B1, `(.L_x_27901) ;  /* 0x00015b6000017945 */ /* 0x000fe20003800200 */
[----:B------:R-:W-:Y:S02]  /*2fe10*/  CS2R R34, SRZ ;  /* 0x0000000000227805 */ /* 0x000fe4000001ff00 */
[----:B--2---:R-:W-:Y:S02]  /*2fe20*/  CS2R R32, SRZ ;  /* 0x0000000000207805 */ /* 0x004fe4000001ff00 */
[----:B------:R-:W-:-:S13]  /*2fe30*/  ISETP.GE.AND P0, PT, R0, UR38, PT ;  /* 0x0000002600007c0c */ /* 0x000fda000bf06270 */
[----:B------:R-:W-:Y:S05]  /*2fe40*/  @P0 BRA `(.L_x_27902) ;  /* 0x0000015800c40947 */ /* 0x000fea0003800000 */
[----:B------:R-:W4:Y:S01]  /*2fe50*/  DSETP.NAN.AND P0, PT, R26, R26, PT ;  /* 0x0000001a1a00722a */ /* 0x000f220003f08000 */
[----:B------:R-:W-:-:S15]  /*2fe60*/  BSSY.RECONVERGENT B2, `(.L_x_27903) ;  /* 0x000111c000027945 */ /* 0x000fde0003800200 */
[----:B------:R-:W-:-:S15]  /*2fe70*/  NOP ;  /* 0x0000000000007918 */ /* 0x000fde0000000000 */
[----:B------:R-:W-:-:S15]  /*2fe80*/  NOP ;  /* 0x0000000000007918 */ /* 0x000fde0000000000 */
[----:B------:R-:W-:-:S15]  /*2fe90*/  NOP ;  /* 0x0000000000007918 */ /* 0x000fde0000000000 */
[----:B------:R-:W-:-:S03]  /*2fea0*/  NOP ;  /* 0x0000000000007918 */ /* 0x000fc60000000000 */
[----:B----4-:R-:W2:Y:S02]  /*2feb0*/  DSETP.NAN.OR P0, PT, R24, R24, P0 ;  /* 0x000000181800722a */ /* 0x010ea40000708400 */
[----:B--2---:R-:W-:Y:S05]  /*2fec0*/  @P0 BRA `(.L_x_27904) ;  /* 0x000000f000a00947 */ /* 0x004fea0003800000 */
[----:B------:R-:W-:Y:S01]  /*2fed0*/  DSETP.GEU.AND P1, PT, |R24|, |R26|, PT ;  /* 0x4000001a1800722a */ /* 0x000fe20003f2e200 */
[----:B------:R-:W-:Y:S01]  /*2fee0*/  UMOV UR4, 0x85ebc8a0 ;  /* 0x85ebc8a000047882 */ /* 0x000fe20000000000 */
[----:B------:R-:W-:-:S15]  /*2fef0*/  UMOV UR5, 0x7fd1ccf3 ;  /* 0x7fd1ccf300057882 */ /* 0x000fde0000000000 */
[----:B------:R-:W-:-:S15]  /*2ff00*/  NOP ;  /* 0x0000000000007918 */ /* 0x000fde0000000000 */
[----:B------:R-:W-:-:S15]  /*2ff10*/  NOP ;  /* 0x0000000000007918 */ /* 0x000fde0000000000 */
[----:B------:R-:W-:-:S15]  /*2ff20*/  NOP ;  /* 0x0000000000007918 */ /* 0x000fde0000000000 */
[----:B------:R-:W-:-:S02]  /*2ff30*/  NOP ;  /* 0x0000000000007918 */ /* 0x000fc40000000000 */
[----:B---3--:R-:W-:-:S15]  /*2ff40*/  DADD R4, -RZ, |R26| ;  /* 0x00000000ff047229 */ /* 0x008fde000000051a */
[----:B------:R-:W-:-:S15]  /*2ff50*/  NOP ;  /* 0x0000000000007918 */ /* 0x000fde0000000000 */
[----:B------:R-:W-:-:S15]  /*2ff60*/  NOP ;  /* 0x0000000000007918 */ /* 0x000fde0000000000 */
[----:B------:R-:W-:-:S15]  /*2ff70*/  NOP ;  /* 0x0000000000007918 */ /* 0x000fde0000000000 */
[----:B------:R-:W-:-:S04]  /*2ff80*/  NOP ;  /* 0x0000000000007918 */ /* 0x000fc80000000000 */
[----:B------:R-:W2:Y:S02]  /*2ff90*/  DADD R12, -RZ, |R24| ;  /* 0x00000000ff0c7229 */ /* 0x000ea40000000518 */
[----:B--2---:R-:W-:Y:S02]  /*2ffa0*/  FSEL R32, R12, R4, !P1 ;  /* 0x000000040c207208 */ /* 0x004fe40004800000 */
[----:B------:R-:W-:Y:S02]  /*2ffb0*/  FSEL R33, R13, R5, !P1 ;  /* 0x000000050d217208 */ /* 0x000fe40004800000 */
[----:B------:R-:W-:Y:S02]  /*2ffc0*/  FSEL R34, R4, R12, !P1 ;  /* 0x0000000c04227208 */ /* 0x000fe40004800000 */
[----:B------:R-:W-:-:S15]  /*2ffd0*/  FSEL R35, R5, R13, !P1 ;  /* 0x0000000d05237208 */ /* 0x000fde0004800000 */
[----:B------:R-:W-:-:S15]  /*2ffe0*/  NOP ;  /* 0x0000000000007918 */ /* 0x000fde0000000000 */
[----:B------:R-:W-:-:S15]  /*2fff0*/  NOP ;  /* 0x0000000000007918 */ /* 0x000fde0000000000 */
[----:B------:R-:W-:-:S11]  /*30000*/  NOP ;  /* 0x0000000000007918 */ /* 0x000fd60000000000 */
[----:B------:R-:W2:Y:S02]  /*30010*/  DSETP.GT.AND P0, PT, R32, UR4, PT ;  /* 0x0000000420007e2a */ /* 0x000ea4000bf04000 */
[----:B--2---:R-:W-:Y:S05]  /*30020*/  @P0 BRA `(.L_x_27905) ;  /* 0x000000c800380947 */ /* 0x004fea0003800000 */
[----:B------:R-:W2:Y:S02]  /*30030*/  DSETP.NEU.AND P0, PT, R34, 1, PT ;  /* 0x3ff000002200742a */ /* 0x000ea40003f0d000 */
[----:B--2---:R-:W-:Y:S05]  /*30040*/  @!P0 BRA `(.L_x_27906) ;  /* 0x0000009800f48947 */ /* 0x004fea0003800000 */
[----:B------:R-:W-:Y:S01]  /*30050*/  IMAD.MOV.U32 R0, RZ, RZ, R35 ;  /* 0x000000ffff007224 */ /* 0x000fe200078e0023 */
[----:B------:R-:W0:Y:S01]  /*30060*/  DSETP.MIN.AND P0, P2, R34, R32, PT ;  /* 0x000000202200722a */ /* 0x000e220003a00000 */
[----:B------:R-:W-:Y:S01]  /*30070*/  IMAD.MOV.U32 R7, RZ, RZ, R33 ;  /* 0x000000ffff077224 */ /* 0x000fe200078e0021 */
[----:B------:R-:W-:Y:S01]  /*30080*/  UMOV UR4, 0x4ad4b81f ;  /* 0x4ad4b81f00047882 */ /* 0x000fe20000000000 */
[----:B-1----:R-:W-:Y:S01]  /*30090*/  IMAD.MOV.U32 R3, RZ, RZ, R32 ;  /* 0x000000ffff037224 */ /* 0x002fe200078e0020 */
        /* <DEDUP_REMOVED lines=247> */
.L_x_27910:
        /* <DEDUP_REMOVED lines=53> */
.L_x_27913:
[----:B------:R-:W-:Y:S05]  /*31360*/  BSYNC.RECONVERGENT B4 ;  /* 0x0000000000047941 */ /* 0x000fea0003800200 */
.L_x_27912:
        /* <DEDUP_REMOVED lines=77> */
.L_x_27911:
[----:B------:R-:W-:Y:S05]  /*31840*/  BSYNC.RECONVERGENT B3 ;  /* 0x0000000000037941 */ /* 0x000fea0003800200 */
.L_x_27909:
        /* <DEDUP_REMOVED lines=54> */
.L_x_27915:
[----:B------:R-:W-:Y:S05]  /*31bb0*/  BSYNC.RECONVERGENT B3 ;  /* 0x0000000000037941 */ /* 0x000fea0003800200 */
.L_x_27914:
        /* <DEDUP_REMOVED lines=176> */
.L_x_27917:
[----:B------:R-:W-:Y:S02]  /*326c0*/  FSEL R4, RZ, 3.37028055040000000000e+12, P0 ;  /* 0x54442d18ff047808 */ /* 0x000fe40000000000 */
[----:B------:R-:W-:-:S07]  /*326d0*/  FSEL R5, RZ, 2.1426990032196044922, P0 ;  /* 0x400921fbff057808 */ /* 0x000fce0000000000 */
.L_x_27918:
[----:B------:R-:W-:Y:S05]  /*326e0*/  BSYNC.RECONVERGENT B0 ;  /* 0x0000000000007941 */ /* 0x000fea0003800200 */
.L_x_27916:
        /* <DEDUP_REMOVED lines=14> */
.L_x_27908:
        /* <DEDUP_REMOVED lines=251> */
.L_x_27922:
[----:B------:R-:W-:Y:S05]  /*33780*/  BSYNC.RECONVERGENT B0 ;  /* 0x0000000000007941 */ /* 0x000fea0003800200 */
.L_x_27921:
        /* <DEDUP_REMOVED lines=8> */
.L_x_27924:
[----:B------:R-:W-:Y:S05]  /*33810*/  BSYNC.RECONVERGENT B3 ;  /* 0x0000000000037941 */ /* 0x000fea0003800200 */
.L_x_27923:
        /* <DEDUP_REMOVED lines=176> */
.L_x_27926:
[----:B------:R-:W-:Y:S02]  /*34320*/  FSEL R4, RZ, 3.37028055040000000000e+12, P0 ;  /* 0x54442d18ff047808 */ /* 0x000fe40000000000 */
[----:B------:R-:W-:-:S07]  /*34330*/  FSEL R5, RZ, 2.1426990032196044922, P0 ;  /* 0x400921fbff057808 */ /* 0x000fce0000000000 */
.L_x_27927:
[----:B------:R-:W-:Y:S05]  /*34340*/  BSYNC.RECONVERGENT B0 ;  /* 0x0000000000007941 */ /* 0x000fea0003800200 */
.L_x_27925:
        /* <DEDUP_REMOVED lines=12> */
[----:B-1----:R-:W1:Y:S02]  /*34410*/  DMUL R2, R2, 0.5 ;  /* 0x3fe0000002027828 */ /* 0x002e640000000000 */
[----:B-1----:R-:W-:Y:S05]  /*34420*/  BRA `(.L_x_27919) ;  /* 0x000000c800fc7947 */ /* 0x002fea0003800000 */
.L_x_27920:
        /* <DEDUP_REMOVED lines=103> */
.L_x_27929:
        /* <DEDUP_REMOVED lines=143> */
.L_x_27928:
        /* <DEDUP_REMOVED lines=257> */
.L_x_27931:
        /* <DEDUP_REMOVED lines=53> */
.L_x_27934:
[----:B------:R-:W-:Y:S05]  /*366f0*/  BSYNC.RECONVERGENT B4 ;  /* 0x0000000000047941 */ /* 0x000fea0003800200 */
.L_x_27933:
        /* <DEDUP_REMOVED lines=77> */
.L_x_27932:
[----:B------:R-:W-:Y:S05]  /*36bd0*/  BSYNC.RECONVERGENT B3 ;  /* 0x0000000000037941 */ /* 0x000fea0003800200 */
.L_x_27930:
        /* <DEDUP_REMOVED lines=54> */
.L_x_27936:
[----:B------:R-:W-:Y:S05]  /*36f40*/  BSYNC.RECONVERGENT B3 ;  /* 0x0000000000037941 */ /* 0x000fea0003800200 */
.L_x_27935:
        /* <DEDUP_REMOVED lines=176> */
.L_x_27938:
[----:B------:R-:W-:Y:S02]  /*37a50*/  FSEL R4, RZ, 3.37028055040000000000e+12, P0 ;  /* 0x54442d18ff047808 */ /* 0x000fe40000000000 */
[----:B------:R-:W-:-:S07]  /*37a60*/  FSEL R5, RZ, 2.1426990032196044922, P0 ;  /* 0x400921fbff057808 */ /* 0x000fce0000000000 */
.L_x_27939:
[----:B------:R-:W-:Y:S05]  /*37a70*/  BSYNC.RECONVERGENT B0 ;  /* 0x0000000000007941 */ /* 0x000fea0003800200 */
.L_x_27937:
        /* <DEDUP_REMOVED lines=14> */
.L_x_27907:
        /* <DEDUP_REMOVED lines=325> */
.L_x_27941:
[----:B------:R-:W-:Y:S05]  /*38fb0*/  BSYNC.RECONVERGENT B0 ;  /* 0x0000000000007941 */ /* 0x000fea0003800200 */
.L_x_27940:
        /* <DEDUP_REMOVED lines=8> */
.L_x_27943:
[----:B------:R-:W-:Y:S05]  /*39040*/  BSYNC.RECONVERGENT B3 ;  /* 0x0000000000037941 */ /* 0x000fea0003800200 */
.L_x_27942:
        /* <DEDUP_REMOVED lines=176> */
.L_x_27945:
[----:B------:R-:W-:Y:S02]  /*39b50*/  FSEL R4, RZ, 3.37028055040000000000e+12, P0 ;  /* 0x54442d18ff047808 */ /* 0x000fe40000000000 */
[----:B------:R-:W-:-:S07]  /*39b60*/  FSEL R5, RZ, 2.1426990032196044922, P0 ;  /* 0x400921fbff057808 */ /* 0x000fce0000000000 */
.L_x_27946:
[----:B------:R-:W-:Y:S05]  /*39b70*/  BSYNC.RECONVERGENT B0 ;  /* 0x0000000000007941 */ /* 0x000fea0003800200 */
.L_x_27944:
        /* <DEDUP_REMOVED lines=10> */
.L_x_27906:
[----:B------:R-:W-:Y:S01]  /*39c20*/  UMOV UR4, 0x6a3f9475 ;  /* 0x6a3f947500047882 */ /* 0x000fe20000000000 */
[----:B------:R-:W-:Y:S02]  /*39c30*/  UMOV UR5, 0x20ca2fe7 ;  /* 0x20ca2fe700057882 */ /* 0x000fe40000000000 */
[----:B------:R-:W2:Y:S02]  /*39c40*/  DSETP.GEU.AND P0, PT, R32, UR4, PT ;  /* 0x0000000420007e2a */ /* 0x000ea4000bf0e000 */
[----:B--2---:R-:W-:Y:S05]  /*39c50*/  @!P0 BRA `(.L_x_27947) ;  /* 0x0000002000288947 */ /* 0x004fea0003800000 */
[----:B-1----:R-:W1:Y:S01]  /*39c60*/  DMUL R2, R32, R32 ;  /* 0x0000002020027228 */ /* 0x002e620000000000 */
[----:B------:R-:W-:Y:S01]  /*39c70*/  BSSY.RECONVERGENT B3, `(.L_x_27948) ;  /* 0x000014c000037945 */ /* 0x000fe20003800200 */
[C---:B-1----:R-:W-:Y:S02]  /*39c80*/  FSETP.GEU.FTZ.AND P1, PT, R3.reuse, 1.7916666269302368164, PT ;  /* 0x3fe555550300780b */ /* 0x042fe40003f3e000 */
[----:B------:R-:W-:-:S13]  /*39c90*/  FSETP.GT.FTZ.AND P0, PT, R3, -1.6999999284744262695, PT ;  /* 0xbfd999990300780b */ /* 0x000fda0003f14000 */
[----:B------:R-:W-:Y:S05]  /*39ca0*/  @P0 BRA !P1, `(.L_x_27949) ;  /* 0x0000000c00140947 */ /* 0x000fea0004800000 */
[----:B------:R-:W1:Y:S01]  /*39cb0*/  DADD R4, R2, 1 ;  /* 0x3ff0000002047429 */ /* 0x000e620000000000 */
[----:B------:R-:W-:Y:S01]  /*39cc0*/  IMAD.MOV.U32 R19, RZ, RZ, -0x3ff ;  /* 0xfffffc01ff137424 */ /* 0x000fe200078e00ff */
[----:B-1----:R-:W-:Y:S01]  /*39cd0*/  ISETP.GT.AND P0, PT, R5, 0xfffff, PT ;  /* 0x000fffff0500780c */ /* 0x002fe20003f04270 */
[--C-:B------:R-:W-:Y:S02]  /*39ce0*/  IMAD.MOV.U32 R12, RZ, RZ, R4.reuse ;  /* 0x000000ffff0c7224 */ /* 0x100fe400078e0004 */
[--C-:B------:R-:W-:Y:S02]  /*39cf0*/  IMAD.MOV.U32 R13, RZ, RZ, R5.reuse ;  /* 0x000000ffff0d7224 */ /* 0x100fe400078e0005 */
[----:B------:R-:W-:Y:S02]  /*39d00*/  IMAD.MOV.U32 R0, RZ, RZ, R5 ;  /* 0x000000ffff007224 */ /* 0x000fe400078e0005 */
[----:B0-----:R-:W-:-:S06]  /*39d10*/  IMAD.MOV.U32 R14, RZ, RZ, R4 ;  /* 0x000000ffff0e7224 */ /* 0x001fcc00078e0004 */
        /* <DEDUP_REMOVED lines=190> */
.L_x_27949:
[----:B0-----:R-:W0:Y:S01]  /*3a900*/  DADD R14, R2, 2 ;  /* 0x40000000020e7429 */ /* 0x001e220000000000 */
        /* <DEDUP_REMOVED lines=52> */
.L_x_27952:
[----:B------:R-:W-:Y:S05]  /*3ac50*/  BSYNC.RECONVERGENT B4 ;  /* 0x0000000000047941 */ /* 0x000fea0003800200 */
.L_x_27951:
        /* <DEDUP_REMOVED lines=77> */
.L_x_27950:
[----:B------:R-:W-:Y:S05]  /*3b130*/  BSYNC.RECONVERGENT B3 ;  /* 0x0000000000037941 */ /* 0x000fea0003800200 */
.L_x_27948:
        /* <DEDUP_REMOVED lines=186> */
[----:B-1----:R2:W3:Y:S02]  /*3bce0*/  DMUL R2, R6, 0.5 ;  /* 0x3fe0000006027828 */ /* 0x0024e40000000000 */
[----:B--23--:R-:W-:Y:S05]  /*3bcf0*/  BRA `(.L_x_27919) ;  /* 0x0000005000c87947 */ /* 0x00cfea0003800000 */
.L_x_27947:
[----:B------:R-:W-:Y:S01]  /*3bd00*/  IMAD.MOV.U32 R4, RZ, RZ, -0x2449a4b7 ;  /* 0xdbb65b49ff047424 */ /* 0x000fe200078e00ff */
[----:B------:R-:W-:Y:S01]  /*3bd10*/  UMOV UR4, 0x2a25ff7e ;  /* 0x2a25ff7e00047882 */ /* 0x000fe20000000000 */
[----:B------:R-:W-:Y:S01]  /*3bd20*/  IMAD.MOV.U32 R5, RZ, RZ, 0x3f2d3b63 ;  /* 0x3f2d3b63ff057424 */ /* 0x000fe200078e00ff */
[----:B------:R-:W-:Y:S01]  /*3bd30*/  UMOV UR5, 0x3ef53e1d ;  /* 0x3ef53e1d00057882 */ /* 0x000fe20000000000 */
[----:B------:R-:W2:Y:S01]  /*3bd40*/  DMUL R6, R32, R32 ;  /* 0x0000002020067228 */ /* 0x000ea20000000000 */
[----:B------:R-:W-:Y:S01]  /*3bd50*/  ISETP.GE.AND P2, PT, R25, RZ, PT ;  /* 0x000000ff1900720c */ /* 0x000fe20003f46270 */
[----:B------:R-:W-:-:S03]  /*3bd60*/  IMAD.MOV.U32 R0, RZ, RZ, 0x7f3321d2 ;  /* 0x7f3321d2ff007424 */ /* 0x000fc600078e00ff */
        /* <DEDUP_REMOVED lines=143> */
[----:B0-----:R-:W-:-:S15]  /*3c660*/  FSEL R15, R0, 3.37028055040000000000e+12, !P0 ;  /* 0x54442d18000f7808 */ /* 0x001fde0004000000 */
        /* <DEDUP_REMOVED lines=23> */
[----:B-1----:R0:W1:Y:S02]  /*3c7e0*/  DADD R2, |R24|, |R26| ;  /* 0x0000000018027229 */ /* 0x002064000000061a */
        /* <DEDUP_REMOVED lines=16> */
[----:B0-----:R2:W3:Y:S02]  /*3c8f0*/  DMUL R2, R32, R6 ;  /* 0x0000000620027228 */ /* 0x0014e40000000000 */
[----:B--23--:R-:W-:Y:S05]  /*3c900*/  BRA `(.L_x_27919) ;  /* 0x0000004400c47947 */ /* 0x00cfea0003800000 */
.L_x_27905:
[----:B-1----:R-:W1:Y:S01]  /*3c910*/  MUFU.RCP64H R3, 2.718280792236328125 ;  /* 0x4005bf0a00037908 */ /* 0x002e620000001800 */
[----:B------:R-:W-:Y:S01]  /*3c920*/  IMAD.MOV.U32 R4, RZ, RZ, -0x74eba897 ;  /* 0x8b145769ff047424 */ /* 0x000fe200078e00ff */
[----:B------:R-:W-:Y:S01]  /*3c930*/  FSETP.GEU.AND P1, PT, |R25|, 6.5827683646048100446e-37, PT ;  /* 0x036000001900780b */ /* 0x000fe20003f2e200 */
[----:B------:R-:W-:Y:S01]  /*3c940*/  IMAD.MOV.U32 R5, RZ, RZ, 0x4005bf0a ;  /* 0x4005bf0aff057424 */ /* 0x000fe200078e00ff */
[----:B------:R-:W-:Y:S01]  /*3c950*/  BSSY.RECONVERGENT B3, `(.L_x_27953) ;  /* 0x0000031000037945 */ /* 0x000fe20003800200 */
[----:B------:R-:W-:-:S06]  /*3c960*/  IMAD.MOV.U32 R2, RZ, RZ, 0x1 ;  /* 0x00000001ff027424 */ /* 0x000fcc00078e00ff */
[----:B-1----:R-:W1:-:S15]  /*3c970*/  DFMA R6, R2, -R4, 1 ;  /* 0x3ff000000206742b */ /* 0x002e5e0000000804 */
        /* <DEDUP_REMOVED lines=29> */
[----:B-1----:R-:W1:-:S15]  /*3cb50*/  DFMA R4, R2, -R4, R24 ;  /* 0x800000040204722b */ /* 0x002e5e0000000018 */
[----:B------:R-:W-:-:S15]  /*3cb60*/  NOP ;  /* 0x0000000000007918 */ /* 0x000fde0000000000 */
[----:B------:R-:W-:-:S15]  /*3cb70*/  NOP ;  /* 0x0000000000007918 */ /* 0x000fde0000000000 */
[----:B------:R-:W-:-:S15]  /*3cb80*/  NOP ;  /* 0x0000000000007918 */ /* 0x000fde0000000000 */
[----:B------:R-:W-:-:S04]  /*3cb90*/  NOP ;  /* 0x0000000000007918 */ /* 0x000fc80000000000 */
[----:B-1----:R-:W1:Y:S02]  /*3cba0*/  DFMA R2, R6, R4, R2 ;  /* 0x000000040602722b */ /* 0x002e640000000002 */
[----:B-1----:R-:W-:-:S05]  /*3cbb0*/  FFMA R0, RZ, 2.0897850990295410156, R3 ;  /* 0x4005bf0aff007823 */ /* 0x002fca0000000003 */
[----:B------:R-:W-:-:S13]  /*3cbc0*/  FSETP.GT.AND P0, PT, |R0|, 1.469367938527859385e-39, PT ;  /* 0x001000000000780b */ /* 0x000fda0003f04200 */
[----:B------:R-:W-:Y:S05]  /*3cbd0*/  @P0 BRA P1, `(.L_x_27954) ;  /* 0x0000000000200947 */ /* 0x000fea0000800000 */
[----:B------:R-:W-:Y:S01]  /*3cbe0*/  IMAD.MOV.U32 R6, RZ, RZ, R24 ;  /* 0x000000ffff067224 */ /* 0x000fe200078e0018 */
[----:B------:R-:W-:Y:S01]  /*3cbf0*/  MOV R0, 0x3cc40 ;  /* 0x0003cc4000007802 */ /* 0x000fe20000000f00 */
[----:B------:R-:W-:Y:S02]  /*3cc00*/  IMAD.MOV.U32 R5, RZ, RZ, R25 ;  /* 0x000000ffff057224 */ /* 0x000fe400078e0019 */
[----:B------:R-:W-:Y:S02]  /*3cc10*/  IMAD.MOV.U32 R7, RZ, RZ, -0x74eba897 ;  /* 0x8b145769ff077424 */ /* 0x000fe400078e00ff */
[----:B------:R-:W-:-:S07]  /*3cc20*/  IMAD.MOV.U32 R4, RZ, RZ, 0x4005bf0a ;  /* 0x4005bf0aff047424 */ /* 0x000fce00078e00ff */
[----:B0-----:R-:W-:Y:S05]  /*3cc30*/  CALL.REL.NOINC `($__internal_61_$__cuda_sm20_div_rn_f64_full) ;  /* 0x0000023c00ec7944 */ /* 0x001fea0003c00000 */
[----:B------:R-:W-:Y:S02]  /*3cc40*/  IMAD.MOV.U32 R2, RZ, RZ, R4 ;  /* 0x000000ffff027224 */ /* 0x000fe400078e0004 */
[----:B------:R-:W-:-:S07]  /*3cc50*/  IMAD.MOV.U32 R3, RZ, RZ, R5 ;  /* 0x000000ffff037224 */ /* 0x000fce00078e0005 */
.L_x_27954:
[----:B------:R-:W-:Y:S05]  /*3cc60*/  BSYNC.RECONVERGENT B3 ;  /* 0x0000000000037941 */ /* 0x000fea0003800200 */
.L_x_27953:
[----:B------:R-:W1:Y:S01]  /*3cc70*/  MUFU.RCP64H R5, 2.718280792236328125 ;  /* 0x4005bf0a00057908 */ /* 0x000e620000001800 */
        /* <DEDUP_REMOVED lines=50> */
.L_x_27956:
[----:B------:R-:W-:Y:S05]  /*3cfa0*/  BSYNC.RECONVERGENT B3 ;  /* 0x0000000000037941 */ /* 0x000fea0003800200 */
.L_x_27955:
[----:B------:R-:W1:Y:S01]  /*3cfb0*/  MUFU.RCP64H R7, R35 ;  /* 0x0000002300077308 */ /* 0x000e620000001800 */
        /* <DEDUP_REMOVED lines=12> */
[----:B------:R-:W2:Y:S02]  /*3d080*/  DADD R4, -RZ, |R4| ;  /* 0x00000000ff047229 */ /* 0x000ea40000000504 */
[----:B--2---:R-:W-:-:S04]  /*3d090*/  ISETP.LT.U32.AND P0, PT, R4, R2, PT ;  /* 0x000000020400720c */ /* 0x004fc80003f01070 */
[----:B------:R-:W-:-:S15]  /*3d0a0*/  ISETP.LT.U32.AND.EX P0, PT, R5, R3, PT, P0 ;  /* 0x000000030500720c */ /* 0x000fde0003f01100 */
[----:B------:R-:W-:-:S15]  /*3d0b0*/  NOP ;  /* 0x0000000000007918 */ /* 0x000fde0000000000 */
[----:B------:R-:W-:-:S15]  /*3d0c0*/  NOP ;  /* 0x0000000000007918 */ /* 0x000fde0000000000 */
[----:B------:R-:W-:-:S13]  /*3d0d0*/  NOP ;  /* 0x0000000000007918 */ /* 0x000fda0000000000 */
        /* <DEDUP_REMOVED lines=10> */
[----:B-1----:R1:W0:Y:S02]  /*3d180*/  DFMA R12, R6, R12, R6 ;  /* 0x0000000c060c722b */ /* 0x0022240000000006 */
[----:B-1----:R-:W-:Y:S02]  /*3d190*/  SEL R6, R4, R2, P0 ;  /* 0x0000000204067207 */ /* 0x002fe40000000000 */
        /* <DEDUP_REMOVED lines=303> */
.L_x_27958:
[----:B------:R-:W-:Y:S05]  /*3e490*/  BSYNC.RECONVERGENT B0 ;  /* 0x0000000000007941 */ /* 0x000fea0003800200 */
.L_x_27957:
        /* <DEDUP_REMOVED lines=9> */
.L_x_27960:
[----:B------:R-:W-:Y:S05]  /*3e530*/  BSYNC.RECONVERGENT B3 ;  /* 0x0000000000037941 */ /* 0x000fea0003800200 */
.L_x_27959:
        /* <DEDUP_REMOVED lines=176> */
.L_x_27962:
[----:B------:R-:W-:Y:S02]  /*3f040*/  FSEL R4, RZ, 3.37028055040000000000e+12, P0 ;  /* 0x54442d18ff047808 */ /* 0x000fe40000000000 */
[----:B------:R-:W-:-:S07]  /*3f050*/  FSEL R5, RZ, 2.1426990032196044922, P0 ;  /* 0x400921fbff057808 */ /* 0x000fce0000000000 */
.L_x_27963:
[----:B------:R-:W-:Y:S05]  /*3f060*/  BSYNC.RECONVERGENT B0 ;  /* 0x0000000000007941 */ /* 0x000fea0003800200 */
.L_x_27961:
        /* <DEDUP_REMOVED lines=14> */
.L_x_27904:
[----:B------:R-:W2:Y:S01]  /*3f150*/  DSETP.GEU.AND P0, PT, |R26|, 1.4916681462400413487e-154, PT ;  /* 0x200000001a00742a */ /* 0x000ea20003f0e200 */
        /* <DEDUP_REMOVED lines=10> */
[----:B0-----:R-:W-:-:S15]  /*3f200*/  DADD R14, -RZ, |R26| ;  /* 0x00000000ff0e7229 */ /* 0x001fde000000051a */
[----:B------:R-:W-:-:S15]  /*3f210*/  NOP ;  /* 0x0000000000007918 */ /* 0x000fde0000000000 */
[----:B------:R-:W-:-:S15]  /*3f220*/  NOP ;  /* 0x0000000000007918 */ /* 0x000fde0000000000 */
[----:B------:R-:W-:-:S15]  /*3f230*/  NOP ;  /* 0x0000000000007918 */ /* 0x000fde0000000000 */
[----:B------:R-:W-:-:S04]  /*3f240*/  NOP ;  /* 0x0000000000007918 */ /* 0x000fc80000000000 */
[----:B--2---:R-:W-:-:S15]  /*3f250*/  DSETP.LT.AND P0, PT, |R24|, 1.4916681462400413487e-154, !P0 ;  /* 0x200000001800742a */ /* 0x004fde0004701200 */
        /* <DEDUP_REMOVED lines=10> */
[----:B---3--:R-:W0:-:S15]  /*3f300*/  @P0 DMUL R4, R26, 4 ;  /* 0x401000001a040828 */ /* 0x008e1e0000000000 */
[----:B------:R-:W-:-:S15]  /*3f310*/  NOP ;  /* 0x0000000000007918 */ /* 0x000fde0000000000 */
[----:B------:R-:W-:-:S15]  /*3f320*/  NOP ;  /* 0x0000000000007918 */ /* 0x000fde0000000000 */
[----:B------:R-:W-:-:S15]  /*3f330*/  NOP ;  /* 0x0000000000007918 */ /* 0x000fde0000000000 */
[----:B------:R-:W-:-:S04]  /*3f340*/  NOP ;  /* 0x0000000000007918 */ /* 0x000fc80000000000 */
[----:B-1----:R-:W-:-:S15]  /*3f350*/  @P0 DMUL R2, R24, 4 ;  /* 0x4010000018020828 */ /* 0x002fde0000000000 */
        /* <DEDUP_REMOVED lines=263> */
.L_x_27965:
[----:B------:R-:W-:Y:S05]  /*403d0*/  BSYNC.RECONVERGENT B0 ;  /* 0x0000000000007941 */ /* 0x000fea0003800200 */
.L_x_27964:
[----:B------:R-:W-:Y:S04]  /*403e0*/  BSSY.RECONVERGENT B3, `(.L_x_27966) ;  /* 0x0000007000037945 */ /* 0x000fe80003800200 */
[----:B------:R-:W-:Y:S05]  /*403f0*/  @P4 BRA P5, `(.L_x_27967) ;  /* 0x0000000000144947 */ /* 0x000fea0002800000 */
[----:B------:R-:W-:Y:S01]  /*40400*/  IMAD.MOV.U32 R5, RZ, RZ, R7 ;  /* 0x000000ffff057224 */ /* 0x000fe200078e0007 */
[----:B------:R-:W-:Y:S01]  /*40410*/  MOV R0, 0x40450 ;  /* 0x0004045000007802 */ /* 0x000fe20000000f00 */
[----:B------:R-:W-:Y:S02]  /*40420*/  IMAD.MOV.U32 R7, RZ, RZ, R32 ;  /* 0x000000ffff077224 */ /* 0x000fe400078e0020 */
[----:B------:R-:W-:-:S07]  /*40430*/  IMAD.MOV.U32 R4, RZ, RZ, R33 ;  /* 0x000000ffff047224 */ /* 0x000fce00078e0021 */
[----:B01----:R-:W-:Y:S05]  /*40440*/  CALL.REL.NOINC `($__internal_61_$__cuda_sm20_div_rn_f64_full) ;  /* 0x0000020400e87944 */ /* 0x003fea0003c00000 */
.L_x_27967:
[----:B------:R-:W-:Y:S05]  /*40450*/  BSYNC.RECONVERGENT B3 ;  /* 0x0000000000037941 */ /* 0x000fea0003800200 */
.L_x_27966:
        /* <DEDUP_REMOVED lines=176> */
.L_x_27969:
[----:B------:R-:W-:Y:S02]  /*40f60*/  FSEL R4, RZ, 3.37028055040000000000e+12, P0 ;  /* 0x54442d18ff047808 */ /* 0x000fe40000000000 */
[----:B------:R-:W-:-:S07]  /*40f70*/  FSEL R5, RZ, 2.1426990032196044922, P0 ;  /* 0x400921fbff057808 */ /* 0x000fce0000000000 */
.L_x_27970:
[----:B------:R-:W-:Y:S05]  /*40f80*/  BSYNC.RECONVERGENT B0 ;  /* 0x0000000000007941 */ /* 0x000fea0003800200 */
.L_x_27968:
        /* <DEDUP_REMOVED lines=9> */
.L_x_27919:
[----:B------:R-:W-:Y:S05]  /*41020*/  BSYNC.RECONVERGENT B2 ;  /* 0x0000000000027941 */ /* 0x000fea0003800200 */
.L_x_27903:
        /* <DEDUP_REMOVED lines=147> */
.L_x_27976:
[----:B------:R-:W-:Y:S05]  /*41960*/  BSYNC.RECONVERGENT B0 ;  /* 0x0000000000007941 */ /* 0x000fea0003800200 */
.L_x_27975:
        /* <DEDUP_REMOVED lines=51> */
.L_x_27980:
[----:B------:R-:W-:Y:S05]  /*41ca0*/  BSYNC.RECONVERGENT B4 ;  /* 0x0000000000047941 */ /* 0x000fea0003800200 */
.L_x_27979:
[----:B------:R-:W-:Y:S01]  /*41cb0*/  VIADD R0, R0, 0x1 ;  /* 0x0000000100007836 */ /* 0x000fe20000000000 */
[----:B------:R-:W-:Y:S06]  /*41cc0*/  BRA `(.L_x_27981) ;  /* 0x0000000000087947 */ /* 0x000fec0003800000 */
.L_x_27978:
[----:B------:R3:W4:Y:S02]  /*41cd0*/  DMUL R18, RZ, R34 ;  /* 0x00000022ff127228 */ /* 0x0007240000000000 */
[----:B---34-:R-:W-:-:S07]  /*41ce0*/  IMAD.MOV.U32 R0, RZ, RZ, 0x1 ;  /* 0x00000001ff007424 */ /* 0x018fce00078e00ff */
.L_x_27981:
[----:B------:R-:W-:Y:S05]  /*41cf0*/  BSYNC.RECONVERGENT B3 ;  /* 0x0000000000037941 */ /* 0x000fea0003800200 */
.L_x_27977:
        /* <DEDUP_REMOVED lines=115> */
.L_x_27983:
[----:B------:R0:W1:Y:S02]  /*42430*/  DMUL R2, RZ, R34 ;  /* 0x00000022ff027228 */ /* 0x0000640000000000 */
[----:B01----:R-:W-:-:S07]  /*42440*/  IMAD.MOV.U32 R0, RZ, RZ, RZ ;  /* 0x000000ffff007224 */ /* 0x003fce00078e00ff */
.L_x_27984:
[----:B------:R-:W-:Y:S05]  /*42450*/  BSYNC.RECONVERGENT B3 ;  /* 0x0000000000037941 */ /* 0x000fea0003800200 */
.L_x_27982:
        /* <DEDUP_REMOVED lines=73> */
.L_x_27974:
        /* <DEDUP_REMOVED lines=125> */
.L_x_27986:
[----:B------:R-:W-:Y:S05]  /*430c0*/  BSYNC.RECONVERGENT B0 ;  /* 0x0000000000007941 */ /* 0x000fea0003800200 */
.L_x_27985:
        /* <DEDUP_REMOVED lines=61> */
.L_x_27990:
[----:B------:R-:W-:Y:S05]  /*434a0*/  BSYNC.RECONVERGENT B4 ;  /* 0x0000000000047941 */ /* 0x000fea0003800200 */
.L_x_27989:
[----:B------:R-:W-:Y:S01]  /*434b0*/  VIADD R0, R4, 0x1 ;  /* 0x0000000104007836 */ /* 0x000fe20000000000 */
[----:B------:R-:W-:Y:S06]  /*434c0*/  BRA `(.L_x_27991) ;  /* 0x0000000000087947 */ /* 0x000fec0003800000 */
.L_x_27988:
[----:B------:R1:W2:Y:S02]  /*434d0*/  DMUL R2, RZ, R34 ;  /* 0x00000022ff027228 */ /* 0x0002a40000000000 */
[----:B-12---:R-:W-:-:S07]  /*434e0*/  IMAD.MOV.U32 R0, RZ, RZ, 0x1 ;  /* 0x00000001ff007424 */ /* 0x006fce00078e00ff */
.L_x_27991:
[----:B------:R-:W-:Y:S05]  /*434f0*/  BSYNC.RECONVERGENT B3 ;  /* 0x0000000000037941 */ /* 0x000fea0003800200 */
.L_x_27987:
        /* <DEDUP_REMOVED lines=125> */
.L_x_27993:
[----:B------:R0:W1:Y:S02]  /*43cd0*/  DMUL R2, RZ, R34 ;  /* 0x00000022ff027228 */ /* 0x0000640000000000 */
[----:B01----:R-:W-:-:S07]  /*43ce0*/  IMAD.MOV.U32 R0, RZ, RZ, RZ ;  /* 0x000000ffff007224 */ /* 0x003fce00078e00ff */
.L_x_27994:
[----:B------:R-:W-:Y:S05]  /*43cf0*/  BSYNC.RECONVERGENT B3 ;  /* 0x0000000000037941 */ /* 0x000fea0003800200 */
.L_x_27992:
        /* <DEDUP_REMOVED lines=84> */
.L_x_27973:
        /* <DEDUP_REMOVED lines=10> */
.L_x_27995:
[----:B------:R-:W1:Y:S02]  /*442e0*/  DADD R34, R34, -R34 ;  /* 0x0000000022227229 */ /* 0x000e640000000822 */
[----:B-1----:R-:W-:Y:S02]  /*442f0*/  IMAD.MOV.U32 R32, RZ, RZ, R34 ;  /* 0x000000ffff207224 */ /* 0x002fe400078e0022 */
[----:B------:R-:W-:Y:S01]  /*44300*/  IMAD.MOV.U32 R33, RZ, RZ, R35 ;  /* 0x000000ffff217224 */ /* 0x000fe200078e0023 */
[----:B------:R-:W-:Y:S06]  /*44310*/  BRA `(.L_x_27902) ;  /* 0x0000001400907947 */ /* 0x000fec0003800000 */
.L_x_27972:
        /* <DEDUP_REMOVED lines=49> */
.L_x_27999:
[----:B------:R-:W-:Y:S05]  /*44630*/  BSYNC.RECONVERGENT B4 ;  /* 0x0000000000047941 */ /* 0x000fea0003800200 */
.L_x_27998:
[----:B------:R-:W-:Y:S01]  /*44640*/  VIADD R0, R4, 0x1 ;  /* 0x0000000104007836 */ /* 0x000fe20000000000 */
[----:B------:R-:W-:Y:S06]  /*44650*/  BRA `(.L_x_28000) ;  /* 0x0000000000087947 */ /* 0x000fec0003800000 */
.L_x_27997:
[----:B------:R1:W2:Y:S02]  /*44660*/  DMUL R2, RZ, R34 ;  /* 0x00000022ff027228 */ /* 0x0002a40000000000 */
[----:B-12---:R-:W-:-:S07]  /*44670*/  IMAD.MOV.U32 R0, RZ, RZ, 0x1 ;  /* 0x00000001ff007424 */ /* 0x006fce00078e00ff */
.L_x_28000:
[----:B------:R-:W-:Y:S05]  /*44680*/  BSYNC.RECONVERGENT B3 ;  /* 0x0000000000037941 */ /* 0x000fea0003800200 */
.L_x_27996:
        /* <DEDUP_REMOVED lines=115> */
.L_x_28002:
[----:B------:R0:W1:Y:S02]  /*44dc0*/  DMUL R2, RZ, R34 ;  /* 0x00000022ff027228 */ /* 0x0000640000000000 */
[----:B01----:R-:W-:-:S07]  /*44dd0*/  IMAD.MOV.U32 R0, RZ, RZ, RZ ;  /* 0x000000ffff007224 */ /* 0x003fce00078e00ff */
.L_x_28003:
[----:B------:R-:W-:Y:S05]  /*44de0*/  BSYNC.RECONVERGENT B3 ;  /* 0x0000000000037941 */ /* 0x000fea0003800200 */
.L_x_28001:
        /* <DEDUP_REMOVED lines=64> */
.L_x_27971:
        /* <DEDUP_REMOVED lines=119> */
.L_x_27902:
[----:B------:R-:W-:Y:S05]  /*45960*/  BSYNC.RECONVERGENT B1 ;  /* 0x0000000000017941 */ /* 0x000fea0003800200 */
.L_x_27901:
[----:B------:R-:W-:Y:S01]  /*45970*/  VIADD R0, R16, 0x180 ;  /* 0x0000018010007836 */ /* 0x000fe20000000000 */
[----:B------:R-:W-:Y:S01]  /*45980*/  BSSY.RECONVERGENT B1, `(.L_x_28004) ;  /* 0x00015b6000017945 */ /* 0x000fe20003800200 */
[----:B------:R-:W-:Y:S02]  /*45990*/  CS2R R26, SRZ ;  /* 0x00000000001a7805 */ /* 0x000fe4000001ff00 */
[----:B----4-:R-:W-:Y:S02]  /*459a0*/  CS2R R24, SRZ ;  /* 0x0000000000187805 */ /* 0x010fe4000001ff00 */
[----:B------:R-:W-:-:S13]  /*459b0*/  ISETP.GE.AND P0, PT, R0, UR38, PT ;  /* 0x0000002600007c0c */ /* 0x000fda000bf06270 */
[----:B------:R-:W-:Y:S05]  /*459c0*/  @P0 BRA `(.L_x_28005) ;  /* 0x0000015800c40947 */ /* 0x000fea0003800000 */
[----:B------:R-:W1:Y:S01]  /*459d0*/  DSETP.NAN.AND P0, PT, R22, R22, PT ;  /* 0x000000161600722a */ /* 0x000e620003f08000 */
        /* <DEDUP_REMOVED lines=14> */
[----:B--23--:R-:W-:-:S15]  /*45ac0*/  DADD R4, -RZ, |R22| ;  /* 0x00000000ff047229 */ /* 0x00cfde0000000516 */
        /* <DEDUP_REMOVED lines=17> */
[----:B------:R-:W0:Y:S01]  /*45be0*/  DSETP.MIN.AND P0, P2, R26, R24, PT ;  /* 0x000000181a00722a */ /* 0x000e220003a00000 */
[----:B------:R-:W-:Y:S01]  /*45bf0*/  IMAD.MOV.U32 R7, RZ, RZ, R25 ;  /* 0x000000ffff077224 */ /* 0x000fe200078e0019 */
[----:B------:R-:W-:Y:S01]  /*45c00*/  UMOV UR4, 0x4ad4b81f ;  /* 0x4ad4b81f00047882 */ /* 0x000fe20000000000 */
[----:B------:R-:W-:Y:S01]  /*45c10*/  IMAD.MOV.U32 R3, RZ, RZ, R24 ;  /* 0x000000ffff037224 */ /* 0x000fe200078e0018 */
        /* <DEDUP_REMOVED lines=247> */
.L_x_28013:
        /* <DEDUP_REMOVED lines=53> */
.L_x_28016:
[----:B------:R-:W-:Y:S05]  /*46ee0*/  BSYNC.RECONVERGENT B4 ;  /* 0x0000000000047941 */ /* 0x000fea0003800200 */
.L_x_28015:
        /* <DEDUP_REMOVED lines=77> */
.L_x_28014:
[----:B------:R-:W-:Y:S05]  /*473c0*/  BSYNC.RECONVERGENT B3 ;  /* 0x0000000000037941 */ /* 0x000fea0003800200 */
.L_x_28012:
        /* <DEDUP_REMOVED lines=54> */
.L_x_28018:
[----:B------:R-:W-:Y:S05]  /*47730*/  BSYNC.RECONVERGENT B3 ;  /* 0x0000000000037941 */ /* 0x000fea0003800200 */
.L_x_28017:
        /* <DEDUP_REMOVED lines=176> */
.L_x_28020:
[----:B------:R-:W-:Y:S02]  /*48240*/  FSEL R4, RZ, 3.37028055040000000000e+12, P0 ;  /* 0x54442d18ff047808 */ /* 0x000fe40000000000 */
[----:B------:R-:W-:-:S07]  /*48250*/  FSEL R5, RZ, 2.1426990032196044922, P0 ;  /* 0x400921fbff057808 */ /* 0x000fce0000000000 */
.L_x_28021:
[----:B------:R-:W-:Y:S05]  /*48260*/  BSYNC.RECONVERGENT B0 ;  /* 0x0000000000007941 */ /* 0x000fea0003800200 */
.L_x_28019:
        /* <DEDUP_REMOVED lines=14> */
.L_x_28011:
        /* <DEDUP_REMOVED lines=251> */
.L_x_28025:
[----:B------:R-:W-:Y:S05]  /*49300*/  BSYNC.RECONVERGENT B0 ;  /* 0x0000000000007941 */ /* 0x000fea0003800200 */
.L_x_28024:
        /* <DEDUP_REMOVED lines=8> */
.L_x_28027:
[----:B------:R-:W-:Y:S05]  /*49390*/  BSYNC.RECONVERGENT B3 ;  /* 0x0000000000037941 */ /* 0x000fea0003800200 */
.L_x_28026:
        /* <DEDUP_REMOVED lines=176> */
.L_x_28029:
[----:B------:R-:W-:Y:S02]  /*49ea0*/  FSEL R4, RZ, 3.37028055040000000000e+12, P0 ;  /* 0x54442d18ff047808 */ /* 0x000fe40000000000 */
[----:B------:R-:W-:-:S07]  /*49eb0*/  FSEL R5, RZ, 2.1426990032196044922, P0 ;  /* 0x400921fbff057808 */ /* 0x000fce0000000000 */
.L_x_28030:
[----:B------:R-:W-:Y:S05]  /*49ec0*/  BSYNC.RECONVERGENT B0 ;  /* 0x0000000000007941 */ /* 0x000fea0003800200 */
.L_x_28028:
        /* <DEDUP_REMOVED lines=14> */
.L_x_28023:
        /* <DEDUP_REMOVED lines=103> */
.L_x_28032:
        /* <DEDUP_REMOVED lines=143> */
.L_x_28031:
        /* <DEDUP_REMOVED lines=257> */
.L_x_28034:
        /* <DEDUP_REMOVED lines=53> */
.L_x_28037:
[----:B------:R-:W-:Y:S05]  /*4c270*/  BSYNC.RECONVERGENT B4 ;  /* 0x0000000000047941 */ /* 0x000fea0003800200 */
.L_x_28036:
        /* <DEDUP_REMOVED lines=77> */
.L_x_28035:
[----:B------:R-:W-:Y:S05]  /*4c750*/  BSYNC.RECONVERGENT B3 ;  /* 0x0000000000037941 */ /* 0x000fea0003800200 */
.L_x_28033:
        /* <DEDUP_REMOVED lines=54> */
.L_x_28039:
[----:B------:R-:W-:Y:S05]  /*4cac0*/  BSYNC.RECONVERGENT B3 ;  /* 0x0000000000037941 */ /* 0x000fea0003800200 */
.L_x_28038:
        /* <DEDUP_REMOVED lines=176> */
.L_x_28041:
[----:B------:R-:W-:Y:S02]  /*4d5d0*/  FSEL R4, RZ, 3.37028055040000000000e+12, P0 ;  /* 0x54442d18ff047808 */ /* 0x000fe40000000000 */
[----:B------:R-:W-:-:S07]  /*4d5e0*/  FSEL R5, RZ, 2.1426990032196044922, P0 ;  /* 0x400921fbff057808 */ /* 0x000fce0000000000 */
.L_x_28042:
[----:B------:R-:W-:Y:S05]  /*4d5f0*/  BSYNC.RECONVERGENT B0 ;  /* 0x0000000000007941 */ /* 0x000fea0003800200 */
.L_x_28040:
        /* <DEDUP_REMOVED lines=14> */
.L_x_28010:
        /* <DEDUP_REMOVED lines=325> */
.L_x_28044:
[----:B------:R-:W-:Y:S05]  /*4eb30*/  BSYNC.RECONVERGENT B0 ;  /* 0x0000000000007941 */ /* 0x000fea0003800200 */
.L_x_28043:
        /* <DEDUP_REMOVED lines=8> */
.L_x_28046:
[----:B------:R-:W-:Y:S05]  /*4ebc0*/  BSYNC.RECONVERGENT B3 ;  /* 0x0000000000037941 */ /* 0x000fea0003800200 */
.L_x_28045:
        /* <DEDUP_REMOVED lines=176> */
.L_x_28048:
[----:B------:R-:W-:Y:S02]  /*4f6d0*/  FSEL R4, RZ, 3.37028055040000000000e+12, P0 ;  /* 0x54442d18ff047808 */ /* 0x000fe40000000000 */
[----:B------:R-:W-:-:S07]  /*4f6e0*/  FSEL R5, RZ, 2.1426990032196044922, P0 ;  /* 0x400921fbff057808 */ /* 0x000fce0000000000 */
.L_x_28049:
[----:B------:R-:W-:Y:S05]  /*4f6f0*/  BSYNC.RECONVERGENT B0 ;  /* 0x0000000000007941 */ /* 0x000fea0003800200 */
.L_x_28047:
        /* <DEDUP_REMOVED lines=10> */
.L_x_28009:
        /* <DEDUP_REMOVED lines=206> */
.L_x_28052:
        /* <DEDUP_REMOVED lines=53> */
.L_x_28055:
[----:B------:R-:W-:Y:S05]  /*507d0*/  BSYNC.RECONVERGENT B4 ;  /* 0x0000000000047941 */ /* 0x000fea0003800200 */
.L_x_28054:
        /* <DEDUP_REMOVED lines=77> */
.L_x_28053:
[----:B------:R-:W-:Y:S05]  /*50cb0*/  BSYNC.RECONVERGENT B3 ;  /* 0x0000000000037941 */ /* 0x000fea0003800200 */
.L_x_28051:
        /* <DEDUP_REMOVED lines=188> */
.L_x_28050:
[----:B------:R-:W-:Y:S01]  /*51880*/  IMAD.MOV.U32 R4, RZ, RZ, -0x2449a4b7 ;  /* 0xdbb65b49ff047424 */ /* 0x000fe200078e00ff */
[----:B------:R-:W-:Y:S01]  /*51890*/  UMOV UR4, 0x2a25ff7e ;  /* 0x2a25ff7e00047882 */ /* 0x000fe20000000000 */
[----:B------:R-:W-:Y:S01]  /*518a0*/  IMAD.MOV.U32 R5, RZ, RZ, 0x3f2d3b63 ;  /* 0x3f2d3b63ff057424 */ /* 0x000fe200078e00ff */
[----:B------:R-:W-:Y:S01]  /*518b0*/  UMOV UR5, 0x3ef53e1d ;  /* 0x3ef53e1d00057882 */ /* 0x000fe20000000000 */
[----:B------:R-:W1:Y:S01]  /*518c0*/  DMUL R6, R24, R24 ;  /* 0x0000001818067228 */ /* 0x000e620000000000 */
[----:B------:R-:W-:Y:S01]  /*518d0*/  ISETP.GE.AND P2, PT, R21, RZ, PT ;  /* 0x000000ff1500720c */ /* 0x000fe20003f46270 */
[----:B------:R-:W-:-:S03]  /*518e0*/  IMAD.MOV.U32 R0, RZ, RZ, 0x7f3321d2 ;  /* 0x7f3321d2ff007424 */ /* 0x000fc600078e00ff */
[----:B------:R-:W-:-:S15]  /*518f0*/  @P1 PLOP3.LUT P0, PT, P2, PT, PT, 0x80, 0x8 ;  /* 0x000000000008181c */ /* 0x000fde000170f070 */
[----:B------:R-:W-:-:S15]  /*51900*/  NOP ;  /* 0x0000000000007918 */ /* 0x000fde0000000000 */
[----:B------:R-:W-:-:S15]  /*51910*/  NOP ;  /* 0x0000000000007918 */ /* 0x000fde0000000000 */
[----:B------:R-:W-:-:S14]  /*51920*/  NOP ;  /* 0x0000000000007918 */ /* 0x000fdc0000000000 */
[----:B-1----:R-:W1:Y:S01]  /*51930*/  DFMA R4, R6, -UR4, R4 ;  /* 0x8000000406047c2b */ /* 0x002e620008000004 */
[----:B------:R-:W-:Y:S01]  /*51940*/  UMOV UR4, 0x8dde082e ;  /* 0x8dde082e00047882 */ /* 0x000fe20000000000 */
[----:B------:R-:W-:-:S15]  /*51950*/  UMOV UR5, 0x3f531278 ;  /* 0x3f53127800057882 */ /* 0x000fde0000000000 */
[----:B------:R-:W-:-:S15]  /*51960*/  NOP ;  /* 0x0000000000007918 */ /* 0x000fde0000000000 */
[----:B------:R-:W-:-:S15]  /*51970*/  NOP ;  /* 0x0000000000007918 */ /* 0x000fde0000000000 */
[----:B------:R-:W-:-:S15]  /*51980*/  NOP ;  /* 0x0000000000007918 */ /* 0x000fde0000000000 */
[----:B------:R-:W-:-:S02]  /*51990*/  NOP ;  /* 0x0000000000007918 */ /* 0x000fc40000000000 */
[----:B-1----:R-:W1:Y:S01]  /*519a0*/  DFMA R4, R6, R4, -UR4 ;  /* 0x8000000406047e2b */ /* 0x002e620008000004 */
        /* <DEDUP_REMOVED lines=111> */
[----:B-1----:R-:W1:-:S15]  /*520a0*/  DFMA R4, R6, R4, -UR4 ;  /* 0x8000000406047e2b */ /* 0x002e5e0008000004 */
        /* <DEDUP_REMOVED lines=9> */
[----:B-1----:R1:W2:Y:S02]  /*52140*/  DFMA R12, R24, R4, R24 ;  /* 0x00000004180c722b */ /* 0x0022a40000000018 */
[----:B-1----:R-:W-:Y:S02]  /*52150*/  @P1 IMAD.MOV.U32 R4, RZ, RZ, 0x54442d18 ;  /* 0x54442d18ff041424 */ /* 0x002fe400078e00ff */
[----:B------:R-:W-:-:S15]  /*52160*/  @P1 IMAD.MOV.U32 R5, RZ, RZ, 0x400921fb ;  /* 0x400921fbff051424 */ /* 0x000fde00078e00ff */
[----:B------:R-:W-:-:S15]  /*52170*/  NOP ;  /* 0x0000000000007918 */ /* 0x000fde0000000000 */
[----:B------:R-:W-:-:S15]  /*52180*/  NOP ;  /* 0x0000000000007918 */ /* 0x000fde0000000000 */
[----:B------:R-:W-:-:S15]  /*52190*/  NOP ;  /* 0x0000000000007918 */ /* 0x000fde0000000000 */
[----:B--2---:R-:W1:Y:S02]  /*521a0*/  @P1 DADD R4, -R12, R4 ;  /* 0x000000000c041229 */ /* 0x004e640000000104 */
[----:B-1----:R-:W-:Y:S02]  /*521b0*/  @P1 FSEL R4, R4, R12, !P0 ;  /* 0x0000000c04041208 */ /* 0x002fe40004000000 */
        /* <DEDUP_REMOVED lines=45> */
.L_x_28008:
        /* <DEDUP_REMOVED lines=53> */
.L_x_28057:
[----:B------:R-:W-:Y:S05]  /*527e0*/  BSYNC.RECONVERGENT B3 ;  /* 0x0000000000037941 */ /* 0x000fea0003800200 */
.L_x_28056:
        /* <DEDUP_REMOVED lines=51> */
.L_x_28059:
[----:B------:R-:W-:Y:S05]  /*52b20*/  BSYNC.RECONVERGENT B3 ;  /* 0x0000000000037941 */ /* 0x000fea0003800200 */
.L_x_28058:
        /* <DEDUP_REMOVED lines=334> */
.L_x_28061:
[----:B------:R-:W-:Y:S05]  /*54010*/  BSYNC.RECONVERGENT B0 ;  /* 0x0000000000007941 */ /* 0x000fea0003800200 */
.L_x_28060:
        /* <DEDUP_REMOVED lines=9> */
.L_x_28063:
[----:B------:R-:W-:Y:S05]  /*540b0*/  BSYNC.RECONVERGENT B3 ;  /* 0x0000000000037941 */ /* 0x000fea0003800200 */
.L_x_28062:
        /* <DEDUP_REMOVED lines=176> */
.L_x_28065:
[----:B------:R-:W-:Y:S02]  /*54bc0*/  FSEL R4, RZ, 3.37028055040000000000e+12, P0 ;  /* 0x54442d18ff047808 */ /* 0x000fe40000000000 */
[----:B------:R-:W-:-:S07]  /*54bd0*/  FSEL R5, RZ, 2.1426990032196044922, P0 ;  /* 0x400921fbff057808 */ /* 0x000fce0000000000 */
.L_x_28066:
[----:B------:R-:W-:Y:S05]  /*54be0*/  BSYNC.RECONVERGENT B0 ;  /* 0x0000000000007941 */ /* 0x000fea0003800200 */
.L_x_28064:
        /* <DEDUP_REMOVED lines=14> */
.L_x_28007:
        /* <DEDUP_REMOVED lines=27> */
[----:B--23--:R-:W0:-:S15]  /*54e80*/  @P0 DMUL R4, R22, 4 ;  /* 0x4010000016040828 */ /* 0x00ce1e0000000000 */
[----:B------:R-:W-:-:S15]  /*54e90*/  NOP ;  /* 0x0000000000007918 */ /* 0x000fde0000000000 */
[----:B------:R-:W-:-:S15]  /*54ea0*/  NOP ;  /* 0x0000000000007918 */ /* 0x000fde0000000000 */
[----:B------:R-:W-:-:S15]  /*54eb0*/  NOP ;  /* 0x0000000000007918 */ /* 0x000fde0000000000 */
[----:B------:R-:W-:-:S04]  /*54ec0*/  NOP ;  /* 0x0000000000007918 */ /* 0x000fc80000000000 */
[----:B------:R-:W-:-:S15]  /*54ed0*/  @P0 DMUL R2, R20, 4 ;  /* 0x4010000014020828 */ /* 0x000fde0000000000 */
        /* <DEDUP_REMOVED lines=263> */
.L_x_28068:
[----:B------:R-:W-:Y:S05]  /*55f50*/  BSYNC.RECONVERGENT B0 ;  /* 0x0000000000007941 */ /* 0x000fea0003800200 */
.L_x_28067:
[----:B------:R-:W-:Y:S04]  /*55f60*/  BSSY.RECONVERGENT B3, `(.L_x_28069) ;  /* 0x0000007000037945 */ /* 0x000fe80003800200 */
[----:B------:R-:W-:Y:S05]  /*55f70*/  @P4 BRA P5, `(.L_x_28070) ;  /* 0x0000000000144947 */ /* 0x000fea0002800000 */
[----:B------:R-:W-:Y:S01]  /*55f80*/  IMAD.MOV.U32 R5, RZ, RZ, R7 ;  /* 0x000000ffff057224 */ /* 0x000fe200078e0007 */
[----:B------:R-:W-:Y:S01]  /*55f90*/  MOV R0, 0x55fd0 ;  /* 0x00055fd000007802 */ /* 0x000fe20000000f00 */
[----:B------:R-:W-:Y:S02]  /*55fa0*/  IMAD.MOV.U32 R7, RZ, RZ, R24 ;  /* 0x000000ffff077224 */ /* 0x000fe400078e0018 */
[----:B------:R-:W-:-:S07]  /*55fb0*/  IMAD.MOV.U32 R4, RZ, RZ, R25 ;  /* 0x000000ffff047224 */ /* 0x000fce00078e0019 */
[----:B01----:R-:W-:Y:S05]  /*55fc0*/  CALL.REL.NOINC `($__internal_61_$__cuda_sm20_div_rn_f64_full) ;  /* 0x000000ac00087944 */ /* 0x003fea0003c00000 */
.L_x_28070:
[----:B------:R-:W-:Y:S05]  /*55fd0*/  BSYNC.RECONVERGENT B3 ;  /* 0x0000000000037941 */ /* 0x000fea0003800200 */
.L_x_28069:
        /* <DEDUP_REMOVED lines=176> */
.L_x_28072:
[----:B------:R-:W-:Y:S02]  /*56ae0*/  FSEL R4, RZ, 3.37028055040000000000e+12, P0 ;  /* 0x54442d18ff047808 */ /* 0x000fe40000000000 */
[----:B------:R-:W-:-:S07]  /*56af0*/  FSEL R5, RZ, 2.1426990032196044922, P0 ;  /* 0x400921fbff057808 */ /* 0x000fce0000000000 */
.L_x_28073:
[----:B------:R-:W-:Y:S05]  /*56b00*/  BSYNC.RECONVERGENT B0 ;  /* 0x0000000000007941 */ /* 0x000fea0003800200 */
.L_x_28071:
        /* <DEDUP_REMOVED lines=9> */
.L_x_28022:
[----:B------:R-:W-:Y:S05]  /*56ba0*/  BSYNC.RECONVERGENT B2 ;  /* 0x0000000000027941 */ /* 0x000fea0003800200 */
.L_x_28006:
        /* <DEDUP_REMOVED lines=147> */
.L_x_28079:
[----:B------:R-:W-:Y:S05]  /*574e0*/  BSYNC.RECONVERGENT B0 ;  /* 0x0000000000007941 */ /* 0x000fea0003800200 */
.L_x_28078:
        /* <DEDUP_REMOVED lines=51> */
.L_x_28083:
[----:B------:R-:W-:Y:S05]  /*57820*/  BSYNC.RECONVERGENT B4 ;  /* 0x0000000000047941 */ /* 0x000fea0003800200 */
.L_x_28082:
[----:B------:R-:W-:Y:S01]  /*57830*/  VIADD R0, R0, 0x1 ;  /* 0x0000000100007836 */ /* 0x000fe20000000000 */
[----:B------:R-:W-:Y:S06]  /*57840*/  BRA `(.L_x_28084) ;  /* 0x0000000000087947 */ /* 0x000fec0003800000 */
.L_x_28081:
[----:B------:R3:W4:Y:S02]  /*57850*/  DMUL R18, RZ, R26 ;  /* 0x0000001aff127228 */ /* 0x0007240000000000 */
[----:B---34-:R-:W-:-:S07]  /*57860*/  IMAD.MOV.U32 R0, RZ, RZ, 0x1 ;  /* 0x00000001ff007424 */ /* 0x018fce00078e00ff */
.L_x_28084:
[----:B------:R-:W-:Y:S05]  /*57870*/  BSYNC.RECONVERGENT B3 ;  /* 0x0000000000037941 */ /* 0x000fea0003800200 */
.L_x_28080:
        /* <DEDUP_REMOVED lines=115> */
.L_x_28086:
[----:B------:R0:W1:Y:S02]  /*57fb0*/  DMUL R2, RZ, R26 ;  /* 0x0000001aff027228 */ /* 0x0000640000000000 */
[----:B01----:R-:W-:-:S07]  /*57fc0*/  IMAD.MOV.U32 R0, RZ, RZ, RZ ;  /* 0x000000ffff007224 */ /* 0x003fce00078e00ff */
.L_x_28087:
[----:B------:R-:W-:Y:S05]  /*57fd0*/  BSYNC.RECONVERGENT B3 ;  /* 0x0000000000037941 */ /* 0x000fea0003800200 */
.L_x_28085:
        /* <DEDUP_REMOVED lines=71> */
[----:B------:R4:W0:Y:S02]  /*58450*/  DMUL R26, R20, R26 ;  /* 0x0000001a141a7228 */ /* 0x0008240000000000 */
[----:B0---4-:R-:W-:Y:S05]  /*58460*/  BRA `(.L_x_28005) ;  /* 0x00000030001c7947 */ /* 0x011fea0003800000 */
.L_x_28077:
        /* <DEDUP_REMOVED lines=125> */
.L_x_28089:
[----:B------:R-:W-:Y:S05]  /*58c40*/  BSYNC.RECONVERGENT B0 ;  /* 0x0000000000007941 */ /* 0x000fea0003800200 */
.L_x_28088:
        /* <DEDUP_REMOVED lines=61> */
.L_x_28093:
[----:B------:R-:W-:Y:S05]  /*59020*/  BSYNC.RECONVERGENT B4 ;  /* 0x0000000000047941 */ /* 0x000fea0003800200 */
.L_x_28092:
[----:B------:R-:W-:Y:S01]  /*59030*/  VIADD R0, R4, 0x1 ;  /* 0x0000000104007836 */ /* 0x000fe20000000000 */
[----:B------:R-:W-:Y:S06]  /*59040*/  BRA `(.L_x_28094) ;  /* 0x0000000000087947 */ /* 0x000fec0003800000 */
.L_x_28091:
[----:B------:R1:W2:Y:S02]  /*59050*/  DMUL R2, RZ, R26 ;  /* 0x0000001aff027228 */ /* 0x0002a40000000000 */
[----:B-12---:R-:W-:-:S07]  /*59060*/  IMAD.MOV.U32 R0, RZ, RZ, 0x1 ;  /* 0x00000001ff007424 */ /* 0x006fce00078e00ff */
.L_x_28094:
[----:B------:R-:W-:Y:S05]  /*59070*/  BSYNC.RECONVERGENT B3 ;  /* 0x0000000000037941 */ /* 0x000fea0003800200 */
.L_x_28090:
        /* <DEDUP_REMOVED lines=125> */
.L_x_28096:
[----:B------:R0:W1:Y:S02]  /*59850*/  DMUL R2, RZ, R26 ;  /* 0x0000001aff027228 */ /* 0x0000640000000000 */
[----:B01----:R-:W-:-:S07]  /*59860*/  IMAD.MOV.U32 R0, RZ, RZ, RZ ;  /* 0x000000ffff007224 */ /* 0x003fce00078e00ff */
.L_x_28097:
[----:B------:R-:W-:Y:S05]  /*59870*/  BSYNC.RECONVERGENT B3 ;  /* 0x0000000000037941 */ /* 0x000fea0003800200 */
.L_x_28095:
        /* <DEDUP_REMOVED lines=82> */
[----:B0-----:R4:W0:Y:S02]  /*59da0*/  DMUL R26, R36, R20 ;  /* 0x00000014241a7228 */ /* 0x0018240000000000 */
[----:B0---4-:R-:W-:Y:S05]  /*59db0*/  BRA `(.L_x_28005) ;  /* 0x0000001400c87947 */ /* 0x011fea0003800000 */
.L_x_28076:
        /* <DEDUP_REMOVED lines=10> */
.L_x_28098:
[----:B------:R-:W1:Y:S02]  /*59e60*/  DADD R26, R26, -R26 ;  /* 0x000000001a1a7229 */ /* 0x000e64000000081a */
[----:B-1----:R-:W-:Y:S02]  /*59e70*/  IMAD.MOV.U32 R24, RZ, RZ, R26 ;  /* 0x000000ffff187224 */ /* 0x002fe400078e001a */
[----:B------:R-:W-:Y:S01]  /*59e80*/  IMAD.MOV.U32 R25, RZ, RZ, R27 ;  /* 0x000000ffff197224 */ /* 0x000fe200078e001b */
[----:B------:R-:W-:Y:S06]  /*59e90*/  BRA `(.L_x_28005) ;  /* 0x0000001400907947 */ /* 0x000fec0003800000 */
.L_x_28075:
        /* <DEDUP_REMOVED lines=49> */
.L_x_28102:
[----:B------:R-:W-:Y:S05]  /*5a1b0*/  BSYNC.RECONVERGENT B4 ;  /* 0x0000000000047941 */ /* 0x000fea0003800200 */
.L_x_28101:
[----:B------:R-:W-:Y:S01]  /*5a1c0*/  VIADD R0, R4, 0x1 ;  /* 0x0000000104007836 */ /* 0x000fe20000000000 */
[----:B------:R-:W-:Y:S06]  /*5a1d0*/  BRA `(.L_x_28103) ;  /* 0x0000000000087947 */ /* 0x000fec0003800000 */
.L_x_28100:
[----:B------:R1:W2:Y:S02]  /*5a1e0*/  DMUL R2, RZ, R26 ;  /* 0x0000001aff027228 */ /* 0x0002a40000000000 */
[----:B-12---:R-:W-:-:S07]  /*5a1f0*/  IMAD.MOV.U32 R0, RZ, RZ, 0x1 ;  /* 0x00000001ff007424 */ /* 0x006fce00078e00ff */
.L_x_28103:
[----:B------:R-:W-:Y:S05]  /*5a200*/  BSYNC.RECONVERGENT B3 ;  /* 0x0000000000037941 */ /* 0x000fea0003800200 */
.L_x_28099:
        /* <DEDUP_REMOVED lines=115> */
.L_x_28105:
[----:B------:R0:W1:Y:S02]  /*5a940*/  DMUL R2, RZ, R26 ;  /* 0x0000001aff027228 */ /* 0x0000640000000000 */
[----:B01----:R-:W-:-:S07]  /*5a950*/  IMAD.MOV.U32 R0, RZ, RZ, RZ ;  /* 0x000000ffff007224 */ /* 0x003fce00078e00ff */
.L_x_28106:
[----:B------:R-:W-:Y:S05]  /*5a960*/  BSYNC.RECONVERGENT B3 ;  /* 0x0000000000037941 */ /* 0x000fea0003800200 */
.L_x_28104:
        /* <DEDUP_REMOVED lines=64> */
.L_x_28074:
        /* <DEDUP_REMOVED lines=119> */
.L_x_28005:
[----:B------:R-:W-:Y:S05]  /*5b4e0*/  BSYNC.RECONVERGENT B1 ;  /* 0x0000000000017941 */ /* 0x000fea0003800200 */
.L_x_28004:
[----:B------:R-:W0:Y:S01]  /*5b4f0*/  LDC.U8 R18, c[0x0][0x3cc] ;  /* 0x0000f300ff127b82 */ /* 0x000e220000000000 */
[----:B------:R-:W-:Y:S01]  /*5b500*/  ISETP.GE.AND P0, PT, R16, UR38, PT ;  /* 0x0000002610007c0c */ /* 0x000fe2000bf06270 */
[----:B------:R-:W-:Y:S04]  /*5b510*/  BSSY.RECONVERGENT B7, `(.L_x_28107) ;  /* 0x0000419000077945 */ /* 0x000fe80003800200 */
[----:B------:R-:W-:Y:S08]  /*5b520*/  BSSY.RELIABLE B6, `(.L_x_28108) ;  /* 0x00002c4000067945 */ /* 0x000ff00003800100 */
[----:B------:R-:W-:Y:S05]  /*5b530*/  @P0 BRA `(.L_x_28109) ;  /* 0x0000002800fc0947 */ /* 0x000fea0003800000 */
[----:B------:R-:W5:Y:S01]  /*5b540*/  LDCU UR4, c[0x0][0x3d0] ;  /* 0x00007a00ff0477ac */ /* 0x000f620008000800 */
[----:B-1234-:R-:W1:Y:S01]  /*5b550*/  LDC.64 R2, c[0x0][0x3b0] ;  /* 0x0000ec00ff027b82 */ /* 0x01ee620000000a00 */
[----:B------:R-:W-:Y:S01]  /*5b560*/  IMAD.U32 R5, RZ, RZ, UR39 ;  /* 0x00000027ff057e24 */ /* 0x000fe2000f8e00ff */
[----:B0-----:R-:W-:-:S03]  /*5b570*/  PRMT R4, R18, 0x9910, RZ ;  /* 0x0000991012047816 */ /* 0x001fc600000000ff */
[----:B------:R-:W-:-:S04]  /*5b580*/  IMAD R0, R5, 0x200, R16 ;  /* 0x0000020005007824 */ /* 0x000fc800078e0210 */
        /* <DEDUP_REMOVED lines=18> */
.L_x_28113:
[----:B------:R-:W0:Y:S01]  /*5b6b0*/  F2I.S64.F64.TRUNC R8, R8 ;  /* 0x0000000800087311 */ /* 0x000e22000030d900 */
[----:B------:R-:W-:Y:S02]  /*5b6c0*/  IMAD.MOV.U32 R16, RZ, RZ, R17 ;  /* 0x000000ffff107224 */ /* 0x000fe400078e0011 */
[----:B0-----:R-:W-:-:S05]  /*5b6d0*/  IMAD.MOV.U32 R5, RZ, RZ, R8 ;  /* 0x000000ffff057224 */ /* 0x001fca00078e0008 */
[----:B------:R1:W-:Y:S01]  /*5b6e0*/  STG.E.U8 desc[UR36][R2.64], R5 ;  /* 0x0000000502007986 */ /* 0x0003e2000c101124 */
[----:B------:R-:W-:Y:S05]  /*5b6f0*/  BRA `(.L_x_28115) ;  /* 0x0000001400347947 */ /* 0x000fea0003800000 */
.L_x_28112:
        /* <DEDUP_REMOVED lines=10> */
.L_x_28117:
[----:B------:R-:W0:Y:S01]  /*5b7a0*/  F2I.F64.TRUNC R9, R8 ;  /* 0x0000000800097311 */ /* 0x000e22000030d100 */
[----:B------:R-:W-:Y:S01]  /*5b7b0*/  IMAD.MOV.U32 R16, RZ, RZ, R17 ;  /* 0x000000ffff107224 */ /* 0x000fe200078e0011 */
[----:B0-----:R3:W-:Y:S01]  /*5b7c0*/  STG.E desc[UR36][R2.64], R9 ;  /* 0x0000000902007986 */ /* 0x0017e2000c101924 */
[----:B------:R-:W-:Y:S05]  /*5b7d0*/  BRA `(.L_x_28115) ;  /* 0x0000001000fc7947 */ /* 0x000fea0003800000 */
.L_x_28116:
[----:B------:R-:W0:Y:S01]  /*5b7e0*/  F2I.F64.TRUNC R9, R8 ;  /* 0x0000000800097311 */ /* 0x000e22000030d100 */
[----:B------:R-:W-:Y:S01]  /*5b7f0*/  IMAD.MOV.U32 R16, RZ, RZ, R17 ;  /* 0x000000ffff107224 */ /* 0x000fe200078e0011 */
[----:B0-----:R2:W-:Y:S01]  /*5b800*/  STG.E.U16 desc[UR36][R2.64], R9 ;  /* 0x0000000902007986 */ /* 0x0015e2000c101524 */
[----:B------:R-:W-:Y:S05]  /*5b810*/  BRA `(.L_x_28115) ;  /* 0x0000001000ec7947 */ /* 0x000fea0003800000 */
.L_x_28111:
        /* <DEDUP_REMOVED lines=18> */
.L_x_28119:
        /* <DEDUP_REMOVED lines=13> */
.L_x_28118:
        /* <DEDUP_REMOVED lines=15> */
[----:B0-----:R-:W-:-:S15]  /*5bb00*/  @!P1 FMUL R4, R4, 1.175494350822287508e-38 ;  /* 0x0080000004049820 */ /* 0x001fde0000400000 */
[----:B------:R-:W-:-:S15]  /*5bb10*/  NOP ;  /* 0x0000000000007918 */ /* 0x000fde0000000000 */
[----:B------:R-:W-:-:S15]  /*5bb20*/  NOP ;  /* 0x0000000000007918 */ /* 0x000fde0000000000 */
[----:B------:R-:W-:-:S15]  /*5bb30*/  NOP ;  /* 0x0000000000007918 */ /* 0x000fde0000000000 */
[----:B------:R-:W-:-:S01]  /*5bb40*/  NOP ;  /* 0x0000000000007918 */ /* 0x000fc20000000000 */
        /* <DEDUP_REMOVED lines=9> */
.L_x_28121:
        /* <DEDUP_REMOVED lines=24> */
.L_x_28120:
[----:B------:R0:W-:Y:S01]  /*5bd60*/  STG.E.64 desc[UR36][R2.64], R8 ;  /* 0x0000000802007986 */ /* 0x0001e2000c101b24 */
[----:B------:R-:W-:Y:S01]  /*5bd70*/  IMAD.MOV.U32 R16, RZ, RZ, R17 ;  /* 0x000000ffff107224 */ /* 0x000fe200078e0011 */
[----:B------:R-:W-:Y:S06]  /*5bd80*/  BRA `(.L_x_28115) ;  /* 0x0000000c00907947 */ /* 0x000fec0003800000 */
.L_x_28110:
        /* <DEDUP_REMOVED lines=9> */
[----:B------:R-:W-:-:S15]  /*5be20*/  IMAD.MOV.U32 R16, RZ, RZ, R17 ;  /* 0x000000ffff107224 */ /* 0x000fde00078e0011 */
[----:B------:R-:W-:-:S15]  /*5be30*/  NOP ;  /* 0x0000000000007918 */ /* 0x000fde0000000000 */
[----:B------:R-:W-:-:S15]  /*5be40*/  NOP ;  /* 0x0000000000007918 */ /* 0x000fde0000000000 */
[----:B------:R-:W-:-:S15]  /*5be50*/  NOP ;  /* 0x0000000000007918 */ /* 0x000fde0000000000 */
[----:B------:R-:W-:-:S03]  /*5be60*/  NOP ;  /* 0x0000000000007918 */ /* 0x000fc60000000000 */
[----:B0-----:R-:W0:Y:S02]  /*5be70*/  DSETP.NEU.OR P0, PT, R8, RZ, P0 ;  /* 0x000000ff0800722a */ /* 0x001e24000070d400 */
[----:B0-----:R-:W-:-:S05]  /*5be80*/  SEL R5, RZ, 0x1, !P0 ;  /* 0x00000001ff057807 */ /* 0x001fca0004000000 */
[----:B------:R0:W-:Y:S01]  /*5be90*/  STG.E.U8 desc[UR36][R2.64], R5 ;  /* 0x0000000502007986 */ /* 0x0001e2000c101124 */
[----:B------:R-:W-:Y:S05]  /*5bea0*/  BRA `(.L_x_28115) ;  /* 0x0000000c00487947 */ /* 0x000fea0003800000 */
.L_x_28124:
[----:B------:R0:W-:Y:S01]  /*5beb0*/  STG.E.128 desc[UR36][R2.64], R8 ;  /* 0x0000000802007986 */ /* 0x0001e2000c101d24 */
[----:B------:R-:W-:Y:S01]  /*5bec0*/  IMAD.MOV.U32 R16, RZ, RZ, R17 ;  /* 0x000000ffff107224 */ /* 0x000fe200078e0011 */
[----:B------:R-:W-:Y:S06]  /*5bed0*/  BRA `(.L_x_28115) ;  /* 0x0000000c003c7947 */ /* 0x000fec0003800000 */
.L_x_28123:
        /* <DEDUP_REMOVED lines=27> */
.L_x_28128:
[----:B------:R-:W-:Y:S05]  /*5c090*/  BSYNC.RECONVERGENT B0 ;  /* 0x0000000000007941 */ /* 0x000fea0003800200 */
.L_x_28127:
[----:B------:R-:W-:Y:S01]  /*5c0a0*/  LOP3.LUT R5, R0, 0x80, R5, 0xf8, !PT ;  /* 0x0000008000057812 */ /* 0x000fe200078ef805 */
[----:B------:R-:W-:-:S04]  /*5c0b0*/  IMAD.MOV.U32 R16, RZ, RZ, R17 ;  /* 0x000000ffff107224 */ /* 0x000fc800078e0011 */
[----:B------:R0:W-:Y:S01]  /*5c0c0*/  STG.E.U8 desc[UR36][R2.64], R5 ;  /* 0x0000000502007986 */ /* 0x0001e2000c101124 */
[----:B------:R-:W-:Y:S05]  /*5c0d0*/  BRA `(.L_x_28115) ;  /* 0x0000000800bc7947 */ /* 0x000fea0003800000 */
.L_x_28126:
        /* <DEDUP_REMOVED lines=23> */
.L_x_28130:
[----:B------:R-:W-:Y:S05]  /*5c250*/  BSYNC.RECONVERGENT B0 ;  /* 0x0000000000007941 */ /* 0x000fea0003800200 */
.L_x_28129:
[----:B------:R-:W-:Y:S01]  /*5c260*/  LOP3.LUT R5, R0, 0x80, R5, 0xf8, !PT ;  /* 0x0000008000057812 */ /* 0x000fe200078ef805 */
[----:B------:R-:W-:-:S04]  /*5c270*/  IMAD.MOV.U32 R16, RZ, RZ, R17 ;  /* 0x000000ffff107224 */ /* 0x000fc800078e0011 */
[----:B------:R0:W-:Y:S01]  /*5c280*/  STG.E.U8 desc[UR36][R2.64], R5 ;  /* 0x0000000502007986 */ /* 0x0001e2000c101124 */
[----:B------:R-:W-:Y:S05]  /*5c290*/  BRA `(.L_x_28115) ;  /* 0x00000008004c7947 */ /* 0x000fea0003800000 */
.L_x_28125:
        /* <DEDUP_REMOVED lines=13> */
.L_x_28122:
        /* <DEDUP_REMOVED lines=12> */
.L_x_28133:
        /* <DEDUP_REMOVED lines=21> */
.L_x_28136:
[----:B------:R-:W-:-:S04]  /*5c580*/  SHF.R.U32.HI R0, RZ, 0x14, R5 ;  /* 0x00000014ff007819 */ /* 0x000fc80000011605 */
[----:B------:R-:W-:-:S04]  /*5c590*/  LOP3.LUT R0, R0, 0x1, RZ, 0xc0, !PT ;  /* 0x0000000100007812 */ /* 0x000fc800078ec0ff */
[----:B------:R-:W-:-:S04]  /*5c5a0*/  IADD3 R0, PT, PT, R5, 0x487ffff, R0 ;  /* 0x0487ffff05007810 */ /* 0x000fc80007ffe000 */
[----:B------:R-:W-:-:S04]  /*5c5b0*/  SHF.R.U32.HI R0, RZ, 0x14, R0 ;  /* 0x00000014ff007819 */ /* 0x000fc80000011600 */
[----:B------:R-:W-:-:S07]  /*5c5c0*/  LOP3.LUT R4, R0, 0xff, RZ, 0xc0, !PT ;  /* 0x000000ff00047812 */ /* 0x000fce00078ec0ff */
.L_x_28137:
[----:B------:R-:W-:-:S04]  /*5c5d0*/  SHF.R.U32.HI R5, RZ, 0x18, R5 ;  /* 0x00000018ff057819 */ /* 0x000fc80000011605 */
[----:B------:R-:W-:-:S04]  /*5c5e0*/  LOP3.LUT R4, R4, 0x80, R5, 0xf8, !PT ;  /* 0x0000008004047812 */ /* 0x000fc800078ef805 */
[----:B------:R-:W-:-:S07]  /*5c5f0*/  PRMT R0, R4, 0x7610, R0 ;  /* 0x0000761004007816 */ /* 0x000fce0000000000 */
.L_x_28135:
[----:B------:R-:W-:Y:S05]  /*5c600*/  BSYNC.RECONVERGENT B0 ;  /* 0x0000000000007941 */ /* 0x000fea0003800200 */
.L_x_28134:
[----:B------:R0:W-:Y:S01]  /*5c610*/  STG.E.U8 desc[UR36][R2.64], R0 ;  /* 0x0000000002007986 */ /* 0x0001e2000c101124 */
[----:B------:R-:W-:Y:S01]  /*5c620*/  IMAD.MOV.U32 R16, RZ, RZ, R17 ;  /* 0x000000ffff107224 */ /* 0x000fe200078e0011 */
[----:B------:R-:W-:Y:S06]  /*5c630*/  BRA `(.L_x_28115) ;  /* 0x0000000400647947 */ /* 0x000fec0003800000 */
.L_x_28132:
        /* <DEDUP_REMOVED lines=21> */
.L_x_28140:
[----:B------:R-:W-:-:S04]  /*5c790*/  SHF.R.U32.HI R0, RZ, 0x15, R5 ;  /* 0x00000015ff007819 */ /* 0x000fc80000011605 */
[----:B------:R-:W-:-:S04]  /*5c7a0*/  LOP3.LUT R0, R0, 0x1, RZ, 0xc0, !PT ;  /* 0x0000000100007812 */ /* 0x000fc800078ec0ff */
[----:B------:R-:W-:-:S04]  /*5c7b0*/  IADD3 R0, PT, PT, R5, 0x88fffff, R0 ;  /* 0x088fffff05007810 */ /* 0x000fc80007ffe000 */
[----:B------:R-:W-:-:S04]  /*5c7c0*/  SHF.R.U32.HI R0, RZ, 0x15, R0 ;  /* 0x00000015ff007819 */ /* 0x000fc80000011600 */
[----:B------:R-:W-:-:S07]  /*5c7d0*/  LOP3.LUT R4, R0, 0xff, RZ, 0xc0, !PT ;  /* 0x000000ff00047812 */ /* 0x000fce00078ec0ff */
.L_x_28141:
[----:B------:R-:W-:-:S04]  /*5c7e0*/  SHF.R.U32.HI R5, RZ, 0x18, R5 ;  /* 0x00000018ff057819 */ /* 0x000fc80000011605 */
[----:B------:R-:W-:-:S04]  /*5c7f0*/  LOP3.LUT R4, R4, 0x80, R5, 0xf8, !PT ;  /* 0x0000008004047812 */ /* 0x000fc800078ef805 */
[----:B------:R-:W-:-:S07]  /*5c800*/  PRMT R0, R4, 0x7610, R0 ;  /* 0x0000761004007816 */ /* 0x000fce0000000000 */
.L_x_28139:
[----:B------:R-:W-:Y:S05]  /*5c810*/  BSYNC.RECONVERGENT B0 ;  /* 0x0000000000007941 */ /* 0x000fea0003800200 */
.L_x_28138:
[----:B------:R0:W-:Y:S01]  /*5c820*/  STG.E.U8 desc[UR36][R2.64], R0 ;  /* 0x0000000002007986 */ /* 0x0001e2000c101124 */
[----:B------:R-:W-:Y:S01]  /*5c830*/  IMAD.MOV.U32 R16, RZ, RZ, R17 ;  /* 0x000000ffff107224 */ /* 0x000fe200078e0011 */
[----:B------:R-:W-:Y:S06]  /*5c840*/  BRA `(.L_x_28115) ;  /* 0x0000000000e07947 */ /* 0x000fec0003800000 */
.L_x_28131:
[----:B------:R-:W-:-:S13]  /*5c850*/  ISETP.NE.AND P0, PT, R0, 0x1c, PT ;  /* 0x0000001c0000780c */ /* 0x000fda0003f05270 */
[----:B------:R-:W-:Y:S05]  /*5c860*/  @!P0 BRA `(.L_x_28142) ;  /* 0x0000000000cc8947 */ /* 0x000fea0003800000 */
[----:B------:R-:W-:-:S13]  /*5c870*/  ISETP.NE.AND P0, PT, R0, 0x1d, PT ;  /* 0x0000001d0000780c */ /* 0x000fda0003f05270 */
[----:B------:R-:W-:Y:S05]  /*5c880*/  @!P0 BRA `(.L_x_28143) ;  /* 0x0000000000b48947 */ /* 0x000fea0003800000 */
[----:B------:R-:W-:-:S13]  /*5c890*/  ISETP.NE.AND P0, PT, R0, 0x2c, PT ;  /* 0x0000002c0000780c */ /* 0x000fda0003f05270 */
[----:B------:R-:W-:Y:S05]  /*5c8a0*/  @!P0 BRA `(.L_x_28144) ;  /* 0x0000000000488947 */ /* 0x000fea0003800000 */
.L_x_28114:
        /* <DEDUP_REMOVED lines=16> */
.L_x_28145:
[----:B------:R-:W-:Y:S01]  /*5c9b0*/  IMAD.MOV.U32 R16, RZ, RZ, R17 ;  /* 0x000000ffff107224 */ /* 0x000fe200078e0011 */
[----:B------:R-:W-:Y:S06]  /*5c9c0*/  BRA `(.L_x_28115) ;  /* 0x0000000000807947 */ /* 0x000fec0003800000 */
.L_x_28144:
        /* <DEDUP_REMOVED lines=25> */
.L_x_28143:
[----:B------:R-:W0:Y:S01]  /*5cb60*/  F2I.U64.F64.TRUNC R8, R8 ;  /* 0x0000000800087311 */ /* 0x000e22000030d800 */
[----:B------:R-:W-:Y:S01]  /*5cb70*/  IMAD.MOV.U32 R16, RZ, RZ, R17 ;  /* 0x000000ffff107224 */ /* 0x000fe200078e0011 */
[----:B0-----:R0:W-:Y:S01]  /*5cb80*/  STG.E.64 desc[UR36][R2.64], R8 ;  /* 0x0000000802007986 */ /* 0x0011e2000c101b24 */
[----:B------:R-:W-:Y:S05]  /*5cb90*/  BRA `(.L_x_28115) ;  /* 0x00000000000c7947 */ /* 0x000fea0003800000 */
.L_x_28142:
[----:B------:R-:W0:Y:S01]  /*5cba0*/  F2I.U32.F64.TRUNC R9, R8 ;  /* 0x0000000800097311 */ /* 0x000e22000030d000 */
[----:B------:R-:W-:Y:S01]  /*5cbb0*/  IMAD.MOV.U32 R16, RZ, RZ, R17 ;  /* 0x000000ffff107224 */ /* 0x000fe200078e0011 */
[----:B0-----:R0:W-:Y:S06]  /*5cbc0*/  STG.E desc[UR36][R2.64], R9 ;  /* 0x0000000902007986 */ /* 0x0011ec000c101924 */
.L_x_28115:
[----:B------:R-:W-:-:S13]  /*5cbd0*/  ISETP.GE.AND P0, PT, R16, UR38, PT ;  /* 0x0000002610007c0c */ /* 0x000fda000bf06270 */
[----:B------:R-:W-:Y:S05]  /*5cbe0*/  @P0 BREAK.RELIABLE B6 ;  /* 0x0000000000060942 */ /* 0x000fea0003800100 */
[----:B------:R-:W-:Y:S05]  /*5cbf0*/  @P0 BRA `(.L_x_28146) ;  /* 0x0000002800a80947 */ /* 0x000fea0003800000 */
[----:B------:R-:W5:Y:S01]  /*5cc00*/  LDCU UR4, c[0x0][0x3d0] ;  /* 0x00007a00ff0477ac */ /* 0x000f620008000800 */
[----:B01234-:R-:W0:Y:S01]  /*5cc10*/  LDC.64 R2, c[0x0][0x3b0] ;  /* 0x0000ec00ff027b82 */ /* 0x01fe220000000a00 */
[----:B------:R-:W-:Y:S01]  /*5cc20*/  IMAD.U32 R5, RZ, RZ, UR39 ;  /* 0x00000027ff057e24 */ /* 0x000fe2000f8e00ff */
[----:B------:R-:W-:-:S03]  /*5cc30*/  PRMT R4, R18, 0x9910, RZ ;  /* 0x0000991012047816 */ /* 0x000fc600000000ff */
[----:B------:R-:W-:-:S04]  /*5cc40*/  IMAD R0, R5, 0x200, R16 ;  /* 0x0000020005007824 */ /* 0x000fc800078e0210 */
        /* <DEDUP_REMOVED lines=17> */
.L_x_28150:
[----:B------:R-:W0:Y:S02]  /*5cd60*/  F2I.S64.F64.TRUNC R28, R28 ;  /* 0x0000001c001c7311 */ /* 0x000e24000030d900 */
[----:B0-----:R-:W-:-:S05]  /*5cd70*/  IMAD.MOV.U32 R5, RZ, RZ, R28 ;  /* 0x000000ffff057224 */ /* 0x001fca00078e001c */
[----:B------:R0:W-:Y:S01]  /*5cd80*/  STG.E.U8 desc[UR36][R2.64], R5 ;  /* 0x0000000502007986 */ /* 0x0001e2000c101124 */
[----:B------:R-:W-:Y:S05]  /*5cd90*/  BRA `(.L_x_28152) ;  /* 0x0000001000e07947 */ /* 0x000fea0003800000 */
.L_x_28149:
        /* <DEDUP_REMOVED lines=9> */
.L_x_28154:
[----:B------:R-:W0:Y:S02]  /*5ce30*/  F2I.F64.TRUNC R29, R28 ;  /* 0x0000001c001d7311 */ /* 0x000e24000030d100 */
[----:B0-----:R0:W-:Y:S01]  /*5ce40*/  STG.E desc[UR36][R2.64], R29 ;  /* 0x0000001d02007986 */ /* 0x0011e2000c101924 */
[----:B------:R-:W-:Y:S05]  /*5ce50*/  BRA `(.L_x_28152) ;  /* 0x0000001000b07947 */ /* 0x000fea0003800000 */
.L_x_28153:
[----:B------:R-:W0:Y:S02]  /*5ce60*/  F2I.F64.TRUNC R29, R28 ;  /* 0x0000001c001d7311 */ /* 0x000e24000030d100 */
[----:B0-----:R0:W-:Y:S01]  /*5ce70*/  STG.E.U16 desc[UR36][R2.64], R29 ;  /* 0x0000001d02007986 */ /* 0x0011e2000c101524 */
[----:B------:R-:W-:Y:S05]  /*5ce80*/  BRA `(.L_x_28152) ;  /* 0x0000001000a47947 */ /* 0x000fea0003800000 */
.L_x_28148:
        /* <DEDUP_REMOVED lines=17> */
.L_x_28156:
        /* <DEDUP_REMOVED lines=12> */
.L_x_28155:
        /* <DEDUP_REMOVED lines=28> */
.L_x_28158:
        /* <DEDUP_REMOVED lines=23> */
.L_x_28157:
[----:B------:R0:W-:Y:S01]  /*5d390*/  STG.E.64 desc[UR36][R2.64], R28 ;  /* 0x0000001c02007986 */ /* 0x0001e2000c101b24 */
[----:B------:R-:W-:Y:S05]  /*5d3a0*/  BRA `(.L_x_28152) ;  /* 0x0000000c005c7947 */ /* 0x000fea0003800000 */
.L_x_28147:
        /* <DEDUP_REMOVED lines=13> */
.L_x_28162:
        /* <DEDUP_REMOVED lines=26> */
.L_x_28165:
[----:B------:R-:W-:-:S04]  /*5d620*/  SHF.R.U32.HI R5, RZ, 0x18, R5 ;  /* 0x00000018ff057819 */ /* 0x000fc80000011605 */
[----:B------:R-:W-:-:S07]  /*5d630*/  LOP3.LUT R0, R0, 0x80, R5, 0xf8, !PT ;  /* 0x0000008000007812 */ /* 0x000fce00078ef805 */
.L_x_28164:
[----:B------:R-:W-:Y:S05]  /*5d640*/  BSYNC.RECONVERGENT B0 ;  /* 0x0000000000007941 */ /* 0x000fea0003800200 */
.L_x_28163:
[----:B------:R4:W-:Y:S01]  /*5d650*/  STG.E.U8 desc[UR36][R2.64], R0 ;  /* 0x0000000002007986 */ /* 0x0009e2000c101124 */
[----:B------:R-:W-:Y:S05]  /*5d660*/  BRA `(.L_x_28152) ;  /* 0x0000000800ac7947 */ /* 0x000fea0003800000 */
.L_x_28161:
        /* <DEDUP_REMOVED lines=26> */
.L_x_28168:
[----:B------:R-:W-:-:S04]  /*5d810*/  SHF.R.U32.HI R5, RZ, 0x18, R5 ;  /* 0x00000018ff057819 */ /* 0x000fc80000011605 */
[----:B------:R-:W-:-:S07]  /*5d820*/  LOP3.LUT R0, R0, 0x80, R5, 0xf8, !PT ;  /* 0x0000008000007812 */ /* 0x000fce00078ef805 */
.L_x_28167:
[----:B------:R-:W-:Y:S05]  /*5d830*/  BSYNC.RECONVERGENT B0 ;  /* 0x0000000000007941 */ /* 0x000fea0003800200 */
.L_x_28166:
[----:B------:R3:W-:Y:S01]  /*5d840*/  STG.E.U8 desc[UR36][R2.64], R0 ;  /* 0x0000000002007986 */ /* 0x0007e2000c101124 */
[----:B------:R-:W-:Y:S05]  /*5d850*/  BRA `(.L_x_28152) ;  /* 0x0000000800307947 */ /* 0x000fea0003800000 */
.L_x_28160:
        /* <DEDUP_REMOVED lines=30> */
.L_x_28170:
[----:B------:R-:W0:Y:S02]  /*5da40*/  F2I.U64.F64.TRUNC R28, R28 ;  /* 0x0000001c001c7311 */ /* 0x000e24000030d800 */
[----:B0-----:R1:W-:Y:S01]  /*5da50*/  STG.E.64 desc[UR36][R2.64], R28 ;  /* 0x0000001c02007986 */ /* 0x0013e2000c101b24 */
[----:B------:R-:W-:Y:S05]  /*5da60*/  BRA `(.L_x_28152) ;  /* 0x0000000400ac7947 */ /* 0x000fea0003800000 */
.L_x_28169:
[----:B------:R-:W0:Y:S02]  /*5da70*/  F2I.U32.F64.TRUNC R29, R28 ;  /* 0x0000001c001d7311 */ /* 0x000e24000030d000 */
[----:B0-----:R0:W-:Y:S01]  /*5da80*/  STG.E desc[UR36][R2.64], R29 ;  /* 0x0000001d02007986 */ /* 0x0011e2000c101924 */
[----:B------:R-:W-:Y:S05]  /*5da90*/  BRA `(.L_x_28152) ;  /* 0x0000000400a07947 */ /* 0x000fea0003800000 */
.L_x_28159:
[----:B------:R-:W-:-:S13]  /*5daa0*/  ISETP.GT.AND P0, PT, R0, 0xe, PT ;  /* 0x0000000e0000780c */ /* 0x000fda0003f04270 */
[----:B------:R-:W-:Y:S05]  /*5dab0*/  @P0 BRA `(.L_x_28171) ;  /* 0x00000000003c0947 */ /* 0x000fea0003800000 */
[----:B------:R-:W-:-:S13]  /*5dac0*/  ISETP.NE.AND P0, PT, R0, 0xa, PT ;  /* 0x0000000a0000780c */ /* 0x000fda0003f05270 */
[----:B------:R-:W-:Y:S05]  /*5dad0*/  @!P0 BRA `(.L_x_28172) ;  /* 0x00000000002c8947 */ /* 0x000fea0003800000 */
[----:B------:R-:W-:-:S13]  /*5dae0*/  ISETP.NE.AND P0, PT, R0, 0xb, PT ;  /* 0x0000000b0000780c */ /* 0x000fda0003f05270 */
[----:B------:R-:W-:Y:S05]  /*5daf0*/  @P0 BRA `(.L_x_28151) ;  /* 0x0000000000440947 */ /* 0x000fea0003800000 */
[----:B------:R-:W0:-:S15]  /*5db00*/  DSETP.NEU.AND P0, PT, R30, RZ, PT ;  /* 0x000000ff1e00722a */ /* 0x000e1e0003f0d000 */
[----:B------:R-:W-:-:S15]  /*5db10*/  NOP ;  /* 0x0000000000007918 */ /* 0x000fde0000000000 */
[----:B------:R-:W-:-:S15]  /*5db20*/  NOP ;  /* 0x0000000000007918 */ /* 0x000fde0000000000 */
[----:B------:R-:W-:-:S15]  /*5db30*/  NOP ;  /* 0x0000000000007918 */ /* 0x000fde0000000000 */
[----:B------:R-:W-:-:S04]  /*5db40*/  NOP ;  /* 0x0000000000007918 */ /* 0x000fc80000000000 */
[----:B0-----:R-:W0:Y:S02]  /*5db50*/  DSETP.NEU.OR P0, PT, R28, RZ, P0 ;  /* 0x000000ff1c00722a */ /* 0x001e24000070d400 */
[----:B0-----:R-:W-:-:S05]  /*5db60*/  SEL R5, RZ, 0x1, !P0 ;  /* 0x00000001ff057807 */ /* 0x001fca0004000000 */
[----:B------:R0:W-:Y:S01]  /*5db70*/  STG.E.U8 desc[UR36][R2.64], R5 ;  /* 0x0000000502007986 */ /* 0x0001e2000c101124 */
[----:B------:R-:W-:Y:S05]  /*5db80*/  BRA `(.L_x_28152) ;  /* 0x0000000400647947 */ /* 0x000fea0003800000 */
.L_x_28172:
[----:B------:R0:W-:Y:S01]  /*5db90*/  STG.E.128 desc[UR36][R2.64], R28 ;  /* 0x0000001c02007986 */ /* 0x0001e2000c101d24 */
[----:B------:R-:W-:Y:S05]  /*5dba0*/  BRA `(.L_x_28152) ;  /* 0x00000004005c7947 */ /* 0x000fea0003800000 */
.L_x_28171:
[----:B------:R-:W-:-:S13]  /*5dbb0*/  ISETP.NE.AND P0, PT, R0, 0xf, PT ;  /* 0x0000000f0000780c */ /* 0x000fda0003f05270 */
[----:B------:R-:W-:Y:S05]  /*5dbc0*/  @!P0 BRA `(.L_x_28173) ;  /* 0x0000000400288947 */ /* 0x000fea0003800000 */
[----:B------:R-:W-:-:S13]  /*5dbd0*/  ISETP.NE.AND P0, PT, R0, 0x17, PT ;  /* 0x000000170000780c */ /* 0x000fda0003f05270 */
[----:B------:R-:W-:Y:S05]  /*5dbe0*/  @!P0 BRA `(.L_x_28174) ;  /* 0x0000000000b08947 */ /* 0x000fea0003800000 */
[----:B------:R-:W-:-:S13]  /*5dbf0*/  ISETP.NE.AND P0, PT, R0, 0x18, PT ;  /* 0x000000180000780c */ /* 0x000fda0003f05270 */
[----:B------:R-:W-:Y:S05]  /*5dc00*/  @!P0 BRA `(.L_x_28175) ;  /* 0x0000000000448947 */ /* 0x000fea0003800000 */
.L_x_28151:
        /* <DEDUP_REMOVED lines=16> */
.L_x_28176:
[----:B------:R-:W-:Y:S05]  /*5dd10*/  BRA `(.L_x_28152) ;  /* 0x0000000400007947 */ /* 0x000fea0003800000 */
.L_x_28175:
        /* <DEDUP_REMOVED lines=21> */
.L_x_28178:
[----:B------:R-:W-:Y:S05]  /*5de70*/  BSYNC.RECONVERGENT B0 ;  /* 0x0000000000007941 */ /* 0x000fea0003800200 */
.L_x_28177:
[----:B------:R-:W-:-:S05]  /*5de80*/  LOP3.LUT R5, R0, 0x80, R5, 0xf8, !PT ;  /* 0x0000008000057812 */ /* 0x000fca00078ef805 */
[----:B------:R0:W-:Y:S01]  /*5de90*/  STG.E.U8 desc[UR36][R2.64], R5 ;  /* 0x0000000502007986 */ /* 0x0001e2000c101124 */
[----:B------:R-:W-:Y:S05]  /*5dea0*/  BRA `(.L_x_28152) ;  /* 0x00000000009c7947 */ /* 0x000fea0003800000 */
.L_x_28174:
        /* <DEDUP_REMOVED lines=20> */
.L_x_28180:
[----:B------:R-:W-:Y:S01]  /*5dff0*/  IMAD.MOV.U32 R0, RZ, RZ, 0x7f ;  /* 0x0000007fff007424 */ /* 0x000fe200078e00ff */
[----:B------:R-:W-:-:S04]  /*5e000*/  ISETP.GT.U32.AND P0, PT, R4, 0x7f800000, PT ;  /* 0x7f8000000400780c */ /* 0x000fc80003f04070 */
[----:B------:R-:W-:-:S09]  /*5e010*/  SEL R0, R0, 0x7c, P0 ;  /* 0x0000007c00007807 */ /* 0x000fd20000000000 */
.L_x_28181:
[----:B------:R-:W-:Y:S05]  /*5e020*/  BSYNC.RECONVERGENT B0 ;  /* 0x0000000000007941 */ /* 0x000fea0003800200 */
.L_x_28179:
[----:B------:R-:W-:-:S04]  /*5e030*/  SHF.R.U32.HI R5, RZ, 0x18, R5 ;  /* 0x00000018ff057819 */ /* 0x000fc80000011605 */
[----:B------:R-:W-:-:S05]  /*5e040*/  LOP3.LUT R5, R0, 0x80, R5, 0xf8, !PT ;  /* 0x0000008000057812 */ /* 0x000fca00078ef805 */
[----:B------:R0:W-:Y:S01]  /*5e050*/  STG.E.U8 desc[UR36][R2.64], R5 ;  /* 0x0000000502007986 */ /* 0x0001e2000c101124 */
[----:B------:R-:W-:Y:S05]  /*5e060*/  BRA `(.L_x_28152) ;  /* 0x00000000002c7947 */ /* 0x000fea0003800000 */
.L_x_28173:
        /* <DEDUP_REMOVED lines=11> */
.L_x_28152:
[----:B------:R-:W-:-:S07]  /*5e120*/  VIADD R16, R16, 0x80 ;  /* 0x0000008010107836 */ /* 0x000fce0000000000 */
.L_x_28109:
[----:B------:R-:W-:-:S13]  /*5e130*/  ISETP.GE.AND P0, PT, R16, UR38, PT ;  /* 0x0000002610007c0c */ /* 0x000fda000bf06270 */
[----:B------:R-:W-:Y:S05]  /*5e140*/  @P0 BREAK.RELIABLE B6 ;  /* 0x0000000000060942 */ /* 0x000fea0003800100 */
[----:B------:R-:W-:Y:S05]  /*5e150*/  @P0 BRA `(.L_x_28146) ;  /* 0x0000001400500947 */ /* 0x000fea0003800000 */
[----:B------:R-:W-:Y:S05]  /*5e160*/  BSYNC.RELIABLE B6 ;  /* 0x0000000000067941 */ /* 0x000fea0003800100 */
.L_x_28108:
        /* <DEDUP_REMOVED lines=22> */
.L_x_28185:
[----:B------:R-:W0:Y:S02]  /*5e2d0*/  F2I.S64.F64.TRUNC R32, R32 ;  /* 0x0000002000207311 */ /* 0x000e24000030d900 */
[----:B0-----:R-:W-:-:S05]  /*5e2e0*/  IMAD.MOV.U32 R5, RZ, RZ, R32 ;  /* 0x000000ffff057224 */ /* 0x001fca00078e0020 */
[----:B------:R0:W-:Y:S01]  /*5e2f0*/  STG.E.U8 desc[UR36][R2.64], R5 ;  /* 0x0000000502007986 */ /* 0x0001e2000c101124 */
[----:B------:R-:W-:Y:S05]  /*5e300*/  BRA `(.L_x_28187) ;  /* 0x0000001000e07947 */ /* 0x000fea0003800000 */
.L_x_28184:
        /* <DEDUP_REMOVED lines=9> */
.L_x_28189:
[----:B------:R-:W0:Y:S02]  /*5e3a0*/  F2I.F64.TRUNC R33, R32 ;  /* 0x0000002000217311 */ /* 0x000e24000030d100 */
[----:B0-----:R0:W-:Y:S01]  /*5e3b0*/  STG.E desc[UR36][R2.64], R33 ;  /* 0x0000002102007986 */ /* 0x0011e2000c101924 */
[----:B------:R-:W-:Y:S05]  /*5e3c0*/  BRA `(.L_x_28187) ;  /* 0x0000001000b07947 */ /* 0x000fea0003800000 */
.L_x_28188:
[----:B------:R-:W0:Y:S02]  /*5e3d0*/  F2I.F64.TRUNC R33, R32 ;  /* 0x0000002000217311 */ /* 0x000e24000030d100 */
[----:B0-----:R0:W-:Y:S01]  /*5e3e0*/  STG.E.U16 desc[UR36][R2.64], R33 ;  /* 0x0000002102007986 */ /* 0x0011e2000c101524 */
[----:B------:R-:W-:Y:S05]  /*5e3f0*/  BRA `(.L_x_28187) ;  /* 0x0000001000a47947 */ /* 0x000fea0003800000 */
.L_x_28183:
        /* <DEDUP_REMOVED lines=17> */
.L_x_28191:
        /* <DEDUP_REMOVED lines=12> */
.L_x_28190:
        /* <DEDUP_REMOVED lines=28> */
.L_x_28193:
        /* <DEDUP_REMOVED lines=23> */
.L_x_28192:
[----:B------:R4:W-:Y:S01]  /*5e900*/  STG.E.64 desc[UR36][R2.64], R32 ;  /* 0x0000002002007986 */ /* 0x0009e2000c101b24 */
[----:B------:R-:W-:Y:S05]  /*5e910*/  BRA `(.L_x_28187) ;  /* 0x0000000c005c7947 */ /* 0x000fea0003800000 */
.L_x_28182:
        /* <DEDUP_REMOVED lines=13> */
.L_x_28197:
        /* <DEDUP_REMOVED lines=26> */
.L_x_28200:
[----:B------:R-:W-:-:S04]  /*5eb90*/  SHF.R.U32.HI R5, RZ, 0x18, R5 ;  /* 0x00000018ff057819 */ /* 0x000fc80000011605 */
[----:B------:R-:W-:-:S07]  /*5eba0*/  LOP3.LUT R0, R0, 0x80, R5, 0xf8, !PT ;  /* 0x0000008000007812 */ /* 0x000fce00078ef805 */
.L_x_28199:
[----:B------:R-:W-:Y:S05]  /*5ebb0*/  BSYNC.RECONVERGENT B0 ;  /* 0x0000000000007941 */ /* 0x000fea0003800200 */
.L_x_28198:
[----:B------:R0:W-:Y:S01]  /*5ebc0*/  STG.E.U8 desc[UR36][R2.64], R0 ;  /* 0x0000000002007986 */ /* 0x0001e2000c101124 */
[----:B------:R-:W-:Y:S05]  /*5ebd0*/  BRA `(.L_x_28187) ;  /* 0x0000000800ac7947 */ /* 0x000fea0003800000 */
.L_x_28196:
        /* <DEDUP_REMOVED lines=26> */
.L_x_28203:
[----:B------:R-:W-:-:S04]  /*5ed80*/  SHF.R.U32.HI R5, RZ, 0x18, R5 ;  /* 0x00000018ff057819 */ /* 0x000fc80000011605 */
[----:B------:R-:W-:-:S07]  /*5ed90*/  LOP3.LUT R0, R0, 0x80, R5, 0xf8, !PT ;  /* 0x0000008000007812 */ /* 0x000fce00078ef805 */
.L_x_28202:
[----:B------:R-:W-:Y:S05]  /*5eda0*/  BSYNC.RECONVERGENT B0 ;  /* 0x0000000000007941 */ /* 0x000fea0003800200 */
.L_x_28201:
[----:B------:R0:W-:Y:S01]  /*5edb0*/  STG.E.U8 desc[UR36][R2.64], R0 ;  /* 0x0000000002007986 */ /* 0x0001e2000c101124 */
[----:B------:R-:W-:Y:S05]  /*5edc0*/  BRA `(.L_x_28187) ;  /* 0x0000000800307947 */ /* 0x000fea0003800000 */
.L_x_28195:
        /* <DEDUP_REMOVED lines=30> */
.L_x_28205:
[----:B------:R-:W0:Y:S02]  /*5efb0*/  F2I.U64.F64.TRUNC R32, R32 ;  /* 0x0000002000207311 */ /* 0x000e24000030d800 */
[----:B0-----:R0:W-:Y:S01]  /*5efc0*/  STG.E.64 desc[UR36][R2.64], R32 ;  /* 0x0000002002007986 */ /* 0x0011e2000c101b24 */
[----:B------:R-:W-:Y:S05]  /*5efd0*/  BRA `(.L_x_28187) ;  /* 0x0000000400ac7947 */ /* 0x000fea0003800000 */
.L_x_28204:
[----:B------:R-:W0:Y:S02]  /*5efe0*/  F2I.U32.F64.TRUNC R33, R32 ;  /* 0x0000002000217311 */ /* 0x000e24000030d000 */
[----:B0-----:R0:W-:Y:S01]  /*5eff0*/  STG.E desc[UR36][R2.64], R33 ;  /* 0x0000002102007986 */ /* 0x0011e2000c101924 */
[----:B------:R-:W-:Y:S05]  /*5f000*/  BRA `(.L_x_28187) ;  /* 0x0000000400a07947 */ /* 0x000fea0003800000 */
.L_x_28194:
        /* <DEDUP_REMOVED lines=15> */
.L_x_28207:
[----:B------:R0:W-:Y:S01]  /*5f100*/  STG.E.128 desc[UR36][R2.64], R32 ;  /* 0x0000002002007986 */ /* 0x0001e2000c101d24 */
[----:B------:R-:W-:Y:S05]  /*5f110*/  BRA `(.L_x_28187) ;  /* 0x00000004005c7947 */ /* 0x000fea0003800000 */
.L_x_28206:
[----:B------:R-:W-:-:S13]  /*5f120*/  ISETP.NE.AND P0, PT, R0, 0xf, PT ;  /* 0x0000000f0000780c */ /* 0x000fda0003f05270 */
[----:B------:R-:W-:Y:S05]  /*5f130*/  @!P0 BRA `(.L_x_28208) ;  /* 0x0000000400288947 */ /* 0x000fea0003800000 */
[----:B------:R-:W-:-:S13]  /*5f140*/  ISETP.NE.AND P0, PT, R0, 0x17, PT ;  /* 0x000000170000780c */ /* 0x000fda0003f05270 */
[----:B------:R-:W-:Y:S05]  /*5f150*/  @!P0 BRA `(.L_x_28209) ;  /* 0x0000000000b08947 */ /* 0x000fea0003800000 */
[----:B------:R-:W-:-:S13]  /*5f160*/  ISETP.NE.AND P0, PT, R0, 0x18, PT ;  /* 0x000000180000780c */ /* 0x000fda0003f05270 */
[----:B------:R-:W-:Y:S05]  /*5f170*/  @!P0 BRA `(.L_x_28210) ;  /* 0x0000000000448947 */ /* 0x000fea0003800000 */
.L_x_28186:
        /* <DEDUP_REMOVED lines=16> */
.L_x_28211:
[----:B------:R-:W-:Y:S05]  /*5f280*/  BRA `(.L_x_28187) ;  /* 0x0000000400007947 */ /* 0x000fea0003800000 */
.L_x_28210:
        /* <DEDUP_REMOVED lines=21> */
.L_x_28213:
[----:B------:R-:W-:Y:S05]  /*5f3e0*/  BSYNC.RECONVERGENT B0 ;  /* 0x0000000000007941 */ /* 0x000fea0003800200 */
.L_x_28212:
[----:B------:R-:W-:-:S05]  /*5f3f0*/  LOP3.LUT R5, R0, 0x80, R5, 0xf8, !PT ;  /* 0x0000008000057812 */ /* 0x000fca00078ef805 */
[----:B------:R0:W-:Y:S01]  /*5f400*/  STG.E.U8 desc[UR36][R2.64], R5 ;  /* 0x0000000502007986 */ /* 0x0001e2000c101124 */
[----:B------:R-:W-:Y:S05]  /*5f410*/  BRA `(.L_x_28187) ;  /* 0x00000000009c7947 */ /* 0x000fea0003800000 */
.L_x_28209:
        /* <DEDUP_REMOVED lines=20> */
.L_x_28215:
[----:B------:R-:W-:Y:S01]  /*5f560*/  IMAD.MOV.U32 R0, RZ, RZ, 0x7f ;  /* 0x0000007fff007424 */ /* 0x000fe200078e00ff */
[----:B------:R-:W-:-:S04]  /*5f570*/  ISETP.GT.U32.AND P0, PT, R4, 0x7f800000, PT ;  /* 0x7f8000000400780c */ /* 0x000fc80003f04070 */
[----:B------:R-:W-:-:S09]  /*5f580*/  SEL R0, R0, 0x7c, P0 ;  /* 0x0000007c00007807 */ /* 0x000fd20000000000 */
.L_x_28216:
[----:B------:R-:W-:Y:S05]  /*5f590*/  BSYNC.RECONVERGENT B0 ;  /* 0x0000000000007941 */ /* 0x000fea0003800200 */
.L_x_28214:
[----:B------:R-:W-:-:S04]  /*5f5a0*/  SHF.R.U32.HI R5, RZ, 0x18, R5 ;  /* 0x00000018ff057819 */ /* 0x000fc80000011605 */
[----:B------:R-:W-:-:S05]  /*5f5b0*/  LOP3.LUT R5, R0, 0x80, R5, 0xf8, !PT ;  /* 0x0000008000057812 */ /* 0x000fca00078ef805 */
[----:B------:R0:W-:Y:S01]  /*5f5c0*/  STG.E.U8 desc[UR36][R2.64], R5 ;  /* 0x0000000502007986 */ /* 0x0001e2000c101124 */
[----:B------:R-:W-:Y:S05]  /*5f5d0*/  BRA `(.L_x_28187) ;  /* 0x00000000002c7947 */ /* 0x000fea0003800000 */
.L_x_28208:
        /* <DEDUP_REMOVED lines=11> */
.L_x_28187:
[----:B------:R-:W-:-:S07]  /*5f690*/  VIADD R16, R16, 0x80 ;  /* 0x0000008010107836 */ /* 0x000fce0000000000 */
.L_x_28146:
[----:B------:R-:W-:Y:S05]  /*5f6a0*/  BSYNC.RECONVERGENT B7 ;  /* 0x0000000000077941 */ /* 0x000fea0003800200 */
.L_x_28107:
[----:B------:R-:W-:-:S13]  /*5f6b0*/  ISETP.GE.AND P0, PT, R16, UR38, PT ;  /* 0x0000002610007c0c */ /* 0x000fda000bf06270 */
[----:B------:R-:W-:Y:S05]  /*5f6c0*/  @P0 EXIT ;  /* 0x000000000000094d */ /* 0x000fea0003800000 */
[----:B01234-:R-:W0:Y:S01]  /*5f6d0*/  LDC.64 R2, c[0x0][0x3b0] ;  /* 0x0000ec00ff027b82 */ /* 0x01fe220000000a00 */
[----:B------:R-:W1:Y:S01]  /*5f6e0*/  LDCU UR4, c[0x0][0x3d0] ;  /* 0x00007a00ff0477ac */ /* 0x000e620008000800 */
[----:B------:R-:W-:Y:S01]  /*5f6f0*/  PRMT R0, R18, 0x9910, RZ ;  /* 0x0000991012007816 */ /* 0x000fe200000000ff */
[----:B------:R-:W-:-:S03]  /*5f700*/  IMAD.U32 R5, RZ, RZ, UR39 ;  /* 0x00000027ff057e24 */ /* 0x000fc6000f8e00ff */
[----:B------:R-:W-:Y:S01]  /*5f710*/  ISETP.GT.AND P1, PT, R0, 0x9, PT ;  /* 0x000000090000780c */ /* 0x000fe20003f24270 */
[----:B------:R-:W-:-:S04]  /*5f720*/  IMAD R16, R5, 0x200, R16 ;  /* 0x0000020005107824 */ /* 0x000fc800078e0210 */
[----:B-1----:R-:W-:-:S05]  /*5f730*/  IMAD R5, R16, UR4, RZ ;  /* 0x0000000410057c24 */ /* 0x002fca000f8e02ff */
        /* <DEDUP_REMOVED lines=14> */
.L_x_28220:
[----:B------:R-:W0:Y:S02]  /*5f820*/  F2I.S64.F64.TRUNC R24, R24 ;  /* 0x0000001800187311 */ /* 0x000e24000030d900 */
[----:B0-----:R-:W-:-:S05]  /*5f830*/  IMAD.MOV.U32 R5, RZ, RZ, R24 ;  /* 0x000000ffff057224 */ /* 0x001fca00078e0018 */
[----:B------:R-:W-:Y:S01]  /*5f840*/  STG.E.U8 desc[UR36][R2.64], R5 ;  /* 0x0000000502007986 */ /* 0x000fe2000c101124 */
[----:B------:R-:W-:Y:S05]  /*5f850*/  EXIT ;  /* 0x000000000000794d */ /* 0x000fea0003800000 */
.L_x_28219:
        /* <DEDUP_REMOVED lines=9> */
.L_x_28223:
[----:B------:R-:W0:Y:S02]  /*5f8f0*/  F2I.F64.TRUNC R25, R24 ;  /* 0x0000001800197311 */ /* 0x000e24000030d100 */
[----:B0-----:R-:W-:Y:S01]  /*5f900*/  STG.E desc[UR36][R2.64], R25 ;  /* 0x0000001902007986 */ /* 0x001fe2000c101924 */
[----:B------:R-:W-:Y:S05]  /*5f910*/  EXIT ;  /* 0x000000000000794d */ /* 0x000fea0003800000 */
.L_x_28222:
[----:B------:R-:W0:Y:S02]  /*5f920*/  F2I.F64.TRUNC R25, R24 ;  /* 0x0000001800197311 */ /* 0x000e24000030d100 */
[----:B0-----:R-:W-:Y:S01]  /*5f930*/  STG.E.U16 desc[UR36][R2.64], R25 ;  /* 0x0000001902007986 */ /* 0x001fe2000c101524 */
[----:B------:R-:W-:Y:S05]  /*5f940*/  EXIT ;  /* 0x000000000000794d */ /* 0x000fea0003800000 */
.L_x_28218:
        /* <DEDUP_REMOVED lines=17> */
.L_x_28225:
        /* <DEDUP_REMOVED lines=12> */
.L_x_28224:
        /* <DEDUP_REMOVED lines=28> */
.L_x_28227:
        /* <DEDUP_REMOVED lines=23> */
.L_x_28226:
[----:B------:R-:W-:Y:S01]  /*5fe50*/  STG.E.64 desc[UR36][R2.64], R24 ;  /* 0x0000001802007986 */ /* 0x000fe2000c101b24 */
[----:B------:R-:W-:Y:S05]  /*5fe60*/  EXIT ;  /* 0x000000000000794d */ /* 0x000fea0003800000 */
.L_x_28217:
        /* <DEDUP_REMOVED lines=13> */
.L_x_28231:
        /* <DEDUP_REMOVED lines=26> */
.L_x_28234:
[----:B------:R-:W-:-:S04]  /*600e0*/  SHF.R.U32.HI R5, RZ, 0x18, R5 ;  /* 0x00000018ff057819 */ /* 0x000fc80000011605 */
[----:B------:R-:W-:-:S07]  /*600f0*/  LOP3.LUT R0, R0, 0x80, R5, 0xf8, !PT ;  /* 0x0000008000007812 */ /* 0x000fce00078ef805 */
.L_x_28233:
[----:B------:R-:W-:Y:S05]  /*60100*/  BSYNC.RECONVERGENT B0 ;  /* 0x0000000000007941 */ /* 0x000fea0003800200 */
.L_x_28232:
[----:B------:R-:W-:Y:S01]  /*60110*/  STG.E.U8 desc[UR36][R2.64], R0 ;  /* 0x0000000002007986 */ /* 0x000fe2000c101124 */
[----:B------:R-:W-:Y:S05]  /*60120*/  EXIT ;  /* 0x000000000000794d */ /* 0x000fea0003800000 */
.L_x_28230:
        /* <DEDUP_REMOVED lines=26> */
.L_x_28237:
[----:B------:R-:W-:-:S04]  /*602d0*/  SHF.R.U32.HI R5, RZ, 0x18, R5 ;  /* 0x00000018ff057819 */ /* 0x000fc80000011605 */
[----:B------:R-:W-:-:S07]  /*602e0*/  LOP3.LUT R0, R0, 0x80, R5, 0xf8, !PT ;  /* 0x0000008000007812 */ /* 0x000fce00078ef805 */
.L_x_28236:
[----:B------:R-:W-:Y:S05]  /*602f0*/  BSYNC.RECONVERGENT B0 ;  /* 0x0000000000007941 */ /* 0x000fea0003800200 */
.L_x_28235:
[----:B------:R-:W-:Y:S01]  /*60300*/  STG.E.U8 desc[UR36][R2.64], R0 ;  /* 0x0000000002007986 */ /* 0x000fe2000c101124 */
[----:B------:R-:W-:Y:S05]  /*60310*/  EXIT ;  /* 0x000000000000794d */ /* 0x000fea0003800000 */
.L_x_28229:
        /* <DEDUP_REMOVED lines=30> */
.L_x_28239:
[----:B------:R-:W0:Y:S02]  /*60500*/  F2I.U64.F64.TRUNC R24, R24 ;  /* 0x0000001800187311 */ /* 0x000e24000030d800 */
[----:B0-----:R-:W-:Y:S01]  /*60510*/  STG.E.64 desc[UR36][R2.64], R24 ;  /* 0x0000001802007986 */ /* 0x001fe2000c101b24 */
[----:B------:R-:W-:Y:S05]  /*60520*/  EXIT ;  /* 0x000000000000794d */ /* 0x000fea0003800000 */
.L_x_28238:
[----:B------:R-:W0:Y:S02]  /*60530*/  F2I.U32.F64.TRUNC R25, R24 ;  /* 0x0000001800197311 */ /* 0x000e24000030d000 */
[----:B0-----:R-:W-:Y:S01]  /*60540*/  STG.E desc[UR36][R2.64], R25 ;  /* 0x0000001902007986 */ /* 0x001fe2000c101924 */
[----:B------:R-:W-:Y:S05]  /*60550*/  EXIT ;  /* 0x000000000000794d */ /* 0x000fea0003800000 */
.L_x_28228:
        /* <DEDUP_REMOVED lines=13> */
[----:B------:R-:W-:Y:S01]  /*60630*/  STG.E.U8 desc[UR36][R2.64], R5 ;  /* 0x0000000502007986 */ /* 0x000fe2000c101124 */
[----:B------:R-:W-:Y:S05]  /*60640*/  EXIT ;  /* 0x000000000000794d */ /* 0x000fea0003800000 */
.L_x_28241:
[----:B------:R-:W-:Y:S01]  /*60650*/  STG.E.128 desc[UR36][R2.64], R24 ;  /* 0x0000001802007986 */ /* 0x000fe2000c101d24 */
[----:B------:R-:W-:Y:S05]  /*60660*/  EXIT ;  /* 0x000000000000794d */ /* 0x000fea0003800000 */
.L_x_28240:
[----:B------:R-:W-:-:S13]  /*60670*/  ISETP.NE.AND P0, PT, R0, 0xf, PT ;  /* 0x0000000f0000780c */ /* 0x000fda0003f05270 */
[----:B------:R-:W-:Y:S05]  /*60680*/  @!P0 BRA `(.L_x_28242) ;  /* 0x0000000400288947 */ /* 0x000fea0003800000 */
[----:B------:R-:W-:-:S13]  /*60690*/  ISETP.NE.AND P0, PT, R0, 0x17, PT ;  /* 0x000000170000780c */ /* 0x000fda0003f05270 */
[----:B------:R-:W-:Y:S05]  /*606a0*/  @!P0 BRA `(.L_x_28243) ;  /* 0x0000000000b08947 */ /* 0x000fea0003800000 */
[----:B------:R-:W-:-:S13]  /*606b0*/  ISETP.NE.AND P0, PT, R0, 0x18, PT ;  /* 0x000000180000780c */ /* 0x000fda0003f05270 */
[----:B------:R-:W-:Y:S05]  /*606c0*/  @!P0 BRA `(.L_x_28244) ;  /* 0x0000000000448947 */ /* 0x000fea0003800000 */
.L_x_28221:
        /* <DEDUP_REMOVED lines=16> */
.L_x_28245:
[----:B------:R-:W-:Y:S05]  /*607d0*/  EXIT ;  /* 0x000000000000794d */ /* 0x000fea0003800000 */
.L_x_28244:
        /* <DEDUP_REMOVED lines=21> */
.L_x_28247:
[----:B------:R-:W-:Y:S05]  /*60930*/  BSYNC.RECONVERGENT B0 ;  /* 0x0000000000007941 */ /* 0x000fea0003800200 */
.L_x_28246:
[----:B------:R-:W-:-:S05]  /*60940*/  LOP3.LUT R5, R0, 0x80, R5, 0xf8, !PT ;  /* 0x0000008000057812 */ /* 0x000fca00078ef805 */
[----:B------:R-:W-:Y:S01]  /*60950*/  STG.E.U8 desc[UR36][R2.64], R5 ;  /* 0x0000000502007986 */ /* 0x000fe2000c101124 */
[----:B------:R-:W-:Y:S05]  /*60960*/  EXIT ;  /* 0x000000000000794d */ /* 0x000fea0003800000 */
.L_x_28243:
        /* <DEDUP_REMOVED lines=20> */
.L_x_28249:
[----:B------:R-:W-:Y:S01]  /*60ab0*/  IMAD.MOV.U32 R0, RZ, RZ, 0x7f ;  /* 0x0000007fff007424 */ /* 0x000fe200078e00ff */
[----:B------:R-:W-:-:S04]  /*60ac0*/  ISETP.GT.U32.AND P0, PT, R4, 0x7f800000, PT ;  /* 0x7f8000000400780c */ /* 0x000fc80003f04070 */
[----:B------:R-:W-:-:S09]  /*60ad0*/  SEL R0, R0, 0x7c, P0 ;  /* 0x0000007c00007807 */ /* 0x000fd20000000000 */
.L_x_28250:
[----:B------:R-:W-:Y:S05]  /*60ae0*/  BSYNC.RECONVERGENT B0 ;  /* 0x0000000000007941 */ /* 0x000fea0003800200 */
.L_x_28248:
[----:B------:R-:W-:-:S04]  /*60af0*/  SHF.R.U32.HI R5, RZ, 0x18, R5 ;  /* 0x00000018ff057819 */ /* 0x000fc80000011605 */
[----:B------:R-:W-:-:S05]  /*60b00*/  LOP3.LUT R5, R0, 0x80, R5, 0xf8, !PT ;  /* 0x0000008000057812 */ /* 0x000fca00078ef805 */
[----:B------:R-:W-:Y:S01]  /*60b10*/  STG.E.U8 desc[UR36][R2.64], R5 ;  /* 0x0000000502007986 */ /* 0x000fe2000c101124 */
[----:B------:R-:W-:Y:S05]  /*60b20*/  EXIT ;  /* 0x000000000000794d */ /* 0x000fea0003800000 */
.L_x_28242:
        /* <DEDUP_REMOVED lines=12> */
        .weak           $__internal_61_$__cuda_sm20_div_rn_f64_full
        .type           $__internal_61_$__cuda_sm20_div_rn_f64_full,@function
        .size           $__internal_61_$__cuda_sm20_div_rn_f64_full,($_ZN2at6native27unrolled_elementwise_kernelIZZZNS0_50_GLOBAL__N__2680c7bb_12_PowKernel_cu_7dd49032_317024pow_tensor_scalar_kernelERNS_18TensorIteratorBaseERKN3c106ScalarEENKUlvE_clEvENKUlvE_clEvEUlNS5_7complexIdEEE0_St5arrayIPcLm2EELi4E23TrivialOffsetCalculatorILi1EjESI_NS0_6memory12LoadWithCastILi1EEENSJ_13StoreWithCastILi1EEEEEviT_T0_T2_T3_T4_T5_$__internal_trig_reduction_slowpathd - $__internal_61_$__cuda_sm20_div_rn_f64_full)
$__internal_61_$__cuda_sm20_div_rn_f64_full:
[C---:B------:R-:W-:Y:S01]  /*60bf0*/  LOP3.LUT R12, R4.reuse, 0x800fffff, RZ, 0xc0, !PT ;  /* 0x800fffff040c7812 */ /* 0x040fe200078ec0ff */
[--C-:B------:R-:W-:Y:S01]  /*60c00*/  IMAD.MOV.U32 R14, RZ, RZ, R7.reuse ;  /* 0x000000ffff0e7224 */ /* 0x100fe200078e0007 */
[----:B------:R-:W-:Y:S01]  /*60c10*/  FSETP.GEU.AND P2, PT, |R4|, 1.469367938527859385e-39, PT ;  /* 0x001000000400780b */ /* 0x000fe20003f4e200 */
[----:B------:R-:W-:Y:S01]  /*60c20*/  IMAD.MOV.U32 R15, RZ, RZ, R4 ;  /* 0x000000ffff0f7224 */ /* 0x000fe200078e0004 */
[----:B------:R-:W-:Y:S01]  /*60c30*/  LOP3.LUT R13, R12, 0x3ff00000, RZ, 0xfc, !PT ;  /* 0x3ff000000c0d7812 */ /* 0x000fe200078efcff */
[----:B------:R-:W-:Y:S01]  /*60c40*/  IMAD.MOV.U32 R12, RZ, RZ, R7 ;  /* 0x000000ffff0c7224 */ /* 0x000fe200078e0007 */
[----:B------:R-:W-:Y:S01]  /*60c50*/  LOP3.LUT R42, R4, 0x7ff00000, RZ, 0xc0, !PT ;  /* 0x7ff00000042a7812 */ /* 0x000fe200078ec0ff */
[----:B------:R-:W-:Y:S01]  /*60c60*/  IMAD.MOV.U32 R7, RZ, RZ, R5 ;  /* 0x000000ffff077224 */ /* 0x000fe200078e0005 */
[----:B------:R-:W-:Y:S01]  /*60c70*/  BSSY.RECONVERGENT B0, `(.L_x_28251) ;  /* 0x000007c000007945 */ /* 0x000fe20003800200 */
[----:B------:R-:W-:Y:S02]  /*60c80*/  IMAD.MOV.U32 R45, RZ, RZ, 0x1ca00000 ;  /* 0x1ca00000ff2d7424 */ /* 0x000fe400078e00ff */
[----:B------:R-:W-:Y:S01]  /*60c90*/  IMAD.MOV.U32 R18, RZ, RZ, 0x1 ;  /* 0x00000001ff127424 */ /* 0x000fe200078e00ff */
[----:B------:R-:W-:-:S02]  /*60ca0*/  FSETP.GEU.AND P0, PT, |R7|, 1.469367938527859385e-39, PT ;  /* 0x001000000700780b */ /* 0x000fc40003f0e200 */
[----:B------:R-:W-:Y:S01]  /*60cb0*/  LOP3.LUT R43, R7, 0x7ff00000, RZ, 0xc0, !PT ;  /* 0x7ff00000072b7812 */ /* 0x000fe200078ec0ff */
[----:B------:R-:W0:Y:S02]  /*60cc0*/  @!P2 DMUL R12, R14, 8.98846567431157953865e+307 ;  /* 0x7fe000000e0ca828 */ /* 0x000e240000000000 */
[----:B0-----:R-:W0:Y:S01]  /*60cd0*/  MUFU.RCP64H R19, R13 ;  /* 0x0000000d00137308 */ /* 0x001e220000001800 */
[----:B------:R-:W-:-:S07]  /*60ce0*/  ISETP.GE.U32.AND P4, PT, R43, R42, PT ;  /* 0x0000002a2b00720c */ /* 0x000fce0003f86070 */
[----:B------:R-:W-:-:S04]  /*60cf0*/  @!P0 LOP3.LUT R5, R15, 0x7ff00000, RZ, 0xc0, !PT ;  /* 0x7ff000000f058812 */ /* 0x000fc800078ec0ff */
[----:B------:R-:W-:Y:S02]  /*60d00*/  @!P0 ISETP.GE.U32.AND P3, PT, R43, R5, PT ;  /* 0x000000052b00820c */ /* 0x000fe40003f66070 */
[C---:B------:R-:W-:Y:S02]  /*60d10*/  SEL R5, R45.reuse, 0x63400000, !P4 ;  /* 0x634000002d057807 */ /* 0x040fe40006000000 */
[----:B------:R-:W-:Y:S02]  /*60d20*/  @!P0 SEL R4, R45, 0x63400000, !P3 ;  /* 0x634000002d048807 */ /* 0x000fe40005800000 */
[--C-:B------:R-:W-:Y:S02]  /*60d30*/  LOP3.LUT R5, R5, 0x800fffff, R7.reuse, 0xf8, !PT ;  /* 0x800fffff05057812 */ /* 0x100fe400078ef807 */
[----:B------:R-:W-:-:S15]  /*60d40*/  @!P0 LOP3.LUT R4, R4, 0x80000000, R7, 0xf8, !PT ;  /* 0x8000000004048812 */ /* 0x000fde00078ef807 */
[----:B------:R-:W-:-:S15]  /*60d50*/  NOP ;  /* 0x0000000000007918 */ /* 0x000fde0000000000 */
[----:B------:R-:W-:-:S12]  /*60d60*/  NOP ;  /* 0x0000000000007918 */ /* 0x000fd80000000000 */
[----:B0-----:R-:W0:-:S15]  /*60d70*/  DFMA R36, R18, -R12, 1 ;  /* 0x3ff000001224742b */ /* 0x001e1e000000080c */
[----:B------:R-:W-:-:S15]  /*60d80*/  NOP ;  /* 0x0000000000007918 */ /* 0x000fde0000000000 */
[----:B------:R-:W-:-:S15]  /*60d90*/  NOP ;  /* 0x0000000000007918 */ /* 0x000fde0000000000 */
[----:B------:R-:W-:-:S15]  /*60da0*/  NOP ;  /* 0x0000000000007918 */ /* 0x000fde0000000000 */
[----:B------:R-:W-:-:S04]  /*60db0*/  NOP ;  /* 0x0000000000007918 */ /* 0x000fc80000000000 */
[----:B0-----:R0:W1:Y:S02]  /*60dc0*/  DFMA R38, R36, R36, R36 ;  /* 0x000000242426722b */ /* 0x0010640000000024 */
[----:B0-----:R-:W-:Y:S01]  /*60dd0*/  @!P0 LOP3.LUT R37, R4, 0x100000, RZ, 0xfc, !PT ;  /* 0x0010000004258812 */ /* 0x001fe200078efcff */
[----:B------:R-:W-:Y:S02]  /*60de0*/  IMAD.MOV.U32 R4, RZ, RZ, R6 ;  /* 0x000000ffff047224 */ /* 0x000fe400078e0006 */
[----:B------:R-:W-:-:S15]  /*60df0*/  @!P0 IMAD.MOV.U32 R36, RZ, RZ, RZ ;  /* 0x000000ffff248224 */ /* 0x000fde00078e00ff */
[----:B------:R-:W-:-:S15]  /*60e00*/  NOP ;  /* 0x0000000000007918 */ /* 0x000fde0000000000 */
[----:B------:R-:W-:-:S15]  /*60e10*/  NOP ;  /* 0x0000000000007918 */ /* 0x000fde0000000000 */
[----:B------:R-:W-:-:S14]  /*60e20*/  NOP ;  /* 0x0000000000007918 */ /* 0x000fdc0000000000 */
[----:B------:R-:W0:-:S15]  /*60e30*/  @!P0 DFMA R4, R4, 2, -R36 ;  /* 0x400000000404882b */ /* 0x000e1e0000000824 */
[----:B------:R-:W-:-:S15]  /*60e40*/  NOP ;  /* 0x0000000000007918 */ /* 0x000fde0000000000 */
[----:B------:R-:W-:-:S15]  /*60e50*/  NOP ;  /* 0x0000000000007918 */ /* 0x000fde0000000000 */
[----:B------:R-:W-:-:S15]  /*60e60*/  NOP ;  /* 0x0000000000007918 */ /* 0x000fde0000000000 */
[----:B------:R-:W-:-:S04]  /*60e70*/  NOP ;  /* 0x0000000000007918 */ /* 0x000fc80000000000 */
[----:B-1----:R1:W2:Y:S02]  /*60e80*/  DFMA R18, R18, R38, R18 ;  /* 0x000000261212722b */ /* 0x0022a40000000012 */
[----:B-1----:R-:W-:Y:S01]  /*60e90*/  IMAD.MOV.U32 R38, RZ, RZ, R43 ;  /* 0x000000ffff267224 */ /* 0x002fe200078e002b */
[----:B0-----:R-:W-:Y:S01]  /*60ea0*/  @!P0 LOP3.LUT R38, R5, 0x7ff00000, RZ, 0xc0, !PT ;  /* 0x7ff0000005268812 */ /* 0x001fe200078ec0ff */
[----:B------:R-:W-:Y:S01]  /*60eb0*/  IMAD.MOV.U32 R39, RZ, RZ, R42 ;  /* 0x000000ffff277224 */ /* 0x000fe200078e002a */
[----:B------:R-:W-:-:S03]  /*60ec0*/  @!P2 LOP3.LUT R39, R13, 0x7ff00000, RZ, 0xc0, !PT ;  /* 0x7ff000000d27a812 */ /* 0x000fc600078ec0ff */
[----:B------:R-:W-:Y:S02]  /*60ed0*/  VIADD R44, R38, 0xffffffff ;  /* 0xffffffff262c7836 */ /* 0x000fe40000000000 */
[----:B------:R-:W-:-:S03]  /*60ee0*/  VIADD R42, R39, 0xffffffff ;  /* 0xffffffff272a7836 */ /* 0x000fc60000000000 */
[----:B------:R-:W-:-:S04]  /*60ef0*/  ISETP.GT.U32.AND P0, PT, R44, 0x7feffffe, PT ;  /* 0x7feffffe2c00780c */ /* 0x000fc80003f04070 */
[----:B------:R-:W-:-:S15]  /*60f00*/  ISETP.GT.U32.OR P0, PT, R42, 0x7feffffe, P0 ;  /* 0x7feffffe2a00780c */ /* 0x000fde0000704470 */
[----:B------:R-:W-:-:S15]  /*60f10*/  NOP ;  /* 0x0000000000007918 */ /* 0x000fde0000000000 */
[----:B------:R-:W-:-:S15]  /*60f20*/  NOP ;  /* 0x0000000000007918 */ /* 0x000fde0000000000 */
[----:B------:R-:W-:-:S02]  /*60f30*/  NOP ;  /* 0x0000000000007918 */ /* 0x000fc40000000000 */
[----:B--2---:R-:W0:-:S15]  /*60f40*/  DFMA R36, R18, -R12, 1 ;  /* 0x3ff000001224742b */ /* 0x004e1e000000080c */
        /* <DEDUP_REMOVED lines=23> */
[----:B------:R-:W-:Y:S02]  /*610c0*/  ISETP.GE.U32.AND P0, PT, R43, R6, PT ;  /* 0x000000062b00720c */ /* 0x000fe40003f06070 */
[----:B------:R-:W-:Y:S02]  /*610d0*/  VIMNMX R6, PT, PT, R7, 0x46a00000, PT ;  /* 0x46a0000007067848 */ /* 0x000fe40003fe0100 */
[----:B------:R-:W-:-:S05]  /*610e0*/  SEL R38, R45, 0x63400000, !P0 ;  /* 0x634000002d267807 */ /* 0x000fca0004000000 */
[----:B------:R-:W-:Y:S02]  /*610f0*/  IMAD.IADD R38, R6, 0x1, -R38 ;  /* 0x0000000106267824 */ /* 0x000fe400078e0a26 */
[----:B------:R-:W-:Y:S02]  /*61100*/  IMAD.MOV.U32 R6, RZ, RZ, RZ ;  /* 0x000000ffff067224 */ /* 0x000fe400078e00ff */
[----:B------:R-:W-:-:S06]  /*61110*/  VIADD R7, R38, 0x7fe00000 ;  /* 0x7fe0000026077836 */ /* 0x000fcc0000000000 */
[----:B------:R-:W0:Y:S02]  /*61120*/  DMUL R18, R36, R6 ;  /* 0x0000000624127228 */ /* 0x000e240000000000 */
[----:B0-----:R-:W-:-:S13]  /*61130*/  FSETP.GTU.AND P0, PT, |R19|, 1.469367938527859385e-39, PT ;  /* 0x001000001300780b */ /* 0x001fda0003f0c200 */
[----:B------:R-:W-:Y:S05]  /*61140*/  @P0 BRA `(.L_x_28253) ;  /* 0x0000000000b80947 */ /* 0x000fea0003800000 */
[----:B------:R-:W0:Y:S01]  /*61150*/  DFMA R4, R36, -R12, R4 ;  /* 0x8000000c2404722b */ /* 0x000e220000000004 */
[----:B------:R-:W-:Y:S01]  /*61160*/  IMAD.MOV.U32 R6, RZ, RZ, RZ ;  /* 0x000000ffff067224 */ /* 0x000fe200078e00ff */
        /* <DEDUP_REMOVED lines=20> */
.L_x_28252:
        /* <DEDUP_REMOVED lines=17> */
.L_x_28255:
[----:B------:R-:W-:-:S05]  /*613c0*/  LOP3.LUT R18, R15, 0x80000, RZ, 0xfc, !PT ;  /* 0x000800000f127812 */ /* 0x000fca00078efcff */
[----:B------:R-:W-:Y:S02]  /*613d0*/  IMAD.MOV.U32 R19, RZ, RZ, R18 ;  /* 0x000000ffff137224 */ /* 0x000fe400078e0012 */
[----:B------:R-:W-:Y:S01]  /*613e0*/  IMAD.MOV.U32 R18, RZ, RZ, R14 ;  /* 0x000000ffff127224 */ /* 0x000fe200078e000e */
[----:B------:R-:W-:Y:S06]  /*613f0*/  BRA `(.L_x_28253) ;  /* 0x00000000000c7947 */ /* 0x000fec0003800000 */
.L_x_28254:
[----:B------:R-:W-:-:S05]  /*61400*/  LOP3.LUT R18, R7, 0x80000, RZ, 0xfc, !PT ;  /* 0x0008000007127812 */ /* 0x000fca00078efcff */
[----:B------:R-:W-:Y:S02]  /*61410*/  IMAD.MOV.U32 R19, RZ, RZ, R18 ;  /* 0x000000ffff137224 */ /* 0x000fe400078e0012 */
[----:B------:R-:W-:-:S07]  /*61420*/  IMAD.MOV.U32 R18, RZ, RZ, R6 ;  /* 0x000000ffff127224 */ /* 0x000fce00078e0006 */
.L_x_28253:
[----:B------:R-:W-:Y:S05]  /*61430*/  BSYNC.RECONVERGENT B0 ;  /* 0x0000000000007941 */ /* 0x000fea0003800200 */
.L_x_28251:
[----:B------:R-:W-:Y:S02]  /*61440*/  IMAD.MOV.U32 R6, RZ, RZ, R0 ;  /* 0x000000ffff067224 */ /* 0x000fe400078e0000 */
[----:B------:R-:W-:Y:S02]  /*61450*/  IMAD.MOV.U32 R7, RZ, RZ, 0x0 ;  /* 0x00000000ff077424 */ /* 0x000fe400078e00ff */
[----:B------:R-:W-:Y:S02]  /*61460*/  IMAD.MOV.U32 R4, RZ, RZ, R18 ;  /* 0x000000ffff047224 */ /* 0x000fe400078e0012 */
[----:B------:R-:W-:Y:S01]  /*61470*/  IMAD.MOV.U32 R5, RZ, RZ, R19 ;  /* 0x000000ffff057224 */ /* 0x000fe200078e0013 */
[----:B------:R-:W-:Y:S06]  /*61480*/  RET.REL.NODEC R6 `(_ZN2at6native27unrolled_elementwise_kernelIZZZNS0_50_GLOBAL__N__2680c7bb_12_PowKernel_cu_7dd49032_317024pow_tensor_scalar_kernelERNS_18TensorIteratorBaseERKN3c106ScalarEENKUlvE_clEvENKUlvE_clEvEUlNS5_7complexIdEEE0_St5arrayIPcLm2EELi4E23TrivialOffsetCalculatorILi1EjESI_NS0_6memory12LoadWithCastILi1EEENSJ_13StoreWithCastILi1EEEEEviT_T0_T2_T3_T4_T5_) ;  /* 0xfffff9e806dc7950 */ /* 0x000fec0003c3ffff */
        .type           $_ZN2at6native27unrolled_elementwise_kernelIZZZNS0_50_GLOBAL__N__2680c7bb_12_PowKernel_cu_7dd49032_317024pow_tensor_scalar_kernelERNS_18TensorIteratorBaseERKN3c106ScalarEENKUlvE_clEvENKUlvE_clEvEUlNS5_7complexIdEEE0_St5arrayIPcLm2EELi4E23TrivialOffsetCalculatorILi1EjESI_NS0_6memory12LoadWithCastILi1EEENSJ_13StoreWithCastILi1EEEEEviT_T0_T2_T3_T4_T5_$__internal_trig_reduction_slowpathd,@function
        .size           $_ZN2at6native27unrolled_elementwise_kernelIZZZNS0_50_GLOBAL__N__2680c7bb_12_PowKernel_cu_7dd49032_317024pow_tensor_scalar_kernelERNS_18TensorIteratorBaseERKN3c106ScalarEENKUlvE_clEvENKUlvE_clEvEUlNS5_7complexIdEEE0_St5arrayIPcLm2EELi4E23TrivialOffsetCalculatorILi1EjESI_NS0_6memory12LoadWithCastILi1EEENSJ_13StoreWithCastILi1EEEEEviT_T0_T2_T3_T4_T5_$__internal_trig_reduction_slowpathd,(.L_x_60657 - $_ZN2at6native27unrolled_elementwise_kernelIZZZNS0_50_GLOBAL__N__2680c7bb_12_PowKernel_cu_7dd49032_317024pow_tensor_scalar_kernelERNS_18TensorIteratorBaseERKN3c106ScalarEENKUlvE_clEvENKUlvE_clEvEUlNS5_7complexIdEEE0_St5arrayIPcLm2EELi4E23TrivialOffsetCalculatorILi1EjESI_NS0_6memory12LoadWithCastILi1EEENSJ_13StoreWithCastILi1EEEEEviT_T0_T2_T3_T4_T5_$__internal_trig_reduction_slowpathd)
$_ZN2at6native27unrolled_elementwise_kernelIZZZNS0_50_GLOBAL__N__2680c7bb_12_PowKernel_cu_7dd49032_317024pow_tensor_scalar_kernelERNS_18TensorIteratorBaseERKN3c106ScalarEENKUlvE_clEvENKUlvE_clEvEUlNS5_7complexIdEEE0_St5arrayIPcLm2EELi4E23TrivialOffsetCalculatorILi1EjESI_NS0_6memory12LoadWithCastILi1EEENSJ_13StoreWithCastILi1EEEEEviT_T0_T2_T3_T4_T5_$__internal_trig_reduction_slowpathd:
[--C-:B------:R-:W-:Y:S01]  /*61490*/  SHF.R.U32.HI R40, RZ, 0x14, R7.reuse ;  /* 0x00000014ff287819 */ /* 0x100fe20000011607 */
[----:B------:R-:W-:Y:S02]  /*614a0*/  IMAD.MOV.U32 R4, RZ, RZ, R7 ;  /* 0x000000ffff047224 */ /* 0x000fe400078e0007 */
        /* <DEDUP_REMOVED lines=19> */
[----:B------:R-:W-:Y:S01]  /*615e0*/  IMAD.MOV.U32 R5, RZ, RZ, RZ ;  /* 0x000000ffff057224 */ /* 0x000fe200078e00ff */
[----:B------:R-:W-:Y:S02]  /*615f0*/  CS2R R12, SRZ ;  /* 0x00000000000c7805 */ /* 0x000fe4000001ff00 */
[----:B------:R-:W-:-:S07]  /*61600*/  LOP3.LUT R6, R6, 0x80000000, RZ, 0xfc, !PT ;  /* 0x8000000006067812 */ /* 0x000fce00078efcff */
.L_x_28260:
[----:B------:R-:W1:Y:S01]  /*61610*/  LDC.64 R14, c[0x4][0x1a8] ;  /* 0x01006a00ff0e7b82 */ /* 0x000e620000000a00 */
[----:B0-----:R-:W-:Y:S02]  /*61620*/  R2UR UR4, R42 ;  /* 0x000000002a0472ca */ /* 0x001fe400000e0000 */
[----:B------:R-:W-:Y:S01]  /*61630*/  R2UR UR5, R43 ;  /* 0x000000002b0572ca */ /* 0x000fe200000e0000 */
[----:B-1----:R-:W-:-:S12]  /*61640*/  IMAD.WIDE R14, R3, 0x8, R14 ;  /* 0x00000008030e7825 */ /* 0x002fd800078e020e */
[----:B------:R-:W2:Y:S01]  /*61650*/  LDG.E.64.CONSTANT R14, desc[UR4][R14.64] ;  /* 0x000000040e0e7981 */ /* 0x000ea2000c1e9b00 */
[----:B------:R-:W-:Y:S02]  /*61660*/  IMAD.MOV.U32 R18, RZ, RZ, R12 ;  /* 0x000000ffff127224 */ /* 0x000fe400078e000c */
[----:B------:R-:W-:Y:S02]  /*61670*/  IMAD.MOV.U32 R19, RZ, RZ, R13 ;  /* 0x000000ffff137224 */ /* 0x000fe400078e000d */
[----:B------:R-:W-:Y:S02]  /*61680*/  VIADD R4, R4, 0x1 ;  /* 0x0000000104047836 */ /* 0x000fe40000000000 */
[----:B------:R-:W-:Y:S02]  /*61690*/  VIADD R3, R3, 0x1 ;  /* 0x0000000103037836 */ /* 0x000fe40000000000 */
[----:B--2---:R-:W-:-:S04]  /*616a0*/  IMAD.WIDE.U32 R18, P2, R14, R2, R18 ;  /* 0x000000020e127225 */ /* 0x004fc80007840012 */
[----:B------:R-:W-:Y:S02]  /*616b0*/  IMAD R13, R14, R6, RZ ;  /* 0x000000060e0d7224 */ /* 0x000fe400078e02ff */
[----:B------:R-:W-:-:S03]  /*616c0*/  IMAD R12, R15, R2, RZ ;  /* 0x000000020f0c7224 */ /* 0x000fc600078e02ff */
[----:B------:R-:W-:-:S04]  /*616d0*/  IADD3 R13, P0, PT, R13, R19, RZ ;  /* 0x000000130d0d7210 */ /* 0x000fc80007f1e0ff */
[----:B------:R-:W-:Y:S01]  /*616e0*/  IADD3 R19, P1, PT, R12, R13, RZ ;  /* 0x0000000d0c137210 */ /* 0x000fe20007f3e0ff */
[----:B------:R-:W-:-:S04]  /*616f0*/  IMAD.HI.U32 R13, R14, R6, RZ ;  /* 0x000000060e0d7227 */ /* 0x000fc800078e00ff */
[----:B------:R-:W-:Y:S02]  /*61700*/  IMAD R12, R5, 0x8, R1 ;  /* 0x00000008050c7824 */ /* 0x000fe400078e0201 */
[----:B------:R-:W-:-:S03]  /*61710*/  IMAD.HI.U32 R14, R15, R2, RZ ;  /* 0x000000020f0e7227 */ /* 0x000fc600078e00ff */
[----:B------:R0:W-:Y:S01]  /*61720*/  STL.64 [R12], R18 ;  /* 0x000000120c007387 */ /* 0x0001e20000100a00 */
[----:B------:R-:W-:Y:S02]  /*61730*/  IMAD.X R13, RZ, RZ, R13, P2 ;  /* 0x000000ffff0d7224 */ /* 0x000fe400010e060d */
[----:B------:R-:W-:-:S03]  /*61740*/  VIADD R5, R5, 0x1 ;  /* 0x0000000105057836 */ /* 0x000fc60000000000 */
[----:B------:R-:W-:Y:S01]  /*61750*/  IADD3.X R13, P0, PT, R14, R13, RZ, P0, !PT ;  /* 0x0000000d0e0d7210 */ /* 0x000fe2000071e4ff */
[----:B0-----:R-:W-:-:S04]  /*61760*/  IMAD.HI.U32 R12, R15, R6, RZ ;  /* 0x000000060f0c7227 */ /* 0x001fc800078e00ff */
[----:B------:R-:W-:Y:S02]  /*61770*/  IMAD R15, R15, R6, RZ ;  /* 0x000000060f0f7224 */ /* 0x000fe400078e02ff */
[----:B------:R-:W-:Y:S01]  /*61780*/  IMAD.X R12, RZ, RZ, R12, P0 ;  /* 0x000000ffff0c7224 */ /* 0x000fe200000e060c */
[----:B------:R-:W-:Y:S02]  /*61790*/  ISETP.NE.AND P0, PT, R4, -0xf, PT ;  /* 0xfffffff10400780c */ /* 0x000fe40003f05270 */
[----:B------:R-:W-:-:S05]  /*617a0*/  IADD3.X R13, P1, PT, R15, R13, RZ, P1, !PT ;  /* 0x0000000d0f0d7210 */ /* 0x000fca0000f3e4ff */
[----:B------:R-:W-:-:S05]  /*617b0*/  IMAD.X R12, RZ, RZ, R12, P1 ;  /* 0x000000ffff0c7224 */ /* 0x000fca00008e060c */
[----:B------:R-:W-:-:S04]  /*617c0*/  LOP3.LUT R13, R13, R12, RZ, 0x3c, !PT ;  /* 0x0000000c0d0d7212 */ /* 0x000fc800078e3cff */
[----:B------:R-:W-:-:S04]  /*617d0*/  LOP3.LUT R12, R13, R12, RZ, 0x3c, !PT ;  /* 0x0000000c0d0c7212 */ /* 0x000fc800078e3cff */
[----:B------:R-:W-:Y:S01]  /*617e0*/  LOP3.LUT R13, R13, R12, RZ, 0x3c, !PT ;  /* 0x0000000c0d0d7212 */ /* 0x000fe200078e3cff */
[----:B------:R-:W-:Y:S06]  /*617f0*/  @P0 BRA `(.L_x_28260) ;  /* 0xfffffffc00840947 */ /* 0x000fec000383ffff */
[----:B------:R-:W-:Y:S05]  /*61800*/  BSYNC.RECONVERGENT B2 ;  /* 0x0000000000027941 */ /* 0x000fea0003800200 */
.L_x_28259:
[----:B------:R-:W-:-:S07]  /*61810*/  IMAD.MOV.U32 R3, RZ, RZ, R39 ;  /* 0x000000ffff037224 */ /* 0x000fce00078e0027 */
.L_x_28258:
[----:B------:R-:W-:Y:S05]  /*61820*/  BSYNC.RECONVERGENT B0 ;  /* 0x0000000000007941 */ /* 0x000fea0003800200 */
.L_x_28257:
[----:B------:R-:W-:Y:S01]  /*61830*/  LOP3.LUT P0, R6, R40, 0x3f, RZ, 0xc0, !PT ;  /* 0x0000003f28067812 */ /* 0x000fe2000780c0ff */
[----:B------:R-:W-:-:S04]  /*61840*/  IMAD.IADD R3, R38, 0x1, R3 ;  /* 0x0000000126037824 */ /* 0x000fc800078e0203 */
[----:B------:R-:W-:-:S05]  /*61850*/  IMAD.U32 R3, R3, 0x8, R1 ;  /* 0x0000000803037824 */ /* 0x000fca00078e0001 */
[----:B------:R0:W-:Y:S04]  /*61860*/  STL.64 [R3+-0x78], R12 ;  /* 0xffff880c03007387 */ /* 0x0001e80000100a00 */
[----:B------:R-:W2:Y:S04]  /*61870*/  LDL.64 R4, [R1+0x18] ;  /* 0x0000180001047983 */ /* 0x000ea80000100a00 */
[----:B0-----:R-:W3:Y:S04]  /*61880*/  @P0 LDL.64 R12, [R1+0x8] ;  /* 0x00000800010c0983 */ /* 0x001ee80000100a00 */
[----:B------:R-:W4:Y:S01]  /*61890*/  LDL.64 R2, [R1+0x10] ;  /* 0x0000100001027983 */ /* 0x000f220000100a00 */
[----:B------:R-:W-:Y:S01]  /*618a0*/  @P0 LOP3.LUT R38, R6, 0x3f, RZ, 0x3c, !PT ;  /* 0x0000003f06260812 */ /* 0x000fe200078e3cff */
[----:B------:R-:W-:Y:S01]  /*618b0*/  BSSY.RECONVERGENT B0, `(.L_x_28261) ;  /* 0x0000034000007945 */ /* 0x000fe20003800200 */
[----:B--2---:R-:W-:-:S02]  /*618c0*/  @P0 SHF.L.U32 R18, R4, R6, RZ ;  /* 0x0000000604120219 */ /* 0x004fc400000006ff */
[--C-:B---3--:R-:W-:Y:S02]  /*618d0*/  @P0 SHF.R.U64 R19, R12, 0x1, R13.reuse ;  /* 0x000000010c130819 */ /* 0x108fe4000000120d */
[----:B------:R-:W-:Y:S02]  /*618e0*/  @P0 SHF.R.U32.HI R39, RZ, 0x1, R13 ;  /* 0x00000001ff270819 */ /* 0x000fe4000001160d */
[--C-:B----4-:R-:W-:Y:S02]  /*618f0*/  @P0 SHF.R.U32.HI R12, RZ, 0x1, R3.reuse ;  /* 0x00000001ff0c0819 */ /* 0x110fe40000011603 */
[C---:B------:R-:W-:Y:S02]  /*61900*/  @P0 SHF.R.U64 R13, R2.reuse, 0x1, R3 ;  /* 0x00000001020d0819 */ /* 0x040fe40000001203 */
[----:B------:R-:W-:Y:S02]  /*61910*/  @P0 SHF.L.U32 R15, R2, R6, RZ ;  /* 0x00000006020f0219 */ /* 0x000fe400000006ff */
[----:B------:R-:W-:-:S02]  /*61920*/  @P0 SHF.R.U64 R19, R19, R38, R39 ;  /* 0x0000002613130219 */ /* 0x000fc40000001227 */
[----:B------:R-:W-:Y:S02]  /*61930*/  @P0 SHF.L.U64.HI R14, R2, R6, R3 ;  /* 0x00000006020e0219 */ /* 0x000fe40000010203 */
[-C--:B------:R-:W-:Y:S02]  /*61940*/  @P0 SHF.R.U32.HI R39, RZ, R38.reuse, R39 ;  /* 0x00000026ff270219 */ /* 0x080fe40000011627 */
[----:B------:R-:W-:Y:S02]  /*61950*/  @P0 SHF.R.U64 R13, R13, R38, R12 ;  /* 0x000000260d0d0219 */ /* 0x000fe4000000120c */
[----:B------:R-:W-:Y:S02]  /*61960*/  @P0 LOP3.LUT R2, R15, R19, RZ, 0xfc, !PT ;  /* 0x000000130f020212 */ /* 0x000fe400078efcff */
[----:B------:R-:W-:Y:S02]  /*61970*/  @P0 LOP3.LUT R3, R14, R39, RZ, 0xfc, !PT ;  /* 0x000000270e030212 */ /* 0x000fe400078efcff */
[----:B------:R-:W-:-:S02]  /*61980*/  @P0 SHF.L.U64.HI R6, R4, R6, R5 ;  /* 0x0000000604060219 */ /* 0x000fc40000010205 */
[----:B------:R-:W-:Y:S01]  /*61990*/  @P0 LOP3.LUT R4, R18, R13, RZ, 0xfc, !PT ;  /* 0x0000000d12040212 */ /* 0x000fe200078efcff */
[C---:B------:R-:W-:Y:S01]  /*619a0*/  IMAD.SHL.U32 R13, R2.reuse, 0x4, RZ ;  /* 0x00000004020d7824 */ /* 0x040fe200078e00ff */
[----:B------:R-:W-:Y:S02]  /*619b0*/  @P0 SHF.R.U32.HI R12, RZ, R38, R12 ;  /* 0x00000026ff0c0219 */ /* 0x000fe4000001160c */
[----:B------:R-:W-:Y:S02]  /*619c0*/  SHF.L.U64.HI R14, R2, 0x2, R3 ;  /* 0x00000002020e7819 */ /* 0x000fe40000010203 */
[----:B------:R-:W-:Y:S02]  /*619d0*/  @P0 LOP3.LUT R5, R6, R12, RZ, 0xfc, !PT ;  /* 0x0000000c06050212 */ /* 0x000fe400078efcff */
[----:B------:R-:W-:Y:S02]  /*619e0*/  SHF.L.W.U32.HI R2, R3, 0x2, R4 ;  /* 0x0000000203027819 */ /* 0x000fe40000010e04 */
[----:B------:R-:W-:-:S02]  /*619f0*/  IADD3 RZ, P0, PT, RZ, -R13, RZ ;  /* 0x8000000dffff7210 */ /* 0x000fc40007f1e0ff */
[----:B------:R-:W-:Y:S02]  /*61a00*/  LOP3.LUT R6, RZ, R14, RZ, 0x33, !PT ;  /* 0x0000000eff067212 */ /* 0x000fe400078e33ff */
[----:B------:R-:W-:Y:S02]  /*61a10*/  SHF.L.W.U32.HI R12, R4, 0x2, R5 ;  /* 0x00000002040c7819 */ /* 0x000fe40000010e05 */
[----:B------:R-:W-:Y:S02]  /*61a20*/  LOP3.LUT R3, RZ, R2, RZ, 0x33, !PT ;  /* 0x00000002ff037212 */ /* 0x000fe400078e33ff */
[----:B------:R-:W-:Y:S02]  /*61a30*/  IADD3.X R15, P0, PT, RZ, R6, RZ, P0, !PT ;  /* 0x00000006ff0f7210 */ /* 0x000fe4000071e4ff */
[----:B------:R-:W-:Y:S02]  /*61a40*/  LOP3.LUT R4, RZ, R12, RZ, 0x33, !PT ;  /* 0x0000000cff047212 */ /* 0x000fe400078e33ff */
[----:B------:R-:W-:-:S02]  /*61a50*/  IADD3.X R3, P1, PT, RZ, R3, RZ, P0, !PT ;  /* 0x00000003ff037210 */ /* 0x000fc4000073e4ff */
[----:B------:R-:W-:-:S03]  /*61a60*/  ISETP.GT.U32.AND P2, PT, R2, -0x1, PT ;  /* 0xffffffff0200780c */ /* 0x000fc60003f44070 */
[----:B------:R-:W-:Y:S01]  /*61a70*/  IMAD.X R4, RZ, RZ, R4, P1 ;  /* 0x000000ffff047224 */ /* 0x000fe200008e0604 */
[----:B------:R-:W-:-:S04]  /*61a80*/  ISETP.GT.AND.EX P0, PT, R12, -0x1, PT, P2 ;  /* 0xffffffff0c00780c */ /* 0x000fc80003f04320 */
[----:B------:R-:W-:Y:S02]  /*61a90*/  SEL R4, R12, R4, P0 ;  /* 0x000000040c047207 */ /* 0x000fe40000000000 */
[----:B------:R-:W-:Y:S02]  /*61aa0*/  SEL R2, R2, R3, P0 ;  /* 0x0000000302027207 */ /* 0x000fe40000000000 */
[----:B------:R-:W-:-:S04]  /*61ab0*/  ISETP.NE.U32.AND P1, PT, R4, RZ, PT ;  /* 0x000000ff0400720c */ /* 0x000fc80003f25070 */
[----:B------:R-:W-:-:S06]  /*61ac0*/  SEL R6, R2, R4, !P1 ;  /* 0x0000000402067207 */ /* 0x000fcc0004800000 */
[----:B------:R-:W0:Y:S02]  /*61ad0*/  FLO.U32 R6, R6 ;  /* 0x0000000600067300 */ /* 0x000e2400000e0000 */
[C---:B0-----:R-:W-:Y:S02]  /*61ae0*/  IADD3 R3, PT, PT, -R6.reuse, 0x1f, RZ ;  /* 0x0000001f06037810 */ /* 0x041fe40007ffe1ff */
[----:B------:R-:W-:-:S03]  /*61af0*/  IADD3 R6, PT, PT, -R6, 0x3f, RZ ;  /* 0x0000003f06067810 */ /* 0x000fc60007ffe1ff */
[----:B------:R-:W-:-:S05]  /*61b00*/  @P1 IMAD.MOV R6, RZ, RZ, R3 ;  /* 0x000000ffff061224 */ /* 0x000fca00078e0203 */
[----:B------:R-:W-:Y:S01]  /*61b10*/  ISETP.NE.AND P1, PT, R6, RZ, PT ;  /* 0x000000ff0600720c */ /* 0x000fe20003f25270 */
[----:B------:R-:W-:Y:S01]  /*61b20*/  @!P0 IMAD.MOV R13, RZ, RZ, -R13 ;  /* 0x000000ffff0d8224 */ /* 0x000fe200078e0a0d */
[----:B------:R-:W-:-:S11]  /*61b30*/  SEL R3, R14, R15, P0 ;  /* 0x0000000f0e037207 */ /* 0x000fd60000000000 */
[----:B------:R-:W-:Y:S05]  /*61b40*/  @!P1 BRA `(.L_x_28262) ;  /* 0x0000000000289947 */ /* 0x000fea0003800000 */
[----:B------:R-:W-:Y:S02]  /*61b50*/  LOP3.LUT R14, R6, 0x3f, RZ, 0xc0, !PT ;  /* 0x0000003f060e7812 */ /* 0x000fe400078ec0ff */
[--C-:B------:R-:W-:Y:S02]  /*61b60*/  SHF.R.U64 R13, R13, 0x1, R3.reuse ;  /* 0x000000010d0d7819 */ /* 0x100fe40000001203 */
[CC--:B------:R-:W-:Y:S02]  /*61b70*/  SHF.L.U64.HI R15, R2.reuse, R14.reuse, R4 ;  /* 0x0000000e020f7219 */ /* 0x0c0fe40000010204 */
[----:B------:R-:W-:Y:S02]  /*61b80*/  SHF.L.U32 R14, R2, R14, RZ ;  /* 0x0000000e020e7219 */ /* 0x000fe400000006ff */
[----:B------:R-:W-:Y:S02]  /*61b90*/  SHF.R.U32.HI R2, RZ, 0x1, R3 ;  /* 0x00000001ff027819 */ /* 0x000fe40000011603 */
[----:B------:R-:W-:-:S04]  /*61ba0*/  LOP3.LUT R3, R6, 0x3f, RZ, 0xc, !PT ;  /* 0x0000003f06037812 */ /* 0x000fc800078e0cff */
[-CC-:B------:R-:W-:Y:S02]  /*61bb0*/  SHF.R.U64 R4, R13, R3.reuse, R2.reuse ;  /* 0x000000030d047219 */ /* 0x180fe40000001202 */
[----:B------:R-:W-:Y:S02]  /*61bc0*/  SHF.R.U32.HI R3, RZ, R3, R2 ;  /* 0x00000003ff037219 */ /* 0x000fe40000011602 */
[----:B------:R-:W-:Y:S02]  /*61bd0*/  LOP3.LUT R2, R14, R4, RZ, 0xfc, !PT ;  /* 0x000000040e027212 */ /* 0x000fe400078efcff */
[----:B------:R-:W-:-:S07]  /*61be0*/  LOP3.LUT R4, R15, R3, RZ, 0xfc, !PT ;  /* 0x000000030f047212 */ /* 0x000fce00078efcff */
.L_x_28262:
[----:B------:R-:W-:Y:S05]  /*61bf0*/  BSYNC.RECONVERGENT B0 ;  /* 0x0000000000007941 */ /* 0x000fea0003800200 */
.L_x_28261:
[----:B------:R-:W-:Y:S01]  /*61c00*/  IMAD.WIDE.U32 R14, R2, 0x2168c235, RZ ;  /* 0x2168c235020e7825 */ /* 0x000fe200078e00ff */
[----:B------:R-:W-:-:S03]  /*61c10*/  SHF.R.U32.HI R5, RZ, 0x1e, R5 ;  /* 0x0000001eff057819 */ /* 0x000fc60000011605 */
        /* <DEDUP_REMOVED lines=22> */
[----:B------:R-:W-:-:S02]  /*61d80*/  @!P0 LOP3.LUT R4, R4, 0x80000000, RZ, 0x3c, !PT ;  /* 0x8000000004048812 */ /* 0x000fc400078e3cff */
[----:B------:R-:W-:Y:S01]  /*61d90*/  SHF.R.U64 R3, R3, 0xa, R2 ;  /* 0x0000000a03037819 */ /* 0x000fe20000001202 */
[----:B------:R-:W-:Y:S01]  /*61da0*/  IMAD.SHL.U32 R13, R6, 0x100000, RZ ;  /* 0x00100000060d7824 */ /* 0x000fe200078e00ff */
[----:B------:R-:W-:Y:S02]  /*61db0*/  LEA.HI R6, R12, R5, RZ, 0x1 ;  /* 0x000000050c067211 */ /* 0x000fe400078f08ff */
[----:B------:R-:W-:-:S03]  /*61dc0*/  IADD3 R3, P2, PT, R3, 0x1, RZ ;  /* 0x0000000103037810 */ /* 0x000fc60007f5e0ff */
[----:B------:R-:W-:Y:S01]  /*61dd0*/  @P1 IMAD.MOV R6, RZ, RZ, -R6 ;  /* 0x000000ffff061224 */ /* 0x000fe200078e0a06 */
[----:B------:R-:W-:-:S04]  /*61de0*/  LEA.HI.X R2, R2, RZ, RZ, 0x16, P2 ;  /* 0x000000ff02027211 */ /* 0x000fc800010fb4ff */
[--C-:B------:R-:W-:Y:S02]  /*61df0*/  SHF.R.U64 R7, R3, 0x1, R2.reuse ;  /* 0x0000000103077819 */ /* 0x100fe40000001202 */
[----:B------:R-:W-:Y:S02]  /*61e00*/  SHF.R.U32.HI R3, RZ, 0x1, R2 ;  /* 0x00000001ff037819 */ /* 0x000fe40000011602 */
[----:B------:R-:W-:-:S04]  /*61e10*/  IADD3 R2, P2, P3, RZ, RZ, R7 ;  /* 0x000000ffff027210 */ /* 0x000fc80007b5e007 */
[----:B------:R-:W-:-:S04]  /*61e20*/  IADD3.X R3, PT, PT, R13, 0x3fe00000, R3, P2, P3 ;  /* 0x3fe000000d037810 */ /* 0x000fc800017e6403 */
[----:B------:R-:W-:-:S07]  /*61e30*/  LOP3.LUT R4, R3, R4, RZ, 0xfc, !PT ;  /* 0x0000000403047212 */ /* 0x000fce00078efcff */
.L_x_28256:
[----:B------:R-:W-:Y:S02]  /*61e40*/  IMAD.MOV.U32 R3, RZ, RZ, R4 ;  /* 0x000000ffff037224 */ /* 0x000fe400078e0004 */
[----:B------:R-:W-:Y:S02]  /*61e50*/  IMAD.MOV.U32 R4, RZ, RZ, R0 ;  /* 0x000000ffff047224 */ /* 0x000fe400078e0000 */
[----:B------:R-:W-:-:S04]  /*61e60*/  IMAD.MOV.U32 R5, RZ, RZ, 0x0 ;  /* 0x00000000ff057424 */ /* 0x000fc800078e00ff */
[----:B------:R-:W-:Y:S05]  /*61e70*/  RET.REL.NODEC R4 `(_ZN2at6native27unrolled_elementwise_kernelIZZZNS0_50_GLOBAL__N__2680c7bb_12_PowKernel_cu_7dd49032_317024pow_tensor_scalar_kernelERNS_18TensorIteratorBaseERKN3c106ScalarEENKUlvE_clEvENKUlvE_clEvEUlNS5_7complexIdEEE0_St5arrayIPcLm2EELi4E23TrivialOffsetCalculatorILi1EjESI_NS0_6memory12LoadWithCastILi1EEENSJ_13StoreWithCastILi1EEEEEviT_T0_T2_T3_T4_T5_) ;  /* 0xfffff9e004607950 */ /* 0x000fea0003c3ffff */
.L_x_28263:
        /* <DEDUP_REMOVED lines=16> */
.L_x_60657:


//--------------------- .text._ZN2at6native18elementwise_kernelILi128ELi2EZNS0_22gpu_kernel_impl_nocastIZZZNS0_50_GLOBAL__N__2680c7bb_12_PowKernel_cu_7dd49032_317024pow_tensor_scalar_kernelERNS_18TensorIteratorBaseERKN3c106ScalarEENKUlvE_clEvENKUlvE_clEvEUlNS6_7complexIdEEE0_EEvS5_RKT_EUliE_EEviT1_ --------------------------
	.section	.text._ZN2at6native18elementwise_kernelILi128ELi2EZNS0_22gpu_kernel_impl_nocastIZZZNS0_50_GLOBAL__N__2680c7bb_12_PowKernel_cu_7dd49032_317024pow_tensor_scalar_kernelERNS_18TensorIteratorBaseERKN3c106ScalarEENKUlvE_clEvENKUlvE_clEvEUlNS6_7complexIdEEE0_EEvS5_RKT_EUliE_EEviT1_,"ax",@progbits
	.align	128
        .global         _ZN2at6native18elementwise_kernelILi128ELi2EZNS0_22gpu_kernel_impl_nocastIZZZNS0_50_GLOBAL__N__2680c7bb_12_PowKernel_cu_7dd49032_317024pow_tensor_scalar_kernelERNS_18TensorIteratorBaseERKN3c106ScalarEENKUlvE_clEvENKUlvE_clEvEUlNS6_7complexIdEEE0_EEvS5_RKT_EUliE_EEviT1_
        .type           _ZN2at6native18elementwise_kernelILi128ELi2EZNS0_22gpu_kernel_impl_nocastIZZZNS0_50_GLOBAL__N__2680c7bb_12_PowKernel_cu_7dd49032_317024pow_tensor_scalar_kernelERNS_18TensorIteratorBaseERKN3c106ScalarEENKUlvE_clEvENKUlvE_clEvEUlNS6_7complexIdEEE0_EEvS5_RKT_EUliE_EEviT1_,@function
        .size           _ZN2at6native18elementwise_kernelILi128ELi2EZNS0_22gpu_kernel_impl_nocastIZZZNS0_50_GLOBAL__N__2680c7bb_12_PowKernel_cu_7dd49032_317024pow_tensor_scalar_kernelERNS_18TensorIteratorBaseERKN3c106ScalarEENKUlvE_clEvENKUlvE_clEvEUlNS6_7complexIdEEE0_EEvS5_RKT_EUliE_EEviT1_,(.L_x_60659 - _ZN2at6native18elementwise_kernelILi128ELi2EZNS0_22gpu_kernel_impl_nocastIZZZNS0_50_GLOBAL__N__2680c7bb_12_PowKernel_cu_7dd49032_317024pow_tensor_scalar_kernelERNS_18TensorIteratorBaseERKN3c106ScalarEENKUlvE_clEvENKUlvE_clEvEUlNS6_7complexIdEEE0_EEvS5_RKT_EUliE_EEviT1_)
        .other          _ZN2at6native18elementwise_kernelILi128ELi2EZNS0_22gpu_kernel_impl_nocastIZZZNS0_50_GLOBAL__N__2680c7bb_12_PowKernel_cu_7dd49032_317024pow_tensor_scalar_kernelERNS_18TensorIteratorBaseERKN3c106ScalarEENKUlvE_clEvENKUlvE_clEvEUlNS6_7complexIdEEE0_EEvS5_RKT_EUliE_EEviT1_,@"STO_CUDA_ENTRY STV_DEFAULT"
_ZN2at6native18elementwise_kernelILi128ELi2EZNS0_22gpu_kernel_impl_nocastIZZZNS0_50_GLOBAL__N__2680c7bb_12_PowKernel_cu_7dd49032_317024pow_tensor_scalar_kernelERNS_18TensorIteratorBaseERKN3c106ScalarEENKUlvE_clEvENKUlvE_clEvEUlNS6_7complexIdEEE0_EEvS5_RKT_EUliE_EEviT1_:
.text._ZN2at6native18elementwise_kernelILi128ELi2EZNS0_22gpu_kernel_impl_nocastIZZZNS0_50_GLOBAL__N__2680c7bb_12_PowKernel_cu_7dd49032_317024pow_tensor_scalar_kernelERNS_18TensorIteratorBaseERKN3c106ScalarEENKUlvE_clEvENKUlvE_clEvEUlNS6_7complexIdEEE0_EEvS5_RKT_EUliE_EEviT1_:
[----:B------:R-:W0:Y:S01]  /*0000*/  LDC R1, c[0x0][0x37c] ;  /* 0x0000df00ff017b82 */ /* 0x000e220000000800 */
[----:B------:R-:W1:Y:S07]  /*0010*/  S2R R9, SR_TID.X ;  /* 0x0000000000097919 */ /* 0x000e6e0000002100 */
[----:B------:R-:W2:Y:S01]  /*0020*/  S2UR UR4, SR_CTAID.X ;  /* 0x00000000000479c3 */ /* 0x000ea20000002500 */
[----:B------:R-:W3:Y:S01]  /*0030*/  LDCU UR5, c[0x0][0x380] ;  /* 0x00007000ff0577ac */ /* 0x000ee20008000800 */
[----:B------:R-:W-:Y:S01]  /*0040*/  BSSY.RECONVERGENT B0, `(.L_x_28264) ;  /* 0x0001703000007945 */ /* 0x000fe20003800200 */
[----:B0-----:R-:W-:Y:S01]  /*0050*/  VIADD R1, R1, 0xffffffd8 ;  /* 0xffffffd801017836 */ /* 0x001fe20000000000 */
[----:B------:R-:W0:Y:S04]  /*0060*/  LDCU.64 UR8, c[0x0][0x358] ;  /* 0x00006b00ff0877ac */ /* 0x000e280008000a00 */
[----:B------:R-:W4:Y:S01]  /*0070*/  LDC R0, c[0x0][0x390] ;  /* 0x0000e400ff007b82 */ /* 0x000f220000000800 */
[----:B--2---:R-:W-:-:S06]  /*0080*/  USHF.L.U32 UR4, UR4, 0x8, URZ ;  /* 0x0000000804047899 */ /* 0x004fcc00080006ff */
[----:B-1----:R-:W-:Y:S01]  /*0090*/  LOP3.LUT R9, R9, UR4, RZ, 0xfc, !PT ;  /* 0x0000000409097c12 */ /* 0x002fe2000f8efcff */
[----:B----4-:R-:W-:-:S03]  /*00a0*/  VIADD R8, R0, 0xffffffff ;  /* 0xffffffff00087836 */ /* 0x010fc60000000000 */
[----:B---3--:R-:W-:Y:S02]  /*00b0*/  ISETP.GE.AND P0, PT, R9, UR5, PT ;  /* 0x0000000509007c0c */ /* 0x008fe4000bf06270 */
[----:B------:R-:W-:-:S05]  /*00c0*/  VIMNMX.U32 R6, PT, PT, R8, 0x18, PT ;  /* 0x0000001808067848 */ /* 0x000fca0003fe0000 */
[----:B------:R-:W-:-:S06]  /*00d0*/  VIADD R6, R6, 0x1 ;  /* 0x0000000106067836 */ /* 0x000fcc0000000000 */
[----:B0-----:R-:W-:Y:S05]  /*00e0*/  @P0 BRA `(.L_x_28265) ;  /* 0x0000016c00e00947 */ /* 0x001fea0003800000 */
[----:B------:R-:W-:Y:S01]  /*00f0*/  ISETP.NE.AND P0, PT, R0, RZ, PT ;  /* 0x000000ff0000720c */ /* 0x000fe20003f05270 */
[----:B------:R-:W-:Y:S02]  /*0100*/  IMAD.MOV.U32 R0, RZ, RZ, RZ ;  /* 0x000000ffff007224 */ /* 0x000fe400078e00ff */
[----:B------:R-:W-:-:S10]  /*0110*/  IMAD.MOV.U32 R7, RZ, RZ, RZ ;  /* 0x000000ffff077224 */ /* 0x000fd400078e00ff */
[----:B------:R-:W-:Y:S05]  /*0120*/  @!P0 BRA `(.L_x_28266) ;  /* 0x0000001000a88947 */ /* 0x000fea0003800000 */
[----:B------:R-:W0:Y:S01]  /*0130*/  LDCU.64 UR4, c[0x0][0x398] ;  /* 0x00007300ff0477ac */ /* 0x000e220008000a00 */
[----:B------:R-:W-:Y:S01]  /*0140*/  IMAD.MOV.U32 R2, RZ, RZ, RZ ;  /* 0x000000ffff027224 */ /* 0x000fe200078e00ff */
[----:B------:R-:W-:Y:S01]  /*0150*/  ISETP.NE.AND P0, PT, R8, RZ, PT ;  /* 0x000000ff0800720c */ /* 0x000fe20003f05270 */
[----:B------:R-:W-:Y:S01]  /*0160*/  IMAD.MOV.U32 R3, RZ, RZ, R9 ;  /* 0x000000ffff037224 */ /* 0x000fe200078e0009 */
[----:B------:R-:W1:Y:S01]  /*0170*/  LDCU UR6, c[0x0][0x394] ;  /* 0x00007280ff0677ac */ /* 0x000e620008000800 */
        /* <DEDUP_REMOVED lines=281> */
[----:B------:R-:W-:-:S05]  /*1310*/  @P0 IMAD.MOV.U32 R4, RZ, RZ, RZ ;  /* 0x000000ffff040224 */ /* 0x000fca00078e00ff */
[----:B------:R-:W3:Y:S01]  /*1320*/  @P0 LDC.64 R16, c[0x0][0x580] ;  /* 0x00016000ff100b82 */ /* 0x000ee20000000a00 */
[--C-:B------:R-:W-:Y:S02]  /*1330*/  IMAD.MOV R11, RZ, RZ, -R5.reuse ;  /* 0x000000ffff0b7224 */ /* 0x100fe400078e0a05 */
        /* <DEDUP_REMOVED lines=9> */
.L_x_28266:
[----:B------:R-:W0:Y:S02]  /*13d0*/  LDCU.64 UR4, c[0x0][0x590] ;  /* 0x0000b200ff0477ac */ /* 0x000e240008000a00 */
[----:B0-----:R-:W-:-:S05]  /*13e0*/  IADD3 R16, P0, PT, R0, UR4, RZ ;  /* 0x0000000400107c10 */ /* 0x001fca000ff1e0ff */
[----:B------:R-:W-:-:S06]  /*13f0*/  IMAD.X R17, RZ, RZ, UR5, P0 ;  /* 0x00000005ff117e24 */ /* 0x000fcc00080e06ff */
[----:B------:R-:W2:Y:S01]  /*1400*/  LDG.E.128 R16, desc[UR8][R16.64] ;  /* 0x0000000810107981 */ /* 0x000ea2000c1e1d00 */
[----:B------:R-:W-:Y:S01]  /*1410*/  BSSY.RECONVERGENT B1, `(.L_x_28267) ;  /* 0x000111b000017945 */ /* 0x000fe20003800200 */
[----:B--2---:R-:W-:-:S15]  /*1420*/  DSETP.NAN.AND P0, PT, R18, R18, PT ;  /* 0x000000121200722a */ /* 0x004fde0003f08000 */
[----:B------:R-:W-:-:S15]  /*1430*/  NOP ;  /* 0x0000000000007918 */ /* 0x000fde0000000000 */
[----:B------:R-:W-:-:S15]  /*1440*/  NOP ;  /* 0x0000000000007918 */ /* 0x000fde0000000000 */
[----:B------:R-:W-:-:S15]  /*1450*/  NOP ;  /* 0x0000000000007918 */ /* 0x000fde0000000000 */
[----:B------:R-:W-:-:S04]  /*1460*/  NOP ;  /* 0x0000000000007918 */ /* 0x000fc80000000000 */
[----:B------:R-:W0:Y:S02]  /*1470*/  DSETP.NUM.AND P1, PT, R16, R16, PT ;  /* 0x000000101000722a */ /* 0x000e240003f27000 */
[----:B0-----:R-:W-:Y:S05]  /*1480*/  @!P0 BRA P1, `(.L_x_28268) ;  /* 0x0000001c00b88947 */ /* 0x001fea0000800000 */
[----:B------:R-:W0:Y:S01]  /*1490*/  DSETP.GEU.AND P0, PT, |R18|, 1.4916681462400413487e-154, PT ;  /* 0x200000001200742a */ /* 0x000e220003f0e200 */
[----:B------:R-:W-:-:S15]  /*14a0*/  BSSY.RECONVERGENT B2, `(.L_x_28269) ;  /* 0x00000e8000027945 */ /* 0x000fde0003800200 */
[----:B------:R-:W-:-:S15]  /*14b0*/  NOP ;  /* 0x0000000000007918 */ /* 0x000fde0000000000 */
[----:B------:R-:W-:-:S15]  /*14c0*/  NOP ;  /* 0x0000000000007918 */ /* 0x000fde0000000000 */
[----:B------:R-:W-:-:S15]  /*14d0*/  NOP ;  /* 0x0000000000007918 */ /* 0x000fde0000000000 */
[----:B------:R-:W-:-:S03]  /*14e0*/  NOP ;  /* 0x0000000000007918 */ /* 0x000fc60000000000 */
[----:B0-----:R-:W0:-:S15]  /*14f0*/  DSETP.GEU.OR P0, PT, |R16|, 1.4916681462400413487e-154, P0 ;  /* 0x200000001000742a */ /* 0x001e1e000070e600 */
[----:B------:R-:W-:-:S15]  /*1500*/  NOP ;  /* 0x0000000000007918 */ /* 0x000fde0000000000 */
[----:B------:R-:W-:-:S15]  /*1510*/  NOP ;  /* 0x0000000000007918 */ /* 0x000fde0000000000 */
[----:B------:R-:W-:-:S15]  /*1520*/  NOP ;  /* 0x0000000000007918 */ /* 0x000fde0000000000 */
[----:B------:R-:W-:-:S04]  /*1530*/  NOP ;  /* 0x0000000000007918 */ /* 0x000fc80000000000 */
[----:B0-----:R-:W0:-:S15]  /*1540*/  @!P0 DMUL R4, R18, 4 ;  /* 0x4010000012048828 */ /* 0x001e1e0000000000 */
[----:B------:R-:W-:-:S15]  /*1550*/  NOP ;  /* 0x0000000000007918 */ /* 0x000fde0000000000 */
[----:B------:R-:W-:-:S15]  /*1560*/  NOP ;  /* 0x0000000000007918 */ /* 0x000fde0000000000 */
[----:B------:R-:W-:-:S15]  /*1570*/  NOP ;  /* 0x0000000000007918 */ /* 0x000fde0000000000 */
[----:B------:R-:W-:-:S04]  /*1580*/  NOP ;  /* 0x0000000000007918 */ /* 0x000fc80000000000 */
[----:B------:R-:W-:-:S15]  /*1590*/  @!P0 DMUL R2, R16, 4 ;  /* 0x4010000010028828 */ /* 0x000fde0000000000 */
[----:B------:R-:W-:-:S15]  /*15a0*/  NOP ;  /* 0x0000000000007918 */ /* 0x000fde0000000000 */
[----:B------:R-:W-:-:S15]  /*15b0*/  NOP ;  /* 0x0000000000007918 */ /* 0x000fde0000000000 */
[----:B------:R-:W-:-:S15]  /*15c0*/  NOP ;  /* 0x0000000000007918 */ /* 0x000fde0000000000 */
[----:B------:R-:W-:-:S04]  /*15d0*/  NOP ;  /* 0x0000000000007918 */ /* 0x000fc80000000000 */
[----:B0-----:R-:W0:-:S15]  /*15e0*/  @!P0 DMUL R4, R4, R4 ;  /* 0x0000000404048228 */ /* 0x001e1e0000000000 */
        /* <DEDUP_REMOVED lines=205> */
.L_x_28270:
[----:B------:R-:W-:Y:S01]  /*22c0*/  IMAD.MOV.U32 R2, RZ, RZ, 0x0 ;  /* 0x00000000ff027424 */ /* 0x000fe200078e00ff */
[----:B------:R-:W-:Y:S01]  /*22d0*/  LOP3.LUT P0, RZ, R5, 0x7fffffff, RZ, 0xc0, !PT ;  /* 0x7fffffff05ff7812 */ /* 0x000fe2000780c0ff */
[----:B------:R-:W-:-:S06]  /*22e0*/  IMAD.MOV.U32 R3, RZ, RZ, 0x7ff00000 ;  /* 0x7ff00000ff037424 */ /* 0x000fcc00078e00ff */
[----:B------:R-:W0:Y:S02]  /*22f0*/  DFMA R4, R4, R2, +INF ;  /* 0x7ff000000404742b */ /* 0x000e240000000002 */
[----:B0-----:R-:W-:Y:S02]  /*2300*/  FSEL R2, R4, RZ, P0 ;  /* 0x000000ff04027208 */ /* 0x001fe40000000000 */
[----:B------:R-:W-:-:S07]  /*2310*/  FSEL R3, R5, -QNAN , P0 ;  /* 0xfff0000005037808 */ /* 0x000fce0000000000 */
.L_x_28271:
[----:B------:R-:W-:Y:S05]  /*2320*/  BSYNC.RECONVERGENT B2 ;  /* 0x0000000000027941 */ /* 0x000fea0003800200 */
.L_x_28269:
        /* <DEDUP_REMOVED lines=63> */
[----:B------:R-:W-:-:S07]  /*2720*/  IMAD.MOV.U32 R15, RZ, RZ, R25 ;  /* 0x000000ffff0f7224 */ /* 0x000fce00078e0019 */
[----:B------:R-:W-:Y:S05]  /*2730*/  CALL.REL.NOINC `($__internal_62_$__cuda_sm20_div_rn_f64_full) ;  /* 0x000002b400d07944 */ /* 0x000fea0003c00000 */
.L_x_28273:
[----:B------:R-:W-:Y:S05]  /*2740*/  BSYNC.RECONVERGENT B3 ;  /* 0x0000000000037941 */ /* 0x000fea0003800200 */
.L_x_28272:
[----:B------:R-:W-:Y:S01]  /*2750*/  IMAD.MOV.U32 R14, RZ, RZ, -0x2449a4b7 ;  /* 0xdbb65b49ff0e7424 */ /* 0x000fe200078e00ff */
[----:B------:R-:W-:Y:S01]  /*2760*/  MOV R15, 0x3f2d3b63 ;  /* 0x3f2d3b63000f7802 */ /* 0x000fe20000000f00 */
[----:B------:R-:W-:Y:S01]  /*2770*/  UMOV UR4, 0x2a25ff7e ;  /* 0x2a25ff7e00047882 */ /* 0x000fe20000000000 */
[----:B------:R-:W-:Y:S01]  /*2780*/  UMOV UR5, 0x3ef53e1d ;  /* 0x3ef53e1d00057882 */ /* 0x000fe20000000000 */
[----:B------:R-:W0:Y:S01]  /*2790*/  DMUL R12, R4, R4 ;  /* 0x00000004040c7228 */ /* 0x000e220000000000 */
[----:B------:R-:W-:-:S04]  /*27a0*/  ISETP.GE.AND P2, PT, R17, RZ, PT ;  /* 0x000000ff1100720c */ /* 0x000fc80003f46270 */
        /* <DEDUP_REMOVED lines=142> */
[----:B------:R-:W-:-:S15]  /*3090*/  @!P1 PLOP3.LUT P0, PT, P2, PT, PT, 0x80, 0x8 ;  /* 0x000000000008981c */ /* 0x000fde000170f070 */
[----:B------:R-:W-:-:S15]  /*30a0*/  NOP ;  /* 0x0000000000007918 */ /* 0x000fde0000000000 */
[----:B------:R-:W-:-:S15]  /*30b0*/  NOP ;  /* 0x0000000000007918 */ /* 0x000fde0000000000 */
[----:B------:R-:W-:-:S13]  /*30c0*/  NOP ;  /* 0x0000000000007918 */ /* 0x000fda0000000000 */
[----:B------:R-:W-:Y:S01]  /*30d0*/  @P1 DADD R4, R4, R12 ;  /* 0x0000000004041229 */ /* 0x000fe2000000000c */
[----:B------:R-:W-:Y:S02]  /*30e0*/  @!P1 IMAD.MOV.U32 R12, RZ, RZ, 0x54442d18 ;  /* 0x54442d18ff0c9424 */ /* 0x000fe400078e00ff */
[----:B------:R-:W-:-:S15]  /*30f0*/  @!P1 IMAD.MOV.U32 R13, RZ, RZ, 0x400921fb ;  /* 0x400921fbff0d9424 */ /* 0x000fde00078e00ff */
[----:B------:R-:W-:-:S15]  /*3100*/  NOP ;  /* 0x0000000000007918 */ /* 0x000fde0000000000 */
[----:B------:R-:W-:-:S15]  /*3110*/  NOP ;  /* 0x0000000000007918 */ /* 0x000fde0000000000 */
[----:B------:R-:W-:-:S15]  /*3120*/  NOP ;  /* 0x0000000000007918 */ /* 0x000fde0000000000 */
[----:B------:R-:W-:-:S01]  /*3130*/  NOP ;  /* 0x0000000000007918 */ /* 0x000fc20000000000 */
[----:B------:R-:W0:-:S15]  /*3140*/  DSETP.NEU.AND P3, PT, R24, RZ, PT ;  /* 0x000000ff1800722a */ /* 0x000e1e0003f6d000 */
[----:B------:R-:W-:-:S15]  /*3150*/  NOP ;  /* 0x0000000000007918 */ /* 0x000fde0000000000 */
[----:B------:R-:W-:-:S15]  /*3160*/  NOP ;  /* 0x0000000000007918 */ /* 0x000fde0000000000 */
[----:B------:R-:W-:-:S15]  /*3170*/  NOP ;  /* 0x0000000000007918 */ /* 0x000fde0000000000 */
[----:B------:R-:W-:-:S04]  /*3180*/  NOP ;  /* 0x0000000000007918 */ /* 0x000fc80000000000 */
[----:B------:R-:W-:-:S15]  /*3190*/  DADD R10, |R16|, |R18| ;  /* 0x00000000100a7229 */ /* 0x000fde0000000612 */
[----:B------:R-:W-:-:S15]  /*31a0*/  NOP ;  /* 0x0000000000007918 */ /* 0x000fde0000000000 */
[----:B------:R-:W-:-:S15]  /*31b0*/  NOP ;  /* 0x0000000000007918 */ /* 0x000fde0000000000 */
[----:B------:R-:W-:-:S15]  /*31c0*/  NOP ;  /* 0x0000000000007918 */ /* 0x000fde0000000000 */
[----:B------:R-:W-:-:S04]  /*31d0*/  NOP ;  /* 0x0000000000007918 */ /* 0x000fc80000000000 */
[----:B0-----:R0:W-:Y:S02]  /*31e0*/  @P3 DSETP.NEU.AND P4, PT, |R16|, |R18|, PT ;  /* 0x400000121000322a */ /* 0x0011e40003f8d200 */
[----:B0-----:R-:W-:-:S05]  /*31f0*/  @P3 IMAD.MOV.U32 R17, RZ, RZ, 0x4002d97c ;  /* 0x4002d97cff113424 */ /* 0x001fca00078e00ff */
[----:B------:R-:W-:-:S15]  /*3200*/  @P3 FSEL R17, R17, 1.8213495016098022461, !P0 ;  /* 0x3fe921fb11113808 */ /* 0x000fde0004000000 */
[----:B------:R-:W-:-:S15]  /*3210*/  NOP ;  /* 0x0000000000007918 */ /* 0x000fde0000000000 */
[----:B------:R-:W-:-:S15]  /*3220*/  NOP ;  /* 0x0000000000007918 */ /* 0x000fde0000000000 */
[----:B------:R-:W-:-:S12]  /*3230*/  NOP ;  /* 0x0000000000007918 */ /* 0x000fd80000000000 */
[----:B------:R-:W0:Y:S02]  /*3240*/  @!P1 DADD R12, -R14, R12 ;  /* 0x000000000e0c9229 */ /* 0x000e24000000010c */
[----:B0-----:R-:W-:Y:S01]  /*3250*/  @!P1 FSEL R5, R13, R15, !P0 ;  /* 0x0000000f0d059208 */ /* 0x001fe20004000000 */
[----:B------:R-:W-:Y:S01]  /*3260*/  @P3 IMAD.MOV.U32 R15, RZ, RZ, 0x7f3321d2 ;  /* 0x7f3321d2ff0f3424 */ /* 0x000fe200078e00ff */
[----:B------:R-:W-:Y:S02]  /*3270*/  @!P1 FSEL R4, R12, R14, !P0 ;  /* 0x0000000e0c049208 */ /* 0x000fe40004000000 */
[----:B------:R-:W-:Y:S02]  /*3280*/  @P3 FSEL R5, R17, R5, !P4 ;  /* 0x0000000511053208 */ /* 0x000fe40006000000 */
[----:B------:R-:W-:Y:S02]  /*3290*/  @P3 FSEL R15, R15, 3.37028055040000000000e+12, !P0 ;  /* 0x54442d180f0f3808 */ /* 0x000fe40004000000 */
[----:B------:R-:W-:Y:S01]  /*32a0*/  @!P3 FSEL R13, RZ, 2.1426990032196044922, P0 ;  /* 0x400921fbff0db808 */ /* 0x000fe20000000000 */
[----:B------:R-:W-:Y:S01]  /*32b0*/  @P3 IMAD.MOV.U32 R13, RZ, RZ, R5 ;  /* 0x000000ffff0d3224 */ /* 0x000fe200078e0005 */
[----:B------:R-:W-:-:S02]  /*32c0*/  @P3 FSEL R0, R15, R4, !P4 ;  /* 0x000000040f003208 */ /* 0x000fc40006000000 */
[----:B------:R-:W-:Y:S02]  /*32d0*/  @!P3 FSEL R12, RZ, 3.37028055040000000000e+12, P0 ;  /* 0x54442d18ff0cb808 */ /* 0x000fe40000000000 */
[----:B------:R-:W-:Y:S01]  /*32e0*/  LOP3.LUT R19, R13, 0x80000000, R19, 0xb8, !PT ;  /* 0x800000000d137812 */ /* 0x000fe200078eb813 */
[----:B------:R-:W-:-:S15]  /*32f0*/  @P3 IMAD.MOV.U32 R12, RZ, RZ, R0 ;  /* 0x000000ffff0c3224 */ /* 0x000fde00078e0000 */
[----:B------:R-:W-:-:S15]  /*3300*/  NOP ;  /* 0x0000000000007918 */ /* 0x000fde0000000000 */
[----:B------:R-:W-:-:S15]  /*3310*/  NOP ;  /* 0x0000000000007918 */ /* 0x000fde0000000000 */
[----:B------:R-:W-:-:S02]  /*3320*/  NOP ;  /* 0x0000000000007918 */ /* 0x000fc40000000000 */
[----:B------:R-:W0:Y:S02]  /*3330*/  DSETP.NAN.AND P0, PT, R10, R10, PT ;  /* 0x0000000a0a00722a */ /* 0x000e240003f08000 */
[----:B0-----:R-:W-:Y:S02]  /*3340*/  FSEL R12, R10, R12, P0 ;  /* 0x0000000c0a0c7208 */ /* 0x001fe40000000000 */
[----:B------:R-:W-:Y:S01]  /*3350*/  FSEL R13, R11, R19, P0 ;  /* 0x000000130b0d7208 */ /* 0x000fe20000000000 */
[----:B------:R-:W-:Y:S06]  /*3360*/  BRA `(.L_x_28274) ;  /* 0x000000f000947947 */ /* 0x000fec0003800000 */
.L_x_28268:
        /* <DEDUP_REMOVED lines=21> */
[----:B0-----:R-:W-:Y:S05]  /*34c0*/  @!P0 BRA `(.L_x_28275) ;  /* 0x0000002800208947 */ /* 0x001fea0003800000 */
        /* <DEDUP_REMOVED lines=50> */
[----:B------:R-:W-:Y:S05]  /*37f0*/  CALL.REL.NOINC `($__internal_62_$__cuda_sm20_div_rn_f64_full) ;  /* 0x000002a400a07944 */ /* 0x000fea0003c00000 */
[----:B------:R-:W-:Y:S02]  /*3800*/  IMAD.MOV.U32 R2, RZ, RZ, R4 ;  /* 0x000000ffff027224 */ /* 0x000fe400078e0004 */
[----:B------:R-:W-:-:S07]  /*3810*/  IMAD.MOV.U32 R3, RZ, RZ, R5 ;  /* 0x000000ffff037224 */ /* 0x000fce00078e0005 */
.L_x_28277:
[----:B------:R-:W-:Y:S05]  /*3820*/  BSYNC.RECONVERGENT B3 ;  /* 0x0000000000037941 */ /* 0x000fea0003800200 */
.L_x_28276:
        /* <DEDUP_REMOVED lines=51> */
.L_x_28279:
[----:B------:R-:W-:Y:S05]  /*3b60*/  BSYNC.RECONVERGENT B3 ;  /* 0x0000000000037941 */ /* 0x000fea0003800200 */
.L_x_28278:
        /* <DEDUP_REMOVED lines=108> */
[----:B------:R-:W-:Y:S01]  /*4230*/  IMAD.MOV.U32 R0, RZ, RZ, -0x3ff ;  /* 0xfffffc01ff007424 */ /* 0x000fe200078e00ff */
[----:B------:R-:W-:-:S11]  /*4240*/  @!P2 MOV R0, 0xfffffbcb ;  /* 0xfffffbcb0000a802 */ /* 0x000fd60000000f00 */
        /* <DEDUP_REMOVED lines=173> */
.L_x_28281:
[----:B------:R-:W-:Y:S01]  /*4d20*/  IMAD.MOV.U32 R4, RZ, RZ, 0x0 ;  /* 0x00000000ff047424 */ /* 0x000fe200078e00ff */
[----:B------:R-:W-:Y:S01]  /*4d30*/  LOP3.LUT P0, RZ, R3, 0x7fffffff, RZ, 0xc0, !PT ;  /* 0x7fffffff03ff7812 */ /* 0x000fe2000780c0ff */
[----:B------:R-:W-:-:S06]  /*4d40*/  IMAD.MOV.U32 R5, RZ, RZ, 0x7ff00000 ;  /* 0x7ff00000ff057424 */ /* 0x000fcc00078e00ff */
[----:B------:R-:W0:Y:S02]  /*4d50*/  DFMA R2, R2, R4, +INF ;  /* 0x7ff000000202742b */ /* 0x000e240000000004 */
[----:B0-----:R-:W-:Y:S02]  /*4d60*/  FSEL R2, R2, RZ, P0 ;  /* 0x000000ff02027208 */ /* 0x001fe40000000000 */
[----:B------:R-:W-:-:S07]  /*4d70*/  FSEL R3, R3, -QNAN , P0 ;  /* 0xfff0000003037808 */ /* 0x000fce0000000000 */
.L_x_28282:
[----:B------:R-:W-:Y:S05]  /*4d80*/  BSYNC.RECONVERGENT B2 ;  /* 0x0000000000027941 */ /* 0x000fea0003800200 */
.L_x_28280:
        /* <DEDUP_REMOVED lines=53> */
[----:B------:R-:W-:Y:S05]  /*50e0*/  CALL.REL.NOINC `($__internal_62_$__cuda_sm20_div_rn_f64_full) ;  /* 0x0000028c00647944 */ /* 0x000fea0003c00000 */
.L_x_28284:
[----:B------:R-:W-:Y:S05]  /*50f0*/  BSYNC.RECONVERGENT B3 ;  /* 0x0000000000037941 */ /* 0x000fea0003800200 */
.L_x_28283:
        /* <DEDUP_REMOVED lines=166> */
[----:B0-----:R-:W-:Y:S01]  /*5b60*/  @P3 IMAD.MOV.U32 R12, RZ, RZ, 0x4002d97c ;  /* 0x4002d97cff0c3424 */ /* 0x001fe200078e00ff */
[----:B------:R-:W-:Y:S01]  /*5b70*/  @!P3 FSEL R13, RZ, 2.1426990032196044922, P0 ;  /* 0x400921fbff0db808 */ /* 0x000fe20000000000 */
[----:B------:R-:W-:-:S05]  /*5b80*/  @P3 IMAD.MOV.U32 R0, RZ, RZ, 0x7f3321d2 ;  /* 0x7f3321d2ff003424 */ /* 0x000fca00078e00ff */
[----:B------:R-:W-:-:S15]  /*5b90*/  @P3 FSEL R15, R0, 3.37028055040000000000e+12, !P0 ;  /* 0x54442d18000f3808 */ /* 0x000fde0004000000 */
[----:B------:R-:W-:-:S15]  /*5ba0*/  NOP ;  /* 0x0000000000007918 */ /* 0x000fde0000000000 */
[----:B------:R-:W-:-:S15]  /*5bb0*/  NOP ;  /* 0x0000000000007918 */ /* 0x000fde0000000000 */
[----:B------:R-:W-:-:S10]  /*5bc0*/  NOP ;  /* 0x0000000000007918 */ /* 0x000fd40000000000 */
[----:B------:R-:W-:-:S15]  /*5bd0*/  DADD R10, |R16|, |R18| ;  /* 0x00000000100a7229 */ /* 0x000fde0000000612 */
[----:B------:R-:W-:-:S15]  /*5be0*/  NOP ;  /* 0x0000000000007918 */ /* 0x000fde0000000000 */
[----:B------:R-:W-:-:S15]  /*5bf0*/  NOP ;  /* 0x0000000000007918 */ /* 0x000fde0000000000 */
[----:B------:R-:W-:-:S15]  /*5c00*/  NOP ;  /* 0x0000000000007918 */ /* 0x000fde0000000000 */
[----:B------:R-:W-:-:S04]  /*5c10*/  NOP ;  /* 0x0000000000007918 */ /* 0x000fc80000000000 */
[----:B------:R0:W1:Y:S02]  /*5c20*/  @P3 DSETP.NEU.AND P4, PT, |R16|, |R18|, PT ;  /* 0x400000121000322a */ /* 0x0000640003f8d200 */
[----:B0-----:R-:W-:Y:S02]  /*5c30*/  @P3 FSEL R17, R12, 1.8213495016098022461, !P0 ;  /* 0x3fe921fb0c113808 */ /* 0x001fe40004000000 */
[----:B-1----:R-:W-:Y:S02]  /*5c40*/  @P3 FSEL R0, R15, R4, !P4 ;  /* 0x000000040f003208 */ /* 0x002fe40006000000 */
[----:B------:R-:W-:Y:S02]  /*5c50*/  @P3 FSEL R5, R17, R5, !P4 ;  /* 0x0000000511053208 */ /* 0x000fe40006000000 */
[----:B------:R-:W-:Y:S01]  /*5c60*/  @!P3 FSEL R12, RZ, 3.37028055040000000000e+12, P0 ;  /* 0x54442d18ff0cb808 */ /* 0x000fe20000000000 */
[----:B------:R-:W-:Y:S02]  /*5c70*/  @P3 IMAD.MOV.U32 R12, RZ, RZ, R0 ;  /* 0x000000ffff0c3224 */ /* 0x000fe400078e0000 */
[----:B------:R-:W-:-:S05]  /*5c80*/  @P3 IMAD.MOV.U32 R13, RZ, RZ, R5 ;  /* 0x000000ffff0d3224 */ /* 0x000fca00078e0005 */
[----:B------:R-:W-:-:S15]  /*5c90*/  LOP3.LUT R19, R13, 0x80000000, R19, 0xb8, !PT ;  /* 0x800000000d137812 */ /* 0x000fde00078eb813 */
[----:B------:R-:W-:-:S15]  /*5ca0*/  NOP ;  /* 0x0000000000007918 */ /* 0x000fde0000000000 */
[----:B------:R-:W-:-:S15]  /*5cb0*/  NOP ;  /* 0x0000000000007918 */ /* 0x000fde0000000000 */
[----:B------:R-:W-:-:S03]  /*5cc0*/  NOP ;  /* 0x0000000000007918 */ /* 0x000fc60000000000 */
[----:B------:R-:W0:Y:S02]  /*5cd0*/  DSETP.NAN.AND P5, PT, R10, R10, PT ;  /* 0x0000000a0a00722a */ /* 0x000e240003fa8000 */
[----:B0-----:R-:W-:Y:S02]  /*5ce0*/  FSEL R12, R10, R12, P5 ;  /* 0x0000000c0a0c7208 */ /* 0x001fe40002800000 */
[----:B------:R-:W-:-:S15]  /*5cf0*/  FSEL R13, R11, R19, P5 ;  /* 0x000000130b0d7208 */ /* 0x000fde0002800000 */
[----:B------:R-:W-:-:S15]  /*5d00*/  NOP ;  /* 0x0000000000007918 */ /* 0x000fde0000000000 */
[----:B------:R-:W-:-:S15]  /*5d10*/  NOP ;  /* 0x0000000000007918 */ /* 0x000fde0000000000 */
[----:B------:R-:W-:-:S15]  /*5d20*/  NOP ;  /* 0x0000000000007918 */ /* 0x000fde0000000000 */
[----:B------:R-:W1:Y:S02]  /*5d30*/  DADD R2, R2, 1 ;  /* 0x3ff0000002027429 */ /* 0x000e640000000000 */
[----:B-1----:R-:W-:Y:S05]  /*5d40*/  BRA `(.L_x_28274) ;  /* 0x000000c8001c7947 */ /* 0x002fea0003800000 */
.L_x_28275:
[----:B------:R-:W0:Y:S02]  /*5d50*/  DSETP.NEU.AND P0, PT, R24, 1, PT ;  /* 0x3ff000001800742a */ /* 0x000e240003f0d000 */
[----:B0-----:R-:W-:Y:S05]  /*5d60*/  @P0 BRA `(.L_x_28285) ;  /* 0x0000002c00380947 */ /* 0x001fea0003800000 */
[----:B------:R-:W-:Y:S01]  /*5d70*/  UMOV UR4, 0x6a3f9475 ;  /* 0x6a3f947500047882 */ /* 0x000fe20000000000 */
[----:B------:R-:W-:Y:S02]  /*5d80*/  UMOV UR5, 0x20ca2fe7 ;  /* 0x20ca2fe700057882 */ /* 0x000fe40000000000 */
[----:B------:R-:W0:Y:S02]  /*5d90*/  DSETP.GEU.AND P0, PT, R26, UR4, PT ;  /* 0x000000041a007e2a */ /* 0x000e24000bf0e000 */
[----:B0-----:R-:W-:Y:S05]  /*5da0*/  @P0 BRA `(.L_x_28286) ;  /* 0x0000000c000c0947 */ /* 0x001fea0003800000 */
[----:B------:R-:W-:Y:S01]  /*5db0*/  IMAD.MOV.U32 R10, RZ, RZ, -0x2449a4b7 ;  /* 0xdbb65b49ff0a7424 */ /* 0x000fe200078e00ff */
[----:B------:R-:W-:Y:S01]  /*5dc0*/  UMOV UR4, 0x2a25ff7e ;  /* 0x2a25ff7e00047882 */ /* 0x000fe20000000000 */
[----:B------:R-:W-:Y:S01]  /*5dd0*/  IMAD.MOV.U32 R11, RZ, RZ, 0x3f2d3b63 ;  /* 0x3f2d3b63ff0b7424 */ /* 0x000fe200078e00ff */
[----:B------:R-:W-:Y:S01]  /*5de0*/  UMOV UR5, 0x3ef53e1d ;  /* 0x3ef53e1d00057882 */ /* 0x000fe20000000000 */
[----:B------:R-:W0:Y:S01]  /*5df0*/  DMUL R4, R26, R26 ;  /* 0x0000001a1a047228 */ /* 0x000e220000000000 */
        /* <DEDUP_REMOVED lines=161> */
[----:B0-----:R-:W-:-:S15]  /*6810*/  IMAD.MOV.U32 R16, RZ, RZ, 0x4002d97c ;  /* 0x4002d97cff107424 */ /* 0x001fde00078e00ff */
[----:B------:R-:W-:-:S15]  /*6820*/  NOP ;  /* 0x0000000000007918 */ /* 0x000fde0000000000 */
[----:B------:R-:W-:-:S15]  /*6830*/  NOP ;  /* 0x0000000000007918 */ /* 0x000fde0000000000 */
[----:B------:R-:W-:-:S15]  /*6840*/  NOP ;  /* 0x0000000000007918 */ /* 0x000fde0000000000 */
[----:B------:R-:W-:-:S02]  /*6850*/  NOP ;  /* 0x0000000000007918 */ /* 0x000fc40000000000 */
[----:B------:R-:W0:Y:S02]  /*6860*/  @P1 DADD R10, -R12, R10 ;  /* 0x000000000c0a1229 */ /* 0x000e24000000010a */
[----:B0-----:R-:W-:Y:S02]  /*6870*/  @P1 FSEL R5, R11, R13, !P0 ;  /* 0x0000000d0b051208 */ /* 0x001fe40004000000 */
[----:B------:R-:W-:Y:S02]  /*6880*/  FSEL R11, R16, 1.8213495016098022461, !P0 ;  /* 0x3fe921fb100b7808 */ /* 0x000fe40004000000 */
[----:B------:R-:W-:Y:S02]  /*6890*/  @P1 FSEL R4, R10, R12, !P0 ;  /* 0x0000000c0a041208 */ /* 0x000fe40004000000 */
[----:B------:R-:W-:Y:S02]  /*68a0*/  FSEL R13, R0, 3.37028055040000000000e+12, !P0 ;  /* 0x54442d18000d7808 */ /* 0x000fe40004000000 */
[----:B------:R-:W-:-:S02]  /*68b0*/  FSEL R11, R11, R5, !P3 ;  /* 0x000000050b0b7208 */ /* 0x000fc40005800000 */
[----:B------:R-:W-:Y:S02]  /*68c0*/  FSEL R5, R13, R4, !P3 ;  /* 0x000000040d057208 */ /* 0x000fe40005800000 */
[----:B------:R-:W-:-:S15]  /*68d0*/  LOP3.LUT R19, R11, 0x80000000, R19, 0xb8, !PT ;  /* 0x800000000b137812 */ /* 0x000fde00078eb813 */
[----:B------:R-:W-:-:S15]  /*68e0*/  NOP ;  /* 0x0000000000007918 */ /* 0x000fde0000000000 */
[----:B------:R-:W-:-:S15]  /*68f0*/  NOP ;  /* 0x0000000000007918 */ /* 0x000fde0000000000 */
[----:B------:R-:W-:-:S05]  /*6900*/  NOP ;  /* 0x0000000000007918 */ /* 0x000fca0000000000 */
[----:B------:R-:W0:Y:S02]  /*6910*/  DSETP.NAN.AND P4, PT, R2, R2, PT ;  /* 0x000000020200722a */ /* 0x000e240003f88000 */
        /* <DEDUP_REMOVED lines=10> */
[----:B0-----:R0:W1:Y:S02]  /*69c0*/  DMUL R2, R26, R14 ;  /* 0x0000000e1a027228 */ /* 0x0010640000000000 */
[----:B01----:R-:W-:Y:S05]  /*69d0*/  BRA `(.L_x_28274) ;  /* 0x000000b800f87947 */ /* 0x003fea0003800000 */
.L_x_28286:
[----:B------:R-:W0:Y:S01]  /*69e0*/  DMUL R2, R26, R26 ;  /* 0x0000001a1a027228 */ /* 0x000e220000000000 */
        /* <DEDUP_REMOVED lines=56> */
.L_x_28290:
[----:B------:R-:W-:Y:S05]  /*6d70*/  BSYNC.RECONVERGENT B4 ;  /* 0x0000000000047941 */ /* 0x000fea0003800200 */
.L_x_28289:
[----:B------:R-:W-:Y:S01]  /*6d80*/  MOV R14, 0xceb2dc44 ;  /* 0xceb2dc44000e7802 */ /* 0x000fe20000000f00 */
[----:B------:R-:W-:Y:S01]  /*6d90*/  IMAD.MOV.U32 R15, RZ, RZ, 0x3ed087ff ;  /* 0x3ed087ffff0f7424 */ /* 0x000fe200078e00ff */
        /* <DEDUP_REMOVED lines=76> */
.L_x_28288:
        /* <DEDUP_REMOVED lines=187> */
.L_x_28292:
[----:B------:R-:W-:Y:S01]  /*7e10*/  IMAD.MOV.U32 R4, RZ, RZ, 0x0 ;  /* 0x00000000ff047424 */ /* 0x000fe200078e00ff */
[----:B------:R-:W-:Y:S01]  /*7e20*/  LOP3.LUT P0, RZ, R11, 0x7fffffff, RZ, 0xc0, !PT ;  /* 0x7fffffff0bff7812 */ /* 0x000fe2000780c0ff */
[----:B------:R-:W-:-:S06]  /*7e30*/  IMAD.MOV.U32 R5, RZ, RZ, 0x7ff00000 ;  /* 0x7ff00000ff057424 */ /* 0x000fcc00078e00ff */
[----:B------:R-:W0:Y:S02]  /*7e40*/  DFMA R10, R10, R4, +INF ;  /* 0x7ff000000a0a742b */ /* 0x000e240000000004 */
[----:B0-----:R-:W-:Y:S02]  /*7e50*/  FSEL R10, R10, RZ, P0 ;  /* 0x000000ff0a0a7208 */ /* 0x001fe40000000000 */
[----:B------:R-:W-:-:S07]  /*7e60*/  FSEL R11, R11, -QNAN , P0 ;  /* 0xfff000000b0b7808 */ /* 0x000fce0000000000 */
.L_x_28291:
[----:B------:R-:W-:Y:S05]  /*7e70*/  BSYNC.RECONVERGENT B3 ;  /* 0x0000000000037941 */ /* 0x000fea0003800200 */
.L_x_28287:
        /* <DEDUP_REMOVED lines=165> */
[----:B------:R-:W-:-:S15]  /*88d0*/  @P2 FSEL R2, R4, R26, !P0 ;  /* 0x0000001a04022208 */ /* 0x000fde0004000000 */
[----:B------:R-:W-:-:S15]  /*88e0*/  NOP ;  /* 0x0000000000007918 */ /* 0x000fde0000000000 */
[----:B------:R-:W-:-:S15]  /*88f0*/  NOP ;  /* 0x0000000000007918 */ /* 0x000fde0000000000 */
[----:B------:R-:W-:-:S13]  /*8900*/  NOP ;  /* 0x0000000000007918 */ /* 0x000fda0000000000 */
        /* <DEDUP_REMOVED lines=18> */
[----:B------:R0:W1:Y:S02]  /*8a30*/  DMUL R2, R10, 0.5 ;  /* 0x3fe000000a027828 */ /* 0x0000640000000000 */
[----:B01----:R-:W-:Y:S05]  /*8a40*/  BRA `(.L_x_28274) ;  /* 0x0000009800dc7947 */ /* 0x003fea0003800000 */
.L_x_28285:
        /* <DEDUP_REMOVED lines=71> */
[----:B0-----:R-:W-:-:S15]  /*8ec0*/  MOV R12, R11 ;  /* 0x0000000b000c7202 */ /* 0x001fde0000000f00 */
        /* <DEDUP_REMOVED lines=236> */
.L_x_28295:
[----:B------:R-:W-:Y:S01]  /*9d90*/  IMAD.MOV.U32 R4, RZ, RZ, 0x0 ;  /* 0x00000000ff047424 */ /* 0x000fe200078e00ff */
[----:B------:R-:W-:Y:S01]  /*9da0*/  LOP3.LUT P0, RZ, R3, 0x7fffffff, RZ, 0xc0, !PT ;  /* 0x7fffffff03ff7812 */ /* 0x000fe2000780c0ff */
[----:B------:R-:W-:-:S06]  /*9db0*/  IMAD.MOV.U32 R5, RZ, RZ, 0x7ff00000 ;  /* 0x7ff00000ff057424 */ /* 0x000fcc00078e00ff */
[----:B------:R-:W0:Y:S02]  /*9dc0*/  DFMA R2, R2, R4, +INF ;  /* 0x7ff000000202742b */ /* 0x000e240000000004 */
[----:B0-----:R-:W-:Y:S02]  /*9dd0*/  FSEL R2, R2, RZ, P0 ;  /* 0x000000ff02027208 */ /* 0x001fe40000000000 */
[----:B------:R-:W-:-:S07]  /*9de0*/  FSEL R3, R3, -QNAN , P0 ;  /* 0xfff0000003037808 */ /* 0x000fce0000000000 */
.L_x_28296:
[----:B------:R-:W-:Y:S05]  /*9df0*/  BSYNC.RECONVERGENT B2 ;  /* 0x0000000000027941 */ /* 0x000fea0003800200 */
.L_x_28294:
        /* <DEDUP_REMOVED lines=49> */
.L_x_28298:
[----:B------:R-:W-:Y:S05]  /*a110*/  BSYNC.RECONVERGENT B3 ;  /* 0x0000000000037941 */ /* 0x000fea0003800200 */
.L_x_28297:
        /* <DEDUP_REMOVED lines=191> */
[----:B------:R-:W-:Y:S01]  /*ad10*/  FSEL R13, R11, R19, P0 ;  /* 0x000000130b0d7208 */ /* 0x000fe20000000000 */
[----:B------:R-:W-:Y:S06]  /*ad20*/  BRA `(.L_x_28274) ;  /* 0x0000007800247947 */ /* 0x000fec0003800000 */
.L_x_28293:
        /* <DEDUP_REMOVED lines=24> */
[----:B------:R-:W-:Y:S01]  /*aeb0*/  MOV R4, 0x1 ;  /* 0x0000000100047802 */ /* 0x000fe20000000f00 */
        /* <DEDUP_REMOVED lines=49> */
.L_x_28303:
[----:B------:R-:W-:Y:S05]  /*b1d0*/  BSYNC.RECONVERGENT B4 ;  /* 0x0000000000047941 */ /* 0x000fea0003800200 */
.L_x_28302:
        /* <DEDUP_REMOVED lines=78> */
.L_x_28301:
        /* <DEDUP_REMOVED lines=187> */
.L_x_28305:
[----:B------:R-:W-:Y:S01]  /*c270*/  IMAD.MOV.U32 R2, RZ, RZ, 0x0 ;  /* 0x00000000ff027424 */ /* 0x000fe200078e00ff */
[----:B------:R-:W-:Y:S01]  /*c280*/  LOP3.LUT P0, RZ, R5, 0x7fffffff, RZ, 0xc0, !PT ;  /* 0x7fffffff05ff7812 */ /* 0x000fe2000780c0ff */
[----:B------:R-:W-:-:S06]  /*c290*/  IMAD.MOV.U32 R3, RZ, RZ, 0x7ff00000 ;  /* 0x7ff00000ff037424 */ /* 0x000fcc00078e00ff */
[----:B------:R-:W0:Y:S02]  /*c2a0*/  DFMA R4, R4, R2, +INF ;  /* 0x7ff000000404742b */ /* 0x000e240000000002 */
[----:B0-----:R-:W-:Y:S02]  /*c2b0*/  FSEL R2, R4, RZ, P0 ;  /* 0x000000ff04027208 */ /* 0x001fe40000000000 */
[----:B------:R-:W-:-:S07]  /*c2c0*/  FSEL R3, R5, -QNAN , P0 ;  /* 0xfff0000005037808 */ /* 0x000fce0000000000 */
.L_x_28304:
[----:B------:R-:W-:Y:S05]  /*c2d0*/  BSYNC.RECONVERGENT B3 ;  /* 0x0000000000037941 */ /* 0x000fea0003800200 */
.L_x_28300:
        /* <DEDUP_REMOVED lines=54> */
.L_x_28307:
[----:B------:R-:W-:Y:S05]  /*c640*/  BSYNC.RECONVERGENT B3 ;  /* 0x0000000000037941 */ /* 0x000fea0003800200 */
.L_x_28306:
        /* <DEDUP_REMOVED lines=195> */
[----:B------:R-:W0:Y:S02]  /*d280*/  DMUL R2, R2, 0.5 ;  /* 0x3fe0000002027828 */ /* 0x000e240000000000 */
[----:B0-----:R-:W-:Y:S05]  /*d290*/  BRA `(.L_x_28274) ;  /* 0x0000005000c87947 */ /* 0x001fea0003800000 */
.L_x_28299:
        /* <DEDUP_REMOVED lines=16> */
[----:B------:R-:W-:Y:S01]  /*d3a0*/  MOV R4, R2 ;  /* 0x0000000200047202 */ /* 0x000fe20000000f00 */
[----:B------:R-:W-:Y:S10]  /*d3b0*/  BSSY.RECONVERGENT B2, `(.L_x_28309) ;  /* 0x00000bb000027945 */ /* 0x000ff40003800200 */
[----:B------:R-:W0:Y:S02]  /*d3c0*/  @!P0 DMUL R2, R2, 1.80143985094819840000e+16 ;  /* 0x4350000002028828 */ /* 0x000e240000000000 */
[----:B0-----:R-:W-:-:S02]  /*d3d0*/  @!P0 IMAD.MOV.U32 R0, RZ, RZ, R3 ;  /* 0x000000ffff008224 */ /* 0x001fc400078e0003 */
        /* <DEDUP_REMOVED lines=178> */
.L_x_28310:
[----:B------:R-:W-:Y:S01]  /*df00*/  IMAD.MOV.U32 R4, RZ, RZ, 0x0 ;  /* 0x00000000ff047424 */ /* 0x000fe200078e00ff */
[----:B------:R-:W-:Y:S01]  /*df10*/  LOP3.LUT P0, RZ, R3, 0x7fffffff, RZ, 0xc0, !PT ;  /* 0x7fffffff03ff7812 */ /* 0x000fe2000780c0ff */
[----:B------:R-:W-:-:S06]  /*df20*/  IMAD.MOV.U32 R5, RZ, RZ, 0x7ff00000 ;  /* 0x7ff00000ff057424 */ /* 0x000fcc00078e00ff */
[----:B------:R-:W0:Y:S02]  /*df30*/  DFMA R2, R2, R4, +INF ;  /* 0x7ff000000202742b */ /* 0x000e240000000004 */
[----:B0-----:R-:W-:Y:S02]  /*df40*/  FSEL R2, R2, RZ, P0 ;  /* 0x000000ff02027208 */ /* 0x001fe40000000000 */
[----:B------:R-:W-:-:S07]  /*df50*/  FSEL R3, R3, -QNAN , P0 ;  /* 0xfff0000003037808 */ /* 0x000fce0000000000 */
.L_x_28311:
[----:B------:R-:W-:Y:S05]  /*df60*/  BSYNC.RECONVERGENT B2 ;  /* 0x0000000000027941 */ /* 0x000fea0003800200 */
.L_x_28309:
        /* <DEDUP_REMOVED lines=49> */
.L_x_28313:
[----:B------:R-:W-:Y:S05]  /*e280*/  BSYNC.RECONVERGENT B3 ;  /* 0x0000000000037941 */ /* 0x000fea0003800200 */
.L_x_28312:
        /* <DEDUP_REMOVED lines=197> */
.L_x_28308:
[----:B------:R-:W-:Y:S01]  /*eee0*/  LOP3.LUT R3, R25, 0xfffffff8, RZ, 0xc0, !PT ;  /* 0xfffffff819037812 */ /* 0x000fe200078ec0ff */
[----:B------:R-:W-:Y:S01]  /*eef0*/  IMAD.MOV.U32 R2, RZ, RZ, RZ ;  /* 0x000000ffff027224 */ /* 0x000fe200078e00ff */
[----:B------:R-:W-:Y:S01]  /*ef00*/  BSSY.RECONVERGENT B2, `(.L_x_28314) ;  /* 0x00000ef000027945 */ /* 0x000fe20003800200 */
[----:B------:R-:W-:Y:S02]  /*ef10*/  IMAD.MOV.U32 R10, RZ, RZ, RZ ;  /* 0x000000ffff0a7224 */ /* 0x000fe400078e00ff */
[----:B------:R-:W-:Y:S02]  /*ef20*/  IMAD.MOV.U32 R14, RZ, RZ, RZ ;  /* 0x000000ffff0e7224 */ /* 0x000fe400078e00ff */
        /* <DEDUP_REMOVED lines=73> */
[----:B-1----:R1:W4:-:S15]  /*f3c0*/  DMUL R14, R4, R20 ;  /* 0x00000014040e7228 */ /* 0x00231e0000000000 */
        /* <DEDUP_REMOVED lines=9> */
[----:B0-----:R1:W0:-:S15]  /*f460*/  DMUL R38, R30, R38 ;  /* 0x000000261e267228 */ /* 0x00121e0000000000 */
        /* <DEDUP_REMOVED lines=9> */
[----:B------:R1:W0:-:S15]  /*f500*/  DMUL R20, R4, R4 ;  /* 0x0000000404147228 */ /* 0x00021e0000000000 */
[----:B------:R-:W-:-:S15]  /*f510*/  NOP ;  /* 0x0000000000007918 */ /* 0x000fde0000000000 */
[----:B------:R-:W-:-:S15]  /*f520*/  NOP ;  /* 0x0000000000007918 */ /* 0x000fde0000000000 */
[----:B------:R-:W-:-:S15]  /*f530*/  NOP ;  /* 0x0000000000007918 */ /* 0x000fde0000000000 */
[----:B------:R-:W-:-:S04]  /*f540*/  NOP ;  /* 0x0000000000007918 */ /* 0x000fc80000000000 */
[----:B-1234-:R-:W0:Y:S02]  /*f550*/  DMUL R30, R30, R30 ;  /* 0x0000001e1e1e7228 */ /* 0x01ee240000000000 */
.L_x_28315:
[----:B------:R-:W1:Y:S02]  /*f560*/  DSETP.GEU.AND P6, PT, R28, R44, PT ;  /* 0x0000002c1c00722a */ /* 0x000e640003fce000 */
[----:B-1----:R-:W-:Y:S02]  /*f570*/  FSEL R46, R44, R28, P6 ;  /* 0x0000001c2c2e7208 */ /* 0x002fe40003000000 */
[----:B------:R-:W-:Y:S02]  /*f580*/  FSEL R47, R45, R29, P6 ;  /* 0x0000001d2d2f7208 */ /* 0x000fe40003000000 */
[----:B------:R-:W-:Y:S02]  /*f590*/  FSEL R5, R29, R45, P6 ;  /* 0x0000002d1d057208 */ /* 0x000fe40003000000 */
[----:B------:R-:W-:-:S03]  /*f5a0*/  FSEL R28, R28, R44, P6 ;  /* 0x0000002c1c1c7208 */ /* 0x000fc60003000000 */
[----:B------:R-:W-:-:S15]  /*f5b0*/  IMAD.MOV.U32 R29, RZ, RZ, R5 ;  /* 0x000000ffff1d7224 */ /* 0x000fde00078e0005 */
[----:B------:R-:W-:-:S15]  /*f5c0*/  NOP ;  /* 0x0000000000007918 */ /* 0x000fde0000000000 */
[----:B------:R-:W-:-:S15]  /*f5d0*/  NOP ;  /* 0x0000000000007918 */ /* 0x000fde0000000000 */
[----:B------:R-:W-:-:S08]  /*f5e0*/  NOP ;  /* 0x0000000000007918 */ /* 0x000fd00000000000 */
        /* <DEDUP_REMOVED lines=40> */
[----:B-1----:R-:W-:Y:S01]  /*f870*/  FSEL R11, R11, R41, P4 ;  /* 0x000000290b0b7208 */ /* 0x002fe20002000000 */
[----:B------:R-:W-:Y:S01]  /*f880*/  IMAD.MOV.U32 R41, RZ, RZ, R13 ;  /* 0x000000ffff297224 */ /* 0x000fe200078e000d */
        /* <DEDUP_REMOVED lines=19> */
[----:B------:R-:W-:Y:S02]  /*f9c0*/  FSEL R34, R50, R14, P6 ;  /* 0x0000000e32227208 */ /* 0x000fe40003000000 */
[----:B------:R-:W-:Y:S01]  /*f9d0*/  FSEL R14, R48, R22, P4 ;  /* 0x00000016300e7208 */ /* 0x000fe20002000000 */
[----:B------:R-:W-:Y:S02]  /*f9e0*/  IMAD.MOV.U32 R13, RZ, RZ, R35 ;  /* 0x000000ffff0d7224 */ /* 0x000fe400078e0023 */
[----:B------:R-:W-:-:S15]  /*f9f0*/  IMAD.MOV.U32 R35, RZ, RZ, R15 ;  /* 0x000000ffff237224 */ /* 0x000fde00078e000f */
[----:B------:R-:W-:-:S15]  /*fa00*/  NOP ;  /* 0x0000000000007918 */ /* 0x000fde0000000000 */
[----:B------:R-:W-:-:S15]  /*fa10*/  NOP ;  /* 0x0000000000007918 */ /* 0x000fde0000000000 */
[----:B------:R-:W-:-:S10]  /*fa20*/  NOP ;  /* 0x0000000000007918 */ /* 0x000fd40000000000 */
[----:B0-----:R-:W0:Y:S02]  /*fa30*/  DSETP.GEU.AND P5, PT, R42, R38, PT ;  /* 0x000000262a00722a */ /* 0x001e240003fae000 */
        /* <DEDUP_REMOVED lines=8> */
[----:B------:R-:W-:Y:S02]  /*fac0*/  FSEL R45, R21, R33, P6 ;  /* 0x00000021152d7208 */ /* 0x000fe40003000000 */
[----:B------:R-:W-:-:S15]  /*fad0*/  FSEL R4, R32, R20, P6 ;  /* 0x0000001420047208 */ /* 0x000fde0003000000 */
[----:B------:R-:W-:-:S15]  /*fae0*/  NOP ;  /* 0x0000000000007918 */ /* 0x000fde0000000000 */
[----:B------:R-:W-:-:S15]  /*faf0*/  NOP ;  /* 0x0000000000007918 */ /* 0x000fde0000000000 */
[----:B------:R-:W-:-:S13]  /*fb00*/  NOP ;  /* 0x0000000000007918 */ /* 0x000fda0000000000 */
[----:B------:R0:W1:Y:S02]  /*fb10*/  DSETP.GEU.AND P2, PT, R48, R22, P2 ;  /* 0x000000163000722a */ /* 0x000064000174e000 */
[----:B0-----:R-:W-:Y:S02]  /*fb20*/  FSEL R23, R49, R23, P4 ;  /* 0x0000001731177208 */ /* 0x001fe40002000000 */
[----:B------:R-:W-:-:S03]  /*fb30*/  FSEL R22, R46, R36, P3 ;  /* 0x000000242e167208 */ /* 0x000fc60001800000 */
[----:B------:R-:W-:-:S15]  /*fb40*/  IMAD.MOV.U32 R15, RZ, RZ, R23 ;  /* 0x000000ffff0f7224 */ /* 0x000fde00078e0017 */
[----:B------:R-:W-:-:S15]  /*fb50*/  NOP ;  /* 0x0000000000007918 */ /* 0x000fde0000000000 */
[----:B------:R-:W-:-:S15]  /*fb60*/  NOP ;  /* 0x0000000000007918 */ /* 0x000fde0000000000 */
[----:B------:R-:W-:-:S12]  /*fb70*/  NOP ;  /* 0x0000000000007918 */ /* 0x000fd80000000000 */
[----:B-1----:R0:W1:Y:S02]  /*fb80*/  DSETP.GEU.AND P2, PT, R46, R36, P2 ;  /* 0x000000242e00722a */ /* 0x002064000174e000 */
[----:B0-----:R-:W-:Y:S01]  /*fb90*/  FSEL R37, R47, R37, P3 ;  /* 0x000000252f257208 */ /* 0x001fe20001800000 */
[----:B------:R-:W-:-:S04]  /*fba0*/  IMAD.MOV.U32 R36, RZ, RZ, R10 ;  /* 0x000000ffff247224 */ /* 0x000fc800078e000a */
[----:B------:R-:W-:-:S15]  /*fbb0*/  IMAD.MOV.U32 R23, RZ, RZ, R37 ;  /* 0x000000ffff177224 */ /* 0x000fde00078e0025 */
[----:B------:R-:W-:-:S15]  /*fbc0*/  NOP ;  /* 0x0000000000007918 */ /* 0x000fde0000000000 */
[----:B------:R-:W-:-:S15]  /*fbd0*/  NOP ;  /* 0x0000000000007918 */ /* 0x000fde0000000000 */
[----:B------:R-:W-:-:S12]  /*fbe0*/  NOP ;  /* 0x0000000000007918 */ /* 0x000fd80000000000 */
[----:B-1----:R0:W1:Y:S02]  /*fbf0*/  DSETP.GEU.AND P2, PT, R42, R38, P2 ;  /* 0x000000262a00722a */ /* 0x002064000174e000 */
[----:B0-----:R-:W-:Y:S01]  /*fc00*/  FSEL R39, R43, R39, P5 ;  /* 0x000000272b277208 */ /* 0x001fe20002800000 */
[----:B------:R-:W-:Y:S01]  /*fc10*/  IMAD.MOV.U32 R38, RZ, RZ, R4 ;  /* 0x000000ffff267224 */ /* 0x000fe200078e0004 */
[----:B------:R-:W-:-:S03]  /*fc20*/  FSEL R43, R33, R21, P6 ;  /* 0x00000015212b7208 */ /* 0x000fc60003000000 */
[----:B------:R-:W-:Y:S02]  /*fc30*/  IMAD.MOV.U32 R37, RZ, RZ, R39 ;  /* 0x000000ffff257224 */ /* 0x000fe400078e0027 */
[----:B------:R-:W-:-:S15]  /*fc40*/  IMAD.MOV.U32 R39, RZ, RZ, R43 ;  /* 0x000000ffff277224 */ /* 0x000fde00078e002b */
[----:B------:R-:W-:-:S15]  /*fc50*/  NOP ;  /* 0x0000000000007918 */ /* 0x000fde0000000000 */
[----:B------:R-:W-:-:S15]  /*fc60*/  NOP ;  /* 0x0000000000007918 */ /* 0x000fde0000000000 */
[----:B------:R-:W-:-:S10]  /*fc70*/  NOP ;  /* 0x0000000000007918 */ /* 0x000fd40000000000 */
[----:B-1----:R-:W0:-:S15]  /*fc80*/  DSETP.GEU.AND P2, PT, R32, R20, P2 ;  /* 0x000000142000722a */ /* 0x002e1e000174e000 */
[----:B------:R-:W-:-:S15]  /*fc90*/  NOP ;  /* 0x0000000000007918 */ /* 0x000fde0000000000 */
[----:B------:R-:W-:-:S15]  /*fca0*/  NOP ;  /* 0x0000000000007918 */ /* 0x000fde0000000000 */
[----:B------:R-:W-:-:S15]  /*fcb0*/  NOP ;  /* 0x0000000000007918 */ /* 0x000fde0000000000 */
[----:B------:R-:W-:-:S04]  /*fcc0*/  NOP ;  /* 0x0000000000007918 */ /* 0x000fc80000000000 */
[----:B0-----:R-:W0:Y:S02]  /*fcd0*/  DSETP.GEU.AND P2, PT, R44, R30, P2 ;  /* 0x0000001e2c00722a */ /* 0x001e24000174e000 */
        /* <DEDUP_REMOVED lines=11> */
[----:B------:R-:W-:Y:S01]  /*fd90*/  IMAD.MOV.U32 R45, RZ, RZ, R3 ;  /* 0x000000ffff2d7224 */ /* 0x000fe200078e0003 */
[----:B------:R-:W-:Y:S01]  /*fda0*/  MOV R3, R11 ;  /* 0x0000000b00037202 */ /* 0x000fe20000000f00 */
[----:B------:R-:W-:-:S02]  /*fdb0*/  IMAD.MOV.U32 R2, RZ, RZ, R0 ;  /* 0x000000ffff027224 */ /* 0x000fc400078e0000 */
[----:B------:R-:W-:Y:S02]  /*fdc0*/  IMAD.MOV.U32 R30, RZ, RZ, R32 ;  /* 0x000000ffff1e7224 */ /* 0x000fe400078e0020 */
[----:B------:R-:W-:Y:S01]  /*fdd0*/  IMAD.MOV.U32 R31, RZ, RZ, R33 ;  /* 0x000000ffff1f7224 */ /* 0x000fe200078e0021 */
[----:B------:R-:W-:Y:S06]  /*fde0*/  @!P0 BRA `(.L_x_28315) ;  /* 0xfffffff400dc8947 */ /* 0x000fec000383ffff */
[----:B------:R-:W-:Y:S05]  /*fdf0*/  BSYNC.RECONVERGENT B2 ;  /* 0x0000000000027941 */ /* 0x000fea0003800200 */
.L_x_28314:
        /* <DEDUP_REMOVED lines=112> */
.L_x_28319:
[----:B------:R-:W-:Y:S05]  /*10500*/  BSYNC.RECONVERGENT B4 ;  /* 0x0000000000047941 */ /* 0x000fea0003800200 */
.L_x_28318:
        /* <DEDUP_REMOVED lines=78> */
.L_x_28317:
        /* <DEDUP_REMOVED lines=187> */
.L_x_28321:
[----:B------:R-:W-:Y:S01]  /*115a0*/  IMAD.MOV.U32 R2, RZ, RZ, 0x0 ;  /* 0x00000000ff027424 */ /* 0x000fe200078e00ff */
[----:B------:R-:W-:Y:S01]  /*115b0*/  LOP3.LUT P0, RZ, R5, 0x7fffffff, RZ, 0xc0, !PT ;  /* 0x7fffffff05ff7812 */ /* 0x000fe2000780c0ff */
[----:B------:R-:W-:-:S06]  /*115c0*/  IMAD.MOV.U32 R3, RZ, RZ, 0x7ff00000 ;  /* 0x7ff00000ff037424 */ /* 0x000fcc00078e00ff */
[----:B------:R-:W0:Y:S02]  /*115d0*/  DFMA R4, R4, R2, +INF ;  /* 0x7ff000000404742b */ /* 0x000e240000000002 */
[----:B0-----:R-:W-:Y:S02]  /*115e0*/  FSEL R2, R4, RZ, P0 ;  /* 0x000000ff04027208 */ /* 0x001fe40000000000 */
[----:B------:R-:W-:-:S07]  /*115f0*/  FSEL R3, R5, -QNAN , P0 ;  /* 0xfff0000005037808 */ /* 0x000fce0000000000 */
.L_x_28320:
[----:B------:R-:W-:Y:S05]  /*11600*/  BSYNC.RECONVERGENT B3 ;  /* 0x0000000000037941 */ /* 0x000fea0003800200 */
.L_x_28316:
        /* <DEDUP_REMOVED lines=53> */
[----:B------:R-:W-:Y:S05]  /*11960*/  CALL.REL.NOINC `($__internal_62_$__cuda_sm20_div_rn_f64_full) ;  /* 0x000001c400447944 */ /* 0x000fea0003c00000 */
.L_x_28323:
[----:B------:R-:W-:Y:S05]  /*11970*/  BSYNC.RECONVERGENT B3 ;  /* 0x0000000000037941 */ /* 0x000fea0003800200 */
.L_x_28322:
        /* <DEDUP_REMOVED lines=196> */
.L_x_28274:
[----:B------:R-:W-:Y:S05]  /*125c0*/  BSYNC.RECONVERGENT B1 ;  /* 0x0000000000017941 */ /* 0x000fea0003800200 */
.L_x_28267:
        /* <DEDUP_REMOVED lines=139> */
.L_x_28325:
        /* <DEDUP_REMOVED lines=56> */
[----:B------:R-:W-:Y:S05]  /*13200*/  CALL.REL.NOINC `($_ZN2at6native18elementwise_kernelILi128ELi2EZNS0_22gpu_kernel_impl_nocastIZZZNS0_50_GLOBAL__N__2680c7bb_12_PowKernel_cu_7dd49032_317024pow_tensor_scalar_kernelERNS_18TensorIteratorBaseERKN3c106ScalarEENKUlvE_clEvENKUlvE_clEvEUlNS6_7complexIdEEE0_EEvS5_RKT_EUliE_EEviT1_$__internal_trig_reduction_slowpathd) ;  /* 0x000001b4003c7944 */ /* 0x000fea0003c00000 */
[----:B------:R-:W-:-:S07]  /*13210*/  IMAD.MOV.U32 R0, RZ, RZ, R11 ;  /* 0x000000ffff007224 */ /* 0x000fce00078e000b */
.L_x_28331:
[----:B------:R-:W-:Y:S05]  /*13220*/  BSYNC.RECONVERGENT B5 ;  /* 0x0000000000057941 */ /* 0x000fea0003800200 */
.L_x_28330:
[----:B------:R-:W-:-:S07]  /*13230*/  VIADD R0, R0, 0x1 ;  /* 0x0000000100007836 */ /* 0x000fce0000000000 */
.L_x_28329:
[----:B------:R-:W-:Y:S05]  /*13240*/  BSYNC.RECONVERGENT B4 ;  /* 0x0000000000047941 */ /* 0x000fea0003800200 */
.L_x_28328:
        /* <DEDUP_REMOVED lines=120> */
.L_x_28333:
[----:B------:R-:W-:Y:S05]  /*139d0*/  BSYNC.RECONVERGENT B4 ;  /* 0x0000000000047941 */ /* 0x000fea0003800200 */
.L_x_28332:
        /* <DEDUP_REMOVED lines=64> */
.L_x_28327:
[----:B------:R-:W-:-:S13]  /*13de0*/  ISETP.GE.U32.AND P0, PT, R11, 0x7ff00000, PT ;  /* 0x7ff000000b00780c */ /* 0x000fda0003f06070 */
[----:B------:R-:W-:Y:S05]  /*13df0*/  @!P0 BRA `(.L_x_28334) ;  /* 0x0000000000348947 */ /* 0x000fea0003800000 */
[----:B------:R-:W-:-:S04]  /*13e00*/  ISETP.NE.AND P0, PT, R5, 0x7ff00000, PT ;  /* 0x7ff000000500780c */ /* 0x000fc80003f05270 */
[----:B------:R-:W-:-:S13]  /*13e10*/  ISETP.EQ.AND P0, PT, R2, RZ, !P0 ;  /* 0x000000ff0200720c */ /* 0x000fda0004702270 */
[----:B------:R-:W0:Y:S02]  /*13e20*/  @!P0 DADD R12, R14, -R14 ;  /* 0x000000000e0c8229 */ /* 0x000e24000000080e */
[----:B0-----:R-:W-:Y:S01]  /*13e30*/  @!P0 MOV R14, R12 ;  /* 0x0000000c000e8202 */ /* 0x001fe20000000f00 */
        /* <DEDUP_REMOVED lines=9> */
.L_x_28334:
        /* <DEDUP_REMOVED lines=133> */
.L_x_28337:
[----:B------:R-:W-:Y:S05]  /*14720*/  BSYNC.RECONVERGENT B2 ;  /* 0x0000000000027941 */ /* 0x000fea0003800200 */
.L_x_28336:
[C---:B-1----:R-:W-:Y:S01]  /*14730*/  LEA.HI R0, R33.reuse, 0xffffff09, RZ, 0xc ;  /* 0xffffff0921007811 */ /* 0x042fe200078f60ff */
[----:B------:R-:W-:Y:S01]  /*14740*/  BSSY.RECONVERGENT B4, `(.L_x_28338) ;  /* 0x0000041000047945 */ /* 0x000fe20003800200 */
[----:B------:R-:W-:Y:S01]  /*14750*/  LOP3.LUT R33, R33, 0xfffff, RZ, 0xc0, !PT ;  /* 0x000fffff21217812 */ /* 0x000fe200078ec0ff */
[----:B0-----:R0:W1:Y:S01]  /*14760*/  @!P2 DMUL R4, RZ, R14 ;  /* 0x0000000eff04a228 */ /* 0x0010620000000000 */
[----:B------:R-:W-:Y:S01]  /*14770*/  LOP3.LUT R3, R0, 0xffff, RZ, 0xc0, !PT ;  /* 0x0000ffff00037812 */ /* 0x000fe200078ec0ff */
        /* <DEDUP_REMOVED lines=56> */
[----:B------:R-:W-:Y:S02]  /*14b00*/  IMAD.MOV.U32 R0, RZ, RZ, R11 ;  /* 0x000000ffff007224 */ /* 0x000fe400078e000b */
[----:B------:R-:W-:Y:S02]  /*14b10*/  IMAD.MOV.U32 R4, RZ, RZ, R2 ;  /* 0x000000ffff047224 */ /* 0x000fe400078e0002 */
[----:B------:R-:W-:-:S07]  /*14b20*/  IMAD.MOV.U32 R5, RZ, RZ, R3 ;  /* 0x000000ffff057224 */ /* 0x000fce00078e0003 */
.L_x_28341:
[----:B------:R-:W-:Y:S05]  /*14b30*/  BSYNC.RECONVERGENT B5 ;  /* 0x0000000000057941 */ /* 0x000fea0003800200 */
.L_x_28340:
[----:B------:R-:W-:-:S07]  /*14b40*/  VIADD R0, R0, 0x1 ;  /* 0x0000000100007836 */ /* 0x000fce0000000000 */
.L_x_28339:
[----:B------:R-:W-:Y:S05]  /*14b50*/  BSYNC.RECONVERGENT B4 ;  /* 0x0000000000047941 */ /* 0x000fea0003800200 */
.L_x_28338:
        /* <DEDUP_REMOVED lines=130> */
.L_x_28343:
[----:B------:R-:W-:Y:S05]  /*15380*/  BSYNC.RECONVERGENT B4 ;  /* 0x0000000000047941 */ /* 0x000fea0003800200 */
.L_x_28342:
        /* <DEDUP_REMOVED lines=14> */
[----:B------:R-:W-:Y:S02]  /*15470*/  FSEL R15, -R15, 0.11223486810922622681, !P0 ;  /* 0x3de5db650f0f7808 */ /* 0x000fe40004000100 */
[----:B------:R-:W-:-:S15]  /*15480*/  FSEL R14, R14, -8.06006814911005101289e+34, !P0 ;  /* 0xf9785eba0e0e7808 */ /* 0x000fde0004000000 */
        /* <DEDUP_REMOVED lines=68> */
.L_x_28335:
        /* <DEDUP_REMOVED lines=125> */
.L_x_28345:
[----:B------:R-:W-:Y:S05]  /*160a0*/  BSYNC.RECONVERGENT B2 ;  /* 0x0000000000027941 */ /* 0x000fea0003800200 */
.L_x_28344:
        /* <DEDUP_REMOVED lines=48> */
[----:B-1----:R-:W-:Y:S05]  /*163b0*/  CALL.REL.NOINC `($_ZN2at6native18elementwise_kernelILi128ELi2EZNS0_22gpu_kernel_impl_nocastIZZZNS0_50_GLOBAL__N__2680c7bb_12_PowKernel_cu_7dd49032_317024pow_tensor_scalar_kernelERNS_18TensorIteratorBaseERKN3c106ScalarEENKUlvE_clEvENKUlvE_clEvEUlNS6_7complexIdEEE0_EEvS5_RKT_EUliE_EEviT1_$__internal_trig_reduction_slowpathd) ;  /* 0x0000018000d07944 */ /* 0x002fea0003c00000 */
[----:B------:R-:W-:-:S07]  /*163c0*/  IMAD.MOV.U32 R0, RZ, RZ, R11 ;  /* 0x000000ffff007224 */ /* 0x000fce00078e000b */
.L_x_28349:
[----:B------:R-:W-:Y:S05]  /*163d0*/  BSYNC.RECONVERGENT B5 ;  /* 0x0000000000057941 */ /* 0x000fea0003800200 */
.L_x_28348:
[----:B------:R-:W-:-:S07]  /*163e0*/  VIADD R0, R0, 0x1 ;  /* 0x0000000100007836 */ /* 0x000fce0000000000 */
.L_x_28347:
[----:B------:R-:W-:Y:S05]  /*163f0*/  BSYNC.RECONVERGENT B4 ;  /* 0x0000000000047941 */ /* 0x000fea0003800200 */
.L_x_28346:
        /* <DEDUP_REMOVED lines=120> */
.L_x_28351:
[----:B------:R-:W-:Y:S05]  /*16b80*/  BSYNC.RECONVERGENT B4 ;  /* 0x0000000000047941 */ /* 0x000fea0003800200 */
.L_x_28350:
        /* <DEDUP_REMOVED lines=72> */
.L_x_28326:
[----:B------:R-:W-:Y:S05]  /*17010*/  BSYNC.RECONVERGENT B1 ;  /* 0x0000000000017941 */ /* 0x000fea0003800200 */
.L_x_28324:
[----:B------:R-:W2:Y:S01]  /*17020*/  LDCU.64 UR4, c[0x0][0x588] ;  /* 0x0000b100ff0477ac */ /* 0x000ea20008000a00 */
[----:B------:R-:W-:Y:S01]  /*17030*/  VIADD R9, R9, 0x80 ;  /* 0x0000008009097836 */ /* 0x000fe20000000000 */
[----:B--2---:R-:W-:-:S05]  /*17040*/  IADD3 R2, P0, PT, R7, UR4, RZ ;  /* 0x0000000407027c10 */ /* 0x004fca000ff1e0ff */
[----:B------:R-:W-:-:S05]  /*17050*/  IMAD.X R3, RZ, RZ, UR5, P0 ;  /* 0x00000005ff037e24 */ /* 0x000fca00080e06ff */
[----:B-1----:R1:W-:Y:S03]  /*17060*/  STG.E.128 desc[UR8][R2.64], R12 ;  /* 0x0000000c02007986 */ /* 0x0023e6000c101d08 */
.L_x_28265:
[----:B------:R-:W-:Y:S05]  /*17070*/  BSYNC.RECONVERGENT B0 ;  /* 0x0000000000007941 */ /* 0x000fea0003800200 */
.L_x_28264:
[----:B------:R-:W2:Y:S02]  /*17080*/  LDCU UR4, c[0x0][0x380] ;  /* 0x00007000ff0477ac */ /* 0x000ea40008000800 */
[----:B--2---:R-:W-:-:S13]  /*17090*/  ISETP.GE.AND P0, PT, R9, UR4, PT ;  /* 0x0000000409007c0c */ /* 0x004fda000bf06270 */
[----:B------:R-:W-:Y:S05]  /*170a0*/  @P0 EXIT ;  /* 0x000000000000094d */ /* 0x000fea0003800000 */
[----:B------:R-:W2:Y:S01]  /*170b0*/  LDCU UR4, c[0x0][0x390] ;  /* 0x00007200ff0477ac */ /* 0x000ea20008000800 */
[----:B------:R-:W-:Y:S02]  /*170c0*/  IMAD.MOV.U32 R0, RZ, RZ, RZ ;  /* 0x000000ffff007224 */ /* 0x000fe400078e00ff */
[----:B0-----:R-:W-:Y:S01]  /*170d0*/  IMAD.MOV.U32 R25, RZ, RZ, RZ ;  /* 0x000000ffff197224 */ /* 0x001fe200078e00ff */
[----:B--2---:R-:W-:-:S09]  /*170e0*/  UISETP.NE.AND UP0, UPT, UR4, URZ, UPT ;  /* 0x000000ff0400728c */ /* 0x004fd2000bf05270 */
[----:B------:R-:W-:Y:S05]  /*170f0*/  BRA.U !UP0, `(.L_x_28352) ;  /* 0x0000001108a87547 */ /* 0x000fea000b800000 */
[----:B------:R-:W0:Y:S01]  /*17100*/  LDCU.64 UR4, c[0x0][0x398] ;  /* 0x00007300ff0477ac */ /* 0x000e220008000a00 */
[----:B-1----:R-:W-:Y:S01]  /*17110*/  IMAD.MOV.U32 R2, RZ, RZ, RZ ;  /* 0x000000ffff027224 */ /* 0x002fe200078e00ff */
        /* <DEDUP_REMOVED lines=296> */
.L_x_28352:
[----:B------:R-:W0:Y:S02]  /*183a0*/  LDCU.64 UR4, c[0x0][0x590] ;  /* 0x0000b200ff0477ac */ /* 0x000e240008000a00 */
[----:B0-----:R-:W-:-:S05]  /*183b0*/  IADD3 R16, P0, PT, R0, UR4, RZ ;  /* 0x0000000400107c10 */ /* 0x001fca000ff1e0ff */
[----:B------:R-:W-:Y:S01]  /*183c0*/  IMAD.X R17, RZ, RZ, UR5, P0 ;  /* 0x00000005ff117e24 */ /* 0x000fe200080e06ff */
[----:B------:R-:W0:Y:S05]  /*183d0*/  LDCU.64 UR4, c[0x0][0x588] ;  /* 0x0000b100ff0477ac */ /* 0x000e2a0008000a00 */
[----:B------:R-:W2:Y:S01]  /*183e0*/  LDG.E.128 R16, desc[UR8][R16.64] ;  /* 0x0000000810107981 */ /* 0x000ea2000c1e1d00 */
[----:B------:R-:W-:Y:S01]  /*183f0*/  BSSY.RECONVERGENT B0, `(.L_x_28353) ;  /* 0x0001115000007945 */ /* 0x000fe20003800200 */
[----:B0-----:R-:W-:-:S05]  /*18400*/  IADD3 R24, P1, PT, R25, UR4, RZ ;  /* 0x0000000419187c10 */ /* 0x001fca000ff3e0ff */
[----:B------:R-:W-:Y:S01]  /*18410*/  IMAD.X R25, RZ, RZ, UR5, P1 ;  /* 0x00000005ff197e24 */ /* 0x000fe200088e06ff */
[----:B--2---:R-:W0:-:S15]  /*18420*/  DSETP.NAN.AND P0, PT, R18, R18, PT ;  /* 0x000000121200722a */ /* 0x004e1e0003f08000 */
[----:B------:R-:W-:-:S15]  /*18430*/  NOP ;  /* 0x0000000000007918 */ /* 0x000fde0000000000 */
[----:B------:R-:W-:-:S15]  /*18440*/  NOP ;  /* 0x0000000000007918 */ /* 0x000fde0000000000 */
[----:B------:R-:W-:-:S15]  /*18450*/  NOP ;  /* 0x0000000000007918 */ /* 0x000fde0000000000 */
[----:B------:R-:W-:-:S04]  /*18460*/  NOP ;  /* 0x0000000000007918 */ /* 0x000fc80000000000 */
[----:B0-----:R-:W0:Y:S02]  /*18470*/  DSETP.NAN.OR P0, PT, R16, R16, P0 ;  /* 0x000000101000722a */ /* 0x001e240000708400 */
        /* <DEDUP_REMOVED lines=277> */
.L_x_28360:
        /* <DEDUP_REMOVED lines=51> */
.L_x_28363:
[----:B------:R-:W-:Y:S05]  /*19900*/  BSYNC.RECONVERGENT B3 ;  /* 0x0000000000037941 */ /* 0x000fea0003800200 */
.L_x_28362:
        /* <DEDUP_REMOVED lines=77> */
.L_x_28361:
[----:B------:R-:W-:Y:S05]  /*19de0*/  BSYNC.RECONVERGENT B1 ;  /* 0x0000000000017941 */ /* 0x000fea0003800200 */
.L_x_28359:
        /* <DEDUP_REMOVED lines=48> */
[----:B------:R-:W-:Y:S01]  /*1a0f0*/  MOV R28, R2 ;  /* 0x00000002001c7202 */ /* 0x000fe20000000f00 */
[----:B------:R-:W-:Y:S01]  /*1a100*/  IMAD.MOV.U32 R29, RZ, RZ, R3 ;  /* 0x000000ffff1d7224 */ /* 0x000fe200078e0003 */
[----:B------:R-:W-:Y:S01]  /*1a110*/  MOV R0, 0x1a150 ;  /* 0x0001a15000007802 */ /* 0x000fe20000000f00 */
[----:B0-----:R-:W-:Y:S02]  /*1a120*/  IMAD.MOV.U32 R14, RZ, RZ, R6 ;  /* 0x000000ffff0e7224 */ /* 0x001fe400078e0006 */
[----:B------:R-:W-:-:S07]  /*1a130*/  IMAD.MOV.U32 R15, RZ, RZ, R7 ;  /* 0x000000ffff0f7224 */ /* 0x000fce00078e0007 */
[----:B-1----:R-:W-:Y:S05]  /*1a140*/  CALL.REL.NOINC `($__internal_62_$__cuda_sm20_div_rn_f64_full) ;  /* 0x0000013c004c7944 */ /* 0x002fea0003c00000 */
.L_x_28365:
[----:B------:R-:W-:Y:S05]  /*1a150*/  BSYNC.RECONVERGENT B1 ;  /* 0x0000000000017941 */ /* 0x000fea0003800200 */
.L_x_28364:
[----:B------:R2:W-:Y:S01]  /*1a160*/  DSETP.NEU.AND P3, PT, R6, RZ, PT ;  /* 0x000000ff0600722a */ /* 0x0005e20003f6d000 */
[----:B------:R-:W-:Y:S01]  /*1a170*/  UMOV UR4, 0x2a25ff7e ;  /* 0x2a25ff7e00047882 */ /* 0x000fe20000000000 */
[----:B--2---:R-:W-:Y:S01]  /*1a180*/  IMAD.MOV.U32 R6, RZ, RZ, -0x2449a4b7 ;  /* 0xdbb65b49ff067424 */ /* 0x004fe200078e00ff */
[----:B------:R-:W-:Y:S01]  /*1a190*/  UMOV UR5, 0x3ef53e1d ;  /* 0x3ef53e1d00057882 */ /* 0x000fe20000000000 */
[----:B------:R-:W-:Y:S01]  /*1a1a0*/  IMAD.MOV.U32 R7, RZ, RZ, 0x3f2d3b63 ;  /* 0x3f2d3b63ff077424 */ /* 0x000fe200078e00ff */
[----:B------:R-:W-:Y:S01]  /*1a1b0*/  ISETP.GE.AND P2, PT, R17, RZ, PT ;  /* 0x000000ff1100720c */ /* 0x000fe20003f46270 */
[----:B------:R-:W-:Y:S03]  /*1a1c0*/  BSSY.RECONVERGENT B1, `(.L_x_28366) ;  /* 0x00000ac000017945 */ /* 0x000fe60003800200 */
[----:B------:R-:W-:-:S15]  /*1a1d0*/  @P1 PLOP3.LUT P0, PT, P2, PT, PT, 0x80, 0x8 ;  /* 0x000000000008181c */ /* 0x000fde000170f070 */
        /* <DEDUP_REMOVED lines=132> */
[----:B--2---:R2:W3:Y:S02]  /*1aa20*/  DMUL R6, R2, R6 ;  /* 0x0000000602067228 */ /* 0x0044e40000000000 */
[----:B--2---:R-:W-:Y:S02]  /*1aa30*/  @P1 IMAD.MOV.U32 R2, RZ, RZ, 0x54442d18 ;  /* 0x54442d18ff021424 */ /* 0x004fe400078e00ff */
[----:B------:R-:W-:-:S15]  /*1aa40*/  @P1 IMAD.MOV.U32 R3, RZ, RZ, 0x400921fb ;  /* 0x400921fbff031424 */ /* 0x000fde00078e00ff */
[----:B------:R-:W-:-:S15]  /*1aa50*/  NOP ;  /* 0x0000000000007918 */ /* 0x000fde0000000000 */
[----:B------:R-:W-:-:S15]  /*1aa60*/  NOP ;  /* 0x0000000000007918 */ /* 0x000fde0000000000 */
[----:B------:R-:W-:-:S15]  /*1aa70*/  NOP ;  /* 0x0000000000007918 */ /* 0x000fde0000000000 */
[----:B---3--:R-:W2:-:S15]  /*1aa80*/  DFMA R6, R6, R4, R4 ;  /* 0x000000040606722b */ /* 0x008e9e0000000004 */
[----:B------:R-:W-:-:S15]  /*1aa90*/  NOP ;  /* 0x0000000000007918 */ /* 0x000fde0000000000 */
[----:B------:R-:W-:-:S15]  /*1aaa0*/  NOP ;  /* 0x0000000000007918 */ /* 0x000fde0000000000 */
[----:B------:R-:W-:-:S15]  /*1aab0*/  NOP ;  /* 0x0000000000007918 */ /* 0x000fde0000000000 */
[----:B------:R-:W-:-:S04]  /*1aac0*/  NOP ;  /* 0x0000000000007918 */ /* 0x000fc80000000000 */
[----:B--2---:R-:W2:Y:S02]  /*1aad0*/  @P1 DADD R2, -R6, R2 ;  /* 0x0000000006021229 */ /* 0x004ea40000000102 */
        /* <DEDUP_REMOVED lines=14> */
[----:B------:R2:W3:Y:S02]  /*1abc0*/  @!P1 DADD R2, R4, R6 ;  /* 0x0000000004029229 */ /* 0x0004e40000000006 */
        /* <DEDUP_REMOVED lines=9> */
.L_x_28367:
[----:B------:R-:W-:Y:S02]  /*1ac60*/  FSEL R2, RZ, 3.37028055040000000000e+12, P0 ;  /* 0x54442d18ff027808 */ /* 0x000fe40000000000 */
[----:B------:R-:W-:-:S07]  /*1ac70*/  FSEL R3, RZ, 2.1426990032196044922, P0 ;  /* 0x400921fbff037808 */ /* 0x000fce0000000000 */
.L_x_28368:
[----:B------:R-:W-:Y:S05]  /*1ac80*/  BSYNC.RECONVERGENT B1 ;  /* 0x0000000000017941 */ /* 0x000fea0003800200 */
.L_x_28366:
        /* <DEDUP_REMOVED lines=14> */
.L_x_28358:
        /* <DEDUP_REMOVED lines=251> */
.L_x_28372:
[----:B------:R-:W-:Y:S05]  /*1bd20*/  BSYNC.RECONVERGENT B1 ;  /* 0x0000000000017941 */ /* 0x000fea0003800200 */
.L_x_28371:
[----:B------:R-:W-:Y:S04]  /*1bd30*/  BSSY.RECONVERGENT B1, `(.L_x_28373) ;  /* 0x0000008000017945 */ /* 0x000fe80003800200 */
[----:B------:R-:W-:Y:S05]  /*1bd40*/  @P4 BRA P5, `(.L_x_28374) ;  /* 0x0000000000184947 */ /* 0x000fea0002800000 */
[----:B------:R-:W-:Y:S01]  /*1bd50*/  IMAD.MOV.U32 R28, RZ, RZ, R2 ;  /* 0x000000ffff1c7224 */ /* 0x000fe200078e0002 */
[----:B------:R-:W-:Y:S01]  /*1bd60*/  MOV R0, 0x1bdb0 ;  /* 0x0001bdb000007802 */ /* 0x000fe20000000f00 */
[----:B------:R-:W-:Y:S02]  /*1bd70*/  IMAD.MOV.U32 R29, RZ, RZ, R3 ;  /* 0x000000ffff1d7224 */ /* 0x000fe400078e0003 */
[----:B------:R-:W-:Y:S02]  /*1bd80*/  IMAD.MOV.U32 R14, RZ, RZ, R6 ;  /* 0x000000ffff0e7224 */ /* 0x000fe400078e0006 */
[----:B------:R-:W-:-:S07]  /*1bd90*/  IMAD.MOV.U32 R15, RZ, RZ, R7 ;  /* 0x000000ffff0f7224 */ /* 0x000fce00078e0007 */
[----:B01----:R-:W-:Y:S05]  /*1bda0*/  CALL.REL.NOINC `($__internal_62_$__cuda_sm20_div_rn_f64_full) ;  /* 0x0000012000347944 */ /* 0x003fea0003c00000 */
.L_x_28374:
[----:B------:R-:W-:Y:S05]  /*1bdb0*/  BSYNC.RECONVERGENT B1 ;  /* 0x0000000000017941 */ /* 0x000fea0003800200 */
.L_x_28373:
        /* <DEDUP_REMOVED lines=141> */
[----:B--2---:R-:W-:Y:S01]  /*1c690*/  @P1 MOV R2, 0x54442d18 ;  /* 0x54442d1800021802 */ /* 0x004fe20000000f00 */
[----:B------:R-:W-:-:S15]  /*1c6a0*/  @P1 IMAD.MOV.U32 R3, RZ, RZ, 0x400921fb ;  /* 0x400921fbff031424 */ /* 0x000fde00078e00ff */
[----:B------:R-:W-:-:S15]  /*1c6b0*/  NOP ;  /* 0x0000000000007918 */ /* 0x000fde0000000000 */
[----:B------:R-:W-:-:S15]  /*1c6c0*/  NOP ;  /* 0x0000000000007918 */ /* 0x000fde0000000000 */
[----:B------:R-:W-:-:S15]  /*1c6d0*/  NOP ;  /* 0x0000000000007918 */ /* 0x000fde0000000000 */
[----:B------:R-:W-:-:S01]  /*1c6e0*/  NOP ;  /* 0x0000000000007918 */ /* 0x000fc20000000000 */
        /* <DEDUP_REMOVED lines=30> */
.L_x_28376:
[----:B------:R-:W-:Y:S02]  /*1c8d0*/  FSEL R4, RZ, 3.37028055040000000000e+12, P0 ;  /* 0x54442d18ff047808 */ /* 0x000fe40000000000 */
[----:B------:R-:W-:-:S07]  /*1c8e0*/  FSEL R5, RZ, 2.1426990032196044922, P0 ;  /* 0x400921fbff057808 */ /* 0x000fce0000000000 */
.L_x_28377:
[----:B------:R-:W-:Y:S05]  /*1c8f0*/  BSYNC.RECONVERGENT B1 ;  /* 0x0000000000017941 */ /* 0x000fea0003800200 */
.L_x_28375:
        /* <DEDUP_REMOVED lines=14> */
.L_x_28370:
        /* <DEDUP_REMOVED lines=102> */
[----:B-1234-:R0:W0:Y:S02]  /*1d040*/  DMUL R28, R10, R10 ;  /* 0x0000000a0a1c7228 */ /* 0x01e0240000000000 */
.L_x_28379:
[----:B------:R-:W0:Y:S02]  /*1d050*/  DSETP.GEU.AND P6, PT, R26, R44, PT ;  /* 0x0000002c1a00722a */ /* 0x000e240003fce000 */
[----:B0-----:R-:W-:Y:S02]  /*1d060*/  FSEL R8, R44, R26, P6 ;  /* 0x0000001a2c087208 */ /* 0x001fe40003000000 */
[----:B------:R-:W-:Y:S02]  /*1d070*/  FSEL R9, R45, R27, P6 ;  /* 0x0000001b2d097208 */ /* 0x000fe40003000000 */
[----:B------:R-:W-:Y:S02]  /*1d080*/  FSEL R5, R27, R45, P6 ;  /* 0x0000002d1b057208 */ /* 0x000fe40003000000 */
[----:B------:R-:W-:-:S03]  /*1d090*/  FSEL R26, R26, R44, P6 ;  /* 0x0000002c1a1a7208 */ /* 0x000fc60003000000 */
[----:B------:R-:W-:-:S15]  /*1d0a0*/  IMAD.MOV.U32 R27, RZ, RZ, R5 ;  /* 0x000000ffff1b7224 */ /* 0x000fde00078e0005 */
[----:B------:R-:W-:-:S15]  /*1d0b0*/  NOP ;  /* 0x0000000000007918 */ /* 0x000fde0000000000 */
[----:B------:R-:W-:-:S15]  /*1d0c0*/  NOP ;  /* 0x0000000000007918 */ /* 0x000fde0000000000 */
[----:B------:R-:W-:-:S08]  /*1d0d0*/  NOP ;  /* 0x0000000000007918 */ /* 0x000fd00000000000 */
        /* <DEDUP_REMOVED lines=42> */
[----:B------:R-:W-:Y:S02]  /*1d380*/  FSEL R11, R43, R15, P3 ;  /* 0x0000000f2b0b7208 */ /* 0x000fe40001800000 */
[----:B------:R-:W-:Y:S01]  /*1d390*/  FSEL R15, R31, R33, P5 ;  /* 0x000000211f0f7208 */ /* 0x000fe20002800000 */
[----:B------:R-:W-:Y:S02]  /*1d3a0*/  IMAD.MOV.U32 R40, RZ, RZ, R20 ;  /* 0x000000ffff287224 */ /* 0x000fe400078e0014 */
[----:B------:R-:W-:Y:S02]  /*1d3b0*/  IMAD.MOV.U32 R20, RZ, RZ, R42 ;  /* 0x000000ffff147224 */ /* 0x000fe400078e002a */
[----:B------:R-:W-:-:S15]  /*1d3c0*/  IMAD.MOV.U32 R21, RZ, RZ, R11 ;  /* 0x000000ffff157224 */ /* 0x000fde00078e000b */
[----:B------:R-:W-:-:S15]  /*1d3d0*/  NOP ;  /* 0x0000000000007918 */ /* 0x000fde0000000000 */
[----:B------:R-:W-:-:S15]  /*1d3e0*/  NOP ;  /* 0x0000000000007918 */ /* 0x000fde0000000000 */
[----:B------:R-:W-:-:S08]  /*1d3f0*/  NOP ;  /* 0x0000000000007918 */ /* 0x000fd00000000000 */
        /* <DEDUP_REMOVED lines=14> */
[----:B0-----:R-:W-:-:S15]  /*1d4e0*/  FSEL R8, R46, R38, P5 ;  /* 0x000000262e087208 */ /* 0x001fde0002800000 */
[----:B------:R-:W-:-:S15]  /*1d4f0*/  NOP ;  /* 0x0000000000007918 */ /* 0x000fde0000000000 */
[----:B------:R-:W-:-:S15]  /*1d500*/  NOP ;  /* 0x0000000000007918 */ /* 0x000fde0000000000 */
[----:B------:R-:W-:-:S15]  /*1d510*/  NOP ;  /* 0x0000000000007918 */ /* 0x000fde0000000000 */
[----:B------:R-:W-:-:S02]  /*1d520*/  NOP ;  /* 0x0000000000007918 */ /* 0x000fc40000000000 */
[----:B------:R0:W-:Y:S02]  /*1d530*/  DSETP.GEU.AND P2, PT, R30, R32, P6 ;  /* 0x000000201e00722a */ /* 0x0001e4000374e000 */
[----:B0-----:R-:W-:Y:S01]  /*1d540*/  FSEL R30, R38, R46, P5 ;  /* 0x0000002e261e7208 */ /* 0x001fe20002800000 */
[----:B------:R-:W-:Y:S01]  /*1d550*/  IMAD.MOV.U32 R33, RZ, RZ, R13 ;  /* 0x000000ffff217224 */ /* 0x000fe200078e000d */
        /* <DEDUP_REMOVED lines=14> */
[----:B------:R0:W1:Y:S02]  /*1d640*/  DSETP.GEU.AND P2, PT, R50, R34, P2 ;  /* 0x000000223200722a */ /* 0x000064000174e000 */
        /* <DEDUP_REMOVED lines=43> */
.L_x_28378:
        /* <DEDUP_REMOVED lines=93> */
[----:B------:R-:W-:Y:S01]  /*1ded0*/  @P0 VIADD R9, R5, 0xfff00000 ;  /* 0xfff0000005090836 */ /* 0x000fe20000000000 */
[----:B------:R-:W-:-:S03]  /*1dee0*/  @P0 IADD3 R0, PT, PT, R0, 0x1, RZ ;  /* 0x0000000100000810 */ /* 0x000fc60007ffe0ff */
        /* <DEDUP_REMOVED lines=162> */
.L_x_28381:
        /* <DEDUP_REMOVED lines=51> */
.L_x_28384:
[----:B------:R-:W-:Y:S05]  /*1ec40*/  BSYNC.RECONVERGENT B3 ;  /* 0x0000000000037941 */ /* 0x000fea0003800200 */
.L_x_28383:
        /* <DEDUP_REMOVED lines=77> */
.L_x_28382:
[----:B------:R-:W-:Y:S05]  /*1f120*/  BSYNC.RECONVERGENT B1 ;  /* 0x0000000000017941 */ /* 0x000fea0003800200 */
.L_x_28380:
        /* <DEDUP_REMOVED lines=51> */
[----:B0-----:R-:W-:Y:S02]  /*1f460*/  IMAD.MOV.U32 R14, RZ, RZ, R6 ;  /* 0x000000ffff0e7224 */ /* 0x001fe400078e0006 */
[----:B------:R-:W-:-:S07]  /*1f470*/  IMAD.MOV.U32 R15, RZ, RZ, R7 ;  /* 0x000000ffff0f7224 */ /* 0x000fce00078e0007 */
[----:B-1----:R-:W-:Y:S05]  /*1f480*/  CALL.REL.NOINC `($__internal_62_$__cuda_sm20_div_rn_f64_full) ;  /* 0x000000e8007c7944 */ /* 0x002fea0003c00000 */
.L_x_28386:
[----:B------:R-:W-:Y:S05]  /*1f490*/  BSYNC.RECONVERGENT B1 ;  /* 0x0000000000017941 */ /* 0x000fea0003800200 */
.L_x_28385:
        /* <DEDUP_REMOVED lines=176> */
.L_x_28388:
[----:B------:R-:W-:Y:S02]  /*1ffa0*/  FSEL R4, RZ, 3.37028055040000000000e+12, P0 ;  /* 0x54442d18ff047808 */ /* 0x000fe40000000000 */
[----:B------:R-:W-:-:S07]  /*1ffb0*/  FSEL R5, RZ, 2.1426990032196044922, P0 ;  /* 0x400921fbff057808 */ /* 0x000fce0000000000 */
.L_x_28389:
[----:B------:R-:W-:Y:S05]  /*1ffc0*/  BSYNC.RECONVERGENT B1 ;  /* 0x0000000000017941 */ /* 0x000fea0003800200 */
.L_x_28387:
        /* <DEDUP_REMOVED lines=14> */
.L_x_28357:
        /* <DEDUP_REMOVED lines=146> */
[----:B------:R-:W-:Y:S02]  /*209d0*/  @P2 MOV R9, 0x7ff00000 ;  /* 0x7ff0000000092802 */ /* 0x000fe40000000f00 */
[----:B------:R-:W-:-:S15]  /*209e0*/  @P2 LOP3.LUT P3, RZ, R13, 0x7fffffff, RZ, 0xc0, !PT ;  /* 0x7fffffff0dff2812 */ /* 0x000fde000786c0ff */
        /* <DEDUP_REMOVED lines=177> */
.L_x_28391:
[----:B------:R-:W-:Y:S05]  /*21500*/  BSYNC.RECONVERGENT B1 ;  /* 0x0000000000017941 */ /* 0x000fea0003800200 */
.L_x_28390:
        /* <DEDUP_REMOVED lines=8> */
.L_x_28393:
[----:B------:R-:W-:Y:S05]  /*21590*/  BSYNC.RECONVERGENT B1 ;  /* 0x0000000000017941 */ /* 0x000fea0003800200 */
.L_x_28392:
        /* <DEDUP_REMOVED lines=176> */
.L_x_28395:
[----:B------:R-:W-:Y:S02]  /*220a0*/  FSEL R4, RZ, 3.37028055040000000000e+12, P0 ;  /* 0x54442d18ff047808 */ /* 0x000fe40000000000 */
[----:B------:R-:W-:-:S07]  /*220b0*/  FSEL R5, RZ, 2.1426990032196044922, P0 ;  /* 0x400921fbff057808 */ /* 0x000fce0000000000 */
.L_x_28396:
[----:B------:R-:W-:Y:S05]  /*220c0*/  BSYNC.RECONVERGENT B1 ;  /* 0x0000000000017941 */ /* 0x000fea0003800200 */
.L_x_28394:
        /* <DEDUP_REMOVED lines=10> */
.L_x_28356:
        /* <DEDUP_REMOVED lines=43> */
[----:B------:R-:W-:-:S03]  /*22420*/  @P0 VIADD R0, R0, 0x1 ;  /* 0x0000000100000836 */ /* 0x000fc60000000000 */
[----:B------:R-:W-:-:S06]  /*22430*/  @P0 MOV R5, R9 ;  /* 0x0000000900050202 */ /* 0x000fcc0000000f00 */
        /* <DEDUP_REMOVED lines=161> */
.L_x_28399:
        /* <DEDUP_REMOVED lines=51> */
.L_x_28402:
[----:B------:R-:W-:Y:S05]  /*23180*/  BSYNC.RECONVERGENT B3 ;  /* 0x0000000000037941 */ /* 0x000fea0003800200 */
.L_x_28401:
        /* <DEDUP_REMOVED lines=77> */
.L_x_28400:
[----:B------:R-:W-:Y:S05]  /*23660*/  BSYNC.RECONVERGENT B1 ;  /* 0x0000000000017941 */ /* 0x000fea0003800200 */
.L_x_28398:
        /* <DEDUP_REMOVED lines=135> */
[----:B--2---:R-:W0:-:S15]  /*23ee0*/  DMUL R4, R6, R4 ;  /* 0x0000000406047228 */ /* 0x004e1e0000000000 */
        /* <DEDUP_REMOVED lines=52> */
.L_x_28397:
        /* <DEDUP_REMOVED lines=180> */
[----:B------:R-:W-:-:S15]  /*24d70*/  DMUL R8, R2, 0.5 ;  /* 0x3fe0000002087828 */ /* 0x000fde0000000000 */
[----:B------:R-:W-:-:S15]  /*24d80*/  NOP ;  /* 0x0000000000007918 */ /* 0x000fde0000000000 */
[----:B------:R-:W-:-:S15]  /*24d90*/  NOP ;  /* 0x0000000000007918 */ /* 0x000fde0000000000 */
[----:B------:R-:W-:-:S15]  /*24da0*/  NOP ;  /* 0x0000000000007918 */ /* 0x000fde0000000000 */
[----:B------:R-:W-:-:S04]  /*24db0*/  NOP ;  /* 0x0000000000007918 */ /* 0x000fc80000000000 */
[----:B-1----:R-:W0:Y:S02]  /*24dc0*/  DSETP.NAN.AND P1, PT, R4, R4, PT ;  /* 0x000000040400722a */ /* 0x002e240003f28000 */
[----:B0-----:R-:W-:Y:S02]  /*24dd0*/  FSEL R4, R4, R7, P1 ;  /* 0x0000000704047208 */ /* 0x001fe40000800000 */
[----:B------:R-:W-:-:S15]  /*24de0*/  FSEL R5, R5, R19, P1 ;  /* 0x0000001305057208 */ /* 0x000fde0000800000 */
[----:B------:R-:W-:-:S15]  /*24df0*/  NOP ;  /* 0x0000000000007918 */ /* 0x000fde0000000000 */
[----:B------:R-:W-:-:S15]  /*24e00*/  NOP ;  /* 0x0000000000007918 */ /* 0x000fde0000000000 */
[----:B------:R-:W-:-:S15]  /*24e10*/  NOP ;  /* 0x0000000000007918 */ /* 0x000fde0000000000 */
[----:B------:R2:W3:Y:S02]  /*24e20*/  DMUL R8, R2, R8 ;  /* 0x0000000802087228 */ /* 0x0004e40000000000 */
[----:B--23--:R-:W-:Y:S05]  /*24e30*/  BRA `(.L_x_28369) ;  /* 0x0000004400c07947 */ /* 0x00cfea0003800000 */
.L_x_28355:
        /* <DEDUP_REMOVED lines=53> */
.L_x_28404:
[----:B------:R-:W-:Y:S05]  /*25190*/  BSYNC.RECONVERGENT B1 ;  /* 0x0000000000017941 */ /* 0x000fea0003800200 */
.L_x_28403:
[----:B------:R-:W0:Y:S01]  /*251a0*/  MUFU.RCP64H R5, 2.718280792236328125 ;  /* 0x4005bf0a00057908 */ /* 0x000e220000001800 */
[----:B------:R-:W-:Y:S01]  /*251b0*/  IMAD.MOV.U32 R10, RZ, RZ, -0x74eba897 ;  /* 0x8b145769ff0a7424 */ /* 0x000fe200078e00ff */
[----:B------:R-:W-:Y:S01]  /*251c0*/  MOV R11, 0x4005bf0a ;  /* 0x4005bf0a000b7802 */ /* 0x000fe20000000f00 */
[----:B------:R-:W-:Y:S01]  /*251d0*/  IMAD.MOV.U32 R4, RZ, RZ, 0x1 ;  /* 0x00000001ff047424 */ /* 0x000fe200078e00ff */
[----:B------:R-:W-:Y:S01]  /*251e0*/  FSETP.GEU.AND P1, PT, |R19|, 6.5827683646048100446e-37, PT ;  /* 0x036000001300780b */ /* 0x000fe20003f2e200 */
[----:B------:R-:W-:Y:S04]  /*251f0*/  BSSY.RECONVERGENT B1, `(.L_x_28405) ;  /* 0x000002e000017945 */ /* 0x000fe80003800200 */
        /* <DEDUP_REMOVED lines=45> */
.L_x_28406:
[----:B------:R-:W-:Y:S05]  /*254d0*/  BSYNC.RECONVERGENT B1 ;  /* 0x0000000000017941 */ /* 0x000fea0003800200 */
.L_x_28405:
        /* <DEDUP_REMOVED lines=334> */
.L_x_28408:
[----:B------:R-:W-:Y:S05]  /*269c0*/  BSYNC.RECONVERGENT B1 ;  /* 0x0000000000017941 */ /* 0x000fea0003800200 */
.L_x_28407:
        /* <DEDUP_REMOVED lines=8> */
[----:B012---:R-:W-:Y:S05]  /*26a50*/  CALL.REL.NOINC `($__internal_62_$__cuda_sm20_div_rn_f64_full) ;  /* 0x0000007400087944 */ /* 0x007fea0003c00000 */
.L_x_28410:
[----:B------:R-:W-:Y:S05]  /*26a60*/  BSYNC.RECONVERGENT B1 ;  /* 0x0000000000017941 */ /* 0x000fea0003800200 */
.L_x_28409:
[----:B------:R3:W-:Y:S01]  /*26a70*/  DSETP.NEU.AND P3, PT, R6, RZ, PT ;  /* 0x000000ff0600722a */ /* 0x0007e20003f6d000 */
[----:B------:R-:W-:Y:S01]  /*26a80*/  UMOV UR4, 0x2a25ff7e ;  /* 0x2a25ff7e00047882 */ /* 0x000fe20000000000 */
[----:B---3--:R-:W-:Y:S01]  /*26a90*/  IMAD.MOV.U32 R6, RZ, RZ, -0x2449a4b7 ;  /* 0xdbb65b49ff067424 */ /* 0x008fe200078e00ff */
[----:B------:R-:W-:Y:S01]  /*26aa0*/  MOV R7, 0x3f2d3b63 ;  /* 0x3f2d3b6300077802 */ /* 0x000fe20000000f00 */
[----:B------:R-:W-:Y:S01]  /*26ab0*/  UMOV UR5, 0x3ef53e1d ;  /* 0x3ef53e1d00057882 */ /* 0x000fe20000000000 */
[----:B------:R-:W-:Y:S01]  /*26ac0*/  ISETP.GE.AND P2, PT, R17, RZ, PT ;  /* 0x000000ff1100720c */ /* 0x000fe20003f46270 */
[----:B------:R-:W-:Y:S03]  /*26ad0*/  BSSY.RECONVERGENT B1, `(.L_x_28411) ;  /* 0x00000ac000017945 */ /* 0x000fe60003800200 */
[----:B------:R-:W-:-:S15]  /*26ae0*/  @P1 PLOP3.LUT P0, PT, P2, PT, PT, 0x80, 0x8 ;  /* 0x000000000008181c */ /* 0x000fde000170f070 */
[----:B------:R-:W-:-:S15]  /*26af0*/  NOP ;  /* 0x0000000000007918 */ /* 0x000fde0000000000 */
[----:B------:R-:W-:-:S15]  /*26b00*/  NOP ;  /* 0x0000000000007918 */ /* 0x000fde0000000000 */
[----:B------:R-:W-:-:S10]  /*26b10*/  NOP ;  /* 0x0000000000007918 */ /* 0x000fd40000000000 */
[----:B------:R-:W3:-:S15]  /*26b20*/  DMUL R2, R4, R4 ;  /* 0x0000000404027228 */ /* 0x000ede0000000000 */
[----:B------:R-:W-:-:S15]  /*26b30*/  NOP ;  /* 0x0000000000007918 */ /* 0x000fde0000000000 */
[----:B------:R-:W-:-:S15]  /*26b40*/  NOP ;  /* 0x0000000000007918 */ /* 0x000fde0000000000 */
[----:B------:R-:W-:-:S15]  /*26b50*/  NOP ;  /* 0x0000000000007918 */ /* 0x000fde0000000000 */
[----:B------:R-:W-:-:S04]  /*26b60*/  NOP ;  /* 0x0000000000007918 */ /* 0x000fc80000000000 */
        /* <DEDUP_REMOVED lines=124> */
[----:B---3--:R3:W4:Y:S02]  /*27330*/  DMUL R6, R2, R6 ;  /* 0x0000000602067228 */ /* 0x0087240000000000 */
[----:B---3--:R-:W-:Y:S02]  /*27340*/  @P1 IMAD.MOV.U32 R2, RZ, RZ, 0x54442d18 ;  /* 0x54442d18ff021424 */ /* 0x008fe400078e00ff */
[----:B------:R-:W-:-:S15]  /*27350*/  @P1 IMAD.MOV.U32 R3, RZ, RZ, 0x400921fb ;  /* 0x400921fbff031424 */ /* 0x000fde00078e00ff */
[----:B------:R-:W-:-:S15]  /*27360*/  NOP ;  /* 0x0000000000007918 */ /* 0x000fde0000000000 */
[----:B------:R-:W-:-:S15]  /*27370*/  NOP ;  /* 0x0000000000007918 */ /* 0x000fde0000000000 */
[----:B------:R-:W-:-:S15]  /*27380*/  NOP ;  /* 0x0000000000007918 */ /* 0x000fde0000000000 */
[----:B----4-:R-:W3:-:S15]  /*27390*/  DFMA R6, R6, R4, R4 ;  /* 0x000000040606722b */ /* 0x010ede0000000004 */
[----:B------:R-:W-:-:S15]  /*273a0*/  NOP ;  /* 0x0000000000007918 */ /* 0x000fde0000000000 */
[----:B------:R-:W-:-:S15]  /*273b0*/  NOP ;  /* 0x0000000000007918 */ /* 0x000fde0000000000 */
[----:B------:R-:W-:-:S15]  /*273c0*/  NOP ;  /* 0x0000000000007918 */ /* 0x000fde0000000000 */
[----:B------:R-:W-:-:S04]  /*273d0*/  NOP ;  /* 0x0000000000007918 */ /* 0x000fc80000000000 */
[----:B---3--:R-:W3:Y:S02]  /*273e0*/  @P1 DADD R2, -R6, R2 ;  /* 0x0000000006021229 */ /* 0x008ee40000000102 */
        /* <DEDUP_REMOVED lines=14> */
[----:B------:R3:W4:Y:S02]  /*274d0*/  @!P1 DADD R2, R4, R6 ;  /* 0x0000000004029229 */ /* 0x0007240000000006 */
[----:B---34-:R-:W-:Y:S05]  /*274e0*/  @!P3 BRA `(.L_x_28412) ;  /* 0x000000000020b947 */ /* 0x018fea0003800000 */
[----:B------:R-:W-:Y:S02]  /*274f0*/  IMAD.MOV.U32 R0, RZ, RZ, 0x7f3321d2 ;  /* 0x7f3321d2ff007424 */ /* 0x000fe400078e00ff */
[----:B------:R-:W-:-:S03]  /*27500*/  IMAD.MOV.U32 R4, RZ, RZ, 0x4002d97c ;  /* 0x4002d97cff047424 */ /* 0x000fc600078e00ff */
[----:B------:R-:W-:Y:S02]  /*27510*/  FSEL R5, R0, 3.37028055040000000000e+12, !P0 ;  /* 0x54442d1800057808 */ /* 0x000fe40004000000 */
[----:B------:R-:W-:Y:S01]  /*27520*/  FSEL R7, R4, 1.8213495016098022461, !P0 ;  /* 0x3fe921fb04077808 */ /* 0x000fe20004000000 */
[----:B------:R-:W3:Y:S02]  /*27530*/  DSETP.NEU.AND P0, PT, |R16|, |R18|, PT ;  /* 0x400000121000722a */ /* 0x000ee40003f0d200 */
[----:B---3--:R-:W-:Y:S02]  /*27540*/  FSEL R4, R5, R2, !P0 ;  /* 0x0000000205047208 */ /* 0x008fe40004000000 */
[----:B------:R-:W-:Y:S01]  /*27550*/  FSEL R5, R7, R3, !P0 ;  /* 0x0000000307057208 */ /* 0x000fe20004000000 */
[----:B------:R-:W-:Y:S06]  /*27560*/  BRA `(.L_x_28413) ;  /* 0x0000000000087947 */ /* 0x000fec0003800000 */
.L_x_28412:
[----:B------:R-:W-:Y:S02]  /*27570*/  FSEL R4, RZ, 3.37028055040000000000e+12, P0 ;  /* 0x54442d18ff047808 */ /* 0x000fe40000000000 */
[----:B------:R-:W-:-:S07]  /*27580*/  FSEL R5, RZ, 2.1426990032196044922, P0 ;  /* 0x400921fbff057808 */ /* 0x000fce0000000000 */
.L_x_28413:
[----:B------:R-:W-:Y:S05]  /*27590*/  BSYNC.RECONVERGENT B1 ;  /* 0x0000000000017941 */ /* 0x000fea0003800200 */
.L_x_28411:
[----:B--2---:R2:W3:Y:S02]  /*275a0*/  DADD R16, |R16|, |R18| ;  /* 0x0000000010107229 */ /* 0x0044e40000000612 */
        /* <DEDUP_REMOVED lines=11> */
[----:B-1----:R-:W2:Y:S02]  /*27660*/  DADD R8, R8, 1 ;  /* 0x3ff0000008087429 */ /* 0x002ea40000000000 */
[----:B--2---:R-:W-:Y:S05]  /*27670*/  BRA `(.L_x_28369) ;  /* 0x0000001c00b07947 */ /* 0x004fea0003800000 */
.L_x_28354:
[----:B------:R-:W0:Y:S01]  /*27680*/  DSETP.GEU.AND P0, PT, |R18|, 1.4916681462400413487e-154, PT ;  /* 0x200000001200742a */ /* 0x000e220003f0e200 */
[----:B------:R-:W-:Y:S01]  /*27690*/  IMAD.MOV.U32 R8, RZ, RZ, 0x1 ;  /* 0x00000001ff087424 */ /* 0x000fe200078e00ff */
[----:B------:R-:W-:-:S15]  /*276a0*/  BSSY.RECONVERGENT B1, `(.L_x_28414) ;  /* 0x0000126000017945 */ /* 0x000fde0003800200 */
[----:B------:R-:W-:-:S15]  /*276b0*/  NOP ;  /* 0x0000000000007918 */ /* 0x000fde0000000000 */
[----:B------:R-:W-:-:S15]  /*276c0*/  NOP ;  /* 0x0000000000007918 */ /* 0x000fde0000000000 */
[----:B------:R-:W-:-:S15]  /*276d0*/  NOP ;  /* 0x0000000000007918 */ /* 0x000fde0000000000 */
[----:B------:R-:W-:-:S02]  /*276e0*/  NOP ;  /* 0x0000000000007918 */ /* 0x000fc40000000000 */
[----:B0-----:R-:W0:-:S15]  /*276f0*/  DSETP.LT.AND P0, PT, |R16|, 1.4916681462400413487e-154, !P0 ;  /* 0x200000001000742a */ /* 0x001e1e0004701200 */
[----:B------:R-:W-:-:S15]  /*27700*/  NOP ;  /* 0x0000000000007918 */ /* 0x000fde0000000000 */
[----:B------:R-:W-:-:S15]  /*27710*/  NOP ;  /* 0x0000000000007918 */ /* 0x000fde0000000000 */
[----:B------:R-:W-:-:S15]  /*27720*/  NOP ;  /* 0x0000000000007918 */ /* 0x000fde0000000000 */
[----:B------:R-:W-:-:S04]  /*27730*/  NOP ;  /* 0x0000000000007918 */ /* 0x000fc80000000000 */
[----:B0-----:R-:W0:-:S15]  /*27740*/  @P0 DMUL R4, R18, 4 ;  /* 0x4010000012040828 */ /* 0x001e1e0000000000 */
        /* <DEDUP_REMOVED lines=29> */
[----:B------:R-:W0:Y:S02]  /*27920*/  DADD R14, -RZ, |R16| ;  /* 0x00000000ff0e7229 */ /* 0x000e240000000510 */
[----:B0-----:R-:W-:Y:S02]  /*27930*/  FSEL R28, R14, R12, P1 ;  /* 0x0000000c0e1c7208 */ /* 0x001fe40000800000 */
[----:B------:R-:W-:-:S04]  /*27940*/  FSEL R29, R15, R13, P1 ;  /* 0x0000000d0f1d7208 */ /* 0x000fc80000800000 */
[----:B------:R-:W-:-:S15]  /*27950*/  FSETP.GEU.AND P5, PT, |R29|, 6.5827683646048100446e-37, PT ;  /* 0x036000001d00780b */ /* 0x000fde0003fae200 */
[----:B------:R-:W-:-:S15]  /*27960*/  NOP ;  /* 0x0000000000007918 */ /* 0x000fde0000000000 */
[----:B------:R-:W-:-:S15]  /*27970*/  NOP ;  /* 0x0000000000007918 */ /* 0x000fde0000000000 */
[----:B------:R-:W-:-:S11]  /*27980*/  NOP ;  /* 0x0000000000007918 */ /* 0x000fd60000000000 */
[----:B------:R-:W0:-:S15]  /*27990*/  @!P0 DMUL R2, R18, R18 ;  /* 0x0000001212028228 */ /* 0x000e1e0000000000 */
[----:B------:R-:W-:-:S15]  /*279a0*/  NOP ;  /* 0x0000000000007918 */ /* 0x000fde0000000000 */
[----:B------:R-:W-:-:S15]  /*279b0*/  NOP ;  /* 0x0000000000007918 */ /* 0x000fde0000000000 */
[----:B------:R-:W-:-:S15]  /*279c0*/  NOP ;  /* 0x0000000000007918 */ /* 0x000fde0000000000 */
[----:B------:R-:W-:-:S04]  /*279d0*/  NOP ;  /* 0x0000000000007918 */ /* 0x000fc80000000000 */
[----:B0-----:R0:W-:Y:S02]  /*279e0*/  @!P0 DFMA R6, R16, R16, R2 ;  /* 0x000000101006822b */ /* 0x0011e40000000002 */
[----:B0-----:R-:W-:Y:S02]  /*279f0*/  FSEL R3, R13, R15, P1 ;  /* 0x0000000f0d037208 */ /* 0x001fe40000800000 */
[----:B------:R-:W-:Y:S02]  /*27a00*/  FSEL R2, R12, R14, P1 ;  /* 0x0000000e0c027208 */ /* 0x000fe40000800000 */
[----:B------:R-:W0:-:S15]  /*27a10*/  MUFU.RCP64H R9, R3 ;  /* 0x0000000300097308 */ /* 0x000e1e0000001800 */
[----:B------:R-:W-:-:S15]  /*27a20*/  NOP ;  /* 0x0000000000007918 */ /* 0x000fde0000000000 */
[----:B------:R-:W-:-:S15]  /*27a30*/  NOP ;  /* 0x0000000000007918 */ /* 0x000fde0000000000 */
[----:B------:R-:W-:-:S13]  /*27a40*/  NOP ;  /* 0x0000000000007918 */ /* 0x000fda0000000000 */
        /* <DEDUP_REMOVED lines=50> */
[----:B-1----:R-:W-:Y:S01]  /*27d70*/  FFMA R10, RZ, R3, R5 ;  /* 0x00000003ff0a7223 */ /* 0x002fe20000000005 */
[----:B------:R-:W-:Y:S02]  /*27d80*/  IMAD.MOV.U32 R11, RZ, RZ, -0x3ff ;  /* 0xfffffc01ff0b7424 */ /* 0x000fe400078e00ff */
[----:B------:R-:W-:Y:S01]  /*27d90*/  @!P0 IMAD.MOV.U32 R11, RZ, RZ, -0x435 ;  /* 0xfffffbcbff0b8424 */ /* 0x000fe200078e00ff */
[----:B------:R-:W-:Y:S02]  /*27da0*/  ISETP.GE.U32.AND P2, PT, R8, 0x7fefffff, PT ;  /* 0x7fefffff0800780c */ /* 0x000fe40003f46070 */
[----:B------:R-:W-:-:S11]  /*27db0*/  FSETP.GT.AND P4, PT, |R10|, 1.469367938527859385e-39, PT ;  /* 0x001000000a00780b */ /* 0x000fd60003f84200 */
[----:B------:R-:W-:Y:S01]  /*27dc0*/  @P2 IMAD.MOV.U32 R8, RZ, RZ, 0x0 ;  /* 0x00000000ff082424 */ /* 0x000fe200078e00ff */
[----:B------:R-:W-:Y:S01]  /*27dd0*/  @P2 LOP3.LUT P3, RZ, R7, 0x7fffffff, RZ, 0xc0, !PT ;  /* 0x7fffffff07ff2812 */ /* 0x000fe2000786c0ff */
[----:B------:R-:W-:-:S15]  /*27de0*/  @P2 IMAD.MOV.U32 R9, RZ, RZ, 0x7ff00000 ;  /* 0x7ff00000ff092424 */ /* 0x000fde00078e00ff */
[----:B------:R-:W-:-:S15]  /*27df0*/  NOP ;  /* 0x0000000000007918 */ /* 0x000fde0000000000 */
[----:B------:R-:W-:-:S11]  /*27e00*/  NOP ;  /* 0x0000000000007918 */ /* 0x000fd60000000000 */
        /* <DEDUP_REMOVED lines=175> */
.L_x_28415:
[----:B------:R-:W-:Y:S05]  /*28900*/  BSYNC.RECONVERGENT B1 ;  /* 0x0000000000017941 */ /* 0x000fea0003800200 */
.L_x_28414:
[----:B------:R-:W-:Y:S04]  /*28910*/  BSSY.RECONVERGENT B1, `(.L_x_28416) ;  /* 0x0000006000017945 */ /* 0x000fe80003800200 */
[----:B------:R-:W-:Y:S05]  /*28920*/  @P4 BRA P5, `(.L_x_28417) ;  /* 0x0000000000104947 */ /* 0x000fea0002800000 */
[----:B0-----:R-:W-:Y:S01]  /*28930*/  IMAD.MOV.U32 R14, RZ, RZ, R2 ;  /* 0x000000ffff0e7224 */ /* 0x001fe200078e0002 */
[----:B------:R-:W-:Y:S01]  /*28940*/  MOV R0, 0x28970 ;  /* 0x0002897000007802 */ /* 0x000fe20000000f00 */
[----:B------:R-:W-:-:S07]  /*28950*/  IMAD.MOV.U32 R15, RZ, RZ, R3 ;  /* 0x000000ffff0f7224 */ /* 0x000fce00078e0003 */
[----:B-1----:R-:W-:Y:S05]  /*28960*/  CALL.REL.NOINC `($__internal_62_$__cuda_sm20_div_rn_f64_full) ;  /* 0x0000005400447944 */ /* 0x002fea0003c00000 */
.L_x_28417:
[----:B------:R-:W-:Y:S05]  /*28970*/  BSYNC.RECONVERGENT B1 ;  /* 0x0000000000017941 */ /* 0x000fea0003800200 */
.L_x_28416:
[----:B------:R-:W-:Y:S01]  /*28980*/  IMAD.MOV.U32 R6, RZ, RZ, -0x2449a4b7 ;  /* 0xdbb65b49ff067424 */ /* 0x000fe200078e00ff */
[----:B------:R-:W-:Y:S01]  /*28990*/  DSETP.NEU.AND P3, PT, R2, RZ, PT ;  /* 0x000000ff0200722a */ /* 0x000fe20003f6d000 */
[----:B------:R-:W-:Y:S01]  /*289a0*/  IMAD.MOV.U32 R7, RZ, RZ, 0x3f2d3b63 ;  /* 0x3f2d3b63ff077424 */ /* 0x000fe200078e00ff */
[----:B------:R-:W-:Y:S01]  /*289b0*/  UMOV UR4, 0x2a25ff7e ;  /* 0x2a25ff7e00047882 */ /* 0x000fe20000000000 */
[----:B------:R-:W-:Y:S01]  /*289c0*/  UMOV UR5, 0x3ef53e1d ;  /* 0x3ef53e1d00057882 */ /* 0x000fe20000000000 */
[----:B------:R-:W-:Y:S01]  /*289d0*/  ISETP.GE.AND P2, PT, R17, RZ, PT ;  /* 0x000000ff1100720c */ /* 0x000fe20003f46270 */
[----:B------:R-:W-:Y:S03]  /*289e0*/  BSSY.RECONVERGENT B1, `(.L_x_28418) ;  /* 0x00000ac000017945 */ /* 0x000fe60003800200 */
[----:B------:R-:W-:-:S15]  /*289f0*/  @!P1 PLOP3.LUT P0, PT, P2, PT, PT, 0x80, 0x8 ;  /* 0x000000000008981c */ /* 0x000fde000170f070 */
[----:B------:R-:W-:-:S15]  /*28a00*/  NOP ;  /* 0x0000000000007918 */ /* 0x000fde0000000000 */
[----:B------:R-:W-:-:S15]  /*28a10*/  NOP ;  /* 0x0000000000007918 */ /* 0x000fde0000000000 */
[----:B------:R-:W-:-:S11]  /*28a20*/  NOP ;  /* 0x0000000000007918 */ /* 0x000fd60000000000 */
        /* <DEDUP_REMOVED lines=130> */
[----:B--2---:R-:W-:Y:S02]  /*29250*/  @!P1 IMAD.MOV.U32 R2, RZ, RZ, 0x54442d18 ;  /* 0x54442d18ff029424 */ /* 0x004fe400078e00ff */
[----:B------:R-:W-:-:S15]  /*29260*/  @!P1 IMAD.MOV.U32 R3, RZ, RZ, 0x400921fb ;  /* 0x400921fbff039424 */ /* 0x000fde00078e00ff */
        /* <DEDUP_REMOVED lines=8> */
[----:B--2---:R-:W2:Y:S02]  /*292f0*/  @!P1 DADD R2, -R6, R2 ;  /* 0x0000000006029229 */ /* 0x004ea40000000102 */
        /* <DEDUP_REMOVED lines=24> */
.L_x_28419:
[----:B------:R-:W-:Y:S02]  /*29480*/  FSEL R4, RZ, 3.37028055040000000000e+12, P0 ;  /* 0x54442d18ff047808 */ /* 0x000fe40000000000 */
[----:B------:R-:W-:-:S07]  /*29490*/  FSEL R5, RZ, 2.1426990032196044922, P0 ;  /* 0x400921fbff057808 */ /* 0x000fce0000000000 */
.L_x_28420:
[----:B------:R-:W-:Y:S05]  /*294a0*/  BSYNC.RECONVERGENT B1 ;  /* 0x0000000000017941 */ /* 0x000fea0003800200 */
.L_x_28418:
        /* <DEDUP_REMOVED lines=9> */
.L_x_28369:
[----:B------:R-:W-:Y:S05]  /*29540*/  BSYNC.RECONVERGENT B0 ;  /* 0x0000000000007941 */ /* 0x000fea0003800200 */
.L_x_28353:
        /* <DEDUP_REMOVED lines=29> */
[----:B------:R-:W-:Y:S01]  /*29720*/  MOV R11, 0x3ff71547 ;  /* 0x3ff71547000b7802 */ /* 0x000fe20000000f00 */
[----:B------:R-:W-:Y:S01]  /*29730*/  UMOV UR4, 0xfefa39ef ;  /* 0xfefa39ef00047882 */ /* 0x000fe20000000000 */
[----:B------:R-:W-:Y:S01]  /*29740*/  UMOV UR5, 0x3fe62e42 ;  /* 0x3fe62e4200057882 */ /* 0x000fe20000000000 */
[----:B------:R-:W-:Y:S01]  /*29750*/  FSETP.GEU.FTZ.AND P0, PT, |R9|, 4.1917929649353027344, PT ;  /* 0x4086232b0900780b */ /* 0x000fe20003f1e200 */
[----:B------:R-:W-:Y:S02]  /*29760*/  BSSY.RECONVERGENT B1, `(.L_x_28426) ;  /* 0x0000071000017945 */ /* 0x000fe40003800200 */
        /* <DEDUP_REMOVED lines=112> */
.L_x_28427:
[----:B------:R-:W-:Y:S05]  /*29e70*/  BSYNC.RECONVERGENT B1 ;  /* 0x0000000000017941 */ /* 0x000fea0003800200 */
.L_x_28426:
        /* <DEDUP_REMOVED lines=48> */
[----:B------:R-:W-:Y:S02]  /*2a180*/  IMAD.MOV.U32 R0, RZ, RZ, R11 ;  /* 0x000000ffff007224 */ /* 0x000fe400078e000b */
[----:B------:R-:W-:Y:S02]  /*2a190*/  IMAD.MOV.U32 R4, RZ, RZ, R2 ;  /* 0x000000ffff047224 */ /* 0x000fe400078e0002 */
[----:B------:R-:W-:-:S07]  /*2a1a0*/  IMAD.MOV.U32 R5, RZ, RZ, R3 ;  /* 0x000000ffff057224 */ /* 0x000fce00078e0003 */
.L_x_28431:
[----:B------:R-:W-:Y:S05]  /*2a1b0*/  BSYNC.RECONVERGENT B4 ;  /* 0x0000000000047941 */ /* 0x000fea0003800200 */
.L_x_28430:
[----:B------:R-:W-:Y:S01]  /*2a1c0*/  VIADD R0, R0, 0x1 ;  /* 0x0000000100007836 */ /* 0x000fe20000000000 */
[----:B------:R-:W-:Y:S06]  /*2a1d0*/  BRA `(.L_x_28432) ;  /* 0x0000000000087947 */ /* 0x000fec0003800000 */
.L_x_28429:
[----:B0-----:R0:W2:Y:S02]  /*2a1e0*/  DMUL R4, RZ, R14 ;  /* 0x0000000eff047228 */ /* 0x0010a40000000000 */
[----:B0-2---:R-:W-:-:S07]  /*2a1f0*/  IMAD.MOV.U32 R0, RZ, RZ, 0x1 ;  /* 0x00000001ff007424 */ /* 0x005fce00078e00ff */
.L_x_28432:
[----:B------:R-:W-:Y:S05]  /*2a200*/  BSYNC.RECONVERGENT B1 ;  /* 0x0000000000017941 */ /* 0x000fea0003800200 */
.L_x_28428:
        /* <DEDUP_REMOVED lines=113> */
[----:B------:R-:W-:Y:S01]  /*2a920*/  IMAD.MOV.U32 R0, RZ, RZ, R11 ;  /* 0x000000ffff007224 */ /* 0x000fe200078e000b */
[----:B------:R-:W-:Y:S06]  /*2a930*/  BRA `(.L_x_28435) ;  /* 0x0000000000087947 */ /* 0x000fec0003800000 */
.L_x_28434:
[----:B------:R0:W2:Y:S02]  /*2a940*/  DMUL R2, RZ, R14 ;  /* 0x0000000eff027228 */ /* 0x0000a40000000000 */
[----:B0-2---:R-:W-:-:S07]  /*2a950*/  IMAD.MOV.U32 R0, RZ, RZ, RZ ;  /* 0x000000ffff007224 */ /* 0x005fce00078e00ff */
.L_x_28435:
[----:B------:R-:W-:Y:S05]  /*2a960*/  BSYNC.RECONVERGENT B1 ;  /* 0x0000000000017941 */ /* 0x000fea0003800200 */
.L_x_28433:
        /* <DEDUP_REMOVED lines=73> */
.L_x_28425:
        /* <DEDUP_REMOVED lines=125> */
.L_x_28438:
[----:B------:R-:W-:Y:S05]  /*2b5d0*/  BSYNC.RECONVERGENT B1 ;  /* 0x0000000000017941 */ /* 0x000fea0003800200 */
.L_x_28437:
[C---:B-1----:R-:W-:Y:S01]  /*2b5e0*/  LEA.HI R0, R7.reuse, 0xffffff09, RZ, 0xc ;  /* 0xffffff0907007811 */ /* 0x042fe200078f60ff */
[----:B------:R-:W1:Y:S01]  /*2b5f0*/  DSETP.NEU.AND P0, PT, |R14|, +INF , PT ;  /* 0x7ff000000e00742a */ /* 0x000e620003f0d200 */
[----:B------:R-:W-:Y:S01]  /*2b600*/  LOP3.LUT R7, R7, 0xfffff, RZ, 0xc0, !PT ;  /* 0x000fffff07077812 */ /* 0x000fe200078ec0ff */
[----:B------:R-:W-:Y:S01]  /*2b610*/  BSSY.RECONVERGENT B1, `(.L_x_28439) ;  /* 0x000003f000017945 */ /* 0x000fe20003800200 */
[----:B0-----:R-:W-:Y:S02]  /*2b620*/  LOP3.LUT R3, R0, 0xffff, RZ, 0xc0, !PT ;  /* 0x0000ffff00037812 */ /* 0x001fe400078ec0ff */
[----:B------:R-:W-:Y:S02]  /*2b630*/  LOP3.LUT R7, R7, 0x7fe00000, RZ, 0xfc, !PT ;  /* 0x7fe0000007077812 */ /* 0x000fe400078efcff */
[----:B------:R-:W-:Y:S02]  /*2b640*/  LEA.HI R2, R3, R0, RZ, 0x11 ;  /* 0x0000000003027211 */ /* 0x000fe400078f88ff */
[----:B------:R-:W-:-:S02]  /*2b650*/  MOV R8, RZ ;  /* 0x000000ff00087202 */ /* 0x000fc40000000f00 */
[----:B------:R-:W-:-:S04]  /*2b660*/  PRMT R2, R2, 0x9910, RZ ;  /* 0x0000991002027816 */ /* 0x000fc800000000ff */
[----:B------:R-:W-:-:S04]  /*2b670*/  SHF.R.S32.HI R2, RZ, 0x1, R2 ;  /* 0x00000001ff027819 */ /* 0x000fc80000011402 */
[----:B------:R-:W-:-:S05]  /*2b680*/  PRMT R9, R2, 0x9910, RZ ;  /* 0x0000991002097816 */ /* 0x000fca00000000ff */
[----:B------:R-:W-:Y:S01]  /*2b690*/  IMAD.IADD R0, R0, 0x1, -R9 ;  /* 0x0000000100007824 */ /* 0x000fe200078e0a09 */
[----:B------:R-:W-:-:S04]  /*2b6a0*/  LEA R9, R9, 0x3ff00000, 0x14 ;  /* 0x3ff0000009097811 */ /* 0x000fc800078ea0ff */
        /* <DEDUP_REMOVED lines=48> */
.L_x_28442:
[----:B------:R-:W-:Y:S05]  /*2b9b0*/  BSYNC.RECONVERGENT B4 ;  /* 0x0000000000047941 */ /* 0x000fea0003800200 */
.L_x_28441:
[----:B------:R-:W-:Y:S01]  /*2b9c0*/  VIADD R0, R0, 0x1 ;  /* 0x0000000100007836 */ /* 0x000fe20000000000 */
[----:B------:R-:W-:Y:S06]  /*2b9d0*/  BRA `(.L_x_28443) ;  /* 0x0000000000087947 */ /* 0x000fec0003800000 */
.L_x_28440:
[----:B------:R0:W1:Y:S02]  /*2b9e0*/  DMUL R2, RZ, R14 ;  /* 0x0000000eff027228 */ /* 0x0000640000000000 */
[----:B01----:R-:W-:-:S07]  /*2b9f0*/  IMAD.MOV.U32 R0, RZ, RZ, 0x1 ;  /* 0x00000001ff007424 */ /* 0x003fce00078e00ff */
.L_x_28443:
[----:B------:R-:W-:Y:S05]  /*2ba00*/  BSYNC.RECONVERGENT B1 ;  /* 0x0000000000017941 */ /* 0x000fea0003800200 */
.L_x_28439:
        /* <DEDUP_REMOVED lines=123> */
[----:B------:R-:W-:Y:S01]  /*2c1c0*/  IMAD.MOV.U32 R0, RZ, RZ, R11 ;  /* 0x000000ffff007224 */ /* 0x000fe200078e000b */
[----:B------:R-:W-:Y:S06]  /*2c1d0*/  BRA `(.L_x_28446) ;  /* 0x0000000000087947 */ /* 0x000fec0003800000 */
.L_x_28445:
[----:B------:R0:W1:Y:S02]  /*2c1e0*/  DMUL R2, RZ, R14 ;  /* 0x0000000eff027228 */ /* 0x0000640000000000 */
[----:B01----:R-:W-:-:S07]  /*2c1f0*/  IMAD.MOV.U32 R0, RZ, RZ, RZ ;  /* 0x000000ffff007224 */ /* 0x003fce00078e00ff */
.L_x_28446:
[----:B------:R-:W-:Y:S05]  /*2c200*/  BSYNC.RECONVERGENT B1 ;  /* 0x0000000000017941 */ /* 0x000fea0003800200 */
.L_x_28444:
        /* <DEDUP_REMOVED lines=84> */
.L_x_28424:
        /* <DEDUP_REMOVED lines=10> */
.L_x_28447:
[----:B------:R-:W0:Y:S02]  /*2c7f0*/  DADD R12, R14, -R14 ;  /* 0x000000000e0c7229 */ /* 0x000e24000000080e */
[----:B0-----:R-:W-:Y:S02]  /*2c800*/  IMAD.MOV.U32 R14, RZ, RZ, R12 ;  /* 0x000000ffff0e7224 */ /* 0x001fe400078e000c */
[----:B------:R-:W-:Y:S01]  /*2c810*/  IMAD.MOV.U32 R15, RZ, RZ, R13 ;  /* 0x000000ffff0f7224 */ /* 0x000fe200078e000d */
[----:B------:R-:W-:Y:S06]  /*2c820*/  BRA `(.L_x_28436) ;  /* 0x0000001400887947 */ /* 0x000fec0003800000 */
.L_x_28423:
        /* <DEDUP_REMOVED lines=49> */
.L_x_28451:
[----:B------:R-:W-:Y:S05]  /*2cb40*/  BSYNC.RECONVERGENT B4 ;  /* 0x0000000000047941 */ /* 0x000fea0003800200 */
.L_x_28450:
[----:B------:R-:W-:Y:S01]  /*2cb50*/  VIADD R0, R4, 0x1 ;  /* 0x0000000104007836 */ /* 0x000fe20000000000 */
[----:B------:R-:W-:Y:S06]  /*2cb60*/  BRA `(.L_x_28452) ;  /* 0x0000000000087947 */ /* 0x000fec0003800000 */
.L_x_28449:
[----:B------:R0:W1:Y:S02]  /*2cb70*/  DMUL R2, RZ, R14 ;  /* 0x0000000eff027228 */ /* 0x0000640000000000 */
[----:B01----:R-:W-:-:S07]  /*2cb80*/  IMAD.MOV.U32 R0, RZ, RZ, 0x1 ;  /* 0x00000001ff007424 */ /* 0x003fce00078e00ff */
.L_x_28452:
[----:B------:R-:W-:Y:S05]  /*2cb90*/  BSYNC.RECONVERGENT B1 ;  /* 0x0000000000017941 */ /* 0x000fea0003800200 */
.L_x_28448:
        /* <DEDUP_REMOVED lines=115> */
.L_x_28454:
[----:B------:R0:W1:Y:S02]  /*2d2d0*/  DMUL R2, RZ, R14 ;  /* 0x0000000eff027228 */ /* 0x0000640000000000 */
[----:B01----:R-:W-:-:S07]  /*2d2e0*/  IMAD.MOV.U32 R0, RZ, RZ, RZ ;  /* 0x000000ffff007224 */ /* 0x003fce00078e00ff */
.L_x_28455:
[----:B------:R-:W-:Y:S05]  /*2d2f0*/  BSYNC.RECONVERGENT B1 ;  /* 0x0000000000017941 */ /* 0x000fea0003800200 */
.L_x_28453:
        /* <DEDUP_REMOVED lines=9> */
[----:B------:R-:W2:Y:S01]  /*2d390*/  DMUL R20, R2, R2 ;  /* 0x0000000202147228 */ /* 0x000ea20000000000 */
[----:B------:R-:W-:-:S02]  /*2d3a0*/  MOV R23, 0x3da8ff83 ;  /* 0x3da8ff8300177802 */ /* 0x000fc40000000f00 */
[----:B------:R-:W-:Y:S01]  /*2d3b0*/  ISETP.NE.U32.AND P0, PT, R22, 0x1, PT ;  /* 0x000000011600780c */ /* 0x000fe20003f05070 */
[----:B------:R-:W-:-:S03]  /*2d3c0*/  IMAD.MOV.U32 R22, RZ, RZ, 0x20fd8164 ;  /* 0x20fd8164ff167424 */ /* 0x000fc600078e00ff */
[----:B------:R-:W-:Y:S02]  /*2d3d0*/  FSEL R23, -R23, 0.11223486810922622681, !P0 ;  /* 0x3de5db6517177808 */ /* 0x000fe40004000100 */
[----:B------:R-:W-:-:S15]  /*2d3e0*/  FSEL R22, R22, -8.06006814911005101289e+34, !P0 ;  /* 0xf9785eba16167808 */ /* 0x000fde0004000000 */
[----:B------:R-:W-:-:S15]  /*2d3f0*/  NOP ;  /* 0x0000000000007918 */ /* 0x000fde0000000000 */
[----:B------:R-:W-:-:S15]  /*2d400*/  NOP ;  /* 0x0000000000007918 */ /* 0x000fde0000000000 */
[----:B------:R-:W-:-:S10]  /*2d410*/  NOP ;  /* 0x0000000000007918 */ /* 0x000fd40000000000 */
        /* <DEDUP_REMOVED lines=46> */
.L_x_28422:
        /* <DEDUP_REMOVED lines=109> */
[----:B0-----:R-:W-:Y:S01]  /*2ddd0*/  FSEL R12, R4, RZ, P0 ;  /* 0x000000ff040c7208 */ /* 0x001fe20000000000 */
[----:B------:R-:W-:Y:S01]  /*2dde0*/  @!P1 IMAD.MOV.U32 R4, RZ, RZ, RZ ;  /* 0x000000ffff049224 */ /* 0x000fe200078e00ff */
[----:B------:R-:W-:Y:S02]  /*2ddf0*/  FSEL R13, R5, RZ, P0 ;  /* 0x000000ff050d7208 */ /* 0x000fe40000000000 */
[----:B------:R-:W-:-:S15]  /*2de00*/  @!P1 LEA R5, R6, 0x3ff00000, 0x14 ;  /* 0x3ff0000006059811 */ /* 0x000fde00078ea0ff */
[----:B------:R-:W-:-:S15]  /*2de10*/  NOP ;  /* 0x0000000000007918 */ /* 0x000fde0000000000 */
[----:B------:R-:W-:-:S15]  /*2de20*/  NOP ;  /* 0x0000000000007918 */ /* 0x000fde0000000000 */
[----:B------:R-:W-:-:S13]  /*2de30*/  NOP ;  /* 0x0000000000007918 */ /* 0x000fda0000000000 */
[----:B------:R0:W1:Y:S02]  /*2de40*/  @!P1 DMUL R12, R2, R4 ;  /* 0x00000004020c9228 */ /* 0x0000640000000000 */
.L_x_28436:
[----:B------:R-:W-:Y:S05]  /*2de50*/  BSYNC.RECONVERGENT B0 ;  /* 0x0000000000007941 */ /* 0x000fea0003800200 */
.L_x_28421:
[----:B-1----:R-:W-:Y:S01]  /*2de60*/  STG.E.128 desc[UR8][R24.64], R12 ;  /* 0x0000000c18007986 */ /* 0x002fe2000c101d08 */
[----:B------:R-:W-:Y:S05]  /*2de70*/  EXIT ;  /* 0x000000000000794d */ /* 0x000fea0003800000 */
        .weak           $__internal_62_$__cuda_sm20_div_rn_f64_full
        .type           $__internal_62_$__cuda_sm20_div_rn_f64_full,@function
        .size           $__internal_62_$__cuda_sm20_div_rn_f64_full,($_ZN2at6native18elementwise_kernelILi128ELi2EZNS0_22gpu_kernel_impl_nocastIZZZNS0_50_GLOBAL__N__2680c7bb_12_PowKernel_cu_7dd49032_317024pow_tensor_scalar_kernelERNS_18TensorIteratorBaseERKN3c106ScalarEENKUlvE_clEvENKUlvE_clEvEUlNS6_7complexIdEEE0_EEvS5_RKT_EUliE_EEviT1_$__internal_trig_reduction_slowpathd - $__internal_62_$__cuda_sm20_div_rn_f64_full)
$__internal_62_$__cuda_sm20_div_rn_f64_full:
[C---:B------:R-:W-:Y:S01]  /*2de80*/  FSETP.GEU.AND P0, PT, |R29|.reuse, 1.469367938527859385e-39, PT ;  /* 0x001000001d00780b */ /* 0x040fe20003f0e200 */
[----:B------:R-:W-:Y:S01]  /*2de90*/  IMAD.MOV.U32 R22, RZ, RZ, R28 ;  /* 0x000000ffff167224 */ /* 0x000fe200078e001c */
[----:B------:R-:W-:Y:S01]  /*2dea0*/  LOP3.LUT R4, R29, 0x7ff00000, RZ, 0xc0, !PT ;  /* 0x7ff000001d047812 */ /* 0x000fe200078ec0ff */
[----:B------:R-:W-:Y:S01]  /*2deb0*/  IMAD.MOV.U32 R32, RZ, RZ, 0x1 ;  /* 0x00000001ff207424 */ /* 0x000fe200078e00ff */
[C---:B------:R-:W-:Y:S01]  /*2dec0*/  LOP3.LUT R11, R15.reuse, 0x7ff00000, RZ, 0xc0, !PT ;  /* 0x7ff000000f0b7812 */ /* 0x040fe200078ec0ff */
[----:B------:R-:W-:Y:S01]  /*2ded0*/  BSSY.RECONVERGENT B2, `(.L_x_28456) ;  /* 0x000007d000027945 */ /* 0x000fe20003800200 */
[C---:B------:R-:W-:Y:S02]  /*2dee0*/  FSETP.GEU.AND P2, PT, |R15|.reuse, 1.469367938527859385e-39, PT ;  /* 0x001000000f00780b */ /* 0x040fe40003f4e200 */
[----:B------:R-:W-:Y:S02]  /*2def0*/  ISETP.GE.U32.AND P4, PT, R4, R11, PT ;  /* 0x0000000b0400720c */ /* 0x000fe40003f86070 */
[----:B------:R-:W-:-:S03]  /*2df00*/  LOP3.LUT R20, R15, 0x800fffff, RZ, 0xc0, !PT ;  /* 0x800fffff0f147812 */ /* 0x000fc600078ec0ff */
[----:B------:R-:W-:Y:S02]  /*2df10*/  @!P0 LOP3.LUT R5, R15, 0x7ff00000, RZ, 0xc0, !PT ;  /* 0x7ff000000f058812 */ /* 0x000fe400078ec0ff */
[----:B------:R-:W-:Y:S01]  /*2df20*/  LOP3.LUT R21, R20, 0x3ff00000, RZ, 0xfc, !PT ;  /* 0x3ff0000014157812 */ /* 0x000fe200078efcff */
[----:B------:R-:W-:Y:S01]  /*2df30*/  IMAD.MOV.U32 R20, RZ, RZ, R14 ;  /* 0x000000ffff147224 */ /* 0x000fe200078e000e */
[----:B------:R-:W-:Y:S01]  /*2df40*/  @!P0 ISETP.GE.U32.AND P3, PT, R4, R5, PT ;  /* 0x000000050400820c */ /* 0x000fe20003f66070 */
[----:B------:R-:W-:-:S04]  /*2df50*/  IMAD.MOV.U32 R5, RZ, RZ, 0x1ca00000 ;  /* 0x1ca00000ff057424 */ /* 0x000fc800078e00ff */
[----:B------:R-:W0:Y:S01]  /*2df60*/  @!P2 DMUL R20, R14, 8.98846567431157953865e+307 ;  /* 0x7fe000000e14a828 */ /* 0x000e220000000000 */
[C---:B------:R-:W-:Y:S01]  /*2df70*/  @!P0 SEL R13, R5.reuse, 0x63400000, !P3 ;  /* 0x63400000050d8807 */ /* 0x040fe20005800000 */
[----:B0-----:R-:W0:Y:S01]  /*2df80*/  MUFU.RCP64H R33, R21 ;  /* 0x0000001500217308 */ /* 0x001e220000001800 */
[----:B------:R-:W-:Y:S02]  /*2df90*/  SEL R12, R5, 0x63400000, !P4 ;  /* 0x63400000050c7807 */ /* 0x000fe40006000000 */
[--C-:B------:R-:W-:Y:S02]  /*2dfa0*/  @!P0 LOP3.LUT R10, R13, 0x80000000, R29.reuse, 0xf8, !PT ;  /* 0x800000000d0a8812 */ /* 0x100fe400078ef81d */
[----:B------:R-:W-:Y:S01]  /*2dfb0*/  LOP3.LUT R23, R12, 0x800fffff, R29, 0xf8, !PT ;  /* 0x800fffff0c177812 */ /* 0x000fe200078ef81d */
[----:B------:R-:W-:Y:S01]  /*2dfc0*/  @!P0 IMAD.MOV.U32 R12, RZ, RZ, RZ ;  /* 0x000000ffff0c8224 */ /* 0x000fe200078e00ff */
[----:B------:R-:W-:Y:S01]  /*2dfd0*/  @!P0 LOP3.LUT R13, R10, 0x100000, RZ, 0xfc, !PT ;  /* 0x001000000a0d8812 */ /* 0x000fe200078efcff */
[----:B------:R-:W-:Y:S01]  /*2dfe0*/  IMAD.MOV.U32 R10, RZ, RZ, R4 ;  /* 0x000000ffff0a7224 */ /* 0x000fe200078e0004 */
[----:B------:R-:W-:-:S15]  /*2dff0*/  @!P2 LOP3.LUT R11, R21, 0x7ff00000, RZ, 0xc0, !PT ;  /* 0x7ff00000150ba812 */ /* 0x000fde00078ec0ff */
[----:B------:R-:W-:-:S15]  /*2e000*/  NOP ;  /* 0x0000000000007918 */ /* 0x000fde0000000000 */
[----:B------:R-:W-:-:S15]  /*2e010*/  NOP ;  /* 0x0000000000007918 */ /* 0x000fde0000000000 */
[----:B------:R-:W-:-:S08]  /*2e020*/  NOP ;  /* 0x0000000000007918 */ /* 0x000fd00000000000 */
[----:B------:R-:W1:Y:S02]  /*2e030*/  @!P0 DFMA R22, R22, 2, -R12 ;  /* 0x400000001616882b */ /* 0x000e64000000080c */
[----:B-1----:R-:W-:Y:S01]  /*2e040*/  @!P0 LOP3.LUT R10, R23, 0x7ff00000, RZ, 0xc0, !PT ;  /* 0x7ff00000170a8812 */ /* 0x002fe200078ec0ff */
[----:B------:R-:W-:-:S04]  /*2e050*/  VIADD R13, R11, 0xffffffff ;  /* 0xffffffff0b0d7836 */ /* 0x000fc80000000000 */
        /* <DEDUP_REMOVED lines=54> */
[----:B------:R-:W0:Y:S02]  /*2e3c0*/  DFMA R20, R12, -R20, R22 ;  /* 0x800000140c14722b */ /* 0x000e240000000016 */
[C---:B0-----:R-:W-:Y:S01]  /*2e3d0*/  FSETP.NEU.AND P0, PT, R21.reuse, RZ, PT ;  /* 0x000000ff1500720b */ /* 0x041fe20003f0d000 */
[----:B------:R-:W-:Y:S01]  /*2e3e0*/  IMAD.MOV.U32 R20, RZ, RZ, RZ ;  /* 0x000000ffff147224 */ /* 0x000fe200078e00ff */
[----:B------:R-:W-:-:S04]  /*2e3f0*/  LOP3.LUT R14, R21, 0x80000000, R15, 0x48, !PT ;  /* 0x80000000150e7812 */ /* 0x000fc800078e480f */
[----:B------:R-:W-:-:S07]  /*2e400*/  LOP3.LUT R21, R14, R11, RZ, 0xfc, !PT ;  /* 0x0000000b0e157212 */ /* 0x000fce00078efcff */
[----:B------:R-:W-:Y:S05]  /*2e410*/  @!P0 BRA `(.L_x_28458) ;  /* 0x0000000000a08947 */ /* 0x000fea0003800000 */
[----:B------:R-:W-:Y:S01]  /*2e420*/  IMAD.MOV R11, RZ, RZ, -R5 ;  /* 0x000000ffff0b7224 */ /* 0x000fe200078e0a05 */
[----:B------:R-:W-:Y:S01]  /*2e430*/  IADD3 R5, PT, PT, -R5, -0x43300000, RZ ;  /* 0xbcd0000005057810 */ /* 0x000fe20007ffe1ff */
[----:B------:R-:W-:-:S06]  /*2e440*/  IMAD.MOV.U32 R10, RZ, RZ, RZ ;  /* 0x000000ffff0a7224 */ /* 0x000fcc00078e00ff */
[----:B------:R-:W0:Y:S02]  /*2e450*/  DFMA R10, R30, -R10, R12 ;  /* 0x8000000a1e0a722b */ /* 0x000e24000000000c */
[----:B0-----:R-:W-:-:S15]  /*2e460*/  FSETP.NEU.AND P0, PT, |R11|, R5, PT ;  /* 0x000000050b00720b */ /* 0x001fde0003f0d200 */
[----:B------:R-:W-:-:S15]  /*2e470*/  NOP ;  /* 0x0000000000007918 */ /* 0x000fde0000000000 */
[----:B------:R-:W-:-:S15]  /*2e480*/  NOP ;  /* 0x0000000000007918 */ /* 0x000fde0000000000 */
[----:B------:R-:W-:-:S15]  /*2e490*/  NOP ;  /* 0x0000000000007918 */ /* 0x000fde0000000000 */
[----:B------:R-:W-:-:S02]  /*2e4a0*/  NOP ;  /* 0x0000000000007918 */ /* 0x000fc40000000000 */
[----:B------:R-:W0:Y:S02]  /*2e4b0*/  DMUL.RP R12, R12, R20 ;  /* 0x000000140c0c7228 */ /* 0x000e240000008000 */
[----:B0-----:R-:W-:Y:S02]  /*2e4c0*/  LOP3.LUT R14, R13, R14, RZ, 0x3c, !PT ;  /* 0x0000000e0d0e7212 */ /* 0x001fe400078e3cff */
[----:B------:R-:W-:Y:S02]  /*2e4d0*/  FSEL R4, R12, R30, !P0 ;  /* 0x0000001e0c047208 */ /* 0x000fe40004000000 */
[----:B------:R-:W-:-:S03]  /*2e4e0*/  FSEL R5, R14, R31, !P0 ;  /* 0x0000001f0e057208 */ /* 0x000fc60004000000 */
[----:B------:R-:W-:Y:S02]  /*2e4f0*/  IMAD.MOV.U32 R30, RZ, RZ, R4 ;  /* 0x000000ffff1e7224 */ /* 0x000fe400078e0004 */
[----:B------:R-:W-:Y:S01]  /*2e500*/  IMAD.MOV.U32 R31, RZ, RZ, R5 ;  /* 0x000000ffff1f7224 */ /* 0x000fe200078e0005 */
[----:B------:R-:W-:Y:S06]  /*2e510*/  BRA `(.L_x_28458) ;  /* 0x0000000000607947 */ /* 0x000fec0003800000 */
.L_x_28457:
        /* <DEDUP_REMOVED lines=17> */
.L_x_28460:
[----:B------:R-:W-:Y:S01]  /*2e630*/  LOP3.LUT R5, R15, 0x80000, RZ, 0xfc, !PT ;  /* 0x000800000f057812 */ /* 0x000fe200078efcff */
[----:B------:R-:W-:-:S04]  /*2e640*/  IMAD.MOV.U32 R30, RZ, RZ, R14 ;  /* 0x000000ffff1e7224 */ /* 0x000fc800078e000e */
[----:B------:R-:W-:Y:S01]  /*2e650*/  IMAD.MOV.U32 R31, RZ, RZ, R5 ;  /* 0x000000ffff1f7224 */ /* 0x000fe200078e0005 */
[----:B------:R-:W-:Y:S06]  /*2e660*/  BRA `(.L_x_28458) ;  /* 0x00000000000c7947 */ /* 0x000fec0003800000 */
.L_x_28459:
[----:B------:R-:W-:Y:S01]  /*2e670*/  LOP3.LUT R5, R29, 0x80000, RZ, 0xfc, !PT ;  /* 0x000800001d057812 */ /* 0x000fe200078efcff */
[----:B------:R-:W-:-:S04]  /*2e680*/  IMAD.MOV.U32 R30, RZ, RZ, R28 ;  /* 0x000000ffff1e7224 */ /* 0x000fc800078e001c */
[----:B------:R-:W-:-:S07]  /*2e690*/  IMAD.MOV.U32 R31, RZ, RZ, R5 ;  /* 0x000000ffff1f7224 */ /* 0x000fce00078e0005 */
.L_x_28458:
[----:B------:R-:W-:Y:S05]  /*2e6a0*/  BSYNC.RECONVERGENT B2 ;  /* 0x0000000000027941 */ /* 0x000fea0003800200 */
.L_x_28456:
[----:B------:R-:W-:Y:S01]  /*2e6b0*/  IMAD.MOV.U32 R10, RZ, RZ, R0 ;  /* 0x000000ffff0a7224 */ /* 0x000fe200078e0000 */
[----:B------:R-:W-:Y:S01]  /*2e6c0*/  MOV R5, R31 ;  /* 0x0000001f00057202 */ /* 0x000fe20000000f00 */
[----:B------:R-:W-:Y:S02]  /*2e6d0*/  IMAD.MOV.U32 R11, RZ, RZ, 0x0 ;  /* 0x00000000ff0b7424 */ /* 0x000fe400078e00ff */
[----:B------:R-:W-:Y:S02]  /*2e6e0*/  IMAD.MOV.U32 R4, RZ, RZ, R30 ;  /* 0x000000ffff047224 */ /* 0x000fe400078e001e */
[----:B------:R-:W-:Y:S05]  /*2e6f0*/  RET.REL.NODEC R10 `(_ZN2at6native18elementwise_kernelILi128ELi2EZNS0_22gpu_kernel_impl_nocastIZZZNS0_50_GLOBAL__N__2680c7bb_12_PowKernel_cu_7dd49032_317024pow_tensor_scalar_kernelERNS_18TensorIteratorBaseERKN3c106ScalarEENKUlvE_clEvENKUlvE_clEvEUlNS6_7complexIdEEE0_EEvS5_RKT_EUliE_EEviT1_) ;  /* 0xfffffd180a407950 */ /* 0x000fea0003c3ffff */
        .type           $_ZN2at6native18elementwise_kernelILi128ELi2EZNS0_22gpu_kernel_impl_nocastIZZZNS0_50_GLOBAL__N__2680c7bb_12_PowKernel_cu_7dd49032_317024pow_tensor_scalar_kernelERNS_18TensorIteratorBaseERKN3c106ScalarEENKUlvE_clEvENKUlvE_clEvEUlNS6_7complexIdEEE0_EEvS5_RKT_EUliE_EEviT1_$__internal_trig_reduction_slowpathd,@function
        .size           $_ZN2at6native18elementwise_kernelILi128ELi2EZNS0_22gpu_kernel_impl_nocastIZZZNS0_50_GLOBAL__N__2680c7bb_12_PowKernel_cu_7dd49032_317024pow_tensor_scalar_kernelERNS_18TensorIteratorBaseERKN3c106ScalarEENKUlvE_clEvENKUlvE_clEvEUlNS6_7complexIdEEE0_EEvS5_RKT_EUliE_EEviT1_$__internal_trig_reduction_slowpathd,(.L_x_60659 - $_ZN2at6native18elementwise_kernelILi128ELi2EZNS0_22gpu_kernel_impl_nocastIZZZNS0_50_GLOBAL__N__2680c7bb_12_PowKernel_cu_7dd49032_317024pow_tensor_scalar_kernelERNS_18TensorIteratorBaseERKN3c106ScalarEENKUlvE_clEvENKUlvE_clEvEUlNS6_7complexIdEEE0_EEvS5_RKT_EUliE_EEviT1_$__internal_trig_reduction_slowpathd)
$_ZN2at6native18elementwise_kernelILi128ELi2EZNS0_22gpu_kernel_impl_nocastIZZZNS0_50_GLOBAL__N__2680c7bb_12_PowKernel_cu_7dd49032_317024pow_tensor_scalar_kernelERNS_18TensorIteratorBaseERKN3c106ScalarEENKUlvE_clEvENKUlvE_clEvEUlNS6_7complexIdEEE0_EEvS5_RKT_EUliE_EEviT1_$__internal_trig_reduction_slowpathd:
[----:B------:R-:W-:Y:S01]  /*2e700*/  SHF.R.U32.HI R2, RZ, 0x14, R3 ;  /* 0x00000014ff027819 */ /* 0x000fe20000011603 */
[----:B------:R-:W-:-:S03]  /*2e710*/  IMAD.MOV.U32 R4, RZ, RZ, RZ ;  /* 0x000000ffff047224 */ /* 0x000fc600078e00ff */
        /* <DEDUP_REMOVED lines=20> */
[----:B------:R-:W-:Y:S01]  /*2e860*/  LOP3.LUT R17, R17, 0x80000000, RZ, 0xfc, !PT ;  /* 0x8000000011117812 */ /* 0x000fe200078efcff */
[----:B------:R-:W1:Y:S06]  /*2e870*/  LDC.64 R22, c[0x4][0x1a8] ;  /* 0x01006a00ff167b82 */ /* 0x000e6c0000000a00 */
.L_x_28465:
        /* <DEDUP_REMOVED lines=11> */
[----:B------:R-:W-:Y:S01]  /*2e930*/  IMAD.X R35, RZ, RZ, R26, P2 ;  /* 0x000000ffff237224 */ /* 0x000fe200010e061a */
[----:B------:R-:W-:Y:S01]  /*2e940*/  IADD3 R29, P1, PT, R19, R34, RZ ;  /* 0x00000022131d7210 */ /* 0x000fe20007f3e0ff */
[----:B------:R-:W-:-:S04]  /*2e950*/  IMAD.HI.U32 R34, R27, R10, RZ ;  /* 0x0000000a1b227227 */ /* 0x000fc800078e00ff */
[----:B------:R-:W-:Y:S01]  /*2e960*/  IMAD.HI.U32 R26, R27, R17, RZ ;  /* 0x000000111b1a7227 */ /* 0x000fe200078e00ff */
[----:B------:R-:W-:-:S03]  /*2e970*/  IADD3.X R34, P0, PT, R34, R35, RZ, P0, !PT ;  /* 0x0000002322227210 */ /* 0x000fc6000071e4ff */
[----:B------:R-:W-:Y:S02]  /*2e980*/  IMAD R27, R27, R17, RZ ;  /* 0x000000111b1b7224 */ /* 0x000fe400078e02ff */
[----:B------:R-:W-:Y:S01]  /*2e990*/  IMAD.X R26, RZ, RZ, R26, P0 ;  /* 0x000000ffff1a7224 */ /* 0x000fe200000e061a */
[----:B------:R-:W-:Y:S01]  /*2e9a0*/  ISETP.NE.AND P0, PT, R16, -0xf, PT ;  /* 0xfffffff11000780c */ /* 0x000fe20003f05270 */
[C---:B------:R-:W-:Y:S01]  /*2e9b0*/  IMAD R19, R18.reuse, 0x8, R1 ;  /* 0x0000000812137824 */ /* 0x040fe200078e0201 */
[----:B------:R-:W-:Y:S01]  /*2e9c0*/  IADD3.X R27, P1, PT, R27, R34, RZ, P1, !PT ;  /* 0x000000221b1b7210 */ /* 0x000fe20000f3e4ff */
[----:B------:R-:W-:-:S03]  /*2e9d0*/  VIADD R18, R18, 0x1 ;  /* 0x0000000112127836 */ /* 0x000fc60000000000 */
[----:B------:R0:W-:Y:S01]  /*2e9e0*/  STL.64 [R19], R28 ;  /* 0x0000001c13007387 */ /* 0x0001e20000100a00 */
[----:B------:R-:W-:Y:S02]  /*2e9f0*/  IMAD.X R26, RZ, RZ, R26, P1 ;  /* 0x000000ffff1a7224 */ /* 0x000fe400008e061a */
[----:B0-----:R-:W-:Y:S02]  /*2ea00*/  IMAD.MOV.U32 R28, RZ, RZ, R27 ;  /* 0x000000ffff1c7224 */ /* 0x001fe400078e001b */
[----:B------:R-:W-:Y:S02]  /*2ea10*/  IMAD.MOV.U32 R29, RZ, RZ, R26 ;  /* 0x000000ffff1d7224 */ /* 0x000fe400078e001a */
[----:B------:R-:W-:Y:S05]  /*2ea20*/  @P0 BRA `(.L_x_28465) ;  /* 0xfffffffc00940947 */ /* 0x000fea000383ffff */
[----:B------:R-:W-:Y:S05]  /*2ea30*/  BSYNC.RECONVERGENT B3 ;  /* 0x0000000000037941 */ /* 0x000fea0003800200 */
.L_x_28464:
[----:B------:R-:W-:-:S07]  /*2ea40*/  IMAD.MOV.U32 R11, RZ, RZ, R5 ;  /* 0x000000ffff0b7224 */ /* 0x000fce00078e0005 */
.L_x_28463:
[----:B------:R-:W-:Y:S05]  /*2ea50*/  BSYNC.RECONVERGENT B2 ;  /* 0x0000000000027941 */ /* 0x000fea0003800200 */
.L_x_28462:
[----:B------:R-:W-:Y:S01]  /*2ea60*/  LOP3.LUT P0, R19, R2, 0x3f, RZ, 0xc0, !PT ;  /* 0x0000003f02137812 */ /* 0x000fe2000780c0ff */
[----:B------:R-:W-:-:S04]  /*2ea70*/  IMAD.IADD R4, R4, 0x1, R11 ;  /* 0x0000000104047824 */ /* 0x000fc800078e020b */
[----:B------:R-:W-:-:S05]  /*2ea80*/  IMAD.U32 R21, R4, 0x8, R1 ;  /* 0x0000000804157824 */ /* 0x000fca00078e0001 */
[----:B------:R0:W-:Y:S04]  /*2ea90*/  STL.64 [R21+-0x78], R28 ;  /* 0xffff881c15007387 */ /* 0x0001e80000100a00 */
[----:B------:R-:W2:Y:S04]  /*2eaa0*/  @P0 LDL.64 R16, [R1+0x8] ;  /* 0x0000080001100983 */ /* 0x000ea80000100a00 */
[----:B------:R-:W3:Y:S04]  /*2eab0*/  LDL.64 R4, [R1+0x10] ;  /* 0x0000100001047983 */ /* 0x000ee80000100a00 */
[----:B------:R-:W4:Y:S01]  /*2eac0*/  LDL.64 R10, [R1+0x18] ;  /* 0x00001800010a7983 */ /* 0x000f220000100a00 */
[----:B------:R-:W-:Y:S01]  /*2ead0*/  BSSY.RECONVERGENT B2, `(.L_x_28466) ;  /* 0x0000035000027945 */ /* 0x000fe20003800200 */
[----:B--2---:R-:W-:-:S02]  /*2eae0*/  @P0 SHF.R.U64 R22, R16, 0x1, R17 ;  /* 0x0000000110160819 */ /* 0x004fc40000001211 */
[----:B------:R-:W-:Y:S02]  /*2eaf0*/  @P0 SHF.R.U32.HI R26, RZ, 0x1, R17 ;  /* 0x00000001ff1a0819 */ /* 0x000fe40000011611 */
[----:B------:R-:W-:Y:S02]  /*2eb00*/  @P0 LOP3.LUT R17, R19, 0x3f, RZ, 0x3c, !PT ;  /* 0x0000003f13110812 */ /* 0x000fe400078e3cff */
[----:B---3--:R-:W-:Y:S02]  /*2eb10*/  @P0 SHF.L.U32 R20, R4, R19, RZ ;  /* 0x0000001304140219 */ /* 0x008fe400000006ff */
[----:B0-----:R-:W-:Y:S02]  /*2eb20*/  @P0 SHF.R.U64 R21, R22, R17, R26 ;  /* 0x0000001116150219 */ /* 0x001fe4000000121a */
[--C-:B------:R-:W-:Y:S02]  /*2eb30*/  @P0 SHF.R.U32.HI R2, RZ, 0x1, R5.reuse ;  /* 0x00000001ff020819 */ /* 0x100fe40000011605 */
[----:B------:R-:W-:-:S02]  /*2eb40*/  @P0 SHF.R.U64 R16, R4, 0x1, R5 ;  /* 0x0000000104100819 */ /* 0x000fc40000001205 */
[----:B------:R-:W-:Y:S02]  /*2eb50*/  @P0 SHF.L.U64.HI R18, R4, R19, R5 ;  /* 0x0000001304120219 */ /* 0x000fe40000010205 */
[----:B------:R-:W-:Y:S02]  /*2eb60*/  @P0 SHF.R.U32.HI R23, RZ, R17, R26 ;  /* 0x00000011ff170219 */ /* 0x000fe4000001161a */
[----:B------:R-:W-:Y:S02]  /*2eb70*/  @P0 LOP3.LUT R4, R20, R21, RZ, 0xfc, !PT ;  /* 0x0000001514040212 */ /* 0x000fe400078efcff */
[----:B----4-:R-:W-:Y:S02]  /*2eb80*/  @P0 SHF.L.U32 R22, R10, R19, RZ ;  /* 0x000000130a160219 */ /* 0x010fe400000006ff */
[----:B------:R-:W-:Y:S01]  /*2eb90*/  @P0 SHF.R.U64 R27, R16, R17, R2 ;  /* 0x00000011101b0219 */ /* 0x000fe20000001202 */
[----:B------:R-:W-:Y:S01]  /*2eba0*/  IMAD.SHL.U32 R16, R4, 0x4, RZ ;  /* 0x0000000404107824 */ /* 0x000fe200078e00ff */
[----:B------:R-:W-:-:S02]  /*2ebb0*/  @P0 LOP3.LUT R5, R18, R23, RZ, 0xfc, !PT ;  /* 0x0000001712050212 */ /* 0x000fc400078efcff */
[----:B------:R-:W-:Y:S02]  /*2ebc0*/  @P0 SHF.L.U64.HI R19, R10, R19, R11 ;  /* 0x000000130a130219 */ /* 0x000fe4000001020b */
[----:B------:R-:W-:Y:S02]  /*2ebd0*/  @P0 LOP3.LUT R10, R22, R27, RZ, 0xfc, !PT ;  /* 0x0000001b160a0212 */ /* 0x000fe400078efcff */
[----:B------:R-:W-:Y:S02]  /*2ebe0*/  @P0 SHF.R.U32.HI R2, RZ, R17, R2 ;  /* 0x00000011ff020219 */ /* 0x000fe40000011602 */
[----:B------:R-:W-:Y:S02]  /*2ebf0*/  SHF.L.U64.HI R4, R4, 0x2, R5 ;  /* 0x0000000204047819 */ /* 0x000fe40000010205 */
[----:B------:R-:W-:Y:S02]  /*2ec00*/  SHF.L.W.U32.HI R18, R5, 0x2, R10 ;  /* 0x0000000205127819 */ /* 0x000fe40000010e0a */
[----:B------:R-:W-:-:S02]  /*2ec10*/  @P0 LOP3.LUT R11, R19, R2, RZ, 0xfc, !PT ;  /* 0x00000002130b0212 */ /* 0x000fc400078efcff */
        /* <DEDUP_REMOVED lines=22> */
[----:B------:R-:W-:Y:S02]  /*2ed80*/  LOP3.LUT R5, R10, 0x3f, RZ, 0xc0, !PT ;  /* 0x0000003f0a057812 */ /* 0x000fe400078ec0ff */
        /* <DEDUP_REMOVED lines=9> */
.L_x_28467:
[----:B------:R-:W-:Y:S05]  /*2ee20*/  BSYNC.RECONVERGENT B2 ;  /* 0x0000000000027941 */ /* 0x000fea0003800200 */
.L_x_28466:
        /* <DEDUP_REMOVED lines=26> */
[----:B------:R-:W-:-:S03]  /*2efd0*/  IMAD.SHL.U32 R5, R5, 0x100000, RZ ;  /* 0x0010000005057824 */ /* 0x000fc600078e00ff */
[----:B------:R-:W-:-:S04]  /*2efe0*/  IADD3 R4, P2, PT, R4, 0x1, RZ ;  /* 0x0000000104047810 */ /* 0x000fc80007f5e0ff */
[----:B------:R-:W-:-:S04]  /*2eff0*/  LEA.HI.X R17, R17, RZ, RZ, 0x16, P2 ;  /* 0x000000ff11117211 */ /* 0x000fc800010fb4ff */
[--C-:B------:R-:W-:Y:S02]  /*2f000*/  SHF.R.U64 R10, R4, 0x1, R17.reuse ;  /* 0x00000001040a7819 */ /* 0x100fe40000001211 */
[----:B------:R-:W-:Y:S02]  /*2f010*/  SHF.R.U32.HI R16, RZ, 0x1, R17 ;  /* 0x00000001ff107819 */ /* 0x000fe40000011611 */
[----:B------:R-:W-:Y:S02]  /*2f020*/  IADD3 R10, P2, P3, RZ, RZ, R10 ;  /* 0x000000ffff0a7210 */ /* 0x000fe40007b5e00a */
[----:B------:R-:W-:Y:S02]  /*2f030*/  LEA.HI R4, R2, R11, RZ, 0x1 ;  /* 0x0000000b02047211 */ /* 0x000fe400078f08ff */
[----:B------:R-:W-:-:S03]  /*2f040*/  IADD3.X R2, PT, PT, R5, 0x3fe00000, R16, P2, P3 ;  /* 0x3fe0000005027810 */ /* 0x000fc600017e6410 */
[----:B------:R-:W-:Y:S01]  /*2f050*/  @P1 IMAD.MOV R4, RZ, RZ, -R4 ;  /* 0x000000ffff041224 */ /* 0x000fe200078e0a04 */
[----:B------:R-:W-:-:S07]  /*2f060*/  LOP3.LUT R3, R2, R3, RZ, 0xfc, !PT ;  /* 0x0000000302037212 */ /* 0x000fce00078efcff */
.L_x_28461:
[----:B------:R-:W-:Y:S02]  /*2f070*/  IMAD.MOV.U32 R11, RZ, RZ, R4 ;  /* 0x000000ffff0b7224 */ /* 0x000fe400078e0004 */
[----:B------:R-:W-:Y:S02]  /*2f080*/  IMAD.MOV.U32 R4, RZ, RZ, R0 ;  /* 0x000000ffff047224 */ /* 0x000fe400078e0000 */
[----:B------:R-:W-:Y:S02]  /*2f090*/  IMAD.MOV.U32 R5, RZ, RZ, 0x0 ;  /* 0x00000000ff057424 */ /* 0x000fe400078e00ff */
[----:B------:R-:W-:Y:S02]  /*2f0a0*/  IMAD.MOV.U32 R2, RZ, RZ, R10 ;  /* 0x000000ffff027224 */ /* 0x000fe400078e000a */
[----:B------:R-:W-:Y:S05]  /*2f0b0*/  RET.REL.NODEC R4 `(_ZN2at6native18elementwise_kernelILi128ELi2EZNS0_22gpu_kernel_impl_nocastIZZZNS0_50_GLOBAL__N__2680c7bb_12_PowKernel_cu_7dd49032_317024pow_tensor_scalar_kernelERNS_18TensorIteratorBaseERKN3c106ScalarEENKUlvE_clEvENKUlvE_clEvEUlNS6_7complexIdEEE0_EEvS5_RKT_EUliE_EEviT1_) ;  /* 0xfffffd0c04d07950 */ /* 0x000fea0003c3ffff */
.L_x_28468:
        /* <DEDUP_REMOVED lines=12> */
.L_x_60659:


//--------------------- .text._ZN2at6native27unrolled_elementwise_kernelIZZZNS0_50_GLOBAL__N__2680c7bb_12_PowKernel_cu_7dd49032_317024pow_tensor_scalar_kernelERNS_18TensorIteratorBaseERKN3c106ScalarEENKUlvE_clEvENKUlvE_clEvEUlNS5_7complexIdEEE0_St5arrayIPcLm2EELi4E23TrivialOffsetCalculatorILi1EjESI_NS0_6memory15LoadWithoutCastENSJ_16StoreWithoutCastEEEviT_T0_T2_T3_T4_T5_ --------------------------
	.section	.text._ZN2at6native27unrolled_elementwise_kernelIZZZNS0_50_GLOBAL__N__2680c7bb_12_PowKernel_cu_7dd49032_317024pow_tensor_scalar_kernelERNS_18TensorIteratorBaseERKN3c106ScalarEENKUlvE_clEvENKUlvE_clEvEUlNS5_7complexIdEEE0_St5arrayIPcLm2EELi4E23TrivialOffsetCalculatorILi1EjESI_NS0_6memory15LoadWithoutCastENSJ_16StoreWithoutCastEEEviT_T0_T2_T3_T4_T5_,"ax",@progbits
	.align	128
        .global         _ZN2at6native27unrolled_elementwise_kernelIZZZNS0_50_GLOBAL__N__2680c7bb_12_PowKernel_cu_7dd49032_317024pow_tensor_scalar_kernelERNS_18TensorIteratorBaseERKN3c106ScalarEENKUlvE_clEvENKUlvE_clEvEUlNS5_7complexIdEEE0_St5arrayIPcLm2EELi4E23TrivialOffsetCalculatorILi1EjESI_NS0_6memory15LoadWithoutCastENSJ_16StoreWithoutCastEEEviT_T0_T2_T3_T4_T5_
        .type           _ZN2at6native27unrolled_elementwise_kernelIZZZNS0_50_GLOBAL__N__2680c7bb_12_PowKernel_cu_7dd49032_317024pow_tensor_scalar_kernelERNS_18TensorIteratorBaseERKN3c106ScalarEENKUlvE_clEvENKUlvE_clEvEUlNS5_7complexIdEEE0_St5arrayIPcLm2EELi4E23TrivialOffsetCalculatorILi1EjESI_NS0_6memory15LoadWithoutCastENSJ_16StoreWithoutCastEEEviT_T0_T2_T3_T4_T5_,@function
        .size           _ZN2at6native27unrolled_elementwise_kernelIZZZNS0_50_GLOBAL__N__2680c7bb_12_PowKernel_cu_7dd49032_317024pow_tensor_scalar_kernelERNS_18TensorIteratorBaseERKN3c106ScalarEENKUlvE_clEvENKUlvE_clEvEUlNS5_7complexIdEEE0_St5arrayIPcLm2EELi4E23TrivialOffsetCalculatorILi1EjESI_NS0_6memory15LoadWithoutCastENSJ_16StoreWithoutCastEEEviT_T0_T2_T3_T4_T5_,(.L_x_60661 - _ZN2at6native27unrolled_elementwise_kernelIZZZNS0_50_GLOBAL__N__2680c7bb_12_PowKernel_cu_7dd49032_317024pow_tensor_scalar_kernelERNS_18TensorIteratorBaseERKN3c106ScalarEENKUlvE_clEvENKUlvE_clEvEUlNS5_7complexIdEEE0_St5arrayIPcLm2EELi4E23TrivialOffsetCalculatorILi1EjESI_NS0_6memory15LoadWithoutCastENSJ_16StoreWithoutCastEEEviT_T0_T2_T3_T4_T5_)
        .other          _ZN2at6native27unrolled_elementwise_kernelIZZZNS0_50_GLOBAL__N__2680c7bb_12_PowKernel_cu_7dd49032_317024pow_tensor_scalar_kernelERNS_18TensorIteratorBaseERKN3c106ScalarEENKUlvE_clEvENKUlvE_clEvEUlNS5_7complexIdEEE0_St5arrayIPcLm2EELi4E23TrivialOffsetCalculatorILi1EjESI_NS0_6memory15LoadWithoutCastENSJ_16StoreWithoutCastEEEviT_T0_T2_T3_T4_T5_,@"STO_CUDA_ENTRY STV_DEFAULT"
_ZN2at6native27unrolled_elementwise_kernelIZZZNS0_50_GLOBAL__N__2680c7bb_12_PowKernel_cu_7dd49032_317024pow_tensor_scalar_kernelERNS_18TensorIteratorBaseERKN3c106ScalarEENKUlvE_clEvENKUlvE_clEvEUlNS5_7complexIdEEE0_St5arrayIPcLm2EELi4E23TrivialOffsetCalculatorILi1EjESI_NS0_6memory15LoadWithoutCastENSJ_16StoreWithoutCastEEEviT_T0_T2_T3_T4_T5_:
.text._ZN2at6native27unrolled_elementwise_kernelIZZZNS0_50_GLOBAL__N__2680c7bb_12_PowKernel_cu_7dd49032_317024pow_tensor_scalar_kernelERNS_18TensorIteratorBaseERKN3c106ScalarEENKUlvE_clEvENKUlvE_clEvEUlNS5_7complexIdEEE0_St5arrayIPcLm2EELi4E23TrivialOffsetCalculatorILi1EjESI_NS0_6memory15LoadWithoutCastENSJ_16StoreWithoutCastEEEviT_T0_T2_T3_T4_T5_:
[----:B------:R-:W0:Y:S01]  /*0000*/  LDC R1, c[0x0][0x37c] ;  /* 0x0000df00ff017b82 */ /* 0x000e220000000800 */
[----:B------:R-:W1:Y:S07]  /*0010*/  S2R R0, SR_TID.X ;  /* 0x0000000000007919 */ /* 0x000e6e0000002100 */
[----:B------:R-:W2:Y:S01]  /*0020*/  S2UR UR10, SR_CTAID.X ;  /* 0x00000000000a79c3 */ /* 0x000ea20000002500 */
[----:B------:R-:W2:Y:S01]  /*0030*/  LDCU UR4, c[0x0][0x380] ;  /* 0x00007000ff0477ac */ /* 0x000ea20008000800 */
[----:B------:R-:W-:-:S02]  /*0040*/  CS2R R30, SRZ ;  /* 0x00000000001e7805 */ /* 0x000fc4000001ff00 */
[----:B------:R-:W-:Y:S02]  /*0050*/  CS2R R28, SRZ ;  /* 0x00000000001c7805 */ /* 0x000fe4000001ff00 */
[----:B------:R-:W-:Y:S01]  /*0060*/  CS2R R18, SRZ ;  /* 0x0000000000127805 */ /* 0x000fe2000001ff00 */
[----:B------:R-:W3:Y:S01]  /*0070*/  LDCU.64 UR8, c[0x0][0x358] ;  /* 0x00006b00ff0877ac */ /* 0x000ee20008000a00 */
[----:B------:R-:W-:Y:S01]  /*0080*/  CS2R R16, SRZ ;  /* 0x0000000000107805 */ /* 0x000fe2000001ff00 */
[----:B0-----:R-:W-:Y:S01]  /*0090*/  VIADD R1, R1, 0xffffffd8 ;  /* 0xffffffd801017836 */ /* 0x001fe20000000000 */
[----:B--2---:R-:W-:Y:S02]  /*00a0*/  UIMAD UR4, UR10, -0x200, UR4 ;  /* 0xfffffe000a0478a4 */ /* 0x004fe4000f8e0204 */
[----:B------:R-:W-:Y:S02]  /*00b0*/  IMAD.U32 R13, RZ, RZ, UR10 ;  /* 0x0000000aff0d7e24 */ /* 0x000fe4000f8e00ff */
[----:B------:R-:W-:-:S02]  /*00c0*/  IMAD.U32 R25, RZ, RZ, UR10 ;  /* 0x0000000aff197e24 */ /* 0x000fc4000f8e00ff */
[----:B------:R-:W-:Y:S01]  /*00d0*/  IMAD.U32 R15, RZ, RZ, UR10 ;  /* 0x0000000aff0f7e24 */ /* 0x000fe2000f8e00ff */
[----:B-1----:R-:W-:Y:S01]  /*00e0*/  ISETP.GE.AND P0, PT, R0, UR4, PT ;  /* 0x0000000400007c0c */ /* 0x002fe2000bf06270 */
[----:B------:R-:W-:Y:S02]  /*00f0*/  IMAD.MOV.U32 R33, RZ, RZ, R0 ;  /* 0x000000ffff217224 */ /* 0x000fe400078e0000 */
[----:B------:R-:W-:-:S10]  /*0100*/  IMAD.U32 R10, RZ, RZ, UR10 ;  /* 0x0000000aff0a7e24 */ /* 0x000fd4000f8e00ff */
        /* <DEDUP_REMOVED lines=8> */
[----:B0-----:R-:W-:Y:S01]  /*0190*/  @!P0 IMAD.WIDE.U32 R2, R11, 0x10, R2 ;  /* 0x000000100b028825 */ /* 0x001fe200078e0002 */
[----:B------:R-:W-:-:S11]  /*01a0*/  CS2R R10, SRZ ;  /* 0x00000000000a7805 */ /* 0x000fd6000001ff00 */
[----:B------:R-:W-:Y:S01]  /*01b0*/  @!P3 IMAD R25, R25, 0x200, R0 ;  /* 0x000002001919b824 */ /* 0x000fe200078e0200 */
[----:B------:R-:W0:Y:S01]  /*01c0*/  @!P3 LDC.64 R6, c[0x0][0x3b8] ;  /* 0x0000ee00ff06bb82 */ /* 0x000e220000000a00 */
[----:B------:R-:W-:Y:S02]  /*01d0*/  @!P3 VIADD R0, R0, 0x80 ;  /* 0x000000800000b836 */ /* 0x000fe40000000000 */
[----:B-1----:R-:W-:Y:S01]  /*01e0*/  @!P1 IMAD.WIDE.U32 R4, R13, 0x10, R4 ;  /* 0x000000100d049825 */ /* 0x002fe200078e0004 */
[----:B------:R-:W-:Y:S02]  /*01f0*/  CS2R R12, SRZ ;  /* 0x00000000000c7805 */ /* 0x000fe4000001ff00 */
[----:B------:R-:W-:Y:S02]  /*0200*/  ISETP.GE.AND P2, PT, R0, UR4, PT ;  /* 0x0000000400007c0c */ /* 0x000fe4000bf46270 */
[----:B---3--:R1:W5:Y:S11]  /*0210*/  @!P1 LDG.E.128 R28, desc[UR8][R4.64] ;  /* 0x00000008041c9981 */ /* 0x008376000c1e1d00 */
[----:B------:R-:W2:Y:S01]  /*0220*/  @!P2 LDC.64 R8, c[0x0][0x3b8] ;  /* 0x0000ee00ff08ab82 */ /* 0x000ea20000000a00 */
[----:B------:R-:W-:-:S02]  /*0230*/  @!P2 IMAD R15, R15, 0x200, R0 ;  /* 0x000002000f0fa824 */ /* 0x000fc400078e0200 */
[----:B0-----:R-:W-:-:S04]  /*0240*/  @!P3 IMAD.WIDE.U32 R24, R25, 0x10, R6 ;  /* 0x000000101918b825 */ /* 0x001fc800078e0006 */
[----:B--2---:R-:W-:Y:S01]  /*0250*/  @!P2 IMAD.WIDE.U32 R6, R15, 0x10, R8 ;  /* 0x000000100f06a825 */ /* 0x004fe200078e0008 */
[----:B------:R-:W-:Y:S02]  /*0260*/  CS2R R14, SRZ ;  /* 0x00000000000e7805 */ /* 0x000fe4000001ff00 */
[----:B------:R-:W-:Y:S02]  /*0270*/  CS2R R8, SRZ ;  /* 0x0000000000087805 */ /* 0x000fe4000001ff00 */
[----:B------:R1:W5:Y:S04]  /*0280*/  @!P2 LDG.E.128 R16, desc[UR8][R6.64] ;  /* 0x000000080610a981 */ /* 0x000368000c1e1d00 */
[----:B------:R1:W5:Y:S04]  /*0290*/  @!P3 LDG.E.128 R12, desc[UR8][R24.64] ;  /* 0x00000008180cb981 */ /* 0x000368000c1e1d00 */
[----:B------:R1:W5:Y:S01]  /*02a0*/  @!P0 LDG.E.128 R8, desc[UR8][R2.64] ;  /* 0x0000000802088981 */ /* 0x000362000c1e1d00 */
[----:B------:R-:W-:Y:S01]  /*02b0*/  ISETP.GE.AND P0, PT, R33, UR4, PT ;  /* 0x0000000421007c0c */ /* 0x000fe2000bf06270 */
[----:B------:R-:W-:Y:S01]  /*02c0*/  BSSY.RECONVERGENT B1, `(.L_x_28469) ;  /* 0x00015dd000017945 */ /* 0x000fe20003800200 */
[----:B------:R-:W-:-:S02]  /*02d0*/  CS2R R22, SRZ ;  /* 0x0000000000167805 */ /* 0x000fc4000001ff00 */
[----:B------:R-:W-:-:S09]  /*02e0*/  CS2R R20, SRZ ;  /* 0x0000000000147805 */ /* 0x000fd2000001ff00 */
[----:B-1----:R-:W-:Y:S05]  /*02f0*/  @P0 BRA `(.L_x_28470) ;  /* 0x0000015c00640947 */ /* 0x002fea0003800000 */
[----:B-----5:R-:W-:Y:S01]  /*0300*/  DSETP.NAN.AND P0, PT, R10, R10, PT ;  /* 0x0000000a0a00722a */ /* 0x020fe20003f08000 */
[----:B------:R-:W-:-:S15]  /*0310*/  BSSY.RECONVERGENT B2, `(.L_x_28471) ;  /* 0x000112a000027945 */ /* 0x000fde0003800200 */
[----:B------:R-:W-:-:S15]  /*0320*/  NOP ;  /* 0x0000000000007918 */ /* 0x000fde0000000000 */
[----:B------:R-:W-:-:S15]  /*0330*/  NOP ;  /* 0x0000000000007918 */ /* 0x000fde0000000000 */
[----:B------:R-:W-:-:S15]  /*0340*/  NOP ;  /* 0x0000000000007918 */ /* 0x000fde0000000000 */
[----:B------:R-:W-:-:S03]  /*0350*/  NOP ;  /* 0x0000000000007918 */ /* 0x000fc60000000000 */
        /* <DEDUP_REMOVED lines=229> */
.L_x_28474:
[----:B------:R-:W-:Y:S01]  /*11b0*/  IMAD.MOV.U32 R2, RZ, RZ, 0x0 ;  /* 0x00000000ff027424 */ /* 0x000fe200078e00ff */
[----:B------:R-:W-:Y:S01]  /*11c0*/  LOP3.LUT P0, RZ, R5, 0x7fffffff, RZ, 0xc0, !PT ;  /* 0x7fffffff05ff7812 */ /* 0x000fe2000780c0ff */
[----:B------:R-:W-:-:S06]  /*11d0*/  IMAD.MOV.U32 R3, RZ, RZ, 0x7ff00000 ;  /* 0x7ff00000ff037424 */ /* 0x000fcc00078e00ff */
[----:B------:R-:W0:Y:S02]  /*11e0*/  DFMA R4, R4, R2, +INF ;  /* 0x7ff000000404742b */ /* 0x000e240000000002 */
[----:B0-----:R-:W-:Y:S02]  /*11f0*/  FSEL R20, R4, RZ, P0 ;  /* 0x000000ff04147208 */ /* 0x001fe40000000000 */
[----:B------:R-:W-:-:S07]  /*1200*/  FSEL R21, R5, -QNAN , P0 ;  /* 0xfff0000005157808 */ /* 0x000fce0000000000 */
.L_x_28475:
[----:B------:R-:W-:Y:S05]  /*1210*/  BSYNC.RECONVERGENT B0 ;  /* 0x0000000000007941 */ /* 0x000fea0003800200 */
.L_x_28473:
        /* <DEDUP_REMOVED lines=66> */
[----:B------:R-:W-:Y:S05]  /*1640*/  CALL.REL.NOINC `($__internal_63_$__cuda_sm20_div_rn_f64_full) ;  /* 0x0000056000347944 */ /* 0x000fea0003c00000 */
.L_x_28477:
[----:B------:R-:W-:Y:S05]  /*1650*/  BSYNC.RECONVERGENT B3 ;  /* 0x0000000000037941 */ /* 0x000fea0003800200 */
.L_x_28476:
[----:B------:R0:W-:Y:S01]  /*1660*/  DSETP.NEU.AND P3, PT, R22, RZ, PT ;  /* 0x000000ff1600722a */ /* 0x0001e20003f6d000 */
[----:B------:R-:W-:Y:S01]  /*1670*/  UMOV UR6, 0x2a25ff7e ;  /* 0x2a25ff7e00067882 */ /* 0x000fe20000000000 */
[----:B0-----:R-:W-:Y:S01]  /*1680*/  IMAD.MOV.U32 R22, RZ, RZ, -0x2449a4b7 ;  /* 0xdbb65b49ff167424 */ /* 0x001fe200078e00ff */
[----:B------:R-:W-:Y:S01]  /*1690*/  UMOV UR7, 0x3ef53e1d ;  /* 0x3ef53e1d00077882 */ /* 0x000fe20000000000 */
[----:B------:R-:W-:Y:S01]  /*16a0*/  IMAD.MOV.U32 R23, RZ, RZ, 0x3f2d3b63 ;  /* 0x3f2d3b63ff177424 */ /* 0x000fe200078e00ff */
[----:B------:R-:W-:-:S04]  /*16b0*/  ISETP.GE.AND P2, PT, R9, RZ, PT ;  /* 0x000000ff0900720c */ /* 0x000fc80003f46270 */
        /* <DEDUP_REMOVED lines=168> */
[----:B------:R-:W-:-:S15]  /*2140*/  DADD R4, |R8|, |R10| ;  /* 0x0000000008047229 */ /* 0x000fde000000060a */
[----:B------:R-:W-:-:S15]  /*2150*/  NOP ;  /* 0x0000000000007918 */ /* 0x000fde0000000000 */
[----:B------:R-:W-:-:S15]  /*2160*/  NOP ;  /* 0x0000000000007918 */ /* 0x000fde0000000000 */
[----:B------:R-:W-:-:S15]  /*2170*/  NOP ;  /* 0x0000000000007918 */ /* 0x000fde0000000000 */
[----:B------:R-:W-:-:S04]  /*2180*/  NOP ;  /* 0x0000000000007918 */ /* 0x000fc80000000000 */
[----:B------:R0:W1:Y:S02]  /*2190*/  @P3 DSETP.NEU.AND P4, PT, |R8|, |R10|, PT ;  /* 0x4000000a0800322a */ /* 0x0000640003f8d200 */
[----:B0-----:R-:W-:Y:S01]  /*21a0*/  @P3 IMAD.MOV.U32 R9, RZ, RZ, 0x7f3321d2 ;  /* 0x7f3321d2ff093424 */ /* 0x001fe200078e00ff */
[----:B-1----:R-:W-:-:S04]  /*21b0*/  @P3 FSEL R3, R23, R3, !P4 ;  /* 0x0000000317033208 */ /* 0x002fc80006000000 */
[----:B------:R-:W-:Y:S01]  /*21c0*/  @P3 FSEL R9, R9, 3.37028055040000000000e+12, !P0 ;  /* 0x54442d1809093808 */ /* 0x000fe20004000000 */
[----:B------:R-:W-:-:S03]  /*21d0*/  @P3 IMAD.MOV.U32 R7, RZ, RZ, R3 ;  /* 0x000000ffff073224 */ /* 0x000fc600078e0003 */
[----:B------:R-:W-:Y:S02]  /*21e0*/  @P3 FSEL R0, R9, R2, !P4 ;  /* 0x0000000209003208 */ /* 0x000fe40006000000 */
[----:B------:R-:W-:-:S03]  /*21f0*/  LOP3.LUT R11, R7, 0x80000000, R11, 0xb8, !PT ;  /* 0x80000000070b7812 */ /* 0x000fc600078eb80b */
[----:B------:R-:W-:-:S15]  /*2200*/  @P3 IMAD.MOV.U32 R6, RZ, RZ, R0 ;  /* 0x000000ffff063224 */ /* 0x000fde00078e0000 */
[----:B------:R-:W-:-:S15]  /*2210*/  NOP ;  /* 0x0000000000007918 */ /* 0x000fde0000000000 */
[----:B------:R-:W-:-:S15]  /*2220*/  NOP ;  /* 0x0000000000007918 */ /* 0x000fde0000000000 */
[----:B------:R-:W-:-:S03]  /*2230*/  NOP ;  /* 0x0000000000007918 */ /* 0x000fc60000000000 */
[----:B------:R-:W0:Y:S02]  /*2240*/  DSETP.NAN.AND P0, PT, R4, R4, PT ;  /* 0x000000040400722a */ /* 0x000e240003f08000 */
[----:B0-----:R-:W-:Y:S02]  /*2250*/  FSEL R6, R4, R6, P0 ;  /* 0x0000000604067208 */ /* 0x001fe40000000000 */
[----:B------:R-:W-:Y:S01]  /*2260*/  FSEL R7, R5, R11, P0 ;  /* 0x0000000b05077208 */ /* 0x000fe20000000000 */
[----:B------:R-:W-:Y:S06]  /*2270*/  BRA `(.L_x_28478) ;  /* 0x000000f000cc7947 */ /* 0x000fec0003800000 */
.L_x_28472:
        /* <DEDUP_REMOVED lines=72> */
[----:B------:R-:W-:Y:S05]  /*2700*/  CALL.REL.NOINC `($__internal_63_$__cuda_sm20_div_rn_f64_full) ;  /* 0x0000055000047944 */ /* 0x000fea0003c00000 */
[----:B------:R-:W-:Y:S02]  /*2710*/  IMAD.MOV.U32 R20, RZ, RZ, R2 ;  /* 0x000000ffff147224 */ /* 0x000fe400078e0002 */
[----:B------:R-:W-:-:S07]  /*2720*/  IMAD.MOV.U32 R21, RZ, RZ, R3 ;  /* 0x000000ffff157224 */ /* 0x000fce00078e0003 */
.L_x_28481:
[----:B------:R-:W-:Y:S05]  /*2730*/  BSYNC.RECONVERGENT B3 ;  /* 0x0000000000037941 */ /* 0x000fea0003800200 */
.L_x_28480:
        /* <DEDUP_REMOVED lines=51> */
.L_x_28483:
[----:B------:R-:W-:Y:S05]  /*2a70*/  BSYNC.RECONVERGENT B3 ;  /* 0x0000000000037941 */ /* 0x000fea0003800200 */
.L_x_28482:
[----:B------:R-:W-:Y:S01]  /*2a80*/  DADD R20, -RZ, |R20| ;  /* 0x00000000ff147229 */ /* 0x000fe20000000514 */
[----:B------:R-:W-:Y:S01]  /*2a90*/  IMAD.MOV.U32 R6, RZ, RZ, RZ ;  /* 0x000000ffff067224 */ /* 0x000fe200078e00ff */
        /* <DEDUP_REMOVED lines=9> */
[----:B------:R-:W-:-:S10]  /*2b30*/  NOP ;  /* 0x0000000000007918 */ /* 0x000fd40000000000 */
        /* <DEDUP_REMOVED lines=8> */
[----:B------:R-:W-:Y:S02]  /*2bc0*/  SEL R2, R20, R2, P0 ;  /* 0x0000000214027207 */ /* 0x000fe40000000000 */
        /* <DEDUP_REMOVED lines=262> */
.L_x_28485:
[----:B------:R-:W-:Y:S01]  /*3c30*/  IMAD.MOV.U32 R4, RZ, RZ, 0x0 ;  /* 0x00000000ff047424 */ /* 0x000fe200078e00ff */
[----:B------:R-:W-:Y:S01]  /*3c40*/  LOP3.LUT P0, RZ, R3, 0x7fffffff, RZ, 0xc0, !PT ;  /* 0x7fffffff03ff7812 */ /* 0x000fe2000780c0ff */
[----:B------:R-:W-:-:S06]  /*3c50*/  IMAD.MOV.U32 R5, RZ, RZ, 0x7ff00000 ;  /* 0x7ff00000ff057424 */ /* 0x000fcc00078e00ff */
[----:B------:R-:W0:Y:S02]  /*3c60*/  DFMA R2, R2, R4, +INF ;  /* 0x7ff000000202742b */ /* 0x000e240000000004 */
[----:B0-----:R-:W-:Y:S02]  /*3c70*/  FSEL R20, R2, RZ, P0 ;  /* 0x000000ff02147208 */ /* 0x001fe40000000000 */
[----:B------:R-:W-:-:S07]  /*3c80*/  FSEL R21, R3, -QNAN , P0 ;  /* 0xfff0000003157808 */ /* 0x000fce0000000000 */
.L_x_28486:
[----:B------:R-:W-:Y:S05]  /*3c90*/  BSYNC.RECONVERGENT B0 ;  /* 0x0000000000007941 */ /* 0x000fea0003800200 */
.L_x_28484:
        /* <DEDUP_REMOVED lines=54> */
.L_x_28488:
[----:B------:R-:W-:Y:S05]  /*4000*/  BSYNC.RECONVERGENT B3 ;  /* 0x0000000000037941 */ /* 0x000fea0003800200 */
.L_x_28487:
        /* <DEDUP_REMOVED lines=168> */
[----:B------:R-:W-:-:S03]  /*4a90*/  @P3 IMAD.MOV.U32 R0, RZ, RZ, 0x7f3321d2 ;  /* 0x7f3321d2ff003424 */ /* 0x000fc600078e00ff */
[----:B------:R-:W-:Y:S02]  /*4aa0*/  @P3 FSEL R23, R6, 1.8213495016098022461, !P0 ;  /* 0x3fe921fb06173808 */ /* 0x000fe40004000000 */
[----:B------:R-:W-:-:S15]  /*4ab0*/  @!P3 FSEL R6, RZ, 3.37028055040000000000e+12, P0 ;  /* 0x54442d18ff06b808 */ /* 0x000fde0000000000 */
[----:B------:R-:W-:-:S15]  /*4ac0*/  NOP ;  /* 0x0000000000007918 */ /* 0x000fde0000000000 */
[----:B------:R-:W-:-:S15]  /*4ad0*/  NOP ;  /* 0x0000000000007918 */ /* 0x000fde0000000000 */
[----:B------:R-:W-:-:S10]  /*4ae0*/  NOP ;  /* 0x0000000000007918 */ /* 0x000fd40000000000 */
[----:B------:R-:W0:Y:S02]  /*4af0*/  @P3 DSETP.NEU.AND P4, PT, |R8|, |R10|, PT ;  /* 0x4000000a0800322a */ /* 0x000e240003f8d200 */
[----:B0-----:R-:W-:-:S05]  /*4b00*/  @P3 FSEL R3, R23, R3, !P4 ;  /* 0x0000000317033208 */ /* 0x001fca0006000000 */
[----:B------:R-:W-:-:S15]  /*4b10*/  @P3 IMAD.MOV.U32 R7, RZ, RZ, R3 ;  /* 0x000000ffff073224 */ /* 0x000fde00078e0003 */
[----:B------:R-:W-:-:S15]  /*4b20*/  NOP ;  /* 0x0000000000007918 */ /* 0x000fde0000000000 */
[----:B------:R-:W-:-:S15]  /*4b30*/  NOP ;  /* 0x0000000000007918 */ /* 0x000fde0000000000 */
[----:B------:R-:W-:-:S12]  /*4b40*/  NOP ;  /* 0x0000000000007918 */ /* 0x000fd80000000000 */
[----:B------:R0:W1:Y:S02]  /*4b50*/  DADD R4, |R8|, |R10| ;  /* 0x0000000008047229 */ /* 0x000064000000060a */
[----:B0-----:R-:W-:Y:S02]  /*4b60*/  @P3 FSEL R9, R0, 3.37028055040000000000e+12, !P0 ;  /* 0x54442d1800093808 */ /* 0x001fe40004000000 */
[----:B------:R-:W-:Y:S02]  /*4b70*/  LOP3.LUT R11, R7, 0x80000000, R11, 0xb8, !PT ;  /* 0x80000000070b7812 */ /* 0x000fe400078eb80b */
[----:B------:R-:W-:-:S05]  /*4b80*/  @P3 FSEL R0, R9, R2, !P4 ;  /* 0x0000000209003208 */ /* 0x000fca0006000000 */
[----:B------:R-:W-:-:S15]  /*4b90*/  @P3 IMAD.MOV.U32 R6, RZ, RZ, R0 ;  /* 0x000000ffff063224 */ /* 0x000fde00078e0000 */
[----:B------:R-:W-:-:S15]  /*4ba0*/  NOP ;  /* 0x0000000000007918 */ /* 0x000fde0000000000 */
[----:B------:R-:W-:-:S15]  /*4bb0*/  NOP ;  /* 0x0000000000007918 */ /* 0x000fde0000000000 */
[----:B------:R-:W-:-:S08]  /*4bc0*/  NOP ;  /* 0x0000000000007918 */ /* 0x000fd00000000000 */
[----:B-1----:R-:W0:Y:S02]  /*4bd0*/  DSETP.NAN.AND P5, PT, R4, R4, PT ;  /* 0x000000040400722a */ /* 0x002e240003fa8000 */
[----:B0-----:R-:W-:Y:S02]  /*4be0*/  FSEL R6, R4, R6, P5 ;  /* 0x0000000604067208 */ /* 0x001fe40002800000 */
[----:B------:R-:W-:-:S15]  /*4bf0*/  FSEL R7, R5, R11, P5 ;  /* 0x0000000b05077208 */ /* 0x000fde0002800000 */
[----:B------:R-:W-:-:S15]  /*4c00*/  NOP ;  /* 0x0000000000007918 */ /* 0x000fde0000000000 */
[----:B------:R-:W-:-:S15]  /*4c10*/  NOP ;  /* 0x0000000000007918 */ /* 0x000fde0000000000 */
[----:B------:R-:W-:-:S15]  /*4c20*/  NOP ;  /* 0x0000000000007918 */ /* 0x000fde0000000000 */
[----:B------:R-:W2:Y:S02]  /*4c30*/  DADD R20, R20, 1 ;  /* 0x3ff0000014147429 */ /* 0x000ea40000000000 */
[----:B--2---:R-:W-:Y:S05]  /*4c40*/  BRA `(.L_x_28478) ;  /* 0x000000c800587947 */ /* 0x004fea0003800000 */
.L_x_28479:
        /* <DEDUP_REMOVED lines=172> */
[----:B0-----:R-:W-:Y:S01]  /*5710*/  IMAD.MOV.U32 R8, RZ, RZ, 0x4002d97c ;  /* 0x4002d97cff087424 */ /* 0x001fe200078e00ff */
[----:B------:R-:W-:-:S15]  /*5720*/  FSEL R9, R0, 3.37028055040000000000e+12, !P0 ;  /* 0x54442d1800097808 */ /* 0x000fde0004000000 */
        /* <DEDUP_REMOVED lines=8> */
[----:B------:R-:W-:Y:S02]  /*57b0*/  FSEL R7, R7, R5, !P3 ;  /* 0x0000000507077208 */ /* 0x000fe40005800000 */
[----:B------:R-:W-:-:S02]  /*57c0*/  FSEL R5, R9, R4, !P3 ;  /* 0x0000000409057208 */ /* 0x000fc40005800000 */
[----:B------:R-:W-:-:S15]  /*57d0*/  LOP3.LUT R11, R7, 0x80000000, R11, 0xb8, !PT ;  /* 0x80000000070b7812 */ /* 0x000fde00078eb80b */
[----:B------:R-:W-:-:S15]  /*57e0*/  NOP ;  /* 0x0000000000007918 */ /* 0x000fde0000000000 */
[----:B------:R-:W-:-:S15]  /*57f0*/  NOP ;  /* 0x0000000000007918 */ /* 0x000fde0000000000 */
[----:B------:R-:W-:-:S07]  /*5800*/  NOP ;  /* 0x0000000000007918 */ /* 0x000fce0000000000 */
        /* <DEDUP_REMOVED lines=11> */
[----:B------:R0:W1:Y:S02]  /*58c0*/  DMUL R20, R22, R20 ;  /* 0x0000001416147228 */ /* 0x0000640000000000 */
[----:B01----:R-:W-:Y:S05]  /*58d0*/  BRA `(.L_x_28478) ;  /* 0x000000bc00347947 */ /* 0x003fea0003800000 */
.L_x_28490:
        /* <DEDUP_REMOVED lines=59> */
.L_x_28494:
[----:B------:R-:W-:Y:S05]  /*5c90*/  BSYNC.RECONVERGENT B4 ;  /* 0x0000000000047941 */ /* 0x000fea0003800200 */
.L_x_28493:
        /* <DEDUP_REMOVED lines=78> */
.L_x_28492:
        /* <DEDUP_REMOVED lines=187> */
.L_x_28496:
[----:B------:R-:W-:Y:S01]  /*6d30*/  IMAD.MOV.U32 R2, RZ, RZ, 0x0 ;  /* 0x00000000ff027424 */ /* 0x000fe200078e00ff */
[----:B------:R-:W-:Y:S01]  /*6d40*/  LOP3.LUT P0, RZ, R5, 0x7fffffff, RZ, 0xc0, !PT ;  /* 0x7fffffff05ff7812 */ /* 0x000fe2000780c0ff */
[----:B------:R-:W-:-:S06]  /*6d50*/  IMAD.MOV.U32 R3, RZ, RZ, 0x7ff00000 ;  /* 0x7ff00000ff037424 */ /* 0x000fcc00078e00ff */
[----:B------:R-:W0:Y:S02]  /*6d60*/  DFMA R4, R4, R2, +INF ;  /* 0x7ff000000404742b */ /* 0x000e240000000002 */
[----:B0-----:R-:W-:Y:S02]  /*6d70*/  FSEL R4, R4, RZ, P0 ;  /* 0x000000ff04047208 */ /* 0x001fe40000000000 */
[----:B------:R-:W-:-:S07]  /*6d80*/  FSEL R5, R5, -QNAN , P0 ;  /* 0xfff0000005057808 */ /* 0x000fce0000000000 */
.L_x_28495:
[----:B------:R-:W-:Y:S05]  /*6d90*/  BSYNC.RECONVERGENT B3 ;  /* 0x0000000000037941 */ /* 0x000fea0003800200 */
.L_x_28491:
        /* <DEDUP_REMOVED lines=183> */
[----:B------:R-:W0:Y:S02]  /*7910*/  DSETP.NAN.AND P4, PT, R20, R20, PT ;  /* 0x000000141400722a */ /* 0x000e240003f88000 */
[----:B0-----:R-:W-:Y:S02]  /*7920*/  FSEL R6, R20, R3, P4 ;  /* 0x0000000314067208 */ /* 0x001fe40002000000 */
[----:B------:R-:W-:-:S15]  /*7930*/  FSEL R7, R21, R11, P4 ;  /* 0x0000000b15077208 */ /* 0x000fde0002000000 */
[----:B------:R-:W-:-:S15]  /*7940*/  NOP ;  /* 0x0000000000007918 */ /* 0x000fde0000000000 */
[----:B------:R-:W-:-:S15]  /*7950*/  NOP ;  /* 0x0000000000007918 */ /* 0x000fde0000000000 */
[----:B------:R-:W-:-:S15]  /*7960*/  NOP ;  /* 0x0000000000007918 */ /* 0x000fde0000000000 */
[----:B------:R0:W1:Y:S02]  /*7970*/  DMUL R20, R4, 0.5 ;  /* 0x3fe0000004147828 */ /* 0x0000640000000000 */
[----:B01----:R-:W-:Y:S05]  /*7980*/  BRA `(.L_x_28478) ;  /* 0x0000009c00087947 */ /* 0x003fea0003800000 */
.L_x_28489:
        /* <DEDUP_REMOVED lines=137> */
[----:B------:R-:W-:Y:S01]  /*8220*/  IMAD.MOV.U32 R6, RZ, RZ, R2 ;  /* 0x000000ffff067224 */ /* 0x000fe200078e0002 */
        /* <DEDUP_REMOVED lines=170> */
.L_x_28499:
[----:B------:R-:W-:Y:S01]  /*8cd0*/  IMAD.MOV.U32 R2, RZ, RZ, 0x0 ;  /* 0x00000000ff027424 */ /* 0x000fe200078e00ff */
[----:B------:R-:W-:Y:S01]  /*8ce0*/  LOP3.LUT P0, RZ, R5, 0x7fffffff, RZ, 0xc0, !PT ;  /* 0x7fffffff05ff7812 */ /* 0x000fe2000780c0ff */
[----:B------:R-:W-:-:S06]  /*8cf0*/  IMAD.MOV.U32 R3, RZ, RZ, 0x7ff00000 ;  /* 0x7ff00000ff037424 */ /* 0x000fcc00078e00ff */
[----:B------:R-:W0:Y:S02]  /*8d00*/  DFMA R4, R4, R2, +INF ;  /* 0x7ff000000404742b */ /* 0x000e240000000002 */
[----:B0-----:R-:W-:Y:S02]  /*8d10*/  FSEL R20, R4, RZ, P0 ;  /* 0x000000ff04147208 */ /* 0x001fe40000000000 */
[----:B------:R-:W-:-:S07]  /*8d20*/  FSEL R21, R5, -QNAN , P0 ;  /* 0xfff0000005157808 */ /* 0x000fce0000000000 */
.L_x_28500:
[----:B------:R-:W-:Y:S05]  /*8d30*/  BSYNC.RECONVERGENT B0 ;  /* 0x0000000000007941 */ /* 0x000fea0003800200 */
.L_x_28498:
        /* <DEDUP_REMOVED lines=49> */
.L_x_28502:
[----:B------:R-:W-:Y:S05]  /*9050*/  BSYNC.RECONVERGENT B3 ;  /* 0x0000000000037941 */ /* 0x000fea0003800200 */
.L_x_28501:
        /* <DEDUP_REMOVED lines=190> */
[----:B------:R-:W-:Y:S01]  /*9c40*/  FSEL R7, R5, R11, P0 ;  /* 0x0000000b05077208 */ /* 0x000fe20000000000 */
[----:B------:R-:W-:Y:S06]  /*9c50*/  BRA `(.L_x_28478) ;  /* 0x0000007800547947 */ /* 0x000fec0003800000 */
.L_x_28497:
        /* <DEDUP_REMOVED lines=76> */
.L_x_28507:
[----:B------:R-:W-:Y:S05]  /*a120*/  BSYNC.RECONVERGENT B4 ;  /* 0x0000000000047941 */ /* 0x000fea0003800200 */
.L_x_28506:
        /* <DEDUP_REMOVED lines=78> */
.L_x_28505:
[----:B------:R-:W0:Y:S02]  /*a610*/  DADD R20, R20, 1 ;  /* 0x3ff0000014147429 */ /* 0x000e240000000000 */
[----:B0-----:R-:W-:Y:S01]  /*a620*/  ISETP.GT.AND P0, PT, R21, 0xfffff, PT ;  /* 0x000fffff1500780c */ /* 0x001fe20003f04270 */
[----:B------:R-:W-:Y:S02]  /*a630*/  IMAD.MOV.U32 R2, RZ, RZ, R20 ;  /* 0x000000ffff027224 */ /* 0x000fe400078e0014 */
[----:B------:R-:W-:-:S15]  /*a640*/  IMAD.MOV.U32 R3, RZ, RZ, R21 ;  /* 0x000000ffff037224 */ /* 0x000fde00078e0015 */
[----:B------:R-:W-:-:S15]  /*a650*/  NOP ;  /* 0x0000000000007918 */ /* 0x000fde0000000000 */
[----:B------:R-:W-:-:S15]  /*a660*/  NOP ;  /* 0x0000000000007918 */ /* 0x000fde0000000000 */
[----:B------:R-:W-:-:S14]  /*a670*/  NOP ;  /* 0x0000000000007918 */ /* 0x000fdc0000000000 */
        /* <DEDUP_REMOVED lines=180> */
.L_x_28509:
[----:B------:R-:W-:Y:S01]  /*b1c0*/  IMAD.MOV.U32 R4, RZ, RZ, 0x0 ;  /* 0x00000000ff047424 */ /* 0x000fe200078e00ff */
[----:B------:R-:W-:Y:S01]  /*b1d0*/  LOP3.LUT P0, RZ, R3, 0x7fffffff, RZ, 0xc0, !PT ;  /* 0x7fffffff03ff7812 */ /* 0x000fe2000780c0ff */
[----:B------:R-:W-:-:S06]  /*b1e0*/  IMAD.MOV.U32 R5, RZ, RZ, 0x7ff00000 ;  /* 0x7ff00000ff057424 */ /* 0x000fcc00078e00ff */
[----:B------:R-:W0:Y:S02]  /*b1f0*/  DFMA R2, R2, R4, +INF ;  /* 0x7ff000000202742b */ /* 0x000e240000000004 */
[----:B0-----:R-:W-:Y:S02]  /*b200*/  FSEL R20, R2, RZ, P0 ;  /* 0x000000ff02147208 */ /* 0x001fe40000000000 */
[----:B------:R-:W-:-:S07]  /*b210*/  FSEL R21, R3, -QNAN , P0 ;  /* 0xfff0000003157808 */ /* 0x000fce0000000000 */
.L_x_28508:
[----:B------:R-:W-:Y:S05]  /*b220*/  BSYNC.RECONVERGENT B3 ;  /* 0x0000000000037941 */ /* 0x000fea0003800200 */
.L_x_28504:
        /* <DEDUP_REMOVED lines=54> */
.L_x_28511:
[----:B------:R-:W-:Y:S05]  /*b590*/  BSYNC.RECONVERGENT B3 ;  /* 0x0000000000037941 */ /* 0x000fea0003800200 */
.L_x_28510:
        /* <DEDUP_REMOVED lines=194> */
[----:B------:R-:W2:Y:S02]  /*c1c0*/  DMUL R20, R20, 0.5 ;  /* 0x3fe0000014147828 */ /* 0x000ea40000000000 */
[----:B--2---:R-:W-:Y:S05]  /*c1d0*/  BRA `(.L_x_28478) ;  /* 0x0000005000f47947 */ /* 0x004fea0003800000 */
.L_x_28503:
        /* <DEDUP_REMOVED lines=198> */
.L_x_28514:
[----:B------:R-:W-:Y:S01]  /*ce40*/  IMAD.MOV.U32 R4, RZ, RZ, 0x0 ;  /* 0x00000000ff047424 */ /* 0x000fe200078e00ff */
[----:B------:R-:W-:Y:S01]  /*ce50*/  LOP3.LUT P0, RZ, R3, 0x7fffffff, RZ, 0xc0, !PT ;  /* 0x7fffffff03ff7812 */ /* 0x000fe2000780c0ff */
[----:B------:R-:W-:-:S06]  /*ce60*/  IMAD.MOV.U32 R5, RZ, RZ, 0x7ff00000 ;  /* 0x7ff00000ff057424 */ /* 0x000fcc00078e00ff */
[----:B------:R-:W0:Y:S02]  /*ce70*/  DFMA R2, R2, R4, +INF ;  /* 0x7ff000000202742b */ /* 0x000e240000000004 */
[----:B0-----:R-:W-:Y:S02]  /*ce80*/  FSEL R20, R2, RZ, P0 ;  /* 0x000000ff02147208 */ /* 0x001fe40000000000 */
[----:B------:R-:W-:-:S07]  /*ce90*/  FSEL R21, R3, -QNAN , P0 ;  /* 0xfff0000003157808 */ /* 0x000fce0000000000 */
.L_x_28515:
[----:B------:R-:W-:Y:S05]  /*cea0*/  BSYNC.RECONVERGENT B0 ;  /* 0x0000000000007941 */ /* 0x000fea0003800200 */
.L_x_28513:
        /* <DEDUP_REMOVED lines=49> */
.L_x_28517:
[----:B------:R-:W-:Y:S05]  /*d1c0*/  BSYNC.RECONVERGENT B3 ;  /* 0x0000000000037941 */ /* 0x000fea0003800200 */
.L_x_28516:
        /* <DEDUP_REMOVED lines=196> */
.L_x_28512:
[----:B------:R-:W-:Y:S01]  /*de10*/  LOP3.LUT R49, R25, 0xfffffff8, RZ, 0xc0, !PT ;  /* 0xfffffff819317812 */ /* 0x000fe200078ec0ff */
[----:B------:R-:W-:Y:S01]  /*de20*/  IMAD.MOV.U32 R38, RZ, RZ, R24 ;  /* 0x000000ffff267224 */ /* 0x000fe200078e0018 */
[----:B------:R-:W-:Y:S01]  /*de30*/  LOP3.LUT R21, R23, 0xfffffff8, RZ, 0xc0, !PT ;  /* 0xfffffff817157812 */ /* 0x000fe200078ec0ff */
[----:B------:R-:W-:Y:S01]  /*de40*/  IMAD.MOV.U32 R39, RZ, RZ, R25 ;  /* 0x000000ffff277224 */ /* 0x000fe200078e0019 */
[----:B------:R-:W-:Y:S01]  /*de50*/  BSSY.RECONVERGENT B0, `(.L_x_28518) ;  /* 0x00000ec000007945 */ /* 0x000fe20003800200 */
[----:B------:R-:W-:Y:S02]  /*de60*/  IMAD.MOV.U32 R48, RZ, RZ, RZ ;  /* 0x000000ffff307224 */ /* 0x000fe400078e00ff */
[----:B------:R-:W-:Y:S02]  /*de70*/  IMAD.MOV.U32 R20, RZ, RZ, RZ ;  /* 0x000000ffff147224 */ /* 0x000fe400078e00ff */
[----:B------:R-:W-:Y:S02]  /*de80*/  IMAD.MOV.U32 R26, RZ, RZ, RZ ;  /* 0x000000ffff1a7224 */ /* 0x000fe400078e00ff */
[----:B------:R-:W0:Y:S01]  /*de90*/  DADD R38, -R48, R38 ;  /* 0x0000000030267229 */ /* 0x000e220000000126 */
[----:B------:R-:W-:Y:S01]  /*dea0*/  IMAD.MOV.U32 R42, RZ, RZ, RZ ;  /* 0x000000ffff2a7224 */ /* 0x000fe200078e00ff */
        /* <DEDUP_REMOVED lines=36> */
[----:B------:R-:W3:-:S15]  /*e0f0*/  DADD R40, R40, -R42 ;  /* 0x0000000028287229 */ /* 0x000ede000000082a */
        /* <DEDUP_REMOVED lines=34> */
[----:B--2---:R2:W4:-:S15]  /*e320*/  DMUL R48, R38, R48 ;  /* 0x0000003026307228 */ /* 0x00451e0000000000 */
        /* <DEDUP_REMOVED lines=25> */
.L_x_28519:
        /* <DEDUP_REMOVED lines=16> */
[----:B------:R-:W-:-:S15]  /*e5c0*/  DSETP.GEU.AND P0, PT, R26, R4, P1 ;  /* 0x000000041a00722a */ /* 0x000fde0000f0e000 */
[----:B------:R-:W-:-:S15]  /*e5d0*/  NOP ;  /* 0x0000000000007918 */ /* 0x000fde0000000000 */
[----:B------:R-:W-:-:S15]  /*e5e0*/  NOP ;  /* 0x0000000000007918 */ /* 0x000fde0000000000 */
[----:B------:R-:W-:-:S15]  /*e5f0*/  NOP ;  /* 0x0000000000007918 */ /* 0x000fde0000000000 */
[----:B------:R-:W-:-:S04]  /*e600*/  NOP ;  /* 0x0000000000007918 */ /* 0x000fc80000000000 */
        /* <DEDUP_REMOVED lines=8> */
[----:B------:R-:W1:-:S15]  /*e690*/  DSETP.GEU.AND P2, PT, R26, R6, PT ;  /* 0x000000061a00722a */ /* 0x000e5e0003f4e000 */
[----:B------:R-:W-:-:S15]  /*e6a0*/  NOP ;  /* 0x0000000000007918 */ /* 0x000fde0000000000 */
[----:B------:R-:W-:-:S15]  /*e6b0*/  NOP ;  /* 0x0000000000007918 */ /* 0x000fde0000000000 */
[----:B------:R-:W-:-:S15]  /*e6c0*/  NOP ;  /* 0x0000000000007918 */ /* 0x000fde0000000000 */
[----:B------:R-:W-:-:S04]  /*e6d0*/  NOP ;  /* 0x0000000000007918 */ /* 0x000fc80000000000 */
[----:B-1----:R1:W-:Y:S02]  /*e6e0*/  DSETP.GEU.AND P1, PT, R46, R34, P2 ;  /* 0x000000222e00722a */ /* 0x0023e4000172e000 */
        /* <DEDUP_REMOVED lines=42> */
[----:B------:R-:W-:Y:S02]  /*e990*/  FSEL R47, R45, R27, P3 ;  /* 0x0000001b2d2f7208 */ /* 0x000fe40001800000 */
[----:B------:R-:W-:-:S15]  /*e9a0*/  FSEL R0, R26, R44, P3 ;  /* 0x0000002c1a007208 */ /* 0x000fde0001800000 */
[----:B------:R-:W-:-:S15]  /*e9b0*/  NOP ;  /* 0x0000000000007918 */ /* 0x000fde0000000000 */
[----:B------:R-:W-:-:S15]  /*e9c0*/  NOP ;  /* 0x0000000000007918 */ /* 0x000fde0000000000 */
[----:B------:R-:W-:-:S13]  /*e9d0*/  NOP ;  /* 0x0000000000007918 */ /* 0x000fda0000000000 */
[----:B------:R0:W-:Y:S02]  /*e9e0*/  DSETP.GEU.AND P2, PT, R26, R44, P2 ;  /* 0x0000002c1a00722a */ /* 0x0001e4000174e000 */
[----:B0-----:R-:W-:-:S15]  /*e9f0*/  FSEL R45, R27, R45, P3 ;  /* 0x0000002d1b2d7208 */ /* 0x001fde0001800000 */
[----:B------:R-:W-:-:S15]  /*ea00*/  NOP ;  /* 0x0000000000007918 */ /* 0x000fde0000000000 */
[----:B------:R-:W-:-:S15]  /*ea10*/  NOP ;  /* 0x0000000000007918 */ /* 0x000fde0000000000 */
[----:B------:R-:W-:-:S15]  /*ea20*/  NOP ;  /* 0x0000000000007918 */ /* 0x000fde0000000000 */
[----:B------:R-:W-:-:S02]  /*ea30*/  NOP ;  /* 0x0000000000007918 */ /* 0x000fc40000000000 */
        /* <DEDUP_REMOVED lines=15> */
[----:B------:R-:W-:Y:S02]  /*eb30*/  FSEL R42, R26, R38, P3 ;  /* 0x000000261a2a7208 */ /* 0x000fe40001800000 */
[----:B------:R-:W-:-:S15]  /*eb40*/  FSEL R47, R27, R39, P3 ;  /* 0x000000271b2f7208 */ /* 0x000fde0001800000 */
[----:B------:R-:W-:-:S15]  /*eb50*/  NOP ;  /* 0x0000000000007918 */ /* 0x000fde0000000000 */
[----:B------:R-:W-:-:S15]  /*eb60*/  NOP ;  /* 0x0000000000007918 */ /* 0x000fde0000000000 */
[----:B------:R-:W-:-:S13]  /*eb70*/  NOP ;  /* 0x0000000000007918 */ /* 0x000fda0000000000 */
        /* <DEDUP_REMOVED lines=26> */
.L_x_28518:
        /* <DEDUP_REMOVED lines=114> */
.L_x_28523:
[----:B------:R-:W-:Y:S05]  /*f440*/  BSYNC.RECONVERGENT B4 ;  /* 0x0000000000047941 */ /* 0x000fea0003800200 */
.L_x_28522:
        /* <DEDUP_REMOVED lines=78> */
.L_x_28521:
        /* <DEDUP_REMOVED lines=187> */
.L_x_28525:
[----:B------:R-:W-:Y:S01]  /*104e0*/  IMAD.MOV.U32 R4, RZ, RZ, 0x0 ;  /* 0x00000000ff047424 */ /* 0x000fe200078e00ff */
[----:B------:R-:W-:Y:S01]  /*104f0*/  LOP3.LUT P0, RZ, R3, 0x7fffffff, RZ, 0xc0, !PT ;  /* 0x7fffffff03ff7812 */ /* 0x000fe2000780c0ff */
[----:B------:R-:W-:-:S06]  /*10500*/  IMAD.MOV.U32 R5, RZ, RZ, 0x7ff00000 ;  /* 0x7ff00000ff057424 */ /* 0x000fcc00078e00ff */
[----:B------:R-:W0:Y:S02]  /*10510*/  DFMA R2, R2, R4, +INF ;  /* 0x7ff000000202742b */ /* 0x000e240000000004 */
[----:B0-----:R-:W-:Y:S02]  /*10520*/  FSEL R24, R2, RZ, P0 ;  /* 0x000000ff02187208 */ /* 0x001fe40000000000 */
[----:B------:R-:W-:-:S07]  /*10530*/  FSEL R25, R3, -QNAN , P0 ;  /* 0xfff0000003197808 */ /* 0x000fce0000000000 */
.L_x_28524:
[----:B------:R-:W-:Y:S05]  /*10540*/  BSYNC.RECONVERGENT B3 ;  /* 0x0000000000037941 */ /* 0x000fea0003800200 */
.L_x_28520:
[----:B------:R-:W-:Y:S01]  /*10550*/  DSETP.GEU.AND P1, PT, |R8|, |R10|, PT ;  /* 0x4000000a0800722a */ /* 0x000fe20003f2e200 */
[----:B------:R-:W-:Y:S01]  /*10560*/  FSETP.GEU.AND P2, PT, |R23|, 6.5827683646048100446e-37, PT ;  /* 0x036000001700780b */ /* 0x000fe20003f4e200 */
        /* <DEDUP_REMOVED lines=12> */
[----:B------:R-:W-:Y:S01]  /*10630*/  FSEL R20, R2, R4, !P1 ;  /* 0x0000000402147208 */ /* 0x000fe20004800000 */
[----:B------:R-:W-:Y:S01]  /*10640*/  IMAD.MOV.U32 R2, RZ, RZ, 0x1 ;  /* 0x00000001ff027424 */ /* 0x000fe200078e00ff */
[----:B------:R-:W0:-:S15]  /*10650*/  MUFU.RCP64H R3, R21 ;  /* 0x0000001500037308 */ /* 0x000e1e0000001800 */
        /* <DEDUP_REMOVED lines=48> */
.L_x_28527:
[----:B------:R-:W-:Y:S05]  /*10960*/  BSYNC.RECONVERGENT B3 ;  /* 0x0000000000037941 */ /* 0x000fea0003800200 */
.L_x_28526:
[----:B------:R0:W1:Y:S01]  /*10970*/  DSETP.NEU.AND P3, PT, R20, RZ, PT ;  /* 0x000000ff1400722a */ /* 0x0000620003f6d000 */
[----:B------:R-:W-:Y:S01]  /*10980*/  UMOV UR6, 0x2a25ff7e ;  /* 0x2a25ff7e00067882 */ /* 0x000fe20000000000 */
[----:B0-----:R-:W-:Y:S01]  /*10990*/  IMAD.MOV.U32 R20, RZ, RZ, -0x2449a4b7 ;  /* 0xdbb65b49ff147424 */ /* 0x001fe200078e00ff */
[----:B------:R-:W-:Y:S01]  /*109a0*/  UMOV UR7, 0x3ef53e1d ;  /* 0x3ef53e1d00077882 */ /* 0x000fe20000000000 */
[----:B------:R-:W-:Y:S01]  /*109b0*/  IMAD.MOV.U32 R21, RZ, RZ, 0x3f2d3b63 ;  /* 0x3f2d3b63ff157424 */ /* 0x000fe200078e00ff */
[----:B------:R-:W-:Y:S01]  /*109c0*/  ISETP.GE.AND P2, PT, R9, RZ, PT ;  /* 0x000000ff0900720c */ /* 0x000fe20003f46270 */
[----:B-1----:R-:W-:-:S03]  /*109d0*/  @P3 IMAD.MOV.U32 R0, RZ, RZ, 0x7f3321d2 ;  /* 0x7f3321d2ff003424 */ /* 0x002fc600078e00ff */
[----:B------:R-:W-:-:S15]  /*109e0*/  @!P1 PLOP3.LUT P0, PT, P2, PT, PT, 0x80, 0x8 ;  /* 0x000000000008981c */ /* 0x000fde000170f070 */
        /* <DEDUP_REMOVED lines=187> */
[----:B------:R0:W1:Y:S02]  /*115a0*/  DMUL R20, R24, 0.5 ;  /* 0x3fe0000018147828 */ /* 0x0000640000000000 */
.L_x_28478:
[----:B------:R-:W-:Y:S05]  /*115b0*/  BSYNC.RECONVERGENT B2 ;  /* 0x0000000000027941 */ /* 0x000fea0003800200 */
.L_x_28471:
        /* <DEDUP_REMOVED lines=18> */
[----:B-12---:R-:W-:Y:S05]  /*116e0*/  @P0 BRA `(.L_x_28528) ;  /* 0x0000000400dc0947 */ /* 0x006fea0003800000 */
        /* <DEDUP_REMOVED lines=106> */
[----:B------:R-:W1:Y:S02]  /*11d90*/  DADD R2, R2, +INF ;  /* 0x7ff0000002027429 */ /* 0x000e640000000000 */
[----:B-1----:R-:W-:Y:S02]  /*11da0*/  FSEL R20, R2, RZ, P1 ;  /* 0x000000ff02147208 */ /* 0x002fe40000800000 */
        /* <DEDUP_REMOVED lines=11> */
.L_x_28528:
[----:B------:R-:W-:-:S04]  /*11e60*/  LOP3.LUT R7, R3, 0x7fffffff, RZ, 0xc0, !PT ;  /* 0x7fffffff03077812 */ /* 0x000fc800078ec0ff */
[----:B------:R-:W-:-:S13]  /*11e70*/  LOP3.LUT P0, RZ, R7, R2, RZ, 0xfc, !PT ;  /* 0x0000000207ff7212 */ /* 0x000fda000780fcff */
[----:B------:R-:W-:Y:S05]  /*11e80*/  @P0 BRA `(.L_x_28529) ;  /* 0x0000000c00d80947 */ /* 0x000fea0003800000 */
[----:B------:R-:W1:Y:S01]  /*11e90*/  DSETP.NEU.AND P0, PT, |R22|, +INF , PT ;  /* 0x7ff000001600742a */ /* 0x000e620003f0d200 */
[----:B------:R-:W-:Y:S01]  /*11ea0*/  BSSY.RECONVERGENT B3, `(.L_x_28530) ;  /* 0x0000039000037945 */ /* 0x000fe20003800200 */
[----:B-1----:R-:W-:-:S15]  /*11eb0*/  @!P0 IMAD.MOV.U32 R0, RZ, RZ, 0x1 ;  /* 0x00000001ff008424 */ /* 0x002fde00078e00ff */
[----:B------:R-:W-:-:S15]  /*11ec0*/  NOP ;  /* 0x0000000000007918 */ /* 0x000fde0000000000 */
[----:B------:R-:W-:-:S15]  /*11ed0*/  NOP ;  /* 0x0000000000007918 */ /* 0x000fde0000000000 */
[----:B------:R-:W-:-:S15]  /*11ee0*/  NOP ;  /* 0x0000000000007918 */ /* 0x000fde0000000000 */
[----:B------:R-:W-:-:S02]  /*11ef0*/  NOP ;  /* 0x0000000000007918 */ /* 0x000fc40000000000 */
[----:B------:R1:W2:Y:S02]  /*11f00*/  @!P0 DMUL R2, RZ, R22 ;  /* 0x00000016ff028228 */ /* 0x0002a40000000000 */
[----:B-12---:R-:W-:Y:S05]  /*11f10*/  @!P0 BRA `(.L_x_28531) ;  /* 0x0000000000c48947 */ /* 0x006fea0003800000 */
        /* <DEDUP_REMOVED lines=44> */
[----:B0-----:R-:W-:Y:S05]  /*121e0*/  CALL.REL.NOINC `($_ZN2at6native27unrolled_elementwise_kernelIZZZNS0_50_GLOBAL__N__2680c7bb_12_PowKernel_cu_7dd49032_317024pow_tensor_scalar_kernelERNS_18TensorIteratorBaseERKN3c106ScalarEENKUlvE_clEvENKUlvE_clEvEUlNS5_7complexIdEEE0_St5arrayIPcLm2EELi4E23TrivialOffsetCalculatorILi1EjESI_NS0_6memory15LoadWithoutCastENSJ_16StoreWithoutCastEEEviT_T0_T2_T3_T4_T5_$__internal_trig_reduction_slowpathd) ;  /* 0x0000045c00787944 */ /* 0x001fea0003c00000 */
[----:B------:R-:W-:Y:S02]  /*121f0*/  IMAD.MOV.U32 R2, RZ, RZ, R6 ;  /* 0x000000ffff027224 */ /* 0x000fe400078e0006 */
[----:B------:R-:W-:-:S07]  /*12200*/  IMAD.MOV.U32 R3, RZ, RZ, R7 ;  /* 0x000000ffff037224 */ /* 0x000fce00078e0007 */
.L_x_28533:
[----:B------:R-:W-:Y:S05]  /*12210*/  BSYNC.RECONVERGENT B4 ;  /* 0x0000000000047941 */ /* 0x000fea0003800200 */
.L_x_28532:
[----:B------:R-:W-:-:S07]  /*12220*/  VIADD R0, R4, 0x1 ;  /* 0x0000000104007836 */ /* 0x000fce0000000000 */
.L_x_28531:
[----:B------:R-:W-:Y:S05]  /*12230*/  BSYNC.RECONVERGENT B3 ;  /* 0x0000000000037941 */ /* 0x000fea0003800200 */
.L_x_28530:
        /* <DEDUP_REMOVED lines=118> */
[----:B------:R-:W-:Y:S05]  /*129a0*/  CALL.REL.NOINC `($_ZN2at6native27unrolled_elementwise_kernelIZZZNS0_50_GLOBAL__N__2680c7bb_12_PowKernel_cu_7dd49032_317024pow_tensor_scalar_kernelERNS_18TensorIteratorBaseERKN3c106ScalarEENKUlvE_clEvENKUlvE_clEvEUlNS5_7complexIdEEE0_St5arrayIPcLm2EELi4E23TrivialOffsetCalculatorILi1EjESI_NS0_6memory15LoadWithoutCastENSJ_16StoreWithoutCastEEEviT_T0_T2_T3_T4_T5_$__internal_trig_reduction_slowpathd) ;  /* 0x0000045400887944 */ /* 0x000fea0003c00000 */
[----:B------:R-:W-:Y:S02]  /*129b0*/  IMAD.MOV.U32 R0, RZ, RZ, R4 ;  /* 0x000000ffff007224 */ /* 0x000fe400078e0004 */
[----:B------:R-:W-:Y:S02]  /*129c0*/  IMAD.MOV.U32 R2, RZ, RZ, R6 ;  /* 0x000000ffff027224 */ /* 0x000fe400078e0006 */
[----:B------:R-:W-:-:S07]  /*129d0*/  IMAD.MOV.U32 R3, RZ, RZ, R7 ;  /* 0x000000ffff037224 */ /* 0x000fce00078e0007 */
.L_x_28535:
[----:B------:R-:W-:Y:S05]  /*129e0*/  BSYNC.RECONVERGENT B3 ;  /* 0x0000000000037941 */ /* 0x000fea0003800200 */
.L_x_28534:
        /* <DEDUP_REMOVED lines=64> */
.L_x_28529:
[----:B------:R-:W-:-:S13]  /*12df0*/  ISETP.GE.U32.AND P0, PT, R5, 0x7ff00000, PT ;  /* 0x7ff000000500780c */ /* 0x000fda0003f06070 */
[----:B------:R-:W-:Y:S05]  /*12e00*/  @!P0 BRA `(.L_x_28536) ;  /* 0x0000000000348947 */ /* 0x000fea0003800000 */
[----:B------:R-:W-:-:S04]  /*12e10*/  ISETP.NE.AND P0, PT, R7, 0x7ff00000, PT ;  /* 0x7ff000000700780c */ /* 0x000fc80003f05270 */
[----:B------:R-:W-:-:S13]  /*12e20*/  ISETP.EQ.AND P0, PT, R2, RZ, !P0 ;  /* 0x000000ff0200720c */ /* 0x000fda0004702270 */
[----:B------:R-:W1:Y:S02]  /*12e30*/  @!P0 DADD R22, R22, -R22 ;  /* 0x0000000016168229 */ /* 0x000e640000000816 */
[----:B-1----:R-:W-:Y:S02]  /*12e40*/  @!P0 IMAD.MOV.U32 R20, RZ, RZ, R22 ;  /* 0x000000ffff148224 */ /* 0x002fe400078e0016 */
[----:B------:R-:W-:Y:S01]  /*12e50*/  @!P0 IMAD.MOV.U32 R21, RZ, RZ, R23 ;  /* 0x000000ffff158224 */ /* 0x000fe200078e0017 */
[----:B------:R-:W-:Y:S06]  /*12e60*/  @!P0 BRA `(.L_x_28470) ;  /* 0x0000003000888947 */ /* 0x000fec0003800000 */
[C---:B------:R-:W-:Y:S01]  /*12e70*/  ISETP.GT.AND P0, PT, R3.reuse, -0x1, PT ;  /* 0xffffffff0300780c */ /* 0x040fe20003f04270 */
[----:B------:R-:W1:Y:S03]  /*12e80*/  DADD R22, R22, -R22 ;  /* 0x0000000016167229 */ /* 0x000e660000000816 */
[----:B------:R-:W-:Y:S02]  /*12e90*/  FSEL R20, R2, RZ, P0 ;  /* 0x000000ff02147208 */ /* 0x000fe40000000000 */
[----:B------:R-:W-:Y:S02]  /*12ea0*/  FSEL R21, R3, RZ, P0 ;  /* 0x000000ff03157208 */ /* 0x000fe40000000000 */
[----:B-1----:R-:W-:Y:S02]  /*12eb0*/  FSEL R22, R22, RZ, P0 ;  /* 0x000000ff16167208 */ /* 0x002fe40000000000 */
[----:B------:R-:W-:Y:S01]  /*12ec0*/  FSEL R23, R23, RZ, P0 ;  /* 0x000000ff17177208 */ /* 0x000fe20000000000 */
[----:B------:R-:W-:Y:S06]  /*12ed0*/  BRA `(.L_x_28470) ;  /* 0x00000030006c7947 */ /* 0x000fec0003800000 */
.L_x_28536:
        /* <DEDUP_REMOVED lines=125> */
[----:B--2---:R-:W-:Y:S02]  /*136b0*/  FSEL R26, R8, RZ, P1 ;  /* 0x000000ff081a7208 */ /* 0x004fe40000800000 */
[----:B------:R-:W-:Y:S01]  /*136c0*/  FSEL R27, R9, RZ, P1 ;  /* 0x000000ff091b7208 */ /* 0x000fe20000800000 */
[----:B------:R-:W-:Y:S02]  /*136d0*/  @!P0 IMAD.IADD R4, R4, 0x1, -R3 ;  /* 0x0000000104048824 */ /* 0x000fe400078e0a03 */
[----:B------:R-:W-:-:S03]  /*136e0*/  @!P0 IMAD R3, R3, 0x100000, R7 ;  /* 0x0010000003038824 */ /* 0x000fc600078e0207 */
[----:B------:R-:W-:Y:S01]  /*136f0*/  @!P0 LEA R5, R4, 0x3ff00000, 0x14 ;  /* 0x3ff0000004058811 */ /* 0x000fe200078ea0ff */
[----:B------:R-:W-:-:S15]  /*13700*/  @!P0 IMAD.MOV.U32 R4, RZ, RZ, RZ ;  /* 0x000000ffff048224 */ /* 0x000fde00078e00ff */
[----:B------:R-:W-:-:S15]  /*13710*/  NOP ;  /* 0x0000000000007918 */ /* 0x000fde0000000000 */
[----:B------:R-:W-:-:S15]  /*13720*/  NOP ;  /* 0x0000000000007918 */ /* 0x000fde0000000000 */
[----:B------:R-:W-:-:S06]  /*13730*/  NOP ;  /* 0x0000000000007918 */ /* 0x000fcc0000000000 */
[----:B------:R1:W2:Y:S02]  /*13740*/  @!P0 DMUL R26, R2, R4 ;  /* 0x00000004021a8228 */ /* 0x0002a40000000000 */
.L_x_28539:
[----:B------:R-:W-:Y:S05]  /*13750*/  BSYNC.RECONVERGENT B0 ;  /* 0x0000000000007941 */ /* 0x000fea0003800200 */
.L_x_28538:
[C---:B--2---:R-:W-:Y:S01]  /*13760*/  LEA.HI R0, R27.reuse, 0xffffff09, RZ, 0xc ;  /* 0xffffff091b007811 */ /* 0x044fe200078f60ff */
[----:B------:R-:W-:Y:S01]  /*13770*/  BSSY.RECONVERGENT B3, `(.L_x_28540) ;  /* 0x0000041000037945 */ /* 0x000fe20003800200 */
[----:B------:R-:W-:Y:S01]  /*13780*/  LOP3.LUT R27, R27, 0xfffff, RZ, 0xc0, !PT ;  /* 0x000fffff1b1b7812 */ /* 0x000fe200078ec0ff */
[----:B------:R2:W3:Y:S01]  /*13790*/  @!P2 DMUL R20, RZ, R22 ;  /* 0x00000016ff14a228 */ /* 0x0004e20000000000 */
[----:B-1----:R-:W-:Y:S01]  /*137a0*/  LOP3.LUT R3, R0, 0xffff, RZ, 0xc0, !PT ;  /* 0x0000ffff00037812 */ /* 0x002fe200078ec0ff */
[----:B0-----:R-:W-:Y:S01]  /*137b0*/  IMAD.MOV.U32 R24, RZ, RZ, RZ ;  /* 0x000000ffff187224 */ /* 0x001fe200078e00ff */
        /* <DEDUP_REMOVED lines=9> */
[----:B--23--:R-:W-:Y:S06]  /*13850*/  @!P2 BRA `(.L_x_28541) ;  /* 0x0000000000c8a947 */ /* 0x00cfec0003800000 */
        /* <DEDUP_REMOVED lines=48> */
.L_x_28543:
[----:B------:R-:W-:Y:S05]  /*13b60*/  BSYNC.RECONVERGENT B4 ;  /* 0x0000000000047941 */ /* 0x000fea0003800200 */
.L_x_28542:
[----:B------:R-:W-:-:S07]  /*13b70*/  VIADD R0, R0, 0x1 ;  /* 0x0000000100007836 */ /* 0x000fce0000000000 */
.L_x_28541:
[----:B------:R-:W-:Y:S05]  /*13b80*/  BSYNC.RECONVERGENT B3 ;  /* 0x0000000000037941 */ /* 0x000fea0003800200 */
.L_x_28540:
        /* <DEDUP_REMOVED lines=132> */
.L_x_28545:
[----:B------:R-:W-:Y:S05]  /*143d0*/  BSYNC.RECONVERGENT B3 ;  /* 0x0000000000037941 */ /* 0x000fea0003800200 */
.L_x_28544:
        /* <DEDUP_REMOVED lines=84> */
.L_x_28537:
        /* <DEDUP_REMOVED lines=102> */
[----:B-1----:R-:W0:Y:S02]  /*14f80*/  DFMA R6, R8, R6, 1 ;  /* 0x3ff000000806742b */ /* 0x002e240000000006 */
        /* <DEDUP_REMOVED lines=12> */
[----:B-1----:R-:W-:Y:S02]  /*15050*/  FSEL R24, R8, RZ, P0 ;  /* 0x000000ff08187208 */ /* 0x002fe40000000000 */
        /* <DEDUP_REMOVED lines=8> */
[----:B------:R0:W1:Y:S02]  /*150e0*/  @!P1 DMUL R24, R2, R4 ;  /* 0x0000000402189228 */ /* 0x0000640000000000 */
.L_x_28547:
[----:B------:R-:W-:Y:S05]  /*150f0*/  BSYNC.RECONVERGENT B0 ;  /* 0x0000000000007941 */ /* 0x000fea0003800200 */
.L_x_28546:
        /* <DEDUP_REMOVED lines=48> */
[----:B-1----:R-:W-:Y:S05]  /*15400*/  CALL.REL.NOINC `($_ZN2at6native27unrolled_elementwise_kernelIZZZNS0_50_GLOBAL__N__2680c7bb_12_PowKernel_cu_7dd49032_317024pow_tensor_scalar_kernelERNS_18TensorIteratorBaseERKN3c106ScalarEENKUlvE_clEvENKUlvE_clEvEUlNS5_7complexIdEEE0_St5arrayIPcLm2EELi4E23TrivialOffsetCalculatorILi1EjESI_NS0_6memory15LoadWithoutCastENSJ_16StoreWithoutCastEEEviT_T0_T2_T3_T4_T5_$__internal_trig_reduction_slowpathd) ;  /* 0x0000042800f07944 */ /* 0x002fea0003c00000 */
[----:B------:R-:W-:Y:S02]  /*15410*/  IMAD.MOV.U32 R2, RZ, RZ, R6 ;  /* 0x000000ffff027224 */ /* 0x000fe400078e0006 */
[----:B------:R-:W-:-:S07]  /*15420*/  IMAD.MOV.U32 R3, RZ, RZ, R7 ;  /* 0x000000ffff037224 */ /* 0x000fce00078e0007 */
.L_x_28551:
[----:B------:R-:W-:Y:S05]  /*15430*/  BSYNC.RECONVERGENT B4 ;  /* 0x0000000000047941 */ /* 0x000fea0003800200 */
.L_x_28550:
[----:B------:R-:W-:-:S07]  /*15440*/  VIADD R0, R4, 0x1 ;  /* 0x0000000104007836 */ /* 0x000fce0000000000 */
.L_x_28549:
[----:B------:R-:W-:Y:S05]  /*15450*/  BSYNC.RECONVERGENT B3 ;  /* 0x0000000000037941 */ /* 0x000fea0003800200 */
.L_x_28548:
        /* <DEDUP_REMOVED lines=120> */
[----:B------:R-:W-:Y:S02]  /*15be0*/  IMAD.MOV.U32 R2, RZ, RZ, R6 ;  /* 0x000000ffff027224 */ /* 0x000fe400078e0006 */
[----:B------:R-:W-:-:S07]  /*15bf0*/  IMAD.MOV.U32 R3, RZ, RZ, R7 ;  /* 0x000000ffff037224 */ /* 0x000fce00078e0007 */
.L_x_28553:
[----:B------:R-:W-:Y:S05]  /*15c00*/  BSYNC.RECONVERGENT B3 ;  /* 0x0000000000037941 */ /* 0x000fea0003800200 */
.L_x_28552:
        /* <DEDUP_REMOVED lines=72> */
.L_x_28470:
[----:B------:R-:W-:Y:S05]  /*16090*/  BSYNC.RECONVERGENT B1 ;  /* 0x0000000000017941 */ /* 0x000fea0003800200 */
.L_x_28469:
[----:B------:R-:W-:Y:S01]  /*160a0*/  VIADD R0, R33, 0x80 ;  /* 0x0000008021007836 */ /* 0x000fe20000000000 */
[----:B------:R-:W-:Y:S01]  /*160b0*/  BSSY.RECONVERGENT B1, `(.L_x_28554) ;  /* 0x00015bf000017945 */ /* 0x000fe20003800200 */
[----:B------:R-:W-:Y:S02]  /*160c0*/  CS2R R26, SRZ ;  /* 0x00000000001a7805 */ /* 0x000fe4000001ff00 */
[----:B0-----:R-:W-:Y:S02]  /*160d0*/  CS2R R24, SRZ ;  /* 0x0000000000187805 */ /* 0x001fe4000001ff00 */
[----:B------:R-:W-:-:S13]  /*160e0*/  ISETP.GE.AND P0, PT, R0, UR4, PT ;  /* 0x0000000400007c0c */ /* 0x000fda000bf06270 */
[----:B------:R-:W-:Y:S05]  /*160f0*/  @P0 BRA `(.L_x_28555) ;  /* 0x0000015800e80947 */ /* 0x000fea0003800000 */
[----:B-----5:R-:W0:Y:S01]  /*16100*/  DSETP.NAN.AND P0, PT, R30, R30, PT ;  /* 0x0000001e1e00722a */ /* 0x020e220003f08000 */
[----:B------:R-:W-:-:S15]  /*16110*/  BSSY.RECONVERGENT B2, `(.L_x_28556) ;  /* 0x000111f000027945 */ /* 0x000fde0003800200 */
[----:B------:R-:W-:-:S15]  /*16120*/  NOP ;  /* 0x0000000000007918 */ /* 0x000fde0000000000 */
[----:B------:R-:W-:-:S15]  /*16130*/  NOP ;  /* 0x0000000000007918 */ /* 0x000fde0000000000 */
[----:B------:R-:W-:-:S15]  /*16140*/  NOP ;  /* 0x0000000000007918 */ /* 0x000fde0000000000 */
[----:B------:R-:W-:-:S03]  /*16150*/  NOP ;  /* 0x0000000000007918 */ /* 0x000fc60000000000 */
        /* <DEDUP_REMOVED lines=48> */
[----:B------:R0:W2:Y:S01]  /*16460*/  DSETP.GEU.AND P0, PT, R4, UR6, PT ;  /* 0x0000000604007e2a */ /* 0x0000a2000bf0e000 */
        /* <DEDUP_REMOVED lines=8> */
[----:B--2---:R-:W0:Y:S02]  /*164f0*/  DSETP.GT.OR P0, PT, R4, UR6, !P0 ;  /* 0x0000000604007e2a */ /* 0x004e24000c704400 */
        /* <DEDUP_REMOVED lines=66> */
[----:B--2---:R-:W-:Y:S01]  /*16920*/  LOP3.LUT R2, R0, 0x80000000, RZ, 0x3c, !PT ;  /* 0x8000000000027812 */ /* 0x004fe200078e3cff */
[----:B------:R-:W-:-:S15]  /*16930*/  IMAD.MOV.U32 R3, RZ, RZ, 0x43300000 ;  /* 0x43300000ff037424 */ /* 0x000fde00078e00ff */
[----:B------:R-:W-:-:S15]  /*16940*/  NOP ;  /* 0x0000000000007918 */ /* 0x000fde0000000000 */
[----:B------:R-:W-:-:S15]  /*16950*/  NOP ;  /* 0x0000000000007918 */ /* 0x000fde0000000000 */
[----:B------:R-:W-:-:S15]  /*16960*/  NOP ;  /* 0x0000000000007918 */ /* 0x000fde0000000000 */
[----:B------:R-:W-:-:S01]  /*16970*/  NOP ;  /* 0x0000000000007918 */ /* 0x000fc20000000000 */
[----:B0-----:R0:W2:Y:S02]  /*16980*/  DFMA R6, -R34, R4, 1 ;  /* 0x3ff000002206742b */ /* 0x0010a40000000104 */
[----:B0-----:R-:W-:Y:S02]  /*16990*/  IMAD.MOV.U32 R34, RZ, RZ, -0x748574fc ;  /* 0x8b7a8b04ff227424 */ /* 0x001fe400078e00ff */
[----:B------:R-:W-:-:S15]  /*169a0*/  IMAD.MOV.U32 R35, RZ, RZ, 0x3ed0ee25 ;  /* 0x3ed0ee25ff237424 */ /* 0x000fde00078e00ff */
        /* <DEDUP_REMOVED lines=106> */
[----:B------:R-:W2:Y:S01]  /*17050*/  DFMA R34, R6, R34, UR6 ;  /* 0x0000000606227e2b */ /* 0x000ea20008000022 */
        /* <DEDUP_REMOVED lines=36> */
[----:B0-----:R3:W4:Y:S02]  /*172a0*/  DADD R8, R8, R26 ;  /* 0x0000000008087229 */ /* 0x001724000000001a */
[----:B---34-:R-:W-:Y:S05]  /*172b0*/  BRA `(.L_x_28564) ;  /* 0x00000008000c7947 */ /* 0x018fea0003800000 */
.L_x_28563:
        /* <DEDUP_REMOVED lines=52> */
[----:B-1----:R-:W-:Y:S05]  /*17600*/  CALL.REL.NOINC `($__internal_63_$__cuda_sm20_div_rn_f64_full) ;  /* 0x0000040000447944 */ /* 0x002fea0003c00000 */
.L_x_28566:
[----:B------:R-:W-:Y:S05]  /*17610*/  BSYNC.RECONVERGENT B4 ;  /* 0x0000000000047941 */ /* 0x000fea0003800200 */
.L_x_28565:
        /* <DEDUP_REMOVED lines=76> */
[----:B0-----:R0:W2:Y:S02]  /*17ae0*/  DADD R8, R8, R26 ;  /* 0x0000000008087229 */ /* 0x0010a4000000001a */
.L_x_28564:
[----:B------:R-:W-:Y:S05]  /*17af0*/  BSYNC.RECONVERGENT B3 ;  /* 0x0000000000037941 */ /* 0x000fea0003800200 */
.L_x_28562:
[----:B------:R-:W3:Y:S01]  /*17b00*/  MUFU.RCP64H R3, R25 ;  /* 0x0000001900037308 */ /* 0x000ee20000001800 */
        /* <DEDUP_REMOVED lines=38> */
[----:B---3--:R-:W3:-:S15]  /*17d70*/  DFMA R6, -R24, R4, R10 ;  /* 0x000000041806722b */ /* 0x008ede000000010a */
[----:B------:R-:W-:-:S15]  /*17d80*/  NOP ;  /* 0x0000000000007918 */ /* 0x000fde0000000000 */
[----:B------:R-:W-:-:S15]  /*17d90*/  NOP ;  /* 0x0000000000007918 */ /* 0x000fde0000000000 */
[----:B------:R-:W-:-:S15]  /*17da0*/  NOP ;  /* 0x0000000000007918 */ /* 0x000fde0000000000 */
[----:B------:R-:W-:-:S04]  /*17db0*/  NOP ;  /* 0x0000000000007918 */ /* 0x000fc80000000000 */
[----:B---3--:R-:W3:Y:S02]  /*17dc0*/  DFMA R2, R2, R6, R4 ;  /* 0x000000060202722b */ /* 0x008ee40000000004 */
[----:B---3--:R-:W-:-:S05]  /*17dd0*/  FFMA R0, RZ, R25, R3 ;  /* 0x00000019ff007223 */ /* 0x008fca0000000003 */
[----:B------:R-:W-:-:S13]  /*17de0*/  FSETP.GT.AND P0, PT, |R0|, 1.469367938527859385e-39, PT ;  /* 0x001000000000780b */ /* 0x000fda0003f04200 */
[----:B------:R-:W-:Y:S05]  /*17df0*/  @P0 BRA P2, `(.L_x_28568) ;  /* 0x0000000000180947 */ /* 0x000fea0001000000 */
[----:B------:R-:W-:Y:S01]  /*17e00*/  IMAD.MOV.U32 R4, RZ, RZ, R10 ;  /* 0x000000ffff047224 */ /* 0x000fe200078e000a */
[----:B------:R-:W-:Y:S01]  /*17e10*/  MOV R0, 0x17e60 ;  /* 0x00017e6000007802 */ /* 0x000fe20000000f00 */
[----:B------:R-:W-:Y:S02]  /*17e20*/  IMAD.MOV.U32 R5, RZ, RZ, R11 ;  /* 0x000000ffff057224 */ /* 0x000fe400078e000b */
[----:B------:R-:W-:Y:S02]  /*17e30*/  IMAD.MOV.U32 R2, RZ, RZ, R24 ;  /* 0x000000ffff027224 */ /* 0x000fe400078e0018 */
[----:B------:R-:W-:-:S07]  /*17e40*/  IMAD.MOV.U32 R3, RZ, RZ, R25 ;  /* 0x000000ffff037224 */ /* 0x000fce00078e0019 */
[----:B012---:R-:W-:Y:S05]  /*17e50*/  CALL.REL.NOINC `($__internal_63_$__cuda_sm20_div_rn_f64_full) ;  /* 0x000003f800307944 */ /* 0x007fea0003c00000 */
.L_x_28568:
[----:B------:R-:W-:Y:S05]  /*17e60*/  BSYNC.RECONVERGENT B3 ;  /* 0x0000000000037941 */ /* 0x000fea0003800200 */
.L_x_28567:
        /* <DEDUP_REMOVED lines=176> */
.L_x_28570:
[----:B------:R-:W-:Y:S02]  /*18970*/  FSEL R2, RZ, 3.37028055040000000000e+12, P0 ;  /* 0x54442d18ff027808 */ /* 0x000fe40000000000 */
[----:B------:R-:W-:-:S07]  /*18980*/  FSEL R3, RZ, 2.1426990032196044922, P0 ;  /* 0x400921fbff037808 */ /* 0x000fce0000000000 */
.L_x_28571:
[----:B------:R-:W-:Y:S05]  /*18990*/  BSYNC.RECONVERGENT B0 ;  /* 0x0000000000007941 */ /* 0x000fea0003800200 */
.L_x_28569:
[----:B------:R0:W3:Y:S02]  /*189a0*/  DADD R28, |R28|, |R30| ;  /* 0x000000001c1c7229 */ /* 0x0000e4000000061e */
[----:B0-----:R-:W-:-:S15]  /*189b0*/  LOP3.LUT R31, R3, 0x80000000, R31, 0xb8, !PT ;  /* 0x80000000031f7812 */ /* 0x001fde00078eb81f */
[----:B------:R-:W-:-:S15]  /*189c0*/  NOP ;  /* 0x0000000000007918 */ /* 0x000fde0000000000 */
[----:B------:R-:W-:-:S15]  /*189d0*/  NOP ;  /* 0x0000000000007918 */ /* 0x000fde0000000000 */
[----:B------:R-:W-:-:S15]  /*189e0*/  NOP ;  /* 0x0000000000007918 */ /* 0x000fde0000000000 */
[----:B------:R-:W-:-:S02]  /*189f0*/  NOP ;  /* 0x0000000000007918 */ /* 0x000fc40000000000 */
[----:B---3--:R-:W0:Y:S02]  /*18a00*/  DSETP.NAN.AND P0, PT, R28, R28, PT ;  /* 0x0000001c1c00722a */ /* 0x008e240003f08000 */
[----:B0-----:R-:W-:Y:S02]  /*18a10*/  FSEL R2, R28, R2, P0 ;  /* 0x000000021c027208 */ /* 0x001fe40000000000 */
[----:B------:R-:W-:-:S15]  /*18a20*/  FSEL R3, R29, R31, P0 ;  /* 0x0000001f1d037208 */ /* 0x000fde0000000000 */
[----:B------:R-:W-:-:S15]  /*18a30*/  NOP ;  /* 0x0000000000007918 */ /* 0x000fde0000000000 */
[----:B------:R-:W-:-:S15]  /*18a40*/  NOP ;  /* 0x0000000000007918 */ /* 0x000fde0000000000 */
[----:B------:R-:W-:-:S15]  /*18a50*/  NOP ;  /* 0x0000000000007918 */ /* 0x000fde0000000000 */
[----:B--2---:R-:W0:Y:S02]  /*18a60*/  DMUL R8, R8, 0.5 ;  /* 0x3fe0000008087828 */ /* 0x004e240000000000 */
[----:B0-----:R-:W-:Y:S05]  /*18a70*/  BRA `(.L_x_28572) ;  /* 0x000000e800207947 */ /* 0x001fea0003800000 */
.L_x_28561:
        /* <DEDUP_REMOVED lines=15> */
[----:B------:R-:W0:Y:S01]  /*18b70*/  MUFU.RCP64H R3, R25 ;  /* 0x0000001900037308 */ /* 0x000e220000001800 */
[----:B------:R-:W-:Y:S01]  /*18b80*/  IMAD.MOV.U32 R5, RZ, RZ, R7 ;  /* 0x000000ffff057224 */ /* 0x000fe200078e0007 */
[----:B------:R-:W-:Y:S01]  /*18b90*/  BSSY.RECONVERGENT B0, `(.L_x_28574) ;  /* 0x00000e8000007945 */ /* 0x000fe20003800200 */
[----:B------:R-:W-:Y:S01]  /*18ba0*/  IMAD.MOV.U32 R0, RZ, RZ, R6 ;  /* 0x000000ffff007224 */ /* 0x000fe200078e0006 */
[----:B------:R-:W-:Y:S01]  /*18bb0*/  FSETP.GEU.AND P5, PT, |R11|, 6.5827683646048100446e-37, PT ;  /* 0x036000000b00780b */ /* 0x000fe20003fae200 */
[----:B------:R-:W-:-:S07]  /*18bc0*/  IMAD.MOV.U32 R2, RZ, RZ, 0x1 ;  /* 0x00000001ff027424 */ /* 0x000fce00078e00ff */
[----:B------:R-:W2:Y:S02]  /*18bd0*/  @!P0 DMUL R6, R6, 1.80143985094819840000e+16 ;  /* 0x4350000006068828 */ /* 0x000ea40000000000 */
[----:B--2---:R-:W-:Y:S02]  /*18be0*/  @!P0 IMAD.MOV.U32 R5, RZ, RZ, R7 ;  /* 0x000000ffff058224 */ /* 0x004fe400078e0007 */
[----:B------:R-:W-:Y:S02]  /*18bf0*/  @!P0 IMAD.MOV.U32 R0, RZ, RZ, R6 ;  /* 0x000000ffff008224 */ /* 0x000fe400078e0006 */
[----:B------:R-:W-:-:S05]  /*18c00*/  VIADD R4, R5, 0xffffffff ;  /* 0xffffffff05047836 */ /* 0x000fca0000000000 */
[----:B------:R-:W-:-:S13]  /*18c10*/  ISETP.GE.U32.AND P2, PT, R4, 0x7fefffff, PT ;  /* 0x7fefffff0400780c */ /* 0x000fda0003f46070 */
[----:B------:R-:W-:-:S15]  /*18c20*/  @P2 LOP3.LUT P3, RZ, R7, 0x7fffffff, RZ, 0xc0, !PT ;  /* 0x7fffffff07ff2812 */ /* 0x000fde000786c0ff */
[----:B------:R-:W-:-:S15]  /*18c30*/  NOP ;  /* 0x0000000000007918 */ /* 0x000fde0000000000 */
[----:B------:R-:W-:-:S10]  /*18c40*/  NOP ;  /* 0x0000000000007918 */ /* 0x000fd40000000000 */
        /* <DEDUP_REMOVED lines=35> */
[----:B0-----:R0:W2:Y:S02]  /*18e80*/  DFMA R2, R2, R26, R8 ;  /* 0x0000001a0202722b */ /* 0x0010a40000000008 */
[----:B0-----:R-:W-:Y:S02]  /*18e90*/  @P2 IMAD.MOV.U32 R8, RZ, RZ, 0x0 ;  /* 0x00000000ff082424 */ /* 0x001fe400078e00ff */
[----:B--2---:R-:W-:Y:S01]  /*18ea0*/  FFMA R4, RZ, R25, R3 ;  /* 0x00000019ff047223 */ /* 0x004fe20000000003 */
[----:B------:R-:W-:-:S04]  /*18eb0*/  @P2 IMAD.MOV.U32 R9, RZ, RZ, 0x7ff00000 ;  /* 0x7ff00000ff092424 */ /* 0x000fc800078e00ff */
[----:B------:R-:W-:Y:S01]  /*18ec0*/  FSETP.GT.AND P4, PT, |R4|, 1.469367938527859385e-39, PT ;  /* 0x001000000400780b */ /* 0x000fe20003f84200 */
[----:B------:R-:W-:Y:S02]  /*18ed0*/  IMAD.MOV.U32 R4, RZ, RZ, -0x3ff ;  /* 0xfffffc01ff047424 */ /* 0x000fe400078e00ff */
[----:B------:R-:W-:-:S15]  /*18ee0*/  @!P0 IMAD.MOV.U32 R4, RZ, RZ, -0x435 ;  /* 0xfffffbcbff048424 */ /* 0x000fde00078e00ff */
[----:B------:R-:W-:-:S15]  /*18ef0*/  NOP ;  /* 0x0000000000007918 */ /* 0x000fde0000000000 */
[----:B------:R-:W-:-:S15]  /*18f00*/  NOP ;  /* 0x0000000000007918 */ /* 0x000fde0000000000 */
[----:B------:R-:W-:-:S07]  /*18f10*/  NOP ;  /* 0x0000000000007918 */ /* 0x000fce0000000000 */
[----:B------:R-:W0:Y:S02]  /*18f20*/  @P2 DFMA R8, R6, R8, +INF ;  /* 0x7ff000000608242b */ /* 0x000e240000000008 */
[----:B0-----:R-:W-:Y:S02]  /*18f30*/  @P2 FSEL R8, R8, RZ, P3 ;  /* 0x000000ff08082208 */ /* 0x001fe40001800000 */
[----:B------:R-:W-:Y:S01]  /*18f40*/  @P2 FSEL R9, R9, -QNAN , P3 ;  /* 0xfff0000009092808 */ /* 0x000fe20001800000 */
[----:B------:R-:W-:Y:S06]  /*18f50*/  @P2 BRA `(.L_x_28575) ;  /* 0x0000000800ac2947 */ /* 0x000fec0003800000 */
[C---:B------:R-:W-:Y:S01]  /*18f60*/  LOP3.LUT R6, R5.reuse, 0xfffff, RZ, 0xc0, !PT ;  /* 0x000fffff05067812 */ /* 0x040fe200078ec0ff */
[----:B------:R-:W-:Y:S01]  /*18f70*/  IMAD.MOV.U32 R8, RZ, RZ, R0 ;  /* 0x000000ffff087224 */ /* 0x000fe200078e0000 */
[----:B------:R-:W-:Y:S01]  /*18f80*/  LEA.HI R4, R5, R4, RZ, 0xc ;  /* 0x0000000405047211 */ /* 0x000fe200078f60ff */
[----:B------:R-:W-:Y:S01]  /*18f90*/  IMAD.MOV.U32 R36, RZ, RZ, RZ ;  /* 0x000000ffff247224 */ /* 0x000fe200078e00ff */
[----:B------:R-:W-:Y:S01]  /*18fa0*/  LOP3.LUT R9, R6, 0x3ff00000, RZ, 0xfc, !PT ;  /* 0x3ff0000006097812 */ /* 0x000fe200078efcff */
[----:B------:R-:W-:Y:S01]  /*18fb0*/  IMAD.MOV.U32 R5, RZ, RZ, 0x43300000 ;  /* 0x43300000ff057424 */ /* 0x000fe200078e00ff */
[----:B------:R-:W-:Y:S01]  /*18fc0*/  UMOV UR6, 0x80000000 ;  /* 0x8000000000067882 */ /* 0x000fe20000000000 */
[----:B------:R-:W-:Y:S01]  /*18fd0*/  UMOV UR7, 0x43300000 ;  /* 0x4330000000077882 */ /* 0x000fe20000000000 */
[----:B------:R-:W-:-:S13]  /*18fe0*/  ISETP.GE.U32.AND P0, PT, R9, 0x3ff6a09f, PT ;  /* 0x3ff6a09f0900780c */ /* 0x000fda0003f06070 */
[----:B------:R-:W-:Y:S02]  /*18ff0*/  @P0 VIADD R7, R9, 0xfff00000 ;  /* 0xfff0000009070836 */ /* 0x000fe40000000000 */
[----:B------:R-:W-:Y:S02]  /*19000*/  @P0 VIADD R4, R4, 0x1 ;  /* 0x0000000104040836 */ /* 0x000fe40000000000 */
[----:B------:R-:W-:-:S03]  /*19010*/  @P0 IMAD.MOV.U32 R9, RZ, RZ, R7 ;  /* 0x000000ffff090224 */ /* 0x000fc600078e0007 */
[----:B------:R-:W-:-:S03]  /*19020*/  LOP3.LUT R4, R4, 0x80000000, RZ, 0x3c, !PT ;  /* 0x8000000004047812 */ /* 0x000fc600078e3cff */
[----:B------:R-:W0:Y:S02]  /*19030*/  DADD R38, R8, 1 ;  /* 0x3ff0000008267429 */ /* 0x000e240000000000 */
[----:B0-----:R-:W0:-:S15]  /*19040*/  MUFU.RCP64H R37, R39 ;  /* 0x0000002700257308 */ /* 0x001e1e0000001800 */
[----:B------:R-:W-:-:S15]  /*19050*/  NOP ;  /* 0x0000000000007918 */ /* 0x000fde0000000000 */
[----:B------:R-:W-:-:S15]  /*19060*/  NOP ;  /* 0x0000000000007918 */ /* 0x000fde0000000000 */
[----:B------:R-:W-:-:S15]  /*19070*/  NOP ;  /* 0x0000000000007918 */ /* 0x000fde0000000000 */
[----:B------:R-:W-:-:S02]  /*19080*/  NOP ;  /* 0x0000000000007918 */ /* 0x000fc40000000000 */
[----:B------:R-:W-:-:S15]  /*19090*/  DADD R6, R8, -1 ;  /* 0xbff0000008067429 */ /* 0x000fde0000000000 */
[----:B------:R-:W-:-:S15]  /*190a0*/  NOP ;  /* 0x0000000000007918 */ /* 0x000fde0000000000 */
[----:B------:R-:W-:-:S15]  /*190b0*/  NOP ;  /* 0x0000000000007918 */ /* 0x000fde0000000000 */
[----:B------:R-:W-:-:S15]  /*190c0*/  NOP ;  /* 0x0000000000007918 */ /* 0x000fde0000000000 */
[----:B------:R-:W-:-:S04]  /*190d0*/  NOP ;  /* 0x0000000000007918 */ /* 0x000fc80000000000 */
        /* <DEDUP_REMOVED lines=146> */
[----:B0-----:R0:W2:Y:S02]  /*19a00*/  DADD R8, R34, R6 ;  /* 0x0000000022087229 */ /* 0x0010a40000000006 */
.L_x_28575:
[----:B------:R-:W-:Y:S05]  /*19a10*/  BSYNC.RECONVERGENT B0 ;  /* 0x0000000000007941 */ /* 0x000fea0003800200 */
.L_x_28574:
[----:B------:R-:W-:Y:S04]  /*19a20*/  BSSY.RECONVERGENT B3, `(.L_x_28576) ;  /* 0x0000008000037945 */ /* 0x000fe80003800200 */
[----:B------:R-:W-:Y:S05]  /*19a30*/  @P4 BRA P5, `(.L_x_28577) ;  /* 0x0000000000184947 */ /* 0x000fea0002800000 */
[----:B------:R-:W-:Y:S01]  /*19a40*/  IMAD.MOV.U32 R4, RZ, RZ, R10 ;  /* 0x000000ffff047224 */ /* 0x000fe200078e000a */
[----:B------:R-:W-:Y:S01]  /*19a50*/  MOV R0, 0x19aa0 ;  /* 0x00019aa000007802 */ /* 0x000fe20000000f00 */
[----:B------:R-:W-:Y:S02]  /*19a60*/  IMAD.MOV.U32 R5, RZ, RZ, R11 ;  /* 0x000000ffff057224 */ /* 0x000fe400078e000b */
[----:B------:R-:W-:Y:S02]  /*19a70*/  IMAD.MOV.U32 R2, RZ, RZ, R24 ;  /* 0x000000ffff027224 */ /* 0x000fe400078e0018 */
[----:B------:R-:W-:-:S07]  /*19a80*/  IMAD.MOV.U32 R3, RZ, RZ, R25 ;  /* 0x000000ffff037224 */ /* 0x000fce00078e0019 */
[----:B012---:R-:W-:Y:S05]  /*19a90*/  CALL.REL.NOINC `($__internal_63_$__cuda_sm20_div_rn_f64_full) ;  /* 0x000003dc00207944 */ /* 0x007fea0003c00000 */
.L_x_28577:
[----:B------:R-:W-:Y:S05]  /*19aa0*/  BSYNC.RECONVERGENT B3 ;  /* 0x0000000000037941 */ /* 0x000fea0003800200 */
.L_x_28576:
[----:B0-----:R-:W-:Y:S01]  /*19ab0*/  IMAD.MOV.U32 R6, RZ, RZ, -0x2449a4b7 ;  /* 0xdbb65b49ff067424 */ /* 0x001fe200078e00ff */
[----:B------:R-:W-:Y:S01]  /*19ac0*/  UMOV UR6, 0x2a25ff7e ;  /* 0x2a25ff7e00067882 */ /* 0x000fe20000000000 */
[----:B------:R-:W-:Y:S01]  /*19ad0*/  IMAD.MOV.U32 R7, RZ, RZ, 0x3f2d3b63 ;  /* 0x3f2d3b63ff077424 */ /* 0x000fe200078e00ff */
[----:B------:R-:W-:Y:S01]  /*19ae0*/  UMOV UR7, 0x3ef53e1d ;  /* 0x3ef53e1d00077882 */ /* 0x000fe20000000000 */
[----:B------:R-:W0:Y:S01]  /*19af0*/  DMUL R4, R2, R2 ;  /* 0x0000000202047228 */ /* 0x000e220000000000 */
        /* <DEDUP_REMOVED lines=171> */
.L_x_28579:
[----:B------:R-:W-:Y:S02]  /*1a5b0*/  FSEL R2, RZ, 3.37028055040000000000e+12, P0 ;  /* 0x54442d18ff027808 */ /* 0x000fe40000000000 */
[----:B------:R-:W-:-:S07]  /*1a5c0*/  FSEL R3, RZ, 2.1426990032196044922, P0 ;  /* 0x400921fbff037808 */ /* 0x000fce0000000000 */
.L_x_28580:
[----:B------:R-:W-:Y:S05]  /*1a5d0*/  BSYNC.RECONVERGENT B0 ;  /* 0x0000000000007941 */ /* 0x000fea0003800200 */
.L_x_28578:
        /* <DEDUP_REMOVED lines=14> */
.L_x_28573:
        /* <DEDUP_REMOVED lines=46> */
[----:B------:R-:W4:-:S15]  /*1a9a0*/  DADD R40, R40, -R42 ;  /* 0x0000000028287229 */ /* 0x000f1e000000082a */
        /* <DEDUP_REMOVED lines=34> */
[----:B---3--:R3:W0:-:S15]  /*1abd0*/  DMUL R48, R38, R48 ;  /* 0x0000003026307228 */ /* 0x00861e0000000000 */
[----:B------:R-:W-:-:S15]  /*1abe0*/  NOP ;  /* 0x0000000000007918 */ /* 0x000fde0000000000 */
[----:B------:R-:W-:-:S15]  /*1abf0*/  NOP ;  /* 0x0000000000007918 */ /* 0x000fde0000000000 */
[----:B------:R-:W-:-:S15]  /*1ac00*/  NOP ;  /* 0x0000000000007918 */ /* 0x000fde0000000000 */
[----:B------:R-:W-:-:S04]  /*1ac10*/  NOP ;  /* 0x0000000000007918 */ /* 0x000fc80000000000 */
[----:B----4-:R3:W4:-:S15]  /*1ac20*/  DMUL R8, R40, R8 ;  /* 0x0000000828087228 */ /* 0x01071e0000000000 */
        /* <DEDUP_REMOVED lines=19> */
[----:B--234-:R-:W0:Y:S02]  /*1ad60*/  DMUL R40, R40, R40 ;  /* 0x0000002828287228 */ /* 0x01ce240000000000 */
.L_x_28582:
[----:B------:R-:W2:Y:S02]  /*1ad70*/  DSETP.GEU.AND P1, PT, R24, R2, PT ;  /* 0x000000021800722a */ /* 0x000ea40003f2e000 */
[----:B--2---:R-:W-:Y:S02]  /*1ad80*/  FSEL R26, R2, R24, P1 ;  /* 0x00000018021a7208 */ /* 0x004fe40000800000 */
[----:B------:R-:W-:Y:S02]  /*1ad90*/  FSEL R27, R3, R25, P1 ;  /* 0x00000019031b7208 */ /* 0x000fe40000800000 */
[----:B------:R-:W-:Y:S02]  /*1ada0*/  FSEL R25, R25, R3, P1 ;  /* 0x0000000319197208 */ /* 0x000fe40000800000 */
[----:B------:R-:W-:-:S15]  /*1adb0*/  FSEL R24, R24, R2, P1 ;  /* 0x0000000218187208 */ /* 0x000fde0000800000 */
[----:B------:R-:W-:-:S15]  /*1adc0*/  NOP ;  /* 0x0000000000007918 */ /* 0x000fde0000000000 */
[----:B------:R-:W-:-:S15]  /*1add0*/  NOP ;  /* 0x0000000000007918 */ /* 0x000fde0000000000 */
[----:B------:R-:W-:-:S11]  /*1ade0*/  NOP ;  /* 0x0000000000007918 */ /* 0x000fd60000000000 */
        /* <DEDUP_REMOVED lines=21> */
[----:B------:R-:W2:-:S15]  /*1af40*/  DSETP.GEU.AND P2, PT, R26, R6, PT ;  /* 0x000000061a00722a */ /* 0x000e9e0003f4e000 */
[----:B------:R-:W-:-:S15]  /*1af50*/  NOP ;  /* 0x0000000000007918 */ /* 0x000fde0000000000 */
[----:B------:R-:W-:-:S15]  /*1af60*/  NOP ;  /* 0x0000000000007918 */ /* 0x000fde0000000000 */
[----:B------:R-:W-:-:S15]  /*1af70*/  NOP ;  /* 0x0000000000007918 */ /* 0x000fde0000000000 */
[----:B------:R-:W-:-:S04]  /*1af80*/  NOP ;  /* 0x0000000000007918 */ /* 0x000fc80000000000 */
[----:B--2---:R2:W-:Y:S02]  /*1af90*/  DSETP.GEU.AND P1, PT, R46, R34, P2 ;  /* 0x000000222e00722a */ /* 0x0045e4000172e000 */
        /* <DEDUP_REMOVED lines=30> */
[----:B------:R-:W-:-:S15]  /*1b180*/  FSEL R27, R9, R47, P4 ;  /* 0x0000002f091b7208 */ /* 0x000fde0002000000 */
[----:B------:R-:W-:-:S15]  /*1b190*/  NOP ;  /* 0x0000000000007918 */ /* 0x000fde0000000000 */
[----:B------:R-:W-:-:S15]  /*1b1a0*/  NOP ;  /* 0x0000000000007918 */ /* 0x000fde0000000000 */
[----:B------:R-:W-:-:S15]  /*1b1b0*/  NOP ;  /* 0x0000000000007918 */ /* 0x000fde0000000000 */
[----:B------:R2:W-:Y:S02]  /*1b1c0*/  DSETP.GEU.AND P2, PT, R46, R8, P2 ;  /* 0x000000082e00722a */ /* 0x0005e4000174e000 */
[----:B--2---:R-:W-:Y:S02]  /*1b1d0*/  FSEL R8, R46, R8, P4 ;  /* 0x000000082e087208 */ /* 0x004fe40002000000 */
        /* <DEDUP_REMOVED lines=30> */
[----:B------:R0:W2:Y:S02]  /*1b3c0*/  DSETP.GEU.AND P2, PT, R46, R42, P2 ;  /* 0x0000002a2e00722a */ /* 0x0000a4000174e000 */
[----:B0-----:R-:W-:Y:S02]  /*1b3d0*/  FSEL R43, R47, R43, P4 ;  /* 0x0000002b2f2b7208 */ /* 0x001fe40002000000 */
[----:B------:R-:W-:Y:S02]  /*1b3e0*/  FSEL R42, R26, R38, P3 ;  /* 0x000000261a2a7208 */ /* 0x000fe40001800000 */
[----:B------:R-:W-:-:S15]  /*1b3f0*/  FSEL R47, R27, R39, P3 ;  /* 0x000000271b2f7208 */ /* 0x000fde0001800000 */
[----:B------:R-:W-:-:S15]  /*1b400*/  NOP ;  /* 0x0000000000007918 */ /* 0x000fde0000000000 */
[----:B------:R-:W-:-:S15]  /*1b410*/  NOP ;  /* 0x0000000000007918 */ /* 0x000fde0000000000 */
[----:B------:R-:W-:-:S13]  /*1b420*/  NOP ;  /* 0x0000000000007918 */ /* 0x000fda0000000000 */
[----:B--2---:R-:W0:-:S15]  /*1b430*/  DSETP.GEU.AND P2, PT, R26, R38, P2 ;  /* 0x000000261a00722a */ /* 0x004e1e000174e000 */
        /* <DEDUP_REMOVED lines=25> */
.L_x_28581:
        /* <DEDUP_REMOVED lines=257> */
.L_x_28584:
        /* <DEDUP_REMOVED lines=53> */
.L_x_28587:
[----:B------:R-:W-:Y:S05]  /*1c930*/  BSYNC.RECONVERGENT B4 ;  /* 0x0000000000047941 */ /* 0x000fea0003800200 */
.L_x_28586:
        /* <DEDUP_REMOVED lines=77> */
.L_x_28585:
[----:B------:R-:W-:Y:S05]  /*1ce10*/  BSYNC.RECONVERGENT B3 ;  /* 0x0000000000037941 */ /* 0x000fea0003800200 */
.L_x_28583:
        /* <DEDUP_REMOVED lines=64> */
[----:B-12---:R-:W-:Y:S05]  /*1d220*/  CALL.REL.NOINC `($__internal_63_$__cuda_sm20_div_rn_f64_full) ;  /* 0x000003a4003c7944 */ /* 0x006fea0003c00000 */
.L_x_28589:
[----:B------:R-:W-:Y:S05]  /*1d230*/  BSYNC.RECONVERGENT B3 ;  /* 0x0000000000037941 */ /* 0x000fea0003800200 */
.L_x_28588:
[----:B------:R-:W-:Y:S01]  /*1d240*/  IMAD.MOV.U32 R6, RZ, RZ, -0x2449a4b7 ;  /* 0xdbb65b49ff067424 */ /* 0x000fe200078e00ff */
        /* <DEDUP_REMOVED lines=175> */
.L_x_28591:
[----:B------:R-:W-:Y:S02]  /*1dd40*/  FSEL R2, RZ, 3.37028055040000000000e+12, P0 ;  /* 0x54442d18ff027808 */ /* 0x000fe40000000000 */
[----:B------:R-:W-:-:S07]  /*1dd50*/  FSEL R3, RZ, 2.1426990032196044922, P0 ;  /* 0x400921fbff037808 */ /* 0x000fce0000000000 */
.L_x_28592:
[----:B------:R-:W-:Y:S05]  /*1dd60*/  BSYNC.RECONVERGENT B0 ;  /* 0x0000000000007941 */ /* 0x000fea0003800200 */
.L_x_28590:
        /* <DEDUP_REMOVED lines=12> */
[----:B--2---:R0:W3:Y:S02]  /*1de30*/  DMUL R8, R24, 0.5 ;  /* 0x3fe0000018087828 */ /* 0x0040e40000000000 */
[----:B0--3--:R-:W-:Y:S05]  /*1de40*/  BRA `(.L_x_28572) ;  /* 0x00000094002c7947 */ /* 0x009fea0003800000 */
.L_x_28560:
[----:B------:R-:W0:Y:S01]  /*1de50*/  MUFU.RCP64H R5, R25 ;  /* 0x0000001900057308 */ /* 0x000e220000001800 */
[----:B------:R-:W-:Y:S01]  /*1de60*/  IMAD.MOV.U32 R4, RZ, RZ, 0x1 ;  /* 0x00000001ff047424 */ /* 0x000fe200078e00ff */
[----:B------:R-:W-:Y:S01]  /*1de70*/  ISETP.LT.U32.AND P0, PT, R2, R6, PT ;  /* 0x000000060200720c */ /* 0x000fe20003f01070 */
[----:B------:R-:W-:Y:S01]  /*1de80*/  UMOV UR7, 0x7fefffff ;  /* 0x7fefffff00077882 */ /* 0x000fe20000000000 */
[----:B------:R-:W-:Y:S01]  /*1de90*/  UMOV UR6, 0xffffffff ;  /* 0xffffffff00067882 */ /* 0x000fe20000000000 */
[----:B------:R-:W-:Y:S01]  /*1dea0*/  UMOV UR5, UR7 ;  /* 0x0000000700057c82 */ /* 0x000fe20008000000 */
[----:B------:R-:W-:Y:S01]  /*1deb0*/  ISETP.LT.U32.AND.EX P0, PT, R3, R7, PT, P0 ;  /* 0x000000070300720c */ /* 0x000fe20003f01100 */
[----:B------:R-:W-:Y:S01]  /*1dec0*/  IMAD.U32 R32, RZ, RZ, UR5 ;  /* 0x00000005ff207e24 */ /* 0x000fe2000f8e00ff */
[----:B------:R-:W-:Y:S01]  /*1ded0*/  BSSY.RECONVERGENT B0, `(.L_x_28593) ;  /* 0x000013d000007945 */ /* 0x000fe20003800200 */
[----:B------:R-:W-:Y:S01]  /*1dee0*/  IMAD.MOV.U32 R38, RZ, RZ, 0x0 ;  /* 0x00000000ff267424 */ /* 0x000fe200078e00ff */
[----:B------:R-:W-:Y:S01]  /*1def0*/  FSETP.GEU.AND P5, PT, |R11|, 6.5827683646048100446e-37, PT ;  /* 0x036000000b00780b */ /* 0x000fe20003fae200 */
[----:B------:R-:W-:Y:S01]  /*1df00*/  IMAD.MOV.U32 R39, RZ, RZ, 0x3fd80000 ;  /* 0x3fd80000ff277424 */ /* 0x000fe200078e00ff */
        /* <DEDUP_REMOVED lines=10> */
[----:B0-----:R0:W2:Y:S02]  /*1dfb0*/  DFMA R26, R4, R8, R4 ;  /* 0x00000008041a722b */ /* 0x0010a40000000004 */
        /* <DEDUP_REMOVED lines=21> */
[----:B--2---:R-:W0:-:S15]  /*1e110*/  DFMA R34, -R24, R26, 1 ;  /* 0x3ff000001822742b */ /* 0x004e1e000000011a */
        /* <DEDUP_REMOVED lines=19> */
[----:B--2---:R-:W-:-:S15]  /*1e250*/  DFMA R8, R8, R8, R2 ;  /* 0x000000080808722b */ /* 0x004fde0000000002 */
        /* <DEDUP_REMOVED lines=11> */
[----:B------:R-:W-:-:S15]  /*1e310*/  IMAD.MOV.U32 R34, RZ, RZ, RZ ;  /* 0x000000ffff227224 */ /* 0x000fde00078e00ff */
[----:B------:R-:W-:-:S15]  /*1e320*/  NOP ;  /* 0x0000000000007918 */ /* 0x000fde0000000000 */
[----:B------:R-:W-:-:S15]  /*1e330*/  NOP ;  /* 0x0000000000007918 */ /* 0x000fde0000000000 */
[----:B------:R-:W-:-:S15]  /*1e340*/  NOP ;  /* 0x0000000000007918 */ /* 0x000fde0000000000 */
[----:B------:R-:W0:Y:S02]  /*1e350*/  DSETP.MIN.AND P0, P3, R8, UR6, PT ;  /* 0x0000000608007e2a */ /* 0x000e24000bb00000 */
[----:B0-----:R-:W-:Y:S01]  /*1e360*/  FSEL R27, R26, UR5, P0 ;  /* 0x000000051a1b7c08 */ /* 0x001fe20008000000 */
[----:B------:R-:W-:Y:S01]  /*1e370*/  IMAD.MOV.U32 R26, RZ, RZ, R8 ;  /* 0x000000ffff1a7224 */ /* 0x000fe200078e0008 */
[----:B------:R-:W-:Y:S02]  /*1e380*/  @P3 LOP3.LUT R27, R32, 0x80000, RZ, 0xfc, !PT ;  /* 0x00080000201b3812 */ /* 0x000fe400078efcff */
        /* <DEDUP_REMOVED lines=31> */
[----:B0-----:R0:W2:Y:S02]  /*1e580*/  DMUL R36, R8, R36 ;  /* 0x0000002408247228 */ /* 0x0010a40000000000 */
        /* <DEDUP_REMOVED lines=11> */
[----:B--2---:R-:W0:Y:S02]  /*1e640*/  DMUL R36, R36, R8 ;  /* 0x0000000824247228 */ /* 0x004e240000000000 */
        /* <DEDUP_REMOVED lines=31> */
[----:B------:R-:W-:Y:S01]  /*1e840*/  UMOV UR6, 0x80000000 ;  /* 0x8000000000067882 */ /* 0x000fe20000000000 */
[----:B------:R-:W-:Y:S02]  /*1e850*/  UMOV UR7, 0x43300000 ;  /* 0x4330000000077882 */ /* 0x000fe40000000000 */
[----:B------:R-:W-:-:S13]  /*1e860*/  ISETP.GE.U32.AND P0, PT, R9, 0x3ff6a09f, PT ;  /* 0x3ff6a09f0900780c */ /* 0x000fda0003f06070 */
[----:B------:R-:W-:Y:S02]  /*1e870*/  @P0 VIADD R7, R9, 0xfff00000 ;  /* 0xfff0000009070836 */ /* 0x000fe40000000000 */
[----:B------:R-:W-:Y:S02]  /*1e880*/  @P0 VIADD R5, R5, 0x1 ;  /* 0x0000000105050836 */ /* 0x000fe40000000000 */
[----:B------:R-:W-:-:S03]  /*1e890*/  @P0 IMAD.MOV.U32 R9, RZ, RZ, R7 ;  /* 0x000000ffff090224 */ /* 0x000fc600078e0007 */
[----:B------:R-:W-:Y:S01]  /*1e8a0*/  LOP3.LUT R4, R5, 0x80000000, RZ, 0x3c, !PT ;  /* 0x8000000005047812 */ /* 0x000fe200078e3cff */
[----:B------:R-:W-:Y:S02]  /*1e8b0*/  IMAD.MOV.U32 R5, RZ, RZ, 0x43300000 ;  /* 0x43300000ff057424 */ /* 0x000fe400078e00ff */
        /* <DEDUP_REMOVED lines=158> */
.L_x_28594:
[----:B------:R-:W-:Y:S05]  /*1f2a0*/  BSYNC.RECONVERGENT B0 ;  /* 0x0000000000007941 */ /* 0x000fea0003800200 */
.L_x_28593:
        /* <DEDUP_REMOVED lines=8> */
.L_x_28596:
[----:B------:R-:W-:Y:S05]  /*1f330*/  BSYNC.RECONVERGENT B3 ;  /* 0x0000000000037941 */ /* 0x000fea0003800200 */
.L_x_28595:
        /* <DEDUP_REMOVED lines=176> */
.L_x_28598:
[----:B------:R-:W-:Y:S02]  /*1fe40*/  FSEL R2, RZ, 3.37028055040000000000e+12, P0 ;  /* 0x54442d18ff027808 */ /* 0x000fe40000000000 */
[----:B------:R-:W-:-:S07]  /*1fe50*/  FSEL R3, RZ, 2.1426990032196044922, P0 ;  /* 0x400921fbff037808 */ /* 0x000fce0000000000 */
.L_x_28599:
[----:B------:R-:W-:Y:S05]  /*1fe60*/  BSYNC.RECONVERGENT B0 ;  /* 0x0000000000007941 */ /* 0x000fea0003800200 */
.L_x_28597:
        /* <DEDUP_REMOVED lines=8> */
[----:B------:R-:W-:Y:S01]  /*1fef0*/  FSEL R3, R29, R31, P0 ;  /* 0x0000001f1d037208 */ /* 0x000fe20000000000 */
[----:B------:R-:W-:Y:S06]  /*1ff00*/  BRA `(.L_x_28572) ;  /* 0x0000007000fc7947 */ /* 0x000fec0003800000 */
.L_x_28559:
        /* <DEDUP_REMOVED lines=28> */
[----:B------:R0:W2:Y:S02]  /*200d0*/  @P1 DFMA R2, R6, R4, +INF ;  /* 0x7ff000000602142b */ /* 0x0000a40000000004 */
[----:B0-----:R-:W-:Y:S01]  /*200e0*/  IMAD.MOV.U32 R7, RZ, RZ, -0x3ff ;  /* 0xfffffc01ff077424 */ /* 0x001fe200078e00ff */
[----:B--2---:R-:W-:Y:S01]  /*200f0*/  @P1 FSEL R4, R2, RZ, P2 ;  /* 0x000000ff02041208 */ /* 0x004fe20001000000 */
        /* <DEDUP_REMOVED lines=175> */
.L_x_28602:
        /* <DEDUP_REMOVED lines=53> */
.L_x_28605:
[----:B------:R-:W-:Y:S05]  /*20f40*/  BSYNC.RECONVERGENT B4 ;  /* 0x0000000000047941 */ /* 0x000fea0003800200 */
.L_x_28604:
        /* <DEDUP_REMOVED lines=77> */
.L_x_28603:
[----:B------:R-:W-:Y:S05]  /*21420*/  BSYNC.RECONVERGENT B3 ;  /* 0x0000000000037941 */ /* 0x000fea0003800200 */
.L_x_28601:
[----:B------:R-:W-:Y:S01]  /*21430*/  IMAD.MOV.U32 R2, RZ, RZ, -0x2449a4b7 ;  /* 0xdbb65b49ff027424 */ /* 0x000fe200078e00ff */
[----:B------:R-:W-:Y:S01]  /*21440*/  UMOV UR6, 0x2a25ff7e ;  /* 0x2a25ff7e00067882 */ /* 0x000fe20000000000 */
[----:B------:R-:W-:Y:S01]  /*21450*/  IMAD.MOV.U32 R3, RZ, RZ, 0x3f2d3b63 ;  /* 0x3f2d3b63ff037424 */ /* 0x000fe200078e00ff */
[----:B------:R-:W-:Y:S01]  /*21460*/  UMOV UR7, 0x3ef53e1d ;  /* 0x3ef53e1d00077882 */ /* 0x000fe20000000000 */
[----:B------:R-:W3:Y:S01]  /*21470*/  DSETP.GEU.AND P2, PT, |R28|, |R30|, PT ;  /* 0x4000001e1c00722a */ /* 0x000ee20003f4e200 */
[----:B------:R-:W-:Y:S01]  /*21480*/  ISETP.GE.AND P1, PT, R29, RZ, PT ;  /* 0x000000ff1d00720c */ /* 0x000fe20003f26270 */
[----:B------:R-:W-:-:S03]  /*21490*/  IMAD.MOV.U32 R0, RZ, RZ, 0x7f3321d2 ;  /* 0x7f3321d2ff007424 */ /* 0x000fc600078e00ff */
[----:B---3--:R-:W-:-:S15]  /*214a0*/  @P2 PLOP3.LUT P0, PT, P1, PT, PT, 0x80, 0x8 ;  /* 0x000000000008281c */ /* 0x008fde0000f0f070 */
[----:B------:R-:W-:-:S15]  /*214b0*/  NOP ;  /* 0x0000000000007918 */ /* 0x000fde0000000000 */
[----:B------:R-:W-:-:S15]  /*214c0*/  NOP ;  /* 0x0000000000007918 */ /* 0x000fde0000000000 */
[----:B------:R-:W-:-:S14]  /*214d0*/  NOP ;  /* 0x0000000000007918 */ /* 0x000fdc0000000000 */
[----:B------:R-:W3:Y:S01]  /*214e0*/  DFMA R2, R8, -UR6, R2 ;  /* 0x8000000608027c2b */ /* 0x000ee20008000002 */
        /* <DEDUP_REMOVED lines=123> */
[----:B---3--:R0:W3:Y:S02]  /*21ca0*/  DMUL R2, R8, R2 ;  /* 0x0000000208027228 */ /* 0x0080e40000000000 */
[----:B0-----:R-:W-:Y:S02]  /*21cb0*/  @!P2 IMAD.MOV.U32 R8, RZ, RZ, 0x54442d18 ;  /* 0x54442d18ff08a424 */ /* 0x001fe400078e00ff */
[----:B------:R-:W-:-:S15]  /*21cc0*/  @!P2 IMAD.MOV.U32 R9, RZ, RZ, 0x3ff921fb ;  /* 0x3ff921fbff09a424 */ /* 0x000fde00078e00ff */
[----:B------:R-:W-:-:S15]  /*21cd0*/  NOP ;  /* 0x0000000000007918 */ /* 0x000fde0000000000 */
[----:B------:R-:W-:-:S15]  /*21ce0*/  NOP ;  /* 0x0000000000007918 */ /* 0x000fde0000000000 */
[----:B------:R-:W-:-:S15]  /*21cf0*/  NOP ;  /* 0x0000000000007918 */ /* 0x000fde0000000000 */
[----:B---3--:R0:W3:Y:S02]  /*21d00*/  DFMA R10, R10, R2, R10 ;  /* 0x000000020a0a722b */ /* 0x0080e4000000000a */
        /* <DEDUP_REMOVED lines=43> */
[----:B--2---:R0:W2:Y:S02]  /*21fc0*/  DMUL R8, R4, 0.5 ;  /* 0x3fe0000004087828 */ /* 0x0040a40000000000 */
[----:B0-2---:R-:W-:Y:S05]  /*21fd0*/  BRA `(.L_x_28572) ;  /* 0x0000005000c87947 */ /* 0x005fea0003800000 */
.L_x_28600:
        /* <DEDUP_REMOVED lines=135> */
[----:B0-----:R0:W2:Y:S02]  /*22850*/  DMUL R6, R4, R6 ;  /* 0x0000000604067228 */ /* 0x0010a40000000000 */
        /* <DEDUP_REMOVED lines=49> */
[----:B--2---:R-:W0:Y:S02]  /*22b70*/  DSETP.NAN.AND P1, PT, R2, R2, PT ;  /* 0x000000020200722a */ /* 0x004e240003f28000 */
[----:B0-----:R-:W-:Y:S02]  /*22b80*/  FSEL R2, R2, R5, P1 ;  /* 0x0000000502027208 */ /* 0x001fe40000800000 */
[----:B------:R-:W-:-:S15]  /*22b90*/  FSEL R3, R3, R31, P1 ;  /* 0x0000001f03037208 */ /* 0x000fde0000800000 */
[----:B------:R-:W-:-:S15]  /*22ba0*/  NOP ;  /* 0x0000000000007918 */ /* 0x000fde0000000000 */
[----:B------:R-:W-:-:S15]  /*22bb0*/  NOP ;  /* 0x0000000000007918 */ /* 0x000fde0000000000 */
[----:B------:R-:W-:-:S15]  /*22bc0*/  NOP ;  /* 0x0000000000007918 */ /* 0x000fde0000000000 */
[----:B------:R0:W2:Y:S02]  /*22bd0*/  DMUL R8, R10, R8 ;  /* 0x000000080a087228 */ /* 0x0000a40000000000 */
[----:B0-2---:R-:W-:Y:S05]  /*22be0*/  BRA `(.L_x_28572) ;  /* 0x0000004400c47947 */ /* 0x005fea0003800000 */
.L_x_28558:
        /* <DEDUP_REMOVED lines=50> */
[----:B-1----:R-:W-:Y:S05]  /*22f10*/  CALL.REL.NOINC `($__internal_63_$__cuda_sm20_div_rn_f64_full) ;  /* 0x0000034800007944 */ /* 0x002fea0003c00000 */
[----:B------:R-:W-:Y:S02]  /*22f20*/  IMAD.MOV.U32 R8, RZ, RZ, R2 ;  /* 0x000000ffff087224 */ /* 0x000fe400078e0002 */
[----:B------:R-:W-:-:S07]  /*22f30*/  IMAD.MOV.U32 R9, RZ, RZ, R3 ;  /* 0x000000ffff097224 */ /* 0x000fce00078e0003 */
.L_x_28607:
[----:B------:R-:W-:Y:S05]  /*22f40*/  BSYNC.RECONVERGENT B3 ;  /* 0x0000000000037941 */ /* 0x000fea0003800200 */
.L_x_28606:
        /* <DEDUP_REMOVED lines=51> */
.L_x_28609:
[----:B------:R-:W-:Y:S05]  /*23280*/  BSYNC.RECONVERGENT B3 ;  /* 0x0000000000037941 */ /* 0x000fea0003800200 */
.L_x_28608:
        /* <DEDUP_REMOVED lines=8> */
[----:B------:R-:W-:Y:S01]  /*23310*/  IMAD.U32 R32, RZ, RZ, UR5 ;  /* 0x00000005ff207e24 */ /* 0x000fe2000f8e00ff */
[----:B------:R-:W-:Y:S01]  /*23320*/  FSETP.GEU.AND P4, PT, |R11|, 6.5827683646048100446e-37, PT ;  /* 0x036000000b00780b */ /* 0x000fe20003f8e200 */
[----:B------:R-:W-:-:S15]  /*23330*/  IMAD.MOV.U32 R39, RZ, RZ, 0x3fd80000 ;  /* 0x3fd80000ff277424 */ /* 0x000fde00078e00ff */
[----:B------:R-:W-:-:S15]  /*23340*/  NOP ;  /* 0x0000000000007918 */ /* 0x000fde0000000000 */
[----:B------:R-:W-:-:S15]  /*23350*/  NOP ;  /* 0x0000000000007918 */ /* 0x000fde0000000000 */
[----:B------:R-:W-:-:S10]  /*23360*/  NOP ;  /* 0x0000000000007918 */ /* 0x000fd40000000000 */
[----:B------:R-:W2:Y:S02]  /*23370*/  DADD R2, -RZ, |R2| ;  /* 0x00000000ff027229 */ /* 0x000ea40000000502 */
[----:B--2---:R-:W-:-:S04]  /*23380*/  ISETP.LT.U32.AND P0, PT, R2, R8, PT ;  /* 0x000000080200720c */ /* 0x004fc80003f01070 */
        /* <DEDUP_REMOVED lines=18> */
[----:B------:R-:W-:-:S15]  /*234b0*/  ISETP.GT.U32.AND.EX P0, PT, R9, R3, PT, P0 ;  /* 0x000000030900720c */ /* 0x000fde0003f04100 */
[----:B------:R-:W-:-:S15]  /*234c0*/  NOP ;  /* 0x0000000000007918 */ /* 0x000fde0000000000 */
[----:B------:R-:W-:-:S15]  /*234d0*/  NOP ;  /* 0x0000000000007918 */ /* 0x000fde0000000000 */
[----:B------:R-:W-:-:S09]  /*234e0*/  NOP ;  /* 0x0000000000007918 */ /* 0x000fd20000000000 */
[----:B--2---:R-:W0:-:S15]  /*234f0*/  DFMA R26, -R24, R6, 1 ;  /* 0x3ff00000181a742b */ /* 0x004e1e0000000106 */
[----:B------:R-:W-:-:S15]  /*23500*/  NOP ;  /* 0x0000000000007918 */ /* 0x000fde0000000000 */
[----:B------:R-:W-:-:S15]  /*23510*/  NOP ;  /* 0x0000000000007918 */ /* 0x000fde0000000000 */
[----:B------:R-:W-:-:S15]  /*23520*/  NOP ;  /* 0x0000000000007918 */ /* 0x000fde0000000000 */
[----:B------:R-:W-:-:S04]  /*23530*/  NOP ;  /* 0x0000000000007918 */ /* 0x000fc80000000000 */
[----:B0-----:R0:W-:Y:S02]  /*23540*/  DFMA R34, R6, R26, R6 ;  /* 0x0000001a0622722b */ /* 0x0011e40000000006 */
[----:B0-----:R-:W-:Y:S02]  /*23550*/  SEL R7, R9, R3, P0 ;  /* 0x0000000309077207 */ /* 0x001fe40000000000 */
[----:B------:R-:W-:Y:S01]  /*23560*/  SEL R6, R8, R2, P0 ;  /* 0x0000000208067207 */ /* 0x000fe20000000000 */
[----:B------:R-:W-:Y:S01]  /*23570*/  IMAD.MOV.U32 R2, RZ, RZ, RZ ;  /* 0x000000ffff027224 */ /* 0x000fe200078e00ff */
[----:B------:R-:W-:-:S04]  /*23580*/  LOP3.LUT R0, R7, 0xffc00000, RZ, 0xc0, !PT ;  /* 0xffc0000007007812 */ /* 0x000fc800078ec0ff */
[----:B------:R-:W-:-:S15]  /*23590*/  LOP3.LUT R3, R0, 0x7fd00000, RZ, 0x3c, !PT ;  /* 0x7fd0000000037812 */ /* 0x000fde00078e3cff */
[----:B------:R-:W-:-:S15]  /*235a0*/  NOP ;  /* 0x0000000000007918 */ /* 0x000fde0000000000 */
[----:B------:R-:W-:-:S15]  /*235b0*/  NOP ;  /* 0x0000000000007918 */ /* 0x000fde0000000000 */
[----:B------:R-:W-:-:S09]  /*235c0*/  NOP ;  /* 0x0000000000007918 */ /* 0x000fd20000000000 */
        /* <DEDUP_REMOVED lines=24> */
[----:B------:R-:W-:-:S04]  /*23750*/  @P2 LOP3.LUT R27, R32, 0x80000, RZ, 0xfc, !PT ;  /* 0x00080000201b2812 */ /* 0x000fc800078efcff */
[----:B------:R-:W-:Y:S02]  /*23760*/  SEL R26, R26, UR6, P0 ;  /* 0x000000061a1a7c07 */ /* 0x000fe40008000000 */
[----:B------:R-:W-:-:S15]  /*23770*/  ISETP.GE.U32.AND P0, PT, R5, 0x7ff00000, PT ;  /* 0x7ff000000500780c */ /* 0x000fde0003f06070 */
        /* <DEDUP_REMOVED lines=14> */
[----:B0-----:R-:W0:Y:S01]  /*23860*/  MUFU.RSQ64H R35, R27 ;  /* 0x0000001b00237308 */ /* 0x001e220000001c00 */
[----:B------:R-:W-:-:S15]  /*23870*/  IMAD.MOV.U32 R34, RZ, RZ, RZ ;  /* 0x000000ffff227224 */ /* 0x000fde00078e00ff */
[----:B------:R-:W-:-:S15]  /*23880*/  NOP ;  /* 0x0000000000007918 */ /* 0x000fde0000000000 */
[----:B------:R-:W-:-:S15]  /*23890*/  NOP ;  /* 0x0000000000007918 */ /* 0x000fde0000000000 */
[----:B------:R-:W-:-:S15]  /*238a0*/  NOP ;  /* 0x0000000000007918 */ /* 0x000fde0000000000 */
[----:B------:R-:W-:-:S01]  /*238b0*/  NOP ;  /* 0x0000000000007918 */ /* 0x000fc20000000000 */
        /* <DEDUP_REMOVED lines=235> */
.L_x_28611:
[----:B------:R-:W-:Y:S05]  /*24770*/  BSYNC.RECONVERGENT B0 ;  /* 0x0000000000007941 */ /* 0x000fea0003800200 */
.L_x_28610:
[----:B------:R-:W-:Y:S01]  /*24780*/  BSSY.RECONVERGENT B3, `(.L_x_28612) ;  /* 0x0000009000037945 */ /* 0x000fe20003800200 */
[----:B------:R3:W4:Y:S03]  /*24790*/  DSETP.GEU.AND P1, PT, |R28|, |R30|, PT ;  /* 0x4000001e1c00722a */ /* 0x0007260003f2e200 */
[----:B----4-:R-:W-:Y:S05]  /*247a0*/  @P3 BRA P4, `(.L_x_28613) ;  /* 0x0000000000183947 */ /* 0x010fea0002000000 */
[----:B------:R-:W-:Y:S01]  /*247b0*/  IMAD.MOV.U32 R4, RZ, RZ, R10 ;  /* 0x000000ffff047224 */ /* 0x000fe200078e000a */
[----:B------:R-:W-:Y:S01]  /*247c0*/  MOV R0, 0x24810 ;  /* 0x0002481000007802 */ /* 0x000fe20000000f00 */
[----:B------:R-:W-:Y:S02]  /*247d0*/  IMAD.MOV.U32 R5, RZ, RZ, R11 ;  /* 0x000000ffff057224 */ /* 0x000fe400078e000b */
[----:B------:R-:W-:Y:S02]  /*247e0*/  IMAD.MOV.U32 R2, RZ, RZ, R24 ;  /* 0x000000ffff027224 */ /* 0x000fe400078e0018 */
[----:B------:R-:W-:-:S07]  /*247f0*/  IMAD.MOV.U32 R3, RZ, RZ, R25 ;  /* 0x000000ffff037224 */ /* 0x000fce00078e0019 */
[----:B0123--:R-:W-:Y:S05]  /*24800*/  CALL.REL.NOINC `($__internal_63_$__cuda_sm20_div_rn_f64_full) ;  /* 0x0000032c00c47944 */ /* 0x00ffea0003c00000 */
.L_x_28613:
[----:B------:R-:W-:Y:S05]  /*24810*/  BSYNC.RECONVERGENT B3 ;  /* 0x0000000000037941 */ /* 0x000fea0003800200 */
.L_x_28612:
        /* <DEDUP_REMOVED lines=140> */
[----:B0-----:R0:W4:Y:S02]  /*250e0*/  DFMA R6, R6, R2, R2 ;  /* 0x000000020606722b */ /* 0x0011240000000002 */
[----:B0-----:R-:W-:Y:S02]  /*250f0*/  @P1 IMAD.MOV.U32 R2, RZ, RZ, 0x54442d18 ;  /* 0x54442d18ff021424 */ /* 0x001fe400078e00ff */
[----:B------:R-:W-:-:S15]  /*25100*/  @P1 IMAD.MOV.U32 R3, RZ, RZ, 0x400921fb ;  /* 0x400921fbff031424 */ /* 0x000fde00078e00ff */
[----:B------:R-:W-:-:S15]  /*25110*/  NOP ;  /* 0x0000000000007918 */ /* 0x000fde0000000000 */
[----:B------:R-:W-:-:S15]  /*25120*/  NOP ;  /* 0x0000000000007918 */ /* 0x000fde0000000000 */
[----:B------:R-:W-:-:S15]  /*25130*/  NOP ;  /* 0x0000000000007918 */ /* 0x000fde0000000000 */
[----:B----4-:R-:W0:Y:S02]  /*25140*/  @P1 DADD R2, -R6, R2 ;  /* 0x0000000006021229 */ /* 0x010e240000000102 */
        /* <DEDUP_REMOVED lines=19> */
[----:B------:R4:W0:Y:S02]  /*25280*/  @!P1 DADD R2, R4, R6 ;  /* 0x0000000004029229 */ /* 0x0008240000000006 */
[----:B0---4-:R-:W-:Y:S05]  /*25290*/  @!P3 BRA `(.L_x_28615) ;  /* 0x000000000020b947 */ /* 0x011fea0003800000 */
        /* <DEDUP_REMOVED lines=8> */
.L_x_28615:
[----:B------:R-:W-:Y:S02]  /*25320*/  FSEL R2, RZ, 3.37028055040000000000e+12, P0 ;  /* 0x54442d18ff027808 */ /* 0x000fe40000000000 */
[----:B------:R-:W-:-:S07]  /*25330*/  FSEL R3, RZ, 2.1426990032196044922, P0 ;  /* 0x400921fbff037808 */ /* 0x000fce0000000000 */
.L_x_28616:
[----:B------:R-:W-:Y:S05]  /*25340*/  BSYNC.RECONVERGENT B0 ;  /* 0x0000000000007941 */ /* 0x000fea0003800200 */
.L_x_28614:
[----:B---3--:R0:W3:Y:S02]  /*25350*/  DADD R28, |R28|, |R30| ;  /* 0x000000001c1c7229 */ /* 0x0080e4000000061e */
        /* <DEDUP_REMOVED lines=11> */
[----:B--2---:R-:W0:Y:S02]  /*25410*/  DADD R8, R8, 1 ;  /* 0x3ff0000008087429 */ /* 0x004e240000000000 */
[----:B0-----:R-:W-:Y:S05]  /*25420*/  BRA `(.L_x_28572) ;  /* 0x0000001c00b47947 */ /* 0x001fea0003800000 */
.L_x_28557:
[----:B------:R-:W-:Y:S01]  /*25430*/  DSETP.GT.AND P1, PT, |R30|, |R28|, PT ;  /* 0x4000001c1e00722a */ /* 0x000fe20003f24200 */
[----:B------:R-:W-:-:S15]  /*25440*/  BSSY.RECONVERGENT B0, `(.L_x_28617) ;  /* 0x0000128000007945 */ /* 0x000fde0003800200 */
[----:B------:R-:W-:-:S15]  /*25450*/  NOP ;  /* 0x0000000000007918 */ /* 0x000fde0000000000 */
[----:B------:R-:W-:-:S15]  /*25460*/  NOP ;  /* 0x0000000000007918 */ /* 0x000fde0000000000 */
[----:B------:R-:W-:-:S15]  /*25470*/  NOP ;  /* 0x0000000000007918 */ /* 0x000fde0000000000 */
[----:B------:R-:W-:-:S03]  /*25480*/  NOP ;  /* 0x0000000000007918 */ /* 0x000fc60000000000 */
[----:B------:R-:W-:-:S15]  /*25490*/  DADD R24, -RZ, |R30| ;  /* 0x00000000ff187229 */ /* 0x000fde000000051e */
        /* <DEDUP_REMOVED lines=10> */
[----:B------:R-:W0:-:S15]  /*25540*/  DSETP.GEU.AND P0, PT, |R30|, 1.4916681462400413487e-154, PT ;  /* 0x200000001e00742a */ /* 0x000e1e0003f0e200 */
[----:B------:R-:W-:-:S15]  /*25550*/  NOP ;  /* 0x0000000000007918 */ /* 0x000fde0000000000 */
[----:B------:R-:W-:-:S15]  /*25560*/  NOP ;  /* 0x0000000000007918 */ /* 0x000fde0000000000 */
[----:B------:R-:W-:-:S15]  /*25570*/  NOP ;  /* 0x0000000000007918 */ /* 0x000fde0000000000 */
[----:B------:R-:W-:-:S04]  /*25580*/  NOP ;  /* 0x0000000000007918 */ /* 0x000fc80000000000 */
        /* <DEDUP_REMOVED lines=20> */
[----:B0-----:R0:W-:Y:S02]  /*256d0*/  @P0 DFMA R4, R2, R2, R4 ;  /* 0x000000020204022b */ /* 0x0011e40000000004 */
[----:B0-----:R-:W0:Y:S01]  /*256e0*/  MUFU.RCP64H R3, R11 ;  /* 0x0000000b00037308 */ /* 0x001e220000001800 */
[----:B------:R-:W-:-:S15]  /*256f0*/  IMAD.MOV.U32 R2, RZ, RZ, 0x1 ;  /* 0x00000001ff027424 */ /* 0x000fde00078e00ff */
[----:B------:R-:W-:-:S15]  /*25700*/  NOP ;  /* 0x0000000000007918 */ /* 0x000fde0000000000 */
[----:B------:R-:W-:-:S15]  /*25710*/  NOP ;  /* 0x0000000000007918 */ /* 0x000fde0000000000 */
[----:B------:R-:W-:-:S15]  /*25720*/  NOP ;  /* 0x0000000000007918 */ /* 0x000fde0000000000 */
[----:B------:R-:W-:-:S01]  /*25730*/  NOP ;  /* 0x0000000000007918 */ /* 0x000fc20000000000 */
[----:B------:R-:W2:-:S15]  /*25740*/  @!P0 DMUL R6, R30, R30 ;  /* 0x0000001e1e068228 */ /* 0x000e9e0000000000 */
[----:B------:R-:W-:-:S15]  /*25750*/  NOP ;  /* 0x0000000000007918 */ /* 0x000fde0000000000 */
[----:B------:R-:W-:-:S15]  /*25760*/  NOP ;  /* 0x0000000000007918 */ /* 0x000fde0000000000 */
[----:B------:R-:W-:-:S15]  /*25770*/  NOP ;  /* 0x0000000000007918 */ /* 0x000fde0000000000 */
[----:B------:R-:W-:-:S04]  /*25780*/  NOP ;  /* 0x0000000000007918 */ /* 0x000fc80000000000 */
[----:B--2---:R-:W-:-:S15]  /*25790*/  @!P0 DFMA R6, R28, R28, R6 ;  /* 0x0000001c1c06822b */ /* 0x004fde0000000006 */
[----:B------:R-:W-:-:S15]  /*257a0*/  NOP ;  /* 0x0000000000007918 */ /* 0x000fde0000000000 */
[----:B------:R-:W-:-:S15]  /*257b0*/  NOP ;  /* 0x0000000000007918 */ /* 0x000fde0000000000 */
[----:B------:R-:W-:-:S15]  /*257c0*/  NOP ;  /* 0x0000000000007918 */ /* 0x000fde0000000000 */
[----:B------:R-:W-:-:S04]  /*257d0*/  NOP ;  /* 0x0000000000007918 */ /* 0x000fc80000000000 */
[----:B------:R-:W2:Y:S02]  /*257e0*/  @P0 DMUL R6, R4, 0.0625 ;  /* 0x3fb0000004060828 */ /* 0x000ea40000000000 */
[----:B--2---:R-:W-:Y:S01]  /*257f0*/  ISETP.GT.AND P0, PT, R7, 0xfffff, PT ;  /* 0x000fffff0700780c */ /* 0x004fe20003f04270 */
[----:B------:R-:W-:Y:S01]  /*25800*/  IMAD.MOV.U32 R0, RZ, RZ, R7 ;  /* 0x000000ffff007224 */ /* 0x000fe200078e0007 */
[----:B------:R-:W-:Y:S01]  /*25810*/  FSEL R4, R26, R24, P1 ;  /* 0x000000181a047208 */ /* 0x000fe20000800000 */
[----:B------:R-:W-:Y:S01]  /*25820*/  IMAD.MOV.U32 R32, RZ, RZ, R6 ;  /* 0x000000ffff207224 */ /* 0x000fe200078e0006 */
[----:B------:R-:W-:-:S04]  /*25830*/  FSEL R5, R27, R25, P1 ;  /* 0x000000191b057208 */ /* 0x000fc80000800000 */
[----:B------:R-:W-:-:S15]  /*25840*/  FSETP.GEU.AND P5, PT, |R5|, 6.5827683646048100446e-37, PT ;  /* 0x036000000500780b */ /* 0x000fde0003fae200 */
[----:B------:R-:W-:-:S15]  /*25850*/  NOP ;  /* 0x0000000000007918 */ /* 0x000fde0000000000 */
[----:B------:R-:W-:-:S15]  /*25860*/  NOP ;  /* 0x0000000000007918 */ /* 0x000fde0000000000 */
[----:B------:R-:W-:-:S09]  /*25870*/  NOP ;  /* 0x0000000000007918 */ /* 0x000fd20000000000 */
        /* <DEDUP_REMOVED lines=42> */
[----:B0-----:R-:W-:Y:S02]  /*25b20*/  VIADD R8, R0, 0xffffffff ;  /* 0xffffffff00087836 */ /* 0x001fe40000000000 */
[----:B--2---:R-:W-:Y:S01]  /*25b30*/  FFMA R24, RZ, R11, R3 ;  /* 0x0000000bff187223 */ /* 0x004fe20000000003 */
        /* <DEDUP_REMOVED lines=184> */
.L_x_28618:
[----:B------:R-:W-:Y:S05]  /*266c0*/  BSYNC.RECONVERGENT B0 ;  /* 0x0000000000007941 */ /* 0x000fea0003800200 */
.L_x_28617:
[----:B------:R-:W-:Y:S04]  /*266d0*/  BSSY.RECONVERGENT B3, `(.L_x_28619) ;  /* 0x0000006000037945 */ /* 0x000fe80003800200 */
[----:B------:R-:W-:Y:S05]  /*266e0*/  @P4 BRA P5, `(.L_x_28620) ;  /* 0x0000000000104947 */ /* 0x000fea0002800000 */
[----:B------:R-:W-:Y:S01]  /*266f0*/  IMAD.MOV.U32 R2, RZ, RZ, R10 ;  /* 0x000000ffff027224 */ /* 0x000fe200078e000a */
[----:B------:R-:W-:Y:S01]  /*26700*/  MOV R0, 0x26730 ;  /* 0x0002673000007802 */ /* 0x000fe20000000f00 */
[----:B------:R-:W-:-:S07]  /*26710*/  IMAD.MOV.U32 R3, RZ, RZ, R11 ;  /* 0x000000ffff037224 */ /* 0x000fce00078e000b */
[----:B012---:R-:W-:Y:S05]  /*26720*/  CALL.REL.NOINC `($__internal_63_$__cuda_sm20_div_rn_f64_full) ;  /* 0x0000030c00fc7944 */ /* 0x007fea0003c00000 */
.L_x_28620:
[----:B------:R-:W-:Y:S05]  /*26730*/  BSYNC.RECONVERGENT B3 ;  /* 0x0000000000037941 */ /* 0x000fea0003800200 */
.L_x_28619:
[----:B------:R-:W-:Y:S01]  /*26740*/  IMAD.MOV.U32 R6, RZ, RZ, -0x2449a4b7 ;  /* 0xdbb65b49ff067424 */ /* 0x000fe200078e00ff */
[----:B------:R-:W-:Y:S01]  /*26750*/  UMOV UR6, 0x2a25ff7e ;  /* 0x2a25ff7e00067882 */ /* 0x000fe20000000000 */
[----:B------:R-:W-:Y:S01]  /*26760*/  IMAD.MOV.U32 R7, RZ, RZ, 0x3f2d3b63 ;  /* 0x3f2d3b63ff077424 */ /* 0x000fe200078e00ff */
[----:B------:R-:W-:Y:S01]  /*26770*/  UMOV UR7, 0x3ef53e1d ;  /* 0x3ef53e1d00077882 */ /* 0x000fe20000000000 */
[----:B------:R-:W3:Y:S01]  /*26780*/  DMUL R4, R2, R2 ;  /* 0x0000000202047228 */ /* 0x000ee20000000000 */
[----:B------:R-:W-:Y:S01]  /*26790*/  ISETP.GE.AND P2, PT, R29, RZ, PT ;  /* 0x000000ff1d00720c */ /* 0x000fe20003f46270 */
[----:B------:R-:W-:Y:S03]  /*267a0*/  BSSY.RECONVERGENT B0, `(.L_x_28621) ;  /* 0x00000ac000007945 */ /* 0x000fe60003800200 */
        /* <DEDUP_REMOVED lines=134> */
[----:B---3--:R-:W-:Y:S02]  /*27010*/  @!P1 IMAD.MOV.U32 R2, RZ, RZ, 0x54442d18 ;  /* 0x54442d18ff029424 */ /* 0x008fe400078e00ff */
[----:B------:R-:W-:-:S15]  /*27020*/  @!P1 IMAD.MOV.U32 R3, RZ, RZ, 0x400921fb ;  /* 0x400921fbff039424 */ /* 0x000fde00078e00ff */
[----:B------:R-:W-:-:S15]  /*27030*/  NOP ;  /* 0x0000000000007918 */ /* 0x000fde0000000000 */
[----:B------:R-:W-:-:S15]  /*27040*/  NOP ;  /* 0x0000000000007918 */ /* 0x000fde0000000000 */
[----:B------:R-:W-:-:S15]  /*27050*/  NOP ;  /* 0x0000000000007918 */ /* 0x000fde0000000000 */
[----:B----4-:R-:W3:Y:S02]  /*27060*/  @!P1 DADD R2, -R6, R2 ;  /* 0x0000000006029229 */ /* 0x010ee40000000102 */
[----:B---3--:R-:W-:Y:S02]  /*27070*/  @!P1 FSEL R2, R2, R6, !P0 ;  /* 0x0000000602029208 */ /* 0x008fe40004000000 */
[----:B------:R-:W-:Y:S02]  /*27080*/  @!P1 FSEL R3, R3, R7, !P0 ;  /* 0x0000000703039208 */ /* 0x000fe40004000000 */
[----:B------:R-:W-:-:S15]  /*27090*/  @P1 PLOP3.LUT P0, PT, P2, PT, PT, 0x80, 0x8 ;  /* 0x000000000008181c */ /* 0x000fde000170f070 */
[----:B------:R-:W-:-:S15]  /*270a0*/  NOP ;  /* 0x0000000000007918 */ /* 0x000fde0000000000 */
[----:B------:R-:W-:-:S15]  /*270b0*/  NOP ;  /* 0x0000000000007918 */ /* 0x000fde0000000000 */
[----:B------:R-:W-:-:S13]  /*270c0*/  NOP ;  /* 0x0000000000007918 */ /* 0x000fda0000000000 */
[----:B------:R-:W3:Y:S02]  /*270d0*/  @P1 DADD R4, -RZ, -R6 ;  /* 0x00000000ff041229 */ /* 0x000ee40000000906 */
[----:B---3--:R-:W-:Y:S01]  /*270e0*/  @P1 FSEL R4, R6, R4, !P0 ;  /* 0x0000000406041208 */ /* 0x008fe20004000000 */
[----:B------:R-:W-:Y:S01]  /*270f0*/  @P1 IMAD.MOV.U32 R6, RZ, RZ, 0x54442d18 ;  /* 0x54442d18ff061424 */ /* 0x000fe200078e00ff */
[----:B------:R-:W-:Y:S01]  /*27100*/  @P1 FSEL R5, R7, R5, !P0 ;  /* 0x0000000507051208 */ /* 0x000fe20004000000 */
[----:B------:R-:W-:-:S15]  /*27110*/  @P1 IMAD.MOV.U32 R7, RZ, RZ, 0x3ff921fb ;  /* 0x3ff921fbff071424 */ /* 0x000fde00078e00ff */
        /* <DEDUP_REMOVED lines=8> */
[----:B------:R4:W0:Y:S02]  /*271a0*/  @P1 DADD R2, R4, R6 ;  /* 0x0000000004021229 */ /* 0x0008240000000006 */
        /* <DEDUP_REMOVED lines=9> */
.L_x_28622:
[----:B------:R-:W-:Y:S02]  /*27240*/  FSEL R2, RZ, 3.37028055040000000000e+12, P0 ;  /* 0x54442d18ff027808 */ /* 0x000fe40000000000 */
[----:B------:R-:W-:-:S07]  /*27250*/  FSEL R3, RZ, 2.1426990032196044922, P0 ;  /* 0x400921fbff037808 */ /* 0x000fce0000000000 */
.L_x_28623:
[----:B------:R-:W-:Y:S05]  /*27260*/  BSYNC.RECONVERGENT B0 ;  /* 0x0000000000007941 */ /* 0x000fea0003800200 */
.L_x_28621:
        /* <DEDUP_REMOVED lines=8> */
[----:B------:R-:W-:-:S07]  /*272f0*/  FSEL R3, R29, R31, P0 ;  /* 0x0000001f1d037208 */ /* 0x000fce0000000000 */
.L_x_28572:
[----:B------:R-:W-:Y:S05]  /*27300*/  BSYNC.RECONVERGENT B2 ;  /* 0x0000000000027941 */ /* 0x000fea0003800200 */
.L_x_28556:
[----:B------:R-:W0:Y:S02]  /*27310*/  LDCU.128 UR12, c[0x0][0x390] ;  /* 0x00007200ff0c77ac */ /* 0x000e240008000c00 */
[----:B0-----:R-:W-:-:S15]  /*27320*/  DMUL R4, R2, UR14 ;  /* 0x0000000e02047c28 */ /* 0x001fde0008000000 */
[----:B------:R-:W-:-:S15]  /*27330*/  NOP ;  /* 0x0000000000007918 */ /* 0x000fde0000000000 */
[----:B------:R-:W-:-:S15]  /*27340*/  NOP ;  /* 0x0000000000007918 */ /* 0x000fde0000000000 */
[----:B------:R-:W-:-:S15]  /*27350*/  NOP ;  /* 0x0000000000007918 */ /* 0x000fde0000000000 */
[----:B------:R-:W-:-:S04]  /*27360*/  NOP ;  /* 0x0000000000007918 */ /* 0x000fc80000000000 */
[----:B------:R-:W2:-:S15]  /*27370*/  DMUL R2, R2, UR12 ;  /* 0x0000000c02027c28 */ /* 0x000e9e0008000000 */
[----:B------:R-:W-:-:S15]  /*27380*/  NOP ;  /* 0x0000000000007918 */ /* 0x000fde0000000000 */
[----:B------:R-:W-:-:S15]  /*27390*/  NOP ;  /* 0x0000000000007918 */ /* 0x000fde0000000000 */
[----:B------:R-:W-:-:S15]  /*273a0*/  NOP ;  /* 0x0000000000007918 */ /* 0x000fde0000000000 */
[----:B------:R-:W-:-:S04]  /*273b0*/  NOP ;  /* 0x0000000000007918 */ /* 0x000fc80000000000 */
[----:B--2---:R-:W0:Y:S02]  /*273c0*/  DFMA R26, R8, UR14, R2 ;  /* 0x0000000e081a7c2b */ /* 0x004e240008000002 */
[----:B0-----:R-:W-:-:S04]  /*273d0*/  LOP3.LUT R3, R27, 0x7fffffff, RZ, 0xc0, !PT ;  /* 0x7fffffff1b037812 */ /* 0x001fc800078ec0ff */
[----:B------:R-:W-:-:S15]  /*273e0*/  LOP3.LUT P0, RZ, R3, R26, RZ, 0xfc, !PT ;  /* 0x0000001a03ff7212 */ /* 0x000fde000780fcff */
[----:B------:R-:W-:-:S15]  /*273f0*/  NOP ;  /* 0x0000000000007918 */ /* 0x000fde0000000000 */
[----:B------:R-:W-:-:S15]  /*27400*/  NOP ;  /* 0x0000000000007918 */ /* 0x000fde0000000000 */
[----:B------:R-:W-:-:S13]  /*27410*/  NOP ;  /* 0x0000000000007918 */ /* 0x000fda0000000000 */
[----:B------:R0:W2:Y:S02]  /*27420*/  DFMA R8, R8, UR12, -R4 ;  /* 0x0000000c08087c2b */ /* 0x0000a40008000804 */
[----:B0-2---:R-:W-:Y:S05]  /*27430*/  @!P0 BRA `(.L_x_28624) ;  /* 0x0000004000408947 */ /* 0x005fea0003800000 */
        /* <DEDUP_REMOVED lines=31> */
[----:B0-----:R0:W2:Y:S01]  /*27630*/  DFMA R6, R4, -UR6, R6 ;  /* 0x8000000604067c2b */ /* 0x0010a20008000006 */
[----:B------:R-:W-:Y:S01]  /*27640*/  UMOV UR6, 0x69ce2bdf ;  /* 0x69ce2bdf00067882 */ /* 0x000fe20000000000 */
[----:B0-----:R-:W-:Y:S01]  /*27650*/  IMAD.MOV.U32 R4, RZ, RZ, -0x35dec16 ;  /* 0xfca213eaff047424 */ /* 0x001fe200078e00ff */
[----:B------:R-:W-:Y:S01]  /*27660*/  UMOV UR7, 0x3e5ade15 ;  /* 0x3e5ade1500077882 */ /* 0x000fe20000000000 */
[----:B------:R-:W-:-:S15]  /*27670*/  IMAD.MOV.U32 R5, RZ, RZ, 0x3e928af3 ;  /* 0x3e928af3ff057424 */ /* 0x000fde00078e00ff */
[----:B------:R-:W-:-:S15]  /*27680*/  NOP ;  /* 0x0000000000007918 */ /* 0x000fde0000000000 */
[----:B------:R-:W-:-:S15]  /*27690*/  NOP ;  /* 0x0000000000007918 */ /* 0x000fde0000000000 */
[----:B------:R-:W-:-:S15]  /*276a0*/  NOP ;  /* 0x0000000000007918 */ /* 0x000fde0000000000 */
[----:B--2---:R-:W0:Y:S01]  /*276b0*/  DFMA R4, R6, UR6, R4 ;  /* 0x0000000606047c2b */ /* 0x004e220008000004 */
        /* <DEDUP_REMOVED lines=86> */
[----:B------:R0:W2:Y:S02]  /*27c20*/  @!P0 DMUL R28, R2, R4 ;  /* 0x00000004021c8228 */ /* 0x0000a40000000000 */
.L_x_28629:
[----:B------:R-:W-:Y:S05]  /*27c30*/  BSYNC.RECONVERGENT B0 ;  /* 0x0000000000007941 */ /* 0x000fea0003800200 */
.L_x_28628:
        /* <DEDUP_REMOVED lines=42> */
[----:B0-----:R0:W3:Y:S02]  /*27ee0*/  DFMA R2, R2, -UR6, R6 ;  /* 0x8000000602027c2b */ /* 0x0010e40008000006 */
[----:B0--3--:R-:W-:Y:S05]  /*27ef0*/  @!P0 BRA `(.L_x_28633) ;  /* 0x0000000000188947 */ /* 0x009fea0003800000 */
[----:B------:R-:W-:Y:S01]  /*27f00*/  IMAD.MOV.U32 R6, RZ, RZ, R26 ;  /* 0x000000ffff067224 */ /* 0x000fe200078e001a */
[----:B------:R-:W-:Y:S01]  /*27f10*/  MOV R36, 0x27f40 ;  /* 0x00027f4000247802 */ /* 0x000fe20000000f00 */
[----:B------:R-:W-:-:S07]  /*27f20*/  IMAD.MOV.U32 R37, RZ, RZ, R27 ;  /* 0x000000ffff257224 */ /* 0x000fce00078e001b */
[----:B-12---:R-:W-:Y:S05]  /*27f30*/  CALL.REL.NOINC `($_ZN2at6native27unrolled_elementwise_kernelIZZZNS0_50_GLOBAL__N__2680c7bb_12_PowKernel_cu_7dd49032_317024pow_tensor_scalar_kernelERNS_18TensorIteratorBaseERKN3c106ScalarEENKUlvE_clEvENKUlvE_clEvEUlNS5_7complexIdEEE0_St5arrayIPcLm2EELi4E23TrivialOffsetCalculatorILi1EjESI_NS0_6memory15LoadWithoutCastENSJ_16StoreWithoutCastEEEviT_T0_T2_T3_T4_T5_$__internal_trig_reduction_slowpathd) ;  /* 0x0000030000247944 */ /* 0x006fea0003c00000 */
[----:B------:R-:W-:Y:S02]  /*27f40*/  IMAD.MOV.U32 R2, RZ, RZ, R6 ;  /* 0x000000ffff027224 */ /* 0x000fe400078e0006 */
[----:B------:R-:W-:-:S07]  /*27f50*/  IMAD.MOV.U32 R3, RZ, RZ, R7 ;  /* 0x000000ffff037224 */ /* 0x000fce00078e0007 */
.L_x_28633:
[----:B------:R-:W-:Y:S05]  /*27f60*/  BSYNC.RECONVERGENT B4 ;  /* 0x0000000000047941 */ /* 0x000fea0003800200 */
.L_x_28632:
[----:B------:R-:W-:Y:S01]  /*27f70*/  VIADD R0, R4, 0x1 ;  /* 0x0000000104007836 */ /* 0x000fe20000000000 */
[----:B------:R-:W-:Y:S06]  /*27f80*/  BRA `(.L_x_28634) ;  /* 0x0000000000087947 */ /* 0x000fec0003800000 */
.L_x_28631:
[----:B0-----:R0:W3:Y:S02]  /*27f90*/  DMUL R2, RZ, R26 ;  /* 0x0000001aff027228 */ /* 0x0010e40000000000 */
[----:B0--3--:R-:W-:-:S07]  /*27fa0*/  IMAD.MOV.U32 R0, RZ, RZ, 0x1 ;  /* 0x00000001ff007424 */ /* 0x009fce00078e00ff */
.L_x_28634:
[----:B------:R-:W-:Y:S05]  /*27fb0*/  BSYNC.RECONVERGENT B3 ;  /* 0x0000000000037941 */ /* 0x000fea0003800200 */
.L_x_28630:
        /* <DEDUP_REMOVED lines=10> */
[----:B------:R-:W3:Y:S01]  /*28060*/  DMUL R24, R2, R2 ;  /* 0x0000000202187228 */ /* 0x000ee20000000000 */
        /* <DEDUP_REMOVED lines=103> */
[----:B------:R-:W-:Y:S02]  /*286e0*/  IMAD.MOV.U32 R2, RZ, RZ, R6 ;  /* 0x000000ffff027224 */ /* 0x000fe400078e0006 */
[----:B------:R-:W-:Y:S01]  /*286f0*/  IMAD.MOV.U32 R3, RZ, RZ, R7 ;  /* 0x000000ffff037224 */ /* 0x000fe200078e0007 */
[----:B------:R-:W-:Y:S06]  /*28700*/  BRA `(.L_x_28637) ;  /* 0x0000000000087947 */ /* 0x000fec0003800000 */
.L_x_28636:
[----:B------:R0:W3:Y:S02]  /*28710*/  DMUL R2, RZ, R26 ;  /* 0x0000001aff027228 */ /* 0x0000e40000000000 */
[----:B0--3--:R-:W-:-:S07]  /*28720*/  IMAD.MOV.U32 R0, RZ, RZ, RZ ;  /* 0x000000ffff007224 */ /* 0x009fce00078e00ff */
.L_x_28637:
[----:B------:R-:W-:Y:S05]  /*28730*/  BSYNC.RECONVERGENT B3 ;  /* 0x0000000000037941 */ /* 0x000fea0003800200 */
.L_x_28635:
        /* <DEDUP_REMOVED lines=13> */
[----:B------:R-:W-:Y:S02]  /*28810*/  FSEL R34, R34, -8.06006814911005101289e+34, !P0 ;  /* 0xf9785eba22227808 */ /* 0x000fe40004000000 */
[----:B------:R-:W-:-:S15]  /*28820*/  FSEL R35, -R32, 0.11223486810922622681, !P0 ;  /* 0x3de5db6520237808 */ /* 0x000fde0004000100 */
        /* <DEDUP_REMOVED lines=56> */
[----:B------:R3:W4:Y:S02]  /*28bb0*/  DMUL R26, R28, R26 ;  /* 0x0000001a1c1a7228 */ /* 0x0007240000000000 */
[----:B---34-:R-:W-:Y:S05]  /*28bc0*/  BRA `(.L_x_28555) ;  /* 0x0000003000347947 */ /* 0x018fea0003800000 */
.L_x_28627:
        /* <DEDUP_REMOVED lines=126> */
.L_x_28639:
[----:B------:R-:W-:Y:S05]  /*293b0*/  BSYNC.RECONVERGENT B0 ;  /* 0x0000000000007941 */ /* 0x000fea0003800200 */
.L_x_28638:
[C---:B--2---:R-:W-:Y:S01]  /*293c0*/  LEA.HI R0, R31.reuse, 0xffffff09, RZ, 0xc ;  /* 0xffffff091f007811 */ /* 0x044fe200078f60ff */
[----:B------:R-:W2:Y:S01]  /*293d0*/  DSETP.NEU.AND P0, PT, |R26|, +INF , PT ;  /* 0x7ff000001a00742a */ /* 0x000ea20003f0d200 */
[----:B------:R-:W-:Y:S01]  /*293e0*/  LOP3.LUT R31, R31, 0xfffff, RZ, 0xc0, !PT ;  /* 0x000fffff1f1f7812 */ /* 0x000fe200078ec0ff */
[----:B------:R-:W-:Y:S01]  /*293f0*/  BSSY.RECONVERGENT B3, `(.L_x_28640) ;  /* 0x0000040000037945 */ /* 0x000fe20003800200 */
        /* <DEDUP_REMOVED lines=58> */
.L_x_28643:
[----:B------:R-:W-:Y:S05]  /*297a0*/  BSYNC.RECONVERGENT B4 ;  /* 0x0000000000047941 */ /* 0x000fea0003800200 */
.L_x_28642:
[----:B------:R-:W-:Y:S01]  /*297b0*/  VIADD R0, R4, 0x1 ;  /* 0x0000000104007836 */ /* 0x000fe20000000000 */
[----:B------:R-:W-:Y:S06]  /*297c0*/  BRA `(.L_x_28644) ;  /* 0x0000000000087947 */ /* 0x000fec0003800000 */
.L_x_28641:
[----:B------:R0:W2:Y:S02]  /*297d0*/  DMUL R2, RZ, R26 ;  /* 0x0000001aff027228 */ /* 0x0000a40000000000 */
[----:B0-2---:R-:W-:-:S07]  /*297e0*/  IMAD.MOV.U32 R0, RZ, RZ, 0x1 ;  /* 0x00000001ff007424 */ /* 0x005fce00078e00ff */
.L_x_28644:
[----:B------:R-:W-:Y:S05]  /*297f0*/  BSYNC.RECONVERGENT B3 ;  /* 0x0000000000037941 */ /* 0x000fea0003800200 */
.L_x_28640:
        /* <DEDUP_REMOVED lines=77> */
[----:B0-----:R0:W2:Y:S02]  /*29cd0*/  DMUL R24, R28, R24 ;  /* 0x000000181c187228 */ /* 0x0010a40000000000 */
        /* <DEDUP_REMOVED lines=47> */
[----:B------:R-:W-:Y:S01]  /*29fd0*/  IMAD.MOV.U32 R3, RZ, RZ, R7 ;  /* 0x000000ffff037224 */ /* 0x000fe200078e0007 */
[----:B------:R-:W-:Y:S06]  /*29fe0*/  BRA `(.L_x_28647) ;  /* 0x0000000000087947 */ /* 0x000fec0003800000 */
.L_x_28646:
[----:B------:R0:W2:Y:S02]  /*29ff0*/  DMUL R2, RZ, R26 ;  /* 0x0000001aff027228 */ /* 0x0000a40000000000 */
[----:B0-2---:R-:W-:-:S07]  /*2a000*/  IMAD.MOV.U32 R0, RZ, RZ, RZ ;  /* 0x000000ffff007224 */ /* 0x005fce00078e00ff */
.L_x_28647:
[----:B------:R-:W-:Y:S05]  /*2a010*/  BSYNC.RECONVERGENT B3 ;  /* 0x0000000000037941 */ /* 0x000fea0003800200 */
.L_x_28645:
        /* <DEDUP_REMOVED lines=82> */
[----:B0-----:R3:W4:Y:S02]  /*2a540*/  DMUL R26, R34, R30 ;  /* 0x0000001e221a7228 */ /* 0x0017240000000000 */
[----:B---34-:R-:W-:Y:S05]  /*2a550*/  BRA `(.L_x_28555) ;  /* 0x0000001400d07947 */ /* 0x018fea0003800000 */
.L_x_28626:
        /* <DEDUP_REMOVED lines=10> */
.L_x_28648:
[----:B------:R-:W0:Y:S02]  /*2a600*/  DADD R26, R26, -R26 ;  /* 0x000000001a1a7229 */ /* 0x000e24000000081a */
[----:B0-----:R-:W-:Y:S02]  /*2a610*/  IMAD.MOV.U32 R24, RZ, RZ, R26 ;  /* 0x000000ffff187224 */ /* 0x001fe400078e001a */
[----:B------:R-:W-:Y:S01]  /*2a620*/  IMAD.MOV.U32 R25, RZ, RZ, R27 ;  /* 0x000000ffff197224 */ /* 0x000fe200078e001b */
[----:B------:R-:W-:Y:S06]  /*2a630*/  BRA `(.L_x_28555) ;  /* 0x0000001400987947 */ /* 0x000fec0003800000 */
.L_x_28625:
        /* <DEDUP_REMOVED lines=50> */
.L_x_28652:
[----:B------:R-:W-:Y:S05]  /*2a960*/  BSYNC.RECONVERGENT B4 ;  /* 0x0000000000047941 */ /* 0x000fea0003800200 */
.L_x_28651:
[----:B------:R-:W-:Y:S01]  /*2a970*/  VIADD R0, R4, 0x1 ;  /* 0x0000000104007836 */ /* 0x000fe20000000000 */
[----:B------:R-:W-:Y:S06]  /*2a980*/  BRA `(.L_x_28653) ;  /* 0x0000000000087947 */ /* 0x000fec0003800000 */
.L_x_28650:
[----:B------:R0:W2:Y:S02]  /*2a990*/  DMUL R2, RZ, R26 ;  /* 0x0000001aff027228 */ /* 0x0000a40000000000 */
[----:B0-2---:R-:W-:-:S07]  /*2a9a0*/  IMAD.MOV.U32 R0, RZ, RZ, 0x1 ;  /* 0x00000001ff007424 */ /* 0x005fce00078e00ff */
.L_x_28653:
[----:B------:R-:W-:Y:S05]  /*2a9b0*/  BSYNC.RECONVERGENT B3 ;  /* 0x0000000000037941 */ /* 0x000fea0003800200 */
.L_x_28649:
        /* <DEDUP_REMOVED lines=117> */
.L_x_28655:
[----:B------:R0:W2:Y:S02]  /*2b110*/  DMUL R2, RZ, R26 ;  /* 0x0000001aff027228 */ /* 0x0000a40000000000 */
[----:B0-2---:R-:W-:-:S07]  /*2b120*/  IMAD.MOV.U32 R0, RZ, RZ, RZ ;  /* 0x000000ffff007224 */ /* 0x005fce00078e00ff */
.L_x_28656:
[----:B------:R-:W-:Y:S05]  /*2b130*/  BSYNC.RECONVERGENT B3 ;  /* 0x0000000000037941 */ /* 0x000fea0003800200 */
.L_x_28654:
        /* <DEDUP_REMOVED lines=64> */
.L_x_28624:
        /* <DEDUP_REMOVED lines=118> */
.L_x_28555:
[----:B------:R-:W-:Y:S05]  /*2bca0*/  BSYNC.RECONVERGENT B1 ;  /* 0x0000000000017941 */ /* 0x000fea0003800200 */
.L_x_28554:
[----:B------:R-:W-:Y:S01]  /*2bcb0*/  VIADD R0, R33, 0x100 ;  /* 0x0000010021007836 */ /* 0x000fe20000000000 */
[----:B------:R-:W-:Y:S01]  /*2bcc0*/  BSSY.RECONVERGENT B1, `(.L_x_28657) ;  /* 0x00015bf000017945 */ /* 0x000fe20003800200 */
[----:B-----5:R-:W-:Y:S02]  /*2bcd0*/  CS2R R30, SRZ ;  /* 0x00000000001e7805 */ /* 0x020fe4000001ff00 */
[----:B------:R-:W-:Y:S02]  /*2bce0*/  CS2R R28, SRZ ;  /* 0x00000000001c7805 */ /* 0x000fe4000001ff00 */
[----:B------:R-:W-:-:S13]  /*2bcf0*/  ISETP.GE.AND P0, PT, R0, UR4, PT ;  /* 0x0000000400007c0c */ /* 0x000fda000bf06270 */
[----:B------:R-:W-:Y:S05]  /*2bd00*/  @P0 BRA `(.L_x_28658) ;  /* 0x0000015800e80947 */ /* 0x000fea0003800000 */
[----:B------:R-:W3:Y:S01]  /*2bd10*/  DSETP.NAN.AND P0, PT, R14, R14, PT ;  /* 0x0000000e0e00722a */ /* 0x000ee20003f08000 */
[----:B------:R-:W-:-:S15]  /*2bd20*/  BSSY.RECONVERGENT B2, `(.L_x_28659) ;  /* 0x000111f000027945 */ /* 0x000fde0003800200 */
[----:B------:R-:W-:-:S15]  /*2bd30*/  NOP ;  /* 0x0000000000007918 */ /* 0x000fde0000000000 */
[----:B------:R-:W-:-:S15]  /*2bd40*/  NOP ;  /* 0x0000000000007918 */ /* 0x000fde0000000000 */
[----:B------:R-:W-:-:S15]  /*2bd50*/  NOP ;  /* 0x0000000000007918 */ /* 0x000fde0000000000 */
[----:B------:R-:W-:-:S03]  /*2bd60*/  NOP ;  /* 0x0000000000007918 */ /* 0x000fc60000000000 */
[----:B---3--:R-:W3:Y:S02]  /*2bd70*/  DSETP.NAN.OR P0, PT, R12, R12, P0 ;  /* 0x0000000c0c00722a */ /* 0x008ee40000708400 */
[----:B---3--:R-:W-:Y:S05]  /*2bd80*/  @P0 BRA `(.L_x_28660) ;  /* 0x000000f000ac0947 */ /* 0x008fea0003800000 */
[----:B------:R-:W-:Y:S01]  /*2bd90*/  DSETP.GEU.AND P1, PT, |R12|, |R14|, PT ;  /* 0x4000000e0c00722a */ /* 0x000fe20003f2e200 */
[----:B------:R-:W-:Y:S01]  /*2bda0*/  UMOV UR6, 0x85ebc8a0 ;  /* 0x85ebc8a000067882 */ /* 0x000fe20000000000 */
[----:B------:R-:W-:-:S15]  /*2bdb0*/  UMOV UR7, 0x7fd1ccf3 ;  /* 0x7fd1ccf300077882 */ /* 0x000fde0000000000 */
[----:B------:R-:W-:-:S15]  /*2bdc0*/  NOP ;  /* 0x0000000000007918 */ /* 0x000fde0000000000 */
[----:B------:R-:W-:-:S15]  /*2bdd0*/  NOP ;  /* 0x0000000000007918 */ /* 0x000fde0000000000 */
[----:B------:R-:W-:-:S15]  /*2bde0*/  NOP ;  /* 0x0000000000007918 */ /* 0x000fde0000000000 */
[----:B------:R-:W-:-:S02]  /*2bdf0*/  NOP ;  /* 0x0000000000007918 */ /* 0x000fc40000000000 */
[----:B0-----:R-:W-:-:S15]  /*2be00*/  DADD R2, -RZ, |R14| ;  /* 0x00000000ff027229 */ /* 0x001fde000000050e */
        /* <DEDUP_REMOVED lines=38> */
[----:B------:R0:W3:Y:S01]  /*2c070*/  DSETP.GEU.AND P0, PT, R4, UR6, PT ;  /* 0x0000000604007e2a */ /* 0x0000e2000bf0e000 */
        /* <DEDUP_REMOVED lines=8> */
[----:B---3--:R-:W0:Y:S02]  /*2c100*/  DSETP.GT.OR P0, PT, R4, UR6, !P0 ;  /* 0x0000000604007e2a */ /* 0x008e24000c704400 */
        /* <DEDUP_REMOVED lines=66> */
[----:B---3--:R-:W-:Y:S01]  /*2c530*/  LOP3.LUT R2, R0, 0x80000000, RZ, 0x3c, !PT ;  /* 0x8000000000027812 */ /* 0x008fe200078e3cff */
[----:B------:R-:W-:-:S15]  /*2c540*/  IMAD.MOV.U32 R3, RZ, RZ, 0x43300000 ;  /* 0x43300000ff037424 */ /* 0x000fde00078e00ff */
[----:B------:R-:W-:-:S15]  /*2c550*/  NOP ;  /* 0x0000000000007918 */ /* 0x000fde0000000000 */
[----:B------:R-:W-:-:S15]  /*2c560*/  NOP ;  /* 0x0000000000007918 */ /* 0x000fde0000000000 */
[----:B------:R-:W-:-:S15]  /*2c570*/  NOP ;  /* 0x0000000000007918 */ /* 0x000fde0000000000 */
[----:B------:R-:W-:-:S01]  /*2c580*/  NOP ;  /* 0x0000000000007918 */ /* 0x000fc20000000000 */
[----:B0-----:R0:W3:Y:S02]  /*2c590*/  DFMA R6, -R34, R4, 1 ;  /* 0x3ff000002206742b */ /* 0x0010e40000000104 */
[----:B0-----:R-:W-:Y:S02]  /*2c5a0*/  IMAD.MOV.U32 R34, RZ, RZ, -0x748574fc ;  /* 0x8b7a8b04ff227424 */ /* 0x001fe400078e00ff */
[----:B------:R-:W-:-:S15]  /*2c5b0*/  IMAD.MOV.U32 R35, RZ, RZ, 0x3ed0ee25 ;  /* 0x3ed0ee25ff237424 */ /* 0x000fde00078e00ff */
[----:B------:R-:W-:-:S15]  /*2c5c0*/  NOP ;  /* 0x0000000000007918 */ /* 0x000fde0000000000 */
[----:B------:R-:W-:-:S15]  /*2c5d0*/  NOP ;  /* 0x0000000000007918 */ /* 0x000fde0000000000 */
[----:B------:R-:W-:-:S15]  /*2c5e0*/  NOP ;  /* 0x0000000000007918 */ /* 0x000fde0000000000 */
[----:B---3--:R-:W0:-:S15]  /*2c5f0*/  DFMA R6, R6, R6, R6 ;  /* 0x000000060606722b */ /* 0x008e1e0000000006 */
        /* <DEDUP_REMOVED lines=102> */
[----:B------:R-:W3:Y:S01]  /*2cc60*/  DFMA R34, R6, R34, UR6 ;  /* 0x0000000606227e2b */ /* 0x000ee20008000022 */
        /* <DEDUP_REMOVED lines=36> */
[----:B0-----:R4:W0:Y:S02]  /*2ceb0*/  DADD R8, R8, R30 ;  /* 0x0000000008087229 */ /* 0x001824000000001e */
[----:B0---4-:R-:W-:Y:S05]  /*2cec0*/  BRA `(.L_x_28667) ;  /* 0x00000008000c7947 */ /* 0x011fea0003800000 */
.L_x_28666:
        /* <DEDUP_REMOVED lines=53> */
.L_x_28669:
[----:B------:R-:W-:Y:S05]  /*2d220*/  BSYNC.RECONVERGENT B4 ;  /* 0x0000000000047941 */ /* 0x000fea0003800200 */
.L_x_28668:
        /* <DEDUP_REMOVED lines=76> */
[----:B0-----:R0:W3:Y:S02]  /*2d6f0*/  DADD R8, R8, R30 ;  /* 0x0000000008087229 */ /* 0x0010e4000000001e */
.L_x_28667:
[----:B------:R-:W-:Y:S05]  /*2d700*/  BSYNC.RECONVERGENT B3 ;  /* 0x0000000000037941 */ /* 0x000fea0003800200 */
.L_x_28665:
[----:B------:R-:W4:Y:S01]  /*2d710*/  MUFU.RCP64H R3, R29 ;  /* 0x0000001d00037308 */ /* 0x000f220000001800 */
        /* <DEDUP_REMOVED lines=33> */
[----:B----4-:R-:W4:-:S15]  /*2d930*/  DMUL R4, R10, R2 ;  /* 0x000000020a047228 */ /* 0x010f1e0000000000 */
[----:B------:R-:W-:-:S15]  /*2d940*/  NOP ;  /* 0x0000000000007918 */ /* 0x000fde0000000000 */
[----:B------:R-:W-:-:S15]  /*2d950*/  NOP ;  /* 0x0000000000007918 */ /* 0x000fde0000000000 */
[----:B------:R-:W-:-:S15]  /*2d960*/  NOP ;  /* 0x0000000000007918 */ /* 0x000fde0000000000 */
[----:B------:R-:W-:-:S04]  /*2d970*/  NOP ;  /* 0x0000000000007918 */ /* 0x000fc80000000000 */
[----:B----4-:R-:W4:-:S15]  /*2d980*/  DFMA R6, -R28, R4, R10 ;  /* 0x000000041c06722b */ /* 0x010f1e000000010a */
[----:B------:R-:W-:-:S15]  /*2d990*/  NOP ;  /* 0x0000000000007918 */ /* 0x000fde0000000000 */
[----:B------:R-:W-:-:S15]  /*2d9a0*/  NOP ;  /* 0x0000000000007918 */ /* 0x000fde0000000000 */
[----:B------:R-:W-:-:S15]  /*2d9b0*/  NOP ;  /* 0x0000000000007918 */ /* 0x000fde0000000000 */
[----:B------:R-:W-:-:S04]  /*2d9c0*/  NOP ;  /* 0x0000000000007918 */ /* 0x000fc80000000000 */
[----:B----4-:R-:W4:Y:S02]  /*2d9d0*/  DFMA R2, R2, R6, R4 ;  /* 0x000000060202722b */ /* 0x010f240000000004 */
[----:B----4-:R-:W-:-:S05]  /*2d9e0*/  FFMA R0, RZ, R29, R3 ;  /* 0x0000001dff007223 */ /* 0x010fca0000000003 */
[----:B------:R-:W-:-:S13]  /*2d9f0*/  FSETP.GT.AND P0, PT, |R0|, 1.469367938527859385e-39, PT ;  /* 0x001000000000780b */ /* 0x000fda0003f04200 */
[----:B------:R-:W-:Y:S05]  /*2da00*/  @P0 BRA P2, `(.L_x_28671) ;  /* 0x0000000000180947 */ /* 0x000fea0001000000 */
[----:B------:R-:W-:Y:S01]  /*2da10*/  IMAD.MOV.U32 R4, RZ, RZ, R10 ;  /* 0x000000ffff047224 */ /* 0x000fe200078e000a */
[----:B------:R-:W-:Y:S01]  /*2da20*/  MOV R0, 0x2da70 ;  /* 0x0002da7000007802 */ /* 0x000fe20000000f00 */
[----:B------:R-:W-:Y:S02]  /*2da30*/  IMAD.MOV.U32 R5, RZ, RZ, R11 ;  /* 0x000000ffff057224 */ /* 0x000fe400078e000b */
[----:B------:R-:W-:Y:S02]  /*2da40*/  IMAD.MOV.U32 R2, RZ, RZ, R28 ;  /* 0x000000ffff027224 */ /* 0x000fe400078e001c */
[----:B------:R-:W-:-:S07]  /*2da50*/  IMAD.MOV.U32 R3, RZ, RZ, R29 ;  /* 0x000000ffff037224 */ /* 0x000fce00078e001d */
[----:B0123--:R-:W-:Y:S05]  /*2da60*/  CALL.REL.NOINC `($__internal_63_$__cuda_sm20_div_rn_f64_full) ;  /* 0x0000029c002c7944 */ /* 0x00ffea0003c00000 */
.L_x_28671:
[----:B------:R-:W-:Y:S05]  /*2da70*/  BSYNC.RECONVERGENT B3 ;  /* 0x0000000000037941 */ /* 0x000fea0003800200 */
.L_x_28670:
[----:B------:R-:W-:Y:S01]  /*2da80*/  IMAD.MOV.U32 R6, RZ, RZ, -0x2449a4b7 ;  /* 0xdbb65b49ff067424 */ /* 0x000fe200078e00ff */
[----:B------:R-:W-:Y:S01]  /*2da90*/  UMOV UR6, 0x2a25ff7e ;  /* 0x2a25ff7e00067882 */ /* 0x000fe20000000000 */
[----:B------:R-:W-:Y:S01]  /*2daa0*/  IMAD.MOV.U32 R7, RZ, RZ, 0x3f2d3b63 ;  /* 0x3f2d3b63ff077424 */ /* 0x000fe200078e00ff */
[----:B------:R-:W-:Y:S01]  /*2dab0*/  UMOV UR7, 0x3ef53e1d ;  /* 0x3ef53e1d00077882 */ /* 0x000fe20000000000 */
[----:B------:R-:W4:Y:S01]  /*2dac0*/  DMUL R4, R2, R2 ;  /* 0x0000000202047228 */ /* 0x000f220000000000 */
[----:B------:R-:W-:Y:S01]  /*2dad0*/  ISETP.GE.AND P2, PT, R13, RZ, PT ;  /* 0x000000ff0d00720c */ /* 0x000fe20003f46270 */
[----:B------:R-:W-:Y:S03]  /*2dae0*/  BSSY.RECONVERGENT B0, `(.L_x_28672) ;  /* 0x00000ac000007945 */ /* 0x000fe60003800200 */
[----:B------:R-:W-:-:S15]  /*2daf0*/  @P1 PLOP3.LUT P0, PT, P2, PT, PT, 0x80, 0x8 ;  /* 0x000000000008181c */ /* 0x000fde000170f070 */
[----:B------:R-:W-:-:S15]  /*2db00*/  NOP ;  /* 0x0000000000007918 */ /* 0x000fde0000000000 */
[----:B------:R-:W-:-:S15]  /*2db10*/  NOP ;  /* 0x0000000000007918 */ /* 0x000fde0000000000 */
[----:B------:R-:W-:-:S14]  /*2db20*/  NOP ;  /* 0x0000000000007918 */ /* 0x000fdc0000000000 */
[----:B----4-:R-:W4:Y:S01]  /*2db30*/  DFMA R6, R4, -UR6, R6 ;  /* 0x8000000604067c2b */ /* 0x010f220008000006 */
[----:B------:R-:W-:Y:S01]  /*2db40*/  UMOV UR6, 0x8dde082e ;  /* 0x8dde082e00067882 */ /* 0x000fe20000000000 */
[----:B------:R-:W-:-:S15]  /*2db50*/  UMOV UR7, 0x3f531278 ;  /* 0x3f53127800077882 */ /* 0x000fde0000000000 */
[----:B------:R-:W-:-:S15]  /*2db60*/  NOP ;  /* 0x0000000000007918 */ /* 0x000fde0000000000 */
[----:B------:R-:W-:-:S15]  /*2db70*/  NOP ;  /* 0x0000000000007918 */ /* 0x000fde0000000000 */
[----:B------:R-:W-:-:S15]  /*2db80*/  NOP ;  /* 0x0000000000007918 */ /* 0x000fde0000000000 */
[----:B------:R-:W-:-:S02]  /*2db90*/  NOP ;  /* 0x0000000000007918 */ /* 0x000fc40000000000 */
[----:B----4-:R-:W4:Y:S01]  /*2dba0*/  DFMA R6, R4, R6, -UR6 ;  /* 0x8000000604067e2b */ /* 0x010f220008000006 */
[----:B------:R-:W-:Y:S01]  /*2dbb0*/  UMOV UR6, 0xc8249315 ;  /* 0xc824931500067882 */ /* 0x000fe20000000000 */
[----:B------:R-:W-:-:S15]  /*2dbc0*/  UMOV UR7, 0x3f6f9690 ;  /* 0x3f6f969000077882 */ /* 0x000fde0000000000 */
[----:B------:R-:W-:-:S15]  /*2dbd0*/  NOP ;  /* 0x0000000000007918 */ /* 0x000fde0000000000 */
[----:B------:R-:W-:-:S15]  /*2dbe0*/  NOP ;  /* 0x0000000000007918 */ /* 0x000fde0000000000 */
[----:B------:R-:W-:-:S15]  /*2dbf0*/  NOP ;  /* 0x0000000000007918 */ /* 0x000fde0000000000 */
[----:B------:R-:W-:-:S02]  /*2dc00*/  NOP ;  /* 0x0000000000007918 */ /* 0x000fc40000000000 */
[----:B----4-:R-:W4:Y:S01]  /*2dc10*/  DFMA R6, R4, R6, UR6 ;  /* 0x0000000604067e2b */ /* 0x010f220008000006 */
        /* <DEDUP_REMOVED lines=104> */
[----:B----4-:R-:W4:-:S15]  /*2e2a0*/  DFMA R6, R4, R6, -UR6 ;  /* 0x8000000604067e2b */ /* 0x010f1e0008000006 */
        /* <DEDUP_REMOVED lines=9> */
[----:B----4-:R4:W5:Y:S02]  /*2e340*/  DFMA R6, R6, R2, R2 ;  /* 0x000000020606722b */ /* 0x0109640000000002 */
[----:B----4-:R-:W-:Y:S02]  /*2e350*/  @P1 IMAD.MOV.U32 R2, RZ, RZ, 0x54442d18 ;  /* 0x54442d18ff021424 */ /* 0x010fe400078e00ff */
[----:B------:R-:W-:-:S15]  /*2e360*/  @P1 IMAD.MOV.U32 R3, RZ, RZ, 0x400921fb ;  /* 0x400921fbff031424 */ /* 0x000fde00078e00ff */
[----:B------:R-:W-:-:S15]  /*2e370*/  NOP ;  /* 0x0000000000007918 */ /* 0x000fde0000000000 */
[----:B------:R-:W-:-:S15]  /*2e380*/  NOP ;  /* 0x0000000000007918 */ /* 0x000fde0000000000 */
[----:B------:R-:W-:-:S15]  /*2e390*/  NOP ;  /* 0x0000000000007918 */ /* 0x000fde0000000000 */
[----:B-----5:R-:W4:Y:S02]  /*2e3a0*/  @P1 DADD R2, -R6, R2 ;  /* 0x0000000006021229 */ /* 0x020f240000000102 */
[----:B----4-:R-:W-:Y:S02]  /*2e3b0*/  @P1 FSEL R2, R2, R6, !P0 ;  /* 0x0000000602021208 */ /* 0x010fe40004000000 */
[----:B------:R-:W-:Y:S02]  /*2e3c0*/  @P1 FSEL R3, R3, R7, !P0 ;  /* 0x0000000703031208 */ /* 0x000fe40004000000 */
[----:B------:R-:W-:-:S15]  /*2e3d0*/  @!P1 PLOP3.LUT P0, PT, P2, PT, PT, 0x80, 0x8 ;  /* 0x000000000008981c */ /* 0x000fde000170f070 */
[----:B------:R-:W-:-:S15]  /*2e3e0*/  NOP ;  /* 0x0000000000007918 */ /* 0x000fde0000000000 */
[----:B------:R-:W-:-:S15]  /*2e3f0*/  NOP ;  /* 0x0000000000007918 */ /* 0x000fde0000000000 */
[----:B------:R-:W-:-:S13]  /*2e400*/  NOP ;  /* 0x0000000000007918 */ /* 0x000fda0000000000 */
[----:B------:R-:W4:Y:S02]  /*2e410*/  @!P1 DADD R4, -RZ, -R6 ;  /* 0x00000000ff049229 */ /* 0x000f240000000906 */
[----:B----4-:R-:W-:Y:S01]  /*2e420*/  @!P1 FSEL R4, R6, R4, !P0 ;  /* 0x0000000406049208 */ /* 0x010fe20004000000 */
[----:B------:R-:W-:Y:S01]  /*2e430*/  @!P1 IMAD.MOV.U32 R6, RZ, RZ, 0x54442d18 ;  /* 0x54442d18ff069424 */ /* 0x000fe200078e00ff */
[----:B------:R-:W-:Y:S01]  /*2e440*/  @!P1 FSEL R5, R7, R5, !P0 ;  /* 0x0000000507059208 */ /* 0x000fe20004000000 */
[----:B------:R-:W-:-:S15]  /*2e450*/  @!P1 IMAD.MOV.U32 R7, RZ, RZ, 0x3ff921fb ;  /* 0x3ff921fbff079424 */ /* 0x000fde00078e00ff */
[----:B------:R-:W-:-:S15]  /*2e460*/  NOP ;  /* 0x0000000000007918 */ /* 0x000fde0000000000 */
[----:B------:R-:W-:-:S15]  /*2e470*/  NOP ;  /* 0x0000000000007918 */ /* 0x000fde0000000000 */
[----:B------:R-:W-:-:S14]  /*2e480*/  NOP ;  /* 0x0000000000007918 */ /* 0x000fdc0000000000 */
[----:B------:R-:W4:-:S15]  /*2e490*/  DSETP.NEU.AND P3, PT, R28, RZ, PT ;  /* 0x000000ff1c00722a */ /* 0x000f1e0003f6d000 */
        /* <DEDUP_REMOVED lines=14> */
.L_x_28673:
[----:B------:R-:W-:Y:S02]  /*2e580*/  FSEL R2, RZ, 3.37028055040000000000e+12, P0 ;  /* 0x54442d18ff027808 */ /* 0x000fe40000000000 */
[----:B------:R-:W-:-:S07]  /*2e590*/  FSEL R3, RZ, 2.1426990032196044922, P0 ;  /* 0x400921fbff037808 */ /* 0x000fce0000000000 */
.L_x_28674:
[----:B------:R-:W-:Y:S05]  /*2e5a0*/  BSYNC.RECONVERGENT B0 ;  /* 0x0000000000007941 */ /* 0x000fea0003800200 */
.L_x_28672:
[----:B------:R0:W4:Y:S02]  /*2e5b0*/  DADD R12, |R12|, |R14| ;  /* 0x000000000c0c7229 */ /* 0x000124000000060e */
[----:B0-----:R-:W-:-:S15]  /*2e5c0*/  LOP3.LUT R15, R3, 0x80000000, R15, 0xb8, !PT ;  /* 0x80000000030f7812 */ /* 0x001fde00078eb80f */
[----:B------:R-:W-:-:S15]  /*2e5d0*/  NOP ;  /* 0x0000000000007918 */ /* 0x000fde0000000000 */
[----:B------:R-:W-:-:S15]  /*2e5e0*/  NOP ;  /* 0x0000000000007918 */ /* 0x000fde0000000000 */
[----:B------:R-:W-:-:S15]  /*2e5f0*/  NOP ;  /* 0x0000000000007918 */ /* 0x000fde0000000000 */
[----:B------:R-:W-:-:S02]  /*2e600*/  NOP ;  /* 0x0000000000007918 */ /* 0x000fc40000000000 */
[----:B----4-:R-:W0:Y:S02]  /*2e610*/  DSETP.NAN.AND P0, PT, R12, R12, PT ;  /* 0x0000000c0c00722a */ /* 0x010e240003f08000 */
[----:B0-----:R-:W-:Y:S02]  /*2e620*/  FSEL R2, R12, R2, P0 ;  /* 0x000000020c027208 */ /* 0x001fe40000000000 */
[----:B------:R-:W-:-:S15]  /*2e630*/  FSEL R3, R13, R15, P0 ;  /* 0x0000000f0d037208 */ /* 0x000fde0000000000 */
[----:B------:R-:W-:-:S15]  /*2e640*/  NOP ;  /* 0x0000000000007918 */ /* 0x000fde0000000000 */
[----:B------:R-:W-:-:S15]  /*2e650*/  NOP ;  /* 0x0000000000007918 */ /* 0x000fde0000000000 */
[----:B------:R-:W-:-:S15]  /*2e660*/  NOP ;  /* 0x0000000000007918 */ /* 0x000fde0000000000 */
[----:B---3--:R-:W0:Y:S02]  /*2e670*/  DMUL R8, R8, 0.5 ;  /* 0x3fe0000008087828 */ /* 0x008e240000000000 */
[----:B0-----:R-:W-:Y:S05]  /*2e680*/  BRA `(.L_x_28675) ;  /* 0x000000e800207947 */ /* 0x001fea0003800000 */
.L_x_28664:
        /* <DEDUP_REMOVED lines=21> */
[----:B------:R-:W3:Y:S02]  /*2e7e0*/  @!P0 DMUL R6, R6, 1.80143985094819840000e+16 ;  /* 0x4350000006068828 */ /* 0x000ee40000000000 */
[----:B---3--:R-:W-:Y:S02]  /*2e7f0*/  @!P0 IMAD.MOV.U32 R5, RZ, RZ, R7 ;  /* 0x000000ffff058224 */ /* 0x008fe400078e0007 */
        /* <DEDUP_REMOVED lines=41> */
[----:B0-----:R0:W3:Y:S02]  /*2ea90*/  DFMA R2, R2, R30, R8 ;  /* 0x0000001e0202722b */ /* 0x0010e40000000008 */
[----:B0-----:R-:W-:Y:S02]  /*2eaa0*/  @P2 IMAD.MOV.U32 R8, RZ, RZ, 0x0 ;  /* 0x00000000ff082424 */ /* 0x001fe400078e00ff */
[----:B---3--:R-:W-:Y:S01]  /*2eab0*/  FFMA R4, RZ, R29, R3 ;  /* 0x0000001dff047223 */ /* 0x008fe20000000003 */
        /* <DEDUP_REMOVED lines=182> */
.L_x_28678:
[----:B------:R-:W-:Y:S05]  /*2f620*/  BSYNC.RECONVERGENT B0 ;  /* 0x0000000000007941 */ /* 0x000fea0003800200 */
.L_x_28677:
[----:B------:R-:W-:Y:S04]  /*2f630*/  BSSY.RECONVERGENT B3, `(.L_x_28679) ;  /* 0x0000008000037945 */ /* 0x000fe80003800200 */
[----:B------:R-:W-:Y:S05]  /*2f640*/  @P4 BRA P5, `(.L_x_28680) ;  /* 0x0000000000184947 */ /* 0x000fea0002800000 */
[----:B------:R-:W-:Y:S01]  /*2f650*/  IMAD.MOV.U32 R4, RZ, RZ, R10 ;  /* 0x000000ffff047224 */ /* 0x000fe200078e000a */
[----:B------:R-:W-:Y:S01]  /*2f660*/  MOV R0, 0x2f6b0 ;  /* 0x0002f6b000007802 */ /* 0x000fe20000000f00 */
[----:B------:R-:W-:Y:S02]  /*2f670*/  IMAD.MOV.U32 R5, RZ, RZ, R11 ;  /* 0x000000ffff057224 */ /* 0x000fe400078e000b */
[----:B------:R-:W-:Y:S02]  /*2f680*/  IMAD.MOV.U32 R2, RZ, RZ, R28 ;  /* 0x000000ffff027224 */ /* 0x000fe400078e001c */
[----:B------:R-:W-:-:S07]  /*2f690*/  IMAD.MOV.U32 R3, RZ, RZ, R29 ;  /* 0x000000ffff037224 */ /* 0x000fce00078e001d */
[----:B0123--:R-:W-:Y:S05]  /*2f6a0*/  CALL.REL.NOINC `($__internal_63_$__cuda_sm20_div_rn_f64_full) ;  /* 0x00000280001c7944 */ /* 0x00ffea0003c00000 */
.L_x_28680:
[----:B------:R-:W-:Y:S05]  /*2f6b0*/  BSYNC.RECONVERGENT B3 ;  /* 0x0000000000037941 */ /* 0x000fea0003800200 */
.L_x_28679:
        /* <DEDUP_REMOVED lines=176> */
.L_x_28682:
[----:B------:R-:W-:Y:S02]  /*301c0*/  FSEL R2, RZ, 3.37028055040000000000e+12, P0 ;  /* 0x54442d18ff027808 */ /* 0x000fe40000000000 */
[----:B------:R-:W-:-:S07]  /*301d0*/  FSEL R3, RZ, 2.1426990032196044922, P0 ;  /* 0x400921fbff037808 */ /* 0x000fce0000000000 */
.L_x_28683:
[----:B------:R-:W-:Y:S05]  /*301e0*/  BSYNC.RECONVERGENT B0 ;  /* 0x0000000000007941 */ /* 0x000fea0003800200 */
.L_x_28681:
        /* <DEDUP_REMOVED lines=14> */
.L_x_28676:
        /* <DEDUP_REMOVED lines=46> */
[----:B------:R-:W5:-:S15]  /*305b0*/  DADD R40, R40, -R42 ;  /* 0x0000000028287229 */ /* 0x000f5e000000082a */
        /* <DEDUP_REMOVED lines=34> */
[----:B----4-:R4:W0:-:S15]  /*307e0*/  DMUL R48, R38, R48 ;  /* 0x0000003026307228 */ /* 0x01081e0000000000 */
[----:B------:R-:W-:-:S15]  /*307f0*/  NOP ;  /* 0x0000000000007918 */ /* 0x000fde0000000000 */
[----:B------:R-:W-:-:S15]  /*30800*/  NOP ;  /* 0x0000000000007918 */ /* 0x000fde0000000000 */
[----:B------:R-:W-:-:S15]  /*30810*/  NOP ;  /* 0x0000000000007918 */ /* 0x000fde0000000000 */
[----:B------:R-:W-:-:S04]  /*30820*/  NOP ;  /* 0x0000000000007918 */ /* 0x000fc80000000000 */
[----:B-----5:R4:W0:-:S15]  /*30830*/  DMUL R8, R40, R8 ;  /* 0x0000000828087228 */ /* 0x02081e0000000000 */
        /* <DEDUP_REMOVED lines=19> */
[----:B---34-:R-:W0:Y:S02]  /*30970*/  DMUL R40, R40, R40 ;  /* 0x0000002828287228 */ /* 0x018e240000000000 */
.L_x_28685:
[----:B------:R-:W3:Y:S02]  /*30980*/  DSETP.GEU.AND P1, PT, R28, R2, PT ;  /* 0x000000021c00722a */ /* 0x000ee40003f2e000 */
[----:B---3--:R-:W-:Y:S02]  /*30990*/  FSEL R30, R2, R28, P1 ;  /* 0x0000001c021e7208 */ /* 0x008fe40000800000 */
[----:B------:R-:W-:Y:S02]  /*309a0*/  FSEL R31, R3, R29, P1 ;  /* 0x0000001d031f7208 */ /* 0x000fe40000800000 */
[----:B------:R-:W-:Y:S02]  /*309b0*/  FSEL R29, R29, R3, P1 ;  /* 0x000000031d1d7208 */ /* 0x000fe40000800000 */
[----:B------:R-:W-:-:S15]  /*309c0*/  FSEL R28, R28, R2, P1 ;  /* 0x000000021c1c7208 */ /* 0x000fde0000800000 */
[----:B------:R-:W-:-:S15]  /*309d0*/  NOP ;  /* 0x0000000000007918 */ /* 0x000fde0000000000 */
[----:B------:R-:W-:-:S15]  /*309e0*/  NOP ;  /* 0x0000000000007918 */ /* 0x000fde0000000000 */
[----:B------:R-:W-:-:S11]  /*309f0*/  NOP ;  /* 0x0000000000007918 */ /* 0x000fd60000000000 */
        /* <DEDUP_REMOVED lines=21> */
[----:B------:R-:W3:-:S15]  /*30b50*/  DSETP.GEU.AND P2, PT, R30, R6, PT ;  /* 0x000000061e00722a */ /* 0x000ede0003f4e000 */
[----:B------:R-:W-:-:S15]  /*30b60*/  NOP ;  /* 0x0000000000007918 */ /* 0x000fde0000000000 */
[----:B------:R-:W-:-:S15]  /*30b70*/  NOP ;  /* 0x0000000000007918 */ /* 0x000fde0000000000 */
[----:B------:R-:W-:-:S15]  /*30b80*/  NOP ;  /* 0x0000000000007918 */ /* 0x000fde0000000000 */
[----:B------:R-:W-:-:S04]  /*30b90*/  NOP ;  /* 0x0000000000007918 */ /* 0x000fc80000000000 */
[----:B---3--:R3:W-:Y:S02]  /*30ba0*/  DSETP.GEU.AND P1, PT, R46, R34, P2 ;  /* 0x000000222e00722a */ /* 0x0087e4000172e000 */
        /* <DEDUP_REMOVED lines=30> */
[----:B------:R-:W-:-:S15]  /*30d90*/  FSEL R31, R9, R47, P4 ;  /* 0x0000002f091f7208 */ /* 0x000fde0002000000 */
[----:B------:R-:W-:-:S15]  /*30da0*/  NOP ;  /* 0x0000000000007918 */ /* 0x000fde0000000000 */
[----:B------:R-:W-:-:S15]  /*30db0*/  NOP ;  /* 0x0000000000007918 */ /* 0x000fde0000000000 */
[----:B------:R-:W-:-:S15]  /*30dc0*/  NOP ;  /* 0x0000000000007918 */ /* 0x000fde0000000000 */
[----:B------:R3:W-:Y:S02]  /*30dd0*/  DSETP.GEU.AND P2, PT, R46, R8, P2 ;  /* 0x000000082e00722a */ /* 0x0007e4000174e000 */
[----:B---3--:R-:W-:Y:S02]  /*30de0*/  FSEL R8, R46, R8, P4 ;  /* 0x000000082e087208 */ /* 0x008fe40002000000 */
        /* <DEDUP_REMOVED lines=30> */
[----:B------:R0:W3:Y:S02]  /*30fd0*/  DSETP.GEU.AND P2, PT, R46, R42, P2 ;  /* 0x0000002a2e00722a */ /* 0x0000e4000174e000 */
[----:B0-----:R-:W-:Y:S02]  /*30fe0*/  FSEL R43, R47, R43, P4 ;  /* 0x0000002b2f2b7208 */ /* 0x001fe40002000000 */
[----:B------:R-:W-:Y:S02]  /*30ff0*/  FSEL R42, R30, R38, P3 ;  /* 0x000000261e2a7208 */ /* 0x000fe40001800000 */
[----:B------:R-:W-:-:S15]  /*31000*/  FSEL R47, R31, R39, P3 ;  /* 0x000000271f2f7208 */ /* 0x000fde0001800000 */
[----:B------:R-:W-:-:S15]  /*31010*/  NOP ;  /* 0x0000000000007918 */ /* 0x000fde0000000000 */
[----:B------:R-:W-:-:S15]  /*31020*/  NOP ;  /* 0x0000000000007918 */ /* 0x000fde0000000000 */
[----:B------:R-:W-:-:S13]  /*31030*/  NOP ;  /* 0x0000000000007918 */ /* 0x000fda0000000000 */
[----:B---3--:R-:W0:-:S15]  /*31040*/  DSETP.GEU.AND P2, PT, R30, R38, P2 ;  /* 0x000000261e00722a */ /* 0x008e1e000174e000 */
        /* <DEDUP_REMOVED lines=25> */
.L_x_28684:
        /* <DEDUP_REMOVED lines=257> */
.L_x_28687:
        /* <DEDUP_REMOVED lines=53> */
.L_x_28690:
[----:B------:R-:W-:Y:S05]  /*32540*/  BSYNC.RECONVERGENT B4 ;  /* 0x0000000000047941 */ /* 0x000fea0003800200 */
.L_x_28689:
        /* <DEDUP_REMOVED lines=77> */
.L_x_28688:
[----:B------:R-:W-:Y:S05]  /*32a20*/  BSYNC.RECONVERGENT B3 ;  /* 0x0000000000037941 */ /* 0x000fea0003800200 */
.L_x_28686:
        /* <DEDUP_REMOVED lines=64> */
[----:B-123--:R-:W-:Y:S05]  /*32e30*/  CALL.REL.NOINC `($__internal_63_$__cuda_sm20_div_rn_f64_full) ;  /* 0x0000024800387944 */ /* 0x00efea0003c00000 */
.L_x_28692:
[----:B------:R-:W-:Y:S05]  /*32e40*/  BSYNC.RECONVERGENT B3 ;  /* 0x0000000000037941 */ /* 0x000fea0003800200 */
.L_x_28691:
        /* <DEDUP_REMOVED lines=176> */
.L_x_28694:
[----:B------:R-:W-:Y:S02]  /*33950*/  FSEL R2, RZ, 3.37028055040000000000e+12, P0 ;  /* 0x54442d18ff027808 */ /* 0x000fe40000000000 */
[----:B------:R-:W-:-:S07]  /*33960*/  FSEL R3, RZ, 2.1426990032196044922, P0 ;  /* 0x400921fbff037808 */ /* 0x000fce0000000000 */
.L_x_28695:
[----:B------:R-:W-:Y:S05]  /*33970*/  BSYNC.RECONVERGENT B0 ;  /* 0x0000000000007941 */ /* 0x000fea0003800200 */
.L_x_28693:
        /* <DEDUP_REMOVED lines=12> */
[----:B---3--:R0:W4:Y:S02]  /*33a40*/  DMUL R8, R28, 0.5 ;  /* 0x3fe000001c087828 */ /* 0x0081240000000000 */
[----:B0---4-:R-:W-:Y:S05]  /*33a50*/  BRA `(.L_x_28675) ;  /* 0x00000094002c7947 */ /* 0x011fea0003800000 */
.L_x_28663:
        /* <DEDUP_REMOVED lines=22> */
[----:B0-----:R0:W3:Y:S02]  /*33bc0*/  DFMA R30, R4, R8, R4 ;  /* 0x00000008041e722b */ /* 0x0010e40000000004 */
        /* <DEDUP_REMOVED lines=31> */
[----:B------:R-:W3:-:S15]  /*33dc0*/  DMUL R2, R2, R2 ;  /* 0x0000000202027228 */ /* 0x000ede0000000000 */
        /* <DEDUP_REMOVED lines=9> */
[----:B---3--:R-:W-:-:S15]  /*33e60*/  DFMA R8, R8, R8, R2 ;  /* 0x000000080808722b */ /* 0x008fde0000000002 */
        /* <DEDUP_REMOVED lines=50> */
[----:B0-----:R0:W3:Y:S02]  /*34190*/  DMUL R36, R8, R36 ;  /* 0x0000002408247228 */ /* 0x0010e40000000000 */
        /* <DEDUP_REMOVED lines=11> */
[----:B---3--:R-:W0:Y:S02]  /*34250*/  DMUL R36, R36, R8 ;  /* 0x0000000824247228 */ /* 0x008e240000000000 */
        /* <DEDUP_REMOVED lines=197> */
.L_x_28697:
[----:B------:R-:W-:Y:S05]  /*34eb0*/  BSYNC.RECONVERGENT B0 ;  /* 0x0000000000007941 */ /* 0x000fea0003800200 */
.L_x_28696:
        /* <DEDUP_REMOVED lines=8> */
.L_x_28699:
[----:B------:R-:W-:Y:S05]  /*34f40*/  BSYNC.RECONVERGENT B3 ;  /* 0x0000000000037941 */ /* 0x000fea0003800200 */
.L_x_28698:
        /* <DEDUP_REMOVED lines=176> */
.L_x_28701:
[----:B------:R-:W-:Y:S02]  /*35a50*/  FSEL R2, RZ, 3.37028055040000000000e+12, P0 ;  /* 0x54442d18ff027808 */ /* 0x000fe40000000000 */
[----:B------:R-:W-:-:S07]  /*35a60*/  FSEL R3, RZ, 2.1426990032196044922, P0 ;  /* 0x400921fbff037808 */ /* 0x000fce0000000000 */
.L_x_28702:
[----:B------:R-:W-:Y:S05]  /*35a70*/  BSYNC.RECONVERGENT B0 ;  /* 0x0000000000007941 */ /* 0x000fea0003800200 */
.L_x_28700:
        /* <DEDUP_REMOVED lines=8> */
[----:B------:R-:W-:Y:S01]  /*35b00*/  FSEL R3, R13, R15, P0 ;  /* 0x0000000f0d037208 */ /* 0x000fe20000000000 */
[----:B------:R-:W-:Y:S06]  /*35b10*/  BRA `(.L_x_28675) ;  /* 0x0000007000fc7947 */ /* 0x000fec0003800000 */
.L_x_28662:
        /* <DEDUP_REMOVED lines=28> */
[----:B------:R0:W3:Y:S02]  /*35ce0*/  @P1 DFMA R2, R6, R4, +INF ;  /* 0x7ff000000602142b */ /* 0x0000e40000000004 */
[----:B0-----:R-:W-:Y:S01]  /*35cf0*/  IMAD.MOV.U32 R7, RZ, RZ, -0x3ff ;  /* 0xfffffc01ff077424 */ /* 0x001fe200078e00ff */
[----:B---3--:R-:W-:Y:S01]  /*35d00*/  @P1 FSEL R4, R2, RZ, P2 ;  /* 0x000000ff02041208 */ /* 0x008fe20001000000 */
        /* <DEDUP_REMOVED lines=175> */
.L_x_28705:
        /* <DEDUP_REMOVED lines=53> */
.L_x_28708:
[----:B------:R-:W-:Y:S05]  /*36b50*/  BSYNC.RECONVERGENT B4 ;  /* 0x0000000000047941 */ /* 0x000fea0003800200 */
.L_x_28707:
        /* <DEDUP_REMOVED lines=77> */
.L_x_28706:
[----:B------:R-:W-:Y:S05]  /*37030*/  BSYNC.RECONVERGENT B3 ;  /* 0x0000000000037941 */ /* 0x000fea0003800200 */
.L_x_28704:
[----:B------:R-:W-:Y:S01]  /*37040*/  IMAD.MOV.U32 R2, RZ, RZ, -0x2449a4b7 ;  /* 0xdbb65b49ff027424 */ /* 0x000fe200078e00ff */
[----:B------:R-:W-:Y:S01]  /*37050*/  UMOV UR6, 0x2a25ff7e ;  /* 0x2a25ff7e00067882 */ /* 0x000fe20000000000 */
[----:B------:R-:W-:Y:S01]  /*37060*/  IMAD.MOV.U32 R3, RZ, RZ, 0x3f2d3b63 ;  /* 0x3f2d3b63ff037424 */ /* 0x000fe200078e00ff */
[----:B------:R-:W-:Y:S01]  /*37070*/  UMOV UR7, 0x3ef53e1d ;  /* 0x3ef53e1d00077882 */ /* 0x000fe20000000000 */
[----:B------:R-:W4:Y:S01]  /*37080*/  DSETP.GEU.AND P2, PT, |R12|, |R14|, PT ;  /* 0x4000000e0c00722a */ /* 0x000f220003f4e200 */
[----:B------:R-:W-:Y:S01]  /*37090*/  ISETP.GE.AND P1, PT, R13, RZ, PT ;  /* 0x000000ff0d00720c */ /* 0x000fe20003f26270 */
[----:B------:R-:W-:-:S03]  /*370a0*/  IMAD.MOV.U32 R0, RZ, RZ, 0x7f3321d2 ;  /* 0x7f3321d2ff007424 */ /* 0x000fc600078e00ff */
[----:B----4-:R-:W-:-:S15]  /*370b0*/  @P2 PLOP3.LUT P0, PT, P1, PT, PT, 0x80, 0x8 ;  /* 0x000000000008281c */ /* 0x010fde0000f0f070 */
[----:B------:R-:W-:-:S15]  /*370c0*/  NOP ;  /* 0x0000000000007918 */ /* 0x000fde0000000000 */
[----:B------:R-:W-:-:S15]  /*370d0*/  NOP ;  /* 0x0000000000007918 */ /* 0x000fde0000000000 */
[----:B------:R-:W-:-:S14]  /*370e0*/  NOP ;  /* 0x0000000000007918 */ /* 0x000fdc0000000000 */
[----:B------:R-:W4:Y:S01]  /*370f0*/  DFMA R2, R8, -UR6, R2 ;  /* 0x8000000608027c2b */ /* 0x000f220008000002 */
        /* <DEDUP_REMOVED lines=123> */
[----:B----4-:R0:W4:Y:S02]  /*378b0*/  DMUL R2, R8, R2 ;  /* 0x0000000208027228 */ /* 0x0101240000000000 */
[----:B0-----:R-:W-:Y:S02]  /*378c0*/  @!P2 IMAD.MOV.U32 R8, RZ, RZ, 0x54442d18 ;  /* 0x54442d18ff08a424 */ /* 0x001fe400078e00ff */
[----:B------:R-:W-:-:S15]  /*378d0*/  @!P2 IMAD.MOV.U32 R9, RZ, RZ, 0x3ff921fb ;  /* 0x3ff921fbff09a424 */ /* 0x000fde00078e00ff */
[----:B------:R-:W-:-:S15]  /*378e0*/  NOP ;  /* 0x0000000000007918 */ /* 0x000fde0000000000 */
[----:B------:R-:W-:-:S15]  /*378f0*/  NOP ;  /* 0x0000000000007918 */ /* 0x000fde0000000000 */
[----:B------:R-:W-:-:S15]  /*37900*/  NOP ;  /* 0x0000000000007918 */ /* 0x000fde0000000000 */
[----:B----4-:R0:W4:Y:S02]  /*37910*/  DFMA R10, R10, R2, R10 ;  /* 0x000000020a0a722b */ /* 0x010124000000000a */
        /* <DEDUP_REMOVED lines=43> */
[----:B---3--:R0:W3:Y:S02]  /*37bd0*/  DMUL R8, R4, 0.5 ;  /* 0x3fe0000004087828 */ /* 0x0080e40000000000 */
[----:B0--3--:R-:W-:Y:S05]  /*37be0*/  BRA `(.L_x_28675) ;  /* 0x0000005000c87947 */ /* 0x009fea0003800000 */
.L_x_28703:
        /* <DEDUP_REMOVED lines=135> */
[----:B0-----:R0:W3:Y:S02]  /*38460*/  DMUL R6, R4, R6 ;  /* 0x0000000604067228 */ /* 0x0010e40000000000 */
[----:B0-----:R-:W-:Y:S02]  /*38470*/  @P1 IMAD.MOV.U32 R4, RZ, RZ, 0x54442d18 ;  /* 0x54442d18ff041424 */ /* 0x001fe400078e00ff */
[----:B------:R-:W-:-:S15]  /*38480*/  @P1 IMAD.MOV.U32 R5, RZ, RZ, 0x400921fb ;  /* 0x400921fbff051424 */ /* 0x000fde00078e00ff */
        /* <DEDUP_REMOVED lines=30> */
[----:B0-----:R-:W-:-:S15]  /*38670*/  FSEL R7, R7, R5, !P3 ;  /* 0x0000000507077208 */ /* 0x001fde0005800000 */
[----:B------:R-:W-:-:S15]  /*38680*/  NOP ;  /* 0x0000000000007918 */ /* 0x000fde0000000000 */
[----:B------:R-:W-:-:S15]  /*38690*/  NOP ;  /* 0x0000000000007918 */ /* 0x000fde0000000000 */
[----:B------:R-:W-:-:S15]  /*386a0*/  NOP ;  /* 0x0000000000007918 */ /* 0x000fde0000000000 */
[----:B------:R-:W-:-:S02]  /*386b0*/  NOP ;  /* 0x0000000000007918 */ /* 0x000fc40000000000 */
[----:B------:R0:W3:Y:S02]  /*386c0*/  DADD R2, |R12|, |R14| ;  /* 0x000000000c027229 */ /* 0x0000e4000000060e */
[----:B0-----:R-:W-:Y:S02]  /*386d0*/  FSEL R13, R0, 3.37028055040000000000e+12, !P0 ;  /* 0x54442d18000d7808 */ /* 0x001fe40004000000 */
[----:B------:R-:W-:Y:S02]  /*386e0*/  LOP3.LUT R15, R7, 0x80000000, R15, 0xb8, !PT ;  /* 0x80000000070f7812 */ /* 0x000fe400078eb80f */
[----:B------:R-:W-:-:S15]  /*386f0*/  FSEL R5, R13, R4, !P3 ;  /* 0x000000040d057208 */ /* 0x000fde0005800000 */
[----:B------:R-:W-:-:S15]  /*38700*/  NOP ;  /* 0x0000000000007918 */ /* 0x000fde0000000000 */
[----:B------:R-:W-:-:S15]  /*38710*/  NOP ;  /* 0x0000000000007918 */ /* 0x000fde0000000000 */
[----:B------:R-:W-:-:S13]  /*38720*/  NOP ;  /* 0x0000000000007918 */ /* 0x000fda0000000000 */
[----:B------:R-:W-:-:S15]  /*38730*/  DMUL R8, R10, 0.5 ;  /* 0x3fe000000a087828 */ /* 0x000fde0000000000 */
[----:B------:R-:W-:-:S15]  /*38740*/  NOP ;  /* 0x0000000000007918 */ /* 0x000fde0000000000 */
[----:B------:R-:W-:-:S15]  /*38750*/  NOP ;  /* 0x0000000000007918 */ /* 0x000fde0000000000 */
[----:B------:R-:W-:-:S15]  /*38760*/  NOP ;  /* 0x0000000000007918 */ /* 0x000fde0000000000 */
[----:B------:R-:W-:-:S04]  /*38770*/  NOP ;  /* 0x0000000000007918 */ /* 0x000fc80000000000 */
[----:B---3--:R-:W0:Y:S02]  /*38780*/  DSETP.NAN.AND P1, PT, R2, R2, PT ;  /* 0x000000020200722a */ /* 0x008e240003f28000 */
[----:B0-----:R-:W-:Y:S02]  /*38790*/  FSEL R2, R2, R5, P1 ;  /* 0x0000000502027208 */ /* 0x001fe40000800000 */
[----:B------:R-:W-:-:S15]  /*387a0*/  FSEL R3, R3, R15, P1 ;  /* 0x0000000f03037208 */ /* 0x000fde0000800000 */
[----:B------:R-:W-:-:S15]  /*387b0*/  NOP ;  /* 0x0000000000007918 */ /* 0x000fde0000000000 */
[----:B------:R-:W-:-:S15]  /*387c0*/  NOP ;  /* 0x0000000000007918 */ /* 0x000fde0000000000 */
[----:B------:R-:W-:-:S15]  /*387d0*/  NOP ;  /* 0x0000000000007918 */ /* 0x000fde0000000000 */
[----:B------:R0:W3:Y:S02]  /*387e0*/  DMUL R8, R10, R8 ;  /* 0x000000080a087228 */ /* 0x0000e40000000000 */
[----:B0--3--:R-:W-:Y:S05]  /*387f0*/  BRA `(.L_x_28675) ;  /* 0x0000004400c47947 */ /* 0x009fea0003800000 */
.L_x_28661:
        /* <DEDUP_REMOVED lines=50> */
[----:B-12---:R-:W-:Y:S05]  /*38b20*/  CALL.REL.NOINC `($__internal_63_$__cuda_sm20_div_rn_f64_full) ;  /* 0x000001e800fc7944 */ /* 0x006fea0003c00000 */
[----:B------:R-:W-:Y:S02]  /*38b30*/  IMAD.MOV.U32 R8, RZ, RZ, R2 ;  /* 0x000000ffff087224 */ /* 0x000fe400078e0002 */
[----:B------:R-:W-:-:S07]  /*38b40*/  IMAD.MOV.U32 R9, RZ, RZ, R3 ;  /* 0x000000ffff097224 */ /* 0x000fce00078e0003 */
.L_x_28710:
[----:B------:R-:W-:Y:S05]  /*38b50*/  BSYNC.RECONVERGENT B3 ;  /* 0x0000000000037941 */ /* 0x000fea0003800200 */
.L_x_28709:
        /* <DEDUP_REMOVED lines=51> */
.L_x_28712:
[----:B------:R-:W-:Y:S05]  /*38e90*/  BSYNC.RECONVERGENT B3 ;  /* 0x0000000000037941 */ /* 0x000fea0003800200 */
.L_x_28711:
        /* <DEDUP_REMOVED lines=14> */
[----:B------:R-:W3:Y:S02]  /*38f80*/  DADD R2, -RZ, |R2| ;  /* 0x00000000ff027229 */ /* 0x000ee40000000502 */
[----:B---3--:R-:W-:-:S04]  /*38f90*/  ISETP.LT.U32.AND P0, PT, R2, R8, PT ;  /* 0x000000080200720c */ /* 0x008fc80003f01070 */
        /* <DEDUP_REMOVED lines=18> */
[----:B------:R-:W-:-:S15]  /*390c0*/  ISETP.GT.U32.AND.EX P0, PT, R9, R3, PT, P0 ;  /* 0x000000030900720c */ /* 0x000fde0003f04100 */
[----:B------:R-:W-:-:S15]  /*390d0*/  NOP ;  /* 0x0000000000007918 */ /* 0x000fde0000000000 */
[----:B------:R-:W-:-:S15]  /*390e0*/  NOP ;  /* 0x0000000000007918 */ /* 0x000fde0000000000 */
[----:B------:R-:W-:-:S09]  /*390f0*/  NOP ;  /* 0x0000000000007918 */ /* 0x000fd20000000000 */
[----:B---3--:R-:W0:-:S15]  /*39100*/  DFMA R30, -R28, R6, 1 ;  /* 0x3ff000001c1e742b */ /* 0x008e1e0000000106 */
        /* <DEDUP_REMOVED lines=295> */
.L_x_28714:
[----:B------:R-:W-:Y:S05]  /*3a380*/  BSYNC.RECONVERGENT B0 ;  /* 0x0000000000007941 */ /* 0x000fea0003800200 */
.L_x_28713:
[----:B------:R-:W-:Y:S01]  /*3a390*/  BSSY.RECONVERGENT B3, `(.L_x_28715) ;  /* 0x0000009000037945 */ /* 0x000fe20003800200 */
[----:B------:R4:W0:Y:S03]  /*3a3a0*/  DSETP.GEU.AND P1, PT, |R12|, |R14|, PT ;  /* 0x4000000e0c00722a */ /* 0x0008260003f2e200 */
[----:B0-----:R-:W-:Y:S05]  /*3a3b0*/  @P3 BRA P4, `(.L_x_28716) ;  /* 0x0000000000183947 */ /* 0x001fea0002000000 */
[----:B------:R-:W-:Y:S01]  /*3a3c0*/  IMAD.MOV.U32 R4, RZ, RZ, R10 ;  /* 0x000000ffff047224 */ /* 0x000fe200078e000a */
[----:B------:R-:W-:Y:S01]  /*3a3d0*/  MOV R0, 0x3a420 ;  /* 0x0003a42000007802 */ /* 0x000fe20000000f00 */
[----:B------:R-:W-:Y:S02]  /*3a3e0*/  IMAD.MOV.U32 R5, RZ, RZ, R11 ;  /* 0x000000ffff057224 */ /* 0x000fe400078e000b */
[----:B------:R-:W-:Y:S02]  /*3a3f0*/  IMAD.MOV.U32 R2, RZ, RZ, R28 ;  /* 0x000000ffff027224 */ /* 0x000fe400078e001c */
[----:B------:R-:W-:-:S07]  /*3a400*/  IMAD.MOV.U32 R3, RZ, RZ, R29 ;  /* 0x000000ffff037224 */ /* 0x000fce00078e001d */
[----:B-1234-:R-:W-:Y:S05]  /*3a410*/  CALL.REL.NOINC `($__internal_63_$__cuda_sm20_div_rn_f64_full) ;  /* 0x000001d000c07944 */ /* 0x01efea0003c00000 */
.L_x_28716:
[----:B------:R-:W-:Y:S05]  /*3a420*/  BSYNC.RECONVERGENT B3 ;  /* 0x0000000000037941 */ /* 0x000fea0003800200 */
.L_x_28715:
        /* <DEDUP_REMOVED lines=140> */
[----:B0-----:R0:W5:Y:S02]  /*3acf0*/  DFMA R6, R6, R2, R2 ;  /* 0x000000020606722b */ /* 0x0011640000000002 */
[----:B0-----:R-:W-:Y:S02]  /*3ad00*/  @P1 IMAD.MOV.U32 R2, RZ, RZ, 0x54442d18 ;  /* 0x54442d18ff021424 */ /* 0x001fe400078e00ff */
[----:B------:R-:W-:-:S15]  /*3ad10*/  @P1 IMAD.MOV.U32 R3, RZ, RZ, 0x400921fb ;  /* 0x400921fbff031424 */ /* 0x000fde00078e00ff */
[----:B------:R-:W-:-:S15]  /*3ad20*/  NOP ;  /* 0x0000000000007918 */ /* 0x000fde0000000000 */
[----:B------:R-:W-:-:S15]  /*3ad30*/  NOP ;  /* 0x0000000000007918 */ /* 0x000fde0000000000 */
[----:B------:R-:W-:-:S15]  /*3ad40*/  NOP ;  /* 0x0000000000007918 */ /* 0x000fde0000000000 */
[----:B-----5:R-:W0:Y:S02]  /*3ad50*/  @P1 DADD R2, -R6, R2 ;  /* 0x0000000006021229 */ /* 0x020e240000000102 */
        /* <DEDUP_REMOVED lines=20> */
[----:B0-----:R-:W-:Y:S05]  /*3aea0*/  @!P3 BRA `(.L_x_28718) ;  /* 0x000000000020b947 */ /* 0x001fea0003800000 */
        /* <DEDUP_REMOVED lines=8> */
.L_x_28718:
[----:B------:R-:W-:Y:S02]  /*3af30*/  FSEL R2, RZ, 3.37028055040000000000e+12, P0 ;  /* 0x54442d18ff027808 */ /* 0x000fe40000000000 */
[----:B------:R-:W-:-:S07]  /*3af40*/  FSEL R3, RZ, 2.1426990032196044922, P0 ;  /* 0x400921fbff037808 */ /* 0x000fce0000000000 */
.L_x_28719:
[----:B------:R-:W-:Y:S05]  /*3af50*/  BSYNC.RECONVERGENT B0 ;  /* 0x0000000000007941 */ /* 0x000fea0003800200 */
.L_x_28717:
[----:B----4-:R0:W4:Y:S02]  /*3af60*/  DADD R12, |R12|, |R14| ;  /* 0x000000000c0c7229 */ /* 0x010124000000060e */
        /* <DEDUP_REMOVED lines=11> */
[----:B---3--:R-:W0:Y:S02]  /*3b020*/  DADD R8, R8, 1 ;  /* 0x3ff0000008087429 */ /* 0x008e240000000000 */
[----:B0-----:R-:W-:Y:S05]  /*3b030*/  BRA `(.L_x_28675) ;  /* 0x0000001c00b47947 */ /* 0x001fea0003800000 */
.L_x_28660:
        /* <DEDUP_REMOVED lines=11> */
[----:B------:R-:W3:Y:S02]  /*3b0f0*/  DADD R30, -RZ, |R12| ;  /* 0x00000000ff1e7229 */ /* 0x000ee4000000050c */
[----:B---3--:R-:W-:Y:S02]  /*3b100*/  FSEL R11, R29, R31, P1 ;  /* 0x0000001f1d0b7208 */ /* 0x008fe40000800000 */
[----:B------:R-:W-:-:S15]  /*3b110*/  FSEL R10, R28, R30, P1 ;  /* 0x0000001e1c0a7208 */ /* 0x000fde0000800000 */
[----:B------:R-:W-:-:S15]  /*3b120*/  NOP ;  /* 0x0000000000007918 */ /* 0x000fde0000000000 */
[----:B------:R-:W-:-:S15]  /*3b130*/  NOP ;  /* 0x0000000000007918 */ /* 0x000fde0000000000 */
[----:B------:R-:W-:-:S15]  /*3b140*/  NOP ;  /* 0x0000000000007918 */ /* 0x000fde0000000000 */
[----:B------:R-:W3:-:S15]  /*3b150*/  DSETP.GEU.AND P0, PT, |R14|, 1.4916681462400413487e-154, PT ;  /* 0x200000000e00742a */ /* 0x000ede0003f0e200 */
[----:B------:R-:W-:-:S15]  /*3b160*/  NOP ;  /* 0x0000000000007918 */ /* 0x000fde0000000000 */
[----:B------:R-:W-:-:S15]  /*3b170*/  NOP ;  /* 0x0000000000007918 */ /* 0x000fde0000000000 */
[----:B------:R-:W-:-:S15]  /*3b180*/  NOP ;  /* 0x0000000000007918 */ /* 0x000fde0000000000 */
[----:B------:R-:W-:-:S04]  /*3b190*/  NOP ;  /* 0x0000000000007918 */ /* 0x000fc80000000000 */
[----:B---3--:R-:W0:-:S15]  /*3b1a0*/  DSETP.LT.AND P0, PT, |R12|, 1.4916681462400413487e-154, !P0 ;  /* 0x200000000c00742a */ /* 0x008e1e0004701200 */
        /* <DEDUP_REMOVED lines=26> */
[----:B------:R-:W3:-:S15]  /*3b350*/  @!P0 DMUL R6, R14, R14 ;  /* 0x0000000e0e068228 */ /* 0x000ede0000000000 */
[----:B------:R-:W-:-:S15]  /*3b360*/  NOP ;  /* 0x0000000000007918 */ /* 0x000fde0000000000 */
[----:B------:R-:W-:-:S15]  /*3b370*/  NOP ;  /* 0x0000000000007918 */ /* 0x000fde0000000000 */
[----:B------:R-:W-:-:S15]  /*3b380*/  NOP ;  /* 0x0000000000007918 */ /* 0x000fde0000000000 */
[----:B------:R-:W-:-:S04]  /*3b390*/  NOP ;  /* 0x0000000000007918 */ /* 0x000fc80000000000 */
[----:B---3--:R-:W-:-:S15]  /*3b3a0*/  @!P0 DFMA R6, R12, R12, R6 ;  /* 0x0000000c0c06822b */ /* 0x008fde0000000006 */
[----:B------:R-:W-:-:S15]  /*3b3b0*/  NOP ;  /* 0x0000000000007918 */ /* 0x000fde0000000000 */
[----:B------:R-:W-:-:S15]  /*3b3c0*/  NOP ;  /* 0x0000000000007918 */ /* 0x000fde0000000000 */
[----:B------:R-:W-:-:S15]  /*3b3d0*/  NOP ;  /* 0x0000000000007918 */ /* 0x000fde0000000000 */
[----:B------:R-:W-:-:S04]  /*3b3e0*/  NOP ;  /* 0x0000000000007918 */ /* 0x000fc80000000000 */
[----:B------:R-:W3:Y:S02]  /*3b3f0*/  @P0 DMUL R6, R4, 0.0625 ;  /* 0x3fb0000004060828 */ /* 0x000ee40000000000 */
[----:B---3--:R-:W-:Y:S01]  /*3b400*/  ISETP.GT.AND P0, PT, R7, 0xfffff, PT ;  /* 0x000fffff0700780c */ /* 0x008fe20003f04270 */
        /* <DEDUP_REMOVED lines=50> */
[----:B0-----:R-:W-:Y:S02]  /*3b730*/  VIADD R8, R0, 0xffffffff ;  /* 0xffffffff00087836 */ /* 0x001fe40000000000 */
[----:B---3--:R-:W-:Y:S01]  /*3b740*/  FFMA R28, RZ, R11, R3 ;  /* 0x0000000bff1c7223 */ /* 0x008fe20000000003 */
        /* <DEDUP_REMOVED lines=184> */
.L_x_28721:
[----:B------:R-:W-:Y:S05]  /*3c2d0*/  BSYNC.RECONVERGENT B0 ;  /* 0x0000000000007941 */ /* 0x000fea0003800200 */
.L_x_28720:
[----:B------:R-:W-:Y:S04]  /*3c2e0*/  BSSY.RECONVERGENT B3, `(.L_x_28722) ;  /* 0x0000006000037945 */ /* 0x000fe80003800200 */
[----:B------:R-:W-:Y:S05]  /*3c2f0*/  @P4 BRA P5, `(.L_x_28723) ;  /* 0x0000000000104947 */ /* 0x000fea0002800000 */
[----:B------:R-:W-:Y:S01]  /*3c300*/  IMAD.MOV.U32 R2, RZ, RZ, R10 ;  /* 0x000000ffff027224 */ /* 0x000fe200078e000a */
[----:B------:R-:W-:Y:S01]  /*3c310*/  MOV R0, 0x3c340 ;  /* 0x0003c34000007802 */ /* 0x000fe20000000f00 */
[----:B------:R-:W-:-:S07]  /*3c320*/  IMAD.MOV.U32 R3, RZ, RZ, R11 ;  /* 0x000000ffff037224 */ /* 0x000fce00078e000b */
[----:B0123--:R-:W-:Y:S05]  /*3c330*/  CALL.REL.NOINC `($__internal_63_$__cuda_sm20_div_rn_f64_full) ;  /* 0x000001b000f87944 */ /* 0x00ffea0003c00000 */
.L_x_28723:
[----:B------:R-:W-:Y:S05]  /*3c340*/  BSYNC.RECONVERGENT B3 ;  /* 0x0000000000037941 */ /* 0x000fea0003800200 */
.L_x_28722:
[----:B------:R-:W-:Y:S01]  /*3c350*/  IMAD.MOV.U32 R6, RZ, RZ, -0x2449a4b7 ;  /* 0xdbb65b49ff067424 */ /* 0x000fe200078e00ff */
[----:B------:R-:W-:Y:S01]  /*3c360*/  UMOV UR6, 0x2a25ff7e ;  /* 0x2a25ff7e00067882 */ /* 0x000fe20000000000 */
[----:B------:R-:W-:Y:S01]  /*3c370*/  IMAD.MOV.U32 R7, RZ, RZ, 0x3f2d3b63 ;  /* 0x3f2d3b63ff077424 */ /* 0x000fe200078e00ff */
[----:B------:R-:W-:Y:S01]  /*3c380*/  UMOV UR7, 0x3ef53e1d ;  /* 0x3ef53e1d00077882 */ /* 0x000fe20000000000 */
[----:B------:R-:W4:Y:S01]  /*3c390*/  DMUL R4, R2, R2 ;  /* 0x0000000202047228 */ /* 0x000f220000000000 */
[----:B------:R-:W-:Y:S01]  /*3c3a0*/  ISETP.GE.AND P2, PT, R13, RZ, PT ;  /* 0x000000ff0d00720c */ /* 0x000fe20003f46270 */
[----:B------:R-:W-:Y:S03]  /*3c3b0*/  BSSY.RECONVERGENT B0, `(.L_x_28724) ;  /* 0x00000ac000007945 */ /* 0x000fe60003800200 */
[----:B------:R-:W-:-:S15]  /*3c3c0*/  @!P1 PLOP3.LUT P0, PT, P2, PT, PT, 0x80, 0x8 ;  /* 0x000000000008981c */ /* 0x000fde000170f070 */
        /* <DEDUP_REMOVED lines=133> */
[----:B----4-:R-:W-:Y:S02]  /*3cc20*/  @!P1 IMAD.MOV.U32 R2, RZ, RZ, 0x54442d18 ;  /* 0x54442d18ff029424 */ /* 0x010fe400078e00ff */
[----:B------:R-:W-:-:S15]  /*3cc30*/  @!P1 IMAD.MOV.U32 R3, RZ, RZ, 0x400921fb ;  /* 0x400921fbff039424 */ /* 0x000fde00078e00ff */
[----:B------:R-:W-:-:S15]  /*3cc40*/  NOP ;  /* 0x0000000000007918 */ /* 0x000fde0000000000 */
[----:B------:R-:W-:-:S15]  /*3cc50*/  NOP ;  /* 0x0000000000007918 */ /* 0x000fde0000000000 */
[----:B------:R-:W-:-:S15]  /*3cc60*/  NOP ;  /* 0x0000000000007918 */ /* 0x000fde0000000000 */
[----:B-----5:R-:W4:Y:S02]  /*3cc70*/  @!P1 DADD R2, -R6, R2 ;  /* 0x0000000006029229 */ /* 0x020f240000000102 */
[----:B----4-:R-:W-:Y:S02]  /*3cc80*/  @!P1 FSEL R2, R2, R6, !P0 ;  /* 0x0000000602029208 */ /* 0x010fe40004000000 */
[----:B------:R-:W-:Y:S02]  /*3cc90*/  @!P1 FSEL R3, R3, R7, !P0 ;  /* 0x0000000703039208 */ /* 0x000fe40004000000 */
[----:B------:R-:W-:-:S15]  /*3cca0*/  @P1 PLOP3.LUT P0, PT, P2, PT, PT, 0x80, 0x8 ;  /* 0x000000000008181c */ /* 0x000fde000170f070 */
[----:B------:R-:W-:-:S15]  /*3ccb0*/  NOP ;  /* 0x0000000000007918 */ /* 0x000fde0000000000 */
[----:B------:R-:W-:-:S15]  /*3ccc0*/  NOP ;  /* 0x0000000000007918 */ /* 0x000fde0000000000 */
[----:B------:R-:W-:-:S13]  /*3ccd0*/  NOP ;  /* 0x0000000000007918 */ /* 0x000fda0000000000 */
[----:B------:R-:W4:Y:S02]  /*3cce0*/  @P1 DADD R4, -RZ, -R6 ;  /* 0x00000000ff041229 */ /* 0x000f240000000906 */
[----:B----4-:R-:W-:Y:S01]  /*3ccf0*/  @P1 FSEL R4, R6, R4, !P0 ;  /* 0x0000000406041208 */ /* 0x010fe20004000000 */
[----:B------:R-:W-:Y:S01]  /*3cd00*/  @P1 IMAD.MOV.U32 R6, RZ, RZ, 0x54442d18 ;  /* 0x54442d18ff061424 */ /* 0x000fe200078e00ff */
[----:B------:R-:W-:Y:S01]  /*3cd10*/  @P1 FSEL R5, R7, R5, !P0 ;  /* 0x0000000507051208 */ /* 0x000fe20004000000 */
[----:B------:R-:W-:-:S15]  /*3cd20*/  @P1 IMAD.MOV.U32 R7, RZ, RZ, 0x3ff921fb ;  /* 0x3ff921fbff071424 */ /* 0x000fde00078e00ff */
        /* <DEDUP_REMOVED lines=8> */
[----:B------:R0:W0:Y:S02]  /*3cdb0*/  @P1 DADD R2, R4, R6 ;  /* 0x0000000004021229 */ /* 0x0000240000000006 */
        /* <DEDUP_REMOVED lines=9> */
.L_x_28725:
[----:B------:R-:W-:Y:S02]  /*3ce50*/  FSEL R2, RZ, 3.37028055040000000000e+12, P0 ;  /* 0x54442d18ff027808 */ /* 0x000fe40000000000 */
[----:B------:R-:W-:-:S07]  /*3ce60*/  FSEL R3, RZ, 2.1426990032196044922, P0 ;  /* 0x400921fbff037808 */ /* 0x000fce0000000000 */
.L_x_28726:
[----:B------:R-:W-:Y:S05]  /*3ce70*/  BSYNC.RECONVERGENT B0 ;  /* 0x0000000000007941 */ /* 0x000fea0003800200 */
.L_x_28724:
        /* <DEDUP_REMOVED lines=8> */
[----:B------:R-:W-:-:S07]  /*3cf00*/  FSEL R3, R13, R15, P0 ;  /* 0x0000000f0d037208 */ /* 0x000fce0000000000 */
.L_x_28675:
[----:B------:R-:W-:Y:S05]  /*3cf10*/  BSYNC.RECONVERGENT B2 ;  /* 0x0000000000027941 */ /* 0x000fea0003800200 */
.L_x_28659:
[----:B------:R-:W0:Y:S02]  /*3cf20*/  LDCU.128 UR12, c[0x0][0x390] ;  /* 0x00007200ff0c77ac */ /* 0x000e240008000c00 */
[----:B0-----:R-:W-:-:S15]  /*3cf30*/  DMUL R4, R2, UR14 ;  /* 0x0000000e02047c28 */ /* 0x001fde0008000000 */
[----:B------:R-:W-:-:S15]  /*3cf40*/  NOP ;  /* 0x0000000000007918 */ /* 0x000fde0000000000 */
[----:B------:R-:W-:-:S15]  /*3cf50*/  NOP ;  /* 0x0000000000007918 */ /* 0x000fde0000000000 */
[----:B------:R-:W-:-:S15]  /*3cf60*/  NOP ;  /* 0x0000000000007918 */ /* 0x000fde0000000000 */
[----:B------:R-:W-:-:S04]  /*3cf70*/  NOP ;  /* 0x0000000000007918 */ /* 0x000fc80000000000 */
[----:B------:R-:W3:-:S15]  /*3cf80*/  DMUL R2, R2, UR12 ;  /* 0x0000000c02027c28 */ /* 0x000ede0008000000 */
[----:B------:R-:W-:-:S15]  /*3cf90*/  NOP ;  /* 0x0000000000007918 */ /* 0x000fde0000000000 */
[----:B------:R-:W-:-:S15]  /*3cfa0*/  NOP ;  /* 0x0000000000007918 */ /* 0x000fde0000000000 */
[----:B------:R-:W-:-:S15]  /*3cfb0*/  NOP ;  /* 0x0000000000007918 */ /* 0x000fde0000000000 */
[----:B------:R-:W-:-:S04]  /*3cfc0*/  NOP ;  /* 0x0000000000007918 */ /* 0x000fc80000000000 */
[----:B---3--:R-:W0:Y:S02]  /*3cfd0*/  DFMA R30, R8, UR14, R2 ;  /* 0x0000000e081e7c2b */ /* 0x008e240008000002 */
[----:B0-----:R-:W-:-:S04]  /*3cfe0*/  LOP3.LUT R3, R31, 0x7fffffff, RZ, 0xc0, !PT ;  /* 0x7fffffff1f037812 */ /* 0x001fc800078ec0ff */
[----:B------:R-:W-:-:S15]  /*3cff0*/  LOP3.LUT P0, RZ, R3, R30, RZ, 0xfc, !PT ;  /* 0x0000001e03ff7212 */ /* 0x000fde000780fcff */
[----:B------:R-:W-:-:S15]  /*3d000*/  NOP ;  /* 0x0000000000007918 */ /* 0x000fde0000000000 */
[----:B------:R-:W-:-:S15]  /*3d010*/  NOP ;  /* 0x0000000000007918 */ /* 0x000fde0000000000 */
[----:B------:R-:W-:-:S13]  /*3d020*/  NOP ;  /* 0x0000000000007918 */ /* 0x000fda0000000000 */
[----:B------:R0:W3:Y:S02]  /*3d030*/  DFMA R8, R8, UR12, -R4 ;  /* 0x0000000c08087c2b */ /* 0x0000e40008000804 */
[----:B0--3--:R-:W-:Y:S05]  /*3d040*/  @!P0 BRA `(.L_x_28727) ;  /* 0x0000004000408947 */ /* 0x009fea0003800000 */
        /* <DEDUP_REMOVED lines=31> */
[----:B0-----:R0:W3:Y:S01]  /*3d240*/  DFMA R6, R4, -UR6, R6 ;  /* 0x8000000604067c2b */ /* 0x0010e20008000006 */
[----:B------:R-:W-:Y:S01]  /*3d250*/  UMOV UR6, 0x69ce2bdf ;  /* 0x69ce2bdf00067882 */ /* 0x000fe20000000000 */
[----:B0-----:R-:W-:Y:S01]  /*3d260*/  IMAD.MOV.U32 R4, RZ, RZ, -0x35dec16 ;  /* 0xfca213eaff047424 */ /* 0x001fe200078e00ff */
[----:B------:R-:W-:Y:S01]  /*3d270*/  UMOV UR7, 0x3e5ade15 ;  /* 0x3e5ade1500077882 */ /* 0x000fe20000000000 */
[----:B------:R-:W-:-:S15]  /*3d280*/  IMAD.MOV.U32 R5, RZ, RZ, 0x3e928af3 ;  /* 0x3e928af3ff057424 */ /* 0x000fde00078e00ff */
[----:B------:R-:W-:-:S15]  /*3d290*/  NOP ;  /* 0x0000000000007918 */ /* 0x000fde0000000000 */
[----:B------:R-:W-:-:S15]  /*3d2a0*/  NOP ;  /* 0x0000000000007918 */ /* 0x000fde0000000000 */
[----:B------:R-:W-:-:S15]  /*3d2b0*/  NOP ;  /* 0x0000000000007918 */ /* 0x000fde0000000000 */
[----:B---3--:R-:W0:Y:S01]  /*3d2c0*/  DFMA R4, R6, UR6, R4 ;  /* 0x0000000606047c2b */ /* 0x008e220008000004 */
        /* <DEDUP_REMOVED lines=86> */
[----:B------:R0:W3:Y:S02]  /*3d830*/  @!P0 DMUL R12, R2, R4 ;  /* 0x00000004020c8228 */ /* 0x0000e40000000000 */
.L_x_28732:
[----:B------:R-:W-:Y:S05]  /*3d840*/  BSYNC.RECONVERGENT B0 ;  /* 0x0000000000007941 */ /* 0x000fea0003800200 */
.L_x_28731:
[----:B------:R-:W4:Y:S01]  /*3d850*/  DSETP.NEU.AND P0, PT, |R30|, +INF , PT ;  /* 0x7ff000001e00742a */ /* 0x000f220003f0d200 */
[----:B------:R-:W-:Y:S04]  /*3d860*/  BSSY.RECONVERGENT B3, `(.L_x_28733) ;  /* 0x0000036000037945 */ /* 0x000fe80003800200 */
[----:B----4-:R-:W-:Y:S05]  /*3d870*/  @!P0 BRA `(.L_x_28734) ;  /* 0x0000000000c88947 */ /* 0x010fea0003800000 */
        /* <DEDUP_REMOVED lines=39> */
[----:B0-----:R0:W4:Y:S02]  /*3daf0*/  DFMA R2, R2, -UR6, R6 ;  /* 0x8000000602027c2b */ /* 0x0011240008000006 */
[----:B0---4-:R-:W-:Y:S05]  /*3db00*/  @!P0 BRA `(.L_x_28736) ;  /* 0x0000000000188947 */ /* 0x011fea0003800000 */
[----:B------:R-:W-:Y:S01]  /*3db10*/  IMAD.MOV.U32 R6, RZ, RZ, R30 ;  /* 0x000000ffff067224 */ /* 0x000fe200078e001e */
[----:B------:R-:W-:Y:S01]  /*3db20*/  MOV R36, 0x3db50 ;  /* 0x0003db5000247802 */ /* 0x000fe20000000f00 */
[----:B------:R-:W-:-:S07]  /*3db30*/  IMAD.MOV.U32 R37, RZ, RZ, R31 ;  /* 0x000000ffff257224 */ /* 0x000fce00078e001f */
[----:B-123--:R-:W-:Y:S05]  /*3db40*/  CALL.REL.NOINC `($_ZN2at6native27unrolled_elementwise_kernelIZZZNS0_50_GLOBAL__N__2680c7bb_12_PowKernel_cu_7dd49032_317024pow_tensor_scalar_kernelERNS_18TensorIteratorBaseERKN3c106ScalarEENKUlvE_clEvENKUlvE_clEvEUlNS5_7complexIdEEE0_St5arrayIPcLm2EELi4E23TrivialOffsetCalculatorILi1EjESI_NS0_6memory15LoadWithoutCastENSJ_16StoreWithoutCastEEEviT_T0_T2_T3_T4_T5_$__internal_trig_reduction_slowpathd) ;  /* 0x000001a400207944 */ /* 0x00efea0003c00000 */
[----:B------:R-:W-:Y:S02]  /*3db50*/  IMAD.MOV.U32 R2, RZ, RZ, R6 ;  /* 0x000000ffff027224 */ /* 0x000fe400078e0006 */
[----:B------:R-:W-:-:S07]  /*3db60*/  IMAD.MOV.U32 R3, RZ, RZ, R7 ;  /* 0x000000ffff037224 */ /* 0x000fce00078e0007 */
.L_x_28736:
[----:B------:R-:W-:Y:S05]  /*3db70*/  BSYNC.RECONVERGENT B4 ;  /* 0x0000000000047941 */ /* 0x000fea0003800200 */
.L_x_28735:
[----:B------:R-:W-:Y:S01]  /*3db80*/  VIADD R0, R4, 0x1 ;  /* 0x0000000104007836 */ /* 0x000fe20000000000 */
[----:B------:R-:W-:Y:S06]  /*3db90*/  BRA `(.L_x_28737) ;  /* 0x0000000000087947 */ /* 0x000fec0003800000 */
.L_x_28734:
[----:B0-----:R0:W4:Y:S02]  /*3dba0*/  DMUL R2, RZ, R30 ;  /* 0x0000001eff027228 */ /* 0x0011240000000000 */
[----:B0---4-:R-:W-:-:S07]  /*3dbb0*/  IMAD.MOV.U32 R0, RZ, RZ, 0x1 ;  /* 0x00000001ff007424 */ /* 0x011fce00078e00ff */
.L_x_28737:
[----:B------:R-:W-:Y:S05]  /*3dbc0*/  BSYNC.RECONVERGENT B3 ;  /* 0x0000000000037941 */ /* 0x000fea0003800200 */
.L_x_28733:
[----:B------:R-:W0:Y:S01]  /*3dbd0*/  LDCU.64 UR6, c[0x4][0x1b0] ;  /* 0x01003600ff0677ac */ /* 0x000e220008000a00 */
[----:B------:R-:W-:-:S05]  /*3dbe0*/  IMAD.SHL.U32 R4, R0, 0x40, RZ ;  /* 0x0000004000047824 */ /* 0x000fca00078e00ff */
[----:B------:R-:W-:-:S04]  /*3dbf0*/  LOP3.LUT R4, R4, 0x40, RZ, 0xc0, !PT ;  /* 0x0000004004047812 */ /* 0x000fc800078ec0ff */
[----:B0-----:R-:W-:-:S05]  /*3dc00*/  IADD3 R28, P0, PT, R4, UR6, RZ ;  /* 0x00000006041c7c10 */ /* 0x001fca000ff1e0ff */
[----:B------:R-:W-:-:S05]  /*3dc10*/  IMAD.X R29, RZ, RZ, UR7, P0 ;  /* 0x00000007ff1d7e24 */ /* 0x000fca00080e06ff */
[----:B------:R-:W4:Y:S04]  /*3dc20*/  LDG.E.128.CONSTANT R4, desc[UR8][R28.64] ;  /* 0x000000081c047981 */ /* 0x000f28000c1e9d00 */
[----:B------:R-:W5:Y:S04]  /*3dc30*/  LDG.E.128.CONSTANT R8, desc[UR8][R28.64+0x10] ;  /* 0x000010081c087981 */ /* 0x000f68000c1e9d00 */
[----:B------:R-:W2:Y:S01]  /*3dc40*/  LDG.E.128.CONSTANT R36, desc[UR8][R28.64+0x20] ;  /* 0x000020081c247981 */ /* 0x000ea2000c1e9d00 */
[----:B------:R-:W-:Y:S01]  /*3dc50*/  LOP3.LUT R32, R0, 0x1, RZ, 0xc0, !PT ;  /* 0x0000000100207812 */ /* 0x000fe200078ec0ff */
[----:B------:R-:W-:Y:S01]  /*3dc60*/  IMAD.MOV.U32 R34, RZ, RZ, 0x20fd8164 ;  /* 0x20fd8164ff227424 */ /* 0x000fe200078e00ff */
[----:B------:R-:W4:Y:S01]  /*3dc70*/  DMUL R14, R2, R2 ;  /* 0x00000002020e7228 */ /* 0x000f220000000000 */
        /* <DEDUP_REMOVED lines=23> */
[----:B0-----:R-:W2:-:S15]  /*3ddf0*/  DFMA R4, R14, R4, R10 ;  /* 0x000000040e04722b */ /* 0x001e9e000000000a */
        /* <DEDUP_REMOVED lines=77> */
[----:B-1-3--:R-:W-:Y:S05]  /*3e2d0*/  CALL.REL.NOINC `($_ZN2at6native27unrolled_elementwise_kernelIZZZNS0_50_GLOBAL__N__2680c7bb_12_PowKernel_cu_7dd49032_317024pow_tensor_scalar_kernelERNS_18TensorIteratorBaseERKN3c106ScalarEENKUlvE_clEvENKUlvE_clEvEUlNS5_7complexIdEEE0_St5arrayIPcLm2EELi4E23TrivialOffsetCalculatorILi1EjESI_NS0_6memory15LoadWithoutCastENSJ_16StoreWithoutCastEEEviT_T0_T2_T3_T4_T5_$__internal_trig_reduction_slowpathd) ;  /* 0x0000019c003c7944 */ /* 0x00afea0003c00000 */
[----:B------:R-:W-:Y:S02]  /*3e2e0*/  IMAD.MOV.U32 R0, RZ, RZ, R4 ;  /* 0x000000ffff007224 */ /* 0x000fe400078e0004 */
[----:B------:R-:W-:Y:S02]  /*3e2f0*/  IMAD.MOV.U32 R2, RZ, RZ, R6 ;  /* 0x000000ffff027224 */ /* 0x000fe400078e0006 */
[----:B------:R-:W-:Y:S01]  /*3e300*/  IMAD.MOV.U32 R3, RZ, RZ, R7 ;  /* 0x000000ffff037224 */ /* 0x000fe200078e0007 */
[----:B------:R-:W-:Y:S06]  /*3e310*/  BRA `(.L_x_28740) ;  /* 0x0000000000087947 */ /* 0x000fec0003800000 */
.L_x_28739:
[----:B------:R0:W2:Y:S02]  /*3e320*/  DMUL R2, RZ, R30 ;  /* 0x0000001eff027228 */ /* 0x0000a40000000000 */
[----:B0-2---:R-:W-:-:S07]  /*3e330*/  IMAD.MOV.U32 R0, RZ, RZ, RZ ;  /* 0x000000ffff007224 */ /* 0x005fce00078e00ff */
.L_x_28740:
[----:B------:R-:W-:Y:S05]  /*3e340*/  BSYNC.RECONVERGENT B3 ;  /* 0x0000000000037941 */ /* 0x000fea0003800200 */
.L_x_28738:
[----:B------:R-:W0:Y:S01]  /*3e350*/  LDCU.64 UR6, c[0x4][0x1b0] ;  /* 0x01003600ff0677ac */ /* 0x000e220008000a00 */
[----:B------:R-:W-:-:S05]  /*3e360*/  IMAD.SHL.U32 R4, R0, 0x40, RZ ;  /* 0x0000004000047824 */ /* 0x000fca00078e00ff */
[----:B------:R-:W-:-:S04]  /*3e370*/  LOP3.LUT R4, R4, 0x40, RZ, 0xc0, !PT ;  /* 0x0000004004047812 */ /* 0x000fc800078ec0ff */
[----:B0-----:R-:W-:-:S05]  /*3e380*/  IADD3 R30, P0, PT, R4, UR6, RZ ;  /* 0x00000006041e7c10 */ /* 0x001fca000ff1e0ff */
[----:B------:R-:W-:-:S05]  /*3e390*/  IMAD.X R31, RZ, RZ, UR7, P0 ;  /* 0x00000007ff1f7e24 */ /* 0x000fca00080e06ff */
[----:B------:R-:W2:Y:S04]  /*3e3a0*/  LDG.E.128.CONSTANT R36, desc[UR8][R30.64] ;  /* 0x000000081e247981 */ /* 0x000ea8000c1e9d00 */
[----:B------:R-:W4:Y:S04]  /*3e3b0*/  LDG.E.128.CONSTANT R8, desc[UR8][R30.64+0x10] ;  /* 0x000010081e087981 */ /* 0x000f28000c1e9d00 */
[----:B------:R-:W5:Y:S01]  /*3e3c0*/  LDG.E.128.CONSTANT R4, desc[UR8][R30.64+0x20] ;  /* 0x000020081e047981 */ /* 0x000f62000c1e9d00 */
        /* <DEDUP_REMOVED lines=10> */
[----:B---3--:R-:W-:-:S15]  /*3e470*/  DMUL R28, R12, R28 ;  /* 0x0000001c0c1c7228 */ /* 0x008fde0000000000 */
        /* <DEDUP_REMOVED lines=54> */
.L_x_28730:
        /* <DEDUP_REMOVED lines=126> */
.L_x_28742:
[----:B------:R-:W-:Y:S05]  /*3efc0*/  BSYNC.RECONVERGENT B0 ;  /* 0x0000000000007941 */ /* 0x000fea0003800200 */
.L_x_28741:
[C---:B---3--:R-:W-:Y:S01]  /*3efd0*/  LEA.HI R0, R15.reuse, 0xffffff09, RZ, 0xc ;  /* 0xffffff090f007811 */ /* 0x048fe200078f60ff */
[----:B------:R-:W3:Y:S01]  /*3efe0*/  DSETP.NEU.AND P0, PT, |R30|, +INF , PT ;  /* 0x7ff000001e00742a */ /* 0x000ee20003f0d200 */
        /* <DEDUP_REMOVED lines=12> */
[----:B---3--:R-:W-:Y:S06]  /*3f0b0*/  @!P0 BRA `(.L_x_28744) ;  /* 0x0000000000c88947 */ /* 0x008fec0003800000 */
        /* <DEDUP_REMOVED lines=47> */
.L_x_28746:
[----:B------:R-:W-:Y:S05]  /*3f3b0*/  BSYNC.RECONVERGENT B4 ;  /* 0x0000000000047941 */ /* 0x000fea0003800200 */
.L_x_28745:
[----:B------:R-:W-:Y:S01]  /*3f3c0*/  VIADD R0, R4, 0x1 ;  /* 0x0000000104007836 */ /* 0x000fe20000000000 */
[----:B------:R-:W-:Y:S06]  /*3f3d0*/  BRA `(.L_x_28747) ;  /* 0x0000000000087947 */ /* 0x000fec0003800000 */
.L_x_28744:
[----:B------:R0:W3:Y:S02]  /*3f3e0*/  DMUL R2, RZ, R30 ;  /* 0x0000001eff027228 */ /* 0x0000e40000000000 */
[----:B0--3--:R-:W-:-:S07]  /*3f3f0*/  IMAD.MOV.U32 R0, RZ, RZ, 0x1 ;  /* 0x00000001ff007424 */ /* 0x009fce00078e00ff */
.L_x_28747:
[----:B------:R-:W-:Y:S05]  /*3f400*/  BSYNC.RECONVERGENT B3 ;  /* 0x0000000000037941 */ /* 0x000fea0003800200 */
.L_x_28743:
        /* <DEDUP_REMOVED lines=77> */
[----:B0-----:R0:W3:Y:S02]  /*3f8e0*/  DMUL R28, R12, R28 ;  /* 0x0000001c0c1c7228 */ /* 0x0010e40000000000 */
[----:B0--3--:R-:W-:Y:S05]  /*3f8f0*/  @!P1 BRA `(.L_x_28749) ;  /* 0x0000000000c09947 */ /* 0x009fea0003800000 */
        /* <DEDUP_REMOVED lines=48> */
.L_x_28749:
[----:B------:R0:W3:Y:S02]  /*3fc00*/  DMUL R2, RZ, R30 ;  /* 0x0000001eff027228 */ /* 0x0000e40000000000 */
[----:B0--3--:R-:W-:-:S07]  /*3fc10*/  IMAD.MOV.U32 R0, RZ, RZ, RZ ;  /* 0x000000ffff007224 */ /* 0x009fce00078e00ff */
.L_x_28750:
[----:B------:R-:W-:Y:S05]  /*3fc20*/  BSYNC.RECONVERGENT B3 ;  /* 0x0000000000037941 */ /* 0x000fea0003800200 */
.L_x_28748:
        /* <DEDUP_REMOVED lines=84> */
.L_x_28729:
        /* <DEDUP_REMOVED lines=10> */
.L_x_28751:
[----:B------:R-:W0:Y:S02]  /*40210*/  DADD R30, R30, -R30 ;  /* 0x000000001e1e7229 */ /* 0x000e24000000081e */
[----:B0-----:R-:W-:Y:S02]  /*40220*/  IMAD.MOV.U32 R28, RZ, RZ, R30 ;  /* 0x000000ffff1c7224 */ /* 0x001fe400078e001e */
[----:B------:R-:W-:Y:S01]  /*40230*/  IMAD.MOV.U32 R29, RZ, RZ, R31 ;  /* 0x000000ffff1d7224 */ /* 0x000fe200078e001f */
[----:B------:R-:W-:Y:S06]  /*40240*/  BRA `(.L_x_28658) ;  /* 0x0000001400987947 */ /* 0x000fec0003800000 */
.L_x_28728:
        /* <DEDUP_REMOVED lines=50> */
.L_x_28755:
[----:B------:R-:W-:Y:S05]  /*40570*/  BSYNC.RECONVERGENT B4 ;  /* 0x0000000000047941 */ /* 0x000fea0003800200 */
.L_x_28754:
[----:B------:R-:W-:Y:S01]  /*40580*/  VIADD R0, R4, 0x1 ;  /* 0x0000000104007836 */ /* 0x000fe20000000000 */
[----:B------:R-:W-:Y:S06]  /*40590*/  BRA `(.L_x_28756) ;  /* 0x0000000000087947 */ /* 0x000fec0003800000 */
.L_x_28753:
[----:B------:R0:W3:Y:S02]  /*405a0*/  DMUL R2, RZ, R30 ;  /* 0x0000001eff027228 */ /* 0x0000e40000000000 */
[----:B0--3--:R-:W-:-:S07]  /*405b0*/  IMAD.MOV.U32 R0, RZ, RZ, 0x1 ;  /* 0x00000001ff007424 */ /* 0x009fce00078e00ff */
.L_x_28756:
[----:B------:R-:W-:Y:S05]  /*405c0*/  BSYNC.RECONVERGENT B3 ;  /* 0x0000000000037941 */ /* 0x000fea0003800200 */
.L_x_28752:
        /* <DEDUP_REMOVED lines=117> */
.L_x_28758:
[----:B------:R0:W3:Y:S02]  /*40d20*/  DMUL R2, RZ, R30 ;  /* 0x0000001eff027228 */ /* 0x0000e40000000000 */
[----:B0--3--:R-:W-:-:S07]  /*40d30*/  IMAD.MOV.U32 R0, RZ, RZ, RZ ;  /* 0x000000ffff007224 */ /* 0x009fce00078e00ff */
.L_x_28759:
[----:B------:R-:W-:Y:S05]  /*40d40*/  BSYNC.RECONVERGENT B3 ;  /* 0x0000000000037941 */ /* 0x000fea0003800200 */
.L_x_28757:
        /* <DEDUP_REMOVED lines=64> */
.L_x_28727:
        /* <DEDUP_REMOVED lines=117> */
[----:B------:R3:W4:Y:S02]  /*418a0*/  @!P1 DMUL R28, R2, R4 ;  /* 0x00000004021c9228 */ /* 0x0007240000000000 */
.L_x_28658:
[----:B------:R-:W-:Y:S05]  /*418b0*/  BSYNC.RECONVERGENT B1 ;  /* 0x0000000000017941 */ /* 0x000fea0003800200 */
.L_x_28657:
[----:B------:R-:W-:Y:S01]  /*418c0*/  VIADD R0, R33, 0x180 ;  /* 0x0000018021007836 */ /* 0x000fe20000000000 */
[----:B------:R-:W-:Y:S01]  /*418d0*/  BSSY.RECONVERGENT B1, `(.L_x_28760) ;  /* 0x00015bf000017945 */ /* 0x000fe20003800200 */
[----:B------:R-:W-:Y:S02]  /*418e0*/  CS2R R14, SRZ ;  /* 0x00000000000e7805 */ /* 0x000fe4000001ff00 */
[----:B------:R-:W-:Y:S02]  /*418f0*/  CS2R R12, SRZ ;  /* 0x00000000000c7805 */ /* 0x000fe4000001ff00 */
[----:B------:R-:W-:-:S13]  /*41900*/  ISETP.GE.AND P0, PT, R0, UR4, PT ;  /* 0x0000000400007c0c */ /* 0x000fda000bf06270 */
[----:B------:R-:W-:Y:S05]  /*41910*/  @P0 BRA `(.L_x_28761) ;  /* 0x0000015800e80947 */ /* 0x000fea0003800000 */
[----:B------:R-:W5:Y:S01]  /*41920*/  DSETP.NAN.AND P0, PT, R18, R18, PT ;  /* 0x000000121200722a */ /* 0x000f620003f08000 */
[----:B------:R-:W-:-:S15]  /*41930*/  BSSY.RECONVERGENT B2, `(.L_x_28762) ;  /* 0x000111f000027945 */ /* 0x000fde0003800200 */
[----:B------:R-:W-:-:S15]  /*41940*/  NOP ;  /* 0x0000000000007918 */ /* 0x000fde0000000000 */
[----:B------:R-:W-:-:S15]  /*41950*/  NOP ;  /* 0x0000000000007918 */ /* 0x000fde0000000000 */
[----:B------:R-:W-:-:S15]  /*41960*/  NOP ;  /* 0x0000000000007918 */ /* 0x000fde0000000000 */
[----:B------:R-:W-:-:S03]  /*41970*/  NOP ;  /* 0x0000000000007918 */ /* 0x000fc60000000000 */
[----:B-----5:R-:W5:Y:S02]  /*41980*/  DSETP.NAN.OR P0, PT, R16, R16, P0 ;  /* 0x000000101000722a */ /* 0x020f640000708400 */
[----:B-----5:R-:W-:Y:S05]  /*41990*/  @P0 BRA `(.L_x_28763) ;  /* 0x000000f000ac0947 */ /* 0x020fea0003800000 */
[----:B------:R-:W-:Y:S01]  /*419a0*/  DSETP.GEU.AND P1, PT, |R16|, |R18|, PT ;  /* 0x400000121000722a */ /* 0x000fe20003f2e200 */
[----:B------:R-:W-:Y:S01]  /*419b0*/  UMOV UR6, 0x85ebc8a0 ;  /* 0x85ebc8a000067882 */ /* 0x000fe20000000000 */
[----:B------:R-:W-:-:S15]  /*419c0*/  UMOV UR7, 0x7fd1ccf3 ;  /* 0x7fd1ccf300077882 */ /* 0x000fde0000000000 */
[----:B------:R-:W-:-:S15]  /*419d0*/  NOP ;  /* 0x0000000000007918 */ /* 0x000fde0000000000 */
[----:B------:R-:W-:-:S15]  /*419e0*/  NOP ;  /* 0x0000000000007918 */ /* 0x000fde0000000000 */
[----:B------:R-:W-:-:S15]  /*419f0*/  NOP ;  /* 0x0000000000007918 */ /* 0x000fde0000000000 */
[----:B------:R-:W-:-:S02]  /*41a00*/  NOP ;  /* 0x0000000000007918 */ /* 0x000fc40000000000 */
[----:B0--3--:R-:W-:-:S15]  /*41a10*/  DADD R2, -RZ, |R18| ;  /* 0x00000000ff027229 */ /* 0x009fde0000000512 */
        /* <DEDUP_REMOVED lines=267> */
[----:B0--3--:R-:W-:Y:S05]  /*42ad0*/  BRA `(.L_x_28770) ;  /* 0x00000008000c7947 */ /* 0x009fea0003800000 */
.L_x_28769:
        /* <DEDUP_REMOVED lines=52> */
[----:B-12-4-:R-:W-:Y:S05]  /*42e20*/  CALL.REL.NOINC `($__internal_63_$__cuda_sm20_div_rn_f64_full) ;  /* 0x00000148003c7944 */ /* 0x016fea0003c00000 */
.L_x_28772:
[----:B------:R-:W-:Y:S05]  /*42e30*/  BSYNC.RECONVERGENT B4 ;  /* 0x0000000000047941 */ /* 0x000fea0003800200 */
.L_x_28771:
        /* <DEDUP_REMOVED lines=77> */
.L_x_28770:
[----:B------:R-:W-:Y:S05]  /*43310*/  BSYNC.RECONVERGENT B3 ;  /* 0x0000000000037941 */ /* 0x000fea0003800200 */
.L_x_28768:
[----:B------:R-:W5:Y:S01]  /*43320*/  MUFU.RCP64H R3, R11 ;  /* 0x0000000b00037308 */ /* 0x000f620000001800 */
        /* <DEDUP_REMOVED lines=33> */
[----:B-----5:R-:W5:-:S15]  /*43540*/  DMUL R4, R12, R2 ;  /* 0x000000020c047228 */ /* 0x020f5e0000000000 */
[----:B------:R-:W-:-:S15]  /*43550*/  NOP ;  /* 0x0000000000007918 */ /* 0x000fde0000000000 */
[----:B------:R-:W-:-:S15]  /*43560*/  NOP ;  /* 0x0000000000007918 */ /* 0x000fde0000000000 */
[----:B------:R-:W-:-:S15]  /*43570*/  NOP ;  /* 0x0000000000007918 */ /* 0x000fde0000000000 */
[----:B------:R-:W-:-:S04]  /*43580*/  NOP ;  /* 0x0000000000007918 */ /* 0x000fc80000000000 */
[----:B-----5:R-:W5:-:S15]  /*43590*/  DFMA R6, -R10, R4, R12 ;  /* 0x000000040a06722b */ /* 0x020f5e000000010c */
[----:B------:R-:W-:-:S15]  /*435a0*/  NOP ;  /* 0x0000000000007918 */ /* 0x000fde0000000000 */
[----:B------:R-:W-:-:S15]  /*435b0*/  NOP ;  /* 0x0000000000007918 */ /* 0x000fde0000000000 */
[----:B------:R-:W-:-:S15]  /*435c0*/  NOP ;  /* 0x0000000000007918 */ /* 0x000fde0000000000 */
[----:B------:R-:W-:-:S04]  /*435d0*/  NOP ;  /* 0x0000000000007918 */ /* 0x000fc80000000000 */
[----:B-----5:R-:W5:Y:S02]  /*435e0*/  DFMA R2, R2, R6, R4 ;  /* 0x000000060202722b */ /* 0x020f640000000004 */
[----:B-----5:R-:W-:-:S05]  /*435f0*/  FFMA R0, RZ, R11, R3 ;  /* 0x0000000bff007223 */ /* 0x020fca0000000003 */
[----:B------:R-:W-:-:S13]  /*43600*/  FSETP.GT.AND P0, PT, |R0|, 1.469367938527859385e-39, PT ;  /* 0x001000000000780b */ /* 0x000fda0003f04200 */
[----:B------:R-:W-:Y:S05]  /*43610*/  @P0 BRA P2, `(.L_x_28774) ;  /* 0x0000000000180947 */ /* 0x000fea0001000000 */
[----:B------:R-:W-:Y:S01]  /*43620*/  IMAD.MOV.U32 R4, RZ, RZ, R12 ;  /* 0x000000ffff047224 */ /* 0x000fe200078e000c */
[----:B------:R-:W-:Y:S01]  /*43630*/  MOV R0, 0x43680 ;  /* 0x0004368000007802 */ /* 0x000fe20000000f00 */
[----:B------:R-:W-:Y:S02]  /*43640*/  IMAD.MOV.U32 R5, RZ, RZ, R13 ;  /* 0x000000ffff057224 */ /* 0x000fe400078e000d */
[----:B------:R-:W-:Y:S02]  /*43650*/  IMAD.MOV.U32 R2, RZ, RZ, R10 ;  /* 0x000000ffff027224 */ /* 0x000fe400078e000a */
[----:B------:R-:W-:-:S07]  /*43660*/  IMAD.MOV.U32 R3, RZ, RZ, R11 ;  /* 0x000000ffff037224 */ /* 0x000fce00078e000b */
[----:B01234-:R-:W-:Y:S05]  /*43670*/  CALL.REL.NOINC `($__internal_63_$__cuda_sm20_div_rn_f64_full) ;  /* 0x0000014000287944 */ /* 0x01ffea0003c00000 */
.L_x_28774:
[----:B------:R-:W-:Y:S05]  /*43680*/  BSYNC.RECONVERGENT B3 ;  /* 0x0000000000037941 */ /* 0x000fea0003800200 */
.L_x_28773:
[----:B------:R-:W-:Y:S01]  /*43690*/  IMAD.MOV.U32 R6, RZ, RZ, -0x2449a4b7 ;  /* 0xdbb65b49ff067424 */ /* 0x000fe200078e00ff */
[----:B------:R-:W-:Y:S01]  /*436a0*/  UMOV UR6, 0x2a25ff7e ;  /* 0x2a25ff7e00067882 */ /* 0x000fe20000000000 */
[----:B------:R-:W-:Y:S01]  /*436b0*/  IMAD.MOV.U32 R7, RZ, RZ, 0x3f2d3b63 ;  /* 0x3f2d3b63ff077424 */ /* 0x000fe200078e00ff */
[----:B------:R-:W-:Y:S01]  /*436c0*/  UMOV UR7, 0x3ef53e1d ;  /* 0x3ef53e1d00077882 */ /* 0x000fe20000000000 */
[----:B------:R-:W5:Y:S01]  /*436d0*/  DMUL R4, R2, R2 ;  /* 0x0000000202047228 */ /* 0x000f620000000000 */
[----:B------:R-:W-:Y:S01]  /*436e0*/  ISETP.GE.AND P2, PT, R17, RZ, PT ;  /* 0x000000ff1100720c */ /* 0x000fe20003f46270 */
[----:B------:R-:W-:Y:S03]  /*436f0*/  BSSY.RECONVERGENT B0, `(.L_x_28775) ;  /* 0x00000ac000007945 */ /* 0x000fe60003800200 */
[----:B------:R-:W-:-:S15]  /*43700*/  @P1 PLOP3.LUT P0, PT, P2, PT, PT, 0x80, 0x8 ;  /* 0x000000000008181c */ /* 0x000fde000170f070 */
[----:B------:R-:W-:-:S15]  /*43710*/  NOP ;  /* 0x0000000000007918 */ /* 0x000fde0000000000 */
[----:B------:R-:W-:-:S15]  /*43720*/  NOP ;  /* 0x0000000000007918 */ /* 0x000fde0000000000 */
[----:B------:R-:W-:-:S14]  /*43730*/  NOP ;  /* 0x0000000000007918 */ /* 0x000fdc0000000000 */
[----:B-----5:R-:W5:Y:S01]  /*43740*/  DFMA R6, R4, -UR6, R6 ;  /* 0x8000000604067c2b */ /* 0x020f620008000006 */
[----:B------:R-:W-:Y:S01]  /*43750*/  UMOV UR6, 0x8dde082e ;  /* 0x8dde082e00067882 */ /* 0x000fe20000000000 */
[----:B------:R-:W-:-:S15]  /*43760*/  UMOV UR7, 0x3f531278 ;  /* 0x3f53127800077882 */ /* 0x000fde0000000000 */
[----:B------:R-:W-:-:S15]  /*43770*/  NOP ;  /* 0x0000000000007918 */ /* 0x000fde0000000000 */
[----:B------:R-:W-:-:S15]  /*43780*/  NOP ;  /* 0x0000000000007918 */ /* 0x000fde0000000000 */
[----:B------:R-:W-:-:S15]  /*43790*/  NOP ;  /* 0x0000000000007918 */ /* 0x000fde0000000000 */
[----:B------:R-:W-:-:S02]  /*437a0*/  NOP ;  /* 0x0000000000007918 */ /* 0x000fc40000000000 */
[----:B-----5:R-:W5:Y:S01]  /*437b0*/  DFMA R6, R4, R6, -UR6 ;  /* 0x8000000604067e2b */ /* 0x020f620008000006 */
[----:B------:R-:W-:Y:S01]  /*437c0*/  UMOV UR6, 0xc8249315 ;  /* 0xc824931500067882 */ /* 0x000fe20000000000 */
[----:B------:R-:W-:-:S15]  /*437d0*/  UMOV UR7, 0x3f6f9690 ;  /* 0x3f6f969000077882 */ /* 0x000fde0000000000 */
[----:B------:R-:W-:-:S15]  /*437e0*/  NOP ;  /* 0x0000000000007918 */ /* 0x000fde0000000000 */
[----:B------:R-:W-:-:S15]  /*437f0*/  NOP ;  /* 0x0000000000007918 */ /* 0x000fde0000000000 */
[----:B------:R-:W-:-:S15]  /*43800*/  NOP ;  /* 0x0000000000007918 */ /* 0x000fde0000000000 */
[----:B------:R-:W-:-:S02]  /*43810*/  NOP ;  /* 0x0000000000007918 */ /* 0x000fc40000000000 */
[----:B-----5:R-:W5:Y:S01]  /*43820*/  DFMA R6, R4, R6, UR6 ;  /* 0x0000000604067e2b */ /* 0x020f620008000006 */
        /* <DEDUP_REMOVED lines=104> */
[----:B-----5:R-:W5:-:S15]  /*43eb0*/  DFMA R6, R4, R6, -UR6 ;  /* 0x8000000604067e2b */ /* 0x020f5e0008000006 */
        /* <DEDUP_REMOVED lines=9> */
[----:B-----5:R5:W0:Y:S02]  /*43f50*/  DFMA R6, R6, R2, R2 ;  /* 0x000000020606722b */ /* 0x020a240000000002 */
[----:B-----5:R-:W-:Y:S02]  /*43f60*/  @P1 IMAD.MOV.U32 R2, RZ, RZ, 0x54442d18 ;  /* 0x54442d18ff021424 */ /* 0x020fe400078e00ff */
[----:B------:R-:W-:-:S15]  /*43f70*/  @P1 IMAD.MOV.U32 R3, RZ, RZ, 0x400921fb ;  /* 0x400921fbff031424 */ /* 0x000fde00078e00ff */
[----:B------:R-:W-:-:S15]  /*43f80*/  NOP ;  /* 0x0000000000007918 */ /* 0x000fde0000000000 */
[----:B------:R-:W-:-:S15]  /*43f90*/  NOP ;  /* 0x0000000000007918 */ /* 0x000fde0000000000 */
[----:B------:R-:W-:-:S15]  /*43fa0*/  NOP ;  /* 0x0000000000007918 */ /* 0x000fde0000000000 */
        /* <DEDUP_REMOVED lines=30> */
.L_x_28776:
[----:B------:R-:W-:Y:S02]  /*44190*/  FSEL R2, RZ, 3.37028055040000000000e+12, P0 ;  /* 0x54442d18ff027808 */ /* 0x000fe40000000000 */
[----:B------:R-:W-:-:S07]  /*441a0*/  FSEL R3, RZ, 2.1426990032196044922, P0 ;  /* 0x400921fbff037808 */ /* 0x000fce0000000000 */
.L_x_28777:
[----:B------:R-:W-:Y:S05]  /*441b0*/  BSYNC.RECONVERGENT B0 ;  /* 0x0000000000007941 */ /* 0x000fea0003800200 */
.L_x_28775:
[----:B------:R0:W5:Y:S02]  /*441c0*/  DADD R16, |R16|, |R18| ;  /* 0x0000000010107229 */ /* 0x0001640000000612 */
[----:B0-----:R-:W-:-:S15]  /*441d0*/  LOP3.LUT R19, R3, 0x80000000, R19, 0xb8, !PT ;  /* 0x8000000003137812 */ /* 0x001fde00078eb813 */
[----:B------:R-:W-:-:S15]  /*441e0*/  NOP ;  /* 0x0000000000007918 */ /* 0x000fde0000000000 */
[----:B------:R-:W-:-:S15]  /*441f0*/  NOP ;  /* 0x0000000000007918 */ /* 0x000fde0000000000 */
[----:B------:R-:W-:-:S15]  /*44200*/  NOP ;  /* 0x0000000000007918 */ /* 0x000fde0000000000 */
[----:B------:R-:W-:-:S02]  /*44210*/  NOP ;  /* 0x0000000000007918 */ /* 0x000fc40000000000 */
[----:B-----5:R-:W0:Y:S02]  /*44220*/  DSETP.NAN.AND P0, PT, R16, R16, PT ;  /* 0x000000101000722a */ /* 0x020e240003f08000 */
[----:B0-----:R-:W-:Y:S02]  /*44230*/  FSEL R2, R16, R2, P0 ;  /* 0x0000000210027208 */ /* 0x001fe40000000000 */
[----:B------:R-:W-:-:S15]  /*44240*/  FSEL R3, R17, R19, P0 ;  /* 0x0000001311037208 */ /* 0x000fde0000000000 */
[----:B------:R-:W-:-:S15]  /*44250*/  NOP ;  /* 0x0000000000007918 */ /* 0x000fde0000000000 */
[----:B------:R-:W-:-:S15]  /*44260*/  NOP ;  /* 0x0000000000007918 */ /* 0x000fde0000000000 */
[----:B------:R-:W-:-:S15]  /*44270*/  NOP ;  /* 0x0000000000007918 */ /* 0x000fde0000000000 */
[----:B---3--:R-:W0:Y:S02]  /*44280*/  DMUL R8, R8, 0.5 ;  /* 0x3fe0000008087828 */ /* 0x008e240000000000 */
[----:B0-----:R-:W-:Y:S05]  /*44290*/  BRA `(.L_x_28778) ;  /* 0x000000e800207947 */ /* 0x001fea0003800000 */
.L_x_28767:
        /* <DEDUP_REMOVED lines=249> */
.L_x_28781:
[----:B------:R-:W-:Y:S05]  /*45230*/  BSYNC.RECONVERGENT B0 ;  /* 0x0000000000007941 */ /* 0x000fea0003800200 */
.L_x_28780:
[----:B------:R-:W-:Y:S04]  /*45240*/  BSSY.RECONVERGENT B3, `(.L_x_28782) ;  /* 0x0000008000037945 */ /* 0x000fe80003800200 */
[----:B------:R-:W-:Y:S05]  /*45250*/  @P4 BRA P5, `(.L_x_28783) ;  /* 0x0000000000184947 */ /* 0x000fea0002800000 */
[----:B------:R-:W-:Y:S01]  /*45260*/  IMAD.MOV.U32 R4, RZ, RZ, R12 ;  /* 0x000000ffff047224 */ /* 0x000fe200078e000c */
[----:B------:R-:W-:Y:S01]  /*45270*/  MOV R0, 0x452c0 ;  /* 0x000452c000007802 */ /* 0x000fe20000000f00 */
[----:B------:R-:W-:Y:S02]  /*45280*/  IMAD.MOV.U32 R5, RZ, RZ, R13 ;  /* 0x000000ffff057224 */ /* 0x000fe400078e000d */
[----:B------:R-:W-:Y:S02]  /*45290*/  IMAD.MOV.U32 R2, RZ, RZ, R10 ;  /* 0x000000ffff027224 */ /* 0x000fe400078e000a */
[----:B------:R-:W-:-:S07]  /*452a0*/  IMAD.MOV.U32 R3, RZ, RZ, R11 ;  /* 0x000000ffff037224 */ /* 0x000fce00078e000b */
[----:B01234-:R-:W-:Y:S05]  /*452b0*/  CALL.REL.NOINC `($__internal_63_$__cuda_sm20_div_rn_f64_full) ;  /* 0x0000012400187944 */ /* 0x01ffea0003c00000 */
.L_x_28783:
[----:B------:R-:W-:Y:S05]  /*452c0*/  BSYNC.RECONVERGENT B3 ;  /* 0x0000000000037941 */ /* 0x000fea0003800200 */
.L_x_28782:
        /* <DEDUP_REMOVED lines=176> */
.L_x_28785:
[----:B------:R-:W-:Y:S02]  /*45dd0*/  FSEL R2, RZ, 3.37028055040000000000e+12, P0 ;  /* 0x54442d18ff027808 */ /* 0x000fe40000000000 */
[----:B------:R-:W-:-:S07]  /*45de0*/  FSEL R3, RZ, 2.1426990032196044922, P0 ;  /* 0x400921fbff037808 */ /* 0x000fce0000000000 */
.L_x_28786:
[----:B------:R-:W-:Y:S05]  /*45df0*/  BSYNC.RECONVERGENT B0 ;  /* 0x0000000000007941 */ /* 0x000fea0003800200 */
.L_x_28784:
        /* <DEDUP_REMOVED lines=14> */
.L_x_28779:
        /* <DEDUP_REMOVED lines=86> */
[----:B-1----:R1:W0:-:S15]  /*46440*/  DMUL R8, R40, R8 ;  /* 0x0000000828087228 */ /* 0x00221e0000000000 */
        /* <DEDUP_REMOVED lines=19> */
[----:B-1-3--:R-:W0:Y:S02]  /*46580*/  DMUL R40, R40, R40 ;  /* 0x0000002828287228 */ /* 0x00ae240000000000 */
.L_x_28788:
        /* <DEDUP_REMOVED lines=134> */
.L_x_28787:
        /* <DEDUP_REMOVED lines=257> */
.L_x_28790:
        /* <DEDUP_REMOVED lines=52> */
[----:B--2-4-:R-:W-:Y:S05]  /*48140*/  CALL.REL.NOINC `($__internal_63_$__cuda_sm20_div_rn_f64_full) ;  /* 0x000000f400747944 */ /* 0x014fea0003c00000 */
.L_x_28793:
[----:B------:R-:W-:Y:S05]  /*48150*/  BSYNC.RECONVERGENT B4 ;  /* 0x0000000000047941 */ /* 0x000fea0003800200 */
.L_x_28792:
        /* <DEDUP_REMOVED lines=77> */
.L_x_28791:
[----:B------:R-:W-:Y:S05]  /*48630*/  BSYNC.RECONVERGENT B3 ;  /* 0x0000000000037941 */ /* 0x000fea0003800200 */
.L_x_28789:
        /* <DEDUP_REMOVED lines=65> */
.L_x_28795:
[----:B------:R-:W-:Y:S05]  /*48a50*/  BSYNC.RECONVERGENT B3 ;  /* 0x0000000000037941 */ /* 0x000fea0003800200 */
.L_x_28794:
        /* <DEDUP_REMOVED lines=167> */
[----:B0--3--:R-:W-:Y:S05]  /*494d0*/  @!P3 BRA `(.L_x_28797) ;  /* 0x000000000020b947 */ /* 0x009fea0003800000 */
        /* <DEDUP_REMOVED lines=8> */
.L_x_28797:
[----:B------:R-:W-:Y:S02]  /*49560*/  FSEL R2, RZ, 3.37028055040000000000e+12, P0 ;  /* 0x54442d18ff027808 */ /* 0x000fe40000000000 */
[----:B------:R-:W-:-:S07]  /*49570*/  FSEL R3, RZ, 2.1426990032196044922, P0 ;  /* 0x400921fbff037808 */ /* 0x000fce0000000000 */
.L_x_28798:
[----:B------:R-:W-:Y:S05]  /*49580*/  BSYNC.RECONVERGENT B0 ;  /* 0x0000000000007941 */ /* 0x000fea0003800200 */
.L_x_28796:
        /* <DEDUP_REMOVED lines=12> */
[----:B-1----:R0:W1:Y:S02]  /*49650*/  DMUL R8, R10, 0.5 ;  /* 0x3fe000000a087828 */ /* 0x0020640000000000 */
[----:B01----:R-:W-:Y:S05]  /*49660*/  BRA `(.L_x_28778) ;  /* 0x00000094002c7947 */ /* 0x003fea0003800000 */
.L_x_28766:
        /* <DEDUP_REMOVED lines=325> */
.L_x_28800:
[----:B------:R-:W-:Y:S05]  /*4aac0*/  BSYNC.RECONVERGENT B0 ;  /* 0x0000000000007941 */ /* 0x000fea0003800200 */
.L_x_28799:
        /* <DEDUP_REMOVED lines=8> */
.L_x_28802:
[----:B------:R-:W-:Y:S05]  /*4ab50*/  BSYNC.RECONVERGENT B3 ;  /* 0x0000000000037941 */ /* 0x000fea0003800200 */
.L_x_28801:
        /* <DEDUP_REMOVED lines=176> */
.L_x_28804:
[----:B------:R-:W-:Y:S02]  /*4b660*/  FSEL R2, RZ, 3.37028055040000000000e+12, P0 ;  /* 0x54442d18ff027808 */ /* 0x000fe40000000000 */
[----:B------:R-:W-:-:S07]  /*4b670*/  FSEL R3, RZ, 2.1426990032196044922, P0 ;  /* 0x400921fbff037808 */ /* 0x000fce0000000000 */
.L_x_28805:
[----:B------:R-:W-:Y:S05]  /*4b680*/  BSYNC.RECONVERGENT B0 ;  /* 0x0000000000007941 */ /* 0x000fea0003800200 */
.L_x_28803:
        /* <DEDUP_REMOVED lines=8> */
[----:B------:R-:W-:Y:S01]  /*4b710*/  FSEL R3, R17, R19, P0 ;  /* 0x0000001311037208 */ /* 0x000fe20000000000 */
[----:B------:R-:W-:Y:S06]  /*4b720*/  BRA `(.L_x_28778) ;  /* 0x0000007000fc7947 */ /* 0x000fec0003800000 */
.L_x_28765:
        /* <DEDUP_REMOVED lines=206> */
.L_x_28808:
        /* <DEDUP_REMOVED lines=53> */
.L_x_28811:
[----:B------:R-:W-:Y:S05]  /*4c760*/  BSYNC.RECONVERGENT B4 ;  /* 0x0000000000047941 */ /* 0x000fea0003800200 */
.L_x_28810:
        /* <DEDUP_REMOVED lines=77> */
.L_x_28809:
[----:B------:R-:W-:Y:S05]  /*4cc40*/  BSYNC.RECONVERGENT B3 ;  /* 0x0000000000037941 */ /* 0x000fea0003800200 */
.L_x_28807:
[----:B------:R-:W-:Y:S01]  /*4cc50*/  IMAD.MOV.U32 R2, RZ, RZ, -0x2449a4b7 ;  /* 0xdbb65b49ff027424 */ /* 0x000fe200078e00ff */
[----:B------:R-:W-:Y:S01]  /*4cc60*/  UMOV UR6, 0x2a25ff7e ;  /* 0x2a25ff7e00067882 */ /* 0x000fe20000000000 */
[----:B------:R-:W-:Y:S01]  /*4cc70*/  IMAD.MOV.U32 R3, RZ, RZ, 0x3f2d3b63 ;  /* 0x3f2d3b63ff037424 */ /* 0x000fe200078e00ff */
[----:B------:R-:W-:Y:S01]  /*4cc80*/  UMOV UR7, 0x3ef53e1d ;  /* 0x3ef53e1d00077882 */ /* 0x000fe20000000000 */
[----:B------:R-:W5:Y:S01]  /*4cc90*/  DSETP.GEU.AND P2, PT, |R16|, |R18|, PT ;  /* 0x400000121000722a */ /* 0x000f620003f4e200 */
[----:B------:R-:W-:Y:S01]  /*4cca0*/  ISETP.GE.AND P1, PT, R17, RZ, PT ;  /* 0x000000ff1100720c */ /* 0x000fe20003f26270 */
[----:B------:R-:W-:-:S03]  /*4ccb0*/  IMAD.MOV.U32 R0, RZ, RZ, 0x7f3321d2 ;  /* 0x7f3321d2ff007424 */ /* 0x000fc600078e00ff */
[----:B-----5:R-:W-:-:S15]  /*4ccc0*/  @P2 PLOP3.LUT P0, PT, P1, PT, PT, 0x80, 0x8 ;  /* 0x000000000008281c */ /* 0x020fde0000f0f070 */
[----:B------:R-:W-:-:S15]  /*4ccd0*/  NOP ;  /* 0x0000000000007918 */ /* 0x000fde0000000000 */
[----:B------:R-:W-:-:S15]  /*4cce0*/  NOP ;  /* 0x0000000000007918 */ /* 0x000fde0000000000 */
[----:B------:R-:W-:-:S14]  /*4ccf0*/  NOP ;  /* 0x0000000000007918 */ /* 0x000fdc0000000000 */
[----:B------:R-:W5:Y:S01]  /*4cd00*/  DFMA R2, R8, -UR6, R2 ;  /* 0x8000000608027c2b */ /* 0x000f620008000002 */
        /* <DEDUP_REMOVED lines=123> */
[----:B-----5:R0:W5:Y:S02]  /*4d4c0*/  DMUL R2, R8, R2 ;  /* 0x0000000208027228 */ /* 0x0201640000000000 */
[----:B0-----:R-:W-:Y:S02]  /*4d4d0*/  @!P2 IMAD.MOV.U32 R8, RZ, RZ, 0x54442d18 ;  /* 0x54442d18ff08a424 */ /* 0x001fe400078e00ff */
[----:B------:R-:W-:-:S15]  /*4d4e0*/  @!P2 IMAD.MOV.U32 R9, RZ, RZ, 0x3ff921fb ;  /* 0x3ff921fbff09a424 */ /* 0x000fde00078e00ff */
[----:B------:R-:W-:-:S15]  /*4d4f0*/  NOP ;  /* 0x0000000000007918 */ /* 0x000fde0000000000 */
[----:B------:R-:W-:-:S15]  /*4d500*/  NOP ;  /* 0x0000000000007918 */ /* 0x000fde0000000000 */
[----:B------:R-:W-:-:S15]  /*4d510*/  NOP ;  /* 0x0000000000007918 */ /* 0x000fde0000000000 */
[----:B-----5:R0:W5:Y:S02]  /*4d520*/  DFMA R12, R12, R2, R12 ;  /* 0x000000020c0c722b */ /* 0x020164000000000c */
        /* <DEDUP_REMOVED lines=43> */
[----:B---3--:R0:W3:Y:S02]  /*4d7e0*/  DMUL R8, R4, 0.5 ;  /* 0x3fe0000004087828 */ /* 0x0080e40000000000 */
[----:B0--3--:R-:W-:Y:S05]  /*4d7f0*/  BRA `(.L_x_28778) ;  /* 0x0000005000c87947 */ /* 0x009fea0003800000 */
.L_x_28806:
        /* <DEDUP_REMOVED lines=193> */
.L_x_28764:
        /* <DEDUP_REMOVED lines=50> */
[----:B-12-4-:R-:W-:Y:S05]  /*4e730*/  CALL.REL.NOINC `($__internal_63_$__cuda_sm20_div_rn_f64_full) ;  /* 0x0000008c00f87944 */ /* 0x016fea0003c00000 */
[----:B------:R-:W-:Y:S02]  /*4e740*/  IMAD.MOV.U32 R8, RZ, RZ, R2 ;  /* 0x000000ffff087224 */ /* 0x000fe400078e0002 */
[----:B------:R-:W-:-:S07]  /*4e750*/  IMAD.MOV.U32 R9, RZ, RZ, R3 ;  /* 0x000000ffff097224 */ /* 0x000fce00078e0003 */
.L_x_28813:
[----:B------:R-:W-:Y:S05]  /*4e760*/  BSYNC.RECONVERGENT B3 ;  /* 0x0000000000037941 */ /* 0x000fea0003800200 */
.L_x_28812:
        /* <DEDUP_REMOVED lines=51> */
.L_x_28815:
[----:B------:R-:W-:Y:S05]  /*4eaa0*/  BSYNC.RECONVERGENT B3 ;  /* 0x0000000000037941 */ /* 0x000fea0003800200 */
.L_x_28814:
        /* <DEDUP_REMOVED lines=334> */
.L_x_28817:
[----:B------:R-:W-:Y:S05]  /*4ff90*/  BSYNC.RECONVERGENT B0 ;  /* 0x0000000000007941 */ /* 0x000fea0003800200 */
.L_x_28816:
[----:B------:R-:W-:Y:S01]  /*4ffa0*/  BSSY.RECONVERGENT B3, `(.L_x_28818) ;  /* 0x0000009000037945 */ /* 0x000fe20003800200 */
[----:B------:R0:W0:Y:S03]  /*4ffb0*/  DSETP.GEU.AND P1, PT, |R16|, |R18|, PT ;  /* 0x400000121000722a */ /* 0x0000260003f2e200 */
[----:B------:R-:W-:Y:S05]  /*4ffc0*/  @P3 BRA P4, `(.L_x_28819) ;  /* 0x0000000000183947 */ /* 0x000fea0002000000 */
[----:B------:R-:W-:Y:S01]  /*4ffd0*/  IMAD.MOV.U32 R4, RZ, RZ, R12 ;  /* 0x000000ffff047224 */ /* 0x000fe200078e000c */
[----:B------:R-:W-:Y:S01]  /*4ffe0*/  MOV R0, 0x50030 ;  /* 0x0005003000007802 */ /* 0x000fe20000000f00 */
[----:B------:R-:W-:Y:S02]  /*4fff0*/  IMAD.MOV.U32 R5, RZ, RZ, R13 ;  /* 0x000000ffff057224 */ /* 0x000fe400078e000d */
[----:B------:R-:W-:Y:S02]  /*50000*/  IMAD.MOV.U32 R2, RZ, RZ, R10 ;  /* 0x000000ffff027224 */ /* 0x000fe400078e000a */
[----:B------:R-:W-:-:S07]  /*50010*/  IMAD.MOV.U32 R3, RZ, RZ, R11 ;  /* 0x000000ffff037224 */ /* 0x000fce00078e000b */
[----:B01234-:R-:W-:Y:S05]  /*50020*/  CALL.REL.NOINC `($__internal_63_$__cuda_sm20_div_rn_f64_full) ;  /* 0x0000007400bc7944 */ /* 0x01ffea0003c00000 */
.L_x_28819:
[----:B------:R-:W-:Y:S05]  /*50030*/  BSYNC.RECONVERGENT B3 ;  /* 0x0000000000037941 */ /* 0x000fea0003800200 */
.L_x_28818:
        /* <DEDUP_REMOVED lines=176> */
.L_x_28821:
[----:B------:R-:W-:Y:S02]  /*50b40*/  FSEL R2, RZ, 3.37028055040000000000e+12, P0 ;  /* 0x54442d18ff027808 */ /* 0x000fe40000000000 */
[----:B------:R-:W-:-:S07]  /*50b50*/  FSEL R3, RZ, 2.1426990032196044922, P0 ;  /* 0x400921fbff037808 */ /* 0x000fce0000000000 */
.L_x_28822:
[----:B------:R-:W-:Y:S05]  /*50b60*/  BSYNC.RECONVERGENT B0 ;  /* 0x0000000000007941 */ /* 0x000fea0003800200 */
.L_x_28820:
        /* <DEDUP_REMOVED lines=12> */
[----:B---3--:R-:W0:Y:S02]  /*50c30*/  DADD R8, R8, 1 ;  /* 0x3ff0000008087429 */ /* 0x008e240000000000 */
[----:B0-----:R-:W-:Y:S05]  /*50c40*/  BRA `(.L_x_28778) ;  /* 0x0000001c00b47947 */ /* 0x001fea0003800000 */
.L_x_28763:
        /* <DEDUP_REMOVED lines=11> */
[----:B------:R-:W5:Y:S02]  /*50d00*/  DADD R14, -RZ, |R16| ;  /* 0x00000000ff0e7229 */ /* 0x000f640000000510 */
[----:B-----5:R-:W-:Y:S02]  /*50d10*/  FSEL R11, R13, R15, P1 ;  /* 0x0000000f0d0b7208 */ /* 0x020fe40000800000 */
[----:B------:R-:W-:-:S15]  /*50d20*/  FSEL R10, R12, R14, P1 ;  /* 0x0000000e0c0a7208 */ /* 0x000fde0000800000 */
[----:B------:R-:W-:-:S15]  /*50d30*/  NOP ;  /* 0x0000000000007918 */ /* 0x000fde0000000000 */
[----:B------:R-:W-:-:S15]  /*50d40*/  NOP ;  /* 0x0000000000007918 */ /* 0x000fde0000000000 */
[----:B------:R-:W-:-:S15]  /*50d50*/  NOP ;  /* 0x0000000000007918 */ /* 0x000fde0000000000 */
[----:B------:R-:W5:-:S15]  /*50d60*/  DSETP.GEU.AND P0, PT, |R18|, 1.4916681462400413487e-154, PT ;  /* 0x200000001200742a */ /* 0x000f5e0003f0e200 */
[----:B------:R-:W-:-:S15]  /*50d70*/  NOP ;  /* 0x0000000000007918 */ /* 0x000fde0000000000 */
[----:B------:R-:W-:-:S15]  /*50d80*/  NOP ;  /* 0x0000000000007918 */ /* 0x000fde0000000000 */
[----:B------:R-:W-:-:S15]  /*50d90*/  NOP ;  /* 0x0000000000007918 */ /* 0x000fde0000000000 */
[----:B------:R-:W-:-:S04]  /*50da0*/  NOP ;  /* 0x0000000000007918 */ /* 0x000fc80000000000 */
[----:B-----5:R-:W0:-:S15]  /*50db0*/  DSETP.LT.AND P0, PT, |R16|, 1.4916681462400413487e-154, !P0 ;  /* 0x200000001000742a */ /* 0x020e1e0004701200 */
[----:B------:R-:W-:-:S15]  /*50dc0*/  NOP ;  /* 0x0000000000007918 */ /* 0x000fde0000000000 */
[----:B------:R-:W-:-:S15]  /*50dd0*/  NOP ;  /* 0x0000000000007918 */ /* 0x000fde0000000000 */
[----:B------:R-:W-:-:S15]  /*50de0*/  NOP ;  /* 0x0000000000007918 */ /* 0x000fde0000000000 */
[----:B------:R-:W-:-:S04]  /*50df0*/  NOP ;  /* 0x0000000000007918 */ /* 0x000fc80000000000 */
[----:B0--3--:R-:W0:-:S15]  /*50e00*/  @P0 DMUL R4, R18, 4 ;  /* 0x4010000012040828 */ /* 0x009e1e0000000000 */
        /* <DEDUP_REMOVED lines=269> */
.L_x_28824:
[----:B------:R-:W-:Y:S05]  /*51ee0*/  BSYNC.RECONVERGENT B0 ;  /* 0x0000000000007941 */ /* 0x000fea0003800200 */
.L_x_28823:
[----:B------:R-:W-:Y:S04]  /*51ef0*/  BSSY.RECONVERGENT B3, `(.L_x_28825) ;  /* 0x0000006000037945 */ /* 0x000fe80003800200 */
[----:B------:R-:W-:Y:S05]  /*51f00*/  @P4 BRA P5, `(.L_x_28826) ;  /* 0x0000000000104947 */ /* 0x000fea0002800000 */
[----:B------:R-:W-:Y:S01]  /*51f10*/  IMAD.MOV.U32 R2, RZ, RZ, R10 ;  /* 0x000000ffff027224 */ /* 0x000fe200078e000a */
[----:B------:R-:W-:Y:S01]  /*51f20*/  MOV R0, 0x51f50 ;  /* 0x00051f5000007802 */ /* 0x000fe20000000f00 */
[----:B------:R-:W-:-:S07]  /*51f30*/  IMAD.MOV.U32 R3, RZ, RZ, R11 ;  /* 0x000000ffff037224 */ /* 0x000fce00078e000b */
[----:B01234-:R-:W-:Y:S05]  /*51f40*/  CALL.REL.NOINC `($__internal_63_$__cuda_sm20_div_rn_f64_full) ;  /* 0x0000005400f47944 */ /* 0x01ffea0003c00000 */
.L_x_28826:
[----:B------:R-:W-:Y:S05]  /*51f50*/  BSYNC.RECONVERGENT B3 ;  /* 0x0000000000037941 */ /* 0x000fea0003800200 */
.L_x_28825:
[----:B------:R-:W-:Y:S01]  /*51f60*/  IMAD.MOV.U32 R6, RZ, RZ, -0x2449a4b7 ;  /* 0xdbb65b49ff067424 */ /* 0x000fe200078e00ff */
[----:B------:R-:W-:Y:S01]  /*51f70*/  UMOV UR6, 0x2a25ff7e ;  /* 0x2a25ff7e00067882 */ /* 0x000fe20000000000 */
[----:B------:R-:W-:Y:S01]  /*51f80*/  IMAD.MOV.U32 R7, RZ, RZ, 0x3f2d3b63 ;  /* 0x3f2d3b63ff077424 */ /* 0x000fe200078e00ff */
[----:B------:R-:W-:Y:S01]  /*51f90*/  UMOV UR7, 0x3ef53e1d ;  /* 0x3ef53e1d00077882 */ /* 0x000fe20000000000 */
[----:B------:R-:W5:Y:S01]  /*51fa0*/  DMUL R4, R2, R2 ;  /* 0x0000000202047228 */ /* 0x000f620000000000 */
[----:B------:R-:W-:Y:S01]  /*51fb0*/  ISETP.GE.AND P2, PT, R17, RZ, PT ;  /* 0x000000ff1100720c */ /* 0x000fe20003f46270 */
[----:B------:R-:W-:Y:S03]  /*51fc0*/  BSSY.RECONVERGENT B0, `(.L_x_28827) ;  /* 0x00000ac000007945 */ /* 0x000fe60003800200 */
[----:B------:R-:W-:-:S15]  /*51fd0*/  @!P1 PLOP3.LUT P0, PT, P2, PT, PT, 0x80, 0x8 ;  /* 0x000000000008981c */ /* 0x000fde000170f070 */
        /* <DEDUP_REMOVED lines=133> */
[----:B-----5:R-:W-:Y:S02]  /*52830*/  @!P1 IMAD.MOV.U32 R2, RZ, RZ, 0x54442d18 ;  /* 0x54442d18ff029424 */ /* 0x020fe400078e00ff */
[----:B------:R-:W-:-:S15]  /*52840*/  @!P1 IMAD.MOV.U32 R3, RZ, RZ, 0x400921fb ;  /* 0x400921fbff039424 */ /* 0x000fde00078e00ff */
[----:B------:R-:W-:-:S15]  /*52850*/  NOP ;  /* 0x0000000000007918 */ /* 0x000fde0000000000 */
[----:B------:R-:W-:-:S15]  /*52860*/  NOP ;  /* 0x0000000000007918 */ /* 0x000fde0000000000 */
[----:B------:R-:W-:-:S15]  /*52870*/  NOP ;  /* 0x0000000000007918 */ /* 0x000fde0000000000 */
[----:B0-----:R-:W0:Y:S02]  /*52880*/  @!P1 DADD R2, -R6, R2 ;  /* 0x0000000006029229 */ /* 0x001e240000000102 */
        /* <DEDUP_REMOVED lines=19> */
[----:B------:R0:W0:Y:S02]  /*529c0*/  @P1 DADD R2, R4, R6 ;  /* 0x0000000004021229 */ /* 0x0000240000000006 */
        /* <DEDUP_REMOVED lines=9> */
.L_x_28828:
[----:B------:R-:W-:Y:S02]  /*52a60*/  FSEL R2, RZ, 3.37028055040000000000e+12, P0 ;  /* 0x54442d18ff027808 */ /* 0x000fe40000000000 */
[----:B------:R-:W-:-:S07]  /*52a70*/  FSEL R3, RZ, 2.1426990032196044922, P0 ;  /* 0x400921fbff037808 */ /* 0x000fce0000000000 */
.L_x_28829:
[----:B------:R-:W-:Y:S05]  /*52a80*/  BSYNC.RECONVERGENT B0 ;  /* 0x0000000000007941 */ /* 0x000fea0003800200 */
.L_x_28827:
        /* <DEDUP_REMOVED lines=8> */
[----:B------:R-:W-:-:S07]  /*52b10*/  FSEL R3, R17, R19, P0 ;  /* 0x0000001311037208 */ /* 0x000fce0000000000 */
.L_x_28778:
[----:B------:R-:W-:Y:S05]  /*52b20*/  BSYNC.RECONVERGENT B2 ;  /* 0x0000000000027941 */ /* 0x000fea0003800200 */
.L_x_28762:
        /* <DEDUP_REMOVED lines=146> */
.L_x_28835:
[----:B------:R-:W-:Y:S05]  /*53450*/  BSYNC.RECONVERGENT B0 ;  /* 0x0000000000007941 */ /* 0x000fea0003800200 */
.L_x_28834:
[----:B------:R-:W5:Y:S01]  /*53460*/  DSETP.NEU.AND P0, PT, |R14|, +INF , PT ;  /* 0x7ff000000e00742a */ /* 0x000f620003f0d200 */
[----:B------:R-:W-:Y:S04]  /*53470*/  BSSY.RECONVERGENT B3, `(.L_x_28836) ;  /* 0x0000036000037945 */ /* 0x000fe80003800200 */
[----:B-----5:R-:W-:Y:S05]  /*53480*/  @!P0 BRA `(.L_x_28837) ;  /* 0x0000000000c88947 */ /* 0x020fea0003800000 */
        /* <DEDUP_REMOVED lines=39> */
[----:B0-----:R0:W0:Y:S02]  /*53700*/  DFMA R2, R2, -UR6, R6 ;  /* 0x8000000602027c2b */ /* 0x0010240008000006 */
[----:B0-----:R-:W-:Y:S05]  /*53710*/  @!P0 BRA `(.L_x_28839) ;  /* 0x0000000000188947 */ /* 0x001fea0003800000 */
[----:B------:R-:W-:Y:S01]  /*53720*/  IMAD.MOV.U32 R6, RZ, RZ, R14 ;  /* 0x000000ffff067224 */ /* 0x000fe200078e000e */
[----:B------:R-:W-:Y:S01]  /*53730*/  MOV R36, 0x53760 ;  /* 0x0005376000247802 */ /* 0x000fe20000000f00 */
[----:B------:R-:W-:-:S07]  /*53740*/  IMAD.MOV.U32 R37, RZ, RZ, R15 ;  /* 0x000000ffff257224 */ /* 0x000fce00078e000f */
[----:B-1234-:R-:W-:Y:S05]  /*53750*/  CALL.REL.NOINC `($_ZN2at6native27unrolled_elementwise_kernelIZZZNS0_50_GLOBAL__N__2680c7bb_12_PowKernel_cu_7dd49032_317024pow_tensor_scalar_kernelERNS_18TensorIteratorBaseERKN3c106ScalarEENKUlvE_clEvENKUlvE_clEvEUlNS5_7complexIdEEE0_St5arrayIPcLm2EELi4E23TrivialOffsetCalculatorILi1EjESI_NS0_6memory15LoadWithoutCastENSJ_16StoreWithoutCastEEEviT_T0_T2_T3_T4_T5_$__internal_trig_reduction_slowpathd) ;  /* 0x00000048001c7944 */ /* 0x01efea0003c00000 */
[----:B------:R-:W-:Y:S02]  /*53760*/  IMAD.MOV.U32 R2, RZ, RZ, R6 ;  /* 0x000000ffff027224 */ /* 0x000fe400078e0006 */
[----:B------:R-:W-:-:S07]  /*53770*/  IMAD.MOV.U32 R3, RZ, RZ, R7 ;  /* 0x000000ffff037224 */ /* 0x000fce00078e0007 */
.L_x_28839:
[----:B------:R-:W-:Y:S05]  /*53780*/  BSYNC.RECONVERGENT B4 ;  /* 0x0000000000047941 */ /* 0x000fea0003800200 */
.L_x_28838:
[----:B------:R-:W-:Y:S01]  /*53790*/  VIADD R0, R4, 0x1 ;  /* 0x0000000104007836 */ /* 0x000fe20000000000 */
[----:B------:R-:W-:Y:S06]  /*537a0*/  BRA `(.L_x_28840) ;  /* 0x0000000000087947 */ /* 0x000fec0003800000 */
.L_x_28837:
[----:B0-----:R0:W0:Y:S02]  /*537b0*/  DMUL R2, RZ, R14 ;  /* 0x0000000eff027228 */ /* 0x0010240000000000 */
[----:B0-----:R-:W-:-:S07]  /*537c0*/  IMAD.MOV.U32 R0, RZ, RZ, 0x1 ;  /* 0x00000001ff007424 */ /* 0x001fce00078e00ff */
.L_x_28840:
[----:B------:R-:W-:Y:S05]  /*537d0*/  BSYNC.RECONVERGENT B3 ;  /* 0x0000000000037941 */ /* 0x000fea0003800200 */
.L_x_28836:
[----:B------:R-:W0:Y:S01]  /*537e0*/  LDCU.64 UR6, c[0x4][0x1b0] ;  /* 0x01003600ff0677ac */ /* 0x000e220008000a00 */
[----:B------:R-:W-:-:S05]  /*537f0*/  IMAD.SHL.U32 R4, R0, 0x40, RZ ;  /* 0x0000004000047824 */ /* 0x000fca00078e00ff */
[----:B------:R-:W-:-:S04]  /*53800*/  LOP3.LUT R4, R4, 0x40, RZ, 0xc0, !PT ;  /* 0x0000004004047812 */ /* 0x000fc800078ec0ff */
[----:B0-----:R-:W-:-:S05]  /*53810*/  IADD3 R18, P0, PT, R4, UR6, RZ ;  /* 0x0000000604127c10 */ /* 0x001fca000ff1e0ff */
[----:B------:R-:W-:-:S05]  /*53820*/  IMAD.X R19, RZ, RZ, UR7, P0 ;  /* 0x00000007ff137e24 */ /* 0x000fca00080e06ff */
[----:B------:R-:W5:Y:S04]  /*53830*/  LDG.E.128.CONSTANT R4, desc[UR8][R18.64] ;  /* 0x0000000812047981 */ /* 0x000f68000c1e9d00 */
[----:B------:R-:W2:Y:S04]  /*53840*/  LDG.E.128.CONSTANT R8, desc[UR8][R18.64+0x10] ;  /* 0x0000100812087981 */ /* 0x000ea8000c1e9d00 */
[----:B------:R-:W3:Y:S01]  /*53850*/  LDG.E.128.CONSTANT R36, desc[UR8][R18.64+0x20] ;  /* 0x0000200812247981 */ /* 0x000ee2000c1e9d00 */
[----:B------:R-:W-:Y:S01]  /*53860*/  LOP3.LUT R32, R0, 0x1, RZ, 0xc0, !PT ;  /* 0x0000000100207812 */ /* 0x000fe200078ec0ff */
[----:B------:R-:W-:Y:S01]  /*53870*/  IMAD.MOV.U32 R34, RZ, RZ, 0x20fd8164 ;  /* 0x20fd8164ff227424 */ /* 0x000fe200078e00ff */
[----:B------:R-:W5:Y:S01]  /*53880*/  DMUL R12, R2, R2 ;  /* 0x00000002020c7228 */ /* 0x000f620000000000 */
        /* <DEDUP_REMOVED lines=101> */
[----:B-1--4-:R-:W-:Y:S05]  /*53ee0*/  CALL.REL.NOINC `($_ZN2at6native27unrolled_elementwise_kernelIZZZNS0_50_GLOBAL__N__2680c7bb_12_PowKernel_cu_7dd49032_317024pow_tensor_scalar_kernelERNS_18TensorIteratorBaseERKN3c106ScalarEENKUlvE_clEvENKUlvE_clEvEUlNS5_7complexIdEEE0_St5arrayIPcLm2EELi4E23TrivialOffsetCalculatorILi1EjESI_NS0_6memory15LoadWithoutCastENSJ_16StoreWithoutCastEEEviT_T0_T2_T3_T4_T5_$__internal_trig_reduction_slowpathd) ;  /* 0x0000004000387944 */ /* 0x012fea0003c00000 */
[----:B------:R-:W-:Y:S02]  /*53ef0*/  IMAD.MOV.U32 R0, RZ, RZ, R4 ;  /* 0x000000ffff007224 */ /* 0x000fe400078e0004 */
[----:B------:R-:W-:Y:S02]  /*53f00*/  IMAD.MOV.U32 R2, RZ, RZ, R6 ;  /* 0x000000ffff027224 */ /* 0x000fe400078e0006 */
[----:B------:R-:W-:Y:S01]  /*53f10*/  IMAD.MOV.U32 R3, RZ, RZ, R7 ;  /* 0x000000ffff037224 */ /* 0x000fe200078e0007 */
[----:B------:R-:W-:Y:S06]  /*53f20*/  BRA `(.L_x_28843) ;  /* 0x0000000000087947 */ /* 0x000fec0003800000 */
.L_x_28842:
[----:B------:R0:W2:Y:S02]  /*53f30*/  DMUL R2, RZ, R14 ;  /* 0x0000000eff027228 */ /* 0x0000a40000000000 */
[----:B0-2---:R-:W-:-:S07]  /*53f40*/  IMAD.MOV.U32 R0, RZ, RZ, RZ ;  /* 0x000000ffff007224 */ /* 0x005fce00078e00ff */
.L_x_28843:
[----:B------:R-:W-:Y:S05]  /*53f50*/  BSYNC.RECONVERGENT B3 ;  /* 0x0000000000037941 */ /* 0x000fea0003800200 */
.L_x_28841:
[----:B------:R-:W0:Y:S01]  /*53f60*/  LDCU.64 UR6, c[0x4][0x1b0] ;  /* 0x01003600ff0677ac */ /* 0x000e220008000a00 */
[----:B------:R-:W-:-:S05]  /*53f70*/  IMAD.SHL.U32 R4, R0, 0x40, RZ ;  /* 0x0000004000047824 */ /* 0x000fca00078e00ff */
[----:B------:R-:W-:-:S04]  /*53f80*/  LOP3.LUT R4, R4, 0x40, RZ, 0xc0, !PT ;  /* 0x0000004004047812 */ /* 0x000fc800078ec0ff */
[----:B0-----:R-:W-:-:S05]  /*53f90*/  IADD3 R18, P0, PT, R4, UR6, RZ ;  /* 0x0000000604127c10 */ /* 0x001fca000ff1e0ff */
[----:B------:R-:W-:-:S05]  /*53fa0*/  IMAD.X R19, RZ, RZ, UR7, P0 ;  /* 0x00000007ff137e24 */ /* 0x000fca00080e06ff */
[----:B------:R-:W2:Y:S04]  /*53fb0*/  LDG.E.128.CONSTANT R36, desc[UR8][R18.64] ;  /* 0x0000000812247981 */ /* 0x000ea8000c1e9d00 */
[----:B------:R-:W3:Y:S04]  /*53fc0*/  LDG.E.128.CONSTANT R8, desc[UR8][R18.64+0x10] ;  /* 0x0000100812087981 */ /* 0x000ee8000c1e9d00 */
        /* <DEDUP_REMOVED lines=64> */
[----:B------:R0:W2:Y:S02]  /*543d0*/  DMUL R14, R16, R14 ;  /* 0x0000000e100e7228 */ /* 0x0000a40000000000 */
[----:B0-2---:R-:W-:Y:S05]  /*543e0*/  BRA `(.L_x_28761) ;  /* 0x0000003000347947 */ /* 0x005fea0003800000 */
.L_x_28833:
        /* <DEDUP_REMOVED lines=126> */
.L_x_28845:
[----:B------:R-:W-:Y:S05]  /*54bd0*/  BSYNC.RECONVERGENT B0 ;  /* 0x0000000000007941 */ /* 0x000fea0003800200 */
.L_x_28844:
        /* <DEDUP_REMOVED lines=59> */
[----:B-12-4-:R-:W-:Y:S05]  /*54f90*/  CALL.REL.NOINC `($_ZN2at6native27unrolled_elementwise_kernelIZZZNS0_50_GLOBAL__N__2680c7bb_12_PowKernel_cu_7dd49032_317024pow_tensor_scalar_kernelERNS_18TensorIteratorBaseERKN3c106ScalarEENKUlvE_clEvENKUlvE_clEvEUlNS5_7complexIdEEE0_St5arrayIPcLm2EELi4E23TrivialOffsetCalculatorILi1EjESI_NS0_6memory15LoadWithoutCastENSJ_16StoreWithoutCastEEEviT_T0_T2_T3_T4_T5_$__internal_trig_reduction_slowpathd) ;  /* 0x00000030000c7944 */ /* 0x016fea0003c00000 */
[----:B------:R-:W-:Y:S02]  /*54fa0*/  IMAD.MOV.U32 R2, RZ, RZ, R6 ;  /* 0x000000ffff027224 */ /* 0x000fe400078e0006 */
[----:B------:R-:W-:-:S07]  /*54fb0*/  IMAD.MOV.U32 R3, RZ, RZ, R7 ;  /* 0x000000ffff037224 */ /* 0x000fce00078e0007 */
.L_x_28849:
[----:B------:R-:W-:Y:S05]  /*54fc0*/  BSYNC.RECONVERGENT B4 ;  /* 0x0000000000047941 */ /* 0x000fea0003800200 */
.L_x_28848:
[----:B------:R-:W-:Y:S01]  /*54fd0*/  VIADD R0, R4, 0x1 ;  /* 0x0000000104007836 */ /* 0x000fe20000000000 */
[----:B------:R-:W-:Y:S06]  /*54fe0*/  BRA `(.L_x_28850) ;  /* 0x0000000000087947 */ /* 0x000fec0003800000 */
.L_x_28847:
[----:B------:R0:W3:Y:S02]  /*54ff0*/  DMUL R2, RZ, R14 ;  /* 0x0000000eff027228 */ /* 0x0000e40000000000 */
[----:B0--3--:R-:W-:-:S07]  /*55000*/  IMAD.MOV.U32 R0, RZ, RZ, 0x1 ;  /* 0x00000001ff007424 */ /* 0x009fce00078e00ff */
.L_x_28850:
[----:B------:R-:W-:Y:S05]  /*55010*/  BSYNC.RECONVERGENT B3 ;  /* 0x0000000000037941 */ /* 0x000fea0003800200 */
.L_x_28846:
[----:B------:R-:W0:Y:S01]  /*55020*/  LDCU.64 UR6, c[0x4][0x1b0] ;  /* 0x01003600ff0677ac */ /* 0x000e220008000a00 */
[----:B------:R-:W-:-:S05]  /*55030*/  IMAD.SHL.U32 R4, R0, 0x40, RZ ;  /* 0x0000004000047824 */ /* 0x000fca00078e00ff */
[----:B------:R-:W-:-:S04]  /*55040*/  LOP3.LUT R4, R4, 0x40, RZ, 0xc0, !PT ;  /* 0x0000004004047812 */ /* 0x000fc800078ec0ff */
[----:B0-----:R-:W-:-:S05]  /*55050*/  IADD3 R40, P0, PT, R4, UR6, RZ ;  /* 0x0000000604287c10 */ /* 0x001fca000ff1e0ff */
[----:B------:R-:W-:-:S05]  /*55060*/  IMAD.X R41, RZ, RZ, UR7, P0 ;  /* 0x00000007ff297e24 */ /* 0x000fca00080e06ff */
[----:B------:R-:W3:Y:S04]  /*55070*/  LDG.E.128.CONSTANT R4, desc[UR8][R40.64] ;  /* 0x0000000828047981 */ /* 0x000ee8000c1e9d00 */
[----:B------:R-:W5:Y:S04]  /*55080*/  LDG.E.128.CONSTANT R8, desc[UR8][R40.64+0x10] ;  /* 0x0000100828087981 */ /* 0x000f68000c1e9d00 */
[----:B------:R-:W2:Y:S01]  /*55090*/  LDG.E.128.CONSTANT R36, desc[UR8][R40.64+0x20] ;  /* 0x0000200828247981 */ /* 0x000ea2000c1e9d00 */
        /* <DEDUP_REMOVED lines=119> */
.L_x_28852:
[----:B------:R0:W2:Y:S02]  /*55810*/  DMUL R2, RZ, R14 ;  /* 0x0000000eff027228 */ /* 0x0000a40000000000 */
[----:B0-2---:R-:W-:-:S07]  /*55820*/  IMAD.MOV.U32 R0, RZ, RZ, RZ ;  /* 0x000000ffff007224 */ /* 0x005fce00078e00ff */
.L_x_28853:
[----:B------:R-:W-:Y:S05]  /*55830*/  BSYNC.RECONVERGENT B3 ;  /* 0x0000000000037941 */ /* 0x000fea0003800200 */
.L_x_28851:
        /* <DEDUP_REMOVED lines=82> */
[----:B0-----:R0:W2:Y:S02]  /*55d60*/  DMUL R14, R34, R16 ;  /* 0x00000010220e7228 */ /* 0x0010a40000000000 */
[----:B0-2---:R-:W-:Y:S05]  /*55d70*/  BRA `(.L_x_28761) ;  /* 0x0000001400d07947 */ /* 0x005fea0003800000 */
.L_x_28832:
        /* <DEDUP_REMOVED lines=10> */
.L_x_28854:
[----:B------:R-:W0:Y:S02]  /*55e20*/  DADD R14, R14, -R14 ;  /* 0x000000000e0e7229 */ /* 0x000e24000000080e */
[----:B0-----:R-:W-:Y:S02]  /*55e30*/  IMAD.MOV.U32 R12, RZ, RZ, R14 ;  /* 0x000000ffff0c7224 */ /* 0x001fe400078e000e */
[----:B------:R-:W-:Y:S01]  /*55e40*/  IMAD.MOV.U32 R13, RZ, RZ, R15 ;  /* 0x000000ffff0d7224 */ /* 0x000fe200078e000f */
[----:B------:R-:W-:Y:S06]  /*55e50*/  BRA `(.L_x_28761) ;  /* 0x0000001400987947 */ /* 0x000fec0003800000 */
.L_x_28831:
        /* <DEDUP_REMOVED lines=50> */
.L_x_28858:
[----:B------:R-:W-:Y:S05]  /*56180*/  BSYNC.RECONVERGENT B4 ;  /* 0x0000000000047941 */ /* 0x000fea0003800200 */
.L_x_28857:
[----:B------:R-:W-:Y:S01]  /*56190*/  VIADD R0, R4, 0x1 ;  /* 0x0000000104007836 */ /* 0x000fe20000000000 */
[----:B------:R-:W-:Y:S06]  /*561a0*/  BRA `(.L_x_28859) ;  /* 0x0000000000087947 */ /* 0x000fec0003800000 */
.L_x_28856:
[----:B------:R0:W3:Y:S02]  /*561b0*/  DMUL R2, RZ, R14 ;  /* 0x0000000eff027228 */ /* 0x0000e40000000000 */
[----:B0--3--:R-:W-:-:S07]  /*561c0*/  IMAD.MOV.U32 R0, RZ, RZ, 0x1 ;  /* 0x00000001ff007424 */ /* 0x009fce00078e00ff */
.L_x_28859:
[----:B------:R-:W-:Y:S05]  /*561d0*/  BSYNC.RECONVERGENT B3 ;  /* 0x0000000000037941 */ /* 0x000fea0003800200 */
.L_x_28855:
        /* <DEDUP_REMOVED lines=117> */
.L_x_28861:
[----:B------:R0:W2:Y:S02]  /*56930*/  DMUL R2, RZ, R14 ;  /* 0x0000000eff027228 */ /* 0x0000a40000000000 */
[----:B0-2---:R-:W-:-:S07]  /*56940*/  IMAD.MOV.U32 R0, RZ, RZ, RZ ;  /* 0x000000ffff007224 */ /* 0x005fce00078e00ff */
.L_x_28862:
[----:B------:R-:W-:Y:S05]  /*56950*/  BSYNC.RECONVERGENT B3 ;  /* 0x0000000000037941 */ /* 0x000fea0003800200 */
.L_x_28860:
        /* <DEDUP_REMOVED lines=64> */
.L_x_28830:
        /* <DEDUP_REMOVED lines=118> */
.L_x_28761:
[----:B------:R-:W-:Y:S05]  /*574c0*/  BSYNC.RECONVERGENT B1 ;  /* 0x0000000000017941 */ /* 0x000fea0003800200 */
.L_x_28760:
[----:B------:R-:W-:Y:S01]  /*574d0*/  ISETP.GE.AND P0, PT, R33, UR4, PT ;  /* 0x0000000421007c0c */ /* 0x000fe2000bf06270 */
[----:B------:R-:W-:Y:S04]  /*574e0*/  BSSY.RECONVERGENT B0, `(.L_x_28863) ;  /* 0x000001a000007945 */ /* 0x000fe80003800200 */
[----:B------:R-:W-:Y:S08]  /*574f0*/  BSSY.RELIABLE B1, `(.L_x_28864) ;  /* 0x0000011000017945 */ /* 0x000ff00003800100 */
[----:B------:R-:W-:Y:S05]  /*57500*/  @P0 BRA `(.L_x_28865) ;  /* 0x00000000003c0947 */ /* 0x000fea0003800000 */
[----:B0--3--:R-:W0:Y:S01]  /*57510*/  LDC.64 R2, c[0x0][0x3b0] ;  /* 0x0000ec00ff027b82 */ /* 0x009e220000000a00 */
[----:B------:R-:W-:-:S04]  /*57520*/  IMAD.U32 R0, RZ, RZ, UR10 ;  /* 0x0000000aff007e24 */ /* 0x000fc8000f8e00ff */
[----:B------:R-:W-:Y:S02]  /*57530*/  IMAD R5, R0, 0x200, R33 ;  /* 0x0000020000057824 */ /* 0x000fe400078e0221 */
[----:B------:R-:W-:-:S05]  /*57540*/  VIADD R33, R33, 0x80 ;  /* 0x0000008021217836 */ /* 0x000fca0000000000 */
[----:B------:R-:W-:Y:S01]  /*57550*/  ISETP.GE.AND P0, PT, R33, UR4, PT ;  /* 0x0000000421007c0c */ /* 0x000fe2000bf06270 */
[----:B0-----:R-:W-:-:S12]  /*57560*/  IMAD.WIDE.U32 R2, R5, 0x10, R2 ;  /* 0x0000001005027825 */ /* 0x001fd800078e0002 */
[----:B------:R-:W-:Y:S05]  /*57570*/  @P0 BREAK.RELIABLE B1 ;  /* 0x0000000000010942 */ /* 0x000fea0003800100 */
[----:B-1----:R0:W-:Y:S01]  /*57580*/  STG.E.128 desc[UR8][R2.64], R20 ;  /* 0x0000001402007986 */ /* 0x0021e2000c101d08 */
[----:B------:R-:W-:Y:S05]  /*57590*/  @P0 BRA `(.L_x_28866) ;  /* 0x0000000000380947 */ /* 0x000fea0003800000 */
[----:B0-----:R-:W0:Y:S01]  /*575a0*/  LDC.64 R2, c[0x0][0x3b0] ;  /* 0x0000ec00ff027b82 */ /* 0x001e220000000a00 */
[----:B------:R-:W-:-:S04]  /*575b0*/  IMAD.U32 R0, RZ, RZ, UR10 ;  /* 0x0000000aff007e24 */ /* 0x000fc8000f8e00ff */
[----:B------:R-:W-:Y:S02]  /*575c0*/  IMAD R5, R0, 0x200, R33 ;  /* 0x0000020000057824 */ /* 0x000fe400078e0221 */
[----:B------:R-:W-:Y:S02]  /*575d0*/  VIADD R33, R33, 0x80 ;  /* 0x0000008021217836 */ /* 0x000fe40000000000 */
[----:B0-----:R-:W-:-:S05]  /*575e0*/  IMAD.WIDE.U32 R2, R5, 0x10, R2 ;  /* 0x0000001005027825 */ /* 0x001fca00078e0002 */
[----:B--2---:R0:W-:Y:S02]  /*575f0*/  STG.E.128 desc[UR8][R2.64], R24 ;  /* 0x0000001802007986 */ /* 0x0041e4000c101d08 */
.L_x_28865:
[----:B------:R-:W-:Y:S05]  /*57600*/  BSYNC.RELIABLE B1 ;  /* 0x0000000000017941 */ /* 0x000fea0003800100 */
.L_x_28864:
[----:B------:R-:W-:Y:S01]  /*57610*/  ISETP.GE.AND P0, PT, R33, UR4, PT ;  /* 0x0000000421007c0c */ /* 0x000fe2000bf06270 */
[----:B------:R-:W-:-:S12]  /*57620*/  IMAD.U32 R0, RZ, RZ, UR10 ;  /* 0x0000000aff007e24 */ /* 0x000fd8000f8e00ff */
[----:B0--3--:R-:W0:Y:S01]  /*57630*/  @!P0 LDC.64 R2, c[0x0][0x3b0] ;  /* 0x0000ec00ff028b82 */ /* 0x009e220000000a00 */
[----:B------:R-:W-:Y:S02]  /*57640*/  @!P0 IMAD R5, R0, 0x200, R33 ;  /* 0x0000020000058824 */ /* 0x000fe400078e0221 */
[----:B------:R-:W-:Y:S02]  /*57650*/  @!P0 VIADD R33, R33, 0x80 ;  /* 0x0000008021218836 */ /* 0x000fe40000000000 */
[----:B0-----:R-:W-:-:S05]  /*57660*/  @!P0 IMAD.WIDE.U32 R2, R5, 0x10, R2 ;  /* 0x0000001005028825 */ /* 0x001fca00078e0002 */
[----:B----4-:R3:W-:Y:S02]  /*57670*/  @!P0 STG.E.128 desc[UR8][R2.64], R28 ;  /* 0x0000001c02008986 */ /* 0x0107e4000c101d08 */
.L_x_28866:
[----:B------:R-:W-:Y:S05]  /*57680*/  BSYNC.RECONVERGENT B0 ;  /* 0x0000000000007941 */ /* 0x000fea0003800200 */
.L_x_28863:
[----:B------:R-:W-:Y:S05]  /*57690*/  WARPSYNC.ALL ;  /* 0x0000000000007948 */ /* 0x000fea0003800000 */
[----:B------:R-:W-:-:S13]  /*576a0*/  ISETP.GE.AND P0, PT, R33, UR4, PT ;  /* 0x0000000421007c0c */ /* 0x000fda000bf06270 */
[----:B------:R-:W-:Y:S05]  /*576b0*/  @P0 EXIT ;  /* 0x000000000000094d */ /* 0x000fea0003800000 */
[----:B0--3--:R-:W0:Y:S01]  /*576c0*/  LDC.64 R2, c[0x0][0x3b0] ;  /* 0x0000ec00ff027b82 */ /* 0x009e220000000a00 */
[----:B------:R-:W-:-:S04]  /*576d0*/  IMAD.U32 R0, RZ, RZ, UR10 ;  /* 0x0000000aff007e24 */ /* 0x000fc8000f8e00ff */
[----:B------:R-:W-:-:S04]  /*576e0*/  IMAD R33, R0, 0x200, R33 ;  /* 0x0000020000217824 */ /* 0x000fc800078e0221 */
[----:B0-----:R-:W-:-:S05]  /*576f0*/  IMAD.WIDE.U32 R2, R33, 0x10, R2 ;  /* 0x0000001021027825 */ /* 0x001fca00078e0002 */
[----:B------:R-:W-:Y:S01]  /*57700*/  STG.E.128 desc[UR8][R2.64], R12 ;  /* 0x0000000c02007986 */ /* 0x000fe2000c101d08 */
[----:B------:R-:W-:Y:S05]  /*57710*/  EXIT ;  /* 0x000000000000794d */ /* 0x000fea0003800000 */
        .weak           $__internal_63_$__cuda_sm20_div_rn_f64_full
        .type           $__internal_63_$__cuda_sm20_div_rn_f64_full,@function
        .size           $__internal_63_$__cuda_sm20_div_rn_f64_full,($_ZN2at6native27unrolled_elementwise_kernelIZZZNS0_50_GLOBAL__N__2680c7bb_12_PowKernel_cu_7dd49032_317024pow_tensor_scalar_kernelERNS_18TensorIteratorBaseERKN3c106ScalarEENKUlvE_clEvENKUlvE_clEvEUlNS5_7complexIdEEE0_St5arrayIPcLm2EELi4E23TrivialOffsetCalculatorILi1EjESI_NS0_6memory15LoadWithoutCastENSJ_16StoreWithoutCastEEEviT_T0_T2_T3_T4_T5_$__internal_trig_reduction_slowpathd - $__internal_63_$__cuda_sm20_div_rn_f64_full)
$__internal_63_$__cuda_sm20_div_rn_f64_full:
[----:B------:R-:W-:Y:S01]  /*57720*/  IMAD.MOV.U32 R39, RZ, RZ, R5 ;  /* 0x000000ffff277224 */ /* 0x000fe200078e0005 */
[C---:B------:R-:W-:Y:S01]  /*57730*/  LOP3.LUT R34, R3.reuse, 0x800fffff, RZ, 0xc0, !PT ;  /* 0x800fffff03227812 */ /* 0x040fe200078ec0ff */
[----:B------:R-:W-:Y:S01]  /*57740*/  IMAD.MOV.U32 R37, RZ, RZ, R3 ;  /* 0x000000ffff257224 */ /* 0x000fe200078e0003 */
[----:B------:R-:W-:Y:S01]  /*57750*/  FSETP.GEU.AND P2, PT, |R3|, 1.469367938527859385e-39, PT ;  /* 0x001000000300780b */ /* 0x000fe20003f4e200 */
[----:B------:R-:W-:Y:S01]  /*57760*/  IMAD.MOV.U32 R36, RZ, RZ, R2 ;  /* 0x000000ffff247224 */ /* 0x000fe200078e0002 */
[C---:B------:R-:W-:Y:S01]  /*57770*/  FSETP.GEU.AND P0, PT, |R39|.reuse, 1.469367938527859385e-39, PT ;  /* 0x001000002700780b */ /* 0x040fe20003f0e200 */
[----:B------:R-:W-:Y:S01]  /*57780*/  IMAD.MOV.U32 R38, RZ, RZ, R4 ;  /* 0x000000ffff267224 */ /* 0x000fe200078e0004 */
[----:B------:R-:W-:Y:S01]  /*57790*/  LOP3.LUT R35, R34, 0x3ff00000, RZ, 0xfc, !PT ;  /* 0x3ff0000022237812 */ /* 0x000fe200078efcff */
[----:B------:R-:W-:Y:S01]  /*577a0*/  IMAD.MOV.U32 R34, RZ, RZ, R2 ;  /* 0x000000ffff227224 */ /* 0x000fe200078e0002 */
[----:B------:R-:W-:Y:S01]  /*577b0*/  LOP3.LUT R2, R39, 0x7ff00000, RZ, 0xc0, !PT ;  /* 0x7ff0000027027812 */ /* 0x000fe200078ec0ff */
[----:B------:R-:W-:Y:S01]  /*577c0*/  IMAD.MOV.U32 R40, RZ, RZ, R38 ;  /* 0x000000ffff287224 */ /* 0x000fe200078e0026 */
[----:B------:R-:W-:Y:S01]  /*577d0*/  LOP3.LUT R4, R3, 0x7ff00000, RZ, 0xc0, !PT ;  /* 0x7ff0000003047812 */ /* 0x000fe200078ec0ff */
[----:B------:R-:W-:Y:S01]  /*577e0*/  IMAD.MOV.U32 R3, RZ, RZ, 0x1ca00000 ;  /* 0x1ca00000ff037424 */ /* 0x000fe200078e00ff */
[----:B------:R-:W-:Y:S01]  /*577f0*/  BSSY.RECONVERGENT B0, `(.L_x_28867) ;  /* 0x0000078000007945 */ /* 0x000fe20003800200 */
[----:B------:R-:W-:Y:S01]  /*57800*/  IMAD.MOV.U32 R42, RZ, RZ, 0x1 ;  /* 0x00000001ff2a7424 */ /* 0x000fe200078e00ff */
[----:B------:R-:W-:Y:S01]  /*57810*/  ISETP.GE.U32.AND P4, PT, R2, R4, PT ;  /* 0x000000040200720c */ /* 0x000fe20003f86070 */
[----:B------:R-:W0:Y:S02]  /*57820*/  @!P2 DMUL R34, R36, 8.98846567431157953865e+307 ;  /* 0x7fe000002422a828 */ /* 0x000e240000000000 */
[----:B------:R-:W-:Y:S01]  /*57830*/  @!P0 LOP3.LUT R5, R37, 0x7ff00000, RZ, 0xc0, !PT ;  /* 0x7ff0000025058812 */ /* 0x000fe200078ec0ff */
[----:B0-----:R-:W0:Y:S01]  /*57840*/  MUFU.RCP64H R43, R35 ;  /* 0x00000023002b7308 */ /* 0x001e220000001800 */
[----:B------:R-:W-:Y:S01]  /*57850*/  @!P0 IMAD.MOV.U32 R44, RZ, RZ, RZ ;  /* 0x000000ffff2c8224 */ /* 0x000fe200078e00ff */
[----:B------:R-:W-:-:S02]  /*57860*/  @!P2 LOP3.LUT R4, R35, 0x7ff00000, RZ, 0xc0, !PT ;  /* 0x7ff000002304a812 */ /* 0x000fc400078ec0ff */
[----:B------:R-:W-:-:S04]  /*57870*/  @!P0 ISETP.GE.U32.AND P3, PT, R2, R5, PT ;  /* 0x000000050200820c */ /* 0x000fc80003f66070 */
[C---:B------:R-:W-:Y:S02]  /*57880*/  @!P0 SEL R5, R3.reuse, 0x63400000, !P3 ;  /* 0x6340000003058807 */ /* 0x040fe40005800000 */
[----:B------:R-:W-:Y:S02]  /*57890*/  SEL R3, R3, 0x63400000, !P4 ;  /* 0x6340000003037807 */ /* 0x000fe40006000000 */
[--C-:B------:R-:W-:Y:S02]  /*578a0*/  @!P0 LOP3.LUT R5, R5, 0x80000000, R39.reuse, 0xf8, !PT ;  /* 0x8000000005058812 */ /* 0x100fe400078ef827 */
[----:B------:R-:W-:Y:S01]  /*578b0*/  LOP3.LUT R41, R3, 0x800fffff, R39, 0xf8, !PT ;  /* 0x800fffff03297812 */ /* 0x000fe200078ef827 */
[----:B------:R-:W-:Y:S01]  /*578c0*/  IMAD.MOV.U32 R3, RZ, RZ, R2 ;  /* 0x000000ffff037224 */ /* 0x000fe200078e0002 */
[----:B------:R-:W-:-:S15]  /*578d0*/  @!P0 LOP3.LUT R45, R5, 0x100000, RZ, 0xfc, !PT ;  /* 0x00100000052d8812 */ /* 0x000fde00078efcff */
[----:B------:R-:W-:-:S15]  /*578e0*/  NOP ;  /* 0x0000000000007918 */ /* 0x000fde0000000000 */
[----:B------:R-:W-:-:S15]  /*578f0*/  NOP ;  /* 0x0000000000007918 */ /* 0x000fde0000000000 */
[----:B------:R-:W1:Y:S02]  /*57900*/  @!P0 DFMA R40, R40, 2, -R44 ;  /* 0x400000002828882b */ /* 0x000e64000000082c */
[----:B-1----:R-:W-:-:S05]  /*57910*/  @!P0 LOP3.LUT R3, R41, 0x7ff00000, RZ, 0xc0, !PT ;  /* 0x7ff0000029038812 */ /* 0x002fca00078ec0ff */
[----:B------:R-:W-:-:S05]  /*57920*/  VIADD R5, R3, 0xffffffff ;  /* 0xffffffff03057836 */ /* 0x000fca0000000000 */
[----:B------:R-:W-:-:S15]  /*57930*/  ISETP.GT.U32.AND P0, PT, R5, 0x7feffffe, PT ;  /* 0x7feffffe0500780c */ /* 0x000fde0003f04070 */
[----:B------:R-:W-:-:S15]  /*57940*/  NOP ;  /* 0x0000000000007918 */ /* 0x000fde0000000000 */
[----:B------:R-:W-:-:S15]  /*57950*/  NOP ;  /* 0x0000000000007918 */ /* 0x000fde0000000000 */
[----:B------:R-:W-:-:S07]  /*57960*/  NOP ;  /* 0x0000000000007918 */ /* 0x000fce0000000000 */
        /* <DEDUP_REMOVED lines=20> */
[----:B0-----:R0:W1:Y:S02]  /*57ab0*/  DFMA R46, R6, R46, R6 ;  /* 0x0000002e062e722b */ /* 0x0010640000000006 */
[----:B0-----:R-:W-:-:S05]  /*57ac0*/  VIADD R6, R4, 0xffffffff ;  /* 0xffffffff04067836 */ /* 0x001fca0000000000 */
[----:B------:R-:W-:-:S15]  /*57ad0*/  ISETP.GT.U32.OR P0, PT, R6, 0x7feffffe, P0 ;  /* 0x7feffffe0600780c */ /* 0x000fde0000704470 */
[----:B------:R-:W-:-:S15]  /*57ae0*/  NOP ;  /* 0x0000000000007918 */ /* 0x000fde0000000000 */
[----:B------:R-:W-:-:S15]  /*57af0*/  NOP ;  /* 0x0000000000007918 */ /* 0x000fde0000000000 */
[----:B------:R-:W-:-:S12]  /*57b00*/  NOP ;  /* 0x0000000000007918 */ /* 0x000fd80000000000 */
[----:B-1----:R-:W0:-:S15]  /*57b10*/  DMUL R44, R46, R40 ;  /* 0x000000282e2c7228 */ /* 0x002e1e0000000000 */
        /* <DEDUP_REMOVED lines=11> */
[----:B------:R-:W-:Y:S01]  /*57bd0*/  LOP3.LUT R3, R37, 0x7ff00000, RZ, 0xc0, !PT ;  /* 0x7ff0000025037812 */ /* 0x000fe200078ec0ff */
[----:B------:R-:W-:-:S03]  /*57be0*/  IMAD.MOV.U32 R4, RZ, RZ, 0x1ca00000 ;  /* 0x1ca00000ff047424 */ /* 0x000fc600078e00ff */
        /* <DEDUP_REMOVED lines=32> */
.L_x_28868:
        /* <DEDUP_REMOVED lines=17> */
.L_x_28871:
[----:B------:R-:W-:Y:S01]  /*57f00*/  LOP3.LUT R3, R37, 0x80000, RZ, 0xfc, !PT ;  /* 0x0008000025037812 */ /* 0x000fe200078efcff */
[----:B------:R-:W-:-:S04]  /*57f10*/  IMAD.MOV.U32 R42, RZ, RZ, R36 ;  /* 0x000000ffff2a7224 */ /* 0x000fc800078e0024 */
[----:B------:R-:W-:Y:S01]  /*57f20*/  IMAD.MOV.U32 R43, RZ, RZ, R3 ;  /* 0x000000ffff2b7224 */ /* 0x000fe200078e0003 */
[----:B------:R-:W-:Y:S06]  /*57f30*/  BRA `(.L_x_28869) ;  /* 0x00000000000c7947 */ /* 0x000fec0003800000 */
.L_x_28870:
[----:B------:R-:W-:Y:S01]  /*57f40*/  LOP3.LUT R3, R39, 0x80000, RZ, 0xfc, !PT ;  /* 0x0008000027037812 */ /* 0x000fe200078efcff */
[----:B------:R-:W-:-:S04]  /*57f50*/  IMAD.MOV.U32 R42, RZ, RZ, R38 ;  /* 0x000000ffff2a7224 */ /* 0x000fc800078e0026 */
[----:B------:R-:W-:-:S07]  /*57f60*/  IMAD.MOV.U32 R43, RZ, RZ, R3 ;  /* 0x000000ffff2b7224 */ /* 0x000fce00078e0003 */
.L_x_28869:
[----:B------:R-:W-:Y:S05]  /*57f70*/  BSYNC.RECONVERGENT B0 ;  /* 0x0000000000007941 */ /* 0x000fea0003800200 */
.L_x_28867:
[----:B------:R-:W-:Y:S02]  /*57f80*/  IMAD.MOV.U32 R4, RZ, RZ, R0 ;  /* 0x000000ffff047224 */ /* 0x000fe400078e0000 */
[----:B------:R-:W-:Y:S02]  /*57f90*/  IMAD.MOV.U32 R5, RZ, RZ, 0x0 ;  /* 0x00000000ff057424 */ /* 0x000fe400078e00ff */
[----:B------:R-:W-:Y:S02]  /*57fa0*/  IMAD.MOV.U32 R2, RZ, RZ, R42 ;  /* 0x000000ffff027224 */ /* 0x000fe400078e002a */
[----:B------:R-:W-:Y:S01]  /*57fb0*/  IMAD.MOV.U32 R3, RZ, RZ, R43 ;  /* 0x000000ffff037224 */ /* 0x000fe200078e002b */
[----:B------:R-:W-:Y:S06]  /*57fc0*/  RET.REL.NODEC R4 `(_ZN2at6native27unrolled_elementwise_kernelIZZZNS0_50_GLOBAL__N__2680c7bb_12_PowKernel_cu_7dd49032_317024pow_tensor_scalar_kernelERNS_18TensorIteratorBaseERKN3c106ScalarEENKUlvE_clEvENKUlvE_clEvEUlNS5_7complexIdEEE0_St5arrayIPcLm2EELi4E23TrivialOffsetCalculatorILi1EjESI_NS0_6memory15LoadWithoutCastENSJ_16StoreWithoutCastEEEviT_T0_T2_T3_T4_T5_) ;  /* 0xfffffa80040c7950 */ /* 0x000fec0003c3ffff */
        .type           $_ZN2at6native27unrolled_elementwise_kernelIZZZNS0_50_GLOBAL__N__2680c7bb_12_PowKernel_cu_7dd49032_317024pow_tensor_scalar_kernelERNS_18TensorIteratorBaseERKN3c106ScalarEENKUlvE_clEvENKUlvE_clEvEUlNS5_7complexIdEEE0_St5arrayIPcLm2EELi4E23TrivialOffsetCalculatorILi1EjESI_NS0_6memory15LoadWithoutCastENSJ_16StoreWithoutCastEEEviT_T0_T2_T3_T4_T5_$__internal_trig_reduction_slowpathd,@function
        .size           $_ZN2at6native27unrolled_elementwise_kernelIZZZNS0_50_GLOBAL__N__2680c7bb_12_PowKernel_cu_7dd49032_317024pow_tensor_scalar_kernelERNS_18TensorIteratorBaseERKN3c106ScalarEENKUlvE_clEvENKUlvE_clEvEUlNS5_7complexIdEEE0_St5arrayIPcLm2EELi4E23TrivialOffsetCalculatorILi1EjESI_NS0_6memory15LoadWithoutCastENSJ_16StoreWithoutCastEEEviT_T0_T2_T3_T4_T5_$__internal_trig_reduction_slowpathd,(.L_x_60661 - $_ZN2at6native27unrolled_elementwise_kernelIZZZNS0_50_GLOBAL__N__2680c7bb_12_PowKernel_cu_7dd49032_317024pow_tensor_scalar_kernelERNS_18TensorIteratorBaseERKN3c106ScalarEENKUlvE_clEvENKUlvE_clEvEUlNS5_7complexIdEEE0_St5arrayIPcLm2EELi4E23TrivialOffsetCalculatorILi1EjESI_NS0_6memory15LoadWithoutCastENSJ_16StoreWithoutCastEEEviT_T0_T2_T3_T4_T5_$__internal_trig_reduction_slowpathd)
$_ZN2at6native27unrolled_elementwise_kernelIZZZNS0_50_GLOBAL__N__2680c7bb_12_PowKernel_cu_7dd49032_317024pow_tensor_scalar_kernelERNS_18TensorIteratorBaseERKN3c106ScalarEENKUlvE_clEvENKUlvE_clEvEUlNS5_7complexIdEEE0_St5arrayIPcLm2EELi4E23TrivialOffsetCalculatorILi1EjESI_NS0_6memory15LoadWithoutCastENSJ_16StoreWithoutCastEEEviT_T0_T2_T3_T4_T5_$__internal_trig_reduction_slowpathd:
        /* <DEDUP_REMOVED lines=23> */
.L_x_28876:
[----:B------:R-:W1:Y:S01]  /*58140*/  LDC.64 R8, c[0x4][0x1a8] ;  /* 0x01006a00ff087b82 */ /* 0x000e620000000a00 */
[----:B0-----:R-:W-:Y:S02]  /*58150*/  R2UR UR6, R40 ;  /* 0x00000000280672ca */ /* 0x001fe400000e0000 */
[----:B------:R-:W-:Y:S01]  /*58160*/  R2UR UR7, R41 ;  /* 0x00000000290772ca */ /* 0x000fe200000e0000 */
[----:B-1----:R-:W-:-:S12]  /*58170*/  IMAD.WIDE R10, R2, 0x8, R8 ;  /* 0x00000008020a7825 */ /* 0x002fd800078e0208 */
[----:B------:R-:W2:Y:S01]  /*58180*/  LDG.E.64.CONSTANT R10, desc[UR6][R10.64] ;  /* 0x000000060a0a7981 */ /* 0x000ea2000c1e9b00 */
[----:B------:R-:W-:Y:S02]  /*58190*/  VIADD R4, R4, 0x1 ;  /* 0x0000000104047836 */ /* 0x000fe40000000000 */
[C---:B------:R-:W-:Y:S02]  /*581a0*/  IMAD R32, R6.reuse, 0x8, R1 ;  /* 0x0000000806207824 */ /* 0x040fe400078e0201 */
        /* <DEDUP_REMOVED lines=8> */
[C---:B------:R-:W-:Y:S01]  /*58230*/  IMAD.HI.U32 R8, R11.reuse, R3, RZ ;  /* 0x000000030b087227 */ /* 0x040fe200078e00ff */
[----:B------:R0:W-:Y:S03]  /*58240*/  STL.64 [R32], R42 ;  /* 0x0000002a20007387 */ /* 0x0001e60000100a00 */
[----:B------:R-:W-:Y:S02]  /*58250*/  IMAD.X R9, RZ, RZ, R9, P2 ;  /* 0x000000ffff097224 */ /* 0x000fe400010e0609 */
[----:B------:R-:W-:-:S03]  /*58260*/  IMAD.HI.U32 R10, R11, R7, RZ ;  /* 0x000000070b0a7227 */ /* 0x000fc600078e00ff */
[----:B------:R-:W-:Y:S01]  /*58270*/  IADD3.X R8, P0, PT, R8, R9, RZ, P0, !PT ;  /* 0x0000000908087210 */ /* 0x000fe2000071e4ff */
[----:B------:R-:W-:-:S04]  /*58280*/  IMAD R11, R11, R7, RZ ;  /* 0x000000070b0b7224 */ /* 0x000fc800078e02ff */
[----:B------:R-:W-:Y:S01]  /*58290*/  IMAD.X R10, RZ, RZ, R10, P0 ;  /* 0x000000ffff0a7224 */ /* 0x000fe200000e060a */
[----:B------:R-:W-:Y:S02]  /*582a0*/  ISETP.NE.AND P0, PT, R4, -0xf, PT ;  /* 0xfffffff10400780c */ /* 0x000fe40003f05270 */
[----:B------:R-:W-:-:S05]  /*582b0*/  IADD3.X R8, P1, PT, R11, R8, RZ, P1, !PT ;  /* 0x000000080b087210 */ /* 0x000fca0000f3e4ff */
[----:B------:R-:W-:Y:S02]  /*582c0*/  IMAD.X R9, RZ, RZ, R10, P1 ;  /* 0x000000ffff097224 */ /* 0x000fe400008e060a */
[----:B0-----:R-:W-:Y:S02]  /*582d0*/  IMAD.MOV.U32 R42, RZ, RZ, R8 ;  /* 0x000000ffff2a7224 */ /* 0x001fe400078e0008 */
[----:B------:R-:W-:Y:S02]  /*582e0*/  IMAD.MOV.U32 R43, RZ, RZ, R9 ;  /* 0x000000ffff2b7224 */ /* 0x000fe400078e0009 */
[----:B------:R-:W-:Y:S05]  /*582f0*/  @P0 BRA `(.L_x_28876) ;  /* 0xfffffffc00900947 */ /* 0x000fea000383ffff */
[----:B------:R-:W-:Y:S05]  /*58300*/  BSYNC.RECONVERGENT B2 ;  /* 0x0000000000027941 */ /* 0x000fea0003800200 */
.L_x_28875:
[----:B------:R-:W-:-:S07]  /*58310*/  IMAD.MOV.U32 R2, RZ, RZ, R5 ;  /* 0x000000ffff027224 */ /* 0x000fce00078e0005 */
.L_x_28874:
[----:B------:R-:W-:Y:S05]  /*58320*/  BSYNC.RECONVERGENT B0 ;  /* 0x0000000000007941 */ /* 0x000fea0003800200 */
.L_x_28873:
        /* <DEDUP_REMOVED lines=11> */
[C---:B---3--:R-:W-:Y:S02]  /*583e0*/  @P0 SHF.L.U32 R8, R2.reuse, R39, RZ ;  /* 0x0000002702080219 */ /* 0x048fe400000006ff */
[----:B------:R-:W-:Y:S02]  /*583f0*/  @P0 SHF.R.U64 R9, R9, R7, R32 ;  /* 0x0000000709090219 */ /* 0x000fe40000001220 */
[--C-:B------:R-:W-:Y:S02]  /*58400*/  @P0 SHF.R.U32.HI R0, RZ, 0x1, R3.reuse ;  /* 0x00000001ff000819 */ /* 0x100fe40000011603 */
[----:B------:R-:W-:-:S02]  /*58410*/  @P0 SHF.R.U64 R10, R2, 0x1, R3 ;  /* 0x00000001020a0819 */ /* 0x000fc40000001203 */
[----:B------:R-:W-:Y:S02]  /*58420*/  @P0 SHF.L.U64.HI R6, R2, R39, R3 ;  /* 0x0000002702060219 */ /* 0x000fe40000010203 */
[----:B0-----:R-:W-:Y:S02]  /*58430*/  @P0 SHF.R.U32.HI R11, RZ, R7, R32 ;  /* 0x00000007ff0b0219 */ /* 0x001fe40000011620 */
[----:B------:R-:W-:Y:S02]  /*58440*/  @P0 LOP3.LUT R2, R8, R9, RZ, 0xfc, !PT ;  /* 0x0000000908020212 */ /* 0x000fe400078efcff */
[----:B----4-:R-:W-:Y:S02]  /*58450*/  @P0 SHF.L.U32 R32, R4, R39, RZ ;  /* 0x0000002704200219 */ /* 0x010fe400000006ff */
[----:B------:R-:W-:Y:S02]  /*58460*/  @P0 SHF.R.U64 R41, R10, R7, R0 ;  /* 0x000000070a290219 */ /* 0x000fe40000001200 */
[----:B------:R-:W-:Y:S01]  /*58470*/  @P0 LOP3.LUT R3, R6, R11, RZ, 0xfc, !PT ;  /* 0x0000000b06030212 */ /* 0x000fe200078efcff */
[----:B------:R-:W-:Y:S01]  /*58480*/  IMAD.SHL.U32 R6, R2, 0x4, RZ ;  /* 0x0000000402067824 */ /* 0x000fe200078e00ff */
[----:B------:R-:W-:-:S02]  /*58490*/  @P0 SHF.L.U64.HI R39, R4, R39, R5 ;  /* 0x0000002704270219 */ /* 0x000fc40000010205 */
[----:B------:R-:W-:Y:S02]  /*584a0*/  @P0 SHF.R.U32.HI R0, RZ, R7, R0 ;  /* 0x00000007ff000219 */ /* 0x000fe40000011600 */
[----:B------:R-:W-:Y:S02]  /*584b0*/  @P0 LOP3.LUT R4, R32, R41, RZ, 0xfc, !PT ;  /* 0x0000002920040212 */ /* 0x000fe400078efcff */
        /* <DEDUP_REMOVED lines=18> */
[----:B------:R-:W-:-:S03]  /*585e0*/  @!P0 IMAD.MOV R6, RZ, RZ, -R6 ;  /* 0x000000ffff068224 */ /* 0x000fc600078e0a06 */
        /* <DEDUP_REMOVED lines=16> */
.L_x_28878:
[----:B------:R-:W-:Y:S05]  /*586f0*/  BSYNC.RECONVERGENT B0 ;  /* 0x0000000000007941 */ /* 0x000fea0003800200 */
.L_x_28877:
[----:B------:R-:W-:Y:S01]  /*58700*/  IMAD.WIDE.U32 R6, R3, 0x2168c235, RZ ;  /* 0x2168c23503067825 */ /* 0x000fe200078e00ff */
[----:B------:R-:W-:-:S03]  /*58710*/  SHF.R.U32.HI R5, RZ, 0x1e, R5 ;  /* 0x0000001eff057819 */ /* 0x000fc60000011605 */
[----:B------:R-:W-:Y:S01]  /*58720*/  IMAD.MOV.U32 R10, RZ, RZ, R7 ;  /* 0x000000ffff0a7224 */ /* 0x000fe200078e0007 */
[----:B------:R-:W-:Y:S01]  /*58730*/  IADD3 RZ, P1, PT, R6, R6, RZ ;  /* 0x0000000606ff7210 */ /* 0x000fe20007f3e0ff */
[----:B------:R-:W-:Y:S01]  /*58740*/  IMAD.MOV.U32 R11, RZ, RZ, RZ ;  /* 0x000000ffff0b7224 */ /* 0x000fe200078e00ff */
[----:B------:R-:W-:Y:S01]  /*58750*/  LEA.HI R4, R4, R5, RZ, 0x1 ;  /* 0x0000000504047211 */ /* 0x000fe200078f08ff */
[----:B------:R-:W-:-:S04]  /*58760*/  IMAD.HI.U32 R2, R0, -0x36f0255e, RZ ;  /* 0xc90fdaa200027827 */ /* 0x000fc800078e00ff */
[----:B------:R-:W-:-:S04]  /*58770*/  IMAD.WIDE.U32 R10, R3, -0x36f0255e, R10 ;  /* 0xc90fdaa2030a7825 */ /* 0x000fc800078e000a */
[C---:B------:R-:W-:Y:S02]  /*58780*/  IMAD R7, R0.reuse, -0x36f0255e, RZ ;  /* 0xc90fdaa200077824 */ /* 0x040fe400078e02ff */
[----:B------:R-:W-:-:S04]  /*58790*/  IMAD.WIDE.U32 R10, P2, R0, 0x2168c235, R10 ;  /* 0x2168c235000a7825 */ /* 0x000fc8000784000a */
[----:B------:R-:W-:Y:S01]  /*587a0*/  IMAD.X R2, RZ, RZ, R2, P2 ;  /* 0x000000ffff027224 */ /* 0x000fe200010e0602 */
[----:B------:R-:W-:Y:S02]  /*587b0*/  IADD3 R7, P2, PT, R7, R11, RZ ;  /* 0x0000000b07077210 */ /* 0x000fe40007f5e0ff */
[----:B------:R-:W-:Y:S02]  /*587c0*/  IADD3.X RZ, P1, PT, R10, R10, RZ, P1, !PT ;  /* 0x0000000a0aff7210 */ /* 0x000fe40000f3e4ff */
[C---:B------:R-:W-:Y:S01]  /*587d0*/  ISETP.GT.U32.AND P3, PT, R7.reuse, RZ, PT ;  /* 0x000000ff0700720c */ /* 0x040fe20003f64070 */
[----:B------:R-:W-:Y:S01]  /*587e0*/  IMAD.X R3, RZ, RZ, R2, P2 ;  /* 0x000000ffff037224 */ /* 0x000fe200010e0602 */
[----:B------:R-:W-:-:S04]  /*587f0*/  IADD3.X R2, P2, PT, R7, R7, RZ, P1, !PT ;  /* 0x0000000707027210 */ /* 0x000fc80000f5e4ff */
[C---:B------:R-:W-:Y:S01]  /*58800*/  ISETP.GT.AND.EX P1, PT, R3.reuse, RZ, PT, P3 ;  /* 0x000000ff0300720c */ /* 0x040fe20003f24330 */
[----:B------:R-:W-:-:S03]  /*58810*/  IMAD.X R0, R3, 0x1, R3, P2 ;  /* 0x0000000103007824 */ /* 0x000fc600010e0603 */
[----:B------:R-:W-:Y:S02]  /*58820*/  SEL R2, R2, R7, P1 ;  /* 0x0000000702027207 */ /* 0x000fe40000800000 */
[----:B------:R-:W-:Y:S02]  /*58830*/  SEL R0, R0, R3, P1 ;  /* 0x0000000300007207 */ /* 0x000fe40000800000 */
[----:B------:R-:W-:-:S05]  /*58840*/  IADD3 R3, P2, PT, R2, 0x1, RZ ;  /* 0x0000000102037810 */ /* 0x000fca0007f5e0ff */
[----:B------:R-:W-:-:S05]  /*58850*/  IMAD.X R0, RZ, RZ, R0, P2 ;  /* 0x000000ffff007224 */ /* 0x000fca00010e0600 */
[----:B------:R-:W-:-:S04]  /*58860*/  SHF.R.U64 R3, R3, 0xa, R0 ;  /* 0x0000000a03037819 */ /* 0x000fc80000001200 */
[----:B------:R-:W-:Y:S02]  /*58870*/  IADD3 R7, P2, PT, R3, 0x1, RZ ;  /* 0x0000000103077810 */ /* 0x000fe40007f5e0ff */
[----:B------:R-:W-:Y:S02]  /*58880*/  SEL R3, RZ, 0xffffffff, !P1 ;  /* 0xffffffffff037807 */ /* 0x000fe40004800000 */
[----:B------:R-:W-:Y:S02]  /*58890*/  LEA.HI.X R0, R0, RZ, RZ, 0x16, P2 ;  /* 0x000000ff00007211 */ /* 0x000fe400010fb4ff */
[----:B------:R-:W-:Y:S01]  /*588a0*/  LOP3.LUT P1, R2, R37, 0x80000000, RZ, 0xc0, !PT ;  /* 0x8000000025027812 */ /* 0x000fe2000782c0ff */
[----:B------:R-:W-:Y:S01]  /*588b0*/  IMAD.IADD R3, R3, 0x1, -R8 ;  /* 0x0000000103037824 */ /* 0x000fe200078e0a08 */
[--C-:B------:R-:W-:Y:S02]  /*588c0*/  SHF.R.U64 R7, R7, 0x1, R0.reuse ;  /* 0x0000000107077819 */ /* 0x100fe40000001200 */
[----:B------:R-:W-:Y:S01]  /*588d0*/  SHF.R.U32.HI R0, RZ, 0x1, R0 ;  /* 0x00000001ff007819 */ /* 0x000fe20000011600 */
[----:B------:R-:W-:Y:S01]  /*588e0*/  IMAD.SHL.U32 R3, R3, 0x100000, RZ ;  /* 0x0010000003037824 */ /* 0x000fe200078e00ff */
[----:B------:R-:W-:-:S02]  /*588f0*/  IADD3 R6, P2, P3, RZ, RZ, R7 ;  /* 0x000000ffff067210 */ /* 0x000fc40007b5e007 */
[----:B------:R-:W-:Y:S02]  /*58900*/  @!P0 LOP3.LUT R2, R2, 0x80000000, RZ, 0x3c, !PT ;  /* 0x8000000002028812 */ /* 0x000fe400078e3cff */
[----:B------:R-:W-:-:S03]  /*58910*/  IADD3.X R3, PT, PT, R3, 0x3fe00000, R0, P2, P3 ;  /* 0x3fe0000003037810 */ /* 0x000fc600017e6400 */
[----:B------:R-:W-:Y:S01]  /*58920*/  @P1 IMAD.MOV R4, RZ, RZ, -R4 ;  /* 0x000000ffff041224 */ /* 0x000fe200078e0a04 */
[----:B------:R-:W-:-:S07]  /*58930*/  LOP3.LUT R37, R3, R2, RZ, 0xfc, !PT ;  /* 0x0000000203257212 */ /* 0x000fce00078efcff */
.L_x_28872:
[----:B------:R-:W-:Y:S02]  /*58940*/  IMAD.MOV.U32 R7, RZ, RZ, R37 ;  /* 0x000000ffff077224 */ /* 0x000fe400078e0025 */
[----:B------:R-:W-:-:S04]  /*58950*/  IMAD.MOV.U32 R37, RZ, RZ, 0x0 ;  /* 0x00000000ff257424 */ /* 0x000fc800078e00ff */
[----:B------:R-:W-:Y:S05]  /*58960*/  RET.REL.NODEC R36 `(_ZN2at6native27unrolled_elementwise_kernelIZZZNS0_50_GLOBAL__N__2680c7bb_12_PowKernel_cu_7dd49032_317024pow_tensor_scalar_kernelERNS_18TensorIteratorBaseERKN3c106ScalarEENKUlvE_clEvENKUlvE_clEvEUlNS5_7complexIdEEE0_St5arrayIPcLm2EELi4E23TrivialOffsetCalculatorILi1EjESI_NS0_6memory15LoadWithoutCastENSJ_16StoreWithoutCastEEEviT_T0_T2_T3_T4_T5_) ;  /* 0xfffffa7424a47950 */ /* 0x000fea0003c3ffff */
.L_x_28879:
        /* <DEDUP_REMOVED lines=9> */
.L_x_60661:


//--------------------- .text._ZN2at6native29vectorized_elementwise_kernelILi2EZZZNS0_50_GLOBAL__N__2680c7bb_12_PowKernel_cu_7dd49032_317024pow_tensor_scalar_kernelERNS_18TensorIteratorBaseERKN3c106ScalarEENKUlvE_clEvENKUlvE_clEvEUlNS5_7complexIdEEE0_St5arrayIPcLm2EEEEviT0_T1_ --------------------------
	.section	.text._ZN2at6native29vectorized_elementwise_kernelILi2EZZZNS0_50_GLOBAL__N__2680c7bb_12_PowKernel_cu_7dd49032_317024pow_tensor_scalar_kernelERNS_18TensorIteratorBaseERKN3c106ScalarEENKUlvE_clEvENKUlvE_clEvEUlNS5_7complexIdEEE0_St5arrayIPcLm2EEEEviT0_T1_,"ax",@progbits
	.align	128
        .global         _ZN2at6native29vectorized_elementwise_kernelILi2EZZZNS0_50_GLOBAL__N__2680c7bb_12_PowKernel_cu_7dd49032_317024pow_tensor_scalar_kernelERNS_18TensorIteratorBaseERKN3c106ScalarEENKUlvE_clEvENKUlvE_clEvEUlNS5_7complexIdEEE0_St5arrayIPcLm2EEEEviT0_T1_
        .type           _ZN2at6native29vectorized_elementwise_kernelILi2EZZZNS0_50_GLOBAL__N__2680c7bb_12_PowKernel_cu_7dd49032_317024pow_tensor_scalar_kernelERNS_18TensorIteratorBaseERKN3c106ScalarEENKUlvE_clEvENKUlvE_clEvEUlNS5_7complexIdEEE0_St5arrayIPcLm2EEEEviT0_T1_,@function
        .size           _ZN2at6native29vectorized_elementwise_kernelILi2EZZZNS0_50_GLOBAL__N__2680c7bb_12_PowKernel_cu_7dd49032_317024pow_tensor_scalar_kernelERNS_18TensorIteratorBaseERKN3c106ScalarEENKUlvE_clEvENKUlvE_clEvEUlNS5_7complexIdEEE0_St5arrayIPcLm2EEEEviT0_T1_,(.L_x_60663 - _ZN2at6native29vectorized_elementwise_kernelILi2EZZZNS0_50_GLOBAL__N__2680c7bb_12_PowKernel_cu_7dd49032_317024pow_tensor_scalar_kernelERNS_18TensorIteratorBaseERKN3c106ScalarEENKUlvE_clEvENKUlvE_clEvEUlNS5_7complexIdEEE0_St5arrayIPcLm2EEEEviT0_T1_)
        .other          _ZN2at6native29vectorized_elementwise_kernelILi2EZZZNS0_50_GLOBAL__N__2680c7bb_12_PowKernel_cu_7dd49032_317024pow_tensor_scalar_kernelERNS_18TensorIteratorBaseERKN3c106ScalarEENKUlvE_clEvENKUlvE_clEvEUlNS5_7complexIdEEE0_St5arrayIPcLm2EEEEviT0_T1_,@"STO_CUDA_ENTRY STV_DEFAULT"
_ZN2at6native29vectorized_elementwise_kernelILi2EZZZNS0_50_GLOBAL__N__2680c7bb_12_PowKernel_cu_7dd49032_317024pow_tensor_scalar_kernelERNS_18TensorIteratorBaseERKN3c106ScalarEENKUlvE_clEvENKUlvE_clEvEUlNS5_7complexIdEEE0_St5arrayIPcLm2EEEEviT0_T1_:
.text._ZN2at6native29vectorized_elementwise_kernelILi2EZZZNS0_50_GLOBAL__N__2680c7bb_12_PowKernel_cu_7dd49032_317024pow_tensor_scalar_kernelERNS_18TensorIteratorBaseERKN3c106ScalarEENKUlvE_clEvENKUlvE_clEvEUlNS5_7complexIdEEE0_St5arrayIPcLm2EEEEviT0_T1_:
[----:B------:R-:W0:Y:S08]  /*0000*/  LDC R1, c[0x0][0x37c] ;  /* 0x0000df00ff017b82 */ /* 0x000e300000000800 */
[----:B------:R-:W1:Y:S01]  /*0010*/  S2UR UR4, SR_CTAID.X ;  /* 0x00000000000479c3 */ /* 0x000e620000002500 */
[----:B------:R-:W2:Y:S01]  /*0020*/  LDCU UR5, c[0x0][0x380] ;  /* 0x00007000ff0577ac */ /* 0x000ea20008000800 */
[----:B0-----:R-:W-:Y:S01]  /*0030*/  VIADD R1, R1, 0xffffffd8 ;  /* 0xffffffd801017836 */ /* 0x001fe20000000000 */
[----:B------:R-:W0:Y:S01]  /*0040*/  LDCU.64 UR8, c[0x0][0x358] ;  /* 0x00006b00ff0877ac */ /* 0x000e220008000a00 */
[----:B-1----:R-:W-:-:S04]  /*0050*/  USHF.L.U32 UR4, UR4, 0xa, URZ ;  /* 0x0000000a04047899 */ /* 0x002fc800080006ff */
[----:B--2---:R-:W-:-:S04]  /*0060*/  UIADD3 UR5, UPT, UPT, -UR4, UR5, URZ ;  /* 0x0000000504057290 */ /* 0x004fc8000fffe1ff */
[----:B------:R-:W-:-:S09]  /*0070*/  UISETP.GT.U32.AND UP0, UPT, UR5, 0x3ff, UPT ;  /* 0x000003ff0500788c */ /* 0x000fd2000bf04070 */
[----:B0-----:R-:W-:Y:S05]  /*0080*/  BRA.U UP0, `(.L_x_28880) ;  /* 0x00000ae900ec7547 */ /* 0x001fea000b800000 */
[----:B------:R-:W0:Y:S01]  /*0090*/  S2R R0, SR_TID.X ;  /* 0x0000000000007919 */ /* 0x000e220000002100 */
[----:B------:R-:W-:Y:S02]  /*00a0*/  CS2R R10, SRZ ;  /* 0x00000000000a7805 */ /* 0x000fe4000001ff00 */
[----:B------:R-:W-:Y:S02]  /*00b0*/  CS2R R8, SRZ ;  /* 0x0000000000087805 */ /* 0x000fe4000001ff00 */
[----:B0-----:R-:W-:Y:S01]  /*00c0*/  ISETP.GE.U32.AND P6, PT, R0, UR5, PT ;  /* 0x0000000500007c0c */ /* 0x001fe2000bfc6070 */
[----:B------:R-:W-:-:S12]  /*00d0*/  IMAD.MOV.U32 R52, RZ, RZ, R0 ;  /* 0x000000ffff347224 */ /* 0x000fd800078e0000 */
[C---:B------:R-:W-:Y:S01]  /*00e0*/  @!P6 VIADD R0, R52.reuse, 0x80 ;  /* 0x000000803400e836 */ /* 0x040fe20000000000 */
[----:B------:R-:W0:Y:S01]  /*00f0*/  @!P6 LDC.64 R2, c[0x0][0x3b8] ;  /* 0x0000ee00ff02eb82 */ /* 0x000e220000000a00 */
[----:B------:R-:W-:-:S03]  /*0100*/  @!P6 VIADD R5, R52, UR4 ;  /* 0x000000043405ec36 */ /* 0x000fc60008000000 */
[----:B------:R-:W-:-:S13]  /*0110*/  ISETP.GE.U32.AND P5, PT, R0, UR5, PT ;  /* 0x0000000500007c0c */ /* 0x000fda000bfa6070 */
[C---:B------:R-:W-:Y:S02]  /*0120*/  @!P5 VIADD R23, R0.reuse, UR4 ;  /* 0x000000040017dc36 */ /* 0x040fe40008000000 */
[----:B------:R-:W-:-:S05]  /*0130*/  @!P5 VIADD R0, R0, 0x80 ;  /* 0x000000800000d836 */ /* 0x000fca0000000000 */
[C---:B------:R-:W-:Y:S01]  /*0140*/  ISETP.GE.U32.AND P4, PT, R0.reuse, UR5, PT ;  /* 0x0000000500007c0c */ /* 0x040fe2000bf86070 */
[----:B0-----:R-:W-:Y:S02]  /*0150*/  @!P6 IMAD.WIDE.U32 R2, R5, 0x10, R2 ;  /* 0x000000100502e825 */ /* 0x001fe400078e0002 */
[----:B------:R-:W0:Y:S03]  /*0160*/  @!P5 LDC.64 R4, c[0x0][0x3b8] ;  /* 0x0000ee00ff04db82 */ /* 0x000e260000000a00 */
[----:B------:R1:W5:Y:S07]  /*0170*/  @!P6 LDG.E.128 R8, desc[UR8][R2.64] ;  /* 0x000000080208e981 */ /* 0x00036e000c1e1d00 */
[C---:B------:R-:W-:Y:S01]  /*0180*/  @!P4 VIADD R25, R0.reuse, UR4 ;  /* 0x000000040019cc36 */ /* 0x040fe20008000000 */
[----:B------:R-:W2:Y:S01]  /*0190*/  @!P4 LDC.64 R6, c[0x0][0x3b8] ;  /* 0x0000ee00ff06cb82 */ /* 0x000ea20000000a00 */
[----:B------:R-:W-:-:S05]  /*01a0*/  @!P4 VIADD R0, R0, 0x80 ;  /* 0x000000800000c836 */ /* 0x000fca0000000000 */
        /* <DEDUP_REMOVED lines=8> */
[----:B------:R-:W-:-:S13]  /*0230*/  ISETP.GE.U32.AND P1, PT, R0, UR5, PT ;  /* 0x0000000500007c0c */ /* 0x000fda000bf26070 */
[C---:B------:R-:W-:Y:S01]  /*0240*/  @!P1 VIADD R49, R0.reuse, UR4 ;  /* 0x0000000400319c36 */ /* 0x040fe20008000000 */
[----:B------:R-:W0:Y:S01]  /*0250*/  @!P1 LDC.64 R16, c[0x0][0x3b8] ;  /* 0x0000ee00ff109b82 */ /* 0x000e220000000a00 */
[----:B------:R-:W-:-:S05]  /*0260*/  @!P1 VIADD R0, R0, 0x80 ;  /* 0x0000008000009836 */ /* 0x000fca0000000000 */
[----:B------:R-:W-:-:S13]  /*0270*/  ISETP.GE.U32.AND P0, PT, R0, UR5, PT ;  /* 0x0000000500007c0c */ /* 0x000fda000bf06070 */
[C---:B------:R-:W-:Y:S01]  /*0280*/  @!P0 VIADD R51, R0.reuse, UR4 ;  /* 0x0000000400338c36 */ /* 0x040fe20008000000 */
[----:B------:R-:W0:Y:S01]  /*0290*/  @!P0 LDC.64 R18, c[0x0][0x3b8] ;  /* 0x0000ee00ff128b82 */ /* 0x000e220000000a00 */
[----:B------:R-:W-:-:S05]  /*02a0*/  @!P0 VIADD R0, R0, 0x80 ;  /* 0x0000008000008836 */ /* 0x000fca0000000000 */
[----:B------:R-:W-:-:S13]  /*02b0*/  ISETP.GE.U32.AND P6, PT, R0, UR5, PT ;  /* 0x0000000500007c0c */ /* 0x000fda000bfc6070 */
[----:B------:R-:W0:Y:S01]  /*02c0*/  @!P6 LDC.64 R20, c[0x0][0x3b8] ;  /* 0x0000ee00ff14eb82 */ /* 0x000e220000000a00 */
[----:B-1----:R-:W-:Y:S01]  /*02d0*/  @!P6 VIADD R3, R0, UR4 ;  /* 0x000000040003ec36 */ /* 0x002fe20008000000 */
[----:B------:R-:W-:Y:S01]  /*02e0*/  CS2R R38, SRZ ;  /* 0x0000000000267805 */ /* 0x000fe2000001ff00 */
[----:B--2---:R-:W-:Y:S01]  /*02f0*/  @!P4 IMAD.WIDE.U32 R6, R25, 0x10, R6 ;  /* 0x000000101906c825 */ /* 0x004fe200078e0006 */
[----:B------:R-:W-:Y:S02]  /*0300*/  CS2R R36, SRZ ;  /* 0x0000000000247805 */ /* 0x000fe4000001ff00 */
[----:B------:R-:W-:Y:S02]  /*0310*/  CS2R R42, SRZ ;  /* 0x00000000002a7805 */ /* 0x000fe4000001ff00 */
[----:B------:R-:W-:Y:S01]  /*0320*/  CS2R R40, SRZ ;  /* 0x0000000000287805 */ /* 0x000fe2000001ff00 */
[----:B---3--:R-:W-:Y:S01]  /*0330*/  @!P3 IMAD.WIDE.U32 R32, R33, 0x10, R12 ;  /* 0x000000102120b825 */ /* 0x008fe200078e000c */
[----:B------:R-:W-:-:S02]  /*0340*/  CS2R R46, SRZ ;  /* 0x00000000002e7805 */ /* 0x000fc4000001ff00 */
[----:B------:R-:W-:Y:S02]  /*0350*/  CS2R R44, SRZ ;  /* 0x00000000002c7805 */ /* 0x000fe4000001ff00 */
[----:B------:R-:W-:Y:S01]  /*0360*/  CS2R R12, SRZ ;  /* 0x00000000000c7805 */ /* 0x000fe2000001ff00 */
[----:B----4-:R-:W-:Y:S01]  /*0370*/  @!P2 IMAD.WIDE.U32 R34, R35, 0x10, R14 ;  /* 0x000000102322a825 */ /* 0x010fe200078e000e */
[----:B------:R-:W-:Y:S02]  /*0380*/  CS2R R14, SRZ ;  /* 0x00000000000e7805 */ /* 0x000fe4000001ff00 */
[----:B------:R-:W-:Y:S02]  /*0390*/  CS2R R26, SRZ ;  /* 0x00000000001a7805 */ /* 0x000fe4000001ff00 */
[----:B------:R-:W-:Y:S01]  /*03a0*/  CS2R R24, SRZ ;  /* 0x0000000000187805 */ /* 0x000fe2000001ff00 */
[----:B0-----:R-:W-:Y:S01]  /*03b0*/  @!P1 IMAD.WIDE.U32 R48, R49, 0x10, R16 ;  /* 0x0000001031309825 */ /* 0x001fe200078e0010 */
[----:B------:R-:W-:Y:S01]  /*03c0*/  CS2R R16, SRZ ;  /* 0x0000000000107805 */ /* 0x000fe2000001ff00 */
[----:B------:R0:W5:Y:S02]  /*03d0*/  @!P4 LDG.E.128 R40, desc[UR8][R6.64] ;  /* 0x000000080628c981 */ /* 0x000164000c1e1d00 */
[----:B------:R-:W-:Y:S01]  /*03e0*/  @!P0 IMAD.WIDE.U32 R50, R51, 0x10, R18 ;  /* 0x0000001033328825 */ /* 0x000fe200078e0012 */
[----:B------:R-:W-:Y:S01]  /*03f0*/  CS2R R18, SRZ ;  /* 0x0000000000127805 */ /* 0x000fe2000001ff00 */
[----:B------:R0:W5:Y:S02]  /*0400*/  @!P3 LDG.E.128 R44, desc[UR8][R32.64] ;  /* 0x00000008202cb981 */ /* 0x000164000c1e1d00 */
[----:B------:R-:W-:-:S02]  /*0410*/  @!P5 IMAD.WIDE.U32 R4, R23, 0x10, R4 ;  /* 0x000000101704d825 */ /* 0x000fc400078e0004 */
[----:B------:R0:W5:Y:S02]  /*0420*/  @!P2 LDG.E.128 R12, desc[UR8][R34.64] ;  /* 0x00000008220ca981 */ /* 0x000164000c1e1d00 */
[----:B------:R-:W-:Y:S02]  /*0430*/  @!P6 IMAD.WIDE.U32 R2, R3, 0x10, R20 ;  /* 0x000000100302e825 */ /* 0x000fe400078e0014 */
[----:B------:R0:W5:Y:S04]  /*0440*/  @!P5 LDG.E.128 R36, desc[UR8][R4.64] ;  /* 0x000000080424d981 */ /* 0x000168000c1e1d00 */
[----:B------:R0:W5:Y:S04]  /*0450*/  @!P1 LDG.E.128 R16, desc[UR8][R48.64] ;  /* 0x0000000830109981 */ /* 0x000168000c1e1d00 */
[----:B------:R0:W5:Y:S01]  /*0460*/  @!P6 LDG.E.128 R24, desc[UR8][R2.64] ;  /* 0x000000080218e981 */ /* 0x000162000c1e1d00 */
[----:B------:R-:W-:-:S02]  /*0470*/  CS2R R22, SRZ ;  /* 0x0000000000167805 */ /* 0x000fc4000001ff00 */
[----:B------:R-:W-:-:S06]  /*0480*/  CS2R R20, SRZ ;  /* 0x0000000000147805 */ /* 0x000fcc000001ff00 */
[----:B------:R0:W5:Y:S01]  /*0490*/  @!P0 LDG.E.128 R20, desc[UR8][R50.64] ;  /* 0x0000000832148981 */ /* 0x000162000c1e1d00 */
[----:B------:R-:W-:Y:S01]  /*04a0*/  ISETP.GE.U32.AND P0, PT, R52, UR5, PT ;  /* 0x0000000534007c0c */ /* 0x000fe2000bf06070 */
[----:B------:R-:W-:Y:S01]  /*04b0*/  BSSY.RECONVERGENT B2, `(.L_x_28881) ;  /* 0x00015df000027945 */ /* 0x000fe20003800200 */
[----:B------:R-:W-:Y:S02]  /*04c0*/  CS2R R30, SRZ ;  /* 0x00000000001e7805 */ /* 0x000fe4000001ff00 */
[----:B------:R-:W-:-:S09]  /*04d0*/  CS2R R28, SRZ ;  /* 0x00000000001c7805 */ /* 0x000fd2000001ff00 */
[----:B0-----:R-:W-:Y:S05]  /*04e0*/  @P0 BRA `(.L_x_28882) ;  /* 0x0000015c006c0947 */ /* 0x001fea0003800000 */
        /* <DEDUP_REMOVED lines=235> */
.L_x_28886:
[----:B------:R-:W-:Y:S01]  /*13a0*/  IMAD.MOV.U32 R2, RZ, RZ, 0x0 ;  /* 0x00000000ff027424 */ /* 0x000fe200078e00ff */
[----:B------:R-:W-:Y:S01]  /*13b0*/  LOP3.LUT P0, RZ, R5, 0x7fffffff, RZ, 0xc0, !PT ;  /* 0x7fffffff05ff7812 */ /* 0x000fe2000780c0ff */
[----:B------:R-:W-:-:S06]  /*13c0*/  IMAD.MOV.U32 R3, RZ, RZ, 0x7ff00000 ;  /* 0x7ff00000ff037424 */ /* 0x000fcc00078e00ff */
[----:B------:R-:W0:Y:S02]  /*13d0*/  DFMA R4, R4, R2, +INF ;  /* 0x7ff000000404742b */ /* 0x000e240000000002 */
[----:B0-----:R-:W-:Y:S02]  /*13e0*/  FSEL R28, R4, RZ, P0 ;  /* 0x000000ff041c7208 */ /* 0x001fe40000000000 */
[----:B------:R-:W-:-:S07]  /*13f0*/  FSEL R29, R5, -QNAN , P0 ;  /* 0xfff00000051d7808 */ /* 0x000fce0000000000 */
.L_x_28887:
[----:B------:R-:W-:Y:S05]  /*1400*/  BSYNC.RECONVERGENT B0 ;  /* 0x0000000000007941 */ /* 0x000fea0003800200 */
.L_x_28885:
        /* <DEDUP_REMOVED lines=66> */
[----:B------:R-:W-:Y:S05]  /*1830*/  CALL.REL.NOINC `($__internal_64_$__cuda_sm20_div_rn_f64_full) ;  /* 0x000015b000ac7944 */ /* 0x000fea0003c00000 */
.L_x_28889:
[----:B------:R-:W-:Y:S05]  /*1840*/  BSYNC.RECONVERGENT B3 ;  /* 0x0000000000037941 */ /* 0x000fea0003800200 */
.L_x_28888:
        /* <DEDUP_REMOVED lines=194> */
.L_x_28884:
        /* <DEDUP_REMOVED lines=72> */
[----:B------:R-:W-:Y:S05]  /*28f0*/  CALL.REL.NOINC `($__internal_64_$__cuda_sm20_div_rn_f64_full) ;  /* 0x000015a0007c7944 */ /* 0x000fea0003c00000 */
[----:B------:R-:W-:Y:S02]  /*2900*/  IMAD.MOV.U32 R28, RZ, RZ, R2 ;  /* 0x000000ffff1c7224 */ /* 0x000fe400078e0002 */
[----:B------:R-:W-:-:S07]  /*2910*/  IMAD.MOV.U32 R29, RZ, RZ, R3 ;  /* 0x000000ffff1d7224 */ /* 0x000fce00078e0003 */
.L_x_28893:
[----:B------:R-:W-:Y:S05]  /*2920*/  BSYNC.RECONVERGENT B3 ;  /* 0x0000000000037941 */ /* 0x000fea0003800200 */
.L_x_28892:
        /* <DEDUP_REMOVED lines=51> */
.L_x_28895:
[----:B------:R-:W-:Y:S05]  /*2c60*/  BSYNC.RECONVERGENT B3 ;  /* 0x0000000000037941 */ /* 0x000fea0003800200 */
.L_x_28894:
        /* <DEDUP_REMOVED lines=283> */
.L_x_28897:
[----:B------:R-:W-:Y:S01]  /*3e20*/  IMAD.MOV.U32 R4, RZ, RZ, 0x0 ;  /* 0x00000000ff047424 */ /* 0x000fe200078e00ff */
[----:B------:R-:W-:Y:S01]  /*3e30*/  LOP3.LUT P0, RZ, R3, 0x7fffffff, RZ, 0xc0, !PT ;  /* 0x7fffffff03ff7812 */ /* 0x000fe2000780c0ff */
[----:B------:R-:W-:-:S06]  /*3e40*/  IMAD.MOV.U32 R5, RZ, RZ, 0x7ff00000 ;  /* 0x7ff00000ff057424 */ /* 0x000fcc00078e00ff */
[----:B------:R-:W0:Y:S02]  /*3e50*/  DFMA R2, R2, R4, +INF ;  /* 0x7ff000000202742b */ /* 0x000e240000000004 */
[----:B0-----:R-:W-:Y:S02]  /*3e60*/  FSEL R28, R2, RZ, P0 ;  /* 0x000000ff021c7208 */ /* 0x001fe40000000000 */
[----:B------:R-:W-:-:S07]  /*3e70*/  FSEL R29, R3, -QNAN , P0 ;  /* 0xfff00000031d7808 */ /* 0x000fce0000000000 */
.L_x_28898:
[----:B------:R-:W-:Y:S05]  /*3e80*/  BSYNC.RECONVERGENT B0 ;  /* 0x0000000000007941 */ /* 0x000fea0003800200 */
.L_x_28896:
        /* <DEDUP_REMOVED lines=54> */
.L_x_28900:
[----:B------:R-:W-:Y:S05]  /*41f0*/  BSYNC.RECONVERGENT B3 ;  /* 0x0000000000037941 */ /* 0x000fea0003800200 */
.L_x_28899:
        /* <DEDUP_REMOVED lines=196> */
.L_x_28891:
        /* <DEDUP_REMOVED lines=201> */
.L_x_28902:
        /* <DEDUP_REMOVED lines=59> */
.L_x_28906:
[----:B------:R-:W-:Y:S05]  /*5e80*/  BSYNC.RECONVERGENT B4 ;  /* 0x0000000000047941 */ /* 0x000fea0003800200 */
.L_x_28905:
        /* <DEDUP_REMOVED lines=78> */
.L_x_28904:
        /* <DEDUP_REMOVED lines=187> */
.L_x_28908:
[----:B------:R-:W-:Y:S01]  /*6f20*/  IMAD.MOV.U32 R2, RZ, RZ, 0x0 ;  /* 0x00000000ff027424 */ /* 0x000fe200078e00ff */
[----:B------:R-:W-:Y:S01]  /*6f30*/  LOP3.LUT P0, RZ, R5, 0x7fffffff, RZ, 0xc0, !PT ;  /* 0x7fffffff05ff7812 */ /* 0x000fe2000780c0ff */
[----:B------:R-:W-:-:S06]  /*6f40*/  IMAD.MOV.U32 R3, RZ, RZ, 0x7ff00000 ;  /* 0x7ff00000ff037424 */ /* 0x000fcc00078e00ff */
[----:B------:R-:W0:Y:S02]  /*6f50*/  DFMA R4, R4, R2, +INF ;  /* 0x7ff000000404742b */ /* 0x000e240000000002 */
[----:B0-----:R-:W-:Y:S02]  /*6f60*/  FSEL R4, R4, RZ, P0 ;  /* 0x000000ff04047208 */ /* 0x001fe40000000000 */
[----:B------:R-:W-:-:S07]  /*6f70*/  FSEL R5, R5, -QNAN , P0 ;  /* 0xfff0000005057808 */ /* 0x000fce0000000000 */
.L_x_28907:
[----:B------:R-:W-:Y:S05]  /*6f80*/  BSYNC.RECONVERGENT B3 ;  /* 0x0000000000037941 */ /* 0x000fea0003800200 */
.L_x_28903:
        /* <DEDUP_REMOVED lines=191> */
.L_x_28901:
        /* <DEDUP_REMOVED lines=308> */
.L_x_28911:
[----:B------:R-:W-:Y:S01]  /*8ec0*/  IMAD.MOV.U32 R2, RZ, RZ, 0x0 ;  /* 0x00000000ff027424 */ /* 0x000fe200078e00ff */
[----:B------:R-:W-:Y:S01]  /*8ed0*/  LOP3.LUT P0, RZ, R5, 0x7fffffff, RZ, 0xc0, !PT ;  /* 0x7fffffff05ff7812 */ /* 0x000fe2000780c0ff */
[----:B------:R-:W-:-:S06]  /*8ee0*/  IMAD.MOV.U32 R3, RZ, RZ, 0x7ff00000 ;  /* 0x7ff00000ff037424 */ /* 0x000fcc00078e00ff */
[----:B------:R-:W0:Y:S02]  /*8ef0*/  DFMA R4, R4, R2, +INF ;  /* 0x7ff000000404742b */ /* 0x000e240000000002 */
[----:B0-----:R-:W-:Y:S02]  /*8f00*/  FSEL R28, R4, RZ, P0 ;  /* 0x000000ff041c7208 */ /* 0x001fe40000000000 */
[----:B------:R-:W-:-:S07]  /*8f10*/  FSEL R29, R5, -QNAN , P0 ;  /* 0xfff00000051d7808 */ /* 0x000fce0000000000 */
.L_x_28912:
[----:B------:R-:W-:Y:S05]  /*8f20*/  BSYNC.RECONVERGENT B0 ;  /* 0x0000000000007941 */ /* 0x000fea0003800200 */
.L_x_28910:
        /* <DEDUP_REMOVED lines=49> */
.L_x_28914:
[----:B------:R-:W-:Y:S05]  /*9240*/  BSYNC.RECONVERGENT B3 ;  /* 0x0000000000037941 */ /* 0x000fea0003800200 */
.L_x_28913:
        /* <DEDUP_REMOVED lines=192> */
.L_x_28909:
        /* <DEDUP_REMOVED lines=76> */
.L_x_28919:
[----:B------:R-:W-:Y:S05]  /*a310*/  BSYNC.RECONVERGENT B4 ;  /* 0x0000000000047941 */ /* 0x000fea0003800200 */
.L_x_28918:
        /* <DEDUP_REMOVED lines=78> */
.L_x_28917:
        /* <DEDUP_REMOVED lines=187> */
.L_x_28921:
[----:B------:R-:W-:Y:S01]  /*b3b0*/  IMAD.MOV.U32 R4, RZ, RZ, 0x0 ;  /* 0x00000000ff047424 */ /* 0x000fe200078e00ff */
[----:B------:R-:W-:Y:S01]  /*b3c0*/  LOP3.LUT P0, RZ, R3, 0x7fffffff, RZ, 0xc0, !PT ;  /* 0x7fffffff03ff7812 */ /* 0x000fe2000780c0ff */
[----:B------:R-:W-:-:S06]  /*b3d0*/  IMAD.MOV.U32 R5, RZ, RZ, 0x7ff00000 ;  /* 0x7ff00000ff057424 */ /* 0x000fcc00078e00ff */
[----:B------:R-:W0:Y:S02]  /*b3e0*/  DFMA R2, R2, R4, +INF ;  /* 0x7ff000000202742b */ /* 0x000e240000000004 */
[----:B0-----:R-:W-:Y:S02]  /*b3f0*/  FSEL R28, R2, RZ, P0 ;  /* 0x000000ff021c7208 */ /* 0x001fe40000000000 */
[----:B------:R-:W-:-:S07]  /*b400*/  FSEL R29, R3, -QNAN , P0 ;  /* 0xfff00000031d7808 */ /* 0x000fce0000000000 */
.L_x_28920:
[----:B------:R-:W-:Y:S05]  /*b410*/  BSYNC.RECONVERGENT B3 ;  /* 0x0000000000037941 */ /* 0x000fea0003800200 */
.L_x_28916:
        /* <DEDUP_REMOVED lines=54> */
.L_x_28923:
[----:B------:R-:W-:Y:S05]  /*b780*/  BSYNC.RECONVERGENT B3 ;  /* 0x0000000000037941 */ /* 0x000fea0003800200 */
.L_x_28922:
        /* <DEDUP_REMOVED lines=196> */
.L_x_28915:
        /* <DEDUP_REMOVED lines=198> */
.L_x_28926:
[----:B------:R-:W-:Y:S01]  /*d030*/  IMAD.MOV.U32 R4, RZ, RZ, 0x0 ;  /* 0x00000000ff047424 */ /* 0x000fe200078e00ff */
[----:B------:R-:W-:Y:S01]  /*d040*/  LOP3.LUT P0, RZ, R3, 0x7fffffff, RZ, 0xc0, !PT ;  /* 0x7fffffff03ff7812 */ /* 0x000fe2000780c0ff */
[----:B------:R-:W-:-:S06]  /*d050*/  IMAD.MOV.U32 R5, RZ, RZ, 0x7ff00000 ;  /* 0x7ff00000ff057424 */ /* 0x000fcc00078e00ff */
[----:B------:R-:W0:Y:S02]  /*d060*/  DFMA R2, R2, R4, +INF ;  /* 0x7ff000000202742b */ /* 0x000e240000000004 */
[----:B0-----:R-:W-:Y:S02]  /*d070*/  FSEL R28, R2, RZ, P0 ;  /* 0x000000ff021c7208 */ /* 0x001fe40000000000 */
[----:B------:R-:W-:-:S07]  /*d080*/  FSEL R29, R3, -QNAN , P0 ;  /* 0xfff00000031d7808 */ /* 0x000fce0000000000 */
.L_x_28927:
[----:B------:R-:W-:Y:S05]  /*d090*/  BSYNC.RECONVERGENT B0 ;  /* 0x0000000000007941 */ /* 0x000fea0003800200 */
.L_x_28925:
        /* <DEDUP_REMOVED lines=49> */
.L_x_28929:
[----:B------:R-:W-:Y:S05]  /*d3b0*/  BSYNC.RECONVERGENT B3 ;  /* 0x0000000000037941 */ /* 0x000fea0003800200 */
.L_x_28928:
        /* <DEDUP_REMOVED lines=196> */
.L_x_28924:
        /* <DEDUP_REMOVED lines=107> */
.L_x_28931:
        /* <DEDUP_REMOVED lines=21> */
[----:B------:R1:W-:Y:S02]  /*e800*/  DSETP.GEU.AND P0, PT, R34, R4, P0 ;  /* 0x000000042200722a */ /* 0x0003e4000070e000 */
        /* <DEDUP_REMOVED lines=56> */
[----:B------:R-:W-:-:S15]  /*eb90*/  FSEL R29, R65, R29, P4 ;  /* 0x0000001d411d7208 */ /* 0x000fde0002000000 */
[----:B------:R-:W-:-:S15]  /*eba0*/  NOP ;  /* 0x0000000000007918 */ /* 0x000fde0000000000 */
[----:B------:R-:W-:-:S15]  /*ebb0*/  NOP ;  /* 0x0000000000007918 */ /* 0x000fde0000000000 */
[----:B------:R-:W-:-:S15]  /*ebc0*/  NOP ;  /* 0x0000000000007918 */ /* 0x000fde0000000000 */
[----:B-1----:R0:W-:Y:S02]  /*ebd0*/  DSETP.GEU.AND P2, PT, R34, R60, P2 ;  /* 0x0000003c2200722a */ /* 0x0021e4000174e000 */
        /* <DEDUP_REMOVED lines=49> */
[----:B------:R-:W-:Y:S02]  /*eef0*/  IMAD.MOV.U32 R54, RZ, RZ, R34 ;  /* 0x000000ffff367224 */ /* 0x000fe400078e0022 */
[----:B------:R-:W-:Y:S01]  /*ef00*/  IMAD.MOV.U32 R55, RZ, RZ, R35 ;  /* 0x000000ffff377224 */ /* 0x000fe200078e0023 */
[----:B------:R-:W-:Y:S06]  /*ef10*/  @!P0 BRA `(.L_x_28931) ;  /* 0xfffffff400e48947 */ /* 0x000fec000383ffff */
[----:B------:R-:W-:Y:S05]  /*ef20*/  BSYNC.RECONVERGENT B0 ;  /* 0x0000000000007941 */ /* 0x000fea0003800200 */
.L_x_28930:
        /* <DEDUP_REMOVED lines=114> */
.L_x_28935:
[----:B------:R-:W-:Y:S05]  /*f650*/  BSYNC.RECONVERGENT B4 ;  /* 0x0000000000047941 */ /* 0x000fea0003800200 */
.L_x_28934:
        /* <DEDUP_REMOVED lines=78> */
.L_x_28933:
        /* <DEDUP_REMOVED lines=187> */
.L_x_28937:
[----:B------:R-:W-:Y:S01]  /*106f0*/  IMAD.MOV.U32 R4, RZ, RZ, 0x0 ;  /* 0x00000000ff047424 */ /* 0x000fe200078e00ff */
[----:B------:R-:W-:Y:S01]  /*10700*/  LOP3.LUT P0, RZ, R3, 0x7fffffff, RZ, 0xc0, !PT ;  /* 0x7fffffff03ff7812 */ /* 0x000fe2000780c0ff */
[----:B------:R-:W-:-:S06]  /*10710*/  IMAD.MOV.U32 R5, RZ, RZ, 0x7ff00000 ;  /* 0x7ff00000ff057424 */ /* 0x000fcc00078e00ff */
[----:B------:R-:W0:Y:S02]  /*10720*/  DFMA R2, R2, R4, +INF ;  /* 0x7ff000000202742b */ /* 0x000e240000000004 */
[----:B0-----:R-:W-:Y:S02]  /*10730*/  FSEL R32, R2, RZ, P0 ;  /* 0x000000ff02207208 */ /* 0x001fe40000000000 */
[----:B------:R-:W-:-:S07]  /*10740*/  FSEL R33, R3, -QNAN , P0 ;  /* 0xfff0000003217808 */ /* 0x000fce0000000000 */
.L_x_28936:
[----:B------:R-:W-:Y:S05]  /*10750*/  BSYNC.RECONVERGENT B3 ;  /* 0x0000000000037941 */ /* 0x000fea0003800200 */
.L_x_28932:
        /* <DEDUP_REMOVED lines=65> */
.L_x_28939:
[----:B------:R-:W-:Y:S05]  /*10b70*/  BSYNC.RECONVERGENT B3 ;  /* 0x0000000000037941 */ /* 0x000fea0003800200 */
.L_x_28938:
        /* <DEDUP_REMOVED lines=196> */
.L_x_28890:
[----:B------:R-:W-:Y:S05]  /*117c0*/  BSYNC.RECONVERGENT B1 ;  /* 0x0000000000017941 */ /* 0x000fea0003800200 */
.L_x_28883:
        /* <DEDUP_REMOVED lines=138> */
.L_x_28940:
        /* <DEDUP_REMOVED lines=56> */
[----:B0-----:R-:W-:Y:S05]  /*123f0*/  CALL.REL.NOINC `($_ZN2at6native29vectorized_elementwise_kernelILi2EZZZNS0_50_GLOBAL__N__2680c7bb_12_PowKernel_cu_7dd49032_317024pow_tensor_scalar_kernelERNS_18TensorIteratorBaseERKN3c106ScalarEENKUlvE_clEvENKUlvE_clEvEUlNS5_7complexIdEEE0_St5arrayIPcLm2EEEEviT0_T1_$__internal_trig_reduction_slowpathd) ;  /* 0x000014ac00e47944 */ /* 0x001fea0003c00000 */
[----:B------:R-:W-:Y:S02]  /*12400*/  IMAD.MOV.U32 R2, RZ, RZ, R6 ;  /* 0x000000ffff027224 */ /* 0x000fe400078e0006 */
[----:B------:R-:W-:-:S07]  /*12410*/  IMAD.MOV.U32 R3, RZ, RZ, R7 ;  /* 0x000000ffff037224 */ /* 0x000fce00078e0007 */
.L_x_28945:
[----:B------:R-:W-:Y:S05]  /*12420*/  BSYNC.RECONVERGENT B4 ;  /* 0x0000000000047941 */ /* 0x000fea0003800200 */
.L_x_28944:
[----:B------:R-:W-:-:S07]  /*12430*/  VIADD R0, R4, 0x1 ;  /* 0x0000000104007836 */ /* 0x000fce0000000000 */
.L_x_28943:
[----:B------:R-:W-:Y:S05]  /*12440*/  BSYNC.RECONVERGENT B3 ;  /* 0x0000000000037941 */ /* 0x000fea0003800200 */
.L_x_28942:
        /* <DEDUP_REMOVED lines=118> */
[----:B------:R-:W-:Y:S05]  /*12bb0*/  CALL.REL.NOINC `($_ZN2at6native29vectorized_elementwise_kernelILi2EZZZNS0_50_GLOBAL__N__2680c7bb_12_PowKernel_cu_7dd49032_317024pow_tensor_scalar_kernelERNS_18TensorIteratorBaseERKN3c106ScalarEENKUlvE_clEvENKUlvE_clEvEUlNS5_7complexIdEEE0_St5arrayIPcLm2EEEEviT0_T1_$__internal_trig_reduction_slowpathd) ;  /* 0x000014a400f47944 */ /* 0x000fea0003c00000 */
[----:B------:R-:W-:Y:S02]  /*12bc0*/  IMAD.MOV.U32 R0, RZ, RZ, R4 ;  /* 0x000000ffff007224 */ /* 0x000fe400078e0004 */
[----:B------:R-:W-:Y:S02]  /*12bd0*/  IMAD.MOV.U32 R2, RZ, RZ, R6 ;  /* 0x000000ffff027224 */ /* 0x000fe400078e0006 */
[----:B------:R-:W-:-:S07]  /*12be0*/  IMAD.MOV.U32 R3, RZ, RZ, R7 ;  /* 0x000000ffff037224 */ /* 0x000fce00078e0007 */
.L_x_28947:
[----:B------:R-:W-:Y:S05]  /*12bf0*/  BSYNC.RECONVERGENT B3 ;  /* 0x0000000000037941 */ /* 0x000fea0003800200 */
.L_x_28946:
        /* <DEDUP_REMOVED lines=64> */
.L_x_28941:
        /* <DEDUP_REMOVED lines=15> */
.L_x_28948:
        /* <DEDUP_REMOVED lines=135> */
.L_x_28951:
[----:B------:R-:W-:Y:S05]  /*13960*/  BSYNC.RECONVERGENT B0 ;  /* 0x0000000000007941 */ /* 0x000fea0003800200 */
.L_x_28950:
        /* <DEDUP_REMOVED lines=64> */
.L_x_28955:
[----:B------:R-:W-:Y:S05]  /*13d70*/  BSYNC.RECONVERGENT B4 ;  /* 0x0000000000047941 */ /* 0x000fea0003800200 */
.L_x_28954:
[----:B------:R-:W-:-:S07]  /*13d80*/  VIADD R0, R0, 0x1 ;  /* 0x0000000100007836 */ /* 0x000fce0000000000 */
.L_x_28953:
[----:B------:R-:W-:Y:S05]  /*13d90*/  BSYNC.RECONVERGENT B3 ;  /* 0x0000000000037941 */ /* 0x000fea0003800200 */
.L_x_28952:
        /* <DEDUP_REMOVED lines=132> */
.L_x_28957:
[----:B------:R-:W-:Y:S05]  /*145e0*/  BSYNC.RECONVERGENT B3 ;  /* 0x0000000000037941 */ /* 0x000fea0003800200 */
.L_x_28956:
        /* <DEDUP_REMOVED lines=84> */
.L_x_28949:
        /* <DEDUP_REMOVED lines=125> */
.L_x_28959:
[----:B------:R-:W-:Y:S05]  /*15300*/  BSYNC.RECONVERGENT B0 ;  /* 0x0000000000007941 */ /* 0x000fea0003800200 */
.L_x_28958:
        /* <DEDUP_REMOVED lines=48> */
[----:B-1----:R-:W-:Y:S05]  /*15610*/  CALL.REL.NOINC `($_ZN2at6native29vectorized_elementwise_kernelILi2EZZZNS0_50_GLOBAL__N__2680c7bb_12_PowKernel_cu_7dd49032_317024pow_tensor_scalar_kernelERNS_18TensorIteratorBaseERKN3c106ScalarEENKUlvE_clEvENKUlvE_clEvEUlNS5_7complexIdEEE0_St5arrayIPcLm2EEEEviT0_T1_$__internal_trig_reduction_slowpathd) ;  /* 0x0000147c005c7944 */ /* 0x002fea0003c00000 */
[----:B------:R-:W-:Y:S02]  /*15620*/  IMAD.MOV.U32 R2, RZ, RZ, R6 ;  /* 0x000000ffff027224 */ /* 0x000fe400078e0006 */
[----:B------:R-:W-:-:S07]  /*15630*/  IMAD.MOV.U32 R3, RZ, RZ, R7 ;  /* 0x000000ffff037224 */ /* 0x000fce00078e0007 */
.L_x_28963:
[----:B------:R-:W-:Y:S05]  /*15640*/  BSYNC.RECONVERGENT B4 ;  /* 0x0000000000047941 */ /* 0x000fea0003800200 */
.L_x_28962:
[----:B------:R-:W-:-:S07]  /*15650*/  VIADD R0, R4, 0x1 ;  /* 0x0000000104007836 */ /* 0x000fce0000000000 */
.L_x_28961:
[----:B------:R-:W-:Y:S05]  /*15660*/  BSYNC.RECONVERGENT B3 ;  /* 0x0000000000037941 */ /* 0x000fea0003800200 */
.L_x_28960:
        /* <DEDUP_REMOVED lines=120> */
[----:B------:R-:W-:Y:S02]  /*15df0*/  IMAD.MOV.U32 R2, RZ, RZ, R6 ;  /* 0x000000ffff027224 */ /* 0x000fe400078e0006 */
[----:B------:R-:W-:-:S07]  /*15e00*/  IMAD.MOV.U32 R3, RZ, RZ, R7 ;  /* 0x000000ffff037224 */ /* 0x000fce00078e0007 */
.L_x_28965:
[----:B------:R-:W-:Y:S05]  /*15e10*/  BSYNC.RECONVERGENT B3 ;  /* 0x0000000000037941 */ /* 0x000fea0003800200 */
.L_x_28964:
        /* <DEDUP_REMOVED lines=72> */
.L_x_28882:
[----:B------:R-:W-:Y:S05]  /*162a0*/  BSYNC.RECONVERGENT B2 ;  /* 0x0000000000027941 */ /* 0x000fea0003800200 */
.L_x_28881:
        /* <DEDUP_REMOVED lines=290> */
.L_x_28975:
        /* <DEDUP_REMOVED lines=52> */
[----:B-1----:R-:W-:Y:S05]  /*17810*/  CALL.REL.NOINC `($__internal_64_$__cuda_sm20_div_rn_f64_full) ;  /* 0x0000145000b47944 */ /* 0x002fea0003c00000 */
.L_x_28978:
[----:B------:R-:W-:Y:S05]  /*17820*/  BSYNC.RECONVERGENT B4 ;  /* 0x0000000000047941 */ /* 0x000fea0003800200 */
.L_x_28977:
        /* <DEDUP_REMOVED lines=77> */
.L_x_28976:
[----:B------:R-:W-:Y:S05]  /*17d00*/  BSYNC.RECONVERGENT B3 ;  /* 0x0000000000037941 */ /* 0x000fea0003800200 */
.L_x_28974:
        /* <DEDUP_REMOVED lines=53> */
[----:B012---:R-:W-:Y:S05]  /*18060*/  CALL.REL.NOINC `($__internal_64_$__cuda_sm20_div_rn_f64_full) ;  /* 0x0000144800a07944 */ /* 0x007fea0003c00000 */
.L_x_28980:
[----:B------:R-:W-:Y:S05]  /*18070*/  BSYNC.RECONVERGENT B3 ;  /* 0x0000000000037941 */ /* 0x000fea0003800200 */
.L_x_28979:
        /* <DEDUP_REMOVED lines=176> */
.L_x_28982:
[----:B------:R-:W-:Y:S02]  /*18b80*/  FSEL R2, RZ, 3.37028055040000000000e+12, P0 ;  /* 0x54442d18ff027808 */ /* 0x000fe40000000000 */
[----:B------:R-:W-:-:S07]  /*18b90*/  FSEL R3, RZ, 2.1426990032196044922, P0 ;  /* 0x400921fbff037808 */ /* 0x000fce0000000000 */
.L_x_28983:
[----:B------:R-:W-:Y:S05]  /*18ba0*/  BSYNC.RECONVERGENT B0 ;  /* 0x0000000000007941 */ /* 0x000fea0003800200 */
.L_x_28981:
        /* <DEDUP_REMOVED lines=14> */
.L_x_28973:
        /* <DEDUP_REMOVED lines=249> */
.L_x_28987:
[----:B------:R-:W-:Y:S05]  /*19c20*/  BSYNC.RECONVERGENT B0 ;  /* 0x0000000000007941 */ /* 0x000fea0003800200 */
.L_x_28986:
[----:B------:R-:W-:Y:S04]  /*19c30*/  BSSY.RECONVERGENT B3, `(.L_x_28988) ;  /* 0x0000008000037945 */ /* 0x000fe80003800200 */
[----:B------:R-:W-:Y:S05]  /*19c40*/  @P4 BRA P5, `(.L_x_28989) ;  /* 0x0000000000184947 */ /* 0x000fea0002800000 */
[----:B------:R-:W-:Y:S01]  /*19c50*/  IMAD.MOV.U32 R0, RZ, RZ, R10 ;  /* 0x000000ffff007224 */ /* 0x000fe200078e000a */
[----:B------:R-:W-:Y:S01]  /*19c60*/  MOV R4, 0x19cb0 ;  /* 0x00019cb000047802 */ /* 0x000fe20000000f00 */
[----:B------:R-:W-:Y:S02]  /*19c70*/  IMAD.MOV.U32 R5, RZ, RZ, R11 ;  /* 0x000000ffff057224 */ /* 0x000fe400078e000b */
[----:B------:R-:W-:Y:S02]  /*19c80*/  IMAD.MOV.U32 R2, RZ, RZ, R32 ;  /* 0x000000ffff027224 */ /* 0x000fe400078e0020 */
[----:B------:R-:W-:-:S07]  /*19c90*/  IMAD.MOV.U32 R3, RZ, RZ, R33 ;  /* 0x000000ffff037224 */ /* 0x000fce00078e0021 */
[----:B012---:R-:W-:Y:S05]  /*19ca0*/  CALL.REL.NOINC `($__internal_64_$__cuda_sm20_div_rn_f64_full) ;  /* 0x0000142c00907944 */ /* 0x007fea0003c00000 */
.L_x_28989:
[----:B------:R-:W-:Y:S05]  /*19cb0*/  BSYNC.RECONVERGENT B3 ;  /* 0x0000000000037941 */ /* 0x000fea0003800200 */
.L_x_28988:
        /* <DEDUP_REMOVED lines=176> */
.L_x_28991:
[----:B------:R-:W-:Y:S02]  /*1a7c0*/  FSEL R2, RZ, 3.37028055040000000000e+12, P0 ;  /* 0x54442d18ff027808 */ /* 0x000fe40000000000 */
[----:B------:R-:W-:-:S07]  /*1a7d0*/  FSEL R3, RZ, 2.1426990032196044922, P0 ;  /* 0x400921fbff037808 */ /* 0x000fce0000000000 */
.L_x_28992:
[----:B------:R-:W-:Y:S05]  /*1a7e0*/  BSYNC.RECONVERGENT B0 ;  /* 0x0000000000007941 */ /* 0x000fea0003800200 */
.L_x_28990:
        /* <DEDUP_REMOVED lines=14> */
.L_x_28985:
        /* <DEDUP_REMOVED lines=107> */
.L_x_28994:
        /* <DEDUP_REMOVED lines=21> */
[----:B------:R2:W-:Y:S02]  /*1b0d0*/  DSETP.GEU.AND P0, PT, R34, R4, P0 ;  /* 0x000000042200722a */ /* 0x0005e4000070e000 */
        /* <DEDUP_REMOVED lines=54> */
[----:B------:R0:W2:Y:S02]  /*1b440*/  DSETP.GEU.AND P2, PT, R64, R8, P2 ;  /* 0x000000084000722a */ /* 0x0000a4000174e000 */
[----:B0-----:R-:W-:Y:S02]  /*1b450*/  FSEL R8, R64, R8, P4 ;  /* 0x0000000840087208 */ /* 0x001fe40002000000 */
[----:B------:R-:W-:-:S15]  /*1b460*/  FSEL R9, R65, R9, P4 ;  /* 0x0000000941097208 */ /* 0x000fde0002000000 */
[----:B------:R-:W-:-:S15]  /*1b470*/  NOP ;  /* 0x0000000000007918 */ /* 0x000fde0000000000 */
[----:B------:R-:W-:-:S15]  /*1b480*/  NOP ;  /* 0x0000000000007918 */ /* 0x000fde0000000000 */
[----:B------:R-:W-:-:S15]  /*1b490*/  NOP ;  /* 0x0000000000007918 */ /* 0x000fde0000000000 */
[----:B--2---:R0:W-:Y:S02]  /*1b4a0*/  DSETP.GEU.AND P2, PT, R34, R60, P2 ;  /* 0x0000003c2200722a */ /* 0x0041e4000174e000 */
        /* <DEDUP_REMOVED lines=25> */
[----:B------:R0:W2:Y:S02]  /*1b640*/  DSETP.GEU.AND P2, PT, R34, R56, P2 ;  /* 0x000000382200722a */ /* 0x0000a4000174e000 */
[----:B0-----:R-:W-:-:S15]  /*1b650*/  FSEL R57, R35, R57, P3 ;  /* 0x0000003923397208 */ /* 0x001fde0001800000 */
[----:B------:R-:W-:-:S15]  /*1b660*/  NOP ;  /* 0x0000000000007918 */ /* 0x000fde0000000000 */
[----:B------:R-:W-:-:S15]  /*1b670*/  NOP ;  /* 0x0000000000007918 */ /* 0x000fde0000000000 */
[----:B------:R-:W-:-:S15]  /*1b680*/  NOP ;  /* 0x0000000000007918 */ /* 0x000fde0000000000 */
[----:B------:R-:W-:-:S02]  /*1b690*/  NOP ;  /* 0x0000000000007918 */ /* 0x000fc40000000000 */
[----:B--2---:R-:W0:Y:S02]  /*1b6a0*/  DSETP.GEU.AND P2, PT, R62, R54, P2 ;  /* 0x000000363e00722a */ /* 0x004e24000174e000 */
        /* <DEDUP_REMOVED lines=21> */
.L_x_28993:
        /* <DEDUP_REMOVED lines=256> */
[----:B0-2---:R-:W-:Y:S05]  /*1c800*/  BRA `(.L_x_28997) ;  /* 0x00000008000c7947 */ /* 0x005fea0003800000 */
.L_x_28996:
        /* <DEDUP_REMOVED lines=53> */
.L_x_28999:
[----:B------:R-:W-:Y:S05]  /*1cb60*/  BSYNC.RECONVERGENT B4 ;  /* 0x0000000000047941 */ /* 0x000fea0003800200 */
.L_x_28998:
        /* <DEDUP_REMOVED lines=77> */
.L_x_28997:
[----:B------:R-:W-:Y:S05]  /*1d040*/  BSYNC.RECONVERGENT B3 ;  /* 0x0000000000037941 */ /* 0x000fea0003800200 */
.L_x_28995:
        /* <DEDUP_REMOVED lines=64> */
[----:B-12---:R-:W-:Y:S05]  /*1d450*/  CALL.REL.NOINC `($__internal_64_$__cuda_sm20_div_rn_f64_full) ;  /* 0x000013f400a47944 */ /* 0x006fea0003c00000 */
.L_x_29001:
[----:B------:R-:W-:Y:S05]  /*1d460*/  BSYNC.RECONVERGENT B3 ;  /* 0x0000000000037941 */ /* 0x000fea0003800200 */
.L_x_29000:
        /* <DEDUP_REMOVED lines=176> */
.L_x_29003:
[----:B------:R-:W-:Y:S02]  /*1df70*/  FSEL R2, RZ, 3.37028055040000000000e+12, P0 ;  /* 0x54442d18ff027808 */ /* 0x000fe40000000000 */
[----:B------:R-:W-:-:S07]  /*1df80*/  FSEL R3, RZ, 2.1426990032196044922, P0 ;  /* 0x400921fbff037808 */ /* 0x000fce0000000000 */
.L_x_29004:
[----:B------:R-:W-:Y:S05]  /*1df90*/  BSYNC.RECONVERGENT B0 ;  /* 0x0000000000007941 */ /* 0x000fea0003800200 */
.L_x_29002:
        /* <DEDUP_REMOVED lines=14> */
.L_x_28972:
        /* <DEDUP_REMOVED lines=325> */
.L_x_29006:
[----:B------:R-:W-:Y:S05]  /*1f4d0*/  BSYNC.RECONVERGENT B0 ;  /* 0x0000000000007941 */ /* 0x000fea0003800200 */
.L_x_29005:
        /* <DEDUP_REMOVED lines=8> */
.L_x_29008:
[----:B------:R-:W-:Y:S05]  /*1f560*/  BSYNC.RECONVERGENT B3 ;  /* 0x0000000000037941 */ /* 0x000fea0003800200 */
.L_x_29007:
        /* <DEDUP_REMOVED lines=176> */
.L_x_29010:
[----:B------:R-:W-:Y:S02]  /*20070*/  FSEL R2, RZ, 3.37028055040000000000e+12, P0 ;  /* 0x54442d18ff027808 */ /* 0x000fe40000000000 */
[----:B------:R-:W-:-:S07]  /*20080*/  FSEL R3, RZ, 2.1426990032196044922, P0 ;  /* 0x400921fbff037808 */ /* 0x000fce0000000000 */
.L_x_29011:
[----:B------:R-:W-:Y:S05]  /*20090*/  BSYNC.RECONVERGENT B0 ;  /* 0x0000000000007941 */ /* 0x000fea0003800200 */
.L_x_29009:
        /* <DEDUP_REMOVED lines=10> */
.L_x_28971:
        /* <DEDUP_REMOVED lines=206> */
.L_x_29014:
        /* <DEDUP_REMOVED lines=53> */
.L_x_29017:
[----:B------:R-:W-:Y:S05]  /*21170*/  BSYNC.RECONVERGENT B4 ;  /* 0x0000000000047941 */ /* 0x000fea0003800200 */
.L_x_29016:
        /* <DEDUP_REMOVED lines=77> */
.L_x_29015:
[----:B------:R-:W-:Y:S05]  /*21650*/  BSYNC.RECONVERGENT B3 ;  /* 0x0000000000037941 */ /* 0x000fea0003800200 */
.L_x_29013:
        /* <DEDUP_REMOVED lines=187> */
.L_x_29012:
        /* <DEDUP_REMOVED lines=193> */
.L_x_28970:
        /* <DEDUP_REMOVED lines=50> */
[----:B-1----:R-:W-:Y:S05]  /*23140*/  CALL.REL.NOINC `($__internal_64_$__cuda_sm20_div_rn_f64_full) ;  /* 0x0000139800687944 */ /* 0x002fea0003c00000 */
[----:B------:R-:W-:Y:S02]  /*23150*/  IMAD.MOV.U32 R8, RZ, RZ, R2 ;  /* 0x000000ffff087224 */ /* 0x000fe400078e0002 */
[----:B------:R-:W-:-:S07]  /*23160*/  IMAD.MOV.U32 R9, RZ, RZ, R3 ;  /* 0x000000ffff097224 */ /* 0x000fce00078e0003 */
.L_x_29019:
[----:B------:R-:W-:Y:S05]  /*23170*/  BSYNC.RECONVERGENT B3 ;  /* 0x0000000000037941 */ /* 0x000fea0003800200 */
.L_x_29018:
        /* <DEDUP_REMOVED lines=51> */
.L_x_29021:
[----:B------:R-:W-:Y:S05]  /*234b0*/  BSYNC.RECONVERGENT B3 ;  /* 0x0000000000037941 */ /* 0x000fea0003800200 */
.L_x_29020:
        /* <DEDUP_REMOVED lines=334> */
.L_x_29023:
[----:B------:R-:W-:Y:S05]  /*249a0*/  BSYNC.RECONVERGENT B0 ;  /* 0x0000000000007941 */ /* 0x000fea0003800200 */
.L_x_29022:
        /* <DEDUP_REMOVED lines=8> */
[----:B0123--:R-:W-:Y:S05]  /*24a30*/  CALL.REL.NOINC `($__internal_64_$__cuda_sm20_div_rn_f64_full) ;  /* 0x00001380002c7944 */ /* 0x00ffea0003c00000 */
.L_x_29025:
[----:B------:R-:W-:Y:S05]  /*24a40*/  BSYNC.RECONVERGENT B3 ;  /* 0x0000000000037941 */ /* 0x000fea0003800200 */
.L_x_29024:
        /* <DEDUP_REMOVED lines=176> */
.L_x_29027:
[----:B------:R-:W-:Y:S02]  /*25550*/  FSEL R2, RZ, 3.37028055040000000000e+12, P0 ;  /* 0x54442d18ff027808 */ /* 0x000fe40000000000 */
[----:B------:R-:W-:-:S07]  /*25560*/  FSEL R3, RZ, 2.1426990032196044922, P0 ;  /* 0x400921fbff037808 */ /* 0x000fce0000000000 */
.L_x_29028:
[----:B------:R-:W-:Y:S05]  /*25570*/  BSYNC.RECONVERGENT B0 ;  /* 0x0000000000007941 */ /* 0x000fea0003800200 */
.L_x_29026:
        /* <DEDUP_REMOVED lines=14> */
.L_x_28969:
        /* <DEDUP_REMOVED lines=297> */
.L_x_29030:
[----:B------:R-:W-:Y:S05]  /*268f0*/  BSYNC.RECONVERGENT B0 ;  /* 0x0000000000007941 */ /* 0x000fea0003800200 */
.L_x_29029:
[----:B------:R-:W-:Y:S04]  /*26900*/  BSSY.RECONVERGENT B3, `(.L_x_29031) ;  /* 0x0000007000037945 */ /* 0x000fe80003800200 */
[----:B------:R-:W-:Y:S05]  /*26910*/  @P4 BRA P5, `(.L_x_29032) ;  /* 0x0000000000144947 */ /* 0x000fea0002800000 */
[----:B------:R-:W-:Y:S01]  /*26920*/  IMAD.MOV.U32 R0, RZ, RZ, R4 ;  /* 0x000000ffff007224 */ /* 0x000fe200078e0004 */
[----:B------:R-:W-:Y:S01]  /*26930*/  MOV R4, 0x26970 ;  /* 0x0002697000047802 */ /* 0x000fe20000000f00 */
[----:B------:R-:W-:Y:S02]  /*26940*/  IMAD.MOV.U32 R2, RZ, RZ, R10 ;  /* 0x000000ffff027224 */ /* 0x000fe400078e000a */
[----:B------:R-:W-:-:S07]  /*26950*/  IMAD.MOV.U32 R3, RZ, RZ, R11 ;  /* 0x000000ffff037224 */ /* 0x000fce00078e000b */
[----:B012---:R-:W-:Y:S05]  /*26960*/  CALL.REL.NOINC `($__internal_64_$__cuda_sm20_div_rn_f64_full) ;  /* 0x0000136000607944 */ /* 0x007fea0003c00000 */
.L_x_29032:
[----:B------:R-:W-:Y:S05]  /*26970*/  BSYNC.RECONVERGENT B3 ;  /* 0x0000000000037941 */ /* 0x000fea0003800200 */
.L_x_29031:
        /* <DEDUP_REMOVED lines=176> */
.L_x_29034:
[----:B------:R-:W-:Y:S02]  /*27480*/  FSEL R2, RZ, 3.37028055040000000000e+12, P0 ;  /* 0x54442d18ff027808 */ /* 0x000fe40000000000 */
[----:B------:R-:W-:-:S07]  /*27490*/  FSEL R3, RZ, 2.1426990032196044922, P0 ;  /* 0x400921fbff037808 */ /* 0x000fce0000000000 */
.L_x_29035:
[----:B------:R-:W-:Y:S05]  /*274a0*/  BSYNC.RECONVERGENT B0 ;  /* 0x0000000000007941 */ /* 0x000fea0003800200 */
.L_x_29033:
        /* <DEDUP_REMOVED lines=9> */
.L_x_28984:
[----:B------:R-:W-:Y:S05]  /*27540*/  BSYNC.RECONVERGENT B1 ;  /* 0x0000000000017941 */ /* 0x000fea0003800200 */
.L_x_28968:
        /* <DEDUP_REMOVED lines=146> */
.L_x_29041:
[----:B------:R-:W-:Y:S05]  /*27e70*/  BSYNC.RECONVERGENT B0 ;  /* 0x0000000000007941 */ /* 0x000fea0003800200 */
.L_x_29040:
        /* <DEDUP_REMOVED lines=47> */
[----:B-12---:R-:W-:Y:S05]  /*28170*/  CALL.REL.NOINC `($_ZN2at6native29vectorized_elementwise_kernelILi2EZZZNS0_50_GLOBAL__N__2680c7bb_12_PowKernel_cu_7dd49032_317024pow_tensor_scalar_kernelERNS_18TensorIteratorBaseERKN3c106ScalarEENKUlvE_clEvENKUlvE_clEvEUlNS5_7complexIdEEE0_St5arrayIPcLm2EEEEviT0_T1_$__internal_trig_reduction_slowpathd) ;  /* 0x0000135000847944 */ /* 0x006fea0003c00000 */
[----:B------:R-:W-:Y:S02]  /*28180*/  IMAD.MOV.U32 R2, RZ, RZ, R6 ;  /* 0x000000ffff027224 */ /* 0x000fe400078e0006 */
[----:B------:R-:W-:-:S07]  /*28190*/  IMAD.MOV.U32 R3, RZ, RZ, R7 ;  /* 0x000000ffff037224 */ /* 0x000fce00078e0007 */
.L_x_29045:
[----:B------:R-:W-:Y:S05]  /*281a0*/  BSYNC.RECONVERGENT B4 ;  /* 0x0000000000047941 */ /* 0x000fea0003800200 */
.L_x_29044:
[----:B------:R-:W-:Y:S01]  /*281b0*/  VIADD R0, R4, 0x1 ;  /* 0x0000000104007836 */ /* 0x000fe20000000000 */
[----:B------:R-:W-:Y:S06]  /*281c0*/  BRA `(.L_x_29046) ;  /* 0x0000000000087947 */ /* 0x000fec0003800000 */
.L_x_29043:
[----:B0-----:R0:W3:Y:S02]  /*281d0*/  DMUL R2, RZ, R34 ;  /* 0x00000022ff027228 */ /* 0x0010e40000000000 */
[----:B0--3--:R-:W-:-:S07]  /*281e0*/  IMAD.MOV.U32 R0, RZ, RZ, 0x1 ;  /* 0x00000001ff007424 */ /* 0x009fce00078e00ff */
.L_x_29046:
[----:B------:R-:W-:Y:S05]  /*281f0*/  BSYNC.RECONVERGENT B3 ;  /* 0x0000000000037941 */ /* 0x000fea0003800200 */
.L_x_29042:
        /* <DEDUP_REMOVED lines=114> */
[----:B------:R-:W-:Y:S02]  /*28920*/  IMAD.MOV.U32 R2, RZ, RZ, R6 ;  /* 0x000000ffff027224 */ /* 0x000fe400078e0006 */
[----:B------:R-:W-:Y:S01]  /*28930*/  IMAD.MOV.U32 R3, RZ, RZ, R7 ;  /* 0x000000ffff037224 */ /* 0x000fe200078e0007 */
[----:B------:R-:W-:Y:S06]  /*28940*/  BRA `(.L_x_29049) ;  /* 0x0000000000087947 */ /* 0x000fec0003800000 */
.L_x_29048:
[----:B------:R0:W3:Y:S02]  /*28950*/  DMUL R2, RZ, R34 ;  /* 0x00000022ff027228 */ /* 0x0000e40000000000 */
[----:B0--3--:R-:W-:-:S07]  /*28960*/  IMAD.MOV.U32 R0, RZ, RZ, RZ ;  /* 0x000000ffff007224 */ /* 0x009fce00078e00ff */
.L_x_29049:
[----:B------:R-:W-:Y:S05]  /*28970*/  BSYNC.RECONVERGENT B3 ;  /* 0x0000000000037941 */ /* 0x000fea0003800200 */
.L_x_29047:
        /* <DEDUP_REMOVED lines=73> */
.L_x_29039:
        /* <DEDUP_REMOVED lines=126> */
.L_x_29051:
[----:B------:R-:W-:Y:S05]  /*295f0*/  BSYNC.RECONVERGENT B0 ;  /* 0x0000000000007941 */ /* 0x000fea0003800200 */
.L_x_29050:
        /* <DEDUP_REMOVED lines=62> */
.L_x_29055:
[----:B------:R-:W-:Y:S05]  /*299e0*/  BSYNC.RECONVERGENT B4 ;  /* 0x0000000000047941 */ /* 0x000fea0003800200 */
.L_x_29054:
[----:B------:R-:W-:Y:S01]  /*299f0*/  VIADD R0, R4, 0x1 ;  /* 0x0000000104007836 */ /* 0x000fe20000000000 */
[----:B------:R-:W-:Y:S06]  /*29a00*/  BRA `(.L_x_29056) ;  /* 0x0000000000087947 */ /* 0x000fec0003800000 */
.L_x_29053:
[----:B------:R0:W2:Y:S02]  /*29a10*/  DMUL R2, RZ, R34 ;  /* 0x00000022ff027228 */ /* 0x0000a40000000000 */
[----:B0-2---:R-:W-:-:S07]  /*29a20*/  IMAD.MOV.U32 R0, RZ, RZ, 0x1 ;  /* 0x00000001ff007424 */ /* 0x005fce00078e00ff */
.L_x_29056:
[----:B------:R-:W-:Y:S05]  /*29a30*/  BSYNC.RECONVERGENT B3 ;  /* 0x0000000000037941 */ /* 0x000fea0003800200 */
.L_x_29052:
        /* <DEDUP_REMOVED lines=125> */
[----:B------:R-:W-:Y:S01]  /*2a210*/  IMAD.MOV.U32 R3, RZ, RZ, R7 ;  /* 0x000000ffff037224 */ /* 0x000fe200078e0007 */
[----:B------:R-:W-:Y:S06]  /*2a220*/  BRA `(.L_x_29059) ;  /* 0x0000000000087947 */ /* 0x000fec0003800000 */
.L_x_29058:
[----:B------:R0:W2:Y:S02]  /*2a230*/  DMUL R2, RZ, R34 ;  /* 0x00000022ff027228 */ /* 0x0000a40000000000 */
[----:B0-2---:R-:W-:-:S07]  /*2a240*/  IMAD.MOV.U32 R0, RZ, RZ, RZ ;  /* 0x000000ffff007224 */ /* 0x005fce00078e00ff */
.L_x_29059:
[----:B------:R-:W-:Y:S05]  /*2a250*/  BSYNC.RECONVERGENT B3 ;  /* 0x0000000000037941 */ /* 0x000fea0003800200 */
.L_x_29057:
        /* <DEDUP_REMOVED lines=84> */
.L_x_29038:
        /* <DEDUP_REMOVED lines=10> */
.L_x_29060:
[----:B------:R-:W0:Y:S02]  /*2a840*/  DADD R34, R34, -R34 ;  /* 0x0000000022227229 */ /* 0x000e240000000822 */
[----:B0-----:R-:W-:Y:S02]  /*2a850*/  IMAD.MOV.U32 R32, RZ, RZ, R34 ;  /* 0x000000ffff207224 */ /* 0x001fe400078e0022 */
[----:B------:R-:W-:Y:S01]  /*2a860*/  IMAD.MOV.U32 R33, RZ, RZ, R35 ;  /* 0x000000ffff217224 */ /* 0x000fe200078e0023 */
[----:B------:R-:W-:Y:S06]  /*2a870*/  BRA `(.L_x_28967) ;  /* 0x0000001400987947 */ /* 0x000fec0003800000 */
.L_x_29037:
        /* <DEDUP_REMOVED lines=50> */
.L_x_29064:
[----:B------:R-:W-:Y:S05]  /*2aba0*/  BSYNC.RECONVERGENT B4 ;  /* 0x0000000000047941 */ /* 0x000fea0003800200 */
.L_x_29063:
[----:B------:R-:W-:Y:S01]  /*2abb0*/  VIADD R0, R4, 0x1 ;  /* 0x0000000104007836 */ /* 0x000fe20000000000 */
[----:B------:R-:W-:Y:S06]  /*2abc0*/  BRA `(.L_x_29065) ;  /* 0x0000000000087947 */ /* 0x000fec0003800000 */
.L_x_29062:
[----:B------:R0:W2:Y:S02]  /*2abd0*/  DMUL R2, RZ, R34 ;  /* 0x00000022ff027228 */ /* 0x0000a40000000000 */
[----:B0-2---:R-:W-:-:S07]  /*2abe0*/  IMAD.MOV.U32 R0, RZ, RZ, 0x1 ;  /* 0x00000001ff007424 */ /* 0x005fce00078e00ff */
.L_x_29065:
[----:B------:R-:W-:Y:S05]  /*2abf0*/  BSYNC.RECONVERGENT B3 ;  /* 0x0000000000037941 */ /* 0x000fea0003800200 */
.L_x_29061:
        /* <DEDUP_REMOVED lines=117> */
.L_x_29067:
[----:B------:R0:W2:Y:S02]  /*2b350*/  DMUL R2, RZ, R34 ;  /* 0x00000022ff027228 */ /* 0x0000a40000000000 */
[----:B0-2---:R-:W-:-:S07]  /*2b360*/  IMAD.MOV.U32 R0, RZ, RZ, RZ ;  /* 0x000000ffff007224 */ /* 0x005fce00078e00ff */
.L_x_29068:
[----:B------:R-:W-:Y:S05]  /*2b370*/  BSYNC.RECONVERGENT B3 ;  /* 0x0000000000037941 */ /* 0x000fea0003800200 */
.L_x_29066:
        /* <DEDUP_REMOVED lines=64> */
.L_x_29036:
        /* <DEDUP_REMOVED lines=118> */
.L_x_28967:
[----:B------:R-:W-:Y:S05]  /*2bee0*/  BSYNC.RECONVERGENT B2 ;  /* 0x0000000000027941 */ /* 0x000fea0003800200 */
.L_x_28966:
        /* <DEDUP_REMOVED lines=290> */
.L_x_29078:
        /* <DEDUP_REMOVED lines=53> */
.L_x_29081:
[----:B------:R-:W-:Y:S05]  /*2d460*/  BSYNC.RECONVERGENT B4 ;  /* 0x0000000000047941 */ /* 0x000fea0003800200 */
.L_x_29080:
        /* <DEDUP_REMOVED lines=77> */
.L_x_29079:
[----:B------:R-:W-:Y:S05]  /*2d940*/  BSYNC.RECONVERGENT B3 ;  /* 0x0000000000037941 */ /* 0x000fea0003800200 */
.L_x_29077:
        /* <DEDUP_REMOVED lines=53> */
[----:B0123--:R-:W-:Y:S05]  /*2dca0*/  CALL.REL.NOINC `($__internal_64_$__cuda_sm20_div_rn_f64_full) ;  /* 0x000012ec00907944 */ /* 0x00ffea0003c00000 */
.L_x_29083:
[----:B------:R-:W-:Y:S05]  /*2dcb0*/  BSYNC.RECONVERGENT B3 ;  /* 0x0000000000037941 */ /* 0x000fea0003800200 */
.L_x_29082:
        /* <DEDUP_REMOVED lines=176> */
.L_x_29085:
[----:B------:R-:W-:Y:S02]  /*2e7c0*/  FSEL R2, RZ, 3.37028055040000000000e+12, P0 ;  /* 0x54442d18ff027808 */ /* 0x000fe40000000000 */
[----:B------:R-:W-:-:S07]  /*2e7d0*/  FSEL R3, RZ, 2.1426990032196044922, P0 ;  /* 0x400921fbff037808 */ /* 0x000fce0000000000 */
.L_x_29086:
[----:B------:R-:W-:Y:S05]  /*2e7e0*/  BSYNC.RECONVERGENT B0 ;  /* 0x0000000000007941 */ /* 0x000fea0003800200 */
.L_x_29084:
        /* <DEDUP_REMOVED lines=14> */
.L_x_29076:
        /* <DEDUP_REMOVED lines=249> */
.L_x_29090:
[----:B------:R-:W-:Y:S05]  /*2f860*/  BSYNC.RECONVERGENT B0 ;  /* 0x0000000000007941 */ /* 0x000fea0003800200 */
.L_x_29089:
[----:B------:R-:W-:Y:S04]  /*2f870*/  BSSY.RECONVERGENT B3, `(.L_x_29091) ;  /* 0x0000008000037945 */ /* 0x000fe80003800200 */
[----:B------:R-:W-:Y:S05]  /*2f880*/  @P4 BRA P5, `(.L_x_29092) ;  /* 0x0000000000184947 */ /* 0x000fea0002800000 */
[----:B------:R-:W-:Y:S01]  /*2f890*/  IMAD.MOV.U32 R0, RZ, RZ, R10 ;  /* 0x000000ffff007224 */ /* 0x000fe200078e000a */
[----:B------:R-:W-:Y:S01]  /*2f8a0*/  MOV R4, 0x2f8f0 ;  /* 0x0002f8f000047802 */ /* 0x000fe20000000f00 */
[----:B------:R-:W-:Y:S02]  /*2f8b0*/  IMAD.MOV.U32 R5, RZ, RZ, R11 ;  /* 0x000000ffff057224 */ /* 0x000fe400078e000b */
[----:B------:R-:W-:Y:S02]  /*2f8c0*/  IMAD.MOV.U32 R2, RZ, RZ, R36 ;  /* 0x000000ffff027224 */ /* 0x000fe400078e0024 */
[----:B------:R-:W-:-:S07]  /*2f8d0*/  IMAD.MOV.U32 R3, RZ, RZ, R37 ;  /* 0x000000ffff037224 */ /* 0x000fce00078e0025 */
[----:B0123--:R-:W-:Y:S05]  /*2f8e0*/  CALL.REL.NOINC `($__internal_64_$__cuda_sm20_div_rn_f64_full) ;  /* 0x000012d000807944 */ /* 0x00ffea0003c00000 */
.L_x_29092:
[----:B------:R-:W-:Y:S05]  /*2f8f0*/  BSYNC.RECONVERGENT B3 ;  /* 0x0000000000037941 */ /* 0x000fea0003800200 */
.L_x_29091:
        /* <DEDUP_REMOVED lines=176> */
.L_x_29094:
[----:B------:R-:W-:Y:S02]  /*30400*/  FSEL R2, RZ, 3.37028055040000000000e+12, P0 ;  /* 0x54442d18ff027808 */ /* 0x000fe40000000000 */
[----:B------:R-:W-:-:S07]  /*30410*/  FSEL R3, RZ, 2.1426990032196044922, P0 ;  /* 0x400921fbff037808 */ /* 0x000fce0000000000 */
.L_x_29095:
[----:B------:R-:W-:Y:S05]  /*30420*/  BSYNC.RECONVERGENT B0 ;  /* 0x0000000000007941 */ /* 0x000fea0003800200 */
.L_x_29093:
        /* <DEDUP_REMOVED lines=14> */
.L_x_29088:
        /* <DEDUP_REMOVED lines=107> */
.L_x_29097:
        /* <DEDUP_REMOVED lines=21> */
[----:B------:R3:W-:Y:S02]  /*30d10*/  DSETP.GEU.AND P0, PT, R38, R4, P0 ;  /* 0x000000042600722a */ /* 0x0007e4000070e000 */
        /* <DEDUP_REMOVED lines=54> */
[----:B------:R0:W3:Y:S02]  /*31080*/  DSETP.GEU.AND P2, PT, R64, R8, P2 ;  /* 0x000000084000722a */ /* 0x0000e4000174e000 */
[----:B0-----:R-:W-:Y:S02]  /*31090*/  FSEL R8, R64, R8, P4 ;  /* 0x0000000840087208 */ /* 0x001fe40002000000 */
[----:B------:R-:W-:-:S15]  /*310a0*/  FSEL R9, R65, R9, P4 ;  /* 0x0000000941097208 */ /* 0x000fde0002000000 */
[----:B------:R-:W-:-:S15]  /*310b0*/  NOP ;  /* 0x0000000000007918 */ /* 0x000fde0000000000 */
[----:B------:R-:W-:-:S15]  /*310c0*/  NOP ;  /* 0x0000000000007918 */ /* 0x000fde0000000000 */
[----:B------:R-:W-:-:S15]  /*310d0*/  NOP ;  /* 0x0000000000007918 */ /* 0x000fde0000000000 */
[----:B---3--:R0:W-:Y:S02]  /*310e0*/  DSETP.GEU.AND P2, PT, R38, R60, P2 ;  /* 0x0000003c2600722a */ /* 0x0081e4000174e000 */
        /* <DEDUP_REMOVED lines=25> */
[----:B------:R0:W3:Y:S02]  /*31280*/  DSETP.GEU.AND P2, PT, R38, R56, P2 ;  /* 0x000000382600722a */ /* 0x0000e4000174e000 */
[----:B0-----:R-:W-:-:S15]  /*31290*/  FSEL R57, R39, R57, P3 ;  /* 0x0000003927397208 */ /* 0x001fde0001800000 */
[----:B------:R-:W-:-:S15]  /*312a0*/  NOP ;  /* 0x0000000000007918 */ /* 0x000fde0000000000 */
[----:B------:R-:W-:-:S15]  /*312b0*/  NOP ;  /* 0x0000000000007918 */ /* 0x000fde0000000000 */
[----:B------:R-:W-:-:S15]  /*312c0*/  NOP ;  /* 0x0000000000007918 */ /* 0x000fde0000000000 */
[----:B------:R-:W-:-:S02]  /*312d0*/  NOP ;  /* 0x0000000000007918 */ /* 0x000fc40000000000 */
[----:B---3--:R-:W0:Y:S02]  /*312e0*/  DSETP.GEU.AND P2, PT, R62, R54, P2 ;  /* 0x000000363e00722a */ /* 0x008e24000174e000 */
        /* <DEDUP_REMOVED lines=21> */
.L_x_29096:
        /* <DEDUP_REMOVED lines=257> */
.L_x_29099:
        /* <DEDUP_REMOVED lines=53> */
.L_x_29102:
[----:B------:R-:W-:Y:S05]  /*327a0*/  BSYNC.RECONVERGENT B4 ;  /* 0x0000000000047941 */ /* 0x000fea0003800200 */
.L_x_29101:
        /* <DEDUP_REMOVED lines=77> */
.L_x_29100:
[----:B------:R-:W-:Y:S05]  /*32c80*/  BSYNC.RECONVERGENT B3 ;  /* 0x0000000000037941 */ /* 0x000fea0003800200 */
.L_x_29098:
        /* <DEDUP_REMOVED lines=64> */
[----:B-123--:R-:W-:Y:S05]  /*33090*/  CALL.REL.NOINC `($__internal_64_$__cuda_sm20_div_rn_f64_full) ;  /* 0x0000129800947944 */ /* 0x00efea0003c00000 */
.L_x_29104:
[----:B------:R-:W-:Y:S05]  /*330a0*/  BSYNC.RECONVERGENT B3 ;  /* 0x0000000000037941 */ /* 0x000fea0003800200 */
.L_x_29103:
        /* <DEDUP_REMOVED lines=176> */
.L_x_29106:
[----:B------:R-:W-:Y:S02]  /*33bb0*/  FSEL R2, RZ, 3.37028055040000000000e+12, P0 ;  /* 0x54442d18ff027808 */ /* 0x000fe40000000000 */
[----:B------:R-:W-:-:S07]  /*33bc0*/  FSEL R3, RZ, 2.1426990032196044922, P0 ;  /* 0x400921fbff037808 */ /* 0x000fce0000000000 */
.L_x_29107:
[----:B------:R-:W-:Y:S05]  /*33bd0*/  BSYNC.RECONVERGENT B0 ;  /* 0x0000000000007941 */ /* 0x000fea0003800200 */
.L_x_29105:
        /* <DEDUP_REMOVED lines=14> */
.L_x_29075:
        /* <DEDUP_REMOVED lines=325> */
.L_x_29109:
[----:B------:R-:W-:Y:S05]  /*35110*/  BSYNC.RECONVERGENT B0 ;  /* 0x0000000000007941 */ /* 0x000fea0003800200 */
.L_x_29108:
        /* <DEDUP_REMOVED lines=8> */
.L_x_29111:
[----:B------:R-:W-:Y:S05]  /*351a0*/  BSYNC.RECONVERGENT B3 ;  /* 0x0000000000037941 */ /* 0x000fea0003800200 */
.L_x_29110:
        /* <DEDUP_REMOVED lines=176> */
.L_x_29113:
[----:B------:R-:W-:Y:S02]  /*35cb0*/  FSEL R2, RZ, 3.37028055040000000000e+12, P0 ;  /* 0x54442d18ff027808 */ /* 0x000fe40000000000 */
[----:B------:R-:W-:-:S07]  /*35cc0*/  FSEL R3, RZ, 2.1426990032196044922, P0 ;  /* 0x400921fbff037808 */ /* 0x000fce0000000000 */
.L_x_29114:
[----:B------:R-:W-:Y:S05]  /*35cd0*/  BSYNC.RECONVERGENT B0 ;  /* 0x0000000000007941 */ /* 0x000fea0003800200 */
.L_x_29112:
        /* <DEDUP_REMOVED lines=10> */
.L_x_29074:
        /* <DEDUP_REMOVED lines=206> */
.L_x_29117:
        /* <DEDUP_REMOVED lines=53> */
.L_x_29120:
[----:B------:R-:W-:Y:S05]  /*36db0*/  BSYNC.RECONVERGENT B4 ;  /* 0x0000000000047941 */ /* 0x000fea0003800200 */
.L_x_29119:
        /* <DEDUP_REMOVED lines=77> */
.L_x_29118:
[----:B------:R-:W-:Y:S05]  /*37290*/  BSYNC.RECONVERGENT B3 ;  /* 0x0000000000037941 */ /* 0x000fea0003800200 */
.L_x_29116:
        /* <DEDUP_REMOVED lines=187> */
.L_x_29115:
        /* <DEDUP_REMOVED lines=191> */
[----:B------:R0:W4:Y:S02]  /*38a40*/  DMUL R8, R10, R8 ;  /* 0x000000080a087228 */ /* 0x0001240000000000 */
[----:B0---4-:R-:W-:Y:S05]  /*38a50*/  BRA `(.L_x_29087) ;  /* 0x0000004400c87947 */ /* 0x011fea0003800000 */
.L_x_29073:
        /* <DEDUP_REMOVED lines=50> */
[----:B-12---:R-:W-:Y:S05]  /*38d80*/  CALL.REL.NOINC `($__internal_64_$__cuda_sm20_div_rn_f64_full) ;  /* 0x0000123c00587944 */ /* 0x006fea0003c00000 */
[----:B------:R-:W-:Y:S02]  /*38d90*/  IMAD.MOV.U32 R8, RZ, RZ, R2 ;  /* 0x000000ffff087224 */ /* 0x000fe400078e0002 */
[----:B------:R-:W-:-:S07]  /*38da0*/  IMAD.MOV.U32 R9, RZ, RZ, R3 ;  /* 0x000000ffff097224 */ /* 0x000fce00078e0003 */
.L_x_29122:
[----:B------:R-:W-:Y:S05]  /*38db0*/  BSYNC.RECONVERGENT B3 ;  /* 0x0000000000037941 */ /* 0x000fea0003800200 */
.L_x_29121:
        /* <DEDUP_REMOVED lines=51> */
.L_x_29124:
[----:B------:R-:W-:Y:S05]  /*390f0*/  BSYNC.RECONVERGENT B3 ;  /* 0x0000000000037941 */ /* 0x000fea0003800200 */
.L_x_29123:
        /* <DEDUP_REMOVED lines=334> */
.L_x_29126:
[----:B------:R-:W-:Y:S05]  /*3a5e0*/  BSYNC.RECONVERGENT B0 ;  /* 0x0000000000007941 */ /* 0x000fea0003800200 */
.L_x_29125:
        /* <DEDUP_REMOVED lines=8> */
[----:B-1234-:R-:W-:Y:S05]  /*3a670*/  CALL.REL.NOINC `($__internal_64_$__cuda_sm20_div_rn_f64_full) ;  /* 0x00001224001c7944 */ /* 0x01efea0003c00000 */
.L_x_29128:
[----:B------:R-:W-:Y:S05]  /*3a680*/  BSYNC.RECONVERGENT B3 ;  /* 0x0000000000037941 */ /* 0x000fea0003800200 */
.L_x_29127:
        /* <DEDUP_REMOVED lines=176> */
.L_x_29130:
[----:B------:R-:W-:Y:S02]  /*3b190*/  FSEL R2, RZ, 3.37028055040000000000e+12, P0 ;  /* 0x54442d18ff027808 */ /* 0x000fe40000000000 */
[----:B------:R-:W-:-:S07]  /*3b1a0*/  FSEL R3, RZ, 2.1426990032196044922, P0 ;  /* 0x400921fbff037808 */ /* 0x000fce0000000000 */
.L_x_29131:
[----:B------:R-:W-:Y:S05]  /*3b1b0*/  BSYNC.RECONVERGENT B0 ;  /* 0x0000000000007941 */ /* 0x000fea0003800200 */
.L_x_29129:
        /* <DEDUP_REMOVED lines=14> */
.L_x_29072:
        /* <DEDUP_REMOVED lines=297> */
.L_x_29133:
[----:B------:R-:W-:Y:S05]  /*3c530*/  BSYNC.RECONVERGENT B0 ;  /* 0x0000000000007941 */ /* 0x000fea0003800200 */
.L_x_29132:
[----:B------:R-:W-:Y:S04]  /*3c540*/  BSSY.RECONVERGENT B3, `(.L_x_29134) ;  /* 0x0000007000037945 */ /* 0x000fe80003800200 */
[----:B------:R-:W-:Y:S05]  /*3c550*/  @P4 BRA P5, `(.L_x_29135) ;  /* 0x0000000000144947 */ /* 0x000fea0002800000 */
[----:B------:R-:W-:Y:S01]  /*3c560*/  IMAD.MOV.U32 R0, RZ, RZ, R4 ;  /* 0x000000ffff007224 */ /* 0x000fe200078e0004 */
[----:B------:R-:W-:Y:S01]  /*3c570*/  MOV R4, 0x3c5b0 ;  /* 0x0003c5b000047802 */ /* 0x000fe20000000f00 */
[----:B------:R-:W-:Y:S02]  /*3c580*/  IMAD.MOV.U32 R2, RZ, RZ, R10 ;  /* 0x000000ffff027224 */ /* 0x000fe400078e000a */
[----:B------:R-:W-:-:S07]  /*3c590*/  IMAD.MOV.U32 R3, RZ, RZ, R11 ;  /* 0x000000ffff037224 */ /* 0x000fce00078e000b */
[----:B0123--:R-:W-:Y:S05]  /*3c5a0*/  CALL.REL.NOINC `($__internal_64_$__cuda_sm20_div_rn_f64_full) ;  /* 0x0000120400507944 */ /* 0x00ffea0003c00000 */
.L_x_29135:
[----:B------:R-:W-:Y:S05]  /*3c5b0*/  BSYNC.RECONVERGENT B3 ;  /* 0x0000000000037941 */ /* 0x000fea0003800200 */
.L_x_29134:
        /* <DEDUP_REMOVED lines=176> */
.L_x_29137:
[----:B------:R-:W-:Y:S02]  /*3d0c0*/  FSEL R2, RZ, 3.37028055040000000000e+12, P0 ;  /* 0x54442d18ff027808 */ /* 0x000fe40000000000 */
[----:B------:R-:W-:-:S07]  /*3d0d0*/  FSEL R3, RZ, 2.1426990032196044922, P0 ;  /* 0x400921fbff037808 */ /* 0x000fce0000000000 */
.L_x_29138:
[----:B------:R-:W-:Y:S05]  /*3d0e0*/  BSYNC.RECONVERGENT B0 ;  /* 0x0000000000007941 */ /* 0x000fea0003800200 */
.L_x_29136:
        /* <DEDUP_REMOVED lines=9> */
.L_x_29087:
[----:B------:R-:W-:Y:S05]  /*3d180*/  BSYNC.RECONVERGENT B1 ;  /* 0x0000000000017941 */ /* 0x000fea0003800200 */
.L_x_29071:
        /* <DEDUP_REMOVED lines=146> */
.L_x_29144:
[----:B------:R-:W-:Y:S05]  /*3dab0*/  BSYNC.RECONVERGENT B0 ;  /* 0x0000000000007941 */ /* 0x000fea0003800200 */
.L_x_29143:
        /* <DEDUP_REMOVED lines=47> */
[----:B-123--:R-:W-:Y:S05]  /*3ddb0*/  CALL.REL.NOINC `($_ZN2at6native29vectorized_elementwise_kernelILi2EZZZNS0_50_GLOBAL__N__2680c7bb_12_PowKernel_cu_7dd49032_317024pow_tensor_scalar_kernelERNS_18TensorIteratorBaseERKN3c106ScalarEENKUlvE_clEvENKUlvE_clEvEUlNS5_7complexIdEEE0_St5arrayIPcLm2EEEEviT0_T1_$__internal_trig_reduction_slowpathd) ;  /* 0x000011f400747944 */ /* 0x00efea0003c00000 */
[----:B------:R-:W-:Y:S02]  /*3ddc0*/  IMAD.MOV.U32 R2, RZ, RZ, R6 ;  /* 0x000000ffff027224 */ /* 0x000fe400078e0006 */
[----:B------:R-:W-:-:S07]  /*3ddd0*/  IMAD.MOV.U32 R3, RZ, RZ, R7 ;  /* 0x000000ffff037224 */ /* 0x000fce00078e0007 */
.L_x_29148:
[----:B------:R-:W-:Y:S05]  /*3dde0*/  BSYNC.RECONVERGENT B4 ;  /* 0x0000000000047941 */ /* 0x000fea0003800200 */
.L_x_29147:
[----:B------:R-:W-:Y:S01]  /*3ddf0*/  VIADD R0, R4, 0x1 ;  /* 0x0000000104007836 */ /* 0x000fe20000000000 */
[----:B------:R-:W-:Y:S06]  /*3de00*/  BRA `(.L_x_29149) ;  /* 0x0000000000087947 */ /* 0x000fec0003800000 */
.L_x_29146:
[----:B0-----:R0:W4:Y:S02]  /*3de10*/  DMUL R2, RZ, R38 ;  /* 0x00000026ff027228 */ /* 0x0011240000000000 */
[----:B0---4-:R-:W-:-:S07]  /*3de20*/  IMAD.MOV.U32 R0, RZ, RZ, 0x1 ;  /* 0x00000001ff007424 */ /* 0x011fce00078e00ff */
.L_x_29149:
[----:B------:R-:W-:Y:S05]  /*3de30*/  BSYNC.RECONVERGENT B3 ;  /* 0x0000000000037941 */ /* 0x000fea0003800200 */
.L_x_29145:
        /* <DEDUP_REMOVED lines=112> */
[----:B-1-3--:R-:W-:Y:S05]  /*3e540*/  CALL.REL.NOINC `($_ZN2at6native29vectorized_elementwise_kernelILi2EZZZNS0_50_GLOBAL__N__2680c7bb_12_PowKernel_cu_7dd49032_317024pow_tensor_scalar_kernelERNS_18TensorIteratorBaseERKN3c106ScalarEENKUlvE_clEvENKUlvE_clEvEUlNS5_7complexIdEEE0_St5arrayIPcLm2EEEEviT0_T1_$__internal_trig_reduction_slowpathd) ;  /* 0x000011ec00907944 */ /* 0x00afea0003c00000 */
[----:B------:R-:W-:Y:S02]  /*3e550*/  IMAD.MOV.U32 R0, RZ, RZ, R4 ;  /* 0x000000ffff007224 */ /* 0x000fe400078e0004 */
[----:B------:R-:W-:Y:S02]  /*3e560*/  IMAD.MOV.U32 R2, RZ, RZ, R6 ;  /* 0x000000ffff027224 */ /* 0x000fe400078e0006 */
[----:B------:R-:W-:Y:S01]  /*3e570*/  IMAD.MOV.U32 R3, RZ, RZ, R7 ;  /* 0x000000ffff037224 */ /* 0x000fe200078e0007 */
[----:B------:R-:W-:Y:S06]  /*3e580*/  BRA `(.L_x_29152) ;  /* 0x0000000000087947 */ /* 0x000fec0003800000 */
.L_x_29151:
[----:B------:R0:W2:Y:S02]  /*3e590*/  DMUL R2, RZ, R38 ;  /* 0x00000026ff027228 */ /* 0x0000a40000000000 */
[----:B0-2---:R-:W-:-:S07]  /*3e5a0*/  IMAD.MOV.U32 R0, RZ, RZ, RZ ;  /* 0x000000ffff007224 */ /* 0x005fce00078e00ff */
.L_x_29152:
[----:B------:R-:W-:Y:S05]  /*3e5b0*/  BSYNC.RECONVERGENT B3 ;  /* 0x0000000000037941 */ /* 0x000fea0003800200 */
.L_x_29150:
        /* <DEDUP_REMOVED lines=73> */
.L_x_29142:
        /* <DEDUP_REMOVED lines=126> */
.L_x_29154:
[----:B------:R-:W-:Y:S05]  /*3f230*/  BSYNC.RECONVERGENT B0 ;  /* 0x0000000000007941 */ /* 0x000fea0003800200 */
.L_x_29153:
        /* <DEDUP_REMOVED lines=62> */
.L_x_29158:
[----:B------:R-:W-:Y:S05]  /*3f620*/  BSYNC.RECONVERGENT B4 ;  /* 0x0000000000047941 */ /* 0x000fea0003800200 */
.L_x_29157:
[----:B------:R-:W-:Y:S01]  /*3f630*/  VIADD R0, R4, 0x1 ;  /* 0x0000000104007836 */ /* 0x000fe20000000000 */
[----:B------:R-:W-:Y:S06]  /*3f640*/  BRA `(.L_x_29159) ;  /* 0x0000000000087947 */ /* 0x000fec0003800000 */
.L_x_29156:
[----:B------:R0:W3:Y:S02]  /*3f650*/  DMUL R2, RZ, R38 ;  /* 0x00000026ff027228 */ /* 0x0000e40000000000 */
[----:B0--3--:R-:W-:-:S07]  /*3f660*/  IMAD.MOV.U32 R0, RZ, RZ, 0x1 ;  /* 0x00000001ff007424 */ /* 0x009fce00078e00ff */
.L_x_29159:
[----:B------:R-:W-:Y:S05]  /*3f670*/  BSYNC.RECONVERGENT B3 ;  /* 0x0000000000037941 */ /* 0x000fea0003800200 */
.L_x_29155:
        /* <DEDUP_REMOVED lines=127> */
.L_x_29161:
[----:B------:R0:W3:Y:S02]  /*3fe70*/  DMUL R2, RZ, R38 ;  /* 0x00000026ff027228 */ /* 0x0000e40000000000 */
[----:B0--3--:R-:W-:-:S07]  /*3fe80*/  IMAD.MOV.U32 R0, RZ, RZ, RZ ;  /* 0x000000ffff007224 */ /* 0x009fce00078e00ff */
.L_x_29162:
[----:B------:R-:W-:Y:S05]  /*3fe90*/  BSYNC.RECONVERGENT B3 ;  /* 0x0000000000037941 */ /* 0x000fea0003800200 */
.L_x_29160:
        /* <DEDUP_REMOVED lines=83> */
[----:B0--3--:R-:W-:Y:S05]  /*403d0*/  BRA `(.L_x_29070) ;  /* 0x0000001400d07947 */ /* 0x009fea0003800000 */
.L_x_29141:
        /* <DEDUP_REMOVED lines=10> */
.L_x_29163:
[----:B------:R-:W0:Y:S02]  /*40480*/  DADD R38, R38, -R38 ;  /* 0x0000000026267229 */ /* 0x000e240000000826 */
[----:B0-----:R-:W-:Y:S02]  /*40490*/  IMAD.MOV.U32 R36, RZ, RZ, R38 ;  /* 0x000000ffff247224 */ /* 0x001fe400078e0026 */
[----:B------:R-:W-:Y:S01]  /*404a0*/  IMAD.MOV.U32 R37, RZ, RZ, R39 ;  /* 0x000000ffff257224 */ /* 0x000fe200078e0027 */
[----:B------:R-:W-:Y:S06]  /*404b0*/  BRA `(.L_x_29070) ;  /* 0x0000001400987947 */ /* 0x000fec0003800000 */
.L_x_29140:
        /* <DEDUP_REMOVED lines=50> */
.L_x_29167:
[----:B------:R-:W-:Y:S05]  /*407e0*/  BSYNC.RECONVERGENT B4 ;  /* 0x0000000000047941 */ /* 0x000fea0003800200 */
.L_x_29166:
[----:B------:R-:W-:Y:S01]  /*407f0*/  VIADD R0, R4, 0x1 ;  /* 0x0000000104007836 */ /* 0x000fe20000000000 */
[----:B------:R-:W-:Y:S06]  /*40800*/  BRA `(.L_x_29168) ;  /* 0x0000000000087947 */ /* 0x000fec0003800000 */
.L_x_29165:
[----:B------:R0:W3:Y:S02]  /*40810*/  DMUL R2, RZ, R38 ;  /* 0x00000026ff027228 */ /* 0x0000e40000000000 */
[----:B0--3--:R-:W-:-:S07]  /*40820*/  IMAD.MOV.U32 R0, RZ, RZ, 0x1 ;  /* 0x00000001ff007424 */ /* 0x009fce00078e00ff */
.L_x_29168:
[----:B------:R-:W-:Y:S05]  /*40830*/  BSYNC.RECONVERGENT B3 ;  /* 0x0000000000037941 */ /* 0x000fea0003800200 */
.L_x_29164:
        /* <DEDUP_REMOVED lines=117> */
.L_x_29170:
[----:B------:R0:W3:Y:S02]  /*40f90*/  DMUL R2, RZ, R38 ;  /* 0x00000026ff027228 */ /* 0x0000e40000000000 */
[----:B0--3--:R-:W-:-:S07]  /*40fa0*/  IMAD.MOV.U32 R0, RZ, RZ, RZ ;  /* 0x000000ffff007224 */ /* 0x009fce00078e00ff */
.L_x_29171:
[----:B------:R-:W-:Y:S05]  /*40fb0*/  BSYNC.RECONVERGENT B3 ;  /* 0x0000000000037941 */ /* 0x000fea0003800200 */
.L_x_29169:
        /* <DEDUP_REMOVED lines=64> */
.L_x_29139:
        /* <DEDUP_REMOVED lines=118> */
.L_x_29070:
[----:B------:R-:W-:Y:S05]  /*41b20*/  BSYNC.RECONVERGENT B2 ;  /* 0x0000000000027941 */ /* 0x000fea0003800200 */
.L_x_29069:
        /* <DEDUP_REMOVED lines=290> */
.L_x_29181:
        /* <DEDUP_REMOVED lines=52> */
[----:B-12-4-:R-:W-:Y:S05]  /*43090*/  CALL.REL.NOINC `($__internal_64_$__cuda_sm20_div_rn_f64_full) ;  /* 0x0000119800947944 */ /* 0x016fea0003c00000 */
.L_x_29184:
[----:B------:R-:W-:Y:S05]  /*430a0*/  BSYNC.RECONVERGENT B4 ;  /* 0x0000000000047941 */ /* 0x000fea0003800200 */
.L_x_29183:
        /* <DEDUP_REMOVED lines=77> */
.L_x_29182:
[----:B------:R-:W-:Y:S05]  /*43580*/  BSYNC.RECONVERGENT B3 ;  /* 0x0000000000037941 */ /* 0x000fea0003800200 */
.L_x_29180:
        /* <DEDUP_REMOVED lines=53> */
[----:B01234-:R-:W-:Y:S05]  /*438e0*/  CALL.REL.NOINC `($__internal_64_$__cuda_sm20_div_rn_f64_full) ;  /* 0x0000119000807944 */ /* 0x01ffea0003c00000 */
.L_x_29186:
[----:B------:R-:W-:Y:S05]  /*438f0*/  BSYNC.RECONVERGENT B3 ;  /* 0x0000000000037941 */ /* 0x000fea0003800200 */
.L_x_29185:
        /* <DEDUP_REMOVED lines=176> */
.L_x_29188:
[----:B------:R-:W-:Y:S02]  /*44400*/  FSEL R2, RZ, 3.37028055040000000000e+12, P0 ;  /* 0x54442d18ff027808 */ /* 0x000fe40000000000 */
[----:B------:R-:W-:-:S07]  /*44410*/  FSEL R3, RZ, 2.1426990032196044922, P0 ;  /* 0x400921fbff037808 */ /* 0x000fce0000000000 */
.L_x_29189:
[----:B------:R-:W-:Y:S05]  /*44420*/  BSYNC.RECONVERGENT B0 ;  /* 0x0000000000007941 */ /* 0x000fea0003800200 */
.L_x_29187:
        /* <DEDUP_REMOVED lines=14> */
.L_x_29179:
        /* <DEDUP_REMOVED lines=249> */
.L_x_29193:
[----:B------:R-:W-:Y:S05]  /*454a0*/  BSYNC.RECONVERGENT B0 ;  /* 0x0000000000007941 */ /* 0x000fea0003800200 */
.L_x_29192:
[----:B------:R-:W-:Y:S04]  /*454b0*/  BSSY.RECONVERGENT B3, `(.L_x_29194) ;  /* 0x0000008000037945 */ /* 0x000fe80003800200 */
[----:B------:R-:W-:Y:S05]  /*454c0*/  @P4 BRA P5, `(.L_x_29195) ;  /* 0x0000000000184947 */ /* 0x000fea0002800000 */
[----:B------:R-:W-:Y:S01]  /*454d0*/  IMAD.MOV.U32 R0, RZ, RZ, R10 ;  /* 0x000000ffff007224 */ /* 0x000fe200078e000a */
[----:B------:R-:W-:Y:S01]  /*454e0*/  MOV R4, 0x45530 ;  /* 0x0004553000047802 */ /* 0x000fe20000000f00 */
[----:B------:R-:W-:Y:S02]  /*454f0*/  IMAD.MOV.U32 R5, RZ, RZ, R11 ;  /* 0x000000ffff057224 */ /* 0x000fe400078e000b */
[----:B------:R-:W-:Y:S02]  /*45500*/  IMAD.MOV.U32 R2, RZ, RZ, R40 ;  /* 0x000000ffff027224 */ /* 0x000fe400078e0028 */
[----:B------:R-:W-:-:S07]  /*45510*/  IMAD.MOV.U32 R3, RZ, RZ, R41 ;  /* 0x000000ffff037224 */ /* 0x000fce00078e0029 */
[----:B01234-:R-:W-:Y:S05]  /*45520*/  CALL.REL.NOINC `($__internal_64_$__cuda_sm20_div_rn_f64_full) ;  /* 0x0000117400707944 */ /* 0x01ffea0003c00000 */
.L_x_29195:
[----:B------:R-:W-:Y:S05]  /*45530*/  BSYNC.RECONVERGENT B3 ;  /* 0x0000000000037941 */ /* 0x000fea0003800200 */
.L_x_29194:
        /* <DEDUP_REMOVED lines=176> */
.L_x_29197:
[----:B------:R-:W-:Y:S02]  /*46040*/  FSEL R2, RZ, 3.37028055040000000000e+12, P0 ;  /* 0x54442d18ff027808 */ /* 0x000fe40000000000 */
[----:B------:R-:W-:-:S07]  /*46050*/  FSEL R3, RZ, 2.1426990032196044922, P0 ;  /* 0x400921fbff037808 */ /* 0x000fce0000000000 */
.L_x_29198:
[----:B------:R-:W-:Y:S05]  /*46060*/  BSYNC.RECONVERGENT B0 ;  /* 0x0000000000007941 */ /* 0x000fea0003800200 */
.L_x_29196:
        /* <DEDUP_REMOVED lines=14> */
.L_x_29191:
        /* <DEDUP_REMOVED lines=107> */
.L_x_29200:
        /* <DEDUP_REMOVED lines=136> */
.L_x_29199:
        /* <DEDUP_REMOVED lines=257> */
.L_x_29202:
        /* <DEDUP_REMOVED lines=52> */
[----:B--2-4-:R-:W-:Y:S05]  /*483d0*/  CALL.REL.NOINC `($__internal_64_$__cuda_sm20_div_rn_f64_full) ;  /* 0x0000114400c47944 */ /* 0x014fea0003c00000 */
.L_x_29205:
[----:B------:R-:W-:Y:S05]  /*483e0*/  BSYNC.RECONVERGENT B4 ;  /* 0x0000000000047941 */ /* 0x000fea0003800200 */
.L_x_29204:
        /* <DEDUP_REMOVED lines=77> */
.L_x_29203:
[----:B------:R-:W-:Y:S05]  /*488c0*/  BSYNC.RECONVERGENT B3 ;  /* 0x0000000000037941 */ /* 0x000fea0003800200 */
.L_x_29201:
        /* <DEDUP_REMOVED lines=65> */
.L_x_29207:
[----:B------:R-:W-:Y:S05]  /*48ce0*/  BSYNC.RECONVERGENT B3 ;  /* 0x0000000000037941 */ /* 0x000fea0003800200 */
.L_x_29206:
        /* <DEDUP_REMOVED lines=176> */
.L_x_29209:
[----:B------:R-:W-:Y:S02]  /*497f0*/  FSEL R2, RZ, 3.37028055040000000000e+12, P0 ;  /* 0x54442d18ff027808 */ /* 0x000fe40000000000 */
[----:B------:R-:W-:-:S07]  /*49800*/  FSEL R3, RZ, 2.1426990032196044922, P0 ;  /* 0x400921fbff037808 */ /* 0x000fce0000000000 */
.L_x_29210:
[----:B------:R-:W-:Y:S05]  /*49810*/  BSYNC.RECONVERGENT B0 ;  /* 0x0000000000007941 */ /* 0x000fea0003800200 */
.L_x_29208:
        /* <DEDUP_REMOVED lines=12> */
[----:B-1----:R0:W3:Y:S02]  /*498e0*/  DMUL R8, R40, 0.5 ;  /* 0x3fe0000028087828 */ /* 0x0020e40000000000 */
[----:B0--3--:R-:W-:Y:S05]  /*498f0*/  BRA `(.L_x_29190) ;  /* 0x0000009400307947 */ /* 0x009fea0003800000 */
.L_x_29178:
        /* <DEDUP_REMOVED lines=325> */
.L_x_29212:
[----:B------:R-:W-:Y:S05]  /*4ad50*/  BSYNC.RECONVERGENT B0 ;  /* 0x0000000000007941 */ /* 0x000fea0003800200 */
.L_x_29211:
        /* <DEDUP_REMOVED lines=8> */
.L_x_29214:
[----:B------:R-:W-:Y:S05]  /*4ade0*/  BSYNC.RECONVERGENT B3 ;  /* 0x0000000000037941 */ /* 0x000fea0003800200 */
.L_x_29213:
        /* <DEDUP_REMOVED lines=176> */
.L_x_29216:
[----:B------:R-:W-:Y:S02]  /*4b8f0*/  FSEL R2, RZ, 3.37028055040000000000e+12, P0 ;  /* 0x54442d18ff027808 */ /* 0x000fe40000000000 */
[----:B------:R-:W-:-:S07]  /*4b900*/  FSEL R3, RZ, 2.1426990032196044922, P0 ;  /* 0x400921fbff037808 */ /* 0x000fce0000000000 */
.L_x_29217:
[----:B------:R-:W-:Y:S05]  /*4b910*/  BSYNC.RECONVERGENT B0 ;  /* 0x0000000000007941 */ /* 0x000fea0003800200 */
.L_x_29215:
        /* <DEDUP_REMOVED lines=10> */
.L_x_29177:
        /* <DEDUP_REMOVED lines=206> */
.L_x_29220:
        /* <DEDUP_REMOVED lines=53> */
.L_x_29223:
[----:B------:R-:W-:Y:S05]  /*4c9f0*/  BSYNC.RECONVERGENT B4 ;  /* 0x0000000000047941 */ /* 0x000fea0003800200 */
.L_x_29222:
        /* <DEDUP_REMOVED lines=77> */
.L_x_29221:
[----:B------:R-:W-:Y:S05]  /*4ced0*/  BSYNC.RECONVERGENT B3 ;  /* 0x0000000000037941 */ /* 0x000fea0003800200 */
.L_x_29219:
        /* <DEDUP_REMOVED lines=187> */
.L_x_29218:
        /* <DEDUP_REMOVED lines=193> */
.L_x_29176:
        /* <DEDUP_REMOVED lines=50> */
[----:B-12-4-:R-:W-:Y:S05]  /*4e9c0*/  CALL.REL.NOINC `($__internal_64_$__cuda_sm20_div_rn_f64_full) ;  /* 0x000010e000487944 */ /* 0x016fea0003c00000 */
[----:B------:R-:W-:Y:S02]  /*4e9d0*/  IMAD.MOV.U32 R8, RZ, RZ, R2 ;  /* 0x000000ffff087224 */ /* 0x000fe400078e0002 */
[----:B------:R-:W-:-:S07]  /*4e9e0*/  IMAD.MOV.U32 R9, RZ, RZ, R3 ;  /* 0x000000ffff097224 */ /* 0x000fce00078e0003 */
.L_x_29225:
[----:B------:R-:W-:Y:S05]  /*4e9f0*/  BSYNC.RECONVERGENT B3 ;  /* 0x0000000000037941 */ /* 0x000fea0003800200 */
.L_x_29224:
        /* <DEDUP_REMOVED lines=51> */
.L_x_29227:
[----:B------:R-:W-:Y:S05]  /*4ed30*/  BSYNC.RECONVERGENT B3 ;  /* 0x0000000000037941 */ /* 0x000fea0003800200 */
.L_x_29226:
        /* <DEDUP_REMOVED lines=334> */
.L_x_29229:
[----:B------:R-:W-:Y:S05]  /*50220*/  BSYNC.RECONVERGENT B0 ;  /* 0x0000000000007941 */ /* 0x000fea0003800200 */
.L_x_29228:
        /* <DEDUP_REMOVED lines=8> */
[----:B01234-:R-:W-:Y:S05]  /*502b0*/  CALL.REL.NOINC `($__internal_64_$__cuda_sm20_div_rn_f64_full) ;  /* 0x000010c8000c7944 */ /* 0x01ffea0003c00000 */
.L_x_29231:
[----:B------:R-:W-:Y:S05]  /*502c0*/  BSYNC.RECONVERGENT B3 ;  /* 0x0000000000037941 */ /* 0x000fea0003800200 */
.L_x_29230:
        /* <DEDUP_REMOVED lines=176> */
.L_x_29233:
[----:B------:R-:W-:Y:S02]  /*50dd0*/  FSEL R2, RZ, 3.37028055040000000000e+12, P0 ;  /* 0x54442d18ff027808 */ /* 0x000fe40000000000 */
[----:B------:R-:W-:-:S07]  /*50de0*/  FSEL R3, RZ, 2.1426990032196044922, P0 ;  /* 0x400921fbff037808 */ /* 0x000fce0000000000 */
.L_x_29234:
[----:B------:R-:W-:Y:S05]  /*50df0*/  BSYNC.RECONVERGENT B0 ;  /* 0x0000000000007941 */ /* 0x000fea0003800200 */
.L_x_29232:
        /* <DEDUP_REMOVED lines=14> */
.L_x_29175:
        /* <DEDUP_REMOVED lines=297> */
.L_x_29236:
[----:B------:R-:W-:Y:S05]  /*52170*/  BSYNC.RECONVERGENT B0 ;  /* 0x0000000000007941 */ /* 0x000fea0003800200 */
.L_x_29235:
[----:B------:R-:W-:Y:S04]  /*52180*/  BSSY.RECONVERGENT B3, `(.L_x_29237) ;  /* 0x0000007000037945 */ /* 0x000fe80003800200 */
[----:B------:R-:W-:Y:S05]  /*52190*/  @P4 BRA P5, `(.L_x_29238) ;  /* 0x0000000000144947 */ /* 0x000fea0002800000 */
[----:B------:R-:W-:Y:S01]  /*521a0*/  IMAD.MOV.U32 R0, RZ, RZ, R4 ;  /* 0x000000ffff007224 */ /* 0x000fe200078e0004 */
[----:B------:R-:W-:Y:S01]  /*521b0*/  MOV R4, 0x521f0 ;  /* 0x000521f000047802 */ /* 0x000fe20000000f00 */
[----:B------:R-:W-:Y:S02]  /*521c0*/  IMAD.MOV.U32 R2, RZ, RZ, R10 ;  /* 0x000000ffff027224 */ /* 0x000fe400078e000a */
[----:B------:R-:W-:-:S07]  /*521d0*/  IMAD.MOV.U32 R3, RZ, RZ, R11 ;  /* 0x000000ffff037224 */ /* 0x000fce00078e000b */
[----:B01234-:R-:W-:Y:S05]  /*521e0*/  CALL.REL.NOINC `($__internal_64_$__cuda_sm20_div_rn_f64_full) ;  /* 0x000010a800407944 */ /* 0x01ffea0003c00000 */
.L_x_29238:
[----:B------:R-:W-:Y:S05]  /*521f0*/  BSYNC.RECONVERGENT B3 ;  /* 0x0000000000037941 */ /* 0x000fea0003800200 */
.L_x_29237:
        /* <DEDUP_REMOVED lines=176> */
.L_x_29240:
[----:B------:R-:W-:Y:S02]  /*52d00*/  FSEL R2, RZ, 3.37028055040000000000e+12, P0 ;  /* 0x54442d18ff027808 */ /* 0x000fe40000000000 */
[----:B------:R-:W-:-:S07]  /*52d10*/  FSEL R3, RZ, 2.1426990032196044922, P0 ;  /* 0x400921fbff037808 */ /* 0x000fce0000000000 */
.L_x_29241:
[----:B------:R-:W-:Y:S05]  /*52d20*/  BSYNC.RECONVERGENT B0 ;  /* 0x0000000000007941 */ /* 0x000fea0003800200 */
.L_x_29239:
        /* <DEDUP_REMOVED lines=9> */
.L_x_29190:
[----:B------:R-:W-:Y:S05]  /*52dc0*/  BSYNC.RECONVERGENT B1 ;  /* 0x0000000000017941 */ /* 0x000fea0003800200 */
.L_x_29174:
        /* <DEDUP_REMOVED lines=146> */
.L_x_29247:
[----:B------:R-:W-:Y:S05]  /*536f0*/  BSYNC.RECONVERGENT B0 ;  /* 0x0000000000007941 */ /* 0x000fea0003800200 */
.L_x_29246:
        /* <DEDUP_REMOVED lines=47> */
[----:B-1234-:R-:W-:Y:S05]  /*539f0*/  CALL.REL.NOINC `($_ZN2at6native29vectorized_elementwise_kernelILi2EZZZNS0_50_GLOBAL__N__2680c7bb_12_PowKernel_cu_7dd49032_317024pow_tensor_scalar_kernelERNS_18TensorIteratorBaseERKN3c106ScalarEENKUlvE_clEvENKUlvE_clEvEUlNS5_7complexIdEEE0_St5arrayIPcLm2EEEEviT0_T1_$__internal_trig_reduction_slowpathd) ;  /* 0x0000109800647944 */ /* 0x01efea0003c00000 */
[----:B------:R-:W-:Y:S02]  /*53a00*/  IMAD.MOV.U32 R2, RZ, RZ, R6 ;  /* 0x000000ffff027224 */ /* 0x000fe400078e0006 */
[----:B------:R-:W-:-:S07]  /*53a10*/  IMAD.MOV.U32 R3, RZ, RZ, R7 ;  /* 0x000000ffff037224 */ /* 0x000fce00078e0007 */
.L_x_29251:
[----:B------:R-:W-:Y:S05]  /*53a20*/  BSYNC.RECONVERGENT B4 ;  /* 0x0000000000047941 */ /* 0x000fea0003800200 */
.L_x_29250:
[----:B------:R-:W-:Y:S01]  /*53a30*/  VIADD R0, R4, 0x1 ;  /* 0x0000000104007836 */ /* 0x000fe20000000000 */
[----:B------:R-:W-:Y:S06]  /*53a40*/  BRA `(.L_x_29252) ;  /* 0x0000000000087947 */ /* 0x000fec0003800000 */
.L_x_29249:
[----:B0-----:R0:W0:Y:S02]  /*53a50*/  DMUL R2, RZ, R42 ;  /* 0x0000002aff027228 */ /* 0x0010240000000000 */
[----:B0-----:R-:W-:-:S07]  /*53a60*/  IMAD.MOV.U32 R0, RZ, RZ, 0x1 ;  /* 0x00000001ff007424 */ /* 0x001fce00078e00ff */
.L_x_29252:
[----:B------:R-:W-:Y:S05]  /*53a70*/  BSYNC.RECONVERGENT B3 ;  /* 0x0000000000037941 */ /* 0x000fea0003800200 */
.L_x_29248:
        /* <DEDUP_REMOVED lines=112> */
[----:B-1--4-:R-:W-:Y:S05]  /*54180*/  CALL.REL.NOINC `($_ZN2at6native29vectorized_elementwise_kernelILi2EZZZNS0_50_GLOBAL__N__2680c7bb_12_PowKernel_cu_7dd49032_317024pow_tensor_scalar_kernelERNS_18TensorIteratorBaseERKN3c106ScalarEENKUlvE_clEvENKUlvE_clEvEUlNS5_7complexIdEEE0_St5arrayIPcLm2EEEEviT0_T1_$__internal_trig_reduction_slowpathd) ;  /* 0x0000109000807944 */ /* 0x012fea0003c00000 */
[----:B------:R-:W-:Y:S02]  /*54190*/  IMAD.MOV.U32 R0, RZ, RZ, R4 ;  /* 0x000000ffff007224 */ /* 0x000fe400078e0004 */
[----:B------:R-:W-:Y:S02]  /*541a0*/  IMAD.MOV.U32 R2, RZ, RZ, R6 ;  /* 0x000000ffff027224 */ /* 0x000fe400078e0006 */
[----:B------:R-:W-:Y:S01]  /*541b0*/  IMAD.MOV.U32 R3, RZ, RZ, R7 ;  /* 0x000000ffff037224 */ /* 0x000fe200078e0007 */
[----:B------:R-:W-:Y:S06]  /*541c0*/  BRA `(.L_x_29255) ;  /* 0x0000000000087947 */ /* 0x000fec0003800000 */
.L_x_29254:
[----:B------:R0:W2:Y:S02]  /*541d0*/  DMUL R2, RZ, R42 ;  /* 0x0000002aff027228 */ /* 0x0000a40000000000 */
[----:B0-2---:R-:W-:-:S07]  /*541e0*/  IMAD.MOV.U32 R0, RZ, RZ, RZ ;  /* 0x000000ffff007224 */ /* 0x005fce00078e00ff */
.L_x_29255:
[----:B------:R-:W-:Y:S05]  /*541f0*/  BSYNC.RECONVERGENT B3 ;  /* 0x0000000000037941 */ /* 0x000fea0003800200 */
.L_x_29253:
        /* <DEDUP_REMOVED lines=73> */
.L_x_29245:
        /* <DEDUP_REMOVED lines=126> */
.L_x_29257:
[----:B------:R-:W-:Y:S05]  /*54e70*/  BSYNC.RECONVERGENT B0 ;  /* 0x0000000000007941 */ /* 0x000fea0003800200 */
.L_x_29256:
        /* <DEDUP_REMOVED lines=59> */
[----:B-12-4-:R-:W-:Y:S05]  /*55230*/  CALL.REL.NOINC `($_ZN2at6native29vectorized_elementwise_kernelILi2EZZZNS0_50_GLOBAL__N__2680c7bb_12_PowKernel_cu_7dd49032_317024pow_tensor_scalar_kernelERNS_18TensorIteratorBaseERKN3c106ScalarEENKUlvE_clEvENKUlvE_clEvEUlNS5_7complexIdEEE0_St5arrayIPcLm2EEEEviT0_T1_$__internal_trig_reduction_slowpathd) ;  /* 0x0000108000547944 */ /* 0x016fea0003c00000 */
[----:B------:R-:W-:Y:S02]  /*55240*/  IMAD.MOV.U32 R2, RZ, RZ, R6 ;  /* 0x000000ffff027224 */ /* 0x000fe400078e0006 */
[----:B------:R-:W-:-:S07]  /*55250*/  IMAD.MOV.U32 R3, RZ, RZ, R7 ;  /* 0x000000ffff037224 */ /* 0x000fce00078e0007 */
.L_x_29261:
[----:B------:R-:W-:Y:S05]  /*55260*/  BSYNC.RECONVERGENT B4 ;  /* 0x0000000000047941 */ /* 0x000fea0003800200 */
.L_x_29260:
[----:B------:R-:W-:Y:S01]  /*55270*/  VIADD R0, R4, 0x1 ;  /* 0x0000000104007836 */ /* 0x000fe20000000000 */
[----:B------:R-:W-:Y:S06]  /*55280*/  BRA `(.L_x_29262) ;  /* 0x0000000000087947 */ /* 0x000fec0003800000 */
.L_x_29259:
[----:B------:R0:W3:Y:S02]  /*55290*/  DMUL R2, RZ, R42 ;  /* 0x0000002aff027228 */ /* 0x0000e40000000000 */
[----:B0--3--:R-:W-:-:S07]  /*552a0*/  IMAD.MOV.U32 R0, RZ, RZ, 0x1 ;  /* 0x00000001ff007424 */ /* 0x009fce00078e00ff */
.L_x_29262:
[----:B------:R-:W-:Y:S05]  /*552b0*/  BSYNC.RECONVERGENT B3 ;  /* 0x0000000000037941 */ /* 0x000fea0003800200 */
.L_x_29258:
        /* <DEDUP_REMOVED lines=127> */
.L_x_29264:
[----:B------:R0:W2:Y:S02]  /*55ab0*/  DMUL R2, RZ, R42 ;  /* 0x0000002aff027228 */ /* 0x0000a40000000000 */
[----:B0-2---:R-:W-:-:S07]  /*55ac0*/  IMAD.MOV.U32 R0, RZ, RZ, RZ ;  /* 0x000000ffff007224 */ /* 0x005fce00078e00ff */
.L_x_29265:
[----:B------:R-:W-:Y:S05]  /*55ad0*/  BSYNC.RECONVERGENT B3 ;  /* 0x0000000000037941 */ /* 0x000fea0003800200 */
.L_x_29263:
        /* <DEDUP_REMOVED lines=84> */
.L_x_29244:
        /* <DEDUP_REMOVED lines=10> */
.L_x_29266:
[----:B------:R-:W0:Y:S02]  /*560c0*/  DADD R42, R42, -R42 ;  /* 0x000000002a2a7229 */ /* 0x000e24000000082a */
[----:B0-----:R-:W-:Y:S02]  /*560d0*/  IMAD.MOV.U32 R40, RZ, RZ, R42 ;  /* 0x000000ffff287224 */ /* 0x001fe400078e002a */
[----:B------:R-:W-:Y:S01]  /*560e0*/  IMAD.MOV.U32 R41, RZ, RZ, R43 ;  /* 0x000000ffff297224 */ /* 0x000fe200078e002b */
[----:B------:R-:W-:Y:S06]  /*560f0*/  BRA `(.L_x_29173) ;  /* 0x0000001400987947 */ /* 0x000fec0003800000 */
.L_x_29243:
        /* <DEDUP_REMOVED lines=50> */
.L_x_29270:
[----:B------:R-:W-:Y:S05]  /*56420*/  BSYNC.RECONVERGENT B4 ;  /* 0x0000000000047941 */ /* 0x000fea0003800200 */
.L_x_29269:
[----:B------:R-:W-:Y:S01]  /*56430*/  VIADD R0, R4, 0x1 ;  /* 0x0000000104007836 */ /* 0x000fe20000000000 */
[----:B------:R-:W-:Y:S06]  /*56440*/  BRA `(.L_x_29271) ;  /* 0x0000000000087947 */ /* 0x000fec0003800000 */
.L_x_29268:
[----:B------:R0:W3:Y:S02]  /*56450*/  DMUL R2, RZ, R42 ;  /* 0x0000002aff027228 */ /* 0x0000e40000000000 */
[----:B0--3--:R-:W-:-:S07]  /*56460*/  IMAD.MOV.U32 R0, RZ, RZ, 0x1 ;  /* 0x00000001ff007424 */ /* 0x009fce00078e00ff */
.L_x_29271:
[----:B------:R-:W-:Y:S05]  /*56470*/  BSYNC.RECONVERGENT B3 ;  /* 0x0000000000037941 */ /* 0x000fea0003800200 */
.L_x_29267:
        /* <DEDUP_REMOVED lines=117> */
.L_x_29273:
[----:B------:R0:W2:Y:S02]  /*56bd0*/  DMUL R2, RZ, R42 ;  /* 0x0000002aff027228 */ /* 0x0000a40000000000 */
[----:B0-2---:R-:W-:-:S07]  /*56be0*/  IMAD.MOV.U32 R0, RZ, RZ, RZ ;  /* 0x000000ffff007224 */ /* 0x005fce00078e00ff */
.L_x_29274:
[----:B------:R-:W-:Y:S05]  /*56bf0*/  BSYNC.RECONVERGENT B3 ;  /* 0x0000000000037941 */ /* 0x000fea0003800200 */
.L_x_29272:
        /* <DEDUP_REMOVED lines=64> */
.L_x_29242:
        /* <DEDUP_REMOVED lines=118> */
.L_x_29173:
[----:B------:R-:W-:Y:S05]  /*57760*/  BSYNC.RECONVERGENT B2 ;  /* 0x0000000000027941 */ /* 0x000fea0003800200 */
.L_x_29172:
        /* <DEDUP_REMOVED lines=290> */
.L_x_29284:
        /* <DEDUP_REMOVED lines=53> */
.L_x_29287:
[----:B------:R-:W-:Y:S05]  /*58ce0*/  BSYNC.RECONVERGENT B4 ;  /* 0x0000000000047941 */ /* 0x000fea0003800200 */
.L_x_29286:
        /* <DEDUP_REMOVED lines=77> */
.L_x_29285:
[----:B------:R-:W-:Y:S05]  /*591c0*/  BSYNC.RECONVERGENT B3 ;  /* 0x0000000000037941 */ /* 0x000fea0003800200 */
.L_x_29283:
        /* <DEDUP_REMOVED lines=54> */
.L_x_29289:
[----:B------:R-:W-:Y:S05]  /*59530*/  BSYNC.RECONVERGENT B3 ;  /* 0x0000000000037941 */ /* 0x000fea0003800200 */
.L_x_29288:
        /* <DEDUP_REMOVED lines=176> */
.L_x_29291:
[----:B------:R-:W-:Y:S02]  /*5a040*/  FSEL R2, RZ, 3.37028055040000000000e+12, P0 ;  /* 0x54442d18ff027808 */ /* 0x000fe40000000000 */
[----:B------:R-:W-:-:S07]  /*5a050*/  FSEL R3, RZ, 2.1426990032196044922, P0 ;  /* 0x400921fbff037808 */ /* 0x000fce0000000000 */
.L_x_29292:
[----:B------:R-:W-:Y:S05]  /*5a060*/  BSYNC.RECONVERGENT B0 ;  /* 0x0000000000007941 */ /* 0x000fea0003800200 */
.L_x_29290:
        /* <DEDUP_REMOVED lines=14> */
.L_x_29282:
        /* <DEDUP_REMOVED lines=249> */
.L_x_29296:
[----:B------:R-:W-:Y:S05]  /*5b0e0*/  BSYNC.RECONVERGENT B0 ;  /* 0x0000000000007941 */ /* 0x000fea0003800200 */
.L_x_29295:
        /* <DEDUP_REMOVED lines=8> */
.L_x_29298:
[----:B------:R-:W-:Y:S05]  /*5b170*/  BSYNC.RECONVERGENT B3 ;  /* 0x0000000000037941 */ /* 0x000fea0003800200 */
.L_x_29297:
        /* <DEDUP_REMOVED lines=176> */
.L_x_29300:
[----:B------:R-:W-:Y:S02]  /*5bc80*/  FSEL R2, RZ, 3.37028055040000000000e+12, P0 ;  /* 0x54442d18ff027808 */ /* 0x000fe40000000000 */
[----:B------:R-:W-:-:S07]  /*5bc90*/  FSEL R3, RZ, 2.1426990032196044922, P0 ;  /* 0x400921fbff037808 */ /* 0x000fce0000000000 */
.L_x_29301:
[----:B------:R-:W-:Y:S05]  /*5bca0*/  BSYNC.RECONVERGENT B0 ;  /* 0x0000000000007941 */ /* 0x000fea0003800200 */
.L_x_29299:
        /* <DEDUP_REMOVED lines=14> */
.L_x_29294:
        /* <DEDUP_REMOVED lines=107> */
.L_x_29303:
        /* <DEDUP_REMOVED lines=136> */
.L_x_29302:
        /* <DEDUP_REMOVED lines=257> */
.L_x_29305:
        /* <DEDUP_REMOVED lines=53> */
.L_x_29308:
[----:B------:R-:W-:Y:S05]  /*5e020*/  BSYNC.RECONVERGENT B4 ;  /* 0x0000000000047941 */ /* 0x000fea0003800200 */
.L_x_29307:
        /* <DEDUP_REMOVED lines=77> */
.L_x_29306:
[----:B------:R-:W-:Y:S05]  /*5e500*/  BSYNC.RECONVERGENT B3 ;  /* 0x0000000000037941 */ /* 0x000fea0003800200 */
.L_x_29304:
        /* <DEDUP_REMOVED lines=65> */
.L_x_29310:
[----:B------:R-:W-:Y:S05]  /*5e920*/  BSYNC.RECONVERGENT B3 ;  /* 0x0000000000037941 */ /* 0x000fea0003800200 */
.L_x_29309:
        /* <DEDUP_REMOVED lines=176> */
.L_x_29312:
[----:B------:R-:W-:Y:S02]  /*5f430*/  FSEL R2, RZ, 3.37028055040000000000e+12, P0 ;  /* 0x54442d18ff027808 */ /* 0x000fe40000000000 */
[----:B------:R-:W-:-:S07]  /*5f440*/  FSEL R3, RZ, 2.1426990032196044922, P0 ;  /* 0x400921fbff037808 */ /* 0x000fce0000000000 */
.L_x_29313:
[----:B------:R-:W-:Y:S05]  /*5f450*/  BSYNC.RECONVERGENT B0 ;  /* 0x0000000000007941 */ /* 0x000fea0003800200 */
.L_x_29311:
        /* <DEDUP_REMOVED lines=14> */
.L_x_29281:
        /* <DEDUP_REMOVED lines=325> */
.L_x_29315:
[----:B------:R-:W-:Y:S05]  /*60990*/  BSYNC.RECONVERGENT B0 ;  /* 0x0000000000007941 */ /* 0x000fea0003800200 */
.L_x_29314:
        /* <DEDUP_REMOVED lines=8> */
.L_x_29317:
[----:B------:R-:W-:Y:S05]  /*60a20*/  BSYNC.RECONVERGENT B3 ;  /* 0x0000000000037941 */ /* 0x000fea0003800200 */
.L_x_29316:
        /* <DEDUP_REMOVED lines=176> */
.L_x_29319:
[----:B------:R-:W-:Y:S02]  /*61530*/  FSEL R2, RZ, 3.37028055040000000000e+12, P0 ;  /* 0x54442d18ff027808 */ /* 0x000fe40000000000 */
[----:B------:R-:W-:-:S07]  /*61540*/  FSEL R3, RZ, 2.1426990032196044922, P0 ;  /* 0x400921fbff037808 */ /* 0x000fce0000000000 */
.L_x_29320:
[----:B------:R-:W-:Y:S05]  /*61550*/  BSYNC.RECONVERGENT B0 ;  /* 0x0000000000007941 */ /* 0x000fea0003800200 */
.L_x_29318:
        /* <DEDUP_REMOVED lines=10> */
.L_x_29280:
        /* <DEDUP_REMOVED lines=206> */
.L_x_29323:
        /* <DEDUP_REMOVED lines=53> */
.L_x_29326:
[----:B------:R-:W-:Y:S05]  /*62630*/  BSYNC.RECONVERGENT B4 ;  /* 0x0000000000047941 */ /* 0x000fea0003800200 */
.L_x_29325:
        /* <DEDUP_REMOVED lines=77> */
.L_x_29324:
[----:B------:R-:W-:Y:S05]  /*62b10*/  BSYNC.RECONVERGENT B3 ;  /* 0x0000000000037941 */ /* 0x000fea0003800200 */
.L_x_29322:
        /* <DEDUP_REMOVED lines=187> */
.L_x_29321:
        /* <DEDUP_REMOVED lines=193> */
.L_x_29279:
        /* <DEDUP_REMOVED lines=53> */
.L_x_29328:
[----:B------:R-:W-:Y:S05]  /*64630*/  BSYNC.RECONVERGENT B3 ;  /* 0x0000000000037941 */ /* 0x000fea0003800200 */
.L_x_29327:
        /* <DEDUP_REMOVED lines=51> */
.L_x_29330:
[----:B------:R-:W-:Y:S05]  /*64970*/  BSYNC.RECONVERGENT B3 ;  /* 0x0000000000037941 */ /* 0x000fea0003800200 */
.L_x_29329:
        /* <DEDUP_REMOVED lines=334> */
.L_x_29332:
[----:B------:R-:W-:Y:S05]  /*65e60*/  BSYNC.RECONVERGENT B0 ;  /* 0x0000000000007941 */ /* 0x000fea0003800200 */
.L_x_29331:
        /* <DEDUP_REMOVED lines=9> */
.L_x_29334:
[----:B------:R-:W-:Y:S05]  /*65f00*/  BSYNC.RECONVERGENT B3 ;  /* 0x0000000000037941 */ /* 0x000fea0003800200 */
.L_x_29333:
        /* <DEDUP_REMOVED lines=176> */
.L_x_29336:
[----:B------:R-:W-:Y:S02]  /*66a10*/  FSEL R2, RZ, 3.37028055040000000000e+12, P0 ;  /* 0x54442d18ff027808 */ /* 0x000fe40000000000 */
[----:B------:R-:W-:-:S07]  /*66a20*/  FSEL R3, RZ, 2.1426990032196044922, P0 ;  /* 0x400921fbff037808 */ /* 0x000fce0000000000 */
.L_x_29337:
[----:B------:R-:W-:Y:S05]  /*66a30*/  BSYNC.RECONVERGENT B0 ;  /* 0x0000000000007941 */ /* 0x000fea0003800200 */
.L_x_29335:
        /* <DEDUP_REMOVED lines=14> */
.L_x_29278:
        /* <DEDUP_REMOVED lines=297> */
.L_x_29339:
[----:B------:R-:W-:Y:S05]  /*67db0*/  BSYNC.RECONVERGENT B0 ;  /* 0x0000000000007941 */ /* 0x000fea0003800200 */
.L_x_29338:
[----:B------:R-:W-:Y:S04]  /*67dc0*/  BSSY.RECONVERGENT B3, `(.L_x_29340) ;  /* 0x0000007000037945 */ /* 0x000fe80003800200 */
[----:B------:R-:W-:Y:S05]  /*67dd0*/  @P4 BRA P5, `(.L_x_29341) ;  /* 0x0000000000144947 */ /* 0x000fea0002800000 */
[----:B------:R-:W-:Y:S01]  /*67de0*/  IMAD.MOV.U32 R0, RZ, RZ, R4 ;  /* 0x000000ffff007224 */ /* 0x000fe200078e0004 */
[----:B------:R-:W-:Y:S01]  /*67df0*/  MOV R4, 0x67e30 ;  /* 0x00067e3000047802 */ /* 0x000fe20000000f00 */
[----:B------:R-:W-:Y:S02]  /*67e00*/  IMAD.MOV.U32 R2, RZ, RZ, R10 ;  /* 0x000000ffff027224 */ /* 0x000fe400078e000a */
[----:B------:R-:W-:-:S07]  /*67e10*/  IMAD.MOV.U32 R3, RZ, RZ, R11 ;  /* 0x000000ffff037224 */ /* 0x000fce00078e000b */
[----:B01234-:R-:W-:Y:S05]  /*67e20*/  CALL.REL.NOINC `($__internal_64_$__cuda_sm20_div_rn_f64_full) ;  /* 0x00000f4c00307944 */ /* 0x01ffea0003c00000 */
.L_x_29341:
[----:B------:R-:W-:Y:S05]  /*67e30*/  BSYNC.RECONVERGENT B3 ;  /* 0x0000000000037941 */ /* 0x000fea0003800200 */
.L_x_29340:
        /* <DEDUP_REMOVED lines=176> */
.L_x_29343:
[----:B------:R-:W-:Y:S02]  /*68940*/  FSEL R2, RZ, 3.37028055040000000000e+12, P0 ;  /* 0x54442d18ff027808 */ /* 0x000fe40000000000 */
[----:B------:R-:W-:-:S07]  /*68950*/  FSEL R3, RZ, 2.1426990032196044922, P0 ;  /* 0x400921fbff037808 */ /* 0x000fce0000000000 */
.L_x_29344:
[----:B------:R-:W-:Y:S05]  /*68960*/  BSYNC.RECONVERGENT B0 ;  /* 0x0000000000007941 */ /* 0x000fea0003800200 */
.L_x_29342:
        /* <DEDUP_REMOVED lines=9> */
.L_x_29293:
[----:B------:R-:W-:Y:S05]  /*68a00*/  BSYNC.RECONVERGENT B1 ;  /* 0x0000000000017941 */ /* 0x000fea0003800200 */
.L_x_29277:
        /* <DEDUP_REMOVED lines=146> */
.L_x_29350:
[----:B------:R-:W-:Y:S05]  /*69330*/  BSYNC.RECONVERGENT B0 ;  /* 0x0000000000007941 */ /* 0x000fea0003800200 */
.L_x_29349:
        /* <DEDUP_REMOVED lines=50> */
.L_x_29354:
[----:B------:R-:W-:Y:S05]  /*69660*/  BSYNC.RECONVERGENT B4 ;  /* 0x0000000000047941 */ /* 0x000fea0003800200 */
.L_x_29353:
[----:B------:R-:W-:Y:S01]  /*69670*/  VIADD R0, R4, 0x1 ;  /* 0x0000000104007836 */ /* 0x000fe20000000000 */
[----:B------:R-:W-:Y:S06]  /*69680*/  BRA `(.L_x_29355) ;  /* 0x0000000000087947 */ /* 0x000fec0003800000 */
.L_x_29352:
[----:B0-----:R0:W0:Y:S02]  /*69690*/  DMUL R2, RZ, R46 ;  /* 0x0000002eff027228 */ /* 0x0010240000000000 */
[----:B0-----:R-:W-:-:S07]  /*696a0*/  IMAD.MOV.U32 R0, RZ, RZ, 0x1 ;  /* 0x00000001ff007424 */ /* 0x001fce00078e00ff */
.L_x_29355:
[----:B------:R-:W-:Y:S05]  /*696b0*/  BSYNC.RECONVERGENT B3 ;  /* 0x0000000000037941 */ /* 0x000fea0003800200 */
.L_x_29351:
        /* <DEDUP_REMOVED lines=117> */
.L_x_29357:
[----:B------:R0:W2:Y:S02]  /*69e10*/  DMUL R2, RZ, R46 ;  /* 0x0000002eff027228 */ /* 0x0000a40000000000 */
[----:B0-2---:R-:W-:-:S07]  /*69e20*/  IMAD.MOV.U32 R0, RZ, RZ, RZ ;  /* 0x000000ffff007224 */ /* 0x005fce00078e00ff */
.L_x_29358:
[----:B------:R-:W-:Y:S05]  /*69e30*/  BSYNC.RECONVERGENT B3 ;  /* 0x0000000000037941 */ /* 0x000fea0003800200 */
.L_x_29356:
        /* <DEDUP_REMOVED lines=73> */
.L_x_29348:
        /* <DEDUP_REMOVED lines=126> */
.L_x_29360:
[----:B------:R-:W-:Y:S05]  /*6aab0*/  BSYNC.RECONVERGENT B0 ;  /* 0x0000000000007941 */ /* 0x000fea0003800200 */
.L_x_29359:
        /* <DEDUP_REMOVED lines=62> */
.L_x_29364:
[----:B------:R-:W-:Y:S05]  /*6aea0*/  BSYNC.RECONVERGENT B4 ;  /* 0x0000000000047941 */ /* 0x000fea0003800200 */
.L_x_29363:
[----:B------:R-:W-:Y:S01]  /*6aeb0*/  VIADD R0, R4, 0x1 ;  /* 0x0000000104007836 */ /* 0x000fe20000000000 */
[----:B------:R-:W-:Y:S06]  /*6aec0*/  BRA `(.L_x_29365) ;  /* 0x0000000000087947 */ /* 0x000fec0003800000 */
.L_x_29362:
[----:B------:R0:W3:Y:S02]  /*6aed0*/  DMUL R2, RZ, R46 ;  /* 0x0000002eff027228 */ /* 0x0000e40000000000 */
[----:B0--3--:R-:W-:-:S07]  /*6aee0*/  IMAD.MOV.U32 R0, RZ, RZ, 0x1 ;  /* 0x00000001ff007424 */ /* 0x009fce00078e00ff */
.L_x_29365:
[----:B------:R-:W-:Y:S05]  /*6aef0*/  BSYNC.RECONVERGENT B3 ;  /* 0x0000000000037941 */ /* 0x000fea0003800200 */
.L_x_29361:
        /* <DEDUP_REMOVED lines=127> */
.L_x_29367:
[----:B------:R0:W2:Y:S02]  /*6b6f0*/  DMUL R2, RZ, R46 ;  /* 0x0000002eff027228 */ /* 0x0000a40000000000 */
[----:B0-2---:R-:W-:-:S07]  /*6b700*/  IMAD.MOV.U32 R0, RZ, RZ, RZ ;  /* 0x000000ffff007224 */ /* 0x005fce00078e00ff */
.L_x_29368:
[----:B------:R-:W-:Y:S05]  /*6b710*/  BSYNC.RECONVERGENT B3 ;  /* 0x0000000000037941 */ /* 0x000fea0003800200 */
.L_x_29366:
        /* <DEDUP_REMOVED lines=84> */
.L_x_29347:
        /* <DEDUP_REMOVED lines=10> */
.L_x_29369:
[----:B------:R-:W0:Y:S02]  /*6bd00*/  DADD R46, R46, -R46 ;  /* 0x000000002e2e7229 */ /* 0x000e24000000082e */
[----:B0-----:R-:W-:Y:S02]  /*6bd10*/  IMAD.MOV.U32 R44, RZ, RZ, R46 ;  /* 0x000000ffff2c7224 */ /* 0x001fe400078e002e */
[----:B------:R-:W-:Y:S01]  /*6bd20*/  IMAD.MOV.U32 R45, RZ, RZ, R47 ;  /* 0x000000ffff2d7224 */ /* 0x000fe200078e002f */
[----:B------:R-:W-:Y:S06]  /*6bd30*/  BRA `(.L_x_29276) ;  /* 0x0000001400987947 */ /* 0x000fec0003800000 */
.L_x_29346:
        /* <DEDUP_REMOVED lines=50> */
.L_x_29373:
[----:B------:R-:W-:Y:S05]  /*6c060*/  BSYNC.RECONVERGENT B4 ;  /* 0x0000000000047941 */ /* 0x000fea0003800200 */
.L_x_29372:
[----:B------:R-:W-:Y:S01]  /*6c070*/  VIADD R0, R4, 0x1 ;  /* 0x0000000104007836 */ /* 0x000fe20000000000 */
[----:B------:R-:W-:Y:S06]  /*6c080*/  BRA `(.L_x_29374) ;  /* 0x0000000000087947 */ /* 0x000fec0003800000 */
.L_x_29371:
[----:B------:R0:W3:Y:S02]  /*6c090*/  DMUL R2, RZ, R46 ;  /* 0x0000002eff027228 */ /* 0x0000e40000000000 */
[----:B0--3--:R-:W-:-:S07]  /*6c0a0*/  IMAD.MOV.U32 R0, RZ, RZ, 0x1 ;  /* 0x00000001ff007424 */ /* 0x009fce00078e00ff */
.L_x_29374:
[----:B------:R-:W-:Y:S05]  /*6c0b0*/  BSYNC.RECONVERGENT B3 ;  /* 0x0000000000037941 */ /* 0x000fea0003800200 */
.L_x_29370:
        /* <DEDUP_REMOVED lines=117> */
.L_x_29376:
[----:B------:R0:W2:Y:S02]  /*6c810*/  DMUL R2, RZ, R46 ;  /* 0x0000002eff027228 */ /* 0x0000a40000000000 */
[----:B0-2---:R-:W-:-:S07]  /*6c820*/  IMAD.MOV.U32 R0, RZ, RZ, RZ ;  /* 0x000000ffff007224 */ /* 0x005fce00078e00ff */
.L_x_29377:
[----:B------:R-:W-:Y:S05]  /*6c830*/  BSYNC.RECONVERGENT B3 ;  /* 0x0000000000037941 */ /* 0x000fea0003800200 */
.L_x_29375:
        /* <DEDUP_REMOVED lines=64> */
.L_x_29345:
        /* <DEDUP_REMOVED lines=118> */
.L_x_29276:
[----:B------:R-:W-:Y:S05]  /*6d3a0*/  BSYNC.RECONVERGENT B2 ;  /* 0x0000000000027941 */ /* 0x000fea0003800200 */
.L_x_29275:
        /* <DEDUP_REMOVED lines=290> */
.L_x_29387:
        /* <DEDUP_REMOVED lines=53> */
.L_x_29390:
[----:B------:R-:W-:Y:S05]  /*6e920*/  BSYNC.RECONVERGENT B4 ;  /* 0x0000000000047941 */ /* 0x000fea0003800200 */
.L_x_29389:
        /* <DEDUP_REMOVED lines=77> */
.L_x_29388:
[----:B------:R-:W-:Y:S05]  /*6ee00*/  BSYNC.RECONVERGENT B3 ;  /* 0x0000000000037941 */ /* 0x000fea0003800200 */
.L_x_29386:
        /* <DEDUP_REMOVED lines=54> */
.L_x_29392:
[----:B------:R-:W-:Y:S05]  /*6f170*/  BSYNC.RECONVERGENT B3 ;  /* 0x0000000000037941 */ /* 0x000fea0003800200 */
.L_x_29391:
        /* <DEDUP_REMOVED lines=176> */
.L_x_29394:
[----:B------:R-:W-:Y:S02]  /*6fc80*/  FSEL R2, RZ, 3.37028055040000000000e+12, P0 ;  /* 0x54442d18ff027808 */ /* 0x000fe40000000000 */
[----:B------:R-:W-:-:S07]  /*6fc90*/  FSEL R3, RZ, 2.1426990032196044922, P0 ;  /* 0x400921fbff037808 */ /* 0x000fce0000000000 */
.L_x_29395:
[----:B------:R-:W-:Y:S05]  /*6fca0*/  BSYNC.RECONVERGENT B0 ;  /* 0x0000000000007941 */ /* 0x000fea0003800200 */
.L_x_29393:
        /* <DEDUP_REMOVED lines=14> */
.L_x_29385:
        /* <DEDUP_REMOVED lines=249> */
.L_x_29399:
[----:B------:R-:W-:Y:S05]  /*70d20*/  BSYNC.RECONVERGENT B0 ;  /* 0x0000000000007941 */ /* 0x000fea0003800200 */
.L_x_29398:
        /* <DEDUP_REMOVED lines=8> */
.L_x_29401:
[----:B------:R-:W-:Y:S05]  /*70db0*/  BSYNC.RECONVERGENT B3 ;  /* 0x0000000000037941 */ /* 0x000fea0003800200 */
.L_x_29400:
        /* <DEDUP_REMOVED lines=176> */
.L_x_29403:
[----:B------:R-:W-:Y:S02]  /*718c0*/  FSEL R2, RZ, 3.37028055040000000000e+12, P0 ;  /* 0x54442d18ff027808 */ /* 0x000fe40000000000 */
[----:B------:R-:W-:-:S07]  /*718d0*/  FSEL R3, RZ, 2.1426990032196044922, P0 ;  /* 0x400921fbff037808 */ /* 0x000fce0000000000 */
.L_x_29404:
[----:B------:R-:W-:Y:S05]  /*718e0*/  BSYNC.RECONVERGENT B0 ;  /* 0x0000000000007941 */ /* 0x000fea0003800200 */
.L_x_29402:
        /* <DEDUP_REMOVED lines=14> */
.L_x_29397:
        /* <DEDUP_REMOVED lines=107> */
.L_x_29406:
        /* <DEDUP_REMOVED lines=136> */
.L_x_29405:
        /* <DEDUP_REMOVED lines=257> */
.L_x_29408:
        /* <DEDUP_REMOVED lines=53> */
.L_x_29411:
[----:B------:R-:W-:Y:S05]  /*73c60*/  BSYNC.RECONVERGENT B4 ;  /* 0x0000000000047941 */ /* 0x000fea0003800200 */
.L_x_29410:
        /* <DEDUP_REMOVED lines=77> */
.L_x_29409:
[----:B------:R-:W-:Y:S05]  /*74140*/  BSYNC.RECONVERGENT B3 ;  /* 0x0000000000037941 */ /* 0x000fea0003800200 */
.L_x_29407:
        /* <DEDUP_REMOVED lines=65> */
.L_x_29413:
[----:B------:R-:W-:Y:S05]  /*74560*/  BSYNC.RECONVERGENT B3 ;  /* 0x0000000000037941 */ /* 0x000fea0003800200 */
.L_x_29412:
        /* <DEDUP_REMOVED lines=176> */
.L_x_29415:
[----:B------:R-:W-:Y:S02]  /*75070*/  FSEL R2, RZ, 3.37028055040000000000e+12, P0 ;  /* 0x54442d18ff027808 */ /* 0x000fe40000000000 */
[----:B------:R-:W-:-:S07]  /*75080*/  FSEL R3, RZ, 2.1426990032196044922, P0 ;  /* 0x400921fbff037808 */ /* 0x000fce0000000000 */
.L_x_29416:
[----:B------:R-:W-:Y:S05]  /*75090*/  BSYNC.RECONVERGENT B0 ;  /* 0x0000000000007941 */ /* 0x000fea0003800200 */
.L_x_29414:
        /* <DEDUP_REMOVED lines=14> */
.L_x_29384:
        /* <DEDUP_REMOVED lines=325> */
.L_x_29418:
[----:B------:R-:W-:Y:S05]  /*765d0*/  BSYNC.RECONVERGENT B0 ;  /* 0x0000000000007941 */ /* 0x000fea0003800200 */
.L_x_29417:
        /* <DEDUP_REMOVED lines=8> */
.L_x_29420:
[----:B------:R-:W-:Y:S05]  /*76660*/  BSYNC.RECONVERGENT B3 ;  /* 0x0000000000037941 */ /* 0x000fea0003800200 */
.L_x_29419:
        /* <DEDUP_REMOVED lines=176> */
.L_x_29422:
[----:B------:R-:W-:Y:S02]  /*77170*/  FSEL R2, RZ, 3.37028055040000000000e+12, P0 ;  /* 0x54442d18ff027808 */ /* 0x000fe40000000000 */
[----:B------:R-:W-:-:S07]  /*77180*/  FSEL R3, RZ, 2.1426990032196044922, P0 ;  /* 0x400921fbff037808 */ /* 0x000fce0000000000 */
.L_x_29423:
[----:B------:R-:W-:Y:S05]  /*77190*/  BSYNC.RECONVERGENT B0 ;  /* 0x0000000000007941 */ /* 0x000fea0003800200 */
.L_x_29421:
        /* <DEDUP_REMOVED lines=10> */
.L_x_29383:
        /* <DEDUP_REMOVED lines=206> */
.L_x_29426:
        /* <DEDUP_REMOVED lines=53> */
.L_x_29429:
[----:B------:R-:W-:Y:S05]  /*78270*/  BSYNC.RECONVERGENT B4 ;  /* 0x0000000000047941 */ /* 0x000fea0003800200 */
.L_x_29428:
        /* <DEDUP_REMOVED lines=77> */
.L_x_29427:
[----:B------:R-:W-:Y:S05]  /*78750*/  BSYNC.RECONVERGENT B3 ;  /* 0x0000000000037941 */ /* 0x000fea0003800200 */
.L_x_29425:
        /* <DEDUP_REMOVED lines=187> */
.L_x_29424:
        /* <DEDUP_REMOVED lines=193> */
.L_x_29382:
        /* <DEDUP_REMOVED lines=53> */
.L_x_29431:
[----:B------:R-:W-:Y:S05]  /*7a270*/  BSYNC.RECONVERGENT B3 ;  /* 0x0000000000037941 */ /* 0x000fea0003800200 */
.L_x_29430:
        /* <DEDUP_REMOVED lines=51> */
.L_x_29433:
[----:B------:R-:W-:Y:S05]  /*7a5b0*/  BSYNC.RECONVERGENT B3 ;  /* 0x0000000000037941 */ /* 0x000fea0003800200 */
.L_x_29432:
        /* <DEDUP_REMOVED lines=334> */
.L_x_29435:
[----:B------:R-:W-:Y:S05]  /*7baa0*/  BSYNC.RECONVERGENT B0 ;  /* 0x0000000000007941 */ /* 0x000fea0003800200 */
.L_x_29434:
        /* <DEDUP_REMOVED lines=9> */
.L_x_29437:
[----:B------:R-:W-:Y:S05]  /*7bb40*/  BSYNC.RECONVERGENT B3 ;  /* 0x0000000000037941 */ /* 0x000fea0003800200 */
.L_x_29436:
        /* <DEDUP_REMOVED lines=176> */
.L_x_29439:
[----:B------:R-:W-:Y:S02]  /*7c650*/  FSEL R2, RZ, 3.37028055040000000000e+12, P0 ;  /* 0x54442d18ff027808 */ /* 0x000fe40000000000 */
[----:B------:R-:W-:-:S07]  /*7c660*/  FSEL R3, RZ, 2.1426990032196044922, P0 ;  /* 0x400921fbff037808 */ /* 0x000fce0000000000 */
.L_x_29440:
[----:B------:R-:W-:Y:S05]  /*7c670*/  BSYNC.RECONVERGENT B0 ;  /* 0x0000000000007941 */ /* 0x000fea0003800200 */
.L_x_29438:
        /* <DEDUP_REMOVED lines=14> */
.L_x_29381:
        /* <DEDUP_REMOVED lines=297> */
.L_x_29442:
[----:B------:R-:W-:Y:S05]  /*7d9f0*/  BSYNC.RECONVERGENT B0 ;  /* 0x0000000000007941 */ /* 0x000fea0003800200 */
.L_x_29441:
[----:B------:R-:W-:Y:S04]  /*7da00*/  BSSY.RECONVERGENT B3, `(.L_x_29443) ;  /* 0x0000007000037945 */ /* 0x000fe80003800200 */
[----:B------:R-:W-:Y:S05]  /*7da10*/  @P4 BRA P5, `(.L_x_29444) ;  /* 0x0000000000144947 */ /* 0x000fea0002800000 */
[----:B------:R-:W-:Y:S01]  /*7da20*/  IMAD.MOV.U32 R0, RZ, RZ, R4 ;  /* 0x000000ffff007224 */ /* 0x000fe200078e0004 */
[----:B------:R-:W-:Y:S01]  /*7da30*/  MOV R4, 0x7da70 ;  /* 0x0007da7000047802 */ /* 0x000fe20000000f00 */
[----:B------:R-:W-:Y:S02]  /*7da40*/  IMAD.MOV.U32 R2, RZ, RZ, R10 ;  /* 0x000000ffff027224 */ /* 0x000fe400078e000a */
[----:B------:R-:W-:-:S07]  /*7da50*/  IMAD.MOV.U32 R3, RZ, RZ, R11 ;  /* 0x000000ffff037224 */ /* 0x000fce00078e000b */
[----:B01234-:R-:W-:Y:S05]  /*7da60*/  CALL.REL.NOINC `($__internal_64_$__cuda_sm20_div_rn_f64_full) ;  /* 0x00000df000207944 */ /* 0x01ffea0003c00000 */
.L_x_29444:
[----:B------:R-:W-:Y:S05]  /*7da70*/  BSYNC.RECONVERGENT B3 ;  /* 0x0000000000037941 */ /* 0x000fea0003800200 */
.L_x_29443:
        /* <DEDUP_REMOVED lines=176> */
.L_x_29446:
[----:B------:R-:W-:Y:S02]  /*7e580*/  FSEL R2, RZ, 3.37028055040000000000e+12, P0 ;  /* 0x54442d18ff027808 */ /* 0x000fe40000000000 */
[----:B------:R-:W-:-:S07]  /*7e590*/  FSEL R3, RZ, 2.1426990032196044922, P0 ;  /* 0x400921fbff037808 */ /* 0x000fce0000000000 */
.L_x_29447:
[----:B------:R-:W-:Y:S05]  /*7e5a0*/  BSYNC.RECONVERGENT B0 ;  /* 0x0000000000007941 */ /* 0x000fea0003800200 */
.L_x_29445:
        /* <DEDUP_REMOVED lines=9> */
.L_x_29396:
[----:B------:R-:W-:Y:S05]  /*7e640*/  BSYNC.RECONVERGENT B1 ;  /* 0x0000000000017941 */ /* 0x000fea0003800200 */
.L_x_29380:
        /* <DEDUP_REMOVED lines=146> */
.L_x_29453:
[----:B------:R-:W-:Y:S05]  /*7ef70*/  BSYNC.RECONVERGENT B0 ;  /* 0x0000000000007941 */ /* 0x000fea0003800200 */
.L_x_29452:
        /* <DEDUP_REMOVED lines=50> */
.L_x_29457:
[----:B------:R-:W-:Y:S05]  /*7f2a0*/  BSYNC.RECONVERGENT B4 ;  /* 0x0000000000047941 */ /* 0x000fea0003800200 */
.L_x_29456:
[----:B------:R-:W-:Y:S01]  /*7f2b0*/  VIADD R0, R4, 0x1 ;  /* 0x0000000104007836 */ /* 0x000fe20000000000 */
[----:B------:R-:W-:Y:S06]  /*7f2c0*/  BRA `(.L_x_29458) ;  /* 0x0000000000087947 */ /* 0x000fec0003800000 */
.L_x_29455:
[----:B0-----:R0:W0:Y:S02]  /*7f2d0*/  DMUL R2, RZ, R14 ;  /* 0x0000000eff027228 */ /* 0x0010240000000000 */
[----:B0-----:R-:W-:-:S07]  /*7f2e0*/  IMAD.MOV.U32 R0, RZ, RZ, 0x1 ;  /* 0x00000001ff007424 */ /* 0x001fce00078e00ff */
.L_x_29458:
[----:B------:R-:W-:Y:S05]  /*7f2f0*/  BSYNC.RECONVERGENT B3 ;  /* 0x0000000000037941 */ /* 0x000fea0003800200 */
.L_x_29454:
        /* <DEDUP_REMOVED lines=117> */
.L_x_29460:
[----:B------:R0:W2:Y:S02]  /*7fa50*/  DMUL R2, RZ, R14 ;  /* 0x0000000eff027228 */ /* 0x0000a40000000000 */
[----:B0-2---:R-:W-:-:S07]  /*7fa60*/  IMAD.MOV.U32 R0, RZ, RZ, RZ ;  /* 0x000000ffff007224 */ /* 0x005fce00078e00ff */
.L_x_29461:
[----:B------:R-:W-:Y:S05]  /*7fa70*/  BSYNC.RECONVERGENT B3 ;  /* 0x0000000000037941 */ /* 0x000fea0003800200 */
.L_x_29459:
        /* <DEDUP_REMOVED lines=73> */
.L_x_29451:
        /* <DEDUP_REMOVED lines=126> */
.L_x_29463:
[----:B------:R-:W-:Y:S05]  /*806f0*/  BSYNC.RECONVERGENT B0 ;  /* 0x0000000000007941 */ /* 0x000fea0003800200 */
.L_x_29462:
        /* <DEDUP_REMOVED lines=62> */
.L_x_29467:
[----:B------:R-:W-:Y:S05]  /*80ae0*/  BSYNC.RECONVERGENT B4 ;  /* 0x0000000000047941 */ /* 0x000fea0003800200 */
.L_x_29466:
[----:B------:R-:W-:Y:S01]  /*80af0*/  VIADD R0, R4, 0x1 ;  /* 0x0000000104007836 */ /* 0x000fe20000000000 */
[----:B------:R-:W-:Y:S06]  /*80b00*/  BRA `(.L_x_29468) ;  /* 0x0000000000087947 */ /* 0x000fec0003800000 */
.L_x_29465:
[----:B------:R0:W3:Y:S02]  /*80b10*/  DMUL R2, RZ, R14 ;  /* 0x0000000eff027228 */ /* 0x0000e40000000000 */
[----:B0--3--:R-:W-:-:S07]  /*80b20*/  IMAD.MOV.U32 R0, RZ, RZ, 0x1 ;  /* 0x00000001ff007424 */ /* 0x009fce00078e00ff */
.L_x_29468:
[----:B------:R-:W-:Y:S05]  /*80b30*/  BSYNC.RECONVERGENT B3 ;  /* 0x0000000000037941 */ /* 0x000fea0003800200 */
.L_x_29464:
        /* <DEDUP_REMOVED lines=127> */
.L_x_29470:
[----:B------:R0:W2:Y:S02]  /*81330*/  DMUL R2, RZ, R14 ;  /* 0x0000000eff027228 */ /* 0x0000a40000000000 */
[----:B0-2---:R-:W-:-:S07]  /*81340*/  IMAD.MOV.U32 R0, RZ, RZ, RZ ;  /* 0x000000ffff007224 */ /* 0x005fce00078e00ff */
.L_x_29471:
[----:B------:R-:W-:Y:S05]  /*81350*/  BSYNC.RECONVERGENT B3 ;  /* 0x0000000000037941 */ /* 0x000fea0003800200 */
.L_x_29469:
        /* <DEDUP_REMOVED lines=84> */
.L_x_29450:
        /* <DEDUP_REMOVED lines=10> */
.L_x_29472:
[----:B------:R-:W0:Y:S02]  /*81940*/  DADD R14, R14, -R14 ;  /* 0x000000000e0e7229 */ /* 0x000e24000000080e */
[----:B0-----:R-:W-:Y:S02]  /*81950*/  IMAD.MOV.U32 R12, RZ, RZ, R14 ;  /* 0x000000ffff0c7224 */ /* 0x001fe400078e000e */
[----:B------:R-:W-:Y:S01]  /*81960*/  IMAD.MOV.U32 R13, RZ, RZ, R15 ;  /* 0x000000ffff0d7224 */ /* 0x000fe200078e000f */
[----:B------:R-:W-:Y:S06]  /*81970*/  BRA `(.L_x_29379) ;  /* 0x0000001400987947 */ /* 0x000fec0003800000 */
.L_x_29449:
        /* <DEDUP_REMOVED lines=50> */
.L_x_29476:
[----:B------:R-:W-:Y:S05]  /*81ca0*/  BSYNC.RECONVERGENT B4 ;  /* 0x0000000000047941 */ /* 0x000fea0003800200 */
.L_x_29475:
[----:B------:R-:W-:Y:S01]  /*81cb0*/  VIADD R0, R4, 0x1 ;  /* 0x0000000104007836 */ /* 0x000fe20000000000 */
[----:B------:R-:W-:Y:S06]  /*81cc0*/  BRA `(.L_x_29477) ;  /* 0x0000000000087947 */ /* 0x000fec0003800000 */
.L_x_29474:
[----:B------:R0:W3:Y:S02]  /*81cd0*/  DMUL R2, RZ, R14 ;  /* 0x0000000eff027228 */ /* 0x0000e40000000000 */
[----:B0--3--:R-:W-:-:S07]  /*81ce0*/  IMAD.MOV.U32 R0, RZ, RZ, 0x1 ;  /* 0x00000001ff007424 */ /* 0x009fce00078e00ff */
.L_x_29477:
[----:B------:R-:W-:Y:S05]  /*81cf0*/  BSYNC.RECONVERGENT B3 ;  /* 0x0000000000037941 */ /* 0x000fea0003800200 */
.L_x_29473:
        /* <DEDUP_REMOVED lines=117> */
.L_x_29479:
[----:B------:R0:W2:Y:S02]  /*82450*/  DMUL R2, RZ, R14 ;  /* 0x0000000eff027228 */ /* 0x0000a40000000000 */
[----:B0-2---:R-:W-:-:S07]  /*82460*/  IMAD.MOV.U32 R0, RZ, RZ, RZ ;  /* 0x000000ffff007224 */ /* 0x005fce00078e00ff */
.L_x_29480:
[----:B------:R-:W-:Y:S05]  /*82470*/  BSYNC.RECONVERGENT B3 ;  /* 0x0000000000037941 */ /* 0x000fea0003800200 */
.L_x_29478:
        /* <DEDUP_REMOVED lines=64> */
.L_x_29448:
        /* <DEDUP_REMOVED lines=118> */
.L_x_29379:
[----:B------:R-:W-:Y:S05]  /*82fe0*/  BSYNC.RECONVERGENT B2 ;  /* 0x0000000000027941 */ /* 0x000fea0003800200 */
.L_x_29378:
        /* <DEDUP_REMOVED lines=290> */
.L_x_29490:
        /* <DEDUP_REMOVED lines=53> */
.L_x_29493:
[----:B------:R-:W-:Y:S05]  /*84560*/  BSYNC.RECONVERGENT B4 ;  /* 0x0000000000047941 */ /* 0x000fea0003800200 */
.L_x_29492:
        /* <DEDUP_REMOVED lines=77> */
.L_x_29491:
[----:B------:R-:W-:Y:S05]  /*84a40*/  BSYNC.RECONVERGENT B3 ;  /* 0x0000000000037941 */ /* 0x000fea0003800200 */
.L_x_29489:
        /* <DEDUP_REMOVED lines=54> */
.L_x_29495:
[----:B------:R-:W-:Y:S05]  /*84db0*/  BSYNC.RECONVERGENT B3 ;  /* 0x0000000000037941 */ /* 0x000fea0003800200 */
.L_x_29494:
        /* <DEDUP_REMOVED lines=176> */
.L_x_29497:
[----:B------:R-:W-:Y:S02]  /*858c0*/  FSEL R2, RZ, 3.37028055040000000000e+12, P0 ;  /* 0x54442d18ff027808 */ /* 0x000fe40000000000 */
[----:B------:R-:W-:-:S07]  /*858d0*/  FSEL R3, RZ, 2.1426990032196044922, P0 ;  /* 0x400921fbff037808 */ /* 0x000fce0000000000 */
.L_x_29498:
[----:B------:R-:W-:Y:S05]  /*858e0*/  BSYNC.RECONVERGENT B0 ;  /* 0x0000000000007941 */ /* 0x000fea0003800200 */
.L_x_29496:
        /* <DEDUP_REMOVED lines=14> */
.L_x_29488:
        /* <DEDUP_REMOVED lines=249> */
.L_x_29502:
[----:B------:R-:W-:Y:S05]  /*86960*/  BSYNC.RECONVERGENT B0 ;  /* 0x0000000000007941 */ /* 0x000fea0003800200 */
.L_x_29501:
        /* <DEDUP_REMOVED lines=8> */
.L_x_29504:
[----:B------:R-:W-:Y:S05]  /*869f0*/  BSYNC.RECONVERGENT B3 ;  /* 0x0000000000037941 */ /* 0x000fea0003800200 */
.L_x_29503:
        /* <DEDUP_REMOVED lines=176> */
.L_x_29506:
[----:B------:R-:W-:Y:S02]  /*87500*/  FSEL R2, RZ, 3.37028055040000000000e+12, P0 ;  /* 0x54442d18ff027808 */ /* 0x000fe40000000000 */
[----:B------:R-:W-:-:S07]  /*87510*/  FSEL R3, RZ, 2.1426990032196044922, P0 ;  /* 0x400921fbff037808 */ /* 0x000fce0000000000 */
.L_x_29507:
[----:B------:R-:W-:Y:S05]  /*87520*/  BSYNC.RECONVERGENT B0 ;  /* 0x0000000000007941 */ /* 0x000fea0003800200 */
.L_x_29505:
        /* <DEDUP_REMOVED lines=14> */
.L_x_29500:
        /* <DEDUP_REMOVED lines=107> */
.L_x_29509:
        /* <DEDUP_REMOVED lines=136> */
.L_x_29508:
        /* <DEDUP_REMOVED lines=256> */
[----:B0--3--:R-:W-:Y:S05]  /*89540*/  BRA `(.L_x_29512) ;  /* 0x00000008000c7947 */ /* 0x009fea0003800000 */
.L_x_29511:
        /* <DEDUP_REMOVED lines=53> */
.L_x_29514:
[----:B------:R-:W-:Y:S05]  /*898a0*/  BSYNC.RECONVERGENT B4 ;  /* 0x0000000000047941 */ /* 0x000fea0003800200 */
.L_x_29513:
        /* <DEDUP_REMOVED lines=77> */
.L_x_29512:
[----:B------:R-:W-:Y:S05]  /*89d80*/  BSYNC.RECONVERGENT B3 ;  /* 0x0000000000037941 */ /* 0x000fea0003800200 */
.L_x_29510:
        /* <DEDUP_REMOVED lines=65> */
.L_x_29516:
[----:B------:R-:W-:Y:S05]  /*8a1a0*/  BSYNC.RECONVERGENT B3 ;  /* 0x0000000000037941 */ /* 0x000fea0003800200 */
.L_x_29515:
        /* <DEDUP_REMOVED lines=176> */
.L_x_29518:
[----:B------:R-:W-:Y:S02]  /*8acb0*/  FSEL R2, RZ, 3.37028055040000000000e+12, P0 ;  /* 0x54442d18ff027808 */ /* 0x000fe40000000000 */
[----:B------:R-:W-:-:S07]  /*8acc0*/  FSEL R3, RZ, 2.1426990032196044922, P0 ;  /* 0x400921fbff037808 */ /* 0x000fce0000000000 */
.L_x_29519:
[----:B------:R-:W-:Y:S05]  /*8acd0*/  BSYNC.RECONVERGENT B0 ;  /* 0x0000000000007941 */ /* 0x000fea0003800200 */
.L_x_29517:
        /* <DEDUP_REMOVED lines=14> */
.L_x_29487:
        /* <DEDUP_REMOVED lines=325> */
.L_x_29521:
[----:B------:R-:W-:Y:S05]  /*8c210*/  BSYNC.RECONVERGENT B0 ;  /* 0x0000000000007941 */ /* 0x000fea0003800200 */
.L_x_29520:
        /* <DEDUP_REMOVED lines=8> */
.L_x_29523:
[----:B------:R-:W-:Y:S05]  /*8c2a0*/  BSYNC.RECONVERGENT B3 ;  /* 0x0000000000037941 */ /* 0x000fea0003800200 */
.L_x_29522:
        /* <DEDUP_REMOVED lines=176> */
.L_x_29525:
[----:B------:R-:W-:Y:S02]  /*8cdb0*/  FSEL R2, RZ, 3.37028055040000000000e+12, P0 ;  /* 0x54442d18ff027808 */ /* 0x000fe40000000000 */
[----:B------:R-:W-:-:S07]  /*8cdc0*/  FSEL R3, RZ, 2.1426990032196044922, P0 ;  /* 0x400921fbff037808 */ /* 0x000fce0000000000 */
.L_x_29526:
[----:B------:R-:W-:Y:S05]  /*8cdd0*/  BSYNC.RECONVERGENT B0 ;  /* 0x0000000000007941 */ /* 0x000fea0003800200 */
.L_x_29524:
        /* <DEDUP_REMOVED lines=10> */
.L_x_29486:
        /* <DEDUP_REMOVED lines=206> */
.L_x_29529:
        /* <DEDUP_REMOVED lines=53> */
.L_x_29532:
[----:B------:R-:W-:Y:S05]  /*8deb0*/  BSYNC.RECONVERGENT B4 ;  /* 0x0000000000047941 */ /* 0x000fea0003800200 */
.L_x_29531:
        /* <DEDUP_REMOVED lines=77> */
.L_x_29530:
[----:B------:R-:W-:Y:S05]  /*8e390*/  BSYNC.RECONVERGENT B3 ;  /* 0x0000000000037941 */ /* 0x000fea0003800200 */
.L_x_29528:
        /* <DEDUP_REMOVED lines=187> */
.L_x_29527:
        /* <DEDUP_REMOVED lines=193> */
.L_x_29485:
        /* <DEDUP_REMOVED lines=53> */
.L_x_29534:
[----:B------:R-:W-:Y:S05]  /*8feb0*/  BSYNC.RECONVERGENT B3 ;  /* 0x0000000000037941 */ /* 0x000fea0003800200 */
.L_x_29533:
        /* <DEDUP_REMOVED lines=51> */
.L_x_29536:
[----:B------:R-:W-:Y:S05]  /*901f0*/  BSYNC.RECONVERGENT B3 ;  /* 0x0000000000037941 */ /* 0x000fea0003800200 */
.L_x_29535:
        /* <DEDUP_REMOVED lines=334> */
.L_x_29538:
[----:B------:R-:W-:Y:S05]  /*916e0*/  BSYNC.RECONVERGENT B0 ;  /* 0x0000000000007941 */ /* 0x000fea0003800200 */
.L_x_29537:
        /* <DEDUP_REMOVED lines=9> */
.L_x_29540:
[----:B------:R-:W-:Y:S05]  /*91780*/  BSYNC.RECONVERGENT B3 ;  /* 0x0000000000037941 */ /* 0x000fea0003800200 */
.L_x_29539:
        /* <DEDUP_REMOVED lines=176> */
.L_x_29542:
[----:B------:R-:W-:Y:S02]  /*92290*/  FSEL R2, RZ, 3.37028055040000000000e+12, P0 ;  /* 0x54442d18ff027808 */ /* 0x000fe40000000000 */
[----:B------:R-:W-:-:S07]  /*922a0*/  FSEL R3, RZ, 2.1426990032196044922, P0 ;  /* 0x400921fbff037808 */ /* 0x000fce0000000000 */
.L_x_29543:
[----:B------:R-:W-:Y:S05]  /*922b0*/  BSYNC.RECONVERGENT B0 ;  /* 0x0000000000007941 */ /* 0x000fea0003800200 */
.L_x_29541:
        /* <DEDUP_REMOVED lines=14> */
.L_x_29484:
        /* <DEDUP_REMOVED lines=297> */
.L_x_29545:
[----:B------:R-:W-:Y:S05]  /*93630*/  BSYNC.RECONVERGENT B0 ;  /* 0x0000000000007941 */ /* 0x000fea0003800200 */
.L_x_29544:
[----:B------:R-:W-:Y:S04]  /*93640*/  BSSY.RECONVERGENT B3, `(.L_x_29546) ;  /* 0x0000007000037945 */ /* 0x000fe80003800200 */
[----:B------:R-:W-:Y:S05]  /*93650*/  @P4 BRA P5, `(.L_x_29547) ;  /* 0x0000000000144947 */ /* 0x000fea0002800000 */
[----:B------:R-:W-:Y:S01]  /*93660*/  IMAD.MOV.U32 R0, RZ, RZ, R4 ;  /* 0x000000ffff007224 */ /* 0x000fe200078e0004 */
[----:B------:R-:W-:Y:S01]  /*93670*/  MOV R4, 0x936b0 ;  /* 0x000936b000047802 */ /* 0x000fe20000000f00 */
[----:B------:R-:W-:Y:S02]  /*93680*/  IMAD.MOV.U32 R2, RZ, RZ, R10 ;  /* 0x000000ffff027224 */ /* 0x000fe400078e000a */
[----:B------:R-:W-:-:S07]  /*93690*/  IMAD.MOV.U32 R3, RZ, RZ, R11 ;  /* 0x000000ffff037224 */ /* 0x000fce00078e000b */
[----:B01234-:R-:W-:Y:S05]  /*936a0*/  CALL.REL.NOINC `($__internal_64_$__cuda_sm20_div_rn_f64_full) ;  /* 0x00000c9400107944 */ /* 0x01ffea0003c00000 */
.L_x_29547:
[----:B------:R-:W-:Y:S05]  /*936b0*/  BSYNC.RECONVERGENT B3 ;  /* 0x0000000000037941 */ /* 0x000fea0003800200 */
.L_x_29546:
        /* <DEDUP_REMOVED lines=176> */
.L_x_29549:
[----:B------:R-:W-:Y:S02]  /*941c0*/  FSEL R2, RZ, 3.37028055040000000000e+12, P0 ;  /* 0x54442d18ff027808 */ /* 0x000fe40000000000 */
[----:B------:R-:W-:-:S07]  /*941d0*/  FSEL R3, RZ, 2.1426990032196044922, P0 ;  /* 0x400921fbff037808 */ /* 0x000fce0000000000 */
.L_x_29550:
[----:B------:R-:W-:Y:S05]  /*941e0*/  BSYNC.RECONVERGENT B0 ;  /* 0x0000000000007941 */ /* 0x000fea0003800200 */
.L_x_29548:
        /* <DEDUP_REMOVED lines=9> */
.L_x_29499:
[----:B------:R-:W-:Y:S05]  /*94280*/  BSYNC.RECONVERGENT B1 ;  /* 0x0000000000017941 */ /* 0x000fea0003800200 */
.L_x_29483:
        /* <DEDUP_REMOVED lines=146> */
.L_x_29556:
[----:B------:R-:W-:Y:S05]  /*94bb0*/  BSYNC.RECONVERGENT B0 ;  /* 0x0000000000007941 */ /* 0x000fea0003800200 */
.L_x_29555:
        /* <DEDUP_REMOVED lines=50> */
.L_x_29560:
[----:B------:R-:W-:Y:S05]  /*94ee0*/  BSYNC.RECONVERGENT B4 ;  /* 0x0000000000047941 */ /* 0x000fea0003800200 */
.L_x_29559:
[----:B------:R-:W-:Y:S01]  /*94ef0*/  VIADD R0, R4, 0x1 ;  /* 0x0000000104007836 */ /* 0x000fe20000000000 */
[----:B------:R-:W-:Y:S06]  /*94f00*/  BRA `(.L_x_29561) ;  /* 0x0000000000087947 */ /* 0x000fec0003800000 */
.L_x_29558:
[----:B0-----:R0:W0:Y:S02]  /*94f10*/  DMUL R2, RZ, R18 ;  /* 0x00000012ff027228 */ /* 0x0010240000000000 */
[----:B0-----:R-:W-:-:S07]  /*94f20*/  IMAD.MOV.U32 R0, RZ, RZ, 0x1 ;  /* 0x00000001ff007424 */ /* 0x001fce00078e00ff */
.L_x_29561:
[----:B------:R-:W-:Y:S05]  /*94f30*/  BSYNC.RECONVERGENT B3 ;  /* 0x0000000000037941 */ /* 0x000fea0003800200 */
.L_x_29557:
        /* <DEDUP_REMOVED lines=117> */
.L_x_29563:
[----:B------:R0:W2:Y:S02]  /*95690*/  DMUL R2, RZ, R18 ;  /* 0x00000012ff027228 */ /* 0x0000a40000000000 */
[----:B0-2---:R-:W-:-:S07]  /*956a0*/  IMAD.MOV.U32 R0, RZ, RZ, RZ ;  /* 0x000000ffff007224 */ /* 0x005fce00078e00ff */
.L_x_29564:
[----:B------:R-:W-:Y:S05]  /*956b0*/  BSYNC.RECONVERGENT B3 ;  /* 0x0000000000037941 */ /* 0x000fea0003800200 */
.L_x_29562:
        /* <DEDUP_REMOVED lines=73> */
.L_x_29554:
        /* <DEDUP_REMOVED lines=126> */
.L_x_29566:
[----:B------:R-:W-:Y:S05]  /*96330*/  BSYNC.RECONVERGENT B0 ;  /* 0x0000000000007941 */ /* 0x000fea0003800200 */
.L_x_29565:
        /* <DEDUP_REMOVED lines=62> */
.L_x_29570:
[----:B------:R-:W-:Y:S05]  /*96720*/  BSYNC.RECONVERGENT B4 ;  /* 0x0000000000047941 */ /* 0x000fea0003800200 */
.L_x_29569:
[----:B------:R-:W-:Y:S01]  /*96730*/  VIADD R0, R4, 0x1 ;  /* 0x0000000104007836 */ /* 0x000fe20000000000 */
[----:B------:R-:W-:Y:S06]  /*96740*/  BRA `(.L_x_29571) ;  /* 0x0000000000087947 */ /* 0x000fec0003800000 */
.L_x_29568:
[----:B------:R0:W3:Y:S02]  /*96750*/  DMUL R2, RZ, R18 ;  /* 0x00000012ff027228 */ /* 0x0000e40000000000 */
[----:B0--3--:R-:W-:-:S07]  /*96760*/  IMAD.MOV.U32 R0, RZ, RZ, 0x1 ;  /* 0x00000001ff007424 */ /* 0x009fce00078e00ff */
.L_x_29571:
[----:B------:R-:W-:Y:S05]  /*96770*/  BSYNC.RECONVERGENT B3 ;  /* 0x0000000000037941 */ /* 0x000fea0003800200 */
.L_x_29567:
        /* <DEDUP_REMOVED lines=127> */
.L_x_29573:
[----:B------:R0:W2:Y:S02]  /*96f70*/  DMUL R2, RZ, R18 ;  /* 0x00000012ff027228 */ /* 0x0000a40000000000 */
[----:B0-2---:R-:W-:-:S07]  /*96f80*/  IMAD.MOV.U32 R0, RZ, RZ, RZ ;  /* 0x000000ffff007224 */ /* 0x005fce00078e00ff */
.L_x_29574:
[----:B------:R-:W-:Y:S05]  /*96f90*/  BSYNC.RECONVERGENT B3 ;  /* 0x0000000000037941 */ /* 0x000fea0003800200 */
.L_x_29572:
        /* <DEDUP_REMOVED lines=84> */
.L_x_29553:
        /* <DEDUP_REMOVED lines=10> */
.L_x_29575:
[----:B------:R-:W0:Y:S02]  /*97580*/  DADD R18, R18, -R18 ;  /* 0x0000000012127229 */ /* 0x000e240000000812 */
[----:B0-----:R-:W-:Y:S02]  /*97590*/  IMAD.MOV.U32 R16, RZ, RZ, R18 ;  /* 0x000000ffff107224 */ /* 0x001fe400078e0012 */
[----:B------:R-:W-:Y:S01]  /*975a0*/  IMAD.MOV.U32 R17, RZ, RZ, R19 ;  /* 0x000000ffff117224 */ /* 0x000fe200078e0013 */
[----:B------:R-:W-:Y:S06]  /*975b0*/  BRA `(.L_x_29482) ;  /* 0x0000001400987947 */ /* 0x000fec0003800000 */
.L_x_29552:
        /* <DEDUP_REMOVED lines=50> */
.L_x_29579:
[----:B------:R-:W-:Y:S05]  /*978e0*/  BSYNC.RECONVERGENT B4 ;  /* 0x0000000000047941 */ /* 0x000fea0003800200 */
.L_x_29578:
[----:B------:R-:W-:Y:S01]  /*978f0*/  VIADD R0, R4, 0x1 ;  /* 0x0000000104007836 */ /* 0x000fe20000000000 */
[----:B------:R-:W-:Y:S06]  /*97900*/  BRA `(.L_x_29580) ;  /* 0x0000000000087947 */ /* 0x000fec0003800000 */
.L_x_29577:
[----:B------:R0:W3:Y:S02]  /*97910*/  DMUL R2, RZ, R18 ;  /* 0x00000012ff027228 */ /* 0x0000e40000000000 */
[----:B0--3--:R-:W-:-:S07]  /*97920*/  IMAD.MOV.U32 R0, RZ, RZ, 0x1 ;  /* 0x00000001ff007424 */ /* 0x009fce00078e00ff */
.L_x_29580:
[----:B------:R-:W-:Y:S05]  /*97930*/  BSYNC.RECONVERGENT B3 ;  /* 0x0000000000037941 */ /* 0x000fea0003800200 */
.L_x_29576:
        /* <DEDUP_REMOVED lines=117> */
.L_x_29582:
[----:B------:R0:W2:Y:S02]  /*98090*/  DMUL R2, RZ, R18 ;  /* 0x00000012ff027228 */ /* 0x0000a40000000000 */
[----:B0-2---:R-:W-:-:S07]  /*980a0*/  IMAD.MOV.U32 R0, RZ, RZ, RZ ;  /* 0x000000ffff007224 */ /* 0x005fce00078e00ff */
.L_x_29583:
[----:B------:R-:W-:Y:S05]  /*980b0*/  BSYNC.RECONVERGENT B3 ;  /* 0x0000000000037941 */ /* 0x000fea0003800200 */
.L_x_29581:
        /* <DEDUP_REMOVED lines=64> */
.L_x_29551:
        /* <DEDUP_REMOVED lines=118> */
.L_x_29482:
[----:B------:R-:W-:Y:S05]  /*98c20*/  BSYNC.RECONVERGENT B2 ;  /* 0x0000000000027941 */ /* 0x000fea0003800200 */
.L_x_29481:
        /* <DEDUP_REMOVED lines=290> */
.L_x_29593:
        /* <DEDUP_REMOVED lines=53> */
.L_x_29596:
[----:B------:R-:W-:Y:S05]  /*9a1a0*/  BSYNC.RECONVERGENT B4 ;  /* 0x0000000000047941 */ /* 0x000fea0003800200 */
.L_x_29595:
        /* <DEDUP_REMOVED lines=77> */
.L_x_29594:
[----:B------:R-:W-:Y:S05]  /*9a680*/  BSYNC.RECONVERGENT B3 ;  /* 0x0000000000037941 */ /* 0x000fea0003800200 */
.L_x_29592:
        /* <DEDUP_REMOVED lines=54> */
.L_x_29598:
[----:B------:R-:W-:Y:S05]  /*9a9f0*/  BSYNC.RECONVERGENT B3 ;  /* 0x0000000000037941 */ /* 0x000fea0003800200 */
.L_x_29597:
        /* <DEDUP_REMOVED lines=176> */
.L_x_29600:
[----:B------:R-:W-:Y:S02]  /*9b500*/  FSEL R2, RZ, 3.37028055040000000000e+12, P0 ;  /* 0x54442d18ff027808 */ /* 0x000fe40000000000 */
[----:B------:R-:W-:-:S07]  /*9b510*/  FSEL R3, RZ, 2.1426990032196044922, P0 ;  /* 0x400921fbff037808 */ /* 0x000fce0000000000 */
.L_x_29601:
[----:B------:R-:W-:Y:S05]  /*9b520*/  BSYNC.RECONVERGENT B0 ;  /* 0x0000000000007941 */ /* 0x000fea0003800200 */
.L_x_29599:
        /* <DEDUP_REMOVED lines=14> */
.L_x_29591:
        /* <DEDUP_REMOVED lines=249> */
.L_x_29605:
[----:B------:R-:W-:Y:S05]  /*9c5a0*/  BSYNC.RECONVERGENT B0 ;  /* 0x0000000000007941 */ /* 0x000fea0003800200 */
.L_x_29604:
        /* <DEDUP_REMOVED lines=8> */
.L_x_29607:
[----:B------:R-:W-:Y:S05]  /*9c630*/  BSYNC.RECONVERGENT B3 ;  /* 0x0000000000037941 */ /* 0x000fea0003800200 */
.L_x_29606:
        /* <DEDUP_REMOVED lines=176> */
.L_x_29609:
[----:B------:R-:W-:Y:S02]  /*9d140*/  FSEL R2, RZ, 3.37028055040000000000e+12, P0 ;  /* 0x54442d18ff027808 */ /* 0x000fe40000000000 */
[----:B------:R-:W-:-:S07]  /*9d150*/  FSEL R3, RZ, 2.1426990032196044922, P0 ;  /* 0x400921fbff037808 */ /* 0x000fce0000000000 */
.L_x_29610:
[----:B------:R-:W-:Y:S05]  /*9d160*/  BSYNC.RECONVERGENT B0 ;  /* 0x0000000000007941 */ /* 0x000fea0003800200 */
.L_x_29608:
        /* <DEDUP_REMOVED lines=14> */
.L_x_29603:
        /* <DEDUP_REMOVED lines=107> */
.L_x_29612:
        /* <DEDUP_REMOVED lines=136> */
.L_x_29611:
        /* <DEDUP_REMOVED lines=257> */
.L_x_29614:
        /* <DEDUP_REMOVED lines=53> */
.L_x_29617:
[----:B------:R-:W-:Y:S05]  /*9f4e0*/  BSYNC.RECONVERGENT B4 ;  /* 0x0000000000047941 */ /* 0x000fea0003800200 */
.L_x_29616:
        /* <DEDUP_REMOVED lines=77> */
.L_x_29615:
[----:B------:R-:W-:Y:S05]  /*9f9c0*/  BSYNC.RECONVERGENT B3 ;  /* 0x0000000000037941 */ /* 0x000fea0003800200 */
.L_x_29613:
        /* <DEDUP_REMOVED lines=65> */
.L_x_29619:
[----:B------:R-:W-:Y:S05]  /*9fde0*/  BSYNC.RECONVERGENT B3 ;  /* 0x0000000000037941 */ /* 0x000fea0003800200 */
.L_x_29618:
        /* <DEDUP_REMOVED lines=176> */
.L_x_29621:
[----:B------:R-:W-:Y:S02]  /*a08f0*/  FSEL R2, RZ, 3.37028055040000000000e+12, P0 ;  /* 0x54442d18ff027808 */ /* 0x000fe40000000000 */
[----:B------:R-:W-:-:S07]  /*a0900*/  FSEL R3, RZ, 2.1426990032196044922, P0 ;  /* 0x400921fbff037808 */ /* 0x000fce0000000000 */
.L_x_29622:
[----:B------:R-:W-:Y:S05]  /*a0910*/  BSYNC.RECONVERGENT B0 ;  /* 0x0000000000007941 */ /* 0x000fea0003800200 */
.L_x_29620:
        /* <DEDUP_REMOVED lines=14> */
.L_x_29590:
        /* <DEDUP_REMOVED lines=325> */
.L_x_29624:
[----:B------:R-:W-:Y:S05]  /*a1e50*/  BSYNC.RECONVERGENT B0 ;  /* 0x0000000000007941 */ /* 0x000fea0003800200 */
.L_x_29623:
        /* <DEDUP_REMOVED lines=8> */
.L_x_29626:
[----:B------:R-:W-:Y:S05]  /*a1ee0*/  BSYNC.RECONVERGENT B3 ;  /* 0x0000000000037941 */ /* 0x000fea0003800200 */
.L_x_29625:
        /* <DEDUP_REMOVED lines=176> */
.L_x_29628:
[----:B------:R-:W-:Y:S02]  /*a29f0*/  FSEL R2, RZ, 3.37028055040000000000e+12, P0 ;  /* 0x54442d18ff027808 */ /* 0x000fe40000000000 */
[----:B------:R-:W-:-:S07]  /*a2a00*/  FSEL R3, RZ, 2.1426990032196044922, P0 ;  /* 0x400921fbff037808 */ /* 0x000fce0000000000 */
.L_x_29629:
[----:B------:R-:W-:Y:S05]  /*a2a10*/  BSYNC.RECONVERGENT B0 ;  /* 0x0000000000007941 */ /* 0x000fea0003800200 */
.L_x_29627:
        /* <DEDUP_REMOVED lines=10> */
.L_x_29589:
        /* <DEDUP_REMOVED lines=206> */
.L_x_29632:
        /* <DEDUP_REMOVED lines=53> */
.L_x_29635:
[----:B------:R-:W-:Y:S05]  /*a3af0*/  BSYNC.RECONVERGENT B4 ;  /* 0x0000000000047941 */ /* 0x000fea0003800200 */
.L_x_29634:
        /* <DEDUP_REMOVED lines=77> */
.L_x_29633:
[----:B------:R-:W-:Y:S05]  /*a3fd0*/  BSYNC.RECONVERGENT B3 ;  /* 0x0000000000037941 */ /* 0x000fea0003800200 */
.L_x_29631:
        /* <DEDUP_REMOVED lines=187> */
.L_x_29630:
        /* <DEDUP_REMOVED lines=193> */
.L_x_29588:
        /* <DEDUP_REMOVED lines=53> */
.L_x_29637:
[----:B------:R-:W-:Y:S05]  /*a5af0*/  BSYNC.RECONVERGENT B3 ;  /* 0x0000000000037941 */ /* 0x000fea0003800200 */
.L_x_29636:
        /* <DEDUP_REMOVED lines=51> */
.L_x_29639:
[----:B------:R-:W-:Y:S05]  /*a5e30*/  BSYNC.RECONVERGENT B3 ;  /* 0x0000000000037941 */ /* 0x000fea0003800200 */
.L_x_29638:
        /* <DEDUP_REMOVED lines=334> */
.L_x_29641:
[----:B------:R-:W-:Y:S05]  /*a7320*/  BSYNC.RECONVERGENT B0 ;  /* 0x0000000000007941 */ /* 0x000fea0003800200 */
.L_x_29640:
        /* <DEDUP_REMOVED lines=9> */
.L_x_29643:
[----:B------:R-:W-:Y:S05]  /*a73c0*/  BSYNC.RECONVERGENT B3 ;  /* 0x0000000000037941 */ /* 0x000fea0003800200 */
.L_x_29642:
        /* <DEDUP_REMOVED lines=176> */
.L_x_29645:
[----:B------:R-:W-:Y:S02]  /*a7ed0*/  FSEL R2, RZ, 3.37028055040000000000e+12, P0 ;  /* 0x54442d18ff027808 */ /* 0x000fe40000000000 */
[----:B------:R-:W-:-:S07]  /*a7ee0*/  FSEL R3, RZ, 2.1426990032196044922, P0 ;  /* 0x400921fbff037808 */ /* 0x000fce0000000000 */
.L_x_29646:
[----:B------:R-:W-:Y:S05]  /*a7ef0*/  BSYNC.RECONVERGENT B0 ;  /* 0x0000000000007941 */ /* 0x000fea0003800200 */
.L_x_29644:
        /* <DEDUP_REMOVED lines=14> */
.L_x_29587:
        /* <DEDUP_REMOVED lines=297> */
.L_x_29648:
[----:B------:R-:W-:Y:S05]  /*a9270*/  BSYNC.RECONVERGENT B0 ;  /* 0x0000000000007941 */ /* 0x000fea0003800200 */
.L_x_29647:
[----:B------:R-:W-:Y:S04]  /*a9280*/  BSSY.RECONVERGENT B3, `(.L_x_29649) ;  /* 0x0000007000037945 */ /* 0x000fe80003800200 */
[----:B------:R-:W-:Y:S05]  /*a9290*/  @P4 BRA P5, `(.L_x_29650) ;  /* 0x0000000000144947 */ /* 0x000fea0002800000 */
[----:B------:R-:W-:Y:S01]  /*a92a0*/  IMAD.MOV.U32 R0, RZ, RZ, R4 ;  /* 0x000000ffff007224 */ /* 0x000fe200078e0004 */
[----:B------:R-:W-:Y:S01]  /*a92b0*/  MOV R4, 0xa92f0 ;  /* 0x000a92f000047802 */ /* 0x000fe20000000f00 */
[----:B------:R-:W-:Y:S02]  /*a92c0*/  IMAD.MOV.U32 R2, RZ, RZ, R10 ;  /* 0x000000ffff027224 */ /* 0x000fe400078e000a */
[----:B------:R-:W-:-:S07]  /*a92d0*/  IMAD.MOV.U32 R3, RZ, RZ, R11 ;  /* 0x000000ffff037224 */ /* 0x000fce00078e000b */
[----:B01234-:R-:W-:Y:S05]  /*a92e0*/  CALL.REL.NOINC `($__internal_64_$__cuda_sm20_div_rn_f64_full) ;  /* 0x00000b3800007944 */ /* 0x01ffea0003c00000 */
.L_x_29650:
[----:B------:R-:W-:Y:S05]  /*a92f0*/  BSYNC.RECONVERGENT B3 ;  /* 0x0000000000037941 */ /* 0x000fea0003800200 */
.L_x_29649:
        /* <DEDUP_REMOVED lines=176> */
.L_x_29652:
[----:B------:R-:W-:Y:S02]  /*a9e00*/  FSEL R2, RZ, 3.37028055040000000000e+12, P0 ;  /* 0x54442d18ff027808 */ /* 0x000fe40000000000 */
[----:B------:R-:W-:-:S07]  /*a9e10*/  FSEL R3, RZ, 2.1426990032196044922, P0 ;  /* 0x400921fbff037808 */ /* 0x000fce0000000000 */
.L_x_29653:
[----:B------:R-:W-:Y:S05]  /*a9e20*/  BSYNC.RECONVERGENT B0 ;  /* 0x0000000000007941 */ /* 0x000fea0003800200 */
.L_x_29651:
        /* <DEDUP_REMOVED lines=9> */
.L_x_29602:
[----:B------:R-:W-:Y:S05]  /*a9ec0*/  BSYNC.RECONVERGENT B1 ;  /* 0x0000000000017941 */ /* 0x000fea0003800200 */
.L_x_29586:
        /* <DEDUP_REMOVED lines=146> */
.L_x_29659:
[----:B------:R-:W-:Y:S05]  /*aa7f0*/  BSYNC.RECONVERGENT B0 ;  /* 0x0000000000007941 */ /* 0x000fea0003800200 */
.L_x_29658:
        /* <DEDUP_REMOVED lines=50> */
.L_x_29663:
[----:B------:R-:W-:Y:S05]  /*aab20*/  BSYNC.RECONVERGENT B4 ;  /* 0x0000000000047941 */ /* 0x000fea0003800200 */
.L_x_29662:
[----:B------:R-:W-:Y:S01]  /*aab30*/  VIADD R0, R4, 0x1 ;  /* 0x0000000104007836 */ /* 0x000fe20000000000 */
[----:B------:R-:W-:Y:S06]  /*aab40*/  BRA `(.L_x_29664) ;  /* 0x0000000000087947 */ /* 0x000fec0003800000 */
.L_x_29661:
[----:B0-----:R0:W0:Y:S02]  /*aab50*/  DMUL R2, RZ, R22 ;  /* 0x00000016ff027228 */ /* 0x0010240000000000 */
[----:B0-----:R-:W-:-:S07]  /*aab60*/  IMAD.MOV.U32 R0, RZ, RZ, 0x1 ;  /* 0x00000001ff007424 */ /* 0x001fce00078e00ff */
.L_x_29664:
[----:B------:R-:W-:Y:S05]  /*aab70*/  BSYNC.RECONVERGENT B3 ;  /* 0x0000000000037941 */ /* 0x000fea0003800200 */
.L_x_29660:
        /* <DEDUP_REMOVED lines=117> */
.L_x_29666:
[----:B------:R0:W2:Y:S02]  /*ab2d0*/  DMUL R2, RZ, R22 ;  /* 0x00000016ff027228 */ /* 0x0000a40000000000 */
[----:B0-2---:R-:W-:-:S07]  /*ab2e0*/  IMAD.MOV.U32 R0, RZ, RZ, RZ ;  /* 0x000000ffff007224 */ /* 0x005fce00078e00ff */
.L_x_29667:
[----:B------:R-:W-:Y:S05]  /*ab2f0*/  BSYNC.RECONVERGENT B3 ;  /* 0x0000000000037941 */ /* 0x000fea0003800200 */
.L_x_29665:
        /* <DEDUP_REMOVED lines=73> */
.L_x_29657:
        /* <DEDUP_REMOVED lines=126> */
.L_x_29669:
[----:B------:R-:W-:Y:S05]  /*abf70*/  BSYNC.RECONVERGENT B0 ;  /* 0x0000000000007941 */ /* 0x000fea0003800200 */
.L_x_29668:
        /* <DEDUP_REMOVED lines=62> */
.L_x_29673:
[----:B------:R-:W-:Y:S05]  /*ac360*/  BSYNC.RECONVERGENT B4 ;  /* 0x0000000000047941 */ /* 0x000fea0003800200 */
.L_x_29672:
[----:B------:R-:W-:Y:S01]  /*ac370*/  VIADD R0, R4, 0x1 ;  /* 0x0000000104007836 */ /* 0x000fe20000000000 */
[----:B------:R-:W-:Y:S06]  /*ac380*/  BRA `(.L_x_29674) ;  /* 0x0000000000087947 */ /* 0x000fec0003800000 */
.L_x_29671:
[----:B------:R0:W3:Y:S02]  /*ac390*/  DMUL R2, RZ, R22 ;  /* 0x00000016ff027228 */ /* 0x0000e40000000000 */
[----:B0--3--:R-:W-:-:S07]  /*ac3a0*/  IMAD.MOV.U32 R0, RZ, RZ, 0x1 ;  /* 0x00000001ff007424 */ /* 0x009fce00078e00ff */
.L_x_29674:
[----:B------:R-:W-:Y:S05]  /*ac3b0*/  BSYNC.RECONVERGENT B3 ;  /* 0x0000000000037941 */ /* 0x000fea0003800200 */
.L_x_29670:
        /* <DEDUP_REMOVED lines=127> */
.L_x_29676:
[----:B------:R0:W2:Y:S02]  /*acbb0*/  DMUL R2, RZ, R22 ;  /* 0x00000016ff027228 */ /* 0x0000a40000000000 */
[----:B0-2---:R-:W-:-:S07]  /*acbc0*/  IMAD.MOV.U32 R0, RZ, RZ, RZ ;  /* 0x000000ffff007224 */ /* 0x005fce00078e00ff */
.L_x_29677:
[----:B------:R-:W-:Y:S05]  /*acbd0*/  BSYNC.RECONVERGENT B3 ;  /* 0x0000000000037941 */ /* 0x000fea0003800200 */
.L_x_29675:
        /* <DEDUP_REMOVED lines=84> */
.L_x_29656:
        /* <DEDUP_REMOVED lines=10> */
.L_x_29678:
[----:B------:R-:W0:Y:S02]  /*ad1c0*/  DADD R22, R22, -R22 ;  /* 0x0000000016167229 */ /* 0x000e240000000816 */
[----:B0-----:R-:W-:Y:S02]  /*ad1d0*/  IMAD.MOV.U32 R20, RZ, RZ, R22 ;  /* 0x000000ffff147224 */ /* 0x001fe400078e0016 */
[----:B------:R-:W-:Y:S01]  /*ad1e0*/  IMAD.MOV.U32 R21, RZ, RZ, R23 ;  /* 0x000000ffff157224 */ /* 0x000fe200078e0017 */
[----:B------:R-:W-:Y:S06]  /*ad1f0*/  BRA `(.L_x_29585) ;  /* 0x0000001400987947 */ /* 0x000fec0003800000 */
.L_x_29655:
        /* <DEDUP_REMOVED lines=50> */
.L_x_29682:
[----:B------:R-:W-:Y:S05]  /*ad520*/  BSYNC.RECONVERGENT B4 ;  /* 0x0000000000047941 */ /* 0x000fea0003800200 */
.L_x_29681:
[----:B------:R-:W-:Y:S01]  /*ad530*/  VIADD R0, R4, 0x1 ;  /* 0x0000000104007836 */ /* 0x000fe20000000000 */
[----:B------:R-:W-:Y:S06]  /*ad540*/  BRA `(.L_x_29683) ;  /* 0x0000000000087947 */ /* 0x000fec0003800000 */
.L_x_29680:
[----:B------:R0:W3:Y:S02]  /*ad550*/  DMUL R2, RZ, R22 ;  /* 0x00000016ff027228 */ /* 0x0000e40000000000 */
[----:B0--3--:R-:W-:-:S07]  /*ad560*/  IMAD.MOV.U32 R0, RZ, RZ, 0x1 ;  /* 0x00000001ff007424 */ /* 0x009fce00078e00ff */
.L_x_29683:
[----:B------:R-:W-:Y:S05]  /*ad570*/  BSYNC.RECONVERGENT B3 ;  /* 0x0000000000037941 */ /* 0x000fea0003800200 */
.L_x_29679:
        /* <DEDUP_REMOVED lines=117> */
.L_x_29685:
[----:B------:R0:W2:Y:S02]  /*adcd0*/  DMUL R2, RZ, R22 ;  /* 0x00000016ff027228 */ /* 0x0000a40000000000 */
[----:B0-2---:R-:W-:-:S07]  /*adce0*/  IMAD.MOV.U32 R0, RZ, RZ, RZ ;  /* 0x000000ffff007224 */ /* 0x005fce00078e00ff */
.L_x_29686:
[----:B------:R-:W-:Y:S05]  /*adcf0*/  BSYNC.RECONVERGENT B3 ;  /* 0x0000000000037941 */ /* 0x000fea0003800200 */
.L_x_29684:
        /* <DEDUP_REMOVED lines=64> */
.L_x_29654:
        /* <DEDUP_REMOVED lines=118> */
.L_x_29585:
[----:B------:R-:W-:Y:S05]  /*ae860*/  BSYNC.RECONVERGENT B2 ;  /* 0x0000000000027941 */ /* 0x000fea0003800200 */
.L_x_29584:
[----:B------:R-:W-:Y:S01]  /*ae870*/  ISETP.GE.U32.AND P0, PT, R52, UR5, PT ;  /* 0x0000000534007c0c */ /* 0x000fe2000bf06070 */
[----:B------:R-:W-:Y:S04]  /*ae880*/  BSSY.RECONVERGENT B0, `(.L_x_29687) ;  /* 0x0000033000007945 */ /* 0x000fe80003800200 */
[----:B------:R-:W-:Y:S08]  /*ae890*/  BSSY.RELIABLE B1, `(.L_x_29688) ;  /* 0x000002b000017945 */ /* 0x000ff00003800100 */
[----:B------:R-:W-:Y:S05]  /*ae8a0*/  @P0 BRA `(.L_x_29689) ;  /* 0x0000000000300947 */ /* 0x000fea0003800000 */
[----:B0--3--:R-:W0:Y:S01]  /*ae8b0*/  LDC.64 R2, c[0x0][0x3b0] ;  /* 0x0000ec00ff027b82 */ /* 0x009e220000000a00 */
[C---:B------:R-:W-:Y:S02]  /*ae8c0*/  VIADD R5, R52.reuse, UR4 ;  /* 0x0000000434057c36 */ /* 0x040fe40008000000 */
[----:B------:R-:W-:-:S05]  /*ae8d0*/  VIADD R52, R52, 0x80 ;  /* 0x0000008034347836 */ /* 0x000fca0000000000 */
[----:B------:R-:W-:Y:S01]  /*ae8e0*/  ISETP.GE.AND P0, PT, R52, UR5, PT ;  /* 0x0000000534007c0c */ /* 0x000fe2000bf06270 */
[----:B0-----:R-:W-:-:S05]  /*ae8f0*/  IMAD.WIDE.U32 R2, R5, 0x10, R2 ;  /* 0x0000001005027825 */ /* 0x001fca00078e0002 */
[----:B-1----:R0:W-:Y:S07]  /*ae900*/  STG.E.128 desc[UR8][R2.64], R28 ;  /* 0x0000001c02007986 */ /* 0x0021ee000c101d08 */
[----:B------:R-:W-:Y:S05]  /*ae910*/  @P0 BRA `(.L_x_29690) ;  /* 0x0000000000300947 */ /* 0x000fea0003800000 */
[----:B0-----:R-:W0:Y:S01]  /*ae920*/  LDC.64 R2, c[0x0][0x3b0] ;  /* 0x0000ec00ff027b82 */ /* 0x001e220000000a00 */
[C---:B------:R-:W-:Y:S02]  /*ae930*/  VIADD R5, R52.reuse, UR4 ;  /* 0x0000000434057c36 */ /* 0x040fe40008000000 */
[----:B------:R-:W-:Y:S02]  /*ae940*/  VIADD R52, R52, 0x80 ;  /* 0x0000008034347836 */ /* 0x000fe40000000000 */
[----:B0-----:R-:W-:-:S05]  /*ae950*/  IMAD.WIDE.U32 R2, R5, 0x10, R2 ;  /* 0x0000001005027825 */ /* 0x001fca00078e0002 */
[----:B--2---:R0:W-:Y:S02]  /*ae960*/  STG.E.128 desc[UR8][R2.64], R32 ;  /* 0x0000002002007986 */ /* 0x0041e4000c101d08 */
.L_x_29689:
[----:B------:R-:W-:-:S13]  /*ae970*/  ISETP.GE.AND P0, PT, R52, UR5, PT ;  /* 0x0000000534007c0c */ /* 0x000fda000bf06270 */
[----:B------:R-:W-:Y:S05]  /*ae980*/  @P0 BRA `(.L_x_29691) ;  /* 0x0000000000300947 */ /* 0x000fea0003800000 */
[----:B0--3--:R-:W0:Y:S01]  /*ae990*/  LDC.64 R2, c[0x0][0x3b0] ;  /* 0x0000ec00ff027b82 */ /* 0x009e220000000a00 */
[C---:B------:R-:W-:Y:S02]  /*ae9a0*/  VIADD R5, R52.reuse, UR4 ;  /* 0x0000000434057c36 */ /* 0x040fe40008000000 */
[----:B------:R-:W-:Y:S02]  /*ae9b0*/  VIADD R52, R52, 0x80 ;  /* 0x0000008034347836 */ /* 0x000fe40000000000 */
[----:B0-----:R-:W-:-:S05]  /*ae9c0*/  IMAD.WIDE.U32 R2, R5, 0x10, R2 ;  /* 0x0000001005027825 */ /* 0x001fca00078e0002 */
[----:B----4-:R3:W-:Y:S02]  /*ae9d0*/  STG.E.128 desc[UR8][R2.64], R36 ;  /* 0x0000002402007986 */ /* 0x0107e4000c101d08 */
.L_x_29690:
[----:B------:R-:W-:-:S13]  /*ae9e0*/  ISETP.GE.AND P0, PT, R52, UR5, PT ;  /* 0x0000000534007c0c */ /* 0x000fda000bf06270 */
[----:B------:R-:W-:Y:S05]  /*ae9f0*/  @P0 BRA `(.L_x_29692) ;  /* 0x0000000000300947 */ /* 0x000fea0003800000 */
[----:B0--3--:R-:W0:Y:S01]  /*aea00*/  LDC.64 R2, c[0x0][0x3b0] ;  /* 0x0000ec00ff027b82 */ /* 0x009e220000000a00 */
[C---:B------:R-:W-:Y:S02]  /*aea10*/  VIADD R5, R52.reuse, UR4 ;  /* 0x0000000434057c36 */ /* 0x040fe40008000000 */
[----:B------:R-:W-:Y:S02]  /*aea20*/  VIADD R52, R52, 0x80 ;  /* 0x0000008034347836 */ /* 0x000fe40000000000 */
[----:B0-----:R-:W-:-:S05]  /*aea30*/  IMAD.WIDE.U32 R2, R5, 0x10, R2 ;  /* 0x0000001005027825 */ /* 0x001fca00078e0002 */
[----:B------:R0:W-:Y:S02]  /*aea40*/  STG.E.128 desc[UR8][R2.64], R40 ;  /* 0x0000002802007986 */ /* 0x0001e4000c101d08 */
.L_x_29691:
[----:B------:R-:W-:-:S13]  /*aea50*/  ISETP.GE.AND P0, PT, R52, UR5, PT ;  /* 0x0000000534007c0c */ /* 0x000fda000bf06270 */
[----:B------:R-:W-:Y:S05]  /*aea60*/  @P0 BRA `(.L_x_29693) ;  /* 0x0000000000340947 */ /* 0x000fea0003800000 */
[----:B0--3--:R-:W0:Y:S01]  /*aea70*/  LDC.64 R2, c[0x0][0x3b0] ;  /* 0x0000ec00ff027b82 */ /* 0x009e220000000a00 */
[C---:B------:R-:W-:Y:S02]  /*aea80*/  VIADD R5, R52.reuse, UR4 ;  /* 0x0000000434057c36 */ /* 0x040fe40008000000 */
[----:B------:R-:W-:Y:S02]  /*aea90*/  VIADD R52, R52, 0x80 ;  /* 0x0000008034347836 */ /* 0x000fe40000000000 */
[----:B0-----:R-:W-:-:S05]  /*aeaa0*/  IMAD.WIDE.U32 R2, R5, 0x10, R2 ;  /* 0x0000001005027825 */ /* 0x001fca00078e0002 */
[----:B------:R0:W-:Y:S02]  /*aeab0*/  STG.E.128 desc[UR8][R2.64], R44 ;  /* 0x0000002c02007986 */ /* 0x0001e4000c101d08 */
.L_x_29692:
[----:B------:R-:W-:-:S13]  /*aeac0*/  ISETP.GE.AND P0, PT, R52, UR5, PT ;  /* 0x0000000534007c0c */ /* 0x000fda000bf06270 */
[----:B------:R-:W-:Y:S05]  /*aead0*/  @P0 BREAK.RELIABLE B1 ;  /* 0x0000000000010942 */ /* 0x000fea0003800100 */
[----:B------:R-:W-:Y:S05]  /*aeae0*/  @P0 BRA `(.L_x_29694) ;  /* 0x0000000000300947 */ /* 0x000fea0003800000 */
[----:B0--3--:R-:W0:Y:S01]  /*aeaf0*/  LDC.64 R2, c[0x0][0x3b0] ;  /* 0x0000ec00ff027b82 */ /* 0x009e220000000a00 */
[C---:B------:R-:W-:Y:S02]  /*aeb00*/  VIADD R5, R52.reuse, UR4 ;  /* 0x0000000434057c36 */ /* 0x040fe40008000000 */
[----:B------:R-:W-:Y:S02]  /*aeb10*/  VIADD R52, R52, 0x80 ;  /* 0x0000008034347836 */ /* 0x000fe40000000000 */
[----:B0-----:R-:W-:-:S05]  /*aeb20*/  IMAD.WIDE.U32 R2, R5, 0x10, R2 ;  /* 0x0000001005027825 */ /* 0x001fca00078e0002 */
[----:B------:R0:W-:Y:S02]  /*aeb30*/  STG.E.128 desc[UR8][R2.64], R12 ;  /* 0x0000000c02007986 */ /* 0x0001e4000c101d08 */
.L_x_29693:
[----:B------:R-:W-:Y:S05]  /*aeb40*/  BSYNC.RELIABLE B1 ;  /* 0x0000000000017941 */ /* 0x000fea0003800100 */
.L_x_29688:
[----:B------:R-:W-:-:S13]  /*aeb50*/  ISETP.GE.AND P0, PT, R52, UR5, PT ;  /* 0x0000000534007c0c */ /* 0x000fda000bf06270 */
[----:B0--3--:R-:W0:Y:S01]  /*aeb60*/  @!P0 LDC.64 R2, c[0x0][0x3b0] ;  /* 0x0000ec00ff028b82 */ /* 0x009e220000000a00 */
[C---:B------:R-:W-:Y:S02]  /*aeb70*/  @!P0 VIADD R5, R52.reuse, UR4 ;  /* 0x0000000434058c36 */ /* 0x040fe40008000000 */
[----:B------:R-:W-:Y:S02]  /*aeb80*/  @!P0 VIADD R52, R52, 0x80 ;  /* 0x0000008034348836 */ /* 0x000fe40000000000 */
[----:B0-----:R-:W-:-:S05]  /*aeb90*/  @!P0 IMAD.WIDE.U32 R2, R5, 0x10, R2 ;  /* 0x0000001005028825 */ /* 0x001fca00078e0002 */
[----:B------:R0:W-:Y:S02]  /*aeba0*/  @!P0 STG.E.128 desc[UR8][R2.64], R16 ;  /* 0x0000001002008986 */ /* 0x0001e4000c101d08 */
.L_x_29694:
[----:B------:R-:W-:Y:S05]  /*aebb0*/  BSYNC.RECONVERGENT B0 ;  /* 0x0000000000007941 */ /* 0x000fea0003800200 */
.L_x_29687:
[----:B------:R-:W-:Y:S05]  /*aebc0*/  WARPSYNC.ALL ;  /* 0x0000000000007948 */ /* 0x000fea0003800000 */
[----:B------:R-:W-:-:S13]  /*aebd0*/  ISETP.GE.AND P0, PT, R52, UR5, PT ;  /* 0x0000000534007c0c */ /* 0x000fda000bf06270 */
[----:B------:R-:W-:Y:S05]  /*aebe0*/  @P0 EXIT ;  /* 0x000000000000094d */ /* 0x000fea0003800000 */
[----:B0--3--:R-:W0:Y:S01]  /*aebf0*/  LDC.64 R2, c[0x0][0x3b0] ;  /* 0x0000ec00ff027b82 */ /* 0x009e220000000a00 */
[----:B------:R-:W-:-:S04]  /*aec00*/  VIADD R5, R52, UR4 ;  /* 0x0000000434057c36 */ /* 0x000fc80008000000 */
[----:B0-----:R-:W-:-:S05]  /*aec10*/  IMAD.WIDE.U32 R2, R5, 0x10, R2 ;  /* 0x0000001005027825 */ /* 0x001fca00078e0002 */
[----:B------:R-:W-:Y:S01]  /*aec20*/  STG.E.128 desc[UR8][R2.64], R20 ;  /* 0x0000001402007986 */ /* 0x000fe2000c101d08 */
[----:B------:R-:W-:Y:S05]  /*aec30*/  EXIT ;  /* 0x000000000000794d */ /* 0x000fea0003800000 */
.L_x_28880:
[----:B------:R-:W0:Y:S01]  /*aec40*/  S2R R5, SR_TID.X ;  /* 0x0000000000057919 */ /* 0x000e220000002100 */
[----:B------:R-:W1:Y:S02]  /*aec50*/  LDCU.64 UR6, c[0x0][0x3b8] ;  /* 0x00007700ff0677ac */ /* 0x000e640008000a00 */
[----:B-1----:R-:W-:-:S06]  /*aec60*/  UIMAD.WIDE.U32 UR6, UR4, 0x10, UR6 ;  /* 0x00000010040678a5 */ /* 0x002fcc000f8e0006 */
[----:B------:R-:W-:Y:S02]  /*aec70*/  IMAD.U32 R2, RZ, RZ, UR6 ;  /* 0x00000006ff027e24 */ /* 0x000fe4000f8e00ff */
[----:B------:R-:W-:Y:S02]  /*aec80*/  IMAD.U32 R3, RZ, RZ, UR7 ;  /* 0x00000007ff037e24 */ /* 0x000fe4000f8e00ff */
[----:B0-----:R-:W-:-:S05]  /*aec90*/  IMAD.WIDE.U32 R2, R5, 0x20, R2 ;  /* 0x0000002005027825 */ /* 0x001fca00078e0002 */
[----:B------:R-:W2:Y:S04]  /*aeca0*/  LDG.E.ENL2.256 R20, R8, desc[UR8][R2.64] ;  /* 0xfe0000080208797e */ /* 0x000ea80008121914 */
[----:B------:R0:W5:Y:S04]  /*aecb0*/  LDG.E.ENL2.256 R12, R16, desc[UR8][R2.64+0x1000] ;  /* 0xfe0080080210797e */ /* 0x000168000812190c */
[----:B------:R0:W5:Y:S04]  /*aecc0*/  LDG.E.ENL2.256 R36, R40, desc[UR8][R2.64+0x2000] ;  /* 0xfe0100080228797e */ /* 0x0001680008121924 */
[----:B------:R0:W5:Y:S01]  /*aecd0*/  LDG.E.ENL2.256 R28, R32, desc[UR8][R2.64+0x3000] ;  /* 0xfe0180080220797e */ /* 0x000162000812191c */
[----:B------:R-:W-:Y:S01]  /*aece0*/  BSSY.RECONVERGENT B1, `(.L_x_29695) ;  /* 0x0001127000017945 */ /* 0x000fe20003800200 */
[----:B--2---:R-:W-:-:S15]  /*aecf0*/  DSETP.NAN.AND P0, PT, R10, R10, PT ;  /* 0x0000000a0a00722a */ /* 0x004fde0003f08000 */
[----:B------:R-:W-:-:S15]  /*aed00*/  NOP ;  /* 0x0000000000007918 */ /* 0x000fde0000000000 */
[----:B------:R-:W-:-:S15]  /*aed10*/  NOP ;  /* 0x0000000000007918 */ /* 0x000fde0000000000 */
[----:B------:R-:W-:-:S15]  /*aed20*/  NOP ;  /* 0x0000000000007918 */ /* 0x000fde0000000000 */
[----:B------:R-:W-:-:S04]  /*aed30*/  NOP ;  /* 0x0000000000007918 */ /* 0x000fc80000000000 */
[----:B------:R-:W1:Y:S02]  /*aed40*/  DSETP.NUM.AND P1, PT, R8, R8, PT ;  /* 0x000000080800722a */ /* 0x000e640003f27000 */
[----:B01----:R-:W-:Y:S05]  /*aed50*/  @!P0 BRA P1, `(.L_x_29696) ;  /* 0x0000001c00c08947 */ /* 0x003fea0000800000 */
        /* <DEDUP_REMOVED lines=227> */
.L_x_29698:
[----:B------:R-:W-:Y:S01]  /*afb90*/  IMAD.MOV.U32 R2, RZ, RZ, 0x0 ;  /* 0x00000000ff027424 */ /* 0x000fe200078e00ff */
[----:B------:R-:W-:Y:S01]  /*afba0*/  LOP3.LUT P0, RZ, R5, 0x7fffffff, RZ, 0xc0, !PT ;  /* 0x7fffffff05ff7812 */ /* 0x000fe2000780c0ff */
[----:B------:R-:W-:-:S06]  /*afbb0*/  IMAD.MOV.U32 R3, RZ, RZ, 0x7ff00000 ;  /* 0x7ff00000ff037424 */ /* 0x000fcc00078e00ff */
[----:B------:R-:W0:Y:S02]  /*afbc0*/  DFMA R4, R4, R2, +INF ;  /* 0x7ff000000404742b */ /* 0x000e240000000002 */
[----:B0-----:R-:W-:Y:S02]  /*afbd0*/  FSEL R24, R4, RZ, P0 ;  /* 0x000000ff04187208 */ /* 0x001fe40000000000 */
[----:B------:R-:W-:-:S07]  /*afbe0*/  FSEL R25, R5, -QNAN , P0 ;  /* 0xfff0000005197808 */ /* 0x000fce0000000000 */
.L_x_29699:
[----:B------:R-:W-:Y:S05]  /*afbf0*/  BSYNC.RECONVERGENT B0 ;  /* 0x0000000000007941 */ /* 0x000fea0003800200 */
.L_x_29697:
        /* <DEDUP_REMOVED lines=66> */
[----:B-----5:R-:W-:Y:S05]  /*b0020*/  CALL.REL.NOINC `($__internal_64_$__cuda_sm20_div_rn_f64_full) ;  /* 0x00000ac800b07944 */ /* 0x020fea0003c00000 */
.L_x_29701:
[----:B------:R-:W-:Y:S05]  /*b0030*/  BSYNC.RECONVERGENT B2 ;  /* 0x0000000000027941 */ /* 0x000fea0003800200 */
.L_x_29700:
        /* <DEDUP_REMOVED lines=194> */
.L_x_29696:
        /* <DEDUP_REMOVED lines=72> */
[----:B-----5:R-:W-:Y:S05]  /*b10e0*/  CALL.REL.NOINC `($__internal_64_$__cuda_sm20_div_rn_f64_full) ;  /* 0x00000ab800807944 */ /* 0x020fea0003c00000 */
[----:B------:R-:W-:Y:S02]  /*b10f0*/  IMAD.MOV.U32 R24, RZ, RZ, R2 ;  /* 0x000000ffff187224 */ /* 0x000fe400078e0002 */
[----:B------:R-:W-:-:S07]  /*b1100*/  IMAD.MOV.U32 R25, RZ, RZ, R3 ;  /* 0x000000ffff197224 */ /* 0x000fce00078e0003 */
.L_x_29705:
[----:B------:R-:W-:Y:S05]  /*b1110*/  BSYNC.RECONVERGENT B2 ;  /* 0x0000000000027941 */ /* 0x000fea0003800200 */
.L_x_29704:
        /* <DEDUP_REMOVED lines=51> */
.L_x_29707:
[----:B------:R-:W-:Y:S05]  /*b1450*/  BSYNC.RECONVERGENT B2 ;  /* 0x0000000000027941 */ /* 0x000fea0003800200 */
.L_x_29706:
        /* <DEDUP_REMOVED lines=283> */
.L_x_29709:
[----:B------:R-:W-:Y:S01]  /*b2610*/  IMAD.MOV.U32 R4, RZ, RZ, 0x0 ;  /* 0x00000000ff047424 */ /* 0x000fe200078e00ff */
[----:B------:R-:W-:Y:S01]  /*b2620*/  LOP3.LUT P0, RZ, R3, 0x7fffffff, RZ, 0xc0, !PT ;  /* 0x7fffffff03ff7812 */ /* 0x000fe2000780c0ff */
[----:B------:R-:W-:-:S06]  /*b2630*/  IMAD.MOV.U32 R5, RZ, RZ, 0x7ff00000 ;  /* 0x7ff00000ff057424 */ /* 0x000fcc00078e00ff */
[----:B------:R-:W0:Y:S02]  /*b2640*/  DFMA R2, R2, R4, +INF ;  /* 0x7ff000000202742b */ /* 0x000e240000000004 */
[----:B0-----:R-:W-:Y:S02]  /*b2650*/  FSEL R24, R2, RZ, P0 ;  /* 0x000000ff02187208 */ /* 0x001fe40000000000 */
[----:B------:R-:W-:-:S07]  /*b2660*/  FSEL R25, R3, -QNAN , P0 ;  /* 0xfff0000003197808 */ /* 0x000fce0000000000 */
.L_x_29710:
[----:B------:R-:W-:Y:S05]  /*b2670*/  BSYNC.RECONVERGENT B0 ;  /* 0x0000000000007941 */ /* 0x000fea0003800200 */
.L_x_29708:
        /* <DEDUP_REMOVED lines=54> */
.L_x_29712:
[----:B------:R-:W-:Y:S05]  /*b29e0*/  BSYNC.RECONVERGENT B2 ;  /* 0x0000000000027941 */ /* 0x000fea0003800200 */
.L_x_29711:
        /* <DEDUP_REMOVED lines=195> */
[----:B------:R-:W0:Y:S02]  /*b3620*/  DADD R24, R24, 1 ;  /* 0x3ff0000018187429 */ /* 0x000e240000000000 */
[----:B0-----:R-:W-:Y:S05]  /*b3630*/  BRA `(.L_x_29702) ;  /* 0x000000c800447947 */ /* 0x001fea0003800000 */
.L_x_29703:
        /* <DEDUP_REMOVED lines=158> */
[----:B------:R-:W-:-:S15]  /*b4020*/  DSETP.NEU.AND P3, PT, |R8|, |R10|, PT ;  /* 0x4000000a0800722a */ /* 0x000fde0003f6d200 */
[----:B------:R-:W-:-:S15]  /*b4030*/  NOP ;  /* 0x0000000000007918 */ /* 0x000fde0000000000 */
[----:B------:R-:W-:-:S15]  /*b4040*/  NOP ;  /* 0x0000000000007918 */ /* 0x000fde0000000000 */
[----:B------:R-:W-:-:S15]  /*b4050*/  NOP ;  /* 0x0000000000007918 */ /* 0x000fde0000000000 */
[----:B------:R-:W-:-:S04]  /*b4060*/  NOP ;  /* 0x0000000000007918 */ /* 0x000fc80000000000 */
[----:B------:R0:W-:Y:S02]  /*b4070*/  DADD R2, |R8|, |R10| ;  /* 0x0000000008027229 */ /* 0x0001e4000000060a */
[----:B0-----:R-:W-:Y:S02]  /*b4080*/  @!P1 IMAD.MOV.U32 R8, RZ, RZ, 0x54442d18 ;  /* 0x54442d18ff089424 */ /* 0x001fe400078e00ff */
[----:B------:R-:W-:Y:S02]  /*b4090*/  @!P1 IMAD.MOV.U32 R9, RZ, RZ, 0x3ff921fb ;  /* 0x3ff921fbff099424 */ /* 0x000fe400078e00ff */
[----:B------:R-:W-:-:S15]  /*b40a0*/  IMAD.MOV.U32 R10, RZ, RZ, 0x4002d97c ;  /* 0x4002d97cff0a7424 */ /* 0x000fde00078e00ff */
        /* <DEDUP_REMOVED lines=34> */
.L_x_29714:
        /* <DEDUP_REMOVED lines=59> */
.L_x_29718:
[----:B------:R-:W-:Y:S05]  /*b4680*/  BSYNC.RECONVERGENT B3 ;  /* 0x0000000000037941 */ /* 0x000fea0003800200 */
.L_x_29717:
        /* <DEDUP_REMOVED lines=78> */
.L_x_29716:
        /* <DEDUP_REMOVED lines=187> */
.L_x_29720:
[----:B------:R-:W-:Y:S01]  /*b5720*/  IMAD.MOV.U32 R2, RZ, RZ, 0x0 ;  /* 0x00000000ff027424 */ /* 0x000fe200078e00ff */
[----:B------:R-:W-:Y:S01]  /*b5730*/  LOP3.LUT P0, RZ, R5, 0x7fffffff, RZ, 0xc0, !PT ;  /* 0x7fffffff05ff7812 */ /* 0x000fe2000780c0ff */
[----:B------:R-:W-:-:S06]  /*b5740*/  IMAD.MOV.U32 R3, RZ, RZ, 0x7ff00000 ;  /* 0x7ff00000ff037424 */ /* 0x000fcc00078e00ff */
[----:B------:R-:W0:Y:S02]  /*b5750*/  DFMA R4, R4, R2, +INF ;  /* 0x7ff000000404742b */ /* 0x000e240000000002 */
[----:B0-----:R-:W-:Y:S02]  /*b5760*/  FSEL R4, R4, RZ, P0 ;  /* 0x000000ff04047208 */ /* 0x001fe40000000000 */
[----:B------:R-:W-:-:S07]  /*b5770*/  FSEL R5, R5, -QNAN , P0 ;  /* 0xfff0000005057808 */ /* 0x000fce0000000000 */
.L_x_29719:
[----:B------:R-:W-:Y:S05]  /*b5780*/  BSYNC.RECONVERGENT B2 ;  /* 0x0000000000027941 */ /* 0x000fea0003800200 */
.L_x_29715:
        /* <DEDUP_REMOVED lines=189> */
[----:B------:R2:W3:Y:S02]  /*b6360*/  DMUL R24, R4, 0.5 ;  /* 0x3fe0000004187828 */ /* 0x0004e40000000000 */
[----:B--23--:R-:W-:Y:S05]  /*b6370*/  BRA `(.L_x_29702) ;  /* 0x0000009800f47947 */ /* 0x00cfea0003800000 */
.L_x_29713:
        /* <DEDUP_REMOVED lines=308> */
.L_x_29723:
[----:B------:R-:W-:Y:S01]  /*b76c0*/  IMAD.MOV.U32 R2, RZ, RZ, 0x0 ;  /* 0x00000000ff027424 */ /* 0x000fe200078e00ff */
[----:B------:R-:W-:Y:S01]  /*b76d0*/  LOP3.LUT P0, RZ, R5, 0x7fffffff, RZ, 0xc0, !PT ;  /* 0x7fffffff05ff7812 */ /* 0x000fe2000780c0ff */
[----:B------:R-:W-:-:S06]  /*b76e0*/  IMAD.MOV.U32 R3, RZ, RZ, 0x7ff00000 ;  /* 0x7ff00000ff037424 */ /* 0x000fcc00078e00ff */
[----:B------:R-:W0:Y:S02]  /*b76f0*/  DFMA R4, R4, R2, +INF ;  /* 0x7ff000000404742b */ /* 0x000e240000000002 */
[----:B0-----:R-:W-:Y:S02]  /*b7700*/  FSEL R24, R4, RZ, P0 ;  /* 0x000000ff04187208 */ /* 0x001fe40000000000 */
[----:B------:R-:W-:-:S07]  /*b7710*/  FSEL R25, R5, -QNAN , P0 ;  /* 0xfff0000005197808 */ /* 0x000fce0000000000 */
.L_x_29724:
[----:B------:R-:W-:Y:S05]  /*b7720*/  BSYNC.RECONVERGENT B0 ;  /* 0x0000000000007941 */ /* 0x000fea0003800200 */
.L_x_29722:
        /* <DEDUP_REMOVED lines=49> */
.L_x_29726:
[----:B------:R-:W-:Y:S05]  /*b7a40*/  BSYNC.RECONVERGENT B2 ;  /* 0x0000000000027941 */ /* 0x000fea0003800200 */
.L_x_29725:
        /* <DEDUP_REMOVED lines=193> */
.L_x_29721:
        /* <DEDUP_REMOVED lines=76> */
.L_x_29731:
[----:B------:R-:W-:Y:S05]  /*b8b20*/  BSYNC.RECONVERGENT B3 ;  /* 0x0000000000037941 */ /* 0x000fea0003800200 */
.L_x_29730:
        /* <DEDUP_REMOVED lines=78> */
.L_x_29729:
        /* <DEDUP_REMOVED lines=187> */
.L_x_29733:
[----:B------:R-:W-:Y:S01]  /*b9bc0*/  IMAD.MOV.U32 R4, RZ, RZ, 0x0 ;  /* 0x00000000ff047424 */ /* 0x000fe200078e00ff */
[----:B------:R-:W-:Y:S01]  /*b9bd0*/  LOP3.LUT P0, RZ, R3, 0x7fffffff, RZ, 0xc0, !PT ;  /* 0x7fffffff03ff7812 */ /* 0x000fe2000780c0ff */
[----:B------:R-:W-:-:S06]  /*b9be0*/  IMAD.MOV.U32 R5, RZ, RZ, 0x7ff00000 ;  /* 0x7ff00000ff057424 */ /* 0x000fcc00078e00ff */
[----:B------:R-:W0:Y:S02]  /*b9bf0*/  DFMA R2, R2, R4, +INF ;  /* 0x7ff000000202742b */ /* 0x000e240000000004 */
[----:B0-----:R-:W-:Y:S02]  /*b9c00*/  FSEL R24, R2, RZ, P0 ;  /* 0x000000ff02187208 */ /* 0x001fe40000000000 */
[----:B------:R-:W-:-:S07]  /*b9c10*/  FSEL R25, R3, -QNAN , P0 ;  /* 0xfff0000003197808 */ /* 0x000fce0000000000 */
.L_x_29732:
[----:B------:R-:W-:Y:S05]  /*b9c20*/  BSYNC.RECONVERGENT B2 ;  /* 0x0000000000027941 */ /* 0x000fea0003800200 */
.L_x_29728:
        /* <DEDUP_REMOVED lines=54> */
.L_x_29735:
[----:B------:R-:W-:Y:S05]  /*b9f90*/  BSYNC.RECONVERGENT B2 ;  /* 0x0000000000027941 */ /* 0x000fea0003800200 */
.L_x_29734:
        /* <DEDUP_REMOVED lines=197> */
.L_x_29727:
        /* <DEDUP_REMOVED lines=198> */
.L_x_29738:
[----:B------:R-:W-:Y:S01]  /*bb850*/  IMAD.MOV.U32 R4, RZ, RZ, 0x0 ;  /* 0x00000000ff047424 */ /* 0x000fe200078e00ff */
[----:B------:R-:W-:Y:S01]  /*bb860*/  LOP3.LUT P0, RZ, R3, 0x7fffffff, RZ, 0xc0, !PT ;  /* 0x7fffffff03ff7812 */ /* 0x000fe2000780c0ff */
[----:B------:R-:W-:-:S06]  /*bb870*/  IMAD.MOV.U32 R5, RZ, RZ, 0x7ff00000 ;  /* 0x7ff00000ff057424 */ /* 0x000fcc00078e00ff */
[----:B------:R-:W0:Y:S02]  /*bb880*/  DFMA R2, R2, R4, +INF ;  /* 0x7ff000000202742b */ /* 0x000e240000000004 */
[----:B0-----:R-:W-:Y:S02]  /*bb890*/  FSEL R24, R2, RZ, P0 ;  /* 0x000000ff02187208 */ /* 0x001fe40000000000 */
[----:B------:R-:W-:-:S07]  /*bb8a0*/  FSEL R25, R3, -QNAN , P0 ;  /* 0xfff0000003197808 */ /* 0x000fce0000000000 */
.L_x_29739:
[----:B------:R-:W-:Y:S05]  /*bb8b0*/  BSYNC.RECONVERGENT B0 ;  /* 0x0000000000007941 */ /* 0x000fea0003800200 */
.L_x_29737:
        /* <DEDUP_REMOVED lines=49> */
.L_x_29741:
[----:B------:R-:W-:Y:S05]  /*bbbd0*/  BSYNC.RECONVERGENT B2 ;  /* 0x0000000000027941 */ /* 0x000fea0003800200 */
.L_x_29740:
        /* <DEDUP_REMOVED lines=197> */
.L_x_29736:
[----:B------:R-:W-:Y:S01]  /*bc830*/  LOP3.LUT R3, R27, 0xfffffff8, RZ, 0xc0, !PT ;  /* 0xfffffff81b037812 */ /* 0x000fe200078ec0ff */
[----:B------:R-:W-:Y:S01]  /*bc840*/  IMAD.MOV.U32 R2, RZ, RZ, RZ ;  /* 0x000000ffff027224 */ /* 0x000fe200078e00ff */
[----:B------:R-:W-:Y:S01]  /*bc850*/  LOP3.LUT R5, R45, 0xfffffff8, RZ, 0xc0, !PT ;  /* 0xfffffff82d057812 */ /* 0x000fe200078ec0ff */
[----:B------:R-:W-:Y:S01]  /*bc860*/  IMAD.MOV.U32 R4, RZ, RZ, RZ ;  /* 0x000000ffff047224 */ /* 0x000fe200078e00ff */
[----:B------:R-:W-:Y:S01]  /*bc870*/  BSSY.RECONVERGENT B0, `(.L_x_29742) ;  /* 0x00000e4000007945 */ /* 0x000fe20003800200 */
[----:B------:R-:W-:Y:S02]  /*bc880*/  IMAD.MOV.U32 R6, RZ, RZ, RZ ;  /* 0x000000ffff067224 */ /* 0x000fe400078e00ff */
[----:B------:R-:W0:Y:S01]  /*bc890*/  DADD R26, R26, -R2 ;  /* 0x000000001a1a7229 */ /* 0x000e220000000802 */
        /* <DEDUP_REMOVED lines=62> */
[----:B------:R2:W3:-:S15]  /*bcc80*/  DMUL R4, R6, R56 ;  /* 0x0000003806047228 */ /* 0x0004de0000000000 */
        /* <DEDUP_REMOVED lines=35> */
.L_x_29743:
        /* <DEDUP_REMOVED lines=75> */
[----:B------:R1:W2:Y:S02]  /*bd370*/  DSETP.GEU.AND P2, PT, R56, R6, P2 ;  /* 0x000000063800722a */ /* 0x0002a4000174e000 */
[----:B-1----:R-:W-:Y:S02]  /*bd380*/  FSEL R56, R56, R6, P4 ;  /* 0x0000000638387208 */ /* 0x002fe40002000000 */
[----:B------:R-:W-:Y:S02]  /*bd390*/  FSEL R57, R57, R7, P4 ;  /* 0x0000000739397208 */ /* 0x000fe40002000000 */
[----:B------:R-:W-:Y:S02]  /*bd3a0*/  FSEL R6, R62, R24, P3 ;  /* 0x000000183e067208 */ /* 0x000fe40001800000 */
[----:B------:R-:W-:-:S15]  /*bd3b0*/  FSEL R7, R63, R25, P3 ;  /* 0x000000193f077208 */ /* 0x000fde0001800000 */
[----:B------:R-:W-:-:S15]  /*bd3c0*/  NOP ;  /* 0x0000000000007918 */ /* 0x000fde0000000000 */
[----:B------:R-:W-:-:S15]  /*bd3d0*/  NOP ;  /* 0x0000000000007918 */ /* 0x000fde0000000000 */
[----:B------:R-:W-:-:S11]  /*bd3e0*/  NOP ;  /* 0x0000000000007918 */ /* 0x000fd60000000000 */
[----:B0-----:R-:W0:-:S15]  /*bd3f0*/  DSETP.GEU.AND P4, PT, R60, R26, PT ;  /* 0x0000001a3c00722a */ /* 0x001e1e0003f8e000 */
[----:B------:R-:W-:-:S15]  /*bd400*/  NOP ;  /* 0x0000000000007918 */ /* 0x000fde0000000000 */
[----:B------:R-:W-:-:S15]  /*bd410*/  NOP ;  /* 0x0000000000007918 */ /* 0x000fde0000000000 */
[----:B------:R-:W-:-:S15]  /*bd420*/  NOP ;  /* 0x0000000000007918 */ /* 0x000fde0000000000 */
[----:B------:R-:W-:-:S04]  /*bd430*/  NOP ;  /* 0x0000000000007918 */ /* 0x000fc80000000000 */
[----:B--2---:R0:W1:Y:S02]  /*bd440*/  DSETP.GEU.AND P2, PT, R62, R24, P2 ;  /* 0x000000183e00722a */ /* 0x004064000174e000 */
[----:B0-----:R-:W-:Y:S02]  /*bd450*/  FSEL R62, R26, R60, P4 ;  /* 0x0000003c1a3e7208 */ /* 0x001fe40002000000 */
[----:B------:R-:W-:Y:S02]  /*bd460*/  FSEL R63, R27, R61, P4 ;  /* 0x0000003d1b3f7208 */ /* 0x000fe40002000000 */
[----:B------:R-:W-:Y:S02]  /*bd470*/  FSEL R24, R60, R26, P4 ;  /* 0x0000001a3c187208 */ /* 0x000fe40002000000 */
[----:B------:R-:W-:-:S15]  /*bd480*/  FSEL R25, R61, R27, P4 ;  /* 0x0000001b3d197208 */ /* 0x000fde0002000000 */
[----:B------:R-:W-:-:S15]  /*bd490*/  NOP ;  /* 0x0000000000007918 */ /* 0x000fde0000000000 */
[----:B------:R-:W-:-:S15]  /*bd4a0*/  NOP ;  /* 0x0000000000007918 */ /* 0x000fde0000000000 */
[----:B------:R-:W-:-:S11]  /*bd4b0*/  NOP ;  /* 0x0000000000007918 */ /* 0x000fd60000000000 */
[----:B------:R-:W0:-:S15]  /*bd4c0*/  DSETP.GEU.AND P3, PT, R62, R46, PT ;  /* 0x0000002e3e00722a */ /* 0x000e1e0003f6e000 */
[----:B------:R-:W-:-:S15]  /*bd4d0*/  NOP ;  /* 0x0000000000007918 */ /* 0x000fde0000000000 */
[----:B------:R-:W-:-:S15]  /*bd4e0*/  NOP ;  /* 0x0000000000007918 */ /* 0x000fde0000000000 */
[----:B------:R-:W-:-:S15]  /*bd4f0*/  NOP ;  /* 0x0000000000007918 */ /* 0x000fde0000000000 */
[----:B------:R-:W-:-:S04]  /*bd500*/  NOP ;  /* 0x0000000000007918 */ /* 0x000fc80000000000 */
[----:B-1----:R0:W1:Y:S02]  /*bd510*/  DSETP.GEU.AND P2, PT, R60, R26, P2 ;  /* 0x0000001a3c00722a */ /* 0x002064000174e000 */
[----:B0-----:R-:W-:Y:S02]  /*bd520*/  FSEL R60, R46, R62, P3 ;  /* 0x0000003e2e3c7208 */ /* 0x001fe40001800000 */
[----:B------:R-:W-:Y:S02]  /*bd530*/  FSEL R61, R47, R63, P3 ;  /* 0x0000003f2f3d7208 */ /* 0x000fe40001800000 */
[----:B------:R-:W-:Y:S02]  /*bd540*/  FSEL R26, R62, R46, P3 ;  /* 0x0000002e3e1a7208 */ /* 0x000fe40001800000 */
[----:B------:R-:W-:-:S15]  /*bd550*/  FSEL R27, R63, R47, P3 ;  /* 0x0000002f3f1b7208 */ /* 0x000fde0001800000 */
[----:B------:R-:W-:-:S15]  /*bd560*/  NOP ;  /* 0x0000000000007918 */ /* 0x000fde0000000000 */
[----:B------:R-:W-:-:S15]  /*bd570*/  NOP ;  /* 0x0000000000007918 */ /* 0x000fde0000000000 */
[----:B------:R-:W-:-:S11]  /*bd580*/  NOP ;  /* 0x0000000000007918 */ /* 0x000fd60000000000 */
        /* <DEDUP_REMOVED lines=17> */
[----:B------:R-:W-:Y:S06]  /*bd6a0*/  @!P0 BRA `(.L_x_29743) ;  /* 0xfffffff800048947 */ /* 0x000fec000383ffff */
[----:B------:R-:W-:Y:S05]  /*bd6b0*/  BSYNC.RECONVERGENT B0 ;  /* 0x0000000000007941 */ /* 0x000fea0003800200 */
.L_x_29742:
        /* <DEDUP_REMOVED lines=114> */
.L_x_29747:
[----:B------:R-:W-:Y:S05]  /*bdde0*/  BSYNC.RECONVERGENT B3 ;  /* 0x0000000000037941 */ /* 0x000fea0003800200 */
.L_x_29746:
        /* <DEDUP_REMOVED lines=78> */
.L_x_29745:
        /* <DEDUP_REMOVED lines=187> */
.L_x_29749:
[----:B------:R-:W-:Y:S01]  /*bee80*/  IMAD.MOV.U32 R4, RZ, RZ, 0x0 ;  /* 0x00000000ff047424 */ /* 0x000fe200078e00ff */
[----:B------:R-:W-:Y:S01]  /*bee90*/  LOP3.LUT P0, RZ, R3, 0x7fffffff, RZ, 0xc0, !PT ;  /* 0x7fffffff03ff7812 */ /* 0x000fe2000780c0ff */
[----:B------:R-:W-:-:S06]  /*beea0*/  IMAD.MOV.U32 R5, RZ, RZ, 0x7ff00000 ;  /* 0x7ff00000ff057424 */ /* 0x000fcc00078e00ff */
[----:B------:R-:W0:Y:S02]  /*beeb0*/  DFMA R2, R2, R4, +INF ;  /* 0x7ff000000202742b */ /* 0x000e240000000004 */
[----:B0-----:R-:W-:Y:S02]  /*beec0*/  FSEL R26, R2, RZ, P0 ;  /* 0x000000ff021a7208 */ /* 0x001fe40000000000 */
[----:B------:R-:W-:-:S07]  /*beed0*/  FSEL R27, R3, -QNAN , P0 ;  /* 0xfff00000031b7808 */ /* 0x000fce0000000000 */
.L_x_29748:
[----:B------:R-:W-:Y:S05]  /*beee0*/  BSYNC.RECONVERGENT B2 ;  /* 0x0000000000027941 */ /* 0x000fea0003800200 */
.L_x_29744:
        /* <DEDUP_REMOVED lines=65> */
.L_x_29751:
[----:B------:R-:W-:Y:S05]  /*bf300*/  BSYNC.RECONVERGENT B2 ;  /* 0x0000000000027941 */ /* 0x000fea0003800200 */
.L_x_29750:
        /* <DEDUP_REMOVED lines=196> */
.L_x_29702:
[----:B------:R-:W-:Y:S05]  /*bff50*/  BSYNC.RECONVERGENT B1 ;  /* 0x0000000000017941 */ /* 0x000fea0003800200 */
.L_x_29695:
        /* <DEDUP_REMOVED lines=139> */
.L_x_29753:
        /* <DEDUP_REMOVED lines=56> */
[----:B-----5:R-:W-:Y:S05]  /*c0b90*/  CALL.REL.NOINC `($_ZN2at6native29vectorized_elementwise_kernelILi2EZZZNS0_50_GLOBAL__N__2680c7bb_12_PowKernel_cu_7dd49032_317024pow_tensor_scalar_kernelERNS_18TensorIteratorBaseERKN3c106ScalarEENKUlvE_clEvENKUlvE_clEvEUlNS5_7complexIdEEE0_St5arrayIPcLm2EEEEviT0_T1_$__internal_trig_reduction_slowpathd) ;  /* 0x000009c400fc7944 */ /* 0x020fea0003c00000 */
[----:B------:R-:W-:Y:S02]  /*c0ba0*/  IMAD.MOV.U32 R2, RZ, RZ, R6 ;  /* 0x000000ffff027224 */ /* 0x000fe400078e0006 */
[----:B------:R-:W-:-:S07]  /*c0bb0*/  IMAD.MOV.U32 R3, RZ, RZ, R7 ;  /* 0x000000ffff037224 */ /* 0x000fce00078e0007 */
.L_x_29759:
[----:B------:R-:W-:Y:S05]  /*c0bc0*/  BSYNC.RECONVERGENT B4 ;  /* 0x0000000000047941 */ /* 0x000fea0003800200 */
.L_x_29758:
[----:B------:R-:W-:-:S07]  /*c0bd0*/  VIADD R0, R4, 0x1 ;  /* 0x0000000104007836 */ /* 0x000fce0000000000 */
.L_x_29757:
[----:B------:R-:W-:Y:S05]  /*c0be0*/  BSYNC.RECONVERGENT B3 ;  /* 0x0000000000037941 */ /* 0x000fea0003800200 */
.L_x_29756:
        /* <DEDUP_REMOVED lines=120> */
[----:B------:R-:W-:Y:S02]  /*c1370*/  IMAD.MOV.U32 R2, RZ, RZ, R6 ;  /* 0x000000ffff027224 */ /* 0x000fe400078e0006 */
[----:B------:R-:W-:-:S07]  /*c1380*/  IMAD.MOV.U32 R3, RZ, RZ, R7 ;  /* 0x000000ffff037224 */ /* 0x000fce00078e0007 */
.L_x_29761:
[----:B------:R-:W-:Y:S05]  /*c1390*/  BSYNC.RECONVERGENT B3 ;  /* 0x0000000000037941 */ /* 0x000fea0003800200 */
.L_x_29760:
        /* <DEDUP_REMOVED lines=64> */
.L_x_29755:
        /* <DEDUP_REMOVED lines=15> */
.L_x_29762:
[----:B------:R-:W-:-:S05]  /*c1890*/  VIADD R0, R3, 0xbf79d1be ;  /* 0xbf79d1be03007836 */ /* 0x000fca0000000000 */
[----:B------:R-:W-:-:S13]  /*c18a0*/  ISETP.GT.U32.AND P0, PT, R0, 0x108aa2, PT ;  /* 0x00108aa20000780c */ /* 0x000fda0003f04070 */
[----:B------:R-:W-:Y:S05]  /*c18b0*/  @P0 BRA `(.L_x_29763) ;  /* 0x00000018007c0947 */ /* 0x000fea0003800000 */
[----:B------:R-:W-:Y:S01]  /*c18c0*/  UMOV UR6, 0x19ba0da4 ;  /* 0x19ba0da400067882 */ /* 0x000fe20000000000 */
[----:B------:R-:W-:Y:S01]  /*c18d0*/  UMOV UR7, 0x40937be3 ;  /* 0x40937be300077882 */ /* 0x000fe20000000000 */
[----:B------:R-:W-:Y:S01]  /*c18e0*/  BSSY.RECONVERGENT B0, `(.L_x_29764) ;  /* 0x0000080000007945 */ /* 0x000fe20003800200 */
[----:B------:R0:W1:Y:S01]  /*c18f0*/  DADD R4, R2, -UR6 ;  /* 0x8000000602047e29 */ /* 0x0000620008000000 */
[----:B------:R-:W-:Y:S01]  /*c1900*/  UMOV UR6, 0xfefa39ef ;  /* 0xfefa39ef00067882 */ /* 0x000fe20000000000 */
[----:B0-----:R-:W-:Y:S01]  /*c1910*/  IMAD.MOV.U32 R2, RZ, RZ, 0x652b82fe ;  /* 0x652b82feff027424 */ /* 0x001fe200078e00ff */
[----:B------:R-:W-:Y:S01]  /*c1920*/  UMOV UR7, 0x3fe62e42 ;  /* 0x3fe62e4200077882 */ /* 0x000fe20000000000 */
[----:B------:R-:W-:Y:S01]  /*c1930*/  IMAD.MOV.U32 R3, RZ, RZ, 0x3ff71547 ;  /* 0x3ff71547ff037424 */ /* 0x000fe200078e00ff */
[----:B-1----:R-:W-:-:S15]  /*c1940*/  FSETP.GEU.FTZ.AND P0, PT, |R5|, 4.1917929649353027344, PT ;  /* 0x4086232b0500780b */ /* 0x002fde0003f1e200 */
[----:B------:R-:W-:-:S15]  /*c1950*/  NOP ;  /* 0x0000000000007918 */ /* 0x000fde0000000000 */
[----:B------:R-:W-:-:S15]  /*c1960*/  NOP ;  /* 0x0000000000007918 */ /* 0x000fde0000000000 */
[----:B------:R-:W-:-:S14]  /*c1970*/  NOP ;  /* 0x0000000000007918 */ /* 0x000fdc0000000000 */
        /* <DEDUP_REMOVED lines=108> */
[----:B------:R0:W1:Y:S02]  /*c2040*/  DADD R8, R4, +INF ;  /* 0x7ff0000004087429 */ /* 0x0000640000000000 */
[----:B0-----:R-:W-:Y:S01]  /*c2050*/  @!P0 LEA R5, R2, 0x3ff00000, 0x14 ;  /* 0x3ff0000002058811 */ /* 0x001fe200078ea0ff */
[----:B------:R-:W-:Y:S01]  /*c2060*/  @!P0 IMAD.MOV.U32 R2, RZ, RZ, R6 ;  /* 0x000000ffff028224 */ /* 0x000fe200078e0006 */
[----:B-1----:R-:W-:Y:S01]  /*c2070*/  FSEL R46, R8, RZ, P1 ;  /* 0x000000ff082e7208 */ /* 0x002fe20000800000 */
[----:B------:R-:W-:Y:S01]  /*c2080*/  @!P0 IMAD.MOV.U32 R4, RZ, RZ, RZ ;  /* 0x000000ffff048224 */ /* 0x000fe200078e00ff */
[----:B------:R-:W-:-:S15]  /*c2090*/  FSEL R47, R9, RZ, P1 ;  /* 0x000000ff092f7208 */ /* 0x000fde0000800000 */
[----:B------:R-:W-:-:S15]  /*c20a0*/  NOP ;  /* 0x0000000000007918 */ /* 0x000fde0000000000 */
[----:B------:R-:W-:-:S15]  /*c20b0*/  NOP ;  /* 0x0000000000007918 */ /* 0x000fde0000000000 */
[----:B------:R-:W-:-:S13]  /*c20c0*/  NOP ;  /* 0x0000000000007918 */ /* 0x000fda0000000000 */
[----:B------:R0:W1:Y:S02]  /*c20d0*/  @!P0 DMUL R46, R2, R4 ;  /* 0x00000004022e8228 */ /* 0x0000640000000000 */
.L_x_29765:
[----:B------:R-:W-:Y:S05]  /*c20e0*/  BSYNC.RECONVERGENT B0 ;  /* 0x0000000000007941 */ /* 0x000fea0003800200 */
.L_x_29764:
        /* <DEDUP_REMOVED lines=64> */
.L_x_29769:
[----:B------:R-:W-:Y:S05]  /*c24f0*/  BSYNC.RECONVERGENT B4 ;  /* 0x0000000000047941 */ /* 0x000fea0003800200 */
.L_x_29768:
[----:B------:R-:W-:-:S07]  /*c2500*/  VIADD R0, R0, 0x1 ;  /* 0x0000000100007836 */ /* 0x000fce0000000000 */
.L_x_29767:
[----:B------:R-:W-:Y:S05]  /*c2510*/  BSYNC.RECONVERGENT B3 ;  /* 0x0000000000037941 */ /* 0x000fea0003800200 */
.L_x_29766:
        /* <DEDUP_REMOVED lines=132> */
.L_x_29771:
[----:B------:R-:W-:Y:S05]  /*c2d60*/  BSYNC.RECONVERGENT B3 ;  /* 0x0000000000037941 */ /* 0x000fea0003800200 */
.L_x_29770:
        /* <DEDUP_REMOVED lines=84> */
.L_x_29763:
        /* <DEDUP_REMOVED lines=125> */
.L_x_29773:
[----:B------:R-:W-:Y:S05]  /*c3a80*/  BSYNC.RECONVERGENT B0 ;  /* 0x0000000000007941 */ /* 0x000fea0003800200 */
.L_x_29772:
        /* <DEDUP_REMOVED lines=48> */
[----:B-1---5:R-:W-:Y:S05]  /*c3d90*/  CALL.REL.NOINC `($_ZN2at6native29vectorized_elementwise_kernelILi2EZZZNS0_50_GLOBAL__N__2680c7bb_12_PowKernel_cu_7dd49032_317024pow_tensor_scalar_kernelERNS_18TensorIteratorBaseERKN3c106ScalarEENKUlvE_clEvENKUlvE_clEvEUlNS5_7complexIdEEE0_St5arrayIPcLm2EEEEviT0_T1_$__internal_trig_reduction_slowpathd) ;  /* 0x00000994007c7944 */ /* 0x022fea0003c00000 */
[----:B------:R-:W-:Y:S02]  /*c3da0*/  IMAD.MOV.U32 R2, RZ, RZ, R6 ;  /* 0x000000ffff027224 */ /* 0x000fe400078e0006 */
[----:B------:R-:W-:-:S07]  /*c3db0*/  IMAD.MOV.U32 R3, RZ, RZ, R7 ;  /* 0x000000ffff037224 */ /* 0x000fce00078e0007 */
.L_x_29777:
[----:B------:R-:W-:Y:S05]  /*c3dc0*/  BSYNC.RECONVERGENT B4 ;  /* 0x0000000000047941 */ /* 0x000fea0003800200 */
.L_x_29776:
[----:B------:R-:W-:-:S07]  /*c3dd0*/  VIADD R0, R4, 0x1 ;  /* 0x0000000104007836 */ /* 0x000fce0000000000 */
.L_x_29775:
[----:B------:R-:W-:Y:S05]  /*c3de0*/  BSYNC.RECONVERGENT B3 ;  /* 0x0000000000037941 */ /* 0x000fea0003800200 */
.L_x_29774:
        /* <DEDUP_REMOVED lines=120> */
[----:B------:R-:W-:Y:S02]  /*c4570*/  IMAD.MOV.U32 R2, RZ, RZ, R6 ;  /* 0x000000ffff027224 */ /* 0x000fe400078e0006 */
[----:B------:R-:W-:-:S07]  /*c4580*/  IMAD.MOV.U32 R3, RZ, RZ, R7 ;  /* 0x000000ffff037224 */ /* 0x000fce00078e0007 */
.L_x_29779:
[----:B------:R-:W-:Y:S05]  /*c4590*/  BSYNC.RECONVERGENT B3 ;  /* 0x0000000000037941 */ /* 0x000fea0003800200 */
.L_x_29778:
        /* <DEDUP_REMOVED lines=72> */
.L_x_29754:
[----:B------:R-:W-:Y:S05]  /*c4a20*/  BSYNC.RECONVERGENT B2 ;  /* 0x0000000000027941 */ /* 0x000fea0003800200 */
.L_x_29752:
[----:B------:R-:W2:Y:S01]  /*c4a30*/  DSETP.NAN.AND P0, PT, R22, R22, PT ;  /* 0x000000161600722a */ /* 0x000ea20003f08000 */
[----:B------:R-:W-:-:S15]  /*c4a40*/  BSSY.RECONVERGENT B1, `(.L_x_29780) ;  /* 0x000111a000017945 */ /* 0x000fde0003800200 */
[----:B------:R-:W-:-:S15]  /*c4a50*/  NOP ;  /* 0x0000000000007918 */ /* 0x000fde0000000000 */
[----:B------:R-:W-:-:S15]  /*c4a60*/  NOP ;  /* 0x0000000000007918 */ /* 0x000fde0000000000 */
[----:B------:R-:W-:-:S15]  /*c4a70*/  NOP ;  /* 0x0000000000007918 */ /* 0x000fde0000000000 */
[----:B------:R-:W-:-:S03]  /*c4a80*/  NOP ;  /* 0x0000000000007918 */ /* 0x000fc60000000000 */
[----:B--2---:R-:W2:Y:S02]  /*c4a90*/  DSETP.NAN.OR P0, PT, R20, R20, P0 ;  /* 0x000000141400722a */ /* 0x004ea40000708400 */
        /* <DEDUP_REMOVED lines=13> */
[----:B------:R-:W2:Y:S02]  /*c4b70*/  DADD R6, -RZ, |R20| ;  /* 0x00000000ff067229 */ /* 0x000ea40000000514 */
[----:B--2---:R-:W-:Y:S02]  /*c4b80*/  FSEL R10, R6, R2, !P1 ;  /* 0x00000002060a7208 */ /* 0x004fe40004800000 */
        /* <DEDUP_REMOVED lines=262> */
.L_x_29787:
        /* <DEDUP_REMOVED lines=52> */
[----:B-1---5:R-:W-:Y:S05]  /*c5f30*/  CALL.REL.NOINC `($__internal_64_$__cuda_sm20_div_rn_f64_full) ;  /* 0x0000096800ec7944 */ /* 0x022fea0003c00000 */
.L_x_29790:
[----:B------:R-:W-:Y:S05]  /*c5f40*/  BSYNC.RECONVERGENT B3 ;  /* 0x0000000000037941 */ /* 0x000fea0003800200 */
.L_x_29789:
        /* <DEDUP_REMOVED lines=77> */
.L_x_29788:
[----:B------:R-:W-:Y:S05]  /*c6420*/  BSYNC.RECONVERGENT B2 ;  /* 0x0000000000027941 */ /* 0x000fea0003800200 */
.L_x_29786:
        /* <DEDUP_REMOVED lines=53> */
[----:B012--5:R-:W-:Y:S05]  /*c6780*/  CALL.REL.NOINC `($__internal_64_$__cuda_sm20_div_rn_f64_full) ;  /* 0x0000096000d87944 */ /* 0x027fea0003c00000 */
.L_x_29792:
[----:B------:R-:W-:Y:S05]  /*c6790*/  BSYNC.RECONVERGENT B2 ;  /* 0x0000000000027941 */ /* 0x000fea0003800200 */
.L_x_29791:
        /* <DEDUP_REMOVED lines=176> */
.L_x_29794:
[----:B------:R-:W-:Y:S02]  /*c72a0*/  FSEL R2, RZ, 3.37028055040000000000e+12, P0 ;  /* 0x54442d18ff027808 */ /* 0x000fe40000000000 */
[----:B------:R-:W-:-:S07]  /*c72b0*/  FSEL R3, RZ, 2.1426990032196044922, P0 ;  /* 0x400921fbff037808 */ /* 0x000fce0000000000 */
.L_x_29795:
[----:B------:R-:W-:Y:S05]  /*c72c0*/  BSYNC.RECONVERGENT B0 ;  /* 0x0000000000007941 */ /* 0x000fea0003800200 */
.L_x_29793:
        /* <DEDUP_REMOVED lines=14> */
.L_x_29785:
        /* <DEDUP_REMOVED lines=81> */
[----:B------:R-:W-:Y:S01]  /*c78c0*/  IMAD.MOV.U32 R5, RZ, RZ, 0x43300000 ;  /* 0x43300000ff057424 */ /* 0x000fe200078e00ff */
[----:B------:R-:W-:Y:S01]  /*c78d0*/  LOP3.LUT R9, R6, 0x3ff00000, RZ, 0xfc, !PT ;  /* 0x3ff0000006097812 */ /* 0x000fe200078efcff */
[----:B------:R-:W-:Y:S01]  /*c78e0*/  UMOV UR6, 0x80000000 ;  /* 0x8000000000067882 */ /* 0x000fe20000000000 */
[----:B------:R-:W-:Y:S02]  /*c78f0*/  UMOV UR7, 0x43300000 ;  /* 0x4330000000077882 */ /* 0x000fe40000000000 */
[----:B------:R-:W-:-:S13]  /*c7900*/  ISETP.GE.U32.AND P0, PT, R9, 0x3ff6a09f, PT ;  /* 0x3ff6a09f0900780c */ /* 0x000fda0003f06070 */
[----:B------:R-:W-:Y:S02]  /*c7910*/  @P0 VIADD R7, R9, 0xfff00000 ;  /* 0xfff0000009070836 */ /* 0x000fe40000000000 */
[----:B------:R-:W-:Y:S02]  /*c7920*/  @P0 VIADD R4, R4, 0x1 ;  /* 0x0000000104040836 */ /* 0x000fe40000000000 */
[----:B------:R-:W-:-:S03]  /*c7930*/  @P0 IMAD.MOV.U32 R9, RZ, RZ, R7 ;  /* 0x000000ffff090224 */ /* 0x000fc600078e0007 */
[----:B------:R-:W-:-:S03]  /*c7940*/  LOP3.LUT R4, R4, 0x80000000, RZ, 0x3c, !PT ;  /* 0x8000000004047812 */ /* 0x000fc600078e3cff */
        /* <DEDUP_REMOVED lines=159> */
.L_x_29799:
[----:B------:R-:W-:Y:S05]  /*c8340*/  BSYNC.RECONVERGENT B0 ;  /* 0x0000000000007941 */ /* 0x000fea0003800200 */
.L_x_29798:
[----:B------:R-:W-:Y:S04]  /*c8350*/  BSSY.RECONVERGENT B2, `(.L_x_29800) ;  /* 0x0000008000027945 */ /* 0x000fe80003800200 */
[----:B------:R-:W-:Y:S05]  /*c8360*/  @P4 BRA P5, `(.L_x_29801) ;  /* 0x0000000000184947 */ /* 0x000fea0002800000 */
[----:B------:R-:W-:Y:S01]  /*c8370*/  IMAD.MOV.U32 R0, RZ, RZ, R10 ;  /* 0x000000ffff007224 */ /* 0x000fe200078e000a */
[----:B------:R-:W-:Y:S01]  /*c8380*/  MOV R4, 0xc83d0 ;  /* 0x000c83d000047802 */ /* 0x000fe20000000f00 */
[----:B------:R-:W-:Y:S02]  /*c8390*/  IMAD.MOV.U32 R5, RZ, RZ, R11 ;  /* 0x000000ffff057224 */ /* 0x000fe400078e000b */
[----:B------:R-:W-:Y:S02]  /*c83a0*/  IMAD.MOV.U32 R2, RZ, RZ, R44 ;  /* 0x000000ffff027224 */ /* 0x000fe400078e002c */
[----:B------:R-:W-:-:S07]  /*c83b0*/  IMAD.MOV.U32 R3, RZ, RZ, R45 ;  /* 0x000000ffff037224 */ /* 0x000fce00078e002d */
[----:B012--5:R-:W-:Y:S05]  /*c83c0*/  CALL.REL.NOINC `($__internal_64_$__cuda_sm20_div_rn_f64_full) ;  /* 0x0000094400c87944 */ /* 0x027fea0003c00000 */
.L_x_29801:
[----:B------:R-:W-:Y:S05]  /*c83d0*/  BSYNC.RECONVERGENT B2 ;  /* 0x0000000000027941 */ /* 0x000fea0003800200 */
.L_x_29800:
        /* <DEDUP_REMOVED lines=176> */
.L_x_29803:
[----:B------:R-:W-:Y:S02]  /*c8ee0*/  FSEL R2, RZ, 3.37028055040000000000e+12, P0 ;  /* 0x54442d18ff027808 */ /* 0x000fe40000000000 */
[----:B------:R-:W-:-:S07]  /*c8ef0*/  FSEL R3, RZ, 2.1426990032196044922, P0 ;  /* 0x400921fbff037808 */ /* 0x000fce0000000000 */
.L_x_29804:
[----:B------:R-:W-:Y:S05]  /*c8f00*/  BSYNC.RECONVERGENT B0 ;  /* 0x0000000000007941 */ /* 0x000fea0003800200 */
.L_x_29802:
        /* <DEDUP_REMOVED lines=14> */
.L_x_29797:
        /* <DEDUP_REMOVED lines=105> */
.L_x_29806:
        /* <DEDUP_REMOVED lines=69> */
[----:B------:R-:W2:Y:S02]  /*c9ad0*/  DSETP.GEU.AND P3, PT, R62, R8, PT ;  /* 0x000000083e00722a */ /* 0x000ea40003f6e000 */
[----:B--2---:R-:W-:Y:S02]  /*c9ae0*/  FSEL R60, R8, R62, P3 ;  /* 0x0000003e083c7208 */ /* 0x004fe40001800000 */
[----:B------:R-:W-:-:S15]  /*c9af0*/  FSEL R61, R9, R63, P3 ;  /* 0x0000003f093d7208 */ /* 0x000fde0001800000 */
[----:B------:R-:W-:-:S15]  /*c9b00*/  NOP ;  /* 0x0000000000007918 */ /* 0x000fde0000000000 */
[----:B------:R-:W-:-:S15]  /*c9b10*/  NOP ;  /* 0x0000000000007918 */ /* 0x000fde0000000000 */
[----:B------:R-:W-:-:S15]  /*c9b20*/  NOP ;  /* 0x0000000000007918 */ /* 0x000fde0000000000 */
[----:B------:R2:W3:Y:S02]  /*c9b30*/  DSETP.GEU.AND P2, PT, R56, R6, P2 ;  /* 0x000000063800722a */ /* 0x0004e4000174e000 */
[----:B--2---:R-:W-:Y:S02]  /*c9b40*/  FSEL R56, R56, R6, P4 ;  /* 0x0000000638387208 */ /* 0x004fe40002000000 */
        /* <DEDUP_REMOVED lines=11> */
[----:B---3--:R0:W2:Y:S02]  /*c9c00*/  DSETP.GEU.AND P2, PT, R62, R8, P2 ;  /* 0x000000083e00722a */ /* 0x0080a4000174e000 */
        /* <DEDUP_REMOVED lines=12> */
[----:B--2---:R0:W2:Y:S02]  /*c9cd0*/  DSETP.GEU.AND P2, PT, R60, R44, P2 ;  /* 0x0000002c3c00722a */ /* 0x0040a4000174e000 */
[----:B0-----:R-:W-:Y:S02]  /*c9ce0*/  FSEL R60, R46, R62, P3 ;  /* 0x0000003e2e3c7208 */ /* 0x001fe40001800000 */
[----:B------:R-:W-:Y:S02]  /*c9cf0*/  FSEL R61, R47, R63, P3 ;  /* 0x0000003f2f3d7208 */ /* 0x000fe40001800000 */
[----:B------:R-:W-:Y:S02]  /*c9d00*/  FSEL R44, R62, R46, P3 ;  /* 0x0000002e3e2c7208 */ /* 0x000fe40001800000 */
[----:B------:R-:W-:-:S15]  /*c9d10*/  FSEL R45, R63, R47, P3 ;  /* 0x0000002f3f2d7208 */ /* 0x000fde0001800000 */
[----:B------:R-:W-:-:S15]  /*c9d20*/  NOP ;  /* 0x0000000000007918 */ /* 0x000fde0000000000 */
[----:B------:R-:W-:-:S15]  /*c9d30*/  NOP ;  /* 0x0000000000007918 */ /* 0x000fde0000000000 */
[----:B------:R-:W-:-:S11]  /*c9d40*/  NOP ;  /* 0x0000000000007918 */ /* 0x000fd60000000000 */
        /* <DEDUP_REMOVED lines=19> */
.L_x_29805:
        /* <DEDUP_REMOVED lines=257> */
.L_x_29808:
        /* <DEDUP_REMOVED lines=53> */
.L_x_29811:
[----:B------:R-:W-:Y:S05]  /*cb1e0*/  BSYNC.RECONVERGENT B3 ;  /* 0x0000000000037941 */ /* 0x000fea0003800200 */
.L_x_29810:
        /* <DEDUP_REMOVED lines=77> */
.L_x_29809:
[----:B------:R-:W-:Y:S05]  /*cb6c0*/  BSYNC.RECONVERGENT B2 ;  /* 0x0000000000027941 */ /* 0x000fea0003800200 */
.L_x_29807:
        /* <DEDUP_REMOVED lines=64> */
[----:B-12--5:R-:W-:Y:S05]  /*cbad0*/  CALL.REL.NOINC `($__internal_64_$__cuda_sm20_div_rn_f64_full) ;  /* 0x0000091000047944 */ /* 0x026fea0003c00000 */
.L_x_29813:
[----:B------:R-:W-:Y:S05]  /*cbae0*/  BSYNC.RECONVERGENT B2 ;  /* 0x0000000000027941 */ /* 0x000fea0003800200 */
.L_x_29812:
        /* <DEDUP_REMOVED lines=176> */
.L_x_29815:
[----:B------:R-:W-:Y:S02]  /*cc5f0*/  FSEL R2, RZ, 3.37028055040000000000e+12, P0 ;  /* 0x54442d18ff027808 */ /* 0x000fe40000000000 */
[----:B------:R-:W-:-:S07]  /*cc600*/  FSEL R3, RZ, 2.1426990032196044922, P0 ;  /* 0x400921fbff037808 */ /* 0x000fce0000000000 */
.L_x_29816:
[----:B------:R-:W-:Y:S05]  /*cc610*/  BSYNC.RECONVERGENT B0 ;  /* 0x0000000000007941 */ /* 0x000fea0003800200 */
.L_x_29814:
        /* <DEDUP_REMOVED lines=14> */
.L_x_29784:
        /* <DEDUP_REMOVED lines=325> */
.L_x_29818:
[----:B------:R-:W-:Y:S05]  /*cdb50*/  BSYNC.RECONVERGENT B0 ;  /* 0x0000000000007941 */ /* 0x000fea0003800200 */
.L_x_29817:
        /* <DEDUP_REMOVED lines=8> */
.L_x_29820:
[----:B------:R-:W-:Y:S05]  /*cdbe0*/  BSYNC.RECONVERGENT B2 ;  /* 0x0000000000027941 */ /* 0x000fea0003800200 */
.L_x_29819:
        /* <DEDUP_REMOVED lines=176> */
.L_x_29822:
[----:B------:R-:W-:Y:S02]  /*ce6f0*/  FSEL R2, RZ, 3.37028055040000000000e+12, P0 ;  /* 0x54442d18ff027808 */ /* 0x000fe40000000000 */
[----:B------:R-:W-:-:S07]  /*ce700*/  FSEL R3, RZ, 2.1426990032196044922, P0 ;  /* 0x400921fbff037808 */ /* 0x000fce0000000000 */
.L_x_29823:
[----:B------:R-:W-:Y:S05]  /*ce710*/  BSYNC.RECONVERGENT B0 ;  /* 0x0000000000007941 */ /* 0x000fea0003800200 */
.L_x_29821:
        /* <DEDUP_REMOVED lines=10> */
.L_x_29783:
        /* <DEDUP_REMOVED lines=206> */
.L_x_29826:
        /* <DEDUP_REMOVED lines=53> */
.L_x_29829:
[----:B------:R-:W-:Y:S05]  /*cf7f0*/  BSYNC.RECONVERGENT B3 ;  /* 0x0000000000037941 */ /* 0x000fea0003800200 */
.L_x_29828:
        /* <DEDUP_REMOVED lines=77> */
.L_x_29827:
[----:B------:R-:W-:Y:S05]  /*cfcd0*/  BSYNC.RECONVERGENT B2 ;  /* 0x0000000000027941 */ /* 0x000fea0003800200 */
.L_x_29825:
[----:B------:R-:W-:Y:S01]  /*cfce0*/  IMAD.MOV.U32 R2, RZ, RZ, -0x2449a4b7 ;  /* 0xdbb65b49ff027424 */ /* 0x000fe200078e00ff */
[----:B------:R-:W-:Y:S01]  /*cfcf0*/  UMOV UR6, 0x2a25ff7e ;  /* 0x2a25ff7e00067882 */ /* 0x000fe20000000000 */
[----:B------:R-:W-:Y:S01]  /*cfd00*/  IMAD.MOV.U32 R3, RZ, RZ, 0x3f2d3b63 ;  /* 0x3f2d3b63ff037424 */ /* 0x000fe200078e00ff */
[----:B------:R-:W-:Y:S01]  /*cfd10*/  UMOV UR7, 0x3ef53e1d ;  /* 0x3ef53e1d00077882 */ /* 0x000fe20000000000 */
[----:B------:R-:W3:Y:S01]  /*cfd20*/  DSETP.GEU.AND P2, PT, |R20|, |R22|, PT ;  /* 0x400000161400722a */ /* 0x000ee20003f4e200 */
[----:B------:R-:W-:Y:S01]  /*cfd30*/  ISETP.GE.AND P1, PT, R21, RZ, PT ;  /* 0x000000ff1500720c */ /* 0x000fe20003f26270 */
[----:B---3--:R-:W-:Y:S02]  /*cfd40*/  @P2 IMAD.MOV.U32 R6, RZ, RZ, 0x54442d18 ;  /* 0x54442d18ff062424 */ /* 0x008fe400078e00ff */
[----:B------:R-:W-:Y:S01]  /*cfd50*/  @P2 IMAD.MOV.U32 R7, RZ, RZ, 0x400921fb ;  /* 0x400921fbff072424 */ /* 0x000fe200078e00ff */
[----:B------:R-:W-:Y:S01]  /*cfd60*/  @P2 PLOP3.LUT P0, PT, P1, PT, PT, 0x80, 0x8 ;  /* 0x000000000008281c */ /* 0x000fe20000f0f070 */
[----:B------:R-:W-:-:S15]  /*cfd70*/  IMAD.MOV.U32 R0, RZ, RZ, 0x7f3321d2 ;  /* 0x7f3321d2ff007424 */ /* 0x000fde00078e00ff */
[----:B------:R-:W-:-:S15]  /*cfd80*/  NOP ;  /* 0x0000000000007918 */ /* 0x000fde0000000000 */
[----:B------:R-:W-:-:S15]  /*cfd90*/  NOP ;  /* 0x0000000000007918 */ /* 0x000fde0000000000 */
[----:B------:R-:W-:-:S13]  /*cfda0*/  NOP ;  /* 0x0000000000007918 */ /* 0x000fda0000000000 */
        /* <DEDUP_REMOVED lines=141> */
[----:B0-----:R-:W0:Y:S02]  /*d0680*/  @!P2 DADD R8, -RZ, -R2 ;  /* 0x00000000ff08a229 */ /* 0x001e240000000902 */
        /* <DEDUP_REMOVED lines=34> */
.L_x_29824:
        /* <DEDUP_REMOVED lines=173> */
[----:B------:R0:W2:Y:S02]  /*d1380*/  DADD R2, |R20|, |R22| ;  /* 0x0000000014027229 */ /* 0x0000a40000000616 */
        /* <DEDUP_REMOVED lines=17> */
[----:B------:R0:W3:Y:S02]  /*d14a0*/  DMUL R8, R10, R8 ;  /* 0x000000080a087228 */ /* 0x0000e40000000000 */
[----:B0--3--:R-:W-:Y:S05]  /*d14b0*/  BRA `(.L_x_29796) ;  /* 0x0000004400c87947 */ /* 0x009fea0003800000 */
.L_x_29782:
        /* <DEDUP_REMOVED lines=50> */
[----:B-1---5:R-:W-:Y:S05]  /*d17e0*/  CALL.REL.NOINC `($__internal_64_$__cuda_sm20_div_rn_f64_full) ;  /* 0x000008b000c07944 */ /* 0x022fea0003c00000 */
[----:B------:R-:W-:Y:S02]  /*d17f0*/  IMAD.MOV.U32 R8, RZ, RZ, R2 ;  /* 0x000000ffff087224 */ /* 0x000fe400078e0002 */
[----:B------:R-:W-:-:S07]  /*d1800*/  IMAD.MOV.U32 R9, RZ, RZ, R3 ;  /* 0x000000ffff097224 */ /* 0x000fce00078e0003 */
.L_x_29831:
[----:B------:R-:W-:Y:S05]  /*d1810*/  BSYNC.RECONVERGENT B2 ;  /* 0x0000000000027941 */ /* 0x000fea0003800200 */
.L_x_29830:
        /* <DEDUP_REMOVED lines=51> */
.L_x_29833:
[----:B------:R-:W-:Y:S05]  /*d1b50*/  BSYNC.RECONVERGENT B2 ;  /* 0x0000000000027941 */ /* 0x000fea0003800200 */
.L_x_29832:
        /* <DEDUP_REMOVED lines=334> */
.L_x_29835:
[----:B------:R-:W-:Y:S05]  /*d3040*/  BSYNC.RECONVERGENT B0 ;  /* 0x0000000000007941 */ /* 0x000fea0003800200 */
.L_x_29834:
        /* <DEDUP_REMOVED lines=8> */
[----:B0123-5:R-:W-:Y:S05]  /*d30d0*/  CALL.REL.NOINC `($__internal_64_$__cuda_sm20_div_rn_f64_full) ;  /* 0x0000089800847944 */ /* 0x02ffea0003c00000 */
.L_x_29837:
[----:B------:R-:W-:Y:S05]  /*d30e0*/  BSYNC.RECONVERGENT B2 ;  /* 0x0000000000027941 */ /* 0x000fea0003800200 */
.L_x_29836:
        /* <DEDUP_REMOVED lines=176> */
.L_x_29839:
[----:B------:R-:W-:Y:S02]  /*d3bf0*/  FSEL R2, RZ, 3.37028055040000000000e+12, P0 ;  /* 0x54442d18ff027808 */ /* 0x000fe40000000000 */
[----:B------:R-:W-:-:S07]  /*d3c00*/  FSEL R3, RZ, 2.1426990032196044922, P0 ;  /* 0x400921fbff037808 */ /* 0x000fce0000000000 */
.L_x_29840:
[----:B------:R-:W-:Y:S05]  /*d3c10*/  BSYNC.RECONVERGENT B0 ;  /* 0x0000000000007941 */ /* 0x000fea0003800200 */
.L_x_29838:
        /* <DEDUP_REMOVED lines=14> */
.L_x_29781:
[----:B------:R-:W-:Y:S01]  /*d3d00*/  DSETP.GT.AND P1, PT, |R22|, |R20|, PT ;  /* 0x400000141600722a */ /* 0x000fe20003f24200 */
[----:B------:R-:W-:-:S15]  /*d3d10*/  BSSY.RECONVERGENT B0, `(.L_x_29841) ;  /* 0x0000128000007945 */ /* 0x000fde0003800200 */
[----:B------:R-:W-:-:S15]  /*d3d20*/  NOP ;  /* 0x0000000000007918 */ /* 0x000fde0000000000 */
[----:B------:R-:W-:-:S15]  /*d3d30*/  NOP ;  /* 0x0000000000007918 */ /* 0x000fde0000000000 */
[----:B------:R-:W-:-:S15]  /*d3d40*/  NOP ;  /* 0x0000000000007918 */ /* 0x000fde0000000000 */
[----:B------:R-:W-:-:S03]  /*d3d50*/  NOP ;  /* 0x0000000000007918 */ /* 0x000fc60000000000 */
[----:B0-----:R-:W-:-:S15]  /*d3d60*/  DADD R44, -RZ, |R22| ;  /* 0x00000000ff2c7229 */ /* 0x001fde0000000516 */
        /* <DEDUP_REMOVED lines=57> */
[----:B------:R-:W-:Y:S01]  /*d4100*/  FSEL R5, R47, R45, P1 ;  /* 0x0000002d2f057208 */ /* 0x000fe20000800000 */
[----:B------:R-:W-:-:S03]  /*d4110*/  IMAD.MOV.U32 R47, RZ, RZ, -0x3ff ;  /* 0xfffffc01ff2f7424 */ /* 0x000fc600078e00ff */
[----:B------:R-:W-:-:S05]  /*d4120*/  FSETP.GEU.AND P5, PT, |R5|, 6.5827683646048100446e-37, PT ;  /* 0x036000000500780b */ /* 0x000fca0003fae200 */
[----:B------:R-:W-:-:S15]  /*d4130*/  @!P0 IMAD.MOV.U32 R47, RZ, RZ, -0x435 ;  /* 0xfffffbcbff2f8424 */ /* 0x000fde00078e00ff */
        /* <DEDUP_REMOVED lines=46> */
[----:B--2---:R-:W-:-:S03]  /*d4420*/  FFMA R44, RZ, R11, R3 ;  /* 0x0000000bff2c7223 */ /* 0x004fc60000000003 */
[----:B------:R-:W-:Y:S02]  /*d4430*/  ISETP.GE.U32.AND P2, PT, R8, 0x7fefffff, PT ;  /* 0x7fefffff0800780c */ /* 0x000fe40003f46070 */
[----:B------:R-:W-:-:S11]  /*d4440*/  FSETP.GT.AND P4, PT, |R44|, 1.469367938527859385e-39, PT ;  /* 0x001000002c00780b */ /* 0x000fd60003f84200 */
        /* <DEDUP_REMOVED lines=180> */
.L_x_29842:
[----:B------:R-:W-:Y:S05]  /*d4f90*/  BSYNC.RECONVERGENT B0 ;  /* 0x0000000000007941 */ /* 0x000fea0003800200 */
.L_x_29841:
[----:B------:R-:W-:Y:S04]  /*d4fa0*/  BSSY.RECONVERGENT B2, `(.L_x_29843) ;  /* 0x0000007000027945 */ /* 0x000fe80003800200 */
[----:B------:R-:W-:Y:S05]  /*d4fb0*/  @P4 BRA P5, `(.L_x_29844) ;  /* 0x0000000000144947 */ /* 0x000fea0002800000 */
[----:B------:R-:W-:Y:S01]  /*d4fc0*/  IMAD.MOV.U32 R0, RZ, RZ, R4 ;  /* 0x000000ffff007224 */ /* 0x000fe200078e0004 */
[----:B------:R-:W-:Y:S01]  /*d4fd0*/  MOV R4, 0xd5010 ;  /* 0x000d501000047802 */ /* 0x000fe20000000f00 */
[----:B------:R-:W-:Y:S02]  /*d4fe0*/  IMAD.MOV.U32 R2, RZ, RZ, R10 ;  /* 0x000000ffff027224 */ /* 0x000fe400078e000a */
[----:B------:R-:W-:-:S07]  /*d4ff0*/  IMAD.MOV.U32 R3, RZ, RZ, R11 ;  /* 0x000000ffff037224 */ /* 0x000fce00078e000b */
[----:B012--5:R-:W-:Y:S05]  /*d5000*/  CALL.REL.NOINC `($__internal_64_$__cuda_sm20_div_rn_f64_full) ;  /* 0x0000087800b87944 */ /* 0x027fea0003c00000 */
.L_x_29844:
[----:B------:R-:W-:Y:S05]  /*d5010*/  BSYNC.RECONVERGENT B2 ;  /* 0x0000000000027941 */ /* 0x000fea0003800200 */
.L_x_29843:
        /* <DEDUP_REMOVED lines=176> */
.L_x_29846:
[----:B------:R-:W-:Y:S02]  /*d5b20*/  FSEL R2, RZ, 3.37028055040000000000e+12, P0 ;  /* 0x54442d18ff027808 */ /* 0x000fe40000000000 */
[----:B------:R-:W-:-:S07]  /*d5b30*/  FSEL R3, RZ, 2.1426990032196044922, P0 ;  /* 0x400921fbff037808 */ /* 0x000fce0000000000 */
.L_x_29847:
[----:B------:R-:W-:Y:S05]  /*d5b40*/  BSYNC.RECONVERGENT B0 ;  /* 0x0000000000007941 */ /* 0x000fea0003800200 */
.L_x_29845:
        /* <DEDUP_REMOVED lines=9> */
.L_x_29796:
[----:B------:R-:W-:Y:S05]  /*d5be0*/  BSYNC.RECONVERGENT B1 ;  /* 0x0000000000017941 */ /* 0x000fea0003800200 */
.L_x_29780:
[----:B------:R-:W0:Y:S01]  /*d5bf0*/  LDCU.128 UR12, c[0x0][0x390] ;  /* 0x00007200ff0c77ac */ /* 0x000e220008000c00 */
[----:B------:R-:W-:Y:S01]  /*d5c00*/  BSSY.RECONVERGENT B2, `(.L_x_29848) ;  /* 0x0000499000027945 */ /* 0x000fe20003800200 */
        /* <DEDUP_REMOVED lines=145> */
.L_x_29854:
[----:B------:R-:W-:Y:S05]  /*d6520*/  BSYNC.RECONVERGENT B0 ;  /* 0x0000000000007941 */ /* 0x000fea0003800200 */
.L_x_29853:
        /* <DEDUP_REMOVED lines=47> */
[----:B-12--5:R-:W-:Y:S05]  /*d6820*/  CALL.REL.NOINC `($_ZN2at6native29vectorized_elementwise_kernelILi2EZZZNS0_50_GLOBAL__N__2680c7bb_12_PowKernel_cu_7dd49032_317024pow_tensor_scalar_kernelERNS_18TensorIteratorBaseERKN3c106ScalarEENKUlvE_clEvENKUlvE_clEvEUlNS5_7complexIdEEE0_St5arrayIPcLm2EEEEviT0_T1_$__internal_trig_reduction_slowpathd) ;  /* 0x0000086800d87944 */ /* 0x026fea0003c00000 */
[----:B------:R-:W-:Y:S02]  /*d6830*/  IMAD.MOV.U32 R2, RZ, RZ, R6 ;  /* 0x000000ffff027224 */ /* 0x000fe400078e0006 */
[----:B------:R-:W-:-:S07]  /*d6840*/  IMAD.MOV.U32 R3, RZ, RZ, R7 ;  /* 0x000000ffff037224 */ /* 0x000fce00078e0007 */
.L_x_29858:
[----:B------:R-:W-:Y:S05]  /*d6850*/  BSYNC.RECONVERGENT B4 ;  /* 0x0000000000047941 */ /* 0x000fea0003800200 */
.L_x_29857:
[----:B------:R-:W-:Y:S01]  /*d6860*/  VIADD R0, R4, 0x1 ;  /* 0x0000000104007836 */ /* 0x000fe20000000000 */
[----:B------:R-:W-:Y:S06]  /*d6870*/  BRA `(.L_x_29859) ;  /* 0x0000000000087947 */ /* 0x000fec0003800000 */
.L_x_29856:
[----:B0-----:R0:W3:Y:S02]  /*d6880*/  DMUL R2, RZ, R22 ;  /* 0x00000016ff027228 */ /* 0x0010e40000000000 */
[----:B0--3--:R-:W-:-:S07]  /*d6890*/  IMAD.MOV.U32 R0, RZ, RZ, 0x1 ;  /* 0x00000001ff007424 */ /* 0x009fce00078e00ff */
.L_x_29859:
[----:B------:R-:W-:Y:S05]  /*d68a0*/  BSYNC.RECONVERGENT B3 ;  /* 0x0000000000037941 */ /* 0x000fea0003800200 */
.L_x_29855:
[----:B------:R-:W0:Y:S01]  /*d68b0*/  LDCU.64 UR6, c[0x4][0x1b0] ;  /* 0x01003600ff0677ac */ /* 0x000e220008000a00 */
[----:B------:R-:W-:-:S05]  /*d68c0*/  IMAD.SHL.U32 R4, R0, 0x40, RZ ;  /* 0x0000004000047824 */ /* 0x000fca00078e00ff */
[----:B------:R-:W-:-:S04]  /*d68d0*/  LOP3.LUT R4, R4, 0x40, RZ, 0xc0, !PT ;  /* 0x0000004004047812 */ /* 0x000fc800078ec0ff */
[----:B0-----:R-:W-:-:S05]  /*d68e0*/  IADD3 R46, P0, PT, R4, UR6, RZ ;  /* 0x00000006042e7c10 */ /* 0x001fca000ff1e0ff */
[----:B------:R-:W-:-:S05]  /*d68f0*/  IMAD.X R47, RZ, RZ, UR7, P0 ;  /* 0x00000007ff2f7e24 */ /* 0x000fca00080e06ff */
[----:B------:R-:W3:Y:S04]  /*d6900*/  LDG.E.128.CONSTANT R8, desc[UR8][R46.64] ;  /* 0x000000082e087981 */ /* 0x000ee8000c1e9d00 */
[----:B------:R-:W4:Y:S04]  /*d6910*/  LDG.E.128.CONSTANT R4, desc[UR8][R46.64+0x10] ;  /* 0x000010082e047981 */ /* 0x000f28000c1e9d00 */
        /* <DEDUP_REMOVED lines=108> */
[----:B------:R-:W-:Y:S01]  /*d6fe0*/  IMAD.MOV.U32 R3, RZ, RZ, R7 ;  /* 0x000000ffff037224 */ /* 0x000fe200078e0007 */
[----:B------:R-:W-:Y:S06]  /*d6ff0*/  BRA `(.L_x_29862) ;  /* 0x0000000000087947 */ /* 0x000fec0003800000 */
.L_x_29861:
[----:B------:R0:W2:Y:S02]  /*d7000*/  DMUL R2, RZ, R22 ;  /* 0x00000016ff027228 */ /* 0x0000a40000000000 */
[----:B0-2---:R-:W-:-:S07]  /*d7010*/  IMAD.MOV.U32 R0, RZ, RZ, RZ ;  /* 0x000000ffff007224 */ /* 0x005fce00078e00ff */
.L_x_29862:
[----:B------:R-:W-:Y:S05]  /*d7020*/  BSYNC.RECONVERGENT B3 ;  /* 0x0000000000037941 */ /* 0x000fea0003800200 */
.L_x_29860:
        /* <DEDUP_REMOVED lines=73> */
.L_x_29852:
        /* <DEDUP_REMOVED lines=126> */
.L_x_29865:
[----:B------:R-:W-:Y:S05]  /*d7ca0*/  BSYNC.RECONVERGENT B0 ;  /* 0x0000000000007941 */ /* 0x000fea0003800200 */
.L_x_29864:
        /* <DEDUP_REMOVED lines=62> */
.L_x_29869:
[----:B------:R-:W-:Y:S05]  /*d8090*/  BSYNC.RECONVERGENT B4 ;  /* 0x0000000000047941 */ /* 0x000fea0003800200 */
.L_x_29868:
[----:B------:R-:W-:Y:S01]  /*d80a0*/  VIADD R0, R4, 0x1 ;  /* 0x0000000104007836 */ /* 0x000fe20000000000 */
[----:B------:R-:W-:Y:S06]  /*d80b0*/  BRA `(.L_x_29870) ;  /* 0x0000000000087947 */ /* 0x000fec0003800000 */
.L_x_29867:
[----:B------:R0:W2:Y:S02]  /*d80c0*/  DMUL R2, RZ, R22 ;  /* 0x00000016ff027228 */ /* 0x0000a40000000000 */
[----:B0-2---:R-:W-:-:S07]  /*d80d0*/  IMAD.MOV.U32 R0, RZ, RZ, 0x1 ;  /* 0x00000001ff007424 */ /* 0x005fce00078e00ff */
.L_x_29870:
[----:B------:R-:W-:Y:S05]  /*d80e0*/  BSYNC.RECONVERGENT B3 ;  /* 0x0000000000037941 */ /* 0x000fea0003800200 */
.L_x_29866:
        /* <DEDUP_REMOVED lines=127> */
.L_x_29872:
[----:B------:R0:W2:Y:S02]  /*d88e0*/  DMUL R2, RZ, R22 ;  /* 0x00000016ff027228 */ /* 0x0000a40000000000 */
[----:B0-2---:R-:W-:-:S07]  /*d88f0*/  IMAD.MOV.U32 R0, RZ, RZ, RZ ;  /* 0x000000ffff007224 */ /* 0x005fce00078e00ff */
.L_x_29873:
[----:B------:R-:W-:Y:S05]  /*d8900*/  BSYNC.RECONVERGENT B3 ;  /* 0x0000000000037941 */ /* 0x000fea0003800200 */
.L_x_29871:
        /* <DEDUP_REMOVED lines=84> */
.L_x_29851:
        /* <DEDUP_REMOVED lines=10> */
.L_x_29874:
[----:B------:R-:W0:Y:S02]  /*d8ef0*/  DADD R20, R22, -R22 ;  /* 0x0000000016147229 */ /* 0x000e240000000816 */
[----:B0-----:R-:W-:Y:S02]  /*d8f00*/  IMAD.MOV.U32 R22, RZ, RZ, R20 ;  /* 0x000000ffff167224 */ /* 0x001fe400078e0014 */
[----:B------:R-:W-:Y:S01]  /*d8f10*/  IMAD.MOV.U32 R23, RZ, RZ, R21 ;  /* 0x000000ffff177224 */ /* 0x000fe200078e0015 */
[----:B------:R-:W-:Y:S06]  /*d8f20*/  BRA `(.L_x_29863) ;  /* 0x0000001400987947 */ /* 0x000fec0003800000 */
.L_x_29850:
        /* <DEDUP_REMOVED lines=50> */
.L_x_29878:
[----:B------:R-:W-:Y:S05]  /*d9250*/  BSYNC.RECONVERGENT B4 ;  /* 0x0000000000047941 */ /* 0x000fea0003800200 */
.L_x_29877:
[----:B------:R-:W-:Y:S01]  /*d9260*/  VIADD R0, R4, 0x1 ;  /* 0x0000000104007836 */ /* 0x000fe20000000000 */
[----:B------:R-:W-:Y:S06]  /*d9270*/  BRA `(.L_x_29879) ;  /* 0x0000000000087947 */ /* 0x000fec0003800000 */
.L_x_29876:
[----:B------:R0:W2:Y:S02]  /*d9280*/  DMUL R2, RZ, R22 ;  /* 0x00000016ff027228 */ /* 0x0000a40000000000 */
[----:B0-2---:R-:W-:-:S07]  /*d9290*/  IMAD.MOV.U32 R0, RZ, RZ, 0x1 ;  /* 0x00000001ff007424 */ /* 0x005fce00078e00ff */
.L_x_29879:
[----:B------:R-:W-:Y:S05]  /*d92a0*/  BSYNC.RECONVERGENT B3 ;  /* 0x0000000000037941 */ /* 0x000fea0003800200 */
.L_x_29875:
        /* <DEDUP_REMOVED lines=117> */
.L_x_29881:
[----:B------:R0:W2:Y:S02]  /*d9a00*/  DMUL R2, RZ, R22 ;  /* 0x00000016ff027228 */ /* 0x0000a40000000000 */
[----:B0-2---:R-:W-:-:S07]  /*d9a10*/  IMAD.MOV.U32 R0, RZ, RZ, RZ ;  /* 0x000000ffff007224 */ /* 0x005fce00078e00ff */
.L_x_29882:
[----:B------:R-:W-:Y:S05]  /*d9a20*/  BSYNC.RECONVERGENT B3 ;  /* 0x0000000000037941 */ /* 0x000fea0003800200 */
.L_x_29880:
        /* <DEDUP_REMOVED lines=64> */
.L_x_29849:
        /* <DEDUP_REMOVED lines=118> */
.L_x_29863:
[----:B------:R-:W-:Y:S05]  /*da590*/  BSYNC.RECONVERGENT B2 ;  /* 0x0000000000027941 */ /* 0x000fea0003800200 */
.L_x_29848:
[----:B-----5:R-:W3:Y:S01]  /*da5a0*/  DSETP.NAN.AND P0, PT, R18, R18, PT ;  /* 0x000000121200722a */ /* 0x020ee20003f08000 */
        /* <DEDUP_REMOVED lines=283> */
.L_x_29890:
        /* <DEDUP_REMOVED lines=53> */
.L_x_29893:
[----:B------:R-:W-:Y:S05]  /*dbab0*/  BSYNC.RECONVERGENT B3 ;  /* 0x0000000000037941 */ /* 0x000fea0003800200 */
.L_x_29892:
        /* <DEDUP_REMOVED lines=77> */
.L_x_29891:
[----:B------:R-:W-:Y:S05]  /*dbf90*/  BSYNC.RECONVERGENT B2 ;  /* 0x0000000000027941 */ /* 0x000fea0003800200 */
.L_x_29889:
        /* <DEDUP_REMOVED lines=54> */
.L_x_29895:
[----:B------:R-:W-:Y:S05]  /*dc300*/  BSYNC.RECONVERGENT B2 ;  /* 0x0000000000027941 */ /* 0x000fea0003800200 */
.L_x_29894:
        /* <DEDUP_REMOVED lines=176> */
.L_x_29897:
[----:B------:R-:W-:Y:S02]  /*dce10*/  FSEL R2, RZ, 3.37028055040000000000e+12, P0 ;  /* 0x54442d18ff027808 */ /* 0x000fe40000000000 */
[----:B------:R-:W-:-:S07]  /*dce20*/  FSEL R3, RZ, 2.1426990032196044922, P0 ;  /* 0x400921fbff037808 */ /* 0x000fce0000000000 */
.L_x_29898:
[----:B------:R-:W-:Y:S05]  /*dce30*/  BSYNC.RECONVERGENT B0 ;  /* 0x0000000000007941 */ /* 0x000fea0003800200 */
.L_x_29896:
        /* <DEDUP_REMOVED lines=14> */
.L_x_29888:
        /* <DEDUP_REMOVED lines=249> */
.L_x_29902:
[----:B------:R-:W-:Y:S05]  /*ddeb0*/  BSYNC.RECONVERGENT B0 ;  /* 0x0000000000007941 */ /* 0x000fea0003800200 */
.L_x_29901:
        /* <DEDUP_REMOVED lines=8> */
.L_x_29904:
[----:B------:R-:W-:Y:S05]  /*ddf40*/  BSYNC.RECONVERGENT B2 ;  /* 0x0000000000027941 */ /* 0x000fea0003800200 */
.L_x_29903:
        /* <DEDUP_REMOVED lines=176> */
.L_x_29906:
[----:B------:R-:W-:Y:S02]  /*dea50*/  FSEL R2, RZ, 3.37028055040000000000e+12, P0 ;  /* 0x54442d18ff027808 */ /* 0x000fe40000000000 */
[----:B------:R-:W-:-:S07]  /*dea60*/  FSEL R3, RZ, 2.1426990032196044922, P0 ;  /* 0x400921fbff037808 */ /* 0x000fce0000000000 */
.L_x_29907:
[----:B------:R-:W-:Y:S05]  /*dea70*/  BSYNC.RECONVERGENT B0 ;  /* 0x0000000000007941 */ /* 0x000fea0003800200 */
.L_x_29905:
        /* <DEDUP_REMOVED lines=14> */
.L_x_29900:
        /* <DEDUP_REMOVED lines=105> */
.L_x_29909:
        /* <DEDUP_REMOVED lines=69> */
[----:B------:R-:W3:Y:S02]  /*df640*/  DSETP.GEU.AND P3, PT, R62, R8, PT ;  /* 0x000000083e00722a */ /* 0x000ee40003f6e000 */
[----:B---3--:R-:W-:Y:S02]  /*df650*/  FSEL R60, R8, R62, P3 ;  /* 0x0000003e083c7208 */ /* 0x008fe40001800000 */
[----:B------:R-:W-:-:S15]  /*df660*/  FSEL R61, R9, R63, P3 ;  /* 0x0000003f093d7208 */ /* 0x000fde0001800000 */
[----:B------:R-:W-:-:S15]  /*df670*/  NOP ;  /* 0x0000000000007918 */ /* 0x000fde0000000000 */
[----:B------:R-:W-:-:S15]  /*df680*/  NOP ;  /* 0x0000000000007918 */ /* 0x000fde0000000000 */
[----:B------:R-:W-:-:S15]  /*df690*/  NOP ;  /* 0x0000000000007918 */ /* 0x000fde0000000000 */
[----:B------:R3:W4:Y:S02]  /*df6a0*/  DSETP.GEU.AND P2, PT, R56, R6, P2 ;  /* 0x000000063800722a */ /* 0x000724000174e000 */
[----:B---3--:R-:W-:Y:S02]  /*df6b0*/  FSEL R56, R56, R6, P4 ;  /* 0x0000000638387208 */ /* 0x008fe40002000000 */
        /* <DEDUP_REMOVED lines=11> */
[----:B----4-:R0:W3:Y:S02]  /*df770*/  DSETP.GEU.AND P2, PT, R62, R8, P2 ;  /* 0x000000083e00722a */ /* 0x0100e4000174e000 */
        /* <DEDUP_REMOVED lines=12> */
[----:B---3--:R0:W3:Y:S02]  /*df840*/  DSETP.GEU.AND P2, PT, R60, R44, P2 ;  /* 0x0000002c3c00722a */ /* 0x0080e4000174e000 */
[----:B0-----:R-:W-:Y:S02]  /*df850*/  FSEL R60, R46, R62, P3 ;  /* 0x0000003e2e3c7208 */ /* 0x001fe40001800000 */
[----:B------:R-:W-:Y:S02]  /*df860*/  FSEL R61, R47, R63, P3 ;  /* 0x0000003f2f3d7208 */ /* 0x000fe40001800000 */
[----:B------:R-:W-:Y:S02]  /*df870*/  FSEL R44, R62, R46, P3 ;  /* 0x0000002e3e2c7208 */ /* 0x000fe40001800000 */
[----:B------:R-:W-:-:S15]  /*df880*/  FSEL R45, R63, R47, P3 ;  /* 0x0000002f3f2d7208 */ /* 0x000fde0001800000 */
[----:B------:R-:W-:-:S15]  /*df890*/  NOP ;  /* 0x0000000000007918 */ /* 0x000fde0000000000 */
[----:B------:R-:W-:-:S15]  /*df8a0*/  NOP ;  /* 0x0000000000007918 */ /* 0x000fde0000000000 */
[----:B------:R-:W-:-:S11]  /*df8b0*/  NOP ;  /* 0x0000000000007918 */ /* 0x000fd60000000000 */
        /* <DEDUP_REMOVED lines=19> */
.L_x_29908:
        /* <DEDUP_REMOVED lines=257> */
.L_x_29911:
        /* <DEDUP_REMOVED lines=53> */
.L_x_29914:
[----:B------:R-:W-:Y:S05]  /*e0d50*/  BSYNC.RECONVERGENT B3 ;  /* 0x0000000000037941 */ /* 0x000fea0003800200 */
.L_x_29913:
        /* <DEDUP_REMOVED lines=77> */
.L_x_29912:
[----:B------:R-:W-:Y:S05]  /*e1230*/  BSYNC.RECONVERGENT B2 ;  /* 0x0000000000027941 */ /* 0x000fea0003800200 */
.L_x_29910:
        /* <DEDUP_REMOVED lines=65> */
.L_x_29916:
[----:B------:R-:W-:Y:S05]  /*e1650*/  BSYNC.RECONVERGENT B2 ;  /* 0x0000000000027941 */ /* 0x000fea0003800200 */
.L_x_29915:
        /* <DEDUP_REMOVED lines=176> */
.L_x_29918:
[----:B------:R-:W-:Y:S02]  /*e2160*/  FSEL R2, RZ, 3.37028055040000000000e+12, P0 ;  /* 0x54442d18ff027808 */ /* 0x000fe40000000000 */
[----:B------:R-:W-:-:S07]  /*e2170*/  FSEL R3, RZ, 2.1426990032196044922, P0 ;  /* 0x400921fbff037808 */ /* 0x000fce0000000000 */
.L_x_29919:
[----:B------:R-:W-:Y:S05]  /*e2180*/  BSYNC.RECONVERGENT B0 ;  /* 0x0000000000007941 */ /* 0x000fea0003800200 */
.L_x_29917:
        /* <DEDUP_REMOVED lines=14> */
.L_x_29887:
        /* <DEDUP_REMOVED lines=325> */
.L_x_29921:
[----:B------:R-:W-:Y:S05]  /*e36c0*/  BSYNC.RECONVERGENT B0 ;  /* 0x0000000000007941 */ /* 0x000fea0003800200 */
.L_x_29920:
        /* <DEDUP_REMOVED lines=8> */
.L_x_29923:
[----:B------:R-:W-:Y:S05]  /*e3750*/  BSYNC.RECONVERGENT B2 ;  /* 0x0000000000027941 */ /* 0x000fea0003800200 */
.L_x_29922:
        /* <DEDUP_REMOVED lines=176> */
.L_x_29925:
[----:B------:R-:W-:Y:S02]  /*e4260*/  FSEL R2, RZ, 3.37028055040000000000e+12, P0 ;  /* 0x54442d18ff027808 */ /* 0x000fe40000000000 */
[----:B------:R-:W-:-:S07]  /*e4270*/  FSEL R3, RZ, 2.1426990032196044922, P0 ;  /* 0x400921fbff037808 */ /* 0x000fce0000000000 */
.L_x_29926:
[----:B------:R-:W-:Y:S05]  /*e4280*/  BSYNC.RECONVERGENT B0 ;  /* 0x0000000000007941 */ /* 0x000fea0003800200 */
.L_x_29924:
        /* <DEDUP_REMOVED lines=10> */
.L_x_29886:
        /* <DEDUP_REMOVED lines=206> */
.L_x_29929:
        /* <DEDUP_REMOVED lines=53> */
.L_x_29932:
[----:B------:R-:W-:Y:S05]  /*e5360*/  BSYNC.RECONVERGENT B3 ;  /* 0x0000000000037941 */ /* 0x000fea0003800200 */
.L_x_29931:
        /* <DEDUP_REMOVED lines=77> */
.L_x_29930:
[----:B------:R-:W-:Y:S05]  /*e5840*/  BSYNC.RECONVERGENT B2 ;  /* 0x0000000000027941 */ /* 0x000fea0003800200 */
.L_x_29928:
[----:B------:R-:W-:Y:S01]  /*e5850*/  IMAD.MOV.U32 R2, RZ, RZ, -0x2449a4b7 ;  /* 0xdbb65b49ff027424 */ /* 0x000fe200078e00ff */
[----:B------:R-:W-:Y:S01]  /*e5860*/  UMOV UR6, 0x2a25ff7e ;  /* 0x2a25ff7e00067882 */ /* 0x000fe20000000000 */
[----:B------:R-:W-:Y:S01]  /*e5870*/  IMAD.MOV.U32 R3, RZ, RZ, 0x3f2d3b63 ;  /* 0x3f2d3b63ff037424 */ /* 0x000fe200078e00ff */
[----:B------:R-:W-:Y:S01]  /*e5880*/  UMOV UR7, 0x3ef53e1d ;  /* 0x3ef53e1d00077882 */ /* 0x000fe20000000000 */
[----:B------:R-:W4:Y:S01]  /*e5890*/  DSETP.GEU.AND P2, PT, |R16|, |R18|, PT ;  /* 0x400000121000722a */ /* 0x000f220003f4e200 */
[----:B------:R-:W-:Y:S01]  /*e58a0*/  ISETP.GE.AND P1, PT, R17, RZ, PT ;  /* 0x000000ff1100720c */ /* 0x000fe20003f26270 */
[----:B----4-:R-:W-:Y:S02]  /*e58b0*/  @P2 IMAD.MOV.U32 R6, RZ, RZ, 0x54442d18 ;  /* 0x54442d18ff062424 */ /* 0x010fe400078e00ff */
[----:B------:R-:W-:Y:S01]  /*e58c0*/  @P2 IMAD.MOV.U32 R7, RZ, RZ, 0x400921fb ;  /* 0x400921fbff072424 */ /* 0x000fe200078e00ff */
[----:B------:R-:W-:Y:S01]  /*e58d0*/  @P2 PLOP3.LUT P0, PT, P1, PT, PT, 0x80, 0x8 ;  /* 0x000000000008281c */ /* 0x000fe20000f0f070 */
[----:B------:R-:W-:-:S15]  /*e58e0*/  IMAD.MOV.U32 R0, RZ, RZ, 0x7f3321d2 ;  /* 0x7f3321d2ff007424 */ /* 0x000fde00078e00ff */
[----:B------:R-:W-:-:S15]  /*e58f0*/  NOP ;  /* 0x0000000000007918 */ /* 0x000fde0000000000 */
[----:B------:R-:W-:-:S15]  /*e5900*/  NOP ;  /* 0x0000000000007918 */ /* 0x000fde0000000000 */
[----:B------:R-:W-:-:S13]  /*e5910*/  NOP ;  /* 0x0000000000007918 */ /* 0x000fda0000000000 */
        /* <DEDUP_REMOVED lines=134> */
[----:B----4-:R-:W4:Y:S02]  /*e6180*/  @P2 DADD R6, -R2, R6 ;  /* 0x0000000002062229 */ /* 0x010f240000000106 */
[----:B----4-:R-:W-:Y:S02]  /*e6190*/  @P2 FSEL R6, R6, R2, !P0 ;  /* 0x0000000206062208 */ /* 0x010fe40004000000 */
        /* <DEDUP_REMOVED lines=40> */
.L_x_29927:
        /* <DEDUP_REMOVED lines=193> */
.L_x_29885:
        /* <DEDUP_REMOVED lines=53> */
.L_x_29934:
[----:B------:R-:W-:Y:S05]  /*e7380*/  BSYNC.RECONVERGENT B2 ;  /* 0x0000000000027941 */ /* 0x000fea0003800200 */
.L_x_29933:
        /* <DEDUP_REMOVED lines=51> */
.L_x_29936:
[----:B------:R-:W-:Y:S05]  /*e76c0*/  BSYNC.RECONVERGENT B2 ;  /* 0x0000000000027941 */ /* 0x000fea0003800200 */
.L_x_29935:
        /* <DEDUP_REMOVED lines=334> */
.L_x_29938:
[----:B------:R-:W-:Y:S05]  /*e8bb0*/  BSYNC.RECONVERGENT B0 ;  /* 0x0000000000007941 */ /* 0x000fea0003800200 */
.L_x_29937:
        /* <DEDUP_REMOVED lines=9> */
.L_x_29940:
[----:B------:R-:W-:Y:S05]  /*e8c50*/  BSYNC.RECONVERGENT B2 ;  /* 0x0000000000027941 */ /* 0x000fea0003800200 */
.L_x_29939:
        /* <DEDUP_REMOVED lines=176> */
.L_x_29942:
[----:B------:R-:W-:Y:S02]  /*e9760*/  FSEL R2, RZ, 3.37028055040000000000e+12, P0 ;  /* 0x54442d18ff027808 */ /* 0x000fe40000000000 */
[----:B------:R-:W-:-:S07]  /*e9770*/  FSEL R3, RZ, 2.1426990032196044922, P0 ;  /* 0x400921fbff037808 */ /* 0x000fce0000000000 */
.L_x_29943:
[----:B------:R-:W-:Y:S05]  /*e9780*/  BSYNC.RECONVERGENT B0 ;  /* 0x0000000000007941 */ /* 0x000fea0003800200 */
.L_x_29941:
        /* <DEDUP_REMOVED lines=14> */
.L_x_29884:
        /* <DEDUP_REMOVED lines=114> */
[----:B---3--:R-:W-:-:S03]  /*e9f90*/  FFMA R44, RZ, R11, R3 ;  /* 0x0000000bff2c7223 */ /* 0x008fc60000000003 */
        /* <DEDUP_REMOVED lines=182> */
.L_x_29945:
[----:B------:R-:W-:Y:S05]  /*eab00*/  BSYNC.RECONVERGENT B0 ;  /* 0x0000000000007941 */ /* 0x000fea0003800200 */
.L_x_29944:
[----:B------:R-:W-:Y:S04]  /*eab10*/  BSSY.RECONVERGENT B2, `(.L_x_29946) ;  /* 0x0000007000027945 */ /* 0x000fe80003800200 */
[----:B------:R-:W-:Y:S05]  /*eab20*/  @P4 BRA P5, `(.L_x_29947) ;  /* 0x0000000000144947 */ /* 0x000fea0002800000 */
[----:B------:R-:W-:Y:S01]  /*eab30*/  IMAD.MOV.U32 R0, RZ, RZ, R4 ;  /* 0x000000ffff007224 */ /* 0x000fe200078e0004 */
[----:B------:R-:W-:Y:S01]  /*eab40*/  MOV R4, 0xeab80 ;  /* 0x000eab8000047802 */ /* 0x000fe20000000f00 */
[----:B------:R-:W-:Y:S02]  /*eab50*/  IMAD.MOV.U32 R2, RZ, RZ, R10 ;  /* 0x000000ffff027224 */ /* 0x000fe400078e000a */
[----:B------:R-:W-:-:S07]  /*eab60*/  IMAD.MOV.U32 R3, RZ, RZ, R11 ;  /* 0x000000ffff037224 */ /* 0x000fce00078e000b */
[----:B0123--:R-:W-:Y:S05]  /*eab70*/  CALL.REL.NOINC `($__internal_64_$__cuda_sm20_div_rn_f64_full) ;  /* 0x0000071c00dc7944 */ /* 0x00ffea0003c00000 */
.L_x_29947:
[----:B------:R-:W-:Y:S05]  /*eab80*/  BSYNC.RECONVERGENT B2 ;  /* 0x0000000000027941 */ /* 0x000fea0003800200 */
.L_x_29946:
        /* <DEDUP_REMOVED lines=176> */
.L_x_29949:
[----:B------:R-:W-:Y:S02]  /*eb690*/  FSEL R2, RZ, 3.37028055040000000000e+12, P0 ;  /* 0x54442d18ff027808 */ /* 0x000fe40000000000 */
[----:B------:R-:W-:-:S07]  /*eb6a0*/  FSEL R3, RZ, 2.1426990032196044922, P0 ;  /* 0x400921fbff037808 */ /* 0x000fce0000000000 */
.L_x_29950:
[----:B------:R-:W-:Y:S05]  /*eb6b0*/  BSYNC.RECONVERGENT B0 ;  /* 0x0000000000007941 */ /* 0x000fea0003800200 */
.L_x_29948:
        /* <DEDUP_REMOVED lines=9> */
.L_x_29899:
[----:B------:R-:W-:Y:S05]  /*eb750*/  BSYNC.RECONVERGENT B1 ;  /* 0x0000000000017941 */ /* 0x000fea0003800200 */
.L_x_29883:
[----:B------:R-:W0:Y:S01]  /*eb760*/  LDCU.128 UR12, c[0x0][0x390] ;  /* 0x00007200ff0c77ac */ /* 0x000e220008000c00 */
[----:B------:R-:W-:Y:S01]  /*eb770*/  BSSY.RECONVERGENT B2, `(.L_x_29951) ;  /* 0x0000499000027945 */ /* 0x000fe20003800200 */
        /* <DEDUP_REMOVED lines=145> */
.L_x_29957:
[----:B------:R-:W-:Y:S05]  /*ec090*/  BSYNC.RECONVERGENT B0 ;  /* 0x0000000000007941 */ /* 0x000fea0003800200 */
.L_x_29956:
        /* <DEDUP_REMOVED lines=50> */
.L_x_29961:
[----:B------:R-:W-:Y:S05]  /*ec3c0*/  BSYNC.RECONVERGENT B4 ;  /* 0x0000000000047941 */ /* 0x000fea0003800200 */
.L_x_29960:
[----:B------:R-:W-:Y:S01]  /*ec3d0*/  VIADD R0, R4, 0x1 ;  /* 0x0000000104007836 */ /* 0x000fe20000000000 */
[----:B------:R-:W-:Y:S06]  /*ec3e0*/  BRA `(.L_x_29962) ;  /* 0x0000000000087947 */ /* 0x000fec0003800000 */
.L_x_29959:
[----:B0-----:R0:W4:Y:S02]  /*ec3f0*/  DMUL R2, RZ, R18 ;  /* 0x00000012ff027228 */ /* 0x0011240000000000 */
[----:B0---4-:R-:W-:-:S07]  /*ec400*/  IMAD.MOV.U32 R0, RZ, RZ, 0x1 ;  /* 0x00000001ff007424 */ /* 0x011fce00078e00ff */
.L_x_29962:
[----:B------:R-:W-:Y:S05]  /*ec410*/  BSYNC.RECONVERGENT B3 ;  /* 0x0000000000037941 */ /* 0x000fea0003800200 */
.L_x_29958:
        /* <DEDUP_REMOVED lines=117> */
.L_x_29964:
[----:B------:R0:W2:Y:S02]  /*ecb70*/  DMUL R2, RZ, R18 ;  /* 0x00000012ff027228 */ /* 0x0000a40000000000 */
[----:B0-2---:R-:W-:-:S07]  /*ecb80*/  IMAD.MOV.U32 R0, RZ, RZ, RZ ;  /* 0x000000ffff007224 */ /* 0x005fce00078e00ff */
.L_x_29965:
[----:B------:R-:W-:Y:S05]  /*ecb90*/  BSYNC.RECONVERGENT B3 ;  /* 0x0000000000037941 */ /* 0x000fea0003800200 */
.L_x_29963:
        /* <DEDUP_REMOVED lines=72> */
[----:B0--3--:R-:W-:Y:S05]  /*ed020*/  BRA `(.L_x_29966) ;  /* 0x0000003000347947 */ /* 0x009fea0003800000 */
.L_x_29955:
        /* <DEDUP_REMOVED lines=126> */
.L_x_29968:
[----:B------:R-:W-:Y:S05]  /*ed810*/  BSYNC.RECONVERGENT B0 ;  /* 0x0000000000007941 */ /* 0x000fea0003800200 */
.L_x_29967:
        /* <DEDUP_REMOVED lines=62> */
.L_x_29972:
[----:B------:R-:W-:Y:S05]  /*edc00*/  BSYNC.RECONVERGENT B4 ;  /* 0x0000000000047941 */ /* 0x000fea0003800200 */
.L_x_29971:
[----:B------:R-:W-:Y:S01]  /*edc10*/  VIADD R0, R4, 0x1 ;  /* 0x0000000104007836 */ /* 0x000fe20000000000 */
[----:B------:R-:W-:Y:S06]  /*edc20*/  BRA `(.L_x_29973) ;  /* 0x0000000000087947 */ /* 0x000fec0003800000 */
.L_x_29970:
[----:B------:R0:W3:Y:S02]  /*edc30*/  DMUL R2, RZ, R18 ;  /* 0x00000012ff027228 */ /* 0x0000e40000000000 */
[----:B0--3--:R-:W-:-:S07]  /*edc40*/  IMAD.MOV.U32 R0, RZ, RZ, 0x1 ;  /* 0x00000001ff007424 */ /* 0x009fce00078e00ff */
.L_x_29973:
[----:B------:R-:W-:Y:S05]  /*edc50*/  BSYNC.RECONVERGENT B3 ;  /* 0x0000000000037941 */ /* 0x000fea0003800200 */
.L_x_29969:
        /* <DEDUP_REMOVED lines=127> */
.L_x_29975:
[----:B------:R0:W3:Y:S02]  /*ee450*/  DMUL R2, RZ, R18 ;  /* 0x00000012ff027228 */ /* 0x0000e40000000000 */
[----:B0--3--:R-:W-:-:S07]  /*ee460*/  IMAD.MOV.U32 R0, RZ, RZ, RZ ;  /* 0x000000ffff007224 */ /* 0x009fce00078e00ff */
.L_x_29976:
[----:B------:R-:W-:Y:S05]  /*ee470*/  BSYNC.RECONVERGENT B3 ;  /* 0x0000000000037941 */ /* 0x000fea0003800200 */
.L_x_29974:
        /* <DEDUP_REMOVED lines=84> */
.L_x_29954:
        /* <DEDUP_REMOVED lines=10> */
.L_x_29977:
[----:B------:R-:W0:Y:S02]  /*eea60*/  DADD R16, R18, -R18 ;  /* 0x0000000012107229 */ /* 0x000e240000000812 */
[----:B0-----:R-:W-:Y:S02]  /*eea70*/  IMAD.MOV.U32 R18, RZ, RZ, R16 ;  /* 0x000000ffff127224 */ /* 0x001fe400078e0010 */
[----:B------:R-:W-:Y:S01]  /*eea80*/  IMAD.MOV.U32 R19, RZ, RZ, R17 ;  /* 0x000000ffff137224 */ /* 0x000fe200078e0011 */
[----:B------:R-:W-:Y:S06]  /*eea90*/  BRA `(.L_x_29966) ;  /* 0x0000001400987947 */ /* 0x000fec0003800000 */
.L_x_29953:
        /* <DEDUP_REMOVED lines=50> */
.L_x_29981:
[----:B------:R-:W-:Y:S05]  /*eedc0*/  BSYNC.RECONVERGENT B4 ;  /* 0x0000000000047941 */ /* 0x000fea0003800200 */
.L_x_29980:
[----:B------:R-:W-:Y:S01]  /*eedd0*/  VIADD R0, R4, 0x1 ;  /* 0x0000000104007836 */ /* 0x000fe20000000000 */
[----:B------:R-:W-:Y:S06]  /*eede0*/  BRA `(.L_x_29982) ;  /* 0x0000000000087947 */ /* 0x000fec0003800000 */
.L_x_29979:
[----:B------:R0:W3:Y:S02]  /*eedf0*/  DMUL R2, RZ, R18 ;  /* 0x00000012ff027228 */ /* 0x0000e40000000000 */
[----:B0--3--:R-:W-:-:S07]  /*eee00*/  IMAD.MOV.U32 R0, RZ, RZ, 0x1 ;  /* 0x00000001ff007424 */ /* 0x009fce00078e00ff */
.L_x_29982:
[----:B------:R-:W-:Y:S05]  /*eee10*/  BSYNC.RECONVERGENT B3 ;  /* 0x0000000000037941 */ /* 0x000fea0003800200 */
.L_x_29978:
        /* <DEDUP_REMOVED lines=117> */
.L_x_29984:
[----:B------:R0:W3:Y:S02]  /*ef570*/  DMUL R2, RZ, R18 ;  /* 0x00000012ff027228 */ /* 0x0000e40000000000 */
[----:B0--3--:R-:W-:-:S07]  /*ef580*/  IMAD.MOV.U32 R0, RZ, RZ, RZ ;  /* 0x000000ffff007224 */ /* 0x009fce00078e00ff */
.L_x_29985:
[----:B------:R-:W-:Y:S05]  /*ef590*/  BSYNC.RECONVERGENT B3 ;  /* 0x0000000000037941 */ /* 0x000fea0003800200 */
.L_x_29983:
        /* <DEDUP_REMOVED lines=64> */
.L_x_29952:
        /* <DEDUP_REMOVED lines=118> */
.L_x_29966:
[----:B------:R-:W-:Y:S05]  /*f0100*/  BSYNC.RECONVERGENT B2 ;  /* 0x0000000000027941 */ /* 0x000fea0003800200 */
.L_x_29951:
[----:B------:R-:W4:Y:S01]  /*f0110*/  DSETP.NAN.AND P0, PT, R14, R14, PT ;  /* 0x0000000e0e00722a */ /* 0x000f220003f08000 */
        /* <DEDUP_REMOVED lines=53> */
[----:B------:R0:W4:Y:S01]  /*f0470*/  DSETP.GEU.AND P0, PT, R4, UR6, PT ;  /* 0x0000000604007e2a */ /* 0x000122000bf0e000 */
        /* <DEDUP_REMOVED lines=8> */
[----:B----4-:R-:W0:Y:S02]  /*f0500*/  DSETP.GT.OR P0, PT, R4, UR6, !P0 ;  /* 0x0000000604007e2a */ /* 0x010e24000c704400 */
        /* <DEDUP_REMOVED lines=66> */
[----:B----4-:R-:W-:Y:S01]  /*f0930*/  LOP3.LUT R2, R0, 0x80000000, RZ, 0x3c, !PT ;  /* 0x8000000000027812 */ /* 0x010fe200078e3cff */
[----:B------:R-:W-:-:S15]  /*f0940*/  IMAD.MOV.U32 R3, RZ, RZ, 0x43300000 ;  /* 0x43300000ff037424 */ /* 0x000fde00078e00ff */
[----:B------:R-:W-:-:S15]  /*f0950*/  NOP ;  /* 0x0000000000007918 */ /* 0x000fde0000000000 */
[----:B------:R-:W-:-:S15]  /*f0960*/  NOP ;  /* 0x0000000000007918 */ /* 0x000fde0000000000 */
[----:B------:R-:W-:-:S15]  /*f0970*/  NOP ;  /* 0x0000000000007918 */ /* 0x000fde0000000000 */
[----:B------:R-:W-:-:S01]  /*f0980*/  NOP ;  /* 0x0000000000007918 */ /* 0x000fc20000000000 */
[----:B0-----:R0:W4:Y:S02]  /*f0990*/  DFMA R6, -R48, R4, 1 ;  /* 0x3ff000003006742b */ /* 0x0011240000000104 */
[----:B0-----:R-:W-:Y:S02]  /*f09a0*/  IMAD.MOV.U32 R48, RZ, RZ, -0x748574fc ;  /* 0x8b7a8b04ff307424 */ /* 0x001fe400078e00ff */
[----:B------:R-:W-:-:S15]  /*f09b0*/  IMAD.MOV.U32 R49, RZ, RZ, 0x3ed0ee25 ;  /* 0x3ed0ee25ff317424 */ /* 0x000fde00078e00ff */
[----:B------:R-:W-:-:S15]  /*f09c0*/  NOP ;  /* 0x0000000000007918 */ /* 0x000fde0000000000 */
[----:B------:R-:W-:-:S15]  /*f09d0*/  NOP ;  /* 0x0000000000007918 */ /* 0x000fde0000000000 */
[----:B------:R-:W-:-:S15]  /*f09e0*/  NOP ;  /* 0x0000000000007918 */ /* 0x000fde0000000000 */
[----:B----4-:R-:W0:-:S15]  /*f09f0*/  DFMA R6, R6, R6, R6 ;  /* 0x000000060606722b */ /* 0x010e1e0000000006 */
        /* <DEDUP_REMOVED lines=102> */
[----:B------:R-:W4:Y:S01]  /*f1060*/  DFMA R48, R6, R48, UR6 ;  /* 0x0000000606307e2b */ /* 0x000f220008000030 */
        /* <DEDUP_REMOVED lines=11> */
[----:B----4-:R-:W0:-:S15]  /*f1120*/  DMUL R48, R6, R48 ;  /* 0x0000003006307228 */ /* 0x010e1e0000000000 */
        /* <DEDUP_REMOVED lines=25> */
[----:B0---4-:R-:W-:Y:S05]  /*f12c0*/  BRA `(.L_x_29994) ;  /* 0x00000008000c7947 */ /* 0x011fea0003800000 */
.L_x_29993:
        /* <DEDUP_REMOVED lines=53> */
.L_x_29996:
[----:B------:R-:W-:Y:S05]  /*f1620*/  BSYNC.RECONVERGENT B3 ;  /* 0x0000000000037941 */ /* 0x000fea0003800200 */
.L_x_29995:
        /* <DEDUP_REMOVED lines=76> */
[----:B0-----:R0:W4:Y:S02]  /*f1af0*/  DADD R8, R8, R46 ;  /* 0x0000000008087229 */ /* 0x001124000000002e */
.L_x_29994:
[----:B------:R-:W-:Y:S05]  /*f1b00*/  BSYNC.RECONVERGENT B2 ;  /* 0x0000000000027941 */ /* 0x000fea0003800200 */
.L_x_29992:
        /* <DEDUP_REMOVED lines=54> */
.L_x_29998:
[----:B------:R-:W-:Y:S05]  /*f1e70*/  BSYNC.RECONVERGENT B2 ;  /* 0x0000000000027941 */ /* 0x000fea0003800200 */
.L_x_29997:
        /* <DEDUP_REMOVED lines=176> */
.L_x_30000:
[----:B------:R-:W-:Y:S02]  /*f2980*/  FSEL R2, RZ, 3.37028055040000000000e+12, P0 ;  /* 0x54442d18ff027808 */ /* 0x000fe40000000000 */
[----:B------:R-:W-:-:S07]  /*f2990*/  FSEL R3, RZ, 2.1426990032196044922, P0 ;  /* 0x400921fbff037808 */ /* 0x000fce0000000000 */
.L_x_30001:
[----:B------:R-:W-:Y:S05]  /*f29a0*/  BSYNC.RECONVERGENT B0 ;  /* 0x0000000000007941 */ /* 0x000fea0003800200 */
.L_x_29999:
        /* <DEDUP_REMOVED lines=12> */
[----:B----4-:R-:W0:Y:S02]  /*f2a70*/  DMUL R8, R8, 0.5 ;  /* 0x3fe0000008087828 */ /* 0x010e240000000000 */
[----:B0-----:R-:W-:Y:S05]  /*f2a80*/  BRA `(.L_x_30002) ;  /* 0x000000e8000c7947 */ /* 0x001fea0003800000 */
.L_x_29991:
        /* <DEDUP_REMOVED lines=21> */
[----:B------:R-:W4:Y:S02]  /*f2be0*/  @!P0 DMUL R6, R6, 1.80143985094819840000e+16 ;  /* 0x4350000006068828 */ /* 0x000f240000000000 */
[----:B----4-:R-:W-:Y:S02]  /*f2bf0*/  @!P0 IMAD.MOV.U32 R5, RZ, RZ, R7 ;  /* 0x000000ffff058224 */ /* 0x010fe400078e0007 */
        /* <DEDUP_REMOVED lines=41> */
[----:B0-----:R0:W4:Y:S02]  /*f2e90*/  DFMA R2, R2, R46, R8 ;  /* 0x0000002e0202722b */ /* 0x0011240000000008 */
[----:B0-----:R-:W-:Y:S02]  /*f2ea0*/  @P2 IMAD.MOV.U32 R8, RZ, RZ, 0x0 ;  /* 0x00000000ff082424 */ /* 0x001fe400078e00ff */
[----:B----4-:R-:W-:Y:S01]  /*f2eb0*/  FFMA R4, RZ, R45, R3 ;  /* 0x0000002dff047223 */ /* 0x010fe20000000003 */
        /* <DEDUP_REMOVED lines=182> */
.L_x_30005:
[----:B------:R-:W-:Y:S05]  /*f3a20*/  BSYNC.RECONVERGENT B0 ;  /* 0x0000000000007941 */ /* 0x000fea0003800200 */
.L_x_30004:
        /* <DEDUP_REMOVED lines=8> */
.L_x_30007:
[----:B------:R-:W-:Y:S05]  /*f3ab0*/  BSYNC.RECONVERGENT B2 ;  /* 0x0000000000027941 */ /* 0x000fea0003800200 */
.L_x_30006:
        /* <DEDUP_REMOVED lines=176> */
.L_x_30009:
[----:B------:R-:W-:Y:S02]  /*f45c0*/  FSEL R2, RZ, 3.37028055040000000000e+12, P0 ;  /* 0x54442d18ff027808 */ /* 0x000fe40000000000 */
[----:B------:R-:W-:-:S07]  /*f45d0*/  FSEL R3, RZ, 2.1426990032196044922, P0 ;  /* 0x400921fbff037808 */ /* 0x000fce0000000000 */
.L_x_30010:
[----:B------:R-:W-:Y:S05]  /*f45e0*/  BSYNC.RECONVERGENT B0 ;  /* 0x0000000000007941 */ /* 0x000fea0003800200 */
.L_x_30008:
        /* <DEDUP_REMOVED lines=14> */
.L_x_30003:
        /* <DEDUP_REMOVED lines=49> */
[----:B------:R-:W4:-:S15]  /*f49e0*/  DADD R44, R6, R6 ;  /* 0x00000000062c7229 */ /* 0x000f1e0000000006 */
        /* <DEDUP_REMOVED lines=54> */
[----:B----4-:R-:W0:Y:S02]  /*f4d50*/  DMUL R58, R58, R58 ;  /* 0x0000003a3a3a7228 */ /* 0x010e240000000000 */
.L_x_30012:
[----:B------:R-:W4:Y:S02]  /*f4d60*/  DSETP.GEU.AND P1, PT, R48, R2, PT ;  /* 0x000000023000722a */ /* 0x000f240003f2e000 */
[----:B----4-:R-:W-:Y:S02]  /*f4d70*/  FSEL R60, R2, R48, P1 ;  /* 0x00000030023c7208 */ /* 0x010fe40000800000 */
[----:B------:R-:W-:Y:S02]  /*f4d80*/  FSEL R61, R3, R49, P1 ;  /* 0x00000031033d7208 */ /* 0x000fe40000800000 */
[----:B------:R-:W-:Y:S02]  /*f4d90*/  FSEL R49, R49, R3, P1 ;  /* 0x0000000331317208 */ /* 0x000fe40000800000 */
[----:B------:R-:W-:-:S15]  /*f4da0*/  FSEL R48, R48, R2, P1 ;  /* 0x0000000230307208 */ /* 0x000fde0000800000 */
[----:B------:R-:W-:-:S15]  /*f4db0*/  NOP ;  /* 0x0000000000007918 */ /* 0x000fde0000000000 */
[----:B------:R-:W-:-:S15]  /*f4dc0*/  NOP ;  /* 0x0000000000007918 */ /* 0x000fde0000000000 */
[----:B------:R-:W-:-:S11]  /*f4dd0*/  NOP ;  /* 0x0000000000007918 */ /* 0x000fd60000000000 */
        /* <DEDUP_REMOVED lines=21> */
[----:B------:R-:W4:-:S15]  /*f4f30*/  DSETP.GEU.AND P2, PT, R60, R54, PT ;  /* 0x000000363c00722a */ /* 0x000f1e0003f4e000 */
[----:B------:R-:W-:-:S15]  /*f4f40*/  NOP ;  /* 0x0000000000007918 */ /* 0x000fde0000000000 */
[----:B------:R-:W-:-:S15]  /*f4f50*/  NOP ;  /* 0x0000000000007918 */ /* 0x000fde0000000000 */
[----:B------:R-:W-:-:S15]  /*f4f60*/  NOP ;  /* 0x0000000000007918 */ /* 0x000fde0000000000 */
[----:B------:R-:W-:-:S04]  /*f4f70*/  NOP ;  /* 0x0000000000007918 */ /* 0x000fc80000000000 */
[----:B----4-:R4:W-:Y:S02]  /*f4f80*/  DSETP.GEU.AND P1, PT, R62, R50, P2 ;  /* 0x000000323e00722a */ /* 0x0109e4000172e000 */
        /* <DEDUP_REMOVED lines=30> */
[----:B------:R-:W-:-:S15]  /*f5170*/  FSEL R63, R7, R57, P4 ;  /* 0x00000039073f7208 */ /* 0x000fde0002000000 */
[----:B------:R-:W-:-:S15]  /*f5180*/  NOP ;  /* 0x0000000000007918 */ /* 0x000fde0000000000 */
[----:B------:R-:W-:-:S15]  /*f5190*/  NOP ;  /* 0x0000000000007918 */ /* 0x000fde0000000000 */
[----:B------:R-:W-:-:S15]  /*f51a0*/  NOP ;  /* 0x0000000000007918 */ /* 0x000fde0000000000 */
[----:B------:R-:W4:Y:S02]  /*f51b0*/  DSETP.GEU.AND P3, PT, R62, R8, PT ;  /* 0x000000083e00722a */ /* 0x000f240003f6e000 */
[----:B----4-:R-:W-:Y:S02]  /*f51c0*/  FSEL R60, R8, R62, P3 ;  /* 0x0000003e083c7208 */ /* 0x010fe40001800000 */
[----:B------:R-:W-:-:S15]  /*f51d0*/  FSEL R61, R9, R63, P3 ;  /* 0x0000003f093d7208 */ /* 0x000fde0001800000 */
[----:B------:R-:W-:-:S15]  /*f51e0*/  NOP ;  /* 0x0000000000007918 */ /* 0x000fde0000000000 */
[----:B------:R-:W-:-:S15]  /*f51f0*/  NOP ;  /* 0x0000000000007918 */ /* 0x000fde0000000000 */
[----:B------:R-:W-:-:S15]  /*f5200*/  NOP ;  /* 0x0000000000007918 */ /* 0x000fde0000000000 */
[----:B------:R4:W5:Y:S02]  /*f5210*/  DSETP.GEU.AND P2, PT, R56, R6, P2 ;  /* 0x000000063800722a */ /* 0x000964000174e000 */
[----:B----4-:R-:W-:Y:S02]  /*f5220*/  FSEL R56, R56, R6, P4 ;  /* 0x0000000638387208 */ /* 0x010fe40002000000 */
        /* <DEDUP_REMOVED lines=11> */
[----:B-----5:R0:W4:Y:S02]  /*f52e0*/  DSETP.GEU.AND P2, PT, R62, R8, P2 ;  /* 0x000000083e00722a */ /* 0x020124000174e000 */
        /* <DEDUP_REMOVED lines=12> */
[----:B----4-:R0:W4:Y:S02]  /*f53b0*/  DSETP.GEU.AND P2, PT, R60, R44, P2 ;  /* 0x0000002c3c00722a */ /* 0x010124000174e000 */
[----:B0-----:R-:W-:Y:S02]  /*f53c0*/  FSEL R60, R46, R62, P3 ;  /* 0x0000003e2e3c7208 */ /* 0x001fe40001800000 */
[----:B------:R-:W-:Y:S02]  /*f53d0*/  FSEL R61, R47, R63, P3 ;  /* 0x0000003f2f3d7208 */ /* 0x000fe40001800000 */
[----:B------:R-:W-:Y:S02]  /*f53e0*/  FSEL R44, R62, R46, P3 ;  /* 0x0000002e3e2c7208 */ /* 0x000fe40001800000 */
[----:B------:R-:W-:-:S15]  /*f53f0*/  FSEL R45, R63, R47, P3 ;  /* 0x0000002f3f2d7208 */ /* 0x000fde0001800000 */
[----:B------:R-:W-:-:S15]  /*f5400*/  NOP ;  /* 0x0000000000007918 */ /* 0x000fde0000000000 */
[----:B------:R-:W-:-:S15]  /*f5410*/  NOP ;  /* 0x0000000000007918 */ /* 0x000fde0000000000 */
[----:B------:R-:W-:-:S11]  /*f5420*/  NOP ;  /* 0x0000000000007918 */ /* 0x000fd60000000000 */
[----:B----4-:R-:W0:-:S15]  /*f5430*/  DSETP.GEU.AND P2, PT, R62, R46, P2 ;  /* 0x0000002e3e00722a */ /* 0x010e1e000174e000 */
        /* <DEDUP_REMOVED lines=18> */
.L_x_30011:
        /* <DEDUP_REMOVED lines=257> */
.L_x_30014:
        /* <DEDUP_REMOVED lines=53> */
.L_x_30017:
[----:B------:R-:W-:Y:S05]  /*f68c0*/  BSYNC.RECONVERGENT B3 ;  /* 0x0000000000037941 */ /* 0x000fea0003800200 */
.L_x_30016:
        /* <DEDUP_REMOVED lines=77> */
.L_x_30015:
[----:B------:R-:W-:Y:S05]  /*f6da0*/  BSYNC.RECONVERGENT B2 ;  /* 0x0000000000027941 */ /* 0x000fea0003800200 */
.L_x_30013:
        /* <DEDUP_REMOVED lines=64> */
[----:B-1234-:R-:W-:Y:S05]  /*f71b0*/  CALL.REL.NOINC `($__internal_64_$__cuda_sm20_div_rn_f64_full) ;  /* 0x00000658004c7944 */ /* 0x01efea0003c00000 */
.L_x_30019:
[----:B------:R-:W-:Y:S05]  /*f71c0*/  BSYNC.RECONVERGENT B2 ;  /* 0x0000000000027941 */ /* 0x000fea0003800200 */
.L_x_30018:
        /* <DEDUP_REMOVED lines=176> */
.L_x_30021:
[----:B------:R-:W-:Y:S02]  /*f7cd0*/  FSEL R2, RZ, 3.37028055040000000000e+12, P0 ;  /* 0x54442d18ff027808 */ /* 0x000fe40000000000 */
[----:B------:R-:W-:-:S07]  /*f7ce0*/  FSEL R3, RZ, 2.1426990032196044922, P0 ;  /* 0x400921fbff037808 */ /* 0x000fce0000000000 */
.L_x_30022:
[----:B------:R-:W-:Y:S05]  /*f7cf0*/  BSYNC.RECONVERGENT B0 ;  /* 0x0000000000007941 */ /* 0x000fea0003800200 */
.L_x_30020:
        /* <DEDUP_REMOVED lines=12> */
[----:B----4-:R0:W4:Y:S02]  /*f7dc0*/  DMUL R8, R44, 0.5 ;  /* 0x3fe000002c087828 */ /* 0x0101240000000000 */
[----:B0---4-:R-:W-:Y:S05]  /*f7dd0*/  BRA `(.L_x_30002) ;  /* 0x0000009400387947 */ /* 0x011fea0003800000 */
.L_x_29990:
        /* <DEDUP_REMOVED lines=21> */
[----:B0-----:R0:W4:Y:S02]  /*f7f30*/  DFMA R46, R4, R8, R4 ;  /* 0x00000008042e722b */ /* 0x0011240000000004 */
        /* <DEDUP_REMOVED lines=21> */
[----:B----4-:R-:W0:-:S15]  /*f8090*/  DFMA R48, -R44, R46, 1 ;  /* 0x3ff000002c30742b */ /* 0x010e1e000000012e */
        /* <DEDUP_REMOVED lines=19> */
[----:B----4-:R-:W-:-:S15]  /*f81d0*/  DFMA R8, R8, R8, R2 ;  /* 0x000000080808722b */ /* 0x010fde0000000002 */
        /* <DEDUP_REMOVED lines=51> */
[----:B0-----:R0:W4:Y:S02]  /*f8510*/  DMUL R50, R8, R50 ;  /* 0x0000003208327228 */ /* 0x0011240000000000 */
        /* <DEDUP_REMOVED lines=11> */
[----:B----4-:R-:W0:Y:S02]  /*f85d0*/  DMUL R50, R50, R8 ;  /* 0x0000000832327228 */ /* 0x010e240000000000 */
        /* <DEDUP_REMOVED lines=197> */
.L_x_30024:
[----:B------:R-:W-:Y:S05]  /*f9230*/  BSYNC.RECONVERGENT B0 ;  /* 0x0000000000007941 */ /* 0x000fea0003800200 */
.L_x_30023:
        /* <DEDUP_REMOVED lines=8> */
.L_x_30026:
[----:B------:R-:W-:Y:S05]  /*f92c0*/  BSYNC.RECONVERGENT B2 ;  /* 0x0000000000027941 */ /* 0x000fea0003800200 */
.L_x_30025:
        /* <DEDUP_REMOVED lines=176> */
.L_x_30028:
[----:B------:R-:W-:Y:S02]  /*f9dd0*/  FSEL R2, RZ, 3.37028055040000000000e+12, P0 ;  /* 0x54442d18ff027808 */ /* 0x000fe40000000000 */
[----:B------:R-:W-:-:S07]  /*f9de0*/  FSEL R3, RZ, 2.1426990032196044922, P0 ;  /* 0x400921fbff037808 */ /* 0x000fce0000000000 */
.L_x_30029:
[----:B------:R-:W-:Y:S05]  /*f9df0*/  BSYNC.RECONVERGENT B0 ;  /* 0x0000000000007941 */ /* 0x000fea0003800200 */
.L_x_30027:
        /* <DEDUP_REMOVED lines=10> */
.L_x_29989:
        /* <DEDUP_REMOVED lines=28> */
[----:B------:R0:W4:Y:S02]  /*fa060*/  @P1 DFMA R2, R6, R4, +INF ;  /* 0x7ff000000602142b */ /* 0x0001240000000004 */
[----:B0-----:R-:W-:Y:S01]  /*fa070*/  IMAD.MOV.U32 R7, RZ, RZ, -0x3ff ;  /* 0xfffffc01ff077424 */ /* 0x001fe200078e00ff */
[----:B----4-:R-:W-:Y:S01]  /*fa080*/  @P1 FSEL R4, R2, RZ, P2 ;  /* 0x000000ff02041208 */ /* 0x010fe20001000000 */
        /* <DEDUP_REMOVED lines=175> */
.L_x_30032:
        /* <DEDUP_REMOVED lines=53> */
.L_x_30035:
[----:B------:R-:W-:Y:S05]  /*faed0*/  BSYNC.RECONVERGENT B3 ;  /* 0x0000000000037941 */ /* 0x000fea0003800200 */
.L_x_30034:
        /* <DEDUP_REMOVED lines=77> */
.L_x_30033:
[----:B------:R-:W-:Y:S05]  /*fb3b0*/  BSYNC.RECONVERGENT B2 ;  /* 0x0000000000027941 */ /* 0x000fea0003800200 */
.L_x_30031:
[----:B------:R-:W-:Y:S01]  /*fb3c0*/  IMAD.MOV.U32 R2, RZ, RZ, -0x2449a4b7 ;  /* 0xdbb65b49ff027424 */ /* 0x000fe200078e00ff */
[----:B------:R-:W-:Y:S01]  /*fb3d0*/  UMOV UR6, 0x2a25ff7e ;  /* 0x2a25ff7e00067882 */ /* 0x000fe20000000000 */
[----:B------:R-:W-:Y:S01]  /*fb3e0*/  IMAD.MOV.U32 R3, RZ, RZ, 0x3f2d3b63 ;  /* 0x3f2d3b63ff037424 */ /* 0x000fe200078e00ff */
[----:B------:R-:W-:Y:S01]  /*fb3f0*/  UMOV UR7, 0x3ef53e1d ;  /* 0x3ef53e1d00077882 */ /* 0x000fe20000000000 */
[----:B------:R-:W5:Y:S01]  /*fb400*/  DSETP.GEU.AND P2, PT, |R12|, |R14|, PT ;  /* 0x4000000e0c00722a */ /* 0x000f620003f4e200 */
[----:B------:R-:W-:Y:S01]  /*fb410*/  ISETP.GE.AND P1, PT, R13, RZ, PT ;  /* 0x000000ff0d00720c */ /* 0x000fe20003f26270 */
[----:B-----5:R-:W-:Y:S02]  /*fb420*/  @P2 IMAD.MOV.U32 R6, RZ, RZ, 0x54442d18 ;  /* 0x54442d18ff062424 */ /* 0x020fe400078e00ff */
[----:B------:R-:W-:Y:S01]  /*fb430*/  @P2 IMAD.MOV.U32 R7, RZ, RZ, 0x400921fb ;  /* 0x400921fbff072424 */ /* 0x000fe200078e00ff */
[----:B------:R-:W-:Y:S01]  /*fb440*/  @P2 PLOP3.LUT P0, PT, P1, PT, PT, 0x80, 0x8 ;  /* 0x000000000008281c */ /* 0x000fe20000f0f070 */
[----:B------:R-:W-:-:S15]  /*fb450*/  IMAD.MOV.U32 R0, RZ, RZ, 0x7f3321d2 ;  /* 0x7f3321d2ff007424 */ /* 0x000fde00078e00ff */
[----:B------:R-:W-:-:S15]  /*fb460*/  NOP ;  /* 0x0000000000007918 */ /* 0x000fde0000000000 */
[----:B------:R-:W-:-:S15]  /*fb470*/  NOP ;  /* 0x0000000000007918 */ /* 0x000fde0000000000 */
[----:B------:R-:W-:-:S13]  /*fb480*/  NOP ;  /* 0x0000000000007918 */ /* 0x000fda0000000000 */
        /* <DEDUP_REMOVED lines=134> */
[----:B-----5:R-:W5:Y:S02]  /*fbcf0*/  @P2 DADD R6, -R2, R6 ;  /* 0x0000000002062229 */ /* 0x020f640000000106 */
[----:B-----5:R-:W-:Y:S02]  /*fbd00*/  @P2 FSEL R6, R6, R2, !P0 ;  /* 0x0000000206062208 */ /* 0x020fe40004000000 */
        /* <DEDUP_REMOVED lines=40> */
.L_x_30030:
        /* <DEDUP_REMOVED lines=135> */
[----:B0-----:R0:W4:Y:S02]  /*fc800*/  DMUL R6, R4, R6 ;  /* 0x0000000604067228 */ /* 0x0011240000000000 */
[----:B0-----:R-:W-:Y:S02]  /*fc810*/  @P1 IMAD.MOV.U32 R4, RZ, RZ, 0x54442d18 ;  /* 0x54442d18ff041424 */ /* 0x001fe400078e00ff */
[----:B------:R-:W-:-:S15]  /*fc820*/  @P1 IMAD.MOV.U32 R5, RZ, RZ, 0x400921fb ;  /* 0x400921fbff051424 */ /* 0x000fde00078e00ff */
        /* <DEDUP_REMOVED lines=35> */
[----:B------:R0:W4:Y:S02]  /*fca60*/  DADD R2, |R12|, |R14| ;  /* 0x000000000c027229 */ /* 0x000124000000060e */
        /* <DEDUP_REMOVED lines=11> */
[----:B----4-:R-:W0:Y:S02]  /*fcb20*/  DSETP.NAN.AND P1, PT, R2, R2, PT ;  /* 0x000000020200722a */ /* 0x010e240003f28000 */
[----:B0-----:R-:W-:Y:S02]  /*fcb30*/  FSEL R2, R2, R5, P1 ;  /* 0x0000000502027208 */ /* 0x001fe40000800000 */
[----:B------:R-:W-:-:S15]  /*fcb40*/  FSEL R3, R3, R15, P1 ;  /* 0x0000000f03037208 */ /* 0x000fde0000800000 */
[----:B------:R-:W-:-:S15]  /*fcb50*/  NOP ;  /* 0x0000000000007918 */ /* 0x000fde0000000000 */
[----:B------:R-:W-:-:S15]  /*fcb60*/  NOP ;  /* 0x0000000000007918 */ /* 0x000fde0000000000 */
[----:B------:R-:W-:-:S15]  /*fcb70*/  NOP ;  /* 0x0000000000007918 */ /* 0x000fde0000000000 */
[----:B------:R0:W4:Y:S02]  /*fcb80*/  DMUL R8, R10, R8 ;  /* 0x000000080a087228 */ /* 0x0001240000000000 */
[----:B0---4-:R-:W-:Y:S05]  /*fcb90*/  BRA `(.L_x_30002) ;  /* 0x0000004400c87947 */ /* 0x011fea0003800000 */
.L_x_29988:
        /* <DEDUP_REMOVED lines=50> */
[----:B-123--:R-:W-:Y:S05]  /*fcec0*/  CALL.REL.NOINC `($__internal_64_$__cuda_sm20_div_rn_f64_full) ;  /* 0x000005fc00087944 */ /* 0x00efea0003c00000 */
[----:B------:R-:W-:Y:S02]  /*fced0*/  IMAD.MOV.U32 R8, RZ, RZ, R2 ;  /* 0x000000ffff087224 */ /* 0x000fe400078e0002 */
[----:B------:R-:W-:-:S07]  /*fcee0*/  IMAD.MOV.U32 R9, RZ, RZ, R3 ;  /* 0x000000ffff097224 */ /* 0x000fce00078e0003 */
.L_x_30037:
[----:B------:R-:W-:Y:S05]  /*fcef0*/  BSYNC.RECONVERGENT B2 ;  /* 0x0000000000027941 */ /* 0x000fea0003800200 */
.L_x_30036:
        /* <DEDUP_REMOVED lines=51> */
.L_x_30039:
[----:B------:R-:W-:Y:S05]  /*fd230*/  BSYNC.RECONVERGENT B2 ;  /* 0x0000000000027941 */ /* 0x000fea0003800200 */
.L_x_30038:
        /* <DEDUP_REMOVED lines=13> */
[----:B------:R-:W4:Y:S02]  /*fd310*/  DADD R2, -RZ, |R2| ;  /* 0x00000000ff027229 */ /* 0x000f240000000502 */
[----:B----4-:R-:W-:-:S04]  /*fd320*/  ISETP.LT.U32.AND P0, PT, R2, R8, PT ;  /* 0x000000080200720c */ /* 0x010fc80003f01070 */
        /* <DEDUP_REMOVED lines=18> */
[----:B------:R-:W-:-:S15]  /*fd450*/  ISETP.GT.U32.AND.EX P0, PT, R9, R3, PT, P0 ;  /* 0x000000030900720c */ /* 0x000fde0003f04100 */
[----:B------:R-:W-:-:S15]  /*fd460*/  NOP ;  /* 0x0000000000007918 */ /* 0x000fde0000000000 */
[----:B------:R-:W-:-:S15]  /*fd470*/  NOP ;  /* 0x0000000000007918 */ /* 0x000fde0000000000 */
[----:B------:R-:W-:-:S09]  /*fd480*/  NOP ;  /* 0x0000000000007918 */ /* 0x000fd20000000000 */
[----:B----4-:R-:W0:-:S15]  /*fd490*/  DFMA R46, -R44, R6, 1 ;  /* 0x3ff000002c2e742b */ /* 0x010e1e0000000106 */
        /* <DEDUP_REMOVED lines=296> */
.L_x_30041:
[----:B------:R-:W-:Y:S05]  /*fe720*/  BSYNC.RECONVERGENT B0 ;  /* 0x0000000000007941 */ /* 0x000fea0003800200 */
.L_x_30040:
        /* <DEDUP_REMOVED lines=9> */
.L_x_30043:
[----:B------:R-:W-:Y:S05]  /*fe7c0*/  BSYNC.RECONVERGENT B2 ;  /* 0x0000000000027941 */ /* 0x000fea0003800200 */
.L_x_30042:
        /* <DEDUP_REMOVED lines=176> */
.L_x_30045:
[----:B------:R-:W-:Y:S02]  /*ff2d0*/  FSEL R2, RZ, 3.37028055040000000000e+12, P0 ;  /* 0x54442d18ff027808 */ /* 0x000fe40000000000 */
[----:B------:R-:W-:-:S07]  /*ff2e0*/  FSEL R3, RZ, 2.1426990032196044922, P0 ;  /* 0x400921fbff037808 */ /* 0x000fce0000000000 */
.L_x_30046:
[----:B------:R-:W-:Y:S05]  /*ff2f0*/  BSYNC.RECONVERGENT B0 ;  /* 0x0000000000007941 */ /* 0x000fea0003800200 */
.L_x_30044:
        /* <DEDUP_REMOVED lines=12> */
[----:B----4-:R-:W0:Y:S02]  /*ff3c0*/  DADD R8, R8, 1 ;  /* 0x3ff0000008087429 */ /* 0x010e240000000000 */
[----:B0-----:R-:W-:Y:S05]  /*ff3d0*/  BRA `(.L_x_30002) ;  /* 0x0000001c00b87947 */ /* 0x001fea0003800000 */
.L_x_29987:
        /* <DEDUP_REMOVED lines=11> */
[----:B------:R-:W4:Y:S02]  /*ff490*/  DADD R46, -RZ, |R12| ;  /* 0x00000000ff2e7229 */ /* 0x000f24000000050c */
[----:B----4-:R-:W-:Y:S02]  /*ff4a0*/  FSEL R11, R45, R47, P1 ;  /* 0x0000002f2d0b7208 */ /* 0x010fe40000800000 */
[----:B------:R-:W-:-:S15]  /*ff4b0*/  FSEL R10, R44, R46, P1 ;  /* 0x0000002e2c0a7208 */ /* 0x000fde0000800000 */
[----:B------:R-:W-:-:S15]  /*ff4c0*/  NOP ;  /* 0x0000000000007918 */ /* 0x000fde0000000000 */
[----:B------:R-:W-:-:S15]  /*ff4d0*/  NOP ;  /* 0x0000000000007918 */ /* 0x000fde0000000000 */
[----:B------:R-:W-:-:S15]  /*ff4e0*/  NOP ;  /* 0x0000000000007918 */ /* 0x000fde0000000000 */
[----:B------:R-:W4:-:S15]  /*ff4f0*/  DSETP.GEU.AND P0, PT, |R14|, 1.4916681462400413487e-154, PT ;  /* 0x200000000e00742a */ /* 0x000f1e0003f0e200 */
[----:B------:R-:W-:-:S15]  /*ff500*/  NOP ;  /* 0x0000000000007918 */ /* 0x000fde0000000000 */
[----:B------:R-:W-:-:S15]  /*ff510*/  NOP ;  /* 0x0000000000007918 */ /* 0x000fde0000000000 */
[----:B------:R-:W-:-:S15]  /*ff520*/  NOP ;  /* 0x0000000000007918 */ /* 0x000fde0000000000 */
[----:B------:R-:W-:-:S04]  /*ff530*/  NOP ;  /* 0x0000000000007918 */ /* 0x000fc80000000000 */
[----:B----4-:R-:W0:-:S15]  /*ff540*/  DSETP.LT.AND P0, PT, |R12|, 1.4916681462400413487e-154, !P0 ;  /* 0x200000000c00742a */ /* 0x010e1e0004701200 */
        /* <DEDUP_REMOVED lines=26> */
[----:B------:R-:W4:-:S15]  /*ff6f0*/  @!P0 DMUL R6, R14, R14 ;  /* 0x0000000e0e068228 */ /* 0x000f1e0000000000 */
[----:B------:R-:W-:-:S15]  /*ff700*/  NOP ;  /* 0x0000000000007918 */ /* 0x000fde0000000000 */
[----:B------:R-:W-:-:S15]  /*ff710*/  NOP ;  /* 0x0000000000007918 */ /* 0x000fde0000000000 */
[----:B------:R-:W-:-:S15]  /*ff720*/  NOP ;  /* 0x0000000000007918 */ /* 0x000fde0000000000 */
[----:B------:R-:W-:-:S04]  /*ff730*/  NOP ;  /* 0x0000000000007918 */ /* 0x000fc80000000000 */
[----:B----4-:R-:W-:-:S15]  /*ff740*/  @!P0 DFMA R6, R12, R12, R6 ;  /* 0x0000000c0c06822b */ /* 0x010fde0000000006 */
[----:B------:R-:W-:-:S15]  /*ff750*/  NOP ;  /* 0x0000000000007918 */ /* 0x000fde0000000000 */
[----:B------:R-:W-:-:S15]  /*ff760*/  NOP ;  /* 0x0000000000007918 */ /* 0x000fde0000000000 */
[----:B------:R-:W-:-:S15]  /*ff770*/  NOP ;  /* 0x0000000000007918 */ /* 0x000fde0000000000 */
[----:B------:R-:W-:-:S04]  /*ff780*/  NOP ;  /* 0x0000000000007918 */ /* 0x000fc80000000000 */
[----:B------:R-:W4:Y:S02]  /*ff790*/  @P0 DMUL R6, R4, 0.0625 ;  /* 0x3fb0000004060828 */ /* 0x000f240000000000 */
[----:B----4-:R-:W-:Y:S01]  /*ff7a0*/  ISETP.GT.AND P0, PT, R7, 0xfffff, PT ;  /* 0x000fffff0700780c */ /* 0x010fe20003f04270 */
        /* <DEDUP_REMOVED lines=52> */
[----:B0-----:R-:W-:Y:S02]  /*ffaf0*/  VIADD R8, R0, 0xffffffff ;  /* 0xffffffff00087836 */ /* 0x001fe40000000000 */
[----:B----4-:R-:W-:-:S03]  /*ffb00*/  FFMA R44, RZ, R11, R3 ;  /* 0x0000000bff2c7223 */ /* 0x010fc60000000003 */
        /* <DEDUP_REMOVED lines=182> */
.L_x_30048:
[----:B------:R-:W-:Y:S05]  /*100670*/  BSYNC.RECONVERGENT B0 ;  /* 0x0000000000007941 */ /* 0x000fea0003800200 */
.L_x_30047:
[----:B------:R-:W-:Y:S04]  /*100680*/  BSSY.RECONVERGENT B2, `(.L_x_30049) ;  /* 0x0000007000027945 */ /* 0x000fe80003800200 */
[----:B------:R-:W-:Y:S05]  /*100690*/  @P4 BRA P5, `(.L_x_30050) ;  /* 0x0000000000144947 */ /* 0x000fea0002800000 */
[----:B------:R-:W-:Y:S01]  /*1006a0*/  IMAD.MOV.U32 R0, RZ, RZ, R4 ;  /* 0x000000ffff007224 */ /* 0x000fe200078e0004 */
[----:B------:R-:W-:Y:S01]  /*1006b0*/  MOV R4, 0x1006f0 ;  /* 0x001006f000047802 */ /* 0x000fe20000000f00 */
[----:B------:R-:W-:Y:S02]  /*1006c0*/  IMAD.MOV.U32 R2, RZ, RZ, R10 ;  /* 0x000000ffff027224 */ /* 0x000fe400078e000a */
[----:B------:R-:W-:-:S07]  /*1006d0*/  IMAD.MOV.U32 R3, RZ, RZ, R11 ;  /* 0x000000ffff037224 */ /* 0x000fce00078e000b */
[----:B01234-:R-:W-:Y:S05]  /*1006e0*/  CALL.REL.NOINC `($__internal_64_$__cuda_sm20_div_rn_f64_full) ;  /* 0x000005c400007944 */ /* 0x01ffea0003c00000 */
.L_x_30050:
[----:B------:R-:W-:Y:S05]  /*1006f0*/  BSYNC.RECONVERGENT B2 ;  /* 0x0000000000027941 */ /* 0x000fea0003800200 */
.L_x_30049:
        /* <DEDUP_REMOVED lines=176> */
.L_x_30052:
[----:B------:R-:W-:Y:S02]  /*101200*/  FSEL R2, RZ, 3.37028055040000000000e+12, P0 ;  /* 0x54442d18ff027808 */ /* 0x000fe40000000000 */
[----:B------:R-:W-:-:S07]  /*101210*/  FSEL R3, RZ, 2.1426990032196044922, P0 ;  /* 0x400921fbff037808 */ /* 0x000fce0000000000 */
.L_x_30053:
[----:B------:R-:W-:Y:S05]  /*101220*/  BSYNC.RECONVERGENT B0 ;  /* 0x0000000000007941 */ /* 0x000fea0003800200 */
.L_x_30051:
        /* <DEDUP_REMOVED lines=9> */
.L_x_30002:
[----:B------:R-:W-:Y:S05]  /*1012c0*/  BSYNC.RECONVERGENT B1 ;  /* 0x0000000000017941 */ /* 0x000fea0003800200 */
.L_x_29986:
[----:B------:R-:W0:Y:S01]  /*1012d0*/  LDCU.128 UR12, c[0x0][0x390] ;  /* 0x00007200ff0c77ac */ /* 0x000e220008000c00 */
[----:B------:R-:W-:Y:S01]  /*1012e0*/  BSSY.RECONVERGENT B2, `(.L_x_30054) ;  /* 0x0000499000027945 */ /* 0x000fe20003800200 */
[----:B0-----:R-:W-:-:S15]  /*1012f0*/  DMUL R4, R2, UR14 ;  /* 0x0000000e02047c28 */ /* 0x001fde0008000000 */
[----:B------:R-:W-:-:S15]  /*101300*/  NOP ;  /* 0x0000000000007918 */ /* 0x000fde0000000000 */
[----:B------:R-:W-:-:S15]  /*101310*/  NOP ;  /* 0x0000000000007918 */ /* 0x000fde0000000000 */
[----:B------:R-:W-:-:S15]  /*101320*/  NOP ;  /* 0x0000000000007918 */ /* 0x000fde0000000000 */
[----:B------:R-:W-:-:S04]  /*101330*/  NOP ;  /* 0x0000000000007918 */ /* 0x000fc80000000000 */
[----:B------:R-:W4:-:S15]  /*101340*/  DMUL R2, R2, UR12 ;  /* 0x0000000c02027c28 */ /* 0x000f1e0008000000 */
[----:B------:R-:W-:-:S15]  /*101350*/  NOP ;  /* 0x0000000000007918 */ /* 0x000fde0000000000 */
[----:B------:R-:W-:-:S15]  /*101360*/  NOP ;  /* 0x0000000000007918 */ /* 0x000fde0000000000 */
[----:B------:R-:W-:-:S15]  /*101370*/  NOP ;  /* 0x0000000000007918 */ /* 0x000fde0000000000 */
[----:B------:R-:W-:-:S04]  /*101380*/  NOP ;  /* 0x0000000000007918 */ /* 0x000fc80000000000 */
[----:B----4-:R-:W0:Y:S02]  /*101390*/  DFMA R14, R8, UR14, R2 ;  /* 0x0000000e080e7c2b */ /* 0x010e240008000002 */
[----:B0-----:R-:W-:-:S04]  /*1013a0*/  LOP3.LUT R3, R15, 0x7fffffff, RZ, 0xc0, !PT ;  /* 0x7fffffff0f037812 */ /* 0x001fc800078ec0ff */
[----:B------:R-:W-:-:S15]  /*1013b0*/  LOP3.LUT P0, RZ, R3, R14, RZ, 0xfc, !PT ;  /* 0x0000000e03ff7212 */ /* 0x000fde000780fcff */
[----:B------:R-:W-:-:S15]  /*1013c0*/  NOP ;  /* 0x0000000000007918 */ /* 0x000fde0000000000 */
[----:B------:R-:W-:-:S15]  /*1013d0*/  NOP ;  /* 0x0000000000007918 */ /* 0x000fde0000000000 */
[----:B------:R-:W-:-:S13]  /*1013e0*/  NOP ;  /* 0x0000000000007918 */ /* 0x000fda0000000000 */
[----:B------:R0:W4:Y:S02]  /*1013f0*/  DFMA R8, R8, UR12, -R4 ;  /* 0x0000000c08087c2b */ /* 0x0001240008000804 */
[----:B0---4-:R-:W-:Y:S05]  /*101400*/  @!P0 BRA `(.L_x_30055) ;  /* 0x0000004000408947 */ /* 0x011fea0003800000 */
        /* <DEDUP_REMOVED lines=31> */
[----:B0-----:R0:W4:Y:S01]  /*101600*/  DFMA R6, R4, -UR6, R6 ;  /* 0x8000000604067c2b */ /* 0x0011220008000006 */
[----:B------:R-:W-:Y:S01]  /*101610*/  UMOV UR6, 0x69ce2bdf ;  /* 0x69ce2bdf00067882 */ /* 0x000fe20000000000 */
[----:B0-----:R-:W-:Y:S01]  /*101620*/  IMAD.MOV.U32 R4, RZ, RZ, -0x35dec16 ;  /* 0xfca213eaff047424 */ /* 0x001fe200078e00ff */
[----:B------:R-:W-:Y:S01]  /*101630*/  UMOV UR7, 0x3e5ade15 ;  /* 0x3e5ade1500077882 */ /* 0x000fe20000000000 */
[----:B------:R-:W-:-:S15]  /*101640*/  IMAD.MOV.U32 R5, RZ, RZ, 0x3e928af3 ;  /* 0x3e928af3ff057424 */ /* 0x000fde00078e00ff */
[----:B------:R-:W-:-:S15]  /*101650*/  NOP ;  /* 0x0000000000007918 */ /* 0x000fde0000000000 */
[----:B------:R-:W-:-:S15]  /*101660*/  NOP ;  /* 0x0000000000007918 */ /* 0x000fde0000000000 */
[----:B------:R-:W-:-:S15]  /*101670*/  NOP ;  /* 0x0000000000007918 */ /* 0x000fde0000000000 */
[----:B----4-:R-:W0:Y:S01]  /*101680*/  DFMA R4, R6, UR6, R4 ;  /* 0x0000000606047c2b */ /* 0x010e220008000004 */
        /* <DEDUP_REMOVED lines=87> */
.L_x_30060:
[----:B------:R-:W-:Y:S05]  /*101c00*/  BSYNC.RECONVERGENT B0 ;  /* 0x0000000000007941 */ /* 0x000fea0003800200 */
.L_x_30059:
        /* <DEDUP_REMOVED lines=50> */
.L_x_30064:
[----:B------:R-:W-:Y:S05]  /*101f30*/  BSYNC.RECONVERGENT B4 ;  /* 0x0000000000047941 */ /* 0x000fea0003800200 */
.L_x_30063:
[----:B------:R-:W-:Y:S01]  /*101f40*/  VIADD R0, R4, 0x1 ;  /* 0x0000000104007836 */ /* 0x000fe20000000000 */
[----:B------:R-:W-:Y:S06]  /*101f50*/  BRA `(.L_x_30065) ;  /* 0x0000000000087947 */ /* 0x000fec0003800000 */
.L_x_30062:
[----:B0-----:R0:W0:Y:S02]  /*101f60*/  DMUL R2, RZ, R14 ;  /* 0x0000000eff027228 */ /* 0x0010240000000000 */
[----:B0-----:R-:W-:-:S07]  /*101f70*/  IMAD.MOV.U32 R0, RZ, RZ, 0x1 ;  /* 0x00000001ff007424 */ /* 0x001fce00078e00ff */
.L_x_30065:
[----:B------:R-:W-:Y:S05]  /*101f80*/  BSYNC.RECONVERGENT B3 ;  /* 0x0000000000037941 */ /* 0x000fea0003800200 */
.L_x_30061:
        /* <DEDUP_REMOVED lines=117> */
.L_x_30067:
[----:B------:R0:W2:Y:S02]  /*1026e0*/  DMUL R2, RZ, R14 ;  /* 0x0000000eff027228 */ /* 0x0000a40000000000 */
[----:B0-2---:R-:W-:-:S07]  /*1026f0*/  IMAD.MOV.U32 R0, RZ, RZ, RZ ;  /* 0x000000ffff007224 */ /* 0x005fce00078e00ff */
.L_x_30068:
[----:B------:R-:W-:Y:S05]  /*102700*/  BSYNC.RECONVERGENT B3 ;  /* 0x0000000000037941 */ /* 0x000fea0003800200 */
.L_x_30066:
        /* <DEDUP_REMOVED lines=18> */
[----:B----4-:R-:W-:-:S15]  /*102830*/  DMUL R12, R44, R12 ;  /* 0x0000000c2c0c7228 */ /* 0x010fde0000000000 */
        /* <DEDUP_REMOVED lines=54> */
.L_x_30058:
        /* <DEDUP_REMOVED lines=126> */
.L_x_30071:
[----:B------:R-:W-:Y:S05]  /*103380*/  BSYNC.RECONVERGENT B0 ;  /* 0x0000000000007941 */ /* 0x000fea0003800200 */
.L_x_30070:
[C---:B----4-:R-:W-:Y:S01]  /*103390*/  LEA.HI R0, R47.reuse, 0xffffff09, RZ, 0xc ;  /* 0xffffff092f007811 */ /* 0x050fe200078f60ff */
[----:B------:R-:W4:Y:S01]  /*1033a0*/  DSETP.NEU.AND P0, PT, |R14|, +INF , PT ;  /* 0x7ff000000e00742a */ /* 0x000f220003f0d200 */
        /* <DEDUP_REMOVED lines=12> */
[----:B----4-:R-:W-:Y:S06]  /*103470*/  @!P0 BRA `(.L_x_30073) ;  /* 0x0000000000c88947 */ /* 0x010fec0003800000 */
        /* <DEDUP_REMOVED lines=47> */
.L_x_30075:
[----:B------:R-:W-:Y:S05]  /*103770*/  BSYNC.RECONVERGENT B4 ;  /* 0x0000000000047941 */ /* 0x000fea0003800200 */
.L_x_30074:
[----:B------:R-:W-:Y:S01]  /*103780*/  VIADD R0, R4, 0x1 ;  /* 0x0000000104007836 */ /* 0x000fe20000000000 */
[----:B------:R-:W-:Y:S06]  /*103790*/  BRA `(.L_x_30076) ;  /* 0x0000000000087947 */ /* 0x000fec0003800000 */
.L_x_30073:
[----:B------:R0:W4:Y:S02]  /*1037a0*/  DMUL R2, RZ, R14 ;  /* 0x0000000eff027228 */ /* 0x0001240000000000 */
[----:B0---4-:R-:W-:-:S07]  /*1037b0*/  IMAD.MOV.U32 R0, RZ, RZ, 0x1 ;  /* 0x00000001ff007424 */ /* 0x011fce00078e00ff */
.L_x_30076:
[----:B------:R-:W-:Y:S05]  /*1037c0*/  BSYNC.RECONVERGENT B3 ;  /* 0x0000000000037941 */ /* 0x000fea0003800200 */
.L_x_30072:
        /* <DEDUP_REMOVED lines=127> */
.L_x_30078:
[----:B------:R0:W2:Y:S02]  /*103fc0*/  DMUL R2, RZ, R14 ;  /* 0x0000000eff027228 */ /* 0x0000a40000000000 */
[----:B0-2---:R-:W-:-:S07]  /*103fd0*/  IMAD.MOV.U32 R0, RZ, RZ, RZ ;  /* 0x000000ffff007224 */ /* 0x005fce00078e00ff */
.L_x_30079:
[----:B------:R-:W-:Y:S05]  /*103fe0*/  BSYNC.RECONVERGENT B3 ;  /* 0x0000000000037941 */ /* 0x000fea0003800200 */
.L_x_30077:
        /* <DEDUP_REMOVED lines=84> */
.L_x_30057:
        /* <DEDUP_REMOVED lines=10> */
.L_x_30080:
[----:B------:R-:W0:Y:S02]  /*1045d0*/  DADD R12, R14, -R14 ;  /* 0x000000000e0c7229 */ /* 0x000e24000000080e */
[----:B0-----:R-:W-:Y:S02]  /*1045e0*/  IMAD.MOV.U32 R14, RZ, RZ, R12 ;  /* 0x000000ffff0e7224 */ /* 0x001fe400078e000c */
[----:B------:R-:W-:Y:S01]  /*1045f0*/  IMAD.MOV.U32 R15, RZ, RZ, R13 ;  /* 0x000000ffff0f7224 */ /* 0x000fe200078e000d */
[----:B------:R-:W-:Y:S06]  /*104600*/  BRA `(.L_x_30069) ;  /* 0x0000001400987947 */ /* 0x000fec0003800000 */
.L_x_30056:
        /* <DEDUP_REMOVED lines=50> */
.L_x_30084:
[----:B------:R-:W-:Y:S05]  /*104930*/  BSYNC.RECONVERGENT B4 ;  /* 0x0000000000047941 */ /* 0x000fea0003800200 */
.L_x_30083:
[----:B------:R-:W-:Y:S01]  /*104940*/  VIADD R0, R4, 0x1 ;  /* 0x0000000104007836 */ /* 0x000fe20000000000 */
[----:B------:R-:W-:Y:S06]  /*104950*/  BRA `(.L_x_30085) ;  /* 0x0000000000087947 */ /* 0x000fec0003800000 */
.L_x_30082:
[----:B------:R0:W4:Y:S02]  /*104960*/  DMUL R2, RZ, R14 ;  /* 0x0000000eff027228 */ /* 0x0001240000000000 */
[----:B0---4-:R-:W-:-:S07]  /*104970*/  IMAD.MOV.U32 R0, RZ, RZ, 0x1 ;  /* 0x00000001ff007424 */ /* 0x011fce00078e00ff */
.L_x_30085:
[----:B------:R-:W-:Y:S05]  /*104980*/  BSYNC.RECONVERGENT B3 ;  /* 0x0000000000037941 */ /* 0x000fea0003800200 */
.L_x_30081:
        /* <DEDUP_REMOVED lines=117> */
.L_x_30087:
[----:B------:R0:W2:Y:S02]  /*1050e0*/  DMUL R2, RZ, R14 ;  /* 0x0000000eff027228 */ /* 0x0000a40000000000 */
[----:B0-2---:R-:W-:-:S07]  /*1050f0*/  IMAD.MOV.U32 R0, RZ, RZ, RZ ;  /* 0x000000ffff007224 */ /* 0x005fce00078e00ff */
.L_x_30088:
[----:B------:R-:W-:Y:S05]  /*105100*/  BSYNC.RECONVERGENT B3 ;  /* 0x0000000000037941 */ /* 0x000fea0003800200 */
.L_x_30086:
        /* <DEDUP_REMOVED lines=64> */
.L_x_30055:
        /* <DEDUP_REMOVED lines=118> */
.L_x_30069:
[----:B------:R-:W-:Y:S05]  /*105c70*/  BSYNC.RECONVERGENT B2 ;  /* 0x0000000000027941 */ /* 0x000fea0003800200 */
.L_x_30054:
        /* <DEDUP_REMOVED lines=54> */
[----:B------:R0:W5:Y:S01]  /*105fe0*/  DSETP.GEU.AND P0, PT, R4, UR6, PT ;  /* 0x0000000604007e2a */ /* 0x000162000bf0e000 */
        /* <DEDUP_REMOVED lines=8> */
[----:B-----5:R-:W0:Y:S02]  /*106070*/  DSETP.GT.OR P0, PT, R4, UR6, !P0 ;  /* 0x0000000604007e2a */ /* 0x020e24000c704400 */
        /* <DEDUP_REMOVED lines=66> */
[----:B-----5:R-:W-:Y:S01]  /*1064a0*/  LOP3.LUT R2, R0, 0x80000000, RZ, 0x3c, !PT ;  /* 0x8000000000027812 */ /* 0x020fe200078e3cff */
[----:B------:R-:W-:-:S15]  /*1064b0*/  IMAD.MOV.U32 R3, RZ, RZ, 0x43300000 ;  /* 0x43300000ff037424 */ /* 0x000fde00078e00ff */
[----:B------:R-:W-:-:S15]  /*1064c0*/  NOP ;  /* 0x0000000000007918 */ /* 0x000fde0000000000 */
[----:B------:R-:W-:-:S15]  /*1064d0*/  NOP ;  /* 0x0000000000007918 */ /* 0x000fde0000000000 */
[----:B------:R-:W-:-:S15]  /*1064e0*/  NOP ;  /* 0x0000000000007918 */ /* 0x000fde0000000000 */
[----:B------:R-:W-:-:S01]  /*1064f0*/  NOP ;  /* 0x0000000000007918 */ /* 0x000fc20000000000 */
[----:B0-----:R0:W5:Y:S02]  /*106500*/  DFMA R6, -R48, R4, 1 ;  /* 0x3ff000003006742b */ /* 0x0011640000000104 */
[----:B0-----:R-:W-:Y:S02]  /*106510*/  IMAD.MOV.U32 R48, RZ, RZ, -0x748574fc ;  /* 0x8b7a8b04ff307424 */ /* 0x001fe400078e00ff */
[----:B------:R-:W-:-:S15]  /*106520*/  IMAD.MOV.U32 R49, RZ, RZ, 0x3ed0ee25 ;  /* 0x3ed0ee25ff317424 */ /* 0x000fde00078e00ff */
[----:B------:R-:W-:-:S15]  /*106530*/  NOP ;  /* 0x0000000000007918 */ /* 0x000fde0000000000 */
[----:B------:R-:W-:-:S15]  /*106540*/  NOP ;  /* 0x0000000000007918 */ /* 0x000fde0000000000 */
[----:B------:R-:W-:-:S15]  /*106550*/  NOP ;  /* 0x0000000000007918 */ /* 0x000fde0000000000 */
[----:B-----5:R-:W0:-:S15]  /*106560*/  DFMA R6, R6, R6, R6 ;  /* 0x000000060606722b */ /* 0x020e1e0000000006 */
        /* <DEDUP_REMOVED lines=102> */
[----:B------:R-:W5:Y:S01]  /*106bd0*/  DFMA R48, R6, R48, UR6 ;  /* 0x0000000606307e2b */ /* 0x000f620008000030 */
        /* <DEDUP_REMOVED lines=11> */
[----:B-----5:R-:W0:-:S15]  /*106c90*/  DMUL R48, R6, R48 ;  /* 0x0000003006307228 */ /* 0x020e1e0000000000 */
        /* <DEDUP_REMOVED lines=25> */
[----:B0-----:R-:W-:Y:S05]  /*106e30*/  BRA `(.L_x_30097) ;  /* 0x00000008000c7947 */ /* 0x001fea0003800000 */
.L_x_30096:
        /* <DEDUP_REMOVED lines=53> */
.L_x_30099:
[----:B------:R-:W-:Y:S05]  /*107190*/  BSYNC.RECONVERGENT B3 ;  /* 0x0000000000037941 */ /* 0x000fea0003800200 */
.L_x_30098:
        /* <DEDUP_REMOVED lines=76> */
[----:B0-----:R0:W0:Y:S02]  /*107660*/  DADD R8, R8, R46 ;  /* 0x0000000008087229 */ /* 0x001024000000002e */
.L_x_30097:
[----:B------:R-:W-:Y:S05]  /*107670*/  BSYNC.RECONVERGENT B2 ;  /* 0x0000000000027941 */ /* 0x000fea0003800200 */
.L_x_30095:
        /* <DEDUP_REMOVED lines=54> */
.L_x_30101:
[----:B------:R-:W-:Y:S05]  /*1079e0*/  BSYNC.RECONVERGENT B2 ;  /* 0x0000000000027941 */ /* 0x000fea0003800200 */
.L_x_30100:
        /* <DEDUP_REMOVED lines=176> */
.L_x_30103:
[----:B------:R-:W-:Y:S02]  /*1084f0*/  FSEL R2, RZ, 3.37028055040000000000e+12, P0 ;  /* 0x54442d18ff027808 */ /* 0x000fe40000000000 */
[----:B------:R-:W-:-:S07]  /*108500*/  FSEL R3, RZ, 2.1426990032196044922, P0 ;  /* 0x400921fbff037808 */ /* 0x000fce0000000000 */
.L_x_30104:
[----:B------:R-:W-:Y:S05]  /*108510*/  BSYNC.RECONVERGENT B0 ;  /* 0x0000000000007941 */ /* 0x000fea0003800200 */
.L_x_30102:
        /* <DEDUP_REMOVED lines=12> */
[----:B------:R-:W0:Y:S02]  /*1085e0*/  DMUL R8, R8, 0.5 ;  /* 0x3fe0000008087828 */ /* 0x000e240000000000 */
[----:B0-----:R-:W-:Y:S05]  /*1085f0*/  BRA `(.L_x_30105) ;  /* 0x000000e8000c7947 */ /* 0x001fea0003800000 */
.L_x_30094:
        /* <DEDUP_REMOVED lines=21> */
[----:B------:R-:W5:Y:S02]  /*108750*/  @!P0 DMUL R6, R6, 1.80143985094819840000e+16 ;  /* 0x4350000006068828 */ /* 0x000f640000000000 */
[----:B-----5:R-:W-:Y:S02]  /*108760*/  @!P0 IMAD.MOV.U32 R5, RZ, RZ, R7 ;  /* 0x000000ffff058224 */ /* 0x020fe400078e0007 */
        /* <DEDUP_REMOVED lines=41> */
[----:B0-----:R0:W5:Y:S02]  /*108a00*/  DFMA R2, R2, R46, R8 ;  /* 0x0000002e0202722b */ /* 0x0011640000000008 */
[----:B0-----:R-:W-:Y:S02]  /*108a10*/  @P2 IMAD.MOV.U32 R8, RZ, RZ, 0x0 ;  /* 0x00000000ff082424 */ /* 0x001fe400078e00ff */
[----:B-----5:R-:W-:Y:S01]  /*108a20*/  FFMA R4, RZ, R45, R3 ;  /* 0x0000002dff047223 */ /* 0x020fe20000000003 */
        /* <DEDUP_REMOVED lines=182> */
.L_x_30108:
[----:B------:R-:W-:Y:S05]  /*109590*/  BSYNC.RECONVERGENT B0 ;  /* 0x0000000000007941 */ /* 0x000fea0003800200 */
.L_x_30107:
        /* <DEDUP_REMOVED lines=8> */
.L_x_30110:
[----:B------:R-:W-:Y:S05]  /*109620*/  BSYNC.RECONVERGENT B2 ;  /* 0x0000000000027941 */ /* 0x000fea0003800200 */
.L_x_30109:
        /* <DEDUP_REMOVED lines=176> */
.L_x_30112:
[----:B------:R-:W-:Y:S02]  /*10a130*/  FSEL R2, RZ, 3.37028055040000000000e+12, P0 ;  /* 0x54442d18ff027808 */ /* 0x000fe40000000000 */
[----:B------:R-:W-:-:S07]  /*10a140*/  FSEL R3, RZ, 2.1426990032196044922, P0 ;  /* 0x400921fbff037808 */ /* 0x000fce0000000000 */
.L_x_30113:
[----:B------:R-:W-:Y:S05]  /*10a150*/  BSYNC.RECONVERGENT B0 ;  /* 0x0000000000007941 */ /* 0x000fea0003800200 */
.L_x_30111:
        /* <DEDUP_REMOVED lines=14> */
.L_x_30106:
        /* <DEDUP_REMOVED lines=49> */
[----:B------:R-:W5:-:S15]  /*10a550*/  DADD R44, R6, R6 ;  /* 0x00000000062c7229 */ /* 0x000f5e0000000006 */
        /* <DEDUP_REMOVED lines=54> */
[----:B------:R-:W0:Y:S02]  /*10a8c0*/  DMUL R58, R58, R58 ;  /* 0x0000003a3a3a7228 */ /* 0x000e240000000000 */
.L_x_30115:
[----:B------:R-:W5:Y:S02]  /*10a8d0*/  DSETP.GEU.AND P1, PT, R48, R2, PT ;  /* 0x000000023000722a */ /* 0x000f640003f2e000 */
[----:B-----5:R-:W-:Y:S02]  /*10a8e0*/  FSEL R60, R2, R48, P1 ;  /* 0x00000030023c7208 */ /* 0x020fe40000800000 */
        /* <DEDUP_REMOVED lines=32> */
[----:B0-----:R0:W-:Y:S02]  /*10aaf0*/  DSETP.GEU.AND P1, PT, R62, R50, P2 ;  /* 0x000000323e00722a */ /* 0x0011e4000172e000 */
        /* <DEDUP_REMOVED lines=40> */
[----:B------:R0:W5:Y:S02]  /*10ad80*/  DSETP.GEU.AND P2, PT, R56, R6, P2 ;  /* 0x000000063800722a */ /* 0x000164000174e000 */
        /* <DEDUP_REMOVED lines=12> */
[----:B-----5:R0:W5:Y:S02]  /*10ae50*/  DSETP.GEU.AND P2, PT, R62, R8, P2 ;  /* 0x000000083e00722a */ /* 0x020164000174e000 */
        /* <DEDUP_REMOVED lines=20> */
[----:B-----5:R-:W0:-:S15]  /*10afa0*/  DSETP.GEU.AND P2, PT, R62, R46, P2 ;  /* 0x0000002e3e00722a */ /* 0x020e1e000174e000 */
        /* <DEDUP_REMOVED lines=18> */
.L_x_30114:
        /* <DEDUP_REMOVED lines=257> */
.L_x_30117:
        /* <DEDUP_REMOVED lines=53> */
.L_x_30120:
[----:B------:R-:W-:Y:S05]  /*10c430*/  BSYNC.RECONVERGENT B3 ;  /* 0x0000000000037941 */ /* 0x000fea0003800200 */
.L_x_30119:
        /* <DEDUP_REMOVED lines=77> */
.L_x_30118:
[----:B------:R-:W-:Y:S05]  /*10c910*/  BSYNC.RECONVERGENT B2 ;  /* 0x0000000000027941 */ /* 0x000fea0003800200 */
.L_x_30116:
        /* <DEDUP_REMOVED lines=65> */
.L_x_30122:
[----:B------:R-:W-:Y:S05]  /*10cd30*/  BSYNC.RECONVERGENT B2 ;  /* 0x0000000000027941 */ /* 0x000fea0003800200 */
.L_x_30121:
        /* <DEDUP_REMOVED lines=176> */
.L_x_30124:
[----:B------:R-:W-:Y:S02]  /*10d840*/  FSEL R2, RZ, 3.37028055040000000000e+12, P0 ;  /* 0x54442d18ff027808 */ /* 0x000fe40000000000 */
[----:B------:R-:W-:-:S07]  /*10d850*/  FSEL R3, RZ, 2.1426990032196044922, P0 ;  /* 0x400921fbff037808 */ /* 0x000fce0000000000 */
.L_x_30125:
[----:B------:R-:W-:Y:S05]  /*10d860*/  BSYNC.RECONVERGENT B0 ;  /* 0x0000000000007941 */ /* 0x000fea0003800200 */
.L_x_30123:
        /* <DEDUP_REMOVED lines=12> */
[----:B------:R0:W0:Y:S02]  /*10d930*/  DMUL R8, R44, 0.5 ;  /* 0x3fe000002c087828 */ /* 0x0000240000000000 */
[----:B0-----:R-:W-:Y:S05]  /*10d940*/  BRA `(.L_x_30105) ;  /* 0x0000009400387947 */ /* 0x001fea0003800000 */
.L_x_30093:
        /* <DEDUP_REMOVED lines=21> */
[----:B0-----:R0:W5:Y:S02]  /*10daa0*/  DFMA R46, R4, R8, R4 ;  /* 0x00000008042e722b */ /* 0x0011640000000004 */
        /* <DEDUP_REMOVED lines=31> */
[----:B------:R-:W5:-:S15]  /*10dca0*/  DMUL R2, R2, R2 ;  /* 0x0000000202027228 */ /* 0x000f5e0000000000 */
        /* <DEDUP_REMOVED lines=9> */
[----:B-----5:R-:W-:-:S15]  /*10dd40*/  DFMA R8, R8, R8, R2 ;  /* 0x000000080808722b */ /* 0x020fde0000000002 */
        /* <DEDUP_REMOVED lines=51> */
[----:B0-----:R0:W5:Y:S02]  /*10e080*/  DMUL R50, R8, R50 ;  /* 0x0000003208327228 */ /* 0x0011640000000000 */
        /* <DEDUP_REMOVED lines=11> */
[----:B-----5:R-:W0:Y:S02]  /*10e140*/  DMUL R50, R50, R8 ;  /* 0x0000000832327228 */ /* 0x020e240000000000 */
        /* <DEDUP_REMOVED lines=197> */
.L_x_30127:
[----:B------:R-:W-:Y:S05]  /*10eda0*/  BSYNC.RECONVERGENT B0 ;  /* 0x0000000000007941 */ /* 0x000fea0003800200 */
.L_x_30126:
        /* <DEDUP_REMOVED lines=8> */
.L_x_30129:
[----:B------:R-:W-:Y:S05]  /*10ee30*/  BSYNC.RECONVERGENT B2 ;  /* 0x0000000000027941 */ /* 0x000fea0003800200 */
.L_x_30128:
        /* <DEDUP_REMOVED lines=176> */
.L_x_30131:
[----:B------:R-:W-:Y:S02]  /*10f940*/  FSEL R2, RZ, 3.37028055040000000000e+12, P0 ;  /* 0x54442d18ff027808 */ /* 0x000fe40000000000 */
[----:B------:R-:W-:-:S07]  /*10f950*/  FSEL R3, RZ, 2.1426990032196044922, P0 ;  /* 0x400921fbff037808 */ /* 0x000fce0000000000 */
.L_x_30132:
[----:B------:R-:W-:Y:S05]  /*10f960*/  BSYNC.RECONVERGENT B0 ;  /* 0x0000000000007941 */ /* 0x000fea0003800200 */
.L_x_30130:
        /* <DEDUP_REMOVED lines=10> */
.L_x_30092:
        /* <DEDUP_REMOVED lines=28> */
[----:B------:R0:W5:Y:S02]  /*10fbd0*/  @P1 DFMA R2, R6, R4, +INF ;  /* 0x7ff000000602142b */ /* 0x0001640000000004 */
[----:B0-----:R-:W-:Y:S01]  /*10fbe0*/  IMAD.MOV.U32 R7, RZ, RZ, -0x3ff ;  /* 0xfffffc01ff077424 */ /* 0x001fe200078e00ff */
[----:B-----5:R-:W-:Y:S01]  /*10fbf0*/  @P1 FSEL R4, R2, RZ, P2 ;  /* 0x000000ff02041208 */ /* 0x020fe20001000000 */
        /* <DEDUP_REMOVED lines=175> */
.L_x_30135:
        /* <DEDUP_REMOVED lines=53> */
.L_x_30138:
[----:B------:R-:W-:Y:S05]  /*110a40*/  BSYNC.RECONVERGENT B3 ;  /* 0x0000000000037941 */ /* 0x000fea0003800200 */
.L_x_30137:
        /* <DEDUP_REMOVED lines=77> */
.L_x_30136:
[----:B------:R-:W-:Y:S05]  /*110f20*/  BSYNC.RECONVERGENT B2 ;  /* 0x0000000000027941 */ /* 0x000fea0003800200 */
.L_x_30134:
        /* <DEDUP_REMOVED lines=189> */
.L_x_30133:
        /* <DEDUP_REMOVED lines=135> */
[----:B0-----:R0:W5:Y:S02]  /*112370*/  DMUL R6, R4, R6 ;  /* 0x0000000604067228 */ /* 0x0011640000000000 */
[----:B0-----:R-:W-:Y:S02]  /*112380*/  @P1 IMAD.MOV.U32 R4, RZ, RZ, 0x54442d18 ;  /* 0x54442d18ff041424 */ /* 0x001fe400078e00ff */
[----:B------:R-:W-:-:S15]  /*112390*/  @P1 IMAD.MOV.U32 R5, RZ, RZ, 0x400921fb ;  /* 0x400921fbff051424 */ /* 0x000fde00078e00ff */
        /* <DEDUP_REMOVED lines=35> */
[----:B------:R0:W5:Y:S02]  /*1125d0*/  DADD R2, |R40|, |R42| ;  /* 0x0000000028027229 */ /* 0x000164000000062a */
        /* <DEDUP_REMOVED lines=11> */
[----:B-----5:R-:W0:Y:S02]  /*112690*/  DSETP.NAN.AND P1, PT, R2, R2, PT ;  /* 0x000000020200722a */ /* 0x020e240003f28000 */
[----:B0-----:R-:W-:Y:S02]  /*1126a0*/  FSEL R2, R2, R5, P1 ;  /* 0x0000000502027208 */ /* 0x001fe40000800000 */
[----:B------:R-:W-:-:S15]  /*1126b0*/  FSEL R3, R3, R43, P1 ;  /* 0x0000002b03037208 */ /* 0x000fde0000800000 */
[----:B------:R-:W-:-:S15]  /*1126c0*/  NOP ;  /* 0x0000000000007918 */ /* 0x000fde0000000000 */
[----:B------:R-:W-:-:S15]  /*1126d0*/  NOP ;  /* 0x0000000000007918 */ /* 0x000fde0000000000 */
[----:B------:R-:W-:-:S15]  /*1126e0*/  NOP ;  /* 0x0000000000007918 */ /* 0x000fde0000000000 */
[----:B------:R0:W0:Y:S02]  /*1126f0*/  DMUL R8, R10, R8 ;  /* 0x000000080a087228 */ /* 0x0000240000000000 */
[----:B0-----:R-:W-:Y:S05]  /*112700*/  BRA `(.L_x_30105) ;  /* 0x0000004400c87947 */ /* 0x001fea0003800000 */
.L_x_30091:
        /* <DEDUP_REMOVED lines=50> */
[----:B-1234-:R-:W-:Y:S05]  /*112a30*/  CALL.REL.NOINC `($__internal_64_$__cuda_sm20_div_rn_f64_full) ;  /* 0x000004a0002c7944 */ /* 0x01efea0003c00000 */
[----:B------:R-:W-:Y:S02]  /*112a40*/  IMAD.MOV.U32 R8, RZ, RZ, R2 ;  /* 0x000000ffff087224 */ /* 0x000fe400078e0002 */
[----:B------:R-:W-:-:S07]  /*112a50*/  IMAD.MOV.U32 R9, RZ, RZ, R3 ;  /* 0x000000ffff097224 */ /* 0x000fce00078e0003 */
.L_x_30140:
[----:B------:R-:W-:Y:S05]  /*112a60*/  BSYNC.RECONVERGENT B2 ;  /* 0x0000000000027941 */ /* 0x000fea0003800200 */
.L_x_30139:
        /* <DEDUP_REMOVED lines=51> */
.L_x_30142:
[----:B------:R-:W-:Y:S05]  /*112da0*/  BSYNC.RECONVERGENT B2 ;  /* 0x0000000000027941 */ /* 0x000fea0003800200 */
.L_x_30141:
        /* <DEDUP_REMOVED lines=13> */
[----:B------:R-:W5:Y:S02]  /*112e80*/  DADD R2, -RZ, |R2| ;  /* 0x00000000ff027229 */ /* 0x000f640000000502 */
[----:B-----5:R-:W-:-:S04]  /*112e90*/  ISETP.LT.U32.AND P0, PT, R2, R8, PT ;  /* 0x000000080200720c */ /* 0x020fc80003f01070 */
        /* <DEDUP_REMOVED lines=18> */
[----:B------:R-:W-:-:S15]  /*112fc0*/  ISETP.GT.U32.AND.EX P0, PT, R9, R3, PT, P0 ;  /* 0x000000030900720c */ /* 0x000fde0003f04100 */
[----:B------:R-:W-:-:S15]  /*112fd0*/  NOP ;  /* 0x0000000000007918 */ /* 0x000fde0000000000 */
[----:B------:R-:W-:-:S15]  /*112fe0*/  NOP ;  /* 0x0000000000007918 */ /* 0x000fde0000000000 */
[----:B------:R-:W-:-:S09]  /*112ff0*/  NOP ;  /* 0x0000000000007918 */ /* 0x000fd20000000000 */
[----:B-----5:R-:W0:-:S15]  /*113000*/  DFMA R46, -R44, R6, 1 ;  /* 0x3ff000002c2e742b */ /* 0x020e1e0000000106 */
        /* <DEDUP_REMOVED lines=296> */
.L_x_30144:
[----:B------:R-:W-:Y:S05]  /*114290*/  BSYNC.RECONVERGENT B0 ;  /* 0x0000000000007941 */ /* 0x000fea0003800200 */
.L_x_30143:
        /* <DEDUP_REMOVED lines=9> */
.L_x_30146:
[----:B------:R-:W-:Y:S05]  /*114330*/  BSYNC.RECONVERGENT B2 ;  /* 0x0000000000027941 */ /* 0x000fea0003800200 */
.L_x_30145:
        /* <DEDUP_REMOVED lines=176> */
.L_x_30148:
[----:B------:R-:W-:Y:S02]  /*114e40*/  FSEL R2, RZ, 3.37028055040000000000e+12, P0 ;  /* 0x54442d18ff027808 */ /* 0x000fe40000000000 */
[----:B------:R-:W-:-:S07]  /*114e50*/  FSEL R3, RZ, 2.1426990032196044922, P0 ;  /* 0x400921fbff037808 */ /* 0x000fce0000000000 */
.L_x_30149:
[----:B------:R-:W-:Y:S05]  /*114e60*/  BSYNC.RECONVERGENT B0 ;  /* 0x0000000000007941 */ /* 0x000fea0003800200 */
.L_x_30147:
        /* <DEDUP_REMOVED lines=12> */
[----:B------:R-:W0:Y:S02]  /*114f30*/  DADD R8, R8, 1 ;  /* 0x3ff0000008087429 */ /* 0x000e240000000000 */
[----:B0-----:R-:W-:Y:S05]  /*114f40*/  BRA `(.L_x_30105) ;  /* 0x0000001c00b87947 */ /* 0x001fea0003800000 */
.L_x_30090:
        /* <DEDUP_REMOVED lines=49> */
[----:B------:R-:W5:-:S15]  /*115260*/  @!P0 DMUL R6, R42, R42 ;  /* 0x0000002a2a068228 */ /* 0x000f5e0000000000 */
[----:B------:R-:W-:-:S15]  /*115270*/  NOP ;  /* 0x0000000000007918 */ /* 0x000fde0000000000 */
[----:B------:R-:W-:-:S15]  /*115280*/  NOP ;  /* 0x0000000000007918 */ /* 0x000fde0000000000 */
[----:B------:R-:W-:-:S15]  /*115290*/  NOP ;  /* 0x0000000000007918 */ /* 0x000fde0000000000 */
[----:B------:R-:W-:-:S04]  /*1152a0*/  NOP ;  /* 0x0000000000007918 */ /* 0x000fc80000000000 */
[----:B-----5:R-:W-:-:S15]  /*1152b0*/  @!P0 DFMA R6, R40, R40, R6 ;  /* 0x000000282806822b */ /* 0x020fde0000000006 */
[----:B------:R-:W-:-:S15]  /*1152c0*/  NOP ;  /* 0x0000000000007918 */ /* 0x000fde0000000000 */
[----:B------:R-:W-:-:S15]  /*1152d0*/  NOP ;  /* 0x0000000000007918 */ /* 0x000fde0000000000 */
[----:B------:R-:W-:-:S15]  /*1152e0*/  NOP ;  /* 0x0000000000007918 */ /* 0x000fde0000000000 */
[----:B------:R-:W-:-:S04]  /*1152f0*/  NOP ;  /* 0x0000000000007918 */ /* 0x000fc80000000000 */
[----:B------:R-:W5:Y:S02]  /*115300*/  @P0 DMUL R6, R4, 0.0625 ;  /* 0x3fb0000004060828 */ /* 0x000f640000000000 */
[----:B-----5:R-:W-:Y:S01]  /*115310*/  ISETP.GT.AND P0, PT, R7, 0xfffff, PT ;  /* 0x000fffff0700780c */ /* 0x020fe20003f04270 */
        /* <DEDUP_REMOVED lines=52> */
[----:B0-----:R-:W-:Y:S02]  /*115660*/  VIADD R8, R0, 0xffffffff ;  /* 0xffffffff00087836 */ /* 0x001fe40000000000 */
[----:B-----5:R-:W-:-:S03]  /*115670*/  FFMA R44, RZ, R11, R3 ;  /* 0x0000000bff2c7223 */ /* 0x020fc60000000003 */
        /* <DEDUP_REMOVED lines=182> */
.L_x_30151:
[----:B------:R-:W-:Y:S05]  /*1161e0*/  BSYNC.RECONVERGENT B0 ;  /* 0x0000000000007941 */ /* 0x000fea0003800200 */
.L_x_30150:
[----:B------:R-:W-:Y:S04]  /*1161f0*/  BSSY.RECONVERGENT B2, `(.L_x_30152) ;  /* 0x0000007000027945 */ /* 0x000fe80003800200 */
[----:B------:R-:W-:Y:S05]  /*116200*/  @P4 BRA P5, `(.L_x_30153) ;  /* 0x0000000000144947 */ /* 0x000fea0002800000 */
[----:B------:R-:W-:Y:S01]  /*116210*/  IMAD.MOV.U32 R0, RZ, RZ, R4 ;  /* 0x000000ffff007224 */ /* 0x000fe200078e0004 */
[----:B------:R-:W-:Y:S01]  /*116220*/  MOV R4, 0x116260 ;  /* 0x0011626000047802 */ /* 0x000fe20000000f00 */
[----:B------:R-:W-:Y:S02]  /*116230*/  IMAD.MOV.U32 R2, RZ, RZ, R10 ;  /* 0x000000ffff027224 */ /* 0x000fe400078e000a */
[----:B------:R-:W-:-:S07]  /*116240*/  IMAD.MOV.U32 R3, RZ, RZ, R11 ;  /* 0x000000ffff037224 */ /* 0x000fce00078e000b */
[----:B01234-:R-:W-:Y:S05]  /*116250*/  CALL.REL.NOINC `($__internal_64_$__cuda_sm20_div_rn_f64_full) ;  /* 0x0000046800247944 */ /* 0x01ffea0003c00000 */
.L_x_30153:
[----:B------:R-:W-:Y:S05]  /*116260*/  BSYNC.RECONVERGENT B2 ;  /* 0x0000000000027941 */ /* 0x000fea0003800200 */
.L_x_30152:
        /* <DEDUP_REMOVED lines=176> */
.L_x_30155:
[----:B------:R-:W-:Y:S02]  /*116d70*/  FSEL R2, RZ, 3.37028055040000000000e+12, P0 ;  /* 0x54442d18ff027808 */ /* 0x000fe40000000000 */
[----:B------:R-:W-:-:S07]  /*116d80*/  FSEL R3, RZ, 2.1426990032196044922, P0 ;  /* 0x400921fbff037808 */ /* 0x000fce0000000000 */
.L_x_30156:
[----:B------:R-:W-:Y:S05]  /*116d90*/  BSYNC.RECONVERGENT B0 ;  /* 0x0000000000007941 */ /* 0x000fea0003800200 */
.L_x_30154:
        /* <DEDUP_REMOVED lines=9> */
.L_x_30105:
[----:B------:R-:W-:Y:S05]  /*116e30*/  BSYNC.RECONVERGENT B1 ;  /* 0x0000000000017941 */ /* 0x000fea0003800200 */
.L_x_30089:
[----:B------:R-:W0:Y:S01]  /*116e40*/  LDCU.128 UR12, c[0x0][0x390] ;  /* 0x00007200ff0c77ac */ /* 0x000e220008000c00 */
[----:B------:R-:W-:Y:S01]  /*116e50*/  BSSY.RECONVERGENT B2, `(.L_x_30157) ;  /* 0x0000499000027945 */ /* 0x000fe20003800200 */
[----:B0-----:R-:W-:-:S15]  /*116e60*/  DMUL R4, R2, UR14 ;  /* 0x0000000e02047c28 */ /* 0x001fde0008000000 */
        /* <DEDUP_REMOVED lines=15> */
[----:B------:R0:W0:Y:S02]  /*116f60*/  DFMA R8, R8, UR12, -R4 ;  /* 0x0000000c08087c2b */ /* 0x0000240008000804 */
[----:B0-----:R-:W-:Y:S05]  /*116f70*/  @!P0 BRA `(.L_x_30158) ;  /* 0x0000004000408947 */ /* 0x001fea0003800000 */
        /* <DEDUP_REMOVED lines=31> */
[----:B0-----:R0:W5:Y:S01]  /*117170*/  DFMA R6, R4, -UR6, R6 ;  /* 0x8000000604067c2b */ /* 0x0011620008000006 */
[----:B------:R-:W-:Y:S01]  /*117180*/  UMOV UR6, 0x69ce2bdf ;  /* 0x69ce2bdf00067882 */ /* 0x000fe20000000000 */
[----:B0-----:R-:W-:Y:S01]  /*117190*/  IMAD.MOV.U32 R4, RZ, RZ, -0x35dec16 ;  /* 0xfca213eaff047424 */ /* 0x001fe200078e00ff */
[----:B------:R-:W-:Y:S01]  /*1171a0*/  UMOV UR7, 0x3e5ade15 ;  /* 0x3e5ade1500077882 */ /* 0x000fe20000000000 */
[----:B------:R-:W-:-:S15]  /*1171b0*/  IMAD.MOV.U32 R5, RZ, RZ, 0x3e928af3 ;  /* 0x3e928af3ff057424 */ /* 0x000fde00078e00ff */
[----:B------:R-:W-:-:S15]  /*1171c0*/  NOP ;  /* 0x0000000000007918 */ /* 0x000fde0000000000 */
[----:B------:R-:W-:-:S15]  /*1171d0*/  NOP ;  /* 0x0000000000007918 */ /* 0x000fde0000000000 */
[----:B------:R-:W-:-:S15]  /*1171e0*/  NOP ;  /* 0x0000000000007918 */ /* 0x000fde0000000000 */
[----:B-----5:R-:W0:Y:S01]  /*1171f0*/  DFMA R4, R6, UR6, R4 ;  /* 0x0000000606047c2b */ /* 0x020e220008000004 */
        /* <DEDUP_REMOVED lines=86> */
[----:B------:R0:W0:Y:S02]  /*117760*/  @!P0 DMUL R44, R2, R4 ;  /* 0x00000004022c8228 */ /* 0x0000240000000000 */
.L_x_30163:
[----:B------:R-:W-:Y:S05]  /*117770*/  BSYNC.RECONVERGENT B0 ;  /* 0x0000000000007941 */ /* 0x000fea0003800200 */
.L_x_30162:
        /* <DEDUP_REMOVED lines=50> */
.L_x_30167:
[----:B------:R-:W-:Y:S05]  /*117aa0*/  BSYNC.RECONVERGENT B4 ;  /* 0x0000000000047941 */ /* 0x000fea0003800200 */
.L_x_30166:
[----:B------:R-:W-:Y:S01]  /*117ab0*/  VIADD R0, R4, 0x1 ;  /* 0x0000000104007836 */ /* 0x000fe20000000000 */
[----:B------:R-:W-:Y:S06]  /*117ac0*/  BRA `(.L_x_30168) ;  /* 0x0000000000087947 */ /* 0x000fec0003800000 */
.L_x_30165:
[----:B0-----:R0:W0:Y:S02]  /*117ad0*/  DMUL R2, RZ, R42 ;  /* 0x0000002aff027228 */ /* 0x0010240000000000 */
[----:B0-----:R-:W-:-:S07]  /*117ae0*/  IMAD.MOV.U32 R0, RZ, RZ, 0x1 ;  /* 0x00000001ff007424 */ /* 0x001fce00078e00ff */
.L_x_30168:
[----:B------:R-:W-:Y:S05]  /*117af0*/  BSYNC.RECONVERGENT B3 ;  /* 0x0000000000037941 */ /* 0x000fea0003800200 */
.L_x_30164:
        /* <DEDUP_REMOVED lines=117> */
.L_x_30170:
[----:B------:R0:W2:Y:S02]  /*118250*/  DMUL R2, RZ, R42 ;  /* 0x0000002aff027228 */ /* 0x0000a40000000000 */
[----:B0-2---:R-:W-:-:S07]  /*118260*/  IMAD.MOV.U32 R0, RZ, RZ, RZ ;  /* 0x000000ffff007224 */ /* 0x005fce00078e00ff */
.L_x_30171:
[----:B------:R-:W-:Y:S05]  /*118270*/  BSYNC.RECONVERGENT B3 ;  /* 0x0000000000037941 */ /* 0x000fea0003800200 */
.L_x_30169:
        /* <DEDUP_REMOVED lines=73> */
.L_x_30161:
        /* <DEDUP_REMOVED lines=126> */
.L_x_30174:
[----:B------:R-:W-:Y:S05]  /*118ef0*/  BSYNC.RECONVERGENT B0 ;  /* 0x0000000000007941 */ /* 0x000fea0003800200 */
.L_x_30173:
[C---:B0-----:R-:W-:Y:S01]  /*118f00*/  LEA.HI R0, R47.reuse, 0xffffff09, RZ, 0xc ;  /* 0xffffff092f007811 */ /* 0x041fe200078f60ff */
[----:B------:R-:W0:Y:S01]  /*118f10*/  DSETP.NEU.AND P0, PT, |R42|, +INF , PT ;  /* 0x7ff000002a00742a */ /* 0x000e220003f0d200 */
[----:B------:R-:W-:Y:S01]  /*118f20*/  LOP3.LUT R47, R47, 0xfffff, RZ, 0xc0, !PT ;  /* 0x000fffff2f2f7812 */ /* 0x000fe200078ec0ff */
[----:B------:R-:W-:Y:S01]  /*118f30*/  BSSY.RECONVERGENT B3, `(.L_x_30175) ;  /* 0x0000040000037945 */ /* 0x000fe20003800200 */
        /* <DEDUP_REMOVED lines=10> */
[----:B0-----:R-:W-:Y:S06]  /*118fe0*/  @!P0 BRA `(.L_x_30176) ;  /* 0x0000000000c88947 */ /* 0x001fec0003800000 */
        /* <DEDUP_REMOVED lines=47> */
.L_x_30178:
[----:B------:R-:W-:Y:S05]  /*1192e0*/  BSYNC.RECONVERGENT B4 ;  /* 0x0000000000047941 */ /* 0x000fea0003800200 */
.L_x_30177:
[----:B------:R-:W-:Y:S01]  /*1192f0*/  VIADD R0, R4, 0x1 ;  /* 0x0000000104007836 */ /* 0x000fe20000000000 */
[----:B------:R-:W-:Y:S06]  /*119300*/  BRA `(.L_x_30179) ;  /* 0x0000000000087947 */ /* 0x000fec0003800000 */
.L_x_30176:
[----:B------:R0:W0:Y:S02]  /*119310*/  DMUL R2, RZ, R42 ;  /* 0x0000002aff027228 */ /* 0x0000240000000000 */
[----:B0-----:R-:W-:-:S07]  /*119320*/  IMAD.MOV.U32 R0, RZ, RZ, 0x1 ;  /* 0x00000001ff007424 */ /* 0x001fce00078e00ff */
.L_x_30179:
[----:B------:R-:W-:Y:S05]  /*119330*/  BSYNC.RECONVERGENT B3 ;  /* 0x0000000000037941 */ /* 0x000fea0003800200 */
.L_x_30175:
        /* <DEDUP_REMOVED lines=127> */
.L_x_30181:
[----:B------:R0:W2:Y:S02]  /*119b30*/  DMUL R2, RZ, R42 ;  /* 0x0000002aff027228 */ /* 0x0000a40000000000 */
[----:B0-2---:R-:W-:-:S07]  /*119b40*/  IMAD.MOV.U32 R0, RZ, RZ, RZ ;  /* 0x000000ffff007224 */ /* 0x005fce00078e00ff */
.L_x_30182:
[----:B------:R-:W-:Y:S05]  /*119b50*/  BSYNC.RECONVERGENT B3 ;  /* 0x0000000000037941 */ /* 0x000fea0003800200 */
.L_x_30180:
        /* <DEDUP_REMOVED lines=84> */
.L_x_30160:
        /* <DEDUP_REMOVED lines=10> */
.L_x_30183:
[----:B------:R-:W0:Y:S02]  /*11a140*/  DADD R40, R42, -R42 ;  /* 0x000000002a287229 */ /* 0x000e24000000082a */
[----:B0-----:R-:W-:Y:S02]  /*11a150*/  IMAD.MOV.U32 R42, RZ, RZ, R40 ;  /* 0x000000ffff2a7224 */ /* 0x001fe400078e0028 */
[----:B------:R-:W-:Y:S01]  /*11a160*/  IMAD.MOV.U32 R43, RZ, RZ, R41 ;  /* 0x000000ffff2b7224 */ /* 0x000fe200078e0029 */
[----:B------:R-:W-:Y:S06]  /*11a170*/  BRA `(.L_x_30172) ;  /* 0x0000001400987947 */ /* 0x000fec0003800000 */
.L_x_30159:
        /* <DEDUP_REMOVED lines=50> */
.L_x_30187:
[----:B------:R-:W-:Y:S05]  /*11a4a0*/  BSYNC.RECONVERGENT B4 ;  /* 0x0000000000047941 */ /* 0x000fea0003800200 */
.L_x_30186:
[----:B------:R-:W-:Y:S01]  /*11a4b0*/  VIADD R0, R4, 0x1 ;  /* 0x0000000104007836 */ /* 0x000fe20000000000 */
[----:B------:R-:W-:Y:S06]  /*11a4c0*/  BRA `(.L_x_30188) ;  /* 0x0000000000087947 */ /* 0x000fec0003800000 */
.L_x_30185:
[----:B------:R0:W0:Y:S02]  /*11a4d0*/  DMUL R2, RZ, R42 ;  /* 0x0000002aff027228 */ /* 0x0000240000000000 */
[----:B0-----:R-:W-:-:S07]  /*11a4e0*/  IMAD.MOV.U32 R0, RZ, RZ, 0x1 ;  /* 0x00000001ff007424 */ /* 0x001fce00078e00ff */
.L_x_30188:
[----:B------:R-:W-:Y:S05]  /*11a4f0*/  BSYNC.RECONVERGENT B3 ;  /* 0x0000000000037941 */ /* 0x000fea0003800200 */
.L_x_30184:
        /* <DEDUP_REMOVED lines=117> */
.L_x_30190:
[----:B------:R0:W2:Y:S02]  /*11ac50*/  DMUL R2, RZ, R42 ;  /* 0x0000002aff027228 */ /* 0x0000a40000000000 */
[----:B0-2---:R-:W-:-:S07]  /*11ac60*/  IMAD.MOV.U32 R0, RZ, RZ, RZ ;  /* 0x000000ffff007224 */ /* 0x005fce00078e00ff */
.L_x_30191:
[----:B------:R-:W-:Y:S05]  /*11ac70*/  BSYNC.RECONVERGENT B3 ;  /* 0x0000000000037941 */ /* 0x000fea0003800200 */
.L_x_30189:
        /* <DEDUP_REMOVED lines=64> */
.L_x_30158:
        /* <DEDUP_REMOVED lines=118> */
.L_x_30172:
[----:B------:R-:W-:Y:S05]  /*11b7e0*/  BSYNC.RECONVERGENT B2 ;  /* 0x0000000000027941 */ /* 0x000fea0003800200 */
.L_x_30157:
        /* <DEDUP_REMOVED lines=284> */
.L_x_30199:
        /* <DEDUP_REMOVED lines=53> */
.L_x_30202:
[----:B------:R-:W-:Y:S05]  /*11cd00*/  BSYNC.RECONVERGENT B3 ;  /* 0x0000000000037941 */ /* 0x000fea0003800200 */
.L_x_30201:
        /* <DEDUP_REMOVED lines=77> */
.L_x_30200:
[----:B------:R-:W-:Y:S05]  /*11d1e0*/  BSYNC.RECONVERGENT B2 ;  /* 0x0000000000027941 */ /* 0x000fea0003800200 */
.L_x_30198:
        /* <DEDUP_REMOVED lines=54> */
.L_x_30204:
[----:B------:R-:W-:Y:S05]  /*11d550*/  BSYNC.RECONVERGENT B2 ;  /* 0x0000000000027941 */ /* 0x000fea0003800200 */
.L_x_30203:
        /* <DEDUP_REMOVED lines=176> */
.L_x_30206:
[----:B------:R-:W-:Y:S02]  /*11e060*/  FSEL R2, RZ, 3.37028055040000000000e+12, P0 ;  /* 0x54442d18ff027808 */ /* 0x000fe40000000000 */
[----:B------:R-:W-:-:S07]  /*11e070*/  FSEL R3, RZ, 2.1426990032196044922, P0 ;  /* 0x400921fbff037808 */ /* 0x000fce0000000000 */
.L_x_30207:
[----:B------:R-:W-:Y:S05]  /*11e080*/  BSYNC.RECONVERGENT B0 ;  /* 0x0000000000007941 */ /* 0x000fea0003800200 */
.L_x_30205:
        /* <DEDUP_REMOVED lines=14> */
.L_x_30197:
        /* <DEDUP_REMOVED lines=249> */
.L_x_30211:
[----:B------:R-:W-:Y:S05]  /*11f100*/  BSYNC.RECONVERGENT B0 ;  /* 0x0000000000007941 */ /* 0x000fea0003800200 */
.L_x_30210:
        /* <DEDUP_REMOVED lines=8> */
.L_x_30213:
[----:B------:R-:W-:Y:S05]  /*11f190*/  BSYNC.RECONVERGENT B2 ;  /* 0x0000000000027941 */ /* 0x000fea0003800200 */
.L_x_30212:
        /* <DEDUP_REMOVED lines=176> */
.L_x_30215:
[----:B------:R-:W-:Y:S02]  /*11fca0*/  FSEL R2, RZ, 3.37028055040000000000e+12, P0 ;  /* 0x54442d18ff027808 */ /* 0x000fe40000000000 */
[----:B------:R-:W-:-:S07]  /*11fcb0*/  FSEL R3, RZ, 2.1426990032196044922, P0 ;  /* 0x400921fbff037808 */ /* 0x000fce0000000000 */
.L_x_30216:
[----:B------:R-:W-:Y:S05]  /*11fcc0*/  BSYNC.RECONVERGENT B0 ;  /* 0x0000000000007941 */ /* 0x000fea0003800200 */
.L_x_30214:
        /* <DEDUP_REMOVED lines=14> */
.L_x_30209:
        /* <DEDUP_REMOVED lines=105> */
.L_x_30218:
        /* <DEDUP_REMOVED lines=128> */
.L_x_30217:
        /* <DEDUP_REMOVED lines=257> */
.L_x_30220:
        /* <DEDUP_REMOVED lines=53> */
.L_x_30223:
[----:B------:R-:W-:Y:S05]  /*121fa0*/  BSYNC.RECONVERGENT B3 ;  /* 0x0000000000037941 */ /* 0x000fea0003800200 */
.L_x_30222:
        /* <DEDUP_REMOVED lines=77> */
.L_x_30221:
[----:B------:R-:W-:Y:S05]  /*122480*/  BSYNC.RECONVERGENT B2 ;  /* 0x0000000000027941 */ /* 0x000fea0003800200 */
.L_x_30219:
        /* <DEDUP_REMOVED lines=65> */
.L_x_30225:
[----:B------:R-:W-:Y:S05]  /*1228a0*/  BSYNC.RECONVERGENT B2 ;  /* 0x0000000000027941 */ /* 0x000fea0003800200 */
.L_x_30224:
        /* <DEDUP_REMOVED lines=176> */
.L_x_30227:
[----:B------:R-:W-:Y:S02]  /*1233b0*/  FSEL R2, RZ, 3.37028055040000000000e+12, P0 ;  /* 0x54442d18ff027808 */ /* 0x000fe40000000000 */
[----:B------:R-:W-:-:S07]  /*1233c0*/  FSEL R3, RZ, 2.1426990032196044922, P0 ;  /* 0x400921fbff037808 */ /* 0x000fce0000000000 */
.L_x_30228:
[----:B------:R-:W-:Y:S05]  /*1233d0*/  BSYNC.RECONVERGENT B0 ;  /* 0x0000000000007941 */ /* 0x000fea0003800200 */
.L_x_30226:
        /* <DEDUP_REMOVED lines=14> */
.L_x_30196:
        /* <DEDUP_REMOVED lines=325> */
.L_x_30230:
[----:B------:R-:W-:Y:S05]  /*124910*/  BSYNC.RECONVERGENT B0 ;  /* 0x0000000000007941 */ /* 0x000fea0003800200 */
.L_x_30229:
        /* <DEDUP_REMOVED lines=8> */
.L_x_30232:
[----:B------:R-:W-:Y:S05]  /*1249a0*/  BSYNC.RECONVERGENT B2 ;  /* 0x0000000000027941 */ /* 0x000fea0003800200 */
.L_x_30231:
        /* <DEDUP_REMOVED lines=176> */
.L_x_30234:
[----:B------:R-:W-:Y:S02]  /*1254b0*/  FSEL R2, RZ, 3.37028055040000000000e+12, P0 ;  /* 0x54442d18ff027808 */ /* 0x000fe40000000000 */
[----:B------:R-:W-:-:S07]  /*1254c0*/  FSEL R3, RZ, 2.1426990032196044922, P0 ;  /* 0x400921fbff037808 */ /* 0x000fce0000000000 */
.L_x_30235:
[----:B------:R-:W-:Y:S05]  /*1254d0*/  BSYNC.RECONVERGENT B0 ;  /* 0x0000000000007941 */ /* 0x000fea0003800200 */
.L_x_30233:
        /* <DEDUP_REMOVED lines=10> */
.L_x_30195:
        /* <DEDUP_REMOVED lines=206> */
.L_x_30238:
        /* <DEDUP_REMOVED lines=53> */
.L_x_30241:
[----:B------:R-:W-:Y:S05]  /*1265b0*/  BSYNC.RECONVERGENT B3 ;  /* 0x0000000000037941 */ /* 0x000fea0003800200 */
.L_x_30240:
        /* <DEDUP_REMOVED lines=77> */
.L_x_30239:
[----:B------:R-:W-:Y:S05]  /*126a90*/  BSYNC.RECONVERGENT B2 ;  /* 0x0000000000027941 */ /* 0x000fea0003800200 */
.L_x_30237:
        /* <DEDUP_REMOVED lines=189> */
.L_x_30236:
        /* <DEDUP_REMOVED lines=193> */
.L_x_30194:
        /* <DEDUP_REMOVED lines=53> */
.L_x_30243:
[----:B------:R-:W-:Y:S05]  /*1285d0*/  BSYNC.RECONVERGENT B2 ;  /* 0x0000000000027941 */ /* 0x000fea0003800200 */
.L_x_30242:
        /* <DEDUP_REMOVED lines=51> */
.L_x_30245:
[----:B------:R-:W-:Y:S05]  /*128910*/  BSYNC.RECONVERGENT B2 ;  /* 0x0000000000027941 */ /* 0x000fea0003800200 */
.L_x_30244:
        /* <DEDUP_REMOVED lines=334> */
.L_x_30247:
[----:B------:R-:W-:Y:S05]  /*129e00*/  BSYNC.RECONVERGENT B0 ;  /* 0x0000000000007941 */ /* 0x000fea0003800200 */
.L_x_30246:
        /* <DEDUP_REMOVED lines=9> */
.L_x_30249:
[----:B------:R-:W-:Y:S05]  /*129ea0*/  BSYNC.RECONVERGENT B2 ;  /* 0x0000000000027941 */ /* 0x000fea0003800200 */
.L_x_30248:
        /* <DEDUP_REMOVED lines=176> */
.L_x_30251:
[----:B------:R-:W-:Y:S02]  /*12a9b0*/  FSEL R2, RZ, 3.37028055040000000000e+12, P0 ;  /* 0x54442d18ff027808 */ /* 0x000fe40000000000 */
[----:B------:R-:W-:-:S07]  /*12a9c0*/  FSEL R3, RZ, 2.1426990032196044922, P0 ;  /* 0x400921fbff037808 */ /* 0x000fce0000000000 */
.L_x_30252:
[----:B------:R-:W-:Y:S05]  /*12a9d0*/  BSYNC.RECONVERGENT B0 ;  /* 0x0000000000007941 */ /* 0x000fea0003800200 */
.L_x_30250:
        /* <DEDUP_REMOVED lines=14> */
.L_x_30193:
        /* <DEDUP_REMOVED lines=297> */
.L_x_30254:
[----:B------:R-:W-:Y:S05]  /*12bd50*/  BSYNC.RECONVERGENT B0 ;  /* 0x0000000000007941 */ /* 0x000fea0003800200 */
.L_x_30253:
[----:B------:R-:W-:Y:S04]  /*12bd60*/  BSSY.RECONVERGENT B2, `(.L_x_30255) ;  /* 0x0000007000027945 */ /* 0x000fe80003800200 */
[----:B------:R-:W-:Y:S05]  /*12bd70*/  @P4 BRA P5, `(.L_x_30256) ;  /* 0x0000000000144947 */ /* 0x000fea0002800000 */
[----:B------:R-:W-:Y:S01]  /*12bd80*/  IMAD.MOV.U32 R0, RZ, RZ, R4 ;  /* 0x000000ffff007224 */ /* 0x000fe200078e0004 */
[----:B------:R-:W-:Y:S01]  /*12bd90*/  MOV R4, 0x12bdd0 ;  /* 0x0012bdd000047802 */ /* 0x000fe20000000f00 */
[----:B------:R-:W-:Y:S02]  /*12bda0*/  IMAD.MOV.U32 R2, RZ, RZ, R10 ;  /* 0x000000ffff027224 */ /* 0x000fe400078e000a */
[----:B------:R-:W-:-:S07]  /*12bdb0*/  IMAD.MOV.U32 R3, RZ, RZ, R11 ;  /* 0x000000ffff037224 */ /* 0x000fce00078e000b */
[----:B01234-:R-:W-:Y:S05]  /*12bdc0*/  CALL.REL.NOINC `($__internal_64_$__cuda_sm20_div_rn_f64_full) ;  /* 0x0000030c00487944 */ /* 0x01ffea0003c00000 */
.L_x_30256:
[----:B------:R-:W-:Y:S05]  /*12bdd0*/  BSYNC.RECONVERGENT B2 ;  /* 0x0000000000027941 */ /* 0x000fea0003800200 */
.L_x_30255:
        /* <DEDUP_REMOVED lines=176> */
.L_x_30258:
[----:B------:R-:W-:Y:S02]  /*12c8e0*/  FSEL R2, RZ, 3.37028055040000000000e+12, P0 ;  /* 0x54442d18ff027808 */ /* 0x000fe40000000000 */
[----:B------:R-:W-:-:S07]  /*12c8f0*/  FSEL R3, RZ, 2.1426990032196044922, P0 ;  /* 0x400921fbff037808 */ /* 0x000fce0000000000 */
.L_x_30259:
[----:B------:R-:W-:Y:S05]  /*12c900*/  BSYNC.RECONVERGENT B0 ;  /* 0x0000000000007941 */ /* 0x000fea0003800200 */
.L_x_30257:
        /* <DEDUP_REMOVED lines=9> */
.L_x_30208:
[----:B------:R-:W-:Y:S05]  /*12c9a0*/  BSYNC.RECONVERGENT B1 ;  /* 0x0000000000017941 */ /* 0x000fea0003800200 */
.L_x_30192:
        /* <DEDUP_REMOVED lines=147> */
.L_x_30266:
[----:B------:R-:W-:Y:S05]  /*12d2e0*/  BSYNC.RECONVERGENT B0 ;  /* 0x0000000000007941 */ /* 0x000fea0003800200 */
.L_x_30265:
        /* <DEDUP_REMOVED lines=50> */
.L_x_30270:
[----:B------:R-:W-:Y:S05]  /*12d610*/  BSYNC.RECONVERGENT B4 ;  /* 0x0000000000047941 */ /* 0x000fea0003800200 */
.L_x_30269:
[----:B------:R-:W-:Y:S01]  /*12d620*/  VIADD R0, R4, 0x1 ;  /* 0x0000000104007836 */ /* 0x000fe20000000000 */
[----:B------:R-:W-:Y:S06]  /*12d630*/  BRA `(.L_x_30271) ;  /* 0x0000000000087947 */ /* 0x000fec0003800000 */
.L_x_30268:
[----:B0-----:R0:W0:Y:S02]  /*12d640*/  DMUL R2, RZ, R38 ;  /* 0x00000026ff027228 */ /* 0x0010240000000000 */
[----:B0-----:R-:W-:-:S07]  /*12d650*/  IMAD.MOV.U32 R0, RZ, RZ, 0x1 ;  /* 0x00000001ff007424 */ /* 0x001fce00078e00ff */
.L_x_30271:
[----:B------:R-:W-:Y:S05]  /*12d660*/  BSYNC.RECONVERGENT B3 ;  /* 0x0000000000037941 */ /* 0x000fea0003800200 */
.L_x_30267:
        /* <DEDUP_REMOVED lines=117> */
.L_x_30273:
[----:B------:R0:W2:Y:S02]  /*12ddc0*/  DMUL R2, RZ, R38 ;  /* 0x00000026ff027228 */ /* 0x0000a40000000000 */
[----:B0-2---:R-:W-:-:S07]  /*12ddd0*/  IMAD.MOV.U32 R0, RZ, RZ, RZ ;  /* 0x000000ffff007224 */ /* 0x005fce00078e00ff */
.L_x_30274:
[----:B------:R-:W-:Y:S05]  /*12dde0*/  BSYNC.RECONVERGENT B3 ;  /* 0x0000000000037941 */ /* 0x000fea0003800200 */
.L_x_30272:
        /* <DEDUP_REMOVED lines=73> */
.L_x_30264:
        /* <DEDUP_REMOVED lines=126> */
.L_x_30277:
[----:B------:R-:W-:Y:S05]  /*12ea60*/  BSYNC.RECONVERGENT B0 ;  /* 0x0000000000007941 */ /* 0x000fea0003800200 */
.L_x_30276:
        /* <DEDUP_REMOVED lines=62> */
.L_x_30281:
[----:B------:R-:W-:Y:S05]  /*12ee50*/  BSYNC.RECONVERGENT B4 ;  /* 0x0000000000047941 */ /* 0x000fea0003800200 */
.L_x_30280:
[----:B------:R-:W-:Y:S01]  /*12ee60*/  VIADD R0, R4, 0x1 ;  /* 0x0000000104007836 */ /* 0x000fe20000000000 */
[----:B------:R-:W-:Y:S06]  /*12ee70*/  BRA `(.L_x_30282) ;  /* 0x0000000000087947 */ /* 0x000fec0003800000 */
.L_x_30279:
[----:B------:R0:W0:Y:S02]  /*12ee80*/  DMUL R2, RZ, R38 ;  /* 0x00000026ff027228 */ /* 0x0000240000000000 */
[----:B0-----:R-:W-:-:S07]  /*12ee90*/  IMAD.MOV.U32 R0, RZ, RZ, 0x1 ;  /* 0x00000001ff007424 */ /* 0x001fce00078e00ff */
.L_x_30282:
[----:B------:R-:W-:Y:S05]  /*12eea0*/  BSYNC.RECONVERGENT B3 ;  /* 0x0000000000037941 */ /* 0x000fea0003800200 */
.L_x_30278:
        /* <DEDUP_REMOVED lines=127> */
.L_x_30284:
[----:B------:R0:W2:Y:S02]  /*12f6a0*/  DMUL R2, RZ, R38 ;  /* 0x00000026ff027228 */ /* 0x0000a40000000000 */
[----:B0-2---:R-:W-:-:S07]  /*12f6b0*/  IMAD.MOV.U32 R0, RZ, RZ, RZ ;  /* 0x000000ffff007224 */ /* 0x005fce00078e00ff */
.L_x_30285:
[----:B------:R-:W-:Y:S05]  /*12f6c0*/  BSYNC.RECONVERGENT B3 ;  /* 0x0000000000037941 */ /* 0x000fea0003800200 */
.L_x_30283:
        /* <DEDUP_REMOVED lines=84> */
.L_x_30263:
        /* <DEDUP_REMOVED lines=10> */
.L_x_30286:
[----:B------:R-:W0:Y:S02]  /*12fcb0*/  DADD R36, R38, -R38 ;  /* 0x0000000026247229 */ /* 0x000e240000000826 */
[----:B0-----:R-:W-:Y:S02]  /*12fcc0*/  IMAD.MOV.U32 R38, RZ, RZ, R36 ;  /* 0x000000ffff267224 */ /* 0x001fe400078e0024 */
[----:B------:R-:W-:Y:S01]  /*12fcd0*/  IMAD.MOV.U32 R39, RZ, RZ, R37 ;  /* 0x000000ffff277224 */ /* 0x000fe200078e0025 */
[----:B------:R-:W-:Y:S06]  /*12fce0*/  BRA `(.L_x_30275) ;  /* 0x0000001400987947 */ /* 0x000fec0003800000 */
.L_x_30262:
        /* <DEDUP_REMOVED lines=50> */
.L_x_30290:
[----:B------:R-:W-:Y:S05]  /*130010*/  BSYNC.RECONVERGENT B4 ;  /* 0x0000000000047941 */ /* 0x000fea0003800200 */
.L_x_30289:
[----:B------:R-:W-:Y:S01]  /*130020*/  VIADD R0, R4, 0x1 ;  /* 0x0000000104007836 */ /* 0x000fe20000000000 */
[----:B------:R-:W-:Y:S06]  /*130030*/  BRA `(.L_x_30291) ;  /* 0x0000000000087947 */ /* 0x000fec0003800000 */
.L_x_30288:
[----:B------:R0:W0:Y:S02]  /*130040*/  DMUL R2, RZ, R38 ;  /* 0x00000026ff027228 */ /* 0x0000240000000000 */
[----:B0-----:R-:W-:-:S07]  /*130050*/  IMAD.MOV.U32 R0, RZ, RZ, 0x1 ;  /* 0x00000001ff007424 */ /* 0x001fce00078e00ff */
.L_x_30291:
[----:B------:R-:W-:Y:S05]  /*130060*/  BSYNC.RECONVERGENT B3 ;  /* 0x0000000000037941 */ /* 0x000fea0003800200 */
.L_x_30287:
        /* <DEDUP_REMOVED lines=117> */
.L_x_30293:
[----:B------:R0:W2:Y:S02]  /*1307c0*/  DMUL R2, RZ, R38 ;  /* 0x00000026ff027228 */ /* 0x0000a40000000000 */
[----:B0-2---:R-:W-:-:S07]  /*1307d0*/  IMAD.MOV.U32 R0, RZ, RZ, RZ ;  /* 0x000000ffff007224 */ /* 0x005fce00078e00ff */
.L_x_30294:
[----:B------:R-:W-:Y:S05]  /*1307e0*/  BSYNC.RECONVERGENT B3 ;  /* 0x0000000000037941 */ /* 0x000fea0003800200 */
.L_x_30292:
        /* <DEDUP_REMOVED lines=64> */
.L_x_30261:
        /* <DEDUP_REMOVED lines=118> */
.L_x_30275:
[----:B------:R-:W-:Y:S05]  /*131350*/  BSYNC.RECONVERGENT B2 ;  /* 0x0000000000027941 */ /* 0x000fea0003800200 */
.L_x_30260:
        /* <DEDUP_REMOVED lines=284> */
.L_x_30302:
        /* <DEDUP_REMOVED lines=53> */
.L_x_30305:
[----:B------:R-:W-:Y:S05]  /*132870*/  BSYNC.RECONVERGENT B3 ;  /* 0x0000000000037941 */ /* 0x000fea0003800200 */
.L_x_30304:
        /* <DEDUP_REMOVED lines=77> */
.L_x_30303:
[----:B------:R-:W-:Y:S05]  /*132d50*/  BSYNC.RECONVERGENT B2 ;  /* 0x0000000000027941 */ /* 0x000fea0003800200 */
.L_x_30301:
        /* <DEDUP_REMOVED lines=54> */
.L_x_30307:
[----:B------:R-:W-:Y:S05]  /*1330c0*/  BSYNC.RECONVERGENT B2 ;  /* 0x0000000000027941 */ /* 0x000fea0003800200 */
.L_x_30306:
        /* <DEDUP_REMOVED lines=176> */
.L_x_30309:
[----:B------:R-:W-:Y:S02]  /*133bd0*/  FSEL R2, RZ, 3.37028055040000000000e+12, P0 ;  /* 0x54442d18ff027808 */ /* 0x000fe40000000000 */
[----:B------:R-:W-:-:S07]  /*133be0*/  FSEL R3, RZ, 2.1426990032196044922, P0 ;  /* 0x400921fbff037808 */ /* 0x000fce0000000000 */
.L_x_30310:
[----:B------:R-:W-:Y:S05]  /*133bf0*/  BSYNC.RECONVERGENT B0 ;  /* 0x0000000000007941 */ /* 0x000fea0003800200 */
.L_x_30308:
        /* <DEDUP_REMOVED lines=14> */
.L_x_30300:
        /* <DEDUP_REMOVED lines=249> */
.L_x_30314:
[----:B------:R-:W-:Y:S05]  /*134c70*/  BSYNC.RECONVERGENT B0 ;  /* 0x0000000000007941 */ /* 0x000fea0003800200 */
.L_x_30313:
        /* <DEDUP_REMOVED lines=8> */
.L_x_30316:
[----:B------:R-:W-:Y:S05]  /*134d00*/  BSYNC.RECONVERGENT B2 ;  /* 0x0000000000027941 */ /* 0x000fea0003800200 */
.L_x_30315:
        /* <DEDUP_REMOVED lines=176> */
.L_x_30318:
[----:B------:R-:W-:Y:S02]  /*135810*/  FSEL R2, RZ, 3.37028055040000000000e+12, P0 ;  /* 0x54442d18ff027808 */ /* 0x000fe40000000000 */
[----:B------:R-:W-:-:S07]  /*135820*/  FSEL R3, RZ, 2.1426990032196044922, P0 ;  /* 0x400921fbff037808 */ /* 0x000fce0000000000 */
.L_x_30319:
[----:B------:R-:W-:Y:S05]  /*135830*/  BSYNC.RECONVERGENT B0 ;  /* 0x0000000000007941 */ /* 0x000fea0003800200 */
.L_x_30317:
        /* <DEDUP_REMOVED lines=14> */
.L_x_30312:
        /* <DEDUP_REMOVED lines=105> */
.L_x_30321:
        /* <DEDUP_REMOVED lines=128> */
.L_x_30320:
        /* <DEDUP_REMOVED lines=257> */
.L_x_30323:
        /* <DEDUP_REMOVED lines=53> */
.L_x_30326:
[----:B------:R-:W-:Y:S05]  /*137b10*/  BSYNC.RECONVERGENT B3 ;  /* 0x0000000000037941 */ /* 0x000fea0003800200 */
.L_x_30325:
        /* <DEDUP_REMOVED lines=77> */
.L_x_30324:
[----:B------:R-:W-:Y:S05]  /*137ff0*/  BSYNC.RECONVERGENT B2 ;  /* 0x0000000000027941 */ /* 0x000fea0003800200 */
.L_x_30322:
        /* <DEDUP_REMOVED lines=65> */
.L_x_30328:
[----:B------:R-:W-:Y:S05]  /*138410*/  BSYNC.RECONVERGENT B2 ;  /* 0x0000000000027941 */ /* 0x000fea0003800200 */
.L_x_30327:
        /* <DEDUP_REMOVED lines=176> */
.L_x_30330:
[----:B------:R-:W-:Y:S02]  /*138f20*/  FSEL R2, RZ, 3.37028055040000000000e+12, P0 ;  /* 0x54442d18ff027808 */ /* 0x000fe40000000000 */
[----:B------:R-:W-:-:S07]  /*138f30*/  FSEL R3, RZ, 2.1426990032196044922, P0 ;  /* 0x400921fbff037808 */ /* 0x000fce0000000000 */
.L_x_30331:
[----:B------:R-:W-:Y:S05]  /*138f40*/  BSYNC.RECONVERGENT B0 ;  /* 0x0000000000007941 */ /* 0x000fea0003800200 */
.L_x_30329:
        /* <DEDUP_REMOVED lines=14> */
.L_x_30299:
        /* <DEDUP_REMOVED lines=325> */
.L_x_30333:
[----:B------:R-:W-:Y:S05]  /*13a480*/  BSYNC.RECONVERGENT B0 ;  /* 0x0000000000007941 */ /* 0x000fea0003800200 */
.L_x_30332:
        /* <DEDUP_REMOVED lines=8> */
.L_x_30335:
[----:B------:R-:W-:Y:S05]  /*13a510*/  BSYNC.RECONVERGENT B2 ;  /* 0x0000000000027941 */ /* 0x000fea0003800200 */
.L_x_30334:
        /* <DEDUP_REMOVED lines=176> */
.L_x_30337:
[----:B------:R-:W-:Y:S02]  /*13b020*/  FSEL R2, RZ, 3.37028055040000000000e+12, P0 ;  /* 0x54442d18ff027808 */ /* 0x000fe40000000000 */
[----:B------:R-:W-:-:S07]  /*13b030*/  FSEL R3, RZ, 2.1426990032196044922, P0 ;  /* 0x400921fbff037808 */ /* 0x000fce0000000000 */
.L_x_30338:
[----:B------:R-:W-:Y:S05]  /*13b040*/  BSYNC.RECONVERGENT B0 ;  /* 0x0000000000007941 */ /* 0x000fea0003800200 */
.L_x_30336:
        /* <DEDUP_REMOVED lines=10> */
.L_x_30298:
        /* <DEDUP_REMOVED lines=206> */
.L_x_30341:
        /* <DEDUP_REMOVED lines=53> */
.L_x_30344:
[----:B------:R-:W-:Y:S05]  /*13c120*/  BSYNC.RECONVERGENT B3 ;  /* 0x0000000000037941 */ /* 0x000fea0003800200 */
.L_x_30343:
        /* <DEDUP_REMOVED lines=77> */
.L_x_30342:
[----:B------:R-:W-:Y:S05]  /*13c600*/  BSYNC.RECONVERGENT B2 ;  /* 0x0000000000027941 */ /* 0x000fea0003800200 */
.L_x_30340:
        /* <DEDUP_REMOVED lines=189> */
.L_x_30339:
        /* <DEDUP_REMOVED lines=193> */
.L_x_30297:
        /* <DEDUP_REMOVED lines=53> */
.L_x_30346:
[----:B------:R-:W-:Y:S05]  /*13e140*/  BSYNC.RECONVERGENT B2 ;  /* 0x0000000000027941 */ /* 0x000fea0003800200 */
.L_x_30345:
        /* <DEDUP_REMOVED lines=51> */
.L_x_30348:
[----:B------:R-:W-:Y:S05]  /*13e480*/  BSYNC.RECONVERGENT B2 ;  /* 0x0000000000027941 */ /* 0x000fea0003800200 */
.L_x_30347:
        /* <DEDUP_REMOVED lines=334> */
.L_x_30350:
[----:B------:R-:W-:Y:S05]  /*13f970*/  BSYNC.RECONVERGENT B0 ;  /* 0x0000000000007941 */ /* 0x000fea0003800200 */
.L_x_30349:
        /* <DEDUP_REMOVED lines=9> */
.L_x_30352:
[----:B------:R-:W-:Y:S05]  /*13fa10*/  BSYNC.RECONVERGENT B2 ;  /* 0x0000000000027941 */ /* 0x000fea0003800200 */
.L_x_30351:
        /* <DEDUP_REMOVED lines=176> */
.L_x_30354:
[----:B------:R-:W-:Y:S02]  /*140520*/  FSEL R2, RZ, 3.37028055040000000000e+12, P0 ;  /* 0x54442d18ff027808 */ /* 0x000fe40000000000 */
[----:B------:R-:W-:-:S07]  /*140530*/  FSEL R3, RZ, 2.1426990032196044922, P0 ;  /* 0x400921fbff037808 */ /* 0x000fce0000000000 */
.L_x_30355:
[----:B------:R-:W-:Y:S05]  /*140540*/  BSYNC.RECONVERGENT B0 ;  /* 0x0000000000007941 */ /* 0x000fea0003800200 */
.L_x_30353:
        /* <DEDUP_REMOVED lines=14> */
.L_x_30296:
        /* <DEDUP_REMOVED lines=297> */
.L_x_30357:
[----:B------:R-:W-:Y:S05]  /*1418c0*/  BSYNC.RECONVERGENT B0 ;  /* 0x0000000000007941 */ /* 0x000fea0003800200 */
.L_x_30356:
[----:B------:R-:W-:Y:S04]  /*1418d0*/  BSSY.RECONVERGENT B2, `(.L_x_30358) ;  /* 0x0000007000027945 */ /* 0x000fe80003800200 */
[----:B------:R-:W-:Y:S05]  /*1418e0*/  @P4 BRA P5, `(.L_x_30359) ;  /* 0x0000000000144947 */ /* 0x000fea0002800000 */
[----:B------:R-:W-:Y:S01]  /*1418f0*/  IMAD.MOV.U32 R0, RZ, RZ, R4 ;  /* 0x000000ffff007224 */ /* 0x000fe200078e0004 */
[----:B------:R-:W-:Y:S01]  /*141900*/  MOV R4, 0x141940 ;  /* 0x0014194000047802 */ /* 0x000fe20000000f00 */
[----:B------:R-:W-:Y:S02]  /*141910*/  IMAD.MOV.U32 R2, RZ, RZ, R10 ;  /* 0x000000ffff027224 */ /* 0x000fe400078e000a */
[----:B------:R-:W-:-:S07]  /*141920*/  IMAD.MOV.U32 R3, RZ, RZ, R11 ;  /* 0x000000ffff037224 */ /* 0x000fce00078e000b */
[----:B01234-:R-:W-:Y:S05]  /*141930*/  CALL.REL.NOINC `($__internal_64_$__cuda_sm20_div_rn_f64_full) ;  /* 0x000001b0006c7944 */ /* 0x01ffea0003c00000 */
.L_x_30359:
[----:B------:R-:W-:Y:S05]  /*141940*/  BSYNC.RECONVERGENT B2 ;  /* 0x0000000000027941 */ /* 0x000fea0003800200 */
.L_x_30358:
        /* <DEDUP_REMOVED lines=176> */
.L_x_30361:
[----:B------:R-:W-:Y:S02]  /*142450*/  FSEL R2, RZ, 3.37028055040000000000e+12, P0 ;  /* 0x54442d18ff027808 */ /* 0x000fe40000000000 */
[----:B------:R-:W-:-:S07]  /*142460*/  FSEL R3, RZ, 2.1426990032196044922, P0 ;  /* 0x400921fbff037808 */ /* 0x000fce0000000000 */
.L_x_30362:
[----:B------:R-:W-:Y:S05]  /*142470*/  BSYNC.RECONVERGENT B0 ;  /* 0x0000000000007941 */ /* 0x000fea0003800200 */
.L_x_30360:
        /* <DEDUP_REMOVED lines=9> */
.L_x_30311:
[----:B------:R-:W-:Y:S05]  /*142510*/  BSYNC.RECONVERGENT B1 ;  /* 0x0000000000017941 */ /* 0x000fea0003800200 */
.L_x_30295:
        /* <DEDUP_REMOVED lines=147> */
.L_x_30369:
[----:B------:R-:W-:Y:S05]  /*142e50*/  BSYNC.RECONVERGENT B0 ;  /* 0x0000000000007941 */ /* 0x000fea0003800200 */
.L_x_30368:
        /* <DEDUP_REMOVED lines=50> */
.L_x_30373:
[----:B------:R-:W-:Y:S05]  /*143180*/  BSYNC.RECONVERGENT B4 ;  /* 0x0000000000047941 */ /* 0x000fea0003800200 */
.L_x_30372:
[----:B------:R-:W-:Y:S01]  /*143190*/  VIADD R0, R4, 0x1 ;  /* 0x0000000104007836 */ /* 0x000fe20000000000 */
[----:B------:R-:W-:Y:S06]  /*1431a0*/  BRA `(.L_x_30374) ;  /* 0x0000000000087947 */ /* 0x000fec0003800000 */
.L_x_30371:
[----:B0-----:R0:W0:Y:S02]  /*1431b0*/  DMUL R2, RZ, R34 ;  /* 0x00000022ff027228 */ /* 0x0010240000000000 */
[----:B0-----:R-:W-:-:S07]  /*1431c0*/  IMAD.MOV.U32 R0, RZ, RZ, 0x1 ;  /* 0x00000001ff007424 */ /* 0x001fce00078e00ff */
.L_x_30374:
[----:B------:R-:W-:Y:S05]  /*1431d0*/  BSYNC.RECONVERGENT B3 ;  /* 0x0000000000037941 */ /* 0x000fea0003800200 */
.L_x_30370:
        /* <DEDUP_REMOVED lines=117> */
.L_x_30376:
[----:B------:R0:W2:Y:S02]  /*143930*/  DMUL R2, RZ, R34 ;  /* 0x00000022ff027228 */ /* 0x0000a40000000000 */
[----:B0-2---:R-:W-:-:S07]  /*143940*/  IMAD.MOV.U32 R0, RZ, RZ, RZ ;  /* 0x000000ffff007224 */ /* 0x005fce00078e00ff */
.L_x_30377:
[----:B------:R-:W-:Y:S05]  /*143950*/  BSYNC.RECONVERGENT B3 ;  /* 0x0000000000037941 */ /* 0x000fea0003800200 */
.L_x_30375:
        /* <DEDUP_REMOVED lines=73> */
.L_x_30367:
        /* <DEDUP_REMOVED lines=126> */
.L_x_30380:
[----:B------:R-:W-:Y:S05]  /*1445d0*/  BSYNC.RECONVERGENT B0 ;  /* 0x0000000000007941 */ /* 0x000fea0003800200 */
.L_x_30379:
        /* <DEDUP_REMOVED lines=62> */
.L_x_30384:
[----:B------:R-:W-:Y:S05]  /*1449c0*/  BSYNC.RECONVERGENT B4 ;  /* 0x0000000000047941 */ /* 0x000fea0003800200 */
.L_x_30383:
[----:B------:R-:W-:Y:S01]  /*1449d0*/  VIADD R0, R4, 0x1 ;  /* 0x0000000104007836 */ /* 0x000fe20000000000 */
[----:B------:R-:W-:Y:S06]  /*1449e0*/  BRA `(.L_x_30385) ;  /* 0x0000000000087947 */ /* 0x000fec0003800000 */
.L_x_30382:
[----:B------:R0:W0:Y:S02]  /*1449f0*/  DMUL R2, RZ, R34 ;  /* 0x00000022ff027228 */ /* 0x0000240000000000 */
[----:B0-----:R-:W-:-:S07]  /*144a00*/  IMAD.MOV.U32 R0, RZ, RZ, 0x1 ;  /* 0x00000001ff007424 */ /* 0x001fce00078e00ff */
.L_x_30385:
[----:B------:R-:W-:Y:S05]  /*144a10*/  BSYNC.RECONVERGENT B3 ;  /* 0x0000000000037941 */ /* 0x000fea0003800200 */
.L_x_30381:
        /* <DEDUP_REMOVED lines=127> */
.L_x_30387:
[----:B------:R0:W2:Y:S02]  /*145210*/  DMUL R2, RZ, R34 ;  /* 0x00000022ff027228 */ /* 0x0000a40000000000 */
[----:B0-2---:R-:W-:-:S07]  /*145220*/  IMAD.MOV.U32 R0, RZ, RZ, RZ ;  /* 0x000000ffff007224 */ /* 0x005fce00078e00ff */
.L_x_30388:
[----:B------:R-:W-:Y:S05]  /*145230*/  BSYNC.RECONVERGENT B3 ;  /* 0x0000000000037941 */ /* 0x000fea0003800200 */
.L_x_30386:
        /* <DEDUP_REMOVED lines=84> */
.L_x_30366:
        /* <DEDUP_REMOVED lines=10> */
.L_x_30389:
[----:B------:R-:W0:Y:S02]  /*145820*/  DADD R32, R34, -R34 ;  /* 0x0000000022207229 */ /* 0x000e240000000822 */
[----:B0-----:R-:W-:Y:S02]  /*145830*/  IMAD.MOV.U32 R34, RZ, RZ, R32 ;  /* 0x000000ffff227224 */ /* 0x001fe400078e0020 */
[----:B------:R-:W-:Y:S01]  /*145840*/  IMAD.MOV.U32 R35, RZ, RZ, R33 ;  /* 0x000000ffff237224 */ /* 0x000fe200078e0021 */
[----:B------:R-:W-:Y:S06]  /*145850*/  BRA `(.L_x_30378) ;  /* 0x0000001400987947 */ /* 0x000fec0003800000 */
.L_x_30365:
        /* <DEDUP_REMOVED lines=50> */
.L_x_30393:
[----:B------:R-:W-:Y:S05]  /*145b80*/  BSYNC.RECONVERGENT B4 ;  /* 0x0000000000047941 */ /* 0x000fea0003800200 */
.L_x_30392:
[----:B------:R-:W-:Y:S01]  /*145b90*/  VIADD R0, R4, 0x1 ;  /* 0x0000000104007836 */ /* 0x000fe20000000000 */
[----:B------:R-:W-:Y:S06]  /*145ba0*/  BRA `(.L_x_30394) ;  /* 0x0000000000087947 */ /* 0x000fec0003800000 */
.L_x_30391:
[----:B------:R0:W0:Y:S02]  /*145bb0*/  DMUL R2, RZ, R34 ;  /* 0x00000022ff027228 */ /* 0x0000240000000000 */
[----:B0-----:R-:W-:-:S07]  /*145bc0*/  IMAD.MOV.U32 R0, RZ, RZ, 0x1 ;  /* 0x00000001ff007424 */ /* 0x001fce00078e00ff */
.L_x_30394:
[----:B------:R-:W-:Y:S05]  /*145bd0*/  BSYNC.RECONVERGENT B3 ;  /* 0x0000000000037941 */ /* 0x000fea0003800200 */
.L_x_30390:
        /* <DEDUP_REMOVED lines=117> */
.L_x_30396:
[----:B------:R0:W2:Y:S02]  /*146330*/  DMUL R2, RZ, R34 ;  /* 0x00000022ff027228 */ /* 0x0000a40000000000 */
[----:B0-2---:R-:W-:-:S07]  /*146340*/  IMAD.MOV.U32 R0, RZ, RZ, RZ ;  /* 0x000000ffff007224 */ /* 0x005fce00078e00ff */
.L_x_30397:
[----:B------:R-:W-:Y:S05]  /*146350*/  BSYNC.RECONVERGENT B3 ;  /* 0x0000000000037941 */ /* 0x000fea0003800200 */
.L_x_30395:
        /* <DEDUP_REMOVED lines=64> */
.L_x_30364:
        /* <DEDUP_REMOVED lines=118> */
.L_x_30378:
[----:B------:R-:W-:Y:S05]  /*146ec0*/  BSYNC.RECONVERGENT B2 ;  /* 0x0000000000027941 */ /* 0x000fea0003800200 */
.L_x_30363:
        /* <DEDUP_REMOVED lines=284> */
.L_x_30405:
        /* <DEDUP_REMOVED lines=53> */
.L_x_30408:
[----:B------:R-:W-:Y:S05]  /*1483e0*/  BSYNC.RECONVERGENT B3 ;  /* 0x0000000000037941 */ /* 0x000fea0003800200 */
.L_x_30407:
        /* <DEDUP_REMOVED lines=77> */
.L_x_30406:
[----:B------:R-:W-:Y:S05]  /*1488c0*/  BSYNC.RECONVERGENT B2 ;  /* 0x0000000000027941 */ /* 0x000fea0003800200 */
.L_x_30404:
        /* <DEDUP_REMOVED lines=54> */
.L_x_30410:
[----:B------:R-:W-:Y:S05]  /*148c30*/  BSYNC.RECONVERGENT B2 ;  /* 0x0000000000027941 */ /* 0x000fea0003800200 */
.L_x_30409:
        /* <DEDUP_REMOVED lines=176> */
.L_x_30412:
[----:B------:R-:W-:Y:S02]  /*149740*/  FSEL R2, RZ, 3.37028055040000000000e+12, P0 ;  /* 0x54442d18ff027808 */ /* 0x000fe40000000000 */
[----:B------:R-:W-:-:S07]  /*149750*/  FSEL R3, RZ, 2.1426990032196044922, P0 ;  /* 0x400921fbff037808 */ /* 0x000fce0000000000 */
.L_x_30413:
[----:B------:R-:W-:Y:S05]  /*149760*/  BSYNC.RECONVERGENT B0 ;  /* 0x0000000000007941 */ /* 0x000fea0003800200 */
.L_x_30411:
        /* <DEDUP_REMOVED lines=14> */
.L_x_30403:
        /* <DEDUP_REMOVED lines=249> */
.L_x_30417:
[----:B------:R-:W-:Y:S05]  /*14a7e0*/  BSYNC.RECONVERGENT B0 ;  /* 0x0000000000007941 */ /* 0x000fea0003800200 */
.L_x_30416:
        /* <DEDUP_REMOVED lines=8> */
.L_x_30419:
[----:B------:R-:W-:Y:S05]  /*14a870*/  BSYNC.RECONVERGENT B2 ;  /* 0x0000000000027941 */ /* 0x000fea0003800200 */
.L_x_30418:
        /* <DEDUP_REMOVED lines=176> */
.L_x_30421:
[----:B------:R-:W-:Y:S02]  /*14b380*/  FSEL R2, RZ, 3.37028055040000000000e+12, P0 ;  /* 0x54442d18ff027808 */ /* 0x000fe40000000000 */
[----:B------:R-:W-:-:S07]  /*14b390*/  FSEL R3, RZ, 2.1426990032196044922, P0 ;  /* 0x400921fbff037808 */ /* 0x000fce0000000000 */
.L_x_30422:
[----:B------:R-:W-:Y:S05]  /*14b3a0*/  BSYNC.RECONVERGENT B0 ;  /* 0x0000000000007941 */ /* 0x000fea0003800200 */
.L_x_30420:
        /* <DEDUP_REMOVED lines=14> */
.L_x_30415:
        /* <DEDUP_REMOVED lines=105> */
.L_x_30424:
        /* <DEDUP_REMOVED lines=128> */
.L_x_30423:
        /* <DEDUP_REMOVED lines=257> */
.L_x_30426:
        /* <DEDUP_REMOVED lines=53> */
.L_x_30429:
[----:B------:R-:W-:Y:S05]  /*14d680*/  BSYNC.RECONVERGENT B3 ;  /* 0x0000000000037941 */ /* 0x000fea0003800200 */
.L_x_30428:
        /* <DEDUP_REMOVED lines=77> */
.L_x_30427:
[----:B------:R-:W-:Y:S05]  /*14db60*/  BSYNC.RECONVERGENT B2 ;  /* 0x0000000000027941 */ /* 0x000fea0003800200 */
.L_x_30425:
        /* <DEDUP_REMOVED lines=65> */
.L_x_30431:
[----:B------:R-:W-:Y:S05]  /*14df80*/  BSYNC.RECONVERGENT B2 ;  /* 0x0000000000027941 */ /* 0x000fea0003800200 */
.L_x_30430:
        /* <DEDUP_REMOVED lines=176> */
.L_x_30433:
[----:B------:R-:W-:Y:S02]  /*14ea90*/  FSEL R2, RZ, 3.37028055040000000000e+12, P0 ;  /* 0x54442d18ff027808 */ /* 0x000fe40000000000 */
[----:B------:R-:W-:-:S07]  /*14eaa0*/  FSEL R3, RZ, 2.1426990032196044922, P0 ;  /* 0x400921fbff037808 */ /* 0x000fce0000000000 */
.L_x_30434:
[----:B------:R-:W-:Y:S05]  /*14eab0*/  BSYNC.RECONVERGENT B0 ;  /* 0x0000000000007941 */ /* 0x000fea0003800200 */
.L_x_30432:
        /* <DEDUP_REMOVED lines=14> */
.L_x_30402:
        /* <DEDUP_REMOVED lines=325> */
.L_x_30436:
[----:B------:R-:W-:Y:S05]  /*14fff0*/  BSYNC.RECONVERGENT B0 ;  /* 0x0000000000007941 */ /* 0x000fea0003800200 */
.L_x_30435:
        /* <DEDUP_REMOVED lines=8> */
.L_x_30438:
[----:B------:R-:W-:Y:S05]  /*150080*/  BSYNC.RECONVERGENT B2 ;  /* 0x0000000000027941 */ /* 0x000fea0003800200 */
.L_x_30437:
        /* <DEDUP_REMOVED lines=176> */
.L_x_30440:
[----:B------:R-:W-:Y:S02]  /*150b90*/  FSEL R2, RZ, 3.37028055040000000000e+12, P0 ;  /* 0x54442d18ff027808 */ /* 0x000fe40000000000 */
[----:B------:R-:W-:-:S07]  /*150ba0*/  FSEL R3, RZ, 2.1426990032196044922, P0 ;  /* 0x400921fbff037808 */ /* 0x000fce0000000000 */
.L_x_30441:
[----:B------:R-:W-:Y:S05]  /*150bb0*/  BSYNC.RECONVERGENT B0 ;  /* 0x0000000000007941 */ /* 0x000fea0003800200 */
.L_x_30439:
        /* <DEDUP_REMOVED lines=10> */
.L_x_30401:
        /* <DEDUP_REMOVED lines=206> */
.L_x_30444:
        /* <DEDUP_REMOVED lines=53> */
.L_x_30447:
[----:B------:R-:W-:Y:S05]  /*151c90*/  BSYNC.RECONVERGENT B3 ;  /* 0x0000000000037941 */ /* 0x000fea0003800200 */
.L_x_30446:
        /* <DEDUP_REMOVED lines=77> */
.L_x_30445:
[----:B------:R-:W-:Y:S05]  /*152170*/  BSYNC.RECONVERGENT B2 ;  /* 0x0000000000027941 */ /* 0x000fea0003800200 */
.L_x_30443:
        /* <DEDUP_REMOVED lines=189> */
.L_x_30442:
        /* <DEDUP_REMOVED lines=193> */
.L_x_30400:
        /* <DEDUP_REMOVED lines=53> */
.L_x_30449:
[----:B------:R-:W-:Y:S05]  /*153cb0*/  BSYNC.RECONVERGENT B2 ;  /* 0x0000000000027941 */ /* 0x000fea0003800200 */
.L_x_30448:
        /* <DEDUP_REMOVED lines=51> */
.L_x_30451:
[----:B------:R-:W-:Y:S05]  /*153ff0*/  BSYNC.RECONVERGENT B2 ;  /* 0x0000000000027941 */ /* 0x000fea0003800200 */
.L_x_30450:
        /* <DEDUP_REMOVED lines=334> */
.L_x_30453:
[----:B------:R-:W-:Y:S05]  /*1554e0*/  BSYNC.RECONVERGENT B0 ;  /* 0x0000000000007941 */ /* 0x000fea0003800200 */
.L_x_30452:
        /* <DEDUP_REMOVED lines=9> */
.L_x_30455:
[----:B------:R-:W-:Y:S05]  /*155580*/  BSYNC.RECONVERGENT B2 ;  /* 0x0000000000027941 */ /* 0x000fea0003800200 */
.L_x_30454:
        /* <DEDUP_REMOVED lines=176> */
.L_x_30457:
[----:B------:R-:W-:Y:S02]  /*156090*/  FSEL R2, RZ, 3.37028055040000000000e+12, P0 ;  /* 0x54442d18ff027808 */ /* 0x000fe40000000000 */
[----:B------:R-:W-:-:S07]  /*1560a0*/  FSEL R3, RZ, 2.1426990032196044922, P0 ;  /* 0x400921fbff037808 */ /* 0x000fce0000000000 */
.L_x_30458:
[----:B------:R-:W-:Y:S05]  /*1560b0*/  BSYNC.RECONVERGENT B0 ;  /* 0x0000000000007941 */ /* 0x000fea0003800200 */
.L_x_30456:
        /* <DEDUP_REMOVED lines=14> */
.L_x_30399:
        /* <DEDUP_REMOVED lines=297> */
.L_x_30460:
[----:B------:R-:W-:Y:S05]  /*157430*/  BSYNC.RECONVERGENT B0 ;  /* 0x0000000000007941 */ /* 0x000fea0003800200 */
.L_x_30459:
[----:B------:R-:W-:Y:S04]  /*157440*/  BSSY.RECONVERGENT B2, `(.L_x_30461) ;  /* 0x0000007000027945 */ /* 0x000fe80003800200 */
[----:B------:R-:W-:Y:S05]  /*157450*/  @P4 BRA P5, `(.L_x_30462) ;  /* 0x0000000000144947 */ /* 0x000fea0002800000 */
[----:B------:R-:W-:Y:S01]  /*157460*/  IMAD.MOV.U32 R0, RZ, RZ, R4 ;  /* 0x000000ffff007224 */ /* 0x000fe200078e0004 */
[----:B------:R-:W-:Y:S01]  /*157470*/  MOV R4, 0x1574b0 ;  /* 0x001574b000047802 */ /* 0x000fe20000000f00 */
[----:B------:R-:W-:Y:S02]  /*157480*/  IMAD.MOV.U32 R2, RZ, RZ, R10 ;  /* 0x000000ffff027224 */ /* 0x000fe400078e000a */
[----:B------:R-:W-:-:S07]  /*157490*/  IMAD.MOV.U32 R3, RZ, RZ, R11 ;  /* 0x000000ffff037224 */ /* 0x000fce00078e000b */
[----:B01234-:R-:W-:Y:S05]  /*1574a0*/  CALL.REL.NOINC `($__internal_64_$__cuda_sm20_div_rn_f64_full) ;  /* 0x0000005400907944 */ /* 0x01ffea0003c00000 */
.L_x_30462:
[----:B------:R-:W-:Y:S05]  /*1574b0*/  BSYNC.RECONVERGENT B2 ;  /* 0x0000000000027941 */ /* 0x000fea0003800200 */
.L_x_30461:
        /* <DEDUP_REMOVED lines=176> */
.L_x_30464:
[----:B------:R-:W-:Y:S02]  /*157fc0*/  FSEL R2, RZ, 3.37028055040000000000e+12, P0 ;  /* 0x54442d18ff027808 */ /* 0x000fe40000000000 */
[----:B------:R-:W-:-:S07]  /*157fd0*/  FSEL R3, RZ, 2.1426990032196044922, P0 ;  /* 0x400921fbff037808 */ /* 0x000fce0000000000 */
.L_x_30465:
[----:B------:R-:W-:Y:S05]  /*157fe0*/  BSYNC.RECONVERGENT B0 ;  /* 0x0000000000007941 */ /* 0x000fea0003800200 */
.L_x_30463:
        /* <DEDUP_REMOVED lines=9> */
.L_x_30414:
[----:B------:R-:W-:Y:S05]  /*158080*/  BSYNC.RECONVERGENT B1 ;  /* 0x0000000000017941 */ /* 0x000fea0003800200 */
.L_x_30398:
        /* <DEDUP_REMOVED lines=147> */
.L_x_30472:
[----:B------:R-:W-:Y:S05]  /*1589c0*/  BSYNC.RECONVERGENT B0 ;  /* 0x0000000000007941 */ /* 0x000fea0003800200 */
.L_x_30471:
        /* <DEDUP_REMOVED lines=50> */
.L_x_30476:
[----:B------:R-:W-:Y:S05]  /*158cf0*/  BSYNC.RECONVERGENT B4 ;  /* 0x0000000000047941 */ /* 0x000fea0003800200 */
.L_x_30475:
[----:B------:R-:W-:Y:S01]  /*158d00*/  VIADD R0, R4, 0x1 ;  /* 0x0000000104007836 */ /* 0x000fe20000000000 */
[----:B------:R-:W-:Y:S06]  /*158d10*/  BRA `(.L_x_30477) ;  /* 0x0000000000087947 */ /* 0x000fec0003800000 */
.L_x_30474:
[----:B0-----:R0:W0:Y:S02]  /*158d20*/  DMUL R2, RZ, R30 ;  /* 0x0000001eff027228 */ /* 0x0010240000000000 */
[----:B0-----:R-:W-:-:S07]  /*158d30*/  IMAD.MOV.U32 R0, RZ, RZ, 0x1 ;  /* 0x00000001ff007424 */ /* 0x001fce00078e00ff */
.L_x_30477:
[----:B------:R-:W-:Y:S05]  /*158d40*/  BSYNC.RECONVERGENT B3 ;  /* 0x0000000000037941 */ /* 0x000fea0003800200 */
.L_x_30473:
        /* <DEDUP_REMOVED lines=117> */
.L_x_30479:
[----:B------:R0:W2:Y:S02]  /*1594a0*/  DMUL R2, RZ, R30 ;  /* 0x0000001eff027228 */ /* 0x0000a40000000000 */
[----:B0-2---:R-:W-:-:S07]  /*1594b0*/  IMAD.MOV.U32 R0, RZ, RZ, RZ ;  /* 0x000000ffff007224 */ /* 0x005fce00078e00ff */
.L_x_30480:
[----:B------:R-:W-:Y:S05]  /*1594c0*/  BSYNC.RECONVERGENT B3 ;  /* 0x0000000000037941 */ /* 0x000fea0003800200 */
.L_x_30478:
        /* <DEDUP_REMOVED lines=73> */
.L_x_30470:
        /* <DEDUP_REMOVED lines=126> */
.L_x_30483:
[----:B------:R-:W-:Y:S05]  /*15a140*/  BSYNC.RECONVERGENT B0 ;  /* 0x0000000000007941 */ /* 0x000fea0003800200 */
.L_x_30482:
        /* <DEDUP_REMOVED lines=62> */
.L_x_30487:
[----:B------:R-:W-:Y:S05]  /*15a530*/  BSYNC.RECONVERGENT B4 ;  /* 0x0000000000047941 */ /* 0x000fea0003800200 */
.L_x_30486:
[----:B------:R-:W-:Y:S01]  /*15a540*/  VIADD R0, R4, 0x1 ;  /* 0x0000000104007836 */ /* 0x000fe20000000000 */
[----:B------:R-:W-:Y:S06]  /*15a550*/  BRA `(.L_x_30488) ;  /* 0x0000000000087947 */ /* 0x000fec0003800000 */
.L_x_30485:
[----:B------:R0:W0:Y:S02]  /*15a560*/  DMUL R2, RZ, R30 ;  /* 0x0000001eff027228 */ /* 0x0000240000000000 */
[----:B0-----:R-:W-:-:S07]  /*15a570*/  IMAD.MOV.U32 R0, RZ, RZ, 0x1 ;  /* 0x00000001ff007424 */ /* 0x001fce00078e00ff */
.L_x_30488:
[----:B------:R-:W-:Y:S05]  /*15a580*/  BSYNC.RECONVERGENT B3 ;  /* 0x0000000000037941 */ /* 0x000fea0003800200 */
.L_x_30484:
        /* <DEDUP_REMOVED lines=127> */
.L_x_30490:
[----:B------:R0:W2:Y:S02]  /*15ad80*/  DMUL R2, RZ, R30 ;  /* 0x0000001eff027228 */ /* 0x0000a40000000000 */
[----:B0-2---:R-:W-:-:S07]  /*15ad90*/  IMAD.MOV.U32 R0, RZ, RZ, RZ ;  /* 0x000000ffff007224 */ /* 0x005fce00078e00ff */
.L_x_30491:
[----:B------:R-:W-:Y:S05]  /*15ada0*/  BSYNC.RECONVERGENT B3 ;  /* 0x0000000000037941 */ /* 0x000fea0003800200 */
.L_x_30489:
        /* <DEDUP_REMOVED lines=84> */
.L_x_30469:
        /* <DEDUP_REMOVED lines=10> */
.L_x_30492:
[----:B------:R-:W0:Y:S02]  /*15b390*/  DADD R28, R30, -R30 ;  /* 0x000000001e1c7229 */ /* 0x000e24000000081e */
[----:B0-----:R-:W-:Y:S02]  /*15b3a0*/  IMAD.MOV.U32 R30, RZ, RZ, R28 ;  /* 0x000000ffff1e7224 */ /* 0x001fe400078e001c */
[----:B------:R-:W-:Y:S01]  /*15b3b0*/  IMAD.MOV.U32 R31, RZ, RZ, R29 ;  /* 0x000000ffff1f7224 */ /* 0x000fe200078e001d */
[----:B------:R-:W-:Y:S06]  /*15b3c0*/  BRA `(.L_x_30481) ;  /* 0x0000001400987947 */ /* 0x000fec0003800000 */
.L_x_30468:
        /* <DEDUP_REMOVED lines=50> */
.L_x_30496:
[----:B------:R-:W-:Y:S05]  /*15b6f0*/  BSYNC.RECONVERGENT B4 ;  /* 0x0000000000047941 */ /* 0x000fea0003800200 */
.L_x_30495:
[----:B------:R-:W-:Y:S01]  /*15b700*/  VIADD R0, R4, 0x1 ;  /* 0x0000000104007836 */ /* 0x000fe20000000000 */
[----:B------:R-:W-:Y:S06]  /*15b710*/  BRA `(.L_x_30497) ;  /* 0x0000000000087947 */ /* 0x000fec0003800000 */
.L_x_30494:
[----:B------:R0:W0:Y:S02]  /*15b720*/  DMUL R2, RZ, R30 ;  /* 0x0000001eff027228 */ /* 0x0000240000000000 */
[----:B0-----:R-:W-:-:S07]  /*15b730*/  IMAD.MOV.U32 R0, RZ, RZ, 0x1 ;  /* 0x00000001ff007424 */ /* 0x001fce00078e00ff */
.L_x_30497:
[----:B------:R-:W-:Y:S05]  /*15b740*/  BSYNC.RECONVERGENT B3 ;  /* 0x0000000000037941 */ /* 0x000fea0003800200 */
.L_x_30493:
        /* <DEDUP_REMOVED lines=117> */
.L_x_30499:
[----:B------:R0:W2:Y:S02]  /*15bea0*/  DMUL R2, RZ, R30 ;  /* 0x0000001eff027228 */ /* 0x0000a40000000000 */
[----:B0-2---:R-:W-:-:S07]  /*15beb0*/  IMAD.MOV.U32 R0, RZ, RZ, RZ ;  /* 0x000000ffff007224 */ /* 0x005fce00078e00ff */
.L_x_30500:
[----:B------:R-:W-:Y:S05]  /*15bec0*/  BSYNC.RECONVERGENT B3 ;  /* 0x0000000000037941 */ /* 0x000fea0003800200 */
.L_x_30498:
        /* <DEDUP_REMOVED lines=64> */
.L_x_30467:
        /* <DEDUP_REMOVED lines=118> */
.L_x_30481:
[----:B------:R-:W-:Y:S05]  /*15ca30*/  BSYNC.RECONVERGENT B2 ;  /* 0x0000000000027941 */ /* 0x000fea0003800200 */
.L_x_30466:
[----:B0-----:R-:W0:Y:S01]  /*15ca40*/  S2R R5, SR_TID.X ;  /* 0x0000000000057919 */ /* 0x001e220000002100 */
[----:B------:R-:W5:Y:S02]  /*15ca50*/  LDCU.64 UR6, c[0x0][0x3b0] ;  /* 0x00007600ff0677ac */ /* 0x000f640008000a00 */
[----:B-----5:R-:W-:-:S06]  /*15ca60*/  UIMAD.WIDE.U32 UR6, UR4, 0x10, UR6 ;  /* 0x00000010040678a5 */ /* 0x020fcc000f8e0006 */
[----:B------:R-:W-:Y:S02]  /*15ca70*/  IMAD.U32 R2, RZ, RZ, UR6 ;  /* 0x00000006ff027e24 */ /* 0x000fe4000f8e00ff */
[----:B------:R-:W-:Y:S02]  /*15ca80*/  IMAD.U32 R3, RZ, RZ, UR7 ;  /* 0x00000007ff037e24 */ /* 0x000fe4000f8e00ff */
[----:B0-----:R-:W-:-:S05]  /*15ca90*/  IMAD.WIDE.U32 R2, R5, 0x20, R2 ;  /* 0x0000002005027825 */ /* 0x001fca00078e0002 */
[----:B-12---:R-:W-:Y:S04]  /*15caa0*/  STG.E.ENL2.256 desc[UR8][R2.64], R24, R20 ;  /* 0xf80000180214797f */ /* 0x006fe8000f121808 */
[----:B---34-:R-:W-:Y:S04]  /*15cab0*/  STG.E.ENL2.256 desc[UR8][R2.64+0x1000], R16, R12 ;  /* 0xf8008010020c797f */ /* 0x018fe8000f121808 */
[----:B------:R-:W-:Y:S04]  /*15cac0*/  STG.E.ENL2.256 desc[UR8][R2.64+0x2000], R40, R36 ;  /* 0xf80100280224797f */ /* 0x000fe8000f121808 */
[----:B------:R-:W-:Y:S01]  /*15cad0*/  STG.E.ENL2.256 desc[UR8][R2.64+0x3000], R32, R28 ;  /* 0xf8018020021c797f */ /* 0x000fe2000f121808 */
[----:B------:R-:W-:Y:S05]  /*15cae0*/  EXIT ;  /* 0x000000000000794d */ /* 0x000fea0003800000 */
        .weak           $__internal_64_$__cuda_sm20_div_rn_f64_full
        .type           $__internal_64_$__cuda_sm20_div_rn_f64_full,@function
        .size           $__internal_64_$__cuda_sm20_div_rn_f64_full,($_ZN2at6native29vectorized_elementwise_kernelILi2EZZZNS0_50_GLOBAL__N__2680c7bb_12_PowKernel_cu_7dd49032_317024pow_tensor_scalar_kernelERNS_18TensorIteratorBaseERKN3c106ScalarEENKUlvE_clEvENKUlvE_clEvEUlNS5_7complexIdEEE0_St5arrayIPcLm2EEEEviT0_T1_$__internal_trig_reduction_slowpathd - $__internal_64_$__cuda_sm20_div_rn_f64_full)
$__internal_64_$__cuda_sm20_div_rn_f64_full:
[----:B------:R-:W-:Y:S01]  /*15caf0*/  IMAD.MOV.U32 R55, RZ, RZ, R5 ;  /* 0x000000ffff377224 */ /* 0x000fe200078e0005 */
[C---:B------:R-:W-:Y:S01]  /*15cb00*/  LOP3.LUT R6, R3.reuse, 0x800fffff, RZ, 0xc0, !PT ;  /* 0x800fffff03067812 */ /* 0x040fe200078ec0ff */
[----:B------:R-:W-:Y:S01]  /*15cb10*/  IMAD.MOV.U32 R49, RZ, RZ, R3 ;  /* 0x000000ffff317224 */ /* 0x000fe200078e0003 */
[----:B------:R-:W-:Y:S01]  /*15cb20*/  FSETP.GEU.AND P2, PT, |R3|, 1.469367938527859385e-39, PT ;  /* 0x001000000300780b */ /* 0x000fe20003f4e200 */
[----:B------:R-:W-:Y:S01]  /*15cb30*/  IMAD.MOV.U32 R54, RZ, RZ, R0 ;  /* 0x000000ffff367224 */ /* 0x000fe200078e0000 */
[C---:B------:R-:W-:Y:S01]  /*15cb40*/  FSETP.GEU.AND P0, PT, |R55|.reuse, 1.469367938527859385e-39, PT ;  /* 0x001000003700780b */ /* 0x040fe20003f0e200 */
[--C-:B------:R-:W-:Y:S01]  /*15cb50*/  IMAD.MOV.U32 R48, RZ, RZ, R2.reuse ;  /* 0x000000ffff307224 */ /* 0x100fe200078e0002 */
[----:B------:R-:W-:Y:S01]  /*15cb60*/  LOP3.LUT R0, R55, 0x7ff00000, RZ, 0xc0, !PT ;  /* 0x7ff0000037007812 */ /* 0x000fe200078ec0ff */
[----:B------:R-:W-:Y:S01]  /*15cb70*/  IMAD.MOV.U32 R50, RZ, RZ, R2 ;  /* 0x000000ffff327224 */ /* 0x000fe200078e0002 */
[----:B------:R-:W-:Y:S01]  /*15cb80*/  LOP3.LUT R51, R6, 0x3ff00000, RZ, 0xfc, !PT ;  /* 0x3ff0000006337812 */ /* 0x000fe200078efcff */
[----:B------:R-:W-:Y:S01]  /*15cb90*/  IMAD.MOV.U32 R2, RZ, RZ, 0x1ca00000 ;  /* 0x1ca00000ff027424 */ /* 0x000fe200078e00ff */
[----:B------:R-:W-:Y:S01]  /*15cba0*/  LOP3.LUT R6, R3, 0x7ff00000, RZ, 0xc0, !PT ;  /* 0x7ff0000003067812 */ /* 0x000fe200078ec0ff */
[----:B------:R-:W-:Y:S01]  /*15cbb0*/  IMAD.MOV.U32 R56, RZ, RZ, R54 ;  /* 0x000000ffff387224 */ /* 0x000fe200078e0036 */
[----:B------:R-:W-:Y:S01]  /*15cbc0*/  BSSY.RECONVERGENT B0, `(.L_x_30501) ;  /* 0x0000078000007945 */ /* 0x000fe20003800200 */
[----:B------:R-:W-:Y:S01]  /*15cbd0*/  IMAD.MOV.U32 R60, RZ, RZ, 0x1 ;  /* 0x00000001ff3c7424 */ /* 0x000fe200078e00ff */
[----:B------:R-:W-:Y:S01]  /*15cbe0*/  ISETP.GE.U32.AND P4, PT, R0, R6, PT ;  /* 0x000000060000720c */ /* 0x000fe20003f86070 */
[----:B------:R-:W0:Y:S02]  /*15cbf0*/  @!P2 DMUL R50, R48, 8.98846567431157953865e+307 ;  /* 0x7fe000003032a828 */ /* 0x000e240000000000 */
[----:B------:R-:W-:Y:S01]  /*15cc00*/  @!P0 LOP3.LUT R5, R49, 0x7ff00000, RZ, 0xc0, !PT ;  /* 0x7ff0000031058812 */ /* 0x000fe200078ec0ff */
[----:B------:R-:W-:Y:S01]  /*15cc10*/  @!P0 IMAD.MOV.U32 R62, RZ, RZ, RZ ;  /* 0x000000ffff3e8224 */ /* 0x000fe200078e00ff */
[----:B0-----:R-:W0:Y:S01]  /*15cc20*/  MUFU.RCP64H R61, R51 ;  /* 0x00000033003d7308 */ /* 0x001e220000001800 */
[----:B------:R-:W-:-:S02]  /*15cc30*/  @!P2 LOP3.LUT R6, R51, 0x7ff00000, RZ, 0xc0, !PT ;  /* 0x7ff000003306a812 */ /* 0x000fc400078ec0ff */
[----:B------:R-:W-:Y:S02]  /*15cc40*/  @!P0 ISETP.GE.U32.AND P3, PT, R0, R5, PT ;  /* 0x000000050000820c */ /* 0x000fe40003f66070 */
[C---:B------:R-:W-:Y:S02]  /*15cc50*/  SEL R5, R2.reuse, 0x63400000, !P4 ;  /* 0x6340000002057807 */ /* 0x040fe40006000000 */
[----:B------:R-:W-:Y:S02]  /*15cc60*/  @!P0 SEL R3, R2, 0x63400000, !P3 ;  /* 0x6340000002038807 */ /* 0x000fe40005800000 */
[--C-:B------:R-:W-:Y:S01]  /*15cc70*/  LOP3.LUT R57, R5, 0x800fffff, R55.reuse, 0xf8, !PT ;  /* 0x800fffff05397812 */ /* 0x100fe200078ef837 */
[----:B------:R-:W-:Y:S01]  /*15cc80*/  IMAD.MOV.U32 R5, RZ, RZ, R0 ;  /* 0x000000ffff057224 */ /* 0x000fe200078e0000 */
[----:B------:R-:W-:-:S04]  /*15cc90*/  @!P0 LOP3.LUT R3, R3, 0x80000000, R55, 0xf8, !PT ;  /* 0x8000000003038812 */ /* 0x000fc800078ef837 */
[----:B------:R-:W-:-:S15]  /*15cca0*/  @!P0 LOP3.LUT R63, R3, 0x100000, RZ, 0xfc, !PT ;  /* 0x00100000033f8812 */ /* 0x000fde00078efcff */
[----:B------:R-:W-:-:S15]  /*15ccb0*/  NOP ;  /* 0x0000000000007918 */ /* 0x000fde0000000000 */
[----:B------:R-:W-:-:S15]  /*15ccc0*/  NOP ;  /* 0x0000000000007918 */ /* 0x000fde0000000000 */
[----:B------:R-:W1:Y:S02]  /*15ccd0*/  @!P0 DFMA R56, R56, 2, -R62 ;  /* 0x400000003838882b */ /* 0x000e64000000083e */
[----:B-1----:R-:W-:-:S05]  /*15cce0*/  @!P0 LOP3.LUT R5, R57, 0x7ff00000, RZ, 0xc0, !PT ;  /* 0x7ff0000039058812 */ /* 0x002fca00078ec0ff */
[----:B------:R-:W-:-:S05]  /*15ccf0*/  VIADD R3, R5, 0xffffffff ;  /* 0xffffffff05037836 */ /* 0x000fca0000000000 */
[----:B------:R-:W-:Y:S01]  /*15cd00*/  ISETP.GT.U32.AND P0, PT, R3, 0x7feffffe, PT ;  /* 0x7feffffe0300780c */ /* 0x000fe20003f04070 */
[----:B------:R-:W-:-:S05]  /*15cd10*/  VIADD R3, R6, 0xffffffff ;  /* 0xffffffff06037836 */ /* 0x000fca0000000000 */
[----:B------:R-:W-:-:S15]  /*15cd20*/  ISETP.GT.U32.OR P0, PT, R3, 0x7feffffe, P0 ;  /* 0x7feffffe0300780c */ /* 0x000fde0000704470 */
[----:B------:R-:W-:-:S15]  /*15cd30*/  NOP ;  /* 0x0000000000007918 */ /* 0x000fde0000000000 */
[----:B------:R-:W-:-:S15]  /*15cd40*/  NOP ;  /* 0x0000000000007918 */ /* 0x000fde0000000000 */
[----:B------:R-:W-:-:S01]  /*15cd50*/  NOP ;  /* 0x0000000000007918 */ /* 0x000fc20000000000 */
        /* <DEDUP_REMOVED lines=38> */
[----:B------:R-:W-:-:S03]  /*15cfc0*/  IMAD.MOV.U32 R6, RZ, RZ, RZ ;  /* 0x000000ffff067224 */ /* 0x000fc600078e00ff */
[CC--:B------:R-:W-:Y:S02]  /*15cfd0*/  VIADDMNMX R5, R0.reuse, -R3.reuse, 0xb9600000, !PT ;  /* 0xb960000000057446 */ /* 0x0c0fe40007800903 */
[----:B------:R-:W-:Y:S02]  /*15cfe0*/  ISETP.GE.U32.AND P0, PT, R0, R3, PT ;  /* 0x000000030000720c */ /* 0x000fe40003f06070 */
        /* <DEDUP_REMOVED lines=25> */
[----:B------:R-:W-:-:S03]  /*15d180*/  FSEL R3, R0, R61, !P0 ;  /* 0x0000003d00037208 */ /* 0x000fc60004000000 */
[----:B------:R-:W-:Y:S02]  /*15d190*/  IMAD.MOV.U32 R60, RZ, RZ, R2 ;  /* 0x000000ffff3c7224 */ /* 0x000fe400078e0002 */
[----:B------:R-:W-:Y:S01]  /*15d1a0*/  IMAD.MOV.U32 R61, RZ, RZ, R3 ;  /* 0x000000ffff3d7224 */ /* 0x000fe200078e0003 */
[----:B------:R-:W-:Y:S06]  /*15d1b0*/  BRA `(.L_x_30503) ;  /* 0x0000000000607947 */ /* 0x000fec0003800000 */
.L_x_30502:
        /* <DEDUP_REMOVED lines=17> */
.L_x_30505:
[----:B------:R-:W-:Y:S01]  /*15d2d0*/  LOP3.LUT R3, R49, 0x80000, RZ, 0xfc, !PT ;  /* 0x0008000031037812 */ /* 0x000fe200078efcff */
[----:B------:R-:W-:-:S04]  /*15d2e0*/  IMAD.MOV.U32 R60, RZ, RZ, R48 ;  /* 0x000000ffff3c7224 */ /* 0x000fc800078e0030 */
[----:B------:R-:W-:Y:S01]  /*15d2f0*/  IMAD.MOV.U32 R61, RZ, RZ, R3 ;  /* 0x000000ffff3d7224 */ /* 0x000fe200078e0003 */
[----:B------:R-:W-:Y:S06]  /*15d300*/  BRA `(.L_x_30503) ;  /* 0x00000000000c7947 */ /* 0x000fec0003800000 */
.L_x_30504:
[----:B------:R-:W-:Y:S01]  /*15d310*/  LOP3.LUT R3, R55, 0x80000, RZ, 0xfc, !PT ;  /* 0x0008000037037812 */ /* 0x000fe200078efcff */
[----:B------:R-:W-:-:S04]  /*15d320*/  IMAD.MOV.U32 R60, RZ, RZ, R54 ;  /* 0x000000ffff3c7224 */ /* 0x000fc800078e0036 */
[----:B------:R-:W-:-:S07]  /*15d330*/  IMAD.MOV.U32 R61, RZ, RZ, R3 ;  /* 0x000000ffff3d7224 */ /* 0x000fce00078e0003 */
.L_x_30503:
[----:B------:R-:W-:Y:S05]  /*15d340*/  BSYNC.RECONVERGENT B0 ;  /* 0x0000000000007941 */ /* 0x000fea0003800200 */
.L_x_30501:
[----:B------:R-:W-:Y:S02]  /*15d350*/  IMAD.MOV.U32 R5, RZ, RZ, 0x0 ;  /* 0x00000000ff057424 */ /* 0x000fe400078e00ff */
[----:B------:R-:W-:Y:S02]  /*15d360*/  IMAD.MOV.U32 R2, RZ, RZ, R60 ;  /* 0x000000ffff027224 */ /* 0x000fe400078e003c */
[----:B------:R-:W-:Y:S01]  /*15d370*/  IMAD.MOV.U32 R3, RZ, RZ, R61 ;  /* 0x000000ffff037224 */ /* 0x000fe200078e003d */
[----:B------:R-:W-:Y:S06]  /*15d380*/  RET.REL.NODEC R4 `(_ZN2at6native29vectorized_elementwise_kernelILi2EZZZNS0_50_GLOBAL__N__2680c7bb_12_PowKernel_cu_7dd49032_317024pow_tensor_scalar_kernelERNS_18TensorIteratorBaseERKN3c106ScalarEENKUlvE_clEvENKUlvE_clEvEUlNS5_7complexIdEEE0_St5arrayIPcLm2EEEEviT0_T1_) ;  /* 0xffffea2c041c7950 */ /* 0x000fec0003c3ffff */
        .type           $_ZN2at6native29vectorized_elementwise_kernelILi2EZZZNS0_50_GLOBAL__N__2680c7bb_12_PowKernel_cu_7dd49032_317024pow_tensor_scalar_kernelERNS_18TensorIteratorBaseERKN3c106ScalarEENKUlvE_clEvENKUlvE_clEvEUlNS5_7complexIdEEE0_St5arrayIPcLm2EEEEviT0_T1_$__internal_trig_reduction_slowpathd,@function
        .size           $_ZN2at6native29vectorized_elementwise_kernelILi2EZZZNS0_50_GLOBAL__N__2680c7bb_12_PowKernel_cu_7dd49032_317024pow_tensor_scalar_kernelERNS_18TensorIteratorBaseERKN3c106ScalarEENKUlvE_clEvENKUlvE_clEvEUlNS5_7complexIdEEE0_St5arrayIPcLm2EEEEviT0_T1_$__internal_trig_reduction_slowpathd,(.L_x_60663 - $_ZN2at6native29vectorized_elementwise_kernelILi2EZZZNS0_50_GLOBAL__N__2680c7bb_12_PowKernel_cu_7dd49032_317024pow_tensor_scalar_kernelERNS_18TensorIteratorBaseERKN3c106ScalarEENKUlvE_clEvENKUlvE_clEvEUlNS5_7complexIdEEE0_St5arrayIPcLm2EEEEviT0_T1_$__internal_trig_reduction_slowpathd)
$_ZN2at6native29vectorized_elementwise_kernelILi2EZZZNS0_50_GLOBAL__N__2680c7bb_12_PowKernel_cu_7dd49032_317024pow_tensor_scalar_kernelERNS_18TensorIteratorBaseERKN3c106ScalarEENKUlvE_clEvENKUlvE_clEvEUlNS5_7complexIdEEE0_St5arrayIPcLm2EEEEviT0_T1_$__internal_trig_reduction_slowpathd:
        /* <DEDUP_REMOVED lines=23> */
.L_x_30510:
        /* <DEDUP_REMOVED lines=10> */
[CC--:B------:R-:W-:Y:S02]  /*15d5a0*/  IMAD R3, R58.reuse, R5.reuse, RZ ;  /* 0x000000053a037224 */ /* 0x0c0fe400078e02ff */
[----:B------:R-:W-:-:S03]  /*15d5b0*/  IMAD.HI.U32 R11, R58, R5, RZ ;  /* 0x000000053a0b7227 */ /* 0x000fc600078e00ff */
[----:B------:R-:W-:Y:S01]  /*15d5c0*/  IADD3 R3, P0, PT, R3, R61, RZ ;  /* 0x0000003d03037210 */ /* 0x000fe20007f1e0ff */
[CC--:B------:R-:W-:Y:S02]  /*15d5d0*/  IMAD R2, R59.reuse, R6.reuse, RZ ;  /* 0x000000063b027224 */ /* 0x0c0fe400078e02ff */
[----:B------:R-:W-:-:S03]  /*15d5e0*/  IMAD.HI.U32 R4, R59, R6, RZ ;  /* 0x000000063b047227 */ /* 0x000fc600078e00ff */
[----:B------:R-:W-:Y:S01]  /*15d5f0*/  IADD3 R61, P1, PT, R2, R3, RZ ;  /* 0x00000003023d7210 */ /* 0x000fe20007f3e0ff */
[----:B------:R-:W-:Y:S02]  /*15d600*/  IMAD.X R11, RZ, RZ, R11, P2 ;  /* 0x000000ffff0b7224 */ /* 0x000fe400010e060b */
[C---:B------:R-:W-:Y:S02]  /*15d610*/  IMAD.HI.U32 R3, R59.reuse, R5, RZ ;  /* 0x000000053b037227 */ /* 0x040fe400078e00ff */
[----:B------:R0:W-:Y:S01]  /*15d620*/  STL.64 [R51], R60 ;  /* 0x0000003c33007387 */ /* 0x0001e20000100a00 */
        /* <DEDUP_REMOVED lines=10> */
.L_x_30509:
[----:B------:R-:W-:-:S07]  /*15d6d0*/  IMAD.MOV.U32 R8, RZ, RZ, R7 ;  /* 0x000000ffff087224 */ /* 0x000fce00078e0007 */
.L_x_30508:
[----:B------:R-:W-:Y:S05]  /*15d6e0*/  BSYNC.RECONVERGENT B0 ;  /* 0x0000000000007941 */ /* 0x000fea0003800200 */
.L_x_30507:
[----:B------:R-:W-:Y:S01]  /*15d6f0*/  LOP3.LUT P0, R9, R9, 0x3f, RZ, 0xc0, !PT ;  /* 0x0000003f09097812 */ /* 0x000fe2000780c0ff */
[----:B------:R-:W-:-:S04]  /*15d700*/  IMAD.IADD R0, R0, 0x1, R8 ;  /* 0x0000000100007824 */ /* 0x000fc800078e0208 */
[----:B------:R-:W-:-:S05]  /*15d710*/  IMAD.U32 R11, R0, 0x8, R1 ;  /* 0x00000008000b7824 */ /* 0x000fca00078e0001 */
[----:B------:R0:W-:Y:S04]  /*15d720*/  STL.64 [R11+-0x78], R60 ;  /* 0xffff883c0b007387 */ /* 0x0001e80000100a00 */
[----:B------:R-:W2:Y:S04]  /*15d730*/  @P0 LDL.64 R6, [R1+0x8] ;  /* 0x0000080001060983 */ /* 0x000ea80000100a00 */
[----:B------:R-:W3:Y:S04]  /*15d740*/  LDL.64 R2, [R1+0x10] ;  /* 0x0000100001027983 */ /* 0x000ee80000100a00 */
[----:B------:R-:W4:Y:S01]  /*15d750*/  LDL.64 R4, [R1+0x18] ;  /* 0x0000180001047983 */ /* 0x000f220000100a00 */
[----:B------:R-:W-:Y:S01]  /*15d760*/  @P0 LOP3.LUT R51, R9, 0x3f, RZ, 0x3c, !PT ;  /* 0x0000003f09330812 */ /* 0x000fe200078e3cff */
[----:B------:R-:W-:Y:S01]  /*15d770*/  BSSY.RECONVERGENT B0, `(.L_x_30511) ;  /* 0x0000034000007945 */ /* 0x000fe20003800200 */
[----:B--2---:R-:W-:-:S02]  /*15d780*/  @P0 SHF.R.U64 R49, R6, 0x1, R7 ;  /* 0x0000000106310819 */ /* 0x004fc40000001207 */
[----:B------:R-:W-:Y:S02]  /*15d790*/  @P0 SHF.R.U32.HI R8, RZ, 0x1, R7 ;  /* 0x00000001ff080819 */ /* 0x000fe40000011607 */
[C---:B---3--:R-:W-:Y:S02]  /*15d7a0*/  @P0 SHF.L.U32 R10, R2.reuse, R9, RZ ;  /* 0x00000009020a0219 */ /* 0x048fe400000006ff */
[----:B------:R-:W-:Y:S02]  /*15d7b0*/  @P0 SHF.R.U64 R49, R49, R51, R8 ;  /* 0x0000003331310219 */ /* 0x000fe40000001208 */
[--C-:B------:R-:W-:Y:S02]  /*15d7c0*/  @P0 SHF.R.U32.HI R0, RZ, 0x1, R3.reuse ;  /* 0x00000001ff000819 */ /* 0x100fe40000011603 */
[C-C-:B------:R-:W-:Y:S02]  /*15d7d0*/  @P0 SHF.R.U64 R7, R2.reuse, 0x1, R3.reuse ;  /* 0x0000000102070819 */ /* 0x140fe40000001203 */
[----:B------:R-:W-:-:S02]  /*15d7e0*/  @P0 SHF.L.U64.HI R6, R2, R9, R3 ;  /* 0x0000000902060219 */ /* 0x000fc40000010203 */
        /* <DEDUP_REMOVED lines=44> */
.L_x_30512:
[----:B------:R-:W-:Y:S05]  /*15dab0*/  BSYNC.RECONVERGENT B0 ;  /* 0x0000000000007941 */ /* 0x000fea0003800200 */
.L_x_30511:
        /* <DEDUP_REMOVED lines=36> */
.L_x_30506:
[----:B------:R-:W-:Y:S02]  /*15dd00*/  IMAD.MOV.U32 R49, RZ, RZ, 0x0 ;  /* 0x00000000ff317424 */ /* 0x000fe400078e00ff */
[----:B------:R-:W-:Y:S02]  /*15dd10*/  IMAD.MOV.U32 R7, RZ, RZ, R50 ;  /* 0x000000ffff077224 */ /* 0x000fe400078e0032 */
[----:B------:R-:W-:Y:S05]  /*15dd20*/  RET.REL.NODEC R48 `(_ZN2at6native29vectorized_elementwise_kernelILi2EZZZNS0_50_GLOBAL__N__2680c7bb_12_PowKernel_cu_7dd49032_317024pow_tensor_scalar_kernelERNS_18TensorIteratorBaseERKN3c106ScalarEENKUlvE_clEvENKUlvE_clEvEUlNS5_7complexIdEEE0_St5arrayIPcLm2EEEEviT0_T1_) ;  /* 0xffffea2030b47950 */ /* 0x000fea0003c3ffff */
.L_x_30513:
        /* <DEDUP_REMOVED lines=13> */
.L_x_60663:


//--------------------- .text._ZN2at6native29vectorized_elementwise_kernelILi4EZZZNS0_50_GLOBAL__N__2680c7bb_12_PowKernel_cu_7dd49032_317024pow_tensor_scalar_kernelERNS_18TensorIteratorBaseERKN3c106ScalarEENKUlvE_clEvENKUlvE_clEvEUlNS5_7complexIdEEE0_St5arrayIPcLm2EEEEviT0_T1_ --------------------------
	.section	.text._ZN2at6native29vectorized_elementwise_kernelILi4EZZZNS0_50_GLOBAL__N__2680c7bb_12_PowKernel_cu_7dd49032_317024pow_tensor_scalar_kernelERNS_18TensorIteratorBaseERKN3c106ScalarEENKUlvE_clEvENKUlvE_clEvEUlNS5_7complexIdEEE0_St5arrayIPcLm2EEEEviT0_T1_,"ax",@progbits
	.align	128
        .global         _ZN2at6native29vectorized_elementwise_kernelILi4EZZZNS0_50_GLOBAL__N__2680c7bb_12_PowKernel_cu_7dd49032_317024pow_tensor_scalar_kernelERNS_18TensorIteratorBaseERKN3c106ScalarEENKUlvE_clEvENKUlvE_clEvEUlNS5_7complexIdEEE0_St5arrayIPcLm2EEEEviT0_T1_
        .type           _ZN2at6native29vectorized_elementwise_kernelILi4EZZZNS0_50_GLOBAL__N__2680c7bb_12_PowKernel_cu_7dd49032_317024pow_tensor_scalar_kernelERNS_18TensorIteratorBaseERKN3c106ScalarEENKUlvE_clEvENKUlvE_clEvEUlNS5_7complexIdEEE0_St5arrayIPcLm2EEEEviT0_T1_,@function
        .size           _ZN2at6native29vectorized_elementwise_kernelILi4EZZZNS0_50_GLOBAL__N__2680c7bb_12_PowKernel_cu_7dd49032_317024pow_tensor_scalar_kernelERNS_18TensorIteratorBaseERKN3c106ScalarEENKUlvE_clEvENKUlvE_clEvEUlNS5_7complexIdEEE0_St5arrayIPcLm2EEEEviT0_T1_,(.L_x_60665 - _ZN2at6native29vectorized_elementwise_kernelILi4EZZZNS0_50_GLOBAL__N__2680c7bb_12_PowKernel_cu_7dd49032_317024pow_tensor_scalar_kernelERNS_18TensorIteratorBaseERKN3c106ScalarEENKUlvE_clEvENKUlvE_clEvEUlNS5_7complexIdEEE0_St5arrayIPcLm2EEEEviT0_T1_)
        .other          _ZN2at6native29vectorized_elementwise_kernelILi4EZZZNS0_50_GLOBAL__N__2680c7bb_12_PowKernel_cu_7dd49032_317024pow_tensor_scalar_kernelERNS_18TensorIteratorBaseERKN3c106ScalarEENKUlvE_clEvENKUlvE_clEvEUlNS5_7complexIdEEE0_St5arrayIPcLm2EEEEviT0_T1_,@"STO_CUDA_ENTRY STV_DEFAULT"
_ZN2at6native29vectorized_elementwise_kernelILi4EZZZNS0_50_GLOBAL__N__2680c7bb_12_PowKernel_cu_7dd49032_317024pow_tensor_scalar_kernelERNS_18TensorIteratorBaseERKN3c106ScalarEENKUlvE_clEvENKUlvE_clEvEUlNS5_7complexIdEEE0_St5arrayIPcLm2EEEEviT0_T1_:
.text._ZN2at6native29vectorized_elementwise_kernelILi4EZZZNS0_50_GLOBAL__N__2680c7bb_12_PowKernel_cu_7dd49032_317024pow_tensor_scalar_kernelERNS_18TensorIteratorBaseERKN3c106ScalarEENKUlvE_clEvENKUlvE_clEvEUlNS5_7complexIdEEE0_St5arrayIPcLm2EEEEviT0_T1_:
        /* <DEDUP_REMOVED lines=314> */
.L_x_30520:
[----:B------:R-:W-:Y:S01]  /*13a0*/  IMAD.MOV.U32 R2, RZ, RZ, 0x0 ;  /* 0x00000000ff027424 */ /* 0x000fe200078e00ff */
[----:B------:R-:W-:Y:S01]  /*13b0*/  LOP3.LUT P0, RZ, R5, 0x7fffffff, RZ, 0xc0, !PT ;  /* 0x7fffffff05ff7812 */ /* 0x000fe2000780c0ff */
[----:B------:R-:W-:-:S06]  /*13c0*/  IMAD.MOV.U32 R3, RZ, RZ, 0x7ff00000 ;  /* 0x7ff00000ff037424 */ /* 0x000fcc00078e00ff */
[----:B------:R-:W0:Y:S02]  /*13d0*/  DFMA R4, R4, R2, +INF ;  /* 0x7ff000000404742b */ /* 0x000e240000000002 */
[----:B0-----:R-:W-:Y:S02]  /*13e0*/  FSEL R28, R4, RZ, P0 ;  /* 0x000000ff041c7208 */ /* 0x001fe40000000000 */
[----:B------:R-:W-:-:S07]  /*13f0*/  FSEL R29, R5, -QNAN , P0 ;  /* 0xfff00000051d7808 */ /* 0x000fce0000000000 */
.L_x_30521:
[----:B------:R-:W-:Y:S05]  /*1400*/  BSYNC.RECONVERGENT B0 ;  /* 0x0000000000007941 */ /* 0x000fea0003800200 */
.L_x_30519:
        /* <DEDUP_REMOVED lines=66> */
[----:B------:R-:W-:Y:S05]  /*1830*/  CALL.REL.NOINC `($__internal_65_$__cuda_sm20_div_rn_f64_full) ;  /* 0x000015b0000c7944 */ /* 0x000fea0003c00000 */
.L_x_30523:
[----:B------:R-:W-:Y:S05]  /*1840*/  BSYNC.RECONVERGENT B3 ;  /* 0x0000000000037941 */ /* 0x000fea0003800200 */
.L_x_30522:
        /* <DEDUP_REMOVED lines=194> */
.L_x_30518:
        /* <DEDUP_REMOVED lines=72> */
[----:B------:R-:W-:Y:S05]  /*28f0*/  CALL.REL.NOINC `($__internal_65_$__cuda_sm20_div_rn_f64_full) ;  /* 0x0000159c00dc7944 */ /* 0x000fea0003c00000 */
[----:B------:R-:W-:Y:S02]  /*2900*/  IMAD.MOV.U32 R28, RZ, RZ, R2 ;  /* 0x000000ffff1c7224 */ /* 0x000fe400078e0002 */
[----:B------:R-:W-:-:S07]  /*2910*/  IMAD.MOV.U32 R29, RZ, RZ, R3 ;  /* 0x000000ffff1d7224 */ /* 0x000fce00078e0003 */
.L_x_30527:
[----:B------:R-:W-:Y:S05]  /*2920*/  BSYNC.RECONVERGENT B3 ;  /* 0x0000000000037941 */ /* 0x000fea0003800200 */
.L_x_30526:
        /* <DEDUP_REMOVED lines=51> */
.L_x_30529:
[----:B------:R-:W-:Y:S05]  /*2c60*/  BSYNC.RECONVERGENT B3 ;  /* 0x0000000000037941 */ /* 0x000fea0003800200 */
.L_x_30528:
        /* <DEDUP_REMOVED lines=283> */
.L_x_30531:
[----:B------:R-:W-:Y:S01]  /*3e20*/  IMAD.MOV.U32 R4, RZ, RZ, 0x0 ;  /* 0x00000000ff047424 */ /* 0x000fe200078e00ff */
[----:B------:R-:W-:Y:S01]  /*3e30*/  LOP3.LUT P0, RZ, R3, 0x7fffffff, RZ, 0xc0, !PT ;  /* 0x7fffffff03ff7812 */ /* 0x000fe2000780c0ff */
[----:B------:R-:W-:-:S06]  /*3e40*/  IMAD.MOV.U32 R5, RZ, RZ, 0x7ff00000 ;  /* 0x7ff00000ff057424 */ /* 0x000fcc00078e00ff */
[----:B------:R-:W0:Y:S02]  /*3e50*/  DFMA R2, R2, R4, +INF ;  /* 0x7ff000000202742b */ /* 0x000e240000000004 */
[----:B0-----:R-:W-:Y:S02]  /*3e60*/  FSEL R28, R2, RZ, P0 ;  /* 0x000000ff021c7208 */ /* 0x001fe40000000000 */
[----:B------:R-:W-:-:S07]  /*3e70*/  FSEL R29, R3, -QNAN , P0 ;  /* 0xfff00000031d7808 */ /* 0x000fce0000000000 */
.L_x_30532:
[----:B------:R-:W-:Y:S05]  /*3e80*/  BSYNC.RECONVERGENT B0 ;  /* 0x0000000000007941 */ /* 0x000fea0003800200 */
.L_x_30530:
        /* <DEDUP_REMOVED lines=54> */
.L_x_30534:
[----:B------:R-:W-:Y:S05]  /*41f0*/  BSYNC.RECONVERGENT B3 ;  /* 0x0000000000037941 */ /* 0x000fea0003800200 */
.L_x_30533:
        /* <DEDUP_REMOVED lines=196> */
.L_x_30525:
        /* <DEDUP_REMOVED lines=201> */
.L_x_30536:
        /* <DEDUP_REMOVED lines=59> */
.L_x_30540:
[----:B------:R-:W-:Y:S05]  /*5e80*/  BSYNC.RECONVERGENT B4 ;  /* 0x0000000000047941 */ /* 0x000fea0003800200 */
.L_x_30539:
        /* <DEDUP_REMOVED lines=78> */
.L_x_30538:
        /* <DEDUP_REMOVED lines=187> */
.L_x_30542:
[----:B------:R-:W-:Y:S01]  /*6f20*/  IMAD.MOV.U32 R2, RZ, RZ, 0x0 ;  /* 0x00000000ff027424 */ /* 0x000fe200078e00ff */
[----:B------:R-:W-:Y:S01]  /*6f30*/  LOP3.LUT P0, RZ, R5, 0x7fffffff, RZ, 0xc0, !PT ;  /* 0x7fffffff05ff7812 */ /* 0x000fe2000780c0ff */
[----:B------:R-:W-:-:S06]  /*6f40*/  IMAD.MOV.U32 R3, RZ, RZ, 0x7ff00000 ;  /* 0x7ff00000ff037424 */ /* 0x000fcc00078e00ff */
[----:B------:R-:W0:Y:S02]  /*6f50*/  DFMA R4, R4, R2, +INF ;  /* 0x7ff000000404742b */ /* 0x000e240000000002 */
[----:B0-----:R-:W-:Y:S02]  /*6f60*/  FSEL R4, R4, RZ, P0 ;  /* 0x000000ff04047208 */ /* 0x001fe40000000000 */
[----:B------:R-:W-:-:S07]  /*6f70*/  FSEL R5, R5, -QNAN , P0 ;  /* 0xfff0000005057808 */ /* 0x000fce0000000000 */
.L_x_30541:
[----:B------:R-:W-:Y:S05]  /*6f80*/  BSYNC.RECONVERGENT B3 ;  /* 0x0000000000037941 */ /* 0x000fea0003800200 */
.L_x_30537:
        /* <DEDUP_REMOVED lines=191> */
.L_x_30535:
        /* <DEDUP_REMOVED lines=308> */
.L_x_30545:
[----:B------:R-:W-:Y:S01]  /*8ec0*/  IMAD.MOV.U32 R2, RZ, RZ, 0x0 ;  /* 0x00000000ff027424 */ /* 0x000fe200078e00ff */
[----:B------:R-:W-:Y:S01]  /*8ed0*/  LOP3.LUT P0, RZ, R5, 0x7fffffff, RZ, 0xc0, !PT ;  /* 0x7fffffff05ff7812 */ /* 0x000fe2000780c0ff */
[----:B------:R-:W-:-:S06]  /*8ee0*/  IMAD.MOV.U32 R3, RZ, RZ, 0x7ff00000 ;  /* 0x7ff00000ff037424 */ /* 0x000fcc00078e00ff */
[----:B------:R-:W0:Y:S02]  /*8ef0*/  DFMA R4, R4, R2, +INF ;  /* 0x7ff000000404742b */ /* 0x000e240000000002 */
[----:B0-----:R-:W-:Y:S02]  /*8f00*/  FSEL R28, R4, RZ, P0 ;  /* 0x000000ff041c7208 */ /* 0x001fe40000000000 */
[----:B------:R-:W-:-:S07]  /*8f10*/  FSEL R29, R5, -QNAN , P0 ;  /* 0xfff00000051d7808 */ /* 0x000fce0000000000 */
.L_x_30546:
[----:B------:R-:W-:Y:S05]  /*8f20*/  BSYNC.RECONVERGENT B0 ;  /* 0x0000000000007941 */ /* 0x000fea0003800200 */
.L_x_30544:
        /* <DEDUP_REMOVED lines=49> */
.L_x_30548:
[----:B------:R-:W-:Y:S05]  /*9240*/  BSYNC.RECONVERGENT B3 ;  /* 0x0000000000037941 */ /* 0x000fea0003800200 */
.L_x_30547:
        /* <DEDUP_REMOVED lines=192> */
.L_x_30543:
        /* <DEDUP_REMOVED lines=76> */
.L_x_30553:
[----:B------:R-:W-:Y:S05]  /*a310*/  BSYNC.RECONVERGENT B4 ;  /* 0x0000000000047941 */ /* 0x000fea0003800200 */
.L_x_30552:
        /* <DEDUP_REMOVED lines=78> */
.L_x_30551:
        /* <DEDUP_REMOVED lines=187> */
.L_x_30555:
[----:B------:R-:W-:Y:S01]  /*b3b0*/  IMAD.MOV.U32 R4, RZ, RZ, 0x0 ;  /* 0x00000000ff047424 */ /* 0x000fe200078e00ff */
[----:B------:R-:W-:Y:S01]  /*b3c0*/  LOP3.LUT P0, RZ, R3, 0x7fffffff, RZ, 0xc0, !PT ;  /* 0x7fffffff03ff7812 */ /* 0x000fe2000780c0ff */
[----:B------:R-:W-:-:S06]  /*b3d0*/  IMAD.MOV.U32 R5, RZ, RZ, 0x7ff00000 ;  /* 0x7ff00000ff057424 */ /* 0x000fcc00078e00ff */
[----:B------:R-:W0:Y:S02]  /*b3e0*/  DFMA R2, R2, R4, +INF ;  /* 0x7ff000000202742b */ /* 0x000e240000000004 */
[----:B0-----:R-:W-:Y:S02]  /*b3f0*/  FSEL R28, R2, RZ, P0 ;  /* 0x000000ff021c7208 */ /* 0x001fe40000000000 */
[----:B------:R-:W-:-:S07]  /*b400*/  FSEL R29, R3, -QNAN , P0 ;  /* 0xfff00000031d7808 */ /* 0x000fce0000000000 */
.L_x_30554:
[----:B------:R-:W-:Y:S05]  /*b410*/  BSYNC.RECONVERGENT B3 ;  /* 0x0000000000037941 */ /* 0x000fea0003800200 */
.L_x_30550:
        /* <DEDUP_REMOVED lines=54> */
.L_x_30557:
[----:B------:R-:W-:Y:S05]  /*b780*/  BSYNC.RECONVERGENT B3 ;  /* 0x0000000000037941 */ /* 0x000fea0003800200 */
.L_x_30556:
        /* <DEDUP_REMOVED lines=196> */
.L_x_30549:
        /* <DEDUP_REMOVED lines=198> */
.L_x_30560:
[----:B------:R-:W-:Y:S01]  /*d030*/  IMAD.MOV.U32 R4, RZ, RZ, 0x0 ;  /* 0x00000000ff047424 */ /* 0x000fe200078e00ff */
[----:B------:R-:W-:Y:S01]  /*d040*/  LOP3.LUT P0, RZ, R3, 0x7fffffff, RZ, 0xc0, !PT ;  /* 0x7fffffff03ff7812 */ /* 0x000fe2000780c0ff */
[----:B------:R-:W-:-:S06]  /*d050*/  IMAD.MOV.U32 R5, RZ, RZ, 0x7ff00000 ;  /* 0x7ff00000ff057424 */ /* 0x000fcc00078e00ff */
[----:B------:R-:W0:Y:S02]  /*d060*/  DFMA R2, R2, R4, +INF ;  /* 0x7ff000000202742b */ /* 0x000e240000000004 */
[----:B0-----:R-:W-:Y:S02]  /*d070*/  FSEL R28, R2, RZ, P0 ;  /* 0x000000ff021c7208 */ /* 0x001fe40000000000 */
[----:B------:R-:W-:-:S07]  /*d080*/  FSEL R29, R3, -QNAN , P0 ;  /* 0xfff00000031d7808 */ /* 0x000fce0000000000 */
.L_x_30561:
[----:B------:R-:W-:Y:S05]  /*d090*/  BSYNC.RECONVERGENT B0 ;  /* 0x0000000000007941 */ /* 0x000fea0003800200 */
.L_x_30559:
        /* <DEDUP_REMOVED lines=49> */
.L_x_30563:
[----:B------:R-:W-:Y:S05]  /*d3b0*/  BSYNC.RECONVERGENT B3 ;  /* 0x0000000000037941 */ /* 0x000fea0003800200 */
.L_x_30562:
        /* <DEDUP_REMOVED lines=196> */
.L_x_30558:
        /* <DEDUP_REMOVED lines=107> */
.L_x_30565:
        /* <DEDUP_REMOVED lines=25> */
[----:B------:R-:W-:-:S15]  /*e840*/  IMAD.MOV.U32 R61, RZ, RZ, R3 ;  /* 0x000000ffff3d7224 */ /* 0x000fde00078e0003 */
[----:B------:R-:W-:-:S15]  /*e850*/  NOP ;  /* 0x0000000000007918 */ /* 0x000fde0000000000 */
[----:B------:R-:W-:-:S15]  /*e860*/  NOP ;  /* 0x0000000000007918 */ /* 0x000fde0000000000 */
[----:B------:R-:W-:-:S12]  /*e870*/  NOP ;  /* 0x0000000000007918 */ /* 0x000fd80000000000 */
        /* <DEDUP_REMOVED lines=34> */
[----:B0-----:R-:W0:Y:S02]  /*eaa0*/  DSETP.GEU.AND P4, PT, R50, R62, PT ;  /* 0x0000003e3200722a */ /* 0x001e240003f8e000 */
        /* <DEDUP_REMOVED lines=44> */
[----:B------:R-:W0:-:S15]  /*ed70*/  DSETP.GEU.AND P2, PT, R64, R56, P2 ;  /* 0x000000384000722a */ /* 0x000e1e000174e000 */
        /* <DEDUP_REMOVED lines=20> */
[----:B------:R-:W-:Y:S01]  /*eec0*/  IMAD.MOV.U32 R54, RZ, RZ, R0 ;  /* 0x000000ffff367224 */ /* 0x000fe200078e0000 */
[----:B------:R-:W-:Y:S06]  /*eed0*/  @!P0 BRA `(.L_x_30565) ;  /* 0xfffffff400f48947 */ /* 0x000fec000383ffff */
[----:B------:R-:W-:Y:S05]  /*eee0*/  BSYNC.RECONVERGENT B0 ;  /* 0x0000000000007941 */ /* 0x000fea0003800200 */
.L_x_30564:
        /* <DEDUP_REMOVED lines=114> */
.L_x_30569:
[----:B------:R-:W-:Y:S05]  /*f610*/  BSYNC.RECONVERGENT B4 ;  /* 0x0000000000047941 */ /* 0x000fea0003800200 */
.L_x_30568:
        /* <DEDUP_REMOVED lines=78> */
.L_x_30567:
        /* <DEDUP_REMOVED lines=187> */
.L_x_30571:
[----:B------:R-:W-:Y:S01]  /*106b0*/  IMAD.MOV.U32 R4, RZ, RZ, 0x0 ;  /* 0x00000000ff047424 */ /* 0x000fe200078e00ff */
[----:B------:R-:W-:Y:S01]  /*106c0*/  LOP3.LUT P0, RZ, R3, 0x7fffffff, RZ, 0xc0, !PT ;  /* 0x7fffffff03ff7812 */ /* 0x000fe2000780c0ff */
[----:B------:R-:W-:-:S06]  /*106d0*/  IMAD.MOV.U32 R5, RZ, RZ, 0x7ff00000 ;  /* 0x7ff00000ff057424 */ /* 0x000fcc00078e00ff */
[----:B------:R-:W0:Y:S02]  /*106e0*/  DFMA R2, R2, R4, +INF ;  /* 0x7ff000000202742b */ /* 0x000e240000000004 */
[----:B0-----:R-:W-:Y:S02]  /*106f0*/  FSEL R32, R2, RZ, P0 ;  /* 0x000000ff02207208 */ /* 0x001fe40000000000 */
[----:B------:R-:W-:-:S07]  /*10700*/  FSEL R33, R3, -QNAN , P0 ;  /* 0xfff0000003217808 */ /* 0x000fce0000000000 */
.L_x_30570:
[----:B------:R-:W-:Y:S05]  /*10710*/  BSYNC.RECONVERGENT B3 ;  /* 0x0000000000037941 */ /* 0x000fea0003800200 */
.L_x_30566:
        /* <DEDUP_REMOVED lines=65> */
.L_x_30573:
[----:B------:R-:W-:Y:S05]  /*10b30*/  BSYNC.RECONVERGENT B3 ;  /* 0x0000000000037941 */ /* 0x000fea0003800200 */
.L_x_30572:
        /* <DEDUP_REMOVED lines=196> */
.L_x_30524:
[----:B------:R-:W-:Y:S05]  /*11780*/  BSYNC.RECONVERGENT B1 ;  /* 0x0000000000017941 */ /* 0x000fea0003800200 */
.L_x_30517:
        /* <DEDUP_REMOVED lines=138> */
.L_x_30574:
        /* <DEDUP_REMOVED lines=56> */
[----:B0-----:R-:W-:Y:S05]  /*123b0*/  CALL.REL.NOINC `($_ZN2at6native29vectorized_elementwise_kernelILi4EZZZNS0_50_GLOBAL__N__2680c7bb_12_PowKernel_cu_7dd49032_317024pow_tensor_scalar_kernelERNS_18TensorIteratorBaseERKN3c106ScalarEENKUlvE_clEvENKUlvE_clEvEUlNS5_7complexIdEEE0_St5arrayIPcLm2EEEEviT0_T1_$__internal_trig_reduction_slowpathd) ;  /* 0x000014ac00547944 */ /* 0x001fea0003c00000 */
[----:B------:R-:W-:Y:S02]  /*123c0*/  IMAD.MOV.U32 R2, RZ, RZ, R6 ;  /* 0x000000ffff027224 */ /* 0x000fe400078e0006 */
[----:B------:R-:W-:-:S07]  /*123d0*/  IMAD.MOV.U32 R3, RZ, RZ, R7 ;  /* 0x000000ffff037224 */ /* 0x000fce00078e0007 */
.L_x_30579:
[----:B------:R-:W-:Y:S05]  /*123e0*/  BSYNC.RECONVERGENT B4 ;  /* 0x0000000000047941 */ /* 0x000fea0003800200 */
.L_x_30578:
[----:B------:R-:W-:-:S07]  /*123f0*/  VIADD R0, R4, 0x1 ;  /* 0x0000000104007836 */ /* 0x000fce0000000000 */
.L_x_30577:
[----:B------:R-:W-:Y:S05]  /*12400*/  BSYNC.RECONVERGENT B3 ;  /* 0x0000000000037941 */ /* 0x000fea0003800200 */
.L_x_30576:
        /* <DEDUP_REMOVED lines=118> */
[----:B------:R-:W-:Y:S05]  /*12b70*/  CALL.REL.NOINC `($_ZN2at6native29vectorized_elementwise_kernelILi4EZZZNS0_50_GLOBAL__N__2680c7bb_12_PowKernel_cu_7dd49032_317024pow_tensor_scalar_kernelERNS_18TensorIteratorBaseERKN3c106ScalarEENKUlvE_clEvENKUlvE_clEvEUlNS5_7complexIdEEE0_St5arrayIPcLm2EEEEviT0_T1_$__internal_trig_reduction_slowpathd) ;  /* 0x000014a400647944 */ /* 0x000fea0003c00000 */
[----:B------:R-:W-:Y:S02]  /*12b80*/  IMAD.MOV.U32 R0, RZ, RZ, R4 ;  /* 0x000000ffff007224 */ /* 0x000fe400078e0004 */
[----:B------:R-:W-:Y:S02]  /*12b90*/  IMAD.MOV.U32 R2, RZ, RZ, R6 ;  /* 0x000000ffff027224 */ /* 0x000fe400078e0006 */
[----:B------:R-:W-:-:S07]  /*12ba0*/  IMAD.MOV.U32 R3, RZ, RZ, R7 ;  /* 0x000000ffff037224 */ /* 0x000fce00078e0007 */
.L_x_30581:
[----:B------:R-:W-:Y:S05]  /*12bb0*/  BSYNC.RECONVERGENT B3 ;  /* 0x0000000000037941 */ /* 0x000fea0003800200 */
.L_x_30580:
        /* <DEDUP_REMOVED lines=64> */
.L_x_30575:
        /* <DEDUP_REMOVED lines=15> */
.L_x_30582:
        /* <DEDUP_REMOVED lines=135> */
.L_x_30585:
[----:B------:R-:W-:Y:S05]  /*13920*/  BSYNC.RECONVERGENT B0 ;  /* 0x0000000000007941 */ /* 0x000fea0003800200 */
.L_x_30584:
        /* <DEDUP_REMOVED lines=64> */
.L_x_30589:
[----:B------:R-:W-:Y:S05]  /*13d30*/  BSYNC.RECONVERGENT B4 ;  /* 0x0000000000047941 */ /* 0x000fea0003800200 */
.L_x_30588:
[----:B------:R-:W-:-:S07]  /*13d40*/  VIADD R0, R0, 0x1 ;  /* 0x0000000100007836 */ /* 0x000fce0000000000 */
.L_x_30587:
[----:B------:R-:W-:Y:S05]  /*13d50*/  BSYNC.RECONVERGENT B3 ;  /* 0x0000000000037941 */ /* 0x000fea0003800200 */
.L_x_30586:
        /* <DEDUP_REMOVED lines=132> */
.L_x_30591:
[----:B------:R-:W-:Y:S05]  /*145a0*/  BSYNC.RECONVERGENT B3 ;  /* 0x0000000000037941 */ /* 0x000fea0003800200 */
.L_x_30590:
        /* <DEDUP_REMOVED lines=84> */
.L_x_30583:
        /* <DEDUP_REMOVED lines=125> */
.L_x_30593:
[----:B------:R-:W-:Y:S05]  /*152c0*/  BSYNC.RECONVERGENT B0 ;  /* 0x0000000000007941 */ /* 0x000fea0003800200 */
.L_x_30592:
        /* <DEDUP_REMOVED lines=48> */
[----:B-1----:R-:W-:Y:S05]  /*155d0*/  CALL.REL.NOINC `($_ZN2at6native29vectorized_elementwise_kernelILi4EZZZNS0_50_GLOBAL__N__2680c7bb_12_PowKernel_cu_7dd49032_317024pow_tensor_scalar_kernelERNS_18TensorIteratorBaseERKN3c106ScalarEENKUlvE_clEvENKUlvE_clEvEUlNS5_7complexIdEEE0_St5arrayIPcLm2EEEEviT0_T1_$__internal_trig_reduction_slowpathd) ;  /* 0x0000147800cc7944 */ /* 0x002fea0003c00000 */
[----:B------:R-:W-:Y:S02]  /*155e0*/  IMAD.MOV.U32 R2, RZ, RZ, R6 ;  /* 0x000000ffff027224 */ /* 0x000fe400078e0006 */
[----:B------:R-:W-:-:S07]  /*155f0*/  IMAD.MOV.U32 R3, RZ, RZ, R7 ;  /* 0x000000ffff037224 */ /* 0x000fce00078e0007 */
.L_x_30597:
[----:B------:R-:W-:Y:S05]  /*15600*/  BSYNC.RECONVERGENT B4 ;  /* 0x0000000000047941 */ /* 0x000fea0003800200 */
.L_x_30596:
[----:B------:R-:W-:-:S07]  /*15610*/  VIADD R0, R4, 0x1 ;  /* 0x0000000104007836 */ /* 0x000fce0000000000 */
.L_x_30595:
[----:B------:R-:W-:Y:S05]  /*15620*/  BSYNC.RECONVERGENT B3 ;  /* 0x0000000000037941 */ /* 0x000fea0003800200 */
.L_x_30594:
        /* <DEDUP_REMOVED lines=120> */
[----:B------:R-:W-:Y:S02]  /*15db0*/  IMAD.MOV.U32 R2, RZ, RZ, R6 ;  /* 0x000000ffff027224 */ /* 0x000fe400078e0006 */
[----:B------:R-:W-:-:S07]  /*15dc0*/  IMAD.MOV.U32 R3, RZ, RZ, R7 ;  /* 0x000000ffff037224 */ /* 0x000fce00078e0007 */
.L_x_30599:
[----:B------:R-:W-:Y:S05]  /*15dd0*/  BSYNC.RECONVERGENT B3 ;  /* 0x0000000000037941 */ /* 0x000fea0003800200 */
.L_x_30598:
        /* <DEDUP_REMOVED lines=72> */
.L_x_30516:
[----:B------:R-:W-:Y:S05]  /*16260*/  BSYNC.RECONVERGENT B2 ;  /* 0x0000000000027941 */ /* 0x000fea0003800200 */
.L_x_30515:
        /* <DEDUP_REMOVED lines=290> */
.L_x_30609:
        /* <DEDUP_REMOVED lines=52> */
[----:B-1----:R-:W-:Y:S05]  /*177d0*/  CALL.REL.NOINC `($__internal_65_$__cuda_sm20_div_rn_f64_full) ;  /* 0x0000145000247944 */ /* 0x002fea0003c00000 */
.L_x_30612:
[----:B------:R-:W-:Y:S05]  /*177e0*/  BSYNC.RECONVERGENT B4 ;  /* 0x0000000000047941 */ /* 0x000fea0003800200 */
.L_x_30611:
        /* <DEDUP_REMOVED lines=77> */
.L_x_30610:
[----:B------:R-:W-:Y:S05]  /*17cc0*/  BSYNC.RECONVERGENT B3 ;  /* 0x0000000000037941 */ /* 0x000fea0003800200 */
.L_x_30608:
        /* <DEDUP_REMOVED lines=53> */
[----:B012---:R-:W-:Y:S05]  /*18020*/  CALL.REL.NOINC `($__internal_65_$__cuda_sm20_div_rn_f64_full) ;  /* 0x0000144800107944 */ /* 0x007fea0003c00000 */
.L_x_30614:
[----:B------:R-:W-:Y:S05]  /*18030*/  BSYNC.RECONVERGENT B3 ;  /* 0x0000000000037941 */ /* 0x000fea0003800200 */
.L_x_30613:
        /* <DEDUP_REMOVED lines=176> */
.L_x_30616:
[----:B------:R-:W-:Y:S02]  /*18b40*/  FSEL R2, RZ, 3.37028055040000000000e+12, P0 ;  /* 0x54442d18ff027808 */ /* 0x000fe40000000000 */
[----:B------:R-:W-:-:S07]  /*18b50*/  FSEL R3, RZ, 2.1426990032196044922, P0 ;  /* 0x400921fbff037808 */ /* 0x000fce0000000000 */
.L_x_30617:
[----:B------:R-:W-:Y:S05]  /*18b60*/  BSYNC.RECONVERGENT B0 ;  /* 0x0000000000007941 */ /* 0x000fea0003800200 */
.L_x_30615:
        /* <DEDUP_REMOVED lines=14> */
.L_x_30607:
        /* <DEDUP_REMOVED lines=249> */
.L_x_30621:
[----:B------:R-:W-:Y:S05]  /*19be0*/  BSYNC.RECONVERGENT B0 ;  /* 0x0000000000007941 */ /* 0x000fea0003800200 */
.L_x_30620:
[----:B------:R-:W-:Y:S04]  /*19bf0*/  BSSY.RECONVERGENT B3, `(.L_x_30622) ;  /* 0x0000008000037945 */ /* 0x000fe80003800200 */
[----:B------:R-:W-:Y:S05]  /*19c00*/  @P4 BRA P5, `(.L_x_30623) ;  /* 0x0000000000184947 */ /* 0x000fea0002800000 */
[----:B------:R-:W-:Y:S01]  /*19c10*/  IMAD.MOV.U32 R0, RZ, RZ, R10 ;  /* 0x000000ffff007224 */ /* 0x000fe200078e000a */
[----:B------:R-:W-:Y:S01]  /*19c20*/  MOV R4, 0x19c70 ;  /* 0x00019c7000047802 */ /* 0x000fe20000000f00 */
[----:B------:R-:W-:Y:S02]  /*19c30*/  IMAD.MOV.U32 R5, RZ, RZ, R11 ;  /* 0x000000ffff057224 */ /* 0x000fe400078e000b */
[----:B------:R-:W-:Y:S02]  /*19c40*/  IMAD.MOV.U32 R2, RZ, RZ, R32 ;  /* 0x000000ffff027224 */ /* 0x000fe400078e0020 */
[----:B------:R-:W-:-:S07]  /*19c50*/  IMAD.MOV.U32 R3, RZ, RZ, R33 ;  /* 0x000000ffff037224 */ /* 0x000fce00078e0021 */
[----:B012---:R-:W-:Y:S05]  /*19c60*/  CALL.REL.NOINC `($__internal_65_$__cuda_sm20_div_rn_f64_full) ;  /* 0x0000142c00007944 */ /* 0x007fea0003c00000 */
.L_x_30623:
[----:B------:R-:W-:Y:S05]  /*19c70*/  BSYNC.RECONVERGENT B3 ;  /* 0x0000000000037941 */ /* 0x000fea0003800200 */
.L_x_30622:
        /* <DEDUP_REMOVED lines=176> */
.L_x_30625:
[----:B------:R-:W-:Y:S02]  /*1a780*/  FSEL R2, RZ, 3.37028055040000000000e+12, P0 ;  /* 0x54442d18ff027808 */ /* 0x000fe40000000000 */
[----:B------:R-:W-:-:S07]  /*1a790*/  FSEL R3, RZ, 2.1426990032196044922, P0 ;  /* 0x400921fbff037808 */ /* 0x000fce0000000000 */
.L_x_30626:
[----:B------:R-:W-:Y:S05]  /*1a7a0*/  BSYNC.RECONVERGENT B0 ;  /* 0x0000000000007941 */ /* 0x000fea0003800200 */
.L_x_30624:
        /* <DEDUP_REMOVED lines=14> */
.L_x_30619:
        /* <DEDUP_REMOVED lines=107> */
.L_x_30628:
        /* <DEDUP_REMOVED lines=11> */
[----:B------:R-:W-:-:S15]  /*1aff0*/  FSEL R60, R2, R4, P1 ;  /* 0x00000004023c7208 */ /* 0x000fde0000800000 */
[----:B------:R-:W-:-:S15]  /*1b000*/  NOP ;  /* 0x0000000000007918 */ /* 0x000fde0000000000 */
[----:B------:R-:W-:-:S15]  /*1b010*/  NOP ;  /* 0x0000000000007918 */ /* 0x000fde0000000000 */
[----:B------:R-:W-:-:S13]  /*1b020*/  NOP ;  /* 0x0000000000007918 */ /* 0x000fda0000000000 */
        /* <DEDUP_REMOVED lines=8> */
[----:B------:R-:W-:Y:S02]  /*1b0b0*/  FSEL R4, R66, R6, P2 ;  /* 0x0000000642047208 */ /* 0x000fe40001000000 */
[----:B------:R-:W-:Y:S01]  /*1b0c0*/  FSEL R5, R67, R7, P2 ;  /* 0x0000000743057208 */ /* 0x000fe20001000000 */
[----:B------:R-:W-:-:S15]  /*1b0d0*/  IMAD.MOV.U32 R61, RZ, RZ, R3 ;  /* 0x000000ffff3d7224 */ /* 0x000fde00078e0003 */
[----:B------:R-:W-:-:S15]  /*1b0e0*/  NOP ;  /* 0x0000000000007918 */ /* 0x000fde0000000000 */
[----:B------:R-:W-:-:S15]  /*1b0f0*/  NOP ;  /* 0x0000000000007918 */ /* 0x000fde0000000000 */
[----:B------:R-:W-:-:S12]  /*1b100*/  NOP ;  /* 0x0000000000007918 */ /* 0x000fd80000000000 */
        /* <DEDUP_REMOVED lines=103> */
.L_x_30627:
        /* <DEDUP_REMOVED lines=257> */
.L_x_30630:
        /* <DEDUP_REMOVED lines=53> */
.L_x_30633:
[----:B------:R-:W-:Y:S05]  /*1cae0*/  BSYNC.RECONVERGENT B4 ;  /* 0x0000000000047941 */ /* 0x000fea0003800200 */
.L_x_30632:
        /* <DEDUP_REMOVED lines=77> */
.L_x_30631:
[----:B------:R-:W-:Y:S05]  /*1cfc0*/  BSYNC.RECONVERGENT B3 ;  /* 0x0000000000037941 */ /* 0x000fea0003800200 */
.L_x_30629:
        /* <DEDUP_REMOVED lines=64> */
[----:B-12---:R-:W-:Y:S05]  /*1d3d0*/  CALL.REL.NOINC `($__internal_65_$__cuda_sm20_div_rn_f64_full) ;  /* 0x000013f400247944 */ /* 0x006fea0003c00000 */
.L_x_30635:
[----:B------:R-:W-:Y:S05]  /*1d3e0*/  BSYNC.RECONVERGENT B3 ;  /* 0x0000000000037941 */ /* 0x000fea0003800200 */
.L_x_30634:
        /* <DEDUP_REMOVED lines=176> */
.L_x_30637:
[----:B------:R-:W-:Y:S02]  /*1def0*/  FSEL R2, RZ, 3.37028055040000000000e+12, P0 ;  /* 0x54442d18ff027808 */ /* 0x000fe40000000000 */
[----:B------:R-:W-:-:S07]  /*1df00*/  FSEL R3, RZ, 2.1426990032196044922, P0 ;  /* 0x400921fbff037808 */ /* 0x000fce0000000000 */
.L_x_30638:
[----:B------:R-:W-:Y:S05]  /*1df10*/  BSYNC.RECONVERGENT B0 ;  /* 0x0000000000007941 */ /* 0x000fea0003800200 */
.L_x_30636:
        /* <DEDUP_REMOVED lines=14> */
.L_x_30606:
        /* <DEDUP_REMOVED lines=325> */
.L_x_30640:
[----:B------:R-:W-:Y:S05]  /*1f450*/  BSYNC.RECONVERGENT B0 ;  /* 0x0000000000007941 */ /* 0x000fea0003800200 */
.L_x_30639:
        /* <DEDUP_REMOVED lines=8> */
.L_x_30642:
[----:B------:R-:W-:Y:S05]  /*1f4e0*/  BSYNC.RECONVERGENT B3 ;  /* 0x0000000000037941 */ /* 0x000fea0003800200 */
.L_x_30641:
        /* <DEDUP_REMOVED lines=176> */
.L_x_30644:
[----:B------:R-:W-:Y:S02]  /*1fff0*/  FSEL R2, RZ, 3.37028055040000000000e+12, P0 ;  /* 0x54442d18ff027808 */ /* 0x000fe40000000000 */
[----:B------:R-:W-:-:S07]  /*20000*/  FSEL R3, RZ, 2.1426990032196044922, P0 ;  /* 0x400921fbff037808 */ /* 0x000fce0000000000 */
.L_x_30645:
[----:B------:R-:W-:Y:S05]  /*20010*/  BSYNC.RECONVERGENT B0 ;  /* 0x0000000000007941 */ /* 0x000fea0003800200 */
.L_x_30643:
        /* <DEDUP_REMOVED lines=10> */
.L_x_30605:
        /* <DEDUP_REMOVED lines=206> */
.L_x_30648:
        /* <DEDUP_REMOVED lines=53> */
.L_x_30651:
[----:B------:R-:W-:Y:S05]  /*210f0*/  BSYNC.RECONVERGENT B4 ;  /* 0x0000000000047941 */ /* 0x000fea0003800200 */
.L_x_30650:
        /* <DEDUP_REMOVED lines=77> */
.L_x_30649:
[----:B------:R-:W-:Y:S05]  /*215d0*/  BSYNC.RECONVERGENT B3 ;  /* 0x0000000000037941 */ /* 0x000fea0003800200 */
.L_x_30647:
        /* <DEDUP_REMOVED lines=187> */
.L_x_30646:
        /* <DEDUP_REMOVED lines=193> */
.L_x_30604:
        /* <DEDUP_REMOVED lines=50> */
[----:B-1----:R-:W-:Y:S05]  /*230c0*/  CALL.REL.NOINC `($__internal_65_$__cuda_sm20_div_rn_f64_full) ;  /* 0x0000139400e87944 */ /* 0x002fea0003c00000 */
[----:B------:R-:W-:Y:S02]  /*230d0*/  IMAD.MOV.U32 R8, RZ, RZ, R2 ;  /* 0x000000ffff087224 */ /* 0x000fe400078e0002 */
[----:B------:R-:W-:-:S07]  /*230e0*/  IMAD.MOV.U32 R9, RZ, RZ, R3 ;  /* 0x000000ffff097224 */ /* 0x000fce00078e0003 */
.L_x_30653:
[----:B------:R-:W-:Y:S05]  /*230f0*/  BSYNC.RECONVERGENT B3 ;  /* 0x0000000000037941 */ /* 0x000fea0003800200 */
.L_x_30652:
        /* <DEDUP_REMOVED lines=51> */
.L_x_30655:
[----:B------:R-:W-:Y:S05]  /*23430*/  BSYNC.RECONVERGENT B3 ;  /* 0x0000000000037941 */ /* 0x000fea0003800200 */
.L_x_30654:
        /* <DEDUP_REMOVED lines=334> */
.L_x_30657:
[----:B------:R-:W-:Y:S05]  /*24920*/  BSYNC.RECONVERGENT B0 ;  /* 0x0000000000007941 */ /* 0x000fea0003800200 */
.L_x_30656:
        /* <DEDUP_REMOVED lines=8> */
[----:B0123--:R-:W-:Y:S05]  /*249b0*/  CALL.REL.NOINC `($__internal_65_$__cuda_sm20_div_rn_f64_full) ;  /* 0x0000137c00ac7944 */ /* 0x00ffea0003c00000 */
.L_x_30659:
[----:B------:R-:W-:Y:S05]  /*249c0*/  BSYNC.RECONVERGENT B3 ;  /* 0x0000000000037941 */ /* 0x000fea0003800200 */
.L_x_30658:
        /* <DEDUP_REMOVED lines=176> */
.L_x_30661:
[----:B------:R-:W-:Y:S02]  /*254d0*/  FSEL R2, RZ, 3.37028055040000000000e+12, P0 ;  /* 0x54442d18ff027808 */ /* 0x000fe40000000000 */
[----:B------:R-:W-:-:S07]  /*254e0*/  FSEL R3, RZ, 2.1426990032196044922, P0 ;  /* 0x400921fbff037808 */ /* 0x000fce0000000000 */
.L_x_30662:
[----:B------:R-:W-:Y:S05]  /*254f0*/  BSYNC.RECONVERGENT B0 ;  /* 0x0000000000007941 */ /* 0x000fea0003800200 */
.L_x_30660:
        /* <DEDUP_REMOVED lines=14> */
.L_x_30603:
        /* <DEDUP_REMOVED lines=297> */
.L_x_30664:
[----:B------:R-:W-:Y:S05]  /*26870*/  BSYNC.RECONVERGENT B0 ;  /* 0x0000000000007941 */ /* 0x000fea0003800200 */
.L_x_30663:
[----:B------:R-:W-:Y:S04]  /*26880*/  BSSY.RECONVERGENT B3, `(.L_x_30665) ;  /* 0x0000007000037945 */ /* 0x000fe80003800200 */
[----:B------:R-:W-:Y:S05]  /*26890*/  @P4 BRA P5, `(.L_x_30666) ;  /* 0x0000000000144947 */ /* 0x000fea0002800000 */
[----:B------:R-:W-:Y:S01]  /*268a0*/  IMAD.MOV.U32 R0, RZ, RZ, R4 ;  /* 0x000000ffff007224 */ /* 0x000fe200078e0004 */
[----:B------:R-:W-:Y:S01]  /*268b0*/  MOV R4, 0x268f0 ;  /* 0x000268f000047802 */ /* 0x000fe20000000f00 */
[----:B------:R-:W-:Y:S02]  /*268c0*/  IMAD.MOV.U32 R2, RZ, RZ, R10 ;  /* 0x000000ffff027224 */ /* 0x000fe400078e000a */
[----:B------:R-:W-:-:S07]  /*268d0*/  IMAD.MOV.U32 R3, RZ, RZ, R11 ;  /* 0x000000ffff037224 */ /* 0x000fce00078e000b */
[----:B012---:R-:W-:Y:S05]  /*268e0*/  CALL.REL.NOINC `($__internal_65_$__cuda_sm20_div_rn_f64_full) ;  /* 0x0000135c00e07944 */ /* 0x007fea0003c00000 */
.L_x_30666:
[----:B------:R-:W-:Y:S05]  /*268f0*/  BSYNC.RECONVERGENT B3 ;  /* 0x0000000000037941 */ /* 0x000fea0003800200 */
.L_x_30665:
        /* <DEDUP_REMOVED lines=176> */
.L_x_30668:
[----:B------:R-:W-:Y:S02]  /*27400*/  FSEL R2, RZ, 3.37028055040000000000e+12, P0 ;  /* 0x54442d18ff027808 */ /* 0x000fe40000000000 */
[----:B------:R-:W-:-:S07]  /*27410*/  FSEL R3, RZ, 2.1426990032196044922, P0 ;  /* 0x400921fbff037808 */ /* 0x000fce0000000000 */
.L_x_30669:
[----:B------:R-:W-:Y:S05]  /*27420*/  BSYNC.RECONVERGENT B0 ;  /* 0x0000000000007941 */ /* 0x000fea0003800200 */
.L_x_30667:
        /* <DEDUP_REMOVED lines=9> */
.L_x_30618:
[----:B------:R-:W-:Y:S05]  /*274c0*/  BSYNC.RECONVERGENT B1 ;  /* 0x0000000000017941 */ /* 0x000fea0003800200 */
.L_x_30602:
        /* <DEDUP_REMOVED lines=146> */
.L_x_30675:
[----:B------:R-:W-:Y:S05]  /*27df0*/  BSYNC.RECONVERGENT B0 ;  /* 0x0000000000007941 */ /* 0x000fea0003800200 */
.L_x_30674:
        /* <DEDUP_REMOVED lines=47> */
[----:B-12---:R-:W-:Y:S05]  /*280f0*/  CALL.REL.NOINC `($_ZN2at6native29vectorized_elementwise_kernelILi4EZZZNS0_50_GLOBAL__N__2680c7bb_12_PowKernel_cu_7dd49032_317024pow_tensor_scalar_kernelERNS_18TensorIteratorBaseERKN3c106ScalarEENKUlvE_clEvENKUlvE_clEvEUlNS5_7complexIdEEE0_St5arrayIPcLm2EEEEviT0_T1_$__internal_trig_reduction_slowpathd) ;  /* 0x0000135000047944 */ /* 0x006fea0003c00000 */
[----:B------:R-:W-:Y:S02]  /*28100*/  IMAD.MOV.U32 R2, RZ, RZ, R6 ;  /* 0x000000ffff027224 */ /* 0x000fe400078e0006 */
[----:B------:R-:W-:-:S07]  /*28110*/  IMAD.MOV.U32 R3, RZ, RZ, R7 ;  /* 0x000000ffff037224 */ /* 0x000fce00078e0007 */
.L_x_30679:
[----:B------:R-:W-:Y:S05]  /*28120*/  BSYNC.RECONVERGENT B4 ;  /* 0x0000000000047941 */ /* 0x000fea0003800200 */
.L_x_30678:
[----:B------:R-:W-:Y:S01]  /*28130*/  VIADD R0, R4, 0x1 ;  /* 0x0000000104007836 */ /* 0x000fe20000000000 */
[----:B------:R-:W-:Y:S06]  /*28140*/  BRA `(.L_x_30680) ;  /* 0x0000000000087947 */ /* 0x000fec0003800000 */
.L_x_30677:
[----:B0-----:R0:W3:Y:S02]  /*28150*/  DMUL R2, RZ, R34 ;  /* 0x00000022ff027228 */ /* 0x0010e40000000000 */
[----:B0--3--:R-:W-:-:S07]  /*28160*/  IMAD.MOV.U32 R0, RZ, RZ, 0x1 ;  /* 0x00000001ff007424 */ /* 0x009fce00078e00ff */
.L_x_30680:
[----:B------:R-:W-:Y:S05]  /*28170*/  BSYNC.RECONVERGENT B3 ;  /* 0x0000000000037941 */ /* 0x000fea0003800200 */
.L_x_30676:
        /* <DEDUP_REMOVED lines=114> */
[----:B------:R-:W-:Y:S02]  /*288a0*/  IMAD.MOV.U32 R2, RZ, RZ, R6 ;  /* 0x000000ffff027224 */ /* 0x000fe400078e0006 */
[----:B------:R-:W-:Y:S01]  /*288b0*/  IMAD.MOV.U32 R3, RZ, RZ, R7 ;  /* 0x000000ffff037224 */ /* 0x000fe200078e0007 */
[----:B------:R-:W-:Y:S06]  /*288c0*/  BRA `(.L_x_30683) ;  /* 0x0000000000087947 */ /* 0x000fec0003800000 */
.L_x_30682:
[----:B------:R0:W3:Y:S02]  /*288d0*/  DMUL R2, RZ, R34 ;  /* 0x00000022ff027228 */ /* 0x0000e40000000000 */
[----:B0--3--:R-:W-:-:S07]  /*288e0*/  IMAD.MOV.U32 R0, RZ, RZ, RZ ;  /* 0x000000ffff007224 */ /* 0x009fce00078e00ff */
.L_x_30683:
[----:B------:R-:W-:Y:S05]  /*288f0*/  BSYNC.RECONVERGENT B3 ;  /* 0x0000000000037941 */ /* 0x000fea0003800200 */
.L_x_30681:
        /* <DEDUP_REMOVED lines=73> */
.L_x_30673:
        /* <DEDUP_REMOVED lines=126> */
.L_x_30685:
[----:B------:R-:W-:Y:S05]  /*29570*/  BSYNC.RECONVERGENT B0 ;  /* 0x0000000000007941 */ /* 0x000fea0003800200 */
.L_x_30684:
        /* <DEDUP_REMOVED lines=62> */
.L_x_30689:
[----:B------:R-:W-:Y:S05]  /*29960*/  BSYNC.RECONVERGENT B4 ;  /* 0x0000000000047941 */ /* 0x000fea0003800200 */
.L_x_30688:
[----:B------:R-:W-:Y:S01]  /*29970*/  VIADD R0, R4, 0x1 ;  /* 0x0000000104007836 */ /* 0x000fe20000000000 */
[----:B------:R-:W-:Y:S06]  /*29980*/  BRA `(.L_x_30690) ;  /* 0x0000000000087947 */ /* 0x000fec0003800000 */
.L_x_30687:
[----:B------:R0:W2:Y:S02]  /*29990*/  DMUL R2, RZ, R34 ;  /* 0x00000022ff027228 */ /* 0x0000a40000000000 */
[----:B0-2---:R-:W-:-:S07]  /*299a0*/  IMAD.MOV.U32 R0, RZ, RZ, 0x1 ;  /* 0x00000001ff007424 */ /* 0x005fce00078e00ff */
.L_x_30690:
[----:B------:R-:W-:Y:S05]  /*299b0*/  BSYNC.RECONVERGENT B3 ;  /* 0x0000000000037941 */ /* 0x000fea0003800200 */
.L_x_30686:
        /* <DEDUP_REMOVED lines=125> */
[----:B------:R-:W-:Y:S01]  /*2a190*/  IMAD.MOV.U32 R3, RZ, RZ, R7 ;  /* 0x000000ffff037224 */ /* 0x000fe200078e0007 */
[----:B------:R-:W-:Y:S06]  /*2a1a0*/  BRA `(.L_x_30693) ;  /* 0x0000000000087947 */ /* 0x000fec0003800000 */
.L_x_30692:
[----:B------:R0:W2:Y:S02]  /*2a1b0*/  DMUL R2, RZ, R34 ;  /* 0x00000022ff027228 */ /* 0x0000a40000000000 */
[----:B0-2---:R-:W-:-:S07]  /*2a1c0*/  IMAD.MOV.U32 R0, RZ, RZ, RZ ;  /* 0x000000ffff007224 */ /* 0x005fce00078e00ff */
.L_x_30693:
[----:B------:R-:W-:Y:S05]  /*2a1d0*/  BSYNC.RECONVERGENT B3 ;  /* 0x0000000000037941 */ /* 0x000fea0003800200 */
.L_x_30691:
        /* <DEDUP_REMOVED lines=84> */
.L_x_30672:
        /* <DEDUP_REMOVED lines=10> */
.L_x_30694:
[----:B------:R-:W0:Y:S02]  /*2a7c0*/  DADD R34, R34, -R34 ;  /* 0x0000000022227229 */ /* 0x000e240000000822 */
[----:B0-----:R-:W-:Y:S02]  /*2a7d0*/  IMAD.MOV.U32 R32, RZ, RZ, R34 ;  /* 0x000000ffff207224 */ /* 0x001fe400078e0022 */
[----:B------:R-:W-:Y:S01]  /*2a7e0*/  IMAD.MOV.U32 R33, RZ, RZ, R35 ;  /* 0x000000ffff217224 */ /* 0x000fe200078e0023 */
[----:B------:R-:W-:Y:S06]  /*2a7f0*/  BRA `(.L_x_30601) ;  /* 0x0000001400987947 */ /* 0x000fec0003800000 */
.L_x_30671:
        /* <DEDUP_REMOVED lines=50> */
.L_x_30698:
[----:B------:R-:W-:Y:S05]  /*2ab20*/  BSYNC.RECONVERGENT B4 ;  /* 0x0000000000047941 */ /* 0x000fea0003800200 */
.L_x_30697:
[----:B------:R-:W-:Y:S01]  /*2ab30*/  VIADD R0, R4, 0x1 ;  /* 0x0000000104007836 */ /* 0x000fe20000000000 */
[----:B------:R-:W-:Y:S06]  /*2ab40*/  BRA `(.L_x_30699) ;  /* 0x0000000000087947 */ /* 0x000fec0003800000 */
.L_x_30696:
[----:B------:R0:W2:Y:S02]  /*2ab50*/  DMUL R2, RZ, R34 ;  /* 0x00000022ff027228 */ /* 0x0000a40000000000 */
[----:B0-2---:R-:W-:-:S07]  /*2ab60*/  IMAD.MOV.U32 R0, RZ, RZ, 0x1 ;  /* 0x00000001ff007424 */ /* 0x005fce00078e00ff */
.L_x_30699:
[----:B------:R-:W-:Y:S05]  /*2ab70*/  BSYNC.RECONVERGENT B3 ;  /* 0x0000000000037941 */ /* 0x000fea0003800200 */
.L_x_30695:
        /* <DEDUP_REMOVED lines=117> */
.L_x_30701:
[----:B------:R0:W2:Y:S02]  /*2b2d0*/  DMUL R2, RZ, R34 ;  /* 0x00000022ff027228 */ /* 0x0000a40000000000 */
[----:B0-2---:R-:W-:-:S07]  /*2b2e0*/  IMAD.MOV.U32 R0, RZ, RZ, RZ ;  /* 0x000000ffff007224 */ /* 0x005fce00078e00ff */
.L_x_30702:
[----:B------:R-:W-:Y:S05]  /*2b2f0*/  BSYNC.RECONVERGENT B3 ;  /* 0x0000000000037941 */ /* 0x000fea0003800200 */
.L_x_30700:
        /* <DEDUP_REMOVED lines=64> */
.L_x_30670:
        /* <DEDUP_REMOVED lines=118> */
.L_x_30601:
[----:B------:R-:W-:Y:S05]  /*2be60*/  BSYNC.RECONVERGENT B2 ;  /* 0x0000000000027941 */ /* 0x000fea0003800200 */
.L_x_30600:
        /* <DEDUP_REMOVED lines=290> */
.L_x_30712:
        /* <DEDUP_REMOVED lines=53> */
.L_x_30715:
[----:B------:R-:W-:Y:S05]  /*2d3e0*/  BSYNC.RECONVERGENT B4 ;  /* 0x0000000000047941 */ /* 0x000fea0003800200 */
.L_x_30714:
        /* <DEDUP_REMOVED lines=77> */
.L_x_30713:
[----:B------:R-:W-:Y:S05]  /*2d8c0*/  BSYNC.RECONVERGENT B3 ;  /* 0x0000000000037941 */ /* 0x000fea0003800200 */
.L_x_30711:
        /* <DEDUP_REMOVED lines=53> */
[----:B0123--:R-:W-:Y:S05]  /*2dc20*/  CALL.REL.NOINC `($__internal_65_$__cuda_sm20_div_rn_f64_full) ;  /* 0x000012ec00107944 */ /* 0x00ffea0003c00000 */
.L_x_30717:
[----:B------:R-:W-:Y:S05]  /*2dc30*/  BSYNC.RECONVERGENT B3 ;  /* 0x0000000000037941 */ /* 0x000fea0003800200 */
.L_x_30716:
        /* <DEDUP_REMOVED lines=176> */
.L_x_30719:
[----:B------:R-:W-:Y:S02]  /*2e740*/  FSEL R2, RZ, 3.37028055040000000000e+12, P0 ;  /* 0x54442d18ff027808 */ /* 0x000fe40000000000 */
[----:B------:R-:W-:-:S07]  /*2e750*/  FSEL R3, RZ, 2.1426990032196044922, P0 ;  /* 0x400921fbff037808 */ /* 0x000fce0000000000 */
.L_x_30720:
[----:B------:R-:W-:Y:S05]  /*2e760*/  BSYNC.RECONVERGENT B0 ;  /* 0x0000000000007941 */ /* 0x000fea0003800200 */
.L_x_30718:
        /* <DEDUP_REMOVED lines=14> */
.L_x_30710:
        /* <DEDUP_REMOVED lines=249> */
.L_x_30724:
[----:B------:R-:W-:Y:S05]  /*2f7e0*/  BSYNC.RECONVERGENT B0 ;  /* 0x0000000000007941 */ /* 0x000fea0003800200 */
.L_x_30723:
[----:B------:R-:W-:Y:S04]  /*2f7f0*/  BSSY.RECONVERGENT B3, `(.L_x_30725) ;  /* 0x0000008000037945 */ /* 0x000fe80003800200 */
[----:B------:R-:W-:Y:S05]  /*2f800*/  @P4 BRA P5, `(.L_x_30726) ;  /* 0x0000000000184947 */ /* 0x000fea0002800000 */
[----:B------:R-:W-:Y:S01]  /*2f810*/  IMAD.MOV.U32 R0, RZ, RZ, R10 ;  /* 0x000000ffff007224 */ /* 0x000fe200078e000a */
[----:B------:R-:W-:Y:S01]  /*2f820*/  MOV R4, 0x2f870 ;  /* 0x0002f87000047802 */ /* 0x000fe20000000f00 */
[----:B------:R-:W-:Y:S02]  /*2f830*/  IMAD.MOV.U32 R5, RZ, RZ, R11 ;  /* 0x000000ffff057224 */ /* 0x000fe400078e000b */
[----:B------:R-:W-:Y:S02]  /*2f840*/  IMAD.MOV.U32 R2, RZ, RZ, R36 ;  /* 0x000000ffff027224 */ /* 0x000fe400078e0024 */
[----:B------:R-:W-:-:S07]  /*2f850*/  IMAD.MOV.U32 R3, RZ, RZ, R37 ;  /* 0x000000ffff037224 */ /* 0x000fce00078e0025 */
[----:B0123--:R-:W-:Y:S05]  /*2f860*/  CALL.REL.NOINC `($__internal_65_$__cuda_sm20_div_rn_f64_full) ;  /* 0x000012d000007944 */ /* 0x00ffea0003c00000 */
.L_x_30726:
[----:B------:R-:W-:Y:S05]  /*2f870*/  BSYNC.RECONVERGENT B3 ;  /* 0x0000000000037941 */ /* 0x000fea0003800200 */
.L_x_30725:
        /* <DEDUP_REMOVED lines=176> */
.L_x_30728:
[----:B------:R-:W-:Y:S02]  /*30380*/  FSEL R2, RZ, 3.37028055040000000000e+12, P0 ;  /* 0x54442d18ff027808 */ /* 0x000fe40000000000 */
[----:B------:R-:W-:-:S07]  /*30390*/  FSEL R3, RZ, 2.1426990032196044922, P0 ;  /* 0x400921fbff037808 */ /* 0x000fce0000000000 */
.L_x_30729:
[----:B------:R-:W-:Y:S05]  /*303a0*/  BSYNC.RECONVERGENT B0 ;  /* 0x0000000000007941 */ /* 0x000fea0003800200 */
.L_x_30727:
        /* <DEDUP_REMOVED lines=14> */
.L_x_30722:
        /* <DEDUP_REMOVED lines=107> */
.L_x_30731:
        /* <DEDUP_REMOVED lines=11> */
[----:B------:R-:W-:-:S15]  /*30bf0*/  FSEL R60, R2, R4, P1 ;  /* 0x00000004023c7208 */ /* 0x000fde0000800000 */
[----:B------:R-:W-:-:S15]  /*30c00*/  NOP ;  /* 0x0000000000007918 */ /* 0x000fde0000000000 */
[----:B------:R-:W-:-:S15]  /*30c10*/  NOP ;  /* 0x0000000000007918 */ /* 0x000fde0000000000 */
[----:B------:R-:W-:-:S13]  /*30c20*/  NOP ;  /* 0x0000000000007918 */ /* 0x000fda0000000000 */
        /* <DEDUP_REMOVED lines=8> */
[----:B------:R-:W-:Y:S02]  /*30cb0*/  FSEL R4, R66, R6, P2 ;  /* 0x0000000642047208 */ /* 0x000fe40001000000 */
[----:B------:R-:W-:Y:S01]  /*30cc0*/  FSEL R5, R67, R7, P2 ;  /* 0x0000000743057208 */ /* 0x000fe20001000000 */
[----:B------:R-:W-:-:S15]  /*30cd0*/  IMAD.MOV.U32 R61, RZ, RZ, R3 ;  /* 0x000000ffff3d7224 */ /* 0x000fde00078e0003 */
[----:B------:R-:W-:-:S15]  /*30ce0*/  NOP ;  /* 0x0000000000007918 */ /* 0x000fde0000000000 */
[----:B------:R-:W-:-:S15]  /*30cf0*/  NOP ;  /* 0x0000000000007918 */ /* 0x000fde0000000000 */
[----:B------:R-:W-:-:S12]  /*30d00*/  NOP ;  /* 0x0000000000007918 */ /* 0x000fd80000000000 */
        /* <DEDUP_REMOVED lines=103> */
.L_x_30730:
        /* <DEDUP_REMOVED lines=257> */
.L_x_30733:
        /* <DEDUP_REMOVED lines=53> */
.L_x_30736:
[----:B------:R-:W-:Y:S05]  /*326e0*/  BSYNC.RECONVERGENT B4 ;  /* 0x0000000000047941 */ /* 0x000fea0003800200 */
.L_x_30735:
        /* <DEDUP_REMOVED lines=77> */
.L_x_30734:
[----:B------:R-:W-:Y:S05]  /*32bc0*/  BSYNC.RECONVERGENT B3 ;  /* 0x0000000000037941 */ /* 0x000fea0003800200 */
.L_x_30732:
        /* <DEDUP_REMOVED lines=64> */
[----:B-123--:R-:W-:Y:S05]  /*32fd0*/  CALL.REL.NOINC `($__internal_65_$__cuda_sm20_div_rn_f64_full) ;  /* 0x0000129800247944 */ /* 0x00efea0003c00000 */
.L_x_30738:
[----:B------:R-:W-:Y:S05]  /*32fe0*/  BSYNC.RECONVERGENT B3 ;  /* 0x0000000000037941 */ /* 0x000fea0003800200 */
.L_x_30737:
        /* <DEDUP_REMOVED lines=176> */
.L_x_30740:
[----:B------:R-:W-:Y:S02]  /*33af0*/  FSEL R2, RZ, 3.37028055040000000000e+12, P0 ;  /* 0x54442d18ff027808 */ /* 0x000fe40000000000 */
[----:B------:R-:W-:-:S07]  /*33b00*/  FSEL R3, RZ, 2.1426990032196044922, P0 ;  /* 0x400921fbff037808 */ /* 0x000fce0000000000 */
.L_x_30741:
[----:B------:R-:W-:Y:S05]  /*33b10*/  BSYNC.RECONVERGENT B0 ;  /* 0x0000000000007941 */ /* 0x000fea0003800200 */
.L_x_30739:
        /* <DEDUP_REMOVED lines=14> */
.L_x_30709:
        /* <DEDUP_REMOVED lines=325> */
.L_x_30743:
[----:B------:R-:W-:Y:S05]  /*35050*/  BSYNC.RECONVERGENT B0 ;  /* 0x0000000000007941 */ /* 0x000fea0003800200 */
.L_x_30742:
        /* <DEDUP_REMOVED lines=8> */
.L_x_30745:
[----:B------:R-:W-:Y:S05]  /*350e0*/  BSYNC.RECONVERGENT B3 ;  /* 0x0000000000037941 */ /* 0x000fea0003800200 */
.L_x_30744:
        /* <DEDUP_REMOVED lines=176> */
.L_x_30747:
[----:B------:R-:W-:Y:S02]  /*35bf0*/  FSEL R2, RZ, 3.37028055040000000000e+12, P0 ;  /* 0x54442d18ff027808 */ /* 0x000fe40000000000 */
[----:B------:R-:W-:-:S07]  /*35c00*/  FSEL R3, RZ, 2.1426990032196044922, P0 ;  /* 0x400921fbff037808 */ /* 0x000fce0000000000 */
.L_x_30748:
[----:B------:R-:W-:Y:S05]  /*35c10*/  BSYNC.RECONVERGENT B0 ;  /* 0x0000000000007941 */ /* 0x000fea0003800200 */
.L_x_30746:
        /* <DEDUP_REMOVED lines=10> */
.L_x_30708:
        /* <DEDUP_REMOVED lines=206> */
.L_x_30751:
        /* <DEDUP_REMOVED lines=53> */
.L_x_30754:
[----:B------:R-:W-:Y:S05]  /*36cf0*/  BSYNC.RECONVERGENT B4 ;  /* 0x0000000000047941 */ /* 0x000fea0003800200 */
.L_x_30753:
        /* <DEDUP_REMOVED lines=77> */
.L_x_30752:
[----:B------:R-:W-:Y:S05]  /*371d0*/  BSYNC.RECONVERGENT B3 ;  /* 0x0000000000037941 */ /* 0x000fea0003800200 */
.L_x_30750:
        /* <DEDUP_REMOVED lines=187> */
.L_x_30749:
        /* <DEDUP_REMOVED lines=193> */
.L_x_30707:
        /* <DEDUP_REMOVED lines=50> */
[----:B-12---:R-:W-:Y:S05]  /*38cc0*/  CALL.REL.NOINC `($__internal_65_$__cuda_sm20_div_rn_f64_full) ;  /* 0x0000123800e87944 */ /* 0x006fea0003c00000 */
[----:B------:R-:W-:Y:S02]  /*38cd0*/  IMAD.MOV.U32 R8, RZ, RZ, R2 ;  /* 0x000000ffff087224 */ /* 0x000fe400078e0002 */
[----:B------:R-:W-:-:S07]  /*38ce0*/  IMAD.MOV.U32 R9, RZ, RZ, R3 ;  /* 0x000000ffff097224 */ /* 0x000fce00078e0003 */
.L_x_30756:
[----:B------:R-:W-:Y:S05]  /*38cf0*/  BSYNC.RECONVERGENT B3 ;  /* 0x0000000000037941 */ /* 0x000fea0003800200 */
.L_x_30755:
        /* <DEDUP_REMOVED lines=51> */
.L_x_30758:
[----:B------:R-:W-:Y:S05]  /*39030*/  BSYNC.RECONVERGENT B3 ;  /* 0x0000000000037941 */ /* 0x000fea0003800200 */
.L_x_30757:
        /* <DEDUP_REMOVED lines=334> */
.L_x_30760:
[----:B------:R-:W-:Y:S05]  /*3a520*/  BSYNC.RECONVERGENT B0 ;  /* 0x0000000000007941 */ /* 0x000fea0003800200 */
.L_x_30759:
        /* <DEDUP_REMOVED lines=8> */
[----:B-1234-:R-:W-:Y:S05]  /*3a5b0*/  CALL.REL.NOINC `($__internal_65_$__cuda_sm20_div_rn_f64_full) ;  /* 0x0000122000ac7944 */ /* 0x01efea0003c00000 */
.L_x_30762:
[----:B------:R-:W-:Y:S05]  /*3a5c0*/  BSYNC.RECONVERGENT B3 ;  /* 0x0000000000037941 */ /* 0x000fea0003800200 */
.L_x_30761:
        /* <DEDUP_REMOVED lines=176> */
.L_x_30764:
[----:B------:R-:W-:Y:S02]  /*3b0d0*/  FSEL R2, RZ, 3.37028055040000000000e+12, P0 ;  /* 0x54442d18ff027808 */ /* 0x000fe40000000000 */
[----:B------:R-:W-:-:S07]  /*3b0e0*/  FSEL R3, RZ, 2.1426990032196044922, P0 ;  /* 0x400921fbff037808 */ /* 0x000fce0000000000 */
.L_x_30765:
[----:B------:R-:W-:Y:S05]  /*3b0f0*/  BSYNC.RECONVERGENT B0 ;  /* 0x0000000000007941 */ /* 0x000fea0003800200 */
.L_x_30763:
        /* <DEDUP_REMOVED lines=14> */
.L_x_30706:
        /* <DEDUP_REMOVED lines=297> */
.L_x_30767:
[----:B------:R-:W-:Y:S05]  /*3c470*/  BSYNC.RECONVERGENT B0 ;  /* 0x0000000000007941 */ /* 0x000fea0003800200 */
.L_x_30766:
[----:B------:R-:W-:Y:S04]  /*3c480*/  BSSY.RECONVERGENT B3, `(.L_x_30768) ;  /* 0x0000007000037945 */ /* 0x000fe80003800200 */
[----:B------:R-:W-:Y:S05]  /*3c490*/  @P4 BRA P5, `(.L_x_30769) ;  /* 0x0000000000144947 */ /* 0x000fea0002800000 */
[----:B------:R-:W-:Y:S01]  /*3c4a0*/  IMAD.MOV.U32 R0, RZ, RZ, R4 ;  /* 0x000000ffff007224 */ /* 0x000fe200078e0004 */
[----:B------:R-:W-:Y:S01]  /*3c4b0*/  MOV R4, 0x3c4f0 ;  /* 0x0003c4f000047802 */ /* 0x000fe20000000f00 */
[----:B------:R-:W-:Y:S02]  /*3c4c0*/  IMAD.MOV.U32 R2, RZ, RZ, R10 ;  /* 0x000000ffff027224 */ /* 0x000fe400078e000a */
[----:B------:R-:W-:-:S07]  /*3c4d0*/  IMAD.MOV.U32 R3, RZ, RZ, R11 ;  /* 0x000000ffff037224 */ /* 0x000fce00078e000b */
[----:B0123--:R-:W-:Y:S05]  /*3c4e0*/  CALL.REL.NOINC `($__internal_65_$__cuda_sm20_div_rn_f64_full) ;  /* 0x0000120000e07944 */ /* 0x00ffea0003c00000 */
.L_x_30769:
[----:B------:R-:W-:Y:S05]  /*3c4f0*/  BSYNC.RECONVERGENT B3 ;  /* 0x0000000000037941 */ /* 0x000fea0003800200 */
.L_x_30768:
        /* <DEDUP_REMOVED lines=176> */
.L_x_30771:
[----:B------:R-:W-:Y:S02]  /*3d000*/  FSEL R2, RZ, 3.37028055040000000000e+12, P0 ;  /* 0x54442d18ff027808 */ /* 0x000fe40000000000 */
[----:B------:R-:W-:-:S07]  /*3d010*/  FSEL R3, RZ, 2.1426990032196044922, P0 ;  /* 0x400921fbff037808 */ /* 0x000fce0000000000 */
.L_x_30772:
[----:B------:R-:W-:Y:S05]  /*3d020*/  BSYNC.RECONVERGENT B0 ;  /* 0x0000000000007941 */ /* 0x000fea0003800200 */
.L_x_30770:
        /* <DEDUP_REMOVED lines=9> */
.L_x_30721:
[----:B------:R-:W-:Y:S05]  /*3d0c0*/  BSYNC.RECONVERGENT B1 ;  /* 0x0000000000017941 */ /* 0x000fea0003800200 */
.L_x_30705:
        /* <DEDUP_REMOVED lines=146> */
.L_x_30778:
[----:B------:R-:W-:Y:S05]  /*3d9f0*/  BSYNC.RECONVERGENT B0 ;  /* 0x0000000000007941 */ /* 0x000fea0003800200 */
.L_x_30777:
        /* <DEDUP_REMOVED lines=47> */
[----:B-123--:R-:W-:Y:S05]  /*3dcf0*/  CALL.REL.NOINC `($_ZN2at6native29vectorized_elementwise_kernelILi4EZZZNS0_50_GLOBAL__N__2680c7bb_12_PowKernel_cu_7dd49032_317024pow_tensor_scalar_kernelERNS_18TensorIteratorBaseERKN3c106ScalarEENKUlvE_clEvENKUlvE_clEvEUlNS5_7complexIdEEE0_St5arrayIPcLm2EEEEviT0_T1_$__internal_trig_reduction_slowpathd) ;  /* 0x000011f400047944 */ /* 0x00efea0003c00000 */
[----:B------:R-:W-:Y:S02]  /*3dd00*/  IMAD.MOV.U32 R2, RZ, RZ, R6 ;  /* 0x000000ffff027224 */ /* 0x000fe400078e0006 */
[----:B------:R-:W-:-:S07]  /*3dd10*/  IMAD.MOV.U32 R3, RZ, RZ, R7 ;  /* 0x000000ffff037224 */ /* 0x000fce00078e0007 */
.L_x_30782:
[----:B------:R-:W-:Y:S05]  /*3dd20*/  BSYNC.RECONVERGENT B4 ;  /* 0x0000000000047941 */ /* 0x000fea0003800200 */
.L_x_30781:
[----:B------:R-:W-:Y:S01]  /*3dd30*/  VIADD R0, R4, 0x1 ;  /* 0x0000000104007836 */ /* 0x000fe20000000000 */
[----:B------:R-:W-:Y:S06]  /*3dd40*/  BRA `(.L_x_30783) ;  /* 0x0000000000087947 */ /* 0x000fec0003800000 */
.L_x_30780:
[----:B0-----:R0:W4:Y:S02]  /*3dd50*/  DMUL R2, RZ, R38 ;  /* 0x00000026ff027228 */ /* 0x0011240000000000 */
[----:B0---4-:R-:W-:-:S07]  /*3dd60*/  IMAD.MOV.U32 R0, RZ, RZ, 0x1 ;  /* 0x00000001ff007424 */ /* 0x011fce00078e00ff */
.L_x_30783:
[----:B------:R-:W-:Y:S05]  /*3dd70*/  BSYNC.RECONVERGENT B3 ;  /* 0x0000000000037941 */ /* 0x000fea0003800200 */
.L_x_30779:
        /* <DEDUP_REMOVED lines=112> */
[----:B-1-3--:R-:W-:Y:S05]  /*3e480*/  CALL.REL.NOINC `($_ZN2at6native29vectorized_elementwise_kernelILi4EZZZNS0_50_GLOBAL__N__2680c7bb_12_PowKernel_cu_7dd49032_317024pow_tensor_scalar_kernelERNS_18TensorIteratorBaseERKN3c106ScalarEENKUlvE_clEvENKUlvE_clEvEUlNS5_7complexIdEEE0_St5arrayIPcLm2EEEEviT0_T1_$__internal_trig_reduction_slowpathd) ;  /* 0x000011ec00207944 */ /* 0x00afea0003c00000 */
[----:B------:R-:W-:Y:S02]  /*3e490*/  IMAD.MOV.U32 R0, RZ, RZ, R4 ;  /* 0x000000ffff007224 */ /* 0x000fe400078e0004 */
[----:B------:R-:W-:Y:S02]  /*3e4a0*/  IMAD.MOV.U32 R2, RZ, RZ, R6 ;  /* 0x000000ffff027224 */ /* 0x000fe400078e0006 */
[----:B------:R-:W-:Y:S01]  /*3e4b0*/  IMAD.MOV.U32 R3, RZ, RZ, R7 ;  /* 0x000000ffff037224 */ /* 0x000fe200078e0007 */
[----:B------:R-:W-:Y:S06]  /*3e4c0*/  BRA `(.L_x_30786) ;  /* 0x0000000000087947 */ /* 0x000fec0003800000 */
.L_x_30785:
[----:B------:R0:W2:Y:S02]  /*3e4d0*/  DMUL R2, RZ, R38 ;  /* 0x00000026ff027228 */ /* 0x0000a40000000000 */
[----:B0-2---:R-:W-:-:S07]  /*3e4e0*/  IMAD.MOV.U32 R0, RZ, RZ, RZ ;  /* 0x000000ffff007224 */ /* 0x005fce00078e00ff */
.L_x_30786:
[----:B------:R-:W-:Y:S05]  /*3e4f0*/  BSYNC.RECONVERGENT B3 ;  /* 0x0000000000037941 */ /* 0x000fea0003800200 */
.L_x_30784:
        /* <DEDUP_REMOVED lines=73> */
.L_x_30776:
        /* <DEDUP_REMOVED lines=126> */
.L_x_30788:
[----:B------:R-:W-:Y:S05]  /*3f170*/  BSYNC.RECONVERGENT B0 ;  /* 0x0000000000007941 */ /* 0x000fea0003800200 */
.L_x_30787:
        /* <DEDUP_REMOVED lines=62> */
.L_x_30792:
[----:B------:R-:W-:Y:S05]  /*3f560*/  BSYNC.RECONVERGENT B4 ;  /* 0x0000000000047941 */ /* 0x000fea0003800200 */
.L_x_30791:
[----:B------:R-:W-:Y:S01]  /*3f570*/  VIADD R0, R4, 0x1 ;  /* 0x0000000104007836 */ /* 0x000fe20000000000 */
[----:B------:R-:W-:Y:S06]  /*3f580*/  BRA `(.L_x_30793) ;  /* 0x0000000000087947 */ /* 0x000fec0003800000 */
.L_x_30790:
[----:B------:R0:W3:Y:S02]  /*3f590*/  DMUL R2, RZ, R38 ;  /* 0x00000026ff027228 */ /* 0x0000e40000000000 */
[----:B0--3--:R-:W-:-:S07]  /*3f5a0*/  IMAD.MOV.U32 R0, RZ, RZ, 0x1 ;  /* 0x00000001ff007424 */ /* 0x009fce00078e00ff */
.L_x_30793:
[----:B------:R-:W-:Y:S05]  /*3f5b0*/  BSYNC.RECONVERGENT B3 ;  /* 0x0000000000037941 */ /* 0x000fea0003800200 */
.L_x_30789:
        /* <DEDUP_REMOVED lines=127> */
.L_x_30795:
[----:B------:R0:W3:Y:S02]  /*3fdb0*/  DMUL R2, RZ, R38 ;  /* 0x00000026ff027228 */ /* 0x0000e40000000000 */
[----:B0--3--:R-:W-:-:S07]  /*3fdc0*/  IMAD.MOV.U32 R0, RZ, RZ, RZ ;  /* 0x000000ffff007224 */ /* 0x009fce00078e00ff */
.L_x_30796:
[----:B------:R-:W-:Y:S05]  /*3fdd0*/  BSYNC.RECONVERGENT B3 ;  /* 0x0000000000037941 */ /* 0x000fea0003800200 */
.L_x_30794:
        /* <DEDUP_REMOVED lines=84> */
.L_x_30775:
        /* <DEDUP_REMOVED lines=10> */
.L_x_30797:
[----:B------:R-:W0:Y:S02]  /*403c0*/  DADD R38, R38, -R38 ;  /* 0x0000000026267229 */ /* 0x000e240000000826 */
[----:B0-----:R-:W-:Y:S02]  /*403d0*/  IMAD.MOV.U32 R36, RZ, RZ, R38 ;  /* 0x000000ffff247224 */ /* 0x001fe400078e0026 */
[----:B------:R-:W-:Y:S01]  /*403e0*/  IMAD.MOV.U32 R37, RZ, RZ, R39 ;  /* 0x000000ffff257224 */ /* 0x000fe200078e0027 */
[----:B------:R-:W-:Y:S06]  /*403f0*/  BRA `(.L_x_30704) ;  /* 0x0000001400987947 */ /* 0x000fec0003800000 */
.L_x_30774:
        /* <DEDUP_REMOVED lines=50> */
.L_x_30801:
[----:B------:R-:W-:Y:S05]  /*40720*/  BSYNC.RECONVERGENT B4 ;  /* 0x0000000000047941 */ /* 0x000fea0003800200 */
.L_x_30800:
[----:B------:R-:W-:Y:S01]  /*40730*/  VIADD R0, R4, 0x1 ;  /* 0x0000000104007836 */ /* 0x000fe20000000000 */
[----:B------:R-:W-:Y:S06]  /*40740*/  BRA `(.L_x_30802) ;  /* 0x0000000000087947 */ /* 0x000fec0003800000 */
.L_x_30799:
[----:B------:R0:W3:Y:S02]  /*40750*/  DMUL R2, RZ, R38 ;  /* 0x00000026ff027228 */ /* 0x0000e40000000000 */
[----:B0--3--:R-:W-:-:S07]  /*40760*/  IMAD.MOV.U32 R0, RZ, RZ, 0x1 ;  /* 0x00000001ff007424 */ /* 0x009fce00078e00ff */
.L_x_30802:
[----:B------:R-:W-:Y:S05]  /*40770*/  BSYNC.RECONVERGENT B3 ;  /* 0x0000000000037941 */ /* 0x000fea0003800200 */
.L_x_30798:
        /* <DEDUP_REMOVED lines=117> */
.L_x_30804:
[----:B------:R0:W3:Y:S02]  /*40ed0*/  DMUL R2, RZ, R38 ;  /* 0x00000026ff027228 */ /* 0x0000e40000000000 */
[----:B0--3--:R-:W-:-:S07]  /*40ee0*/  IMAD.MOV.U32 R0, RZ, RZ, RZ ;  /* 0x000000ffff007224 */ /* 0x009fce00078e00ff */
.L_x_30805:
[----:B------:R-:W-:Y:S05]  /*40ef0*/  BSYNC.RECONVERGENT B3 ;  /* 0x0000000000037941 */ /* 0x000fea0003800200 */
.L_x_30803:
        /* <DEDUP_REMOVED lines=64> */
.L_x_30773:
        /* <DEDUP_REMOVED lines=118> */
.L_x_30704:
[----:B------:R-:W-:Y:S05]  /*41a60*/  BSYNC.RECONVERGENT B2 ;  /* 0x0000000000027941 */ /* 0x000fea0003800200 */
.L_x_30703:
        /* <DEDUP_REMOVED lines=290> */
.L_x_30815:
        /* <DEDUP_REMOVED lines=52> */
[----:B-12-4-:R-:W-:Y:S05]  /*42fd0*/  CALL.REL.NOINC `($__internal_65_$__cuda_sm20_div_rn_f64_full) ;  /* 0x0000119800247944 */ /* 0x016fea0003c00000 */
.L_x_30818:
[----:B------:R-:W-:Y:S05]  /*42fe0*/  BSYNC.RECONVERGENT B4 ;  /* 0x0000000000047941 */ /* 0x000fea0003800200 */
.L_x_30817:
        /* <DEDUP_REMOVED lines=77> */
.L_x_30816:
[----:B------:R-:W-:Y:S05]  /*434c0*/  BSYNC.RECONVERGENT B3 ;  /* 0x0000000000037941 */ /* 0x000fea0003800200 */
.L_x_30814:
        /* <DEDUP_REMOVED lines=53> */
[----:B01234-:R-:W-:Y:S05]  /*43820*/  CALL.REL.NOINC `($__internal_65_$__cuda_sm20_div_rn_f64_full) ;  /* 0x0000119000107944 */ /* 0x01ffea0003c00000 */
.L_x_30820:
[----:B------:R-:W-:Y:S05]  /*43830*/  BSYNC.RECONVERGENT B3 ;  /* 0x0000000000037941 */ /* 0x000fea0003800200 */
.L_x_30819:
        /* <DEDUP_REMOVED lines=176> */
.L_x_30822:
[----:B------:R-:W-:Y:S02]  /*44340*/  FSEL R2, RZ, 3.37028055040000000000e+12, P0 ;  /* 0x54442d18ff027808 */ /* 0x000fe40000000000 */
[----:B------:R-:W-:-:S07]  /*44350*/  FSEL R3, RZ, 2.1426990032196044922, P0 ;  /* 0x400921fbff037808 */ /* 0x000fce0000000000 */
.L_x_30823:
[----:B------:R-:W-:Y:S05]  /*44360*/  BSYNC.RECONVERGENT B0 ;  /* 0x0000000000007941 */ /* 0x000fea0003800200 */
.L_x_30821:
        /* <DEDUP_REMOVED lines=14> */
.L_x_30813:
        /* <DEDUP_REMOVED lines=249> */
.L_x_30827:
[----:B------:R-:W-:Y:S05]  /*453e0*/  BSYNC.RECONVERGENT B0 ;  /* 0x0000000000007941 */ /* 0x000fea0003800200 */
.L_x_30826:
[----:B------:R-:W-:Y:S04]  /*453f0*/  BSSY.RECONVERGENT B3, `(.L_x_30828) ;  /* 0x0000008000037945 */ /* 0x000fe80003800200 */
[----:B------:R-:W-:Y:S05]  /*45400*/  @P4 BRA P5, `(.L_x_30829) ;  /* 0x0000000000184947 */ /* 0x000fea0002800000 */
[----:B------:R-:W-:Y:S01]  /*45410*/  IMAD.MOV.U32 R0, RZ, RZ, R10 ;  /* 0x000000ffff007224 */ /* 0x000fe200078e000a */
[----:B------:R-:W-:Y:S01]  /*45420*/  MOV R4, 0x45470 ;  /* 0x0004547000047802 */ /* 0x000fe20000000f00 */
[----:B------:R-:W-:Y:S02]  /*45430*/  IMAD.MOV.U32 R5, RZ, RZ, R11 ;  /* 0x000000ffff057224 */ /* 0x000fe400078e000b */
[----:B------:R-:W-:Y:S02]  /*45440*/  IMAD.MOV.U32 R2, RZ, RZ, R40 ;  /* 0x000000ffff027224 */ /* 0x000fe400078e0028 */
[----:B------:R-:W-:-:S07]  /*45450*/  IMAD.MOV.U32 R3, RZ, RZ, R41 ;  /* 0x000000ffff037224 */ /* 0x000fce00078e0029 */
[----:B01234-:R-:W-:Y:S05]  /*45460*/  CALL.REL.NOINC `($__internal_65_$__cuda_sm20_div_rn_f64_full) ;  /* 0x0000117400007944 */ /* 0x01ffea0003c00000 */
.L_x_30829:
[----:B------:R-:W-:Y:S05]  /*45470*/  BSYNC.RECONVERGENT B3 ;  /* 0x0000000000037941 */ /* 0x000fea0003800200 */
.L_x_30828:
        /* <DEDUP_REMOVED lines=176> */
.L_x_30831:
[----:B------:R-:W-:Y:S02]  /*45f80*/  FSEL R2, RZ, 3.37028055040000000000e+12, P0 ;  /* 0x54442d18ff027808 */ /* 0x000fe40000000000 */
[----:B------:R-:W-:-:S07]  /*45f90*/  FSEL R3, RZ, 2.1426990032196044922, P0 ;  /* 0x400921fbff037808 */ /* 0x000fce0000000000 */
.L_x_30832:
[----:B------:R-:W-:Y:S05]  /*45fa0*/  BSYNC.RECONVERGENT B0 ;  /* 0x0000000000007941 */ /* 0x000fea0003800200 */
.L_x_30830:
        /* <DEDUP_REMOVED lines=14> */
.L_x_30825:
        /* <DEDUP_REMOVED lines=107> */
.L_x_30834:
        /* <DEDUP_REMOVED lines=132> */
.L_x_30833:
        /* <DEDUP_REMOVED lines=257> */
.L_x_30836:
        /* <DEDUP_REMOVED lines=52> */
[----:B--2-4-:R-:W-:Y:S05]  /*482d0*/  CALL.REL.NOINC `($__internal_65_$__cuda_sm20_div_rn_f64_full) ;  /* 0x0000114400647944 */ /* 0x014fea0003c00000 */
.L_x_30839:
[----:B------:R-:W-:Y:S05]  /*482e0*/  BSYNC.RECONVERGENT B4 ;  /* 0x0000000000047941 */ /* 0x000fea0003800200 */
.L_x_30838:
        /* <DEDUP_REMOVED lines=77> */
.L_x_30837:
[----:B------:R-:W-:Y:S05]  /*487c0*/  BSYNC.RECONVERGENT B3 ;  /* 0x0000000000037941 */ /* 0x000fea0003800200 */
.L_x_30835:
        /* <DEDUP_REMOVED lines=65> */
.L_x_30841:
[----:B------:R-:W-:Y:S05]  /*48be0*/  BSYNC.RECONVERGENT B3 ;  /* 0x0000000000037941 */ /* 0x000fea0003800200 */
.L_x_30840:
        /* <DEDUP_REMOVED lines=176> */
.L_x_30843:
[----:B------:R-:W-:Y:S02]  /*496f0*/  FSEL R2, RZ, 3.37028055040000000000e+12, P0 ;  /* 0x54442d18ff027808 */ /* 0x000fe40000000000 */
[----:B------:R-:W-:-:S07]  /*49700*/  FSEL R3, RZ, 2.1426990032196044922, P0 ;  /* 0x400921fbff037808 */ /* 0x000fce0000000000 */
.L_x_30844:
[----:B------:R-:W-:Y:S05]  /*49710*/  BSYNC.RECONVERGENT B0 ;  /* 0x0000000000007941 */ /* 0x000fea0003800200 */
.L_x_30842:
        /* <DEDUP_REMOVED lines=14> */
.L_x_30812:
        /* <DEDUP_REMOVED lines=325> */
.L_x_30846:
[----:B------:R-:W-:Y:S05]  /*4ac50*/  BSYNC.RECONVERGENT B0 ;  /* 0x0000000000007941 */ /* 0x000fea0003800200 */
.L_x_30845:
        /* <DEDUP_REMOVED lines=8> */
.L_x_30848:
[----:B------:R-:W-:Y:S05]  /*4ace0*/  BSYNC.RECONVERGENT B3 ;  /* 0x0000000000037941 */ /* 0x000fea0003800200 */
.L_x_30847:
        /* <DEDUP_REMOVED lines=176> */
.L_x_30850:
[----:B------:R-:W-:Y:S02]  /*4b7f0*/  FSEL R2, RZ, 3.37028055040000000000e+12, P0 ;  /* 0x54442d18ff027808 */ /* 0x000fe40000000000 */
[----:B------:R-:W-:-:S07]  /*4b800*/  FSEL R3, RZ, 2.1426990032196044922, P0 ;  /* 0x400921fbff037808 */ /* 0x000fce0000000000 */
.L_x_30851:
[----:B------:R-:W-:Y:S05]  /*4b810*/  BSYNC.RECONVERGENT B0 ;  /* 0x0000000000007941 */ /* 0x000fea0003800200 */
.L_x_30849:
        /* <DEDUP_REMOVED lines=10> */
.L_x_30811:
        /* <DEDUP_REMOVED lines=206> */
.L_x_30854:
        /* <DEDUP_REMOVED lines=53> */
.L_x_30857:
[----:B------:R-:W-:Y:S05]  /*4c8f0*/  BSYNC.RECONVERGENT B4 ;  /* 0x0000000000047941 */ /* 0x000fea0003800200 */
.L_x_30856:
        /* <DEDUP_REMOVED lines=77> */
.L_x_30855:
[----:B------:R-:W-:Y:S05]  /*4cdd0*/  BSYNC.RECONVERGENT B3 ;  /* 0x0000000000037941 */ /* 0x000fea0003800200 */
.L_x_30853:
        /* <DEDUP_REMOVED lines=187> */
.L_x_30852:
        /* <DEDUP_REMOVED lines=193> */
.L_x_30810:
        /* <DEDUP_REMOVED lines=50> */
[----:B-12-4-:R-:W-:Y:S05]  /*4e8c0*/  CALL.REL.NOINC `($__internal_65_$__cuda_sm20_div_rn_f64_full) ;  /* 0x000010dc00e87944 */ /* 0x016fea0003c00000 */
[----:B------:R-:W-:Y:S02]  /*4e8d0*/  IMAD.MOV.U32 R8, RZ, RZ, R2 ;  /* 0x000000ffff087224 */ /* 0x000fe400078e0002 */
[----:B------:R-:W-:-:S07]  /*4e8e0*/  IMAD.MOV.U32 R9, RZ, RZ, R3 ;  /* 0x000000ffff097224 */ /* 0x000fce00078e0003 */
.L_x_30859:
[----:B------:R-:W-:Y:S05]  /*4e8f0*/  BSYNC.RECONVERGENT B3 ;  /* 0x0000000000037941 */ /* 0x000fea0003800200 */
.L_x_30858:
        /* <DEDUP_REMOVED lines=51> */
.L_x_30861:
[----:B------:R-:W-:Y:S05]  /*4ec30*/  BSYNC.RECONVERGENT B3 ;  /* 0x0000000000037941 */ /* 0x000fea0003800200 */
.L_x_30860:
        /* <DEDUP_REMOVED lines=334> */
.L_x_30863:
[----:B------:R-:W-:Y:S05]  /*50120*/  BSYNC.RECONVERGENT B0 ;  /* 0x0000000000007941 */ /* 0x000fea0003800200 */
.L_x_30862:
        /* <DEDUP_REMOVED lines=8> */
[----:B01234-:R-:W-:Y:S05]  /*501b0*/  CALL.REL.NOINC `($__internal_65_$__cuda_sm20_div_rn_f64_full) ;  /* 0x000010c400ac7944 */ /* 0x01ffea0003c00000 */
.L_x_30865:
[----:B------:R-:W-:Y:S05]  /*501c0*/  BSYNC.RECONVERGENT B3 ;  /* 0x0000000000037941 */ /* 0x000fea0003800200 */
.L_x_30864:
        /* <DEDUP_REMOVED lines=176> */
.L_x_30867:
[----:B------:R-:W-:Y:S02]  /*50cd0*/  FSEL R2, RZ, 3.37028055040000000000e+12, P0 ;  /* 0x54442d18ff027808 */ /* 0x000fe40000000000 */
[----:B------:R-:W-:-:S07]  /*50ce0*/  FSEL R3, RZ, 2.1426990032196044922, P0 ;  /* 0x400921fbff037808 */ /* 0x000fce0000000000 */
.L_x_30868:
[----:B------:R-:W-:Y:S05]  /*50cf0*/  BSYNC.RECONVERGENT B0 ;  /* 0x0000000000007941 */ /* 0x000fea0003800200 */
.L_x_30866:
        /* <DEDUP_REMOVED lines=14> */
.L_x_30809:
        /* <DEDUP_REMOVED lines=297> */
.L_x_30870:
[----:B------:R-:W-:Y:S05]  /*52070*/  BSYNC.RECONVERGENT B0 ;  /* 0x0000000000007941 */ /* 0x000fea0003800200 */
.L_x_30869:
[----:B------:R-:W-:Y:S04]  /*52080*/  BSSY.RECONVERGENT B3, `(.L_x_30871) ;  /* 0x0000007000037945 */ /* 0x000fe80003800200 */
[----:B------:R-:W-:Y:S05]  /*52090*/  @P4 BRA P5, `(.L_x_30872) ;  /* 0x0000000000144947 */ /* 0x000fea0002800000 */
[----:B------:R-:W-:Y:S01]  /*520a0*/  IMAD.MOV.U32 R0, RZ, RZ, R4 ;  /* 0x000000ffff007224 */ /* 0x000fe200078e0004 */
[----:B------:R-:W-:Y:S01]  /*520b0*/  MOV R4, 0x520f0 ;  /* 0x000520f000047802 */ /* 0x000fe20000000f00 */
[----:B------:R-:W-:Y:S02]  /*520c0*/  IMAD.MOV.U32 R2, RZ, RZ, R10 ;  /* 0x000000ffff027224 */ /* 0x000fe400078e000a */
[----:B------:R-:W-:-:S07]  /*520d0*/  IMAD.MOV.U32 R3, RZ, RZ, R11 ;  /* 0x000000ffff037224 */ /* 0x000fce00078e000b */
[----:B01234-:R-:W-:Y:S05]  /*520e0*/  CALL.REL.NOINC `($__internal_65_$__cuda_sm20_div_rn_f64_full) ;  /* 0x000010a400e07944 */ /* 0x01ffea0003c00000 */
.L_x_30872:
[----:B------:R-:W-:Y:S05]  /*520f0*/  BSYNC.RECONVERGENT B3 ;  /* 0x0000000000037941 */ /* 0x000fea0003800200 */
.L_x_30871:
        /* <DEDUP_REMOVED lines=176> */
.L_x_30874:
[----:B------:R-:W-:Y:S02]  /*52c00*/  FSEL R2, RZ, 3.37028055040000000000e+12, P0 ;  /* 0x54442d18ff027808 */ /* 0x000fe40000000000 */
[----:B------:R-:W-:-:S07]  /*52c10*/  FSEL R3, RZ, 2.1426990032196044922, P0 ;  /* 0x400921fbff037808 */ /* 0x000fce0000000000 */
.L_x_30875:
[----:B------:R-:W-:Y:S05]  /*52c20*/  BSYNC.RECONVERGENT B0 ;  /* 0x0000000000007941 */ /* 0x000fea0003800200 */
.L_x_30873:
        /* <DEDUP_REMOVED lines=9> */
.L_x_30824:
[----:B------:R-:W-:Y:S05]  /*52cc0*/  BSYNC.RECONVERGENT B1 ;  /* 0x0000000000017941 */ /* 0x000fea0003800200 */
.L_x_30808:
        /* <DEDUP_REMOVED lines=146> */
.L_x_30881:
[----:B------:R-:W-:Y:S05]  /*535f0*/  BSYNC.RECONVERGENT B0 ;  /* 0x0000000000007941 */ /* 0x000fea0003800200 */
.L_x_30880:
        /* <DEDUP_REMOVED lines=47> */
[----:B-1234-:R-:W-:Y:S05]  /*538f0*/  CALL.REL.NOINC `($_ZN2at6native29vectorized_elementwise_kernelILi4EZZZNS0_50_GLOBAL__N__2680c7bb_12_PowKernel_cu_7dd49032_317024pow_tensor_scalar_kernelERNS_18TensorIteratorBaseERKN3c106ScalarEENKUlvE_clEvENKUlvE_clEvEUlNS5_7complexIdEEE0_St5arrayIPcLm2EEEEviT0_T1_$__internal_trig_reduction_slowpathd) ;  /* 0x0000109800047944 */ /* 0x01efea0003c00000 */
[----:B------:R-:W-:Y:S02]  /*53900*/  IMAD.MOV.U32 R2, RZ, RZ, R6 ;  /* 0x000000ffff027224 */ /* 0x000fe400078e0006 */
[----:B------:R-:W-:-:S07]  /*53910*/  IMAD.MOV.U32 R3, RZ, RZ, R7 ;  /* 0x000000ffff037224 */ /* 0x000fce00078e0007 */
.L_x_30885:
[----:B------:R-:W-:Y:S05]  /*53920*/  BSYNC.RECONVERGENT B4 ;  /* 0x0000000000047941 */ /* 0x000fea0003800200 */
.L_x_30884:
[----:B------:R-:W-:Y:S01]  /*53930*/  VIADD R0, R4, 0x1 ;  /* 0x0000000104007836 */ /* 0x000fe20000000000 */
[----:B------:R-:W-:Y:S06]  /*53940*/  BRA `(.L_x_30886) ;  /* 0x0000000000087947 */ /* 0x000fec0003800000 */
.L_x_30883:
[----:B0-----:R0:W0:Y:S02]  /*53950*/  DMUL R2, RZ, R42 ;  /* 0x0000002aff027228 */ /* 0x0010240000000000 */
[----:B0-----:R-:W-:-:S07]  /*53960*/  IMAD.MOV.U32 R0, RZ, RZ, 0x1 ;  /* 0x00000001ff007424 */ /* 0x001fce00078e00ff */
.L_x_30886:
[----:B------:R-:W-:Y:S05]  /*53970*/  BSYNC.RECONVERGENT B3 ;  /* 0x0000000000037941 */ /* 0x000fea0003800200 */
.L_x_30882:
        /* <DEDUP_REMOVED lines=112> */
[----:B-1--4-:R-:W-:Y:S05]  /*54080*/  CALL.REL.NOINC `($_ZN2at6native29vectorized_elementwise_kernelILi4EZZZNS0_50_GLOBAL__N__2680c7bb_12_PowKernel_cu_7dd49032_317024pow_tensor_scalar_kernelERNS_18TensorIteratorBaseERKN3c106ScalarEENKUlvE_clEvENKUlvE_clEvEUlNS5_7complexIdEEE0_St5arrayIPcLm2EEEEviT0_T1_$__internal_trig_reduction_slowpathd) ;  /* 0x0000109000207944 */ /* 0x012fea0003c00000 */
[----:B------:R-:W-:Y:S02]  /*54090*/  IMAD.MOV.U32 R0, RZ, RZ, R4 ;  /* 0x000000ffff007224 */ /* 0x000fe400078e0004 */
[----:B------:R-:W-:Y:S02]  /*540a0*/  IMAD.MOV.U32 R2, RZ, RZ, R6 ;  /* 0x000000ffff027224 */ /* 0x000fe400078e0006 */
[----:B------:R-:W-:Y:S01]  /*540b0*/  IMAD.MOV.U32 R3, RZ, RZ, R7 ;  /* 0x000000ffff037224 */ /* 0x000fe200078e0007 */
[----:B------:R-:W-:Y:S06]  /*540c0*/  BRA `(.L_x_30889) ;  /* 0x0000000000087947 */ /* 0x000fec0003800000 */
.L_x_30888:
[----:B------:R0:W2:Y:S02]  /*540d0*/  DMUL R2, RZ, R42 ;  /* 0x0000002aff027228 */ /* 0x0000a40000000000 */
[----:B0-2---:R-:W-:-:S07]  /*540e0*/  IMAD.MOV.U32 R0, RZ, RZ, RZ ;  /* 0x000000ffff007224 */ /* 0x005fce00078e00ff */
.L_x_30889:
[----:B------:R-:W-:Y:S05]  /*540f0*/  BSYNC.RECONVERGENT B3 ;  /* 0x0000000000037941 */ /* 0x000fea0003800200 */
.L_x_30887:
        /* <DEDUP_REMOVED lines=73> */
.L_x_30879:
        /* <DEDUP_REMOVED lines=126> */
.L_x_30891:
[----:B------:R-:W-:Y:S05]  /*54d70*/  BSYNC.RECONVERGENT B0 ;  /* 0x0000000000007941 */ /* 0x000fea0003800200 */
.L_x_30890:
        /* <DEDUP_REMOVED lines=59> */
[----:B-12-4-:R-:W-:Y:S05]  /*55130*/  CALL.REL.NOINC `($_ZN2at6native29vectorized_elementwise_kernelILi4EZZZNS0_50_GLOBAL__N__2680c7bb_12_PowKernel_cu_7dd49032_317024pow_tensor_scalar_kernelERNS_18TensorIteratorBaseERKN3c106ScalarEENKUlvE_clEvENKUlvE_clEvEUlNS5_7complexIdEEE0_St5arrayIPcLm2EEEEviT0_T1_$__internal_trig_reduction_slowpathd) ;  /* 0x0000107c00f47944 */ /* 0x016fea0003c00000 */
[----:B------:R-:W-:Y:S02]  /*55140*/  IMAD.MOV.U32 R2, RZ, RZ, R6 ;  /* 0x000000ffff027224 */ /* 0x000fe400078e0006 */
[----:B------:R-:W-:-:S07]  /*55150*/  IMAD.MOV.U32 R3, RZ, RZ, R7 ;  /* 0x000000ffff037224 */ /* 0x000fce00078e0007 */
.L_x_30895:
[----:B------:R-:W-:Y:S05]  /*55160*/  BSYNC.RECONVERGENT B4 ;  /* 0x0000000000047941 */ /* 0x000fea0003800200 */
.L_x_30894:
[----:B------:R-:W-:Y:S01]  /*55170*/  VIADD R0, R4, 0x1 ;  /* 0x0000000104007836 */ /* 0x000fe20000000000 */
[----:B------:R-:W-:Y:S06]  /*55180*/  BRA `(.L_x_30896) ;  /* 0x0000000000087947 */ /* 0x000fec0003800000 */
.L_x_30893:
[----:B------:R0:W3:Y:S02]  /*55190*/  DMUL R2, RZ, R42 ;  /* 0x0000002aff027228 */ /* 0x0000e40000000000 */
[----:B0--3--:R-:W-:-:S07]  /*551a0*/  IMAD.MOV.U32 R0, RZ, RZ, 0x1 ;  /* 0x00000001ff007424 */ /* 0x009fce00078e00ff */
.L_x_30896:
[----:B------:R-:W-:Y:S05]  /*551b0*/  BSYNC.RECONVERGENT B3 ;  /* 0x0000000000037941 */ /* 0x000fea0003800200 */
.L_x_30892:
        /* <DEDUP_REMOVED lines=127> */
.L_x_30898:
[----:B------:R0:W2:Y:S02]  /*559b0*/  DMUL R2, RZ, R42 ;  /* 0x0000002aff027228 */ /* 0x0000a40000000000 */
[----:B0-2---:R-:W-:-:S07]  /*559c0*/  IMAD.MOV.U32 R0, RZ, RZ, RZ ;  /* 0x000000ffff007224 */ /* 0x005fce00078e00ff */
.L_x_30899:
[----:B------:R-:W-:Y:S05]  /*559d0*/  BSYNC.RECONVERGENT B3 ;  /* 0x0000000000037941 */ /* 0x000fea0003800200 */
.L_x_30897:
        /* <DEDUP_REMOVED lines=84> */
.L_x_30878:
        /* <DEDUP_REMOVED lines=10> */
.L_x_30900:
[----:B------:R-:W0:Y:S02]  /*55fc0*/  DADD R42, R42, -R42 ;  /* 0x000000002a2a7229 */ /* 0x000e24000000082a */
[----:B0-----:R-:W-:Y:S02]  /*55fd0*/  IMAD.MOV.U32 R40, RZ, RZ, R42 ;  /* 0x000000ffff287224 */ /* 0x001fe400078e002a */
[----:B------:R-:W-:Y:S01]  /*55fe0*/  IMAD.MOV.U32 R41, RZ, RZ, R43 ;  /* 0x000000ffff297224 */ /* 0x000fe200078e002b */
[----:B------:R-:W-:Y:S06]  /*55ff0*/  BRA `(.L_x_30807) ;  /* 0x0000001400987947 */ /* 0x000fec0003800000 */
.L_x_30877:
        /* <DEDUP_REMOVED lines=50> */
.L_x_30904:
[----:B------:R-:W-:Y:S05]  /*56320*/  BSYNC.RECONVERGENT B4 ;  /* 0x0000000000047941 */ /* 0x000fea0003800200 */
.L_x_30903:
[----:B------:R-:W-:Y:S01]  /*56330*/  VIADD R0, R4, 0x1 ;  /* 0x0000000104007836 */ /* 0x000fe20000000000 */
[----:B------:R-:W-:Y:S06]  /*56340*/  BRA `(.L_x_30905) ;  /* 0x0000000000087947 */ /* 0x000fec0003800000 */
.L_x_30902:
[----:B------:R0:W3:Y:S02]  /*56350*/  DMUL R2, RZ, R42 ;  /* 0x0000002aff027228 */ /* 0x0000e40000000000 */
[----:B0--3--:R-:W-:-:S07]  /*56360*/  IMAD.MOV.U32 R0, RZ, RZ, 0x1 ;  /* 0x00000001ff007424 */ /* 0x009fce00078e00ff */
.L_x_30905:
[----:B------:R-:W-:Y:S05]  /*56370*/  BSYNC.RECONVERGENT B3 ;  /* 0x0000000000037941 */ /* 0x000fea0003800200 */
.L_x_30901:
        /* <DEDUP_REMOVED lines=117> */
.L_x_30907:
[----:B------:R0:W2:Y:S02]  /*56ad0*/  DMUL R2, RZ, R42 ;  /* 0x0000002aff027228 */ /* 0x0000a40000000000 */
[----:B0-2---:R-:W-:-:S07]  /*56ae0*/  IMAD.MOV.U32 R0, RZ, RZ, RZ ;  /* 0x000000ffff007224 */ /* 0x005fce00078e00ff */
.L_x_30908:
[----:B------:R-:W-:Y:S05]  /*56af0*/  BSYNC.RECONVERGENT B3 ;  /* 0x0000000000037941 */ /* 0x000fea0003800200 */
.L_x_30906:
        /* <DEDUP_REMOVED lines=64> */
.L_x_30876:
        /* <DEDUP_REMOVED lines=118> */
.L_x_30807:
[----:B------:R-:W-:Y:S05]  /*57660*/  BSYNC.RECONVERGENT B2 ;  /* 0x0000000000027941 */ /* 0x000fea0003800200 */
.L_x_30806:
        /* <DEDUP_REMOVED lines=290> */
.L_x_30918:
        /* <DEDUP_REMOVED lines=53> */
.L_x_30921:
[----:B------:R-:W-:Y:S05]  /*58be0*/  BSYNC.RECONVERGENT B4 ;  /* 0x0000000000047941 */ /* 0x000fea0003800200 */
.L_x_30920:
        /* <DEDUP_REMOVED lines=77> */
.L_x_30919:
[----:B------:R-:W-:Y:S05]  /*590c0*/  BSYNC.RECONVERGENT B3 ;  /* 0x0000000000037941 */ /* 0x000fea0003800200 */
.L_x_30917:
        /* <DEDUP_REMOVED lines=54> */
.L_x_30923:
[----:B------:R-:W-:Y:S05]  /*59430*/  BSYNC.RECONVERGENT B3 ;  /* 0x0000000000037941 */ /* 0x000fea0003800200 */
.L_x_30922:
        /* <DEDUP_REMOVED lines=176> */
.L_x_30925:
[----:B------:R-:W-:Y:S02]  /*59f40*/  FSEL R2, RZ, 3.37028055040000000000e+12, P0 ;  /* 0x54442d18ff027808 */ /* 0x000fe40000000000 */
[----:B------:R-:W-:-:S07]  /*59f50*/  FSEL R3, RZ, 2.1426990032196044922, P0 ;  /* 0x400921fbff037808 */ /* 0x000fce0000000000 */
.L_x_30926:
[----:B------:R-:W-:Y:S05]  /*59f60*/  BSYNC.RECONVERGENT B0 ;  /* 0x0000000000007941 */ /* 0x000fea0003800200 */
.L_x_30924:
        /* <DEDUP_REMOVED lines=14> */
.L_x_30916:
        /* <DEDUP_REMOVED lines=249> */
.L_x_30930:
[----:B------:R-:W-:Y:S05]  /*5afe0*/  BSYNC.RECONVERGENT B0 ;  /* 0x0000000000007941 */ /* 0x000fea0003800200 */
.L_x_30929:
        /* <DEDUP_REMOVED lines=8> */
.L_x_30932:
[----:B------:R-:W-:Y:S05]  /*5b070*/  BSYNC.RECONVERGENT B3 ;  /* 0x0000000000037941 */ /* 0x000fea0003800200 */
.L_x_30931:
        /* <DEDUP_REMOVED lines=176> */
.L_x_30934:
[----:B------:R-:W-:Y:S02]  /*5bb80*/  FSEL R2, RZ, 3.37028055040000000000e+12, P0 ;  /* 0x54442d18ff027808 */ /* 0x000fe40000000000 */
[----:B------:R-:W-:-:S07]  /*5bb90*/  FSEL R3, RZ, 2.1426990032196044922, P0 ;  /* 0x400921fbff037808 */ /* 0x000fce0000000000 */
.L_x_30935:
[----:B------:R-:W-:Y:S05]  /*5bba0*/  BSYNC.RECONVERGENT B0 ;  /* 0x0000000000007941 */ /* 0x000fea0003800200 */
.L_x_30933:
        /* <DEDUP_REMOVED lines=14> */
.L_x_30928:
        /* <DEDUP_REMOVED lines=107> */
.L_x_30937:
        /* <DEDUP_REMOVED lines=132> */
.L_x_30936:
        /* <DEDUP_REMOVED lines=257> */
.L_x_30939:
        /* <DEDUP_REMOVED lines=53> */
.L_x_30942:
[----:B------:R-:W-:Y:S05]  /*5dee0*/  BSYNC.RECONVERGENT B4 ;  /* 0x0000000000047941 */ /* 0x000fea0003800200 */
.L_x_30941:
        /* <DEDUP_REMOVED lines=77> */
.L_x_30940:
[----:B------:R-:W-:Y:S05]  /*5e3c0*/  BSYNC.RECONVERGENT B3 ;  /* 0x0000000000037941 */ /* 0x000fea0003800200 */
.L_x_30938:
        /* <DEDUP_REMOVED lines=65> */
.L_x_30944:
[----:B------:R-:W-:Y:S05]  /*5e7e0*/  BSYNC.RECONVERGENT B3 ;  /* 0x0000000000037941 */ /* 0x000fea0003800200 */
.L_x_30943:
        /* <DEDUP_REMOVED lines=176> */
.L_x_30946:
[----:B------:R-:W-:Y:S02]  /*5f2f0*/  FSEL R2, RZ, 3.37028055040000000000e+12, P0 ;  /* 0x54442d18ff027808 */ /* 0x000fe40000000000 */
[----:B------:R-:W-:-:S07]  /*5f300*/  FSEL R3, RZ, 2.1426990032196044922, P0 ;  /* 0x400921fbff037808 */ /* 0x000fce0000000000 */
.L_x_30947:
[----:B------:R-:W-:Y:S05]  /*5f310*/  BSYNC.RECONVERGENT B0 ;  /* 0x0000000000007941 */ /* 0x000fea0003800200 */
.L_x_30945:
        /* <DEDUP_REMOVED lines=14> */
.L_x_30915:
        /* <DEDUP_REMOVED lines=325> */
.L_x_30949:
[----:B------:R-:W-:Y:S05]  /*60850*/  BSYNC.RECONVERGENT B0 ;  /* 0x0000000000007941 */ /* 0x000fea0003800200 */
.L_x_30948:
        /* <DEDUP_REMOVED lines=8> */
.L_x_30951:
[----:B------:R-:W-:Y:S05]  /*608e0*/  BSYNC.RECONVERGENT B3 ;  /* 0x0000000000037941 */ /* 0x000fea0003800200 */
.L_x_30950:
        /* <DEDUP_REMOVED lines=176> */
.L_x_30953:
[----:B------:R-:W-:Y:S02]  /*613f0*/  FSEL R2, RZ, 3.37028055040000000000e+12, P0 ;  /* 0x54442d18ff027808 */ /* 0x000fe40000000000 */
[----:B------:R-:W-:-:S07]  /*61400*/  FSEL R3, RZ, 2.1426990032196044922, P0 ;  /* 0x400921fbff037808 */ /* 0x000fce0000000000 */
.L_x_30954:
[----:B------:R-:W-:Y:S05]  /*61410*/  BSYNC.RECONVERGENT B0 ;  /* 0x0000000000007941 */ /* 0x000fea0003800200 */
.L_x_30952:
        /* <DEDUP_REMOVED lines=10> */
.L_x_30914:
        /* <DEDUP_REMOVED lines=206> */
.L_x_30957:
        /* <DEDUP_REMOVED lines=53> */
.L_x_30960:
[----:B------:R-:W-:Y:S05]  /*624f0*/  BSYNC.RECONVERGENT B4 ;  /* 0x0000000000047941 */ /* 0x000fea0003800200 */
.L_x_30959:
        /* <DEDUP_REMOVED lines=77> */
.L_x_30958:
[----:B------:R-:W-:Y:S05]  /*629d0*/  BSYNC.RECONVERGENT B3 ;  /* 0x0000000000037941 */ /* 0x000fea0003800200 */
.L_x_30956:
        /* <DEDUP_REMOVED lines=187> */
.L_x_30955:
        /* <DEDUP_REMOVED lines=193> */
.L_x_30913:
        /* <DEDUP_REMOVED lines=53> */
.L_x_30962:
[----:B------:R-:W-:Y:S05]  /*644f0*/  BSYNC.RECONVERGENT B3 ;  /* 0x0000000000037941 */ /* 0x000fea0003800200 */
.L_x_30961:
        /* <DEDUP_REMOVED lines=51> */
.L_x_30964:
[----:B------:R-:W-:Y:S05]  /*64830*/  BSYNC.RECONVERGENT B3 ;  /* 0x0000000000037941 */ /* 0x000fea0003800200 */
.L_x_30963:
        /* <DEDUP_REMOVED lines=334> */
.L_x_30966:
[----:B------:R-:W-:Y:S05]  /*65d20*/  BSYNC.RECONVERGENT B0 ;  /* 0x0000000000007941 */ /* 0x000fea0003800200 */
.L_x_30965:
        /* <DEDUP_REMOVED lines=9> */
.L_x_30968:
[----:B------:R-:W-:Y:S05]  /*65dc0*/  BSYNC.RECONVERGENT B3 ;  /* 0x0000000000037941 */ /* 0x000fea0003800200 */
.L_x_30967:
        /* <DEDUP_REMOVED lines=176> */
.L_x_30970:
[----:B------:R-:W-:Y:S02]  /*668d0*/  FSEL R2, RZ, 3.37028055040000000000e+12, P0 ;  /* 0x54442d18ff027808 */ /* 0x000fe40000000000 */
[----:B------:R-:W-:-:S07]  /*668e0*/  FSEL R3, RZ, 2.1426990032196044922, P0 ;  /* 0x400921fbff037808 */ /* 0x000fce0000000000 */
.L_x_30971:
[----:B------:R-:W-:Y:S05]  /*668f0*/  BSYNC.RECONVERGENT B0 ;  /* 0x0000000000007941 */ /* 0x000fea0003800200 */
.L_x_30969:
        /* <DEDUP_REMOVED lines=14> */
.L_x_30912:
        /* <DEDUP_REMOVED lines=297> */
.L_x_30973:
[----:B------:R-:W-:Y:S05]  /*67c70*/  BSYNC.RECONVERGENT B0 ;  /* 0x0000000000007941 */ /* 0x000fea0003800200 */
.L_x_30972:
[----:B------:R-:W-:Y:S04]  /*67c80*/  BSSY.RECONVERGENT B3, `(.L_x_30974) ;  /* 0x0000007000037945 */ /* 0x000fe80003800200 */
[----:B------:R-:W-:Y:S05]  /*67c90*/  @P4 BRA P5, `(.L_x_30975) ;  /* 0x0000000000144947 */ /* 0x000fea0002800000 */
[----:B------:R-:W-:Y:S01]  /*67ca0*/  IMAD.MOV.U32 R0, RZ, RZ, R4 ;  /* 0x000000ffff007224 */ /* 0x000fe200078e0004 */
[----:B------:R-:W-:Y:S01]  /*67cb0*/  MOV R4, 0x67cf0 ;  /* 0x00067cf000047802 */ /* 0x000fe20000000f00 */
[----:B------:R-:W-:Y:S02]  /*67cc0*/  IMAD.MOV.U32 R2, RZ, RZ, R10 ;  /* 0x000000ffff027224 */ /* 0x000fe400078e000a */
[----:B------:R-:W-:-:S07]  /*67cd0*/  IMAD.MOV.U32 R3, RZ, RZ, R11 ;  /* 0x000000ffff037224 */ /* 0x000fce00078e000b */
[----:B01234-:R-:W-:Y:S05]  /*67ce0*/  CALL.REL.NOINC `($__internal_65_$__cuda_sm20_div_rn_f64_full) ;  /* 0x00000f4800e07944 */ /* 0x01ffea0003c00000 */
.L_x_30975:
[----:B------:R-:W-:Y:S05]  /*67cf0*/  BSYNC.RECONVERGENT B3 ;  /* 0x0000000000037941 */ /* 0x000fea0003800200 */
.L_x_30974:
        /* <DEDUP_REMOVED lines=176> */
.L_x_30977:
[----:B------:R-:W-:Y:S02]  /*68800*/  FSEL R2, RZ, 3.37028055040000000000e+12, P0 ;  /* 0x54442d18ff027808 */ /* 0x000fe40000000000 */
[----:B------:R-:W-:-:S07]  /*68810*/  FSEL R3, RZ, 2.1426990032196044922, P0 ;  /* 0x400921fbff037808 */ /* 0x000fce0000000000 */
.L_x_30978:
[----:B------:R-:W-:Y:S05]  /*68820*/  BSYNC.RECONVERGENT B0 ;  /* 0x0000000000007941 */ /* 0x000fea0003800200 */
.L_x_30976:
        /* <DEDUP_REMOVED lines=9> */
.L_x_30927:
[----:B------:R-:W-:Y:S05]  /*688c0*/  BSYNC.RECONVERGENT B1 ;  /* 0x0000000000017941 */ /* 0x000fea0003800200 */
.L_x_30911:
        /* <DEDUP_REMOVED lines=146> */
.L_x_30984:
[----:B------:R-:W-:Y:S05]  /*691f0*/  BSYNC.RECONVERGENT B0 ;  /* 0x0000000000007941 */ /* 0x000fea0003800200 */
.L_x_30983:
        /* <DEDUP_REMOVED lines=50> */
.L_x_30988:
[----:B------:R-:W-:Y:S05]  /*69520*/  BSYNC.RECONVERGENT B4 ;  /* 0x0000000000047941 */ /* 0x000fea0003800200 */
.L_x_30987:
[----:B------:R-:W-:Y:S01]  /*69530*/  VIADD R0, R4, 0x1 ;  /* 0x0000000104007836 */ /* 0x000fe20000000000 */
[----:B------:R-:W-:Y:S06]  /*69540*/  BRA `(.L_x_30989) ;  /* 0x0000000000087947 */ /* 0x000fec0003800000 */
.L_x_30986:
[----:B0-----:R0:W0:Y:S02]  /*69550*/  DMUL R2, RZ, R46 ;  /* 0x0000002eff027228 */ /* 0x0010240000000000 */
[----:B0-----:R-:W-:-:S07]  /*69560*/  IMAD.MOV.U32 R0, RZ, RZ, 0x1 ;  /* 0x00000001ff007424 */ /* 0x001fce00078e00ff */
.L_x_30989:
[----:B------:R-:W-:Y:S05]  /*69570*/  BSYNC.RECONVERGENT B3 ;  /* 0x0000000000037941 */ /* 0x000fea0003800200 */
.L_x_30985:
        /* <DEDUP_REMOVED lines=117> */
.L_x_30991:
[----:B------:R0:W2:Y:S02]  /*69cd0*/  DMUL R2, RZ, R46 ;  /* 0x0000002eff027228 */ /* 0x0000a40000000000 */
[----:B0-2---:R-:W-:-:S07]  /*69ce0*/  IMAD.MOV.U32 R0, RZ, RZ, RZ ;  /* 0x000000ffff007224 */ /* 0x005fce00078e00ff */
.L_x_30992:
[----:B------:R-:W-:Y:S05]  /*69cf0*/  BSYNC.RECONVERGENT B3 ;  /* 0x0000000000037941 */ /* 0x000fea0003800200 */
.L_x_30990:
        /* <DEDUP_REMOVED lines=73> */
.L_x_30982:
        /* <DEDUP_REMOVED lines=126> */
.L_x_30994:
[----:B------:R-:W-:Y:S05]  /*6a970*/  BSYNC.RECONVERGENT B0 ;  /* 0x0000000000007941 */ /* 0x000fea0003800200 */
.L_x_30993:
        /* <DEDUP_REMOVED lines=62> */
.L_x_30998:
[----:B------:R-:W-:Y:S05]  /*6ad60*/  BSYNC.RECONVERGENT B4 ;  /* 0x0000000000047941 */ /* 0x000fea0003800200 */
.L_x_30997:
[----:B------:R-:W-:Y:S01]  /*6ad70*/  VIADD R0, R4, 0x1 ;  /* 0x0000000104007836 */ /* 0x000fe20000000000 */
[----:B------:R-:W-:Y:S06]  /*6ad80*/  BRA `(.L_x_30999) ;  /* 0x0000000000087947 */ /* 0x000fec0003800000 */
.L_x_30996:
[----:B------:R0:W3:Y:S02]  /*6ad90*/  DMUL R2, RZ, R46 ;  /* 0x0000002eff027228 */ /* 0x0000e40000000000 */
[----:B0--3--:R-:W-:-:S07]  /*6ada0*/  IMAD.MOV.U32 R0, RZ, RZ, 0x1 ;  /* 0x00000001ff007424 */ /* 0x009fce00078e00ff */
.L_x_30999:
[----:B------:R-:W-:Y:S05]  /*6adb0*/  BSYNC.RECONVERGENT B3 ;  /* 0x0000000000037941 */ /* 0x000fea0003800200 */
.L_x_30995:
        /* <DEDUP_REMOVED lines=127> */
.L_x_31001:
[----:B------:R0:W2:Y:S02]  /*6b5b0*/  DMUL R2, RZ, R46 ;  /* 0x0000002eff027228 */ /* 0x0000a40000000000 */
[----:B0-2---:R-:W-:-:S07]  /*6b5c0*/  IMAD.MOV.U32 R0, RZ, RZ, RZ ;  /* 0x000000ffff007224 */ /* 0x005fce00078e00ff */
.L_x_31002:
[----:B------:R-:W-:Y:S05]  /*6b5d0*/  BSYNC.RECONVERGENT B3 ;  /* 0x0000000000037941 */ /* 0x000fea0003800200 */
.L_x_31000:
        /* <DEDUP_REMOVED lines=84> */
.L_x_30981:
        /* <DEDUP_REMOVED lines=10> */
.L_x_31003:
[----:B------:R-:W0:Y:S02]  /*6bbc0*/  DADD R46, R46, -R46 ;  /* 0x000000002e2e7229 */ /* 0x000e24000000082e */
[----:B0-----:R-:W-:Y:S02]  /*6bbd0*/  IMAD.MOV.U32 R44, RZ, RZ, R46 ;  /* 0x000000ffff2c7224 */ /* 0x001fe400078e002e */
[----:B------:R-:W-:Y:S01]  /*6bbe0*/  IMAD.MOV.U32 R45, RZ, RZ, R47 ;  /* 0x000000ffff2d7224 */ /* 0x000fe200078e002f */
[----:B------:R-:W-:Y:S06]  /*6bbf0*/  BRA `(.L_x_30910) ;  /* 0x0000001400987947 */ /* 0x000fec0003800000 */
.L_x_30980:
        /* <DEDUP_REMOVED lines=50> */
.L_x_31007:
[----:B------:R-:W-:Y:S05]  /*6bf20*/  BSYNC.RECONVERGENT B4 ;  /* 0x0000000000047941 */ /* 0x000fea0003800200 */
.L_x_31006:
[----:B------:R-:W-:Y:S01]  /*6bf30*/  VIADD R0, R4, 0x1 ;  /* 0x0000000104007836 */ /* 0x000fe20000000000 */
[----:B------:R-:W-:Y:S06]  /*6bf40*/  BRA `(.L_x_31008) ;  /* 0x0000000000087947 */ /* 0x000fec0003800000 */
.L_x_31005:
[----:B------:R0:W3:Y:S02]  /*6bf50*/  DMUL R2, RZ, R46 ;  /* 0x0000002eff027228 */ /* 0x0000e40000000000 */
[----:B0--3--:R-:W-:-:S07]  /*6bf60*/  IMAD.MOV.U32 R0, RZ, RZ, 0x1 ;  /* 0x00000001ff007424 */ /* 0x009fce00078e00ff */
.L_x_31008:
[----:B------:R-:W-:Y:S05]  /*6bf70*/  BSYNC.RECONVERGENT B3 ;  /* 0x0000000000037941 */ /* 0x000fea0003800200 */
.L_x_31004:
        /* <DEDUP_REMOVED lines=117> */
.L_x_31010:
[----:B------:R0:W2:Y:S02]  /*6c6d0*/  DMUL R2, RZ, R46 ;  /* 0x0000002eff027228 */ /* 0x0000a40000000000 */
[----:B0-2---:R-:W-:-:S07]  /*6c6e0*/  IMAD.MOV.U32 R0, RZ, RZ, RZ ;  /* 0x000000ffff007224 */ /* 0x005fce00078e00ff */
.L_x_31011:
[----:B------:R-:W-:Y:S05]  /*6c6f0*/  BSYNC.RECONVERGENT B3 ;  /* 0x0000000000037941 */ /* 0x000fea0003800200 */
.L_x_31009:
        /* <DEDUP_REMOVED lines=64> */
.L_x_30979:
        /* <DEDUP_REMOVED lines=118> */
.L_x_30910:
[----:B------:R-:W-:Y:S05]  /*6d260*/  BSYNC.RECONVERGENT B2 ;  /* 0x0000000000027941 */ /* 0x000fea0003800200 */
.L_x_30909:
        /* <DEDUP_REMOVED lines=290> */
.L_x_31021:
        /* <DEDUP_REMOVED lines=53> */
.L_x_31024:
[----:B------:R-:W-:Y:S05]  /*6e7e0*/  BSYNC.RECONVERGENT B4 ;  /* 0x0000000000047941 */ /* 0x000fea0003800200 */
.L_x_31023:
        /* <DEDUP_REMOVED lines=77> */
.L_x_31022:
[----:B------:R-:W-:Y:S05]  /*6ecc0*/  BSYNC.RECONVERGENT B3 ;  /* 0x0000000000037941 */ /* 0x000fea0003800200 */
.L_x_31020:
        /* <DEDUP_REMOVED lines=54> */
.L_x_31026:
[----:B------:R-:W-:Y:S05]  /*6f030*/  BSYNC.RECONVERGENT B3 ;  /* 0x0000000000037941 */ /* 0x000fea0003800200 */
.L_x_31025:
        /* <DEDUP_REMOVED lines=176> */
.L_x_31028:
[----:B------:R-:W-:Y:S02]  /*6fb40*/  FSEL R2, RZ, 3.37028055040000000000e+12, P0 ;  /* 0x54442d18ff027808 */ /* 0x000fe40000000000 */
[----:B------:R-:W-:-:S07]  /*6fb50*/  FSEL R3, RZ, 2.1426990032196044922, P0 ;  /* 0x400921fbff037808 */ /* 0x000fce0000000000 */
.L_x_31029:
[----:B------:R-:W-:Y:S05]  /*6fb60*/  BSYNC.RECONVERGENT B0 ;  /* 0x0000000000007941 */ /* 0x000fea0003800200 */
.L_x_31027:
        /* <DEDUP_REMOVED lines=14> */
.L_x_31019:
        /* <DEDUP_REMOVED lines=249> */
.L_x_31033:
[----:B------:R-:W-:Y:S05]  /*70be0*/  BSYNC.RECONVERGENT B0 ;  /* 0x0000000000007941 */ /* 0x000fea0003800200 */
.L_x_31032:
        /* <DEDUP_REMOVED lines=8> */
.L_x_31035:
[----:B------:R-:W-:Y:S05]  /*70c70*/  BSYNC.RECONVERGENT B3 ;  /* 0x0000000000037941 */ /* 0x000fea0003800200 */
.L_x_31034:
        /* <DEDUP_REMOVED lines=176> */
.L_x_31037:
[----:B------:R-:W-:Y:S02]  /*71780*/  FSEL R2, RZ, 3.37028055040000000000e+12, P0 ;  /* 0x54442d18ff027808 */ /* 0x000fe40000000000 */
[----:B------:R-:W-:-:S07]  /*71790*/  FSEL R3, RZ, 2.1426990032196044922, P0 ;  /* 0x400921fbff037808 */ /* 0x000fce0000000000 */
.L_x_31038:
[----:B------:R-:W-:Y:S05]  /*717a0*/  BSYNC.RECONVERGENT B0 ;  /* 0x0000000000007941 */ /* 0x000fea0003800200 */
.L_x_31036:
        /* <DEDUP_REMOVED lines=14> */
.L_x_31031:
        /* <DEDUP_REMOVED lines=107> */
.L_x_31040:
        /* <DEDUP_REMOVED lines=132> */
.L_x_31039:
        /* <DEDUP_REMOVED lines=257> */
.L_x_31042:
        /* <DEDUP_REMOVED lines=53> */
.L_x_31045:
[----:B------:R-:W-:Y:S05]  /*73ae0*/  BSYNC.RECONVERGENT B4 ;  /* 0x0000000000047941 */ /* 0x000fea0003800200 */
.L_x_31044:
        /* <DEDUP_REMOVED lines=77> */
.L_x_31043:
[----:B------:R-:W-:Y:S05]  /*73fc0*/  BSYNC.RECONVERGENT B3 ;  /* 0x0000000000037941 */ /* 0x000fea0003800200 */
.L_x_31041:
        /* <DEDUP_REMOVED lines=65> */
.L_x_31047:
[----:B------:R-:W-:Y:S05]  /*743e0*/  BSYNC.RECONVERGENT B3 ;  /* 0x0000000000037941 */ /* 0x000fea0003800200 */
.L_x_31046:
        /* <DEDUP_REMOVED lines=176> */
.L_x_31049:
[----:B------:R-:W-:Y:S02]  /*74ef0*/  FSEL R2, RZ, 3.37028055040000000000e+12, P0 ;  /* 0x54442d18ff027808 */ /* 0x000fe40000000000 */
[----:B------:R-:W-:-:S07]  /*74f00*/  FSEL R3, RZ, 2.1426990032196044922, P0 ;  /* 0x400921fbff037808 */ /* 0x000fce0000000000 */
.L_x_31050:
[----:B------:R-:W-:Y:S05]  /*74f10*/  BSYNC.RECONVERGENT B0 ;  /* 0x0000000000007941 */ /* 0x000fea0003800200 */
.L_x_31048:
        /* <DEDUP_REMOVED lines=14> */
.L_x_31018:
        /* <DEDUP_REMOVED lines=325> */
.L_x_31052:
[----:B------:R-:W-:Y:S05]  /*76450*/  BSYNC.RECONVERGENT B0 ;  /* 0x0000000000007941 */ /* 0x000fea0003800200 */
.L_x_31051:
        /* <DEDUP_REMOVED lines=8> */
.L_x_31054:
[----:B------:R-:W-:Y:S05]  /*764e0*/  BSYNC.RECONVERGENT B3 ;  /* 0x0000000000037941 */ /* 0x000fea0003800200 */
.L_x_31053:
        /* <DEDUP_REMOVED lines=176> */
.L_x_31056:
[----:B------:R-:W-:Y:S02]  /*76ff0*/  FSEL R2, RZ, 3.37028055040000000000e+12, P0 ;  /* 0x54442d18ff027808 */ /* 0x000fe40000000000 */
[----:B------:R-:W-:-:S07]  /*77000*/  FSEL R3, RZ, 2.1426990032196044922, P0 ;  /* 0x400921fbff037808 */ /* 0x000fce0000000000 */
.L_x_31057:
[----:B------:R-:W-:Y:S05]  /*77010*/  BSYNC.RECONVERGENT B0 ;  /* 0x0000000000007941 */ /* 0x000fea0003800200 */
.L_x_31055:
        /* <DEDUP_REMOVED lines=10> */
.L_x_31017:
        /* <DEDUP_REMOVED lines=206> */
.L_x_31060:
        /* <DEDUP_REMOVED lines=53> */
.L_x_31063:
[----:B------:R-:W-:Y:S05]  /*780f0*/  BSYNC.RECONVERGENT B4 ;  /* 0x0000000000047941 */ /* 0x000fea0003800200 */
.L_x_31062:
        /* <DEDUP_REMOVED lines=77> */
.L_x_31061:
[----:B------:R-:W-:Y:S05]  /*785d0*/  BSYNC.RECONVERGENT B3 ;  /* 0x0000000000037941 */ /* 0x000fea0003800200 */
.L_x_31059:
        /* <DEDUP_REMOVED lines=187> */
.L_x_31058:
        /* <DEDUP_REMOVED lines=193> */
.L_x_31016:
        /* <DEDUP_REMOVED lines=53> */
.L_x_31065:
[----:B------:R-:W-:Y:S05]  /*7a0f0*/  BSYNC.RECONVERGENT B3 ;  /* 0x0000000000037941 */ /* 0x000fea0003800200 */
.L_x_31064:
        /* <DEDUP_REMOVED lines=51> */
.L_x_31067:
[----:B------:R-:W-:Y:S05]  /*7a430*/  BSYNC.RECONVERGENT B3 ;  /* 0x0000000000037941 */ /* 0x000fea0003800200 */
.L_x_31066:
        /* <DEDUP_REMOVED lines=334> */
.L_x_31069:
[----:B------:R-:W-:Y:S05]  /*7b920*/  BSYNC.RECONVERGENT B0 ;  /* 0x0000000000007941 */ /* 0x000fea0003800200 */
.L_x_31068:
        /* <DEDUP_REMOVED lines=9> */
.L_x_31071:
[----:B------:R-:W-:Y:S05]  /*7b9c0*/  BSYNC.RECONVERGENT B3 ;  /* 0x0000000000037941 */ /* 0x000fea0003800200 */
.L_x_31070:
        /* <DEDUP_REMOVED lines=176> */
.L_x_31073:
[----:B------:R-:W-:Y:S02]  /*7c4d0*/  FSEL R2, RZ, 3.37028055040000000000e+12, P0 ;  /* 0x54442d18ff027808 */ /* 0x000fe40000000000 */
[----:B------:R-:W-:-:S07]  /*7c4e0*/  FSEL R3, RZ, 2.1426990032196044922, P0 ;  /* 0x400921fbff037808 */ /* 0x000fce0000000000 */
.L_x_31074:
[----:B------:R-:W-:Y:S05]  /*7c4f0*/  BSYNC.RECONVERGENT B0 ;  /* 0x0000000000007941 */ /* 0x000fea0003800200 */
.L_x_31072:
        /* <DEDUP_REMOVED lines=14> */
.L_x_31015:
        /* <DEDUP_REMOVED lines=297> */
.L_x_31076:
[----:B------:R-:W-:Y:S05]  /*7d870*/  BSYNC.RECONVERGENT B0 ;  /* 0x0000000000007941 */ /* 0x000fea0003800200 */
.L_x_31075:
[----:B------:R-:W-:Y:S04]  /*7d880*/  BSSY.RECONVERGENT B3, `(.L_x_31077) ;  /* 0x0000007000037945 */ /* 0x000fe80003800200 */
[----:B------:R-:W-:Y:S05]  /*7d890*/  @P4 BRA P5, `(.L_x_31078) ;  /* 0x0000000000144947 */ /* 0x000fea0002800000 */
[----:B------:R-:W-:Y:S01]  /*7d8a0*/  IMAD.MOV.U32 R0, RZ, RZ, R4 ;  /* 0x000000ffff007224 */ /* 0x000fe200078e0004 */
[----:B------:R-:W-:Y:S01]  /*7d8b0*/  MOV R4, 0x7d8f0 ;  /* 0x0007d8f000047802 */ /* 0x000fe20000000f00 */
[----:B------:R-:W-:Y:S02]  /*7d8c0*/  IMAD.MOV.U32 R2, RZ, RZ, R10 ;  /* 0x000000ffff027224 */ /* 0x000fe400078e000a */
[----:B------:R-:W-:-:S07]  /*7d8d0*/  IMAD.MOV.U32 R3, RZ, RZ, R11 ;  /* 0x000000ffff037224 */ /* 0x000fce00078e000b */
[----:B01234-:R-:W-:Y:S05]  /*7d8e0*/  CALL.REL.NOINC `($__internal_65_$__cuda_sm20_div_rn_f64_full) ;  /* 0x00000dec00e07944 */ /* 0x01ffea0003c00000 */
.L_x_31078:
[----:B------:R-:W-:Y:S05]  /*7d8f0*/  BSYNC.RECONVERGENT B3 ;  /* 0x0000000000037941 */ /* 0x000fea0003800200 */
.L_x_31077:
        /* <DEDUP_REMOVED lines=176> */
.L_x_31080:
[----:B------:R-:W-:Y:S02]  /*7e400*/  FSEL R2, RZ, 3.37028055040000000000e+12, P0 ;  /* 0x54442d18ff027808 */ /* 0x000fe40000000000 */
[----:B------:R-:W-:-:S07]  /*7e410*/  FSEL R3, RZ, 2.1426990032196044922, P0 ;  /* 0x400921fbff037808 */ /* 0x000fce0000000000 */
.L_x_31081:
[----:B------:R-:W-:Y:S05]  /*7e420*/  BSYNC.RECONVERGENT B0 ;  /* 0x0000000000007941 */ /* 0x000fea0003800200 */
.L_x_31079:
        /* <DEDUP_REMOVED lines=9> */
.L_x_31030:
[----:B------:R-:W-:Y:S05]  /*7e4c0*/  BSYNC.RECONVERGENT B1 ;  /* 0x0000000000017941 */ /* 0x000fea0003800200 */
.L_x_31014:
        /* <DEDUP_REMOVED lines=146> */
.L_x_31087:
[----:B------:R-:W-:Y:S05]  /*7edf0*/  BSYNC.RECONVERGENT B0 ;  /* 0x0000000000007941 */ /* 0x000fea0003800200 */
.L_x_31086:
        /* <DEDUP_REMOVED lines=50> */
.L_x_31091:
[----:B------:R-:W-:Y:S05]  /*7f120*/  BSYNC.RECONVERGENT B4 ;  /* 0x0000000000047941 */ /* 0x000fea0003800200 */
.L_x_31090:
[----:B------:R-:W-:Y:S01]  /*7f130*/  VIADD R0, R4, 0x1 ;  /* 0x0000000104007836 */ /* 0x000fe20000000000 */
[----:B------:R-:W-:Y:S06]  /*7f140*/  BRA `(.L_x_31092) ;  /* 0x0000000000087947 */ /* 0x000fec0003800000 */
.L_x_31089:
[----:B0-----:R0:W0:Y:S02]  /*7f150*/  DMUL R2, RZ, R14 ;  /* 0x0000000eff027228 */ /* 0x0010240000000000 */
[----:B0-----:R-:W-:-:S07]  /*7f160*/  IMAD.MOV.U32 R0, RZ, RZ, 0x1 ;  /* 0x00000001ff007424 */ /* 0x001fce00078e00ff */
.L_x_31092:
[----:B------:R-:W-:Y:S05]  /*7f170*/  BSYNC.RECONVERGENT B3 ;  /* 0x0000000000037941 */ /* 0x000fea0003800200 */
.L_x_31088:
        /* <DEDUP_REMOVED lines=117> */
.L_x_31094:
[----:B------:R0:W2:Y:S02]  /*7f8d0*/  DMUL R2, RZ, R14 ;  /* 0x0000000eff027228 */ /* 0x0000a40000000000 */
[----:B0-2---:R-:W-:-:S07]  /*7f8e0*/  IMAD.MOV.U32 R0, RZ, RZ, RZ ;  /* 0x000000ffff007224 */ /* 0x005fce00078e00ff */
.L_x_31095:
[----:B------:R-:W-:Y:S05]  /*7f8f0*/  BSYNC.RECONVERGENT B3 ;  /* 0x0000000000037941 */ /* 0x000fea0003800200 */
.L_x_31093:
        /* <DEDUP_REMOVED lines=73> */
.L_x_31085:
        /* <DEDUP_REMOVED lines=126> */
.L_x_31097:
[----:B------:R-:W-:Y:S05]  /*80570*/  BSYNC.RECONVERGENT B0 ;  /* 0x0000000000007941 */ /* 0x000fea0003800200 */
.L_x_31096:
        /* <DEDUP_REMOVED lines=62> */
.L_x_31101:
[----:B------:R-:W-:Y:S05]  /*80960*/  BSYNC.RECONVERGENT B4 ;  /* 0x0000000000047941 */ /* 0x000fea0003800200 */
.L_x_31100:
[----:B------:R-:W-:Y:S01]  /*80970*/  VIADD R0, R4, 0x1 ;  /* 0x0000000104007836 */ /* 0x000fe20000000000 */
[----:B------:R-:W-:Y:S06]  /*80980*/  BRA `(.L_x_31102) ;  /* 0x0000000000087947 */ /* 0x000fec0003800000 */
.L_x_31099:
[----:B------:R0:W3:Y:S02]  /*80990*/  DMUL R2, RZ, R14 ;  /* 0x0000000eff027228 */ /* 0x0000e40000000000 */
[----:B0--3--:R-:W-:-:S07]  /*809a0*/  IMAD.MOV.U32 R0, RZ, RZ, 0x1 ;  /* 0x00000001ff007424 */ /* 0x009fce00078e00ff */
.L_x_31102:
[----:B------:R-:W-:Y:S05]  /*809b0*/  BSYNC.RECONVERGENT B3 ;  /* 0x0000000000037941 */ /* 0x000fea0003800200 */
.L_x_31098:
        /* <DEDUP_REMOVED lines=127> */
.L_x_31104:
[----:B------:R0:W2:Y:S02]  /*811b0*/  DMUL R2, RZ, R14 ;  /* 0x0000000eff027228 */ /* 0x0000a40000000000 */
[----:B0-2---:R-:W-:-:S07]  /*811c0*/  IMAD.MOV.U32 R0, RZ, RZ, RZ ;  /* 0x000000ffff007224 */ /* 0x005fce00078e00ff */
.L_x_31105:
[----:B------:R-:W-:Y:S05]  /*811d0*/  BSYNC.RECONVERGENT B3 ;  /* 0x0000000000037941 */ /* 0x000fea0003800200 */
.L_x_31103:
        /* <DEDUP_REMOVED lines=84> */
.L_x_31084:
        /* <DEDUP_REMOVED lines=10> */
.L_x_31106:
[----:B------:R-:W0:Y:S02]  /*817c0*/  DADD R14, R14, -R14 ;  /* 0x000000000e0e7229 */ /* 0x000e24000000080e */
[----:B0-----:R-:W-:Y:S02]  /*817d0*/  IMAD.MOV.U32 R12, RZ, RZ, R14 ;  /* 0x000000ffff0c7224 */ /* 0x001fe400078e000e */
[----:B------:R-:W-:Y:S01]  /*817e0*/  IMAD.MOV.U32 R13, RZ, RZ, R15 ;  /* 0x000000ffff0d7224 */ /* 0x000fe200078e000f */
[----:B------:R-:W-:Y:S06]  /*817f0*/  BRA `(.L_x_31013) ;  /* 0x0000001400987947 */ /* 0x000fec0003800000 */
.L_x_31083:
        /* <DEDUP_REMOVED lines=50> */
.L_x_31110:
[----:B------:R-:W-:Y:S05]  /*81b20*/  BSYNC.RECONVERGENT B4 ;  /* 0x0000000000047941 */ /* 0x000fea0003800200 */
.L_x_31109:
[----:B------:R-:W-:Y:S01]  /*81b30*/  VIADD R0, R4, 0x1 ;  /* 0x0000000104007836 */ /* 0x000fe20000000000 */
[----:B------:R-:W-:Y:S06]  /*81b40*/  BRA `(.L_x_31111) ;  /* 0x0000000000087947 */ /* 0x000fec0003800000 */
.L_x_31108:
[----:B------:R0:W3:Y:S02]  /*81b50*/  DMUL R2, RZ, R14 ;  /* 0x0000000eff027228 */ /* 0x0000e40000000000 */
[----:B0--3--:R-:W-:-:S07]  /*81b60*/  IMAD.MOV.U32 R0, RZ, RZ, 0x1 ;  /* 0x00000001ff007424 */ /* 0x009fce00078e00ff */
.L_x_31111:
[----:B------:R-:W-:Y:S05]  /*81b70*/  BSYNC.RECONVERGENT B3 ;  /* 0x0000000000037941 */ /* 0x000fea0003800200 */
.L_x_31107:
        /* <DEDUP_REMOVED lines=117> */
.L_x_31113:
[----:B------:R0:W2:Y:S02]  /*822d0*/  DMUL R2, RZ, R14 ;  /* 0x0000000eff027228 */ /* 0x0000a40000000000 */
[----:B0-2---:R-:W-:-:S07]  /*822e0*/  IMAD.MOV.U32 R0, RZ, RZ, RZ ;  /* 0x000000ffff007224 */ /* 0x005fce00078e00ff */
.L_x_31114:
[----:B------:R-:W-:Y:S05]  /*822f0*/  BSYNC.RECONVERGENT B3 ;  /* 0x0000000000037941 */ /* 0x000fea0003800200 */
.L_x_31112:
        /* <DEDUP_REMOVED lines=64> */
.L_x_31082:
        /* <DEDUP_REMOVED lines=118> */
.L_x_31013:
[----:B------:R-:W-:Y:S05]  /*82e60*/  BSYNC.RECONVERGENT B2 ;  /* 0x0000000000027941 */ /* 0x000fea0003800200 */
.L_x_31012:
        /* <DEDUP_REMOVED lines=290> */
.L_x_31124:
        /* <DEDUP_REMOVED lines=53> */
.L_x_31127:
[----:B------:R-:W-:Y:S05]  /*843e0*/  BSYNC.RECONVERGENT B4 ;  /* 0x0000000000047941 */ /* 0x000fea0003800200 */
.L_x_31126:
        /* <DEDUP_REMOVED lines=77> */
.L_x_31125:
[----:B------:R-:W-:Y:S05]  /*848c0*/  BSYNC.RECONVERGENT B3 ;  /* 0x0000000000037941 */ /* 0x000fea0003800200 */
.L_x_31123:
        /* <DEDUP_REMOVED lines=54> */
.L_x_31129:
[----:B------:R-:W-:Y:S05]  /*84c30*/  BSYNC.RECONVERGENT B3 ;  /* 0x0000000000037941 */ /* 0x000fea0003800200 */
.L_x_31128:
        /* <DEDUP_REMOVED lines=176> */
.L_x_31131:
[----:B------:R-:W-:Y:S02]  /*85740*/  FSEL R2, RZ, 3.37028055040000000000e+12, P0 ;  /* 0x54442d18ff027808 */ /* 0x000fe40000000000 */
[----:B------:R-:W-:-:S07]  /*85750*/  FSEL R3, RZ, 2.1426990032196044922, P0 ;  /* 0x400921fbff037808 */ /* 0x000fce0000000000 */
.L_x_31132:
[----:B------:R-:W-:Y:S05]  /*85760*/  BSYNC.RECONVERGENT B0 ;  /* 0x0000000000007941 */ /* 0x000fea0003800200 */
.L_x_31130:
        /* <DEDUP_REMOVED lines=14> */
.L_x_31122:
        /* <DEDUP_REMOVED lines=249> */
.L_x_31136:
[----:B------:R-:W-:Y:S05]  /*867e0*/  BSYNC.RECONVERGENT B0 ;  /* 0x0000000000007941 */ /* 0x000fea0003800200 */
.L_x_31135:
        /* <DEDUP_REMOVED lines=8> */
.L_x_31138:
[----:B------:R-:W-:Y:S05]  /*86870*/  BSYNC.RECONVERGENT B3 ;  /* 0x0000000000037941 */ /* 0x000fea0003800200 */
.L_x_31137:
        /* <DEDUP_REMOVED lines=176> */
.L_x_31140:
[----:B------:R-:W-:Y:S02]  /*87380*/  FSEL R2, RZ, 3.37028055040000000000e+12, P0 ;  /* 0x54442d18ff027808 */ /* 0x000fe40000000000 */
[----:B------:R-:W-:-:S07]  /*87390*/  FSEL R3, RZ, 2.1426990032196044922, P0 ;  /* 0x400921fbff037808 */ /* 0x000fce0000000000 */
.L_x_31141:
[----:B------:R-:W-:Y:S05]  /*873a0*/  BSYNC.RECONVERGENT B0 ;  /* 0x0000000000007941 */ /* 0x000fea0003800200 */
.L_x_31139:
        /* <DEDUP_REMOVED lines=14> */
.L_x_31134:
        /* <DEDUP_REMOVED lines=107> */
.L_x_31143:
        /* <DEDUP_REMOVED lines=132> */
.L_x_31142:
        /* <DEDUP_REMOVED lines=257> */
.L_x_31145:
        /* <DEDUP_REMOVED lines=53> */
.L_x_31148:
[----:B------:R-:W-:Y:S05]  /*896e0*/  BSYNC.RECONVERGENT B4 ;  /* 0x0000000000047941 */ /* 0x000fea0003800200 */
.L_x_31147:
        /* <DEDUP_REMOVED lines=77> */
.L_x_31146:
[----:B------:R-:W-:Y:S05]  /*89bc0*/  BSYNC.RECONVERGENT B3 ;  /* 0x0000000000037941 */ /* 0x000fea0003800200 */
.L_x_31144:
        /* <DEDUP_REMOVED lines=65> */
.L_x_31150:
[----:B------:R-:W-:Y:S05]  /*89fe0*/  BSYNC.RECONVERGENT B3 ;  /* 0x0000000000037941 */ /* 0x000fea0003800200 */
.L_x_31149:
        /* <DEDUP_REMOVED lines=176> */
.L_x_31152:
[----:B------:R-:W-:Y:S02]  /*8aaf0*/  FSEL R2, RZ, 3.37028055040000000000e+12, P0 ;  /* 0x54442d18ff027808 */ /* 0x000fe40000000000 */
[----:B------:R-:W-:-:S07]  /*8ab00*/  FSEL R3, RZ, 2.1426990032196044922, P0 ;  /* 0x400921fbff037808 */ /* 0x000fce0000000000 */
.L_x_31153:
[----:B------:R-:W-:Y:S05]  /*8ab10*/  BSYNC.RECONVERGENT B0 ;  /* 0x0000000000007941 */ /* 0x000fea0003800200 */
.L_x_31151:
        /* <DEDUP_REMOVED lines=14> */
.L_x_31121:
        /* <DEDUP_REMOVED lines=325> */
.L_x_31155:
[----:B------:R-:W-:Y:S05]  /*8c050*/  BSYNC.RECONVERGENT B0 ;  /* 0x0000000000007941 */ /* 0x000fea0003800200 */
.L_x_31154:
        /* <DEDUP_REMOVED lines=8> */
.L_x_31157:
[----:B------:R-:W-:Y:S05]  /*8c0e0*/  BSYNC.RECONVERGENT B3 ;  /* 0x0000000000037941 */ /* 0x000fea0003800200 */
.L_x_31156:
        /* <DEDUP_REMOVED lines=176> */
.L_x_31159:
[----:B------:R-:W-:Y:S02]  /*8cbf0*/  FSEL R2, RZ, 3.37028055040000000000e+12, P0 ;  /* 0x54442d18ff027808 */ /* 0x000fe40000000000 */
[----:B------:R-:W-:-:S07]  /*8cc00*/  FSEL R3, RZ, 2.1426990032196044922, P0 ;  /* 0x400921fbff037808 */ /* 0x000fce0000000000 */
.L_x_31160:
[----:B------:R-:W-:Y:S05]  /*8cc10*/  BSYNC.RECONVERGENT B0 ;  /* 0x0000000000007941 */ /* 0x000fea0003800200 */
.L_x_31158:
        /* <DEDUP_REMOVED lines=10> */
.L_x_31120:
        /* <DEDUP_REMOVED lines=206> */
.L_x_31163:
        /* <DEDUP_REMOVED lines=53> */
.L_x_31166:
[----:B------:R-:W-:Y:S05]  /*8dcf0*/  BSYNC.RECONVERGENT B4 ;  /* 0x0000000000047941 */ /* 0x000fea0003800200 */
.L_x_31165:
        /* <DEDUP_REMOVED lines=77> */
.L_x_31164:
[----:B------:R-:W-:Y:S05]  /*8e1d0*/  BSYNC.RECONVERGENT B3 ;  /* 0x0000000000037941 */ /* 0x000fea0003800200 */
.L_x_31162:
        /* <DEDUP_REMOVED lines=187> */
.L_x_31161:
        /* <DEDUP_REMOVED lines=193> */
.L_x_31119:
        /* <DEDUP_REMOVED lines=53> */
.L_x_31168:
[----:B------:R-:W-:Y:S05]  /*8fcf0*/  BSYNC.RECONVERGENT B3 ;  /* 0x0000000000037941 */ /* 0x000fea0003800200 */
.L_x_31167:
        /* <DEDUP_REMOVED lines=51> */
.L_x_31170:
[----:B------:R-:W-:Y:S05]  /*90030*/  BSYNC.RECONVERGENT B3 ;  /* 0x0000000000037941 */ /* 0x000fea0003800200 */
.L_x_31169:
        /* <DEDUP_REMOVED lines=334> */
.L_x_31172:
[----:B------:R-:W-:Y:S05]  /*91520*/  BSYNC.RECONVERGENT B0 ;  /* 0x0000000000007941 */ /* 0x000fea0003800200 */
.L_x_31171:
        /* <DEDUP_REMOVED lines=9> */
.L_x_31174:
[----:B------:R-:W-:Y:S05]  /*915c0*/  BSYNC.RECONVERGENT B3 ;  /* 0x0000000000037941 */ /* 0x000fea0003800200 */
.L_x_31173:
        /* <DEDUP_REMOVED lines=176> */
.L_x_31176:
[----:B------:R-:W-:Y:S02]  /*920d0*/  FSEL R2, RZ, 3.37028055040000000000e+12, P0 ;  /* 0x54442d18ff027808 */ /* 0x000fe40000000000 */
[----:B------:R-:W-:-:S07]  /*920e0*/  FSEL R3, RZ, 2.1426990032196044922, P0 ;  /* 0x400921fbff037808 */ /* 0x000fce0000000000 */
.L_x_31177:
[----:B------:R-:W-:Y:S05]  /*920f0*/  BSYNC.RECONVERGENT B0 ;  /* 0x0000000000007941 */ /* 0x000fea0003800200 */
.L_x_31175:
        /* <DEDUP_REMOVED lines=14> */
.L_x_31118:
        /* <DEDUP_REMOVED lines=297> */
.L_x_31179:
[----:B------:R-:W-:Y:S05]  /*93470*/  BSYNC.RECONVERGENT B0 ;  /* 0x0000000000007941 */ /* 0x000fea0003800200 */
.L_x_31178:
[----:B------:R-:W-:Y:S04]  /*93480*/  BSSY.RECONVERGENT B3, `(.L_x_31180) ;  /* 0x0000007000037945 */ /* 0x000fe80003800200 */
[----:B------:R-:W-:Y:S05]  /*93490*/  @P4 BRA P5, `(.L_x_31181) ;  /* 0x0000000000144947 */ /* 0x000fea0002800000 */
[----:B------:R-:W-:Y:S01]  /*934a0*/  IMAD.MOV.U32 R0, RZ, RZ, R4 ;  /* 0x000000ffff007224 */ /* 0x000fe200078e0004 */
[----:B------:R-:W-:Y:S01]  /*934b0*/  MOV R4, 0x934f0 ;  /* 0x000934f000047802 */ /* 0x000fe20000000f00 */
[----:B------:R-:W-:Y:S02]  /*934c0*/  IMAD.MOV.U32 R2, RZ, RZ, R10 ;  /* 0x000000ffff027224 */ /* 0x000fe400078e000a */
[----:B------:R-:W-:-:S07]  /*934d0*/  IMAD.MOV.U32 R3, RZ, RZ, R11 ;  /* 0x000000ffff037224 */ /* 0x000fce00078e000b */
[----:B01234-:R-:W-:Y:S05]  /*934e0*/  CALL.REL.NOINC `($__internal_65_$__cuda_sm20_div_rn_f64_full) ;  /* 0x00000c9000e07944 */ /* 0x01ffea0003c00000 */
.L_x_31181:
[----:B------:R-:W-:Y:S05]  /*934f0*/  BSYNC.RECONVERGENT B3 ;  /* 0x0000000000037941 */ /* 0x000fea0003800200 */
.L_x_31180:
        /* <DEDUP_REMOVED lines=176> */
.L_x_31183:
[----:B------:R-:W-:Y:S02]  /*94000*/  FSEL R2, RZ, 3.37028055040000000000e+12, P0 ;  /* 0x54442d18ff027808 */ /* 0x000fe40000000000 */
[----:B------:R-:W-:-:S07]  /*94010*/  FSEL R3, RZ, 2.1426990032196044922, P0 ;  /* 0x400921fbff037808 */ /* 0x000fce0000000000 */
.L_x_31184:
[----:B------:R-:W-:Y:S05]  /*94020*/  BSYNC.RECONVERGENT B0 ;  /* 0x0000000000007941 */ /* 0x000fea0003800200 */
.L_x_31182:
        /* <DEDUP_REMOVED lines=9> */
.L_x_31133:
[----:B------:R-:W-:Y:S05]  /*940c0*/  BSYNC.RECONVERGENT B1 ;  /* 0x0000000000017941 */ /* 0x000fea0003800200 */
.L_x_31117:
        /* <DEDUP_REMOVED lines=146> */
.L_x_31190:
[----:B------:R-:W-:Y:S05]  /*949f0*/  BSYNC.RECONVERGENT B0 ;  /* 0x0000000000007941 */ /* 0x000fea0003800200 */
.L_x_31189:
        /* <DEDUP_REMOVED lines=50> */
.L_x_31194:
[----:B------:R-:W-:Y:S05]  /*94d20*/  BSYNC.RECONVERGENT B4 ;  /* 0x0000000000047941 */ /* 0x000fea0003800200 */
.L_x_31193:
[----:B------:R-:W-:Y:S01]  /*94d30*/  VIADD R0, R4, 0x1 ;  /* 0x0000000104007836 */ /* 0x000fe20000000000 */
[----:B------:R-:W-:Y:S06]  /*94d40*/  BRA `(.L_x_31195) ;  /* 0x0000000000087947 */ /* 0x000fec0003800000 */
.L_x_31192:
[----:B0-----:R0:W0:Y:S02]  /*94d50*/  DMUL R2, RZ, R18 ;  /* 0x00000012ff027228 */ /* 0x0010240000000000 */
[----:B0-----:R-:W-:-:S07]  /*94d60*/  IMAD.MOV.U32 R0, RZ, RZ, 0x1 ;  /* 0x00000001ff007424 */ /* 0x001fce00078e00ff */
.L_x_31195:
[----:B------:R-:W-:Y:S05]  /*94d70*/  BSYNC.RECONVERGENT B3 ;  /* 0x0000000000037941 */ /* 0x000fea0003800200 */
.L_x_31191:
        /* <DEDUP_REMOVED lines=117> */
.L_x_31197:
[----:B------:R0:W2:Y:S02]  /*954d0*/  DMUL R2, RZ, R18 ;  /* 0x00000012ff027228 */ /* 0x0000a40000000000 */
[----:B0-2---:R-:W-:-:S07]  /*954e0*/  IMAD.MOV.U32 R0, RZ, RZ, RZ ;  /* 0x000000ffff007224 */ /* 0x005fce00078e00ff */
.L_x_31198:
[----:B------:R-:W-:Y:S05]  /*954f0*/  BSYNC.RECONVERGENT B3 ;  /* 0x0000000000037941 */ /* 0x000fea0003800200 */
.L_x_31196:
        /* <DEDUP_REMOVED lines=73> */
.L_x_31188:
        /* <DEDUP_REMOVED lines=126> */
.L_x_31200:
[----:B------:R-:W-:Y:S05]  /*96170*/  BSYNC.RECONVERGENT B0 ;  /* 0x0000000000007941 */ /* 0x000fea0003800200 */
.L_x_31199:
        /* <DEDUP_REMOVED lines=62> */
.L_x_31204:
[----:B------:R-:W-:Y:S05]  /*96560*/  BSYNC.RECONVERGENT B4 ;  /* 0x0000000000047941 */ /* 0x000fea0003800200 */
.L_x_31203:
[----:B------:R-:W-:Y:S01]  /*96570*/  VIADD R0, R4, 0x1 ;  /* 0x0000000104007836 */ /* 0x000fe20000000000 */
[----:B------:R-:W-:Y:S06]  /*96580*/  BRA `(.L_x_31205) ;  /* 0x0000000000087947 */ /* 0x000fec0003800000 */
.L_x_31202:
[----:B------:R0:W3:Y:S02]  /*96590*/  DMUL R2, RZ, R18 ;  /* 0x00000012ff027228 */ /* 0x0000e40000000000 */
[----:B0--3--:R-:W-:-:S07]  /*965a0*/  IMAD.MOV.U32 R0, RZ, RZ, 0x1 ;  /* 0x00000001ff007424 */ /* 0x009fce00078e00ff */
.L_x_31205:
[----:B------:R-:W-:Y:S05]  /*965b0*/  BSYNC.RECONVERGENT B3 ;  /* 0x0000000000037941 */ /* 0x000fea0003800200 */
.L_x_31201:
        /* <DEDUP_REMOVED lines=127> */
.L_x_31207:
[----:B------:R0:W2:Y:S02]  /*96db0*/  DMUL R2, RZ, R18 ;  /* 0x00000012ff027228 */ /* 0x0000a40000000000 */
[----:B0-2---:R-:W-:-:S07]  /*96dc0*/  IMAD.MOV.U32 R0, RZ, RZ, RZ ;  /* 0x000000ffff007224 */ /* 0x005fce00078e00ff */
.L_x_31208:
[----:B------:R-:W-:Y:S05]  /*96dd0*/  BSYNC.RECONVERGENT B3 ;  /* 0x0000000000037941 */ /* 0x000fea0003800200 */
.L_x_31206:
        /* <DEDUP_REMOVED lines=84> */
.L_x_31187:
        /* <DEDUP_REMOVED lines=10> */
.L_x_31209:
[----:B------:R-:W0:Y:S02]  /*973c0*/  DADD R18, R18, -R18 ;  /* 0x0000000012127229 */ /* 0x000e240000000812 */
[----:B0-----:R-:W-:Y:S02]  /*973d0*/  IMAD.MOV.U32 R16, RZ, RZ, R18 ;  /* 0x000000ffff107224 */ /* 0x001fe400078e0012 */
[----:B------:R-:W-:Y:S01]  /*973e0*/  IMAD.MOV.U32 R17, RZ, RZ, R19 ;  /* 0x000000ffff117224 */ /* 0x000fe200078e0013 */
[----:B------:R-:W-:Y:S06]  /*973f0*/  BRA `(.L_x_31116) ;  /* 0x0000001400987947 */ /* 0x000fec0003800000 */
.L_x_31186:
        /* <DEDUP_REMOVED lines=50> */
.L_x_31213:
[----:B------:R-:W-:Y:S05]  /*97720*/  BSYNC.RECONVERGENT B4 ;  /* 0x0000000000047941 */ /* 0x000fea0003800200 */
.L_x_31212:
[----:B------:R-:W-:Y:S01]  /*97730*/  VIADD R0, R4, 0x1 ;  /* 0x0000000104007836 */ /* 0x000fe20000000000 */
[----:B------:R-:W-:Y:S06]  /*97740*/  BRA `(.L_x_31214) ;  /* 0x0000000000087947 */ /* 0x000fec0003800000 */
.L_x_31211:
[----:B------:R0:W3:Y:S02]  /*97750*/  DMUL R2, RZ, R18 ;  /* 0x00000012ff027228 */ /* 0x0000e40000000000 */
[----:B0--3--:R-:W-:-:S07]  /*97760*/  IMAD.MOV.U32 R0, RZ, RZ, 0x1 ;  /* 0x00000001ff007424 */ /* 0x009fce00078e00ff */
.L_x_31214:
[----:B------:R-:W-:Y:S05]  /*97770*/  BSYNC.RECONVERGENT B3 ;  /* 0x0000000000037941 */ /* 0x000fea0003800200 */
.L_x_31210:
        /* <DEDUP_REMOVED lines=117> */
.L_x_31216:
[----:B------:R0:W2:Y:S02]  /*97ed0*/  DMUL R2, RZ, R18 ;  /* 0x00000012ff027228 */ /* 0x0000a40000000000 */
[----:B0-2---:R-:W-:-:S07]  /*97ee0*/  IMAD.MOV.U32 R0, RZ, RZ, RZ ;  /* 0x000000ffff007224 */ /* 0x005fce00078e00ff */
.L_x_31217:
[----:B------:R-:W-:Y:S05]  /*97ef0*/  BSYNC.RECONVERGENT B3 ;  /* 0x0000000000037941 */ /* 0x000fea0003800200 */
.L_x_31215:
        /* <DEDUP_REMOVED lines=64> */
.L_x_31185:
        /* <DEDUP_REMOVED lines=118> */
.L_x_31116:
[----:B------:R-:W-:Y:S05]  /*98a60*/  BSYNC.RECONVERGENT B2 ;  /* 0x0000000000027941 */ /* 0x000fea0003800200 */
.L_x_31115:
        /* <DEDUP_REMOVED lines=290> */
.L_x_31227:
        /* <DEDUP_REMOVED lines=53> */
.L_x_31230:
[----:B------:R-:W-:Y:S05]  /*99fe0*/  BSYNC.RECONVERGENT B4 ;  /* 0x0000000000047941 */ /* 0x000fea0003800200 */
.L_x_31229:
        /* <DEDUP_REMOVED lines=77> */
.L_x_31228:
[----:B------:R-:W-:Y:S05]  /*9a4c0*/  BSYNC.RECONVERGENT B3 ;  /* 0x0000000000037941 */ /* 0x000fea0003800200 */
.L_x_31226:
        /* <DEDUP_REMOVED lines=54> */
.L_x_31232:
[----:B------:R-:W-:Y:S05]  /*9a830*/  BSYNC.RECONVERGENT B3 ;  /* 0x0000000000037941 */ /* 0x000fea0003800200 */
.L_x_31231:
        /* <DEDUP_REMOVED lines=176> */
.L_x_31234:
[----:B------:R-:W-:Y:S02]  /*9b340*/  FSEL R2, RZ, 3.37028055040000000000e+12, P0 ;  /* 0x54442d18ff027808 */ /* 0x000fe40000000000 */
[----:B------:R-:W-:-:S07]  /*9b350*/  FSEL R3, RZ, 2.1426990032196044922, P0 ;  /* 0x400921fbff037808 */ /* 0x000fce0000000000 */
.L_x_31235:
[----:B------:R-:W-:Y:S05]  /*9b360*/  BSYNC.RECONVERGENT B0 ;  /* 0x0000000000007941 */ /* 0x000fea0003800200 */
.L_x_31233:
        /* <DEDUP_REMOVED lines=14> */
.L_x_31225:
        /* <DEDUP_REMOVED lines=249> */
.L_x_31239:
[----:B------:R-:W-:Y:S05]  /*9c3e0*/  BSYNC.RECONVERGENT B0 ;  /* 0x0000000000007941 */ /* 0x000fea0003800200 */
.L_x_31238:
        /* <DEDUP_REMOVED lines=8> */
.L_x_31241:
[----:B------:R-:W-:Y:S05]  /*9c470*/  BSYNC.RECONVERGENT B3 ;  /* 0x0000000000037941 */ /* 0x000fea0003800200 */
.L_x_31240:
        /* <DEDUP_REMOVED lines=176> */
.L_x_31243:
[----:B------:R-:W-:Y:S02]  /*9cf80*/  FSEL R2, RZ, 3.37028055040000000000e+12, P0 ;  /* 0x54442d18ff027808 */ /* 0x000fe40000000000 */
[----:B------:R-:W-:-:S07]  /*9cf90*/  FSEL R3, RZ, 2.1426990032196044922, P0 ;  /* 0x400921fbff037808 */ /* 0x000fce0000000000 */
.L_x_31244:
[----:B------:R-:W-:Y:S05]  /*9cfa0*/  BSYNC.RECONVERGENT B0 ;  /* 0x0000000000007941 */ /* 0x000fea0003800200 */
.L_x_31242:
        /* <DEDUP_REMOVED lines=14> */
.L_x_31237:
        /* <DEDUP_REMOVED lines=107> */
.L_x_31246:
        /* <DEDUP_REMOVED lines=132> */
.L_x_31245:
        /* <DEDUP_REMOVED lines=257> */
.L_x_31248:
        /* <DEDUP_REMOVED lines=53> */
.L_x_31251:
[----:B------:R-:W-:Y:S05]  /*9f2e0*/  BSYNC.RECONVERGENT B4 ;  /* 0x0000000000047941 */ /* 0x000fea0003800200 */
.L_x_31250:
        /* <DEDUP_REMOVED lines=77> */
.L_x_31249:
[----:B------:R-:W-:Y:S05]  /*9f7c0*/  BSYNC.RECONVERGENT B3 ;  /* 0x0000000000037941 */ /* 0x000fea0003800200 */
.L_x_31247:
        /* <DEDUP_REMOVED lines=65> */
.L_x_31253:
[----:B------:R-:W-:Y:S05]  /*9fbe0*/  BSYNC.RECONVERGENT B3 ;  /* 0x0000000000037941 */ /* 0x000fea0003800200 */
.L_x_31252:
        /* <DEDUP_REMOVED lines=176> */
.L_x_31255:
[----:B------:R-:W-:Y:S02]  /*a06f0*/  FSEL R2, RZ, 3.37028055040000000000e+12, P0 ;  /* 0x54442d18ff027808 */ /* 0x000fe40000000000 */
[----:B------:R-:W-:-:S07]  /*a0700*/  FSEL R3, RZ, 2.1426990032196044922, P0 ;  /* 0x400921fbff037808 */ /* 0x000fce0000000000 */
.L_x_31256:
[----:B------:R-:W-:Y:S05]  /*a0710*/  BSYNC.RECONVERGENT B0 ;  /* 0x0000000000007941 */ /* 0x000fea0003800200 */
.L_x_31254:
        /* <DEDUP_REMOVED lines=14> */
.L_x_31224:
        /* <DEDUP_REMOVED lines=325> */
.L_x_31258:
[----:B------:R-:W-:Y:S05]  /*a1c50*/  BSYNC.RECONVERGENT B0 ;  /* 0x0000000000007941 */ /* 0x000fea0003800200 */
.L_x_31257:
        /* <DEDUP_REMOVED lines=8> */
.L_x_31260:
[----:B------:R-:W-:Y:S05]  /*a1ce0*/  BSYNC.RECONVERGENT B3 ;  /* 0x0000000000037941 */ /* 0x000fea0003800200 */
.L_x_31259:
        /* <DEDUP_REMOVED lines=176> */
.L_x_31262:
[----:B------:R-:W-:Y:S02]  /*a27f0*/  FSEL R2, RZ, 3.37028055040000000000e+12, P0 ;  /* 0x54442d18ff027808 */ /* 0x000fe40000000000 */
[----:B------:R-:W-:-:S07]  /*a2800*/  FSEL R3, RZ, 2.1426990032196044922, P0 ;  /* 0x400921fbff037808 */ /* 0x000fce0000000000 */
.L_x_31263:
[----:B------:R-:W-:Y:S05]  /*a2810*/  BSYNC.RECONVERGENT B0 ;  /* 0x0000000000007941 */ /* 0x000fea0003800200 */
.L_x_31261:
        /* <DEDUP_REMOVED lines=10> */
.L_x_31223:
        /* <DEDUP_REMOVED lines=206> */
.L_x_31266:
        /* <DEDUP_REMOVED lines=53> */
.L_x_31269:
[----:B------:R-:W-:Y:S05]  /*a38f0*/  BSYNC.RECONVERGENT B4 ;  /* 0x0000000000047941 */ /* 0x000fea0003800200 */
.L_x_31268:
        /* <DEDUP_REMOVED lines=77> */
.L_x_31267:
[----:B------:R-:W-:Y:S05]  /*a3dd0*/  BSYNC.RECONVERGENT B3 ;  /* 0x0000000000037941 */ /* 0x000fea0003800200 */
.L_x_31265:
        /* <DEDUP_REMOVED lines=187> */
.L_x_31264:
        /* <DEDUP_REMOVED lines=193> */
.L_x_31222:
        /* <DEDUP_REMOVED lines=53> */
.L_x_31271:
[----:B------:R-:W-:Y:S05]  /*a58f0*/  BSYNC.RECONVERGENT B3 ;  /* 0x0000000000037941 */ /* 0x000fea0003800200 */
.L_x_31270:
        /* <DEDUP_REMOVED lines=51> */
.L_x_31273:
[----:B------:R-:W-:Y:S05]  /*a5c30*/  BSYNC.RECONVERGENT B3 ;  /* 0x0000000000037941 */ /* 0x000fea0003800200 */
.L_x_31272:
        /* <DEDUP_REMOVED lines=334> */
.L_x_31275:
[----:B------:R-:W-:Y:S05]  /*a7120*/  BSYNC.RECONVERGENT B0 ;  /* 0x0000000000007941 */ /* 0x000fea0003800200 */
.L_x_31274:
        /* <DEDUP_REMOVED lines=9> */
.L_x_31277:
[----:B------:R-:W-:Y:S05]  /*a71c0*/  BSYNC.RECONVERGENT B3 ;  /* 0x0000000000037941 */ /* 0x000fea0003800200 */
.L_x_31276:
        /* <DEDUP_REMOVED lines=176> */
.L_x_31279:
[----:B------:R-:W-:Y:S02]  /*a7cd0*/  FSEL R2, RZ, 3.37028055040000000000e+12, P0 ;  /* 0x54442d18ff027808 */ /* 0x000fe40000000000 */
[----:B------:R-:W-:-:S07]  /*a7ce0*/  FSEL R3, RZ, 2.1426990032196044922, P0 ;  /* 0x400921fbff037808 */ /* 0x000fce0000000000 */
.L_x_31280:
[----:B------:R-:W-:Y:S05]  /*a7cf0*/  BSYNC.RECONVERGENT B0 ;  /* 0x0000000000007941 */ /* 0x000fea0003800200 */
.L_x_31278:
        /* <DEDUP_REMOVED lines=14> */
.L_x_31221:
        /* <DEDUP_REMOVED lines=297> */
.L_x_31282:
[----:B------:R-:W-:Y:S05]  /*a9070*/  BSYNC.RECONVERGENT B0 ;  /* 0x0000000000007941 */ /* 0x000fea0003800200 */
.L_x_31281:
[----:B------:R-:W-:Y:S04]  /*a9080*/  BSSY.RECONVERGENT B3, `(.L_x_31283) ;  /* 0x0000007000037945 */ /* 0x000fe80003800200 */
[----:B------:R-:W-:Y:S05]  /*a9090*/  @P4 BRA P5, `(.L_x_31284) ;  /* 0x0000000000144947 */ /* 0x000fea0002800000 */
[----:B------:R-:W-:Y:S01]  /*a90a0*/  IMAD.MOV.U32 R0, RZ, RZ, R4 ;  /* 0x000000ffff007224 */ /* 0x000fe200078e0004 */
[----:B------:R-:W-:Y:S01]  /*a90b0*/  MOV R4, 0xa90f0 ;  /* 0x000a90f000047802 */ /* 0x000fe20000000f00 */
[----:B------:R-:W-:Y:S02]  /*a90c0*/  IMAD.MOV.U32 R2, RZ, RZ, R10 ;  /* 0x000000ffff027224 */ /* 0x000fe400078e000a */
[----:B------:R-:W-:-:S07]  /*a90d0*/  IMAD.MOV.U32 R3, RZ, RZ, R11 ;  /* 0x000000ffff037224 */ /* 0x000fce00078e000b */
[----:B01234-:R-:W-:Y:S05]  /*a90e0*/  CALL.REL.NOINC `($__internal_65_$__cuda_sm20_div_rn_f64_full) ;  /* 0x00000b3400e07944 */ /* 0x01ffea0003c00000 */
.L_x_31284:
[----:B------:R-:W-:Y:S05]  /*a90f0*/  BSYNC.RECONVERGENT B3 ;  /* 0x0000000000037941 */ /* 0x000fea0003800200 */
.L_x_31283:
        /* <DEDUP_REMOVED lines=176> */
.L_x_31286:
[----:B------:R-:W-:Y:S02]  /*a9c00*/  FSEL R2, RZ, 3.37028055040000000000e+12, P0 ;  /* 0x54442d18ff027808 */ /* 0x000fe40000000000 */
[----:B------:R-:W-:-:S07]  /*a9c10*/  FSEL R3, RZ, 2.1426990032196044922, P0 ;  /* 0x400921fbff037808 */ /* 0x000fce0000000000 */
.L_x_31287:
[----:B------:R-:W-:Y:S05]  /*a9c20*/  BSYNC.RECONVERGENT B0 ;  /* 0x0000000000007941 */ /* 0x000fea0003800200 */
.L_x_31285:
        /* <DEDUP_REMOVED lines=9> */
.L_x_31236:
[----:B------:R-:W-:Y:S05]  /*a9cc0*/  BSYNC.RECONVERGENT B1 ;  /* 0x0000000000017941 */ /* 0x000fea0003800200 */
.L_x_31220:
        /* <DEDUP_REMOVED lines=146> */
.L_x_31293:
[----:B------:R-:W-:Y:S05]  /*aa5f0*/  BSYNC.RECONVERGENT B0 ;  /* 0x0000000000007941 */ /* 0x000fea0003800200 */
.L_x_31292:
        /* <DEDUP_REMOVED lines=50> */
.L_x_31297:
[----:B------:R-:W-:Y:S05]  /*aa920*/  BSYNC.RECONVERGENT B4 ;  /* 0x0000000000047941 */ /* 0x000fea0003800200 */
.L_x_31296:
[----:B------:R-:W-:Y:S01]  /*aa930*/  VIADD R0, R4, 0x1 ;  /* 0x0000000104007836 */ /* 0x000fe20000000000 */
[----:B------:R-:W-:Y:S06]  /*aa940*/  BRA `(.L_x_31298) ;  /* 0x0000000000087947 */ /* 0x000fec0003800000 */
.L_x_31295:
[----:B0-----:R0:W0:Y:S02]  /*aa950*/  DMUL R2, RZ, R22 ;  /* 0x00000016ff027228 */ /* 0x0010240000000000 */
[----:B0-----:R-:W-:-:S07]  /*aa960*/  IMAD.MOV.U32 R0, RZ, RZ, 0x1 ;  /* 0x00000001ff007424 */ /* 0x001fce00078e00ff */
.L_x_31298:
[----:B------:R-:W-:Y:S05]  /*aa970*/  BSYNC.RECONVERGENT B3 ;  /* 0x0000000000037941 */ /* 0x000fea0003800200 */
.L_x_31294:
        /* <DEDUP_REMOVED lines=117> */
.L_x_31300:
[----:B------:R0:W2:Y:S02]  /*ab0d0*/  DMUL R2, RZ, R22 ;  /* 0x00000016ff027228 */ /* 0x0000a40000000000 */
[----:B0-2---:R-:W-:-:S07]  /*ab0e0*/  IMAD.MOV.U32 R0, RZ, RZ, RZ ;  /* 0x000000ffff007224 */ /* 0x005fce00078e00ff */
.L_x_31301:
[----:B------:R-:W-:Y:S05]  /*ab0f0*/  BSYNC.RECONVERGENT B3 ;  /* 0x0000000000037941 */ /* 0x000fea0003800200 */
.L_x_31299:
        /* <DEDUP_REMOVED lines=73> */
.L_x_31291:
        /* <DEDUP_REMOVED lines=126> */
.L_x_31303:
[----:B------:R-:W-:Y:S05]  /*abd70*/  BSYNC.RECONVERGENT B0 ;  /* 0x0000000000007941 */ /* 0x000fea0003800200 */
.L_x_31302:
        /* <DEDUP_REMOVED lines=62> */
.L_x_31307:
[----:B------:R-:W-:Y:S05]  /*ac160*/  BSYNC.RECONVERGENT B4 ;  /* 0x0000000000047941 */ /* 0x000fea0003800200 */
.L_x_31306:
[----:B------:R-:W-:Y:S01]  /*ac170*/  VIADD R0, R4, 0x1 ;  /* 0x0000000104007836 */ /* 0x000fe20000000000 */
[----:B------:R-:W-:Y:S06]  /*ac180*/  BRA `(.L_x_31308) ;  /* 0x0000000000087947 */ /* 0x000fec0003800000 */
.L_x_31305:
[----:B------:R0:W3:Y:S02]  /*ac190*/  DMUL R2, RZ, R22 ;  /* 0x00000016ff027228 */ /* 0x0000e40000000000 */
[----:B0--3--:R-:W-:-:S07]  /*ac1a0*/  IMAD.MOV.U32 R0, RZ, RZ, 0x1 ;  /* 0x00000001ff007424 */ /* 0x009fce00078e00ff */
.L_x_31308:
[----:B------:R-:W-:Y:S05]  /*ac1b0*/  BSYNC.RECONVERGENT B3 ;  /* 0x0000000000037941 */ /* 0x000fea0003800200 */
.L_x_31304:
        /* <DEDUP_REMOVED lines=127> */
.L_x_31310:
[----:B------:R0:W2:Y:S02]  /*ac9b0*/  DMUL R2, RZ, R22 ;  /* 0x00000016ff027228 */ /* 0x0000a40000000000 */
[----:B0-2---:R-:W-:-:S07]  /*ac9c0*/  IMAD.MOV.U32 R0, RZ, RZ, RZ ;  /* 0x000000ffff007224 */ /* 0x005fce00078e00ff */
.L_x_31311:
[----:B------:R-:W-:Y:S05]  /*ac9d0*/  BSYNC.RECONVERGENT B3 ;  /* 0x0000000000037941 */ /* 0x000fea0003800200 */
.L_x_31309:
        /* <DEDUP_REMOVED lines=84> */
.L_x_31290:
        /* <DEDUP_REMOVED lines=10> */
.L_x_31312:
[----:B------:R-:W0:Y:S02]  /*acfc0*/  DADD R22, R22, -R22 ;  /* 0x0000000016167229 */ /* 0x000e240000000816 */
[----:B0-----:R-:W-:Y:S02]  /*acfd0*/  IMAD.MOV.U32 R20, RZ, RZ, R22 ;  /* 0x000000ffff147224 */ /* 0x001fe400078e0016 */
[----:B------:R-:W-:Y:S01]  /*acfe0*/  IMAD.MOV.U32 R21, RZ, RZ, R23 ;  /* 0x000000ffff157224 */ /* 0x000fe200078e0017 */
[----:B------:R-:W-:Y:S06]  /*acff0*/  BRA `(.L_x_31219) ;  /* 0x0000001400987947 */ /* 0x000fec0003800000 */
.L_x_31289:
        /* <DEDUP_REMOVED lines=50> */
.L_x_31316:
[----:B------:R-:W-:Y:S05]  /*ad320*/  BSYNC.RECONVERGENT B4 ;  /* 0x0000000000047941 */ /* 0x000fea0003800200 */
.L_x_31315:
[----:B------:R-:W-:Y:S01]  /*ad330*/  VIADD R0, R4, 0x1 ;  /* 0x0000000104007836 */ /* 0x000fe20000000000 */
[----:B------:R-:W-:Y:S06]  /*ad340*/  BRA `(.L_x_31317) ;  /* 0x0000000000087947 */ /* 0x000fec0003800000 */
.L_x_31314:
[----:B------:R0:W3:Y:S02]  /*ad350*/  DMUL R2, RZ, R22 ;  /* 0x00000016ff027228 */ /* 0x0000e40000000000 */
[----:B0--3--:R-:W-:-:S07]  /*ad360*/  IMAD.MOV.U32 R0, RZ, RZ, 0x1 ;  /* 0x00000001ff007424 */ /* 0x009fce00078e00ff */
.L_x_31317:
[----:B------:R-:W-:Y:S05]  /*ad370*/  BSYNC.RECONVERGENT B3 ;  /* 0x0000000000037941 */ /* 0x000fea0003800200 */
.L_x_31313:
        /* <DEDUP_REMOVED lines=117> */
.L_x_31319:
[----:B------:R0:W2:Y:S02]  /*adad0*/  DMUL R2, RZ, R22 ;  /* 0x00000016ff027228 */ /* 0x0000a40000000000 */
[----:B0-2---:R-:W-:-:S07]  /*adae0*/  IMAD.MOV.U32 R0, RZ, RZ, RZ ;  /* 0x000000ffff007224 */ /* 0x005fce00078e00ff */
.L_x_31320:
[----:B------:R-:W-:Y:S05]  /*adaf0*/  BSYNC.RECONVERGENT B3 ;  /* 0x0000000000037941 */ /* 0x000fea0003800200 */
.L_x_31318:
        /* <DEDUP_REMOVED lines=64> */
.L_x_31288:
        /* <DEDUP_REMOVED lines=118> */
.L_x_31219:
[----:B------:R-:W-:Y:S05]  /*ae660*/  BSYNC.RECONVERGENT B2 ;  /* 0x0000000000027941 */ /* 0x000fea0003800200 */
.L_x_31218:
        /* <DEDUP_REMOVED lines=16> */
.L_x_31323:
[----:B------:R-:W-:-:S13]  /*ae770*/  ISETP.GE.AND P0, PT, R52, UR5, PT ;  /* 0x0000000534007c0c */ /* 0x000fda000bf06270 */
[----:B------:R-:W-:Y:S05]  /*ae780*/  @P0 BRA `(.L_x_31325) ;  /* 0x0000000000300947 */ /* 0x000fea0003800000 */
[----:B0--3--:R-:W0:Y:S01]  /*ae790*/  LDC.64 R2, c[0x0][0x3b0] ;  /* 0x0000ec00ff027b82 */ /* 0x009e220000000a00 */
[C---:B------:R-:W-:Y:S02]  /*ae7a0*/  VIADD R5, R52.reuse, UR4 ;  /* 0x0000000434057c36 */ /* 0x040fe40008000000 */
[----:B------:R-:W-:Y:S02]  /*ae7b0*/  VIADD R52, R52, 0x80 ;  /* 0x0000008034347836 */ /* 0x000fe40000000000 */
[----:B0-----:R-:W-:-:S05]  /*ae7c0*/  IMAD.WIDE.U32 R2, R5, 0x10, R2 ;  /* 0x0000001005027825 */ /* 0x001fca00078e0002 */
[----:B----4-:R3:W-:Y:S02]  /*ae7d0*/  STG.E.128 desc[UR8][R2.64], R36 ;  /* 0x0000002402007986 */ /* 0x0107e4000c101d08 */
.L_x_31324:
[----:B------:R-:W-:-:S13]  /*ae7e0*/  ISETP.GE.AND P0, PT, R52, UR5, PT ;  /* 0x0000000534007c0c */ /* 0x000fda000bf06270 */
[----:B------:R-:W-:Y:S05]  /*ae7f0*/  @P0 BRA `(.L_x_31326) ;  /* 0x0000000000300947 */ /* 0x000fea0003800000 */
[----:B0--3--:R-:W0:Y:S01]  /*ae800*/  LDC.64 R2, c[0x0][0x3b0] ;  /* 0x0000ec00ff027b82 */ /* 0x009e220000000a00 */
[C---:B------:R-:W-:Y:S02]  /*ae810*/  VIADD R5, R52.reuse, UR4 ;  /* 0x0000000434057c36 */ /* 0x040fe40008000000 */
[----:B------:R-:W-:Y:S02]  /*ae820*/  VIADD R52, R52, 0x80 ;  /* 0x0000008034347836 */ /* 0x000fe40000000000 */
[----:B0-----:R-:W-:-:S05]  /*ae830*/  IMAD.WIDE.U32 R2, R5, 0x10, R2 ;  /* 0x0000001005027825 */ /* 0x001fca00078e0002 */
[----:B------:R0:W-:Y:S02]  /*ae840*/  STG.E.128 desc[UR8][R2.64], R40 ;  /* 0x0000002802007986 */ /* 0x0001e4000c101d08 */
.L_x_31325:
[----:B------:R-:W-:-:S13]  /*ae850*/  ISETP.GE.AND P0, PT, R52, UR5, PT ;  /* 0x0000000534007c0c */ /* 0x000fda000bf06270 */
[----:B------:R-:W-:Y:S05]  /*ae860*/  @P0 BRA `(.L_x_31327) ;  /* 0x0000000000340947 */ /* 0x000fea0003800000 */
[----:B0--3--:R-:W0:Y:S01]  /*ae870*/  LDC.64 R2, c[0x0][0x3b0] ;  /* 0x0000ec00ff027b82 */ /* 0x009e220000000a00 */
[C---:B------:R-:W-:Y:S02]  /*ae880*/  VIADD R5, R52.reuse, UR4 ;  /* 0x0000000434057c36 */ /* 0x040fe40008000000 */
[----:B------:R-:W-:Y:S02]  /*ae890*/  VIADD R52, R52, 0x80 ;  /* 0x0000008034347836 */ /* 0x000fe40000000000 */
[----:B0-----:R-:W-:-:S05]  /*ae8a0*/  IMAD.WIDE.U32 R2, R5, 0x10, R2 ;  /* 0x0000001005027825 */ /* 0x001fca00078e0002 */
[----:B------:R0:W-:Y:S02]  /*ae8b0*/  STG.E.128 desc[UR8][R2.64], R44 ;  /* 0x0000002c02007986 */ /* 0x0001e4000c101d08 */
.L_x_31326:
        /* <DEDUP_REMOVED lines=8> */
.L_x_31327:
[----:B------:R-:W-:Y:S05]  /*ae940*/  BSYNC.RELIABLE B1 ;  /* 0x0000000000017941 */ /* 0x000fea0003800100 */
.L_x_31322:
[----:B------:R-:W-:-:S13]  /*ae950*/  ISETP.GE.AND P0, PT, R52, UR5, PT ;  /* 0x0000000534007c0c */ /* 0x000fda000bf06270 */
[----:B0--3--:R-:W0:Y:S01]  /*ae960*/  @!P0 LDC.64 R2, c[0x0][0x3b0] ;  /* 0x0000ec00ff028b82 */ /* 0x009e220000000a00 */
[C---:B------:R-:W-:Y:S02]  /*ae970*/  @!P0 VIADD R5, R52.reuse, UR4 ;  /* 0x0000000434058c36 */ /* 0x040fe40008000000 */
[----:B------:R-:W-:Y:S02]  /*ae980*/  @!P0 VIADD R52, R52, 0x80 ;  /* 0x0000008034348836 */ /* 0x000fe40000000000 */
[----:B0-----:R-:W-:-:S05]  /*ae990*/  @!P0 IMAD.WIDE.U32 R2, R5, 0x10, R2 ;  /* 0x0000001005028825 */ /* 0x001fca00078e0002 */
[----:B------:R0:W-:Y:S02]  /*ae9a0*/  @!P0 STG.E.128 desc[UR8][R2.64], R16 ;  /* 0x0000001002008986 */ /* 0x0001e4000c101d08 */
.L_x_31328:
[----:B------:R-:W-:Y:S05]  /*ae9b0*/  BSYNC.RECONVERGENT B0 ;  /* 0x0000000000007941 */ /* 0x000fea0003800200 */
.L_x_31321:
        /* <DEDUP_REMOVED lines=8> */
.L_x_30514:
        /* <DEDUP_REMOVED lines=245> */
.L_x_31332:
[----:B------:R-:W-:Y:S01]  /*af990*/  IMAD.MOV.U32 R2, RZ, RZ, 0x0 ;  /* 0x00000000ff027424 */ /* 0x000fe200078e00ff */
[----:B------:R-:W-:Y:S01]  /*af9a0*/  LOP3.LUT P0, RZ, R5, 0x7fffffff, RZ, 0xc0, !PT ;  /* 0x7fffffff05ff7812 */ /* 0x000fe2000780c0ff */
[----:B------:R-:W-:-:S06]  /*af9b0*/  IMAD.MOV.U32 R3, RZ, RZ, 0x7ff00000 ;  /* 0x7ff00000ff037424 */ /* 0x000fcc00078e00ff */
[----:B------:R-:W0:Y:S02]  /*af9c0*/  DFMA R4, R4, R2, +INF ;  /* 0x7ff000000404742b */ /* 0x000e240000000002 */
[----:B0-----:R-:W-:Y:S02]  /*af9d0*/  FSEL R24, R4, RZ, P0 ;  /* 0x000000ff04187208 */ /* 0x001fe40000000000 */
[----:B------:R-:W-:-:S07]  /*af9e0*/  FSEL R25, R5, -QNAN , P0 ;  /* 0xfff0000005197808 */ /* 0x000fce0000000000 */
.L_x_31333:
[----:B------:R-:W-:Y:S05]  /*af9f0*/  BSYNC.RECONVERGENT B0 ;  /* 0x0000000000007941 */ /* 0x000fea0003800200 */
.L_x_31331:
        /* <DEDUP_REMOVED lines=66> */
[----:B-----5:R-:W-:Y:S05]  /*afe20*/  CALL.REL.NOINC `($__internal_65_$__cuda_sm20_div_rn_f64_full) ;  /* 0x00000ac800907944 */ /* 0x020fea0003c00000 */
.L_x_31335:
[----:B------:R-:W-:Y:S05]  /*afe30*/  BSYNC.RECONVERGENT B2 ;  /* 0x0000000000027941 */ /* 0x000fea0003800200 */
.L_x_31334:
        /* <DEDUP_REMOVED lines=194> */
.L_x_31330:
        /* <DEDUP_REMOVED lines=72> */
[----:B-----5:R-:W-:Y:S05]  /*b0ee0*/  CALL.REL.NOINC `($__internal_65_$__cuda_sm20_div_rn_f64_full) ;  /* 0x00000ab800607944 */ /* 0x020fea0003c00000 */
[----:B------:R-:W-:Y:S02]  /*b0ef0*/  IMAD.MOV.U32 R24, RZ, RZ, R2 ;  /* 0x000000ffff187224 */ /* 0x000fe400078e0002 */
[----:B------:R-:W-:-:S07]  /*b0f00*/  IMAD.MOV.U32 R25, RZ, RZ, R3 ;  /* 0x000000ffff197224 */ /* 0x000fce00078e0003 */
.L_x_31339:
[----:B------:R-:W-:Y:S05]  /*b0f10*/  BSYNC.RECONVERGENT B2 ;  /* 0x0000000000027941 */ /* 0x000fea0003800200 */
.L_x_31338:
        /* <DEDUP_REMOVED lines=51> */
.L_x_31341:
[----:B------:R-:W-:Y:S05]  /*b1250*/  BSYNC.RECONVERGENT B2 ;  /* 0x0000000000027941 */ /* 0x000fea0003800200 */
.L_x_31340:
        /* <DEDUP_REMOVED lines=283> */
.L_x_31343:
[----:B------:R-:W-:Y:S01]  /*b2410*/  IMAD.MOV.U32 R4, RZ, RZ, 0x0 ;  /* 0x00000000ff047424 */ /* 0x000fe200078e00ff */
[----:B------:R-:W-:Y:S01]  /*b2420*/  LOP3.LUT P0, RZ, R3, 0x7fffffff, RZ, 0xc0, !PT ;  /* 0x7fffffff03ff7812 */ /* 0x000fe2000780c0ff */
[----:B------:R-:W-:-:S06]  /*b2430*/  IMAD.MOV.U32 R5, RZ, RZ, 0x7ff00000 ;  /* 0x7ff00000ff057424 */ /* 0x000fcc00078e00ff */
[----:B------:R-:W0:Y:S02]  /*b2440*/  DFMA R2, R2, R4, +INF ;  /* 0x7ff000000202742b */ /* 0x000e240000000004 */
[----:B0-----:R-:W-:Y:S02]  /*b2450*/  FSEL R24, R2, RZ, P0 ;  /* 0x000000ff02187208 */ /* 0x001fe40000000000 */
[----:B------:R-:W-:-:S07]  /*b2460*/  FSEL R25, R3, -QNAN , P0 ;  /* 0xfff0000003197808 */ /* 0x000fce0000000000 */
.L_x_31344:
[----:B------:R-:W-:Y:S05]  /*b2470*/  BSYNC.RECONVERGENT B0 ;  /* 0x0000000000007941 */ /* 0x000fea0003800200 */
.L_x_31342:
        /* <DEDUP_REMOVED lines=54> */
.L_x_31346:
[----:B------:R-:W-:Y:S05]  /*b27e0*/  BSYNC.RECONVERGENT B2 ;  /* 0x0000000000027941 */ /* 0x000fea0003800200 */
.L_x_31345:
        /* <DEDUP_REMOVED lines=197> */
.L_x_31337:
        /* <DEDUP_REMOVED lines=201> */
.L_x_31348:
        /* <DEDUP_REMOVED lines=59> */
.L_x_31352:
[----:B------:R-:W-:Y:S05]  /*b4480*/  BSYNC.RECONVERGENT B3 ;  /* 0x0000000000037941 */ /* 0x000fea0003800200 */
.L_x_31351:
        /* <DEDUP_REMOVED lines=78> */
.L_x_31350:
        /* <DEDUP_REMOVED lines=187> */
.L_x_31354:
[----:B------:R-:W-:Y:S01]  /*b5520*/  IMAD.MOV.U32 R2, RZ, RZ, 0x0 ;  /* 0x00000000ff027424 */ /* 0x000fe200078e00ff */
[----:B------:R-:W-:Y:S01]  /*b5530*/  LOP3.LUT P0, RZ, R5, 0x7fffffff, RZ, 0xc0, !PT ;  /* 0x7fffffff05ff7812 */ /* 0x000fe2000780c0ff */
[----:B------:R-:W-:-:S06]  /*b5540*/  IMAD.MOV.U32 R3, RZ, RZ, 0x7ff00000 ;  /* 0x7ff00000ff037424 */ /* 0x000fcc00078e00ff */
[----:B------:R-:W0:Y:S02]  /*b5550*/  DFMA R4, R4, R2, +INF ;  /* 0x7ff000000404742b */ /* 0x000e240000000002 */
[----:B0-----:R-:W-:Y:S02]  /*b5560*/  FSEL R4, R4, RZ, P0 ;  /* 0x000000ff04047208 */ /* 0x001fe40000000000 */
[----:B------:R-:W-:-:S07]  /*b5570*/  FSEL R5, R5, -QNAN , P0 ;  /* 0xfff0000005057808 */ /* 0x000fce0000000000 */
.L_x_31353:
[----:B------:R-:W-:Y:S05]  /*b5580*/  BSYNC.RECONVERGENT B2 ;  /* 0x0000000000027941 */ /* 0x000fea0003800200 */
.L_x_31349:
        /* <DEDUP_REMOVED lines=191> */
.L_x_31347:
        /* <DEDUP_REMOVED lines=308> */
.L_x_31357:
[----:B------:R-:W-:Y:S01]  /*b74c0*/  IMAD.MOV.U32 R2, RZ, RZ, 0x0 ;  /* 0x00000000ff027424 */ /* 0x000fe200078e00ff */
[----:B------:R-:W-:Y:S01]  /*b74d0*/  LOP3.LUT P0, RZ, R5, 0x7fffffff, RZ, 0xc0, !PT ;  /* 0x7fffffff05ff7812 */ /* 0x000fe2000780c0ff */
[----:B------:R-:W-:-:S06]  /*b74e0*/  IMAD.MOV.U32 R3, RZ, RZ, 0x7ff00000 ;  /* 0x7ff00000ff037424 */ /* 0x000fcc00078e00ff */
[----:B------:R-:W0:Y:S02]  /*b74f0*/  DFMA R4, R4, R2, +INF ;  /* 0x7ff000000404742b */ /* 0x000e240000000002 */
[----:B0-----:R-:W-:Y:S02]  /*b7500*/  FSEL R24, R4, RZ, P0 ;  /* 0x000000ff04187208 */ /* 0x001fe40000000000 */
[----:B------:R-:W-:-:S07]  /*b7510*/  FSEL R25, R5, -QNAN , P0 ;  /* 0xfff0000005197808 */ /* 0x000fce0000000000 */
.L_x_31358:
[----:B------:R-:W-:Y:S05]  /*b7520*/  BSYNC.RECONVERGENT B0 ;  /* 0x0000000000007941 */ /* 0x000fea0003800200 */
.L_x_31356:
        /* <DEDUP_REMOVED lines=49> */
.L_x_31360:
[----:B------:R-:W-:Y:S05]  /*b7840*/  BSYNC.RECONVERGENT B2 ;  /* 0x0000000000027941 */ /* 0x000fea0003800200 */
.L_x_31359:
        /* <DEDUP_REMOVED lines=193> */
.L_x_31355:
        /* <DEDUP_REMOVED lines=76> */
.L_x_31365:
[----:B------:R-:W-:Y:S05]  /*b8920*/  BSYNC.RECONVERGENT B3 ;  /* 0x0000000000037941 */ /* 0x000fea0003800200 */
.L_x_31364:
        /* <DEDUP_REMOVED lines=78> */
.L_x_31363:
        /* <DEDUP_REMOVED lines=187> */
.L_x_31367:
[----:B------:R-:W-:Y:S01]  /*b99c0*/  IMAD.MOV.U32 R4, RZ, RZ, 0x0 ;  /* 0x00000000ff047424 */ /* 0x000fe200078e00ff */
[----:B------:R-:W-:Y:S01]  /*b99d0*/  LOP3.LUT P0, RZ, R3, 0x7fffffff, RZ, 0xc0, !PT ;  /* 0x7fffffff03ff7812 */ /* 0x000fe2000780c0ff */
[----:B------:R-:W-:-:S06]  /*b99e0*/  IMAD.MOV.U32 R5, RZ, RZ, 0x7ff00000 ;  /* 0x7ff00000ff057424 */ /* 0x000fcc00078e00ff */
[----:B------:R-:W0:Y:S02]  /*b99f0*/  DFMA R2, R2, R4, +INF ;  /* 0x7ff000000202742b */ /* 0x000e240000000004 */
[----:B0-----:R-:W-:Y:S02]  /*b9a00*/  FSEL R24, R2, RZ, P0 ;  /* 0x000000ff02187208 */ /* 0x001fe40000000000 */
[----:B------:R-:W-:-:S07]  /*b9a10*/  FSEL R25, R3, -QNAN , P0 ;  /* 0xfff0000003197808 */ /* 0x000fce0000000000 */
.L_x_31366:
[----:B------:R-:W-:Y:S05]  /*b9a20*/  BSYNC.RECONVERGENT B2 ;  /* 0x0000000000027941 */ /* 0x000fea0003800200 */
.L_x_31362:
        /* <DEDUP_REMOVED lines=54> */
.L_x_31369:
[----:B------:R-:W-:Y:S05]  /*b9d90*/  BSYNC.RECONVERGENT B2 ;  /* 0x0000000000027941 */ /* 0x000fea0003800200 */
.L_x_31368:
        /* <DEDUP_REMOVED lines=197> */
.L_x_31361:
        /* <DEDUP_REMOVED lines=198> */
.L_x_31372:
[----:B------:R-:W-:Y:S01]  /*bb650*/  IMAD.MOV.U32 R4, RZ, RZ, 0x0 ;  /* 0x00000000ff047424 */ /* 0x000fe200078e00ff */
[----:B------:R-:W-:Y:S01]  /*bb660*/  LOP3.LUT P0, RZ, R3, 0x7fffffff, RZ, 0xc0, !PT ;  /* 0x7fffffff03ff7812 */ /* 0x000fe2000780c0ff */
[----:B------:R-:W-:-:S06]  /*bb670*/  IMAD.MOV.U32 R5, RZ, RZ, 0x7ff00000 ;  /* 0x7ff00000ff057424 */ /* 0x000fcc00078e00ff */
[----:B------:R-:W0:Y:S02]  /*bb680*/  DFMA R2, R2, R4, +INF ;  /* 0x7ff000000202742b */ /* 0x000e240000000004 */
[----:B0-----:R-:W-:Y:S02]  /*bb690*/  FSEL R24, R2, RZ, P0 ;  /* 0x000000ff02187208 */ /* 0x001fe40000000000 */
[----:B------:R-:W-:-:S07]  /*bb6a0*/  FSEL R25, R3, -QNAN , P0 ;  /* 0xfff0000003197808 */ /* 0x000fce0000000000 */
.L_x_31373:
[----:B------:R-:W-:Y:S05]  /*bb6b0*/  BSYNC.RECONVERGENT B0 ;  /* 0x0000000000007941 */ /* 0x000fea0003800200 */
.L_x_31371:
        /* <DEDUP_REMOVED lines=49> */
.L_x_31375:
[----:B------:R-:W-:Y:S05]  /*bb9d0*/  BSYNC.RECONVERGENT B2 ;  /* 0x0000000000027941 */ /* 0x000fea0003800200 */
.L_x_31374:
        /* <DEDUP_REMOVED lines=197> */
.L_x_31370:
        /* <DEDUP_REMOVED lines=104> */
.L_x_31377:
        /* <DEDUP_REMOVED lines=128> */
.L_x_31376:
        /* <DEDUP_REMOVED lines=114> */
.L_x_31381:
[----:B------:R-:W-:Y:S05]  /*bdbd0*/  BSYNC.RECONVERGENT B3 ;  /* 0x0000000000037941 */ /* 0x000fea0003800200 */
.L_x_31380:
        /* <DEDUP_REMOVED lines=78> */
.L_x_31379:
        /* <DEDUP_REMOVED lines=187> */
.L_x_31383:
[----:B------:R-:W-:Y:S01]  /*bec70*/  IMAD.MOV.U32 R4, RZ, RZ, 0x0 ;  /* 0x00000000ff047424 */ /* 0x000fe200078e00ff */
[----:B------:R-:W-:Y:S01]  /*bec80*/  LOP3.LUT P0, RZ, R3, 0x7fffffff, RZ, 0xc0, !PT ;  /* 0x7fffffff03ff7812 */ /* 0x000fe2000780c0ff */
[----:B------:R-:W-:-:S06]  /*bec90*/  IMAD.MOV.U32 R5, RZ, RZ, 0x7ff00000 ;  /* 0x7ff00000ff057424 */ /* 0x000fcc00078e00ff */
[----:B------:R-:W0:Y:S02]  /*beca0*/  DFMA R2, R2, R4, +INF ;  /* 0x7ff000000202742b */ /* 0x000e240000000004 */
[----:B0-----:R-:W-:Y:S02]  /*becb0*/  FSEL R26, R2, RZ, P0 ;  /* 0x000000ff021a7208 */ /* 0x001fe40000000000 */
[----:B------:R-:W-:-:S07]  /*becc0*/  FSEL R27, R3, -QNAN , P0 ;  /* 0xfff00000031b7808 */ /* 0x000fce0000000000 */
.L_x_31382:
[----:B------:R-:W-:Y:S05]  /*becd0*/  BSYNC.RECONVERGENT B2 ;  /* 0x0000000000027941 */ /* 0x000fea0003800200 */
.L_x_31378:
        /* <DEDUP_REMOVED lines=65> */
.L_x_31385:
[----:B------:R-:W-:Y:S05]  /*bf0f0*/  BSYNC.RECONVERGENT B2 ;  /* 0x0000000000027941 */ /* 0x000fea0003800200 */
.L_x_31384:
        /* <DEDUP_REMOVED lines=196> */
.L_x_31336:
[----:B------:R-:W-:Y:S05]  /*bfd40*/  BSYNC.RECONVERGENT B1 ;  /* 0x0000000000017941 */ /* 0x000fea0003800200 */
.L_x_31329:
        /* <DEDUP_REMOVED lines=139> */
.L_x_31387:
        /* <DEDUP_REMOVED lines=56> */
[----:B-----5:R-:W-:Y:S05]  /*c0980*/  CALL.REL.NOINC `($_ZN2at6native29vectorized_elementwise_kernelILi4EZZZNS0_50_GLOBAL__N__2680c7bb_12_PowKernel_cu_7dd49032_317024pow_tensor_scalar_kernelERNS_18TensorIteratorBaseERKN3c106ScalarEENKUlvE_clEvENKUlvE_clEvEUlNS5_7complexIdEEE0_St5arrayIPcLm2EEEEviT0_T1_$__internal_trig_reduction_slowpathd) ;  /* 0x000009c400e07944 */ /* 0x020fea0003c00000 */
[----:B------:R-:W-:Y:S02]  /*c0990*/  IMAD.MOV.U32 R2, RZ, RZ, R6 ;  /* 0x000000ffff027224 */ /* 0x000fe400078e0006 */
[----:B------:R-:W-:-:S07]  /*c09a0*/  IMAD.MOV.U32 R3, RZ, RZ, R7 ;  /* 0x000000ffff037224 */ /* 0x000fce00078e0007 */
.L_x_31393:
[----:B------:R-:W-:Y:S05]  /*c09b0*/  BSYNC.RECONVERGENT B4 ;  /* 0x0000000000047941 */ /* 0x000fea0003800200 */
.L_x_31392:
[----:B------:R-:W-:-:S07]  /*c09c0*/  VIADD R0, R4, 0x1 ;  /* 0x0000000104007836 */ /* 0x000fce0000000000 */
.L_x_31391:
[----:B------:R-:W-:Y:S05]  /*c09d0*/  BSYNC.RECONVERGENT B3 ;  /* 0x0000000000037941 */ /* 0x000fea0003800200 */
.L_x_31390:
        /* <DEDUP_REMOVED lines=120> */
[----:B------:R-:W-:Y:S02]  /*c1160*/  IMAD.MOV.U32 R2, RZ, RZ, R6 ;  /* 0x000000ffff027224 */ /* 0x000fe400078e0006 */
[----:B------:R-:W-:-:S07]  /*c1170*/  IMAD.MOV.U32 R3, RZ, RZ, R7 ;  /* 0x000000ffff037224 */ /* 0x000fce00078e0007 */
.L_x_31395:
[----:B------:R-:W-:Y:S05]  /*c1180*/  BSYNC.RECONVERGENT B3 ;  /* 0x0000000000037941 */ /* 0x000fea0003800200 */
.L_x_31394:
        /* <DEDUP_REMOVED lines=64> */
.L_x_31389:
        /* <DEDUP_REMOVED lines=15> */
.L_x_31396:
        /* <DEDUP_REMOVED lines=133> */
.L_x_31399:
[----:B------:R-:W-:Y:S05]  /*c1ed0*/  BSYNC.RECONVERGENT B0 ;  /* 0x0000000000007941 */ /* 0x000fea0003800200 */
.L_x_31398:
        /* <DEDUP_REMOVED lines=64> */
.L_x_31403:
[----:B------:R-:W-:Y:S05]  /*c22e0*/  BSYNC.RECONVERGENT B4 ;  /* 0x0000000000047941 */ /* 0x000fea0003800200 */
.L_x_31402:
[----:B------:R-:W-:-:S07]  /*c22f0*/  VIADD R0, R0, 0x1 ;  /* 0x0000000100007836 */ /* 0x000fce0000000000 */
.L_x_31401:
[----:B------:R-:W-:Y:S05]  /*c2300*/  BSYNC.RECONVERGENT B3 ;  /* 0x0000000000037941 */ /* 0x000fea0003800200 */
.L_x_31400:
        /* <DEDUP_REMOVED lines=132> */
.L_x_31405:
[----:B------:R-:W-:Y:S05]  /*c2b50*/  BSYNC.RECONVERGENT B3 ;  /* 0x0000000000037941 */ /* 0x000fea0003800200 */
.L_x_31404:
        /* <DEDUP_REMOVED lines=84> */
.L_x_31397:
        /* <DEDUP_REMOVED lines=125> */
.L_x_31407:
[----:B------:R-:W-:Y:S05]  /*c3870*/  BSYNC.RECONVERGENT B0 ;  /* 0x0000000000007941 */ /* 0x000fea0003800200 */
.L_x_31406:
        /* <DEDUP_REMOVED lines=48> */
[----:B-1---5:R-:W-:Y:S05]  /*c3b80*/  CALL.REL.NOINC `($_ZN2at6native29vectorized_elementwise_kernelILi4EZZZNS0_50_GLOBAL__N__2680c7bb_12_PowKernel_cu_7dd49032_317024pow_tensor_scalar_kernelERNS_18TensorIteratorBaseERKN3c106ScalarEENKUlvE_clEvENKUlvE_clEvEUlNS5_7complexIdEEE0_St5arrayIPcLm2EEEEviT0_T1_$__internal_trig_reduction_slowpathd) ;  /* 0x0000099400607944 */ /* 0x022fea0003c00000 */
[----:B------:R-:W-:Y:S02]  /*c3b90*/  IMAD.MOV.U32 R2, RZ, RZ, R6 ;  /* 0x000000ffff027224 */ /* 0x000fe400078e0006 */
[----:B------:R-:W-:-:S07]  /*c3ba0*/  IMAD.MOV.U32 R3, RZ, RZ, R7 ;  /* 0x000000ffff037224 */ /* 0x000fce00078e0007 */
.L_x_31411:
[----:B------:R-:W-:Y:S05]  /*c3bb0*/  BSYNC.RECONVERGENT B4 ;  /* 0x0000000000047941 */ /* 0x000fea0003800200 */
.L_x_31410:
[----:B------:R-:W-:-:S07]  /*c3bc0*/  VIADD R0, R4, 0x1 ;  /* 0x0000000104007836 */ /* 0x000fce0000000000 */
.L_x_31409:
[----:B------:R-:W-:Y:S05]  /*c3bd0*/  BSYNC.RECONVERGENT B3 ;  /* 0x0000000000037941 */ /* 0x000fea0003800200 */
.L_x_31408:
        /* <DEDUP_REMOVED lines=120> */
[----:B------:R-:W-:Y:S02]  /*c4360*/  IMAD.MOV.U32 R2, RZ, RZ, R6 ;  /* 0x000000ffff027224 */ /* 0x000fe400078e0006 */
[----:B------:R-:W-:-:S07]  /*c4370*/  IMAD.MOV.U32 R3, RZ, RZ, R7 ;  /* 0x000000ffff037224 */ /* 0x000fce00078e0007 */
.L_x_31413:
[----:B------:R-:W-:Y:S05]  /*c4380*/  BSYNC.RECONVERGENT B3 ;  /* 0x0000000000037941 */ /* 0x000fea0003800200 */
.L_x_31412:
        /* <DEDUP_REMOVED lines=72> */
.L_x_31388:
[----:B------:R-:W-:Y:S05]  /*c4810*/  BSYNC.RECONVERGENT B2 ;  /* 0x0000000000027941 */ /* 0x000fea0003800200 */
.L_x_31386:
        /* <DEDUP_REMOVED lines=284> */
.L_x_31421:
        /* <DEDUP_REMOVED lines=52> */
[----:B-1---5:R-:W-:Y:S05]  /*c5d20*/  CALL.REL.NOINC `($__internal_65_$__cuda_sm20_div_rn_f64_full) ;  /* 0x0000096800d07944 */ /* 0x022fea0003c00000 */
.L_x_31424:
[----:B------:R-:W-:Y:S05]  /*c5d30*/  BSYNC.RECONVERGENT B3 ;  /* 0x0000000000037941 */ /* 0x000fea0003800200 */
.L_x_31423:
        /* <DEDUP_REMOVED lines=77> */
.L_x_31422:
[----:B------:R-:W-:Y:S05]  /*c6210*/  BSYNC.RECONVERGENT B2 ;  /* 0x0000000000027941 */ /* 0x000fea0003800200 */
.L_x_31420:
        /* <DEDUP_REMOVED lines=53> */
[----:B012--5:R-:W-:Y:S05]  /*c6570*/  CALL.REL.NOINC `($__internal_65_$__cuda_sm20_div_rn_f64_full) ;  /* 0x0000096000bc7944 */ /* 0x027fea0003c00000 */
.L_x_31426:
[----:B------:R-:W-:Y:S05]  /*c6580*/  BSYNC.RECONVERGENT B2 ;  /* 0x0000000000027941 */ /* 0x000fea0003800200 */
.L_x_31425:
        /* <DEDUP_REMOVED lines=176> */
.L_x_31428:
[----:B------:R-:W-:Y:S02]  /*c7090*/  FSEL R2, RZ, 3.37028055040000000000e+12, P0 ;  /* 0x54442d18ff027808 */ /* 0x000fe40000000000 */
[----:B------:R-:W-:-:S07]  /*c70a0*/  FSEL R3, RZ, 2.1426990032196044922, P0 ;  /* 0x400921fbff037808 */ /* 0x000fce0000000000 */
.L_x_31429:
[----:B------:R-:W-:Y:S05]  /*c70b0*/  BSYNC.RECONVERGENT B0 ;  /* 0x0000000000007941 */ /* 0x000fea0003800200 */
.L_x_31427:
        /* <DEDUP_REMOVED lines=14> */
.L_x_31419:
        /* <DEDUP_REMOVED lines=249> */
.L_x_31433:
[----:B------:R-:W-:Y:S05]  /*c8130*/  BSYNC.RECONVERGENT B0 ;  /* 0x0000000000007941 */ /* 0x000fea0003800200 */
.L_x_31432:
[----:B------:R-:W-:Y:S04]  /*c8140*/  BSSY.RECONVERGENT B2, `(.L_x_31434) ;  /* 0x0000008000027945 */ /* 0x000fe80003800200 */
[----:B------:R-:W-:Y:S05]  /*c8150*/  @P4 BRA P5, `(.L_x_31435) ;  /* 0x0000000000184947 */ /* 0x000fea0002800000 */
[----:B------:R-:W-:Y:S01]  /*c8160*/  IMAD.MOV.U32 R0, RZ, RZ, R10 ;  /* 0x000000ffff007224 */ /* 0x000fe200078e000a */
[----:B------:R-:W-:Y:S01]  /*c8170*/  MOV R4, 0xc81c0 ;  /* 0x000c81c000047802 */ /* 0x000fe20000000f00 */
[----:B------:R-:W-:Y:S02]  /*c8180*/  IMAD.MOV.U32 R5, RZ, RZ, R11 ;  /* 0x000000ffff057224 */ /* 0x000fe400078e000b */
[----:B------:R-:W-:Y:S02]  /*c8190*/  IMAD.MOV.U32 R2, RZ, RZ, R44 ;  /* 0x000000ffff027224 */ /* 0x000fe400078e002c */
[----:B------:R-:W-:-:S07]  /*c81a0*/  IMAD.MOV.U32 R3, RZ, RZ, R45 ;  /* 0x000000ffff037224 */ /* 0x000fce00078e002d */
[----:B012--5:R-:W-:Y:S05]  /*c81b0*/  CALL.REL.NOINC `($__internal_65_$__cuda_sm20_div_rn_f64_full) ;  /* 0x0000094400ac7944 */ /* 0x027fea0003c00000 */
.L_x_31435:
[----:B------:R-:W-:Y:S05]  /*c81c0*/  BSYNC.RECONVERGENT B2 ;  /* 0x0000000000027941 */ /* 0x000fea0003800200 */
.L_x_31434:
        /* <DEDUP_REMOVED lines=176> */
.L_x_31437:
[----:B------:R-:W-:Y:S02]  /*c8cd0*/  FSEL R2, RZ, 3.37028055040000000000e+12, P0 ;  /* 0x54442d18ff027808 */ /* 0x000fe40000000000 */
[----:B------:R-:W-:-:S07]  /*c8ce0*/  FSEL R3, RZ, 2.1426990032196044922, P0 ;  /* 0x400921fbff037808 */ /* 0x000fce0000000000 */
.L_x_31438:
[----:B------:R-:W-:Y:S05]  /*c8cf0*/  BSYNC.RECONVERGENT B0 ;  /* 0x0000000000007941 */ /* 0x000fea0003800200 */
.L_x_31436:
        /* <DEDUP_REMOVED lines=14> */
.L_x_31431:
        /* <DEDUP_REMOVED lines=104> */
.L_x_31440:
        /* <DEDUP_REMOVED lines=128> */
.L_x_31439:
        /* <DEDUP_REMOVED lines=257> */
.L_x_31442:
        /* <DEDUP_REMOVED lines=53> */
.L_x_31445:
[----:B------:R-:W-:Y:S05]  /*cafc0*/  BSYNC.RECONVERGENT B3 ;  /* 0x0000000000037941 */ /* 0x000fea0003800200 */
.L_x_31444:
        /* <DEDUP_REMOVED lines=77> */
.L_x_31443:
[----:B------:R-:W-:Y:S05]  /*cb4a0*/  BSYNC.RECONVERGENT B2 ;  /* 0x0000000000027941 */ /* 0x000fea0003800200 */
.L_x_31441:
        /* <DEDUP_REMOVED lines=64> */
[----:B-12--5:R-:W-:Y:S05]  /*cb8b0*/  CALL.REL.NOINC `($__internal_65_$__cuda_sm20_div_rn_f64_full) ;  /* 0x0000090c00ec7944 */ /* 0x026fea0003c00000 */
.L_x_31447:
[----:B------:R-:W-:Y:S05]  /*cb8c0*/  BSYNC.RECONVERGENT B2 ;  /* 0x0000000000027941 */ /* 0x000fea0003800200 */
.L_x_31446:
        /* <DEDUP_REMOVED lines=176> */
.L_x_31449:
[----:B------:R-:W-:Y:S02]  /*cc3d0*/  FSEL R2, RZ, 3.37028055040000000000e+12, P0 ;  /* 0x54442d18ff027808 */ /* 0x000fe40000000000 */
[----:B------:R-:W-:-:S07]  /*cc3e0*/  FSEL R3, RZ, 2.1426990032196044922, P0 ;  /* 0x400921fbff037808 */ /* 0x000fce0000000000 */
.L_x_31450:
[----:B------:R-:W-:Y:S05]  /*cc3f0*/  BSYNC.RECONVERGENT B0 ;  /* 0x0000000000007941 */ /* 0x000fea0003800200 */
.L_x_31448:
        /* <DEDUP_REMOVED lines=14> */
.L_x_31418:
        /* <DEDUP_REMOVED lines=325> */
.L_x_31452:
[----:B------:R-:W-:Y:S05]  /*cd930*/  BSYNC.RECONVERGENT B0 ;  /* 0x0000000000007941 */ /* 0x000fea0003800200 */
.L_x_31451:
        /* <DEDUP_REMOVED lines=8> */
.L_x_31454:
[----:B------:R-:W-:Y:S05]  /*cd9c0*/  BSYNC.RECONVERGENT B2 ;  /* 0x0000000000027941 */ /* 0x000fea0003800200 */
.L_x_31453:
        /* <DEDUP_REMOVED lines=176> */
.L_x_31456:
[----:B------:R-:W-:Y:S02]  /*ce4d0*/  FSEL R2, RZ, 3.37028055040000000000e+12, P0 ;  /* 0x54442d18ff027808 */ /* 0x000fe40000000000 */
[----:B------:R-:W-:-:S07]  /*ce4e0*/  FSEL R3, RZ, 2.1426990032196044922, P0 ;  /* 0x400921fbff037808 */ /* 0x000fce0000000000 */
.L_x_31457:
[----:B------:R-:W-:Y:S05]  /*ce4f0*/  BSYNC.RECONVERGENT B0 ;  /* 0x0000000000007941 */ /* 0x000fea0003800200 */
.L_x_31455:
        /* <DEDUP_REMOVED lines=10> */
.L_x_31417:
        /* <DEDUP_REMOVED lines=206> */
.L_x_31460:
        /* <DEDUP_REMOVED lines=53> */
.L_x_31463:
[----:B------:R-:W-:Y:S05]  /*cf5d0*/  BSYNC.RECONVERGENT B3 ;  /* 0x0000000000037941 */ /* 0x000fea0003800200 */
.L_x_31462:
        /* <DEDUP_REMOVED lines=77> */
.L_x_31461:
[----:B------:R-:W-:Y:S05]  /*cfab0*/  BSYNC.RECONVERGENT B2 ;  /* 0x0000000000027941 */ /* 0x000fea0003800200 */
.L_x_31459:
        /* <DEDUP_REMOVED lines=189> */
.L_x_31458:
        /* <DEDUP_REMOVED lines=193> */
.L_x_31416:
        /* <DEDUP_REMOVED lines=50> */
[----:B-1---5:R-:W-:Y:S05]  /*d15c0*/  CALL.REL.NOINC `($__internal_65_$__cuda_sm20_div_rn_f64_full) ;  /* 0x000008b000a87944 */ /* 0x022fea0003c00000 */
[----:B------:R-:W-:Y:S02]  /*d15d0*/  IMAD.MOV.U32 R8, RZ, RZ, R2 ;  /* 0x000000ffff087224 */ /* 0x000fe400078e0002 */
[----:B------:R-:W-:-:S07]  /*d15e0*/  IMAD.MOV.U32 R9, RZ, RZ, R3 ;  /* 0x000000ffff097224 */ /* 0x000fce00078e0003 */
.L_x_31465:
[----:B------:R-:W-:Y:S05]  /*d15f0*/  BSYNC.RECONVERGENT B2 ;  /* 0x0000000000027941 */ /* 0x000fea0003800200 */
.L_x_31464:
        /* <DEDUP_REMOVED lines=51> */
.L_x_31467:
[----:B------:R-:W-:Y:S05]  /*d1930*/  BSYNC.RECONVERGENT B2 ;  /* 0x0000000000027941 */ /* 0x000fea0003800200 */
.L_x_31466:
        /* <DEDUP_REMOVED lines=334> */
.L_x_31469:
[----:B------:R-:W-:Y:S05]  /*d2e20*/  BSYNC.RECONVERGENT B0 ;  /* 0x0000000000007941 */ /* 0x000fea0003800200 */
.L_x_31468:
        /* <DEDUP_REMOVED lines=8> */
[----:B0123-5:R-:W-:Y:S05]  /*d2eb0*/  CALL.REL.NOINC `($__internal_65_$__cuda_sm20_div_rn_f64_full) ;  /* 0x00000898006c7944 */ /* 0x02ffea0003c00000 */
.L_x_31471:
[----:B------:R-:W-:Y:S05]  /*d2ec0*/  BSYNC.RECONVERGENT B2 ;  /* 0x0000000000027941 */ /* 0x000fea0003800200 */
.L_x_31470:
        /* <DEDUP_REMOVED lines=176> */
.L_x_31473:
[----:B------:R-:W-:Y:S02]  /*d39d0*/  FSEL R2, RZ, 3.37028055040000000000e+12, P0 ;  /* 0x54442d18ff027808 */ /* 0x000fe40000000000 */
[----:B------:R-:W-:-:S07]  /*d39e0*/  FSEL R3, RZ, 2.1426990032196044922, P0 ;  /* 0x400921fbff037808 */ /* 0x000fce0000000000 */
.L_x_31474:
[----:B------:R-:W-:Y:S05]  /*d39f0*/  BSYNC.RECONVERGENT B0 ;  /* 0x0000000000007941 */ /* 0x000fea0003800200 */
.L_x_31472:
        /* <DEDUP_REMOVED lines=14> */
.L_x_31415:
        /* <DEDUP_REMOVED lines=297> */
.L_x_31476:
[----:B------:R-:W-:Y:S05]  /*d4d70*/  BSYNC.RECONVERGENT B0 ;  /* 0x0000000000007941 */ /* 0x000fea0003800200 */
.L_x_31475:
[----:B------:R-:W-:Y:S04]  /*d4d80*/  BSSY.RECONVERGENT B2, `(.L_x_31477) ;  /* 0x0000007000027945 */ /* 0x000fe80003800200 */
[----:B------:R-:W-:Y:S05]  /*d4d90*/  @P4 BRA P5, `(.L_x_31478) ;  /* 0x0000000000144947 */ /* 0x000fea0002800000 */
[----:B------:R-:W-:Y:S01]  /*d4da0*/  IMAD.MOV.U32 R0, RZ, RZ, R4 ;  /* 0x000000ffff007224 */ /* 0x000fe200078e0004 */
[----:B------:R-:W-:Y:S01]  /*d4db0*/  MOV R4, 0xd4df0 ;  /* 0x000d4df000047802 */ /* 0x000fe20000000f00 */
[----:B------:R-:W-:Y:S02]  /*d4dc0*/  IMAD.MOV.U32 R2, RZ, RZ, R10 ;  /* 0x000000ffff027224 */ /* 0x000fe400078e000a */
[----:B------:R-:W-:-:S07]  /*d4dd0*/  IMAD.MOV.U32 R3, RZ, RZ, R11 ;  /* 0x000000ffff037224 */ /* 0x000fce00078e000b */
[----:B012--5:R-:W-:Y:S05]  /*d4de0*/  CALL.REL.NOINC `($__internal_65_$__cuda_sm20_div_rn_f64_full) ;  /* 0x0000087800a07944 */ /* 0x027fea0003c00000 */
.L_x_31478:
[----:B------:R-:W-:Y:S05]  /*d4df0*/  BSYNC.RECONVERGENT B2 ;  /* 0x0000000000027941 */ /* 0x000fea0003800200 */
.L_x_31477:
        /* <DEDUP_REMOVED lines=176> */
.L_x_31480:
[----:B------:R-:W-:Y:S02]  /*d5900*/  FSEL R2, RZ, 3.37028055040000000000e+12, P0 ;  /* 0x54442d18ff027808 */ /* 0x000fe40000000000 */
[----:B------:R-:W-:-:S07]  /*d5910*/  FSEL R3, RZ, 2.1426990032196044922, P0 ;  /* 0x400921fbff037808 */ /* 0x000fce0000000000 */
.L_x_31481:
[----:B------:R-:W-:Y:S05]  /*d5920*/  BSYNC.RECONVERGENT B0 ;  /* 0x0000000000007941 */ /* 0x000fea0003800200 */
.L_x_31479:
        /* <DEDUP_REMOVED lines=9> */
.L_x_31430:
[----:B------:R-:W-:Y:S05]  /*d59c0*/  BSYNC.RECONVERGENT B1 ;  /* 0x0000000000017941 */ /* 0x000fea0003800200 */
.L_x_31414:
        /* <DEDUP_REMOVED lines=147> */
.L_x_31488:
[----:B------:R-:W-:Y:S05]  /*d6300*/  BSYNC.RECONVERGENT B0 ;  /* 0x0000000000007941 */ /* 0x000fea0003800200 */
.L_x_31487:
        /* <DEDUP_REMOVED lines=47> */
[----:B-12--5:R-:W-:Y:S05]  /*d6600*/  CALL.REL.NOINC `($_ZN2at6native29vectorized_elementwise_kernelILi4EZZZNS0_50_GLOBAL__N__2680c7bb_12_PowKernel_cu_7dd49032_317024pow_tensor_scalar_kernelERNS_18TensorIteratorBaseERKN3c106ScalarEENKUlvE_clEvENKUlvE_clEvEUlNS5_7complexIdEEE0_St5arrayIPcLm2EEEEviT0_T1_$__internal_trig_reduction_slowpathd) ;  /* 0x0000086800c07944 */ /* 0x026fea0003c00000 */
[----:B------:R-:W-:Y:S02]  /*d6610*/  IMAD.MOV.U32 R2, RZ, RZ, R6 ;  /* 0x000000ffff027224 */ /* 0x000fe400078e0006 */
[----:B------:R-:W-:-:S07]  /*d6620*/  IMAD.MOV.U32 R3, RZ, RZ, R7 ;  /* 0x000000ffff037224 */ /* 0x000fce00078e0007 */
.L_x_31492:
[----:B------:R-:W-:Y:S05]  /*d6630*/  BSYNC.RECONVERGENT B4 ;  /* 0x0000000000047941 */ /* 0x000fea0003800200 */
.L_x_31491:
[----:B------:R-:W-:Y:S01]  /*d6640*/  VIADD R0, R4, 0x1 ;  /* 0x0000000104007836 */ /* 0x000fe20000000000 */
[----:B------:R-:W-:Y:S06]  /*d6650*/  BRA `(.L_x_31493) ;  /* 0x0000000000087947 */ /* 0x000fec0003800000 */
.L_x_31490:
[----:B0-----:R0:W3:Y:S02]  /*d6660*/  DMUL R2, RZ, R22 ;  /* 0x00000016ff027228 */ /* 0x0010e40000000000 */
[----:B0--3--:R-:W-:-:S07]  /*d6670*/  IMAD.MOV.U32 R0, RZ, RZ, 0x1 ;  /* 0x00000001ff007424 */ /* 0x009fce00078e00ff */
.L_x_31493:
[----:B------:R-:W-:Y:S05]  /*d6680*/  BSYNC.RECONVERGENT B3 ;  /* 0x0000000000037941 */ /* 0x000fea0003800200 */
.L_x_31489:
        /* <DEDUP_REMOVED lines=115> */
[----:B------:R-:W-:Y:S01]  /*d6dc0*/  IMAD.MOV.U32 R3, RZ, RZ, R7 ;  /* 0x000000ffff037224 */ /* 0x000fe200078e0007 */
[----:B------:R-:W-:Y:S06]  /*d6dd0*/  BRA `(.L_x_31496) ;  /* 0x0000000000087947 */ /* 0x000fec0003800000 */
.L_x_31495:
[----:B------:R0:W2:Y:S02]  /*d6de0*/  DMUL R2, RZ, R22 ;  /* 0x00000016ff027228 */ /* 0x0000a40000000000 */
[----:B0-2---:R-:W-:-:S07]  /*d6df0*/  IMAD.MOV.U32 R0, RZ, RZ, RZ ;  /* 0x000000ffff007224 */ /* 0x005fce00078e00ff */
.L_x_31496:
[----:B------:R-:W-:Y:S05]  /*d6e00*/  BSYNC.RECONVERGENT B3 ;  /* 0x0000000000037941 */ /* 0x000fea0003800200 */
.L_x_31494:
        /* <DEDUP_REMOVED lines=73> */
.L_x_31486:
        /* <DEDUP_REMOVED lines=126> */
.L_x_31499:
[----:B------:R-:W-:Y:S05]  /*d7a80*/  BSYNC.RECONVERGENT B0 ;  /* 0x0000000000007941 */ /* 0x000fea0003800200 */
.L_x_31498:
        /* <DEDUP_REMOVED lines=62> */
.L_x_31503:
[----:B------:R-:W-:Y:S05]  /*d7e70*/  BSYNC.RECONVERGENT B4 ;  /* 0x0000000000047941 */ /* 0x000fea0003800200 */
.L_x_31502:
[----:B------:R-:W-:Y:S01]  /*d7e80*/  VIADD R0, R4, 0x1 ;  /* 0x0000000104007836 */ /* 0x000fe20000000000 */
[----:B------:R-:W-:Y:S06]  /*d7e90*/  BRA `(.L_x_31504) ;  /* 0x0000000000087947 */ /* 0x000fec0003800000 */
.L_x_31501:
[----:B------:R0:W2:Y:S02]  /*d7ea0*/  DMUL R2, RZ, R22 ;  /* 0x00000016ff027228 */ /* 0x0000a40000000000 */
[----:B0-2---:R-:W-:-:S07]  /*d7eb0*/  IMAD.MOV.U32 R0, RZ, RZ, 0x1 ;  /* 0x00000001ff007424 */ /* 0x005fce00078e00ff */
.L_x_31504:
[----:B------:R-:W-:Y:S05]  /*d7ec0*/  BSYNC.RECONVERGENT B3 ;  /* 0x0000000000037941 */ /* 0x000fea0003800200 */
.L_x_31500:
        /* <DEDUP_REMOVED lines=127> */
.L_x_31506:
[----:B------:R0:W2:Y:S02]  /*d86c0*/  DMUL R2, RZ, R22 ;  /* 0x00000016ff027228 */ /* 0x0000a40000000000 */
[----:B0-2---:R-:W-:-:S07]  /*d86d0*/  IMAD.MOV.U32 R0, RZ, RZ, RZ ;  /* 0x000000ffff007224 */ /* 0x005fce00078e00ff */
.L_x_31507:
[----:B------:R-:W-:Y:S05]  /*d86e0*/  BSYNC.RECONVERGENT B3 ;  /* 0x0000000000037941 */ /* 0x000fea0003800200 */
.L_x_31505:
        /* <DEDUP_REMOVED lines=84> */
.L_x_31485:
        /* <DEDUP_REMOVED lines=10> */
.L_x_31508:
[----:B------:R-:W0:Y:S02]  /*d8cd0*/  DADD R20, R22, -R22 ;  /* 0x0000000016147229 */ /* 0x000e240000000816 */
[----:B0-----:R-:W-:Y:S02]  /*d8ce0*/  IMAD.MOV.U32 R22, RZ, RZ, R20 ;  /* 0x000000ffff167224 */ /* 0x001fe400078e0014 */
[----:B------:R-:W-:Y:S01]  /*d8cf0*/  IMAD.MOV.U32 R23, RZ, RZ, R21 ;  /* 0x000000ffff177224 */ /* 0x000fe200078e0015 */
[----:B------:R-:W-:Y:S06]  /*d8d00*/  BRA `(.L_x_31497) ;  /* 0x0000001400987947 */ /* 0x000fec0003800000 */
.L_x_31484:
        /* <DEDUP_REMOVED lines=50> */
.L_x_31512:
[----:B------:R-:W-:Y:S05]  /*d9030*/  BSYNC.RECONVERGENT B4 ;  /* 0x0000000000047941 */ /* 0x000fea0003800200 */
.L_x_31511:
[----:B------:R-:W-:Y:S01]  /*d9040*/  VIADD R0, R4, 0x1 ;  /* 0x0000000104007836 */ /* 0x000fe20000000000 */
[----:B------:R-:W-:Y:S06]  /*d9050*/  BRA `(.L_x_31513) ;  /* 0x0000000000087947 */ /* 0x000fec0003800000 */
.L_x_31510:
[----:B------:R0:W2:Y:S02]  /*d9060*/  DMUL R2, RZ, R22 ;  /* 0x00000016ff027228 */ /* 0x0000a40000000000 */
[----:B0-2---:R-:W-:-:S07]  /*d9070*/  IMAD.MOV.U32 R0, RZ, RZ, 0x1 ;  /* 0x00000001ff007424 */ /* 0x005fce00078e00ff */
.L_x_31513:
[----:B------:R-:W-:Y:S05]  /*d9080*/  BSYNC.RECONVERGENT B3 ;  /* 0x0000000000037941 */ /* 0x000fea0003800200 */
.L_x_31509:
        /* <DEDUP_REMOVED lines=117> */
.L_x_31515:
[----:B------:R0:W2:Y:S02]  /*d97e0*/  DMUL R2, RZ, R22 ;  /* 0x00000016ff027228 */ /* 0x0000a40000000000 */
[----:B0-2---:R-:W-:-:S07]  /*d97f0*/  IMAD.MOV.U32 R0, RZ, RZ, RZ ;  /* 0x000000ffff007224 */ /* 0x005fce00078e00ff */
.L_x_31516:
[----:B------:R-:W-:Y:S05]  /*d9800*/  BSYNC.RECONVERGENT B3 ;  /* 0x0000000000037941 */ /* 0x000fea0003800200 */
.L_x_31514:
        /* <DEDUP_REMOVED lines=64> */
.L_x_31483:
        /* <DEDUP_REMOVED lines=118> */
.L_x_31497:
[----:B------:R-:W-:Y:S05]  /*da370*/  BSYNC.RECONVERGENT B2 ;  /* 0x0000000000027941 */ /* 0x000fea0003800200 */
.L_x_31482:
        /* <DEDUP_REMOVED lines=284> */
.L_x_31524:
        /* <DEDUP_REMOVED lines=53> */
.L_x_31527:
[----:B------:R-:W-:Y:S05]  /*db890*/  BSYNC.RECONVERGENT B3 ;  /* 0x0000000000037941 */ /* 0x000fea0003800200 */
.L_x_31526:
        /* <DEDUP_REMOVED lines=77> */
.L_x_31525:
[----:B------:R-:W-:Y:S05]  /*dbd70*/  BSYNC.RECONVERGENT B2 ;  /* 0x0000000000027941 */ /* 0x000fea0003800200 */
.L_x_31523:
        /* <DEDUP_REMOVED lines=54> */
.L_x_31529:
[----:B------:R-:W-:Y:S05]  /*dc0e0*/  BSYNC.RECONVERGENT B2 ;  /* 0x0000000000027941 */ /* 0x000fea0003800200 */
.L_x_31528:
        /* <DEDUP_REMOVED lines=176> */
.L_x_31531:
[----:B------:R-:W-:Y:S02]  /*dcbf0*/  FSEL R2, RZ, 3.37028055040000000000e+12, P0 ;  /* 0x54442d18ff027808 */ /* 0x000fe40000000000 */
[----:B------:R-:W-:-:S07]  /*dcc00*/  FSEL R3, RZ, 2.1426990032196044922, P0 ;  /* 0x400921fbff037808 */ /* 0x000fce0000000000 */
.L_x_31532:
[----:B------:R-:W-:Y:S05]  /*dcc10*/  BSYNC.RECONVERGENT B0 ;  /* 0x0000000000007941 */ /* 0x000fea0003800200 */
.L_x_31530:
        /* <DEDUP_REMOVED lines=14> */
.L_x_31522:
        /* <DEDUP_REMOVED lines=249> */
.L_x_31536:
[----:B------:R-:W-:Y:S05]  /*ddc90*/  BSYNC.RECONVERGENT B0 ;  /* 0x0000000000007941 */ /* 0x000fea0003800200 */
.L_x_31535:
        /* <DEDUP_REMOVED lines=8> */
.L_x_31538:
[----:B------:R-:W-:Y:S05]  /*ddd20*/  BSYNC.RECONVERGENT B2 ;  /* 0x0000000000027941 */ /* 0x000fea0003800200 */
.L_x_31537:
        /* <DEDUP_REMOVED lines=176> */
.L_x_31540:
[----:B------:R-:W-:Y:S02]  /*de830*/  FSEL R2, RZ, 3.37028055040000000000e+12, P0 ;  /* 0x54442d18ff027808 */ /* 0x000fe40000000000 */
[----:B------:R-:W-:-:S07]  /*de840*/  FSEL R3, RZ, 2.1426990032196044922, P0 ;  /* 0x400921fbff037808 */ /* 0x000fce0000000000 */
.L_x_31541:
[----:B------:R-:W-:Y:S05]  /*de850*/  BSYNC.RECONVERGENT B0 ;  /* 0x0000000000007941 */ /* 0x000fea0003800200 */
.L_x_31539:
        /* <DEDUP_REMOVED lines=14> */
.L_x_31534:
        /* <DEDUP_REMOVED lines=104> */
.L_x_31543:
        /* <DEDUP_REMOVED lines=128> */
.L_x_31542:
        /* <DEDUP_REMOVED lines=257> */
.L_x_31545:
        /* <DEDUP_REMOVED lines=53> */
.L_x_31548:
[----:B------:R-:W-:Y:S05]  /*e0b20*/  BSYNC.RECONVERGENT B3 ;  /* 0x0000000000037941 */ /* 0x000fea0003800200 */
.L_x_31547:
        /* <DEDUP_REMOVED lines=77> */
.L_x_31546:
[----:B------:R-:W-:Y:S05]  /*e1000*/  BSYNC.RECONVERGENT B2 ;  /* 0x0000000000027941 */ /* 0x000fea0003800200 */
.L_x_31544:
        /* <DEDUP_REMOVED lines=65> */
.L_x_31550:
[----:B------:R-:W-:Y:S05]  /*e1420*/  BSYNC.RECONVERGENT B2 ;  /* 0x0000000000027941 */ /* 0x000fea0003800200 */
.L_x_31549:
        /* <DEDUP_REMOVED lines=176> */
.L_x_31552:
[----:B------:R-:W-:Y:S02]  /*e1f30*/  FSEL R2, RZ, 3.37028055040000000000e+12, P0 ;  /* 0x54442d18ff027808 */ /* 0x000fe40000000000 */
[----:B------:R-:W-:-:S07]  /*e1f40*/  FSEL R3, RZ, 2.1426990032196044922, P0 ;  /* 0x400921fbff037808 */ /* 0x000fce0000000000 */
.L_x_31553:
[----:B------:R-:W-:Y:S05]  /*e1f50*/  BSYNC.RECONVERGENT B0 ;  /* 0x0000000000007941 */ /* 0x000fea0003800200 */
.L_x_31551:
        /* <DEDUP_REMOVED lines=14> */
.L_x_31521:
        /* <DEDUP_REMOVED lines=325> */
.L_x_31555:
[----:B------:R-:W-:Y:S05]  /*e3490*/  BSYNC.RECONVERGENT B0 ;  /* 0x0000000000007941 */ /* 0x000fea0003800200 */
.L_x_31554:
        /* <DEDUP_REMOVED lines=8> */
.L_x_31557:
[----:B------:R-:W-:Y:S05]  /*e3520*/  BSYNC.RECONVERGENT B2 ;  /* 0x0000000000027941 */ /* 0x000fea0003800200 */
.L_x_31556:
        /* <DEDUP_REMOVED lines=176> */
.L_x_31559:
[----:B------:R-:W-:Y:S02]  /*e4030*/  FSEL R2, RZ, 3.37028055040000000000e+12, P0 ;  /* 0x54442d18ff027808 */ /* 0x000fe40000000000 */
[----:B------:R-:W-:-:S07]  /*e4040*/  FSEL R3, RZ, 2.1426990032196044922, P0 ;  /* 0x400921fbff037808 */ /* 0x000fce0000000000 */
.L_x_31560:
[----:B------:R-:W-:Y:S05]  /*e4050*/  BSYNC.RECONVERGENT B0 ;  /* 0x0000000000007941 */ /* 0x000fea0003800200 */
.L_x_31558:
        /* <DEDUP_REMOVED lines=10> */
.L_x_31520:
        /* <DEDUP_REMOVED lines=206> */
.L_x_31563:
        /* <DEDUP_REMOVED lines=53> */
.L_x_31566:
[----:B------:R-:W-:Y:S05]  /*e5130*/  BSYNC.RECONVERGENT B3 ;  /* 0x0000000000037941 */ /* 0x000fea0003800200 */
.L_x_31565:
        /* <DEDUP_REMOVED lines=77> */
.L_x_31564:
[----:B------:R-:W-:Y:S05]  /*e5610*/  BSYNC.RECONVERGENT B2 ;  /* 0x0000000000027941 */ /* 0x000fea0003800200 */
.L_x_31562:
        /* <DEDUP_REMOVED lines=189> */
.L_x_31561:
        /* <DEDUP_REMOVED lines=193> */
.L_x_31519:
        /* <DEDUP_REMOVED lines=53> */
.L_x_31568:
[----:B------:R-:W-:Y:S05]  /*e7150*/  BSYNC.RECONVERGENT B2 ;  /* 0x0000000000027941 */ /* 0x000fea0003800200 */
.L_x_31567:
        /* <DEDUP_REMOVED lines=51> */
.L_x_31570:
[----:B------:R-:W-:Y:S05]  /*e7490*/  BSYNC.RECONVERGENT B2 ;  /* 0x0000000000027941 */ /* 0x000fea0003800200 */
.L_x_31569:
        /* <DEDUP_REMOVED lines=334> */
.L_x_31572:
[----:B------:R-:W-:Y:S05]  /*e8980*/  BSYNC.RECONVERGENT B0 ;  /* 0x0000000000007941 */ /* 0x000fea0003800200 */
.L_x_31571:
        /* <DEDUP_REMOVED lines=9> */
.L_x_31574:
[----:B------:R-:W-:Y:S05]  /*e8a20*/  BSYNC.RECONVERGENT B2 ;  /* 0x0000000000027941 */ /* 0x000fea0003800200 */
.L_x_31573:
        /* <DEDUP_REMOVED lines=176> */
.L_x_31576:
[----:B------:R-:W-:Y:S02]  /*e9530*/  FSEL R2, RZ, 3.37028055040000000000e+12, P0 ;  /* 0x54442d18ff027808 */ /* 0x000fe40000000000 */
[----:B------:R-:W-:-:S07]  /*e9540*/  FSEL R3, RZ, 2.1426990032196044922, P0 ;  /* 0x400921fbff037808 */ /* 0x000fce0000000000 */
.L_x_31577:
[----:B------:R-:W-:Y:S05]  /*e9550*/  BSYNC.RECONVERGENT B0 ;  /* 0x0000000000007941 */ /* 0x000fea0003800200 */
.L_x_31575:
        /* <DEDUP_REMOVED lines=14> */
.L_x_31518:
        /* <DEDUP_REMOVED lines=297> */
.L_x_31579:
[----:B------:R-:W-:Y:S05]  /*ea8d0*/  BSYNC.RECONVERGENT B0 ;  /* 0x0000000000007941 */ /* 0x000fea0003800200 */
.L_x_31578:
[----:B------:R-:W-:Y:S04]  /*ea8e0*/  BSSY.RECONVERGENT B2, `(.L_x_31580) ;  /* 0x0000007000027945 */ /* 0x000fe80003800200 */
[----:B------:R-:W-:Y:S05]  /*ea8f0*/  @P4 BRA P5, `(.L_x_31581) ;  /* 0x0000000000144947 */ /* 0x000fea0002800000 */
[----:B------:R-:W-:Y:S01]  /*ea900*/  IMAD.MOV.U32 R0, RZ, RZ, R4 ;  /* 0x000000ffff007224 */ /* 0x000fe200078e0004 */
[----:B------:R-:W-:Y:S01]  /*ea910*/  MOV R4, 0xea950 ;  /* 0x000ea95000047802 */ /* 0x000fe20000000f00 */
[----:B------:R-:W-:Y:S02]  /*ea920*/  IMAD.MOV.U32 R2, RZ, RZ, R10 ;  /* 0x000000ffff027224 */ /* 0x000fe400078e000a */
[----:B------:R-:W-:-:S07]  /*ea930*/  IMAD.MOV.U32 R3, RZ, RZ, R11 ;  /* 0x000000ffff037224 */ /* 0x000fce00078e000b */
[----:B0123--:R-:W-:Y:S05]  /*ea940*/  CALL.REL.NOINC `($__internal_65_$__cuda_sm20_div_rn_f64_full) ;  /* 0x0000071c00c87944 */ /* 0x00ffea0003c00000 */
.L_x_31581:
[----:B------:R-:W-:Y:S05]  /*ea950*/  BSYNC.RECONVERGENT B2 ;  /* 0x0000000000027941 */ /* 0x000fea0003800200 */
.L_x_31580:
        /* <DEDUP_REMOVED lines=176> */
.L_x_31583:
[----:B------:R-:W-:Y:S02]  /*eb460*/  FSEL R2, RZ, 3.37028055040000000000e+12, P0 ;  /* 0x54442d18ff027808 */ /* 0x000fe40000000000 */
[----:B------:R-:W-:-:S07]  /*eb470*/  FSEL R3, RZ, 2.1426990032196044922, P0 ;  /* 0x400921fbff037808 */ /* 0x000fce0000000000 */
.L_x_31584:
[----:B------:R-:W-:Y:S05]  /*eb480*/  BSYNC.RECONVERGENT B0 ;  /* 0x0000000000007941 */ /* 0x000fea0003800200 */
.L_x_31582:
        /* <DEDUP_REMOVED lines=9> */
.L_x_31533:
[----:B------:R-:W-:Y:S05]  /*eb520*/  BSYNC.RECONVERGENT B1 ;  /* 0x0000000000017941 */ /* 0x000fea0003800200 */
.L_x_31517:
        /* <DEDUP_REMOVED lines=147> */
.L_x_31591:
[----:B------:R-:W-:Y:S05]  /*ebe60*/  BSYNC.RECONVERGENT B0 ;  /* 0x0000000000007941 */ /* 0x000fea0003800200 */
.L_x_31590:
        /* <DEDUP_REMOVED lines=50> */
.L_x_31595:
[----:B------:R-:W-:Y:S05]  /*ec190*/  BSYNC.RECONVERGENT B4 ;  /* 0x0000000000047941 */ /* 0x000fea0003800200 */
.L_x_31594:
[----:B------:R-:W-:Y:S01]  /*ec1a0*/  VIADD R0, R4, 0x1 ;  /* 0x0000000104007836 */ /* 0x000fe20000000000 */
[----:B------:R-:W-:Y:S06]  /*ec1b0*/  BRA `(.L_x_31596) ;  /* 0x0000000000087947 */ /* 0x000fec0003800000 */
.L_x_31593:
[----:B0-----:R0:W4:Y:S02]  /*ec1c0*/  DMUL R2, RZ, R18 ;  /* 0x00000012ff027228 */ /* 0x0011240000000000 */
[----:B0---4-:R-:W-:-:S07]  /*ec1d0*/  IMAD.MOV.U32 R0, RZ, RZ, 0x1 ;  /* 0x00000001ff007424 */ /* 0x011fce00078e00ff */
.L_x_31596:
[----:B------:R-:W-:Y:S05]  /*ec1e0*/  BSYNC.RECONVERGENT B3 ;  /* 0x0000000000037941 */ /* 0x000fea0003800200 */
.L_x_31592:
        /* <DEDUP_REMOVED lines=117> */
.L_x_31598:
[----:B------:R0:W2:Y:S02]  /*ec940*/  DMUL R2, RZ, R18 ;  /* 0x00000012ff027228 */ /* 0x0000a40000000000 */
[----:B0-2---:R-:W-:-:S07]  /*ec950*/  IMAD.MOV.U32 R0, RZ, RZ, RZ ;  /* 0x000000ffff007224 */ /* 0x005fce00078e00ff */
.L_x_31599:
[----:B------:R-:W-:Y:S05]  /*ec960*/  BSYNC.RECONVERGENT B3 ;  /* 0x0000000000037941 */ /* 0x000fea0003800200 */
.L_x_31597:
        /* <DEDUP_REMOVED lines=73> */
.L_x_31589:
        /* <DEDUP_REMOVED lines=126> */
.L_x_31602:
[----:B------:R-:W-:Y:S05]  /*ed5e0*/  BSYNC.RECONVERGENT B0 ;  /* 0x0000000000007941 */ /* 0x000fea0003800200 */
.L_x_31601:
        /* <DEDUP_REMOVED lines=62> */
.L_x_31606:
[----:B------:R-:W-:Y:S05]  /*ed9d0*/  BSYNC.RECONVERGENT B4 ;  /* 0x0000000000047941 */ /* 0x000fea0003800200 */
.L_x_31605:
[----:B------:R-:W-:Y:S01]  /*ed9e0*/  VIADD R0, R4, 0x1 ;  /* 0x0000000104007836 */ /* 0x000fe20000000000 */
[----:B------:R-:W-:Y:S06]  /*ed9f0*/  BRA `(.L_x_31607) ;  /* 0x0000000000087947 */ /* 0x000fec0003800000 */
.L_x_31604:
[----:B------:R0:W3:Y:S02]  /*eda00*/  DMUL R2, RZ, R18 ;  /* 0x00000012ff027228 */ /* 0x0000e40000000000 */
[----:B0--3--:R-:W-:-:S07]  /*eda10*/  IMAD.MOV.U32 R0, RZ, RZ, 0x1 ;  /* 0x00000001ff007424 */ /* 0x009fce00078e00ff */
.L_x_31607:
[----:B------:R-:W-:Y:S05]  /*eda20*/  BSYNC.RECONVERGENT B3 ;  /* 0x0000000000037941 */ /* 0x000fea0003800200 */
.L_x_31603:
        /* <DEDUP_REMOVED lines=127> */
.L_x_31609:
[----:B------:R0:W3:Y:S02]  /*ee220*/  DMUL R2, RZ, R18 ;  /* 0x00000012ff027228 */ /* 0x0000e40000000000 */
[----:B0--3--:R-:W-:-:S07]  /*ee230*/  IMAD.MOV.U32 R0, RZ, RZ, RZ ;  /* 0x000000ffff007224 */ /* 0x009fce00078e00ff */
.L_x_31610:
[----:B------:R-:W-:Y:S05]  /*ee240*/  BSYNC.RECONVERGENT B3 ;  /* 0x0000000000037941 */ /* 0x000fea0003800200 */
.L_x_31608:
        /* <DEDUP_REMOVED lines=84> */
.L_x_31588:
        /* <DEDUP_REMOVED lines=10> */
.L_x_31611:
[----:B------:R-:W0:Y:S02]  /*ee830*/  DADD R16, R18, -R18 ;  /* 0x0000000012107229 */ /* 0x000e240000000812 */
[----:B0-----:R-:W-:Y:S02]  /*ee840*/  IMAD.MOV.U32 R18, RZ, RZ, R16 ;  /* 0x000000ffff127224 */ /* 0x001fe400078e0010 */
[----:B------:R-:W-:Y:S01]  /*ee850*/  IMAD.MOV.U32 R19, RZ, RZ, R17 ;  /* 0x000000ffff137224 */ /* 0x000fe200078e0011 */
[----:B------:R-:W-:Y:S06]  /*ee860*/  BRA `(.L_x_31600) ;  /* 0x0000001400987947 */ /* 0x000fec0003800000 */
.L_x_31587:
        /* <DEDUP_REMOVED lines=50> */
.L_x_31615:
[----:B------:R-:W-:Y:S05]  /*eeb90*/  BSYNC.RECONVERGENT B4 ;  /* 0x0000000000047941 */ /* 0x000fea0003800200 */
.L_x_31614:
[----:B------:R-:W-:Y:S01]  /*eeba0*/  VIADD R0, R4, 0x1 ;  /* 0x0000000104007836 */ /* 0x000fe20000000000 */
[----:B------:R-:W-:Y:S06]  /*eebb0*/  BRA `(.L_x_31616) ;  /* 0x0000000000087947 */ /* 0x000fec0003800000 */
.L_x_31613:
[----:B------:R0:W3:Y:S02]  /*eebc0*/  DMUL R2, RZ, R18 ;  /* 0x00000012ff027228 */ /* 0x0000e40000000000 */
[----:B0--3--:R-:W-:-:S07]  /*eebd0*/  IMAD.MOV.U32 R0, RZ, RZ, 0x1 ;  /* 0x00000001ff007424 */ /* 0x009fce00078e00ff */
.L_x_31616:
[----:B------:R-:W-:Y:S05]  /*eebe0*/  BSYNC.RECONVERGENT B3 ;  /* 0x0000000000037941 */ /* 0x000fea0003800200 */
.L_x_31612:
        /* <DEDUP_REMOVED lines=117> */
.L_x_31618:
[----:B------:R0:W3:Y:S02]  /*ef340*/  DMUL R2, RZ, R18 ;  /* 0x00000012ff027228 */ /* 0x0000e40000000000 */
[----:B0--3--:R-:W-:-:S07]  /*ef350*/  IMAD.MOV.U32 R0, RZ, RZ, RZ ;  /* 0x000000ffff007224 */ /* 0x009fce00078e00ff */
.L_x_31619:
[----:B------:R-:W-:Y:S05]  /*ef360*/  BSYNC.RECONVERGENT B3 ;  /* 0x0000000000037941 */ /* 0x000fea0003800200 */
.L_x_31617:
        /* <DEDUP_REMOVED lines=64> */
.L_x_31586:
        /* <DEDUP_REMOVED lines=118> */
.L_x_31600:
[----:B------:R-:W-:Y:S05]  /*efed0*/  BSYNC.RECONVERGENT B2 ;  /* 0x0000000000027941 */ /* 0x000fea0003800200 */
.L_x_31585:
        /* <DEDUP_REMOVED lines=284> */
.L_x_31627:
        /* <DEDUP_REMOVED lines=53> */
.L_x_31630:
[----:B------:R-:W-:Y:S05]  /*f13f0*/  BSYNC.RECONVERGENT B3 ;  /* 0x0000000000037941 */ /* 0x000fea0003800200 */
.L_x_31629:
        /* <DEDUP_REMOVED lines=77> */
.L_x_31628:
[----:B------:R-:W-:Y:S05]  /*f18d0*/  BSYNC.RECONVERGENT B2 ;  /* 0x0000000000027941 */ /* 0x000fea0003800200 */
.L_x_31626:
        /* <DEDUP_REMOVED lines=54> */
.L_x_31632:
[----:B------:R-:W-:Y:S05]  /*f1c40*/  BSYNC.RECONVERGENT B2 ;  /* 0x0000000000027941 */ /* 0x000fea0003800200 */
.L_x_31631:
        /* <DEDUP_REMOVED lines=176> */
.L_x_31634:
[----:B------:R-:W-:Y:S02]  /*f2750*/  FSEL R2, RZ, 3.37028055040000000000e+12, P0 ;  /* 0x54442d18ff027808 */ /* 0x000fe40000000000 */
[----:B------:R-:W-:-:S07]  /*f2760*/  FSEL R3, RZ, 2.1426990032196044922, P0 ;  /* 0x400921fbff037808 */ /* 0x000fce0000000000 */
.L_x_31635:
[----:B------:R-:W-:Y:S05]  /*f2770*/  BSYNC.RECONVERGENT B0 ;  /* 0x0000000000007941 */ /* 0x000fea0003800200 */
.L_x_31633:
        /* <DEDUP_REMOVED lines=14> */
.L_x_31625:
        /* <DEDUP_REMOVED lines=249> */
.L_x_31639:
[----:B------:R-:W-:Y:S05]  /*f37f0*/  BSYNC.RECONVERGENT B0 ;  /* 0x0000000000007941 */ /* 0x000fea0003800200 */
.L_x_31638:
        /* <DEDUP_REMOVED lines=8> */
.L_x_31641:
[----:B------:R-:W-:Y:S05]  /*f3880*/  BSYNC.RECONVERGENT B2 ;  /* 0x0000000000027941 */ /* 0x000fea0003800200 */
.L_x_31640:
        /* <DEDUP_REMOVED lines=176> */
.L_x_31643:
[----:B------:R-:W-:Y:S02]  /*f4390*/  FSEL R2, RZ, 3.37028055040000000000e+12, P0 ;  /* 0x54442d18ff027808 */ /* 0x000fe40000000000 */
[----:B------:R-:W-:-:S07]  /*f43a0*/  FSEL R3, RZ, 2.1426990032196044922, P0 ;  /* 0x400921fbff037808 */ /* 0x000fce0000000000 */
.L_x_31644:
[----:B------:R-:W-:Y:S05]  /*f43b0*/  BSYNC.RECONVERGENT B0 ;  /* 0x0000000000007941 */ /* 0x000fea0003800200 */
.L_x_31642:
        /* <DEDUP_REMOVED lines=14> */
.L_x_31637:
        /* <DEDUP_REMOVED lines=104> */
.L_x_31646:
        /* <DEDUP_REMOVED lines=128> */
.L_x_31645:
        /* <DEDUP_REMOVED lines=257> */
.L_x_31648:
        /* <DEDUP_REMOVED lines=53> */
.L_x_31651:
[----:B------:R-:W-:Y:S05]  /*f6680*/  BSYNC.RECONVERGENT B3 ;  /* 0x0000000000037941 */ /* 0x000fea0003800200 */
.L_x_31650:
        /* <DEDUP_REMOVED lines=77> */
.L_x_31649:
[----:B------:R-:W-:Y:S05]  /*f6b60*/  BSYNC.RECONVERGENT B2 ;  /* 0x0000000000027941 */ /* 0x000fea0003800200 */
.L_x_31647:
        /* <DEDUP_REMOVED lines=64> */
[----:B-1234-:R-:W-:Y:S05]  /*f6f70*/  CALL.REL.NOINC `($__internal_65_$__cuda_sm20_div_rn_f64_full) ;  /* 0x00000658003c7944 */ /* 0x01efea0003c00000 */
.L_x_31653:
[----:B------:R-:W-:Y:S05]  /*f6f80*/  BSYNC.RECONVERGENT B2 ;  /* 0x0000000000027941 */ /* 0x000fea0003800200 */
.L_x_31652:
        /* <DEDUP_REMOVED lines=176> */
.L_x_31655:
[----:B------:R-:W-:Y:S02]  /*f7a90*/  FSEL R2, RZ, 3.37028055040000000000e+12, P0 ;  /* 0x54442d18ff027808 */ /* 0x000fe40000000000 */
[----:B------:R-:W-:-:S07]  /*f7aa0*/  FSEL R3, RZ, 2.1426990032196044922, P0 ;  /* 0x400921fbff037808 */ /* 0x000fce0000000000 */
.L_x_31656:
[----:B------:R-:W-:Y:S05]  /*f7ab0*/  BSYNC.RECONVERGENT B0 ;  /* 0x0000000000007941 */ /* 0x000fea0003800200 */
.L_x_31654:
        /* <DEDUP_REMOVED lines=14> */
.L_x_31624:
        /* <DEDUP_REMOVED lines=325> */
.L_x_31658:
[----:B------:R-:W-:Y:S05]  /*f8ff0*/  BSYNC.RECONVERGENT B0 ;  /* 0x0000000000007941 */ /* 0x000fea0003800200 */
.L_x_31657:
        /* <DEDUP_REMOVED lines=8> */
.L_x_31660:
[----:B------:R-:W-:Y:S05]  /*f9080*/  BSYNC.RECONVERGENT B2 ;  /* 0x0000000000027941 */ /* 0x000fea0003800200 */
.L_x_31659:
        /* <DEDUP_REMOVED lines=176> */
.L_x_31662:
[----:B------:R-:W-:Y:S02]  /*f9b90*/  FSEL R2, RZ, 3.37028055040000000000e+12, P0 ;  /* 0x54442d18ff027808 */ /* 0x000fe40000000000 */
[----:B------:R-:W-:-:S07]  /*f9ba0*/  FSEL R3, RZ, 2.1426990032196044922, P0 ;  /* 0x400921fbff037808 */ /* 0x000fce0000000000 */
.L_x_31663:
[----:B------:R-:W-:Y:S05]  /*f9bb0*/  BSYNC.RECONVERGENT B0 ;  /* 0x0000000000007941 */ /* 0x000fea0003800200 */
.L_x_31661:
        /* <DEDUP_REMOVED lines=10> */
.L_x_31623:
        /* <DEDUP_REMOVED lines=206> */
.L_x_31666:
        /* <DEDUP_REMOVED lines=53> */
.L_x_31669:
[----:B------:R-:W-:Y:S05]  /*fac90*/  BSYNC.RECONVERGENT B3 ;  /* 0x0000000000037941 */ /* 0x000fea0003800200 */
.L_x_31668:
        /* <DEDUP_REMOVED lines=77> */
.L_x_31667:
[----:B------:R-:W-:Y:S05]  /*fb170*/  BSYNC.RECONVERGENT B2 ;  /* 0x0000000000027941 */ /* 0x000fea0003800200 */
.L_x_31665:
        /* <DEDUP_REMOVED lines=189> */
.L_x_31664:
        /* <DEDUP_REMOVED lines=193> */
.L_x_31622:
        /* <DEDUP_REMOVED lines=50> */
[----:B-123--:R-:W-:Y:S05]  /*fcc80*/  CALL.REL.NOINC `($__internal_65_$__cuda_sm20_div_rn_f64_full) ;  /* 0x000005f800f87944 */ /* 0x00efea0003c00000 */
[----:B------:R-:W-:Y:S02]  /*fcc90*/  IMAD.MOV.U32 R8, RZ, RZ, R2 ;  /* 0x000000ffff087224 */ /* 0x000fe400078e0002 */
[----:B------:R-:W-:-:S07]  /*fcca0*/  IMAD.MOV.U32 R9, RZ, RZ, R3 ;  /* 0x000000ffff097224 */ /* 0x000fce00078e0003 */
.L_x_31671:
[----:B------:R-:W-:Y:S05]  /*fccb0*/  BSYNC.RECONVERGENT B2 ;  /* 0x0000000000027941 */ /* 0x000fea0003800200 */
.L_x_31670:
        /* <DEDUP_REMOVED lines=51> */
.L_x_31673:
[----:B------:R-:W-:Y:S05]  /*fcff0*/  BSYNC.RECONVERGENT B2 ;  /* 0x0000000000027941 */ /* 0x000fea0003800200 */
.L_x_31672:
        /* <DEDUP_REMOVED lines=334> */
.L_x_31675:
[----:B------:R-:W-:Y:S05]  /*fe4e0*/  BSYNC.RECONVERGENT B0 ;  /* 0x0000000000007941 */ /* 0x000fea0003800200 */
.L_x_31674:
        /* <DEDUP_REMOVED lines=9> */
.L_x_31677:
[----:B------:R-:W-:Y:S05]  /*fe580*/  BSYNC.RECONVERGENT B2 ;  /* 0x0000000000027941 */ /* 0x000fea0003800200 */
.L_x_31676:
        /* <DEDUP_REMOVED lines=176> */
.L_x_31679:
[----:B------:R-:W-:Y:S02]  /*ff090*/  FSEL R2, RZ, 3.37028055040000000000e+12, P0 ;  /* 0x54442d18ff027808 */ /* 0x000fe40000000000 */
[----:B------:R-:W-:-:S07]  /*ff0a0*/  FSEL R3, RZ, 2.1426990032196044922, P0 ;  /* 0x400921fbff037808 */ /* 0x000fce0000000000 */
.L_x_31680:
[----:B------:R-:W-:Y:S05]  /*ff0b0*/  BSYNC.RECONVERGENT B0 ;  /* 0x0000000000007941 */ /* 0x000fea0003800200 */
.L_x_31678:
        /* <DEDUP_REMOVED lines=14> */
.L_x_31621:
        /* <DEDUP_REMOVED lines=297> */
.L_x_31682:
[----:B------:R-:W-:Y:S05]  /*100430*/  BSYNC.RECONVERGENT B0 ;  /* 0x0000000000007941 */ /* 0x000fea0003800200 */
.L_x_31681:
[----:B------:R-:W-:Y:S04]  /*100440*/  BSSY.RECONVERGENT B2, `(.L_x_31683) ;  /* 0x0000007000027945 */ /* 0x000fe80003800200 */
[----:B------:R-:W-:Y:S05]  /*100450*/  @P4 BRA P5, `(.L_x_31684) ;  /* 0x0000000000144947 */ /* 0x000fea0002800000 */
[----:B------:R-:W-:Y:S01]  /*100460*/  IMAD.MOV.U32 R0, RZ, RZ, R4 ;  /* 0x000000ffff007224 */ /* 0x000fe200078e0004 */
[----:B------:R-:W-:Y:S01]  /*100470*/  MOV R4, 0x1004b0 ;  /* 0x001004b000047802 */ /* 0x000fe20000000f00 */
[----:B------:R-:W-:Y:S02]  /*100480*/  IMAD.MOV.U32 R2, RZ, RZ, R10 ;  /* 0x000000ffff027224 */ /* 0x000fe400078e000a */
[----:B------:R-:W-:-:S07]  /*100490*/  IMAD.MOV.U32 R3, RZ, RZ, R11 ;  /* 0x000000ffff037224 */ /* 0x000fce00078e000b */
[----:B01234-:R-:W-:Y:S05]  /*1004a0*/  CALL.REL.NOINC `($__internal_65_$__cuda_sm20_div_rn_f64_full) ;  /* 0x000005c000f07944 */ /* 0x01ffea0003c00000 */
.L_x_31684:
[----:B------:R-:W-:Y:S05]  /*1004b0*/  BSYNC.RECONVERGENT B2 ;  /* 0x0000000000027941 */ /* 0x000fea0003800200 */
.L_x_31683:
        /* <DEDUP_REMOVED lines=176> */
.L_x_31686:
[----:B------:R-:W-:Y:S02]  /*100fc0*/  FSEL R2, RZ, 3.37028055040000000000e+12, P0 ;  /* 0x54442d18ff027808 */ /* 0x000fe40000000000 */
[----:B------:R-:W-:-:S07]  /*100fd0*/  FSEL R3, RZ, 2.1426990032196044922, P0 ;  /* 0x400921fbff037808 */ /* 0x000fce0000000000 */
.L_x_31687:
[----:B------:R-:W-:Y:S05]  /*100fe0*/  BSYNC.RECONVERGENT B0 ;  /* 0x0000000000007941 */ /* 0x000fea0003800200 */
.L_x_31685:
        /* <DEDUP_REMOVED lines=9> */
.L_x_31636:
[----:B------:R-:W-:Y:S05]  /*101080*/  BSYNC.RECONVERGENT B1 ;  /* 0x0000000000017941 */ /* 0x000fea0003800200 */
.L_x_31620:
        /* <DEDUP_REMOVED lines=147> */
.L_x_31694:
[----:B------:R-:W-:Y:S05]  /*1019c0*/  BSYNC.RECONVERGENT B0 ;  /* 0x0000000000007941 */ /* 0x000fea0003800200 */
.L_x_31693:
        /* <DEDUP_REMOVED lines=50> */
.L_x_31698:
[----:B------:R-:W-:Y:S05]  /*101cf0*/  BSYNC.RECONVERGENT B4 ;  /* 0x0000000000047941 */ /* 0x000fea0003800200 */
.L_x_31697:
[----:B------:R-:W-:Y:S01]  /*101d00*/  VIADD R0, R4, 0x1 ;  /* 0x0000000104007836 */ /* 0x000fe20000000000 */
[----:B------:R-:W-:Y:S06]  /*101d10*/  BRA `(.L_x_31699) ;  /* 0x0000000000087947 */ /* 0x000fec0003800000 */
.L_x_31696:
[----:B0-----:R0:W0:Y:S02]  /*101d20*/  DMUL R2, RZ, R14 ;  /* 0x0000000eff027228 */ /* 0x0010240000000000 */
[----:B0-----:R-:W-:-:S07]  /*101d30*/  IMAD.MOV.U32 R0, RZ, RZ, 0x1 ;  /* 0x00000001ff007424 */ /* 0x001fce00078e00ff */
.L_x_31699:
[----:B------:R-:W-:Y:S05]  /*101d40*/  BSYNC.RECONVERGENT B3 ;  /* 0x0000000000037941 */ /* 0x000fea0003800200 */
.L_x_31695:
        /* <DEDUP_REMOVED lines=117> */
.L_x_31701:
[----:B------:R0:W2:Y:S02]  /*1024a0*/  DMUL R2, RZ, R14 ;  /* 0x0000000eff027228 */ /* 0x0000a40000000000 */
[----:B0-2---:R-:W-:-:S07]  /*1024b0*/  IMAD.MOV.U32 R0, RZ, RZ, RZ ;  /* 0x000000ffff007224 */ /* 0x005fce00078e00ff */
.L_x_31702:
[----:B------:R-:W-:Y:S05]  /*1024c0*/  BSYNC.RECONVERGENT B3 ;  /* 0x0000000000037941 */ /* 0x000fea0003800200 */
.L_x_31700:
        /* <DEDUP_REMOVED lines=73> */
.L_x_31692:
        /* <DEDUP_REMOVED lines=126> */
.L_x_31705:
[----:B------:R-:W-:Y:S05]  /*103140*/  BSYNC.RECONVERGENT B0 ;  /* 0x0000000000007941 */ /* 0x000fea0003800200 */
.L_x_31704:
        /* <DEDUP_REMOVED lines=62> */
.L_x_31709:
[----:B------:R-:W-:Y:S05]  /*103530*/  BSYNC.RECONVERGENT B4 ;  /* 0x0000000000047941 */ /* 0x000fea0003800200 */
.L_x_31708:
[----:B------:R-:W-:Y:S01]  /*103540*/  VIADD R0, R4, 0x1 ;  /* 0x0000000104007836 */ /* 0x000fe20000000000 */
[----:B------:R-:W-:Y:S06]  /*103550*/  BRA `(.L_x_31710) ;  /* 0x0000000000087947 */ /* 0x000fec0003800000 */
.L_x_31707:
[----:B------:R0:W4:Y:S02]  /*103560*/  DMUL R2, RZ, R14 ;  /* 0x0000000eff027228 */ /* 0x0001240000000000 */
[----:B0---4-:R-:W-:-:S07]  /*103570*/  IMAD.MOV.U32 R0, RZ, RZ, 0x1 ;  /* 0x00000001ff007424 */ /* 0x011fce00078e00ff */
.L_x_31710:
[----:B------:R-:W-:Y:S05]  /*103580*/  BSYNC.RECONVERGENT B3 ;  /* 0x0000000000037941 */ /* 0x000fea0003800200 */
.L_x_31706:
        /* <DEDUP_REMOVED lines=127> */
.L_x_31712:
[----:B------:R0:W2:Y:S02]  /*103d80*/  DMUL R2, RZ, R14 ;  /* 0x0000000eff027228 */ /* 0x0000a40000000000 */
[----:B0-2---:R-:W-:-:S07]  /*103d90*/  IMAD.MOV.U32 R0, RZ, RZ, RZ ;  /* 0x000000ffff007224 */ /* 0x005fce00078e00ff */
.L_x_31713:
[----:B------:R-:W-:Y:S05]  /*103da0*/  BSYNC.RECONVERGENT B3 ;  /* 0x0000000000037941 */ /* 0x000fea0003800200 */
.L_x_31711:
        /* <DEDUP_REMOVED lines=84> */
.L_x_31691:
        /* <DEDUP_REMOVED lines=10> */
.L_x_31714:
[----:B------:R-:W0:Y:S02]  /*104390*/  DADD R12, R14, -R14 ;  /* 0x000000000e0c7229 */ /* 0x000e24000000080e */
[----:B0-----:R-:W-:Y:S02]  /*1043a0*/  IMAD.MOV.U32 R14, RZ, RZ, R12 ;  /* 0x000000ffff0e7224 */ /* 0x001fe400078e000c */
[----:B------:R-:W-:Y:S01]  /*1043b0*/  IMAD.MOV.U32 R15, RZ, RZ, R13 ;  /* 0x000000ffff0f7224 */ /* 0x000fe200078e000d */
[----:B------:R-:W-:Y:S06]  /*1043c0*/  BRA `(.L_x_31703) ;  /* 0x0000001400987947 */ /* 0x000fec0003800000 */
.L_x_31690:
        /* <DEDUP_REMOVED lines=50> */
.L_x_31718:
[----:B------:R-:W-:Y:S05]  /*1046f0*/  BSYNC.RECONVERGENT B4 ;  /* 0x0000000000047941 */ /* 0x000fea0003800200 */
.L_x_31717:
[----:B------:R-:W-:Y:S01]  /*104700*/  VIADD R0, R4, 0x1 ;  /* 0x0000000104007836 */ /* 0x000fe20000000000 */
[----:B------:R-:W-:Y:S06]  /*104710*/  BRA `(.L_x_31719) ;  /* 0x0000000000087947 */ /* 0x000fec0003800000 */
.L_x_31716:
[----:B------:R0:W4:Y:S02]  /*104720*/  DMUL R2, RZ, R14 ;  /* 0x0000000eff027228 */ /* 0x0001240000000000 */
[----:B0---4-:R-:W-:-:S07]  /*104730*/  IMAD.MOV.U32 R0, RZ, RZ, 0x1 ;  /* 0x00000001ff007424 */ /* 0x011fce00078e00ff */
.L_x_31719:
[----:B------:R-:W-:Y:S05]  /*104740*/  BSYNC.RECONVERGENT B3 ;  /* 0x0000000000037941 */ /* 0x000fea0003800200 */
.L_x_31715:
        /* <DEDUP_REMOVED lines=117> */
.L_x_31721:
[----:B------:R0:W2:Y:S02]  /*104ea0*/  DMUL R2, RZ, R14 ;  /* 0x0000000eff027228 */ /* 0x0000a40000000000 */
[----:B0-2---:R-:W-:-:S07]  /*104eb0*/  IMAD.MOV.U32 R0, RZ, RZ, RZ ;  /* 0x000000ffff007224 */ /* 0x005fce00078e00ff */
.L_x_31722:
[----:B------:R-:W-:Y:S05]  /*104ec0*/  BSYNC.RECONVERGENT B3 ;  /* 0x0000000000037941 */ /* 0x000fea0003800200 */
.L_x_31720:
        /* <DEDUP_REMOVED lines=64> */
.L_x_31689:
        /* <DEDUP_REMOVED lines=118> */
.L_x_31703:
[----:B------:R-:W-:Y:S05]  /*105a30*/  BSYNC.RECONVERGENT B2 ;  /* 0x0000000000027941 */ /* 0x000fea0003800200 */
.L_x_31688:
        /* <DEDUP_REMOVED lines=284> */
.L_x_31730:
        /* <DEDUP_REMOVED lines=53> */
.L_x_31733:
[----:B------:R-:W-:Y:S05]  /*106f50*/  BSYNC.RECONVERGENT B3 ;  /* 0x0000000000037941 */ /* 0x000fea0003800200 */
.L_x_31732:
        /* <DEDUP_REMOVED lines=77> */
.L_x_31731:
[----:B------:R-:W-:Y:S05]  /*107430*/  BSYNC.RECONVERGENT B2 ;  /* 0x0000000000027941 */ /* 0x000fea0003800200 */
.L_x_31729:
        /* <DEDUP_REMOVED lines=54> */
.L_x_31735:
[----:B------:R-:W-:Y:S05]  /*1077a0*/  BSYNC.RECONVERGENT B2 ;  /* 0x0000000000027941 */ /* 0x000fea0003800200 */
.L_x_31734:
        /* <DEDUP_REMOVED lines=176> */
.L_x_31737:
[----:B------:R-:W-:Y:S02]  /*1082b0*/  FSEL R2, RZ, 3.37028055040000000000e+12, P0 ;  /* 0x54442d18ff027808 */ /* 0x000fe40000000000 */
[----:B------:R-:W-:-:S07]  /*1082c0*/  FSEL R3, RZ, 2.1426990032196044922, P0 ;  /* 0x400921fbff037808 */ /* 0x000fce0000000000 */
.L_x_31738:
[----:B------:R-:W-:Y:S05]  /*1082d0*/  BSYNC.RECONVERGENT B0 ;  /* 0x0000000000007941 */ /* 0x000fea0003800200 */
.L_x_31736:
        /* <DEDUP_REMOVED lines=14> */
.L_x_31728:
        /* <DEDUP_REMOVED lines=249> */
.L_x_31742:
[----:B------:R-:W-:Y:S05]  /*109350*/  BSYNC.RECONVERGENT B0 ;  /* 0x0000000000007941 */ /* 0x000fea0003800200 */
.L_x_31741:
        /* <DEDUP_REMOVED lines=8> */
.L_x_31744:
[----:B------:R-:W-:Y:S05]  /*1093e0*/  BSYNC.RECONVERGENT B2 ;  /* 0x0000000000027941 */ /* 0x000fea0003800200 */
.L_x_31743:
        /* <DEDUP_REMOVED lines=176> */
.L_x_31746:
[----:B------:R-:W-:Y:S02]  /*109ef0*/  FSEL R2, RZ, 3.37028055040000000000e+12, P0 ;  /* 0x54442d18ff027808 */ /* 0x000fe40000000000 */
[----:B------:R-:W-:-:S07]  /*109f00*/  FSEL R3, RZ, 2.1426990032196044922, P0 ;  /* 0x400921fbff037808 */ /* 0x000fce0000000000 */
.L_x_31747:
[----:B------:R-:W-:Y:S05]  /*109f10*/  BSYNC.RECONVERGENT B0 ;  /* 0x0000000000007941 */ /* 0x000fea0003800200 */
.L_x_31745:
        /* <DEDUP_REMOVED lines=14> */
.L_x_31740:
        /* <DEDUP_REMOVED lines=103> */
[----:B-1----:R-:W0:Y:S02]  /*10a670*/  DMUL R58, R58, R58 ;  /* 0x0000003a3a3a7228 */ /* 0x002e240000000000 */
.L_x_31749:
        /* <DEDUP_REMOVED lines=75> */
[----:B------:R1:W5:Y:S02]  /*10ab30*/  DSETP.GEU.AND P2, PT, R56, R4, P2 ;  /* 0x000000043800722a */ /* 0x000364000174e000 */
        /* <DEDUP_REMOVED lines=12> */
[----:B-----5:R0:W1:Y:S02]  /*10ac00*/  DSETP.GEU.AND P2, PT, R62, R6, P2 ;  /* 0x000000063e00722a */ /* 0x020064000174e000 */
        /* <DEDUP_REMOVED lines=39> */
.L_x_31748:
        /* <DEDUP_REMOVED lines=257> */
.L_x_31751:
        /* <DEDUP_REMOVED lines=52> */
[----:B--234-:R-:W-:Y:S05]  /*10c1d0*/  CALL.REL.NOINC `($__internal_65_$__cuda_sm20_div_rn_f64_full) ;  /* 0x0000050400a47944 */ /* 0x01cfea0003c00000 */
.L_x_31754:
[----:B------:R-:W-:Y:S05]  /*10c1e0*/  BSYNC.RECONVERGENT B3 ;  /* 0x0000000000037941 */ /* 0x000fea0003800200 */
.L_x_31753:
        /* <DEDUP_REMOVED lines=77> */
.L_x_31752:
[----:B------:R-:W-:Y:S05]  /*10c6c0*/  BSYNC.RECONVERGENT B2 ;  /* 0x0000000000027941 */ /* 0x000fea0003800200 */
.L_x_31750:
        /* <DEDUP_REMOVED lines=65> */
.L_x_31756:
[----:B------:R-:W-:Y:S05]  /*10cae0*/  BSYNC.RECONVERGENT B2 ;  /* 0x0000000000027941 */ /* 0x000fea0003800200 */
.L_x_31755:
        /* <DEDUP_REMOVED lines=176> */
.L_x_31758:
[----:B------:R-:W-:Y:S02]  /*10d5f0*/  FSEL R2, RZ, 3.37028055040000000000e+12, P0 ;  /* 0x54442d18ff027808 */ /* 0x000fe40000000000 */
[----:B------:R-:W-:-:S07]  /*10d600*/  FSEL R3, RZ, 2.1426990032196044922, P0 ;  /* 0x400921fbff037808 */ /* 0x000fce0000000000 */
.L_x_31759:
[----:B------:R-:W-:Y:S05]  /*10d610*/  BSYNC.RECONVERGENT B0 ;  /* 0x0000000000007941 */ /* 0x000fea0003800200 */
.L_x_31757:
        /* <DEDUP_REMOVED lines=12> */
[----:B-1----:R0:W1:Y:S02]  /*10d6e0*/  DMUL R8, R44, 0.5 ;  /* 0x3fe000002c087828 */ /* 0x0020640000000000 */
[----:B01----:R-:W-:Y:S05]  /*10d6f0*/  BRA `(.L_x_31739) ;  /* 0x0000009400387947 */ /* 0x003fea0003800000 */
.L_x_31727:
        /* <DEDUP_REMOVED lines=325> */
.L_x_31761:
[----:B------:R-:W-:Y:S05]  /*10eb50*/  BSYNC.RECONVERGENT B0 ;  /* 0x0000000000007941 */ /* 0x000fea0003800200 */
.L_x_31760:
        /* <DEDUP_REMOVED lines=8> */
.L_x_31763:
[----:B------:R-:W-:Y:S05]  /*10ebe0*/  BSYNC.RECONVERGENT B2 ;  /* 0x0000000000027941 */ /* 0x000fea0003800200 */
.L_x_31762:
        /* <DEDUP_REMOVED lines=176> */
.L_x_31765:
[----:B------:R-:W-:Y:S02]  /*10f6f0*/  FSEL R2, RZ, 3.37028055040000000000e+12, P0 ;  /* 0x54442d18ff027808 */ /* 0x000fe40000000000 */
[----:B------:R-:W-:-:S07]  /*10f700*/  FSEL R3, RZ, 2.1426990032196044922, P0 ;  /* 0x400921fbff037808 */ /* 0x000fce0000000000 */
.L_x_31766:
[----:B------:R-:W-:Y:S05]  /*10f710*/  BSYNC.RECONVERGENT B0 ;  /* 0x0000000000007941 */ /* 0x000fea0003800200 */
.L_x_31764:
        /* <DEDUP_REMOVED lines=10> */
.L_x_31726:
        /* <DEDUP_REMOVED lines=206> */
.L_x_31769:
        /* <DEDUP_REMOVED lines=53> */
.L_x_31772:
[----:B------:R-:W-:Y:S05]  /*1107f0*/  BSYNC.RECONVERGENT B3 ;  /* 0x0000000000037941 */ /* 0x000fea0003800200 */
.L_x_31771:
        /* <DEDUP_REMOVED lines=77> */
.L_x_31770:
[----:B------:R-:W-:Y:S05]  /*110cd0*/  BSYNC.RECONVERGENT B2 ;  /* 0x0000000000027941 */ /* 0x000fea0003800200 */
.L_x_31768:
        /* <DEDUP_REMOVED lines=189> */
.L_x_31767:
        /* <DEDUP_REMOVED lines=193> */
.L_x_31725:
        /* <DEDUP_REMOVED lines=50> */
[----:B-1234-:R-:W-:Y:S05]  /*1127e0*/  CALL.REL.NOINC `($__internal_65_$__cuda_sm20_div_rn_f64_full) ;  /* 0x000004a000207944 */ /* 0x01efea0003c00000 */
[----:B------:R-:W-:Y:S02]  /*1127f0*/  IMAD.MOV.U32 R8, RZ, RZ, R2 ;  /* 0x000000ffff087224 */ /* 0x000fe400078e0002 */
[----:B------:R-:W-:-:S07]  /*112800*/  IMAD.MOV.U32 R9, RZ, RZ, R3 ;  /* 0x000000ffff097224 */ /* 0x000fce00078e0003 */
.L_x_31774:
[----:B------:R-:W-:Y:S05]  /*112810*/  BSYNC.RECONVERGENT B2 ;  /* 0x0000000000027941 */ /* 0x000fea0003800200 */
.L_x_31773:
        /* <DEDUP_REMOVED lines=51> */
.L_x_31776:
[----:B------:R-:W-:Y:S05]  /*112b50*/  BSYNC.RECONVERGENT B2 ;  /* 0x0000000000027941 */ /* 0x000fea0003800200 */
.L_x_31775:
        /* <DEDUP_REMOVED lines=334> */
.L_x_31778:
[----:B------:R-:W-:Y:S05]  /*114040*/  BSYNC.RECONVERGENT B0 ;  /* 0x0000000000007941 */ /* 0x000fea0003800200 */
.L_x_31777:
        /* <DEDUP_REMOVED lines=9> */
.L_x_31780:
[----:B------:R-:W-:Y:S05]  /*1140e0*/  BSYNC.RECONVERGENT B2 ;  /* 0x0000000000027941 */ /* 0x000fea0003800200 */
.L_x_31779:
        /* <DEDUP_REMOVED lines=176> */
.L_x_31782:
[----:B------:R-:W-:Y:S02]  /*114bf0*/  FSEL R2, RZ, 3.37028055040000000000e+12, P0 ;  /* 0x54442d18ff027808 */ /* 0x000fe40000000000 */
[----:B------:R-:W-:-:S07]  /*114c00*/  FSEL R3, RZ, 2.1426990032196044922, P0 ;  /* 0x400921fbff037808 */ /* 0x000fce0000000000 */
.L_x_31783:
[----:B------:R-:W-:Y:S05]  /*114c10*/  BSYNC.RECONVERGENT B0 ;  /* 0x0000000000007941 */ /* 0x000fea0003800200 */
.L_x_31781:
        /* <DEDUP_REMOVED lines=14> */
.L_x_31724:
        /* <DEDUP_REMOVED lines=297> */
.L_x_31785:
[----:B------:R-:W-:Y:S05]  /*115f90*/  BSYNC.RECONVERGENT B0 ;  /* 0x0000000000007941 */ /* 0x000fea0003800200 */
.L_x_31784:
[----:B------:R-:W-:Y:S04]  /*115fa0*/  BSSY.RECONVERGENT B2, `(.L_x_31786) ;  /* 0x0000007000027945 */ /* 0x000fe80003800200 */
[----:B------:R-:W-:Y:S05]  /*115fb0*/  @P4 BRA P5, `(.L_x_31787) ;  /* 0x0000000000144947 */ /* 0x000fea0002800000 */
[----:B------:R-:W-:Y:S01]  /*115fc0*/  IMAD.MOV.U32 R0, RZ, RZ, R4 ;  /* 0x000000ffff007224 */ /* 0x000fe200078e0004 */
[----:B------:R-:W-:Y:S01]  /*115fd0*/  MOV R4, 0x116010 ;  /* 0x0011601000047802 */ /* 0x000fe20000000f00 */
[----:B------:R-:W-:Y:S02]  /*115fe0*/  IMAD.MOV.U32 R2, RZ, RZ, R10 ;  /* 0x000000ffff027224 */ /* 0x000fe400078e000a */
[----:B------:R-:W-:-:S07]  /*115ff0*/  IMAD.MOV.U32 R3, RZ, RZ, R11 ;  /* 0x000000ffff037224 */ /* 0x000fce00078e000b */
[----:B01234-:R-:W-:Y:S05]  /*116000*/  CALL.REL.NOINC `($__internal_65_$__cuda_sm20_div_rn_f64_full) ;  /* 0x0000046800187944 */ /* 0x01ffea0003c00000 */
.L_x_31787:
[----:B------:R-:W-:Y:S05]  /*116010*/  BSYNC.RECONVERGENT B2 ;  /* 0x0000000000027941 */ /* 0x000fea0003800200 */
.L_x_31786:
        /* <DEDUP_REMOVED lines=176> */
.L_x_31789:
[----:B------:R-:W-:Y:S02]  /*116b20*/  FSEL R2, RZ, 3.37028055040000000000e+12, P0 ;  /* 0x54442d18ff027808 */ /* 0x000fe40000000000 */
[----:B------:R-:W-:-:S07]  /*116b30*/  FSEL R3, RZ, 2.1426990032196044922, P0 ;  /* 0x400921fbff037808 */ /* 0x000fce0000000000 */
.L_x_31790:
[----:B------:R-:W-:Y:S05]  /*116b40*/  BSYNC.RECONVERGENT B0 ;  /* 0x0000000000007941 */ /* 0x000fea0003800200 */
.L_x_31788:
        /* <DEDUP_REMOVED lines=9> */
.L_x_31739:
[----:B------:R-:W-:Y:S05]  /*116be0*/  BSYNC.RECONVERGENT B1 ;  /* 0x0000000000017941 */ /* 0x000fea0003800200 */
.L_x_31723:
        /* <DEDUP_REMOVED lines=147> */
.L_x_31797:
[----:B------:R-:W-:Y:S05]  /*117520*/  BSYNC.RECONVERGENT B0 ;  /* 0x0000000000007941 */ /* 0x000fea0003800200 */
.L_x_31796:
        /* <DEDUP_REMOVED lines=50> */
.L_x_31801:
[----:B------:R-:W-:Y:S05]  /*117850*/  BSYNC.RECONVERGENT B4 ;  /* 0x0000000000047941 */ /* 0x000fea0003800200 */
.L_x_31800:
[----:B------:R-:W-:Y:S01]  /*117860*/  VIADD R0, R4, 0x1 ;  /* 0x0000000104007836 */ /* 0x000fe20000000000 */
[----:B------:R-:W-:Y:S06]  /*117870*/  BRA `(.L_x_31802) ;  /* 0x0000000000087947 */ /* 0x000fec0003800000 */
.L_x_31799:
[----:B0-----:R0:W0:Y:S02]  /*117880*/  DMUL R2, RZ, R42 ;  /* 0x0000002aff027228 */ /* 0x0010240000000000 */
[----:B0-----:R-:W-:-:S07]  /*117890*/  IMAD.MOV.U32 R0, RZ, RZ, 0x1 ;  /* 0x00000001ff007424 */ /* 0x001fce00078e00ff */
.L_x_31802:
[----:B------:R-:W-:Y:S05]  /*1178a0*/  BSYNC.RECONVERGENT B3 ;  /* 0x0000000000037941 */ /* 0x000fea0003800200 */
.L_x_31798:
        /* <DEDUP_REMOVED lines=117> */
.L_x_31804:
[----:B------:R0:W2:Y:S02]  /*118000*/  DMUL R2, RZ, R42 ;  /* 0x0000002aff027228 */ /* 0x0000a40000000000 */
[----:B0-2---:R-:W-:-:S07]  /*118010*/  IMAD.MOV.U32 R0, RZ, RZ, RZ ;  /* 0x000000ffff007224 */ /* 0x005fce00078e00ff */
.L_x_31805:
[----:B------:R-:W-:Y:S05]  /*118020*/  BSYNC.RECONVERGENT B3 ;  /* 0x0000000000037941 */ /* 0x000fea0003800200 */
.L_x_31803:
        /* <DEDUP_REMOVED lines=73> */
.L_x_31795:
        /* <DEDUP_REMOVED lines=126> */
.L_x_31808:
[----:B------:R-:W-:Y:S05]  /*118ca0*/  BSYNC.RECONVERGENT B0 ;  /* 0x0000000000007941 */ /* 0x000fea0003800200 */
.L_x_31807:
        /* <DEDUP_REMOVED lines=62> */
.L_x_31812:
[----:B------:R-:W-:Y:S05]  /*119090*/  BSYNC.RECONVERGENT B4 ;  /* 0x0000000000047941 */ /* 0x000fea0003800200 */
.L_x_31811:
[----:B------:R-:W-:Y:S01]  /*1190a0*/  VIADD R0, R4, 0x1 ;  /* 0x0000000104007836 */ /* 0x000fe20000000000 */
[----:B------:R-:W-:Y:S06]  /*1190b0*/  BRA `(.L_x_31813) ;  /* 0x0000000000087947 */ /* 0x000fec0003800000 */
.L_x_31810:
[----:B------:R0:W0:Y:S02]  /*1190c0*/  DMUL R2, RZ, R42 ;  /* 0x0000002aff027228 */ /* 0x0000240000000000 */
[----:B0-----:R-:W-:-:S07]  /*1190d0*/  IMAD.MOV.U32 R0, RZ, RZ, 0x1 ;  /* 0x00000001ff007424 */ /* 0x001fce00078e00ff */
.L_x_31813:
[----:B------:R-:W-:Y:S05]  /*1190e0*/  BSYNC.RECONVERGENT B3 ;  /* 0x0000000000037941 */ /* 0x000fea0003800200 */
.L_x_31809:
        /* <DEDUP_REMOVED lines=127> */
.L_x_31815:
[----:B------:R0:W2:Y:S02]  /*1198e0*/  DMUL R2, RZ, R42 ;  /* 0x0000002aff027228 */ /* 0x0000a40000000000 */
[----:B0-2---:R-:W-:-:S07]  /*1198f0*/  IMAD.MOV.U32 R0, RZ, RZ, RZ ;  /* 0x000000ffff007224 */ /* 0x005fce00078e00ff */
.L_x_31816:
[----:B------:R-:W-:Y:S05]  /*119900*/  BSYNC.RECONVERGENT B3 ;  /* 0x0000000000037941 */ /* 0x000fea0003800200 */
.L_x_31814:
        /* <DEDUP_REMOVED lines=84> */
.L_x_31794:
        /* <DEDUP_REMOVED lines=10> */
.L_x_31817:
[----:B------:R-:W0:Y:S02]  /*119ef0*/  DADD R40, R42, -R42 ;  /* 0x000000002a287229 */ /* 0x000e24000000082a */
[----:B0-----:R-:W-:Y:S02]  /*119f00*/  IMAD.MOV.U32 R42, RZ, RZ, R40 ;  /* 0x000000ffff2a7224 */ /* 0x001fe400078e0028 */
[----:B------:R-:W-:Y:S01]  /*119f10*/  IMAD.MOV.U32 R43, RZ, RZ, R41 ;  /* 0x000000ffff2b7224 */ /* 0x000fe200078e0029 */
[----:B------:R-:W-:Y:S06]  /*119f20*/  BRA `(.L_x_31806) ;  /* 0x0000001400987947 */ /* 0x000fec0003800000 */
.L_x_31793:
        /* <DEDUP_REMOVED lines=50> */
.L_x_31821:
[----:B------:R-:W-:Y:S05]  /*11a250*/  BSYNC.RECONVERGENT B4 ;  /* 0x0000000000047941 */ /* 0x000fea0003800200 */
.L_x_31820:
[----:B------:R-:W-:Y:S01]  /*11a260*/  VIADD R0, R4, 0x1 ;  /* 0x0000000104007836 */ /* 0x000fe20000000000 */
[----:B------:R-:W-:Y:S06]  /*11a270*/  BRA `(.L_x_31822) ;  /* 0x0000000000087947 */ /* 0x000fec0003800000 */
.L_x_31819:
[----:B------:R0:W0:Y:S02]  /*11a280*/  DMUL R2, RZ, R42 ;  /* 0x0000002aff027228 */ /* 0x0000240000000000 */
[----:B0-----:R-:W-:-:S07]  /*11a290*/  IMAD.MOV.U32 R0, RZ, RZ, 0x1 ;  /* 0x00000001ff007424 */ /* 0x001fce00078e00ff */
.L_x_31822:
[----:B------:R-:W-:Y:S05]  /*11a2a0*/  BSYNC.RECONVERGENT B3 ;  /* 0x0000000000037941 */ /* 0x000fea0003800200 */
.L_x_31818:
        /* <DEDUP_REMOVED lines=117> */
.L_x_31824:
[----:B------:R0:W2:Y:S02]  /*11aa00*/  DMUL R2, RZ, R42 ;  /* 0x0000002aff027228 */ /* 0x0000a40000000000 */
[----:B0-2---:R-:W-:-:S07]  /*11aa10*/  IMAD.MOV.U32 R0, RZ, RZ, RZ ;  /* 0x000000ffff007224 */ /* 0x005fce00078e00ff */
.L_x_31825:
[----:B------:R-:W-:Y:S05]  /*11aa20*/  BSYNC.RECONVERGENT B3 ;  /* 0x0000000000037941 */ /* 0x000fea0003800200 */
.L_x_31823:
        /* <DEDUP_REMOVED lines=64> */
.L_x_31792:
        /* <DEDUP_REMOVED lines=118> */
.L_x_31806:
[----:B------:R-:W-:Y:S05]  /*11b590*/  BSYNC.RECONVERGENT B2 ;  /* 0x0000000000027941 */ /* 0x000fea0003800200 */
.L_x_31791:
        /* <DEDUP_REMOVED lines=284> */
.L_x_31833:
        /* <DEDUP_REMOVED lines=53> */
.L_x_31836:
[----:B------:R-:W-:Y:S05]  /*11cab0*/  BSYNC.RECONVERGENT B3 ;  /* 0x0000000000037941 */ /* 0x000fea0003800200 */
.L_x_31835:
        /* <DEDUP_REMOVED lines=77> */
.L_x_31834:
[----:B------:R-:W-:Y:S05]  /*11cf90*/  BSYNC.RECONVERGENT B2 ;  /* 0x0000000000027941 */ /* 0x000fea0003800200 */
.L_x_31832:
        /* <DEDUP_REMOVED lines=54> */
.L_x_31838:
[----:B------:R-:W-:Y:S05]  /*11d300*/  BSYNC.RECONVERGENT B2 ;  /* 0x0000000000027941 */ /* 0x000fea0003800200 */
.L_x_31837:
        /* <DEDUP_REMOVED lines=176> */
.L_x_31840:
[----:B------:R-:W-:Y:S02]  /*11de10*/  FSEL R2, RZ, 3.37028055040000000000e+12, P0 ;  /* 0x54442d18ff027808 */ /* 0x000fe40000000000 */
[----:B------:R-:W-:-:S07]  /*11de20*/  FSEL R3, RZ, 2.1426990032196044922, P0 ;  /* 0x400921fbff037808 */ /* 0x000fce0000000000 */
.L_x_31841:
[----:B------:R-:W-:Y:S05]  /*11de30*/  BSYNC.RECONVERGENT B0 ;  /* 0x0000000000007941 */ /* 0x000fea0003800200 */
.L_x_31839:
        /* <DEDUP_REMOVED lines=14> */
.L_x_31831:
        /* <DEDUP_REMOVED lines=249> */
.L_x_31845:
[----:B------:R-:W-:Y:S05]  /*11eeb0*/  BSYNC.RECONVERGENT B0 ;  /* 0x0000000000007941 */ /* 0x000fea0003800200 */
.L_x_31844:
        /* <DEDUP_REMOVED lines=8> */
.L_x_31847:
[----:B------:R-:W-:Y:S05]  /*11ef40*/  BSYNC.RECONVERGENT B2 ;  /* 0x0000000000027941 */ /* 0x000fea0003800200 */
.L_x_31846:
        /* <DEDUP_REMOVED lines=176> */
.L_x_31849:
[----:B------:R-:W-:Y:S02]  /*11fa50*/  FSEL R2, RZ, 3.37028055040000000000e+12, P0 ;  /* 0x54442d18ff027808 */ /* 0x000fe40000000000 */
[----:B------:R-:W-:-:S07]  /*11fa60*/  FSEL R3, RZ, 2.1426990032196044922, P0 ;  /* 0x400921fbff037808 */ /* 0x000fce0000000000 */
.L_x_31850:
[----:B------:R-:W-:Y:S05]  /*11fa70*/  BSYNC.RECONVERGENT B0 ;  /* 0x0000000000007941 */ /* 0x000fea0003800200 */
.L_x_31848:
        /* <DEDUP_REMOVED lines=14> */
.L_x_31843:
        /* <DEDUP_REMOVED lines=104> */
.L_x_31852:
        /* <DEDUP_REMOVED lines=128> */
.L_x_31851:
        /* <DEDUP_REMOVED lines=257> */
.L_x_31854:
        /* <DEDUP_REMOVED lines=53> */
.L_x_31857:
[----:B------:R-:W-:Y:S05]  /*121d40*/  BSYNC.RECONVERGENT B3 ;  /* 0x0000000000037941 */ /* 0x000fea0003800200 */
.L_x_31856:
        /* <DEDUP_REMOVED lines=77> */
.L_x_31855:
[----:B------:R-:W-:Y:S05]  /*122220*/  BSYNC.RECONVERGENT B2 ;  /* 0x0000000000027941 */ /* 0x000fea0003800200 */
.L_x_31853:
        /* <DEDUP_REMOVED lines=65> */
.L_x_31859:
[----:B------:R-:W-:Y:S05]  /*122640*/  BSYNC.RECONVERGENT B2 ;  /* 0x0000000000027941 */ /* 0x000fea0003800200 */
.L_x_31858:
        /* <DEDUP_REMOVED lines=176> */
.L_x_31861:
[----:B------:R-:W-:Y:S02]  /*123150*/  FSEL R2, RZ, 3.37028055040000000000e+12, P0 ;  /* 0x54442d18ff027808 */ /* 0x000fe40000000000 */
[----:B------:R-:W-:-:S07]  /*123160*/  FSEL R3, RZ, 2.1426990032196044922, P0 ;  /* 0x400921fbff037808 */ /* 0x000fce0000000000 */
.L_x_31862:
[----:B------:R-:W-:Y:S05]  /*123170*/  BSYNC.RECONVERGENT B0 ;  /* 0x0000000000007941 */ /* 0x000fea0003800200 */
.L_x_31860:
        /* <DEDUP_REMOVED lines=14> */
.L_x_31830:
        /* <DEDUP_REMOVED lines=325> */
.L_x_31864:
[----:B------:R-:W-:Y:S05]  /*1246b0*/  BSYNC.RECONVERGENT B0 ;  /* 0x0000000000007941 */ /* 0x000fea0003800200 */
.L_x_31863:
        /* <DEDUP_REMOVED lines=8> */
.L_x_31866:
[----:B------:R-:W-:Y:S05]  /*124740*/  BSYNC.RECONVERGENT B2 ;  /* 0x0000000000027941 */ /* 0x000fea0003800200 */
.L_x_31865:
        /* <DEDUP_REMOVED lines=176> */
.L_x_31868:
[----:B------:R-:W-:Y:S02]  /*125250*/  FSEL R2, RZ, 3.37028055040000000000e+12, P0 ;  /* 0x54442d18ff027808 */ /* 0x000fe40000000000 */
[----:B------:R-:W-:-:S07]  /*125260*/  FSEL R3, RZ, 2.1426990032196044922, P0 ;  /* 0x400921fbff037808 */ /* 0x000fce0000000000 */
.L_x_31869:
[----:B------:R-:W-:Y:S05]  /*125270*/  BSYNC.RECONVERGENT B0 ;  /* 0x0000000000007941 */ /* 0x000fea0003800200 */
.L_x_31867:
        /* <DEDUP_REMOVED lines=10> */
.L_x_31829:
        /* <DEDUP_REMOVED lines=206> */
.L_x_31872:
        /* <DEDUP_REMOVED lines=53> */
.L_x_31875:
[----:B------:R-:W-:Y:S05]  /*126350*/  BSYNC.RECONVERGENT B3 ;  /* 0x0000000000037941 */ /* 0x000fea0003800200 */
.L_x_31874:
        /* <DEDUP_REMOVED lines=77> */
.L_x_31873:
[----:B------:R-:W-:Y:S05]  /*126830*/  BSYNC.RECONVERGENT B2 ;  /* 0x0000000000027941 */ /* 0x000fea0003800200 */
.L_x_31871:
        /* <DEDUP_REMOVED lines=189> */
.L_x_31870:
        /* <DEDUP_REMOVED lines=193> */
.L_x_31828:
        /* <DEDUP_REMOVED lines=53> */
.L_x_31877:
[----:B------:R-:W-:Y:S05]  /*128370*/  BSYNC.RECONVERGENT B2 ;  /* 0x0000000000027941 */ /* 0x000fea0003800200 */
.L_x_31876:
        /* <DEDUP_REMOVED lines=51> */
.L_x_31879:
[----:B------:R-:W-:Y:S05]  /*1286b0*/  BSYNC.RECONVERGENT B2 ;  /* 0x0000000000027941 */ /* 0x000fea0003800200 */
.L_x_31878:
        /* <DEDUP_REMOVED lines=334> */
.L_x_31881:
[----:B------:R-:W-:Y:S05]  /*129ba0*/  BSYNC.RECONVERGENT B0 ;  /* 0x0000000000007941 */ /* 0x000fea0003800200 */
.L_x_31880:
        /* <DEDUP_REMOVED lines=9> */
.L_x_31883:
[----:B------:R-:W-:Y:S05]  /*129c40*/  BSYNC.RECONVERGENT B2 ;  /* 0x0000000000027941 */ /* 0x000fea0003800200 */
.L_x_31882:
        /* <DEDUP_REMOVED lines=176> */
.L_x_31885:
[----:B------:R-:W-:Y:S02]  /*12a750*/  FSEL R2, RZ, 3.37028055040000000000e+12, P0 ;  /* 0x54442d18ff027808 */ /* 0x000fe40000000000 */
[----:B------:R-:W-:-:S07]  /*12a760*/  FSEL R3, RZ, 2.1426990032196044922, P0 ;  /* 0x400921fbff037808 */ /* 0x000fce0000000000 */
.L_x_31886:
[----:B------:R-:W-:Y:S05]  /*12a770*/  BSYNC.RECONVERGENT B0 ;  /* 0x0000000000007941 */ /* 0x000fea0003800200 */
.L_x_31884:
        /* <DEDUP_REMOVED lines=14> */
.L_x_31827:
        /* <DEDUP_REMOVED lines=297> */
.L_x_31888:
[----:B------:R-:W-:Y:S05]  /*12baf0*/  BSYNC.RECONVERGENT B0 ;  /* 0x0000000000007941 */ /* 0x000fea0003800200 */
.L_x_31887:
[----:B------:R-:W-:Y:S04]  /*12bb00*/  BSSY.RECONVERGENT B2, `(.L_x_31889) ;  /* 0x0000007000027945 */ /* 0x000fe80003800200 */
[----:B------:R-:W-:Y:S05]  /*12bb10*/  @P4 BRA P5, `(.L_x_31890) ;  /* 0x0000000000144947 */ /* 0x000fea0002800000 */
[----:B------:R-:W-:Y:S01]  /*12bb20*/  IMAD.MOV.U32 R0, RZ, RZ, R4 ;  /* 0x000000ffff007224 */ /* 0x000fe200078e0004 */
[----:B------:R-:W-:Y:S01]  /*12bb30*/  MOV R4, 0x12bb70 ;  /* 0x0012bb7000047802 */ /* 0x000fe20000000f00 */
[----:B------:R-:W-:Y:S02]  /*12bb40*/  IMAD.MOV.U32 R2, RZ, RZ, R10 ;  /* 0x000000ffff027224 */ /* 0x000fe400078e000a */
[----:B------:R-:W-:-:S07]  /*12bb50*/  IMAD.MOV.U32 R3, RZ, RZ, R11 ;  /* 0x000000ffff037224 */ /* 0x000fce00078e000b */
[----:B01234-:R-:W-:Y:S05]  /*12bb60*/  CALL.REL.NOINC `($__internal_65_$__cuda_sm20_div_rn_f64_full) ;  /* 0x0000030c00407944 */ /* 0x01ffea0003c00000 */
.L_x_31890:
[----:B------:R-:W-:Y:S05]  /*12bb70*/  BSYNC.RECONVERGENT B2 ;  /* 0x0000000000027941 */ /* 0x000fea0003800200 */
.L_x_31889:
        /* <DEDUP_REMOVED lines=176> */
.L_x_31892:
[----:B------:R-:W-:Y:S02]  /*12c680*/  FSEL R2, RZ, 3.37028055040000000000e+12, P0 ;  /* 0x54442d18ff027808 */ /* 0x000fe40000000000 */
[----:B------:R-:W-:-:S07]  /*12c690*/  FSEL R3, RZ, 2.1426990032196044922, P0 ;  /* 0x400921fbff037808 */ /* 0x000fce0000000000 */
.L_x_31893:
[----:B------:R-:W-:Y:S05]  /*12c6a0*/  BSYNC.RECONVERGENT B0 ;  /* 0x0000000000007941 */ /* 0x000fea0003800200 */
.L_x_31891:
        /* <DEDUP_REMOVED lines=9> */
.L_x_31842:
[----:B------:R-:W-:Y:S05]  /*12c740*/  BSYNC.RECONVERGENT B1 ;  /* 0x0000000000017941 */ /* 0x000fea0003800200 */
.L_x_31826:
        /* <DEDUP_REMOVED lines=147> */
.L_x_31900:
[----:B------:R-:W-:Y:S05]  /*12d080*/  BSYNC.RECONVERGENT B0 ;  /* 0x0000000000007941 */ /* 0x000fea0003800200 */
.L_x_31899:
        /* <DEDUP_REMOVED lines=50> */
.L_x_31904:
[----:B------:R-:W-:Y:S05]  /*12d3b0*/  BSYNC.RECONVERGENT B4 ;  /* 0x0000000000047941 */ /* 0x000fea0003800200 */
.L_x_31903:
[----:B------:R-:W-:Y:S01]  /*12d3c0*/  VIADD R0, R4, 0x1 ;  /* 0x0000000104007836 */ /* 0x000fe20000000000 */
[----:B------:R-:W-:Y:S06]  /*12d3d0*/  BRA `(.L_x_31905) ;  /* 0x0000000000087947 */ /* 0x000fec0003800000 */
.L_x_31902:
[----:B0-----:R0:W0:Y:S02]  /*12d3e0*/  DMUL R2, RZ, R38 ;  /* 0x00000026ff027228 */ /* 0x0010240000000000 */
[----:B0-----:R-:W-:-:S07]  /*12d3f0*/  IMAD.MOV.U32 R0, RZ, RZ, 0x1 ;  /* 0x00000001ff007424 */ /* 0x001fce00078e00ff */
.L_x_31905:
[----:B------:R-:W-:Y:S05]  /*12d400*/  BSYNC.RECONVERGENT B3 ;  /* 0x0000000000037941 */ /* 0x000fea0003800200 */
.L_x_31901:
        /* <DEDUP_REMOVED lines=117> */
.L_x_31907:
[----:B------:R0:W2:Y:S02]  /*12db60*/  DMUL R2, RZ, R38 ;  /* 0x00000026ff027228 */ /* 0x0000a40000000000 */
[----:B0-2---:R-:W-:-:S07]  /*12db70*/  IMAD.MOV.U32 R0, RZ, RZ, RZ ;  /* 0x000000ffff007224 */ /* 0x005fce00078e00ff */
.L_x_31908:
[----:B------:R-:W-:Y:S05]  /*12db80*/  BSYNC.RECONVERGENT B3 ;  /* 0x0000000000037941 */ /* 0x000fea0003800200 */
.L_x_31906:
        /* <DEDUP_REMOVED lines=73> */
.L_x_31898:
        /* <DEDUP_REMOVED lines=126> */
.L_x_31911:
[----:B------:R-:W-:Y:S05]  /*12e800*/  BSYNC.RECONVERGENT B0 ;  /* 0x0000000000007941 */ /* 0x000fea0003800200 */
.L_x_31910:
        /* <DEDUP_REMOVED lines=62> */
.L_x_31915:
[----:B------:R-:W-:Y:S05]  /*12ebf0*/  BSYNC.RECONVERGENT B4 ;  /* 0x0000000000047941 */ /* 0x000fea0003800200 */
.L_x_31914:
[----:B------:R-:W-:Y:S01]  /*12ec00*/  VIADD R0, R4, 0x1 ;  /* 0x0000000104007836 */ /* 0x000fe20000000000 */
[----:B------:R-:W-:Y:S06]  /*12ec10*/  BRA `(.L_x_31916) ;  /* 0x0000000000087947 */ /* 0x000fec0003800000 */
.L_x_31913:
[----:B------:R0:W0:Y:S02]  /*12ec20*/  DMUL R2, RZ, R38 ;  /* 0x00000026ff027228 */ /* 0x0000240000000000 */
[----:B0-----:R-:W-:-:S07]  /*12ec30*/  IMAD.MOV.U32 R0, RZ, RZ, 0x1 ;  /* 0x00000001ff007424 */ /* 0x001fce00078e00ff */
.L_x_31916:
[----:B------:R-:W-:Y:S05]  /*12ec40*/  BSYNC.RECONVERGENT B3 ;  /* 0x0000000000037941 */ /* 0x000fea0003800200 */
.L_x_31912:
        /* <DEDUP_REMOVED lines=127> */
.L_x_31918:
[----:B------:R0:W2:Y:S02]  /*12f440*/  DMUL R2, RZ, R38 ;  /* 0x00000026ff027228 */ /* 0x0000a40000000000 */
[----:B0-2---:R-:W-:-:S07]  /*12f450*/  IMAD.MOV.U32 R0, RZ, RZ, RZ ;  /* 0x000000ffff007224 */ /* 0x005fce00078e00ff */
.L_x_31919:
[----:B------:R-:W-:Y:S05]  /*12f460*/  BSYNC.RECONVERGENT B3 ;  /* 0x0000000000037941 */ /* 0x000fea0003800200 */
.L_x_31917:
        /* <DEDUP_REMOVED lines=84> */
.L_x_31897:
        /* <DEDUP_REMOVED lines=10> */
.L_x_31920:
[----:B------:R-:W0:Y:S02]  /*12fa50*/  DADD R36, R38, -R38 ;  /* 0x0000000026247229 */ /* 0x000e240000000826 */
[----:B0-----:R-:W-:Y:S02]  /*12fa60*/  IMAD.MOV.U32 R38, RZ, RZ, R36 ;  /* 0x000000ffff267224 */ /* 0x001fe400078e0024 */
[----:B------:R-:W-:Y:S01]  /*12fa70*/  IMAD.MOV.U32 R39, RZ, RZ, R37 ;  /* 0x000000ffff277224 */ /* 0x000fe200078e0025 */
[----:B------:R-:W-:Y:S06]  /*12fa80*/  BRA `(.L_x_31909) ;  /* 0x0000001400987947 */ /* 0x000fec0003800000 */
.L_x_31896:
        /* <DEDUP_REMOVED lines=50> */
.L_x_31924:
[----:B------:R-:W-:Y:S05]  /*12fdb0*/  BSYNC.RECONVERGENT B4 ;  /* 0x0000000000047941 */ /* 0x000fea0003800200 */
.L_x_31923:
[----:B------:R-:W-:Y:S01]  /*12fdc0*/  VIADD R0, R4, 0x1 ;  /* 0x0000000104007836 */ /* 0x000fe20000000000 */
[----:B------:R-:W-:Y:S06]  /*12fdd0*/  BRA `(.L_x_31925) ;  /* 0x0000000000087947 */ /* 0x000fec0003800000 */
.L_x_31922:
[----:B------:R0:W0:Y:S02]  /*12fde0*/  DMUL R2, RZ, R38 ;  /* 0x00000026ff027228 */ /* 0x0000240000000000 */
[----:B0-----:R-:W-:-:S07]  /*12fdf0*/  IMAD.MOV.U32 R0, RZ, RZ, 0x1 ;  /* 0x00000001ff007424 */ /* 0x001fce00078e00ff */
.L_x_31925:
[----:B------:R-:W-:Y:S05]  /*12fe00*/  BSYNC.RECONVERGENT B3 ;  /* 0x0000000000037941 */ /* 0x000fea0003800200 */
.L_x_31921:
        /* <DEDUP_REMOVED lines=117> */
.L_x_31927:
[----:B------:R0:W2:Y:S02]  /*130560*/  DMUL R2, RZ, R38 ;  /* 0x00000026ff027228 */ /* 0x0000a40000000000 */
[----:B0-2---:R-:W-:-:S07]  /*130570*/  IMAD.MOV.U32 R0, RZ, RZ, RZ ;  /* 0x000000ffff007224 */ /* 0x005fce00078e00ff */
.L_x_31928:
[----:B------:R-:W-:Y:S05]  /*130580*/  BSYNC.RECONVERGENT B3 ;  /* 0x0000000000037941 */ /* 0x000fea0003800200 */
.L_x_31926:
        /* <DEDUP_REMOVED lines=64> */
.L_x_31895:
        /* <DEDUP_REMOVED lines=118> */
.L_x_31909:
[----:B------:R-:W-:Y:S05]  /*1310f0*/  BSYNC.RECONVERGENT B2 ;  /* 0x0000000000027941 */ /* 0x000fea0003800200 */
.L_x_31894:
        /* <DEDUP_REMOVED lines=284> */
.L_x_31936:
        /* <DEDUP_REMOVED lines=53> */
.L_x_31939:
[----:B------:R-:W-:Y:S05]  /*132610*/  BSYNC.RECONVERGENT B3 ;  /* 0x0000000000037941 */ /* 0x000fea0003800200 */
.L_x_31938:
        /* <DEDUP_REMOVED lines=77> */
.L_x_31937:
[----:B------:R-:W-:Y:S05]  /*132af0*/  BSYNC.RECONVERGENT B2 ;  /* 0x0000000000027941 */ /* 0x000fea0003800200 */
.L_x_31935:
        /* <DEDUP_REMOVED lines=54> */
.L_x_31941:
[----:B------:R-:W-:Y:S05]  /*132e60*/  BSYNC.RECONVERGENT B2 ;  /* 0x0000000000027941 */ /* 0x000fea0003800200 */
.L_x_31940:
        /* <DEDUP_REMOVED lines=176> */
.L_x_31943:
[----:B------:R-:W-:Y:S02]  /*133970*/  FSEL R2, RZ, 3.37028055040000000000e+12, P0 ;  /* 0x54442d18ff027808 */ /* 0x000fe40000000000 */
[----:B------:R-:W-:-:S07]  /*133980*/  FSEL R3, RZ, 2.1426990032196044922, P0 ;  /* 0x400921fbff037808 */ /* 0x000fce0000000000 */
.L_x_31944:
[----:B------:R-:W-:Y:S05]  /*133990*/  BSYNC.RECONVERGENT B0 ;  /* 0x0000000000007941 */ /* 0x000fea0003800200 */
.L_x_31942:
        /* <DEDUP_REMOVED lines=14> */
.L_x_31934:
        /* <DEDUP_REMOVED lines=249> */
.L_x_31948:
[----:B------:R-:W-:Y:S05]  /*134a10*/  BSYNC.RECONVERGENT B0 ;  /* 0x0000000000007941 */ /* 0x000fea0003800200 */
.L_x_31947:
        /* <DEDUP_REMOVED lines=8> */
.L_x_31950:
[----:B------:R-:W-:Y:S05]  /*134aa0*/  BSYNC.RECONVERGENT B2 ;  /* 0x0000000000027941 */ /* 0x000fea0003800200 */
.L_x_31949:
        /* <DEDUP_REMOVED lines=176> */
.L_x_31952:
[----:B------:R-:W-:Y:S02]  /*1355b0*/  FSEL R2, RZ, 3.37028055040000000000e+12, P0 ;  /* 0x54442d18ff027808 */ /* 0x000fe40000000000 */
[----:B------:R-:W-:-:S07]  /*1355c0*/  FSEL R3, RZ, 2.1426990032196044922, P0 ;  /* 0x400921fbff037808 */ /* 0x000fce0000000000 */
.L_x_31953:
[----:B------:R-:W-:Y:S05]  /*1355d0*/  BSYNC.RECONVERGENT B0 ;  /* 0x0000000000007941 */ /* 0x000fea0003800200 */
.L_x_31951:
        /* <DEDUP_REMOVED lines=14> */
.L_x_31946:
        /* <DEDUP_REMOVED lines=104> */
.L_x_31955:
        /* <DEDUP_REMOVED lines=128> */
.L_x_31954:
        /* <DEDUP_REMOVED lines=257> */
.L_x_31957:
        /* <DEDUP_REMOVED lines=53> */
.L_x_31960:
[----:B------:R-:W-:Y:S05]  /*1378a0*/  BSYNC.RECONVERGENT B3 ;  /* 0x0000000000037941 */ /* 0x000fea0003800200 */
.L_x_31959:
        /* <DEDUP_REMOVED lines=77> */
.L_x_31958:
[----:B------:R-:W-:Y:S05]  /*137d80*/  BSYNC.RECONVERGENT B2 ;  /* 0x0000000000027941 */ /* 0x000fea0003800200 */
.L_x_31956:
        /* <DEDUP_REMOVED lines=65> */
.L_x_31962:
[----:B------:R-:W-:Y:S05]  /*1381a0*/  BSYNC.RECONVERGENT B2 ;  /* 0x0000000000027941 */ /* 0x000fea0003800200 */
.L_x_31961:
        /* <DEDUP_REMOVED lines=176> */
.L_x_31964:
[----:B------:R-:W-:Y:S02]  /*138cb0*/  FSEL R2, RZ, 3.37028055040000000000e+12, P0 ;  /* 0x54442d18ff027808 */ /* 0x000fe40000000000 */
[----:B------:R-:W-:-:S07]  /*138cc0*/  FSEL R3, RZ, 2.1426990032196044922, P0 ;  /* 0x400921fbff037808 */ /* 0x000fce0000000000 */
.L_x_31965:
[----:B------:R-:W-:Y:S05]  /*138cd0*/  BSYNC.RECONVERGENT B0 ;  /* 0x0000000000007941 */ /* 0x000fea0003800200 */
.L_x_31963:
        /* <DEDUP_REMOVED lines=14> */
.L_x_31933:
        /* <DEDUP_REMOVED lines=325> */
.L_x_31967:
[----:B------:R-:W-:Y:S05]  /*13a210*/  BSYNC.RECONVERGENT B0 ;  /* 0x0000000000007941 */ /* 0x000fea0003800200 */
.L_x_31966:
        /* <DEDUP_REMOVED lines=8> */
.L_x_31969:
[----:B------:R-:W-:Y:S05]  /*13a2a0*/  BSYNC.RECONVERGENT B2 ;  /* 0x0000000000027941 */ /* 0x000fea0003800200 */
.L_x_31968:
        /* <DEDUP_REMOVED lines=176> */
.L_x_31971:
[----:B------:R-:W-:Y:S02]  /*13adb0*/  FSEL R2, RZ, 3.37028055040000000000e+12, P0 ;  /* 0x54442d18ff027808 */ /* 0x000fe40000000000 */
[----:B------:R-:W-:-:S07]  /*13adc0*/  FSEL R3, RZ, 2.1426990032196044922, P0 ;  /* 0x400921fbff037808 */ /* 0x000fce0000000000 */
.L_x_31972:
[----:B------:R-:W-:Y:S05]  /*13add0*/  BSYNC.RECONVERGENT B0 ;  /* 0x0000000000007941 */ /* 0x000fea0003800200 */
.L_x_31970:
        /* <DEDUP_REMOVED lines=10> */
.L_x_31932:
        /* <DEDUP_REMOVED lines=206> */
.L_x_31975:
        /* <DEDUP_REMOVED lines=53> */
.L_x_31978:
[----:B------:R-:W-:Y:S05]  /*13beb0*/  BSYNC.RECONVERGENT B3 ;  /* 0x0000000000037941 */ /* 0x000fea0003800200 */
.L_x_31977:
        /* <DEDUP_REMOVED lines=77> */
.L_x_31976:
[----:B------:R-:W-:Y:S05]  /*13c390*/  BSYNC.RECONVERGENT B2 ;  /* 0x0000000000027941 */ /* 0x000fea0003800200 */
.L_x_31974:
        /* <DEDUP_REMOVED lines=189> */
.L_x_31973:
        /* <DEDUP_REMOVED lines=193> */
.L_x_31931:
        /* <DEDUP_REMOVED lines=53> */
.L_x_31980:
[----:B------:R-:W-:Y:S05]  /*13ded0*/  BSYNC.RECONVERGENT B2 ;  /* 0x0000000000027941 */ /* 0x000fea0003800200 */
.L_x_31979:
        /* <DEDUP_REMOVED lines=51> */
.L_x_31982:
[----:B------:R-:W-:Y:S05]  /*13e210*/  BSYNC.RECONVERGENT B2 ;  /* 0x0000000000027941 */ /* 0x000fea0003800200 */
.L_x_31981:
        /* <DEDUP_REMOVED lines=334> */
.L_x_31984:
[----:B------:R-:W-:Y:S05]  /*13f700*/  BSYNC.RECONVERGENT B0 ;  /* 0x0000000000007941 */ /* 0x000fea0003800200 */
.L_x_31983:
        /* <DEDUP_REMOVED lines=9> */
.L_x_31986:
[----:B------:R-:W-:Y:S05]  /*13f7a0*/  BSYNC.RECONVERGENT B2 ;  /* 0x0000000000027941 */ /* 0x000fea0003800200 */
.L_x_31985:
        /* <DEDUP_REMOVED lines=176> */
.L_x_31988:
[----:B------:R-:W-:Y:S02]  /*1402b0*/  FSEL R2, RZ, 3.37028055040000000000e+12, P0 ;  /* 0x54442d18ff027808 */ /* 0x000fe40000000000 */
[----:B------:R-:W-:-:S07]  /*1402c0*/  FSEL R3, RZ, 2.1426990032196044922, P0 ;  /* 0x400921fbff037808 */ /* 0x000fce0000000000 */
.L_x_31989:
[----:B------:R-:W-:Y:S05]  /*1402d0*/  BSYNC.RECONVERGENT B0 ;  /* 0x0000000000007941 */ /* 0x000fea0003800200 */
.L_x_31987:
        /* <DEDUP_REMOVED lines=14> */
.L_x_31930:
        /* <DEDUP_REMOVED lines=297> */
.L_x_31991:
[----:B------:R-:W-:Y:S05]  /*141650*/  BSYNC.RECONVERGENT B0 ;  /* 0x0000000000007941 */ /* 0x000fea0003800200 */
.L_x_31990:
[----:B------:R-:W-:Y:S04]  /*141660*/  BSSY.RECONVERGENT B2, `(.L_x_31992) ;  /* 0x0000007000027945 */ /* 0x000fe80003800200 */
[----:B------:R-:W-:Y:S05]  /*141670*/  @P4 BRA P5, `(.L_x_31993) ;  /* 0x0000000000144947 */ /* 0x000fea0002800000 */
[----:B------:R-:W-:Y:S01]  /*141680*/  IMAD.MOV.U32 R0, RZ, RZ, R4 ;  /* 0x000000ffff007224 */ /* 0x000fe200078e0004 */
[----:B------:R-:W-:Y:S01]  /*141690*/  MOV R4, 0x1416d0 ;  /* 0x001416d000047802 */ /* 0x000fe20000000f00 */
[----:B------:R-:W-:Y:S02]  /*1416a0*/  IMAD.MOV.U32 R2, RZ, RZ, R10 ;  /* 0x000000ffff027224 */ /* 0x000fe400078e000a */
[----:B------:R-:W-:-:S07]  /*1416b0*/  IMAD.MOV.U32 R3, RZ, RZ, R11 ;  /* 0x000000ffff037224 */ /* 0x000fce00078e000b */
[----:B01234-:R-:W-:Y:S05]  /*1416c0*/  CALL.REL.NOINC `($__internal_65_$__cuda_sm20_div_rn_f64_full) ;  /* 0x000001b000687944 */ /* 0x01ffea0003c00000 */
.L_x_31993:
[----:B------:R-:W-:Y:S05]  /*1416d0*/  BSYNC.RECONVERGENT B2 ;  /* 0x0000000000027941 */ /* 0x000fea0003800200 */
.L_x_31992:
        /* <DEDUP_REMOVED lines=176> */
.L_x_31995:
[----:B------:R-:W-:Y:S02]  /*1421e0*/  FSEL R2, RZ, 3.37028055040000000000e+12, P0 ;  /* 0x54442d18ff027808 */ /* 0x000fe40000000000 */
[----:B------:R-:W-:-:S07]  /*1421f0*/  FSEL R3, RZ, 2.1426990032196044922, P0 ;  /* 0x400921fbff037808 */ /* 0x000fce0000000000 */
.L_x_31996:
[----:B------:R-:W-:Y:S05]  /*142200*/  BSYNC.RECONVERGENT B0 ;  /* 0x0000000000007941 */ /* 0x000fea0003800200 */
.L_x_31994:
        /* <DEDUP_REMOVED lines=9> */
.L_x_31945:
[----:B------:R-:W-:Y:S05]  /*1422a0*/  BSYNC.RECONVERGENT B1 ;  /* 0x0000000000017941 */ /* 0x000fea0003800200 */
.L_x_31929:
        /* <DEDUP_REMOVED lines=147> */
.L_x_32003:
[----:B------:R-:W-:Y:S05]  /*142be0*/  BSYNC.RECONVERGENT B0 ;  /* 0x0000000000007941 */ /* 0x000fea0003800200 */
.L_x_32002:
        /* <DEDUP_REMOVED lines=50> */
.L_x_32007:
[----:B------:R-:W-:Y:S05]  /*142f10*/  BSYNC.RECONVERGENT B4 ;  /* 0x0000000000047941 */ /* 0x000fea0003800200 */
.L_x_32006:
[----:B------:R-:W-:Y:S01]  /*142f20*/  VIADD R0, R4, 0x1 ;  /* 0x0000000104007836 */ /* 0x000fe20000000000 */
[----:B------:R-:W-:Y:S06]  /*142f30*/  BRA `(.L_x_32008) ;  /* 0x0000000000087947 */ /* 0x000fec0003800000 */
.L_x_32005:
[----:B0-----:R0:W0:Y:S02]  /*142f40*/  DMUL R2, RZ, R34 ;  /* 0x00000022ff027228 */ /* 0x0010240000000000 */
[----:B0-----:R-:W-:-:S07]  /*142f50*/  IMAD.MOV.U32 R0, RZ, RZ, 0x1 ;  /* 0x00000001ff007424 */ /* 0x001fce00078e00ff */
.L_x_32008:
[----:B------:R-:W-:Y:S05]  /*142f60*/  BSYNC.RECONVERGENT B3 ;  /* 0x0000000000037941 */ /* 0x000fea0003800200 */
.L_x_32004:
        /* <DEDUP_REMOVED lines=117> */
.L_x_32010:
[----:B------:R0:W2:Y:S02]  /*1436c0*/  DMUL R2, RZ, R34 ;  /* 0x00000022ff027228 */ /* 0x0000a40000000000 */
[----:B0-2---:R-:W-:-:S07]  /*1436d0*/  IMAD.MOV.U32 R0, RZ, RZ, RZ ;  /* 0x000000ffff007224 */ /* 0x005fce00078e00ff */
.L_x_32011:
[----:B------:R-:W-:Y:S05]  /*1436e0*/  BSYNC.RECONVERGENT B3 ;  /* 0x0000000000037941 */ /* 0x000fea0003800200 */
.L_x_32009:
        /* <DEDUP_REMOVED lines=73> */
.L_x_32001:
        /* <DEDUP_REMOVED lines=126> */
.L_x_32014:
[----:B------:R-:W-:Y:S05]  /*144360*/  BSYNC.RECONVERGENT B0 ;  /* 0x0000000000007941 */ /* 0x000fea0003800200 */
.L_x_32013:
        /* <DEDUP_REMOVED lines=62> */
.L_x_32018:
[----:B------:R-:W-:Y:S05]  /*144750*/  BSYNC.RECONVERGENT B4 ;  /* 0x0000000000047941 */ /* 0x000fea0003800200 */
.L_x_32017:
[----:B------:R-:W-:Y:S01]  /*144760*/  VIADD R0, R4, 0x1 ;  /* 0x0000000104007836 */ /* 0x000fe20000000000 */
[----:B------:R-:W-:Y:S06]  /*144770*/  BRA `(.L_x_32019) ;  /* 0x0000000000087947 */ /* 0x000fec0003800000 */
.L_x_32016:
[----:B------:R0:W0:Y:S02]  /*144780*/  DMUL R2, RZ, R34 ;  /* 0x00000022ff027228 */ /* 0x0000240000000000 */
[----:B0-----:R-:W-:-:S07]  /*144790*/  IMAD.MOV.U32 R0, RZ, RZ, 0x1 ;  /* 0x00000001ff007424 */ /* 0x001fce00078e00ff */
.L_x_32019:
[----:B------:R-:W-:Y:S05]  /*1447a0*/  BSYNC.RECONVERGENT B3 ;  /* 0x0000000000037941 */ /* 0x000fea0003800200 */
.L_x_32015:
        /* <DEDUP_REMOVED lines=127> */
.L_x_32021:
[----:B------:R0:W2:Y:S02]  /*144fa0*/  DMUL R2, RZ, R34 ;  /* 0x00000022ff027228 */ /* 0x0000a40000000000 */
[----:B0-2---:R-:W-:-:S07]  /*144fb0*/  IMAD.MOV.U32 R0, RZ, RZ, RZ ;  /* 0x000000ffff007224 */ /* 0x005fce00078e00ff */
.L_x_32022:
[----:B------:R-:W-:Y:S05]  /*144fc0*/  BSYNC.RECONVERGENT B3 ;  /* 0x0000000000037941 */ /* 0x000fea0003800200 */
.L_x_32020:
        /* <DEDUP_REMOVED lines=84> */
.L_x_32000:
        /* <DEDUP_REMOVED lines=10> */
.L_x_32023:
[----:B------:R-:W0:Y:S02]  /*1455b0*/  DADD R32, R34, -R34 ;  /* 0x0000000022207229 */ /* 0x000e240000000822 */
[----:B0-----:R-:W-:Y:S02]  /*1455c0*/  IMAD.MOV.U32 R34, RZ, RZ, R32 ;  /* 0x000000ffff227224 */ /* 0x001fe400078e0020 */
[----:B------:R-:W-:Y:S01]  /*1455d0*/  IMAD.MOV.U32 R35, RZ, RZ, R33 ;  /* 0x000000ffff237224 */ /* 0x000fe200078e0021 */
[----:B------:R-:W-:Y:S06]  /*1455e0*/  BRA `(.L_x_32012) ;  /* 0x0000001400987947 */ /* 0x000fec0003800000 */
.L_x_31999:
        /* <DEDUP_REMOVED lines=50> */
.L_x_32027:
[----:B------:R-:W-:Y:S05]  /*145910*/  BSYNC.RECONVERGENT B4 ;  /* 0x0000000000047941 */ /* 0x000fea0003800200 */
.L_x_32026:
[----:B------:R-:W-:Y:S01]  /*145920*/  VIADD R0, R4, 0x1 ;  /* 0x0000000104007836 */ /* 0x000fe20000000000 */
[----:B------:R-:W-:Y:S06]  /*145930*/  BRA `(.L_x_32028) ;  /* 0x0000000000087947 */ /* 0x000fec0003800000 */
.L_x_32025:
[----:B------:R0:W0:Y:S02]  /*145940*/  DMUL R2, RZ, R34 ;  /* 0x00000022ff027228 */ /* 0x0000240000000000 */
[----:B0-----:R-:W-:-:S07]  /*145950*/  IMAD.MOV.U32 R0, RZ, RZ, 0x1 ;  /* 0x00000001ff007424 */ /* 0x001fce00078e00ff */
.L_x_32028:
[----:B------:R-:W-:Y:S05]  /*145960*/  BSYNC.RECONVERGENT B3 ;  /* 0x0000000000037941 */ /* 0x000fea0003800200 */
.L_x_32024:
        /* <DEDUP_REMOVED lines=117> */
.L_x_32030:
[----:B------:R0:W2:Y:S02]  /*1460c0*/  DMUL R2, RZ, R34 ;  /* 0x00000022ff027228 */ /* 0x0000a40000000000 */
[----:B0-2---:R-:W-:-:S07]  /*1460d0*/  IMAD.MOV.U32 R0, RZ, RZ, RZ ;  /* 0x000000ffff007224 */ /* 0x005fce00078e00ff */
.L_x_32031:
[----:B------:R-:W-:Y:S05]  /*1460e0*/  BSYNC.RECONVERGENT B3 ;  /* 0x0000000000037941 */ /* 0x000fea0003800200 */
.L_x_32029:
        /* <DEDUP_REMOVED lines=64> */
.L_x_31998:
        /* <DEDUP_REMOVED lines=118> */
.L_x_32012:
[----:B------:R-:W-:Y:S05]  /*146c50*/  BSYNC.RECONVERGENT B2 ;  /* 0x0000000000027941 */ /* 0x000fea0003800200 */
.L_x_31997:
        /* <DEDUP_REMOVED lines=284> */
.L_x_32039:
        /* <DEDUP_REMOVED lines=53> */
.L_x_32042:
[----:B------:R-:W-:Y:S05]  /*148170*/  BSYNC.RECONVERGENT B3 ;  /* 0x0000000000037941 */ /* 0x000fea0003800200 */
.L_x_32041:
        /* <DEDUP_REMOVED lines=77> */
.L_x_32040:
[----:B------:R-:W-:Y:S05]  /*148650*/  BSYNC.RECONVERGENT B2 ;  /* 0x0000000000027941 */ /* 0x000fea0003800200 */
.L_x_32038:
        /* <DEDUP_REMOVED lines=54> */
.L_x_32044:
[----:B------:R-:W-:Y:S05]  /*1489c0*/  BSYNC.RECONVERGENT B2 ;  /* 0x0000000000027941 */ /* 0x000fea0003800200 */
.L_x_32043:
        /* <DEDUP_REMOVED lines=176> */
.L_x_32046:
[----:B------:R-:W-:Y:S02]  /*1494d0*/  FSEL R2, RZ, 3.37028055040000000000e+12, P0 ;  /* 0x54442d18ff027808 */ /* 0x000fe40000000000 */
[----:B------:R-:W-:-:S07]  /*1494e0*/  FSEL R3, RZ, 2.1426990032196044922, P0 ;  /* 0x400921fbff037808 */ /* 0x000fce0000000000 */
.L_x_32047:
[----:B------:R-:W-:Y:S05]  /*1494f0*/  BSYNC.RECONVERGENT B0 ;  /* 0x0000000000007941 */ /* 0x000fea0003800200 */
.L_x_32045:
        /* <DEDUP_REMOVED lines=14> */
.L_x_32037:
        /* <DEDUP_REMOVED lines=249> */
.L_x_32051:
[----:B------:R-:W-:Y:S05]  /*14a570*/  BSYNC.RECONVERGENT B0 ;  /* 0x0000000000007941 */ /* 0x000fea0003800200 */
.L_x_32050:
        /* <DEDUP_REMOVED lines=8> */
.L_x_32053:
[----:B------:R-:W-:Y:S05]  /*14a600*/  BSYNC.RECONVERGENT B2 ;  /* 0x0000000000027941 */ /* 0x000fea0003800200 */
.L_x_32052:
        /* <DEDUP_REMOVED lines=176> */
.L_x_32055:
[----:B------:R-:W-:Y:S02]  /*14b110*/  FSEL R2, RZ, 3.37028055040000000000e+12, P0 ;  /* 0x54442d18ff027808 */ /* 0x000fe40000000000 */
[----:B------:R-:W-:-:S07]  /*14b120*/  FSEL R3, RZ, 2.1426990032196044922, P0 ;  /* 0x400921fbff037808 */ /* 0x000fce0000000000 */
.L_x_32056:
[----:B------:R-:W-:Y:S05]  /*14b130*/  BSYNC.RECONVERGENT B0 ;  /* 0x0000000000007941 */ /* 0x000fea0003800200 */
.L_x_32054:
        /* <DEDUP_REMOVED lines=14> */
.L_x_32049:
        /* <DEDUP_REMOVED lines=104> */
.L_x_32058:
        /* <DEDUP_REMOVED lines=128> */
.L_x_32057:
        /* <DEDUP_REMOVED lines=257> */
.L_x_32060:
        /* <DEDUP_REMOVED lines=53> */
.L_x_32063:
[----:B------:R-:W-:Y:S05]  /*14d400*/  BSYNC.RECONVERGENT B3 ;  /* 0x0000000000037941 */ /* 0x000fea0003800200 */
.L_x_32062:
        /* <DEDUP_REMOVED lines=77> */
.L_x_32061:
[----:B------:R-:W-:Y:S05]  /*14d8e0*/  BSYNC.RECONVERGENT B2 ;  /* 0x0000000000027941 */ /* 0x000fea0003800200 */
.L_x_32059:
        /* <DEDUP_REMOVED lines=65> */
.L_x_32065:
[----:B------:R-:W-:Y:S05]  /*14dd00*/  BSYNC.RECONVERGENT B2 ;  /* 0x0000000000027941 */ /* 0x000fea0003800200 */
.L_x_32064:
        /* <DEDUP_REMOVED lines=176> */
.L_x_32067:
[----:B------:R-:W-:Y:S02]  /*14e810*/  FSEL R2, RZ, 3.37028055040000000000e+12, P0 ;  /* 0x54442d18ff027808 */ /* 0x000fe40000000000 */
[----:B------:R-:W-:-:S07]  /*14e820*/  FSEL R3, RZ, 2.1426990032196044922, P0 ;  /* 0x400921fbff037808 */ /* 0x000fce0000000000 */
.L_x_32068:
[----:B------:R-:W-:Y:S05]  /*14e830*/  BSYNC.RECONVERGENT B0 ;  /* 0x0000000000007941 */ /* 0x000fea0003800200 */
.L_x_32066:
        /* <DEDUP_REMOVED lines=14> */
.L_x_32036:
        /* <DEDUP_REMOVED lines=325> */
.L_x_32070:
[----:B------:R-:W-:Y:S05]  /*14fd70*/  BSYNC.RECONVERGENT B0 ;  /* 0x0000000000007941 */ /* 0x000fea0003800200 */
.L_x_32069:
        /* <DEDUP_REMOVED lines=8> */
.L_x_32072:
[----:B------:R-:W-:Y:S05]  /*14fe00*/  BSYNC.RECONVERGENT B2 ;  /* 0x0000000000027941 */ /* 0x000fea0003800200 */
.L_x_32071:
        /* <DEDUP_REMOVED lines=176> */
.L_x_32074:
[----:B------:R-:W-:Y:S02]  /*150910*/  FSEL R2, RZ, 3.37028055040000000000e+12, P0 ;  /* 0x54442d18ff027808 */ /* 0x000fe40000000000 */
[----:B------:R-:W-:-:S07]  /*150920*/  FSEL R3, RZ, 2.1426990032196044922, P0 ;  /* 0x400921fbff037808 */ /* 0x000fce0000000000 */
.L_x_32075:
[----:B------:R-:W-:Y:S05]  /*150930*/  BSYNC.RECONVERGENT B0 ;  /* 0x0000000000007941 */ /* 0x000fea0003800200 */
.L_x_32073:
        /* <DEDUP_REMOVED lines=10> */
.L_x_32035:
        /* <DEDUP_REMOVED lines=206> */
.L_x_32078:
        /* <DEDUP_REMOVED lines=53> */
.L_x_32081:
[----:B------:R-:W-:Y:S05]  /*151a10*/  BSYNC.RECONVERGENT B3 ;  /* 0x0000000000037941 */ /* 0x000fea0003800200 */
.L_x_32080:
        /* <DEDUP_REMOVED lines=77> */
.L_x_32079:
[----:B------:R-:W-:Y:S05]  /*151ef0*/  BSYNC.RECONVERGENT B2 ;  /* 0x0000000000027941 */ /* 0x000fea0003800200 */
.L_x_32077:
        /* <DEDUP_REMOVED lines=189> */
.L_x_32076:
        /* <DEDUP_REMOVED lines=193> */
.L_x_32034:
        /* <DEDUP_REMOVED lines=53> */
.L_x_32083:
[----:B------:R-:W-:Y:S05]  /*153a30*/  BSYNC.RECONVERGENT B2 ;  /* 0x0000000000027941 */ /* 0x000fea0003800200 */
.L_x_32082:
        /* <DEDUP_REMOVED lines=51> */
.L_x_32085:
[----:B------:R-:W-:Y:S05]  /*153d70*/  BSYNC.RECONVERGENT B2 ;  /* 0x0000000000027941 */ /* 0x000fea0003800200 */
.L_x_32084:
        /* <DEDUP_REMOVED lines=334> */
.L_x_32087:
[----:B------:R-:W-:Y:S05]  /*155260*/  BSYNC.RECONVERGENT B0 ;  /* 0x0000000000007941 */ /* 0x000fea0003800200 */
.L_x_32086:
        /* <DEDUP_REMOVED lines=9> */
.L_x_32089:
[----:B------:R-:W-:Y:S05]  /*155300*/  BSYNC.RECONVERGENT B2 ;  /* 0x0000000000027941 */ /* 0x000fea0003800200 */
.L_x_32088:
        /* <DEDUP_REMOVED lines=176> */
.L_x_32091:
[----:B------:R-:W-:Y:S02]  /*155e10*/  FSEL R2, RZ, 3.37028055040000000000e+12, P0 ;  /* 0x54442d18ff027808 */ /* 0x000fe40000000000 */
[----:B------:R-:W-:-:S07]  /*155e20*/  FSEL R3, RZ, 2.1426990032196044922, P0 ;  /* 0x400921fbff037808 */ /* 0x000fce0000000000 */
.L_x_32092:
[----:B------:R-:W-:Y:S05]  /*155e30*/  BSYNC.RECONVERGENT B0 ;  /* 0x0000000000007941 */ /* 0x000fea0003800200 */
.L_x_32090:
        /* <DEDUP_REMOVED lines=14> */
.L_x_32033:
        /* <DEDUP_REMOVED lines=297> */
.L_x_32094:
[----:B------:R-:W-:Y:S05]  /*1571b0*/  BSYNC.RECONVERGENT B0 ;  /* 0x0000000000007941 */ /* 0x000fea0003800200 */
.L_x_32093:
[----:B------:R-:W-:Y:S04]  /*1571c0*/  BSSY.RECONVERGENT B2, `(.L_x_32095) ;  /* 0x0000007000027945 */ /* 0x000fe80003800200 */
[----:B------:R-:W-:Y:S05]  /*1571d0*/  @P4 BRA P5, `(.L_x_32096) ;  /* 0x0000000000144947 */ /* 0x000fea0002800000 */
[----:B------:R-:W-:Y:S01]  /*1571e0*/  IMAD.MOV.U32 R0, RZ, RZ, R4 ;  /* 0x000000ffff007224 */ /* 0x000fe200078e0004 */
[----:B------:R-:W-:Y:S01]  /*1571f0*/  MOV R4, 0x157230 ;  /* 0x0015723000047802 */ /* 0x000fe20000000f00 */
[----:B------:R-:W-:Y:S02]  /*157200*/  IMAD.MOV.U32 R2, RZ, RZ, R10 ;  /* 0x000000ffff027224 */ /* 0x000fe400078e000a */
[----:B------:R-:W-:-:S07]  /*157210*/  IMAD.MOV.U32 R3, RZ, RZ, R11 ;  /* 0x000000ffff037224 */ /* 0x000fce00078e000b */
[----:B01234-:R-:W-:Y:S05]  /*157220*/  CALL.REL.NOINC `($__internal_65_$__cuda_sm20_div_rn_f64_full) ;  /* 0x0000005400907944 */ /* 0x01ffea0003c00000 */
.L_x_32096:
[----:B------:R-:W-:Y:S05]  /*157230*/  BSYNC.RECONVERGENT B2 ;  /* 0x0000000000027941 */ /* 0x000fea0003800200 */
.L_x_32095:
        /* <DEDUP_REMOVED lines=176> */
.L_x_32098:
[----:B------:R-:W-:Y:S02]  /*157d40*/  FSEL R2, RZ, 3.37028055040000000000e+12, P0 ;  /* 0x54442d18ff027808 */ /* 0x000fe40000000000 */
[----:B------:R-:W-:-:S07]  /*157d50*/  FSEL R3, RZ, 2.1426990032196044922, P0 ;  /* 0x400921fbff037808 */ /* 0x000fce0000000000 */
.L_x_32099:
[----:B------:R-:W-:Y:S05]  /*157d60*/  BSYNC.RECONVERGENT B0 ;  /* 0x0000000000007941 */ /* 0x000fea0003800200 */
.L_x_32097:
        /* <DEDUP_REMOVED lines=9> */
.L_x_32048:
[----:B------:R-:W-:Y:S05]  /*157e00*/  BSYNC.RECONVERGENT B1 ;  /* 0x0000000000017941 */ /* 0x000fea0003800200 */
.L_x_32032:
        /* <DEDUP_REMOVED lines=147> */
.L_x_32106:
[----:B------:R-:W-:Y:S05]  /*158740*/  BSYNC.RECONVERGENT B0 ;  /* 0x0000000000007941 */ /* 0x000fea0003800200 */
.L_x_32105:
        /* <DEDUP_REMOVED lines=50> */
.L_x_32110:
[----:B------:R-:W-:Y:S05]  /*158a70*/  BSYNC.RECONVERGENT B4 ;  /* 0x0000000000047941 */ /* 0x000fea0003800200 */
.L_x_32109:
[----:B------:R-:W-:Y:S01]  /*158a80*/  VIADD R0, R4, 0x1 ;  /* 0x0000000104007836 */ /* 0x000fe20000000000 */
[----:B------:R-:W-:Y:S06]  /*158a90*/  BRA `(.L_x_32111) ;  /* 0x0000000000087947 */ /* 0x000fec0003800000 */
.L_x_32108:
[----:B0-----:R0:W0:Y:S02]  /*158aa0*/  DMUL R2, RZ, R30 ;  /* 0x0000001eff027228 */ /* 0x0010240000000000 */
[----:B0-----:R-:W-:-:S07]  /*158ab0*/  IMAD.MOV.U32 R0, RZ, RZ, 0x1 ;  /* 0x00000001ff007424 */ /* 0x001fce00078e00ff */
.L_x_32111:
[----:B------:R-:W-:Y:S05]  /*158ac0*/  BSYNC.RECONVERGENT B3 ;  /* 0x0000000000037941 */ /* 0x000fea0003800200 */
.L_x_32107:
        /* <DEDUP_REMOVED lines=117> */
.L_x_32113:
[----:B------:R0:W2:Y:S02]  /*159220*/  DMUL R2, RZ, R30 ;  /* 0x0000001eff027228 */ /* 0x0000a40000000000 */
[----:B0-2---:R-:W-:-:S07]  /*159230*/  IMAD.MOV.U32 R0, RZ, RZ, RZ ;  /* 0x000000ffff007224 */ /* 0x005fce00078e00ff */
.L_x_32114:
[----:B------:R-:W-:Y:S05]  /*159240*/  BSYNC.RECONVERGENT B3 ;  /* 0x0000000000037941 */ /* 0x000fea0003800200 */
.L_x_32112:
        /* <DEDUP_REMOVED lines=73> */
.L_x_32104:
        /* <DEDUP_REMOVED lines=126> */
.L_x_32117:
[----:B------:R-:W-:Y:S05]  /*159ec0*/  BSYNC.RECONVERGENT B0 ;  /* 0x0000000000007941 */ /* 0x000fea0003800200 */
.L_x_32116:
        /* <DEDUP_REMOVED lines=62> */
.L_x_32121:
[----:B------:R-:W-:Y:S05]  /*15a2b0*/  BSYNC.RECONVERGENT B4 ;  /* 0x0000000000047941 */ /* 0x000fea0003800200 */
.L_x_32120:
[----:B------:R-:W-:Y:S01]  /*15a2c0*/  VIADD R0, R4, 0x1 ;  /* 0x0000000104007836 */ /* 0x000fe20000000000 */
[----:B------:R-:W-:Y:S06]  /*15a2d0*/  BRA `(.L_x_32122) ;  /* 0x0000000000087947 */ /* 0x000fec0003800000 */
.L_x_32119:
[----:B------:R0:W0:Y:S02]  /*15a2e0*/  DMUL R2, RZ, R30 ;  /* 0x0000001eff027228 */ /* 0x0000240000000000 */
[----:B0-----:R-:W-:-:S07]  /*15a2f0*/  IMAD.MOV.U32 R0, RZ, RZ, 0x1 ;  /* 0x00000001ff007424 */ /* 0x001fce00078e00ff */
.L_x_32122:
[----:B------:R-:W-:Y:S05]  /*15a300*/  BSYNC.RECONVERGENT B3 ;  /* 0x0000000000037941 */ /* 0x000fea0003800200 */
.L_x_32118:
        /* <DEDUP_REMOVED lines=127> */
.L_x_32124:
[----:B------:R0:W2:Y:S02]  /*15ab00*/  DMUL R2, RZ, R30 ;  /* 0x0000001eff027228 */ /* 0x0000a40000000000 */
[----:B0-2---:R-:W-:-:S07]  /*15ab10*/  IMAD.MOV.U32 R0, RZ, RZ, RZ ;  /* 0x000000ffff007224 */ /* 0x005fce00078e00ff */
.L_x_32125:
[----:B------:R-:W-:Y:S05]  /*15ab20*/  BSYNC.RECONVERGENT B3 ;  /* 0x0000000000037941 */ /* 0x000fea0003800200 */
.L_x_32123:
        /* <DEDUP_REMOVED lines=84> */
.L_x_32103:
        /* <DEDUP_REMOVED lines=10> */
.L_x_32126:
[----:B------:R-:W0:Y:S02]  /*15b110*/  DADD R28, R30, -R30 ;  /* 0x000000001e1c7229 */ /* 0x000e24000000081e */
[----:B0-----:R-:W-:Y:S02]  /*15b120*/  IMAD.MOV.U32 R30, RZ, RZ, R28 ;  /* 0x000000ffff1e7224 */ /* 0x001fe400078e001c */
[----:B------:R-:W-:Y:S01]  /*15b130*/  IMAD.MOV.U32 R31, RZ, RZ, R29 ;  /* 0x000000ffff1f7224 */ /* 0x000fe200078e001d */
[----:B------:R-:W-:Y:S06]  /*15b140*/  BRA `(.L_x_32115) ;  /* 0x0000001400987947 */ /* 0x000fec0003800000 */
.L_x_32102:
        /* <DEDUP_REMOVED lines=50> */
.L_x_32130:
[----:B------:R-:W-:Y:S05]  /*15b470*/  BSYNC.RECONVERGENT B4 ;  /* 0x0000000000047941 */ /* 0x000fea0003800200 */
.L_x_32129:
[----:B------:R-:W-:Y:S01]  /*15b480*/  VIADD R0, R4, 0x1 ;  /* 0x0000000104007836 */ /* 0x000fe20000000000 */
[----:B------:R-:W-:Y:S06]  /*15b490*/  BRA `(.L_x_32131) ;  /* 0x0000000000087947 */ /* 0x000fec0003800000 */
.L_x_32128:
[----:B------:R0:W0:Y:S02]  /*15b4a0*/  DMUL R2, RZ, R30 ;  /* 0x0000001eff027228 */ /* 0x0000240000000000 */
[----:B0-----:R-:W-:-:S07]  /*15b4b0*/  IMAD.MOV.U32 R0, RZ, RZ, 0x1 ;  /* 0x00000001ff007424 */ /* 0x001fce00078e00ff */
.L_x_32131:
[----:B------:R-:W-:Y:S05]  /*15b4c0*/  BSYNC.RECONVERGENT B3 ;  /* 0x0000000000037941 */ /* 0x000fea0003800200 */
.L_x_32127:
        /* <DEDUP_REMOVED lines=117> */
.L_x_32133:
[----:B------:R0:W2:Y:S02]  /*15bc20*/  DMUL R2, RZ, R30 ;  /* 0x0000001eff027228 */ /* 0x0000a40000000000 */
[----:B0-2---:R-:W-:-:S07]  /*15bc30*/  IMAD.MOV.U32 R0, RZ, RZ, RZ ;  /* 0x000000ffff007224 */ /* 0x005fce00078e00ff */
.L_x_32134:
[----:B------:R-:W-:Y:S05]  /*15bc40*/  BSYNC.RECONVERGENT B3 ;  /* 0x0000000000037941 */ /* 0x000fea0003800200 */
.L_x_32132:
        /* <DEDUP_REMOVED lines=64> */
.L_x_32101:
        /* <DEDUP_REMOVED lines=118> */
.L_x_32115:
[----:B------:R-:W-:Y:S05]  /*15c7b0*/  BSYNC.RECONVERGENT B2 ;  /* 0x0000000000027941 */ /* 0x000fea0003800200 */
.L_x_32100:
        /* <DEDUP_REMOVED lines=11> */
        .weak           $__internal_65_$__cuda_sm20_div_rn_f64_full
        .type           $__internal_65_$__cuda_sm20_div_rn_f64_full,@function
        .size           $__internal_65_$__cuda_sm20_div_rn_f64_full,($_ZN2at6native29vectorized_elementwise_kernelILi4EZZZNS0_50_GLOBAL__N__2680c7bb_12_PowKernel_cu_7dd49032_317024pow_tensor_scalar_kernelERNS_18TensorIteratorBaseERKN3c106ScalarEENKUlvE_clEvENKUlvE_clEvEUlNS5_7complexIdEEE0_St5arrayIPcLm2EEEEviT0_T1_$__internal_trig_reduction_slowpathd - $__internal_65_$__cuda_sm20_div_rn_f64_full)
$__internal_65_$__cuda_sm20_div_rn_f64_full:
        /* <DEDUP_REMOVED lines=109> */
.L_x_32136:
        /* <DEDUP_REMOVED lines=17> */
.L_x_32139:
[----:B------:R-:W-:Y:S01]  /*15d050*/  LOP3.LUT R3, R49, 0x80000, RZ, 0xfc, !PT ;  /* 0x0008000031037812 */ /* 0x000fe200078efcff */
[----:B------:R-:W-:-:S04]  /*15d060*/  IMAD.MOV.U32 R60, RZ, RZ, R48 ;  /* 0x000000ffff3c7224 */ /* 0x000fc800078e0030 */
[----:B------:R-:W-:Y:S01]  /*15d070*/  IMAD.MOV.U32 R61, RZ, RZ, R3 ;  /* 0x000000ffff3d7224 */ /* 0x000fe200078e0003 */
[----:B------:R-:W-:Y:S06]  /*15d080*/  BRA `(.L_x_32137) ;  /* 0x00000000000c7947 */ /* 0x000fec0003800000 */
.L_x_32138:
[----:B------:R-:W-:Y:S01]  /*15d090*/  LOP3.LUT R3, R55, 0x80000, RZ, 0xfc, !PT ;  /* 0x0008000037037812 */ /* 0x000fe200078efcff */
[----:B------:R-:W-:-:S04]  /*15d0a0*/  IMAD.MOV.U32 R60, RZ, RZ, R54 ;  /* 0x000000ffff3c7224 */ /* 0x000fc800078e0036 */
[----:B------:R-:W-:-:S07]  /*15d0b0*/  IMAD.MOV.U32 R61, RZ, RZ, R3 ;  /* 0x000000ffff3d7224 */ /* 0x000fce00078e0003 */
.L_x_32137:
[----:B------:R-:W-:Y:S05]  /*15d0c0*/  BSYNC.RECONVERGENT B0 ;  /* 0x0000000000007941 */ /* 0x000fea0003800200 */
.L_x_32135:
[----:B------:R-:W-:Y:S02]  /*15d0d0*/  IMAD.MOV.U32 R5, RZ, RZ, 0x0 ;  /* 0x00000000ff057424 */ /* 0x000fe400078e00ff */
[----:B------:R-:W-:Y:S02]  /*15d0e0*/  IMAD.MOV.U32 R2, RZ, RZ, R60 ;  /* 0x000000ffff027224 */ /* 0x000fe400078e003c */
[----:B------:R-:W-:Y:S01]  /*15d0f0*/  IMAD.MOV.U32 R3, RZ, RZ, R61 ;  /* 0x000000ffff037224 */ /* 0x000fe200078e003d */
[----:B------:R-:W-:Y:S06]  /*15d100*/  RET.REL.NODEC R4 `(_ZN2at6native29vectorized_elementwise_kernelILi4EZZZNS0_50_GLOBAL__N__2680c7bb_12_PowKernel_cu_7dd49032_317024pow_tensor_scalar_kernelERNS_18TensorIteratorBaseERKN3c106ScalarEENKUlvE_clEvENKUlvE_clEvEUlNS5_7complexIdEEE0_St5arrayIPcLm2EEEEviT0_T1_) ;  /* 0xffffea2c04bc7950 */ /* 0x000fec0003c3ffff */
        .type           $_ZN2at6native29vectorized_elementwise_kernelILi4EZZZNS0_50_GLOBAL__N__2680c7bb_12_PowKernel_cu_7dd49032_317024pow_tensor_scalar_kernelERNS_18TensorIteratorBaseERKN3c106ScalarEENKUlvE_clEvENKUlvE_clEvEUlNS5_7complexIdEEE0_St5arrayIPcLm2EEEEviT0_T1_$__internal_trig_reduction_slowpathd,@function
        .size           $_ZN2at6native29vectorized_elementwise_kernelILi4EZZZNS0_50_GLOBAL__N__2680c7bb_12_PowKernel_cu_7dd49032_317024pow_tensor_scalar_kernelERNS_18TensorIteratorBaseERKN3c106ScalarEENKUlvE_clEvENKUlvE_clEvEUlNS5_7complexIdEEE0_St5arrayIPcLm2EEEEviT0_T1_$__internal_trig_reduction_slowpathd,(.L_x_60665 - $_ZN2at6native29vectorized_elementwise_kernelILi4EZZZNS0_50_GLOBAL__N__2680c7bb_12_PowKernel_cu_7dd49032_317024pow_tensor_scalar_kernelERNS_18TensorIteratorBaseERKN3c106ScalarEENKUlvE_clEvENKUlvE_clEvEUlNS5_7complexIdEEE0_St5arrayIPcLm2EEEEviT0_T1_$__internal_trig_reduction_slowpathd)
$_ZN2at6native29vectorized_elementwise_kernelILi4EZZZNS0_50_GLOBAL__N__2680c7bb_12_PowKernel_cu_7dd49032_317024pow_tensor_scalar_kernelERNS_18TensorIteratorBaseERKN3c106ScalarEENKUlvE_clEvENKUlvE_clEvEUlNS5_7complexIdEEE0_St5arrayIPcLm2EEEEviT0_T1_$__internal_trig_reduction_slowpathd:
        /* <DEDUP_REMOVED lines=23> */
.L_x_32144:
        /* <DEDUP_REMOVED lines=29> */
.L_x_32143:
[----:B------:R-:W-:-:S07]  /*15d450*/  IMAD.MOV.U32 R8, RZ, RZ, R7 ;  /* 0x000000ffff087224 */ /* 0x000fce00078e0007 */
.L_x_32142:
[----:B------:R-:W-:Y:S05]  /*15d460*/  BSYNC.RECONVERGENT B0 ;  /* 0x0000000000007941 */ /* 0x000fea0003800200 */
.L_x_32141:
        /* <DEDUP_REMOVED lines=60> */
.L_x_32146:
[----:B------:R-:W-:Y:S05]  /*15d830*/  BSYNC.RECONVERGENT B0 ;  /* 0x0000000000007941 */ /* 0x000fea0003800200 */
.L_x_32145:
        /* <DEDUP_REMOVED lines=36> */
.L_x_32140:
[----:B------:R-:W-:Y:S02]  /*15da80*/  IMAD.MOV.U32 R49, RZ, RZ, 0x0 ;  /* 0x00000000ff317424 */ /* 0x000fe400078e00ff */
[----:B------:R-:W-:Y:S02]  /*15da90*/  IMAD.MOV.U32 R7, RZ, RZ, R50 ;  /* 0x000000ffff077224 */ /* 0x000fe400078e0032 */
[----:B------:R-:W-:Y:S05]  /*15daa0*/  RET.REL.NODEC R48 `(_ZN2at6native29vectorized_elementwise_kernelILi4EZZZNS0_50_GLOBAL__N__2680c7bb_12_PowKernel_cu_7dd49032_317024pow_tensor_scalar_kernelERNS_18TensorIteratorBaseERKN3c106ScalarEENKUlvE_clEvENKUlvE_clEvEUlNS5_7complexIdEEE0_St5arrayIPcLm2EEEEviT0_T1_) ;  /* 0xffffea2430547950 */ /* 0x000fea0003c3ffff */
.L_x_32147:
        /* <DEDUP_REMOVED lines=13> */
.L_x_60665:


//--------------------- .text._ZN2at6native29vectorized_elementwise_kernelILi8EZZZNS0_50_GLOBAL__N__2680c7bb_12_PowKernel_cu_7dd49032_317024pow_tensor_scalar_kernelERNS_18TensorIteratorBaseERKN3c106ScalarEENKUlvE_clEvENKUlvE_clEvEUlNS5_7complexIdEEE0_St5arrayIPcLm2EEEEviT0_T1_ --------------------------
	.section	.text._ZN2at6native29vectorized_elementwise_kernelILi8EZZZNS0_50_GLOBAL__N__2680c7bb_12_PowKernel_cu_7dd49032_317024pow_tensor_scalar_kernelERNS_18TensorIteratorBaseERKN3c106ScalarEENKUlvE_clEvENKUlvE_clEvEUlNS5_7complexIdEEE0_St5arrayIPcLm2EEEEviT0_T1_,"ax",@progbits
	.align	128
        .global         _ZN2at6native29vectorized_elementwise_kernelILi8EZZZNS0_50_GLOBAL__N__2680c7bb_12_PowKernel_cu_7dd49032_317024pow_tensor_scalar_kernelERNS_18TensorIteratorBaseERKN3c106ScalarEENKUlvE_clEvENKUlvE_clEvEUlNS5_7complexIdEEE0_St5arrayIPcLm2EEEEviT0_T1_
        .type           _ZN2at6native29vectorized_elementwise_kernelILi8EZZZNS0_50_GLOBAL__N__2680c7bb_12_PowKernel_cu_7dd49032_317024pow_tensor_scalar_kernelERNS_18TensorIteratorBaseERKN3c106ScalarEENKUlvE_clEvENKUlvE_clEvEUlNS5_7complexIdEEE0_St5arrayIPcLm2EEEEviT0_T1_,@function
        .size           _ZN2at6native29vectorized_elementwise_kernelILi8EZZZNS0_50_GLOBAL__N__2680c7bb_12_PowKernel_cu_7dd49032_317024pow_tensor_scalar_kernelERNS_18TensorIteratorBaseERKN3c106ScalarEENKUlvE_clEvENKUlvE_clEvEUlNS5_7complexIdEEE0_St5arrayIPcLm2EEEEviT0_T1_,(.L_x_60974 - _ZN2at6native29vectorized_elementwise_kernelILi8EZZZNS0_50_GLOBAL__N__2680c7bb_12_PowKernel_cu_7dd49032_317024pow_tensor_scalar_kernelERNS_18TensorIteratorBaseERKN3c106ScalarEENKUlvE_clEvENKUlvE_clEvEUlNS5_7complexIdEEE0_St5arrayIPcLm2EEEEviT0_T1_)
        .other          _ZN2at6native29vectorized_elementwise_kernelILi8EZZZNS0_50_GLOBAL__N__2680c7bb_12_PowKernel_cu_7dd49032_317024pow_tensor_scalar_kernelERNS_18TensorIteratorBaseERKN3c106ScalarEENKUlvE_clEvENKUlvE_clEvEUlNS5_7complexIdEEE0_St5arrayIPcLm2EEEEviT0_T1_,@"STO_CUDA_ENTRY STV_DEFAULT"
_ZN2at6native29vectorized_elementwise_kernelILi8EZZZNS0_50_GLOBAL__N__2680c7bb_12_PowKernel_cu_7dd49032_317024pow_tensor_scalar_kernelERNS_18TensorIteratorBaseERKN3c106ScalarEENKUlvE_clEvENKUlvE_clEvEUlNS5_7complexIdEEE0_St5arrayIPcLm2EEEEviT0_T1_:
.text._ZN2at6native29vectorized_elementwise_kernelILi8EZZZNS0_50_GLOBAL__N__2680c7bb_12_PowKernel_cu_7dd49032_317024pow_tensor_scalar_kernelERNS_18TensorIteratorBaseERKN3c106ScalarEENKUlvE_clEvENKUlvE_clEvEUlNS5_7complexIdEEE0_St5arrayIPcLm2EEEEviT0_T1_:
[----:B------:R-:W-:Y:S01]  /*0000*/  LDC R1, c[0x0][0x37c] ;  /* 0x0000df00ff017b82 */ /* 0x000fe20000000800 */
[----:B------:R-:W-:Y:S05]  /*0010*/  EXIT ;  /* 0x000000000000794d */ /* 0x000fea0003800000 */
.L_x_32148:
        /* <DEDUP_REMOVED lines=14> */
.L_x_60974:


//--------------------- .text._ZN2at6native18elementwise_kernelILi128ELi4EZNS0_15gpu_kernel_implIZZZNS0_50_GLOBAL__N__2680c7bb_12_PowKernel_cu_7dd49032_317024pow_tensor_scalar_kernelERNS_18TensorIteratorBaseERKN3c106ScalarEENKUlvE_clEvENKUlvE_clEvEUlNS6_7complexIdEEE_EEvS5_RKT_EUliE_EEviT1_ --------------------------
	.section	.text._ZN2at6native18elementwise_kernelILi128ELi4EZNS0_15gpu_kernel_implIZZZNS0_50_GLOBAL__N__2680c7bb_12_PowKernel_cu_7dd49032_317024pow_tensor_scalar_kernelERNS_18TensorIteratorBaseERKN3c106ScalarEENKUlvE_clEvENKUlvE_clEvEUlNS6_7complexIdEEE_EEvS5_RKT_EUliE_EEviT1_,"ax",@progbits
	.align	128
        .global         _ZN2at6native18elementwise_kernelILi128ELi4EZNS0_15gpu_kernel_implIZZZNS0_50_GLOBAL__N__2680c7bb_12_PowKernel_cu_7dd49032_317024pow_tensor_scalar_kernelERNS_18TensorIteratorBaseERKN3c106ScalarEENKUlvE_clEvENKUlvE_clEvEUlNS6_7complexIdEEE_EEvS5_RKT_EUliE_EEviT1_
        .type           _ZN2at6native18elementwise_kernelILi128ELi4EZNS0_15gpu_kernel_implIZZZNS0_50_GLOBAL__N__2680c7bb_12_PowKernel_cu_7dd49032_317024pow_tensor_scalar_kernelERNS_18TensorIteratorBaseERKN3c106ScalarEENKUlvE_clEvENKUlvE_clEvEUlNS6_7complexIdEEE_EEvS5_RKT_EUliE_EEviT1_,@function
        .size           _ZN2at6native18elementwise_kernelILi128ELi4EZNS0_15gpu_kernel_implIZZZNS0_50_GLOBAL__N__2680c7bb_12_PowKernel_cu_7dd49032_317024pow_tensor_scalar_kernelERNS_18TensorIteratorBaseERKN3c106ScalarEENKUlvE_clEvENKUlvE_clEvEUlNS6_7complexIdEEE_EEvS5_RKT_EUliE_EEviT1_,(.L_x_60975 - _ZN2at6native18elementwise_kernelILi128ELi4EZNS0_15gpu_kernel_implIZZZNS0_50_GLOBAL__N__2680c7bb_12_PowKernel_cu_7dd49032_317024pow_tensor_scalar_kernelERNS_18TensorIteratorBaseERKN3c106ScalarEENKUlvE_clEvENKUlvE_clEvEUlNS6_7complexIdEEE_EEvS5_RKT_EUliE_EEviT1_)
        .other          _ZN2at6native18elementwise_kernelILi128ELi4EZNS0_15gpu_kernel_implIZZZNS0_50_GLOBAL__N__2680c7bb_12_PowKernel_cu_7dd49032_317024pow_tensor_scalar_kernelERNS_18TensorIteratorBaseERKN3c106ScalarEENKUlvE_clEvENKUlvE_clEvEUlNS6_7complexIdEEE_EEvS5_RKT_EUliE_EEviT1_,@"STO_CUDA_ENTRY STV_DEFAULT"
_ZN2at6native18elementwise_kernelILi128ELi4EZNS0_15gpu_kernel_implIZZZNS0_50_GLOBAL__N__2680c7bb_12_PowKernel_cu_7dd49032_317024pow_tensor_scalar_kernelERNS_18TensorIteratorBaseERKN3c106ScalarEENKUlvE_clEvENKUlvE_clEvEUlNS6_7complexIdEEE_EEvS5_RKT_EUliE_EEviT1_:
.text._ZN2at6native18elementwise_kernelILi128ELi4EZNS0_15gpu_kernel_implIZZZNS0_50_GLOBAL__N__2680c7bb_12_PowKernel_cu_7dd49032_317024pow_tensor_scalar_kernelERNS_18TensorIteratorBaseERKN3c106ScalarEENKUlvE_clEvENKUlvE_clEvEUlNS6_7complexIdEEE_EEvS5_RKT_EUliE_EEviT1_:
        /* <DEDUP_REMOVED lines=319> */
.L_x_32151:
        /* <DEDUP_REMOVED lines=19> */
.L_x_32156:
[----:B------:R-:W2:Y:S01]  /*1520*/  LDG.E.U8 R2, desc[UR36][R2.64] ;  /* 0x0000002402027981 */ /* 0x000ea2000c1e1100 */
[----:B------:R-:W-:Y:S01]  /*1530*/  CS2R R6, SRZ ;  /* 0x0000000000067805 */ /* 0x000fe2000001ff00 */
[----:B--2---:R4:W0:Y:S02]  /*1540*/  I2F.F64.U16 R4, R2 ;  /* 0x0000000200047312 */ /* 0x0048240000101800 */
[----:B0---4-:R-:W-:Y:S05]  /*1550*/  BRA `(.L_x_32158) ;  /* 0x0000000c00d87947 */ /* 0x011fea0003800000 */
.L_x_32155:
        /* <DEDUP_REMOVED lines=10> */
.L_x_32160:
[----:B------:R-:W2:Y:S01]  /*1600*/  LDG.E R2, desc[UR36][R2.64] ;  /* 0x0000002402027981 */ /* 0x000ea2000c1e1900 */
[----:B------:R-:W-:Y:S01]  /*1610*/  CS2R R6, SRZ ;  /* 0x0000000000067805 */ /* 0x000fe2000001ff00 */
[----:B--2---:R4:W0:Y:S02]  /*1620*/  I2F.F64 R4, R2 ;  /* 0x0000000200047312 */ /* 0x0048240000201c00 */
[----:B0---4-:R-:W-:Y:S05]  /*1630*/  BRA `(.L_x_32158) ;  /* 0x0000000c00a07947 */ /* 0x011fea0003800000 */
.L_x_32159:
[----:B------:R-:W2:Y:S01]  /*1640*/  LDG.E.U16 R2, desc[UR36][R2.64] ;  /* 0x0000002402027981 */ /* 0x000ea2000c1e1500 */
[----:B------:R-:W-:Y:S01]  /*1650*/  CS2R R6, SRZ ;  /* 0x0000000000067805 */ /* 0x000fe2000001ff00 */
[----:B--2---:R4:W0:Y:S02]  /*1660*/  I2F.F64.S16 R4, R2 ;  /* 0x0000000200047312 */ /* 0x0048240000101c00 */
[----:B0---4-:R-:W-:Y:S05]  /*1670*/  BRA `(.L_x_32158) ;  /* 0x0000000c00907947 */ /* 0x011fea0003800000 */
.L_x_32154:
        /* <DEDUP_REMOVED lines=11> */
.L_x_32162:
[----:B------:R-:W2:Y:S01]  /*1730*/  LDG.E.U16 R0, desc[UR36][R2.64] ;  /* 0x0000002402007981 */ /* 0x000ea2000c1e1500 */
[----:B------:R-:W-:Y:S01]  /*1740*/  CS2R R6, SRZ ;  /* 0x0000000000067805 */ /* 0x000fe2000001ff00 */
[----:B--2---:R-:W-:-:S05]  /*1750*/  HADD2.F32 R0, -RZ, R0.H0_H0 ;  /* 0x20000000ff007230 */ /* 0x004fca0000004100 */
[----:B------:R-:W-:-:S04]  /*1760*/  FMUL.FTZ R0, R0, 1 ;  /* 0x3f80000000007820 */ /* 0x000fc80000410000 */
[----:B------:R3:W4:Y:S02]  /*1770*/  F2F.F64.F32 R4, R0 ;  /* 0x0000000000047310 */ /* 0x0007240000201800 */
[----:B---34-:R-:W-:Y:S05]  /*1780*/  BRA `(.L_x_32158) ;  /* 0x0000000c004c7947 */ /* 0x018fea0003800000 */
.L_x_32161:
        /* <DEDUP_REMOVED lines=9> */
[----:B------:R-:W4:-:S15]  /*1820*/  F2F.F64.F32 R4, R4 ;  /* 0x0000000400047310 */ /* 0x000f1e0000201800 */
[----:B------:R-:W-:-:S15]  /*1830*/  NOP ;  /* 0x0000000000007918 */ /* 0x000fde0000000000 */
[----:B------:R-:W-:-:S15]  /*1840*/  NOP ;  /* 0x0000000000007918 */ /* 0x000fde0000000000 */
[----:B------:R-:W-:-:S15]  /*1850*/  NOP ;  /* 0x0000000000007918 */ /* 0x000fde0000000000 */
[----:B------:R-:W-:-:S04]  /*1860*/  NOP ;  /* 0x0000000000007918 */ /* 0x000fc80000000000 */
[----:B------:R-:W0:Y:S02]  /*1870*/  F2F.F64.F32 R6, R6 ;  /* 0x0000000600067310 */ /* 0x000e240000201800 */
[----:B0---4-:R-:W-:Y:S05]  /*1880*/  BRA `(.L_x_32158) ;  /* 0x0000000c000c7947 */ /* 0x011fea0003800000 */
.L_x_32164:
[----:B------:R-:W2:Y:S02]  /*1890*/  LDG.E R2, desc[UR36][R2.64] ;  /* 0x0000002402027981 */ /* 0x000ea4000c1e1900 */
[----:B--2---:R-:W-:-:S05]  /*18a0*/  HADD2.F32 R0, -RZ, R2.H0_H0 ;  /* 0x20000002ff007230 */ /* 0x004fca0000004100 */
[----:B------:R-:W-:Y:S01]  /*18b0*/  FMUL.FTZ R4, R0, 1 ;  /* 0x3f80000000047820 */ /* 0x000fe20000410000 */
[----:B------:R-:W-:-:S05]  /*18c0*/  HADD2.F32 R0, -RZ, R2.H1_H1 ;  /* 0x30000002ff007230 */ /* 0x000fca0000004100 */
[----:B------:R-:W-:Y:S01]  /*18d0*/  FMUL.FTZ R0, R0, 1 ;  /* 0x3f80000000007820 */ /* 0x000fe20000410000 */
[----:B------:R-:W4:-:S15]  /*18e0*/  F2F.F64.F32 R4, R4 ;  /* 0x0000000400047310 */ /* 0x000f1e0000201800 */
[----:B------:R-:W-:-:S15]  /*18f0*/  NOP ;  /* 0x0000000000007918 */ /* 0x000fde0000000000 */
[----:B------:R-:W-:-:S15]  /*1900*/  NOP ;  /* 0x0000000000007918 */ /* 0x000fde0000000000 */
[----:B------:R-:W-:-:S15]  /*1910*/  NOP ;  /* 0x0000000000007918 */ /* 0x000fde0000000000 */
[----:B------:R-:W-:-:S04]  /*1920*/  NOP ;  /* 0x0000000000007918 */ /* 0x000fc80000000000 */
[----:B------:R0:W1:Y:S02]  /*1930*/  F2F.F64.F32 R6, R0 ;  /* 0x0000000000067310 */ /* 0x0000640000201800 */
[----:B01--4-:R-:W-:Y:S05]  /*1940*/  BRA `(.L_x_32158) ;  /* 0x0000000800dc7947 */ /* 0x013fea0003800000 */
.L_x_32163:
[----:B------:R3:W5:Y:S01]  /*1950*/  LDG.E.64 R4, desc[UR36][R2.64] ;  /* 0x0000002402047981 */ /* 0x000762000c1e1b00 */
[----:B------:R-:W-:Y:S01]  /*1960*/  CS2R R6, SRZ ;  /* 0x0000000000067805 */ /* 0x000fe2000001ff00 */
[----:B------:R-:W-:Y:S06]  /*1970*/  BRA `(.L_x_32158) ;  /* 0x0000000800d07947 */ /* 0x000fec0003800000 */
.L_x_32153:
        /* <DEDUP_REMOVED lines=10> */
[----:B------:R-:W-:Y:S02]  /*1a20*/  MOV R4, RZ ;  /* 0x000000ff00047202 */ /* 0x000fe40000000f00 */
[----:B--2---:R-:W-:-:S04]  /*1a30*/  ISETP.NE.AND P0, PT, R2, RZ, PT ;  /* 0x000000ff0200720c */ /* 0x004fc80003f05270 */
[----:B------:R-:W-:Y:S01]  /*1a40*/  FSEL R5, RZ, 1.875, !P0 ;  /* 0x3ff00000ff057808 */ /* 0x000fe20004000000 */
[----:B------:R-:W-:Y:S08]  /*1a50*/  BRA `(.L_x_32158) ;  /* 0x0000000800987947 */ /* 0x000ff00003800000 */
.L_x_32167:
[----:B------:R2:W5:Y:S01]  /*1a60*/  LDG.E.128 R4, desc[UR36][R2.64] ;  /* 0x0000002402047981 */ /* 0x000562000c1e1d00 */
[----:B------:R-:W-:Y:S05]  /*1a70*/  BRA `(.L_x_32158) ;  /* 0x0000000800907947 */ /* 0x000fea0003800000 */
.L_x_32166:
        /* <DEDUP_REMOVED lines=21> */
[----:B------:R-:W-:Y:S02]  /*1bd0*/  LOP3.LUT R5, R6, 0x7f800000, R5, 0xf8, !PT ;  /* 0x7f80000006057812 */ /* 0x000fe400078ef805 */
[----:B------:R-:W-:Y:S02]  /*1be0*/  CS2R R6, SRZ ;  /* 0x0000000000067805 */ /* 0x000fe4000001ff00 */
[----:B------:R-:W-:-:S04]  /*1bf0*/  SEL R5, R5, RZ, P0 ;  /* 0x000000ff05057207 */ /* 0x000fc80000000000 */
[----:B------:R-:W-:-:S05]  /*1c00*/  LOP3.LUT R5, R5, 0x80000000, R0, 0xf8, !PT ;  /* 0x8000000005057812 */ /* 0x000fca00078ef800 */
[----:B------:R-:W-:-:S06]  /*1c10*/  FMUL.FTZ R5, R5, 1 ;  /* 0x3f80000005057820 */ /* 0x000fcc0000410000 */
[----:B------:R-:W2:Y:S02]  /*1c20*/  F2F.F64.F32 R4, R5 ;  /* 0x0000000500047310 */ /* 0x000ea40000201800 */
[----:B--2---:R-:W-:Y:S05]  /*1c30*/  BRA `(.L_x_32158) ;  /* 0x0000000800207947 */ /* 0x004fea0003800000 */
.L_x_32169:
[----:B------:R-:W2:Y:S01]  /*1c40*/  LDG.E.U8 R2, desc[UR36][R2.64] ;  /* 0x0000002402027981 */ /* 0x000ea2000c1e1100 */
[----:B------:R-:W-:Y:S01]  /*1c50*/  CS2R R6, SRZ ;  /* 0x0000000000067805 */ /* 0x000fe2000001ff00 */
        /* <DEDUP_REMOVED lines=13> */
.L_x_32168:
[----:B------:R-:W2:Y:S01]  /*1d30*/  LDG.E.U16 R0, desc[UR36][R2.64] ;  /* 0x0000002402007981 */ /* 0x000ea2000c1e1500 */
[----:B------:R-:W-:Y:S01]  /*1d40*/  CS2R R6, SRZ ;  /* 0x0000000000067805 */ /* 0x000fe2000001ff00 */
[----:B--2---:R-:W-:-:S04]  /*1d50*/  IMAD.U32 R0, R0, 0x10000, RZ ;  /* 0x0001000000007824 */ /* 0x004fc800078e00ff */
[----:B------:R-:W-:-:S04]  /*1d60*/  FMUL.FTZ R0, R0, 1 ;  /* 0x3f80000000007820 */ /* 0x000fc80000410000 */
[----:B------:R2:W3:Y:S02]  /*1d70*/  F2F.F64.F32 R4, R0 ;  /* 0x0000000000047310 */ /* 0x0004e40000201800 */
[----:B--23--:R-:W-:Y:S05]  /*1d80*/  BRA `(.L_x_32158) ;  /* 0x0000000400cc7947 */ /* 0x00cfea0003800000 */
.L_x_32165:
        /* <DEDUP_REMOVED lines=12> */
.L_x_32172:
[----:B------:R-:W2:Y:S01]  /*1e50*/  LDG.E.U8 R3, desc[UR36][R2.64] ;  /* 0x0000002402037981 */ /* 0x000ea2000c1e1100 */
[----:B------:R-:W-:Y:S02]  /*1e60*/  CS2R R6, SRZ ;  /* 0x0000000000067805 */ /* 0x000fe4000001ff00 */
        /* <DEDUP_REMOVED lines=20> */
.L_x_32174:
[----:B------:R-:W-:Y:S05]  /*1fb0*/  BSYNC.RECONVERGENT B0 ;  /* 0x0000000000007941 */ /* 0x000fea0003800200 */
.L_x_32173:
[----:B------:R-:W-:Y:S02]  /*1fc0*/  SHF.L.U32 R0, R0, 0x14, RZ ;  /* 0x0000001400007819 */ /* 0x000fe400000006ff */
[----:B------:R-:W-:-:S04]  /*1fd0*/  LEA R2, R2, 0x3b800000, 0x17 ;  /* 0x3b80000002027811 */ /* 0x000fc800078eb8ff */
[----:B------:R-:W-:-:S05]  /*1fe0*/  LOP3.LUT R0, R2, R0, R9, 0xfe, !PT ;  /* 0x0000000002007212 */ /* 0x000fca00078efe09 */
[----:B------:R-:W-:-:S04]  /*1ff0*/  FMUL.FTZ R0, R0, 1 ;  /* 0x3f80000000007820 */ /* 0x000fc80000410000 */
[----:B------:R2:W3:Y:S02]  /*2000*/  F2F.F64.F32 R4, R0 ;  /* 0x0000000000047310 */ /* 0x0004e40000201800 */
[----:B--23--:R-:W-:Y:S05]  /*2010*/  BRA `(.L_x_32158) ;  /* 0x0000000400287947 */ /* 0x00cfea0003800000 */
.L_x_32171:
        /* <DEDUP_REMOVED lines=22> */
.L_x_32176:
[----:B------:R-:W-:Y:S05]  /*2180*/  BSYNC.RECONVERGENT B0 ;  /* 0x0000000000007941 */ /* 0x000fea0003800200 */
.L_x_32175:
[----:B------:R-:W-:Y:S01]  /*2190*/  IMAD.SHL.U32 R0, R0, 0x200000, RZ ;  /* 0x0020000000007824 */ /* 0x000fe200078e00ff */
[----:B------:R-:W-:-:S04]  /*21a0*/  LEA R2, R2, 0x37800000, 0x17 ;  /* 0x3780000002027811 */ /* 0x000fc800078eb8ff */
[----:B------:R-:W-:-:S05]  /*21b0*/  LOP3.LUT R0, R2, R0, R9, 0xfe, !PT ;  /* 0x0000000002007212 */ /* 0x000fca00078efe09 */
[----:B------:R-:W-:-:S04]  /*21c0*/  FMUL.FTZ R0, R0, 1 ;  /* 0x3f80000000007820 */ /* 0x000fc80000410000 */
[----:B------:R2:W3:Y:S02]  /*21d0*/  F2F.F64.F32 R4, R0 ;  /* 0x0000000000047310 */ /* 0x0004e40000201800 */
[----:B--23--:R-:W-:Y:S05]  /*21e0*/  BRA `(.L_x_32158) ;  /* 0x0000000000b47947 */ /* 0x00cfea0003800000 */
.L_x_32170:
[----:B------:R-:W-:-:S09]  /*21f0*/  UISETP.NE.AND UP0, UPT, UR4, 0x1c, UPT ;  /* 0x0000001c0400788c */ /* 0x000fd2000bf05270 */
[----:B------:R-:W-:Y:S05]  /*2200*/  BRA.U !UP0, `(.L_x_32177) ;  /* 0x0000000108a07547 */ /* 0x000fea000b800000 */
[----:B------:R-:W-:-:S09]  /*2210*/  UISETP.NE.AND UP0, UPT, UR4, 0x1d, UPT ;  /* 0x0000001d0400788c */ /* 0x000fd2000bf05270 */
[----:B------:R-:W-:Y:S05]  /*2220*/  BRA.U !UP0, `(.L_x_32178) ;  /* 0x0000000108887547 */ /* 0x000fea000b800000 */
[----:B------:R-:W-:-:S09]  /*2230*/  UISETP.NE.AND UP0, UPT, UR4, 0x2c, UPT ;  /* 0x0000002c0400788c */ /* 0x000fd2000bf05270 */
[----:B------:R-:W-:Y:S05]  /*2240*/  BRA.U !UP0, `(.L_x_32179) ;  /* 0x00000001084c7547 */ /* 0x000fea000b800000 */
.L_x_32157:
        /* <DEDUP_REMOVED lines=16> */
.L_x_32180:
[----:B------:R-:W-:Y:S02]  /*2350*/  CS2R R4, SRZ ;  /* 0x0000000000047805 */ /* 0x000fe4000001ff00 */
[----:B------:R-:W-:Y:S01]  /*2360*/  CS2R R6, SRZ ;  /* 0x0000000000067805 */ /* 0x000fe2000001ff00 */
[----:B------:R-:W-:Y:S06]  /*2370*/  BRA `(.L_x_32158) ;  /* 0x0000000000507947 */ /* 0x000fec0003800000 */
.L_x_32179:
[----:B------:R-:W2:Y:S01]  /*2380*/  LDG.E.U8 R0, desc[UR36][R2.64] ;  /* 0x0000002402007981 */ /* 0x000ea2000c1e1100 */
[----:B------:R-:W-:Y:S02]  /*2390*/  CS2R R6, SRZ ;  /* 0x0000000000067805 */ /* 0x000fe4000001ff00 */
        /* <DEDUP_REMOVED lines=11> */
.L_x_32178:
[----:B------:R-:W2:Y:S01]  /*2450*/  LDG.E.64 R4, desc[UR36][R2.64] ;  /* 0x0000002402047981 */ /* 0x000ea2000c1e1b00 */
[----:B------:R-:W-:Y:S01]  /*2460*/  CS2R R6, SRZ ;  /* 0x0000000000067805 */ /* 0x000fe2000001ff00 */
[----:B--2---:R-:W2:Y:S02]  /*2470*/  I2F.F64.U64 R4, R4 ;  /* 0x0000000400047312 */ /* 0x004ea40000301800 */
[----:B--2---:R-:W-:Y:S05]  /*2480*/  BRA `(.L_x_32158) ;  /* 0x00000000000c7947 */ /* 0x004fea0003800000 */
.L_x_32177:
[----:B------:R-:W2:Y:S01]  /*2490*/  LDG.E R2, desc[UR36][R2.64] ;  /* 0x0000002402027981 */ /* 0x000ea2000c1e1900 */
[----:B------:R-:W-:Y:S01]  /*24a0*/  CS2R R6, SRZ ;  /* 0x0000000000067805 */ /* 0x000fe2000001ff00 */
[----:B--2---:R0:W1:Y:S06]  /*24b0*/  I2F.F64.U32 R4, R2 ;  /* 0x0000000200047312 */ /* 0x00406c0000201800 */
.L_x_32158:
[----:B------:R-:W-:Y:S05]  /*24c0*/  BSYNC.RECONVERGENT B6 ;  /* 0x0000000000067941 */ /* 0x000fea0003800200 */
.L_x_32152:
[----:B------:R-:W4:Y:S01]  /*24d0*/  LDCU.64 UR6, c[0x0][0x580] ;  /* 0x0000b000ff0677ac */ /* 0x000f220008000a00 */
[----:B-----5:R-:W-:Y:S01]  /*24e0*/  DMUL R8, R6, R6 ;  /* 0x0000000606087228 */ /* 0x020fe20000000000 */
[----:B------:R-:W-:-:S04]  /*24f0*/  UPRMT UR4, UR41, 0x9910, URZ ;  /* 0x0000991029047896 */ /* 0x000fc800080000ff */
[----:B------:R-:W-:-:S15]  /*2500*/  UISETP.GT.AND UP0, UPT, UR4, 0x9, UPT ;  /* 0x000000090400788c */ /* 0x000fde000bf04270 */
[----:B------:R-:W-:-:S15]  /*2510*/  NOP ;  /* 0x0000000000007918 */ /* 0x000fde0000000000 */
[----:B------:R-:W-:-:S15]  /*2520*/  NOP ;  /* 0x0000000000007918 */ /* 0x000fde0000000000 */
[----:B------:R-:W-:-:S14]  /*2530*/  NOP ;  /* 0x0000000000007918 */ /* 0x000fdc0000000000 */
[----:B0123--:R-:W0:-:S15]  /*2540*/  DMUL R2, R6, R4 ;  /* 0x0000000406027228 */ /* 0x00fe1e0000000000 */
[----:B------:R-:W-:-:S15]  /*2550*/  NOP ;  /* 0x0000000000007918 */ /* 0x000fde0000000000 */
[----:B------:R-:W-:-:S15]  /*2560*/  NOP ;  /* 0x0000000000007918 */ /* 0x000fde0000000000 */
[----:B------:R-:W-:-:S15]  /*2570*/  NOP ;  /* 0x0000000000007918 */ /* 0x000fde0000000000 */
[----:B------:R-:W-:-:S04]  /*2580*/  NOP ;  /* 0x0000000000007918 */ /* 0x000fc80000000000 */
[----:B0-----:R4:W0:Y:S02]  /*2590*/  DFMA R6, R6, R4, R2 ;  /* 0x000000040606722b */ /* 0x0018240000000002 */
[----:B----4-:R-:W-:-:S05]  /*25a0*/  IADD3 R2, P0, PT, R16, UR6, RZ ;  /* 0x0000000610027c10 */ /* 0x010fca000ff1e0ff */
[----:B------:R-:W-:-:S15]  /*25b0*/  IMAD.X R3, RZ, RZ, UR7, P0 ;  /* 0x00000007ff037e24 */ /* 0x000fde00080e06ff */
[----:B------:R-:W-:-:S15]  /*25c0*/  NOP ;  /* 0x0000000000007918 */ /* 0x000fde0000000000 */
[----:B------:R-:W-:-:S15]  /*25d0*/  NOP ;  /* 0x0000000000007918 */ /* 0x000fde0000000000 */
[----:B------:R-:W-:-:S12]  /*25e0*/  NOP ;  /* 0x0000000000007918 */ /* 0x000fd80000000000 */
[----:B------:R1:W2:Y:S02]  /*25f0*/  DFMA R4, R4, R4, -R8 ;  /* 0x000000040404722b */ /* 0x0002a40000000808 */
[----:B012---:R-:W-:Y:S05]  /*2600*/  BRA.U UP0, `(.L_x_32181) ;  /* 0x0000000500c07547 */ /* 0x007fea000b800000 */
        /* <DEDUP_REMOVED lines=11> */
.L_x_32184:
[----:B------:R-:W0:Y:S02]  /*26c0*/  F2I.S64.F64.TRUNC R4, R4 ;  /* 0x0000000400047311 */ /* 0x000e24000030d900 */
[----:B0-----:R-:W-:-:S05]  /*26d0*/  MOV R7, R4 ;  /* 0x0000000400077202 */ /* 0x001fca0000000f00 */
[----:B------:R0:W-:Y:S01]  /*26e0*/  STG.E.U8 desc[UR36][R2.64], R7 ;  /* 0x0000000702007986 */ /* 0x0001e2000c101124 */
[----:B------:R-:W-:Y:S05]  /*26f0*/  BRA `(.L_x_32186) ;  /* 0x0000001000e47947 */ /* 0x000fea0003800000 */
.L_x_32183:
        /* <DEDUP_REMOVED lines=9> */
.L_x_32188:
[----:B------:R-:W0:Y:S02]  /*2790*/  F2I.F64.TRUNC R5, R4 ;  /* 0x0000000400057311 */ /* 0x000e24000030d100 */
[----:B0-----:R0:W-:Y:S01]  /*27a0*/  STG.E desc[UR36][R2.64], R5 ;  /* 0x0000000502007986 */ /* 0x0011e2000c101924 */
[----:B------:R-:W-:Y:S05]  /*27b0*/  BRA `(.L_x_32186) ;  /* 0x0000001000b47947 */ /* 0x000fea0003800000 */
.L_x_32187:
[----:B------:R-:W0:Y:S02]  /*27c0*/  F2I.F64.TRUNC R5, R4 ;  /* 0x0000000400057311 */ /* 0x000e24000030d100 */
[----:B0-----:R0:W-:Y:S01]  /*27d0*/  STG.E.U16 desc[UR36][R2.64], R5 ;  /* 0x0000000502007986 */ /* 0x0011e2000c101524 */
[----:B------:R-:W-:Y:S05]  /*27e0*/  BRA `(.L_x_32186) ;  /* 0x0000001000a87947 */ /* 0x000fea0003800000 */
.L_x_32182:
        /* <DEDUP_REMOVED lines=17> */
.L_x_32190:
        /* <DEDUP_REMOVED lines=12> */
.L_x_32189:
        /* <DEDUP_REMOVED lines=28> */
.L_x_32192:
        /* <DEDUP_REMOVED lines=23> */
.L_x_32191:
[----:B------:R0:W-:Y:S01]  /*2cf0*/  STG.E.64 desc[UR36][R2.64], R4 ;  /* 0x0000000402007986 */ /* 0x0001e2000c101b24 */
[----:B------:R-:W-:Y:S05]  /*2d00*/  BRA `(.L_x_32186) ;  /* 0x0000000c00607947 */ /* 0x000fea0003800000 */
.L_x_32181:
        /* <DEDUP_REMOVED lines=17> */
.L_x_32195:
[----:B------:R0:W-:Y:S01]  /*2e20*/  STG.E.128 desc[UR36][R2.64], R4 ;  /* 0x0000000402007986 */ /* 0x0001e2000c101d24 */
[----:B------:R-:W-:Y:S05]  /*2e30*/  BRA `(.L_x_32186) ;  /* 0x0000000c00147947 */ /* 0x000fea0003800000 */
.L_x_32194:
        /* <DEDUP_REMOVED lines=27> */
.L_x_32199:
[----:B------:R-:W-:Y:S05]  /*2ff0*/  BSYNC.RECONVERGENT B0 ;  /* 0x0000000000007941 */ /* 0x000fea0003800200 */
.L_x_32198:
[----:B------:R-:W-:-:S05]  /*3000*/  LOP3.LUT R7, R0, 0x80, R7, 0xf8, !PT ;  /* 0x0000008000077812 */ /* 0x000fca00078ef807 */
[----:B------:R0:W-:Y:S01]  /*3010*/  STG.E.U8 desc[UR36][R2.64], R7 ;  /* 0x0000000702007986 */ /* 0x0001e2000c101124 */
[----:B------:R-:W-:Y:S05]  /*3020*/  BRA `(.L_x_32186) ;  /* 0x0000000800987947 */ /* 0x000fea0003800000 */
.L_x_32197:
        /* <DEDUP_REMOVED lines=23> */
.L_x_32201:
[----:B------:R-:W-:Y:S05]  /*31a0*/  BSYNC.RECONVERGENT B0 ;  /* 0x0000000000007941 */ /* 0x000fea0003800200 */
.L_x_32200:
[----:B------:R-:W-:-:S05]  /*31b0*/  LOP3.LUT R7, R0, 0x80, R7, 0xf8, !PT ;  /* 0x0000008000077812 */ /* 0x000fca00078ef807 */
[----:B------:R0:W-:Y:S01]  /*31c0*/  STG.E.U8 desc[UR36][R2.64], R7 ;  /* 0x0000000702007986 */ /* 0x0001e2000c101124 */
[----:B------:R-:W-:Y:S05]  /*31d0*/  BRA `(.L_x_32186) ;  /* 0x00000008002c7947 */ /* 0x000fea0003800000 */
.L_x_32196:
        /* <DEDUP_REMOVED lines=12> */
.L_x_32193:
        /* <DEDUP_REMOVED lines=11> */
.L_x_32204:
        /* <DEDUP_REMOVED lines=21> */
.L_x_32207:
[----:B------:R-:W-:-:S04]  /*34a0*/  SHF.R.U32.HI R0, RZ, 0x14, R7 ;  /* 0x00000014ff007819 */ /* 0x000fc80000011607 */
[----:B------:R-:W-:-:S04]  /*34b0*/  LOP3.LUT R0, R0, 0x1, RZ, 0xc0, !PT ;  /* 0x0000000100007812 */ /* 0x000fc800078ec0ff */
[----:B------:R-:W-:-:S04]  /*34c0*/  IADD3 R0, PT, PT, R7, 0x487ffff, R0 ;  /* 0x0487ffff07007810 */ /* 0x000fc80007ffe000 */
[----:B------:R-:W-:-:S04]  /*34d0*/  SHF.R.U32.HI R0, RZ, 0x14, R0 ;  /* 0x00000014ff007819 */ /* 0x000fc80000011600 */
[----:B------:R-:W-:-:S07]  /*34e0*/  LOP3.LUT R4, R0, 0xff, RZ, 0xc0, !PT ;  /* 0x000000ff00047812 */ /* 0x000fce00078ec0ff */
.L_x_32208:
[----:B------:R-:W-:-:S04]  /*34f0*/  SHF.R.U32.HI R5, RZ, 0x18, R7 ;  /* 0x00000018ff057819 */ /* 0x000fc80000011607 */
[----:B------:R-:W-:-:S04]  /*3500*/  LOP3.LUT R4, R4, 0x80, R5, 0xf8, !PT ;  /* 0x0000008004047812 */ /* 0x000fc800078ef805 */
[----:B------:R-:W-:-:S07]  /*3510*/  PRMT R0, R4, 0x7610, R0 ;  /* 0x0000761004007816 */ /* 0x000fce0000000000 */
.L_x_32206:
[----:B------:R-:W-:Y:S05]  /*3520*/  BSYNC.RECONVERGENT B0 ;  /* 0x0000000000007941 */ /* 0x000fea0003800200 */
.L_x_32205:
[----:B------:R4:W-:Y:S01]  /*3530*/  STG.E.U8 desc[UR36][R2.64], R0 ;  /* 0x0000000002007986 */ /* 0x0009e2000c101124 */
[----:B------:R-:W-:Y:S05]  /*3540*/  BRA `(.L_x_32186) ;  /* 0x0000000400507947 */ /* 0x000fea0003800000 */
.L_x_32203:
        /* <DEDUP_REMOVED lines=21> */
.L_x_32211:
[----:B------:R-:W-:-:S04]  /*36a0*/  SHF.R.U32.HI R0, RZ, 0x15, R7 ;  /* 0x00000015ff007819 */ /* 0x000fc80000011607 */
[----:B------:R-:W-:-:S04]  /*36b0*/  LOP3.LUT R0, R0, 0x1, RZ, 0xc0, !PT ;  /* 0x0000000100007812 */ /* 0x000fc800078ec0ff */
[----:B------:R-:W-:-:S04]  /*36c0*/  IADD3 R0, PT, PT, R7, 0x88fffff, R0 ;  /* 0x088fffff07007810 */ /* 0x000fc80007ffe000 */
[----:B------:R-:W-:-:S04]  /*36d0*/  SHF.R.U32.HI R0, RZ, 0x15, R0 ;  /* 0x00000015ff007819 */ /* 0x000fc80000011600 */
[----:B------:R-:W-:-:S07]  /*36e0*/  LOP3.LUT R4, R0, 0xff, RZ, 0xc0, !PT ;  /* 0x000000ff00047812 */ /* 0x000fce00078ec0ff */
.L_x_32212:
[----:B------:R-:W-:-:S04]  /*36f0*/  SHF.R.U32.HI R5, RZ, 0x18, R7 ;  /* 0x00000018ff057819 */ /* 0x000fc80000011607 */
[----:B------:R-:W-:-:S04]  /*3700*/  LOP3.LUT R4, R4, 0x80, R5, 0xf8, !PT ;  /* 0x0000008004047812 */ /* 0x000fc800078ef805 */
[----:B------:R-:W-:-:S07]  /*3710*/  PRMT R0, R4, 0x7610, R0 ;  /* 0x0000761004007816 */ /* 0x000fce0000000000 */
.L_x_32210:
[----:B------:R-:W-:Y:S05]  /*3720*/  BSYNC.RECONVERGENT B0 ;  /* 0x0000000000007941 */ /* 0x000fea0003800200 */
.L_x_32209:
[----:B------:R3:W-:Y:S01]  /*3730*/  STG.E.U8 desc[UR36][R2.64], R0 ;  /* 0x0000000002007986 */ /* 0x0007e2000c101124 */
[----:B------:R-:W-:Y:S05]  /*3740*/  BRA `(.L_x_32186) ;  /* 0x0000000000d07947 */ /* 0x000fea0003800000 */
.L_x_32202:
[----:B------:R-:W-:-:S09]  /*3750*/  UISETP.NE.AND UP0, UPT, UR4, 0x1c, UPT ;  /* 0x0000001c0400788c */ /* 0x000fd2000bf05270 */
[----:B------:R-:W-:Y:S05]  /*3760*/  BRA.U !UP0, `(.L_x_32213) ;  /* 0x0000000108c07547 */ /* 0x000fea000b800000 */
[----:B------:R-:W-:-:S09]  /*3770*/  UISETP.NE.AND UP0, UPT, UR4, 0x1d, UPT ;  /* 0x0000001d0400788c */ /* 0x000fd2000bf05270 */
[----:B------:R-:W-:Y:S05]  /*3780*/  BRA.U !UP0, `(.L_x_32214) ;  /* 0x0000000108ac7547 */ /* 0x000fea000b800000 */
[----:B------:R-:W-:-:S09]  /*3790*/  UISETP.NE.AND UP0, UPT, UR4, 0x2c, UPT ;  /* 0x0000002c0400788c */ /* 0x000fd2000bf05270 */
[----:B------:R-:W-:Y:S05]  /*37a0*/  BRA.U !UP0, `(.L_x_32215) ;  /* 0x0000000108447547 */ /* 0x000fea000b800000 */
.L_x_32185:
        /* <DEDUP_REMOVED lines=16> */
.L_x_32216:
[----:B------:R-:W-:Y:S05]  /*38b0*/  BRA `(.L_x_32186) ;  /* 0x0000000000747947 */ /* 0x000fea0003800000 */
.L_x_32215:
        /* <DEDUP_REMOVED lines=24> */
.L_x_32214:
[----:B------:R-:W0:Y:S02]  /*3a40*/  F2I.U64.F64.TRUNC R4, R4 ;  /* 0x0000000400047311 */ /* 0x000e24000030d800 */
[----:B0-----:R1:W-:Y:S01]  /*3a50*/  STG.E.64 desc[UR36][R2.64], R4 ;  /* 0x0000000402007986 */ /* 0x0013e2000c101b24 */
[----:B------:R-:W-:Y:S05]  /*3a60*/  BRA `(.L_x_32186) ;  /* 0x0000000000087947 */ /* 0x000fea0003800000 */
.L_x_32213:
[----:B------:R-:W0:Y:S02]  /*3a70*/  F2I.U32.F64.TRUNC R5, R4 ;  /* 0x0000000400057311 */ /* 0x000e24000030d000 */
[----:B0-----:R0:W-:Y:S02]  /*3a80*/  STG.E desc[UR36][R2.64], R5 ;  /* 0x0000000502007986 */ /* 0x0011e4000c101924 */
.L_x_32186:
[----:B------:R-:W-:-:S07]  /*3a90*/  IADD3 R17, PT, PT, R17, 0x80, RZ ;  /* 0x0000008011117810 */ /* 0x000fce0007ffe0ff */
.L_x_32150:
[----:B------:R-:W-:Y:S05]  /*3aa0*/  BSYNC.RECONVERGENT B7 ;  /* 0x0000000000077941 */ /* 0x000fea0003800200 */
.L_x_32149:
[----:B------:R-:W5:Y:S01]  /*3ab0*/  LDCU UR4, c[0x0][0x380] ;  /* 0x00007000ff0477ac */ /* 0x000f620008000800 */
[----:B------:R-:W-:Y:S01]  /*3ac0*/  BSSY.RECONVERGENT B7, `(.L_x_32217) ;  /* 0x000039c000077945 */ /* 0x000fe20003800200 */
[----:B-----5:R-:W-:-:S13]  /*3ad0*/  ISETP.GE.AND P0, PT, R17, UR4, PT ;  /* 0x0000000411007c0c */ /* 0x020fda000bf06270 */
[----:B------:R-:W-:Y:S05]  /*3ae0*/  @P0 BRA `(.L_x_32218) ;  /* 0x0000003800640947 */ /* 0x000fea0003800000 */
[----:B------:R-:W5:Y:S01]  /*3af0*/  LDCU UR4, c[0x0][0x388] ;  /* 0x00007100ff0477ac */ /* 0x000f620008000800 */
[----:B0--34-:R-:W-:Y:S02]  /*3b00*/  IMAD.MOV.U32 R0, RZ, RZ, RZ ;  /* 0x000000ffff007224 */ /* 0x019fe400078e00ff */
        /* <DEDUP_REMOVED lines=301> */
.L_x_32219:
        /* <DEDUP_REMOVED lines=19> */
.L_x_32224:
[----:B------:R-:W2:Y:S01]  /*4f10*/  LDG.E.U8 R2, desc[UR36][R2.64] ;  /* 0x0000002402027981 */ /* 0x000ea2000c1e1100 */
[----:B------:R-:W-:Y:S01]  /*4f20*/  CS2R R6, SRZ ;  /* 0x0000000000067805 */ /* 0x000fe2000001ff00 */
[----:B--2---:R4:W0:Y:S02]  /*4f30*/  I2F.F64.U16 R4, R2 ;  /* 0x0000000200047312 */ /* 0x0048240000101800 */
[----:B0---4-:R-:W-:Y:S05]  /*4f40*/  BRA `(.L_x_32226) ;  /* 0x0000000c00d87947 */ /* 0x011fea0003800000 */
.L_x_32223:
        /* <DEDUP_REMOVED lines=10> */
.L_x_32228:
[----:B------:R-:W2:Y:S01]  /*4ff0*/  LDG.E R2, desc[UR36][R2.64] ;  /* 0x0000002402027981 */ /* 0x000ea2000c1e1900 */
[----:B------:R-:W-:Y:S01]  /*5000*/  CS2R R6, SRZ ;  /* 0x0000000000067805 */ /* 0x000fe2000001ff00 */
[----:B--2---:R4:W0:Y:S02]  /*5010*/  I2F.F64 R4, R2 ;  /* 0x0000000200047312 */ /* 0x0048240000201c00 */
[----:B0---4-:R-:W-:Y:S05]  /*5020*/  BRA `(.L_x_32226) ;  /* 0x0000000c00a07947 */ /* 0x011fea0003800000 */
.L_x_32227:
[----:B------:R-:W2:Y:S01]  /*5030*/  LDG.E.U16 R2, desc[UR36][R2.64] ;  /* 0x0000002402027981 */ /* 0x000ea2000c1e1500 */
[----:B------:R-:W-:Y:S01]  /*5040*/  CS2R R6, SRZ ;  /* 0x0000000000067805 */ /* 0x000fe2000001ff00 */
[----:B--2---:R4:W0:Y:S02]  /*5050*/  I2F.F64.S16 R4, R2 ;  /* 0x0000000200047312 */ /* 0x0048240000101c00 */
[----:B0---4-:R-:W-:Y:S05]  /*5060*/  BRA `(.L_x_32226) ;  /* 0x0000000c00907947 */ /* 0x011fea0003800000 */
.L_x_32222:
        /* <DEDUP_REMOVED lines=11> */
.L_x_32230:
[----:B------:R-:W2:Y:S01]  /*5120*/  LDG.E.U16 R0, desc[UR36][R2.64] ;  /* 0x0000002402007981 */ /* 0x000ea2000c1e1500 */
[----:B------:R-:W-:Y:S01]  /*5130*/  CS2R R6, SRZ ;  /* 0x0000000000067805 */ /* 0x000fe2000001ff00 */
[----:B--2---:R-:W-:-:S05]  /*5140*/  HADD2.F32 R0, -RZ, R0.H0_H0 ;  /* 0x20000000ff007230 */ /* 0x004fca0000004100 */
[----:B------:R-:W-:-:S04]  /*5150*/  FMUL.FTZ R0, R0, 1 ;  /* 0x3f80000000007820 */ /* 0x000fc80000410000 */
[----:B------:R3:W4:Y:S02]  /*5160*/  F2F.F64.F32 R4, R0 ;  /* 0x0000000000047310 */ /* 0x0007240000201800 */
[----:B---34-:R-:W-:Y:S05]  /*5170*/  BRA `(.L_x_32226) ;  /* 0x0000000c004c7947 */ /* 0x018fea0003800000 */
.L_x_32229:
        /* <DEDUP_REMOVED lines=16> */
.L_x_32232:
        /* <DEDUP_REMOVED lines=12> */
.L_x_32231:
[----:B------:R3:W5:Y:S01]  /*5340*/  LDG.E.64 R4, desc[UR36][R2.64] ;  /* 0x0000002402047981 */ /* 0x000762000c1e1b00 */
[----:B------:R-:W-:Y:S01]  /*5350*/  CS2R R6, SRZ ;  /* 0x0000000000067805 */ /* 0x000fe2000001ff00 */
[----:B------:R-:W-:Y:S06]  /*5360*/  BRA `(.L_x_32226) ;  /* 0x0000000800d07947 */ /* 0x000fec0003800000 */
.L_x_32221:
        /* <DEDUP_REMOVED lines=14> */
.L_x_32235:
[----:B------:R0:W5:Y:S01]  /*5450*/  LDG.E.128 R4, desc[UR36][R2.64] ;  /* 0x0000002402047981 */ /* 0x000162000c1e1d00 */
[----:B------:R-:W-:Y:S05]  /*5460*/  BRA `(.L_x_32226) ;  /* 0x0000000800907947 */ /* 0x000fea0003800000 */
.L_x_32234:
        /* <DEDUP_REMOVED lines=26> */
[----:B------:R-:W0:Y:S02]  /*5610*/  F2F.F64.F32 R4, R5 ;  /* 0x0000000500047310 */ /* 0x000e240000201800 */
[----:B0-----:R-:W-:Y:S05]  /*5620*/  BRA `(.L_x_32226) ;  /* 0x0000000800207947 */ /* 0x001fea0003800000 */
.L_x_32237:
[----:B------:R-:W2:Y:S01]  /*5630*/  LDG.E.U8 R2, desc[UR36][R2.64] ;  /* 0x0000002402027981 */ /* 0x000ea2000c1e1100 */
[----:B------:R-:W-:Y:S01]  /*5640*/  CS2R R6, SRZ ;  /* 0x0000000000067805 */ /* 0x000fe2000001ff00 */
        /* <DEDUP_REMOVED lines=13> */
.L_x_32236:
[----:B------:R-:W2:Y:S01]  /*5720*/  LDG.E.U16 R0, desc[UR36][R2.64] ;  /* 0x0000002402007981 */ /* 0x000ea2000c1e1500 */
[----:B------:R-:W-:Y:S01]  /*5730*/  CS2R R6, SRZ ;  /* 0x0000000000067805 */ /* 0x000fe2000001ff00 */
[----:B--2---:R-:W-:-:S04]  /*5740*/  IMAD.U32 R0, R0, 0x10000, RZ ;  /* 0x0001000000007824 */ /* 0x004fc800078e00ff */
[----:B------:R-:W-:-:S04]  /*5750*/  FMUL.FTZ R0, R0, 1 ;  /* 0x3f80000000007820 */ /* 0x000fc80000410000 */
[----:B------:R0:W1:Y:S02]  /*5760*/  F2F.F64.F32 R4, R0 ;  /* 0x0000000000047310 */ /* 0x0000640000201800 */
[----:B01----:R-:W-:Y:S05]  /*5770*/  BRA `(.L_x_32226) ;  /* 0x0000000400cc7947 */ /* 0x003fea0003800000 */
.L_x_32233:
        /* <DEDUP_REMOVED lines=10> */
[----:B--2---:R3:W4:Y:S02]  /*5820*/  I2F.F64.U16 R4, R2 ;  /* 0x0000000200047312 */ /* 0x0047240000101800 */
[----:B---34-:R-:W-:Y:S05]  /*5830*/  BRA `(.L_x_32226) ;  /* 0x00000004009c7947 */ /* 0x018fea0003800000 */
.L_x_32240:
        /* <DEDUP_REMOVED lines=22> */
.L_x_32242:
[----:B------:R-:W-:Y:S05]  /*59a0*/  BSYNC.RECONVERGENT B0 ;  /* 0x0000000000007941 */ /* 0x000fea0003800200 */
.L_x_32241:
[----:B------:R-:W-:Y:S02]  /*59b0*/  SHF.L.U32 R0, R0, 0x14, RZ ;  /* 0x0000001400007819 */ /* 0x000fe400000006ff */
[----:B------:R-:W-:-:S04]  /*59c0*/  LEA R2, R2, 0x3b800000, 0x17 ;  /* 0x3b80000002027811 */ /* 0x000fc800078eb8ff */
[----:B------:R-:W-:-:S05]  /*59d0*/  LOP3.LUT R0, R2, R0, R9, 0xfe, !PT ;  /* 0x0000000002007212 */ /* 0x000fca00078efe09 */
[----:B------:R-:W-:-:S04]  /*59e0*/  FMUL.FTZ R0, R0, 1 ;  /* 0x3f80000000007820 */ /* 0x000fc80000410000 */
[----:B------:R3:W4:Y:S02]  /*59f0*/  F2F.F64.F32 R4, R0 ;  /* 0x0000000000047310 */ /* 0x0007240000201800 */
[----:B---34-:R-:W-:Y:S05]  /*5a00*/  BRA `(.L_x_32226) ;  /* 0x0000000400287947 */ /* 0x018fea0003800000 */
.L_x_32239:
        /* <DEDUP_REMOVED lines=22> */
.L_x_32244:
[----:B------:R-:W-:Y:S05]  /*5b70*/  BSYNC.RECONVERGENT B0 ;  /* 0x0000000000007941 */ /* 0x000fea0003800200 */
.L_x_32243:
[----:B------:R-:W-:Y:S01]  /*5b80*/  IMAD.SHL.U32 R0, R0, 0x200000, RZ ;  /* 0x0020000000007824 */ /* 0x000fe200078e00ff */
[----:B------:R-:W-:-:S04]  /*5b90*/  LEA R2, R2, 0x37800000, 0x17 ;  /* 0x3780000002027811 */ /* 0x000fc800078eb8ff */
[----:B------:R-:W-:-:S05]  /*5ba0*/  LOP3.LUT R0, R2, R0, R9, 0xfe, !PT ;  /* 0x0000000002007212 */ /* 0x000fca00078efe09 */
[----:B------:R-:W-:-:S04]  /*5bb0*/  FMUL.FTZ R0, R0, 1 ;  /* 0x3f80000000007820 */ /* 0x000fc80000410000 */
[----:B------:R3:W4:Y:S02]  /*5bc0*/  F2F.F64.F32 R4, R0 ;  /* 0x0000000000047310 */ /* 0x0007240000201800 */
[----:B---34-:R-:W-:Y:S05]  /*5bd0*/  BRA `(.L_x_32226) ;  /* 0x0000000000b47947 */ /* 0x018fea0003800000 */
.L_x_32238:
        /* <DEDUP_REMOVED lines=8> */
[----:B------:R-:W-:Y:S01]  /*5c60*/  CS2R R6, SRZ ;  /* 0x0000000000067805 */ /* 0x000fe2000001ff00 */
        /* <DEDUP_REMOVED lines=10> */
.L_x_32225:
        /* <DEDUP_REMOVED lines=16> */
.L_x_32247:
[----:B------:R-:W-:Y:S02]  /*5e10*/  CS2R R4, SRZ ;  /* 0x0000000000047805 */ /* 0x000fe4000001ff00 */
[----:B------:R-:W-:Y:S01]  /*5e20*/  CS2R R6, SRZ ;  /* 0x0000000000067805 */ /* 0x000fe2000001ff00 */
[----:B------:R-:W-:Y:S06]  /*5e30*/  BRA `(.L_x_32226) ;  /* 0x00000000001c7947 */ /* 0x000fec0003800000 */
.L_x_32246:
[----:B------:R-:W2:Y:S01]  /*5e40*/  LDG.E.64 R4, desc[UR36][R2.64] ;  /* 0x0000002402047981 */ /* 0x000ea2000c1e1b00 */
[----:B------:R-:W-:Y:S01]  /*5e50*/  CS2R R6, SRZ ;  /* 0x0000000000067805 */ /* 0x000fe2000001ff00 */
[----:B--2---:R-:W3:Y:S02]  /*5e60*/  I2F.F64.U64 R4, R4 ;  /* 0x0000000400047312 */ /* 0x004ee40000301800 */
[----:B---3--:R-:W-:Y:S05]  /*5e70*/  BRA `(.L_x_32226) ;  /* 0x00000000000c7947 */ /* 0x008fea0003800000 */
.L_x_32245:
[----:B------:R-:W2:Y:S01]  /*5e80*/  LDG.E R2, desc[UR36][R2.64] ;  /* 0x0000002402027981 */ /* 0x000ea2000c1e1900 */
[----:B------:R-:W-:Y:S01]  /*5e90*/  CS2R R6, SRZ ;  /* 0x0000000000067805 */ /* 0x000fe2000001ff00 */
[----:B--2---:R1:W2:Y:S06]  /*5ea0*/  I2F.F64.U32 R4, R2 ;  /* 0x0000000200047312 */ /* 0x0042ac0000201800 */
.L_x_32226:
[----:B------:R-:W-:Y:S05]  /*5eb0*/  BSYNC.RECONVERGENT B6 ;  /* 0x0000000000067941 */ /* 0x000fea0003800200 */
.L_x_32220:
        /* <DEDUP_REMOVED lines=31> */
.L_x_32251:
[----:B------:R-:W0:Y:S02]  /*60b0*/  F2I.S64.F64.TRUNC R4, R4 ;  /* 0x0000000400047311 */ /* 0x000e24000030d900 */
[----:B0-----:R-:W-:-:S05]  /*60c0*/  MOV R7, R4 ;  /* 0x0000000400077202 */ /* 0x001fca0000000f00 */
[----:B------:R3:W-:Y:S01]  /*60d0*/  STG.E.U8 desc[UR36][R2.64], R7 ;  /* 0x0000000702007986 */ /* 0x0007e2000c101124 */
[----:B------:R-:W-:Y:S05]  /*60e0*/  BRA `(.L_x_32253) ;  /* 0x0000001000e07947 */ /* 0x000fea0003800000 */
.L_x_32250:
        /* <DEDUP_REMOVED lines=9> */
.L_x_32255:
[----:B------:R-:W0:Y:S02]  /*6180*/  F2I.F64.TRUNC R5, R4 ;  /* 0x0000000400057311 */ /* 0x000e24000030d100 */
[----:B0-----:R2:W-:Y:S01]  /*6190*/  STG.E desc[UR36][R2.64], R5 ;  /* 0x0000000502007986 */ /* 0x0015e2000c101924 */
[----:B------:R-:W-:Y:S05]  /*61a0*/  BRA `(.L_x_32253) ;  /* 0x0000001000b07947 */ /* 0x000fea0003800000 */
.L_x_32254:
[----:B------:R-:W0:Y:S02]  /*61b0*/  F2I.F64.TRUNC R5, R4 ;  /* 0x0000000400057311 */ /* 0x000e24000030d100 */
[----:B0-----:R0:W-:Y:S01]  /*61c0*/  STG.E.U16 desc[UR36][R2.64], R5 ;  /* 0x0000000502007986 */ /* 0x0011e2000c101524 */
[----:B------:R-:W-:Y:S05]  /*61d0*/  BRA `(.L_x_32253) ;  /* 0x0000001000a47947 */ /* 0x000fea0003800000 */
.L_x_32249:
        /* <DEDUP_REMOVED lines=17> */
.L_x_32257:
        /* <DEDUP_REMOVED lines=12> */
.L_x_32256:
        /* <DEDUP_REMOVED lines=28> */
.L_x_32259:
        /* <DEDUP_REMOVED lines=23> */
.L_x_32258:
[----:B------:R0:W-:Y:S01]  /*66e0*/  STG.E.64 desc[UR36][R2.64], R4 ;  /* 0x0000000402007986 */ /* 0x0001e2000c101b24 */
[----:B------:R-:W-:Y:S05]  /*66f0*/  BRA `(.L_x_32253) ;  /* 0x0000000c005c7947 */ /* 0x000fea0003800000 */
.L_x_32248:
        /* <DEDUP_REMOVED lines=13> */
.L_x_32263:
        /* <DEDUP_REMOVED lines=26> */
.L_x_32266:
[----:B------:R-:W-:-:S04]  /*6970*/  SHF.R.U32.HI R5, RZ, 0x18, R7 ;  /* 0x00000018ff057819 */ /* 0x000fc80000011607 */
[----:B------:R-:W-:-:S07]  /*6980*/  LOP3.LUT R0, R0, 0x80, R5, 0xf8, !PT ;  /* 0x0000008000007812 */ /* 0x000fce00078ef805 */
.L_x_32265:
[----:B------:R-:W-:Y:S05]  /*6990*/  BSYNC.RECONVERGENT B0 ;  /* 0x0000000000007941 */ /* 0x000fea0003800200 */
.L_x_32264:
[----:B------:R0:W-:Y:S01]  /*69a0*/  STG.E.U8 desc[UR36][R2.64], R0 ;  /* 0x0000000002007986 */ /* 0x0001e2000c101124 */
[----:B------:R-:W-:Y:S05]  /*69b0*/  BRA `(.L_x_32253) ;  /* 0x0000000800ac7947 */ /* 0x000fea0003800000 */
.L_x_32262:
        /* <DEDUP_REMOVED lines=26> */
.L_x_32269:
[----:B------:R-:W-:-:S04]  /*6b60*/  SHF.R.U32.HI R5, RZ, 0x18, R7 ;  /* 0x00000018ff057819 */ /* 0x000fc80000011607 */
[----:B------:R-:W-:-:S07]  /*6b70*/  LOP3.LUT R0, R0, 0x80, R5, 0xf8, !PT ;  /* 0x0000008000007812 */ /* 0x000fce00078ef805 */
.L_x_32268:
[----:B------:R-:W-:Y:S05]  /*6b80*/  BSYNC.RECONVERGENT B0 ;  /* 0x0000000000007941 */ /* 0x000fea0003800200 */
.L_x_32267:
[----:B------:R0:W-:Y:S01]  /*6b90*/  STG.E.U8 desc[UR36][R2.64], R0 ;  /* 0x0000000002007986 */ /* 0x0001e2000c101124 */
[----:B------:R-:W-:Y:S05]  /*6ba0*/  BRA `(.L_x_32253) ;  /* 0x0000000800307947 */ /* 0x000fea0003800000 */
.L_x_32261:
        /* <DEDUP_REMOVED lines=30> */
.L_x_32271:
[----:B------:R-:W0:Y:S02]  /*6d90*/  F2I.U64.F64.TRUNC R4, R4 ;  /* 0x0000000400047311 */ /* 0x000e24000030d800 */
[----:B0-----:R0:W-:Y:S01]  /*6da0*/  STG.E.64 desc[UR36][R2.64], R4 ;  /* 0x0000000402007986 */ /* 0x0011e2000c101b24 */
[----:B------:R-:W-:Y:S05]  /*6db0*/  BRA `(.L_x_32253) ;  /* 0x0000000400ac7947 */ /* 0x000fea0003800000 */
.L_x_32270:
[----:B------:R-:W0:Y:S02]  /*6dc0*/  F2I.U32.F64.TRUNC R5, R4 ;  /* 0x0000000400057311 */ /* 0x000e24000030d000 */
[----:B0-----:R0:W-:Y:S01]  /*6dd0*/  STG.E desc[UR36][R2.64], R5 ;  /* 0x0000000502007986 */ /* 0x0011e2000c101924 */
[----:B------:R-:W-:Y:S05]  /*6de0*/  BRA `(.L_x_32253) ;  /* 0x0000000400a07947 */ /* 0x000fea0003800000 */
.L_x_32260:
        /* <DEDUP_REMOVED lines=15> */
.L_x_32273:
[----:B------:R0:W-:Y:S01]  /*6ee0*/  STG.E.128 desc[UR36][R2.64], R4 ;  /* 0x0000000402007986 */ /* 0x0001e2000c101d24 */
[----:B------:R-:W-:Y:S05]  /*6ef0*/  BRA `(.L_x_32253) ;  /* 0x00000004005c7947 */ /* 0x000fea0003800000 */
.L_x_32272:
[----:B------:R-:W-:-:S09]  /*6f00*/  UISETP.NE.AND UP0, UPT, UR4, 0xf, UPT ;  /* 0x0000000f0400788c */ /* 0x000fd2000bf05270 */
[----:B------:R-:W-:Y:S05]  /*6f10*/  BRA.U !UP0, `(.L_x_32274) ;  /* 0x0000000508287547 */ /* 0x000fea000b800000 */
[----:B------:R-:W-:-:S09]  /*6f20*/  UISETP.NE.AND UP0, UPT, UR4, 0x17, UPT ;  /* 0x000000170400788c */ /* 0x000fd2000bf05270 */
[----:B------:R-:W-:Y:S05]  /*6f30*/  BRA.U !UP0, `(.L_x_32275) ;  /* 0x0000000108b07547 */ /* 0x000fea000b800000 */
[----:B------:R-:W-:-:S09]  /*6f40*/  UISETP.NE.AND UP0, UPT, UR4, 0x18, UPT ;  /* 0x000000180400788c */ /* 0x000fd2000bf05270 */
[----:B------:R-:W-:Y:S05]  /*6f50*/  BRA.U !UP0, `(.L_x_32276) ;  /* 0x0000000108447547 */ /* 0x000fea000b800000 */
.L_x_32252:
        /* <DEDUP_REMOVED lines=16> */
.L_x_32277:
[----:B------:R-:W-:Y:S05]  /*7060*/  BRA `(.L_x_32253) ;  /* 0x0000000400007947 */ /* 0x000fea0003800000 */
.L_x_32276:
        /* <DEDUP_REMOVED lines=21> */
.L_x_32279:
[----:B------:R-:W-:Y:S05]  /*71c0*/  BSYNC.RECONVERGENT B0 ;  /* 0x0000000000007941 */ /* 0x000fea0003800200 */
.L_x_32278:
[----:B------:R-:W-:-:S05]  /*71d0*/  LOP3.LUT R7, R0, 0x80, R7, 0xf8, !PT ;  /* 0x0000008000077812 */ /* 0x000fca00078ef807 */
[----:B------:R0:W-:Y:S01]  /*71e0*/  STG.E.U8 desc[UR36][R2.64], R7 ;  /* 0x0000000702007986 */ /* 0x0001e2000c101124 */
[----:B------:R-:W-:Y:S05]  /*71f0*/  BRA `(.L_x_32253) ;  /* 0x00000000009c7947 */ /* 0x000fea0003800000 */
.L_x_32275:
        /* <DEDUP_REMOVED lines=20> */
.L_x_32281:
[----:B------:R-:W-:Y:S01]  /*7340*/  IMAD.MOV.U32 R0, RZ, RZ, 0x7f ;  /* 0x0000007fff007424 */ /* 0x000fe200078e00ff */
[----:B------:R-:W-:-:S04]  /*7350*/  ISETP.GT.U32.AND P0, PT, R6, 0x7f800000, PT ;  /* 0x7f8000000600780c */ /* 0x000fc80003f04070 */
[----:B------:R-:W-:-:S09]  /*7360*/  SEL R0, R0, 0x7c, P0 ;  /* 0x0000007c00007807 */ /* 0x000fd20000000000 */
.L_x_32282:
[----:B------:R-:W-:Y:S05]  /*7370*/  BSYNC.RECONVERGENT B0 ;  /* 0x0000000000007941 */ /* 0x000fea0003800200 */
.L_x_32280:
[----:B------:R-:W-:-:S04]  /*7380*/  SHF.R.U32.HI R5, RZ, 0x18, R7 ;  /* 0x00000018ff057819 */ /* 0x000fc80000011607 */
[----:B------:R-:W-:-:S05]  /*7390*/  LOP3.LUT R5, R0, 0x80, R5, 0xf8, !PT ;  /* 0x0000008000057812 */ /* 0x000fca00078ef805 */
[----:B------:R0:W-:Y:S01]  /*73a0*/  STG.E.U8 desc[UR36][R2.64], R5 ;  /* 0x0000000502007986 */ /* 0x0001e2000c101124 */
[----:B------:R-:W-:Y:S05]  /*73b0*/  BRA `(.L_x_32253) ;  /* 0x00000000002c7947 */ /* 0x000fea0003800000 */
.L_x_32274:
        /* <DEDUP_REMOVED lines=11> */
.L_x_32253:
[----:B------:R-:W-:-:S07]  /*7470*/  VIADD R17, R17, 0x80 ;  /* 0x0000008011117836 */ /* 0x000fce0000000000 */
.L_x_32218:
[----:B------:R-:W-:Y:S05]  /*7480*/  BSYNC.RECONVERGENT B7 ;  /* 0x0000000000077941 */ /* 0x000fea0003800200 */
.L_x_32217:
        /* <DEDUP_REMOVED lines=307> */
.L_x_32285:
        /* <DEDUP_REMOVED lines=19> */
.L_x_32290:
[----:B------:R-:W2:Y:S01]  /*88f0*/  LDG.E.U8 R2, desc[UR36][R2.64] ;  /* 0x0000002402027981 */ /* 0x000ea2000c1e1100 */
[----:B------:R-:W-:Y:S01]  /*8900*/  CS2R R6, SRZ ;  /* 0x0000000000067805 */ /* 0x000fe2000001ff00 */
[----:B--2---:R0:W1:Y:S02]  /*8910*/  I2F.F64.U16 R4, R2 ;  /* 0x0000000200047312 */ /* 0x0040640000101800 */
[----:B01----:R-:W-:Y:S05]  /*8920*/  BRA `(.L_x_32292) ;  /* 0x0000000c00d87947 */ /* 0x003fea0003800000 */
.L_x_32289:
        /* <DEDUP_REMOVED lines=10> */
.L_x_32294:
[----:B------:R-:W2:Y:S01]  /*89d0*/  LDG.E R2, desc[UR36][R2.64] ;  /* 0x0000002402027981 */ /* 0x000ea2000c1e1900 */
[----:B------:R-:W-:Y:S01]  /*89e0*/  CS2R R6, SRZ ;  /* 0x0000000000067805 */ /* 0x000fe2000001ff00 */
[----:B--2---:R0:W1:Y:S02]  /*89f0*/  I2F.F64 R4, R2 ;  /* 0x0000000200047312 */ /* 0x0040640000201c00 */
[----:B01----:R-:W-:Y:S05]  /*8a00*/  BRA `(.L_x_32292) ;  /* 0x0000000c00a07947 */ /* 0x003fea0003800000 */
.L_x_32293:
[----:B------:R-:W2:Y:S01]  /*8a10*/  LDG.E.U16 R2, desc[UR36][R2.64] ;  /* 0x0000002402027981 */ /* 0x000ea2000c1e1500 */
[----:B------:R-:W-:Y:S01]  /*8a20*/  CS2R R6, SRZ ;  /* 0x0000000000067805 */ /* 0x000fe2000001ff00 */
[----:B--2---:R0:W1:Y:S02]  /*8a30*/  I2F.F64.S16 R4, R2 ;  /* 0x0000000200047312 */ /* 0x0040640000101c00 */
[----:B01----:R-:W-:Y:S05]  /*8a40*/  BRA `(.L_x_32292) ;  /* 0x0000000c00907947 */ /* 0x003fea0003800000 */
.L_x_32288:
        /* <DEDUP_REMOVED lines=11> */
.L_x_32296:
[----:B------:R-:W2:Y:S01]  /*8b00*/  LDG.E.U16 R0, desc[UR36][R2.64] ;  /* 0x0000002402007981 */ /* 0x000ea2000c1e1500 */
[----:B------:R-:W-:Y:S01]  /*8b10*/  CS2R R6, SRZ ;  /* 0x0000000000067805 */ /* 0x000fe2000001ff00 */
[----:B--2---:R-:W-:-:S05]  /*8b20*/  HADD2.F32 R0, -RZ, R0.H0_H0 ;  /* 0x20000000ff007230 */ /* 0x004fca0000004100 */
[----:B------:R-:W-:-:S04]  /*8b30*/  FMUL.FTZ R0, R0, 1 ;  /* 0x3f80000000007820 */ /* 0x000fc80000410000 */
[----:B------:R1:W2:Y:S02]  /*8b40*/  F2F.F64.F32 R4, R0 ;  /* 0x0000000000047310 */ /* 0x0002a40000201800 */
[----:B-12---:R-:W-:Y:S05]  /*8b50*/  BRA `(.L_x_32292) ;  /* 0x0000000c004c7947 */ /* 0x006fea0003800000 */
.L_x_32295:
        /* <DEDUP_REMOVED lines=16> */
.L_x_32298:
        /* <DEDUP_REMOVED lines=12> */
.L_x_32297:
[----:B------:R0:W5:Y:S01]  /*8d20*/  LDG.E.64 R4, desc[UR36][R2.64] ;  /* 0x0000002402047981 */ /* 0x000162000c1e1b00 */
[----:B------:R-:W-:Y:S01]  /*8d30*/  CS2R R6, SRZ ;  /* 0x0000000000067805 */ /* 0x000fe2000001ff00 */
[----:B------:R-:W-:Y:S06]  /*8d40*/  BRA `(.L_x_32292) ;  /* 0x0000000800d07947 */ /* 0x000fec0003800000 */
.L_x_32287:
        /* <DEDUP_REMOVED lines=14> */
.L_x_32301:
[----:B------:R1:W5:Y:S01]  /*8e30*/  LDG.E.128 R4, desc[UR36][R2.64] ;  /* 0x0000002402047981 */ /* 0x000362000c1e1d00 */
[----:B------:R-:W-:Y:S05]  /*8e40*/  BRA `(.L_x_32292) ;  /* 0x0000000800907947 */ /* 0x000fea0003800000 */
.L_x_32300:
        /* <DEDUP_REMOVED lines=21> */
[----:B------:R-:W-:Y:S02]  /*8fa0*/  LOP3.LUT R5, R6, 0x7f800000, R5, 0xf8, !PT ;  /* 0x7f80000006057812 */ /* 0x000fe400078ef805 */
[----:B------:R-:W-:Y:S02]  /*8fb0*/  CS2R R6, SRZ ;  /* 0x0000000000067805 */ /* 0x000fe4000001ff00 */
[----:B------:R-:W-:-:S04]  /*8fc0*/  SEL R5, R5, RZ, P0 ;  /* 0x000000ff05057207 */ /* 0x000fc80000000000 */
[----:B------:R-:W-:-:S05]  /*8fd0*/  LOP3.LUT R5, R5, 0x80000000, R0, 0xf8, !PT ;  /* 0x8000000005057812 */ /* 0x000fca00078ef800 */
[----:B------:R-:W-:-:S06]  /*8fe0*/  FMUL.FTZ R5, R5, 1 ;  /* 0x3f80000005057820 */ /* 0x000fcc0000410000 */
[----:B------:R-:W2:Y:S02]  /*8ff0*/  F2F.F64.F32 R4, R5 ;  /* 0x0000000500047310 */ /* 0x000ea40000201800 */
[----:B--2---:R-:W-:Y:S05]  /*9000*/  BRA `(.L_x_32292) ;  /* 0x0000000800207947 */ /* 0x004fea0003800000 */
.L_x_32303:
        /* <DEDUP_REMOVED lines=15> */
.L_x_32302:
[----:B------:R-:W2:Y:S01]  /*9100*/  LDG.E.U16 R0, desc[UR36][R2.64] ;  /* 0x0000002402007981 */ /* 0x000ea2000c1e1500 */
[----:B------:R-:W-:Y:S01]  /*9110*/  CS2R R6, SRZ ;  /* 0x0000000000067805 */ /* 0x000fe2000001ff00 */
[----:B--2---:R-:W-:-:S04]  /*9120*/  IMAD.U32 R0, R0, 0x10000, RZ ;  /* 0x0001000000007824 */ /* 0x004fc800078e00ff */
[----:B------:R-:W-:-:S04]  /*9130*/  FMUL.FTZ R0, R0, 1 ;  /* 0x3f80000000007820 */ /* 0x000fc80000410000 */
[----:B------:R2:W3:Y:S02]  /*9140*/  F2F.F64.F32 R4, R0 ;  /* 0x0000000000047310 */ /* 0x0004e40000201800 */
[----:B--23--:R-:W-:Y:S05]  /*9150*/  BRA `(.L_x_32292) ;  /* 0x0000000400cc7947 */ /* 0x00cfea0003800000 */
.L_x_32299:
        /* <DEDUP_REMOVED lines=12> */
.L_x_32306:
[----:B------:R-:W2:Y:S01]  /*9220*/  LDG.E.U8 R3, desc[UR36][R2.64] ;  /* 0x0000002402037981 */ /* 0x000ea2000c1e1100 */
[----:B------:R-:W-:Y:S02]  /*9230*/  CS2R R6, SRZ ;  /* 0x0000000000067805 */ /* 0x000fe4000001ff00 */
        /* <DEDUP_REMOVED lines=20> */
.L_x_32308:
[----:B------:R-:W-:Y:S05]  /*9380*/  BSYNC.RECONVERGENT B0 ;  /* 0x0000000000007941 */ /* 0x000fea0003800200 */
.L_x_32307:
[----:B------:R-:W-:Y:S02]  /*9390*/  SHF.L.U32 R0, R0, 0x14, RZ ;  /* 0x0000001400007819 */ /* 0x000fe400000006ff */
[----:B------:R-:W-:-:S04]  /*93a0*/  LEA R2, R2, 0x3b800000, 0x17 ;  /* 0x3b80000002027811 */ /* 0x000fc800078eb8ff */
[----:B------:R-:W-:-:S05]  /*93b0*/  LOP3.LUT R0, R2, R0, R9, 0xfe, !PT ;  /* 0x0000000002007212 */ /* 0x000fca00078efe09 */
[----:B------:R-:W-:-:S04]  /*93c0*/  FMUL.FTZ R0, R0, 1 ;  /* 0x3f80000000007820 */ /* 0x000fc80000410000 */
[----:B------:R4:W0:Y:S02]  /*93d0*/  F2F.F64.F32 R4, R0 ;  /* 0x0000000000047310 */ /* 0x0008240000201800 */
[----:B0---4-:R-:W-:Y:S05]  /*93e0*/  BRA `(.L_x_32292) ;  /* 0x0000000400287947 */ /* 0x011fea0003800000 */
.L_x_32305:
        /* <DEDUP_REMOVED lines=22> */
.L_x_32310:
[----:B------:R-:W-:Y:S05]  /*9550*/  BSYNC.RECONVERGENT B0 ;  /* 0x0000000000007941 */ /* 0x000fea0003800200 */
.L_x_32309:
[----:B------:R-:W-:Y:S01]  /*9560*/  IMAD.SHL.U32 R0, R0, 0x200000, RZ ;  /* 0x0020000000007824 */ /* 0x000fe200078e00ff */
[----:B------:R-:W-:-:S04]  /*9570*/  LEA R2, R2, 0x37800000, 0x17 ;  /* 0x3780000002027811 */ /* 0x000fc800078eb8ff */
[----:B------:R-:W-:-:S05]  /*9580*/  LOP3.LUT R0, R2, R0, R9, 0xfe, !PT ;  /* 0x0000000002007212 */ /* 0x000fca00078efe09 */
[----:B------:R-:W-:-:S04]  /*9590*/  FMUL.FTZ R0, R0, 1 ;  /* 0x3f80000000007820 */ /* 0x000fc80000410000 */
[----:B------:R4:W0:Y:S02]  /*95a0*/  F2F.F64.F32 R4, R0 ;  /* 0x0000000000047310 */ /* 0x0008240000201800 */
[----:B0---4-:R-:W-:Y:S05]  /*95b0*/  BRA `(.L_x_32292) ;  /* 0x0000000000b47947 */ /* 0x011fea0003800000 */
.L_x_32304:
        /* <DEDUP_REMOVED lines=19> */
.L_x_32291:
        /* <DEDUP_REMOVED lines=16> */
.L_x_32313:
[----:B------:R-:W-:Y:S02]  /*97f0*/  CS2R R4, SRZ ;  /* 0x0000000000047805 */ /* 0x000fe4000001ff00 */
[----:B------:R-:W-:Y:S01]  /*9800*/  CS2R R6, SRZ ;  /* 0x0000000000067805 */ /* 0x000fe2000001ff00 */
[----:B------:R-:W-:Y:S06]  /*9810*/  BRA `(.L_x_32292) ;  /* 0x00000000001c7947 */ /* 0x000fec0003800000 */
.L_x_32312:
[----:B------:R-:W2:Y:S01]  /*9820*/  LDG.E.64 R4, desc[UR36][R2.64] ;  /* 0x0000002402047981 */ /* 0x000ea2000c1e1b00 */
[----:B------:R-:W-:Y:S01]  /*9830*/  CS2R R6, SRZ ;  /* 0x0000000000067805 */ /* 0x000fe2000001ff00 */
[----:B--2---:R-:W4:Y:S02]  /*9840*/  I2F.F64.U64 R4, R4 ;  /* 0x0000000400047312 */ /* 0x004f240000301800 */
[----:B----4-:R-:W-:Y:S05]  /*9850*/  BRA `(.L_x_32292) ;  /* 0x00000000000c7947 */ /* 0x010fea0003800000 */
.L_x_32311:
[----:B------:R-:W2:Y:S01]  /*9860*/  LDG.E R2, desc[UR36][R2.64] ;  /* 0x0000002402027981 */ /* 0x000ea2000c1e1900 */
[----:B------:R-:W-:Y:S01]  /*9870*/  CS2R R6, SRZ ;  /* 0x0000000000067805 */ /* 0x000fe2000001ff00 */
[----:B--2---:R2:W3:Y:S06]  /*9880*/  I2F.F64.U32 R4, R2 ;  /* 0x0000000200047312 */ /* 0x0044ec0000201800 */
.L_x_32292:
[----:B------:R-:W-:Y:S05]  /*9890*/  BSYNC.RECONVERGENT B6 ;  /* 0x0000000000067941 */ /* 0x000fea0003800200 */
.L_x_32286:
        /* <DEDUP_REMOVED lines=13> */
[----:B----4-:R-:W-:-:S04]  /*9970*/  IADD3 R2, P0, PT, R16, UR6, RZ ;  /* 0x0000000610027c10 */ /* 0x010fc8000ff1e0ff */
[----:B------:R-:W-:-:S15]  /*9980*/  IADD3.X R3, PT, PT, RZ, UR7, RZ, P0, !PT ;  /* 0x00000007ff037c10 */ /* 0x000fde00087fe4ff */
[----:B------:R-:W-:-:S15]  /*9990*/  NOP ;  /* 0x0000000000007918 */ /* 0x000fde0000000000 */
[----:B------:R-:W-:-:S15]  /*99a0*/  NOP ;  /* 0x0000000000007918 */ /* 0x000fde0000000000 */
[----:B------:R-:W-:-:S13]  /*99b0*/  NOP ;  /* 0x0000000000007918 */ /* 0x000fda0000000000 */
        /* <DEDUP_REMOVED lines=13> */
.L_x_32317:
[----:B------:R-:W0:Y:S02]  /*9a90*/  F2I.S64.F64.TRUNC R4, R4 ;  /* 0x0000000400047311 */ /* 0x000e24000030d900 */
[----:B0-----:R-:W-:-:S05]  /*9aa0*/  IMAD.MOV.U32 R7, RZ, RZ, R4 ;  /* 0x000000ffff077224 */ /* 0x001fca00078e0004 */
[----:B------:R0:W-:Y:S01]  /*9ab0*/  STG.E.U8 desc[UR36][R2.64], R7 ;  /* 0x0000000702007986 */ /* 0x0001e2000c101124 */
[----:B------:R-:W-:Y:S05]  /*9ac0*/  BRA `(.L_x_32319) ;  /* 0x0000001000e07947 */ /* 0x000fea0003800000 */
.L_x_32316:
        /* <DEDUP_REMOVED lines=9> */
.L_x_32321:
[----:B------:R-:W0:Y:S02]  /*9b60*/  F2I.F64.TRUNC R5, R4 ;  /* 0x0000000400057311 */ /* 0x000e24000030d100 */
[----:B0-----:R0:W-:Y:S01]  /*9b70*/  STG.E desc[UR36][R2.64], R5 ;  /* 0x0000000502007986 */ /* 0x0011e2000c101924 */
[----:B------:R-:W-:Y:S05]  /*9b80*/  BRA `(.L_x_32319) ;  /* 0x0000001000b07947 */ /* 0x000fea0003800000 */
.L_x_32320:
[----:B------:R-:W0:Y:S02]  /*9b90*/  F2I.F64.TRUNC R5, R4 ;  /* 0x0000000400057311 */ /* 0x000e24000030d100 */
[----:B0-----:R0:W-:Y:S01]  /*9ba0*/  STG.E.U16 desc[UR36][R2.64], R5 ;  /* 0x0000000502007986 */ /* 0x0011e2000c101524 */
[----:B------:R-:W-:Y:S05]  /*9bb0*/  BRA `(.L_x_32319) ;  /* 0x0000001000a47947 */ /* 0x000fea0003800000 */
.L_x_32315:
        /* <DEDUP_REMOVED lines=17> */
.L_x_32323:
        /* <DEDUP_REMOVED lines=12> */
.L_x_32322:
        /* <DEDUP_REMOVED lines=28> */
.L_x_32325:
        /* <DEDUP_REMOVED lines=23> */
.L_x_32324:
[----:B------:R0:W-:Y:S01]  /*a0c0*/  STG.E.64 desc[UR36][R2.64], R4 ;  /* 0x0000000402007986 */ /* 0x0001e2000c101b24 */
[----:B------:R-:W-:Y:S05]  /*a0d0*/  BRA `(.L_x_32319) ;  /* 0x0000000c005c7947 */ /* 0x000fea0003800000 */
.L_x_32314:
        /* <DEDUP_REMOVED lines=13> */
.L_x_32329:
        /* <DEDUP_REMOVED lines=26> */
.L_x_32332:
[----:B------:R-:W-:-:S04]  /*a350*/  SHF.R.U32.HI R5, RZ, 0x18, R7 ;  /* 0x00000018ff057819 */ /* 0x000fc80000011607 */
[----:B------:R-:W-:-:S07]  /*a360*/  LOP3.LUT R0, R0, 0x80, R5, 0xf8, !PT ;  /* 0x0000008000007812 */ /* 0x000fce00078ef805 */
.L_x_32331:
[----:B------:R-:W-:Y:S05]  /*a370*/  BSYNC.RECONVERGENT B0 ;  /* 0x0000000000007941 */ /* 0x000fea0003800200 */
.L_x_32330:
[----:B------:R3:W-:Y:S01]  /*a380*/  STG.E.U8 desc[UR36][R2.64], R0 ;  /* 0x0000000002007986 */ /* 0x0007e2000c101124 */
[----:B------:R-:W-:Y:S05]  /*a390*/  BRA `(.L_x_32319) ;  /* 0x0000000800ac7947 */ /* 0x000fea0003800000 */
.L_x_32328:
        /* <DEDUP_REMOVED lines=26> */
.L_x_32335:
[----:B------:R-:W-:-:S04]  /*a540*/  SHF.R.U32.HI R5, RZ, 0x18, R7 ;  /* 0x00000018ff057819 */ /* 0x000fc80000011607 */
[----:B------:R-:W-:-:S07]  /*a550*/  LOP3.LUT R0, R0, 0x80, R5, 0xf8, !PT ;  /* 0x0000008000007812 */ /* 0x000fce00078ef805 */
.L_x_32334:
[----:B------:R-:W-:Y:S05]  /*a560*/  BSYNC.RECONVERGENT B0 ;  /* 0x0000000000007941 */ /* 0x000fea0003800200 */
.L_x_32333:
[----:B------:R0:W-:Y:S01]  /*a570*/  STG.E.U8 desc[UR36][R2.64], R0 ;  /* 0x0000000002007986 */ /* 0x0001e2000c101124 */
[----:B------:R-:W-:Y:S05]  /*a580*/  BRA `(.L_x_32319) ;  /* 0x0000000800307947 */ /* 0x000fea0003800000 */
.L_x_32327:
        /* <DEDUP_REMOVED lines=30> */
.L_x_32337:
[----:B------:R-:W0:Y:S02]  /*a770*/  F2I.U64.F64.TRUNC R4, R4 ;  /* 0x0000000400047311 */ /* 0x000e24000030d800 */
[----:B0-----:R1:W-:Y:S01]  /*a780*/  STG.E.64 desc[UR36][R2.64], R4 ;  /* 0x0000000402007986 */ /* 0x0013e2000c101b24 */
[----:B------:R-:W-:Y:S05]  /*a790*/  BRA `(.L_x_32319) ;  /* 0x0000000400ac7947 */ /* 0x000fea0003800000 */
.L_x_32336:
[----:B------:R-:W0:Y:S02]  /*a7a0*/  F2I.U32.F64.TRUNC R5, R4 ;  /* 0x0000000400057311 */ /* 0x000e24000030d000 */
[----:B0-----:R0:W-:Y:S01]  /*a7b0*/  STG.E desc[UR36][R2.64], R5 ;  /* 0x0000000502007986 */ /* 0x0011e2000c101924 */
[----:B------:R-:W-:Y:S05]  /*a7c0*/  BRA `(.L_x_32319) ;  /* 0x0000000400a07947 */ /* 0x000fea0003800000 */
.L_x_32326:
        /* <DEDUP_REMOVED lines=15> */
.L_x_32339:
[----:B------:R0:W-:Y:S01]  /*a8c0*/  STG.E.128 desc[UR36][R2.64], R4 ;  /* 0x0000000402007986 */ /* 0x0001e2000c101d24 */
[----:B------:R-:W-:Y:S05]  /*a8d0*/  BRA `(.L_x_32319) ;  /* 0x00000004005c7947 */ /* 0x000fea0003800000 */
.L_x_32338:
[----:B------:R-:W-:-:S09]  /*a8e0*/  UISETP.NE.AND UP0, UPT, UR4, 0xf, UPT ;  /* 0x0000000f0400788c */ /* 0x000fd2000bf05270 */
[----:B------:R-:W-:Y:S05]  /*a8f0*/  BRA.U !UP0, `(.L_x_32340) ;  /* 0x0000000508287547 */ /* 0x000fea000b800000 */
[----:B------:R-:W-:-:S09]  /*a900*/  UISETP.NE.AND UP0, UPT, UR4, 0x17, UPT ;  /* 0x000000170400788c */ /* 0x000fd2000bf05270 */
[----:B------:R-:W-:Y:S05]  /*a910*/  BRA.U !UP0, `(.L_x_32341) ;  /* 0x0000000108b07547 */ /* 0x000fea000b800000 */
[----:B------:R-:W-:-:S09]  /*a920*/  UISETP.NE.AND UP0, UPT, UR4, 0x18, UPT ;  /* 0x000000180400788c */ /* 0x000fd2000bf05270 */
[----:B------:R-:W-:Y:S05]  /*a930*/  BRA.U !UP0, `(.L_x_32342) ;  /* 0x0000000108447547 */ /* 0x000fea000b800000 */
.L_x_32318:
        /* <DEDUP_REMOVED lines=16> */
.L_x_32343:
[----:B------:R-:W-:Y:S05]  /*aa40*/  BRA `(.L_x_32319) ;  /* 0x0000000400007947 */ /* 0x000fea0003800000 */
.L_x_32342:
        /* <DEDUP_REMOVED lines=21> */
.L_x_32345:
[----:B------:R-:W-:Y:S05]  /*aba0*/  BSYNC.RECONVERGENT B0 ;  /* 0x0000000000007941 */ /* 0x000fea0003800200 */
.L_x_32344:
[----:B------:R-:W-:-:S05]  /*abb0*/  LOP3.LUT R7, R0, 0x80, R7, 0xf8, !PT ;  /* 0x0000008000077812 */ /* 0x000fca00078ef807 */
[----:B------:R0:W-:Y:S01]  /*abc0*/  STG.E.U8 desc[UR36][R2.64], R7 ;  /* 0x0000000702007986 */ /* 0x0001e2000c101124 */
[----:B------:R-:W-:Y:S05]  /*abd0*/  BRA `(.L_x_32319) ;  /* 0x00000000009c7947 */ /* 0x000fea0003800000 */
.L_x_32341:
        /* <DEDUP_REMOVED lines=20> */
.L_x_32347:
[----:B------:R-:W-:Y:S02]  /*ad20*/  ISETP.GT.U32.AND P0, PT, R6, 0x7f800000, PT ;  /* 0x7f8000000600780c */ /* 0x000fe40003f04070 */
[----:B------:R-:W-:-:S04]  /*ad30*/  MOV R0, 0x7f ;  /* 0x0000007f00007802 */ /* 0x000fc80000000f00 */
[----:B------:R-:W-:-:S07]  /*ad40*/  SEL R0, R0, 0x7c, P0 ;  /* 0x0000007c00007807 */ /* 0x000fce0000000000 */
.L_x_32348:
[----:B------:R-:W-:Y:S05]  /*ad50*/  BSYNC.RECONVERGENT B0 ;  /* 0x0000000000007941 */ /* 0x000fea0003800200 */
.L_x_32346:
[----:B------:R-:W-:-:S04]  /*ad60*/  SHF.R.U32.HI R5, RZ, 0x18, R7 ;  /* 0x00000018ff057819 */ /* 0x000fc80000011607 */
[----:B------:R-:W-:-:S05]  /*ad70*/  LOP3.LUT R5, R0, 0x80, R5, 0xf8, !PT ;  /* 0x0000008000057812 */ /* 0x000fca00078ef805 */
[----:B------:R0:W-:Y:S01]  /*ad80*/  STG.E.U8 desc[UR36][R2.64], R5 ;  /* 0x0000000502007986 */ /* 0x0001e2000c101124 */
[----:B------:R-:W-:Y:S05]  /*ad90*/  BRA `(.L_x_32319) ;  /* 0x00000000002c7947 */ /* 0x000fea0003800000 */
.L_x_32340:
        /* <DEDUP_REMOVED lines=11> */
.L_x_32319:
[----:B------:R-:W-:-:S07]  /*ae50*/  VIADD R17, R17, 0x80 ;  /* 0x0000008011117836 */ /* 0x000fce0000000000 */
.L_x_32284:
[----:B------:R-:W-:Y:S05]  /*ae60*/  BSYNC.RECONVERGENT B7 ;  /* 0x0000000000077941 */ /* 0x000fea0003800200 */
.L_x_32283:
[----:B------:R-:W5:Y:S02]  /*ae70*/  LDCU UR4, c[0x0][0x380] ;  /* 0x00007000ff0477ac */ /* 0x000f640008000800 */
[----:B-----5:R-:W-:-:S13]  /*ae80*/  ISETP.GE.AND P0, PT, R17, UR4, PT ;  /* 0x0000000411007c0c */ /* 0x020fda000bf06270 */
[----:B------:R-:W-:Y:S05]  /*ae90*/  @P0 EXIT ;  /* 0x000000000000094d */ /* 0x000fea0003800000 */
        /* <DEDUP_REMOVED lines=303> */
.L_x_32349:
[----:B------:R-:W1:Y:S01]  /*c190*/  LDCU.128 UR8, c[0x0][0x580] ;  /* 0x0000b000ff0877ac */ /* 0x000e620008000c00 */
[----:B------:R-:W-:Y:S01]  /*c1a0*/  BSSY.RECONVERGENT B6, `(.L_x_32350) ;  /* 0x000010e000067945 */ /* 0x000fe20003800200 */
        /* <DEDUP_REMOVED lines=19> */
.L_x_32354:
[----:B------:R-:W2:Y:S01]  /*c2e0*/  LDG.E.U8 R2, desc[UR36][R2.64] ;  /* 0x0000002402027981 */ /* 0x000ea2000c1e1100 */
[----:B------:R-:W-:Y:S01]  /*c2f0*/  CS2R R6, SRZ ;  /* 0x0000000000067805 */ /* 0x000fe2000001ff00 */
[----:B--2---:R0:W1:Y:S02]  /*c300*/  I2F.F64.U16 R4, R2 ;  /* 0x0000000200047312 */ /* 0x0040640000101800 */
[----:B01----:R-:W-:Y:S05]  /*c310*/  BRA `(.L_x_32356) ;  /* 0x0000000c00d87947 */ /* 0x003fea0003800000 */
.L_x_32353:
        /* <DEDUP_REMOVED lines=10> */
.L_x_32358:
[----:B------:R-:W2:Y:S01]  /*c3c0*/  LDG.E R2, desc[UR36][R2.64] ;  /* 0x0000002402027981 */ /* 0x000ea2000c1e1900 */
[----:B------:R-:W-:Y:S01]  /*c3d0*/  CS2R R6, SRZ ;  /* 0x0000000000067805 */ /* 0x000fe2000001ff00 */
[----:B--2---:R0:W1:Y:S02]  /*c3e0*/  I2F.F64 R4, R2 ;  /* 0x0000000200047312 */ /* 0x0040640000201c00 */
[----:B01----:R-:W-:Y:S05]  /*c3f0*/  BRA `(.L_x_32356) ;  /* 0x0000000c00a07947 */ /* 0x003fea0003800000 */
.L_x_32357:
[----:B------:R-:W2:Y:S01]  /*c400*/  LDG.E.U16 R2, desc[UR36][R2.64] ;  /* 0x0000002402027981 */ /* 0x000ea2000c1e1500 */
[----:B------:R-:W-:Y:S01]  /*c410*/  CS2R R6, SRZ ;  /* 0x0000000000067805 */ /* 0x000fe2000001ff00 */
[----:B--2---:R0:W1:Y:S02]  /*c420*/  I2F.F64.S16 R4, R2 ;  /* 0x0000000200047312 */ /* 0x0040640000101c00 */
[----:B01----:R-:W-:Y:S05]  /*c430*/  BRA `(.L_x_32356) ;  /* 0x0000000c00907947 */ /* 0x003fea0003800000 */
.L_x_32352:
        /* <DEDUP_REMOVED lines=11> */
.L_x_32360:
[----:B------:R-:W2:Y:S01]  /*c4f0*/  LDG.E.U16 R0, desc[UR36][R2.64] ;  /* 0x0000002402007981 */ /* 0x000ea2000c1e1500 */
[----:B------:R-:W-:Y:S01]  /*c500*/  CS2R R6, SRZ ;  /* 0x0000000000067805 */ /* 0x000fe2000001ff00 */
[----:B--2---:R-:W-:-:S05]  /*c510*/  HADD2.F32 R0, -RZ, R0.H0_H0 ;  /* 0x20000000ff007230 */ /* 0x004fca0000004100 */
[----:B------:R-:W-:-:S04]  /*c520*/  FMUL.FTZ R0, R0, 1 ;  /* 0x3f80000000007820 */ /* 0x000fc80000410000 */
[----:B------:R1:W2:Y:S02]  /*c530*/  F2F.F64.F32 R4, R0 ;  /* 0x0000000000047310 */ /* 0x0002a40000201800 */
[----:B-12---:R-:W-:Y:S05]  /*c540*/  BRA `(.L_x_32356) ;  /* 0x0000000c004c7947 */ /* 0x006fea0003800000 */
.L_x_32359:
        /* <DEDUP_REMOVED lines=16> */
.L_x_32362:
        /* <DEDUP_REMOVED lines=12> */
.L_x_32361:
[----:B------:R0:W5:Y:S01]  /*c710*/  LDG.E.64 R4, desc[UR36][R2.64] ;  /* 0x0000002402047981 */ /* 0x000162000c1e1b00 */
[----:B------:R-:W-:Y:S01]  /*c720*/  CS2R R6, SRZ ;  /* 0x0000000000067805 */ /* 0x000fe2000001ff00 */
[----:B------:R-:W-:Y:S06]  /*c730*/  BRA `(.L_x_32356) ;  /* 0x0000000800d07947 */ /* 0x000fec0003800000 */
.L_x_32351:
        /* <DEDUP_REMOVED lines=14> */
.L_x_32365:
[----:B------:R3:W5:Y:S01]  /*c820*/  LDG.E.128 R4, desc[UR36][R2.64] ;  /* 0x0000002402047981 */ /* 0x000762000c1e1d00 */
[----:B------:R-:W-:Y:S05]  /*c830*/  BRA `(.L_x_32356) ;  /* 0x0000000800907947 */ /* 0x000fea0003800000 */
.L_x_32364:
        /* <DEDUP_REMOVED lines=26> */
[----:B------:R-:W4:Y:S02]  /*c9e0*/  F2F.F64.F32 R4, R5 ;  /* 0x0000000500047310 */ /* 0x000f240000201800 */
[----:B----4-:R-:W-:Y:S05]  /*c9f0*/  BRA `(.L_x_32356) ;  /* 0x0000000800207947 */ /* 0x010fea0003800000 */
.L_x_32367:
[----:B------:R-:W2:Y:S01]  /*ca00*/  LDG.E.U8 R2, desc[UR36][R2.64] ;  /* 0x0000002402027981 */ /* 0x000ea2000c1e1100 */
[----:B------:R-:W-:Y:S02]  /*ca10*/  CS2R R6, SRZ ;  /* 0x0000000000067805 */ /* 0x000fe4000001ff00 */
        /* <DEDUP_REMOVED lines=13> */
.L_x_32366:
[----:B------:R-:W2:Y:S01]  /*caf0*/  LDG.E.U16 R0, desc[UR36][R2.64] ;  /* 0x0000002402007981 */ /* 0x000ea2000c1e1500 */
[----:B------:R-:W-:Y:S02]  /*cb00*/  CS2R R6, SRZ ;  /* 0x0000000000067805 */ /* 0x000fe4000001ff00 */
[----:B--2---:R-:W-:-:S05]  /*cb10*/  SHF.L.U32 R0, R0, 0x10, RZ ;  /* 0x0000001000007819 */ /* 0x004fca00000006ff */
[----:B------:R-:W-:-:S04]  /*cb20*/  FMUL.FTZ R0, R0, 1 ;  /* 0x3f80000000007820 */ /* 0x000fc80000410000 */
[----:B------:R4:W0:Y:S02]  /*cb30*/  F2F.F64.F32 R4, R0 ;  /* 0x0000000000047310 */ /* 0x0008240000201800 */
[----:B0---4-:R-:W-:Y:S05]  /*cb40*/  BRA `(.L_x_32356) ;  /* 0x0000000400cc7947 */ /* 0x011fea0003800000 */
.L_x_32363:
        /* <DEDUP_REMOVED lines=12> */
.L_x_32370:
        /* <DEDUP_REMOVED lines=22> */
.L_x_32372:
[----:B------:R-:W-:Y:S05]  /*cd70*/  BSYNC.RECONVERGENT B0 ;  /* 0x0000000000007941 */ /* 0x000fea0003800200 */
.L_x_32371:
[----:B------:R-:W-:Y:S01]  /*cd80*/  IMAD.SHL.U32 R0, R0, 0x100000, RZ ;  /* 0x0010000000007824 */ /* 0x000fe200078e00ff */
[----:B------:R-:W-:-:S04]  /*cd90*/  LEA R2, R2, 0x3b800000, 0x17 ;  /* 0x3b80000002027811 */ /* 0x000fc800078eb8ff */
[----:B------:R-:W-:-:S05]  /*cda0*/  LOP3.LUT R0, R2, R0, R9, 0xfe, !PT ;  /* 0x0000000002007212 */ /* 0x000fca00078efe09 */
[----:B------:R-:W-:-:S04]  /*cdb0*/  FMUL.FTZ R0, R0, 1 ;  /* 0x3f80000000007820 */ /* 0x000fc80000410000 */
[----:B------:R3:W4:Y:S02]  /*cdc0*/  F2F.F64.F32 R4, R0 ;  /* 0x0000000000047310 */ /* 0x0007240000201800 */
[----:B---34-:R-:W-:Y:S05]  /*cdd0*/  BRA `(.L_x_32356) ;  /* 0x0000000400287947 */ /* 0x018fea0003800000 */
.L_x_32369:
        /* <DEDUP_REMOVED lines=22> */
.L_x_32374:
[----:B------:R-:W-:Y:S05]  /*cf40*/  BSYNC.RECONVERGENT B0 ;  /* 0x0000000000007941 */ /* 0x000fea0003800200 */
.L_x_32373:
[----:B------:R-:W-:Y:S02]  /*cf50*/  SHF.L.U32 R0, R0, 0x15, RZ ;  /* 0x0000001500007819 */ /* 0x000fe400000006ff */
[----:B------:R-:W-:-:S04]  /*cf60*/  LEA R2, R2, 0x37800000, 0x17 ;  /* 0x3780000002027811 */ /* 0x000fc800078eb8ff */
[----:B------:R-:W-:-:S05]  /*cf70*/  LOP3.LUT R0, R2, R0, R9, 0xfe, !PT ;  /* 0x0000000002007212 */ /* 0x000fca00078efe09 */
[----:B------:R-:W-:-:S04]  /*cf80*/  FMUL.FTZ R0, R0, 1 ;  /* 0x3f80000000007820 */ /* 0x000fc80000410000 */
[----:B------:R3:W4:Y:S02]  /*cf90*/  F2F.F64.F32 R4, R0 ;  /* 0x0000000000047310 */ /* 0x0007240000201800 */
[----:B---34-:R-:W-:Y:S05]  /*cfa0*/  BRA `(.L_x_32356) ;  /* 0x0000000000b47947 */ /* 0x018fea0003800000 */
.L_x_32368:
[----:B------:R-:W-:-:S09]  /*cfb0*/  UISETP.NE.AND UP0, UPT, UR4, 0x1c, UPT ;  /* 0x0000001c0400788c */ /* 0x000fd2000bf05270 */
[----:B------:R-:W-:Y:S05]  /*cfc0*/  BRA.U !UP0, `(.L_x_32375) ;  /* 0x0000000108a07547 */ /* 0x000fea000b800000 */
[----:B------:R-:W-:-:S09]  /*cfd0*/  UISETP.NE.AND UP0, UPT, UR4, 0x1d, UPT ;  /* 0x0000001d0400788c */ /* 0x000fd2000bf05270 */
[----:B------:R-:W-:Y:S05]  /*cfe0*/  BRA.U !UP0, `(.L_x_32376) ;  /* 0x0000000108887547 */ /* 0x000fea000b800000 */
[----:B------:R-:W-:-:S09]  /*cff0*/  UISETP.NE.AND UP0, UPT, UR4, 0x2c, UPT ;  /* 0x0000002c0400788c */ /* 0x000fd2000bf05270 */
[----:B------:R-:W-:Y:S05]  /*d000*/  BRA.U UP0, `(.L_x_32355) ;  /* 0x0000000100347547 */ /* 0x000fea000b800000 */
[----:B------:R-:W2:Y:S01]  /*d010*/  LDG.E.U8 R0, desc[UR36][R2.64] ;  /* 0x0000002402007981 */ /* 0x000ea2000c1e1100 */
[----:B------:R-:W-:Y:S01]  /*d020*/  HFMA2 R5, -RZ, RZ, 0.5, 0 ;  /* 0x38000000ff057431 */ /* 0x000fe200000001ff */
        /* <DEDUP_REMOVED lines=11> */
.L_x_32355:
        /* <DEDUP_REMOVED lines=16> */
.L_x_32377:
[----:B------:R-:W-:Y:S02]  /*d1e0*/  CS2R R4, SRZ ;  /* 0x0000000000047805 */ /* 0x000fe4000001ff00 */
[----:B------:R-:W-:Y:S01]  /*d1f0*/  CS2R R6, SRZ ;  /* 0x0000000000067805 */ /* 0x000fe2000001ff00 */
[----:B------:R-:W-:Y:S06]  /*d200*/  BRA `(.L_x_32356) ;  /* 0x00000000001c7947 */ /* 0x000fec0003800000 */
.L_x_32376:
[----:B------:R-:W2:Y:S01]  /*d210*/  LDG.E.64 R4, desc[UR36][R2.64] ;  /* 0x0000002402047981 */ /* 0x000ea2000c1e1b00 */
[----:B------:R-:W-:Y:S01]  /*d220*/  CS2R R6, SRZ ;  /* 0x0000000000067805 */ /* 0x000fe2000001ff00 */
[----:B--2---:R-:W3:Y:S02]  /*d230*/  I2F.F64.U64 R4, R4 ;  /* 0x0000000400047312 */ /* 0x004ee40000301800 */
[----:B---3--:R-:W-:Y:S05]  /*d240*/  BRA `(.L_x_32356) ;  /* 0x00000000000c7947 */ /* 0x008fea0003800000 */
.L_x_32375:
[----:B------:R-:W2:Y:S01]  /*d250*/  LDG.E R2, desc[UR36][R2.64] ;  /* 0x0000002402027981 */ /* 0x000ea2000c1e1900 */
[----:B------:R-:W-:Y:S01]  /*d260*/  CS2R R6, SRZ ;  /* 0x0000000000067805 */ /* 0x000fe2000001ff00 */
[----:B--2---:R1:W2:Y:S06]  /*d270*/  I2F.F64.U32 R4, R2 ;  /* 0x0000000200047312 */ /* 0x0042ac0000201800 */
.L_x_32356:
[----:B------:R-:W-:Y:S05]  /*d280*/  BSYNC.RECONVERGENT B6 ;  /* 0x0000000000067941 */ /* 0x000fea0003800200 */
.L_x_32350:
[----:B------:R-:W-:Y:S01]  /*d290*/  UPRMT UR4, UR41, 0x9910, URZ ;  /* 0x0000991029047896 */ /* 0x000fe200080000ff */
[----:B01-3-5:R-:W-:Y:S03]  /*d2a0*/  DMUL R2, R6, R6 ;  /* 0x0000000606027228 */ /* 0x02bfe60000000000 */
[----:B------:R-:W-:-:S15]  /*d2b0*/  UISETP.GT.AND UP0, UPT, UR4, 0x9, UPT ;  /* 0x000000090400788c */ /* 0x000fde000bf04270 */
[----:B------:R-:W-:-:S15]  /*d2c0*/  NOP ;  /* 0x0000000000007918 */ /* 0x000fde0000000000 */
[----:B------:R-:W-:-:S15]  /*d2d0*/  NOP ;  /* 0x0000000000007918 */ /* 0x000fde0000000000 */
[----:B------:R-:W-:-:S15]  /*d2e0*/  NOP ;  /* 0x0000000000007918 */ /* 0x000fde0000000000 */
[----:B------:R-:W-:-:S01]  /*d2f0*/  NOP ;  /* 0x0000000000007918 */ /* 0x000fc20000000000 */
[----:B--2---:R-:W0:-:S15]  /*d300*/  DMUL R8, R6, R4 ;  /* 0x0000000406087228 */ /* 0x004e1e0000000000 */
        /* <DEDUP_REMOVED lines=22> */
.L_x_32381:
[----:B------:R-:W0:Y:S02]  /*d470*/  F2I.S64.F64.TRUNC R4, R4 ;  /* 0x0000000400047311 */ /* 0x000e24000030d900 */
[----:B0-----:R-:W-:-:S05]  /*d480*/  IMAD.MOV.U32 R3, RZ, RZ, R4 ;  /* 0x000000ffff037224 */ /* 0x001fca00078e0004 */
[----:B------:R-:W-:Y:S01]  /*d490*/  STG.E.U8 desc[UR36][R16.64], R3 ;  /* 0x0000000310007986 */ /* 0x000fe2000c101124 */
[----:B------:R-:W-:Y:S05]  /*d4a0*/  EXIT ;  /* 0x000000000000794d */ /* 0x000fea0003800000 */
.L_x_32380:
        /* <DEDUP_REMOVED lines=9> */
.L_x_32384:
[----:B------:R-:W0:Y:S02]  /*d540*/  F2I.F64.TRUNC R5, R4 ;  /* 0x0000000400057311 */ /* 0x000e24000030d100 */
[----:B0-----:R-:W-:Y:S01]  /*d550*/  STG.E desc[UR36][R16.64], R5 ;  /* 0x0000000510007986 */ /* 0x001fe2000c101924 */
[----:B------:R-:W-:Y:S05]  /*d560*/  EXIT ;  /* 0x000000000000794d */ /* 0x000fea0003800000 */
.L_x_32383:
[----:B------:R-:W0:Y:S02]  /*d570*/  F2I.F64.TRUNC R5, R4 ;  /* 0x0000000400057311 */ /* 0x000e24000030d100 */
[----:B0-----:R-:W-:Y:S01]  /*d580*/  STG.E.U16 desc[UR36][R16.64], R5 ;  /* 0x0000000510007986 */ /* 0x001fe2000c101524 */
[----:B------:R-:W-:Y:S05]  /*d590*/  EXIT ;  /* 0x000000000000794d */ /* 0x000fea0003800000 */
.L_x_32379:
        /* <DEDUP_REMOVED lines=17> */
.L_x_32386:
        /* <DEDUP_REMOVED lines=12> */
.L_x_32385:
        /* <DEDUP_REMOVED lines=28> */
.L_x_32388:
        /* <DEDUP_REMOVED lines=23> */
.L_x_32387:
[----:B------:R-:W-:Y:S01]  /*daa0*/  STG.E.64 desc[UR36][R16.64], R4 ;  /* 0x0000000410007986 */ /* 0x000fe2000c101b24 */
[----:B------:R-:W-:Y:S05]  /*dab0*/  EXIT ;  /* 0x000000000000794d */ /* 0x000fea0003800000 */
.L_x_32378:
        /* <DEDUP_REMOVED lines=13> */
.L_x_32392:
        /* <DEDUP_REMOVED lines=25> */
.L_x_32395:
[----:B------:R-:W-:-:S04]  /*dd20*/  SHF.R.U32.HI R3, RZ, 0x18, R3 ;  /* 0x00000018ff037819 */ /* 0x000fc80000011603 */
[----:B------:R-:W-:-:S04]  /*dd30*/  LOP3.LUT R0, R0, 0x80, R3, 0xf8, !PT ;  /* 0x0000008000007812 */ /* 0x000fc800078ef803 */
[----:B------:R-:W-:-:S07]  /*dd40*/  PRMT R8, R0, 0x7610, R8 ;  /* 0x0000761000087816 */ /* 0x000fce0000000008 */
.L_x_32394:
[----:B------:R-:W-:Y:S05]  /*dd50*/  BSYNC.RECONVERGENT B0 ;  /* 0x0000000000007941 */ /* 0x000fea0003800200 */
.L_x_32393:
[----:B------:R-:W-:Y:S01]  /*dd60*/  STG.E.U8 desc[UR36][R16.64], R8 ;  /* 0x0000000810007986 */ /* 0x000fe2000c101124 */
[----:B------:R-:W-:Y:S05]  /*dd70*/  EXIT ;  /* 0x000000000000794d */ /* 0x000fea0003800000 */
.L_x_32391:
        /* <DEDUP_REMOVED lines=25> */
.L_x_32398:
[----:B------:R-:W-:-:S04]  /*df10*/  SHF.R.U32.HI R3, RZ, 0x18, R3 ;  /* 0x00000018ff037819 */ /* 0x000fc80000011603 */
[----:B------:R-:W-:-:S04]  /*df20*/  LOP3.LUT R0, R0, 0x80, R3, 0xf8, !PT ;  /* 0x0000008000007812 */ /* 0x000fc800078ef803 */
[----:B------:R-:W-:-:S07]  /*df30*/  PRMT R8, R0, 0x7610, R8 ;  /* 0x0000761000087816 */ /* 0x000fce0000000008 */
.L_x_32397:
[----:B------:R-:W-:Y:S05]  /*df40*/  BSYNC.RECONVERGENT B0 ;  /* 0x0000000000007941 */ /* 0x000fea0003800200 */
.L_x_32396:
[----:B------:R-:W-:Y:S01]  /*df50*/  STG.E.U8 desc[UR36][R16.64], R8 ;  /* 0x0000000810007986 */ /* 0x000fe2000c101124 */
[----:B------:R-:W-:Y:S05]  /*df60*/  EXIT ;  /* 0x000000000000794d */ /* 0x000fea0003800000 */
.L_x_32390:
        /* <DEDUP_REMOVED lines=30> */
.L_x_32400:
[----:B------:R-:W0:Y:S02]  /*e150*/  F2I.U64.F64.TRUNC R4, R4 ;  /* 0x0000000400047311 */ /* 0x000e24000030d800 */
[----:B0-----:R-:W-:Y:S01]  /*e160*/  STG.E.64 desc[UR36][R16.64], R4 ;  /* 0x0000000410007986 */ /* 0x001fe2000c101b24 */
[----:B------:R-:W-:Y:S05]  /*e170*/  EXIT ;  /* 0x000000000000794d */ /* 0x000fea0003800000 */
.L_x_32399:
[----:B------:R-:W0:Y:S02]  /*e180*/  F2I.U32.F64.TRUNC R5, R4 ;  /* 0x0000000400057311 */ /* 0x000e24000030d000 */
[----:B0-----:R-:W-:Y:S01]  /*e190*/  STG.E desc[UR36][R16.64], R5 ;  /* 0x0000000510007986 */ /* 0x001fe2000c101924 */
[----:B------:R-:W-:Y:S05]  /*e1a0*/  EXIT ;  /* 0x000000000000794d */ /* 0x000fea0003800000 */
.L_x_32389:
        /* <DEDUP_REMOVED lines=15> */
.L_x_32402:
[----:B------:R-:W-:Y:S01]  /*e2a0*/  STG.E.128 desc[UR36][R16.64], R4 ;  /* 0x0000000410007986 */ /* 0x000fe2000c101d24 */
[----:B------:R-:W-:Y:S05]  /*e2b0*/  EXIT ;  /* 0x000000000000794d */ /* 0x000fea0003800000 */
.L_x_32401:
[----:B------:R-:W-:-:S09]  /*e2c0*/  UISETP.NE.AND UP0, UPT, UR4, 0xf, UPT ;  /* 0x0000000f0400788c */ /* 0x000fd2000bf05270 */
[----:B------:R-:W-:Y:S05]  /*e2d0*/  BRA.U !UP0, `(.L_x_32403) ;  /* 0x0000000508287547 */ /* 0x000fea000b800000 */
[----:B------:R-:W-:-:S09]  /*e2e0*/  UISETP.NE.AND UP0, UPT, UR4, 0x17, UPT ;  /* 0x000000170400788c */ /* 0x000fd2000bf05270 */
[----:B------:R-:W-:Y:S05]  /*e2f0*/  BRA.U !UP0, `(.L_x_32404) ;  /* 0x0000000108b07547 */ /* 0x000fea000b800000 */
[----:B------:R-:W-:-:S09]  /*e300*/  UISETP.NE.AND UP0, UPT, UR4, 0x18, UPT ;  /* 0x000000180400788c */ /* 0x000fd2000bf05270 */
[----:B------:R-:W-:Y:S05]  /*e310*/  BRA.U !UP0, `(.L_x_32405) ;  /* 0x0000000108447547 */ /* 0x000fea000b800000 */
.L_x_32382:
        /* <DEDUP_REMOVED lines=16> */
.L_x_32406:
[----:B------:R-:W-:Y:S05]  /*e420*/  EXIT ;  /* 0x000000000000794d */ /* 0x000fea0003800000 */
.L_x_32405:
        /* <DEDUP_REMOVED lines=21> */
.L_x_32408:
[----:B------:R-:W-:Y:S05]  /*e580*/  BSYNC.RECONVERGENT B0 ;  /* 0x0000000000007941 */ /* 0x000fea0003800200 */
.L_x_32407:
[----:B------:R-:W-:-:S05]  /*e590*/  LOP3.LUT R3, R0, 0x80, R3, 0xf8, !PT ;  /* 0x0000008000037812 */ /* 0x000fca00078ef803 */
[----:B------:R-:W-:Y:S01]  /*e5a0*/  STG.E.U8 desc[UR36][R16.64], R3 ;  /* 0x0000000310007986 */ /* 0x000fe2000c101124 */
[----:B------:R-:W-:Y:S05]  /*e5b0*/  EXIT ;  /* 0x000000000000794d */ /* 0x000fea0003800000 */
.L_x_32404:
        /* <DEDUP_REMOVED lines=20> */
.L_x_32410:
[----:B------:R-:W-:Y:S02]  /*e700*/  ISETP.GT.U32.AND P0, PT, R2, 0x7f800000, PT ;  /* 0x7f8000000200780c */ /* 0x000fe40003f04070 */
[----:B------:R-:W-:-:S04]  /*e710*/  MOV R0, 0x7f ;  /* 0x0000007f00007802 */ /* 0x000fc80000000f00 */
[----:B------:R-:W-:-:S07]  /*e720*/  SEL R0, R0, 0x7c, P0 ;  /* 0x0000007c00007807 */ /* 0x000fce0000000000 */
.L_x_32411:
[----:B------:R-:W-:Y:S05]  /*e730*/  BSYNC.RECONVERGENT B0 ;  /* 0x0000000000007941 */ /* 0x000fea0003800200 */
.L_x_32409:
[----:B------:R-:W-:-:S04]  /*e740*/  SHF.R.U32.HI R3, RZ, 0x18, R3 ;  /* 0x00000018ff037819 */ /* 0x000fc80000011603 */
[----:B------:R-:W-:-:S05]  /*e750*/  LOP3.LUT R3, R0, 0x80, R3, 0xf8, !PT ;  /* 0x0000008000037812 */ /* 0x000fca00078ef803 */
[----:B------:R-:W-:Y:S01]  /*e760*/  STG.E.U8 desc[UR36][R16.64], R3 ;  /* 0x0000000310007986 */ /* 0x000fe2000c101124 */
[----:B------:R-:W-:Y:S05]  /*e770*/  EXIT ;  /* 0x000000000000794d */ /* 0x000fea0003800000 */
.L_x_32403:
        /* <DEDUP_REMOVED lines=12> */
.L_x_32412:
        /* <DEDUP_REMOVED lines=12> */
.L_x_60975:


//--------------------- .text._ZN2at6native27unrolled_elementwise_kernelIZZZNS0_50_GLOBAL__N__2680c7bb_12_PowKernel_cu_7dd49032_317024pow_tensor_scalar_kernelERNS_18TensorIteratorBaseERKN3c106ScalarEENKUlvE_clEvENKUlvE_clEvEUlNS5_7complexIdEEE_St5arrayIPcLm2EELi4E23TrivialOffsetCalculatorILi1EjESI_NS0_6memory12LoadWithCastILi1EEENSJ_13StoreWithCastILi1EEEEEviT_T0_T2_T3_T4_T5_ --------------------------
	.section	.text._ZN2at6native27unrolled_elementwise_kernelIZZZNS0_50_GLOBAL__N__2680c7bb_12_PowKernel_cu_7dd49032_317024pow_tensor_scalar_kernelERNS_18TensorIteratorBaseERKN3c106ScalarEENKUlvE_clEvENKUlvE_clEvEUlNS5_7complexIdEEE_St5arrayIPcLm2EELi4E23TrivialOffsetCalculatorILi1EjESI_NS0_6memory12LoadWithCastILi1EEENSJ_13StoreWithCastILi1EEEEEviT_T0_T2_T3_T4_T5_,"ax",@progbits
	.align	128
        .global         _ZN2at6native27unrolled_elementwise_kernelIZZZNS0_50_GLOBAL__N__2680c7bb_12_PowKernel_cu_7dd49032_317024pow_tensor_scalar_kernelERNS_18TensorIteratorBaseERKN3c106ScalarEENKUlvE_clEvENKUlvE_clEvEUlNS5_7complexIdEEE_St5arrayIPcLm2EELi4E23TrivialOffsetCalculatorILi1EjESI_NS0_6memory12LoadWithCastILi1EEENSJ_13StoreWithCastILi1EEEEEviT_T0_T2_T3_T4_T5_
        .type           _ZN2at6native27unrolled_elementwise_kernelIZZZNS0_50_GLOBAL__N__2680c7bb_12_PowKernel_cu_7dd49032_317024pow_tensor_scalar_kernelERNS_18TensorIteratorBaseERKN3c106ScalarEENKUlvE_clEvENKUlvE_clEvEUlNS5_7complexIdEEE_St5arrayIPcLm2EELi4E23TrivialOffsetCalculatorILi1EjESI_NS0_6memory12LoadWithCastILi1EEENSJ_13StoreWithCastILi1EEEEEviT_T0_T2_T3_T4_T5_,@function
        .size           _ZN2at6native27unrolled_elementwise_kernelIZZZNS0_50_GLOBAL__N__2680c7bb_12_PowKernel_cu_7dd49032_317024pow_tensor_scalar_kernelERNS_18TensorIteratorBaseERKN3c106ScalarEENKUlvE_clEvENKUlvE_clEvEUlNS5_7complexIdEEE_St5arrayIPcLm2EELi4E23TrivialOffsetCalculatorILi1EjESI_NS0_6memory12LoadWithCastILi1EEENSJ_13StoreWithCastILi1EEEEEviT_T0_T2_T3_T4_T5_,(.L_x_60976 - _ZN2at6native27unrolled_elementwise_kernelIZZZNS0_50_GLOBAL__N__2680c7bb_12_PowKernel_cu_7dd49032_317024pow_tensor_scalar_kernelERNS_18TensorIteratorBaseERKN3c106ScalarEENKUlvE_clEvENKUlvE_clEvEUlNS5_7complexIdEEE_St5arrayIPcLm2EELi4E23TrivialOffsetCalculatorILi1EjESI_NS0_6memory12LoadWithCastILi1EEENSJ_13StoreWithCastILi1EEEEEviT_T0_T2_T3_T4_T5_)
        .other          _ZN2at6native27unrolled_elementwise_kernelIZZZNS0_50_GLOBAL__N__2680c7bb_12_PowKernel_cu_7dd49032_317024pow_tensor_scalar_kernelERNS_18TensorIteratorBaseERKN3c106ScalarEENKUlvE_clEvENKUlvE_clEvEUlNS5_7complexIdEEE_St5arrayIPcLm2EELi4E23TrivialOffsetCalculatorILi1EjESI_NS0_6memory12LoadWithCastILi1EEENSJ_13StoreWithCastILi1EEEEEviT_T0_T2_T3_T4_T5_,@"STO_CUDA_ENTRY STV_DEFAULT"
_ZN2at6native27unrolled_elementwise_kernelIZZZNS0_50_GLOBAL__N__2680c7bb_12_PowKernel_cu_7dd49032_317024pow_tensor_scalar_kernelERNS_18TensorIteratorBaseERKN3c106ScalarEENKUlvE_clEvENKUlvE_clEvEUlNS5_7complexIdEEE_St5arrayIPcLm2EELi4E23TrivialOffsetCalculatorILi1EjESI_NS0_6memory12LoadWithCastILi1EEENSJ_13StoreWithCastILi1EEEEEviT_T0_T2_T3_T4_T5_:
.text._ZN2at6native27unrolled_elementwise_kernelIZZZNS0_50_GLOBAL__N__2680c7bb_12_PowKernel_cu_7dd49032_317024pow_tensor_scalar_kernelERNS_18TensorIteratorBaseERKN3c106ScalarEENKUlvE_clEvENKUlvE_clEvEUlNS5_7complexIdEEE_St5arrayIPcLm2EELi4E23TrivialOffsetCalculatorILi1EjESI_NS0_6memory12LoadWithCastILi1EEENSJ_13StoreWithCastILi1EEEEEviT_T0_T2_T3_T4_T5_:
        /* <DEDUP_REMOVED lines=8> */
[----:B------:R-:W-:Y:S01]  /*0080*/  CS2R R28, SRZ ;  /* 0x00000000001c7805 */ /* 0x000fe2000001ff00 */
        /* <DEDUP_REMOVED lines=26> */
.L_x_32419:
[----:B------:R-:W2:Y:S01]  /*0230*/  LDG.E.U8 R4, desc[UR36][R4.64] ;  /* 0x0000002404047981 */ /* 0x000ea2000c1e1100 */
[----:B------:R-:W-:Y:S01]  /*0240*/  CS2R R30, SRZ ;  /* 0x00000000001e7805 */ /* 0x000fe2000001ff00 */
[----:B--2---:R0:W1:Y:S02]  /*0250*/  I2F.F64.U16 R28, R4 ;  /* 0x00000004001c7312 */ /* 0x0040640000101800 */
[----:B01----:R-:W-:Y:S05]  /*0260*/  BRA `(.L_x_32421) ;  /* 0x0000000c00dc7947 */ /* 0x003fea0003800000 */
.L_x_32418:
        /* <DEDUP_REMOVED lines=10> */
.L_x_32423:
[----:B------:R-:W2:Y:S01]  /*0310*/  LDG.E R4, desc[UR36][R4.64] ;  /* 0x0000002404047981 */ /* 0x000ea2000c1e1900 */
[----:B------:R-:W-:Y:S01]  /*0320*/  CS2R R30, SRZ ;  /* 0x00000000001e7805 */ /* 0x000fe2000001ff00 */
[----:B--2---:R0:W1:Y:S02]  /*0330*/  I2F.F64 R28, R4 ;  /* 0x00000004001c7312 */ /* 0x0040640000201c00 */
[----:B01----:R-:W-:Y:S05]  /*0340*/  BRA `(.L_x_32421) ;  /* 0x0000000c00a47947 */ /* 0x003fea0003800000 */
.L_x_32422:
[----:B------:R-:W2:Y:S01]  /*0350*/  LDG.E.U16 R4, desc[UR36][R4.64] ;  /* 0x0000002404047981 */ /* 0x000ea2000c1e1500 */
[----:B------:R-:W-:Y:S01]  /*0360*/  CS2R R30, SRZ ;  /* 0x00000000001e7805 */ /* 0x000fe2000001ff00 */
[----:B--2---:R0:W1:Y:S02]  /*0370*/  I2F.F64.S16 R28, R4 ;  /* 0x00000004001c7312 */ /* 0x0040640000101c00 */
[----:B01----:R-:W-:Y:S05]  /*0380*/  BRA `(.L_x_32421) ;  /* 0x0000000c00947947 */ /* 0x003fea0003800000 */
.L_x_32417:
        /* <DEDUP_REMOVED lines=11> */
.L_x_32425:
[----:B------:R-:W2:Y:S01]  /*0440*/  LDG.E.U16 R0, desc[UR36][R4.64] ;  /* 0x0000002404007981 */ /* 0x000ea2000c1e1500 */
[----:B------:R-:W-:Y:S01]  /*0450*/  CS2R R30, SRZ ;  /* 0x00000000001e7805 */ /* 0x000fe2000001ff00 */
[----:B--2---:R-:W-:-:S05]  /*0460*/  HADD2.F32 R0, -RZ, R0.H0_H0 ;  /* 0x20000000ff007230 */ /* 0x004fca0000004100 */
[----:B------:R-:W-:-:S04]  /*0470*/  FMUL.FTZ R0, R0, 1 ;  /* 0x3f80000000007820 */ /* 0x000fc80000410000 */
[----:B------:R1:W2:Y:S02]  /*0480*/  F2F.F64.F32 R28, R0 ;  /* 0x00000000001c7310 */ /* 0x0002a40000201800 */
[----:B-12---:R-:W-:Y:S05]  /*0490*/  BRA `(.L_x_32421) ;  /* 0x0000000c00507947 */ /* 0x006fea0003800000 */
.L_x_32424:
        /* <DEDUP_REMOVED lines=16> */
.L_x_32427:
        /* <DEDUP_REMOVED lines=12> */
.L_x_32426:
[----:B------:R0:W5:Y:S01]  /*0660*/  LDG.E.64 R28, desc[UR36][R4.64] ;  /* 0x00000024041c7981 */ /* 0x000162000c1e1b00 */
[----:B------:R-:W-:Y:S01]  /*0670*/  CS2R R30, SRZ ;  /* 0x00000000001e7805 */ /* 0x000fe2000001ff00 */
[----:B------:R-:W-:Y:S06]  /*0680*/  BRA `(.L_x_32421) ;  /* 0x0000000800d47947 */ /* 0x000fec0003800000 */
.L_x_32416:
        /* <DEDUP_REMOVED lines=14> */
.L_x_32430:
[----:B------:R1:W5:Y:S01]  /*0770*/  LDG.E.128 R28, desc[UR36][R4.64] ;  /* 0x00000024041c7981 */ /* 0x000362000c1e1d00 */
[----:B------:R-:W-:Y:S05]  /*0780*/  BRA `(.L_x_32421) ;  /* 0x0000000800947947 */ /* 0x000fea0003800000 */
.L_x_32429:
        /* <DEDUP_REMOVED lines=28> */
.L_x_32432:
[----:B------:R-:W2:Y:S01]  /*0950*/  LDG.E.U8 R4, desc[UR36][R4.64] ;  /* 0x0000002404047981 */ /* 0x000ea2000c1e1100 */
[----:B------:R-:W-:Y:S01]  /*0960*/  CS2R R30, SRZ ;  /* 0x00000000001e7805 */ /* 0x000fe2000001ff00 */
        /* <DEDUP_REMOVED lines=14> */
.L_x_32431:
[----:B------:R-:W2:Y:S01]  /*0a50*/  LDG.E.U16 R0, desc[UR36][R4.64] ;  /* 0x0000002404007981 */ /* 0x000ea2000c1e1500 */
[----:B------:R-:W-:Y:S01]  /*0a60*/  CS2R R30, SRZ ;  /* 0x00000000001e7805 */ /* 0x000fe2000001ff00 */
[----:B--2---:R-:W-:-:S04]  /*0a70*/  IMAD.U32 R0, R0, 0x10000, RZ ;  /* 0x0001000000007824 */ /* 0x004fc800078e00ff */
[----:B------:R-:W-:-:S04]  /*0a80*/  FMUL.FTZ R0, R0, 1 ;  /* 0x3f80000000007820 */ /* 0x000fc80000410000 */
[----:B------:R2:W3:Y:S02]  /*0a90*/  F2F.F64.F32 R28, R0 ;  /* 0x00000000001c7310 */ /* 0x0004e40000201800 */
[----:B--23--:R-:W-:Y:S05]  /*0aa0*/  BRA `(.L_x_32421) ;  /* 0x0000000400cc7947 */ /* 0x00cfea0003800000 */
.L_x_32428:
        /* <DEDUP_REMOVED lines=12> */
.L_x_32435:
        /* <DEDUP_REMOVED lines=22> */
.L_x_32437:
[----:B------:R-:W-:Y:S05]  /*0cd0*/  BSYNC.RECONVERGENT B0 ;  /* 0x0000000000007941 */ /* 0x000fea0003800200 */
.L_x_32436:
[----:B------:R-:W-:Y:S01]  /*0ce0*/  IMAD.SHL.U32 R0, R0, 0x100000, RZ ;  /* 0x0010000000007824 */ /* 0x000fe200078e00ff */
[----:B------:R-:W-:-:S04]  /*0cf0*/  LEA R3, R3, 0x3b800000, 0x17 ;  /* 0x3b80000003037811 */ /* 0x000fc800078eb8ff */
[----:B------:R-:W-:-:S05]  /*0d00*/  LOP3.LUT R0, R3, R0, R7, 0xfe, !PT ;  /* 0x0000000003007212 */ /* 0x000fca00078efe07 */
[----:B------:R-:W-:-:S04]  /*0d10*/  FMUL.FTZ R0, R0, 1 ;  /* 0x3f80000000007820 */ /* 0x000fc80000410000 */
[----:B------:R4:W0:Y:S02]  /*0d20*/  F2F.F64.F32 R28, R0 ;  /* 0x00000000001c7310 */ /* 0x0008240000201800 */
[----:B0---4-:R-:W-:Y:S05]  /*0d30*/  BRA `(.L_x_32421) ;  /* 0x0000000400287947 */ /* 0x011fea0003800000 */
.L_x_32434:
        /* <DEDUP_REMOVED lines=22> */
.L_x_32439:
[----:B------:R-:W-:Y:S05]  /*0ea0*/  BSYNC.RECONVERGENT B0 ;  /* 0x0000000000007941 */ /* 0x000fea0003800200 */
.L_x_32438:
[----:B------:R-:W-:Y:S01]  /*0eb0*/  IMAD.SHL.U32 R0, R0, 0x200000, RZ ;  /* 0x0020000000007824 */ /* 0x000fe200078e00ff */
[----:B------:R-:W-:-:S04]  /*0ec0*/  LEA R3, R3, 0x37800000, 0x17 ;  /* 0x3780000003037811 */ /* 0x000fc800078eb8ff */
[----:B------:R-:W-:-:S05]  /*0ed0*/  LOP3.LUT R0, R3, R0, R7, 0xfe, !PT ;  /* 0x0000000003007212 */ /* 0x000fca00078efe07 */
[----:B------:R-:W-:-:S04]  /*0ee0*/  FMUL.FTZ R0, R0, 1 ;  /* 0x3f80000000007820 */ /* 0x000fc80000410000 */
[----:B------:R4:W0:Y:S02]  /*0ef0*/  F2F.F64.F32 R28, R0 ;  /* 0x00000000001c7310 */ /* 0x0008240000201800 */
[----:B0---4-:R-:W-:Y:S05]  /*0f00*/  BRA `(.L_x_32421) ;  /* 0x0000000000b47947 */ /* 0x011fea0003800000 */
.L_x_32433:
[----:B------:R-:W-:-:S09]  /*0f10*/  UISETP.NE.AND UP0, UPT, UR4, 0x1c, UPT ;  /* 0x0000001c0400788c */ /* 0x000fd2000bf05270 */
[----:B------:R-:W-:Y:S05]  /*0f20*/  BRA.U !UP0, `(.L_x_32440) ;  /* 0x0000000108a07547 */ /* 0x000fea000b800000 */
[----:B------:R-:W-:-:S09]  /*0f30*/  UISETP.NE.AND UP0, UPT, UR4, 0x1d, UPT ;  /* 0x0000001d0400788c */ /* 0x000fd2000bf05270 */
[----:B------:R-:W-:Y:S05]  /*0f40*/  BRA.U !UP0, `(.L_x_32441) ;  /* 0x0000000108887547 */ /* 0x000fea000b800000 */
[----:B------:R-:W-:-:S09]  /*0f50*/  UISETP.NE.AND UP0, UPT, UR4, 0x2c, UPT ;  /* 0x0000002c0400788c */ /* 0x000fd2000bf05270 */
[----:B------:R-:W-:Y:S05]  /*0f60*/  BRA.U !UP0, `(.L_x_32442) ;  /* 0x00000001084c7547 */ /* 0x000fea000b800000 */
.L_x_32420:
        /* <DEDUP_REMOVED lines=16> */
.L_x_32443:
[----:B------:R-:W-:Y:S02]  /*1070*/  CS2R R28, SRZ ;  /* 0x00000000001c7805 */ /* 0x000fe4000001ff00 */
[----:B------:R-:W-:Y:S01]  /*1080*/  CS2R R30, SRZ ;  /* 0x00000000001e7805 */ /* 0x000fe2000001ff00 */
[----:B------:R-:W-:Y:S06]  /*1090*/  BRA `(.L_x_32421) ;  /* 0x0000000000507947 */ /* 0x000fec0003800000 */
.L_x_32442:
        /* <DEDUP_REMOVED lines=13> */
.L_x_32441:
[----:B------:R-:W2:Y:S01]  /*1170*/  LDG.E.64 R28, desc[UR36][R4.64] ;  /* 0x00000024041c7981 */ /* 0x000ea2000c1e1b00 */
[----:B------:R-:W-:Y:S01]  /*1180*/  CS2R R30, SRZ ;  /* 0x00000000001e7805 */ /* 0x000fe2000001ff00 */
[----:B--2---:R-:W4:Y:S02]  /*1190*/  I2F.F64.U64 R28, R28 ;  /* 0x0000001c001c7312 */ /* 0x004f240000301800 */
[----:B----4-:R-:W-:Y:S05]  /*11a0*/  BRA `(.L_x_32421) ;  /* 0x00000000000c7947 */ /* 0x010fea0003800000 */
.L_x_32440:
[----:B------:R-:W2:Y:S01]  /*11b0*/  LDG.E R4, desc[UR36][R4.64] ;  /* 0x0000002404047981 */ /* 0x000ea2000c1e1900 */
[----:B------:R-:W-:Y:S01]  /*11c0*/  CS2R R30, SRZ ;  /* 0x00000000001e7805 */ /* 0x000fe2000001ff00 */
[----:B--2---:R2:W3:Y:S06]  /*11d0*/  I2F.F64.U32 R28, R4 ;  /* 0x00000004001c7312 */ /* 0x0044ec0000201800 */
.L_x_32421:
[----:B------:R-:W-:Y:S05]  /*11e0*/  BSYNC.RECONVERGENT B6 ;  /* 0x0000000000067941 */ /* 0x000fea0003800200 */
.L_x_32415:
[----:B------:R-:W-:-:S07]  /*11f0*/  VIADD R35, R33, 0x80 ;  /* 0x0000008021237836 */ /* 0x000fce0000000000 */
.L_x_32414:
[----:B------:R-:W-:Y:S05]  /*1200*/  BSYNC.RECONVERGENT B7 ;  /* 0x0000000000077941 */ /* 0x000fea0003800200 */
.L_x_32413:
[----:B------:R-:W-:Y:S01]  /*1210*/  ISETP.GE.AND P0, PT, R35, R32, PT ;  /* 0x000000202300720c */ /* 0x000fe20003f06270 */
[----:B------:R-:W-:Y:S01]  /*1220*/  BSSY.RECONVERGENT B7, `(.L_x_32444) ;  /* 0x0000117000077945 */ /* 0x000fe20003800200 */
[----:B------:R-:W-:Y:S02]  /*1230*/  CS2R R26, SRZ ;  /* 0x00000000001a7805 */ /* 0x000fe4000001ff00 */
[----:B------:R-:W-:-:S09]  /*1240*/  CS2R R24, SRZ ;  /* 0x0000000000187805 */ /* 0x000fd2000001ff00 */
        /* <DEDUP_REMOVED lines=23> */
.L_x_32450:
[----:B------:R-:W2:Y:S01]  /*13c0*/  LDG.E.U8 R4, desc[UR36][R4.64] ;  /* 0x0000002404047981 */ /* 0x000ea2000c1e1100 */
[----:B------:R-:W-:Y:S01]  /*13d0*/  CS2R R26, SRZ ;  /* 0x00000000001a7805 */ /* 0x000fe2000001ff00 */
[----:B--2---:R1:W2:Y:S02]  /*13e0*/  I2F.F64.U16 R24, R4 ;  /* 0x0000000400187312 */ /* 0x0042a40000101800 */
[----:B-12---:R-:W-:Y:S05]  /*13f0*/  BRA `(.L_x_32452) ;  /* 0x0000000c00dc7947 */ /* 0x006fea0003800000 */
.L_x_32449:
        /* <DEDUP_REMOVED lines=10> */
.L_x_32454:
[----:B------:R-:W2:Y:S01]  /*14a0*/  LDG.E R4, desc[UR36][R4.64] ;  /* 0x0000002404047981 */ /* 0x000ea2000c1e1900 */
[----:B------:R-:W-:Y:S01]  /*14b0*/  CS2R R26, SRZ ;  /* 0x00000000001a7805 */ /* 0x000fe2000001ff00 */
[----:B--2---:R1:W2:Y:S02]  /*14c0*/  I2F.F64 R24, R4 ;  /* 0x0000000400187312 */ /* 0x0042a40000201c00 */
[----:B-12---:R-:W-:Y:S05]  /*14d0*/  BRA `(.L_x_32452) ;  /* 0x0000000c00a47947 */ /* 0x006fea0003800000 */
.L_x_32453:
[----:B------:R-:W2:Y:S01]  /*14e0*/  LDG.E.U16 R4, desc[UR36][R4.64] ;  /* 0x0000002404047981 */ /* 0x000ea2000c1e1500 */
[----:B------:R-:W-:Y:S01]  /*14f0*/  CS2R R26, SRZ ;  /* 0x00000000001a7805 */ /* 0x000fe2000001ff00 */
[----:B--2---:R1:W2:Y:S02]  /*1500*/  I2F.F64.S16 R24, R4 ;  /* 0x0000000400187312 */ /* 0x0042a40000101c00 */
[----:B-12---:R-:W-:Y:S05]  /*1510*/  BRA `(.L_x_32452) ;  /* 0x0000000c00947947 */ /* 0x006fea0003800000 */
.L_x_32448:
        /* <DEDUP_REMOVED lines=11> */
.L_x_32456:
[----:B------:R-:W2:Y:S01]  /*15d0*/  LDG.E.U16 R0, desc[UR36][R4.64] ;  /* 0x0000002404007981 */ /* 0x000ea2000c1e1500 */
[----:B------:R-:W-:Y:S01]  /*15e0*/  CS2R R26, SRZ ;  /* 0x00000000001a7805 */ /* 0x000fe2000001ff00 */
[----:B--2---:R-:W-:-:S05]  /*15f0*/  HADD2.F32 R0, -RZ, R0.H0_H0 ;  /* 0x20000000ff007230 */ /* 0x004fca0000004100 */
[----:B------:R-:W-:-:S04]  /*1600*/  FMUL.FTZ R0, R0, 1 ;  /* 0x3f80000000007820 */ /* 0x000fc80000410000 */
[----:B------:R0:W1:Y:S02]  /*1610*/  F2F.F64.F32 R24, R0 ;  /* 0x0000000000187310 */ /* 0x0000640000201800 */
[----:B01----:R-:W-:Y:S05]  /*1620*/  BRA `(.L_x_32452) ;  /* 0x0000000c00507947 */ /* 0x003fea0003800000 */
.L_x_32455:
        /* <DEDUP_REMOVED lines=16> */
.L_x_32458:
        /* <DEDUP_REMOVED lines=12> */
.L_x_32457:
[----:B------:R0:W5:Y:S01]  /*17f0*/  LDG.E.64 R24, desc[UR36][R4.64] ;  /* 0x0000002404187981 */ /* 0x000162000c1e1b00 */
[----:B------:R-:W-:Y:S01]  /*1800*/  CS2R R26, SRZ ;  /* 0x00000000001a7805 */ /* 0x000fe2000001ff00 */
[----:B------:R-:W-:Y:S06]  /*1810*/  BRA `(.L_x_32452) ;  /* 0x0000000800d47947 */ /* 0x000fec0003800000 */
.L_x_32447:
        /* <DEDUP_REMOVED lines=14> */
.L_x_32461:
[----:B------:R4:W5:Y:S01]  /*1900*/  LDG.E.128 R24, desc[UR36][R4.64] ;  /* 0x0000002404187981 */ /* 0x000962000c1e1d00 */
[----:B------:R-:W-:Y:S05]  /*1910*/  BRA `(.L_x_32452) ;  /* 0x0000000800947947 */ /* 0x000fea0003800000 */
.L_x_32460:
        /* <DEDUP_REMOVED lines=28> */
.L_x_32463:
[----:B------:R-:W2:Y:S01]  /*1ae0*/  LDG.E.U8 R4, desc[UR36][R4.64] ;  /* 0x0000002404047981 */ /* 0x000ea2000c1e1100 */
[----:B------:R-:W-:Y:S01]  /*1af0*/  CS2R R26, SRZ ;  /* 0x00000000001a7805 */ /* 0x000fe2000001ff00 */
        /* <DEDUP_REMOVED lines=14> */
.L_x_32462:
[----:B------:R-:W2:Y:S01]  /*1be0*/  LDG.E.U16 R0, desc[UR36][R4.64] ;  /* 0x0000002404007981 */ /* 0x000ea2000c1e1500 */
[----:B------:R-:W-:Y:S01]  /*1bf0*/  CS2R R26, SRZ ;  /* 0x00000000001a7805 */ /* 0x000fe2000001ff00 */
[----:B--2---:R-:W-:-:S04]  /*1c00*/  IMAD.U32 R0, R0, 0x10000, RZ ;  /* 0x0001000000007824 */ /* 0x004fc800078e00ff */
[----:B------:R-:W-:-:S04]  /*1c10*/  FMUL.FTZ R0, R0, 1 ;  /* 0x3f80000000007820 */ /* 0x000fc80000410000 */
[----:B------:R4:W0:Y:S02]  /*1c20*/  F2F.F64.F32 R24, R0 ;  /* 0x0000000000187310 */ /* 0x0008240000201800 */
[----:B0---4-:R-:W-:Y:S05]  /*1c30*/  BRA `(.L_x_32452) ;  /* 0x0000000400cc7947 */ /* 0x011fea0003800000 */
.L_x_32459:
        /* <DEDUP_REMOVED lines=12> */
.L_x_32466:
        /* <DEDUP_REMOVED lines=22> */
.L_x_32468:
[----:B------:R-:W-:Y:S05]  /*1e60*/  BSYNC.RECONVERGENT B0 ;  /* 0x0000000000007941 */ /* 0x000fea0003800200 */
.L_x_32467:
[----:B------:R-:W-:Y:S01]  /*1e70*/  IMAD.SHL.U32 R0, R0, 0x100000, RZ ;  /* 0x0010000000007824 */ /* 0x000fe200078e00ff */
[----:B------:R-:W-:-:S04]  /*1e80*/  LEA R3, R3, 0x3b800000, 0x17 ;  /* 0x3b80000003037811 */ /* 0x000fc800078eb8ff */
[----:B------:R-:W-:-:S05]  /*1e90*/  LOP3.LUT R0, R3, R0, R7, 0xfe, !PT ;  /* 0x0000000003007212 */ /* 0x000fca00078efe07 */
[----:B------:R-:W-:-:S04]  /*1ea0*/  FMUL.FTZ R0, R0, 1 ;  /* 0x3f80000000007820 */ /* 0x000fc80000410000 */
[----:B------:R4:W0:Y:S02]  /*1eb0*/  F2F.F64.F32 R24, R0 ;  /* 0x0000000000187310 */ /* 0x0008240000201800 */
[----:B0---4-:R-:W-:Y:S05]  /*1ec0*/  BRA `(.L_x_32452) ;  /* 0x0000000400287947 */ /* 0x011fea0003800000 */
.L_x_32465:
        /* <DEDUP_REMOVED lines=22> */
.L_x_32470:
[----:B------:R-:W-:Y:S05]  /*2030*/  BSYNC.RECONVERGENT B0 ;  /* 0x0000000000007941 */ /* 0x000fea0003800200 */
.L_x_32469:
[----:B------:R-:W-:Y:S01]  /*2040*/  IMAD.SHL.U32 R0, R0, 0x200000, RZ ;  /* 0x0020000000007824 */ /* 0x000fe200078e00ff */
[----:B------:R-:W-:-:S04]  /*2050*/  LEA R3, R3, 0x37800000, 0x17 ;  /* 0x3780000003037811 */ /* 0x000fc800078eb8ff */
[----:B------:R-:W-:-:S05]  /*2060*/  LOP3.LUT R0, R3, R0, R7, 0xfe, !PT ;  /* 0x0000000003007212 */ /* 0x000fca00078efe07 */
[----:B------:R-:W-:-:S04]  /*2070*/  FMUL.FTZ R0, R0, 1 ;  /* 0x3f80000000007820 */ /* 0x000fc80000410000 */
[----:B------:R4:W0:Y:S02]  /*2080*/  F2F.F64.F32 R24, R0 ;  /* 0x0000000000187310 */ /* 0x0008240000201800 */
[----:B0---4-:R-:W-:Y:S05]  /*2090*/  BRA `(.L_x_32452) ;  /* 0x0000000000b47947 */ /* 0x011fea0003800000 */
.L_x_32464:
        /* <DEDUP_REMOVED lines=19> */
.L_x_32451:
        /* <DEDUP_REMOVED lines=16> */
.L_x_32473:
[----:B------:R-:W-:Y:S02]  /*22d0*/  CS2R R24, SRZ ;  /* 0x0000000000187805 */ /* 0x000fe4000001ff00 */
[----:B------:R-:W-:Y:S01]  /*22e0*/  CS2R R26, SRZ ;  /* 0x00000000001a7805 */ /* 0x000fe2000001ff00 */
[----:B------:R-:W-:Y:S06]  /*22f0*/  BRA `(.L_x_32452) ;  /* 0x00000000001c7947 */ /* 0x000fec0003800000 */
.L_x_32472:
[----:B------:R-:W2:Y:S01]  /*2300*/  LDG.E.64 R24, desc[UR36][R4.64] ;  /* 0x0000002404187981 */ /* 0x000ea2000c1e1b00 */
[----:B------:R-:W-:Y:S01]  /*2310*/  CS2R R26, SRZ ;  /* 0x00000000001a7805 */ /* 0x000fe2000001ff00 */
[----:B--2---:R-:W1:Y:S02]  /*2320*/  I2F.F64.U64 R24, R24 ;  /* 0x0000001800187312 */ /* 0x004e640000301800 */
[----:B-1----:R-:W-:Y:S05]  /*2330*/  BRA `(.L_x_32452) ;  /* 0x00000000000c7947 */ /* 0x002fea0003800000 */
.L_x_32471:
[----:B------:R-:W2:Y:S01]  /*2340*/  LDG.E R4, desc[UR36][R4.64] ;  /* 0x0000002404047981 */ /* 0x000ea2000c1e1900 */
[----:B------:R-:W-:Y:S01]  /*2350*/  CS2R R26, SRZ ;  /* 0x00000000001a7805 */ /* 0x000fe2000001ff00 */
[----:B--2---:R1:W2:Y:S06]  /*2360*/  I2F.F64.U32 R24, R4 ;  /* 0x0000000400187312 */ /* 0x0042ac0000201800 */
.L_x_32452:
[----:B------:R-:W-:Y:S05]  /*2370*/  BSYNC.RECONVERGENT B6 ;  /* 0x0000000000067941 */ /* 0x000fea0003800200 */
.L_x_32446:
[----:B------:R-:W-:-:S07]  /*2380*/  VIADD R35, R35, 0x80 ;  /* 0x0000008023237836 */ /* 0x000fce0000000000 */
.L_x_32445:
[----:B------:R-:W-:Y:S05]  /*2390*/  BSYNC.RECONVERGENT B7 ;  /* 0x0000000000077941 */ /* 0x000fea0003800200 */
.L_x_32444:
[----:B------:R-:W-:Y:S01]  /*23a0*/  ISETP.GE.AND P0, PT, R35, R32, PT ;  /* 0x000000202300720c */ /* 0x000fe20003f06270 */
[----:B------:R-:W-:Y:S01]  /*23b0*/  BSSY.RECONVERGENT B7, `(.L_x_32474) ;  /* 0x0000117000077945 */ /* 0x000fe20003800200 */
[----:B------:R-:W-:Y:S02]  /*23c0*/  CS2R R18, SRZ ;  /* 0x0000000000127805 */ /* 0x000fe4000001ff00 */
[----:B------:R-:W-:-:S09]  /*23d0*/  CS2R R16, SRZ ;  /* 0x0000000000107805 */ /* 0x000fd2000001ff00 */
        /* <DEDUP_REMOVED lines=23> */
.L_x_32480:
[----:B------:R-:W2:Y:S01]  /*2550*/  LDG.E.U8 R4, desc[UR36][R4.64] ;  /* 0x0000002404047981 */ /* 0x000ea2000c1e1100 */
[----:B------:R-:W-:Y:S01]  /*2560*/  CS2R R18, SRZ ;  /* 0x0000000000127805 */ /* 0x000fe2000001ff00 */
[----:B--2---:R0:W1:Y:S02]  /*2570*/  I2F.F64.U16 R16, R4 ;  /* 0x0000000400107312 */ /* 0x0040640000101800 */
[----:B01----:R-:W-:Y:S05]  /*2580*/  BRA `(.L_x_32482) ;  /* 0x0000000c00dc7947 */ /* 0x003fea0003800000 */
.L_x_32479:
        /* <DEDUP_REMOVED lines=10> */
.L_x_32484:
[----:B------:R-:W2:Y:S01]  /*2630*/  LDG.E R4, desc[UR36][R4.64] ;  /* 0x0000002404047981 */ /* 0x000ea2000c1e1900 */
[----:B------:R-:W-:Y:S01]  /*2640*/  CS2R R18, SRZ ;  /* 0x0000000000127805 */ /* 0x000fe2000001ff00 */
[----:B--2---:R0:W1:Y:S02]  /*2650*/  I2F.F64 R16, R4 ;  /* 0x0000000400107312 */ /* 0x0040640000201c00 */
[----:B01----:R-:W-:Y:S05]  /*2660*/  BRA `(.L_x_32482) ;  /* 0x0000000c00a47947 */ /* 0x003fea0003800000 */
.L_x_32483:
[----:B------:R-:W2:Y:S01]  /*2670*/  LDG.E.U16 R4, desc[UR36][R4.64] ;  /* 0x0000002404047981 */ /* 0x000ea2000c1e1500 */
[----:B------:R-:W-:Y:S01]  /*2680*/  CS2R R18, SRZ ;  /* 0x0000000000127805 */ /* 0x000fe2000001ff00 */
[----:B--2---:R0:W1:Y:S02]  /*2690*/  I2F.F64.S16 R16, R4 ;  /* 0x0000000400107312 */ /* 0x0040640000101c00 */
[----:B01----:R-:W-:Y:S05]  /*26a0*/  BRA `(.L_x_32482) ;  /* 0x0000000c00947947 */ /* 0x003fea0003800000 */
.L_x_32478:
        /* <DEDUP_REMOVED lines=11> */
.L_x_32486:
[----:B------:R-:W2:Y:S01]  /*2760*/  LDG.E.U16 R0, desc[UR36][R4.64] ;  /* 0x0000002404007981 */ /* 0x000ea2000c1e1500 */
[----:B------:R-:W-:Y:S01]  /*2770*/  CS2R R18, SRZ ;  /* 0x0000000000127805 */ /* 0x000fe2000001ff00 */
[----:B--2---:R-:W-:-:S05]  /*2780*/  HADD2.F32 R0, -RZ, R0.H0_H0 ;  /* 0x20000000ff007230 */ /* 0x004fca0000004100 */
[----:B------:R-:W-:-:S04]  /*2790*/  FMUL.FTZ R0, R0, 1 ;  /* 0x3f80000000007820 */ /* 0x000fc80000410000 */
[----:B------:R1:W2:Y:S02]  /*27a0*/  F2F.F64.F32 R16, R0 ;  /* 0x0000000000107310 */ /* 0x0002a40000201800 */
[----:B-12---:R-:W-:Y:S05]  /*27b0*/  BRA `(.L_x_32482) ;  /* 0x0000000c00507947 */ /* 0x006fea0003800000 */
.L_x_32485:
        /* <DEDUP_REMOVED lines=16> */
.L_x_32488:
        /* <DEDUP_REMOVED lines=12> */
.L_x_32487:
[----:B------:R0:W5:Y:S01]  /*2980*/  LDG.E.64 R16, desc[UR36][R4.64] ;  /* 0x0000002404107981 */ /* 0x000162000c1e1b00 */
[----:B------:R-:W-:Y:S01]  /*2990*/  CS2R R18, SRZ ;  /* 0x0000000000127805 */ /* 0x000fe2000001ff00 */
[----:B------:R-:W-:Y:S06]  /*29a0*/  BRA `(.L_x_32482) ;  /* 0x0000000800d47947 */ /* 0x000fec0003800000 */
.L_x_32477:
        /* <DEDUP_REMOVED lines=14> */
.L_x_32491:
[----:B------:R1:W5:Y:S01]  /*2a90*/  LDG.E.128 R16, desc[UR36][R4.64] ;  /* 0x0000002404107981 */ /* 0x000362000c1e1d00 */
[----:B------:R-:W-:Y:S05]  /*2aa0*/  BRA `(.L_x_32482) ;  /* 0x0000000800947947 */ /* 0x000fea0003800000 */
.L_x_32490:
        /* <DEDUP_REMOVED lines=28> */
.L_x_32493:
        /* <DEDUP_REMOVED lines=16> */
.L_x_32492:
[----:B------:R-:W2:Y:S01]  /*2d70*/  LDG.E.U16 R0, desc[UR36][R4.64] ;  /* 0x0000002404007981 */ /* 0x000ea2000c1e1500 */
[----:B------:R-:W-:Y:S01]  /*2d80*/  CS2R R18, SRZ ;  /* 0x0000000000127805 */ /* 0x000fe2000001ff00 */
[----:B--2---:R-:W-:-:S04]  /*2d90*/  IMAD.U32 R0, R0, 0x10000, RZ ;  /* 0x0001000000007824 */ /* 0x004fc800078e00ff */
[----:B------:R-:W-:-:S04]  /*2da0*/  FMUL.FTZ R0, R0, 1 ;  /* 0x3f80000000007820 */ /* 0x000fc80000410000 */
[----:B------:R2:W4:Y:S02]  /*2db0*/  F2F.F64.F32 R16, R0 ;  /* 0x0000000000107310 */ /* 0x0005240000201800 */
[----:B--2-4-:R-:W-:Y:S05]  /*2dc0*/  BRA `(.L_x_32482) ;  /* 0x0000000400cc7947 */ /* 0x014fea0003800000 */
.L_x_32489:
        /* <DEDUP_REMOVED lines=12> */
.L_x_32496:
        /* <DEDUP_REMOVED lines=22> */
.L_x_32498:
[----:B------:R-:W-:Y:S05]  /*2ff0*/  BSYNC.RECONVERGENT B0 ;  /* 0x0000000000007941 */ /* 0x000fea0003800200 */
.L_x_32497:
[----:B------:R-:W-:Y:S01]  /*3000*/  IMAD.SHL.U32 R0, R0, 0x100000, RZ ;  /* 0x0010000000007824 */ /* 0x000fe200078e00ff */
[----:B------:R-:W-:-:S04]  /*3010*/  LEA R3, R3, 0x3b800000, 0x17 ;  /* 0x3b80000003037811 */ /* 0x000fc800078eb8ff */
[----:B------:R-:W-:-:S05]  /*3020*/  LOP3.LUT R0, R3, R0, R7, 0xfe, !PT ;  /* 0x0000000003007212 */ /* 0x000fca00078efe07 */
[----:B------:R-:W-:-:S04]  /*3030*/  FMUL.FTZ R0, R0, 1 ;  /* 0x3f80000000007820 */ /* 0x000fc80000410000 */
[----:B------:R0:W1:Y:S02]  /*3040*/  F2F.F64.F32 R16, R0 ;  /* 0x0000000000107310 */ /* 0x0000640000201800 */
[----:B01----:R-:W-:Y:S05]  /*3050*/  BRA `(.L_x_32482) ;  /* 0x0000000400287947 */ /* 0x003fea0003800000 */
.L_x_32495:
        /* <DEDUP_REMOVED lines=22> */
.L_x_32500:
[----:B------:R-:W-:Y:S05]  /*31c0*/  BSYNC.RECONVERGENT B0 ;  /* 0x0000000000007941 */ /* 0x000fea0003800200 */
.L_x_32499:
[----:B------:R-:W-:Y:S01]  /*31d0*/  IMAD.SHL.U32 R0, R0, 0x200000, RZ ;  /* 0x0020000000007824 */ /* 0x000fe200078e00ff */
[----:B------:R-:W-:-:S04]  /*31e0*/  LEA R3, R3, 0x37800000, 0x17 ;  /* 0x3780000003037811 */ /* 0x000fc800078eb8ff */
[----:B------:R-:W-:-:S05]  /*31f0*/  LOP3.LUT R0, R3, R0, R7, 0xfe, !PT ;  /* 0x0000000003007212 */ /* 0x000fca00078efe07 */
[----:B------:R-:W-:-:S04]  /*3200*/  FMUL.FTZ R0, R0, 1 ;  /* 0x3f80000000007820 */ /* 0x000fc80000410000 */
[----:B------:R0:W1:Y:S02]  /*3210*/  F2F.F64.F32 R16, R0 ;  /* 0x0000000000107310 */ /* 0x0000640000201800 */
[----:B01----:R-:W-:Y:S05]  /*3220*/  BRA `(.L_x_32482) ;  /* 0x0000000000b47947 */ /* 0x003fea0003800000 */
.L_x_32494:
        /* <DEDUP_REMOVED lines=19> */
.L_x_32481:
        /* <DEDUP_REMOVED lines=16> */
.L_x_32503:
[----:B------:R-:W-:Y:S02]  /*3460*/  CS2R R16, SRZ ;  /* 0x0000000000107805 */ /* 0x000fe4000001ff00 */
[----:B------:R-:W-:Y:S01]  /*3470*/  CS2R R18, SRZ ;  /* 0x0000000000127805 */ /* 0x000fe2000001ff00 */
[----:B------:R-:W-:Y:S06]  /*3480*/  BRA `(.L_x_32482) ;  /* 0x00000000001c7947 */ /* 0x000fec0003800000 */
.L_x_32502:
[----:B------:R-:W2:Y:S01]  /*3490*/  LDG.E.64 R16, desc[UR36][R4.64] ;  /* 0x0000002404107981 */ /* 0x000ea2000c1e1b00 */
[----:B------:R-:W-:Y:S01]  /*34a0*/  CS2R R18, SRZ ;  /* 0x0000000000127805 */ /* 0x000fe2000001ff00 */
[----:B--2---:R-:W0:Y:S02]  /*34b0*/  I2F.F64.U64 R16, R16 ;  /* 0x0000001000107312 */ /* 0x004e240000301800 */
[----:B0-----:R-:W-:Y:S05]  /*34c0*/  BRA `(.L_x_32482) ;  /* 0x00000000000c7947 */ /* 0x001fea0003800000 */
.L_x_32501:
[----:B------:R-:W2:Y:S01]  /*34d0*/  LDG.E R4, desc[UR36][R4.64] ;  /* 0x0000002404047981 */ /* 0x000ea2000c1e1900 */
[----:B------:R-:W-:Y:S01]  /*34e0*/  CS2R R18, SRZ ;  /* 0x0000000000127805 */ /* 0x000fe2000001ff00 */
[----:B--2---:R2:W4:Y:S06]  /*34f0*/  I2F.F64.U32 R16, R4 ;  /* 0x0000000400107312 */ /* 0x00452c0000201800 */
.L_x_32482:
[----:B------:R-:W-:Y:S05]  /*3500*/  BSYNC.RECONVERGENT B6 ;  /* 0x0000000000067941 */ /* 0x000fea0003800200 */
.L_x_32476:
[----:B------:R-:W-:-:S07]  /*3510*/  VIADD R35, R35, 0x80 ;  /* 0x0000008023237836 */ /* 0x000fce0000000000 */
.L_x_32475:
[----:B------:R-:W-:Y:S05]  /*3520*/  BSYNC.RECONVERGENT B7 ;  /* 0x0000000000077941 */ /* 0x000fea0003800200 */
.L_x_32474:
        /* <DEDUP_REMOVED lines=25> */
.L_x_32509:
[----:B------:R-:W2:Y:S02]  /*36c0*/  LDG.E.U8 R4, desc[UR36][R4.64] ;  /* 0x0000002404047981 */ /* 0x000ea4000c1e1100 */
[----:B--2---:R0:W1:Y:S02]  /*36d0*/  I2F.F64.U16 R20, R4 ;  /* 0x0000000400147312 */ /* 0x0040640000101800 */
[----:B01----:R-:W-:Y:S05]  /*36e0*/  BRA `(.L_x_32505) ;  /* 0x0000000c00987947 */ /* 0x003fea0003800000 */
.L_x_32508:
        /* <DEDUP_REMOVED lines=9> */
.L_x_32512:
[----:B------:R-:W2:Y:S02]  /*3780*/  LDG.E R4, desc[UR36][R4.64] ;  /* 0x0000002404047981 */ /* 0x000ea4000c1e1900 */
[----:B--2---:R0:W1:Y:S02]  /*3790*/  I2F.F64 R20, R4 ;  /* 0x0000000400147312 */ /* 0x0040640000201c00 */
[----:B01----:R-:W-:Y:S05]  /*37a0*/  BRA `(.L_x_32505) ;  /* 0x0000000c00687947 */ /* 0x003fea0003800000 */
.L_x_32511:
[----:B------:R-:W2:Y:S02]  /*37b0*/  LDG.E.U16 R4, desc[UR36][R4.64] ;  /* 0x0000002404047981 */ /* 0x000ea4000c1e1500 */
[----:B--2---:R0:W1:Y:S02]  /*37c0*/  I2F.F64.S16 R20, R4 ;  /* 0x0000000400147312 */ /* 0x0040640000101c00 */
[----:B01----:R-:W-:Y:S05]  /*37d0*/  BRA `(.L_x_32505) ;  /* 0x0000000c005c7947 */ /* 0x003fea0003800000 */
.L_x_32507:
        /* <DEDUP_REMOVED lines=10> */
.L_x_32514:
[----:B------:R-:W2:Y:S02]  /*3880*/  LDG.E.U16 R0, desc[UR36][R4.64] ;  /* 0x0000002404007981 */ /* 0x000ea4000c1e1500 */
[----:B--2---:R-:W-:-:S05]  /*3890*/  HADD2.F32 R0, -RZ, R0.H0_H0 ;  /* 0x20000000ff007230 */ /* 0x004fca0000004100 */
[----:B------:R-:W-:-:S04]  /*38a0*/  FMUL.FTZ R0, R0, 1 ;  /* 0x3f80000000007820 */ /* 0x000fc80000410000 */
[----:B------:R0:W1:Y:S02]  /*38b0*/  F2F.F64.F32 R20, R0 ;  /* 0x0000000000147310 */ /* 0x0000640000201800 */
[----:B01----:R-:W-:Y:S05]  /*38c0*/  BRA `(.L_x_32505) ;  /* 0x0000000c00207947 */ /* 0x003fea0003800000 */
.L_x_32513:
        /* <DEDUP_REMOVED lines=16> */
.L_x_32516:
        /* <DEDUP_REMOVED lines=12> */
.L_x_32515:
[----:B------:R0:W5:Y:S01]  /*3a90*/  LDG.E.64 R20, desc[UR36][R4.64] ;  /* 0x0000002404147981 */ /* 0x000162000c1e1b00 */
[----:B------:R-:W-:Y:S05]  /*3aa0*/  BRA `(.L_x_32505) ;  /* 0x0000000800a87947 */ /* 0x000fea0003800000 */
.L_x_32506:
        /* <DEDUP_REMOVED lines=13> */
.L_x_32519:
[----:B------:R0:W5:Y:S01]  /*3b80*/  LDG.E.128 R20, desc[UR36][R4.64] ;  /* 0x0000002404147981 */ /* 0x000162000c1e1d00 */
[----:B------:R-:W-:Y:S05]  /*3b90*/  BRA `(.L_x_32505) ;  /* 0x00000008006c7947 */ /* 0x000fea0003800000 */
.L_x_32518:
        /* <DEDUP_REMOVED lines=27> */
.L_x_32521:
        /* <DEDUP_REMOVED lines=15> */
.L_x_32520:
[----:B------:R-:W2:Y:S02]  /*3e40*/  LDG.E.U16 R0, desc[UR36][R4.64] ;  /* 0x0000002404007981 */ /* 0x000ea4000c1e1500 */
[----:B--2---:R-:W-:-:S04]  /*3e50*/  IMAD.U32 R0, R0, 0x10000, RZ ;  /* 0x0001000000007824 */ /* 0x004fc800078e00ff */
[----:B------:R-:W-:-:S04]  /*3e60*/  FMUL.FTZ R0, R0, 1 ;  /* 0x3f80000000007820 */ /* 0x000fc80000410000 */
[----:B------:R0:W1:Y:S02]  /*3e70*/  F2F.F64.F32 R20, R0 ;  /* 0x0000000000147310 */ /* 0x0000640000201800 */
[----:B01----:R-:W-:Y:S05]  /*3e80*/  BRA `(.L_x_32505) ;  /* 0x0000000400b07947 */ /* 0x003fea0003800000 */
.L_x_32517:
        /* <DEDUP_REMOVED lines=11> */
.L_x_32524:
        /* <DEDUP_REMOVED lines=21> */
.L_x_32526:
[----:B------:R-:W-:Y:S05]  /*4090*/  BSYNC.RECONVERGENT B0 ;  /* 0x0000000000007941 */ /* 0x000fea0003800200 */
.L_x_32525:
[----:B------:R-:W-:Y:S01]  /*40a0*/  IMAD.SHL.U32 R0, R0, 0x100000, RZ ;  /* 0x0010000000007824 */ /* 0x000fe200078e00ff */
[----:B------:R-:W-:-:S04]  /*40b0*/  LEA R3, R3, 0x3b800000, 0x17 ;  /* 0x3b80000003037811 */ /* 0x000fc800078eb8ff */
[----:B------:R-:W-:-:S05]  /*40c0*/  LOP3.LUT R0, R3, R0, R7, 0xfe, !PT ;  /* 0x0000000003007212 */ /* 0x000fca00078efe07 */
[----:B------:R-:W-:-:S04]  /*40d0*/  FMUL.FTZ R0, R0, 1 ;  /* 0x3f80000000007820 */ /* 0x000fc80000410000 */
[----:B------:R0:W1:Y:S02]  /*40e0*/  F2F.F64.F32 R20, R0 ;  /* 0x0000000000147310 */ /* 0x0000640000201800 */
[----:B01----:R-:W-:Y:S05]  /*40f0*/  BRA `(.L_x_32505) ;  /* 0x0000000400147947 */ /* 0x003fea0003800000 */
.L_x_32523:
        /* <DEDUP_REMOVED lines=21> */
.L_x_32528:
[----:B------:R-:W-:Y:S05]  /*4250*/  BSYNC.RECONVERGENT B0 ;  /* 0x0000000000007941 */ /* 0x000fea0003800200 */
.L_x_32527:
[----:B------:R-:W-:Y:S01]  /*4260*/  IMAD.SHL.U32 R0, R0, 0x200000, RZ ;  /* 0x0020000000007824 */ /* 0x000fe200078e00ff */
[----:B------:R-:W-:-:S04]  /*4270*/  LEA R3, R3, 0x37800000, 0x17 ;  /* 0x3780000003037811 */ /* 0x000fc800078eb8ff */
[----:B------:R-:W-:-:S05]  /*4280*/  LOP3.LUT R0, R3, R0, R7, 0xfe, !PT ;  /* 0x0000000003007212 */ /* 0x000fca00078efe07 */
[----:B------:R-:W-:-:S04]  /*4290*/  FMUL.FTZ R0, R0, 1 ;  /* 0x3f80000000007820 */ /* 0x000fc80000410000 */
[----:B------:R0:W1:Y:S02]  /*42a0*/  F2F.F64.F32 R20, R0 ;  /* 0x0000000000147310 */ /* 0x0000640000201800 */
[----:B01----:R-:W-:Y:S05]  /*42b0*/  BRA `(.L_x_32505) ;  /* 0x0000000000a47947 */ /* 0x003fea0003800000 */
.L_x_32522:
        /* <DEDUP_REMOVED lines=18> */
.L_x_32510:
        /* <DEDUP_REMOVED lines=16> */
.L_x_32531:
[----:B------:R-:W-:Y:S01]  /*44e0*/  CS2R R20, SRZ ;  /* 0x0000000000147805 */ /* 0x000fe2000001ff00 */
[----:B------:R-:W-:Y:S06]  /*44f0*/  BRA `(.L_x_32505) ;  /* 0x0000000000147947 */ /* 0x000fec0003800000 */
.L_x_32530:
[----:B------:R-:W2:Y:S02]  /*4500*/  LDG.E.64 R20, desc[UR36][R4.64] ;  /* 0x0000002404147981 */ /* 0x000ea4000c1e1b00 */
[----:B--2---:R-:W0:Y:S02]  /*4510*/  I2F.F64.U64 R20, R20 ;  /* 0x0000001400147312 */ /* 0x004e240000301800 */
[----:B0-----:R-:W-:Y:S05]  /*4520*/  BRA `(.L_x_32505) ;  /* 0x0000000000087947 */ /* 0x001fea0003800000 */
.L_x_32529:
[----:B------:R-:W2:Y:S02]  /*4530*/  LDG.E R4, desc[UR36][R4.64] ;  /* 0x0000002404047981 */ /* 0x000ea4000c1e1900 */
[----:B--2---:R0:W1:Y:S02]  /*4540*/  I2F.F64.U32 R20, R4 ;  /* 0x0000000400147312 */ /* 0x0040640000201800 */
.L_x_32505:
[----:B------:R-:W-:Y:S05]  /*4550*/  BSYNC.RECONVERGENT B6 ;  /* 0x0000000000067941 */ /* 0x000fea0003800200 */
.L_x_32504:
[C---:B------:R-:W-:Y:S02]  /*4560*/  ISETP.GE.AND P0, PT, R33.reuse, R32, PT ;  /* 0x000000202100720c */ /* 0x040fe40003f06270 */
[----:B012-4-:R-:W-:Y:S01]  /*4570*/  CS2R R4, SRZ ;  /* 0x0000000000047805 */ /* 0x017fe2000001ff00 */
[C---:B------:R-:W-:Y:S01]  /*4580*/  VIADD R35, R33.reuse, 0x80 ;  /* 0x0000008021237836 */ /* 0x040fe20000000000 */
[----:B------:R-:W-:Y:S01]  /*4590*/  BSSY.RECONVERGENT B6, `(.L_x_32532) ;  /* 0x00001be000067945 */ /* 0x000fe20003800200 */
[----:B------:R-:W-:-:S03]  /*45a0*/  VIADD R3, R33, 0x100 ;  /* 0x0000010021037836 */ /* 0x000fc60000000000 */
[----:B------:R-:W-:-:S05]  /*45b0*/  ISETP.GE.AND P1, PT, R35, R32, PT ;  /* 0x000000202300720c */ /* 0x000fca0003f26270 */
[----:B-----5:R-:W3:-:S15]  /*45c0*/  @!P0 DMUL R6, R30, R30 ;  /* 0x0000001e1e068228 */ /* 0x020ede0000000000 */
[----:B------:R-:W-:-:S15]  /*45d0*/  NOP ;  /* 0x0000000000007918 */ /* 0x000fde0000000000 */
[----:B------:R-:W-:-:S15]  /*45e0*/  NOP ;  /* 0x0000000000007918 */ /* 0x000fde0000000000 */
[----:B------:R-:W-:-:S15]  /*45f0*/  NOP ;  /* 0x0000000000007918 */ /* 0x000fde0000000000 */
[----:B------:R-:W-:-:S04]  /*4600*/  NOP ;  /* 0x0000000000007918 */ /* 0x000fc80000000000 */
[----:B---3--:R0:W-:Y:S02]  /*4610*/  @!P0 DFMA R4, R28, R28, -R6 ;  /* 0x0000001c1c04822b */ /* 0x0081e40000000806 */
[----:B0-----:R-:W-:-:S15]  /*4620*/  CS2R R6, SRZ ;  /* 0x0000000000067805 */ /* 0x001fde000001ff00 */
[----:B------:R-:W-:-:S15]  /*4630*/  NOP ;  /* 0x0000000000007918 */ /* 0x000fde0000000000 */
[----:B------:R-:W-:-:S15]  /*4640*/  NOP ;  /* 0x0000000000007918 */ /* 0x000fde0000000000 */
[----:B------:R-:W-:-:S15]  /*4650*/  NOP ;  /* 0x0000000000007918 */ /* 0x000fde0000000000 */
[----:B------:R-:W-:-:S02]  /*4660*/  NOP ;  /* 0x0000000000007918 */ /* 0x000fc40000000000 */
[----:B------:R-:W0:-:S15]  /*4670*/  @!P0 DMUL R8, R28, R30 ;  /* 0x0000001e1c088228 */ /* 0x000e1e0000000000 */
[----:B------:R-:W-:-:S15]  /*4680*/  NOP ;  /* 0x0000000000007918 */ /* 0x000fde0000000000 */
[----:B------:R-:W-:-:S15]  /*4690*/  NOP ;  /* 0x0000000000007918 */ /* 0x000fde0000000000 */
[----:B------:R-:W-:-:S15]  /*46a0*/  NOP ;  /* 0x0000000000007918 */ /* 0x000fde0000000000 */
[----:B------:R-:W-:-:S04]  /*46b0*/  NOP ;  /* 0x0000000000007918 */ /* 0x000fc80000000000 */
[----:B0-----:R0:W-:Y:S02]  /*46c0*/  @!P0 DFMA R6, R28, R30, R8 ;  /* 0x0000001e1c06822b */ /* 0x0011e40000000008 */
[----:B0-----:R-:W-:Y:S02]  /*46d0*/  CS2R R28, SRZ ;  /* 0x00000000001c7805 */ /* 0x001fe4000001ff00 */
[----:B------:R-:W-:-:S15]  /*46e0*/  CS2R R30, SRZ ;  /* 0x00000000001e7805 */ /* 0x000fde000001ff00 */
[----:B------:R-:W-:-:S15]  /*46f0*/  NOP ;  /* 0x0000000000007918 */ /* 0x000fde0000000000 */
[----:B------:R-:W-:-:S15]  /*4700*/  NOP ;  /* 0x0000000000007918 */ /* 0x000fde0000000000 */
[----:B------:R-:W-:-:S15]  /*4710*/  NOP ;  /* 0x0000000000007918 */ /* 0x000fde0000000000 */
[----:B------:R-:W0:-:S15]  /*4720*/  @!P1 DMUL R8, R26, R26 ;  /* 0x0000001a1a089228 */ /* 0x000e1e0000000000 */
[----:B------:R-:W-:-:S15]  /*4730*/  NOP ;  /* 0x0000000000007918 */ /* 0x000fde0000000000 */
[----:B------:R-:W-:-:S15]  /*4740*/  NOP ;  /* 0x0000000000007918 */ /* 0x000fde0000000000 */
[----:B------:R-:W-:-:S15]  /*4750*/  NOP ;  /* 0x0000000000007918 */ /* 0x000fde0000000000 */
[----:B------:R-:W-:-:S04]  /*4760*/  NOP ;  /* 0x0000000000007918 */ /* 0x000fc80000000000 */
[----:B0-----:R-:W-:-:S15]  /*4770*/  @!P1 DFMA R28, R24, R24, -R8 ;  /* 0x00000018181c922b */ /* 0x001fde0000000808 */
        /* <DEDUP_REMOVED lines=9> */
[----:B0-----:R0:W-:Y:S01]  /*4810*/  @!P1 DFMA R30, R24, R26, R8 ;  /* 0x0000001a181e922b */ /* 0x0011e20000000008 */
[----:B------:R-:W-:Y:S02]  /*4820*/  ISETP.GE.AND P1, PT, R3, R32, PT ;  /* 0x000000200300720c */ /* 0x000fe40003f26270 */
[----:B0-----:R-:W-:Y:S02]  /*4830*/  CS2R R24, SRZ ;  /* 0x0000000000187805 */ /* 0x001fe4000001ff00 */
[----:B------:R-:W-:Y:S01]  /*4840*/  CS2R R26, SRZ ;  /* 0x00000000001a7805 */ /* 0x000fe2000001ff00 */
[----:B------:R-:W-:-:S15]  /*4850*/  VIADD R3, R33, 0x180 ;  /* 0x0000018021037836 */ /* 0x000fde0000000000 */
[----:B------:R-:W-:-:S15]  /*4860*/  NOP ;  /* 0x0000000000007918 */ /* 0x000fde0000000000 */
[----:B------:R-:W-:-:S15]  /*4870*/  NOP ;  /* 0x0000000000007918 */ /* 0x000fde0000000000 */
[----:B------:R-:W-:-:S13]  /*4880*/  NOP ;  /* 0x0000000000007918 */ /* 0x000fda0000000000 */
        /* <DEDUP_REMOVED lines=18> */
[----:B------:R-:W-:-:S15]  /*49b0*/  CS2R R18, SRZ ;  /* 0x0000000000127805 */ /* 0x000fde000001ff00 */
[----:B------:R-:W-:-:S15]  /*49c0*/  NOP ;  /* 0x0000000000007918 */ /* 0x000fde0000000000 */
[----:B------:R-:W-:-:S15]  /*49d0*/  NOP ;  /* 0x0000000000007918 */ /* 0x000fde0000000000 */
[----:B------:R-:W-:-:S14]  /*49e0*/  NOP ;  /* 0x0000000000007918 */ /* 0x000fdc0000000000 */
        /* <DEDUP_REMOVED lines=15> */
[----:B0-----:R0:W1:Y:S02]  /*4ae0*/  @!P1 DFMA R18, R20, R22, R8 ;  /* 0x000000161412922b */ /* 0x0010640000000008 */
[----:B0-----:R-:W0:Y:S01]  /*4af0*/  LDC.U8 R22, c[0x0][0x3ac] ;  /* 0x0000eb00ff167b82 */ /* 0x001e220000000000 */
[----:B-1----:R-:W-:Y:S05]  /*4b00*/  @P0 BRA `(.L_x_32533) ;  /* 0x0000001400980947 */ /* 0x002fea0003800000 */
        /* <DEDUP_REMOVED lines=22> */
.L_x_32537:
[----:B------:R-:W0:Y:S01]  /*4c70*/  F2I.S64.F64.TRUNC R4, R4 ;  /* 0x0000000400047311 */ /* 0x000e22000030d900 */
[----:B------:R-:W-:Y:S02]  /*4c80*/  IMAD.MOV.U32 R33, RZ, RZ, R35 ;  /* 0x000000ffff217224 */ /* 0x000fe400078e0023 */
[----:B0-----:R-:W-:-:S05]  /*4c90*/  IMAD.MOV.U32 R3, RZ, RZ, R4 ;  /* 0x000000ffff037224 */ /* 0x001fca00078e0004 */
[----:B------:R0:W-:Y:S01]  /*4ca0*/  STG.E.U8 desc[UR36][R8.64], R3 ;  /* 0x0000000308007986 */ /* 0x0001e2000c101124 */
[----:B------:R-:W-:Y:S05]  /*4cb0*/  BRA `(.L_x_32533) ;  /* 0x00000014002c7947 */ /* 0x000fea0003800000 */
.L_x_32536:
        /* <DEDUP_REMOVED lines=10> */
.L_x_32540:
[----:B------:R-:W0:Y:S01]  /*4d60*/  F2I.F64.TRUNC R5, R4 ;  /* 0x0000000400057311 */ /* 0x000e22000030d100 */
[----:B------:R-:W-:Y:S01]  /*4d70*/  IMAD.MOV.U32 R33, RZ, RZ, R35 ;  /* 0x000000ffff217224 */ /* 0x000fe200078e0023 */
[----:B0-----:R0:W-:Y:S01]  /*4d80*/  STG.E desc[UR36][R8.64], R5 ;  /* 0x0000000508007986 */ /* 0x0011e2000c101924 */
[----:B------:R-:W-:Y:S05]  /*4d90*/  BRA `(.L_x_32533) ;  /* 0x0000001000f47947 */ /* 0x000fea0003800000 */
.L_x_32539:
[----:B------:R-:W0:Y:S01]  /*4da0*/  F2I.F64.TRUNC R5, R4 ;  /* 0x0000000400057311 */ /* 0x000e22000030d100 */
[----:B------:R-:W-:Y:S01]  /*4db0*/  IMAD.MOV.U32 R33, RZ, RZ, R35 ;  /* 0x000000ffff217224 */ /* 0x000fe200078e0023 */
[----:B0-----:R0:W-:Y:S01]  /*4dc0*/  STG.E.U16 desc[UR36][R8.64], R5 ;  /* 0x0000000508007986 */ /* 0x0011e2000c101524 */
[----:B------:R-:W-:Y:S05]  /*4dd0*/  BRA `(.L_x_32533) ;  /* 0x0000001000e47947 */ /* 0x000fea0003800000 */
.L_x_32535:
        /* <DEDUP_REMOVED lines=18> */
.L_x_32542:
        /* <DEDUP_REMOVED lines=13> */
.L_x_32541:
        /* <DEDUP_REMOVED lines=29> */
.L_x_32544:
        /* <DEDUP_REMOVED lines=24> */
.L_x_32543:
[----:B------:R0:W-:Y:S01]  /*5320*/  STG.E.64 desc[UR36][R8.64], R4 ;  /* 0x0000000408007986 */ /* 0x0001e2000c101b24 */
[----:B------:R-:W-:Y:S01]  /*5330*/  IMAD.MOV.U32 R33, RZ, RZ, R35 ;  /* 0x000000ffff217224 */ /* 0x000fe200078e0023 */
[----:B------:R-:W-:Y:S06]  /*5340*/  BRA `(.L_x_32533) ;  /* 0x0000000c00887947 */ /* 0x000fec0003800000 */
.L_x_32534:
        /* <DEDUP_REMOVED lines=18> */
.L_x_32547:
[----:B------:R0:W-:Y:S01]  /*5470*/  STG.E.128 desc[UR36][R8.64], R4 ;  /* 0x0000000408007986 */ /* 0x0001e2000c101d24 */
[----:B------:R-:W-:Y:S01]  /*5480*/  IMAD.MOV.U32 R33, RZ, RZ, R35 ;  /* 0x000000ffff217224 */ /* 0x000fe200078e0023 */
[----:B------:R-:W-:Y:S06]  /*5490*/  BRA `(.L_x_32533) ;  /* 0x0000000c00347947 */ /* 0x000fec0003800000 */
.L_x_32546:
        /* <DEDUP_REMOVED lines=27> */
.L_x_32551:
[----:B------:R-:W-:Y:S05]  /*5650*/  BSYNC.RECONVERGENT B0 ;  /* 0x0000000000007941 */ /* 0x000fea0003800200 */
.L_x_32550:
[----:B------:R-:W-:Y:S01]  /*5660*/  LOP3.LUT R7, R0, 0x80, R7, 0xf8, !PT ;  /* 0x0000008000077812 */ /* 0x000fe200078ef807 */
[----:B------:R-:W-:-:S04]  /*5670*/  IMAD.MOV.U32 R33, RZ, RZ, R35 ;  /* 0x000000ffff217224 */ /* 0x000fc800078e0023 */
[----:B------:R0:W-:Y:S01]  /*5680*/  STG.E.U8 desc[UR36][R8.64], R7 ;  /* 0x0000000708007986 */ /* 0x0001e2000c101124 */
[----:B------:R-:W-:Y:S05]  /*5690*/  BRA `(.L_x_32533) ;  /* 0x0000000800b47947 */ /* 0x000fea0003800000 */
.L_x_32549:
        /* <DEDUP_REMOVED lines=23> */
.L_x_32553:
[----:B------:R-:W-:Y:S05]  /*5810*/  BSYNC.RECONVERGENT B0 ;  /* 0x0000000000007941 */ /* 0x000fea0003800200 */
.L_x_32552:
[----:B------:R-:W-:Y:S01]  /*5820*/  LOP3.LUT R7, R0, 0x80, R7, 0xf8, !PT ;  /* 0x0000008000077812 */ /* 0x000fe200078ef807 */
[----:B------:R-:W-:-:S04]  /*5830*/  IMAD.MOV.U32 R33, RZ, RZ, R35 ;  /* 0x000000ffff217224 */ /* 0x000fc800078e0023 */
[----:B------:R0:W-:Y:S01]  /*5840*/  STG.E.U8 desc[UR36][R8.64], R7 ;  /* 0x0000000708007986 */ /* 0x0001e2000c101124 */
[----:B------:R-:W-:Y:S05]  /*5850*/  BRA `(.L_x_32533) ;  /* 0x0000000800447947 */ /* 0x000fea0003800000 */
.L_x_32548:
        /* <DEDUP_REMOVED lines=13> */
.L_x_32545:
        /* <DEDUP_REMOVED lines=12> */
.L_x_32556:
        /* <DEDUP_REMOVED lines=21> */
.L_x_32559:
[----:B------:R-:W-:-:S04]  /*5b40*/  SHF.R.U32.HI R0, RZ, 0x14, R7 ;  /* 0x00000014ff007819 */ /* 0x000fc80000011607 */
[----:B------:R-:W-:-:S04]  /*5b50*/  LOP3.LUT R0, R0, 0x1, RZ, 0xc0, !PT ;  /* 0x0000000100007812 */ /* 0x000fc800078ec0ff */
[----:B------:R-:W-:-:S04]  /*5b60*/  IADD3 R0, PT, PT, R7, 0x487ffff, R0 ;  /* 0x0487ffff07007810 */ /* 0x000fc80007ffe000 */
[----:B------:R-:W-:-:S04]  /*5b70*/  SHF.R.U32.HI R0, RZ, 0x14, R0 ;  /* 0x00000014ff007819 */ /* 0x000fc80000011600 */
[----:B------:R-:W-:-:S07]  /*5b80*/  LOP3.LUT R3, R0, 0xff, RZ, 0xc0, !PT ;  /* 0x000000ff00037812 */ /* 0x000fce00078ec0ff */
.L_x_32560:
[----:B------:R-:W-:-:S04]  /*5b90*/  SHF.R.U32.HI R0, RZ, 0x18, R7 ;  /* 0x00000018ff007819 */ /* 0x000fc80000011607 */
[----:B------:R-:W-:-:S07]  /*5ba0*/  LOP3.LUT R0, R3, 0x80, R0, 0xf8, !PT ;  /* 0x0000008003007812 */ /* 0x000fce00078ef800 */
.L_x_32558:
[----:B------:R-:W-:Y:S05]  /*5bb0*/  BSYNC.RECONVERGENT B0 ;  /* 0x0000000000007941 */ /* 0x000fea0003800200 */
.L_x_32557:
[----:B------:R2:W-:Y:S01]  /*5bc0*/  STG.E.U8 desc[UR36][R8.64], R0 ;  /* 0x0000000008007986 */ /* 0x0005e2000c101124 */
[----:B------:R-:W-:Y:S01]  /*5bd0*/  IMAD.MOV.U32 R33, RZ, RZ, R35 ;  /* 0x000000ffff217224 */ /* 0x000fe200078e0023 */
[----:B------:R-:W-:Y:S06]  /*5be0*/  BRA `(.L_x_32533) ;  /* 0x0000000400607947 */ /* 0x000fec0003800000 */
.L_x_32555:
        /* <DEDUP_REMOVED lines=21> */
.L_x_32563:
[----:B------:R-:W-:-:S04]  /*5d40*/  SHF.R.U32.HI R0, RZ, 0x15, R7 ;  /* 0x00000015ff007819 */ /* 0x000fc80000011607 */
[----:B------:R-:W-:-:S04]  /*5d50*/  LOP3.LUT R0, R0, 0x1, RZ, 0xc0, !PT ;  /* 0x0000000100007812 */ /* 0x000fc800078ec0ff */
[----:B------:R-:W-:-:S04]  /*5d60*/  IADD3 R0, PT, PT, R7, 0x88fffff, R0 ;  /* 0x088fffff07007810 */ /* 0x000fc80007ffe000 */
[----:B------:R-:W-:-:S04]  /*5d70*/  SHF.R.U32.HI R0, RZ, 0x15, R0 ;  /* 0x00000015ff007819 */ /* 0x000fc80000011600 */
[----:B------:R-:W-:-:S07]  /*5d80*/  LOP3.LUT R3, R0, 0xff, RZ, 0xc0, !PT ;  /* 0x000000ff00037812 */ /* 0x000fce00078ec0ff */
.L_x_32564:
[----:B------:R-:W-:-:S04]  /*5d90*/  SHF.R.U32.HI R0, RZ, 0x18, R7 ;  /* 0x00000018ff007819 */ /* 0x000fc80000011607 */
[----:B------:R-:W-:-:S07]  /*5da0*/  LOP3.LUT R0, R3, 0x80, R0, 0xf8, !PT ;  /* 0x0000008003007812 */ /* 0x000fce00078ef800 */
.L_x_32562:
[----:B------:R-:W-:Y:S05]  /*5db0*/  BSYNC.RECONVERGENT B0 ;  /* 0x0000000000007941 */ /* 0x000fea0003800200 */
.L_x_32561:
[----:B------:R3:W-:Y:S01]  /*5dc0*/  STG.E.U8 desc[UR36][R8.64], R0 ;  /* 0x0000000008007986 */ /* 0x0007e2000c101124 */
[----:B------:R-:W-:Y:S01]  /*5dd0*/  IMAD.MOV.U32 R33, RZ, RZ, R35 ;  /* 0x000000ffff217224 */ /* 0x000fe200078e0023 */
[----:B------:R-:W-:Y:S06]  /*5de0*/  BRA `(.L_x_32533) ;  /* 0x0000000000e07947 */ /* 0x000fec0003800000 */
.L_x_32554:
[----:B------:R-:W-:-:S13]  /*5df0*/  ISETP.NE.AND P0, PT, R0, 0x1c, PT ;  /* 0x0000001c0000780c */ /* 0x000fda0003f05270 */
[----:B------:R-:W-:Y:S05]  /*5e00*/  @!P0 BRA `(.L_x_32565) ;  /* 0x0000000000cc8947 */ /* 0x000fea0003800000 */
[----:B------:R-:W-:-:S13]  /*5e10*/  ISETP.NE.AND P0, PT, R0, 0x1d, PT ;  /* 0x0000001d0000780c */ /* 0x000fda0003f05270 */
[----:B------:R-:W-:Y:S05]  /*5e20*/  @!P0 BRA `(.L_x_32566) ;  /* 0x0000000000b48947 */ /* 0x000fea0003800000 */
[----:B------:R-:W-:-:S13]  /*5e30*/  ISETP.NE.AND P0, PT, R0, 0x2c, PT ;  /* 0x0000002c0000780c */ /* 0x000fda0003f05270 */
[----:B------:R-:W-:Y:S05]  /*5e40*/  @!P0 BRA `(.L_x_32567) ;  /* 0x0000000000488947 */ /* 0x000fea0003800000 */
.L_x_32538:
        /* <DEDUP_REMOVED lines=16> */
.L_x_32568:
[----:B------:R-:W-:Y:S01]  /*5f50*/  IMAD.MOV.U32 R33, RZ, RZ, R35 ;  /* 0x000000ffff217224 */ /* 0x000fe200078e0023 */
[----:B------:R-:W-:Y:S06]  /*5f60*/  BRA `(.L_x_32533) ;  /* 0x0000000000807947 */ /* 0x000fec0003800000 */
.L_x_32567:
        /* <DEDUP_REMOVED lines=25> */
.L_x_32566:
[----:B------:R-:W0:Y:S01]  /*6100*/  F2I.U64.F64.TRUNC R4, R4 ;  /* 0x0000000400047311 */ /* 0x000e22000030d800 */
[----:B------:R-:W-:Y:S01]  /*6110*/  IMAD.MOV.U32 R33, RZ, RZ, R35 ;  /* 0x000000ffff217224 */ /* 0x000fe200078e0023 */
[----:B0-----:R0:W-:Y:S01]  /*6120*/  STG.E.64 desc[UR36][R8.64], R4 ;  /* 0x0000000408007986 */ /* 0x0011e2000c101b24 */
[----:B------:R-:W-:Y:S05]  /*6130*/  BRA `(.L_x_32533) ;  /* 0x00000000000c7947 */ /* 0x000fea0003800000 */
.L_x_32565:
[----:B------:R-:W0:Y:S01]  /*6140*/  F2I.U32.F64.TRUNC R5, R4 ;  /* 0x0000000400057311 */ /* 0x000e22000030d000 */
[----:B------:R-:W-:Y:S01]  /*6150*/  IMAD.MOV.U32 R33, RZ, RZ, R35 ;  /* 0x000000ffff217224 */ /* 0x000fe200078e0023 */
[----:B0-----:R4:W-:Y:S06]  /*6160*/  STG.E desc[UR36][R8.64], R5 ;  /* 0x0000000508007986 */ /* 0x0019ec000c101924 */
.L_x_32533:
[----:B------:R-:W-:Y:S05]  /*6170*/  BSYNC.RECONVERGENT B6 ;  /* 0x0000000000067941 */ /* 0x000fea0003800200 */
.L_x_32532:
[----:B------:R-:W-:Y:S01]  /*6180*/  ISETP.GE.AND P0, PT, R33, R32, PT ;  /* 0x000000202100720c */ /* 0x000fe20003f06270 */
[----:B------:R-:W-:-:S12]  /*6190*/  BSSY.RECONVERGENT B6, `(.L_x_32569) ;  /* 0x00002a8000067945 */ /* 0x000fd80003800200 */
[----:B------:R-:W-:Y:S05]  /*61a0*/  @P0 BRA `(.L_x_32570) ;  /* 0x0000002800980947 */ /* 0x000fea0003800000 */
[----:B------:R-:W5:Y:S01]  /*61b0*/  LDCU UR4, c[0x0][0x3b0] ;  /* 0x00007600ff0477ac */ /* 0x000f620008000800 */
[----:B01--4-:R-:W0:Y:S01]  /*61c0*/  LDC.64 R4, c[0x0][0x390] ;  /* 0x0000e400ff047b82 */ /* 0x013e220000000a00 */
[----:B--23--:R-:W-:Y:S01]  /*61d0*/  IMAD R0, R2, 0x200, R33 ;  /* 0x0000020002007824 */ /* 0x00cfe200078e0221 */
        /* <DEDUP_REMOVED lines=18> */
.L_x_32574:
[----:B------:R-:W0:Y:S02]  /*6300*/  F2I.S64.F64.TRUNC R28, R28 ;  /* 0x0000001c001c7311 */ /* 0x000e24000030d900 */
[----:B0-----:R-:W-:-:S05]  /*6310*/  IMAD.MOV.U32 R3, RZ, RZ, R28 ;  /* 0x000000ffff037224 */ /* 0x001fca00078e001c */
[----:B------:R0:W-:Y:S01]  /*6320*/  STG.E.U8 desc[UR36][R4.64], R3 ;  /* 0x0000000304007986 */ /* 0x0001e2000c101124 */
[----:B------:R-:W-:Y:S05]  /*6330*/  BRA `(.L_x_32576) ;  /* 0x0000001000e07947 */ /* 0x000fea0003800000 */
.L_x_32573:
        /* <DEDUP_REMOVED lines=9> */
.L_x_32578:
[----:B------:R-:W0:Y:S02]  /*63d0*/  F2I.F64.TRUNC R29, R28 ;  /* 0x0000001c001d7311 */ /* 0x000e24000030d100 */
[----:B0-----:R0:W-:Y:S01]  /*63e0*/  STG.E desc[UR36][R4.64], R29 ;  /* 0x0000001d04007986 */ /* 0x0011e2000c101924 */
[----:B------:R-:W-:Y:S05]  /*63f0*/  BRA `(.L_x_32576) ;  /* 0x0000001000b07947 */ /* 0x000fea0003800000 */
.L_x_32577:
[----:B------:R-:W0:Y:S02]  /*6400*/  F2I.F64.TRUNC R29, R28 ;  /* 0x0000001c001d7311 */ /* 0x000e24000030d100 */
[----:B0-----:R0:W-:Y:S01]  /*6410*/  STG.E.U16 desc[UR36][R4.64], R29 ;  /* 0x0000001d04007986 */ /* 0x0011e2000c101524 */
[----:B------:R-:W-:Y:S05]  /*6420*/  BRA `(.L_x_32576) ;  /* 0x0000001000a47947 */ /* 0x000fea0003800000 */
.L_x_32572:
        /* <DEDUP_REMOVED lines=17> */
.L_x_32580:
        /* <DEDUP_REMOVED lines=12> */
.L_x_32579:
        /* <DEDUP_REMOVED lines=28> */
.L_x_32582:
        /* <DEDUP_REMOVED lines=23> */
.L_x_32581:
[----:B------:R0:W-:Y:S01]  /*6930*/  STG.E.64 desc[UR36][R4.64], R28 ;  /* 0x0000001c04007986 */ /* 0x0001e2000c101b24 */
[----:B------:R-:W-:Y:S05]  /*6940*/  BRA `(.L_x_32576) ;  /* 0x0000000c005c7947 */ /* 0x000fea0003800000 */
.L_x_32571:
        /* <DEDUP_REMOVED lines=13> */
.L_x_32586:
        /* <DEDUP_REMOVED lines=26> */
.L_x_32589:
[----:B------:R-:W-:-:S04]  /*6bc0*/  SHF.R.U32.HI R3, RZ, 0x18, R7 ;  /* 0x00000018ff037819 */ /* 0x000fc80000011607 */
[----:B------:R-:W-:-:S07]  /*6bd0*/  LOP3.LUT R0, R0, 0x80, R3, 0xf8, !PT ;  /* 0x0000008000007812 */ /* 0x000fce00078ef803 */
.L_x_32588:
[----:B------:R-:W-:Y:S05]  /*6be0*/  BSYNC.RECONVERGENT B0 ;  /* 0x0000000000007941 */ /* 0x000fea0003800200 */
.L_x_32587:
[----:B------:R0:W-:Y:S01]  /*6bf0*/  STG.E.U8 desc[UR36][R4.64], R0 ;  /* 0x0000000004007986 */ /* 0x0001e2000c101124 */
[----:B------:R-:W-:Y:S05]  /*6c00*/  BRA `(.L_x_32576) ;  /* 0x0000000800ac7947 */ /* 0x000fea0003800000 */
.L_x_32585:
        /* <DEDUP_REMOVED lines=26> */
.L_x_32592:
[----:B------:R-:W-:-:S04]  /*6db0*/  SHF.R.U32.HI R3, RZ, 0x18, R7 ;  /* 0x00000018ff037819 */ /* 0x000fc80000011607 */
[----:B------:R-:W-:-:S07]  /*6dc0*/  LOP3.LUT R0, R0, 0x80, R3, 0xf8, !PT ;  /* 0x0000008000007812 */ /* 0x000fce00078ef803 */
.L_x_32591:
[----:B------:R-:W-:Y:S05]  /*6dd0*/  BSYNC.RECONVERGENT B0 ;  /* 0x0000000000007941 */ /* 0x000fea0003800200 */
.L_x_32590:
[----:B------:R0:W-:Y:S01]  /*6de0*/  STG.E.U8 desc[UR36][R4.64], R0 ;  /* 0x0000000004007986 */ /* 0x0001e2000c101124 */
[----:B------:R-:W-:Y:S05]  /*6df0*/  BRA `(.L_x_32576) ;  /* 0x0000000800307947 */ /* 0x000fea0003800000 */
.L_x_32584:
        /* <DEDUP_REMOVED lines=30> */
.L_x_32594:
[----:B------:R-:W0:Y:S02]  /*6fe0*/  F2I.U64.F64.TRUNC R28, R28 ;  /* 0x0000001c001c7311 */ /* 0x000e24000030d800 */
[----:B0-----:R0:W-:Y:S01]  /*6ff0*/  STG.E.64 desc[UR36][R4.64], R28 ;  /* 0x0000001c04007986 */ /* 0x0011e2000c101b24 */
[----:B------:R-:W-:Y:S05]  /*7000*/  BRA `(.L_x_32576) ;  /* 0x0000000400ac7947 */ /* 0x000fea0003800000 */
.L_x_32593:
[----:B------:R-:W0:Y:S02]  /*7010*/  F2I.U32.F64.TRUNC R29, R28 ;  /* 0x0000001c001d7311 */ /* 0x000e24000030d000 */
[----:B0-----:R0:W-:Y:S01]  /*7020*/  STG.E desc[UR36][R4.64], R29 ;  /* 0x0000001d04007986 */ /* 0x0011e2000c101924 */
[----:B------:R-:W-:Y:S05]  /*7030*/  BRA `(.L_x_32576) ;  /* 0x0000000400a07947 */ /* 0x000fea0003800000 */
.L_x_32583:
        /* <DEDUP_REMOVED lines=15> */
.L_x_32596:
[----:B------:R3:W-:Y:S01]  /*7130*/  STG.E.128 desc[UR36][R4.64], R28 ;  /* 0x0000001c04007986 */ /* 0x0007e2000c101d24 */
[----:B------:R-:W-:Y:S05]  /*7140*/  BRA `(.L_x_32576) ;  /* 0x00000004005c7947 */ /* 0x000fea0003800000 */
.L_x_32595:
[----:B------:R-:W-:-:S13]  /*7150*/  ISETP.NE.AND P0, PT, R0, 0xf, PT ;  /* 0x0000000f0000780c */ /* 0x000fda0003f05270 */
[----:B------:R-:W-:Y:S05]  /*7160*/  @!P0 BRA `(.L_x_32597) ;  /* 0x0000000400288947 */ /* 0x000fea0003800000 */
[----:B------:R-:W-:-:S13]  /*7170*/  ISETP.NE.AND P0, PT, R0, 0x17, PT ;  /* 0x000000170000780c */ /* 0x000fda0003f05270 */
[----:B------:R-:W-:Y:S05]  /*7180*/  @!P0 BRA `(.L_x_32598) ;  /* 0x0000000000b08947 */ /* 0x000fea0003800000 */
[----:B------:R-:W-:-:S13]  /*7190*/  ISETP.NE.AND P0, PT, R0, 0x18, PT ;  /* 0x000000180000780c */ /* 0x000fda0003f05270 */
[----:B------:R-:W-:Y:S05]  /*71a0*/  @!P0 BRA `(.L_x_32599) ;  /* 0x0000000000448947 */ /* 0x000fea0003800000 */
.L_x_32575:
        /* <DEDUP_REMOVED lines=16> */
.L_x_32600:
[----:B------:R-:W-:Y:S05]  /*72b0*/  BRA `(.L_x_32576) ;  /* 0x0000000400007947 */ /* 0x000fea0003800000 */
.L_x_32599:
        /* <DEDUP_REMOVED lines=21> */
.L_x_32602:
[----:B------:R-:W-:Y:S05]  /*7410*/  BSYNC.RECONVERGENT B0 ;  /* 0x0000000000007941 */ /* 0x000fea0003800200 */
.L_x_32601:
[----:B------:R-:W-:-:S05]  /*7420*/  LOP3.LUT R3, R0, 0x80, R3, 0xf8, !PT ;  /* 0x0000008000037812 */ /* 0x000fca00078ef803 */
[----:B------:R2:W-:Y:S01]  /*7430*/  STG.E.U8 desc[UR36][R4.64], R3 ;  /* 0x0000000304007986 */ /* 0x0005e2000c101124 */
[----:B------:R-:W-:Y:S05]  /*7440*/  BRA `(.L_x_32576) ;  /* 0x00000000009c7947 */ /* 0x000fea0003800000 */
.L_x_32598:
        /* <DEDUP_REMOVED lines=20> */
.L_x_32604:
[----:B------:R-:W-:Y:S01]  /*7590*/  IMAD.MOV.U32 R0, RZ, RZ, 0x7f ;  /* 0x0000007fff007424 */ /* 0x000fe200078e00ff */
[----:B------:R-:W-:-:S04]  /*75a0*/  ISETP.GT.U32.AND P0, PT, R3, 0x7f800000, PT ;  /* 0x7f8000000300780c */ /* 0x000fc80003f04070 */
[----:B------:R-:W-:-:S09]  /*75b0*/  SEL R0, R0, 0x7c, P0 ;  /* 0x0000007c00007807 */ /* 0x000fd20000000000 */
.L_x_32605:
[----:B------:R-:W-:Y:S05]  /*75c0*/  BSYNC.RECONVERGENT B0 ;  /* 0x0000000000007941 */ /* 0x000fea0003800200 */
.L_x_32603:
[----:B------:R-:W-:-:S04]  /*75d0*/  SHF.R.U32.HI R3, RZ, 0x18, R7 ;  /* 0x00000018ff037819 */ /* 0x000fc80000011607 */
[----:B------:R-:W-:-:S05]  /*75e0*/  LOP3.LUT R3, R0, 0x80, R3, 0xf8, !PT ;  /* 0x0000008000037812 */ /* 0x000fca00078ef803 */
[----:B------:R1:W-:Y:S01]  /*75f0*/  STG.E.U8 desc[UR36][R4.64], R3 ;  /* 0x0000000304007986 */ /* 0x0003e2000c101124 */
[----:B------:R-:W-:Y:S05]  /*7600*/  BRA `(.L_x_32576) ;  /* 0x00000000002c7947 */ /* 0x000fea0003800000 */
.L_x_32597:
        /* <DEDUP_REMOVED lines=11> */
.L_x_32576:
        /* <DEDUP_REMOVED lines=24> */
.L_x_32609:
[----:B------:R-:W0:Y:S02]  /*7840*/  F2I.S64.F64.TRUNC R24, R24 ;  /* 0x0000001800187311 */ /* 0x000e24000030d900 */
[----:B0-----:R-:W-:-:S05]  /*7850*/  IMAD.MOV.U32 R3, RZ, RZ, R24 ;  /* 0x000000ffff037224 */ /* 0x001fca00078e0018 */
[----:B------:R3:W-:Y:S01]  /*7860*/  STG.E.U8 desc[UR36][R4.64], R3 ;  /* 0x0000000304007986 */ /* 0x0007e2000c101124 */
[----:B------:R-:W-:Y:S05]  /*7870*/  BRA `(.L_x_32611) ;  /* 0x0000001000e07947 */ /* 0x000fea0003800000 */
.L_x_32608:
        /* <DEDUP_REMOVED lines=9> */
.L_x_32613:
[----:B------:R-:W0:Y:S02]  /*7910*/  F2I.F64.TRUNC R25, R24 ;  /* 0x0000001800197311 */ /* 0x000e24000030d100 */
[----:B0-----:R2:W-:Y:S01]  /*7920*/  STG.E desc[UR36][R4.64], R25 ;  /* 0x0000001904007986 */ /* 0x0015e2000c101924 */
[----:B------:R-:W-:Y:S05]  /*7930*/  BRA `(.L_x_32611) ;  /* 0x0000001000b07947 */ /* 0x000fea0003800000 */
.L_x_32612:
[----:B------:R-:W0:Y:S02]  /*7940*/  F2I.F64.TRUNC R25, R24 ;  /* 0x0000001800197311 */ /* 0x000e24000030d100 */
[----:B0-----:R0:W-:Y:S01]  /*7950*/  STG.E.U16 desc[UR36][R4.64], R25 ;  /* 0x0000001904007986 */ /* 0x0011e2000c101524 */
[----:B------:R-:W-:Y:S05]  /*7960*/  BRA `(.L_x_32611) ;  /* 0x0000001000a47947 */ /* 0x000fea0003800000 */
.L_x_32607:
        /* <DEDUP_REMOVED lines=17> */
.L_x_32615:
        /* <DEDUP_REMOVED lines=12> */
.L_x_32614:
        /* <DEDUP_REMOVED lines=28> */
.L_x_32617:
        /* <DEDUP_REMOVED lines=23> */
.L_x_32616:
[----:B------:R0:W-:Y:S01]  /*7e70*/  STG.E.64 desc[UR36][R4.64], R24 ;  /* 0x0000001804007986 */ /* 0x0001e2000c101b24 */
[----:B------:R-:W-:Y:S05]  /*7e80*/  BRA `(.L_x_32611) ;  /* 0x0000000c005c7947 */ /* 0x000fea0003800000 */
.L_x_32606:
        /* <DEDUP_REMOVED lines=13> */
.L_x_32621:
        /* <DEDUP_REMOVED lines=26> */
.L_x_32624:
[----:B------:R-:W-:-:S04]  /*8100*/  SHF.R.U32.HI R3, RZ, 0x18, R7 ;  /* 0x00000018ff037819 */ /* 0x000fc80000011607 */
[----:B------:R-:W-:-:S07]  /*8110*/  LOP3.LUT R0, R0, 0x80, R3, 0xf8, !PT ;  /* 0x0000008000007812 */ /* 0x000fce00078ef803 */
.L_x_32623:
[----:B------:R-:W-:Y:S05]  /*8120*/  BSYNC.RECONVERGENT B0 ;  /* 0x0000000000007941 */ /* 0x000fea0003800200 */
.L_x_32622:
[----:B------:R0:W-:Y:S01]  /*8130*/  STG.E.U8 desc[UR36][R4.64], R0 ;  /* 0x0000000004007986 */ /* 0x0001e2000c101124 */
[----:B------:R-:W-:Y:S05]  /*8140*/  BRA `(.L_x_32611) ;  /* 0x0000000800ac7947 */ /* 0x000fea0003800000 */
.L_x_32620:
        /* <DEDUP_REMOVED lines=26> */
.L_x_32627:
[----:B------:R-:W-:-:S04]  /*82f0*/  SHF.R.U32.HI R3, RZ, 0x18, R7 ;  /* 0x00000018ff037819 */ /* 0x000fc80000011607 */
[----:B------:R-:W-:-:S07]  /*8300*/  LOP3.LUT R0, R0, 0x80, R3, 0xf8, !PT ;  /* 0x0000008000007812 */ /* 0x000fce00078ef803 */
.L_x_32626:
[----:B------:R-:W-:Y:S05]  /*8310*/  BSYNC.RECONVERGENT B0 ;  /* 0x0000000000007941 */ /* 0x000fea0003800200 */
.L_x_32625:
[----:B------:R0:W-:Y:S01]  /*8320*/  STG.E.U8 desc[UR36][R4.64], R0 ;  /* 0x0000000004007986 */ /* 0x0001e2000c101124 */
[----:B------:R-:W-:Y:S05]  /*8330*/  BRA `(.L_x_32611) ;  /* 0x0000000800307947 */ /* 0x000fea0003800000 */
.L_x_32619:
        /* <DEDUP_REMOVED lines=30> */
.L_x_32629:
[----:B------:R-:W0:Y:S02]  /*8520*/  F2I.U64.F64.TRUNC R24, R24 ;  /* 0x0000001800187311 */ /* 0x000e24000030d800 */
[----:B0-----:R0:W-:Y:S01]  /*8530*/  STG.E.64 desc[UR36][R4.64], R24 ;  /* 0x0000001804007986 */ /* 0x0011e2000c101b24 */
[----:B------:R-:W-:Y:S05]  /*8540*/  BRA `(.L_x_32611) ;  /* 0x0000000400ac7947 */ /* 0x000fea0003800000 */
.L_x_32628:
[----:B------:R-:W0:Y:S02]  /*8550*/  F2I.U32.F64.TRUNC R25, R24 ;  /* 0x0000001800197311 */ /* 0x000e24000030d000 */
[----:B0-----:R0:W-:Y:S01]  /*8560*/  STG.E desc[UR36][R4.64], R25 ;  /* 0x0000001904007986 */ /* 0x0011e2000c101924 */
[----:B------:R-:W-:Y:S05]  /*8570*/  BRA `(.L_x_32611) ;  /* 0x0000000400a07947 */ /* 0x000fea0003800000 */
.L_x_32618:
        /* <DEDUP_REMOVED lines=15> */
.L_x_32631:
[----:B------:R0:W-:Y:S01]  /*8670*/  STG.E.128 desc[UR36][R4.64], R24 ;  /* 0x0000001804007986 */ /* 0x0001e2000c101d24 */
[----:B------:R-:W-:Y:S05]  /*8680*/  BRA `(.L_x_32611) ;  /* 0x00000004005c7947 */ /* 0x000fea0003800000 */
.L_x_32630:
[----:B------:R-:W-:-:S13]  /*8690*/  ISETP.NE.AND P0, PT, R0, 0xf, PT ;  /* 0x0000000f0000780c */ /* 0x000fda0003f05270 */
[----:B------:R-:W-:Y:S05]  /*86a0*/  @!P0 BRA `(.L_x_32632) ;  /* 0x0000000400288947 */ /* 0x000fea0003800000 */
[----:B------:R-:W-:-:S13]  /*86b0*/  ISETP.NE.AND P0, PT, R0, 0x17, PT ;  /* 0x000000170000780c */ /* 0x000fda0003f05270 */
[----:B------:R-:W-:Y:S05]  /*86c0*/  @!P0 BRA `(.L_x_32633) ;  /* 0x0000000000b08947 */ /* 0x000fea0003800000 */
[----:B------:R-:W-:-:S13]  /*86d0*/  ISETP.NE.AND P0, PT, R0, 0x18, PT ;  /* 0x000000180000780c */ /* 0x000fda0003f05270 */
[----:B------:R-:W-:Y:S05]  /*86e0*/  @!P0 BRA `(.L_x_32634) ;  /* 0x0000000000448947 */ /* 0x000fea0003800000 */
.L_x_32610:
        /* <DEDUP_REMOVED lines=16> */
.L_x_32635:
[----:B------:R-:W-:Y:S05]  /*87f0*/  BRA `(.L_x_32611) ;  /* 0x0000000400007947 */ /* 0x000fea0003800000 */
.L_x_32634:
        /* <DEDUP_REMOVED lines=21> */
.L_x_32637:
[----:B------:R-:W-:Y:S05]  /*8950*/  BSYNC.RECONVERGENT B0 ;  /* 0x0000000000007941 */ /* 0x000fea0003800200 */
.L_x_32636:
[----:B------:R-:W-:-:S05]  /*8960*/  LOP3.LUT R3, R0, 0x80, R3, 0xf8, !PT ;  /* 0x0000008000037812 */ /* 0x000fca00078ef803 */
[----:B------:R0:W-:Y:S01]  /*8970*/  STG.E.U8 desc[UR36][R4.64], R3 ;  /* 0x0000000304007986 */ /* 0x0001e2000c101124 */
[----:B------:R-:W-:Y:S05]  /*8980*/  BRA `(.L_x_32611) ;  /* 0x00000000009c7947 */ /* 0x000fea0003800000 */
.L_x_32633:
        /* <DEDUP_REMOVED lines=20> */
.L_x_32639:
[----:B------:R-:W-:Y:S01]  /*8ad0*/  IMAD.MOV.U32 R0, RZ, RZ, 0x7f ;  /* 0x0000007fff007424 */ /* 0x000fe200078e00ff */
[----:B------:R-:W-:-:S04]  /*8ae0*/  ISETP.GT.U32.AND P0, PT, R3, 0x7f800000, PT ;  /* 0x7f8000000300780c */ /* 0x000fc80003f04070 */
[----:B------:R-:W-:-:S09]  /*8af0*/  SEL R0, R0, 0x7c, P0 ;  /* 0x0000007c00007807 */ /* 0x000fd20000000000 */
.L_x_32640:
[----:B------:R-:W-:Y:S05]  /*8b00*/  BSYNC.RECONVERGENT B0 ;  /* 0x0000000000007941 */ /* 0x000fea0003800200 */
.L_x_32638:
[----:B------:R-:W-:-:S04]  /*8b10*/  SHF.R.U32.HI R3, RZ, 0x18, R7 ;  /* 0x00000018ff037819 */ /* 0x000fc80000011607 */
[----:B------:R-:W-:-:S05]  /*8b20*/  LOP3.LUT R3, R0, 0x80, R3, 0xf8, !PT ;  /* 0x0000008000037812 */ /* 0x000fca00078ef803 */
[----:B------:R0:W-:Y:S01]  /*8b30*/  STG.E.U8 desc[UR36][R4.64], R3 ;  /* 0x0000000304007986 */ /* 0x0001e2000c101124 */
[----:B------:R-:W-:Y:S05]  /*8b40*/  BRA `(.L_x_32611) ;  /* 0x00000000002c7947 */ /* 0x000fea0003800000 */
.L_x_32632:
        /* <DEDUP_REMOVED lines=11> */
.L_x_32611:
[----:B------:R-:W-:-:S07]  /*8c00*/  VIADD R33, R33, 0x80 ;  /* 0x0000008021217836 */ /* 0x000fce0000000000 */
.L_x_32570:
[----:B------:R-:W-:Y:S05]  /*8c10*/  BSYNC.RECONVERGENT B6 ;  /* 0x0000000000067941 */ /* 0x000fea0003800200 */
.L_x_32569:
        /* <DEDUP_REMOVED lines=22> */
.L_x_32644:
[----:B------:R-:W0:Y:S02]  /*8d80*/  F2I.S64.F64.TRUNC R16, R16 ;  /* 0x0000001000107311 */ /* 0x000e24000030d900 */
[----:B0-----:R-:W-:-:S05]  /*8d90*/  IMAD.MOV.U32 R5, RZ, RZ, R16 ;  /* 0x000000ffff057224 */ /* 0x001fca00078e0010 */
[----:B------:R-:W-:Y:S01]  /*8da0*/  STG.E.U8 desc[UR36][R2.64], R5 ;  /* 0x0000000502007986 */ /* 0x000fe2000c101124 */
[----:B------:R-:W-:Y:S05]  /*8db0*/  EXIT ;  /* 0x000000000000794d */ /* 0x000fea0003800000 */
.L_x_32643:
        /* <DEDUP_REMOVED lines=9> */
.L_x_32647:
[----:B------:R-:W0:Y:S02]  /*8e50*/  F2I.F64.TRUNC R17, R16 ;  /* 0x0000001000117311 */ /* 0x000e24000030d100 */
[----:B0-----:R-:W-:Y:S01]  /*8e60*/  STG.E desc[UR36][R2.64], R17 ;  /* 0x0000001102007986 */ /* 0x001fe2000c101924 */
[----:B------:R-:W-:Y:S05]  /*8e70*/  EXIT ;  /* 0x000000000000794d */ /* 0x000fea0003800000 */
.L_x_32646:
[----:B------:R-:W0:Y:S02]  /*8e80*/  F2I.F64.TRUNC R17, R16 ;  /* 0x0000001000117311 */ /* 0x000e24000030d100 */
[----:B0-----:R-:W-:Y:S01]  /*8e90*/  STG.E.U16 desc[UR36][R2.64], R17 ;  /* 0x0000001102007986 */ /* 0x001fe2000c101524 */
[----:B------:R-:W-:Y:S05]  /*8ea0*/  EXIT ;  /* 0x000000000000794d */ /* 0x000fea0003800000 */
.L_x_32642:
        /* <DEDUP_REMOVED lines=17> */
.L_x_32649:
        /* <DEDUP_REMOVED lines=12> */
.L_x_32648:
        /* <DEDUP_REMOVED lines=28> */
.L_x_32651:
        /* <DEDUP_REMOVED lines=23> */
.L_x_32650:
[----:B------:R-:W-:Y:S01]  /*93b0*/  STG.E.64 desc[UR36][R2.64], R16 ;  /* 0x0000001002007986 */ /* 0x000fe2000c101b24 */
[----:B------:R-:W-:Y:S05]  /*93c0*/  EXIT ;  /* 0x000000000000794d */ /* 0x000fea0003800000 */
.L_x_32641:
        /* <DEDUP_REMOVED lines=13> */
.L_x_32655:
        /* <DEDUP_REMOVED lines=26> */
.L_x_32658:
[----:B------:R-:W-:-:S04]  /*9640*/  SHF.R.U32.HI R5, RZ, 0x18, R5 ;  /* 0x00000018ff057819 */ /* 0x000fc80000011605 */
[----:B------:R-:W-:-:S07]  /*9650*/  LOP3.LUT R0, R0, 0x80, R5, 0xf8, !PT ;  /* 0x0000008000007812 */ /* 0x000fce00078ef805 */
.L_x_32657:
[----:B------:R-:W-:Y:S05]  /*9660*/  BSYNC.RECONVERGENT B0 ;  /* 0x0000000000007941 */ /* 0x000fea0003800200 */
.L_x_32656:
[----:B------:R-:W-:Y:S01]  /*9670*/  STG.E.U8 desc[UR36][R2.64], R0 ;  /* 0x0000000002007986 */ /* 0x000fe2000c101124 */
[----:B------:R-:W-:Y:S05]  /*9680*/  EXIT ;  /* 0x000000000000794d */ /* 0x000fea0003800000 */
.L_x_32654:
        /* <DEDUP_REMOVED lines=26> */
.L_x_32661:
[----:B------:R-:W-:-:S04]  /*9830*/  SHF.R.U32.HI R5, RZ, 0x18, R5 ;  /* 0x00000018ff057819 */ /* 0x000fc80000011605 */
[----:B------:R-:W-:-:S07]  /*9840*/  LOP3.LUT R0, R0, 0x80, R5, 0xf8, !PT ;  /* 0x0000008000007812 */ /* 0x000fce00078ef805 */
.L_x_32660:
[----:B------:R-:W-:Y:S05]  /*9850*/  BSYNC.RECONVERGENT B0 ;  /* 0x0000000000007941 */ /* 0x000fea0003800200 */
.L_x_32659:
[----:B------:R-:W-:Y:S01]  /*9860*/  STG.E.U8 desc[UR36][R2.64], R0 ;  /* 0x0000000002007986 */ /* 0x000fe2000c101124 */
[----:B------:R-:W-:Y:S05]  /*9870*/  EXIT ;  /* 0x000000000000794d */ /* 0x000fea0003800000 */
.L_x_32653:
        /* <DEDUP_REMOVED lines=30> */
.L_x_32663:
[----:B------:R-:W0:Y:S02]  /*9a60*/  F2I.U64.F64.TRUNC R16, R16 ;  /* 0x0000001000107311 */ /* 0x000e24000030d800 */
[----:B0-----:R-:W-:Y:S01]  /*9a70*/  STG.E.64 desc[UR36][R2.64], R16 ;  /* 0x0000001002007986 */ /* 0x001fe2000c101b24 */
[----:B------:R-:W-:Y:S05]  /*9a80*/  EXIT ;  /* 0x000000000000794d */ /* 0x000fea0003800000 */
.L_x_32662:
[----:B------:R-:W0:Y:S02]  /*9a90*/  F2I.U32.F64.TRUNC R17, R16 ;  /* 0x0000001000117311 */ /* 0x000e24000030d000 */
[----:B0-----:R-:W-:Y:S01]  /*9aa0*/  STG.E desc[UR36][R2.64], R17 ;  /* 0x0000001102007986 */ /* 0x001fe2000c101924 */
[----:B------:R-:W-:Y:S05]  /*9ab0*/  EXIT ;  /* 0x000000000000794d */ /* 0x000fea0003800000 */
.L_x_32652:
        /* <DEDUP_REMOVED lines=15> */
.L_x_32665:
[----:B------:R-:W-:Y:S01]  /*9bb0*/  STG.E.128 desc[UR36][R2.64], R16 ;  /* 0x0000001002007986 */ /* 0x000fe2000c101d24 */
[----:B------:R-:W-:Y:S05]  /*9bc0*/  EXIT ;  /* 0x000000000000794d */ /* 0x000fea0003800000 */
.L_x_32664:
[----:B------:R-:W-:-:S13]  /*9bd0*/  ISETP.NE.AND P0, PT, R0, 0xf, PT ;  /* 0x0000000f0000780c */ /* 0x000fda0003f05270 */
[----:B------:R-:W-:Y:S05]  /*9be0*/  @!P0 BRA `(.L_x_32666) ;  /* 0x0000000400288947 */ /* 0x000fea0003800000 */
[----:B------:R-:W-:-:S13]  /*9bf0*/  ISETP.NE.AND P0, PT, R0, 0x17, PT ;  /* 0x000000170000780c */ /* 0x000fda0003f05270 */
[----:B------:R-:W-:Y:S05]  /*9c00*/  @!P0 BRA `(.L_x_32667) ;  /* 0x0000000000b08947 */ /* 0x000fea0003800000 */
[----:B------:R-:W-:-:S13]  /*9c10*/  ISETP.NE.AND P0, PT, R0, 0x18, PT ;  /* 0x000000180000780c */ /* 0x000fda0003f05270 */
[----:B------:R-:W-:Y:S05]  /*9c20*/  @!P0 BRA `(.L_x_32668) ;  /* 0x0000000000448947 */ /* 0x000fea0003800000 */
.L_x_32645:
        /* <DEDUP_REMOVED lines=16> */
.L_x_32669:
[----:B------:R-:W-:Y:S05]  /*9d30*/  EXIT ;  /* 0x000000000000794d */ /* 0x000fea0003800000 */
.L_x_32668:
        /* <DEDUP_REMOVED lines=21> */
.L_x_32671:
[----:B------:R-:W-:Y:S05]  /*9e90*/  BSYNC.RECONVERGENT B0 ;  /* 0x0000000000007941 */ /* 0x000fea0003800200 */
.L_x_32670:
[----:B------:R-:W-:-:S05]  /*9ea0*/  LOP3.LUT R5, R0, 0x80, R5, 0xf8, !PT ;  /* 0x0000008000057812 */ /* 0x000fca00078ef805 */
[----:B------:R-:W-:Y:S01]  /*9eb0*/  STG.E.U8 desc[UR36][R2.64], R5 ;  /* 0x0000000502007986 */ /* 0x000fe2000c101124 */
[----:B------:R-:W-:Y:S05]  /*9ec0*/  EXIT ;  /* 0x000000000000794d */ /* 0x000fea0003800000 */
.L_x_32667:
        /* <DEDUP_REMOVED lines=20> */
.L_x_32673:
[----:B------:R-:W-:Y:S01]  /*a010*/  IMAD.MOV.U32 R0, RZ, RZ, 0x7f ;  /* 0x0000007fff007424 */ /* 0x000fe200078e00ff */
[----:B------:R-:W-:-:S04]  /*a020*/  ISETP.GT.U32.AND P0, PT, R4, 0x7f800000, PT ;  /* 0x7f8000000400780c */ /* 0x000fc80003f04070 */
[----:B------:R-:W-:-:S09]  /*a030*/  SEL R0, R0, 0x7c, P0 ;  /* 0x0000007c00007807 */ /* 0x000fd20000000000 */
.L_x_32674:
[----:B------:R-:W-:Y:S05]  /*a040*/  BSYNC.RECONVERGENT B0 ;  /* 0x0000000000007941 */ /* 0x000fea0003800200 */
.L_x_32672:
[----:B------:R-:W-:-:S04]  /*a050*/  SHF.R.U32.HI R5, RZ, 0x18, R5 ;  /* 0x00000018ff057819 */ /* 0x000fc80000011605 */
[----:B------:R-:W-:-:S05]  /*a060*/  LOP3.LUT R5, R0, 0x80, R5, 0xf8, !PT ;  /* 0x0000008000057812 */ /* 0x000fca00078ef805 */
[----:B------:R-:W-:Y:S01]  /*a070*/  STG.E.U8 desc[UR36][R2.64], R5 ;  /* 0x0000000502007986 */ /* 0x000fe2000c101124 */
[----:B------:R-:W-:Y:S05]  /*a080*/  EXIT ;  /* 0x000000000000794d */ /* 0x000fea0003800000 */
.L_x_32666:
        /* <DEDUP_REMOVED lines=12> */
.L_x_32675:
        /* <DEDUP_REMOVED lines=11> */
.L_x_60976:


//--------------------- .text._ZN2at6native18elementwise_kernelILi128ELi2EZNS0_22gpu_kernel_impl_nocastIZZZNS0_50_GLOBAL__N__2680c7bb_12_PowKernel_cu_7dd49032_317024pow_tensor_scalar_kernelERNS_18TensorIteratorBaseERKN3c106ScalarEENKUlvE_clEvENKUlvE_clEvEUlNS6_7complexIdEEE_EEvS5_RKT_EUliE_EEviT1_ --------------------------
	.section	.text._ZN2at6native18elementwise_kernelILi128ELi2EZNS0_22gpu_kernel_impl_nocastIZZZNS0_50_GLOBAL__N__2680c7bb_12_PowKernel_cu_7dd49032_317024pow_tensor_scalar_kernelERNS_18TensorIteratorBaseERKN3c106ScalarEENKUlvE_clEvENKUlvE_clEvEUlNS6_7complexIdEEE_EEvS5_RKT_EUliE_EEviT1_,"ax",@progbits
	.align	128
        .global         _ZN2at6native18elementwise_kernelILi128ELi2EZNS0_22gpu_kernel_impl_nocastIZZZNS0_50_GLOBAL__N__2680c7bb_12_PowKernel_cu_7dd49032_317024pow_tensor_scalar_kernelERNS_18TensorIteratorBaseERKN3c106ScalarEENKUlvE_clEvENKUlvE_clEvEUlNS6_7complexIdEEE_EEvS5_RKT_EUliE_EEviT1_
        .type           _ZN2at6native18elementwise_kernelILi128ELi2EZNS0_22gpu_kernel_impl_nocastIZZZNS0_50_GLOBAL__N__2680c7bb_12_PowKernel_cu_7dd49032_317024pow_tensor_scalar_kernelERNS_18TensorIteratorBaseERKN3c106ScalarEENKUlvE_clEvENKUlvE_clEvEUlNS6_7complexIdEEE_EEvS5_RKT_EUliE_EEviT1_,@function
        .size           _ZN2at6native18elementwise_kernelILi128ELi2EZNS0_22gpu_kernel_impl_nocastIZZZNS0_50_GLOBAL__N__2680c7bb_12_PowKernel_cu_7dd49032_317024pow_tensor_scalar_kernelERNS_18TensorIteratorBaseERKN3c106ScalarEENKUlvE_clEvENKUlvE_clEvEUlNS6_7complexIdEEE_EEvS5_RKT_EUliE_EEviT1_,(.L_x_60977 - _ZN2at6native18elementwise_kernelILi128ELi2EZNS0_22gpu_kernel_impl_nocastIZZZNS0_50_GLOBAL__N__2680c7bb_12_PowKernel_cu_7dd49032_317024pow_tensor_scalar_kernelERNS_18TensorIteratorBaseERKN3c106ScalarEENKUlvE_clEvENKUlvE_clEvEUlNS6_7complexIdEEE_EEvS5_RKT_EUliE_EEviT1_)
        .other          _ZN2at6native18elementwise_kernelILi128ELi2EZNS0_22gpu_kernel_impl_nocastIZZZNS0_50_GLOBAL__N__2680c7bb_12_PowKernel_cu_7dd49032_317024pow_tensor_scalar_kernelERNS_18TensorIteratorBaseERKN3c106ScalarEENKUlvE_clEvENKUlvE_clEvEUlNS6_7complexIdEEE_EEvS5_RKT_EUliE_EEviT1_,@"STO_CUDA_ENTRY STV_DEFAULT"
_ZN2at6native18elementwise_kernelILi128ELi2EZNS0_22gpu_kernel_impl_nocastIZZZNS0_50_GLOBAL__N__2680c7bb_12_PowKernel_cu_7dd49032_317024pow_tensor_scalar_kernelERNS_18TensorIteratorBaseERKN3c106ScalarEENKUlvE_clEvENKUlvE_clEvEUlNS6_7complexIdEEE_EEvS5_RKT_EUliE_EEviT1_:
.text._ZN2at6native18elementwise_kernelILi128ELi2EZNS0_22gpu_kernel_impl_nocastIZZZNS0_50_GLOBAL__N__2680c7bb_12_PowKernel_cu_7dd49032_317024pow_tensor_scalar_kernelERNS_18TensorIteratorBaseERKN3c106ScalarEENKUlvE_clEvENKUlvE_clEvEUlNS6_7complexIdEEE_EEvS5_RKT_EUliE_EEviT1_:
        /* <DEDUP_REMOVED lines=14> */
[----:B0-----:R-:W2:Y:S01]  /*00e0*/  LDG.E.128 R4, desc[UR6][R4.64] ;  /* 0x0000000604047981 */ /* 0x001ea2000c1e1d00 */
[----:B------:R-:W-:Y:S01]  /*00f0*/  IADD3 R3, PT, PT, R3, 0x80, RZ ;  /* 0x0000008003037810 */ /* 0x000fe20007ffe0ff */
[----:B--2---:R-:W0:-:S15]  /*0100*/  DMUL R10, R4, R6 ;  /* 0x00000006040a7228 */ /* 0x004e1e0000000000 */
        /* <DEDUP_REMOVED lines=9> */
[----:B0-----:R0:W-:Y:S02]  /*01a0*/  DFMA R10, R4, R6, R10 ;  /* 0x00000006040a722b */ /* 0x0011e4000000000a */
[----:B0-----:R-:W0:-:S15]  /*01b0*/  LDC.64 R6, c[0x0][0x580] ;  /* 0x00016000ff067b82 */ /* 0x001e1e0000000a00 */
[----:B------:R-:W-:-:S15]  /*01c0*/  NOP ;  /* 0x0000000000007918 */ /* 0x000fde0000000000 */
[----:B------:R-:W-:-:S15]  /*01d0*/  NOP ;  /* 0x0000000000007918 */ /* 0x000fde0000000000 */
[----:B------:R-:W-:-:S15]  /*01e0*/  NOP ;  /* 0x0000000000007918 */ /* 0x000fde0000000000 */
[----:B------:R-:W-:-:S02]  /*01f0*/  NOP ;  /* 0x0000000000007918 */ /* 0x000fc40000000000 */
[----:B-1----:R-:W0:Y:S02]  /*0200*/  DFMA R8, R4, R4, -R8 ;  /* 0x000000040408722b */ /* 0x002e240000000808 */
[----:B0-----:R0:W-:Y:S02]  /*0210*/  STG.E.128 desc[UR6][R6.64], R8 ;  /* 0x0000000806007986 */ /* 0x0011e4000c101d06 */
.L_x_32678:
[----:B------:R-:W-:Y:S05]  /*0220*/  BSYNC.RECONVERGENT B0 ;  /* 0x0000000000007941 */ /* 0x000fea0003800200 */
.L_x_32677:
[----:B------:R-:W-:-:S13]  /*0230*/  ISETP.GE.AND P0, PT, R3, UR4, PT ;  /* 0x0000000403007c0c */ /* 0x000fda000bf06270 */
[----:B------:R-:W-:Y:S05]  /*0240*/  @P0 EXIT ;  /* 0x000000000000094d */ /* 0x000fea0003800000 */
[----:B0-----:R-:W0:Y:S02]  /*0250*/  LDC.64 R10, c[0x0][0x588] ;  /* 0x00016200ff0a7b82 */ /* 0x001e240000000a00 */
[----:B0-----:R-:W2:Y:S02]  /*0260*/  LDG.E.128 R4, desc[UR6][R10.64] ;  /* 0x000000060a047981 */ /* 0x001ea4000c1e1d00 */
[----:B--2---:R-:W-:-:S15]  /*0270*/  DMUL R2, R6, R6 ;  /* 0x0000000606027228 */ /* 0x004fde0000000000 */
        /* <DEDUP_REMOVED lines=15> */
[----:B------:R-:W0:Y:S02]  /*0370*/  DFMA R4, R4, R4, -R2 ;  /* 0x000000040404722b */ /* 0x000e240000000802 */
[----:B0-----:R-:W-:Y:S01]  /*0380*/  STG.E.128 desc[UR6][R8.64], R4 ;  /* 0x0000000408007986 */ /* 0x001fe2000c101d06 */
[----:B------:R-:W-:Y:S05]  /*0390*/  EXIT ;  /* 0x000000000000794d */ /* 0x000fea0003800000 */
.L_x_32676:
        /* <DEDUP_REMOVED lines=305> */
.L_x_32681:
[----:B------:R-:W0:Y:S02]  /*16b0*/  LDCU.128 UR8, c[0x0][0x580] ;  /* 0x0000b000ff0877ac */ /* 0x000e240008000c00 */
[----:B0-----:R-:W-:-:S04]  /*16c0*/  IADD3 R14, P0, PT, R4, UR10, RZ ;  /* 0x0000000a040e7c10 */ /* 0x001fc8000ff1e0ff */
[----:B------:R-:W-:-:S05]  /*16d0*/  IADD3.X R15, PT, PT, RZ, UR11, RZ, P0, !PT ;  /* 0x0000000bff0f7c10 */ /* 0x000fca00087fe4ff */
[----:B------:R-:W2:Y:S01]  /*16e0*/  LDG.E.128 R4, desc[UR6][R14.64] ;  /* 0x000000060e047981 */ /* 0x000ea2000c1e1d00 */
[----:B------:R-:W-:Y:S02]  /*16f0*/  IADD3 R8, P0, PT, R9, UR8, RZ ;  /* 0x0000000809087c10 */ /* 0x000fe4000ff1e0ff */
[----:B------:R-:W-:-:S03]  /*1700*/  IADD3 R3, PT, PT, R3, 0x80, RZ ;  /* 0x0000008003037810 */ /* 0x000fc60007ffe0ff */
[----:B------:R-:W-:Y:S01]  /*1710*/  IMAD.X R9, RZ, RZ, UR9, P0 ;  /* 0x00000009ff097e24 */ /* 0x000fe200080e06ff */
        /* <DEDUP_REMOVED lines=15> */
[----:B------:R-:W0:Y:S02]  /*1810*/  DFMA R4, R4, R4, -R10 ;  /* 0x000000040404722b */ /* 0x000e24000000080a */
[----:B0-----:R0:W-:Y:S02]  /*1820*/  STG.E.128 desc[UR6][R8.64], R4 ;  /* 0x0000000408007986 */ /* 0x0011e4000c101d06 */
.L_x_32680:
[----:B------:R-:W-:Y:S05]  /*1830*/  BSYNC.RECONVERGENT B0 ;  /* 0x0000000000007941 */ /* 0x000fea0003800200 */
.L_x_32679:
        /* <DEDUP_REMOVED lines=300> */
.L_x_32682:
[----:B------:R-:W0:Y:S02]  /*2b00*/  LDCU.128 UR8, c[0x0][0x580] ;  /* 0x0000b000ff0877ac */ /* 0x000e240008000c00 */
[----:B0-----:R-:W-:-:S04]  /*2b10*/  IADD3 R12, P0, PT, R2, UR10, RZ ;  /* 0x0000000a020c7c10 */ /* 0x001fc8000ff1e0ff */
[----:B------:R-:W-:-:S05]  /*2b20*/  IADD3.X R13, PT, PT, RZ, UR11, RZ, P0, !PT ;  /* 0x0000000bff0d7c10 */ /* 0x000fca00087fe4ff */
[----:B------:R-:W2:Y:S01]  /*2b30*/  LDG.E.128 R4, desc[UR6][R12.64] ;  /* 0x000000060c047981 */ /* 0x000ea2000c1e1d00 */
[----:B------:R-:W-:-:S04]  /*2b40*/  IADD3 R2, P0, PT, R3, UR8, RZ ;  /* 0x0000000803027c10 */ /* 0x000fc8000ff1e0ff */
[----:B------:R-:W-:Y:S01]  /*2b50*/  IADD3.X R3, PT, PT, RZ, UR9, RZ, P0, !PT ;  /* 0x00000009ff037c10 */ /* 0x000fe200087fe4ff */
        /* <DEDUP_REMOVED lines=16> */
[----:B0-----:R-:W-:Y:S01]  /*2c60*/  STG.E.128 desc[UR6][R2.64], R4 ;  /* 0x0000000402007986 */ /* 0x001fe2000c101d06 */
[----:B------:R-:W-:Y:S05]  /*2c70*/  EXIT ;  /* 0x000000000000794d */ /* 0x000fea0003800000 */
.L_x_32683:
        /* <DEDUP_REMOVED lines=16> */
.L_x_60977:


//--------------------- .text._ZN2at6native27unrolled_elementwise_kernelIZZZNS0_50_GLOBAL__N__2680c7bb_12_PowKernel_cu_7dd49032_317024pow_tensor_scalar_kernelERNS_18TensorIteratorBaseERKN3c106ScalarEENKUlvE_clEvENKUlvE_clEvEUlNS5_7complexIdEEE_St5arrayIPcLm2EELi4E23TrivialOffsetCalculatorILi1EjESI_NS0_6memory15LoadWithoutCastENSJ_16StoreWithoutCastEEEviT_T0_T2_T3_T4_T5_ --------------------------
	.section	.text._ZN2at6native27unrolled_elementwise_kernelIZZZNS0_50_GLOBAL__N__2680c7bb_12_PowKernel_cu_7dd49032_317024pow_tensor_scalar_kernelERNS_18TensorIteratorBaseERKN3c106ScalarEENKUlvE_clEvENKUlvE_clEvEUlNS5_7complexIdEEE_St5arrayIPcLm2EELi4E23TrivialOffsetCalculatorILi1EjESI_NS0_6memory15LoadWithoutCastENSJ_16StoreWithoutCastEEEviT_T0_T2_T3_T4_T5_,"ax",@progbits
	.align	128
        .global         _ZN2at6native27unrolled_elementwise_kernelIZZZNS0_50_GLOBAL__N__2680c7bb_12_PowKernel_cu_7dd49032_317024pow_tensor_scalar_kernelERNS_18TensorIteratorBaseERKN3c106ScalarEENKUlvE_clEvENKUlvE_clEvEUlNS5_7complexIdEEE_St5arrayIPcLm2EELi4E23TrivialOffsetCalculatorILi1EjESI_NS0_6memory15LoadWithoutCastENSJ_16StoreWithoutCastEEEviT_T0_T2_T3_T4_T5_
        .type           _ZN2at6native27unrolled_elementwise_kernelIZZZNS0_50_GLOBAL__N__2680c7bb_12_PowKernel_cu_7dd49032_317024pow_tensor_scalar_kernelERNS_18TensorIteratorBaseERKN3c106ScalarEENKUlvE_clEvENKUlvE_clEvEUlNS5_7complexIdEEE_St5arrayIPcLm2EELi4E23TrivialOffsetCalculatorILi1EjESI_NS0_6memory15LoadWithoutCastENSJ_16StoreWithoutCastEEEviT_T0_T2_T3_T4_T5_,@function
        .size           _ZN2at6native27unrolled_elementwise_kernelIZZZNS0_50_GLOBAL__N__2680c7bb_12_PowKernel_cu_7dd49032_317024pow_tensor_scalar_kernelERNS_18TensorIteratorBaseERKN3c106ScalarEENKUlvE_clEvENKUlvE_clEvEUlNS5_7complexIdEEE_St5arrayIPcLm2EELi4E23TrivialOffsetCalculatorILi1EjESI_NS0_6memory15LoadWithoutCastENSJ_16StoreWithoutCastEEEviT_T0_T2_T3_T4_T5_,(.L_x_60978 - _ZN2at6native27unrolled_elementwise_kernelIZZZNS0_50_GLOBAL__N__2680c7bb_12_PowKernel_cu_7dd49032_317024pow_tensor_scalar_kernelERNS_18TensorIteratorBaseERKN3c106ScalarEENKUlvE_clEvENKUlvE_clEvEUlNS5_7complexIdEEE_St5arrayIPcLm2EELi4E23TrivialOffsetCalculatorILi1EjESI_NS0_6memory15LoadWithoutCastENSJ_16StoreWithoutCastEEEviT_T0_T2_T3_T4_T5_)
        .other          _ZN2at6native27unrolled_elementwise_kernelIZZZNS0_50_GLOBAL__N__2680c7bb_12_PowKernel_cu_7dd49032_317024pow_tensor_scalar_kernelERNS_18TensorIteratorBaseERKN3c106ScalarEENKUlvE_clEvENKUlvE_clEvEUlNS5_7complexIdEEE_St5arrayIPcLm2EELi4E23TrivialOffsetCalculatorILi1EjESI_NS0_6memory15LoadWithoutCastENSJ_16StoreWithoutCastEEEviT_T0_T2_T3_T4_T5_,@"STO_CUDA_ENTRY STV_DEFAULT"
_ZN2at6native27unrolled_elementwise_kernelIZZZNS0_50_GLOBAL__N__2680c7bb_12_PowKernel_cu_7dd49032_317024pow_tensor_scalar_kernelERNS_18TensorIteratorBaseERKN3c106ScalarEENKUlvE_clEvENKUlvE_clEvEUlNS5_7complexIdEEE_St5arrayIPcLm2EELi4E23TrivialOffsetCalculatorILi1EjESI_NS0_6memory15LoadWithoutCastENSJ_16StoreWithoutCastEEEviT_T0_T2_T3_T4_T5_:
.text._ZN2at6native27unrolled_elementwise_kernelIZZZNS0_50_GLOBAL__N__2680c7bb_12_PowKernel_cu_7dd49032_317024pow_tensor_scalar_kernelERNS_18TensorIteratorBaseERKN3c106ScalarEENKUlvE_clEvENKUlvE_clEvEUlNS5_7complexIdEEE_St5arrayIPcLm2EELi4E23TrivialOffsetCalculatorILi1EjESI_NS0_6memory15LoadWithoutCastENSJ_16StoreWithoutCastEEEviT_T0_T2_T3_T4_T5_:
[----:B------:R-:W-:Y:S01]  /*0000*/  LDC R1, c[0x0][0x37c] ;  /* 0x0000df00ff017b82 */ /* 0x000fe20000000800 */
[----:B------:R-:W0:Y:S07]  /*0010*/  S2R R0, SR_CTAID.X ;  /* 0x0000000000007919 */ /* 0x000e2e0000002500 */
[----:B------:R-:W0:Y:S01]  /*0020*/  LDC R3, c[0x0][0x380] ;  /* 0x0000e000ff037b82 */ /* 0x000e220000000800 */
[----:B------:R-:W1:Y:S01]  /*0030*/  LDCU.64 UR4, c[0x0][0x358] ;  /* 0x00006b00ff0477ac */ /* 0x000e620008000a00 */
[----:B------:R-:W-:Y:S01]  /*0040*/  CS2R R6, SRZ ;  /* 0x0000000000067805 */ /* 0x000fe2000001ff00 */
[----:B------:R-:W2:Y:S01]  /*0050*/  S2R R9, SR_TID.X ;  /* 0x0000000000097919 */ /* 0x000ea20000002100 */
[----:B0-----:R-:W-:-:S02]  /*0060*/  IMAD R2, R0, -0x200, R3 ;  /* 0xfffffe0000027824 */ /* 0x001fc400078e0203 */
[----:B--2---:R-:W-:-:S03]  /*0070*/  IMAD.MOV.U32 R3, RZ, RZ, R9 ;  /* 0x000000ffff037224 */ /* 0x004fc600078e0009 */
[----:B------:R-:W-:-:S13]  /*0080*/  ISETP.GE.AND P1, PT, R9, R2, PT ;  /* 0x000000020900720c */ /* 0x000fda0003f26270 */
[----:B------:R-:W0:Y:S01]  /*0090*/  @!P1 LDC.64 R10, c[0x0][0x398] ;  /* 0x0000e600ff0a9b82 */ /* 0x000e220000000a00 */
[----:B------:R-:W-:Y:S02]  /*00a0*/  @!P1 VIADD R9, R3, 0x80 ;  /* 0x0000008003099836 */ /* 0x000fe40000000000 */
[----:B------:R-:W-:-:S03]  /*00b0*/  @!P1 IMAD R5, R0, 0x200, R3 ;  /* 0x0000020000059824 */ /* 0x000fc600078e0203 */
[----:B------:R-:W-:-:S13]  /*00c0*/  ISETP.GE.AND P0, PT, R9, R2, PT ;  /* 0x000000020900720c */ /* 0x000fda0003f06270 */
[----:B------:R-:W2:Y:S01]  /*00d0*/  @!P0 LDC.64 R16, c[0x0][0x398] ;  /* 0x0000e600ff108b82 */ /* 0x000ea20000000a00 */
[----:B------:R-:W-:Y:S02]  /*00e0*/  @!P0 IMAD R13, R0, 0x200, R9 ;  /* 0x00000200000d8824 */ /* 0x000fe400078e0209 */
[----:B0-----:R-:W-:Y:S01]  /*00f0*/  @!P1 IMAD.WIDE.U32 R10, R5, 0x10, R10 ;  /* 0x00000010050a9825 */ /* 0x001fe200078e000a */
[----:B------:R-:W-:-:S03]  /*0100*/  CS2R R4, SRZ ;  /* 0x0000000000047805 */ /* 0x000fc6000001ff00 */
[----:B------:R-:W-:-:S03]  /*0110*/  @!P0 VIADD R9, R9, 0x80 ;  /* 0x0000008009098836 */ /* 0x000fc60000000000 */
[----:B-1----:R0:W3:Y:S01]  /*0120*/  @!P1 LDG.E.128 R4, desc[UR4][R10.64] ;  /* 0x000000040a049981 */ /* 0x0020e2000c1e1d00 */
[----:B------:R-:W-:Y:S02]  /*0130*/  CS2R R22, SRZ ;  /* 0x0000000000167805 */ /* 0x000fe4000001ff00 */
[----:B------:R-:W-:Y:S02]  /*0140*/  ISETP.GE.AND P1, PT, R9, R2, PT ;  /* 0x000000020900720c */ /* 0x000fe40003f26270 */
[----:B------:R-:W-:Y:S01]  /*0150*/  CS2R R20, SRZ ;  /* 0x0000000000147805 */ /* 0x000fe2000001ff00 */
[----:B--2---:R-:W-:-:S10]  /*0160*/  @!P0 IMAD.WIDE.U32 R16, R13, 0x10, R16 ;  /* 0x000000100d108825 */ /* 0x004fd400078e0010 */
[----:B------:R-:W1:Y:S01]  /*0170*/  @!P1 LDC.64 R12, c[0x0][0x398] ;  /* 0x0000e600ff0c9b82 */ /* 0x000e620000000a00 */
[----:B------:R-:W2:Y:S01]  /*0180*/  @!P0 LDG.E.128 R20, desc[UR4][R16.64] ;  /* 0x0000000410148981 */ /* 0x000ea2000c1e1d00 */
[----:B------:R-:W-:Y:S01]  /*0190*/  @!P1 IMAD R25, R0, 0x200, R9 ;  /* 0x0000020000199824 */ /* 0x000fe200078e0209 */
[----:B------:R-:W-:Y:S01]  /*01a0*/  CS2R R14, SRZ ;  /* 0x00000000000e7805 */ /* 0x000fe2000001ff00 */
[----:B------:R-:W-:-:S05]  /*01b0*/  @!P1 VIADD R9, R9, 0x80 ;  /* 0x0000008009099836 */ /* 0x000fca0000000000 */
[----:B------:R-:W-:-:S13]  /*01c0*/  ISETP.GE.AND P0, PT, R9, R2, PT ;  /* 0x000000020900720c */ /* 0x000fda0003f06270 */
[----:B------:R-:W4:Y:S01]  /*01d0*/  @!P0 LDC.64 R26, c[0x0][0x398] ;  /* 0x0000e600ff1a8b82 */ /* 0x000f220000000a00 */
[----:B-1----:R-:W-:Y:S01]  /*01e0*/  @!P1 IMAD.WIDE.U32 R24, R25, 0x10, R12 ;  /* 0x0000001019189825 */ /* 0x002fe200078e000c */
[----:B------:R-:W-:-:S06]  /*01f0*/  CS2R R12, SRZ ;  /* 0x00000000000c7805 */ /* 0x000fcc000001ff00 */
[----:B------:R1:W5:Y:S01]  /*0200*/  @!P1 LDG.E.128 R12, desc[UR4][R24.64] ;  /* 0x00000004180c9981 */ /* 0x000362000c1e1d00 */
[----:B------:R-:W-:Y:S01]  /*0210*/  @!P0 IMAD R9, R0, 0x200, R9 ;  /* 0x0000020000098824 */ /* 0x000fe200078e0209 */
[----:B0-----:R-:W-:-:S03]  /*0220*/  CS2R R10, SRZ ;  /* 0x00000000000a7805 */ /* 0x001fc6000001ff00 */
[----:B----4-:R-:W-:Y:S01]  /*0230*/  @!P0 IMAD.WIDE.U32 R26, R9, 0x10, R26 ;  /* 0x00000010091a8825 */ /* 0x010fe200078e001a */
[----:B------:R-:W-:-:S06]  /*0240*/  CS2R R8, SRZ ;  /* 0x0000000000087805 */ /* 0x000fcc000001ff00 */
[----:B------:R-:W4:Y:S01]  /*0250*/  @!P0 LDG.E.128 R8, desc[UR4][R26.64] ;  /* 0x000000041a088981 */ /* 0x000f22000c1e1d00 */
[CC--:B------:R-:W-:Y:S02]  /*0260*/  ISETP.GE.AND P0, PT, R3.reuse, R2.reuse, PT ;  /* 0x000000020300720c */ /* 0x0c0fe40003f06270 */
[----:B------:R-:W-:Y:S01]  /*0270*/  CS2R R18, SRZ ;  /* 0x0000000000127805 */ /* 0x000fe2000001ff00 */
[----:B-1----:R-:W-:Y:S01]  /*0280*/  VIADD R25, R3, 0x80 ;  /* 0x0000008003197836 */ /* 0x002fe20000000000 */
[----:B------:R-:W-:Y:S04]  /*0290*/  BSSY.RECONVERGENT B0, `(.L_x_32684) ;  /* 0x0000062000007945 */ /* 0x000fe80003800200 */
[----:B------:R-:W-:-:S05]  /*02a0*/  ISETP.GE.AND P1, PT, R25, R2, PT ;  /* 0x000000021900720c */ /* 0x000fca0003f26270 */
[----:B---3--:R-:W0:-:S15]  /*02b0*/  @!P0 DMUL R16, R4, R6 ;  /* 0x0000000604108228 */ /* 0x008e1e0000000000 */
[----:B------:R-:W-:-:S15]  /*02c0*/  NOP ;  /* 0x0000000000007918 */ /* 0x000fde0000000000 */
[----:B------:R-:W-:-:S15]  /*02d0*/  NOP ;  /* 0x0000000000007918 */ /* 0x000fde0000000000 */
[----:B------:R-:W-:-:S15]  /*02e0*/  NOP ;  /* 0x0000000000007918 */ /* 0x000fde0000000000 */
[----:B------:R-:W-:-:S04]  /*02f0*/  NOP ;  /* 0x0000000000007918 */ /* 0x000fc80000000000 */
[----:B0-----:R0:W-:Y:S02]  /*0300*/  @!P0 DFMA R18, R4, R6, R16 ;  /* 0x000000060412822b */ /* 0x0011e40000000010 */
        /* <DEDUP_REMOVED lines=10> */
[----:B0-----:R0:W-:Y:S02]  /*03b0*/  @!P0 DFMA R16, R4, R4, -R6 ;  /* 0x000000040410822b */ /* 0x0011e40000000806 */
[----:B0-----:R-:W-:-:S15]  /*03c0*/  CS2R R6, SRZ ;  /* 0x0000000000067805 */ /* 0x001fde000001ff00 */
[----:B------:R-:W-:-:S15]  /*03d0*/  NOP ;  /* 0x0000000000007918 */ /* 0x000fde0000000000 */
[----:B------:R-:W-:-:S15]  /*03e0*/  NOP ;  /* 0x0000000000007918 */ /* 0x000fde0000000000 */
[----:B------:R-:W-:-:S15]  /*03f0*/  NOP ;  /* 0x0000000000007918 */ /* 0x000fde0000000000 */
[----:B------:R-:W-:-:S02]  /*0400*/  NOP ;  /* 0x0000000000007918 */ /* 0x000fc40000000000 */
[----:B--2---:R-:W0:-:S15]  /*0410*/  @!P1 DMUL R4, R20, R22 ;  /* 0x0000001614049228 */ /* 0x004e1e0000000000 */
        /* <DEDUP_REMOVED lines=16> */
[----:B0-----:R-:W-:Y:S01]  /*0520*/  VIADD R21, R3, 0x100 ;  /* 0x0000010003157836 */ /* 0x001fe20000000000 */
[----:B------:R-:W-:-:S04]  /*0530*/  CS2R R22, SRZ ;  /* 0x0000000000167805 */ /* 0x000fc8000001ff00 */
[----:B------:R-:W-:-:S15]  /*0540*/  ISETP.GE.AND P1, PT, R21, R2, PT ;  /* 0x000000021500720c */ /* 0x000fde0003f26270 */
[----:B------:R-:W-:-:S15]  /*0550*/  NOP ;  /* 0x0000000000007918 */ /* 0x000fde0000000000 */
[----:B------:R-:W-:-:S15]  /*0560*/  NOP ;  /* 0x0000000000007918 */ /* 0x000fde0000000000 */
[----:B------:R-:W-:-:S12]  /*0570*/  NOP ;  /* 0x0000000000007918 */ /* 0x000fd80000000000 */
[----:B-----5:R-:W0:-:S15]  /*0580*/  @!P1 DMUL R20, R12, R14 ;  /* 0x0000000e0c149228 */ /* 0x020e1e0000000000 */
        /* <DEDUP_REMOVED lines=16> */
[----:B0-----:R-:W-:Y:S02]  /*0690*/  VIADD R13, R3, 0x180 ;  /* 0x00000180030d7836 */ /* 0x001fe40000000000 */
[----:B------:R-:W-:Y:S02]  /*06a0*/  @!P0 IMAD R15, R0, 0x200, R3 ;  /* 0x00000200000f8824 */ /* 0x000fe400078e0203 */
[----:B------:R-:W-:Y:S01]  /*06b0*/  @!P0 IMAD.MOV.U32 R3, RZ, RZ, R25 ;  /* 0x000000ffff038224 */ /* 0x000fe200078e0019 */
[----:B------:R-:W-:Y:S02]  /*06c0*/  ISETP.GE.AND P1, PT, R13, R2, PT ;  /* 0x000000020d00720c */ /* 0x000fe40003f26270 */
[----:B------:R-:W0:Y:S02]  /*06d0*/  @!P0 LDC.64 R12, c[0x0][0x390] ;  /* 0x0000e400ff0c8b82 */ /* 0x000e240000000a00 */
[----:B0-----:R-:W-:Y:S01]  /*06e0*/  @!P0 IMAD.WIDE.U32 R12, R15, 0x10, R12 ;  /* 0x000000100f0c8825 */ /* 0x001fe200078e000c */
[----:B------:R-:W-:-:S04]  /*06f0*/  CS2R R14, SRZ ;  /* 0x00000000000e7805 */ /* 0x000fc8000001ff00 */
[----:B------:R0:W-:Y:S01]  /*0700*/  @!P0 STG.E.128 desc[UR4][R12.64], R16 ;  /* 0x000000100c008986 */ /* 0x0001e2000c101d04 */
[----:B------:R-:W-:-:S15]  /*0710*/  ISETP.GE.AND P0, PT, R3, R2, PT ;  /* 0x000000020300720c */ /* 0x000fde0003f06270 */
[----:B------:R-:W-:-:S15]  /*0720*/  NOP ;  /* 0x0000000000007918 */ /* 0x000fde0000000000 */
[----:B------:R-:W-:-:S15]  /*0730*/  NOP ;  /* 0x0000000000007918 */ /* 0x000fde0000000000 */
[----:B------:R-:W-:-:S02]  /*0740*/  NOP ;  /* 0x0000000000007918 */ /* 0x000fc40000000000 */
[----:B----4-:R-:W1:-:S15]  /*0750*/  @!P1 DMUL R26, R8, R10 ;  /* 0x0000000a081a9228 */ /* 0x010e5e0000000000 */
[----:B------:R-:W-:-:S15]  /*0760*/  NOP ;  /* 0x0000000000007918 */ /* 0x000fde0000000000 */
[----:B------:R-:W-:-:S15]  /*0770*/  NOP ;  /* 0x0000000000007918 */ /* 0x000fde0000000000 */
[----:B------:R-:W-:-:S15]  /*0780*/  NOP ;  /* 0x0000000000007918 */ /* 0x000fde0000000000 */
[----:B------:R-:W-:-:S04]  /*0790*/  NOP ;  /* 0x0000000000007918 */ /* 0x000fc80000000000 */
[----:B-1----:R0:W1:-:S15]  /*07a0*/  @!P1 DFMA R14, R8, R10, R26 ;  /* 0x0000000a080e922b */ /* 0x00205e000000001a */
[----:B------:R-:W-:-:S15]  /*07b0*/  NOP ;  /* 0x0000000000007918 */ /* 0x000fde0000000000 */
[----:B------:R-:W-:-:S15]  /*07c0*/  NOP ;  /* 0x0000000000007918 */ /* 0x000fde0000000000 */
[----:B------:R-:W-:-:S15]  /*07d0*/  NOP ;  /* 0x0000000000007918 */ /* 0x000fde0000000000 */
[----:B------:R-:W-:-:S04]  /*07e0*/  NOP ;  /* 0x0000000000007918 */ /* 0x000fc80000000000 */
[----:B------:R-:W2:Y:S02]  /*07f0*/  @!P1 DMUL R10, R10, R10 ;  /* 0x0000000a0a0a9228 */ /* 0x000ea40000000000 */
[----:B012---:R-:W-:Y:S05]  /*0800*/  @P0 BRA `(.L_x_32685) ;  /* 0x0000000000280947 */ /* 0x007fea0003800000 */
[----:B------:R-:W0:Y:S01]  /*0810*/  LDC.64 R12, c[0x0][0x390] ;  /* 0x0000e400ff0c7b82 */ /* 0x000e220000000a00 */
[----:B------:R-:W-:Y:S02]  /*0820*/  IMAD R17, R0, 0x200, R3 ;  /* 0x0000020000117824 */ /* 0x000fe400078e0203 */
[----:B------:R-:W-:-:S05]  /*0830*/  VIADD R3, R3, 0x80 ;  /* 0x0000008003037836 */ /* 0x000fca0000000000 */
[----:B------:R-:W-:-:S13]  /*0840*/  ISETP.GE.AND P0, PT, R3, R2, PT ;  /* 0x000000020300720c */ /* 0x000fda0003f06270 */
[----:B------:R-:W-:Y:S02]  /*0850*/  @!P0 IMAD R19, R0, 0x200, R3 ;  /* 0x0000020000138824 */ /* 0x000fe400078e0203 */
[----:B------:R-:W-:Y:S02]  /*0860*/  @!P0 VIADD R3, R3, 0x80 ;  /* 0x0000008003038836 */ /* 0x000fe40000000000 */
[----:B0-----:R-:W-:-:S04]  /*0870*/  IMAD.WIDE.U32 R16, R17, 0x10, R12 ;  /* 0x0000001011107825 */ /* 0x001fc800078e000c */
[----:B------:R-:W-:Y:S01]  /*0880*/  @!P0 IMAD.WIDE.U32 R12, R19, 0x10, R12 ;  /* 0x00000010130c8825 */ /* 0x000fe200078e000c */
[----:B------:R0:W-:Y:S04]  /*0890*/  STG.E.128 desc[UR4][R16.64], R4 ;  /* 0x0000000410007986 */ /* 0x0001e8000c101d04 */
[----:B------:R0:W-:Y:S02]  /*08a0*/  @!P0 STG.E.128 desc[UR4][R12.64], R20 ;  /* 0x000000140c008986 */ /* 0x0001e4000c101d04 */
.L_x_32685:
[----:B------:R-:W-:Y:S05]  /*08b0*/  BSYNC.RECONVERGENT B0 ;  /* 0x0000000000007941 */ /* 0x000fea0003800200 */
.L_x_32684:
[----:B------:R-:W-:-:S13]  /*08c0*/  ISETP.GE.AND P0, PT, R3, R2, PT ;  /* 0x000000020300720c */ /* 0x000fda0003f06270 */
[----:B------:R-:W-:Y:S05]  /*08d0*/  @P0 EXIT ;  /* 0x000000000000094d */ /* 0x000fea0003800000 */
[----:B0-----:R-:W0:Y:S01]  /*08e0*/  LDC.64 R4, c[0x0][0x390] ;  /* 0x0000e400ff047b82 */ /* 0x001e220000000a00 */
[----:B------:R-:W-:Y:S01]  /*08f0*/  IMAD R3, R0, 0x200, R3 ;  /* 0x0000020000037824 */ /* 0x000fe200078e0203 */
[----:B------:R-:W-:-:S06]  /*0900*/  CS2R R12, SRZ ;  /* 0x00000000000c7805 */ /* 0x000fcc000001ff00 */
[----:B------:R-:W1:Y:S01]  /*0910*/  @!P1 DFMA R12, R8, R8, -R10 ;  /* 0x00000008080c922b */ /* 0x000e62000000080a */
[----:B0-----:R-:W-:-:S05]  /*0920*/  IMAD.WIDE.U32 R2, R3, 0x10, R4 ;  /* 0x0000001003027825 */ /* 0x001fca00078e0004 */
[----:B-1----:R-:W-:Y:S01]  /*0930*/  STG.E.128 desc[UR4][R2.64], R12 ;  /* 0x0000000c02007986 */ /* 0x002fe2000c101d04 */
[----:B------:R-:W-:Y:S05]  /*0940*/  EXIT ;  /* 0x000000000000794d */ /* 0x000fea0003800000 */
.L_x_32686:
        /* <DEDUP_REMOVED lines=11> */
.L_x_60978:


//--------------------- .text._ZN2at6native29vectorized_elementwise_kernelILi2EZZZNS0_50_GLOBAL__N__2680c7bb_12_PowKernel_cu_7dd49032_317024pow_tensor_scalar_kernelERNS_18TensorIteratorBaseERKN3c106ScalarEENKUlvE_clEvENKUlvE_clEvEUlNS5_7complexIdEEE_St5arrayIPcLm2EEEEviT0_T1_ --------------------------
	.section	.text._ZN2at6native29vectorized_elementwise_kernelILi2EZZZNS0_50_GLOBAL__N__2680c7bb_12_PowKernel_cu_7dd49032_317024pow_tensor_scalar_kernelERNS_18TensorIteratorBaseERKN3c106ScalarEENKUlvE_clEvENKUlvE_clEvEUlNS5_7complexIdEEE_St5arrayIPcLm2EEEEviT0_T1_,"ax",@progbits
	.align	128
        .global         _ZN2at6native29vectorized_elementwise_kernelILi2EZZZNS0_50_GLOBAL__N__2680c7bb_12_PowKernel_cu_7dd49032_317024pow_tensor_scalar_kernelERNS_18TensorIteratorBaseERKN3c106ScalarEENKUlvE_clEvENKUlvE_clEvEUlNS5_7complexIdEEE_St5arrayIPcLm2EEEEviT0_T1_
        .type           _ZN2at6native29vectorized_elementwise_kernelILi2EZZZNS0_50_GLOBAL__N__2680c7bb_12_PowKernel_cu_7dd49032_317024pow_tensor_scalar_kernelERNS_18TensorIteratorBaseERKN3c106ScalarEENKUlvE_clEvENKUlvE_clEvEUlNS5_7complexIdEEE_St5arrayIPcLm2EEEEviT0_T1_,@function
        .size           _ZN2at6native29vectorized_elementwise_kernelILi2EZZZNS0_50_GLOBAL__N__2680c7bb_12_PowKernel_cu_7dd49032_317024pow_tensor_scalar_kernelERNS_18TensorIteratorBaseERKN3c106ScalarEENKUlvE_clEvENKUlvE_clEvEUlNS5_7complexIdEEE_St5arrayIPcLm2EEEEviT0_T1_,(.L_x_60979 - _ZN2at6native29vectorized_elementwise_kernelILi2EZZZNS0_50_GLOBAL__N__2680c7bb_12_PowKernel_cu_7dd49032_317024pow_tensor_scalar_kernelERNS_18TensorIteratorBaseERKN3c106ScalarEENKUlvE_clEvENKUlvE_clEvEUlNS5_7complexIdEEE_St5arrayIPcLm2EEEEviT0_T1_)
        .other          _ZN2at6native29vectorized_elementwise_kernelILi2EZZZNS0_50_GLOBAL__N__2680c7bb_12_PowKernel_cu_7dd49032_317024pow_tensor_scalar_kernelERNS_18TensorIteratorBaseERKN3c106ScalarEENKUlvE_clEvENKUlvE_clEvEUlNS5_7complexIdEEE_St5arrayIPcLm2EEEEviT0_T1_,@"STO_CUDA_ENTRY STV_DEFAULT"
_ZN2at6native29vectorized_elementwise_kernelILi2EZZZNS0_50_GLOBAL__N__2680c7bb_12_PowKernel_cu_7dd49032_317024pow_tensor_scalar_kernelERNS_18TensorIteratorBaseERKN3c106ScalarEENKUlvE_clEvENKUlvE_clEvEUlNS5_7complexIdEEE_St5arrayIPcLm2EEEEviT0_T1_:
.text._ZN2at6native29vectorized_elementwise_kernelILi2EZZZNS0_50_GLOBAL__N__2680c7bb_12_PowKernel_cu_7dd49032_317024pow_tensor_scalar_kernelERNS_18TensorIteratorBaseERKN3c106ScalarEENKUlvE_clEvENKUlvE_clEvEUlNS5_7complexIdEEE_St5arrayIPcLm2EEEEviT0_T1_:
[----:B------:R-:W-:Y:S01]  /*0000*/  LDC R1, c[0x0][0x37c] ;  /* 0x0000df00ff017b82 */ /* 0x000fe20000000800 */
[----:B------:R-:W0:Y:S07]  /*0010*/  S2R R2, SR_CTAID.X ;  /* 0x0000000000027919 */ /* 0x000e2e0000002500 */
[----:B------:R-:W0:Y:S01]  /*0020*/  LDC R3, c[0x0][0x380] ;  /* 0x0000e000ff037b82 */ /* 0x000e220000000800 */
[----:B------:R-:W1:Y:S01]  /*0030*/  LDCU.64 UR4, c[0x0][0x358] ;  /* 0x00006b00ff0477ac */ /* 0x000e620008000a00 */
[----:B0-----:R-:W-:-:S05]  /*0040*/  IMAD R3, R2, -0x400, R3 ;  /* 0xfffffc0002037824 */ /* 0x001fca00078e0203 */
[----:B------:R-:W-:-:S13]  /*0050*/  ISETP.GT.U32.AND P0, PT, R3, 0x3ff, PT ;  /* 0x000003ff0300780c */ /* 0x000fda0003f04070 */
[----:B-1----:R-:W-:Y:S05]  /*0060*/  @P0 BRA `(.L_x_32687) ;  /* 0x0000001000c40947 */ /* 0x002fea0003800000 */
[----:B------:R-:W0:Y:S01]  /*0070*/  S2R R0, SR_TID.X ;  /* 0x0000000000007919 */ /* 0x000e220000002100 */
[----:B------:R-:W-:Y:S02]  /*0080*/  CS2R R14, SRZ ;  /* 0x00000000000e7805 */ /* 0x000fe4000001ff00 */
[----:B------:R-:W-:Y:S02]  /*0090*/  CS2R R12, SRZ ;  /* 0x00000000000c7805 */ /* 0x000fe4000001ff00 */
[----:B0-----:R-:W-:Y:S01]  /*00a0*/  ISETP.GE.U32.AND P0, PT, R0, R3, PT ;  /* 0x000000030000720c */ /* 0x001fe20003f06070 */
[----:B------:R-:W-:-:S12]  /*00b0*/  IMAD.MOV.U32 R29, RZ, RZ, R0 ;  /* 0x000000ffff1d7224 */ /* 0x000fd800078e0000 */
[----:B------:R-:W0:Y:S01]  /*00c0*/  @!P0 LDC.64 R4, c[0x0][0x398] ;  /* 0x0000e600ff048b82 */ /* 0x000e220000000a00 */
[----:B------:R-:W-:Y:S02]  /*00d0*/  @!P0 IMAD R7, R2, 0x400, R29 ;  /* 0x0000040002078824 */ /* 0x000fe400078e021d */
[----:B------:R-:W-:-:S05]  /*00e0*/  @!P0 VIADD R29, R29, 0x80 ;  /* 0x000000801d1d8836 */ /* 0x000fca0000000000 */
[----:B------:R-:W-:Y:S01]  /*00f0*/  ISETP.GE.U32.AND P2, PT, R29, R3, PT ;  /* 0x000000031d00720c */ /* 0x000fe20003f46070 */
[----:B0-----:R-:W-:-:S12]  /*0100*/  @!P0 IMAD.WIDE.U32 R4, R7, 0x10, R4 ;  /* 0x0000001007048825 */ /* 0x001fd800078e0004 */
[----:B------:R-:W0:Y:S01]  /*0110*/  @!P2 LDC.64 R6, c[0x0][0x398] ;  /* 0x0000e600ff06ab82 */ /* 0x000e220000000a00 */
[----:B------:R-:W-:Y:S01]  /*0120*/  @!P2 IMAD R17, R2, 0x400, R29 ;  /* 0x000004000211a824 */ /* 0x000fe200078e021d */
[----:B------:R1:W2:Y:S01]  /*0130*/  @!P0 LDG.E.128 R12, desc[UR4][R4.64] ;  /* 0x00000004040c8981 */ /* 0x0002a2000c1e1d00 */
[----:B------:R-:W-:Y:S01]  /*0140*/  @!P2 VIADD R29, R29, 0x80 ;  /* 0x000000801d1da836 */ /* 0x000fe20000000000 */
[----:B------:R-:W-:Y:S02]  /*0150*/  CS2R R10, SRZ ;  /* 0x00000000000a7805 */ /* 0x000fe4000001ff00 */
[----:B------:R-:W-:Y:S02]  /*0160*/  CS2R R8, SRZ ;  /* 0x0000000000087805 */ /* 0x000fe4000001ff00 */
[----:B------:R-:W-:Y:S01]  /*0170*/  ISETP.GE.U32.AND P1, PT, R29, R3, PT ;  /* 0x000000031d00720c */ /* 0x000fe20003f26070 */
[----:B0-----:R-:W-:-:S12]  /*0180*/  @!P2 IMAD.WIDE.U32 R16, R17, 0x10, R6 ;  /* 0x000000101110a825 */ /* 0x001fd800078e0006 */
[----:B------:R-:W0:Y:S01]  /*0190*/  @!P1 LDC.64 R6, c[0x0][0x398] ;  /* 0x0000e600ff069b82 */ /* 0x000e220000000a00 */
[----:B------:R3:W4:Y:S01]  /*01a0*/  @!P2 LDG.E.128 R8, desc[UR4][R16.64] ;  /* 0x000000041008a981 */ /* 0x000722000c1e1d00 */
[----:B------:R-:W-:Y:S01]  /*01b0*/  @!P1 IMAD R19, R2, 0x400, R29 ;  /* 0x0000040002139824 */ /* 0x000fe200078e021d */
[----:B-1----:R-:W-:Y:S01]  /*01c0*/  CS2R R4, SRZ ;  /* 0x0000000000047805 */ /* 0x002fe2000001ff00 */
[----:B------:R-:W-:-:S05]  /*01d0*/  @!P1 VIADD R29, R29, 0x80 ;  /* 0x000000801d1d9836 */ /* 0x000fca0000000000 */
[----:B------:R-:W-:Y:S01]  /*01e0*/  ISETP.GE.U32.AND P2, PT, R29, R3, PT ;  /* 0x000000031d00720c */ /* 0x000fe20003f46070 */
[----:B0-----:R-:W-:Y:S01]  /*01f0*/  @!P1 IMAD.WIDE.U32 R18, R19, 0x10, R6 ;  /* 0x0000001013129825 */ /* 0x001fe200078e0006 */
[----:B------:R-:W-:-:S11]  /*0200*/  CS2R R6, SRZ ;  /* 0x0000000000067805 */ /* 0x000fd6000001ff00 */
[----:B------:R-:W0:Y:S01]  /*0210*/  @!P2 LDC.64 R20, c[0x0][0x398] ;  /* 0x0000e600ff14ab82 */ /* 0x000e220000000a00 */
[----:B------:R1:W5:Y:S01]  /*0220*/  @!P1 LDG.E.128 R4, desc[UR4][R18.64] ;  /* 0x0000000412049981 */ /* 0x000362000c1e1d00 */
[----:B------:R-:W-:Y:S01]  /*0230*/  @!P2 IMAD R23, R2, 0x400, R29 ;  /* 0x000004000217a824 */ /* 0x000fe200078e021d */
[----:B------:R-:W-:Y:S01]  /*0240*/  CS2R R38, SRZ ;  /* 0x0000000000267805 */ /* 0x000fe2000001ff00 */
[----:B------:R-:W-:Y:S01]  /*0250*/  @!P2 VIADD R29, R29, 0x80 ;  /* 0x000000801d1da836 */ /* 0x000fe20000000000 */
[----:B------:R-:W-:-:S04]  /*0260*/  CS2R R36, SRZ ;  /* 0x0000000000247805 */ /* 0x000fc8000001ff00 */
[----:B------:R-:W-:Y:S01]  /*0270*/  ISETP.GE.U32.AND P1, PT, R29, R3, PT ;  /* 0x000000031d00720c */ /* 0x000fe20003f26070 */
[----:B0-----:R-:W-:-:S12]  /*0280*/  @!P2 IMAD.WIDE.U32 R20, R23, 0x10, R20 ;  /* 0x000000101714a825 */ /* 0x001fd800078e0014 */
[----:B---3--:R-:W0:Y:S01]  /*0290*/  @!P1 LDC.64 R16, c[0x0][0x398] ;  /* 0x0000e600ff109b82 */ /* 0x008e220000000a00 */
[----:B------:R3:W5:Y:S01]  /*02a0*/  @!P2 LDG.E.128 R36, desc[UR4][R20.64] ;  /* 0x000000041424a981 */ /* 0x000762000c1e1d00 */
        /* <DEDUP_REMOVED lines=9> */
[----:B---3--:R-:W-:Y:S01]  /*0340*/  CS2R R20, SRZ ;  /* 0x0000000000147805 */ /* 0x008fe2000001ff00 */
[----:B------:R-:W-:-:S05]  /*0350*/  @!P2 VIADD R29, R29, 0x80 ;  /* 0x000000801d1da836 */ /* 0x000fca0000000000 */
[----:B------:R-:W-:Y:S01]  /*0360*/  ISETP.GE.U32.AND P1, PT, R29, R3, PT ;  /* 0x000000031d00720c */ /* 0x000fe20003f26070 */
[----:B0-----:R-:W-:Y:S01]  /*0370*/  @!P2 IMAD.WIDE.U32 R30, R31, 0x10, R22 ;  /* 0x000000101f1ea825 */ /* 0x001fe200078e0016 */
[----:B------:R-:W-:-:S11]  /*0380*/  CS2R R22, SRZ ;  /* 0x0000000000167805 */ /* 0x000fd6000001ff00 */
[----:B------:R-:W0:Y:S01]  /*0390*/  @!P1 LDC.64 R26, c[0x0][0x398] ;  /* 0x0000e600ff1a9b82 */ /* 0x000e220000000a00 */
[----:B------:R-:W-:Y:S01]  /*03a0*/  @!P1 LEA R41, R2, R29, 0xa ;  /* 0x0000001d02299211 */ /* 0x000fe200078e50ff */
[----:B------:R3:W5:Y:S01]  /*03b0*/  @!P2 LDG.E.128 R20, desc[UR4][R30.64] ;  /* 0x000000041e14a981 */ /* 0x000762000c1e1d00 */
[----:B------:R-:W-:Y:S01]  /*03c0*/  @!P1 VIADD R29, R29, 0x80 ;  /* 0x000000801d1d9836 */ /* 0x000fe20000000000 */
[----:B-1----:R-:W-:-:S04]  /*03d0*/  CS2R R24, SRZ ;  /* 0x0000000000187805 */ /* 0x002fc8000001ff00 */
[----:B------:R-:W-:Y:S01]  /*03e0*/  ISETP.GE.U32.AND P2, PT, R29, R3, PT ;  /* 0x000000031d00720c */ /* 0x000fe20003f46070 */
[----:B0-----:R-:W-:Y:S01]  /*03f0*/  @!P1 IMAD.WIDE.U32 R40, R41, 0x10, R26 ;  /* 0x0000001029289825 */ /* 0x001fe200078e001a */
[----:B------:R-:W-:-:S11]  /*0400*/  CS2R R26, SRZ ;  /* 0x00000000001a7805 */ /* 0x000fd6000001ff00 */
[----:B------:R-:W0:Y:S01]  /*0410*/  @!P2 LDC.64 R42, c[0x0][0x398] ;  /* 0x0000e600ff2aab82 */ /* 0x000e220000000a00 */
[----:B------:R1:W5:Y:S01]  /*0420*/  @!P1 LDG.E.128 R24, desc[UR4][R40.64] ;  /* 0x0000000428189981 */ /* 0x000362000c1e1d00 */
[----:B------:R-:W-:Y:S01]  /*0430*/  @!P2 IMAD R29, R2, 0x400, R29 ;  /* 0x00000400021da824 */ /* 0x000fe200078e021d */
[----:B---3--:R-:W-:-:S03]  /*0440*/  CS2R R30, SRZ ;  /* 0x00000000001e7805 */ /* 0x008fc6000001ff00 */
[----:B0-----:R-:W-:Y:S01]  /*0450*/  @!P2 IMAD.WIDE.U32 R42, R29, 0x10, R42 ;  /* 0x000000101d2aa825 */ /* 0x001fe200078e002a */
[----:B------:R-:W-:-:S06]  /*0460*/  CS2R R28, SRZ ;  /* 0x00000000001c7805 */ /* 0x000fcc000001ff00 */
[----:B------:R-:W3:Y:S01]  /*0470*/  @!P2 LDG.E.128 R28, desc[UR4][R42.64] ;  /* 0x000000042a1ca981 */ /* 0x000ee2000c1e1d00 */
[----:B------:R-:W-:Y:S01]  /*0480*/  CS2R R34, SRZ ;  /* 0x0000000000227805 */ /* 0x000fe2000001ff00 */
[----:B-1----:R-:W-:Y:S01]  /*0490*/  VIADD R40, R0, 0x80 ;  /* 0x0000008000287836 */ /* 0x002fe20000000000 */
[----:B------:R-:W-:Y:S04]  /*04a0*/  BSSY.RECONVERGENT B0, `(.L_x_32688) ;  /* 0x00000e5000007945 */ /* 0x000fe80003800200 */
[----:B------:R-:W-:Y:S01]  /*04b0*/  BSSY.RELIABLE B1, `(.L_x_32689) ;  /* 0x00000dd000017945 */ /* 0x000fe20003800100 */
[----:B------:R-:W-:Y:S01]  /*04c0*/  ISETP.GE.U32.AND P1, PT, R40, R3, PT ;  /* 0x000000032800720c */ /* 0x000fe20003f26070 */
        /* <DEDUP_REMOVED lines=22> */
[----:B----4-:R-:W0:-:S15]  /*0630*/  @!P1 DMUL R12, R8, R10 ;  /* 0x0000000a080c9228 */ /* 0x010e1e0000000000 */
        /* <DEDUP_REMOVED lines=18> */
[----:B------:R-:W-:-:S15]  /*0760*/  ISETP.GE.U32.AND P1, PT, R8, R3, PT ;  /* 0x000000030800720c */ /* 0x000fde0003f26070 */
        /* <DEDUP_REMOVED lines=26> */
[----:B------:R-:W0:-:S15]  /*0910*/  @!P1 DMUL R4, R36, R38 ;  /* 0x0000002624049228 */ /* 0x000e1e0000000000 */
        /* <DEDUP_REMOVED lines=85> */
[----:B0-----:R-:W-:-:S04]  /*0e70*/  IADD3 R24, PT, PT, R0, 0x380, RZ ;  /* 0x0000038000187810 */ /* 0x001fc80007ffe0ff */
[----:B------:R-:W-:Y:S02]  /*0e80*/  ISETP.GE.U32.AND P1, PT, R24, R3, PT ;  /* 0x000000031800720c */ /* 0x000fe40003f26070 */
[----:B------:R-:W-:-:S15]  /*0e90*/  CS2R R24, SRZ ;  /* 0x0000000000187805 */ /* 0x000fde000001ff00 */
[----:B------:R-:W-:-:S15]  /*0ea0*/  NOP ;  /* 0x0000000000007918 */ /* 0x000fde0000000000 */
[----:B------:R-:W-:-:S15]  /*0eb0*/  NOP ;  /* 0x0000000000007918 */ /* 0x000fde0000000000 */
[----:B------:R-:W-:-:S11]  /*0ec0*/  NOP ;  /* 0x0000000000007918 */ /* 0x000fd60000000000 */
[----:B---3--:R-:W0:-:S15]  /*0ed0*/  @!P1 DMUL R26, R30, R30 ;  /* 0x0000001e1e1a9228 */ /* 0x008e1e0000000000 */
        /* <DEDUP_REMOVED lines=15> */
[----:B0-----:R0:W1:Y:S02]  /*0fd0*/  @!P1 DFMA R26, R28, R30, R42 ;  /* 0x0000001e1c1a922b */ /* 0x001064000000002a */
[----:B0-----:R-:W0:Y:S01]  /*0fe0*/  @!P0 LDC.64 R28, c[0x0][0x390] ;  /* 0x0000e400ff1c8b82 */ /* 0x001e220000000a00 */
[----:B------:R-:W-:-:S05]  /*0ff0*/  @!P0 IMAD.SHL.U32 R31, R2, 0x400, RZ ;  /* 0x00000400021f8824 */ /* 0x000fca00078e00ff */
[----:B------:R-:W-:Y:S01]  /*1000*/  @!P0 LOP3.LUT R31, R0, R31, RZ, 0xfc, !PT ;  /* 0x0000001f001f8212 */ /* 0x000fe200078efcff */
[----:B------:R-:W-:-:S04]  /*1010*/  @!P0 IMAD.MOV.U32 R0, RZ, RZ, R40 ;  /* 0x000000ffff008224 */ /* 0x000fc800078e0028 */
[----:B0-----:R-:W-:-:S05]  /*1020*/  @!P0 IMAD.WIDE.U32 R28, R31, 0x10, R28 ;  /* 0x000000101f1c8825 */ /* 0x001fca00078e001c */
[----:B------:R0:W-:Y:S01]  /*1030*/  @!P0 STG.E.128 desc[UR4][R28.64], R32 ;  /* 0x000000201c008986 */ /* 0x0001e2000c101d04 */
[----:B------:R-:W-:-:S13]  /*1040*/  ISETP.GE.U32.AND P0, PT, R0, R3, PT ;  /* 0x000000030000720c */ /* 0x000fda0003f06070 */
[----:B-1----:R-:W-:Y:S05]  /*1050*/  @P0 BRA `(.L_x_32690) ;  /* 0x0000000000300947 */ /* 0x002fea0003800000 */
[----:B0-----:R-:W0:Y:S01]  /*1060*/  LDC.64 R28, c[0x0][0x390] ;  /* 0x0000e400ff1c7b82 */ /* 0x001e220000000a00 */
[----:B------:R-:W-:Y:S02]  /*1070*/  IMAD R31, R2, 0x400, R0 ;  /* 0x00000400021f7824 */ /* 0x000fe400078e0200 */
[----:B------:R-:W-:-:S05]  /*1080*/  VIADD R0, R0, 0x80 ;  /* 0x0000008000007836 */ /* 0x000fca0000000000 */
[----:B------:R-:W-:Y:S01]  /*1090*/  ISETP.GE.U32.AND P0, PT, R0, R3, PT ;  /* 0x000000030000720c */ /* 0x000fe20003f06070 */
[----:B0-----:R-:W-:-:S05]  /*10a0*/  IMAD.WIDE.U32 R28, R31, 0x10, R28 ;  /* 0x000000101f1c7825 */ /* 0x001fca00078e001c */
[----:B------:R0:W-:Y:S07]  /*10b0*/  STG.E.128 desc[UR4][R28.64], R12 ;  /* 0x0000000c1c007986 */ /* 0x0001ee000c101d04 */
[----:B------:R-:W-:Y:S05]  /*10c0*/  @P0 BRA `(.L_x_32691) ;  /* 0x0000000000300947 */ /* 0x000fea0003800000 */
[----:B0-----:R-:W0:Y:S01]  /*10d0*/  LDC.64 R12, c[0x0][0x390] ;  /* 0x0000e400ff0c7b82 */ /* 0x001e220000000a00 */
[----:B------:R-:W-:Y:S02]  /*10e0*/  IMAD R15, R2, 0x400, R0 ;  /* 0x00000400020f7824 */ /* 0x000fe400078e0200 */
[----:B------:R-:W-:Y:S02]  /*10f0*/  VIADD R0, R0, 0x80 ;  /* 0x0000008000007836 */ /* 0x000fe40000000000 */
[----:B0-----:R-:W-:-:S05]  /*1100*/  IMAD.WIDE.U32 R12, R15, 0x10, R12 ;  /* 0x000000100f0c7825 */ /* 0x001fca00078e000c */
[----:B------:R1:W-:Y:S02]  /*1110*/  STG.E.128 desc[UR4][R12.64], R8 ;  /* 0x000000080c007986 */ /* 0x0003e4000c101d04 */
.L_x_32690:
[----:B------:R-:W-:-:S13]  /*1120*/  ISETP.GE.U32.AND P0, PT, R0, R3, PT ;  /* 0x000000030000720c */ /* 0x000fda0003f06070 */
[----:B------:R-:W-:Y:S05]  /*1130*/  @P0 BRA `(.L_x_32692) ;  /* 0x0000000000300947 */ /* 0x000fea0003800000 */
[----:B-1----:R-:W1:Y:S01]  /*1140*/  LDC.64 R8, c[0x0][0x390] ;  /* 0x0000e400ff087b82 */ /* 0x002e620000000a00 */
[----:B------:R-:W-:Y:S02]  /*1150*/  IMAD R11, R2, 0x400, R0 ;  /* 0x00000400020b7824 */ /* 0x000fe400078e0200 */
[----:B------:R-:W-:Y:S02]  /*1160*/  VIADD R0, R0, 0x80 ;  /* 0x0000008000007836 */ /* 0x000fe40000000000 */
[----:B-1----:R-:W-:-:S05]  /*1170*/  IMAD.WIDE.U32 R8, R11, 0x10, R8 ;  /* 0x000000100b087825 */ /* 0x002fca00078e0008 */
[----:B------:R1:W-:Y:S02]  /*1180*/  STG.E.128 desc[UR4][R8.64], R4 ;  /* 0x0000000408007986 */ /* 0x0003e4000c101d04 */
.L_x_32691:
[----:B------:R-:W-:-:S13]  /*1190*/  ISETP.GE.U32.AND P0, PT, R0, R3, PT ;  /* 0x000000030000720c */ /* 0x000fda0003f06070 */
[----:B------:R-:W-:Y:S05]  /*11a0*/  @P0 BRA `(.L_x_32693) ;  /* 0x0000000000340947 */ /* 0x000fea0003800000 */
[----:B-1----:R-:W1:Y:S01]  /*11b0*/  LDC.64 R4, c[0x0][0x390] ;  /* 0x0000e400ff047b82 */ /* 0x002e620000000a00 */
[----:B------:R-:W-:Y:S01]  /*11c0*/  LEA R7, R2, R0, 0xa ;  /* 0x0000000002077211 */ /* 0x000fe200078e50ff */
[----:B------:R-:W-:-:S04]  /*11d0*/  VIADD R0, R0, 0x80 ;  /* 0x0000008000007836 */ /* 0x000fc80000000000 */
[----:B-1----:R-:W-:-:S05]  /*11e0*/  IMAD.WIDE.U32 R4, R7, 0x10, R4 ;  /* 0x0000001007047825 */ /* 0x002fca00078e0004 */
[----:B------:R2:W-:Y:S02]  /*11f0*/  STG.E.128 desc[UR4][R4.64], R36 ;  /* 0x0000002404007986 */ /* 0x0005e4000c101d04 */
.L_x_32692:
[----:B------:R-:W-:-:S13]  /*1200*/  ISETP.GE.U32.AND P0, PT, R0, R3, PT ;  /* 0x000000030000720c */ /* 0x000fda0003f06070 */
[----:B------:R-:W-:Y:S05]  /*1210*/  @P0 BREAK.RELIABLE B1 ;  /* 0x0000000000010942 */ /* 0x000fea0003800100 */
[----:B------:R-:W-:Y:S05]  /*1220*/  @P0 BRA `(.L_x_32694) ;  /* 0x0000000000300947 */ /* 0x000fea0003800000 */
[----:B--2---:R-:W2:Y:S01]  /*1230*/  LDC.64 R4, c[0x0][0x390] ;  /* 0x0000e400ff047b82 */ /* 0x004ea20000000a00 */
[----:B------:R-:W-:Y:S02]  /*1240*/  IMAD R7, R2, 0x400, R0 ;  /* 0x0000040002077824 */ /* 0x000fe400078e0200 */
[----:B------:R-:W-:Y:S02]  /*1250*/  VIADD R0, R0, 0x80 ;  /* 0x0000008000007836 */ /* 0x000fe40000000000 */
[----:B--2---:R-:W-:-:S05]  /*1260*/  IMAD.WIDE.U32 R4, R7, 0x10, R4 ;  /* 0x0000001007047825 */ /* 0x004fca00078e0004 */
[----:B------:R2:W-:Y:S02]  /*1270*/  STG.E.128 desc[UR4][R4.64], R16 ;  /* 0x0000001004007986 */ /* 0x0005e4000c101d04 */
.L_x_32693:
[----:B------:R-:W-:Y:S05]  /*1280*/  BSYNC.RELIABLE B1 ;  /* 0x0000000000017941 */ /* 0x000fea0003800100 */
.L_x_32689:
[----:B------:R-:W-:-:S13]  /*1290*/  ISETP.GE.U32.AND P0, PT, R0, R3, PT ;  /* 0x000000030000720c */ /* 0x000fda0003f06070 */
[----:B-12---:R-:W1:Y:S01]  /*12a0*/  @!P0 LDC.64 R4, c[0x0][0x390] ;  /* 0x0000e400ff048b82 */ /* 0x006e620000000a00 */
[----:B------:R-:W-:Y:S02]  /*12b0*/  @!P0 IMAD R7, R2, 0x400, R0 ;  /* 0x0000040002078824 */ /* 0x000fe400078e0200 */
[----:B------:R-:W-:Y:S02]  /*12c0*/  @!P0 VIADD R0, R0, 0x80 ;  /* 0x0000008000008836 */ /* 0x000fe40000000000 */
[----:B-1----:R-:W-:-:S05]  /*12d0*/  @!P0 IMAD.WIDE.U32 R4, R7, 0x10, R4 ;  /* 0x0000001007048825 */ /* 0x002fca00078e0004 */
[----:B------:R3:W-:Y:S02]  /*12e0*/  @!P0 STG.E.128 desc[UR4][R4.64], R20 ;  /* 0x0000001404008986 */ /* 0x0007e4000c101d04 */
.L_x_32694:
[----:B------:R-:W-:Y:S05]  /*12f0*/  BSYNC.RECONVERGENT B0 ;  /* 0x0000000000007941 */ /* 0x000fea0003800200 */
.L_x_32688:
[----:B------:R-:W-:Y:S05]  /*1300*/  WARPSYNC.ALL ;  /* 0x0000000000007948 */ /* 0x000fea0003800000 */
[----:B------:R-:W-:-:S13]  /*1310*/  ISETP.GE.U32.AND P0, PT, R0, R3, PT ;  /* 0x000000030000720c */ /* 0x000fda0003f06070 */
[----:B------:R-:W-:Y:S05]  /*1320*/  @P0 EXIT ;  /* 0x000000000000094d */ /* 0x000fea0003800000 */
[----:B--23--:R-:W2:Y:S01]  /*1330*/  LDC.64 R4, c[0x0][0x390] ;  /* 0x0000e400ff047b82 */ /* 0x00cea20000000a00 */
[----:B------:R-:W-:-:S04]  /*1340*/  IMAD R3, R2, 0x400, R0 ;  /* 0x0000040002037824 */ /* 0x000fc800078e0200 */
[----:B--2---:R-:W-:-:S05]  /*1350*/  IMAD.WIDE.U32 R2, R3, 0x10, R4 ;  /* 0x0000001003027825 */ /* 0x004fca00078e0004 */
[----:B------:R-:W-:Y:S01]  /*1360*/  STG.E.128 desc[UR4][R2.64], R24 ;  /* 0x0000001802007986 */ /* 0x000fe2000c101d04 */
[----:B------:R-:W-:Y:S05]  /*1370*/  EXIT ;  /* 0x000000000000794d */ /* 0x000fea0003800000 */
.L_x_32687:
[----:B------:R-:W0:Y:S01]  /*1380*/  S2R R0, SR_TID.X ;  /* 0x0000000000007919 */ /* 0x000e220000002100 */
[----:B------:R-:W1:Y:S01]  /*1390*/  LDC.64 R4, c[0x0][0x398] ;  /* 0x0000e600ff047b82 */ /* 0x000e620000000a00 */
[----:B------:R-:W-:-:S04]  /*13a0*/  IMAD.SHL.U32 R2, R2, 0x400, RZ ;  /* 0x0000040002027824 */ /* 0x000fc800078e00ff */
[----:B-1----:R-:W-:-:S04]  /*13b0*/  IMAD.WIDE.U32 R4, R2, 0x10, R4 ;  /* 0x0000001002047825 */ /* 0x002fc800078e0004 */
[----:B0-----:R-:W-:-:S05]  /*13c0*/  IMAD.WIDE.U32 R40, R0, 0x20, R4 ;  /* 0x0000002000287825 */ /* 0x001fca00078e0004 */
[----:B------:R-:W2:Y:S04]  /*13d0*/  LDG.E.ENL2.256 R12, R24, desc[UR4][R40.64] ;  /* 0xfe0000042818797e */ /* 0x000ea8000812190c */
[----:B------:R-:W3:Y:S04]  /*13e0*/  LDG.E.ENL2.256 R36, R16, desc[UR4][R40.64+0x1000] ;  /* 0xfe0080042810797e */ /* 0x000ee80008121924 */
[----:B------:R-:W4:Y:S04]  /*13f0*/  LDG.E.ENL2.256 R32, R4, desc[UR4][R40.64+0x2000] ;  /* 0xfe0100042804797e */ /* 0x000f280008121920 */
[----:B------:R-:W5:Y:S01]  /*1400*/  LDG.E.ENL2.256 R28, R8, desc[UR4][R40.64+0x3000] ;  /* 0xfe0180042808797e */ /* 0x000f62000812191c */
        /* <DEDUP_REMOVED lines=15> */
[----:B-1----:R-:W-:-:S15]  /*1500*/  DFMA R20, R24, R24, -R20 ;  /* 0x000000181814722b */ /* 0x002fde0000000814 */
        /* <DEDUP_REMOVED lines=119> */
[----:B-1----:R0:W-:Y:S02]  /*1c80*/  DFMA R32, R8, R8, -R32 ;  /* 0x000000080820722b */ /* 0x0021e40000000820 */
[----:B0-----:R-:W0:Y:S02]  /*1c90*/  LDC.64 R8, c[0x0][0x390] ;  /* 0x0000e400ff087b82 */ /* 0x001e240000000a00 */
[----:B0-----:R-:W-:-:S04]  /*1ca0*/  IMAD.WIDE.U32 R2, R2, 0x10, R8 ;  /* 0x0000001002027825 */ /* 0x001fc800078e0008 */
[----:B------:R-:W-:-:S05]  /*1cb0*/  IMAD.WIDE.U32 R2, R0, 0x20, R2 ;  /* 0x0000002000027825 */ /* 0x000fca00078e0002 */
[----:B------:R-:W-:Y:S04]  /*1cc0*/  STG.E.ENL2.256 desc[UR4][R2.64], R20, R24 ;  /* 0xf80000140218797f */ /* 0x000fe8000f121804 */
[----:B------:R-:W-:Y:S04]  /*1cd0*/  STG.E.ENL2.256 desc[UR4][R2.64+0x1000], R12, R16 ;  /* 0xf800800c0210797f */ /* 0x000fe8000f121804 */
[----:B------:R-:W-:-:S15]  /*1ce0*/  STG.E.ENL2.256 desc[UR4][R2.64+0x2000], R36, R4 ;  /* 0xf80100240204797f */ /* 0x000fde000f121804 */
[----:B------:R-:W-:-:S15]  /*1cf0*/  NOP ;  /* 0x0000000000007918 */ /* 0x000fde0000000000 */
[----:B------:R-:W-:-:S13]  /*1d00*/  NOP ;  /* 0x0000000000007918 */ /* 0x000fda0000000000 */
        /* <DEDUP_REMOVED lines=15> */
[----:B0-----:R-:W0:Y:S02]  /*1e00*/  DFMA R8, R28, R28, -R30 ;  /* 0x0000001c1c08722b */ /* 0x001e24000000081e */
[----:B0-----:R-:W-:Y:S01]  /*1e10*/  STG.E.ENL2.256 desc[UR4][R2.64+0x3000], R32, R8 ;  /* 0xf80180200208797f */ /* 0x001fe2000f121804 */
[----:B------:R-:W-:Y:S05]  /*1e20*/  EXIT ;  /* 0x000000000000794d */ /* 0x000fea0003800000 */
.L_x_32695:
        /* <DEDUP_REMOVED lines=13> */
.L_x_60979:


//--------------------- .text._ZN2at6native29vectorized_elementwise_kernelILi4EZZZNS0_50_GLOBAL__N__2680c7bb_12_PowKernel_cu_7dd49032_317024pow_tensor_scalar_kernelERNS_18TensorIteratorBaseERKN3c106ScalarEENKUlvE_clEvENKUlvE_clEvEUlNS5_7complexIdEEE_St5arrayIPcLm2EEEEviT0_T1_ --------------------------
	.section	.text._ZN2at6native29vectorized_elementwise_kernelILi4EZZZNS0_50_GLOBAL__N__2680c7bb_12_PowKernel_cu_7dd49032_317024pow_tensor_scalar_kernelERNS_18TensorIteratorBaseERKN3c106ScalarEENKUlvE_clEvENKUlvE_clEvEUlNS5_7complexIdEEE_St5arrayIPcLm2EEEEviT0_T1_,"ax",@progbits
	.align	128
        .global         _ZN2at6native29vectorized_elementwise_kernelILi4EZZZNS0_50_GLOBAL__N__2680c7bb_12_PowKernel_cu_7dd49032_317024pow_tensor_scalar_kernelERNS_18TensorIteratorBaseERKN3c106ScalarEENKUlvE_clEvENKUlvE_clEvEUlNS5_7complexIdEEE_St5arrayIPcLm2EEEEviT0_T1_
        .type           _ZN2at6native29vectorized_elementwise_kernelILi4EZZZNS0_50_GLOBAL__N__2680c7bb_12_PowKernel_cu_7dd49032_317024pow_tensor_scalar_kernelERNS_18TensorIteratorBaseERKN3c106ScalarEENKUlvE_clEvENKUlvE_clEvEUlNS5_7complexIdEEE_St5arrayIPcLm2EEEEviT0_T1_,@function
        .size           _ZN2at6native29vectorized_elementwise_kernelILi4EZZZNS0_50_GLOBAL__N__2680c7bb_12_PowKernel_cu_7dd49032_317024pow_tensor_scalar_kernelERNS_18TensorIteratorBaseERKN3c106ScalarEENKUlvE_clEvENKUlvE_clEvEUlNS5_7complexIdEEE_St5arrayIPcLm2EEEEviT0_T1_,(.L_x_60980 - _ZN2at6native29vectorized_elementwise_kernelILi4EZZZNS0_50_GLOBAL__N__2680c7bb_12_PowKernel_cu_7dd49032_317024pow_tensor_scalar_kernelERNS_18TensorIteratorBaseERKN3c106ScalarEENKUlvE_clEvENKUlvE_clEvEUlNS5_7complexIdEEE_St5arrayIPcLm2EEEEviT0_T1_)
        .other          _ZN2at6native29vectorized_elementwise_kernelILi4EZZZNS0_50_GLOBAL__N__2680c7bb_12_PowKernel_cu_7dd49032_317024pow_tensor_scalar_kernelERNS_18TensorIteratorBaseERKN3c106ScalarEENKUlvE_clEvENKUlvE_clEvEUlNS5_7complexIdEEE_St5arrayIPcLm2EEEEviT0_T1_,@"STO_CUDA_ENTRY STV_DEFAULT"
_ZN2at6native29vectorized_elementwise_kernelILi4EZZZNS0_50_GLOBAL__N__2680c7bb_12_PowKernel_cu_7dd49032_317024pow_tensor_scalar_kernelERNS_18TensorIteratorBaseERKN3c106ScalarEENKUlvE_clEvENKUlvE_clEvEUlNS5_7complexIdEEE_St5arrayIPcLm2EEEEviT0_T1_:
.text._ZN2at6native29vectorized_elementwise_kernelILi4EZZZNS0_50_GLOBAL__N__2680c7bb_12_PowKernel_cu_7dd49032_317024pow_tensor_scalar_kernelERNS_18TensorIteratorBaseERKN3c106ScalarEENKUlvE_clEvENKUlvE_clEvEUlNS5_7complexIdEEE_St5arrayIPcLm2EEEEviT0_T1_:
        /* <DEDUP_REMOVED lines=274> */
.L_x_32699:
[----:B------:R-:W-:-:S13]  /*1120*/  ISETP.GE.U32.AND P0, PT, R0, R3, PT ;  /* 0x000000030000720c */ /* 0x000fda0003f06070 */
[----:B------:R-:W-:Y:S05]  /*1130*/  @P0 BRA `(.L_x_32701) ;  /* 0x0000000000300947 */ /* 0x000fea0003800000 */
[----:B-1----:R-:W1:Y:S01]  /*1140*/  LDC.64 R8, c[0x0][0x390] ;  /* 0x0000e400ff087b82 */ /* 0x002e620000000a00 */
[----:B------:R-:W-:Y:S02]  /*1150*/  IMAD R11, R2, 0x400, R0 ;  /* 0x00000400020b7824 */ /* 0x000fe400078e0200 */
[----:B------:R-:W-:Y:S02]  /*1160*/  VIADD R0, R0, 0x80 ;  /* 0x0000008000007836 */ /* 0x000fe40000000000 */
[----:B-1----:R-:W-:-:S05]  /*1170*/  IMAD.WIDE.U32 R8, R11, 0x10, R8 ;  /* 0x000000100b087825 */ /* 0x002fca00078e0008 */
[----:B------:R1:W-:Y:S02]  /*1180*/  STG.E.128 desc[UR4][R8.64], R4 ;  /* 0x0000000408007986 */ /* 0x0003e4000c101d04 */
.L_x_32700:
[----:B------:R-:W-:-:S13]  /*1190*/  ISETP.GE.U32.AND P0, PT, R0, R3, PT ;  /* 0x000000030000720c */ /* 0x000fda0003f06070 */
[----:B------:R-:W-:Y:S05]  /*11a0*/  @P0 BRA `(.L_x_32702) ;  /* 0x0000000000340947 */ /* 0x000fea0003800000 */
[----:B-1----:R-:W1:Y:S01]  /*11b0*/  LDC.64 R4, c[0x0][0x390] ;  /* 0x0000e400ff047b82 */ /* 0x002e620000000a00 */
[----:B------:R-:W-:Y:S01]  /*11c0*/  LEA R7, R2, R0, 0xa ;  /* 0x0000000002077211 */ /* 0x000fe200078e50ff */
[----:B------:R-:W-:-:S04]  /*11d0*/  VIADD R0, R0, 0x80 ;  /* 0x0000008000007836 */ /* 0x000fc80000000000 */
[----:B-1----:R-:W-:-:S05]  /*11e0*/  IMAD.WIDE.U32 R4, R7, 0x10, R4 ;  /* 0x0000001007047825 */ /* 0x002fca00078e0004 */
[----:B------:R2:W-:Y:S02]  /*11f0*/  STG.E.128 desc[UR4][R4.64], R36 ;  /* 0x0000002404007986 */ /* 0x0005e4000c101d04 */
.L_x_32701:
        /* <DEDUP_REMOVED lines=8> */
.L_x_32702:
[----:B------:R-:W-:Y:S05]  /*1280*/  BSYNC.RELIABLE B1 ;  /* 0x0000000000017941 */ /* 0x000fea0003800100 */
.L_x_32698:
[----:B------:R-:W-:-:S13]  /*1290*/  ISETP.GE.U32.AND P0, PT, R0, R3, PT ;  /* 0x000000030000720c */ /* 0x000fda0003f06070 */
[----:B-12---:R-:W1:Y:S01]  /*12a0*/  @!P0 LDC.64 R4, c[0x0][0x390] ;  /* 0x0000e400ff048b82 */ /* 0x006e620000000a00 */
[----:B------:R-:W-:Y:S02]  /*12b0*/  @!P0 IMAD R7, R2, 0x400, R0 ;  /* 0x0000040002078824 */ /* 0x000fe400078e0200 */
[----:B------:R-:W-:Y:S02]  /*12c0*/  @!P0 VIADD R0, R0, 0x80 ;  /* 0x0000008000008836 */ /* 0x000fe40000000000 */
[----:B-1----:R-:W-:-:S05]  /*12d0*/  @!P0 IMAD.WIDE.U32 R4, R7, 0x10, R4 ;  /* 0x0000001007048825 */ /* 0x002fca00078e0004 */
[----:B------:R3:W-:Y:S02]  /*12e0*/  @!P0 STG.E.128 desc[UR4][R4.64], R20 ;  /* 0x0000001404008986 */ /* 0x0007e4000c101d04 */
.L_x_32703:
[----:B------:R-:W-:Y:S05]  /*12f0*/  BSYNC.RECONVERGENT B0 ;  /* 0x0000000000007941 */ /* 0x000fea0003800200 */
.L_x_32697:
        /* <DEDUP_REMOVED lines=8> */
.L_x_32696:
        /* <DEDUP_REMOVED lines=171> */
.L_x_32704:
        /* <DEDUP_REMOVED lines=13> */
.L_x_60980:


//--------------------- .text._ZN2at6native29vectorized_elementwise_kernelILi8EZZZNS0_50_GLOBAL__N__2680c7bb_12_PowKernel_cu_7dd49032_317024pow_tensor_scalar_kernelERNS_18TensorIteratorBaseERKN3c106ScalarEENKUlvE_clEvENKUlvE_clEvEUlNS5_7complexIdEEE_St5arrayIPcLm2EEEEviT0_T1_ --------------------------
	.section	.text._ZN2at6native29vectorized_elementwise_kernelILi8EZZZNS0_50_GLOBAL__N__2680c7bb_12_PowKernel_cu_7dd49032_317024pow_tensor_scalar_kernelERNS_18TensorIteratorBaseERKN3c106ScalarEENKUlvE_clEvENKUlvE_clEvEUlNS5_7complexIdEEE_St5arrayIPcLm2EEEEviT0_T1_,"ax",@progbits
	.align	128
        .global         _ZN2at6native29vectorized_elementwise_kernelILi8EZZZNS0_50_GLOBAL__N__2680c7bb_12_PowKernel_cu_7dd49032_317024pow_tensor_scalar_kernelERNS_18TensorIteratorBaseERKN3c106ScalarEENKUlvE_clEvENKUlvE_clEvEUlNS5_7complexIdEEE_St5arrayIPcLm2EEEEviT0_T1_
        .type           _ZN2at6native29vectorized_elementwise_kernelILi8EZZZNS0_50_GLOBAL__N__2680c7bb_12_PowKernel_cu_7dd49032_317024pow_tensor_scalar_kernelERNS_18TensorIteratorBaseERKN3c106ScalarEENKUlvE_clEvENKUlvE_clEvEUlNS5_7complexIdEEE_St5arrayIPcLm2EEEEviT0_T1_,@function
        .size           _ZN2at6native29vectorized_elementwise_kernelILi8EZZZNS0_50_GLOBAL__N__2680c7bb_12_PowKernel_cu_7dd49032_317024pow_tensor_scalar_kernelERNS_18TensorIteratorBaseERKN3c106ScalarEENKUlvE_clEvENKUlvE_clEvEUlNS5_7complexIdEEE_St5arrayIPcLm2EEEEviT0_T1_,(.L_x_60981 - _ZN2at6native29vectorized_elementwise_kernelILi8EZZZNS0_50_GLOBAL__N__2680c7bb_12_PowKernel_cu_7dd49032_317024pow_tensor_scalar_kernelERNS_18TensorIteratorBaseERKN3c106ScalarEENKUlvE_clEvENKUlvE_clEvEUlNS5_7complexIdEEE_St5arrayIPcLm2EEEEviT0_T1_)
        .other          _ZN2at6native29vectorized_elementwise_kernelILi8EZZZNS0_50_GLOBAL__N__2680c7bb_12_PowKernel_cu_7dd49032_317024pow_tensor_scalar_kernelERNS_18TensorIteratorBaseERKN3c106ScalarEENKUlvE_clEvENKUlvE_clEvEUlNS5_7complexIdEEE_St5arrayIPcLm2EEEEviT0_T1_,@"STO_CUDA_ENTRY STV_DEFAULT"
_ZN2at6native29vectorized_elementwise_kernelILi8EZZZNS0_50_GLOBAL__N__2680c7bb_12_PowKernel_cu_7dd49032_317024pow_tensor_scalar_kernelERNS_18TensorIteratorBaseERKN3c106ScalarEENKUlvE_clEvENKUlvE_clEvEUlNS5_7complexIdEEE_St5arrayIPcLm2EEEEviT0_T1_:
.text._ZN2at6native29vectorized_elementwise_kernelILi8EZZZNS0_50_GLOBAL__N__2680c7bb_12_PowKernel_cu_7dd49032_317024pow_tensor_scalar_kernelERNS_18TensorIteratorBaseERKN3c106ScalarEENKUlvE_clEvENKUlvE_clEvEUlNS5_7complexIdEEE_St5arrayIPcLm2EEEEviT0_T1_:
[----:B------:R-:W-:Y:S01]  /*0000*/  LDC R1, c[0x0][0x37c] ;  /* 0x0000df00ff017b82 */ /* 0x000fe20000000800 */
[----:B------:R-:W-:Y:S05]  /*0010*/  EXIT ;  /* 0x000000000000794d */ /* 0x000fea0003800000 */
.L_x_32705:
        /* <DEDUP_REMOVED lines=14> */
.L_x_60981:


//--------------------- .text._ZN2at6native18elementwise_kernelILi128ELi4EZNS0_15gpu_kernel_implIZZZNS0_50_GLOBAL__N__2680c7bb_12_PowKernel_cu_7dd49032_317024pow_tensor_tensor_kernelERNS_18TensorIteratorBaseEENKUlvE_clEvENKUlvE9_clEvEUlN3c108BFloat16ES9_E_EEvS5_RKT_EUliE_EEviT1_ --------------------------
	.section	.text._ZN2at6native18elementwise_kernelILi128ELi4EZNS0_15gpu_kernel_implIZZZNS0_50_GLOBAL__N__2680c7bb_12_PowKernel_cu_7dd49032_317024pow_tensor_tensor_kernelERNS_18TensorIteratorBaseEENKUlvE_clEvENKUlvE9_clEvEUlN3c108BFloat16ES9_E_EEvS5_RKT_EUliE_EEviT1_,"ax",@progbits
	.align	128
        .global         _ZN2at6native18elementwise_kernelILi128ELi4EZNS0_15gpu_kernel_implIZZZNS0_50_GLOBAL__N__2680c7bb_12_PowKernel_cu_7dd49032_317024pow_tensor_tensor_kernelERNS_18TensorIteratorBaseEENKUlvE_clEvENKUlvE9_clEvEUlN3c108BFloat16ES9_E_EEvS5_RKT_EUliE_EEviT1_
        .type           _ZN2at6native18elementwise_kernelILi128ELi4EZNS0_15gpu_kernel_implIZZZNS0_50_GLOBAL__N__2680c7bb_12_PowKernel_cu_7dd49032_317024pow_tensor_tensor_kernelERNS_18TensorIteratorBaseEENKUlvE_clEvENKUlvE9_clEvEUlN3c108BFloat16ES9_E_EEvS5_RKT_EUliE_EEviT1_,@function
        .size           _ZN2at6native18elementwise_kernelILi128ELi4EZNS0_15gpu_kernel_implIZZZNS0_50_GLOBAL__N__2680c7bb_12_PowKernel_cu_7dd49032_317024pow_tensor_tensor_kernelERNS_18TensorIteratorBaseEENKUlvE_clEvENKUlvE9_clEvEUlN3c108BFloat16ES9_E_EEvS5_RKT_EUliE_EEviT1_,(.L_x_60982 - _ZN2at6native18elementwise_kernelILi128ELi4EZNS0_15gpu_kernel_implIZZZNS0_50_GLOBAL__N__2680c7bb_12_PowKernel_cu_7dd49032_317024pow_tensor_tensor_kernelERNS_18TensorIteratorBaseEENKUlvE_clEvENKUlvE9_clEvEUlN3c108BFloat16ES9_E_EEvS5_RKT_EUliE_EEviT1_)
        .other          _ZN2at6native18elementwise_kernelILi128ELi4EZNS0_15gpu_kernel_implIZZZNS0_50_GLOBAL__N__2680c7bb_12_PowKernel_cu_7dd49032_317024pow_tensor_tensor_kernelERNS_18TensorIteratorBaseEENKUlvE_clEvENKUlvE9_clEvEUlN3c108BFloat16ES9_E_EEvS5_RKT_EUliE_EEviT1_,@"STO_CUDA_ENTRY STV_DEFAULT"
_ZN2at6native18elementwise_kernelILi128ELi4EZNS0_15gpu_kernel_implIZZZNS0_50_GLOBAL__N__2680c7bb_12_PowKernel_cu_7dd49032_317024pow_tensor_tensor_kernelERNS_18TensorIteratorBaseEENKUlvE_clEvENKUlvE9_clEvEUlN3c108BFloat16ES9_E_EEvS5_RKT_EUliE_EEviT1_:
.text._ZN2at6native18elementwise_kernelILi128ELi4EZNS0_15gpu_kernel_implIZZZNS0_50_GLOBAL__N__2680c7bb_12_PowKernel_cu_7dd49032_317024pow_tensor_tensor_kernelERNS_18TensorIteratorBaseEENKUlvE_clEvENKUlvE9_clEvEUlN3c108BFloat16ES9_E_EEvS5_RKT_EUliE_EEviT1_:
[----:B------:R-:W0:Y:S01]  /*0000*/  LDC R1, c[0x0][0x37c] ;  /* 0x0000df00ff017b82 */ /* 0x000e220000000800 */
[----:B------:R-:W1:Y:S07]  /*0010*/  S2R R17, SR_TID.X ;  /* 0x0000000000117919 */ /* 0x000e6e0000002100 */
[----:B------:R-:W2:Y:S01]  /*0020*/  S2UR UR4, SR_CTAID.X ;  /* 0x00000000000479c3 */ /* 0x000ea20000002500 */
[----:B------:R-:W3:Y:S01]  /*0030*/  LDCU UR41, c[0x0][0x388] ;  /* 0x00007100ff2977ac */ /* 0x000ee20008000800 */
[----:B------:R-:W-:Y:S01]  /*0040*/  BSSY.RECONVERGENT B6, `(.L_x_32706) ;  /* 0x0000478000067945 */ /* 0x000fe20003800200 */
[----:B------:R-:W4:Y:S01]  /*0050*/  LDCU UR5, c[0x0][0x380] ;  /* 0x00007000ff0577ac */ /* 0x000f220008000800 */
[----:B------:R-:W5:Y:S01]  /*0060*/  LDCU UR40, c[0x0][0x608] ;  /* 0x0000c100ff2877ac */ /* 0x000f620008000800 */
[----:B------:R-:W0:Y:S01]  /*0070*/  LDCU.64 UR36, c[0x0][0x358] ;  /* 0x00006b00ff2477ac */ /* 0x000e220008000a00 */
[----:B---3--:R-:W-:-:S04]  /*0080*/  UIADD3 UR39, UPT, UPT, UR41, -0x1, URZ ;  /* 0xffffffff29277890 */ /* 0x008fc8000fffe0ff */
[----:B------:R-:W-:Y:S02]  /*0090*/  UISETP.LT.U32.AND UP0, UPT, UR39, 0x18, UPT ;  /* 0x000000182700788c */ /* 0x000fe4000bf01070 */
[----:B--2---:R-:W-:Y:S02]  /*00a0*/  USHF.L.U32 UR4, UR4, 0x9, URZ ;  /* 0x0000000904047899 */ /* 0x004fe400080006ff */
[----:B------:R-:W-:Y:S02]  /*00b0*/  USEL UR38, UR39, 0x18, UP0 ;  /* 0x0000001827267887 */ /* 0x000fe40008000000 */
[----:B-----5:R-:W-:Y:S02]  /*00c0*/  UPRMT UR43, UR40, 0x7770, URZ ;  /* 0x00007770282b7896 */ /* 0x020fe400080000ff */
[----:B-1----:R-:W-:Y:S01]  /*00d0*/  LOP3.LUT R17, R17, UR4, RZ, 0xfc, !PT ;  /* 0x0000000411117c12 */ /* 0x002fe2000f8efcff */
[----:B------:R-:W-:Y:S02]  /*00e0*/  UPRMT UR42, UR40, 0x7771, URZ ;  /* 0x00007771282a7896 */ /* 0x000fe400080000ff */
[----:B------:R-:W-:Y:S01]  /*00f0*/  UPRMT UR44, UR40, 0x7772, URZ ;  /* 0x00007772282c7896 */ /* 0x000fe200080000ff */
[----:B----4-:R-:W-:Y:S01]  /*0100*/  ISETP.GE.AND P0, PT, R17, UR5, PT ;  /* 0x0000000511007c0c */ /* 0x010fe2000bf06270 */
[----:B------:R-:W-:-:S12]  /*0110*/  UIADD3 UR38, UPT, UPT, UR38, 0x1, URZ ;  /* 0x0000000126267890 */ /* 0x000fd8000fffe0ff */
[----:B0-----:R-:W-:Y:S05]  /*0120*/  @P0 BRA `(.L_x_32707) ;  /* 0x0000004400a40947 */ /* 0x001fea0003800000 */
[----:B------:R-:W-:Y:S01]  /*0130*/  UISETP.NE.AND UP0, UPT, UR41, URZ, UPT ;  /* 0x000000ff2900728c */ /* 0x000fe2000bf05270 */
[----:B------:R-:W-:Y:S02]  /*0140*/  IMAD.MOV.U32 R18, RZ, RZ, RZ ;  /* 0x000000ffff127224 */ /* 0x000fe400078e00ff */
[----:B------:R-:W-:Y:S02]  /*0150*/  IMAD.MOV.U32 R0, RZ, RZ, RZ ;  /* 0x000000ffff007224 */ /* 0x000fe400078e00ff */
[----:B------:R-:W-:-:S04]  /*0160*/  IMAD.MOV.U32 R16, RZ, RZ, RZ ;  /* 0x000000ffff107224 */ /* 0x000fc800078e00ff */
[----:B------:R-:W-:Y:S05]  /*0170*/  BRA.U !UP0, `(.L_x_32708) ;  /* 0x0000001508707547 */ /* 0x000fea000b800000 */
[----:B------:R-:W0:Y:S01]  /*0180*/  LDCU.64 UR4, c[0x0][0x390] ;  /* 0x00007200ff0477ac */ /* 0x000e220008000a00 */
[----:B------:R-:W-:Y:S01]  /*0190*/  IMAD.MOV.U32 R16, RZ, RZ, RZ ;  /* 0x000000ffff107224 */ /* 0x000fe200078e00ff */
[----:B------:R-:W1:Y:S01]  /*01a0*/  LDCU UR6, c[0x0][0x38c] ;  /* 0x00007180ff0677ac */ /* 0x000e620008000800 */
[----:B------:R-:W2:Y:S01]  /*01b0*/  LDCU.64 UR8, c[0x0][0x4b8] ;  /* 0x00009700ff0877ac */ /* 0x000ea20008000a00 */
[----:B------:R-:W-:Y:S01]  /*01c0*/  UISETP.NE.AND UP0, UPT, UR39, URZ, UPT ;  /* 0x000000ff2700728c */ /* 0x000fe2000bf05270 */
[----:B0-----:R-:W-:Y:S01]  /*01d0*/  IMAD.HI.U32 R2, R17, UR4, R16 ;  /* 0x0000000411027c27 */ /* 0x001fe2000f8e0010 */
[----:B------:R-:W0:Y:S04]  /*01e0*/  LDCU UR4, c[0x0][0x4c0] ;  /* 0x00009800ff0477ac */ /* 0x000e280008000800 */
[----:B------:R-:W-:-:S05]  /*01f0*/  SHF.R.U32.HI R3, RZ, UR5, R2 ;  /* 0x00000005ff037c19 */ /* 0x000fca0008011602 */
[----:B------:R-:W-:-:S04]  /*0200*/  IMAD.MOV R18, RZ, RZ, -R3 ;  /* 0x000000ffff127224 */ /* 0x000fc800078e0a03 */
[----:B-1----:R-:W-:-:S04]  /*0210*/  IMAD R18, R18, UR6, R17 ;  /* 0x0000000612127c24 */ /* 0x002fc8000f8e0211 */
[C---:B--2---:R-:W-:Y:S02]  /*0220*/  IMAD R16, R18.reuse, UR8, RZ ;  /* 0x0000000812107c24 */ /* 0x044fe4000f8e02ff */
[C---:B------:R-:W-:Y:S02]  /*0230*/  IMAD R0, R18.reuse, UR9, RZ ;  /* 0x0000000912007c24 */ /* 0x040fe4000f8e02ff */
[----:B0-----:R-:W-:Y:S01]  /*0240*/  IMAD R18, R18, UR4, RZ ;  /* 0x0000000412127c24 */ /* 0x001fe2000f8e02ff */
[----:B------:R-:W-:Y:S06]  /*0250*/  BRA.U !UP0, `(.L_x_32708) ;  /* 0x0000001508387547 */ /* 0x000fec000b800000 */
[----:B------:R-:W0:Y:S01]  /*0260*/  LDCU.64 UR6, c[0x0][0x398] ;  /* 0x00007300ff0677ac */ /* 0x000e220008000a00 */
[----:B------:R-:W-:Y:S01]  /*0270*/  HFMA2 R2, -RZ, RZ, 0, 0 ;  /* 0x00000000ff027431 */ /* 0x000fe200000001ff */
[----:B------:R-:W1:Y:S01]  /*0280*/  LDCU UR4, c[0x0][0x3a0] ;  /* 0x00007400ff0477ac */ /* 0x000e620008000800 */
[----:B------:R-:W2:Y:S01]  /*0290*/  LDCU UR5, c[0x0][0x4c4] ;  /* 0x00009880ff0577ac */ /* 0x000ea20008000800 */
[----:B------:R-:W3:Y:S01]  /*02a0*/  LDCU.64 UR8, c[0x0][0x4c8] ;  /* 0x00009900ff0877ac */ /* 0x000ee20008000a00 */
[----:B------:R-:W-:Y:S01]  /*02b0*/  UISETP.NE.AND UP0, UPT, UR38, 0x2, UPT ;  /* 0x000000022600788c */ /* 0x000fe2000bf05270 */
[----:B0-----:R-:W-:-:S05]  /*02c0*/  IMAD.HI.U32 R4, R3, UR7, R2 ;  /* 0x0000000703047c27 */ /* 0x001fca000f8e0002 */
[----:B-1----:R-:W-:-:S05]  /*02d0*/  SHF.R.U32.HI R5, RZ, UR4, R4 ;  /* 0x00000004ff057c19 */ /* 0x002fca0008011604 */
[----:B------:R-:W-:-:S04]  /*02e0*/  IMAD.MOV R2, RZ, RZ, -R5 ;  /* 0x000000ffff027224 */ /* 0x000fc800078e0a05 */
[----:B------:R-:W-:-:S04]  /*02f0*/  IMAD R3, R2, UR6, R3 ;  /* 0x0000000602037c24 */ /* 0x000fc8000f8e0203 */
[C---:B--2---:R-:W-:Y:S02]  /*0300*/  IMAD R16, R3.reuse, UR5, R16 ;  /* 0x0000000503107c24 */ /* 0x044fe4000f8e0210 */
[C---:B---3--:R-:W-:Y:S02]  /*0310*/  IMAD R0, R3.reuse, UR8, R0 ;  /* 0x0000000803007c24 */ /* 0x048fe4000f8e0200 */
[----:B------:R-:W-:Y:S01]  /*0320*/  IMAD R18, R3, UR9, R18 ;  /* 0x0000000903127c24 */ /* 0x000fe2000f8e0212 */
[----:B------:R-:W-:Y:S06]  /*0330*/  BRA.U !UP0, `(.L_x_32708) ;  /* 0x0000001508007547 */ /* 0x000fec000b800000 */
[----:B------:R-:W0:Y:S01]  /*0340*/  LDCU.64 UR4, c[0x0][0x3a8] ;  /* 0x00007500ff0477ac */ /* 0x000e220008000a00 */
[----:B------:R-:W-:Y:S01]  /*0350*/  IMAD.MOV.U32 R4, RZ, RZ, RZ ;  /* 0x000000ffff047224 */ /* 0x000fe200078e00ff */
[----:B------:R-:W1:Y:S01]  /*0360*/  LDCU UR6, c[0x0][0x3a4] ;  /* 0x00007480ff0677ac */ /* 0x000e620008000800 */
[----:B------:R-:W2:Y:S01]  /*0370*/  LDCU.64 UR8, c[0x0][0x4d0] ;  /* 0x00009a00ff0877ac */ /* 0x000ea20008000a00 */
[----:B------:R-:W-:Y:S01]  /*0380*/  UISETP.NE.AND UP0, UPT, UR38, 0x3, UPT ;  /* 0x000000032600788c */ /* 0x000fe2000bf05270 */
[----:B0-----:R-:W-:Y:S01]  /*0390*/  IMAD.HI.U32 R2, R5, UR4, R4 ;  /* 0x0000000405027c27 */ /* 0x001fe2000f8e0004 */
[----:B------:R-:W0:Y:S04]  /*03a0*/  LDCU UR4, c[0x0][0x4d8] ;  /* 0x00009b00ff0477ac */ /* 0x000e280008000800 */
[----:B------:R-:W-:-:S05]  /*03b0*/  SHF.R.U32.HI R3, RZ, UR5, R2 ;  /* 0x00000005ff037c19 */ /* 0x000fca0008011602 */
[----:B------:R-:W-:-:S04]  /*03c0*/  IMAD.MOV R4, RZ, RZ, -R3 ;  /* 0x000000ffff047224 */ /* 0x000fc800078e0a03 */
[----:B-1----:R-:W-:-:S04]  /*03d0*/  IMAD R5, R4, UR6, R5 ;  /* 0x0000000604057c24 */ /* 0x002fc8000f8e0205 */
[C---:B--2---:R-:W-:Y:S02]  /*03e0*/  IMAD R16, R5.reuse, UR8, R16 ;  /* 0x0000000805107c24 */ /* 0x044fe4000f8e0210 */
[C---:B------:R-:W-:Y:S02]  /*03f0*/  IMAD R0, R5.reuse, UR9, R0 ;  /* 0x0000000905007c24 */ /* 0x040fe4000f8e0200 */
[----:B0-----:R-:W-:Y:S01]  /*0400*/  IMAD R18, R5, UR4, R18 ;  /* 0x0000000405127c24 */ /* 0x001fe2000f8e0212 */
[----:B------:R-:W-:Y:S06]  /*0410*/  BRA.U !UP0, `(.L_x_32708) ;  /* 0x0000001108c87547 */ /* 0x000fec000b800000 */
[----:B------:R-:W0:Y:S01]  /*0420*/  LDCU.64 UR6, c[0x0][0x3b0] ;  /* 0x00007600ff0677ac */ /* 0x000e220008000a00 */
[----:B------:R-:W-:Y:S01]  /*0430*/  IMAD.MOV.U32 R2, RZ, RZ, RZ ;  /* 0x000000ffff027224 */ /* 0x000fe200078e00ff */
        /* <DEDUP_REMOVED lines=13> */
[----:B------:R-:W-:Y:S01]  /*0510*/  MOV R4, RZ ;  /* 0x000000ff00047202 */ /* 0x000fe20000000f00 */
[----:B------:R-:W1:Y:S01]  /*0520*/  LDCU UR6, c[0x0][0x3bc] ;  /* 0x00007780ff0677ac */ /* 0x000e620008000800 */
[----:B------:R-:W2:Y:S01]  /*0530*/  LDCU.64 UR8, c[0x0][0x4e8] ;  /* 0x00009d00ff0877ac */ /* 0x000ea20008000a00 */
[----:B------:R-:W-:Y:S02]  /*0540*/  UISETP.NE.AND UP0, UPT, UR38, 0x5, UPT ;  /* 0x000000052600788c */ /* 0x000fe4000bf05270 */
        /* <DEDUP_REMOVED lines=278> */
[----:B------:R-:W2:Y:S02]  /*16b0*/  LDCU.64 UR8, c[0x0][0x5d8] ;  /* 0x0000bb00ff0877ac */ /* 0x000ea40008000a00 */
[----:B0-----:R-:W-:Y:S01]  /*16c0*/  IMAD.HI.U32 R2, R5, UR4, R4 ;  /* 0x0000000405027c27 */ /* 0x001fe2000f8e0004 */
[----:B------:R-:W0:Y:S04]  /*16d0*/  LDCU UR4, c[0x0][0x5e0] ;  /* 0x0000bc00ff0477ac */ /* 0x000e280008000800 */
[----:B------:R-:W-:-:S05]  /*16e0*/  SHF.R.U32.HI R2, RZ, UR5, R2 ;  /* 0x00000005ff027c19 */ /* 0x000fca0008011602 */
[----:B------:R-:W-:-:S04]  /*16f0*/  IMAD.MOV R3, RZ, RZ, -R2 ;  /* 0x000000ffff037224 */ /* 0x000fc800078e0a02 */
[----:B-1----:R-:W-:-:S04]  /*1700*/  IMAD R5, R3, UR6, R5 ;  /* 0x0000000603057c24 */ /* 0x002fc8000f8e0205 */
[C---:B--2---:R-:W-:Y:S02]  /*1710*/  IMAD R16, R5.reuse, UR8, R16 ;  /* 0x0000000805107c24 */ /* 0x044fe4000f8e0210 */
[C---:B------:R-:W-:Y:S02]  /*1720*/  IMAD R0, R5.reuse, UR9, R0 ;  /* 0x0000000905007c24 */ /* 0x040fe4000f8e0200 */
[----:B0-----:R-:W-:-:S07]  /*1730*/  IMAD R18, R5, UR4, R18 ;  /* 0x0000000405127c24 */ /* 0x001fce000f8e0212 */
.L_x_32708:
        /* <DEDUP_REMOVED lines=19> */
.L_x_32712:
[----:B------:R-:W2:Y:S02]  /*1870*/  LDG.E.U8 R2, desc[UR36][R2.64] ;  /* 0x0000002402027981 */ /* 0x000ea4000c1e1100 */
[----:B--2---:R-:W-:-:S04]  /*1880*/  I2FP.F32.U32 R0, R2 ;  /* 0x0000000200007245 */ /* 0x004fc80000201000 */
[----:B------:R-:W-:-:S04]  /*1890*/  F2FP.BF16.F32.PACK_AB R0, RZ, R0 ;  /* 0x00000000ff00723e */ /* 0x000fc800000010ff */
[----:B------:R-:W-:Y:S01]  /*18a0*/  PRMT R19, R0, 0x7610, R19 ;  /* 0x0000761000137816 */ /* 0x000fe20000000013 */
[----:B------:R-:W-:Y:S06]  /*18b0*/  BRA `(.L_x_32714) ;  /* 0x0000000c00e07947 */ /* 0x000fec0003800000 */
.L_x_32711:
        /* <DEDUP_REMOVED lines=11> */
.L_x_32716:
[----:B------:R-:W2:Y:S02]  /*1970*/  LDG.E R2, desc[UR36][R2.64] ;  /* 0x0000002402027981 */ /* 0x000ea4000c1e1900 */
[----:B--2---:R-:W-:-:S04]  /*1980*/  I2FP.F32.S32 R0, R2 ;  /* 0x0000000200007245 */ /* 0x004fc80000201400 */
[----:B------:R-:W-:-:S04]  /*1990*/  F2FP.BF16.F32.PACK_AB R0, RZ, R0 ;  /* 0x00000000ff00723e */ /* 0x000fc800000010ff */
[----:B------:R-:W-:Y:S01]  /*19a0*/  PRMT R19, R0, 0x7610, R19 ;  /* 0x0000761000137816 */ /* 0x000fe20000000013 */
[----:B------:R-:W-:Y:S06]  /*19b0*/  BRA `(.L_x_32714) ;  /* 0x0000000c00a07947 */ /* 0x000fec0003800000 */
.L_x_32715:
[----:B------:R-:W2:Y:S02]  /*19c0*/  LDG.E.U16 R2, desc[UR36][R2.64] ;  /* 0x0000002402027981 */ /* 0x000ea4000c1e1500 */
[----:B--2---:R-:W0:Y:S02]  /*19d0*/  I2F.S16 R0, R2 ;  /* 0x0000000200007306 */ /* 0x004e240000101400 */
[----:B0-----:R-:W-:-:S04]  /*19e0*/  F2FP.BF16.F32.PACK_AB R0, RZ, R0 ;  /* 0x00000000ff00723e */ /* 0x001fc800000010ff */
[----:B------:R-:W-:Y:S01]  /*19f0*/  PRMT R19, R0, 0x7610, R19 ;  /* 0x0000761000137816 */ /* 0x000fe20000000013 */
[----:B------:R-:W-:Y:S06]  /*1a00*/  BRA `(.L_x_32714) ;  /* 0x0000000c008c7947 */ /* 0x000fec0003800000 */
.L_x_32710:
        /* <DEDUP_REMOVED lines=9> */
.L_x_32718:
[----:B------:R-:W2:Y:S02]  /*1aa0*/  LDG.E.U16 R0, desc[UR36][R2.64] ;  /* 0x0000002402007981 */ /* 0x000ea4000c1e1500 */
[----:B--2---:R-:W-:-:S05]  /*1ab0*/  HADD2.F32 R0, -RZ, R0.H0_H0 ;  /* 0x20000000ff007230 */ /* 0x004fca0000004100 */
[----:B------:R-:W-:-:S04]  /*1ac0*/  F2FP.BF16.F32.PACK_AB R0, RZ, R0 ;  /* 0x00000000ff00723e */ /* 0x000fc800000010ff */
[----:B------:R-:W-:Y:S01]  /*1ad0*/  PRMT R19, R0, 0x7610, R19 ;  /* 0x0000761000137816 */ /* 0x000fe20000000013 */
[----:B------:R-:W-:Y:S06]  /*1ae0*/  BRA `(.L_x_32714) ;  /* 0x0000000c00547947 */ /* 0x000fec0003800000 */
.L_x_32717:
        /* <DEDUP_REMOVED lines=9> */
.L_x_32720:
[----:B------:R-:W2:Y:S02]  /*1b80*/  LDG.E.U16 R2, desc[UR36][R2.64] ;  /* 0x0000002402027981 */ /* 0x000ea4000c1e1500 */
[----:B--2---:R-:W-:-:S05]  /*1b90*/  HADD2.F32 R0, -RZ, R2.H0_H0 ;  /* 0x20000002ff007230 */ /* 0x004fca0000004100 */
[----:B------:R-:W-:-:S04]  /*1ba0*/  F2FP.BF16.F32.PACK_AB R0, RZ, R0 ;  /* 0x00000000ff00723e */ /* 0x000fc800000010ff */
[----:B------:R-:W-:Y:S01]  /*1bb0*/  PRMT R19, R0, 0x7610, R19 ;  /* 0x0000761000137816 */ /* 0x000fe20000000013 */
[----:B------:R-:W-:Y:S06]  /*1bc0*/  BRA `(.L_x_32714) ;  /* 0x0000000c001c7947 */ /* 0x000fec0003800000 */
.L_x_32719:
        /* <DEDUP_REMOVED lines=13> */
.L_x_32709:
        /* <DEDUP_REMOVED lines=14> */
.L_x_32723:
        /* <DEDUP_REMOVED lines=13> */
.L_x_32722:
        /* <DEDUP_REMOVED lines=27> */
.L_x_32725:
        /* <DEDUP_REMOVED lines=11> */
[----:B------:R-:W-:-:S04]  /*20b0*/  F2FP.BF16.F32.PACK_AB R0, RZ, R0 ;  /* 0x00000000ff00723e */ /* 0x000fc800000010ff */
[----:B------:R-:W-:Y:S01]  /*20c0*/  PRMT R19, R0, 0x7610, R19 ;  /* 0x0000761000137816 */ /* 0x000fe20000000013 */
[----:B------:R-:W-:Y:S06]  /*20d0*/  BRA `(.L_x_32714) ;  /* 0x0000000400d87947 */ /* 0x000fec0003800000 */
.L_x_32724:
[----:B------:R0:W5:Y:S01]  /*20e0*/  LDG.E.U16 R19, desc[UR36][R2.64] ;  /* 0x0000002402137981 */ /* 0x000162000c1e1500 */
[----:B------:R-:W-:Y:S05]  /*20f0*/  BRA `(.L_x_32714) ;  /* 0x0000000400d07947 */ /* 0x000fea0003800000 */
.L_x_32721:
        /* <DEDUP_REMOVED lines=13> */
.L_x_32728:
        /* <DEDUP_REMOVED lines=21> */
.L_x_32732:
[----:B------:R-:W-:Y:S05]  /*2320*/  BSYNC.RECONVERGENT B1 ;  /* 0x0000000000017941 */ /* 0x000fea0003800200 */
.L_x_32731:
[----:B------:R-:W-:Y:S01]  /*2330*/  IMAD.SHL.U32 R0, R0, 0x100000, RZ ;  /* 0x0010000000007824 */ /* 0x000fe200078e00ff */
[----:B------:R-:W-:-:S04]  /*2340*/  LEA R2, R2, 0x3b800000, 0x17 ;  /* 0x3b80000002027811 */ /* 0x000fc800078eb8ff */
[----:B------:R-:W-:-:S07]  /*2350*/  LOP3.LUT R0, R2, R0, R7, 0xfe, !PT ;  /* 0x0000000002007212 */ /* 0x000fce00078efe07 */
.L_x_32730:
[----:B------:R-:W-:Y:S05]  /*2360*/  BSYNC.RECONVERGENT B0 ;  /* 0x0000000000007941 */ /* 0x000fea0003800200 */
.L_x_32729:
[----:B------:R-:W-:-:S04]  /*2370*/  F2FP.BF16.F32.PACK_AB R0, RZ, R0 ;  /* 0x00000000ff00723e */ /* 0x000fc800000010ff */
[----:B------:R-:W-:Y:S01]  /*2380*/  PRMT R19, R0, 0x7610, R19 ;  /* 0x0000761000137816 */ /* 0x000fe20000000013 */
[----:B------:R-:W-:Y:S06]  /*2390*/  BRA `(.L_x_32714) ;  /* 0x0000000400287947 */ /* 0x000fec0003800000 */
.L_x_32727:
        /* <DEDUP_REMOVED lines=21> */
.L_x_32736:
[----:B------:R-:W-:Y:S05]  /*24f0*/  BSYNC.RECONVERGENT B1 ;  /* 0x0000000000017941 */ /* 0x000fea0003800200 */
.L_x_32735:
[----:B------:R-:W-:Y:S01]  /*2500*/  IMAD.SHL.U32 R0, R0, 0x200000, RZ ;  /* 0x0020000000007824 */ /* 0x000fe200078e00ff */
[----:B------:R-:W-:-:S04]  /*2510*/  LEA R2, R2, 0x37800000, 0x17 ;  /* 0x3780000002027811 */ /* 0x000fc800078eb8ff */
[----:B------:R-:W-:-:S07]  /*2520*/  LOP3.LUT R0, R2, R0, R7, 0xfe, !PT ;  /* 0x0000000002007212 */ /* 0x000fce00078efe07 */
.L_x_32734:
[----:B------:R-:W-:Y:S05]  /*2530*/  BSYNC.RECONVERGENT B0 ;  /* 0x0000000000007941 */ /* 0x000fea0003800200 */
.L_x_32733:
[----:B------:R-:W-:-:S04]  /*2540*/  F2FP.BF16.F32.PACK_AB R0, RZ, R0 ;  /* 0x00000000ff00723e */ /* 0x000fc800000010ff */
[----:B------:R-:W-:Y:S01]  /*2550*/  PRMT R19, R0, 0x7610, R19 ;  /* 0x0000761000137816 */ /* 0x000fe20000000013 */
[----:B------:R-:W-:Y:S06]  /*2560*/  BRA `(.L_x_32714) ;  /* 0x0000000000b47947 */ /* 0x000fec0003800000 */
.L_x_32726:
[----:B------:R-:W-:-:S09]  /*2570*/  UISETP.NE.AND UP0, UPT, UR4, 0x1c, UPT ;  /* 0x0000001c0400788c */ /* 0x000fd2000bf05270 */
[----:B------:R-:W-:Y:S05]  /*2580*/  BRA.U !UP0, `(.L_x_32737) ;  /* 0x00000001089c7547 */ /* 0x000fea000b800000 */
[----:B------:R-:W-:-:S09]  /*2590*/  UISETP.NE.AND UP0, UPT, UR4, 0x1d, UPT ;  /* 0x0000001d0400788c */ /* 0x000fd2000bf05270 */
[----:B------:R-:W-:Y:S05]  /*25a0*/  BRA.U !UP0, `(.L_x_32738) ;  /* 0x0000000108807547 */ /* 0x000fea000b800000 */
[----:B------:R-:W-:-:S09]  /*25b0*/  UISETP.NE.AND UP0, UPT, UR4, 0x2c, UPT ;  /* 0x0000002c0400788c */ /* 0x000fd2000bf05270 */
[----:B------:R-:W-:Y:S05]  /*25c0*/  BRA.U !UP0, `(.L_x_32739) ;  /* 0x0000000108487547 */ /* 0x000fea000b800000 */
.L_x_32713:
        /* <DEDUP_REMOVED lines=16> */
.L_x_32740:
[----:B------:R-:W-:Y:S01]  /*26d0*/  PRMT R19, RZ, 0x7610, R19 ;  /* 0x00007610ff137816 */ /* 0x000fe20000000013 */
[----:B------:R-:W-:Y:S06]  /*26e0*/  BRA `(.L_x_32714) ;  /* 0x0000000000547947 */ /* 0x000fec0003800000 */
.L_x_32739:
        /* <DEDUP_REMOVED lines=8> */
.L_x_32742:
[----:B------:R-:W-:Y:S05]  /*2770*/  BSYNC.RECONVERGENT B0 ;  /* 0x0000000000007941 */ /* 0x000fea0003800200 */
.L_x_32741:
[----:B------:R-:W-:-:S04]  /*2780*/  F2FP.BF16.F32.PACK_AB R0, RZ, R0 ;  /* 0x00000000ff00723e */ /* 0x000fc800000010ff */
[----:B------:R-:W-:Y:S01]  /*2790*/  PRMT R19, R0, 0x7610, R19 ;  /* 0x0000761000137816 */ /* 0x000fe20000000013 */
[----:B------:R-:W-:Y:S06]  /*27a0*/  BRA `(.L_x_32714) ;  /* 0x0000000000247947 */ /* 0x000fec0003800000 */
.L_x_32738:
[----:B------:R-:W2:Y:S02]  /*27b0*/  LDG.E.64 R2, desc[UR36][R2.64] ;  /* 0x0000002402027981 */ /* 0x000ea4000c1e1b00 */
[----:B--2---:R-:W0:Y:S02]  /*27c0*/  I2F.U64 R0, R2 ;  /* 0x0000000200007312 */ /* 0x004e240000301000 */
[----:B0-----:R-:W-:-:S04]  /*27d0*/  F2FP.BF16.F32.PACK_AB R0, RZ, R0 ;  /* 0x00000000ff00723e */ /* 0x001fc800000010ff */
[----:B------:R-:W-:Y:S01]  /*27e0*/  PRMT R19, R0, 0x7610, R19 ;  /* 0x0000761000137816 */ /* 0x000fe20000000013 */
[----:B------:R-:W-:Y:S06]  /*27f0*/  BRA `(.L_x_32714) ;  /* 0x0000000000107947 */ /* 0x000fec0003800000 */
.L_x_32737:
[----:B------:R-:W2:Y:S02]  /*2800*/  LDG.E R2, desc[UR36][R2.64] ;  /* 0x0000002402027981 */ /* 0x000ea4000c1e1900 */
[----:B--2---:R-:W-:-:S04]  /*2810*/  I2FP.F32.U32 R0, R2 ;  /* 0x0000000200007245 */ /* 0x004fc80000201000 */
[----:B------:R-:W-:-:S04]  /*2820*/  F2FP.BF16.F32.PACK_AB R0, RZ, R0 ;  /* 0x00000000ff00723e */ /* 0x000fc800000010ff */
[----:B------:R-:W-:-:S07]  /*2830*/  PRMT R19, R0, 0x7610, R19 ;  /* 0x0000761000137816 */ /* 0x000fce0000000013 */
.L_x_32714:
        /* <DEDUP_REMOVED lines=18> */
.L_x_32746:
[----:B------:R-:W2:Y:S02]  /*2960*/  LDG.E.U8 R2, desc[UR36][R2.64] ;  /* 0x0000002402027981 */ /* 0x000ea4000c1e1100 */
[----:B--2---:R-:W-:-:S04]  /*2970*/  I2FP.F32.U32 R0, R2 ;  /* 0x0000000200007245 */ /* 0x004fc80000201000 */
[----:B------:R-:W-:Y:S01]  /*2980*/  F2FP.BF16.F32.PACK_AB R0, RZ, R0 ;  /* 0x00000000ff00723e */ /* 0x000fe200000010ff */
[----:B------:R-:W-:Y:S06]  /*2990*/  BRA `(.L_x_32748) ;  /* 0x0000000c00a47947 */ /* 0x000fec0003800000 */
.L_x_32745:
        /* <DEDUP_REMOVED lines=10> */
.L_x_32750:
[----:B------:R-:W2:Y:S02]  /*2a40*/  LDG.E R2, desc[UR36][R2.64] ;  /* 0x0000002402027981 */ /* 0x000ea4000c1e1900 */
[----:B--2---:R-:W-:-:S04]  /*2a50*/  I2FP.F32.S32 R0, R2 ;  /* 0x0000000200007245 */ /* 0x004fc80000201400 */
[----:B------:R-:W-:Y:S01]  /*2a60*/  F2FP.BF16.F32.PACK_AB R0, RZ, R0 ;  /* 0x00000000ff00723e */ /* 0x000fe200000010ff */
[----:B------:R-:W-:Y:S06]  /*2a70*/  BRA `(.L_x_32748) ;  /* 0x0000000c006c7947 */ /* 0x000fec0003800000 */
.L_x_32749:
[----:B------:R-:W2:Y:S02]  /*2a80*/  LDG.E.U16 R2, desc[UR36][R2.64] ;  /* 0x0000002402027981 */ /* 0x000ea4000c1e1500 */
[----:B--2---:R-:W0:Y:S02]  /*2a90*/  I2F.S16 R0, R2 ;  /* 0x0000000200007306 */ /* 0x004e240000101400 */
[----:B0-----:R-:W-:Y:S01]  /*2aa0*/  F2FP.BF16.F32.PACK_AB R0, RZ, R0 ;  /* 0x00000000ff00723e */ /* 0x001fe200000010ff */
[----:B------:R-:W-:Y:S06]  /*2ab0*/  BRA `(.L_x_32748) ;  /* 0x0000000c005c7947 */ /* 0x000fec0003800000 */
.L_x_32744:
        /* <DEDUP_REMOVED lines=9> */
.L_x_32752:
[----:B------:R-:W2:Y:S02]  /*2b50*/  LDG.E.U16 R0, desc[UR36][R2.64] ;  /* 0x0000002402007981 */ /* 0x000ea4000c1e1500 */
[----:B--2---:R-:W-:-:S05]  /*2b60*/  HADD2.F32 R0, -RZ, R0.H0_H0 ;  /* 0x20000000ff007230 */ /* 0x004fca0000004100 */
[----:B------:R-:W-:Y:S01]  /*2b70*/  F2FP.BF16.F32.PACK_AB R0, RZ, R0 ;  /* 0x00000000ff00723e */ /* 0x000fe200000010ff */
[----:B------:R-:W-:Y:S06]  /*2b80*/  BRA `(.L_x_32748) ;  /* 0x0000000c00287947 */ /* 0x000fec0003800000 */
.L_x_32751:
        /* <DEDUP_REMOVED lines=9> */
.L_x_32754:
[----:B------:R-:W2:Y:S02]  /*2c20*/  LDG.E.U16 R2, desc[UR36][R2.64] ;  /* 0x0000002402027981 */ /* 0x000ea4000c1e1500 */
[----:B--2---:R-:W-:-:S05]  /*2c30*/  HADD2.F32 R0, -RZ, R2.H0_H0 ;  /* 0x20000002ff007230 */ /* 0x004fca0000004100 */
[----:B------:R-:W-:Y:S01]  /*2c40*/  F2FP.BF16.F32.PACK_AB R0, RZ, R0 ;  /* 0x00000000ff00723e */ /* 0x000fe200000010ff */
[----:B------:R-:W-:Y:S06]  /*2c50*/  BRA `(.L_x_32748) ;  /* 0x0000000800f47947 */ /* 0x000fec0003800000 */
.L_x_32753:
        /* <DEDUP_REMOVED lines=12> */
.L_x_32743:
        /* <DEDUP_REMOVED lines=13> */
.L_x_32757:
        /* <DEDUP_REMOVED lines=12> */
.L_x_32756:
        /* <DEDUP_REMOVED lines=27> */
.L_x_32759:
        /* <DEDUP_REMOVED lines=13> */
.L_x_32758:
[----:B------:R0:W5:Y:S01]  /*3130*/  LDG.E.U16 R0, desc[UR36][R2.64] ;  /* 0x0000002402007981 */ /* 0x000162000c1e1500 */
[----:B------:R-:W-:Y:S05]  /*3140*/  BRA `(.L_x_32748) ;  /* 0x0000000400b87947 */ /* 0x000fea0003800000 */
.L_x_32755:
        /* <DEDUP_REMOVED lines=12> */
.L_x_32762:
        /* <DEDUP_REMOVED lines=21> */
.L_x_32766:
[----:B------:R-:W-:Y:S05]  /*3360*/  BSYNC.RECONVERGENT B1 ;  /* 0x0000000000017941 */ /* 0x000fea0003800200 */
.L_x_32765:
[----:B------:R-:W-:Y:S01]  /*3370*/  IMAD.SHL.U32 R0, R0, 0x100000, RZ ;  /* 0x0010000000007824 */ /* 0x000fe200078e00ff */
[----:B------:R-:W-:-:S04]  /*3380*/  LEA R2, R2, 0x3b800000, 0x17 ;  /* 0x3b80000002027811 */ /* 0x000fc800078eb8ff */
[----:B------:R-:W-:-:S07]  /*3390*/  LOP3.LUT R0, R2, R0, R7, 0xfe, !PT ;  /* 0x0000000002007212 */ /* 0x000fce00078efe07 */
.L_x_32764:
[----:B------:R-:W-:Y:S05]  /*33a0*/  BSYNC.RECONVERGENT B0 ;  /* 0x0000000000007941 */ /* 0x000fea0003800200 */
.L_x_32763:
[----:B------:R-:W-:Y:S01]  /*33b0*/  F2FP.BF16.F32.PACK_AB R0, RZ, R0 ;  /* 0x00000000ff00723e */ /* 0x000fe200000010ff */
[----:B------:R-:W-:Y:S06]  /*33c0*/  BRA `(.L_x_32748) ;  /* 0x0000000400187947 */ /* 0x000fec0003800000 */
.L_x_32761:
        /* <DEDUP_REMOVED lines=21> */
.L_x_32770:
[----:B------:R-:W-:Y:S05]  /*3520*/  BSYNC.RECONVERGENT B1 ;  /* 0x0000000000017941 */ /* 0x000fea0003800200 */
.L_x_32769:
[----:B------:R-:W-:Y:S01]  /*3530*/  IMAD.SHL.U32 R0, R0, 0x200000, RZ ;  /* 0x0020000000007824 */ /* 0x000fe200078e00ff */
[----:B------:R-:W-:-:S04]  /*3540*/  LEA R2, R2, 0x37800000, 0x17 ;  /* 0x3780000002027811 */ /* 0x000fc800078eb8ff */
[----:B------:R-:W-:-:S07]  /*3550*/  LOP3.LUT R0, R2, R0, R7, 0xfe, !PT ;  /* 0x0000000002007212 */ /* 0x000fce00078efe07 */
.L_x_32768:
[----:B------:R-:W-:Y:S05]  /*3560*/  BSYNC.RECONVERGENT B0 ;  /* 0x0000000000007941 */ /* 0x000fea0003800200 */
.L_x_32767:
[----:B------:R-:W-:Y:S01]  /*3570*/  F2FP.BF16.F32.PACK_AB R0, RZ, R0 ;  /* 0x00000000ff00723e */ /* 0x000fe200000010ff */
[----:B------:R-:W-:Y:S06]  /*3580*/  BRA `(.L_x_32748) ;  /* 0x0000000000a87947 */ /* 0x000fec0003800000 */
.L_x_32760:
[----:B------:R-:W-:-:S09]  /*3590*/  UISETP.NE.AND UP0, UPT, UR4, 0x1c, UPT ;  /* 0x0000001c0400788c */ /* 0x000fd2000bf05270 */
[----:B------:R-:W-:Y:S05]  /*35a0*/  BRA.U !UP0, `(.L_x_32771) ;  /* 0x0000000108947547 */ /* 0x000fea000b800000 */
[----:B------:R-:W-:-:S09]  /*35b0*/  UISETP.NE.AND UP0, UPT, UR4, 0x1d, UPT ;  /* 0x0000001d0400788c */ /* 0x000fd2000bf05270 */
[----:B------:R-:W-:Y:S05]  /*35c0*/  BRA.U !UP0, `(.L_x_32772) ;  /* 0x00000001087c7547 */ /* 0x000fea000b800000 */
[----:B------:R-:W-:-:S09]  /*35d0*/  UISETP.NE.AND UP0, UPT, UR4, 0x2c, UPT ;  /* 0x0000002c0400788c */ /* 0x000fd2000bf05270 */
[----:B------:R-:W-:Y:S05]  /*35e0*/  BRA.U !UP0, `(.L_x_32773) ;  /* 0x0000000108487547 */ /* 0x000fea000b800000 */
.L_x_32747:
        /* <DEDUP_REMOVED lines=16> */
.L_x_32774:
[----:B------:R-:W-:Y:S01]  /*36f0*/  PRMT R0, RZ, 0x7610, R0 ;  /* 0x00007610ff007816 */ /* 0x000fe20000000000 */
[----:B------:R-:W-:Y:S06]  /*3700*/  BRA `(.L_x_32748) ;  /* 0x0000000000487947 */ /* 0x000fec0003800000 */
.L_x_32773:
        /* <DEDUP_REMOVED lines=8> */
.L_x_32776:
[----:B------:R-:W-:Y:S05]  /*3790*/  BSYNC.RECONVERGENT B0 ;  /* 0x0000000000007941 */ /* 0x000fea0003800200 */
.L_x_32775:
[----:B------:R-:W-:Y:S01]  /*37a0*/  F2FP.BF16.F32.PACK_AB R0, RZ, R0 ;  /* 0x00000000ff00723e */ /* 0x000fe200000010ff */
[----:B------:R-:W-:Y:S06]  /*37b0*/  BRA `(.L_x_32748) ;  /* 0x00000000001c7947 */ /* 0x000fec0003800000 */
.L_x_32772:
[----:B------:R-:W2:Y:S02]  /*37c0*/  LDG.E.64 R2, desc[UR36][R2.64] ;  /* 0x0000002402027981 */ /* 0x000ea4000c1e1b00 */
[----:B--2---:R-:W0:Y:S02]  /*37d0*/  I2F.U64 R0, R2 ;  /* 0x0000000200007312 */ /* 0x004e240000301000 */
[----:B0-----:R-:W-:Y:S01]  /*37e0*/  F2FP.BF16.F32.PACK_AB R0, RZ, R0 ;  /* 0x00000000ff00723e */ /* 0x001fe200000010ff */
[----:B------:R-:W-:Y:S06]  /*37f0*/  BRA `(.L_x_32748) ;  /* 0x00000000000c7947 */ /* 0x000fec0003800000 */
.L_x_32771:
[----:B------:R-:W2:Y:S02]  /*3800*/  LDG.E R2, desc[UR36][R2.64] ;  /* 0x0000002402027981 */ /* 0x000ea4000c1e1900 */
[----:B--2---:R-:W-:-:S04]  /*3810*/  I2FP.F32.U32 R0, R2 ;  /* 0x0000000200007245 */ /* 0x004fc80000201000 */
[----:B------:R-:W-:-:S07]  /*3820*/  F2FP.BF16.F32.PACK_AB R0, RZ, R0 ;  /* 0x00000000ff00723e */ /* 0x000fce00000010ff */
.L_x_32748:
[----:B-----5:R-:W-:Y:S01]  /*3830*/  IMAD.U32 R19, R19, 0x10000, RZ ;  /* 0x0001000013137824 */ /* 0x020fe200078e00ff */
[----:B------:R-:W0:Y:S01]  /*3840*/  LDCU.64 UR6, c[0x0][0x5e8] ;  /* 0x0000bd00ff0677ac */ /* 0x000e220008000a00 */
[----:B------:R-:W-:Y:S01]  /*3850*/  IMAD.U32 R0, R0, 0x10000, RZ ;  /* 0x0001000000007824 */ /* 0x000fe200078e00ff */
[----:B------:R-:W-:-:S03]  /*3860*/  ULOP3.LUT UR4, UR40, 0xff, URZ, 0xc0, !UPT ;  /* 0x000000ff28047892 */ /* 0x000fc6000f8ec0ff */
[----:B------:R-:W1:Y:S01]  /*3870*/  MUFU.LG2 R19, R19 ;  /* 0x0000001300137308 */ /* 0x000e620000000c00 */
[----:B------:R-:W-:Y:S01]  /*3880*/  UISETP.GT.AND UP0, UPT, UR4, 0x9, UPT ;  /* 0x000000090400788c */ /* 0x000fe2000bf04270 */
[----:B0-----:R-:W-:-:S04]  /*3890*/  IADD3 R2, P0, PT, R16, UR6, RZ ;  /* 0x0000000610027c10 */ /* 0x001fc8000ff1e0ff */
[----:B------:R-:W-:Y:S01]  /*38a0*/  IADD3.X R3, PT, PT, RZ, UR7, RZ, P0, !PT ;  /* 0x00000007ff037c10 */ /* 0x000fe200087fe4ff */
[----:B-1----:R-:W-:-:S06]  /*38b0*/  FMUL.FTZ R0, R0, R19 ;  /* 0x0000001300007220 */ /* 0x002fcc0000410000 */
[----:B------:R-:W0:Y:S04]  /*38c0*/  MUFU.EX2 R0, R0 ;  /* 0x0000000000007308 */ /* 0x000e280000000800 */
[----:B0-----:R0:W1:Y:S01]  /*38d0*/  F2F.BF16.F32 R5, R0 ;  /* 0x0000000000057304 */ /* 0x0010620000202000 */
        /* <DEDUP_REMOVED lines=13> */
.L_x_32780:
[----:B-1----:R-:W-:-:S06]  /*39b0*/  IMAD.U32 R5, R5, 0x10000, RZ ;  /* 0x0001000005057824 */ /* 0x002fcc00078e00ff */
[----:B------:R-:W1:Y:S02]  /*39c0*/  F2I.S64.TRUNC R4, R5 ;  /* 0x0000000500047311 */ /* 0x000e64000020d900 */
[----:B-1----:R1:W-:Y:S01]  /*39d0*/  STG.E.U8 desc[UR36][R2.64], R4 ;  /* 0x0000000402007986 */ /* 0x0023e2000c101124 */
[----:B------:R-:W-:Y:S05]  /*39e0*/  BRA `(.L_x_32782) ;  /* 0x0000000c00707947 */ /* 0x000fea0003800000 */
.L_x_32779:
        /* <DEDUP_REMOVED lines=10> */
.L_x_32784:
[----:B-1----:R-:W-:-:S06]  /*3a90*/  IMAD.U32 R5, R5, 0x10000, RZ ;  /* 0x0001000005057824 */ /* 0x002fcc00078e00ff */
[----:B------:R-:W1:Y:S02]  /*3aa0*/  F2I.FTZ.TRUNC.NTZ R5, R5 ;  /* 0x0000000500057305 */ /* 0x000e64000021f100 */
[----:B-1----:R3:W-:Y:S01]  /*3ab0*/  STG.E desc[UR36][R2.64], R5 ;  /* 0x0000000502007986 */ /* 0x0027e2000c101924 */
[----:B------:R-:W-:Y:S05]  /*3ac0*/  BRA `(.L_x_32782) ;  /* 0x0000000c00387947 */ /* 0x000fea0003800000 */
.L_x_32783:
[----:B-1----:R-:W-:-:S06]  /*3ad0*/  IMAD.U32 R5, R5, 0x10000, RZ ;  /* 0x0001000005057824 */ /* 0x002fcc00078e00ff */
[----:B------:R-:W1:Y:S02]  /*3ae0*/  F2I.FTZ.TRUNC.NTZ R5, R5 ;  /* 0x0000000500057305 */ /* 0x000e64000021f100 */
[----:B-1----:R2:W-:Y:S01]  /*3af0*/  STG.E.U16 desc[UR36][R2.64], R5 ;  /* 0x0000000502007986 */ /* 0x0025e2000c101524 */
[----:B------:R-:W-:Y:S05]  /*3b00*/  BRA `(.L_x_32782) ;  /* 0x0000000c00287947 */ /* 0x000fea0003800000 */
.L_x_32778:
        /* <DEDUP_REMOVED lines=9> */
.L_x_32786:
[----:B01----:R-:W-:-:S05]  /*3ba0*/  IMAD.U32 R0, R5, 0x10000, RZ ;  /* 0x0001000005007824 */ /* 0x003fca00078e00ff */
[----:B------:R-:W-:-:S05]  /*3bb0*/  F2FP.F16.F32.PACK_AB R0, RZ, R0 ;  /* 0x00000000ff00723e */ /* 0x000fca00000000ff */
[----:B------:R0:W-:Y:S01]  /*3bc0*/  STG.E.U16 desc[UR36][R2.64], R0 ;  /* 0x0000000002007986 */ /* 0x0001e2000c101524 */
[----:B------:R-:W-:Y:S05]  /*3bd0*/  BRA `(.L_x_32782) ;  /* 0x0000000800f47947 */ /* 0x000fea0003800000 */
.L_x_32785:
        /* <DEDUP_REMOVED lines=10> */
.L_x_32788:
[----:B-1----:R-:W-:-:S05]  /*3c80*/  IMAD.U32 R5, R5, 0x10000, RZ ;  /* 0x0001000005057824 */ /* 0x002fca00078e00ff */
[----:B------:R-:W-:-:S04]  /*3c90*/  F2FP.F16.F32.PACK_AB R5, RZ, R5 ;  /* 0x00000005ff05723e */ /* 0x000fc800000000ff */
[----:B------:R-:W-:-:S05]  /*3ca0*/  PRMT R5, R5, 0x5410, RZ ;  /* 0x0000541005057816 */ /* 0x000fca00000000ff */
[----:B------:R1:W-:Y:S01]  /*3cb0*/  STG.E desc[UR36][R2.64], R5 ;  /* 0x0000000502007986 */ /* 0x0003e2000c101924 */
[----:B------:R-:W-:Y:S05]  /*3cc0*/  BRA `(.L_x_32782) ;  /* 0x0000000800b87947 */ /* 0x000fea0003800000 */
.L_x_32787:
[----:B-1----:R-:W-:-:S04]  /*3cd0*/  IMAD.U32 R4, R5, 0x10000, RZ ;  /* 0x0001000005047824 */ /* 0x002fc800078e00ff */
[----:B------:R-:W-:-:S06]  /*3ce0*/  FMUL.FTZ R4, R4, 1 ;  /* 0x3f80000004047820 */ /* 0x000fcc0000410000 */
[----:B------:R-:W1:Y:S02]  /*3cf0*/  F2F.F64.F32 R4, R4 ;  /* 0x0000000400047310 */ /* 0x000e640000201800 */
[----:B-1----:R1:W-:Y:S01]  /*3d00*/  STG.E.64 desc[UR36][R2.64], R4 ;  /* 0x0000000402007986 */ /* 0x0023e2000c101b24 */
[----:B------:R-:W-:Y:S05]  /*3d10*/  BRA `(.L_x_32782) ;  /* 0x0000000800a47947 */ /* 0x000fea0003800000 */
.L_x_32777:
        /* <DEDUP_REMOVED lines=13> */
.L_x_32791:
[----:B-1----:R-:W-:Y:S01]  /*3df0*/  IMAD.U32 R5, R5, 0x10000, RZ ;  /* 0x0001000005057824 */ /* 0x002fe200078e00ff */
[----:B------:R-:W-:-:S03]  /*3e00*/  CS2R R6, SRZ ;  /* 0x0000000000067805 */ /* 0x000fc6000001ff00 */
[----:B------:R-:W-:-:S06]  /*3e10*/  FMUL.FTZ R5, R5, 1 ;  /* 0x3f80000005057820 */ /* 0x000fcc0000410000 */
[----:B------:R-:W1:Y:S02]  /*3e20*/  F2F.F64.F32 R4, R5 ;  /* 0x0000000500047310 */ /* 0x000e640000201800 */
[----:B-1----:R1:W-:Y:S01]  /*3e30*/  STG.E.128 desc[UR36][R2.64], R4 ;  /* 0x0000000402007986 */ /* 0x0023e2000c101d24 */
[----:B------:R-:W-:Y:S05]  /*3e40*/  BRA `(.L_x_32782) ;  /* 0x0000000800587947 */ /* 0x000fea0003800000 */
.L_x_32790:
        /* <DEDUP_REMOVED lines=19> */
.L_x_32795:
[----:B------:R-:W-:Y:S05]  /*3f80*/  BSYNC.RECONVERGENT B0 ;  /* 0x0000000000007941 */ /* 0x000fea0003800200 */
.L_x_32794:
[----:B------:R-:W-:-:S05]  /*3f90*/  LOP3.LUT R5, R0, 0x80, R5, 0xf8, !PT ;  /* 0x0000008000057812 */ /* 0x000fca00078ef805 */
[----:B------:R0:W-:Y:S01]  /*3fa0*/  STG.E.U8 desc[UR36][R2.64], R5 ;  /* 0x0000000502007986 */ /* 0x0001e2000c101124 */
[----:B------:R-:W-:Y:S05]  /*3fb0*/  BRA `(.L_x_32782) ;  /* 0x0000000400fc7947 */ /* 0x000fea0003800000 */
.L_x_32793:
        /* <DEDUP_REMOVED lines=15> */
.L_x_32797:
[----:B------:R-:W-:Y:S05]  /*40b0*/  BSYNC.RECONVERGENT B0 ;  /* 0x0000000000007941 */ /* 0x000fea0003800200 */
.L_x_32796:
[----:B------:R-:W-:-:S05]  /*40c0*/  LOP3.LUT R5, R0, 0x80, R5, 0xf8, !PT ;  /* 0x0000008000057812 */ /* 0x000fca00078ef805 */
[----:B------:R0:W-:Y:S01]  /*40d0*/  STG.E.U8 desc[UR36][R2.64], R5 ;  /* 0x0000000502007986 */ /* 0x0001e2000c101124 */
[----:B------:R-:W-:Y:S05]  /*40e0*/  BRA `(.L_x_32782) ;  /* 0x0000000400b07947 */ /* 0x000fea0003800000 */
.L_x_32792:
[----:B-1----:R1:W-:Y:S01]  /*40f0*/  STG.E.U16 desc[UR36][R2.64], R5 ;  /* 0x0000000502007986 */ /* 0x0023e2000c101524 */
[----:B------:R-:W-:Y:S05]  /*4100*/  BRA `(.L_x_32782) ;  /* 0x0000000400a87947 */ /* 0x000fea0003800000 */
.L_x_32789:
        /* <DEDUP_REMOVED lines=12> */
.L_x_32800:
        /* <DEDUP_REMOVED lines=13> */
.L_x_32803:
[----:B------:R-:W-:-:S04]  /*42a0*/  SHF.R.U32.HI R0, RZ, 0x14, R5 ;  /* 0x00000014ff007819 */ /* 0x000fc80000011605 */
[----:B------:R-:W-:-:S04]  /*42b0*/  LOP3.LUT R0, R0, 0x1, RZ, 0xc0, !PT ;  /* 0x0000000100007812 */ /* 0x000fc800078ec0ff */
[----:B------:R-:W-:-:S04]  /*42c0*/  IADD3 R0, PT, PT, R5, 0x487ffff, R0 ;  /* 0x0487ffff05007810 */ /* 0x000fc80007ffe000 */
[----:B------:R-:W-:-:S04]  /*42d0*/  SHF.R.U32.HI R0, RZ, 0x14, R0 ;  /* 0x00000014ff007819 */ /* 0x000fc80000011600 */
[----:B------:R-:W-:-:S07]  /*42e0*/  LOP3.LUT R4, R0, 0xff, RZ, 0xc0, !PT ;  /* 0x000000ff00047812 */ /* 0x000fce00078ec0ff */
.L_x_32804:
[----:B------:R-:W-:-:S04]  /*42f0*/  SHF.R.U32.HI R5, RZ, 0x18, R5 ;  /* 0x00000018ff057819 */ /* 0x000fc80000011605 */
[----:B------:R-:W-:-:S04]  /*4300*/  LOP3.LUT R4, R4, 0x80, R5, 0xf8, !PT ;  /* 0x0000008004047812 */ /* 0x000fc800078ef805 */
[----:B------:R-:W-:-:S07]  /*4310*/  PRMT R0, R4, 0x7610, R0 ;  /* 0x0000761004007816 */ /* 0x000fce0000000000 */
.L_x_32802:
[----:B------:R-:W-:Y:S05]  /*4320*/  BSYNC.RECONVERGENT B0 ;  /* 0x0000000000007941 */ /* 0x000fea0003800200 */
.L_x_32801:
[----:B------:R0:W-:Y:S01]  /*4330*/  STG.E.U8 desc[UR36][R2.64], R0 ;  /* 0x0000000002007986 */ /* 0x0001e2000c101124 */
[----:B------:R-:W-:Y:S05]  /*4340*/  BRA `(.L_x_32782) ;  /* 0x0000000400187947 */ /* 0x000fea0003800000 */
.L_x_32799:
        /* <DEDUP_REMOVED lines=13> */
.L_x_32807:
[----:B------:R-:W-:-:S04]  /*4420*/  SHF.R.U32.HI R0, RZ, 0x15, R5 ;  /* 0x00000015ff007819 */ /* 0x000fc80000011605 */
[----:B------:R-:W-:-:S04]  /*4430*/  LOP3.LUT R0, R0, 0x1, RZ, 0xc0, !PT ;  /* 0x0000000100007812 */ /* 0x000fc800078ec0ff */
[----:B------:R-:W-:-:S04]  /*4440*/  IADD3 R0, PT, PT, R5, 0x88fffff, R0 ;  /* 0x088fffff05007810 */ /* 0x000fc80007ffe000 */
[----:B------:R-:W-:-:S04]  /*4450*/  SHF.R.U32.HI R0, RZ, 0x15, R0 ;  /* 0x00000015ff007819 */ /* 0x000fc80000011600 */
[----:B------:R-:W-:-:S07]  /*4460*/  LOP3.LUT R4, R0, 0xff, RZ, 0xc0, !PT ;  /* 0x000000ff00047812 */ /* 0x000fce00078ec0ff */
.L_x_32808:
[----:B------:R-:W-:-:S04]  /*4470*/  SHF.R.U32.HI R5, RZ, 0x18, R5 ;  /* 0x00000018ff057819 */ /* 0x000fc80000011605 */
[----:B------:R-:W-:-:S04]  /*4480*/  LOP3.LUT R4, R4, 0x80, R5, 0xf8, !PT ;  /* 0x0000008004047812 */ /* 0x000fc800078ef805 */
[----:B------:R-:W-:-:S07]  /*4490*/  PRMT R0, R4, 0x7610, R0 ;  /* 0x0000761004007816 */ /* 0x000fce0000000000 */
.L_x_32806:
[----:B------:R-:W-:Y:S05]  /*44a0*/  BSYNC.RECONVERGENT B0 ;  /* 0x0000000000007941 */ /* 0x000fea0003800200 */
.L_x_32805:
[----:B------:R0:W-:Y:S01]  /*44b0*/  STG.E.U8 desc[UR36][R2.64], R0 ;  /* 0x0000000002007986 */ /* 0x0001e2000c101124 */
[----:B------:R-:W-:Y:S05]  /*44c0*/  BRA `(.L_x_32782) ;  /* 0x0000000000b87947 */ /* 0x000fea0003800000 */
.L_x_32798:
[----:B------:R-:W-:-:S09]  /*44d0*/  UISETP.NE.AND UP0, UPT, UR4, 0x1c, UPT ;  /* 0x0000001c0400788c */ /* 0x000fd2000bf05270 */
[----:B------:R-:W-:Y:S05]  /*44e0*/  BRA.U !UP0, `(.L_x_32809) ;  /* 0x0000000108a47547 */ /* 0x000fea000b800000 */
[----:B------:R-:W-:-:S09]  /*44f0*/  UISETP.NE.AND UP0, UPT, UR4, 0x1d, UPT ;  /* 0x0000001d0400788c */ /* 0x000fd2000bf05270 */
[----:B------:R-:W-:Y:S05]  /*4500*/  BRA.U !UP0, `(.L_x_32810) ;  /* 0x00000001088c7547 */ /* 0x000fea000b800000 */
[----:B------:R-:W-:-:S09]  /*4510*/  UISETP.NE.AND UP0, UPT, UR4, 0x2c, UPT ;  /* 0x0000002c0400788c */ /* 0x000fd2000bf05270 */
[----:B------:R-:W-:Y:S05]  /*4520*/  BRA.U !UP0, `(.L_x_32811) ;  /* 0x0000000108447547 */ /* 0x000fea000b800000 */
.L_x_32781:
        /* <DEDUP_REMOVED lines=11> */
[----:B------:R-:W-:Y:S02]  /*45e0*/  IMAD.U32 R7, RZ, RZ, UR9 ;  /* 0x00000009ff077e24 */ /* 0x000fe4000f8e00ff */
[----:B-----5:R-:W-:Y:S02]  /*45f0*/  IMAD.U32 R10, RZ, RZ, UR4 ;  /* 0x00000004ff0a7e24 */ /* 0x020fe4000f8e00ff */
[----:B--2---:R-:W-:-:S07]  /*4600*/  IMAD.U32 R11, RZ, RZ, UR5 ;  /* 0x00000005ff0b7e24 */ /* 0x004fce000f8e00ff */
[----:B------:R-:W-:-:S07]  /*4610*/  LEPC R20, `(.L_x_32812) ;  /* 0x000000001014794e */ /* 0x000fce0000000000 */
[----:B---3--:R-:W-:Y:S05]  /*4620*/  CALL.ABS.NOINC R2 ;  /* 0x0000000002007343 */ /* 0x008fea0003c00000 */
.L_x_32812:
[----:B------:R-:W-:Y:S05]  /*4630*/  BRA `(.L_x_32782) ;  /* 0x00000000005c7947 */ /* 0x000fea0003800000 */
.L_x_32811:
        /* <DEDUP_REMOVED lines=16> */
.L_x_32810:
[----:B-1----:R-:W-:-:S06]  /*4740*/  IMAD.U32 R5, R5, 0x10000, RZ ;  /* 0x0001000005057824 */ /* 0x002fcc00078e00ff */
[----:B------:R-:W1:Y:S02]  /*4750*/  F2I.U64.TRUNC R4, R5 ;  /* 0x0000000500047311 */ /* 0x000e64000020d800 */
[----:B-1----:R1:W-:Y:S01]  /*4760*/  STG.E.64 desc[UR36][R2.64], R4 ;  /* 0x0000000402007986 */ /* 0x0023e2000c101b24 */
[----:B------:R-:W-:Y:S05]  /*4770*/  BRA `(.L_x_32782) ;  /* 0x00000000000c7947 */ /* 0x000fea0003800000 */
.L_x_32809:
[----:B-1----:R-:W-:-:S06]  /*4780*/  IMAD.U32 R5, R5, 0x10000, RZ ;  /* 0x0001000005057824 */ /* 0x002fcc00078e00ff */
[----:B------:R-:W1:Y:S02]  /*4790*/  F2I.FTZ.U32.TRUNC.NTZ R5, R5 ;  /* 0x0000000500057305 */ /* 0x000e64000021f000 */
[----:B-1----:R1:W-:Y:S02]  /*47a0*/  STG.E desc[UR36][R2.64], R5 ;  /* 0x0000000502007986 */ /* 0x0023e4000c101924 */
.L_x_32782:
[----:B------:R-:W-:-:S07]  /*47b0*/  VIADD R17, R17, 0x80 ;  /* 0x0000008011117836 */ /* 0x000fce0000000000 */
.L_x_32707:
[----:B------:R-:W-:Y:S05]  /*47c0*/  BSYNC.RECONVERGENT B6 ;  /* 0x0000000000067941 */ /* 0x000fea0003800200 */
.L_x_32706:
[----:B------:R-:W5:Y:S01]  /*47d0*/  LDCU UR4, c[0x0][0x380] ;  /* 0x00007000ff0477ac */ /* 0x000f620008000800 */
[----:B------:R-:W-:Y:S01]  /*47e0*/  BSSY.RECONVERGENT B6, `(.L_x_32813) ;  /* 0x000046c000067945 */ /* 0x000fe20003800200 */
[----:B-----5:R-:W-:-:S13]  /*47f0*/  ISETP.GE.AND P0, PT, R17, UR4, PT ;  /* 0x0000000411007c0c */ /* 0x020fda000bf06270 */
[----:B------:R-:W-:Y:S05]  /*4800*/  @P0 BRA `(.L_x_32814) ;  /* 0x0000004400a40947 */ /* 0x000fea0003800000 */
[----:B------:R-:W5:Y:S01]  /*4810*/  LDCU UR4, c[0x0][0x388] ;  /* 0x00007100ff0477ac */ /* 0x000f620008000800 */
[----:B------:R-:W-:Y:S02]  /*4820*/  HFMA2 R16, -RZ, RZ, 0, 0 ;  /* 0x00000000ff107431 */ /* 0x000fe400000001ff */
[----:B------:R-:W-:Y:S02]  /*4830*/  IMAD.MOV.U32 R18, RZ, RZ, RZ ;  /* 0x000000ffff127224 */ /* 0x000fe400078e00ff */
        /* <DEDUP_REMOVED lines=8> */
[----:B-1234-:R-:W-:Y:S01]  /*48c0*/  IMAD.HI.U32 R2, R17, UR4, R16 ;  /* 0x0000000411027c27 */ /* 0x01efe2000f8e0010 */
[----:B------:R-:W1:Y:S04]  /*48d0*/  LDCU UR4, c[0x0][0x4c0] ;  /* 0x00009800ff0477ac */ /* 0x000e680008000800 */
[----:B------:R-:W-:-:S05]  /*48e0*/  SHF.R.U32.HI R3, RZ, UR5, R2 ;  /* 0x00000005ff037c19 */ /* 0x000fca0008011602 */
[----:B------:R-:W-:-:S04]  /*48f0*/  IMAD.MOV R18, RZ, RZ, -R3 ;  /* 0x000000ffff127224 */ /* 0x000fc800078e0a03 */
[----:B0-----:R-:W-:-:S04]  /*4900*/  IMAD R18, R18, UR6, R17 ;  /* 0x0000000612127c24 */ /* 0x001fc8000f8e0211 */
[C---:B-----5:R-:W-:Y:S02]  /*4910*/  IMAD R16, R18.reuse, UR8, RZ ;  /* 0x0000000812107c24 */ /* 0x060fe4000f8e02ff */
[C---:B------:R-:W-:Y:S02]  /*4920*/  IMAD R0, R18.reuse, UR9, RZ ;  /* 0x0000000912007c24 */ /* 0x040fe4000f8e02ff */
[----:B-1----:R-:W-:Y:S01]  /*4930*/  IMAD R18, R18, UR4, RZ ;  /* 0x0000000412127c24 */ /* 0x002fe2000f8e02ff */
        /* <DEDUP_REMOVED lines=22> */
[----:B------:R-:W-:-:S04]  /*4aa0*/  SHF.R.U32.HI R3, RZ, UR5, R2 ;  /* 0x00000005ff037c19 */ /* 0x000fc80008011602 */
[----:B------:R-:W-:-:S05]  /*4ab0*/  IADD3 R4, PT, PT, -R3, RZ, RZ ;  /* 0x000000ff03047210 */ /* 0x000fca0007ffe1ff */
        /* <DEDUP_REMOVED lines=40> */
[----:B-1----:R-:W-:-:S04]  /*4d40*/  SHF.R.U32.HI R5, RZ, UR4, R4 ;  /* 0x00000004ff057c19 */ /* 0x002fc80008011604 */
[----:B------:R-:W-:-:S05]  /*4d50*/  IADD3 R2, PT, PT, -R5, RZ, RZ ;  /* 0x000000ff05027210 */ /* 0x000fca0007ffe1ff */
        /* <DEDUP_REMOVED lines=269> */
.L_x_32815:
        /* <DEDUP_REMOVED lines=19> */
.L_x_32819:
[----:B------:R-:W2:Y:S02]  /*5f60*/  LDG.E.U8 R2, desc[UR36][R2.64] ;  /* 0x0000002402027981 */ /* 0x000ea4000c1e1100 */
[----:B--2---:R-:W-:-:S04]  /*5f70*/  I2FP.F32.U32 R0, R2 ;  /* 0x0000000200007245 */ /* 0x004fc80000201000 */
[----:B------:R-:W-:-:S04]  /*5f80*/  F2FP.BF16.F32.PACK_AB R0, RZ, R0 ;  /* 0x00000000ff00723e */ /* 0x000fc800000010ff */
[----:B------:R-:W-:Y:S01]  /*5f90*/  PRMT R19, R0, 0x7610, R19 ;  /* 0x0000761000137816 */ /* 0x000fe20000000013 */
[----:B------:R-:W-:Y:S06]  /*5fa0*/  BRA `(.L_x_32821) ;  /* 0x0000000c00e07947 */ /* 0x000fec0003800000 */
.L_x_32818:
        /* <DEDUP_REMOVED lines=11> */
.L_x_32823:
[----:B------:R-:W2:Y:S02]  /*6060*/  LDG.E R2, desc[UR36][R2.64] ;  /* 0x0000002402027981 */ /* 0x000ea4000c1e1900 */
[----:B--2---:R-:W-:-:S04]  /*6070*/  I2FP.F32.S32 R0, R2 ;  /* 0x0000000200007245 */ /* 0x004fc80000201400 */
[----:B------:R-:W-:-:S04]  /*6080*/  F2FP.BF16.F32.PACK_AB R0, RZ, R0 ;  /* 0x00000000ff00723e */ /* 0x000fc800000010ff */
[----:B------:R-:W-:Y:S01]  /*6090*/  PRMT R19, R0, 0x7610, R19 ;  /* 0x0000761000137816 */ /* 0x000fe20000000013 */
[----:B------:R-:W-:Y:S06]  /*60a0*/  BRA `(.L_x_32821) ;  /* 0x0000000c00a07947 */ /* 0x000fec0003800000 */
.L_x_32822:
[----:B------:R-:W2:Y:S02]  /*60b0*/  LDG.E.U16 R2, desc[UR36][R2.64] ;  /* 0x0000002402027981 */ /* 0x000ea4000c1e1500 */
[----:B--2---:R-:W0:Y:S02]  /*60c0*/  I2F.S16 R0, R2 ;  /* 0x0000000200007306 */ /* 0x004e240000101400 */
[----:B0-----:R-:W-:-:S04]  /*60d0*/  F2FP.BF16.F32.PACK_AB R0, RZ, R0 ;  /* 0x00000000ff00723e */ /* 0x001fc800000010ff */
[----:B------:R-:W-:Y:S01]  /*60e0*/  PRMT R19, R0, 0x7610, R19 ;  /* 0x0000761000137816 */ /* 0x000fe20000000013 */
[----:B------:R-:W-:Y:S06]  /*60f0*/  BRA `(.L_x_32821) ;  /* 0x0000000c008c7947 */ /* 0x000fec0003800000 */
.L_x_32817:
        /* <DEDUP_REMOVED lines=9> */
.L_x_32825:
[----:B------:R-:W2:Y:S02]  /*6190*/  LDG.E.U16 R0, desc[UR36][R2.64] ;  /* 0x0000002402007981 */ /* 0x000ea4000c1e1500 */
[----:B--2---:R-:W-:-:S05]  /*61a0*/  HADD2.F32 R0, -RZ, R0.H0_H0 ;  /* 0x20000000ff007230 */ /* 0x004fca0000004100 */
[----:B------:R-:W-:-:S04]  /*61b0*/  F2FP.BF16.F32.PACK_AB R0, RZ, R0 ;  /* 0x00000000ff00723e */ /* 0x000fc800000010ff */
[----:B------:R-:W-:Y:S01]  /*61c0*/  PRMT R19, R0, 0x7610, R19 ;  /* 0x0000761000137816 */ /* 0x000fe20000000013 */
[----:B------:R-:W-:Y:S06]  /*61d0*/  BRA `(.L_x_32821) ;  /* 0x0000000c00547947 */ /* 0x000fec0003800000 */
.L_x_32824:
        /* <DEDUP_REMOVED lines=9> */
.L_x_32827:
[----:B------:R-:W2:Y:S02]  /*6270*/  LDG.E.U16 R2, desc[UR36][R2.64] ;  /* 0x0000002402027981 */ /* 0x000ea4000c1e1500 */
[----:B--2---:R-:W-:-:S05]  /*6280*/  HADD2.F32 R0, -RZ, R2.H0_H0 ;  /* 0x20000002ff007230 */ /* 0x004fca0000004100 */
[----:B------:R-:W-:-:S04]  /*6290*/  F2FP.BF16.F32.PACK_AB R0, RZ, R0 ;  /* 0x00000000ff00723e */ /* 0x000fc800000010ff */
[----:B------:R-:W-:Y:S01]  /*62a0*/  PRMT R19, R0, 0x7610, R19 ;  /* 0x0000761000137816 */ /* 0x000fe20000000013 */
[----:B------:R-:W-:Y:S06]  /*62b0*/  BRA `(.L_x_32821) ;  /* 0x0000000c001c7947 */ /* 0x000fec0003800000 */
.L_x_32826:
        /* <DEDUP_REMOVED lines=13> */
.L_x_32816:
        /* <DEDUP_REMOVED lines=14> */
.L_x_32830:
        /* <DEDUP_REMOVED lines=13> */
.L_x_32829:
        /* <DEDUP_REMOVED lines=27> */
.L_x_32832:
        /* <DEDUP_REMOVED lines=11> */
[----:B------:R-:W-:-:S04]  /*67a0*/  F2FP.BF16.F32.PACK_AB R0, RZ, R0 ;  /* 0x00000000ff00723e */ /* 0x000fc800000010ff */
[----:B------:R-:W-:Y:S01]  /*67b0*/  PRMT R19, R0, 0x7610, R19 ;  /* 0x0000761000137816 */ /* 0x000fe20000000013 */
[----:B------:R-:W-:Y:S06]  /*67c0*/  BRA `(.L_x_32821) ;  /* 0x0000000400d87947 */ /* 0x000fec0003800000 */
.L_x_32831:
[----:B------:R0:W5:Y:S01]  /*67d0*/  LDG.E.U16 R19, desc[UR36][R2.64] ;  /* 0x0000002402137981 */ /* 0x000162000c1e1500 */
[----:B------:R-:W-:Y:S05]  /*67e0*/  BRA `(.L_x_32821) ;  /* 0x0000000400d07947 */ /* 0x000fea0003800000 */
.L_x_32828:
        /* <DEDUP_REMOVED lines=13> */
.L_x_32835:
        /* <DEDUP_REMOVED lines=21> */
.L_x_32839:
[----:B------:R-:W-:Y:S05]  /*6a10*/  BSYNC.RECONVERGENT B1 ;  /* 0x0000000000017941 */ /* 0x000fea0003800200 */
.L_x_32838:
[----:B------:R-:W-:Y:S01]  /*6a20*/  IMAD.SHL.U32 R0, R0, 0x100000, RZ ;  /* 0x0010000000007824 */ /* 0x000fe200078e00ff */
[----:B------:R-:W-:-:S04]  /*6a30*/  LEA R2, R2, 0x3b800000, 0x17 ;  /* 0x3b80000002027811 */ /* 0x000fc800078eb8ff */
[----:B------:R-:W-:-:S07]  /*6a40*/  LOP3.LUT R0, R2, R0, R7, 0xfe, !PT ;  /* 0x0000000002007212 */ /* 0x000fce00078efe07 */
.L_x_32837:
[----:B------:R-:W-:Y:S05]  /*6a50*/  BSYNC.RECONVERGENT B0 ;  /* 0x0000000000007941 */ /* 0x000fea0003800200 */
.L_x_32836:
[----:B------:R-:W-:-:S04]  /*6a60*/  F2FP.BF16.F32.PACK_AB R0, RZ, R0 ;  /* 0x00000000ff00723e */ /* 0x000fc800000010ff */
[----:B------:R-:W-:Y:S01]  /*6a70*/  PRMT R19, R0, 0x7610, R19 ;  /* 0x0000761000137816 */ /* 0x000fe20000000013 */
[----:B------:R-:W-:Y:S06]  /*6a80*/  BRA `(.L_x_32821) ;  /* 0x0000000400287947 */ /* 0x000fec0003800000 */
.L_x_32834:
        /* <DEDUP_REMOVED lines=21> */
.L_x_32843:
[----:B------:R-:W-:Y:S05]  /*6be0*/  BSYNC.RECONVERGENT B1 ;  /* 0x0000000000017941 */ /* 0x000fea0003800200 */
.L_x_32842:
[----:B------:R-:W-:Y:S01]  /*6bf0*/  IMAD.SHL.U32 R0, R0, 0x200000, RZ ;  /* 0x0020000000007824 */ /* 0x000fe200078e00ff */
[----:B------:R-:W-:-:S04]  /*6c00*/  LEA R2, R2, 0x37800000, 0x17 ;  /* 0x3780000002027811 */ /* 0x000fc800078eb8ff */
[----:B------:R-:W-:-:S07]  /*6c10*/  LOP3.LUT R0, R2, R0, R7, 0xfe, !PT ;  /* 0x0000000002007212 */ /* 0x000fce00078efe07 */
.L_x_32841:
[----:B------:R-:W-:Y:S05]  /*6c20*/  BSYNC.RECONVERGENT B0 ;  /* 0x0000000000007941 */ /* 0x000fea0003800200 */
.L_x_32840:
[----:B------:R-:W-:-:S04]  /*6c30*/  F2FP.BF16.F32.PACK_AB R0, RZ, R0 ;  /* 0x00000000ff00723e */ /* 0x000fc800000010ff */
[----:B------:R-:W-:Y:S01]  /*6c40*/  PRMT R19, R0, 0x7610, R19 ;  /* 0x0000761000137816 */ /* 0x000fe20000000013 */
[----:B------:R-:W-:Y:S06]  /*6c50*/  BRA `(.L_x_32821) ;  /* 0x0000000000b47947 */ /* 0x000fec0003800000 */
.L_x_32833:
        /* <DEDUP_REMOVED lines=14> */
.L_x_32847:
[----:B------:R-:W-:Y:S05]  /*6d40*/  BSYNC.RECONVERGENT B0 ;  /* 0x0000000000007941 */ /* 0x000fea0003800200 */
.L_x_32846:
[----:B------:R-:W-:-:S04]  /*6d50*/  F2FP.BF16.F32.PACK_AB R0, RZ, R0 ;  /* 0x00000000ff00723e */ /* 0x000fc800000010ff */
[----:B------:R-:W-:Y:S01]  /*6d60*/  PRMT R19, R0, 0x7610, R19 ;  /* 0x0000761000137816 */ /* 0x000fe20000000013 */
[----:B------:R-:W-:Y:S06]  /*6d70*/  BRA `(.L_x_32821) ;  /* 0x00000000006c7947 */ /* 0x000fec0003800000 */
.L_x_32820:
        /* <DEDUP_REMOVED lines=16> */
.L_x_32848:
[----:B------:R-:W-:Y:S01]  /*6e80*/  PRMT R19, RZ, 0x7610, R19 ;  /* 0x00007610ff137816 */ /* 0x000fe20000000013 */
[----:B------:R-:W-:Y:S06]  /*6e90*/  BRA `(.L_x_32821) ;  /* 0x0000000000247947 */ /* 0x000fec0003800000 */
.L_x_32845:
[----:B------:R-:W2:Y:S02]  /*6ea0*/  LDG.E.64 R2, desc[UR36][R2.64] ;  /* 0x0000002402027981 */ /* 0x000ea4000c1e1b00 */
[----:B--2---:R-:W0:Y:S02]  /*6eb0*/  I2F.U64 R0, R2 ;  /* 0x0000000200007312 */ /* 0x004e240000301000 */
[----:B0-----:R-:W-:-:S04]  /*6ec0*/  F2FP.BF16.F32.PACK_AB R0, RZ, R0 ;  /* 0x00000000ff00723e */ /* 0x001fc800000010ff */
[----:B------:R-:W-:Y:S01]  /*6ed0*/  PRMT R19, R0, 0x7610, R19 ;  /* 0x0000761000137816 */ /* 0x000fe20000000013 */
[----:B------:R-:W-:Y:S06]  /*6ee0*/  BRA `(.L_x_32821) ;  /* 0x0000000000107947 */ /* 0x000fec0003800000 */
.L_x_32844:
[----:B------:R-:W2:Y:S02]  /*6ef0*/  LDG.E R2, desc[UR36][R2.64] ;  /* 0x0000002402027981 */ /* 0x000ea4000c1e1900 */
[----:B--2---:R-:W-:-:S04]  /*6f00*/  I2FP.F32.U32 R0, R2 ;  /* 0x0000000200007245 */ /* 0x004fc80000201000 */
[----:B------:R-:W-:-:S04]  /*6f10*/  F2FP.BF16.F32.PACK_AB R0, RZ, R0 ;  /* 0x00000000ff00723e */ /* 0x000fc800000010ff */
[----:B------:R-:W-:-:S07]  /*6f20*/  PRMT R19, R0, 0x7610, R19 ;  /* 0x0000761000137816 */ /* 0x000fce0000000013 */
.L_x_32821:
        /* <DEDUP_REMOVED lines=18> */
.L_x_32852:
[----:B------:R-:W2:Y:S02]  /*7050*/  LDG.E.U8 R2, desc[UR36][R2.64] ;  /* 0x0000002402027981 */ /* 0x000ea4000c1e1100 */
[----:B--2---:R-:W-:-:S04]  /*7060*/  I2FP.F32.U32 R0, R2 ;  /* 0x0000000200007245 */ /* 0x004fc80000201000 */
[----:B------:R-:W-:Y:S01]  /*7070*/  F2FP.BF16.F32.PACK_AB R0, RZ, R0 ;  /* 0x00000000ff00723e */ /* 0x000fe200000010ff */
[----:B------:R-:W-:Y:S06]  /*7080*/  BRA `(.L_x_32854) ;  /* 0x0000000c00a47947 */ /* 0x000fec0003800000 */
.L_x_32851:
        /* <DEDUP_REMOVED lines=10> */
.L_x_32856:
[----:B------:R-:W2:Y:S02]  /*7130*/  LDG.E R2, desc[UR36][R2.64] ;  /* 0x0000002402027981 */ /* 0x000ea4000c1e1900 */
[----:B--2---:R-:W-:-:S04]  /*7140*/  I2FP.F32.S32 R0, R2 ;  /* 0x0000000200007245 */ /* 0x004fc80000201400 */
[----:B------:R-:W-:Y:S01]  /*7150*/  F2FP.BF16.F32.PACK_AB R0, RZ, R0 ;  /* 0x00000000ff00723e */ /* 0x000fe200000010ff */
[----:B------:R-:W-:Y:S06]  /*7160*/  BRA `(.L_x_32854) ;  /* 0x0000000c006c7947 */ /* 0x000fec0003800000 */
.L_x_32855:
[----:B------:R-:W2:Y:S02]  /*7170*/  LDG.E.U16 R2, desc[UR36][R2.64] ;  /* 0x0000002402027981 */ /* 0x000ea4000c1e1500 */
[----:B--2---:R-:W0:Y:S02]  /*7180*/  I2F.S16 R0, R2 ;  /* 0x0000000200007306 */ /* 0x004e240000101400 */
[----:B0-----:R-:W-:Y:S01]  /*7190*/  F2FP.BF16.F32.PACK_AB R0, RZ, R0 ;  /* 0x00000000ff00723e */ /* 0x001fe200000010ff */
[----:B------:R-:W-:Y:S06]  /*71a0*/  BRA `(.L_x_32854) ;  /* 0x0000000c005c7947 */ /* 0x000fec0003800000 */
.L_x_32850:
        /* <DEDUP_REMOVED lines=9> */
.L_x_32858:
[----:B------:R-:W2:Y:S02]  /*7240*/  LDG.E.U16 R0, desc[UR36][R2.64] ;  /* 0x0000002402007981 */ /* 0x000ea4000c1e1500 */
[----:B--2---:R-:W-:-:S05]  /*7250*/  HADD2.F32 R0, -RZ, R0.H0_H0 ;  /* 0x20000000ff007230 */ /* 0x004fca0000004100 */
[----:B------:R-:W-:Y:S01]  /*7260*/  F2FP.BF16.F32.PACK_AB R0, RZ, R0 ;  /* 0x00000000ff00723e */ /* 0x000fe200000010ff */
[----:B------:R-:W-:Y:S06]  /*7270*/  BRA `(.L_x_32854) ;  /* 0x0000000c00287947 */ /* 0x000fec0003800000 */
.L_x_32857:
        /* <DEDUP_REMOVED lines=9> */
.L_x_32860:
[----:B------:R-:W2:Y:S02]  /*7310*/  LDG.E.U16 R2, desc[UR36][R2.64] ;  /* 0x0000002402027981 */ /* 0x000ea4000c1e1500 */
[----:B--2---:R-:W-:-:S05]  /*7320*/  HADD2.F32 R0, -RZ, R2.H0_H0 ;  /* 0x20000002ff007230 */ /* 0x004fca0000004100 */
[----:B------:R-:W-:Y:S01]  /*7330*/  F2FP.BF16.F32.PACK_AB R0, RZ, R0 ;  /* 0x00000000ff00723e */ /* 0x000fe200000010ff */
[----:B------:R-:W-:Y:S06]  /*7340*/  BRA `(.L_x_32854) ;  /* 0x0000000800f47947 */ /* 0x000fec0003800000 */
.L_x_32859:
        /* <DEDUP_REMOVED lines=12> */
.L_x_32849:
        /* <DEDUP_REMOVED lines=13> */
.L_x_32863:
        /* <DEDUP_REMOVED lines=12> */
.L_x_32862:
        /* <DEDUP_REMOVED lines=27> */
.L_x_32865:
        /* <DEDUP_REMOVED lines=13> */
.L_x_32864:
[----:B------:R0:W5:Y:S01]  /*7820*/  LDG.E.U16 R0, desc[UR36][R2.64] ;  /* 0x0000002402007981 */ /* 0x000162000c1e1500 */
[----:B------:R-:W-:Y:S05]  /*7830*/  BRA `(.L_x_32854) ;  /* 0x0000000400b87947 */ /* 0x000fea0003800000 */
.L_x_32861:
        /* <DEDUP_REMOVED lines=12> */
.L_x_32868:
        /* <DEDUP_REMOVED lines=21> */
.L_x_32872:
[----:B------:R-:W-:Y:S05]  /*7a50*/  BSYNC.RECONVERGENT B1 ;  /* 0x0000000000017941 */ /* 0x000fea0003800200 */
.L_x_32871:
[----:B------:R-:W-:Y:S01]  /*7a60*/  IMAD.SHL.U32 R0, R0, 0x100000, RZ ;  /* 0x0010000000007824 */ /* 0x000fe200078e00ff */
[----:B------:R-:W-:-:S04]  /*7a70*/  LEA R2, R2, 0x3b800000, 0x17 ;  /* 0x3b80000002027811 */ /* 0x000fc800078eb8ff */
[----:B------:R-:W-:-:S07]  /*7a80*/  LOP3.LUT R0, R2, R0, R7, 0xfe, !PT ;  /* 0x0000000002007212 */ /* 0x000fce00078efe07 */
.L_x_32870:
[----:B------:R-:W-:Y:S05]  /*7a90*/  BSYNC.RECONVERGENT B0 ;  /* 0x0000000000007941 */ /* 0x000fea0003800200 */
.L_x_32869:
[----:B------:R-:W-:Y:S01]  /*7aa0*/  F2FP.BF16.F32.PACK_AB R0, RZ, R0 ;  /* 0x00000000ff00723e */ /* 0x000fe200000010ff */
[----:B------:R-:W-:Y:S06]  /*7ab0*/  BRA `(.L_x_32854) ;  /* 0x0000000400187947 */ /* 0x000fec0003800000 */
.L_x_32867:
        /* <DEDUP_REMOVED lines=21> */
.L_x_32876:
[----:B------:R-:W-:Y:S05]  /*7c10*/  BSYNC.RECONVERGENT B1 ;  /* 0x0000000000017941 */ /* 0x000fea0003800200 */
.L_x_32875:
[----:B------:R-:W-:Y:S02]  /*7c20*/  SHF.L.U32 R0, R0, 0x15, RZ ;  /* 0x0000001500007819 */ /* 0x000fe400000006ff */
[----:B------:R-:W-:-:S04]  /*7c30*/  LEA R2, R2, 0x37800000, 0x17 ;  /* 0x3780000002027811 */ /* 0x000fc800078eb8ff */
[----:B------:R-:W-:-:S07]  /*7c40*/  LOP3.LUT R0, R2, R0, R7, 0xfe, !PT ;  /* 0x0000000002007212 */ /* 0x000fce00078efe07 */
.L_x_32874:
[----:B------:R-:W-:Y:S05]  /*7c50*/  BSYNC.RECONVERGENT B0 ;  /* 0x0000000000007941 */ /* 0x000fea0003800200 */
.L_x_32873:
[----:B------:R-:W-:Y:S01]  /*7c60*/  F2FP.BF16.F32.PACK_AB R0, RZ, R0 ;  /* 0x00000000ff00723e */ /* 0x000fe200000010ff */
[----:B------:R-:W-:Y:S06]  /*7c70*/  BRA `(.L_x_32854) ;  /* 0x0000000000a87947 */ /* 0x000fec0003800000 */
.L_x_32866:
        /* <DEDUP_REMOVED lines=14> */
.L_x_32880:
[----:B------:R-:W-:Y:S05]  /*7d60*/  BSYNC.RECONVERGENT B0 ;  /* 0x0000000000007941 */ /* 0x000fea0003800200 */
.L_x_32879:
[----:B------:R-:W-:Y:S01]  /*7d70*/  F2FP.BF16.F32.PACK_AB R0, RZ, R0 ;  /* 0x00000000ff00723e */ /* 0x000fe200000010ff */
[----:B------:R-:W-:Y:S06]  /*7d80*/  BRA `(.L_x_32854) ;  /* 0x0000000000647947 */ /* 0x000fec0003800000 */
.L_x_32853:
        /* <DEDUP_REMOVED lines=16> */
.L_x_32881:
[----:B------:R-:W-:Y:S01]  /*7e90*/  PRMT R0, RZ, 0x7610, R0 ;  /* 0x00007610ff007816 */ /* 0x000fe20000000000 */
[----:B------:R-:W-:Y:S06]  /*7ea0*/  BRA `(.L_x_32854) ;  /* 0x00000000001c7947 */ /* 0x000fec0003800000 */
.L_x_32878:
[----:B------:R-:W2:Y:S02]  /*7eb0*/  LDG.E.64 R2, desc[UR36][R2.64] ;  /* 0x0000002402027981 */ /* 0x000ea4000c1e1b00 */
[----:B--2---:R-:W0:Y:S02]  /*7ec0*/  I2F.U64 R0, R2 ;  /* 0x0000000200007312 */ /* 0x004e240000301000 */
[----:B0-----:R-:W-:Y:S01]  /*7ed0*/  F2FP.BF16.F32.PACK_AB R0, RZ, R0 ;  /* 0x00000000ff00723e */ /* 0x001fe200000010ff */
[----:B------:R-:W-:Y:S06]  /*7ee0*/  BRA `(.L_x_32854) ;  /* 0x00000000000c7947 */ /* 0x000fec0003800000 */
.L_x_32877:
[----:B------:R-:W2:Y:S02]  /*7ef0*/  LDG.E R2, desc[UR36][R2.64] ;  /* 0x0000002402027981 */ /* 0x000ea4000c1e1900 */
[----:B--2---:R-:W-:-:S04]  /*7f00*/  I2FP.F32.U32 R0, R2 ;  /* 0x0000000200007245 */ /* 0x004fc80000201000 */
[----:B------:R-:W-:-:S07]  /*7f10*/  F2FP.BF16.F32.PACK_AB R0, RZ, R0 ;  /* 0x00000000ff00723e */ /* 0x000fce00000010ff */
.L_x_32854:
[----:B-----5:R-:W-:Y:S01]  /*7f20*/  IMAD.U32 R19, R19, 0x10000, RZ ;  /* 0x0001000013137824 */ /* 0x020fe200078e00ff */
[----:B------:R-:W0:Y:S01]  /*7f30*/  LDCU.64 UR4, c[0x0][0x5e8] ;  /* 0x0000bd00ff0477ac */ /* 0x000e220008000a00 */
[----:B------:R-:W-:Y:S01]  /*7f40*/  IMAD.U32 R0, R0, 0x10000, RZ ;  /* 0x0001000000007824 */ /* 0x000fe200078e00ff */
[----:B------:R-:W-:-:S03]  /*7f50*/  ULOP3.LUT UR6, UR40, 0xff, URZ, 0xc0, !UPT ;  /* 0x000000ff28067892 */ /* 0x000fc6000f8ec0ff */
[----:B------:R-:W1:Y:S01]  /*7f60*/  MUFU.LG2 R19, R19 ;  /* 0x0000001300137308 */ /* 0x000e620000000c00 */
[----:B------:R-:W-:Y:S01]  /*7f70*/  UISETP.GT.AND UP0, UPT, UR6, 0x9, UPT ;  /* 0x000000090600788c */ /* 0x000fe2000bf04270 */
[----:B0-----:R-:W-:Y:S01]  /*7f80*/  IADD3 R2, P0, PT, R16, UR4, RZ ;  /* 0x0000000410027c10 */ /* 0x001fe2000ff1e0ff */
[----:B-1----:R-:W-:-:S04]  /*7f90*/  FMUL.FTZ R0, R0, R19 ;  /* 0x0000001300007220 */ /* 0x002fc80000410000 */
[----:B------:R-:W-:Y:S02]  /*7fa0*/  IMAD.X R3, RZ, RZ, UR5, P0 ;  /* 0x00000005ff037e24 */ /* 0x000fe400080e06ff */
        /* <DEDUP_REMOVED lines=15> */
.L_x_32885:
[----:B-1----:R-:W-:-:S06]  /*80a0*/  IMAD.U32 R5, R5, 0x10000, RZ ;  /* 0x0001000005057824 */ /* 0x002fcc00078e00ff */
[----:B------:R-:W1:Y:S02]  /*80b0*/  F2I.S64.TRUNC R4, R5 ;  /* 0x0000000500047311 */ /* 0x000e64000020d900 */
[----:B-1----:R1:W-:Y:S01]  /*80c0*/  STG.E.U8 desc[UR36][R2.64], R4 ;  /* 0x0000000402007986 */ /* 0x0023e2000c101124 */
[----:B------:R-:W-:Y:S05]  /*80d0*/  BRA `(.L_x_32887) ;  /* 0x0000000c006c7947 */ /* 0x000fea0003800000 */
.L_x_32884:
        /* <DEDUP_REMOVED lines=10> */
.L_x_32889:
[----:B-1----:R-:W-:-:S06]  /*8180*/  IMAD.U32 R5, R5, 0x10000, RZ ;  /* 0x0001000005057824 */ /* 0x002fcc00078e00ff */
[----:B------:R-:W1:Y:S02]  /*8190*/  F2I.FTZ.TRUNC.NTZ R5, R5 ;  /* 0x0000000500057305 */ /* 0x000e64000021f100 */
[----:B-1----:R1:W-:Y:S01]  /*81a0*/  STG.E desc[UR36][R2.64], R5 ;  /* 0x0000000502007986 */ /* 0x0023e2000c101924 */
[----:B------:R-:W-:Y:S05]  /*81b0*/  BRA `(.L_x_32887) ;  /* 0x0000000c00347947 */ /* 0x000fea0003800000 */
.L_x_32888:
[----:B-1----:R-:W-:-:S06]  /*81c0*/  IMAD.U32 R5, R5, 0x10000, RZ ;  /* 0x0001000005057824 */ /* 0x002fcc00078e00ff */
[----:B------:R-:W1:Y:S02]  /*81d0*/  F2I.FTZ.TRUNC.NTZ R5, R5 ;  /* 0x0000000500057305 */ /* 0x000e64000021f100 */
[----:B-1----:R1:W-:Y:S01]  /*81e0*/  STG.E.U16 desc[UR36][R2.64], R5 ;  /* 0x0000000502007986 */ /* 0x0023e2000c101524 */
[----:B------:R-:W-:Y:S05]  /*81f0*/  BRA `(.L_x_32887) ;  /* 0x0000000c00247947 */ /* 0x000fea0003800000 */
.L_x_32883:
        /* <DEDUP_REMOVED lines=9> */
.L_x_32891:
[----:B01----:R-:W-:-:S05]  /*8290*/  IMAD.U32 R0, R5, 0x10000, RZ ;  /* 0x0001000005007824 */ /* 0x003fca00078e00ff */
[----:B------:R-:W-:-:S05]  /*82a0*/  F2FP.F16.F32.PACK_AB R0, RZ, R0 ;  /* 0x00000000ff00723e */ /* 0x000fca00000000ff */
[----:B------:R0:W-:Y:S01]  /*82b0*/  STG.E.U16 desc[UR36][R2.64], R0 ;  /* 0x0000000002007986 */ /* 0x0001e2000c101524 */
[----:B------:R-:W-:Y:S05]  /*82c0*/  BRA `(.L_x_32887) ;  /* 0x0000000800f07947 */ /* 0x000fea0003800000 */
.L_x_32890:
        /* <DEDUP_REMOVED lines=10> */
.L_x_32893:
[----:B-1----:R-:W-:-:S05]  /*8370*/  IMAD.U32 R5, R5, 0x10000, RZ ;  /* 0x0001000005057824 */ /* 0x002fca00078e00ff */
[----:B------:R-:W-:-:S04]  /*8380*/  F2FP.F16.F32.PACK_AB R5, RZ, R5 ;  /* 0x00000005ff05723e */ /* 0x000fc800000000ff */
[----:B------:R-:W-:-:S05]  /*8390*/  PRMT R5, R5, 0x5410, RZ ;  /* 0x0000541005057816 */ /* 0x000fca00000000ff */
[----:B------:R1:W-:Y:S01]  /*83a0*/  STG.E desc[UR36][R2.64], R5 ;  /* 0x0000000502007986 */ /* 0x0003e2000c101924 */
[----:B------:R-:W-:Y:S05]  /*83b0*/  BRA `(.L_x_32887) ;  /* 0x0000000800b47947 */ /* 0x000fea0003800000 */
.L_x_32892:
[----:B-1----:R-:W-:-:S04]  /*83c0*/  IMAD.U32 R4, R5, 0x10000, RZ ;  /* 0x0001000005047824 */ /* 0x002fc800078e00ff */
[----:B------:R-:W-:-:S06]  /*83d0*/  FMUL.FTZ R4, R4, 1 ;  /* 0x3f80000004047820 */ /* 0x000fcc0000410000 */
[----:B------:R-:W1:Y:S02]  /*83e0*/  F2F.F64.F32 R4, R4 ;  /* 0x0000000400047310 */ /* 0x000e640000201800 */
[----:B-1----:R1:W-:Y:S01]  /*83f0*/  STG.E.64 desc[UR36][R2.64], R4 ;  /* 0x0000000402007986 */ /* 0x0023e2000c101b24 */
[----:B------:R-:W-:Y:S05]  /*8400*/  BRA `(.L_x_32887) ;  /* 0x0000000800a07947 */ /* 0x000fea0003800000 */
.L_x_32882:
        /* <DEDUP_REMOVED lines=14> */
.L_x_32897:
        /* <DEDUP_REMOVED lines=18> */
.L_x_32900:
[----:B------:R-:W-:-:S04]  /*8610*/  SHF.R.U32.HI R5, RZ, 0x18, R5 ;  /* 0x00000018ff057819 */ /* 0x000fc80000011605 */
[----:B------:R-:W-:-:S07]  /*8620*/  LOP3.LUT R0, R0, 0x80, R5, 0xf8, !PT ;  /* 0x0000008000007812 */ /* 0x000fce00078ef805 */
.L_x_32899:
[----:B------:R-:W-:Y:S05]  /*8630*/  BSYNC.RECONVERGENT B0 ;  /* 0x0000000000007941 */ /* 0x000fea0003800200 */
.L_x_32898:
[----:B------:R4:W-:Y:S01]  /*8640*/  STG.E.U8 desc[UR36][R2.64], R0 ;  /* 0x0000000002007986 */ /* 0x0009e2000c101124 */
[----:B------:R-:W-:Y:S05]  /*8650*/  BRA `(.L_x_32887) ;  /* 0x00000008000c7947 */ /* 0x000fea0003800000 */
.L_x_32896:
        /* <DEDUP_REMOVED lines=18> */
.L_x_32903:
[----:B------:R-:W-:-:S04]  /*8780*/  SHF.R.U32.HI R5, RZ, 0x18, R5 ;  /* 0x00000018ff057819 */ /* 0x000fc80000011605 */
[----:B------:R-:W-:-:S07]  /*8790*/  LOP3.LUT R0, R0, 0x80, R5, 0xf8, !PT ;  /* 0x0000008000007812 */ /* 0x000fce00078ef805 */
.L_x_32902:
[----:B------:R-:W-:Y:S05]  /*87a0*/  BSYNC.RECONVERGENT B0 ;  /* 0x0000000000007941 */ /* 0x000fea0003800200 */
.L_x_32901:
[----:B------:R0:W-:Y:S01]  /*87b0*/  STG.E.U8 desc[UR36][R2.64], R0 ;  /* 0x0000000002007986 */ /* 0x0001e2000c101124 */
[----:B------:R-:W-:Y:S05]  /*87c0*/  BRA `(.L_x_32887) ;  /* 0x0000000400b07947 */ /* 0x000fea0003800000 */
.L_x_32895:
        /* <DEDUP_REMOVED lines=22> */
.L_x_32905:
[----:B-1----:R-:W-:-:S06]  /*8930*/  IMAD.U32 R5, R5, 0x10000, RZ ;  /* 0x0001000005057824 */ /* 0x002fcc00078e00ff */
[----:B------:R-:W1:Y:S02]  /*8940*/  F2I.U64.TRUNC R4, R5 ;  /* 0x0000000500047311 */ /* 0x000e64000020d800 */
[----:B-1----:R2:W-:Y:S01]  /*8950*/  STG.E.64 desc[UR36][R2.64], R4 ;  /* 0x0000000402007986 */ /* 0x0025e2000c101b24 */
[----:B------:R-:W-:Y:S05]  /*8960*/  BRA `(.L_x_32887) ;  /* 0x0000000400487947 */ /* 0x000fea0003800000 */
.L_x_32904:
[----:B-1----:R-:W-:-:S06]  /*8970*/  IMAD.U32 R5, R5, 0x10000, RZ ;  /* 0x0001000005057824 */ /* 0x002fcc00078e00ff */
[----:B------:R-:W1:Y:S02]  /*8980*/  F2I.FTZ.U32.TRUNC.NTZ R5, R5 ;  /* 0x0000000500057305 */ /* 0x000e64000021f000 */
[----:B-1----:R1:W-:Y:S01]  /*8990*/  STG.E desc[UR36][R2.64], R5 ;  /* 0x0000000502007986 */ /* 0x0023e2000c101924 */
[----:B------:R-:W-:Y:S05]  /*89a0*/  BRA `(.L_x_32887) ;  /* 0x0000000400387947 */ /* 0x000fea0003800000 */
.L_x_32894:
        /* <DEDUP_REMOVED lines=11> */
.L_x_32907:
[----:B-1----:R-:W-:Y:S02]  /*8a60*/  SHF.L.U32 R5, R5, 0x10, RZ ;  /* 0x0000001005057819 */ /* 0x002fe400000006ff */
[----:B------:R-:W-:-:S03]  /*8a70*/  CS2R R6, SRZ ;  /* 0x0000000000067805 */ /* 0x000fc6000001ff00 */
[----:B------:R-:W-:-:S06]  /*8a80*/  FMUL.FTZ R5, R5, 1 ;  /* 0x3f80000005057820 */ /* 0x000fcc0000410000 */
[----:B------:R-:W1:Y:S02]  /*8a90*/  F2F.F64.F32 R4, R5 ;  /* 0x0000000500047310 */ /* 0x000e640000201800 */
[----:B-1----:R1:W-:Y:S01]  /*8aa0*/  STG.E.128 desc[UR36][R2.64], R4 ;  /* 0x0000000402007986 */ /* 0x0023e2000c101d24 */
[----:B------:R-:W-:Y:S05]  /*8ab0*/  BRA `(.L_x_32887) ;  /* 0x0000000000f47947 */ /* 0x000fea0003800000 */
.L_x_32906:
[----:B------:R-:W-:-:S09]  /*8ac0*/  UISETP.NE.AND UP0, UPT, UR6, 0xf, UPT ;  /* 0x0000000f0600788c */ /* 0x000fd2000bf05270 */
[----:B------:R-:W-:Y:S05]  /*8ad0*/  BRA.U !UP0, `(.L_x_32908) ;  /* 0x0000000108e87547 */ /* 0x000fea000b800000 */
[----:B------:R-:W-:-:S09]  /*8ae0*/  UISETP.NE.AND UP0, UPT, UR6, 0x17, UPT ;  /* 0x000000170600788c */ /* 0x000fd2000bf05270 */
[----:B------:R-:W-:Y:S05]  /*8af0*/  BRA.U !UP0, `(.L_x_32909) ;  /* 0x0000000108907547 */ /* 0x000fea000b800000 */
[----:B------:R-:W-:-:S09]  /*8b00*/  UISETP.NE.AND UP0, UPT, UR6, 0x18, UPT ;  /* 0x000000180600788c */ /* 0x000fd2000bf05270 */
[----:B------:R-:W-:Y:S05]  /*8b10*/  BRA.U !UP0, `(.L_x_32910) ;  /* 0x0000000108447547 */ /* 0x000fea000b800000 */
.L_x_32886:
[----:B0-----:R-:W-:Y:S01]  /*8b20*/  MOV R0, 0x0 ;  /* 0x0000000000007802 */ /* 0x001fe20000000f00 */
        /* <DEDUP_REMOVED lines=8> */
[----:B-1----:R-:W-:Y:S02]  /*8bb0*/  IMAD.U32 R5, RZ, RZ, UR5 ;  /* 0x00000005ff057e24 */ /* 0x002fe4000f8e00ff */
[----:B----4-:R-:W-:Y:S02]  /*8bc0*/  IMAD.U32 R6, RZ, RZ, UR6 ;  /* 0x00000006ff067e24 */ /* 0x010fe4000f8e00ff */
[----:B------:R-:W-:Y:S02]  /*8bd0*/  IMAD.U32 R7, RZ, RZ, UR7 ;  /* 0x00000007ff077e24 */ /* 0x000fe4000f8e00ff */
[----:B-----5:R-:W-:Y:S01]  /*8be0*/  IMAD.U32 R10, RZ, RZ, UR8 ;  /* 0x00000008ff0a7e24 */ /* 0x020fe2000f8e00ff */
[----:B--2---:R-:W-:-:S07]  /*8bf0*/  MOV R11, UR9 ;  /* 0x00000009000b7c02 */ /* 0x004fce0008000f00 */
[----:B------:R-:W-:-:S07]  /*8c00*/  LEPC R20, `(.L_x_32911) ;  /* 0x000000001014794e */ /* 0x000fce0000000000 */
[----:B---3--:R-:W-:Y:S05]  /*8c10*/  CALL.ABS.NOINC R2 ;  /* 0x0000000002007343 */ /* 0x008fea0003c00000 */
.L_x_32911:
[----:B------:R-:W-:Y:S05]  /*8c20*/  BRA `(.L_x_32887) ;  /* 0x0000000000987947 */ /* 0x000fea0003800000 */
.L_x_32910:
        /* <DEDUP_REMOVED lines=13> */
.L_x_32913:
[----:B------:R-:W-:Y:S05]  /*8d00*/  BSYNC.RECONVERGENT B0 ;  /* 0x0000000000007941 */ /* 0x000fea0003800200 */
.L_x_32912:
[----:B------:R-:W-:-:S05]  /*8d10*/  LOP3.LUT R5, R0, 0x80, R5, 0xf8, !PT ;  /* 0x0000008000057812 */ /* 0x000fca00078ef805 */
[----:B------:R0:W-:Y:S01]  /*8d20*/  STG.E.U8 desc[UR36][R2.64], R5 ;  /* 0x0000000502007986 */ /* 0x0001e2000c101124 */
[----:B------:R-:W-:Y:S05]  /*8d30*/  BRA `(.L_x_32887) ;  /* 0x0000000000547947 */ /* 0x000fea0003800000 */
.L_x_32909:
        /* <DEDUP_REMOVED lines=12> */
.L_x_32915:
[----:B0-----:R-:W-:Y:S01]  /*8e00*/  IMAD.MOV.U32 R0, RZ, RZ, 0x7f ;  /* 0x0000007fff007424 */ /* 0x001fe200078e00ff */
[----:B------:R-:W-:-:S04]  /*8e10*/  ISETP.GT.U32.AND P0, PT, R4, 0x7f800000, PT ;  /* 0x7f8000000400780c */ /* 0x000fc80003f04070 */
[----:B------:R-:W-:-:S09]  /*8e20*/  SEL R0, R0, 0x7c, P0 ;  /* 0x0000007c00007807 */ /* 0x000fd20000000000 */
.L_x_32916:
[----:B------:R-:W-:Y:S05]  /*8e30*/  BSYNC.RECONVERGENT B0 ;  /* 0x0000000000007941 */ /* 0x000fea0003800200 */
.L_x_32914:
[----:B------:R-:W-:-:S04]  /*8e40*/  SHF.R.U32.HI R5, RZ, 0x18, R5 ;  /* 0x00000018ff057819 */ /* 0x000fc80000011605 */
[----:B------:R-:W-:-:S05]  /*8e50*/  LOP3.LUT R5, R0, 0x80, R5, 0xf8, !PT ;  /* 0x0000008000057812 */ /* 0x000fca00078ef805 */
[----:B------:R0:W-:Y:S01]  /*8e60*/  STG.E.U8 desc[UR36][R2.64], R5 ;  /* 0x0000000502007986 */ /* 0x0001e2000c101124 */
[----:B------:R-:W-:Y:S05]  /*8e70*/  BRA `(.L_x_32887) ;  /* 0x0000000000047947 */ /* 0x000fea0003800000 */
.L_x_32908:
[----:B-1----:R1:W-:Y:S02]  /*8e80*/  STG.E.U16 desc[UR36][R2.64], R5 ;  /* 0x0000000502007986 */ /* 0x0023e4000c101524 */
.L_x_32887:
[----:B------:R-:W-:-:S07]  /*8e90*/  VIADD R17, R17, 0x80 ;  /* 0x0000008011117836 */ /* 0x000fce0000000000 */
.L_x_32814:
[----:B------:R-:W-:Y:S05]  /*8ea0*/  BSYNC.RECONVERGENT B6 ;  /* 0x0000000000067941 */ /* 0x000fea0003800200 */
.L_x_32813:
[----:B------:R-:W5:Y:S01]  /*8eb0*/  LDCU UR4, c[0x0][0x380] ;  /* 0x00007000ff0477ac */ /* 0x000f620008000800 */
[----:B------:R-:W-:Y:S01]  /*8ec0*/  BSSY.RECONVERGENT B6, `(.L_x_32917) ;  /* 0x000046c000067945 */ /* 0x000fe20003800200 */
[----:B-----5:R-:W-:-:S13]  /*8ed0*/  ISETP.GE.AND P0, PT, R17, UR4, PT ;  /* 0x0000000411007c0c */ /* 0x020fda000bf06270 */
[----:B------:R-:W-:Y:S05]  /*8ee0*/  @P0 BRA `(.L_x_32918) ;  /* 0x0000004400a40947 */ /* 0x000fea0003800000 */
[----:B------:R-:W5:Y:S01]  /*8ef0*/  LDCU UR4, c[0x0][0x388] ;  /* 0x00007100ff0477ac */ /* 0x000f620008000800 */
[----:B------:R-:W-:Y:S02]  /*8f00*/  IMAD.MOV.U32 R18, RZ, RZ, RZ ;  /* 0x000000ffff127224 */ /* 0x000fe400078e00ff */
[----:B0---4-:R-:W-:Y:S02]  /*8f10*/  IMAD.MOV.U32 R0, RZ, RZ, RZ ;  /* 0x000000ffff007224 */ /* 0x011fe400078e00ff */
[----:B------:R-:W-:Y:S01]  /*8f20*/  IMAD.MOV.U32 R16, RZ, RZ, RZ ;  /* 0x000000ffff107224 */ /* 0x000fe200078e00ff */
[----:B-----5:R-:W-:-:S09]  /*8f30*/  UISETP.NE.AND UP0, UPT, UR4, URZ, UPT ;  /* 0x000000ff0400728c */ /* 0x020fd2000bf05270 */
[----:B------:R-:W-:Y:S05]  /*8f40*/  BRA.U !UP0, `(.L_x_32919) ;  /* 0x0000001508707547 */ /* 0x000fea000b800000 */
[----:B------:R-:W1:Y:S01]  /*8f50*/  LDCU.64 UR4, c[0x0][0x390] ;  /* 0x00007200ff0477ac */ /* 0x000e620008000a00 */
[----:B------:R-:W-:Y:S01]  /*8f60*/  HFMA2 R16, -RZ, RZ, 0, 0 ;  /* 0x00000000ff107431 */ /* 0x000fe200000001ff */
[----:B------:R-:W0:Y:S01]  /*8f70*/  LDCU UR6, c[0x0][0x38c] ;  /* 0x00007180ff0677ac */ /* 0x000e220008000800 */
[----:B------:R-:W4:Y:S01]  /*8f80*/  LDCU.64 UR8, c[0x0][0x4b8] ;  /* 0x00009700ff0877ac */ /* 0x000f220008000a00 */
[----:B------:R-:W-:Y:S02]  /*8f90*/  UISETP.NE.AND UP0, UPT, UR39, URZ, UPT ;  /* 0x000000ff2700728c */ /* 0x000fe4000bf05270 */
[----:B-123--:R-:W-:Y:S01]  /*8fa0*/  IMAD.HI.U32 R2, R17, UR4, R16 ;  /* 0x0000000411027c27 */ /* 0x00efe2000f8e0010 */
[----:B------:R-:W1:Y:S04]  /*8fb0*/  LDCU UR4, c[0x0][0x4c0] ;  /* 0x00009800ff0477ac */ /* 0x000e680008000800 */
[----:B------:R-:W-:-:S05]  /*8fc0*/  SHF.R.U32.HI R3, RZ, UR5, R2 ;  /* 0x00000005ff037c19 */ /* 0x000fca0008011602 */
[----:B------:R-:W-:-:S04]  /*8fd0*/  IMAD.MOV R18, RZ, RZ, -R3 ;  /* 0x000000ffff127224 */ /* 0x000fc800078e0a03 */
[----:B0-----:R-:W-:-:S04]  /*8fe0*/  IMAD R18, R18, UR6, R17 ;  /* 0x0000000612127c24 */ /* 0x001fc8000f8e0211 */
[C---:B----4-:R-:W-:Y:S02]  /*8ff0*/  IMAD R16, R18.reuse, UR8, RZ ;  /* 0x0000000812107c24 */ /* 0x050fe4000f8e02ff */
        /* <DEDUP_REMOVED lines=32> */
[----:B------:R-:W-:Y:S01]  /*9200*/  MOV R2, RZ ;  /* 0x000000ff00027202 */ /* 0x000fe20000000f00 */
        /* <DEDUP_REMOVED lines=41> */
[----:B------:R-:W-:Y:S01]  /*94a0*/  HFMA2 R4, -RZ, RZ, 0, 0 ;  /* 0x00000000ff047431 */ /* 0x000fe200000001ff */
        /* <DEDUP_REMOVED lines=253> */
[----:B------:R-:W2:Y:S03]  /*a480*/  LDCU.64 UR8, c[0x0][0x5d8] ;  /* 0x0000bb00ff0877ac */ /* 0x000ea60008000a00 */
        /* <DEDUP_REMOVED lines=8> */
.L_x_32919:
[----:B------:R-:W1:Y:S01]  /*a510*/  LDCU.64 UR6, c[0x0][0x5f0] ;  /* 0x0000be00ff0677ac */ /* 0x000e620008000a00 */
[----:B------:R-:W-:-:S04]  /*a520*/  UPRMT UR4, UR40, 0x7771, URZ ;  /* 0x0000777128047896 */ /* 0x000fc800080000ff */
[----:B------:R-:W-:Y:S01]  /*a530*/  UISETP.GT.AND UP0, UPT, UR4, 0x9, UPT ;  /* 0x000000090400788c */ /* 0x000fe2000bf04270 */
[----:B-123--:R-:W-:-:S05]  /*a540*/  IADD3 R2, P0, PT, R0, UR6, RZ ;  /* 0x0000000600027c10 */ /* 0x00efca000ff1e0ff */
        /* <DEDUP_REMOVED lines=15> */
.L_x_32923:
[----:B------:R-:W2:Y:S02]  /*a640*/  LDG.E.U8 R2, desc[UR36][R2.64] ;  /* 0x0000002402027981 */ /* 0x000ea4000c1e1100 */
[----:B--2---:R-:W-:-:S04]  /*a650*/  I2FP.F32.U32 R0, R2 ;  /* 0x0000000200007245 */ /* 0x004fc80000201000 */
[----:B------:R-:W-:-:S04]  /*a660*/  F2FP.BF16.F32.PACK_AB R0, RZ, R0 ;  /* 0x00000000ff00723e */ /* 0x000fc800000010ff */
[----:B------:R-:W-:Y:S01]  /*a670*/  PRMT R19, R0, 0x7610, R19 ;  /* 0x0000761000137816 */ /* 0x000fe20000000013 */
[----:B------:R-:W-:Y:S06]  /*a680*/  BRA `(.L_x_32925) ;  /* 0x0000000c00e07947 */ /* 0x000fec0003800000 */
.L_x_32922:
        /* <DEDUP_REMOVED lines=11> */
.L_x_32927:
[----:B------:R-:W2:Y:S02]  /*a740*/  LDG.E R2, desc[UR36][R2.64] ;  /* 0x0000002402027981 */ /* 0x000ea4000c1e1900 */
[----:B--2---:R-:W-:-:S04]  /*a750*/  I2FP.F32.S32 R0, R2 ;  /* 0x0000000200007245 */ /* 0x004fc80000201400 */
[----:B------:R-:W-:-:S04]  /*a760*/  F2FP.BF16.F32.PACK_AB R0, RZ, R0 ;  /* 0x00000000ff00723e */ /* 0x000fc800000010ff */
[----:B------:R-:W-:Y:S01]  /*a770*/  PRMT R19, R0, 0x7610, R19 ;  /* 0x0000761000137816 */ /* 0x000fe20000000013 */
[----:B------:R-:W-:Y:S06]  /*a780*/  BRA `(.L_x_32925) ;  /* 0x0000000c00a07947 */ /* 0x000fec0003800000 */
.L_x_32926:
[----:B------:R-:W2:Y:S02]  /*a790*/  LDG.E.U16 R2, desc[UR36][R2.64] ;  /* 0x0000002402027981 */ /* 0x000ea4000c1e1500 */
[----:B--2---:R-:W0:Y:S02]  /*a7a0*/  I2F.S16 R0, R2 ;  /* 0x0000000200007306 */ /* 0x004e240000101400 */
[----:B0-----:R-:W-:-:S04]  /*a7b0*/  F2FP.BF16.F32.PACK_AB R0, RZ, R0 ;  /* 0x00000000ff00723e */ /* 0x001fc800000010ff */
[----:B------:R-:W-:Y:S01]  /*a7c0*/  PRMT R19, R0, 0x7610, R19 ;  /* 0x0000761000137816 */ /* 0x000fe20000000013 */
[----:B------:R-:W-:Y:S06]  /*a7d0*/  BRA `(.L_x_32925) ;  /* 0x0000000c008c7947 */ /* 0x000fec0003800000 */
.L_x_32921:
        /* <DEDUP_REMOVED lines=9> */
.L_x_32929:
[----:B------:R-:W2:Y:S02]  /*a870*/  LDG.E.U16 R0, desc[UR36][R2.64] ;  /* 0x0000002402007981 */ /* 0x000ea4000c1e1500 */
[----:B--2---:R-:W-:-:S05]  /*a880*/  HADD2.F32 R0, -RZ, R0.H0_H0 ;  /* 0x20000000ff007230 */ /* 0x004fca0000004100 */
[----:B------:R-:W-:-:S04]  /*a890*/  F2FP.BF16.F32.PACK_AB R0, RZ, R0 ;  /* 0x00000000ff00723e */ /* 0x000fc800000010ff */
[----:B------:R-:W-:Y:S01]  /*a8a0*/  PRMT R19, R0, 0x7610, R19 ;  /* 0x0000761000137816 */ /* 0x000fe20000000013 */
[----:B------:R-:W-:Y:S06]  /*a8b0*/  BRA `(.L_x_32925) ;  /* 0x0000000c00547947 */ /* 0x000fec0003800000 */
.L_x_32928:
        /* <DEDUP_REMOVED lines=9> */
.L_x_32931:
[----:B------:R-:W2:Y:S02]  /*a950*/  LDG.E.U16 R2, desc[UR36][R2.64] ;  /* 0x0000002402027981 */ /* 0x000ea4000c1e1500 */
[----:B--2---:R-:W-:-:S05]  /*a960*/  HADD2.F32 R0, -RZ, R2.H0_H0 ;  /* 0x20000002ff007230 */ /* 0x004fca0000004100 */
[----:B------:R-:W-:-:S04]  /*a970*/  F2FP.BF16.F32.PACK_AB R0, RZ, R0 ;  /* 0x00000000ff00723e */ /* 0x000fc800000010ff */
[----:B------:R-:W-:Y:S01]  /*a980*/  PRMT R19, R0, 0x7610, R19 ;  /* 0x0000761000137816 */ /* 0x000fe20000000013 */
[----:B------:R-:W-:Y:S06]  /*a990*/  BRA `(.L_x_32925) ;  /* 0x0000000c001c7947 */ /* 0x000fec0003800000 */
.L_x_32930:
        /* <DEDUP_REMOVED lines=13> */
.L_x_32920:
        /* <DEDUP_REMOVED lines=14> */
.L_x_32934:
        /* <DEDUP_REMOVED lines=13> */
.L_x_32933:
        /* <DEDUP_REMOVED lines=27> */
.L_x_32936:
        /* <DEDUP_REMOVED lines=14> */
.L_x_32935:
[----:B------:R0:W5:Y:S01]  /*aeb0*/  LDG.E.U16 R19, desc[UR36][R2.64] ;  /* 0x0000002402137981 */ /* 0x000162000c1e1500 */
[----:B------:R-:W-:Y:S05]  /*aec0*/  BRA `(.L_x_32925) ;  /* 0x0000000400d07947 */ /* 0x000fea0003800000 */
.L_x_32932:
        /* <DEDUP_REMOVED lines=13> */
.L_x_32939:
        /* <DEDUP_REMOVED lines=21> */
.L_x_32943:
[----:B------:R-:W-:Y:S05]  /*b0f0*/  BSYNC.RECONVERGENT B1 ;  /* 0x0000000000017941 */ /* 0x000fea0003800200 */
.L_x_32942:
[----:B------:R-:W-:Y:S01]  /*b100*/  IMAD.SHL.U32 R0, R0, 0x100000, RZ ;  /* 0x0010000000007824 */ /* 0x000fe200078e00ff */
[----:B------:R-:W-:-:S04]  /*b110*/  LEA R2, R2, 0x3b800000, 0x17 ;  /* 0x3b80000002027811 */ /* 0x000fc800078eb8ff */
[----:B------:R-:W-:-:S07]  /*b120*/  LOP3.LUT R0, R2, R0, R7, 0xfe, !PT ;  /* 0x0000000002007212 */ /* 0x000fce00078efe07 */
.L_x_32941:
[----:B------:R-:W-:Y:S05]  /*b130*/  BSYNC.RECONVERGENT B0 ;  /* 0x0000000000007941 */ /* 0x000fea0003800200 */
.L_x_32940:
[----:B------:R-:W-:-:S04]  /*b140*/  F2FP.BF16.F32.PACK_AB R0, RZ, R0 ;  /* 0x00000000ff00723e */ /* 0x000fc800000010ff */
[----:B------:R-:W-:Y:S01]  /*b150*/  PRMT R19, R0, 0x7610, R19 ;  /* 0x0000761000137816 */ /* 0x000fe20000000013 */
[----:B------:R-:W-:Y:S06]  /*b160*/  BRA `(.L_x_32925) ;  /* 0x0000000400287947 */ /* 0x000fec0003800000 */
.L_x_32938:
        /* <DEDUP_REMOVED lines=21> */
.L_x_32947:
[----:B------:R-:W-:Y:S05]  /*b2c0*/  BSYNC.RECONVERGENT B1 ;  /* 0x0000000000017941 */ /* 0x000fea0003800200 */
.L_x_32946:
[----:B------:R-:W-:Y:S01]  /*b2d0*/  IMAD.SHL.U32 R0, R0, 0x200000, RZ ;  /* 0x0020000000007824 */ /* 0x000fe200078e00ff */
[----:B------:R-:W-:-:S04]  /*b2e0*/  LEA R2, R2, 0x37800000, 0x17 ;  /* 0x3780000002027811 */ /* 0x000fc800078eb8ff */
[----:B------:R-:W-:-:S07]  /*b2f0*/  LOP3.LUT R0, R2, R0, R7, 0xfe, !PT ;  /* 0x0000000002007212 */ /* 0x000fce00078efe07 */
.L_x_32945:
[----:B------:R-:W-:Y:S05]  /*b300*/  BSYNC.RECONVERGENT B0 ;  /* 0x0000000000007941 */ /* 0x000fea0003800200 */
.L_x_32944:
[----:B------:R-:W-:-:S04]  /*b310*/  F2FP.BF16.F32.PACK_AB R0, RZ, R0 ;  /* 0x00000000ff00723e */ /* 0x000fc800000010ff */
[----:B------:R-:W-:Y:S01]  /*b320*/  PRMT R19, R0, 0x7610, R19 ;  /* 0x0000761000137816 */ /* 0x000fe20000000013 */
[----:B------:R-:W-:Y:S06]  /*b330*/  BRA `(.L_x_32925) ;  /* 0x0000000000b47947 */ /* 0x000fec0003800000 */
.L_x_32937:
        /* <DEDUP_REMOVED lines=14> */
.L_x_32951:
[----:B------:R-:W-:Y:S05]  /*b420*/  BSYNC.RECONVERGENT B0 ;  /* 0x0000000000007941 */ /* 0x000fea0003800200 */
.L_x_32950:
[----:B------:R-:W-:-:S04]  /*b430*/  F2FP.BF16.F32.PACK_AB R0, RZ, R0 ;  /* 0x00000000ff00723e */ /* 0x000fc800000010ff */
[----:B------:R-:W-:Y:S01]  /*b440*/  PRMT R19, R0, 0x7610, R19 ;  /* 0x0000761000137816 */ /* 0x000fe20000000013 */
[----:B------:R-:W-:Y:S06]  /*b450*/  BRA `(.L_x_32925) ;  /* 0x00000000006c7947 */ /* 0x000fec0003800000 */
.L_x_32924:
        /* <DEDUP_REMOVED lines=12> */
[----:B---3--:R-:W-:Y:S01]  /*b520*/  IMAD.U32 R10, RZ, RZ, UR8 ;  /* 0x00000008ff0a7e24 */ /* 0x008fe2000f8e00ff */
[----:B------:R-:W-:-:S07]  /*b530*/  MOV R11, UR9 ;  /* 0x00000009000b7c02 */ /* 0x000fce0008000f00 */
[----:B------:R-:W-:-:S07]  /*b540*/  LEPC R20, `(.L_x_32952) ;  /* 0x000000001014794e */ /* 0x000fce0000000000 */
[----:B--2---:R-:W-:Y:S05]  /*b550*/  CALL.ABS.NOINC R2 ;  /* 0x0000000002007343 */ /* 0x004fea0003c00000 */
.L_x_32952:
[----:B------:R-:W-:Y:S01]  /*b560*/  PRMT R19, RZ, 0x7610, R19 ;  /* 0x00007610ff137816 */ /* 0x000fe20000000013 */
[----:B------:R-:W-:Y:S06]  /*b570*/  BRA `(.L_x_32925) ;  /* 0x0000000000247947 */ /* 0x000fec0003800000 */
.L_x_32949:
[----:B------:R-:W2:Y:S02]  /*b580*/  LDG.E.64 R2, desc[UR36][R2.64] ;  /* 0x0000002402027981 */ /* 0x000ea4000c1e1b00 */
[----:B--2---:R-:W0:Y:S02]  /*b590*/  I2F.U64 R0, R2 ;  /* 0x0000000200007312 */ /* 0x004e240000301000 */
[----:B0-----:R-:W-:-:S04]  /*b5a0*/  F2FP.BF16.F32.PACK_AB R0, RZ, R0 ;  /* 0x00000000ff00723e */ /* 0x001fc800000010ff */
[----:B------:R-:W-:Y:S01]  /*b5b0*/  PRMT R19, R0, 0x7610, R19 ;  /* 0x0000761000137816 */ /* 0x000fe20000000013 */
[----:B------:R-:W-:Y:S06]  /*b5c0*/  BRA `(.L_x_32925) ;  /* 0x0000000000107947 */ /* 0x000fec0003800000 */
.L_x_32948:
[----:B------:R-:W2:Y:S02]  /*b5d0*/  LDG.E R2, desc[UR36][R2.64] ;  /* 0x0000002402027981 */ /* 0x000ea4000c1e1900 */
[----:B--2---:R-:W-:-:S04]  /*b5e0*/  I2FP.F32.U32 R0, R2 ;  /* 0x0000000200007245 */ /* 0x004fc80000201000 */
[----:B------:R-:W-:-:S04]  /*b5f0*/  F2FP.BF16.F32.PACK_AB R0, RZ, R0 ;  /* 0x00000000ff00723e */ /* 0x000fc800000010ff */
[----:B------:R-:W-:-:S07]  /*b600*/  PRMT R19, R0, 0x7610, R19 ;  /* 0x0000761000137816 */ /* 0x000fce0000000013 */
.L_x_32925:
        /* <DEDUP_REMOVED lines=18> */
.L_x_32956:
[----:B------:R-:W2:Y:S02]  /*b730*/  LDG.E.U8 R2, desc[UR36][R2.64] ;  /* 0x0000002402027981 */ /* 0x000ea4000c1e1100 */
[----:B--2---:R-:W-:-:S04]  /*b740*/  I2FP.F32.U32 R0, R2 ;  /* 0x0000000200007245 */ /* 0x004fc80000201000 */
[----:B------:R-:W-:Y:S01]  /*b750*/  F2FP.BF16.F32.PACK_AB R0, RZ, R0 ;  /* 0x00000000ff00723e */ /* 0x000fe200000010ff */
[----:B------:R-:W-:Y:S06]  /*b760*/  BRA `(.L_x_32958) ;  /* 0x0000000c00a47947 */ /* 0x000fec0003800000 */
.L_x_32955:
        /* <DEDUP_REMOVED lines=10> */
.L_x_32960:
[----:B------:R-:W2:Y:S02]  /*b810*/  LDG.E R2, desc[UR36][R2.64] ;  /* 0x0000002402027981 */ /* 0x000ea4000c1e1900 */
[----:B--2---:R-:W-:-:S04]  /*b820*/  I2FP.F32.S32 R0, R2 ;  /* 0x0000000200007245 */ /* 0x004fc80000201400 */
[----:B------:R-:W-:Y:S01]  /*b830*/  F2FP.BF16.F32.PACK_AB R0, RZ, R0 ;  /* 0x00000000ff00723e */ /* 0x000fe200000010ff */
[----:B------:R-:W-:Y:S06]  /*b840*/  BRA `(.L_x_32958) ;  /* 0x0000000c006c7947 */ /* 0x000fec0003800000 */
.L_x_32959:
[----:B------:R-:W2:Y:S02]  /*b850*/  LDG.E.U16 R2, desc[UR36][R2.64] ;  /* 0x0000002402027981 */ /* 0x000ea4000c1e1500 */
[----:B--2---:R-:W0:Y:S02]  /*b860*/  I2F.S16 R0, R2 ;  /* 0x0000000200007306 */ /* 0x004e240000101400 */
[----:B0-----:R-:W-:Y:S01]  /*b870*/  F2FP.BF16.F32.PACK_AB R0, RZ, R0 ;  /* 0x00000000ff00723e */ /* 0x001fe200000010ff */
[----:B------:R-:W-:Y:S06]  /*b880*/  BRA `(.L_x_32958) ;  /* 0x0000000c005c7947 */ /* 0x000fec0003800000 */
.L_x_32954:
        /* <DEDUP_REMOVED lines=9> */
.L_x_32962:
[----:B------:R-:W2:Y:S02]  /*b920*/  LDG.E.U16 R0, desc[UR36][R2.64] ;  /* 0x0000002402007981 */ /* 0x000ea4000c1e1500 */
[----:B--2---:R-:W-:-:S05]  /*b930*/  HADD2.F32 R0, -RZ, R0.H0_H0 ;  /* 0x20000000ff007230 */ /* 0x004fca0000004100 */
[----:B------:R-:W-:Y:S01]  /*b940*/  F2FP.BF16.F32.PACK_AB R0, RZ, R0 ;  /* 0x00000000ff00723e */ /* 0x000fe200000010ff */
[----:B------:R-:W-:Y:S06]  /*b950*/  BRA `(.L_x_32958) ;  /* 0x0000000c00287947 */ /* 0x000fec0003800000 */
.L_x_32961:
        /* <DEDUP_REMOVED lines=9> */
.L_x_32964:
[----:B------:R-:W2:Y:S02]  /*b9f0*/  LDG.E.U16 R2, desc[UR36][R2.64] ;  /* 0x0000002402027981 */ /* 0x000ea4000c1e1500 */
[----:B--2---:R-:W-:-:S05]  /*ba00*/  HADD2.F32 R0, -RZ, R2.H0_H0 ;  /* 0x20000002ff007230 */ /* 0x004fca0000004100 */
[----:B------:R-:W-:Y:S01]  /*ba10*/  F2FP.BF16.F32.PACK_AB R0, RZ, R0 ;  /* 0x00000000ff00723e */ /* 0x000fe200000010ff */
[----:B------:R-:W-:Y:S06]  /*ba20*/  BRA `(.L_x_32958) ;  /* 0x0000000800f47947 */ /* 0x000fec0003800000 */
.L_x_32963:
        /* <DEDUP_REMOVED lines=12> */
.L_x_32953:
        /* <DEDUP_REMOVED lines=13> */
.L_x_32967:
        /* <DEDUP_REMOVED lines=12> */
.L_x_32966:
        /* <DEDUP_REMOVED lines=27> */
.L_x_32969:
        /* <DEDUP_REMOVED lines=13> */
.L_x_32968:
[----:B------:R0:W5:Y:S01]  /*bf00*/  LDG.E.U16 R0, desc[UR36][R2.64] ;  /* 0x0000002402007981 */ /* 0x000162000c1e1500 */
[----:B------:R-:W-:Y:S05]  /*bf10*/  BRA `(.L_x_32958) ;  /* 0x0000000400b87947 */ /* 0x000fea0003800000 */
.L_x_32965:
        /* <DEDUP_REMOVED lines=12> */
.L_x_32972:
        /* <DEDUP_REMOVED lines=21> */
.L_x_32976:
[----:B------:R-:W-:Y:S05]  /*c130*/  BSYNC.RECONVERGENT B1 ;  /* 0x0000000000017941 */ /* 0x000fea0003800200 */
.L_x_32975:
[----:B------:R-:W-:Y:S02]  /*c140*/  SHF.L.U32 R0, R0, 0x14, RZ ;  /* 0x0000001400007819 */ /* 0x000fe400000006ff */
[----:B------:R-:W-:-:S04]  /*c150*/  LEA R2, R2, 0x3b800000, 0x17 ;  /* 0x3b80000002027811 */ /* 0x000fc800078eb8ff */
[----:B------:R-:W-:-:S07]  /*c160*/  LOP3.LUT R0, R2, R0, R7, 0xfe, !PT ;  /* 0x0000000002007212 */ /* 0x000fce00078efe07 */
.L_x_32974:
[----:B------:R-:W-:Y:S05]  /*c170*/  BSYNC.RECONVERGENT B0 ;  /* 0x0000000000007941 */ /* 0x000fea0003800200 */
.L_x_32973:
[----:B------:R-:W-:Y:S01]  /*c180*/  F2FP.BF16.F32.PACK_AB R0, RZ, R0 ;  /* 0x00000000ff00723e */ /* 0x000fe200000010ff */
[----:B------:R-:W-:Y:S06]  /*c190*/  BRA `(.L_x_32958) ;  /* 0x0000000400187947 */ /* 0x000fec0003800000 */
.L_x_32971:
        /* <DEDUP_REMOVED lines=21> */
.L_x_32980:
[----:B------:R-:W-:Y:S05]  /*c2f0*/  BSYNC.RECONVERGENT B1 ;  /* 0x0000000000017941 */ /* 0x000fea0003800200 */
.L_x_32979:
[----:B------:R-:W-:Y:S01]  /*c300*/  IMAD.SHL.U32 R0, R0, 0x200000, RZ ;  /* 0x0020000000007824 */ /* 0x000fe200078e00ff */
[----:B------:R-:W-:-:S04]  /*c310*/  LEA R2, R2, 0x37800000, 0x17 ;  /* 0x3780000002027811 */ /* 0x000fc800078eb8ff */
[----:B------:R-:W-:-:S07]  /*c320*/  LOP3.LUT R0, R2, R0, R7, 0xfe, !PT ;  /* 0x0000000002007212 */ /* 0x000fce00078efe07 */
.L_x_32978:
[----:B------:R-:W-:Y:S05]  /*c330*/  BSYNC.RECONVERGENT B0 ;  /* 0x0000000000007941 */ /* 0x000fea0003800200 */
.L_x_32977:
[----:B------:R-:W-:Y:S01]  /*c340*/  F2FP.BF16.F32.PACK_AB R0, RZ, R0 ;  /* 0x00000000ff00723e */ /* 0x000fe200000010ff */
[----:B------:R-:W-:Y:S06]  /*c350*/  BRA `(.L_x_32958) ;  /* 0x0000000000a87947 */ /* 0x000fec0003800000 */
.L_x_32970:
        /* <DEDUP_REMOVED lines=14> */
.L_x_32984:
[----:B------:R-:W-:Y:S05]  /*c440*/  BSYNC.RECONVERGENT B0 ;  /* 0x0000000000007941 */ /* 0x000fea0003800200 */
.L_x_32983:
[----:B------:R-:W-:Y:S01]  /*c450*/  F2FP.BF16.F32.PACK_AB R0, RZ, R0 ;  /* 0x00000000ff00723e */ /* 0x000fe200000010ff */
[----:B------:R-:W-:Y:S06]  /*c460*/  BRA `(.L_x_32958) ;  /* 0x0000000000647947 */ /* 0x000fec0003800000 */
.L_x_32957:
        /* <DEDUP_REMOVED lines=16> */
.L_x_32985:
[----:B------:R-:W-:Y:S01]  /*c570*/  PRMT R0, RZ, 0x7610, R0 ;  /* 0x00007610ff007816 */ /* 0x000fe20000000000 */
[----:B------:R-:W-:Y:S06]  /*c580*/  BRA `(.L_x_32958) ;  /* 0x00000000001c7947 */ /* 0x000fec0003800000 */
.L_x_32982:
[----:B------:R-:W2:Y:S02]  /*c590*/  LDG.E.64 R2, desc[UR36][R2.64] ;  /* 0x0000002402027981 */ /* 0x000ea4000c1e1b00 */
[----:B--2---:R-:W0:Y:S02]  /*c5a0*/  I2F.U64 R0, R2 ;  /* 0x0000000200007312 */ /* 0x004e240000301000 */
[----:B0-----:R-:W-:Y:S01]  /*c5b0*/  F2FP.BF16.F32.PACK_AB R0, RZ, R0 ;  /* 0x00000000ff00723e */ /* 0x001fe200000010ff */
[----:B------:R-:W-:Y:S06]  /*c5c0*/  BRA `(.L_x_32958) ;  /* 0x00000000000c7947 */ /* 0x000fec0003800000 */
.L_x_32981:
[----:B------:R-:W2:Y:S02]  /*c5d0*/  LDG.E R2, desc[UR36][R2.64] ;  /* 0x0000002402027981 */ /* 0x000ea4000c1e1900 */
[----:B--2---:R-:W-:-:S04]  /*c5e0*/  I2FP.F32.U32 R0, R2 ;  /* 0x0000000200007245 */ /* 0x004fc80000201000 */
[----:B------:R-:W-:-:S07]  /*c5f0*/  F2FP.BF16.F32.PACK_AB R0, RZ, R0 ;  /* 0x00000000ff00723e */ /* 0x000fce00000010ff */
.L_x_32958:
[----:B-----5:R-:W-:Y:S01]  /*c600*/  SHF.L.U32 R19, R19, 0x10, RZ ;  /* 0x0000001013137819 */ /* 0x020fe200000006ff */
[----:B------:R-:W-:Y:S01]  /*c610*/  IMAD.U32 R0, R0, 0x10000, RZ ;  /* 0x0001000000007824 */ /* 0x000fe200078e00ff */
[----:B------:R-:W0:Y:S04]  /*c620*/  LDCU.64 UR4, c[0x0][0x5e8] ;  /* 0x0000bd00ff0477ac */ /* 0x000e280008000a00 */
[----:B------:R-:W1:Y:S01]  /*c630*/  MUFU.LG2 R19, R19 ;  /* 0x0000001300137308 */ /* 0x000e620000000c00 */
[----:B------:R-:W-:-:S04]  /*c640*/  ULOP3.LUT UR6, UR40, 0xff, URZ, 0xc0, !UPT ;  /* 0x000000ff28067892 */ /* 0x000fc8000f8ec0ff */
        /* <DEDUP_REMOVED lines=19> */
.L_x_32989:
[----:B-1----:R-:W-:-:S06]  /*c780*/  IMAD.U32 R5, R5, 0x10000, RZ ;  /* 0x0001000005057824 */ /* 0x002fcc00078e00ff */
[----:B------:R-:W1:Y:S02]  /*c790*/  F2I.S64.TRUNC R4, R5 ;  /* 0x0000000500047311 */ /* 0x000e64000020d900 */
[----:B-1----:R1:W-:Y:S01]  /*c7a0*/  STG.E.U8 desc[UR36][R2.64], R4 ;  /* 0x0000000402007986 */ /* 0x0023e2000c101124 */
[----:B------:R-:W-:Y:S05]  /*c7b0*/  BRA `(.L_x_32991) ;  /* 0x0000000c006c7947 */ /* 0x000fea0003800000 */
.L_x_32988:
        /* <DEDUP_REMOVED lines=10> */
.L_x_32993:
[----:B-1----:R-:W-:-:S06]  /*c860*/  SHF.L.U32 R5, R5, 0x10, RZ ;  /* 0x0000001005057819 */ /* 0x002fcc00000006ff */
[----:B------:R-:W1:Y:S02]  /*c870*/  F2I.FTZ.TRUNC.NTZ R5, R5 ;  /* 0x0000000500057305 */ /* 0x000e64000021f100 */
[----:B-1----:R1:W-:Y:S01]  /*c880*/  STG.E desc[UR36][R2.64], R5 ;  /* 0x0000000502007986 */ /* 0x0023e2000c101924 */
[----:B------:R-:W-:Y:S05]  /*c890*/  BRA `(.L_x_32991) ;  /* 0x0000000c00347947 */ /* 0x000fea0003800000 */
.L_x_32992:
[----:B-1----:R-:W-:-:S06]  /*c8a0*/  IMAD.U32 R5, R5, 0x10000, RZ ;  /* 0x0001000005057824 */ /* 0x002fcc00078e00ff */
[----:B------:R-:W1:Y:S02]  /*c8b0*/  F2I.FTZ.TRUNC.NTZ R5, R5 ;  /* 0x0000000500057305 */ /* 0x000e64000021f100 */
[----:B-1----:R1:W-:Y:S01]  /*c8c0*/  STG.E.U16 desc[UR36][R2.64], R5 ;  /* 0x0000000502007986 */ /* 0x0023e2000c101524 */
[----:B------:R-:W-:Y:S05]  /*c8d0*/  BRA `(.L_x_32991) ;  /* 0x0000000c00247947 */ /* 0x000fea0003800000 */
.L_x_32987:
        /* <DEDUP_REMOVED lines=9> */
.L_x_32995:
[----:B01----:R-:W-:-:S05]  /*c970*/  IMAD.U32 R0, R5, 0x10000, RZ ;  /* 0x0001000005007824 */ /* 0x003fca00078e00ff */
[----:B------:R-:W-:-:S05]  /*c980*/  F2FP.F16.F32.PACK_AB R0, RZ, R0 ;  /* 0x00000000ff00723e */ /* 0x000fca00000000ff */
[----:B------:R0:W-:Y:S01]  /*c990*/  STG.E.U16 desc[UR36][R2.64], R0 ;  /* 0x0000000002007986 */ /* 0x0001e2000c101524 */
[----:B------:R-:W-:Y:S05]  /*c9a0*/  BRA `(.L_x_32991) ;  /* 0x0000000800f07947 */ /* 0x000fea0003800000 */
.L_x_32994:
        /* <DEDUP_REMOVED lines=10> */
.L_x_32997:
[----:B-1----:R-:W-:-:S04]  /*ca50*/  SHF.L.U32 R5, R5, 0x10, RZ ;  /* 0x0000001005057819 */ /* 0x002fc800000006ff */
[----:B------:R-:W-:-:S04]  /*ca60*/  F2FP.F16.F32.PACK_AB R5, RZ, R5 ;  /* 0x00000005ff05723e */ /* 0x000fc800000000ff */
[----:B------:R-:W-:-:S05]  /*ca70*/  PRMT R5, R5, 0x5410, RZ ;  /* 0x0000541005057816 */ /* 0x000fca00000000ff */
[----:B------:R1:W-:Y:S01]  /*ca80*/  STG.E desc[UR36][R2.64], R5 ;  /* 0x0000000502007986 */ /* 0x0003e2000c101924 */
[----:B------:R-:W-:Y:S05]  /*ca90*/  BRA `(.L_x_32991) ;  /* 0x0000000800b47947 */ /* 0x000fea0003800000 */
.L_x_32996:
[----:B-1----:R-:W-:-:S04]  /*caa0*/  IMAD.U32 R4, R5, 0x10000, RZ ;  /* 0x0001000005047824 */ /* 0x002fc800078e00ff */
[----:B------:R-:W-:-:S06]  /*cab0*/  FMUL.FTZ R4, R4, 1 ;  /* 0x3f80000004047820 */ /* 0x000fcc0000410000 */
[----:B------:R-:W1:Y:S02]  /*cac0*/  F2F.F64.F32 R4, R4 ;  /* 0x0000000400047310 */ /* 0x000e640000201800 */
[----:B-1----:R1:W-:Y:S01]  /*cad0*/  STG.E.64 desc[UR36][R2.64], R4 ;  /* 0x0000000402007986 */ /* 0x0023e2000c101b24 */
[----:B------:R-:W-:Y:S05]  /*cae0*/  BRA `(.L_x_32991) ;  /* 0x0000000800a07947 */ /* 0x000fea0003800000 */
.L_x_32986:
        /* <DEDUP_REMOVED lines=14> */
.L_x_33001:
        /* <DEDUP_REMOVED lines=18> */
.L_x_33004:
[----:B------:R-:W-:-:S04]  /*ccf0*/  SHF.R.U32.HI R5, RZ, 0x18, R5 ;  /* 0x00000018ff057819 */ /* 0x000fc80000011605 */
[----:B------:R-:W-:-:S07]  /*cd00*/  LOP3.LUT R0, R0, 0x80, R5, 0xf8, !PT ;  /* 0x0000008000007812 */ /* 0x000fce00078ef805 */
.L_x_33003:
[----:B------:R-:W-:Y:S05]  /*cd10*/  BSYNC.RECONVERGENT B0 ;  /* 0x0000000000007941 */ /* 0x000fea0003800200 */
.L_x_33002:
[----:B------:R0:W-:Y:S01]  /*cd20*/  STG.E.U8 desc[UR36][R2.64], R0 ;  /* 0x0000000002007986 */ /* 0x0001e2000c101124 */
[----:B------:R-:W-:Y:S05]  /*cd30*/  BRA `(.L_x_32991) ;  /* 0x00000008000c7947 */ /* 0x000fea0003800000 */
.L_x_33000:
        /* <DEDUP_REMOVED lines=18> */
.L_x_33007:
[----:B------:R-:W-:-:S04]  /*ce60*/  SHF.R.U32.HI R5, RZ, 0x18, R5 ;  /* 0x00000018ff057819 */ /* 0x000fc80000011605 */
[----:B------:R-:W-:-:S07]  /*ce70*/  LOP3.LUT R0, R0, 0x80, R5, 0xf8, !PT ;  /* 0x0000008000007812 */ /* 0x000fce00078ef805 */
.L_x_33006:
[----:B------:R-:W-:Y:S05]  /*ce80*/  BSYNC.RECONVERGENT B0 ;  /* 0x0000000000007941 */ /* 0x000fea0003800200 */
.L_x_33005:
[----:B------:R0:W-:Y:S01]  /*ce90*/  STG.E.U8 desc[UR36][R2.64], R0 ;  /* 0x0000000002007986 */ /* 0x0001e2000c101124 */
[----:B------:R-:W-:Y:S05]  /*cea0*/  BRA `(.L_x_32991) ;  /* 0x0000000400b07947 */ /* 0x000fea0003800000 */
.L_x_32999:
        /* <DEDUP_REMOVED lines=22> */
.L_x_33009:
[----:B-1----:R-:W-:-:S06]  /*d010*/  IMAD.U32 R5, R5, 0x10000, RZ ;  /* 0x0001000005057824 */ /* 0x002fcc00078e00ff */
[----:B------:R-:W1:Y:S02]  /*d020*/  F2I.U64.TRUNC R4, R5 ;  /* 0x0000000500047311 */ /* 0x000e64000020d800 */
[----:B-1----:R1:W-:Y:S01]  /*d030*/  STG.E.64 desc[UR36][R2.64], R4 ;  /* 0x0000000402007986 */ /* 0x0023e2000c101b24 */
[----:B------:R-:W-:Y:S05]  /*d040*/  BRA `(.L_x_32991) ;  /* 0x0000000400487947 */ /* 0x000fea0003800000 */
.L_x_33008:
[----:B-1----:R-:W-:-:S06]  /*d050*/  IMAD.U32 R5, R5, 0x10000, RZ ;  /* 0x0001000005057824 */ /* 0x002fcc00078e00ff */
[----:B------:R-:W1:Y:S02]  /*d060*/  F2I.FTZ.U32.TRUNC.NTZ R5, R5 ;  /* 0x0000000500057305 */ /* 0x000e64000021f000 */
[----:B-1----:R1:W-:Y:S01]  /*d070*/  STG.E desc[UR36][R2.64], R5 ;  /* 0x0000000502007986 */ /* 0x0023e2000c101924 */
[----:B------:R-:W-:Y:S05]  /*d080*/  BRA `(.L_x_32991) ;  /* 0x0000000400387947 */ /* 0x000fea0003800000 */
.L_x_32998:
        /* <DEDUP_REMOVED lines=11> */
.L_x_33011:
[----:B-1----:R-:W-:Y:S01]  /*d140*/  IMAD.U32 R5, R5, 0x10000, RZ ;  /* 0x0001000005057824 */ /* 0x002fe200078e00ff */
[----:B------:R-:W-:-:S03]  /*d150*/  CS2R R6, SRZ ;  /* 0x0000000000067805 */ /* 0x000fc6000001ff00 */
[----:B------:R-:W-:-:S06]  /*d160*/  FMUL.FTZ R5, R5, 1 ;  /* 0x3f80000005057820 */ /* 0x000fcc0000410000 */
[----:B------:R-:W1:Y:S02]  /*d170*/  F2F.F64.F32 R4, R5 ;  /* 0x0000000500047310 */ /* 0x000e640000201800 */
[----:B-1----:R1:W-:Y:S01]  /*d180*/  STG.E.128 desc[UR36][R2.64], R4 ;  /* 0x0000000402007986 */ /* 0x0023e2000c101d24 */
[----:B------:R-:W-:Y:S05]  /*d190*/  BRA `(.L_x_32991) ;  /* 0x0000000000f47947 */ /* 0x000fea0003800000 */
.L_x_33010:
[----:B------:R-:W-:-:S09]  /*d1a0*/  UISETP.NE.AND UP0, UPT, UR6, 0xf, UPT ;  /* 0x0000000f0600788c */ /* 0x000fd2000bf05270 */
[----:B------:R-:W-:Y:S05]  /*d1b0*/  BRA.U !UP0, `(.L_x_33012) ;  /* 0x0000000108e87547 */ /* 0x000fea000b800000 */
[----:B------:R-:W-:-:S09]  /*d1c0*/  UISETP.NE.AND UP0, UPT, UR6, 0x17, UPT ;  /* 0x000000170600788c */ /* 0x000fd2000bf05270 */
[----:B------:R-:W-:Y:S05]  /*d1d0*/  BRA.U !UP0, `(.L_x_33013) ;  /* 0x0000000108907547 */ /* 0x000fea000b800000 */
[----:B------:R-:W-:-:S09]  /*d1e0*/  UISETP.NE.AND UP0, UPT, UR6, 0x18, UPT ;  /* 0x000000180600788c */ /* 0x000fd2000bf05270 */
[----:B------:R-:W-:Y:S05]  /*d1f0*/  BRA.U !UP0, `(.L_x_33014) ;  /* 0x0000000108447547 */ /* 0x000fea000b800000 */
.L_x_32990:
        /* <DEDUP_REMOVED lines=10> */
[----:B----4-:R-:W-:Y:S02]  /*d2a0*/  IMAD.U32 R6, RZ, RZ, UR6 ;  /* 0x00000006ff067e24 */ /* 0x010fe4000f8e00ff */
[----:B------:R-:W-:Y:S02]  /*d2b0*/  IMAD.U32 R7, RZ, RZ, UR7 ;  /* 0x00000007ff077e24 */ /* 0x000fe4000f8e00ff */
[----:B-----5:R-:W-:Y:S02]  /*d2c0*/  IMAD.U32 R10, RZ, RZ, UR8 ;  /* 0x00000008ff0a7e24 */ /* 0x020fe4000f8e00ff */
[----:B--2---:R-:W-:-:S07]  /*d2d0*/  IMAD.U32 R11, RZ, RZ, UR9 ;  /* 0x00000009ff0b7e24 */ /* 0x004fce000f8e00ff */
[----:B------:R-:W-:-:S07]  /*d2e0*/  LEPC R20, `(.L_x_33015) ;  /* 0x000000001014794e */ /* 0x000fce0000000000 */
[----:B---3--:R-:W-:Y:S05]  /*d2f0*/  CALL.ABS.NOINC R2 ;  /* 0x0000000002007343 */ /* 0x008fea0003c00000 */
.L_x_33015:
[----:B------:R-:W-:Y:S05]  /*d300*/  BRA `(.L_x_32991) ;  /* 0x0000000000987947 */ /* 0x000fea0003800000 */
.L_x_33014:
        /* <DEDUP_REMOVED lines=13> */
.L_x_33017:
[----:B------:R-:W-:Y:S05]  /*d3e0*/  BSYNC.RECONVERGENT B0 ;  /* 0x0000000000007941 */ /* 0x000fea0003800200 */
.L_x_33016:
[----:B------:R-:W-:-:S05]  /*d3f0*/  LOP3.LUT R5, R0, 0x80, R5, 0xf8, !PT ;  /* 0x0000008000057812 */ /* 0x000fca00078ef805 */
[----:B------:R4:W-:Y:S01]  /*d400*/  STG.E.U8 desc[UR36][R2.64], R5 ;  /* 0x0000000502007986 */ /* 0x0009e2000c101124 */
[----:B------:R-:W-:Y:S05]  /*d410*/  BRA `(.L_x_32991) ;  /* 0x0000000000547947 */ /* 0x000fea0003800000 */
.L_x_33013:
        /* <DEDUP_REMOVED lines=12> */
.L_x_33019:
[----:B------:R-:W-:Y:S02]  /*d4e0*/  ISETP.GT.U32.AND P0, PT, R4, 0x7f800000, PT ;  /* 0x7f8000000400780c */ /* 0x000fe40003f04070 */
[----:B0-----:R-:W-:-:S04]  /*d4f0*/  MOV R0, 0x7f ;  /* 0x0000007f00007802 */ /* 0x001fc80000000f00 */
[----:B------:R-:W-:-:S07]  /*d500*/  SEL R0, R0, 0x7c, P0 ;  /* 0x0000007c00007807 */ /* 0x000fce0000000000 */
.L_x_33020:
[----:B------:R-:W-:Y:S05]  /*d510*/  BSYNC.RECONVERGENT B0 ;  /* 0x0000000000007941 */ /* 0x000fea0003800200 */
.L_x_33018:
[----:B------:R-:W-:-:S04]  /*d520*/  SHF.R.U32.HI R5, RZ, 0x18, R5 ;  /* 0x00000018ff057819 */ /* 0x000fc80000011605 */
[----:B------:R-:W-:-:S05]  /*d530*/  LOP3.LUT R5, R0, 0x80, R5, 0xf8, !PT ;  /* 0x0000008000057812 */ /* 0x000fca00078ef805 */
[----:B------:R3:W-:Y:S01]  /*d540*/  STG.E.U8 desc[UR36][R2.64], R5 ;  /* 0x0000000502007986 */ /* 0x0007e2000c101124 */
[----:B------:R-:W-:Y:S05]  /*d550*/  BRA `(.L_x_32991) ;  /* 0x0000000000047947 */ /* 0x000fea0003800000 */
.L_x_33012:
[----:B-1----:R1:W-:Y:S02]  /*d560*/  STG.E.U16 desc[UR36][R2.64], R5 ;  /* 0x0000000502007986 */ /* 0x0023e4000c101524 */
.L_x_32991:
[----:B------:R-:W-:-:S07]  /*d570*/  VIADD R17, R17, 0x80 ;  /* 0x0000008011117836 */ /* 0x000fce0000000000 */
.L_x_32918:
[----:B------:R-:W-:Y:S05]  /*d580*/  BSYNC.RECONVERGENT B6 ;  /* 0x0000000000067941 */ /* 0x000fea0003800200 */
.L_x_32917:
[----:B------:R-:W5:Y:S02]  /*d590*/  LDCU UR4, c[0x0][0x380] ;  /* 0x00007000ff0477ac */ /* 0x000f640008000800 */
[----:B-----5:R-:W-:-:S13]  /*d5a0*/  ISETP.GE.AND P0, PT, R17, UR4, PT ;  /* 0x0000000411007c0c */ /* 0x020fda000bf06270 */
[----:B------:R-:W-:Y:S05]  /*d5b0*/  @P0 EXIT ;  /* 0x000000000000094d */ /* 0x000fea0003800000 */
[----:B------:R-:W5:Y:S01]  /*d5c0*/  LDCU UR4, c[0x0][0x388] ;  /* 0x00007100ff0477ac */ /* 0x000f620008000800 */
[----:B------:R-:W-:Y:S02]  /*d5d0*/  IMAD.MOV.U32 R18, RZ, RZ, RZ ;  /* 0x000000ffff127224 */ /* 0x000fe400078e00ff */
[----:B0---4-:R-:W-:Y:S02]  /*d5e0*/  IMAD.MOV.U32 R0, RZ, RZ, RZ ;  /* 0x000000ffff007224 */ /* 0x011fe400078e00ff */
        /* <DEDUP_REMOVED lines=8> */
[----:B-123--:R-:W-:Y:S01]  /*d670*/  IMAD.HI.U32 R2, R17, UR4, R16 ;  /* 0x0000000411027c27 */ /* 0x00efe2000f8e0010 */
[----:B------:R-:W1:Y:S04]  /*d680*/  LDCU UR4, c[0x0][0x4c0] ;  /* 0x00009800ff0477ac */ /* 0x000e680008000800 */
[----:B------:R-:W-:-:S04]  /*d690*/  SHF.R.U32.HI R3, RZ, UR5, R2 ;  /* 0x00000005ff037c19 */ /* 0x000fc80008011602 */
[----:B------:R-:W-:-:S05]  /*d6a0*/  IADD3 R0, PT, PT, -R3, RZ, RZ ;  /* 0x000000ff03007210 */ /* 0x000fca0007ffe1ff */
        /* <DEDUP_REMOVED lines=333> */
[----:B------:R-:W-:-:S04]  /*eb80*/  SHF.R.U32.HI R2, RZ, UR5, R2 ;  /* 0x00000005ff027c19 */ /* 0x000fc80008011602 */
[----:B------:R-:W-:-:S05]  /*eb90*/  IADD3 R3, PT, PT, -R2, RZ, RZ ;  /* 0x000000ff02037210 */ /* 0x000fca0007ffe1ff */
[----:B-1----:R-:W-:-:S04]  /*eba0*/  IMAD R5, R3, UR6, R5 ;  /* 0x0000000603057c24 */ /* 0x002fc8000f8e0205 */
[C---:B--2---:R-:W-:Y:S02]  /*ebb0*/  IMAD R16, R5.reuse, UR8, R16 ;  /* 0x0000000805107c24 */ /* 0x044fe4000f8e0210 */
[C---:B------:R-:W-:Y:S02]  /*ebc0*/  IMAD R0, R5.reuse, UR9, R0 ;  /* 0x0000000905007c24 */ /* 0x040fe4000f8e0200 */
[----:B0-----:R-:W-:-:S07]  /*ebd0*/  IMAD R18, R5, UR4, R18 ;  /* 0x0000000405127c24 */ /* 0x001fce000f8e0212 */
.L_x_33021:
[----:B------:R-:W0:Y:S01]  /*ebe0*/  LDCU.64 UR6, c[0x0][0x5e8] ;  /* 0x0000bd00ff0677ac */ /* 0x000e220008000a00 */
[----:B------:R-:W1:Y:S01]  /*ebf0*/  LDCU.64 UR8, c[0x0][0x5f0] ;  /* 0x0000be00ff0877ac */ /* 0x000e620008000a00 */
        /* <DEDUP_REMOVED lines=20> */
.L_x_33025:
[----:B------:R-:W2:Y:S02]  /*ed40*/  LDG.E.U8 R2, desc[UR36][R2.64] ;  /* 0x0000002402027981 */ /* 0x000ea4000c1e1100 */
[----:B--2---:R-:W-:-:S04]  /*ed50*/  I2FP.F32.U32 R0, R2 ;  /* 0x0000000200007245 */ /* 0x004fc80000201000 */
[----:B------:R-:W-:-:S04]  /*ed60*/  F2FP.BF16.F32.PACK_AB R0, RZ, R0 ;  /* 0x00000000ff00723e */ /* 0x000fc800000010ff */
[----:B------:R-:W-:Y:S01]  /*ed70*/  PRMT R19, R0, 0x7610, R19 ;  /* 0x0000761000137816 */ /* 0x000fe20000000013 */
[----:B------:R-:W-:Y:S06]  /*ed80*/  BRA `(.L_x_33027) ;  /* 0x0000000c00e07947 */ /* 0x000fec0003800000 */
.L_x_33024:
        /* <DEDUP_REMOVED lines=11> */
.L_x_33029:
[----:B------:R-:W2:Y:S02]  /*ee40*/  LDG.E R2, desc[UR36][R2.64] ;  /* 0x0000002402027981 */ /* 0x000ea4000c1e1900 */
[----:B--2---:R-:W-:-:S04]  /*ee50*/  I2FP.F32.S32 R0, R2 ;  /* 0x0000000200007245 */ /* 0x004fc80000201400 */
[----:B------:R-:W-:-:S04]  /*ee60*/  F2FP.BF16.F32.PACK_AB R0, RZ, R0 ;  /* 0x00000000ff00723e */ /* 0x000fc800000010ff */
[----:B------:R-:W-:Y:S01]  /*ee70*/  PRMT R19, R0, 0x7610, R19 ;  /* 0x0000761000137816 */ /* 0x000fe20000000013 */
[----:B------:R-:W-:Y:S06]  /*ee80*/  BRA `(.L_x_33027) ;  /* 0x0000000c00a07947 */ /* 0x000fec0003800000 */
.L_x_33028:
[----:B------:R-:W2:Y:S02]  /*ee90*/  LDG.E.U16 R2, desc[UR36][R2.64] ;  /* 0x0000002402027981 */ /* 0x000ea4000c1e1500 */
[----:B--2---:R-:W0:Y:S02]  /*eea0*/  I2F.S16 R0, R2 ;  /* 0x0000000200007306 */ /* 0x004e240000101400 */
[----:B0-----:R-:W-:-:S04]  /*eeb0*/  F2FP.BF16.F32.PACK_AB R0, RZ, R0 ;  /* 0x00000000ff00723e */ /* 0x001fc800000010ff */
[----:B------:R-:W-:Y:S01]  /*eec0*/  PRMT R19, R0, 0x7610, R19 ;  /* 0x0000761000137816 */ /* 0x000fe20000000013 */
[----:B------:R-:W-:Y:S06]  /*eed0*/  BRA `(.L_x_33027) ;  /* 0x0000000c008c7947 */ /* 0x000fec0003800000 */
.L_x_33023:
        /* <DEDUP_REMOVED lines=9> */
.L_x_33031:
[----:B------:R-:W2:Y:S02]  /*ef70*/  LDG.E.U16 R0, desc[UR36][R2.64] ;  /* 0x0000002402007981 */ /* 0x000ea4000c1e1500 */
[----:B--2---:R-:W-:-:S05]  /*ef80*/  HADD2.F32 R0, -RZ, R0.H0_H0 ;  /* 0x20000000ff007230 */ /* 0x004fca0000004100 */
[----:B------:R-:W-:-:S04]  /*ef90*/  F2FP.BF16.F32.PACK_AB R0, RZ, R0 ;  /* 0x00000000ff00723e */ /* 0x000fc800000010ff */
[----:B------:R-:W-:Y:S01]  /*efa0*/  PRMT R19, R0, 0x7610, R19 ;  /* 0x0000761000137816 */ /* 0x000fe20000000013 */
[----:B------:R-:W-:Y:S06]  /*efb0*/  BRA `(.L_x_33027) ;  /* 0x0000000c00547947 */ /* 0x000fec0003800000 */
.L_x_33030:
        /* <DEDUP_REMOVED lines=9> */
.L_x_33033:
[----:B------:R-:W2:Y:S02]  /*f050*/  LDG.E.U16 R2, desc[UR36][R2.64] ;  /* 0x0000002402027981 */ /* 0x000ea4000c1e1500 */
[----:B--2---:R-:W-:-:S05]  /*f060*/  HADD2.F32 R0, -RZ, R2.H0_H0 ;  /* 0x20000002ff007230 */ /* 0x004fca0000004100 */
[----:B------:R-:W-:-:S04]  /*f070*/  F2FP.BF16.F32.PACK_AB R0, RZ, R0 ;  /* 0x00000000ff00723e */ /* 0x000fc800000010ff */
[----:B------:R-:W-:Y:S01]  /*f080*/  PRMT R19, R0, 0x7610, R19 ;  /* 0x0000761000137816 */ /* 0x000fe20000000013 */
[----:B------:R-:W-:Y:S06]  /*f090*/  BRA `(.L_x_33027) ;  /* 0x0000000c001c7947 */ /* 0x000fec0003800000 */
.L_x_33032:
        /* <DEDUP_REMOVED lines=13> */
.L_x_33022:
        /* <DEDUP_REMOVED lines=14> */
.L_x_33036:
        /* <DEDUP_REMOVED lines=13> */
.L_x_33035:
        /* <DEDUP_REMOVED lines=27> */
.L_x_33038:
        /* <DEDUP_REMOVED lines=14> */
.L_x_33037:
[----:B------:R0:W5:Y:S01]  /*f5b0*/  LDG.E.U16 R19, desc[UR36][R2.64] ;  /* 0x0000002402137981 */ /* 0x000162000c1e1500 */
[----:B------:R-:W-:Y:S05]  /*f5c0*/  BRA `(.L_x_33027) ;  /* 0x0000000400d07947 */ /* 0x000fea0003800000 */
.L_x_33034:
        /* <DEDUP_REMOVED lines=13> */
.L_x_33041:
        /* <DEDUP_REMOVED lines=21> */
.L_x_33045:
[----:B------:R-:W-:Y:S05]  /*f7f0*/  BSYNC.RECONVERGENT B1 ;  /* 0x0000000000017941 */ /* 0x000fea0003800200 */
.L_x_33044:
[----:B------:R-:W-:Y:S01]  /*f800*/  IMAD.SHL.U32 R0, R0, 0x100000, RZ ;  /* 0x0010000000007824 */ /* 0x000fe200078e00ff */
[----:B------:R-:W-:-:S04]  /*f810*/  LEA R2, R2, 0x3b800000, 0x17 ;  /* 0x3b80000002027811 */ /* 0x000fc800078eb8ff */
[----:B------:R-:W-:-:S07]  /*f820*/  LOP3.LUT R0, R2, R0, R7, 0xfe, !PT ;  /* 0x0000000002007212 */ /* 0x000fce00078efe07 */
.L_x_33043:
[----:B------:R-:W-:Y:S05]  /*f830*/  BSYNC.RECONVERGENT B0 ;  /* 0x0000000000007941 */ /* 0x000fea0003800200 */
.L_x_33042:
[----:B------:R-:W-:-:S04]  /*f840*/  F2FP.BF16.F32.PACK_AB R0, RZ, R0 ;  /* 0x00000000ff00723e */ /* 0x000fc800000010ff */
[----:B------:R-:W-:Y:S01]  /*f850*/  PRMT R19, R0, 0x7610, R19 ;  /* 0x0000761000137816 */ /* 0x000fe20000000013 */
[----:B------:R-:W-:Y:S06]  /*f860*/  BRA `(.L_x_33027) ;  /* 0x0000000400287947 */ /* 0x000fec0003800000 */
.L_x_33040:
        /* <DEDUP_REMOVED lines=21> */
.L_x_33049:
[----:B------:R-:W-:Y:S05]  /*f9c0*/  BSYNC.RECONVERGENT B1 ;  /* 0x0000000000017941 */ /* 0x000fea0003800200 */
.L_x_33048:
[----:B------:R-:W-:Y:S01]  /*f9d0*/  IMAD.SHL.U32 R0, R0, 0x200000, RZ ;  /* 0x0020000000007824 */ /* 0x000fe200078e00ff */
[----:B------:R-:W-:-:S04]  /*f9e0*/  LEA R2, R2, 0x37800000, 0x17 ;  /* 0x3780000002027811 */ /* 0x000fc800078eb8ff */
[----:B------:R-:W-:-:S07]  /*f9f0*/  LOP3.LUT R0, R2, R0, R7, 0xfe, !PT ;  /* 0x0000000002007212 */ /* 0x000fce00078efe07 */
.L_x_33047:
[----:B------:R-:W-:Y:S05]  /*fa00*/  BSYNC.RECONVERGENT B0 ;  /* 0x0000000000007941 */ /* 0x000fea0003800200 */
.L_x_33046:
[----:B------:R-:W-:-:S04]  /*fa10*/  F2FP.BF16.F32.PACK_AB R0, RZ, R0 ;  /* 0x00000000ff00723e */ /* 0x000fc800000010ff */
[----:B------:R-:W-:Y:S01]  /*fa20*/  PRMT R19, R0, 0x7610, R19 ;  /* 0x0000761000137816 */ /* 0x000fe20000000013 */
[----:B------:R-:W-:Y:S06]  /*fa30*/  BRA `(.L_x_33027) ;  /* 0x0000000000b47947 */ /* 0x000fec0003800000 */
.L_x_33039:
        /* <DEDUP_REMOVED lines=14> */
.L_x_33053:
[----:B------:R-:W-:Y:S05]  /*fb20*/  BSYNC.RECONVERGENT B0 ;  /* 0x0000000000007941 */ /* 0x000fea0003800200 */
.L_x_33052:
[----:B------:R-:W-:-:S04]  /*fb30*/  F2FP.BF16.F32.PACK_AB R0, RZ, R0 ;  /* 0x00000000ff00723e */ /* 0x000fc800000010ff */
[----:B------:R-:W-:Y:S01]  /*fb40*/  PRMT R19, R0, 0x7610, R19 ;  /* 0x0000761000137816 */ /* 0x000fe20000000013 */
[----:B------:R-:W-:Y:S06]  /*fb50*/  BRA `(.L_x_33027) ;  /* 0x00000000006c7947 */ /* 0x000fec0003800000 */
.L_x_33026:
        /* <DEDUP_REMOVED lines=16> */
.L_x_33054:
[----:B------:R-:W-:Y:S01]  /*fc60*/  PRMT R19, RZ, 0x7610, R19 ;  /* 0x00007610ff137816 */ /* 0x000fe20000000013 */
[----:B------:R-:W-:Y:S06]  /*fc70*/  BRA `(.L_x_33027) ;  /* 0x0000000000247947 */ /* 0x000fec0003800000 */
.L_x_33051:
[----:B------:R-:W2:Y:S02]  /*fc80*/  LDG.E.64 R2, desc[UR36][R2.64] ;  /* 0x0000002402027981 */ /* 0x000ea4000c1e1b00 */
[----:B--2---:R-:W0:Y:S02]  /*fc90*/  I2F.U64 R0, R2 ;  /* 0x0000000200007312 */ /* 0x004e240000301000 */
[----:B0-----:R-:W-:-:S04]  /*fca0*/  F2FP.BF16.F32.PACK_AB R0, RZ, R0 ;  /* 0x00000000ff00723e */ /* 0x001fc800000010ff */
[----:B------:R-:W-:Y:S01]  /*fcb0*/  PRMT R19, R0, 0x7610, R19 ;  /* 0x0000761000137816 */ /* 0x000fe20000000013 */
[----:B------:R-:W-:Y:S06]  /*fcc0*/  BRA `(.L_x_33027) ;  /* 0x0000000000107947 */ /* 0x000fec0003800000 */
.L_x_33050:
[----:B------:R-:W2:Y:S02]  /*fcd0*/  LDG.E R2, desc[UR36][R2.64] ;  /* 0x0000002402027981 */ /* 0x000ea4000c1e1900 */
[----:B--2---:R-:W-:-:S04]  /*fce0*/  I2FP.F32.U32 R0, R2 ;  /* 0x0000000200007245 */ /* 0x004fc80000201000 */
[----:B------:R-:W-:-:S04]  /*fcf0*/  F2FP.BF16.F32.PACK_AB R0, RZ, R0 ;  /* 0x00000000ff00723e */ /* 0x000fc800000010ff */
[----:B------:R-:W-:-:S07]  /*fd00*/  PRMT R19, R0, 0x7610, R19 ;  /* 0x0000761000137816 */ /* 0x000fce0000000013 */
.L_x_33027:
        /* <DEDUP_REMOVED lines=18> */
.L_x_33058:
[----:B------:R-:W2:Y:S02]  /*fe30*/  LDG.E.U8 R2, desc[UR36][R2.64] ;  /* 0x0000002402027981 */ /* 0x000ea4000c1e1100 */
[----:B--2---:R-:W-:-:S04]  /*fe40*/  I2FP.F32.U32 R0, R2 ;  /* 0x0000000200007245 */ /* 0x004fc80000201000 */
[----:B------:R-:W-:Y:S01]  /*fe50*/  F2FP.BF16.F32.PACK_AB R0, RZ, R0 ;  /* 0x00000000ff00723e */ /* 0x000fe200000010ff */
[----:B------:R-:W-:Y:S06]  /*fe60*/  BRA `(.L_x_33060) ;  /* 0x0000000c00a47947 */ /* 0x000fec0003800000 */
.L_x_33057:
        /* <DEDUP_REMOVED lines=10> */
.L_x_33062:
[----:B------:R-:W2:Y:S02]  /*ff10*/  LDG.E R2, desc[UR36][R2.64] ;  /* 0x0000002402027981 */ /* 0x000ea4000c1e1900 */
[----:B--2---:R-:W-:-:S04]  /*ff20*/  I2FP.F32.S32 R0, R2 ;  /* 0x0000000200007245 */ /* 0x004fc80000201400 */
[----:B------:R-:W-:Y:S01]  /*ff30*/  F2FP.BF16.F32.PACK_AB R0, RZ, R0 ;  /* 0x00000000ff00723e */ /* 0x000fe200000010ff */
[----:B------:R-:W-:Y:S06]  /*ff40*/  BRA `(.L_x_33060) ;  /* 0x0000000c006c7947 */ /* 0x000fec0003800000 */
.L_x_33061:
[----:B------:R-:W2:Y:S02]  /*ff50*/  LDG.E.U16 R2, desc[UR36][R2.64] ;  /* 0x0000002402027981 */ /* 0x000ea4000c1e1500 */
[----:B--2---:R-:W0:Y:S02]  /*ff60*/  I2F.S16 R0, R2 ;  /* 0x0000000200007306 */ /* 0x004e240000101400 */
[----:B0-----:R-:W-:Y:S01]  /*ff70*/  F2FP.BF16.F32.PACK_AB R0, RZ, R0 ;  /* 0x00000000ff00723e */ /* 0x001fe200000010ff */
[----:B------:R-:W-:Y:S06]  /*ff80*/  BRA `(.L_x_33060) ;  /* 0x0000000c005c7947 */ /* 0x000fec0003800000 */
.L_x_33056:
        /* <DEDUP_REMOVED lines=9> */
.L_x_33064:
[----:B------:R-:W2:Y:S02]  /*10020*/  LDG.E.U16 R0, desc[UR36][R2.64] ;  /* 0x0000002402007981 */ /* 0x000ea4000c1e1500 */
[----:B--2---:R-:W-:-:S05]  /*10030*/  HADD2.F32 R0, -RZ, R0.H0_H0 ;  /* 0x20000000ff007230 */ /* 0x004fca0000004100 */
[----:B------:R-:W-:Y:S01]  /*10040*/  F2FP.BF16.F32.PACK_AB R0, RZ, R0 ;  /* 0x00000000ff00723e */ /* 0x000fe200000010ff */
[----:B------:R-:W-:Y:S06]  /*10050*/  BRA `(.L_x_33060) ;  /* 0x0000000c00287947 */ /* 0x000fec0003800000 */
.L_x_33063:
        /* <DEDUP_REMOVED lines=9> */
.L_x_33066:
[----:B------:R-:W2:Y:S02]  /*100f0*/  LDG.E.U16 R2, desc[UR36][R2.64] ;  /* 0x0000002402027981 */ /* 0x000ea4000c1e1500 */
[----:B--2---:R-:W-:-:S05]  /*10100*/  HADD2.F32 R0, -RZ, R2.H0_H0 ;  /* 0x20000002ff007230 */ /* 0x004fca0000004100 */
[----:B------:R-:W-:Y:S01]  /*10110*/  F2FP.BF16.F32.PACK_AB R0, RZ, R0 ;  /* 0x00000000ff00723e */ /* 0x000fe200000010ff */
[----:B------:R-:W-:Y:S06]  /*10120*/  BRA `(.L_x_33060) ;  /* 0x0000000800f47947 */ /* 0x000fec0003800000 */
.L_x_33065:
        /* <DEDUP_REMOVED lines=12> */
.L_x_33055:
        /* <DEDUP_REMOVED lines=13> */
.L_x_33069:
        /* <DEDUP_REMOVED lines=12> */
.L_x_33068:
        /* <DEDUP_REMOVED lines=27> */
.L_x_33071:
        /* <DEDUP_REMOVED lines=13> */
.L_x_33070:
[----:B------:R0:W5:Y:S01]  /*10600*/  LDG.E.U16 R0, desc[UR36][R2.64] ;  /* 0x0000002402007981 */ /* 0x000162000c1e1500 */
[----:B------:R-:W-:Y:S05]  /*10610*/  BRA `(.L_x_33060) ;  /* 0x0000000400b87947 */ /* 0x000fea0003800000 */
.L_x_33067:
        /* <DEDUP_REMOVED lines=12> */
.L_x_33074:
        /* <DEDUP_REMOVED lines=21> */
.L_x_33078:
[----:B------:R-:W-:Y:S05]  /*10830*/  BSYNC.RECONVERGENT B1 ;  /* 0x0000000000017941 */ /* 0x000fea0003800200 */
.L_x_33077:
[----:B------:R-:W-:Y:S01]  /*10840*/  IMAD.SHL.U32 R0, R0, 0x100000, RZ ;  /* 0x0010000000007824 */ /* 0x000fe200078e00ff */
[----:B------:R-:W-:-:S04]  /*10850*/  LEA R2, R2, 0x3b800000, 0x17 ;  /* 0x3b80000002027811 */ /* 0x000fc800078eb8ff */
[----:B------:R-:W-:-:S07]  /*10860*/  LOP3.LUT R0, R2, R0, R7, 0xfe, !PT ;  /* 0x0000000002007212 */ /* 0x000fce00078efe07 */
.L_x_33076:
[----:B------:R-:W-:Y:S05]  /*10870*/  BSYNC.RECONVERGENT B0 ;  /* 0x0000000000007941 */ /* 0x000fea0003800200 */
.L_x_33075:
[----:B------:R-:W-:Y:S01]  /*10880*/  F2FP.BF16.F32.PACK_AB R0, RZ, R0 ;  /* 0x00000000ff00723e */ /* 0x000fe200000010ff */
[----:B------:R-:W-:Y:S06]  /*10890*/  BRA `(.L_x_33060) ;  /* 0x0000000400187947 */ /* 0x000fec0003800000 */
.L_x_33073:
        /* <DEDUP_REMOVED lines=21> */
.L_x_33082:
[----:B------:R-:W-:Y:S05]  /*109f0*/  BSYNC.RECONVERGENT B1 ;  /* 0x0000000000017941 */ /* 0x000fea0003800200 */
.L_x_33081:
[----:B------:R-:W-:Y:S01]  /*10a00*/  IMAD.SHL.U32 R0, R0, 0x200000, RZ ;  /* 0x0020000000007824 */ /* 0x000fe200078e00ff */
[----:B------:R-:W-:-:S04]  /*10a10*/  LEA R2, R2, 0x37800000, 0x17 ;  /* 0x3780000002027811 */ /* 0x000fc800078eb8ff */
[----:B------:R-:W-:-:S07]  /*10a20*/  LOP3.LUT R0, R2, R0, R7, 0xfe, !PT ;  /* 0x0000000002007212 */ /* 0x000fce00078efe07 */
.L_x_33080:
[----:B------:R-:W-:Y:S05]  /*10a30*/  BSYNC.RECONVERGENT B0 ;  /* 0x0000000000007941 */ /* 0x000fea0003800200 */
.L_x_33079:
[----:B------:R-:W-:Y:S01]  /*10a40*/  F2FP.BF16.F32.PACK_AB R0, RZ, R0 ;  /* 0x00000000ff00723e */ /* 0x000fe200000010ff */
[----:B------:R-:W-:Y:S06]  /*10a50*/  BRA `(.L_x_33060) ;  /* 0x0000000000a87947 */ /* 0x000fec0003800000 */
.L_x_33072:
        /* <DEDUP_REMOVED lines=14> */
.L_x_33086:
[----:B------:R-:W-:Y:S05]  /*10b40*/  BSYNC.RECONVERGENT B0 ;  /* 0x0000000000007941 */ /* 0x000fea0003800200 */
.L_x_33085:
[----:B------:R-:W-:Y:S01]  /*10b50*/  F2FP.BF16.F32.PACK_AB R0, RZ, R0 ;  /* 0x00000000ff00723e */ /* 0x000fe200000010ff */
[----:B------:R-:W-:Y:S06]  /*10b60*/  BRA `(.L_x_33060) ;  /* 0x0000000000647947 */ /* 0x000fec0003800000 */
.L_x_33059:
        /* <DEDUP_REMOVED lines=12> */
[----:B---3--:R-:W-:Y:S01]  /*10c30*/  IMAD.U32 R10, RZ, RZ, UR8 ;  /* 0x00000008ff0a7e24 */ /* 0x008fe2000f8e00ff */
[----:B------:R-:W-:-:S07]  /*10c40*/  MOV R11, UR9 ;  /* 0x00000009000b7c02 */ /* 0x000fce0008000f00 */
[----:B------:R-:W-:-:S07]  /*10c50*/  LEPC R20, `(.L_x_33087) ;  /* 0x000000001014794e */ /* 0x000fce0000000000 */
[----:B--2--5:R-:W-:Y:S05]  /*10c60*/  CALL.ABS.NOINC R2 ;  /* 0x0000000002007343 */ /* 0x024fea0003c00000 */
.L_x_33087:
[----:B------:R-:W-:Y:S01]  /*10c70*/  PRMT R0, RZ, 0x7610, R0 ;  /* 0x00007610ff007816 */ /* 0x000fe20000000000 */
[----:B------:R-:W-:Y:S06]  /*10c80*/  BRA `(.L_x_33060) ;  /* 0x00000000001c7947 */ /* 0x000fec0003800000 */
.L_x_33084:
[----:B------:R-:W2:Y:S02]  /*10c90*/  LDG.E.64 R2, desc[UR36][R2.64] ;  /* 0x0000002402027981 */ /* 0x000ea4000c1e1b00 */
[----:B--2---:R-:W0:Y:S02]  /*10ca0*/  I2F.U64 R0, R2 ;  /* 0x0000000200007312 */ /* 0x004e240000301000 */
[----:B0-----:R-:W-:Y:S01]  /*10cb0*/  F2FP.BF16.F32.PACK_AB R0, RZ, R0 ;  /* 0x00000000ff00723e */ /* 0x001fe200000010ff */
[----:B------:R-:W-:Y:S06]  /*10cc0*/  BRA `(.L_x_33060) ;  /* 0x00000000000c7947 */ /* 0x000fec0003800000 */
.L_x_33083:
[----:B------:R-:W2:Y:S02]  /*10cd0*/  LDG.E R2, desc[UR36][R2.64] ;  /* 0x0000002402027981 */ /* 0x000ea4000c1e1900 */
[----:B--2---:R-:W-:-:S04]  /*10ce0*/  I2FP.F32.U32 R0, R2 ;  /* 0x0000000200007245 */ /* 0x004fc80000201000 */
[----:B------:R-:W-:-:S07]  /*10cf0*/  F2FP.BF16.F32.PACK_AB R0, RZ, R0 ;  /* 0x00000000ff00723e */ /* 0x000fce00000010ff */
.L_x_33060:
[----:B-----5:R-:W-:Y:S01]  /*10d00*/  IMAD.U32 R19, R19, 0x10000, RZ ;  /* 0x0001000013137824 */ /* 0x020fe200078e00ff */
[----:B------:R-:W-:Y:S01]  /*10d10*/  SHF.L.U32 R0, R0, 0x10, RZ ;  /* 0x0000001000007819 */ /* 0x000fe200000006ff */
[----:B------:R-:W-:-:S04]  /*10d20*/  ULOP3.LUT UR4, UR40, 0xff, URZ, 0xc0, !UPT ;  /* 0x000000ff28047892 */ /* 0x000fc8000f8ec0ff */
[----:B------:R-:W1:Y:S01]  /*10d30*/  MUFU.LG2 R19, R19 ;  /* 0x0000001300137308 */ /* 0x000e620000000c00 */
[----:B------:R-:W-:Y:S01]  /*10d40*/  UISETP.GT.AND UP0, UPT, UR4, 0x9, UPT ;  /* 0x000000090400788c */ /* 0x000fe2000bf04270 */
        /* <DEDUP_REMOVED lines=16> */
.L_x_33091:
[----:B-1----:R-:W-:-:S06]  /*10e50*/  IMAD.U32 R3, R3, 0x10000, RZ ;  /* 0x0001000003037824 */ /* 0x002fcc00078e00ff */
[----:B------:R-:W1:Y:S02]  /*10e60*/  F2I.S64.TRUNC R2, R3 ;  /* 0x0000000300027311 */ /* 0x000e64000020d900 */
[----:B-1----:R-:W-:Y:S01]  /*10e70*/  STG.E.U8 desc[UR36][R16.64], R2 ;  /* 0x0000000210007986 */ /* 0x002fe2000c101124 */
[----:B------:R-:W-:Y:S05]  /*10e80*/  EXIT ;  /* 0x000000000000794d */ /* 0x000fea0003800000 */
.L_x_33090:
        /* <DEDUP_REMOVED lines=10> */
.L_x_33094:
[----:B-1----:R-:W-:-:S06]  /*10f30*/  IMAD.U32 R3, R3, 0x10000, RZ ;  /* 0x0001000003037824 */ /* 0x002fcc00078e00ff */
[----:B------:R-:W1:Y:S02]  /*10f40*/  F2I.FTZ.TRUNC.NTZ R3, R3 ;  /* 0x0000000300037305 */ /* 0x000e64000021f100 */
[----:B-1----:R-:W-:Y:S01]  /*10f50*/  STG.E desc[UR36][R16.64], R3 ;  /* 0x0000000310007986 */ /* 0x002fe2000c101924 */
[----:B------:R-:W-:Y:S05]  /*10f60*/  EXIT ;  /* 0x000000000000794d */ /* 0x000fea0003800000 */
.L_x_33093:
[----:B-1----:R-:W-:-:S06]  /*10f70*/  SHF.L.U32 R3, R3, 0x10, RZ ;  /* 0x0000001003037819 */ /* 0x002fcc00000006ff */
[----:B------:R-:W1:Y:S02]  /*10f80*/  F2I.FTZ.TRUNC.NTZ R3, R3 ;  /* 0x0000000300037305 */ /* 0x000e64000021f100 */
[----:B-1----:R-:W-:Y:S01]  /*10f90*/  STG.E.U16 desc[UR36][R16.64], R3 ;  /* 0x0000000310007986 */ /* 0x002fe2000c101524 */
[----:B------:R-:W-:Y:S05]  /*10fa0*/  EXIT ;  /* 0x000000000000794d */ /* 0x000fea0003800000 */
.L_x_33089:
        /* <DEDUP_REMOVED lines=9> */
.L_x_33096:
[----:B01----:R-:W-:-:S05]  /*11040*/  IMAD.U32 R0, R3, 0x10000, RZ ;  /* 0x0001000003007824 */ /* 0x003fca00078e00ff */
[----:B------:R-:W-:-:S05]  /*11050*/  F2FP.F16.F32.PACK_AB R0, RZ, R0 ;  /* 0x00000000ff00723e */ /* 0x000fca00000000ff */
[----:B------:R-:W-:Y:S01]  /*11060*/  STG.E.U16 desc[UR36][R16.64], R0 ;  /* 0x0000000010007986 */ /* 0x000fe2000c101524 */
[----:B------:R-:W-:Y:S05]  /*11070*/  EXIT ;  /* 0x000000000000794d */ /* 0x000fea0003800000 */
.L_x_33095:
        /* <DEDUP_REMOVED lines=10> */
.L_x_33098:
[----:B-1----:R-:W-:-:S04]  /*11120*/  SHF.L.U32 R3, R3, 0x10, RZ ;  /* 0x0000001003037819 */ /* 0x002fc800000006ff */
[----:B------:R-:W-:-:S04]  /*11130*/  F2FP.F16.F32.PACK_AB R3, RZ, R3 ;  /* 0x00000003ff03723e */ /* 0x000fc800000000ff */
[----:B------:R-:W-:-:S05]  /*11140*/  PRMT R3, R3, 0x5410, RZ ;  /* 0x0000541003037816 */ /* 0x000fca00000000ff */
[----:B------:R-:W-:Y:S01]  /*11150*/  STG.E desc[UR36][R16.64], R3 ;  /* 0x0000000310007986 */ /* 0x000fe2000c101924 */
[----:B------:R-:W-:Y:S05]  /*11160*/  EXIT ;  /* 0x000000000000794d */ /* 0x000fea0003800000 */
.L_x_33097:
[----:B-1----:R-:W-:-:S04]  /*11170*/  IMAD.U32 R2, R3, 0x10000, RZ ;  /* 0x0001000003027824 */ /* 0x002fc800078e00ff */
[----:B------:R-:W-:-:S06]  /*11180*/  FMUL.FTZ R2, R2, 1 ;  /* 0x3f80000002027820 */ /* 0x000fcc0000410000 */
[----:B------:R-:W1:Y:S02]  /*11190*/  F2F.F64.F32 R2, R2 ;  /* 0x0000000200027310 */ /* 0x000e640000201800 */
[----:B-1----:R-:W-:Y:S01]  /*111a0*/  STG.E.64 desc[UR36][R16.64], R2 ;  /* 0x0000000210007986 */ /* 0x002fe2000c101b24 */
[----:B------:R-:W-:Y:S05]  /*111b0*/  EXIT ;  /* 0x000000000000794d */ /* 0x000fea0003800000 */
.L_x_33088:
        /* <DEDUP_REMOVED lines=14> */
.L_x_33102:
        /* <DEDUP_REMOVED lines=17> */
.L_x_33105:
[----:B------:R-:W-:-:S04]  /*113b0*/  SHF.R.U32.HI R3, RZ, 0x18, R3 ;  /* 0x00000018ff037819 */ /* 0x000fc80000011603 */
[----:B------:R-:W-:-:S04]  /*113c0*/  LOP3.LUT R0, R0, 0x80, R3, 0xf8, !PT ;  /* 0x0000008000007812 */ /* 0x000fc800078ef803 */
[----:B------:R-:W-:-:S07]  /*113d0*/  PRMT R8, R0, 0x7610, R8 ;  /* 0x0000761000087816 */ /* 0x000fce0000000008 */
.L_x_33104:
[----:B------:R-:W-:Y:S05]  /*113e0*/  BSYNC.RECONVERGENT B0 ;  /* 0x0000000000007941 */ /* 0x000fea0003800200 */
.L_x_33103:
[----:B------:R-:W-:Y:S01]  /*113f0*/  STG.E.U8 desc[UR36][R16.64], R8 ;  /* 0x0000000810007986 */ /* 0x000fe2000c101124 */
[----:B------:R-:W-:Y:S05]  /*11400*/  EXIT ;  /* 0x000000000000794d */ /* 0x000fea0003800000 */
.L_x_33101:
        /* <DEDUP_REMOVED lines=17> */
.L_x_33108:
[----:B------:R-:W-:-:S04]  /*11520*/  SHF.R.U32.HI R3, RZ, 0x18, R3 ;  /* 0x00000018ff037819 */ /* 0x000fc80000011603 */
[----:B------:R-:W-:-:S04]  /*11530*/  LOP3.LUT R0, R0, 0x80, R3, 0xf8, !PT ;  /* 0x0000008000007812 */ /* 0x000fc800078ef803 */
[----:B------:R-:W-:-:S07]  /*11540*/  PRMT R8, R0, 0x7610, R8 ;  /* 0x0000761000087816 */ /* 0x000fce0000000008 */
.L_x_33107:
[----:B------:R-:W-:Y:S05]  /*11550*/  BSYNC.RECONVERGENT B0 ;  /* 0x0000000000007941 */ /* 0x000fea0003800200 */
.L_x_33106:
[----:B------:R-:W-:Y:S01]  /*11560*/  STG.E.U8 desc[UR36][R16.64], R8 ;  /* 0x0000000810007986 */ /* 0x000fe2000c101124 */
[----:B------:R-:W-:Y:S05]  /*11570*/  EXIT ;  /* 0x000000000000794d */ /* 0x000fea0003800000 */
.L_x_33100:
        /* <DEDUP_REMOVED lines=22> */
.L_x_33110:
[----:B-1----:R-:W-:-:S06]  /*116e0*/  IMAD.U32 R3, R3, 0x10000, RZ ;  /* 0x0001000003037824 */ /* 0x002fcc00078e00ff */
[----:B------:R-:W1:Y:S02]  /*116f0*/  F2I.U64.TRUNC R2, R3 ;  /* 0x0000000300027311 */ /* 0x000e64000020d800 */
[----:B-1----:R-:W-:Y:S01]  /*11700*/  STG.E.64 desc[UR36][R16.64], R2 ;  /* 0x0000000210007986 */ /* 0x002fe2000c101b24 */
[----:B------:R-:W-:Y:S05]  /*11710*/  EXIT ;  /* 0x000000000000794d */ /* 0x000fea0003800000 */
.L_x_33109:
[----:B-1----:R-:W-:-:S06]  /*11720*/  IMAD.U32 R3, R3, 0x10000, RZ ;  /* 0x0001000003037824 */ /* 0x002fcc00078e00ff */
[----:B------:R-:W1:Y:S02]  /*11730*/  F2I.FTZ.U32.TRUNC.NTZ R3, R3 ;  /* 0x0000000300037305 */ /* 0x000e64000021f000 */
[----:B-1----:R-:W-:Y:S01]  /*11740*/  STG.E desc[UR36][R16.64], R3 ;  /* 0x0000000310007986 */ /* 0x002fe2000c101924 */
[----:B------:R-:W-:Y:S05]  /*11750*/  EXIT ;  /* 0x000000000000794d */ /* 0x000fea0003800000 */
.L_x_33099:
        /* <DEDUP_REMOVED lines=11> */
.L_x_33112:
[----:B-1----:R-:W-:Y:S02]  /*11810*/  SHF.L.U32 R3, R3, 0x10, RZ ;  /* 0x0000001003037819 */ /* 0x002fe400000006ff */
[----:B------:R-:W-:-:S03]  /*11820*/  CS2R R6, SRZ ;  /* 0x0000000000067805 */ /* 0x000fc6000001ff00 */
[----:B------:R-:W-:-:S04]  /*11830*/  FMUL.FTZ R3, R3, 1 ;  /* 0x3f80000003037820 */ /* 0x000fc80000410000 */
[----:B------:R-:W1:Y:S02]  /*11840*/  F2F.F64.F32 R4, R3 ;  /* 0x0000000300047310 */ /* 0x000e640000201800 */
[----:B-1----:R-:W-:Y:S01]  /*11850*/  STG.E.128 desc[UR36][R16.64], R4 ;  /* 0x0000000410007986 */ /* 0x002fe2000c101d24 */
[----:B------:R-:W-:Y:S05]  /*11860*/  EXIT ;  /* 0x000000000000794d */ /* 0x000fea0003800000 */
.L_x_33111:
[----:B------:R-:W-:-:S09]  /*11870*/  UISETP.NE.AND UP0, UPT, UR4, 0xf, UPT ;  /* 0x0000000f0400788c */ /* 0x000fd2000bf05270 */
[----:B------:R-:W-:Y:S05]  /*11880*/  BRA.U !UP0, `(.L_x_33113) ;  /* 0x0000000108e87547 */ /* 0x000fea000b800000 */
[----:B------:R-:W-:-:S09]  /*11890*/  UISETP.NE.AND UP0, UPT, UR4, 0x17, UPT ;  /* 0x000000170400788c */ /* 0x000fd2000bf05270 */
[----:B------:R-:W-:Y:S05]  /*118a0*/  BRA.U !UP0, `(.L_x_33114) ;  /* 0x0000000108907547 */ /* 0x000fea000b800000 */
[----:B------:R-:W-:-:S09]  /*118b0*/  UISETP.NE.AND UP0, UPT, UR4, 0x18, UPT ;  /* 0x000000180400788c */ /* 0x000fd2000bf05270 */
[----:B------:R-:W-:Y:S05]  /*118c0*/  BRA.U !UP0, `(.L_x_33115) ;  /* 0x0000000108447547 */ /* 0x000fea000b800000 */
.L_x_33092:
[----:B0-----:R-:W-:Y:S01]  /*118d0*/  MOV R0, 0x0 ;  /* 0x0000000000007802 */ /* 0x001fe20000000f00 */
[----:B------:R-:W0:Y:S01]  /*118e0*/  LDCU.64 UR4, c[0x4][0x198] ;  /* 0x01003300ff0477ac */ /* 0x000e220008000a00 */
[----:B------:R-:W-:Y:S02]  /*118f0*/  IMAD.MOV.U32 R8, RZ, RZ, 0x65 ;  /* 0x00000065ff087424 */ /* 0x000fe400078e00ff */
[----:B-1----:R1:W2:Y:S01]  /*11900*/  LDC.64 R2, c[0x4][R0] ;  /* 0x0100000000027b82 */ /* 0x0022a20000000a00 */
[----:B------:R-:W3:Y:S01]  /*11910*/  LDCU.64 UR6, c[0x4][0x1a0] ;  /* 0x01003400ff0677ac */ /* 0x000ee20008000a00 */
[----:B------:R-:W-:Y:S02]  /*11920*/  IMAD.MOV.U32 R12, RZ, RZ, 0x1 ;  /* 0x00000001ff0c7424 */ /* 0x000fe400078e00ff */
[----:B------:R-:W-:Y:S01]  /*11930*/  IMAD.MOV.U32 R13, RZ, RZ, RZ ;  /* 0x000000ffff0d7224 */ /* 0x000fe200078e00ff */
[----:B------:R-:W4:Y:S01]  /*11940*/  LDCU.64 UR8, c[0x4][0xb0] ;  /* 0x01001600ff0877ac */ /* 0x000f220008000a00 */
[----:B0-----:R-:W-:-:S02]  /*11950*/  IMAD.U32 R4, RZ, RZ, UR4 ;  /* 0x00000004ff047e24 */ /* 0x001fc4000f8e00ff */
[----:B------:R-:W-:Y:S02]  /*11960*/  IMAD.U32 R5, RZ, RZ, UR5 ;  /* 0x00000005ff057e24 */ /* 0x000fe4000f8e00ff */
[----:B---3--:R-:W-:Y:S02]  /*11970*/  IMAD.U32 R6, RZ, RZ, UR6 ;  /* 0x00000006ff067e24 */ /* 0x008fe4000f8e00ff */
[----:B------:R-:W-:Y:S01]  /*11980*/  IMAD.U32 R7, RZ, RZ, UR7 ;  /* 0x00000007ff077e24 */ /* 0x000fe2000f8e00ff */
[----:B----4-:R-:W-:Y:S01]  /*11990*/  MOV R10, UR8 ;  /* 0x00000008000a7c02 */ /* 0x010fe20008000f00 */
[----:B-1----:R-:W-:-:S07]  /*119a0*/  IMAD.U32 R11, RZ, RZ, UR9 ;  /* 0x00000009ff0b7e24 */ /* 0x002fce000f8e00ff */
[----:B------:R-:W-:-:S07]  /*119b0*/  LEPC R20, `(.L_x_33116) ;  /* 0x000000001014794e */ /* 0x000fce0000000000 */
[----:B--2---:R-:W-:Y:S05]  /*119c0*/  CALL.ABS.NOINC R2 ;  /* 0x0000000002007343 */ /* 0x004fea0003c00000 */
.L_x_33116:
[----:B------:R-:W-:Y:S05]  /*119d0*/  EXIT ;  /* 0x000000000000794d */ /* 0x000fea0003800000 */
.L_x_33115:
        /* <DEDUP_REMOVED lines=13> */
.L_x_33118:
[----:B------:R-:W-:Y:S05]  /*11ab0*/  BSYNC.RECONVERGENT B0 ;  /* 0x0000000000007941 */ /* 0x000fea0003800200 */
.L_x_33117:
[----:B------:R-:W-:-:S05]  /*11ac0*/  LOP3.LUT R3, R0, 0x80, R3, 0xf8, !PT ;  /* 0x0000008000037812 */ /* 0x000fca00078ef803 */
[----:B------:R-:W-:Y:S01]  /*11ad0*/  STG.E.U8 desc[UR36][R16.64], R3 ;  /* 0x0000000310007986 */ /* 0x000fe2000c101124 */
[----:B------:R-:W-:Y:S05]  /*11ae0*/  EXIT ;  /* 0x000000000000794d */ /* 0x000fea0003800000 */
.L_x_33114:
        /* <DEDUP_REMOVED lines=12> */
.L_x_33120:
[----:B0-----:R-:W-:Y:S01]  /*11bb0*/  IMAD.MOV.U32 R0, RZ, RZ, 0x7f ;  /* 0x0000007fff007424 */ /* 0x001fe200078e00ff */
[----:B------:R-:W-:-:S04]  /*11bc0*/  ISETP.GT.U32.AND P0, PT, R2, 0x7f800000, PT ;  /* 0x7f8000000200780c */ /* 0x000fc80003f04070 */
[----:B------:R-:W-:-:S09]  /*11bd0*/  SEL R0, R0, 0x7c, P0 ;  /* 0x0000007c00007807 */ /* 0x000fd20000000000 */
.L_x_33121:
[----:B------:R-:W-:Y:S05]  /*11be0*/  BSYNC.RECONVERGENT B0 ;  /* 0x0000000000007941 */ /* 0x000fea0003800200 */
.L_x_33119:
[----:B------:R-:W-:-:S04]  /*11bf0*/  SHF.R.U32.HI R3, RZ, 0x18, R3 ;  /* 0x00000018ff037819 */ /* 0x000fc80000011603 */
[----:B------:R-:W-:-:S05]  /*11c00*/  LOP3.LUT R3, R0, 0x80, R3, 0xf8, !PT ;  /* 0x0000008000037812 */ /* 0x000fca00078ef803 */
[----:B------:R-:W-:Y:S01]  /*11c10*/  STG.E.U8 desc[UR36][R16.64], R3 ;  /* 0x0000000310007986 */ /* 0x000fe2000c101124 */
[----:B------:R-:W-:Y:S05]  /*11c20*/  EXIT ;  /* 0x000000000000794d */ /* 0x000fea0003800000 */
.L_x_33113:
[----:B-1----:R-:W-:Y:S01]  /*11c30*/  STG.E.U16 desc[UR36][R16.64], R3 ;  /* 0x0000000310007986 */ /* 0x002fe2000c101524 */
[----:B------:R-:W-:Y:S05]  /*11c40*/  EXIT ;  /* 0x000000000000794d */ /* 0x000fea0003800000 */
.L_x_33122:
        /* <DEDUP_REMOVED lines=11> */
.L_x_60982:


//--------------------- .text._ZN2at6native27unrolled_elementwise_kernelIZZZNS0_50_GLOBAL__N__2680c7bb_12_PowKernel_cu_7dd49032_317024pow_tensor_tensor_kernelERNS_18TensorIteratorBaseEENKUlvE_clEvENKUlvE9_clEvEUlN3c108BFloat16ES8_E_St5arrayIPcLm3EELi4E23TrivialOffsetCalculatorILi2EjESD_ILi1EjENS0_6memory12LoadWithCastILi2EEENSG_13StoreWithCastILi1EEEEEviT_T0_T2_T3_T4_T5_ --------------------------
	.section	.text._ZN2at6native27unrolled_elementwise_kernelIZZZNS0_50_GLOBAL__N__2680c7bb_12_PowKernel_cu_7dd49032_317024pow_tensor_tensor_kernelERNS_18TensorIteratorBaseEENKUlvE_clEvENKUlvE9_clEvEUlN3c108BFloat16ES8_E_St5arrayIPcLm3EELi4E23TrivialOffsetCalculatorILi2EjESD_ILi1EjENS0_6memory12LoadWithCastILi2EEENSG_13StoreWithCastILi1EEEEEviT_T0_T2_T3_T4_T5_,"ax",@progbits
	.align	128
        .global         _ZN2at6native27unrolled_elementwise_kernelIZZZNS0_50_GLOBAL__N__2680c7bb_12_PowKernel_cu_7dd49032_317024pow_tensor_tensor_kernelERNS_18TensorIteratorBaseEENKUlvE_clEvENKUlvE9_clEvEUlN3c108BFloat16ES8_E_St5arrayIPcLm3EELi4E23TrivialOffsetCalculatorILi2EjESD_ILi1EjENS0_6memory12LoadWithCastILi2EEENSG_13StoreWithCastILi1EEEEEviT_T0_T2_T3_T4_T5_
        .type           _ZN2at6native27unrolled_elementwise_kernelIZZZNS0_50_GLOBAL__N__2680c7bb_12_PowKernel_cu_7dd49032_317024pow_tensor_tensor_kernelERNS_18TensorIteratorBaseEENKUlvE_clEvENKUlvE9_clEvEUlN3c108BFloat16ES8_E_St5arrayIPcLm3EELi4E23TrivialOffsetCalculatorILi2EjESD_ILi1EjENS0_6memory12LoadWithCastILi2EEENSG_13StoreWithCastILi1EEEEEviT_T0_T2_T3_T4_T5_,@function
        .size           _ZN2at6native27unrolled_elementwise_kernelIZZZNS0_50_GLOBAL__N__2680c7bb_12_PowKernel_cu_7dd49032_317024pow_tensor_tensor_kernelERNS_18TensorIteratorBaseEENKUlvE_clEvENKUlvE9_clEvEUlN3c108BFloat16ES8_E_St5arrayIPcLm3EELi4E23TrivialOffsetCalculatorILi2EjESD_ILi1EjENS0_6memory12LoadWithCastILi2EEENSG_13StoreWithCastILi1EEEEEviT_T0_T2_T3_T4_T5_,(.L_x_60983 - _ZN2at6native27unrolled_elementwise_kernelIZZZNS0_50_GLOBAL__N__2680c7bb_12_PowKernel_cu_7dd49032_317024pow_tensor_tensor_kernelERNS_18TensorIteratorBaseEENKUlvE_clEvENKUlvE9_clEvEUlN3c108BFloat16ES8_E_St5arrayIPcLm3EELi4E23TrivialOffsetCalculatorILi2EjESD_ILi1EjENS0_6memory12LoadWithCastILi2EEENSG_13StoreWithCastILi1EEEEEviT_T0_T2_T3_T4_T5_)
        .other          _ZN2at6native27unrolled_elementwise_kernelIZZZNS0_50_GLOBAL__N__2680c7bb_12_PowKernel_cu_7dd49032_317024pow_tensor_tensor_kernelERNS_18TensorIteratorBaseEENKUlvE_clEvENKUlvE9_clEvEUlN3c108BFloat16ES8_E_St5arrayIPcLm3EELi4E23TrivialOffsetCalculatorILi2EjESD_ILi1EjENS0_6memory12LoadWithCastILi2EEENSG_13StoreWithCastILi1EEEEEviT_T0_T2_T3_T4_T5_,@"STO_CUDA_ENTRY STV_DEFAULT"
_ZN2at6native27unrolled_elementwise_kernelIZZZNS0_50_GLOBAL__N__2680c7bb_12_PowKernel_cu_7dd49032_317024pow_tensor_tensor_kernelERNS_18TensorIteratorBaseEENKUlvE_clEvENKUlvE9_clEvEUlN3c108BFloat16ES8_E_St5arrayIPcLm3EELi4E23TrivialOffsetCalculatorILi2EjESD_ILi1EjENS0_6memory12LoadWithCastILi2EEENSG_13StoreWithCastILi1EEEEEviT_T0_T2_T3_T4_T5_:
.text._ZN2at6native27unrolled_elementwise_kernelIZZZNS0_50_GLOBAL__N__2680c7bb_12_PowKernel_cu_7dd49032_317024pow_tensor_tensor_kernelERNS_18TensorIteratorBaseEENKUlvE_clEvENKUlvE9_clEvEUlN3c108BFloat16ES8_E_St5arrayIPcLm3EELi4E23TrivialOffsetCalculatorILi2EjESD_ILi1EjENS0_6memory12LoadWithCastILi2EEENSG_13StoreWithCastILi1EEEEEviT_T0_T2_T3_T4_T5_:
        /* <DEDUP_REMOVED lines=8> */
[----:B------:R-:W-:Y:S01]  /*0080*/  PRMT R26, RZ, 0x7610, R26 ;  /* 0x00007610ff1a7816 */ /* 0x000fe2000000001a */
[----:B------:R-:W0:Y:S01]  /*0090*/  LDCU.U8 UR39, c[0x0][0x3ad] ;  /* 0x000075a0ff2777ac */ /* 0x000e220008000000 */
        /* <DEDUP_REMOVED lines=26> */
.L_x_33128:
[----:B------:R-:W2:Y:S02]  /*0240*/  LDG.E.U8 R4, desc[UR36][R4.64] ;  /* 0x0000002404047981 */ /* 0x000ea4000c1e1100 */
[----:B--2---:R-:W-:-:S04]  /*0250*/  I2FP.F32.U32 R0, R4 ;  /* 0x0000000400007245 */ /* 0x004fc80000201000 */
[----:B------:R-:W-:-:S04]  /*0260*/  F2FP.BF16.F32.PACK_AB R0, RZ, R0 ;  /* 0x00000000ff00723e */ /* 0x000fc800000010ff */
[----:B------:R-:W-:Y:S01]  /*0270*/  PRMT R27, R0, 0x7610, R27 ;  /* 0x00007610001b7816 */ /* 0x000fe2000000001b */
[----:B------:R-:W-:Y:S06]  /*0280*/  BRA `(.L_x_33130) ;  /* 0x0000000c00e47947 */ /* 0x000fec0003800000 */
.L_x_33127:
        /* <DEDUP_REMOVED lines=11> */
.L_x_33132:
[----:B------:R-:W2:Y:S02]  /*0340*/  LDG.E R4, desc[UR36][R4.64] ;  /* 0x0000002404047981 */ /* 0x000ea4000c1e1900 */
[----:B--2---:R-:W-:-:S04]  /*0350*/  I2FP.F32.S32 R0, R4 ;  /* 0x0000000400007245 */ /* 0x004fc80000201400 */
[----:B------:R-:W-:-:S04]  /*0360*/  F2FP.BF16.F32.PACK_AB R0, RZ, R0 ;  /* 0x00000000ff00723e */ /* 0x000fc800000010ff */
[----:B------:R-:W-:Y:S01]  /*0370*/  PRMT R27, R0, 0x7610, R27 ;  /* 0x00007610001b7816 */ /* 0x000fe2000000001b */
[----:B------:R-:W-:Y:S06]  /*0380*/  BRA `(.L_x_33130) ;  /* 0x0000000c00a47947 */ /* 0x000fec0003800000 */
.L_x_33131:
[----:B------:R-:W2:Y:S02]  /*0390*/  LDG.E.U16 R4, desc[UR36][R4.64] ;  /* 0x0000002404047981 */ /* 0x000ea4000c1e1500 */
[----:B--2---:R-:W0:Y:S02]  /*03a0*/  I2F.S16 R0, R4 ;  /* 0x0000000400007306 */ /* 0x004e240000101400 */
[----:B0-----:R-:W-:-:S04]  /*03b0*/  F2FP.BF16.F32.PACK_AB R0, RZ, R0 ;  /* 0x00000000ff00723e */ /* 0x001fc800000010ff */
[----:B------:R-:W-:Y:S01]  /*03c0*/  PRMT R27, R0, 0x7610, R27 ;  /* 0x00007610001b7816 */ /* 0x000fe2000000001b */
[----:B------:R-:W-:Y:S06]  /*03d0*/  BRA `(.L_x_33130) ;  /* 0x0000000c00907947 */ /* 0x000fec0003800000 */
.L_x_33126:
        /* <DEDUP_REMOVED lines=9> */
.L_x_33134:
[----:B------:R-:W2:Y:S02]  /*0470*/  LDG.E.U16 R0, desc[UR36][R4.64] ;  /* 0x0000002404007981 */ /* 0x000ea4000c1e1500 */
[----:B--2---:R-:W-:-:S05]  /*0480*/  HADD2.F32 R0, -RZ, R0.H0_H0 ;  /* 0x20000000ff007230 */ /* 0x004fca0000004100 */
[----:B------:R-:W-:-:S04]  /*0490*/  F2FP.BF16.F32.PACK_AB R0, RZ, R0 ;  /* 0x00000000ff00723e */ /* 0x000fc800000010ff */
[----:B------:R-:W-:Y:S01]  /*04a0*/  PRMT R27, R0, 0x7610, R27 ;  /* 0x00007610001b7816 */ /* 0x000fe2000000001b */
[----:B------:R-:W-:Y:S06]  /*04b0*/  BRA `(.L_x_33130) ;  /* 0x0000000c00587947 */ /* 0x000fec0003800000 */
.L_x_33133:
        /* <DEDUP_REMOVED lines=9> */
.L_x_33136:
[----:B------:R-:W2:Y:S02]  /*0550*/  LDG.E.U16 R4, desc[UR36][R4.64] ;  /* 0x0000002404047981 */ /* 0x000ea4000c1e1500 */
[----:B--2---:R-:W-:-:S05]  /*0560*/  HADD2.F32 R0, -RZ, R4.H0_H0 ;  /* 0x20000004ff007230 */ /* 0x004fca0000004100 */
[----:B------:R-:W-:-:S04]  /*0570*/  F2FP.BF16.F32.PACK_AB R0, RZ, R0 ;  /* 0x00000000ff00723e */ /* 0x000fc800000010ff */
[----:B------:R-:W-:Y:S01]  /*0580*/  PRMT R27, R0, 0x7610, R27 ;  /* 0x00007610001b7816 */ /* 0x000fe2000000001b */
[----:B------:R-:W-:Y:S06]  /*0590*/  BRA `(.L_x_33130) ;  /* 0x0000000c00207947 */ /* 0x000fec0003800000 */
.L_x_33135:
        /* <DEDUP_REMOVED lines=13> */
.L_x_33125:
        /* <DEDUP_REMOVED lines=14> */
.L_x_33139:
        /* <DEDUP_REMOVED lines=13> */
.L_x_33138:
        /* <DEDUP_REMOVED lines=27> */
.L_x_33141:
        /* <DEDUP_REMOVED lines=15> */
.L_x_33140:
[----:B------:R0:W5:Y:S01]  /*0ac0*/  LDG.E.U16 R27, desc[UR36][R4.64] ;  /* 0x00000024041b7981 */ /* 0x000162000c1e1500 */
[----:B------:R-:W-:Y:S05]  /*0ad0*/  BRA `(.L_x_33130) ;  /* 0x0000000400d07947 */ /* 0x000fea0003800000 */
.L_x_33137:
        /* <DEDUP_REMOVED lines=13> */
.L_x_33144:
        /* <DEDUP_REMOVED lines=21> */
.L_x_33148:
[----:B------:R-:W-:Y:S05]  /*0d00*/  BSYNC.RECONVERGENT B1 ;  /* 0x0000000000017941 */ /* 0x000fea0003800200 */
.L_x_33147:
[----:B------:R-:W-:Y:S01]  /*0d10*/  IMAD.SHL.U32 R0, R0, 0x100000, RZ ;  /* 0x0010000000007824 */ /* 0x000fe200078e00ff */
[----:B------:R-:W-:-:S04]  /*0d20*/  LEA R3, R3, 0x3b800000, 0x17 ;  /* 0x3b80000003037811 */ /* 0x000fc800078eb8ff */
[----:B------:R-:W-:-:S07]  /*0d30*/  LOP3.LUT R0, R3, R0, R7, 0xfe, !PT ;  /* 0x0000000003007212 */ /* 0x000fce00078efe07 */
.L_x_33146:
[----:B------:R-:W-:Y:S05]  /*0d40*/  BSYNC.RECONVERGENT B0 ;  /* 0x0000000000007941 */ /* 0x000fea0003800200 */
.L_x_33145:
[----:B------:R-:W-:-:S04]  /*0d50*/  F2FP.BF16.F32.PACK_AB R0, RZ, R0 ;  /* 0x00000000ff00723e */ /* 0x000fc800000010ff */
[----:B------:R-:W-:Y:S01]  /*0d60*/  PRMT R27, R0, 0x7610, R27 ;  /* 0x00007610001b7816 */ /* 0x000fe2000000001b */
[----:B------:R-:W-:Y:S06]  /*0d70*/  BRA `(.L_x_33130) ;  /* 0x0000000400287947 */ /* 0x000fec0003800000 */
.L_x_33143:
        /* <DEDUP_REMOVED lines=21> */
.L_x_33152:
[----:B------:R-:W-:Y:S05]  /*0ed0*/  BSYNC.RECONVERGENT B1 ;  /* 0x0000000000017941 */ /* 0x000fea0003800200 */
.L_x_33151:
[----:B------:R-:W-:Y:S01]  /*0ee0*/  IMAD.SHL.U32 R0, R0, 0x200000, RZ ;  /* 0x0020000000007824 */ /* 0x000fe200078e00ff */
[----:B------:R-:W-:-:S04]  /*0ef0*/  LEA R3, R3, 0x37800000, 0x17 ;  /* 0x3780000003037811 */ /* 0x000fc800078eb8ff */
[----:B------:R-:W-:-:S07]  /*0f00*/  LOP3.LUT R0, R3, R0, R7, 0xfe, !PT ;  /* 0x0000000003007212 */ /* 0x000fce00078efe07 */
.L_x_33150:
[----:B------:R-:W-:Y:S05]  /*0f10*/  BSYNC.RECONVERGENT B0 ;  /* 0x0000000000007941 */ /* 0x000fea0003800200 */
.L_x_33149:
[----:B------:R-:W-:-:S04]  /*0f20*/  F2FP.BF16.F32.PACK_AB R0, RZ, R0 ;  /* 0x00000000ff00723e */ /* 0x000fc800000010ff */
[----:B------:R-:W-:Y:S01]  /*0f30*/  PRMT R27, R0, 0x7610, R27 ;  /* 0x00007610001b7816 */ /* 0x000fe2000000001b */
[----:B------:R-:W-:Y:S06]  /*0f40*/  BRA `(.L_x_33130) ;  /* 0x0000000000b47947 */ /* 0x000fec0003800000 */
.L_x_33142:
[----:B------:R-:W-:-:S09]  /*0f50*/  UISETP.NE.AND UP0, UPT, UR4, 0x1c, UPT ;  /* 0x0000001c0400788c */ /* 0x000fd2000bf05270 */
[----:B------:R-:W-:Y:S05]  /*0f60*/  BRA.U !UP0, `(.L_x_33153) ;  /* 0x00000001089c7547 */ /* 0x000fea000b800000 */
[----:B------:R-:W-:-:S09]  /*0f70*/  UISETP.NE.AND UP0, UPT, UR4, 0x1d, UPT ;  /* 0x0000001d0400788c */ /* 0x000fd2000bf05270 */
[----:B------:R-:W-:Y:S05]  /*0f80*/  BRA.U !UP0, `(.L_x_33154) ;  /* 0x0000000108807547 */ /* 0x000fea000b800000 */
[----:B------:R-:W-:-:S09]  /*0f90*/  UISETP.NE.AND UP0, UPT, UR4, 0x2c, UPT ;  /* 0x0000002c0400788c */ /* 0x000fd2000bf05270 */
[----:B------:R-:W-:Y:S05]  /*0fa0*/  BRA.U !UP0, `(.L_x_33155) ;  /* 0x0000000108487547 */ /* 0x000fea000b800000 */
.L_x_33129:
        /* <DEDUP_REMOVED lines=16> */
.L_x_33156:
[----:B------:R-:W-:Y:S01]  /*10b0*/  PRMT R27, RZ, 0x7610, R27 ;  /* 0x00007610ff1b7816 */ /* 0x000fe2000000001b */
[----:B------:R-:W-:Y:S06]  /*10c0*/  BRA `(.L_x_33130) ;  /* 0x0000000000547947 */ /* 0x000fec0003800000 */
.L_x_33155:
        /* <DEDUP_REMOVED lines=8> */
.L_x_33158:
[----:B------:R-:W-:Y:S05]  /*1150*/  BSYNC.RECONVERGENT B0 ;  /* 0x0000000000007941 */ /* 0x000fea0003800200 */
.L_x_33157:
[----:B------:R-:W-:-:S04]  /*1160*/  F2FP.BF16.F32.PACK_AB R0, RZ, R0 ;  /* 0x00000000ff00723e */ /* 0x000fc800000010ff */
[----:B------:R-:W-:Y:S01]  /*1170*/  PRMT R27, R0, 0x7610, R27 ;  /* 0x00007610001b7816 */ /* 0x000fe2000000001b */
[----:B------:R-:W-:Y:S06]  /*1180*/  BRA `(.L_x_33130) ;  /* 0x0000000000247947 */ /* 0x000fec0003800000 */
.L_x_33154:
[----:B------:R-:W2:Y:S02]  /*1190*/  LDG.E.64 R4, desc[UR36][R4.64] ;  /* 0x0000002404047981 */ /* 0x000ea4000c1e1b00 */
[----:B--2---:R-:W0:Y:S02]  /*11a0*/  I2F.U64 R0, R4 ;  /* 0x0000000400007312 */ /* 0x004e240000301000 */
[----:B0-----:R-:W-:-:S04]  /*11b0*/  F2FP.BF16.F32.PACK_AB R0, RZ, R0 ;  /* 0x00000000ff00723e */ /* 0x001fc800000010ff */
[----:B------:R-:W-:Y:S01]  /*11c0*/  PRMT R27, R0, 0x7610, R27 ;  /* 0x00007610001b7816 */ /* 0x000fe2000000001b */
[----:B------:R-:W-:Y:S06]  /*11d0*/  BRA `(.L_x_33130) ;  /* 0x0000000000107947 */ /* 0x000fec0003800000 */
.L_x_33153:
[----:B------:R-:W2:Y:S02]  /*11e0*/  LDG.E R4, desc[UR36][R4.64] ;  /* 0x0000002404047981 */ /* 0x000ea4000c1e1900 */
[----:B--2---:R-:W-:-:S04]  /*11f0*/  I2FP.F32.U32 R0, R4 ;  /* 0x0000000400007245 */ /* 0x004fc80000201000 */
[----:B------:R-:W-:-:S04]  /*1200*/  F2FP.BF16.F32.PACK_AB R0, RZ, R0 ;  /* 0x00000000ff00723e */ /* 0x000fc800000010ff */
[----:B------:R-:W-:-:S07]  /*1210*/  PRMT R27, R0, 0x7610, R27 ;  /* 0x00007610001b7816 */ /* 0x000fce000000001b */
.L_x_33130:
[----:B0-----:R-:W0:Y:S01]  /*1220*/  LDC.64 R4, c[0x0][0x3a0] ;  /* 0x0000e800ff047b82 */ /* 0x001e220000000a00 */
[----:B------:R-:W1:Y:S01]  /*1230*/  LDCU UR5, c[0x0][0x3b4] ;  /* 0x00007680ff0577ac */ /* 0x000e620008000800 */
        /* <DEDUP_REMOVED lines=19> */
.L_x_33162:
[----:B------:R-:W2:Y:S02]  /*1370*/  LDG.E.U8 R4, desc[UR36][R4.64] ;  /* 0x0000002404047981 */ /* 0x000ea4000c1e1100 */
[----:B--2---:R-:W-:-:S04]  /*1380*/  I2FP.F32.U32 R0, R4 ;  /* 0x0000000400007245 */ /* 0x004fc80000201000 */
[----:B------:R-:W-:-:S04]  /*1390*/  F2FP.BF16.F32.PACK_AB R0, RZ, R0 ;  /* 0x00000000ff00723e */ /* 0x000fc800000010ff */
[----:B------:R-:W-:Y:S01]  /*13a0*/  PRMT R26, R0, 0x7610, R26 ;  /* 0x00007610001a7816 */ /* 0x000fe2000000001a */
[----:B------:R-:W-:Y:S06]  /*13b0*/  BRA `(.L_x_33164) ;  /* 0x0000000c00e47947 */ /* 0x000fec0003800000 */
.L_x_33161:
        /* <DEDUP_REMOVED lines=11> */
.L_x_33166:
[----:B------:R-:W2:Y:S02]  /*1470*/  LDG.E R4, desc[UR36][R4.64] ;  /* 0x0000002404047981 */ /* 0x000ea4000c1e1900 */
[----:B--2---:R-:W-:-:S04]  /*1480*/  I2FP.F32.S32 R0, R4 ;  /* 0x0000000400007245 */ /* 0x004fc80000201400 */
[----:B------:R-:W-:-:S04]  /*1490*/  F2FP.BF16.F32.PACK_AB R0, RZ, R0 ;  /* 0x00000000ff00723e */ /* 0x000fc800000010ff */
[----:B------:R-:W-:Y:S01]  /*14a0*/  PRMT R26, R0, 0x7610, R26 ;  /* 0x00007610001a7816 */ /* 0x000fe2000000001a */
[----:B------:R-:W-:Y:S06]  /*14b0*/  BRA `(.L_x_33164) ;  /* 0x0000000c00a47947 */ /* 0x000fec0003800000 */
.L_x_33165:
[----:B------:R-:W2:Y:S02]  /*14c0*/  LDG.E.U16 R4, desc[UR36][R4.64] ;  /* 0x0000002404047981 */ /* 0x000ea4000c1e1500 */
[----:B--2---:R-:W0:Y:S02]  /*14d0*/  I2F.S16 R0, R4 ;  /* 0x0000000400007306 */ /* 0x004e240000101400 */
[----:B0-----:R-:W-:-:S04]  /*14e0*/  F2FP.BF16.F32.PACK_AB R0, RZ, R0 ;  /* 0x00000000ff00723e */ /* 0x001fc800000010ff */
[----:B------:R-:W-:Y:S01]  /*14f0*/  PRMT R26, R0, 0x7610, R26 ;  /* 0x00007610001a7816 */ /* 0x000fe2000000001a */
[----:B------:R-:W-:Y:S06]  /*1500*/  BRA `(.L_x_33164) ;  /* 0x0000000c00907947 */ /* 0x000fec0003800000 */
.L_x_33160:
        /* <DEDUP_REMOVED lines=9> */
.L_x_33168:
[----:B------:R-:W2:Y:S02]  /*15a0*/  LDG.E.U16 R0, desc[UR36][R4.64] ;  /* 0x0000002404007981 */ /* 0x000ea4000c1e1500 */
[----:B--2---:R-:W-:-:S05]  /*15b0*/  HADD2.F32 R0, -RZ, R0.H0_H0 ;  /* 0x20000000ff007230 */ /* 0x004fca0000004100 */
[----:B------:R-:W-:-:S04]  /*15c0*/  F2FP.BF16.F32.PACK_AB R0, RZ, R0 ;  /* 0x00000000ff00723e */ /* 0x000fc800000010ff */
[----:B------:R-:W-:Y:S01]  /*15d0*/  PRMT R26, R0, 0x7610, R26 ;  /* 0x00007610001a7816 */ /* 0x000fe2000000001a */
[----:B------:R-:W-:Y:S06]  /*15e0*/  BRA `(.L_x_33164) ;  /* 0x0000000c00587947 */ /* 0x000fec0003800000 */
.L_x_33167:
        /* <DEDUP_REMOVED lines=9> */
.L_x_33170:
[----:B------:R-:W2:Y:S02]  /*1680*/  LDG.E.U16 R4, desc[UR36][R4.64] ;  /* 0x0000002404047981 */ /* 0x000ea4000c1e1500 */
[----:B--2---:R-:W-:-:S05]  /*1690*/  HADD2.F32 R0, -RZ, R4.H0_H0 ;  /* 0x20000004ff007230 */ /* 0x004fca0000004100 */
[----:B------:R-:W-:-:S04]  /*16a0*/  F2FP.BF16.F32.PACK_AB R0, RZ, R0 ;  /* 0x00000000ff00723e */ /* 0x000fc800000010ff */
[----:B------:R-:W-:Y:S01]  /*16b0*/  PRMT R26, R0, 0x7610, R26 ;  /* 0x00007610001a7816 */ /* 0x000fe2000000001a */
[----:B------:R-:W-:Y:S06]  /*16c0*/  BRA `(.L_x_33164) ;  /* 0x0000000c00207947 */ /* 0x000fec0003800000 */
.L_x_33169:
        /* <DEDUP_REMOVED lines=13> */
.L_x_33159:
        /* <DEDUP_REMOVED lines=14> */
.L_x_33173:
        /* <DEDUP_REMOVED lines=13> */
.L_x_33172:
        /* <DEDUP_REMOVED lines=27> */
.L_x_33175:
        /* <DEDUP_REMOVED lines=15> */
.L_x_33174:
[----:B------:R0:W5:Y:S01]  /*1bf0*/  LDG.E.U16 R26, desc[UR36][R4.64] ;  /* 0x00000024041a7981 */ /* 0x000162000c1e1500 */
[----:B------:R-:W-:Y:S05]  /*1c00*/  BRA `(.L_x_33164) ;  /* 0x0000000400d07947 */ /* 0x000fea0003800000 */
.L_x_33171:
        /* <DEDUP_REMOVED lines=13> */
.L_x_33178:
        /* <DEDUP_REMOVED lines=21> */
.L_x_33182:
[----:B------:R-:W-:Y:S05]  /*1e30*/  BSYNC.RECONVERGENT B1 ;  /* 0x0000000000017941 */ /* 0x000fea0003800200 */
.L_x_33181:
[----:B------:R-:W-:Y:S01]  /*1e40*/  IMAD.SHL.U32 R0, R0, 0x100000, RZ ;  /* 0x0010000000007824 */ /* 0x000fe200078e00ff */
[----:B------:R-:W-:-:S04]  /*1e50*/  LEA R3, R3, 0x3b800000, 0x17 ;  /* 0x3b80000003037811 */ /* 0x000fc800078eb8ff */
[----:B------:R-:W-:-:S07]  /*1e60*/  LOP3.LUT R0, R3, R0, R7, 0xfe, !PT ;  /* 0x0000000003007212 */ /* 0x000fce00078efe07 */
.L_x_33180:
[----:B------:R-:W-:Y:S05]  /*1e70*/  BSYNC.RECONVERGENT B0 ;  /* 0x0000000000007941 */ /* 0x000fea0003800200 */
.L_x_33179:
[----:B------:R-:W-:-:S04]  /*1e80*/  F2FP.BF16.F32.PACK_AB R0, RZ, R0 ;  /* 0x00000000ff00723e */ /* 0x000fc800000010ff */
[----:B------:R-:W-:Y:S01]  /*1e90*/  PRMT R26, R0, 0x7610, R26 ;  /* 0x00007610001a7816 */ /* 0x000fe2000000001a */
[----:B------:R-:W-:Y:S06]  /*1ea0*/  BRA `(.L_x_33164) ;  /* 0x0000000400287947 */ /* 0x000fec0003800000 */
.L_x_33177:
        /* <DEDUP_REMOVED lines=21> */
.L_x_33186:
[----:B------:R-:W-:Y:S05]  /*2000*/  BSYNC.RECONVERGENT B1 ;  /* 0x0000000000017941 */ /* 0x000fea0003800200 */
.L_x_33185:
[----:B------:R-:W-:Y:S01]  /*2010*/  IMAD.SHL.U32 R0, R0, 0x200000, RZ ;  /* 0x0020000000007824 */ /* 0x000fe200078e00ff */
[----:B------:R-:W-:-:S04]  /*2020*/  LEA R3, R3, 0x37800000, 0x17 ;  /* 0x3780000003037811 */ /* 0x000fc800078eb8ff */
[----:B------:R-:W-:-:S07]  /*2030*/  LOP3.LUT R0, R3, R0, R7, 0xfe, !PT ;  /* 0x0000000003007212 */ /* 0x000fce00078efe07 */
.L_x_33184:
[----:B------:R-:W-:Y:S05]  /*2040*/  BSYNC.RECONVERGENT B0 ;  /* 0x0000000000007941 */ /* 0x000fea0003800200 */
.L_x_33183:
[----:B------:R-:W-:-:S04]  /*2050*/  F2FP.BF16.F32.PACK_AB R0, RZ, R0 ;  /* 0x00000000ff00723e */ /* 0x000fc800000010ff */
[----:B------:R-:W-:Y:S01]  /*2060*/  PRMT R26, R0, 0x7610, R26 ;  /* 0x00007610001a7816 */ /* 0x000fe2000000001a */
[----:B------:R-:W-:Y:S06]  /*2070*/  BRA `(.L_x_33164) ;  /* 0x0000000000b47947 */ /* 0x000fec0003800000 */
.L_x_33176:
[----:B------:R-:W-:-:S09]  /*2080*/  UISETP.NE.AND UP0, UPT, UR4, 0x1c, UPT ;  /* 0x0000001c0400788c */ /* 0x000fd2000bf05270 */
[----:B------:R-:W-:Y:S05]  /*2090*/  BRA.U !UP0, `(.L_x_33187) ;  /* 0x00000001089c7547 */ /* 0x000fea000b800000 */
[----:B------:R-:W-:-:S09]  /*20a0*/  UISETP.NE.AND UP0, UPT, UR4, 0x1d, UPT ;  /* 0x0000001d0400788c */ /* 0x000fd2000bf05270 */
[----:B------:R-:W-:Y:S05]  /*20b0*/  BRA.U !UP0, `(.L_x_33188) ;  /* 0x0000000108807547 */ /* 0x000fea000b800000 */
[----:B------:R-:W-:-:S09]  /*20c0*/  UISETP.NE.AND UP0, UPT, UR4, 0x2c, UPT ;  /* 0x0000002c0400788c */ /* 0x000fd2000bf05270 */
[----:B------:R-:W-:Y:S05]  /*20d0*/  BRA.U !UP0, `(.L_x_33189) ;  /* 0x0000000108487547 */ /* 0x000fea000b800000 */
.L_x_33163:
        /* <DEDUP_REMOVED lines=16> */
.L_x_33190:
[----:B------:R-:W-:Y:S01]  /*21e0*/  PRMT R26, RZ, 0x7610, R26 ;  /* 0x00007610ff1a7816 */ /* 0x000fe2000000001a */
[----:B------:R-:W-:Y:S06]  /*21f0*/  BRA `(.L_x_33164) ;  /* 0x0000000000547947 */ /* 0x000fec0003800000 */
.L_x_33189:
        /* <DEDUP_REMOVED lines=8> */
.L_x_33192:
[----:B------:R-:W-:Y:S05]  /*2280*/  BSYNC.RECONVERGENT B0 ;  /* 0x0000000000007941 */ /* 0x000fea0003800200 */
.L_x_33191:
[----:B------:R-:W-:-:S04]  /*2290*/  F2FP.BF16.F32.PACK_AB R0, RZ, R0 ;  /* 0x00000000ff00723e */ /* 0x000fc800000010ff */
[----:B------:R-:W-:Y:S01]  /*22a0*/  PRMT R26, R0, 0x7610, R26 ;  /* 0x00007610001a7816 */ /* 0x000fe2000000001a */
[----:B------:R-:W-:Y:S06]  /*22b0*/  BRA `(.L_x_33164) ;  /* 0x0000000000247947 */ /* 0x000fec0003800000 */
.L_x_33188:
[----:B------:R-:W2:Y:S02]  /*22c0*/  LDG.E.64 R4, desc[UR36][R4.64] ;  /* 0x0000002404047981 */ /* 0x000ea4000c1e1b00 */
[----:B--2---:R-:W0:Y:S02]  /*22d0*/  I2F.U64 R0, R4 ;  /* 0x0000000400007312 */ /* 0x004e240000301000 */
[----:B0-----:R-:W-:-:S04]  /*22e0*/  F2FP.BF16.F32.PACK_AB R0, RZ, R0 ;  /* 0x00000000ff00723e */ /* 0x001fc800000010ff */
[----:B------:R-:W-:Y:S01]  /*22f0*/  PRMT R26, R0, 0x7610, R26 ;  /* 0x00007610001a7816 */ /* 0x000fe2000000001a */
[----:B------:R-:W-:Y:S06]  /*2300*/  BRA `(.L_x_33164) ;  /* 0x0000000000107947 */ /* 0x000fec0003800000 */
.L_x_33187:
[----:B------:R-:W2:Y:S02]  /*2310*/  LDG.E R4, desc[UR36][R4.64] ;  /* 0x0000002404047981 */ /* 0x000ea4000c1e1900 */
[----:B--2---:R-:W-:-:S04]  /*2320*/  I2FP.F32.U32 R0, R4 ;  /* 0x0000000400007245 */ /* 0x004fc80000201000 */
[----:B------:R-:W-:-:S04]  /*2330*/  F2FP.BF16.F32.PACK_AB R0, RZ, R0 ;  /* 0x00000000ff00723e */ /* 0x000fc800000010ff */
[----:B------:R-:W-:-:S07]  /*2340*/  PRMT R26, R0, 0x7610, R26 ;  /* 0x00007610001a7816 */ /* 0x000fce000000001a */
.L_x_33164:
[----:B------:R-:W-:-:S07]  /*2350*/  VIADD R23, R25, 0x80 ;  /* 0x0000008019177836 */ /* 0x000fce0000000000 */
.L_x_33124:
[----:B------:R-:W-:Y:S05]  /*2360*/  BSYNC.RECONVERGENT B6 ;  /* 0x0000000000067941 */ /* 0x000fea0003800200 */
.L_x_33123:
[----:B------:R-:W-:Y:S01]  /*2370*/  ISETP.GE.AND P0, PT, R23, R16, PT ;  /* 0x000000101700720c */ /* 0x000fe20003f06270 */
[----:B------:R-:W-:Y:S01]  /*2380*/  BSSY.RECONVERGENT B6, `(.L_x_33193) ;  /* 0x000022c000067945 */ /* 0x000fe20003800200 */
[----:B------:R-:W-:Y:S02]  /*2390*/  PRMT R24, RZ, 0x7610, R24 ;  /* 0x00007610ff187816 */ /* 0x000fe40000000018 */
[----:B------:R-:W-:-:S09]  /*23a0*/  PRMT R22, RZ, 0x7610, R22 ;  /* 0x00007610ff167816 */ /* 0x000fd20000000016 */
        /* <DEDUP_REMOVED lines=23> */
.L_x_33198:
[----:B------:R-:W2:Y:S02]  /*2520*/  LDG.E.U8 R4, desc[UR36][R4.64] ;  /* 0x0000002404047981 */ /* 0x000ea4000c1e1100 */
[----:B--2---:R-:W-:-:S04]  /*2530*/  I2FP.F32.U32 R0, R4 ;  /* 0x0000000400007245 */ /* 0x004fc80000201000 */
[----:B------:R-:W-:-:S04]  /*2540*/  F2FP.BF16.F32.PACK_AB R0, RZ, R0 ;  /* 0x00000000ff00723e */ /* 0x000fc800000010ff */
[----:B------:R-:W-:Y:S01]  /*2550*/  PRMT R24, R0, 0x7610, R24 ;  /* 0x0000761000187816 */ /* 0x000fe20000000018 */
[----:B------:R-:W-:Y:S06]  /*2560*/  BRA `(.L_x_33200) ;  /* 0x0000000c00e47947 */ /* 0x000fec0003800000 */
.L_x_33197:
        /* <DEDUP_REMOVED lines=11> */
.L_x_33202:
[----:B------:R-:W2:Y:S02]  /*2620*/  LDG.E R4, desc[UR36][R4.64] ;  /* 0x0000002404047981 */ /* 0x000ea4000c1e1900 */
[----:B--2---:R-:W-:-:S04]  /*2630*/  I2FP.F32.S32 R0, R4 ;  /* 0x0000000400007245 */ /* 0x004fc80000201400 */
[----:B------:R-:W-:-:S04]  /*2640*/  F2FP.BF16.F32.PACK_AB R0, RZ, R0 ;  /* 0x00000000ff00723e */ /* 0x000fc800000010ff */
[----:B------:R-:W-:Y:S01]  /*2650*/  PRMT R24, R0, 0x7610, R24 ;  /* 0x0000761000187816 */ /* 0x000fe20000000018 */
[----:B------:R-:W-:Y:S06]  /*2660*/  BRA `(.L_x_33200) ;  /* 0x0000000c00a47947 */ /* 0x000fec0003800000 */
.L_x_33201:
[----:B------:R-:W2:Y:S02]  /*2670*/  LDG.E.U16 R4, desc[UR36][R4.64] ;  /* 0x0000002404047981 */ /* 0x000ea4000c1e1500 */
[----:B--2---:R-:W0:Y:S02]  /*2680*/  I2F.S16 R0, R4 ;  /* 0x0000000400007306 */ /* 0x004e240000101400 */
[----:B0-----:R-:W-:-:S04]  /*2690*/  F2FP.BF16.F32.PACK_AB R0, RZ, R0 ;  /* 0x00000000ff00723e */ /* 0x001fc800000010ff */
[----:B------:R-:W-:Y:S01]  /*26a0*/  PRMT R24, R0, 0x7610, R24 ;  /* 0x0000761000187816 */ /* 0x000fe20000000018 */
[----:B------:R-:W-:Y:S06]  /*26b0*/  BRA `(.L_x_33200) ;  /* 0x0000000c00907947 */ /* 0x000fec0003800000 */
.L_x_33196:
        /* <DEDUP_REMOVED lines=9> */
.L_x_33204:
[----:B------:R-:W2:Y:S02]  /*2750*/  LDG.E.U16 R0, desc[UR36][R4.64] ;  /* 0x0000002404007981 */ /* 0x000ea4000c1e1500 */
[----:B--2---:R-:W-:-:S05]  /*2760*/  HADD2.F32 R0, -RZ, R0.H0_H0 ;  /* 0x20000000ff007230 */ /* 0x004fca0000004100 */
[----:B------:R-:W-:-:S04]  /*2770*/  F2FP.BF16.F32.PACK_AB R0, RZ, R0 ;  /* 0x00000000ff00723e */ /* 0x000fc800000010ff */
[----:B------:R-:W-:Y:S01]  /*2780*/  PRMT R24, R0, 0x7610, R24 ;  /* 0x0000761000187816 */ /* 0x000fe20000000018 */
[----:B------:R-:W-:Y:S06]  /*2790*/  BRA `(.L_x_33200) ;  /* 0x0000000c00587947 */ /* 0x000fec0003800000 */
.L_x_33203:
        /* <DEDUP_REMOVED lines=9> */
.L_x_33206:
[----:B------:R-:W2:Y:S02]  /*2830*/  LDG.E.U16 R4, desc[UR36][R4.64] ;  /* 0x0000002404047981 */ /* 0x000ea4000c1e1500 */
[----:B--2---:R-:W-:-:S05]  /*2840*/  HADD2.F32 R0, -RZ, R4.H0_H0 ;  /* 0x20000004ff007230 */ /* 0x004fca0000004100 */
[----:B------:R-:W-:-:S04]  /*2850*/  F2FP.BF16.F32.PACK_AB R0, RZ, R0 ;  /* 0x00000000ff00723e */ /* 0x000fc800000010ff */
[----:B------:R-:W-:Y:S01]  /*2860*/  PRMT R24, R0, 0x7610, R24 ;  /* 0x0000761000187816 */ /* 0x000fe20000000018 */
[----:B------:R-:W-:Y:S06]  /*2870*/  BRA `(.L_x_33200) ;  /* 0x0000000c00207947 */ /* 0x000fec0003800000 */
.L_x_33205:
        /* <DEDUP_REMOVED lines=13> */
.L_x_33195:
        /* <DEDUP_REMOVED lines=14> */
.L_x_33209:
        /* <DEDUP_REMOVED lines=13> */
.L_x_33208:
        /* <DEDUP_REMOVED lines=27> */
.L_x_33211:
        /* <DEDUP_REMOVED lines=15> */
.L_x_33210:
[----:B------:R0:W5:Y:S01]  /*2da0*/  LDG.E.U16 R24, desc[UR36][R4.64] ;  /* 0x0000002404187981 */ /* 0x000162000c1e1500 */
[----:B------:R-:W-:Y:S05]  /*2db0*/  BRA `(.L_x_33200) ;  /* 0x0000000400d07947 */ /* 0x000fea0003800000 */
.L_x_33207:
        /* <DEDUP_REMOVED lines=13> */
.L_x_33214:
        /* <DEDUP_REMOVED lines=21> */
.L_x_33218:
[----:B------:R-:W-:Y:S05]  /*2fe0*/  BSYNC.RECONVERGENT B1 ;  /* 0x0000000000017941 */ /* 0x000fea0003800200 */
.L_x_33217:
[----:B------:R-:W-:Y:S01]  /*2ff0*/  IMAD.SHL.U32 R0, R0, 0x100000, RZ ;  /* 0x0010000000007824 */ /* 0x000fe200078e00ff */
[----:B------:R-:W-:-:S04]  /*3000*/  LEA R3, R3, 0x3b800000, 0x17 ;  /* 0x3b80000003037811 */ /* 0x000fc800078eb8ff */
[----:B------:R-:W-:-:S07]  /*3010*/  LOP3.LUT R0, R3, R0, R7, 0xfe, !PT ;  /* 0x0000000003007212 */ /* 0x000fce00078efe07 */
.L_x_33216:
[----:B------:R-:W-:Y:S05]  /*3020*/  BSYNC.RECONVERGENT B0 ;  /* 0x0000000000007941 */ /* 0x000fea0003800200 */
.L_x_33215:
[----:B------:R-:W-:-:S04]  /*3030*/  F2FP.BF16.F32.PACK_AB R0, RZ, R0 ;  /* 0x00000000ff00723e */ /* 0x000fc800000010ff */
[----:B------:R-:W-:Y:S01]  /*3040*/  PRMT R24, R0, 0x7610, R24 ;  /* 0x0000761000187816 */ /* 0x000fe20000000018 */
[----:B------:R-:W-:Y:S06]  /*3050*/  BRA `(.L_x_33200) ;  /* 0x0000000400287947 */ /* 0x000fec0003800000 */
.L_x_33213:
        /* <DEDUP_REMOVED lines=21> */
.L_x_33222:
[----:B------:R-:W-:Y:S05]  /*31b0*/  BSYNC.RECONVERGENT B1 ;  /* 0x0000000000017941 */ /* 0x000fea0003800200 */
.L_x_33221:
[----:B------:R-:W-:Y:S01]  /*31c0*/  IMAD.SHL.U32 R0, R0, 0x200000, RZ ;  /* 0x0020000000007824 */ /* 0x000fe200078e00ff */
[----:B------:R-:W-:-:S04]  /*31d0*/  LEA R3, R3, 0x37800000, 0x17 ;  /* 0x3780000003037811 */ /* 0x000fc800078eb8ff */
[----:B------:R-:W-:-:S07]  /*31e0*/  LOP3.LUT R0, R3, R0, R7, 0xfe, !PT ;  /* 0x0000000003007212 */ /* 0x000fce00078efe07 */
.L_x_33220:
[----:B------:R-:W-:Y:S05]  /*31f0*/  BSYNC.RECONVERGENT B0 ;  /* 0x0000000000007941 */ /* 0x000fea0003800200 */
.L_x_33219:
[----:B------:R-:W-:-:S04]  /*3200*/  F2FP.BF16.F32.PACK_AB R0, RZ, R0 ;  /* 0x00000000ff00723e */ /* 0x000fc800000010ff */
[----:B------:R-:W-:Y:S01]  /*3210*/  PRMT R24, R0, 0x7610, R24 ;  /* 0x0000761000187816 */ /* 0x000fe20000000018 */
[----:B------:R-:W-:Y:S06]  /*3220*/  BRA `(.L_x_33200) ;  /* 0x0000000000b47947 */ /* 0x000fec0003800000 */
.L_x_33212:
        /* <DEDUP_REMOVED lines=14> */
.L_x_33226:
[----:B------:R-:W-:Y:S05]  /*3310*/  BSYNC.RECONVERGENT B0 ;  /* 0x0000000000007941 */ /* 0x000fea0003800200 */
.L_x_33225:
[----:B------:R-:W-:-:S04]  /*3320*/  F2FP.BF16.F32.PACK_AB R0, RZ, R0 ;  /* 0x00000000ff00723e */ /* 0x000fc800000010ff */
[----:B------:R-:W-:Y:S01]  /*3330*/  PRMT R24, R0, 0x7610, R24 ;  /* 0x0000761000187816 */ /* 0x000fe20000000018 */
[----:B------:R-:W-:Y:S06]  /*3340*/  BRA `(.L_x_33200) ;  /* 0x00000000006c7947 */ /* 0x000fec0003800000 */
.L_x_33199:
        /* <DEDUP_REMOVED lines=16> */
.L_x_33227:
[----:B------:R-:W-:Y:S01]  /*3450*/  PRMT R24, RZ, 0x7610, R24 ;  /* 0x00007610ff187816 */ /* 0x000fe20000000018 */
[----:B------:R-:W-:Y:S06]  /*3460*/  BRA `(.L_x_33200) ;  /* 0x0000000000247947 */ /* 0x000fec0003800000 */
.L_x_33224:
[----:B------:R-:W2:Y:S02]  /*3470*/  LDG.E.64 R4, desc[UR36][R4.64] ;  /* 0x0000002404047981 */ /* 0x000ea4000c1e1b00 */
[----:B--2---:R-:W0:Y:S02]  /*3480*/  I2F.U64 R0, R4 ;  /* 0x0000000400007312 */ /* 0x004e240000301000 */
[----:B0-----:R-:W-:-:S04]  /*3490*/  F2FP.BF16.F32.PACK_AB R0, RZ, R0 ;  /* 0x00000000ff00723e */ /* 0x001fc800000010ff */
[----:B------:R-:W-:Y:S01]  /*34a0*/  PRMT R24, R0, 0x7610, R24 ;  /* 0x0000761000187816 */ /* 0x000fe20000000018 */
[----:B------:R-:W-:Y:S06]  /*34b0*/  BRA `(.L_x_33200) ;  /* 0x0000000000107947 */ /* 0x000fec0003800000 */
.L_x_33223:
[----:B------:R-:W2:Y:S02]  /*34c0*/  LDG.E R4, desc[UR36][R4.64] ;  /* 0x0000002404047981 */ /* 0x000ea4000c1e1900 */
[----:B--2---:R-:W-:-:S04]  /*34d0*/  I2FP.F32.U32 R0, R4 ;  /* 0x0000000400007245 */ /* 0x004fc80000201000 */
[----:B------:R-:W-:-:S04]  /*34e0*/  F2FP.BF16.F32.PACK_AB R0, RZ, R0 ;  /* 0x00000000ff00723e */ /* 0x000fc800000010ff */
[----:B------:R-:W-:-:S07]  /*34f0*/  PRMT R24, R0, 0x7610, R24 ;  /* 0x0000761000187816 */ /* 0x000fce0000000018 */
.L_x_33200:
        /* <DEDUP_REMOVED lines=21> */
.L_x_33231:
[----:B------:R-:W2:Y:S02]  /*3650*/  LDG.E.U8 R4, desc[UR36][R4.64] ;  /* 0x0000002404047981 */ /* 0x000ea4000c1e1100 */
[----:B--2---:R-:W-:-:S04]  /*3660*/  I2FP.F32.U32 R0, R4 ;  /* 0x0000000400007245 */ /* 0x004fc80000201000 */
[----:B------:R-:W-:-:S04]  /*3670*/  F2FP.BF16.F32.PACK_AB R0, RZ, R0 ;  /* 0x00000000ff00723e */ /* 0x000fc800000010ff */
[----:B------:R-:W-:Y:S01]  /*3680*/  PRMT R22, R0, 0x7610, R22 ;  /* 0x0000761000167816 */ /* 0x000fe20000000016 */
[----:B------:R-:W-:Y:S06]  /*3690*/  BRA `(.L_x_33233) ;  /* 0x0000000c00e47947 */ /* 0x000fec0003800000 */
.L_x_33230:
        /* <DEDUP_REMOVED lines=11> */
.L_x_33235:
[----:B------:R-:W2:Y:S02]  /*3750*/  LDG.E R4, desc[UR36][R4.64] ;  /* 0x0000002404047981 */ /* 0x000ea4000c1e1900 */
[----:B--2---:R-:W-:-:S04]  /*3760*/  I2FP.F32.S32 R0, R4 ;  /* 0x0000000400007245 */ /* 0x004fc80000201400 */
[----:B------:R-:W-:-:S04]  /*3770*/  F2FP.BF16.F32.PACK_AB R0, RZ, R0 ;  /* 0x00000000ff00723e */ /* 0x000fc800000010ff */
[----:B------:R-:W-:Y:S01]  /*3780*/  PRMT R22, R0, 0x7610, R22 ;  /* 0x0000761000167816 */ /* 0x000fe20000000016 */
[----:B------:R-:W-:Y:S06]  /*3790*/  BRA `(.L_x_33233) ;  /* 0x0000000c00a47947 */ /* 0x000fec0003800000 */
.L_x_33234:
[----:B------:R-:W2:Y:S02]  /*37a0*/  LDG.E.U16 R4, desc[UR36][R4.64] ;  /* 0x0000002404047981 */ /* 0x000ea4000c1e1500 */
[----:B--2---:R-:W0:Y:S02]  /*37b0*/  I2F.S16 R0, R4 ;  /* 0x0000000400007306 */ /* 0x004e240000101400 */
[----:B0-----:R-:W-:-:S04]  /*37c0*/  F2FP.BF16.F32.PACK_AB R0, RZ, R0 ;  /* 0x00000000ff00723e */ /* 0x001fc800000010ff */
[----:B------:R-:W-:Y:S01]  /*37d0*/  PRMT R22, R0, 0x7610, R22 ;  /* 0x0000761000167816 */ /* 0x000fe20000000016 */
[----:B------:R-:W-:Y:S06]  /*37e0*/  BRA `(.L_x_33233) ;  /* 0x0000000c00907947 */ /* 0x000fec0003800000 */
.L_x_33229:
        /* <DEDUP_REMOVED lines=9> */
.L_x_33237:
[----:B------:R-:W2:Y:S02]  /*3880*/  LDG.E.U16 R0, desc[UR36][R4.64] ;  /* 0x0000002404007981 */ /* 0x000ea4000c1e1500 */
[----:B--2---:R-:W-:-:S05]  /*3890*/  HADD2.F32 R0, -RZ, R0.H0_H0 ;  /* 0x20000000ff007230 */ /* 0x004fca0000004100 */
[----:B------:R-:W-:-:S04]  /*38a0*/  F2FP.BF16.F32.PACK_AB R0, RZ, R0 ;  /* 0x00000000ff00723e */ /* 0x000fc800000010ff */
[----:B------:R-:W-:Y:S01]  /*38b0*/  PRMT R22, R0, 0x7610, R22 ;  /* 0x0000761000167816 */ /* 0x000fe20000000016 */
[----:B------:R-:W-:Y:S06]  /*38c0*/  BRA `(.L_x_33233) ;  /* 0x0000000c00587947 */ /* 0x000fec0003800000 */
.L_x_33236:
        /* <DEDUP_REMOVED lines=9> */
.L_x_33239:
[----:B------:R-:W2:Y:S02]  /*3960*/  LDG.E.U16 R4, desc[UR36][R4.64] ;  /* 0x0000002404047981 */ /* 0x000ea4000c1e1500 */
[----:B--2---:R-:W-:-:S05]  /*3970*/  HADD2.F32 R0, -RZ, R4.H0_H0 ;  /* 0x20000004ff007230 */ /* 0x004fca0000004100 */
[----:B------:R-:W-:-:S04]  /*3980*/  F2FP.BF16.F32.PACK_AB R0, RZ, R0 ;  /* 0x00000000ff00723e */ /* 0x000fc800000010ff */
[----:B------:R-:W-:Y:S01]  /*3990*/  PRMT R22, R0, 0x7610, R22 ;  /* 0x0000761000167816 */ /* 0x000fe20000000016 */
[----:B------:R-:W-:Y:S06]  /*39a0*/  BRA `(.L_x_33233) ;  /* 0x0000000c00207947 */ /* 0x000fec0003800000 */
.L_x_33238:
        /* <DEDUP_REMOVED lines=13> */
.L_x_33228:
        /* <DEDUP_REMOVED lines=14> */
.L_x_33242:
        /* <DEDUP_REMOVED lines=13> */
.L_x_33241:
        /* <DEDUP_REMOVED lines=27> */
.L_x_33244:
        /* <DEDUP_REMOVED lines=15> */
.L_x_33243:
[----:B------:R0:W5:Y:S01]  /*3ed0*/  LDG.E.U16 R22, desc[UR36][R4.64] ;  /* 0x0000002404167981 */ /* 0x000162000c1e1500 */
[----:B------:R-:W-:Y:S05]  /*3ee0*/  BRA `(.L_x_33233) ;  /* 0x0000000400d07947 */ /* 0x000fea0003800000 */
.L_x_33240:
        /* <DEDUP_REMOVED lines=13> */
.L_x_33247:
        /* <DEDUP_REMOVED lines=21> */
.L_x_33251:
[----:B------:R-:W-:Y:S05]  /*4110*/  BSYNC.RECONVERGENT B1 ;  /* 0x0000000000017941 */ /* 0x000fea0003800200 */
.L_x_33250:
[----:B------:R-:W-:Y:S01]  /*4120*/  IMAD.SHL.U32 R0, R0, 0x100000, RZ ;  /* 0x0010000000007824 */ /* 0x000fe200078e00ff */
[----:B------:R-:W-:-:S04]  /*4130*/  LEA R3, R3, 0x3b800000, 0x17 ;  /* 0x3b80000003037811 */ /* 0x000fc800078eb8ff */
[----:B------:R-:W-:-:S07]  /*4140*/  LOP3.LUT R0, R3, R0, R7, 0xfe, !PT ;  /* 0x0000000003007212 */ /* 0x000fce00078efe07 */
.L_x_33249:
[----:B------:R-:W-:Y:S05]  /*4150*/  BSYNC.RECONVERGENT B0 ;  /* 0x0000000000007941 */ /* 0x000fea0003800200 */
.L_x_33248:
[----:B------:R-:W-:-:S04]  /*4160*/  F2FP.BF16.F32.PACK_AB R0, RZ, R0 ;  /* 0x00000000ff00723e */ /* 0x000fc800000010ff */
[----:B------:R-:W-:Y:S01]  /*4170*/  PRMT R22, R0, 0x7610, R22 ;  /* 0x0000761000167816 */ /* 0x000fe20000000016 */
[----:B------:R-:W-:Y:S06]  /*4180*/  BRA `(.L_x_33233) ;  /* 0x0000000400287947 */ /* 0x000fec0003800000 */
.L_x_33246:
        /* <DEDUP_REMOVED lines=21> */
.L_x_33255:
[----:B------:R-:W-:Y:S05]  /*42e0*/  BSYNC.RECONVERGENT B1 ;  /* 0x0000000000017941 */ /* 0x000fea0003800200 */
.L_x_33254:
[----:B------:R-:W-:Y:S01]  /*42f0*/  IMAD.SHL.U32 R0, R0, 0x200000, RZ ;  /* 0x0020000000007824 */ /* 0x000fe200078e00ff */
[----:B------:R-:W-:-:S04]  /*4300*/  LEA R3, R3, 0x37800000, 0x17 ;  /* 0x3780000003037811 */ /* 0x000fc800078eb8ff */
[----:B------:R-:W-:-:S07]  /*4310*/  LOP3.LUT R0, R3, R0, R7, 0xfe, !PT ;  /* 0x0000000003007212 */ /* 0x000fce00078efe07 */
.L_x_33253:
[----:B------:R-:W-:Y:S05]  /*4320*/  BSYNC.RECONVERGENT B0 ;  /* 0x0000000000007941 */ /* 0x000fea0003800200 */
.L_x_33252:
[----:B------:R-:W-:-:S04]  /*4330*/  F2FP.BF16.F32.PACK_AB R0, RZ, R0 ;  /* 0x00000000ff00723e */ /* 0x000fc800000010ff */
[----:B------:R-:W-:Y:S01]  /*4340*/  PRMT R22, R0, 0x7610, R22 ;  /* 0x0000761000167816 */ /* 0x000fe20000000016 */
[----:B------:R-:W-:Y:S06]  /*4350*/  BRA `(.L_x_33233) ;  /* 0x0000000000b47947 */ /* 0x000fec0003800000 */
.L_x_33245:
        /* <DEDUP_REMOVED lines=14> */
.L_x_33259:
[----:B------:R-:W-:Y:S05]  /*4440*/  BSYNC.RECONVERGENT B0 ;  /* 0x0000000000007941 */ /* 0x000fea0003800200 */
.L_x_33258:
[----:B------:R-:W-:-:S04]  /*4450*/  F2FP.BF16.F32.PACK_AB R0, RZ, R0 ;  /* 0x00000000ff00723e */ /* 0x000fc800000010ff */
[----:B------:R-:W-:Y:S01]  /*4460*/  PRMT R22, R0, 0x7610, R22 ;  /* 0x0000761000167816 */ /* 0x000fe20000000016 */
[----:B------:R-:W-:Y:S06]  /*4470*/  BRA `(.L_x_33233) ;  /* 0x00000000006c7947 */ /* 0x000fec0003800000 */
.L_x_33232:
        /* <DEDUP_REMOVED lines=16> */
.L_x_33260:
[----:B------:R-:W-:Y:S01]  /*4580*/  PRMT R22, RZ, 0x7610, R22 ;  /* 0x00007610ff167816 */ /* 0x000fe20000000016 */
[----:B------:R-:W-:Y:S06]  /*4590*/  BRA `(.L_x_33233) ;  /* 0x0000000000247947 */ /* 0x000fec0003800000 */
.L_x_33257:
[----:B------:R-:W2:Y:S02]  /*45a0*/  LDG.E.64 R4, desc[UR36][R4.64] ;  /* 0x0000002404047981 */ /* 0x000ea4000c1e1b00 */
[----:B--2---:R-:W0:Y:S02]  /*45b0*/  I2F.U64 R0, R4 ;  /* 0x0000000400007312 */ /* 0x004e240000301000 */
[----:B0-----:R-:W-:-:S04]  /*45c0*/  F2FP.BF16.F32.PACK_AB R0, RZ, R0 ;  /* 0x00000000ff00723e */ /* 0x001fc800000010ff */
[----:B------:R-:W-:Y:S01]  /*45d0*/  PRMT R22, R0, 0x7610, R22 ;  /* 0x0000761000167816 */ /* 0x000fe20000000016 */
[----:B------:R-:W-:Y:S06]  /*45e0*/  BRA `(.L_x_33233) ;  /* 0x0000000000107947 */ /* 0x000fec0003800000 */
.L_x_33256:
[----:B------:R-:W2:Y:S02]  /*45f0*/  LDG.E R4, desc[UR36][R4.64] ;  /* 0x0000002404047981 */ /* 0x000ea4000c1e1900 */
[----:B--2---:R-:W-:-:S04]  /*4600*/  I2FP.F32.U32 R0, R4 ;  /* 0x0000000400007245 */ /* 0x004fc80000201000 */
[----:B------:R-:W-:-:S04]  /*4610*/  F2FP.BF16.F32.PACK_AB R0, RZ, R0 ;  /* 0x00000000ff00723e */ /* 0x000fc800000010ff */
[----:B------:R-:W-:-:S07]  /*4620*/  PRMT R22, R0, 0x7610, R22 ;  /* 0x0000761000167816 */ /* 0x000fce0000000016 */
.L_x_33233:
[----:B------:R-:W-:-:S07]  /*4630*/  VIADD R23, R23, 0x80 ;  /* 0x0000008017177836 */ /* 0x000fce0000000000 */
.L_x_33194:
[----:B------:R-:W-:Y:S05]  /*4640*/  BSYNC.RECONVERGENT B6 ;  /* 0x0000000000067941 */ /* 0x000fea0003800200 */
.L_x_33193:
        /* <DEDUP_REMOVED lines=27> */
.L_x_33266:
[----:B------:R-:W2:Y:S02]  /*4800*/  LDG.E.U8 R4, desc[UR36][R4.64] ;  /* 0x0000002404047981 */ /* 0x000ea4000c1e1100 */
[----:B--2---:R-:W-:-:S04]  /*4810*/  I2FP.F32.U32 R0, R4 ;  /* 0x0000000400007245 */ /* 0x004fc80000201000 */
[----:B------:R-:W-:-:S04]  /*4820*/  F2FP.BF16.F32.PACK_AB R0, RZ, R0 ;  /* 0x00000000ff00723e */ /* 0x000fc800000010ff */
[----:B------:R-:W-:Y:S01]  /*4830*/  PRMT R19, R0, 0x7610, R19 ;  /* 0x0000761000137816 */ /* 0x000fe20000000013 */
[----:B------:R-:W-:Y:S06]  /*4840*/  BRA `(.L_x_33268) ;  /* 0x0000000c00e47947 */ /* 0x000fec0003800000 */
.L_x_33265:
        /* <DEDUP_REMOVED lines=11> */
.L_x_33270:
[----:B------:R-:W2:Y:S02]  /*4900*/  LDG.E R4, desc[UR36][R4.64] ;  /* 0x0000002404047981 */ /* 0x000ea4000c1e1900 */
[----:B--2---:R-:W-:-:S04]  /*4910*/  I2FP.F32.S32 R0, R4 ;  /* 0x0000000400007245 */ /* 0x004fc80000201400 */
[----:B------:R-:W-:-:S04]  /*4920*/  F2FP.BF16.F32.PACK_AB R0, RZ, R0 ;  /* 0x00000000ff00723e */ /* 0x000fc800000010ff */
[----:B------:R-:W-:Y:S01]  /*4930*/  PRMT R19, R0, 0x7610, R19 ;  /* 0x0000761000137816 */ /* 0x000fe20000000013 */
[----:B------:R-:W-:Y:S06]  /*4940*/  BRA `(.L_x_33268) ;  /* 0x0000000c00a47947 */ /* 0x000fec0003800000 */
.L_x_33269:
[----:B------:R-:W2:Y:S02]  /*4950*/  LDG.E.U16 R4, desc[UR36][R4.64] ;  /* 0x0000002404047981 */ /* 0x000ea4000c1e1500 */
[----:B--2---:R-:W0:Y:S02]  /*4960*/  I2F.S16 R0, R4 ;  /* 0x0000000400007306 */ /* 0x004e240000101400 */
[----:B0-----:R-:W-:-:S04]  /*4970*/  F2FP.BF16.F32.PACK_AB R0, RZ, R0 ;  /* 0x00000000ff00723e */ /* 0x001fc800000010ff */
[----:B------:R-:W-:Y:S01]  /*4980*/  PRMT R19, R0, 0x7610, R19 ;  /* 0x0000761000137816 */ /* 0x000fe20000000013 */
[----:B------:R-:W-:Y:S06]  /*4990*/  BRA `(.L_x_33268) ;  /* 0x0000000c00907947 */ /* 0x000fec0003800000 */
.L_x_33264:
        /* <DEDUP_REMOVED lines=9> */
.L_x_33272:
[----:B------:R-:W2:Y:S02]  /*4a30*/  LDG.E.U16 R0, desc[UR36][R4.64] ;  /* 0x0000002404007981 */ /* 0x000ea4000c1e1500 */
[----:B--2---:R-:W-:-:S05]  /*4a40*/  HADD2.F32 R0, -RZ, R0.H0_H0 ;  /* 0x20000000ff007230 */ /* 0x004fca0000004100 */
[----:B------:R-:W-:-:S04]  /*4a50*/  F2FP.BF16.F32.PACK_AB R0, RZ, R0 ;  /* 0x00000000ff00723e */ /* 0x000fc800000010ff */
[----:B------:R-:W-:Y:S01]  /*4a60*/  PRMT R19, R0, 0x7610, R19 ;  /* 0x0000761000137816 */ /* 0x000fe20000000013 */
[----:B------:R-:W-:Y:S06]  /*4a70*/  BRA `(.L_x_33268) ;  /* 0x0000000c00587947 */ /* 0x000fec0003800000 */
.L_x_33271:
        /* <DEDUP_REMOVED lines=9> */
.L_x_33274:
[----:B------:R-:W2:Y:S02]  /*4b10*/  LDG.E.U16 R4, desc[UR36][R4.64] ;  /* 0x0000002404047981 */ /* 0x000ea4000c1e1500 */
[----:B--2---:R-:W-:-:S05]  /*4b20*/  HADD2.F32 R0, -RZ, R4.H0_H0 ;  /* 0x20000004ff007230 */ /* 0x004fca0000004100 */
[----:B------:R-:W-:-:S04]  /*4b30*/  F2FP.BF16.F32.PACK_AB R0, RZ, R0 ;  /* 0x00000000ff00723e */ /* 0x000fc800000010ff */
[----:B------:R-:W-:Y:S01]  /*4b40*/  PRMT R19, R0, 0x7610, R19 ;  /* 0x0000761000137816 */ /* 0x000fe20000000013 */
[----:B------:R-:W-:Y:S06]  /*4b50*/  BRA `(.L_x_33268) ;  /* 0x0000000c00207947 */ /* 0x000fec0003800000 */
.L_x_33273:
        /* <DEDUP_REMOVED lines=13> */
.L_x_33263:
        /* <DEDUP_REMOVED lines=14> */
.L_x_33277:
        /* <DEDUP_REMOVED lines=13> */
.L_x_33276:
        /* <DEDUP_REMOVED lines=27> */
.L_x_33279:
        /* <DEDUP_REMOVED lines=15> */
.L_x_33278:
[----:B------:R0:W5:Y:S01]  /*5080*/  LDG.E.U16 R19, desc[UR36][R4.64] ;  /* 0x0000002404137981 */ /* 0x000162000c1e1500 */
[----:B------:R-:W-:Y:S05]  /*5090*/  BRA `(.L_x_33268) ;  /* 0x0000000400d07947 */ /* 0x000fea0003800000 */
.L_x_33275:
        /* <DEDUP_REMOVED lines=13> */
.L_x_33282:
        /* <DEDUP_REMOVED lines=21> */
.L_x_33286:
[----:B------:R-:W-:Y:S05]  /*52c0*/  BSYNC.RECONVERGENT B1 ;  /* 0x0000000000017941 */ /* 0x000fea0003800200 */
.L_x_33285:
[----:B------:R-:W-:Y:S01]  /*52d0*/  IMAD.SHL.U32 R0, R0, 0x100000, RZ ;  /* 0x0010000000007824 */ /* 0x000fe200078e00ff */
[----:B------:R-:W-:-:S04]  /*52e0*/  LEA R3, R3, 0x3b800000, 0x17 ;  /* 0x3b80000003037811 */ /* 0x000fc800078eb8ff */
[----:B------:R-:W-:-:S07]  /*52f0*/  LOP3.LUT R0, R3, R0, R7, 0xfe, !PT ;  /* 0x0000000003007212 */ /* 0x000fce00078efe07 */
.L_x_33284:
[----:B------:R-:W-:Y:S05]  /*5300*/  BSYNC.RECONVERGENT B0 ;  /* 0x0000000000007941 */ /* 0x000fea0003800200 */
.L_x_33283:
[----:B------:R-:W-:-:S04]  /*5310*/  F2FP.BF16.F32.PACK_AB R0, RZ, R0 ;  /* 0x00000000ff00723e */ /* 0x000fc800000010ff */
[----:B------:R-:W-:Y:S01]  /*5320*/  PRMT R19, R0, 0x7610, R19 ;  /* 0x0000761000137816 */ /* 0x000fe20000000013 */
[----:B------:R-:W-:Y:S06]  /*5330*/  BRA `(.L_x_33268) ;  /* 0x0000000400287947 */ /* 0x000fec0003800000 */
.L_x_33281:
        /* <DEDUP_REMOVED lines=21> */
.L_x_33290:
[----:B------:R-:W-:Y:S05]  /*5490*/  BSYNC.RECONVERGENT B1 ;  /* 0x0000000000017941 */ /* 0x000fea0003800200 */
.L_x_33289:
[----:B------:R-:W-:Y:S01]  /*54a0*/  IMAD.SHL.U32 R0, R0, 0x200000, RZ ;  /* 0x0020000000007824 */ /* 0x000fe200078e00ff */
[----:B------:R-:W-:-:S04]  /*54b0*/  LEA R3, R3, 0x37800000, 0x17 ;  /* 0x3780000003037811 */ /* 0x000fc800078eb8ff */
[----:B------:R-:W-:-:S07]  /*54c0*/  LOP3.LUT R0, R3, R0, R7, 0xfe, !PT ;  /* 0x0000000003007212 */ /* 0x000fce00078efe07 */
.L_x_33288:
[----:B------:R-:W-:Y:S05]  /*54d0*/  BSYNC.RECONVERGENT B0 ;  /* 0x0000000000007941 */ /* 0x000fea0003800200 */
.L_x_33287:
[----:B------:R-:W-:-:S04]  /*54e0*/  F2FP.BF16.F32.PACK_AB R0, RZ, R0 ;  /* 0x00000000ff00723e */ /* 0x000fc800000010ff */
[----:B------:R-:W-:Y:S01]  /*54f0*/  PRMT R19, R0, 0x7610, R19 ;  /* 0x0000761000137816 */ /* 0x000fe20000000013 */
[----:B------:R-:W-:Y:S06]  /*5500*/  BRA `(.L_x_33268) ;  /* 0x0000000000b47947 */ /* 0x000fec0003800000 */
.L_x_33280:
        /* <DEDUP_REMOVED lines=14> */
.L_x_33294:
[----:B------:R-:W-:Y:S05]  /*55f0*/  BSYNC.RECONVERGENT B0 ;  /* 0x0000000000007941 */ /* 0x000fea0003800200 */
.L_x_33293:
[----:B------:R-:W-:-:S04]  /*5600*/  F2FP.BF16.F32.PACK_AB R0, RZ, R0 ;  /* 0x00000000ff00723e */ /* 0x000fc800000010ff */
[----:B------:R-:W-:Y:S01]  /*5610*/  PRMT R19, R0, 0x7610, R19 ;  /* 0x0000761000137816 */ /* 0x000fe20000000013 */
[----:B------:R-:W-:Y:S06]  /*5620*/  BRA `(.L_x_33268) ;  /* 0x00000000006c7947 */ /* 0x000fec0003800000 */
.L_x_33267:
        /* <DEDUP_REMOVED lines=16> */
.L_x_33295:
[----:B------:R-:W-:Y:S01]  /*5730*/  PRMT R19, RZ, 0x7610, R19 ;  /* 0x00007610ff137816 */ /* 0x000fe20000000013 */
[----:B------:R-:W-:Y:S06]  /*5740*/  BRA `(.L_x_33268) ;  /* 0x0000000000247947 */ /* 0x000fec0003800000 */
.L_x_33292:
[----:B------:R-:W2:Y:S02]  /*5750*/  LDG.E.64 R4, desc[UR36][R4.64] ;  /* 0x0000002404047981 */ /* 0x000ea4000c1e1b00 */
[----:B--2---:R-:W0:Y:S02]  /*5760*/  I2F.U64 R0, R4 ;  /* 0x0000000400007312 */ /* 0x004e240000301000 */
[----:B0-----:R-:W-:-:S04]  /*5770*/  F2FP.BF16.F32.PACK_AB R0, RZ, R0 ;  /* 0x00000000ff00723e */ /* 0x001fc800000010ff */
[----:B------:R-:W-:Y:S01]  /*5780*/  PRMT R19, R0, 0x7610, R19 ;  /* 0x0000761000137816 */ /* 0x000fe20000000013 */
[----:B------:R-:W-:Y:S06]  /*5790*/  BRA `(.L_x_33268) ;  /* 0x0000000000107947 */ /* 0x000fec0003800000 */
.L_x_33291:
[----:B------:R-:W2:Y:S02]  /*57a0*/  LDG.E R4, desc[UR36][R4.64] ;  /* 0x0000002404047981 */ /* 0x000ea4000c1e1900 */
[----:B--2---:R-:W-:-:S04]  /*57b0*/  I2FP.F32.U32 R0, R4 ;  /* 0x0000000400007245 */ /* 0x004fc80000201000 */
[----:B------:R-:W-:-:S04]  /*57c0*/  F2FP.BF16.F32.PACK_AB R0, RZ, R0 ;  /* 0x00000000ff00723e */ /* 0x000fc800000010ff */
[----:B------:R-:W-:-:S07]  /*57d0*/  PRMT R19, R0, 0x7610, R19 ;  /* 0x0000761000137816 */ /* 0x000fce0000000013 */
.L_x_33268:
[----:B------:R-:W1:Y:S01]  /*57e0*/  LDCU.U8 UR6, c[0x0][0x3ad] ;  /* 0x000075a0ff0677ac */ /* 0x000e620008000000 */
[----:B0-----:R-:W0:Y:S01]  /*57f0*/  LDC.64 R4, c[0x0][0x3a0] ;  /* 0x0000e800ff047b82 */ /* 0x001e220000000a00 */
[----:B------:R-:W2:Y:S01]  /*5800*/  LDCU UR5, c[0x0][0x3b4] ;  /* 0x00007680ff0577ac */ /* 0x000ea20008000800 */
[----:B-1----:R-:W-:-:S04]  /*5810*/  UPRMT UR4, UR6, 0x9910, URZ ;  /* 0x0000991006047896 */ /* 0x002fc800080000ff */
        /* <DEDUP_REMOVED lines=18> */
.L_x_33299:
[----:B------:R-:W2:Y:S02]  /*5940*/  LDG.E.U8 R4, desc[UR36][R4.64] ;  /* 0x0000002404047981 */ /* 0x000ea4000c1e1100 */
[----:B--2---:R-:W-:-:S04]  /*5950*/  I2FP.F32.U32 R0, R4 ;  /* 0x0000000400007245 */ /* 0x004fc80000201000 */
[----:B------:R-:W-:-:S04]  /*5960*/  F2FP.BF16.F32.PACK_AB R0, RZ, R0 ;  /* 0x00000000ff00723e */ /* 0x000fc800000010ff */
[----:B------:R-:W-:Y:S01]  /*5970*/  PRMT R18, R0, 0x7610, R18 ;  /* 0x0000761000127816 */ /* 0x000fe20000000012 */
[----:B------:R-:W-:Y:S06]  /*5980*/  BRA `(.L_x_33301) ;  /* 0x0000000c00e47947 */ /* 0x000fec0003800000 */
.L_x_33298:
        /* <DEDUP_REMOVED lines=11> */
.L_x_33303:
[----:B------:R-:W2:Y:S02]  /*5a40*/  LDG.E R4, desc[UR36][R4.64] ;  /* 0x0000002404047981 */ /* 0x000ea4000c1e1900 */
[----:B--2---:R-:W-:-:S04]  /*5a50*/  I2FP.F32.S32 R0, R4 ;  /* 0x0000000400007245 */ /* 0x004fc80000201400 */
[----:B------:R-:W-:-:S04]  /*5a60*/  F2FP.BF16.F32.PACK_AB R0, RZ, R0 ;  /* 0x00000000ff00723e */ /* 0x000fc800000010ff */
[----:B------:R-:W-:Y:S01]  /*5a70*/  PRMT R18, R0, 0x7610, R18 ;  /* 0x0000761000127816 */ /* 0x000fe20000000012 */
[----:B------:R-:W-:Y:S06]  /*5a80*/  BRA `(.L_x_33301) ;  /* 0x0000000c00a47947 */ /* 0x000fec0003800000 */
.L_x_33302:
[----:B------:R-:W2:Y:S02]  /*5a90*/  LDG.E.U16 R4, desc[UR36][R4.64] ;  /* 0x0000002404047981 */ /* 0x000ea4000c1e1500 */
[----:B--2---:R-:W0:Y:S02]  /*5aa0*/  I2F.S16 R0, R4 ;  /* 0x0000000400007306 */ /* 0x004e240000101400 */
[----:B0-----:R-:W-:-:S04]  /*5ab0*/  F2FP.BF16.F32.PACK_AB R0, RZ, R0 ;  /* 0x00000000ff00723e */ /* 0x001fc800000010ff */
[----:B------:R-:W-:Y:S01]  /*5ac0*/  PRMT R18, R0, 0x7610, R18 ;  /* 0x0000761000127816 */ /* 0x000fe20000000012 */
[----:B------:R-:W-:Y:S06]  /*5ad0*/  BRA `(.L_x_33301) ;  /* 0x0000000c00907947 */ /* 0x000fec0003800000 */
.L_x_33297:
        /* <DEDUP_REMOVED lines=9> */
.L_x_33305:
[----:B------:R-:W2:Y:S02]  /*5b70*/  LDG.E.U16 R0, desc[UR36][R4.64] ;  /* 0x0000002404007981 */ /* 0x000ea4000c1e1500 */
[----:B--2---:R-:W-:-:S05]  /*5b80*/  HADD2.F32 R0, -RZ, R0.H0_H0 ;  /* 0x20000000ff007230 */ /* 0x004fca0000004100 */
[----:B------:R-:W-:-:S04]  /*5b90*/  F2FP.BF16.F32.PACK_AB R0, RZ, R0 ;  /* 0x00000000ff00723e */ /* 0x000fc800000010ff */
[----:B------:R-:W-:Y:S01]  /*5ba0*/  PRMT R18, R0, 0x7610, R18 ;  /* 0x0000761000127816 */ /* 0x000fe20000000012 */
[----:B------:R-:W-:Y:S06]  /*5bb0*/  BRA `(.L_x_33301) ;  /* 0x0000000c00587947 */ /* 0x000fec0003800000 */
.L_x_33304:
        /* <DEDUP_REMOVED lines=9> */
.L_x_33307:
[----:B------:R-:W2:Y:S02]  /*5c50*/  LDG.E.U16 R4, desc[UR36][R4.64] ;  /* 0x0000002404047981 */ /* 0x000ea4000c1e1500 */
[----:B--2---:R-:W-:-:S05]  /*5c60*/  HADD2.F32 R0, -RZ, R4.H0_H0 ;  /* 0x20000004ff007230 */ /* 0x004fca0000004100 */
[----:B------:R-:W-:-:S04]  /*5c70*/  F2FP.BF16.F32.PACK_AB R0, RZ, R0 ;  /* 0x00000000ff00723e */ /* 0x000fc800000010ff */
[----:B------:R-:W-:Y:S01]  /*5c80*/  PRMT R18, R0, 0x7610, R18 ;  /* 0x0000761000127816 */ /* 0x000fe20000000012 */
[----:B------:R-:W-:Y:S06]  /*5c90*/  BRA `(.L_x_33301) ;  /* 0x0000000c00207947 */ /* 0x000fec0003800000 */
.L_x_33306:
        /* <DEDUP_REMOVED lines=13> */
.L_x_33296:
        /* <DEDUP_REMOVED lines=14> */
.L_x_33310:
        /* <DEDUP_REMOVED lines=13> */
.L_x_33309:
        /* <DEDUP_REMOVED lines=27> */
.L_x_33312:
        /* <DEDUP_REMOVED lines=15> */
.L_x_33311:
[----:B------:R0:W5:Y:S01]  /*61c0*/  LDG.E.U16 R18, desc[UR36][R4.64] ;  /* 0x0000002404127981 */ /* 0x000162000c1e1500 */
[----:B------:R-:W-:Y:S05]  /*61d0*/  BRA `(.L_x_33301) ;  /* 0x0000000400d07947 */ /* 0x000fea0003800000 */
.L_x_33308:
        /* <DEDUP_REMOVED lines=13> */
.L_x_33315:
        /* <DEDUP_REMOVED lines=21> */
.L_x_33319:
[----:B------:R-:W-:Y:S05]  /*6400*/  BSYNC.RECONVERGENT B1 ;  /* 0x0000000000017941 */ /* 0x000fea0003800200 */
.L_x_33318:
[----:B------:R-:W-:Y:S01]  /*6410*/  IMAD.SHL.U32 R0, R0, 0x100000, RZ ;  /* 0x0010000000007824 */ /* 0x000fe200078e00ff */
[----:B------:R-:W-:-:S04]  /*6420*/  LEA R3, R3, 0x3b800000, 0x17 ;  /* 0x3b80000003037811 */ /* 0x000fc800078eb8ff */
[----:B------:R-:W-:-:S07]  /*6430*/  LOP3.LUT R0, R3, R0, R7, 0xfe, !PT ;  /* 0x0000000003007212 */ /* 0x000fce00078efe07 */
.L_x_33317:
[----:B------:R-:W-:Y:S05]  /*6440*/  BSYNC.RECONVERGENT B0 ;  /* 0x0000000000007941 */ /* 0x000fea0003800200 */
.L_x_33316:
[----:B------:R-:W-:-:S04]  /*6450*/  F2FP.BF16.F32.PACK_AB R0, RZ, R0 ;  /* 0x00000000ff00723e */ /* 0x000fc800000010ff */
[----:B------:R-:W-:Y:S01]  /*6460*/  PRMT R18, R0, 0x7610, R18 ;  /* 0x0000761000127816 */ /* 0x000fe20000000012 */
[----:B------:R-:W-:Y:S06]  /*6470*/  BRA `(.L_x_33301) ;  /* 0x0000000400287947 */ /* 0x000fec0003800000 */
.L_x_33314:
        /* <DEDUP_REMOVED lines=21> */
.L_x_33323:
[----:B------:R-:W-:Y:S05]  /*65d0*/  BSYNC.RECONVERGENT B1 ;  /* 0x0000000000017941 */ /* 0x000fea0003800200 */
.L_x_33322:
[----:B------:R-:W-:Y:S01]  /*65e0*/  IMAD.SHL.U32 R0, R0, 0x200000, RZ ;  /* 0x0020000000007824 */ /* 0x000fe200078e00ff */
[----:B------:R-:W-:-:S04]  /*65f0*/  LEA R3, R3, 0x37800000, 0x17 ;  /* 0x3780000003037811 */ /* 0x000fc800078eb8ff */
[----:B------:R-:W-:-:S07]  /*6600*/  LOP3.LUT R0, R3, R0, R7, 0xfe, !PT ;  /* 0x0000000003007212 */ /* 0x000fce00078efe07 */
.L_x_33321:
[----:B------:R-:W-:Y:S05]  /*6610*/  BSYNC.RECONVERGENT B0 ;  /* 0x0000000000007941 */ /* 0x000fea0003800200 */
.L_x_33320:
[----:B------:R-:W-:-:S04]  /*6620*/  F2FP.BF16.F32.PACK_AB R0, RZ, R0 ;  /* 0x00000000ff00723e */ /* 0x000fc800000010ff */
[----:B------:R-:W-:Y:S01]  /*6630*/  PRMT R18, R0, 0x7610, R18 ;  /* 0x0000761000127816 */ /* 0x000fe20000000012 */
[----:B------:R-:W-:Y:S06]  /*6640*/  BRA `(.L_x_33301) ;  /* 0x0000000000b47947 */ /* 0x000fec0003800000 */
.L_x_33313:
        /* <DEDUP_REMOVED lines=14> */
.L_x_33327:
[----:B------:R-:W-:Y:S05]  /*6730*/  BSYNC.RECONVERGENT B0 ;  /* 0x0000000000007941 */ /* 0x000fea0003800200 */
.L_x_33326:
[----:B------:R-:W-:-:S04]  /*6740*/  F2FP.BF16.F32.PACK_AB R0, RZ, R0 ;  /* 0x00000000ff00723e */ /* 0x000fc800000010ff */
[----:B------:R-:W-:Y:S01]  /*6750*/  PRMT R18, R0, 0x7610, R18 ;  /* 0x0000761000127816 */ /* 0x000fe20000000012 */
[----:B------:R-:W-:Y:S06]  /*6760*/  BRA `(.L_x_33301) ;  /* 0x00000000006c7947 */ /* 0x000fec0003800000 */
.L_x_33300:
        /* <DEDUP_REMOVED lines=16> */
.L_x_33328:
[----:B------:R-:W-:Y:S01]  /*6870*/  PRMT R18, RZ, 0x7610, R18 ;  /* 0x00007610ff127816 */ /* 0x000fe20000000012 */
[----:B------:R-:W-:Y:S06]  /*6880*/  BRA `(.L_x_33301) ;  /* 0x0000000000247947 */ /* 0x000fec0003800000 */
.L_x_33325:
[----:B------:R-:W2:Y:S02]  /*6890*/  LDG.E.64 R4, desc[UR36][R4.64] ;  /* 0x0000002404047981 */ /* 0x000ea4000c1e1b00 */
[----:B--2---:R-:W0:Y:S02]  /*68a0*/  I2F.U64 R0, R4 ;  /* 0x0000000400007312 */ /* 0x004e240000301000 */
[----:B0-----:R-:W-:-:S04]  /*68b0*/  F2FP.BF16.F32.PACK_AB R0, RZ, R0 ;  /* 0x00000000ff00723e */ /* 0x001fc800000010ff */
[----:B------:R-:W-:Y:S01]  /*68c0*/  PRMT R18, R0, 0x7610, R18 ;  /* 0x0000761000127816 */ /* 0x000fe20000000012 */
[----:B------:R-:W-:Y:S06]  /*68d0*/  BRA `(.L_x_33301) ;  /* 0x0000000000107947 */ /* 0x000fec0003800000 */
.L_x_33324:
[----:B------:R-:W2:Y:S02]  /*68e0*/  LDG.E R4, desc[UR36][R4.64] ;  /* 0x0000002404047981 */ /* 0x000ea4000c1e1900 */
[----:B--2---:R-:W-:-:S04]  /*68f0*/  I2FP.F32.U32 R0, R4 ;  /* 0x0000000400007245 */ /* 0x004fc80000201000 */
[----:B------:R-:W-:-:S04]  /*6900*/  F2FP.BF16.F32.PACK_AB R0, RZ, R0 ;  /* 0x00000000ff00723e */ /* 0x000fc800000010ff */
[----:B------:R-:W-:-:S07]  /*6910*/  PRMT R18, R0, 0x7610, R18 ;  /* 0x0000761000127816 */ /* 0x000fce0000000012 */
.L_x_33301:
[----:B------:R-:W-:-:S07]  /*6920*/  VIADD R23, R23, 0x80 ;  /* 0x0000008017177836 */ /* 0x000fce0000000000 */
.L_x_33262:
[----:B------:R-:W-:Y:S05]  /*6930*/  BSYNC.RECONVERGENT B6 ;  /* 0x0000000000067941 */ /* 0x000fea0003800200 */
.L_x_33261:
        /* <DEDUP_REMOVED lines=27> */
.L_x_33334:
[----:B------:R-:W2:Y:S02]  /*6af0*/  LDG.E.U8 R4, desc[UR36][R4.64] ;  /* 0x0000002404047981 */ /* 0x000ea4000c1e1100 */
[----:B--2---:R-:W-:-:S04]  /*6b00*/  I2FP.F32.U32 R0, R4 ;  /* 0x0000000400007245 */ /* 0x004fc80000201000 */
[----:B------:R-:W-:-:S04]  /*6b10*/  F2FP.BF16.F32.PACK_AB R0, RZ, R0 ;  /* 0x00000000ff00723e */ /* 0x000fc800000010ff */
[----:B------:R-:W-:Y:S01]  /*6b20*/  PRMT R17, R0, 0x7610, R17 ;  /* 0x0000761000117816 */ /* 0x000fe20000000011 */
[----:B------:R-:W-:Y:S06]  /*6b30*/  BRA `(.L_x_33336) ;  /* 0x0000000c00e47947 */ /* 0x000fec0003800000 */
.L_x_33333:
        /* <DEDUP_REMOVED lines=11> */
.L_x_33338:
[----:B------:R-:W2:Y:S02]  /*6bf0*/  LDG.E R4, desc[UR36][R4.64] ;  /* 0x0000002404047981 */ /* 0x000ea4000c1e1900 */
[----:B--2---:R-:W-:-:S04]  /*6c00*/  I2FP.F32.S32 R0, R4 ;  /* 0x0000000400007245 */ /* 0x004fc80000201400 */
[----:B------:R-:W-:-:S04]  /*6c10*/  F2FP.BF16.F32.PACK_AB R0, RZ, R0 ;  /* 0x00000000ff00723e */ /* 0x000fc800000010ff */
[----:B------:R-:W-:Y:S01]  /*6c20*/  PRMT R17, R0, 0x7610, R17 ;  /* 0x0000761000117816 */ /* 0x000fe20000000011 */
[----:B------:R-:W-:Y:S06]  /*6c30*/  BRA `(.L_x_33336) ;  /* 0x0000000c00a47947 */ /* 0x000fec0003800000 */
.L_x_33337:
[----:B------:R-:W2:Y:S02]  /*6c40*/  LDG.E.U16 R4, desc[UR36][R4.64] ;  /* 0x0000002404047981 */ /* 0x000ea4000c1e1500 */
[----:B--2---:R-:W0:Y:S02]  /*6c50*/  I2F.S16 R0, R4 ;  /* 0x0000000400007306 */ /* 0x004e240000101400 */
[----:B0-----:R-:W-:-:S04]  /*6c60*/  F2FP.BF16.F32.PACK_AB R0, RZ, R0 ;  /* 0x00000000ff00723e */ /* 0x001fc800000010ff */
[----:B------:R-:W-:Y:S01]  /*6c70*/  PRMT R17, R0, 0x7610, R17 ;  /* 0x0000761000117816 */ /* 0x000fe20000000011 */
[----:B------:R-:W-:Y:S06]  /*6c80*/  BRA `(.L_x_33336) ;  /* 0x0000000c00907947 */ /* 0x000fec0003800000 */
.L_x_33332:
        /* <DEDUP_REMOVED lines=9> */
.L_x_33340:
[----:B------:R-:W2:Y:S02]  /*6d20*/  LDG.E.U16 R0, desc[UR36][R4.64] ;  /* 0x0000002404007981 */ /* 0x000ea4000c1e1500 */
[----:B--2---:R-:W-:-:S05]  /*6d30*/  HADD2.F32 R0, -RZ, R0.H0_H0 ;  /* 0x20000000ff007230 */ /* 0x004fca0000004100 */
[----:B------:R-:W-:-:S04]  /*6d40*/  F2FP.BF16.F32.PACK_AB R0, RZ, R0 ;  /* 0x00000000ff00723e */ /* 0x000fc800000010ff */
[----:B------:R-:W-:Y:S01]  /*6d50*/  PRMT R17, R0, 0x7610, R17 ;  /* 0x0000761000117816 */ /* 0x000fe20000000011 */
[----:B------:R-:W-:Y:S06]  /*6d60*/  BRA `(.L_x_33336) ;  /* 0x0000000c00587947 */ /* 0x000fec0003800000 */
.L_x_33339:
        /* <DEDUP_REMOVED lines=9> */
.L_x_33342:
[----:B------:R-:W2:Y:S02]  /*6e00*/  LDG.E.U16 R4, desc[UR36][R4.64] ;  /* 0x0000002404047981 */ /* 0x000ea4000c1e1500 */
[----:B--2---:R-:W-:-:S05]  /*6e10*/  HADD2.F32 R0, -RZ, R4.H0_H0 ;  /* 0x20000004ff007230 */ /* 0x004fca0000004100 */
[----:B------:R-:W-:-:S04]  /*6e20*/  F2FP.BF16.F32.PACK_AB R0, RZ, R0 ;  /* 0x00000000ff00723e */ /* 0x000fc800000010ff */
[----:B------:R-:W-:Y:S01]  /*6e30*/  PRMT R17, R0, 0x7610, R17 ;  /* 0x0000761000117816 */ /* 0x000fe20000000011 */
[----:B------:R-:W-:Y:S06]  /*6e40*/  BRA `(.L_x_33336) ;  /* 0x0000000c00207947 */ /* 0x000fec0003800000 */
.L_x_33341:
        /* <DEDUP_REMOVED lines=13> */
.L_x_33331:
        /* <DEDUP_REMOVED lines=14> */
.L_x_33345:
        /* <DEDUP_REMOVED lines=13> */
.L_x_33344:
        /* <DEDUP_REMOVED lines=27> */
.L_x_33347:
        /* <DEDUP_REMOVED lines=15> */
.L_x_33346:
[----:B------:R0:W5:Y:S01]  /*7370*/  LDG.E.U16 R17, desc[UR36][R4.64] ;  /* 0x0000002404117981 */ /* 0x000162000c1e1500 */
[----:B------:R-:W-:Y:S05]  /*7380*/  BRA `(.L_x_33336) ;  /* 0x0000000400d07947 */ /* 0x000fea0003800000 */
.L_x_33343:
        /* <DEDUP_REMOVED lines=13> */
.L_x_33350:
        /* <DEDUP_REMOVED lines=21> */
.L_x_33354:
[----:B------:R-:W-:Y:S05]  /*75b0*/  BSYNC.RECONVERGENT B1 ;  /* 0x0000000000017941 */ /* 0x000fea0003800200 */
.L_x_33353:
[----:B------:R-:W-:Y:S01]  /*75c0*/  IMAD.SHL.U32 R0, R0, 0x100000, RZ ;  /* 0x0010000000007824 */ /* 0x000fe200078e00ff */
[----:B------:R-:W-:-:S04]  /*75d0*/  LEA R3, R3, 0x3b800000, 0x17 ;  /* 0x3b80000003037811 */ /* 0x000fc800078eb8ff */
[----:B------:R-:W-:-:S07]  /*75e0*/  LOP3.LUT R0, R3, R0, R7, 0xfe, !PT ;  /* 0x0000000003007212 */ /* 0x000fce00078efe07 */
.L_x_33352:
[----:B------:R-:W-:Y:S05]  /*75f0*/  BSYNC.RECONVERGENT B0 ;  /* 0x0000000000007941 */ /* 0x000fea0003800200 */
.L_x_33351:
[----:B------:R-:W-:-:S04]  /*7600*/  F2FP.BF16.F32.PACK_AB R0, RZ, R0 ;  /* 0x00000000ff00723e */ /* 0x000fc800000010ff */
[----:B------:R-:W-:Y:S01]  /*7610*/  PRMT R17, R0, 0x7610, R17 ;  /* 0x0000761000117816 */ /* 0x000fe20000000011 */
[----:B------:R-:W-:Y:S06]  /*7620*/  BRA `(.L_x_33336) ;  /* 0x0000000400287947 */ /* 0x000fec0003800000 */
.L_x_33349:
        /* <DEDUP_REMOVED lines=21> */
.L_x_33358:
[----:B------:R-:W-:Y:S05]  /*7780*/  BSYNC.RECONVERGENT B1 ;  /* 0x0000000000017941 */ /* 0x000fea0003800200 */
.L_x_33357:
[----:B------:R-:W-:Y:S01]  /*7790*/  IMAD.SHL.U32 R0, R0, 0x200000, RZ ;  /* 0x0020000000007824 */ /* 0x000fe200078e00ff */
[----:B------:R-:W-:-:S04]  /*77a0*/  LEA R3, R3, 0x37800000, 0x17 ;  /* 0x3780000003037811 */ /* 0x000fc800078eb8ff */
[----:B------:R-:W-:-:S07]  /*77b0*/  LOP3.LUT R0, R3, R0, R7, 0xfe, !PT ;  /* 0x0000000003007212 */ /* 0x000fce00078efe07 */
.L_x_33356:
[----:B------:R-:W-:Y:S05]  /*77c0*/  BSYNC.RECONVERGENT B0 ;  /* 0x0000000000007941 */ /* 0x000fea0003800200 */
.L_x_33355:
[----:B------:R-:W-:-:S04]  /*77d0*/  F2FP.BF16.F32.PACK_AB R0, RZ, R0 ;  /* 0x00000000ff00723e */ /* 0x000fc800000010ff */
[----:B------:R-:W-:Y:S01]  /*77e0*/  PRMT R17, R0, 0x7610, R17 ;  /* 0x0000761000117816 */ /* 0x000fe20000000011 */
[----:B------:R-:W-:Y:S06]  /*77f0*/  BRA `(.L_x_33336) ;  /* 0x0000000000b47947 */ /* 0x000fec0003800000 */
.L_x_33348:
        /* <DEDUP_REMOVED lines=14> */
.L_x_33362:
[----:B------:R-:W-:Y:S05]  /*78e0*/  BSYNC.RECONVERGENT B0 ;  /* 0x0000000000007941 */ /* 0x000fea0003800200 */
.L_x_33361:
[----:B------:R-:W-:-:S04]  /*78f0*/  F2FP.BF16.F32.PACK_AB R0, RZ, R0 ;  /* 0x00000000ff00723e */ /* 0x000fc800000010ff */
[----:B------:R-:W-:Y:S01]  /*7900*/  PRMT R17, R0, 0x7610, R17 ;  /* 0x0000761000117816 */ /* 0x000fe20000000011 */
[----:B------:R-:W-:Y:S06]  /*7910*/  BRA `(.L_x_33336) ;  /* 0x00000000006c7947 */ /* 0x000fec0003800000 */
.L_x_33335:
        /* <DEDUP_REMOVED lines=16> */
.L_x_33363:
[----:B------:R-:W-:Y:S01]  /*7a20*/  PRMT R17, RZ, 0x7610, R17 ;  /* 0x00007610ff117816 */ /* 0x000fe20000000011 */
[----:B------:R-:W-:Y:S06]  /*7a30*/  BRA `(.L_x_33336) ;  /* 0x0000000000247947 */ /* 0x000fec0003800000 */
.L_x_33360:
[----:B------:R-:W2:Y:S02]  /*7a40*/  LDG.E.64 R4, desc[UR36][R4.64] ;  /* 0x0000002404047981 */ /* 0x000ea4000c1e1b00 */
[----:B--2---:R-:W0:Y:S02]  /*7a50*/  I2F.U64 R0, R4 ;  /* 0x0000000400007312 */ /* 0x004e240000301000 */
[----:B0-----:R-:W-:-:S04]  /*7a60*/  F2FP.BF16.F32.PACK_AB R0, RZ, R0 ;  /* 0x00000000ff00723e */ /* 0x001fc800000010ff */
[----:B------:R-:W-:Y:S01]  /*7a70*/  PRMT R17, R0, 0x7610, R17 ;  /* 0x0000761000117816 */ /* 0x000fe20000000011 */
[----:B------:R-:W-:Y:S06]  /*7a80*/  BRA `(.L_x_33336) ;  /* 0x0000000000107947 */ /* 0x000fec0003800000 */
.L_x_33359:
[----:B------:R-:W2:Y:S02]  /*7a90*/  LDG.E R4, desc[UR36][R4.64] ;  /* 0x0000002404047981 */ /* 0x000ea4000c1e1900 */
[----:B--2---:R-:W-:-:S04]  /*7aa0*/  I2FP.F32.U32 R0, R4 ;  /* 0x0000000400007245 */ /* 0x004fc80000201000 */
[----:B------:R-:W-:-:S04]  /*7ab0*/  F2FP.BF16.F32.PACK_AB R0, RZ, R0 ;  /* 0x00000000ff00723e */ /* 0x000fc800000010ff */
[----:B------:R-:W-:-:S07]  /*7ac0*/  PRMT R17, R0, 0x7610, R17 ;  /* 0x0000761000117816 */ /* 0x000fce0000000011 */
.L_x_33336:
        /* <DEDUP_REMOVED lines=21> */
.L_x_33367:
[----:B------:R-:W2:Y:S02]  /*7c20*/  LDG.E.U8 R4, desc[UR36][R4.64] ;  /* 0x0000002404047981 */ /* 0x000ea4000c1e1100 */
[----:B--2---:R-:W-:-:S04]  /*7c30*/  I2FP.F32.U32 R0, R4 ;  /* 0x0000000400007245 */ /* 0x004fc80000201000 */
[----:B------:R-:W-:Y:S01]  /*7c40*/  F2FP.BF16.F32.PACK_AB R0, RZ, R0 ;  /* 0x00000000ff00723e */ /* 0x000fe200000010ff */
[----:B------:R-:W-:Y:S06]  /*7c50*/  BRA `(.L_x_33330) ;  /* 0x0000000c00a87947 */ /* 0x000fec0003800000 */
.L_x_33366:
        /* <DEDUP_REMOVED lines=10> */
.L_x_33370:
[----:B------:R-:W2:Y:S02]  /*7d00*/  LDG.E R4, desc[UR36][R4.64] ;  /* 0x0000002404047981 */ /* 0x000ea4000c1e1900 */
[----:B--2---:R-:W-:-:S04]  /*7d10*/  I2FP.F32.S32 R0, R4 ;  /* 0x0000000400007245 */ /* 0x004fc80000201400 */
[----:B------:R-:W-:Y:S01]  /*7d20*/  F2FP.BF16.F32.PACK_AB R0, RZ, R0 ;  /* 0x00000000ff00723e */ /* 0x000fe200000010ff */
[----:B------:R-:W-:Y:S06]  /*7d30*/  BRA `(.L_x_33330) ;  /* 0x0000000c00707947 */ /* 0x000fec0003800000 */
.L_x_33369:
[----:B------:R-:W2:Y:S02]  /*7d40*/  LDG.E.U16 R4, desc[UR36][R4.64] ;  /* 0x0000002404047981 */ /* 0x000ea4000c1e1500 */
[----:B--2---:R-:W0:Y:S02]  /*7d50*/  I2F.S16 R0, R4 ;  /* 0x0000000400007306 */ /* 0x004e240000101400 */
[----:B0-----:R-:W-:Y:S01]  /*7d60*/  F2FP.BF16.F32.PACK_AB R0, RZ, R0 ;  /* 0x00000000ff00723e */ /* 0x001fe200000010ff */
[----:B------:R-:W-:Y:S06]  /*7d70*/  BRA `(.L_x_33330) ;  /* 0x0000000c00607947 */ /* 0x000fec0003800000 */
.L_x_33365:
        /* <DEDUP_REMOVED lines=9> */
.L_x_33372:
[----:B------:R-:W2:Y:S02]  /*7e10*/  LDG.E.U16 R0, desc[UR36][R4.64] ;  /* 0x0000002404007981 */ /* 0x000ea4000c1e1500 */
[----:B--2---:R-:W-:-:S05]  /*7e20*/  HADD2.F32 R0, -RZ, R0.H0_H0 ;  /* 0x20000000ff007230 */ /* 0x004fca0000004100 */
[----:B------:R-:W-:Y:S01]  /*7e30*/  F2FP.BF16.F32.PACK_AB R0, RZ, R0 ;  /* 0x00000000ff00723e */ /* 0x000fe200000010ff */
[----:B------:R-:W-:Y:S06]  /*7e40*/  BRA `(.L_x_33330) ;  /* 0x0000000c002c7947 */ /* 0x000fec0003800000 */
.L_x_33371:
        /* <DEDUP_REMOVED lines=9> */
.L_x_33374:
[----:B------:R-:W2:Y:S02]  /*7ee0*/  LDG.E.U16 R4, desc[UR36][R4.64] ;  /* 0x0000002404047981 */ /* 0x000ea4000c1e1500 */
[----:B--2---:R-:W-:-:S05]  /*7ef0*/  HADD2.F32 R0, -RZ, R4.H0_H0 ;  /* 0x20000004ff007230 */ /* 0x004fca0000004100 */
[----:B------:R-:W-:Y:S01]  /*7f00*/  F2FP.BF16.F32.PACK_AB R0, RZ, R0 ;  /* 0x00000000ff00723e */ /* 0x000fe200000010ff */
[----:B------:R-:W-:Y:S06]  /*7f10*/  BRA `(.L_x_33330) ;  /* 0x0000000800f87947 */ /* 0x000fec0003800000 */
.L_x_33373:
        /* <DEDUP_REMOVED lines=12> */
.L_x_33364:
        /* <DEDUP_REMOVED lines=13> */
.L_x_33377:
        /* <DEDUP_REMOVED lines=12> */
.L_x_33376:
        /* <DEDUP_REMOVED lines=27> */
.L_x_33379:
        /* <DEDUP_REMOVED lines=14> */
.L_x_33378:
[----:B------:R1:W5:Y:S01]  /*8400*/  LDG.E.U16 R0, desc[UR36][R4.64] ;  /* 0x0000002404007981 */ /* 0x000362000c1e1500 */
[----:B------:R-:W-:Y:S05]  /*8410*/  BRA `(.L_x_33330) ;  /* 0x0000000400b87947 */ /* 0x000fea0003800000 */
.L_x_33375:
        /* <DEDUP_REMOVED lines=12> */
.L_x_33382:
        /* <DEDUP_REMOVED lines=21> */
.L_x_33386:
[----:B------:R-:W-:Y:S05]  /*8630*/  BSYNC.RECONVERGENT B1 ;  /* 0x0000000000017941 */ /* 0x000fea0003800200 */
.L_x_33385:
[----:B------:R-:W-:Y:S01]  /*8640*/  IMAD.SHL.U32 R0, R0, 0x100000, RZ ;  /* 0x0010000000007824 */ /* 0x000fe200078e00ff */
[----:B------:R-:W-:-:S04]  /*8650*/  LEA R3, R3, 0x3b800000, 0x17 ;  /* 0x3b80000003037811 */ /* 0x000fc800078eb8ff */
[----:B------:R-:W-:-:S07]  /*8660*/  LOP3.LUT R0, R3, R0, R7, 0xfe, !PT ;  /* 0x0000000003007212 */ /* 0x000fce00078efe07 */
.L_x_33384:
[----:B------:R-:W-:Y:S05]  /*8670*/  BSYNC.RECONVERGENT B0 ;  /* 0x0000000000007941 */ /* 0x000fea0003800200 */
.L_x_33383:
[----:B------:R-:W-:Y:S01]  /*8680*/  F2FP.BF16.F32.PACK_AB R0, RZ, R0 ;  /* 0x00000000ff00723e */ /* 0x000fe200000010ff */
[----:B------:R-:W-:Y:S06]  /*8690*/  BRA `(.L_x_33330) ;  /* 0x0000000400187947 */ /* 0x000fec0003800000 */
.L_x_33381:
        /* <DEDUP_REMOVED lines=21> */
.L_x_33390:
[----:B------:R-:W-:Y:S05]  /*87f0*/  BSYNC.RECONVERGENT B1 ;  /* 0x0000000000017941 */ /* 0x000fea0003800200 */
.L_x_33389:
[----:B------:R-:W-:Y:S01]  /*8800*/  IMAD.SHL.U32 R0, R0, 0x200000, RZ ;  /* 0x0020000000007824 */ /* 0x000fe200078e00ff */
[----:B------:R-:W-:-:S04]  /*8810*/  LEA R3, R3, 0x37800000, 0x17 ;  /* 0x3780000003037811 */ /* 0x000fc800078eb8ff */
[----:B------:R-:W-:-:S07]  /*8820*/  LOP3.LUT R0, R3, R0, R7, 0xfe, !PT ;  /* 0x0000000003007212 */ /* 0x000fce00078efe07 */
.L_x_33388:
[----:B------:R-:W-:Y:S05]  /*8830*/  BSYNC.RECONVERGENT B0 ;  /* 0x0000000000007941 */ /* 0x000fea0003800200 */
.L_x_33387:
[----:B------:R-:W-:Y:S01]  /*8840*/  F2FP.BF16.F32.PACK_AB R0, RZ, R0 ;  /* 0x00000000ff00723e */ /* 0x000fe200000010ff */
[----:B------:R-:W-:Y:S06]  /*8850*/  BRA `(.L_x_33330) ;  /* 0x0000000000a87947 */ /* 0x000fec0003800000 */
.L_x_33380:
        /* <DEDUP_REMOVED lines=14> */
.L_x_33394:
[----:B------:R-:W-:Y:S05]  /*8940*/  BSYNC.RECONVERGENT B0 ;  /* 0x0000000000007941 */ /* 0x000fea0003800200 */
.L_x_33393:
[----:B------:R-:W-:Y:S01]  /*8950*/  F2FP.BF16.F32.PACK_AB R0, RZ, R0 ;  /* 0x00000000ff00723e */ /* 0x000fe200000010ff */
[----:B------:R-:W-:Y:S06]  /*8960*/  BRA `(.L_x_33330) ;  /* 0x0000000000647947 */ /* 0x000fec0003800000 */
.L_x_33368:
        /* <DEDUP_REMOVED lines=16> */
.L_x_33395:
[----:B------:R-:W-:Y:S01]  /*8a70*/  PRMT R0, RZ, 0x7610, R0 ;  /* 0x00007610ff007816 */ /* 0x000fe20000000000 */
[----:B------:R-:W-:Y:S06]  /*8a80*/  BRA `(.L_x_33330) ;  /* 0x00000000001c7947 */ /* 0x000fec0003800000 */
.L_x_33392:
[----:B------:R-:W2:Y:S02]  /*8a90*/  LDG.E.64 R4, desc[UR36][R4.64] ;  /* 0x0000002404047981 */ /* 0x000ea4000c1e1b00 */
[----:B--2---:R-:W0:Y:S02]  /*8aa0*/  I2F.U64 R0, R4 ;  /* 0x0000000400007312 */ /* 0x004e240000301000 */
[----:B0-----:R-:W-:Y:S01]  /*8ab0*/  F2FP.BF16.F32.PACK_AB R0, RZ, R0 ;  /* 0x00000000ff00723e */ /* 0x001fe200000010ff */
[----:B------:R-:W-:Y:S06]  /*8ac0*/  BRA `(.L_x_33330) ;  /* 0x00000000000c7947 */ /* 0x000fec0003800000 */
.L_x_33391:
[----:B------:R-:W2:Y:S02]  /*8ad0*/  LDG.E R4, desc[UR36][R4.64] ;  /* 0x0000002404047981 */ /* 0x000ea4000c1e1900 */
[----:B--2---:R-:W-:-:S04]  /*8ae0*/  I2FP.F32.U32 R0, R4 ;  /* 0x0000000400007245 */ /* 0x004fc80000201000 */
[----:B------:R-:W-:-:S07]  /*8af0*/  F2FP.BF16.F32.PACK_AB R0, RZ, R0 ;  /* 0x00000000ff00723e */ /* 0x000fce00000010ff */
.L_x_33330:
[----:B------:R-:W-:Y:S05]  /*8b00*/  BSYNC.RECONVERGENT B6 ;  /* 0x0000000000067941 */ /* 0x000fea0003800200 */
.L_x_33329:
        /* <DEDUP_REMOVED lines=8> */
[----:B-----5:R-:W-:Y:S02]  /*8b90*/  @!P0 IMAD.U32 R27, R27, 0x10000, RZ ;  /* 0x000100001b1b8824 */ /* 0x020fe400078e00ff */
[----:B------:R-:W-:Y:S02]  /*8ba0*/  @!P0 IMAD.U32 R26, R26, 0x10000, RZ ;  /* 0x000100001a1a8824 */ /* 0x000fe400078e00ff */
[----:B------:R-:W-:Y:S02]  /*8bb0*/  @!P2 IMAD.U32 R6, R19, 0x10000, RZ ;  /* 0x000100001306a824 */ /* 0x000fe400078e00ff */
[----:B------:R-:W-:Y:S01]  /*8bc0*/  @!P1 IMAD.U32 R24, R24, 0x10000, RZ ;  /* 0x0001000018189824 */ /* 0x000fe200078e00ff */
[----:B------:R-:W0:Y:S01]  /*8bd0*/  @!P0 MUFU.LG2 R27, R27 ;  /* 0x0000001b001b8308 */ /* 0x000e220000000c00 */
[----:B------:R-:W-:Y:S02]  /*8be0*/  @!P1 IMAD.U32 R4, R22, 0x10000, RZ ;  /* 0x0001000016049824 */ /* 0x000fe400078e00ff */
[----:B------:R-:W-:-:S02]  /*8bf0*/  @!P3 IMAD.U32 R17, R17, 0x10000, RZ ;  /* 0x000100001111b824 */ /* 0x000fc400078e00ff */
[----:B------:R-:W-:-:S03]  /*8c00*/  @!P3 IMAD.U32 R0, R0, 0x10000, RZ ;  /* 0x000100000000b824 */ /* 0x000fc600078e00ff */
[----:B------:R-:W1:Y:S08]  /*8c10*/  @!P1 MUFU.LG2 R5, R24 ;  /* 0x0000001800059308 */ /* 0x000e700000000c00 */
[----:B------:R-:W2:Y:S01]  /*8c20*/  @!P2 MUFU.LG2 R6, R6 ;  /* 0x000000060006a308 */ /* 0x000ea20000000c00 */
[----:B0-----:R-:W-:-:S07]  /*8c30*/  @!P0 FMUL.FTZ R26, R26, R27 ;  /* 0x0000001b1a1a8220 */ /* 0x001fce0000410000 */
[----:B------:R-:W0:Y:S01]  /*8c40*/  @!P3 MUFU.LG2 R17, R17 ;  /* 0x000000110011b308 */ /* 0x000e220000000c00 */
[----:B-1----:R-:W-:Y:S01]  /*8c50*/  @!P1 FMUL.FTZ R4, R4, R5 ;  /* 0x0000000504049220 */ /* 0x002fe20000410000 */
[----:B------:R-:W-:-:S06]  /*8c60*/  @!P2 IMAD.U32 R5, R18, 0x10000, RZ ;  /* 0x000100001205a824 */ /* 0x000fcc00078e00ff */
[----:B------:R-:W1:Y:S01]  /*8c70*/  @!P0 MUFU.EX2 R26, R26 ;  /* 0x0000001a001a8308 */ /* 0x000e620000000800 */
[----:B--2---:R-:W-:-:S03]  /*8c80*/  @!P2 FMUL.FTZ R5, R5, R6 ;  /* 0x000000060505a220 */ /* 0x004fc60000410000 */
[----:B------:R-:W2:Y:S04]  /*8c90*/  @!P1 MUFU.EX2 R4, R4 ;  /* 0x0000000400049308 */ /* 0x000ea80000000800 */
[----:B------:R-:W3:Y:S01]  /*8ca0*/  @!P2 MUFU.EX2 R5, R5 ;  /* 0x000000050005a308 */ /* 0x000ee20000000800 */
[----:B0-----:R-:W-:Y:S02]  /*8cb0*/  @!P3 FMUL.FTZ R0, R0, R17 ;  /* 0x000000110000b220 */ /* 0x001fe40000410000 */
[----:B------:R-:W0:Y:S01]  /*8cc0*/  LDC.U8 R17, c[0x0][0x3b8] ;  /* 0x0000ee00ff117b82 */ /* 0x000e220000000000 */
[----:B-1----:R1:W4:Y:S08]  /*8cd0*/  @!P0 F2F.BF16.F32 R3, R26 ;  /* 0x0000001a00038304 */ /* 0x0023300000202000 */
[----:B------:R-:W1:Y:S04]  /*8ce0*/  @!P3 MUFU.EX2 R0, R0 ;  /* 0x000000000000b308 */ /* 0x000e680000000800 */
[----:B--2---:R2:W0:Y:S08]  /*8cf0*/  @!P1 F2F.BF16.F32 R22, R4 ;  /* 0x0000000400169304 */ /* 0x0044300000202000 */
[----:B---3--:R2:W3:Y:S08]  /*8d00*/  @!P2 F2F.BF16.F32 R18, R5 ;  /* 0x000000050012a304 */ /* 0x0084f00000202000 */
[----:B-1----:R2:W1:Y:S01]  /*8d10*/  @!P3 F2F.BF16.F32 R19, R0 ;  /* 0x000000000013b304 */ /* 0x0024620000202000 */
[----:B----4-:R-:W-:Y:S05]  /*8d20*/  @P0 BRA `(.L_x_33397) ;  /* 0x0000001000300947 */ /* 0x010fea0003800000 */
[----:B------:R-:W4:Y:S01]  /*8d30*/  LDCU UR4, c[0x0][0x3bc] ;  /* 0x00007780ff0477ac */ /* 0x000f220008000800 */
[----:B------:R-:W5:Y:S01]  /*8d40*/  LDC.64 R8, c[0x0][0x390] ;  /* 0x0000e400ff087b82 */ /* 0x000f620000000a00 */
[----:B--2---:R-:W-:Y:S01]  /*8d50*/  IMAD R0, R2, 0x200, R25 ;  /* 0x0000020002007824 */ /* 0x004fe200078e0219 */
[----:B0-----:R-:W-:-:S03]  /*8d60*/  PRMT R4, R17, 0x9910, RZ ;  /* 0x0000991011047816 */ /* 0x001fc600000000ff */
        /* <DEDUP_REMOVED lines=19> */
.L_x_33401:
[----:B------:R-:W-:Y:S02]  /*8ea0*/  IMAD.U32 R5, R3, 0x10000, RZ ;  /* 0x0001000003057824 */ /* 0x000fe400078e00ff */
[----:B------:R-:W-:-:S04]  /*8eb0*/  IMAD.MOV.U32 R25, RZ, RZ, R23 ;  /* 0x000000ffff197224 */ /* 0x000fc800078e0017 */
[----:B------:R-:W0:Y:S02]  /*8ec0*/  F2I.S64.TRUNC R4, R5 ;  /* 0x0000000500047311 */ /* 0x000e24000020d900 */
[----:B0-----:R0:W-:Y:S01]  /*8ed0*/  STG.E.U8 desc[UR36][R8.64], R4 ;  /* 0x0000000408007986 */ /* 0x0011e2000c101124 */
[----:B------:R-:W-:Y:S05]  /*8ee0*/  BRA `(.L_x_33397) ;  /* 0x0000000c00c07947 */ /* 0x000fea0003800000 */
.L_x_33400:
        /* <DEDUP_REMOVED lines=11> */
.L_x_33404:
[----:B------:R-:W-:Y:S02]  /*8fa0*/  IMAD.U32 R3, R3, 0x10000, RZ ;  /* 0x0001000003037824 */ /* 0x000fe400078e00ff */
[----:B------:R-:W-:-:S04]  /*8fb0*/  IMAD.MOV.U32 R25, RZ, RZ, R23 ;  /* 0x000000ffff197224 */ /* 0x000fc800078e0017 */
[----:B------:R-:W0:Y:S02]  /*8fc0*/  F2I.FTZ.TRUNC.NTZ R3, R3 ;  /* 0x0000000300037305 */ /* 0x000e24000021f100 */
[----:B0-----:R0:W-:Y:S01]  /*8fd0*/  STG.E desc[UR36][R8.64], R3 ;  /* 0x0000000308007986 */ /* 0x0011e2000c101924 */
[----:B------:R-:W-:Y:S05]  /*8fe0*/  BRA `(.L_x_33397) ;  /* 0x0000000c00807947 */ /* 0x000fea0003800000 */
.L_x_33403:
[----:B------:R-:W-:Y:S02]  /*8ff0*/  IMAD.U32 R3, R3, 0x10000, RZ ;  /* 0x0001000003037824 */ /* 0x000fe400078e00ff */
[----:B------:R-:W-:-:S04]  /*9000*/  IMAD.MOV.U32 R25, RZ, RZ, R23 ;  /* 0x000000ffff197224 */ /* 0x000fc800078e0017 */
[----:B------:R-:W0:Y:S02]  /*9010*/  F2I.FTZ.TRUNC.NTZ R3, R3 ;  /* 0x0000000300037305 */ /* 0x000e24000021f100 */
[----:B0-----:R0:W-:Y:S01]  /*9020*/  STG.E.U16 desc[UR36][R8.64], R3 ;  /* 0x0000000308007986 */ /* 0x0011e2000c101524 */
[----:B------:R-:W-:Y:S05]  /*9030*/  BRA `(.L_x_33397) ;  /* 0x0000000c006c7947 */ /* 0x000fea0003800000 */
.L_x_33399:
        /* <DEDUP_REMOVED lines=10> */
.L_x_33406:
[----:B------:R-:W-:Y:S02]  /*90e0*/  IMAD.U32 R0, R3, 0x10000, RZ ;  /* 0x0001000003007824 */ /* 0x000fe400078e00ff */
[----:B------:R-:W-:-:S03]  /*90f0*/  IMAD.MOV.U32 R25, RZ, RZ, R23 ;  /* 0x000000ffff197224 */ /* 0x000fc600078e0017 */
[----:B------:R-:W-:-:S05]  /*9100*/  F2FP.F16.F32.PACK_AB R0, RZ, R0 ;  /* 0x00000000ff00723e */ /* 0x000fca00000000ff */
[----:B------:R4:W-:Y:S01]  /*9110*/  STG.E.U16 desc[UR36][R8.64], R0 ;  /* 0x0000000008007986 */ /* 0x0009e2000c101524 */
[----:B------:R-:W-:Y:S05]  /*9120*/  BRA `(.L_x_33397) ;  /* 0x0000000c00307947 */ /* 0x000fea0003800000 */
.L_x_33405:
        /* <DEDUP_REMOVED lines=11> */
.L_x_33408:
[----:B------:R-:W-:Y:S02]  /*91e0*/  IMAD.U32 R3, R3, 0x10000, RZ ;  /* 0x0001000003037824 */ /* 0x000fe400078e00ff */
[----:B------:R-:W-:-:S03]  /*91f0*/  IMAD.MOV.U32 R25, RZ, RZ, R23 ;  /* 0x000000ffff197224 */ /* 0x000fc600078e0017 */
[----:B------:R-:W-:-:S04]  /*9200*/  F2FP.F16.F32.PACK_AB R3, RZ, R3 ;  /* 0x00000003ff03723e */ /* 0x000fc800000000ff */
[----:B------:R-:W-:-:S05]  /*9210*/  PRMT R3, R3, 0x5410, RZ ;  /* 0x0000541003037816 */ /* 0x000fca00000000ff */
[----:B------:R0:W-:Y:S01]  /*9220*/  STG.E desc[UR36][R8.64], R3 ;  /* 0x0000000308007986 */ /* 0x0001e2000c101924 */
[----:B------:R-:W-:Y:S05]  /*9230*/  BRA `(.L_x_33397) ;  /* 0x0000000800ec7947 */ /* 0x000fea0003800000 */
.L_x_33407:
[----:B------:R-:W-:Y:S02]  /*9240*/  IMAD.U32 R4, R3, 0x10000, RZ ;  /* 0x0001000003047824 */ /* 0x000fe400078e00ff */
[----:B------:R-:W-:Y:S02]  /*9250*/  IMAD.MOV.U32 R25, RZ, RZ, R23 ;  /* 0x000000ffff197224 */ /* 0x000fe400078e0017 */
[----:B------:R-:W-:-:S06]  /*9260*/  FMUL.FTZ R4, R4, 1 ;  /* 0x3f80000004047820 */ /* 0x000fcc0000410000 */
[----:B------:R-:W0:Y:S02]  /*9270*/  F2F.F64.F32 R4, R4 ;  /* 0x0000000400047310 */ /* 0x000e240000201800 */
[----:B0-----:R0:W-:Y:S01]  /*9280*/  STG.E.64 desc[UR36][R8.64], R4 ;  /* 0x0000000408007986 */ /* 0x0011e2000c101b24 */
[----:B------:R-:W-:Y:S05]  /*9290*/  BRA `(.L_x_33397) ;  /* 0x0000000800d47947 */ /* 0x000fea0003800000 */
.L_x_33398:
        /* <DEDUP_REMOVED lines=14> */
.L_x_33411:
[----:B------:R-:W-:Y:S01]  /*9380*/  IMAD.U32 R3, R3, 0x10000, RZ ;  /* 0x0001000003037824 */ /* 0x000fe200078e00ff */
[----:B------:R-:W-:Y:S01]  /*9390*/  CS2R R6, SRZ ;  /* 0x0000000000067805 */ /* 0x000fe2000001ff00 */
[----:B------:R-:W-:Y:S02]  /*93a0*/  IMAD.MOV.U32 R25, RZ, RZ, R23 ;  /* 0x000000ffff197224 */ /* 0x000fe400078e0017 */
[----:B------:R-:W-:-:S04]  /*93b0*/  FMUL.FTZ R3, R3, 1 ;  /* 0x3f80000003037820 */ /* 0x000fc80000410000 */
[----:B------:R-:W0:Y:S02]  /*93c0*/  F2F.F64.F32 R4, R3 ;  /* 0x0000000300047310 */ /* 0x000e240000201800 */
[----:B0-----:R0:W-:Y:S01]  /*93d0*/  STG.E.128 desc[UR36][R8.64], R4 ;  /* 0x0000000408007986 */ /* 0x0011e2000c101d24 */
[----:B------:R-:W-:Y:S05]  /*93e0*/  BRA `(.L_x_33397) ;  /* 0x0000000800807947 */ /* 0x000fea0003800000 */
.L_x_33410:
        /* <DEDUP_REMOVED lines=19> */
.L_x_33415:
[----:B------:R-:W-:Y:S05]  /*9520*/  BSYNC.RECONVERGENT B0 ;  /* 0x0000000000007941 */ /* 0x000fea0003800200 */
.L_x_33414:
[----:B------:R-:W-:Y:S01]  /*9530*/  LOP3.LUT R5, R0, 0x80, R5, 0xf8, !PT ;  /* 0x0000008000057812 */ /* 0x000fe200078ef805 */
[----:B------:R-:W-:-:S04]  /*9540*/  IMAD.MOV.U32 R25, RZ, RZ, R23 ;  /* 0x000000ffff197224 */ /* 0x000fc800078e0017 */
[----:B------:R0:W-:Y:S01]  /*9550*/  STG.E.U8 desc[UR36][R8.64], R5 ;  /* 0x0000000508007986 */ /* 0x0001e2000c101124 */
[----:B------:R-:W-:Y:S05]  /*9560*/  BRA `(.L_x_33397) ;  /* 0x0000000800207947 */ /* 0x000fea0003800000 */
.L_x_33413:
        /* <DEDUP_REMOVED lines=15> */
.L_x_33417:
[----:B------:R-:W-:Y:S05]  /*9660*/  BSYNC.RECONVERGENT B0 ;  /* 0x0000000000007941 */ /* 0x000fea0003800200 */
.L_x_33416:
[----:B------:R-:W-:Y:S01]  /*9670*/  LOP3.LUT R5, R0, 0x80, R5, 0xf8, !PT ;  /* 0x0000008000057812 */ /* 0x000fe200078ef805 */
[----:B------:R-:W-:-:S04]  /*9680*/  IMAD.MOV.U32 R25, RZ, RZ, R23 ;  /* 0x000000ffff197224 */ /* 0x000fc800078e0017 */
[----:B------:R0:W-:Y:S01]  /*9690*/  STG.E.U8 desc[UR36][R8.64], R5 ;  /* 0x0000000508007986 */ /* 0x0001e2000c101124 */
[----:B------:R-:W-:Y:S05]  /*96a0*/  BRA `(.L_x_33397) ;  /* 0x0000000400d07947 */ /* 0x000fea0003800000 */
.L_x_33412:
[----:B------:R0:W-:Y:S01]  /*96b0*/  STG.E.U16 desc[UR36][R8.64], R3 ;  /* 0x0000000308007986 */ /* 0x0001e2000c101524 */
[----:B------:R-:W-:Y:S01]  /*96c0*/  IMAD.MOV.U32 R25, RZ, RZ, R23 ;  /* 0x000000ffff197224 */ /* 0x000fe200078e0017 */
[----:B------:R-:W-:Y:S06]  /*96d0*/  BRA `(.L_x_33397) ;  /* 0x0000000400c47947 */ /* 0x000fec0003800000 */
.L_x_33409:
        /* <DEDUP_REMOVED lines=13> */
.L_x_33420:
        /* <DEDUP_REMOVED lines=13> */
.L_x_33423:
[----:B------:R-:W-:-:S04]  /*9880*/  SHF.R.U32.HI R0, RZ, 0x14, R3 ;  /* 0x00000014ff007819 */ /* 0x000fc80000011603 */
[----:B------:R-:W-:-:S04]  /*9890*/  LOP3.LUT R0, R0, 0x1, RZ, 0xc0, !PT ;  /* 0x0000000100007812 */ /* 0x000fc800078ec0ff */
[----:B------:R-:W-:-:S04]  /*98a0*/  IADD3 R0, PT, PT, R3, 0x487ffff, R0 ;  /* 0x0487ffff03007810 */ /* 0x000fc80007ffe000 */
[----:B------:R-:W-:-:S04]  /*98b0*/  SHF.R.U32.HI R0, RZ, 0x14, R0 ;  /* 0x00000014ff007819 */ /* 0x000fc80000011600 */
[----:B------:R-:W-:-:S07]  /*98c0*/  LOP3.LUT R0, R0, 0xff, RZ, 0xc0, !PT ;  /* 0x000000ff00007812 */ /* 0x000fce00078ec0ff */
.L_x_33424:
[----:B------:R-:W-:-:S04]  /*98d0*/  SHF.R.U32.HI R3, RZ, 0x18, R3 ;  /* 0x00000018ff037819 */ /* 0x000fc80000011603 */
[----:B------:R-:W-:-:S04]  /*98e0*/  LOP3.LUT R0, R0, 0x80, R3, 0xf8, !PT ;  /* 0x0000008000007812 */ /* 0x000fc800078ef803 */
[----:B------:R-:W-:-:S07]  /*98f0*/  PRMT R4, R0, 0x7610, R4 ;  /* 0x0000761000047816 */ /* 0x000fce0000000004 */
.L_x_33422:
[----:B------:R-:W-:Y:S05]  /*9900*/  BSYNC.RECONVERGENT B0 ;  /* 0x0000000000007941 */ /* 0x000fea0003800200 */
.L_x_33421:
[----:B------:R0:W-:Y:S01]  /*9910*/  STG.E.U8 desc[UR36][R8.64], R4 ;  /* 0x0000000408007986 */ /* 0x0001e2000c101124 */
[----:B------:R-:W-:Y:S01]  /*9920*/  IMAD.MOV.U32 R25, RZ, RZ, R23 ;  /* 0x000000ffff197224 */ /* 0x000fe200078e0017 */
[----:B------:R-:W-:Y:S06]  /*9930*/  BRA `(.L_x_33397) ;  /* 0x00000004002c7947 */ /* 0x000fec0003800000 */
.L_x_33419:
        /* <DEDUP_REMOVED lines=13> */
.L_x_33427:
[----:B------:R-:W-:-:S04]  /*9a10*/  SHF.R.U32.HI R0, RZ, 0x15, R3 ;  /* 0x00000015ff007819 */ /* 0x000fc80000011603 */
[----:B------:R-:W-:-:S04]  /*9a20*/  LOP3.LUT R0, R0, 0x1, RZ, 0xc0, !PT ;  /* 0x0000000100007812 */ /* 0x000fc800078ec0ff */
[----:B------:R-:W-:-:S04]  /*9a30*/  IADD3 R0, PT, PT, R3, 0x88fffff, R0 ;  /* 0x088fffff03007810 */ /* 0x000fc80007ffe000 */
[----:B------:R-:W-:-:S04]  /*9a40*/  SHF.R.U32.HI R0, RZ, 0x15, R0 ;  /* 0x00000015ff007819 */ /* 0x000fc80000011600 */
[----:B------:R-:W-:-:S07]  /*9a50*/  LOP3.LUT R0, R0, 0xff, RZ, 0xc0, !PT ;  /* 0x000000ff00007812 */ /* 0x000fce00078ec0ff */
.L_x_33428:
[----:B------:R-:W-:-:S04]  /*9a60*/  SHF.R.U32.HI R3, RZ, 0x18, R3 ;  /* 0x00000018ff037819 */ /* 0x000fc80000011603 */
[----:B------:R-:W-:-:S04]  /*9a70*/  LOP3.LUT R0, R0, 0x80, R3, 0xf8, !PT ;  /* 0x0000008000007812 */ /* 0x000fc800078ef803 */
[----:B------:R-:W-:-:S07]  /*9a80*/  PRMT R4, R0, 0x7610, R4 ;  /* 0x0000761000047816 */ /* 0x000fce0000000004 */
.L_x_33426:
[----:B------:R-:W-:Y:S05]  /*9a90*/  BSYNC.RECONVERGENT B0 ;  /* 0x0000000000007941 */ /* 0x000fea0003800200 */
.L_x_33425:
[----:B------:R0:W-:Y:S01]  /*9aa0*/  STG.E.U8 desc[UR36][R8.64], R4 ;  /* 0x0000000408007986 */ /* 0x0001e2000c101124 */
[----:B------:R-:W-:Y:S01]  /*9ab0*/  IMAD.MOV.U32 R25, RZ, RZ, R23 ;  /* 0x000000ffff197224 */ /* 0x000fe200078e0017 */
[----:B------:R-:W-:Y:S06]  /*9ac0*/  BRA `(.L_x_33397) ;  /* 0x0000000000c87947 */ /* 0x000fec0003800000 */
.L_x_33418:
[----:B------:R-:W-:-:S13]  /*9ad0*/  ISETP.NE.AND P0, PT, R0, 0x1c, PT ;  /* 0x0000001c0000780c */ /* 0x000fda0003f05270 */
[----:B------:R-:W-:Y:S05]  /*9ae0*/  @!P0 BRA `(.L_x_33429) ;  /* 0x0000000000b08947 */ /* 0x000fea0003800000 */
[----:B------:R-:W-:-:S13]  /*9af0*/  ISETP.NE.AND P0, PT, R0, 0x1d, PT ;  /* 0x0000001d0000780c */ /* 0x000fda0003f05270 */
[----:B------:R-:W-:Y:S05]  /*9b00*/  @!P0 BRA `(.L_x_33430) ;  /* 0x0000000000948947 */ /* 0x000fea0003800000 */
[----:B------:R-:W-:-:S13]  /*9b10*/  ISETP.NE.AND P0, PT, R0, 0x2c, PT ;  /* 0x0000002c0000780c */ /* 0x000fda0003f05270 */
[----:B------:R-:W-:Y:S05]  /*9b20*/  @!P0 BRA `(.L_x_33431) ;  /* 0x0000000000488947 */ /* 0x000fea0003800000 */
.L_x_33402:
        /* <DEDUP_REMOVED lines=16> */
.L_x_33432:
[----:B------:R-:W-:Y:S01]  /*9c30*/  IMAD.MOV.U32 R25, RZ, RZ, R23 ;  /* 0x000000ffff197224 */ /* 0x000fe200078e0017 */
[----:B------:R-:W-:Y:S06]  /*9c40*/  BRA `(.L_x_33397) ;  /* 0x0000000000687947 */ /* 0x000fec0003800000 */
.L_x_33431:
        /* <DEDUP_REMOVED lines=17> */
.L_x_33430:
[----:B------:R-:W-:Y:S02]  /*9d60*/  IMAD.U32 R4, R3, 0x10000, RZ ;  /* 0x0001000003047824 */ /* 0x000fe400078e00ff */
[----:B------:R-:W-:-:S04]  /*9d70*/  IMAD.MOV.U32 R25, RZ, RZ, R23 ;  /* 0x000000ffff197224 */ /* 0x000fc800078e0017 */
[----:B------:R-:W0:Y:S02]  /*9d80*/  F2I.U64.TRUNC R4, R4 ;  /* 0x0000000400047311 */ /* 0x000e24000020d800 */
[----:B0-----:R0:W-:Y:S01]  /*9d90*/  STG.E.64 desc[UR36][R8.64], R4 ;  /* 0x0000000408007986 */ /* 0x0011e2000c101b24 */
[----:B------:R-:W-:Y:S05]  /*9da0*/  BRA `(.L_x_33397) ;  /* 0x0000000000107947 */ /* 0x000fea0003800000 */
.L_x_33429:
[----:B------:R-:W-:Y:S02]  /*9db0*/  IMAD.U32 R3, R3, 0x10000, RZ ;  /* 0x0001000003037824 */ /* 0x000fe400078e00ff */
[----:B------:R-:W-:-:S04]  /*9dc0*/  IMAD.MOV.U32 R25, RZ, RZ, R23 ;  /* 0x000000ffff197224 */ /* 0x000fc800078e0017 */
[----:B------:R-:W0:Y:S02]  /*9dd0*/  F2I.FTZ.U32.TRUNC.NTZ R3, R3 ;  /* 0x0000000300037305 */ /* 0x000e24000021f000 */
[----:B0-----:R0:W-:Y:S02]  /*9de0*/  STG.E desc[UR36][R8.64], R3 ;  /* 0x0000000308007986 */ /* 0x0011e4000c101924 */
.L_x_33397:
[----:B------:R-:W-:Y:S05]  /*9df0*/  BSYNC.RECONVERGENT B6 ;  /* 0x0000000000067941 */ /* 0x000fea0003800200 */
.L_x_33396:
[----:B------:R-:W-:Y:S01]  /*9e00*/  ISETP.GE.AND P0, PT, R25, R16, PT ;  /* 0x000000101900720c */ /* 0x000fe20003f06270 */
[----:B------:R-:W-:-:S12]  /*9e10*/  BSSY.RECONVERGENT B6, `(.L_x_33433) ;  /* 0x00001f0000067945 */ /* 0x000fd80003800200 */
[----:B------:R-:W-:Y:S05]  /*9e20*/  @P0 BRA `(.L_x_33434) ;  /* 0x0000001c00b80947 */ /* 0x000fea0003800000 */
[----:B------:R-:W5:Y:S01]  /*9e30*/  LDCU UR4, c[0x0][0x3bc] ;  /* 0x00007780ff0477ac */ /* 0x000f620008000800 */
[----:B0---4-:R-:W0:Y:S01]  /*9e40*/  LDC.64 R8, c[0x0][0x390] ;  /* 0x0000e400ff087b82 */ /* 0x011e220000000a00 */
[----:B--2---:R-:W-:Y:S01]  /*9e50*/  IMAD R0, R2, 0x200, R25 ;  /* 0x0000020002007824 */ /* 0x004fe200078e0219 */
        /* <DEDUP_REMOVED lines=19> */
.L_x_33438:
[----:B------:R-:W-:-:S06]  /*9f90*/  IMAD.U32 R5, R22, 0x10000, RZ ;  /* 0x0001000016057824 */ /* 0x000fcc00078e00ff */
[----:B------:R-:W0:Y:S02]  /*9fa0*/  F2I.S64.TRUNC R4, R5 ;  /* 0x0000000500047311 */ /* 0x000e24000020d900 */
[----:B0-----:R0:W-:Y:S01]  /*9fb0*/  STG.E.U8 desc[UR36][R8.64], R4 ;  /* 0x0000000408007986 */ /* 0x0011e2000c101124 */
[----:B------:R-:W-:Y:S05]  /*9fc0*/  BRA `(.L_x_33440) ;  /* 0x0000000c006c7947 */ /* 0x000fea0003800000 */
.L_x_33437:
        /* <DEDUP_REMOVED lines=10> */
.L_x_33442:
[----:B------:R-:W-:-:S04]  /*a070*/  IMAD.U32 R22, R22, 0x10000, RZ ;  /* 0x0001000016167824 */ /* 0x000fc800078e00ff */
[----:B------:R-:W0:Y:S02]  /*a080*/  F2I.FTZ.TRUNC.NTZ R3, R22 ;  /* 0x0000001600037305 */ /* 0x000e24000021f100 */
[----:B0-----:R0:W-:Y:S01]  /*a090*/  STG.E desc[UR36][R8.64], R3 ;  /* 0x0000000308007986 */ /* 0x0011e2000c101924 */
[----:B------:R-:W-:Y:S05]  /*a0a0*/  BRA `(.L_x_33440) ;  /* 0x0000000c00347947 */ /* 0x000fea0003800000 */
.L_x_33441:
[----:B------:R-:W-:-:S04]  /*a0b0*/  IMAD.U32 R22, R22, 0x10000, RZ ;  /* 0x0001000016167824 */ /* 0x000fc800078e00ff */
[----:B------:R-:W0:Y:S02]  /*a0c0*/  F2I.FTZ.TRUNC.NTZ R3, R22 ;  /* 0x0000001600037305 */ /* 0x000e24000021f100 */
[----:B0-----:R0:W-:Y:S01]  /*a0d0*/  STG.E.U16 desc[UR36][R8.64], R3 ;  /* 0x0000000308007986 */ /* 0x0011e2000c101524 */
[----:B------:R-:W-:Y:S05]  /*a0e0*/  BRA `(.L_x_33440) ;  /* 0x0000000c00247947 */ /* 0x000fea0003800000 */
.L_x_33436:
        /* <DEDUP_REMOVED lines=9> */
.L_x_33444:
[----:B------:R-:W-:-:S05]  /*a180*/  IMAD.U32 R0, R22, 0x10000, RZ ;  /* 0x0001000016007824 */ /* 0x000fca00078e00ff */
[----:B------:R-:W-:-:S05]  /*a190*/  F2FP.F16.F32.PACK_AB R0, RZ, R0 ;  /* 0x00000000ff00723e */ /* 0x000fca00000000ff */
[----:B------:R0:W-:Y:S01]  /*a1a0*/  STG.E.U16 desc[UR36][R8.64], R0 ;  /* 0x0000000008007986 */ /* 0x0001e2000c101524 */
[----:B------:R-:W-:Y:S05]  /*a1b0*/  BRA `(.L_x_33440) ;  /* 0x0000000800f07947 */ /* 0x000fea0003800000 */
.L_x_33443:
        /* <DEDUP_REMOVED lines=10> */
.L_x_33446:
[----:B------:R-:W-:-:S05]  /*a260*/  IMAD.U32 R22, R22, 0x10000, RZ ;  /* 0x0001000016167824 */ /* 0x000fca00078e00ff */
[----:B------:R-:W-:-:S04]  /*a270*/  F2FP.F16.F32.PACK_AB R3, RZ, R22 ;  /* 0x00000016ff03723e */ /* 0x000fc800000000ff */
[----:B------:R-:W-:-:S05]  /*a280*/  PRMT R3, R3, 0x5410, RZ ;  /* 0x0000541003037816 */ /* 0x000fca00000000ff */
[----:B------:R4:W-:Y:S01]  /*a290*/  STG.E desc[UR36][R8.64], R3 ;  /* 0x0000000308007986 */ /* 0x0009e2000c101924 */
[----:B------:R-:W-:Y:S05]  /*a2a0*/  BRA `(.L_x_33440) ;  /* 0x0000000800b47947 */ /* 0x000fea0003800000 */
.L_x_33445:
[----:B------:R-:W-:-:S04]  /*a2b0*/  IMAD.U32 R4, R22, 0x10000, RZ ;  /* 0x0001000016047824 */ /* 0x000fc800078e00ff */
[----:B------:R-:W-:-:S06]  /*a2c0*/  FMUL.FTZ R4, R4, 1 ;  /* 0x3f80000004047820 */ /* 0x000fcc0000410000 */
[----:B------:R-:W0:Y:S02]  /*a2d0*/  F2F.F64.F32 R4, R4 ;  /* 0x0000000400047310 */ /* 0x000e240000201800 */
[----:B0-----:R0:W-:Y:S01]  /*a2e0*/  STG.E.64 desc[UR36][R8.64], R4 ;  /* 0x0000000408007986 */ /* 0x0011e2000c101b24 */
[----:B------:R-:W-:Y:S05]  /*a2f0*/  BRA `(.L_x_33440) ;  /* 0x0000000800a07947 */ /* 0x000fea0003800000 */
.L_x_33435:
        /* <DEDUP_REMOVED lines=14> */
.L_x_33450:
        /* <DEDUP_REMOVED lines=17> */
.L_x_33453:
[----:B------:R-:W-:-:S04]  /*a4f0*/  SHF.R.U32.HI R3, RZ, 0x18, R5 ;  /* 0x00000018ff037819 */ /* 0x000fc80000011605 */
[----:B------:R-:W-:-:S04]  /*a500*/  LOP3.LUT R0, R0, 0x80, R3, 0xf8, !PT ;  /* 0x0000008000007812 */ /* 0x000fc800078ef803 */
[----:B------:R-:W-:-:S07]  /*a510*/  PRMT R4, R0, 0x7610, R4 ;  /* 0x0000761000047816 */ /* 0x000fce0000000004 */
.L_x_33452:
[----:B------:R-:W-:Y:S05]  /*a520*/  BSYNC.RECONVERGENT B0 ;  /* 0x0000000000007941 */ /* 0x000fea0003800200 */
.L_x_33451:
[----:B------:R0:W-:Y:S01]  /*a530*/  STG.E.U8 desc[UR36][R8.64], R4 ;  /* 0x0000000408007986 */ /* 0x0001e2000c101124 */
[----:B------:R-:W-:Y:S05]  /*a540*/  BRA `(.L_x_33440) ;  /* 0x00000008000c7947 */ /* 0x000fea0003800000 */
.L_x_33449:
        /* <DEDUP_REMOVED lines=17> */
.L_x_33456:
[----:B------:R-:W-:-:S04]  /*a660*/  SHF.R.U32.HI R3, RZ, 0x18, R5 ;  /* 0x00000018ff037819 */ /* 0x000fc80000011605 */
[----:B------:R-:W-:-:S04]  /*a670*/  LOP3.LUT R0, R0, 0x80, R3, 0xf8, !PT ;  /* 0x0000008000007812 */ /* 0x000fc800078ef803 */
[----:B------:R-:W-:-:S07]  /*a680*/  PRMT R4, R0, 0x7610, R4 ;  /* 0x0000761000047816 */ /* 0x000fce0000000004 */
.L_x_33455:
[----:B------:R-:W-:Y:S05]  /*a690*/  BSYNC.RECONVERGENT B0 ;  /* 0x0000000000007941 */ /* 0x000fea0003800200 */
.L_x_33454:
[----:B------:R0:W-:Y:S01]  /*a6a0*/  STG.E.U8 desc[UR36][R8.64], R4 ;  /* 0x0000000408007986 */ /* 0x0001e2000c101124 */
[----:B------:R-:W-:Y:S05]  /*a6b0*/  BRA `(.L_x_33440) ;  /* 0x0000000400b07947 */ /* 0x000fea0003800000 */
.L_x_33448:
        /* <DEDUP_REMOVED lines=22> */
.L_x_33458:
[----:B------:R-:W-:-:S06]  /*a820*/  IMAD.U32 R4, R22, 0x10000, RZ ;  /* 0x0001000016047824 */ /* 0x000fcc00078e00ff */
[----:B------:R-:W0:Y:S02]  /*a830*/  F2I.U64.TRUNC R4, R4 ;  /* 0x0000000400047311 */ /* 0x000e24000020d800 */
[----:B0-----:R0:W-:Y:S01]  /*a840*/  STG.E.64 desc[UR36][R8.64], R4 ;  /* 0x0000000408007986 */ /* 0x0011e2000c101b24 */
[----:B------:R-:W-:Y:S05]  /*a850*/  BRA `(.L_x_33440) ;  /* 0x0000000400487947 */ /* 0x000fea0003800000 */
.L_x_33457:
[----:B------:R-:W-:-:S04]  /*a860*/  IMAD.U32 R22, R22, 0x10000, RZ ;  /* 0x0001000016167824 */ /* 0x000fc800078e00ff */
[----:B------:R-:W0:Y:S02]  /*a870*/  F2I.FTZ.U32.TRUNC.NTZ R3, R22 ;  /* 0x0000001600037305 */ /* 0x000e24000021f000 */
[----:B0-----:R0:W-:Y:S01]  /*a880*/  STG.E desc[UR36][R8.64], R3 ;  /* 0x0000000308007986 */ /* 0x0011e2000c101924 */
[----:B------:R-:W-:Y:S05]  /*a890*/  BRA `(.L_x_33440) ;  /* 0x0000000400387947 */ /* 0x000fea0003800000 */
.L_x_33447:
        /* <DEDUP_REMOVED lines=11> */
.L_x_33460:
[----:B------:R-:W-:Y:S01]  /*a950*/  IMAD.U32 R22, R22, 0x10000, RZ ;  /* 0x0001000016167824 */ /* 0x000fe200078e00ff */
[----:B------:R-:W-:-:S03]  /*a960*/  CS2R R6, SRZ ;  /* 0x0000000000067805 */ /* 0x000fc6000001ff00 */
[----:B------:R-:W-:-:S06]  /*a970*/  FMUL.FTZ R4, R22, 1 ;  /* 0x3f80000016047820 */ /* 0x000fcc0000410000 */
[----:B------:R-:W0:Y:S02]  /*a980*/  F2F.F64.F32 R4, R4 ;  /* 0x0000000400047310 */ /* 0x000e240000201800 */
[----:B0-----:R0:W-:Y:S01]  /*a990*/  STG.E.128 desc[UR36][R8.64], R4 ;  /* 0x0000000408007986 */ /* 0x0011e2000c101d24 */
[----:B------:R-:W-:Y:S05]  /*a9a0*/  BRA `(.L_x_33440) ;  /* 0x0000000000f47947 */ /* 0x000fea0003800000 */
.L_x_33459:
[----:B------:R-:W-:-:S13]  /*a9b0*/  ISETP.NE.AND P0, PT, R0, 0xf, PT ;  /* 0x0000000f0000780c */ /* 0x000fda0003f05270 */
[----:B------:R-:W-:Y:S05]  /*a9c0*/  @!P0 BRA `(.L_x_33461) ;  /* 0x0000000000e88947 */ /* 0x000fea0003800000 */
[----:B------:R-:W-:-:S13]  /*a9d0*/  ISETP.NE.AND P0, PT, R0, 0x17, PT ;  /* 0x000000170000780c */ /* 0x000fda0003f05270 */
[----:B------:R-:W-:Y:S05]  /*a9e0*/  @!P0 BRA `(.L_x_33462) ;  /* 0x0000000000908947 */ /* 0x000fea0003800000 */
[----:B------:R-:W-:-:S13]  /*a9f0*/  ISETP.NE.AND P0, PT, R0, 0x18, PT ;  /* 0x000000180000780c */ /* 0x000fda0003f05270 */
[----:B------:R-:W-:Y:S05]  /*aa00*/  @!P0 BRA `(.L_x_33463) ;  /* 0x0000000000448947 */ /* 0x000fea0003800000 */
.L_x_33439:
        /* <DEDUP_REMOVED lines=16> */
.L_x_33464:
[----:B------:R-:W-:Y:S05]  /*ab10*/  BRA `(.L_x_33440) ;  /* 0x0000000000987947 */ /* 0x000fea0003800000 */
.L_x_33463:
        /* <DEDUP_REMOVED lines=13> */
.L_x_33466:
[----:B------:R-:W-:Y:S05]  /*abf0*/  BSYNC.RECONVERGENT B0 ;  /* 0x0000000000007941 */ /* 0x000fea0003800200 */
.L_x_33465:
[----:B------:R-:W-:-:S05]  /*ac00*/  LOP3.LUT R3, R0, 0x80, R3, 0xf8, !PT ;  /* 0x0000008000037812 */ /* 0x000fca00078ef803 */
[----:B------:R0:W-:Y:S01]  /*ac10*/  STG.E.U8 desc[UR36][R8.64], R3 ;  /* 0x0000000308007986 */ /* 0x0001e2000c101124 */
[----:B------:R-:W-:Y:S05]  /*ac20*/  BRA `(.L_x_33440) ;  /* 0x0000000000547947 */ /* 0x000fea0003800000 */
.L_x_33462:
        /* <DEDUP_REMOVED lines=12> */
.L_x_33468:
[----:B------:R-:W-:Y:S01]  /*acf0*/  IMAD.MOV.U32 R0, RZ, RZ, 0x7f ;  /* 0x0000007fff007424 */ /* 0x000fe200078e00ff */
[----:B------:R-:W-:-:S04]  /*ad00*/  ISETP.GT.U32.AND P0, PT, R4, 0x7f800000, PT ;  /* 0x7f8000000400780c */ /* 0x000fc80003f04070 */
[----:B------:R-:W-:-:S09]  /*ad10*/  SEL R0, R0, 0x7c, P0 ;  /* 0x0000007c00007807 */ /* 0x000fd20000000000 */
.L_x_33469:
[----:B------:R-:W-:Y:S05]  /*ad20*/  BSYNC.RECONVERGENT B0 ;  /* 0x0000000000007941 */ /* 0x000fea0003800200 */
.L_x_33467:
[----:B------:R-:W-:-:S04]  /*ad30*/  SHF.R.U32.HI R3, RZ, 0x18, R3 ;  /* 0x00000018ff037819 */ /* 0x000fc80000011603 */
[----:B------:R-:W-:-:S05]  /*ad40*/  LOP3.LUT R3, R0, 0x80, R3, 0xf8, !PT ;  /* 0x0000008000037812 */ /* 0x000fca00078ef803 */
[----:B------:R0:W-:Y:S01]  /*ad50*/  STG.E.U8 desc[UR36][R8.64], R3 ;  /* 0x0000000308007986 */ /* 0x0001e2000c101124 */
[----:B------:R-:W-:Y:S05]  /*ad60*/  BRA `(.L_x_33440) ;  /* 0x0000000000047947 */ /* 0x000fea0003800000 */
.L_x_33461:
[----:B------:R0:W-:Y:S02]  /*ad70*/  STG.E.U16 desc[UR36][R8.64], R22 ;  /* 0x0000001608007986 */ /* 0x0001e4000c101524 */
.L_x_33440:
[----:B------:R-:W-:-:S05]  /*ad80*/  VIADD R25, R25, 0x80 ;  /* 0x0000008019197836 */ /* 0x000fca0000000000 */
[----:B------:R-:W-:-:S13]  /*ad90*/  ISETP.GE.AND P0, PT, R25, R16, PT ;  /* 0x000000101900720c */ /* 0x000fda0003f06270 */
        /* <DEDUP_REMOVED lines=23> */
.L_x_33473:
[----:B---3--:R-:W-:-:S06]  /*af10*/  IMAD.U32 R5, R18, 0x10000, RZ ;  /* 0x0001000012057824 */ /* 0x008fcc00078e00ff */
[----:B------:R-:W0:Y:S02]  /*af20*/  F2I.S64.TRUNC R4, R5 ;  /* 0x0000000500047311 */ /* 0x000e24000020d900 */
[----:B0-----:R0:W-:Y:S01]  /*af30*/  STG.E.U8 desc[UR36][R8.64], R4 ;  /* 0x0000000408007986 */ /* 0x0011e2000c101124 */
[----:B------:R-:W-:Y:S05]  /*af40*/  BRA `(.L_x_33475) ;  /* 0x0000000c006c7947 */ /* 0x000fea0003800000 */
.L_x_33472:
        /* <DEDUP_REMOVED lines=10> */
.L_x_33477:
[----:B---3--:R-:W-:-:S04]  /*aff0*/  IMAD.U32 R18, R18, 0x10000, RZ ;  /* 0x0001000012127824 */ /* 0x008fc800078e00ff */
[----:B------:R-:W0:Y:S02]  /*b000*/  F2I.FTZ.TRUNC.NTZ R3, R18 ;  /* 0x0000001200037305 */ /* 0x000e24000021f100 */
[----:B0-----:R3:W-:Y:S01]  /*b010*/  STG.E desc[UR36][R8.64], R3 ;  /* 0x0000000308007986 */ /* 0x0017e2000c101924 */
[----:B------:R-:W-:Y:S05]  /*b020*/  BRA `(.L_x_33475) ;  /* 0x0000000c00347947 */ /* 0x000fea0003800000 */
.L_x_33476:
[----:B---3--:R-:W-:-:S04]  /*b030*/  IMAD.U32 R18, R18, 0x10000, RZ ;  /* 0x0001000012127824 */ /* 0x008fc800078e00ff */
[----:B------:R-:W0:Y:S02]  /*b040*/  F2I.FTZ.TRUNC.NTZ R3, R18 ;  /* 0x0000001200037305 */ /* 0x000e24000021f100 */
[----:B0-----:R0:W-:Y:S01]  /*b050*/  STG.E.U16 desc[UR36][R8.64], R3 ;  /* 0x0000000308007986 */ /* 0x0011e2000c101524 */
[----:B------:R-:W-:Y:S05]  /*b060*/  BRA `(.L_x_33475) ;  /* 0x0000000c00247947 */ /* 0x000fea0003800000 */
.L_x_33471:
        /* <DEDUP_REMOVED lines=9> */
.L_x_33479:
[----:B---3--:R-:W-:-:S05]  /*b100*/  IMAD.U32 R0, R18, 0x10000, RZ ;  /* 0x0001000012007824 */ /* 0x008fca00078e00ff */
[----:B------:R-:W-:-:S05]  /*b110*/  F2FP.F16.F32.PACK_AB R0, RZ, R0 ;  /* 0x00000000ff00723e */ /* 0x000fca00000000ff */
[----:B------:R0:W-:Y:S01]  /*b120*/  STG.E.U16 desc[UR36][R8.64], R0 ;  /* 0x0000000008007986 */ /* 0x0001e2000c101524 */
[----:B------:R-:W-:Y:S05]  /*b130*/  BRA `(.L_x_33475) ;  /* 0x0000000800f07947 */ /* 0x000fea0003800000 */
.L_x_33478:
        /* <DEDUP_REMOVED lines=10> */
.L_x_33481:
[----:B---3--:R-:W-:-:S05]  /*b1e0*/  IMAD.U32 R18, R18, 0x10000, RZ ;  /* 0x0001000012127824 */ /* 0x008fca00078e00ff */
[----:B------:R-:W-:-:S04]  /*b1f0*/  F2FP.F16.F32.PACK_AB R3, RZ, R18 ;  /* 0x00000012ff03723e */ /* 0x000fc800000000ff */
[----:B------:R-:W-:-:S05]  /*b200*/  PRMT R3, R3, 0x5410, RZ ;  /* 0x0000541003037816 */ /* 0x000fca00000000ff */
[----:B------:R0:W-:Y:S01]  /*b210*/  STG.E desc[UR36][R8.64], R3 ;  /* 0x0000000308007986 */ /* 0x0001e2000c101924 */
[----:B------:R-:W-:Y:S05]  /*b220*/  BRA `(.L_x_33475) ;  /* 0x0000000800b47947 */ /* 0x000fea0003800000 */
.L_x_33480:
[----:B---3--:R-:W-:-:S04]  /*b230*/  IMAD.U32 R4, R18, 0x10000, RZ ;  /* 0x0001000012047824 */ /* 0x008fc800078e00ff */
[----:B------:R-:W-:-:S06]  /*b240*/  FMUL.FTZ R4, R4, 1 ;  /* 0x3f80000004047820 */ /* 0x000fcc0000410000 */
[----:B------:R-:W0:Y:S02]  /*b250*/  F2F.F64.F32 R4, R4 ;  /* 0x0000000400047310 */ /* 0x000e240000201800 */
[----:B0-----:R0:W-:Y:S01]  /*b260*/  STG.E.64 desc[UR36][R8.64], R4 ;  /* 0x0000000408007986 */ /* 0x0011e2000c101b24 */
[----:B------:R-:W-:Y:S05]  /*b270*/  BRA `(.L_x_33475) ;  /* 0x0000000800a07947 */ /* 0x000fea0003800000 */
.L_x_33470:
        /* <DEDUP_REMOVED lines=14> */
.L_x_33485:
        /* <DEDUP_REMOVED lines=17> */
.L_x_33488:
[----:B------:R-:W-:-:S04]  /*b470*/  SHF.R.U32.HI R3, RZ, 0x18, R5 ;  /* 0x00000018ff037819 */ /* 0x000fc80000011605 */
[----:B------:R-:W-:-:S04]  /*b480*/  LOP3.LUT R0, R0, 0x80, R3, 0xf8, !PT ;  /* 0x0000008000007812 */ /* 0x000fc800078ef803 */
[----:B------:R-:W-:-:S07]  /*b490*/  PRMT R4, R0, 0x7610, R4 ;  /* 0x0000761000047816 */ /* 0x000fce0000000004 */
.L_x_33487:
[----:B------:R-:W-:Y:S05]  /*b4a0*/  BSYNC.RECONVERGENT B0 ;  /* 0x0000000000007941 */ /* 0x000fea0003800200 */
.L_x_33486:
[----:B------:R0:W-:Y:S01]  /*b4b0*/  STG.E.U8 desc[UR36][R8.64], R4 ;  /* 0x0000000408007986 */ /* 0x0001e2000c101124 */
[----:B------:R-:W-:Y:S05]  /*b4c0*/  BRA `(.L_x_33475) ;  /* 0x00000008000c7947 */ /* 0x000fea0003800000 */
.L_x_33484:
        /* <DEDUP_REMOVED lines=17> */
.L_x_33491:
[----:B------:R-:W-:-:S04]  /*b5e0*/  SHF.R.U32.HI R3, RZ, 0x18, R5 ;  /* 0x00000018ff037819 */ /* 0x000fc80000011605 */
[----:B------:R-:W-:-:S04]  /*b5f0*/  LOP3.LUT R0, R0, 0x80, R3, 0xf8, !PT ;  /* 0x0000008000007812 */ /* 0x000fc800078ef803 */
[----:B------:R-:W-:-:S07]  /*b600*/  PRMT R4, R0, 0x7610, R4 ;  /* 0x0000761000047816 */ /* 0x000fce0000000004 */
.L_x_33490:
[----:B------:R-:W-:Y:S05]  /*b610*/  BSYNC.RECONVERGENT B0 ;  /* 0x0000000000007941 */ /* 0x000fea0003800200 */
.L_x_33489:
[----:B------:R0:W-:Y:S01]  /*b620*/  STG.E.U8 desc[UR36][R8.64], R4 ;  /* 0x0000000408007986 */ /* 0x0001e2000c101124 */
[----:B------:R-:W-:Y:S05]  /*b630*/  BRA `(.L_x_33475) ;  /* 0x0000000400b07947 */ /* 0x000fea0003800000 */
.L_x_33483:
        /* <DEDUP_REMOVED lines=22> */
.L_x_33493:
[----:B---3--:R-:W-:-:S06]  /*b7a0*/  IMAD.U32 R4, R18, 0x10000, RZ ;  /* 0x0001000012047824 */ /* 0x008fcc00078e00ff */
[----:B------:R-:W0:Y:S02]  /*b7b0*/  F2I.U64.TRUNC R4, R4 ;  /* 0x0000000400047311 */ /* 0x000e24000020d800 */
[----:B0-----:R0:W-:Y:S01]  /*b7c0*/  STG.E.64 desc[UR36][R8.64], R4 ;  /* 0x0000000408007986 */ /* 0x0011e2000c101b24 */
[----:B------:R-:W-:Y:S05]  /*b7d0*/  BRA `(.L_x_33475) ;  /* 0x0000000400487947 */ /* 0x000fea0003800000 */
.L_x_33492:
[----:B---3--:R-:W-:-:S04]  /*b7e0*/  IMAD.U32 R18, R18, 0x10000, RZ ;  /* 0x0001000012127824 */ /* 0x008fc800078e00ff */
[----:B------:R-:W0:Y:S02]  /*b7f0*/  F2I.FTZ.U32.TRUNC.NTZ R3, R18 ;  /* 0x0000001200037305 */ /* 0x000e24000021f000 */
[----:B0-----:R0:W-:Y:S01]  /*b800*/  STG.E desc[UR36][R8.64], R3 ;  /* 0x0000000308007986 */ /* 0x0011e2000c101924 */
[----:B------:R-:W-:Y:S05]  /*b810*/  BRA `(.L_x_33475) ;  /* 0x0000000400387947 */ /* 0x000fea0003800000 */
.L_x_33482:
        /* <DEDUP_REMOVED lines=11> */
.L_x_33495:
[----:B---3--:R-:W-:Y:S01]  /*b8d0*/  IMAD.U32 R18, R18, 0x10000, RZ ;  /* 0x0001000012127824 */ /* 0x008fe200078e00ff */
[----:B------:R-:W-:-:S03]  /*b8e0*/  CS2R R6, SRZ ;  /* 0x0000000000067805 */ /* 0x000fc6000001ff00 */
[----:B------:R-:W-:-:S06]  /*b8f0*/  FMUL.FTZ R4, R18, 1 ;  /* 0x3f80000012047820 */ /* 0x000fcc0000410000 */
[----:B------:R-:W0:Y:S02]  /*b900*/  F2F.F64.F32 R4, R4 ;  /* 0x0000000400047310 */ /* 0x000e240000201800 */
[----:B0-----:R0:W-:Y:S01]  /*b910*/  STG.E.128 desc[UR36][R8.64], R4 ;  /* 0x0000000408007986 */ /* 0x0011e2000c101d24 */
[----:B------:R-:W-:Y:S05]  /*b920*/  BRA `(.L_x_33475) ;  /* 0x0000000000f47947 */ /* 0x000fea0003800000 */
.L_x_33494:
[----:B------:R-:W-:-:S13]  /*b930*/  ISETP.NE.AND P0, PT, R0, 0xf, PT ;  /* 0x0000000f0000780c */ /* 0x000fda0003f05270 */
[----:B------:R-:W-:Y:S05]  /*b940*/  @!P0 BRA `(.L_x_33496) ;  /* 0x0000000000e88947 */ /* 0x000fea0003800000 */
[----:B------:R-:W-:-:S13]  /*b950*/  ISETP.NE.AND P0, PT, R0, 0x17, PT ;  /* 0x000000170000780c */ /* 0x000fda0003f05270 */
[----:B------:R-:W-:Y:S05]  /*b960*/  @!P0 BRA `(.L_x_33497) ;  /* 0x0000000000908947 */ /* 0x000fea0003800000 */
[----:B------:R-:W-:-:S13]  /*b970*/  ISETP.NE.AND P0, PT, R0, 0x18, PT ;  /* 0x000000180000780c */ /* 0x000fda0003f05270 */
[----:B------:R-:W-:Y:S05]  /*b980*/  @!P0 BRA `(.L_x_33498) ;  /* 0x0000000000448947 */ /* 0x000fea0003800000 */
.L_x_33474:
        /* <DEDUP_REMOVED lines=16> */
.L_x_33499:
[----:B------:R-:W-:Y:S05]  /*ba90*/  BRA `(.L_x_33475) ;  /* 0x0000000000987947 */ /* 0x000fea0003800000 */
.L_x_33498:
        /* <DEDUP_REMOVED lines=13> */
.L_x_33501:
[----:B------:R-:W-:Y:S05]  /*bb70*/  BSYNC.RECONVERGENT B0 ;  /* 0x0000000000007941 */ /* 0x000fea0003800200 */
.L_x_33500:
[----:B------:R-:W-:-:S05]  /*bb80*/  LOP3.LUT R3, R0, 0x80, R3, 0xf8, !PT ;  /* 0x0000008000037812 */ /* 0x000fca00078ef803 */
[----:B------:R0:W-:Y:S01]  /*bb90*/  STG.E.U8 desc[UR36][R8.64], R3 ;  /* 0x0000000308007986 */ /* 0x0001e2000c101124 */
[----:B------:R-:W-:Y:S05]  /*bba0*/  BRA `(.L_x_33475) ;  /* 0x0000000000547947 */ /* 0x000fea0003800000 */
.L_x_33497:
        /* <DEDUP_REMOVED lines=12> */
.L_x_33503:
[----:B------:R-:W-:Y:S01]  /*bc70*/  IMAD.MOV.U32 R0, RZ, RZ, 0x7f ;  /* 0x0000007fff007424 */ /* 0x000fe200078e00ff */
[----:B------:R-:W-:-:S04]  /*bc80*/  ISETP.GT.U32.AND P0, PT, R4, 0x7f800000, PT ;  /* 0x7f8000000400780c */ /* 0x000fc80003f04070 */
[----:B------:R-:W-:-:S09]  /*bc90*/  SEL R0, R0, 0x7c, P0 ;  /* 0x0000007c00007807 */ /* 0x000fd20000000000 */
.L_x_33504:
[----:B------:R-:W-:Y:S05]  /*bca0*/  BSYNC.RECONVERGENT B0 ;  /* 0x0000000000007941 */ /* 0x000fea0003800200 */
.L_x_33502:
[----:B------:R-:W-:-:S04]  /*bcb0*/  SHF.R.U32.HI R3, RZ, 0x18, R3 ;  /* 0x00000018ff037819 */ /* 0x000fc80000011603 */
[----:B------:R-:W-:-:S05]  /*bcc0*/  LOP3.LUT R3, R0, 0x80, R3, 0xf8, !PT ;  /* 0x0000008000037812 */ /* 0x000fca00078ef803 */
[----:B------:R0:W-:Y:S01]  /*bcd0*/  STG.E.U8 desc[UR36][R8.64], R3 ;  /* 0x0000000308007986 */ /* 0x0001e2000c101124 */
[----:B------:R-:W-:Y:S05]  /*bce0*/  BRA `(.L_x_33475) ;  /* 0x0000000000047947 */ /* 0x000fea0003800000 */
.L_x_33496:
[----:B---3--:R0:W-:Y:S02]  /*bcf0*/  STG.E.U16 desc[UR36][R8.64], R18 ;  /* 0x0000001208007986 */ /* 0x0081e4000c101524 */
.L_x_33475:
[----:B------:R-:W-:-:S07]  /*bd00*/  VIADD R25, R25, 0x80 ;  /* 0x0000008019197836 */ /* 0x000fce0000000000 */
.L_x_33434:
[----:B------:R-:W-:Y:S05]  /*bd10*/  BSYNC.RECONVERGENT B6 ;  /* 0x0000000000067941 */ /* 0x000fea0003800200 */
.L_x_33433:
[----:B------:R-:W-:-:S13]  /*bd20*/  ISETP.GE.AND P0, PT, R25, R16, PT ;  /* 0x000000101900720c */ /* 0x000fda0003f06270 */
[----:B------:R-:W-:Y:S05]  /*bd30*/  @P0 EXIT ;  /* 0x000000000000094d */ /* 0x000fea0003800000 */
[----:B0-2---:R-:W0:Y:S01]  /*bd40*/  LDC.64 R4, c[0x0][0x390] ;  /* 0x0000e400ff047b82 */ /* 0x005e220000000a00 */
[----:B------:R-:W3:Y:S01]  /*bd50*/  LDCU UR4, c[0x0][0x3bc] ;  /* 0x00007780ff0477ac */ /* 0x000ee20008000800 */
[----:B----4-:R-:W-:Y:S01]  /*bd60*/  PRMT R0, R17, 0x9910, RZ ;  /* 0x0000991011007816 */ /* 0x010fe200000000ff */
        /* <DEDUP_REMOVED lines=14> */
[----:B-1----:R-:W-:-:S06]  /*be50*/  IMAD.U32 R19, R19, 0x10000, RZ ;  /* 0x0001000013137824 */ /* 0x002fcc00078e00ff */
[----:B------:R-:W0:Y:S02]  /*be60*/  F2I.FTZ.TRUNC.NTZ R19, R19 ;  /* 0x0000001300137305 */ /* 0x000e24000021f100 */
[----:B0-----:R-:W-:Y:S01]  /*be70*/  STG.E.U8 desc[UR36][R2.64], R19 ;  /* 0x0000001302007986 */ /* 0x001fe2000c101124 */
[----:B------:R-:W-:Y:S05]  /*be80*/  EXIT ;  /* 0x000000000000794d */ /* 0x000fea0003800000 */
.L_x_33508:
[----:B-1----:R-:W-:-:S06]  /*be90*/  IMAD.U32 R5, R19, 0x10000, RZ ;  /* 0x0001000013057824 */ /* 0x002fcc00078e00ff */
[----:B------:R-:W0:Y:S02]  /*bea0*/  F2I.S64.TRUNC R4, R5 ;  /* 0x0000000500047311 */ /* 0x000e24000020d900 */
[----:B0-----:R-:W-:Y:S01]  /*beb0*/  STG.E.U8 desc[UR36][R2.64], R4 ;  /* 0x0000000402007986 */ /* 0x001fe2000c101124 */
[----:B------:R-:W-:Y:S05]  /*bec0*/  EXIT ;  /* 0x000000000000794d */ /* 0x000fea0003800000 */
.L_x_33507:
        /* <DEDUP_REMOVED lines=10> */
.L_x_33511:
[----:B-1----:R-:W-:-:S06]  /*bf70*/  IMAD.U32 R19, R19, 0x10000, RZ ;  /* 0x0001000013137824 */ /* 0x002fcc00078e00ff */
[----:B------:R-:W0:Y:S02]  /*bf80*/  F2I.FTZ.TRUNC.NTZ R19, R19 ;  /* 0x0000001300137305 */ /* 0x000e24000021f100 */
[----:B0-----:R-:W-:Y:S01]  /*bf90*/  STG.E desc[UR36][R2.64], R19 ;  /* 0x0000001302007986 */ /* 0x001fe2000c101924 */
[----:B------:R-:W-:Y:S05]  /*bfa0*/  EXIT ;  /* 0x000000000000794d */ /* 0x000fea0003800000 */
.L_x_33510:
[----:B-1----:R-:W-:-:S06]  /*bfb0*/  IMAD.U32 R19, R19, 0x10000, RZ ;  /* 0x0001000013137824 */ /* 0x002fcc00078e00ff */
[----:B------:R-:W0:Y:S02]  /*bfc0*/  F2I.FTZ.TRUNC.NTZ R19, R19 ;  /* 0x0000001300137305 */ /* 0x000e24000021f100 */
[----:B0-----:R-:W-:Y:S01]  /*bfd0*/  STG.E.U16 desc[UR36][R2.64], R19 ;  /* 0x0000001302007986 */ /* 0x001fe2000c101524 */
[----:B------:R-:W-:Y:S05]  /*bfe0*/  EXIT ;  /* 0x000000000000794d */ /* 0x000fea0003800000 */
.L_x_33506:
        /* <DEDUP_REMOVED lines=9> */
.L_x_33513:
[----:B-1----:R-:W-:-:S05]  /*c080*/  IMAD.U32 R0, R19, 0x10000, RZ ;  /* 0x0001000013007824 */ /* 0x002fca00078e00ff */
[----:B------:R-:W-:-:S05]  /*c090*/  F2FP.F16.F32.PACK_AB R0, RZ, R0 ;  /* 0x00000000ff00723e */ /* 0x000fca00000000ff */
[----:B------:R-:W-:Y:S01]  /*c0a0*/  STG.E.U16 desc[UR36][R2.64], R0 ;  /* 0x0000000002007986 */ /* 0x000fe2000c101524 */
[----:B------:R-:W-:Y:S05]  /*c0b0*/  EXIT ;  /* 0x000000000000794d */ /* 0x000fea0003800000 */
.L_x_33512:
        /* <DEDUP_REMOVED lines=10> */
.L_x_33515:
[----:B-1----:R-:W-:-:S05]  /*c160*/  IMAD.U32 R19, R19, 0x10000, RZ ;  /* 0x0001000013137824 */ /* 0x002fca00078e00ff */
[----:B------:R-:W-:-:S04]  /*c170*/  F2FP.F16.F32.PACK_AB R5, RZ, R19 ;  /* 0x00000013ff05723e */ /* 0x000fc800000000ff */
[----:B------:R-:W-:-:S05]  /*c180*/  PRMT R5, R5, 0x5410, RZ ;  /* 0x0000541005057816 */ /* 0x000fca00000000ff */
[----:B------:R-:W-:Y:S01]  /*c190*/  STG.E desc[UR36][R2.64], R5 ;  /* 0x0000000502007986 */ /* 0x000fe2000c101924 */
[----:B------:R-:W-:Y:S05]  /*c1a0*/  EXIT ;  /* 0x000000000000794d */ /* 0x000fea0003800000 */
.L_x_33514:
[----:B-1----:R-:W-:-:S04]  /*c1b0*/  IMAD.U32 R4, R19, 0x10000, RZ ;  /* 0x0001000013047824 */ /* 0x002fc800078e00ff */
[----:B------:R-:W-:-:S06]  /*c1c0*/  FMUL.FTZ R4, R4, 1 ;  /* 0x3f80000004047820 */ /* 0x000fcc0000410000 */
[----:B------:R-:W0:Y:S02]  /*c1d0*/  F2F.F64.F32 R4, R4 ;  /* 0x0000000400047310 */ /* 0x000e240000201800 */
[----:B0-----:R-:W-:Y:S01]  /*c1e0*/  STG.E.64 desc[UR36][R2.64], R4 ;  /* 0x0000000402007986 */ /* 0x001fe2000c101b24 */
[----:B------:R-:W-:Y:S05]  /*c1f0*/  EXIT ;  /* 0x000000000000794d */ /* 0x000fea0003800000 */
.L_x_33505:
        /* <DEDUP_REMOVED lines=14> */
.L_x_33519:
        /* <DEDUP_REMOVED lines=18> */
.L_x_33522:
[----:B------:R-:W-:-:S04]  /*c400*/  SHF.R.U32.HI R5, RZ, 0x18, R5 ;  /* 0x00000018ff057819 */ /* 0x000fc80000011605 */
[----:B------:R-:W-:-:S07]  /*c410*/  LOP3.LUT R0, R0, 0x80, R5, 0xf8, !PT ;  /* 0x0000008000007812 */ /* 0x000fce00078ef805 */
.L_x_33521:
[----:B------:R-:W-:Y:S05]  /*c420*/  BSYNC.RECONVERGENT B0 ;  /* 0x0000000000007941 */ /* 0x000fea0003800200 */
.L_x_33520:
[----:B------:R-:W-:Y:S01]  /*c430*/  STG.E.U8 desc[UR36][R2.64], R0 ;  /* 0x0000000002007986 */ /* 0x000fe2000c101124 */
[----:B------:R-:W-:Y:S05]  /*c440*/  EXIT ;  /* 0x000000000000794d */ /* 0x000fea0003800000 */
.L_x_33518:
        /* <DEDUP_REMOVED lines=18> */
.L_x_33525:
[----:B------:R-:W-:-:S04]  /*c570*/  SHF.R.U32.HI R5, RZ, 0x18, R5 ;  /* 0x00000018ff057819 */ /* 0x000fc80000011605 */
[----:B------:R-:W-:-:S07]  /*c580*/  LOP3.LUT R0, R0, 0x80, R5, 0xf8, !PT ;  /* 0x0000008000007812 */ /* 0x000fce00078ef805 */
.L_x_33524:
[----:B------:R-:W-:Y:S05]  /*c590*/  BSYNC.RECONVERGENT B0 ;  /* 0x0000000000007941 */ /* 0x000fea0003800200 */
.L_x_33523:
[----:B------:R-:W-:Y:S01]  /*c5a0*/  STG.E.U8 desc[UR36][R2.64], R0 ;  /* 0x0000000002007986 */ /* 0x000fe2000c101124 */
[----:B------:R-:W-:Y:S05]  /*c5b0*/  EXIT ;  /* 0x000000000000794d */ /* 0x000fea0003800000 */
.L_x_33517:
[----:B------:R-:W-:-:S13]  /*c5c0*/  ISETP.NE.AND P0, PT, R0, 0x1c, PT ;  /* 0x0000001c0000780c */ /* 0x000fda0003f05270 */
[----:B------:R-:W-:Y:S05]  /*c5d0*/  @!P0 BRA `(.L_x_33526) ;  /* 0x0000000000608947 */ /* 0x000fea0003800000 */
[----:B------:R-:W-:-:S13]  /*c5e0*/  ISETP.NE.AND P0, PT, R0, 0x1d, PT ;  /* 0x0000001d0000780c */ /* 0x000fda0003f05270 */
[----:B------:R-:W-:Y:S05]  /*c5f0*/  @!P0 BRA `(.L_x_33527) ;  /* 0x0000000000488947 */ /* 0x000fea0003800000 */
[----:B------:R-:W-:-:S13]  /*c600*/  ISETP.NE.AND P0, PT, R0, 0x2c, PT ;  /* 0x0000002c0000780c */ /* 0x000fda0003f05270 */
[----:B------:R-:W-:Y:S05]  /*c610*/  @P0 BRA `(.L_x_33509) ;  /* 0x0000000000bc0947 */ /* 0x000fea0003800000 */
[----:B-1----:R-:W-:Y:S02]  /*c620*/  IMAD.U32 R19, R19, 0x10000, RZ ;  /* 0x0001000013137824 */ /* 0x002fe400078e00ff */
        /* <DEDUP_REMOVED lines=15> */
.L_x_33527:
[----:B-1----:R-:W-:-:S06]  /*c720*/  IMAD.U32 R4, R19, 0x10000, RZ ;  /* 0x0001000013047824 */ /* 0x002fcc00078e00ff */
[----:B------:R-:W0:Y:S02]  /*c730*/  F2I.U64.TRUNC R4, R4 ;  /* 0x0000000400047311 */ /* 0x000e24000020d800 */
[----:B0-----:R-:W-:Y:S01]  /*c740*/  STG.E.64 desc[UR36][R2.64], R4 ;  /* 0x0000000402007986 */ /* 0x001fe2000c101b24 */
[----:B------:R-:W-:Y:S05]  /*c750*/  EXIT ;  /* 0x000000000000794d */ /* 0x000fea0003800000 */
.L_x_33526:
[----:B-1----:R-:W-:-:S06]  /*c760*/  IMAD.U32 R19, R19, 0x10000, RZ ;  /* 0x0001000013137824 */ /* 0x002fcc00078e00ff */
[----:B------:R-:W0:Y:S02]  /*c770*/  F2I.FTZ.U32.TRUNC.NTZ R19, R19 ;  /* 0x0000001300137305 */ /* 0x000e24000021f000 */
[----:B0-----:R-:W-:Y:S01]  /*c780*/  STG.E desc[UR36][R2.64], R19 ;  /* 0x0000001302007986 */ /* 0x001fe2000c101924 */
[----:B------:R-:W-:Y:S05]  /*c790*/  EXIT ;  /* 0x000000000000794d */ /* 0x000fea0003800000 */
.L_x_33516:
        /* <DEDUP_REMOVED lines=11> */
.L_x_33529:
[----:B-1----:R-:W-:Y:S01]  /*c850*/  IMAD.U32 R19, R19, 0x10000, RZ ;  /* 0x0001000013137824 */ /* 0x002fe200078e00ff */
[----:B------:R-:W-:-:S03]  /*c860*/  CS2R R6, SRZ ;  /* 0x0000000000067805 */ /* 0x000fc6000001ff00 */
[----:B------:R-:W-:-:S06]  /*c870*/  FMUL.FTZ R4, R19, 1 ;  /* 0x3f80000013047820 */ /* 0x000fcc0000410000 */
[----:B------:R-:W0:Y:S02]  /*c880*/  F2F.F64.F32 R4, R4 ;  /* 0x0000000400047310 */ /* 0x000e240000201800 */
[----:B0-----:R-:W-:Y:S01]  /*c890*/  STG.E.128 desc[UR36][R2.64], R4 ;  /* 0x0000000402007986 */ /* 0x001fe2000c101d24 */
[----:B------:R-:W-:Y:S05]  /*c8a0*/  EXIT ;  /* 0x000000000000794d */ /* 0x000fea0003800000 */
.L_x_33528:
[----:B------:R-:W-:-:S13]  /*c8b0*/  ISETP.NE.AND P0, PT, R0, 0xf, PT ;  /* 0x0000000f0000780c */ /* 0x000fda0003f05270 */
[----:B------:R-:W-:Y:S05]  /*c8c0*/  @!P0 BRA `(.L_x_33530) ;  /* 0x0000000000e88947 */ /* 0x000fea0003800000 */
[----:B------:R-:W-:-:S13]  /*c8d0*/  ISETP.NE.AND P0, PT, R0, 0x17, PT ;  /* 0x000000170000780c */ /* 0x000fda0003f05270 */
[----:B------:R-:W-:Y:S05]  /*c8e0*/  @!P0 BRA `(.L_x_33531) ;  /* 0x0000000000908947 */ /* 0x000fea0003800000 */
[----:B------:R-:W-:-:S13]  /*c8f0*/  ISETP.NE.AND P0, PT, R0, 0x18, PT ;  /* 0x000000180000780c */ /* 0x000fda0003f05270 */
[----:B------:R-:W-:Y:S05]  /*c900*/  @!P0 BRA `(.L_x_33532) ;  /* 0x0000000000448947 */ /* 0x000fea0003800000 */
.L_x_33509:
        /* <DEDUP_REMOVED lines=16> */
.L_x_33533:
[----:B------:R-:W-:Y:S05]  /*ca10*/  EXIT ;  /* 0x000000000000794d */ /* 0x000fea0003800000 */
.L_x_33532:
        /* <DEDUP_REMOVED lines=13> */
.L_x_33535:
[----:B------:R-:W-:Y:S05]  /*caf0*/  BSYNC.RECONVERGENT B0 ;  /* 0x0000000000007941 */ /* 0x000fea0003800200 */
.L_x_33534:
[----:B------:R-:W-:-:S05]  /*cb00*/  LOP3.LUT R5, R0, 0x80, R5, 0xf8, !PT ;  /* 0x0000008000057812 */ /* 0x000fca00078ef805 */
[----:B------:R-:W-:Y:S01]  /*cb10*/  STG.E.U8 desc[UR36][R2.64], R5 ;  /* 0x0000000502007986 */ /* 0x000fe2000c101124 */
[----:B------:R-:W-:Y:S05]  /*cb20*/  EXIT ;  /* 0x000000000000794d */ /* 0x000fea0003800000 */
.L_x_33531:
        /* <DEDUP_REMOVED lines=12> */
.L_x_33537:
[----:B------:R-:W-:Y:S01]  /*cbf0*/  IMAD.MOV.U32 R0, RZ, RZ, 0x7f ;  /* 0x0000007fff007424 */ /* 0x000fe200078e00ff */
[----:B------:R-:W-:-:S04]  /*cc00*/  ISETP.GT.U32.AND P0, PT, R4, 0x7f800000, PT ;  /* 0x7f8000000400780c */ /* 0x000fc80003f04070 */
[----:B------:R-:W-:-:S09]  /*cc10*/  SEL R0, R0, 0x7c, P0 ;  /* 0x0000007c00007807 */ /* 0x000fd20000000000 */
.L_x_33538:
[----:B------:R-:W-:Y:S05]  /*cc20*/  BSYNC.RECONVERGENT B0 ;  /* 0x0000000000007941 */ /* 0x000fea0003800200 */
.L_x_33536:
[----:B------:R-:W-:-:S04]  /*cc30*/  SHF.R.U32.HI R5, RZ, 0x18, R5 ;  /* 0x00000018ff057819 */ /* 0x000fc80000011605 */
[----:B------:R-:W-:-:S05]  /*cc40*/  LOP3.LUT R5, R0, 0x80, R5, 0xf8, !PT ;  /* 0x0000008000057812 */ /* 0x000fca00078ef805 */
[----:B------:R-:W-:Y:S01]  /*cc50*/  STG.E.U8 desc[UR36][R2.64], R5 ;  /* 0x0000000502007986 */ /* 0x000fe2000c101124 */
[----:B------:R-:W-:Y:S05]  /*cc60*/  EXIT ;  /* 0x000000000000794d */ /* 0x000fea0003800000 */
.L_x_33530:
[----:B-1----:R-:W-:Y:S01]  /*cc70*/  STG.E.U16 desc[UR36][R2.64], R19 ;  /* 0x0000001302007986 */ /* 0x002fe2000c101524 */
[----:B------:R-:W-:Y:S05]  /*cc80*/  EXIT ;  /* 0x000000000000794d */ /* 0x000fea0003800000 */
.L_x_33539:
        /* <DEDUP_REMOVED lines=15> */
.L_x_60983:


//--------------------- .text._ZN2at6native18elementwise_kernelILi128ELi4EZNS0_22gpu_kernel_impl_nocastIZZZNS0_50_GLOBAL__N__2680c7bb_12_PowKernel_cu_7dd49032_317024pow_tensor_tensor_kernelERNS_18TensorIteratorBaseEENKUlvE_clEvENKUlvE9_clEvEUlN3c108BFloat16ES9_E_EEvS5_RKT_EUliE_EEviT1_ --------------------------
	.section	.text._ZN2at6native18elementwise_kernelILi128ELi4EZNS0_22gpu_kernel_impl_nocastIZZZNS0_50_GLOBAL__N__2680c7bb_12_PowKernel_cu_7dd49032_317024pow_tensor_tensor_kernelERNS_18TensorIteratorBaseEENKUlvE_clEvENKUlvE9_clEvEUlN3c108BFloat16ES9_E_EEvS5_RKT_EUliE_EEviT1_,"ax",@progbits
	.align	128
        .global         _ZN2at6native18elementwise_kernelILi128ELi4EZNS0_22gpu_kernel_impl_nocastIZZZNS0_50_GLOBAL__N__2680c7bb_12_PowKernel_cu_7dd49032_317024pow_tensor_tensor_kernelERNS_18TensorIteratorBaseEENKUlvE_clEvENKUlvE9_clEvEUlN3c108BFloat16ES9_E_EEvS5_RKT_EUliE_EEviT1_
        .type           _ZN2at6native18elementwise_kernelILi128ELi4EZNS0_22gpu_kernel_impl_nocastIZZZNS0_50_GLOBAL__N__2680c7bb_12_PowKernel_cu_7dd49032_317024pow_tensor_tensor_kernelERNS_18TensorIteratorBaseEENKUlvE_clEvENKUlvE9_clEvEUlN3c108BFloat16ES9_E_EEvS5_RKT_EUliE_EEviT1_,@function
        .size           _ZN2at6native18elementwise_kernelILi128ELi4EZNS0_22gpu_kernel_impl_nocastIZZZNS0_50_GLOBAL__N__2680c7bb_12_PowKernel_cu_7dd49032_317024pow_tensor_tensor_kernelERNS_18TensorIteratorBaseEENKUlvE_clEvENKUlvE9_clEvEUlN3c108BFloat16ES9_E_EEvS5_RKT_EUliE_EEviT1_,(.L_x_60984 - _ZN2at6native18elementwise_kernelILi128ELi4EZNS0_22gpu_kernel_impl_nocastIZZZNS0_50_GLOBAL__N__2680c7bb_12_PowKernel_cu_7dd49032_317024pow_tensor_tensor_kernelERNS_18TensorIteratorBaseEENKUlvE_clEvENKUlvE9_clEvEUlN3c108BFloat16ES9_E_EEvS5_RKT_EUliE_EEviT1_)
        .other          _ZN2at6native18elementwise_kernelILi128ELi4EZNS0_22gpu_kernel_impl_nocastIZZZNS0_50_GLOBAL__N__2680c7bb_12_PowKernel_cu_7dd49032_317024pow_tensor_tensor_kernelERNS_18TensorIteratorBaseEENKUlvE_clEvENKUlvE9_clEvEUlN3c108BFloat16ES9_E_EEvS5_RKT_EUliE_EEviT1_,@"STO_CUDA_ENTRY STV_DEFAULT"
_ZN2at6native18elementwise_kernelILi128ELi4EZNS0_22gpu_kernel_impl_nocastIZZZNS0_50_GLOBAL__N__2680c7bb_12_PowKernel_cu_7dd49032_317024pow_tensor_tensor_kernelERNS_18TensorIteratorBaseEENKUlvE_clEvENKUlvE9_clEvEUlN3c108BFloat16ES9_E_EEvS5_RKT_EUliE_EEviT1_:
.text._ZN2at6native18elementwise_kernelILi128ELi4EZNS0_22gpu_kernel_impl_nocastIZZZNS0_50_GLOBAL__N__2680c7bb_12_PowKernel_cu_7dd49032_317024pow_tensor_tensor_kernelERNS_18TensorIteratorBaseEENKUlvE_clEvENKUlvE9_clEvEUlN3c108BFloat16ES9_E_EEvS5_RKT_EUliE_EEviT1_:
        /* <DEDUP_REMOVED lines=15> */
[----:B------:R-:W1:Y:S01]  /*00f0*/  LDC.64 R6, c[0x0][0x5f8] ;  /* 0x00017e00ff067b82 */ /* 0x000e620000000a00 */
[----:B0-----:R-:W2:Y:S04]  /*0100*/  LDG.E.U16 R4, desc[UR6][R4.64] ;  /* 0x0000000604047981 */ /* 0x001ea8000c1e1500 */
[----:B-1----:R-:W3:Y:S01]  /*0110*/  LDG.E.U16 R6, desc[UR6][R6.64] ;  /* 0x0000000606067981 */ /* 0x002ee2000c1e1500 */
[----:B------:R-:W-:-:S04]  /*0120*/  IADD3 R3, PT, PT, R3, 0x80, RZ ;  /* 0x0000008003037810 */ /* 0x000fc80007ffe0ff */
[----:B------:R-:W-:-:S13]  /*0130*/  ISETP.GE.AND P0, PT, R3, UR4, PT ;  /* 0x0000000403007c0c */ /* 0x000fda000bf06270 */
[----:B------:R-:W-:Y:S05]  /*0140*/  @P0 BREAK.RELIABLE B1 ;  /* 0x0000000000010942 */ /* 0x000fea0003800100 */
[----:B--2---:R-:W-:-:S04]  /*0150*/  SHF.L.U32 R0, R4, 0x10, RZ ;  /* 0x0000001004007819 */ /* 0x004fc800000006ff */
[----:B------:R-:W0:Y:S01]  /*0160*/  MUFU.LG2 R9, R0 ;  /* 0x0000000000097308 */ /* 0x000e220000000c00 */
[----:B---3--:R-:W-:-:S05]  /*0170*/  SHF.L.U32 R2, R6, 0x10, RZ ;  /* 0x0000001006027819 */ /* 0x008fca00000006ff */
[----:B0-----:R-:W-:Y:S02]  /*0180*/  FMUL.FTZ R2, R2, R9 ;  /* 0x0000000902027220 */ /* 0x001fe40000410000 */
[----:B------:R-:W0:Y:S04]  /*0190*/  LDC.64 R8, c[0x0][0x5e8] ;  /* 0x00017a00ff087b82 */ /* 0x000e280000000a00 */
[----:B------:R-:W1:Y:S02]  /*01a0*/  MUFU.EX2 R2, R2 ;  /* 0x0000000200027308 */ /* 0x000e640000000800 */
[----:B-1----:R-:W-:-:S05]  /*01b0*/  F2FP.BF16.F32.PACK_AB R5, RZ, R2 ;  /* 0x00000002ff05723e */ /* 0x002fca00000010ff */
[----:B0-----:R0:W-:Y:S01]  /*01c0*/  STG.E.U16 desc[UR6][R8.64], R5 ;  /* 0x0000000508007986 */ /* 0x0011e2000c101506 */
[----:B------:R-:W-:Y:S05]  /*01d0*/  @P0 BRA `(.L_x_33544) ;  /* 0x0000000000780947 */ /* 0x000fea0003800000 */
[----:B0-----:R-:W0:Y:S08]  /*01e0*/  LDC.64 R4, c[0x0][0x5f0] ;  /* 0x00017c00ff047b82 */ /* 0x001e300000000a00 */
[----:B------:R-:W1:Y:S01]  /*01f0*/  LDC.64 R6, c[0x0][0x5f8] ;  /* 0x00017e00ff067b82 */ /* 0x000e620000000a00 */
[----:B0-----:R-:W2:Y:S04]  /*0200*/  LDG.E.U16 R4, desc[UR6][R4.64] ;  /* 0x0000000604047981 */ /* 0x001ea8000c1e1500 */
[----:B-1----:R-:W3:Y:S01]  /*0210*/  LDG.E.U16 R6, desc[UR6][R6.64] ;  /* 0x0000000606067981 */ /* 0x002ee2000c1e1500 */
[----:B------:R-:W-:-:S02]  /*0220*/  IADD3 R3, PT, PT, R3, 0x80, RZ ;  /* 0x0000008003037810 */ /* 0x000fc40007ffe0ff */
[----:B--2---:R-:W-:-:S04]  /*0230*/  SHF.L.U32 R0, R4, 0x10, RZ ;  /* 0x0000001004007819 */ /* 0x004fc800000006ff */
[----:B------:R-:W0:Y:S01]  /*0240*/  MUFU.LG2 R9, R0 ;  /* 0x0000000000097308 */ /* 0x000e220000000c00 */
[----:B---3--:R-:W-:-:S05]  /*0250*/  SHF.L.U32 R2, R6, 0x10, RZ ;  /* 0x0000001006027819 */ /* 0x008fca00000006ff */
[----:B0-----:R-:W-:Y:S02]  /*0260*/  FMUL.FTZ R2, R2, R9 ;  /* 0x0000000902027220 */ /* 0x001fe40000410000 */
[----:B------:R-:W0:Y:S04]  /*0270*/  LDC.64 R8, c[0x0][0x5e8] ;  /* 0x00017a00ff087b82 */ /* 0x000e280000000a00 */
[----:B------:R-:W1:Y:S02]  /*0280*/  MUFU.EX2 R2, R2 ;  /* 0x0000000200027308 */ /* 0x000e640000000800 */
[----:B-1----:R-:W-:-:S05]  /*0290*/  F2FP.BF16.F32.PACK_AB R5, RZ, R2 ;  /* 0x00000002ff05723e */ /* 0x002fca00000010ff */
[----:B0-----:R0:W-:Y:S02]  /*02a0*/  STG.E.U16 desc[UR6][R8.64], R5 ;  /* 0x0000000508007986 */ /* 0x0011e4000c101506 */
.L_x_33543:
[----:B------:R-:W-:-:S13]  /*02b0*/  ISETP.GE.AND P0, PT, R3, UR4, PT ;  /* 0x0000000403007c0c */ /* 0x000fda000bf06270 */
[----:B------:R-:W-:Y:S05]  /*02c0*/  @P0 BREAK.RELIABLE B1 ;  /* 0x0000000000010942 */ /* 0x000fea0003800100 */
[----:B------:R-:W-:Y:S05]  /*02d0*/  @P0 BRA `(.L_x_33544) ;  /* 0x0000000000380947 */ /* 0x000fea0003800000 */
[----:B------:R-:W-:Y:S05]  /*02e0*/  BSYNC.RELIABLE B1 ;  /* 0x0000000000017941 */ /* 0x000fea0003800100 */
.L_x_33542:
        /* <DEDUP_REMOVED lines=13> */
.L_x_33544:
[----:B------:R-:W-:Y:S05]  /*03c0*/  BSYNC.RECONVERGENT B0 ;  /* 0x0000000000007941 */ /* 0x000fea0003800200 */
.L_x_33541:
[----:B------:R-:W-:Y:S05]  /*03d0*/  WARPSYNC.ALL ;  /* 0x0000000000007948 */ /* 0x000fea0003800000 */
[----:B------:R-:W-:-:S13]  /*03e0*/  ISETP.GE.AND P0, PT, R3, UR4, PT ;  /* 0x0000000403007c0c */ /* 0x000fda000bf06270 */
[----:B------:R-:W-:Y:S05]  /*03f0*/  @P0 EXIT ;  /* 0x000000000000094d */ /* 0x000fea0003800000 */
[----:B------:R-:W2:Y:S08]  /*0400*/  LDC.64 R2, c[0x0][0x5f0] ;  /* 0x00017c00ff027b82 */ /* 0x000eb00000000a00 */
[----:B01----:R-:W0:Y:S01]  /*0410*/  LDC.64 R4, c[0x0][0x5f8] ;  /* 0x00017e00ff047b82 */ /* 0x003e220000000a00 */
[----:B--2---:R-:W2:Y:S04]  /*0420*/  LDG.E.U16 R2, desc[UR6][R2.64] ;  /* 0x0000000602027981 */ /* 0x004ea8000c1e1500 */
[----:B0-----:R-:W3:Y:S01]  /*0430*/  LDG.E.U16 R4, desc[UR6][R4.64] ;  /* 0x0000000604047981 */ /* 0x001ee2000c1e1500 */
[----:B--2---:R-:W-:-:S04]  /*0440*/  SHF.L.U32 R0, R2, 0x10, RZ ;  /* 0x0000001002007819 */ /* 0x004fc800000006ff */
[----:B------:R-:W0:Y:S01]  /*0450*/  MUFU.LG2 R7, R0 ;  /* 0x0000000000077308 */ /* 0x000e220000000c00 */
[----:B---3--:R-:W-:-:S05]  /*0460*/  SHF.L.U32 R6, R4, 0x10, RZ ;  /* 0x0000001004067819 */ /* 0x008fca00000006ff */
[----:B0-----:R-:W-:Y:S02]  /*0470*/  FMUL.FTZ R8, R6, R7 ;  /* 0x0000000706087220 */ /* 0x001fe40000410000 */
[----:B------:R-:W0:Y:S04]  /*0480*/  LDC.64 R6, c[0x0][0x5e8] ;  /* 0x00017a00ff067b82 */ /* 0x000e280000000a00 */
[----:B------:R-:W1:Y:S02]  /*0490*/  MUFU.EX2 R8, R8 ;  /* 0x0000000800087308 */ /* 0x000e640000000800 */
[----:B-1----:R-:W-:-:S05]  /*04a0*/  F2FP.BF16.F32.PACK_AB R3, RZ, R8 ;  /* 0x00000008ff03723e */ /* 0x002fca00000010ff */
[----:B0-----:R-:W-:Y:S01]  /*04b0*/  STG.E.U16 desc[UR6][R6.64], R3 ;  /* 0x0000000306007986 */ /* 0x001fe2000c101506 */
[----:B------:R-:W-:Y:S05]  /*04c0*/  EXIT ;  /* 0x000000000000794d */ /* 0x000fea0003800000 */
.L_x_33540:
        /* <DEDUP_REMOVED lines=14> */
[----:B0-----:R-:W-:Y:S01]  /*05b0*/  IMAD.HI.U32 R8, R3, UR8, R4 ;  /* 0x0000000803087c27 */ /* 0x001fe2000f8e0004 */
[----:B------:R-:W0:Y:S04]  /*05c0*/  LDCU UR8, c[0x0][0x4c0] ;  /* 0x00009800ff0877ac */ /* 0x000e280008000800 */
[----:B------:R-:W-:-:S04]  /*05d0*/  SHF.R.U32.HI R9, RZ, UR9, R8 ;  /* 0x00000009ff097c19 */ /* 0x000fc80008011608 */
[----:B------:R-:W-:-:S05]  /*05e0*/  IADD3 R4, PT, PT, -R9, RZ, RZ ;  /* 0x000000ff09047210 */ /* 0x000fca0007ffe1ff */
[----:B-1----:R-:W-:-:S04]  /*05f0*/  IMAD R4, R4, UR5, R3 ;  /* 0x0000000504047c24 */ /* 0x002fc8000f8e0203 */
[C---:B--2---:R-:W-:Y:S02]  /*0600*/  IMAD R5, R4.reuse, UR10, RZ ;  /* 0x0000000a04057c24 */ /* 0x044fe4000f8e02ff */
[C---:B------:R-:W-:Y:S02]  /*0610*/  IMAD R6, R4.reuse, UR11, RZ ;  /* 0x0000000b04067c24 */ /* 0x040fe4000f8e02ff */
[----:B0-----:R-:W-:Y:S01]  /*0620*/  IMAD R4, R4, UR8, RZ ;  /* 0x0000000804047c24 */ /* 0x001fe2000f8e02ff */
[----:B------:R-:W-:Y:S06]  /*0630*/  @!P0 BRA `(.L_x_33548) ;  /* 0x0000001400348947 */ /* 0x000fec0003800000 */
[----:B------:R-:W0:Y:S01]  /*0640*/  LDCU.64 UR8, c[0x0][0x398] ;  /* 0x00007300ff0877ac */ /* 0x000e220008000a00 */
[----:B------:R-:W-:Y:S02]  /*0650*/  MOV R8, RZ ;  /* 0x000000ff00087202 */ /* 0x000fe40000000f00 */
[----:B------:R-:W-:Y:S01]  /*0660*/  ISETP.NE.AND P0, PT, R0, 0x2, PT ;  /* 0x000000020000780c */ /* 0x000fe20003f05270 */
[----:B------:R-:W1:Y:S01]  /*0670*/  LDCU UR5, c[0x0][0x3a0] ;  /* 0x00007400ff0577ac */ /* 0x000e620008000800 */
[----:B------:R-:W2:Y:S01]  /*0680*/  LDCU UR10, c[0x0][0x4c4] ;  /* 0x00009880ff0a77ac */ /* 0x000ea20008000800 */
[----:B------:R-:W3:Y:S01]  /*0690*/  LDCU.64 UR12, c[0x0][0x4c8] ;  /* 0x00009900ff0c77ac */ /* 0x000ee20008000a00 */
[----:B0-----:R-:W-:-:S05]  /*06a0*/  IMAD.HI.U32 R10, R9, UR9, R8 ;  /* 0x00000009090a7c27 */ /* 0x001fca000f8e0008 */
[----:B-1----:R-:W-:-:S04]  /*06b0*/  SHF.R.U32.HI R11, RZ, UR5, R10 ;  /* 0x00000005ff0b7c19 */ /* 0x002fc8000801160a */
[----:B------:R-:W-:-:S05]  /*06c0*/  IADD3 R7, PT, PT, -R11, RZ, RZ ;  /* 0x000000ff0b077210 */ /* 0x000fca0007ffe1ff */
[----:B------:R-:W-:-:S04]  /*06d0*/  IMAD R9, R7, UR8, R9 ;  /* 0x0000000807097c24 */ /* 0x000fc8000f8e0209 */
[C---:B--2---:R-:W-:Y:S02]  /*06e0*/  IMAD R5, R9.reuse, UR10, R5 ;  /* 0x0000000a09057c24 */ /* 0x044fe4000f8e0205 */
[C---:B---3--:R-:W-:Y:S02]  /*06f0*/  IMAD R6, R9.reuse, UR12, R6 ;  /* 0x0000000c09067c24 */ /* 0x048fe4000f8e0206 */
[----:B------:R-:W-:Y:S01]  /*0700*/  IMAD R4, R9, UR13, R4 ;  /* 0x0000000d09047c24 */ /* 0x000fe2000f8e0204 */
[----:B------:R-:W-:Y:S06]  /*0710*/  @!P0 BRA `(.L_x_33548) ;  /* 0x0000001000fc8947 */ /* 0x000fec0003800000 */
[----:B------:R-:W0:Y:S01]  /*0720*/  LDCU.64 UR8, c[0x0][0x3a8] ;  /* 0x00007500ff0877ac */ /* 0x000e220008000a00 */
[----:B------:R-:W-:Y:S01]  /*0730*/  HFMA2 R10, -RZ, RZ, 0, 0 ;  /* 0x00000000ff0a7431 */ /* 0x000fe200000001ff */
[----:B------:R-:W-:Y:S01]  /*0740*/  ISETP.NE.AND P0, PT, R0, 0x3, PT ;  /* 0x000000030000780c */ /* 0x000fe20003f05270 */
        /* <DEDUP_REMOVED lines=26> */
[----:B------:R-:W-:Y:S02]  /*08f0*/  MOV R10, RZ ;  /* 0x000000ff000a7202 */ /* 0x000fe40000000f00 */
[----:B------:R-:W-:Y:S01]  /*0900*/  ISETP.NE.AND P0, PT, R0, 0x5, PT ;  /* 0x000000050000780c */ /* 0x000fe20003f05270 */
[----:B------:R-:W1:Y:S01]  /*0910*/  LDCU UR5, c[0x0][0x3bc] ;  /* 0x00007780ff0577ac */ /* 0x000e620008000800 */
[----:B------:R-:W2:Y:S01]  /*0920*/  LDCU.64 UR10, c[0x0][0x4e8] ;  /* 0x00009d00ff0a77ac */ /* 0x000ea20008000a00 */
        /* <DEDUP_REMOVED lines=10> */
[----:B------:R-:W-:Y:S01]  /*09d0*/  HFMA2 R8, -RZ, RZ, 0, 0 ;  /* 0x00000000ff087431 */ /* 0x000fe200000001ff */
        /* <DEDUP_REMOVED lines=250> */
[----:B------:R-:W-:Y:S01]  /*1980*/  ISETP.NE.AND P0, PT, R0, 0x18, PT ;  /* 0x000000180000780c */ /* 0x000fe20003f05270 */
[----:B------:R-:W0:Y:S01]  /*1990*/  LDCU.64 UR8, c[0x0][0x4a0] ;  /* 0x00009400ff0877ac */ /* 0x000e220008000a00 */
[----:B------:R-:W-:Y:S01]  /*19a0*/  HFMA2 R8, -RZ, RZ, 0, 0 ;  /* 0x00000000ff087431 */ /* 0x000fe200000001ff */
[----:B------:R-:W1:Y:S01]  /*19b0*/  LDCU UR5, c[0x0][0x4a8] ;  /* 0x00009500ff0577ac */ /* 0x000e620008000800 */
[----:B------:R-:W2:Y:S09]  /*19c0*/  LDCU.64 UR10, c[0x0][0x5d0] ;  /* 0x0000ba00ff0a77ac */ /* 0x000eb20008000a00 */
[----:B------:R-:W3:Y:S01]  /*19d0*/  @P0 LDC.64 R14, c[0x0][0x4b0] ;  /* 0x00012c00ff0e0b82 */ /* 0x000ee20000000a00 */
[----:B0-----:R-:W-:Y:S01]  /*19e0*/  IMAD.HI.U32 R12, R9, UR9, R8 ;  /* 0x00000009090c7c27 */ /* 0x001fe2000f8e0008 */
[----:B------:R-:W0:Y:S06]  /*19f0*/  LDCU UR9, c[0x0][0x5cc] ;  /* 0x0000b980ff0977ac */ /* 0x000e2c0008000800 */
[----:B------:R-:W4:Y:S01]  /*1a00*/  @P0 LDC R17, c[0x0][0x4ac] ;  /* 0x00012b00ff110b82 */ /* 0x000f220000000800 */
[----:B-1----:R-:W-:-:S02]  /*1a10*/  SHF.R.U32.HI R13, RZ, UR5, R12 ;  /* 0x00000005ff0d7c19 */ /* 0x002fc4000801160c */
[----:B------:R-:W-:Y:S02]  /*1a20*/  @P0 MOV R12, RZ ;  /* 0x000000ff000c0202 */ /* 0x000fe40000000f00 */
[----:B------:R-:W-:-:S03]  /*1a30*/  IADD3 R7, PT, PT, -R13, RZ, RZ ;  /* 0x000000ff0d077210 */ /* 0x000fc60007ffe1ff */
[----:B------:R-:W1:Y:S02]  /*1a40*/  @P0 LDC.64 R10, c[0x0][0x5d8] ;  /* 0x00017600ff0a0b82 */ /* 0x000e640000000a00 */
[----:B------:R-:W-:-:S06]  /*1a50*/  IMAD R9, R7, UR8, R9 ;  /* 0x0000000807097c24 */ /* 0x000fcc000f8e0209 */
[----:B------:R-:W5:Y:S01]  /*1a60*/  @P0 LDC R16, c[0x0][0x5e0] ;  /* 0x00017800ff100b82 */ /* 0x000f620000000800 */
[----:B---3--:R-:W-:-:S04]  /*1a70*/  @P0 IMAD.HI.U32 R8, R13, R14, R12 ;  /* 0x0000000e0d080227 */ /* 0x008fc800078e000c */
[C---:B0-----:R-:W-:Y:S01]  /*1a80*/  IMAD R5, R9.reuse, UR9, R5 ;  /* 0x0000000909057c24 */ /* 0x041fe2000f8e0205 */
[----:B------:R-:W-:Y:S01]  /*1a90*/  @P0 SHF.R.U32.HI R8, RZ, R15, R8 ;  /* 0x0000000fff080219 */ /* 0x000fe20000011608 */
[C---:B--2---:R-:W-:Y:S02]  /*1aa0*/  IMAD R6, R9.reuse, UR10, R6 ;  /* 0x0000000a09067c24 */ /* 0x044fe4000f8e0206 */
[----:B------:R-:W-:Y:S01]  /*1ab0*/  IMAD R4, R9, UR11, R4 ;  /* 0x0000000b09047c24 */ /* 0x000fe2000f8e0204 */
[----:B------:R-:W-:-:S05]  /*1ac0*/  @P0 IADD3 R12, PT, PT, -R8, RZ, RZ ;  /* 0x000000ff080c0210 */ /* 0x000fca0007ffe1ff */
[----:B----4-:R-:W-:-:S04]  /*1ad0*/  @P0 IMAD R13, R12, R17, R13 ;  /* 0x000000110c0d0224 */ /* 0x010fc800078e020d */
[C---:B-1----:R-:W-:Y:S02]  /*1ae0*/  @P0 IMAD R5, R13.reuse, R10, R5 ;  /* 0x0000000a0d050224 */ /* 0x042fe400078e0205 */
[C---:B------:R-:W-:Y:S02]  /*1af0*/  @P0 IMAD R6, R13.reuse, R11, R6 ;  /* 0x0000000b0d060224 */ /* 0x040fe400078e0206 */
[----:B-----5:R-:W-:-:S07]  /*1b00*/  @P0 IMAD R4, R13, R16, R4 ;  /* 0x000000100d040224 */ /* 0x020fce00078e0204 */
.L_x_33548:
[----:B------:R-:W0:Y:S02]  /*1b10*/  LDCU.128 UR8, c[0x0][0x5f0] ;  /* 0x0000be00ff0877ac */ /* 0x000e240008000c00 */
[----:B0-----:R-:W-:-:S04]  /*1b20*/  IADD3 R6, P0, PT, R6, UR8, RZ ;  /* 0x0000000806067c10 */ /* 0x001fc8000ff1e0ff */
[----:B------:R-:W-:Y:S01]  /*1b30*/  IADD3.X R7, PT, PT, RZ, UR9, RZ, P0, !PT ;  /* 0x00000009ff077c10 */ /* 0x000fe200087fe4ff */
[----:B------:R-:W0:Y:S04]  /*1b40*/  LDCU.64 UR8, c[0x0][0x5e8] ;  /* 0x0000bd00ff0877ac */ /* 0x000e280008000a00 */
[----:B------:R-:W2:Y:S01]  /*1b50*/  LDG.E.U16 R6, desc[UR6][R6.64] ;  /* 0x0000000606067981 */ /* 0x000ea2000c1e1500 */
[----:B------:R-:W-:-:S04]  /*1b60*/  IADD3 R8, P0, PT, R4, UR10, RZ ;  /* 0x0000000a04087c10 */ /* 0x000fc8000ff1e0ff */
[----:B------:R-:W-:-:S05]  /*1b70*/  IADD3.X R9, PT, PT, RZ, UR11, RZ, P0, !PT ;  /* 0x0000000bff097c10 */ /* 0x000fca00087fe4ff */
[----:B------:R-:W3:Y:S01]  /*1b80*/  LDG.E.U16 R8, desc[UR6][R8.64] ;  /* 0x0000000608087981 */ /* 0x000ee2000c1e1500 */
[----:B------:R-:W-:Y:S02]  /*1b90*/  IADD3 R3, PT, PT, R3, 0x80, RZ ;  /* 0x0000008003037810 */ /* 0x000fe40007ffe0ff */
[----:B--2---:R-:W-:-:S04]  /*1ba0*/  SHF.L.U32 R10, R6, 0x10, RZ ;  /* 0x00000010060a7819 */ /* 0x004fc800000006ff */
[----:B------:R-:W1:Y:S01]  /*1bb0*/  MUFU.LG2 R11, R10 ;  /* 0x0000000a000b7308 */ /* 0x000e620000000c00 */
[----:B---3--:R-:W-:-:S05]  /*1bc0*/  SHF.L.U32 R4, R8, 0x10, RZ ;  /* 0x0000001008047819 */ /* 0x008fca00000006ff */
[----:B-1----:R-:W-:Y:S01]  /*1bd0*/  FMUL.FTZ R11, R4, R11 ;  /* 0x0000000b040b7220 */ /* 0x002fe20000410000 */
[----:B0-----:R-:W-:-:S04]  /*1be0*/  IADD3 R4, P0, PT, R5, UR8, RZ ;  /* 0x0000000805047c10 */ /* 0x001fc8000ff1e0ff */
[----:B------:R-:W-:Y:S01]  /*1bf0*/  IADD3.X R5, PT, PT, RZ, UR9, RZ, P0, !PT ;  /* 0x00000009ff057c10 */ /* 0x000fe200087fe4ff */
[----:B------:R-:W0:Y:S01]  /*1c00*/  MUFU.EX2 R11, R11 ;  /* 0x0000000b000b7308 */ /* 0x000e220000000800 */
[----:B------:R-:W-:Y:S02]  /*1c10*/  ISETP.GE.AND P0, PT, R3, UR4, PT ;  /* 0x0000000403007c0c */ /* 0x000fe4000bf06270 */
[----:B0-----:R-:W-:-:S11]  /*1c20*/  F2FP.BF16.F32.PACK_AB R6, RZ, R11 ;  /* 0x0000000bff06723e */ /* 0x001fd600000010ff */
[----:B------:R-:W-:Y:S05]  /*1c30*/  @P0 BREAK.RELIABLE B1 ;  /* 0x0000000000010942 */ /* 0x000fea0003800100 */
        /* <DEDUP_REMOVED lines=8> */
[----:B-1----:R-:W-:Y:S01]  /*1cc0*/  IMAD.HI.U32 R8, R3, UR8, R4 ;  /* 0x0000000803087c27 */ /* 0x002fe2000f8e0004 */
[----:B------:R-:W1:Y:S04]  /*1cd0*/  LDCU UR8, c[0x0][0x4c0] ;  /* 0x00009800ff0877ac */ /* 0x000e680008000800 */
[----:B------:R-:W-:-:S04]  /*1ce0*/  SHF.R.U32.HI R9, RZ, UR9, R8 ;  /* 0x00000009ff097c19 */ /* 0x000fc80008011608 */
[----:B------:R-:W-:-:S05]  /*1cf0*/  IADD3 R4, PT, PT, -R9, RZ, RZ ;  /* 0x000000ff09047210 */ /* 0x000fca0007ffe1ff */
[----:B0-----:R-:W-:-:S04]  /*1d00*/  IMAD R4, R4, UR5, R3 ;  /* 0x0000000504047c24 */ /* 0x001fc8000f8e0203 */
[C---:B--2---:R-:W-:Y:S02]  /*1d10*/  IMAD R5, R4.reuse, UR10, RZ ;  /* 0x0000000a04057c24 */ /* 0x044fe4000f8e02ff */
[C---:B------:R-:W-:Y:S02]  /*1d20*/  IMAD R6, R4.reuse, UR11, RZ ;  /* 0x0000000b04067c24 */ /* 0x040fe4000f8e02ff */
[----:B-1----:R-:W-:Y:S01]  /*1d30*/  IMAD R4, R4, UR8, RZ ;  /* 0x0000000804047c24 */ /* 0x002fe2000f8e02ff */
        /* <DEDUP_REMOVED lines=334> */
.L_x_33550:
        /* <DEDUP_REMOVED lines=15> */
[----:B------:R-:W0:Y:S02]  /*3310*/  MUFU.EX2 R11, R11 ;  /* 0x0000000b000b7308 */ /* 0x000e240000000800 */
[----:B0-----:R-:W-:-:S05]  /*3320*/  F2FP.BF16.F32.PACK_AB R6, RZ, R11 ;  /* 0x0000000bff06723e */ /* 0x001fca00000010ff */
[----:B------:R0:W-:Y:S02]  /*3330*/  STG.E.U16 desc[UR6][R4.64], R6 ;  /* 0x0000000604007986 */ /* 0x0001e4000c101506 */
.L_x_33547:
[----:B------:R-:W-:-:S13]  /*3340*/  ISETP.GE.AND P0, PT, R3, UR4, PT ;  /* 0x0000000403007c0c */ /* 0x000fda000bf06270 */
[----:B------:R-:W-:Y:S05]  /*3350*/  @P0 BREAK.RELIABLE B1 ;  /* 0x0000000000010942 */ /* 0x000fea0003800100 */
[----:B------:R-:W-:Y:S05]  /*3360*/  @P0 BRA `(.L_x_33549) ;  /* 0x0000001400bc0947 */ /* 0x000fea0003800000 */
[----:B------:R-:W-:Y:S05]  /*3370*/  BSYNC.RELIABLE B1 ;  /* 0x0000000000017941 */ /* 0x000fea0003800100 */
.L_x_33546:
        /* <DEDUP_REMOVED lines=348> */
.L_x_33551:
        /* <DEDUP_REMOVED lines=18> */
.L_x_33549:
[----:B------:R-:W-:Y:S05]  /*4a60*/  BSYNC.RECONVERGENT B0 ;  /* 0x0000000000007941 */ /* 0x000fea0003800200 */
.L_x_33545:
        /* <DEDUP_REMOVED lines=9> */
[----:B--2---:R-:W-:Y:S01]  /*4b00*/  IMAD.HI.U32 R6, R3, UR4, R4 ;  /* 0x0000000403067c27 */ /* 0x004fe2000f8e0004 */
[----:B------:R-:W2:Y:S04]  /*4b10*/  LDCU UR4, c[0x0][0x4c0] ;  /* 0x00009800ff0477ac */ /* 0x000ea80008000800 */
[----:B------:R-:W-:-:S04]  /*4b20*/  SHF.R.U32.HI R7, RZ, UR5, R6 ;  /* 0x00000005ff077c19 */ /* 0x000fc80008011606 */
[----:B------:R-:W-:-:S05]  /*4b30*/  IADD3 R4, PT, PT, -R7, RZ, RZ ;  /* 0x000000ff07047210 */ /* 0x000fca0007ffe1ff */
[----:B0-----:R-:W-:-:S04]  /*4b40*/  IMAD R2, R4, UR8, R3 ;  /* 0x0000000804027c24 */ /* 0x001fc8000f8e0203 */
[C---:B-1----:R-:W-:Y:S02]  /*4b50*/  IMAD R3, R2.reuse, UR10, RZ ;  /* 0x0000000a02037c24 */ /* 0x042fe4000f8e02ff */
[C---:B------:R-:W-:Y:S02]  /*4b60*/  IMAD R4, R2.reuse, UR11, RZ ;  /* 0x0000000b02047c24 */ /* 0x040fe4000f8e02ff */
[----:B--2---:R-:W-:Y:S01]  /*4b70*/  IMAD R2, R2, UR4, RZ ;  /* 0x0000000402027c24 */ /* 0x004fe2000f8e02ff */
        /* <DEDUP_REMOVED lines=313> */
[----:B------:R-:W2:Y:S09]  /*5f10*/  LDCU UR5, c[0x0][0x5cc] ;  /* 0x0000b980ff0577ac */ /* 0x000eb20008000800 */
[----:B------:R-:W3:Y:S01]  /*5f20*/  @P0 LDC.64 R12, c[0x0][0x4b0] ;  /* 0x00012c00ff0c0b82 */ /* 0x000ee20000000a00 */
[----:B------:R-:W4:Y:S01]  /*5f30*/  LDCU.64 UR10, c[0x0][0x5d0] ;  /* 0x0000ba00ff0a77ac */ /* 0x000f220008000a00 */
[----:B0-----:R-:W-:-:S06]  /*5f40*/  IMAD.HI.U32 R10, R7, UR9, R6 ;  /* 0x00000009070a7c27 */ /* 0x001fcc000f8e0006 */
[----:B------:R-:W0:Y:S01]  /*5f50*/  @P0 LDC R15, c[0x0][0x4ac] ;  /* 0x00012b00ff0f0b82 */ /* 0x000e220000000800 */
[----:B-1----:R-:W-:Y:S02]  /*5f60*/  SHF.R.U32.HI R11, RZ, UR4, R10 ;  /* 0x00000004ff0b7c19 */ /* 0x002fe4000801160a */
[----:B------:R-:W-:Y:S02]  /*5f70*/  @P0 MOV R10, RZ ;  /* 0x000000ff000a0202 */ /* 0x000fe40000000f00 */
[----:B------:R-:W-:-:S03]  /*5f80*/  IADD3 R5, PT, PT, -R11, RZ, RZ ;  /* 0x000000ff0b057210 */ /* 0x000fc60007ffe1ff */
[----:B------:R-:W1:Y:S02]  /*5f90*/  @P0 LDC.64 R8, c[0x0][0x5d8] ;  /* 0x00017600ff080b82 */ /* 0x000e640000000a00 */
[----:B------:R-:W-:-:S06]  /*5fa0*/  IMAD R7, R5, UR8, R7 ;  /* 0x0000000805077c24 */ /* 0x000fcc000f8e0207 */
[----:B------:R-:W5:Y:S01]  /*5fb0*/  @P0 LDC R6, c[0x0][0x5e0] ;  /* 0x00017800ff060b82 */ /* 0x000f620000000800 */
[----:B---3--:R-:W-:-:S04]  /*5fc0*/  @P0 IMAD.HI.U32 R0, R11, R12, R10 ;  /* 0x0000000c0b000227 */ /* 0x008fc800078e000a */
[C---:B--2---:R-:W-:Y:S01]  /*5fd0*/  IMAD R3, R7.reuse, UR5, R3 ;  /* 0x0000000507037c24 */ /* 0x044fe2000f8e0203 */
[----:B------:R-:W-:Y:S01]  /*5fe0*/  @P0 SHF.R.U32.HI R0, RZ, R13, R0 ;  /* 0x0000000dff000219 */ /* 0x000fe20000011600 */
[C---:B----4-:R-:W-:Y:S02]  /*5ff0*/  IMAD R4, R7.reuse, UR10, R4 ;  /* 0x0000000a07047c24 */ /* 0x050fe4000f8e0204 */
[----:B------:R-:W-:Y:S01]  /*6000*/  IMAD R2, R7, UR11, R2 ;  /* 0x0000000b07027c24 */ /* 0x000fe2000f8e0202 */
[----:B------:R-:W-:-:S05]  /*6010*/  @P0 IADD3 R10, PT, PT, -R0, RZ, RZ ;  /* 0x000000ff000a0210 */ /* 0x000fca0007ffe1ff */
[----:B0-----:R-:W-:-:S04]  /*6020*/  @P0 IMAD R11, R15, R10, R11 ;  /* 0x0000000a0f0b0224 */ /* 0x001fc800078e020b */
[C---:B-1----:R-:W-:Y:S02]  /*6030*/  @P0 IMAD R3, R11.reuse, R8, R3 ;  /* 0x000000080b030224 */ /* 0x042fe400078e0203 */
[C---:B------:R-:W-:Y:S02]  /*6040*/  @P0 IMAD R4, R11.reuse, R9, R4 ;  /* 0x000000090b040224 */ /* 0x040fe400078e0204 */
[----:B-----5:R-:W-:-:S07]  /*6050*/  @P0 IMAD R2, R11, R6, R2 ;  /* 0x000000060b020224 */ /* 0x020fce00078e0202 */
.L_x_33552:
[----:B------:R-:W0:Y:S01]  /*6060*/  LDCU.128 UR8, c[0x0][0x5f0] ;  /* 0x0000be00ff0877ac */ /* 0x000e220008000c00 */
[----:B------:R-:W1:Y:S01]  /*6070*/  LDCU.64 UR4, c[0x0][0x5e8] ;  /* 0x0000bd00ff0477ac */ /* 0x000e620008000a00 */
[----:B0-----:R-:W-:-:S04]  /*6080*/  IADD3 R4, P0, PT, R4, UR8, RZ ;  /* 0x0000000804047c10 */ /* 0x001fc8000ff1e0ff */
[----:B------:R-:W-:-:S05]  /*6090*/  IADD3.X R5, PT, PT, RZ, UR9, RZ, P0, !PT ;  /* 0x00000009ff057c10 */ /* 0x000fca00087fe4ff */
[----:B------:R-:W2:Y:S01]  /*60a0*/  LDG.E.U16 R4, desc[UR6][R4.64] ;  /* 0x0000000604047981 */ /* 0x000ea2000c1e1500 */
[----:B------:R-:W-:-:S04]  /*60b0*/  IADD3 R6, P0, PT, R2, UR10, RZ ;  /* 0x0000000a02067c10 */ /* 0x000fc8000ff1e0ff */
[----:B------:R-:W-:-:S05]  /*60c0*/  IADD3.X R7, PT, PT, RZ, UR11, RZ, P0, !PT ;  /* 0x0000000bff077c10 */ /* 0x000fca00087fe4ff */
[----:B------:R-:W3:Y:S01]  /*60d0*/  LDG.E.U16 R6, desc[UR6][R6.64] ;  /* 0x0000000606067981 */ /* 0x000ee2000c1e1500 */
[----:B--2---:R-:W-:-:S04]  /*60e0*/  SHF.L.U32 R0, R4, 0x10, RZ ;  /* 0x0000001004007819 */ /* 0x004fc800000006ff */
[----:B------:R-:W0:Y:S01]  /*60f0*/  MUFU.LG2 R9, R0 ;  /* 0x0000000000097308 */ /* 0x000e220000000c00 */
[----:B---3--:R-:W-:-:S05]  /*6100*/  SHF.L.U32 R2, R6, 0x10, RZ ;  /* 0x0000001006027819 */ /* 0x008fca00000006ff */
[----:B0-----:R-:W-:Y:S01]  /*6110*/  FMUL.FTZ R9, R2, R9 ;  /* 0x0000000902097220 */ /* 0x001fe20000410000 */
[----:B-1----:R-:W-:-:S04]  /*6120*/  IADD3 R2, P0, PT, R3, UR4, RZ ;  /* 0x0000000403027c10 */ /* 0x002fc8000ff1e0ff */
[----:B------:R-:W-:Y:S01]  /*6130*/  IADD3.X R3, PT, PT, RZ, UR5, RZ, P0, !PT ;  /* 0x00000005ff037c10 */ /* 0x000fe200087fe4ff */
[----:B------:R-:W0:Y:S02]  /*6140*/  MUFU.EX2 R9, R9 ;  /* 0x0000000900097308 */ /* 0x000e240000000800 */
[----:B0-----:R-:W-:-:S05]  /*6150*/  F2FP.BF16.F32.PACK_AB R4, RZ, R9 ;  /* 0x00000009ff04723e */ /* 0x001fca00000010ff */
[----:B------:R-:W-:Y:S01]  /*6160*/  STG.E.U16 desc[UR6][R2.64], R4 ;  /* 0x0000000402007986 */ /* 0x000fe2000c101506 */
[----:B------:R-:W-:Y:S05]  /*6170*/  EXIT ;  /* 0x000000000000794d */ /* 0x000fea0003800000 */
.L_x_33553:
        /* <DEDUP_REMOVED lines=16> */
.L_x_60984:


//--------------------- .text._ZN2at6native27unrolled_elementwise_kernelIZZZNS0_50_GLOBAL__N__2680c7bb_12_PowKernel_cu_7dd49032_317024pow_tensor_tensor_kernelERNS_18TensorIteratorBaseEENKUlvE_clEvENKUlvE9_clEvEUlN3c108BFloat16ES8_E_St5arrayIPcLm3EELi4E23TrivialOffsetCalculatorILi2EjESD_ILi1EjENS0_6memory15LoadWithoutCastENSG_16StoreWithoutCastEEEviT_T0_T2_T3_T4_T5_ --------------------------
	.section	.text._ZN2at6native27unrolled_elementwise_kernelIZZZNS0_50_GLOBAL__N__2680c7bb_12_PowKernel_cu_7dd49032_317024pow_tensor_tensor_kernelERNS_18TensorIteratorBaseEENKUlvE_clEvENKUlvE9_clEvEUlN3c108BFloat16ES8_E_St5arrayIPcLm3EELi4E23TrivialOffsetCalculatorILi2EjESD_ILi1EjENS0_6memory15LoadWithoutCastENSG_16StoreWithoutCastEEEviT_T0_T2_T3_T4_T5_,"ax",@progbits
	.align	128
        .global         _ZN2at6native27unrolled_elementwise_kernelIZZZNS0_50_GLOBAL__N__2680c7bb_12_PowKernel_cu_7dd49032_317024pow_tensor_tensor_kernelERNS_18TensorIteratorBaseEENKUlvE_clEvENKUlvE9_clEvEUlN3c108BFloat16ES8_E_St5arrayIPcLm3EELi4E23TrivialOffsetCalculatorILi2EjESD_ILi1EjENS0_6memory15LoadWithoutCastENSG_16StoreWithoutCastEEEviT_T0_T2_T3_T4_T5_
        .type           _ZN2at6native27unrolled_elementwise_kernelIZZZNS0_50_GLOBAL__N__2680c7bb_12_PowKernel_cu_7dd49032_317024pow_tensor_tensor_kernelERNS_18TensorIteratorBaseEENKUlvE_clEvENKUlvE9_clEvEUlN3c108BFloat16ES8_E_St5arrayIPcLm3EELi4E23TrivialOffsetCalculatorILi2EjESD_ILi1EjENS0_6memory15LoadWithoutCastENSG_16StoreWithoutCastEEEviT_T0_T2_T3_T4_T5_,@function
        .size           _ZN2at6native27unrolled_elementwise_kernelIZZZNS0_50_GLOBAL__N__2680c7bb_12_PowKernel_cu_7dd49032_317024pow_tensor_tensor_kernelERNS_18TensorIteratorBaseEENKUlvE_clEvENKUlvE9_clEvEUlN3c108BFloat16ES8_E_St5arrayIPcLm3EELi4E23TrivialOffsetCalculatorILi2EjESD_ILi1EjENS0_6memory15LoadWithoutCastENSG_16StoreWithoutCastEEEviT_T0_T2_T3_T4_T5_,(.L_x_60985 - _ZN2at6native27unrolled_elementwise_kernelIZZZNS0_50_GLOBAL__N__2680c7bb_12_PowKernel_cu_7dd49032_317024pow_tensor_tensor_kernelERNS_18TensorIteratorBaseEENKUlvE_clEvENKUlvE9_clEvEUlN3c108BFloat16ES8_E_St5arrayIPcLm3EELi4E23TrivialOffsetCalculatorILi2EjESD_ILi1EjENS0_6memory15LoadWithoutCastENSG_16StoreWithoutCastEEEviT_T0_T2_T3_T4_T5_)
        .other          _ZN2at6native27unrolled_elementwise_kernelIZZZNS0_50_GLOBAL__N__2680c7bb_12_PowKernel_cu_7dd49032_317024pow_tensor_tensor_kernelERNS_18TensorIteratorBaseEENKUlvE_clEvENKUlvE9_clEvEUlN3c108BFloat16ES8_E_St5arrayIPcLm3EELi4E23TrivialOffsetCalculatorILi2EjESD_ILi1EjENS0_6memory15LoadWithoutCastENSG_16StoreWithoutCastEEEviT_T0_T2_T3_T4_T5_,@"STO_CUDA_ENTRY STV_DEFAULT"
_ZN2at6native27unrolled_elementwise_kernelIZZZNS0_50_GLOBAL__N__2680c7bb_12_PowKernel_cu_7dd49032_317024pow_tensor_tensor_kernelERNS_18TensorIteratorBaseEENKUlvE_clEvENKUlvE9_clEvEUlN3c108BFloat16ES8_E_St5arrayIPcLm3EELi4E23TrivialOffsetCalculatorILi2EjESD_ILi1EjENS0_6memory15LoadWithoutCastENSG_16StoreWithoutCastEEEviT_T0_T2_T3_T4_T5_:
.text._ZN2at6native27unrolled_elementwise_kernelIZZZNS0_50_GLOBAL__N__2680c7bb_12_PowKernel_cu_7dd49032_317024pow_tensor_tensor_kernelERNS_18TensorIteratorBaseEENKUlvE_clEvENKUlvE9_clEvEUlN3c108BFloat16ES8_E_St5arrayIPcLm3EELi4E23TrivialOffsetCalculatorILi2EjESD_ILi1EjENS0_6memory15LoadWithoutCastENSG_16StoreWithoutCastEEEviT_T0_T2_T3_T4_T5_:
[----:B------:R-:W-:Y:S01]  /*0000*/  LDC R1, c[0x0][0x37c] ;  /* 0x0000df00ff017b82 */ /* 0x000fe20000000800 */
[----:B------:R-:W0:Y:S07]  /*0010*/  S2R R0, SR_CTAID.X ;  /* 0x0000000000007919 */ /* 0x000e2e0000002500 */
[----:B------:R-:W0:Y:S01]  /*0020*/  LDC R3, c[0x0][0x380] ;  /* 0x0000e000ff037b82 */ /* 0x000e220000000800 */
[----:B------:R-:W1:Y:S01]  /*0030*/  LDCU.64 UR4, c[0x0][0x358] ;  /* 0x00006b00ff0477ac */ /* 0x000e620008000a00 */
[----:B------:R-:W-:Y:S01]  /*0040*/  PRMT R8, RZ, 0x7610, R8 ;  /* 0x00007610ff087816 */ /* 0x000fe20000000008 */
[----:B------:R-:W2:Y:S01]  /*0050*/  S2R R9, SR_TID.X ;  /* 0x0000000000097919 */ /* 0x000ea20000002100 */
[----:B------:R-:W-:Y:S01]  /*0060*/  PRMT R6, RZ, 0x7610, R6 ;  /* 0x00007610ff067816 */ /* 0x000fe20000000006 */
[----:B0-----:R-:W-:-:S02]  /*0070*/  IMAD R2, R0, -0x200, R3 ;  /* 0xfffffe0000027824 */ /* 0x001fc400078e0203 */
[----:B--2---:R-:W-:-:S03]  /*0080*/  IMAD.MOV.U32 R3, RZ, RZ, R9 ;  /* 0x000000ffff037224 */ /* 0x004fc600078e0009 */
[----:B------:R-:W-:-:S13]  /*0090*/  ISETP.GE.AND P0, PT, R9, R2, PT ;  /* 0x000000020900720c */ /* 0x000fda0003f06270 */
[----:B------:R-:W-:Y:S01]  /*00a0*/  @!P0 VIADD R9, R3, 0x80 ;  /* 0x0000008003098836 */ /* 0x000fe20000000000 */
[----:B------:R-:W0:Y:S01]  /*00b0*/  @!P0 LDC.64 R18, c[0x0][0x398] ;  /* 0x0000e600ff128b82 */ /* 0x000e220000000a00 */
[----:B------:R-:W-:-:S03]  /*00c0*/  @!P0 IMAD R27, R0, 0x200, R3 ;  /* 0x00000200001b8824 */ /* 0x000fc600078e0203 */
[----:B------:R-:W-:-:S04]  /*00d0*/  ISETP.GE.AND P1, PT, R9, R2, PT ;  /* 0x000000020900720c */ /* 0x000fc80003f26270 */
[----:B------:R-:W2:Y:S09]  /*00e0*/  @!P0 LDC.64 R14, c[0x0][0x3a0] ;  /* 0x0000e800ff0e8b82 */ /* 0x000eb20000000a00 */
[----:B------:R-:W-:Y:S01]  /*00f0*/  @!P1 LEA R25, R0, R9, 0x9 ;  /* 0x0000000900199211 */ /* 0x000fe200078e48ff */
[----:B------:R-:W-:Y:S01]  /*0100*/  @!P1 VIADD R9, R9, 0x80 ;  /* 0x0000008009099836 */ /* 0x000fe20000000000 */
[----:B------:R-:W3:Y:S04]  /*0110*/  @!P1 LDC.64 R20, c[0x0][0x398] ;  /* 0x0000e600ff149b82 */ /* 0x000ee80000000a00 */
[----:B------:R-:W-:Y:S01]  /*0120*/  ISETP.GE.AND P3, PT, R9, R2, PT ;  /* 0x000000020900720c */ /* 0x000fe20003f66270 */
[----:B0-----:R-:W-:Y:S01]  /*0130*/  @!P0 IMAD.WIDE.U32 R18, R27, 0x2, R18 ;  /* 0x000000021b128825 */ /* 0x001fe200078e0012 */
[----:B------:R-:W-:-:S02]  /*0140*/  PRMT R24, RZ, 0x7610, R24 ;  /* 0x00007610ff187816 */ /* 0x000fc40000000018 */
[----:B------:R-:W0:Y:S02]  /*0150*/  @!P1 LDC.64 R16, c[0x0][0x3a0] ;  /* 0x0000e800ff109b82 */ /* 0x000e240000000a00 */
[----:B-1----:R1:W4:Y:S07]  /*0160*/  @!P0 LDG.E.U16 R8, desc[UR4][R18.64] ;  /* 0x0000000412088981 */ /* 0x00232e000c1e1500 */
[----:B------:R-:W1:Y:S01]  /*0170*/  @!P3 LDC.64 R12, c[0x0][0x398] ;  /* 0x0000e600ff0cbb82 */ /* 0x000e620000000a00 */
[----:B------:R-:W-:Y:S01]  /*0180*/  @!P3 LEA R23, R0, R9, 0x9 ;  /* 0x000000090017b211 */ /* 0x000fe200078e48ff */
[----:B------:R-:W-:-:S05]  /*0190*/  @!P3 VIADD R9, R9, 0x80 ;  /* 0x000000800909b836 */ /* 0x000fca0000000000 */
[----:B------:R-:W-:Y:S01]  /*01a0*/  ISETP.GE.AND P2, PT, R9, R2, PT ;  /* 0x000000020900720c */ /* 0x000fe20003f46270 */
[----:B------:R-:W0:Y:S01]  /*01b0*/  @!P3 LDC.64 R10, c[0x0][0x3a0] ;  /* 0x0000e800ff0abb82 */ /* 0x000e220000000a00 */
[----:B--2---:R-:W-:Y:S01]  /*01c0*/  @!P0 IMAD.WIDE.U32 R14, R27, 0x2, R14 ;  /* 0x000000021b0e8825 */ /* 0x004fe200078e000e */
[----:B------:R-:W-:-:S03]  /*01d0*/  PRMT R22, RZ, 0x7610, R22 ;  /* 0x00007610ff167816 */ /* 0x000fc60000000016 */
[----:B---3--:R-:W-:Y:S01]  /*01e0*/  @!P1 IMAD.WIDE.U32 R20, R25, 0x2, R20 ;  /* 0x0000000219149825 */ /* 0x008fe200078e0014 */
[----:B------:R-:W2:Y:S04]  /*01f0*/  @!P0 LDG.E.U16 R24, desc[UR4][R14.64] ;  /* 0x000000040e188981 */ /* 0x000ea8000c1e1500 */
[----:B------:R3:W2:Y:S01]  /*0200*/  @!P1 LDG.E.U16 R6, desc[UR4][R20.64] ;  /* 0x0000000414069981 */ /* 0x0006a2000c1e1500 */
[C---:B-1----:R-:W-:Y:S01]  /*0210*/  @!P3 IMAD.WIDE.U32 R28, R23.reuse, 0x2, R12 ;  /* 0x00000002171cb825 */ /* 0x042fe200078e000c */
[----:B------:R-:W1:Y:S04]  /*0220*/  @!P2 LDC.64 R18, c[0x0][0x3a0] ;  /* 0x0000e800ff12ab82 */ /* 0x000e680000000a00 */
[----:B------:R-:W2:Y:S04]  /*0230*/  @!P3 LDG.E.U16 R22, desc[UR4][R28.64] ;  /* 0x000000041c16b981 */ /* 0x000ea8000c1e1500 */
[----:B------:R-:W1:Y:S01]  /*0240*/  @!P2 LDC.64 R12, c[0x0][0x398] ;  /* 0x0000e600ff0cab82 */ /* 0x000e620000000a00 */
[----:B0-----:R-:W-:Y:S01]  /*0250*/  @!P3 IMAD.WIDE.U32 R10, R23, 0x2, R10 ;  /* 0x00000002170ab825 */ /* 0x001fe200078e000a */
[----:B------:R-:W-:-:S02]  /*0260*/  PRMT R23, RZ, 0x7610, R23 ;  /* 0x00007610ff177816 */ /* 0x000fc40000000017 */
[----:B---3--:R-:W-:Y:S01]  /*0270*/  PRMT R20, RZ, 0x7610, R20 ;  /* 0x00007610ff147816 */ /* 0x008fe20000000014 */
[----:B------:R-:W-:Y:S01]  /*0280*/  @!P1 IMAD.WIDE.U32 R16, R25, 0x2, R16 ;  /* 0x0000000219109825 */ /* 0x000fe200078e0010 */
[----:B------:R-:W-:-:S03]  /*0290*/  PRMT R21, RZ, 0x7610, R21 ;  /* 0x00007610ff157816 */ /* 0x000fc60000000015 */
[----:B------:R-:W-:Y:S01]  /*02a0*/  @!P2 IMAD R9, R0, 0x200, R9 ;  /* 0x000002000009a824 */ /* 0x000fe200078e0209 */
[----:B------:R-:W3:Y:S04]  /*02b0*/  @!P1 LDG.E.U16 R23, desc[UR4][R16.64] ;  /* 0x0000000410179981 */ /* 0x000ee8000c1e1500 */
[----:B------:R0:W3:Y:S01]  /*02c0*/  @!P3 LDG.E.U16 R20, desc[UR4][R10.64] ;  /* 0x000000040a14b981 */ /* 0x0000e2000c1e1500 */
[----:B-1----:R-:W-:-:S05]  /*02d0*/  @!P2 IMAD.WIDE.U32 R12, R9, 0x2, R12 ;  /* 0x00000002090ca825 */ /* 0x002fca00078e000c */
[----:B------:R-:W3:Y:S01]  /*02e0*/  @!P2 LDG.E.U16 R21, desc[UR4][R12.64] ;  /* 0x000000040c15a981 */ /* 0x000ee2000c1e1500 */
[----:B------:R-:W-:Y:S01]  /*02f0*/  ISETP.GE.AND P1, PT, R3, R2, PT ;  /* 0x000000020300720c */ /* 0x000fe20003f26270 */
[----:B------:R-:W-:Y:S01]  /*0300*/  @!P2 IMAD.WIDE.U32 R18, R9, 0x2, R18 ;  /* 0x000000020912a825 */ /* 0x000fe200078e0012 */
[----:B------:R-:W-:Y:S02]  /*0310*/  PRMT R9, RZ, 0x7610, R9 ;  /* 0x00007610ff097816 */ /* 0x000fe40000000009 */
[C---:B------:R-:W-:Y:S01]  /*0320*/  IADD3 R15, PT, PT, R3.reuse, 0x80, RZ ;  /* 0x00000080030f7810 */ /* 0x040fe20007ffe0ff */
[----:B0-----:R-:W-:-:S03]  /*0330*/  VIADD R11, R3, 0x100 ;  /* 0x00000100030b7836 */ /* 0x001fc60000000000 */
[----:B------:R0:W5:Y:S01]  /*0340*/  @!P2 LDG.E.U16 R9, desc[UR4][R18.64] ;  /* 0x000000041209a981 */ /* 0x000162000c1e1500 */
[-C--:B------:R-:W-:Y:S02]  /*0350*/  ISETP.GE.AND P2, PT, R15, R2.reuse, PT ;  /* 0x000000020f00720c */ /* 0x080fe40003f46270 */
[----:B------:R-:W-:Y:S02]  /*0360*/  ISETP.GE.AND P3, PT, R11, R2, PT ;  /* 0x000000020b00720c */ /* 0x000fe40003f66270 */
[----:B------:R-:W1:Y:S01]  /*0370*/  @!P1 LDC.64 R10, c[0x0][0x390] ;  /* 0x0000e400ff0a9b82 */ /* 0x000e620000000a00 */
[----:B0-----:R-:W-:-:S04]  /*0380*/  IADD3 R19, PT, PT, R3, 0x180, RZ ;  /* 0x0000018003137810 */ /* 0x001fc80007ffe0ff */
[----:B------:R-:W-:Y:S01]  /*0390*/  ISETP.GE.AND P0, PT, R19, R2, PT ;  /* 0x000000021300720c */ /* 0x000fe20003f06270 */
[----:B------:R-:W-:Y:S01]  /*03a0*/  @!P1 IMAD R19, R0, 0x200, R3 ;  /* 0x0000020000139824 */ /* 0x000fe200078e0203 */
[----:B------:R-:W-:-:S03]  /*03b0*/  @!P1 MOV R3, R15 ;  /* 0x0000000f00039202 */ /* 0x000fc60000000f00 */
[----:B-1----:R-:W-:Y:S01]  /*03c0*/  @!P1 IMAD.WIDE.U32 R10, R19, 0x2, R10 ;  /* 0x00000002130a9825 */ /* 0x002fe200078e000a */
[----:B------:R-:W-:Y:S01]  /*03d0*/  ISETP.GE.AND P4, PT, R3, R2, PT ;  /* 0x000000020300720c */ /* 0x000fe20003f86270 */
[----:B------:R-:W-:Y:S02]  /*03e0*/  BSSY.RECONVERGENT B0, `(.L_x_33554) ;  /* 0x0000021000007945 */ /* 0x000fe40003800200 */
[----:B----4-:R-:W-:-:S04]  /*03f0*/  @!P1 IMAD.U32 R8, R8, 0x10000, RZ ;  /* 0x0001000008089824 */ /* 0x010fc800078e00ff */
[----:B------:R-:W0:Y:S01]  /*0400*/  @!P1 MUFU.LG2 R17, R8 ;  /* 0x0000000800119308 */ /* 0x000e220000000c00 */
[----:B--2---:R-:W-:-:S04]  /*0410*/  @!P1 IMAD.U32 R24, R24, 0x10000, RZ ;  /* 0x0001000018189824 */ /* 0x004fc800078e00ff */
[----:B0-----:R-:W-:Y:S01]  /*0420*/  @!P1 FMUL.FTZ R17, R24, R17 ;  /* 0x0000001118119220 */ /* 0x001fe20000410000 */
[----:B------:R-:W-:-:S05]  /*0430*/  @!P2 SHF.L.U32 R6, R6, 0x10, RZ ;  /* 0x000000100606a819 */ /* 0x000fca00000006ff */
[----:B------:R-:W0:Y:S01]  /*0440*/  @!P1 MUFU.EX2 R17, R17 ;  /* 0x0000001100119308 */ /* 0x000e220000000800 */
[----:B------:R-:W-:-:S03]  /*0450*/  @!P3 IMAD.U32 R22, R22, 0x10000, RZ ;  /* 0x000100001616b824 */ /* 0x000fc600078e00ff */
[----:B------:R-:W1:Y:S08]  /*0460*/  @!P2 MUFU.LG2 R6, R6 ;  /* 0x000000060006a308 */ /* 0x000e700000000c00 */
[----:B------:R-:W2:Y:S01]  /*0470*/  @!P3 MUFU.LG2 R13, R22 ;  /* 0x00000016000db308 */ /* 0x000ea20000000c00 */
[----:B0-----:R-:W-:Y:S02]  /*0480*/  @!P1 F2FP.BF16.F32.PACK_AB R7, RZ, R17 ;  /* 0x00000011ff07923e */ /* 0x001fe400000010ff */
[----:B---3--:R-:W-:Y:S01]  /*0490*/  @!P2 SHF.L.U32 R23, R23, 0x10, RZ ;  /* 0x000000101717a819 */ /* 0x008fe200000006ff */
[----:B------:R-:W-:-:S04]  /*04a0*/  @!P3 IMAD.U32 R20, R20, 0x10000, RZ ;  /* 0x000100001414b824 */ /* 0x000fc800078e00ff */
[----:B-1----:R-:W-:Y:S01]  /*04b0*/  @!P2 FMUL.FTZ R6, R23, R6 ;  /* 0x000000061706a220 */ /* 0x002fe20000410000 */
[----:B------:R0:W-:Y:S01]  /*04c0*/  @!P1 STG.E.U16 desc[UR4][R10.64], R7 ;  /* 0x000000070a009986 */ /* 0x0001e2000c101504 */
[----:B--2---:R-:W-:-:S04]  /*04d0*/  @!P3 FMUL.FTZ R13, R20, R13 ;  /* 0x0000000d140db220 */ /* 0x004fc80000410000 */
[----:B------:R-:W1:Y:S01]  /*04e0*/  @!P2 MUFU.EX2 R6, R6 ;  /* 0x000000060006a308 */ /* 0x000e620000000800 */
[----:B------:R-:W-:-:S03]  /*04f0*/  @!P0 SHF.L.U32 R21, R21, 0x10, RZ ;  /* 0x0000001015158819 */ /* 0x000fc600000006ff */
[----:B------:R-:W2:Y:S04]  /*0500*/  @!P3 MUFU.EX2 R13, R13 ;  /* 0x0000000d000db308 */ /* 0x000ea80000000800 */
[----:B------:R0:W3:Y:S01]  /*0510*/  @!P0 MUFU.LG2 R8, R21 ;  /* 0x0000001500088308 */ /* 0x0000e20000000c00 */
[----:B-1----:R-:W-:Y:S02]  /*0520*/  @!P2 F2FP.BF16.F32.PACK_AB R4, RZ, R6 ;  /* 0x00000006ff04a23e */ /* 0x002fe400000010ff */
        /* <DEDUP_REMOVED lines=12> */
.L_x_33555:
[----:B------:R-:W-:Y:S05]  /*05f0*/  BSYNC.RECONVERGENT B0 ;  /* 0x0000000000007941 */ /* 0x000fea0003800200 */
.L_x_33554:
[----:B------:R-:W-:Y:S01]  /*0600*/  ISETP.GE.AND P1, PT, R3, R2, PT ;  /* 0x000000020300720c */ /* 0x000fe20003f26270 */
[----:B-----5:R-:W-:-:S04]  /*0610*/  @!P0 IMAD.U32 R9, R9, 0x10000, RZ ;  /* 0x0001000009098824 */ /* 0x020fc800078e00ff */
        /* <DEDUP_REMOVED lines=10> */
.L_x_33556:
        /* <DEDUP_REMOVED lines=12> */
.L_x_60985:


//--------------------- .text._ZN2at6native29vectorized_elementwise_kernelILi2EZZZNS0_50_GLOBAL__N__2680c7bb_12_PowKernel_cu_7dd49032_317024pow_tensor_tensor_kernelERNS_18TensorIteratorBaseEENKUlvE_clEvENKUlvE9_clEvEUlN3c108BFloat16ES8_E_St5arrayIPcLm3EEEEviT0_T1_ --------------------------
	.section	.text._ZN2at6native29vectorized_elementwise_kernelILi2EZZZNS0_50_GLOBAL__N__2680c7bb_12_PowKernel_cu_7dd49032_317024pow_tensor_tensor_kernelERNS_18TensorIteratorBaseEENKUlvE_clEvENKUlvE9_clEvEUlN3c108BFloat16ES8_E_St5arrayIPcLm3EEEEviT0_T1_,"ax",@progbits
	.align	128
        .global         _ZN2at6native29vectorized_elementwise_kernelILi2EZZZNS0_50_GLOBAL__N__2680c7bb_12_PowKernel_cu_7dd49032_317024pow_tensor_tensor_kernelERNS_18TensorIteratorBaseEENKUlvE_clEvENKUlvE9_clEvEUlN3c108BFloat16ES8_E_St5arrayIPcLm3EEEEviT0_T1_
        .type           _ZN2at6native29vectorized_elementwise_kernelILi2EZZZNS0_50_GLOBAL__N__2680c7bb_12_PowKernel_cu_7dd49032_317024pow_tensor_tensor_kernelERNS_18TensorIteratorBaseEENKUlvE_clEvENKUlvE9_clEvEUlN3c108BFloat16ES8_E_St5arrayIPcLm3EEEEviT0_T1_,@function
        .size           _ZN2at6native29vectorized_elementwise_kernelILi2EZZZNS0_50_GLOBAL__N__2680c7bb_12_PowKernel_cu_7dd49032_317024pow_tensor_tensor_kernelERNS_18TensorIteratorBaseEENKUlvE_clEvENKUlvE9_clEvEUlN3c108BFloat16ES8_E_St5arrayIPcLm3EEEEviT0_T1_,(.L_x_60986 - _ZN2at6native29vectorized_elementwise_kernelILi2EZZZNS0_50_GLOBAL__N__2680c7bb_12_PowKernel_cu_7dd49032_317024pow_tensor_tensor_kernelERNS_18TensorIteratorBaseEENKUlvE_clEvENKUlvE9_clEvEUlN3c108BFloat16ES8_E_St5arrayIPcLm3EEEEviT0_T1_)
        .other          _ZN2at6native29vectorized_elementwise_kernelILi2EZZZNS0_50_GLOBAL__N__2680c7bb_12_PowKernel_cu_7dd49032_317024pow_tensor_tensor_kernelERNS_18TensorIteratorBaseEENKUlvE_clEvENKUlvE9_clEvEUlN3c108BFloat16ES8_E_St5arrayIPcLm3EEEEviT0_T1_,@"STO_CUDA_ENTRY STV_DEFAULT"
_ZN2at6native29vectorized_elementwise_kernelILi2EZZZNS0_50_GLOBAL__N__2680c7bb_12_PowKernel_cu_7dd49032_317024pow_tensor_tensor_kernelERNS_18TensorIteratorBaseEENKUlvE_clEvENKUlvE9_clEvEUlN3c108BFloat16ES8_E_St5arrayIPcLm3EEEEviT0_T1_:
.text._ZN2at6native29vectorized_elementwise_kernelILi2EZZZNS0_50_GLOBAL__N__2680c7bb_12_PowKernel_cu_7dd49032_317024pow_tensor_tensor_kernelERNS_18TensorIteratorBaseEENKUlvE_clEvENKUlvE9_clEvEUlN3c108BFloat16ES8_E_St5arrayIPcLm3EEEEviT0_T1_:
        /* <DEDUP_REMOVED lines=14> */
[----:B------:R-:W-:Y:S02]  /*00e0*/  @!P0 IADD3 R15, PT, PT, R0, R3, RZ ;  /* 0x00000003000f8210 */ /* 0x000fe40007ffe0ff */
[----:B------:R-:W-:-:S05]  /*00f0*/  ISETP.GE.U32.AND P1, PT, R27, R2, PT ;  /* 0x000000021b00720c */ /* 0x000fca0003f26070 */
[----:B------:R-:W1:Y:S08]  /*0100*/  @!P0 LDC.64 R28, c[0x0][0x3a0] ;  /* 0x0000e800ff1c8b82 */ /* 0x000e700000000a00 */
[----:B------:R-:W-:Y:S01]  /*0110*/  @!P1 IMAD.IADD R19, R0, 0x1, R27 ;  /* 0x0000000100139824 */ /* 0x000fe200078e021b */
[----:B------:R-:W2:Y:S01]  /*0120*/  @!P1 LDC.64 R20, c[0x0][0x398] ;  /* 0x0000e600ff149b82 */ /* 0x000ea20000000a00 */
[----:B------:R-:W-:-:S05]  /*0130*/  @!P1 VIADD R27, R27, 0x80 ;  /* 0x000000801b1b9836 */ /* 0x000fca0000000000 */
[----:B------:R-:W-:Y:S01]  /*0140*/  ISETP.GE.U32.AND P2, PT, R27, R2, PT ;  /* 0x000000021b00720c */ /* 0x000fe20003f46070 */
[----:B0-----:R-:W-:Y:S01]  /*0150*/  @!P0 IMAD.WIDE.U32 R22, R15, 0x2, R22 ;  /* 0x000000020f168825 */ /* 0x001fe200078e0016 */
[----:B------:R-:W0:Y:S01]  /*0160*/  @!P1 LDC.64 R34, c[0x0][0x3a0] ;  /* 0x0000e800ff229b82 */ /* 0x000e220000000a00 */
[----:B------:R-:W-:-:S03]  /*0170*/  PRMT R18, RZ, 0x7610, R18 ;  /* 0x00007610ff127816 */ /* 0x000fc60000000012 */
[----:B------:R3:W4:Y:S07]  /*0180*/  @!P0 LDG.E.U16 R11, desc[UR4][R22.64] ;  /* 0x00000004160b8981 */ /* 0x00072e000c1e1500 */
[----:B------:R-:W-:Y:S01]  /*0190*/  @!P2 IMAD.IADD R13, R0, 0x1, R27 ;  /* 0x00000001000da824 */ /* 0x000fe200078e021b */
[----:B------:R-:W5:Y:S01]  /*01a0*/  @!P2 LDC.64 R24, c[0x0][0x398] ;  /* 0x0000e600ff18ab82 */ /* 0x000f620000000a00 */
[----:B------:R-:W-:-:S05]  /*01b0*/  @!P2 VIADD R27, R27, 0x80 ;  /* 0x000000801b1ba836 */ /* 0x000fca0000000000 */
[----:B------:R-:W-:Y:S02]  /*01c0*/  ISETP.GE.U32.AND P3, PT, R27, R2, PT ;  /* 0x000000021b00720c */ /* 0x000fe40003f66070 */
[----:B------:R-:W5:Y:S01]  /*01d0*/  @!P2 LDC.64 R36, c[0x0][0x3a0] ;  /* 0x0000e800ff24ab82 */ /* 0x000f620000000a00 */
[----:B-1----:R-:W-:-:S05]  /*01e0*/  @!P0 IMAD.WIDE.U32 R28, R15, 0x2, R28 ;  /* 0x000000020f1c8825 */ /* 0x002fca00078e001c */
[----:B------:R1:W4:Y:S05]  /*01f0*/  @!P0 LDG.E.U16 R18, desc[UR4][R28.64] ;  /* 0x000000041c128981 */ /* 0x00032a000c1e1500 */
[----:B------:R-:W-:Y:S01]  /*0200*/  @!P3 IADD3 R17, PT, PT, R0, R27, RZ ;  /* 0x0000001b0011b210 */ /* 0x000fe20007ffe0ff */
[----:B------:R-:W-:Y:S01]  /*0210*/  @!P3 VIADD R27, R27, 0x80 ;  /* 0x000000801b1bb836 */ /* 0x000fe20000000000 */
[----:B------:R-:W1:Y:S04]  /*0220*/  @!P3 LDC.64 R14, c[0x0][0x398] ;  /* 0x0000e600ff0ebb82 */ /* 0x000e680000000a00 */
[----:B------:R-:W-:Y:S01]  /*0230*/  ISETP.GE.U32.AND P0, PT, R27, R2, PT ;  /* 0x000000021b00720c */ /* 0x000fe20003f06070 */
[----:B--2---:R-:W-:Y:S01]  /*0240*/  @!P1 IMAD.WIDE.U32 R20, R19, 0x2, R20 ;  /* 0x0000000213149825 */ /* 0x004fe200078e0014 */
[----:B------:R-:W-:-:S02]  /*0250*/  PRMT R26, RZ, 0x7610, R26 ;  /* 0x00007610ff1a7816 */ /* 0x000fc4000000001a */
[----:B------:R-:W-:Y:S01]  /*0260*/  PRMT R16, RZ, 0x7610, R16 ;  /* 0x00007610ff107816 */ /* 0x000fe20000000010 */
[----:B0-----:R-:W-:Y:S01]  /*0270*/  @!P1 IMAD.WIDE.U32 R34, R19, 0x2, R34 ;  /* 0x0000000213229825 */ /* 0x001fe200078e0022 */
[----:B---3--:R-:W-:Y:S01]  /*0280*/  PRMT R22, RZ, 0x7610, R22 ;  /* 0x00007610ff167816 */ /* 0x008fe20000000016 */
[----:B------:R-:W0:Y:S01]  /*0290*/  @!P3 LDC.64 R32, c[0x0][0x3a0] ;  /* 0x0000e800ff20bb82 */ /* 0x000e220000000a00 */
[----:B------:R-:W2:Y:S01]  /*02a0*/  @!P1 LDG.E.U16 R26, desc[UR4][R20.64] ;  /* 0x00000004141a9981 */ /* 0x000ea2000c1e1500 */
[----:B-----5:R-:W-:-:S03]  /*02b0*/  @!P2 IMAD.WIDE.U32 R24, R13, 0x2, R24 ;  /* 0x000000020d18a825 */ /* 0x020fc600078e0018 */
[----:B------:R-:W3:Y:S01]  /*02c0*/  @!P1 LDG.E.U16 R16, desc[UR4][R34.64] ;  /* 0x0000000422109981 */ /* 0x000ee2000c1e1500 */
[----:B------:R-:W-:Y:S02]  /*02d0*/  @!P2 IMAD.WIDE.U32 R36, R13, 0x2, R36 ;  /* 0x000000020d24a825 */ /* 0x000fe400078e0024 */
[----:B------:R-:W5:Y:S01]  /*02e0*/  @!P0 LDC.64 R30, c[0x0][0x398] ;  /* 0x0000e600ff1e8b82 */ /* 0x000f620000000a00 */
[----:B------:R1:W3:Y:S01]  /*02f0*/  @!P2 LDG.E.U16 R22, desc[UR4][R24.64] ;  /* 0x000000041816a981 */ /* 0x0002e2000c1e1500 */
[----:B------:R-:W-:Y:S01]  /*0300*/  @!P0 IMAD.IADD R13, R0, 0x1, R27 ;  /* 0x00000001000d8824 */ /* 0x000fe200078e021b */
[----:B------:R-:W-:-:S04]  /*0310*/  @!P0 IADD3 R27, PT, PT, R27, 0x80, RZ ;  /* 0x000000801b1b8810 */ /* 0x000fc80007ffe0ff */
[----:B------:R-:W-:Y:S01]  /*0320*/  ISETP.GE.U32.AND P1, PT, R27, R2, PT ;  /* 0x000000021b00720c */ /* 0x000fe20003f26070 */
[----:B-1----:R-:W1:Y:S01]  /*0330*/  @!P0 LDC.64 R28, c[0x0][0x3a0] ;  /* 0x0000e800ff1c8b82 */ /* 0x002e620000000a00 */
[----:B------:R-:W-:Y:S01]  /*0340*/  @!P3 IMAD.WIDE.U32 R14, R17, 0x2, R14 ;  /* 0x00000002110eb825 */ /* 0x000fe200078e000e */
[----:B------:R-:W-:Y:S02]  /*0350*/  PRMT R24, RZ, 0x7610, R24 ;  /* 0x00007610ff187816 */ /* 0x000fe40000000018 */
[----:B------:R-:W-:-:S04]  /*0360*/  PRMT R20, RZ, 0x7610, R20 ;  /* 0x00007610ff147816 */ /* 0x000fc80000000014 */
[----:B------:R0:W3:Y:S01]  /*0370*/  @!P3 LDG.E.U16 R24, desc[UR4][R14.64] ;  /* 0x000000040e18b981 */ /* 0x0000e2000c1e1500 */
[----:B------:R-:W-:-:S03]  /*0380*/  PRMT R25, RZ, 0x7610, R25 ;  /* 0x00007610ff197816 */ /* 0x000fc60000000019 */
[----:B------:R-:W1:Y:S01]  /*0390*/  @!P1 LDC.64 R34, c[0x0][0x398] ;  /* 0x0000e600ff229b82 */ /* 0x000e620000000a00 */
[----:B------:R5:W3:Y:S01]  /*03a0*/  @!P2 LDG.E.U16 R20, desc[UR4][R36.64] ;  /* 0x000000042414a981 */ /* 0x000ae2000c1e1500 */
[----:B0-----:R-:W-:Y:S02]  /*03b0*/  @!P1 IMAD.IADD R15, R0, 0x1, R27 ;  /* 0x00000001000f9824 */ /* 0x001fe400078e021b */
[----:B------:R-:W-:Y:S02]  /*03c0*/  @!P1 VIADD R27, R27, 0x80 ;  /* 0x000000801b1b9836 */ /* 0x000fe40000000000 */
[----:B-----5:R-:W-:Y:S02]  /*03d0*/  @!P0 IMAD.WIDE.U32 R30, R13, 0x2, R30 ;  /* 0x000000020d1e8825 */ /* 0x020fe400078e001e */
[----:B------:R-:W0:Y:S01]  /*03e0*/  @!P1 LDC.64 R36, c[0x0][0x3a0] ;  /* 0x0000e800ff249b82 */ /* 0x000e220000000a00 */
[----:B------:R-:W-:Y:S01]  /*03f0*/  ISETP.GE.U32.AND P2, PT, R27, R2, PT ;  /* 0x000000021b00720c */ /* 0x000fe20003f46070 */
[----:B-1----:R-:W-:Y:S01]  /*0400*/  @!P0 IMAD.WIDE.U32 R28, R13, 0x2, R28 ;  /* 0x000000020d1c8825 */ /* 0x002fe200078e001c */
[----:B------:R1:W5:Y:S01]  /*0410*/  @!P0 LDG.E.U16 R25, desc[UR4][R30.64] ;  /* 0x000000041e198981 */ /* 0x000362000c1e1500 */
[----:B------:R-:W-:-:S06]  /*0420*/  PRMT R13, RZ, 0x7610, R13 ;  /* 0x00007610ff0d7816 */ /* 0x000fcc000000000d */
[----:B------:R1:W5:Y:S04]  /*0430*/  @!P0 LDG.E.U16 R13, desc[UR4][R28.64] ;  /* 0x000000041c0d8981 */ /* 0x000368000c1e1500 */
[----:B-1----:R-:W-:Y:S01]  /*0440*/  @!P2 IADD3 R30, PT, PT, R0, R27, RZ ;  /* 0x0000001b001ea210 */ /* 0x002fe20007ffe0ff */
[----:B------:R-:W-:-:S05]  /*0450*/  @!P2 VIADD R27, R27, 0x80 ;  /* 0x000000801b1ba836 */ /* 0x000fca0000000000 */
[----:B------:R-:W-:Y:S01]  /*0460*/  ISETP.GE.U32.AND P0, PT, R27, R2, PT ;  /* 0x000000021b00720c */ /* 0x000fe20003f06070 */
[C---:B------:R-:W-:Y:S01]  /*0470*/  @!P1 IMAD.WIDE.U32 R34, R15.reuse, 0x2, R34 ;  /* 0x000000020f229825 */ /* 0x040fe200078e0022 */
[----:B------:R-:W-:Y:S01]  /*0480*/  PRMT R19, RZ, 0x7610, R19 ;  /* 0x00007610ff137816 */ /* 0x000fe20000000013 */
[----:B------:R-:W1:Y:S02]  /*0490*/  @!P2 LDC.64 R28, c[0x0][0x3a0] ;  /* 0x0000e800ff1cab82 */ /* 0x000e640000000a00 */
[----:B0-----:R-:W-:-:S04]  /*04a0*/  @!P1 IMAD.WIDE.U32 R36, R15, 0x2, R36 ;  /* 0x000000020f249825 */ /* 0x001fc800078e0024 */
[----:B------:R-:W-:-:S04]  /*04b0*/  @!P3 IMAD.WIDE.U32 R32, R17, 0x2, R32 ;  /* 0x000000021120b825 */ /* 0x000fc800078e0020 */
[----:B------:R-:W0:Y:S01]  /*04c0*/  @!P0 LDC.64 R14, c[0x0][0x398] ;  /* 0x0000e600ff0e8b82 */ /* 0x000e220000000a00 */
[----:B------:R1:W5:Y:S07]  /*04d0*/  @!P3 LDG.E.U16 R19, desc[UR4][R32.64] ;  /* 0x000000042013b981 */ /* 0x00036e000c1e1500 */
[----:B-1----:R-:W1:Y:S01]  /*04e0*/  @!P2 LDC.64 R32, c[0x0][0x398] ;  /* 0x0000e600ff20ab82 */ /* 0x002e620000000a00 */
[----:B------:R-:W-:Y:S01]  /*04f0*/  PRMT R17, RZ, 0x7610, R17 ;  /* 0x00007610ff117816 */ /* 0x000fe20000000011 */
[----:B------:R-:W-:-:S05]  /*0500*/  @!P0 IMAD.IADD R27, R0, 0x1, R27 ;  /* 0x00000001001b8824 */ /* 0x000fca00078e021b */
[----:B------:R0:W5:Y:S01]  /*0510*/  @!P1 LDG.E.U16 R17, desc[UR4][R34.64] ;  /* 0x0000000422119981 */ /* 0x000162000c1e1500 */
[----:B------:R-:W-:Y:S01]  /*0520*/  PRMT R21, RZ, 0x7610, R21 ;  /* 0x00007610ff157816 */ /* 0x000fe20000000015 */
[----:B0-----:R-:W-:Y:S02]  /*0530*/  @!P0 IMAD.WIDE.U32 R34, R27, 0x2, R14 ;  /* 0x000000021b228825 */ /* 0x001fe400078e000e */
[----:B------:R-:W0:Y:S02]  /*0540*/  @!P0 LDC.64 R14, c[0x0][0x3a0] ;  /* 0x0000e800ff0e8b82 */ /* 0x000e240000000a00 */
[----:B-1----:R-:W-:-:S04]  /*0550*/  @!P2 IMAD.WIDE.U32 R32, R30, 0x2, R32 ;  /* 0x000000021e20a825 */ /* 0x002fc800078e0020 */
[--C-:B------:R-:W-:Y:S01]  /*0560*/  @!P2 IMAD.WIDE.U32 R30, R30, 0x2, R28.reuse ;  /* 0x000000021e1ea825 */ /* 0x100fe200078e001c */
[----:B------:R-:W-:Y:S01]  /*0570*/  PRMT R29, RZ, 0x7610, R29 ;  /* 0x00007610ff1d7816 */ /* 0x000fe2000000001d */
[----:B------:R-:W5:Y:S05]  /*0580*/  @!P2 LDG.E.U16 R21, desc[UR4][R32.64] ;  /* 0x000000042015a981 */ /* 0x000f6a000c1e1500 */
[----:B------:R-:W5:Y:S01]  /*0590*/  @!P0 LDG.E.U16 R29, desc[UR4][R34.64] ;  /* 0x00000004221d8981 */ /* 0x000f62000c1e1500 */
[----:B------:R-:W-:Y:S02]  /*05a0*/  PRMT R28, RZ, 0x7610, R28 ;  /* 0x00007610ff1c7816 */ /* 0x000fe4000000001c */
[----:B------:R-:W-:-:S04]  /*05b0*/  PRMT R23, RZ, 0x7610, R23 ;  /* 0x00007610ff177816 */ /* 0x000fc80000000017 */
[----:B------:R1:W5:Y:S01]  /*05c0*/  @!P2 LDG.E.U16 R28, desc[UR4][R30.64] ;  /* 0x000000041e1ca981 */ /* 0x000362000c1e1500 */
[----:B0-----:R-:W-:Y:S01]  /*05d0*/  @!P0 IMAD.WIDE.U32 R14, R27, 0x2, R14 ;  /* 0x000000021b0e8825 */ /* 0x001fe200078e000e */
[----:B------:R-:W-:Y:S02]  /*05e0*/  PRMT R27, RZ, 0x7610, R27 ;  /* 0x00007610ff1b7816 */ /* 0x000fe4000000001b */
[----:B------:R-:W5:Y:S04]  /*05f0*/  @!P1 LDG.E.U16 R23, desc[UR4][R36.64] ;  /* 0x0000000424179981 */ /* 0x000f68000c1e1500 */
[----:B------:R3:W5:Y:S01]  /*0600*/  @!P0 LDG.E.U16 R27, desc[UR4][R14.64] ;  /* 0x000000040e1b8981 */ /* 0x000762000c1e1500 */
[----:B-1----:R-:W-:-:S05]  /*0610*/  VIADD R31, R3, 0x80 ;  /* 0x00000080031f7836 */ /* 0x002fca0000000000 */
[-C--:B------:R-:W-:Y:S02]  /*0620*/  ISETP.GE.U32.AND P5, PT, R31, R2.reuse, PT ;  /* 0x000000021f00720c */ /* 0x080fe40003fa6070 */
[C---:B------:R-:W-:Y:S02]  /*0630*/  ISETP.GE.U32.AND P0, PT, R3.reuse, R2, PT ;  /* 0x000000020300720c */ /* 0x040fe40003f06070 */
[----:B------:R-:W-:-:S04]  /*0640*/  IADD3 R33, PT, PT, R3, 0x100, RZ ;  /* 0x0000010003217810 */ /* 0x000fc80007ffe0ff */
[----:B------:R-:W-:Y:S02]  /*0650*/  ISETP.GE.U32.AND P1, PT, R33, R2, PT ;  /* 0x000000022100720c */ /* 0x000fe40003f26070 */
[----:B------:R-:W-:-:S04]  /*0660*/  IADD3 R33, PT, PT, R3, 0x180, RZ ;  /* 0x0000018003217810 */ /* 0x000fc80007ffe0ff */
[----:B------:R-:W-:Y:S01]  /*0670*/  ISETP.GE.U32.AND P2, PT, R33, R2, PT ;  /* 0x000000022100720c */ /* 0x000fe20003f46070 */
[----:B------:R-:W-:Y:S04]  /*0680*/  BSSY.RECONVERGENT B0, `(.L_x_33558) ;  /* 0x000006a000007945 */ /* 0x000fe80003800200 */
[----:B------:R-:W-:Y:S01]  /*0690*/  BSSY.RELIABLE B1, `(.L_x_33559) ;  /* 0x0000062000017945 */ /* 0x000fe20003800100 */
[----:B----4-:R-:W-:-:S04]  /*06a0*/  @!P0 IMAD.U32 R30, R11, 0x10000, RZ ;  /* 0x000100000b1e8824 */ /* 0x010fc800078e00ff */
[----:B------:R-:W-:Y:S01]  /*06b0*/  @!P0 MUFU.LG2 R11, R30 ;  /* 0x0000001e000b8308 */ /* 0x000fe20000000c00 */
[----:B--2---:R-:W-:-:S07]  /*06c0*/  @!P5 SHF.L.U32 R26, R26, 0x10, RZ ;  /* 0x000000101a1ad819 */ /* 0x004fce00000006ff */
[----:B------:R-:W0:Y:S01]  /*06d0*/  @!P5 MUFU.LG2 R26, R26 ;  /* 0x0000001a001ad308 */ /* 0x000e220000000c00 */
[----:B---3--:R-:W-:Y:S02]  /*06e0*/  @!P5 IMAD.U32 R15, R16, 0x10000, RZ ;  /* 0x00010000100fd824 */ /* 0x008fe400078e00ff */
[----:B------:R-:W-:Y:S02]  /*06f0*/  @!P1 IMAD.U32 R16, R22, 0x10000, RZ ;  /* 0x0001000016109824 */ /* 0x000fe400078e00ff */
[----:B0-----:R-:W-:Y:S01]  /*0700*/  @!P5 FMUL.FTZ R14, R15, R26 ;  /* 0x0000001a0f0ed220 */ /* 0x001fe20000410000 */
[----:B------:R-:W-:-:S05]  /*0710*/  VIADD R15, R3, 0x200 ;  /* 0x00000200030f7836 */ /* 0x000fca0000000000 */
[----:B------:R-:W-:Y:S01]  /*0720*/  ISETP.GE.U32.AND P3, PT, R15, R2, PT ;  /* 0x000000020f00720c */ /* 0x000fe20003f66070 */
[----:B------:R-:W0:Y:S01]  /*0730*/  @!P5 MUFU.EX2 R14, R14 ;  /* 0x0000000e000ed308 */ /* 0x000e220000000800 */
[----:B------:R-:W-:-:S04]  /*0740*/  IADD3 R15, PT, PT, R3, 0x280, RZ ;  /* 0x00000280030f7810 */ /* 0x000fc80007ffe0ff */
[-C--:B------:R-:W-:Y:S01]  /*0750*/  ISETP.GE.U32.AND P4, PT, R15, R2.reuse, PT ;  /* 0x000000020f00720c */ /* 0x080fe20003f86070 */
[----:B------:R-:W-:Y:S01]  /*0760*/  VIADD R15, R3, 0x300 ;  /* 0x00000300030f7836 */ /* 0x000fe20000000000 */
[----:B------:R-:W1:Y:S04]  /*0770*/  @!P1 MUFU.LG2 R16, R16 ;  /* 0x0000001000109308 */ /* 0x000e680000000c00 */
[----:B------:R-:W-:Y:S01]  /*0780*/  ISETP.GE.U32.AND P6, PT, R15, R2, PT ;  /* 0x000000020f00720c */ /* 0x000fe20003fc6070 */
[----:B------:R-:W-:Y:S01]  /*0790*/  VIADD R15, R3, 0x380 ;  /* 0x00000380030f7836 */ /* 0x000fe20000000000 */
[----:B0-----:R-:W-:Y:S01]  /*07a0*/  @!P5 F2FP.BF16.F32.PACK_AB R4, RZ, R14 ;  /* 0x0000000eff04d23e */ /* 0x001fe200000010ff */
[----:B------:R-:W-:-:S03]  /*07b0*/  @!P0 IMAD.U32 R18, R18, 0x10000, RZ ;  /* 0x0001000012128824 */ /* 0x000fc600078e00ff */
[----:B------:R-:W-:Y:S01]  /*07c0*/  ISETP.GE.U32.AND P5, PT, R15, R2, PT ;  /* 0x000000020f00720c */ /* 0x000fe20003fa6070 */
[----:B------:R-:W-:Y:S01]  /*07d0*/  @!P0 FMUL.FTZ R11, R18, R11 ;  /* 0x0000000b120b8220 */ /* 0x000fe20000410000 */
[----:B------:R-:W-:Y:S01]  /*07e0*/  @!P2 IMAD.U32 R18, R24, 0x10000, RZ ;  /* 0x000100001812a824 */ /* 0x000fe200078e00ff */
[----:B------:R-:W0:Y:S01]  /*07f0*/  @!P0 LDC.64 R14, c[0x0][0x390] ;  /* 0x0000e400ff0e8b82 */ /* 0x000e220000000a00 */
[----:B-----5:R-:W-:Y:S01]  /*0800*/  @!P3 SHF.L.U32 R22, R25, 0x10, RZ ;  /* 0x000000101916b819 */ /* 0x020fe200000006ff */
[----:B------:R-:W-:-:S03]  /*0810*/  @!P1 IMAD.U32 R25, R20, 0x10000, RZ ;  /* 0x0001000014199824 */ /* 0x000fc600078e00ff */
[----:B------:R-:W2:Y:S01]  /*0820*/  @!P2 MUFU.LG2 R18, R18 ;  /* 0x000000120012a308 */ /* 0x000ea20000000c00 */
[----:B-1----:R-:W-:-:S07]  /*0830*/  @!P1 FMUL.FTZ R24, R25, R16 ;  /* 0x0000001019189220 */ /* 0x002fce0000410000 */
[----:B------:R-:W-:Y:S08]  /*0840*/  @!P3 MUFU.LG2 R22, R22 ;  /* 0x000000160016b308 */ /* 0x000ff00000000c00 */
[----:B------:R-:W1:Y:S01]  /*0850*/  @!P0 MUFU.EX2 R11, R11 ;  /* 0x0000000b000b8308 */ /* 0x000e620000000800 */
[----:B------:R-:W-:Y:S01]  /*0860*/  @!P2 SHF.L.U32 R19, R19, 0x10, RZ ;  /* 0x000000101313a819 */ /* 0x000fe200000006ff */
[----:B------:R-:W-:-:S06]  /*0870*/  @!P4 IMAD.U32 R17, R17, 0x10000, RZ ;  /* 0x000100001111c824 */ /* 0x000fcc00078e00ff */
[----:B------:R-:W3:Y:S01]  /*0880*/  @!P4 MUFU.LG2 R17, R17 ;  /* 0x000000110011c308 */ /* 0x000ee20000000c00 */
[----:B------:R-:W-:Y:S01]  /*0890*/  @!P6 SHF.L.U32 R21, R21, 0x10, RZ ;  /* 0x000000101515e819 */ /* 0x000fe200000006ff */
[----:B------:R-:W-:-:S06]  /*08a0*/  @!P5 IMAD.U32 R29, R29, 0x10000, RZ ;  /* 0x000100001d1dd824 */ /* 0x000fcc00078e00ff */
[----:B------:R-:W4:Y:S08]  /*08b0*/  @!P6 MUFU.LG2 R21, R21 ;  /* 0x000000150015e308 */ /* 0x000f300000000c00 */
[----:B------:R-:W5:Y:S01]  /*08c0*/  @!P5 MUFU.LG2 R16, R29 ;  /* 0x0000001d0010d308 */ /* 0x000f620000000c00 */
[----:B--2---:R-:W-:Y:S01]  /*08d0*/  @!P2 FMUL.FTZ R18, R19, R18 ;  /* 0x000000121312a220 */ /* 0x004fe20000410000 */
[----:B------:R-:W-:Y:S01]  /*08e0*/  @!P6 SHF.L.U32 R28, R28, 0x10, RZ ;  /* 0x000000101c1ce819 */ /* 0x000fe200000006ff */
[----:B------:R-:W-:-:S02]  /*08f0*/  @!P0 IMAD.IADD R19, R0, 0x1, R3 ;  /* 0x0000000100138824 */ /* 0x000fc400078e0203 */
[----:B------:R-:W-:Y:S01]  /*0900*/  @!P4 IMAD.U32 R20, R23, 0x10000, RZ ;  /* 0x000100001714c824 */ /* 0x000fe200078e00ff */
[----:B------:R-:W-:Y:S01]  /*0910*/  @!P5 SHF.L.U32 R27, R27, 0x10, RZ ;  /* 0x000000101b1bd819 */ /* 0x000fe200000006ff */
[----:B------:R-:W-:Y:S01]  /*0920*/  @!P3 IMAD.U32 R25, R13, 0x10000, RZ ;  /* 0x000100000d19b824 */ /* 0x000fe200078e00ff */
[----:B-1----:R-:W-:Y:S01]  /*0930*/  @!P0 F2FP.BF16.F32.PACK_AB R12, RZ, R11 ;  /* 0x0000000bff0c823e */ /* 0x002fe200000010ff */
[----:B0-----:R-:W-:-:S04]  /*0940*/  @!P0 IMAD.WIDE.U32 R14, R19, 0x2, R14 ;  /* 0x00000002130e8825 */ /* 0x001fc800078e000e */
[----:B---3--:R-:W-:Y:S01]  /*0950*/  @!P4 FMUL.FTZ R20, R20, R17 ;  /* 0x000000111414c220 */ /* 0x008fe20000410000 */
[----:B----4-:R-:W-:Y:S01]  /*0960*/  @!P6 FMUL.FTZ R21, R28, R21 ;  /* 0x000000151c15e220 */ /* 0x010fe20000410000 */
[----:B------:R-:W-:Y:S02]  /*0970*/  @!P0 IMAD.MOV.U32 R3, RZ, RZ, R31 ;  /* 0x000000ffff038224 */ /* 0x000fe400078e001f */
[----:B------:R-:W-:Y:S01]  /*0980*/  @!P3 FMUL.FTZ R22, R25, R22 ;  /* 0x000000161916b220 */ /* 0x000fe20000410000 */
[----:B-----5:R-:W-:Y:S01]  /*0990*/  @!P5 FMUL.FTZ R16, R27, R16 ;  /* 0x000000101b10d220 */ /* 0x020fe20000410000 */
        /* <DEDUP_REMOVED lines=27> */
.L_x_33560:
[----:B------:R-:W-:-:S13]  /*0b50*/  ISETP.GE.U32.AND P0, PT, R3, R2, PT ;  /* 0x000000020300720c */ /* 0x000fda0003f06070 */
[----:B------:R-:W-:Y:S05]  /*0b60*/  @P0 BRA `(.L_x_33562) ;  /* 0x0000000000300947 */ /* 0x000fea0003800000 */
[----:B0-----:R-:W0:Y:S01]  /*0b70*/  LDC.64 R4, c[0x0][0x390] ;  /* 0x0000e400ff047b82 */ /* 0x001e220000000a00 */
[----:B------:R-:W-:Y:S01]  /*0b80*/  IADD3 R11, PT, PT, R0, R3, RZ ;  /* 0x00000003000b7210 */ /* 0x000fe20007ffe0ff */
[----:B------:R-:W-:-:S04]  /*0b90*/  VIADD R3, R3, 0x80 ;  /* 0x0000008003037836 */ /* 0x000fc80000000000 */
[----:B0-----:R-:W-:-:S05]  /*0ba0*/  IMAD.WIDE.U32 R4, R11, 0x2, R4 ;  /* 0x000000020b047825 */ /* 0x001fca00078e0004 */
[----:B------:R1:W-:Y:S02]  /*0bb0*/  STG.E.U16 desc[UR4][R4.64], R6 ;  /* 0x0000000604007986 */ /* 0x0003e4000c101504 */
.L_x_33561:
[----:B------:R-:W-:-:S13]  /*0bc0*/  ISETP.GE.U32.AND P0, PT, R3, R2, PT ;  /* 0x000000020300720c */ /* 0x000fda0003f06070 */
[----:B------:R-:W-:Y:S05]  /*0bd0*/  @P0 BRA `(.L_x_33563) ;  /* 0x0000000000340947 */ /* 0x000fea0003800000 */
[----:B01----:R-:W0:Y:S01]  /*0be0*/  LDC.64 R4, c[0x0][0x390] ;  /* 0x0000e400ff047b82 */ /* 0x003e220000000a00 */
[----:B------:R-:W-:Y:S01]  /*0bf0*/  IADD3 R11, PT, PT, R0, R3, RZ ;  /* 0x00000003000b7210 */ /* 0x000fe20007ffe0ff */
[----:B------:R-:W-:-:S04]  /*0c00*/  VIADD R3, R3, 0x80 ;  /* 0x0000008003037836 */ /* 0x000fc80000000000 */
[----:B0-----:R-:W-:-:S05]  /*0c10*/  IMAD.WIDE.U32 R4, R11, 0x2, R4 ;  /* 0x000000020b047825 */ /* 0x001fca00078e0004 */
[----:B------:R1:W-:Y:S02]  /*0c20*/  STG.E.U16 desc[UR4][R4.64], R7 ;  /* 0x0000000704007986 */ /* 0x0003e4000c101504 */
.L_x_33562:
        /* <DEDUP_REMOVED lines=8> */
.L_x_33563:
[----:B------:R-:W-:Y:S05]  /*0cb0*/  BSYNC.RELIABLE B1 ;  /* 0x0000000000017941 */ /* 0x000fea0003800100 */
.L_x_33559:
[----:B------:R-:W-:-:S13]  /*0cc0*/  ISETP.GE.U32.AND P0, PT, R3, R2, PT ;  /* 0x000000020300720c */ /* 0x000fda0003f06070 */
[----:B012---:R-:W0:Y:S01]  /*0cd0*/  @!P0 LDC.64 R4, c[0x0][0x390] ;  /* 0x0000e400ff048b82 */ /* 0x007e220000000a00 */
[----:B------:R-:W-:Y:S01]  /*0ce0*/  @!P0 IADD3 R7, PT, PT, R0, R3, RZ ;  /* 0x0000000300078210 */ /* 0x000fe20007ffe0ff */
[----:B------:R-:W-:-:S04]  /*0cf0*/  @!P0 VIADD R3, R3, 0x80 ;  /* 0x0000008003038836 */ /* 0x000fc80000000000 */
[----:B0-----:R-:W-:-:S05]  /*0d00*/  @!P0 IMAD.WIDE.U32 R4, R7, 0x2, R4 ;  /* 0x0000000207048825 */ /* 0x001fca00078e0004 */
[----:B------:R2:W-:Y:S02]  /*0d10*/  @!P0 STG.E.U16 desc[UR4][R4.64], R9 ;  /* 0x0000000904008986 */ /* 0x0005e4000c101504 */
.L_x_33564:
[----:B------:R-:W-:Y:S05]  /*0d20*/  BSYNC.RECONVERGENT B0 ;  /* 0x0000000000007941 */ /* 0x000fea0003800200 */
.L_x_33558:
        /* <DEDUP_REMOVED lines=8> */
.L_x_33557:
        /* <DEDUP_REMOVED lines=10> */
[----:B------:R-:W-:-:S05]  /*0e50*/  IMAD.WIDE.U32 R10, R4, 0x4, R2 ;  /* 0x00000004040a7825 */ /* 0x000fca00078e0002 */
[----:B------:R-:W5:Y:S04]  /*0e60*/  LDG.E R2, desc[UR4][R10.64] ;  /* 0x000000040a027981 */ /* 0x000f68000c1e1900 */
[----:B------:R-:W5:Y:S04]  /*0e70*/  LDG.E R6, desc[UR4][R10.64+0x400] ;  /* 0x000400040a067981 */ /* 0x000f68000c1e1900 */
[----:B------:R-:W5:Y:S04]  /*0e80*/  LDG.E R5, desc[UR4][R10.64+0x600] ;  /* 0x000600040a057981 */ /* 0x000f68000c1e1900 */
[----:B------:R0:W5:Y:S01]  /*0e90*/  LDG.E R7, desc[UR4][R10.64+0x200] ;  /* 0x000200040a077981 */ /* 0x000162000c1e1900 */
[C---:B--2---:R-:W-:Y:S01]  /*0ea0*/  IMAD.U32 R12, R14.reuse, 0x10000, RZ ;  /* 0x000100000e0c7824 */ /* 0x044fe200078e00ff */
[----:B------:R-:W-:Y:S01]  /*0eb0*/  PRMT R14, R14, 0x7632, R14 ;  /* 0x000076320e0e7816 */ /* 0x000fe2000000000e */
[----:B---3--:R-:W-:-:S04]  /*0ec0*/  IMAD.U32 R3, R16, 0x10000, RZ ;  /* 0x0001000010037824 */ /* 0x008fc800078e00ff */
[----:B------:R-:W1:Y:S01]  /*0ed0*/  MUFU.LG2 R12, R12 ;  /* 0x0000000c000c7308 */ /* 0x000e620000000c00 */
[----:B----4-:R-:W-:Y:S01]  /*0ee0*/  SHF.L.U32 R8, R17, 0x10, RZ ;  /* 0x0000001011087819 */ /* 0x010fe200000006ff */
[----:B------:R-:W-:Y:S01]  /*0ef0*/  IMAD.U32 R14, R14, 0x10000, RZ ;  /* 0x000100000e0e7824 */ /* 0x000fe200078e00ff */
[----:B------:R-:W-:Y:S02]  /*0f00*/  PRMT R16, R16, 0x7632, R16 ;  /* 0x0000763210107816 */ /* 0x000fe40000000010 */
[----:B-----5:R-:W-:-:S03]  /*0f10*/  SHF.L.U32 R13, R15, 0x10, RZ ;  /* 0x000000100f0d7819 */ /* 0x020fc600000006ff */
[----:B------:R-:W2:Y:S01]  /*0f20*/  MUFU.LG2 R3, R3 ;  /* 0x0000000300037308 */ /* 0x000ea20000000c00 */
[----:B------:R-:W-:Y:S02]  /*0f30*/  PRMT R15, R15, 0x7632, R15 ;  /* 0x000076320f0f7816 */ /* 0x000fe4000000000f */
[----:B------:R-:W-:Y:S01]  /*0f40*/  PRMT R17, R17, 0x7632, R17 ;  /* 0x0000763211117816 */ /* 0x000fe20000000011 */
[----:B0-----:R-:W-:Y:S01]  /*0f50*/  IMAD.U32 R11, R16, 0x10000, RZ ;  /* 0x00010000100b7824 */ /* 0x001fe200078e00ff */
[----:B------:R-:W-:-:S03]  /*0f60*/  SHF.L.U32 R9, R15, 0x10, RZ ;  /* 0x000000100f097819 */ /* 0x000fc600000006ff */
[----:B------:R-:W0:Y:S01]  /*0f70*/  MUFU.LG2 R8, R8 ;  /* 0x0000000800087308 */ /* 0x000e220000000c00 */
[----:B------:R-:W-:-:S07]  /*0f80*/  IMAD.U32 R20, R17, 0x10000, RZ ;  /* 0x0001000011147824 */ /* 0x000fce00078e00ff */
[----:B------:R-:W3:Y:S01]  /*0f90*/  MUFU.LG2 R10, R14 ;  /* 0x0000000e000a7308 */ /* 0x000ee20000000c00 */
[----:B------:R-:W-:-:S07]  /*0fa0*/  SHF.L.U32 R15, R2, 0x10, RZ ;  /* 0x00000010020f7819 */ /* 0x000fce00000006ff */
[----:B------:R-:W4:Y:S01]  /*0fb0*/  MUFU.LG2 R13, R13 ;  /* 0x0000000d000d7308 */ /* 0x000f220000000c00 */
[----:B------:R-:W-:Y:S01]  /*0fc0*/  SHF.L.U32 R18, R6, 0x10, RZ ;  /* 0x0000001006127819 */ /* 0x000fe200000006ff */
[----:B-1----:R-:W-:Y:S01]  /*0fd0*/  FMUL.FTZ R15, R15, R12 ;  /* 0x0000000c0f0f7220 */ /* 0x002fe20000410000 */
[----:B------:R-:W-:Y:S02]  /*0fe0*/  PRMT R6, R2, 0x7632, R6 ;  /* 0x0000763202067816 */ /* 0x000fe40000000006 */
[----:B------:R-:W-:-:S03]  /*0ff0*/  SHF.L.U32 R19, R5, 0x10, RZ ;  /* 0x0000001005137819 */ /* 0x000fc600000006ff */
[----:B------:R-:W1:Y:S01]  /*1000*/  MUFU.LG2 R11, R11 ;  /* 0x0000000b000b7308 */ /* 0x000e620000000c00 */
[----:B------:R-:W-:Y:S01]  /*1010*/  IMAD.U32 R17, R6, 0x10000, RZ ;  /* 0x0001000006117824 */ /* 0x000fe200078e00ff */
[----:B------:R-:W-:-:S06]  /*1020*/  PRMT R5, R7, 0x7632, R5 ;  /* 0x0000763207057816 */ /* 0x000fcc0000000005 */
[----:B------:R5:W-:Y:S01]  /*1030*/  MUFU.LG2 R12, R20 ;  /* 0x00000014000c7308 */ /* 0x000be20000000c00 */
[----:B------:R-:W-:Y:S02]  /*1040*/  IMAD.U32 R16, R7, 0x10000, RZ ;  /* 0x0001000007107824 */ /* 0x000fe400078e00ff */
[----:B--2---:R-:W-:-:S05]  /*1050*/  FMUL.FTZ R18, R18, R3 ;  /* 0x0000000312127220 */ /* 0x004fca0000410000 */
[----:B------:R-:W2:Y:S01]  /*1060*/  MUFU.LG2 R9, R9 ;  /* 0x0000000900097308 */ /* 0x000ea20000000c00 */
[----:B------:R-:W2:Y:S01]  /*1070*/  LDC.64 R2, c[0x0][0x390] ;  /* 0x0000e400ff027b82 */ /* 0x000ea20000000a00 */
[----:B0-----:R-:W-:Y:S01]  /*1080*/  FMUL.FTZ R19, R19, R8 ;  /* 0x0000000813137220 */ /* 0x001fe20000410000 */
[----:B---3--:R-:W-:Y:S01]  /*1090*/  FMUL.FTZ R17, R17, R10 ;  /* 0x0000000a11117220 */ /* 0x008fe20000410000 */
[----:B------:R-:W-:Y:S02]  /*10a0*/  PRMT R8, R6, 0x7632, R8 ;  /* 0x0000763206087816 */ /* 0x000fe40000000008 */
[C---:B------:R-:W-:Y:S01]  /*10b0*/  PRMT R10, R5.reuse, 0x7632, R10 ;  /* 0x00007632050a7816 */ /* 0x040fe2000000000a */
[----:B----4-:R-:W-:Y:S02]  /*10c0*/  FMUL.FTZ R16, R16, R13 ;  /* 0x0000000d10107220 */ /* 0x010fe40000410000 */
[----:B------:R0:W-:Y:S01]  /*10d0*/  MUFU.EX2 R13, R15 ;  /* 0x0000000f000d7308 */ /* 0x0001e20000000800 */
[----:B-----5:R-:W-:Y:S01]  /*10e0*/  IMAD.U32 R20, R8, 0x10000, RZ ;  /* 0x0001000008147824 */ /* 0x020fe200078e00ff */
[----:B------:R-:W-:-:S02]  /*10f0*/  SHF.L.U32 R14, R5, 0x10, RZ ;  /* 0x00000010050e7819 */ /* 0x000fc400000006ff */
[----:B0-----:R-:W-:Y:S01]  /*1100*/  SHF.L.U32 R15, R10, 0x10, RZ ;  /* 0x000000100a0f7819 */ /* 0x001fe200000006ff */
[----:B-1----:R-:W-:Y:S02]  /*1110*/  FMUL.FTZ R11, R20, R11 ;  /* 0x0000000b140b7220 */ /* 0x002fe40000410000 */
[----:B--2---:R-:W-:Y:S02]  /*1120*/  FMUL.FTZ R9, R14, R9 ;  /* 0x000000090e097220 */ /* 0x004fe40000410000 */
[----:B------:R-:W-:Y:S01]  /*1130*/  FMUL.FTZ R12, R15, R12 ;  /* 0x0000000c0f0c7220 */ /* 0x000fe20000410000 */
[----:B------:R-:W-:Y:S04]  /*1140*/  MUFU.EX2 R7, R16 ;  /* 0x0000001000077308 */ /* 0x000fe80000000800 */
[----:B------:R-:W-:Y:S04]  /*1150*/  MUFU.EX2 R6, R18 ;  /* 0x0000001200067308 */ /* 0x000fe80000000800 */
[----:B------:R-:W-:Y:S04]  /*1160*/  MUFU.EX2 R5, R19 ;  /* 0x0000001300057308 */ /* 0x000fe80000000800 */
[----:B------:R-:W0:Y:S04]  /*1170*/  MUFU.EX2 R8, R17 ;  /* 0x0000001100087308 */ /* 0x000e280000000800 */
[----:B------:R-:W1:Y:S04]  /*1180*/  MUFU.EX2 R10, R9 ;  /* 0x00000009000a7308 */ /* 0x000e680000000800 */
[----:B------:R-:W2:Y:S04]  /*1190*/  MUFU.EX2 R11, R11 ;  /* 0x0000000b000b7308 */ /* 0x000ea80000000800 */
[----:B------:R-:W3:Y:S01]  /*11a0*/  MUFU.EX2 R12, R12 ;  /* 0x0000000c000c7308 */ /* 0x000ee20000000800 */
[----:B------:R-:W-:Y:S01]  /*11b0*/  IMAD.WIDE.U32 R2, R0, 0x2, R2 ;  /* 0x0000000200027825 */ /* 0x000fe200078e0002 */
[----:B0-----:R-:W-:-:S02]  /*11c0*/  F2FP.BF16.F32.PACK_AB R13, R8, R13 ;  /* 0x0000000d080d723e */ /* 0x001fc400000010ff */
[----:B-1----:R-:W-:Y:S01]  /*11d0*/  F2FP.BF16.F32.PACK_AB R7, R10, R7 ;  /* 0x000000070a07723e */ /* 0x002fe200000010ff */
[----:B------:R-:W-:Y:S01]  /*11e0*/  IMAD.WIDE.U32 R2, R4, 0x4, R2 ;  /* 0x0000000404027825 */ /* 0x000fe200078e0002 */
[----:B--2---:R-:W-:Y:S02]  /*11f0*/  F2FP.BF16.F32.PACK_AB R15, R11, R6 ;  /* 0x000000060b0f723e */ /* 0x004fe400000010ff */
[----:B---3--:R-:W-:Y:S02]  /*1200*/  F2FP.BF16.F32.PACK_AB R5, R12, R5 ;  /* 0x000000050c05723e */ /* 0x008fe400000010ff */
[----:B------:R-:W-:Y:S04]  /*1210*/  STG.E desc[UR4][R2.64], R13 ;  /* 0x0000000d02007986 */ /* 0x000fe8000c101904 */
[----:B------:R-:W-:Y:S04]  /*1220*/  STG.E desc[UR4][R2.64+0x200], R7 ;  /* 0x0002000702007986 */ /* 0x000fe8000c101904 */
[----:B------:R-:W-:Y:S04]  /*1230*/  STG.E desc[UR4][R2.64+0x400], R15 ;  /* 0x0004000f02007986 */ /* 0x000fe8000c101904 */
[----:B------:R-:W-:Y:S01]  /*1240*/  STG.E desc[UR4][R2.64+0x600], R5 ;  /* 0x0006000502007986 */ /* 0x000fe2000c101904 */
[----:B------:R-:W-:Y:S05]  /*1250*/  EXIT ;  /* 0x000000000000794d */ /* 0x000fea0003800000 */
.L_x_33565:
        /* <DEDUP_REMOVED lines=10> */
.L_x_60986:


//--------------------- .text._ZN2at6native29vectorized_elementwise_kernelILi4EZZZNS0_50_GLOBAL__N__2680c7bb_12_PowKernel_cu_7dd49032_317024pow_tensor_tensor_kernelERNS_18TensorIteratorBaseEENKUlvE_clEvENKUlvE9_clEvEUlN3c108BFloat16ES8_E_St5arrayIPcLm3EEEEviT0_T1_ --------------------------
	.section	.text._ZN2at6native29vectorized_elementwise_kernelILi4EZZZNS0_50_GLOBAL__N__2680c7bb_12_PowKernel_cu_7dd49032_317024pow_tensor_tensor_kernelERNS_18TensorIteratorBaseEENKUlvE_clEvENKUlvE9_clEvEUlN3c108BFloat16ES8_E_St5arrayIPcLm3EEEEviT0_T1_,"ax",@progbits
	.align	128
        .global         _ZN2at6native29vectorized_elementwise_kernelILi4EZZZNS0_50_GLOBAL__N__2680c7bb_12_PowKernel_cu_7dd49032_317024pow_tensor_tensor_kernelERNS_18TensorIteratorBaseEENKUlvE_clEvENKUlvE9_clEvEUlN3c108BFloat16ES8_E_St5arrayIPcLm3EEEEviT0_T1_
        .type           _ZN2at6native29vectorized_elementwise_kernelILi4EZZZNS0_50_GLOBAL__N__2680c7bb_12_PowKernel_cu_7dd49032_317024pow_tensor_tensor_kernelERNS_18TensorIteratorBaseEENKUlvE_clEvENKUlvE9_clEvEUlN3c108BFloat16ES8_E_St5arrayIPcLm3EEEEviT0_T1_,@function
        .size           _ZN2at6native29vectorized_elementwise_kernelILi4EZZZNS0_50_GLOBAL__N__2680c7bb_12_PowKernel_cu_7dd49032_317024pow_tensor_tensor_kernelERNS_18TensorIteratorBaseEENKUlvE_clEvENKUlvE9_clEvEUlN3c108BFloat16ES8_E_St5arrayIPcLm3EEEEviT0_T1_,(.L_x_60987 - _ZN2at6native29vectorized_elementwise_kernelILi4EZZZNS0_50_GLOBAL__N__2680c7bb_12_PowKernel_cu_7dd49032_317024pow_tensor_tensor_kernelERNS_18TensorIteratorBaseEENKUlvE_clEvENKUlvE9_clEvEUlN3c108BFloat16ES8_E_St5arrayIPcLm3EEEEviT0_T1_)
        .other          _ZN2at6native29vectorized_elementwise_kernelILi4EZZZNS0_50_GLOBAL__N__2680c7bb_12_PowKernel_cu_7dd49032_317024pow_tensor_tensor_kernelERNS_18TensorIteratorBaseEENKUlvE_clEvENKUlvE9_clEvEUlN3c108BFloat16ES8_E_St5arrayIPcLm3EEEEviT0_T1_,@"STO_CUDA_ENTRY STV_DEFAULT"
_ZN2at6native29vectorized_elementwise_kernelILi4EZZZNS0_50_GLOBAL__N__2680c7bb_12_PowKernel_cu_7dd49032_317024pow_tensor_tensor_kernelERNS_18TensorIteratorBaseEENKUlvE_clEvENKUlvE9_clEvEUlN3c108BFloat16ES8_E_St5arrayIPcLm3EEEEviT0_T1_:
.text._ZN2at6native29vectorized_elementwise_kernelILi4EZZZNS0_50_GLOBAL__N__2680c7bb_12_PowKernel_cu_7dd49032_317024pow_tensor_tensor_kernelERNS_18TensorIteratorBaseEENKUlvE_clEvENKUlvE9_clEvEUlN3c108BFloat16ES8_E_St5arrayIPcLm3EEEEviT0_T1_:
        /* <DEDUP_REMOVED lines=181> */
.L_x_33569:
[----:B------:R-:W-:-:S13]  /*0b50*/  ISETP.GE.U32.AND P0, PT, R3, R2, PT ;  /* 0x000000020300720c */ /* 0x000fda0003f06070 */
[----:B------:R-:W-:Y:S05]  /*0b60*/  @P0 BRA `(.L_x_33571) ;  /* 0x0000000000300947 */ /* 0x000fea0003800000 */
[----:B0-----:R-:W0:Y:S01]  /*0b70*/  LDC.64 R4, c[0x0][0x390] ;  /* 0x0000e400ff047b82 */ /* 0x001e220000000a00 */
[----:B------:R-:W-:Y:S01]  /*0b80*/  IADD3 R11, PT, PT, R0, R3, RZ ;  /* 0x00000003000b7210 */ /* 0x000fe20007ffe0ff */
[----:B------:R-:W-:-:S04]  /*0b90*/  VIADD R3, R3, 0x80 ;  /* 0x0000008003037836 */ /* 0x000fc80000000000 */
[----:B0-----:R-:W-:-:S05]  /*0ba0*/  IMAD.WIDE.U32 R4, R11, 0x2, R4 ;  /* 0x000000020b047825 */ /* 0x001fca00078e0004 */
[----:B------:R1:W-:Y:S02]  /*0bb0*/  STG.E.U16 desc[UR4][R4.64], R6 ;  /* 0x0000000604007986 */ /* 0x0003e4000c101504 */
.L_x_33570:
[----:B------:R-:W-:-:S13]  /*0bc0*/  ISETP.GE.U32.AND P0, PT, R3, R2, PT ;  /* 0x000000020300720c */ /* 0x000fda0003f06070 */
[----:B------:R-:W-:Y:S05]  /*0bd0*/  @P0 BRA `(.L_x_33572) ;  /* 0x0000000000340947 */ /* 0x000fea0003800000 */
[----:B01----:R-:W0:Y:S01]  /*0be0*/  LDC.64 R4, c[0x0][0x390] ;  /* 0x0000e400ff047b82 */ /* 0x003e220000000a00 */
[----:B------:R-:W-:Y:S01]  /*0bf0*/  IADD3 R11, PT, PT, R0, R3, RZ ;  /* 0x00000003000b7210 */ /* 0x000fe20007ffe0ff */
[----:B------:R-:W-:-:S04]  /*0c00*/  VIADD R3, R3, 0x80 ;  /* 0x0000008003037836 */ /* 0x000fc80000000000 */
[----:B0-----:R-:W-:-:S05]  /*0c10*/  IMAD.WIDE.U32 R4, R11, 0x2, R4 ;  /* 0x000000020b047825 */ /* 0x001fca00078e0004 */
[----:B------:R1:W-:Y:S02]  /*0c20*/  STG.E.U16 desc[UR4][R4.64], R7 ;  /* 0x0000000704007986 */ /* 0x0003e4000c101504 */
.L_x_33571:
        /* <DEDUP_REMOVED lines=8> */
.L_x_33572:
[----:B------:R-:W-:Y:S05]  /*0cb0*/  BSYNC.RELIABLE B1 ;  /* 0x0000000000017941 */ /* 0x000fea0003800100 */
.L_x_33568:
[----:B------:R-:W-:-:S13]  /*0cc0*/  ISETP.GE.U32.AND P0, PT, R3, R2, PT ;  /* 0x000000020300720c */ /* 0x000fda0003f06070 */
[----:B012---:R-:W0:Y:S01]  /*0cd0*/  @!P0 LDC.64 R4, c[0x0][0x390] ;  /* 0x0000e400ff048b82 */ /* 0x007e220000000a00 */
[----:B------:R-:W-:Y:S01]  /*0ce0*/  @!P0 IADD3 R7, PT, PT, R0, R3, RZ ;  /* 0x0000000300078210 */ /* 0x000fe20007ffe0ff */
[----:B------:R-:W-:-:S04]  /*0cf0*/  @!P0 VIADD R3, R3, 0x80 ;  /* 0x0000008003038836 */ /* 0x000fc80000000000 */
[----:B0-----:R-:W-:-:S05]  /*0d00*/  @!P0 IMAD.WIDE.U32 R4, R7, 0x2, R4 ;  /* 0x0000000207048825 */ /* 0x001fca00078e0004 */
[----:B------:R2:W-:Y:S02]  /*0d10*/  @!P0 STG.E.U16 desc[UR4][R4.64], R9 ;  /* 0x0000000904008986 */ /* 0x0005e4000c101504 */
.L_x_33573:
[----:B------:R-:W-:Y:S05]  /*0d20*/  BSYNC.RECONVERGENT B0 ;  /* 0x0000000000007941 */ /* 0x000fea0003800200 */
.L_x_33567:
        /* <DEDUP_REMOVED lines=8> */
.L_x_33566:
        /* <DEDUP_REMOVED lines=8> */
[----:B------:R-:W-:-:S05]  /*0e30*/  IMAD.WIDE.U32 R18, R6, 0x8, R2 ;  /* 0x0000000806127825 */ /* 0x000fca00078e0002 */
[----:B------:R-:W4:Y:S04]  /*0e40*/  LDG.E.64 R4, desc[UR4][R18.64] ;  /* 0x0000000412047981 */ /* 0x000f28000c1e1b00 */
[----:B------:R0:W5:Y:S01]  /*0e50*/  LDG.E.64 R2, desc[UR4][R18.64+0x400] ;  /* 0x0004000412027981 */ /* 0x000162000c1e1b00 */
[C---:B--2---:R-:W-:Y:S01]  /*0e60*/  IMAD.U32 R12, R10.reuse, 0x10000, RZ ;  /* 0x000100000a0c7824 */ /* 0x044fe200078e00ff */
[----:B------:R-:W-:Y:S02]  /*0e70*/  PRMT R10, R10, 0x7632, R10 ;  /* 0x000076320a0a7816 */ /* 0x000fe4000000000a */
[----:B------:R-:W-:Y:S01]  /*0e80*/  SHF.L.U32 R14, R11, 0x10, RZ ;  /* 0x000000100b0e7819 */ /* 0x000fe200000006ff */
[----:B---3--:R-:W-:Y:S01]  /*0e90*/  IMAD.U32 R13, R8, 0x10000, RZ ;  /* 0x00010000080d7824 */ /* 0x008fe200078e00ff */
[----:B------:R-:W-:Y:S01]  /*0ea0*/  SHF.L.U32 R7, R9, 0x10, RZ ;  /* 0x0000001009077819 */ /* 0x000fe200000006ff */
[----:B------:R-:W1:Y:S01]  /*0eb0*/  MUFU.LG2 R12, R12 ;  /* 0x0000000c000c7308 */ /* 0x000e620000000c00 */
[----:B------:R-:W-:Y:S01]  /*0ec0*/  IMAD.U32 R10, R10, 0x10000, RZ ;  /* 0x000100000a0a7824 */ /* 0x000fe200078e00ff */
[----:B------:R-:W-:-:S02]  /*0ed0*/  PRMT R11, R11, 0x7632, R11 ;  /* 0x000076320b0b7816 */ /* 0x000fc4000000000b */
[----:B------:R-:W-:Y:S02]  /*0ee0*/  PRMT R9, R8, 0x7632, R9 ;  /* 0x0000763208097816 */ /* 0x000fe40000000009 */
[----:B------:R-:W-:Y:S02]  /*0ef0*/  SHF.L.U32 R16, R11, 0x10, RZ ;  /* 0x000000100b107819 */ /* 0x000fe400000006ff */
[----:B------:R-:W-:Y:S01]  /*0f00*/  MUFU.LG2 R7, R7 ;  /* 0x0000000700077308 */ /* 0x000fe20000000c00 */
[C---:B------:R-:W-:Y:S01]  /*0f10*/  PRMT R11, R9.reuse, 0x7632, R11 ;  /* 0x00007632090b7816 */ /* 0x040fe2000000000b */
[----:B0-----:R-:W-:-:S04]  /*0f20*/  IMAD.U32 R19, R9, 0x10000, RZ ;  /* 0x0001000009137824 */ /* 0x001fc800078e00ff */
[----:B------:R-:W-:Y:S02]  /*0f30*/  IMAD.U32 R20, R11, 0x10000, RZ ;  /* 0x000100000b147824 */ /* 0x000fe400078e00ff */
[----:B------:R-:W0:Y:S08]  /*0f40*/  MUFU.LG2 R10, R10 ;  /* 0x0000000a000a7308 */ /* 0x000e300000000c00 */
[----:B------:R-:W2:Y:S01]  /*0f50*/  MUFU.LG2 R14, R14 ;  /* 0x0000000e000e7308 */ /* 0x000ea20000000c00 */
[----:B----4-:R-:W-:Y:S01]  /*0f60*/  SHF.L.U32 R15, R4, 0x10, RZ ;  /* 0x00000010040f7819 */ /* 0x010fe200000006ff */
[----:B------:R-:W-:Y:S01]  /*0f70*/  IMAD.U32 R17, R5, 0x10000, RZ ;  /* 0x0001000005117824 */ /* 0x000fe200078e00ff */
[----:B-----5:R-:W-:-:S03]  /*0f80*/  SHF.L.U32 R18, R2, 0x10, RZ ;  /* 0x0000001002127819 */ /* 0x020fc600000006ff */
[----:B-1----:R-:W-:Y:S02]  /*0f90*/  FMUL.FTZ R11, R15, R12 ;  /* 0x0000000c0f0b7220 */ /* 0x002fe40000410000 */
[----:B------:R-:W-:Y:S01]  /*0fa0*/  MUFU.LG2 R9, R19 ;  /* 0x0000001300097308 */ /* 0x000fe20000000c00 */
[----:B------:R-:W-:-:S05]  /*0fb0*/  PRMT R2, R4, 0x7632, R2 ;  /* 0x0000763204027816 */ /* 0x000fca0000000002 */
[----:B------:R-:W-:Y:S02]  /*0fc0*/  IMAD.U32 R15, R2, 0x10000, RZ ;  /* 0x00010000020f7824 */ /* 0x000fe400078e00ff */
[----:B------:R-:W1:Y:S02]  /*0fd0*/  MUFU.LG2 R13, R13 ;  /* 0x0000000d000d7308 */ /* 0x000e640000000c00 */
[----:B0-----:R-:W-:Y:S01]  /*0fe0*/  FMUL.FTZ R15, R15, R10 ;  /* 0x0000000a0f0f7220 */ /* 0x001fe20000410000 */
[----:B--2---:R-:W-:-:S05]  /*0ff0*/  FMUL.FTZ R14, R17, R14 ;  /* 0x0000000e110e7220 */ /* 0x004fca0000410000 */
[----:B------:R0:W2:Y:S08]  /*1000*/  MUFU.LG2 R8, R16 ;  /* 0x0000001000087308 */ /* 0x0000b00000000c00 */
[----:B------:R-:W3:Y:S01]  /*1010*/  MUFU.LG2 R12, R20 ;  /* 0x00000014000c7308 */ /* 0x000ee20000000c00 */
[----:B0-----:R-:W-:Y:S01]  /*1020*/  SHF.L.U32 R16, R3, 0x10, RZ ;  /* 0x0000001003107819 */ /* 0x001fe200000006ff */
[----:B-1----:R-:W-:Y:S01]  /*1030*/  FMUL.FTZ R18, R18, R13 ;  /* 0x0000000d12127220 */ /* 0x002fe20000410000 */
[----:B------:R-:W-:-:S02]  /*1040*/  PRMT R3, R5, 0x7632, R3 ;  /* 0x0000763205037816 */ /* 0x000fc40000000003 */
[----:B------:R-:W0:Y:S01]  /*1050*/  LDC.64 R4, c[0x0][0x390] ;  /* 0x0000e400ff047b82 */ /* 0x000e220000000a00 */
[----:B------:R-:W-:Y:S01]  /*1060*/  FMUL.FTZ R19, R16, R7 ;  /* 0x0000000710137220 */ /* 0x000fe20000410000 */
[----:B------:R-:W-:Y:S01]  /*1070*/  PRMT R7, R2, 0x7632, R7 ;  /* 0x0000763202077816 */ /* 0x000fe20000000007 */
[----:B------:R-:W-:Y:S01]  /*1080*/  MUFU.EX2 R11, R11 ;  /* 0x0000000b000b7308 */ /* 0x000fe20000000800 */
[C---:B------:R-:W-:Y:S02]  /*1090*/  PRMT R10, R3.reuse, 0x7632, R10 ;  /* 0x00007632030a7816 */ /* 0x040fe4000000000a */
[----:B------:R-:W-:Y:S01]  /*10a0*/  SHF.L.U32 R17, R3, 0x10, RZ ;  /* 0x0000001003117819 */ /* 0x000fe200000006ff */
[----:B------:R-:W-:Y:S01]  /*10b0*/  IMAD.U32 R16, R7, 0x10000, RZ ;  /* 0x0001000007107824 */ /* 0x000fe200078e00ff */
[----:B------:R-:W-:Y:S01]  /*10c0*/  SHF.L.U32 R7, R10, 0x10, RZ ;  /* 0x000000100a077819 */ /* 0x000fe200000006ff */
[----:B------:R-:W-:Y:S02]  /*10d0*/  MUFU.EX2 R13, R14 ;  /* 0x0000000e000d7308 */ /* 0x000fe40000000800 */
[----:B------:R-:W-:Y:S01]  /*10e0*/  FMUL.FTZ R9, R16, R9 ;  /* 0x0000000910097220 */ /* 0x000fe20000410000 */
[----:B--2---:R-:W-:Y:S01]  /*10f0*/  FMUL.FTZ R17, R17, R8 ;  /* 0x0000000811117220 */ /* 0x004fe20000410000 */
[----:B---3--:R-:W-:Y:S01]  /*1100*/  FMUL.FTZ R7, R7, R12 ;  /* 0x0000000c07077220 */ /* 0x008fe20000410000 */
[----:B------:R-:W-:Y:S04]  /*1110*/  MUFU.EX2 R2, R18 ;  /* 0x0000001200027308 */ /* 0x000fe80000000800 */
[----:B------:R-:W-:Y:S04]  /*1120*/  MUFU.EX2 R3, R19 ;  /* 0x0000001300037308 */ /* 0x000fe80000000800 */
[----:B------:R-:W1:Y:S01]  /*1130*/  MUFU.EX2 R8, R15 ;  /* 0x0000000f00087308 */ /* 0x000e620000000800 */
[----:B0-----:R-:W-:-:S03]  /*1140*/  IMAD.WIDE.U32 R4, R0, 0x2, R4 ;  /* 0x0000000200047825 */ /* 0x001fc600078e0004 */
[----:B------:R-:W0:Y:S04]  /*1150*/  MUFU.EX2 R10, R17 ;  /* 0x00000011000a7308 */ /* 0x000e280000000800 */
[----:B------:R-:W2:Y:S01]  /*1160*/  MUFU.EX2 R9, R9 ;  /* 0x0000000900097308 */ /* 0x000ea20000000800 */
[----:B------:R-:W-:-:S03]  /*1170*/  IMAD.WIDE.U32 R4, R6, 0x8, R4 ;  /* 0x0000000806047825 */ /* 0x000fc600078e0004 */
[----:B------:R-:W3:Y:S01]  /*1180*/  MUFU.EX2 R12, R7 ;  /* 0x00000007000c7308 */ /* 0x000ee20000000800 */
[----:B-1----:R-:W-:Y:S02]  /*1190*/  F2FP.BF16.F32.PACK_AB R18, R8, R11 ;  /* 0x0000000b0812723e */ /* 0x002fe400000010ff */
[----:B0-----:R-:W-:Y:S02]  /*11a0*/  F2FP.BF16.F32.PACK_AB R19, R10, R13 ;  /* 0x0000000d0a13723e */ /* 0x001fe400000010ff */
[----:B--2---:R-:W-:-:S03]  /*11b0*/  F2FP.BF16.F32.PACK_AB R2, R9, R2 ;  /* 0x000000020902723e */ /* 0x004fc600000010ff */
[----:B------:R-:W-:Y:S01]  /*11c0*/  STG.E.64 desc[UR4][R4.64], R18 ;  /* 0x0000001204007986 */ /* 0x000fe2000c101b04 */
[----:B---3--:R-:W-:-:S05]  /*11d0*/  F2FP.BF16.F32.PACK_AB R3, R12, R3 ;  /* 0x000000030c03723e */ /* 0x008fca00000010ff */
[----:B------:R-:W-:Y:S01]  /*11e0*/  STG.E.64 desc[UR4][R4.64+0x400], R2 ;  /* 0x0004000204007986 */ /* 0x000fe2000c101b04 */
[----:B------:R-:W-:Y:S05]  /*11f0*/  EXIT ;  /* 0x000000000000794d */ /* 0x000fea0003800000 */
.L_x_33574:
        /* <DEDUP_REMOVED lines=16> */
.L_x_60987:


//--------------------- .text._ZN2at6native29vectorized_elementwise_kernelILi8EZZZNS0_50_GLOBAL__N__2680c7bb_12_PowKernel_cu_7dd49032_317024pow_tensor_tensor_kernelERNS_18TensorIteratorBaseEENKUlvE_clEvENKUlvE9_clEvEUlN3c108BFloat16ES8_E_St5arrayIPcLm3EEEEviT0_T1_ --------------------------
	.section	.text._ZN2at6native29vectorized_elementwise_kernelILi8EZZZNS0_50_GLOBAL__N__2680c7bb_12_PowKernel_cu_7dd49032_317024pow_tensor_tensor_kernelERNS_18TensorIteratorBaseEENKUlvE_clEvENKUlvE9_clEvEUlN3c108BFloat16ES8_E_St5arrayIPcLm3EEEEviT0_T1_,"ax",@progbits
	.align	128
        .global         _ZN2at6native29vectorized_elementwise_kernelILi8EZZZNS0_50_GLOBAL__N__2680c7bb_12_PowKernel_cu_7dd49032_317024pow_tensor_tensor_kernelERNS_18TensorIteratorBaseEENKUlvE_clEvENKUlvE9_clEvEUlN3c108BFloat16ES8_E_St5arrayIPcLm3EEEEviT0_T1_
        .type           _ZN2at6native29vectorized_elementwise_kernelILi8EZZZNS0_50_GLOBAL__N__2680c7bb_12_PowKernel_cu_7dd49032_317024pow_tensor_tensor_kernelERNS_18TensorIteratorBaseEENKUlvE_clEvENKUlvE9_clEvEUlN3c108BFloat16ES8_E_St5arrayIPcLm3EEEEviT0_T1_,@function
        .size           _ZN2at6native29vectorized_elementwise_kernelILi8EZZZNS0_50_GLOBAL__N__2680c7bb_12_PowKernel_cu_7dd49032_317024pow_tensor_tensor_kernelERNS_18TensorIteratorBaseEENKUlvE_clEvENKUlvE9_clEvEUlN3c108BFloat16ES8_E_St5arrayIPcLm3EEEEviT0_T1_,(.L_x_60988 - _ZN2at6native29vectorized_elementwise_kernelILi8EZZZNS0_50_GLOBAL__N__2680c7bb_12_PowKernel_cu_7dd49032_317024pow_tensor_tensor_kernelERNS_18TensorIteratorBaseEENKUlvE_clEvENKUlvE9_clEvEUlN3c108BFloat16ES8_E_St5arrayIPcLm3EEEEviT0_T1_)
        .other          _ZN2at6native29vectorized_elementwise_kernelILi8EZZZNS0_50_GLOBAL__N__2680c7bb_12_PowKernel_cu_7dd49032_317024pow_tensor_tensor_kernelERNS_18TensorIteratorBaseEENKUlvE_clEvENKUlvE9_clEvEUlN3c108BFloat16ES8_E_St5arrayIPcLm3EEEEviT0_T1_,@"STO_CUDA_ENTRY STV_DEFAULT"
_ZN2at6native29vectorized_elementwise_kernelILi8EZZZNS0_50_GLOBAL__N__2680c7bb_12_PowKernel_cu_7dd49032_317024pow_tensor_tensor_kernelERNS_18TensorIteratorBaseEENKUlvE_clEvENKUlvE9_clEvEUlN3c108BFloat16ES8_E_St5arrayIPcLm3EEEEviT0_T1_:
.text._ZN2at6native29vectorized_elementwise_kernelILi8EZZZNS0_50_GLOBAL__N__2680c7bb_12_PowKernel_cu_7dd49032_317024pow_tensor_tensor_kernelERNS_18TensorIteratorBaseEENKUlvE_clEvENKUlvE9_clEvEUlN3c108BFloat16ES8_E_St5arrayIPcLm3EEEEviT0_T1_:
[----:B------:R-:W-:Y:S01]  /*0000*/  LDC R1, c[0x0][0x37c] ;  /* 0x0000df00ff017b82 */ /* 0x000fe20000000800 */
[----:B------:R-:W-:Y:S05]  /*0010*/  EXIT ;  /* 0x000000000000794d */ /* 0x000fea0003800000 */
.L_x_33575:
        /* <DEDUP_REMOVED lines=14> */
.L_x_60988:


//--------------------- .text._ZN2at6native18elementwise_kernelILi128ELi4EZNS0_15gpu_kernel_implIZNS0_50_GLOBAL__N__2680c7bb_12_PowKernel_cu_7dd49032_317022pow_scalar_tensor_implIN3c108BFloat16EEEvRNS_18TensorIteratorBaseET_EUlS6_E_EEvS8_RKS9_EUliE_EEviT1_ --------------------------
	.section	.text._ZN2at6native18elementwise_kernelILi128ELi4EZNS0_15gpu_kernel_implIZNS0_50_GLOBAL__N__2680c7bb_12_PowKernel_cu_7dd49032_317022pow_scalar_tensor_implIN3c108BFloat16EEEvRNS_18TensorIteratorBaseET_EUlS6_E_EEvS8_RKS9_EUliE_EEviT1_,"ax",@progbits
	.align	128
        .global         _ZN2at6native18elementwise_kernelILi128ELi4EZNS0_15gpu_kernel_implIZNS0_50_GLOBAL__N__2680c7bb_12_PowKernel_cu_7dd49032_317022pow_scalar_tensor_implIN3c108BFloat16EEEvRNS_18TensorIteratorBaseET_EUlS6_E_EEvS8_RKS9_EUliE_EEviT1_
        .type           _ZN2at6native18elementwise_kernelILi128ELi4EZNS0_15gpu_kernel_implIZNS0_50_GLOBAL__N__2680c7bb_12_PowKernel_cu_7dd49032_317022pow_scalar_tensor_implIN3c108BFloat16EEEvRNS_18TensorIteratorBaseET_EUlS6_E_EEvS8_RKS9_EUliE_EEviT1_,@function
        .size           _ZN2at6native18elementwise_kernelILi128ELi4EZNS0_15gpu_kernel_implIZNS0_50_GLOBAL__N__2680c7bb_12_PowKernel_cu_7dd49032_317022pow_scalar_tensor_implIN3c108BFloat16EEEvRNS_18TensorIteratorBaseET_EUlS6_E_EEvS8_RKS9_EUliE_EEviT1_,(.L_x_60989 - _ZN2at6native18elementwise_kernelILi128ELi4EZNS0_15gpu_kernel_implIZNS0_50_GLOBAL__N__2680c7bb_12_PowKernel_cu_7dd49032_317022pow_scalar_tensor_implIN3c108BFloat16EEEvRNS_18TensorIteratorBaseET_EUlS6_E_EEvS8_RKS9_EUliE_EEviT1_)
        .other          _ZN2at6native18elementwise_kernelILi128ELi4EZNS0_15gpu_kernel_implIZNS0_50_GLOBAL__N__2680c7bb_12_PowKernel_cu_7dd49032_317022pow_scalar_tensor_implIN3c108BFloat16EEEvRNS_18TensorIteratorBaseET_EUlS6_E_EEvS8_RKS9_EUliE_EEviT1_,@"STO_CUDA_ENTRY STV_DEFAULT"
_ZN2at6native18elementwise_kernelILi128ELi4EZNS0_15gpu_kernel_implIZNS0_50_GLOBAL__N__2680c7bb_12_PowKernel_cu_7dd49032_317022pow_scalar_tensor_implIN3c108BFloat16EEEvRNS_18TensorIteratorBaseET_EUlS6_E_EEvS8_RKS9_EUliE_EEviT1_:
.text._ZN2at6native18elementwise_kernelILi128ELi4EZNS0_15gpu_kernel_implIZNS0_50_GLOBAL__N__2680c7bb_12_PowKernel_cu_7dd49032_317022pow_scalar_tensor_implIN3c108BFloat16EEEvRNS_18TensorIteratorBaseET_EUlS6_E_EEvS8_RKS9_EUliE_EEviT1_:
        /* <DEDUP_REMOVED lines=320> */
.L_x_33578:
        /* <DEDUP_REMOVED lines=18> */
.L_x_33582:
[----:B------:R-:W2:Y:S02]  /*1520*/  LDG.E.U8 R2, desc[UR36][R2.64] ;  /* 0x0000002402027981 */ /* 0x000ea4000c1e1100 */
[----:B--2---:R-:W-:-:S04]  /*1530*/  I2FP.F32.U32 R0, R2 ;  /* 0x0000000200007245 */ /* 0x004fc80000201000 */
[----:B------:R-:W-:Y:S01]  /*1540*/  F2FP.BF16.F32.PACK_AB R0, RZ, R0 ;  /* 0x00000000ff00723e */ /* 0x000fe200000010ff */
[----:B------:R-:W-:Y:S06]  /*1550*/  BRA `(.L_x_33584) ;  /* 0x0000000c00a47947 */ /* 0x000fec0003800000 */
.L_x_33581:
        /* <DEDUP_REMOVED lines=10> */
.L_x_33586:
[----:B------:R-:W2:Y:S02]  /*1600*/  LDG.E R2, desc[UR36][R2.64] ;  /* 0x0000002402027981 */ /* 0x000ea4000c1e1900 */
[----:B--2---:R-:W-:-:S04]  /*1610*/  I2FP.F32.S32 R0, R2 ;  /* 0x0000000200007245 */ /* 0x004fc80000201400 */
[----:B------:R-:W-:Y:S01]  /*1620*/  F2FP.BF16.F32.PACK_AB R0, RZ, R0 ;  /* 0x00000000ff00723e */ /* 0x000fe200000010ff */
[----:B------:R-:W-:Y:S06]  /*1630*/  BRA `(.L_x_33584) ;  /* 0x0000000c006c7947 */ /* 0x000fec0003800000 */
.L_x_33585:
[----:B------:R-:W2:Y:S02]  /*1640*/  LDG.E.U16 R2, desc[UR36][R2.64] ;  /* 0x0000002402027981 */ /* 0x000ea4000c1e1500 */
[----:B--2---:R-:W0:Y:S02]  /*1650*/  I2F.S16 R0, R2 ;  /* 0x0000000200007306 */ /* 0x004e240000101400 */
[----:B0-----:R-:W-:Y:S01]  /*1660*/  F2FP.BF16.F32.PACK_AB R0, RZ, R0 ;  /* 0x00000000ff00723e */ /* 0x001fe200000010ff */
[----:B------:R-:W-:Y:S06]  /*1670*/  BRA `(.L_x_33584) ;  /* 0x0000000c005c7947 */ /* 0x000fec0003800000 */
.L_x_33580:
        /* <DEDUP_REMOVED lines=9> */
.L_x_33588:
[----:B------:R-:W2:Y:S02]  /*1710*/  LDG.E.U16 R0, desc[UR36][R2.64] ;  /* 0x0000002402007981 */ /* 0x000ea4000c1e1500 */
[----:B--2---:R-:W-:-:S05]  /*1720*/  HADD2.F32 R0, -RZ, R0.H0_H0 ;  /* 0x20000000ff007230 */ /* 0x004fca0000004100 */
[----:B------:R-:W-:Y:S01]  /*1730*/  F2FP.BF16.F32.PACK_AB R0, RZ, R0 ;  /* 0x00000000ff00723e */ /* 0x000fe200000010ff */
[----:B------:R-:W-:Y:S06]  /*1740*/  BRA `(.L_x_33584) ;  /* 0x0000000c00287947 */ /* 0x000fec0003800000 */
.L_x_33587:
        /* <DEDUP_REMOVED lines=9> */
.L_x_33590:
[----:B------:R-:W2:Y:S02]  /*17e0*/  LDG.E.U16 R2, desc[UR36][R2.64] ;  /* 0x0000002402027981 */ /* 0x000ea4000c1e1500 */
[----:B--2---:R-:W-:-:S05]  /*17f0*/  HADD2.F32 R0, -RZ, R2.H0_H0 ;  /* 0x20000002ff007230 */ /* 0x004fca0000004100 */
[----:B------:R-:W-:Y:S01]  /*1800*/  F2FP.BF16.F32.PACK_AB R0, RZ, R0 ;  /* 0x00000000ff00723e */ /* 0x000fe200000010ff */
[----:B------:R-:W-:Y:S06]  /*1810*/  BRA `(.L_x_33584) ;  /* 0x0000000800f47947 */ /* 0x000fec0003800000 */
.L_x_33589:
        /* <DEDUP_REMOVED lines=12> */
.L_x_33579:
        /* <DEDUP_REMOVED lines=13> */
.L_x_33593:
        /* <DEDUP_REMOVED lines=12> */
.L_x_33592:
        /* <DEDUP_REMOVED lines=27> */
.L_x_33595:
        /* <DEDUP_REMOVED lines=13> */
.L_x_33594:
[----:B------:R0:W5:Y:S01]  /*1cf0*/  LDG.E.U16 R0, desc[UR36][R2.64] ;  /* 0x0000002402007981 */ /* 0x000162000c1e1500 */
[----:B------:R-:W-:Y:S05]  /*1d00*/  BRA `(.L_x_33584) ;  /* 0x0000000400b87947 */ /* 0x000fea0003800000 */
.L_x_33591:
        /* <DEDUP_REMOVED lines=12> */
.L_x_33598:
        /* <DEDUP_REMOVED lines=21> */
.L_x_33602:
[----:B------:R-:W-:Y:S05]  /*1f20*/  BSYNC.RECONVERGENT B1 ;  /* 0x0000000000017941 */ /* 0x000fea0003800200 */
.L_x_33601:
[----:B------:R-:W-:Y:S01]  /*1f30*/  IMAD.SHL.U32 R0, R0, 0x100000, RZ ;  /* 0x0010000000007824 */ /* 0x000fe200078e00ff */
[----:B------:R-:W-:-:S04]  /*1f40*/  LEA R2, R2, 0x3b800000, 0x17 ;  /* 0x3b80000002027811 */ /* 0x000fc800078eb8ff */
[----:B------:R-:W-:-:S07]  /*1f50*/  LOP3.LUT R0, R2, R0, R7, 0xfe, !PT ;  /* 0x0000000002007212 */ /* 0x000fce00078efe07 */
.L_x_33600:
[----:B------:R-:W-:Y:S05]  /*1f60*/  BSYNC.RECONVERGENT B0 ;  /* 0x0000000000007941 */ /* 0x000fea0003800200 */
.L_x_33599:
[----:B------:R-:W-:Y:S01]  /*1f70*/  F2FP.BF16.F32.PACK_AB R0, RZ, R0 ;  /* 0x00000000ff00723e */ /* 0x000fe200000010ff */
[----:B------:R-:W-:Y:S06]  /*1f80*/  BRA `(.L_x_33584) ;  /* 0x0000000400187947 */ /* 0x000fec0003800000 */
.L_x_33597:
        /* <DEDUP_REMOVED lines=21> */
.L_x_33606:
[----:B------:R-:W-:Y:S05]  /*20e0*/  BSYNC.RECONVERGENT B1 ;  /* 0x0000000000017941 */ /* 0x000fea0003800200 */
.L_x_33605:
[----:B------:R-:W-:Y:S02]  /*20f0*/  SHF.L.U32 R0, R0, 0x15, RZ ;  /* 0x0000001500007819 */ /* 0x000fe400000006ff */
[----:B------:R-:W-:-:S04]  /*2100*/  LEA R2, R2, 0x37800000, 0x17 ;  /* 0x3780000002027811 */ /* 0x000fc800078eb8ff */
[----:B------:R-:W-:-:S07]  /*2110*/  LOP3.LUT R0, R2, R0, R7, 0xfe, !PT ;  /* 0x0000000002007212 */ /* 0x000fce00078efe07 */
.L_x_33604:
[----:B------:R-:W-:Y:S05]  /*2120*/  BSYNC.RECONVERGENT B0 ;  /* 0x0000000000007941 */ /* 0x000fea0003800200 */
.L_x_33603:
[----:B------:R-:W-:Y:S01]  /*2130*/  F2FP.BF16.F32.PACK_AB R0, RZ, R0 ;  /* 0x00000000ff00723e */ /* 0x000fe200000010ff */
[----:B------:R-:W-:Y:S06]  /*2140*/  BRA `(.L_x_33584) ;  /* 0x0000000000a87947 */ /* 0x000fec0003800000 */
.L_x_33596:
[----:B------:R-:W-:-:S09]  /*2150*/  UISETP.NE.AND UP0, UPT, UR4, 0x1c, UPT ;  /* 0x0000001c0400788c */ /* 0x000fd2000bf05270 */
[----:B------:R-:W-:Y:S05]  /*2160*/  BRA.U !UP0, `(.L_x_33607) ;  /* 0x0000000108947547 */ /* 0x000fea000b800000 */
[----:B------:R-:W-:-:S09]  /*2170*/  UISETP.NE.AND UP0, UPT, UR4, 0x1d, UPT ;  /* 0x0000001d0400788c */ /* 0x000fd2000bf05270 */
[----:B------:R-:W-:Y:S05]  /*2180*/  BRA.U !UP0, `(.L_x_33608) ;  /* 0x00000001087c7547 */ /* 0x000fea000b800000 */
[----:B------:R-:W-:-:S09]  /*2190*/  UISETP.NE.AND UP0, UPT, UR4, 0x2c, UPT ;  /* 0x0000002c0400788c */ /* 0x000fd2000bf05270 */
[----:B------:R-:W-:Y:S05]  /*21a0*/  BRA.U !UP0, `(.L_x_33609) ;  /* 0x0000000108487547 */ /* 0x000fea000b800000 */
.L_x_33583:
        /* <DEDUP_REMOVED lines=16> */
.L_x_33610:
[----:B------:R-:W-:Y:S01]  /*22b0*/  PRMT R0, RZ, 0x7610, R0 ;  /* 0x00007610ff007816 */ /* 0x000fe20000000000 */
[----:B------:R-:W-:Y:S06]  /*22c0*/  BRA `(.L_x_33584) ;  /* 0x0000000000487947 */ /* 0x000fec0003800000 */
.L_x_33609:
        /* <DEDUP_REMOVED lines=8> */
.L_x_33612:
[----:B------:R-:W-:Y:S05]  /*2350*/  BSYNC.RECONVERGENT B0 ;  /* 0x0000000000007941 */ /* 0x000fea0003800200 */
.L_x_33611:
[----:B------:R-:W-:Y:S01]  /*2360*/  F2FP.BF16.F32.PACK_AB R0, RZ, R0 ;  /* 0x00000000ff00723e */ /* 0x000fe200000010ff */
[----:B------:R-:W-:Y:S06]  /*2370*/  BRA `(.L_x_33584) ;  /* 0x00000000001c7947 */ /* 0x000fec0003800000 */
.L_x_33608:
[----:B------:R-:W2:Y:S02]  /*2380*/  LDG.E.64 R2, desc[UR36][R2.64] ;  /* 0x0000002402027981 */ /* 0x000ea4000c1e1b00 */
[----:B--2---:R-:W0:Y:S02]  /*2390*/  I2F.U64 R0, R2 ;  /* 0x0000000200007312 */ /* 0x004e240000301000 */
[----:B0-----:R-:W-:Y:S01]  /*23a0*/  F2FP.BF16.F32.PACK_AB R0, RZ, R0 ;  /* 0x00000000ff00723e */ /* 0x001fe200000010ff */
[----:B------:R-:W-:Y:S06]  /*23b0*/  BRA `(.L_x_33584) ;  /* 0x00000000000c7947 */ /* 0x000fec0003800000 */
.L_x_33607:
[----:B------:R-:W2:Y:S02]  /*23c0*/  LDG.E R2, desc[UR36][R2.64] ;  /* 0x0000002402027981 */ /* 0x000ea4000c1e1900 */
[----:B--2---:R-:W-:-:S04]  /*23d0*/  I2FP.F32.U32 R0, R2 ;  /* 0x0000000200007245 */ /* 0x004fc80000201000 */
[----:B------:R-:W-:-:S07]  /*23e0*/  F2FP.BF16.F32.PACK_AB R0, RZ, R0 ;  /* 0x00000000ff00723e */ /* 0x000fce00000010ff */
.L_x_33584:
[----:B------:R-:W-:Y:S01]  /*23f0*/  USHF.L.U32 UR4, UR43, 0x10, URZ ;  /* 0x000000102b047899 */ /* 0x000fe200080006ff */
[----:B-----5:R-:W-:Y:S01]  /*2400*/  IMAD.U32 R0, R0, 0x10000, RZ ;  /* 0x0001000000007824 */ /* 0x020fe200078e00ff */
[----:B------:R-:W1:Y:S07]  /*2410*/  LDCU.64 UR6, c[0x0][0x580] ;  /* 0x0000b000ff0677ac */ /* 0x000e6e0008000a00 */
[----:B0-----:R-:W0:Y:S01]  /*2420*/  MUFU.LG2 R3, UR4 ;  /* 0x0000000400037d08 */ /* 0x001e220008000c00 */
[----:B------:R-:W-:-:S04]  /*2430*/  UPRMT UR4, UR39, 0x9910, URZ ;  /* 0x0000991027047896 */ /* 0x000fc800080000ff */
[----:B------:R-:W-:Y:S01]  /*2440*/  UISETP.GT.AND UP0, UPT, UR4, 0x9, UPT ;  /* 0x000000090400788c */ /* 0x000fe2000bf04270 */
[----:B-1----:R-:W-:Y:S01]  /*2450*/  IADD3 R2, P0, PT, R16, UR6, RZ ;  /* 0x0000000610027c10 */ /* 0x002fe2000ff1e0ff */
[----:B0-----:R-:W-:-:S04]  /*2460*/  FMUL.FTZ R0, R0, R3 ;  /* 0x0000000300007220 */ /* 0x001fc80000410000 */
        /* <DEDUP_REMOVED lines=16> */
.L_x_33616:
[----:B-1----:R-:W-:-:S06]  /*2570*/  SHF.L.U32 R5, R5, 0x10, RZ ;  /* 0x0000001005057819 */ /* 0x002fcc00000006ff */
[----:B------:R-:W1:Y:S02]  /*2580*/  F2I.S64.TRUNC R4, R5 ;  /* 0x0000000500047311 */ /* 0x000e64000020d900 */
[----:B-1----:R4:W-:Y:S01]  /*2590*/  STG.E.U8 desc[UR36][R2.64], R4 ;  /* 0x0000000402007986 */ /* 0x0029e2000c101124 */
[----:B------:R-:W-:Y:S05]  /*25a0*/  BRA `(.L_x_33618) ;  /* 0x0000000c00707947 */ /* 0x000fea0003800000 */
.L_x_33615:
        /* <DEDUP_REMOVED lines=10> */
.L_x_33620:
[----:B-1----:R-:W-:-:S06]  /*2650*/  IMAD.U32 R5, R5, 0x10000, RZ ;  /* 0x0001000005057824 */ /* 0x002fcc00078e00ff */
[----:B------:R-:W1:Y:S02]  /*2660*/  F2I.FTZ.TRUNC.NTZ R5, R5 ;  /* 0x0000000500057305 */ /* 0x000e64000021f100 */
[----:B-1----:R2:W-:Y:S01]  /*2670*/  STG.E desc[UR36][R2.64], R5 ;  /* 0x0000000502007986 */ /* 0x0025e2000c101924 */
[----:B------:R-:W-:Y:S05]  /*2680*/  BRA `(.L_x_33618) ;  /* 0x0000000c00387947 */ /* 0x000fea0003800000 */
.L_x_33619:
[----:B-1----:R-:W-:-:S06]  /*2690*/  IMAD.U32 R5, R5, 0x10000, RZ ;  /* 0x0001000005057824 */ /* 0x002fcc00078e00ff */
[----:B------:R-:W1:Y:S02]  /*26a0*/  F2I.FTZ.TRUNC.NTZ R5, R5 ;  /* 0x0000000500057305 */ /* 0x000e64000021f100 */
[----:B-1----:R3:W-:Y:S01]  /*26b0*/  STG.E.U16 desc[UR36][R2.64], R5 ;  /* 0x0000000502007986 */ /* 0x0027e2000c101524 */
[----:B------:R-:W-:Y:S05]  /*26c0*/  BRA `(.L_x_33618) ;  /* 0x0000000c00287947 */ /* 0x000fea0003800000 */
.L_x_33614:
        /* <DEDUP_REMOVED lines=9> */
.L_x_33622:
[----:B01----:R-:W-:-:S05]  /*2760*/  IMAD.U32 R0, R5, 0x10000, RZ ;  /* 0x0001000005007824 */ /* 0x003fca00078e00ff */
[----:B------:R-:W-:-:S05]  /*2770*/  F2FP.F16.F32.PACK_AB R0, RZ, R0 ;  /* 0x00000000ff00723e */ /* 0x000fca00000000ff */
[----:B------:R0:W-:Y:S01]  /*2780*/  STG.E.U16 desc[UR36][R2.64], R0 ;  /* 0x0000000002007986 */ /* 0x0001e2000c101524 */
[----:B------:R-:W-:Y:S05]  /*2790*/  BRA `(.L_x_33618) ;  /* 0x0000000800f47947 */ /* 0x000fea0003800000 */
.L_x_33621:
        /* <DEDUP_REMOVED lines=10> */
.L_x_33624:
[----:B-1----:R-:W-:-:S04]  /*2840*/  SHF.L.U32 R5, R5, 0x10, RZ ;  /* 0x0000001005057819 */ /* 0x002fc800000006ff */
[----:B------:R-:W-:-:S04]  /*2850*/  F2FP.F16.F32.PACK_AB R5, RZ, R5 ;  /* 0x00000005ff05723e */ /* 0x000fc800000000ff */
[----:B------:R-:W-:-:S05]  /*2860*/  PRMT R5, R5, 0x5410, RZ ;  /* 0x0000541005057816 */ /* 0x000fca00000000ff */
[----:B------:R1:W-:Y:S01]  /*2870*/  STG.E desc[UR36][R2.64], R5 ;  /* 0x0000000502007986 */ /* 0x0003e2000c101924 */
[----:B------:R-:W-:Y:S05]  /*2880*/  BRA `(.L_x_33618) ;  /* 0x0000000800b87947 */ /* 0x000fea0003800000 */
.L_x_33623:
[----:B-1----:R-:W-:-:S04]  /*2890*/  IMAD.U32 R4, R5, 0x10000, RZ ;  /* 0x0001000005047824 */ /* 0x002fc800078e00ff */
[----:B------:R-:W-:-:S06]  /*28a0*/  FMUL.FTZ R4, R4, 1 ;  /* 0x3f80000004047820 */ /* 0x000fcc0000410000 */
[----:B------:R-:W1:Y:S02]  /*28b0*/  F2F.F64.F32 R4, R4 ;  /* 0x0000000400047310 */ /* 0x000e640000201800 */
[----:B-1----:R1:W-:Y:S01]  /*28c0*/  STG.E.64 desc[UR36][R2.64], R4 ;  /* 0x0000000402007986 */ /* 0x0023e2000c101b24 */
[----:B------:R-:W-:Y:S05]  /*28d0*/  BRA `(.L_x_33618) ;  /* 0x0000000800a47947 */ /* 0x000fea0003800000 */
.L_x_33613:
        /* <DEDUP_REMOVED lines=13> */
.L_x_33627:
[----:B-1----:R-:W-:Y:S01]  /*29b0*/  IMAD.U32 R5, R5, 0x10000, RZ ;  /* 0x0001000005057824 */ /* 0x002fe200078e00ff */
[----:B------:R-:W-:-:S03]  /*29c0*/  CS2R R6, SRZ ;  /* 0x0000000000067805 */ /* 0x000fc6000001ff00 */
[----:B------:R-:W-:-:S06]  /*29d0*/  FMUL.FTZ R5, R5, 1 ;  /* 0x3f80000005057820 */ /* 0x000fcc0000410000 */
[----:B------:R-:W1:Y:S02]  /*29e0*/  F2F.F64.F32 R4, R5 ;  /* 0x0000000500047310 */ /* 0x000e640000201800 */
[----:B-1----:R1:W-:Y:S01]  /*29f0*/  STG.E.128 desc[UR36][R2.64], R4 ;  /* 0x0000000402007986 */ /* 0x0023e2000c101d24 */
[----:B------:R-:W-:Y:S05]  /*2a00*/  BRA `(.L_x_33618) ;  /* 0x0000000800587947 */ /* 0x000fea0003800000 */
.L_x_33626:
        /* <DEDUP_REMOVED lines=8> */
[----:B0-----:R-:W-:Y:S02]  /*2a90*/  IMAD.MOV.U32 R0, RZ, RZ, 0x7f ;  /* 0x0000007fff007424 */ /* 0x001fe400078e00ff */
        /* <DEDUP_REMOVED lines=10> */
.L_x_33631:
[----:B------:R-:W-:Y:S05]  /*2b40*/  BSYNC.RECONVERGENT B0 ;  /* 0x0000000000007941 */ /* 0x000fea0003800200 */
.L_x_33630:
[----:B------:R-:W-:-:S05]  /*2b50*/  LOP3.LUT R5, R0, 0x80, R5, 0xf8, !PT ;  /* 0x0000008000057812 */ /* 0x000fca00078ef805 */
[----:B------:R0:W-:Y:S01]  /*2b60*/  STG.E.U8 desc[UR36][R2.64], R5 ;  /* 0x0000000502007986 */ /* 0x0001e2000c101124 */
[----:B------:R-:W-:Y:S05]  /*2b70*/  BRA `(.L_x_33618) ;  /* 0x0000000400fc7947 */ /* 0x000fea0003800000 */
.L_x_33629:
        /* <DEDUP_REMOVED lines=15> */
.L_x_33633:
[----:B------:R-:W-:Y:S05]  /*2c70*/  BSYNC.RECONVERGENT B0 ;  /* 0x0000000000007941 */ /* 0x000fea0003800200 */
.L_x_33632:
[----:B------:R-:W-:-:S05]  /*2c80*/  LOP3.LUT R5, R0, 0x80, R5, 0xf8, !PT ;  /* 0x0000008000057812 */ /* 0x000fca00078ef805 */
[----:B------:R0:W-:Y:S01]  /*2c90*/  STG.E.U8 desc[UR36][R2.64], R5 ;  /* 0x0000000502007986 */ /* 0x0001e2000c101124 */
[----:B------:R-:W-:Y:S05]  /*2ca0*/  BRA `(.L_x_33618) ;  /* 0x0000000400b07947 */ /* 0x000fea0003800000 */
.L_x_33628:
[----:B-1----:R1:W-:Y:S01]  /*2cb0*/  STG.E.U16 desc[UR36][R2.64], R5 ;  /* 0x0000000502007986 */ /* 0x0023e2000c101524 */
[----:B------:R-:W-:Y:S05]  /*2cc0*/  BRA `(.L_x_33618) ;  /* 0x0000000400a87947 */ /* 0x000fea0003800000 */
.L_x_33625:
        /* <DEDUP_REMOVED lines=12> */
.L_x_33636:
        /* <DEDUP_REMOVED lines=13> */
.L_x_33639:
[----:B------:R-:W-:-:S04]  /*2e60*/  SHF.R.U32.HI R0, RZ, 0x14, R5 ;  /* 0x00000014ff007819 */ /* 0x000fc80000011605 */
[----:B------:R-:W-:-:S04]  /*2e70*/  LOP3.LUT R0, R0, 0x1, RZ, 0xc0, !PT ;  /* 0x0000000100007812 */ /* 0x000fc800078ec0ff */
[----:B------:R-:W-:-:S04]  /*2e80*/  IADD3 R0, PT, PT, R5, 0x487ffff, R0 ;  /* 0x0487ffff05007810 */ /* 0x000fc80007ffe000 */
[----:B------:R-:W-:-:S04]  /*2e90*/  SHF.R.U32.HI R0, RZ, 0x14, R0 ;  /* 0x00000014ff007819 */ /* 0x000fc80000011600 */
[----:B------:R-:W-:-:S07]  /*2ea0*/  LOP3.LUT R4, R0, 0xff, RZ, 0xc0, !PT ;  /* 0x000000ff00047812 */ /* 0x000fce00078ec0ff */
.L_x_33640:
[----:B------:R-:W-:-:S04]  /*2eb0*/  SHF.R.U32.HI R5, RZ, 0x18, R5 ;  /* 0x00000018ff057819 */ /* 0x000fc80000011605 */
[----:B------:R-:W-:-:S04]  /*2ec0*/  LOP3.LUT R4, R4, 0x80, R5, 0xf8, !PT ;  /* 0x0000008004047812 */ /* 0x000fc800078ef805 */
[----:B------:R-:W-:-:S07]  /*2ed0*/  PRMT R0, R4, 0x7610, R0 ;  /* 0x0000761004007816 */ /* 0x000fce0000000000 */
.L_x_33638:
[----:B------:R-:W-:Y:S05]  /*2ee0*/  BSYNC.RECONVERGENT B0 ;  /* 0x0000000000007941 */ /* 0x000fea0003800200 */
.L_x_33637:
[----:B------:R0:W-:Y:S01]  /*2ef0*/  STG.E.U8 desc[UR36][R2.64], R0 ;  /* 0x0000000002007986 */ /* 0x0001e2000c101124 */
[----:B------:R-:W-:Y:S05]  /*2f00*/  BRA `(.L_x_33618) ;  /* 0x0000000400187947 */ /* 0x000fea0003800000 */
.L_x_33635:
[----:B-1----:R-:W-:Y:S01]  /*2f10*/  IMAD.U32 R5, R5, 0x10000, RZ ;  /* 0x0001000005057824 */ /* 0x002fe200078e00ff */
[----:B------:R-:W-:Y:S01]  /*2f20*/  BSSY.RECONVERGENT B0, `(.L_x_33641) ;  /* 0x0000014000007945 */ /* 0x000fe20003800200 */
[----:B0-----:R-:W-:-:S03]  /*2f30*/  MOV R0, 0x80 ;  /* 0x0000008000007802 */ /* 0x001fc60000000f00 */
        /* <DEDUP_REMOVED lines=10> */
.L_x_33643:
[----:B------:R-:W-:-:S04]  /*2fe0*/  SHF.R.U32.HI R0, RZ, 0x15, R5 ;  /* 0x00000015ff007819 */ /* 0x000fc80000011605 */
[----:B------:R-:W-:-:S04]  /*2ff0*/  LOP3.LUT R0, R0, 0x1, RZ, 0xc0, !PT ;  /* 0x0000000100007812 */ /* 0x000fc800078ec0ff */
[----:B------:R-:W-:-:S04]  /*3000*/  IADD3 R0, PT, PT, R5, 0x88fffff, R0 ;  /* 0x088fffff05007810 */ /* 0x000fc80007ffe000 */
[----:B------:R-:W-:-:S04]  /*3010*/  SHF.R.U32.HI R0, RZ, 0x15, R0 ;  /* 0x00000015ff007819 */ /* 0x000fc80000011600 */
[----:B------:R-:W-:-:S07]  /*3020*/  LOP3.LUT R4, R0, 0xff, RZ, 0xc0, !PT ;  /* 0x000000ff00047812 */ /* 0x000fce00078ec0ff */
.L_x_33644:
[----:B------:R-:W-:-:S04]  /*3030*/  SHF.R.U32.HI R5, RZ, 0x18, R5 ;  /* 0x00000018ff057819 */ /* 0x000fc80000011605 */
[----:B------:R-:W-:-:S04]  /*3040*/  LOP3.LUT R4, R4, 0x80, R5, 0xf8, !PT ;  /* 0x0000008004047812 */ /* 0x000fc800078ef805 */
[----:B------:R-:W-:-:S07]  /*3050*/  PRMT R0, R4, 0x7610, R0 ;  /* 0x0000761004007816 */ /* 0x000fce0000000000 */
.L_x_33642:
[----:B------:R-:W-:Y:S05]  /*3060*/  BSYNC.RECONVERGENT B0 ;  /* 0x0000000000007941 */ /* 0x000fea0003800200 */
.L_x_33641:
[----:B------:R0:W-:Y:S01]  /*3070*/  STG.E.U8 desc[UR36][R2.64], R0 ;  /* 0x0000000002007986 */ /* 0x0001e2000c101124 */
[----:B------:R-:W-:Y:S05]  /*3080*/  BRA `(.L_x_33618) ;  /* 0x0000000000b87947 */ /* 0x000fea0003800000 */
.L_x_33634:
[----:B------:R-:W-:-:S09]  /*3090*/  UISETP.NE.AND UP0, UPT, UR4, 0x1c, UPT ;  /* 0x0000001c0400788c */ /* 0x000fd2000bf05270 */
[----:B------:R-:W-:Y:S05]  /*30a0*/  BRA.U !UP0, `(.L_x_33645) ;  /* 0x0000000108a47547 */ /* 0x000fea000b800000 */
[----:B------:R-:W-:-:S09]  /*30b0*/  UISETP.NE.AND UP0, UPT, UR4, 0x1d, UPT ;  /* 0x0000001d0400788c */ /* 0x000fd2000bf05270 */
[----:B------:R-:W-:Y:S05]  /*30c0*/  BRA.U !UP0, `(.L_x_33646) ;  /* 0x00000001088c7547 */ /* 0x000fea000b800000 */
[----:B------:R-:W-:-:S09]  /*30d0*/  UISETP.NE.AND UP0, UPT, UR4, 0x2c, UPT ;  /* 0x0000002c0400788c */ /* 0x000fd2000bf05270 */
[----:B------:R-:W-:Y:S05]  /*30e0*/  BRA.U !UP0, `(.L_x_33647) ;  /* 0x0000000108447547 */ /* 0x000fea000b800000 */
.L_x_33617:
        /* <DEDUP_REMOVED lines=16> */
.L_x_33648:
[----:B------:R-:W-:Y:S05]  /*31f0*/  BRA `(.L_x_33618) ;  /* 0x00000000005c7947 */ /* 0x000fea0003800000 */
.L_x_33647:
        /* <DEDUP_REMOVED lines=16> */
.L_x_33646:
[----:B-1----:R-:W-:-:S06]  /*3300*/  IMAD.U32 R5, R5, 0x10000, RZ ;  /* 0x0001000005057824 */ /* 0x002fcc00078e00ff */
[----:B------:R-:W1:Y:S02]  /*3310*/  F2I.U64.TRUNC R4, R5 ;  /* 0x0000000500047311 */ /* 0x000e64000020d800 */
[----:B-1----:R1:W-:Y:S01]  /*3320*/  STG.E.64 desc[UR36][R2.64], R4 ;  /* 0x0000000402007986 */ /* 0x0023e2000c101b24 */
[----:B------:R-:W-:Y:S05]  /*3330*/  BRA `(.L_x_33618) ;  /* 0x00000000000c7947 */ /* 0x000fea0003800000 */
.L_x_33645:
[----:B-1----:R-:W-:-:S06]  /*3340*/  SHF.L.U32 R5, R5, 0x10, RZ ;  /* 0x0000001005057819 */ /* 0x002fcc00000006ff */
[----:B------:R-:W1:Y:S02]  /*3350*/  F2I.FTZ.U32.TRUNC.NTZ R5, R5 ;  /* 0x0000000500057305 */ /* 0x000e64000021f000 */
[----:B-1----:R1:W-:Y:S02]  /*3360*/  STG.E desc[UR36][R2.64], R5 ;  /* 0x0000000502007986 */ /* 0x0023e4000c101924 */
.L_x_33618:
[----:B------:R-:W-:-:S07]  /*3370*/  VIADD R17, R17, 0x80 ;  /* 0x0000008011117836 */ /* 0x000fce0000000000 */
.L_x_33577:
[----:B------:R-:W-:Y:S05]  /*3380*/  BSYNC.RECONVERGENT B6 ;  /* 0x0000000000067941 */ /* 0x000fea0003800200 */
.L_x_33576:
        /* <DEDUP_REMOVED lines=307> */
.L_x_33651:
        /* <DEDUP_REMOVED lines=18> */
.L_x_33655:
[----:B------:R-:W2:Y:S02]  /*47e0*/  LDG.E.U8 R2, desc[UR36][R2.64] ;  /* 0x0000002402027981 */ /* 0x000ea4000c1e1100 */
[----:B--2---:R-:W-:-:S04]  /*47f0*/  I2FP.F32.U32 R0, R2 ;  /* 0x0000000200007245 */ /* 0x004fc80000201000 */
[----:B------:R-:W-:Y:S01]  /*4800*/  F2FP.BF16.F32.PACK_AB R0, RZ, R0 ;  /* 0x00000000ff00723e */ /* 0x000fe200000010ff */
[----:B------:R-:W-:Y:S06]  /*4810*/  BRA `(.L_x_33657) ;  /* 0x0000000c00a47947 */ /* 0x000fec0003800000 */
.L_x_33654:
        /* <DEDUP_REMOVED lines=10> */
.L_x_33659:
[----:B------:R-:W2:Y:S02]  /*48c0*/  LDG.E R2, desc[UR36][R2.64] ;  /* 0x0000002402027981 */ /* 0x000ea4000c1e1900 */
[----:B--2---:R-:W-:-:S04]  /*48d0*/  I2FP.F32.S32 R0, R2 ;  /* 0x0000000200007245 */ /* 0x004fc80000201400 */
[----:B------:R-:W-:Y:S01]  /*48e0*/  F2FP.BF16.F32.PACK_AB R0, RZ, R0 ;  /* 0x00000000ff00723e */ /* 0x000fe200000010ff */
[----:B------:R-:W-:Y:S06]  /*48f0*/  BRA `(.L_x_33657) ;  /* 0x0000000c006c7947 */ /* 0x000fec0003800000 */
.L_x_33658:
[----:B------:R-:W2:Y:S02]  /*4900*/  LDG.E.U16 R2, desc[UR36][R2.64] ;  /* 0x0000002402027981 */ /* 0x000ea4000c1e1500 */
[----:B--2---:R-:W0:Y:S02]  /*4910*/  I2F.S16 R0, R2 ;  /* 0x0000000200007306 */ /* 0x004e240000101400 */
[----:B0-----:R-:W-:Y:S01]  /*4920*/  F2FP.BF16.F32.PACK_AB R0, RZ, R0 ;  /* 0x00000000ff00723e */ /* 0x001fe200000010ff */
[----:B------:R-:W-:Y:S06]  /*4930*/  BRA `(.L_x_33657) ;  /* 0x0000000c005c7947 */ /* 0x000fec0003800000 */
.L_x_33653:
        /* <DEDUP_REMOVED lines=9> */
.L_x_33661:
[----:B------:R-:W2:Y:S02]  /*49d0*/  LDG.E.U16 R0, desc[UR36][R2.64] ;  /* 0x0000002402007981 */ /* 0x000ea4000c1e1500 */
[----:B--2---:R-:W-:-:S05]  /*49e0*/  HADD2.F32 R0, -RZ, R0.H0_H0 ;  /* 0x20000000ff007230 */ /* 0x004fca0000004100 */
[----:B------:R-:W-:Y:S01]  /*49f0*/  F2FP.BF16.F32.PACK_AB R0, RZ, R0 ;  /* 0x00000000ff00723e */ /* 0x000fe200000010ff */
[----:B------:R-:W-:Y:S06]  /*4a00*/  BRA `(.L_x_33657) ;  /* 0x0000000c00287947 */ /* 0x000fec0003800000 */
.L_x_33660:
        /* <DEDUP_REMOVED lines=9> */
.L_x_33663:
[----:B------:R-:W2:Y:S02]  /*4aa0*/  LDG.E.U16 R2, desc[UR36][R2.64] ;  /* 0x0000002402027981 */ /* 0x000ea4000c1e1500 */
[----:B--2---:R-:W-:-:S05]  /*4ab0*/  HADD2.F32 R0, -RZ, R2.H0_H0 ;  /* 0x20000002ff007230 */ /* 0x004fca0000004100 */
[----:B------:R-:W-:Y:S01]  /*4ac0*/  F2FP.BF16.F32.PACK_AB R0, RZ, R0 ;  /* 0x00000000ff00723e */ /* 0x000fe200000010ff */
[----:B------:R-:W-:Y:S06]  /*4ad0*/  BRA `(.L_x_33657) ;  /* 0x0000000800f47947 */ /* 0x000fec0003800000 */
.L_x_33662:
        /* <DEDUP_REMOVED lines=12> */
.L_x_33652:
        /* <DEDUP_REMOVED lines=13> */
.L_x_33666:
        /* <DEDUP_REMOVED lines=12> */
.L_x_33665:
        /* <DEDUP_REMOVED lines=27> */
.L_x_33668:
        /* <DEDUP_REMOVED lines=13> */
.L_x_33667:
[----:B------:R0:W5:Y:S01]  /*4fb0*/  LDG.E.U16 R0, desc[UR36][R2.64] ;  /* 0x0000002402007981 */ /* 0x000162000c1e1500 */
[----:B------:R-:W-:Y:S05]  /*4fc0*/  BRA `(.L_x_33657) ;  /* 0x0000000400b87947 */ /* 0x000fea0003800000 */
.L_x_33664:
        /* <DEDUP_REMOVED lines=12> */
.L_x_33671:
        /* <DEDUP_REMOVED lines=21> */
.L_x_33675:
[----:B------:R-:W-:Y:S05]  /*51e0*/  BSYNC.RECONVERGENT B1 ;  /* 0x0000000000017941 */ /* 0x000fea0003800200 */
.L_x_33674:
[----:B------:R-:W-:Y:S01]  /*51f0*/  IMAD.SHL.U32 R0, R0, 0x100000, RZ ;  /* 0x0010000000007824 */ /* 0x000fe200078e00ff */
[----:B------:R-:W-:-:S04]  /*5200*/  LEA R2, R2, 0x3b800000, 0x17 ;  /* 0x3b80000002027811 */ /* 0x000fc800078eb8ff */
[----:B------:R-:W-:-:S07]  /*5210*/  LOP3.LUT R0, R2, R0, R7, 0xfe, !PT ;  /* 0x0000000002007212 */ /* 0x000fce00078efe07 */
.L_x_33673:
[----:B------:R-:W-:Y:S05]  /*5220*/  BSYNC.RECONVERGENT B0 ;  /* 0x0000000000007941 */ /* 0x000fea0003800200 */
.L_x_33672:
[----:B------:R-:W-:Y:S01]  /*5230*/  F2FP.BF16.F32.PACK_AB R0, RZ, R0 ;  /* 0x00000000ff00723e */ /* 0x000fe200000010ff */
[----:B------:R-:W-:Y:S06]  /*5240*/  BRA `(.L_x_33657) ;  /* 0x0000000400187947 */ /* 0x000fec0003800000 */
.L_x_33670:
        /* <DEDUP_REMOVED lines=21> */
.L_x_33679:
[----:B------:R-:W-:Y:S05]  /*53a0*/  BSYNC.RECONVERGENT B1 ;  /* 0x0000000000017941 */ /* 0x000fea0003800200 */
.L_x_33678:
[----:B------:R-:W-:Y:S01]  /*53b0*/  IMAD.SHL.U32 R0, R0, 0x200000, RZ ;  /* 0x0020000000007824 */ /* 0x000fe200078e00ff */
[----:B------:R-:W-:-:S04]  /*53c0*/  LEA R2, R2, 0x37800000, 0x17 ;  /* 0x3780000002027811 */ /* 0x000fc800078eb8ff */
[----:B------:R-:W-:-:S07]  /*53d0*/  LOP3.LUT R0, R2, R0, R7, 0xfe, !PT ;  /* 0x0000000002007212 */ /* 0x000fce00078efe07 */
.L_x_33677:
[----:B------:R-:W-:Y:S05]  /*53e0*/  BSYNC.RECONVERGENT B0 ;  /* 0x0000000000007941 */ /* 0x000fea0003800200 */
.L_x_33676:
[----:B------:R-:W-:Y:S01]  /*53f0*/  F2FP.BF16.F32.PACK_AB R0, RZ, R0 ;  /* 0x00000000ff00723e */ /* 0x000fe200000010ff */
[----:B------:R-:W-:Y:S06]  /*5400*/  BRA `(.L_x_33657) ;  /* 0x0000000000a87947 */ /* 0x000fec0003800000 */
.L_x_33669:
        /* <DEDUP_REMOVED lines=14> */
.L_x_33683:
[----:B------:R-:W-:Y:S05]  /*54f0*/  BSYNC.RECONVERGENT B0 ;  /* 0x0000000000007941 */ /* 0x000fea0003800200 */
.L_x_33682:
[----:B------:R-:W-:Y:S01]  /*5500*/  F2FP.BF16.F32.PACK_AB R0, RZ, R0 ;  /* 0x00000000ff00723e */ /* 0x000fe200000010ff */
[----:B------:R-:W-:Y:S06]  /*5510*/  BRA `(.L_x_33657) ;  /* 0x0000000000647947 */ /* 0x000fec0003800000 */
.L_x_33656:
        /* <DEDUP_REMOVED lines=16> */
.L_x_33684:
[----:B------:R-:W-:Y:S01]  /*5620*/  PRMT R0, RZ, 0x7610, R0 ;  /* 0x00007610ff007816 */ /* 0x000fe20000000000 */
[----:B------:R-:W-:Y:S06]  /*5630*/  BRA `(.L_x_33657) ;  /* 0x00000000001c7947 */ /* 0x000fec0003800000 */
.L_x_33681:
[----:B------:R-:W2:Y:S02]  /*5640*/  LDG.E.64 R2, desc[UR36][R2.64] ;  /* 0x0000002402027981 */ /* 0x000ea4000c1e1b00 */
[----:B--2---:R-:W0:Y:S02]  /*5650*/  I2F.U64 R0, R2 ;  /* 0x0000000200007312 */ /* 0x004e240000301000 */
[----:B0-----:R-:W-:Y:S01]  /*5660*/  F2FP.BF16.F32.PACK_AB R0, RZ, R0 ;  /* 0x00000000ff00723e */ /* 0x001fe200000010ff */
[----:B------:R-:W-:Y:S06]  /*5670*/  BRA `(.L_x_33657) ;  /* 0x00000000000c7947 */ /* 0x000fec0003800000 */
.L_x_33680:
[----:B------:R-:W2:Y:S02]  /*5680*/  LDG.E R2, desc[UR36][R2.64] ;  /* 0x0000002402027981 */ /* 0x000ea4000c1e1900 */
[----:B--2---:R-:W-:-:S04]  /*5690*/  I2FP.F32.U32 R0, R2 ;  /* 0x0000000200007245 */ /* 0x004fc80000201000 */
[----:B------:R-:W-:-:S07]  /*56a0*/  F2FP.BF16.F32.PACK_AB R0, RZ, R0 ;  /* 0x00000000ff00723e */ /* 0x000fce00000010ff */
.L_x_33657:
[----:B------:R-:W-:Y:S01]  /*56b0*/  USHF.L.U32 UR4, UR43, 0x10, URZ ;  /* 0x000000102b047899 */ /* 0x000fe200080006ff */
[----:B-----5:R-:W-:Y:S01]  /*56c0*/  IMAD.U32 R0, R0, 0x10000, RZ ;  /* 0x0001000000007824 */ /* 0x020fe200078e00ff */
[----:B------:R-:W1:Y:S07]  /*56d0*/  LDCU.64 UR6, c[0x0][0x580] ;  /* 0x0000b000ff0677ac */ /* 0x000e6e0008000a00 */
[----:B0-----:R-:W0:Y:S01]  /*56e0*/  MUFU.LG2 R3, UR4 ;  /* 0x0000000400037d08 */ /* 0x001e220008000c00 */
[----:B------:R-:W-:-:S04]  /*56f0*/  UPRMT UR4, UR39, 0x9910, URZ ;  /* 0x0000991027047896 */ /* 0x000fc800080000ff */
[----:B------:R-:W-:Y:S01]  /*5700*/  UISETP.GT.AND UP0, UPT, UR4, 0x9, UPT ;  /* 0x000000090400788c */ /* 0x000fe2000bf04270 */
[----:B-1----:R-:W-:Y:S01]  /*5710*/  IADD3 R2, P0, PT, R16, UR6, RZ ;  /* 0x0000000610027c10 */ /* 0x002fe2000ff1e0ff */
[----:B0-----:R-:W-:-:S03]  /*5720*/  FMUL.FTZ R0, R3, R0 ;  /* 0x0000000003007220 */ /* 0x001fc60000410000 */
[----:B------:R-:W-:-:S03]  /*5730*/  IADD3.X R3, PT, PT, RZ, UR7, RZ, P0, !PT ;  /* 0x00000007ff037c10 */ /* 0x000fc600087fe4ff */
        /* <DEDUP_REMOVED lines=15> */
.L_x_33688:
[----:B-1----:R-:W-:-:S06]  /*5830*/  IMAD.U32 R5, R5, 0x10000, RZ ;  /* 0x0001000005057824 */ /* 0x002fcc00078e00ff */
[----:B------:R-:W1:Y:S02]  /*5840*/  F2I.S64.TRUNC R4, R5 ;  /* 0x0000000500047311 */ /* 0x000e64000020d900 */
[----:B-1----:R1:W-:Y:S01]  /*5850*/  STG.E.U8 desc[UR36][R2.64], R4 ;  /* 0x0000000402007986 */ /* 0x0023e2000c101124 */
[----:B------:R-:W-:Y:S05]  /*5860*/  BRA `(.L_x_33690) ;  /* 0x0000000c006c7947 */ /* 0x000fea0003800000 */
.L_x_33687:
        /* <DEDUP_REMOVED lines=10> */
.L_x_33692:
[----:B-1----:R-:W-:-:S06]  /*5910*/  IMAD.U32 R5, R5, 0x10000, RZ ;  /* 0x0001000005057824 */ /* 0x002fcc00078e00ff */
[----:B------:R-:W1:Y:S02]  /*5920*/  F2I.FTZ.TRUNC.NTZ R5, R5 ;  /* 0x0000000500057305 */ /* 0x000e64000021f100 */
[----:B-1----:R1:W-:Y:S01]  /*5930*/  STG.E desc[UR36][R2.64], R5 ;  /* 0x0000000502007986 */ /* 0x0023e2000c101924 */
[----:B------:R-:W-:Y:S05]  /*5940*/  BRA `(.L_x_33690) ;  /* 0x0000000c00347947 */ /* 0x000fea0003800000 */
.L_x_33691:
[----:B-1----:R-:W-:-:S06]  /*5950*/  IMAD.U32 R5, R5, 0x10000, RZ ;  /* 0x0001000005057824 */ /* 0x002fcc00078e00ff */
[----:B------:R-:W1:Y:S02]  /*5960*/  F2I.FTZ.TRUNC.NTZ R5, R5 ;  /* 0x0000000500057305 */ /* 0x000e64000021f100 */
[----:B-1----:R1:W-:Y:S01]  /*5970*/  STG.E.U16 desc[UR36][R2.64], R5 ;  /* 0x0000000502007986 */ /* 0x0023e2000c101524 */
[----:B------:R-:W-:Y:S05]  /*5980*/  BRA `(.L_x_33690) ;  /* 0x0000000c00247947 */ /* 0x000fea0003800000 */
.L_x_33686:
        /* <DEDUP_REMOVED lines=9> */
.L_x_33694:
[----:B01----:R-:W-:-:S05]  /*5a20*/  IMAD.U32 R0, R5, 0x10000, RZ ;  /* 0x0001000005007824 */ /* 0x003fca00078e00ff */
[----:B------:R-:W-:-:S05]  /*5a30*/  F2FP.F16.F32.PACK_AB R0, RZ, R0 ;  /* 0x00000000ff00723e */ /* 0x000fca00000000ff */
[----:B------:R0:W-:Y:S01]  /*5a40*/  STG.E.U16 desc[UR36][R2.64], R0 ;  /* 0x0000000002007986 */ /* 0x0001e2000c101524 */
[----:B------:R-:W-:Y:S05]  /*5a50*/  BRA `(.L_x_33690) ;  /* 0x0000000800f07947 */ /* 0x000fea0003800000 */
.L_x_33693:
        /* <DEDUP_REMOVED lines=10> */
.L_x_33696:
[----:B-1----:R-:W-:-:S05]  /*5b00*/  IMAD.U32 R5, R5, 0x10000, RZ ;  /* 0x0001000005057824 */ /* 0x002fca00078e00ff */
[----:B------:R-:W-:-:S04]  /*5b10*/  F2FP.F16.F32.PACK_AB R5, RZ, R5 ;  /* 0x00000005ff05723e */ /* 0x000fc800000000ff */
[----:B------:R-:W-:-:S05]  /*5b20*/  PRMT R5, R5, 0x5410, RZ ;  /* 0x0000541005057816 */ /* 0x000fca00000000ff */
[----:B------:R1:W-:Y:S01]  /*5b30*/  STG.E desc[UR36][R2.64], R5 ;  /* 0x0000000502007986 */ /* 0x0003e2000c101924 */
[----:B------:R-:W-:Y:S05]  /*5b40*/  BRA `(.L_x_33690) ;  /* 0x0000000800b47947 */ /* 0x000fea0003800000 */
.L_x_33695:
[----:B-1----:R-:W-:-:S04]  /*5b50*/  IMAD.U32 R4, R5, 0x10000, RZ ;  /* 0x0001000005047824 */ /* 0x002fc800078e00ff */
[----:B------:R-:W-:-:S06]  /*5b60*/  FMUL.FTZ R4, R4, 1 ;  /* 0x3f80000004047820 */ /* 0x000fcc0000410000 */
[----:B------:R-:W1:Y:S02]  /*5b70*/  F2F.F64.F32 R4, R4 ;  /* 0x0000000400047310 */ /* 0x000e640000201800 */
[----:B-1----:R1:W-:Y:S01]  /*5b80*/  STG.E.64 desc[UR36][R2.64], R4 ;  /* 0x0000000402007986 */ /* 0x0023e2000c101b24 */
[----:B------:R-:W-:Y:S05]  /*5b90*/  BRA `(.L_x_33690) ;  /* 0x0000000800a07947 */ /* 0x000fea0003800000 */
.L_x_33685:
        /* <DEDUP_REMOVED lines=14> */
.L_x_33700:
        /* <DEDUP_REMOVED lines=18> */
.L_x_33703:
[----:B------:R-:W-:-:S04]  /*5da0*/  SHF.R.U32.HI R5, RZ, 0x18, R5 ;  /* 0x00000018ff057819 */ /* 0x000fc80000011605 */
[----:B------:R-:W-:-:S07]  /*5db0*/  LOP3.LUT R0, R0, 0x80, R5, 0xf8, !PT ;  /* 0x0000008000007812 */ /* 0x000fce00078ef805 */
.L_x_33702:
[----:B------:R-:W-:Y:S05]  /*5dc0*/  BSYNC.RECONVERGENT B0 ;  /* 0x0000000000007941 */ /* 0x000fea0003800200 */
.L_x_33701:
[----:B------:R0:W-:Y:S01]  /*5dd0*/  STG.E.U8 desc[UR36][R2.64], R0 ;  /* 0x0000000002007986 */ /* 0x0001e2000c101124 */
[----:B------:R-:W-:Y:S05]  /*5de0*/  BRA `(.L_x_33690) ;  /* 0x00000008000c7947 */ /* 0x000fea0003800000 */
.L_x_33699:
        /* <DEDUP_REMOVED lines=18> */
.L_x_33706:
[----:B------:R-:W-:-:S04]  /*5f10*/  SHF.R.U32.HI R5, RZ, 0x18, R5 ;  /* 0x00000018ff057819 */ /* 0x000fc80000011605 */
[----:B------:R-:W-:-:S07]  /*5f20*/  LOP3.LUT R0, R0, 0x80, R5, 0xf8, !PT ;  /* 0x0000008000007812 */ /* 0x000fce00078ef805 */
.L_x_33705:
[----:B------:R-:W-:Y:S05]  /*5f30*/  BSYNC.RECONVERGENT B0 ;  /* 0x0000000000007941 */ /* 0x000fea0003800200 */
.L_x_33704:
[----:B------:R0:W-:Y:S01]  /*5f40*/  STG.E.U8 desc[UR36][R2.64], R0 ;  /* 0x0000000002007986 */ /* 0x0001e2000c101124 */
[----:B------:R-:W-:Y:S05]  /*5f50*/  BRA `(.L_x_33690) ;  /* 0x0000000400b07947 */ /* 0x000fea0003800000 */
.L_x_33698:
        /* <DEDUP_REMOVED lines=22> */
.L_x_33708:
[----:B-1----:R-:W-:-:S06]  /*60c0*/  SHF.L.U32 R5, R5, 0x10, RZ ;  /* 0x0000001005057819 */ /* 0x002fcc00000006ff */
[----:B------:R-:W1:Y:S02]  /*60d0*/  F2I.U64.TRUNC R4, R5 ;  /* 0x0000000500047311 */ /* 0x000e64000020d800 */
[----:B-1----:R1:W-:Y:S01]  /*60e0*/  STG.E.64 desc[UR36][R2.64], R4 ;  /* 0x0000000402007986 */ /* 0x0023e2000c101b24 */
[----:B------:R-:W-:Y:S05]  /*60f0*/  BRA `(.L_x_33690) ;  /* 0x0000000400487947 */ /* 0x000fea0003800000 */
.L_x_33707:
[----:B-1----:R-:W-:-:S06]  /*6100*/  IMAD.U32 R5, R5, 0x10000, RZ ;  /* 0x0001000005057824 */ /* 0x002fcc00078e00ff */
[----:B------:R-:W1:Y:S02]  /*6110*/  F2I.FTZ.U32.TRUNC.NTZ R5, R5 ;  /* 0x0000000500057305 */ /* 0x000e64000021f000 */
[----:B-1----:R1:W-:Y:S01]  /*6120*/  STG.E desc[UR36][R2.64], R5 ;  /* 0x0000000502007986 */ /* 0x0023e2000c101924 */
[----:B------:R-:W-:Y:S05]  /*6130*/  BRA `(.L_x_33690) ;  /* 0x0000000400387947 */ /* 0x000fea0003800000 */
.L_x_33697:
        /* <DEDUP_REMOVED lines=11> */
.L_x_33710:
[----:B-1----:R-:W-:Y:S02]  /*61f0*/  SHF.L.U32 R5, R5, 0x10, RZ ;  /* 0x0000001005057819 */ /* 0x002fe400000006ff */
[----:B------:R-:W-:-:S03]  /*6200*/  CS2R R6, SRZ ;  /* 0x0000000000067805 */ /* 0x000fc6000001ff00 */
[----:B------:R-:W-:-:S06]  /*6210*/  FMUL.FTZ R5, R5, 1 ;  /* 0x3f80000005057820 */ /* 0x000fcc0000410000 */
[----:B------:R-:W1:Y:S02]  /*6220*/  F2F.F64.F32 R4, R5 ;  /* 0x0000000500047310 */ /* 0x000e640000201800 */
[----:B-1----:R1:W-:Y:S01]  /*6230*/  STG.E.128 desc[UR36][R2.64], R4 ;  /* 0x0000000402007986 */ /* 0x0023e2000c101d24 */
[----:B------:R-:W-:Y:S05]  /*6240*/  BRA `(.L_x_33690) ;  /* 0x0000000000f47947 */ /* 0x000fea0003800000 */
.L_x_33709:
[----:B------:R-:W-:-:S09]  /*6250*/  UISETP.NE.AND UP0, UPT, UR4, 0xf, UPT ;  /* 0x0000000f0400788c */ /* 0x000fd2000bf05270 */
[----:B------:R-:W-:Y:S05]  /*6260*/  BRA.U !UP0, `(.L_x_33711) ;  /* 0x0000000108e87547 */ /* 0x000fea000b800000 */
[----:B------:R-:W-:-:S09]  /*6270*/  UISETP.NE.AND UP0, UPT, UR4, 0x17, UPT ;  /* 0x000000170400788c */ /* 0x000fd2000bf05270 */
[----:B------:R-:W-:Y:S05]  /*6280*/  BRA.U !UP0, `(.L_x_33712) ;  /* 0x0000000108907547 */ /* 0x000fea000b800000 */
[----:B------:R-:W-:-:S09]  /*6290*/  UISETP.NE.AND UP0, UPT, UR4, 0x18, UPT ;  /* 0x000000180400788c */ /* 0x000fd2000bf05270 */
[----:B------:R-:W-:Y:S05]  /*62a0*/  BRA.U !UP0, `(.L_x_33713) ;  /* 0x0000000108447547 */ /* 0x000fea000b800000 */
.L_x_33689:
        /* <DEDUP_REMOVED lines=16> */
.L_x_33714:
[----:B------:R-:W-:Y:S05]  /*63b0*/  BRA `(.L_x_33690) ;  /* 0x0000000000987947 */ /* 0x000fea0003800000 */
.L_x_33713:
        /* <DEDUP_REMOVED lines=13> */
.L_x_33716:
[----:B------:R-:W-:Y:S05]  /*6490*/  BSYNC.RECONVERGENT B0 ;  /* 0x0000000000007941 */ /* 0x000fea0003800200 */
.L_x_33715:
[----:B------:R-:W-:-:S05]  /*64a0*/  LOP3.LUT R5, R0, 0x80, R5, 0xf8, !PT ;  /* 0x0000008000057812 */ /* 0x000fca00078ef805 */
[----:B------:R3:W-:Y:S01]  /*64b0*/  STG.E.U8 desc[UR36][R2.64], R5 ;  /* 0x0000000502007986 */ /* 0x0007e2000c101124 */
[----:B------:R-:W-:Y:S05]  /*64c0*/  BRA `(.L_x_33690) ;  /* 0x0000000000547947 */ /* 0x000fea0003800000 */
.L_x_33712:
        /* <DEDUP_REMOVED lines=12> */
.L_x_33718:
[----:B0-----:R-:W-:Y:S01]  /*6590*/  IMAD.MOV.U32 R0, RZ, RZ, 0x7f ;  /* 0x0000007fff007424 */ /* 0x001fe200078e00ff */
[----:B------:R-:W-:-:S04]  /*65a0*/  ISETP.GT.U32.AND P0, PT, R4, 0x7f800000, PT ;  /* 0x7f8000000400780c */ /* 0x000fc80003f04070 */
[----:B------:R-:W-:-:S09]  /*65b0*/  SEL R0, R0, 0x7c, P0 ;  /* 0x0000007c00007807 */ /* 0x000fd20000000000 */
.L_x_33719:
[----:B------:R-:W-:Y:S05]  /*65c0*/  BSYNC.RECONVERGENT B0 ;  /* 0x0000000000007941 */ /* 0x000fea0003800200 */
.L_x_33717:
[----:B------:R-:W-:-:S04]  /*65d0*/  SHF.R.U32.HI R5, RZ, 0x18, R5 ;  /* 0x00000018ff057819 */ /* 0x000fc80000011605 */
[----:B------:R-:W-:-:S05]  /*65e0*/  LOP3.LUT R5, R0, 0x80, R5, 0xf8, !PT ;  /* 0x0000008000057812 */ /* 0x000fca00078ef805 */
[----:B------:R2:W-:Y:S01]  /*65f0*/  STG.E.U8 desc[UR36][R2.64], R5 ;  /* 0x0000000502007986 */ /* 0x0005e2000c101124 */
[----:B------:R-:W-:Y:S05]  /*6600*/  BRA `(.L_x_33690) ;  /* 0x0000000000047947 */ /* 0x000fea0003800000 */
.L_x_33711:
[----:B-1----:R1:W-:Y:S02]  /*6610*/  STG.E.U16 desc[UR36][R2.64], R5 ;  /* 0x0000000502007986 */ /* 0x0023e4000c101524 */
.L_x_33690:
[----:B------:R-:W-:-:S07]  /*6620*/  VIADD R17, R17, 0x80 ;  /* 0x0000008011117836 */ /* 0x000fce0000000000 */
.L_x_33650:
[----:B------:R-:W-:Y:S05]  /*6630*/  BSYNC.RECONVERGENT B6 ;  /* 0x0000000000067941 */ /* 0x000fea0003800200 */
.L_x_33649:
        /* <DEDUP_REMOVED lines=307> */
.L_x_33722:
        /* <DEDUP_REMOVED lines=18> */
.L_x_33726:
[----:B------:R-:W2:Y:S02]  /*7a90*/  LDG.E.U8 R2, desc[UR36][R2.64] ;  /* 0x0000002402027981 */ /* 0x000ea4000c1e1100 */
[----:B--2---:R-:W-:-:S04]  /*7aa0*/  I2FP.F32.U32 R0, R2 ;  /* 0x0000000200007245 */ /* 0x004fc80000201000 */
[----:B------:R-:W-:Y:S01]  /*7ab0*/  F2FP.BF16.F32.PACK_AB R0, RZ, R0 ;  /* 0x00000000ff00723e */ /* 0x000fe200000010ff */
[----:B------:R-:W-:Y:S06]  /*7ac0*/  BRA `(.L_x_33728) ;  /* 0x0000000c00a47947 */ /* 0x000fec0003800000 */
.L_x_33725:
        /* <DEDUP_REMOVED lines=10> */
.L_x_33730:
[----:B------:R-:W2:Y:S02]  /*7b70*/  LDG.E R2, desc[UR36][R2.64] ;  /* 0x0000002402027981 */ /* 0x000ea4000c1e1900 */
[----:B--2---:R-:W-:-:S04]  /*7b80*/  I2FP.F32.S32 R0, R2 ;  /* 0x0000000200007245 */ /* 0x004fc80000201400 */
[----:B------:R-:W-:Y:S01]  /*7b90*/  F2FP.BF16.F32.PACK_AB R0, RZ, R0 ;  /* 0x00000000ff00723e */ /* 0x000fe200000010ff */
[----:B------:R-:W-:Y:S06]  /*7ba0*/  BRA `(.L_x_33728) ;  /* 0x0000000c006c7947 */ /* 0x000fec0003800000 */
.L_x_33729:
[----:B------:R-:W2:Y:S02]  /*7bb0*/  LDG.E.U16 R2, desc[UR36][R2.64] ;  /* 0x0000002402027981 */ /* 0x000ea4000c1e1500 */
[----:B--2---:R-:W0:Y:S02]  /*7bc0*/  I2F.S16 R0, R2 ;  /* 0x0000000200007306 */ /* 0x004e240000101400 */
[----:B0-----:R-:W-:Y:S01]  /*7bd0*/  F2FP.BF16.F32.PACK_AB R0, RZ, R0 ;  /* 0x00000000ff00723e */ /* 0x001fe200000010ff */
[----:B------:R-:W-:Y:S06]  /*7be0*/  BRA `(.L_x_33728) ;  /* 0x0000000c005c7947 */ /* 0x000fec0003800000 */
.L_x_33724:
        /* <DEDUP_REMOVED lines=9> */
.L_x_33732:
[----:B------:R-:W2:Y:S02]  /*7c80*/  LDG.E.U16 R0, desc[UR36][R2.64] ;  /* 0x0000002402007981 */ /* 0x000ea4000c1e1500 */
[----:B--2---:R-:W-:-:S05]  /*7c90*/  HADD2.F32 R0, -RZ, R0.H0_H0 ;  /* 0x20000000ff007230 */ /* 0x004fca0000004100 */
[----:B------:R-:W-:Y:S01]  /*7ca0*/  F2FP.BF16.F32.PACK_AB R0, RZ, R0 ;  /* 0x00000000ff00723e */ /* 0x000fe200000010ff */
[----:B------:R-:W-:Y:S06]  /*7cb0*/  BRA `(.L_x_33728) ;  /* 0x0000000c00287947 */ /* 0x000fec0003800000 */
.L_x_33731:
        /* <DEDUP_REMOVED lines=9> */
.L_x_33734:
[----:B------:R-:W2:Y:S02]  /*7d50*/  LDG.E.U16 R2, desc[UR36][R2.64] ;  /* 0x0000002402027981 */ /* 0x000ea4000c1e1500 */
[----:B--2---:R-:W-:-:S05]  /*7d60*/  HADD2.F32 R0, -RZ, R2.H0_H0 ;  /* 0x20000002ff007230 */ /* 0x004fca0000004100 */
[----:B------:R-:W-:Y:S01]  /*7d70*/  F2FP.BF16.F32.PACK_AB R0, RZ, R0 ;  /* 0x00000000ff00723e */ /* 0x000fe200000010ff */
[----:B------:R-:W-:Y:S06]  /*7d80*/  BRA `(.L_x_33728) ;  /* 0x0000000800f47947 */ /* 0x000fec0003800000 */
.L_x_33733:
        /* <DEDUP_REMOVED lines=12> */
.L_x_33723:
        /* <DEDUP_REMOVED lines=13> */
.L_x_33737:
        /* <DEDUP_REMOVED lines=12> */
.L_x_33736:
        /* <DEDUP_REMOVED lines=27> */
.L_x_33739:
        /* <DEDUP_REMOVED lines=13> */
.L_x_33738:
[----:B------:R0:W5:Y:S01]  /*8260*/  LDG.E.U16 R0, desc[UR36][R2.64] ;  /* 0x0000002402007981 */ /* 0x000162000c1e1500 */
[----:B------:R-:W-:Y:S05]  /*8270*/  BRA `(.L_x_33728) ;  /* 0x0000000400b87947 */ /* 0x000fea0003800000 */
.L_x_33735:
        /* <DEDUP_REMOVED lines=12> */
.L_x_33742:
        /* <DEDUP_REMOVED lines=21> */
.L_x_33746:
[----:B------:R-:W-:Y:S05]  /*8490*/  BSYNC.RECONVERGENT B1 ;  /* 0x0000000000017941 */ /* 0x000fea0003800200 */
.L_x_33745:
[----:B------:R-:W-:Y:S02]  /*84a0*/  SHF.L.U32 R0, R0, 0x14, RZ ;  /* 0x0000001400007819 */ /* 0x000fe400000006ff */
[----:B------:R-:W-:-:S04]  /*84b0*/  LEA R2, R2, 0x3b800000, 0x17 ;  /* 0x3b80000002027811 */ /* 0x000fc800078eb8ff */
[----:B------:R-:W-:-:S07]  /*84c0*/  LOP3.LUT R0, R2, R0, R7, 0xfe, !PT ;  /* 0x0000000002007212 */ /* 0x000fce00078efe07 */
.L_x_33744:
[----:B------:R-:W-:Y:S05]  /*84d0*/  BSYNC.RECONVERGENT B0 ;  /* 0x0000000000007941 */ /* 0x000fea0003800200 */
.L_x_33743:
[----:B------:R-:W-:Y:S01]  /*84e0*/  F2FP.BF16.F32.PACK_AB R0, RZ, R0 ;  /* 0x00000000ff00723e */ /* 0x000fe200000010ff */
[----:B------:R-:W-:Y:S06]  /*84f0*/  BRA `(.L_x_33728) ;  /* 0x0000000400187947 */ /* 0x000fec0003800000 */
.L_x_33741:
        /* <DEDUP_REMOVED lines=21> */
.L_x_33750:
[----:B------:R-:W-:Y:S05]  /*8650*/  BSYNC.RECONVERGENT B1 ;  /* 0x0000000000017941 */ /* 0x000fea0003800200 */
.L_x_33749:
[----:B------:R-:W-:Y:S01]  /*8660*/  IMAD.SHL.U32 R0, R0, 0x200000, RZ ;  /* 0x0020000000007824 */ /* 0x000fe200078e00ff */
[----:B------:R-:W-:-:S04]  /*8670*/  LEA R2, R2, 0x37800000, 0x17 ;  /* 0x3780000002027811 */ /* 0x000fc800078eb8ff */
[----:B------:R-:W-:-:S07]  /*8680*/  LOP3.LUT R0, R2, R0, R7, 0xfe, !PT ;  /* 0x0000000002007212 */ /* 0x000fce00078efe07 */
.L_x_33748:
[----:B------:R-:W-:Y:S05]  /*8690*/  BSYNC.RECONVERGENT B0 ;  /* 0x0000000000007941 */ /* 0x000fea0003800200 */
.L_x_33747:
[----:B------:R-:W-:Y:S01]  /*86a0*/  F2FP.BF16.F32.PACK_AB R0, RZ, R0 ;  /* 0x00000000ff00723e */ /* 0x000fe200000010ff */
[----:B------:R-:W-:Y:S06]  /*86b0*/  BRA `(.L_x_33728) ;  /* 0x0000000000a87947 */ /* 0x000fec0003800000 */
.L_x_33740:
        /* <DEDUP_REMOVED lines=14> */
.L_x_33754:
[----:B------:R-:W-:Y:S05]  /*87a0*/  BSYNC.RECONVERGENT B0 ;  /* 0x0000000000007941 */ /* 0x000fea0003800200 */
.L_x_33753:
[----:B------:R-:W-:Y:S01]  /*87b0*/  F2FP.BF16.F32.PACK_AB R0, RZ, R0 ;  /* 0x00000000ff00723e */ /* 0x000fe200000010ff */
[----:B------:R-:W-:Y:S06]  /*87c0*/  BRA `(.L_x_33728) ;  /* 0x0000000000647947 */ /* 0x000fec0003800000 */
.L_x_33727:
        /* <DEDUP_REMOVED lines=16> */
.L_x_33755:
[----:B------:R-:W-:Y:S01]  /*88d0*/  PRMT R0, RZ, 0x7610, R0 ;  /* 0x00007610ff007816 */ /* 0x000fe20000000000 */
[----:B------:R-:W-:Y:S06]  /*88e0*/  BRA `(.L_x_33728) ;  /* 0x00000000001c7947 */ /* 0x000fec0003800000 */
.L_x_33752:
[----:B------:R-:W2:Y:S02]  /*88f0*/  LDG.E.64 R2, desc[UR36][R2.64] ;  /* 0x0000002402027981 */ /* 0x000ea4000c1e1b00 */
[----:B--2---:R-:W0:Y:S02]  /*8900*/  I2F.U64 R0, R2 ;  /* 0x0000000200007312 */ /* 0x004e240000301000 */
[----:B0-----:R-:W-:Y:S01]  /*8910*/  F2FP.BF16.F32.PACK_AB R0, RZ, R0 ;  /* 0x00000000ff00723e */ /* 0x001fe200000010ff */
[----:B------:R-:W-:Y:S06]  /*8920*/  BRA `(.L_x_33728) ;  /* 0x00000000000c7947 */ /* 0x000fec0003800000 */
.L_x_33751:
[----:B------:R-:W2:Y:S02]  /*8930*/  LDG.E R2, desc[UR36][R2.64] ;  /* 0x0000002402027981 */ /* 0x000ea4000c1e1900 */
[----:B--2---:R-:W-:-:S04]  /*8940*/  I2FP.F32.U32 R0, R2 ;  /* 0x0000000200007245 */ /* 0x004fc80000201000 */
[----:B------:R-:W-:-:S07]  /*8950*/  F2FP.BF16.F32.PACK_AB R0, RZ, R0 ;  /* 0x00000000ff00723e */ /* 0x000fce00000010ff */
.L_x_33728:
[----:B------:R-:W-:Y:S01]  /*8960*/  USHF.L.U32 UR4, UR43, 0x10, URZ ;  /* 0x000000102b047899 */ /* 0x000fe200080006ff */
[----:B-----5:R-:W-:Y:S01]  /*8970*/  SHF.L.U32 R0, R0, 0x10, RZ ;  /* 0x0000001000007819 */ /* 0x020fe200000006ff */
        /* <DEDUP_REMOVED lines=22> */
.L_x_33759:
[----:B-1----:R-:W-:-:S06]  /*8ae0*/  SHF.L.U32 R5, R5, 0x10, RZ ;  /* 0x0000001005057819 */ /* 0x002fcc00000006ff */
[----:B------:R-:W1:Y:S02]  /*8af0*/  F2I.S64.TRUNC R4, R5 ;  /* 0x0000000500047311 */ /* 0x000e64000020d900 */
[----:B-1----:R1:W-:Y:S01]  /*8b00*/  STG.E.U8 desc[UR36][R2.64], R4 ;  /* 0x0000000402007986 */ /* 0x0023e2000c101124 */
[----:B------:R-:W-:Y:S05]  /*8b10*/  BRA `(.L_x_33761) ;  /* 0x0000000c006c7947 */ /* 0x000fea0003800000 */
.L_x_33758:
        /* <DEDUP_REMOVED lines=10> */
.L_x_33763:
[----:B-1----:R-:W-:-:S06]  /*8bc0*/  IMAD.U32 R5, R5, 0x10000, RZ ;  /* 0x0001000005057824 */ /* 0x002fcc00078e00ff */
[----:B------:R-:W1:Y:S02]  /*8bd0*/  F2I.FTZ.TRUNC.NTZ R5, R5 ;  /* 0x0000000500057305 */ /* 0x000e64000021f100 */
[----:B-1----:R3:W-:Y:S01]  /*8be0*/  STG.E desc[UR36][R2.64], R5 ;  /* 0x0000000502007986 */ /* 0x0027e2000c101924 */
[----:B------:R-:W-:Y:S05]  /*8bf0*/  BRA `(.L_x_33761) ;  /* 0x0000000c00347947 */ /* 0x000fea0003800000 */
.L_x_33762:
[----:B-1----:R-:W-:-:S06]  /*8c00*/  SHF.L.U32 R5, R5, 0x10, RZ ;  /* 0x0000001005057819 */ /* 0x002fcc00000006ff */
[----:B------:R-:W1:Y:S02]  /*8c10*/  F2I.FTZ.TRUNC.NTZ R5, R5 ;  /* 0x0000000500057305 */ /* 0x000e64000021f100 */
[----:B-1----:R1:W-:Y:S01]  /*8c20*/  STG.E.U16 desc[UR36][R2.64], R5 ;  /* 0x0000000502007986 */ /* 0x0023e2000c101524 */
[----:B------:R-:W-:Y:S05]  /*8c30*/  BRA `(.L_x_33761) ;  /* 0x0000000c00247947 */ /* 0x000fea0003800000 */
.L_x_33757:
        /* <DEDUP_REMOVED lines=9> */
.L_x_33765:
[----:B01----:R-:W-:-:S05]  /*8cd0*/  IMAD.U32 R0, R5, 0x10000, RZ ;  /* 0x0001000005007824 */ /* 0x003fca00078e00ff */
[----:B------:R-:W-:-:S05]  /*8ce0*/  F2FP.F16.F32.PACK_AB R0, RZ, R0 ;  /* 0x00000000ff00723e */ /* 0x000fca00000000ff */
[----:B------:R0:W-:Y:S01]  /*8cf0*/  STG.E.U16 desc[UR36][R2.64], R0 ;  /* 0x0000000002007986 */ /* 0x0001e2000c101524 */
[----:B------:R-:W-:Y:S05]  /*8d00*/  BRA `(.L_x_33761) ;  /* 0x0000000800f07947 */ /* 0x000fea0003800000 */
.L_x_33764:
        /* <DEDUP_REMOVED lines=10> */
.L_x_33767:
[----:B-1----:R-:W-:-:S05]  /*8db0*/  IMAD.U32 R5, R5, 0x10000, RZ ;  /* 0x0001000005057824 */ /* 0x002fca00078e00ff */
[----:B------:R-:W-:-:S04]  /*8dc0*/  F2FP.F16.F32.PACK_AB R5, RZ, R5 ;  /* 0x00000005ff05723e */ /* 0x000fc800000000ff */
[----:B------:R-:W-:-:S05]  /*8dd0*/  PRMT R5, R5, 0x5410, RZ ;  /* 0x0000541005057816 */ /* 0x000fca00000000ff */
[----:B------:R1:W-:Y:S01]  /*8de0*/  STG.E desc[UR36][R2.64], R5 ;  /* 0x0000000502007986 */ /* 0x0003e2000c101924 */
[----:B------:R-:W-:Y:S05]  /*8df0*/  BRA `(.L_x_33761) ;  /* 0x0000000800b47947 */ /* 0x000fea0003800000 */
.L_x_33766:
[----:B-1----:R-:W-:-:S05]  /*8e00*/  SHF.L.U32 R4, R5, 0x10, RZ ;  /* 0x0000001005047819 */ /* 0x002fca00000006ff */
[----:B------:R-:W-:-:S06]  /*8e10*/  FMUL.FTZ R4, R4, 1 ;  /* 0x3f80000004047820 */ /* 0x000fcc0000410000 */
[----:B------:R-:W1:Y:S02]  /*8e20*/  F2F.F64.F32 R4, R4 ;  /* 0x0000000400047310 */ /* 0x000e640000201800 */
[----:B-1----:R1:W-:Y:S01]  /*8e30*/  STG.E.64 desc[UR36][R2.64], R4 ;  /* 0x0000000402007986 */ /* 0x0023e2000c101b24 */
[----:B------:R-:W-:Y:S05]  /*8e40*/  BRA `(.L_x_33761) ;  /* 0x0000000800a07947 */ /* 0x000fea0003800000 */
.L_x_33756:
        /* <DEDUP_REMOVED lines=14> */
.L_x_33771:
        /* <DEDUP_REMOVED lines=18> */
.L_x_33774:
[----:B------:R-:W-:-:S04]  /*9050*/  SHF.R.U32.HI R5, RZ, 0x18, R5 ;  /* 0x00000018ff057819 */ /* 0x000fc80000011605 */
[----:B------:R-:W-:-:S07]  /*9060*/  LOP3.LUT R0, R0, 0x80, R5, 0xf8, !PT ;  /* 0x0000008000007812 */ /* 0x000fce00078ef805 */
.L_x_33773:
[----:B------:R-:W-:Y:S05]  /*9070*/  BSYNC.RECONVERGENT B0 ;  /* 0x0000000000007941 */ /* 0x000fea0003800200 */
.L_x_33772:
[----:B------:R0:W-:Y:S01]  /*9080*/  STG.E.U8 desc[UR36][R2.64], R0 ;  /* 0x0000000002007986 */ /* 0x0001e2000c101124 */
[----:B------:R-:W-:Y:S05]  /*9090*/  BRA `(.L_x_33761) ;  /* 0x00000008000c7947 */ /* 0x000fea0003800000 */
.L_x_33770:
        /* <DEDUP_REMOVED lines=18> */
.L_x_33777:
[----:B------:R-:W-:-:S04]  /*91c0*/  SHF.R.U32.HI R5, RZ, 0x18, R5 ;  /* 0x00000018ff057819 */ /* 0x000fc80000011605 */
[----:B------:R-:W-:-:S07]  /*91d0*/  LOP3.LUT R0, R0, 0x80, R5, 0xf8, !PT ;  /* 0x0000008000007812 */ /* 0x000fce00078ef805 */
.L_x_33776:
[----:B------:R-:W-:Y:S05]  /*91e0*/  BSYNC.RECONVERGENT B0 ;  /* 0x0000000000007941 */ /* 0x000fea0003800200 */
.L_x_33775:
[----:B------:R0:W-:Y:S01]  /*91f0*/  STG.E.U8 desc[UR36][R2.64], R0 ;  /* 0x0000000002007986 */ /* 0x0001e2000c101124 */
[----:B------:R-:W-:Y:S05]  /*9200*/  BRA `(.L_x_33761) ;  /* 0x0000000400b07947 */ /* 0x000fea0003800000 */
.L_x_33769:
        /* <DEDUP_REMOVED lines=22> */
.L_x_33779:
[----:B-1----:R-:W-:-:S06]  /*9370*/  IMAD.U32 R5, R5, 0x10000, RZ ;  /* 0x0001000005057824 */ /* 0x002fcc00078e00ff */
[----:B------:R-:W1:Y:S02]  /*9380*/  F2I.U64.TRUNC R4, R5 ;  /* 0x0000000500047311 */ /* 0x000e64000020d800 */
[----:B-1----:R1:W-:Y:S01]  /*9390*/  STG.E.64 desc[UR36][R2.64], R4 ;  /* 0x0000000402007986 */ /* 0x0023e2000c101b24 */
[----:B------:R-:W-:Y:S05]  /*93a0*/  BRA `(.L_x_33761) ;  /* 0x0000000400487947 */ /* 0x000fea0003800000 */
.L_x_33778:
[----:B-1----:R-:W-:-:S06]  /*93b0*/  IMAD.U32 R5, R5, 0x10000, RZ ;  /* 0x0001000005057824 */ /* 0x002fcc00078e00ff */
[----:B------:R-:W1:Y:S02]  /*93c0*/  F2I.FTZ.U32.TRUNC.NTZ R5, R5 ;  /* 0x0000000500057305 */ /* 0x000e64000021f000 */
[----:B-1----:R1:W-:Y:S01]  /*93d0*/  STG.E desc[UR36][R2.64], R5 ;  /* 0x0000000502007986 */ /* 0x0023e2000c101924 */
[----:B------:R-:W-:Y:S05]  /*93e0*/  BRA `(.L_x_33761) ;  /* 0x0000000400387947 */ /* 0x000fea0003800000 */
.L_x_33768:
        /* <DEDUP_REMOVED lines=11> */
.L_x_33781:
[----:B-1----:R-:W-:Y:S01]  /*94a0*/  IMAD.U32 R5, R5, 0x10000, RZ ;  /* 0x0001000005057824 */ /* 0x002fe200078e00ff */
[----:B------:R-:W-:-:S03]  /*94b0*/  CS2R R6, SRZ ;  /* 0x0000000000067805 */ /* 0x000fc6000001ff00 */
[----:B------:R-:W-:-:S06]  /*94c0*/  FMUL.FTZ R5, R5, 1 ;  /* 0x3f80000005057820 */ /* 0x000fcc0000410000 */
[----:B------:R-:W1:Y:S02]  /*94d0*/  F2F.F64.F32 R4, R5 ;  /* 0x0000000500047310 */ /* 0x000e640000201800 */
[----:B-1----:R1:W-:Y:S01]  /*94e0*/  STG.E.128 desc[UR36][R2.64], R4 ;  /* 0x0000000402007986 */ /* 0x0023e2000c101d24 */
[----:B------:R-:W-:Y:S05]  /*94f0*/  BRA `(.L_x_33761) ;  /* 0x0000000000f47947 */ /* 0x000fea0003800000 */
.L_x_33780:
[----:B------:R-:W-:-:S09]  /*9500*/  UISETP.NE.AND UP0, UPT, UR4, 0xf, UPT ;  /* 0x0000000f0400788c */ /* 0x000fd2000bf05270 */
[----:B------:R-:W-:Y:S05]  /*9510*/  BRA.U !UP0, `(.L_x_33782) ;  /* 0x0000000108e87547 */ /* 0x000fea000b800000 */
[----:B------:R-:W-:-:S09]  /*9520*/  UISETP.NE.AND UP0, UPT, UR4, 0x17, UPT ;  /* 0x000000170400788c */ /* 0x000fd2000bf05270 */
[----:B------:R-:W-:Y:S05]  /*9530*/  BRA.U !UP0, `(.L_x_33783) ;  /* 0x0000000108907547 */ /* 0x000fea000b800000 */
[----:B------:R-:W-:-:S09]  /*9540*/  UISETP.NE.AND UP0, UPT, UR4, 0x18, UPT ;  /* 0x000000180400788c */ /* 0x000fd2000bf05270 */
[----:B------:R-:W-:Y:S05]  /*9550*/  BRA.U !UP0, `(.L_x_33784) ;  /* 0x0000000108447547 */ /* 0x000fea000b800000 */
.L_x_33760:
        /* <DEDUP_REMOVED lines=16> */
.L_x_33785:
[----:B------:R-:W-:Y:S05]  /*9660*/  BRA `(.L_x_33761) ;  /* 0x0000000000987947 */ /* 0x000fea0003800000 */
.L_x_33784:
        /* <DEDUP_REMOVED lines=13> */
.L_x_33787:
[----:B------:R-:W-:Y:S05]  /*9740*/  BSYNC.RECONVERGENT B0 ;  /* 0x0000000000007941 */ /* 0x000fea0003800200 */
.L_x_33786:
[----:B------:R-:W-:-:S05]  /*9750*/  LOP3.LUT R5, R0, 0x80, R5, 0xf8, !PT ;  /* 0x0000008000057812 */ /* 0x000fca00078ef805 */
[----:B------:R0:W-:Y:S01]  /*9760*/  STG.E.U8 desc[UR36][R2.64], R5 ;  /* 0x0000000502007986 */ /* 0x0001e2000c101124 */
[----:B------:R-:W-:Y:S05]  /*9770*/  BRA `(.L_x_33761) ;  /* 0x0000000000547947 */ /* 0x000fea0003800000 */
.L_x_33783:
        /* <DEDUP_REMOVED lines=12> */
.L_x_33789:
[----:B0-----:R-:W-:Y:S01]  /*9840*/  IMAD.MOV.U32 R0, RZ, RZ, 0x7f ;  /* 0x0000007fff007424 */ /* 0x001fe200078e00ff */
[----:B------:R-:W-:-:S04]  /*9850*/  ISETP.GT.U32.AND P0, PT, R4, 0x7f800000, PT ;  /* 0x7f8000000400780c */ /* 0x000fc80003f04070 */
[----:B------:R-:W-:-:S09]  /*9860*/  SEL R0, R0, 0x7c, P0 ;  /* 0x0000007c00007807 */ /* 0x000fd20000000000 */
.L_x_33790:
[----:B------:R-:W-:Y:S05]  /*9870*/  BSYNC.RECONVERGENT B0 ;  /* 0x0000000000007941 */ /* 0x000fea0003800200 */
.L_x_33788:
[----:B------:R-:W-:-:S04]  /*9880*/  SHF.R.U32.HI R5, RZ, 0x18, R5 ;  /* 0x00000018ff057819 */ /* 0x000fc80000011605 */
[----:B------:R-:W-:-:S05]  /*9890*/  LOP3.LUT R5, R0, 0x80, R5, 0xf8, !PT ;  /* 0x0000008000057812 */ /* 0x000fca00078ef805 */
[----:B------:R0:W-:Y:S01]  /*98a0*/  STG.E.U8 desc[UR36][R2.64], R5 ;  /* 0x0000000502007986 */ /* 0x0001e2000c101124 */
[----:B------:R-:W-:Y:S05]  /*98b0*/  BRA `(.L_x_33761) ;  /* 0x0000000000047947 */ /* 0x000fea0003800000 */
.L_x_33782:
[----:B-1----:R1:W-:Y:S02]  /*98c0*/  STG.E.U16 desc[UR36][R2.64], R5 ;  /* 0x0000000502007986 */ /* 0x0023e4000c101524 */
.L_x_33761:
[----:B------:R-:W-:-:S07]  /*98d0*/  IADD3 R17, PT, PT, R17, 0x80, RZ ;  /* 0x0000008011117810 */ /* 0x000fce0007ffe0ff */
.L_x_33721:
[----:B------:R-:W-:Y:S05]  /*98e0*/  BSYNC.RECONVERGENT B6 ;  /* 0x0000000000067941 */ /* 0x000fea0003800200 */
.L_x_33720:
        /* <DEDUP_REMOVED lines=306> */
.L_x_33791:
        /* <DEDUP_REMOVED lines=20> */
.L_x_33795:
[----:B------:R-:W2:Y:S02]  /*ad50*/  LDG.E.U8 R2, desc[UR36][R2.64] ;  /* 0x0000002402027981 */ /* 0x000ea4000c1e1100 */
[----:B--2---:R-:W-:-:S04]  /*ad60*/  I2FP.F32.U32 R0, R2 ;  /* 0x0000000200007245 */ /* 0x004fc80000201000 */
[----:B------:R-:W-:Y:S01]  /*ad70*/  F2FP.BF16.F32.PACK_AB R0, RZ, R0 ;  /* 0x00000000ff00723e */ /* 0x000fe200000010ff */
[----:B------:R-:W-:Y:S06]  /*ad80*/  BRA `(.L_x_33797) ;  /* 0x0000000c00a47947 */ /* 0x000fec0003800000 */
.L_x_33794:
        /* <DEDUP_REMOVED lines=10> */
.L_x_33799:
[----:B------:R-:W2:Y:S02]  /*ae30*/  LDG.E R2, desc[UR36][R2.64] ;  /* 0x0000002402027981 */ /* 0x000ea4000c1e1900 */
[----:B--2---:R-:W-:-:S04]  /*ae40*/  I2FP.F32.S32 R0, R2 ;  /* 0x0000000200007245 */ /* 0x004fc80000201400 */
[----:B------:R-:W-:Y:S01]  /*ae50*/  F2FP.BF16.F32.PACK_AB R0, RZ, R0 ;  /* 0x00000000ff00723e */ /* 0x000fe200000010ff */
[----:B------:R-:W-:Y:S06]  /*ae60*/  BRA `(.L_x_33797) ;  /* 0x0000000c006c7947 */ /* 0x000fec0003800000 */
.L_x_33798:
[----:B------:R-:W2:Y:S02]  /*ae70*/  LDG.E.U16 R2, desc[UR36][R2.64] ;  /* 0x0000002402027981 */ /* 0x000ea4000c1e1500 */
[----:B--2---:R-:W0:Y:S02]  /*ae80*/  I2F.S16 R0, R2 ;  /* 0x0000000200007306 */ /* 0x004e240000101400 */
[----:B0-----:R-:W-:Y:S01]  /*ae90*/  F2FP.BF16.F32.PACK_AB R0, RZ, R0 ;  /* 0x00000000ff00723e */ /* 0x001fe200000010ff */
[----:B------:R-:W-:Y:S06]  /*aea0*/  BRA `(.L_x_33797) ;  /* 0x0000000c005c7947 */ /* 0x000fec0003800000 */
.L_x_33793:
        /* <DEDUP_REMOVED lines=9> */
.L_x_33801:
[----:B------:R-:W2:Y:S02]  /*af40*/  LDG.E.U16 R0, desc[UR36][R2.64] ;  /* 0x0000002402007981 */ /* 0x000ea4000c1e1500 */
[----:B--2---:R-:W-:-:S05]  /*af50*/  HADD2.F32 R0, -RZ, R0.H0_H0 ;  /* 0x20000000ff007230 */ /* 0x004fca0000004100 */
[----:B------:R-:W-:Y:S01]  /*af60*/  F2FP.BF16.F32.PACK_AB R0, RZ, R0 ;  /* 0x00000000ff00723e */ /* 0x000fe200000010ff */
[----:B------:R-:W-:Y:S06]  /*af70*/  BRA `(.L_x_33797) ;  /* 0x0000000c00287947 */ /* 0x000fec0003800000 */
.L_x_33800:
        /* <DEDUP_REMOVED lines=9> */
.L_x_33803:
[----:B------:R-:W2:Y:S02]  /*b010*/  LDG.E.U16 R2, desc[UR36][R2.64] ;  /* 0x0000002402027981 */ /* 0x000ea4000c1e1500 */
[----:B--2---:R-:W-:-:S05]  /*b020*/  HADD2.F32 R0, -RZ, R2.H0_H0 ;  /* 0x20000002ff007230 */ /* 0x004fca0000004100 */
[----:B------:R-:W-:Y:S01]  /*b030*/  F2FP.BF16.F32.PACK_AB R0, RZ, R0 ;  /* 0x00000000ff00723e */ /* 0x000fe200000010ff */
[----:B------:R-:W-:Y:S06]  /*b040*/  BRA `(.L_x_33797) ;  /* 0x0000000800f47947 */ /* 0x000fec0003800000 */
.L_x_33802:
        /* <DEDUP_REMOVED lines=12> */
.L_x_33792:
        /* <DEDUP_REMOVED lines=13> */
.L_x_33806:
        /* <DEDUP_REMOVED lines=12> */
.L_x_33805:
        /* <DEDUP_REMOVED lines=27> */
.L_x_33808:
        /* <DEDUP_REMOVED lines=13> */
.L_x_33807:
[----:B------:R0:W5:Y:S01]  /*b520*/  LDG.E.U16 R0, desc[UR36][R2.64] ;  /* 0x0000002402007981 */ /* 0x000162000c1e1500 */
[----:B------:R-:W-:Y:S05]  /*b530*/  BRA `(.L_x_33797) ;  /* 0x0000000400b87947 */ /* 0x000fea0003800000 */
.L_x_33804:
        /* <DEDUP_REMOVED lines=12> */
.L_x_33811:
        /* <DEDUP_REMOVED lines=21> */
.L_x_33815:
[----:B------:R-:W-:Y:S05]  /*b750*/  BSYNC.RECONVERGENT B1 ;  /* 0x0000000000017941 */ /* 0x000fea0003800200 */
.L_x_33814:
[----:B------:R-:W-:Y:S01]  /*b760*/  IMAD.SHL.U32 R0, R0, 0x100000, RZ ;  /* 0x0010000000007824 */ /* 0x000fe200078e00ff */
[----:B------:R-:W-:-:S04]  /*b770*/  LEA R2, R2, 0x3b800000, 0x17 ;  /* 0x3b80000002027811 */ /* 0x000fc800078eb8ff */
[----:B------:R-:W-:-:S07]  /*b780*/  LOP3.LUT R0, R2, R0, R7, 0xfe, !PT ;  /* 0x0000000002007212 */ /* 0x000fce00078efe07 */
.L_x_33813:
[----:B------:R-:W-:Y:S05]  /*b790*/  BSYNC.RECONVERGENT B0 ;  /* 0x0000000000007941 */ /* 0x000fea0003800200 */
.L_x_33812:
[----:B------:R-:W-:Y:S01]  /*b7a0*/  F2FP.BF16.F32.PACK_AB R0, RZ, R0 ;  /* 0x00000000ff00723e */ /* 0x000fe200000010ff */
[----:B------:R-:W-:Y:S06]  /*b7b0*/  BRA `(.L_x_33797) ;  /* 0x0000000400187947 */ /* 0x000fec0003800000 */
.L_x_33810:
        /* <DEDUP_REMOVED lines=21> */
.L_x_33819:
[----:B------:R-:W-:Y:S05]  /*b910*/  BSYNC.RECONVERGENT B1 ;  /* 0x0000000000017941 */ /* 0x000fea0003800200 */
.L_x_33818:
[----:B------:R-:W-:Y:S01]  /*b920*/  IMAD.SHL.U32 R0, R0, 0x200000, RZ ;  /* 0x0020000000007824 */ /* 0x000fe200078e00ff */
[----:B------:R-:W-:-:S04]  /*b930*/  LEA R2, R2, 0x37800000, 0x17 ;  /* 0x3780000002027811 */ /* 0x000fc800078eb8ff */
[----:B------:R-:W-:-:S07]  /*b940*/  LOP3.LUT R0, R2, R0, R7, 0xfe, !PT ;  /* 0x0000000002007212 */ /* 0x000fce00078efe07 */
.L_x_33817:
[----:B------:R-:W-:Y:S05]  /*b950*/  BSYNC.RECONVERGENT B0 ;  /* 0x0000000000007941 */ /* 0x000fea0003800200 */
.L_x_33816:
[----:B------:R-:W-:Y:S01]  /*b960*/  F2FP.BF16.F32.PACK_AB R0, RZ, R0 ;  /* 0x00000000ff00723e */ /* 0x000fe200000010ff */
[----:B------:R-:W-:Y:S06]  /*b970*/  BRA `(.L_x_33797) ;  /* 0x0000000000a87947 */ /* 0x000fec0003800000 */
.L_x_33809:
        /* <DEDUP_REMOVED lines=14> */
.L_x_33823:
[----:B------:R-:W-:Y:S05]  /*ba60*/  BSYNC.RECONVERGENT B0 ;  /* 0x0000000000007941 */ /* 0x000fea0003800200 */
.L_x_33822:
[----:B------:R-:W-:Y:S01]  /*ba70*/  F2FP.BF16.F32.PACK_AB R0, RZ, R0 ;  /* 0x00000000ff00723e */ /* 0x000fe200000010ff */
[----:B------:R-:W-:Y:S06]  /*ba80*/  BRA `(.L_x_33797) ;  /* 0x0000000000647947 */ /* 0x000fec0003800000 */
.L_x_33796:
        /* <DEDUP_REMOVED lines=16> */
.L_x_33824:
[----:B------:R-:W-:Y:S01]  /*bb90*/  PRMT R0, RZ, 0x7610, R0 ;  /* 0x00007610ff007816 */ /* 0x000fe20000000000 */
[----:B------:R-:W-:Y:S06]  /*bba0*/  BRA `(.L_x_33797) ;  /* 0x00000000001c7947 */ /* 0x000fec0003800000 */
.L_x_33821:
[----:B------:R-:W2:Y:S02]  /*bbb0*/  LDG.E.64 R2, desc[UR36][R2.64] ;  /* 0x0000002402027981 */ /* 0x000ea4000c1e1b00 */
[----:B--2---:R-:W0:Y:S02]  /*bbc0*/  I2F.U64 R0, R2 ;  /* 0x0000000200007312 */ /* 0x004e240000301000 */
[----:B0-----:R-:W-:Y:S01]  /*bbd0*/  F2FP.BF16.F32.PACK_AB R0, RZ, R0 ;  /* 0x00000000ff00723e */ /* 0x001fe200000010ff */
[----:B------:R-:W-:Y:S06]  /*bbe0*/  BRA `(.L_x_33797) ;  /* 0x00000000000c7947 */ /* 0x000fec0003800000 */
.L_x_33820:
[----:B------:R-:W2:Y:S02]  /*bbf0*/  LDG.E R2, desc[UR36][R2.64] ;  /* 0x0000002402027981 */ /* 0x000ea4000c1e1900 */
[----:B--2---:R-:W-:-:S04]  /*bc00*/  I2FP.F32.U32 R0, R2 ;  /* 0x0000000200007245 */ /* 0x004fc80000201000 */
[----:B------:R-:W-:-:S07]  /*bc10*/  F2FP.BF16.F32.PACK_AB R0, RZ, R0 ;  /* 0x00000000ff00723e */ /* 0x000fce00000010ff */
.L_x_33797:
[----:B------:R-:W-:Y:S01]  /*bc20*/  USHF.L.U32 UR4, UR43, 0x10, URZ ;  /* 0x000000102b047899 */ /* 0x000fe200080006ff */
[----:B-----5:R-:W-:-:S08]  /*bc30*/  IMAD.U32 R0, R0, 0x10000, RZ ;  /* 0x0001000000007824 */ /* 0x020fd000078e00ff */
[----:B0-----:R-:W0:Y:S01]  /*bc40*/  MUFU.LG2 R3, UR4 ;  /* 0x0000000400037d08 */ /* 0x001e220008000c00 */
[----:B------:R-:W-:-:S04]  /*bc50*/  UPRMT UR4, UR39, 0x9910, URZ ;  /* 0x0000991027047896 */ /* 0x000fc800080000ff */
[----:B------:R-:W-:Y:S01]  /*bc60*/  UISETP.GT.AND UP0, UPT, UR4, 0x9, UPT ;  /* 0x000000090400788c */ /* 0x000fe2000bf04270 */
[----:B0-----:R-:W-:-:S06]  /*bc70*/  FMUL.FTZ R0, R3, R0 ;  /* 0x0000000003007220 */ /* 0x001fcc0000410000 */
        /* <DEDUP_REMOVED lines=15> */
.L_x_33828:
[----:B-1----:R-:W-:-:S06]  /*bd70*/  IMAD.U32 R3, R3, 0x10000, RZ ;  /* 0x0001000003037824 */ /* 0x002fcc00078e00ff */
[----:B------:R-:W1:Y:S02]  /*bd80*/  F2I.S64.TRUNC R2, R3 ;  /* 0x0000000300027311 */ /* 0x000e64000020d900 */
[----:B-1----:R-:W-:Y:S01]  /*bd90*/  STG.E.U8 desc[UR36][R16.64], R2 ;  /* 0x0000000210007986 */ /* 0x002fe2000c101124 */
[----:B------:R-:W-:Y:S05]  /*bda0*/  EXIT ;  /* 0x000000000000794d */ /* 0x000fea0003800000 */
.L_x_33827:
        /* <DEDUP_REMOVED lines=10> */
.L_x_33831:
[----:B-1----:R-:W-:-:S06]  /*be50*/  SHF.L.U32 R3, R3, 0x10, RZ ;  /* 0x0000001003037819 */ /* 0x002fcc00000006ff */
[----:B------:R-:W1:Y:S02]  /*be60*/  F2I.FTZ.TRUNC.NTZ R3, R3 ;  /* 0x0000000300037305 */ /* 0x000e64000021f100 */
[----:B-1----:R-:W-:Y:S01]  /*be70*/  STG.E desc[UR36][R16.64], R3 ;  /* 0x0000000310007986 */ /* 0x002fe2000c101924 */
[----:B------:R-:W-:Y:S05]  /*be80*/  EXIT ;  /* 0x000000000000794d */ /* 0x000fea0003800000 */
.L_x_33830:
[----:B-1----:R-:W-:-:S06]  /*be90*/  IMAD.U32 R3, R3, 0x10000, RZ ;  /* 0x0001000003037824 */ /* 0x002fcc00078e00ff */
[----:B------:R-:W1:Y:S02]  /*bea0*/  F2I.FTZ.TRUNC.NTZ R3, R3 ;  /* 0x0000000300037305 */ /* 0x000e64000021f100 */
[----:B-1----:R-:W-:Y:S01]  /*beb0*/  STG.E.U16 desc[UR36][R16.64], R3 ;  /* 0x0000000310007986 */ /* 0x002fe2000c101524 */
[----:B------:R-:W-:Y:S05]  /*bec0*/  EXIT ;  /* 0x000000000000794d */ /* 0x000fea0003800000 */
.L_x_33826:
        /* <DEDUP_REMOVED lines=9> */
.L_x_33833:
[----:B01----:R-:W-:-:S04]  /*bf60*/  SHF.L.U32 R0, R3, 0x10, RZ ;  /* 0x0000001003007819 */ /* 0x003fc800000006ff */
[----:B------:R-:W-:-:S05]  /*bf70*/  F2FP.F16.F32.PACK_AB R0, RZ, R0 ;  /* 0x00000000ff00723e */ /* 0x000fca00000000ff */
[----:B------:R-:W-:Y:S01]  /*bf80*/  STG.E.U16 desc[UR36][R16.64], R0 ;  /* 0x0000000010007986 */ /* 0x000fe2000c101524 */
[----:B------:R-:W-:Y:S05]  /*bf90*/  EXIT ;  /* 0x000000000000794d */ /* 0x000fea0003800000 */
.L_x_33832:
        /* <DEDUP_REMOVED lines=10> */
.L_x_33835:
[----:B-1----:R-:W-:-:S04]  /*c040*/  SHF.L.U32 R3, R3, 0x10, RZ ;  /* 0x0000001003037819 */ /* 0x002fc800000006ff */
[----:B------:R-:W-:-:S04]  /*c050*/  F2FP.F16.F32.PACK_AB R3, RZ, R3 ;  /* 0x00000003ff03723e */ /* 0x000fc800000000ff */
[----:B------:R-:W-:-:S05]  /*c060*/  PRMT R3, R3, 0x5410, RZ ;  /* 0x0000541003037816 */ /* 0x000fca00000000ff */
[----:B------:R-:W-:Y:S01]  /*c070*/  STG.E desc[UR36][R16.64], R3 ;  /* 0x0000000310007986 */ /* 0x000fe2000c101924 */
[----:B------:R-:W-:Y:S05]  /*c080*/  EXIT ;  /* 0x000000000000794d */ /* 0x000fea0003800000 */
.L_x_33834:
[----:B-1----:R-:W-:-:S04]  /*c090*/  IMAD.U32 R2, R3, 0x10000, RZ ;  /* 0x0001000003027824 */ /* 0x002fc800078e00ff */
[----:B------:R-:W-:-:S06]  /*c0a0*/  FMUL.FTZ R2, R2, 1 ;  /* 0x3f80000002027820 */ /* 0x000fcc0000410000 */
[----:B------:R-:W1:Y:S02]  /*c0b0*/  F2F.F64.F32 R2, R2 ;  /* 0x0000000200027310 */ /* 0x000e640000201800 */
[----:B-1----:R-:W-:Y:S01]  /*c0c0*/  STG.E.64 desc[UR36][R16.64], R2 ;  /* 0x0000000210007986 */ /* 0x002fe2000c101b24 */
[----:B------:R-:W-:Y:S05]  /*c0d0*/  EXIT ;  /* 0x000000000000794d */ /* 0x000fea0003800000 */
.L_x_33825:
        /* <DEDUP_REMOVED lines=14> */
.L_x_33839:
        /* <DEDUP_REMOVED lines=17> */
.L_x_33842:
[----:B------:R-:W-:-:S04]  /*c2d0*/  SHF.R.U32.HI R3, RZ, 0x18, R3 ;  /* 0x00000018ff037819 */ /* 0x000fc80000011603 */
[----:B------:R-:W-:-:S04]  /*c2e0*/  LOP3.LUT R0, R0, 0x80, R3, 0xf8, !PT ;  /* 0x0000008000007812 */ /* 0x000fc800078ef803 */
[----:B------:R-:W-:-:S07]  /*c2f0*/  PRMT R8, R0, 0x7610, R8 ;  /* 0x0000761000087816 */ /* 0x000fce0000000008 */
.L_x_33841:
[----:B------:R-:W-:Y:S05]  /*c300*/  BSYNC.RECONVERGENT B0 ;  /* 0x0000000000007941 */ /* 0x000fea0003800200 */
.L_x_33840:
[----:B------:R-:W-:Y:S01]  /*c310*/  STG.E.U8 desc[UR36][R16.64], R8 ;  /* 0x0000000810007986 */ /* 0x000fe2000c101124 */
[----:B------:R-:W-:Y:S05]  /*c320*/  EXIT ;  /* 0x000000000000794d */ /* 0x000fea0003800000 */
.L_x_33838:
        /* <DEDUP_REMOVED lines=17> */
.L_x_33845:
[----:B------:R-:W-:-:S04]  /*c440*/  SHF.R.U32.HI R3, RZ, 0x18, R3 ;  /* 0x00000018ff037819 */ /* 0x000fc80000011603 */
[----:B------:R-:W-:-:S04]  /*c450*/  LOP3.LUT R0, R0, 0x80, R3, 0xf8, !PT ;  /* 0x0000008000007812 */ /* 0x000fc800078ef803 */
[----:B------:R-:W-:-:S07]  /*c460*/  PRMT R8, R0, 0x7610, R8 ;  /* 0x0000761000087816 */ /* 0x000fce0000000008 */
.L_x_33844:
[----:B------:R-:W-:Y:S05]  /*c470*/  BSYNC.RECONVERGENT B0 ;  /* 0x0000000000007941 */ /* 0x000fea0003800200 */
.L_x_33843:
[----:B------:R-:W-:Y:S01]  /*c480*/  STG.E.U8 desc[UR36][R16.64], R8 ;  /* 0x0000000810007986 */ /* 0x000fe2000c101124 */
[----:B------:R-:W-:Y:S05]  /*c490*/  EXIT ;  /* 0x000000000000794d */ /* 0x000fea0003800000 */
.L_x_33837:
        /* <DEDUP_REMOVED lines=22> */
.L_x_33847:
[----:B-1----:R-:W-:-:S06]  /*c600*/  SHF.L.U32 R3, R3, 0x10, RZ ;  /* 0x0000001003037819 */ /* 0x002fcc00000006ff */
[----:B------:R-:W1:Y:S02]  /*c610*/  F2I.U64.TRUNC R2, R3 ;  /* 0x0000000300027311 */ /* 0x000e64000020d800 */
[----:B-1----:R-:W-:Y:S01]  /*c620*/  STG.E.64 desc[UR36][R16.64], R2 ;  /* 0x0000000210007986 */ /* 0x002fe2000c101b24 */
[----:B------:R-:W-:Y:S05]  /*c630*/  EXIT ;  /* 0x000000000000794d */ /* 0x000fea0003800000 */
.L_x_33846:
[----:B-1----:R-:W-:-:S06]  /*c640*/  IMAD.U32 R3, R3, 0x10000, RZ ;  /* 0x0001000003037824 */ /* 0x002fcc00078e00ff */
[----:B------:R-:W1:Y:S02]  /*c650*/  F2I.FTZ.U32.TRUNC.NTZ R3, R3 ;  /* 0x0000000300037305 */ /* 0x000e64000021f000 */
[----:B-1----:R-:W-:Y:S01]  /*c660*/  STG.E desc[UR36][R16.64], R3 ;  /* 0x0000000310007986 */ /* 0x002fe2000c101924 */
[----:B------:R-:W-:Y:S05]  /*c670*/  EXIT ;  /* 0x000000000000794d */ /* 0x000fea0003800000 */
.L_x_33836:
        /* <DEDUP_REMOVED lines=11> */
.L_x_33849:
[----:B-1----:R-:W-:Y:S02]  /*c730*/  SHF.L.U32 R3, R3, 0x10, RZ ;  /* 0x0000001003037819 */ /* 0x002fe400000006ff */
[----:B------:R-:W-:-:S03]  /*c740*/  CS2R R6, SRZ ;  /* 0x0000000000067805 */ /* 0x000fc6000001ff00 */
[----:B------:R-:W-:-:S04]  /*c750*/  FMUL.FTZ R3, R3, 1 ;  /* 0x3f80000003037820 */ /* 0x000fc80000410000 */
[----:B------:R-:W1:Y:S02]  /*c760*/  F2F.F64.F32 R4, R3 ;  /* 0x0000000300047310 */ /* 0x000e640000201800 */
[----:B-1----:R-:W-:Y:S01]  /*c770*/  STG.E.128 desc[UR36][R16.64], R4 ;  /* 0x0000000410007986 */ /* 0x002fe2000c101d24 */
[----:B------:R-:W-:Y:S05]  /*c780*/  EXIT ;  /* 0x000000000000794d */ /* 0x000fea0003800000 */
.L_x_33848:
[----:B------:R-:W-:-:S09]  /*c790*/  UISETP.NE.AND UP0, UPT, UR4, 0xf, UPT ;  /* 0x0000000f0400788c */ /* 0x000fd2000bf05270 */
[----:B------:R-:W-:Y:S05]  /*c7a0*/  BRA.U !UP0, `(.L_x_33850) ;  /* 0x0000000108e87547 */ /* 0x000fea000b800000 */
[----:B------:R-:W-:-:S09]  /*c7b0*/  UISETP.NE.AND UP0, UPT, UR4, 0x17, UPT ;  /* 0x000000170400788c */ /* 0x000fd2000bf05270 */
[----:B------:R-:W-:Y:S05]  /*c7c0*/  BRA.U !UP0, `(.L_x_33851) ;  /* 0x0000000108907547 */ /* 0x000fea000b800000 */
[----:B------:R-:W-:-:S09]  /*c7d0*/  UISETP.NE.AND UP0, UPT, UR4, 0x18, UPT ;  /* 0x000000180400788c */ /* 0x000fd2000bf05270 */
[----:B------:R-:W-:Y:S05]  /*c7e0*/  BRA.U !UP0, `(.L_x_33852) ;  /* 0x0000000108447547 */ /* 0x000fea000b800000 */
.L_x_33829:
        /* <DEDUP_REMOVED lines=16> */
.L_x_33853:
[----:B------:R-:W-:Y:S05]  /*c8f0*/  EXIT ;  /* 0x000000000000794d */ /* 0x000fea0003800000 */
.L_x_33852:
        /* <DEDUP_REMOVED lines=13> */
.L_x_33855:
[----:B------:R-:W-:Y:S05]  /*c9d0*/  BSYNC.RECONVERGENT B0 ;  /* 0x0000000000007941 */ /* 0x000fea0003800200 */
.L_x_33854:
[----:B------:R-:W-:-:S05]  /*c9e0*/  LOP3.LUT R3, R0, 0x80, R3, 0xf8, !PT ;  /* 0x0000008000037812 */ /* 0x000fca00078ef803 */
[----:B------:R-:W-:Y:S01]  /*c9f0*/  STG.E.U8 desc[UR36][R16.64], R3 ;  /* 0x0000000310007986 */ /* 0x000fe2000c101124 */
[----:B------:R-:W-:Y:S05]  /*ca00*/  EXIT ;  /* 0x000000000000794d */ /* 0x000fea0003800000 */
.L_x_33851:
        /* <DEDUP_REMOVED lines=12> */
.L_x_33857:
[----:B0-----:R-:W-:Y:S01]  /*cad0*/  IMAD.MOV.U32 R0, RZ, RZ, 0x7f ;  /* 0x0000007fff007424 */ /* 0x001fe200078e00ff */
[----:B------:R-:W-:-:S04]  /*cae0*/  ISETP.GT.U32.AND P0, PT, R2, 0x7f800000, PT ;  /* 0x7f8000000200780c */ /* 0x000fc80003f04070 */
[----:B------:R-:W-:-:S09]  /*caf0*/  SEL R0, R0, 0x7c, P0 ;  /* 0x0000007c00007807 */ /* 0x000fd20000000000 */
.L_x_33858:
[----:B------:R-:W-:Y:S05]  /*cb00*/  BSYNC.RECONVERGENT B0 ;  /* 0x0000000000007941 */ /* 0x000fea0003800200 */
.L_x_33856:
[----:B------:R-:W-:-:S04]  /*cb10*/  SHF.R.U32.HI R3, RZ, 0x18, R3 ;  /* 0x00000018ff037819 */ /* 0x000fc80000011603 */
[----:B------:R-:W-:-:S05]  /*cb20*/  LOP3.LUT R3, R0, 0x80, R3, 0xf8, !PT ;  /* 0x0000008000037812 */ /* 0x000fca00078ef803 */
[----:B------:R-:W-:Y:S01]  /*cb30*/  STG.E.U8 desc[UR36][R16.64], R3 ;  /* 0x0000000310007986 */ /* 0x000fe2000c101124 */
[----:B------:R-:W-:Y:S05]  /*cb40*/  EXIT ;  /* 0x000000000000794d */ /* 0x000fea0003800000 */
.L_x_33850:
[----:B-1----:R-:W-:Y:S01]  /*cb50*/  STG.E.U16 desc[UR36][R16.64], R3 ;  /* 0x0000000310007986 */ /* 0x002fe2000c101524 */
[----:B------:R-:W-:Y:S05]  /*cb60*/  EXIT ;  /* 0x000000000000794d */ /* 0x000fea0003800000 */
.L_x_33859:
        /* <DEDUP_REMOVED lines=9> */
.L_x_60989:


//--------------------- .text._ZN2at6native27unrolled_elementwise_kernelIZNS0_50_GLOBAL__N__2680c7bb_12_PowKernel_cu_7dd49032_317022pow_scalar_tensor_implIN3c108BFloat16EEEvRNS_18TensorIteratorBaseET_EUlS5_E_St5arrayIPcLm2EELi4E23TrivialOffsetCalculatorILi1EjESE_NS0_6memory12LoadWithCastILi1EEENSF_13StoreWithCastILi1EEEEEviS8_T0_T2_T3_T4_T5_ --------------------------
	.section	.text._ZN2at6native27unrolled_elementwise_kernelIZNS0_50_GLOBAL__N__2680c7bb_12_PowKernel_cu_7dd49032_317022pow_scalar_tensor_implIN3c108BFloat16EEEvRNS_18TensorIteratorBaseET_EUlS5_E_St5arrayIPcLm2EELi4E23TrivialOffsetCalculatorILi1EjESE_NS0_6memory12LoadWithCastILi1EEENSF_13StoreWithCastILi1EEEEEviS8_T0_T2_T3_T4_T5_,"ax",@progbits
	.align	128
        .global         _ZN2at6native27unrolled_elementwise_kernelIZNS0_50_GLOBAL__N__2680c7bb_12_PowKernel_cu_7dd49032_317022pow_scalar_tensor_implIN3c108BFloat16EEEvRNS_18TensorIteratorBaseET_EUlS5_E_St5arrayIPcLm2EELi4E23TrivialOffsetCalculatorILi1EjESE_NS0_6memory12LoadWithCastILi1EEENSF_13StoreWithCastILi1EEEEEviS8_T0_T2_T3_T4_T5_
        .type           _ZN2at6native27unrolled_elementwise_kernelIZNS0_50_GLOBAL__N__2680c7bb_12_PowKernel_cu_7dd49032_317022pow_scalar_tensor_implIN3c108BFloat16EEEvRNS_18TensorIteratorBaseET_EUlS5_E_St5arrayIPcLm2EELi4E23TrivialOffsetCalculatorILi1EjESE_NS0_6memory12LoadWithCastILi1EEENSF_13StoreWithCastILi1EEEEEviS8_T0_T2_T3_T4_T5_,@function
        .size           _ZN2at6native27unrolled_elementwise_kernelIZNS0_50_GLOBAL__N__2680c7bb_12_PowKernel_cu_7dd49032_317022pow_scalar_tensor_implIN3c108BFloat16EEEvRNS_18TensorIteratorBaseET_EUlS5_E_St5arrayIPcLm2EELi4E23TrivialOffsetCalculatorILi1EjESE_NS0_6memory12LoadWithCastILi1EEENSF_13StoreWithCastILi1EEEEEviS8_T0_T2_T3_T4_T5_,(.L_x_60990 - _ZN2at6native27unrolled_elementwise_kernelIZNS0_50_GLOBAL__N__2680c7bb_12_PowKernel_cu_7dd49032_317022pow_scalar_tensor_implIN3c108BFloat16EEEvRNS_18TensorIteratorBaseET_EUlS5_E_St5arrayIPcLm2EELi4E23TrivialOffsetCalculatorILi1EjESE_NS0_6memory12LoadWithCastILi1EEENSF_13StoreWithCastILi1EEEEEviS8_T0_T2_T3_T4_T5_)
        .other          _ZN2at6native27unrolled_elementwise_kernelIZNS0_50_GLOBAL__N__2680c7bb_12_PowKernel_cu_7dd49032_317022pow_scalar_tensor_implIN3c108BFloat16EEEvRNS_18TensorIteratorBaseET_EUlS5_E_St5arrayIPcLm2EELi4E23TrivialOffsetCalculatorILi1EjESE_NS0_6memory12LoadWithCastILi1EEENSF_13StoreWithCastILi1EEEEEviS8_T0_T2_T3_T4_T5_,@"STO_CUDA_ENTRY STV_DEFAULT"
_ZN2at6native27unrolled_elementwise_kernelIZNS0_50_GLOBAL__N__2680c7bb_12_PowKernel_cu_7dd49032_317022pow_scalar_tensor_implIN3c108BFloat16EEEvRNS_18TensorIteratorBaseET_EUlS5_E_St5arrayIPcLm2EELi4E23TrivialOffsetCalculatorILi1EjESE_NS0_6memory12LoadWithCastILi1EEENSF_13StoreWithCastILi1EEEEEviS8_T0_T2_T3_T4_T5_:
.text._ZN2at6native27unrolled_elementwise_kernelIZNS0_50_GLOBAL__N__2680c7bb_12_PowKernel_cu_7dd49032_317022pow_scalar_tensor_implIN3c108BFloat16EEEvRNS_18TensorIteratorBaseET_EUlS5_E_St5arrayIPcLm2EELi4E23TrivialOffsetCalculatorILi1EjESE_NS0_6memory12LoadWithCastILi1EEENSF_13StoreWithCastILi1EEEEEviS8_T0_T2_T3_T4_T5_:
        /* <DEDUP_REMOVED lines=34> */
.L_x_33865:
[----:B------:R-:W2:Y:S02]  /*0220*/  LDG.E.U8 R4, desc[UR36][R4.64] ;  /* 0x0000002404047981 */ /* 0x000ea4000c1e1100 */
[----:B--2---:R-:W-:-:S04]  /*0230*/  I2FP.F32.U32 R0, R4 ;  /* 0x0000000400007245 */ /* 0x004fc80000201000 */
[----:B------:R-:W-:-:S04]  /*0240*/  F2FP.BF16.F32.PACK_AB R0, RZ, R0 ;  /* 0x00000000ff00723e */ /* 0x000fc800000010ff */
[----:B------:R-:W-:Y:S01]  /*0250*/  PRMT R17, R0, 0x7610, R17 ;  /* 0x0000761000117816 */ /* 0x000fe20000000011 */
[----:B------:R-:W-:Y:S06]  /*0260*/  BRA `(.L_x_33867) ;  /* 0x0000000c00e47947 */ /* 0x000fec0003800000 */
.L_x_33864:
        /* <DEDUP_REMOVED lines=11> */
.L_x_33869:
[----:B------:R-:W2:Y:S02]  /*0320*/  LDG.E R4, desc[UR36][R4.64] ;  /* 0x0000002404047981 */ /* 0x000ea4000c1e1900 */
[----:B--2---:R-:W-:-:S04]  /*0330*/  I2FP.F32.S32 R0, R4 ;  /* 0x0000000400007245 */ /* 0x004fc80000201400 */
[----:B------:R-:W-:-:S04]  /*0340*/  F2FP.BF16.F32.PACK_AB R0, RZ, R0 ;  /* 0x00000000ff00723e */ /* 0x000fc800000010ff */
[----:B------:R-:W-:Y:S01]  /*0350*/  PRMT R17, R0, 0x7610, R17 ;  /* 0x0000761000117816 */ /* 0x000fe20000000011 */
[----:B------:R-:W-:Y:S06]  /*0360*/  BRA `(.L_x_33867) ;  /* 0x0000000c00a47947 */ /* 0x000fec0003800000 */
.L_x_33868:
[----:B------:R-:W2:Y:S02]  /*0370*/  LDG.E.U16 R4, desc[UR36][R4.64] ;  /* 0x0000002404047981 */ /* 0x000ea4000c1e1500 */
[----:B--2---:R-:W0:Y:S02]  /*0380*/  I2F.S16 R0, R4 ;  /* 0x0000000400007306 */ /* 0x004e240000101400 */
[----:B0-----:R-:W-:-:S04]  /*0390*/  F2FP.BF16.F32.PACK_AB R0, RZ, R0 ;  /* 0x00000000ff00723e */ /* 0x001fc800000010ff */
[----:B------:R-:W-:Y:S01]  /*03a0*/  PRMT R17, R0, 0x7610, R17 ;  /* 0x0000761000117816 */ /* 0x000fe20000000011 */
[----:B------:R-:W-:Y:S06]  /*03b0*/  BRA `(.L_x_33867) ;  /* 0x0000000c00907947 */ /* 0x000fec0003800000 */
.L_x_33863:
        /* <DEDUP_REMOVED lines=9> */
.L_x_33871:
[----:B------:R-:W2:Y:S02]  /*0450*/  LDG.E.U16 R0, desc[UR36][R4.64] ;  /* 0x0000002404007981 */ /* 0x000ea4000c1e1500 */
[----:B--2---:R-:W-:-:S05]  /*0460*/  HADD2.F32 R0, -RZ, R0.H0_H0 ;  /* 0x20000000ff007230 */ /* 0x004fca0000004100 */
[----:B------:R-:W-:-:S04]  /*0470*/  F2FP.BF16.F32.PACK_AB R0, RZ, R0 ;  /* 0x00000000ff00723e */ /* 0x000fc800000010ff */
[----:B------:R-:W-:Y:S01]  /*0480*/  PRMT R17, R0, 0x7610, R17 ;  /* 0x0000761000117816 */ /* 0x000fe20000000011 */
[----:B------:R-:W-:Y:S06]  /*0490*/  BRA `(.L_x_33867) ;  /* 0x0000000c00587947 */ /* 0x000fec0003800000 */
.L_x_33870:
        /* <DEDUP_REMOVED lines=9> */
.L_x_33873:
[----:B------:R-:W2:Y:S02]  /*0530*/  LDG.E.U16 R4, desc[UR36][R4.64] ;  /* 0x0000002404047981 */ /* 0x000ea4000c1e1500 */
[----:B--2---:R-:W-:-:S05]  /*0540*/  HADD2.F32 R0, -RZ, R4.H0_H0 ;  /* 0x20000004ff007230 */ /* 0x004fca0000004100 */
[----:B------:R-:W-:-:S04]  /*0550*/  F2FP.BF16.F32.PACK_AB R0, RZ, R0 ;  /* 0x00000000ff00723e */ /* 0x000fc800000010ff */
[----:B------:R-:W-:Y:S01]  /*0560*/  PRMT R17, R0, 0x7610, R17 ;  /* 0x0000761000117816 */ /* 0x000fe20000000011 */
[----:B------:R-:W-:Y:S06]  /*0570*/  BRA `(.L_x_33867) ;  /* 0x0000000c00207947 */ /* 0x000fec0003800000 */
.L_x_33872:
        /* <DEDUP_REMOVED lines=13> */
.L_x_33862:
        /* <DEDUP_REMOVED lines=14> */
.L_x_33876:
        /* <DEDUP_REMOVED lines=13> */
.L_x_33875:
        /* <DEDUP_REMOVED lines=27> */
.L_x_33878:
        /* <DEDUP_REMOVED lines=15> */
.L_x_33877:
[----:B------:R0:W5:Y:S01]  /*0aa0*/  LDG.E.U16 R17, desc[UR36][R4.64] ;  /* 0x0000002404117981 */ /* 0x000162000c1e1500 */
[----:B------:R-:W-:Y:S05]  /*0ab0*/  BRA `(.L_x_33867) ;  /* 0x0000000400d07947 */ /* 0x000fea0003800000 */
.L_x_33874:
        /* <DEDUP_REMOVED lines=13> */
.L_x_33881:
        /* <DEDUP_REMOVED lines=21> */
.L_x_33885:
[----:B------:R-:W-:Y:S05]  /*0ce0*/  BSYNC.RECONVERGENT B1 ;  /* 0x0000000000017941 */ /* 0x000fea0003800200 */
.L_x_33884:
[----:B------:R-:W-:Y:S01]  /*0cf0*/  IMAD.SHL.U32 R0, R0, 0x100000, RZ ;  /* 0x0010000000007824 */ /* 0x000fe200078e00ff */
[----:B------:R-:W-:-:S04]  /*0d00*/  LEA R3, R3, 0x3b800000, 0x17 ;  /* 0x3b80000003037811 */ /* 0x000fc800078eb8ff */
[----:B------:R-:W-:-:S07]  /*0d10*/  LOP3.LUT R0, R3, R0, R7, 0xfe, !PT ;  /* 0x0000000003007212 */ /* 0x000fce00078efe07 */
.L_x_33883:
[----:B------:R-:W-:Y:S05]  /*0d20*/  BSYNC.RECONVERGENT B0 ;  /* 0x0000000000007941 */ /* 0x000fea0003800200 */
.L_x_33882:
[----:B------:R-:W-:-:S04]  /*0d30*/  F2FP.BF16.F32.PACK_AB R0, RZ, R0 ;  /* 0x00000000ff00723e */ /* 0x000fc800000010ff */
[----:B------:R-:W-:Y:S01]  /*0d40*/  PRMT R17, R0, 0x7610, R17 ;  /* 0x0000761000117816 */ /* 0x000fe20000000011 */
[----:B------:R-:W-:Y:S06]  /*0d50*/  BRA `(.L_x_33867) ;  /* 0x0000000400287947 */ /* 0x000fec0003800000 */
.L_x_33880:
        /* <DEDUP_REMOVED lines=21> */
.L_x_33889:
[----:B------:R-:W-:Y:S05]  /*0eb0*/  BSYNC.RECONVERGENT B1 ;  /* 0x0000000000017941 */ /* 0x000fea0003800200 */
.L_x_33888:
[----:B------:R-:W-:Y:S01]  /*0ec0*/  IMAD.SHL.U32 R0, R0, 0x200000, RZ ;  /* 0x0020000000007824 */ /* 0x000fe200078e00ff */
[----:B------:R-:W-:-:S04]  /*0ed0*/  LEA R3, R3, 0x37800000, 0x17 ;  /* 0x3780000003037811 */ /* 0x000fc800078eb8ff */
[----:B------:R-:W-:-:S07]  /*0ee0*/  LOP3.LUT R0, R3, R0, R7, 0xfe, !PT ;  /* 0x0000000003007212 */ /* 0x000fce00078efe07 */
.L_x_33887:
[----:B------:R-:W-:Y:S05]  /*0ef0*/  BSYNC.RECONVERGENT B0 ;  /* 0x0000000000007941 */ /* 0x000fea0003800200 */
.L_x_33886:
[----:B------:R-:W-:-:S04]  /*0f00*/  F2FP.BF16.F32.PACK_AB R0, RZ, R0 ;  /* 0x00000000ff00723e */ /* 0x000fc800000010ff */
[----:B------:R-:W-:Y:S01]  /*0f10*/  PRMT R17, R0, 0x7610, R17 ;  /* 0x0000761000117816 */ /* 0x000fe20000000011 */
[----:B------:R-:W-:Y:S06]  /*0f20*/  BRA `(.L_x_33867) ;  /* 0x0000000000b47947 */ /* 0x000fec0003800000 */
.L_x_33879:
[----:B------:R-:W-:-:S09]  /*0f30*/  UISETP.NE.AND UP0, UPT, UR4, 0x1c, UPT ;  /* 0x0000001c0400788c */ /* 0x000fd2000bf05270 */
[----:B------:R-:W-:Y:S05]  /*0f40*/  BRA.U !UP0, `(.L_x_33890) ;  /* 0x00000001089c7547 */ /* 0x000fea000b800000 */
[----:B------:R-:W-:-:S09]  /*0f50*/  UISETP.NE.AND UP0, UPT, UR4, 0x1d, UPT ;  /* 0x0000001d0400788c */ /* 0x000fd2000bf05270 */
[----:B------:R-:W-:Y:S05]  /*0f60*/  BRA.U !UP0, `(.L_x_33891) ;  /* 0x0000000108807547 */ /* 0x000fea000b800000 */
[----:B------:R-:W-:-:S09]  /*0f70*/  UISETP.NE.AND UP0, UPT, UR4, 0x2c, UPT ;  /* 0x0000002c0400788c */ /* 0x000fd2000bf05270 */
[----:B------:R-:W-:Y:S05]  /*0f80*/  BRA.U !UP0, `(.L_x_33892) ;  /* 0x0000000108487547 */ /* 0x000fea000b800000 */
.L_x_33866:
        /* <DEDUP_REMOVED lines=16> */
.L_x_33893:
[----:B------:R-:W-:Y:S01]  /*1090*/  PRMT R17, RZ, 0x7610, R17 ;  /* 0x00007610ff117816 */ /* 0x000fe20000000011 */
[----:B------:R-:W-:Y:S06]  /*10a0*/  BRA `(.L_x_33867) ;  /* 0x0000000000547947 */ /* 0x000fec0003800000 */
.L_x_33892:
        /* <DEDUP_REMOVED lines=8> */
.L_x_33895:
[----:B------:R-:W-:Y:S05]  /*1130*/  BSYNC.RECONVERGENT B0 ;  /* 0x0000000000007941 */ /* 0x000fea0003800200 */
.L_x_33894:
[----:B------:R-:W-:-:S04]  /*1140*/  F2FP.BF16.F32.PACK_AB R0, RZ, R0 ;  /* 0x00000000ff00723e */ /* 0x000fc800000010ff */
[----:B------:R-:W-:Y:S01]  /*1150*/  PRMT R17, R0, 0x7610, R17 ;  /* 0x0000761000117816 */ /* 0x000fe20000000011 */
[----:B------:R-:W-:Y:S06]  /*1160*/  BRA `(.L_x_33867) ;  /* 0x0000000000247947 */ /* 0x000fec0003800000 */
.L_x_33891:
[----:B------:R-:W2:Y:S02]  /*1170*/  LDG.E.64 R4, desc[UR36][R4.64] ;  /* 0x0000002404047981 */ /* 0x000ea4000c1e1b00 */
[----:B--2---:R-:W0:Y:S02]  /*1180*/  I2F.U64 R0, R4 ;  /* 0x0000000400007312 */ /* 0x004e240000301000 */
[----:B0-----:R-:W-:-:S04]  /*1190*/  F2FP.BF16.F32.PACK_AB R0, RZ, R0 ;  /* 0x00000000ff00723e */ /* 0x001fc800000010ff */
[----:B------:R-:W-:Y:S01]  /*11a0*/  PRMT R17, R0, 0x7610, R17 ;  /* 0x0000761000117816 */ /* 0x000fe20000000011 */
[----:B------:R-:W-:Y:S06]  /*11b0*/  BRA `(.L_x_33867) ;  /* 0x0000000000107947 */ /* 0x000fec0003800000 */
.L_x_33890:
[----:B------:R-:W2:Y:S02]  /*11c0*/  LDG.E R4, desc[UR36][R4.64] ;  /* 0x0000002404047981 */ /* 0x000ea4000c1e1900 */
[----:B--2---:R-:W-:-:S04]  /*11d0*/  I2FP.F32.U32 R0, R4 ;  /* 0x0000000400007245 */ /* 0x004fc80000201000 */
[----:B------:R-:W-:-:S04]  /*11e0*/  F2FP.BF16.F32.PACK_AB R0, RZ, R0 ;  /* 0x00000000ff00723e */ /* 0x000fc800000010ff */
[----:B------:R-:W-:-:S07]  /*11f0*/  PRMT R17, R0, 0x7610, R17 ;  /* 0x0000761000117816 */ /* 0x000fce0000000011 */
.L_x_33867:
[----:B------:R-:W-:-:S07]  /*1200*/  VIADD R23, R25, 0x80 ;  /* 0x0000008019177836 */ /* 0x000fce0000000000 */
.L_x_33861:
[----:B------:R-:W-:Y:S05]  /*1210*/  BSYNC.RECONVERGENT B6 ;  /* 0x0000000000067941 */ /* 0x000fea0003800200 */
.L_x_33860:
        /* <DEDUP_REMOVED lines=26> */
.L_x_33901:
[----:B------:R-:W2:Y:S02]  /*13c0*/  LDG.E.U8 R4, desc[UR36][R4.64] ;  /* 0x0000002404047981 */ /* 0x000ea4000c1e1100 */
[----:B--2---:R-:W-:-:S04]  /*13d0*/  I2FP.F32.U32 R0, R4 ;  /* 0x0000000400007245 */ /* 0x004fc80000201000 */
[----:B------:R-:W-:-:S04]  /*13e0*/  F2FP.BF16.F32.PACK_AB R0, RZ, R0 ;  /* 0x00000000ff00723e */ /* 0x000fc800000010ff */
[----:B------:R-:W-:Y:S01]  /*13f0*/  PRMT R18, R0, 0x7610, R18 ;  /* 0x0000761000127816 */ /* 0x000fe20000000012 */
[----:B------:R-:W-:Y:S06]  /*1400*/  BRA `(.L_x_33903) ;  /* 0x0000000c00e47947 */ /* 0x000fec0003800000 */
.L_x_33900:
        /* <DEDUP_REMOVED lines=11> */
.L_x_33905:
[----:B------:R-:W2:Y:S02]  /*14c0*/  LDG.E R4, desc[UR36][R4.64] ;  /* 0x0000002404047981 */ /* 0x000ea4000c1e1900 */
[----:B--2---:R-:W-:-:S04]  /*14d0*/  I2FP.F32.S32 R0, R4 ;  /* 0x0000000400007245 */ /* 0x004fc80000201400 */
[----:B------:R-:W-:-:S04]  /*14e0*/  F2FP.BF16.F32.PACK_AB R0, RZ, R0 ;  /* 0x00000000ff00723e */ /* 0x000fc800000010ff */
[----:B------:R-:W-:Y:S01]  /*14f0*/  PRMT R18, R0, 0x7610, R18 ;  /* 0x0000761000127816 */ /* 0x000fe20000000012 */
[----:B------:R-:W-:Y:S06]  /*1500*/  BRA `(.L_x_33903) ;  /* 0x0000000c00a47947 */ /* 0x000fec0003800000 */
.L_x_33904:
[----:B------:R-:W2:Y:S02]  /*1510*/  LDG.E.U16 R4, desc[UR36][R4.64] ;  /* 0x0000002404047981 */ /* 0x000ea4000c1e1500 */
[----:B--2---:R-:W0:Y:S02]  /*1520*/  I2F.S16 R0, R4 ;  /* 0x0000000400007306 */ /* 0x004e240000101400 */
[----:B0-----:R-:W-:-:S04]  /*1530*/  F2FP.BF16.F32.PACK_AB R0, RZ, R0 ;  /* 0x00000000ff00723e */ /* 0x001fc800000010ff */
[----:B------:R-:W-:Y:S01]  /*1540*/  PRMT R18, R0, 0x7610, R18 ;  /* 0x0000761000127816 */ /* 0x000fe20000000012 */
[----:B------:R-:W-:Y:S06]  /*1550*/  BRA `(.L_x_33903) ;  /* 0x0000000c00907947 */ /* 0x000fec0003800000 */
.L_x_33899:
        /* <DEDUP_REMOVED lines=9> */
.L_x_33907:
[----:B------:R-:W2:Y:S02]  /*15f0*/  LDG.E.U16 R0, desc[UR36][R4.64] ;  /* 0x0000002404007981 */ /* 0x000ea4000c1e1500 */
[----:B--2---:R-:W-:-:S05]  /*1600*/  HADD2.F32 R0, -RZ, R0.H0_H0 ;  /* 0x20000000ff007230 */ /* 0x004fca0000004100 */
[----:B------:R-:W-:-:S04]  /*1610*/  F2FP.BF16.F32.PACK_AB R0, RZ, R0 ;  /* 0x00000000ff00723e */ /* 0x000fc800000010ff */
[----:B------:R-:W-:Y:S01]  /*1620*/  PRMT R18, R0, 0x7610, R18 ;  /* 0x0000761000127816 */ /* 0x000fe20000000012 */
[----:B------:R-:W-:Y:S06]  /*1630*/  BRA `(.L_x_33903) ;  /* 0x0000000c00587947 */ /* 0x000fec0003800000 */
.L_x_33906:
        /* <DEDUP_REMOVED lines=9> */
.L_x_33909:
[----:B------:R-:W2:Y:S02]  /*16d0*/  LDG.E.U16 R4, desc[UR36][R4.64] ;  /* 0x0000002404047981 */ /* 0x000ea4000c1e1500 */
[----:B--2---:R-:W-:-:S05]  /*16e0*/  HADD2.F32 R0, -RZ, R4.H0_H0 ;  /* 0x20000004ff007230 */ /* 0x004fca0000004100 */
[----:B------:R-:W-:-:S04]  /*16f0*/  F2FP.BF16.F32.PACK_AB R0, RZ, R0 ;  /* 0x00000000ff00723e */ /* 0x000fc800000010ff */
[----:B------:R-:W-:Y:S01]  /*1700*/  PRMT R18, R0, 0x7610, R18 ;  /* 0x0000761000127816 */ /* 0x000fe20000000012 */
[----:B------:R-:W-:Y:S06]  /*1710*/  BRA `(.L_x_33903) ;  /* 0x0000000c00207947 */ /* 0x000fec0003800000 */
.L_x_33908:
        /* <DEDUP_REMOVED lines=13> */
.L_x_33898:
        /* <DEDUP_REMOVED lines=14> */
.L_x_33912:
        /* <DEDUP_REMOVED lines=13> */
.L_x_33911:
        /* <DEDUP_REMOVED lines=27> */
.L_x_33914:
        /* <DEDUP_REMOVED lines=15> */
.L_x_33913:
[----:B------:R0:W5:Y:S01]  /*1c40*/  LDG.E.U16 R18, desc[UR36][R4.64] ;  /* 0x0000002404127981 */ /* 0x000162000c1e1500 */
[----:B------:R-:W-:Y:S05]  /*1c50*/  BRA `(.L_x_33903) ;  /* 0x0000000400d07947 */ /* 0x000fea0003800000 */
.L_x_33910:
        /* <DEDUP_REMOVED lines=13> */
.L_x_33917:
        /* <DEDUP_REMOVED lines=21> */
.L_x_33921:
[----:B------:R-:W-:Y:S05]  /*1e80*/  BSYNC.RECONVERGENT B1 ;  /* 0x0000000000017941 */ /* 0x000fea0003800200 */
.L_x_33920:
[----:B------:R-:W-:Y:S01]  /*1e90*/  IMAD.SHL.U32 R0, R0, 0x100000, RZ ;  /* 0x0010000000007824 */ /* 0x000fe200078e00ff */
[----:B------:R-:W-:-:S04]  /*1ea0*/  LEA R3, R3, 0x3b800000, 0x17 ;  /* 0x3b80000003037811 */ /* 0x000fc800078eb8ff */
[----:B------:R-:W-:-:S07]  /*1eb0*/  LOP3.LUT R0, R3, R0, R7, 0xfe, !PT ;  /* 0x0000000003007212 */ /* 0x000fce00078efe07 */
.L_x_33919:
[----:B------:R-:W-:Y:S05]  /*1ec0*/  BSYNC.RECONVERGENT B0 ;  /* 0x0000000000007941 */ /* 0x000fea0003800200 */
.L_x_33918:
[----:B------:R-:W-:-:S04]  /*1ed0*/  F2FP.BF16.F32.PACK_AB R0, RZ, R0 ;  /* 0x00000000ff00723e */ /* 0x000fc800000010ff */
[----:B------:R-:W-:Y:S01]  /*1ee0*/  PRMT R18, R0, 0x7610, R18 ;  /* 0x0000761000127816 */ /* 0x000fe20000000012 */
[----:B------:R-:W-:Y:S06]  /*1ef0*/  BRA `(.L_x_33903) ;  /* 0x0000000400287947 */ /* 0x000fec0003800000 */
.L_x_33916:
        /* <DEDUP_REMOVED lines=21> */
.L_x_33925:
[----:B------:R-:W-:Y:S05]  /*2050*/  BSYNC.RECONVERGENT B1 ;  /* 0x0000000000017941 */ /* 0x000fea0003800200 */
.L_x_33924:
[----:B------:R-:W-:Y:S01]  /*2060*/  IMAD.SHL.U32 R0, R0, 0x200000, RZ ;  /* 0x0020000000007824 */ /* 0x000fe200078e00ff */
[----:B------:R-:W-:-:S04]  /*2070*/  LEA R3, R3, 0x37800000, 0x17 ;  /* 0x3780000003037811 */ /* 0x000fc800078eb8ff */
[----:B------:R-:W-:-:S07]  /*2080*/  LOP3.LUT R0, R3, R0, R7, 0xfe, !PT ;  /* 0x0000000003007212 */ /* 0x000fce00078efe07 */
.L_x_33923:
[----:B------:R-:W-:Y:S05]  /*2090*/  BSYNC.RECONVERGENT B0 ;  /* 0x0000000000007941 */ /* 0x000fea0003800200 */
.L_x_33922:
[----:B------:R-:W-:-:S04]  /*20a0*/  F2FP.BF16.F32.PACK_AB R0, RZ, R0 ;  /* 0x00000000ff00723e */ /* 0x000fc800000010ff */
[----:B------:R-:W-:Y:S01]  /*20b0*/  PRMT R18, R0, 0x7610, R18 ;  /* 0x0000761000127816 */ /* 0x000fe20000000012 */
[----:B------:R-:W-:Y:S06]  /*20c0*/  BRA `(.L_x_33903) ;  /* 0x0000000000b47947 */ /* 0x000fec0003800000 */
.L_x_33915:
        /* <DEDUP_REMOVED lines=14> */
.L_x_33929:
[----:B------:R-:W-:Y:S05]  /*21b0*/  BSYNC.RECONVERGENT B0 ;  /* 0x0000000000007941 */ /* 0x000fea0003800200 */
.L_x_33928:
[----:B------:R-:W-:-:S04]  /*21c0*/  F2FP.BF16.F32.PACK_AB R0, RZ, R0 ;  /* 0x00000000ff00723e */ /* 0x000fc800000010ff */
[----:B------:R-:W-:Y:S01]  /*21d0*/  PRMT R18, R0, 0x7610, R18 ;  /* 0x0000761000127816 */ /* 0x000fe20000000012 */
[----:B------:R-:W-:Y:S06]  /*21e0*/  BRA `(.L_x_33903) ;  /* 0x00000000006c7947 */ /* 0x000fec0003800000 */
.L_x_33902:
        /* <DEDUP_REMOVED lines=16> */
.L_x_33930:
[----:B------:R-:W-:Y:S01]  /*22f0*/  PRMT R18, RZ, 0x7610, R18 ;  /* 0x00007610ff127816 */ /* 0x000fe20000000012 */
[----:B------:R-:W-:Y:S06]  /*2300*/  BRA `(.L_x_33903) ;  /* 0x0000000000247947 */ /* 0x000fec0003800000 */
.L_x_33927:
[----:B------:R-:W2:Y:S02]  /*2310*/  LDG.E.64 R4, desc[UR36][R4.64] ;  /* 0x0000002404047981 */ /* 0x000ea4000c1e1b00 */
[----:B--2---:R-:W0:Y:S02]  /*2320*/  I2F.U64 R0, R4 ;  /* 0x0000000400007312 */ /* 0x004e240000301000 */
[----:B0-----:R-:W-:-:S04]  /*2330*/  F2FP.BF16.F32.PACK_AB R0, RZ, R0 ;  /* 0x00000000ff00723e */ /* 0x001fc800000010ff */
[----:B------:R-:W-:Y:S01]  /*2340*/  PRMT R18, R0, 0x7610, R18 ;  /* 0x0000761000127816 */ /* 0x000fe20000000012 */
[----:B------:R-:W-:Y:S06]  /*2350*/  BRA `(.L_x_33903) ;  /* 0x0000000000107947 */ /* 0x000fec0003800000 */
.L_x_33926:
[----:B------:R-:W2:Y:S02]  /*2360*/  LDG.E R4, desc[UR36][R4.64] ;  /* 0x0000002404047981 */ /* 0x000ea4000c1e1900 */
[----:B--2---:R-:W-:-:S04]  /*2370*/  I2FP.F32.U32 R0, R4 ;  /* 0x0000000400007245 */ /* 0x004fc80000201000 */
[----:B------:R-:W-:-:S04]  /*2380*/  F2FP.BF16.F32.PACK_AB R0, RZ, R0 ;  /* 0x00000000ff00723e */ /* 0x000fc800000010ff */
[----:B------:R-:W-:-:S07]  /*2390*/  PRMT R18, R0, 0x7610, R18 ;  /* 0x0000761000127816 */ /* 0x000fce0000000012 */
.L_x_33903:
[----:B------:R-:W-:-:S07]  /*23a0*/  VIADD R23, R23, 0x80 ;  /* 0x0000008017177836 */ /* 0x000fce0000000000 */
.L_x_33897:
[----:B------:R-:W-:Y:S05]  /*23b0*/  BSYNC.RECONVERGENT B6 ;  /* 0x0000000000067941 */ /* 0x000fea0003800200 */
.L_x_33896:
        /* <DEDUP_REMOVED lines=26> */
.L_x_33936:
[----:B------:R-:W2:Y:S02]  /*2560*/  LDG.E.U8 R4, desc[UR36][R4.64] ;  /* 0x0000002404047981 */ /* 0x000ea4000c1e1100 */
[----:B--2---:R-:W-:-:S04]  /*2570*/  I2FP.F32.U32 R0, R4 ;  /* 0x0000000400007245 */ /* 0x004fc80000201000 */
[----:B------:R-:W-:-:S04]  /*2580*/  F2FP.BF16.F32.PACK_AB R0, RZ, R0 ;  /* 0x00000000ff00723e */ /* 0x000fc800000010ff */
[----:B------:R-:W-:Y:S01]  /*2590*/  PRMT R19, R0, 0x7610, R19 ;  /* 0x0000761000137816 */ /* 0x000fe20000000013 */
[----:B------:R-:W-:Y:S06]  /*25a0*/  BRA `(.L_x_33938) ;  /* 0x0000000c00e47947 */ /* 0x000fec0003800000 */
.L_x_33935:
        /* <DEDUP_REMOVED lines=11> */
.L_x_33940:
[----:B------:R-:W2:Y:S02]  /*2660*/  LDG.E R4, desc[UR36][R4.64] ;  /* 0x0000002404047981 */ /* 0x000ea4000c1e1900 */
[----:B--2---:R-:W-:-:S04]  /*2670*/  I2FP.F32.S32 R0, R4 ;  /* 0x0000000400007245 */ /* 0x004fc80000201400 */
[----:B------:R-:W-:-:S04]  /*2680*/  F2FP.BF16.F32.PACK_AB R0, RZ, R0 ;  /* 0x00000000ff00723e */ /* 0x000fc800000010ff */
[----:B------:R-:W-:Y:S01]  /*2690*/  PRMT R19, R0, 0x7610, R19 ;  /* 0x0000761000137816 */ /* 0x000fe20000000013 */
[----:B------:R-:W-:Y:S06]  /*26a0*/  BRA `(.L_x_33938) ;  /* 0x0000000c00a47947 */ /* 0x000fec0003800000 */
.L_x_33939:
[----:B------:R-:W2:Y:S02]  /*26b0*/  LDG.E.U16 R4, desc[UR36][R4.64] ;  /* 0x0000002404047981 */ /* 0x000ea4000c1e1500 */
[----:B--2---:R-:W0:Y:S02]  /*26c0*/  I2F.S16 R0, R4 ;  /* 0x0000000400007306 */ /* 0x004e240000101400 */
[----:B0-----:R-:W-:-:S04]  /*26d0*/  F2FP.BF16.F32.PACK_AB R0, RZ, R0 ;  /* 0x00000000ff00723e */ /* 0x001fc800000010ff */
[----:B------:R-:W-:Y:S01]  /*26e0*/  PRMT R19, R0, 0x7610, R19 ;  /* 0x0000761000137816 */ /* 0x000fe20000000013 */
[----:B------:R-:W-:Y:S06]  /*26f0*/  BRA `(.L_x_33938) ;  /* 0x0000000c00907947 */ /* 0x000fec0003800000 */
.L_x_33934:
        /* <DEDUP_REMOVED lines=9> */
.L_x_33942:
[----:B------:R-:W2:Y:S02]  /*2790*/  LDG.E.U16 R0, desc[UR36][R4.64] ;  /* 0x0000002404007981 */ /* 0x000ea4000c1e1500 */
[----:B--2---:R-:W-:-:S05]  /*27a0*/  HADD2.F32 R0, -RZ, R0.H0_H0 ;  /* 0x20000000ff007230 */ /* 0x004fca0000004100 */
[----:B------:R-:W-:-:S04]  /*27b0*/  F2FP.BF16.F32.PACK_AB R0, RZ, R0 ;  /* 0x00000000ff00723e */ /* 0x000fc800000010ff */
[----:B------:R-:W-:Y:S01]  /*27c0*/  PRMT R19, R0, 0x7610, R19 ;  /* 0x0000761000137816 */ /* 0x000fe20000000013 */
[----:B------:R-:W-:Y:S06]  /*27d0*/  BRA `(.L_x_33938) ;  /* 0x0000000c00587947 */ /* 0x000fec0003800000 */
.L_x_33941:
        /* <DEDUP_REMOVED lines=9> */
.L_x_33944:
[----:B------:R-:W2:Y:S02]  /*2870*/  LDG.E.U16 R4, desc[UR36][R4.64] ;  /* 0x0000002404047981 */ /* 0x000ea4000c1e1500 */
[----:B--2---:R-:W-:-:S05]  /*2880*/  HADD2.F32 R0, -RZ, R4.H0_H0 ;  /* 0x20000004ff007230 */ /* 0x004fca0000004100 */
[----:B------:R-:W-:-:S04]  /*2890*/  F2FP.BF16.F32.PACK_AB R0, RZ, R0 ;  /* 0x00000000ff00723e */ /* 0x000fc800000010ff */
[----:B------:R-:W-:Y:S01]  /*28a0*/  PRMT R19, R0, 0x7610, R19 ;  /* 0x0000761000137816 */ /* 0x000fe20000000013 */
[----:B------:R-:W-:Y:S06]  /*28b0*/  BRA `(.L_x_33938) ;  /* 0x0000000c00207947 */ /* 0x000fec0003800000 */
.L_x_33943:
        /* <DEDUP_REMOVED lines=13> */
.L_x_33933:
        /* <DEDUP_REMOVED lines=14> */
.L_x_33947:
        /* <DEDUP_REMOVED lines=13> */
.L_x_33946:
        /* <DEDUP_REMOVED lines=27> */
.L_x_33949:
        /* <DEDUP_REMOVED lines=15> */
.L_x_33948:
[----:B------:R0:W5:Y:S01]  /*2de0*/  LDG.E.U16 R19, desc[UR36][R4.64] ;  /* 0x0000002404137981 */ /* 0x000162000c1e1500 */
[----:B------:R-:W-:Y:S05]  /*2df0*/  BRA `(.L_x_33938) ;  /* 0x0000000400d07947 */ /* 0x000fea0003800000 */
.L_x_33945:
        /* <DEDUP_REMOVED lines=13> */
.L_x_33952:
        /* <DEDUP_REMOVED lines=21> */
.L_x_33956:
[----:B------:R-:W-:Y:S05]  /*3020*/  BSYNC.RECONVERGENT B1 ;  /* 0x0000000000017941 */ /* 0x000fea0003800200 */
.L_x_33955:
[----:B------:R-:W-:Y:S01]  /*3030*/  IMAD.SHL.U32 R0, R0, 0x100000, RZ ;  /* 0x0010000000007824 */ /* 0x000fe200078e00ff */
[----:B------:R-:W-:-:S04]  /*3040*/  LEA R3, R3, 0x3b800000, 0x17 ;  /* 0x3b80000003037811 */ /* 0x000fc800078eb8ff */
[----:B------:R-:W-:-:S07]  /*3050*/  LOP3.LUT R0, R3, R0, R7, 0xfe, !PT ;  /* 0x0000000003007212 */ /* 0x000fce00078efe07 */
.L_x_33954:
[----:B------:R-:W-:Y:S05]  /*3060*/  BSYNC.RECONVERGENT B0 ;  /* 0x0000000000007941 */ /* 0x000fea0003800200 */
.L_x_33953:
[----:B------:R-:W-:-:S04]  /*3070*/  F2FP.BF16.F32.PACK_AB R0, RZ, R0 ;  /* 0x00000000ff00723e */ /* 0x000fc800000010ff */
[----:B------:R-:W-:Y:S01]  /*3080*/  PRMT R19, R0, 0x7610, R19 ;  /* 0x0000761000137816 */ /* 0x000fe20000000013 */
[----:B------:R-:W-:Y:S06]  /*3090*/  BRA `(.L_x_33938) ;  /* 0x0000000400287947 */ /* 0x000fec0003800000 */
.L_x_33951:
        /* <DEDUP_REMOVED lines=21> */
.L_x_33960:
[----:B------:R-:W-:Y:S05]  /*31f0*/  BSYNC.RECONVERGENT B1 ;  /* 0x0000000000017941 */ /* 0x000fea0003800200 */
.L_x_33959:
[----:B------:R-:W-:Y:S01]  /*3200*/  IMAD.SHL.U32 R0, R0, 0x200000, RZ ;  /* 0x0020000000007824 */ /* 0x000fe200078e00ff */
[----:B------:R-:W-:-:S04]  /*3210*/  LEA R3, R3, 0x37800000, 0x17 ;  /* 0x3780000003037811 */ /* 0x000fc800078eb8ff */
[----:B------:R-:W-:-:S07]  /*3220*/  LOP3.LUT R0, R3, R0, R7, 0xfe, !PT ;  /* 0x0000000003007212 */ /* 0x000fce00078efe07 */
.L_x_33958:
[----:B------:R-:W-:Y:S05]  /*3230*/  BSYNC.RECONVERGENT B0 ;  /* 0x0000000000007941 */ /* 0x000fea0003800200 */
.L_x_33957:
[----:B------:R-:W-:-:S04]  /*3240*/  F2FP.BF16.F32.PACK_AB R0, RZ, R0 ;  /* 0x00000000ff00723e */ /* 0x000fc800000010ff */
[----:B------:R-:W-:Y:S01]  /*3250*/  PRMT R19, R0, 0x7610, R19 ;  /* 0x0000761000137816 */ /* 0x000fe20000000013 */
[----:B------:R-:W-:Y:S06]  /*3260*/  BRA `(.L_x_33938) ;  /* 0x0000000000b47947 */ /* 0x000fec0003800000 */
.L_x_33950:
        /* <DEDUP_REMOVED lines=14> */
.L_x_33964:
[----:B------:R-:W-:Y:S05]  /*3350*/  BSYNC.RECONVERGENT B0 ;  /* 0x0000000000007941 */ /* 0x000fea0003800200 */
.L_x_33963:
[----:B------:R-:W-:-:S04]  /*3360*/  F2FP.BF16.F32.PACK_AB R0, RZ, R0 ;  /* 0x00000000ff00723e */ /* 0x000fc800000010ff */
[----:B------:R-:W-:Y:S01]  /*3370*/  PRMT R19, R0, 0x7610, R19 ;  /* 0x0000761000137816 */ /* 0x000fe20000000013 */
[----:B------:R-:W-:Y:S06]  /*3380*/  BRA `(.L_x_33938) ;  /* 0x00000000006c7947 */ /* 0x000fec0003800000 */
.L_x_33937:
        /* <DEDUP_REMOVED lines=16> */
.L_x_33965:
[----:B------:R-:W-:Y:S01]  /*3490*/  PRMT R19, RZ, 0x7610, R19 ;  /* 0x00007610ff137816 */ /* 0x000fe20000000013 */
[----:B------:R-:W-:Y:S06]  /*34a0*/  BRA `(.L_x_33938) ;  /* 0x0000000000247947 */ /* 0x000fec0003800000 */
.L_x_33962:
[----:B------:R-:W2:Y:S02]  /*34b0*/  LDG.E.64 R4, desc[UR36][R4.64] ;  /* 0x0000002404047981 */ /* 0x000ea4000c1e1b00 */
[----:B--2---:R-:W0:Y:S02]  /*34c0*/  I2F.U64 R0, R4 ;  /* 0x0000000400007312 */ /* 0x004e240000301000 */
[----:B0-----:R-:W-:-:S04]  /*34d0*/  F2FP.BF16.F32.PACK_AB R0, RZ, R0 ;  /* 0x00000000ff00723e */ /* 0x001fc800000010ff */
[----:B------:R-:W-:Y:S01]  /*34e0*/  PRMT R19, R0, 0x7610, R19 ;  /* 0x0000761000137816 */ /* 0x000fe20000000013 */
[----:B------:R-:W-:Y:S06]  /*34f0*/  BRA `(.L_x_33938) ;  /* 0x0000000000107947 */ /* 0x000fec0003800000 */
.L_x_33961:
[----:B------:R-:W2:Y:S02]  /*3500*/  LDG.E R4, desc[UR36][R4.64] ;  /* 0x0000002404047981 */ /* 0x000ea4000c1e1900 */
[----:B--2---:R-:W-:-:S04]  /*3510*/  I2FP.F32.U32 R0, R4 ;  /* 0x0000000400007245 */ /* 0x004fc80000201000 */
[----:B------:R-:W-:-:S04]  /*3520*/  F2FP.BF16.F32.PACK_AB R0, RZ, R0 ;  /* 0x00000000ff00723e */ /* 0x000fc800000010ff */
[----:B------:R-:W-:-:S07]  /*3530*/  PRMT R19, R0, 0x7610, R19 ;  /* 0x0000761000137816 */ /* 0x000fce0000000013 */
.L_x_33938:
[----:B------:R-:W-:-:S07]  /*3540*/  VIADD R23, R23, 0x80 ;  /* 0x0000008017177836 */ /* 0x000fce0000000000 */
.L_x_33932:
[----:B------:R-:W-:Y:S05]  /*3550*/  BSYNC.RECONVERGENT B6 ;  /* 0x0000000000067941 */ /* 0x000fea0003800200 */
.L_x_33931:
        /* <DEDUP_REMOVED lines=25> */
.L_x_33971:
[----:B------:R-:W2:Y:S02]  /*36f0*/  LDG.E.U8 R4, desc[UR36][R4.64] ;  /* 0x0000002404047981 */ /* 0x000ea4000c1e1100 */
[----:B--2---:R-:W-:-:S04]  /*3700*/  I2FP.F32.U32 R0, R4 ;  /* 0x0000000400007245 */ /* 0x004fc80000201000 */
[----:B------:R-:W-:Y:S01]  /*3710*/  F2FP.BF16.F32.PACK_AB R0, RZ, R0 ;  /* 0x00000000ff00723e */ /* 0x000fe200000010ff */
[----:B------:R-:W-:Y:S06]  /*3720*/  BRA `(.L_x_33967) ;  /* 0x0000000c00a87947 */ /* 0x000fec0003800000 */
.L_x_33970:
        /* <DEDUP_REMOVED lines=10> */
.L_x_33974:
[----:B------:R-:W2:Y:S02]  /*37d0*/  LDG.E R4, desc[UR36][R4.64] ;  /* 0x0000002404047981 */ /* 0x000ea4000c1e1900 */
[----:B--2---:R-:W-:-:S04]  /*37e0*/  I2FP.F32.S32 R0, R4 ;  /* 0x0000000400007245 */ /* 0x004fc80000201400 */
[----:B------:R-:W-:Y:S01]  /*37f0*/  F2FP.BF16.F32.PACK_AB R0, RZ, R0 ;  /* 0x00000000ff00723e */ /* 0x000fe200000010ff */
[----:B------:R-:W-:Y:S06]  /*3800*/  BRA `(.L_x_33967) ;  /* 0x0000000c00707947 */ /* 0x000fec0003800000 */
.L_x_33973:
[----:B------:R-:W2:Y:S02]  /*3810*/  LDG.E.U16 R4, desc[UR36][R4.64] ;  /* 0x0000002404047981 */ /* 0x000ea4000c1e1500 */
[----:B--2---:R-:W0:Y:S02]  /*3820*/  I2F.S16 R0, R4 ;  /* 0x0000000400007306 */ /* 0x004e240000101400 */
[----:B0-----:R-:W-:Y:S01]  /*3830*/  F2FP.BF16.F32.PACK_AB R0, RZ, R0 ;  /* 0x00000000ff00723e */ /* 0x001fe200000010ff */
[----:B------:R-:W-:Y:S06]  /*3840*/  BRA `(.L_x_33967) ;  /* 0x0000000c00607947 */ /* 0x000fec0003800000 */
.L_x_33969:
        /* <DEDUP_REMOVED lines=9> */
.L_x_33976:
[----:B------:R-:W2:Y:S02]  /*38e0*/  LDG.E.U16 R0, desc[UR36][R4.64] ;  /* 0x0000002404007981 */ /* 0x000ea4000c1e1500 */
[----:B--2---:R-:W-:-:S05]  /*38f0*/  HADD2.F32 R0, -RZ, R0.H0_H0 ;  /* 0x20000000ff007230 */ /* 0x004fca0000004100 */
[----:B------:R-:W-:Y:S01]  /*3900*/  F2FP.BF16.F32.PACK_AB R0, RZ, R0 ;  /* 0x00000000ff00723e */ /* 0x000fe200000010ff */
[----:B------:R-:W-:Y:S06]  /*3910*/  BRA `(.L_x_33967) ;  /* 0x0000000c002c7947 */ /* 0x000fec0003800000 */
.L_x_33975:
        /* <DEDUP_REMOVED lines=9> */
.L_x_33978:
[----:B------:R-:W2:Y:S02]  /*39b0*/  LDG.E.U16 R4, desc[UR36][R4.64] ;  /* 0x0000002404047981 */ /* 0x000ea4000c1e1500 */
[----:B--2---:R-:W-:-:S05]  /*39c0*/  HADD2.F32 R0, -RZ, R4.H0_H0 ;  /* 0x20000004ff007230 */ /* 0x004fca0000004100 */
[----:B------:R-:W-:Y:S01]  /*39d0*/  F2FP.BF16.F32.PACK_AB R0, RZ, R0 ;  /* 0x00000000ff00723e */ /* 0x000fe200000010ff */
[----:B------:R-:W-:Y:S06]  /*39e0*/  BRA `(.L_x_33967) ;  /* 0x0000000800f87947 */ /* 0x000fec0003800000 */
.L_x_33977:
        /* <DEDUP_REMOVED lines=12> */
.L_x_33968:
        /* <DEDUP_REMOVED lines=13> */
.L_x_33981:
        /* <DEDUP_REMOVED lines=12> */
.L_x_33980:
        /* <DEDUP_REMOVED lines=27> */
.L_x_33983:
        /* <DEDUP_REMOVED lines=14> */
.L_x_33982:
[----:B------:R1:W5:Y:S01]  /*3ed0*/  LDG.E.U16 R0, desc[UR36][R4.64] ;  /* 0x0000002404007981 */ /* 0x000362000c1e1500 */
[----:B------:R-:W-:Y:S05]  /*3ee0*/  BRA `(.L_x_33967) ;  /* 0x0000000400b87947 */ /* 0x000fea0003800000 */
.L_x_33979:
        /* <DEDUP_REMOVED lines=12> */
.L_x_33986:
        /* <DEDUP_REMOVED lines=21> */
.L_x_33990:
[----:B------:R-:W-:Y:S05]  /*4100*/  BSYNC.RECONVERGENT B1 ;  /* 0x0000000000017941 */ /* 0x000fea0003800200 */
.L_x_33989:
[----:B------:R-:W-:Y:S01]  /*4110*/  IMAD.SHL.U32 R0, R0, 0x100000, RZ ;  /* 0x0010000000007824 */ /* 0x000fe200078e00ff */
[----:B------:R-:W-:-:S04]  /*4120*/  LEA R3, R3, 0x3b800000, 0x17 ;  /* 0x3b80000003037811 */ /* 0x000fc800078eb8ff */
[----:B------:R-:W-:-:S07]  /*4130*/  LOP3.LUT R0, R3, R0, R7, 0xfe, !PT ;  /* 0x0000000003007212 */ /* 0x000fce00078efe07 */
.L_x_33988:
[----:B------:R-:W-:Y:S05]  /*4140*/  BSYNC.RECONVERGENT B0 ;  /* 0x0000000000007941 */ /* 0x000fea0003800200 */
.L_x_33987:
[----:B------:R-:W-:Y:S01]  /*4150*/  F2FP.BF16.F32.PACK_AB R0, RZ, R0 ;  /* 0x00000000ff00723e */ /* 0x000fe200000010ff */
[----:B------:R-:W-:Y:S06]  /*4160*/  BRA `(.L_x_33967) ;  /* 0x0000000400187947 */ /* 0x000fec0003800000 */
.L_x_33985:
        /* <DEDUP_REMOVED lines=21> */
.L_x_33994:
[----:B------:R-:W-:Y:S05]  /*42c0*/  BSYNC.RECONVERGENT B1 ;  /* 0x0000000000017941 */ /* 0x000fea0003800200 */
.L_x_33993:
[----:B------:R-:W-:Y:S01]  /*42d0*/  IMAD.SHL.U32 R0, R0, 0x200000, RZ ;  /* 0x0020000000007824 */ /* 0x000fe200078e00ff */
[----:B------:R-:W-:-:S04]  /*42e0*/  LEA R3, R3, 0x37800000, 0x17 ;  /* 0x3780000003037811 */ /* 0x000fc800078eb8ff */
[----:B------:R-:W-:-:S07]  /*42f0*/  LOP3.LUT R0, R3, R0, R7, 0xfe, !PT ;  /* 0x0000000003007212 */ /* 0x000fce00078efe07 */
.L_x_33992:
[----:B------:R-:W-:Y:S05]  /*4300*/  BSYNC.RECONVERGENT B0 ;  /* 0x0000000000007941 */ /* 0x000fea0003800200 */
.L_x_33991:
[----:B------:R-:W-:Y:S01]  /*4310*/  F2FP.BF16.F32.PACK_AB R0, RZ, R0 ;  /* 0x00000000ff00723e */ /* 0x000fe200000010ff */
[----:B------:R-:W-:Y:S06]  /*4320*/  BRA `(.L_x_33967) ;  /* 0x0000000000a87947 */ /* 0x000fec0003800000 */
.L_x_33984:
        /* <DEDUP_REMOVED lines=14> */
.L_x_33998:
[----:B------:R-:W-:Y:S05]  /*4410*/  BSYNC.RECONVERGENT B0 ;  /* 0x0000000000007941 */ /* 0x000fea0003800200 */
.L_x_33997:
[----:B------:R-:W-:Y:S01]  /*4420*/  F2FP.BF16.F32.PACK_AB R0, RZ, R0 ;  /* 0x00000000ff00723e */ /* 0x000fe200000010ff */
[----:B------:R-:W-:Y:S06]  /*4430*/  BRA `(.L_x_33967) ;  /* 0x0000000000647947 */ /* 0x000fec0003800000 */
.L_x_33972:
        /* <DEDUP_REMOVED lines=16> */
.L_x_33999:
[----:B------:R-:W-:Y:S01]  /*4540*/  PRMT R0, RZ, 0x7610, R0 ;  /* 0x00007610ff007816 */ /* 0x000fe20000000000 */
[----:B------:R-:W-:Y:S06]  /*4550*/  BRA `(.L_x_33967) ;  /* 0x00000000001c7947 */ /* 0x000fec0003800000 */
.L_x_33996:
[----:B------:R-:W2:Y:S02]  /*4560*/  LDG.E.64 R4, desc[UR36][R4.64] ;  /* 0x0000002404047981 */ /* 0x000ea4000c1e1b00 */
[----:B--2---:R-:W0:Y:S02]  /*4570*/  I2F.U64 R0, R4 ;  /* 0x0000000400007312 */ /* 0x004e240000301000 */
[----:B0-----:R-:W-:Y:S01]  /*4580*/  F2FP.BF16.F32.PACK_AB R0, RZ, R0 ;  /* 0x00000000ff00723e */ /* 0x001fe200000010ff */
[----:B------:R-:W-:Y:S06]  /*4590*/  BRA `(.L_x_33967) ;  /* 0x00000000000c7947 */ /* 0x000fec0003800000 */
.L_x_33995:
[----:B------:R-:W2:Y:S02]  /*45a0*/  LDG.E R4, desc[UR36][R4.64] ;  /* 0x0000002404047981 */ /* 0x000ea4000c1e1900 */
[----:B--2---:R-:W-:-:S04]  /*45b0*/  I2FP.F32.U32 R0, R4 ;  /* 0x0000000400007245 */ /* 0x004fc80000201000 */
[----:B------:R-:W-:-:S07]  /*45c0*/  F2FP.BF16.F32.PACK_AB R0, RZ, R0 ;  /* 0x00000000ff00723e */ /* 0x000fce00000010ff */
.L_x_33967:
[----:B------:R-:W-:Y:S05]  /*45d0*/  BSYNC.RECONVERGENT B6 ;  /* 0x0000000000067941 */ /* 0x000fea0003800200 */
.L_x_33966:
[----:B------:R-:W2:Y:S01]  /*45e0*/  LDC.U16 R6, c[0x0][0x388] ;  /* 0x0000e200ff067b82 */ /* 0x000ea20000000400 */
        /* <DEDUP_REMOVED lines=8> */
[----:B-----5:R-:W-:-:S06]  /*4670*/  @!P0 IMAD.U32 R5, R17, 0x10000, RZ ;  /* 0x0001000011058824 */ /* 0x020fcc00078e00ff */
[----:B------:R-:W-:Y:S02]  /*4680*/  @!P1 IMAD.U32 R18, R18, 0x10000, RZ ;  /* 0x0001000012129824 */ /* 0x000fe400078e00ff */
[C---:B--2---:R-:W-:Y:S02]  /*4690*/  @!P0 IMAD.U32 R4, R6.reuse, 0x10000, RZ ;  /* 0x0001000006048824 */ /* 0x044fe400078e00ff */
[C---:B------:R-:W-:Y:S02]  /*46a0*/  @!P1 IMAD.U32 R7, R6.reuse, 0x10000, RZ ;  /* 0x0001000006079824 */ /* 0x040fe400078e00ff */
[C---:B------:R-:W-:Y:S02]  /*46b0*/  @!P2 IMAD.U32 R8, R6.reuse, 0x10000, RZ ;  /* 0x000100000608a824 */ /* 0x040fe400078e00ff */
[----:B------:R-:W0:Y:S01]  /*46c0*/  @!P0 MUFU.LG2 R4, R4 ;  /* 0x0000000400048308 */ /* 0x000e220000000c00 */
[----:B------:R-:W-:Y:S02]  /*46d0*/  @!P3 IMAD.U32 R10, R6, 0x10000, RZ ;  /* 0x00010000060ab824 */ /* 0x000fe400078e00ff */
[----:B------:R-:W-:-:S05]  /*46e0*/  @!P2 IMAD.U32 R6, R19, 0x10000, RZ ;  /* 0x000100001306a824 */ /* 0x000fca00078e00ff */
[----:B------:R-:W1:Y:S08]  /*46f0*/  @!P2 MUFU.LG2 R9, R8 ;  /* 0x000000080009a308 */ /* 0x000e700000000c00 */
[----:B------:R-:W2:Y:S01]  /*4700*/  @!P1 MUFU.LG2 R7, R7 ;  /* 0x0000000700079308 */ /* 0x000ea20000000c00 */
[----:B0-----:R-:W-:Y:S01]  /*4710*/  @!P0 FMUL.FTZ R5, R5, R4 ;  /* 0x0000000405058220 */ /* 0x001fe20000410000 */
[----:B------:R-:W-:-:S06]  /*4720*/  @!P3 IMAD.U32 R4, R0, 0x10000, RZ ;  /* 0x000100000004b824 */ /* 0x000fcc00078e00ff */
[----:B------:R-:W0:Y:S01]  /*4730*/  @!P3 MUFU.LG2 R11, R10 ;  /* 0x0000000a000bb308 */ /* 0x000e220000000c00 */
[----:B-1----:R-:W-:-:S07]  /*4740*/  @!P2 FMUL.FTZ R6, R9, R6 ;  /* 0x000000060906a220 */ /* 0x002fce0000410000 */
[----:B------:R-:W1:Y:S01]  /*4750*/  @!P0 MUFU.EX2 R5, R5 ;  /* 0x0000000500058308 */ /* 0x000e620000000800 */
[----:B--2---:R-:W-:-:S03]  /*4760*/  @!P1 FMUL.FTZ R0, R7, R18 ;  /* 0x0000001207009220 */ /* 0x004fc60000410000 */
[----:B------:R-:W2:Y:S01]  /*4770*/  @!P2 MUFU.EX2 R6, R6 ;  /* 0x000000060006a308 */ /* 0x000ea20000000800 */
[----:B------:R-:W3:Y:S03]  /*4780*/  LDC.U8 R18, c[0x0][0x3b4] ;  /* 0x0000ed00ff127b82 */ /* 0x000ee60000000000 */
[----:B------:R-:W4:Y:S01]  /*4790*/  @!P1 MUFU.EX2 R0, R0 ;  /* 0x0000000000009308 */ /* 0x000f220000000800 */
[----:B0-----:R-:W-:-:S03]  /*47a0*/  @!P3 FMUL.FTZ R4, R11, R4 ;  /* 0x000000040b04b220 */ /* 0x001fc60000410000 */
[----:B-1----:R0:W1:Y:S08]  /*47b0*/  @!P0 F2F.BF16.F32 R3, R5 ;  /* 0x0000000500038304 */ /* 0x0020700000202000 */
        /* <DEDUP_REMOVED lines=28> */
.L_x_34005:
[----:B------:R-:W-:Y:S02]  /*4980*/  IMAD.U32 R5, R3, 0x10000, RZ ;  /* 0x0001000003057824 */ /* 0x000fe400078e00ff */
[----:B------:R-:W-:-:S04]  /*4990*/  IMAD.MOV.U32 R25, RZ, RZ, R23 ;  /* 0x000000ffff197224 */ /* 0x000fc800078e0017 */
[----:B------:R-:W1:Y:S02]  /*49a0*/  F2I.S64.TRUNC R4, R5 ;  /* 0x0000000500047311 */ /* 0x000e64000020d900 */
[----:B-1----:R1:W-:Y:S01]  /*49b0*/  STG.E.U8 desc[UR36][R8.64], R4 ;  /* 0x0000000408007986 */ /* 0x0023e2000c101124 */
[----:B------:R-:W-:Y:S05]  /*49c0*/  BRA `(.L_x_34001) ;  /* 0x0000000c00c07947 */ /* 0x000fea0003800000 */
.L_x_34004:
        /* <DEDUP_REMOVED lines=11> */
.L_x_34008:
[----:B------:R-:W-:Y:S02]  /*4a80*/  IMAD.U32 R3, R3, 0x10000, RZ ;  /* 0x0001000003037824 */ /* 0x000fe400078e00ff */
[----:B------:R-:W-:-:S04]  /*4a90*/  IMAD.MOV.U32 R25, RZ, RZ, R23 ;  /* 0x000000ffff197224 */ /* 0x000fc800078e0017 */
[----:B------:R-:W1:Y:S02]  /*4aa0*/  F2I.FTZ.TRUNC.NTZ R3, R3 ;  /* 0x0000000300037305 */ /* 0x000e64000021f100 */
[----:B-1----:R1:W-:Y:S01]  /*4ab0*/  STG.E desc[UR36][R8.64], R3 ;  /* 0x0000000308007986 */ /* 0x0023e2000c101924 */
[----:B------:R-:W-:Y:S05]  /*4ac0*/  BRA `(.L_x_34001) ;  /* 0x0000000c00807947 */ /* 0x000fea0003800000 */
.L_x_34007:
[----:B------:R-:W-:Y:S02]  /*4ad0*/  IMAD.U32 R3, R3, 0x10000, RZ ;  /* 0x0001000003037824 */ /* 0x000fe400078e00ff */
[----:B------:R-:W-:-:S04]  /*4ae0*/  IMAD.MOV.U32 R25, RZ, RZ, R23 ;  /* 0x000000ffff197224 */ /* 0x000fc800078e0017 */
[----:B------:R-:W1:Y:S02]  /*4af0*/  F2I.FTZ.TRUNC.NTZ R3, R3 ;  /* 0x0000000300037305 */ /* 0x000e64000021f100 */
[----:B-1----:R1:W-:Y:S01]  /*4b00*/  STG.E.U16 desc[UR36][R8.64], R3 ;  /* 0x0000000308007986 */ /* 0x0023e2000c101524 */
[----:B------:R-:W-:Y:S05]  /*4b10*/  BRA `(.L_x_34001) ;  /* 0x0000000c006c7947 */ /* 0x000fea0003800000 */
.L_x_34003:
        /* <DEDUP_REMOVED lines=10> */
.L_x_34010:
[----:B------:R-:W-:Y:S02]  /*4bc0*/  IMAD.U32 R0, R3, 0x10000, RZ ;  /* 0x0001000003007824 */ /* 0x000fe400078e00ff */
[----:B------:R-:W-:-:S03]  /*4bd0*/  IMAD.MOV.U32 R25, RZ, RZ, R23 ;  /* 0x000000ffff197224 */ /* 0x000fc600078e0017 */
[----:B------:R-:W-:-:S05]  /*4be0*/  F2FP.F16.F32.PACK_AB R0, RZ, R0 ;  /* 0x00000000ff00723e */ /* 0x000fca00000000ff */
[----:B------:R1:W-:Y:S01]  /*4bf0*/  STG.E.U16 desc[UR36][R8.64], R0 ;  /* 0x0000000008007986 */ /* 0x0003e2000c101524 */
[----:B------:R-:W-:Y:S05]  /*4c00*/  BRA `(.L_x_34001) ;  /* 0x0000000c00307947 */ /* 0x000fea0003800000 */
.L_x_34009:
        /* <DEDUP_REMOVED lines=11> */
.L_x_34012:
[----:B------:R-:W-:Y:S02]  /*4cc0*/  IMAD.U32 R3, R3, 0x10000, RZ ;  /* 0x0001000003037824 */ /* 0x000fe400078e00ff */
[----:B------:R-:W-:-:S03]  /*4cd0*/  IMAD.MOV.U32 R25, RZ, RZ, R23 ;  /* 0x000000ffff197224 */ /* 0x000fc600078e0017 */
[----:B------:R-:W-:-:S04]  /*4ce0*/  F2FP.F16.F32.PACK_AB R3, RZ, R3 ;  /* 0x00000003ff03723e */ /* 0x000fc800000000ff */
[----:B------:R-:W-:-:S05]  /*4cf0*/  PRMT R3, R3, 0x5410, RZ ;  /* 0x0000541003037816 */ /* 0x000fca00000000ff */
[----:B------:R1:W-:Y:S01]  /*4d00*/  STG.E desc[UR36][R8.64], R3 ;  /* 0x0000000308007986 */ /* 0x0003e2000c101924 */
[----:B------:R-:W-:Y:S05]  /*4d10*/  BRA `(.L_x_34001) ;  /* 0x0000000800ec7947 */ /* 0x000fea0003800000 */
.L_x_34011:
[----:B------:R-:W-:Y:S02]  /*4d20*/  IMAD.U32 R4, R3, 0x10000, RZ ;  /* 0x0001000003047824 */ /* 0x000fe400078e00ff */
[----:B------:R-:W-:Y:S02]  /*4d30*/  IMAD.MOV.U32 R25, RZ, RZ, R23 ;  /* 0x000000ffff197224 */ /* 0x000fe400078e0017 */
[----:B------:R-:W-:-:S06]  /*4d40*/  FMUL.FTZ R4, R4, 1 ;  /* 0x3f80000004047820 */ /* 0x000fcc0000410000 */
[----:B------:R-:W1:Y:S02]  /*4d50*/  F2F.F64.F32 R4, R4 ;  /* 0x0000000400047310 */ /* 0x000e640000201800 */
[----:B-1----:R1:W-:Y:S01]  /*4d60*/  STG.E.64 desc[UR36][R8.64], R4 ;  /* 0x0000000408007986 */ /* 0x0023e2000c101b24 */
[----:B------:R-:W-:Y:S05]  /*4d70*/  BRA `(.L_x_34001) ;  /* 0x0000000800d47947 */ /* 0x000fea0003800000 */
.L_x_34002:
        /* <DEDUP_REMOVED lines=14> */
.L_x_34015:
[----:B------:R-:W-:Y:S01]  /*4e60*/  IMAD.U32 R3, R3, 0x10000, RZ ;  /* 0x0001000003037824 */ /* 0x000fe200078e00ff */
[----:B------:R-:W-:Y:S01]  /*4e70*/  CS2R R6, SRZ ;  /* 0x0000000000067805 */ /* 0x000fe2000001ff00 */
[----:B------:R-:W-:Y:S02]  /*4e80*/  IMAD.MOV.U32 R25, RZ, RZ, R23 ;  /* 0x000000ffff197224 */ /* 0x000fe400078e0017 */
[----:B------:R-:W-:-:S04]  /*4e90*/  FMUL.FTZ R3, R3, 1 ;  /* 0x3f80000003037820 */ /* 0x000fc80000410000 */
[----:B------:R-:W1:Y:S02]  /*4ea0*/  F2F.F64.F32 R4, R3 ;  /* 0x0000000300047310 */ /* 0x000e640000201800 */
[----:B-1----:R1:W-:Y:S01]  /*4eb0*/  STG.E.128 desc[UR36][R8.64], R4 ;  /* 0x0000000408007986 */ /* 0x0023e2000c101d24 */
[----:B------:R-:W-:Y:S05]  /*4ec0*/  BRA `(.L_x_34001) ;  /* 0x0000000800807947 */ /* 0x000fea0003800000 */
.L_x_34014:
        /* <DEDUP_REMOVED lines=19> */
.L_x_34019:
[----:B------:R-:W-:Y:S05]  /*5000*/  BSYNC.RECONVERGENT B0 ;  /* 0x0000000000007941 */ /* 0x000fea0003800200 */
.L_x_34018:
[----:B------:R-:W-:Y:S01]  /*5010*/  LOP3.LUT R5, R0, 0x80, R5, 0xf8, !PT ;  /* 0x0000008000057812 */ /* 0x000fe200078ef805 */
[----:B------:R-:W-:-:S04]  /*5020*/  IMAD.MOV.U32 R25, RZ, RZ, R23 ;  /* 0x000000ffff197224 */ /* 0x000fc800078e0017 */
[----:B------:R1:W-:Y:S01]  /*5030*/  STG.E.U8 desc[UR36][R8.64], R5 ;  /* 0x0000000508007986 */ /* 0x0003e2000c101124 */
[----:B------:R-:W-:Y:S05]  /*5040*/  BRA `(.L_x_34001) ;  /* 0x0000000800207947 */ /* 0x000fea0003800000 */
.L_x_34017:
        /* <DEDUP_REMOVED lines=15> */
.L_x_34021:
[----:B------:R-:W-:Y:S05]  /*5140*/  BSYNC.RECONVERGENT B0 ;  /* 0x0000000000007941 */ /* 0x000fea0003800200 */
.L_x_34020:
[----:B------:R-:W-:Y:S01]  /*5150*/  LOP3.LUT R5, R0, 0x80, R5, 0xf8, !PT ;  /* 0x0000008000057812 */ /* 0x000fe200078ef805 */
[----:B------:R-:W-:-:S04]  /*5160*/  IMAD.MOV.U32 R25, RZ, RZ, R23 ;  /* 0x000000ffff197224 */ /* 0x000fc800078e0017 */
[----:B------:R1:W-:Y:S01]  /*5170*/  STG.E.U8 desc[UR36][R8.64], R5 ;  /* 0x0000000508007986 */ /* 0x0003e2000c101124 */
[----:B------:R-:W-:Y:S05]  /*5180*/  BRA `(.L_x_34001) ;  /* 0x0000000400d07947 */ /* 0x000fea0003800000 */
.L_x_34016:
[----:B------:R1:W-:Y:S01]  /*5190*/  STG.E.U16 desc[UR36][R8.64], R3 ;  /* 0x0000000308007986 */ /* 0x0003e2000c101524 */
[----:B------:R-:W-:Y:S01]  /*51a0*/  IMAD.MOV.U32 R25, RZ, RZ, R23 ;  /* 0x000000ffff197224 */ /* 0x000fe200078e0017 */
[----:B------:R-:W-:Y:S06]  /*51b0*/  BRA `(.L_x_34001) ;  /* 0x0000000400c47947 */ /* 0x000fec0003800000 */
.L_x_34013:
        /* <DEDUP_REMOVED lines=13> */
.L_x_34024:
        /* <DEDUP_REMOVED lines=13> */
.L_x_34027:
[----:B------:R-:W-:-:S04]  /*5360*/  SHF.R.U32.HI R0, RZ, 0x14, R3 ;  /* 0x00000014ff007819 */ /* 0x000fc80000011603 */
[----:B------:R-:W-:-:S04]  /*5370*/  LOP3.LUT R0, R0, 0x1, RZ, 0xc0, !PT ;  /* 0x0000000100007812 */ /* 0x000fc800078ec0ff */
[----:B------:R-:W-:-:S04]  /*5380*/  IADD3 R0, PT, PT, R3, 0x487ffff, R0 ;  /* 0x0487ffff03007810 */ /* 0x000fc80007ffe000 */
[----:B------:R-:W-:-:S04]  /*5390*/  SHF.R.U32.HI R0, RZ, 0x14, R0 ;  /* 0x00000014ff007819 */ /* 0x000fc80000011600 */
[----:B------:R-:W-:-:S07]  /*53a0*/  LOP3.LUT R0, R0, 0xff, RZ, 0xc0, !PT ;  /* 0x000000ff00007812 */ /* 0x000fce00078ec0ff */
.L_x_34028:
[----:B------:R-:W-:-:S04]  /*53b0*/  SHF.R.U32.HI R3, RZ, 0x18, R3 ;  /* 0x00000018ff037819 */ /* 0x000fc80000011603 */
[----:B------:R-:W-:-:S04]  /*53c0*/  LOP3.LUT R0, R0, 0x80, R3, 0xf8, !PT ;  /* 0x0000008000007812 */ /* 0x000fc800078ef803 */
[----:B------:R-:W-:-:S07]  /*53d0*/  PRMT R4, R0, 0x7610, R4 ;  /* 0x0000761000047816 */ /* 0x000fce0000000004 */
.L_x_34026:
[----:B------:R-:W-:Y:S05]  /*53e0*/  BSYNC.RECONVERGENT B0 ;  /* 0x0000000000007941 */ /* 0x000fea0003800200 */
.L_x_34025:
[----:B------:R1:W-:Y:S01]  /*53f0*/  STG.E.U8 desc[UR36][R8.64], R4 ;  /* 0x0000000408007986 */ /* 0x0003e2000c101124 */
[----:B------:R-:W-:Y:S01]  /*5400*/  IMAD.MOV.U32 R25, RZ, RZ, R23 ;  /* 0x000000ffff197224 */ /* 0x000fe200078e0017 */
[----:B------:R-:W-:Y:S06]  /*5410*/  BRA `(.L_x_34001) ;  /* 0x00000004002c7947 */ /* 0x000fec0003800000 */
.L_x_34023:
        /* <DEDUP_REMOVED lines=13> */
.L_x_34031:
[----:B------:R-:W-:-:S04]  /*54f0*/  SHF.R.U32.HI R0, RZ, 0x15, R3 ;  /* 0x00000015ff007819 */ /* 0x000fc80000011603 */
[----:B------:R-:W-:-:S04]  /*5500*/  LOP3.LUT R0, R0, 0x1, RZ, 0xc0, !PT ;  /* 0x0000000100007812 */ /* 0x000fc800078ec0ff */
[----:B------:R-:W-:-:S04]  /*5510*/  IADD3 R0, PT, PT, R3, 0x88fffff, R0 ;  /* 0x088fffff03007810 */ /* 0x000fc80007ffe000 */
[----:B------:R-:W-:-:S04]  /*5520*/  SHF.R.U32.HI R0, RZ, 0x15, R0 ;  /* 0x00000015ff007819 */ /* 0x000fc80000011600 */
[----:B------:R-:W-:-:S07]  /*5530*/  LOP3.LUT R0, R0, 0xff, RZ, 0xc0, !PT ;  /* 0x000000ff00007812 */ /* 0x000fce00078ec0ff */
.L_x_34032:
[----:B------:R-:W-:-:S04]  /*5540*/  SHF.R.U32.HI R3, RZ, 0x18, R3 ;  /* 0x00000018ff037819 */ /* 0x000fc80000011603 */
[----:B------:R-:W-:-:S04]  /*5550*/  LOP3.LUT R0, R0, 0x80, R3, 0xf8, !PT ;  /* 0x0000008000007812 */ /* 0x000fc800078ef803 */
[----:B------:R-:W-:-:S07]  /*5560*/  PRMT R4, R0, 0x7610, R4 ;  /* 0x0000761000047816 */ /* 0x000fce0000000004 */
.L_x_34030:
[----:B------:R-:W-:Y:S05]  /*5570*/  BSYNC.RECONVERGENT B0 ;  /* 0x0000000000007941 */ /* 0x000fea0003800200 */
.L_x_34029:
[----:B------:R1:W-:Y:S01]  /*5580*/  STG.E.U8 desc[UR36][R8.64], R4 ;  /* 0x0000000408007986 */ /* 0x0003e2000c101124 */
[----:B------:R-:W-:Y:S01]  /*5590*/  IMAD.MOV.U32 R25, RZ, RZ, R23 ;  /* 0x000000ffff197224 */ /* 0x000fe200078e0017 */
[----:B------:R-:W-:Y:S06]  /*55a0*/  BRA `(.L_x_34001) ;  /* 0x0000000000c87947 */ /* 0x000fec0003800000 */
.L_x_34022:
[----:B------:R-:W-:-:S13]  /*55b0*/  ISETP.NE.AND P0, PT, R0, 0x1c, PT ;  /* 0x0000001c0000780c */ /* 0x000fda0003f05270 */
[----:B------:R-:W-:Y:S05]  /*55c0*/  @!P0 BRA `(.L_x_34033) ;  /* 0x0000000000b08947 */ /* 0x000fea0003800000 */
[----:B------:R-:W-:-:S13]  /*55d0*/  ISETP.NE.AND P0, PT, R0, 0x1d, PT ;  /* 0x0000001d0000780c */ /* 0x000fda0003f05270 */
[----:B------:R-:W-:Y:S05]  /*55e0*/  @!P0 BRA `(.L_x_34034) ;  /* 0x0000000000948947 */ /* 0x000fea0003800000 */
[----:B------:R-:W-:-:S13]  /*55f0*/  ISETP.NE.AND P0, PT, R0, 0x2c, PT ;  /* 0x0000002c0000780c */ /* 0x000fda0003f05270 */
[----:B------:R-:W-:Y:S05]  /*5600*/  @!P0 BRA `(.L_x_34035) ;  /* 0x0000000000488947 */ /* 0x000fea0003800000 */
.L_x_34006:
        /* <DEDUP_REMOVED lines=16> */
.L_x_34036:
[----:B------:R-:W-:Y:S01]  /*5710*/  IMAD.MOV.U32 R25, RZ, RZ, R23 ;  /* 0x000000ffff197224 */ /* 0x000fe200078e0017 */
[----:B------:R-:W-:Y:S06]  /*5720*/  BRA `(.L_x_34001) ;  /* 0x0000000000687947 */ /* 0x000fec0003800000 */
.L_x_34035:
        /* <DEDUP_REMOVED lines=17> */
.L_x_34034:
[----:B------:R-:W-:Y:S02]  /*5840*/  IMAD.U32 R4, R3, 0x10000, RZ ;  /* 0x0001000003047824 */ /* 0x000fe400078e00ff */
[----:B------:R-:W-:-:S04]  /*5850*/  IMAD.MOV.U32 R25, RZ, RZ, R23 ;  /* 0x000000ffff197224 */ /* 0x000fc800078e0017 */
[----:B------:R-:W1:Y:S02]  /*5860*/  F2I.U64.TRUNC R4, R4 ;  /* 0x0000000400047311 */ /* 0x000e64000020d800 */
[----:B-1----:R1:W-:Y:S01]  /*5870*/  STG.E.64 desc[UR36][R8.64], R4 ;  /* 0x0000000408007986 */ /* 0x0023e2000c101b24 */
[----:B------:R-:W-:Y:S05]  /*5880*/  BRA `(.L_x_34001) ;  /* 0x0000000000107947 */ /* 0x000fea0003800000 */
.L_x_34033:
[----:B------:R-:W-:Y:S02]  /*5890*/  IMAD.U32 R3, R3, 0x10000, RZ ;  /* 0x0001000003037824 */ /* 0x000fe400078e00ff */
[----:B------:R-:W-:-:S04]  /*58a0*/  IMAD.MOV.U32 R25, RZ, RZ, R23 ;  /* 0x000000ffff197224 */ /* 0x000fc800078e0017 */
[----:B------:R-:W1:Y:S02]  /*58b0*/  F2I.FTZ.U32.TRUNC.NTZ R3, R3 ;  /* 0x0000000300037305 */ /* 0x000e64000021f000 */
[----:B-1----:R1:W-:Y:S02]  /*58c0*/  STG.E desc[UR36][R8.64], R3 ;  /* 0x0000000308007986 */ /* 0x0023e4000c101924 */
.L_x_34001:
[----:B------:R-:W-:Y:S05]  /*58d0*/  BSYNC.RECONVERGENT B6 ;  /* 0x0000000000067941 */ /* 0x000fea0003800200 */
.L_x_34000:
        /* <DEDUP_REMOVED lines=25> */
.L_x_34042:
[----:B----4-:R-:W-:-:S06]  /*5a70*/  IMAD.U32 R5, R22, 0x10000, RZ ;  /* 0x0001000016057824 */ /* 0x010fcc00078e00ff */
[----:B------:R-:W1:Y:S02]  /*5a80*/  F2I.S64.TRUNC R4, R5 ;  /* 0x0000000500047311 */ /* 0x000e64000020d900 */
[----:B-1----:R1:W-:Y:S01]  /*5a90*/  STG.E.U8 desc[UR36][R8.64], R4 ;  /* 0x0000000408007986 */ /* 0x0023e2000c101124 */
[----:B------:R-:W-:Y:S05]  /*5aa0*/  BRA `(.L_x_34044) ;  /* 0x0000000c006c7947 */ /* 0x000fea0003800000 */
.L_x_34041:
        /* <DEDUP_REMOVED lines=10> */
.L_x_34046:
[----:B----4-:R-:W-:-:S04]  /*5b50*/  IMAD.U32 R22, R22, 0x10000, RZ ;  /* 0x0001000016167824 */ /* 0x010fc800078e00ff */
[----:B------:R-:W1:Y:S02]  /*5b60*/  F2I.FTZ.TRUNC.NTZ R3, R22 ;  /* 0x0000001600037305 */ /* 0x000e64000021f100 */
[----:B-1----:R1:W-:Y:S01]  /*5b70*/  STG.E desc[UR36][R8.64], R3 ;  /* 0x0000000308007986 */ /* 0x0023e2000c101924 */
[----:B------:R-:W-:Y:S05]  /*5b80*/  BRA `(.L_x_34044) ;  /* 0x0000000c00347947 */ /* 0x000fea0003800000 */
.L_x_34045:
[----:B----4-:R-:W-:-:S04]  /*5b90*/  IMAD.U32 R22, R22, 0x10000, RZ ;  /* 0x0001000016167824 */ /* 0x010fc800078e00ff */
[----:B------:R-:W1:Y:S02]  /*5ba0*/  F2I.FTZ.TRUNC.NTZ R3, R22 ;  /* 0x0000001600037305 */ /* 0x000e64000021f100 */
[----:B-1----:R1:W-:Y:S01]  /*5bb0*/  STG.E.U16 desc[UR36][R8.64], R3 ;  /* 0x0000000308007986 */ /* 0x0023e2000c101524 */
[----:B------:R-:W-:Y:S05]  /*5bc0*/  BRA `(.L_x_34044) ;  /* 0x0000000c00247947 */ /* 0x000fea0003800000 */
.L_x_34040:
        /* <DEDUP_REMOVED lines=9> */
.L_x_34048:
[----:B----4-:R-:W-:-:S05]  /*5c60*/  IMAD.U32 R0, R22, 0x10000, RZ ;  /* 0x0001000016007824 */ /* 0x010fca00078e00ff */
[----:B------:R-:W-:-:S05]  /*5c70*/  F2FP.F16.F32.PACK_AB R0, RZ, R0 ;  /* 0x00000000ff00723e */ /* 0x000fca00000000ff */
[----:B------:R1:W-:Y:S01]  /*5c80*/  STG.E.U16 desc[UR36][R8.64], R0 ;  /* 0x0000000008007986 */ /* 0x0003e2000c101524 */
[----:B------:R-:W-:Y:S05]  /*5c90*/  BRA `(.L_x_34044) ;  /* 0x0000000800f07947 */ /* 0x000fea0003800000 */
.L_x_34047:
        /* <DEDUP_REMOVED lines=10> */
.L_x_34050:
[----:B----4-:R-:W-:-:S05]  /*5d40*/  IMAD.U32 R22, R22, 0x10000, RZ ;  /* 0x0001000016167824 */ /* 0x010fca00078e00ff */
[----:B------:R-:W-:-:S04]  /*5d50*/  F2FP.F16.F32.PACK_AB R3, RZ, R22 ;  /* 0x00000016ff03723e */ /* 0x000fc800000000ff */
[----:B------:R-:W-:-:S05]  /*5d60*/  PRMT R3, R3, 0x5410, RZ ;  /* 0x0000541003037816 */ /* 0x000fca00000000ff */
[----:B------:R1:W-:Y:S01]  /*5d70*/  STG.E desc[UR36][R8.64], R3 ;  /* 0x0000000308007986 */ /* 0x0003e2000c101924 */
[----:B------:R-:W-:Y:S05]  /*5d80*/  BRA `(.L_x_34044) ;  /* 0x0000000800b47947 */ /* 0x000fea0003800000 */
.L_x_34049:
[----:B----4-:R-:W-:-:S04]  /*5d90*/  IMAD.U32 R4, R22, 0x10000, RZ ;  /* 0x0001000016047824 */ /* 0x010fc800078e00ff */
[----:B------:R-:W-:-:S06]  /*5da0*/  FMUL.FTZ R4, R4, 1 ;  /* 0x3f80000004047820 */ /* 0x000fcc0000410000 */
[----:B------:R-:W1:Y:S02]  /*5db0*/  F2F.F64.F32 R4, R4 ;  /* 0x0000000400047310 */ /* 0x000e640000201800 */
[----:B-1----:R1:W-:Y:S01]  /*5dc0*/  STG.E.64 desc[UR36][R8.64], R4 ;  /* 0x0000000408007986 */ /* 0x0023e2000c101b24 */
[----:B------:R-:W-:Y:S05]  /*5dd0*/  BRA `(.L_x_34044) ;  /* 0x0000000800a07947 */ /* 0x000fea0003800000 */
.L_x_34039:
        /* <DEDUP_REMOVED lines=14> */
.L_x_34054:
        /* <DEDUP_REMOVED lines=17> */
.L_x_34057:
[----:B------:R-:W-:-:S04]  /*5fd0*/  SHF.R.U32.HI R3, RZ, 0x18, R5 ;  /* 0x00000018ff037819 */ /* 0x000fc80000011605 */
[----:B------:R-:W-:-:S04]  /*5fe0*/  LOP3.LUT R0, R0, 0x80, R3, 0xf8, !PT ;  /* 0x0000008000007812 */ /* 0x000fc800078ef803 */
[----:B------:R-:W-:-:S07]  /*5ff0*/  PRMT R4, R0, 0x7610, R4 ;  /* 0x0000761000047816 */ /* 0x000fce0000000004 */
.L_x_34056:
[----:B------:R-:W-:Y:S05]  /*6000*/  BSYNC.RECONVERGENT B0 ;  /* 0x0000000000007941 */ /* 0x000fea0003800200 */
.L_x_34055:
[----:B------:R1:W-:Y:S01]  /*6010*/  STG.E.U8 desc[UR36][R8.64], R4 ;  /* 0x0000000408007986 */ /* 0x0003e2000c101124 */
[----:B------:R-:W-:Y:S05]  /*6020*/  BRA `(.L_x_34044) ;  /* 0x00000008000c7947 */ /* 0x000fea0003800000 */
.L_x_34053:
        /* <DEDUP_REMOVED lines=17> */
.L_x_34060:
[----:B------:R-:W-:-:S04]  /*6140*/  SHF.R.U32.HI R3, RZ, 0x18, R5 ;  /* 0x00000018ff037819 */ /* 0x000fc80000011605 */
[----:B------:R-:W-:-:S04]  /*6150*/  LOP3.LUT R0, R0, 0x80, R3, 0xf8, !PT ;  /* 0x0000008000007812 */ /* 0x000fc800078ef803 */
[----:B------:R-:W-:-:S07]  /*6160*/  PRMT R4, R0, 0x7610, R4 ;  /* 0x0000761000047816 */ /* 0x000fce0000000004 */
.L_x_34059:
[----:B------:R-:W-:Y:S05]  /*6170*/  BSYNC.RECONVERGENT B0 ;  /* 0x0000000000007941 */ /* 0x000fea0003800200 */
.L_x_34058:
[----:B------:R1:W-:Y:S01]  /*6180*/  STG.E.U8 desc[UR36][R8.64], R4 ;  /* 0x0000000408007986 */ /* 0x0003e2000c101124 */
[----:B------:R-:W-:Y:S05]  /*6190*/  BRA `(.L_x_34044) ;  /* 0x0000000400b07947 */ /* 0x000fea0003800000 */
.L_x_34052:
        /* <DEDUP_REMOVED lines=22> */
.L_x_34062:
[----:B----4-:R-:W-:-:S06]  /*6300*/  IMAD.U32 R4, R22, 0x10000, RZ ;  /* 0x0001000016047824 */ /* 0x010fcc00078e00ff */
[----:B------:R-:W1:Y:S02]  /*6310*/  F2I.U64.TRUNC R4, R4 ;  /* 0x0000000400047311 */ /* 0x000e64000020d800 */
[----:B-1----:R1:W-:Y:S01]  /*6320*/  STG.E.64 desc[UR36][R8.64], R4 ;  /* 0x0000000408007986 */ /* 0x0023e2000c101b24 */
[----:B------:R-:W-:Y:S05]  /*6330*/  BRA `(.L_x_34044) ;  /* 0x0000000400487947 */ /* 0x000fea0003800000 */
.L_x_34061:
[----:B----4-:R-:W-:-:S04]  /*6340*/  IMAD.U32 R22, R22, 0x10000, RZ ;  /* 0x0001000016167824 */ /* 0x010fc800078e00ff */
[----:B------:R-:W1:Y:S02]  /*6350*/  F2I.FTZ.U32.TRUNC.NTZ R3, R22 ;  /* 0x0000001600037305 */ /* 0x000e64000021f000 */
[----:B-1----:R1:W-:Y:S01]  /*6360*/  STG.E desc[UR36][R8.64], R3 ;  /* 0x0000000308007986 */ /* 0x0023e2000c101924 */
[----:B------:R-:W-:Y:S05]  /*6370*/  BRA `(.L_x_34044) ;  /* 0x0000000400387947 */ /* 0x000fea0003800000 */
.L_x_34051:
        /* <DEDUP_REMOVED lines=11> */
.L_x_34064:
[----:B----4-:R-:W-:Y:S01]  /*6430*/  IMAD.U32 R22, R22, 0x10000, RZ ;  /* 0x0001000016167824 */ /* 0x010fe200078e00ff */
[----:B------:R-:W-:-:S03]  /*6440*/  CS2R R6, SRZ ;  /* 0x0000000000067805 */ /* 0x000fc6000001ff00 */
[----:B------:R-:W-:-:S06]  /*6450*/  FMUL.FTZ R4, R22, 1 ;  /* 0x3f80000016047820 */ /* 0x000fcc0000410000 */
[----:B------:R-:W1:Y:S02]  /*6460*/  F2F.F64.F32 R4, R4 ;  /* 0x0000000400047310 */ /* 0x000e640000201800 */
[----:B-1----:R1:W-:Y:S01]  /*6470*/  STG.E.128 desc[UR36][R8.64], R4 ;  /* 0x0000000408007986 */ /* 0x0023e2000c101d24 */
[----:B------:R-:W-:Y:S05]  /*6480*/  BRA `(.L_x_34044) ;  /* 0x0000000000f47947 */ /* 0x000fea0003800000 */
.L_x_34063:
[----:B------:R-:W-:-:S13]  /*6490*/  ISETP.NE.AND P0, PT, R0, 0xf, PT ;  /* 0x0000000f0000780c */ /* 0x000fda0003f05270 */
[----:B------:R-:W-:Y:S05]  /*64a0*/  @!P0 BRA `(.L_x_34065) ;  /* 0x0000000000e88947 */ /* 0x000fea0003800000 */
[----:B------:R-:W-:-:S13]  /*64b0*/  ISETP.NE.AND P0, PT, R0, 0x17, PT ;  /* 0x000000170000780c */ /* 0x000fda0003f05270 */
[----:B------:R-:W-:Y:S05]  /*64c0*/  @!P0 BRA `(.L_x_34066) ;  /* 0x0000000000908947 */ /* 0x000fea0003800000 */
[----:B------:R-:W-:-:S13]  /*64d0*/  ISETP.NE.AND P0, PT, R0, 0x18, PT ;  /* 0x000000180000780c */ /* 0x000fda0003f05270 */
[----:B------:R-:W-:Y:S05]  /*64e0*/  @!P0 BRA `(.L_x_34067) ;  /* 0x0000000000448947 */ /* 0x000fea0003800000 */
.L_x_34043:
        /* <DEDUP_REMOVED lines=16> */
.L_x_34068:
[----:B------:R-:W-:Y:S05]  /*65f0*/  BRA `(.L_x_34044) ;  /* 0x0000000000987947 */ /* 0x000fea0003800000 */
.L_x_34067:
        /* <DEDUP_REMOVED lines=13> */
.L_x_34070:
[----:B------:R-:W-:Y:S05]  /*66d0*/  BSYNC.RECONVERGENT B0 ;  /* 0x0000000000007941 */ /* 0x000fea0003800200 */
.L_x_34069:
[----:B------:R-:W-:-:S05]  /*66e0*/  LOP3.LUT R3, R0, 0x80, R3, 0xf8, !PT ;  /* 0x0000008000037812 */ /* 0x000fca00078ef803 */
[----:B------:R3:W-:Y:S01]  /*66f0*/  STG.E.U8 desc[UR36][R8.64], R3 ;  /* 0x0000000308007986 */ /* 0x0007e2000c101124 */
[----:B------:R-:W-:Y:S05]  /*6700*/  BRA `(.L_x_34044) ;  /* 0x0000000000547947 */ /* 0x000fea0003800000 */
.L_x_34066:
        /* <DEDUP_REMOVED lines=12> */
.L_x_34072:
[----:B------:R-:W-:Y:S01]  /*67d0*/  IMAD.MOV.U32 R0, RZ, RZ, 0x7f ;  /* 0x0000007fff007424 */ /* 0x000fe200078e00ff */
[----:B------:R-:W-:-:S04]  /*67e0*/  ISETP.GT.U32.AND P0, PT, R4, 0x7f800000, PT ;  /* 0x7f8000000400780c */ /* 0x000fc80003f04070 */
[----:B------:R-:W-:-:S09]  /*67f0*/  SEL R0, R0, 0x7c, P0 ;  /* 0x0000007c00007807 */ /* 0x000fd20000000000 */
.L_x_34073:
[----:B------:R-:W-:Y:S05]  /*6800*/  BSYNC.RECONVERGENT B0 ;  /* 0x0000000000007941 */ /* 0x000fea0003800200 */
.L_x_34071:
[----:B------:R-:W-:-:S04]  /*6810*/  SHF.R.U32.HI R3, RZ, 0x18, R3 ;  /* 0x00000018ff037819 */ /* 0x000fc80000011603 */
[----:B------:R-:W-:-:S05]  /*6820*/  LOP3.LUT R3, R0, 0x80, R3, 0xf8, !PT ;  /* 0x0000008000037812 */ /* 0x000fca00078ef803 */
[----:B------:R2:W-:Y:S01]  /*6830*/  STG.E.U8 desc[UR36][R8.64], R3 ;  /* 0x0000000308007986 */ /* 0x0005e2000c101124 */
[----:B------:R-:W-:Y:S05]  /*6840*/  BRA `(.L_x_34044) ;  /* 0x0000000000047947 */ /* 0x000fea0003800000 */
.L_x_34065:
[----:B----4-:R1:W-:Y:S02]  /*6850*/  STG.E.U16 desc[UR36][R8.64], R22 ;  /* 0x0000001608007986 */ /* 0x0103e4000c101524 */
.L_x_34044:
        /* <DEDUP_REMOVED lines=25> */
.L_x_34077:
[----:B------:R-:W-:-:S06]  /*69f0*/  IMAD.U32 R5, R17, 0x10000, RZ ;  /* 0x0001000011057824 */ /* 0x000fcc00078e00ff */
[----:B------:R-:W1:Y:S02]  /*6a00*/  F2I.S64.TRUNC R4, R5 ;  /* 0x0000000500047311 */ /* 0x000e64000020d900 */
[----:B-1----:R1:W-:Y:S01]  /*6a10*/  STG.E.U8 desc[UR36][R8.64], R4 ;  /* 0x0000000408007986 */ /* 0x0023e2000c101124 */
[----:B------:R-:W-:Y:S05]  /*6a20*/  BRA `(.L_x_34079) ;  /* 0x0000000c006c7947 */ /* 0x000fea0003800000 */
.L_x_34076:
        /* <DEDUP_REMOVED lines=10> */
.L_x_34081:
[----:B------:R-:W-:-:S06]  /*6ad0*/  IMAD.U32 R17, R17, 0x10000, RZ ;  /* 0x0001000011117824 */ /* 0x000fcc00078e00ff */
[----:B------:R-:W1:Y:S02]  /*6ae0*/  F2I.FTZ.TRUNC.NTZ R17, R17 ;  /* 0x0000001100117305 */ /* 0x000e64000021f100 */
[----:B-1----:R4:W-:Y:S01]  /*6af0*/  STG.E desc[UR36][R8.64], R17 ;  /* 0x0000001108007986 */ /* 0x0029e2000c101924 */
[----:B------:R-:W-:Y:S05]  /*6b00*/  BRA `(.L_x_34079) ;  /* 0x0000000c00347947 */ /* 0x000fea0003800000 */
.L_x_34080:
[----:B------:R-:W-:-:S06]  /*6b10*/  IMAD.U32 R17, R17, 0x10000, RZ ;  /* 0x0001000011117824 */ /* 0x000fcc00078e00ff */
[----:B------:R-:W1:Y:S02]  /*6b20*/  F2I.FTZ.TRUNC.NTZ R17, R17 ;  /* 0x0000001100117305 */ /* 0x000e64000021f100 */
[----:B-1----:R3:W-:Y:S01]  /*6b30*/  STG.E.U16 desc[UR36][R8.64], R17 ;  /* 0x0000001108007986 */ /* 0x0027e2000c101524 */
[----:B------:R-:W-:Y:S05]  /*6b40*/  BRA `(.L_x_34079) ;  /* 0x0000000c00247947 */ /* 0x000fea0003800000 */
.L_x_34075:
        /* <DEDUP_REMOVED lines=9> */
.L_x_34083:
[----:B------:R-:W-:-:S05]  /*6be0*/  IMAD.U32 R0, R17, 0x10000, RZ ;  /* 0x0001000011007824 */ /* 0x000fca00078e00ff */
[----:B------:R-:W-:-:S05]  /*6bf0*/  F2FP.F16.F32.PACK_AB R0, RZ, R0 ;  /* 0x00000000ff00723e */ /* 0x000fca00000000ff */
[----:B------:R1:W-:Y:S01]  /*6c00*/  STG.E.U16 desc[UR36][R8.64], R0 ;  /* 0x0000000008007986 */ /* 0x0003e2000c101524 */
[----:B------:R-:W-:Y:S05]  /*6c10*/  BRA `(.L_x_34079) ;  /* 0x0000000800f07947 */ /* 0x000fea0003800000 */
.L_x_34082:
        /* <DEDUP_REMOVED lines=10> */
.L_x_34085:
[----:B------:R-:W-:-:S05]  /*6cc0*/  IMAD.U32 R17, R17, 0x10000, RZ ;  /* 0x0001000011117824 */ /* 0x000fca00078e00ff */
[----:B------:R-:W-:-:S04]  /*6cd0*/  F2FP.F16.F32.PACK_AB R3, RZ, R17 ;  /* 0x00000011ff03723e */ /* 0x000fc800000000ff */
[----:B------:R-:W-:-:S05]  /*6ce0*/  PRMT R3, R3, 0x5410, RZ ;  /* 0x0000541003037816 */ /* 0x000fca00000000ff */
[----:B------:R1:W-:Y:S01]  /*6cf0*/  STG.E desc[UR36][R8.64], R3 ;  /* 0x0000000308007986 */ /* 0x0003e2000c101924 */
[----:B------:R-:W-:Y:S05]  /*6d00*/  BRA `(.L_x_34079) ;  /* 0x0000000800b47947 */ /* 0x000fea0003800000 */
.L_x_34084:
[----:B------:R-:W-:-:S04]  /*6d10*/  IMAD.U32 R4, R17, 0x10000, RZ ;  /* 0x0001000011047824 */ /* 0x000fc800078e00ff */
[----:B------:R-:W-:-:S06]  /*6d20*/  FMUL.FTZ R4, R4, 1 ;  /* 0x3f80000004047820 */ /* 0x000fcc0000410000 */
[----:B------:R-:W1:Y:S02]  /*6d30*/  F2F.F64.F32 R4, R4 ;  /* 0x0000000400047310 */ /* 0x000e640000201800 */
[----:B-1----:R1:W-:Y:S01]  /*6d40*/  STG.E.64 desc[UR36][R8.64], R4 ;  /* 0x0000000408007986 */ /* 0x0023e2000c101b24 */
[----:B------:R-:W-:Y:S05]  /*6d50*/  BRA `(.L_x_34079) ;  /* 0x0000000800a07947 */ /* 0x000fea0003800000 */
.L_x_34074:
        /* <DEDUP_REMOVED lines=14> */
.L_x_34089:
        /* <DEDUP_REMOVED lines=17> */
.L_x_34092:
[----:B------:R-:W-:-:S04]  /*6f50*/  SHF.R.U32.HI R3, RZ, 0x18, R17 ;  /* 0x00000018ff037819 */ /* 0x000fc80000011611 */
[----:B------:R-:W-:-:S04]  /*6f60*/  LOP3.LUT R0, R0, 0x80, R3, 0xf8, !PT ;  /* 0x0000008000007812 */ /* 0x000fc800078ef803 */
[----:B------:R-:W-:-:S07]  /*6f70*/  PRMT R4, R0, 0x7610, R4 ;  /* 0x0000761000047816 */ /* 0x000fce0000000004 */
.L_x_34091:
[----:B------:R-:W-:Y:S05]  /*6f80*/  BSYNC.RECONVERGENT B0 ;  /* 0x0000000000007941 */ /* 0x000fea0003800200 */
.L_x_34090:
[----:B------:R1:W-:Y:S01]  /*6f90*/  STG.E.U8 desc[UR36][R8.64], R4 ;  /* 0x0000000408007986 */ /* 0x0003e2000c101124 */
[----:B------:R-:W-:Y:S05]  /*6fa0*/  BRA `(.L_x_34079) ;  /* 0x00000008000c7947 */ /* 0x000fea0003800000 */
.L_x_34088:
        /* <DEDUP_REMOVED lines=17> */
.L_x_34095:
[----:B------:R-:W-:-:S04]  /*70c0*/  SHF.R.U32.HI R3, RZ, 0x18, R17 ;  /* 0x00000018ff037819 */ /* 0x000fc80000011611 */
[----:B------:R-:W-:-:S04]  /*70d0*/  LOP3.LUT R0, R0, 0x80, R3, 0xf8, !PT ;  /* 0x0000008000007812 */ /* 0x000fc800078ef803 */
[----:B------:R-:W-:-:S07]  /*70e0*/  PRMT R4, R0, 0x7610, R4 ;  /* 0x0000761000047816 */ /* 0x000fce0000000004 */
.L_x_34094:
[----:B------:R-:W-:Y:S05]  /*70f0*/  BSYNC.RECONVERGENT B0 ;  /* 0x0000000000007941 */ /* 0x000fea0003800200 */
.L_x_34093:
[----:B------:R1:W-:Y:S01]  /*7100*/  STG.E.U8 desc[UR36][R8.64], R4 ;  /* 0x0000000408007986 */ /* 0x0003e2000c101124 */
[----:B------:R-:W-:Y:S05]  /*7110*/  BRA `(.L_x_34079) ;  /* 0x0000000400b07947 */ /* 0x000fea0003800000 */
.L_x_34087:
        /* <DEDUP_REMOVED lines=22> */
.L_x_34097:
[----:B------:R-:W-:-:S06]  /*7280*/  IMAD.U32 R4, R17, 0x10000, RZ ;  /* 0x0001000011047824 */ /* 0x000fcc00078e00ff */
[----:B------:R-:W1:Y:S02]  /*7290*/  F2I.U64.TRUNC R4, R4 ;  /* 0x0000000400047311 */ /* 0x000e64000020d800 */
[----:B-1----:R1:W-:Y:S01]  /*72a0*/  STG.E.64 desc[UR36][R8.64], R4 ;  /* 0x0000000408007986 */ /* 0x0023e2000c101b24 */
[----:B------:R-:W-:Y:S05]  /*72b0*/  BRA `(.L_x_34079) ;  /* 0x0000000400487947 */ /* 0x000fea0003800000 */
.L_x_34096:
[----:B------:R-:W-:-:S06]  /*72c0*/  IMAD.U32 R17, R17, 0x10000, RZ ;  /* 0x0001000011117824 */ /* 0x000fcc00078e00ff */
[----:B------:R-:W1:Y:S02]  /*72d0*/  F2I.FTZ.U32.TRUNC.NTZ R17, R17 ;  /* 0x0000001100117305 */ /* 0x000e64000021f000 */
[----:B-1----:R1:W-:Y:S01]  /*72e0*/  STG.E desc[UR36][R8.64], R17 ;  /* 0x0000001108007986 */ /* 0x0023e2000c101924 */
[----:B------:R-:W-:Y:S05]  /*72f0*/  BRA `(.L_x_34079) ;  /* 0x0000000400387947 */ /* 0x000fea0003800000 */
.L_x_34086:
        /* <DEDUP_REMOVED lines=11> */
.L_x_34099:
[----:B------:R-:W-:Y:S01]  /*73b0*/  IMAD.U32 R17, R17, 0x10000, RZ ;  /* 0x0001000011117824 */ /* 0x000fe200078e00ff */
[----:B------:R-:W-:-:S03]  /*73c0*/  CS2R R6, SRZ ;  /* 0x0000000000067805 */ /* 0x000fc6000001ff00 */
[----:B------:R-:W-:-:S06]  /*73d0*/  FMUL.FTZ R4, R17, 1 ;  /* 0x3f80000011047820 */ /* 0x000fcc0000410000 */
[----:B------:R-:W1:Y:S02]  /*73e0*/  F2F.F64.F32 R4, R4 ;  /* 0x0000000400047310 */ /* 0x000e640000201800 */
[----:B-1----:R1:W-:Y:S01]  /*73f0*/  STG.E.128 desc[UR36][R8.64], R4 ;  /* 0x0000000408007986 */ /* 0x0023e2000c101d24 */
[----:B------:R-:W-:Y:S05]  /*7400*/  BRA `(.L_x_34079) ;  /* 0x0000000000f47947 */ /* 0x000fea0003800000 */
.L_x_34098:
[----:B------:R-:W-:-:S13]  /*7410*/  ISETP.NE.AND P0, PT, R0, 0xf, PT ;  /* 0x0000000f0000780c */ /* 0x000fda0003f05270 */
[----:B------:R-:W-:Y:S05]  /*7420*/  @!P0 BRA `(.L_x_34100) ;  /* 0x0000000000e88947 */ /* 0x000fea0003800000 */
[----:B------:R-:W-:-:S13]  /*7430*/  ISETP.NE.AND P0, PT, R0, 0x17, PT ;  /* 0x000000170000780c */ /* 0x000fda0003f05270 */
[----:B------:R-:W-:Y:S05]  /*7440*/  @!P0 BRA `(.L_x_34101) ;  /* 0x0000000000908947 */ /* 0x000fea0003800000 */
[----:B------:R-:W-:-:S13]  /*7450*/  ISETP.NE.AND P0, PT, R0, 0x18, PT ;  /* 0x000000180000780c */ /* 0x000fda0003f05270 */
[----:B------:R-:W-:Y:S05]  /*7460*/  @!P0 BRA `(.L_x_34102) ;  /* 0x0000000000448947 */ /* 0x000fea0003800000 */
.L_x_34078:
        /* <DEDUP_REMOVED lines=16> */
.L_x_34103:
[----:B------:R-:W-:Y:S05]  /*7570*/  BRA `(.L_x_34079) ;  /* 0x0000000000987947 */ /* 0x000fea0003800000 */
.L_x_34102:
        /* <DEDUP_REMOVED lines=13> */
.L_x_34105:
[----:B------:R-:W-:Y:S05]  /*7650*/  BSYNC.RECONVERGENT B0 ;  /* 0x0000000000007941 */ /* 0x000fea0003800200 */
.L_x_34104:
[----:B------:R-:W-:-:S05]  /*7660*/  LOP3.LUT R3, R0, 0x80, R3, 0xf8, !PT ;  /* 0x0000008000037812 */ /* 0x000fca00078ef803 */
[----:B------:R1:W-:Y:S01]  /*7670*/  STG.E.U8 desc[UR36][R8.64], R3 ;  /* 0x0000000308007986 */ /* 0x0003e2000c101124 */
[----:B------:R-:W-:Y:S05]  /*7680*/  BRA `(.L_x_34079) ;  /* 0x0000000000547947 */ /* 0x000fea0003800000 */
.L_x_34101:
        /* <DEDUP_REMOVED lines=12> */
.L_x_34107:
[----:B------:R-:W-:Y:S01]  /*7750*/  IMAD.MOV.U32 R0, RZ, RZ, 0x7f ;  /* 0x0000007fff007424 */ /* 0x000fe200078e00ff */
[----:B------:R-:W-:-:S04]  /*7760*/  ISETP.GT.U32.AND P0, PT, R4, 0x7f800000, PT ;  /* 0x7f8000000400780c */ /* 0x000fc80003f04070 */
[----:B------:R-:W-:-:S09]  /*7770*/  SEL R0, R0, 0x7c, P0 ;  /* 0x0000007c00007807 */ /* 0x000fd20000000000 */
.L_x_34108:
[----:B------:R-:W-:Y:S05]  /*7780*/  BSYNC.RECONVERGENT B0 ;  /* 0x0000000000007941 */ /* 0x000fea0003800200 */
.L_x_34106:
[----:B------:R-:W-:-:S04]  /*7790*/  SHF.R.U32.HI R3, RZ, 0x18, R3 ;  /* 0x00000018ff037819 */ /* 0x000fc80000011603 */
[----:B------:R-:W-:-:S05]  /*77a0*/  LOP3.LUT R3, R0, 0x80, R3, 0xf8, !PT ;  /* 0x0000008000037812 */ /* 0x000fca00078ef803 */
[----:B------:R1:W-:Y:S01]  /*77b0*/  STG.E.U8 desc[UR36][R8.64], R3 ;  /* 0x0000000308007986 */ /* 0x0003e2000c101124 */
[----:B------:R-:W-:Y:S05]  /*77c0*/  BRA `(.L_x_34079) ;  /* 0x0000000000047947 */ /* 0x000fea0003800000 */
.L_x_34100:
[----:B------:R1:W-:Y:S02]  /*77d0*/  STG.E.U16 desc[UR36][R8.64], R17 ;  /* 0x0000001108007986 */ /* 0x0003e4000c101524 */
.L_x_34079:
[----:B------:R-:W-:-:S07]  /*77e0*/  VIADD R25, R25, 0x80 ;  /* 0x0000008019197836 */ /* 0x000fce0000000000 */
.L_x_34038:
[----:B------:R-:W-:Y:S05]  /*77f0*/  BSYNC.RECONVERGENT B6 ;  /* 0x0000000000067941 */ /* 0x000fea0003800200 */
.L_x_34037:
        /* <DEDUP_REMOVED lines=23> */
.L_x_34112:
[----:B0-----:R-:W-:-:S06]  /*7970*/  IMAD.U32 R5, R19, 0x10000, RZ ;  /* 0x0001000013057824 */ /* 0x001fcc00078e00ff */
[----:B------:R-:W0:Y:S02]  /*7980*/  F2I.S64.TRUNC R4, R5 ;  /* 0x0000000500047311 */ /* 0x000e24000020d900 */
[----:B0-----:R-:W-:Y:S01]  /*7990*/  STG.E.U8 desc[UR36][R2.64], R4 ;  /* 0x0000000402007986 */ /* 0x001fe2000c101124 */
[----:B------:R-:W-:Y:S05]  /*79a0*/  EXIT ;  /* 0x000000000000794d */ /* 0x000fea0003800000 */
.L_x_34111:
        /* <DEDUP_REMOVED lines=10> */
.L_x_34115:
[----:B0-----:R-:W-:-:S06]  /*7a50*/  IMAD.U32 R19, R19, 0x10000, RZ ;  /* 0x0001000013137824 */ /* 0x001fcc00078e00ff */
[----:B------:R-:W0:Y:S02]  /*7a60*/  F2I.FTZ.TRUNC.NTZ R19, R19 ;  /* 0x0000001300137305 */ /* 0x000e24000021f100 */
[----:B0-----:R-:W-:Y:S01]  /*7a70*/  STG.E desc[UR36][R2.64], R19 ;  /* 0x0000001302007986 */ /* 0x001fe2000c101924 */
[----:B------:R-:W-:Y:S05]  /*7a80*/  EXIT ;  /* 0x000000000000794d */ /* 0x000fea0003800000 */
.L_x_34114:
[----:B0-----:R-:W-:-:S06]  /*7a90*/  IMAD.U32 R19, R19, 0x10000, RZ ;  /* 0x0001000013137824 */ /* 0x001fcc00078e00ff */
[----:B------:R-:W0:Y:S02]  /*7aa0*/  F2I.FTZ.TRUNC.NTZ R19, R19 ;  /* 0x0000001300137305 */ /* 0x000e24000021f100 */
[----:B0-----:R-:W-:Y:S01]  /*7ab0*/  STG.E.U16 desc[UR36][R2.64], R19 ;  /* 0x0000001302007986 */ /* 0x001fe2000c101524 */
[----:B------:R-:W-:Y:S05]  /*7ac0*/  EXIT ;  /* 0x000000000000794d */ /* 0x000fea0003800000 */
.L_x_34110:
        /* <DEDUP_REMOVED lines=9> */
.L_x_34117:
[----:B0-----:R-:W-:-:S05]  /*7b60*/  IMAD.U32 R0, R19, 0x10000, RZ ;  /* 0x0001000013007824 */ /* 0x001fca00078e00ff */
[----:B------:R-:W-:-:S05]  /*7b70*/  F2FP.F16.F32.PACK_AB R0, RZ, R0 ;  /* 0x00000000ff00723e */ /* 0x000fca00000000ff */
[----:B------:R-:W-:Y:S01]  /*7b80*/  STG.E.U16 desc[UR36][R2.64], R0 ;  /* 0x0000000002007986 */ /* 0x000fe2000c101524 */
[----:B------:R-:W-:Y:S05]  /*7b90*/  EXIT ;  /* 0x000000000000794d */ /* 0x000fea0003800000 */
.L_x_34116:
        /* <DEDUP_REMOVED lines=10> */
.L_x_34119:
[----:B0-----:R-:W-:-:S05]  /*7c40*/  IMAD.U32 R19, R19, 0x10000, RZ ;  /* 0x0001000013137824 */ /* 0x001fca00078e00ff */
[----:B------:R-:W-:-:S04]  /*7c50*/  F2FP.F16.F32.PACK_AB R5, RZ, R19 ;  /* 0x00000013ff05723e */ /* 0x000fc800000000ff */
[----:B------:R-:W-:-:S05]  /*7c60*/  PRMT R5, R5, 0x5410, RZ ;  /* 0x0000541005057816 */ /* 0x000fca00000000ff */
[----:B------:R-:W-:Y:S01]  /*7c70*/  STG.E desc[UR36][R2.64], R5 ;  /* 0x0000000502007986 */ /* 0x000fe2000c101924 */
[----:B------:R-:W-:Y:S05]  /*7c80*/  EXIT ;  /* 0x000000000000794d */ /* 0x000fea0003800000 */
.L_x_34118:
[----:B0-----:R-:W-:-:S04]  /*7c90*/  IMAD.U32 R4, R19, 0x10000, RZ ;  /* 0x0001000013047824 */ /* 0x001fc800078e00ff */
[----:B------:R-:W-:-:S06]  /*7ca0*/  FMUL.FTZ R4, R4, 1 ;  /* 0x3f80000004047820 */ /* 0x000fcc0000410000 */
[----:B------:R-:W0:Y:S02]  /*7cb0*/  F2F.F64.F32 R4, R4 ;  /* 0x0000000400047310 */ /* 0x000e240000201800 */
[----:B0-----:R-:W-:Y:S01]  /*7cc0*/  STG.E.64 desc[UR36][R2.64], R4 ;  /* 0x0000000402007986 */ /* 0x001fe2000c101b24 */
[----:B------:R-:W-:Y:S05]  /*7cd0*/  EXIT ;  /* 0x000000000000794d */ /* 0x000fea0003800000 */
.L_x_34109:
        /* <DEDUP_REMOVED lines=14> */
.L_x_34123:
        /* <DEDUP_REMOVED lines=18> */
.L_x_34126:
[----:B------:R-:W-:-:S04]  /*7ee0*/  SHF.R.U32.HI R5, RZ, 0x18, R5 ;  /* 0x00000018ff057819 */ /* 0x000fc80000011605 */
[----:B------:R-:W-:-:S07]  /*7ef0*/  LOP3.LUT R0, R0, 0x80, R5, 0xf8, !PT ;  /* 0x0000008000007812 */ /* 0x000fce00078ef805 */
.L_x_34125:
[----:B------:R-:W-:Y:S05]  /*7f00*/  BSYNC.RECONVERGENT B0 ;  /* 0x0000000000007941 */ /* 0x000fea0003800200 */
.L_x_34124:
[----:B------:R-:W-:Y:S01]  /*7f10*/  STG.E.U8 desc[UR36][R2.64], R0 ;  /* 0x0000000002007986 */ /* 0x000fe2000c101124 */
[----:B------:R-:W-:Y:S05]  /*7f20*/  EXIT ;  /* 0x000000000000794d */ /* 0x000fea0003800000 */
.L_x_34122:
        /* <DEDUP_REMOVED lines=18> */
.L_x_34129:
[----:B------:R-:W-:-:S04]  /*8050*/  SHF.R.U32.HI R5, RZ, 0x18, R5 ;  /* 0x00000018ff057819 */ /* 0x000fc80000011605 */
[----:B------:R-:W-:-:S07]  /*8060*/  LOP3.LUT R0, R0, 0x80, R5, 0xf8, !PT ;  /* 0x0000008000007812 */ /* 0x000fce00078ef805 */
.L_x_34128:
[----:B------:R-:W-:Y:S05]  /*8070*/  BSYNC.RECONVERGENT B0 ;  /* 0x0000000000007941 */ /* 0x000fea0003800200 */
.L_x_34127:
[----:B------:R-:W-:Y:S01]  /*8080*/  STG.E.U8 desc[UR36][R2.64], R0 ;  /* 0x0000000002007986 */ /* 0x000fe2000c101124 */
[----:B------:R-:W-:Y:S05]  /*8090*/  EXIT ;  /* 0x000000000000794d */ /* 0x000fea0003800000 */
.L_x_34121:
        /* <DEDUP_REMOVED lines=22> */
.L_x_34131:
[----:B0-----:R-:W-:-:S06]  /*8200*/  IMAD.U32 R4, R19, 0x10000, RZ ;  /* 0x0001000013047824 */ /* 0x001fcc00078e00ff */
[----:B------:R-:W0:Y:S02]  /*8210*/  F2I.U64.TRUNC R4, R4 ;  /* 0x0000000400047311 */ /* 0x000e24000020d800 */
[----:B0-----:R-:W-:Y:S01]  /*8220*/  STG.E.64 desc[UR36][R2.64], R4 ;  /* 0x0000000402007986 */ /* 0x001fe2000c101b24 */
[----:B------:R-:W-:Y:S05]  /*8230*/  EXIT ;  /* 0x000000000000794d */ /* 0x000fea0003800000 */
.L_x_34130:
[----:B0-----:R-:W-:-:S06]  /*8240*/  IMAD.U32 R19, R19, 0x10000, RZ ;  /* 0x0001000013137824 */ /* 0x001fcc00078e00ff */
[----:B------:R-:W0:Y:S02]  /*8250*/  F2I.FTZ.U32.TRUNC.NTZ R19, R19 ;  /* 0x0000001300137305 */ /* 0x000e24000021f000 */
[----:B0-----:R-:W-:Y:S01]  /*8260*/  STG.E desc[UR36][R2.64], R19 ;  /* 0x0000001302007986 */ /* 0x001fe2000c101924 */
[----:B------:R-:W-:Y:S05]  /*8270*/  EXIT ;  /* 0x000000000000794d */ /* 0x000fea0003800000 */
.L_x_34120:
        /* <DEDUP_REMOVED lines=11> */
.L_x_34133:
[----:B0-----:R-:W-:Y:S01]  /*8330*/  IMAD.U32 R19, R19, 0x10000, RZ ;  /* 0x0001000013137824 */ /* 0x001fe200078e00ff */
[----:B------:R-:W-:-:S03]  /*8340*/  CS2R R6, SRZ ;  /* 0x0000000000067805 */ /* 0x000fc6000001ff00 */
[----:B------:R-:W-:-:S06]  /*8350*/  FMUL.FTZ R4, R19, 1 ;  /* 0x3f80000013047820 */ /* 0x000fcc0000410000 */
[----:B------:R-:W0:Y:S02]  /*8360*/  F2F.F64.F32 R4, R4 ;  /* 0x0000000400047310 */ /* 0x000e240000201800 */
[----:B0-----:R-:W-:Y:S01]  /*8370*/  STG.E.128 desc[UR36][R2.64], R4 ;  /* 0x0000000402007986 */ /* 0x001fe2000c101d24 */
[----:B------:R-:W-:Y:S05]  /*8380*/  EXIT ;  /* 0x000000000000794d */ /* 0x000fea0003800000 */
.L_x_34132:
[----:B------:R-:W-:-:S13]  /*8390*/  ISETP.NE.AND P0, PT, R0, 0xf, PT ;  /* 0x0000000f0000780c */ /* 0x000fda0003f05270 */
[----:B------:R-:W-:Y:S05]  /*83a0*/  @!P0 BRA `(.L_x_34134) ;  /* 0x0000000000e88947 */ /* 0x000fea0003800000 */
[----:B------:R-:W-:-:S13]  /*83b0*/  ISETP.NE.AND P0, PT, R0, 0x17, PT ;  /* 0x000000170000780c */ /* 0x000fda0003f05270 */
[----:B------:R-:W-:Y:S05]  /*83c0*/  @!P0 BRA `(.L_x_34135) ;  /* 0x0000000000908947 */ /* 0x000fea0003800000 */
[----:B------:R-:W-:-:S13]  /*83d0*/  ISETP.NE.AND P0, PT, R0, 0x18, PT ;  /* 0x000000180000780c */ /* 0x000fda0003f05270 */
[----:B------:R-:W-:Y:S05]  /*83e0*/  @!P0 BRA `(.L_x_34136) ;  /* 0x0000000000448947 */ /* 0x000fea0003800000 */
.L_x_34113:
        /* <DEDUP_REMOVED lines=16> */
.L_x_34137:
[----:B------:R-:W-:Y:S05]  /*84f0*/  EXIT ;  /* 0x000000000000794d */ /* 0x000fea0003800000 */
.L_x_34136:
        /* <DEDUP_REMOVED lines=13> */
.L_x_34139:
[----:B------:R-:W-:Y:S05]  /*85d0*/  BSYNC.RECONVERGENT B0 ;  /* 0x0000000000007941 */ /* 0x000fea0003800200 */
.L_x_34138:
[----:B------:R-:W-:-:S05]  /*85e0*/  LOP3.LUT R5, R0, 0x80, R5, 0xf8, !PT ;  /* 0x0000008000057812 */ /* 0x000fca00078ef805 */
[----:B------:R-:W-:Y:S01]  /*85f0*/  STG.E.U8 desc[UR36][R2.64], R5 ;  /* 0x0000000502007986 */ /* 0x000fe2000c101124 */
[----:B------:R-:W-:Y:S05]  /*8600*/  EXIT ;  /* 0x000000000000794d */ /* 0x000fea0003800000 */
.L_x_34135:
        /* <DEDUP_REMOVED lines=12> */
.L_x_34141:
[----:B------:R-:W-:Y:S01]  /*86d0*/  IMAD.MOV.U32 R0, RZ, RZ, 0x7f ;  /* 0x0000007fff007424 */ /* 0x000fe200078e00ff */
[----:B------:R-:W-:-:S04]  /*86e0*/  ISETP.GT.U32.AND P0, PT, R4, 0x7f800000, PT ;  /* 0x7f8000000400780c */ /* 0x000fc80003f04070 */
[----:B------:R-:W-:-:S09]  /*86f0*/  SEL R0, R0, 0x7c, P0 ;  /* 0x0000007c00007807 */ /* 0x000fd20000000000 */
.L_x_34142:
[----:B------:R-:W-:Y:S05]  /*8700*/  BSYNC.RECONVERGENT B0 ;  /* 0x0000000000007941 */ /* 0x000fea0003800200 */
.L_x_34140:
[----:B------:R-:W-:-:S04]  /*8710*/  SHF.R.U32.HI R5, RZ, 0x18, R5 ;  /* 0x00000018ff057819 */ /* 0x000fc80000011605 */
[----:B------:R-:W-:-:S05]  /*8720*/  LOP3.LUT R5, R0, 0x80, R5, 0xf8, !PT ;  /* 0x0000008000057812 */ /* 0x000fca00078ef805 */
[----:B------:R-:W-:Y:S01]  /*8730*/  STG.E.U8 desc[UR36][R2.64], R5 ;  /* 0x0000000502007986 */ /* 0x000fe2000c101124 */
[----:B------:R-:W-:Y:S05]  /*8740*/  EXIT ;  /* 0x000000000000794d */ /* 0x000fea0003800000 */
.L_x_34134:
[----:B0-----:R-:W-:Y:S01]  /*8750*/  STG.E.U16 desc[UR36][R2.64], R19 ;  /* 0x0000001302007986 */ /* 0x001fe2000c101524 */
[----:B------:R-:W-:Y:S05]  /*8760*/  EXIT ;  /* 0x000000000000794d */ /* 0x000fea0003800000 */
.L_x_34143:
        /* <DEDUP_REMOVED lines=9> */
.L_x_60990:


//--------------------- .text._ZN2at6native18elementwise_kernelILi128ELi4EZNS0_22gpu_kernel_impl_nocastIZNS0_50_GLOBAL__N__2680c7bb_12_PowKernel_cu_7dd49032_317022pow_scalar_tensor_implIN3c108BFloat16EEEvRNS_18TensorIteratorBaseET_EUlS6_E_EEvS8_RKS9_EUliE_EEviT1_ --------------------------
	.section	.text._ZN2at6native18elementwise_kernelILi128ELi4EZNS0_22gpu_kernel_impl_nocastIZNS0_50_GLOBAL__N__2680c7bb_12_PowKernel_cu_7dd49032_317022pow_scalar_tensor_implIN3c108BFloat16EEEvRNS_18TensorIteratorBaseET_EUlS6_E_EEvS8_RKS9_EUliE_EEviT1_,"ax",@progbits
	.align	128
        .global         _ZN2at6native18elementwise_kernelILi128ELi4EZNS0_22gpu_kernel_impl_nocastIZNS0_50_GLOBAL__N__2680c7bb_12_PowKernel_cu_7dd49032_317022pow_scalar_tensor_implIN3c108BFloat16EEEvRNS_18TensorIteratorBaseET_EUlS6_E_EEvS8_RKS9_EUliE_EEviT1_
        .type           _ZN2at6native18elementwise_kernelILi128ELi4EZNS0_22gpu_kernel_impl_nocastIZNS0_50_GLOBAL__N__2680c7bb_12_PowKernel_cu_7dd49032_317022pow_scalar_tensor_implIN3c108BFloat16EEEvRNS_18TensorIteratorBaseET_EUlS6_E_EEvS8_RKS9_EUliE_EEviT1_,@function
        .size           _ZN2at6native18elementwise_kernelILi128ELi4EZNS0_22gpu_kernel_impl_nocastIZNS0_50_GLOBAL__N__2680c7bb_12_PowKernel_cu_7dd49032_317022pow_scalar_tensor_implIN3c108BFloat16EEEvRNS_18TensorIteratorBaseET_EUlS6_E_EEvS8_RKS9_EUliE_EEviT1_,(.L_x_60991 - _ZN2at6native18elementwise_kernelILi128ELi4EZNS0_22gpu_kernel_impl_nocastIZNS0_50_GLOBAL__N__2680c7bb_12_PowKernel_cu_7dd49032_317022pow_scalar_tensor_implIN3c108BFloat16EEEvRNS_18TensorIteratorBaseET_EUlS6_E_EEvS8_RKS9_EUliE_EEviT1_)
        .other          _ZN2at6native18elementwise_kernelILi128ELi4EZNS0_22gpu_kernel_impl_nocastIZNS0_50_GLOBAL__N__2680c7bb_12_PowKernel_cu_7dd49032_317022pow_scalar_tensor_implIN3c108BFloat16EEEvRNS_18TensorIteratorBaseET_EUlS6_E_EEvS8_RKS9_EUliE_EEviT1_,@"STO_CUDA_ENTRY STV_DEFAULT"
_ZN2at6native18elementwise_kernelILi128ELi4EZNS0_22gpu_kernel_impl_nocastIZNS0_50_GLOBAL__N__2680c7bb_12_PowKernel_cu_7dd49032_317022pow_scalar_tensor_implIN3c108BFloat16EEEvRNS_18TensorIteratorBaseET_EUlS6_E_EEvS8_RKS9_EUliE_EEviT1_:
.text._ZN2at6native18elementwise_kernelILi128ELi4EZNS0_22gpu_kernel_impl_nocastIZNS0_50_GLOBAL__N__2680c7bb_12_PowKernel_cu_7dd49032_317022pow_scalar_tensor_implIN3c108BFloat16EEEvRNS_18TensorIteratorBaseET_EUlS6_E_EEvS8_RKS9_EUliE_EEviT1_:
        /* <DEDUP_REMOVED lines=17> */
[----:B------:R-:W-:Y:S01]  /*0110*/  USHF.L.U32 UR4, UR5, 0x10, URZ ;  /* 0x0000001005047899 */ /* 0x000fe200080006ff */
[----:B------:R-:W-:-:S04]  /*0120*/  IADD3 R3, PT, PT, R3, 0x80, RZ ;  /* 0x0000008003037810 */ /* 0x000fc80007ffe0ff */
[----:B------:R-:W-:-:S04]  /*0130*/  ISETP.GE.AND P0, PT, R3, UR8, PT ;  /* 0x0000000803007c0c */ /* 0x000fc8000bf06270 */
[----:B------:R-:W0:Y:S09]  /*0140*/  MUFU.LG2 R7, UR4 ;  /* 0x0000000400077d08 */ /* 0x000e320008000c00 */
[----:B------:R-:W-:Y:S05]  /*0150*/  @P0 BREAK.RELIABLE B1 ;  /* 0x0000000000010942 */ /* 0x000fea0003800100 */
[----:B--2---:R-:W-:-:S05]  /*0160*/  SHF.L.U32 R0, R4, 0x10, RZ ;  /* 0x0000001004007819 */ /* 0x004fca00000006ff */
[----:B0-----:R-:W-:Y:S02]  /*0170*/  FMUL.FTZ R0, R0, R7 ;  /* 0x0000000700007220 */ /* 0x001fe40000410000 */
[----:B------:R-:W0:Y:S04]  /*0180*/  LDC.64 R6, c[0x0][0x580] ;  /* 0x00016000ff067b82 */ /* 0x000e280000000a00 */
[----:B------:R-:W1:Y:S02]  /*0190*/  MUFU.EX2 R0, R0 ;  /* 0x0000000000007308 */ /* 0x000e640000000800 */
[----:B-1----:R-:W-:-:S05]  /*01a0*/  F2FP.BF16.F32.PACK_AB R2, RZ, R0 ;  /* 0x00000000ff02723e */ /* 0x002fca00000010ff */
[----:B0-----:R0:W-:Y:S01]  /*01b0*/  STG.E.U16 desc[UR6][R6.64], R2 ;  /* 0x0000000206007986 */ /* 0x0011e2000c101506 */
[----:B------:R-:W-:Y:S05]  /*01c0*/  @P0 BRA `(.L_x_34148) ;  /* 0x0000000000680947 */ /* 0x000fea0003800000 */
[----:B------:R-:W1:Y:S02]  /*01d0*/  LDC.64 R4, c[0x0][0x588] ;  /* 0x00016200ff047b82 */ /* 0x000e640000000a00 */
[----:B-1----:R-:W2:Y:S01]  /*01e0*/  LDG.E.U16 R4, desc[UR6][R4.64] ;  /* 0x0000000604047981 */ /* 0x002ea2000c1e1500 */
[----:B------:R-:W-:Y:S01]  /*01f0*/  USHF.L.U32 UR4, UR5, 0x10, URZ ;  /* 0x0000001005047899 */ /* 0x000fe200080006ff */
[----:B------:R-:W-:-:S08]  /*0200*/  IADD3 R3, PT, PT, R3, 0x80, RZ ;  /* 0x0000008003037810 */ /* 0x000fd00007ffe0ff */
[----:B0-----:R-:W0:Y:S01]  /*0210*/  MUFU.LG2 R7, UR4 ;  /* 0x0000000400077d08 */ /* 0x001e220008000c00 */
[----:B--2---:R-:W-:-:S05]  /*0220*/  SHF.L.U32 R0, R4, 0x10, RZ ;  /* 0x0000001004007819 */ /* 0x004fca00000006ff */
[----:B0-----:R-:W-:Y:S02]  /*0230*/  FMUL.FTZ R0, R7, R0 ;  /* 0x0000000007007220 */ /* 0x001fe40000410000 */
[----:B------:R-:W0:Y:S04]  /*0240*/  LDC.64 R6, c[0x0][0x580] ;  /* 0x00016000ff067b82 */ /* 0x000e280000000a00 */
[----:B------:R-:W1:Y:S02]  /*0250*/  MUFU.EX2 R0, R0 ;  /* 0x0000000000007308 */ /* 0x000e640000000800 */
[----:B-1----:R-:W-:-:S05]  /*0260*/  F2FP.BF16.F32.PACK_AB R2, RZ, R0 ;  /* 0x00000000ff02723e */ /* 0x002fca00000010ff */
[----:B0-----:R0:W-:Y:S02]  /*0270*/  STG.E.U16 desc[UR6][R6.64], R2 ;  /* 0x0000000206007986 */ /* 0x0011e4000c101506 */
.L_x_34147:
[----:B------:R-:W-:-:S13]  /*0280*/  ISETP.GE.AND P0, PT, R3, UR8, PT ;  /* 0x0000000803007c0c */ /* 0x000fda000bf06270 */
[----:B------:R-:W-:Y:S05]  /*0290*/  @P0 BREAK.RELIABLE B1 ;  /* 0x0000000000010942 */ /* 0x000fea0003800100 */
[----:B------:R-:W-:Y:S05]  /*02a0*/  @P0 BRA `(.L_x_34148) ;  /* 0x0000000000300947 */ /* 0x000fea0003800000 */
[----:B------:R-:W-:Y:S05]  /*02b0*/  BSYNC.RELIABLE B1 ;  /* 0x0000000000017941 */ /* 0x000fea0003800100 */
.L_x_34146:
        /* <DEDUP_REMOVED lines=11> */
.L_x_34148:
[----:B------:R-:W-:Y:S05]  /*0370*/  BSYNC.RECONVERGENT B0 ;  /* 0x0000000000007941 */ /* 0x000fea0003800200 */
.L_x_34145:
[----:B------:R-:W-:Y:S05]  /*0380*/  WARPSYNC.ALL ;  /* 0x0000000000007948 */ /* 0x000fea0003800000 */
[----:B------:R-:W-:-:S13]  /*0390*/  ISETP.GE.AND P0, PT, R3, UR8, PT ;  /* 0x0000000803007c0c */ /* 0x000fda000bf06270 */
[----:B------:R-:W-:Y:S05]  /*03a0*/  @P0 EXIT ;  /* 0x000000000000094d */ /* 0x000fea0003800000 */
[----:B01----:R-:W0:Y:S02]  /*03b0*/  LDC.64 R2, c[0x0][0x588] ;  /* 0x00016200ff027b82 */ /* 0x003e240000000a00 */
[----:B0-----:R-:W2:Y:S01]  /*03c0*/  LDG.E.U16 R2, desc[UR6][R2.64] ;  /* 0x0000000602027981 */ /* 0x001ea2000c1e1500 */
[----:B------:R-:W-:-:S09]  /*03d0*/  USHF.L.U32 UR4, UR5, 0x10, URZ ;  /* 0x0000001005047899 */ /* 0x000fd200080006ff */
[----:B------:R-:W0:Y:S01]  /*03e0*/  MUFU.LG2 R5, UR4 ;  /* 0x0000000400057d08 */ /* 0x000e220008000c00 */
[----:B--2---:R-:W-:-:S05]  /*03f0*/  SHF.L.U32 R0, R2, 0x10, RZ ;  /* 0x0000001002007819 */ /* 0x004fca00000006ff */
[----:B0-----:R-:W-:Y:S02]  /*0400*/  FMUL.FTZ R0, R5, R0 ;  /* 0x0000000005007220 */ /* 0x001fe40000410000 */
[----:B------:R-:W0:Y:S04]  /*0410*/  LDC.64 R4, c[0x0][0x580] ;  /* 0x00016000ff047b82 */ /* 0x000e280000000a00 */
[----:B------:R-:W1:Y:S02]  /*0420*/  MUFU.EX2 R0, R0 ;  /* 0x0000000000007308 */ /* 0x000e640000000800 */
[----:B-1----:R-:W-:-:S05]  /*0430*/  F2FP.BF16.F32.PACK_AB R3, RZ, R0 ;  /* 0x00000000ff03723e */ /* 0x002fca00000010ff */
[----:B0-----:R-:W-:Y:S01]  /*0440*/  STG.E.U16 desc[UR6][R4.64], R3 ;  /* 0x0000000304007986 */ /* 0x001fe2000c101506 */
[----:B------:R-:W-:Y:S05]  /*0450*/  EXIT ;  /* 0x000000000000794d */ /* 0x000fea0003800000 */
.L_x_34144:
        /* <DEDUP_REMOVED lines=306> */
.L_x_34152:
[----:B------:R-:W0:Y:S02]  /*1780*/  LDCU.128 UR8, c[0x0][0x580] ;  /* 0x0000b000ff0877ac */ /* 0x000e240008000c00 */
[----:B0-----:R-:W-:-:S04]  /*1790*/  IADD3 R6, P0, PT, R4, UR10, RZ ;  /* 0x0000000a04067c10 */ /* 0x001fc8000ff1e0ff */
[----:B------:R-:W-:-:S05]  /*17a0*/  IADD3.X R7, PT, PT, RZ, UR11, RZ, P0, !PT ;  /* 0x0000000bff077c10 */ /* 0x000fca00087fe4ff */
[----:B------:R-:W2:Y:S01]  /*17b0*/  LDG.E.U16 R6, desc[UR6][R6.64] ;  /* 0x0000000606067981 */ /* 0x000ea2000c1e1500 */
[----:B------:R-:W-:Y:S01]  /*17c0*/  USHF.L.U32 UR10, UR5, 0x10, URZ ;  /* 0x00000010050a7899 */ /* 0x000fe200080006ff */
[----:B------:R-:W-:-:S08]  /*17d0*/  IADD3 R3, PT, PT, R3, 0x80, RZ ;  /* 0x0000008003037810 */ /* 0x000fd00007ffe0ff */
[----:B------:R-:W0:Y:S01]  /*17e0*/  MUFU.LG2 R9, UR10 ;  /* 0x0000000a00097d08 */ /* 0x000e220008000c00 */
[----:B--2---:R-:W-:-:S05]  /*17f0*/  SHF.L.U32 R4, R6, 0x10, RZ ;  /* 0x0000001006047819 */ /* 0x004fca00000006ff */
[----:B0-----:R-:W-:Y:S01]  /*1800*/  FMUL.FTZ R8, R9, R4 ;  /* 0x0000000409087220 */ /* 0x001fe20000410000 */
[----:B------:R-:W-:-:S04]  /*1810*/  IADD3 R4, P0, PT, R5, UR8, RZ ;  /* 0x0000000805047c10 */ /* 0x000fc8000ff1e0ff */
        /* <DEDUP_REMOVED lines=305> */
.L_x_34154:
        /* <DEDUP_REMOVED lines=11> */
[----:B------:R-:W0:Y:S02]  /*2be0*/  MUFU.EX2 R8, R8 ;  /* 0x0000000800087308 */ /* 0x000e240000000800 */
[----:B0-----:R-:W-:-:S05]  /*2bf0*/  F2FP.BF16.F32.PACK_AB R7, RZ, R8 ;  /* 0x00000008ff07723e */ /* 0x001fca00000010ff */
[----:B------:R0:W-:Y:S02]  /*2c00*/  STG.E.U16 desc[UR6][R4.64], R7 ;  /* 0x0000000704007986 */ /* 0x0001e4000c101506 */
.L_x_34151:
[----:B------:R-:W-:-:S13]  /*2c10*/  ISETP.GE.AND P0, PT, R3, UR4, PT ;  /* 0x0000000403007c0c */ /* 0x000fda000bf06270 */
[----:B------:R-:W-:Y:S05]  /*2c20*/  @P0 BREAK.RELIABLE B1 ;  /* 0x0000000000010942 */ /* 0x000fea0003800100 */
[----:B------:R-:W-:Y:S05]  /*2c30*/  @P0 BRA `(.L_x_34153) ;  /* 0x0000001000e40947 */ /* 0x000fea0003800000 */
[----:B------:R-:W-:Y:S05]  /*2c40*/  BSYNC.RELIABLE B1 ;  /* 0x0000000000017941 */ /* 0x000fea0003800100 */
.L_x_34150:
        /* <DEDUP_REMOVED lines=298> */
.L_x_34155:
[----:B------:R-:W0:Y:S02]  /*3ef0*/  LDCU.128 UR8, c[0x0][0x580] ;  /* 0x0000b000ff0877ac */ /* 0x000e240008000c00 */
[----:B0-----:R-:W-:-:S04]  /*3f00*/  IADD3 R6, P0, PT, R4, UR10, RZ ;  /* 0x0000000a04067c10 */ /* 0x001fc8000ff1e0ff */
[----:B------:R-:W-:-:S05]  /*3f10*/  IADD3.X R7, PT, PT, RZ, UR11, RZ, P0, !PT ;  /* 0x0000000bff077c10 */ /* 0x000fca00087fe4ff */
[----:B------:R-:W2:Y:S01]  /*3f20*/  LDG.E.U16 R6, desc[UR6][R6.64] ;  /* 0x0000000606067981 */ /* 0x000ea2000c1e1500 */
[----:B------:R-:W-:Y:S01]  /*3f30*/  USHF.L.U32 UR10, UR5, 0x10, URZ ;  /* 0x00000010050a7899 */ /* 0x000fe200080006ff */
[----:B------:R-:W-:-:S08]  /*3f40*/  VIADD R3, R3, 0x80 ;  /* 0x0000008003037836 */ /* 0x000fd00000000000 */
        /* <DEDUP_REMOVED lines=8> */
.L_x_34153:
[----:B------:R-:W-:Y:S05]  /*3fd0*/  BSYNC.RECONVERGENT B0 ;  /* 0x0000000000007941 */ /* 0x000fea0003800200 */
.L_x_34149:
        /* <DEDUP_REMOVED lines=301> */
.L_x_34156:
[----:B------:R-:W0:Y:S02]  /*52b0*/  LDCU.128 UR8, c[0x0][0x580] ;  /* 0x0000b000ff0877ac */ /* 0x000e240008000c00 */
[----:B0-----:R-:W-:-:S04]  /*52c0*/  IADD3 R4, P0, PT, R2, UR10, RZ ;  /* 0x0000000a02047c10 */ /* 0x001fc8000ff1e0ff */
[----:B------:R-:W-:-:S05]  /*52d0*/  IADD3.X R5, PT, PT, RZ, UR11, RZ, P0, !PT ;  /* 0x0000000bff057c10 */ /* 0x000fca00087fe4ff */
[----:B------:R-:W2:Y:S01]  /*52e0*/  LDG.E.U16 R4, desc[UR6][R4.64] ;  /* 0x0000000604047981 */ /* 0x000ea2000c1e1500 */
[----:B------:R-:W-:Y:S01]  /*52f0*/  USHF.L.U32 UR4, UR5, 0x10, URZ ;  /* 0x0000001005047899 */ /* 0x000fe200080006ff */
[----:B------:R-:W-:-:S04]  /*5300*/  IADD3 R2, P0, PT, R3, UR8, RZ ;  /* 0x0000000803027c10 */ /* 0x000fc8000ff1e0ff */
[----:B------:R-:W-:-:S04]  /*5310*/  IADD3.X R3, PT, PT, RZ, UR9, RZ, P0, !PT ;  /* 0x00000009ff037c10 */ /* 0x000fc800087fe4ff */
[----:B------:R-:W0:Y:S01]  /*5320*/  MUFU.LG2 R7, UR4 ;  /* 0x0000000400077d08 */ /* 0x000e220008000c00 */
[----:B--2---:R-:W-:-:S05]  /*5330*/  SHF.L.U32 R0, R4, 0x10, RZ ;  /* 0x0000001004007819 */ /* 0x004fca00000006ff */
[----:B0-----:R-:W-:-:S06]  /*5340*/  FMUL.FTZ R0, R7, R0 ;  /* 0x0000000007007220 */ /* 0x001fcc0000410000 */
[----:B------:R-:W0:Y:S02]  /*5350*/  MUFU.EX2 R0, R0 ;  /* 0x0000000000007308 */ /* 0x000e240000000800 */
[----:B0-----:R-:W-:-:S05]  /*5360*/  F2FP.BF16.F32.PACK_AB R5, RZ, R0 ;  /* 0x00000000ff05723e */ /* 0x001fca00000010ff */
[----:B------:R-:W-:Y:S01]  /*5370*/  STG.E.U16 desc[UR6][R2.64], R5 ;  /* 0x0000000502007986 */ /* 0x000fe2000c101506 */
[----:B------:R-:W-:Y:S05]  /*5380*/  EXIT ;  /* 0x000000000000794d */ /* 0x000fea0003800000 */
.L_x_34157:
        /* <DEDUP_REMOVED lines=15> */
.L_x_60991:


//--------------------- .text._ZN2at6native27unrolled_elementwise_kernelIZNS0_50_GLOBAL__N__2680c7bb_12_PowKernel_cu_7dd49032_317022pow_scalar_tensor_implIN3c108BFloat16EEEvRNS_18TensorIteratorBaseET_EUlS5_E_St5arrayIPcLm2EELi4E23TrivialOffsetCalculatorILi1EjESE_NS0_6memory15LoadWithoutCastENSF_16StoreWithoutCastEEEviS8_T0_T2_T3_T4_T5_ --------------------------
	.section	.text._ZN2at6native27unrolled_elementwise_kernelIZNS0_50_GLOBAL__N__2680c7bb_12_PowKernel_cu_7dd49032_317022pow_scalar_tensor_implIN3c108BFloat16EEEvRNS_18TensorIteratorBaseET_EUlS5_E_St5arrayIPcLm2EELi4E23TrivialOffsetCalculatorILi1EjESE_NS0_6memory15LoadWithoutCastENSF_16StoreWithoutCastEEEviS8_T0_T2_T3_T4_T5_,"ax",@progbits
	.align	128
        .global         _ZN2at6native27unrolled_elementwise_kernelIZNS0_50_GLOBAL__N__2680c7bb_12_PowKernel_cu_7dd49032_317022pow_scalar_tensor_implIN3c108BFloat16EEEvRNS_18TensorIteratorBaseET_EUlS5_E_St5arrayIPcLm2EELi4E23TrivialOffsetCalculatorILi1EjESE_NS0_6memory15LoadWithoutCastENSF_16StoreWithoutCastEEEviS8_T0_T2_T3_T4_T5_
        .type           _ZN2at6native27unrolled_elementwise_kernelIZNS0_50_GLOBAL__N__2680c7bb_12_PowKernel_cu_7dd49032_317022pow_scalar_tensor_implIN3c108BFloat16EEEvRNS_18TensorIteratorBaseET_EUlS5_E_St5arrayIPcLm2EELi4E23TrivialOffsetCalculatorILi1EjESE_NS0_6memory15LoadWithoutCastENSF_16StoreWithoutCastEEEviS8_T0_T2_T3_T4_T5_,@function
        .size           _ZN2at6native27unrolled_elementwise_kernelIZNS0_50_GLOBAL__N__2680c7bb_12_PowKernel_cu_7dd49032_317022pow_scalar_tensor_implIN3c108BFloat16EEEvRNS_18TensorIteratorBaseET_EUlS5_E_St5arrayIPcLm2EELi4E23TrivialOffsetCalculatorILi1EjESE_NS0_6memory15LoadWithoutCastENSF_16StoreWithoutCastEEEviS8_T0_T2_T3_T4_T5_,(.L_x_60992 - _ZN2at6native27unrolled_elementwise_kernelIZNS0_50_GLOBAL__N__2680c7bb_12_PowKernel_cu_7dd49032_317022pow_scalar_tensor_implIN3c108BFloat16EEEvRNS_18TensorIteratorBaseET_EUlS5_E_St5arrayIPcLm2EELi4E23TrivialOffsetCalculatorILi1EjESE_NS0_6memory15LoadWithoutCastENSF_16StoreWithoutCastEEEviS8_T0_T2_T3_T4_T5_)
        .other          _ZN2at6native27unrolled_elementwise_kernelIZNS0_50_GLOBAL__N__2680c7bb_12_PowKernel_cu_7dd49032_317022pow_scalar_tensor_implIN3c108BFloat16EEEvRNS_18TensorIteratorBaseET_EUlS5_E_St5arrayIPcLm2EELi4E23TrivialOffsetCalculatorILi1EjESE_NS0_6memory15LoadWithoutCastENSF_16StoreWithoutCastEEEviS8_T0_T2_T3_T4_T5_,@"STO_CUDA_ENTRY STV_DEFAULT"
_ZN2at6native27unrolled_elementwise_kernelIZNS0_50_GLOBAL__N__2680c7bb_12_PowKernel_cu_7dd49032_317022pow_scalar_tensor_implIN3c108BFloat16EEEvRNS_18TensorIteratorBaseET_EUlS5_E_St5arrayIPcLm2EELi4E23TrivialOffsetCalculatorILi1EjESE_NS0_6memory15LoadWithoutCastENSF_16StoreWithoutCastEEEviS8_T0_T2_T3_T4_T5_:
.text._ZN2at6native27unrolled_elementwise_kernelIZNS0_50_GLOBAL__N__2680c7bb_12_PowKernel_cu_7dd49032_317022pow_scalar_tensor_implIN3c108BFloat16EEEvRNS_18TensorIteratorBaseET_EUlS5_E_St5arrayIPcLm2EELi4E23TrivialOffsetCalculatorILi1EjESE_NS0_6memory15LoadWithoutCastENSF_16StoreWithoutCastEEEviS8_T0_T2_T3_T4_T5_:
        /* <DEDUP_REMOVED lines=16> */
[----:B0-----:R-:W-:Y:S01]  /*0100*/  @!P0 IMAD.WIDE.U32 R14, R7, 0x2, R14 ;  /* 0x00000002070e8825 */ /* 0x001fe200078e000e */
[----:B------:R-:W-:-:S06]  /*0110*/  PRMT R7, RZ, 0x7610, R7 ;  /* 0x00007610ff077816 */ /* 0x000fcc0000000007 */
[----:B-1----:R-:W3:Y:S05]  /*0120*/  @!P0 LDG.E.U16 R7, desc[UR4][R14.64] ;  /* 0x000000040e078981 */ /* 0x002eea000c1e1500 */
[----:B------:R-:W0:Y:S01]  /*0130*/  @!P2 LDC.64 R8, c[0x0][0x3a0] ;  /* 0x0000e800ff08ab82 */ /* 0x000e220000000a00 */
[----:B------:R-:W-:Y:S01]  /*0140*/  @!P2 LEA R19, R0, R13, 0x9 ;  /* 0x0000000d0013a211 */ /* 0x000fe200078e48ff */
[----:B------:R-:W-:Y:S01]  /*0150*/  @!P2 VIADD R13, R13, 0x80 ;  /* 0x000000800d0da836 */ /* 0x000fe20000000000 */
[----:B------:R-:W-:Y:S01]  /*0160*/  PRMT R12, RZ, 0x7610, R12 ;  /* 0x00007610ff0c7816 */ /* 0x000fe2000000000c */
[----:B--2---:R-:W-:Y:S01]  /*0170*/  @!P1 IMAD.WIDE.U32 R16, R17, 0x2, R10 ;  /* 0x0000000211109825 */ /* 0x004fe200078e000a */
[----:B------:R-:W-:-:S04]  /*0180*/  PRMT R11, RZ, 0x7610, R11 ;  /* 0x00007610ff0b7816 */ /* 0x000fc8000000000b */
[----:B------:R1:W2:Y:S01]  /*0190*/  @!P1 LDG.E.U16 R12, desc[UR4][R16.64] ;  /* 0x00000004100c9981 */ /* 0x0002a2000c1e1500 */
[----:B0-----:R-:W-:-:S05]  /*01a0*/  @!P2 IMAD.WIDE.U32 R18, R19, 0x2, R8 ;  /* 0x000000021312a825 */ /* 0x001fca00078e0008 */
[----:B------:R-:W4:Y:S01]  /*01b0*/  @!P2 LDG.E.U16 R11, desc[UR4][R18.64] ;  /* 0x00000004120ba981 */ /* 0x000f22000c1e1500 */
[----:B------:R-:W-:-:S13]  /*01c0*/  ISETP.GE.AND P0, PT, R13, R2, PT ;  /* 0x000000020d00720c */ /* 0x000fda0003f06270 */
[----:B------:R-:W0:Y:S01]  /*01d0*/  @!P0 LDC.64 R8, c[0x0][0x3a0] ;  /* 0x0000e800ff088b82 */ /* 0x000e220000000a00 */
[----:B------:R-:W-:Y:S01]  /*01e0*/  @!P0 IMAD R13, R0, 0x200, R13 ;  /* 0x00000200000d8824 */ /* 0x000fe200078e020d */
[----:B------:R-:W-:-:S03]  /*01f0*/  ISETP.GE.AND P1, PT, R3, R2, PT ;  /* 0x000000020300720c */ /* 0x000fc60003f26270 */
[----:B0-----:R-:W-:-:S03]  /*0200*/  @!P0 IMAD.WIDE.U32 R8, R13, 0x2, R8 ;  /* 0x000000020d088825 */ /* 0x001fc600078e0008 */
[----:B------:R-:W0:Y:S01]  /*0210*/  LDC.U16 R13, c[0x0][0x388] ;  /* 0x0000e200ff0d7b82 */ /* 0x000e220000000400 */
[C---:B-1----:R-:W-:Y:S01]  /*0220*/  VIADD R17, R3.reuse, 0x100 ;  /* 0x0000010003117836 */ /* 0x042fe20000000000 */
[----:B------:R-:W-:Y:S02]  /*0230*/  IADD3 R15, PT, PT, R3, 0x80, RZ ;  /* 0x00000080030f7810 */ /* 0x000fe40007ffe0ff */
[----:B------:R-:W-:Y:S02]  /*0240*/  PRMT R10, RZ, 0x7610, R10 ;  /* 0x00007610ff0a7816 */ /* 0x000fe4000000000a */
[-C--:B------:R-:W-:Y:S02]  /*0250*/  ISETP.GE.AND P3, PT, R17, R2.reuse, PT ;  /* 0x000000021100720c */ /* 0x080fe40003f66270 */
[----:B------:R-:W-:Y:S02]  /*0260*/  ISETP.GE.AND P2, PT, R15, R2, PT ;  /* 0x000000020f00720c */ /* 0x000fe40003f46270 */
[----:B------:R1:W5:Y:S02]  /*0270*/  @!P0 LDG.E.U16 R10, desc[UR4][R8.64] ;  /* 0x00000004080a8981 */ /* 0x000364000c1e1500 */
[----:B-1----:R-:W1:Y:S01]  /*0280*/  @!P1 LDC.64 R8, c[0x0][0x398] ;  /* 0x0000e600ff089b82 */ /* 0x002e620000000a00 */
[----:B0-----:R-:W-:-:S06]  /*0290*/  @!P1 IMAD.U32 R14, R13, 0x10000, RZ ;  /* 0x000100000d0e9824 */ /* 0x001fcc00078e00ff */
[----:B------:R-:W0:Y:S01]  /*02a0*/  @!P1 MUFU.LG2 R14, R14 ;  /* 0x0000000e000e9308 */ /* 0x000e220000000c00 */
[C---:B------:R-:W-:Y:S01]  /*02b0*/  @!P3 IMAD.U32 R18, R13.reuse, 0x10000, RZ ;  /* 0x000100000d12b824 */ /* 0x040fe200078e00ff */
[----:B------:R-:W-:Y:S01]  /*02c0*/  @!P2 SHF.L.U32 R16, R13, 0x10, RZ ;  /* 0x000000100d10a819 */ /* 0x000fe200000006ff */
[----:B------:R-:W-:-:S05]  /*02d0*/  VIADD R17, R3, 0x180 ;  /* 0x0000018003117836 */ /* 0x000fca0000000000 */
[----:B------:R-:W2:Y:S01]  /*02e0*/  @!P2 MUFU.LG2 R19, R16 ;  /* 0x000000100013a308 */ /* 0x000ea20000000c00 */
[----:B------:R-:W-:-:S07]  /*02f0*/  ISETP.GE.AND P0, PT, R17, R2, PT ;  /* 0x000000021100720c */ /* 0x000fce0003f06270 */
[----:B------:R-:W4:Y:S01]  /*0300*/  @!P3 MUFU.LG2 R18, R18 ;  /* 0x000000120012b308 */ /* 0x000f220000000c00 */
[----:B------:R-:W-:-:S04]  /*0310*/  @!P1 IMAD R17, R0, 0x200, R3 ;  /* 0x0000020000119824 */ /* 0x000fc800078e0203 */
[----:B-1----:R-:W-:Y:S01]  /*0320*/  @!P1 IMAD.WIDE.U32 R8, R17, 0x2, R8 ;  /* 0x0000000211089825 */ /* 0x002fe200078e0008 */
[----:B------:R-:W-:Y:S02]  /*0330*/  @!P1 MOV R3, R15 ;  /* 0x0000000f00039202 */ /* 0x000fe40000000f00 */
[----:B------:R-:W-:Y:S02]  /*0340*/  @!P0 SHF.L.U32 R13, R13, 0x10, RZ ;  /* 0x000000100d0d8819 */ /* 0x000fe400000006ff */
[----:B------:R-:W-:-:S04]  /*0350*/  ISETP.GE.AND P4, PT, R3, R2, PT ;  /* 0x000000020300720c */ /* 0x000fc80003f86270 */
[----:B------:R-:W1:Y:S01]  /*0360*/  @!P0 MUFU.LG2 R13, R13 ;  /* 0x0000000d000d8308 */ /* 0x000e620000000c00 */
[----:B------:R-:W-:Y:S01]  /*0370*/  BSSY.RECONVERGENT B0, `(.L_x_34158) ;  /* 0x000001a000007945 */ /* 0x000fe20003800200 */
[----:B---3--:R-:W-:-:S05]  /*0380*/  @!P1 SHF.L.U32 R7, R7, 0x10, RZ ;  /* 0x0000001007079819 */ /* 0x008fca00000006ff */
[----:B0-----:R-:W-:-:S06]  /*0390*/  @!P1 FMUL.FTZ R7, R7, R14 ;  /* 0x0000000e07079220 */ /* 0x001fcc0000410000 */
[----:B------:R-:W0:Y:S01]  /*03a0*/  @!P1 MUFU.EX2 R7, R7 ;  /* 0x0000000700079308 */ /* 0x000e220000000800 */
[----:B--2---:R-:W-:Y:S01]  /*03b0*/  @!P2 IMAD.U32 R12, R12, 0x10000, RZ ;  /* 0x000100000c0ca824 */ /* 0x004fe200078e00ff */
[----:B0-----:R-:W-:-:S03]  /*03c0*/  @!P1 F2FP.BF16.F32.PACK_AB R4, RZ, R7 ;  /* 0x00000007ff04923e */ /* 0x001fc600000010ff */
[----:B------:R-:W-:Y:S02]  /*03d0*/  @!P2 FMUL.FTZ R12, R19, R12 ;  /* 0x0000000c130ca220 */ /* 0x000fe40000410000 */
[----:B------:R0:W-:Y:S01]  /*03e0*/  @!P1 STG.E.U16 desc[UR4][R8.64], R4 ;  /* 0x0000000408009986 */ /* 0x0001e2000c101504 */
[----:B----4-:R-:W-:-:S04]  /*03f0*/  @!P3 IMAD.U32 R11, R11, 0x10000, RZ ;  /* 0x000100000b0bb824 */ /* 0x010fc800078e00ff */
[----:B------:R-:W-:Y:S01]  /*0400*/  @!P3 FMUL.FTZ R11, R18, R11 ;  /* 0x0000000b120bb220 */ /* 0x000fe20000410000 */
[----:B------:R-:W2:Y:S05]  /*0410*/  @!P2 MUFU.EX2 R12, R12 ;  /* 0x0000000c000ca308 */ /* 0x000eaa0000000800 */
[----:B------:R-:W3:Y:S01]  /*0420*/  @!P3 MUFU.EX2 R11, R11 ;  /* 0x0000000b000bb308 */ /* 0x000ee20000000800 */
[----:B--2---:R-:W-:Y:S02]  /*0430*/  @!P2 F2FP.BF16.F32.PACK_AB R5, RZ, R12 ;  /* 0x0000000cff05a23e */ /* 0x004fe400000010ff */
[----:B---3--:R-:W-:Y:S01]  /*0440*/  @!P3 F2FP.BF16.F32.PACK_AB R6, RZ, R11 ;  /* 0x0000000bff06b23e */ /* 0x008fe200000010ff */
[----:B01----:R-:W-:Y:S06]  /*0450*/  @P4 BRA `(.L_x_34159) ;  /* 0x00000000002c4947 */ /* 0x003fec0003800000 */
[----:B------:R-:W0:Y:S01]  /*0460*/  LDC.64 R8, c[0x0][0x398] ;  /* 0x0000e600ff087b82 */ /* 0x000e220000000a00 */
[----:B------:R-:W-:Y:S01]  /*0470*/  IMAD R7, R0, 0x200, R3 ;  /* 0x0000020000077824 */ /* 0x000fe200078e0203 */
[----:B------:R-:W-:Y:S02]  /*0480*/  IADD3 R3, PT, PT, R3, 0x80, RZ ;  /* 0x0000008003037810 */ /* 0x000fe40007ffe0ff */
[----:B------:R-:W-:Y:S02]  /*0490*/  PRMT R12, R5, 0x7610, R12 ;  /* 0x00007610050c7816 */ /* 0x000fe4000000000c */
[----:B------:R-:W-:-:S13]  /*04a0*/  ISETP.GE.AND P1, PT, R3, R2, PT ;  /* 0x000000020300720c */ /* 0x000fda0003f26270 */
[----:B------:R-:W-:Y:S01]  /*04b0*/  @!P1 IMAD R11, R0, 0x200, R3 ;  /* 0x00000200000b9824 */ /* 0x000fe200078e0203 */
[----:B------:R-:W-:Y:S01]  /*04c0*/  @!P1 IADD3 R3, PT, PT, R3, 0x80, RZ ;  /* 0x0000008003039810 */ /* 0x000fe20007ffe0ff */
[----:B0-----:R-:W-:-:S04]  /*04d0*/  IMAD.WIDE.U32 R4, R7, 0x2, R8 ;  /* 0x0000000207047825 */ /* 0x001fc800078e0008 */
[----:B------:R-:W-:Y:S01]  /*04e0*/  @!P1 IMAD.WIDE.U32 R8, R11, 0x2, R8 ;  /* 0x000000020b089825 */ /* 0x000fe200078e0008 */
[----:B------:R0:W-:Y:S04]  /*04f0*/  STG.E.U16 desc[UR4][R4.64], R12 ;  /* 0x0000000c04007986 */ /* 0x0001e8000c101504 */
[----:B------:R0:W-:Y:S02]  /*0500*/  @!P1 STG.E.U16 desc[UR4][R8.64], R6 ;  /* 0x0000000608009986 */ /* 0x0001e4000c101504 */
.L_x_34159:
[----:B------:R-:W-:Y:S05]  /*0510*/  BSYNC.RECONVERGENT B0 ;  /* 0x0000000000007941 */ /* 0x000fea0003800200 */
.L_x_34158:
[----:B------:R-:W-:Y:S01]  /*0520*/  ISETP.GE.AND P1, PT, R3, R2, PT ;  /* 0x000000020300720c */ /* 0x000fe20003f26270 */
[----:B-----5:R-:W-:-:S04]  /*0530*/  @!P0 IMAD.U32 R10, R10, 0x10000, RZ ;  /* 0x000100000a0a8824 */ /* 0x020fc800078e00ff */
[----:B------:R-:W-:-:S08]  /*0540*/  @!P0 FMUL.FTZ R10, R13, R10 ;  /* 0x0000000a0d0a8220 */ /* 0x000fd00000410000 */
        /* <DEDUP_REMOVED lines=9> */
.L_x_34160:
        /* <DEDUP_REMOVED lines=10> */
.L_x_60992:


//--------------------- .text._ZN2at6native29vectorized_elementwise_kernelILi2EZNS0_50_GLOBAL__N__2680c7bb_12_PowKernel_cu_7dd49032_317022pow_scalar_tensor_implIN3c108BFloat16EEEvRNS_18TensorIteratorBaseET_EUlS5_E_St5arrayIPcLm2EEEEviT0_T1_ --------------------------
	.section	.text._ZN2at6native29vectorized_elementwise_kernelILi2EZNS0_50_GLOBAL__N__2680c7bb_12_PowKernel_cu_7dd49032_317022pow_scalar_tensor_implIN3c108BFloat16EEEvRNS_18TensorIteratorBaseET_EUlS5_E_St5arrayIPcLm2EEEEviT0_T1_,"ax",@progbits
	.align	128
        .global         _ZN2at6native29vectorized_elementwise_kernelILi2EZNS0_50_GLOBAL__N__2680c7bb_12_PowKernel_cu_7dd49032_317022pow_scalar_tensor_implIN3c108BFloat16EEEvRNS_18TensorIteratorBaseET_EUlS5_E_St5arrayIPcLm2EEEEviT0_T1_
        .type           _ZN2at6native29vectorized_elementwise_kernelILi2EZNS0_50_GLOBAL__N__2680c7bb_12_PowKernel_cu_7dd49032_317022pow_scalar_tensor_implIN3c108BFloat16EEEvRNS_18TensorIteratorBaseET_EUlS5_E_St5arrayIPcLm2EEEEviT0_T1_,@function
        .size           _ZN2at6native29vectorized_elementwise_kernelILi2EZNS0_50_GLOBAL__N__2680c7bb_12_PowKernel_cu_7dd49032_317022pow_scalar_tensor_implIN3c108BFloat16EEEvRNS_18TensorIteratorBaseET_EUlS5_E_St5arrayIPcLm2EEEEviT0_T1_,(.L_x_60993 - _ZN2at6native29vectorized_elementwise_kernelILi2EZNS0_50_GLOBAL__N__2680c7bb_12_PowKernel_cu_7dd49032_317022pow_scalar_tensor_implIN3c108BFloat16EEEvRNS_18TensorIteratorBaseET_EUlS5_E_St5arrayIPcLm2EEEEviT0_T1_)
        .other          _ZN2at6native29vectorized_elementwise_kernelILi2EZNS0_50_GLOBAL__N__2680c7bb_12_PowKernel_cu_7dd49032_317022pow_scalar_tensor_implIN3c108BFloat16EEEvRNS_18TensorIteratorBaseET_EUlS5_E_St5arrayIPcLm2EEEEviT0_T1_,@"STO_CUDA_ENTRY STV_DEFAULT"
_ZN2at6native29vectorized_elementwise_kernelILi2EZNS0_50_GLOBAL__N__2680c7bb_12_PowKernel_cu_7dd49032_317022pow_scalar_tensor_implIN3c108BFloat16EEEvRNS_18TensorIteratorBaseET_EUlS5_E_St5arrayIPcLm2EEEEviT0_T1_:
.text._ZN2at6native29vectorized_elementwise_kernelILi2EZNS0_50_GLOBAL__N__2680c7bb_12_PowKernel_cu_7dd49032_317022pow_scalar_tensor_implIN3c108BFloat16EEEvRNS_18TensorIteratorBaseET_EUlS5_E_St5arrayIPcLm2EEEEviT0_T1_:
        /* <DEDUP_REMOVED lines=17> */
[----:B------:R-:W1:Y:S01]  /*0110*/  @!P5 LDC.64 R10, c[0x0][0x3a0] ;  /* 0x0000e800ff0adb82 */ /* 0x000e620000000a00 */
[----:B------:R-:W-:-:S05]  /*0120*/  @!P5 VIADD R0, R0, 0x80 ;  /* 0x000000800000d836 */ /* 0x000fca0000000000 */
[----:B------:R-:W-:-:S13]  /*0130*/  ISETP.GE.U32.AND P0, PT, R0, R5, PT ;  /* 0x000000050000720c */ /* 0x000fda0003f06070 */
[----:B------:R-:W-:Y:S01]  /*0140*/  @!P0 IADD3 R15, PT, PT, R3, R0, RZ ;  /* 0x00000000030f8210 */ /* 0x000fe20007ffe0ff */
[----:B------:R-:W-:Y:S01]  /*0150*/  @!P0 VIADD R0, R0, 0x80 ;  /* 0x0000008000008836 */ /* 0x000fe20000000000 */
[----:B------:R-:W3:Y:S01]  /*0160*/  @!P0 LDC.64 R18, c[0x0][0x3a0] ;  /* 0x0000e800ff128b82 */ /* 0x000ee20000000a00 */
[----:B-1----:R-:W-:-:S03]  /*0170*/  @!P5 IMAD.WIDE.U32 R10, R17, 0x2, R10 ;  /* 0x00000002110ad825 */ /* 0x002fc600078e000a */
[CC--:B------:R-:W-:Y:S02]  /*0180*/  ISETP.GE.U32.AND P3, PT, R0.reuse, R5.reuse, PT ;  /* 0x000000050000720c */ /* 0x0c0fe40003f66070 */
[----:B------:R1:W4:Y:S11]  /*0190*/  @!P5 LDG.E.U16 R24, desc[UR4][R10.64] ;  /* 0x000000040a18d981 */ /* 0x000336000c1e1500 */
[C---:B------:R-:W-:Y:S01]  /*01a0*/  @!P3 IMAD.IADD R29, R3.reuse, 0x1, R0 ;  /* 0x00000001031db824 */ /* 0x040fe200078e0200 */
[----:B------:R-:W-:Y:S01]  /*01b0*/  @!P3 IADD3 R0, PT, PT, R0, 0x80, RZ ;  /* 0x000000800000b810 */ /* 0x000fe20007ffe0ff */
[----:B------:R-:W-:Y:S01]  /*01c0*/  @!P4 IMAD.IADD R27, R3, 0x1, R2 ;  /* 0x00000001031bc824 */ /* 0x000fe200078e0202 */
[----:B------:R-:W-:Y:S01]  /*01d0*/  PRMT R26, RZ, 0x7610, R26 ;  /* 0x00007610ff1a7816 */ /* 0x000fe2000000001a */
[----:B------:R-:W5:Y:S01]  /*01e0*/  @!P3 LDC.64 R16, c[0x0][0x3a0] ;  /* 0x0000e800ff10bb82 */ /* 0x000f620000000a00 */
[----:B------:R-:W-:-:S13]  /*01f0*/  ISETP.GE.U32.AND P2, PT, R0, R5, PT ;  /* 0x000000050000720c */ /* 0x000fda0003f46070 */
[----:B------:R-:W-:Y:S01]  /*0200*/  @!P2 IMAD.IADD R25, R3, 0x1, R0 ;  /* 0x000000010319a824 */ /* 0x000fe200078e0200 */
[----:B------:R-:W-:Y:S01]  /*0210*/  PRMT R28, RZ, 0x7610, R28 ;  /* 0x00007610ff1c7816 */ /* 0x000fe2000000001c */
[----:B------:R-:W-:Y:S01]  /*0220*/  @!P2 VIADD R0, R0, 0x80 ;  /* 0x000000800000a836 */ /* 0x000fe20000000000 */
[----:B-1----:R-:W1:Y:S04]  /*0230*/  @!P2 LDC.64 R10, c[0x0][0x3a0] ;  /* 0x0000e800ff0aab82 */ /* 0x002e680000000a00 */
[----:B------:R-:W-:-:S13]  /*0240*/  ISETP.GE.U32.AND P1, PT, R0, R5, PT ;  /* 0x000000050000720c */ /* 0x000fda0003f26070 */
[----:B------:R-:W-:Y:S01]  /*0250*/  @!P1 IADD3 R23, PT, PT, R3, R0, RZ ;  /* 0x0000000003179210 */ /* 0x000fe20007ffe0ff */
[----:B------:R-:W-:-:S05]  /*0260*/  @!P1 VIADD R0, R0, 0x80 ;  /* 0x0000008000009836 */ /* 0x000fca0000000000 */
[----:B------:R-:W-:Y:S01]  /*0270*/  ISETP.GE.U32.AND P5, PT, R0, R5, PT ;  /* 0x000000050000720c */ /* 0x000fe20003fa6070 */
[----:B0-----:R-:W-:-:S05]  /*0280*/  @!P4 IMAD.WIDE.U32 R12, R27, 0x2, R12 ;  /* 0x000000021b0cc825 */ /* 0x001fca00078e000c */
[----:B------:R0:W4:Y:S07]  /*0290*/  @!P4 LDG.E.U16 R26, desc[UR4][R12.64] ;  /* 0x000000040c1ac981 */ /* 0x00012e000c1e1500 */
[----:B------:R-:W-:Y:S01]  /*02a0*/  @!P5 IADD3 R27, PT, PT, R3, R0, RZ ;  /* 0x00000000031bd210 */ /* 0x000fe20007ffe0ff */
[----:B------:R-:W-:Y:S02]  /*02b0*/  @!P5 VIADD R0, R0, 0x80 ;  /* 0x000000800000d836 */ /* 0x000fe40000000000 */
[----:B---3--:R-:W-:Y:S01]  /*02c0*/  @!P0 IMAD.WIDE.U32 R18, R15, 0x2, R18 ;  /* 0x000000020f128825 */ /* 0x008fe200078e0012 */
[----:B0-----:R-:W0:Y:S02]  /*02d0*/  @!P1 LDC.64 R12, c[0x0][0x3a0] ;  /* 0x0000e800ff0c9b82 */ /* 0x001e240000000a00 */
[----:B------:R-:W-:-:S02]  /*02e0*/  ISETP.GE.U32.AND P4, PT, R0, R5, PT ;  /* 0x000000050000720c */ /* 0x000fc40003f86070 */
[----:B------:R3:W4:Y:S04]  /*02f0*/  @!P0 LDG.E.U16 R28, desc[UR4][R18.64] ;  /* 0x00000004121c8981 */ /* 0x000728000c1e1500 */
[----:B------:R-:W2:Y:S08]  /*0300*/  @!P5 LDC.64 R14, c[0x0][0x3a0] ;  /* 0x0000e800ff0edb82 */ /* 0x000eb00000000a00 */
[----:B---3--:R-:W3:Y:S01]  /*0310*/  @!P4 LDC.64 R18, c[0x0][0x3a0] ;  /* 0x0000e800ff12cb82 */ /* 0x008ee20000000a00 */
[----:B-----5:R-:W-:Y:S01]  /*0320*/  @!P3 IMAD.WIDE.U32 R16, R29, 0x2, R16 ;  /* 0x000000021d10b825 */ /* 0x020fe200078e0010 */
[----:B------:R-:W-:-:S03]  /*0330*/  PRMT R29, RZ, 0x7610, R29 ;  /* 0x00007610ff1d7816 */ /* 0x000fc6000000001d */
[----:B-1----:R-:W-:Y:S01]  /*0340*/  @!P2 IMAD.WIDE.U32 R10, R25, 0x2, R10 ;  /* 0x00000002190aa825 */ /* 0x002fe200078e000a */
[----:B------:R-:W-:Y:S02]  /*0350*/  PRMT R25, RZ, 0x7610, R25 ;  /* 0x00007610ff197816 */ /* 0x000fe40000000019 */
[----:B------:R1:W5:Y:S01]  /*0360*/  @!P3 LDG.E.U16 R29, desc[UR4][R16.64] ;  /* 0x00000004101db981 */ /* 0x000362000c1e1500 */
[----:B------:R-:W-:Y:S02]  /*0370*/  @!P4 IMAD.IADD R0, R3, 0x1, R0 ;  /* 0x000000010300c824 */ /* 0x000fe400078e0200 */
[----:B0-----:R-:W-:Y:S01]  /*0380*/  @!P1 IMAD.WIDE.U32 R12, R23, 0x2, R12 ;  /* 0x00000002170c9825 */ /* 0x001fe200078e000c */
[----:B------:R-:W-:Y:S01]  /*0390*/  PRMT R23, RZ, 0x7610, R23 ;  /* 0x00007610ff177816 */ /* 0x000fe20000000017 */
[----:B------:R0:W5:Y:S02]  /*03a0*/  @!P2 LDG.E.U16 R25, desc[UR4][R10.64] ;  /* 0x000000040a19a981 */ /* 0x000164000c1e1500 */
[----:B--2---:R-:W-:Y:S01]  /*03b0*/  @!P5 IMAD.WIDE.U32 R14, R27, 0x2, R14 ;  /* 0x000000021b0ed825 */ /* 0x004fe200078e000e */
[----:B------:R-:W-:-:S02]  /*03c0*/  PRMT R27, RZ, 0x7610, R27 ;  /* 0x00007610ff1b7816 */ /* 0x000fc4000000001b */
[----:B------:R2:W5:Y:S01]  /*03d0*/  @!P1 LDG.E.U16 R23, desc[UR4][R12.64] ;  /* 0x000000040c179981 */ /* 0x000562000c1e1500 */
[----:B-1----:R-:W-:-:S03]  /*03e0*/  PRMT R16, RZ, 0x7610, R16 ;  /* 0x00007610ff107816 */ /* 0x002fc60000000010 */
[----:B------:R-:W5:Y:S01]  /*03f0*/  @!P5 LDG.E.U16 R27, desc[UR4][R14.64] ;  /* 0x000000040e1bd981 */ /* 0x000f62000c1e1500 */
[----:B---3--:R-:W-:-:S05]  /*0400*/  @!P4 IMAD.WIDE.U32 R18, R0, 0x2, R18 ;  /* 0x000000020012c825 */ /* 0x008fca00078e0012 */
[----:B------:R1:W3:Y:S01]  /*0410*/  @!P4 LDG.E.U16 R16, desc[UR4][R18.64] ;  /* 0x000000041210c981 */ /* 0x0002e2000c1e1500 */
[----:B------:R-:W-:-:S04]  /*0420*/  IADD3 R0, PT, PT, R2, 0x80, RZ ;  /* 0x0000008002007810 */ /* 0x000fc80007ffe0ff */
[----:B------:R-:W-:-:S13]  /*0430*/  ISETP.GE.U32.AND P5, PT, R0, R5, PT ;  /* 0x000000050000720c */ /* 0x000fda0003fa6070 */
[----:B0-----:R-:W-:-:S06]  /*0440*/  @!P5 IMAD.U32 R11, R6, 0x10000, RZ ;  /* 0x00010000060bd824 */ /* 0x001fcc00078e00ff */
[----:B------:R-:W0:Y:S01]  /*0450*/  @!P5 MUFU.LG2 R11, R11 ;  /* 0x0000000b000bd308 */ /* 0x000e220000000c00 */
[C---:B------:R-:W-:Y:S01]  /*0460*/  ISETP.GE.U32.AND P0, PT, R2.reuse, R5, PT ;  /* 0x000000050200720c */ /* 0x040fe20003f06070 */
[C---:B------:R-:W-:Y:S01]  /*0470*/  VIADD R10, R2.reuse, 0x100 ;  /* 0x00000100020a7836 */ /* 0x040fe20000000000 */
[----:B--2---:R-:W-:-:S04]  /*0480*/  IADD3 R12, PT, PT, R2, 0x180, RZ ;  /* 0x00000180020c7810 */ /* 0x004fc80007ffe0ff */
[-C--:B------:R-:W-:Y:S02]  /*0490*/  ISETP.GE.U32.AND P1, PT, R10, R5.reuse, PT ;  /* 0x000000050a00720c */ /* 0x080fe40003f26070 */
[----:B------:R-:W-:Y:S02]  /*04a0*/  ISETP.GE.U32.AND P2, PT, R12, R5, PT ;  /* 0x000000050c00720c */ /* 0x000fe40003f46070 */
[----:B------:R-:W-:-:S03]  /*04b0*/  IADD3 R12, PT, PT, R2, 0x200, RZ ;  /* 0x00000200020c7810 */ /* 0x000fc60007ffe0ff */
[----:B------:R-:W-:Y:S01]  /*04c0*/  @!P0 IMAD.U32 R10, R6, 0x10000, RZ ;  /* 0x00010000060a8824 */ /* 0x000fe200078e00ff */
[----:B------:R-:W-:Y:S01]  /*04d0*/  ISETP.GE.U32.AND P3, PT, R12, R5, PT ;  /* 0x000000050c00720c */ /* 0x000fe20003f66070 */
[----:B------:R-:W-:-:S04]  /*04e0*/  VIADD R12, R2, 0x280 ;  /* 0x00000280020c7836 */ /* 0x000fc80000000000 */
[----:B------:R-:W2:Y:S01]  /*04f0*/  @!P0 MUFU.LG2 R10, R10 ;  /* 0x0000000a000a8308 */ /* 0x000ea20000000c00 */
[----:B-1----:R-:W-:Y:S01]  /*0500*/  @!P1 IMAD.U32 R18, R6, 0x10000, RZ ;  /* 0x0001000006129824 */ /* 0x002fe200078e00ff */
[----:B------:R-:W-:Y:S01]  /*0510*/  ISETP.GE.U32.AND P4, PT, R12, R5, PT ;  /* 0x000000050c00720c */ /* 0x000fe20003f86070 */
[C---:B------:R-:W-:Y:S02]  /*0520*/  VIADD R12, R2.reuse, 0x300 ;  /* 0x00000300020c7836 */ /* 0x040fe40000000000 */
[----:B------:R-:W-:-:S03]  /*0530*/  VIADD R14, R2, 0x380 ;  /* 0x00000380020e7836 */ /* 0x000fc60000000000 */
[----:B------:R-:W1:Y:S01]  /*0540*/  @!P1 MUFU.LG2 R18, R18 ;  /* 0x0000001200129308 */ /* 0x000e620000000c00 */
[----:B------:R-:W-:Y:S01]  /*0550*/  ISETP.GE.U32.AND P6, PT, R12, R5, PT ;  /* 0x000000050c00720c */ /* 0x000fe20003fc6070 */
[C---:B------:R-:W-:Y:S01]  /*0560*/  @!P3 IMAD.U32 R13, R6.reuse, 0x10000, RZ ;  /* 0x00010000060db824 */ /* 0x040fe200078e00ff */
[----:B------:R-:W-:-:S04]  /*0570*/  @!P2 SHF.L.U32 R17, R6, 0x10, RZ ;  /* 0x000000100611a819 */ /* 0x000fc800000006ff */
[----:B------:R-:W-:Y:S01]  /*0580*/  @!P4 SHF.L.U32 R12, R6, 0x10, RZ ;  /* 0x00000010060cc819 */ /* 0x000fe200000006ff */
[----:B------:R-:W5:Y:S08]  /*0590*/  @!P3 MUFU.LG2 R13, R13 ;  /* 0x0000000d000db308 */ /* 0x000f700000000c00 */
[----:B------:R-:W5:Y:S08]  /*05a0*/  @!P4 MUFU.LG2 R12, R12 ;  /* 0x0000000c000cc308 */ /* 0x000f700000000c00 */
[----:B------:R-:W-:Y:S01]  /*05b0*/  @!P2 MUFU.LG2 R17, R17 ;  /* 0x000000110011a308 */ /* 0x000fe20000000c00 */
[----:B------:R-:W-:Y:S04]  /*05c0*/  BSSY.RECONVERGENT B0, `(.L_x_34162) ;  /* 0x0000057000007945 */ /* 0x000fe80003800200 */
[----:B------:R-:W-:Y:S01]  /*05d0*/  BSSY.RELIABLE B1, `(.L_x_34163) ;  /* 0x000004f000017945 */ /* 0x000fe20003800100 */
[----:B----4-:R-:W-:-:S04]  /*05e0*/  @!P5 IMAD.U32 R24, R24, 0x10000, RZ ;  /* 0x000100001818d824 */ /* 0x010fc800078e00ff */
[----:B0-----:R-:W-:-:S06]  /*05f0*/  @!P5 FMUL.FTZ R24, R11, R24 ;  /* 0x000000180b18d220 */ /* 0x001fcc0000410000 */
[----:B------:R-:W0:Y:S02]  /*0600*/  @!P5 MUFU.EX2 R24, R24 ;  /* 0x000000180018d308 */ /* 0x000e240000000800 */
[----:B0-----:R-:W-:Y:S02]  /*0610*/  @!P5 F2FP.BF16.F32.PACK_AB R4, RZ, R24 ;  /* 0x00000018ff04d23e */ /* 0x001fe400000010ff */
[----:B------:R-:W-:Y:S01]  /*0620*/  ISETP.GE.U32.AND P5, PT, R14, R5, PT ;  /* 0x000000050e00720c */ /* 0x000fe20003fa6070 */
[----:B------:R-:W-:-:S06]  /*0630*/  @!P6 IMAD.U32 R14, R6, 0x10000, RZ ;  /* 0x00010000060ee824 */ /* 0x000fcc00078e00ff */
[----:B------:R-:W0:Y:S01]  /*0640*/  @!P6 MUFU.LG2 R14, R14 ;  /* 0x0000000e000ee308 */ /* 0x000e220000000c00 */
[----:B------:R-:W-:-:S05]  /*0650*/  @!P0 SHF.L.U32 R11, R26, 0x10, RZ ;  /* 0x000000101a0b8819 */ /* 0x000fca00000006ff */
[----:B--2---:R-:W-:Y:S02]  /*0660*/  @!P0 FMUL.FTZ R15, R11, R10 ;  /* 0x0000000a0b0f8220 */ /* 0x004fe40000410000 */
[----:B------:R-:W2:Y:S01]  /*0670*/  @!P0 LDC.64 R10, c[0x0][0x398] ;  /* 0x0000e600ff0a8b82 */ /* 0x000ea20000000a00 */
[----:B------:R-:W-:Y:S01]  /*0680*/  @!P1 SHF.L.U32 R19, R28, 0x10, RZ ;  /* 0x000000101c139819 */ /* 0x000fe200000006ff */
[----:B------:R-:W-:Y:S02]  /*0690*/  @!P5 IMAD.U32 R28, R6, 0x10000, RZ ;  /* 0x00010000061cd824 */ /* 0x000fe400078e00ff */
[----:B------:R-:W4:Y:S02]  /*06a0*/  @!P0 MUFU.EX2 R15, R15 ;  /* 0x0000000f000f8308 */ /* 0x000f240000000800 */
[----:B-1----:R-:W-:Y:S02]  /*06b0*/  @!P1 FMUL.FTZ R19, R18, R19 ;  /* 0x0000001312139220 */ /* 0x002fe40000410000 */
[----:B------:R-:W1:Y:S01]  /*06c0*/  @!P5 MUFU.LG2 R18, R28 ;  /* 0x0000001c0012d308 */ /* 0x000e620000000c00 */
[----:B----4-:R-:W-:-:S02]  /*06d0*/  @!P0 F2FP.BF16.F32.PACK_AB R22, RZ, R15 ;  /* 0x0000000fff16823e */ /* 0x010fc400000010ff */
[----:B-----5:R-:W-:Y:S01]  /*06e0*/  @!P2 SHF.L.U32 R24, R29, 0x10, RZ ;  /* 0x000000101d18a819 */ /* 0x020fe200000006ff */
[----:B------:R-:W-:Y:S01]  /*06f0*/  @!P3 IMAD.U32 R26, R25, 0x10000, RZ ;  /* 0x00010000191ab824 */ /* 0x000fe200078e00ff */
[----:B------:R-:W-:Y:S02]  /*0700*/  @!P0 IADD3 R25, PT, PT, R3, R2, RZ ;  /* 0x0000000203198210 */ /* 0x000fe40007ffe0ff */
[----:B------:R-:W-:-:S03]  /*0710*/  @!P4 SHF.L.U32 R23, R23, 0x10, RZ ;  /* 0x000000101717c819 */ /* 0x000fc600000006ff */
[----:B--2---:R-:W-:-:S04]  /*0720*/  @!P0 IMAD.WIDE.U32 R10, R25, 0x2, R10 ;  /* 0x00000002190a8825 */ /* 0x004fc800078e000a */
[----:B------:R-:W-:Y:S02]  /*0730*/  @!P6 IMAD.U32 R27, R27, 0x10000, RZ ;  /* 0x000100001b1be824 */ /* 0x000fe400078e00ff */
[----:B------:R-:W-:Y:S01]  /*0740*/  @!P3 FMUL.FTZ R13, R13, R26 ;  /* 0x0000001a0d0db220 */ /* 0x000fe20000410000 */
[----:B------:R-:W-:Y:S01]  /*0750*/  @!P4 FMUL.FTZ R23, R12, R23 ;  /* 0x000000170c17c220 */ /* 0x000fe20000410000 */
[----:B---3--:R-:W-:Y:S02]  /*0760*/  @!P5 IMAD.U32 R15, R16, 0x10000, RZ ;  /* 0x00010000100fd824 */ /* 0x008fe400078e00ff */
[----:B0-----:R-:W-:Y:S01]  /*0770*/  @!P6 FMUL.FTZ R14, R14, R27 ;  /* 0x0000001b0e0ee220 */ /* 0x001fe20000410000 */
[----:B------:R-:W-:Y:S01]  /*0780*/  @!P0 MOV R2, R0 ;  /* 0x0000000000028202 */ /* 0x000fe20000000f00 */
[----:B-1----:R-:W-:Y:S01]  /*0790*/  @!P5 FMUL.FTZ R15, R18, R15 ;  /* 0x0000000f120fd220 */ /* 0x002fe20000410000 */
        /* <DEDUP_REMOVED lines=28> */
.L_x_34164:
[----:B------:R-:W-:-:S13]  /*0960*/  ISETP.GE.U32.AND P0, PT, R2, R5, PT ;  /* 0x000000050200720c */ /* 0x000fda0003f06070 */
[----:B------:R-:W-:Y:S05]  /*0970*/  @P0 BRA `(.L_x_34166) ;  /* 0x0000000000300947 */ /* 0x000fea0003800000 */
[----:B0-----:R-:W0:Y:S01]  /*0980*/  LDC.64 R10, c[0x0][0x398] ;  /* 0x0000e600ff0a7b82 */ /* 0x001e220000000a00 */
[----:B------:R-:W-:Y:S01]  /*0990*/  IMAD.IADD R13, R3, 0x1, R2 ;  /* 0x00000001030d7824 */ /* 0x000fe200078e0202 */
[----:B------:R-:W-:-:S03]  /*09a0*/  IADD3 R2, PT, PT, R2, 0x80, RZ ;  /* 0x0000008002027810 */ /* 0x000fc60007ffe0ff */
[----:B0-----:R-:W-:-:S05]  /*09b0*/  IMAD.WIDE.U32 R10, R13, 0x2, R10 ;  /* 0x000000020d0a7825 */ /* 0x001fca00078e000a */
[----:B------:R1:W-:Y:S02]  /*09c0*/  STG.E.U16 desc[UR4][R10.64], R7 ;  /* 0x000000070a007986 */ /* 0x0003e4000c101504 */
.L_x_34165:
[----:B------:R-:W-:-:S13]  /*09d0*/  ISETP.GE.U32.AND P0, PT, R2, R5, PT ;  /* 0x000000050200720c */ /* 0x000fda0003f06070 */
[----:B------:R-:W-:Y:S05]  /*09e0*/  @P0 BRA `(.L_x_34167) ;  /* 0x0000000000340947 */ /* 0x000fea0003800000 */
[----:B-1----:R-:W1:Y:S01]  /*09f0*/  LDC.64 R6, c[0x0][0x398] ;  /* 0x0000e600ff067b82 */ /* 0x002e620000000a00 */
[----:B0-----:R-:W-:Y:S01]  /*0a00*/  IMAD.IADD R11, R3, 0x1, R2 ;  /* 0x00000001030b7824 */ /* 0x001fe200078e0202 */
[----:B------:R-:W-:-:S03]  /*0a10*/  IADD3 R2, PT, PT, R2, 0x80, RZ ;  /* 0x0000008002027810 */ /* 0x000fc60007ffe0ff */
[----:B-1----:R-:W-:-:S05]  /*0a20*/  IMAD.WIDE.U32 R6, R11, 0x2, R6 ;  /* 0x000000020b067825 */ /* 0x002fca00078e0006 */
[----:B------:R1:W-:Y:S02]  /*0a30*/  STG.E.U16 desc[UR4][R6.64], R8 ;  /* 0x0000000806007986 */ /* 0x0003e4000c101504 */
.L_x_34166:
        /* <DEDUP_REMOVED lines=8> */
.L_x_34167:
[----:B------:R-:W-:Y:S05]  /*0ac0*/  BSYNC.RELIABLE B1 ;  /* 0x0000000000017941 */ /* 0x000fea0003800100 */
.L_x_34163:
[----:B------:R-:W-:-:S13]  /*0ad0*/  ISETP.GE.U32.AND P0, PT, R2, R5, PT ;  /* 0x000000050200720c */ /* 0x000fda0003f06070 */
[----:B-12---:R-:W1:Y:S01]  /*0ae0*/  @!P0 LDC.64 R6, c[0x0][0x398] ;  /* 0x0000e600ff068b82 */ /* 0x006e620000000a00 */
[----:B------:R-:W-:Y:S01]  /*0af0*/  @!P0 IMAD.IADD R9, R3, 0x1, R2 ;  /* 0x0000000103098824 */ /* 0x000fe200078e0202 */
[----:B------:R-:W-:-:S03]  /*0b00*/  @!P0 IADD3 R2, PT, PT, R2, 0x80, RZ ;  /* 0x0000008002028810 */ /* 0x000fc60007ffe0ff */
[----:B-1----:R-:W-:-:S05]  /*0b10*/  @!P0 IMAD.WIDE.U32 R6, R9, 0x2, R6 ;  /* 0x0000000209068825 */ /* 0x002fca00078e0006 */
[----:B------:R2:W-:Y:S02]  /*0b20*/  @!P0 STG.E.U16 desc[UR4][R6.64], R20 ;  /* 0x0000001406008986 */ /* 0x0005e4000c101504 */
.L_x_34168:
[----:B------:R-:W-:Y:S05]  /*0b30*/  BSYNC.RECONVERGENT B0 ;  /* 0x0000000000007941 */ /* 0x000fea0003800200 */
.L_x_34162:
        /* <DEDUP_REMOVED lines=8> */
.L_x_34161:
[----:B------:R-:W0:Y:S01]  /*0bc0*/  S2R R0, SR_TID.X ;  /* 0x0000000000007919 */ /* 0x000e220000002100 */
[----:B------:R-:W1:Y:S02]  /*0bd0*/  LDC.64 R4, c[0x0][0x3a0] ;  /* 0x0000e800ff047b82 */ /* 0x000e640000000a00 */
[----:B-1----:R-:W-:-:S04]  /*0be0*/  IMAD.WIDE.U32 R4, R3, 0x2, R4 ;  /* 0x0000000203047825 */ /* 0x002fc800078e0004 */
[----:B0-----:R-:W-:Y:S01]  /*0bf0*/  IMAD.WIDE.U32 R8, R0, 0x4, R4 ;  /* 0x0000000400087825 */ /* 0x001fe200078e0004 */
[----:B--2---:R-:W-:Y:S01]  /*0c00*/  SHF.L.U32 R2, R6, 0x10, RZ ;  /* 0x0000001006027819 */ /* 0x004fe200000006ff */
[----:B------:R-:W0:Y:S03]  /*0c10*/  LDC.64 R4, c[0x0][0x398] ;  /* 0x0000e600ff047b82 */ /* 0x000e260000000a00 */
[----:B------:R-:W2:Y:S04]  /*0c20*/  LDG.E R10, desc[UR4][R8.64+0x200] ;  /* 0x00020004080a7981 */ /* 0x000ea8000c1e1900 */
[----:B------:R-:W3:Y:S04]  /*0c30*/  LDG.E R7, desc[UR4][R8.64] ;  /* 0x0000000408077981 */ /* 0x000ee8000c1e1900 */
[----:B------:R-:W4:Y:S04]  /*0c40*/  LDG.E R12, desc[UR4][R8.64+0x400] ;  /* 0x00040004080c7981 */ /* 0x000f28000c1e1900 */
[----:B------:R-:W5:Y:S01]  /*0c50*/  LDG.E R13, desc[UR4][R8.64+0x600] ;  /* 0x00060004080d7981 */ /* 0x000f62000c1e1900 */
[----:B------:R-:W1:Y:S01]  /*0c60*/  MUFU.LG2 R2, R2 ;  /* 0x0000000200027308 */ /* 0x000e620000000c00 */
[----:B0-----:R-:W-:-:S04]  /*0c70*/  IMAD.WIDE.U32 R4, R3, 0x2, R4 ;  /* 0x0000000203047825 */ /* 0x001fc800078e0004 */
[----:B------:R-:W-:Y:S01]  /*0c80*/  IMAD.WIDE.U32 R4, R0, 0x4, R4 ;  /* 0x0000000400047825 */ /* 0x000fe200078e0004 */
[----:B--2---:R-:W-:-:S03]  /*0c90*/  SHF.L.U32 R15, R10, 0x10, RZ ;  /* 0x000000100a0f7819 */ /* 0x004fc600000006ff */
[C---:B---3--:R-:W-:Y:S01]  /*0ca0*/  IMAD.U32 R11, R7.reuse, 0x10000, RZ ;  /* 0x00010000070b7824 */ /* 0x048fe200078e00ff */
[----:B------:R-:W-:Y:S01]  /*0cb0*/  PRMT R10, R7, 0x7632, R10 ;  /* 0x00007632070a7816 */ /* 0x000fe2000000000a */
[----:B-1----:R-:W-:Y:S01]  /*0cc0*/  FMUL.FTZ R7, R2, R15 ;  /* 0x0000000f02077220 */ /* 0x002fe20000410000 */
[C---:B----4-:R-:W-:Y:S01]  /*0cd0*/  IMAD.U32 R17, R12.reuse, 0x10000, RZ ;  /* 0x000100000c117824 */ /* 0x050fe200078e00ff */
[----:B------:R-:W-:Y:S01]  /*0ce0*/  PRMT R12, R12, 0x7632, R12 ;  /* 0x000076320c0c7816 */ /* 0x000fe2000000000c */
[----:B------:R-:W-:Y:S01]  /*0cf0*/  FMUL.FTZ R6, R2, R11 ;  /* 0x0000000b02067220 */ /* 0x000fe20000410000 */
[C---:B-----5:R-:W-:Y:S02]  /*0d00*/  SHF.L.U32 R15, R13.reuse, 0x10, RZ ;  /* 0x000000100d0f7819 */ /* 0x060fe400000006ff */
[----:B------:R-:W-:Y:S02]  /*0d10*/  PRMT R13, R13, 0x7632, R13 ;  /* 0x000076320d0d7816 */ /* 0x000fe4000000000d */
[C---:B------:R-:W-:Y:S01]  /*0d20*/  PRMT R11, R10.reuse, 0x7632, R11 ;  /* 0x000076320a0b7816 */ /* 0x040fe2000000000b */
[----:B------:R-:W-:-:S02]  /*0d30*/  IMAD.U32 R9, R10, 0x10000, RZ ;  /* 0x000100000a097824 */ /* 0x000fc400078e00ff */
[----:B------:R-:W-:Y:S01]  /*0d40*/  FMUL.FTZ R14, R2, R15 ;  /* 0x0000000f020e7220 */ /* 0x000fe20000410000 */
[----:B------:R-:W-:Y:S01]  /*0d50*/  SHF.L.U32 R13, R13, 0x10, RZ ;  /* 0x000000100d0d7819 */ /* 0x000fe200000006ff */
[----:B------:R-:W-:Y:S01]  /*0d60*/  IMAD.U32 R15, R12, 0x10000, RZ ;  /* 0x000100000c0f7824 */ /* 0x000fe200078e00ff */
[----:B------:R-:W-:Y:S01]  /*0d70*/  SHF.L.U32 R11, R11, 0x10, RZ ;  /* 0x000000100b0b7819 */ /* 0x000fe200000006ff */
[C---:B------:R-:W-:Y:S01]  /*0d80*/  FMUL.FTZ R9, R2.reuse, R9 ;  /* 0x0000000902097220 */ /* 0x040fe20000410000 */
[C---:B------:R-:W-:Y:S01]  /*0d90*/  FMUL.FTZ R8, R2.reuse, R17 ;  /* 0x0000001102087220 */ /* 0x040fe20000410000 */
[C---:B------:R-:W-:Y:S01]  /*0da0*/  FMUL.FTZ R15, R2.reuse, R15 ;  /* 0x0000000f020f7220 */ /* 0x040fe20000410000 */
[C---:B------:R-:W-:Y:S01]  /*0db0*/  FMUL.FTZ R13, R2.reuse, R13 ;  /* 0x0000000d020d7220 */ /* 0x040fe20000410000 */
[----:B------:R-:W-:Y:S01]  /*0dc0*/  FMUL.FTZ R11, R2, R11 ;  /* 0x0000000b020b7220 */ /* 0x000fe20000410000 */
[----:B------:R-:W-:Y:S04]  /*0dd0*/  MUFU.EX2 R6, R6 ;  /* 0x0000000600067308 */ /* 0x000fe80000000800 */
[----:B------:R-:W0:Y:S04]  /*0de0*/  MUFU.EX2 R9, R9 ;  /* 0x0000000900097308 */ /* 0x000e280000000800 */
[----:B------:R-:W-:Y:S04]  /*0df0*/  MUFU.EX2 R7, R7 ;  /* 0x0000000700077308 */ /* 0x000fe80000000800 */
[----:B------:R-:W-:Y:S04]  /*0e00*/  MUFU.EX2 R8, R8 ;  /* 0x0000000800087308 */ /* 0x000fe80000000800 */
[----:B------:R-:W-:Y:S04]  /*0e10*/  MUFU.EX2 R14, R14 ;  /* 0x0000000e000e7308 */ /* 0x000fe80000000800 */
        /* <DEDUP_REMOVED lines=12> */
.L_x_34169:
        /* <DEDUP_REMOVED lines=10> */
.L_x_60993:


//--------------------- .text._ZN2at6native29vectorized_elementwise_kernelILi4EZNS0_50_GLOBAL__N__2680c7bb_12_PowKernel_cu_7dd49032_317022pow_scalar_tensor_implIN3c108BFloat16EEEvRNS_18TensorIteratorBaseET_EUlS5_E_St5arrayIPcLm2EEEEviT0_T1_ --------------------------
	.section	.text._ZN2at6native29vectorized_elementwise_kernelILi4EZNS0_50_GLOBAL__N__2680c7bb_12_PowKernel_cu_7dd49032_317022pow_scalar_tensor_implIN3c108BFloat16EEEvRNS_18TensorIteratorBaseET_EUlS5_E_St5arrayIPcLm2EEEEviT0_T1_,"ax",@progbits
	.align	128
        .global         _ZN2at6native29vectorized_elementwise_kernelILi4EZNS0_50_GLOBAL__N__2680c7bb_12_PowKernel_cu_7dd49032_317022pow_scalar_tensor_implIN3c108BFloat16EEEvRNS_18TensorIteratorBaseET_EUlS5_E_St5arrayIPcLm2EEEEviT0_T1_
        .type           _ZN2at6native29vectorized_elementwise_kernelILi4EZNS0_50_GLOBAL__N__2680c7bb_12_PowKernel_cu_7dd49032_317022pow_scalar_tensor_implIN3c108BFloat16EEEvRNS_18TensorIteratorBaseET_EUlS5_E_St5arrayIPcLm2EEEEviT0_T1_,@function
        .size           _ZN2at6native29vectorized_elementwise_kernelILi4EZNS0_50_GLOBAL__N__2680c7bb_12_PowKernel_cu_7dd49032_317022pow_scalar_tensor_implIN3c108BFloat16EEEvRNS_18TensorIteratorBaseET_EUlS5_E_St5arrayIPcLm2EEEEviT0_T1_,(.L_x_60994 - _ZN2at6native29vectorized_elementwise_kernelILi4EZNS0_50_GLOBAL__N__2680c7bb_12_PowKernel_cu_7dd49032_317022pow_scalar_tensor_implIN3c108BFloat16EEEvRNS_18TensorIteratorBaseET_EUlS5_E_St5arrayIPcLm2EEEEviT0_T1_)
        .other          _ZN2at6native29vectorized_elementwise_kernelILi4EZNS0_50_GLOBAL__N__2680c7bb_12_PowKernel_cu_7dd49032_317022pow_scalar_tensor_implIN3c108BFloat16EEEvRNS_18TensorIteratorBaseET_EUlS5_E_St5arrayIPcLm2EEEEviT0_T1_,@"STO_CUDA_ENTRY STV_DEFAULT"
_ZN2at6native29vectorized_elementwise_kernelILi4EZNS0_50_GLOBAL__N__2680c7bb_12_PowKernel_cu_7dd49032_317022pow_scalar_tensor_implIN3c108BFloat16EEEvRNS_18TensorIteratorBaseET_EUlS5_E_St5arrayIPcLm2EEEEviT0_T1_:
.text._ZN2at6native29vectorized_elementwise_kernelILi4EZNS0_50_GLOBAL__N__2680c7bb_12_PowKernel_cu_7dd49032_317022pow_scalar_tensor_implIN3c108BFloat16EEEvRNS_18TensorIteratorBaseET_EUlS5_E_St5arrayIPcLm2EEEEviT0_T1_:
        /* <DEDUP_REMOVED lines=150> */
.L_x_34173:
[----:B------:R-:W-:-:S13]  /*0960*/  ISETP.GE.U32.AND P0, PT, R2, R5, PT ;  /* 0x000000050200720c */ /* 0x000fda0003f06070 */
[----:B------:R-:W-:Y:S05]  /*0970*/  @P0 BRA `(.L_x_34175) ;  /* 0x0000000000300947 */ /* 0x000fea0003800000 */
[----:B0-----:R-:W0:Y:S01]  /*0980*/  LDC.64 R10, c[0x0][0x398] ;  /* 0x0000e600ff0a7b82 */ /* 0x001e220000000a00 */
[----:B------:R-:W-:Y:S01]  /*0990*/  IMAD.IADD R13, R3, 0x1, R2 ;  /* 0x00000001030d7824 */ /* 0x000fe200078e0202 */
[----:B------:R-:W-:-:S03]  /*09a0*/  IADD3 R2, PT, PT, R2, 0x80, RZ ;  /* 0x0000008002027810 */ /* 0x000fc60007ffe0ff */
[----:B0-----:R-:W-:-:S05]  /*09b0*/  IMAD.WIDE.U32 R10, R13, 0x2, R10 ;  /* 0x000000020d0a7825 */ /* 0x001fca00078e000a */
[----:B------:R1:W-:Y:S02]  /*09c0*/  STG.E.U16 desc[UR4][R10.64], R7 ;  /* 0x000000070a007986 */ /* 0x0003e4000c101504 */
.L_x_34174:
[----:B------:R-:W-:-:S13]  /*09d0*/  ISETP.GE.U32.AND P0, PT, R2, R5, PT ;  /* 0x000000050200720c */ /* 0x000fda0003f06070 */
[----:B------:R-:W-:Y:S05]  /*09e0*/  @P0 BRA `(.L_x_34176) ;  /* 0x0000000000340947 */ /* 0x000fea0003800000 */
[----:B-1----:R-:W1:Y:S01]  /*09f0*/  LDC.64 R6, c[0x0][0x398] ;  /* 0x0000e600ff067b82 */ /* 0x002e620000000a00 */
[----:B0-----:R-:W-:Y:S01]  /*0a00*/  IMAD.IADD R11, R3, 0x1, R2 ;  /* 0x00000001030b7824 */ /* 0x001fe200078e0202 */
[----:B------:R-:W-:-:S03]  /*0a10*/  IADD3 R2, PT, PT, R2, 0x80, RZ ;  /* 0x0000008002027810 */ /* 0x000fc60007ffe0ff */
[----:B-1----:R-:W-:-:S05]  /*0a20*/  IMAD.WIDE.U32 R6, R11, 0x2, R6 ;  /* 0x000000020b067825 */ /* 0x002fca00078e0006 */
[----:B------:R1:W-:Y:S02]  /*0a30*/  STG.E.U16 desc[UR4][R6.64], R8 ;  /* 0x0000000806007986 */ /* 0x0003e4000c101504 */
.L_x_34175:
        /* <DEDUP_REMOVED lines=8> */
.L_x_34176:
[----:B------:R-:W-:Y:S05]  /*0ac0*/  BSYNC.RELIABLE B1 ;  /* 0x0000000000017941 */ /* 0x000fea0003800100 */
.L_x_34172:
[----:B------:R-:W-:-:S13]  /*0ad0*/  ISETP.GE.U32.AND P0, PT, R2, R5, PT ;  /* 0x000000050200720c */ /* 0x000fda0003f06070 */
[----:B-12---:R-:W1:Y:S01]  /*0ae0*/  @!P0 LDC.64 R6, c[0x0][0x398] ;  /* 0x0000e600ff068b82 */ /* 0x006e620000000a00 */
[----:B------:R-:W-:Y:S01]  /*0af0*/  @!P0 IMAD.IADD R9, R3, 0x1, R2 ;  /* 0x0000000103098824 */ /* 0x000fe200078e0202 */
[----:B------:R-:W-:-:S03]  /*0b00*/  @!P0 IADD3 R2, PT, PT, R2, 0x80, RZ ;  /* 0x0000008002028810 */ /* 0x000fc60007ffe0ff */
[----:B-1----:R-:W-:-:S05]  /*0b10*/  @!P0 IMAD.WIDE.U32 R6, R9, 0x2, R6 ;  /* 0x0000000209068825 */ /* 0x002fca00078e0006 */
[----:B------:R2:W-:Y:S02]  /*0b20*/  @!P0 STG.E.U16 desc[UR4][R6.64], R20 ;  /* 0x0000001406008986 */ /* 0x0005e4000c101504 */
.L_x_34177:
[----:B------:R-:W-:Y:S05]  /*0b30*/  BSYNC.RECONVERGENT B0 ;  /* 0x0000000000007941 */ /* 0x000fea0003800200 */
.L_x_34171:
        /* <DEDUP_REMOVED lines=8> */
.L_x_34170:
[----:B------:R-:W0:Y:S01]  /*0bc0*/  S2R R0, SR_TID.X ;  /* 0x0000000000007919 */ /* 0x000e220000002100 */
[----:B------:R-:W1:Y:S02]  /*0bd0*/  LDC.64 R4, c[0x0][0x3a0] ;  /* 0x0000e800ff047b82 */ /* 0x000e640000000a00 */
[----:B-1----:R-:W-:-:S04]  /*0be0*/  IMAD.WIDE.U32 R4, R3, 0x2, R4 ;  /* 0x0000000203047825 */ /* 0x002fc800078e0004 */
[----:B0-----:R-:W-:-:S05]  /*0bf0*/  IMAD.WIDE.U32 R10, R0, 0x8, R4 ;  /* 0x00000008000a7825 */ /* 0x001fca00078e0004 */
[----:B------:R-:W3:Y:S04]  /*0c00*/  LDG.E.64 R12, desc[UR4][R10.64] ;  /* 0x000000040a0c7981 */ /* 0x000ee8000c1e1b00 */
[----:B------:R-:W4:Y:S01]  /*0c10*/  LDG.E.64 R8, desc[UR4][R10.64+0x400] ;  /* 0x000400040a087981 */ /* 0x000f22000c1e1b00 */
[----:B--2---:R-:W-:-:S06]  /*0c20*/  SHF.L.U32 R6, R6, 0x10, RZ ;  /* 0x0000001006067819 */ /* 0x004fcc00000006ff */
[----:B------:R-:W0:Y:S01]  /*0c30*/  MUFU.LG2 R6, R6 ;  /* 0x0000000600067308 */ /* 0x000e220000000c00 */
[C---:B---3--:R-:W-:Y:S01]  /*0c40*/  IMAD.U32 R5, R12.reuse, 0x10000, RZ ;  /* 0x000100000c057824 */ /* 0x048fe200078e00ff */
[----:B------:R-:W-:Y:S02]  /*0c50*/  PRMT R12, R12, 0x7632, R12 ;  /* 0x000076320c0c7816 */ /* 0x000fe4000000000c */
[----:B------:R-:W-:Y:S01]  /*0c60*/  SHF.L.U32 R7, R13, 0x10, RZ ;  /* 0x000000100d077819 */ /* 0x000fe200000006ff */
[----:B0-----:R-:W-:Y:S01]  /*0c70*/  FMUL.FTZ R2, R6, R5 ;  /* 0x0000000506027220 */ /* 0x001fe20000410000 */
[C---:B----4-:R-:W-:Y:S01]  /*0c80*/  IMAD.U32 R15, R8.reuse, 0x10000, RZ ;  /* 0x00010000080f7824 */ /* 0x050fe200078e00ff */
[----:B------:R-:W0:Y:S01]  /*0c90*/  LDC.64 R4, c[0x0][0x398] ;  /* 0x0000e600ff047b82 */ /* 0x000e220000000a00 */
[----:B------:R-:W-:Y:S01]  /*0ca0*/  PRMT R10, R8, 0x7632, R10 ;  /* 0x00007632080a7816 */ /* 0x000fe2000000000a */
[----:B------:R-:W-:Y:S01]  /*0cb0*/  IMAD.U32 R11, R12, 0x10000, RZ ;  /* 0x000100000c0b7824 */ /* 0x000fe200078e00ff */
[----:B------:R-:W-:Y:S01]  /*0cc0*/  SHF.L.U32 R17, R9, 0x10, RZ ;  /* 0x0000001009117819 */ /* 0x000fe200000006ff */
[----:B------:R-:W-:Y:S01]  /*0cd0*/  FMUL.FTZ R8, R6, R15 ;  /* 0x0000000f06087220 */ /* 0x000fe20000410000 */
[----:B------:R-:W-:Y:S01]  /*0ce0*/  PRMT R13, R13, 0x7632, R13 ;  /* 0x000076320d0d7816 */ /* 0x000fe2000000000d */
[----:B------:R-:W-:Y:S01]  /*0cf0*/  IMAD.U32 R15, R10, 0x10000, RZ ;  /* 0x000100000a0f7824 */ /* 0x000fe200078e00ff */
[----:B------:R-:W-:Y:S01]  /*0d00*/  PRMT R9, R9, 0x7632, R9 ;  /* 0x0000763209097816 */ /* 0x000fe20000000009 */
[C---:B------:R-:W-:Y:S01]  /*0d10*/  FMUL.FTZ R7, R6.reuse, R7 ;  /* 0x0000000706077220 */ /* 0x040fe20000410000 */
[----:B------:R-:W-:Y:S01]  /*0d20*/  SHF.L.U32 R13, R13, 0x10, RZ ;  /* 0x000000100d0d7819 */ /* 0x000fe200000006ff */
[C---:B------:R-:W-:Y:S01]  /*0d30*/  FMUL.FTZ R17, R6.reuse, R17 ;  /* 0x0000001106117220 */ /* 0x040fe20000410000 */
[----:B------:R-:W-:Y:S01]  /*0d40*/  SHF.L.U32 R9, R9, 0x10, RZ ;  /* 0x0000001009097819 */ /* 0x000fe200000006ff */
[C---:B------:R-:W-:Y:S01]  /*0d50*/  FMUL.FTZ R11, R6.reuse, R11 ;  /* 0x0000000b060b7220 */ /* 0x040fe20000410000 */
[C---:B------:R-:W-:Y:S01]  /*0d60*/  FMUL.FTZ R15, R6.reuse, R15 ;  /* 0x0000000f060f7220 */ /* 0x040fe20000410000 */
[C---:B------:R-:W-:Y:S01]  /*0d70*/  FMUL.FTZ R13, R6.reuse, R13 ;  /* 0x0000000d060d7220 */ /* 0x040fe20000410000 */
[----:B------:R-:W-:Y:S01]  /*0d80*/  MUFU.EX2 R2, R2 ;  /* 0x0000000200027308 */ /* 0x000fe20000000800 */
[----:B------:R-:W-:-:S03]  /*0d90*/  FMUL.FTZ R9, R6, R9 ;  /* 0x0000000906097220 */ /* 0x000fc60000410000 */
[----:B------:R-:W-:Y:S04]  /*0da0*/  MUFU.EX2 R7, R7 ;  /* 0x0000000700077308 */ /* 0x000fe80000000800 */
[----:B------:R-:W-:Y:S01]  /*0db0*/  MUFU.EX2 R8, R8 ;  /* 0x0000000800087308 */ /* 0x000fe20000000800 */
[----:B0-----:R-:W-:-:S03]  /*0dc0*/  IMAD.WIDE.U32 R4, R3, 0x2, R4 ;  /* 0x0000000203047825 */ /* 0x001fc600078e0004 */
[----:B------:R-:W-:Y:S01]  /*0dd0*/  MUFU.EX2 R17, R17 ;  /* 0x0000001100117308 */ /* 0x000fe20000000800 */
[----:B------:R-:W-:-:S03]  /*0de0*/  IMAD.WIDE.U32 R4, R0, 0x8, R4 ;  /* 0x0000000800047825 */ /* 0x000fc600078e0004 */
[----:B------:R-:W0:Y:S04]  /*0df0*/  MUFU.EX2 R11, R11 ;  /* 0x0000000b000b7308 */ /* 0x000e280000000800 */
[----:B------:R-:W1:Y:S04]  /*0e00*/  MUFU.EX2 R10, R13 ;  /* 0x0000000d000a7308 */ /* 0x000e680000000800 */
[----:B------:R-:W2:Y:S04]  /*0e10*/  MUFU.EX2 R15, R15 ;  /* 0x0000000f000f7308 */ /* 0x000ea80000000800 */
[----:B------:R-:W3:Y:S01]  /*0e20*/  MUFU.EX2 R6, R9 ;  /* 0x0000000900067308 */ /* 0x000ee20000000800 */
[----:B0-----:R-:W-:-:S02]  /*0e30*/  F2FP.BF16.F32.PACK_AB R2, R11, R2 ;  /* 0x000000020b02723e */ /* 0x001fc400000010ff */
[----:B-1----:R-:W-:Y:S02]  /*0e40*/  F2FP.BF16.F32.PACK_AB R3, R10, R7 ;  /* 0x000000070a03723e */ /* 0x002fe400000010ff */
[----:B--2---:R-:W-:-:S03]  /*0e50*/  F2FP.BF16.F32.PACK_AB R16, R15, R8 ;  /* 0x000000080f10723e */ /* 0x004fc600000010ff */
[----:B------:R-:W-:Y:S01]  /*0e60*/  STG.E.64 desc[UR4][R4.64], R2 ;  /* 0x0000000204007986 */ /* 0x000fe2000c101b04 */
[----:B---3--:R-:W-:-:S05]  /*0e70*/  F2FP.BF16.F32.PACK_AB R17, R6, R17 ;  /* 0x000000110611723e */ /* 0x008fca00000010ff */
[----:B------:R-:W-:Y:S01]  /*0e80*/  STG.E.64 desc[UR4][R4.64+0x400], R16 ;  /* 0x0004001004007986 */ /* 0x000fe2000c101b04 */
[----:B------:R-:W-:Y:S05]  /*0e90*/  EXIT ;  /* 0x000000000000794d */ /* 0x000fea0003800000 */
.L_x_34178:
        /* <DEDUP_REMOVED lines=14> */
.L_x_60994:


//--------------------- .text._ZN2at6native29vectorized_elementwise_kernelILi8EZNS0_50_GLOBAL__N__2680c7bb_12_PowKernel_cu_7dd49032_317022pow_scalar_tensor_implIN3c108BFloat16EEEvRNS_18TensorIteratorBaseET_EUlS5_E_St5arrayIPcLm2EEEEviT0_T1_ --------------------------
	.section	.text._ZN2at6native29vectorized_elementwise_kernelILi8EZNS0_50_GLOBAL__N__2680c7bb_12_PowKernel_cu_7dd49032_317022pow_scalar_tensor_implIN3c108BFloat16EEEvRNS_18TensorIteratorBaseET_EUlS5_E_St5arrayIPcLm2EEEEviT0_T1_,"ax",@progbits
	.align	128
        .global         _ZN2at6native29vectorized_elementwise_kernelILi8EZNS0_50_GLOBAL__N__2680c7bb_12_PowKernel_cu_7dd49032_317022pow_scalar_tensor_implIN3c108BFloat16EEEvRNS_18TensorIteratorBaseET_EUlS5_E_St5arrayIPcLm2EEEEviT0_T1_
        .type           _ZN2at6native29vectorized_elementwise_kernelILi8EZNS0_50_GLOBAL__N__2680c7bb_12_PowKernel_cu_7dd49032_317022pow_scalar_tensor_implIN3c108BFloat16EEEvRNS_18TensorIteratorBaseET_EUlS5_E_St5arrayIPcLm2EEEEviT0_T1_,@function
        .size           _ZN2at6native29vectorized_elementwise_kernelILi8EZNS0_50_GLOBAL__N__2680c7bb_12_PowKernel_cu_7dd49032_317022pow_scalar_tensor_implIN3c108BFloat16EEEvRNS_18TensorIteratorBaseET_EUlS5_E_St5arrayIPcLm2EEEEviT0_T1_,(.L_x_60995 - _ZN2at6native29vectorized_elementwise_kernelILi8EZNS0_50_GLOBAL__N__2680c7bb_12_PowKernel_cu_7dd49032_317022pow_scalar_tensor_implIN3c108BFloat16EEEvRNS_18TensorIteratorBaseET_EUlS5_E_St5arrayIPcLm2EEEEviT0_T1_)
        .other          _ZN2at6native29vectorized_elementwise_kernelILi8EZNS0_50_GLOBAL__N__2680c7bb_12_PowKernel_cu_7dd49032_317022pow_scalar_tensor_implIN3c108BFloat16EEEvRNS_18TensorIteratorBaseET_EUlS5_E_St5arrayIPcLm2EEEEviT0_T1_,@"STO_CUDA_ENTRY STV_DEFAULT"
_ZN2at6native29vectorized_elementwise_kernelILi8EZNS0_50_GLOBAL__N__2680c7bb_12_PowKernel_cu_7dd49032_317022pow_scalar_tensor_implIN3c108BFloat16EEEvRNS_18TensorIteratorBaseET_EUlS5_E_St5arrayIPcLm2EEEEviT0_T1_:
.text._ZN2at6native29vectorized_elementwise_kernelILi8EZNS0_50_GLOBAL__N__2680c7bb_12_PowKernel_cu_7dd49032_317022pow_scalar_tensor_implIN3c108BFloat16EEEvRNS_18TensorIteratorBaseET_EUlS5_E_St5arrayIPcLm2EEEEviT0_T1_:
[----:B------:R-:W-:Y:S01]  /*0000*/  LDC R1, c[0x0][0x37c] ;  /* 0x0000df00ff017b82 */ /* 0x000fe20000000800 */
[----:B------:R-:W-:Y:S05]  /*0010*/  EXIT ;  /* 0x000000000000794d */ /* 0x000fea0003800000 */
.L_x_34179:
        /* <DEDUP_REMOVED lines=14> */
.L_x_60995:


//--------------------- .text._ZN2at6native18elementwise_kernelILi128ELi4EZNS0_15gpu_kernel_implIZZZNS0_50_GLOBAL__N__2680c7bb_12_PowKernel_cu_7dd49032_317024pow_tensor_tensor_kernelERNS_18TensorIteratorBaseEENKUlvE_clEvENKUlvE8_clEvEUlN3c104HalfES9_E_EEvS5_RKT_EUliE_EEviT1_ --------------------------
	.section	.text._ZN2at6native18elementwise_kernelILi128ELi4EZNS0_15gpu_kernel_implIZZZNS0_50_GLOBAL__N__2680c7bb_12_PowKernel_cu_7dd49032_317024pow_tensor_tensor_kernelERNS_18TensorIteratorBaseEENKUlvE_clEvENKUlvE8_clEvEUlN3c104HalfES9_E_EEvS5_RKT_EUliE_EEviT1_,"ax",@progbits
	.align	128
        .global         _ZN2at6native18elementwise_kernelILi128ELi4EZNS0_15gpu_kernel_implIZZZNS0_50_GLOBAL__N__2680c7bb_12_PowKernel_cu_7dd49032_317024pow_tensor_tensor_kernelERNS_18TensorIteratorBaseEENKUlvE_clEvENKUlvE8_clEvEUlN3c104HalfES9_E_EEvS5_RKT_EUliE_EEviT1_
        .type           _ZN2at6native18elementwise_kernelILi128ELi4EZNS0_15gpu_kernel_implIZZZNS0_50_GLOBAL__N__2680c7bb_12_PowKernel_cu_7dd49032_317024pow_tensor_tensor_kernelERNS_18TensorIteratorBaseEENKUlvE_clEvENKUlvE8_clEvEUlN3c104HalfES9_E_EEvS5_RKT_EUliE_EEviT1_,@function
        .size           _ZN2at6native18elementwise_kernelILi128ELi4EZNS0_15gpu_kernel_implIZZZNS0_50_GLOBAL__N__2680c7bb_12_PowKernel_cu_7dd49032_317024pow_tensor_tensor_kernelERNS_18TensorIteratorBaseEENKUlvE_clEvENKUlvE8_clEvEUlN3c104HalfES9_E_EEvS5_RKT_EUliE_EEviT1_,(.L_x_60996 - _ZN2at6native18elementwise_kernelILi128ELi4EZNS0_15gpu_kernel_implIZZZNS0_50_GLOBAL__N__2680c7bb_12_PowKernel_cu_7dd49032_317024pow_tensor_tensor_kernelERNS_18TensorIteratorBaseEENKUlvE_clEvENKUlvE8_clEvEUlN3c104HalfES9_E_EEvS5_RKT_EUliE_EEviT1_)
        .other          _ZN2at6native18elementwise_kernelILi128ELi4EZNS0_15gpu_kernel_implIZZZNS0_50_GLOBAL__N__2680c7bb_12_PowKernel_cu_7dd49032_317024pow_tensor_tensor_kernelERNS_18TensorIteratorBaseEENKUlvE_clEvENKUlvE8_clEvEUlN3c104HalfES9_E_EEvS5_RKT_EUliE_EEviT1_,@"STO_CUDA_ENTRY STV_DEFAULT"
_ZN2at6native18elementwise_kernelILi128ELi4EZNS0_15gpu_kernel_implIZZZNS0_50_GLOBAL__N__2680c7bb_12_PowKernel_cu_7dd49032_317024pow_tensor_tensor_kernelERNS_18TensorIteratorBaseEENKUlvE_clEvENKUlvE8_clEvEUlN3c104HalfES9_E_EEvS5_RKT_EUliE_EEviT1_:
.text._ZN2at6native18elementwise_kernelILi128ELi4EZNS0_15gpu_kernel_implIZZZNS0_50_GLOBAL__N__2680c7bb_12_PowKernel_cu_7dd49032_317024pow_tensor_tensor_kernelERNS_18TensorIteratorBaseEENKUlvE_clEvENKUlvE8_clEvEUlN3c104HalfES9_E_EEvS5_RKT_EUliE_EEviT1_:
        /* <DEDUP_REMOVED lines=372> */
.L_x_34182:
        /* <DEDUP_REMOVED lines=19> */
.L_x_34186:
[----:B------:R-:W2:Y:S02]  /*1870*/  LDG.E.U8 R2, desc[UR36][R2.64] ;  /* 0x0000002402027981 */ /* 0x000ea4000c1e1100 */
[----:B--2---:R-:W-:-:S04]  /*1880*/  I2FP.F32.U32 R0, R2 ;  /* 0x0000000200007245 */ /* 0x004fc80000201000 */
[----:B------:R-:W-:-:S04]  /*1890*/  F2FP.F16.F32.PACK_AB R0, RZ, R0 ;  /* 0x00000000ff00723e */ /* 0x000fc800000000ff */
[----:B------:R-:W-:Y:S01]  /*18a0*/  PRMT R19, R0, 0x7610, R19 ;  /* 0x0000761000137816 */ /* 0x000fe20000000013 */
[----:B------:R-:W-:Y:S06]  /*18b0*/  BRA `(.L_x_34188) ;  /* 0x0000000c00d47947 */ /* 0x000fec0003800000 */
.L_x_34185:
        /* <DEDUP_REMOVED lines=11> */
.L_x_34190:
[----:B------:R-:W2:Y:S02]  /*1970*/  LDG.E R2, desc[UR36][R2.64] ;  /* 0x0000002402027981 */ /* 0x000ea4000c1e1900 */
[----:B--2---:R-:W-:-:S04]  /*1980*/  I2FP.F32.S32 R0, R2 ;  /* 0x0000000200007245 */ /* 0x004fc80000201400 */
[----:B------:R-:W-:-:S04]  /*1990*/  F2FP.F16.F32.PACK_AB R0, RZ, R0 ;  /* 0x00000000ff00723e */ /* 0x000fc800000000ff */
[----:B------:R-:W-:Y:S01]  /*19a0*/  PRMT R19, R0, 0x7610, R19 ;  /* 0x0000761000137816 */ /* 0x000fe20000000013 */
[----:B------:R-:W-:Y:S06]  /*19b0*/  BRA `(.L_x_34188) ;  /* 0x0000000c00947947 */ /* 0x000fec0003800000 */
.L_x_34189:
[----:B------:R-:W2:Y:S02]  /*19c0*/  LDG.E.U16 R2, desc[UR36][R2.64] ;  /* 0x0000002402027981 */ /* 0x000ea4000c1e1500 */
[----:B--2---:R-:W0:Y:S02]  /*19d0*/  I2F.S16 R0, R2 ;  /* 0x0000000200007306 */ /* 0x004e240000101400 */
[----:B0-----:R-:W-:-:S04]  /*19e0*/  F2FP.F16.F32.PACK_AB R0, RZ, R0 ;  /* 0x00000000ff00723e */ /* 0x001fc800000000ff */
[----:B------:R-:W-:Y:S01]  /*19f0*/  PRMT R19, R0, 0x7610, R19 ;  /* 0x0000761000137816 */ /* 0x000fe20000000013 */
[----:B------:R-:W-:Y:S06]  /*1a00*/  BRA `(.L_x_34188) ;  /* 0x0000000c00807947 */ /* 0x000fec0003800000 */
.L_x_34184:
        /* <DEDUP_REMOVED lines=9> */
.L_x_34192:
[----:B------:R0:W5:Y:S01]  /*1aa0*/  LDG.E.U16 R19, desc[UR36][R2.64] ;  /* 0x0000002402137981 */ /* 0x000162000c1e1500 */
[----:B------:R-:W-:Y:S05]  /*1ab0*/  BRA `(.L_x_34188) ;  /* 0x0000000c00547947 */ /* 0x000fea0003800000 */
.L_x_34191:
        /* <DEDUP_REMOVED lines=9> */
.L_x_34194:
[----:B------:R1:W5:Y:S01]  /*1b50*/  LDG.E.U16 R19, desc[UR36][R2.64] ;  /* 0x0000002402137981 */ /* 0x000362000c1e1500 */
[----:B------:R-:W-:Y:S05]  /*1b60*/  BRA `(.L_x_34188) ;  /* 0x0000000c00287947 */ /* 0x000fea0003800000 */
.L_x_34193:
        /* <DEDUP_REMOVED lines=13> */
.L_x_34183:
        /* <DEDUP_REMOVED lines=14> */
.L_x_34197:
        /* <DEDUP_REMOVED lines=13> */
.L_x_34196:
        /* <DEDUP_REMOVED lines=27> */
.L_x_34199:
        /* <DEDUP_REMOVED lines=14> */
.L_x_34198:
[----:B------:R-:W2:Y:S02]  /*2080*/  LDG.E.U16 R0, desc[UR36][R2.64] ;  /* 0x0000002402007981 */ /* 0x000ea4000c1e1500 */
[----:B--2---:R-:W-:-:S05]  /*2090*/  IMAD.U32 R0, R0, 0x10000, RZ ;  /* 0x0001000000007824 */ /* 0x004fca00078e00ff */
[----:B------:R-:W-:-:S04]  /*20a0*/  F2FP.F16.F32.PACK_AB R0, RZ, R0 ;  /* 0x00000000ff00723e */ /* 0x000fc800000000ff */
[----:B------:R-:W-:Y:S01]  /*20b0*/  PRMT R19, R0, 0x7610, R19 ;  /* 0x0000761000137816 */ /* 0x000fe20000000013 */
[----:B------:R-:W-:Y:S06]  /*20c0*/  BRA `(.L_x_34188) ;  /* 0x0000000400d07947 */ /* 0x000fec0003800000 */
.L_x_34195:
        /* <DEDUP_REMOVED lines=13> */
.L_x_34202:
        /* <DEDUP_REMOVED lines=21> */
.L_x_34206:
[----:B------:R-:W-:Y:S05]  /*22f0*/  BSYNC.RECONVERGENT B1 ;  /* 0x0000000000017941 */ /* 0x000fea0003800200 */
.L_x_34205:
[----:B------:R-:W-:Y:S01]  /*2300*/  IMAD.SHL.U32 R0, R0, 0x100000, RZ ;  /* 0x0010000000007824 */ /* 0x000fe200078e00ff */
[----:B------:R-:W-:-:S04]  /*2310*/  LEA R2, R2, 0x3b800000, 0x17 ;  /* 0x3b80000002027811 */ /* 0x000fc800078eb8ff */
[----:B------:R-:W-:-:S07]  /*2320*/  LOP3.LUT R0, R2, R0, R7, 0xfe, !PT ;  /* 0x0000000002007212 */ /* 0x000fce00078efe07 */
.L_x_34204:
[----:B------:R-:W-:Y:S05]  /*2330*/  BSYNC.RECONVERGENT B0 ;  /* 0x0000000000007941 */ /* 0x000fea0003800200 */
.L_x_34203:
[----:B------:R-:W-:-:S04]  /*2340*/  F2FP.F16.F32.PACK_AB R0, RZ, R0 ;  /* 0x00000000ff00723e */ /* 0x000fc800000000ff */
[----:B------:R-:W-:Y:S01]  /*2350*/  PRMT R19, R0, 0x7610, R19 ;  /* 0x0000761000137816 */ /* 0x000fe20000000013 */
[----:B------:R-:W-:Y:S06]  /*2360*/  BRA `(.L_x_34188) ;  /* 0x0000000400287947 */ /* 0x000fec0003800000 */
.L_x_34201:
        /* <DEDUP_REMOVED lines=21> */
.L_x_34210:
[----:B------:R-:W-:Y:S05]  /*24c0*/  BSYNC.RECONVERGENT B1 ;  /* 0x0000000000017941 */ /* 0x000fea0003800200 */
.L_x_34209:
[----:B------:R-:W-:Y:S01]  /*24d0*/  IMAD.SHL.U32 R0, R0, 0x200000, RZ ;  /* 0x0020000000007824 */ /* 0x000fe200078e00ff */
[----:B------:R-:W-:-:S04]  /*24e0*/  LEA R2, R2, 0x37800000, 0x17 ;  /* 0x3780000002027811 */ /* 0x000fc800078eb8ff */
[----:B------:R-:W-:-:S07]  /*24f0*/  LOP3.LUT R0, R2, R0, R7, 0xfe, !PT ;  /* 0x0000000002007212 */ /* 0x000fce00078efe07 */
.L_x_34208:
[----:B------:R-:W-:Y:S05]  /*2500*/  BSYNC.RECONVERGENT B0 ;  /* 0x0000000000007941 */ /* 0x000fea0003800200 */
.L_x_34207:
[----:B------:R-:W-:-:S04]  /*2510*/  F2FP.F16.F32.PACK_AB R0, RZ, R0 ;  /* 0x00000000ff00723e */ /* 0x000fc800000000ff */
[----:B------:R-:W-:Y:S01]  /*2520*/  PRMT R19, R0, 0x7610, R19 ;  /* 0x0000761000137816 */ /* 0x000fe20000000013 */
[----:B------:R-:W-:Y:S06]  /*2530*/  BRA `(.L_x_34188) ;  /* 0x0000000000b47947 */ /* 0x000fec0003800000 */
.L_x_34200:
[----:B------:R-:W-:-:S09]  /*2540*/  UISETP.NE.AND UP0, UPT, UR4, 0x1c, UPT ;  /* 0x0000001c0400788c */ /* 0x000fd2000bf05270 */
[----:B------:R-:W-:Y:S05]  /*2550*/  BRA.U !UP0, `(.L_x_34211) ;  /* 0x00000001089c7547 */ /* 0x000fea000b800000 */
[----:B------:R-:W-:-:S09]  /*2560*/  UISETP.NE.AND UP0, UPT, UR4, 0x1d, UPT ;  /* 0x0000001d0400788c */ /* 0x000fd2000bf05270 */
[----:B------:R-:W-:Y:S05]  /*2570*/  BRA.U !UP0, `(.L_x_34212) ;  /* 0x0000000108807547 */ /* 0x000fea000b800000 */
[----:B------:R-:W-:-:S09]  /*2580*/  UISETP.NE.AND UP0, UPT, UR4, 0x2c, UPT ;  /* 0x0000002c0400788c */ /* 0x000fd2000bf05270 */
[----:B------:R-:W-:Y:S05]  /*2590*/  BRA.U !UP0, `(.L_x_34213) ;  /* 0x0000000108487547 */ /* 0x000fea000b800000 */
.L_x_34187:
        /* <DEDUP_REMOVED lines=16> */
.L_x_34214:
[----:B------:R-:W-:Y:S01]  /*26a0*/  PRMT R19, RZ, 0x7610, R19 ;  /* 0x00007610ff137816 */ /* 0x000fe20000000013 */
[----:B------:R-:W-:Y:S06]  /*26b0*/  BRA `(.L_x_34188) ;  /* 0x0000000000547947 */ /* 0x000fec0003800000 */
.L_x_34213:
        /* <DEDUP_REMOVED lines=8> */
.L_x_34216:
[----:B------:R-:W-:Y:S05]  /*2740*/  BSYNC.RECONVERGENT B0 ;  /* 0x0000000000007941 */ /* 0x000fea0003800200 */
.L_x_34215:
[----:B------:R-:W-:-:S04]  /*2750*/  F2FP.F16.F32.PACK_AB R0, RZ, R0 ;  /* 0x00000000ff00723e */ /* 0x000fc800000000ff */
[----:B------:R-:W-:Y:S01]  /*2760*/  PRMT R19, R0, 0x7610, R19 ;  /* 0x0000761000137816 */ /* 0x000fe20000000013 */
[----:B------:R-:W-:Y:S06]  /*2770*/  BRA `(.L_x_34188) ;  /* 0x0000000000247947 */ /* 0x000fec0003800000 */
.L_x_34212:
[----:B------:R-:W2:Y:S02]  /*2780*/  LDG.E.64 R2, desc[UR36][R2.64] ;  /* 0x0000002402027981 */ /* 0x000ea4000c1e1b00 */
[----:B--2---:R-:W0:Y:S02]  /*2790*/  I2F.U64 R0, R2 ;  /* 0x0000000200007312 */ /* 0x004e240000301000 */
[----:B0-----:R-:W-:-:S04]  /*27a0*/  F2FP.F16.F32.PACK_AB R0, RZ, R0 ;  /* 0x00000000ff00723e */ /* 0x001fc800000000ff */
[----:B------:R-:W-:Y:S01]  /*27b0*/  PRMT R19, R0, 0x7610, R19 ;  /* 0x0000761000137816 */ /* 0x000fe20000000013 */
[----:B------:R-:W-:Y:S06]  /*27c0*/  BRA `(.L_x_34188) ;  /* 0x0000000000107947 */ /* 0x000fec0003800000 */
.L_x_34211:
[----:B------:R-:W2:Y:S02]  /*27d0*/  LDG.E R2, desc[UR36][R2.64] ;  /* 0x0000002402027981 */ /* 0x000ea4000c1e1900 */
[----:B--2---:R-:W-:-:S04]  /*27e0*/  I2FP.F32.U32 R0, R2 ;  /* 0x0000000200007245 */ /* 0x004fc80000201000 */
[----:B------:R-:W-:-:S04]  /*27f0*/  F2FP.F16.F32.PACK_AB R0, RZ, R0 ;  /* 0x00000000ff00723e */ /* 0x000fc800000000ff */
[----:B------:R-:W-:-:S07]  /*2800*/  PRMT R19, R0, 0x7610, R19 ;  /* 0x0000761000137816 */ /* 0x000fce0000000013 */
.L_x_34188:
[----:B------:R-:W0:Y:S01]  /*2810*/  LDCU.64 UR6, c[0x0][0x5f8] ;  /* 0x0000bf00ff0677ac */ /* 0x000e220008000a00 */
[----:B------:R-:W-:-:S04]  /*2820*/  UPRMT UR4, UR40, 0x7772, URZ ;  /* 0x0000777228047896 */ /* 0x000fc800080000ff */
        /* <DEDUP_REMOVED lines=16> */
.L_x_34220:
[----:B------:R-:W2:Y:S02]  /*2930*/  LDG.E.U8 R2, desc[UR36][R2.64] ;  /* 0x0000002402027981 */ /* 0x000ea4000c1e1100 */
[----:B--2---:R-:W-:-:S04]  /*2940*/  I2FP.F32.U32 R0, R2 ;  /* 0x0000000200007245 */ /* 0x004fc80000201000 */
[----:B------:R-:W-:Y:S01]  /*2950*/  F2FP.F16.F32.PACK_AB R0, RZ, R0 ;  /* 0x00000000ff00723e */ /* 0x000fe200000000ff */
[----:B------:R-:W-:Y:S06]  /*2960*/  BRA `(.L_x_34222) ;  /* 0x0000000c009c7947 */ /* 0x000fec0003800000 */
.L_x_34219:
        /* <DEDUP_REMOVED lines=10> */
.L_x_34224:
[----:B------:R-:W2:Y:S02]  /*2a10*/  LDG.E R2, desc[UR36][R2.64] ;  /* 0x0000002402027981 */ /* 0x000ea4000c1e1900 */
[----:B--2---:R-:W-:-:S04]  /*2a20*/  I2FP.F32.S32 R0, R2 ;  /* 0x0000000200007245 */ /* 0x004fc80000201400 */
[----:B------:R-:W-:Y:S01]  /*2a30*/  F2FP.F16.F32.PACK_AB R0, RZ, R0 ;  /* 0x00000000ff00723e */ /* 0x000fe200000000ff */
[----:B------:R-:W-:Y:S06]  /*2a40*/  BRA `(.L_x_34222) ;  /* 0x0000000c00647947 */ /* 0x000fec0003800000 */
.L_x_34223:
[----:B------:R-:W2:Y:S02]  /*2a50*/  LDG.E.U16 R2, desc[UR36][R2.64] ;  /* 0x0000002402027981 */ /* 0x000ea4000c1e1500 */
[----:B--2---:R-:W0:Y:S02]  /*2a60*/  I2F.S16 R0, R2 ;  /* 0x0000000200007306 */ /* 0x004e240000101400 */
[----:B0-----:R-:W-:Y:S01]  /*2a70*/  F2FP.F16.F32.PACK_AB R0, RZ, R0 ;  /* 0x00000000ff00723e */ /* 0x001fe200000000ff */
[----:B------:R-:W-:Y:S06]  /*2a80*/  BRA `(.L_x_34222) ;  /* 0x0000000c00547947 */ /* 0x000fec0003800000 */
.L_x_34218:
        /* <DEDUP_REMOVED lines=9> */
.L_x_34226:
[----:B------:R1:W5:Y:S01]  /*2b20*/  LDG.E.U16 R0, desc[UR36][R2.64] ;  /* 0x0000002402007981 */ /* 0x000362000c1e1500 */
[----:B------:R-:W-:Y:S05]  /*2b30*/  BRA `(.L_x_34222) ;  /* 0x0000000c00287947 */ /* 0x000fea0003800000 */
.L_x_34225:
        /* <DEDUP_REMOVED lines=9> */
.L_x_34228:
[----:B------:R0:W5:Y:S01]  /*2bd0*/  LDG.E.U16 R0, desc[UR36][R2.64] ;  /* 0x0000002402007981 */ /* 0x000162000c1e1500 */
[----:B------:R-:W-:Y:S05]  /*2be0*/  BRA `(.L_x_34222) ;  /* 0x0000000800fc7947 */ /* 0x000fea0003800000 */
.L_x_34227:
        /* <DEDUP_REMOVED lines=12> */
.L_x_34217:
        /* <DEDUP_REMOVED lines=13> */
.L_x_34231:
        /* <DEDUP_REMOVED lines=12> */
.L_x_34230:
        /* <DEDUP_REMOVED lines=27> */
.L_x_34233:
        /* <DEDUP_REMOVED lines=13> */
.L_x_34232:
[----:B------:R-:W2:Y:S02]  /*30c0*/  LDG.E.U16 R0, desc[UR36][R2.64] ;  /* 0x0000002402007981 */ /* 0x000ea4000c1e1500 */
[----:B--2---:R-:W-:-:S05]  /*30d0*/  IMAD.U32 R0, R0, 0x10000, RZ ;  /* 0x0001000000007824 */ /* 0x004fca00078e00ff */
[----:B------:R-:W-:Y:S01]  /*30e0*/  F2FP.F16.F32.PACK_AB R0, RZ, R0 ;  /* 0x00000000ff00723e */ /* 0x000fe200000000ff */
[----:B------:R-:W-:Y:S06]  /*30f0*/  BRA `(.L_x_34222) ;  /* 0x0000000400b87947 */ /* 0x000fec0003800000 */
.L_x_34229:
        /* <DEDUP_REMOVED lines=12> */
.L_x_34236:
        /* <DEDUP_REMOVED lines=21> */
.L_x_34240:
[----:B------:R-:W-:Y:S05]  /*3310*/  BSYNC.RECONVERGENT B1 ;  /* 0x0000000000017941 */ /* 0x000fea0003800200 */
.L_x_34239:
[----:B------:R-:W-:Y:S01]  /*3320*/  IMAD.SHL.U32 R0, R0, 0x100000, RZ ;  /* 0x0010000000007824 */ /* 0x000fe200078e00ff */
[----:B------:R-:W-:-:S04]  /*3330*/  LEA R2, R2, 0x3b800000, 0x17 ;  /* 0x3b80000002027811 */ /* 0x000fc800078eb8ff */
[----:B------:R-:W-:-:S07]  /*3340*/  LOP3.LUT R0, R2, R0, R7, 0xfe, !PT ;  /* 0x0000000002007212 */ /* 0x000fce00078efe07 */
.L_x_34238:
[----:B------:R-:W-:Y:S05]  /*3350*/  BSYNC.RECONVERGENT B0 ;  /* 0x0000000000007941 */ /* 0x000fea0003800200 */
.L_x_34237:
[----:B------:R-:W-:Y:S01]  /*3360*/  F2FP.F16.F32.PACK_AB R0, RZ, R0 ;  /* 0x00000000ff00723e */ /* 0x000fe200000000ff */
[----:B------:R-:W-:Y:S06]  /*3370*/  BRA `(.L_x_34222) ;  /* 0x0000000400187947 */ /* 0x000fec0003800000 */
.L_x_34235:
        /* <DEDUP_REMOVED lines=21> */
.L_x_34244:
[----:B------:R-:W-:Y:S05]  /*34d0*/  BSYNC.RECONVERGENT B1 ;  /* 0x0000000000017941 */ /* 0x000fea0003800200 */
.L_x_34243:
[----:B------:R-:W-:Y:S01]  /*34e0*/  IMAD.SHL.U32 R0, R0, 0x200000, RZ ;  /* 0x0020000000007824 */ /* 0x000fe200078e00ff */
[----:B------:R-:W-:-:S04]  /*34f0*/  LEA R2, R2, 0x37800000, 0x17 ;  /* 0x3780000002027811 */ /* 0x000fc800078eb8ff */
[----:B------:R-:W-:-:S07]  /*3500*/  LOP3.LUT R0, R2, R0, R7, 0xfe, !PT ;  /* 0x0000000002007212 */ /* 0x000fce00078efe07 */
.L_x_34242:
[----:B------:R-:W-:Y:S05]  /*3510*/  BSYNC.RECONVERGENT B0 ;  /* 0x0000000000007941 */ /* 0x000fea0003800200 */
.L_x_34241:
[----:B------:R-:W-:Y:S01]  /*3520*/  F2FP.F16.F32.PACK_AB R0, RZ, R0 ;  /* 0x00000000ff00723e */ /* 0x000fe200000000ff */
[----:B------:R-:W-:Y:S06]  /*3530*/  BRA `(.L_x_34222) ;  /* 0x0000000000a87947 */ /* 0x000fec0003800000 */
.L_x_34234:
[----:B------:R-:W-:-:S09]  /*3540*/  UISETP.NE.AND UP0, UPT, UR4, 0x1c, UPT ;  /* 0x0000001c0400788c */ /* 0x000fd2000bf05270 */
[----:B------:R-:W-:Y:S05]  /*3550*/  BRA.U !UP0, `(.L_x_34245) ;  /* 0x0000000108947547 */ /* 0x000fea000b800000 */
[----:B------:R-:W-:-:S09]  /*3560*/  UISETP.NE.AND UP0, UPT, UR4, 0x1d, UPT ;  /* 0x0000001d0400788c */ /* 0x000fd2000bf05270 */
[----:B------:R-:W-:Y:S05]  /*3570*/  BRA.U !UP0, `(.L_x_34246) ;  /* 0x00000001087c7547 */ /* 0x000fea000b800000 */
[----:B------:R-:W-:-:S09]  /*3580*/  UISETP.NE.AND UP0, UPT, UR4, 0x2c, UPT ;  /* 0x0000002c0400788c */ /* 0x000fd2000bf05270 */
[----:B------:R-:W-:Y:S05]  /*3590*/  BRA.U !UP0, `(.L_x_34247) ;  /* 0x0000000108487547 */ /* 0x000fea000b800000 */
.L_x_34221:
        /* <DEDUP_REMOVED lines=16> */
.L_x_34248:
[----:B------:R-:W-:Y:S01]  /*36a0*/  PRMT R0, RZ, 0x7610, R0 ;  /* 0x00007610ff007816 */ /* 0x000fe20000000000 */
[----:B------:R-:W-:Y:S06]  /*36b0*/  BRA `(.L_x_34222) ;  /* 0x0000000000487947 */ /* 0x000fec0003800000 */
.L_x_34247:
        /* <DEDUP_REMOVED lines=8> */
.L_x_34250:
[----:B------:R-:W-:Y:S05]  /*3740*/  BSYNC.RECONVERGENT B0 ;  /* 0x0000000000007941 */ /* 0x000fea0003800200 */
.L_x_34249:
[----:B------:R-:W-:Y:S01]  /*3750*/  F2FP.F16.F32.PACK_AB R0, RZ, R0 ;  /* 0x00000000ff00723e */ /* 0x000fe200000000ff */
[----:B------:R-:W-:Y:S06]  /*3760*/  BRA `(.L_x_34222) ;  /* 0x00000000001c7947 */ /* 0x000fec0003800000 */
.L_x_34246:
[----:B------:R-:W2:Y:S02]  /*3770*/  LDG.E.64 R2, desc[UR36][R2.64] ;  /* 0x0000002402027981 */ /* 0x000ea4000c1e1b00 */
[----:B--2---:R-:W0:Y:S02]  /*3780*/  I2F.U64 R0, R2 ;  /* 0x0000000200007312 */ /* 0x004e240000301000 */
[----:B0-----:R-:W-:Y:S01]  /*3790*/  F2FP.F16.F32.PACK_AB R0, RZ, R0 ;  /* 0x00000000ff00723e */ /* 0x001fe200000000ff */
[----:B------:R-:W-:Y:S06]  /*37a0*/  BRA `(.L_x_34222) ;  /* 0x00000000000c7947 */ /* 0x000fec0003800000 */
.L_x_34245:
[----:B------:R-:W2:Y:S02]  /*37b0*/  LDG.E R2, desc[UR36][R2.64] ;  /* 0x0000002402027981 */ /* 0x000ea4000c1e1900 */
[----:B--2---:R-:W-:-:S04]  /*37c0*/  I2FP.F32.U32 R0, R2 ;  /* 0x0000000200007245 */ /* 0x004fc80000201000 */
[----:B------:R-:W-:-:S07]  /*37d0*/  F2FP.F16.F32.PACK_AB R0, RZ, R0 ;  /* 0x00000000ff00723e */ /* 0x000fce00000000ff */
.L_x_34222:
[----:B-----5:R-:W-:Y:S01]  /*37e0*/  HADD2.F32 R19, -RZ, R19.H0_H0 ;  /* 0x20000013ff137230 */ /* 0x020fe20000004100 */
[----:B------:R-:W0:Y:S01]  /*37f0*/  LDCU.64 UR6, c[0x0][0x5e8] ;  /* 0x0000bd00ff0677ac */ /* 0x000e220008000a00 */
[----:B------:R-:W-:Y:S01]  /*3800*/  HADD2.F32 R0, -RZ, R0.H0_H0 ;  /* 0x20000000ff007230 */ /* 0x000fe20000004100 */
[----:B------:R-:W-:-:S03]  /*3810*/  ULOP3.LUT UR4, UR40, 0xff, URZ, 0xc0, !UPT ;  /* 0x000000ff28047892 */ /* 0x000fc6000f8ec0ff */
[----:B------:R-:W2:Y:S01]  /*3820*/  MUFU.LG2 R19, R19 ;  /* 0x0000001300137308 */ /* 0x000ea20000000c00 */
[----:B------:R-:W-:Y:S01]  /*3830*/  UISETP.GT.AND UP0, UPT, UR4, 0x9, UPT ;  /* 0x000000090400788c */ /* 0x000fe2000bf04270 */
[----:B01----:R-:W-:Y:S01]  /*3840*/  IADD3 R2, P0, PT, R16, UR6, RZ ;  /* 0x0000000610027c10 */ /* 0x003fe2000ff1e0ff */
[----:B--2---:R-:W-:-:S04]  /*3850*/  FMUL.FTZ R0, R0, R19 ;  /* 0x0000001300007220 */ /* 0x004fc80000410000 */
[----:B------:R-:W-:Y:S02]  /*3860*/  IMAD.X R3, RZ, RZ, UR7, P0 ;  /* 0x00000007ff037e24 */ /* 0x000fe400080e06ff */
        /* <DEDUP_REMOVED lines=15> */
.L_x_34254:
[----:B------:R-:W-:-:S06]  /*3960*/  HADD2.F32 R5, -RZ, R4.H0_H0 ;  /* 0x20000004ff057230 */ /* 0x000fcc0000004100 */
[----:B------:R-:W0:Y:S02]  /*3970*/  F2I.S64.TRUNC R4, R5 ;  /* 0x0000000500047311 */ /* 0x000e24000020d900 */
[----:B0-----:R1:W-:Y:S01]  /*3980*/  STG.E.U8 desc[UR36][R2.64], R4 ;  /* 0x0000000402007986 */ /* 0x0013e2000c101124 */
[----:B------:R-:W-:Y:S05]  /*3990*/  BRA `(.L_x_34256) ;  /* 0x0000000c00707947 */ /* 0x000fea0003800000 */
.L_x_34253:
        /* <DEDUP_REMOVED lines=10> */
.L_x_34258:
[----:B------:R-:W-:-:S04]  /*3a40*/  HADD2.F32 R4, -RZ, R4.H0_H0 ;  /* 0x20000004ff047230 */ /* 0x000fc80000004100 */
[----:B------:R-:W0:Y:S02]  /*3a50*/  F2I.FTZ.TRUNC.NTZ R5, R4 ;  /* 0x0000000400057305 */ /* 0x000e24000021f100 */
[----:B0-----:R3:W-:Y:S01]  /*3a60*/  STG.E desc[UR36][R2.64], R5 ;  /* 0x0000000502007986 */ /* 0x0017e2000c101924 */
[----:B------:R-:W-:Y:S05]  /*3a70*/  BRA `(.L_x_34256) ;  /* 0x0000000c00387947 */ /* 0x000fea0003800000 */
.L_x_34257:
[----:B------:R-:W-:-:S04]  /*3a80*/  HADD2.F32 R4, -RZ, R4.H0_H0 ;  /* 0x20000004ff047230 */ /* 0x000fc80000004100 */
[----:B------:R-:W0:Y:S02]  /*3a90*/  F2I.FTZ.TRUNC.NTZ R5, R4 ;  /* 0x0000000400057305 */ /* 0x000e24000021f100 */
[----:B0-----:R2:W-:Y:S01]  /*3aa0*/  STG.E.U16 desc[UR36][R2.64], R5 ;  /* 0x0000000502007986 */ /* 0x0015e2000c101524 */
[----:B------:R-:W-:Y:S05]  /*3ab0*/  BRA `(.L_x_34256) ;  /* 0x0000000c00287947 */ /* 0x000fea0003800000 */
.L_x_34252:
        /* <DEDUP_REMOVED lines=9> */
.L_x_34260:
[----:B------:R0:W-:Y:S01]  /*3b50*/  STG.E.U16 desc[UR36][R2.64], R4 ;  /* 0x0000000402007986 */ /* 0x0001e2000c101524 */
[----:B------:R-:W-:Y:S05]  /*3b60*/  BRA `(.L_x_34256) ;  /* 0x0000000800fc7947 */ /* 0x000fea0003800000 */
.L_x_34259:
        /* <DEDUP_REMOVED lines=10> */
.L_x_34262:
[----:B------:R-:W-:-:S05]  /*3c10*/  HADD2.F32 R0, -RZ, R4.H0_H0 ;  /* 0x20000004ff007230 */ /* 0x000fca0000004100 */
[----:B------:R-:W-:-:S04]  /*3c20*/  F2FP.F16.F32.PACK_AB R0, RZ, R0 ;  /* 0x00000000ff00723e */ /* 0x000fc800000000ff */
[----:B------:R-:W-:-:S05]  /*3c30*/  PRMT R0, R0, 0x5410, RZ ;  /* 0x0000541000007816 */ /* 0x000fca00000000ff */
[----:B------:R0:W-:Y:S01]  /*3c40*/  STG.E desc[UR36][R2.64], R0 ;  /* 0x0000000002007986 */ /* 0x0001e2000c101924 */
[----:B------:R-:W-:Y:S05]  /*3c50*/  BRA `(.L_x_34256) ;  /* 0x0000000800c07947 */ /* 0x000fea0003800000 */
.L_x_34261:
[----:B------:R-:W-:-:S05]  /*3c60*/  HADD2.F32 R4, -RZ, R4.H0_H0 ;  /* 0x20000004ff047230 */ /* 0x000fca0000004100 */
[----:B------:R-:W-:-:S06]  /*3c70*/  FMUL.FTZ R4, R4, 1 ;  /* 0x3f80000004047820 */ /* 0x000fcc0000410000 */
[----:B------:R-:W0:Y:S02]  /*3c80*/  F2F.F64.F32 R4, R4 ;  /* 0x0000000400047310 */ /* 0x000e240000201800 */
[----:B0-----:R0:W-:Y:S01]  /*3c90*/  STG.E.64 desc[UR36][R2.64], R4 ;  /* 0x0000000402007986 */ /* 0x0011e2000c101b24 */
[----:B------:R-:W-:Y:S05]  /*3ca0*/  BRA `(.L_x_34256) ;  /* 0x0000000800ac7947 */ /* 0x000fea0003800000 */
.L_x_34251:
        /* <DEDUP_REMOVED lines=13> */
.L_x_34265:
[----:B------:R-:W-:Y:S01]  /*3d80*/  HADD2.F32 R4, -RZ, R4.H0_H0 ;  /* 0x20000004ff047230 */ /* 0x000fe20000004100 */
[----:B------:R-:W-:-:S04]  /*3d90*/  CS2R R6, SRZ ;  /* 0x0000000000067805 */ /* 0x000fc8000001ff00 */
[----:B------:R-:W-:-:S06]  /*3da0*/  FMUL.FTZ R4, R4, 1 ;  /* 0x3f80000004047820 */ /* 0x000fcc0000410000 */
[----:B------:R-:W0:Y:S02]  /*3db0*/  F2F.F64.F32 R4, R4 ;  /* 0x0000000400047310 */ /* 0x000e240000201800 */
[----:B0-----:R0:W-:Y:S01]  /*3dc0*/  STG.E.128 desc[UR36][R2.64], R4 ;  /* 0x0000000402007986 */ /* 0x0011e2000c101d24 */
[----:B------:R-:W-:Y:S05]  /*3dd0*/  BRA `(.L_x_34256) ;  /* 0x0000000800607947 */ /* 0x000fea0003800000 */
.L_x_34264:
        /* <DEDUP_REMOVED lines=19> */
.L_x_34269:
[----:B------:R-:W-:Y:S05]  /*3f10*/  BSYNC.RECONVERGENT B0 ;  /* 0x0000000000007941 */ /* 0x000fea0003800200 */
.L_x_34268:
[----:B------:R-:W-:-:S05]  /*3f20*/  LOP3.LUT R5, R0, 0x80, R5, 0xf8, !PT ;  /* 0x0000008000057812 */ /* 0x000fca00078ef805 */
[----:B------:R0:W-:Y:S01]  /*3f30*/  STG.E.U8 desc[UR36][R2.64], R5 ;  /* 0x0000000502007986 */ /* 0x0001e2000c101124 */
[----:B------:R-:W-:Y:S05]  /*3f40*/  BRA `(.L_x_34256) ;  /* 0x0000000800047947 */ /* 0x000fea0003800000 */
.L_x_34267:
        /* <DEDUP_REMOVED lines=15> */
.L_x_34271:
[----:B------:R-:W-:Y:S05]  /*4040*/  BSYNC.RECONVERGENT B0 ;  /* 0x0000000000007941 */ /* 0x000fea0003800200 */
.L_x_34270:
[----:B------:R-:W-:-:S05]  /*4050*/  LOP3.LUT R5, R0, 0x80, R5, 0xf8, !PT ;  /* 0x0000008000057812 */ /* 0x000fca00078ef805 */
[----:B------:R0:W-:Y:S01]  /*4060*/  STG.E.U8 desc[UR36][R2.64], R5 ;  /* 0x0000000502007986 */ /* 0x0001e2000c101124 */
[----:B------:R-:W-:Y:S05]  /*4070*/  BRA `(.L_x_34256) ;  /* 0x0000000400b87947 */ /* 0x000fea0003800000 */
.L_x_34266:
[----:B------:R-:W-:-:S05]  /*4080*/  HADD2.F32 R0, -RZ, R4.H0_H0 ;  /* 0x20000004ff007230 */ /* 0x000fca0000004100 */
[----:B------:R-:W-:-:S05]  /*4090*/  F2FP.BF16.F32.PACK_AB R0, RZ, R0 ;  /* 0x00000000ff00723e */ /* 0x000fca00000010ff */
[----:B------:R0:W-:Y:S01]  /*40a0*/  STG.E.U16 desc[UR36][R2.64], R0 ;  /* 0x0000000002007986 */ /* 0x0001e2000c101524 */
[----:B------:R-:W-:Y:S05]  /*40b0*/  BRA `(.L_x_34256) ;  /* 0x0000000400a87947 */ /* 0x000fea0003800000 */
.L_x_34263:
        /* <DEDUP_REMOVED lines=12> */
.L_x_34274:
        /* <DEDUP_REMOVED lines=13> */
.L_x_34277:
[----:B------:R-:W-:-:S04]  /*4250*/  SHF.R.U32.HI R0, RZ, 0x14, R5 ;  /* 0x00000014ff007819 */ /* 0x000fc80000011605 */
[----:B------:R-:W-:-:S04]  /*4260*/  LOP3.LUT R0, R0, 0x1, RZ, 0xc0, !PT ;  /* 0x0000000100007812 */ /* 0x000fc800078ec0ff */
[----:B------:R-:W-:-:S04]  /*4270*/  IADD3 R0, PT, PT, R5, 0x487ffff, R0 ;  /* 0x0487ffff05007810 */ /* 0x000fc80007ffe000 */
[----:B------:R-:W-:-:S04]  /*4280*/  SHF.R.U32.HI R0, RZ, 0x14, R0 ;  /* 0x00000014ff007819 */ /* 0x000fc80000011600 */
[----:B------:R-:W-:-:S07]  /*4290*/  LOP3.LUT R4, R0, 0xff, RZ, 0xc0, !PT ;  /* 0x000000ff00047812 */ /* 0x000fce00078ec0ff */
.L_x_34278:
[----:B------:R-:W-:-:S04]  /*42a0*/  SHF.R.U32.HI R5, RZ, 0x18, R5 ;  /* 0x00000018ff057819 */ /* 0x000fc80000011605 */
[----:B------:R-:W-:-:S04]  /*42b0*/  LOP3.LUT R4, R4, 0x80, R5, 0xf8, !PT ;  /* 0x0000008004047812 */ /* 0x000fc800078ef805 */
[----:B------:R-:W-:-:S07]  /*42c0*/  PRMT R0, R4, 0x7610, R0 ;  /* 0x0000761004007816 */ /* 0x000fce0000000000 */
.L_x_34276:
[----:B------:R-:W-:Y:S05]  /*42d0*/  BSYNC.RECONVERGENT B0 ;  /* 0x0000000000007941 */ /* 0x000fea0003800200 */
.L_x_34275:
[----:B------:R0:W-:Y:S01]  /*42e0*/  STG.E.U8 desc[UR36][R2.64], R0 ;  /* 0x0000000002007986 */ /* 0x0001e2000c101124 */
[----:B------:R-:W-:Y:S05]  /*42f0*/  BRA `(.L_x_34256) ;  /* 0x0000000400187947 */ /* 0x000fea0003800000 */
.L_x_34273:
        /* <DEDUP_REMOVED lines=13> */
.L_x_34281:
[----:B------:R-:W-:-:S04]  /*43d0*/  SHF.R.U32.HI R0, RZ, 0x15, R5 ;  /* 0x00000015ff007819 */ /* 0x000fc80000011605 */
[----:B------:R-:W-:-:S04]  /*43e0*/  LOP3.LUT R0, R0, 0x1, RZ, 0xc0, !PT ;  /* 0x0000000100007812 */ /* 0x000fc800078ec0ff */
[----:B------:R-:W-:-:S04]  /*43f0*/  IADD3 R0, PT, PT, R5, 0x88fffff, R0 ;  /* 0x088fffff05007810 */ /* 0x000fc80007ffe000 */
[----:B------:R-:W-:-:S04]  /*4400*/  SHF.R.U32.HI R0, RZ, 0x15, R0 ;  /* 0x00000015ff007819 */ /* 0x000fc80000011600 */
[----:B------:R-:W-:-:S07]  /*4410*/  LOP3.LUT R4, R0, 0xff, RZ, 0xc0, !PT ;  /* 0x000000ff00047812 */ /* 0x000fce00078ec0ff */
.L_x_34282:
[----:B------:R-:W-:-:S04]  /*4420*/  SHF.R.U32.HI R5, RZ, 0x18, R5 ;  /* 0x00000018ff057819 */ /* 0x000fc80000011605 */
[----:B------:R-:W-:-:S04]  /*4430*/  LOP3.LUT R4, R4, 0x80, R5, 0xf8, !PT ;  /* 0x0000008004047812 */ /* 0x000fc800078ef805 */
[----:B------:R-:W-:-:S07]  /*4440*/  PRMT R0, R4, 0x7610, R0 ;  /* 0x0000761004007816 */ /* 0x000fce0000000000 */
.L_x_34280:
[----:B------:R-:W-:Y:S05]  /*4450*/  BSYNC.RECONVERGENT B0 ;  /* 0x0000000000007941 */ /* 0x000fea0003800200 */
.L_x_34279:
[----:B------:R0:W-:Y:S01]  /*4460*/  STG.E.U8 desc[UR36][R2.64], R0 ;  /* 0x0000000002007986 */ /* 0x0001e2000c101124 */
[----:B------:R-:W-:Y:S05]  /*4470*/  BRA `(.L_x_34256) ;  /* 0x0000000000b87947 */ /* 0x000fea0003800000 */
.L_x_34272:
[----:B------:R-:W-:-:S09]  /*4480*/  UISETP.NE.AND UP0, UPT, UR4, 0x1c, UPT ;  /* 0x0000001c0400788c */ /* 0x000fd2000bf05270 */
[----:B------:R-:W-:Y:S05]  /*4490*/  BRA.U !UP0, `(.L_x_34283) ;  /* 0x0000000108a47547 */ /* 0x000fea000b800000 */
[----:B------:R-:W-:-:S09]  /*44a0*/  UISETP.NE.AND UP0, UPT, UR4, 0x1d, UPT ;  /* 0x0000001d0400788c */ /* 0x000fd2000bf05270 */
[----:B------:R-:W-:Y:S05]  /*44b0*/  BRA.U !UP0, `(.L_x_34284) ;  /* 0x00000001088c7547 */ /* 0x000fea000b800000 */
[----:B------:R-:W-:-:S09]  /*44c0*/  UISETP.NE.AND UP0, UPT, UR4, 0x2c, UPT ;  /* 0x0000002c0400788c */ /* 0x000fd2000bf05270 */
[----:B------:R-:W-:Y:S05]  /*44d0*/  BRA.U !UP0, `(.L_x_34285) ;  /* 0x0000000108447547 */ /* 0x000fea000b800000 */
.L_x_34255:
        /* <DEDUP_REMOVED lines=8> */
[----:B0-----:R-:W-:Y:S01]  /*4560*/  MOV R4, UR6 ;  /* 0x0000000600047c02 */ /* 0x001fe20008000f00 */
[----:B------:R-:W-:-:S02]  /*4570*/  IMAD.U32 R5, RZ, RZ, UR7 ;  /* 0x00000007ff057e24 */ /* 0x000fc4000f8e00ff */
[----:B---3--:R-:W-:Y:S02]  /*4580*/  IMAD.U32 R6, RZ, RZ, UR8 ;  /* 0x00000008ff067e24 */ /* 0x008fe4000f8e00ff */
[----:B------:R-:W-:Y:S02]  /*4590*/  IMAD.U32 R7, RZ, RZ, UR9 ;  /* 0x00000009ff077e24 */ /* 0x000fe4000f8e00ff */
[----:B----4-:R-:W-:Y:S01]  /*45a0*/  IMAD.U32 R10, RZ, RZ, UR4 ;  /* 0x00000004ff0a7e24 */ /* 0x010fe2000f8e00ff */
[----:B-1----:R-:W-:-:S07]  /*45b0*/  MOV R11, UR5 ;  /* 0x00000005000b7c02 */ /* 0x002fce0008000f00 */
[----:B------:R-:W-:-:S07]  /*45c0*/  LEPC R20, `(.L_x_34286) ;  /* 0x000000001014794e */ /* 0x000fce0000000000 */
[----:B--2---:R-:W-:Y:S05]  /*45d0*/  CALL.ABS.NOINC R2 ;  /* 0x0000000002007343 */ /* 0x004fea0003c00000 */
.L_x_34286:
[----:B------:R-:W-:Y:S05]  /*45e0*/  BRA `(.L_x_34256) ;  /* 0x00000000005c7947 */ /* 0x000fea0003800000 */
.L_x_34285:
        /* <DEDUP_REMOVED lines=16> */
.L_x_34284:
[----:B------:R-:W-:-:S06]  /*46f0*/  HADD2.F32 R4, -RZ, R4.H0_H0 ;  /* 0x20000004ff047230 */ /* 0x000fcc0000004100 */
[----:B------:R-:W0:Y:S02]  /*4700*/  F2I.U64.TRUNC R4, R4 ;  /* 0x0000000400047311 */ /* 0x000e24000020d800 */
[----:B0-----:R0:W-:Y:S01]  /*4710*/  STG.E.64 desc[UR36][R2.64], R4 ;  /* 0x0000000402007986 */ /* 0x0011e2000c101b24 */
[----:B------:R-:W-:Y:S05]  /*4720*/  BRA `(.L_x_34256) ;  /* 0x00000000000c7947 */ /* 0x000fea0003800000 */
.L_x_34283:
[----:B------:R-:W-:-:S04]  /*4730*/  HADD2.F32 R4, -RZ, R4.H0_H0 ;  /* 0x20000004ff047230 */ /* 0x000fc80000004100 */
[----:B------:R-:W0:Y:S02]  /*4740*/  F2I.FTZ.U32.TRUNC.NTZ R5, R4 ;  /* 0x0000000400057305 */ /* 0x000e24000021f000 */
[----:B0-----:R0:W-:Y:S02]  /*4750*/  STG.E desc[UR36][R2.64], R5 ;  /* 0x0000000502007986 */ /* 0x0011e4000c101924 */
.L_x_34256:
[----:B------:R-:W-:-:S07]  /*4760*/  VIADD R17, R17, 0x80 ;  /* 0x0000008011117836 */ /* 0x000fce0000000000 */
.L_x_34181:
[----:B------:R-:W-:Y:S05]  /*4770*/  BSYNC.RECONVERGENT B6 ;  /* 0x0000000000067941 */ /* 0x000fea0003800200 */
.L_x_34180:
[----:B------:R-:W5:Y:S01]  /*4780*/  LDCU UR4, c[0x0][0x380] ;  /* 0x00007000ff0477ac */ /* 0x000f620008000800 */
[----:B------:R-:W-:Y:S01]  /*4790*/  BSSY.RECONVERGENT B6, `(.L_x_34287) ;  /* 0x0000467000067945 */ /* 0x000fe20003800200 */
[----:B-----5:R-:W-:-:S13]  /*47a0*/  ISETP.GE.AND P0, PT, R17, UR4, PT ;  /* 0x0000000411007c0c */ /* 0x020fda000bf06270 */
[----:B------:R-:W-:Y:S05]  /*47b0*/  @P0 BRA `(.L_x_34288) ;  /* 0x0000004400900947 */ /* 0x000fea0003800000 */
[----:B------:R-:W5:Y:S01]  /*47c0*/  LDCU UR4, c[0x0][0x388] ;  /* 0x00007100ff0477ac */ /* 0x000f620008000800 */
[----:B0-----:R-:W-:Y:S02]  /*47d0*/  HFMA2 R0, -RZ, RZ, 0, 0 ;  /* 0x00000000ff007431 */ /* 0x001fe400000001ff */
[----:B------:R-:W-:Y:S02]  /*47e0*/  IMAD.MOV.U32 R18, RZ, RZ, RZ ;  /* 0x000000ffff127224 */ /* 0x000fe400078e00ff */
        /* <DEDUP_REMOVED lines=351> */
.L_x_34289:
        /* <DEDUP_REMOVED lines=19> */
.L_x_34293:
[----:B------:R-:W2:Y:S02]  /*5f10*/  LDG.E.U8 R2, desc[UR36][R2.64] ;  /* 0x0000002402027981 */ /* 0x000ea4000c1e1100 */
[----:B--2---:R-:W-:-:S04]  /*5f20*/  I2FP.F32.U32 R0, R2 ;  /* 0x0000000200007245 */ /* 0x004fc80000201000 */
[----:B------:R-:W-:-:S04]  /*5f30*/  F2FP.F16.F32.PACK_AB R0, RZ, R0 ;  /* 0x00000000ff00723e */ /* 0x000fc800000000ff */
[----:B------:R-:W-:Y:S01]  /*5f40*/  PRMT R19, R0, 0x7610, R19 ;  /* 0x0000761000137816 */ /* 0x000fe20000000013 */
[----:B------:R-:W-:Y:S06]  /*5f50*/  BRA `(.L_x_34295) ;  /* 0x0000000c00d47947 */ /* 0x000fec0003800000 */
.L_x_34292:
        /* <DEDUP_REMOVED lines=11> */
.L_x_34297:
[----:B------:R-:W2:Y:S02]  /*6010*/  LDG.E R2, desc[UR36][R2.64] ;  /* 0x0000002402027981 */ /* 0x000ea4000c1e1900 */
[----:B--2---:R-:W-:-:S04]  /*6020*/  I2FP.F32.S32 R0, R2 ;  /* 0x0000000200007245 */ /* 0x004fc80000201400 */
[----:B------:R-:W-:-:S04]  /*6030*/  F2FP.F16.F32.PACK_AB R0, RZ, R0 ;  /* 0x00000000ff00723e */ /* 0x000fc800000000ff */
[----:B------:R-:W-:Y:S01]  /*6040*/  PRMT R19, R0, 0x7610, R19 ;  /* 0x0000761000137816 */ /* 0x000fe20000000013 */
[----:B------:R-:W-:Y:S06]  /*6050*/  BRA `(.L_x_34295) ;  /* 0x0000000c00947947 */ /* 0x000fec0003800000 */
.L_x_34296:
[----:B------:R-:W2:Y:S02]  /*6060*/  LDG.E.U16 R2, desc[UR36][R2.64] ;  /* 0x0000002402027981 */ /* 0x000ea4000c1e1500 */
[----:B--2---:R-:W0:Y:S02]  /*6070*/  I2F.S16 R0, R2 ;  /* 0x0000000200007306 */ /* 0x004e240000101400 */
[----:B0-----:R-:W-:-:S04]  /*6080*/  F2FP.F16.F32.PACK_AB R0, RZ, R0 ;  /* 0x00000000ff00723e */ /* 0x001fc800000000ff */
[----:B------:R-:W-:Y:S01]  /*6090*/  PRMT R19, R0, 0x7610, R19 ;  /* 0x0000761000137816 */ /* 0x000fe20000000013 */
[----:B------:R-:W-:Y:S06]  /*60a0*/  BRA `(.L_x_34295) ;  /* 0x0000000c00807947 */ /* 0x000fec0003800000 */
.L_x_34291:
        /* <DEDUP_REMOVED lines=9> */
.L_x_34299:
[----:B------:R1:W5:Y:S01]  /*6140*/  LDG.E.U16 R19, desc[UR36][R2.64] ;  /* 0x0000002402137981 */ /* 0x000362000c1e1500 */
[----:B------:R-:W-:Y:S05]  /*6150*/  BRA `(.L_x_34295) ;  /* 0x0000000c00547947 */ /* 0x000fea0003800000 */
.L_x_34298:
        /* <DEDUP_REMOVED lines=9> */
.L_x_34301:
[----:B------:R0:W5:Y:S01]  /*61f0*/  LDG.E.U16 R19, desc[UR36][R2.64] ;  /* 0x0000002402137981 */ /* 0x000162000c1e1500 */
[----:B------:R-:W-:Y:S05]  /*6200*/  BRA `(.L_x_34295) ;  /* 0x0000000c00287947 */ /* 0x000fea0003800000 */
.L_x_34300:
        /* <DEDUP_REMOVED lines=13> */
.L_x_34290:
        /* <DEDUP_REMOVED lines=14> */
.L_x_34304:
        /* <DEDUP_REMOVED lines=13> */
.L_x_34303:
        /* <DEDUP_REMOVED lines=27> */
.L_x_34306:
        /* <DEDUP_REMOVED lines=14> */
.L_x_34305:
[----:B------:R-:W2:Y:S02]  /*6720*/  LDG.E.U16 R0, desc[UR36][R2.64] ;  /* 0x0000002402007981 */ /* 0x000ea4000c1e1500 */
[----:B--2---:R-:W-:-:S05]  /*6730*/  IMAD.U32 R0, R0, 0x10000, RZ ;  /* 0x0001000000007824 */ /* 0x004fca00078e00ff */
[----:B------:R-:W-:-:S04]  /*6740*/  F2FP.F16.F32.PACK_AB R0, RZ, R0 ;  /* 0x00000000ff00723e */ /* 0x000fc800000000ff */
[----:B------:R-:W-:Y:S01]  /*6750*/  PRMT R19, R0, 0x7610, R19 ;  /* 0x0000761000137816 */ /* 0x000fe20000000013 */
[----:B------:R-:W-:Y:S06]  /*6760*/  BRA `(.L_x_34295) ;  /* 0x0000000400d07947 */ /* 0x000fec0003800000 */
.L_x_34302:
        /* <DEDUP_REMOVED lines=13> */
.L_x_34309:
        /* <DEDUP_REMOVED lines=21> */
.L_x_34313:
[----:B------:R-:W-:Y:S05]  /*6990*/  BSYNC.RECONVERGENT B1 ;  /* 0x0000000000017941 */ /* 0x000fea0003800200 */
.L_x_34312:
[----:B------:R-:W-:Y:S01]  /*69a0*/  IMAD.SHL.U32 R0, R0, 0x100000, RZ ;  /* 0x0010000000007824 */ /* 0x000fe200078e00ff */
[----:B------:R-:W-:-:S04]  /*69b0*/  LEA R2, R2, 0x3b800000, 0x17 ;  /* 0x3b80000002027811 */ /* 0x000fc800078eb8ff */
[----:B------:R-:W-:-:S07]  /*69c0*/  LOP3.LUT R0, R2, R0, R7, 0xfe, !PT ;  /* 0x0000000002007212 */ /* 0x000fce00078efe07 */
.L_x_34311:
[----:B------:R-:W-:Y:S05]  /*69d0*/  BSYNC.RECONVERGENT B0 ;  /* 0x0000000000007941 */ /* 0x000fea0003800200 */
.L_x_34310:
[----:B------:R-:W-:-:S04]  /*69e0*/  F2FP.F16.F32.PACK_AB R0, RZ, R0 ;  /* 0x00000000ff00723e */ /* 0x000fc800000000ff */
[----:B------:R-:W-:Y:S01]  /*69f0*/  PRMT R19, R0, 0x7610, R19 ;  /* 0x0000761000137816 */ /* 0x000fe20000000013 */
[----:B------:R-:W-:Y:S06]  /*6a00*/  BRA `(.L_x_34295) ;  /* 0x0000000400287947 */ /* 0x000fec0003800000 */
.L_x_34308:
        /* <DEDUP_REMOVED lines=21> */
.L_x_34317:
[----:B------:R-:W-:Y:S05]  /*6b60*/  BSYNC.RECONVERGENT B1 ;  /* 0x0000000000017941 */ /* 0x000fea0003800200 */
.L_x_34316:
[----:B------:R-:W-:Y:S01]  /*6b70*/  IMAD.SHL.U32 R0, R0, 0x200000, RZ ;  /* 0x0020000000007824 */ /* 0x000fe200078e00ff */
[----:B------:R-:W-:-:S04]  /*6b80*/  LEA R2, R2, 0x37800000, 0x17 ;  /* 0x3780000002027811 */ /* 0x000fc800078eb8ff */
[----:B------:R-:W-:-:S07]  /*6b90*/  LOP3.LUT R0, R2, R0, R7, 0xfe, !PT ;  /* 0x0000000002007212 */ /* 0x000fce00078efe07 */
.L_x_34315:
[----:B------:R-:W-:Y:S05]  /*6ba0*/  BSYNC.RECONVERGENT B0 ;  /* 0x0000000000007941 */ /* 0x000fea0003800200 */
.L_x_34314:
[----:B------:R-:W-:-:S04]  /*6bb0*/  F2FP.F16.F32.PACK_AB R0, RZ, R0 ;  /* 0x00000000ff00723e */ /* 0x000fc800000000ff */
[----:B------:R-:W-:Y:S01]  /*6bc0*/  PRMT R19, R0, 0x7610, R19 ;  /* 0x0000761000137816 */ /* 0x000fe20000000013 */
[----:B------:R-:W-:Y:S06]  /*6bd0*/  BRA `(.L_x_34295) ;  /* 0x0000000000b47947 */ /* 0x000fec0003800000 */
.L_x_34307:
        /* <DEDUP_REMOVED lines=14> */
.L_x_34321:
[----:B------:R-:W-:Y:S05]  /*6cc0*/  BSYNC.RECONVERGENT B0 ;  /* 0x0000000000007941 */ /* 0x000fea0003800200 */
.L_x_34320:
[----:B------:R-:W-:-:S04]  /*6cd0*/  F2FP.F16.F32.PACK_AB R0, RZ, R0 ;  /* 0x00000000ff00723e */ /* 0x000fc800000000ff */
[----:B------:R-:W-:Y:S01]  /*6ce0*/  PRMT R19, R0, 0x7610, R19 ;  /* 0x0000761000137816 */ /* 0x000fe20000000013 */
[----:B------:R-:W-:Y:S06]  /*6cf0*/  BRA `(.L_x_34295) ;  /* 0x00000000006c7947 */ /* 0x000fec0003800000 */
.L_x_34294:
        /* <DEDUP_REMOVED lines=16> */
.L_x_34322:
[----:B------:R-:W-:Y:S01]  /*6e00*/  PRMT R19, RZ, 0x7610, R19 ;  /* 0x00007610ff137816 */ /* 0x000fe20000000013 */
[----:B------:R-:W-:Y:S06]  /*6e10*/  BRA `(.L_x_34295) ;  /* 0x0000000000247947 */ /* 0x000fec0003800000 */
.L_x_34319:
[----:B------:R-:W2:Y:S02]  /*6e20*/  LDG.E.64 R2, desc[UR36][R2.64] ;  /* 0x0000002402027981 */ /* 0x000ea4000c1e1b00 */
[----:B--2---:R-:W0:Y:S02]  /*6e30*/  I2F.U64 R0, R2 ;  /* 0x0000000200007312 */ /* 0x004e240000301000 */
[----:B0-----:R-:W-:-:S04]  /*6e40*/  F2FP.F16.F32.PACK_AB R0, RZ, R0 ;  /* 0x00000000ff00723e */ /* 0x001fc800000000ff */
[----:B------:R-:W-:Y:S01]  /*6e50*/  PRMT R19, R0, 0x7610, R19 ;  /* 0x0000761000137816 */ /* 0x000fe20000000013 */
[----:B------:R-:W-:Y:S06]  /*6e60*/  BRA `(.L_x_34295) ;  /* 0x0000000000107947 */ /* 0x000fec0003800000 */
.L_x_34318:
[----:B------:R-:W2:Y:S02]  /*6e70*/  LDG.E R2, desc[UR36][R2.64] ;  /* 0x0000002402027981 */ /* 0x000ea4000c1e1900 */
[----:B--2---:R-:W-:-:S04]  /*6e80*/  I2FP.F32.U32 R0, R2 ;  /* 0x0000000200007245 */ /* 0x004fc80000201000 */
[----:B------:R-:W-:-:S04]  /*6e90*/  F2FP.F16.F32.PACK_AB R0, RZ, R0 ;  /* 0x00000000ff00723e */ /* 0x000fc800000000ff */
[----:B------:R-:W-:-:S07]  /*6ea0*/  PRMT R19, R0, 0x7610, R19 ;  /* 0x0000761000137816 */ /* 0x000fce0000000013 */
.L_x_34295:
[----:B------:R-:W0:Y:S01]  /*6eb0*/  LDCU.64 UR6, c[0x0][0x5f8] ;  /* 0x0000bf00ff0677ac */ /* 0x000e220008000a00 */
[----:B------:R-:W-:-:S04]  /*6ec0*/  UPRMT UR4, UR40, 0x7772, URZ ;  /* 0x0000777228047896 */ /* 0x000fc800080000ff */
        /* <DEDUP_REMOVED lines=16> */
.L_x_34326:
[----:B------:R-:W2:Y:S02]  /*6fd0*/  LDG.E.U8 R2, desc[UR36][R2.64] ;  /* 0x0000002402027981 */ /* 0x000ea4000c1e1100 */
[----:B--2---:R-:W-:-:S04]  /*6fe0*/  I2FP.F32.U32 R0, R2 ;  /* 0x0000000200007245 */ /* 0x004fc80000201000 */
[----:B------:R-:W-:Y:S01]  /*6ff0*/  F2FP.F16.F32.PACK_AB R0, RZ, R0 ;  /* 0x00000000ff00723e */ /* 0x000fe200000000ff */
[----:B------:R-:W-:Y:S06]  /*7000*/  BRA `(.L_x_34328) ;  /* 0x0000000c009c7947 */ /* 0x000fec0003800000 */
.L_x_34325:
        /* <DEDUP_REMOVED lines=10> */
.L_x_34330:
[----:B------:R-:W2:Y:S02]  /*70b0*/  LDG.E R2, desc[UR36][R2.64] ;  /* 0x0000002402027981 */ /* 0x000ea4000c1e1900 */
[----:B--2---:R-:W-:-:S04]  /*70c0*/  I2FP.F32.S32 R0, R2 ;  /* 0x0000000200007245 */ /* 0x004fc80000201400 */
[----:B------:R-:W-:Y:S01]  /*70d0*/  F2FP.F16.F32.PACK_AB R0, RZ, R0 ;  /* 0x00000000ff00723e */ /* 0x000fe200000000ff */
[----:B------:R-:W-:Y:S06]  /*70e0*/  BRA `(.L_x_34328) ;  /* 0x0000000c00647947 */ /* 0x000fec0003800000 */
.L_x_34329:
[----:B------:R-:W2:Y:S02]  /*70f0*/  LDG.E.U16 R2, desc[UR36][R2.64] ;  /* 0x0000002402027981 */ /* 0x000ea4000c1e1500 */
[----:B--2---:R-:W0:Y:S02]  /*7100*/  I2F.S16 R0, R2 ;  /* 0x0000000200007306 */ /* 0x004e240000101400 */
[----:B0-----:R-:W-:Y:S01]  /*7110*/  F2FP.F16.F32.PACK_AB R0, RZ, R0 ;  /* 0x00000000ff00723e */ /* 0x001fe200000000ff */
[----:B------:R-:W-:Y:S06]  /*7120*/  BRA `(.L_x_34328) ;  /* 0x0000000c00547947 */ /* 0x000fec0003800000 */
.L_x_34324:
        /* <DEDUP_REMOVED lines=9> */
.L_x_34332:
[----:B------:R0:W5:Y:S01]  /*71c0*/  LDG.E.U16 R0, desc[UR36][R2.64] ;  /* 0x0000002402007981 */ /* 0x000162000c1e1500 */
[----:B------:R-:W-:Y:S05]  /*71d0*/  BRA `(.L_x_34328) ;  /* 0x0000000c00287947 */ /* 0x000fea0003800000 */
.L_x_34331:
        /* <DEDUP_REMOVED lines=9> */
.L_x_34334:
[----:B------:R1:W5:Y:S01]  /*7270*/  LDG.E.U16 R0, desc[UR36][R2.64] ;  /* 0x0000002402007981 */ /* 0x000362000c1e1500 */
[----:B------:R-:W-:Y:S05]  /*7280*/  BRA `(.L_x_34328) ;  /* 0x0000000800fc7947 */ /* 0x000fea0003800000 */
.L_x_34333:
        /* <DEDUP_REMOVED lines=12> */
.L_x_34323:
        /* <DEDUP_REMOVED lines=13> */
.L_x_34337:
        /* <DEDUP_REMOVED lines=12> */
.L_x_34336:
        /* <DEDUP_REMOVED lines=27> */
.L_x_34339:
        /* <DEDUP_REMOVED lines=13> */
.L_x_34338:
[----:B------:R-:W2:Y:S02]  /*7760*/  LDG.E.U16 R0, desc[UR36][R2.64] ;  /* 0x0000002402007981 */ /* 0x000ea4000c1e1500 */
[----:B--2---:R-:W-:-:S04]  /*7770*/  SHF.L.U32 R0, R0, 0x10, RZ ;  /* 0x0000001000007819 */ /* 0x004fc800000006ff */
[----:B------:R-:W-:Y:S01]  /*7780*/  F2FP.F16.F32.PACK_AB R0, RZ, R0 ;  /* 0x00000000ff00723e */ /* 0x000fe200000000ff */
[----:B------:R-:W-:Y:S06]  /*7790*/  BRA `(.L_x_34328) ;  /* 0x0000000400b87947 */ /* 0x000fec0003800000 */
.L_x_34335:
        /* <DEDUP_REMOVED lines=12> */
.L_x_34342:
        /* <DEDUP_REMOVED lines=21> */
.L_x_34346:
[----:B------:R-:W-:Y:S05]  /*79b0*/  BSYNC.RECONVERGENT B1 ;  /* 0x0000000000017941 */ /* 0x000fea0003800200 */
.L_x_34345:
[----:B------:R-:W-:Y:S02]  /*79c0*/  SHF.L.U32 R0, R0, 0x14, RZ ;  /* 0x0000001400007819 */ /* 0x000fe400000006ff */
[----:B------:R-:W-:-:S04]  /*79d0*/  LEA R2, R2, 0x3b800000, 0x17 ;  /* 0x3b80000002027811 */ /* 0x000fc800078eb8ff */
[----:B------:R-:W-:-:S07]  /*79e0*/  LOP3.LUT R0, R2, R0, R7, 0xfe, !PT ;  /* 0x0000000002007212 */ /* 0x000fce00078efe07 */
.L_x_34344:
[----:B------:R-:W-:Y:S05]  /*79f0*/  BSYNC.RECONVERGENT B0 ;  /* 0x0000000000007941 */ /* 0x000fea0003800200 */
.L_x_34343:
[----:B------:R-:W-:Y:S01]  /*7a00*/  F2FP.F16.F32.PACK_AB R0, RZ, R0 ;  /* 0x00000000ff00723e */ /* 0x000fe200000000ff */
[----:B------:R-:W-:Y:S06]  /*7a10*/  BRA `(.L_x_34328) ;  /* 0x0000000400187947 */ /* 0x000fec0003800000 */
.L_x_34341:
        /* <DEDUP_REMOVED lines=21> */
.L_x_34350:
[----:B------:R-:W-:Y:S05]  /*7b70*/  BSYNC.RECONVERGENT B1 ;  /* 0x0000000000017941 */ /* 0x000fea0003800200 */
.L_x_34349:
[----:B------:R-:W-:Y:S02]  /*7b80*/  SHF.L.U32 R0, R0, 0x15, RZ ;  /* 0x0000001500007819 */ /* 0x000fe400000006ff */
[----:B------:R-:W-:-:S04]  /*7b90*/  LEA R2, R2, 0x37800000, 0x17 ;  /* 0x3780000002027811 */ /* 0x000fc800078eb8ff */
[----:B------:R-:W-:-:S07]  /*7ba0*/  LOP3.LUT R0, R2, R0, R7, 0xfe, !PT ;  /* 0x0000000002007212 */ /* 0x000fce00078efe07 */
.L_x_34348:
[----:B------:R-:W-:Y:S05]  /*7bb0*/  BSYNC.RECONVERGENT B0 ;  /* 0x0000000000007941 */ /* 0x000fea0003800200 */
.L_x_34347:
[----:B------:R-:W-:Y:S01]  /*7bc0*/  F2FP.F16.F32.PACK_AB R0, RZ, R0 ;  /* 0x00000000ff00723e */ /* 0x000fe200000000ff */
[----:B------:R-:W-:Y:S06]  /*7bd0*/  BRA `(.L_x_34328) ;  /* 0x0000000000a87947 */ /* 0x000fec0003800000 */
.L_x_34340:
        /* <DEDUP_REMOVED lines=14> */
.L_x_34354:
[----:B------:R-:W-:Y:S05]  /*7cc0*/  BSYNC.RECONVERGENT B0 ;  /* 0x0000000000007941 */ /* 0x000fea0003800200 */
.L_x_34353:
[----:B------:R-:W-:Y:S01]  /*7cd0*/  F2FP.F16.F32.PACK_AB R0, RZ, R0 ;  /* 0x00000000ff00723e */ /* 0x000fe200000000ff */
[----:B------:R-:W-:Y:S06]  /*7ce0*/  BRA `(.L_x_34328) ;  /* 0x0000000000647947 */ /* 0x000fec0003800000 */
.L_x_34327:
        /* <DEDUP_REMOVED lines=15> */
[----:B--2--5:R-:W-:Y:S05]  /*7de0*/  CALL.ABS.NOINC R2 ;  /* 0x0000000002007343 */ /* 0x024fea0003c00000 */
.L_x_34355:
[----:B------:R-:W-:Y:S01]  /*7df0*/  PRMT R0, RZ, 0x7610, R0 ;  /* 0x00007610ff007816 */ /* 0x000fe20000000000 */
[----:B------:R-:W-:Y:S06]  /*7e00*/  BRA `(.L_x_34328) ;  /* 0x00000000001c7947 */ /* 0x000fec0003800000 */
.L_x_34352:
[----:B------:R-:W2:Y:S02]  /*7e10*/  LDG.E.64 R2, desc[UR36][R2.64] ;  /* 0x0000002402027981 */ /* 0x000ea4000c1e1b00 */
[----:B--2---:R-:W0:Y:S02]  /*7e20*/  I2F.U64 R0, R2 ;  /* 0x0000000200007312 */ /* 0x004e240000301000 */
[----:B0-----:R-:W-:Y:S01]  /*7e30*/  F2FP.F16.F32.PACK_AB R0, RZ, R0 ;  /* 0x00000000ff00723e */ /* 0x001fe200000000ff */
[----:B------:R-:W-:Y:S06]  /*7e40*/  BRA `(.L_x_34328) ;  /* 0x00000000000c7947 */ /* 0x000fec0003800000 */
.L_x_34351:
[----:B------:R-:W2:Y:S02]  /*7e50*/  LDG.E R2, desc[UR36][R2.64] ;  /* 0x0000002402027981 */ /* 0x000ea4000c1e1900 */
[----:B--2---:R-:W-:-:S04]  /*7e60*/  I2FP.F32.U32 R0, R2 ;  /* 0x0000000200007245 */ /* 0x004fc80000201000 */
[----:B------:R-:W-:-:S07]  /*7e70*/  F2FP.F16.F32.PACK_AB R0, RZ, R0 ;  /* 0x00000000ff00723e */ /* 0x000fce00000000ff */
.L_x_34328:
        /* <DEDUP_REMOVED lines=24> */
.L_x_34359:
[----:B------:R-:W-:-:S06]  /*8000*/  HADD2.F32 R5, -RZ, R4.H0_H0 ;  /* 0x20000004ff057230 */ /* 0x000fcc0000004100 */
[----:B------:R-:W0:Y:S02]  /*8010*/  F2I.S64.TRUNC R4, R5 ;  /* 0x0000000500047311 */ /* 0x000e24000020d900 */
[----:B0-----:R0:W-:Y:S01]  /*8020*/  STG.E.U8 desc[UR36][R2.64], R4 ;  /* 0x0000000402007986 */ /* 0x0011e2000c101124 */
[----:B------:R-:W-:Y:S05]  /*8030*/  BRA `(.L_x_34361) ;  /* 0x0000000c006c7947 */ /* 0x000fea0003800000 */
.L_x_34358:
        /* <DEDUP_REMOVED lines=10> */
.L_x_34363:
[----:B------:R-:W-:-:S04]  /*80e0*/  HADD2.F32 R4, -RZ, R4.H0_H0 ;  /* 0x20000004ff047230 */ /* 0x000fc80000004100 */
[----:B------:R-:W0:Y:S02]  /*80f0*/  F2I.FTZ.TRUNC.NTZ R5, R4 ;  /* 0x0000000400057305 */ /* 0x000e24000021f100 */
[----:B0-----:R0:W-:Y:S01]  /*8100*/  STG.E desc[UR36][R2.64], R5 ;  /* 0x0000000502007986 */ /* 0x0011e2000c101924 */
[----:B------:R-:W-:Y:S05]  /*8110*/  BRA `(.L_x_34361) ;  /* 0x0000000c00347947 */ /* 0x000fea0003800000 */
.L_x_34362:
[----:B------:R-:W-:-:S04]  /*8120*/  HADD2.F32 R4, -RZ, R4.H0_H0 ;  /* 0x20000004ff047230 */ /* 0x000fc80000004100 */
[----:B------:R-:W0:Y:S02]  /*8130*/  F2I.FTZ.TRUNC.NTZ R5, R4 ;  /* 0x0000000400057305 */ /* 0x000e24000021f100 */
[----:B0-----:R0:W-:Y:S01]  /*8140*/  STG.E.U16 desc[UR36][R2.64], R5 ;  /* 0x0000000502007986 */ /* 0x0011e2000c101524 */
[----:B------:R-:W-:Y:S05]  /*8150*/  BRA `(.L_x_34361) ;  /* 0x0000000c00247947 */ /* 0x000fea0003800000 */
.L_x_34357:
        /* <DEDUP_REMOVED lines=9> */
.L_x_34365:
[----:B------:R0:W-:Y:S01]  /*81f0*/  STG.E.U16 desc[UR36][R2.64], R4 ;  /* 0x0000000402007986 */ /* 0x0001e2000c101524 */
[----:B------:R-:W-:Y:S05]  /*8200*/  BRA `(.L_x_34361) ;  /* 0x0000000800f87947 */ /* 0x000fea0003800000 */
.L_x_34364:
        /* <DEDUP_REMOVED lines=10> */
.L_x_34367:
[----:B------:R-:W-:-:S05]  /*82b0*/  HADD2.F32 R0, -RZ, R4.H0_H0 ;  /* 0x20000004ff007230 */ /* 0x000fca0000004100 */
[----:B------:R-:W-:-:S04]  /*82c0*/  F2FP.F16.F32.PACK_AB R0, RZ, R0 ;  /* 0x00000000ff00723e */ /* 0x000fc800000000ff */
[----:B------:R-:W-:-:S05]  /*82d0*/  PRMT R0, R0, 0x5410, RZ ;  /* 0x0000541000007816 */ /* 0x000fca00000000ff */
[----:B------:R0:W-:Y:S01]  /*82e0*/  STG.E desc[UR36][R2.64], R0 ;  /* 0x0000000002007986 */ /* 0x0001e2000c101924 */
[----:B------:R-:W-:Y:S05]  /*82f0*/  BRA `(.L_x_34361) ;  /* 0x0000000800bc7947 */ /* 0x000fea0003800000 */
.L_x_34366:
[----:B------:R-:W-:-:S05]  /*8300*/  HADD2.F32 R4, -RZ, R4.H0_H0 ;  /* 0x20000004ff047230 */ /* 0x000fca0000004100 */
[----:B------:R-:W-:-:S06]  /*8310*/  FMUL.FTZ R4, R4, 1 ;  /* 0x3f80000004047820 */ /* 0x000fcc0000410000 */
[----:B------:R-:W0:Y:S02]  /*8320*/  F2F.F64.F32 R4, R4 ;  /* 0x0000000400047310 */ /* 0x000e240000201800 */
[----:B0-----:R0:W-:Y:S01]  /*8330*/  STG.E.64 desc[UR36][R2.64], R4 ;  /* 0x0000000402007986 */ /* 0x0011e2000c101b24 */
[----:B------:R-:W-:Y:S05]  /*8340*/  BRA `(.L_x_34361) ;  /* 0x0000000800a87947 */ /* 0x000fea0003800000 */
.L_x_34356:
        /* <DEDUP_REMOVED lines=14> */
.L_x_34371:
        /* <DEDUP_REMOVED lines=18> */
.L_x_34374:
[----:B------:R-:W-:-:S04]  /*8550*/  SHF.R.U32.HI R5, RZ, 0x18, R5 ;  /* 0x00000018ff057819 */ /* 0x000fc80000011605 */
[----:B------:R-:W-:-:S07]  /*8560*/  LOP3.LUT R0, R0, 0x80, R5, 0xf8, !PT ;  /* 0x0000008000007812 */ /* 0x000fce00078ef805 */
.L_x_34373:
[----:B------:R-:W-:Y:S05]  /*8570*/  BSYNC.RECONVERGENT B0 ;  /* 0x0000000000007941 */ /* 0x000fea0003800200 */
.L_x_34372:
[----:B------:R3:W-:Y:S01]  /*8580*/  STG.E.U8 desc[UR36][R2.64], R0 ;  /* 0x0000000002007986 */ /* 0x0007e2000c101124 */
[----:B------:R-:W-:Y:S05]  /*8590*/  BRA `(.L_x_34361) ;  /* 0x0000000800147947 */ /* 0x000fea0003800000 */
.L_x_34370:
        /* <DEDUP_REMOVED lines=18> */
.L_x_34377:
[----:B------:R-:W-:-:S04]  /*86c0*/  SHF.R.U32.HI R5, RZ, 0x18, R5 ;  /* 0x00000018ff057819 */ /* 0x000fc80000011605 */
[----:B------:R-:W-:-:S07]  /*86d0*/  LOP3.LUT R0, R0, 0x80, R5, 0xf8, !PT ;  /* 0x0000008000007812 */ /* 0x000fce00078ef805 */
.L_x_34376:
[----:B------:R-:W-:Y:S05]  /*86e0*/  BSYNC.RECONVERGENT B0 ;  /* 0x0000000000007941 */ /* 0x000fea0003800200 */
.L_x_34375:
[----:B------:R0:W-:Y:S01]  /*86f0*/  STG.E.U8 desc[UR36][R2.64], R0 ;  /* 0x0000000002007986 */ /* 0x0001e2000c101124 */
[----:B------:R-:W-:Y:S05]  /*8700*/  BRA `(.L_x_34361) ;  /* 0x0000000400b87947 */ /* 0x000fea0003800000 */
.L_x_34369:
        /* <DEDUP_REMOVED lines=22> */
.L_x_34379:
[----:B------:R-:W-:-:S06]  /*8870*/  HADD2.F32 R4, -RZ, R4.H0_H0 ;  /* 0x20000004ff047230 */ /* 0x000fcc0000004100 */
[----:B------:R-:W0:Y:S02]  /*8880*/  F2I.U64.TRUNC R4, R4 ;  /* 0x0000000400047311 */ /* 0x000e24000020d800 */
[----:B0-----:R1:W-:Y:S01]  /*8890*/  STG.E.64 desc[UR36][R2.64], R4 ;  /* 0x0000000402007986 */ /* 0x0013e2000c101b24 */
[----:B------:R-:W-:Y:S05]  /*88a0*/  BRA `(.L_x_34361) ;  /* 0x0000000400507947 */ /* 0x000fea0003800000 */
.L_x_34378:
[----:B------:R-:W-:-:S04]  /*88b0*/  HADD2.F32 R4, -RZ, R4.H0_H0 ;  /* 0x20000004ff047230 */ /* 0x000fc80000004100 */
[----:B------:R-:W0:Y:S02]  /*88c0*/  F2I.FTZ.U32.TRUNC.NTZ R5, R4 ;  /* 0x0000000400057305 */ /* 0x000e24000021f000 */
[----:B0-----:R0:W-:Y:S01]  /*88d0*/  STG.E desc[UR36][R2.64], R5 ;  /* 0x0000000502007986 */ /* 0x0011e2000c101924 */
[----:B------:R-:W-:Y:S05]  /*88e0*/  BRA `(.L_x_34361) ;  /* 0x0000000400407947 */ /* 0x000fea0003800000 */
.L_x_34368:
        /* <DEDUP_REMOVED lines=11> */
.L_x_34381:
[----:B------:R-:W-:Y:S01]  /*89a0*/  HADD2.F32 R4, -RZ, R4.H0_H0 ;  /* 0x20000004ff047230 */ /* 0x000fe20000004100 */
[----:B------:R-:W-:-:S04]  /*89b0*/  CS2R R6, SRZ ;  /* 0x0000000000067805 */ /* 0x000fc8000001ff00 */
[----:B------:R-:W-:-:S06]  /*89c0*/  FMUL.FTZ R4, R4, 1 ;  /* 0x3f80000004047820 */ /* 0x000fcc0000410000 */
[----:B------:R-:W0:Y:S02]  /*89d0*/  F2F.F64.F32 R4, R4 ;  /* 0x0000000400047310 */ /* 0x000e240000201800 */
[----:B0-----:R0:W-:Y:S01]  /*89e0*/  STG.E.128 desc[UR36][R2.64], R4 ;  /* 0x0000000402007986 */ /* 0x0011e2000c101d24 */
[----:B------:R-:W-:Y:S05]  /*89f0*/  BRA `(.L_x_34361) ;  /* 0x0000000000fc7947 */ /* 0x000fea0003800000 */
.L_x_34380:
[----:B------:R-:W-:-:S09]  /*8a00*/  UISETP.NE.AND UP0, UPT, UR6, 0xf, UPT ;  /* 0x0000000f0600788c */ /* 0x000fd2000bf05270 */
[----:B------:R-:W-:Y:S05]  /*8a10*/  BRA.U !UP0, `(.L_x_34382) ;  /* 0x0000000108e87547 */ /* 0x000fea000b800000 */
[----:B------:R-:W-:-:S09]  /*8a20*/  UISETP.NE.AND UP0, UPT, UR6, 0x17, UPT ;  /* 0x000000170600788c */ /* 0x000fd2000bf05270 */
[----:B------:R-:W-:Y:S05]  /*8a30*/  BRA.U !UP0, `(.L_x_34383) ;  /* 0x0000000108907547 */ /* 0x000fea000b800000 */
[----:B------:R-:W-:-:S09]  /*8a40*/  UISETP.NE.AND UP0, UPT, UR6, 0x18, UPT ;  /* 0x000000180600788c */ /* 0x000fd2000bf05270 */
[----:B------:R-:W-:Y:S05]  /*8a50*/  BRA.U !UP0, `(.L_x_34384) ;  /* 0x0000000108447547 */ /* 0x000fea000b800000 */
.L_x_34360:
        /* <DEDUP_REMOVED lines=16> */
.L_x_34385:
[----:B------:R-:W-:Y:S05]  /*8b60*/  BRA `(.L_x_34361) ;  /* 0x0000000000a07947 */ /* 0x000fea0003800000 */
.L_x_34384:
        /* <DEDUP_REMOVED lines=13> */
.L_x_34387:
[----:B------:R-:W-:Y:S05]  /*8c40*/  BSYNC.RECONVERGENT B0 ;  /* 0x0000000000007941 */ /* 0x000fea0003800200 */
.L_x_34386:
[----:B------:R-:W-:-:S05]  /*8c50*/  LOP3.LUT R5, R0, 0x80, R5, 0xf8, !PT ;  /* 0x0000008000057812 */ /* 0x000fca00078ef805 */
[----:B------:R0:W-:Y:S01]  /*8c60*/  STG.E.U8 desc[UR36][R2.64], R5 ;  /* 0x0000000502007986 */ /* 0x0001e2000c101124 */
[----:B------:R-:W-:Y:S05]  /*8c70*/  BRA `(.L_x_34361) ;  /* 0x00000000005c7947 */ /* 0x000fea0003800000 */
.L_x_34383:
        /* <DEDUP_REMOVED lines=12> */
.L_x_34389:
[----:B------:R-:W-:Y:S01]  /*8d40*/  IMAD.MOV.U32 R0, RZ, RZ, 0x7f ;  /* 0x0000007fff007424 */ /* 0x000fe200078e00ff */
[----:B------:R-:W-:-:S04]  /*8d50*/  ISETP.GT.U32.AND P0, PT, R4, 0x7f800000, PT ;  /* 0x7f8000000400780c */ /* 0x000fc80003f04070 */
[----:B------:R-:W-:-:S09]  /*8d60*/  SEL R0, R0, 0x7c, P0 ;  /* 0x0000007c00007807 */ /* 0x000fd20000000000 */
.L_x_34390:
[----:B------:R-:W-:Y:S05]  /*8d70*/  BSYNC.RECONVERGENT B0 ;  /* 0x0000000000007941 */ /* 0x000fea0003800200 */
.L_x_34388:
[----:B------:R-:W-:-:S04]  /*8d80*/  SHF.R.U32.HI R5, RZ, 0x18, R5 ;  /* 0x00000018ff057819 */ /* 0x000fc80000011605 */
[----:B------:R-:W-:-:S05]  /*8d90*/  LOP3.LUT R5, R0, 0x80, R5, 0xf8, !PT ;  /* 0x0000008000057812 */ /* 0x000fca00078ef805 */
[----:B------:R0:W-:Y:S01]  /*8da0*/  STG.E.U8 desc[UR36][R2.64], R5 ;  /* 0x0000000502007986 */ /* 0x0001e2000c101124 */
[----:B------:R-:W-:Y:S05]  /*8db0*/  BRA `(.L_x_34361) ;  /* 0x00000000000c7947 */ /* 0x000fea0003800000 */
.L_x_34382:
[----:B------:R-:W-:-:S05]  /*8dc0*/  HADD2.F32 R0, -RZ, R4.H0_H0 ;  /* 0x20000004ff007230 */ /* 0x000fca0000004100 */
[----:B------:R-:W-:-:S05]  /*8dd0*/  F2FP.BF16.F32.PACK_AB R0, RZ, R0 ;  /* 0x00000000ff00723e */ /* 0x000fca00000010ff */
[----:B------:R0:W-:Y:S02]  /*8de0*/  STG.E.U16 desc[UR36][R2.64], R0 ;  /* 0x0000000002007986 */ /* 0x0001e4000c101524 */
.L_x_34361:
[----:B------:R-:W-:-:S07]  /*8df0*/  VIADD R17, R17, 0x80 ;  /* 0x0000008011117836 */ /* 0x000fce0000000000 */
.L_x_34288:
[----:B------:R-:W-:Y:S05]  /*8e00*/  BSYNC.RECONVERGENT B6 ;  /* 0x0000000000067941 */ /* 0x000fea0003800200 */
.L_x_34287:
[----:B------:R-:W5:Y:S01]  /*8e10*/  LDCU UR4, c[0x0][0x380] ;  /* 0x00007000ff0477ac */ /* 0x000f620008000800 */
[----:B------:R-:W-:Y:S01]  /*8e20*/  BSSY.RECONVERGENT B6, `(.L_x_34391) ;  /* 0x0000467000067945 */ /* 0x000fe20003800200 */
[----:B-----5:R-:W-:-:S13]  /*8e30*/  ISETP.GE.AND P0, PT, R17, UR4, PT ;  /* 0x0000000411007c0c */ /* 0x020fda000bf06270 */
[----:B------:R-:W-:Y:S05]  /*8e40*/  @P0 BRA `(.L_x_34392) ;  /* 0x0000004400900947 */ /* 0x000fea0003800000 */
[----:B------:R-:W5:Y:S01]  /*8e50*/  LDCU UR4, c[0x0][0x388] ;  /* 0x00007100ff0477ac */ /* 0x000f620008000800 */
[----:B------:R-:W-:Y:S01]  /*8e60*/  MOV R18, RZ ;  /* 0x000000ff00127202 */ /* 0x000fe20000000f00 */
[----:B0--3--:R-:W-:Y:S02]  /*8e70*/  IMAD.MOV.U32 R0, RZ, RZ, RZ ;  /* 0x000000ffff007224 */ /* 0x009fe400078e00ff */
        /* <DEDUP_REMOVED lines=8> */
[----:B-12-4-:R-:W-:Y:S01]  /*8f00*/  IMAD.HI.U32 R2, R17, UR4, R16 ;  /* 0x0000000411027c27 */ /* 0x016fe2000f8e0010 */
[----:B------:R-:W1:Y:S04]  /*8f10*/  LDCU UR4, c[0x0][0x4c0] ;  /* 0x00009800ff0477ac */ /* 0x000e680008000800 */
[----:B------:R-:W-:-:S05]  /*8f20*/  SHF.R.U32.HI R3, RZ, UR5, R2 ;  /* 0x00000005ff037c19 */ /* 0x000fca0008011602 */
[----:B------:R-:W-:-:S04]  /*8f30*/  IMAD.MOV R18, RZ, RZ, -R3 ;  /* 0x000000ffff127224 */ /* 0x000fc800078e0a03 */
[----:B0-----:R-:W-:-:S04]  /*8f40*/  IMAD R18, R18, UR6, R17 ;  /* 0x0000000612127c24 */ /* 0x001fc8000f8e0211 */
[C---:B---3--:R-:W-:Y:S02]  /*8f50*/  IMAD R16, R18.reuse, UR8, RZ ;  /* 0x0000000812107c24 */ /* 0x048fe4000f8e02ff */
[C---:B------:R-:W-:Y:S02]  /*8f60*/  IMAD R0, R18.reuse, UR9, RZ ;  /* 0x0000000912007c24 */ /* 0x040fe4000f8e02ff */
[----:B-1----:R-:W-:Y:S01]  /*8f70*/  IMAD R18, R18, UR4, RZ ;  /* 0x0000000412127c24 */ /* 0x002fe2000f8e02ff */
        /* <DEDUP_REMOVED lines=335> */
.L_x_34393:
        /* <DEDUP_REMOVED lines=19> */
.L_x_34397:
[----:B------:R-:W2:Y:S02]  /*a5a0*/  LDG.E.U8 R2, desc[UR36][R2.64] ;  /* 0x0000002402027981 */ /* 0x000ea4000c1e1100 */
[----:B--2---:R-:W-:-:S04]  /*a5b0*/  I2FP.F32.U32 R0, R2 ;  /* 0x0000000200007245 */ /* 0x004fc80000201000 */
[----:B------:R-:W-:-:S04]  /*a5c0*/  F2FP.F16.F32.PACK_AB R0, RZ, R0 ;  /* 0x00000000ff00723e */ /* 0x000fc800000000ff */
[----:B------:R-:W-:Y:S01]  /*a5d0*/  PRMT R19, R0, 0x7610, R19 ;  /* 0x0000761000137816 */ /* 0x000fe20000000013 */
[----:B------:R-:W-:Y:S06]  /*a5e0*/  BRA `(.L_x_34399) ;  /* 0x0000000c00d47947 */ /* 0x000fec0003800000 */
.L_x_34396:
        /* <DEDUP_REMOVED lines=11> */
.L_x_34401:
[----:B------:R-:W2:Y:S02]  /*a6a0*/  LDG.E R2, desc[UR36][R2.64] ;  /* 0x0000002402027981 */ /* 0x000ea4000c1e1900 */
[----:B--2---:R-:W-:-:S04]  /*a6b0*/  I2FP.F32.S32 R0, R2 ;  /* 0x0000000200007245 */ /* 0x004fc80000201400 */
[----:B------:R-:W-:-:S04]  /*a6c0*/  F2FP.F16.F32.PACK_AB R0, RZ, R0 ;  /* 0x00000000ff00723e */ /* 0x000fc800000000ff */
[----:B------:R-:W-:Y:S01]  /*a6d0*/  PRMT R19, R0, 0x7610, R19 ;  /* 0x0000761000137816 */ /* 0x000fe20000000013 */
[----:B------:R-:W-:Y:S06]  /*a6e0*/  BRA `(.L_x_34399) ;  /* 0x0000000c00947947 */ /* 0x000fec0003800000 */
.L_x_34400:
[----:B------:R-:W2:Y:S02]  /*a6f0*/  LDG.E.U16 R2, desc[UR36][R2.64] ;  /* 0x0000002402027981 */ /* 0x000ea4000c1e1500 */
[----:B--2---:R-:W0:Y:S02]  /*a700*/  I2F.S16 R0, R2 ;  /* 0x0000000200007306 */ /* 0x004e240000101400 */
[----:B0-----:R-:W-:-:S04]  /*a710*/  F2FP.F16.F32.PACK_AB R0, RZ, R0 ;  /* 0x00000000ff00723e */ /* 0x001fc800000000ff */
[----:B------:R-:W-:Y:S01]  /*a720*/  PRMT R19, R0, 0x7610, R19 ;  /* 0x0000761000137816 */ /* 0x000fe20000000013 */
[----:B------:R-:W-:Y:S06]  /*a730*/  BRA `(.L_x_34399) ;  /* 0x0000000c00807947 */ /* 0x000fec0003800000 */
.L_x_34395:
        /* <DEDUP_REMOVED lines=9> */
.L_x_34403:
[----:B------:R1:W5:Y:S01]  /*a7d0*/  LDG.E.U16 R19, desc[UR36][R2.64] ;  /* 0x0000002402137981 */ /* 0x000362000c1e1500 */
[----:B------:R-:W-:Y:S05]  /*a7e0*/  BRA `(.L_x_34399) ;  /* 0x0000000c00547947 */ /* 0x000fea0003800000 */
.L_x_34402:
        /* <DEDUP_REMOVED lines=9> */
.L_x_34405:
[----:B------:R0:W5:Y:S01]  /*a880*/  LDG.E.U16 R19, desc[UR36][R2.64] ;  /* 0x0000002402137981 */ /* 0x000162000c1e1500 */
[----:B------:R-:W-:Y:S05]  /*a890*/  BRA `(.L_x_34399) ;  /* 0x0000000c00287947 */ /* 0x000fea0003800000 */
.L_x_34404:
        /* <DEDUP_REMOVED lines=13> */
.L_x_34394:
        /* <DEDUP_REMOVED lines=14> */
.L_x_34408:
        /* <DEDUP_REMOVED lines=13> */
.L_x_34407:
        /* <DEDUP_REMOVED lines=27> */
.L_x_34410:
        /* <DEDUP_REMOVED lines=14> */
.L_x_34409:
[----:B------:R-:W2:Y:S02]  /*adb0*/  LDG.E.U16 R0, desc[UR36][R2.64] ;  /* 0x0000002402007981 */ /* 0x000ea4000c1e1500 */
[----:B--2---:R-:W-:-:S05]  /*adc0*/  IMAD.U32 R0, R0, 0x10000, RZ ;  /* 0x0001000000007824 */ /* 0x004fca00078e00ff */
[----:B------:R-:W-:-:S04]  /*add0*/  F2FP.F16.F32.PACK_AB R0, RZ, R0 ;  /* 0x00000000ff00723e */ /* 0x000fc800000000ff */
[----:B------:R-:W-:Y:S01]  /*ade0*/  PRMT R19, R0, 0x7610, R19 ;  /* 0x0000761000137816 */ /* 0x000fe20000000013 */
[----:B------:R-:W-:Y:S06]  /*adf0*/  BRA `(.L_x_34399) ;  /* 0x0000000400d07947 */ /* 0x000fec0003800000 */
.L_x_34406:
        /* <DEDUP_REMOVED lines=13> */
.L_x_34413:
        /* <DEDUP_REMOVED lines=21> */
.L_x_34417:
[----:B------:R-:W-:Y:S05]  /*b020*/  BSYNC.RECONVERGENT B1 ;  /* 0x0000000000017941 */ /* 0x000fea0003800200 */
.L_x_34416:
[----:B------:R-:W-:Y:S01]  /*b030*/  IMAD.SHL.U32 R0, R0, 0x100000, RZ ;  /* 0x0010000000007824 */ /* 0x000fe200078e00ff */
[----:B------:R-:W-:-:S04]  /*b040*/  LEA R2, R2, 0x3b800000, 0x17 ;  /* 0x3b80000002027811 */ /* 0x000fc800078eb8ff */
[----:B------:R-:W-:-:S07]  /*b050*/  LOP3.LUT R0, R2, R0, R7, 0xfe, !PT ;  /* 0x0000000002007212 */ /* 0x000fce00078efe07 */
.L_x_34415:
[----:B------:R-:W-:Y:S05]  /*b060*/  BSYNC.RECONVERGENT B0 ;  /* 0x0000000000007941 */ /* 0x000fea0003800200 */
.L_x_34414:
[----:B------:R-:W-:-:S04]  /*b070*/  F2FP.F16.F32.PACK_AB R0, RZ, R0 ;  /* 0x00000000ff00723e */ /* 0x000fc800000000ff */
[----:B------:R-:W-:Y:S01]  /*b080*/  PRMT R19, R0, 0x7610, R19 ;  /* 0x0000761000137816 */ /* 0x000fe20000000013 */
[----:B------:R-:W-:Y:S06]  /*b090*/  BRA `(.L_x_34399) ;  /* 0x0000000400287947 */ /* 0x000fec0003800000 */
.L_x_34412:
        /* <DEDUP_REMOVED lines=21> */
.L_x_34421:
[----:B------:R-:W-:Y:S05]  /*b1f0*/  BSYNC.RECONVERGENT B1 ;  /* 0x0000000000017941 */ /* 0x000fea0003800200 */
.L_x_34420:
[----:B------:R-:W-:Y:S01]  /*b200*/  IMAD.SHL.U32 R0, R0, 0x200000, RZ ;  /* 0x0020000000007824 */ /* 0x000fe200078e00ff */
[----:B------:R-:W-:-:S04]  /*b210*/  LEA R2, R2, 0x37800000, 0x17 ;  /* 0x3780000002027811 */ /* 0x000fc800078eb8ff */
[----:B------:R-:W-:-:S07]  /*b220*/  LOP3.LUT R0, R2, R0, R7, 0xfe, !PT ;  /* 0x0000000002007212 */ /* 0x000fce00078efe07 */
.L_x_34419:
[----:B------:R-:W-:Y:S05]  /*b230*/  BSYNC.RECONVERGENT B0 ;  /* 0x0000000000007941 */ /* 0x000fea0003800200 */
.L_x_34418:
[----:B------:R-:W-:-:S04]  /*b240*/  F2FP.F16.F32.PACK_AB R0, RZ, R0 ;  /* 0x00000000ff00723e */ /* 0x000fc800000000ff */
[----:B------:R-:W-:Y:S01]  /*b250*/  PRMT R19, R0, 0x7610, R19 ;  /* 0x0000761000137816 */ /* 0x000fe20000000013 */
[----:B------:R-:W-:Y:S06]  /*b260*/  BRA `(.L_x_34399) ;  /* 0x0000000000b47947 */ /* 0x000fec0003800000 */
.L_x_34411:
        /* <DEDUP_REMOVED lines=14> */
.L_x_34425:
[----:B------:R-:W-:Y:S05]  /*b350*/  BSYNC.RECONVERGENT B0 ;  /* 0x0000000000007941 */ /* 0x000fea0003800200 */
.L_x_34424:
[----:B------:R-:W-:-:S04]  /*b360*/  F2FP.F16.F32.PACK_AB R0, RZ, R0 ;  /* 0x00000000ff00723e */ /* 0x000fc800000000ff */
[----:B------:R-:W-:Y:S01]  /*b370*/  PRMT R19, R0, 0x7610, R19 ;  /* 0x0000761000137816 */ /* 0x000fe20000000013 */
[----:B------:R-:W-:Y:S06]  /*b380*/  BRA `(.L_x_34399) ;  /* 0x00000000006c7947 */ /* 0x000fec0003800000 */
.L_x_34398:
        /* <DEDUP_REMOVED lines=16> */
.L_x_34426:
[----:B------:R-:W-:Y:S01]  /*b490*/  PRMT R19, RZ, 0x7610, R19 ;  /* 0x00007610ff137816 */ /* 0x000fe20000000013 */
[----:B------:R-:W-:Y:S06]  /*b4a0*/  BRA `(.L_x_34399) ;  /* 0x0000000000247947 */ /* 0x000fec0003800000 */
.L_x_34423:
[----:B------:R-:W2:Y:S02]  /*b4b0*/  LDG.E.64 R2, desc[UR36][R2.64] ;  /* 0x0000002402027981 */ /* 0x000ea4000c1e1b00 */
[----:B--2---:R-:W0:Y:S02]  /*b4c0*/  I2F.U64 R0, R2 ;  /* 0x0000000200007312 */ /* 0x004e240000301000 */
[----:B0-----:R-:W-:-:S04]  /*b4d0*/  F2FP.F16.F32.PACK_AB R0, RZ, R0 ;  /* 0x00000000ff00723e */ /* 0x001fc800000000ff */
[----:B------:R-:W-:Y:S01]  /*b4e0*/  PRMT R19, R0, 0x7610, R19 ;  /* 0x0000761000137816 */ /* 0x000fe20000000013 */
[----:B------:R-:W-:Y:S06]  /*b4f0*/  BRA `(.L_x_34399) ;  /* 0x0000000000107947 */ /* 0x000fec0003800000 */
.L_x_34422:
[----:B------:R-:W2:Y:S02]  /*b500*/  LDG.E R2, desc[UR36][R2.64] ;  /* 0x0000002402027981 */ /* 0x000ea4000c1e1900 */
[----:B--2---:R-:W-:-:S04]  /*b510*/  I2FP.F32.U32 R0, R2 ;  /* 0x0000000200007245 */ /* 0x004fc80000201000 */
[----:B------:R-:W-:-:S04]  /*b520*/  F2FP.F16.F32.PACK_AB R0, RZ, R0 ;  /* 0x00000000ff00723e */ /* 0x000fc800000000ff */
[----:B------:R-:W-:-:S07]  /*b530*/  PRMT R19, R0, 0x7610, R19 ;  /* 0x0000761000137816 */ /* 0x000fce0000000013 */
.L_x_34399:
        /* <DEDUP_REMOVED lines=18> */
.L_x_34430:
[----:B------:R-:W2:Y:S02]  /*b660*/  LDG.E.U8 R2, desc[UR36][R2.64] ;  /* 0x0000002402027981 */ /* 0x000ea4000c1e1100 */
[----:B--2---:R-:W-:-:S04]  /*b670*/  I2FP.F32.U32 R0, R2 ;  /* 0x0000000200007245 */ /* 0x004fc80000201000 */
[----:B------:R-:W-:Y:S01]  /*b680*/  F2FP.F16.F32.PACK_AB R0, RZ, R0 ;  /* 0x00000000ff00723e */ /* 0x000fe200000000ff */
[----:B------:R-:W-:Y:S06]  /*b690*/  BRA `(.L_x_34432) ;  /* 0x0000000c009c7947 */ /* 0x000fec0003800000 */
.L_x_34429:
        /* <DEDUP_REMOVED lines=10> */
.L_x_34434:
[----:B------:R-:W2:Y:S02]  /*b740*/  LDG.E R2, desc[UR36][R2.64] ;  /* 0x0000002402027981 */ /* 0x000ea4000c1e1900 */
[----:B--2---:R-:W-:-:S04]  /*b750*/  I2FP.F32.S32 R0, R2 ;  /* 0x0000000200007245 */ /* 0x004fc80000201400 */
[----:B------:R-:W-:Y:S01]  /*b760*/  F2FP.F16.F32.PACK_AB R0, RZ, R0 ;  /* 0x00000000ff00723e */ /* 0x000fe200000000ff */
[----:B------:R-:W-:Y:S06]  /*b770*/  BRA `(.L_x_34432) ;  /* 0x0000000c00647947 */ /* 0x000fec0003800000 */
.L_x_34433:
[----:B------:R-:W2:Y:S02]  /*b780*/  LDG.E.U16 R2, desc[UR36][R2.64] ;  /* 0x0000002402027981 */ /* 0x000ea4000c1e1500 */
[----:B--2---:R-:W0:Y:S02]  /*b790*/  I2F.S16 R0, R2 ;  /* 0x0000000200007306 */ /* 0x004e240000101400 */
[----:B0-----:R-:W-:Y:S01]  /*b7a0*/  F2FP.F16.F32.PACK_AB R0, RZ, R0 ;  /* 0x00000000ff00723e */ /* 0x001fe200000000ff */
[----:B------:R-:W-:Y:S06]  /*b7b0*/  BRA `(.L_x_34432) ;  /* 0x0000000c00547947 */ /* 0x000fec0003800000 */
.L_x_34428:
        /* <DEDUP_REMOVED lines=9> */
.L_x_34436:
[----:B------:R0:W5:Y:S01]  /*b850*/  LDG.E.U16 R0, desc[UR36][R2.64] ;  /* 0x0000002402007981 */ /* 0x000162000c1e1500 */
[----:B------:R-:W-:Y:S05]  /*b860*/  BRA `(.L_x_34432) ;  /* 0x0000000c00287947 */ /* 0x000fea0003800000 */
.L_x_34435:
        /* <DEDUP_REMOVED lines=9> */
.L_x_34438:
[----:B------:R1:W5:Y:S01]  /*b900*/  LDG.E.U16 R0, desc[UR36][R2.64] ;  /* 0x0000002402007981 */ /* 0x000362000c1e1500 */
[----:B------:R-:W-:Y:S05]  /*b910*/  BRA `(.L_x_34432) ;  /* 0x0000000800fc7947 */ /* 0x000fea0003800000 */
.L_x_34437:
        /* <DEDUP_REMOVED lines=12> */
.L_x_34427:
        /* <DEDUP_REMOVED lines=13> */
.L_x_34441:
        /* <DEDUP_REMOVED lines=12> */
.L_x_34440:
        /* <DEDUP_REMOVED lines=27> */
.L_x_34443:
        /* <DEDUP_REMOVED lines=13> */
.L_x_34442:
[----:B------:R-:W2:Y:S02]  /*bdf0*/  LDG.E.U16 R0, desc[UR36][R2.64] ;  /* 0x0000002402007981 */ /* 0x000ea4000c1e1500 */
[----:B--2---:R-:W-:-:S05]  /*be00*/  IMAD.U32 R0, R0, 0x10000, RZ ;  /* 0x0001000000007824 */ /* 0x004fca00078e00ff */
[----:B------:R-:W-:Y:S01]  /*be10*/  F2FP.F16.F32.PACK_AB R0, RZ, R0 ;  /* 0x00000000ff00723e */ /* 0x000fe200000000ff */
[----:B------:R-:W-:Y:S06]  /*be20*/  BRA `(.L_x_34432) ;  /* 0x0000000400b87947 */ /* 0x000fec0003800000 */
.L_x_34439:
        /* <DEDUP_REMOVED lines=12> */
.L_x_34446:
        /* <DEDUP_REMOVED lines=21> */
.L_x_34450:
[----:B------:R-:W-:Y:S05]  /*c040*/  BSYNC.RECONVERGENT B1 ;  /* 0x0000000000017941 */ /* 0x000fea0003800200 */
.L_x_34449:
[----:B------:R-:W-:Y:S01]  /*c050*/  IMAD.SHL.U32 R0, R0, 0x100000, RZ ;  /* 0x0010000000007824 */ /* 0x000fe200078e00ff */
[----:B------:R-:W-:-:S04]  /*c060*/  LEA R2, R2, 0x3b800000, 0x17 ;  /* 0x3b80000002027811 */ /* 0x000fc800078eb8ff */
[----:B------:R-:W-:-:S07]  /*c070*/  LOP3.LUT R0, R2, R0, R7, 0xfe, !PT ;  /* 0x0000000002007212 */ /* 0x000fce00078efe07 */
.L_x_34448:
[----:B------:R-:W-:Y:S05]  /*c080*/  BSYNC.RECONVERGENT B0 ;  /* 0x0000000000007941 */ /* 0x000fea0003800200 */
.L_x_34447:
[----:B------:R-:W-:Y:S01]  /*c090*/  F2FP.F16.F32.PACK_AB R0, RZ, R0 ;  /* 0x00000000ff00723e */ /* 0x000fe200000000ff */
[----:B------:R-:W-:Y:S06]  /*c0a0*/  BRA `(.L_x_34432) ;  /* 0x0000000400187947 */ /* 0x000fec0003800000 */
.L_x_34445:
        /* <DEDUP_REMOVED lines=21> */
.L_x_34454:
[----:B------:R-:W-:Y:S05]  /*c200*/  BSYNC.RECONVERGENT B1 ;  /* 0x0000000000017941 */ /* 0x000fea0003800200 */
.L_x_34453:
[----:B------:R-:W-:Y:S01]  /*c210*/  IMAD.SHL.U32 R0, R0, 0x200000, RZ ;  /* 0x0020000000007824 */ /* 0x000fe200078e00ff */
[----:B------:R-:W-:-:S04]  /*c220*/  LEA R2, R2, 0x37800000, 0x17 ;  /* 0x3780000002027811 */ /* 0x000fc800078eb8ff */
[----:B------:R-:W-:-:S07]  /*c230*/  LOP3.LUT R0, R2, R0, R7, 0xfe, !PT ;  /* 0x0000000002007212 */ /* 0x000fce00078efe07 */
.L_x_34452:
[----:B------:R-:W-:Y:S05]  /*c240*/  BSYNC.RECONVERGENT B0 ;  /* 0x0000000000007941 */ /* 0x000fea0003800200 */
.L_x_34451:
[----:B------:R-:W-:Y:S01]  /*c250*/  F2FP.F16.F32.PACK_AB R0, RZ, R0 ;  /* 0x00000000ff00723e */ /* 0x000fe200000000ff */
[----:B------:R-:W-:Y:S06]  /*c260*/  BRA `(.L_x_34432) ;  /* 0x0000000000a87947 */ /* 0x000fec0003800000 */
.L_x_34444:
        /* <DEDUP_REMOVED lines=14> */
.L_x_34458:
[----:B------:R-:W-:Y:S05]  /*c350*/  BSYNC.RECONVERGENT B0 ;  /* 0x0000000000007941 */ /* 0x000fea0003800200 */
.L_x_34457:
[----:B------:R-:W-:Y:S01]  /*c360*/  F2FP.F16.F32.PACK_AB R0, RZ, R0 ;  /* 0x00000000ff00723e */ /* 0x000fe200000000ff */
[----:B------:R-:W-:Y:S06]  /*c370*/  BRA `(.L_x_34432) ;  /* 0x0000000000647947 */ /* 0x000fec0003800000 */
.L_x_34431:
        /* <DEDUP_REMOVED lines=16> */
.L_x_34459:
[----:B------:R-:W-:Y:S01]  /*c480*/  PRMT R0, RZ, 0x7610, R0 ;  /* 0x00007610ff007816 */ /* 0x000fe20000000000 */
[----:B------:R-:W-:Y:S06]  /*c490*/  BRA `(.L_x_34432) ;  /* 0x00000000001c7947 */ /* 0x000fec0003800000 */
.L_x_34456:
[----:B------:R-:W2:Y:S02]  /*c4a0*/  LDG.E.64 R2, desc[UR36][R2.64] ;  /* 0x0000002402027981 */ /* 0x000ea4000c1e1b00 */
[----:B--2---:R-:W0:Y:S02]  /*c4b0*/  I2F.U64 R0, R2 ;  /* 0x0000000200007312 */ /* 0x004e240000301000 */
[----:B0-----:R-:W-:Y:S01]  /*c4c0*/  F2FP.F16.F32.PACK_AB R0, RZ, R0 ;  /* 0x00000000ff00723e */ /* 0x001fe200000000ff */
[----:B------:R-:W-:Y:S06]  /*c4d0*/  BRA `(.L_x_34432) ;  /* 0x00000000000c7947 */ /* 0x000fec0003800000 */
.L_x_34455:
[----:B------:R-:W2:Y:S02]  /*c4e0*/  LDG.E R2, desc[UR36][R2.64] ;  /* 0x0000002402027981 */ /* 0x000ea4000c1e1900 */
[----:B--2---:R-:W-:-:S04]  /*c4f0*/  I2FP.F32.U32 R0, R2 ;  /* 0x0000000200007245 */ /* 0x004fc80000201000 */
[----:B------:R-:W-:-:S07]  /*c500*/  F2FP.F16.F32.PACK_AB R0, RZ, R0 ;  /* 0x00000000ff00723e */ /* 0x000fce00000000ff */
.L_x_34432:
        /* <DEDUP_REMOVED lines=24> */
.L_x_34463:
[----:B------:R-:W-:-:S06]  /*c690*/  HADD2.F32 R5, -RZ, R4.H0_H0 ;  /* 0x20000004ff057230 */ /* 0x000fcc0000004100 */
[----:B------:R-:W0:Y:S02]  /*c6a0*/  F2I.S64.TRUNC R4, R5 ;  /* 0x0000000500047311 */ /* 0x000e24000020d900 */
[----:B0-----:R0:W-:Y:S01]  /*c6b0*/  STG.E.U8 desc[UR36][R2.64], R4 ;  /* 0x0000000402007986 */ /* 0x0011e2000c101124 */
[----:B------:R-:W-:Y:S05]  /*c6c0*/  BRA `(.L_x_34465) ;  /* 0x0000000c006c7947 */ /* 0x000fea0003800000 */
.L_x_34462:
        /* <DEDUP_REMOVED lines=10> */
.L_x_34467:
[----:B------:R-:W-:-:S04]  /*c770*/  HADD2.F32 R4, -RZ, R4.H0_H0 ;  /* 0x20000004ff047230 */ /* 0x000fc80000004100 */
[----:B------:R-:W0:Y:S02]  /*c780*/  F2I.FTZ.TRUNC.NTZ R5, R4 ;  /* 0x0000000400057305 */ /* 0x000e24000021f100 */
[----:B0-----:R0:W-:Y:S01]  /*c790*/  STG.E desc[UR36][R2.64], R5 ;  /* 0x0000000502007986 */ /* 0x0011e2000c101924 */
[----:B------:R-:W-:Y:S05]  /*c7a0*/  BRA `(.L_x_34465) ;  /* 0x0000000c00347947 */ /* 0x000fea0003800000 */
.L_x_34466:
[----:B------:R-:W-:-:S04]  /*c7b0*/  HADD2.F32 R4, -RZ, R4.H0_H0 ;  /* 0x20000004ff047230 */ /* 0x000fc80000004100 */
[----:B------:R-:W0:Y:S02]  /*c7c0*/  F2I.FTZ.TRUNC.NTZ R5, R4 ;  /* 0x0000000400057305 */ /* 0x000e24000021f100 */
[----:B0-----:R0:W-:Y:S01]  /*c7d0*/  STG.E.U16 desc[UR36][R2.64], R5 ;  /* 0x0000000502007986 */ /* 0x0011e2000c101524 */
[----:B------:R-:W-:Y:S05]  /*c7e0*/  BRA `(.L_x_34465) ;  /* 0x0000000c00247947 */ /* 0x000fea0003800000 */
.L_x_34461:
        /* <DEDUP_REMOVED lines=9> */
.L_x_34469:
[----:B------:R0:W-:Y:S01]  /*c880*/  STG.E.U16 desc[UR36][R2.64], R4 ;  /* 0x0000000402007986 */ /* 0x0001e2000c101524 */
[----:B------:R-:W-:Y:S05]  /*c890*/  BRA `(.L_x_34465) ;  /* 0x0000000800f87947 */ /* 0x000fea0003800000 */
.L_x_34468:
        /* <DEDUP_REMOVED lines=10> */
.L_x_34471:
[----:B------:R-:W-:-:S05]  /*c940*/  HADD2.F32 R0, -RZ, R4.H0_H0 ;  /* 0x20000004ff007230 */ /* 0x000fca0000004100 */
[----:B------:R-:W-:-:S04]  /*c950*/  F2FP.F16.F32.PACK_AB R0, RZ, R0 ;  /* 0x00000000ff00723e */ /* 0x000fc800000000ff */
[----:B------:R-:W-:-:S05]  /*c960*/  PRMT R0, R0, 0x5410, RZ ;  /* 0x0000541000007816 */ /* 0x000fca00000000ff */
[----:B------:R0:W-:Y:S01]  /*c970*/  STG.E desc[UR36][R2.64], R0 ;  /* 0x0000000002007986 */ /* 0x0001e2000c101924 */
[----:B------:R-:W-:Y:S05]  /*c980*/  BRA `(.L_x_34465) ;  /* 0x0000000800bc7947 */ /* 0x000fea0003800000 */
.L_x_34470:
[----:B------:R-:W-:-:S05]  /*c990*/  HADD2.F32 R4, -RZ, R4.H0_H0 ;  /* 0x20000004ff047230 */ /* 0x000fca0000004100 */
[----:B------:R-:W-:-:S06]  /*c9a0*/  FMUL.FTZ R4, R4, 1 ;  /* 0x3f80000004047820 */ /* 0x000fcc0000410000 */
[----:B------:R-:W0:Y:S02]  /*c9b0*/  F2F.F64.F32 R4, R4 ;  /* 0x0000000400047310 */ /* 0x000e240000201800 */
[----:B0-----:R0:W-:Y:S01]  /*c9c0*/  STG.E.64 desc[UR36][R2.64], R4 ;  /* 0x0000000402007986 */ /* 0x0011e2000c101b24 */
[----:B------:R-:W-:Y:S05]  /*c9d0*/  BRA `(.L_x_34465) ;  /* 0x0000000800a87947 */ /* 0x000fea0003800000 */
.L_x_34460:
        /* <DEDUP_REMOVED lines=14> */
.L_x_34475:
        /* <DEDUP_REMOVED lines=18> */
.L_x_34478:
[----:B------:R-:W-:-:S04]  /*cbe0*/  SHF.R.U32.HI R5, RZ, 0x18, R5 ;  /* 0x00000018ff057819 */ /* 0x000fc80000011605 */
[----:B------:R-:W-:-:S07]  /*cbf0*/  LOP3.LUT R0, R0, 0x80, R5, 0xf8, !PT ;  /* 0x0000008000007812 */ /* 0x000fce00078ef805 */
.L_x_34477:
[----:B------:R-:W-:Y:S05]  /*cc00*/  BSYNC.RECONVERGENT B0 ;  /* 0x0000000000007941 */ /* 0x000fea0003800200 */
.L_x_34476:
[----:B------:R0:W-:Y:S01]  /*cc10*/  STG.E.U8 desc[UR36][R2.64], R0 ;  /* 0x0000000002007986 */ /* 0x0001e2000c101124 */
[----:B------:R-:W-:Y:S05]  /*cc20*/  BRA `(.L_x_34465) ;  /* 0x0000000800147947 */ /* 0x000fea0003800000 */
.L_x_34474:
        /* <DEDUP_REMOVED lines=18> */
.L_x_34481:
[----:B------:R-:W-:-:S04]  /*cd50*/  SHF.R.U32.HI R5, RZ, 0x18, R5 ;  /* 0x00000018ff057819 */ /* 0x000fc80000011605 */
[----:B------:R-:W-:-:S07]  /*cd60*/  LOP3.LUT R0, R0, 0x80, R5, 0xf8, !PT ;  /* 0x0000008000007812 */ /* 0x000fce00078ef805 */
.L_x_34480:
[----:B------:R-:W-:Y:S05]  /*cd70*/  BSYNC.RECONVERGENT B0 ;  /* 0x0000000000007941 */ /* 0x000fea0003800200 */
.L_x_34479:
[----:B------:R0:W-:Y:S01]  /*cd80*/  STG.E.U8 desc[UR36][R2.64], R0 ;  /* 0x0000000002007986 */ /* 0x0001e2000c101124 */
[----:B------:R-:W-:Y:S05]  /*cd90*/  BRA `(.L_x_34465) ;  /* 0x0000000400b87947 */ /* 0x000fea0003800000 */
.L_x_34473:
        /* <DEDUP_REMOVED lines=22> */
.L_x_34483:
[----:B------:R-:W-:-:S06]  /*cf00*/  HADD2.F32 R4, -RZ, R4.H0_H0 ;  /* 0x20000004ff047230 */ /* 0x000fcc0000004100 */
[----:B------:R-:W0:Y:S02]  /*cf10*/  F2I.U64.TRUNC R4, R4 ;  /* 0x0000000400047311 */ /* 0x000e24000020d800 */
[----:B0-----:R0:W-:Y:S01]  /*cf20*/  STG.E.64 desc[UR36][R2.64], R4 ;  /* 0x0000000402007986 */ /* 0x0011e2000c101b24 */
[----:B------:R-:W-:Y:S05]  /*cf30*/  BRA `(.L_x_34465) ;  /* 0x0000000400507947 */ /* 0x000fea0003800000 */
.L_x_34482:
[----:B------:R-:W-:-:S04]  /*cf40*/  HADD2.F32 R4, -RZ, R4.H0_H0 ;  /* 0x20000004ff047230 */ /* 0x000fc80000004100 */
[----:B------:R-:W0:Y:S02]  /*cf50*/  F2I.FTZ.U32.TRUNC.NTZ R5, R4 ;  /* 0x0000000400057305 */ /* 0x000e24000021f000 */
[----:B0-----:R0:W-:Y:S01]  /*cf60*/  STG.E desc[UR36][R2.64], R5 ;  /* 0x0000000502007986 */ /* 0x0011e2000c101924 */
[----:B------:R-:W-:Y:S05]  /*cf70*/  BRA `(.L_x_34465) ;  /* 0x0000000400407947 */ /* 0x000fea0003800000 */
.L_x_34472:
        /* <DEDUP_REMOVED lines=11> */
.L_x_34485:
[----:B------:R-:W-:Y:S01]  /*d030*/  HADD2.F32 R4, -RZ, R4.H0_H0 ;  /* 0x20000004ff047230 */ /* 0x000fe20000004100 */
[----:B------:R-:W-:-:S04]  /*d040*/  CS2R R6, SRZ ;  /* 0x0000000000067805 */ /* 0x000fc8000001ff00 */
[----:B------:R-:W-:-:S06]  /*d050*/  FMUL.FTZ R4, R4, 1 ;  /* 0x3f80000004047820 */ /* 0x000fcc0000410000 */
[----:B------:R-:W0:Y:S02]  /*d060*/  F2F.F64.F32 R4, R4 ;  /* 0x0000000400047310 */ /* 0x000e240000201800 */
[----:B0-----:R0:W-:Y:S01]  /*d070*/  STG.E.128 desc[UR36][R2.64], R4 ;  /* 0x0000000402007986 */ /* 0x0011e2000c101d24 */
[----:B------:R-:W-:Y:S05]  /*d080*/  BRA `(.L_x_34465) ;  /* 0x0000000000fc7947 */ /* 0x000fea0003800000 */
.L_x_34484:
[----:B------:R-:W-:-:S09]  /*d090*/  UISETP.NE.AND UP0, UPT, UR6, 0xf, UPT ;  /* 0x0000000f0600788c */ /* 0x000fd2000bf05270 */
[----:B------:R-:W-:Y:S05]  /*d0a0*/  BRA.U !UP0, `(.L_x_34486) ;  /* 0x0000000108e87547 */ /* 0x000fea000b800000 */
[----:B------:R-:W-:-:S09]  /*d0b0*/  UISETP.NE.AND UP0, UPT, UR6, 0x17, UPT ;  /* 0x000000170600788c */ /* 0x000fd2000bf05270 */
[----:B------:R-:W-:Y:S05]  /*d0c0*/  BRA.U !UP0, `(.L_x_34487) ;  /* 0x0000000108907547 */ /* 0x000fea000b800000 */
[----:B------:R-:W-:-:S09]  /*d0d0*/  UISETP.NE.AND UP0, UPT, UR6, 0x18, UPT ;  /* 0x000000180600788c */ /* 0x000fd2000bf05270 */
[----:B------:R-:W-:Y:S05]  /*d0e0*/  BRA.U !UP0, `(.L_x_34488) ;  /* 0x0000000108447547 */ /* 0x000fea000b800000 */
.L_x_34464:
        /* <DEDUP_REMOVED lines=16> */
.L_x_34489:
[----:B------:R-:W-:Y:S05]  /*d1f0*/  BRA `(.L_x_34465) ;  /* 0x0000000000a07947 */ /* 0x000fea0003800000 */
.L_x_34488:
        /* <DEDUP_REMOVED lines=13> */
.L_x_34491:
[----:B------:R-:W-:Y:S05]  /*d2d0*/  BSYNC.RECONVERGENT B0 ;  /* 0x0000000000007941 */ /* 0x000fea0003800200 */
.L_x_34490:
[----:B------:R-:W-:-:S05]  /*d2e0*/  LOP3.LUT R5, R0, 0x80, R5, 0xf8, !PT ;  /* 0x0000008000057812 */ /* 0x000fca00078ef805 */
[----:B------:R3:W-:Y:S01]  /*d2f0*/  STG.E.U8 desc[UR36][R2.64], R5 ;  /* 0x0000000502007986 */ /* 0x0007e2000c101124 */
[----:B------:R-:W-:Y:S05]  /*d300*/  BRA `(.L_x_34465) ;  /* 0x00000000005c7947 */ /* 0x000fea0003800000 */
.L_x_34487:
        /* <DEDUP_REMOVED lines=12> */
.L_x_34493:
[----:B------:R-:W-:Y:S01]  /*d3d0*/  IMAD.MOV.U32 R0, RZ, RZ, 0x7f ;  /* 0x0000007fff007424 */ /* 0x000fe200078e00ff */
[----:B------:R-:W-:-:S04]  /*d3e0*/  ISETP.GT.U32.AND P0, PT, R4, 0x7f800000, PT ;  /* 0x7f8000000400780c */ /* 0x000fc80003f04070 */
[----:B------:R-:W-:-:S09]  /*d3f0*/  SEL R0, R0, 0x7c, P0 ;  /* 0x0000007c00007807 */ /* 0x000fd20000000000 */
.L_x_34494:
[----:B------:R-:W-:Y:S05]  /*d400*/  BSYNC.RECONVERGENT B0 ;  /* 0x0000000000007941 */ /* 0x000fea0003800200 */
.L_x_34492:
[----:B------:R-:W-:-:S04]  /*d410*/  SHF.R.U32.HI R5, RZ, 0x18, R5 ;  /* 0x00000018ff057819 */ /* 0x000fc80000011605 */
[----:B------:R-:W-:-:S05]  /*d420*/  LOP3.LUT R5, R0, 0x80, R5, 0xf8, !PT ;  /* 0x0000008000057812 */ /* 0x000fca00078ef805 */
[----:B------:R2:W-:Y:S01]  /*d430*/  STG.E.U8 desc[UR36][R2.64], R5 ;  /* 0x0000000502007986 */ /* 0x0005e2000c101124 */
[----:B------:R-:W-:Y:S05]  /*d440*/  BRA `(.L_x_34465) ;  /* 0x00000000000c7947 */ /* 0x000fea0003800000 */
.L_x_34486:
[----:B------:R-:W-:-:S05]  /*d450*/  HADD2.F32 R0, -RZ, R4.H0_H0 ;  /* 0x20000004ff007230 */ /* 0x000fca0000004100 */
[----:B------:R-:W-:-:S05]  /*d460*/  F2FP.BF16.F32.PACK_AB R0, RZ, R0 ;  /* 0x00000000ff00723e */ /* 0x000fca00000010ff */
[----:B------:R4:W-:Y:S02]  /*d470*/  STG.E.U16 desc[UR36][R2.64], R0 ;  /* 0x0000000002007986 */ /* 0x0009e4000c101524 */
.L_x_34465:
[----:B------:R-:W-:-:S07]  /*d480*/  IADD3 R17, PT, PT, R17, 0x80, RZ ;  /* 0x0000008011117810 */ /* 0x000fce0007ffe0ff */
.L_x_34392:
[----:B------:R-:W-:Y:S05]  /*d490*/  BSYNC.RECONVERGENT B6 ;  /* 0x0000000000067941 */ /* 0x000fea0003800200 */
.L_x_34391:
[----:B------:R-:W5:Y:S02]  /*d4a0*/  LDCU UR4, c[0x0][0x380] ;  /* 0x00007000ff0477ac */ /* 0x000f640008000800 */
[----:B-----5:R-:W-:-:S13]  /*d4b0*/  ISETP.GE.AND P0, PT, R17, UR4, PT ;  /* 0x0000000411007c0c */ /* 0x020fda000bf06270 */
[----:B------:R-:W-:Y:S05]  /*d4c0*/  @P0 EXIT ;  /* 0x000000000000094d */ /* 0x000fea0003800000 */
[----:B------:R-:W5:Y:S01]  /*d4d0*/  LDCU UR4, c[0x0][0x388] ;  /* 0x00007100ff0477ac */ /* 0x000f620008000800 */
[----:B------:R-:W-:Y:S02]  /*d4e0*/  IMAD.MOV.U32 R18, RZ, RZ, RZ ;  /* 0x000000ffff127224 */ /* 0x000fe400078e00ff */
[----:B0--34-:R-:W-:Y:S02]  /*d4f0*/  IMAD.MOV.U32 R0, RZ, RZ, RZ ;  /* 0x000000ffff007224 */ /* 0x019fe400078e00ff */
        /* <DEDUP_REMOVED lines=8> */
[----:B-12---:R-:W-:Y:S01]  /*d580*/  IMAD.HI.U32 R2, R17, UR4, R16 ;  /* 0x0000000411027c27 */ /* 0x006fe2000f8e0010 */
[----:B------:R-:W1:Y:S04]  /*d590*/  LDCU UR4, c[0x0][0x4c0] ;  /* 0x00009800ff0477ac */ /* 0x000e680008000800 */
[----:B------:R-:W-:-:S04]  /*d5a0*/  SHF.R.U32.HI R3, RZ, UR5, R2 ;  /* 0x00000005ff037c19 */ /* 0x000fc80008011602 */
[----:B------:R-:W-:-:S05]  /*d5b0*/  IADD3 R0, PT, PT, -R3, RZ, RZ ;  /* 0x000000ff03007210 */ /* 0x000fca0007ffe1ff */
[----:B0-----:R-:W-:-:S04]  /*d5c0*/  IMAD R17, R0, UR6, R17 ;  /* 0x0000000600117c24 */ /* 0x001fc8000f8e0211 */
[C---:B---3--:R-:W-:Y:S02]  /*d5d0*/  IMAD R16, R17.reuse, UR8, RZ ;  /* 0x0000000811107c24 */ /* 0x048fe4000f8e02ff */
        /* <DEDUP_REMOVED lines=337> */
.L_x_34495:
[----:B------:R-:W0:Y:S01]  /*eaf0*/  LDCU.64 UR6, c[0x0][0x5e8] ;  /* 0x0000bd00ff0677ac */ /* 0x000e220008000a00 */
[----:B------:R-:W1:Y:S01]  /*eb00*/  LDCU.64 UR8, c[0x0][0x5f0] ;  /* 0x0000be00ff0877ac */ /* 0x000e620008000a00 */
        /* <DEDUP_REMOVED lines=20> */
.L_x_34499:
[----:B------:R-:W2:Y:S02]  /*ec50*/  LDG.E.U8 R2, desc[UR36][R2.64] ;  /* 0x0000002402027981 */ /* 0x000ea4000c1e1100 */
[----:B--2---:R-:W-:-:S04]  /*ec60*/  I2FP.F32.U32 R0, R2 ;  /* 0x0000000200007245 */ /* 0x004fc80000201000 */
[----:B------:R-:W-:-:S04]  /*ec70*/  F2FP.F16.F32.PACK_AB R0, RZ, R0 ;  /* 0x00000000ff00723e */ /* 0x000fc800000000ff */
[----:B------:R-:W-:Y:S01]  /*ec80*/  PRMT R19, R0, 0x7610, R19 ;  /* 0x0000761000137816 */ /* 0x000fe20000000013 */
[----:B------:R-:W-:Y:S06]  /*ec90*/  BRA `(.L_x_34501) ;  /* 0x0000000c00d47947 */ /* 0x000fec0003800000 */
.L_x_34498:
        /* <DEDUP_REMOVED lines=11> */
.L_x_34503:
[----:B------:R-:W2:Y:S02]  /*ed50*/  LDG.E R2, desc[UR36][R2.64] ;  /* 0x0000002402027981 */ /* 0x000ea4000c1e1900 */
[----:B--2---:R-:W-:-:S04]  /*ed60*/  I2FP.F32.S32 R0, R2 ;  /* 0x0000000200007245 */ /* 0x004fc80000201400 */
[----:B------:R-:W-:-:S04]  /*ed70*/  F2FP.F16.F32.PACK_AB R0, RZ, R0 ;  /* 0x00000000ff00723e */ /* 0x000fc800000000ff */
[----:B------:R-:W-:Y:S01]  /*ed80*/  PRMT R19, R0, 0x7610, R19 ;  /* 0x0000761000137816 */ /* 0x000fe20000000013 */
[----:B------:R-:W-:Y:S06]  /*ed90*/  BRA `(.L_x_34501) ;  /* 0x0000000c00947947 */ /* 0x000fec0003800000 */
.L_x_34502:
[----:B------:R-:W2:Y:S02]  /*eda0*/  LDG.E.U16 R2, desc[UR36][R2.64] ;  /* 0x0000002402027981 */ /* 0x000ea4000c1e1500 */
[----:B--2---:R-:W0:Y:S02]  /*edb0*/  I2F.S16 R0, R2 ;  /* 0x0000000200007306 */ /* 0x004e240000101400 */
[----:B0-----:R-:W-:-:S04]  /*edc0*/  F2FP.F16.F32.PACK_AB R0, RZ, R0 ;  /* 0x00000000ff00723e */ /* 0x001fc800000000ff */
[----:B------:R-:W-:Y:S01]  /*edd0*/  PRMT R19, R0, 0x7610, R19 ;  /* 0x0000761000137816 */ /* 0x000fe20000000013 */
[----:B------:R-:W-:Y:S06]  /*ede0*/  BRA `(.L_x_34501) ;  /* 0x0000000c00807947 */ /* 0x000fec0003800000 */
.L_x_34497:
        /* <DEDUP_REMOVED lines=9> */
.L_x_34505:
[----:B------:R0:W5:Y:S01]  /*ee80*/  LDG.E.U16 R19, desc[UR36][R2.64] ;  /* 0x0000002402137981 */ /* 0x000162000c1e1500 */
[----:B------:R-:W-:Y:S05]  /*ee90*/  BRA `(.L_x_34501) ;  /* 0x0000000c00547947 */ /* 0x000fea0003800000 */
.L_x_34504:
        /* <DEDUP_REMOVED lines=9> */
.L_x_34507:
[----:B------:R1:W5:Y:S01]  /*ef30*/  LDG.E.U16 R19, desc[UR36][R2.64] ;  /* 0x0000002402137981 */ /* 0x000362000c1e1500 */
[----:B------:R-:W-:Y:S05]  /*ef40*/  BRA `(.L_x_34501) ;  /* 0x0000000c00287947 */ /* 0x000fea0003800000 */
.L_x_34506:
        /* <DEDUP_REMOVED lines=13> */
.L_x_34496:
        /* <DEDUP_REMOVED lines=14> */
.L_x_34510:
        /* <DEDUP_REMOVED lines=13> */
.L_x_34509:
        /* <DEDUP_REMOVED lines=27> */
.L_x_34512:
        /* <DEDUP_REMOVED lines=14> */
.L_x_34511:
[----:B------:R-:W2:Y:S02]  /*f460*/  LDG.E.U16 R0, desc[UR36][R2.64] ;  /* 0x0000002402007981 */ /* 0x000ea4000c1e1500 */
[----:B--2---:R-:W-:-:S04]  /*f470*/  SHF.L.U32 R0, R0, 0x10, RZ ;  /* 0x0000001000007819 */ /* 0x004fc800000006ff */
[----:B------:R-:W-:-:S04]  /*f480*/  F2FP.F16.F32.PACK_AB R0, RZ, R0 ;  /* 0x00000000ff00723e */ /* 0x000fc800000000ff */
[----:B------:R-:W-:Y:S01]  /*f490*/  PRMT R19, R0, 0x7610, R19 ;  /* 0x0000761000137816 */ /* 0x000fe20000000013 */
[----:B------:R-:W-:Y:S06]  /*f4a0*/  BRA `(.L_x_34501) ;  /* 0x0000000400d07947 */ /* 0x000fec0003800000 */
.L_x_34508:
        /* <DEDUP_REMOVED lines=13> */
.L_x_34515:
        /* <DEDUP_REMOVED lines=21> */
.L_x_34519:
[----:B------:R-:W-:Y:S05]  /*f6d0*/  BSYNC.RECONVERGENT B1 ;  /* 0x0000000000017941 */ /* 0x000fea0003800200 */
.L_x_34518:
[----:B------:R-:W-:Y:S02]  /*f6e0*/  SHF.L.U32 R0, R0, 0x14, RZ ;  /* 0x0000001400007819 */ /* 0x000fe400000006ff */
[----:B------:R-:W-:-:S04]  /*f6f0*/  LEA R2, R2, 0x3b800000, 0x17 ;  /* 0x3b80000002027811 */ /* 0x000fc800078eb8ff */
[----:B------:R-:W-:-:S07]  /*f700*/  LOP3.LUT R0, R2, R0, R7, 0xfe, !PT ;  /* 0x0000000002007212 */ /* 0x000fce00078efe07 */
.L_x_34517:
[----:B------:R-:W-:Y:S05]  /*f710*/  BSYNC.RECONVERGENT B0 ;  /* 0x0000000000007941 */ /* 0x000fea0003800200 */
.L_x_34516:
[----:B------:R-:W-:-:S04]  /*f720*/  F2FP.F16.F32.PACK_AB R0, RZ, R0 ;  /* 0x00000000ff00723e */ /* 0x000fc800000000ff */
[----:B------:R-:W-:Y:S01]  /*f730*/  PRMT R19, R0, 0x7610, R19 ;  /* 0x0000761000137816 */ /* 0x000fe20000000013 */
[----:B------:R-:W-:Y:S06]  /*f740*/  BRA `(.L_x_34501) ;  /* 0x0000000400287947 */ /* 0x000fec0003800000 */
.L_x_34514:
        /* <DEDUP_REMOVED lines=21> */
.L_x_34523:
[----:B------:R-:W-:Y:S05]  /*f8a0*/  BSYNC.RECONVERGENT B1 ;  /* 0x0000000000017941 */ /* 0x000fea0003800200 */
.L_x_34522:
[----:B------:R-:W-:Y:S02]  /*f8b0*/  SHF.L.U32 R0, R0, 0x15, RZ ;  /* 0x0000001500007819 */ /* 0x000fe400000006ff */
[----:B------:R-:W-:-:S04]  /*f8c0*/  LEA R2, R2, 0x37800000, 0x17 ;  /* 0x3780000002027811 */ /* 0x000fc800078eb8ff */
[----:B------:R-:W-:-:S07]  /*f8d0*/  LOP3.LUT R0, R2, R0, R7, 0xfe, !PT ;  /* 0x0000000002007212 */ /* 0x000fce00078efe07 */
.L_x_34521:
[----:B------:R-:W-:Y:S05]  /*f8e0*/  BSYNC.RECONVERGENT B0 ;  /* 0x0000000000007941 */ /* 0x000fea0003800200 */
.L_x_34520:
[----:B------:R-:W-:-:S04]  /*f8f0*/  F2FP.F16.F32.PACK_AB R0, RZ, R0 ;  /* 0x00000000ff00723e */ /* 0x000fc800000000ff */
[----:B------:R-:W-:Y:S01]  /*f900*/  PRMT R19, R0, 0x7610, R19 ;  /* 0x0000761000137816 */ /* 0x000fe20000000013 */
[----:B------:R-:W-:Y:S06]  /*f910*/  BRA `(.L_x_34501) ;  /* 0x0000000000b47947 */ /* 0x000fec0003800000 */
.L_x_34513:
        /* <DEDUP_REMOVED lines=14> */
.L_x_34527:
[----:B------:R-:W-:Y:S05]  /*fa00*/  BSYNC.RECONVERGENT B0 ;  /* 0x0000000000007941 */ /* 0x000fea0003800200 */
.L_x_34526:
[----:B------:R-:W-:-:S04]  /*fa10*/  F2FP.F16.F32.PACK_AB R0, RZ, R0 ;  /* 0x00000000ff00723e */ /* 0x000fc800000000ff */
[----:B------:R-:W-:Y:S01]  /*fa20*/  PRMT R19, R0, 0x7610, R19 ;  /* 0x0000761000137816 */ /* 0x000fe20000000013 */
[----:B------:R-:W-:Y:S06]  /*fa30*/  BRA `(.L_x_34501) ;  /* 0x00000000006c7947 */ /* 0x000fec0003800000 */
.L_x_34500:
        /* <DEDUP_REMOVED lines=16> */
.L_x_34528:
[----:B------:R-:W-:Y:S01]  /*fb40*/  PRMT R19, RZ, 0x7610, R19 ;  /* 0x00007610ff137816 */ /* 0x000fe20000000013 */
[----:B------:R-:W-:Y:S06]  /*fb50*/  BRA `(.L_x_34501) ;  /* 0x0000000000247947 */ /* 0x000fec0003800000 */
.L_x_34525:
[----:B------:R-:W2:Y:S02]  /*fb60*/  LDG.E.64 R2, desc[UR36][R2.64] ;  /* 0x0000002402027981 */ /* 0x000ea4000c1e1b00 */
[----:B--2---:R-:W0:Y:S02]  /*fb70*/  I2F.U64 R0, R2 ;  /* 0x0000000200007312 */ /* 0x004e240000301000 */
[----:B0-----:R-:W-:-:S04]  /*fb80*/  F2FP.F16.F32.PACK_AB R0, RZ, R0 ;  /* 0x00000000ff00723e */ /* 0x001fc800000000ff */
[----:B------:R-:W-:Y:S01]  /*fb90*/  PRMT R19, R0, 0x7610, R19 ;  /* 0x0000761000137816 */ /* 0x000fe20000000013 */
[----:B------:R-:W-:Y:S06]  /*fba0*/  BRA `(.L_x_34501) ;  /* 0x0000000000107947 */ /* 0x000fec0003800000 */
.L_x_34524:
[----:B------:R-:W2:Y:S02]  /*fbb0*/  LDG.E R2, desc[UR36][R2.64] ;  /* 0x0000002402027981 */ /* 0x000ea4000c1e1900 */
[----:B--2---:R-:W-:-:S04]  /*fbc0*/  I2FP.F32.U32 R0, R2 ;  /* 0x0000000200007245 */ /* 0x004fc80000201000 */
[----:B------:R-:W-:-:S04]  /*fbd0*/  F2FP.F16.F32.PACK_AB R0, RZ, R0 ;  /* 0x00000000ff00723e */ /* 0x000fc800000000ff */
[----:B------:R-:W-:-:S07]  /*fbe0*/  PRMT R19, R0, 0x7610, R19 ;  /* 0x0000761000137816 */ /* 0x000fce0000000013 */
.L_x_34501:
        /* <DEDUP_REMOVED lines=18> */
.L_x_34532:
[----:B------:R-:W2:Y:S02]  /*fd10*/  LDG.E.U8 R2, desc[UR36][R2.64] ;  /* 0x0000002402027981 */ /* 0x000ea4000c1e1100 */
[----:B--2---:R-:W-:-:S04]  /*fd20*/  I2FP.F32.U32 R0, R2 ;  /* 0x0000000200007245 */ /* 0x004fc80000201000 */
[----:B------:R-:W-:Y:S01]  /*fd30*/  F2FP.F16.F32.PACK_AB R0, RZ, R0 ;  /* 0x00000000ff00723e */ /* 0x000fe200000000ff */
[----:B------:R-:W-:Y:S06]  /*fd40*/  BRA `(.L_x_34534) ;  /* 0x0000000c009c7947 */ /* 0x000fec0003800000 */
.L_x_34531:
        /* <DEDUP_REMOVED lines=10> */
.L_x_34536:
[----:B------:R-:W2:Y:S02]  /*fdf0*/  LDG.E R2, desc[UR36][R2.64] ;  /* 0x0000002402027981 */ /* 0x000ea4000c1e1900 */
[----:B--2---:R-:W-:-:S04]  /*fe00*/  I2FP.F32.S32 R0, R2 ;  /* 0x0000000200007245 */ /* 0x004fc80000201400 */
[----:B------:R-:W-:Y:S01]  /*fe10*/  F2FP.F16.F32.PACK_AB R0, RZ, R0 ;  /* 0x00000000ff00723e */ /* 0x000fe200000000ff */
[----:B------:R-:W-:Y:S06]  /*fe20*/  BRA `(.L_x_34534) ;  /* 0x0000000c00647947 */ /* 0x000fec0003800000 */
.L_x_34535:
[----:B------:R-:W2:Y:S02]  /*fe30*/  LDG.E.U16 R2, desc[UR36][R2.64] ;  /* 0x0000002402027981 */ /* 0x000ea4000c1e1500 */
[----:B--2---:R-:W0:Y:S02]  /*fe40*/  I2F.S16 R0, R2 ;  /* 0x0000000200007306 */ /* 0x004e240000101400 */
[----:B0-----:R-:W-:Y:S01]  /*fe50*/  F2FP.F16.F32.PACK_AB R0, RZ, R0 ;  /* 0x00000000ff00723e */ /* 0x001fe200000000ff */
[----:B------:R-:W-:Y:S06]  /*fe60*/  BRA `(.L_x_34534) ;  /* 0x0000000c00547947 */ /* 0x000fec0003800000 */
.L_x_34530:
        /* <DEDUP_REMOVED lines=9> */
.L_x_34538:
[----:B------:R1:W5:Y:S01]  /*ff00*/  LDG.E.U16 R0, desc[UR36][R2.64] ;  /* 0x0000002402007981 */ /* 0x000362000c1e1500 */
[----:B------:R-:W-:Y:S05]  /*ff10*/  BRA `(.L_x_34534) ;  /* 0x0000000c00287947 */ /* 0x000fea0003800000 */
.L_x_34537:
        /* <DEDUP_REMOVED lines=9> */
.L_x_34540:
[----:B------:R0:W5:Y:S01]  /*ffb0*/  LDG.E.U16 R0, desc[UR36][R2.64] ;  /* 0x0000002402007981 */ /* 0x000162000c1e1500 */
[----:B------:R-:W-:Y:S05]  /*ffc0*/  BRA `(.L_x_34534) ;  /* 0x0000000800fc7947 */ /* 0x000fea0003800000 */
.L_x_34539:
        /* <DEDUP_REMOVED lines=12> */
.L_x_34529:
        /* <DEDUP_REMOVED lines=13> */
.L_x_34543:
        /* <DEDUP_REMOVED lines=12> */
.L_x_34542:
        /* <DEDUP_REMOVED lines=27> */
.L_x_34545:
        /* <DEDUP_REMOVED lines=13> */
.L_x_34544:
[----:B------:R-:W2:Y:S02]  /*104a0*/  LDG.E.U16 R0, desc[UR36][R2.64] ;  /* 0x0000002402007981 */ /* 0x000ea4000c1e1500 */
[----:B--2---:R-:W-:-:S05]  /*104b0*/  IMAD.U32 R0, R0, 0x10000, RZ ;  /* 0x0001000000007824 */ /* 0x004fca00078e00ff */
[----:B------:R-:W-:Y:S01]  /*104c0*/  F2FP.F16.F32.PACK_AB R0, RZ, R0 ;  /* 0x00000000ff00723e */ /* 0x000fe200000000ff */
[----:B------:R-:W-:Y:S06]  /*104d0*/  BRA `(.L_x_34534) ;  /* 0x0000000400b87947 */ /* 0x000fec0003800000 */
.L_x_34541:
        /* <DEDUP_REMOVED lines=12> */
.L_x_34548:
        /* <DEDUP_REMOVED lines=21> */
.L_x_34552:
[----:B------:R-:W-:Y:S05]  /*106f0*/  BSYNC.RECONVERGENT B1 ;  /* 0x0000000000017941 */ /* 0x000fea0003800200 */
.L_x_34551:
[----:B------:R-:W-:Y:S01]  /*10700*/  IMAD.SHL.U32 R0, R0, 0x100000, RZ ;  /* 0x0010000000007824 */ /* 0x000fe200078e00ff */
[----:B------:R-:W-:-:S04]  /*10710*/  LEA R2, R2, 0x3b800000, 0x17 ;  /* 0x3b80000002027811 */ /* 0x000fc800078eb8ff */
[----:B------:R-:W-:-:S07]  /*10720*/  LOP3.LUT R0, R2, R0, R7, 0xfe, !PT ;  /* 0x0000000002007212 */ /* 0x000fce00078efe07 */
.L_x_34550:
[----:B------:R-:W-:Y:S05]  /*10730*/  BSYNC.RECONVERGENT B0 ;  /* 0x0000000000007941 */ /* 0x000fea0003800200 */
.L_x_34549:
[----:B------:R-:W-:Y:S01]  /*10740*/  F2FP.F16.F32.PACK_AB R0, RZ, R0 ;  /* 0x00000000ff00723e */ /* 0x000fe200000000ff */
[----:B------:R-:W-:Y:S06]  /*10750*/  BRA `(.L_x_34534) ;  /* 0x0000000400187947 */ /* 0x000fec0003800000 */
.L_x_34547:
        /* <DEDUP_REMOVED lines=21> */
.L_x_34556:
[----:B------:R-:W-:Y:S05]  /*108b0*/  BSYNC.RECONVERGENT B1 ;  /* 0x0000000000017941 */ /* 0x000fea0003800200 */
.L_x_34555:
[----:B------:R-:W-:Y:S01]  /*108c0*/  IMAD.SHL.U32 R0, R0, 0x200000, RZ ;  /* 0x0020000000007824 */ /* 0x000fe200078e00ff */
[----:B------:R-:W-:-:S04]  /*108d0*/  LEA R2, R2, 0x37800000, 0x17 ;  /* 0x3780000002027811 */ /* 0x000fc800078eb8ff */
[----:B------:R-:W-:-:S07]  /*108e0*/  LOP3.LUT R0, R2, R0, R7, 0xfe, !PT ;  /* 0x0000000002007212 */ /* 0x000fce00078efe07 */
.L_x_34554:
[----:B------:R-:W-:Y:S05]  /*108f0*/  BSYNC.RECONVERGENT B0 ;  /* 0x0000000000007941 */ /* 0x000fea0003800200 */
.L_x_34553:
[----:B------:R-:W-:Y:S01]  /*10900*/  F2FP.F16.F32.PACK_AB R0, RZ, R0 ;  /* 0x00000000ff00723e */ /* 0x000fe200000000ff */
[----:B------:R-:W-:Y:S06]  /*10910*/  BRA `(.L_x_34534) ;  /* 0x0000000000a87947 */ /* 0x000fec0003800000 */
.L_x_34546:
        /* <DEDUP_REMOVED lines=14> */
.L_x_34560:
[----:B------:R-:W-:Y:S05]  /*10a00*/  BSYNC.RECONVERGENT B0 ;  /* 0x0000000000007941 */ /* 0x000fea0003800200 */
.L_x_34559:
[----:B------:R-:W-:Y:S01]  /*10a10*/  F2FP.F16.F32.PACK_AB R0, RZ, R0 ;  /* 0x00000000ff00723e */ /* 0x000fe200000000ff */
[----:B------:R-:W-:Y:S06]  /*10a20*/  BRA `(.L_x_34534) ;  /* 0x0000000000647947 */ /* 0x000fec0003800000 */
.L_x_34533:
        /* <DEDUP_REMOVED lines=16> */
.L_x_34561:
[----:B------:R-:W-:Y:S01]  /*10b30*/  PRMT R0, RZ, 0x7610, R0 ;  /* 0x00007610ff007816 */ /* 0x000fe20000000000 */
[----:B------:R-:W-:Y:S06]  /*10b40*/  BRA `(.L_x_34534) ;  /* 0x00000000001c7947 */ /* 0x000fec0003800000 */
.L_x_34558:
[----:B------:R-:W2:Y:S02]  /*10b50*/  LDG.E.64 R2, desc[UR36][R2.64] ;  /* 0x0000002402027981 */ /* 0x000ea4000c1e1b00 */
[----:B--2---:R-:W0:Y:S02]  /*10b60*/  I2F.U64 R0, R2 ;  /* 0x0000000200007312 */ /* 0x004e240000301000 */
[----:B0-----:R-:W-:Y:S01]  /*10b70*/  F2FP.F16.F32.PACK_AB R0, RZ, R0 ;  /* 0x00000000ff00723e */ /* 0x001fe200000000ff */
[----:B------:R-:W-:Y:S06]  /*10b80*/  BRA `(.L_x_34534) ;  /* 0x00000000000c7947 */ /* 0x000fec0003800000 */
.L_x_34557:
[----:B------:R-:W2:Y:S02]  /*10b90*/  LDG.E R2, desc[UR36][R2.64] ;  /* 0x0000002402027981 */ /* 0x000ea4000c1e1900 */
[----:B--2---:R-:W-:-:S04]  /*10ba0*/  I2FP.F32.U32 R0, R2 ;  /* 0x0000000200007245 */ /* 0x004fc80000201000 */
[----:B------:R-:W-:-:S07]  /*10bb0*/  F2FP.F16.F32.PACK_AB R0, RZ, R0 ;  /* 0x00000000ff00723e */ /* 0x000fce00000000ff */
.L_x_34534:
[----:B-----5:R-:W-:Y:S01]  /*10bc0*/  HADD2.F32 R19, -RZ, R19.H0_H0 ;  /* 0x20000013ff137230 */ /* 0x020fe20000004100 */
[----:B------:R-:W-:Y:S01]  /*10bd0*/  ULOP3.LUT UR4, UR40, 0xff, URZ, 0xc0, !UPT ;  /* 0x000000ff28047892 */ /* 0x000fe2000f8ec0ff */
[----:B------:R-:W-:-:S03]  /*10be0*/  HADD2.F32 R0, -RZ, R0.H0_H0 ;  /* 0x20000000ff007230 */ /* 0x000fc60000004100 */
[----:B------:R-:W-:Y:S01]  /*10bf0*/  UISETP.GT.AND UP0, UPT, UR4, 0x9, UPT ;  /* 0x000000090400788c */ /* 0x000fe2000bf04270 */
[----:B------:R-:W2:Y:S02]  /*10c00*/  MUFU.LG2 R19, R19 ;  /* 0x0000001300137308 */ /* 0x000ea40000000c00 */
[----:B--2---:R-:W-:-:S06]  /*10c10*/  FMUL.FTZ R0, R0, R19 ;  /* 0x0000001300007220 */ /* 0x004fcc0000410000 */
[----:B------:R-:W0:Y:S02]  /*10c20*/  MUFU.EX2 R0, R0 ;  /* 0x0000000000007308 */ /* 0x000e240000000800 */
[----:B01----:R-:W-:Y:S01]  /*10c30*/  F2FP.F16.F32.PACK_AB R2, RZ, R0 ;  /* 0x00000000ff02723e */ /* 0x003fe200000000ff */
        /* <DEDUP_REMOVED lines=13> */
.L_x_34565:
[----:B------:R-:W-:-:S06]  /*10d10*/  HADD2.F32 R3, -RZ, R2.H0_H0 ;  /* 0x20000002ff037230 */ /* 0x000fcc0000004100 */
[----:B------:R-:W0:Y:S02]  /*10d20*/  F2I.S64.TRUNC R2, R3 ;  /* 0x0000000300027311 */ /* 0x000e24000020d900 */
[----:B0-----:R-:W-:Y:S01]  /*10d30*/  STG.E.U8 desc[UR36][R16.64], R2 ;  /* 0x0000000210007986 */ /* 0x001fe2000c101124 */
[----:B------:R-:W-:Y:S05]  /*10d40*/  EXIT ;  /* 0x000000000000794d */ /* 0x000fea0003800000 */
.L_x_34564:
        /* <DEDUP_REMOVED lines=10> */
.L_x_34568:
[----:B------:R-:W-:-:S04]  /*10df0*/  HADD2.F32 R2, -RZ, R2.H0_H0 ;  /* 0x20000002ff027230 */ /* 0x000fc80000004100 */
[----:B------:R-:W0:Y:S02]  /*10e00*/  F2I.FTZ.TRUNC.NTZ R3, R2 ;  /* 0x0000000200037305 */ /* 0x000e24000021f100 */
[----:B0-----:R-:W-:Y:S01]  /*10e10*/  STG.E desc[UR36][R16.64], R3 ;  /* 0x0000000310007986 */ /* 0x001fe2000c101924 */
[----:B------:R-:W-:Y:S05]  /*10e20*/  EXIT ;  /* 0x000000000000794d */ /* 0x000fea0003800000 */
.L_x_34567:
[----:B------:R-:W-:-:S04]  /*10e30*/  HADD2.F32 R2, -RZ, R2.H0_H0 ;  /* 0x20000002ff027230 */ /* 0x000fc80000004100 */
[----:B------:R-:W0:Y:S02]  /*10e40*/  F2I.FTZ.TRUNC.NTZ R3, R2 ;  /* 0x0000000200037305 */ /* 0x000e24000021f100 */
[----:B0-----:R-:W-:Y:S01]  /*10e50*/  STG.E.U16 desc[UR36][R16.64], R3 ;  /* 0x0000000310007986 */ /* 0x001fe2000c101524 */
[----:B------:R-:W-:Y:S05]  /*10e60*/  EXIT ;  /* 0x000000000000794d */ /* 0x000fea0003800000 */
.L_x_34563:
        /* <DEDUP_REMOVED lines=9> */
.L_x_34570:
[----:B------:R-:W-:Y:S01]  /*10f00*/  STG.E.U16 desc[UR36][R16.64], R2 ;  /* 0x0000000210007986 */ /* 0x000fe2000c101524 */
[----:B------:R-:W-:Y:S05]  /*10f10*/  EXIT ;  /* 0x000000000000794d */ /* 0x000fea0003800000 */
.L_x_34569:
        /* <DEDUP_REMOVED lines=10> */
.L_x_34572:
[----:B------:R-:W-:-:S05]  /*10fc0*/  HADD2.F32 R0, -RZ, R2.H0_H0 ;  /* 0x20000002ff007230 */ /* 0x000fca0000004100 */
[----:B------:R-:W-:-:S04]  /*10fd0*/  F2FP.F16.F32.PACK_AB R0, RZ, R0 ;  /* 0x00000000ff00723e */ /* 0x000fc800000000ff */
[----:B------:R-:W-:-:S05]  /*10fe0*/  PRMT R0, R0, 0x5410, RZ ;  /* 0x0000541000007816 */ /* 0x000fca00000000ff */
[----:B------:R-:W-:Y:S01]  /*10ff0*/  STG.E desc[UR36][R16.64], R0 ;  /* 0x0000000010007986 */ /* 0x000fe2000c101924 */
[----:B------:R-:W-:Y:S05]  /*11000*/  EXIT ;  /* 0x000000000000794d */ /* 0x000fea0003800000 */
.L_x_34571:
[----:B------:R-:W-:-:S05]  /*11010*/  HADD2.F32 R2, -RZ, R2.H0_H0 ;  /* 0x20000002ff027230 */ /* 0x000fca0000004100 */
[----:B------:R-:W-:-:S06]  /*11020*/  FMUL.FTZ R2, R2, 1 ;  /* 0x3f80000002027820 */ /* 0x000fcc0000410000 */
[----:B------:R-:W0:Y:S02]  /*11030*/  F2F.F64.F32 R2, R2 ;  /* 0x0000000200027310 */ /* 0x000e240000201800 */
[----:B0-----:R-:W-:Y:S01]  /*11040*/  STG.E.64 desc[UR36][R16.64], R2 ;  /* 0x0000000210007986 */ /* 0x001fe2000c101b24 */
[----:B------:R-:W-:Y:S05]  /*11050*/  EXIT ;  /* 0x000000000000794d */ /* 0x000fea0003800000 */
.L_x_34562:
        /* <DEDUP_REMOVED lines=14> */
.L_x_34576:
        /* <DEDUP_REMOVED lines=17> */
.L_x_34579:
[----:B------:R-:W-:-:S04]  /*11250*/  SHF.R.U32.HI R3, RZ, 0x18, R3 ;  /* 0x00000018ff037819 */ /* 0x000fc80000011603 */
[----:B------:R-:W-:-:S04]  /*11260*/  LOP3.LUT R0, R0, 0x80, R3, 0xf8, !PT ;  /* 0x0000008000007812 */ /* 0x000fc800078ef803 */
[----:B------:R-:W-:-:S07]  /*11270*/  PRMT R8, R0, 0x7610, R8 ;  /* 0x0000761000087816 */ /* 0x000fce0000000008 */
.L_x_34578:
[----:B------:R-:W-:Y:S05]  /*11280*/  BSYNC.RECONVERGENT B0 ;  /* 0x0000000000007941 */ /* 0x000fea0003800200 */
.L_x_34577:
[----:B------:R-:W-:Y:S01]  /*11290*/  STG.E.U8 desc[UR36][R16.64], R8 ;  /* 0x0000000810007986 */ /* 0x000fe2000c101124 */
[----:B------:R-:W-:Y:S05]  /*112a0*/  EXIT ;  /* 0x000000000000794d */ /* 0x000fea0003800000 */
.L_x_34575:
        /* <DEDUP_REMOVED lines=17> */
.L_x_34582:
[----:B------:R-:W-:-:S04]  /*113c0*/  SHF.R.U32.HI R3, RZ, 0x18, R3 ;  /* 0x00000018ff037819 */ /* 0x000fc80000011603 */
[----:B------:R-:W-:-:S04]  /*113d0*/  LOP3.LUT R0, R0, 0x80, R3, 0xf8, !PT ;  /* 0x0000008000007812 */ /* 0x000fc800078ef803 */
[----:B------:R-:W-:-:S07]  /*113e0*/  PRMT R8, R0, 0x7610, R8 ;  /* 0x0000761000087816 */ /* 0x000fce0000000008 */
.L_x_34581:
[----:B------:R-:W-:Y:S05]  /*113f0*/  BSYNC.RECONVERGENT B0 ;  /* 0x0000000000007941 */ /* 0x000fea0003800200 */
.L_x_34580:
[----:B------:R-:W-:Y:S01]  /*11400*/  STG.E.U8 desc[UR36][R16.64], R8 ;  /* 0x0000000810007986 */ /* 0x000fe2000c101124 */
[----:B------:R-:W-:Y:S05]  /*11410*/  EXIT ;  /* 0x000000000000794d */ /* 0x000fea0003800000 */
.L_x_34574:
        /* <DEDUP_REMOVED lines=22> */
.L_x_34584:
[----:B------:R-:W-:-:S06]  /*11580*/  HADD2.F32 R2, -RZ, R2.H0_H0 ;  /* 0x20000002ff027230 */ /* 0x000fcc0000004100 */
[----:B------:R-:W0:Y:S02]  /*11590*/  F2I.U64.TRUNC R2, R2 ;  /* 0x0000000200027311 */ /* 0x000e24000020d800 */
[----:B0-----:R-:W-:Y:S01]  /*115a0*/  STG.E.64 desc[UR36][R16.64], R2 ;  /* 0x0000000210007986 */ /* 0x001fe2000c101b24 */
[----:B------:R-:W-:Y:S05]  /*115b0*/  EXIT ;  /* 0x000000000000794d */ /* 0x000fea0003800000 */
.L_x_34583:
[----:B------:R-:W-:-:S04]  /*115c0*/  HADD2.F32 R2, -RZ, R2.H0_H0 ;  /* 0x20000002ff027230 */ /* 0x000fc80000004100 */
[----:B------:R-:W0:Y:S02]  /*115d0*/  F2I.FTZ.U32.TRUNC.NTZ R3, R2 ;  /* 0x0000000200037305 */ /* 0x000e24000021f000 */
[----:B0-----:R-:W-:Y:S01]  /*115e0*/  STG.E desc[UR36][R16.64], R3 ;  /* 0x0000000310007986 */ /* 0x001fe2000c101924 */
[----:B------:R-:W-:Y:S05]  /*115f0*/  EXIT ;  /* 0x000000000000794d */ /* 0x000fea0003800000 */
.L_x_34573:
        /* <DEDUP_REMOVED lines=11> */
.L_x_34586:
[----:B------:R-:W-:Y:S01]  /*116b0*/  HADD2.F32 R2, -RZ, R2.H0_H0 ;  /* 0x20000002ff027230 */ /* 0x000fe20000004100 */
[----:B------:R-:W-:-:S04]  /*116c0*/  CS2R R6, SRZ ;  /* 0x0000000000067805 */ /* 0x000fc8000001ff00 */
[----:B------:R-:W-:-:S04]  /*116d0*/  FMUL.FTZ R2, R2, 1 ;  /* 0x3f80000002027820 */ /* 0x000fc80000410000 */
[----:B------:R-:W0:Y:S02]  /*116e0*/  F2F.F64.F32 R4, R2 ;  /* 0x0000000200047310 */ /* 0x000e240000201800 */
[----:B0-----:R-:W-:Y:S01]  /*116f0*/  STG.E.128 desc[UR36][R16.64], R4 ;  /* 0x0000000410007986 */ /* 0x001fe2000c101d24 */
[----:B------:R-:W-:Y:S05]  /*11700*/  EXIT ;  /* 0x000000000000794d */ /* 0x000fea0003800000 */
.L_x_34585:
[----:B------:R-:W-:-:S09]  /*11710*/  UISETP.NE.AND UP0, UPT, UR4, 0xf, UPT ;  /* 0x0000000f0400788c */ /* 0x000fd2000bf05270 */
[----:B------:R-:W-:Y:S05]  /*11720*/  BRA.U !UP0, `(.L_x_34587) ;  /* 0x0000000108e87547 */ /* 0x000fea000b800000 */
[----:B------:R-:W-:-:S09]  /*11730*/  UISETP.NE.AND UP0, UPT, UR4, 0x17, UPT ;  /* 0x000000170400788c */ /* 0x000fd2000bf05270 */
[----:B------:R-:W-:Y:S05]  /*11740*/  BRA.U !UP0, `(.L_x_34588) ;  /* 0x0000000108907547 */ /* 0x000fea000b800000 */
[----:B------:R-:W-:-:S09]  /*11750*/  UISETP.NE.AND UP0, UPT, UR4, 0x18, UPT ;  /* 0x000000180400788c */ /* 0x000fd2000bf05270 */
[----:B------:R-:W-:Y:S05]  /*11760*/  BRA.U !UP0, `(.L_x_34589) ;  /* 0x0000000108447547 */ /* 0x000fea000b800000 */
.L_x_34566:
        /* <DEDUP_REMOVED lines=16> */
.L_x_34590:
[----:B------:R-:W-:Y:S05]  /*11870*/  EXIT ;  /* 0x000000000000794d */ /* 0x000fea0003800000 */
.L_x_34589:
        /* <DEDUP_REMOVED lines=13> */
.L_x_34592:
[----:B------:R-:W-:Y:S05]  /*11950*/  BSYNC.RECONVERGENT B0 ;  /* 0x0000000000007941 */ /* 0x000fea0003800200 */
.L_x_34591:
[----:B------:R-:W-:-:S05]  /*11960*/  LOP3.LUT R3, R0, 0x80, R3, 0xf8, !PT ;  /* 0x0000008000037812 */ /* 0x000fca00078ef803 */
[----:B------:R-:W-:Y:S01]  /*11970*/  STG.E.U8 desc[UR36][R16.64], R3 ;  /* 0x0000000310007986 */ /* 0x000fe2000c101124 */
[----:B------:R-:W-:Y:S05]  /*11980*/  EXIT ;  /* 0x000000000000794d */ /* 0x000fea0003800000 */
.L_x_34588:
        /* <DEDUP_REMOVED lines=12> */
.L_x_34594:
[----:B------:R-:W-:Y:S01]  /*11a50*/  IMAD.MOV.U32 R0, RZ, RZ, 0x7f ;  /* 0x0000007fff007424 */ /* 0x000fe200078e00ff */
[----:B------:R-:W-:-:S04]  /*11a60*/  ISETP.GT.U32.AND P0, PT, R2, 0x7f800000, PT ;  /* 0x7f8000000200780c */ /* 0x000fc80003f04070 */
[----:B------:R-:W-:-:S09]  /*11a70*/  SEL R0, R0, 0x7c, P0 ;  /* 0x0000007c00007807 */ /* 0x000fd20000000000 */
.L_x_34595:
[----:B------:R-:W-:Y:S05]  /*11a80*/  BSYNC.RECONVERGENT B0 ;  /* 0x0000000000007941 */ /* 0x000fea0003800200 */
.L_x_34593:
[----:B------:R-:W-:-:S04]  /*11a90*/  SHF.R.U32.HI R3, RZ, 0x18, R3 ;  /* 0x00000018ff037819 */ /* 0x000fc80000011603 */
[----:B------:R-:W-:-:S05]  /*11aa0*/  LOP3.LUT R3, R0, 0x80, R3, 0xf8, !PT ;  /* 0x0000008000037812 */ /* 0x000fca00078ef803 */
[----:B------:R-:W-:Y:S01]  /*11ab0*/  STG.E.U8 desc[UR36][R16.64], R3 ;  /* 0x0000000310007986 */ /* 0x000fe2000c101124 */
[----:B------:R-:W-:Y:S05]  /*11ac0*/  EXIT ;  /* 0x000000000000794d */ /* 0x000fea0003800000 */
.L_x_34587:
[----:B------:R-:W-:-:S05]  /*11ad0*/  HADD2.F32 R0, -RZ, R2.H0_H0 ;  /* 0x20000002ff007230 */ /* 0x000fca0000004100 */
[----:B------:R-:W-:-:S05]  /*11ae0*/  F2FP.BF16.F32.PACK_AB R0, RZ, R0 ;  /* 0x00000000ff00723e */ /* 0x000fca00000010ff */
[----:B------:R-:W-:Y:S01]  /*11af0*/  STG.E.U16 desc[UR36][R16.64], R0 ;  /* 0x0000000010007986 */ /* 0x000fe2000c101524 */
[----:B------:R-:W-:Y:S05]  /*11b00*/  EXIT ;  /* 0x000000000000794d */ /* 0x000fea0003800000 */
.L_x_34596:
        /* <DEDUP_REMOVED lines=15> */
.L_x_60996:


//--------------------- .text._ZN2at6native27unrolled_elementwise_kernelIZZZNS0_50_GLOBAL__N__2680c7bb_12_PowKernel_cu_7dd49032_317024pow_tensor_tensor_kernelERNS_18TensorIteratorBaseEENKUlvE_clEvENKUlvE8_clEvEUlN3c104HalfES8_E_St5arrayIPcLm3EELi4E23TrivialOffsetCalculatorILi2EjESD_ILi1EjENS0_6memory12LoadWithCastILi2EEENSG_13StoreWithCastILi1EEEEEviT_T0_T2_T3_T4_T5_ --------------------------
	.section	.text._ZN2at6native27unrolled_elementwise_kernelIZZZNS0_50_GLOBAL__N__2680c7bb_12_PowKernel_cu_7dd49032_317024pow_tensor_tensor_kernelERNS_18TensorIteratorBaseEENKUlvE_clEvENKUlvE8_clEvEUlN3c104HalfES8_E_St5arrayIPcLm3EELi4E23TrivialOffsetCalculatorILi2EjESD_ILi1EjENS0_6memory12LoadWithCastILi2EEENSG_13StoreWithCastILi1EEEEEviT_T0_T2_T3_T4_T5_,"ax",@progbits
	.align	128
        .global         _ZN2at6native27unrolled_elementwise_kernelIZZZNS0_50_GLOBAL__N__2680c7bb_12_PowKernel_cu_7dd49032_317024pow_tensor_tensor_kernelERNS_18TensorIteratorBaseEENKUlvE_clEvENKUlvE8_clEvEUlN3c104HalfES8_E_St5arrayIPcLm3EELi4E23TrivialOffsetCalculatorILi2EjESD_ILi1EjENS0_6memory12LoadWithCastILi2EEENSG_13StoreWithCastILi1EEEEEviT_T0_T2_T3_T4_T5_
        .type           _ZN2at6native27unrolled_elementwise_kernelIZZZNS0_50_GLOBAL__N__2680c7bb_12_PowKernel_cu_7dd49032_317024pow_tensor_tensor_kernelERNS_18TensorIteratorBaseEENKUlvE_clEvENKUlvE8_clEvEUlN3c104HalfES8_E_St5arrayIPcLm3EELi4E23TrivialOffsetCalculatorILi2EjESD_ILi1EjENS0_6memory12LoadWithCastILi2EEENSG_13StoreWithCastILi1EEEEEviT_T0_T2_T3_T4_T5_,@function
        .size           _ZN2at6native27unrolled_elementwise_kernelIZZZNS0_50_GLOBAL__N__2680c7bb_12_PowKernel_cu_7dd49032_317024pow_tensor_tensor_kernelERNS_18TensorIteratorBaseEENKUlvE_clEvENKUlvE8_clEvEUlN3c104HalfES8_E_St5arrayIPcLm3EELi4E23TrivialOffsetCalculatorILi2EjESD_ILi1EjENS0_6memory12LoadWithCastILi2EEENSG_13StoreWithCastILi1EEEEEviT_T0_T2_T3_T4_T5_,(.L_x_60997 - _ZN2at6native27unrolled_elementwise_kernelIZZZNS0_50_GLOBAL__N__2680c7bb_12_PowKernel_cu_7dd49032_317024pow_tensor_tensor_kernelERNS_18TensorIteratorBaseEENKUlvE_clEvENKUlvE8_clEvEUlN3c104HalfES8_E_St5arrayIPcLm3EELi4E23TrivialOffsetCalculatorILi2EjESD_ILi1EjENS0_6memory12LoadWithCastILi2EEENSG_13StoreWithCastILi1EEEEEviT_T0_T2_T3_T4_T5_)
        .other          _ZN2at6native27unrolled_elementwise_kernelIZZZNS0_50_GLOBAL__N__2680c7bb_12_PowKernel_cu_7dd49032_317024pow_tensor_tensor_kernelERNS_18TensorIteratorBaseEENKUlvE_clEvENKUlvE8_clEvEUlN3c104HalfES8_E_St5arrayIPcLm3EELi4E23TrivialOffsetCalculatorILi2EjESD_ILi1EjENS0_6memory12LoadWithCastILi2EEENSG_13StoreWithCastILi1EEEEEviT_T0_T2_T3_T4_T5_,@"STO_CUDA_ENTRY STV_DEFAULT"
_ZN2at6native27unrolled_elementwise_kernelIZZZNS0_50_GLOBAL__N__2680c7bb_12_PowKernel_cu_7dd49032_317024pow_tensor_tensor_kernelERNS_18TensorIteratorBaseEENKUlvE_clEvENKUlvE8_clEvEUlN3c104HalfES8_E_St5arrayIPcLm3EELi4E23TrivialOffsetCalculatorILi2EjESD_ILi1EjENS0_6memory12LoadWithCastILi2EEENSG_13StoreWithCastILi1EEEEEviT_T0_T2_T3_T4_T5_:
.text._ZN2at6native27unrolled_elementwise_kernelIZZZNS0_50_GLOBAL__N__2680c7bb_12_PowKernel_cu_7dd49032_317024pow_tensor_tensor_kernelERNS_18TensorIteratorBaseEENKUlvE_clEvENKUlvE8_clEvEUlN3c104HalfES8_E_St5arrayIPcLm3EELi4E23TrivialOffsetCalculatorILi2EjESD_ILi1EjENS0_6memory12LoadWithCastILi2EEENSG_13StoreWithCastILi1EEEEEviT_T0_T2_T3_T4_T5_:
        /* <DEDUP_REMOVED lines=36> */
.L_x_34602:
[----:B------:R-:W2:Y:S02]  /*0240*/  LDG.E.U8 R2, desc[UR36][R2.64] ;  /* 0x0000002402027981 */ /* 0x000ea4000c1e1100 */
[----:B--2---:R-:W-:-:S04]  /*0250*/  I2FP.F32.U32 R0, R2 ;  /* 0x0000000200007245 */ /* 0x004fc80000201000 */
[----:B------:R-:W-:-:S04]  /*0260*/  F2FP.F16.F32.PACK_AB R0, RZ, R0 ;  /* 0x00000000ff00723e */ /* 0x000fc800000000ff */
[----:B------:R-:W-:Y:S01]  /*0270*/  PRMT R24, R0, 0x7610, R24 ;  /* 0x0000761000187816 */ /* 0x000fe20000000018 */
[----:B------:R-:W-:Y:S06]  /*0280*/  BRA `(.L_x_34604) ;  /* 0x0000000c00d47947 */ /* 0x000fec0003800000 */
.L_x_34601:
        /* <DEDUP_REMOVED lines=11> */
.L_x_34606:
[----:B------:R-:W2:Y:S02]  /*0340*/  LDG.E R2, desc[UR36][R2.64] ;  /* 0x0000002402027981 */ /* 0x000ea4000c1e1900 */
[----:B--2---:R-:W-:-:S04]  /*0350*/  I2FP.F32.S32 R0, R2 ;  /* 0x0000000200007245 */ /* 0x004fc80000201400 */
[----:B------:R-:W-:-:S04]  /*0360*/  F2FP.F16.F32.PACK_AB R0, RZ, R0 ;  /* 0x00000000ff00723e */ /* 0x000fc800000000ff */
[----:B------:R-:W-:Y:S01]  /*0370*/  PRMT R24, R0, 0x7610, R24 ;  /* 0x0000761000187816 */ /* 0x000fe20000000018 */
[----:B------:R-:W-:Y:S06]  /*0380*/  BRA `(.L_x_34604) ;  /* 0x0000000c00947947 */ /* 0x000fec0003800000 */
.L_x_34605:
[----:B------:R-:W2:Y:S02]  /*0390*/  LDG.E.U16 R2, desc[UR36][R2.64] ;  /* 0x0000002402027981 */ /* 0x000ea4000c1e1500 */
[----:B--2---:R-:W0:Y:S02]  /*03a0*/  I2F.S16 R0, R2 ;  /* 0x0000000200007306 */ /* 0x004e240000101400 */
[----:B0-----:R-:W-:-:S04]  /*03b0*/  F2FP.F16.F32.PACK_AB R0, RZ, R0 ;  /* 0x00000000ff00723e */ /* 0x001fc800000000ff */
[----:B------:R-:W-:Y:S01]  /*03c0*/  PRMT R24, R0, 0x7610, R24 ;  /* 0x0000761000187816 */ /* 0x000fe20000000018 */
[----:B------:R-:W-:Y:S06]  /*03d0*/  BRA `(.L_x_34604) ;  /* 0x0000000c00807947 */ /* 0x000fec0003800000 */
.L_x_34600:
        /* <DEDUP_REMOVED lines=9> */
.L_x_34608:
[----:B------:R1:W5:Y:S01]  /*0470*/  LDG.E.U16 R24, desc[UR36][R2.64] ;  /* 0x0000002402187981 */ /* 0x000362000c1e1500 */
[----:B------:R-:W-:Y:S05]  /*0480*/  BRA `(.L_x_34604) ;  /* 0x0000000c00547947 */ /* 0x000fea0003800000 */
.L_x_34607:
        /* <DEDUP_REMOVED lines=9> */
.L_x_34610:
[----:B------:R0:W5:Y:S01]  /*0520*/  LDG.E.U16 R24, desc[UR36][R2.64] ;  /* 0x0000002402187981 */ /* 0x000162000c1e1500 */
[----:B------:R-:W-:Y:S05]  /*0530*/  BRA `(.L_x_34604) ;  /* 0x0000000c00287947 */ /* 0x000fea0003800000 */
.L_x_34609:
        /* <DEDUP_REMOVED lines=13> */
.L_x_34599:
        /* <DEDUP_REMOVED lines=14> */
.L_x_34613:
        /* <DEDUP_REMOVED lines=13> */
.L_x_34612:
        /* <DEDUP_REMOVED lines=27> */
.L_x_34615:
        /* <DEDUP_REMOVED lines=14> */
.L_x_34614:
[----:B------:R-:W2:Y:S02]  /*0a50*/  LDG.E.U16 R0, desc[UR36][R2.64] ;  /* 0x0000002402007981 */ /* 0x000ea4000c1e1500 */
[----:B--2---:R-:W-:-:S05]  /*0a60*/  IMAD.U32 R0, R0, 0x10000, RZ ;  /* 0x0001000000007824 */ /* 0x004fca00078e00ff */
[----:B------:R-:W-:-:S04]  /*0a70*/  F2FP.F16.F32.PACK_AB R0, RZ, R0 ;  /* 0x00000000ff00723e */ /* 0x000fc800000000ff */
[----:B------:R-:W-:Y:S01]  /*0a80*/  PRMT R24, R0, 0x7610, R24 ;  /* 0x0000761000187816 */ /* 0x000fe20000000018 */
[----:B------:R-:W-:Y:S06]  /*0a90*/  BRA `(.L_x_34604) ;  /* 0x0000000400d07947 */ /* 0x000fec0003800000 */
.L_x_34611:
        /* <DEDUP_REMOVED lines=13> */
.L_x_34618:
        /* <DEDUP_REMOVED lines=21> */
.L_x_34622:
[----:B------:R-:W-:Y:S05]  /*0cc0*/  BSYNC.RECONVERGENT B1 ;  /* 0x0000000000017941 */ /* 0x000fea0003800200 */
.L_x_34621:
[----:B------:R-:W-:Y:S01]  /*0cd0*/  IMAD.SHL.U32 R0, R0, 0x100000, RZ ;  /* 0x0010000000007824 */ /* 0x000fe200078e00ff */
[----:B------:R-:W-:-:S04]  /*0ce0*/  LEA R2, R2, 0x3b800000, 0x17 ;  /* 0x3b80000002027811 */ /* 0x000fc800078eb8ff */
[----:B------:R-:W-:-:S07]  /*0cf0*/  LOP3.LUT R0, R2, R0, R7, 0xfe, !PT ;  /* 0x0000000002007212 */ /* 0x000fce00078efe07 */
.L_x_34620:
[----:B------:R-:W-:Y:S05]  /*0d00*/  BSYNC.RECONVERGENT B0 ;  /* 0x0000000000007941 */ /* 0x000fea0003800200 */
.L_x_34619:
[----:B------:R-:W-:-:S04]  /*0d10*/  F2FP.F16.F32.PACK_AB R0, RZ, R0 ;  /* 0x00000000ff00723e */ /* 0x000fc800000000ff */
[----:B------:R-:W-:Y:S01]  /*0d20*/  PRMT R24, R0, 0x7610, R24 ;  /* 0x0000761000187816 */ /* 0x000fe20000000018 */
[----:B------:R-:W-:Y:S06]  /*0d30*/  BRA `(.L_x_34604) ;  /* 0x0000000400287947 */ /* 0x000fec0003800000 */
.L_x_34617:
        /* <DEDUP_REMOVED lines=21> */
.L_x_34626:
[----:B------:R-:W-:Y:S05]  /*0e90*/  BSYNC.RECONVERGENT B1 ;  /* 0x0000000000017941 */ /* 0x000fea0003800200 */
.L_x_34625:
[----:B------:R-:W-:Y:S01]  /*0ea0*/  IMAD.SHL.U32 R0, R0, 0x200000, RZ ;  /* 0x0020000000007824 */ /* 0x000fe200078e00ff */
[----:B------:R-:W-:-:S04]  /*0eb0*/  LEA R2, R2, 0x37800000, 0x17 ;  /* 0x3780000002027811 */ /* 0x000fc800078eb8ff */
[----:B------:R-:W-:-:S07]  /*0ec0*/  LOP3.LUT R0, R2, R0, R7, 0xfe, !PT ;  /* 0x0000000002007212 */ /* 0x000fce00078efe07 */
.L_x_34624:
[----:B------:R-:W-:Y:S05]  /*0ed0*/  BSYNC.RECONVERGENT B0 ;  /* 0x0000000000007941 */ /* 0x000fea0003800200 */
.L_x_34623:
[----:B------:R-:W-:-:S04]  /*0ee0*/  F2FP.F16.F32.PACK_AB R0, RZ, R0 ;  /* 0x00000000ff00723e */ /* 0x000fc800000000ff */
[----:B------:R-:W-:Y:S01]  /*0ef0*/  PRMT R24, R0, 0x7610, R24 ;  /* 0x0000761000187816 */ /* 0x000fe20000000018 */
[----:B------:R-:W-:Y:S06]  /*0f00*/  BRA `(.L_x_34604) ;  /* 0x0000000000b47947 */ /* 0x000fec0003800000 */
.L_x_34616:
[----:B------:R-:W-:-:S09]  /*0f10*/  UISETP.NE.AND UP0, UPT, UR4, 0x1c, UPT ;  /* 0x0000001c0400788c */ /* 0x000fd2000bf05270 */
[----:B------:R-:W-:Y:S05]  /*0f20*/  BRA.U !UP0, `(.L_x_34627) ;  /* 0x00000001089c7547 */ /* 0x000fea000b800000 */
[----:B------:R-:W-:-:S09]  /*0f30*/  UISETP.NE.AND UP0, UPT, UR4, 0x1d, UPT ;  /* 0x0000001d0400788c */ /* 0x000fd2000bf05270 */
[----:B------:R-:W-:Y:S05]  /*0f40*/  BRA.U !UP0, `(.L_x_34628) ;  /* 0x0000000108807547 */ /* 0x000fea000b800000 */
[----:B------:R-:W-:-:S09]  /*0f50*/  UISETP.NE.AND UP0, UPT, UR4, 0x2c, UPT ;  /* 0x0000002c0400788c */ /* 0x000fd2000bf05270 */
[----:B------:R-:W-:Y:S05]  /*0f60*/  BRA.U !UP0, `(.L_x_34629) ;  /* 0x0000000108487547 */ /* 0x000fea000b800000 */
.L_x_34603:
        /* <DEDUP_REMOVED lines=16> */
.L_x_34630:
[----:B------:R-:W-:Y:S01]  /*1070*/  PRMT R24, RZ, 0x7610, R24 ;  /* 0x00007610ff187816 */ /* 0x000fe20000000018 */
[----:B------:R-:W-:Y:S06]  /*1080*/  BRA `(.L_x_34604) ;  /* 0x0000000000547947 */ /* 0x000fec0003800000 */
.L_x_34629:
        /* <DEDUP_REMOVED lines=8> */
.L_x_34632:
[----:B------:R-:W-:Y:S05]  /*1110*/  BSYNC.RECONVERGENT B0 ;  /* 0x0000000000007941 */ /* 0x000fea0003800200 */
.L_x_34631:
[----:B------:R-:W-:-:S04]  /*1120*/  F2FP.F16.F32.PACK_AB R0, RZ, R0 ;  /* 0x00000000ff00723e */ /* 0x000fc800000000ff */
[----:B------:R-:W-:Y:S01]  /*1130*/  PRMT R24, R0, 0x7610, R24 ;  /* 0x0000761000187816 */ /* 0x000fe20000000018 */
[----:B------:R-:W-:Y:S06]  /*1140*/  BRA `(.L_x_34604) ;  /* 0x0000000000247947 */ /* 0x000fec0003800000 */
.L_x_34628:
[----:B------:R-:W2:Y:S02]  /*1150*/  LDG.E.64 R2, desc[UR36][R2.64] ;  /* 0x0000002402027981 */ /* 0x000ea4000c1e1b00 */
[----:B--2---:R-:W0:Y:S02]  /*1160*/  I2F.U64 R0, R2 ;  /* 0x0000000200007312 */ /* 0x004e240000301000 */
[----:B0-----:R-:W-:-:S04]  /*1170*/  F2FP.F16.F32.PACK_AB R0, RZ, R0 ;  /* 0x00000000ff00723e */ /* 0x001fc800000000ff */
[----:B------:R-:W-:Y:S01]  /*1180*/  PRMT R24, R0, 0x7610, R24 ;  /* 0x0000761000187816 */ /* 0x000fe20000000018 */
[----:B------:R-:W-:Y:S06]  /*1190*/  BRA `(.L_x_34604) ;  /* 0x0000000000107947 */ /* 0x000fec0003800000 */
.L_x_34627:
[----:B------:R-:W2:Y:S02]  /*11a0*/  LDG.E R2, desc[UR36][R2.64] ;  /* 0x0000002402027981 */ /* 0x000ea4000c1e1900 */
[----:B--2---:R-:W-:-:S04]  /*11b0*/  I2FP.F32.U32 R0, R2 ;  /* 0x0000000200007245 */ /* 0x004fc80000201000 */
[----:B------:R-:W-:-:S04]  /*11c0*/  F2FP.F16.F32.PACK_AB R0, RZ, R0 ;  /* 0x00000000ff00723e */ /* 0x000fc800000000ff */
[----:B------:R-:W-:-:S07]  /*11d0*/  PRMT R24, R0, 0x7610, R24 ;  /* 0x0000761000187816 */ /* 0x000fce0000000018 */
.L_x_34604:
[----:B01----:R-:W0:Y:S01]  /*11e0*/  LDC.64 R2, c[0x0][0x3a0] ;  /* 0x0000e800ff027b82 */ /* 0x003e220000000a00 */
        /* <DEDUP_REMOVED lines=20> */
.L_x_34636:
[----:B------:R-:W2:Y:S02]  /*1330*/  LDG.E.U8 R2, desc[UR36][R2.64] ;  /* 0x0000002402027981 */ /* 0x000ea4000c1e1100 */
[----:B--2---:R-:W-:-:S04]  /*1340*/  I2FP.F32.U32 R0, R2 ;  /* 0x0000000200007245 */ /* 0x004fc80000201000 */
[----:B------:R-:W-:-:S04]  /*1350*/  F2FP.F16.F32.PACK_AB R0, RZ, R0 ;  /* 0x00000000ff00723e */ /* 0x000fc800000000ff */
[----:B------:R-:W-:Y:S01]  /*1360*/  PRMT R23, R0, 0x7610, R23 ;  /* 0x0000761000177816 */ /* 0x000fe20000000017 */
[----:B------:R-:W-:Y:S06]  /*1370*/  BRA `(.L_x_34638) ;  /* 0x0000000c00d47947 */ /* 0x000fec0003800000 */
.L_x_34635:
        /* <DEDUP_REMOVED lines=11> */
.L_x_34640:
[----:B------:R-:W2:Y:S02]  /*1430*/  LDG.E R2, desc[UR36][R2.64] ;  /* 0x0000002402027981 */ /* 0x000ea4000c1e1900 */
[----:B--2---:R-:W-:-:S04]  /*1440*/  I2FP.F32.S32 R0, R2 ;  /* 0x0000000200007245 */ /* 0x004fc80000201400 */
[----:B------:R-:W-:-:S04]  /*1450*/  F2FP.F16.F32.PACK_AB R0, RZ, R0 ;  /* 0x00000000ff00723e */ /* 0x000fc800000000ff */
[----:B------:R-:W-:Y:S01]  /*1460*/  PRMT R23, R0, 0x7610, R23 ;  /* 0x0000761000177816 */ /* 0x000fe20000000017 */
[----:B------:R-:W-:Y:S06]  /*1470*/  BRA `(.L_x_34638) ;  /* 0x0000000c00947947 */ /* 0x000fec0003800000 */
.L_x_34639:
[----:B------:R-:W2:Y:S02]  /*1480*/  LDG.E.U16 R2, desc[UR36][R2.64] ;  /* 0x0000002402027981 */ /* 0x000ea4000c1e1500 */
[----:B--2---:R-:W0:Y:S02]  /*1490*/  I2F.S16 R0, R2 ;  /* 0x0000000200007306 */ /* 0x004e240000101400 */
[----:B0-----:R-:W-:-:S04]  /*14a0*/  F2FP.F16.F32.PACK_AB R0, RZ, R0 ;  /* 0x00000000ff00723e */ /* 0x001fc800000000ff */
[----:B------:R-:W-:Y:S01]  /*14b0*/  PRMT R23, R0, 0x7610, R23 ;  /* 0x0000761000177816 */ /* 0x000fe20000000017 */
[----:B------:R-:W-:Y:S06]  /*14c0*/  BRA `(.L_x_34638) ;  /* 0x0000000c00807947 */ /* 0x000fec0003800000 */
.L_x_34634:
        /* <DEDUP_REMOVED lines=9> */
.L_x_34642:
[----:B------:R1:W5:Y:S01]  /*1560*/  LDG.E.U16 R23, desc[UR36][R2.64] ;  /* 0x0000002402177981 */ /* 0x000362000c1e1500 */
[----:B------:R-:W-:Y:S05]  /*1570*/  BRA `(.L_x_34638) ;  /* 0x0000000c00547947 */ /* 0x000fea0003800000 */
.L_x_34641:
        /* <DEDUP_REMOVED lines=9> */
.L_x_34644:
[----:B------:R0:W5:Y:S01]  /*1610*/  LDG.E.U16 R23, desc[UR36][R2.64] ;  /* 0x0000002402177981 */ /* 0x000162000c1e1500 */
[----:B------:R-:W-:Y:S05]  /*1620*/  BRA `(.L_x_34638) ;  /* 0x0000000c00287947 */ /* 0x000fea0003800000 */
.L_x_34643:
        /* <DEDUP_REMOVED lines=13> */
.L_x_34633:
        /* <DEDUP_REMOVED lines=14> */
.L_x_34647:
        /* <DEDUP_REMOVED lines=13> */
.L_x_34646:
        /* <DEDUP_REMOVED lines=27> */
.L_x_34649:
        /* <DEDUP_REMOVED lines=14> */
.L_x_34648:
[----:B------:R-:W2:Y:S02]  /*1b40*/  LDG.E.U16 R0, desc[UR36][R2.64] ;  /* 0x0000002402007981 */ /* 0x000ea4000c1e1500 */
[----:B--2---:R-:W-:-:S05]  /*1b50*/  IMAD.U32 R0, R0, 0x10000, RZ ;  /* 0x0001000000007824 */ /* 0x004fca00078e00ff */
[----:B------:R-:W-:-:S04]  /*1b60*/  F2FP.F16.F32.PACK_AB R0, RZ, R0 ;  /* 0x00000000ff00723e */ /* 0x000fc800000000ff */
[----:B------:R-:W-:Y:S01]  /*1b70*/  PRMT R23, R0, 0x7610, R23 ;  /* 0x0000761000177816 */ /* 0x000fe20000000017 */
[----:B------:R-:W-:Y:S06]  /*1b80*/  BRA `(.L_x_34638) ;  /* 0x0000000400d07947 */ /* 0x000fec0003800000 */
.L_x_34645:
        /* <DEDUP_REMOVED lines=13> */
.L_x_34652:
        /* <DEDUP_REMOVED lines=21> */
.L_x_34656:
[----:B------:R-:W-:Y:S05]  /*1db0*/  BSYNC.RECONVERGENT B1 ;  /* 0x0000000000017941 */ /* 0x000fea0003800200 */
.L_x_34655:
[----:B------:R-:W-:Y:S01]  /*1dc0*/  IMAD.SHL.U32 R0, R0, 0x100000, RZ ;  /* 0x0010000000007824 */ /* 0x000fe200078e00ff */
[----:B------:R-:W-:-:S04]  /*1dd0*/  LEA R2, R2, 0x3b800000, 0x17 ;  /* 0x3b80000002027811 */ /* 0x000fc800078eb8ff */
[----:B------:R-:W-:-:S07]  /*1de0*/  LOP3.LUT R0, R2, R0, R7, 0xfe, !PT ;  /* 0x0000000002007212 */ /* 0x000fce00078efe07 */
.L_x_34654:
[----:B------:R-:W-:Y:S05]  /*1df0*/  BSYNC.RECONVERGENT B0 ;  /* 0x0000000000007941 */ /* 0x000fea0003800200 */
.L_x_34653:
[----:B------:R-:W-:-:S04]  /*1e00*/  F2FP.F16.F32.PACK_AB R0, RZ, R0 ;  /* 0x00000000ff00723e */ /* 0x000fc800000000ff */
[----:B------:R-:W-:Y:S01]  /*1e10*/  PRMT R23, R0, 0x7610, R23 ;  /* 0x0000761000177816 */ /* 0x000fe20000000017 */
[----:B------:R-:W-:Y:S06]  /*1e20*/  BRA `(.L_x_34638) ;  /* 0x0000000400287947 */ /* 0x000fec0003800000 */
.L_x_34651:
        /* <DEDUP_REMOVED lines=21> */
.L_x_34660:
[----:B------:R-:W-:Y:S05]  /*1f80*/  BSYNC.RECONVERGENT B1 ;  /* 0x0000000000017941 */ /* 0x000fea0003800200 */
.L_x_34659:
[----:B------:R-:W-:Y:S01]  /*1f90*/  IMAD.SHL.U32 R0, R0, 0x200000, RZ ;  /* 0x0020000000007824 */ /* 0x000fe200078e00ff */
[----:B------:R-:W-:-:S04]  /*1fa0*/  LEA R2, R2, 0x37800000, 0x17 ;  /* 0x3780000002027811 */ /* 0x000fc800078eb8ff */
[----:B------:R-:W-:-:S07]  /*1fb0*/  LOP3.LUT R0, R2, R0, R7, 0xfe, !PT ;  /* 0x0000000002007212 */ /* 0x000fce00078efe07 */
.L_x_34658:
[----:B------:R-:W-:Y:S05]  /*1fc0*/  BSYNC.RECONVERGENT B0 ;  /* 0x0000000000007941 */ /* 0x000fea0003800200 */
.L_x_34657:
[----:B------:R-:W-:-:S04]  /*1fd0*/  F2FP.F16.F32.PACK_AB R0, RZ, R0 ;  /* 0x00000000ff00723e */ /* 0x000fc800000000ff */
[----:B------:R-:W-:Y:S01]  /*1fe0*/  PRMT R23, R0, 0x7610, R23 ;  /* 0x0000761000177816 */ /* 0x000fe20000000017 */
[----:B------:R-:W-:Y:S06]  /*1ff0*/  BRA `(.L_x_34638) ;  /* 0x0000000000b47947 */ /* 0x000fec0003800000 */
.L_x_34650:
[----:B------:R-:W-:-:S09]  /*2000*/  UISETP.NE.AND UP0, UPT, UR4, 0x1c, UPT ;  /* 0x0000001c0400788c */ /* 0x000fd2000bf05270 */
[----:B------:R-:W-:Y:S05]  /*2010*/  BRA.U !UP0, `(.L_x_34661) ;  /* 0x00000001089c7547 */ /* 0x000fea000b800000 */
[----:B------:R-:W-:-:S09]  /*2020*/  UISETP.NE.AND UP0, UPT, UR4, 0x1d, UPT ;  /* 0x0000001d0400788c */ /* 0x000fd2000bf05270 */
[----:B------:R-:W-:Y:S05]  /*2030*/  BRA.U !UP0, `(.L_x_34662) ;  /* 0x0000000108807547 */ /* 0x000fea000b800000 */
[----:B------:R-:W-:-:S09]  /*2040*/  UISETP.NE.AND UP0, UPT, UR4, 0x2c, UPT ;  /* 0x0000002c0400788c */ /* 0x000fd2000bf05270 */
[----:B------:R-:W-:Y:S05]  /*2050*/  BRA.U !UP0, `(.L_x_34663) ;  /* 0x0000000108487547 */ /* 0x000fea000b800000 */
.L_x_34637:
        /* <DEDUP_REMOVED lines=16> */
.L_x_34664:
[----:B------:R-:W-:Y:S01]  /*2160*/  PRMT R23, RZ, 0x7610, R23 ;  /* 0x00007610ff177816 */ /* 0x000fe20000000017 */
[----:B------:R-:W-:Y:S06]  /*2170*/  BRA `(.L_x_34638) ;  /* 0x0000000000547947 */ /* 0x000fec0003800000 */
.L_x_34663:
        /* <DEDUP_REMOVED lines=8> */
.L_x_34666:
[----:B------:R-:W-:Y:S05]  /*2200*/  BSYNC.RECONVERGENT B0 ;  /* 0x0000000000007941 */ /* 0x000fea0003800200 */
.L_x_34665:
[----:B------:R-:W-:-:S04]  /*2210*/  F2FP.F16.F32.PACK_AB R0, RZ, R0 ;  /* 0x00000000ff00723e */ /* 0x000fc800000000ff */
[----:B------:R-:W-:Y:S01]  /*2220*/  PRMT R23, R0, 0x7610, R23 ;  /* 0x0000761000177816 */ /* 0x000fe20000000017 */
[----:B------:R-:W-:Y:S06]  /*2230*/  BRA `(.L_x_34638) ;  /* 0x0000000000247947 */ /* 0x000fec0003800000 */
.L_x_34662:
[----:B------:R-:W2:Y:S02]  /*2240*/  LDG.E.64 R2, desc[UR36][R2.64] ;  /* 0x0000002402027981 */ /* 0x000ea4000c1e1b00 */
[----:B--2---:R-:W0:Y:S02]  /*2250*/  I2F.U64 R0, R2 ;  /* 0x0000000200007312 */ /* 0x004e240000301000 */
[----:B0-----:R-:W-:-:S04]  /*2260*/  F2FP.F16.F32.PACK_AB R0, RZ, R0 ;  /* 0x00000000ff00723e */ /* 0x001fc800000000ff */
[----:B------:R-:W-:Y:S01]  /*2270*/  PRMT R23, R0, 0x7610, R23 ;  /* 0x0000761000177816 */ /* 0x000fe20000000017 */
[----:B------:R-:W-:Y:S06]  /*2280*/  BRA `(.L_x_34638) ;  /* 0x0000000000107947 */ /* 0x000fec0003800000 */
.L_x_34661:
[----:B------:R-:W2:Y:S02]  /*2290*/  LDG.E R2, desc[UR36][R2.64] ;  /* 0x0000002402027981 */ /* 0x000ea4000c1e1900 */
[----:B--2---:R-:W-:-:S04]  /*22a0*/  I2FP.F32.U32 R0, R2 ;  /* 0x0000000200007245 */ /* 0x004fc80000201000 */
[----:B------:R-:W-:-:S04]  /*22b0*/  F2FP.F16.F32.PACK_AB R0, RZ, R0 ;  /* 0x00000000ff00723e */ /* 0x000fc800000000ff */
[----:B------:R-:W-:-:S07]  /*22c0*/  PRMT R23, R0, 0x7610, R23 ;  /* 0x0000761000177816 */ /* 0x000fce0000000017 */
.L_x_34638:
[----:B------:R-:W-:-:S07]  /*22d0*/  VIADD R26, R22, 0x80 ;  /* 0x00000080161a7836 */ /* 0x000fce0000000000 */
.L_x_34598:
[----:B------:R-:W-:Y:S05]  /*22e0*/  BSYNC.RECONVERGENT B6 ;  /* 0x0000000000067941 */ /* 0x000fea0003800200 */
.L_x_34597:
[----:B------:R-:W-:Y:S01]  /*22f0*/  ISETP.GE.AND P0, PT, R26, R25, PT ;  /* 0x000000191a00720c */ /* 0x000fe20003f06270 */
[----:B------:R-:W-:Y:S01]  /*2300*/  BSSY.RECONVERGENT B6, `(.L_x_34667) ;  /* 0x0000224000067945 */ /* 0x000fe20003800200 */
[----:B------:R-:W-:Y:S02]  /*2310*/  PRMT R19, RZ, 0x7610, R19 ;  /* 0x00007610ff137816 */ /* 0x000fe40000000013 */
[----:B------:R-:W-:-:S09]  /*2320*/  PRMT R18, RZ, 0x7610, R18 ;  /* 0x00007610ff127816 */ /* 0x000fd20000000012 */
        /* <DEDUP_REMOVED lines=23> */
.L_x_34672:
[----:B------:R-:W2:Y:S02]  /*24a0*/  LDG.E.U8 R2, desc[UR36][R2.64] ;  /* 0x0000002402027981 */ /* 0x000ea4000c1e1100 */
[----:B--2---:R-:W-:-:S04]  /*24b0*/  I2FP.F32.U32 R0, R2 ;  /* 0x0000000200007245 */ /* 0x004fc80000201000 */
[----:B------:R-:W-:-:S04]  /*24c0*/  F2FP.F16.F32.PACK_AB R0, RZ, R0 ;  /* 0x00000000ff00723e */ /* 0x000fc800000000ff */
[----:B------:R-:W-:Y:S01]  /*24d0*/  PRMT R19, R0, 0x7610, R19 ;  /* 0x0000761000137816 */ /* 0x000fe20000000013 */
[----:B------:R-:W-:Y:S06]  /*24e0*/  BRA `(.L_x_34674) ;  /* 0x0000000c00d47947 */ /* 0x000fec0003800000 */
.L_x_34671:
        /* <DEDUP_REMOVED lines=11> */
.L_x_34676:
[----:B------:R-:W2:Y:S02]  /*25a0*/  LDG.E R2, desc[UR36][R2.64] ;  /* 0x0000002402027981 */ /* 0x000ea4000c1e1900 */
[----:B--2---:R-:W-:-:S04]  /*25b0*/  I2FP.F32.S32 R0, R2 ;  /* 0x0000000200007245 */ /* 0x004fc80000201400 */
[----:B------:R-:W-:-:S04]  /*25c0*/  F2FP.F16.F32.PACK_AB R0, RZ, R0 ;  /* 0x00000000ff00723e */ /* 0x000fc800000000ff */
[----:B------:R-:W-:Y:S01]  /*25d0*/  PRMT R19, R0, 0x7610, R19 ;  /* 0x0000761000137816 */ /* 0x000fe20000000013 */
[----:B------:R-:W-:Y:S06]  /*25e0*/  BRA `(.L_x_34674) ;  /* 0x0000000c00947947 */ /* 0x000fec0003800000 */
.L_x_34675:
[----:B------:R-:W2:Y:S02]  /*25f0*/  LDG.E.U16 R2, desc[UR36][R2.64] ;  /* 0x0000002402027981 */ /* 0x000ea4000c1e1500 */
[----:B--2---:R-:W0:Y:S02]  /*2600*/  I2F.S16 R0, R2 ;  /* 0x0000000200007306 */ /* 0x004e240000101400 */
[----:B0-----:R-:W-:-:S04]  /*2610*/  F2FP.F16.F32.PACK_AB R0, RZ, R0 ;  /* 0x00000000ff00723e */ /* 0x001fc800000000ff */
[----:B------:R-:W-:Y:S01]  /*2620*/  PRMT R19, R0, 0x7610, R19 ;  /* 0x0000761000137816 */ /* 0x000fe20000000013 */
[----:B------:R-:W-:Y:S06]  /*2630*/  BRA `(.L_x_34674) ;  /* 0x0000000c00807947 */ /* 0x000fec0003800000 */
.L_x_34670:
        /* <DEDUP_REMOVED lines=9> */
.L_x_34678:
[----:B------:R1:W5:Y:S01]  /*26d0*/  LDG.E.U16 R19, desc[UR36][R2.64] ;  /* 0x0000002402137981 */ /* 0x000362000c1e1500 */
[----:B------:R-:W-:Y:S05]  /*26e0*/  BRA `(.L_x_34674) ;  /* 0x0000000c00547947 */ /* 0x000fea0003800000 */
.L_x_34677:
        /* <DEDUP_REMOVED lines=9> */
.L_x_34680:
[----:B------:R0:W5:Y:S01]  /*2780*/  LDG.E.U16 R19, desc[UR36][R2.64] ;  /* 0x0000002402137981 */ /* 0x000162000c1e1500 */
[----:B------:R-:W-:Y:S05]  /*2790*/  BRA `(.L_x_34674) ;  /* 0x0000000c00287947 */ /* 0x000fea0003800000 */
.L_x_34679:
        /* <DEDUP_REMOVED lines=13> */
.L_x_34669:
        /* <DEDUP_REMOVED lines=14> */
.L_x_34683:
        /* <DEDUP_REMOVED lines=13> */
.L_x_34682:
        /* <DEDUP_REMOVED lines=27> */
.L_x_34685:
        /* <DEDUP_REMOVED lines=14> */
.L_x_34684:
[----:B------:R-:W2:Y:S02]  /*2cb0*/  LDG.E.U16 R0, desc[UR36][R2.64] ;  /* 0x0000002402007981 */ /* 0x000ea4000c1e1500 */
[----:B--2---:R-:W-:-:S05]  /*2cc0*/  IMAD.U32 R0, R0, 0x10000, RZ ;  /* 0x0001000000007824 */ /* 0x004fca00078e00ff */
[----:B------:R-:W-:-:S04]  /*2cd0*/  F2FP.F16.F32.PACK_AB R0, RZ, R0 ;  /* 0x00000000ff00723e */ /* 0x000fc800000000ff */
[----:B------:R-:W-:Y:S01]  /*2ce0*/  PRMT R19, R0, 0x7610, R19 ;  /* 0x0000761000137816 */ /* 0x000fe20000000013 */
[----:B------:R-:W-:Y:S06]  /*2cf0*/  BRA `(.L_x_34674) ;  /* 0x0000000400d07947 */ /* 0x000fec0003800000 */
.L_x_34681:
        /* <DEDUP_REMOVED lines=13> */
.L_x_34688:
        /* <DEDUP_REMOVED lines=21> */
.L_x_34692:
[----:B------:R-:W-:Y:S05]  /*2f20*/  BSYNC.RECONVERGENT B1 ;  /* 0x0000000000017941 */ /* 0x000fea0003800200 */
.L_x_34691:
[----:B------:R-:W-:Y:S01]  /*2f30*/  IMAD.SHL.U32 R0, R0, 0x100000, RZ ;  /* 0x0010000000007824 */ /* 0x000fe200078e00ff */
[----:B------:R-:W-:-:S04]  /*2f40*/  LEA R2, R2, 0x3b800000, 0x17 ;  /* 0x3b80000002027811 */ /* 0x000fc800078eb8ff */
[----:B------:R-:W-:-:S07]  /*2f50*/  LOP3.LUT R0, R2, R0, R7, 0xfe, !PT ;  /* 0x0000000002007212 */ /* 0x000fce00078efe07 */
.L_x_34690:
[----:B------:R-:W-:Y:S05]  /*2f60*/  BSYNC.RECONVERGENT B0 ;  /* 0x0000000000007941 */ /* 0x000fea0003800200 */
.L_x_34689:
[----:B------:R-:W-:-:S04]  /*2f70*/  F2FP.F16.F32.PACK_AB R0, RZ, R0 ;  /* 0x00000000ff00723e */ /* 0x000fc800000000ff */
[----:B------:R-:W-:Y:S01]  /*2f80*/  PRMT R19, R0, 0x7610, R19 ;  /* 0x0000761000137816 */ /* 0x000fe20000000013 */
[----:B------:R-:W-:Y:S06]  /*2f90*/  BRA `(.L_x_34674) ;  /* 0x0000000400287947 */ /* 0x000fec0003800000 */
.L_x_34687:
        /* <DEDUP_REMOVED lines=21> */
.L_x_34696:
[----:B------:R-:W-:Y:S05]  /*30f0*/  BSYNC.RECONVERGENT B1 ;  /* 0x0000000000017941 */ /* 0x000fea0003800200 */
.L_x_34695:
[----:B------:R-:W-:Y:S01]  /*3100*/  IMAD.SHL.U32 R0, R0, 0x200000, RZ ;  /* 0x0020000000007824 */ /* 0x000fe200078e00ff */
[----:B------:R-:W-:-:S04]  /*3110*/  LEA R2, R2, 0x37800000, 0x17 ;  /* 0x3780000002027811 */ /* 0x000fc800078eb8ff */
[----:B------:R-:W-:-:S07]  /*3120*/  LOP3.LUT R0, R2, R0, R7, 0xfe, !PT ;  /* 0x0000000002007212 */ /* 0x000fce00078efe07 */
.L_x_34694:
[----:B------:R-:W-:Y:S05]  /*3130*/  BSYNC.RECONVERGENT B0 ;  /* 0x0000000000007941 */ /* 0x000fea0003800200 */
.L_x_34693:
[----:B------:R-:W-:-:S04]  /*3140*/  F2FP.F16.F32.PACK_AB R0, RZ, R0 ;  /* 0x00000000ff00723e */ /* 0x000fc800000000ff */
[----:B------:R-:W-:Y:S01]  /*3150*/  PRMT R19, R0, 0x7610, R19 ;  /* 0x0000761000137816 */ /* 0x000fe20000000013 */
[----:B------:R-:W-:Y:S06]  /*3160*/  BRA `(.L_x_34674) ;  /* 0x0000000000b47947 */ /* 0x000fec0003800000 */
.L_x_34686:
        /* <DEDUP_REMOVED lines=14> */
.L_x_34700:
[----:B------:R-:W-:Y:S05]  /*3250*/  BSYNC.RECONVERGENT B0 ;  /* 0x0000000000007941 */ /* 0x000fea0003800200 */
.L_x_34699:
[----:B------:R-:W-:-:S04]  /*3260*/  F2FP.F16.F32.PACK_AB R0, RZ, R0 ;  /* 0x00000000ff00723e */ /* 0x000fc800000000ff */
[----:B------:R-:W-:Y:S01]  /*3270*/  PRMT R19, R0, 0x7610, R19 ;  /* 0x0000761000137816 */ /* 0x000fe20000000013 */
[----:B------:R-:W-:Y:S06]  /*3280*/  BRA `(.L_x_34674) ;  /* 0x00000000006c7947 */ /* 0x000fec0003800000 */
.L_x_34673:
        /* <DEDUP_REMOVED lines=16> */
.L_x_34701:
[----:B------:R-:W-:Y:S01]  /*3390*/  PRMT R19, RZ, 0x7610, R19 ;  /* 0x00007610ff137816 */ /* 0x000fe20000000013 */
[----:B------:R-:W-:Y:S06]  /*33a0*/  BRA `(.L_x_34674) ;  /* 0x0000000000247947 */ /* 0x000fec0003800000 */
.L_x_34698:
[----:B------:R-:W2:Y:S02]  /*33b0*/  LDG.E.64 R2, desc[UR36][R2.64] ;  /* 0x0000002402027981 */ /* 0x000ea4000c1e1b00 */
[----:B--2---:R-:W0:Y:S02]  /*33c0*/  I2F.U64 R0, R2 ;  /* 0x0000000200007312 */ /* 0x004e240000301000 */
[----:B0-----:R-:W-:-:S04]  /*33d0*/  F2FP.F16.F32.PACK_AB R0, RZ, R0 ;  /* 0x00000000ff00723e */ /* 0x001fc800000000ff */
[----:B------:R-:W-:Y:S01]  /*33e0*/  PRMT R19, R0, 0x7610, R19 ;  /* 0x0000761000137816 */ /* 0x000fe20000000013 */
[----:B------:R-:W-:Y:S06]  /*33f0*/  BRA `(.L_x_34674) ;  /* 0x0000000000107947 */ /* 0x000fec0003800000 */
.L_x_34697:
[----:B------:R-:W2:Y:S02]  /*3400*/  LDG.E R2, desc[UR36][R2.64] ;  /* 0x0000002402027981 */ /* 0x000ea4000c1e1900 */
[----:B--2---:R-:W-:-:S04]  /*3410*/  I2FP.F32.U32 R0, R2 ;  /* 0x0000000200007245 */ /* 0x004fc80000201000 */
[----:B------:R-:W-:-:S04]  /*3420*/  F2FP.F16.F32.PACK_AB R0, RZ, R0 ;  /* 0x00000000ff00723e */ /* 0x000fc800000000ff */
[----:B------:R-:W-:-:S07]  /*3430*/  PRMT R19, R0, 0x7610, R19 ;  /* 0x0000761000137816 */ /* 0x000fce0000000013 */
.L_x_34674:
        /* <DEDUP_REMOVED lines=21> */
.L_x_34705:
[----:B------:R-:W2:Y:S02]  /*3590*/  LDG.E.U8 R2, desc[UR36][R2.64] ;  /* 0x0000002402027981 */ /* 0x000ea4000c1e1100 */
[----:B--2---:R-:W-:-:S04]  /*35a0*/  I2FP.F32.U32 R0, R2 ;  /* 0x0000000200007245 */ /* 0x004fc80000201000 */
[----:B------:R-:W-:-:S04]  /*35b0*/  F2FP.F16.F32.PACK_AB R0, RZ, R0 ;  /* 0x00000000ff00723e */ /* 0x000fc800000000ff */
[----:B------:R-:W-:Y:S01]  /*35c0*/  PRMT R18, R0, 0x7610, R18 ;  /* 0x0000761000127816 */ /* 0x000fe20000000012 */
[----:B------:R-:W-:Y:S06]  /*35d0*/  BRA `(.L_x_34707) ;  /* 0x0000000c00d47947 */ /* 0x000fec0003800000 */
.L_x_34704:
        /* <DEDUP_REMOVED lines=11> */
.L_x_34709:
[----:B------:R-:W2:Y:S02]  /*3690*/  LDG.E R2, desc[UR36][R2.64] ;  /* 0x0000002402027981 */ /* 0x000ea4000c1e1900 */
[----:B--2---:R-:W-:-:S04]  /*36a0*/  I2FP.F32.S32 R0, R2 ;  /* 0x0000000200007245 */ /* 0x004fc80000201400 */
[----:B------:R-:W-:-:S04]  /*36b0*/  F2FP.F16.F32.PACK_AB R0, RZ, R0 ;  /* 0x00000000ff00723e */ /* 0x000fc800000000ff */
[----:B------:R-:W-:Y:S01]  /*36c0*/  PRMT R18, R0, 0x7610, R18 ;  /* 0x0000761000127816 */ /* 0x000fe20000000012 */
[----:B------:R-:W-:Y:S06]  /*36d0*/  BRA `(.L_x_34707) ;  /* 0x0000000c00947947 */ /* 0x000fec0003800000 */
.L_x_34708:
[----:B------:R-:W2:Y:S02]  /*36e0*/  LDG.E.U16 R2, desc[UR36][R2.64] ;  /* 0x0000002402027981 */ /* 0x000ea4000c1e1500 */
[----:B--2---:R-:W0:Y:S02]  /*36f0*/  I2F.S16 R0, R2 ;  /* 0x0000000200007306 */ /* 0x004e240000101400 */
[----:B0-----:R-:W-:-:S04]  /*3700*/  F2FP.F16.F32.PACK_AB R0, RZ, R0 ;  /* 0x00000000ff00723e */ /* 0x001fc800000000ff */
[----:B------:R-:W-:Y:S01]  /*3710*/  PRMT R18, R0, 0x7610, R18 ;  /* 0x0000761000127816 */ /* 0x000fe20000000012 */
[----:B------:R-:W-:Y:S06]  /*3720*/  BRA `(.L_x_34707) ;  /* 0x0000000c00807947 */ /* 0x000fec0003800000 */
.L_x_34703:
        /* <DEDUP_REMOVED lines=9> */
.L_x_34711:
[----:B------:R1:W5:Y:S01]  /*37c0*/  LDG.E.U16 R18, desc[UR36][R2.64] ;  /* 0x0000002402127981 */ /* 0x000362000c1e1500 */
[----:B------:R-:W-:Y:S05]  /*37d0*/  BRA `(.L_x_34707) ;  /* 0x0000000c00547947 */ /* 0x000fea0003800000 */
.L_x_34710:
        /* <DEDUP_REMOVED lines=9> */
.L_x_34713:
[----:B------:R0:W5:Y:S01]  /*3870*/  LDG.E.U16 R18, desc[UR36][R2.64] ;  /* 0x0000002402127981 */ /* 0x000162000c1e1500 */
[----:B------:R-:W-:Y:S05]  /*3880*/  BRA `(.L_x_34707) ;  /* 0x0000000c00287947 */ /* 0x000fea0003800000 */
.L_x_34712:
        /* <DEDUP_REMOVED lines=13> */
.L_x_34702:
        /* <DEDUP_REMOVED lines=14> */
.L_x_34716:
        /* <DEDUP_REMOVED lines=13> */
.L_x_34715:
        /* <DEDUP_REMOVED lines=27> */
.L_x_34718:
        /* <DEDUP_REMOVED lines=14> */
.L_x_34717:
[----:B------:R-:W2:Y:S02]  /*3da0*/  LDG.E.U16 R0, desc[UR36][R2.64] ;  /* 0x0000002402007981 */ /* 0x000ea4000c1e1500 */
[----:B--2---:R-:W-:-:S05]  /*3db0*/  IMAD.U32 R0, R0, 0x10000, RZ ;  /* 0x0001000000007824 */ /* 0x004fca00078e00ff */
[----:B------:R-:W-:-:S04]  /*3dc0*/  F2FP.F16.F32.PACK_AB R0, RZ, R0 ;  /* 0x00000000ff00723e */ /* 0x000fc800000000ff */
[----:B------:R-:W-:Y:S01]  /*3dd0*/  PRMT R18, R0, 0x7610, R18 ;  /* 0x0000761000127816 */ /* 0x000fe20000000012 */
[----:B------:R-:W-:Y:S06]  /*3de0*/  BRA `(.L_x_34707) ;  /* 0x0000000400d07947 */ /* 0x000fec0003800000 */
.L_x_34714:
        /* <DEDUP_REMOVED lines=13> */
.L_x_34721:
        /* <DEDUP_REMOVED lines=21> */
.L_x_34725:
[----:B------:R-:W-:Y:S05]  /*4010*/  BSYNC.RECONVERGENT B1 ;  /* 0x0000000000017941 */ /* 0x000fea0003800200 */
.L_x_34724:
[----:B------:R-:W-:Y:S01]  /*4020*/  IMAD.SHL.U32 R0, R0, 0x100000, RZ ;  /* 0x0010000000007824 */ /* 0x000fe200078e00ff */
[----:B------:R-:W-:-:S04]  /*4030*/  LEA R2, R2, 0x3b800000, 0x17 ;  /* 0x3b80000002027811 */ /* 0x000fc800078eb8ff */
[----:B------:R-:W-:-:S07]  /*4040*/  LOP3.LUT R0, R2, R0, R7, 0xfe, !PT ;  /* 0x0000000002007212 */ /* 0x000fce00078efe07 */
.L_x_34723:
[----:B------:R-:W-:Y:S05]  /*4050*/  BSYNC.RECONVERGENT B0 ;  /* 0x0000000000007941 */ /* 0x000fea0003800200 */
.L_x_34722:
[----:B------:R-:W-:-:S04]  /*4060*/  F2FP.F16.F32.PACK_AB R0, RZ, R0 ;  /* 0x00000000ff00723e */ /* 0x000fc800000000ff */
[----:B------:R-:W-:Y:S01]  /*4070*/  PRMT R18, R0, 0x7610, R18 ;  /* 0x0000761000127816 */ /* 0x000fe20000000012 */
[----:B------:R-:W-:Y:S06]  /*4080*/  BRA `(.L_x_34707) ;  /* 0x0000000400287947 */ /* 0x000fec0003800000 */
.L_x_34720:
        /* <DEDUP_REMOVED lines=21> */
.L_x_34729:
[----:B------:R-:W-:Y:S05]  /*41e0*/  BSYNC.RECONVERGENT B1 ;  /* 0x0000000000017941 */ /* 0x000fea0003800200 */
.L_x_34728:
[----:B------:R-:W-:Y:S01]  /*41f0*/  IMAD.SHL.U32 R0, R0, 0x200000, RZ ;  /* 0x0020000000007824 */ /* 0x000fe200078e00ff */
[----:B------:R-:W-:-:S04]  /*4200*/  LEA R2, R2, 0x37800000, 0x17 ;  /* 0x3780000002027811 */ /* 0x000fc800078eb8ff */
[----:B------:R-:W-:-:S07]  /*4210*/  LOP3.LUT R0, R2, R0, R7, 0xfe, !PT ;  /* 0x0000000002007212 */ /* 0x000fce00078efe07 */
.L_x_34727:
[----:B------:R-:W-:Y:S05]  /*4220*/  BSYNC.RECONVERGENT B0 ;  /* 0x0000000000007941 */ /* 0x000fea0003800200 */
.L_x_34726:
[----:B------:R-:W-:-:S04]  /*4230*/  F2FP.F16.F32.PACK_AB R0, RZ, R0 ;  /* 0x00000000ff00723e */ /* 0x000fc800000000ff */
[----:B------:R-:W-:Y:S01]  /*4240*/  PRMT R18, R0, 0x7610, R18 ;  /* 0x0000761000127816 */ /* 0x000fe20000000012 */
[----:B------:R-:W-:Y:S06]  /*4250*/  BRA `(.L_x_34707) ;  /* 0x0000000000b47947 */ /* 0x000fec0003800000 */
.L_x_34719:
        /* <DEDUP_REMOVED lines=14> */
.L_x_34733:
[----:B------:R-:W-:Y:S05]  /*4340*/  BSYNC.RECONVERGENT B0 ;  /* 0x0000000000007941 */ /* 0x000fea0003800200 */
.L_x_34732:
[----:B------:R-:W-:-:S04]  /*4350*/  F2FP.F16.F32.PACK_AB R0, RZ, R0 ;  /* 0x00000000ff00723e */ /* 0x000fc800000000ff */
[----:B------:R-:W-:Y:S01]  /*4360*/  PRMT R18, R0, 0x7610, R18 ;  /* 0x0000761000127816 */ /* 0x000fe20000000012 */
[----:B------:R-:W-:Y:S06]  /*4370*/  BRA `(.L_x_34707) ;  /* 0x00000000006c7947 */ /* 0x000fec0003800000 */
.L_x_34706:
        /* <DEDUP_REMOVED lines=16> */
.L_x_34734:
[----:B------:R-:W-:Y:S01]  /*4480*/  PRMT R18, RZ, 0x7610, R18 ;  /* 0x00007610ff127816 */ /* 0x000fe20000000012 */
[----:B------:R-:W-:Y:S06]  /*4490*/  BRA `(.L_x_34707) ;  /* 0x0000000000247947 */ /* 0x000fec0003800000 */
.L_x_34731:
[----:B------:R-:W2:Y:S02]  /*44a0*/  LDG.E.64 R2, desc[UR36][R2.64] ;  /* 0x0000002402027981 */ /* 0x000ea4000c1e1b00 */
[----:B--2---:R-:W0:Y:S02]  /*44b0*/  I2F.U64 R0, R2 ;  /* 0x0000000200007312 */ /* 0x004e240000301000 */
[----:B0-----:R-:W-:-:S04]  /*44c0*/  F2FP.F16.F32.PACK_AB R0, RZ, R0 ;  /* 0x00000000ff00723e */ /* 0x001fc800000000ff */
[----:B------:R-:W-:Y:S01]  /*44d0*/  PRMT R18, R0, 0x7610, R18 ;  /* 0x0000761000127816 */ /* 0x000fe20000000012 */
[----:B------:R-:W-:Y:S06]  /*44e0*/  BRA `(.L_x_34707) ;  /* 0x0000000000107947 */ /* 0x000fec0003800000 */
.L_x_34730:
[----:B------:R-:W2:Y:S02]  /*44f0*/  LDG.E R2, desc[UR36][R2.64] ;  /* 0x0000002402027981 */ /* 0x000ea4000c1e1900 */
[----:B--2---:R-:W-:-:S04]  /*4500*/  I2FP.F32.U32 R0, R2 ;  /* 0x0000000200007245 */ /* 0x004fc80000201000 */
[----:B------:R-:W-:-:S04]  /*4510*/  F2FP.F16.F32.PACK_AB R0, RZ, R0 ;  /* 0x00000000ff00723e */ /* 0x000fc800000000ff */
[----:B------:R-:W-:-:S07]  /*4520*/  PRMT R18, R0, 0x7610, R18 ;  /* 0x0000761000127816 */ /* 0x000fce0000000012 */
.L_x_34707:
[----:B------:R-:W-:-:S07]  /*4530*/  VIADD R26, R26, 0x80 ;  /* 0x000000801a1a7836 */ /* 0x000fce0000000000 */
.L_x_34668:
[----:B------:R-:W-:Y:S05]  /*4540*/  BSYNC.RECONVERGENT B6 ;  /* 0x0000000000067941 */ /* 0x000fea0003800200 */
.L_x_34667:
[----:B------:R-:W-:Y:S01]  /*4550*/  ISETP.GE.AND P0, PT, R26, R25, PT ;  /* 0x000000191a00720c */ /* 0x000fe20003f06270 */
[----:B------:R-:W-:Y:S01]  /*4560*/  BSSY.RECONVERGENT B6, `(.L_x_34735) ;  /* 0x0000226000067945 */ /* 0x000fe20003800200 */
[----:B------:R-:W-:Y:S02]  /*4570*/  PRMT R17, RZ, 0x7610, R17 ;  /* 0x00007610ff117816 */ /* 0x000fe40000000011 */
[----:B------:R-:W-:-:S09]  /*4580*/  PRMT R16, RZ, 0x7610, R16 ;  /* 0x00007610ff107816 */ /* 0x000fd20000000010 */
[----:B------:R-:W-:Y:S05]  /*4590*/  @P0 BRA `(.L_x_34736) ;  /* 0x0000002000880947 */ /* 0x000fea0003800000 */
[----:B------:R-:W2:Y:S01]  /*45a0*/  LDC.64 R4, c[0x0][0x398] ;  /* 0x0000e600ff047b82 */ /* 0x000ea20000000a00 */
[----:B------:R-:W3:Y:S01]  /*45b0*/  LDCU UR5, c[0x0][0x3b0] ;  /* 0x00007600ff0577ac */ /* 0x000ee20008000800 */
[----:B01----:R-:W-:Y:S01]  /*45c0*/  IMAD R2, R27, 0x200, R26 ;  /* 0x000002001b027824 */ /* 0x003fe200078e021a */
[----:B------:R-:W-:-:S04]  /*45d0*/  UPRMT UR4, UR38, 0x9910, URZ ;  /* 0x0000991026047896 */ /* 0x000fc800080000ff */
[----:B------:R-:W-:Y:S01]  /*45e0*/  UISETP.GT.AND UP0, UPT, UR4, 0x9, UPT ;  /* 0x000000090400788c */ /* 0x000fe2000bf04270 */
[----:B---3--:R-:W-:-:S05]  /*45f0*/  IMAD R3, R2, UR5, RZ ;  /* 0x0000000502037c24 */ /* 0x008fca000f8e02ff */
[----:B--2---:R-:W-:-:S05]  /*4600*/  IADD3 R4, P0, PT, R3, R4, RZ ;  /* 0x0000000403047210 */ /* 0x004fca0007f1e0ff */
        /* <DEDUP_REMOVED lines=15> */
.L_x_34740:
[----:B------:R-:W2:Y:S02]  /*4700*/  LDG.E.U8 R4, desc[UR36][R4.64] ;  /* 0x0000002404047981 */ /* 0x000ea4000c1e1100 */
[----:B--2---:R-:W-:-:S04]  /*4710*/  I2FP.F32.U32 R0, R4 ;  /* 0x0000000400007245 */ /* 0x004fc80000201000 */
[----:B------:R-:W-:-:S04]  /*4720*/  F2FP.F16.F32.PACK_AB R0, RZ, R0 ;  /* 0x00000000ff00723e */ /* 0x000fc800000000ff */
[----:B------:R-:W-:Y:S01]  /*4730*/  PRMT R17, R0, 0x7610, R17 ;  /* 0x0000761000117816 */ /* 0x000fe20000000011 */
[----:B------:R-:W-:Y:S06]  /*4740*/  BRA `(.L_x_34742) ;  /* 0x0000000c00d87947 */ /* 0x000fec0003800000 */
.L_x_34739:
        /* <DEDUP_REMOVED lines=11> */
.L_x_34744:
[----:B------:R-:W2:Y:S02]  /*4800*/  LDG.E R4, desc[UR36][R4.64] ;  /* 0x0000002404047981 */ /* 0x000ea4000c1e1900 */
[----:B--2---:R-:W-:-:S04]  /*4810*/  I2FP.F32.S32 R0, R4 ;  /* 0x0000000400007245 */ /* 0x004fc80000201400 */
[----:B------:R-:W-:-:S04]  /*4820*/  F2FP.F16.F32.PACK_AB R0, RZ, R0 ;  /* 0x00000000ff00723e */ /* 0x000fc800000000ff */
[----:B------:R-:W-:Y:S01]  /*4830*/  PRMT R17, R0, 0x7610, R17 ;  /* 0x0000761000117816 */ /* 0x000fe20000000011 */
[----:B------:R-:W-:Y:S06]  /*4840*/  BRA `(.L_x_34742) ;  /* 0x0000000c00987947 */ /* 0x000fec0003800000 */
.L_x_34743:
[----:B------:R-:W2:Y:S02]  /*4850*/  LDG.E.U16 R4, desc[UR36][R4.64] ;  /* 0x0000002404047981 */ /* 0x000ea4000c1e1500 */
[----:B--2---:R-:W0:Y:S02]  /*4860*/  I2F.S16 R0, R4 ;  /* 0x0000000400007306 */ /* 0x004e240000101400 */
[----:B0-----:R-:W-:-:S04]  /*4870*/  F2FP.F16.F32.PACK_AB R0, RZ, R0 ;  /* 0x00000000ff00723e */ /* 0x001fc800000000ff */
[----:B------:R-:W-:Y:S01]  /*4880*/  PRMT R17, R0, 0x7610, R17 ;  /* 0x0000761000117816 */ /* 0x000fe20000000011 */
[----:B------:R-:W-:Y:S06]  /*4890*/  BRA `(.L_x_34742) ;  /* 0x0000000c00847947 */ /* 0x000fec0003800000 */
.L_x_34738:
        /* <DEDUP_REMOVED lines=9> */
.L_x_34746:
[----:B------:R1:W5:Y:S01]  /*4930*/  LDG.E.U16 R17, desc[UR36][R4.64] ;  /* 0x0000002404117981 */ /* 0x000362000c1e1500 */
[----:B------:R-:W-:Y:S05]  /*4940*/  BRA `(.L_x_34742) ;  /* 0x0000000c00587947 */ /* 0x000fea0003800000 */
.L_x_34745:
        /* <DEDUP_REMOVED lines=9> */
.L_x_34748:
[----:B------:R0:W5:Y:S01]  /*49e0*/  LDG.E.U16 R17, desc[UR36][R4.64] ;  /* 0x0000002404117981 */ /* 0x000162000c1e1500 */
[----:B------:R-:W-:Y:S05]  /*49f0*/  BRA `(.L_x_34742) ;  /* 0x0000000c002c7947 */ /* 0x000fea0003800000 */
.L_x_34747:
        /* <DEDUP_REMOVED lines=13> */
.L_x_34737:
        /* <DEDUP_REMOVED lines=14> */
.L_x_34751:
        /* <DEDUP_REMOVED lines=13> */
.L_x_34750:
        /* <DEDUP_REMOVED lines=27> */
.L_x_34753:
        /* <DEDUP_REMOVED lines=12> */
[----:B------:R-:W-:-:S04]  /*4ef0*/  F2FP.F16.F32.PACK_AB R0, RZ, R0 ;  /* 0x00000000ff00723e */ /* 0x000fc800000000ff */
[----:B------:R-:W-:Y:S01]  /*4f00*/  PRMT R17, R0, 0x7610, R17 ;  /* 0x0000761000117816 */ /* 0x000fe20000000011 */
[----:B------:R-:W-:Y:S06]  /*4f10*/  BRA `(.L_x_34742) ;  /* 0x0000000400e47947 */ /* 0x000fec0003800000 */
.L_x_34752:
[----:B------:R-:W2:Y:S02]  /*4f20*/  LDG.E.U16 R0, desc[UR36][R4.64] ;  /* 0x0000002404007981 */ /* 0x000ea4000c1e1500 */
[----:B--2---:R-:W-:-:S05]  /*4f30*/  IMAD.U32 R0, R0, 0x10000, RZ ;  /* 0x0001000000007824 */ /* 0x004fca00078e00ff */
[----:B------:R-:W-:-:S04]  /*4f40*/  F2FP.F16.F32.PACK_AB R0, RZ, R0 ;  /* 0x00000000ff00723e */ /* 0x000fc800000000ff */
[----:B------:R-:W-:Y:S01]  /*4f50*/  PRMT R17, R0, 0x7610, R17 ;  /* 0x0000761000117816 */ /* 0x000fe20000000011 */
[----:B------:R-:W-:Y:S06]  /*4f60*/  BRA `(.L_x_34742) ;  /* 0x0000000400d07947 */ /* 0x000fec0003800000 */
.L_x_34749:
        /* <DEDUP_REMOVED lines=13> */
.L_x_34756:
        /* <DEDUP_REMOVED lines=21> */
.L_x_34760:
[----:B------:R-:W-:Y:S05]  /*5190*/  BSYNC.RECONVERGENT B1 ;  /* 0x0000000000017941 */ /* 0x000fea0003800200 */
.L_x_34759:
[----:B------:R-:W-:Y:S01]  /*51a0*/  IMAD.SHL.U32 R0, R0, 0x100000, RZ ;  /* 0x0010000000007824 */ /* 0x000fe200078e00ff */
[----:B------:R-:W-:-:S04]  /*51b0*/  LEA R3, R3, 0x3b800000, 0x17 ;  /* 0x3b80000003037811 */ /* 0x000fc800078eb8ff */
[----:B------:R-:W-:-:S07]  /*51c0*/  LOP3.LUT R0, R3, R0, R7, 0xfe, !PT ;  /* 0x0000000003007212 */ /* 0x000fce00078efe07 */
.L_x_34758:
[----:B------:R-:W-:Y:S05]  /*51d0*/  BSYNC.RECONVERGENT B0 ;  /* 0x0000000000007941 */ /* 0x000fea0003800200 */
.L_x_34757:
[----:B------:R-:W-:-:S04]  /*51e0*/  F2FP.F16.F32.PACK_AB R0, RZ, R0 ;  /* 0x00000000ff00723e */ /* 0x000fc800000000ff */
[----:B------:R-:W-:Y:S01]  /*51f0*/  PRMT R17, R0, 0x7610, R17 ;  /* 0x0000761000117816 */ /* 0x000fe20000000011 */
[----:B------:R-:W-:Y:S06]  /*5200*/  BRA `(.L_x_34742) ;  /* 0x0000000400287947 */ /* 0x000fec0003800000 */
.L_x_34755:
        /* <DEDUP_REMOVED lines=21> */
.L_x_34764:
[----:B------:R-:W-:Y:S05]  /*5360*/  BSYNC.RECONVERGENT B1 ;  /* 0x0000000000017941 */ /* 0x000fea0003800200 */
.L_x_34763:
[----:B------:R-:W-:Y:S01]  /*5370*/  IMAD.SHL.U32 R0, R0, 0x200000, RZ ;  /* 0x0020000000007824 */ /* 0x000fe200078e00ff */
[----:B------:R-:W-:-:S04]  /*5380*/  LEA R3, R3, 0x37800000, 0x17 ;  /* 0x3780000003037811 */ /* 0x000fc800078eb8ff */
[----:B------:R-:W-:-:S07]  /*5390*/  LOP3.LUT R0, R3, R0, R7, 0xfe, !PT ;  /* 0x0000000003007212 */ /* 0x000fce00078efe07 */
.L_x_34762:
[----:B------:R-:W-:Y:S05]  /*53a0*/  BSYNC.RECONVERGENT B0 ;  /* 0x0000000000007941 */ /* 0x000fea0003800200 */
.L_x_34761:
[----:B------:R-:W-:-:S04]  /*53b0*/  F2FP.F16.F32.PACK_AB R0, RZ, R0 ;  /* 0x00000000ff00723e */ /* 0x000fc800000000ff */
[----:B------:R-:W-:Y:S01]  /*53c0*/  PRMT R17, R0, 0x7610, R17 ;  /* 0x0000761000117816 */ /* 0x000fe20000000011 */
[----:B------:R-:W-:Y:S06]  /*53d0*/  BRA `(.L_x_34742) ;  /* 0x0000000000b47947 */ /* 0x000fec0003800000 */
.L_x_34754:
        /* <DEDUP_REMOVED lines=14> */
.L_x_34768:
[----:B------:R-:W-:Y:S05]  /*54c0*/  BSYNC.RECONVERGENT B0 ;  /* 0x0000000000007941 */ /* 0x000fea0003800200 */
.L_x_34767:
[----:B------:R-:W-:-:S04]  /*54d0*/  F2FP.F16.F32.PACK_AB R0, RZ, R0 ;  /* 0x00000000ff00723e */ /* 0x000fc800000000ff */
[----:B------:R-:W-:Y:S01]  /*54e0*/  PRMT R17, R0, 0x7610, R17 ;  /* 0x0000761000117816 */ /* 0x000fe20000000011 */
[----:B------:R-:W-:Y:S06]  /*54f0*/  BRA `(.L_x_34742) ;  /* 0x00000000006c7947 */ /* 0x000fec0003800000 */
.L_x_34741:
        /* <DEDUP_REMOVED lines=16> */
.L_x_34769:
[----:B------:R-:W-:Y:S01]  /*5600*/  PRMT R17, RZ, 0x7610, R17 ;  /* 0x00007610ff117816 */ /* 0x000fe20000000011 */
[----:B------:R-:W-:Y:S06]  /*5610*/  BRA `(.L_x_34742) ;  /* 0x0000000000247947 */ /* 0x000fec0003800000 */
.L_x_34766:
[----:B------:R-:W2:Y:S02]  /*5620*/  LDG.E.64 R4, desc[UR36][R4.64] ;  /* 0x0000002404047981 */ /* 0x000ea4000c1e1b00 */
[----:B--2---:R-:W0:Y:S02]  /*5630*/  I2F.U64 R0, R4 ;  /* 0x0000000400007312 */ /* 0x004e240000301000 */
[----:B0-----:R-:W-:-:S04]  /*5640*/  F2FP.F16.F32.PACK_AB R0, RZ, R0 ;  /* 0x00000000ff00723e */ /* 0x001fc800000000ff */
[----:B------:R-:W-:Y:S01]  /*5650*/  PRMT R17, R0, 0x7610, R17 ;  /* 0x0000761000117816 */ /* 0x000fe20000000011 */
[----:B------:R-:W-:Y:S06]  /*5660*/  BRA `(.L_x_34742) ;  /* 0x0000000000107947 */ /* 0x000fec0003800000 */
.L_x_34765:
[----:B------:R-:W2:Y:S02]  /*5670*/  LDG.E R4, desc[UR36][R4.64] ;  /* 0x0000002404047981 */ /* 0x000ea4000c1e1900 */
[----:B--2---:R-:W-:-:S04]  /*5680*/  I2FP.F32.U32 R0, R4 ;  /* 0x0000000400007245 */ /* 0x004fc80000201000 */
[----:B------:R-:W-:-:S04]  /*5690*/  F2FP.F16.F32.PACK_AB R0, RZ, R0 ;  /* 0x00000000ff00723e */ /* 0x000fc800000000ff */
[----:B------:R-:W-:-:S07]  /*56a0*/  PRMT R17, R0, 0x7610, R17 ;  /* 0x0000761000117816 */ /* 0x000fce0000000011 */
.L_x_34742:
[----:B------:R-:W2:Y:S01]  /*56b0*/  LDCU.U8 UR6, c[0x0][0x3ad] ;  /* 0x000075a0ff0677ac */ /* 0x000ea20008000000 */
[----:B01----:R-:W0:Y:S01]  /*56c0*/  LDC.64 R4, c[0x0][0x3a0] ;  /* 0x0000e800ff047b82 */ /* 0x003e220000000a00 */
[----:B------:R-:W1:Y:S01]  /*56d0*/  LDCU UR5, c[0x0][0x3b4] ;  /* 0x00007680ff0577ac */ /* 0x000e620008000800 */
[----:B--2---:R-:W-:-:S04]  /*56e0*/  UPRMT UR4, UR6, 0x9910, URZ ;  /* 0x0000991006047896 */ /* 0x004fc800080000ff */
        /* <DEDUP_REMOVED lines=18> */
.L_x_34773:
[----:B------:R-:W2:Y:S02]  /*5810*/  LDG.E.U8 R2, desc[UR36][R2.64] ;  /* 0x0000002402027981 */ /* 0x000ea4000c1e1100 */
[----:B--2---:R-:W-:-:S04]  /*5820*/  I2FP.F32.U32 R0, R2 ;  /* 0x0000000200007245 */ /* 0x004fc80000201000 */
[----:B------:R-:W-:-:S04]  /*5830*/  F2FP.F16.F32.PACK_AB R0, RZ, R0 ;  /* 0x00000000ff00723e */ /* 0x000fc800000000ff */
[----:B------:R-:W-:Y:S01]  /*5840*/  PRMT R16, R0, 0x7610, R16 ;  /* 0x0000761000107816 */ /* 0x000fe20000000010 */
[----:B------:R-:W-:Y:S06]  /*5850*/  BRA `(.L_x_34775) ;  /* 0x0000000c00d47947 */ /* 0x000fec0003800000 */
.L_x_34772:
        /* <DEDUP_REMOVED lines=11> */
.L_x_34777:
[----:B------:R-:W2:Y:S02]  /*5910*/  LDG.E R2, desc[UR36][R2.64] ;  /* 0x0000002402027981 */ /* 0x000ea4000c1e1900 */
[----:B--2---:R-:W-:-:S04]  /*5920*/  I2FP.F32.S32 R0, R2 ;  /* 0x0000000200007245 */ /* 0x004fc80000201400 */
[----:B------:R-:W-:-:S04]  /*5930*/  F2FP.F16.F32.PACK_AB R0, RZ, R0 ;  /* 0x00000000ff00723e */ /* 0x000fc800000000ff */
[----:B------:R-:W-:Y:S01]  /*5940*/  PRMT R16, R0, 0x7610, R16 ;  /* 0x0000761000107816 */ /* 0x000fe20000000010 */
[----:B------:R-:W-:Y:S06]  /*5950*/  BRA `(.L_x_34775) ;  /* 0x0000000c00947947 */ /* 0x000fec0003800000 */
.L_x_34776:
[----:B------:R-:W2:Y:S02]  /*5960*/  LDG.E.U16 R2, desc[UR36][R2.64] ;  /* 0x0000002402027981 */ /* 0x000ea4000c1e1500 */
[----:B--2---:R-:W0:Y:S02]  /*5970*/  I2F.S16 R0, R2 ;  /* 0x0000000200007306 */ /* 0x004e240000101400 */
[----:B0-----:R-:W-:-:S04]  /*5980*/  F2FP.F16.F32.PACK_AB R0, RZ, R0 ;  /* 0x00000000ff00723e */ /* 0x001fc800000000ff */
[----:B------:R-:W-:Y:S01]  /*5990*/  PRMT R16, R0, 0x7610, R16 ;  /* 0x0000761000107816 */ /* 0x000fe20000000010 */
[----:B------:R-:W-:Y:S06]  /*59a0*/  BRA `(.L_x_34775) ;  /* 0x0000000c00807947 */ /* 0x000fec0003800000 */
.L_x_34771:
        /* <DEDUP_REMOVED lines=9> */
.L_x_34779:
[----:B------:R1:W5:Y:S01]  /*5a40*/  LDG.E.U16 R16, desc[UR36][R2.64] ;  /* 0x0000002402107981 */ /* 0x000362000c1e1500 */
[----:B------:R-:W-:Y:S05]  /*5a50*/  BRA `(.L_x_34775) ;  /* 0x0000000c00547947 */ /* 0x000fea0003800000 */
.L_x_34778:
        /* <DEDUP_REMOVED lines=9> */
.L_x_34781:
[----:B------:R0:W5:Y:S01]  /*5af0*/  LDG.E.U16 R16, desc[UR36][R2.64] ;  /* 0x0000002402107981 */ /* 0x000162000c1e1500 */
[----:B------:R-:W-:Y:S05]  /*5b00*/  BRA `(.L_x_34775) ;  /* 0x0000000c00287947 */ /* 0x000fea0003800000 */
.L_x_34780:
        /* <DEDUP_REMOVED lines=13> */
.L_x_34770:
        /* <DEDUP_REMOVED lines=14> */
.L_x_34784:
        /* <DEDUP_REMOVED lines=13> */
.L_x_34783:
        /* <DEDUP_REMOVED lines=27> */
.L_x_34786:
        /* <DEDUP_REMOVED lines=14> */
.L_x_34785:
[----:B------:R-:W2:Y:S02]  /*6020*/  LDG.E.U16 R0, desc[UR36][R2.64] ;  /* 0x0000002402007981 */ /* 0x000ea4000c1e1500 */
[----:B--2---:R-:W-:-:S05]  /*6030*/  IMAD.U32 R0, R0, 0x10000, RZ ;  /* 0x0001000000007824 */ /* 0x004fca00078e00ff */
[----:B------:R-:W-:-:S04]  /*6040*/  F2FP.F16.F32.PACK_AB R0, RZ, R0 ;  /* 0x00000000ff00723e */ /* 0x000fc800000000ff */
[----:B------:R-:W-:Y:S01]  /*6050*/  PRMT R16, R0, 0x7610, R16 ;  /* 0x0000761000107816 */ /* 0x000fe20000000010 */
[----:B------:R-:W-:Y:S06]  /*6060*/  BRA `(.L_x_34775) ;  /* 0x0000000400d07947 */ /* 0x000fec0003800000 */
.L_x_34782:
        /* <DEDUP_REMOVED lines=13> */
.L_x_34789:
        /* <DEDUP_REMOVED lines=21> */
.L_x_34793:
[----:B------:R-:W-:Y:S05]  /*6290*/  BSYNC.RECONVERGENT B1 ;  /* 0x0000000000017941 */ /* 0x000fea0003800200 */
.L_x_34792:
[----:B------:R-:W-:Y:S01]  /*62a0*/  IMAD.SHL.U32 R0, R0, 0x100000, RZ ;  /* 0x0010000000007824 */ /* 0x000fe200078e00ff */
[----:B------:R-:W-:-:S04]  /*62b0*/  LEA R2, R2, 0x3b800000, 0x17 ;  /* 0x3b80000002027811 */ /* 0x000fc800078eb8ff */
[----:B------:R-:W-:-:S07]  /*62c0*/  LOP3.LUT R0, R2, R0, R7, 0xfe, !PT ;  /* 0x0000000002007212 */ /* 0x000fce00078efe07 */
.L_x_34791:
[----:B------:R-:W-:Y:S05]  /*62d0*/  BSYNC.RECONVERGENT B0 ;  /* 0x0000000000007941 */ /* 0x000fea0003800200 */
.L_x_34790:
[----:B------:R-:W-:-:S04]  /*62e0*/  F2FP.F16.F32.PACK_AB R0, RZ, R0 ;  /* 0x00000000ff00723e */ /* 0x000fc800000000ff */
[----:B------:R-:W-:Y:S01]  /*62f0*/  PRMT R16, R0, 0x7610, R16 ;  /* 0x0000761000107816 */ /* 0x000fe20000000010 */
[----:B------:R-:W-:Y:S06]  /*6300*/  BRA `(.L_x_34775) ;  /* 0x0000000400287947 */ /* 0x000fec0003800000 */
.L_x_34788:
        /* <DEDUP_REMOVED lines=21> */
.L_x_34797:
[----:B------:R-:W-:Y:S05]  /*6460*/  BSYNC.RECONVERGENT B1 ;  /* 0x0000000000017941 */ /* 0x000fea0003800200 */
.L_x_34796:
[----:B------:R-:W-:Y:S01]  /*6470*/  IMAD.SHL.U32 R0, R0, 0x200000, RZ ;  /* 0x0020000000007824 */ /* 0x000fe200078e00ff */
[----:B------:R-:W-:-:S04]  /*6480*/  LEA R2, R2, 0x37800000, 0x17 ;  /* 0x3780000002027811 */ /* 0x000fc800078eb8ff */
[----:B------:R-:W-:-:S07]  /*6490*/  LOP3.LUT R0, R2, R0, R7, 0xfe, !PT ;  /* 0x0000000002007212 */ /* 0x000fce00078efe07 */
.L_x_34795:
[----:B------:R-:W-:Y:S05]  /*64a0*/  BSYNC.RECONVERGENT B0 ;  /* 0x0000000000007941 */ /* 0x000fea0003800200 */
.L_x_34794:
[----:B------:R-:W-:-:S04]  /*64b0*/  F2FP.F16.F32.PACK_AB R0, RZ, R0 ;  /* 0x00000000ff00723e */ /* 0x000fc800000000ff */
[----:B------:R-:W-:Y:S01]  /*64c0*/  PRMT R16, R0, 0x7610, R16 ;  /* 0x0000761000107816 */ /* 0x000fe20000000010 */
[----:B------:R-:W-:Y:S06]  /*64d0*/  BRA `(.L_x_34775) ;  /* 0x0000000000b47947 */ /* 0x000fec0003800000 */
.L_x_34787:
        /* <DEDUP_REMOVED lines=14> */
.L_x_34801:
[----:B------:R-:W-:Y:S05]  /*65c0*/  BSYNC.RECONVERGENT B0 ;  /* 0x0000000000007941 */ /* 0x000fea0003800200 */
.L_x_34800:
[----:B------:R-:W-:-:S04]  /*65d0*/  F2FP.F16.F32.PACK_AB R0, RZ, R0 ;  /* 0x00000000ff00723e */ /* 0x000fc800000000ff */
[----:B------:R-:W-:Y:S01]  /*65e0*/  PRMT R16, R0, 0x7610, R16 ;  /* 0x0000761000107816 */ /* 0x000fe20000000010 */
[----:B------:R-:W-:Y:S06]  /*65f0*/  BRA `(.L_x_34775) ;  /* 0x00000000006c7947 */ /* 0x000fec0003800000 */
.L_x_34774:
        /* <DEDUP_REMOVED lines=16> */
.L_x_34802:
[----:B------:R-:W-:Y:S01]  /*6700*/  PRMT R16, RZ, 0x7610, R16 ;  /* 0x00007610ff107816 */ /* 0x000fe20000000010 */
[----:B------:R-:W-:Y:S06]  /*6710*/  BRA `(.L_x_34775) ;  /* 0x0000000000247947 */ /* 0x000fec0003800000 */
.L_x_34799:
[----:B------:R-:W2:Y:S02]  /*6720*/  LDG.E.64 R2, desc[UR36][R2.64] ;  /* 0x0000002402027981 */ /* 0x000ea4000c1e1b00 */
[----:B--2---:R-:W0:Y:S02]  /*6730*/  I2F.U64 R0, R2 ;  /* 0x0000000200007312 */ /* 0x004e240000301000 */
[----:B0-----:R-:W-:-:S04]  /*6740*/  F2FP.F16.F32.PACK_AB R0, RZ, R0 ;  /* 0x00000000ff00723e */ /* 0x001fc800000000ff */
[----:B------:R-:W-:Y:S01]  /*6750*/  PRMT R16, R0, 0x7610, R16 ;  /* 0x0000761000107816 */ /* 0x000fe20000000010 */
[----:B------:R-:W-:Y:S06]  /*6760*/  BRA `(.L_x_34775) ;  /* 0x0000000000107947 */ /* 0x000fec0003800000 */
.L_x_34798:
[----:B------:R-:W2:Y:S02]  /*6770*/  LDG.E R2, desc[UR36][R2.64] ;  /* 0x0000002402027981 */ /* 0x000ea4000c1e1900 */
[----:B--2---:R-:W-:-:S04]  /*6780*/  I2FP.F32.U32 R0, R2 ;  /* 0x0000000200007245 */ /* 0x004fc80000201000 */
[----:B------:R-:W-:-:S04]  /*6790*/  F2FP.F16.F32.PACK_AB R0, RZ, R0 ;  /* 0x00000000ff00723e */ /* 0x000fc800000000ff */
[----:B------:R-:W-:-:S07]  /*67a0*/  PRMT R16, R0, 0x7610, R16 ;  /* 0x0000761000107816 */ /* 0x000fce0000000010 */
.L_x_34775:
[----:B------:R-:W-:-:S07]  /*67b0*/  VIADD R26, R26, 0x80 ;  /* 0x000000801a1a7836 */ /* 0x000fce0000000000 */
.L_x_34736:
[----:B------:R-:W-:Y:S05]  /*67c0*/  BSYNC.RECONVERGENT B6 ;  /* 0x0000000000067941 */ /* 0x000fea0003800200 */
.L_x_34735:
[----:B------:R-:W-:Y:S01]  /*67d0*/  ISETP.GE.AND P0, PT, R26, R25, PT ;  /* 0x000000191a00720c */ /* 0x000fe20003f06270 */
[----:B------:R-:W-:Y:S01]  /*67e0*/  BSSY.RECONVERGENT B6, `(.L_x_34803) ;  /* 0x0000215000067945 */ /* 0x000fe20003800200 */
[----:B01----:R-:W-:Y:S02]  /*67f0*/  PRMT R2, RZ, 0x7610, R2 ;  /* 0x00007610ff027816 */ /* 0x003fe40000000002 */
[----:B------:R-:W-:-:S09]  /*6800*/  PRMT R0, RZ, 0x7610, R0 ;  /* 0x00007610ff007816 */ /* 0x000fd20000000000 */
[----:B------:R-:W-:Y:S05]  /*6810*/  @P0 BRA `(.L_x_34804) ;  /* 0x0000002000440947 */ /* 0x000fea0003800000 */
        /* <DEDUP_REMOVED lines=22> */
.L_x_34808:
[----:B------:R-:W2:Y:S02]  /*6980*/  LDG.E.U8 R4, desc[UR36][R4.64] ;  /* 0x0000002404047981 */ /* 0x000ea4000c1e1100 */
[----:B--2---:R-:W-:-:S04]  /*6990*/  I2FP.F32.U32 R0, R4 ;  /* 0x0000000400007245 */ /* 0x004fc80000201000 */
[----:B------:R-:W-:-:S04]  /*69a0*/  F2FP.F16.F32.PACK_AB R0, RZ, R0 ;  /* 0x00000000ff00723e */ /* 0x000fc800000000ff */
[----:B------:R-:W-:Y:S01]  /*69b0*/  PRMT R2, R0, 0x7610, R2 ;  /* 0x0000761000027816 */ /* 0x000fe20000000002 */
[----:B------:R-:W-:Y:S06]  /*69c0*/  BRA `(.L_x_34810) ;  /* 0x0000000c00d47947 */ /* 0x000fec0003800000 */
.L_x_34807:
        /* <DEDUP_REMOVED lines=11> */
.L_x_34812:
[----:B------:R-:W2:Y:S02]  /*6a80*/  LDG.E R4, desc[UR36][R4.64] ;  /* 0x0000002404047981 */ /* 0x000ea4000c1e1900 */
[----:B--2---:R-:W-:-:S04]  /*6a90*/  I2FP.F32.S32 R0, R4 ;  /* 0x0000000400007245 */ /* 0x004fc80000201400 */
[----:B------:R-:W-:-:S04]  /*6aa0*/  F2FP.F16.F32.PACK_AB R0, RZ, R0 ;  /* 0x00000000ff00723e */ /* 0x000fc800000000ff */
[----:B------:R-:W-:Y:S01]  /*6ab0*/  PRMT R2, R0, 0x7610, R2 ;  /* 0x0000761000027816 */ /* 0x000fe20000000002 */
[----:B------:R-:W-:Y:S06]  /*6ac0*/  BRA `(.L_x_34810) ;  /* 0x0000000c00947947 */ /* 0x000fec0003800000 */
.L_x_34811:
[----:B------:R-:W2:Y:S02]  /*6ad0*/  LDG.E.U16 R4, desc[UR36][R4.64] ;  /* 0x0000002404047981 */ /* 0x000ea4000c1e1500 */
[----:B--2---:R-:W0:Y:S02]  /*6ae0*/  I2F.S16 R0, R4 ;  /* 0x0000000400007306 */ /* 0x004e240000101400 */
[----:B0-----:R-:W-:-:S04]  /*6af0*/  F2FP.F16.F32.PACK_AB R0, RZ, R0 ;  /* 0x00000000ff00723e */ /* 0x001fc800000000ff */
[----:B------:R-:W-:Y:S01]  /*6b00*/  PRMT R2, R0, 0x7610, R2 ;  /* 0x0000761000027816 */ /* 0x000fe20000000002 */
[----:B------:R-:W-:Y:S06]  /*6b10*/  BRA `(.L_x_34810) ;  /* 0x0000000c00807947 */ /* 0x000fec0003800000 */
.L_x_34806:
        /* <DEDUP_REMOVED lines=9> */
.L_x_34814:
[----:B------:R0:W5:Y:S01]  /*6bb0*/  LDG.E.U16 R2, desc[UR36][R4.64] ;  /* 0x0000002404027981 */ /* 0x000162000c1e1500 */
[----:B------:R-:W-:Y:S05]  /*6bc0*/  BRA `(.L_x_34810) ;  /* 0x0000000c00547947 */ /* 0x000fea0003800000 */
.L_x_34813:
        /* <DEDUP_REMOVED lines=9> */
.L_x_34816:
[----:B------:R1:W5:Y:S01]  /*6c60*/  LDG.E.U16 R2, desc[UR36][R4.64] ;  /* 0x0000002404027981 */ /* 0x000362000c1e1500 */
[----:B------:R-:W-:Y:S05]  /*6c70*/  BRA `(.L_x_34810) ;  /* 0x0000000c00287947 */ /* 0x000fea0003800000 */
.L_x_34815:
        /* <DEDUP_REMOVED lines=13> */
.L_x_34805:
        /* <DEDUP_REMOVED lines=14> */
.L_x_34819:
        /* <DEDUP_REMOVED lines=13> */
.L_x_34818:
        /* <DEDUP_REMOVED lines=27> */
.L_x_34821:
        /* <DEDUP_REMOVED lines=14> */
.L_x_34820:
[----:B------:R-:W2:Y:S02]  /*7190*/  LDG.E.U16 R0, desc[UR36][R4.64] ;  /* 0x0000002404007981 */ /* 0x000ea4000c1e1500 */
[----:B--2---:R-:W-:-:S05]  /*71a0*/  IMAD.U32 R0, R0, 0x10000, RZ ;  /* 0x0001000000007824 */ /* 0x004fca00078e00ff */
[----:B------:R-:W-:-:S04]  /*71b0*/  F2FP.F16.F32.PACK_AB R0, RZ, R0 ;  /* 0x00000000ff00723e */ /* 0x000fc800000000ff */
[----:B------:R-:W-:Y:S01]  /*71c0*/  PRMT R2, R0, 0x7610, R2 ;  /* 0x0000761000027816 */ /* 0x000fe20000000002 */
[----:B------:R-:W-:Y:S06]  /*71d0*/  BRA `(.L_x_34810) ;  /* 0x0000000400d07947 */ /* 0x000fec0003800000 */
.L_x_34817:
        /* <DEDUP_REMOVED lines=13> */
.L_x_34824:
        /* <DEDUP_REMOVED lines=21> */
.L_x_34828:
[----:B------:R-:W-:Y:S05]  /*7400*/  BSYNC.RECONVERGENT B1 ;  /* 0x0000000000017941 */ /* 0x000fea0003800200 */
.L_x_34827:
[----:B------:R-:W-:Y:S01]  /*7410*/  IMAD.SHL.U32 R0, R0, 0x100000, RZ ;  /* 0x0010000000007824 */ /* 0x000fe200078e00ff */
[----:B------:R-:W-:-:S04]  /*7420*/  LEA R2, R2, 0x3b800000, 0x17 ;  /* 0x3b80000002027811 */ /* 0x000fc800078eb8ff */
[----:B------:R-:W-:-:S07]  /*7430*/  LOP3.LUT R0, R2, R0, R7, 0xfe, !PT ;  /* 0x0000000002007212 */ /* 0x000fce00078efe07 */
.L_x_34826:
[----:B------:R-:W-:Y:S05]  /*7440*/  BSYNC.RECONVERGENT B0 ;  /* 0x0000000000007941 */ /* 0x000fea0003800200 */
.L_x_34825:
[----:B------:R-:W-:-:S04]  /*7450*/  F2FP.F16.F32.PACK_AB R0, RZ, R0 ;  /* 0x00000000ff00723e */ /* 0x000fc800000000ff */
[----:B------:R-:W-:Y:S01]  /*7460*/  PRMT R2, R0, 0x7610, R2 ;  /* 0x0000761000027816 */ /* 0x000fe20000000002 */
[----:B------:R-:W-:Y:S06]  /*7470*/  BRA `(.L_x_34810) ;  /* 0x0000000400287947 */ /* 0x000fec0003800000 */
.L_x_34823:
        /* <DEDUP_REMOVED lines=21> */
.L_x_34832:
[----:B------:R-:W-:Y:S05]  /*75d0*/  BSYNC.RECONVERGENT B1 ;  /* 0x0000000000017941 */ /* 0x000fea0003800200 */
.L_x_34831:
[----:B------:R-:W-:Y:S01]  /*75e0*/  IMAD.SHL.U32 R0, R0, 0x200000, RZ ;  /* 0x0020000000007824 */ /* 0x000fe200078e00ff */
[----:B------:R-:W-:-:S04]  /*75f0*/  LEA R2, R2, 0x37800000, 0x17 ;  /* 0x3780000002027811 */ /* 0x000fc800078eb8ff */
[----:B------:R-:W-:-:S07]  /*7600*/  LOP3.LUT R0, R2, R0, R7, 0xfe, !PT ;  /* 0x0000000002007212 */ /* 0x000fce00078efe07 */
.L_x_34830:
[----:B------:R-:W-:Y:S05]  /*7610*/  BSYNC.RECONVERGENT B0 ;  /* 0x0000000000007941 */ /* 0x000fea0003800200 */
.L_x_34829:
[----:B------:R-:W-:-:S04]  /*7620*/  F2FP.F16.F32.PACK_AB R0, RZ, R0 ;  /* 0x00000000ff00723e */ /* 0x000fc800000000ff */
[----:B------:R-:W-:Y:S01]  /*7630*/  PRMT R2, R0, 0x7610, R2 ;  /* 0x0000761000027816 */ /* 0x000fe20000000002 */
[----:B------:R-:W-:Y:S06]  /*7640*/  BRA `(.L_x_34810) ;  /* 0x0000000000b47947 */ /* 0x000fec0003800000 */
.L_x_34822:
        /* <DEDUP_REMOVED lines=14> */
.L_x_34836:
[----:B------:R-:W-:Y:S05]  /*7730*/  BSYNC.RECONVERGENT B0 ;  /* 0x0000000000007941 */ /* 0x000fea0003800200 */
.L_x_34835:
[----:B------:R-:W-:-:S04]  /*7740*/  F2FP.F16.F32.PACK_AB R0, RZ, R0 ;  /* 0x00000000ff00723e */ /* 0x000fc800000000ff */
[----:B------:R-:W-:Y:S01]  /*7750*/  PRMT R2, R0, 0x7610, R2 ;  /* 0x0000761000027816 */ /* 0x000fe20000000002 */
[----:B------:R-:W-:Y:S06]  /*7760*/  BRA `(.L_x_34810) ;  /* 0x00000000006c7947 */ /* 0x000fec0003800000 */
.L_x_34809:
        /* <DEDUP_REMOVED lines=16> */
.L_x_34837:
[----:B------:R-:W-:Y:S01]  /*7870*/  PRMT R2, RZ, 0x7610, R2 ;  /* 0x00007610ff027816 */ /* 0x000fe20000000002 */
[----:B------:R-:W-:Y:S06]  /*7880*/  BRA `(.L_x_34810) ;  /* 0x0000000000247947 */ /* 0x000fec0003800000 */
.L_x_34834:
[----:B------:R-:W2:Y:S02]  /*7890*/  LDG.E.64 R4, desc[UR36][R4.64] ;  /* 0x0000002404047981 */ /* 0x000ea4000c1e1b00 */
[----:B--2---:R-:W0:Y:S02]  /*78a0*/  I2F.U64 R0, R4 ;  /* 0x0000000400007312 */ /* 0x004e240000301000 */
[----:B0-----:R-:W-:-:S04]  /*78b0*/  F2FP.F16.F32.PACK_AB R0, RZ, R0 ;  /* 0x00000000ff00723e */ /* 0x001fc800000000ff */
[----:B------:R-:W-:Y:S01]  /*78c0*/  PRMT R2, R0, 0x7610, R2 ;  /* 0x0000761000027816 */ /* 0x000fe20000000002 */
[----:B------:R-:W-:Y:S06]  /*78d0*/  BRA `(.L_x_34810) ;  /* 0x0000000000107947 */ /* 0x000fec0003800000 */
.L_x_34833:
[----:B------:R-:W2:Y:S02]  /*78e0*/  LDG.E R4, desc[UR36][R4.64] ;  /* 0x0000002404047981 */ /* 0x000ea4000c1e1900 */
[----:B--2---:R-:W-:-:S04]  /*78f0*/  I2FP.F32.U32 R0, R4 ;  /* 0x0000000400007245 */ /* 0x004fc80000201000 */
[----:B------:R-:W-:-:S04]  /*7900*/  F2FP.F16.F32.PACK_AB R0, RZ, R0 ;  /* 0x00000000ff00723e */ /* 0x000fc800000000ff */
[----:B------:R-:W-:-:S07]  /*7910*/  PRMT R2, R0, 0x7610, R2 ;  /* 0x0000761000027816 */ /* 0x000fce0000000002 */
.L_x_34810:
        /* <DEDUP_REMOVED lines=21> */
.L_x_34841:
[----:B------:R-:W2:Y:S02]  /*7a70*/  LDG.E.U8 R4, desc[UR36][R4.64] ;  /* 0x0000002404047981 */ /* 0x000ea4000c1e1100 */
[----:B--2---:R-:W-:-:S04]  /*7a80*/  I2FP.F32.U32 R0, R4 ;  /* 0x0000000400007245 */ /* 0x004fc80000201000 */
[----:B------:R-:W-:Y:S01]  /*7a90*/  F2FP.F16.F32.PACK_AB R0, RZ, R0 ;  /* 0x00000000ff00723e */ /* 0x000fe200000000ff */
[----:B------:R-:W-:Y:S06]  /*7aa0*/  BRA `(.L_x_34804) ;  /* 0x0000000c00a07947 */ /* 0x000fec0003800000 */
.L_x_34840:
        /* <DEDUP_REMOVED lines=10> */
.L_x_34844:
[----:B------:R-:W2:Y:S02]  /*7b50*/  LDG.E R4, desc[UR36][R4.64] ;  /* 0x0000002404047981 */ /* 0x000ea4000c1e1900 */
[----:B--2---:R-:W-:-:S04]  /*7b60*/  I2FP.F32.S32 R0, R4 ;  /* 0x0000000400007245 */ /* 0x004fc80000201400 */
[----:B------:R-:W-:Y:S01]  /*7b70*/  F2FP.F16.F32.PACK_AB R0, RZ, R0 ;  /* 0x00000000ff00723e */ /* 0x000fe200000000ff */
[----:B------:R-:W-:Y:S06]  /*7b80*/  BRA `(.L_x_34804) ;  /* 0x0000000c00687947 */ /* 0x000fec0003800000 */
.L_x_34843:
[----:B------:R-:W2:Y:S02]  /*7b90*/  LDG.E.U16 R4, desc[UR36][R4.64] ;  /* 0x0000002404047981 */ /* 0x000ea4000c1e1500 */
[----:B--2---:R-:W0:Y:S02]  /*7ba0*/  I2F.S16 R0, R4 ;  /* 0x0000000400007306 */ /* 0x004e240000101400 */
[----:B0-----:R-:W-:Y:S01]  /*7bb0*/  F2FP.F16.F32.PACK_AB R0, RZ, R0 ;  /* 0x00000000ff00723e */ /* 0x001fe200000000ff */
[----:B------:R-:W-:Y:S06]  /*7bc0*/  BRA `(.L_x_34804) ;  /* 0x0000000c00587947 */ /* 0x000fec0003800000 */
.L_x_34839:
        /* <DEDUP_REMOVED lines=9> */
.L_x_34846:
[----:B------:R0:W5:Y:S01]  /*7c60*/  LDG.E.U16 R0, desc[UR36][R4.64] ;  /* 0x0000002404007981 */ /* 0x000162000c1e1500 */
[----:B------:R-:W-:Y:S05]  /*7c70*/  BRA `(.L_x_34804) ;  /* 0x0000000c002c7947 */ /* 0x000fea0003800000 */
.L_x_34845:
        /* <DEDUP_REMOVED lines=9> */
.L_x_34848:
[----:B------:R1:W5:Y:S01]  /*7d10*/  LDG.E.U16 R0, desc[UR36][R4.64] ;  /* 0x0000002404007981 */ /* 0x000362000c1e1500 */
[----:B------:R-:W-:Y:S05]  /*7d20*/  BRA `(.L_x_34804) ;  /* 0x0000000c00007947 */ /* 0x000fea0003800000 */
.L_x_34847:
        /* <DEDUP_REMOVED lines=12> */
.L_x_34838:
        /* <DEDUP_REMOVED lines=13> */
.L_x_34851:
        /* <DEDUP_REMOVED lines=12> */
.L_x_34850:
        /* <DEDUP_REMOVED lines=27> */
.L_x_34853:
        /* <DEDUP_REMOVED lines=12> */
[----:B------:R-:W-:Y:S01]  /*81f0*/  F2FP.F16.F32.PACK_AB R0, RZ, R0 ;  /* 0x00000000ff00723e */ /* 0x000fe200000000ff */
[----:B------:R-:W-:Y:S06]  /*8200*/  BRA `(.L_x_34804) ;  /* 0x0000000400c87947 */ /* 0x000fec0003800000 */
.L_x_34852:
[----:B------:R-:W2:Y:S02]  /*8210*/  LDG.E.U16 R0, desc[UR36][R4.64] ;  /* 0x0000002404007981 */ /* 0x000ea4000c1e1500 */
[----:B--2---:R-:W-:-:S05]  /*8220*/  IMAD.U32 R0, R0, 0x10000, RZ ;  /* 0x0001000000007824 */ /* 0x004fca00078e00ff */
[----:B------:R-:W-:Y:S01]  /*8230*/  F2FP.F16.F32.PACK_AB R0, RZ, R0 ;  /* 0x00000000ff00723e */ /* 0x000fe200000000ff */
[----:B------:R-:W-:Y:S06]  /*8240*/  BRA `(.L_x_34804) ;  /* 0x0000000400b87947 */ /* 0x000fec0003800000 */
.L_x_34849:
        /* <DEDUP_REMOVED lines=12> */
.L_x_34856:
        /* <DEDUP_REMOVED lines=21> */
.L_x_34860:
[----:B------:R-:W-:Y:S05]  /*8460*/  BSYNC.RECONVERGENT B1 ;  /* 0x0000000000017941 */ /* 0x000fea0003800200 */
.L_x_34859:
[----:B------:R-:W-:Y:S01]  /*8470*/  IMAD.SHL.U32 R0, R0, 0x100000, RZ ;  /* 0x0010000000007824 */ /* 0x000fe200078e00ff */
[----:B------:R-:W-:-:S04]  /*8480*/  LEA R3, R3, 0x3b800000, 0x17 ;  /* 0x3b80000003037811 */ /* 0x000fc800078eb8ff */
[----:B------:R-:W-:-:S07]  /*8490*/  LOP3.LUT R0, R3, R0, R7, 0xfe, !PT ;  /* 0x0000000003007212 */ /* 0x000fce00078efe07 */
.L_x_34858:
[----:B------:R-:W-:Y:S05]  /*84a0*/  BSYNC.RECONVERGENT B0 ;  /* 0x0000000000007941 */ /* 0x000fea0003800200 */
.L_x_34857:
[----:B------:R-:W-:Y:S01]  /*84b0*/  F2FP.F16.F32.PACK_AB R0, RZ, R0 ;  /* 0x00000000ff00723e */ /* 0x000fe200000000ff */
[----:B------:R-:W-:Y:S06]  /*84c0*/  BRA `(.L_x_34804) ;  /* 0x0000000400187947 */ /* 0x000fec0003800000 */
.L_x_34855:
        /* <DEDUP_REMOVED lines=21> */
.L_x_34864:
[----:B------:R-:W-:Y:S05]  /*8620*/  BSYNC.RECONVERGENT B1 ;  /* 0x0000000000017941 */ /* 0x000fea0003800200 */
.L_x_34863:
[----:B------:R-:W-:Y:S01]  /*8630*/  IMAD.SHL.U32 R0, R0, 0x200000, RZ ;  /* 0x0020000000007824 */ /* 0x000fe200078e00ff */
[----:B------:R-:W-:-:S04]  /*8640*/  LEA R3, R3, 0x37800000, 0x17 ;  /* 0x3780000003037811 */ /* 0x000fc800078eb8ff */
[----:B------:R-:W-:-:S07]  /*8650*/  LOP3.LUT R0, R3, R0, R7, 0xfe, !PT ;  /* 0x0000000003007212 */ /* 0x000fce00078efe07 */
.L_x_34862:
[----:B------:R-:W-:Y:S05]  /*8660*/  BSYNC.RECONVERGENT B0 ;  /* 0x0000000000007941 */ /* 0x000fea0003800200 */
.L_x_34861:
[----:B------:R-:W-:Y:S01]  /*8670*/  F2FP.F16.F32.PACK_AB R0, RZ, R0 ;  /* 0x00000000ff00723e */ /* 0x000fe200000000ff */
[----:B------:R-:W-:Y:S06]  /*8680*/  BRA `(.L_x_34804) ;  /* 0x0000000000a87947 */ /* 0x000fec0003800000 */
.L_x_34854:
        /* <DEDUP_REMOVED lines=14> */
.L_x_34868:
[----:B------:R-:W-:Y:S05]  /*8770*/  BSYNC.RECONVERGENT B0 ;  /* 0x0000000000007941 */ /* 0x000fea0003800200 */
.L_x_34867:
[----:B------:R-:W-:Y:S01]  /*8780*/  F2FP.F16.F32.PACK_AB R0, RZ, R0 ;  /* 0x00000000ff00723e */ /* 0x000fe200000000ff */
[----:B------:R-:W-:Y:S06]  /*8790*/  BRA `(.L_x_34804) ;  /* 0x0000000000647947 */ /* 0x000fec0003800000 */
.L_x_34842:
        /* <DEDUP_REMOVED lines=16> */
.L_x_34869:
[----:B------:R-:W-:Y:S01]  /*88a0*/  PRMT R0, RZ, 0x7610, R0 ;  /* 0x00007610ff007816 */ /* 0x000fe20000000000 */
[----:B------:R-:W-:Y:S06]  /*88b0*/  BRA `(.L_x_34804) ;  /* 0x00000000001c7947 */ /* 0x000fec0003800000 */
.L_x_34866:
[----:B------:R-:W2:Y:S02]  /*88c0*/  LDG.E.64 R4, desc[UR36][R4.64] ;  /* 0x0000002404047981 */ /* 0x000ea4000c1e1b00 */
[----:B--2---:R-:W0:Y:S02]  /*88d0*/  I2F.U64 R0, R4 ;  /* 0x0000000400007312 */ /* 0x004e240000301000 */
[----:B0-----:R-:W-:Y:S01]  /*88e0*/  F2FP.F16.F32.PACK_AB R0, RZ, R0 ;  /* 0x00000000ff00723e */ /* 0x001fe200000000ff */
[----:B------:R-:W-:Y:S06]  /*88f0*/  BRA `(.L_x_34804) ;  /* 0x00000000000c7947 */ /* 0x000fec0003800000 */
.L_x_34865:
[----:B------:R-:W2:Y:S02]  /*8900*/  LDG.E R4, desc[UR36][R4.64] ;  /* 0x0000002404047981 */ /* 0x000ea4000c1e1900 */
[----:B--2---:R-:W-:-:S04]  /*8910*/  I2FP.F32.U32 R0, R4 ;  /* 0x0000000400007245 */ /* 0x004fc80000201000 */
[----:B------:R-:W-:-:S07]  /*8920*/  F2FP.F16.F32.PACK_AB R0, RZ, R0 ;  /* 0x00000000ff00723e */ /* 0x000fce00000000ff */
.L_x_34804:
[----:B------:R-:W-:Y:S05]  /*8930*/  BSYNC.RECONVERGENT B6 ;  /* 0x0000000000067941 */ /* 0x000fea0003800200 */
.L_x_34803:
        /* <DEDUP_REMOVED lines=8> */
[----:B-----5:R-:W-:Y:S02]  /*89c0*/  @!P0 HADD2.F32 R24, -RZ, R24.H0_H0 ;  /* 0x20000018ff188230 */ /* 0x020fe40000004100 */
[----:B------:R-:W-:Y:S02]  /*89d0*/  @!P0 HADD2.F32 R23, -RZ, R23.H0_H0 ;  /* 0x20000017ff178230 */ /* 0x000fe40000004100 */
[----:B------:R-:W-:Y:S02]  /*89e0*/  @!P2 HADD2.F32 R4, -RZ, R17.H0_H0 ;  /* 0x20000011ff04a230 */ /* 0x000fe40000004100 */
[----:B------:R-:W-:Y:S01]  /*89f0*/  @!P1 HADD2.F32 R3, -RZ, R19.H0_H0 ;  /* 0x20000013ff039230 */ /* 0x000fe20000004100 */
[----:B------:R-:W0:Y:S01]  /*8a00*/  @!P0 MUFU.LG2 R24, R24 ;  /* 0x0000001800188308 */ /* 0x000e220000000c00 */
[----:B------:R-:W-:Y:S02]  /*8a10*/  @!P2 HADD2.F32 R16, -RZ, R16.H0_H0 ;  /* 0x20000010ff10a230 */ /* 0x000fe40000004100 */
[----:B------:R-:W-:-:S02]  /*8a20*/  @!P3 HADD2.F32 R6, -RZ, R2.H0_H0 ;  /* 0x20000002ff06b230 */ /* 0x000fc40000004100 */
[----:B------:R-:W-:Y:S02]  /*8a30*/  @!P1 HADD2.F32 R2, -RZ, R18.H0_H0 ;  /* 0x20000012ff029230 */ /* 0x000fe40000004100 */
[----:B------:R-:W-:Y:S01]  /*8a40*/  @!P3 HADD2.F32 R7, -RZ, R0.H0_H0 ;  /* 0x20000000ff07b230 */ /* 0x000fe20000004100 */
[----:B------:R-:W1:Y:S08]  /*8a50*/  @!P2 MUFU.LG2 R5, R4 ;  /* 0x000000040005a308 */ /* 0x000e700000000c00 */
[----:B------:R-:W2:Y:S01]  /*8a60*/  @!P1 MUFU.LG2 R3, R3 ;  /* 0x0000000300039308 */ /* 0x000ea20000000c00 */
[----:B0-----:R-:W-:-:S07]  /*8a70*/  @!P0 FMUL.FTZ R23, R23, R24 ;  /* 0x0000001817178220 */ /* 0x001fce0000410000 */
[----:B------:R-:W0:Y:S01]  /*8a80*/  @!P3 MUFU.LG2 R6, R6 ;  /* 0x000000060006b308 */ /* 0x000e220000000c00 */
[----:B-1----:R-:W-:Y:S02]  /*8a90*/  @!P2 FMUL.FTZ R5, R16, R5 ;  /* 0x000000051005a220 */ /* 0x002fe40000410000 */
[----:B------:R-:W1:Y:S05]  /*8aa0*/  LDC.U8 R16, c[0x0][0x3b8] ;  /* 0x0000ee00ff107b82 */ /* 0x000e6a0000000000 */
[----:B------:R-:W3:Y:S01]  /*8ab0*/  @!P0 MUFU.EX2 R23, R23 ;  /* 0x0000001700178308 */ /* 0x000ee20000000800 */
[----:B--2---:R-:W-:-:S03]  /*8ac0*/  @!P1 FMUL.FTZ R2, R2, R3 ;  /* 0x0000000302029220 */ /* 0x004fc60000410000 */
[----:B------:R-:W2:Y:S04]  /*8ad0*/  @!P2 MUFU.EX2 R5, R5 ;  /* 0x000000050005a308 */ /* 0x000ea80000000800 */
[----:B------:R-:W4:Y:S01]  /*8ae0*/  @!P1 MUFU.EX2 R2, R2 ;  /* 0x0000000200029308 */ /* 0x000f220000000800 */
[----:B0-----:R-:W-:Y:S01]  /*8af0*/  @!P3 FMUL.FTZ R7, R7, R6 ;  /* 0x000000060707b220 */ /* 0x001fe20000410000 */
[----:B---3--:R-:W-:-:S05]  /*8b00*/  @!P0 F2FP.F16.F32.PACK_AB R0, RZ, R23 ;  /* 0x00000017ff00823e */ /* 0x008fca00000000ff */
[----:B------:R-:W0:Y:S01]  /*8b10*/  @!P3 MUFU.EX2 R7, R7 ;  /* 0x000000070007b308 */ /* 0x000e220000000800 */
[----:B--2---:R-:W-:Y:S02]  /*8b20*/  @!P2 F2FP.F16.F32.PACK_AB R18, RZ, R5 ;  /* 0x00000005ff12a23e */ /* 0x004fe400000000ff */
        /* <DEDUP_REMOVED lines=26> */
.L_x_34875:
[----:B------:R-:W-:Y:S02]  /*8cd0*/  HADD2.F32 R5, -RZ, R0.H0_H0 ;  /* 0x20000000ff057230 */ /* 0x000fe40000004100 */
[----:B------:R-:W-:-:S04]  /*8ce0*/  IMAD.MOV.U32 R22, RZ, RZ, R26 ;  /* 0x000000ffff167224 */ /* 0x000fc800078e001a */
[----:B------:R-:W0:Y:S02]  /*8cf0*/  F2I.S64.TRUNC R4, R5 ;  /* 0x0000000500047311 */ /* 0x000e24000020d900 */
[----:B0-----:R0:W-:Y:S01]  /*8d00*/  STG.E.U8 desc[UR36][R2.64], R4 ;  /* 0x0000000402007986 */ /* 0x0011e2000c101124 */
[----:B------:R-:W-:Y:S05]  /*8d10*/  BRA `(.L_x_34871) ;  /* 0x0000000c00c07947 */ /* 0x000fea0003800000 */
.L_x_34874:
        /* <DEDUP_REMOVED lines=11> */
.L_x_34878:
[----:B------:R-:W-:Y:S02]  /*8dd0*/  HADD2.F32 R0, -RZ, R0.H0_H0 ;  /* 0x20000000ff007230 */ /* 0x000fe40000004100 */
[----:B------:R-:W-:Y:S02]  /*8de0*/  IMAD.MOV.U32 R22, RZ, RZ, R26 ;  /* 0x000000ffff167224 */ /* 0x000fe400078e001a */
[----:B------:R-:W0:Y:S02]  /*8df0*/  F2I.FTZ.TRUNC.NTZ R5, R0 ;  /* 0x0000000000057305 */ /* 0x000e24000021f100 */
[----:B0-----:R0:W-:Y:S01]  /*8e00*/  STG.E desc[UR36][R2.64], R5 ;  /* 0x0000000502007986 */ /* 0x0011e2000c101924 */
[----:B------:R-:W-:Y:S05]  /*8e10*/  BRA `(.L_x_34871) ;  /* 0x0000000c00807947 */ /* 0x000fea0003800000 */
.L_x_34877:
[----:B------:R-:W-:Y:S02]  /*8e20*/  HADD2.F32 R0, -RZ, R0.H0_H0 ;  /* 0x20000000ff007230 */ /* 0x000fe40000004100 */
[----:B------:R-:W-:Y:S02]  /*8e30*/  IMAD.MOV.U32 R22, RZ, RZ, R26 ;  /* 0x000000ffff167224 */ /* 0x000fe400078e001a */
[----:B------:R-:W0:Y:S02]  /*8e40*/  F2I.FTZ.TRUNC.NTZ R5, R0 ;  /* 0x0000000000057305 */ /* 0x000e24000021f100 */
[----:B0-----:R0:W-:Y:S01]  /*8e50*/  STG.E.U16 desc[UR36][R2.64], R5 ;  /* 0x0000000502007986 */ /* 0x0011e2000c101524 */
[----:B------:R-:W-:Y:S05]  /*8e60*/  BRA `(.L_x_34871) ;  /* 0x0000000c006c7947 */ /* 0x000fea0003800000 */
.L_x_34873:
        /* <DEDUP_REMOVED lines=10> */
.L_x_34880:
[----:B------:R0:W-:Y:S01]  /*8f10*/  STG.E.U16 desc[UR36][R2.64], R0 ;  /* 0x0000000002007986 */ /* 0x0001e2000c101524 */
[----:B------:R-:W-:Y:S01]  /*8f20*/  IMAD.MOV.U32 R22, RZ, RZ, R26 ;  /* 0x000000ffff167224 */ /* 0x000fe200078e001a */
[----:B------:R-:W-:Y:S06]  /*8f30*/  BRA `(.L_x_34871) ;  /* 0x0000000c00387947 */ /* 0x000fec0003800000 */
.L_x_34879:
        /* <DEDUP_REMOVED lines=11> */
.L_x_34882:
[----:B------:R-:W-:Y:S02]  /*8ff0*/  HADD2.F32 R0, -RZ, R0.H0_H0 ;  /* 0x20000000ff007230 */ /* 0x000fe40000004100 */
[----:B------:R-:W-:-:S03]  /*9000*/  IMAD.MOV.U32 R22, RZ, RZ, R26 ;  /* 0x000000ffff167224 */ /* 0x000fc600078e001a */
[----:B------:R-:W-:-:S04]  /*9010*/  F2FP.F16.F32.PACK_AB R0, RZ, R0 ;  /* 0x00000000ff00723e */ /* 0x000fc800000000ff */
[----:B------:R-:W-:-:S05]  /*9020*/  PRMT R0, R0, 0x5410, RZ ;  /* 0x0000541000007816 */ /* 0x000fca00000000ff */
[----:B------:R4:W-:Y:S01]  /*9030*/  STG.E desc[UR36][R2.64], R0 ;  /* 0x0000000002007986 */ /* 0x0009e2000c101924 */
[----:B------:R-:W-:Y:S05]  /*9040*/  BRA `(.L_x_34871) ;  /* 0x0000000800f47947 */ /* 0x000fea0003800000 */
.L_x_34881:
[----:B------:R-:W-:Y:S02]  /*9050*/  HADD2.F32 R4, -RZ, R0.H0_H0 ;  /* 0x20000000ff047230 */ /* 0x000fe40000004100 */
[----:B------:R-:W-:-:S03]  /*9060*/  IMAD.MOV.U32 R22, RZ, RZ, R26 ;  /* 0x000000ffff167224 */ /* 0x000fc600078e001a */
[----:B------:R-:W-:-:S06]  /*9070*/  FMUL.FTZ R4, R4, 1 ;  /* 0x3f80000004047820 */ /* 0x000fcc0000410000 */
[----:B------:R-:W0:Y:S02]  /*9080*/  F2F.F64.F32 R4, R4 ;  /* 0x0000000400047310 */ /* 0x000e240000201800 */
[----:B0-----:R0:W-:Y:S01]  /*9090*/  STG.E.64 desc[UR36][R2.64], R4 ;  /* 0x0000000402007986 */ /* 0x0011e2000c101b24 */
[----:B------:R-:W-:Y:S05]  /*90a0*/  BRA `(.L_x_34871) ;  /* 0x0000000800dc7947 */ /* 0x000fea0003800000 */
.L_x_34872:
        /* <DEDUP_REMOVED lines=14> */
.L_x_34885:
[----:B------:R-:W-:Y:S01]  /*9190*/  HADD2.F32 R0, -RZ, R0.H0_H0 ;  /* 0x20000000ff007230 */ /* 0x000fe20000004100 */
[----:B------:R-:W-:Y:S01]  /*91a0*/  CS2R R6, SRZ ;  /* 0x0000000000067805 */ /* 0x000fe2000001ff00 */
[----:B------:R-:W-:-:S03]  /*91b0*/  IMAD.MOV.U32 R22, RZ, RZ, R26 ;  /* 0x000000ffff167224 */ /* 0x000fc600078e001a */
[----:B------:R-:W-:-:S04]  /*91c0*/  FMUL.FTZ R0, R0, 1 ;  /* 0x3f80000000007820 */ /* 0x000fc80000410000 */
[----:B------:R-:W0:Y:S02]  /*91d0*/  F2F.F64.F32 R4, R0 ;  /* 0x0000000000047310 */ /* 0x000e240000201800 */
[----:B0-----:R0:W-:Y:S01]  /*91e0*/  STG.E.128 desc[UR36][R2.64], R4 ;  /* 0x0000000402007986 */ /* 0x0011e2000c101d24 */
[----:B------:R-:W-:Y:S05]  /*91f0*/  BRA `(.L_x_34871) ;  /* 0x0000000800887947 */ /* 0x000fea0003800000 */
.L_x_34884:
        /* <DEDUP_REMOVED lines=19> */
.L_x_34889:
[----:B------:R-:W-:Y:S05]  /*9330*/  BSYNC.RECONVERGENT B0 ;  /* 0x0000000000007941 */ /* 0x000fea0003800200 */
.L_x_34888:
[----:B------:R-:W-:Y:S01]  /*9340*/  LOP3.LUT R5, R0, 0x80, R5, 0xf8, !PT ;  /* 0x0000008000057812 */ /* 0x000fe200078ef805 */
[----:B------:R-:W-:-:S04]  /*9350*/  IMAD.MOV.U32 R22, RZ, RZ, R26 ;  /* 0x000000ffff167224 */ /* 0x000fc800078e001a */
[----:B------:R0:W-:Y:S01]  /*9360*/  STG.E.U8 desc[UR36][R2.64], R5 ;  /* 0x0000000502007986 */ /* 0x0001e2000c101124 */
[----:B------:R-:W-:Y:S05]  /*9370*/  BRA `(.L_x_34871) ;  /* 0x0000000800287947 */ /* 0x000fea0003800000 */
.L_x_34887:
        /* <DEDUP_REMOVED lines=15> */
.L_x_34891:
[----:B------:R-:W-:Y:S05]  /*9470*/  BSYNC.RECONVERGENT B0 ;  /* 0x0000000000007941 */ /* 0x000fea0003800200 */
.L_x_34890:
[----:B------:R-:W-:Y:S01]  /*9480*/  LOP3.LUT R5, R0, 0x80, R5, 0xf8, !PT ;  /* 0x0000008000057812 */ /* 0x000fe200078ef805 */
[----:B------:R-:W-:-:S04]  /*9490*/  IMAD.MOV.U32 R22, RZ, RZ, R26 ;  /* 0x000000ffff167224 */ /* 0x000fc800078e001a */
[----:B------:R0:W-:Y:S01]  /*94a0*/  STG.E.U8 desc[UR36][R2.64], R5 ;  /* 0x0000000502007986 */ /* 0x0001e2000c101124 */
[----:B------:R-:W-:Y:S05]  /*94b0*/  BRA `(.L_x_34871) ;  /* 0x0000000400d87947 */ /* 0x000fea0003800000 */
.L_x_34886:
[----:B------:R-:W-:Y:S02]  /*94c0*/  HADD2.F32 R0, -RZ, R0.H0_H0 ;  /* 0x20000000ff007230 */ /* 0x000fe40000004100 */
[----:B------:R-:W-:-:S03]  /*94d0*/  IMAD.MOV.U32 R22, RZ, RZ, R26 ;  /* 0x000000ffff167224 */ /* 0x000fc600078e001a */
[----:B------:R-:W-:-:S05]  /*94e0*/  F2FP.BF16.F32.PACK_AB R0, RZ, R0 ;  /* 0x00000000ff00723e */ /* 0x000fca00000010ff */
[----:B------:R0:W-:Y:S01]  /*94f0*/  STG.E.U16 desc[UR36][R2.64], R0 ;  /* 0x0000000002007986 */ /* 0x0001e2000c101524 */
[----:B------:R-:W-:Y:S05]  /*9500*/  BRA `(.L_x_34871) ;  /* 0x0000000400c47947 */ /* 0x000fea0003800000 */
.L_x_34883:
        /* <DEDUP_REMOVED lines=13> */
.L_x_34894:
        /* <DEDUP_REMOVED lines=13> */
.L_x_34897:
[----:B------:R-:W-:-:S04]  /*96b0*/  SHF.R.U32.HI R0, RZ, 0x14, R5 ;  /* 0x00000014ff007819 */ /* 0x000fc80000011605 */
[----:B------:R-:W-:-:S04]  /*96c0*/  LOP3.LUT R0, R0, 0x1, RZ, 0xc0, !PT ;  /* 0x0000000100007812 */ /* 0x000fc800078ec0ff */
[----:B------:R-:W-:-:S04]  /*96d0*/  IADD3 R0, PT, PT, R5, 0x487ffff, R0 ;  /* 0x0487ffff05007810 */ /* 0x000fc80007ffe000 */
[----:B------:R-:W-:-:S04]  /*96e0*/  SHF.R.U32.HI R0, RZ, 0x14, R0 ;  /* 0x00000014ff007819 */ /* 0x000fc80000011600 */
[----:B------:R-:W-:-:S07]  /*96f0*/  LOP3.LUT R4, R0, 0xff, RZ, 0xc0, !PT ;  /* 0x000000ff00047812 */ /* 0x000fce00078ec0ff */
.L_x_34898:
[----:B------:R-:W-:-:S04]  /*9700*/  SHF.R.U32.HI R5, RZ, 0x18, R5 ;  /* 0x00000018ff057819 */ /* 0x000fc80000011605 */
[----:B------:R-:W-:-:S04]  /*9710*/  LOP3.LUT R4, R4, 0x80, R5, 0xf8, !PT ;  /* 0x0000008004047812 */ /* 0x000fc800078ef805 */
[----:B------:R-:W-:-:S07]  /*9720*/  PRMT R0, R4, 0x7610, R0 ;  /* 0x0000761004007816 */ /* 0x000fce0000000000 */
.L_x_34896:
[----:B------:R-:W-:Y:S05]  /*9730*/  BSYNC.RECONVERGENT B0 ;  /* 0x0000000000007941 */ /* 0x000fea0003800200 */
.L_x_34895:
[----:B------:R0:W-:Y:S01]  /*9740*/  STG.E.U8 desc[UR36][R2.64], R0 ;  /* 0x0000000002007986 */ /* 0x0001e2000c101124 */
[----:B------:R-:W-:Y:S01]  /*9750*/  IMAD.MOV.U32 R22, RZ, RZ, R26 ;  /* 0x000000ffff167224 */ /* 0x000fe200078e001a */
[----:B------:R-:W-:Y:S06]  /*9760*/  BRA `(.L_x_34871) ;  /* 0x00000004002c7947 */ /* 0x000fec0003800000 */
.L_x_34893:
        /* <DEDUP_REMOVED lines=13> */
.L_x_34901:
[----:B------:R-:W-:-:S04]  /*9840*/  SHF.R.U32.HI R0, RZ, 0x15, R5 ;  /* 0x00000015ff007819 */ /* 0x000fc80000011605 */
[----:B------:R-:W-:-:S04]  /*9850*/  LOP3.LUT R0, R0, 0x1, RZ, 0xc0, !PT ;  /* 0x0000000100007812 */ /* 0x000fc800078ec0ff */
[----:B------:R-:W-:-:S04]  /*9860*/  IADD3 R0, PT, PT, R5, 0x88fffff, R0 ;  /* 0x088fffff05007810 */ /* 0x000fc80007ffe000 */
[----:B------:R-:W-:-:S04]  /*9870*/  SHF.R.U32.HI R0, RZ, 0x15, R0 ;  /* 0x00000015ff007819 */ /* 0x000fc80000011600 */
[----:B------:R-:W-:-:S07]  /*9880*/  LOP3.LUT R4, R0, 0xff, RZ, 0xc0, !PT ;  /* 0x000000ff00047812 */ /* 0x000fce00078ec0ff */
.L_x_34902:
[----:B------:R-:W-:-:S04]  /*9890*/  SHF.R.U32.HI R5, RZ, 0x18, R5 ;  /* 0x00000018ff057819 */ /* 0x000fc80000011605 */
[----:B------:R-:W-:-:S04]  /*98a0*/  LOP3.LUT R4, R4, 0x80, R5, 0xf8, !PT ;  /* 0x0000008004047812 */ /* 0x000fc800078ef805 */
[----:B------:R-:W-:-:S07]  /*98b0*/  PRMT R0, R4, 0x7610, R0 ;  /* 0x0000761004007816 */ /* 0x000fce0000000000 */
.L_x_34900:
[----:B------:R-:W-:Y:S05]  /*98c0*/  BSYNC.RECONVERGENT B0 ;  /* 0x0000000000007941 */ /* 0x000fea0003800200 */
.L_x_34899:
[----:B------:R0:W-:Y:S01]  /*98d0*/  STG.E.U8 desc[UR36][R2.64], R0 ;  /* 0x0000000002007986 */ /* 0x0001e2000c101124 */
[----:B------:R-:W-:Y:S01]  /*98e0*/  IMAD.MOV.U32 R22, RZ, RZ, R26 ;  /* 0x000000ffff167224 */ /* 0x000fe200078e001a */
[----:B------:R-:W-:Y:S06]  /*98f0*/  BRA `(.L_x_34871) ;  /* 0x0000000000c87947 */ /* 0x000fec0003800000 */
.L_x_34892:
[----:B------:R-:W-:-:S13]  /*9900*/  ISETP.NE.AND P0, PT, R4, 0x1c, PT ;  /* 0x0000001c0400780c */ /* 0x000fda0003f05270 */
[----:B------:R-:W-:Y:S05]  /*9910*/  @!P0 BRA `(.L_x_34903) ;  /* 0x0000000000b08947 */ /* 0x000fea0003800000 */
[----:B------:R-:W-:-:S13]  /*9920*/  ISETP.NE.AND P0, PT, R4, 0x1d, PT ;  /* 0x0000001d0400780c */ /* 0x000fda0003f05270 */
[----:B------:R-:W-:Y:S05]  /*9930*/  @!P0 BRA `(.L_x_34904) ;  /* 0x0000000000948947 */ /* 0x000fea0003800000 */
[----:B------:R-:W-:-:S13]  /*9940*/  ISETP.NE.AND P0, PT, R4, 0x2c, PT ;  /* 0x0000002c0400780c */ /* 0x000fda0003f05270 */
[----:B------:R-:W-:Y:S05]  /*9950*/  @!P0 BRA `(.L_x_34905) ;  /* 0x0000000000488947 */ /* 0x000fea0003800000 */
.L_x_34876:
        /* <DEDUP_REMOVED lines=16> */
.L_x_34906:
[----:B------:R-:W-:Y:S01]  /*9a60*/  IMAD.MOV.U32 R22, RZ, RZ, R26 ;  /* 0x000000ffff167224 */ /* 0x000fe200078e001a */
[----:B------:R-:W-:Y:S06]  /*9a70*/  BRA `(.L_x_34871) ;  /* 0x0000000000687947 */ /* 0x000fec0003800000 */
.L_x_34905:
        /* <DEDUP_REMOVED lines=17> */
.L_x_34904:
[----:B------:R-:W-:Y:S02]  /*9b90*/  HADD2.F32 R4, -RZ, R0.H0_H0 ;  /* 0x20000000ff047230 */ /* 0x000fe40000004100 */
[----:B------:R-:W-:-:S04]  /*9ba0*/  IMAD.MOV.U32 R22, RZ, RZ, R26 ;  /* 0x000000ffff167224 */ /* 0x000fc800078e001a */
[----:B------:R-:W0:Y:S02]  /*9bb0*/  F2I.U64.TRUNC R4, R4 ;  /* 0x0000000400047311 */ /* 0x000e24000020d800 */
[----:B0-----:R0:W-:Y:S01]  /*9bc0*/  STG.E.64 desc[UR36][R2.64], R4 ;  /* 0x0000000402007986 */ /* 0x0011e2000c101b24 */
[----:B------:R-:W-:Y:S05]  /*9bd0*/  BRA `(.L_x_34871) ;  /* 0x0000000000107947 */ /* 0x000fea0003800000 */
.L_x_34903:
[----:B------:R-:W-:Y:S02]  /*9be0*/  HADD2.F32 R0, -RZ, R0.H0_H0 ;  /* 0x20000000ff007230 */ /* 0x000fe40000004100 */
[----:B------:R-:W-:Y:S02]  /*9bf0*/  IMAD.MOV.U32 R22, RZ, RZ, R26 ;  /* 0x000000ffff167224 */ /* 0x000fe400078e001a */
[----:B------:R-:W0:Y:S02]  /*9c00*/  F2I.FTZ.U32.TRUNC.NTZ R5, R0 ;  /* 0x0000000000057305 */ /* 0x000e24000021f000 */
[----:B0-----:R0:W-:Y:S03]  /*9c10*/  STG.E desc[UR36][R2.64], R5 ;  /* 0x0000000502007986 */ /* 0x0011e6000c101924 */
.L_x_34871:
[----:B------:R-:W-:Y:S05]  /*9c20*/  BSYNC.RECONVERGENT B6 ;  /* 0x0000000000067941 */ /* 0x000fea0003800200 */
.L_x_34870:
        /* <DEDUP_REMOVED lines=25> */
.L_x_34912:
[----:B------:R-:W-:-:S06]  /*9dc0*/  HADD2.F32 R5, -RZ, R19.H0_H0 ;  /* 0x20000013ff057230 */ /* 0x000fcc0000004100 */
[----:B------:R-:W0:Y:S02]  /*9dd0*/  F2I.S64.TRUNC R4, R5 ;  /* 0x0000000500047311 */ /* 0x000e24000020d900 */
[----:B0-----:R0:W-:Y:S01]  /*9de0*/  STG.E.U8 desc[UR36][R2.64], R4 ;  /* 0x0000000402007986 */ /* 0x0011e2000c101124 */
[----:B------:R-:W-:Y:S05]  /*9df0*/  BRA `(.L_x_34914) ;  /* 0x0000000c006c7947 */ /* 0x000fea0003800000 */
.L_x_34911:
        /* <DEDUP_REMOVED lines=10> */
.L_x_34916:
[----:B------:R-:W-:-:S06]  /*9ea0*/  HADD2.F32 R19, -RZ, R19.H0_H0 ;  /* 0x20000013ff137230 */ /* 0x000fcc0000004100 */
[----:B------:R-:W0:Y:S02]  /*9eb0*/  F2I.FTZ.TRUNC.NTZ R19, R19 ;  /* 0x0000001300137305 */ /* 0x000e24000021f100 */
[----:B0-----:R0:W-:Y:S01]  /*9ec0*/  STG.E desc[UR36][R2.64], R19 ;  /* 0x0000001302007986 */ /* 0x0011e2000c101924 */
[----:B------:R-:W-:Y:S05]  /*9ed0*/  BRA `(.L_x_34914) ;  /* 0x0000000c00347947 */ /* 0x000fea0003800000 */
.L_x_34915:
[----:B------:R-:W-:-:S06]  /*9ee0*/  HADD2.F32 R19, -RZ, R19.H0_H0 ;  /* 0x20000013ff137230 */ /* 0x000fcc0000004100 */
[----:B------:R-:W0:Y:S02]  /*9ef0*/  F2I.FTZ.TRUNC.NTZ R19, R19 ;  /* 0x0000001300137305 */ /* 0x000e24000021f100 */
[----:B0-----:R0:W-:Y:S01]  /*9f00*/  STG.E.U16 desc[UR36][R2.64], R19 ;  /* 0x0000001302007986 */ /* 0x0011e2000c101524 */
[----:B------:R-:W-:Y:S05]  /*9f10*/  BRA `(.L_x_34914) ;  /* 0x0000000c00247947 */ /* 0x000fea0003800000 */
.L_x_34910:
        /* <DEDUP_REMOVED lines=9> */
.L_x_34918:
[----:B------:R0:W-:Y:S01]  /*9fb0*/  STG.E.U16 desc[UR36][R2.64], R19 ;  /* 0x0000001302007986 */ /* 0x0001e2000c101524 */
[----:B------:R-:W-:Y:S05]  /*9fc0*/  BRA `(.L_x_34914) ;  /* 0x0000000800f87947 */ /* 0x000fea0003800000 */
.L_x_34917:
        /* <DEDUP_REMOVED lines=10> */
.L_x_34920:
[----:B------:R-:W-:-:S05]  /*a070*/  HADD2.F32 R0, -RZ, R19.H0_H0 ;  /* 0x20000013ff007230 */ /* 0x000fca0000004100 */
[----:B------:R-:W-:-:S04]  /*a080*/  F2FP.F16.F32.PACK_AB R0, RZ, R0 ;  /* 0x00000000ff00723e */ /* 0x000fc800000000ff */
[----:B------:R-:W-:-:S05]  /*a090*/  PRMT R0, R0, 0x5410, RZ ;  /* 0x0000541000007816 */ /* 0x000fca00000000ff */
[----:B------:R2:W-:Y:S01]  /*a0a0*/  STG.E desc[UR36][R2.64], R0 ;  /* 0x0000000002007986 */ /* 0x0005e2000c101924 */
[----:B------:R-:W-:Y:S05]  /*a0b0*/  BRA `(.L_x_34914) ;  /* 0x0000000800bc7947 */ /* 0x000fea0003800000 */
.L_x_34919:
[----:B------:R-:W-:-:S05]  /*a0c0*/  HADD2.F32 R4, -RZ, R19.H0_H0 ;  /* 0x20000013ff047230 */ /* 0x000fca0000004100 */
[----:B------:R-:W-:-:S06]  /*a0d0*/  FMUL.FTZ R4, R4, 1 ;  /* 0x3f80000004047820 */ /* 0x000fcc0000410000 */
[----:B------:R-:W0:Y:S02]  /*a0e0*/  F2F.F64.F32 R4, R4 ;  /* 0x0000000400047310 */ /* 0x000e240000201800 */
[----:B0-----:R4:W-:Y:S01]  /*a0f0*/  STG.E.64 desc[UR36][R2.64], R4 ;  /* 0x0000000402007986 */ /* 0x0019e2000c101b24 */
[----:B------:R-:W-:Y:S05]  /*a100*/  BRA `(.L_x_34914) ;  /* 0x0000000800a87947 */ /* 0x000fea0003800000 */
.L_x_34909:
        /* <DEDUP_REMOVED lines=14> */
.L_x_34924:
        /* <DEDUP_REMOVED lines=18> */
.L_x_34927:
[----:B------:R-:W-:-:S04]  /*a310*/  SHF.R.U32.HI R5, RZ, 0x18, R5 ;  /* 0x00000018ff057819 */ /* 0x000fc80000011605 */
[----:B------:R-:W-:-:S07]  /*a320*/  LOP3.LUT R0, R0, 0x80, R5, 0xf8, !PT ;  /* 0x0000008000007812 */ /* 0x000fce00078ef805 */
.L_x_34926:
[----:B------:R-:W-:Y:S05]  /*a330*/  BSYNC.RECONVERGENT B0 ;  /* 0x0000000000007941 */ /* 0x000fea0003800200 */
.L_x_34925:
[----:B------:R0:W-:Y:S01]  /*a340*/  STG.E.U8 desc[UR36][R2.64], R0 ;  /* 0x0000000002007986 */ /* 0x0001e2000c101124 */
[----:B------:R-:W-:Y:S05]  /*a350*/  BRA `(.L_x_34914) ;  /* 0x0000000800147947 */ /* 0x000fea0003800000 */
.L_x_34923:
        /* <DEDUP_REMOVED lines=18> */
.L_x_34930:
[----:B------:R-:W-:-:S04]  /*a480*/  SHF.R.U32.HI R5, RZ, 0x18, R5 ;  /* 0x00000018ff057819 */ /* 0x000fc80000011605 */
[----:B------:R-:W-:-:S07]  /*a490*/  LOP3.LUT R0, R0, 0x80, R5, 0xf8, !PT ;  /* 0x0000008000007812 */ /* 0x000fce00078ef805 */
.L_x_34929:
[----:B------:R-:W-:Y:S05]  /*a4a0*/  BSYNC.RECONVERGENT B0 ;  /* 0x0000000000007941 */ /* 0x000fea0003800200 */
.L_x_34928:
[----:B------:R0:W-:Y:S01]  /*a4b0*/  STG.E.U8 desc[UR36][R2.64], R0 ;  /* 0x0000000002007986 */ /* 0x0001e2000c101124 */
[----:B------:R-:W-:Y:S05]  /*a4c0*/  BRA `(.L_x_34914) ;  /* 0x0000000400b87947 */ /* 0x000fea0003800000 */
.L_x_34922:
        /* <DEDUP_REMOVED lines=22> */
.L_x_34932:
[----:B------:R-:W-:-:S06]  /*a630*/  HADD2.F32 R4, -RZ, R19.H0_H0 ;  /* 0x20000013ff047230 */ /* 0x000fcc0000004100 */
[----:B------:R-:W0:Y:S02]  /*a640*/  F2I.U64.TRUNC R4, R4 ;  /* 0x0000000400047311 */ /* 0x000e24000020d800 */
[----:B0-----:R0:W-:Y:S01]  /*a650*/  STG.E.64 desc[UR36][R2.64], R4 ;  /* 0x0000000402007986 */ /* 0x0011e2000c101b24 */
[----:B------:R-:W-:Y:S05]  /*a660*/  BRA `(.L_x_34914) ;  /* 0x0000000400507947 */ /* 0x000fea0003800000 */
.L_x_34931:
[----:B------:R-:W-:-:S06]  /*a670*/  HADD2.F32 R19, -RZ, R19.H0_H0 ;  /* 0x20000013ff137230 */ /* 0x000fcc0000004100 */
[----:B------:R-:W0:Y:S02]  /*a680*/  F2I.FTZ.U32.TRUNC.NTZ R19, R19 ;  /* 0x0000001300137305 */ /* 0x000e24000021f000 */
[----:B0-----:R0:W-:Y:S01]  /*a690*/  STG.E desc[UR36][R2.64], R19 ;  /* 0x0000001302007986 */ /* 0x0011e2000c101924 */
[----:B------:R-:W-:Y:S05]  /*a6a0*/  BRA `(.L_x_34914) ;  /* 0x0000000400407947 */ /* 0x000fea0003800000 */
.L_x_34921:
        /* <DEDUP_REMOVED lines=11> */
.L_x_34934:
[----:B------:R-:W-:Y:S01]  /*a760*/  HADD2.F32 R19, -RZ, R19.H0_H0 ;  /* 0x20000013ff137230 */ /* 0x000fe20000004100 */
[----:B------:R-:W-:-:S04]  /*a770*/  CS2R R6, SRZ ;  /* 0x0000000000067805 */ /* 0x000fc8000001ff00 */
[----:B------:R-:W-:-:S06]  /*a780*/  FMUL.FTZ R4, R19, 1 ;  /* 0x3f80000013047820 */ /* 0x000fcc0000410000 */
[----:B------:R-:W0:Y:S02]  /*a790*/  F2F.F64.F32 R4, R4 ;  /* 0x0000000400047310 */ /* 0x000e240000201800 */
[----:B0-----:R0:W-:Y:S01]  /*a7a0*/  STG.E.128 desc[UR36][R2.64], R4 ;  /* 0x0000000402007986 */ /* 0x0011e2000c101d24 */
[----:B------:R-:W-:Y:S05]  /*a7b0*/  BRA `(.L_x_34914) ;  /* 0x0000000000fc7947 */ /* 0x000fea0003800000 */
.L_x_34933:
[----:B------:R-:W-:-:S13]  /*a7c0*/  ISETP.NE.AND P0, PT, R0, 0xf, PT ;  /* 0x0000000f0000780c */ /* 0x000fda0003f05270 */
[----:B------:R-:W-:Y:S05]  /*a7d0*/  @!P0 BRA `(.L_x_34935) ;  /* 0x0000000000e88947 */ /* 0x000fea0003800000 */
[----:B------:R-:W-:-:S13]  /*a7e0*/  ISETP.NE.AND P0, PT, R0, 0x17, PT ;  /* 0x000000170000780c */ /* 0x000fda0003f05270 */
[----:B------:R-:W-:Y:S05]  /*a7f0*/  @!P0 BRA `(.L_x_34936) ;  /* 0x0000000000908947 */ /* 0x000fea0003800000 */
[----:B------:R-:W-:-:S13]  /*a800*/  ISETP.NE.AND P0, PT, R0, 0x18, PT ;  /* 0x000000180000780c */ /* 0x000fda0003f05270 */
[----:B------:R-:W-:Y:S05]  /*a810*/  @!P0 BRA `(.L_x_34937) ;  /* 0x0000000000448947 */ /* 0x000fea0003800000 */
.L_x_34913:
        /* <DEDUP_REMOVED lines=16> */
.L_x_34938:
[----:B------:R-:W-:Y:S05]  /*a920*/  BRA `(.L_x_34914) ;  /* 0x0000000000a07947 */ /* 0x000fea0003800000 */
.L_x_34937:
        /* <DEDUP_REMOVED lines=13> */
.L_x_34940:
[----:B------:R-:W-:Y:S05]  /*aa00*/  BSYNC.RECONVERGENT B0 ;  /* 0x0000000000007941 */ /* 0x000fea0003800200 */
.L_x_34939:
[----:B------:R-:W-:-:S05]  /*aa10*/  LOP3.LUT R5, R0, 0x80, R5, 0xf8, !PT ;  /* 0x0000008000057812 */ /* 0x000fca00078ef805 */
[----:B------:R0:W-:Y:S01]  /*aa20*/  STG.E.U8 desc[UR36][R2.64], R5 ;  /* 0x0000000502007986 */ /* 0x0001e2000c101124 */
[----:B------:R-:W-:Y:S05]  /*aa30*/  BRA `(.L_x_34914) ;  /* 0x00000000005c7947 */ /* 0x000fea0003800000 */
.L_x_34936:
        /* <DEDUP_REMOVED lines=12> */
.L_x_34942:
[----:B------:R-:W-:Y:S01]  /*ab00*/  IMAD.MOV.U32 R0, RZ, RZ, 0x7f ;  /* 0x0000007fff007424 */ /* 0x000fe200078e00ff */
[----:B------:R-:W-:-:S04]  /*ab10*/  ISETP.GT.U32.AND P0, PT, R4, 0x7f800000, PT ;  /* 0x7f8000000400780c */ /* 0x000fc80003f04070 */
[----:B------:R-:W-:-:S09]  /*ab20*/  SEL R0, R0, 0x7c, P0 ;  /* 0x0000007c00007807 */ /* 0x000fd20000000000 */
.L_x_34943:
[----:B------:R-:W-:Y:S05]  /*ab30*/  BSYNC.RECONVERGENT B0 ;  /* 0x0000000000007941 */ /* 0x000fea0003800200 */
.L_x_34941:
[----:B------:R-:W-:-:S04]  /*ab40*/  SHF.R.U32.HI R5, RZ, 0x18, R5 ;  /* 0x00000018ff057819 */ /* 0x000fc80000011605 */
[----:B------:R-:W-:-:S05]  /*ab50*/  LOP3.LUT R5, R0, 0x80, R5, 0xf8, !PT ;  /* 0x0000008000057812 */ /* 0x000fca00078ef805 */
[----:B------:R0:W-:Y:S01]  /*ab60*/  STG.E.U8 desc[UR36][R2.64], R5 ;  /* 0x0000000502007986 */ /* 0x0001e2000c101124 */
[----:B------:R-:W-:Y:S05]  /*ab70*/  BRA `(.L_x_34914) ;  /* 0x00000000000c7947 */ /* 0x000fea0003800000 */
.L_x_34935:
[----:B------:R-:W-:-:S05]  /*ab80*/  HADD2.F32 R0, -RZ, R19.H0_H0 ;  /* 0x20000013ff007230 */ /* 0x000fca0000004100 */
[----:B------:R-:W-:-:S05]  /*ab90*/  F2FP.BF16.F32.PACK_AB R0, RZ, R0 ;  /* 0x00000000ff00723e */ /* 0x000fca00000010ff */
[----:B------:R0:W-:Y:S02]  /*aba0*/  STG.E.U16 desc[UR36][R2.64], R0 ;  /* 0x0000000002007986 */ /* 0x0001e4000c101524 */
.L_x_34914:
        /* <DEDUP_REMOVED lines=25> */
.L_x_34947:
[----:B------:R-:W-:-:S06]  /*ad40*/  HADD2.F32 R5, -RZ, R18.H0_H0 ;  /* 0x20000012ff057230 */ /* 0x000fcc0000004100 */
[----:B------:R-:W0:Y:S02]  /*ad50*/  F2I.S64.TRUNC R4, R5 ;  /* 0x0000000500047311 */ /* 0x000e24000020d900 */
[----:B0-----:R0:W-:Y:S01]  /*ad60*/  STG.E.U8 desc[UR36][R2.64], R4 ;  /* 0x0000000402007986 */ /* 0x0011e2000c101124 */
[----:B------:R-:W-:Y:S05]  /*ad70*/  BRA `(.L_x_34949) ;  /* 0x0000000c006c7947 */ /* 0x000fea0003800000 */
.L_x_34946:
        /* <DEDUP_REMOVED lines=10> */
.L_x_34951:
[----:B------:R-:W-:-:S04]  /*ae20*/  HADD2.F32 R18, -RZ, R18.H0_H0 ;  /* 0x20000012ff127230 */ /* 0x000fc80000004100 */
[----:B------:R-:W0:Y:S02]  /*ae30*/  F2I.FTZ.TRUNC.NTZ R5, R18 ;  /* 0x0000001200057305 */ /* 0x000e24000021f100 */
[----:B0-----:R0:W-:Y:S01]  /*ae40*/  STG.E desc[UR36][R2.64], R5 ;  /* 0x0000000502007986 */ /* 0x0011e2000c101924 */
[----:B------:R-:W-:Y:S05]  /*ae50*/  BRA `(.L_x_34949) ;  /* 0x0000000c00347947 */ /* 0x000fea0003800000 */
.L_x_34950:
[----:B------:R-:W-:-:S04]  /*ae60*/  HADD2.F32 R18, -RZ, R18.H0_H0 ;  /* 0x20000012ff127230 */ /* 0x000fc80000004100 */
[----:B------:R-:W0:Y:S02]  /*ae70*/  F2I.FTZ.TRUNC.NTZ R5, R18 ;  /* 0x0000001200057305 */ /* 0x000e24000021f100 */
[----:B0-----:R0:W-:Y:S01]  /*ae80*/  STG.E.U16 desc[UR36][R2.64], R5 ;  /* 0x0000000502007986 */ /* 0x0011e2000c101524 */
[----:B------:R-:W-:Y:S05]  /*ae90*/  BRA `(.L_x_34949) ;  /* 0x0000000c00247947 */ /* 0x000fea0003800000 */
.L_x_34945:
        /* <DEDUP_REMOVED lines=9> */
.L_x_34953:
[----:B------:R0:W-:Y:S01]  /*af30*/  STG.E.U16 desc[UR36][R2.64], R18 ;  /* 0x0000001202007986 */ /* 0x0001e2000c101524 */
[----:B------:R-:W-:Y:S05]  /*af40*/  BRA `(.L_x_34949) ;  /* 0x0000000800f87947 */ /* 0x000fea0003800000 */
.L_x_34952:
        /* <DEDUP_REMOVED lines=10> */
.L_x_34955:
[----:B------:R-:W-:-:S05]  /*aff0*/  HADD2.F32 R0, -RZ, R18.H0_H0 ;  /* 0x20000012ff007230 */ /* 0x000fca0000004100 */
[----:B------:R-:W-:-:S04]  /*b000*/  F2FP.F16.F32.PACK_AB R0, RZ, R0 ;  /* 0x00000000ff00723e */ /* 0x000fc800000000ff */
[----:B------:R-:W-:-:S05]  /*b010*/  PRMT R0, R0, 0x5410, RZ ;  /* 0x0000541000007816 */ /* 0x000fca00000000ff */
[----:B------:R0:W-:Y:S01]  /*b020*/  STG.E desc[UR36][R2.64], R0 ;  /* 0x0000000002007986 */ /* 0x0001e2000c101924 */
[----:B------:R-:W-:Y:S05]  /*b030*/  BRA `(.L_x_34949) ;  /* 0x0000000800bc7947 */ /* 0x000fea0003800000 */
.L_x_34954:
[----:B------:R-:W-:-:S05]  /*b040*/  HADD2.F32 R4, -RZ, R18.H0_H0 ;  /* 0x20000012ff047230 */ /* 0x000fca0000004100 */
[----:B------:R-:W-:-:S06]  /*b050*/  FMUL.FTZ R4, R4, 1 ;  /* 0x3f80000004047820 */ /* 0x000fcc0000410000 */
[----:B------:R-:W0:Y:S02]  /*b060*/  F2F.F64.F32 R4, R4 ;  /* 0x0000000400047310 */ /* 0x000e240000201800 */
[----:B0-----:R0:W-:Y:S01]  /*b070*/  STG.E.64 desc[UR36][R2.64], R4 ;  /* 0x0000000402007986 */ /* 0x0011e2000c101b24 */
[----:B------:R-:W-:Y:S05]  /*b080*/  BRA `(.L_x_34949) ;  /* 0x0000000800a87947 */ /* 0x000fea0003800000 */
.L_x_34944:
        /* <DEDUP_REMOVED lines=14> */
.L_x_34959:
        /* <DEDUP_REMOVED lines=18> */
.L_x_34962:
[----:B------:R-:W-:-:S04]  /*b290*/  SHF.R.U32.HI R5, RZ, 0x18, R5 ;  /* 0x00000018ff057819 */ /* 0x000fc80000011605 */
[----:B------:R-:W-:-:S07]  /*b2a0*/  LOP3.LUT R0, R0, 0x80, R5, 0xf8, !PT ;  /* 0x0000008000007812 */ /* 0x000fce00078ef805 */
.L_x_34961:
[----:B------:R-:W-:Y:S05]  /*b2b0*/  BSYNC.RECONVERGENT B0 ;  /* 0x0000000000007941 */ /* 0x000fea0003800200 */
.L_x_34960:
[----:B------:R0:W-:Y:S01]  /*b2c0*/  STG.E.U8 desc[UR36][R2.64], R0 ;  /* 0x0000000002007986 */ /* 0x0001e2000c101124 */
[----:B------:R-:W-:Y:S05]  /*b2d0*/  BRA `(.L_x_34949) ;  /* 0x0000000800147947 */ /* 0x000fea0003800000 */
.L_x_34958:
        /* <DEDUP_REMOVED lines=18> */
.L_x_34965:
[----:B------:R-:W-:-:S04]  /*b400*/  SHF.R.U32.HI R5, RZ, 0x18, R5 ;  /* 0x00000018ff057819 */ /* 0x000fc80000011605 */
[----:B------:R-:W-:-:S07]  /*b410*/  LOP3.LUT R0, R0, 0x80, R5, 0xf8, !PT ;  /* 0x0000008000007812 */ /* 0x000fce00078ef805 */
.L_x_34964:
[----:B------:R-:W-:Y:S05]  /*b420*/  BSYNC.RECONVERGENT B0 ;  /* 0x0000000000007941 */ /* 0x000fea0003800200 */
.L_x_34963:
[----:B------:R0:W-:Y:S01]  /*b430*/  STG.E.U8 desc[UR36][R2.64], R0 ;  /* 0x0000000002007986 */ /* 0x0001e2000c101124 */
[----:B------:R-:W-:Y:S05]  /*b440*/  BRA `(.L_x_34949) ;  /* 0x0000000400b87947 */ /* 0x000fea0003800000 */
.L_x_34957:
        /* <DEDUP_REMOVED lines=22> */
.L_x_34967:
[----:B------:R-:W-:-:S06]  /*b5b0*/  HADD2.F32 R4, -RZ, R18.H0_H0 ;  /* 0x20000012ff047230 */ /* 0x000fcc0000004100 */
[----:B------:R-:W0:Y:S02]  /*b5c0*/  F2I.U64.TRUNC R4, R4 ;  /* 0x0000000400047311 */ /* 0x000e24000020d800 */
[----:B0-----:R0:W-:Y:S01]  /*b5d0*/  STG.E.64 desc[UR36][R2.64], R4 ;  /* 0x0000000402007986 */ /* 0x0011e2000c101b24 */
[----:B------:R-:W-:Y:S05]  /*b5e0*/  BRA `(.L_x_34949) ;  /* 0x0000000400507947 */ /* 0x000fea0003800000 */
.L_x_34966:
[----:B------:R-:W-:-:S04]  /*b5f0*/  HADD2.F32 R18, -RZ, R18.H0_H0 ;  /* 0x20000012ff127230 */ /* 0x000fc80000004100 */
[----:B------:R-:W0:Y:S02]  /*b600*/  F2I.FTZ.U32.TRUNC.NTZ R5, R18 ;  /* 0x0000001200057305 */ /* 0x000e24000021f000 */
[----:B0-----:R0:W-:Y:S01]  /*b610*/  STG.E desc[UR36][R2.64], R5 ;  /* 0x0000000502007986 */ /* 0x0011e2000c101924 */
[----:B------:R-:W-:Y:S05]  /*b620*/  BRA `(.L_x_34949) ;  /* 0x0000000400407947 */ /* 0x000fea0003800000 */
.L_x_34956:
        /* <DEDUP_REMOVED lines=11> */
.L_x_34969:
[----:B------:R-:W-:Y:S01]  /*b6e0*/  HADD2.F32 R18, -RZ, R18.H0_H0 ;  /* 0x20000012ff127230 */ /* 0x000fe20000004100 */
[----:B------:R-:W-:-:S04]  /*b6f0*/  CS2R R6, SRZ ;  /* 0x0000000000067805 */ /* 0x000fc8000001ff00 */
[----:B------:R-:W-:-:S06]  /*b700*/  FMUL.FTZ R4, R18, 1 ;  /* 0x3f80000012047820 */ /* 0x000fcc0000410000 */
[----:B------:R-:W0:Y:S02]  /*b710*/  F2F.F64.F32 R4, R4 ;  /* 0x0000000400047310 */ /* 0x000e240000201800 */
[----:B0-----:R3:W-:Y:S01]  /*b720*/  STG.E.128 desc[UR36][R2.64], R4 ;  /* 0x0000000402007986 */ /* 0x0017e2000c101d24 */
[----:B------:R-:W-:Y:S05]  /*b730*/  BRA `(.L_x_34949) ;  /* 0x0000000000fc7947 */ /* 0x000fea0003800000 */
.L_x_34968:
[----:B------:R-:W-:-:S13]  /*b740*/  ISETP.NE.AND P0, PT, R0, 0xf, PT ;  /* 0x0000000f0000780c */ /* 0x000fda0003f05270 */
[----:B------:R-:W-:Y:S05]  /*b750*/  @!P0 BRA `(.L_x_34970) ;  /* 0x0000000000e88947 */ /* 0x000fea0003800000 */
[----:B------:R-:W-:-:S13]  /*b760*/  ISETP.NE.AND P0, PT, R0, 0x17, PT ;  /* 0x000000170000780c */ /* 0x000fda0003f05270 */
[----:B------:R-:W-:Y:S05]  /*b770*/  @!P0 BRA `(.L_x_34971) ;  /* 0x0000000000908947 */ /* 0x000fea0003800000 */
[----:B------:R-:W-:-:S13]  /*b780*/  ISETP.NE.AND P0, PT, R0, 0x18, PT ;  /* 0x000000180000780c */ /* 0x000fda0003f05270 */
[----:B------:R-:W-:Y:S05]  /*b790*/  @!P0 BRA `(.L_x_34972) ;  /* 0x0000000000448947 */ /* 0x000fea0003800000 */
.L_x_34948:
        /* <DEDUP_REMOVED lines=16> */
.L_x_34973:
[----:B------:R-:W-:Y:S05]  /*b8a0*/  BRA `(.L_x_34949) ;  /* 0x0000000000a07947 */ /* 0x000fea0003800000 */
.L_x_34972:
        /* <DEDUP_REMOVED lines=13> */
.L_x_34975:
[----:B------:R-:W-:Y:S05]  /*b980*/  BSYNC.RECONVERGENT B0 ;  /* 0x0000000000007941 */ /* 0x000fea0003800200 */
.L_x_34974:
[----:B------:R-:W-:-:S05]  /*b990*/  LOP3.LUT R5, R0, 0x80, R5, 0xf8, !PT ;  /* 0x0000008000057812 */ /* 0x000fca00078ef805 */
[----:B------:R1:W-:Y:S01]  /*b9a0*/  STG.E.U8 desc[UR36][R2.64], R5 ;  /* 0x0000000502007986 */ /* 0x0003e2000c101124 */
[----:B------:R-:W-:Y:S05]  /*b9b0*/  BRA `(.L_x_34949) ;  /* 0x00000000005c7947 */ /* 0x000fea0003800000 */
.L_x_34971:
        /* <DEDUP_REMOVED lines=12> */
.L_x_34977:
[----:B------:R-:W-:Y:S01]  /*ba80*/  IMAD.MOV.U32 R0, RZ, RZ, 0x7f ;  /* 0x0000007fff007424 */ /* 0x000fe200078e00ff */
[----:B------:R-:W-:-:S04]  /*ba90*/  ISETP.GT.U32.AND P0, PT, R4, 0x7f800000, PT ;  /* 0x7f8000000400780c */ /* 0x000fc80003f04070 */
[----:B------:R-:W-:-:S09]  /*baa0*/  SEL R0, R0, 0x7c, P0 ;  /* 0x0000007c00007807 */ /* 0x000fd20000000000 */
.L_x_34978:
[----:B------:R-:W-:Y:S05]  /*bab0*/  BSYNC.RECONVERGENT B0 ;  /* 0x0000000000007941 */ /* 0x000fea0003800200 */
.L_x_34976:
[----:B------:R-:W-:-:S04]  /*bac0*/  SHF.R.U32.HI R5, RZ, 0x18, R5 ;  /* 0x00000018ff057819 */ /* 0x000fc80000011605 */
[----:B------:R-:W-:-:S05]  /*bad0*/  LOP3.LUT R5, R0, 0x80, R5, 0xf8, !PT ;  /* 0x0000008000057812 */ /* 0x000fca00078ef805 */
[----:B------:R2:W-:Y:S01]  /*bae0*/  STG.E.U8 desc[UR36][R2.64], R5 ;  /* 0x0000000502007986 */ /* 0x0005e2000c101124 */
[----:B------:R-:W-:Y:S05]  /*baf0*/  BRA `(.L_x_34949) ;  /* 0x00000000000c7947 */ /* 0x000fea0003800000 */
.L_x_34970:
[----:B------:R-:W-:-:S05]  /*bb00*/  HADD2.F32 R0, -RZ, R18.H0_H0 ;  /* 0x20000012ff007230 */ /* 0x000fca0000004100 */
[----:B------:R-:W-:-:S05]  /*bb10*/  F2FP.BF16.F32.PACK_AB R0, RZ, R0 ;  /* 0x00000000ff00723e */ /* 0x000fca00000010ff */
[----:B------:R0:W-:Y:S02]  /*bb20*/  STG.E.U16 desc[UR36][R2.64], R0 ;  /* 0x0000000002007986 */ /* 0x0001e4000c101524 */
.L_x_34949:
[----:B------:R-:W-:-:S07]  /*bb30*/  VIADD R22, R22, 0x80 ;  /* 0x0000008016167836 */ /* 0x000fce0000000000 */
.L_x_34908:
[----:B------:R-:W-:Y:S05]  /*bb40*/  BSYNC.RECONVERGENT B6 ;  /* 0x0000000000067941 */ /* 0x000fea0003800200 */
.L_x_34907:
        /* <DEDUP_REMOVED lines=23> */
.L_x_34982:
[----:B------:R-:W-:-:S06]  /*bcc0*/  HADD2.F32 R5, -RZ, R17.H0_H0 ;  /* 0x20000011ff057230 */ /* 0x000fcc0000004100 */
[----:B------:R-:W0:Y:S02]  /*bcd0*/  F2I.S64.TRUNC R4, R5 ;  /* 0x0000000500047311 */ /* 0x000e24000020d900 */
[----:B0-----:R-:W-:Y:S01]  /*bce0*/  STG.E.U8 desc[UR36][R2.64], R4 ;  /* 0x0000000402007986 */ /* 0x001fe2000c101124 */
[----:B------:R-:W-:Y:S05]  /*bcf0*/  EXIT ;  /* 0x000000000000794d */ /* 0x000fea0003800000 */
.L_x_34981:
        /* <DEDUP_REMOVED lines=10> */
.L_x_34985:
[----:B------:R-:W-:-:S06]  /*bda0*/  HADD2.F32 R17, -RZ, R17.H0_H0 ;  /* 0x20000011ff117230 */ /* 0x000fcc0000004100 */
[----:B------:R-:W0:Y:S02]  /*bdb0*/  F2I.FTZ.TRUNC.NTZ R17, R17 ;  /* 0x0000001100117305 */ /* 0x000e24000021f100 */
[----:B0-----:R-:W-:Y:S01]  /*bdc0*/  STG.E desc[UR36][R2.64], R17 ;  /* 0x0000001102007986 */ /* 0x001fe2000c101924 */
[----:B------:R-:W-:Y:S05]  /*bdd0*/  EXIT ;  /* 0x000000000000794d */ /* 0x000fea0003800000 */
.L_x_34984:
[----:B------:R-:W-:-:S06]  /*bde0*/  HADD2.F32 R17, -RZ, R17.H0_H0 ;  /* 0x20000011ff117230 */ /* 0x000fcc0000004100 */
[----:B------:R-:W0:Y:S02]  /*bdf0*/  F2I.FTZ.TRUNC.NTZ R17, R17 ;  /* 0x0000001100117305 */ /* 0x000e24000021f100 */
[----:B0-----:R-:W-:Y:S01]  /*be00*/  STG.E.U16 desc[UR36][R2.64], R17 ;  /* 0x0000001102007986 */ /* 0x001fe2000c101524 */
[----:B------:R-:W-:Y:S05]  /*be10*/  EXIT ;  /* 0x000000000000794d */ /* 0x000fea0003800000 */
.L_x_34980:
        /* <DEDUP_REMOVED lines=9> */
.L_x_34987:
[----:B------:R-:W-:Y:S01]  /*beb0*/  STG.E.U16 desc[UR36][R2.64], R17 ;  /* 0x0000001102007986 */ /* 0x000fe2000c101524 */
[----:B------:R-:W-:Y:S05]  /*bec0*/  EXIT ;  /* 0x000000000000794d */ /* 0x000fea0003800000 */
.L_x_34986:
        /* <DEDUP_REMOVED lines=10> */
.L_x_34989:
[----:B------:R-:W-:-:S05]  /*bf70*/  HADD2.F32 R0, -RZ, R17.H0_H0 ;  /* 0x20000011ff007230 */ /* 0x000fca0000004100 */
[----:B------:R-:W-:-:S04]  /*bf80*/  F2FP.F16.F32.PACK_AB R0, RZ, R0 ;  /* 0x00000000ff00723e */ /* 0x000fc800000000ff */
[----:B------:R-:W-:-:S05]  /*bf90*/  PRMT R0, R0, 0x5410, RZ ;  /* 0x0000541000007816 */ /* 0x000fca00000000ff */
[----:B------:R-:W-:Y:S01]  /*bfa0*/  STG.E desc[UR36][R2.64], R0 ;  /* 0x0000000002007986 */ /* 0x000fe2000c101924 */
[----:B------:R-:W-:Y:S05]  /*bfb0*/  EXIT ;  /* 0x000000000000794d */ /* 0x000fea0003800000 */
.L_x_34988:
[----:B------:R-:W-:-:S05]  /*bfc0*/  HADD2.F32 R4, -RZ, R17.H0_H0 ;  /* 0x20000011ff047230 */ /* 0x000fca0000004100 */
[----:B------:R-:W-:-:S06]  /*bfd0*/  FMUL.FTZ R4, R4, 1 ;  /* 0x3f80000004047820 */ /* 0x000fcc0000410000 */
[----:B------:R-:W0:Y:S02]  /*bfe0*/  F2F.F64.F32 R4, R4 ;  /* 0x0000000400047310 */ /* 0x000e240000201800 */
[----:B0-----:R-:W-:Y:S01]  /*bff0*/  STG.E.64 desc[UR36][R2.64], R4 ;  /* 0x0000000402007986 */ /* 0x001fe2000c101b24 */
[----:B------:R-:W-:Y:S05]  /*c000*/  EXIT ;  /* 0x000000000000794d */ /* 0x000fea0003800000 */
.L_x_34979:
        /* <DEDUP_REMOVED lines=14> */
.L_x_34993:
        /* <DEDUP_REMOVED lines=18> */
.L_x_34996:
[----:B------:R-:W-:-:S04]  /*c210*/  SHF.R.U32.HI R5, RZ, 0x18, R5 ;  /* 0x00000018ff057819 */ /* 0x000fc80000011605 */
[----:B------:R-:W-:-:S07]  /*c220*/  LOP3.LUT R0, R0, 0x80, R5, 0xf8, !PT ;  /* 0x0000008000007812 */ /* 0x000fce00078ef805 */
.L_x_34995:
[----:B------:R-:W-:Y:S05]  /*c230*/  BSYNC.RECONVERGENT B0 ;  /* 0x0000000000007941 */ /* 0x000fea0003800200 */
.L_x_34994:
[----:B------:R-:W-:Y:S01]  /*c240*/  STG.E.U8 desc[UR36][R2.64], R0 ;  /* 0x0000000002007986 */ /* 0x000fe2000c101124 */
[----:B------:R-:W-:Y:S05]  /*c250*/  EXIT ;  /* 0x000000000000794d */ /* 0x000fea0003800000 */
.L_x_34992:
        /* <DEDUP_REMOVED lines=18> */
.L_x_34999:
[----:B------:R-:W-:-:S04]  /*c380*/  SHF.R.U32.HI R5, RZ, 0x18, R5 ;  /* 0x00000018ff057819 */ /* 0x000fc80000011605 */
[----:B------:R-:W-:-:S07]  /*c390*/  LOP3.LUT R0, R0, 0x80, R5, 0xf8, !PT ;  /* 0x0000008000007812 */ /* 0x000fce00078ef805 */
.L_x_34998:
[----:B------:R-:W-:Y:S05]  /*c3a0*/  BSYNC.RECONVERGENT B0 ;  /* 0x0000000000007941 */ /* 0x000fea0003800200 */
.L_x_34997:
[----:B------:R-:W-:Y:S01]  /*c3b0*/  STG.E.U8 desc[UR36][R2.64], R0 ;  /* 0x0000000002007986 */ /* 0x000fe2000c101124 */
[----:B------:R-:W-:Y:S05]  /*c3c0*/  EXIT ;  /* 0x000000000000794d */ /* 0x000fea0003800000 */
.L_x_34991:
        /* <DEDUP_REMOVED lines=22> */
.L_x_35001:
[----:B------:R-:W-:-:S06]  /*c530*/  HADD2.F32 R4, -RZ, R17.H0_H0 ;  /* 0x20000011ff047230 */ /* 0x000fcc0000004100 */
[----:B------:R-:W0:Y:S02]  /*c540*/  F2I.U64.TRUNC R4, R4 ;  /* 0x0000000400047311 */ /* 0x000e24000020d800 */
[----:B0-----:R-:W-:Y:S01]  /*c550*/  STG.E.64 desc[UR36][R2.64], R4 ;  /* 0x0000000402007986 */ /* 0x001fe2000c101b24 */
[----:B------:R-:W-:Y:S05]  /*c560*/  EXIT ;  /* 0x000000000000794d */ /* 0x000fea0003800000 */
.L_x_35000:
[----:B------:R-:W-:-:S06]  /*c570*/  HADD2.F32 R17, -RZ, R17.H0_H0 ;  /* 0x20000011ff117230 */ /* 0x000fcc0000004100 */
[----:B------:R-:W0:Y:S02]  /*c580*/  F2I.FTZ.U32.TRUNC.NTZ R17, R17 ;  /* 0x0000001100117305 */ /* 0x000e24000021f000 */
[----:B0-----:R-:W-:Y:S01]  /*c590*/  STG.E desc[UR36][R2.64], R17 ;  /* 0x0000001102007986 */ /* 0x001fe2000c101924 */
[----:B------:R-:W-:Y:S05]  /*c5a0*/  EXIT ;  /* 0x000000000000794d */ /* 0x000fea0003800000 */
.L_x_34990:
        /* <DEDUP_REMOVED lines=11> */
.L_x_35003:
[----:B------:R-:W-:Y:S01]  /*c660*/  HADD2.F32 R17, -RZ, R17.H0_H0 ;  /* 0x20000011ff117230 */ /* 0x000fe20000004100 */
[----:B------:R-:W-:-:S04]  /*c670*/  CS2R R6, SRZ ;  /* 0x0000000000067805 */ /* 0x000fc8000001ff00 */
[----:B------:R-:W-:-:S06]  /*c680*/  FMUL.FTZ R4, R17, 1 ;  /* 0x3f80000011047820 */ /* 0x000fcc0000410000 */
[----:B------:R-:W0:Y:S02]  /*c690*/  F2F.F64.F32 R4, R4 ;  /* 0x0000000400047310 */ /* 0x000e240000201800 */
[----:B0-----:R-:W-:Y:S01]  /*c6a0*/  STG.E.128 desc[UR36][R2.64], R4 ;  /* 0x0000000402007986 */ /* 0x001fe2000c101d24 */
[----:B------:R-:W-:Y:S05]  /*c6b0*/  EXIT ;  /* 0x000000000000794d */ /* 0x000fea0003800000 */
.L_x_35002:
[----:B------:R-:W-:-:S13]  /*c6c0*/  ISETP.NE.AND P0, PT, R0, 0xf, PT ;  /* 0x0000000f0000780c */ /* 0x000fda0003f05270 */
[----:B------:R-:W-:Y:S05]  /*c6d0*/  @!P0 BRA `(.L_x_35004) ;  /* 0x0000000000e88947 */ /* 0x000fea0003800000 */
[----:B------:R-:W-:-:S13]  /*c6e0*/  ISETP.NE.AND P0, PT, R0, 0x17, PT ;  /* 0x000000170000780c */ /* 0x000fda0003f05270 */
[----:B------:R-:W-:Y:S05]  /*c6f0*/  @!P0 BRA `(.L_x_35005) ;  /* 0x0000000000908947 */ /* 0x000fea0003800000 */
[----:B------:R-:W-:-:S13]  /*c700*/  ISETP.NE.AND P0, PT, R0, 0x18, PT ;  /* 0x000000180000780c */ /* 0x000fda0003f05270 */
[----:B------:R-:W-:Y:S05]  /*c710*/  @!P0 BRA `(.L_x_35006) ;  /* 0x0000000000448947 */ /* 0x000fea0003800000 */
.L_x_34983:
        /* <DEDUP_REMOVED lines=16> */
.L_x_35007:
[----:B------:R-:W-:Y:S05]  /*c820*/  EXIT ;  /* 0x000000000000794d */ /* 0x000fea0003800000 */
.L_x_35006:
        /* <DEDUP_REMOVED lines=13> */
.L_x_35009:
[----:B------:R-:W-:Y:S05]  /*c900*/  BSYNC.RECONVERGENT B0 ;  /* 0x0000000000007941 */ /* 0x000fea0003800200 */
.L_x_35008:
[----:B------:R-:W-:-:S05]  /*c910*/  LOP3.LUT R5, R0, 0x80, R5, 0xf8, !PT ;  /* 0x0000008000057812 */ /* 0x000fca00078ef805 */
[----:B------:R-:W-:Y:S01]  /*c920*/  STG.E.U8 desc[UR36][R2.64], R5 ;  /* 0x0000000502007986 */ /* 0x000fe2000c101124 */
[----:B------:R-:W-:Y:S05]  /*c930*/  EXIT ;  /* 0x000000000000794d */ /* 0x000fea0003800000 */
.L_x_35005:
        /* <DEDUP_REMOVED lines=12> */
.L_x_35011:
[----:B------:R-:W-:Y:S01]  /*ca00*/  IMAD.MOV.U32 R0, RZ, RZ, 0x7f ;  /* 0x0000007fff007424 */ /* 0x000fe200078e00ff */
[----:B------:R-:W-:-:S04]  /*ca10*/  ISETP.GT.U32.AND P0, PT, R4, 0x7f800000, PT ;  /* 0x7f8000000400780c */ /* 0x000fc80003f04070 */
[----:B------:R-:W-:-:S09]  /*ca20*/  SEL R0, R0, 0x7c, P0 ;  /* 0x0000007c00007807 */ /* 0x000fd20000000000 */
.L_x_35012:
[----:B------:R-:W-:Y:S05]  /*ca30*/  BSYNC.RECONVERGENT B0 ;  /* 0x0000000000007941 */ /* 0x000fea0003800200 */
.L_x_35010:
[----:B------:R-:W-:-:S04]  /*ca40*/  SHF.R.U32.HI R5, RZ, 0x18, R5 ;  /* 0x00000018ff057819 */ /* 0x000fc80000011605 */
[----:B------:R-:W-:-:S05]  /*ca50*/  LOP3.LUT R5, R0, 0x80, R5, 0xf8, !PT ;  /* 0x0000008000057812 */ /* 0x000fca00078ef805 */
[----:B------:R-:W-:Y:S01]  /*ca60*/  STG.E.U8 desc[UR36][R2.64], R5 ;  /* 0x0000000502007986 */ /* 0x000fe2000c101124 */
[----:B------:R-:W-:Y:S05]  /*ca70*/  EXIT ;  /* 0x000000000000794d */ /* 0x000fea0003800000 */
.L_x_35004:
[----:B------:R-:W-:-:S05]  /*ca80*/  HADD2.F32 R0, -RZ, R17.H0_H0 ;  /* 0x20000011ff007230 */ /* 0x000fca0000004100 */
[----:B------:R-:W-:-:S05]  /*ca90*/  F2FP.BF16.F32.PACK_AB R0, RZ, R0 ;  /* 0x00000000ff00723e */ /* 0x000fca00000010ff */
[----:B------:R-:W-:Y:S01]  /*caa0*/  STG.E.U16 desc[UR36][R2.64], R0 ;  /* 0x0000000002007986 */ /* 0x000fe2000c101524 */
[----:B------:R-:W-:Y:S05]  /*cab0*/  EXIT ;  /* 0x000000000000794d */ /* 0x000fea0003800000 */
.L_x_35013:
        /* <DEDUP_REMOVED lines=12> */
.L_x_60997:


//--------------------- .text._ZN2at6native18elementwise_kernelILi128ELi4EZNS0_22gpu_kernel_impl_nocastIZZZNS0_50_GLOBAL__N__2680c7bb_12_PowKernel_cu_7dd49032_317024pow_tensor_tensor_kernelERNS_18TensorIteratorBaseEENKUlvE_clEvENKUlvE8_clEvEUlN3c104HalfES9_E_EEvS5_RKT_EUliE_EEviT1_ --------------------------
	.section	.text._ZN2at6native18elementwise_kernelILi128ELi4EZNS0_22gpu_kernel_impl_nocastIZZZNS0_50_GLOBAL__N__2680c7bb_12_PowKernel_cu_7dd49032_317024pow_tensor_tensor_kernelERNS_18TensorIteratorBaseEENKUlvE_clEvENKUlvE8_clEvEUlN3c104HalfES9_E_EEvS5_RKT_EUliE_EEviT1_,"ax",@progbits
	.align	128
        .global         _ZN2at6native18elementwise_kernelILi128ELi4EZNS0_22gpu_kernel_impl_nocastIZZZNS0_50_GLOBAL__N__2680c7bb_12_PowKernel_cu_7dd49032_317024pow_tensor_tensor_kernelERNS_18TensorIteratorBaseEENKUlvE_clEvENKUlvE8_clEvEUlN3c104HalfES9_E_EEvS5_RKT_EUliE_EEviT1_
        .type           _ZN2at6native18elementwise_kernelILi128ELi4EZNS0_22gpu_kernel_impl_nocastIZZZNS0_50_GLOBAL__N__2680c7bb_12_PowKernel_cu_7dd49032_317024pow_tensor_tensor_kernelERNS_18TensorIteratorBaseEENKUlvE_clEvENKUlvE8_clEvEUlN3c104HalfES9_E_EEvS5_RKT_EUliE_EEviT1_,@function
        .size           _ZN2at6native18elementwise_kernelILi128ELi4EZNS0_22gpu_kernel_impl_nocastIZZZNS0_50_GLOBAL__N__2680c7bb_12_PowKernel_cu_7dd49032_317024pow_tensor_tensor_kernelERNS_18TensorIteratorBaseEENKUlvE_clEvENKUlvE8_clEvEUlN3c104HalfES9_E_EEvS5_RKT_EUliE_EEviT1_,(.L_x_60998 - _ZN2at6native18elementwise_kernelILi128ELi4EZNS0_22gpu_kernel_impl_nocastIZZZNS0_50_GLOBAL__N__2680c7bb_12_PowKernel_cu_7dd49032_317024pow_tensor_tensor_kernelERNS_18TensorIteratorBaseEENKUlvE_clEvENKUlvE8_clEvEUlN3c104HalfES9_E_EEvS5_RKT_EUliE_EEviT1_)
        .other          _ZN2at6native18elementwise_kernelILi128ELi4EZNS0_22gpu_kernel_impl_nocastIZZZNS0_50_GLOBAL__N__2680c7bb_12_PowKernel_cu_7dd49032_317024pow_tensor_tensor_kernelERNS_18TensorIteratorBaseEENKUlvE_clEvENKUlvE8_clEvEUlN3c104HalfES9_E_EEvS5_RKT_EUliE_EEviT1_,@"STO_CUDA_ENTRY STV_DEFAULT"
_ZN2at6native18elementwise_kernelILi128ELi4EZNS0_22gpu_kernel_impl_nocastIZZZNS0_50_GLOBAL__N__2680c7bb_12_PowKernel_cu_7dd49032_317024pow_tensor_tensor_kernelERNS_18TensorIteratorBaseEENKUlvE_clEvENKUlvE8_clEvEUlN3c104HalfES9_E_EEvS5_RKT_EUliE_EEviT1_:
.text._ZN2at6native18elementwise_kernelILi128ELi4EZNS0_22gpu_kernel_impl_nocastIZZZNS0_50_GLOBAL__N__2680c7bb_12_PowKernel_cu_7dd49032_317024pow_tensor_tensor_kernelERNS_18TensorIteratorBaseEENKUlvE_clEvENKUlvE8_clEvEUlN3c104HalfES9_E_EEvS5_RKT_EUliE_EEviT1_:
        /* <DEDUP_REMOVED lines=21> */
[----:B--2---:R-:W-:-:S04]  /*0150*/  HADD2.F32 R0, -RZ, R4.H0_H0 ;  /* 0x20000004ff007230 */ /* 0x004fc80000004100 */
[----:B------:R-:W0:Y:S01]  /*0160*/  MUFU.LG2 R9, R0 ;  /* 0x0000000000097308 */ /* 0x000e220000000c00 */
[----:B---3--:R-:W-:-:S05]  /*0170*/  HADD2.F32 R2, -RZ, R6.H0_H0 ;  /* 0x20000006ff027230 */ /* 0x008fca0000004100 */
[----:B0-----:R-:W-:Y:S02]  /*0180*/  FMUL.FTZ R2, R2, R9 ;  /* 0x0000000902027220 */ /* 0x001fe40000410000 */
[----:B------:R-:W0:Y:S04]  /*0190*/  LDC.64 R8, c[0x0][0x5e8] ;  /* 0x00017a00ff087b82 */ /* 0x000e280000000a00 */
[----:B------:R-:W1:Y:S02]  /*01a0*/  MUFU.EX2 R2, R2 ;  /* 0x0000000200027308 */ /* 0x000e640000000800 */
[----:B-1----:R-:W-:-:S05]  /*01b0*/  F2FP.F16.F32.PACK_AB R5, RZ, R2 ;  /* 0x00000002ff05723e */ /* 0x002fca00000000ff */
[----:B0-----:R0:W-:Y:S01]  /*01c0*/  STG.E.U16 desc[UR6][R8.64], R5 ;  /* 0x0000000508007986 */ /* 0x0011e2000c101506 */
[----:B------:R-:W-:Y:S05]  /*01d0*/  @P0 BRA `(.L_x_35018) ;  /* 0x0000000000780947 */ /* 0x000fea0003800000 */
[----:B0-----:R-:W0:Y:S08]  /*01e0*/  LDC.64 R4, c[0x0][0x5f0] ;  /* 0x00017c00ff047b82 */ /* 0x001e300000000a00 */
[----:B------:R-:W1:Y:S01]  /*01f0*/  LDC.64 R6, c[0x0][0x5f8] ;  /* 0x00017e00ff067b82 */ /* 0x000e620000000a00 */
[----:B0-----:R-:W2:Y:S04]  /*0200*/  LDG.E.U16 R4, desc[UR6][R4.64] ;  /* 0x0000000604047981 */ /* 0x001ea8000c1e1500 */
[----:B-1----:R-:W3:Y:S01]  /*0210*/  LDG.E.U16 R6, desc[UR6][R6.64] ;  /* 0x0000000606067981 */ /* 0x002ee2000c1e1500 */
[----:B------:R-:W-:Y:S01]  /*0220*/  IADD3 R3, PT, PT, R3, 0x80, RZ ;  /* 0x0000008003037810 */ /* 0x000fe20007ffe0ff */
[----:B--2---:R-:W-:-:S04]  /*0230*/  HADD2.F32 R0, -RZ, R4.H0_H0 ;  /* 0x20000004ff007230 */ /* 0x004fc80000004100 */
[----:B------:R-:W0:Y:S01]  /*0240*/  MUFU.LG2 R9, R0 ;  /* 0x0000000000097308 */ /* 0x000e220000000c00 */
[----:B---3--:R-:W-:-:S05]  /*0250*/  HADD2.F32 R2, -RZ, R6.H0_H0 ;  /* 0x20000006ff027230 */ /* 0x008fca0000004100 */
[----:B0-----:R-:W-:Y:S02]  /*0260*/  FMUL.FTZ R2, R2, R9 ;  /* 0x0000000902027220 */ /* 0x001fe40000410000 */
[----:B------:R-:W0:Y:S04]  /*0270*/  LDC.64 R8, c[0x0][0x5e8] ;  /* 0x00017a00ff087b82 */ /* 0x000e280000000a00 */
[----:B------:R-:W1:Y:S02]  /*0280*/  MUFU.EX2 R2, R2 ;  /* 0x0000000200027308 */ /* 0x000e640000000800 */
[----:B-1----:R-:W-:-:S05]  /*0290*/  F2FP.F16.F32.PACK_AB R5, RZ, R2 ;  /* 0x00000002ff05723e */ /* 0x002fca00000000ff */
[----:B0-----:R0:W-:Y:S02]  /*02a0*/  STG.E.U16 desc[UR6][R8.64], R5 ;  /* 0x0000000508007986 */ /* 0x0011e4000c101506 */
.L_x_35017:
[----:B------:R-:W-:-:S13]  /*02b0*/  ISETP.GE.AND P0, PT, R3, UR4, PT ;  /* 0x0000000403007c0c */ /* 0x000fda000bf06270 */
[----:B------:R-:W-:Y:S05]  /*02c0*/  @P0 BREAK.RELIABLE B1 ;  /* 0x0000000000010942 */ /* 0x000fea0003800100 */
[----:B------:R-:W-:Y:S05]  /*02d0*/  @P0 BRA `(.L_x_35018) ;  /* 0x0000000000380947 */ /* 0x000fea0003800000 */
[----:B------:R-:W-:Y:S05]  /*02e0*/  BSYNC.RELIABLE B1 ;  /* 0x0000000000017941 */ /* 0x000fea0003800100 */
.L_x_35016:
        /* <DEDUP_REMOVED lines=13> */
.L_x_35018:
[----:B------:R-:W-:Y:S05]  /*03c0*/  BSYNC.RECONVERGENT B0 ;  /* 0x0000000000007941 */ /* 0x000fea0003800200 */
.L_x_35015:
[----:B------:R-:W-:Y:S05]  /*03d0*/  WARPSYNC.ALL ;  /* 0x0000000000007948 */ /* 0x000fea0003800000 */
[----:B------:R-:W-:-:S13]  /*03e0*/  ISETP.GE.AND P0, PT, R3, UR4, PT ;  /* 0x0000000403007c0c */ /* 0x000fda000bf06270 */
[----:B------:R-:W-:Y:S05]  /*03f0*/  @P0 EXIT ;  /* 0x000000000000094d */ /* 0x000fea0003800000 */
[----:B------:R-:W2:Y:S08]  /*0400*/  LDC.64 R2, c[0x0][0x5f0] ;  /* 0x00017c00ff027b82 */ /* 0x000eb00000000a00 */
[----:B01----:R-:W0:Y:S01]  /*0410*/  LDC.64 R4, c[0x0][0x5f8] ;  /* 0x00017e00ff047b82 */ /* 0x003e220000000a00 */
[----:B--2---:R-:W2:Y:S04]  /*0420*/  LDG.E.U16 R2, desc[UR6][R2.64] ;  /* 0x0000000602027981 */ /* 0x004ea8000c1e1500 */
[----:B0-----:R-:W3:Y:S01]  /*0430*/  LDG.E.U16 R4, desc[UR6][R4.64] ;  /* 0x0000000604047981 */ /* 0x001ee2000c1e1500 */
[----:B--2---:R-:W-:-:S04]  /*0440*/  HADD2.F32 R0, -RZ, R2.H0_H0 ;  /* 0x20000002ff007230 */ /* 0x004fc80000004100 */
[----:B------:R-:W0:Y:S01]  /*0450*/  MUFU.LG2 R7, R0 ;  /* 0x0000000000077308 */ /* 0x000e220000000c00 */
[----:B---3--:R-:W-:-:S05]  /*0460*/  HADD2.F32 R6, -RZ, R4.H0_H0 ;  /* 0x20000004ff067230 */ /* 0x008fca0000004100 */
[----:B0-----:R-:W-:Y:S02]  /*0470*/  FMUL.FTZ R8, R6, R7 ;  /* 0x0000000706087220 */ /* 0x001fe40000410000 */
[----:B------:R-:W0:Y:S04]  /*0480*/  LDC.64 R6, c[0x0][0x5e8] ;  /* 0x00017a00ff067b82 */ /* 0x000e280000000a00 */
[----:B------:R-:W1:Y:S02]  /*0490*/  MUFU.EX2 R8, R8 ;  /* 0x0000000800087308 */ /* 0x000e640000000800 */
[----:B-1----:R-:W-:-:S05]  /*04a0*/  F2FP.F16.F32.PACK_AB R3, RZ, R8 ;  /* 0x00000008ff03723e */ /* 0x002fca00000000ff */
[----:B0-----:R-:W-:Y:S01]  /*04b0*/  STG.E.U16 desc[UR6][R6.64], R3 ;  /* 0x0000000306007986 */ /* 0x001fe2000c101506 */
[----:B------:R-:W-:Y:S05]  /*04c0*/  EXIT ;  /* 0x000000000000794d */ /* 0x000fea0003800000 */
.L_x_35014:
        /* <DEDUP_REMOVED lines=356> */
.L_x_35022:
        /* <DEDUP_REMOVED lines=8> */
[----:B------:R-:W-:Y:S01]  /*1b90*/  IADD3 R3, PT, PT, R3, 0x80, RZ ;  /* 0x0000008003037810 */ /* 0x000fe20007ffe0ff */
[----:B--2---:R-:W-:-:S04]  /*1ba0*/  HADD2.F32 R10, -RZ, R6.H0_H0 ;  /* 0x20000006ff0a7230 */ /* 0x004fc80000004100 */
[----:B------:R-:W1:Y:S01]  /*1bb0*/  MUFU.LG2 R11, R10 ;  /* 0x0000000a000b7308 */ /* 0x000e620000000c00 */
[----:B---3--:R-:W-:-:S05]  /*1bc0*/  HADD2.F32 R4, -RZ, R8.H0_H0 ;  /* 0x20000008ff047230 */ /* 0x008fca0000004100 */
[----:B-1----:R-:W-:Y:S01]  /*1bd0*/  FMUL.FTZ R11, R4, R11 ;  /* 0x0000000b040b7220 */ /* 0x002fe20000410000 */
[----:B0-----:R-:W-:-:S04]  /*1be0*/  IADD3 R4, P0, PT, R5, UR8, RZ ;  /* 0x0000000805047c10 */ /* 0x001fc8000ff1e0ff */
[----:B------:R-:W-:Y:S01]  /*1bf0*/  IADD3.X R5, PT, PT, RZ, UR9, RZ, P0, !PT ;  /* 0x00000009ff057c10 */ /* 0x000fe200087fe4ff */
[----:B------:R-:W0:Y:S01]  /*1c00*/  MUFU.EX2 R11, R11 ;  /* 0x0000000b000b7308 */ /* 0x000e220000000800 */
[----:B------:R-:W-:Y:S02]  /*1c10*/  ISETP.GE.AND P0, PT, R3, UR4, PT ;  /* 0x0000000403007c0c */ /* 0x000fe4000bf06270 */
[----:B0-----:R-:W-:-:S11]  /*1c20*/  F2FP.F16.F32.PACK_AB R6, RZ, R11 ;  /* 0x0000000bff06723e */ /* 0x001fd600000000ff */
        /* <DEDUP_REMOVED lines=351> */
.L_x_35024:
        /* <DEDUP_REMOVED lines=15> */
[----:B------:R-:W0:Y:S02]  /*3310*/  MUFU.EX2 R11, R11 ;  /* 0x0000000b000b7308 */ /* 0x000e240000000800 */
[----:B0-----:R-:W-:-:S05]  /*3320*/  F2FP.F16.F32.PACK_AB R6, RZ, R11 ;  /* 0x0000000bff06723e */ /* 0x001fca00000000ff */
[----:B------:R0:W-:Y:S02]  /*3330*/  STG.E.U16 desc[UR6][R4.64], R6 ;  /* 0x0000000604007986 */ /* 0x0001e4000c101506 */
.L_x_35021:
[----:B------:R-:W-:-:S13]  /*3340*/  ISETP.GE.AND P0, PT, R3, UR4, PT ;  /* 0x0000000403007c0c */ /* 0x000fda000bf06270 */
[----:B------:R-:W-:Y:S05]  /*3350*/  @P0 BREAK.RELIABLE B1 ;  /* 0x0000000000010942 */ /* 0x000fea0003800100 */
[----:B------:R-:W-:Y:S05]  /*3360*/  @P0 BRA `(.L_x_35023) ;  /* 0x0000001400bc0947 */ /* 0x000fea0003800000 */
[----:B------:R-:W-:Y:S05]  /*3370*/  BSYNC.RELIABLE B1 ;  /* 0x0000000000017941 */ /* 0x000fea0003800100 */
.L_x_35020:
        /* <DEDUP_REMOVED lines=348> */
.L_x_35025:
        /* <DEDUP_REMOVED lines=18> */
.L_x_35023:
[----:B------:R-:W-:Y:S05]  /*4a60*/  BSYNC.RECONVERGENT B0 ;  /* 0x0000000000007941 */ /* 0x000fea0003800200 */
.L_x_35019:
        /* <DEDUP_REMOVED lines=351> */
.L_x_35026:
        /* <DEDUP_REMOVED lines=8> */
[----:B--2---:R-:W-:-:S04]  /*60e0*/  HADD2.F32 R0, -RZ, R4.H0_H0 ;  /* 0x20000004ff007230 */ /* 0x004fc80000004100 */
[----:B------:R-:W0:Y:S01]  /*60f0*/  MUFU.LG2 R9, R0 ;  /* 0x0000000000097308 */ /* 0x000e220000000c00 */
[----:B---3--:R-:W-:-:S05]  /*6100*/  HADD2.F32 R2, -RZ, R6.H0_H0 ;  /* 0x20000006ff027230 */ /* 0x008fca0000004100 */
[----:B0-----:R-:W-:Y:S01]  /*6110*/  FMUL.FTZ R9, R2, R9 ;  /* 0x0000000902097220 */ /* 0x001fe20000410000 */
[----:B-1----:R-:W-:-:S04]  /*6120*/  IADD3 R2, P0, PT, R3, UR4, RZ ;  /* 0x0000000403027c10 */ /* 0x002fc8000ff1e0ff */
[----:B------:R-:W-:Y:S01]  /*6130*/  IADD3.X R3, PT, PT, RZ, UR5, RZ, P0, !PT ;  /* 0x00000005ff037c10 */ /* 0x000fe200087fe4ff */
[----:B------:R-:W0:Y:S02]  /*6140*/  MUFU.EX2 R9, R9 ;  /* 0x0000000900097308 */ /* 0x000e240000000800 */
[----:B0-----:R-:W-:-:S05]  /*6150*/  F2FP.F16.F32.PACK_AB R4, RZ, R9 ;  /* 0x00000009ff04723e */ /* 0x001fca00000000ff */
[----:B------:R-:W-:Y:S01]  /*6160*/  STG.E.U16 desc[UR6][R2.64], R4 ;  /* 0x0000000402007986 */ /* 0x000fe2000c101506 */
[----:B------:R-:W-:Y:S05]  /*6170*/  EXIT ;  /* 0x000000000000794d */ /* 0x000fea0003800000 */
.L_x_35027:
        /* <DEDUP_REMOVED lines=16> */
.L_x_60998:


//--------------------- .text._ZN2at6native27unrolled_elementwise_kernelIZZZNS0_50_GLOBAL__N__2680c7bb_12_PowKernel_cu_7dd49032_317024pow_tensor_tensor_kernelERNS_18TensorIteratorBaseEENKUlvE_clEvENKUlvE8_clEvEUlN3c104HalfES8_E_St5arrayIPcLm3EELi4E23TrivialOffsetCalculatorILi2EjESD_ILi1EjENS0_6memory15LoadWithoutCastENSG_16StoreWithoutCastEEEviT_T0_T2_T3_T4_T5_ --------------------------
	.section	.text._ZN2at6native27unrolled_elementwise_kernelIZZZNS0_50_GLOBAL__N__2680c7bb_12_PowKernel_cu_7dd49032_317024pow_tensor_tensor_kernelERNS_18TensorIteratorBaseEENKUlvE_clEvENKUlvE8_clEvEUlN3c104HalfES8_E_St5arrayIPcLm3EELi4E23TrivialOffsetCalculatorILi2EjESD_ILi1EjENS0_6memory15LoadWithoutCastENSG_16StoreWithoutCastEEEviT_T0_T2_T3_T4_T5_,"ax",@progbits
	.align	128
        .global         _ZN2at6native27unrolled_elementwise_kernelIZZZNS0_50_GLOBAL__N__2680c7bb_12_PowKernel_cu_7dd49032_317024pow_tensor_tensor_kernelERNS_18TensorIteratorBaseEENKUlvE_clEvENKUlvE8_clEvEUlN3c104HalfES8_E_St5arrayIPcLm3EELi4E23TrivialOffsetCalculatorILi2EjESD_ILi1EjENS0_6memory15LoadWithoutCastENSG_16StoreWithoutCastEEEviT_T0_T2_T3_T4_T5_
        .type           _ZN2at6native27unrolled_elementwise_kernelIZZZNS0_50_GLOBAL__N__2680c7bb_12_PowKernel_cu_7dd49032_317024pow_tensor_tensor_kernelERNS_18TensorIteratorBaseEENKUlvE_clEvENKUlvE8_clEvEUlN3c104HalfES8_E_St5arrayIPcLm3EELi4E23TrivialOffsetCalculatorILi2EjESD_ILi1EjENS0_6memory15LoadWithoutCastENSG_16StoreWithoutCastEEEviT_T0_T2_T3_T4_T5_,@function
        .size           _ZN2at6native27unrolled_elementwise_kernelIZZZNS0_50_GLOBAL__N__2680c7bb_12_PowKernel_cu_7dd49032_317024pow_tensor_tensor_kernelERNS_18TensorIteratorBaseEENKUlvE_clEvENKUlvE8_clEvEUlN3c104HalfES8_E_St5arrayIPcLm3EELi4E23TrivialOffsetCalculatorILi2EjESD_ILi1EjENS0_6memory15LoadWithoutCastENSG_16StoreWithoutCastEEEviT_T0_T2_T3_T4_T5_,(.L_x_60999 - _ZN2at6native27unrolled_elementwise_kernelIZZZNS0_50_GLOBAL__N__2680c7bb_12_PowKernel_cu_7dd49032_317024pow_tensor_tensor_kernelERNS_18TensorIteratorBaseEENKUlvE_clEvENKUlvE8_clEvEUlN3c104HalfES8_E_St5arrayIPcLm3EELi4E23TrivialOffsetCalculatorILi2EjESD_ILi1EjENS0_6memory15LoadWithoutCastENSG_16StoreWithoutCastEEEviT_T0_T2_T3_T4_T5_)
        .other          _ZN2at6native27unrolled_elementwise_kernelIZZZNS0_50_GLOBAL__N__2680c7bb_12_PowKernel_cu_7dd49032_317024pow_tensor_tensor_kernelERNS_18TensorIteratorBaseEENKUlvE_clEvENKUlvE8_clEvEUlN3c104HalfES8_E_St5arrayIPcLm3EELi4E23TrivialOffsetCalculatorILi2EjESD_ILi1EjENS0_6memory15LoadWithoutCastENSG_16StoreWithoutCastEEEviT_T0_T2_T3_T4_T5_,@"STO_CUDA_ENTRY STV_DEFAULT"
_ZN2at6native27unrolled_elementwise_kernelIZZZNS0_50_GLOBAL__N__2680c7bb_12_PowKernel_cu_7dd49032_317024pow_tensor_tensor_kernelERNS_18TensorIteratorBaseEENKUlvE_clEvENKUlvE8_clEvEUlN3c104HalfES8_E_St5arrayIPcLm3EELi4E23TrivialOffsetCalculatorILi2EjESD_ILi1EjENS0_6memory15LoadWithoutCastENSG_16StoreWithoutCastEEEviT_T0_T2_T3_T4_T5_:
.text._ZN2at6native27unrolled_elementwise_kernelIZZZNS0_50_GLOBAL__N__2680c7bb_12_PowKernel_cu_7dd49032_317024pow_tensor_tensor_kernelERNS_18TensorIteratorBaseEENKUlvE_clEvENKUlvE8_clEvEUlN3c104HalfES8_E_St5arrayIPcLm3EELi4E23TrivialOffsetCalculatorILi2EjESD_ILi1EjENS0_6memory15LoadWithoutCastENSG_16StoreWithoutCastEEEviT_T0_T2_T3_T4_T5_:
[----:B------:R-:W-:Y:S01]  /*0000*/  LDC R1, c[0x0][0x37c] ;  /* 0x0000df00ff017b82 */ /* 0x000fe20000000800 */
[----:B------:R-:W0:Y:S07]  /*0010*/  S2R R0, SR_CTAID.X ;  /* 0x0000000000007919 */ /* 0x000e2e0000002500 */
[----:B------:R-:W0:Y:S01]  /*0020*/  LDC R3, c[0x0][0x380] ;  /* 0x0000e000ff037b82 */ /* 0x000e220000000800 */
[----:B------:R-:W1:Y:S01]  /*0030*/  LDCU.64 UR4, c[0x0][0x358] ;  /* 0x00006b00ff0477ac */ /* 0x000e620008000a00 */
[----:B------:R-:W-:Y:S01]  /*0040*/  PRMT R8, RZ, 0x7610, R8 ;  /* 0x00007610ff087816 */ /* 0x000fe20000000008 */
[----:B------:R-:W2:Y:S01]  /*0050*/  S2R R9, SR_TID.X ;  /* 0x0000000000097919 */ /* 0x000ea20000002100 */
[----:B------:R-:W-:Y:S01]  /*0060*/  PRMT R6, RZ, 0x7610, R6 ;  /* 0x00007610ff067816 */ /* 0x000fe20000000006 */
[----:B0-----:R-:W-:Y:S01]  /*0070*/  IMAD R2, R0, -0x200, R3 ;  /* 0xfffffe0000027824 */ /* 0x001fe200078e0203 */
[----:B--2---:R-:W-:-:S04]  /*0080*/  MOV R3, R9 ;  /* 0x0000000900037202 */ /* 0x004fc80000000f00 */
[----:B------:R-:W-:-:S13]  /*0090*/  ISETP.GE.AND P0, PT, R9, R2, PT ;  /* 0x000000020900720c */ /* 0x000fda0003f06270 */
[----:B------:R-:W-:Y:S01]  /*00a0*/  @!P0 VIADD R9, R3, 0x80 ;  /* 0x0000008003098836 */ /* 0x000fe20000000000 */
[----:B------:R-:W0:Y:S01]  /*00b0*/  @!P0 LDC.64 R18, c[0x0][0x398] ;  /* 0x0000e600ff128b82 */ /* 0x000e220000000a00 */
[----:B------:R-:W-:-:S03]  /*00c0*/  @!P0 LEA R27, R0, R3, 0x9 ;  /* 0x00000003001b8211 */ /* 0x000fc600078e48ff */
        /* <DEDUP_REMOVED lines=11> */
[----:B------:R-:W-:Y:S01]  /*0180*/  @!P3 IMAD R23, R0, 0x200, R9 ;  /* 0x000002000017b824 */ /* 0x000fe200078e0209 */
[----:B------:R-:W-:Y:S01]  /*0190*/  @!P3 IADD3 R9, PT, PT, R9, 0x80, RZ ;  /* 0x000000800909b810 */ /* 0x000fe20007ffe0ff */
[----:B--2---:R-:W-:-:S03]  /*01a0*/  @!P0 IMAD.WIDE.U32 R14, R27, 0x2, R14 ;  /* 0x000000021b0e8825 */ /* 0x004fc600078e000e */
[----:B------:R-:W-:Y:S01]  /*01b0*/  ISETP.GE.AND P2, PT, R9, R2, PT ;  /* 0x000000020900720c */ /* 0x000fe20003f46270 */
[----:B---3--:R-:W-:Y:S01]  /*01c0*/  @!P1 IMAD.WIDE.U32 R20, R25, 0x2, R20 ;  /* 0x0000000219149825 */ /* 0x008fe200078e0014 */
[----:B------:R-:W2:Y:S01]  /*01d0*/  @!P3 LDC.64 R10, c[0x0][0x3a0] ;  /* 0x0000e800ff0abb82 */ /* 0x000ea20000000a00 */
[----:B------:R-:W3:Y:S01]  /*01e0*/  @!P0 LDG.E.U16 R24, desc[UR4][R14.64] ;  /* 0x000000040e188981 */ /* 0x000ee2000c1e1500 */
[----:B------:R-:W-:-:S03]  /*01f0*/  PRMT R22, RZ, 0x7610, R22 ;  /* 0x00007610ff167816 */ /* 0x000fc60000000016 */
[----:B------:R1:W3:Y:S01]  /*0200*/  @!P1 LDG.E.U16 R6, desc[UR4][R20.64] ;  /* 0x0000000414069981 */ /* 0x0002e2000c1e1500 */
[----:B0-----:R-:W-:-:S05]  /*0210*/  @!P1 IMAD.WIDE.U32 R16, R25, 0x2, R16 ;  /* 0x0000000219109825 */ /* 0x001fca00078e0010 */
[----:B-1----:R-:W0:Y:S01]  /*0220*/  @!P2 LDC.64 R18, c[0x0][0x3a0] ;  /* 0x0000e800ff12ab82 */ /* 0x002e220000000a00 */
[----:B------:R-:W-:-:S07]  /*0230*/  @!P3 IMAD.WIDE.U32 R28, R23, 0x2, R12 ;  /* 0x00000002171cb825 */ /* 0x000fce00078e000c */
[----:B------:R-:W1:Y:S01]  /*0240*/  @!P2 LDC.64 R12, c[0x0][0x398] ;  /* 0x0000e600ff0cab82 */ /* 0x000e620000000a00 */
[----:B------:R-:W3:Y:S01]  /*0250*/  @!P3 LDG.E.U16 R22, desc[UR4][R28.64] ;  /* 0x000000041c16b981 */ /* 0x000ee2000c1e1500 */
[----:B------:R-:W-:Y:S01]  /*0260*/  PRMT R20, RZ, 0x7610, R20 ;  /* 0x00007610ff147816 */ /* 0x000fe20000000014 */
[----:B--2---:R-:W-:Y:S01]  /*0270*/  @!P3 IMAD.WIDE.U32 R10, R23, 0x2, R10 ;  /* 0x00000002170ab825 */ /* 0x004fe200078e000a */
[----:B------:R-:W-:-:S03]  /*0280*/  PRMT R23, RZ, 0x7610, R23 ;  /* 0x00007610ff177816 */ /* 0x000fc60000000017 */
[----:B------:R-:W-:Y:S01]  /*0290*/  @!P2 IMAD R9, R0, 0x200, R9 ;  /* 0x000002000009a824 */ /* 0x000fe200078e0209 */
[----:B------:R2:W3:Y:S01]  /*02a0*/  @!P3 LDG.E.U16 R20, desc[UR4][R10.64] ;  /* 0x000000040a14b981 */ /* 0x0004e2000c1e1500 */
[----:B------:R-:W-:-:S03]  /*02b0*/  PRMT R21, RZ, 0x7610, R21 ;  /* 0x00007610ff157816 */ /* 0x000fc60000000015 */
[----:B------:R-:W3:Y:S01]  /*02c0*/  @!P1 LDG.E.U16 R23, desc[UR4][R16.64] ;  /* 0x0000000410179981 */ /* 0x000ee2000c1e1500 */
[----:B-1----:R-:W-:-:S05]  /*02d0*/  @!P2 IMAD.WIDE.U32 R12, R9, 0x2, R12 ;  /* 0x00000002090ca825 */ /* 0x002fca00078e000c */
[----:B------:R-:W3:Y:S01]  /*02e0*/  @!P2 LDG.E.U16 R21, desc[UR4][R12.64] ;  /* 0x000000040c15a981 */ /* 0x000ee2000c1e1500 */
[----:B------:R-:W-:Y:S01]  /*02f0*/  ISETP.GE.AND P1, PT, R3, R2, PT ;  /* 0x000000020300720c */ /* 0x000fe20003f26270 */
[----:B0-----:R-:W-:Y:S01]  /*0300*/  @!P2 IMAD.WIDE.U32 R18, R9, 0x2, R18 ;  /* 0x000000020912a825 */ /* 0x001fe200078e0012 */
[----:B------:R-:W-:Y:S02]  /*0310*/  PRMT R9, RZ, 0x7610, R9 ;  /* 0x00007610ff097816 */ /* 0x000fe40000000009 */
[C---:B------:R-:W-:Y:S01]  /*0320*/  IADD3 R15, PT, PT, R3.reuse, 0x80, RZ ;  /* 0x00000080030f7810 */ /* 0x040fe20007ffe0ff */
[----:B--2---:R-:W-:-:S03]  /*0330*/  VIADD R11, R3, 0x100 ;  /* 0x00000100030b7836 */ /* 0x004fc60000000000 */
        /* <DEDUP_REMOVED lines=11> */
[----:B----4-:R-:W-:-:S04]  /*03f0*/  @!P1 HADD2.F32 R8, -RZ, R8.H0_H0 ;  /* 0x20000008ff089230 */ /* 0x010fc80000004100 */
[----:B------:R-:W0:Y:S01]  /*0400*/  @!P1 MUFU.LG2 R17, R8 ;  /* 0x0000000800119308 */ /* 0x000e220000000c00 */
[----:B---3--:R-:W-:Y:S02]  /*0410*/  @!P1 HADD2.F32 R24, -RZ, R24.H0_H0 ;  /* 0x20000018ff189230 */ /* 0x008fe40000004100 */
[----:B------:R-:W-:-:S03]  /*0420*/  @!P2 HADD2.F32 R6, -RZ, R6.H0_H0 ;  /* 0x20000006ff06a230 */ /* 0x000fc60000004100 */
[----:B0-----:R-:W-:-:S03]  /*0430*/  @!P1 FMUL.FTZ R17, R24, R17 ;  /* 0x0000001118119220 */ /* 0x001fc60000410000 */
[----:B------:R-:W0:Y:S01]  /*0440*/  @!P2 MUFU.LG2 R6, R6 ;  /* 0x000000060006a308 */ /* 0x000e220000000c00 */
[----:B------:R-:W-:-:S07]  /*0450*/  @!P3 HADD2.F32 R22, -RZ, R22.H0_H0 ;  /* 0x20000016ff16b230 */ /* 0x000fce0000004100 */
[----:B------:R-:W1:Y:S04]  /*0460*/  @!P1 MUFU.EX2 R17, R17 ;  /* 0x0000001100119308 */ /* 0x000e680000000800 */
[----:B------:R-:W2:Y:S01]  /*0470*/  @!P3 MUFU.LG2 R13, R22 ;  /* 0x00000016000db308 */ /* 0x000ea20000000c00 */
[----:B------:R-:W-:Y:S02]  /*0480*/  @!P3 HADD2.F32 R20, -RZ, R20.H0_H0 ;  /* 0x20000014ff14b230 */ /* 0x000fe40000004100 */
[----:B------:R-:W-:Y:S01]  /*0490*/  @!P2 HADD2.F32 R23, -RZ, R23.H0_H0 ;  /* 0x20000017ff17a230 */ /* 0x000fe20000004100 */
[----:B-1----:R-:W-:-:S04]  /*04a0*/  @!P1 F2FP.F16.F32.PACK_AB R7, RZ, R17 ;  /* 0x00000011ff07923e */ /* 0x002fc800000000ff */
[----:B0-----:R-:W-:Y:S01]  /*04b0*/  @!P2 FMUL.FTZ R6, R23, R6 ;  /* 0x000000061706a220 */ /* 0x001fe20000410000 */
[----:B------:R0:W-:Y:S01]  /*04c0*/  @!P1 STG.E.U16 desc[UR4][R10.64], R7 ;  /* 0x000000070a009986 */ /* 0x0001e2000c101504 */
[----:B--2---:R-:W-:-:S04]  /*04d0*/  @!P3 FMUL.FTZ R13, R20, R13 ;  /* 0x0000000d140db220 */ /* 0x004fc80000410000 */
[----:B------:R-:W1:Y:S01]  /*04e0*/  @!P2 MUFU.EX2 R6, R6 ;  /* 0x000000060006a308 */ /* 0x000e620000000800 */
[----:B------:R-:W-:-:S03]  /*04f0*/  @!P0 HADD2.F32 R21, -RZ, R21.H0_H0 ;  /* 0x20000015ff158230 */ /* 0x000fc60000004100 */
[----:B------:R-:W2:Y:S04]  /*0500*/  @!P3 MUFU.EX2 R13, R13 ;  /* 0x0000000d000db308 */ /* 0x000ea80000000800 */
[----:B------:R0:W3:Y:S01]  /*0510*/  @!P0 MUFU.LG2 R8, R21 ;  /* 0x0000001500088308 */ /* 0x0000e20000000c00 */
[----:B-1----:R-:W-:Y:S02]  /*0520*/  @!P2 F2FP.F16.F32.PACK_AB R4, RZ, R6 ;  /* 0x00000006ff04a23e */ /* 0x002fe400000000ff */
[----:B--2---:R-:W-:Y:S01]  /*0530*/  @!P3 F2FP.F16.F32.PACK_AB R5, RZ, R13 ;  /* 0x0000000dff05b23e */ /* 0x004fe200000000ff */
        /* <DEDUP_REMOVED lines=11> */
.L_x_35029:
[----:B------:R-:W-:Y:S05]  /*05f0*/  BSYNC.RECONVERGENT B0 ;  /* 0x0000000000007941 */ /* 0x000fea0003800200 */
.L_x_35028:
[----:B------:R-:W-:Y:S01]  /*0600*/  ISETP.GE.AND P1, PT, R3, R2, PT ;  /* 0x000000020300720c */ /* 0x000fe20003f26270 */
[----:B-----5:R-:W-:-:S05]  /*0610*/  @!P0 HADD2.F32 R9, -RZ, R9.H0_H0 ;  /* 0x20000009ff098230 */ /* 0x020fca0000004100 */
[----:B---3--:R-:W-:-:S07]  /*0620*/  @!P0 FMUL.FTZ R8, R9, R8 ;  /* 0x0000000809088220 */ /* 0x008fce0000410000 */
[----:B------:R-:W-:Y:S05]  /*0630*/  @P1 EXIT ;  /* 0x000000000000194d */ /* 0x000fea0003800000 */
[----:B0-----:R-:W0:Y:S01]  /*0640*/  LDC.64 R4, c[0x0][0x390] ;  /* 0x0000e400ff047b82 */ /* 0x001e220000000a00 */
[----:B------:R-:W1:Y:S01]  /*0650*/  @!P0 MUFU.EX2 R8, R8 ;  /* 0x0000000800088308 */ /* 0x000e620000000800 */
[----:B------:R-:W-:Y:S02]  /*0660*/  LEA R3, R0, R3, 0x9 ;  /* 0x0000000300037211 */ /* 0x000fe400078e48ff */
[----:B-1----:R-:W-:-:S04]  /*0670*/  @!P0 F2FP.F16.F32.PACK_AB R2, RZ, R8 ;  /* 0x00000008ff02823e */ /* 0x002fc800000000ff */
[----:B------:R-:W-:Y:S01]  /*0680*/  PRMT R0, R2, 0x7610, R0 ;  /* 0x0000761002007816 */ /* 0x000fe20000000000 */
[----:B0-----:R-:W-:-:S05]  /*0690*/  IMAD.WIDE.U32 R2, R3, 0x2, R4 ;  /* 0x0000000203027825 */ /* 0x001fca00078e0004 */
[----:B------:R-:W-:Y:S01]  /*06a0*/  STG.E.U16 desc[UR4][R2.64], R0 ;  /* 0x0000000002007986 */ /* 0x000fe2000c101504 */
[----:B------:R-:W-:Y:S05]  /*06b0*/  EXIT ;  /* 0x000000000000794d */ /* 0x000fea0003800000 */
.L_x_35030:
        /* <DEDUP_REMOVED lines=12> */
.L_x_60999:


//--------------------- .text._ZN2at6native29vectorized_elementwise_kernelILi2EZZZNS0_50_GLOBAL__N__2680c7bb_12_PowKernel_cu_7dd49032_317024pow_tensor_tensor_kernelERNS_18TensorIteratorBaseEENKUlvE_clEvENKUlvE8_clEvEUlN3c104HalfES8_E_St5arrayIPcLm3EEEEviT0_T1_ --------------------------
	.section	.text._ZN2at6native29vectorized_elementwise_kernelILi2EZZZNS0_50_GLOBAL__N__2680c7bb_12_PowKernel_cu_7dd49032_317024pow_tensor_tensor_kernelERNS_18TensorIteratorBaseEENKUlvE_clEvENKUlvE8_clEvEUlN3c104HalfES8_E_St5arrayIPcLm3EEEEviT0_T1_,"ax",@progbits
	.align	128
        .global         _ZN2at6native29vectorized_elementwise_kernelILi2EZZZNS0_50_GLOBAL__N__2680c7bb_12_PowKernel_cu_7dd49032_317024pow_tensor_tensor_kernelERNS_18TensorIteratorBaseEENKUlvE_clEvENKUlvE8_clEvEUlN3c104HalfES8_E_St5arrayIPcLm3EEEEviT0_T1_
        .type           _ZN2at6native29vectorized_elementwise_kernelILi2EZZZNS0_50_GLOBAL__N__2680c7bb_12_PowKernel_cu_7dd49032_317024pow_tensor_tensor_kernelERNS_18TensorIteratorBaseEENKUlvE_clEvENKUlvE8_clEvEUlN3c104HalfES8_E_St5arrayIPcLm3EEEEviT0_T1_,@function
        .size           _ZN2at6native29vectorized_elementwise_kernelILi2EZZZNS0_50_GLOBAL__N__2680c7bb_12_PowKernel_cu_7dd49032_317024pow_tensor_tensor_kernelERNS_18TensorIteratorBaseEENKUlvE_clEvENKUlvE8_clEvEUlN3c104HalfES8_E_St5arrayIPcLm3EEEEviT0_T1_,(.L_x_61000 - _ZN2at6native29vectorized_elementwise_kernelILi2EZZZNS0_50_GLOBAL__N__2680c7bb_12_PowKernel_cu_7dd49032_317024pow_tensor_tensor_kernelERNS_18TensorIteratorBaseEENKUlvE_clEvENKUlvE8_clEvEUlN3c104HalfES8_E_St5arrayIPcLm3EEEEviT0_T1_)
        .other          _ZN2at6native29vectorized_elementwise_kernelILi2EZZZNS0_50_GLOBAL__N__2680c7bb_12_PowKernel_cu_7dd49032_317024pow_tensor_tensor_kernelERNS_18TensorIteratorBaseEENKUlvE_clEvENKUlvE8_clEvEUlN3c104HalfES8_E_St5arrayIPcLm3EEEEviT0_T1_,@"STO_CUDA_ENTRY STV_DEFAULT"
_ZN2at6native29vectorized_elementwise_kernelILi2EZZZNS0_50_GLOBAL__N__2680c7bb_12_PowKernel_cu_7dd49032_317024pow_tensor_tensor_kernelERNS_18TensorIteratorBaseEENKUlvE_clEvENKUlvE8_clEvEUlN3c104HalfES8_E_St5arrayIPcLm3EEEEviT0_T1_:
.text._ZN2at6native29vectorized_elementwise_kernelILi2EZZZNS0_50_GLOBAL__N__2680c7bb_12_PowKernel_cu_7dd49032_317024pow_tensor_tensor_kernelERNS_18TensorIteratorBaseEENKUlvE_clEvENKUlvE8_clEvEUlN3c104HalfES8_E_St5arrayIPcLm3EEEEviT0_T1_:
        /* <DEDUP_REMOVED lines=13> */
[----:B------:R-:W0:Y:S01]  /*00d0*/  @!P0 LDC.64 R22, c[0x0][0x398] ;  /* 0x0000e600ff168b82 */ /* 0x000e220000000a00 */
[----:B------:R-:W-:Y:S02]  /*00e0*/  @!P0 IADD3 R15, PT, PT, R0, R3, RZ ;  /* 0x00000003000f8210 */ /* 0x000fe40007ffe0ff */
[----:B------:R-:W-:-:S05]  /*00f0*/  ISETP.GE.U32.AND P1, PT, R27, R2, PT ;  /* 0x000000021b00720c */ /* 0x000fca0003f26070 */
[----:B------:R-:W1:Y:S08]  /*0100*/  @!P0 LDC.64 R28, c[0x0][0x3a0] ;  /* 0x0000e800ff1c8b82 */ /* 0x000e700000000a00 */
[----:B------:R-:W-:Y:S01]  /*0110*/  @!P1 IADD3 R19, PT, PT, R0, R27, RZ ;  /* 0x0000001b00139210 */ /* 0x000fe20007ffe0ff */
[----:B------:R-:W-:Y:S01]  /*0120*/  @!P1 VIADD R27, R27, 0x80 ;  /* 0x000000801b1b9836 */ /* 0x000fe20000000000 */
[----:B------:R-:W2:Y:S04]  /*0130*/  @!P1 LDC.64 R20, c[0x0][0x398] ;  /* 0x0000e600ff149b82 */ /* 0x000ea80000000a00 */
[----:B------:R-:W-:-:S02]  /*0140*/  ISETP.GE.U32.AND P2, PT, R27, R2, PT ;  /* 0x000000021b00720c */ /* 0x000fc40003f46070 */
[----:B------:R-:W-:Y:S01]  /*0150*/  PRMT R18, RZ, 0x7610, R18 ;  /* 0x00007610ff127816 */ /* 0x000fe20000000012 */
[----:B0-----:R-:W-:Y:S01]  /*0160*/  @!P0 IMAD.WIDE.U32 R22, R15, 0x2, R22 ;  /* 0x000000020f168825 */ /* 0x001fe200078e0016 */
[----:B------:R-:W0:Y:S04]  /*0170*/  @!P1 LDC.64 R34, c[0x0][0x3a0] ;  /* 0x0000e800ff229b82 */ /* 0x000e280000000a00 */
[----:B------:R3:W4:Y:S05]  /*0180*/  @!P0 LDG.E.U16 R11, desc[UR4][R22.64] ;  /* 0x00000004160b8981 */ /* 0x00072a000c1e1500 */
[----:B------:R-:W-:Y:S01]  /*0190*/  @!P2 IADD3 R13, PT, PT, R0, R27, RZ ;  /* 0x0000001b000da210 */ /* 0x000fe20007ffe0ff */
[----:B------:R-:W5:Y:S01]  /*01a0*/  @!P2 LDC.64 R24, c[0x0][0x398] ;  /* 0x0000e600ff18ab82 */ /* 0x000f620000000a00 */
[----:B------:R-:W-:-:S04]  /*01b0*/  @!P2 IADD3 R27, PT, PT, R27, 0x80, RZ ;  /* 0x000000801b1ba810 */ /* 0x000fc80007ffe0ff */
[----:B------:R-:W-:-:S03]  /*01c0*/  ISETP.GE.U32.AND P3, PT, R27, R2, PT ;  /* 0x000000021b00720c */ /* 0x000fc60003f66070 */
[----:B------:R-:W5:Y:S01]  /*01d0*/  @!P2 LDC.64 R36, c[0x0][0x3a0] ;  /* 0x0000e800ff24ab82 */ /* 0x000f620000000a00 */
[----:B-1----:R-:W-:-:S05]  /*01e0*/  @!P0 IMAD.WIDE.U32 R28, R15, 0x2, R28 ;  /* 0x000000020f1c8825 */ /* 0x002fca00078e001c */
[----:B------:R1:W4:Y:S04]  /*01f0*/  @!P0 LDG.E.U16 R18, desc[UR4][R28.64] ;  /* 0x000000041c128981 */ /* 0x000328000c1e1500 */
        /* <DEDUP_REMOVED lines=13> */
[----:B------:R-:W-:Y:S01]  /*02d0*/  @!P2 IMAD.WIDE.U32 R36, R13, 0x2, R36 ;  /* 0x000000020d24a825 */ /* 0x000fe200078e0024 */
[----:B------:R-:W-:Y:S01]  /*02e0*/  @!P0 IADD3 R13, PT, PT, R0, R27, RZ ;  /* 0x0000001b000d8210 */ /* 0x000fe20007ffe0ff */
[----:B------:R-:W5:Y:S01]  /*02f0*/  @!P0 LDC.64 R30, c[0x0][0x398] ;  /* 0x0000e600ff1e8b82 */ /* 0x000f620000000a00 */
[----:B------:R-:W-:Y:S01]  /*0300*/  @!P0 IADD3 R27, PT, PT, R27, 0x80, RZ ;  /* 0x000000801b1b8810 */ /* 0x000fe20007ffe0ff */
[----:B------:R1:W3:Y:S03]  /*0310*/  @!P2 LDG.E.U16 R22, desc[UR4][R24.64] ;  /* 0x000000041816a981 */ /* 0x0002e6000c1e1500 */
[----:B------:R-:W-:-:S03]  /*0320*/  ISETP.GE.U32.AND P1, PT, R27, R2, PT ;  /* 0x000000021b00720c */ /* 0x000fc60003f26070 */
[----:B-1----:R-:W1:Y:S01]  /*0330*/  @!P0 LDC.64 R28, c[0x0][0x3a0] ;  /* 0x0000e800ff1c8b82 */ /* 0x002e620000000a00 */
[----:B------:R-:W-:Y:S01]  /*0340*/  @!P3 IMAD.WIDE.U32 R14, R17, 0x2, R14 ;  /* 0x00000002110eb825 */ /* 0x000fe200078e000e */
[----:B------:R-:W-:Y:S02]  /*0350*/  PRMT R24, RZ, 0x7610, R24 ;  /* 0x00007610ff187816 */ /* 0x000fe40000000018 */
[----:B------:R-:W-:-:S04]  /*0360*/  PRMT R20, RZ, 0x7610, R20 ;  /* 0x00007610ff147816 */ /* 0x000fc80000000014 */
[----:B------:R0:W3:Y:S02]  /*0370*/  @!P3 LDG.E.U16 R24, desc[UR4][R14.64] ;  /* 0x000000040e18b981 */ /* 0x0000e4000c1e1500 */
[----:B------:R-:W1:Y:S02]  /*0380*/  @!P1 LDC.64 R34, c[0x0][0x398] ;  /* 0x0000e600ff229b82 */ /* 0x000e640000000a00 */
[----:B------:R5:W3:Y:S01]  /*0390*/  @!P2 LDG.E.U16 R20, desc[UR4][R36.64] ;  /* 0x000000042414a981 */ /* 0x000ae2000c1e1500 */
[----:B0-----:R-:W-:Y:S02]  /*03a0*/  @!P1 IADD3 R15, PT, PT, R0, R27, RZ ;  /* 0x0000001b000f9210 */ /* 0x001fe40007ffe0ff */
[----:B------:R-:W-:Y:S01]  /*03b0*/  @!P1 IADD3 R27, PT, PT, R27, 0x80, RZ ;  /* 0x000000801b1b9810 */ /* 0x000fe20007ffe0ff */
[----:B-----5:R-:W-:Y:S01]  /*03c0*/  @!P0 IMAD.WIDE.U32 R30, R13, 0x2, R30 ;  /* 0x000000020d1e8825 */ /* 0x020fe200078e001e */
[----:B------:R-:W-:Y:S01]  /*03d0*/  PRMT R25, RZ, 0x7610, R25 ;  /* 0x00007610ff197816 */ /* 0x000fe20000000019 */
[----:B------:R-:W0:Y:S01]  /*03e0*/  @!P1 LDC.64 R36, c[0x0][0x3a0] ;  /* 0x0000e800ff249b82 */ /* 0x000e220000000a00 */
[----:B------:R-:W-:Y:S01]  /*03f0*/  ISETP.GE.U32.AND P2, PT, R27, R2, PT ;  /* 0x000000021b00720c */ /* 0x000fe20003f46070 */
[----:B-1----:R-:W-:Y:S01]  /*0400*/  @!P0 IMAD.WIDE.U32 R28, R13, 0x2, R28 ;  /* 0x000000020d1c8825 */ /* 0x002fe200078e001c */
[----:B------:R-:W-:-:S02]  /*0410*/  PRMT R13, RZ, 0x7610, R13 ;  /* 0x00007610ff0d7816 */ /* 0x000fc4000000000d */
[----:B------:R1:W5:Y:S04]  /*0420*/  @!P0 LDG.E.U16 R25, desc[UR4][R30.64] ;  /* 0x000000041e198981 */ /* 0x000368000c1e1500 */
[----:B------:R1:W5:Y:S05]  /*0430*/  @!P0 LDG.E.U16 R13, desc[UR4][R28.64] ;  /* 0x000000041c0d8981 */ /* 0x00036a000c1e1500 */
[----:B-1----:R-:W-:Y:S01]  /*0440*/  @!P2 IMAD.IADD R30, R0, 0x1, R27 ;  /* 0x00000001001ea824 */ /* 0x002fe200078e021b */
[----:B------:R-:W-:Y:S01]  /*0450*/  @!P2 IADD3 R27, PT, PT, R27, 0x80, RZ ;  /* 0x000000801b1ba810 */ /* 0x000fe20007ffe0ff */
[----:B------:R-:W-:Y:S01]  /*0460*/  @!P1 IMAD.WIDE.U32 R34, R15, 0x2, R34 ;  /* 0x000000020f229825 */ /* 0x000fe200078e0022 */
[----:B------:R-:W-:Y:S01]  /*0470*/  PRMT R19, RZ, 0x7610, R19 ;  /* 0x00007610ff137816 */ /* 0x000fe20000000013 */
[----:B------:R-:W1:Y:S01]  /*0480*/  @!P2 LDC.64 R28, c[0x0][0x3a0] ;  /* 0x0000e800ff1cab82 */ /* 0x000e620000000a00 */
[----:B------:R-:W-:Y:S01]  /*0490*/  ISETP.GE.U32.AND P0, PT, R27, R2, PT ;  /* 0x000000021b00720c */ /* 0x000fe20003f06070 */
[----:B------:R-:W-:-:S04]  /*04a0*/  @!P3 IMAD.WIDE.U32 R32, R17, 0x2, R32 ;  /* 0x000000021120b825 */ /* 0x000fc800078e0020 */
[----:B0-----:R-:W-:Y:S01]  /*04b0*/  @!P1 IMAD.WIDE.U32 R36, R15, 0x2, R36 ;  /* 0x000000020f249825 */ /* 0x001fe200078e0024 */
[----:B------:R0:W5:Y:S07]  /*04c0*/  @!P3 LDG.E.U16 R19, desc[UR4][R32.64] ;  /* 0x000000042013b981 */ /* 0x00016e000c1e1500 */
[----:B------:R-:W1:Y:S08]  /*04d0*/  @!P0 LDC.64 R14, c[0x0][0x398] ;  /* 0x0000e600ff0e8b82 */ /* 0x000e700000000a00 */
[----:B0-----:R-:W0:Y:S01]  /*04e0*/  @!P2 LDC.64 R32, c[0x0][0x398] ;  /* 0x0000e600ff20ab82 */ /* 0x001e220000000a00 */
[----:B------:R-:W-:-:S02]  /*04f0*/  PRMT R17, RZ, 0x7610, R17 ;  /* 0x00007610ff117816 */ /* 0x000fc40000000011 */
[----:B------:R-:W-:-:S04]  /*0500*/  @!P0 IADD3 R27, PT, PT, R0, R27, RZ ;  /* 0x0000001b001b8210 */ /* 0x000fc80007ffe0ff */
[----:B------:R1:W5:Y:S01]  /*0510*/  @!P1 LDG.E.U16 R17, desc[UR4][R34.64] ;  /* 0x0000000422119981 */ /* 0x000362000c1e1500 */
[----:B------:R-:W-:Y:S01]  /*0520*/  PRMT R21, RZ, 0x7610, R21 ;  /* 0x00007610ff157816 */ /* 0x000fe20000000015 */
[----:B-1----:R-:W-:Y:S02]  /*0530*/  @!P0 IMAD.WIDE.U32 R34, R27, 0x2, R14 ;  /* 0x000000021b228825 */ /* 0x002fe400078e000e */
[----:B------:R-:W1:Y:S02]  /*0540*/  @!P0 LDC.64 R14, c[0x0][0x3a0] ;  /* 0x0000e800ff0e8b82 */ /* 0x000e640000000a00 */
[----:B0-----:R-:W-:-:S04]  /*0550*/  @!P2 IMAD.WIDE.U32 R32, R30, 0x2, R32 ;  /* 0x000000021e20a825 */ /* 0x001fc800078e0020 */
[--C-:B------:R-:W-:Y:S01]  /*0560*/  @!P2 IMAD.WIDE.U32 R30, R30, 0x2, R28.reuse ;  /* 0x000000021e1ea825 */ /* 0x100fe200078e001c */
[----:B------:R-:W-:Y:S01]  /*0570*/  PRMT R29, RZ, 0x7610, R29 ;  /* 0x00007610ff1d7816 */ /* 0x000fe2000000001d */
[----:B------:R-:W5:Y:S05]  /*0580*/  @!P2 LDG.E.U16 R21, desc[UR4][R32.64] ;  /* 0x000000042015a981 */ /* 0x000f6a000c1e1500 */
[----:B------:R-:W5:Y:S01]  /*0590*/  @!P0 LDG.E.U16 R29, desc[UR4][R34.64] ;  /* 0x00000004221d8981 */ /* 0x000f62000c1e1500 */
[----:B------:R-:W-:Y:S02]  /*05a0*/  PRMT R23, RZ, 0x7610, R23 ;  /* 0x00007610ff177816 */ /* 0x000fe40000000017 */
[----:B------:R-:W-:-:S04]  /*05b0*/  PRMT R28, RZ, 0x7610, R28 ;  /* 0x00007610ff1c7816 */ /* 0x000fc8000000001c */
[----:B------:R-:W5:Y:S01]  /*05c0*/  @!P1 LDG.E.U16 R23, desc[UR4][R36.64] ;  /* 0x0000000424179981 */ /* 0x000f62000c1e1500 */
[----:B-1----:R-:W-:Y:S01]  /*05d0*/  @!P0 IMAD.WIDE.U32 R14, R27, 0x2, R14 ;  /* 0x000000021b0e8825 */ /* 0x002fe200078e000e */
[----:B------:R-:W-:Y:S02]  /*05e0*/  PRMT R27, RZ, 0x7610, R27 ;  /* 0x00007610ff1b7816 */ /* 0x000fe4000000001b */
[----:B------:R0:W5:Y:S04]  /*05f0*/  @!P2 LDG.E.U16 R28, desc[UR4][R30.64] ;  /* 0x000000041e1ca981 */ /* 0x000168000c1e1500 */
[----:B------:R3:W5:Y:S01]  /*0600*/  @!P0 LDG.E.U16 R27, desc[UR4][R14.64] ;  /* 0x000000040e1b8981 */ /* 0x000762000c1e1500 */
[----:B0-----:R-:W-:-:S04]  /*0610*/  IADD3 R31, PT, PT, R3, 0x80, RZ ;  /* 0x00000080031f7810 */ /* 0x001fc80007ffe0ff */
[-C--:B------:R-:W-:Y:S02]  /*0620*/  ISETP.GE.U32.AND P5, PT, R31, R2.reuse, PT ;  /* 0x000000021f00720c */ /* 0x080fe40003fa6070 */
[C---:B------:R-:W-:Y:S02]  /*0630*/  ISETP.GE.U32.AND P0, PT, R3.reuse, R2, PT ;  /* 0x000000020300720c */ /* 0x040fe40003f06070 */
[----:B------:R-:W-:-:S04]  /*0640*/  IADD3 R33, PT, PT, R3, 0x100, RZ ;  /* 0x0000010003217810 */ /* 0x000fc80007ffe0ff */
[----:B------:R-:W-:Y:S01]  /*0650*/  ISETP.GE.U32.AND P1, PT, R33, R2, PT ;  /* 0x000000022100720c */ /* 0x000fe20003f26070 */
[----:B------:R-:W-:-:S05]  /*0660*/  VIADD R33, R3, 0x180 ;  /* 0x0000018003217836 */ /* 0x000fca0000000000 */
[----:B------:R-:W-:Y:S01]  /*0670*/  ISETP.GE.U32.AND P2, PT, R33, R2, PT ;  /* 0x000000022100720c */ /* 0x000fe20003f46070 */
[----:B------:R-:W-:Y:S04]  /*0680*/  BSSY.RECONVERGENT B0, `(.L_x_35032) ;  /* 0x000006a000007945 */ /* 0x000fe80003800200 */
[----:B------:R-:W-:Y:S01]  /*0690*/  BSSY.RELIABLE B1, `(.L_x_35033) ;  /* 0x0000062000017945 */ /* 0x000fe20003800100 */
[----:B----4-:R-:W-:-:S04]  /*06a0*/  @!P0 HADD2.F32 R30, -RZ, R11.H0_H0 ;  /* 0x2000000bff1e8230 */ /* 0x010fc80000004100 */
[----:B------:R-:W-:Y:S01]  /*06b0*/  @!P0 MUFU.LG2 R11, R30 ;  /* 0x0000001e000b8308 */ /* 0x000fe20000000c00 */
[----:B--2---:R-:W-:-:S07]  /*06c0*/  @!P5 HADD2.F32 R26, -RZ, R26.H0_H0 ;  /* 0x2000001aff1ad230 */ /* 0x004fce0000004100 */
[----:B------:R-:W0:Y:S01]  /*06d0*/  @!P5 MUFU.LG2 R26, R26 ;  /* 0x0000001a001ad308 */ /* 0x000e220000000c00 */
[----:B---3--:R-:W-:Y:S02]  /*06e0*/  @!P5 HADD2.F32 R15, -RZ, R16.H0_H0 ;  /* 0x20000010ff0fd230 */ /* 0x008fe40000004100 */
[----:B------:R-:W-:-:S03]  /*06f0*/  @!P1 HADD2.F32 R16, -RZ, R22.H0_H0 ;  /* 0x20000016ff109230 */ /* 0x000fc60000004100 */
[----:B0-----:R-:W-:Y:S01]  /*0700*/  @!P5 FMUL.FTZ R14, R15, R26 ;  /* 0x0000001a0f0ed220 */ /* 0x001fe20000410000 */
[----:B------:R-:W-:-:S04]  /*0710*/  IADD3 R15, PT, PT, R3, 0x200, RZ ;  /* 0x00000200030f7810 */ /* 0x000fc80007ffe0ff */
[----:B------:R-:W-:Y:S01]  /*0720*/  ISETP.GE.U32.AND P3, PT, R15, R2, PT ;  /* 0x000000020f00720c */ /* 0x000fe20003f66070 */
[----:B------:R-:W0:Y:S01]  /*0730*/  @!P5 MUFU.EX2 R14, R14 ;  /* 0x0000000e000ed308 */ /* 0x000e220000000800 */
[----:B------:R-:W-:-:S04]  /*0740*/  IADD3 R15, PT, PT, R3, 0x280, RZ ;  /* 0x00000280030f7810 */ /* 0x000fc80007ffe0ff */
[-C--:B------:R-:W-:Y:S02]  /*0750*/  ISETP.GE.U32.AND P4, PT, R15, R2.reuse, PT ;  /* 0x000000020f00720c */ /* 0x080fe40003f86070 */
[----:B------:R-:W-:Y:S01]  /*0760*/  IADD3 R15, PT, PT, R3, 0x300, RZ ;  /* 0x00000300030f7810 */ /* 0x000fe20007ffe0ff */
[----:B------:R-:W1:Y:S03]  /*0770*/  @!P1 MUFU.LG2 R16, R16 ;  /* 0x0000001000109308 */ /* 0x000e660000000c00 */
[----:B------:R-:W-:Y:S02]  /*0780*/  ISETP.GE.U32.AND P6, PT, R15, R2, PT ;  /* 0x000000020f00720c */ /* 0x000fe40003fc6070 */
[----:B------:R-:W-:Y:S01]  /*0790*/  IADD3 R15, PT, PT, R3, 0x380, RZ ;  /* 0x00000380030f7810 */ /* 0x000fe20007ffe0ff */
[----:B------:R-:W-:Y:S01]  /*07a0*/  @!P0 HADD2.F32 R18, -RZ, R18.H0_H0 ;  /* 0x20000012ff128230 */ /* 0x000fe20000004100 */
[----:B0-----:R-:W-:-:S02]  /*07b0*/  @!P5 F2FP.F16.F32.PACK_AB R4, RZ, R14 ;  /* 0x0000000eff04d23e */ /* 0x001fc400000000ff */
[----:B------:R-:W-:Y:S02]  /*07c0*/  ISETP.GE.U32.AND P5, PT, R15, R2, PT ;  /* 0x000000020f00720c */ /* 0x000fe40003fa6070 */
[----:B------:R-:W-:Y:S01]  /*07d0*/  @!P0 FMUL.FTZ R11, R18, R11 ;  /* 0x0000000b120b8220 */ /* 0x000fe20000410000 */
[----:B------:R-:W-:Y:S01]  /*07e0*/  @!P2 HADD2.F32 R18, -RZ, R24.H0_H0 ;  /* 0x20000018ff12a230 */ /* 0x000fe20000004100 */
[----:B------:R-:W0:Y:S01]  /*07f0*/  @!P0 LDC.64 R14, c[0x0][0x390] ;  /* 0x0000e400ff0e8b82 */ /* 0x000e220000000a00 */
[----:B-----5:R-:W-:Y:S02]  /*0800*/  @!P3 HADD2.F32 R22, -RZ, R25.H0_H0 ;  /* 0x20000019ff16b230 */ /* 0x020fe40000004100 */
[----:B------:R-:W-:Y:S02]  /*0810*/  @!P1 HADD2.F32 R25, -RZ, R20.H0_H0 ;  /* 0x20000014ff199230 */ /* 0x000fe40000004100 */
[----:B------:R-:W2:Y:S03]  /*0820*/  @!P2 MUFU.LG2 R18, R18 ;  /* 0x000000120012a308 */ /* 0x000ea60000000c00 */
[----:B-1----:R-:W-:-:S05]  /*0830*/  @!P1 FMUL.FTZ R24, R25, R16 ;  /* 0x0000001019189220 */ /* 0x002fca0000410000 */
[----:B------:R-:W-:Y:S01]  /*0840*/  @!P3 MUFU.LG2 R22, R22 ;  /* 0x000000160016b308 */ /* 0x000fe20000000c00 */
[----:B------:R-:W-:-:S07]  /*0850*/  @!P2 HADD2.F32 R19, -RZ, R19.H0_H0 ;  /* 0x20000013ff13a230 */ /* 0x000fce0000004100 */
[----:B------:R-:W1:Y:S01]  /*0860*/  @!P0 MUFU.EX2 R11, R11 ;  /* 0x0000000b000b8308 */ /* 0x000e620000000800 */
[----:B------:R-:W-:-:S06]  /*0870*/  @!P4 HADD2.F32 R17, -RZ, R17.H0_H0 ;  /* 0x20000011ff11c230 */ /* 0x000fcc0000004100 */
[----:B------:R-:W3:Y:S01]  /*0880*/  @!P4 MUFU.LG2 R17, R17 ;  /* 0x000000110011c308 */ /* 0x000ee20000000c00 */
[----:B------:R-:W-:Y:S02]  /*0890*/  @!P6 HADD2.F32 R21, -RZ, R21.H0_H0 ;  /* 0x20000015ff15e230 */ /* 0x000fe40000004100 */
[----:B------:R-:W-:-:S05]  /*08a0*/  @!P5 HADD2.F32 R29, -RZ, R29.H0_H0 ;  /* 0x2000001dff1dd230 */ /* 0x000fca0000004100 */
[----:B------:R-:W4:Y:S08]  /*08b0*/  @!P6 MUFU.LG2 R21, R21 ;  /* 0x000000150015e308 */ /* 0x000f300000000c00 */
[----:B------:R-:W5:Y:S01]  /*08c0*/  @!P5 MUFU.LG2 R16, R29 ;  /* 0x0000001d0010d308 */ /* 0x000f620000000c00 */
[----:B--2---:R-:W-:Y:S01]  /*08d0*/  @!P2 FMUL.FTZ R18, R19, R18 ;  /* 0x000000121312a220 */ /* 0x004fe20000410000 */
[----:B------:R-:W-:-:S02]  /*08e0*/  @!P4 HADD2.F32 R20, -RZ, R23.H0_H0 ;  /* 0x20000017ff14c230 */ /* 0x000fc40000004100 */
[----:B------:R-:W-:Y:S02]  /*08f0*/  @!P6 HADD2.F32 R28, -RZ, R28.H0_H0 ;  /* 0x2000001cff1ce230 */ /* 0x000fe40000004100 */
[----:B------:R-:W-:Y:S02]  /*0900*/  @!P0 IMAD.IADD R19, R0, 0x1, R3 ;  /* 0x0000000100138824 */ /* 0x000fe400078e0203 */
[----:B------:R-:W-:Y:S02]  /*0910*/  @!P5 HADD2.F32 R27, -RZ, R27.H0_H0 ;  /* 0x2000001bff1bd230 */ /* 0x000fe40000004100 */
[----:B------:R-:W-:Y:S01]  /*0920*/  @!P3 HADD2.F32 R25, -RZ, R13.H0_H0 ;  /* 0x2000000dff19b230 */ /* 0x000fe20000004100 */
[----:B-1----:R-:W-:Y:S01]  /*0930*/  @!P0 F2FP.F16.F32.PACK_AB R12, RZ, R11 ;  /* 0x0000000bff0c823e */ /* 0x002fe200000000ff */
[----:B0-----:R-:W-:-:S04]  /*0940*/  @!P0 IMAD.WIDE.U32 R14, R19, 0x2, R14 ;  /* 0x00000002130e8825 */ /* 0x001fc800078e000e */
[----:B---3--:R-:W-:Y:S01]  /*0950*/  @!P4 FMUL.FTZ R20, R20, R17 ;  /* 0x000000111414c220 */ /* 0x008fe20000410000 */
[----:B----4-:R-:W-:Y:S01]  /*0960*/  @!P6 FMUL.FTZ R21, R28, R21 ;  /* 0x000000151c15e220 */ /* 0x010fe20000410000 */
[----:B------:R-:W-:Y:S01]  /*0970*/  @!P0 MOV R3, R31 ;  /* 0x0000001f00038202 */ /* 0x000fe20000000f00 */
        /* <DEDUP_REMOVED lines=29> */
.L_x_35034:
[----:B------:R-:W-:-:S13]  /*0b50*/  ISETP.GE.U32.AND P0, PT, R3, R2, PT ;  /* 0x000000020300720c */ /* 0x000fda0003f06070 */
[----:B------:R-:W-:Y:S05]  /*0b60*/  @P0 BRA `(.L_x_35036) ;  /* 0x0000000000300947 */ /* 0x000fea0003800000 */
[----:B0-----:R-:W0:Y:S01]  /*0b70*/  LDC.64 R4, c[0x0][0x390] ;  /* 0x0000e400ff047b82 */ /* 0x001e220000000a00 */
[----:B------:R-:W-:Y:S02]  /*0b80*/  IADD3 R11, PT, PT, R0, R3, RZ ;  /* 0x00000003000b7210 */ /* 0x000fe40007ffe0ff */
[----:B------:R-:W-:-:S03]  /*0b90*/  IADD3 R3, PT, PT, R3, 0x80, RZ ;  /* 0x0000008003037810 */ /* 0x000fc60007ffe0ff */
[----:B0-----:R-:W-:-:S05]  /*0ba0*/  IMAD.WIDE.U32 R4, R11, 0x2, R4 ;  /* 0x000000020b047825 */ /* 0x001fca00078e0004 */
[----:B------:R1:W-:Y:S02]  /*0bb0*/  STG.E.U16 desc[UR4][R4.64], R6 ;  /* 0x0000000604007986 */ /* 0x0003e4000c101504 */
.L_x_35035:
[----:B------:R-:W-:-:S13]  /*0bc0*/  ISETP.GE.U32.AND P0, PT, R3, R2, PT ;  /* 0x000000020300720c */ /* 0x000fda0003f06070 */
[----:B------:R-:W-:Y:S05]  /*0bd0*/  @P0 BRA `(.L_x_35037) ;  /* 0x0000000000340947 */ /* 0x000fea0003800000 */
[----:B01----:R-:W0:Y:S01]  /*0be0*/  LDC.64 R4, c[0x0][0x390] ;  /* 0x0000e400ff047b82 */ /* 0x003e220000000a00 */
[----:B------:R-:W-:Y:S02]  /*0bf0*/  IADD3 R11, PT, PT, R0, R3, RZ ;  /* 0x00000003000b7210 */ /* 0x000fe40007ffe0ff */
[----:B------:R-:W-:-:S03]  /*0c00*/  IADD3 R3, PT, PT, R3, 0x80, RZ ;  /* 0x0000008003037810 */ /* 0x000fc60007ffe0ff */
[----:B0-----:R-:W-:-:S05]  /*0c10*/  IMAD.WIDE.U32 R4, R11, 0x2, R4 ;  /* 0x000000020b047825 */ /* 0x001fca00078e0004 */
[----:B------:R1:W-:Y:S02]  /*0c20*/  STG.E.U16 desc[UR4][R4.64], R7 ;  /* 0x0000000704007986 */ /* 0x0003e4000c101504 */
.L_x_35036:
        /* <DEDUP_REMOVED lines=8> */
.L_x_35037:
[----:B------:R-:W-:Y:S05]  /*0cb0*/  BSYNC.RELIABLE B1 ;  /* 0x0000000000017941 */ /* 0x000fea0003800100 */
.L_x_35033:
[----:B------:R-:W-:-:S13]  /*0cc0*/  ISETP.GE.U32.AND P0, PT, R3, R2, PT ;  /* 0x000000020300720c */ /* 0x000fda0003f06070 */
[----:B012---:R-:W0:Y:S01]  /*0cd0*/  @!P0 LDC.64 R4, c[0x0][0x390] ;  /* 0x0000e400ff048b82 */ /* 0x007e220000000a00 */
[----:B------:R-:W-:Y:S02]  /*0ce0*/  @!P0 IADD3 R7, PT, PT, R0, R3, RZ ;  /* 0x0000000300078210 */ /* 0x000fe40007ffe0ff */
[----:B------:R-:W-:-:S03]  /*0cf0*/  @!P0 IADD3 R3, PT, PT, R3, 0x80, RZ ;  /* 0x0000008003038810 */ /* 0x000fc60007ffe0ff */
[----:B0-----:R-:W-:-:S05]  /*0d00*/  @!P0 IMAD.WIDE.U32 R4, R7, 0x2, R4 ;  /* 0x0000000207048825 */ /* 0x001fca00078e0004 */
[----:B------:R2:W-:Y:S02]  /*0d10*/  @!P0 STG.E.U16 desc[UR4][R4.64], R9 ;  /* 0x0000000904008986 */ /* 0x0005e4000c101504 */
.L_x_35038:
[----:B------:R-:W-:Y:S05]  /*0d20*/  BSYNC.RECONVERGENT B0 ;  /* 0x0000000000007941 */ /* 0x000fea0003800200 */
.L_x_35032:
        /* <DEDUP_REMOVED lines=8> */
.L_x_35031:
        /* <DEDUP_REMOVED lines=15> */
[----:B--2---:R-:W-:-:S02]  /*0ea0*/  HADD2.F32 R16, -RZ, R7.H0_H0 ;  /* 0x20000007ff107230 */ /* 0x004fc40000004100 */
[----:B------:R-:W-:Y:S02]  /*0eb0*/  HADD2.F32 R7, -RZ, R7.H1_H1 ;  /* 0x30000007ff077230 */ /* 0x000fe40000004100 */
[--C-:B---3--:R-:W-:Y:S02]  /*0ec0*/  HADD2.F32 R17, -RZ, R10.reuse.H0_H0 ;  /* 0x2000000aff117230 */ /* 0x108fe40000004100 */
[----:B------:R1:W2:Y:S01]  /*0ed0*/  MUFU.LG2 R18, R7 ;  /* 0x0000000700127308 */ /* 0x0002a20000000c00 */
[----:B------:R-:W-:Y:S02]  /*0ee0*/  HADD2.F32 R11, -RZ, R10.H1_H1 ;  /* 0x3000000aff0b7230 */ /* 0x000fe40000004100 */
[----:B----4-:R-:W-:-:S05]  /*0ef0*/  HADD2.F32 R8, -RZ, R14.H1_H1 ;  /* 0x3000000eff087230 */ /* 0x010fca0000004100 */
[----:B------:R-:W3:Y:S01]  /*0f00*/  MUFU.LG2 R16, R16 ;  /* 0x0000001000107308 */ /* 0x000ee20000000c00 */
[----:B------:R-:W-:Y:S02]  /*0f10*/  HADD2.F32 R10, -RZ, R14.H0_H0 ;  /* 0x2000000eff0a7230 */ /* 0x000fe40000004100 */
[----:B-----5:R-:W-:-:S05]  /*0f20*/  HADD2.F32 R9, -RZ, R6.H0_H0 ;  /* 0x20000006ff097230 */ /* 0x020fca0000004100 */
[----:B------:R-:W4:Y:S01]  /*0f30*/  MUFU.LG2 R17, R17 ;  /* 0x0000001100117308 */ /* 0x000f220000000c00 */
[----:B0-----:R-:W-:-:S07]  /*0f40*/  HADD2.F32 R12, -RZ, R6.H1_H1 ;  /* 0x30000006ff0c7230 */ /* 0x001fce0000004100 */
[----:B------:R-:W0:Y:S01]  /*0f50*/  MUFU.LG2 R11, R11 ;  /* 0x0000000b000b7308 */ /* 0x000e220000000c00 */
[----:B-1----:R-:W-:-:S07]  /*0f60*/  HADD2.F32 R7, -RZ, R15.H0_H0 ;  /* 0x2000000fff077230 */ /* 0x002fce0000004100 */
[----:B------:R-:W1:Y:S01]  /*0f70*/  MUFU.LG2 R8, R8 ;  /* 0x0000000800087308 */ /* 0x000e620000000c00 */
[----:B------:R-:W-:Y:S02]  /*0f80*/  HADD2.F32 R15, -RZ, R15.H1_H1 ;  /* 0x3000000fff0f7230 */ /* 0x000fe40000004100 */
[----:B------:R-:W-:-:S05]  /*0f90*/  HADD2.F32 R6, -RZ, R5.H0_H0 ;  /* 0x20000005ff067230 */ /* 0x000fca0000004100 */
[----:B------:R-:W5:Y:S01]  /*0fa0*/  MUFU.LG2 R10, R10 ;  /* 0x0000000a000a7308 */ /* 0x000f620000000c00 */
[----:B--2---:R-:W-:-:S07]  /*0fb0*/  FMUL.FTZ R14, R15, R18 ;  /* 0x000000120f0e7220 */ /* 0x004fce0000410000 */
[----:B------:R-:W2:Y:S01]  /*0fc0*/  MUFU.LG2 R9, R9 ;  /* 0x0000000900097308 */ /* 0x000ea20000000c00 */
[----:B---3--:R-:W-:-:S07]  /*0fd0*/  FMUL.FTZ R16, R7, R16 ;  /* 0x0000001007107220 */ /* 0x008fce0000410000 */
[----:B------:R-:W3:Y:S01]  /*0fe0*/  MUFU.LG2 R12, R12 ;  /* 0x0000000c000c7308 */ /* 0x000ee20000000c00 */
[----:B------:R-:W-:Y:S02]  /*0ff0*/  HADD2.F32 R18, -RZ, R5.H1_H1 ;  /* 0x30000005ff127230 */ /* 0x000fe40000004100 */
[----:B----4-:R-:W-:Y:S01]  /*1000*/  FMUL.FTZ R17, R6, R17 ;  /* 0x0000001106117220 */ /* 0x010fe20000410000 */
[--C-:B------:R-:W-:Y:S01]  /*1010*/  HADD2.F32 R15, -RZ, R3.reuse.H1_H1 ;  /* 0x30000003ff0f7230 */ /* 0x100fe20000004100 */
[----:B------:R-:W4:Y:S01]  /*1020*/  LDC.64 R6, c[0x0][0x390] ;  /* 0x0000e400ff067b82 */ /* 0x000f220000000a00 */
[----:B------:R-:W-:Y:S02]  /*1030*/  HADD2.F32 R13, -RZ, R3.H0_H0 ;  /* 0x20000003ff0d7230 */ /* 0x000fe40000004100 */
[----:B0-----:R-:W-:Y:S01]  /*1040*/  FMUL.FTZ R11, R18, R11 ;  /* 0x0000000b120b7220 */ /* 0x001fe20000410000 */
[--C-:B------:R-:W-:Y:S02]  /*1050*/  HADD2.F32 R18, -RZ, R4.reuse.H0_H0 ;  /* 0x20000004ff127230 */ /* 0x100fe40000004100 */
[----:B-1----:R-:W-:Y:S01]  /*1060*/  FMUL.FTZ R8, R15, R8 ;  /* 0x000000080f087220 */ /* 0x002fe20000410000 */
[----:B------:R-:W-:-:S02]  /*1070*/  HADD2.F32 R15, -RZ, R4.H1_H1 ;  /* 0x30000004ff0f7230 */ /* 0x000fc40000004100 */
[----:B-----5:R-:W-:Y:S01]  /*1080*/  FMUL.FTZ R13, R13, R10 ;  /* 0x0000000a0d0d7220 */ /* 0x020fe20000410000 */
[----:B--2---:R-:W-:Y:S02]  /*1090*/  FMUL.FTZ R9, R18, R9 ;  /* 0x0000000912097220 */ /* 0x004fe40000410000 */
[----:B---3--:R-:W-:-:S03]  /*10a0*/  FMUL.FTZ R12, R15, R12 ;  /* 0x0000000c0f0c7220 */ /* 0x008fc60000410000 */
[----:B------:R-:W-:Y:S04]  /*10b0*/  MUFU.EX2 R13, R13 ;  /* 0x0000000d000d7308 */ /* 0x000fe80000000800 */
[----:B------:R-:W0:Y:S04]  /*10c0*/  MUFU.EX2 R8, R8 ;  /* 0x0000000800087308 */ /* 0x000e280000000800 */
[----:B------:R-:W-:Y:S04]  /*10d0*/  MUFU.EX2 R5, R16 ;  /* 0x0000001000057308 */ /* 0x000fe80000000800 */
[----:B------:R-:W1:Y:S04]  /*10e0*/  MUFU.EX2 R14, R14 ;  /* 0x0000000e000e7308 */ /* 0x000e680000000800 */
[----:B------:R-:W-:Y:S04]  /*10f0*/  MUFU.EX2 R3, R17 ;  /* 0x0000001100037308 */ /* 0x000fe80000000800 */
[----:B------:R0:W2:Y:S04]  /*1100*/  MUFU.EX2 R10, R11 ;  /* 0x0000000b000a7308 */ /* 0x0000a80000000800 */
[----:B------:R-:W-:Y:S04]  /*1110*/  MUFU.EX2 R9, R9 ;  /* 0x0000000900097308 */ /* 0x000fe80000000800 */
[----:B------:R-:W3:Y:S01]  /*1120*/  MUFU.EX2 R12, R12 ;  /* 0x0000000c000c7308 */ /* 0x000ee20000000800 */
[----:B----4-:R-:W-:Y:S01]  /*1130*/  IMAD.WIDE.U32 R6, R0, 0x2, R6 ;  /* 0x0000000200067825 */ /* 0x010fe200078e0006 */
[----:B0-----:R-:W-:-:S02]  /*1140*/  F2FP.F16.F32.PACK_AB R11, R8, R13 ;  /* 0x0000000d080b723e */ /* 0x001fc400000000ff */
[----:B-1----:R-:W-:Y:S02]  /*1150*/  F2FP.F16.F32.PACK_AB R5, R14, R5 ;  /* 0x000000050e05723e */ /* 0x002fe400000000ff */
[----:B--2---:R-:W-:Y:S01]  /*1160*/  F2FP.F16.F32.PACK_AB R3, R10, R3 ;  /* 0x000000030a03723e */ /* 0x004fe200000000ff */
[----:B------:R-:W-:Y:S01]  /*1170*/  IMAD.WIDE.U32 R6, R2, 0x4, R6 ;  /* 0x0000000402067825 */ /* 0x000fe200078e0006 */
[----:B---3--:R-:W-:-:S04]  /*1180*/  F2FP.F16.F32.PACK_AB R13, R12, R9 ;  /* 0x000000090c0d723e */ /* 0x008fc800000000ff */
[----:B------:R-:W-:Y:S04]  /*1190*/  STG.E desc[UR4][R6.64], R5 ;  /* 0x0000000506007986 */ /* 0x000fe8000c101904 */
[----:B------:R-:W-:Y:S04]  /*11a0*/  STG.E desc[UR4][R6.64+0x200], R3 ;  /* 0x0002000306007986 */ /* 0x000fe8000c101904 */
[----:B------:R-:W-:Y:S04]  /*11b0*/  STG.E desc[UR4][R6.64+0x400], R11 ;  /* 0x0004000b06007986 */ /* 0x000fe8000c101904 */
[----:B------:R-:W-:Y:S01]  /*11c0*/  STG.E desc[UR4][R6.64+0x600], R13 ;  /* 0x0006000d06007986 */ /* 0x000fe2000c101904 */
[----:B------:R-:W-:Y:S05]  /*11d0*/  EXIT ;  /* 0x000000000000794d */ /* 0x000fea0003800000 */
.L_x_35039:
        /* <DEDUP_REMOVED lines=10> */
.L_x_61000:


//--------------------- .text._ZN2at6native29vectorized_elementwise_kernelILi4EZZZNS0_50_GLOBAL__N__2680c7bb_12_PowKernel_cu_7dd49032_317024pow_tensor_tensor_kernelERNS_18TensorIteratorBaseEENKUlvE_clEvENKUlvE8_clEvEUlN3c104HalfES8_E_St5arrayIPcLm3EEEEviT0_T1_ --------------------------
	.section	.text._ZN2at6native29vectorized_elementwise_kernelILi4EZZZNS0_50_GLOBAL__N__2680c7bb_12_PowKernel_cu_7dd49032_317024pow_tensor_tensor_kernelERNS_18TensorIteratorBaseEENKUlvE_clEvENKUlvE8_clEvEUlN3c104HalfES8_E_St5arrayIPcLm3EEEEviT0_T1_,"ax",@progbits
	.align	128
        .global         _ZN2at6native29vectorized_elementwise_kernelILi4EZZZNS0_50_GLOBAL__N__2680c7bb_12_PowKernel_cu_7dd49032_317024pow_tensor_tensor_kernelERNS_18TensorIteratorBaseEENKUlvE_clEvENKUlvE8_clEvEUlN3c104HalfES8_E_St5arrayIPcLm3EEEEviT0_T1_
        .type           _ZN2at6native29vectorized_elementwise_kernelILi4EZZZNS0_50_GLOBAL__N__2680c7bb_12_PowKernel_cu_7dd49032_317024pow_tensor_tensor_kernelERNS_18TensorIteratorBaseEENKUlvE_clEvENKUlvE8_clEvEUlN3c104HalfES8_E_St5arrayIPcLm3EEEEviT0_T1_,@function
        .size           _ZN2at6native29vectorized_elementwise_kernelILi4EZZZNS0_50_GLOBAL__N__2680c7bb_12_PowKernel_cu_7dd49032_317024pow_tensor_tensor_kernelERNS_18TensorIteratorBaseEENKUlvE_clEvENKUlvE8_clEvEUlN3c104HalfES8_E_St5arrayIPcLm3EEEEviT0_T1_,(.L_x_61001 - _ZN2at6native29vectorized_elementwise_kernelILi4EZZZNS0_50_GLOBAL__N__2680c7bb_12_PowKernel_cu_7dd49032_317024pow_tensor_tensor_kernelERNS_18TensorIteratorBaseEENKUlvE_clEvENKUlvE8_clEvEUlN3c104HalfES8_E_St5arrayIPcLm3EEEEviT0_T1_)
        .other          _ZN2at6native29vectorized_elementwise_kernelILi4EZZZNS0_50_GLOBAL__N__2680c7bb_12_PowKernel_cu_7dd49032_317024pow_tensor_tensor_kernelERNS_18TensorIteratorBaseEENKUlvE_clEvENKUlvE8_clEvEUlN3c104HalfES8_E_St5arrayIPcLm3EEEEviT0_T1_,@"STO_CUDA_ENTRY STV_DEFAULT"
_ZN2at6native29vectorized_elementwise_kernelILi4EZZZNS0_50_GLOBAL__N__2680c7bb_12_PowKernel_cu_7dd49032_317024pow_tensor_tensor_kernelERNS_18TensorIteratorBaseEENKUlvE_clEvENKUlvE8_clEvEUlN3c104HalfES8_E_St5arrayIPcLm3EEEEviT0_T1_:
.text._ZN2at6native29vectorized_elementwise_kernelILi4EZZZNS0_50_GLOBAL__N__2680c7bb_12_PowKernel_cu_7dd49032_317024pow_tensor_tensor_kernelERNS_18TensorIteratorBaseEENKUlvE_clEvENKUlvE8_clEvEUlN3c104HalfES8_E_St5arrayIPcLm3EEEEviT0_T1_:
        /* <DEDUP_REMOVED lines=181> */
.L_x_35043:
[----:B------:R-:W-:-:S13]  /*0b50*/  ISETP.GE.U32.AND P0, PT, R3, R2, PT ;  /* 0x000000020300720c */ /* 0x000fda0003f06070 */
[----:B------:R-:W-:Y:S05]  /*0b60*/  @P0 BRA `(.L_x_35045) ;  /* 0x0000000000300947 */ /* 0x000fea0003800000 */
[----:B0-----:R-:W0:Y:S01]  /*0b70*/  LDC.64 R4, c[0x0][0x390] ;  /* 0x0000e400ff047b82 */ /* 0x001e220000000a00 */
[----:B------:R-:W-:Y:S02]  /*0b80*/  IADD3 R11, PT, PT, R0, R3, RZ ;  /* 0x00000003000b7210 */ /* 0x000fe40007ffe0ff */
[----:B------:R-:W-:-:S03]  /*0b90*/  IADD3 R3, PT, PT, R3, 0x80, RZ ;  /* 0x0000008003037810 */ /* 0x000fc60007ffe0ff */
[----:B0-----:R-:W-:-:S05]  /*0ba0*/  IMAD.WIDE.U32 R4, R11, 0x2, R4 ;  /* 0x000000020b047825 */ /* 0x001fca00078e0004 */
[----:B------:R1:W-:Y:S02]  /*0bb0*/  STG.E.U16 desc[UR4][R4.64], R6 ;  /* 0x0000000604007986 */ /* 0x0003e4000c101504 */
.L_x_35044:
[----:B------:R-:W-:-:S13]  /*0bc0*/  ISETP.GE.U32.AND P0, PT, R3, R2, PT ;  /* 0x000000020300720c */ /* 0x000fda0003f06070 */
[----:B------:R-:W-:Y:S05]  /*0bd0*/  @P0 BRA `(.L_x_35046) ;  /* 0x0000000000340947 */ /* 0x000fea0003800000 */
[----:B01----:R-:W0:Y:S01]  /*0be0*/  LDC.64 R4, c[0x0][0x390] ;  /* 0x0000e400ff047b82 */ /* 0x003e220000000a00 */
[----:B------:R-:W-:Y:S02]  /*0bf0*/  IADD3 R11, PT, PT, R0, R3, RZ ;  /* 0x00000003000b7210 */ /* 0x000fe40007ffe0ff */
[----:B------:R-:W-:-:S03]  /*0c00*/  IADD3 R3, PT, PT, R3, 0x80, RZ ;  /* 0x0000008003037810 */ /* 0x000fc60007ffe0ff */
[----:B0-----:R-:W-:-:S05]  /*0c10*/  IMAD.WIDE.U32 R4, R11, 0x2, R4 ;  /* 0x000000020b047825 */ /* 0x001fca00078e0004 */
[----:B------:R1:W-:Y:S02]  /*0c20*/  STG.E.U16 desc[UR4][R4.64], R7 ;  /* 0x0000000704007986 */ /* 0x0003e4000c101504 */
.L_x_35045:
        /* <DEDUP_REMOVED lines=8> */
.L_x_35046:
[----:B------:R-:W-:Y:S05]  /*0cb0*/  BSYNC.RELIABLE B1 ;  /* 0x0000000000017941 */ /* 0x000fea0003800100 */
.L_x_35042:
[----:B------:R-:W-:-:S13]  /*0cc0*/  ISETP.GE.U32.AND P0, PT, R3, R2, PT ;  /* 0x000000020300720c */ /* 0x000fda0003f06070 */
[----:B012---:R-:W0:Y:S01]  /*0cd0*/  @!P0 LDC.64 R4, c[0x0][0x390] ;  /* 0x0000e400ff048b82 */ /* 0x007e220000000a00 */
[----:B------:R-:W-:Y:S02]  /*0ce0*/  @!P0 IADD3 R7, PT, PT, R0, R3, RZ ;  /* 0x0000000300078210 */ /* 0x000fe40007ffe0ff */
[----:B------:R-:W-:-:S03]  /*0cf0*/  @!P0 IADD3 R3, PT, PT, R3, 0x80, RZ ;  /* 0x0000008003038810 */ /* 0x000fc60007ffe0ff */
[----:B0-----:R-:W-:-:S05]  /*0d00*/  @!P0 IMAD.WIDE.U32 R4, R7, 0x2, R4 ;  /* 0x0000000207048825 */ /* 0x001fca00078e0004 */
[----:B------:R2:W-:Y:S02]  /*0d10*/  @!P0 STG.E.U16 desc[UR4][R4.64], R9 ;  /* 0x0000000904008986 */ /* 0x0005e4000c101504 */
.L_x_35047:
[----:B------:R-:W-:Y:S05]  /*0d20*/  BSYNC.RECONVERGENT B0 ;  /* 0x0000000000007941 */ /* 0x000fea0003800200 */
.L_x_35041:
        /* <DEDUP_REMOVED lines=8> */
.L_x_35040:
        /* <DEDUP_REMOVED lines=11> */
[--C-:B--2---:R-:W-:Y:S02]  /*0e60*/  HADD2.F32 R20, -RZ, R10.reuse.H1_H1 ;  /* 0x3000000aff147230 */ /* 0x104fe40000004100 */
[----:B------:R-:W-:Y:S02]  /*0e70*/  HADD2.F32 R18, -RZ, R10.H0_H0 ;  /* 0x2000000aff127230 */ /* 0x000fe40000004100 */
[--C-:B------:R-:W-:Y:S02]  /*0e80*/  HADD2.F32 R12, -RZ, R11.reuse.H1_H1 ;  /* 0x3000000bff0c7230 */ /* 0x100fe40000004100 */
[----:B------:R-:W-:Y:S01]  /*0e90*/  HADD2.F32 R13, -RZ, R11.H0_H0 ;  /* 0x2000000bff0d7230 */ /* 0x000fe20000004100 */
[----:B------:R-:W1:Y:S01]  /*0ea0*/  MUFU.LG2 R19, R18 ;  /* 0x0000001200137308 */ /* 0x000e620000000c00 */
[----:B---3--:R-:W-:-:S02]  /*0eb0*/  HADD2.F32 R11, -RZ, R6.H0_H0 ;  /* 0x20000006ff0b7230 */ /* 0x008fc40000004100 */
[----:B------:R-:W-:Y:S02]  /*0ec0*/  HADD2.F32 R5, -RZ, R6.H1_H1 ;  /* 0x30000006ff057230 */ /* 0x000fe40000004100 */
[--C-:B------:R-:W-:Y:S02]  /*0ed0*/  HADD2.F32 R10, -RZ, R7.reuse.H0_H0 ;  /* 0x20000007ff0a7230 */ /* 0x100fe40000004100 */
[----:B0-----:R-:W-:Y:S01]  /*0ee0*/  HADD2.F32 R17, -RZ, R7.H1_H1 ;  /* 0x30000007ff117230 */ /* 0x001fe20000004100 */
[----:B------:R-:W0:Y:S08]  /*0ef0*/  MUFU.LG2 R20, R20 ;  /* 0x0000001400147308 */ /* 0x000e300000000c00 */
[----:B------:R-:W2:Y:S08]  /*0f00*/  MUFU.LG2 R12, R12 ;  /* 0x0000000c000c7308 */ /* 0x000eb00000000c00 */
[----:B------:R-:W3:Y:S01]  /*0f10*/  MUFU.LG2 R13, R13 ;  /* 0x0000000d000d7308 */ /* 0x000ee20000000c00 */
[----:B----4-:R-:W-:-:S02]  /*0f20*/  HADD2.F32 R6, -RZ, R8.H0_H0 ;  /* 0x20000008ff067230 */ /* 0x010fc40000004100 */
[----:B------:R-:W-:Y:S02]  /*0f30*/  HADD2.F32 R7, -RZ, R8.H1_H1 ;  /* 0x30000008ff077230 */ /* 0x000fe40000004100 */
[--C-:B------:R-:W-:Y:S02]  /*0f40*/  HADD2.F32 R15, -RZ, R9.reuse.H1_H1 ;  /* 0x30000009ff0f7230 */ /* 0x100fe40000004100 */
[----:B-1----:R-:W-:Y:S01]  /*0f50*/  FMUL.FTZ R19, R6, R19 ;  /* 0x0000001306137220 */ /* 0x002fe20000410000 */
[----:B------:R-:W-:Y:S01]  /*0f60*/  HADD2.F32 R16, -RZ, R9.H0_H0 ;  /* 0x20000009ff107230 */ /* 0x000fe20000004100 */
[----:B------:R-:W1:Y:S01]  /*0f70*/  MUFU.LG2 R11, R11 ;  /* 0x0000000b000b7308 */ /* 0x000e620000000c00 */
[----:B0-----:R-:W-:Y:S01]  /*0f80*/  FMUL.FTZ R14, R7, R20 ;  /* 0x00000014070e7220 */ /* 0x001fe20000410000 */
[----:B--2---:R-:W-:Y:S01]  /*0f90*/  FMUL.FTZ R12, R15, R12 ;  /* 0x0000000c0f0c7220 */ /* 0x004fe20000410000 */
[----:B------:R-:W0:Y:S01]  /*0fa0*/  LDC.64 R6, c[0x0][0x390] ;  /* 0x0000e400ff067b82 */ /* 0x000e220000000a00 */
[----:B-----5:R-:W-:-:S02]  /*0fb0*/  HADD2.F32 R15, -RZ, R3.H0_H0 ;  /* 0x20000003ff0f7230 */ /* 0x020fc40000004100 */
[--C-:B------:R-:W-:Y:S02]  /*0fc0*/  HADD2.F32 R18, -RZ, R2.reuse.H1_H1 ;  /* 0x30000002ff127230 */ /* 0x100fe40000004100 */
[----:B------:R-:W2:Y:S01]  /*0fd0*/  MUFU.LG2 R5, R5 ;  /* 0x0000000500057308 */ /* 0x000ea20000000c00 */
[----:B------:R-:W-:Y:S02]  /*0fe0*/  HADD2.F32 R3, -RZ, R3.H1_H1 ;  /* 0x30000003ff037230 */ /* 0x000fe40000004100 */
[----:B---3--:R-:W-:Y:S01]  /*0ff0*/  FMUL.FTZ R13, R16, R13 ;  /* 0x0000000d100d7220 */ /* 0x008fe20000410000 */
[----:B------:R-:W-:-:S04]  /*1000*/  HADD2.F32 R16, -RZ, R2.H0_H0 ;  /* 0x20000002ff107230 */ /* 0x000fc80000004100 */
[----:B------:R-:W3:Y:S01]  /*1010*/  MUFU.LG2 R10, R10 ;  /* 0x0000000a000a7308 */ /* 0x000ee20000000c00 */
[----:B-1----:R-:W-:-:S07]  /*1020*/  FMUL.FTZ R16, R16, R11 ;  /* 0x0000000b10107220 */ /* 0x002fce0000410000 */
[----:B------:R-:W1:Y:S01]  /*1030*/  MUFU.LG2 R8, R17 ;  /* 0x0000001100087308 */ /* 0x000e620000000c00 */
[----:B--2---:R-:W-:Y:S01]  /*1040*/  FMUL.FTZ R5, R18, R5 ;  /* 0x0000000512057220 */ /* 0x004fe20000410000 */
[----:B0-----:R-:W-:-:S06]  /*1050*/  IMAD.WIDE.U32 R6, R0, 0x2, R6 ;  /* 0x0000000200067825 */ /* 0x001fcc00078e0006 */
[----:B------:R-:W-:Y:S01]  /*1060*/  MUFU.EX2 R9, R19 ;  /* 0x0000001300097308 */ /* 0x000fe20000000800 */
[----:B------:R-:W-:-:S04]  /*1070*/  IMAD.WIDE.U32 R6, R4, 0x8, R6 ;  /* 0x0000000804067825 */ /* 0x000fc800078e0006 */
[----:B---3--:R-:W-:Y:S01]  /*1080*/  FMUL.FTZ R10, R15, R10 ;  /* 0x0000000a0f0a7220 */ /* 0x008fe20000410000 */
        /* <DEDUP_REMOVED lines=15> */
.L_x_35048:
        /* <DEDUP_REMOVED lines=16> */
.L_x_61001:


//--------------------- .text._ZN2at6native29vectorized_elementwise_kernelILi8EZZZNS0_50_GLOBAL__N__2680c7bb_12_PowKernel_cu_7dd49032_317024pow_tensor_tensor_kernelERNS_18TensorIteratorBaseEENKUlvE_clEvENKUlvE8_clEvEUlN3c104HalfES8_E_St5arrayIPcLm3EEEEviT0_T1_ --------------------------
	.section	.text._ZN2at6native29vectorized_elementwise_kernelILi8EZZZNS0_50_GLOBAL__N__2680c7bb_12_PowKernel_cu_7dd49032_317024pow_tensor_tensor_kernelERNS_18TensorIteratorBaseEENKUlvE_clEvENKUlvE8_clEvEUlN3c104HalfES8_E_St5arrayIPcLm3EEEEviT0_T1_,"ax",@progbits
	.align	128
        .global         _ZN2at6native29vectorized_elementwise_kernelILi8EZZZNS0_50_GLOBAL__N__2680c7bb_12_PowKernel_cu_7dd49032_317024pow_tensor_tensor_kernelERNS_18TensorIteratorBaseEENKUlvE_clEvENKUlvE8_clEvEUlN3c104HalfES8_E_St5arrayIPcLm3EEEEviT0_T1_
        .type           _ZN2at6native29vectorized_elementwise_kernelILi8EZZZNS0_50_GLOBAL__N__2680c7bb_12_PowKernel_cu_7dd49032_317024pow_tensor_tensor_kernelERNS_18TensorIteratorBaseEENKUlvE_clEvENKUlvE8_clEvEUlN3c104HalfES8_E_St5arrayIPcLm3EEEEviT0_T1_,@function
        .size           _ZN2at6native29vectorized_elementwise_kernelILi8EZZZNS0_50_GLOBAL__N__2680c7bb_12_PowKernel_cu_7dd49032_317024pow_tensor_tensor_kernelERNS_18TensorIteratorBaseEENKUlvE_clEvENKUlvE8_clEvEUlN3c104HalfES8_E_St5arrayIPcLm3EEEEviT0_T1_,(.L_x_61002 - _ZN2at6native29vectorized_elementwise_kernelILi8EZZZNS0_50_GLOBAL__N__2680c7bb_12_PowKernel_cu_7dd49032_317024pow_tensor_tensor_kernelERNS_18TensorIteratorBaseEENKUlvE_clEvENKUlvE8_clEvEUlN3c104HalfES8_E_St5arrayIPcLm3EEEEviT0_T1_)
        .other          _ZN2at6native29vectorized_elementwise_kernelILi8EZZZNS0_50_GLOBAL__N__2680c7bb_12_PowKernel_cu_7dd49032_317024pow_tensor_tensor_kernelERNS_18TensorIteratorBaseEENKUlvE_clEvENKUlvE8_clEvEUlN3c104HalfES8_E_St5arrayIPcLm3EEEEviT0_T1_,@"STO_CUDA_ENTRY STV_DEFAULT"
_ZN2at6native29vectorized_elementwise_kernelILi8EZZZNS0_50_GLOBAL__N__2680c7bb_12_PowKernel_cu_7dd49032_317024pow_tensor_tensor_kernelERNS_18TensorIteratorBaseEENKUlvE_clEvENKUlvE8_clEvEUlN3c104HalfES8_E_St5arrayIPcLm3EEEEviT0_T1_:
.text._ZN2at6native29vectorized_elementwise_kernelILi8EZZZNS0_50_GLOBAL__N__2680c7bb_12_PowKernel_cu_7dd49032_317024pow_tensor_tensor_kernelERNS_18TensorIteratorBaseEENKUlvE_clEvENKUlvE8_clEvEUlN3c104HalfES8_E_St5arrayIPcLm3EEEEviT0_T1_:
[----:B------:R-:W-:Y:S01]  /*0000*/  LDC R1, c[0x0][0x37c] ;  /* 0x0000df00ff017b82 */ /* 0x000fe20000000800 */
[----:B------:R-:W-:Y:S05]  /*0010*/  EXIT ;  /* 0x000000000000794d */ /* 0x000fea0003800000 */
.L_x_35049:
        /* <DEDUP_REMOVED lines=14> */
.L_x_61002:


//--------------------- .text._ZN2at6native18elementwise_kernelILi128ELi4EZNS0_15gpu_kernel_implIZNS0_50_GLOBAL__N__2680c7bb_12_PowKernel_cu_7dd49032_317022pow_scalar_tensor_implIN3c104HalfEEEvRNS_18TensorIteratorBaseET_EUlS6_E_EEvS8_RKS9_EUliE_EEviT1_ --------------------------
	.section	.text._ZN2at6native18elementwise_kernelILi128ELi4EZNS0_15gpu_kernel_implIZNS0_50_GLOBAL__N__2680c7bb_12_PowKernel_cu_7dd49032_317022pow_scalar_tensor_implIN3c104HalfEEEvRNS_18TensorIteratorBaseET_EUlS6_E_EEvS8_RKS9_EUliE_EEviT1_,"ax",@progbits
	.align	128
        .global         _ZN2at6native18elementwise_kernelILi128ELi4EZNS0_15gpu_kernel_implIZNS0_50_GLOBAL__N__2680c7bb_12_PowKernel_cu_7dd49032_317022pow_scalar_tensor_implIN3c104HalfEEEvRNS_18TensorIteratorBaseET_EUlS6_E_EEvS8_RKS9_EUliE_EEviT1_
        .type           _ZN2at6native18elementwise_kernelILi128ELi4EZNS0_15gpu_kernel_implIZNS0_50_GLOBAL__N__2680c7bb_12_PowKernel_cu_7dd49032_317022pow_scalar_tensor_implIN3c104HalfEEEvRNS_18TensorIteratorBaseET_EUlS6_E_EEvS8_RKS9_EUliE_EEviT1_,@function
        .size           _ZN2at6native18elementwise_kernelILi128ELi4EZNS0_15gpu_kernel_implIZNS0_50_GLOBAL__N__2680c7bb_12_PowKernel_cu_7dd49032_317022pow_scalar_tensor_implIN3c104HalfEEEvRNS_18TensorIteratorBaseET_EUlS6_E_EEvS8_RKS9_EUliE_EEviT1_,(.L_x_61003 - _ZN2at6native18elementwise_kernelILi128ELi4EZNS0_15gpu_kernel_implIZNS0_50_GLOBAL__N__2680c7bb_12_PowKernel_cu_7dd49032_317022pow_scalar_tensor_implIN3c104HalfEEEvRNS_18TensorIteratorBaseET_EUlS6_E_EEvS8_RKS9_EUliE_EEviT1_)
        .other          _ZN2at6native18elementwise_kernelILi128ELi4EZNS0_15gpu_kernel_implIZNS0_50_GLOBAL__N__2680c7bb_12_PowKernel_cu_7dd49032_317022pow_scalar_tensor_implIN3c104HalfEEEvRNS_18TensorIteratorBaseET_EUlS6_E_EEvS8_RKS9_EUliE_EEviT1_,@"STO_CUDA_ENTRY STV_DEFAULT"
_ZN2at6native18elementwise_kernelILi128ELi4EZNS0_15gpu_kernel_implIZNS0_50_GLOBAL__N__2680c7bb_12_PowKernel_cu_7dd49032_317022pow_scalar_tensor_implIN3c104HalfEEEvRNS_18TensorIteratorBaseET_EUlS6_E_EEvS8_RKS9_EUliE_EEviT1_:
.text._ZN2at6native18elementwise_kernelILi128ELi4EZNS0_15gpu_kernel_implIZNS0_50_GLOBAL__N__2680c7bb_12_PowKernel_cu_7dd49032_317022pow_scalar_tensor_implIN3c104HalfEEEvRNS_18TensorIteratorBaseET_EUlS6_E_EEvS8_RKS9_EUliE_EEviT1_:
        /* <DEDUP_REMOVED lines=319> */
.L_x_35052:
        /* <DEDUP_REMOVED lines=18> */
.L_x_35056:
[----:B------:R-:W2:Y:S02]  /*1510*/  LDG.E.U8 R2, desc[UR36][R2.64] ;  /* 0x0000002402027981 */ /* 0x000ea4000c1e1100 */
[----:B--2---:R-:W-:-:S04]  /*1520*/  I2FP.F32.U32 R0, R2 ;  /* 0x0000000200007245 */ /* 0x004fc80000201000 */
[----:B------:R-:W-:Y:S01]  /*1530*/  F2FP.F16.F32.PACK_AB R0, RZ, R0 ;  /* 0x00000000ff00723e */ /* 0x000fe200000000ff */
[----:B------:R-:W-:Y:S06]  /*1540*/  BRA `(.L_x_35058) ;  /* 0x0000000c009c7947 */ /* 0x000fec0003800000 */
.L_x_35055:
        /* <DEDUP_REMOVED lines=10> */
.L_x_35060:
[----:B------:R-:W2:Y:S02]  /*15f0*/  LDG.E R2, desc[UR36][R2.64] ;  /* 0x0000002402027981 */ /* 0x000ea4000c1e1900 */
[----:B--2---:R-:W-:-:S04]  /*1600*/  I2FP.F32.S32 R0, R2 ;  /* 0x0000000200007245 */ /* 0x004fc80000201400 */
[----:B------:R-:W-:Y:S01]  /*1610*/  F2FP.F16.F32.PACK_AB R0, RZ, R0 ;  /* 0x00000000ff00723e */ /* 0x000fe200000000ff */
[----:B------:R-:W-:Y:S06]  /*1620*/  BRA `(.L_x_35058) ;  /* 0x0000000c00647947 */ /* 0x000fec0003800000 */
.L_x_35059:
[----:B------:R-:W2:Y:S02]  /*1630*/  LDG.E.U16 R2, desc[UR36][R2.64] ;  /* 0x0000002402027981 */ /* 0x000ea4000c1e1500 */
[----:B--2---:R-:W0:Y:S02]  /*1640*/  I2F.S16 R0, R2 ;  /* 0x0000000200007306 */ /* 0x004e240000101400 */
[----:B0-----:R-:W-:Y:S01]  /*1650*/  F2FP.F16.F32.PACK_AB R0, RZ, R0 ;  /* 0x00000000ff00723e */ /* 0x001fe200000000ff */
[----:B------:R-:W-:Y:S06]  /*1660*/  BRA `(.L_x_35058) ;  /* 0x0000000c00547947 */ /* 0x000fec0003800000 */
.L_x_35054:
        /* <DEDUP_REMOVED lines=9> */
.L_x_35062:
[----:B------:R0:W5:Y:S01]  /*1700*/  LDG.E.U16 R0, desc[UR36][R2.64] ;  /* 0x0000002402007981 */ /* 0x000162000c1e1500 */
[----:B------:R-:W-:Y:S05]  /*1710*/  BRA `(.L_x_35058) ;  /* 0x0000000c00287947 */ /* 0x000fea0003800000 */
.L_x_35061:
        /* <DEDUP_REMOVED lines=9> */
.L_x_35064:
[----:B------:R1:W5:Y:S01]  /*17b0*/  LDG.E.U16 R0, desc[UR36][R2.64] ;  /* 0x0000002402007981 */ /* 0x000362000c1e1500 */
[----:B------:R-:W-:Y:S05]  /*17c0*/  BRA `(.L_x_35058) ;  /* 0x0000000800fc7947 */ /* 0x000fea0003800000 */
.L_x_35063:
        /* <DEDUP_REMOVED lines=12> */
.L_x_35053:
        /* <DEDUP_REMOVED lines=13> */
.L_x_35067:
        /* <DEDUP_REMOVED lines=12> */
.L_x_35066:
        /* <DEDUP_REMOVED lines=27> */
.L_x_35069:
        /* <DEDUP_REMOVED lines=13> */
.L_x_35068:
[----:B------:R-:W2:Y:S02]  /*1ca0*/  LDG.E.U16 R0, desc[UR36][R2.64] ;  /* 0x0000002402007981 */ /* 0x000ea4000c1e1500 */
[----:B--2---:R-:W-:-:S04]  /*1cb0*/  SHF.L.U32 R0, R0, 0x10, RZ ;  /* 0x0000001000007819 */ /* 0x004fc800000006ff */
[----:B------:R-:W-:Y:S01]  /*1cc0*/  F2FP.F16.F32.PACK_AB R0, RZ, R0 ;  /* 0x00000000ff00723e */ /* 0x000fe200000000ff */
[----:B------:R-:W-:Y:S06]  /*1cd0*/  BRA `(.L_x_35058) ;  /* 0x0000000400b87947 */ /* 0x000fec0003800000 */
.L_x_35065:
        /* <DEDUP_REMOVED lines=12> */
.L_x_35072:
        /* <DEDUP_REMOVED lines=21> */
.L_x_35076:
[----:B------:R-:W-:Y:S05]  /*1ef0*/  BSYNC.RECONVERGENT B1 ;  /* 0x0000000000017941 */ /* 0x000fea0003800200 */
.L_x_35075:
[----:B------:R-:W-:Y:S01]  /*1f00*/  IMAD.SHL.U32 R0, R0, 0x100000, RZ ;  /* 0x0010000000007824 */ /* 0x000fe200078e00ff */
[----:B------:R-:W-:-:S04]  /*1f10*/  LEA R2, R2, 0x3b800000, 0x17 ;  /* 0x3b80000002027811 */ /* 0x000fc800078eb8ff */
[----:B------:R-:W-:-:S07]  /*1f20*/  LOP3.LUT R0, R2, R0, R7, 0xfe, !PT ;  /* 0x0000000002007212 */ /* 0x000fce00078efe07 */
.L_x_35074:
[----:B------:R-:W-:Y:S05]  /*1f30*/  BSYNC.RECONVERGENT B0 ;  /* 0x0000000000007941 */ /* 0x000fea0003800200 */
.L_x_35073:
[----:B------:R-:W-:Y:S01]  /*1f40*/  F2FP.F16.F32.PACK_AB R0, RZ, R0 ;  /* 0x00000000ff00723e */ /* 0x000fe200000000ff */
[----:B------:R-:W-:Y:S06]  /*1f50*/  BRA `(.L_x_35058) ;  /* 0x0000000400187947 */ /* 0x000fec0003800000 */
.L_x_35071:
        /* <DEDUP_REMOVED lines=21> */
.L_x_35080:
[----:B------:R-:W-:Y:S05]  /*20b0*/  BSYNC.RECONVERGENT B1 ;  /* 0x0000000000017941 */ /* 0x000fea0003800200 */
.L_x_35079:
[----:B------:R-:W-:Y:S01]  /*20c0*/  IMAD.SHL.U32 R0, R0, 0x200000, RZ ;  /* 0x0020000000007824 */ /* 0x000fe200078e00ff */
[----:B------:R-:W-:-:S04]  /*20d0*/  LEA R2, R2, 0x37800000, 0x17 ;  /* 0x3780000002027811 */ /* 0x000fc800078eb8ff */
[----:B------:R-:W-:-:S07]  /*20e0*/  LOP3.LUT R0, R2, R0, R7, 0xfe, !PT ;  /* 0x0000000002007212 */ /* 0x000fce00078efe07 */
.L_x_35078:
[----:B------:R-:W-:Y:S05]  /*20f0*/  BSYNC.RECONVERGENT B0 ;  /* 0x0000000000007941 */ /* 0x000fea0003800200 */
.L_x_35077:
[----:B------:R-:W-:Y:S01]  /*2100*/  F2FP.F16.F32.PACK_AB R0, RZ, R0 ;  /* 0x00000000ff00723e */ /* 0x000fe200000000ff */
[----:B------:R-:W-:Y:S06]  /*2110*/  BRA `(.L_x_35058) ;  /* 0x0000000000a87947 */ /* 0x000fec0003800000 */
.L_x_35070:
[----:B------:R-:W-:-:S09]  /*2120*/  UISETP.NE.AND UP0, UPT, UR4, 0x1c, UPT ;  /* 0x0000001c0400788c */ /* 0x000fd2000bf05270 */
[----:B------:R-:W-:Y:S05]  /*2130*/  BRA.U !UP0, `(.L_x_35081) ;  /* 0x0000000108947547 */ /* 0x000fea000b800000 */
[----:B------:R-:W-:-:S09]  /*2140*/  UISETP.NE.AND UP0, UPT, UR4, 0x1d, UPT ;  /* 0x0000001d0400788c */ /* 0x000fd2000bf05270 */
[----:B------:R-:W-:Y:S05]  /*2150*/  BRA.U !UP0, `(.L_x_35082) ;  /* 0x00000001087c7547 */ /* 0x000fea000b800000 */
[----:B------:R-:W-:-:S09]  /*2160*/  UISETP.NE.AND UP0, UPT, UR4, 0x2c, UPT ;  /* 0x0000002c0400788c */ /* 0x000fd2000bf05270 */
[----:B------:R-:W-:Y:S05]  /*2170*/  BRA.U !UP0, `(.L_x_35083) ;  /* 0x0000000108487547 */ /* 0x000fea000b800000 */
.L_x_35057:
        /* <DEDUP_REMOVED lines=16> */
.L_x_35084:
[----:B------:R-:W-:Y:S01]  /*2280*/  PRMT R0, RZ, 0x7610, R0 ;  /* 0x00007610ff007816 */ /* 0x000fe20000000000 */
[----:B------:R-:W-:Y:S06]  /*2290*/  BRA `(.L_x_35058) ;  /* 0x0000000000487947 */ /* 0x000fec0003800000 */
.L_x_35083:
        /* <DEDUP_REMOVED lines=8> */
.L_x_35086:
[----:B------:R-:W-:Y:S05]  /*2320*/  BSYNC.RECONVERGENT B0 ;  /* 0x0000000000007941 */ /* 0x000fea0003800200 */
.L_x_35085:
[----:B------:R-:W-:Y:S01]  /*2330*/  F2FP.F16.F32.PACK_AB R0, RZ, R0 ;  /* 0x00000000ff00723e */ /* 0x000fe200000000ff */
[----:B------:R-:W-:Y:S06]  /*2340*/  BRA `(.L_x_35058) ;  /* 0x00000000001c7947 */ /* 0x000fec0003800000 */
.L_x_35082:
[----:B------:R-:W2:Y:S02]  /*2350*/  LDG.E.64 R2, desc[UR36][R2.64] ;  /* 0x0000002402027981 */ /* 0x000ea4000c1e1b00 */
[----:B--2---:R-:W0:Y:S02]  /*2360*/  I2F.U64 R0, R2 ;  /* 0x0000000200007312 */ /* 0x004e240000301000 */
[----:B0-----:R-:W-:Y:S01]  /*2370*/  F2FP.F16.F32.PACK_AB R0, RZ, R0 ;  /* 0x00000000ff00723e */ /* 0x001fe200000000ff */
[----:B------:R-:W-:Y:S06]  /*2380*/  BRA `(.L_x_35058) ;  /* 0x00000000000c7947 */ /* 0x000fec0003800000 */
.L_x_35081:
[----:B------:R-:W2:Y:S02]  /*2390*/  LDG.E R2, desc[UR36][R2.64] ;  /* 0x0000002402027981 */ /* 0x000ea4000c1e1900 */
[----:B--2---:R-:W-:-:S04]  /*23a0*/  I2FP.F32.U32 R0, R2 ;  /* 0x0000000200007245 */ /* 0x004fc80000201000 */
[----:B------:R-:W-:-:S07]  /*23b0*/  F2FP.F16.F32.PACK_AB R0, RZ, R0 ;  /* 0x00000000ff00723e */ /* 0x000fce00000000ff */
.L_x_35058:
[----:B------:R-:W2:Y:S01]  /*23c0*/  LDC.U16 R4, c[0x0][0x590] ;  /* 0x00016400ff047b82 */ /* 0x000ea20000000400 */
[----:B-----5:R-:W-:Y:S01]  /*23d0*/  HADD2.F32 R0, -RZ, R0.H0_H0 ;  /* 0x20000000ff007230 */ /* 0x020fe20000004100 */
[----:B------:R-:W0:Y:S01]  /*23e0*/  LDCU.64 UR6, c[0x0][0x580] ;  /* 0x0000b000ff0677ac */ /* 0x000e220008000a00 */
[----:B------:R-:W-:-:S04]  /*23f0*/  UPRMT UR4, UR41, 0x9910, URZ ;  /* 0x0000991029047896 */ /* 0x000fc800080000ff */
[----:B------:R-:W-:Y:S01]  /*2400*/  UISETP.GT.AND UP0, UPT, UR4, 0x9, UPT ;  /* 0x000000090400788c */ /* 0x000fe2000bf04270 */
[----:B01----:R-:W-:Y:S01]  /*2410*/  IADD3 R2, P0, PT, R16, UR6, RZ ;  /* 0x0000000610027c10 */ /* 0x003fe2000ff1e0ff */
[----:B--2---:R-:W-:-:S04]  /*2420*/  HADD2.F32 R4, -RZ, R4.H0_H0 ;  /* 0x20000004ff047230 */ /* 0x004fc80000004100 */
[----:B------:R-:W0:Y:S02]  /*2430*/  MUFU.LG2 R3, R4 ;  /* 0x0000000400037308 */ /* 0x000e240000000c00 */
[----:B0-----:R-:W-:Y:S01]  /*2440*/  FMUL.FTZ R0, R0, R3 ;  /* 0x0000000300007220 */ /* 0x001fe20000410000 */
        /* <DEDUP_REMOVED lines=16> */
.L_x_35090:
[----:B------:R-:W-:-:S06]  /*2550*/  HADD2.F32 R5, -RZ, R5.H0_H0 ;  /* 0x20000005ff057230 */ /* 0x000fcc0000004100 */
[----:B------:R-:W0:Y:S02]  /*2560*/  F2I.S64.TRUNC R4, R5 ;  /* 0x0000000500047311 */ /* 0x000e24000020d900 */
[----:B0-----:R3:W-:Y:S01]  /*2570*/  STG.E.U8 desc[UR36][R2.64], R4 ;  /* 0x0000000402007986 */ /* 0x0017e2000c101124 */
[----:B------:R-:W-:Y:S05]  /*2580*/  BRA `(.L_x_35092) ;  /* 0x0000000c00707947 */ /* 0x000fea0003800000 */
.L_x_35089:
        /* <DEDUP_REMOVED lines=10> */
.L_x_35094:
[----:B------:R-:W-:-:S06]  /*2630*/  HADD2.F32 R5, -RZ, R5.H0_H0 ;  /* 0x20000005ff057230 */ /* 0x000fcc0000004100 */
[----:B------:R-:W0:Y:S02]  /*2640*/  F2I.FTZ.TRUNC.NTZ R5, R5 ;  /* 0x0000000500057305 */ /* 0x000e24000021f100 */
[----:B0-----:R1:W-:Y:S01]  /*2650*/  STG.E desc[UR36][R2.64], R5 ;  /* 0x0000000502007986 */ /* 0x0013e2000c101924 */
[----:B------:R-:W-:Y:S05]  /*2660*/  BRA `(.L_x_35092) ;  /* 0x0000000c00387947 */ /* 0x000fea0003800000 */
.L_x_35093:
[----:B------:R-:W-:-:S06]  /*2670*/  HADD2.F32 R5, -RZ, R5.H0_H0 ;  /* 0x20000005ff057230 */ /* 0x000fcc0000004100 */
[----:B------:R-:W0:Y:S02]  /*2680*/  F2I.FTZ.TRUNC.NTZ R5, R5 ;  /* 0x0000000500057305 */ /* 0x000e24000021f100 */
[----:B0-----:R2:W-:Y:S01]  /*2690*/  STG.E.U16 desc[UR36][R2.64], R5 ;  /* 0x0000000502007986 */ /* 0x0015e2000c101524 */
[----:B------:R-:W-:Y:S05]  /*26a0*/  BRA `(.L_x_35092) ;  /* 0x0000000c00287947 */ /* 0x000fea0003800000 */
.L_x_35088:
        /* <DEDUP_REMOVED lines=9> */
.L_x_35096:
[----:B------:R0:W-:Y:S01]  /*2740*/  STG.E.U16 desc[UR36][R2.64], R5 ;  /* 0x0000000502007986 */ /* 0x0001e2000c101524 */
[----:B------:R-:W-:Y:S05]  /*2750*/  BRA `(.L_x_35092) ;  /* 0x0000000800fc7947 */ /* 0x000fea0003800000 */
.L_x_35095:
        /* <DEDUP_REMOVED lines=10> */
.L_x_35098:
[----:B------:R-:W-:-:S05]  /*2800*/  HADD2.F32 R0, -RZ, R5.H0_H0 ;  /* 0x20000005ff007230 */ /* 0x000fca0000004100 */
[----:B------:R-:W-:-:S04]  /*2810*/  F2FP.F16.F32.PACK_AB R0, RZ, R0 ;  /* 0x00000000ff00723e */ /* 0x000fc800000000ff */
[----:B------:R-:W-:-:S05]  /*2820*/  PRMT R0, R0, 0x5410, RZ ;  /* 0x0000541000007816 */ /* 0x000fca00000000ff */
[----:B------:R0:W-:Y:S01]  /*2830*/  STG.E desc[UR36][R2.64], R0 ;  /* 0x0000000002007986 */ /* 0x0001e2000c101924 */
[----:B------:R-:W-:Y:S05]  /*2840*/  BRA `(.L_x_35092) ;  /* 0x0000000800c07947 */ /* 0x000fea0003800000 */
.L_x_35097:
[----:B------:R-:W-:-:S05]  /*2850*/  HADD2.F32 R4, -RZ, R5.H0_H0 ;  /* 0x20000005ff047230 */ /* 0x000fca0000004100 */
[----:B------:R-:W-:-:S06]  /*2860*/  FMUL.FTZ R4, R4, 1 ;  /* 0x3f80000004047820 */ /* 0x000fcc0000410000 */
[----:B------:R-:W0:Y:S02]  /*2870*/  F2F.F64.F32 R4, R4 ;  /* 0x0000000400047310 */ /* 0x000e240000201800 */
[----:B0-----:R0:W-:Y:S01]  /*2880*/  STG.E.64 desc[UR36][R2.64], R4 ;  /* 0x0000000402007986 */ /* 0x0011e2000c101b24 */
[----:B------:R-:W-:Y:S05]  /*2890*/  BRA `(.L_x_35092) ;  /* 0x0000000800ac7947 */ /* 0x000fea0003800000 */
.L_x_35087:
        /* <DEDUP_REMOVED lines=13> */
.L_x_35101:
[----:B------:R-:W-:Y:S01]  /*2970*/  HADD2.F32 R5, -RZ, R5.H0_H0 ;  /* 0x20000005ff057230 */ /* 0x000fe20000004100 */
[----:B------:R-:W-:-:S04]  /*2980*/  CS2R R6, SRZ ;  /* 0x0000000000067805 */ /* 0x000fc8000001ff00 */
[----:B------:R-:W-:-:S06]  /*2990*/  FMUL.FTZ R5, R5, 1 ;  /* 0x3f80000005057820 */ /* 0x000fcc0000410000 */
[----:B------:R-:W0:Y:S02]  /*29a0*/  F2F.F64.F32 R4, R5 ;  /* 0x0000000500047310 */ /* 0x000e240000201800 */
[----:B0-----:R0:W-:Y:S01]  /*29b0*/  STG.E.128 desc[UR36][R2.64], R4 ;  /* 0x0000000402007986 */ /* 0x0011e2000c101d24 */
[----:B------:R-:W-:Y:S05]  /*29c0*/  BRA `(.L_x_35092) ;  /* 0x0000000800607947 */ /* 0x000fea0003800000 */
.L_x_35100:
        /* <DEDUP_REMOVED lines=19> */
.L_x_35105:
[----:B------:R-:W-:Y:S05]  /*2b00*/  BSYNC.RECONVERGENT B0 ;  /* 0x0000000000007941 */ /* 0x000fea0003800200 */
.L_x_35104:
[----:B------:R-:W-:-:S05]  /*2b10*/  LOP3.LUT R5, R0, 0x80, R5, 0xf8, !PT ;  /* 0x0000008000057812 */ /* 0x000fca00078ef805 */
[----:B------:R0:W-:Y:S01]  /*2b20*/  STG.E.U8 desc[UR36][R2.64], R5 ;  /* 0x0000000502007986 */ /* 0x0001e2000c101124 */
[----:B------:R-:W-:Y:S05]  /*2b30*/  BRA `(.L_x_35092) ;  /* 0x0000000800047947 */ /* 0x000fea0003800000 */
.L_x_35103:
        /* <DEDUP_REMOVED lines=15> */
.L_x_35107:
[----:B------:R-:W-:Y:S05]  /*2c30*/  BSYNC.RECONVERGENT B0 ;  /* 0x0000000000007941 */ /* 0x000fea0003800200 */
.L_x_35106:
[----:B------:R-:W-:-:S05]  /*2c40*/  LOP3.LUT R5, R0, 0x80, R5, 0xf8, !PT ;  /* 0x0000008000057812 */ /* 0x000fca00078ef805 */
[----:B------:R0:W-:Y:S01]  /*2c50*/  STG.E.U8 desc[UR36][R2.64], R5 ;  /* 0x0000000502007986 */ /* 0x0001e2000c101124 */
[----:B------:R-:W-:Y:S05]  /*2c60*/  BRA `(.L_x_35092) ;  /* 0x0000000400b87947 */ /* 0x000fea0003800000 */
.L_x_35102:
[----:B------:R-:W-:-:S05]  /*2c70*/  HADD2.F32 R0, -RZ, R5.H0_H0 ;  /* 0x20000005ff007230 */ /* 0x000fca0000004100 */
[----:B------:R-:W-:-:S05]  /*2c80*/  F2FP.BF16.F32.PACK_AB R0, RZ, R0 ;  /* 0x00000000ff00723e */ /* 0x000fca00000010ff */
[----:B------:R0:W-:Y:S01]  /*2c90*/  STG.E.U16 desc[UR36][R2.64], R0 ;  /* 0x0000000002007986 */ /* 0x0001e2000c101524 */
[----:B------:R-:W-:Y:S05]  /*2ca0*/  BRA `(.L_x_35092) ;  /* 0x0000000400a87947 */ /* 0x000fea0003800000 */
.L_x_35099:
        /* <DEDUP_REMOVED lines=12> */
.L_x_35110:
        /* <DEDUP_REMOVED lines=13> */
.L_x_35113:
[----:B------:R-:W-:-:S04]  /*2e40*/  SHF.R.U32.HI R0, RZ, 0x14, R5 ;  /* 0x00000014ff007819 */ /* 0x000fc80000011605 */
[----:B------:R-:W-:-:S04]  /*2e50*/  LOP3.LUT R0, R0, 0x1, RZ, 0xc0, !PT ;  /* 0x0000000100007812 */ /* 0x000fc800078ec0ff */
[----:B------:R-:W-:-:S04]  /*2e60*/  IADD3 R0, PT, PT, R5, 0x487ffff, R0 ;  /* 0x0487ffff05007810 */ /* 0x000fc80007ffe000 */
[----:B------:R-:W-:-:S04]  /*2e70*/  SHF.R.U32.HI R0, RZ, 0x14, R0 ;  /* 0x00000014ff007819 */ /* 0x000fc80000011600 */
[----:B------:R-:W-:-:S07]  /*2e80*/  LOP3.LUT R4, R0, 0xff, RZ, 0xc0, !PT ;  /* 0x000000ff00047812 */ /* 0x000fce00078ec0ff */
.L_x_35114:
[----:B------:R-:W-:-:S04]  /*2e90*/  SHF.R.U32.HI R5, RZ, 0x18, R5 ;  /* 0x00000018ff057819 */ /* 0x000fc80000011605 */
[----:B------:R-:W-:-:S04]  /*2ea0*/  LOP3.LUT R4, R4, 0x80, R5, 0xf8, !PT ;  /* 0x0000008004047812 */ /* 0x000fc800078ef805 */
[----:B------:R-:W-:-:S07]  /*2eb0*/  PRMT R0, R4, 0x7610, R0 ;  /* 0x0000761004007816 */ /* 0x000fce0000000000 */
.L_x_35112:
[----:B------:R-:W-:Y:S05]  /*2ec0*/  BSYNC.RECONVERGENT B0 ;  /* 0x0000000000007941 */ /* 0x000fea0003800200 */
.L_x_35111:
[----:B------:R0:W-:Y:S01]  /*2ed0*/  STG.E.U8 desc[UR36][R2.64], R0 ;  /* 0x0000000002007986 */ /* 0x0001e2000c101124 */
[----:B------:R-:W-:Y:S05]  /*2ee0*/  BRA `(.L_x_35092) ;  /* 0x0000000400187947 */ /* 0x000fea0003800000 */
.L_x_35109:
        /* <DEDUP_REMOVED lines=13> */
.L_x_35117:
[----:B------:R-:W-:-:S04]  /*2fc0*/  SHF.R.U32.HI R0, RZ, 0x15, R5 ;  /* 0x00000015ff007819 */ /* 0x000fc80000011605 */
[----:B------:R-:W-:-:S04]  /*2fd0*/  LOP3.LUT R0, R0, 0x1, RZ, 0xc0, !PT ;  /* 0x0000000100007812 */ /* 0x000fc800078ec0ff */
[----:B------:R-:W-:-:S04]  /*2fe0*/  IADD3 R0, PT, PT, R5, 0x88fffff, R0 ;  /* 0x088fffff05007810 */ /* 0x000fc80007ffe000 */
[----:B------:R-:W-:-:S04]  /*2ff0*/  SHF.R.U32.HI R0, RZ, 0x15, R0 ;  /* 0x00000015ff007819 */ /* 0x000fc80000011600 */
[----:B------:R-:W-:-:S07]  /*3000*/  LOP3.LUT R4, R0, 0xff, RZ, 0xc0, !PT ;  /* 0x000000ff00047812 */ /* 0x000fce00078ec0ff */
.L_x_35118:
[----:B------:R-:W-:-:S04]  /*3010*/  SHF.R.U32.HI R5, RZ, 0x18, R5 ;  /* 0x00000018ff057819 */ /* 0x000fc80000011605 */
[----:B------:R-:W-:-:S04]  /*3020*/  LOP3.LUT R4, R4, 0x80, R5, 0xf8, !PT ;  /* 0x0000008004047812 */ /* 0x000fc800078ef805 */
[----:B------:R-:W-:-:S07]  /*3030*/  PRMT R0, R4, 0x7610, R0 ;  /* 0x0000761004007816 */ /* 0x000fce0000000000 */
.L_x_35116:
[----:B------:R-:W-:Y:S05]  /*3040*/  BSYNC.RECONVERGENT B0 ;  /* 0x0000000000007941 */ /* 0x000fea0003800200 */
.L_x_35115:
[----:B------:R0:W-:Y:S01]  /*3050*/  STG.E.U8 desc[UR36][R2.64], R0 ;  /* 0x0000000002007986 */ /* 0x0001e2000c101124 */
[----:B------:R-:W-:Y:S05]  /*3060*/  BRA `(.L_x_35092) ;  /* 0x0000000000b87947 */ /* 0x000fea0003800000 */
.L_x_35108:
[----:B------:R-:W-:-:S09]  /*3070*/  UISETP.NE.AND UP0, UPT, UR4, 0x1c, UPT ;  /* 0x0000001c0400788c */ /* 0x000fd2000bf05270 */
[----:B------:R-:W-:Y:S05]  /*3080*/  BRA.U !UP0, `(.L_x_35119) ;  /* 0x0000000108a47547 */ /* 0x000fea000b800000 */
[----:B------:R-:W-:-:S09]  /*3090*/  UISETP.NE.AND UP0, UPT, UR4, 0x1d, UPT ;  /* 0x0000001d0400788c */ /* 0x000fd2000bf05270 */
[----:B------:R-:W-:Y:S05]  /*30a0*/  BRA.U !UP0, `(.L_x_35120) ;  /* 0x00000001088c7547 */ /* 0x000fea000b800000 */
[----:B------:R-:W-:-:S09]  /*30b0*/  UISETP.NE.AND UP0, UPT, UR4, 0x2c, UPT ;  /* 0x0000002c0400788c */ /* 0x000fd2000bf05270 */
[----:B------:R-:W-:Y:S05]  /*30c0*/  BRA.U !UP0, `(.L_x_35121) ;  /* 0x0000000108447547 */ /* 0x000fea000b800000 */
.L_x_35091:
        /* <DEDUP_REMOVED lines=16> */
.L_x_35122:
[----:B------:R-:W-:Y:S05]  /*31d0*/  BRA `(.L_x_35092) ;  /* 0x00000000005c7947 */ /* 0x000fea0003800000 */
.L_x_35121:
        /* <DEDUP_REMOVED lines=16> */
.L_x_35120:
[----:B------:R-:W-:-:S06]  /*32e0*/  HADD2.F32 R5, -RZ, R5.H0_H0 ;  /* 0x20000005ff057230 */ /* 0x000fcc0000004100 */
[----:B------:R-:W0:Y:S02]  /*32f0*/  F2I.U64.TRUNC R4, R5 ;  /* 0x0000000500047311 */ /* 0x000e24000020d800 */
[----:B0-----:R0:W-:Y:S01]  /*3300*/  STG.E.64 desc[UR36][R2.64], R4 ;  /* 0x0000000402007986 */ /* 0x0011e2000c101b24 */
[----:B------:R-:W-:Y:S05]  /*3310*/  BRA `(.L_x_35092) ;  /* 0x00000000000c7947 */ /* 0x000fea0003800000 */
.L_x_35119:
[----:B------:R-:W-:-:S06]  /*3320*/  HADD2.F32 R5, -RZ, R5.H0_H0 ;  /* 0x20000005ff057230 */ /* 0x000fcc0000004100 */
[----:B------:R-:W0:Y:S02]  /*3330*/  F2I.FTZ.U32.TRUNC.NTZ R5, R5 ;  /* 0x0000000500057305 */ /* 0x000e24000021f000 */
[----:B0-----:R0:W-:Y:S02]  /*3340*/  STG.E desc[UR36][R2.64], R5 ;  /* 0x0000000502007986 */ /* 0x0011e4000c101924 */
.L_x_35092:
[----:B------:R-:W-:-:S07]  /*3350*/  IADD3 R17, PT, PT, R17, 0x80, RZ ;  /* 0x0000008011117810 */ /* 0x000fce0007ffe0ff */
.L_x_35051:
[----:B------:R-:W-:Y:S05]  /*3360*/  BSYNC.RECONVERGENT B6 ;  /* 0x0000000000067941 */ /* 0x000fea0003800200 */
.L_x_35050:
        /* <DEDUP_REMOVED lines=307> */
.L_x_35125:
        /* <DEDUP_REMOVED lines=18> */
.L_x_35129:
[----:B------:R-:W2:Y:S02]  /*47c0*/  LDG.E.U8 R2, desc[UR36][R2.64] ;  /* 0x0000002402027981 */ /* 0x000ea4000c1e1100 */
[----:B--2---:R-:W-:-:S04]  /*47d0*/  I2FP.F32.U32 R0, R2 ;  /* 0x0000000200007245 */ /* 0x004fc80000201000 */
[----:B------:R-:W-:Y:S01]  /*47e0*/  F2FP.F16.F32.PACK_AB R0, RZ, R0 ;  /* 0x00000000ff00723e */ /* 0x000fe200000000ff */
[----:B------:R-:W-:Y:S06]  /*47f0*/  BRA `(.L_x_35131) ;  /* 0x0000000c009c7947 */ /* 0x000fec0003800000 */
.L_x_35128:
        /* <DEDUP_REMOVED lines=10> */
.L_x_35133:
[----:B------:R-:W2:Y:S02]  /*48a0*/  LDG.E R2, desc[UR36][R2.64] ;  /* 0x0000002402027981 */ /* 0x000ea4000c1e1900 */
[----:B--2---:R-:W-:-:S04]  /*48b0*/  I2FP.F32.S32 R0, R2 ;  /* 0x0000000200007245 */ /* 0x004fc80000201400 */
[----:B------:R-:W-:Y:S01]  /*48c0*/  F2FP.F16.F32.PACK_AB R0, RZ, R0 ;  /* 0x00000000ff00723e */ /* 0x000fe200000000ff */
[----:B------:R-:W-:Y:S06]  /*48d0*/  BRA `(.L_x_35131) ;  /* 0x0000000c00647947 */ /* 0x000fec0003800000 */
.L_x_35132:
[----:B------:R-:W2:Y:S02]  /*48e0*/  LDG.E.U16 R2, desc[UR36][R2.64] ;  /* 0x0000002402027981 */ /* 0x000ea4000c1e1500 */
[----:B--2---:R-:W0:Y:S02]  /*48f0*/  I2F.S16 R0, R2 ;  /* 0x0000000200007306 */ /* 0x004e240000101400 */
[----:B0-----:R-:W-:Y:S01]  /*4900*/  F2FP.F16.F32.PACK_AB R0, RZ, R0 ;  /* 0x00000000ff00723e */ /* 0x001fe200000000ff */
[----:B------:R-:W-:Y:S06]  /*4910*/  BRA `(.L_x_35131) ;  /* 0x0000000c00547947 */ /* 0x000fec0003800000 */
.L_x_35127:
        /* <DEDUP_REMOVED lines=9> */
.L_x_35135:
[----:B------:R1:W5:Y:S01]  /*49b0*/  LDG.E.U16 R0, desc[UR36][R2.64] ;  /* 0x0000002402007981 */ /* 0x000362000c1e1500 */
[----:B------:R-:W-:Y:S05]  /*49c0*/  BRA `(.L_x_35131) ;  /* 0x0000000c00287947 */ /* 0x000fea0003800000 */
.L_x_35134:
        /* <DEDUP_REMOVED lines=9> */
.L_x_35137:
[----:B------:R0:W5:Y:S01]  /*4a60*/  LDG.E.U16 R0, desc[UR36][R2.64] ;  /* 0x0000002402007981 */ /* 0x000162000c1e1500 */
[----:B------:R-:W-:Y:S05]  /*4a70*/  BRA `(.L_x_35131) ;  /* 0x0000000800fc7947 */ /* 0x000fea0003800000 */
.L_x_35136:
        /* <DEDUP_REMOVED lines=12> */
.L_x_35126:
        /* <DEDUP_REMOVED lines=13> */
.L_x_35140:
        /* <DEDUP_REMOVED lines=12> */
.L_x_35139:
        /* <DEDUP_REMOVED lines=27> */
.L_x_35142:
        /* <DEDUP_REMOVED lines=13> */
.L_x_35141:
[----:B------:R-:W2:Y:S02]  /*4f50*/  LDG.E.U16 R0, desc[UR36][R2.64] ;  /* 0x0000002402007981 */ /* 0x000ea4000c1e1500 */
[----:B--2---:R-:W-:-:S04]  /*4f60*/  SHF.L.U32 R0, R0, 0x10, RZ ;  /* 0x0000001000007819 */ /* 0x004fc800000006ff */
[----:B------:R-:W-:Y:S01]  /*4f70*/  F2FP.F16.F32.PACK_AB R0, RZ, R0 ;  /* 0x00000000ff00723e */ /* 0x000fe200000000ff */
[----:B------:R-:W-:Y:S06]  /*4f80*/  BRA `(.L_x_35131) ;  /* 0x0000000400b87947 */ /* 0x000fec0003800000 */
.L_x_35138:
        /* <DEDUP_REMOVED lines=12> */
.L_x_35145:
        /* <DEDUP_REMOVED lines=21> */
.L_x_35149:
[----:B------:R-:W-:Y:S05]  /*51a0*/  BSYNC.RECONVERGENT B1 ;  /* 0x0000000000017941 */ /* 0x000fea0003800200 */
.L_x_35148:
[----:B------:R-:W-:Y:S01]  /*51b0*/  IMAD.SHL.U32 R0, R0, 0x100000, RZ ;  /* 0x0010000000007824 */ /* 0x000fe200078e00ff */
[----:B------:R-:W-:-:S04]  /*51c0*/  LEA R2, R2, 0x3b800000, 0x17 ;  /* 0x3b80000002027811 */ /* 0x000fc800078eb8ff */
[----:B------:R-:W-:-:S07]  /*51d0*/  LOP3.LUT R0, R2, R0, R7, 0xfe, !PT ;  /* 0x0000000002007212 */ /* 0x000fce00078efe07 */
.L_x_35147:
[----:B------:R-:W-:Y:S05]  /*51e0*/  BSYNC.RECONVERGENT B0 ;  /* 0x0000000000007941 */ /* 0x000fea0003800200 */
.L_x_35146:
[----:B------:R-:W-:Y:S01]  /*51f0*/  F2FP.F16.F32.PACK_AB R0, RZ, R0 ;  /* 0x00000000ff00723e */ /* 0x000fe200000000ff */
[----:B------:R-:W-:Y:S06]  /*5200*/  BRA `(.L_x_35131) ;  /* 0x0000000400187947 */ /* 0x000fec0003800000 */
.L_x_35144:
        /* <DEDUP_REMOVED lines=21> */
.L_x_35153:
[----:B------:R-:W-:Y:S05]  /*5360*/  BSYNC.RECONVERGENT B1 ;  /* 0x0000000000017941 */ /* 0x000fea0003800200 */
.L_x_35152:
[----:B------:R-:W-:Y:S01]  /*5370*/  IMAD.SHL.U32 R0, R0, 0x200000, RZ ;  /* 0x0020000000007824 */ /* 0x000fe200078e00ff */
[----:B------:R-:W-:-:S04]  /*5380*/  LEA R2, R2, 0x37800000, 0x17 ;  /* 0x3780000002027811 */ /* 0x000fc800078eb8ff */
[----:B------:R-:W-:-:S07]  /*5390*/  LOP3.LUT R0, R2, R0, R7, 0xfe, !PT ;  /* 0x0000000002007212 */ /* 0x000fce00078efe07 */
.L_x_35151:
[----:B------:R-:W-:Y:S05]  /*53a0*/  BSYNC.RECONVERGENT B0 ;  /* 0x0000000000007941 */ /* 0x000fea0003800200 */
.L_x_35150:
[----:B------:R-:W-:Y:S01]  /*53b0*/  F2FP.F16.F32.PACK_AB R0, RZ, R0 ;  /* 0x00000000ff00723e */ /* 0x000fe200000000ff */
[----:B------:R-:W-:Y:S06]  /*53c0*/  BRA `(.L_x_35131) ;  /* 0x0000000000a87947 */ /* 0x000fec0003800000 */
.L_x_35143:
        /* <DEDUP_REMOVED lines=14> */
.L_x_35157:
[----:B------:R-:W-:Y:S05]  /*54b0*/  BSYNC.RECONVERGENT B0 ;  /* 0x0000000000007941 */ /* 0x000fea0003800200 */
.L_x_35156:
[----:B------:R-:W-:Y:S01]  /*54c0*/  F2FP.F16.F32.PACK_AB R0, RZ, R0 ;  /* 0x00000000ff00723e */ /* 0x000fe200000000ff */
[----:B------:R-:W-:Y:S06]  /*54d0*/  BRA `(.L_x_35131) ;  /* 0x0000000000647947 */ /* 0x000fec0003800000 */
.L_x_35130:
        /* <DEDUP_REMOVED lines=16> */
.L_x_35158:
[----:B------:R-:W-:Y:S01]  /*55e0*/  PRMT R0, RZ, 0x7610, R0 ;  /* 0x00007610ff007816 */ /* 0x000fe20000000000 */
[----:B------:R-:W-:Y:S06]  /*55f0*/  BRA `(.L_x_35131) ;  /* 0x00000000001c7947 */ /* 0x000fec0003800000 */
.L_x_35155:
[----:B------:R-:W2:Y:S02]  /*5600*/  LDG.E.64 R2, desc[UR36][R2.64] ;  /* 0x0000002402027981 */ /* 0x000ea4000c1e1b00 */
[----:B--2---:R-:W0:Y:S02]  /*5610*/  I2F.U64 R0, R2 ;  /* 0x0000000200007312 */ /* 0x004e240000301000 */
[----:B0-----:R-:W-:Y:S01]  /*5620*/  F2FP.F16.F32.PACK_AB R0, RZ, R0 ;  /* 0x00000000ff00723e */ /* 0x001fe200000000ff */
[----:B------:R-:W-:Y:S06]  /*5630*/  BRA `(.L_x_35131) ;  /* 0x00000000000c7947 */ /* 0x000fec0003800000 */
.L_x_35154:
[----:B------:R-:W2:Y:S02]  /*5640*/  LDG.E R2, desc[UR36][R2.64] ;  /* 0x0000002402027981 */ /* 0x000ea4000c1e1900 */
[----:B--2---:R-:W-:-:S04]  /*5650*/  I2FP.F32.U32 R0, R2 ;  /* 0x0000000200007245 */ /* 0x004fc80000201000 */
[----:B------:R-:W-:-:S07]  /*5660*/  F2FP.F16.F32.PACK_AB R0, RZ, R0 ;  /* 0x00000000ff00723e */ /* 0x000fce00000000ff */
.L_x_35131:
[----:B01----:R-:W0:Y:S01]  /*5670*/  LDC.U16 R2, c[0x0][0x590] ;  /* 0x00016400ff027b82 */ /* 0x003e220000000400 */
[----:B-----5:R-:W-:Y:S01]  /*5680*/  HADD2.F32 R0, -RZ, R0.H0_H0 ;  /* 0x20000000ff007230 */ /* 0x020fe20000004100 */
[----:B------:R-:W1:Y:S01]  /*5690*/  LDCU.64 UR6, c[0x0][0x580] ;  /* 0x0000b000ff0677ac */ /* 0x000e620008000a00 */
[----:B------:R-:W-:-:S04]  /*56a0*/  UPRMT UR4, UR41, 0x9910, URZ ;  /* 0x0000991029047896 */ /* 0x000fc800080000ff */
[----:B------:R-:W-:Y:S01]  /*56b0*/  UISETP.GT.AND UP0, UPT, UR4, 0x9, UPT ;  /* 0x000000090400788c */ /* 0x000fe2000bf04270 */
[----:B0-----:R-:W-:Y:S01]  /*56c0*/  HADD2.F32 R5, -RZ, R2.H0_H0 ;  /* 0x20000002ff057230 */ /* 0x001fe20000004100 */
[----:B-1----:R-:W-:-:S05]  /*56d0*/  IADD3 R2, P0, PT, R16, UR6, RZ ;  /* 0x0000000610027c10 */ /* 0x002fca000ff1e0ff */
[----:B------:R-:W0:Y:S01]  /*56e0*/  MUFU.LG2 R5, R5 ;  /* 0x0000000500057308 */ /* 0x000e220000000c00 */
[----:B------:R-:W-:Y:S02]  /*56f0*/  IMAD.X R3, RZ, RZ, UR7, P0 ;  /* 0x00000007ff037e24 */ /* 0x000fe400080e06ff */
[----:B0-----:R-:W-:-:S06]  /*5700*/  FMUL.FTZ R0, R5, R0 ;  /* 0x0000000005007220 */ /* 0x001fcc0000410000 */
        /* <DEDUP_REMOVED lines=15> */
.L_x_35162:
[----:B------:R-:W-:-:S06]  /*5800*/  HADD2.F32 R5, -RZ, R4.H0_H0 ;  /* 0x20000004ff057230 */ /* 0x000fcc0000004100 */
[----:B------:R-:W0:Y:S02]  /*5810*/  F2I.S64.TRUNC R4, R5 ;  /* 0x0000000500047311 */ /* 0x000e24000020d900 */
[----:B0-----:R0:W-:Y:S01]  /*5820*/  STG.E.U8 desc[UR36][R2.64], R4 ;  /* 0x0000000402007986 */ /* 0x0011e2000c101124 */
[----:B------:R-:W-:Y:S05]  /*5830*/  BRA `(.L_x_35164) ;  /* 0x0000000c006c7947 */ /* 0x000fea0003800000 */
.L_x_35161:
        /* <DEDUP_REMOVED lines=10> */
.L_x_35166:
[----:B------:R-:W-:-:S04]  /*58e0*/  HADD2.F32 R4, -RZ, R4.H0_H0 ;  /* 0x20000004ff047230 */ /* 0x000fc80000004100 */
[----:B------:R-:W0:Y:S02]  /*58f0*/  F2I.FTZ.TRUNC.NTZ R5, R4 ;  /* 0x0000000400057305 */ /* 0x000e24000021f100 */
[----:B0-----:R0:W-:Y:S01]  /*5900*/  STG.E desc[UR36][R2.64], R5 ;  /* 0x0000000502007986 */ /* 0x0011e2000c101924 */
[----:B------:R-:W-:Y:S05]  /*5910*/  BRA `(.L_x_35164) ;  /* 0x0000000c00347947 */ /* 0x000fea0003800000 */
.L_x_35165:
[----:B------:R-:W-:-:S04]  /*5920*/  HADD2.F32 R4, -RZ, R4.H0_H0 ;  /* 0x20000004ff047230 */ /* 0x000fc80000004100 */
[----:B------:R-:W0:Y:S02]  /*5930*/  F2I.FTZ.TRUNC.NTZ R5, R4 ;  /* 0x0000000400057305 */ /* 0x000e24000021f100 */
[----:B0-----:R0:W-:Y:S01]  /*5940*/  STG.E.U16 desc[UR36][R2.64], R5 ;  /* 0x0000000502007986 */ /* 0x0011e2000c101524 */
[----:B------:R-:W-:Y:S05]  /*5950*/  BRA `(.L_x_35164) ;  /* 0x0000000c00247947 */ /* 0x000fea0003800000 */
.L_x_35160:
        /* <DEDUP_REMOVED lines=9> */
.L_x_35168:
[----:B------:R0:W-:Y:S01]  /*59f0*/  STG.E.U16 desc[UR36][R2.64], R4 ;  /* 0x0000000402007986 */ /* 0x0001e2000c101524 */
[----:B------:R-:W-:Y:S05]  /*5a00*/  BRA `(.L_x_35164) ;  /* 0x0000000800f87947 */ /* 0x000fea0003800000 */
.L_x_35167:
        /* <DEDUP_REMOVED lines=10> */
.L_x_35170:
[----:B------:R-:W-:-:S05]  /*5ab0*/  HADD2.F32 R0, -RZ, R4.H0_H0 ;  /* 0x20000004ff007230 */ /* 0x000fca0000004100 */
[----:B------:R-:W-:-:S04]  /*5ac0*/  F2FP.F16.F32.PACK_AB R0, RZ, R0 ;  /* 0x00000000ff00723e */ /* 0x000fc800000000ff */
[----:B------:R-:W-:-:S05]  /*5ad0*/  PRMT R0, R0, 0x5410, RZ ;  /* 0x0000541000007816 */ /* 0x000fca00000000ff */
[----:B------:R0:W-:Y:S01]  /*5ae0*/  STG.E desc[UR36][R2.64], R0 ;  /* 0x0000000002007986 */ /* 0x0001e2000c101924 */
[----:B------:R-:W-:Y:S05]  /*5af0*/  BRA `(.L_x_35164) ;  /* 0x0000000800bc7947 */ /* 0x000fea0003800000 */
.L_x_35169:
[----:B------:R-:W-:-:S05]  /*5b00*/  HADD2.F32 R4, -RZ, R4.H0_H0 ;  /* 0x20000004ff047230 */ /* 0x000fca0000004100 */
[----:B------:R-:W-:-:S06]  /*5b10*/  FMUL.FTZ R4, R4, 1 ;  /* 0x3f80000004047820 */ /* 0x000fcc0000410000 */
[----:B------:R-:W0:Y:S02]  /*5b20*/  F2F.F64.F32 R4, R4 ;  /* 0x0000000400047310 */ /* 0x000e240000201800 */
[----:B0-----:R0:W-:Y:S01]  /*5b30*/  STG.E.64 desc[UR36][R2.64], R4 ;  /* 0x0000000402007986 */ /* 0x0011e2000c101b24 */
[----:B------:R-:W-:Y:S05]  /*5b40*/  BRA `(.L_x_35164) ;  /* 0x0000000800a87947 */ /* 0x000fea0003800000 */
.L_x_35159:
        /* <DEDUP_REMOVED lines=14> */
.L_x_35174:
        /* <DEDUP_REMOVED lines=18> */
.L_x_35177:
[----:B------:R-:W-:-:S04]  /*5d50*/  SHF.R.U32.HI R5, RZ, 0x18, R5 ;  /* 0x00000018ff057819 */ /* 0x000fc80000011605 */
[----:B------:R-:W-:-:S07]  /*5d60*/  LOP3.LUT R0, R0, 0x80, R5, 0xf8, !PT ;  /* 0x0000008000007812 */ /* 0x000fce00078ef805 */
.L_x_35176:
[----:B------:R-:W-:Y:S05]  /*5d70*/  BSYNC.RECONVERGENT B0 ;  /* 0x0000000000007941 */ /* 0x000fea0003800200 */
.L_x_35175:
[----:B------:R0:W-:Y:S01]  /*5d80*/  STG.E.U8 desc[UR36][R2.64], R0 ;  /* 0x0000000002007986 */ /* 0x0001e2000c101124 */
[----:B------:R-:W-:Y:S05]  /*5d90*/  BRA `(.L_x_35164) ;  /* 0x0000000800147947 */ /* 0x000fea0003800000 */
.L_x_35173:
        /* <DEDUP_REMOVED lines=18> */
.L_x_35180:
[----:B------:R-:W-:-:S04]  /*5ec0*/  SHF.R.U32.HI R5, RZ, 0x18, R5 ;  /* 0x00000018ff057819 */ /* 0x000fc80000011605 */
[----:B------:R-:W-:-:S07]  /*5ed0*/  LOP3.LUT R0, R0, 0x80, R5, 0xf8, !PT ;  /* 0x0000008000007812 */ /* 0x000fce00078ef805 */
.L_x_35179:
[----:B------:R-:W-:Y:S05]  /*5ee0*/  BSYNC.RECONVERGENT B0 ;  /* 0x0000000000007941 */ /* 0x000fea0003800200 */
.L_x_35178:
[----:B------:R0:W-:Y:S01]  /*5ef0*/  STG.E.U8 desc[UR36][R2.64], R0 ;  /* 0x0000000002007986 */ /* 0x0001e2000c101124 */
[----:B------:R-:W-:Y:S05]  /*5f00*/  BRA `(.L_x_35164) ;  /* 0x0000000400b87947 */ /* 0x000fea0003800000 */
.L_x_35172:
        /* <DEDUP_REMOVED lines=22> */
.L_x_35182:
[----:B------:R-:W-:-:S06]  /*6070*/  HADD2.F32 R4, -RZ, R4.H0_H0 ;  /* 0x20000004ff047230 */ /* 0x000fcc0000004100 */
[----:B------:R-:W0:Y:S02]  /*6080*/  F2I.U64.TRUNC R4, R4 ;  /* 0x0000000400047311 */ /* 0x000e24000020d800 */
[----:B0-----:R0:W-:Y:S01]  /*6090*/  STG.E.64 desc[UR36][R2.64], R4 ;  /* 0x0000000402007986 */ /* 0x0011e2000c101b24 */
[----:B------:R-:W-:Y:S05]  /*60a0*/  BRA `(.L_x_35164) ;  /* 0x0000000400507947 */ /* 0x000fea0003800000 */
.L_x_35181:
[----:B------:R-:W-:-:S04]  /*60b0*/  HADD2.F32 R4, -RZ, R4.H0_H0 ;  /* 0x20000004ff047230 */ /* 0x000fc80000004100 */
[----:B------:R-:W0:Y:S02]  /*60c0*/  F2I.FTZ.U32.TRUNC.NTZ R5, R4 ;  /* 0x0000000400057305 */ /* 0x000e24000021f000 */
[----:B0-----:R0:W-:Y:S01]  /*60d0*/  STG.E desc[UR36][R2.64], R5 ;  /* 0x0000000502007986 */ /* 0x0011e2000c101924 */
[----:B------:R-:W-:Y:S05]  /*60e0*/  BRA `(.L_x_35164) ;  /* 0x0000000400407947 */ /* 0x000fea0003800000 */
.L_x_35171:
        /* <DEDUP_REMOVED lines=11> */
.L_x_35184:
[----:B------:R-:W-:Y:S01]  /*61a0*/  HADD2.F32 R4, -RZ, R4.H0_H0 ;  /* 0x20000004ff047230 */ /* 0x000fe20000004100 */
[----:B------:R-:W-:-:S04]  /*61b0*/  CS2R R6, SRZ ;  /* 0x0000000000067805 */ /* 0x000fc8000001ff00 */
[----:B------:R-:W-:-:S06]  /*61c0*/  FMUL.FTZ R4, R4, 1 ;  /* 0x3f80000004047820 */ /* 0x000fcc0000410000 */
[----:B------:R-:W0:Y:S02]  /*61d0*/  F2F.F64.F32 R4, R4 ;  /* 0x0000000400047310 */ /* 0x000e240000201800 */
[----:B0-----:R4:W-:Y:S01]  /*61e0*/  STG.E.128 desc[UR36][R2.64], R4 ;  /* 0x0000000402007986 */ /* 0x0019e2000c101d24 */
[----:B------:R-:W-:Y:S05]  /*61f0*/  BRA `(.L_x_35164) ;  /* 0x0000000000fc7947 */ /* 0x000fea0003800000 */
.L_x_35183:
[----:B------:R-:W-:-:S09]  /*6200*/  UISETP.NE.AND UP0, UPT, UR4, 0xf, UPT ;  /* 0x0000000f0400788c */ /* 0x000fd2000bf05270 */
[----:B------:R-:W-:Y:S05]  /*6210*/  BRA.U !UP0, `(.L_x_35185) ;  /* 0x0000000108e87547 */ /* 0x000fea000b800000 */
[----:B------:R-:W-:-:S09]  /*6220*/  UISETP.NE.AND UP0, UPT, UR4, 0x17, UPT ;  /* 0x000000170400788c */ /* 0x000fd2000bf05270 */
[----:B------:R-:W-:Y:S05]  /*6230*/  BRA.U !UP0, `(.L_x_35186) ;  /* 0x0000000108907547 */ /* 0x000fea000b800000 */
[----:B------:R-:W-:-:S09]  /*6240*/  UISETP.NE.AND UP0, UPT, UR4, 0x18, UPT ;  /* 0x000000180400788c */ /* 0x000fd2000bf05270 */
[----:B------:R-:W-:Y:S05]  /*6250*/  BRA.U !UP0, `(.L_x_35187) ;  /* 0x0000000108447547 */ /* 0x000fea000b800000 */
.L_x_35163:
        /* <DEDUP_REMOVED lines=16> */
.L_x_35188:
[----:B------:R-:W-:Y:S05]  /*6360*/  BRA `(.L_x_35164) ;  /* 0x0000000000a07947 */ /* 0x000fea0003800000 */
.L_x_35187:
        /* <DEDUP_REMOVED lines=13> */
.L_x_35190:
[----:B------:R-:W-:Y:S05]  /*6440*/  BSYNC.RECONVERGENT B0 ;  /* 0x0000000000007941 */ /* 0x000fea0003800200 */
.L_x_35189:
[----:B------:R-:W-:-:S05]  /*6450*/  LOP3.LUT R5, R0, 0x80, R5, 0xf8, !PT ;  /* 0x0000008000057812 */ /* 0x000fca00078ef805 */
[----:B------:R2:W-:Y:S01]  /*6460*/  STG.E.U8 desc[UR36][R2.64], R5 ;  /* 0x0000000502007986 */ /* 0x0005e2000c101124 */
[----:B------:R-:W-:Y:S05]  /*6470*/  BRA `(.L_x_35164) ;  /* 0x00000000005c7947 */ /* 0x000fea0003800000 */
.L_x_35186:
        /* <DEDUP_REMOVED lines=12> */
.L_x_35192:
[----:B------:R-:W-:Y:S01]  /*6540*/  IMAD.MOV.U32 R0, RZ, RZ, 0x7f ;  /* 0x0000007fff007424 */ /* 0x000fe200078e00ff */
[----:B------:R-:W-:-:S04]  /*6550*/  ISETP.GT.U32.AND P0, PT, R4, 0x7f800000, PT ;  /* 0x7f8000000400780c */ /* 0x000fc80003f04070 */
[----:B------:R-:W-:-:S09]  /*6560*/  SEL R0, R0, 0x7c, P0 ;  /* 0x0000007c00007807 */ /* 0x000fd20000000000 */
.L_x_35193:
[----:B------:R-:W-:Y:S05]  /*6570*/  BSYNC.RECONVERGENT B0 ;  /* 0x0000000000007941 */ /* 0x000fea0003800200 */
.L_x_35191:
[----:B------:R-:W-:-:S04]  /*6580*/  SHF.R.U32.HI R5, RZ, 0x18, R5 ;  /* 0x00000018ff057819 */ /* 0x000fc80000011605 */
[----:B------:R-:W-:-:S05]  /*6590*/  LOP3.LUT R5, R0, 0x80, R5, 0xf8, !PT ;  /* 0x0000008000057812 */ /* 0x000fca00078ef805 */
[----:B------:R1:W-:Y:S01]  /*65a0*/  STG.E.U8 desc[UR36][R2.64], R5 ;  /* 0x0000000502007986 */ /* 0x0003e2000c101124 */
[----:B------:R-:W-:Y:S05]  /*65b0*/  BRA `(.L_x_35164) ;  /* 0x00000000000c7947 */ /* 0x000fea0003800000 */
.L_x_35185:
[----:B------:R-:W-:-:S05]  /*65c0*/  HADD2.F32 R0, -RZ, R4.H0_H0 ;  /* 0x20000004ff007230 */ /* 0x000fca0000004100 */
[----:B------:R-:W-:-:S05]  /*65d0*/  F2FP.BF16.F32.PACK_AB R0, RZ, R0 ;  /* 0x00000000ff00723e */ /* 0x000fca00000010ff */
[----:B------:R0:W-:Y:S02]  /*65e0*/  STG.E.U16 desc[UR36][R2.64], R0 ;  /* 0x0000000002007986 */ /* 0x0001e4000c101524 */
.L_x_35164:
[----:B------:R-:W-:-:S07]  /*65f0*/  VIADD R17, R17, 0x80 ;  /* 0x0000008011117836 */ /* 0x000fce0000000000 */
.L_x_35124:
[----:B------:R-:W-:Y:S05]  /*6600*/  BSYNC.RECONVERGENT B6 ;  /* 0x0000000000067941 */ /* 0x000fea0003800200 */
.L_x_35123:
        /* <DEDUP_REMOVED lines=307> */
.L_x_35196:
        /* <DEDUP_REMOVED lines=18> */
.L_x_35200:
[----:B------:R-:W2:Y:S02]  /*7a60*/  LDG.E.U8 R2, desc[UR36][R2.64] ;  /* 0x0000002402027981 */ /* 0x000ea4000c1e1100 */
[----:B--2---:R-:W-:-:S04]  /*7a70*/  I2FP.F32.U32 R0, R2 ;  /* 0x0000000200007245 */ /* 0x004fc80000201000 */
[----:B------:R-:W-:Y:S01]  /*7a80*/  F2FP.F16.F32.PACK_AB R0, RZ, R0 ;  /* 0x00000000ff00723e */ /* 0x000fe200000000ff */
[----:B------:R-:W-:Y:S06]  /*7a90*/  BRA `(.L_x_35202) ;  /* 0x0000000c009c7947 */ /* 0x000fec0003800000 */
.L_x_35199:
        /* <DEDUP_REMOVED lines=10> */
.L_x_35204:
[----:B------:R-:W2:Y:S02]  /*7b40*/  LDG.E R2, desc[UR36][R2.64] ;  /* 0x0000002402027981 */ /* 0x000ea4000c1e1900 */
[----:B--2---:R-:W-:-:S04]  /*7b50*/  I2FP.F32.S32 R0, R2 ;  /* 0x0000000200007245 */ /* 0x004fc80000201400 */
[----:B------:R-:W-:Y:S01]  /*7b60*/  F2FP.F16.F32.PACK_AB R0, RZ, R0 ;  /* 0x00000000ff00723e */ /* 0x000fe200000000ff */
[----:B------:R-:W-:Y:S06]  /*7b70*/  BRA `(.L_x_35202) ;  /* 0x0000000c00647947 */ /* 0x000fec0003800000 */
.L_x_35203:
[----:B------:R-:W2:Y:S02]  /*7b80*/  LDG.E.U16 R2, desc[UR36][R2.64] ;  /* 0x0000002402027981 */ /* 0x000ea4000c1e1500 */
[----:B--2---:R-:W0:Y:S02]  /*7b90*/  I2F.S16 R0, R2 ;  /* 0x0000000200007306 */ /* 0x004e240000101400 */
[----:B0-----:R-:W-:Y:S01]  /*7ba0*/  F2FP.F16.F32.PACK_AB R0, RZ, R0 ;  /* 0x00000000ff00723e */ /* 0x001fe200000000ff */
[----:B------:R-:W-:Y:S06]  /*7bb0*/  BRA `(.L_x_35202) ;  /* 0x0000000c00547947 */ /* 0x000fec0003800000 */
.L_x_35198:
        /* <DEDUP_REMOVED lines=9> */
.L_x_35206:
[----:B------:R1:W5:Y:S01]  /*7c50*/  LDG.E.U16 R0, desc[UR36][R2.64] ;  /* 0x0000002402007981 */ /* 0x000362000c1e1500 */
[----:B------:R-:W-:Y:S05]  /*7c60*/  BRA `(.L_x_35202) ;  /* 0x0000000c00287947 */ /* 0x000fea0003800000 */
.L_x_35205:
        /* <DEDUP_REMOVED lines=9> */
.L_x_35208:
[----:B------:R0:W5:Y:S01]  /*7d00*/  LDG.E.U16 R0, desc[UR36][R2.64] ;  /* 0x0000002402007981 */ /* 0x000162000c1e1500 */
[----:B------:R-:W-:Y:S05]  /*7d10*/  BRA `(.L_x_35202) ;  /* 0x0000000800fc7947 */ /* 0x000fea0003800000 */
.L_x_35207:
        /* <DEDUP_REMOVED lines=12> */
.L_x_35197:
        /* <DEDUP_REMOVED lines=13> */
.L_x_35211:
        /* <DEDUP_REMOVED lines=12> */
.L_x_35210:
        /* <DEDUP_REMOVED lines=27> */
.L_x_35213:
        /* <DEDUP_REMOVED lines=13> */
.L_x_35212:
[----:B------:R-:W2:Y:S02]  /*81f0*/  LDG.E.U16 R0, desc[UR36][R2.64] ;  /* 0x0000002402007981 */ /* 0x000ea4000c1e1500 */
[----:B--2---:R-:W-:-:S05]  /*8200*/  IMAD.U32 R0, R0, 0x10000, RZ ;  /* 0x0001000000007824 */ /* 0x004fca00078e00ff */
[----:B------:R-:W-:Y:S01]  /*8210*/  F2FP.F16.F32.PACK_AB R0, RZ, R0 ;  /* 0x00000000ff00723e */ /* 0x000fe200000000ff */
[----:B------:R-:W-:Y:S06]  /*8220*/  BRA `(.L_x_35202) ;  /* 0x0000000400b87947 */ /* 0x000fec0003800000 */
.L_x_35209:
        /* <DEDUP_REMOVED lines=12> */
.L_x_35216:
        /* <DEDUP_REMOVED lines=21> */
.L_x_35220:
[----:B------:R-:W-:Y:S05]  /*8440*/  BSYNC.RECONVERGENT B1 ;  /* 0x0000000000017941 */ /* 0x000fea0003800200 */
.L_x_35219:
[----:B------:R-:W-:Y:S01]  /*8450*/  IMAD.SHL.U32 R0, R0, 0x100000, RZ ;  /* 0x0010000000007824 */ /* 0x000fe200078e00ff */
[----:B------:R-:W-:-:S04]  /*8460*/  LEA R2, R2, 0x3b800000, 0x17 ;  /* 0x3b80000002027811 */ /* 0x000fc800078eb8ff */
[----:B------:R-:W-:-:S07]  /*8470*/  LOP3.LUT R0, R2, R0, R7, 0xfe, !PT ;  /* 0x0000000002007212 */ /* 0x000fce00078efe07 */
.L_x_35218:
[----:B------:R-:W-:Y:S05]  /*8480*/  BSYNC.RECONVERGENT B0 ;  /* 0x0000000000007941 */ /* 0x000fea0003800200 */
.L_x_35217:
[----:B------:R-:W-:Y:S01]  /*8490*/  F2FP.F16.F32.PACK_AB R0, RZ, R0 ;  /* 0x00000000ff00723e */ /* 0x000fe200000000ff */
[----:B------:R-:W-:Y:S06]  /*84a0*/  BRA `(.L_x_35202) ;  /* 0x0000000400187947 */ /* 0x000fec0003800000 */
.L_x_35215:
        /* <DEDUP_REMOVED lines=21> */
.L_x_35224:
[----:B------:R-:W-:Y:S05]  /*8600*/  BSYNC.RECONVERGENT B1 ;  /* 0x0000000000017941 */ /* 0x000fea0003800200 */
.L_x_35223:
[----:B------:R-:W-:Y:S02]  /*8610*/  SHF.L.U32 R0, R0, 0x15, RZ ;  /* 0x0000001500007819 */ /* 0x000fe400000006ff */
[----:B------:R-:W-:-:S04]  /*8620*/  LEA R2, R2, 0x37800000, 0x17 ;  /* 0x3780000002027811 */ /* 0x000fc800078eb8ff */
[----:B------:R-:W-:-:S07]  /*8630*/  LOP3.LUT R0, R2, R0, R7, 0xfe, !PT ;  /* 0x0000000002007212 */ /* 0x000fce00078efe07 */
.L_x_35222:
[----:B------:R-:W-:Y:S05]  /*8640*/  BSYNC.RECONVERGENT B0 ;  /* 0x0000000000007941 */ /* 0x000fea0003800200 */
.L_x_35221:
[----:B------:R-:W-:Y:S01]  /*8650*/  F2FP.F16.F32.PACK_AB R0, RZ, R0 ;  /* 0x00000000ff00723e */ /* 0x000fe200000000ff */
[----:B------:R-:W-:Y:S06]  /*8660*/  BRA `(.L_x_35202) ;  /* 0x0000000000a87947 */ /* 0x000fec0003800000 */
.L_x_35214:
        /* <DEDUP_REMOVED lines=14> */
.L_x_35228:
[----:B------:R-:W-:Y:S05]  /*8750*/  BSYNC.RECONVERGENT B0 ;  /* 0x0000000000007941 */ /* 0x000fea0003800200 */
.L_x_35227:
[----:B------:R-:W-:Y:S01]  /*8760*/  F2FP.F16.F32.PACK_AB R0, RZ, R0 ;  /* 0x00000000ff00723e */ /* 0x000fe200000000ff */
[----:B------:R-:W-:Y:S06]  /*8770*/  BRA `(.L_x_35202) ;  /* 0x0000000000647947 */ /* 0x000fec0003800000 */
.L_x_35201:
        /* <DEDUP_REMOVED lines=16> */
.L_x_35229:
[----:B------:R-:W-:Y:S01]  /*8880*/  PRMT R0, RZ, 0x7610, R0 ;  /* 0x00007610ff007816 */ /* 0x000fe20000000000 */
[----:B------:R-:W-:Y:S06]  /*8890*/  BRA `(.L_x_35202) ;  /* 0x00000000001c7947 */ /* 0x000fec0003800000 */
.L_x_35226:
[----:B------:R-:W2:Y:S02]  /*88a0*/  LDG.E.64 R2, desc[UR36][R2.64] ;  /* 0x0000002402027981 */ /* 0x000ea4000c1e1b00 */
[----:B--2---:R-:W0:Y:S02]  /*88b0*/  I2F.U64 R0, R2 ;  /* 0x0000000200007312 */ /* 0x004e240000301000 */
[----:B0-----:R-:W-:Y:S01]  /*88c0*/  F2FP.F16.F32.PACK_AB R0, RZ, R0 ;  /* 0x00000000ff00723e */ /* 0x001fe200000000ff */
[----:B------:R-:W-:Y:S06]  /*88d0*/  BRA `(.L_x_35202) ;  /* 0x00000000000c7947 */ /* 0x000fec0003800000 */
.L_x_35225:
[----:B------:R-:W2:Y:S02]  /*88e0*/  LDG.E R2, desc[UR36][R2.64] ;  /* 0x0000002402027981 */ /* 0x000ea4000c1e1900 */
[----:B--2---:R-:W-:-:S04]  /*88f0*/  I2FP.F32.U32 R0, R2 ;  /* 0x0000000200007245 */ /* 0x004fc80000201000 */
[----:B------:R-:W-:-:S07]  /*8900*/  F2FP.F16.F32.PACK_AB R0, RZ, R0 ;  /* 0x00000000ff00723e */ /* 0x000fce00000000ff */
.L_x_35202:
        /* <DEDUP_REMOVED lines=25> */
.L_x_35233:
[----:B------:R-:W-:-:S06]  /*8aa0*/  HADD2.F32 R5, -RZ, R4.H0_H0 ;  /* 0x20000004ff057230 */ /* 0x000fcc0000004100 */
[----:B------:R-:W0:Y:S02]  /*8ab0*/  F2I.S64.TRUNC R4, R5 ;  /* 0x0000000500047311 */ /* 0x000e24000020d900 */
[----:B0-----:R4:W-:Y:S01]  /*8ac0*/  STG.E.U8 desc[UR36][R2.64], R4 ;  /* 0x0000000402007986 */ /* 0x0019e2000c101124 */
[----:B------:R-:W-:Y:S05]  /*8ad0*/  BRA `(.L_x_35235) ;  /* 0x0000000c006c7947 */ /* 0x000fea0003800000 */
.L_x_35232:
        /* <DEDUP_REMOVED lines=10> */
.L_x_35237:
[----:B------:R-:W-:-:S04]  /*8b80*/  HADD2.F32 R4, -RZ, R4.H0_H0 ;  /* 0x20000004ff047230 */ /* 0x000fc80000004100 */
[----:B------:R-:W0:Y:S02]  /*8b90*/  F2I.FTZ.TRUNC.NTZ R5, R4 ;  /* 0x0000000400057305 */ /* 0x000e24000021f100 */
[----:B0-----:R2:W-:Y:S01]  /*8ba0*/  STG.E desc[UR36][R2.64], R5 ;  /* 0x0000000502007986 */ /* 0x0015e2000c101924 */
[----:B------:R-:W-:Y:S05]  /*8bb0*/  BRA `(.L_x_35235) ;  /* 0x0000000c00347947 */ /* 0x000fea0003800000 */
.L_x_35236:
[----:B------:R-:W-:-:S04]  /*8bc0*/  HADD2.F32 R4, -RZ, R4.H0_H0 ;  /* 0x20000004ff047230 */ /* 0x000fc80000004100 */
[----:B------:R-:W0:Y:S02]  /*8bd0*/  F2I.FTZ.TRUNC.NTZ R5, R4 ;  /* 0x0000000400057305 */ /* 0x000e24000021f100 */
[----:B0-----:R0:W-:Y:S01]  /*8be0*/  STG.E.U16 desc[UR36][R2.64], R5 ;  /* 0x0000000502007986 */ /* 0x0011e2000c101524 */
[----:B------:R-:W-:Y:S05]  /*8bf0*/  BRA `(.L_x_35235) ;  /* 0x0000000c00247947 */ /* 0x000fea0003800000 */
.L_x_35231:
        /* <DEDUP_REMOVED lines=9> */
.L_x_35239:
[----:B------:R0:W-:Y:S01]  /*8c90*/  STG.E.U16 desc[UR36][R2.64], R4 ;  /* 0x0000000402007986 */ /* 0x0001e2000c101524 */
[----:B------:R-:W-:Y:S05]  /*8ca0*/  BRA `(.L_x_35235) ;  /* 0x0000000800f87947 */ /* 0x000fea0003800000 */
.L_x_35238:
        /* <DEDUP_REMOVED lines=10> */
.L_x_35241:
[----:B------:R-:W-:-:S05]  /*8d50*/  HADD2.F32 R0, -RZ, R4.H0_H0 ;  /* 0x20000004ff007230 */ /* 0x000fca0000004100 */
[----:B------:R-:W-:-:S04]  /*8d60*/  F2FP.F16.F32.PACK_AB R0, RZ, R0 ;  /* 0x00000000ff00723e */ /* 0x000fc800000000ff */
[----:B------:R-:W-:-:S05]  /*8d70*/  PRMT R0, R0, 0x5410, RZ ;  /* 0x0000541000007816 */ /* 0x000fca00000000ff */
[----:B------:R0:W-:Y:S01]  /*8d80*/  STG.E desc[UR36][R2.64], R0 ;  /* 0x0000000002007986 */ /* 0x0001e2000c101924 */
[----:B------:R-:W-:Y:S05]  /*8d90*/  BRA `(.L_x_35235) ;  /* 0x0000000800bc7947 */ /* 0x000fea0003800000 */
.L_x_35240:
[----:B------:R-:W-:-:S05]  /*8da0*/  HADD2.F32 R4, -RZ, R4.H0_H0 ;  /* 0x20000004ff047230 */ /* 0x000fca0000004100 */
[----:B------:R-:W-:-:S06]  /*8db0*/  FMUL.FTZ R4, R4, 1 ;  /* 0x3f80000004047820 */ /* 0x000fcc0000410000 */
[----:B------:R-:W0:Y:S02]  /*8dc0*/  F2F.F64.F32 R4, R4 ;  /* 0x0000000400047310 */ /* 0x000e240000201800 */
[----:B0-----:R0:W-:Y:S01]  /*8dd0*/  STG.E.64 desc[UR36][R2.64], R4 ;  /* 0x0000000402007986 */ /* 0x0011e2000c101b24 */
[----:B------:R-:W-:Y:S05]  /*8de0*/  BRA `(.L_x_35235) ;  /* 0x0000000800a87947 */ /* 0x000fea0003800000 */
.L_x_35230:
        /* <DEDUP_REMOVED lines=14> */
.L_x_35245:
        /* <DEDUP_REMOVED lines=18> */
.L_x_35248:
[----:B------:R-:W-:-:S04]  /*8ff0*/  SHF.R.U32.HI R5, RZ, 0x18, R5 ;  /* 0x00000018ff057819 */ /* 0x000fc80000011605 */
[----:B------:R-:W-:-:S07]  /*9000*/  LOP3.LUT R0, R0, 0x80, R5, 0xf8, !PT ;  /* 0x0000008000007812 */ /* 0x000fce00078ef805 */
.L_x_35247:
[----:B------:R-:W-:Y:S05]  /*9010*/  BSYNC.RECONVERGENT B0 ;  /* 0x0000000000007941 */ /* 0x000fea0003800200 */
.L_x_35246:
[----:B------:R0:W-:Y:S01]  /*9020*/  STG.E.U8 desc[UR36][R2.64], R0 ;  /* 0x0000000002007986 */ /* 0x0001e2000c101124 */
[----:B------:R-:W-:Y:S05]  /*9030*/  BRA `(.L_x_35235) ;  /* 0x0000000800147947 */ /* 0x000fea0003800000 */
.L_x_35244:
        /* <DEDUP_REMOVED lines=18> */
.L_x_35251:
[----:B------:R-:W-:-:S04]  /*9160*/  SHF.R.U32.HI R5, RZ, 0x18, R5 ;  /* 0x00000018ff057819 */ /* 0x000fc80000011605 */
[----:B------:R-:W-:-:S07]  /*9170*/  LOP3.LUT R0, R0, 0x80, R5, 0xf8, !PT ;  /* 0x0000008000007812 */ /* 0x000fce00078ef805 */
.L_x_35250:
[----:B------:R-:W-:Y:S05]  /*9180*/  BSYNC.RECONVERGENT B0 ;  /* 0x0000000000007941 */ /* 0x000fea0003800200 */
.L_x_35249:
[----:B------:R0:W-:Y:S01]  /*9190*/  STG.E.U8 desc[UR36][R2.64], R0 ;  /* 0x0000000002007986 */ /* 0x0001e2000c101124 */
[----:B------:R-:W-:Y:S05]  /*91a0*/  BRA `(.L_x_35235) ;  /* 0x0000000400b87947 */ /* 0x000fea0003800000 */
.L_x_35243:
        /* <DEDUP_REMOVED lines=22> */
.L_x_35253:
[----:B------:R-:W-:-:S06]  /*9310*/  HADD2.F32 R4, -RZ, R4.H0_H0 ;  /* 0x20000004ff047230 */ /* 0x000fcc0000004100 */
[----:B------:R-:W0:Y:S02]  /*9320*/  F2I.U64.TRUNC R4, R4 ;  /* 0x0000000400047311 */ /* 0x000e24000020d800 */
[----:B0-----:R0:W-:Y:S01]  /*9330*/  STG.E.64 desc[UR36][R2.64], R4 ;  /* 0x0000000402007986 */ /* 0x0011e2000c101b24 */
[----:B------:R-:W-:Y:S05]  /*9340*/  BRA `(.L_x_35235) ;  /* 0x0000000400507947 */ /* 0x000fea0003800000 */
.L_x_35252:
[----:B------:R-:W-:-:S04]  /*9350*/  HADD2.F32 R4, -RZ, R4.H0_H0 ;  /* 0x20000004ff047230 */ /* 0x000fc80000004100 */
[----:B------:R-:W0:Y:S02]  /*9360*/  F2I.FTZ.U32.TRUNC.NTZ R5, R4 ;  /* 0x0000000400057305 */ /* 0x000e24000021f000 */
[----:B0-----:R0:W-:Y:S01]  /*9370*/  STG.E desc[UR36][R2.64], R5 ;  /* 0x0000000502007986 */ /* 0x0011e2000c101924 */
[----:B------:R-:W-:Y:S05]  /*9380*/  BRA `(.L_x_35235) ;  /* 0x0000000400407947 */ /* 0x000fea0003800000 */
.L_x_35242:
        /* <DEDUP_REMOVED lines=11> */
.L_x_35255:
[----:B------:R-:W-:Y:S01]  /*9440*/  HADD2.F32 R4, -RZ, R4.H0_H0 ;  /* 0x20000004ff047230 */ /* 0x000fe20000004100 */
[----:B------:R-:W-:-:S04]  /*9450*/  CS2R R6, SRZ ;  /* 0x0000000000067805 */ /* 0x000fc8000001ff00 */
[----:B------:R-:W-:-:S06]  /*9460*/  FMUL.FTZ R4, R4, 1 ;  /* 0x3f80000004047820 */ /* 0x000fcc0000410000 */
[----:B------:R-:W0:Y:S02]  /*9470*/  F2F.F64.F32 R4, R4 ;  /* 0x0000000400047310 */ /* 0x000e240000201800 */
[----:B0-----:R0:W-:Y:S01]  /*9480*/  STG.E.128 desc[UR36][R2.64], R4 ;  /* 0x0000000402007986 */ /* 0x0011e2000c101d24 */
[----:B------:R-:W-:Y:S05]  /*9490*/  BRA `(.L_x_35235) ;  /* 0x0000000000fc7947 */ /* 0x000fea0003800000 */
.L_x_35254:
[----:B------:R-:W-:-:S09]  /*94a0*/  UISETP.NE.AND UP0, UPT, UR4, 0xf, UPT ;  /* 0x0000000f0400788c */ /* 0x000fd2000bf05270 */
[----:B------:R-:W-:Y:S05]  /*94b0*/  BRA.U !UP0, `(.L_x_35256) ;  /* 0x0000000108e87547 */ /* 0x000fea000b800000 */
[----:B------:R-:W-:-:S09]  /*94c0*/  UISETP.NE.AND UP0, UPT, UR4, 0x17, UPT ;  /* 0x000000170400788c */ /* 0x000fd2000bf05270 */
[----:B------:R-:W-:Y:S05]  /*94d0*/  BRA.U !UP0, `(.L_x_35257) ;  /* 0x0000000108907547 */ /* 0x000fea000b800000 */
[----:B------:R-:W-:-:S09]  /*94e0*/  UISETP.NE.AND UP0, UPT, UR4, 0x18, UPT ;  /* 0x000000180400788c */ /* 0x000fd2000bf05270 */
[----:B------:R-:W-:Y:S05]  /*94f0*/  BRA.U !UP0, `(.L_x_35258) ;  /* 0x0000000108447547 */ /* 0x000fea000b800000 */
.L_x_35234:
        /* <DEDUP_REMOVED lines=16> */
.L_x_35259:
[----:B------:R-:W-:Y:S05]  /*9600*/  BRA `(.L_x_35235) ;  /* 0x0000000000a07947 */ /* 0x000fea0003800000 */
.L_x_35258:
        /* <DEDUP_REMOVED lines=13> */
.L_x_35261:
[----:B------:R-:W-:Y:S05]  /*96e0*/  BSYNC.RECONVERGENT B0 ;  /* 0x0000000000007941 */ /* 0x000fea0003800200 */
.L_x_35260:
[----:B------:R-:W-:-:S05]  /*96f0*/  LOP3.LUT R5, R0, 0x80, R5, 0xf8, !PT ;  /* 0x0000008000057812 */ /* 0x000fca00078ef805 */
[----:B------:R0:W-:Y:S01]  /*9700*/  STG.E.U8 desc[UR36][R2.64], R5 ;  /* 0x0000000502007986 */ /* 0x0001e2000c101124 */
[----:B------:R-:W-:Y:S05]  /*9710*/  BRA `(.L_x_35235) ;  /* 0x00000000005c7947 */ /* 0x000fea0003800000 */
.L_x_35257:
        /* <DEDUP_REMOVED lines=12> */
.L_x_35263:
[----:B------:R-:W-:Y:S02]  /*97e0*/  ISETP.GT.U32.AND P0, PT, R4, 0x7f800000, PT ;  /* 0x7f8000000400780c */ /* 0x000fe40003f04070 */
[----:B------:R-:W-:-:S04]  /*97f0*/  MOV R0, 0x7f ;  /* 0x0000007f00007802 */ /* 0x000fc80000000f00 */
[----:B------:R-:W-:-:S07]  /*9800*/  SEL R0, R0, 0x7c, P0 ;  /* 0x0000007c00007807 */ /* 0x000fce0000000000 */
.L_x_35264:
[----:B------:R-:W-:Y:S05]  /*9810*/  BSYNC.RECONVERGENT B0 ;  /* 0x0000000000007941 */ /* 0x000fea0003800200 */
.L_x_35262:
[----:B------:R-:W-:-:S04]  /*9820*/  SHF.R.U32.HI R5, RZ, 0x18, R5 ;  /* 0x00000018ff057819 */ /* 0x000fc80000011605 */
[----:B------:R-:W-:-:S05]  /*9830*/  LOP3.LUT R5, R0, 0x80, R5, 0xf8, !PT ;  /* 0x0000008000057812 */ /* 0x000fca00078ef805 */
[----:B------:R0:W-:Y:S01]  /*9840*/  STG.E.U8 desc[UR36][R2.64], R5 ;  /* 0x0000000502007986 */ /* 0x0001e2000c101124 */
[----:B------:R-:W-:Y:S05]  /*9850*/  BRA `(.L_x_35235) ;  /* 0x00000000000c7947 */ /* 0x000fea0003800000 */
.L_x_35256:
[----:B------:R-:W-:-:S05]  /*9860*/  HADD2.F32 R0, -RZ, R4.H0_H0 ;  /* 0x20000004ff007230 */ /* 0x000fca0000004100 */
[----:B------:R-:W-:-:S05]  /*9870*/  F2FP.BF16.F32.PACK_AB R0, RZ, R0 ;  /* 0x00000000ff00723e */ /* 0x000fca00000010ff */
[----:B------:R0:W-:Y:S02]  /*9880*/  STG.E.U16 desc[UR36][R2.64], R0 ;  /* 0x0000000002007986 */ /* 0x0001e4000c101524 */
.L_x_35235:
[----:B------:R-:W-:-:S07]  /*9890*/  VIADD R17, R17, 0x80 ;  /* 0x0000008011117836 */ /* 0x000fce0000000000 */
.L_x_35195:
[----:B------:R-:W-:Y:S05]  /*98a0*/  BSYNC.RECONVERGENT B6 ;  /* 0x0000000000067941 */ /* 0x000fea0003800200 */
.L_x_35194:
        /* <DEDUP_REMOVED lines=306> */
.L_x_35265:
        /* <DEDUP_REMOVED lines=20> */
.L_x_35269:
[----:B------:R-:W2:Y:S02]  /*ad10*/  LDG.E.U8 R2, desc[UR36][R2.64] ;  /* 0x0000002402027981 */ /* 0x000ea4000c1e1100 */
[----:B--2---:R-:W-:-:S04]  /*ad20*/  I2FP.F32.U32 R0, R2 ;  /* 0x0000000200007245 */ /* 0x004fc80000201000 */
[----:B------:R-:W-:Y:S01]  /*ad30*/  F2FP.F16.F32.PACK_AB R0, RZ, R0 ;  /* 0x00000000ff00723e */ /* 0x000fe200000000ff */
[----:B------:R-:W-:Y:S06]  /*ad40*/  BRA `(.L_x_35271) ;  /* 0x0000000c009c7947 */ /* 0x000fec0003800000 */
.L_x_35268:
        /* <DEDUP_REMOVED lines=10> */
.L_x_35273:
[----:B------:R-:W2:Y:S02]  /*adf0*/  LDG.E R2, desc[UR36][R2.64] ;  /* 0x0000002402027981 */ /* 0x000ea4000c1e1900 */
[----:B--2---:R-:W-:-:S04]  /*ae00*/  I2FP.F32.S32 R0, R2 ;  /* 0x0000000200007245 */ /* 0x004fc80000201400 */
[----:B------:R-:W-:Y:S01]  /*ae10*/  F2FP.F16.F32.PACK_AB R0, RZ, R0 ;  /* 0x00000000ff00723e */ /* 0x000fe200000000ff */
[----:B------:R-:W-:Y:S06]  /*ae20*/  BRA `(.L_x_35271) ;  /* 0x0000000c00647947 */ /* 0x000fec0003800000 */
.L_x_35272:
[----:B------:R-:W2:Y:S02]  /*ae30*/  LDG.E.U16 R2, desc[UR36][R2.64] ;  /* 0x0000002402027981 */ /* 0x000ea4000c1e1500 */
[----:B--2---:R-:W0:Y:S02]  /*ae40*/  I2F.S16 R0, R2 ;  /* 0x0000000200007306 */ /* 0x004e240000101400 */
[----:B0-----:R-:W-:Y:S01]  /*ae50*/  F2FP.F16.F32.PACK_AB R0, RZ, R0 ;  /* 0x00000000ff00723e */ /* 0x001fe200000000ff */
[----:B------:R-:W-:Y:S06]  /*ae60*/  BRA `(.L_x_35271) ;  /* 0x0000000c00547947 */ /* 0x000fec0003800000 */
.L_x_35267:
        /* <DEDUP_REMOVED lines=9> */
.L_x_35275:
[----:B------:R1:W5:Y:S01]  /*af00*/  LDG.E.U16 R0, desc[UR36][R2.64] ;  /* 0x0000002402007981 */ /* 0x000362000c1e1500 */
[----:B------:R-:W-:Y:S05]  /*af10*/  BRA `(.L_x_35271) ;  /* 0x0000000c00287947 */ /* 0x000fea0003800000 */
.L_x_35274:
        /* <DEDUP_REMOVED lines=9> */
.L_x_35277:
[----:B------:R0:W5:Y:S01]  /*afb0*/  LDG.E.U16 R0, desc[UR36][R2.64] ;  /* 0x0000002402007981 */ /* 0x000162000c1e1500 */
[----:B------:R-:W-:Y:S05]  /*afc0*/  BRA `(.L_x_35271) ;  /* 0x0000000800fc7947 */ /* 0x000fea0003800000 */
.L_x_35276:
        /* <DEDUP_REMOVED lines=12> */
.L_x_35266:
        /* <DEDUP_REMOVED lines=13> */
.L_x_35280:
        /* <DEDUP_REMOVED lines=12> */
.L_x_35279:
        /* <DEDUP_REMOVED lines=27> */
.L_x_35282:
        /* <DEDUP_REMOVED lines=13> */
.L_x_35281:
[----:B------:R-:W2:Y:S02]  /*b4a0*/  LDG.E.U16 R0, desc[UR36][R2.64] ;  /* 0x0000002402007981 */ /* 0x000ea4000c1e1500 */
[----:B--2---:R-:W-:-:S04]  /*b4b0*/  SHF.L.U32 R0, R0, 0x10, RZ ;  /* 0x0000001000007819 */ /* 0x004fc800000006ff */
[----:B------:R-:W-:Y:S01]  /*b4c0*/  F2FP.F16.F32.PACK_AB R0, RZ, R0 ;  /* 0x00000000ff00723e */ /* 0x000fe200000000ff */
[----:B------:R-:W-:Y:S06]  /*b4d0*/  BRA `(.L_x_35271) ;  /* 0x0000000400b87947 */ /* 0x000fec0003800000 */
.L_x_35278:
        /* <DEDUP_REMOVED lines=12> */
.L_x_35285:
        /* <DEDUP_REMOVED lines=21> */
.L_x_35289:
[----:B------:R-:W-:Y:S05]  /*b6f0*/  BSYNC.RECONVERGENT B1 ;  /* 0x0000000000017941 */ /* 0x000fea0003800200 */
.L_x_35288:
[----:B------:R-:W-:Y:S01]  /*b700*/  IMAD.SHL.U32 R0, R0, 0x100000, RZ ;  /* 0x0010000000007824 */ /* 0x000fe200078e00ff */
[----:B------:R-:W-:-:S04]  /*b710*/  LEA R2, R2, 0x3b800000, 0x17 ;  /* 0x3b80000002027811 */ /* 0x000fc800078eb8ff */
[----:B------:R-:W-:-:S07]  /*b720*/  LOP3.LUT R0, R2, R0, R7, 0xfe, !PT ;  /* 0x0000000002007212 */ /* 0x000fce00078efe07 */
.L_x_35287:
[----:B------:R-:W-:Y:S05]  /*b730*/  BSYNC.RECONVERGENT B0 ;  /* 0x0000000000007941 */ /* 0x000fea0003800200 */
.L_x_35286:
[----:B------:R-:W-:Y:S01]  /*b740*/  F2FP.F16.F32.PACK_AB R0, RZ, R0 ;  /* 0x00000000ff00723e */ /* 0x000fe200000000ff */
[----:B------:R-:W-:Y:S06]  /*b750*/  BRA `(.L_x_35271) ;  /* 0x0000000400187947 */ /* 0x000fec0003800000 */
.L_x_35284:
        /* <DEDUP_REMOVED lines=21> */
.L_x_35293:
[----:B------:R-:W-:Y:S05]  /*b8b0*/  BSYNC.RECONVERGENT B1 ;  /* 0x0000000000017941 */ /* 0x000fea0003800200 */
.L_x_35292:
[----:B------:R-:W-:Y:S02]  /*b8c0*/  SHF.L.U32 R0, R0, 0x15, RZ ;  /* 0x0000001500007819 */ /* 0x000fe400000006ff */
[----:B------:R-:W-:-:S04]  /*b8d0*/  LEA R2, R2, 0x37800000, 0x17 ;  /* 0x3780000002027811 */ /* 0x000fc800078eb8ff */
[----:B------:R-:W-:-:S07]  /*b8e0*/  LOP3.LUT R0, R2, R0, R7, 0xfe, !PT ;  /* 0x0000000002007212 */ /* 0x000fce00078efe07 */
.L_x_35291:
[----:B------:R-:W-:Y:S05]  /*b8f0*/  BSYNC.RECONVERGENT B0 ;  /* 0x0000000000007941 */ /* 0x000fea0003800200 */
.L_x_35290:
[----:B------:R-:W-:Y:S01]  /*b900*/  F2FP.F16.F32.PACK_AB R0, RZ, R0 ;  /* 0x00000000ff00723e */ /* 0x000fe200000000ff */
[----:B------:R-:W-:Y:S06]  /*b910*/  BRA `(.L_x_35271) ;  /* 0x0000000000a87947 */ /* 0x000fec0003800000 */
.L_x_35283:
        /* <DEDUP_REMOVED lines=14> */
.L_x_35297:
[----:B------:R-:W-:Y:S05]  /*ba00*/  BSYNC.RECONVERGENT B0 ;  /* 0x0000000000007941 */ /* 0x000fea0003800200 */
.L_x_35296:
[----:B------:R-:W-:Y:S01]  /*ba10*/  F2FP.F16.F32.PACK_AB R0, RZ, R0 ;  /* 0x00000000ff00723e */ /* 0x000fe200000000ff */
[----:B------:R-:W-:Y:S06]  /*ba20*/  BRA `(.L_x_35271) ;  /* 0x0000000000647947 */ /* 0x000fec0003800000 */
.L_x_35270:
        /* <DEDUP_REMOVED lines=16> */
.L_x_35298:
[----:B------:R-:W-:Y:S01]  /*bb30*/  PRMT R0, RZ, 0x7610, R0 ;  /* 0x00007610ff007816 */ /* 0x000fe20000000000 */
[----:B------:R-:W-:Y:S06]  /*bb40*/  BRA `(.L_x_35271) ;  /* 0x00000000001c7947 */ /* 0x000fec0003800000 */
.L_x_35295:
[----:B------:R-:W2:Y:S02]  /*bb50*/  LDG.E.64 R2, desc[UR36][R2.64] ;  /* 0x0000002402027981 */ /* 0x000ea4000c1e1b00 */
[----:B--2---:R-:W0:Y:S02]  /*bb60*/  I2F.U64 R0, R2 ;  /* 0x0000000200007312 */ /* 0x004e240000301000 */
[----:B0-----:R-:W-:Y:S01]  /*bb70*/  F2FP.F16.F32.PACK_AB R0, RZ, R0 ;  /* 0x00000000ff00723e */ /* 0x001fe200000000ff */
[----:B------:R-:W-:Y:S06]  /*bb80*/  BRA `(.L_x_35271) ;  /* 0x00000000000c7947 */ /* 0x000fec0003800000 */
.L_x_35294:
[----:B------:R-:W2:Y:S02]  /*bb90*/  LDG.E R2, desc[UR36][R2.64] ;  /* 0x0000002402027981 */ /* 0x000ea4000c1e1900 */
[----:B--2---:R-:W-:-:S04]  /*bba0*/  I2FP.F32.U32 R0, R2 ;  /* 0x0000000200007245 */ /* 0x004fc80000201000 */
[----:B------:R-:W-:-:S07]  /*bbb0*/  F2FP.F16.F32.PACK_AB R0, RZ, R0 ;  /* 0x00000000ff00723e */ /* 0x000fce00000000ff */
.L_x_35271:
[----:B01----:R-:W0:Y:S01]  /*bbc0*/  LDC.U16 R2, c[0x0][0x590] ;  /* 0x00016400ff027b82 */ /* 0x003e220000000400 */
[----:B-----5:R-:W-:Y:S01]  /*bbd0*/  HADD2.F32 R0, -RZ, R0.H0_H0 ;  /* 0x20000000ff007230 */ /* 0x020fe20000004100 */
[----:B------:R-:W-:-:S04]  /*bbe0*/  UPRMT UR4, UR41, 0x9910, URZ ;  /* 0x0000991029047896 */ /* 0x000fc800080000ff */
[----:B------:R-:W-:Y:S01]  /*bbf0*/  UISETP.GT.AND UP0, UPT, UR4, 0x9, UPT ;  /* 0x000000090400788c */ /* 0x000fe2000bf04270 */
[----:B0-----:R-:W-:-:S06]  /*bc00*/  HADD2.F32 R3, -RZ, R2.H0_H0 ;  /* 0x20000002ff037230 */ /* 0x001fcc0000004100 */
[----:B------:R-:W0:Y:S02]  /*bc10*/  MUFU.LG2 R3, R3 ;  /* 0x0000000300037308 */ /* 0x000e240000000c00 */
        /* <DEDUP_REMOVED lines=16> */
.L_x_35302:
[----:B------:R-:W-:-:S06]  /*bd20*/  HADD2.F32 R3, -RZ, R2.H0_H0 ;  /* 0x20000002ff037230 */ /* 0x000fcc0000004100 */
[----:B------:R-:W0:Y:S02]  /*bd30*/  F2I.S64.TRUNC R2, R3 ;  /* 0x0000000300027311 */ /* 0x000e24000020d900 */
[----:B0-----:R-:W-:Y:S01]  /*bd40*/  STG.E.U8 desc[UR36][R16.64], R2 ;  /* 0x0000000210007986 */ /* 0x001fe2000c101124 */
[----:B------:R-:W-:Y:S05]  /*bd50*/  EXIT ;  /* 0x000000000000794d */ /* 0x000fea0003800000 */
.L_x_35301:
        /* <DEDUP_REMOVED lines=10> */
.L_x_35305:
[----:B------:R-:W-:-:S04]  /*be00*/  HADD2.F32 R2, -RZ, R2.H0_H0 ;  /* 0x20000002ff027230 */ /* 0x000fc80000004100 */
[----:B------:R-:W0:Y:S02]  /*be10*/  F2I.FTZ.TRUNC.NTZ R3, R2 ;  /* 0x0000000200037305 */ /* 0x000e24000021f100 */
[----:B0-----:R-:W-:Y:S01]  /*be20*/  STG.E desc[UR36][R16.64], R3 ;  /* 0x0000000310007986 */ /* 0x001fe2000c101924 */
[----:B------:R-:W-:Y:S05]  /*be30*/  EXIT ;  /* 0x000000000000794d */ /* 0x000fea0003800000 */
.L_x_35304:
[----:B------:R-:W-:-:S04]  /*be40*/  HADD2.F32 R2, -RZ, R2.H0_H0 ;  /* 0x20000002ff027230 */ /* 0x000fc80000004100 */
[----:B------:R-:W0:Y:S02]  /*be50*/  F2I.FTZ.TRUNC.NTZ R3, R2 ;  /* 0x0000000200037305 */ /* 0x000e24000021f100 */
[----:B0-----:R-:W-:Y:S01]  /*be60*/  STG.E.U16 desc[UR36][R16.64], R3 ;  /* 0x0000000310007986 */ /* 0x001fe2000c101524 */
[----:B------:R-:W-:Y:S05]  /*be70*/  EXIT ;  /* 0x000000000000794d */ /* 0x000fea0003800000 */
.L_x_35300:
        /* <DEDUP_REMOVED lines=9> */
.L_x_35307:
[----:B------:R-:W-:Y:S01]  /*bf10*/  STG.E.U16 desc[UR36][R16.64], R2 ;  /* 0x0000000210007986 */ /* 0x000fe2000c101524 */
[----:B------:R-:W-:Y:S05]  /*bf20*/  EXIT ;  /* 0x000000000000794d */ /* 0x000fea0003800000 */
.L_x_35306:
        /* <DEDUP_REMOVED lines=10> */
.L_x_35309:
[----:B------:R-:W-:-:S05]  /*bfd0*/  HADD2.F32 R0, -RZ, R2.H0_H0 ;  /* 0x20000002ff007230 */ /* 0x000fca0000004100 */
[----:B------:R-:W-:-:S04]  /*bfe0*/  F2FP.F16.F32.PACK_AB R0, RZ, R0 ;  /* 0x00000000ff00723e */ /* 0x000fc800000000ff */
[----:B------:R-:W-:-:S05]  /*bff0*/  PRMT R0, R0, 0x5410, RZ ;  /* 0x0000541000007816 */ /* 0x000fca00000000ff */
[----:B------:R-:W-:Y:S01]  /*c000*/  STG.E desc[UR36][R16.64], R0 ;  /* 0x0000000010007986 */ /* 0x000fe2000c101924 */
[----:B------:R-:W-:Y:S05]  /*c010*/  EXIT ;  /* 0x000000000000794d */ /* 0x000fea0003800000 */
.L_x_35308:
[----:B------:R-:W-:-:S05]  /*c020*/  HADD2.F32 R2, -RZ, R2.H0_H0 ;  /* 0x20000002ff027230 */ /* 0x000fca0000004100 */
[----:B------:R-:W-:-:S06]  /*c030*/  FMUL.FTZ R2, R2, 1 ;  /* 0x3f80000002027820 */ /* 0x000fcc0000410000 */
[----:B------:R-:W0:Y:S02]  /*c040*/  F2F.F64.F32 R2, R2 ;  /* 0x0000000200027310 */ /* 0x000e240000201800 */
[----:B0-----:R-:W-:Y:S01]  /*c050*/  STG.E.64 desc[UR36][R16.64], R2 ;  /* 0x0000000210007986 */ /* 0x001fe2000c101b24 */
[----:B------:R-:W-:Y:S05]  /*c060*/  EXIT ;  /* 0x000000000000794d */ /* 0x000fea0003800000 */
.L_x_35299:
        /* <DEDUP_REMOVED lines=14> */
.L_x_35313:
        /* <DEDUP_REMOVED lines=17> */
.L_x_35316:
[----:B------:R-:W-:-:S04]  /*c260*/  SHF.R.U32.HI R3, RZ, 0x18, R3 ;  /* 0x00000018ff037819 */ /* 0x000fc80000011603 */
[----:B------:R-:W-:-:S04]  /*c270*/  LOP3.LUT R0, R0, 0x80, R3, 0xf8, !PT ;  /* 0x0000008000007812 */ /* 0x000fc800078ef803 */
[----:B------:R-:W-:-:S07]  /*c280*/  PRMT R8, R0, 0x7610, R8 ;  /* 0x0000761000087816 */ /* 0x000fce0000000008 */
.L_x_35315:
[----:B------:R-:W-:Y:S05]  /*c290*/  BSYNC.RECONVERGENT B0 ;  /* 0x0000000000007941 */ /* 0x000fea0003800200 */
.L_x_35314:
[----:B------:R-:W-:Y:S01]  /*c2a0*/  STG.E.U8 desc[UR36][R16.64], R8 ;  /* 0x0000000810007986 */ /* 0x000fe2000c101124 */
[----:B------:R-:W-:Y:S05]  /*c2b0*/  EXIT ;  /* 0x000000000000794d */ /* 0x000fea0003800000 */
.L_x_35312:
        /* <DEDUP_REMOVED lines=17> */
.L_x_35319:
[----:B------:R-:W-:-:S04]  /*c3d0*/  SHF.R.U32.HI R3, RZ, 0x18, R3 ;  /* 0x00000018ff037819 */ /* 0x000fc80000011603 */
[----:B------:R-:W-:-:S04]  /*c3e0*/  LOP3.LUT R0, R0, 0x80, R3, 0xf8, !PT ;  /* 0x0000008000007812 */ /* 0x000fc800078ef803 */
[----:B------:R-:W-:-:S07]  /*c3f0*/  PRMT R8, R0, 0x7610, R8 ;  /* 0x0000761000087816 */ /* 0x000fce0000000008 */
.L_x_35318:
[----:B------:R-:W-:Y:S05]  /*c400*/  BSYNC.RECONVERGENT B0 ;  /* 0x0000000000007941 */ /* 0x000fea0003800200 */
.L_x_35317:
[----:B------:R-:W-:Y:S01]  /*c410*/  STG.E.U8 desc[UR36][R16.64], R8 ;  /* 0x0000000810007986 */ /* 0x000fe2000c101124 */
[----:B------:R-:W-:Y:S05]  /*c420*/  EXIT ;  /* 0x000000000000794d */ /* 0x000fea0003800000 */
.L_x_35311:
        /* <DEDUP_REMOVED lines=22> */
.L_x_35321:
[----:B------:R-:W-:-:S06]  /*c590*/  HADD2.F32 R2, -RZ, R2.H0_H0 ;  /* 0x20000002ff027230 */ /* 0x000fcc0000004100 */
[----:B------:R-:W0:Y:S02]  /*c5a0*/  F2I.U64.TRUNC R2, R2 ;  /* 0x0000000200027311 */ /* 0x000e24000020d800 */
[----:B0-----:R-:W-:Y:S01]  /*c5b0*/  STG.E.64 desc[UR36][R16.64], R2 ;  /* 0x0000000210007986 */ /* 0x001fe2000c101b24 */
[----:B------:R-:W-:Y:S05]  /*c5c0*/  EXIT ;  /* 0x000000000000794d */ /* 0x000fea0003800000 */
.L_x_35320:
[----:B------:R-:W-:-:S04]  /*c5d0*/  HADD2.F32 R2, -RZ, R2.H0_H0 ;  /* 0x20000002ff027230 */ /* 0x000fc80000004100 */
[----:B------:R-:W0:Y:S02]  /*c5e0*/  F2I.FTZ.U32.TRUNC.NTZ R3, R2 ;  /* 0x0000000200037305 */ /* 0x000e24000021f000 */
[----:B0-----:R-:W-:Y:S01]  /*c5f0*/  STG.E desc[UR36][R16.64], R3 ;  /* 0x0000000310007986 */ /* 0x001fe2000c101924 */
[----:B------:R-:W-:Y:S05]  /*c600*/  EXIT ;  /* 0x000000000000794d */ /* 0x000fea0003800000 */
.L_x_35310:
        /* <DEDUP_REMOVED lines=11> */
.L_x_35323:
[----:B------:R-:W-:Y:S01]  /*c6c0*/  HADD2.F32 R2, -RZ, R2.H0_H0 ;  /* 0x20000002ff027230 */ /* 0x000fe20000004100 */
[----:B------:R-:W-:-:S04]  /*c6d0*/  CS2R R6, SRZ ;  /* 0x0000000000067805 */ /* 0x000fc8000001ff00 */
[----:B------:R-:W-:-:S04]  /*c6e0*/  FMUL.FTZ R2, R2, 1 ;  /* 0x3f80000002027820 */ /* 0x000fc80000410000 */
[----:B------:R-:W0:Y:S02]  /*c6f0*/  F2F.F64.F32 R4, R2 ;  /* 0x0000000200047310 */ /* 0x000e240000201800 */
[----:B0-----:R-:W-:Y:S01]  /*c700*/  STG.E.128 desc[UR36][R16.64], R4 ;  /* 0x0000000410007986 */ /* 0x001fe2000c101d24 */
[----:B------:R-:W-:Y:S05]  /*c710*/  EXIT ;  /* 0x000000000000794d */ /* 0x000fea0003800000 */
.L_x_35322:
[----:B------:R-:W-:-:S09]  /*c720*/  UISETP.NE.AND UP0, UPT, UR4, 0xf, UPT ;  /* 0x0000000f0400788c */ /* 0x000fd2000bf05270 */
[----:B------:R-:W-:Y:S05]  /*c730*/  BRA.U !UP0, `(.L_x_35324) ;  /* 0x0000000108e87547 */ /* 0x000fea000b800000 */
[----:B------:R-:W-:-:S09]  /*c740*/  UISETP.NE.AND UP0, UPT, UR4, 0x17, UPT ;  /* 0x000000170400788c */ /* 0x000fd2000bf05270 */
[----:B------:R-:W-:Y:S05]  /*c750*/  BRA.U !UP0, `(.L_x_35325) ;  /* 0x0000000108907547 */ /* 0x000fea000b800000 */
[----:B------:R-:W-:-:S09]  /*c760*/  UISETP.NE.AND UP0, UPT, UR4, 0x18, UPT ;  /* 0x000000180400788c */ /* 0x000fd2000bf05270 */
[----:B------:R-:W-:Y:S05]  /*c770*/  BRA.U !UP0, `(.L_x_35326) ;  /* 0x0000000108447547 */ /* 0x000fea000b800000 */
.L_x_35303:
        /* <DEDUP_REMOVED lines=16> */
.L_x_35327:
[----:B------:R-:W-:Y:S05]  /*c880*/  EXIT ;  /* 0x000000000000794d */ /* 0x000fea0003800000 */
.L_x_35326:
        /* <DEDUP_REMOVED lines=13> */
.L_x_35329:
[----:B------:R-:W-:Y:S05]  /*c960*/  BSYNC.RECONVERGENT B0 ;  /* 0x0000000000007941 */ /* 0x000fea0003800200 */
.L_x_35328:
[----:B------:R-:W-:-:S05]  /*c970*/  LOP3.LUT R3, R0, 0x80, R3, 0xf8, !PT ;  /* 0x0000008000037812 */ /* 0x000fca00078ef803 */
[----:B------:R-:W-:Y:S01]  /*c980*/  STG.E.U8 desc[UR36][R16.64], R3 ;  /* 0x0000000310007986 */ /* 0x000fe2000c101124 */
[----:B------:R-:W-:Y:S05]  /*c990*/  EXIT ;  /* 0x000000000000794d */ /* 0x000fea0003800000 */
.L_x_35325:
        /* <DEDUP_REMOVED lines=12> */
.L_x_35331:
[----:B------:R-:W-:Y:S01]  /*ca60*/  HFMA2 R0, -RZ, RZ, 0, 7.569789886474609375e-06 ;  /* 0x0000007fff007431 */ /* 0x000fe200000001ff */
[----:B------:R-:W-:-:S04]  /*ca70*/  ISETP.GT.U32.AND P0, PT, R2, 0x7f800000, PT ;  /* 0x7f8000000200780c */ /* 0x000fc80003f04070 */
[----:B------:R-:W-:-:S09]  /*ca80*/  SEL R0, R0, 0x7c, P0 ;  /* 0x0000007c00007807 */ /* 0x000fd20000000000 */
.L_x_35332:
[----:B------:R-:W-:Y:S05]  /*ca90*/  BSYNC.RECONVERGENT B0 ;  /* 0x0000000000007941 */ /* 0x000fea0003800200 */
.L_x_35330:
[----:B------:R-:W-:-:S04]  /*caa0*/  SHF.R.U32.HI R3, RZ, 0x18, R3 ;  /* 0x00000018ff037819 */ /* 0x000fc80000011603 */
[----:B------:R-:W-:-:S05]  /*cab0*/  LOP3.LUT R3, R0, 0x80, R3, 0xf8, !PT ;  /* 0x0000008000037812 */ /* 0x000fca00078ef803 */
[----:B------:R-:W-:Y:S01]  /*cac0*/  STG.E.U8 desc[UR36][R16.64], R3 ;  /* 0x0000000310007986 */ /* 0x000fe2000c101124 */
[----:B------:R-:W-:Y:S05]  /*cad0*/  EXIT ;  /* 0x000000000000794d */ /* 0x000fea0003800000 */
.L_x_35324:
[----:B------:R-:W-:-:S05]  /*cae0*/  HADD2.F32 R0, -RZ, R2.H0_H0 ;  /* 0x20000002ff007230 */ /* 0x000fca0000004100 */
[----:B------:R-:W-:-:S05]  /*caf0*/  F2FP.BF16.F32.PACK_AB R0, RZ, R0 ;  /* 0x00000000ff00723e */ /* 0x000fca00000010ff */
[----:B------:R-:W-:Y:S01]  /*cb00*/  STG.E.U16 desc[UR36][R16.64], R0 ;  /* 0x0000000010007986 */ /* 0x000fe2000c101524 */
[----:B------:R-:W-:Y:S05]  /*cb10*/  EXIT ;  /* 0x000000000000794d */ /* 0x000fea0003800000 */
.L_x_35333:
        /* <DEDUP_REMOVED lines=14> */
.L_x_61003:


//--------------------- .text._ZN2at6native27unrolled_elementwise_kernelIZNS0_50_GLOBAL__N__2680c7bb_12_PowKernel_cu_7dd49032_317022pow_scalar_tensor_implIN3c104HalfEEEvRNS_18TensorIteratorBaseET_EUlS5_E_St5arrayIPcLm2EELi4E23TrivialOffsetCalculatorILi1EjESE_NS0_6memory12LoadWithCastILi1EEENSF_13StoreWithCastILi1EEEEEviS8_T0_T2_T3_T4_T5_ --------------------------
	.section	.text._ZN2at6native27unrolled_elementwise_kernelIZNS0_50_GLOBAL__N__2680c7bb_12_PowKernel_cu_7dd49032_317022pow_scalar_tensor_implIN3c104HalfEEEvRNS_18TensorIteratorBaseET_EUlS5_E_St5arrayIPcLm2EELi4E23TrivialOffsetCalculatorILi1EjESE_NS0_6memory12LoadWithCastILi1EEENSF_13StoreWithCastILi1EEEEEviS8_T0_T2_T3_T4_T5_,"ax",@progbits
	.align	128
        .global         _ZN2at6native27unrolled_elementwise_kernelIZNS0_50_GLOBAL__N__2680c7bb_12_PowKernel_cu_7dd49032_317022pow_scalar_tensor_implIN3c104HalfEEEvRNS_18TensorIteratorBaseET_EUlS5_E_St5arrayIPcLm2EELi4E23TrivialOffsetCalculatorILi1EjESE_NS0_6memory12LoadWithCastILi1EEENSF_13StoreWithCastILi1EEEEEviS8_T0_T2_T3_T4_T5_
        .type           _ZN2at6native27unrolled_elementwise_kernelIZNS0_50_GLOBAL__N__2680c7bb_12_PowKernel_cu_7dd49032_317022pow_scalar_tensor_implIN3c104HalfEEEvRNS_18TensorIteratorBaseET_EUlS5_E_St5arrayIPcLm2EELi4E23TrivialOffsetCalculatorILi1EjESE_NS0_6memory12LoadWithCastILi1EEENSF_13StoreWithCastILi1EEEEEviS8_T0_T2_T3_T4_T5_,@function
        .size           _ZN2at6native27unrolled_elementwise_kernelIZNS0_50_GLOBAL__N__2680c7bb_12_PowKernel_cu_7dd49032_317022pow_scalar_tensor_implIN3c104HalfEEEvRNS_18TensorIteratorBaseET_EUlS5_E_St5arrayIPcLm2EELi4E23TrivialOffsetCalculatorILi1EjESE_NS0_6memory12LoadWithCastILi1EEENSF_13StoreWithCastILi1EEEEEviS8_T0_T2_T3_T4_T5_,(.L_x_61004 - _ZN2at6native27unrolled_elementwise_kernelIZNS0_50_GLOBAL__N__2680c7bb_12_PowKernel_cu_7dd49032_317022pow_scalar_tensor_implIN3c104HalfEEEvRNS_18TensorIteratorBaseET_EUlS5_E_St5arrayIPcLm2EELi4E23TrivialOffsetCalculatorILi1EjESE_NS0_6memory12LoadWithCastILi1EEENSF_13StoreWithCastILi1EEEEEviS8_T0_T2_T3_T4_T5_)
        .other          _ZN2at6native27unrolled_elementwise_kernelIZNS0_50_GLOBAL__N__2680c7bb_12_PowKernel_cu_7dd49032_317022pow_scalar_tensor_implIN3c104HalfEEEvRNS_18TensorIteratorBaseET_EUlS5_E_St5arrayIPcLm2EELi4E23TrivialOffsetCalculatorILi1EjESE_NS0_6memory12LoadWithCastILi1EEENSF_13StoreWithCastILi1EEEEEviS8_T0_T2_T3_T4_T5_,@"STO_CUDA_ENTRY STV_DEFAULT"
_ZN2at6native27unrolled_elementwise_kernelIZNS0_50_GLOBAL__N__2680c7bb_12_PowKernel_cu_7dd49032_317022pow_scalar_tensor_implIN3c104HalfEEEvRNS_18TensorIteratorBaseET_EUlS5_E_St5arrayIPcLm2EELi4E23TrivialOffsetCalculatorILi1EjESE_NS0_6memory12LoadWithCastILi1EEENSF_13StoreWithCastILi1EEEEEviS8_T0_T2_T3_T4_T5_:
.text._ZN2at6native27unrolled_elementwise_kernelIZNS0_50_GLOBAL__N__2680c7bb_12_PowKernel_cu_7dd49032_317022pow_scalar_tensor_implIN3c104HalfEEEvRNS_18TensorIteratorBaseET_EUlS5_E_St5arrayIPcLm2EELi4E23TrivialOffsetCalculatorILi1EjESE_NS0_6memory12LoadWithCastILi1EEENSF_13StoreWithCastILi1EEEEEviS8_T0_T2_T3_T4_T5_:
        /* <DEDUP_REMOVED lines=34> */
.L_x_35339:
[----:B------:R-:W2:Y:S02]  /*0220*/  LDG.E.U8 R2, desc[UR36][R2.64] ;  /* 0x0000002402027981 */ /* 0x000ea4000c1e1100 */
[----:B--2---:R-:W-:-:S04]  /*0230*/  I2FP.F32.U32 R0, R2 ;  /* 0x0000000200007245 */ /* 0x004fc80000201000 */
[----:B------:R-:W-:-:S04]  /*0240*/  F2FP.F16.F32.PACK_AB R0, RZ, R0 ;  /* 0x00000000ff00723e */ /* 0x000fc800000000ff */
[----:B------:R-:W-:Y:S01]  /*0250*/  PRMT R16, R0, 0x7610, R16 ;  /* 0x0000761000107816 */ /* 0x000fe20000000010 */
[----:B------:R-:W-:Y:S06]  /*0260*/  BRA `(.L_x_35341) ;  /* 0x0000000c00d47947 */ /* 0x000fec0003800000 */
.L_x_35338:
        /* <DEDUP_REMOVED lines=11> */
.L_x_35343:
[----:B------:R-:W2:Y:S02]  /*0320*/  LDG.E R2, desc[UR36][R2.64] ;  /* 0x0000002402027981 */ /* 0x000ea4000c1e1900 */
[----:B--2---:R-:W-:-:S04]  /*0330*/  I2FP.F32.S32 R0, R2 ;  /* 0x0000000200007245 */ /* 0x004fc80000201400 */
[----:B------:R-:W-:-:S04]  /*0340*/  F2FP.F16.F32.PACK_AB R0, RZ, R0 ;  /* 0x00000000ff00723e */ /* 0x000fc800000000ff */
[----:B------:R-:W-:Y:S01]  /*0350*/  PRMT R16, R0, 0x7610, R16 ;  /* 0x0000761000107816 */ /* 0x000fe20000000010 */
[----:B------:R-:W-:Y:S06]  /*0360*/  BRA `(.L_x_35341) ;  /* 0x0000000c00947947 */ /* 0x000fec0003800000 */
.L_x_35342:
[----:B------:R-:W2:Y:S02]  /*0370*/  LDG.E.U16 R2, desc[UR36][R2.64] ;  /* 0x0000002402027981 */ /* 0x000ea4000c1e1500 */
[----:B--2---:R-:W0:Y:S02]  /*0380*/  I2F.S16 R0, R2 ;  /* 0x0000000200007306 */ /* 0x004e240000101400 */
[----:B0-----:R-:W-:-:S04]  /*0390*/  F2FP.F16.F32.PACK_AB R0, RZ, R0 ;  /* 0x00000000ff00723e */ /* 0x001fc800000000ff */
[----:B------:R-:W-:Y:S01]  /*03a0*/  PRMT R16, R0, 0x7610, R16 ;  /* 0x0000761000107816 */ /* 0x000fe20000000010 */
[----:B------:R-:W-:Y:S06]  /*03b0*/  BRA `(.L_x_35341) ;  /* 0x0000000c00807947 */ /* 0x000fec0003800000 */
.L_x_35337:
        /* <DEDUP_REMOVED lines=9> */
.L_x_35345:
[----:B------:R1:W5:Y:S01]  /*0450*/  LDG.E.U16 R16, desc[UR36][R2.64] ;  /* 0x0000002402107981 */ /* 0x000362000c1e1500 */
[----:B------:R-:W-:Y:S05]  /*0460*/  BRA `(.L_x_35341) ;  /* 0x0000000c00547947 */ /* 0x000fea0003800000 */
.L_x_35344:
        /* <DEDUP_REMOVED lines=9> */
.L_x_35347:
[----:B------:R0:W5:Y:S01]  /*0500*/  LDG.E.U16 R16, desc[UR36][R2.64] ;  /* 0x0000002402107981 */ /* 0x000162000c1e1500 */
[----:B------:R-:W-:Y:S05]  /*0510*/  BRA `(.L_x_35341) ;  /* 0x0000000c00287947 */ /* 0x000fea0003800000 */
.L_x_35346:
        /* <DEDUP_REMOVED lines=13> */
.L_x_35336:
        /* <DEDUP_REMOVED lines=14> */
.L_x_35350:
        /* <DEDUP_REMOVED lines=13> */
.L_x_35349:
        /* <DEDUP_REMOVED lines=27> */
.L_x_35352:
        /* <DEDUP_REMOVED lines=14> */
.L_x_35351:
[----:B------:R-:W2:Y:S02]  /*0a30*/  LDG.E.U16 R0, desc[UR36][R2.64] ;  /* 0x0000002402007981 */ /* 0x000ea4000c1e1500 */
[----:B--2---:R-:W-:-:S05]  /*0a40*/  IMAD.U32 R0, R0, 0x10000, RZ ;  /* 0x0001000000007824 */ /* 0x004fca00078e00ff */
[----:B------:R-:W-:-:S04]  /*0a50*/  F2FP.F16.F32.PACK_AB R0, RZ, R0 ;  /* 0x00000000ff00723e */ /* 0x000fc800000000ff */
[----:B------:R-:W-:Y:S01]  /*0a60*/  PRMT R16, R0, 0x7610, R16 ;  /* 0x0000761000107816 */ /* 0x000fe20000000010 */
[----:B------:R-:W-:Y:S06]  /*0a70*/  BRA `(.L_x_35341) ;  /* 0x0000000400d07947 */ /* 0x000fec0003800000 */
.L_x_35348:
        /* <DEDUP_REMOVED lines=13> */
.L_x_35355:
        /* <DEDUP_REMOVED lines=21> */
.L_x_35359:
[----:B------:R-:W-:Y:S05]  /*0ca0*/  BSYNC.RECONVERGENT B1 ;  /* 0x0000000000017941 */ /* 0x000fea0003800200 */
.L_x_35358:
[----:B------:R-:W-:Y:S01]  /*0cb0*/  IMAD.SHL.U32 R0, R0, 0x100000, RZ ;  /* 0x0010000000007824 */ /* 0x000fe200078e00ff */
[----:B------:R-:W-:-:S04]  /*0cc0*/  LEA R2, R2, 0x3b800000, 0x17 ;  /* 0x3b80000002027811 */ /* 0x000fc800078eb8ff */
[----:B------:R-:W-:-:S07]  /*0cd0*/  LOP3.LUT R0, R2, R0, R7, 0xfe, !PT ;  /* 0x0000000002007212 */ /* 0x000fce00078efe07 */
.L_x_35357:
[----:B------:R-:W-:Y:S05]  /*0ce0*/  BSYNC.RECONVERGENT B0 ;  /* 0x0000000000007941 */ /* 0x000fea0003800200 */
.L_x_35356:
[----:B------:R-:W-:-:S04]  /*0cf0*/  F2FP.F16.F32.PACK_AB R0, RZ, R0 ;  /* 0x00000000ff00723e */ /* 0x000fc800000000ff */
[----:B------:R-:W-:Y:S01]  /*0d00*/  PRMT R16, R0, 0x7610, R16 ;  /* 0x0000761000107816 */ /* 0x000fe20000000010 */
[----:B------:R-:W-:Y:S06]  /*0d10*/  BRA `(.L_x_35341) ;  /* 0x0000000400287947 */ /* 0x000fec0003800000 */
.L_x_35354:
        /* <DEDUP_REMOVED lines=21> */
.L_x_35363:
[----:B------:R-:W-:Y:S05]  /*0e70*/  BSYNC.RECONVERGENT B1 ;  /* 0x0000000000017941 */ /* 0x000fea0003800200 */
.L_x_35362:
[----:B------:R-:W-:Y:S01]  /*0e80*/  IMAD.SHL.U32 R0, R0, 0x200000, RZ ;  /* 0x0020000000007824 */ /* 0x000fe200078e00ff */
[----:B------:R-:W-:-:S04]  /*0e90*/  LEA R2, R2, 0x37800000, 0x17 ;  /* 0x3780000002027811 */ /* 0x000fc800078eb8ff */
[----:B------:R-:W-:-:S07]  /*0ea0*/  LOP3.LUT R0, R2, R0, R7, 0xfe, !PT ;  /* 0x0000000002007212 */ /* 0x000fce00078efe07 */
.L_x_35361:
[----:B------:R-:W-:Y:S05]  /*0eb0*/  BSYNC.RECONVERGENT B0 ;  /* 0x0000000000007941 */ /* 0x000fea0003800200 */
.L_x_35360:
[----:B------:R-:W-:-:S04]  /*0ec0*/  F2FP.F16.F32.PACK_AB R0, RZ, R0 ;  /* 0x00000000ff00723e */ /* 0x000fc800000000ff */
[----:B------:R-:W-:Y:S01]  /*0ed0*/  PRMT R16, R0, 0x7610, R16 ;  /* 0x0000761000107816 */ /* 0x000fe20000000010 */
[----:B------:R-:W-:Y:S06]  /*0ee0*/  BRA `(.L_x_35341) ;  /* 0x0000000000b47947 */ /* 0x000fec0003800000 */
.L_x_35353:
[----:B------:R-:W-:-:S09]  /*0ef0*/  UISETP.NE.AND UP0, UPT, UR4, 0x1c, UPT ;  /* 0x0000001c0400788c */ /* 0x000fd2000bf05270 */
[----:B------:R-:W-:Y:S05]  /*0f00*/  BRA.U !UP0, `(.L_x_35364) ;  /* 0x00000001089c7547 */ /* 0x000fea000b800000 */
[----:B------:R-:W-:-:S09]  /*0f10*/  UISETP.NE.AND UP0, UPT, UR4, 0x1d, UPT ;  /* 0x0000001d0400788c */ /* 0x000fd2000bf05270 */
[----:B------:R-:W-:Y:S05]  /*0f20*/  BRA.U !UP0, `(.L_x_35365) ;  /* 0x0000000108807547 */ /* 0x000fea000b800000 */
[----:B------:R-:W-:-:S09]  /*0f30*/  UISETP.NE.AND UP0, UPT, UR4, 0x2c, UPT ;  /* 0x0000002c0400788c */ /* 0x000fd2000bf05270 */
[----:B------:R-:W-:Y:S05]  /*0f40*/  BRA.U !UP0, `(.L_x_35366) ;  /* 0x0000000108487547 */ /* 0x000fea000b800000 */
.L_x_35340:
        /* <DEDUP_REMOVED lines=16> */
.L_x_35367:
[----:B------:R-:W-:Y:S01]  /*1050*/  PRMT R16, RZ, 0x7610, R16 ;  /* 0x00007610ff107816 */ /* 0x000fe20000000010 */
[----:B------:R-:W-:Y:S06]  /*1060*/  BRA `(.L_x_35341) ;  /* 0x0000000000547947 */ /* 0x000fec0003800000 */
.L_x_35366:
        /* <DEDUP_REMOVED lines=8> */
.L_x_35369:
[----:B------:R-:W-:Y:S05]  /*10f0*/  BSYNC.RECONVERGENT B0 ;  /* 0x0000000000007941 */ /* 0x000fea0003800200 */
.L_x_35368:
[----:B------:R-:W-:-:S04]  /*1100*/  F2FP.F16.F32.PACK_AB R0, RZ, R0 ;  /* 0x00000000ff00723e */ /* 0x000fc800000000ff */
[----:B------:R-:W-:Y:S01]  /*1110*/  PRMT R16, R0, 0x7610, R16 ;  /* 0x0000761000107816 */ /* 0x000fe20000000010 */
[----:B------:R-:W-:Y:S06]  /*1120*/  BRA `(.L_x_35341) ;  /* 0x0000000000247947 */ /* 0x000fec0003800000 */
.L_x_35365:
[----:B------:R-:W2:Y:S02]  /*1130*/  LDG.E.64 R2, desc[UR36][R2.64] ;  /* 0x0000002402027981 */ /* 0x000ea4000c1e1b00 */
[----:B--2---:R-:W0:Y:S02]  /*1140*/  I2F.U64 R0, R2 ;  /* 0x0000000200007312 */ /* 0x004e240000301000 */
[----:B0-----:R-:W-:-:S04]  /*1150*/  F2FP.F16.F32.PACK_AB R0, RZ, R0 ;  /* 0x00000000ff00723e */ /* 0x001fc800000000ff */
[----:B------:R-:W-:Y:S01]  /*1160*/  PRMT R16, R0, 0x7610, R16 ;  /* 0x0000761000107816 */ /* 0x000fe20000000010 */
[----:B------:R-:W-:Y:S06]  /*1170*/  BRA `(.L_x_35341) ;  /* 0x0000000000107947 */ /* 0x000fec0003800000 */
.L_x_35364:
[----:B------:R-:W2:Y:S02]  /*1180*/  LDG.E R2, desc[UR36][R2.64] ;  /* 0x0000002402027981 */ /* 0x000ea4000c1e1900 */
[----:B--2---:R-:W-:-:S04]  /*1190*/  I2FP.F32.U32 R0, R2 ;  /* 0x0000000200007245 */ /* 0x004fc80000201000 */
[----:B------:R-:W-:-:S04]  /*11a0*/  F2FP.F16.F32.PACK_AB R0, RZ, R0 ;  /* 0x00000000ff00723e */ /* 0x000fc800000000ff */
[----:B------:R-:W-:-:S07]  /*11b0*/  PRMT R16, R0, 0x7610, R16 ;  /* 0x0000761000107816 */ /* 0x000fce0000000010 */
.L_x_35341:
[----:B------:R-:W-:-:S07]  /*11c0*/  VIADD R22, R19, 0x80 ;  /* 0x0000008013167836 */ /* 0x000fce0000000000 */
.L_x_35335:
[----:B------:R-:W-:Y:S05]  /*11d0*/  BSYNC.RECONVERGENT B6 ;  /* 0x0000000000067941 */ /* 0x000fea0003800200 */
.L_x_35334:
        /* <DEDUP_REMOVED lines=26> */
.L_x_35375:
[----:B------:R-:W2:Y:S02]  /*1380*/  LDG.E.U8 R2, desc[UR36][R2.64] ;  /* 0x0000002402027981 */ /* 0x000ea4000c1e1100 */
[----:B--2---:R-:W-:-:S04]  /*1390*/  I2FP.F32.U32 R0, R2 ;  /* 0x0000000200007245 */ /* 0x004fc80000201000 */
[----:B------:R-:W-:-:S04]  /*13a0*/  F2FP.F16.F32.PACK_AB R0, RZ, R0 ;  /* 0x00000000ff00723e */ /* 0x000fc800000000ff */
[----:B------:R-:W-:Y:S01]  /*13b0*/  PRMT R23, R0, 0x7610, R23 ;  /* 0x0000761000177816 */ /* 0x000fe20000000017 */
[----:B------:R-:W-:Y:S06]  /*13c0*/  BRA `(.L_x_35377) ;  /* 0x0000000c00d47947 */ /* 0x000fec0003800000 */
.L_x_35374:
        /* <DEDUP_REMOVED lines=11> */
.L_x_35379:
[----:B------:R-:W2:Y:S02]  /*1480*/  LDG.E R2, desc[UR36][R2.64] ;  /* 0x0000002402027981 */ /* 0x000ea4000c1e1900 */
[----:B--2---:R-:W-:-:S04]  /*1490*/  I2FP.F32.S32 R0, R2 ;  /* 0x0000000200007245 */ /* 0x004fc80000201400 */
[----:B------:R-:W-:-:S04]  /*14a0*/  F2FP.F16.F32.PACK_AB R0, RZ, R0 ;  /* 0x00000000ff00723e */ /* 0x000fc800000000ff */
[----:B------:R-:W-:Y:S01]  /*14b0*/  PRMT R23, R0, 0x7610, R23 ;  /* 0x0000761000177816 */ /* 0x000fe20000000017 */
[----:B------:R-:W-:Y:S06]  /*14c0*/  BRA `(.L_x_35377) ;  /* 0x0000000c00947947 */ /* 0x000fec0003800000 */
.L_x_35378:
[----:B------:R-:W2:Y:S02]  /*14d0*/  LDG.E.U16 R2, desc[UR36][R2.64] ;  /* 0x0000002402027981 */ /* 0x000ea4000c1e1500 */
[----:B--2---:R-:W0:Y:S02]  /*14e0*/  I2F.S16 R0, R2 ;  /* 0x0000000200007306 */ /* 0x004e240000101400 */
[----:B0-----:R-:W-:-:S04]  /*14f0*/  F2FP.F16.F32.PACK_AB R0, RZ, R0 ;  /* 0x00000000ff00723e */ /* 0x001fc800000000ff */
[----:B------:R-:W-:Y:S01]  /*1500*/  PRMT R23, R0, 0x7610, R23 ;  /* 0x0000761000177816 */ /* 0x000fe20000000017 */
[----:B------:R-:W-:Y:S06]  /*1510*/  BRA `(.L_x_35377) ;  /* 0x0000000c00807947 */ /* 0x000fec0003800000 */
.L_x_35373:
        /* <DEDUP_REMOVED lines=9> */
.L_x_35381:
[----:B------:R0:W5:Y:S01]  /*15b0*/  LDG.E.U16 R23, desc[UR36][R2.64] ;  /* 0x0000002402177981 */ /* 0x000162000c1e1500 */
[----:B------:R-:W-:Y:S05]  /*15c0*/  BRA `(.L_x_35377) ;  /* 0x0000000c00547947 */ /* 0x000fea0003800000 */
.L_x_35380:
        /* <DEDUP_REMOVED lines=9> */
.L_x_35383:
[----:B------:R1:W5:Y:S01]  /*1660*/  LDG.E.U16 R23, desc[UR36][R2.64] ;  /* 0x0000002402177981 */ /* 0x000362000c1e1500 */
[----:B------:R-:W-:Y:S05]  /*1670*/  BRA `(.L_x_35377) ;  /* 0x0000000c00287947 */ /* 0x000fea0003800000 */
.L_x_35382:
        /* <DEDUP_REMOVED lines=13> */
.L_x_35372:
        /* <DEDUP_REMOVED lines=14> */
.L_x_35386:
        /* <DEDUP_REMOVED lines=13> */
.L_x_35385:
        /* <DEDUP_REMOVED lines=27> */
.L_x_35388:
        /* <DEDUP_REMOVED lines=14> */
.L_x_35387:
[----:B------:R-:W2:Y:S02]  /*1b90*/  LDG.E.U16 R0, desc[UR36][R2.64] ;  /* 0x0000002402007981 */ /* 0x000ea4000c1e1500 */
[----:B--2---:R-:W-:-:S05]  /*1ba0*/  IMAD.U32 R0, R0, 0x10000, RZ ;  /* 0x0001000000007824 */ /* 0x004fca00078e00ff */
[----:B------:R-:W-:-:S04]  /*1bb0*/  F2FP.F16.F32.PACK_AB R0, RZ, R0 ;  /* 0x00000000ff00723e */ /* 0x000fc800000000ff */
[----:B------:R-:W-:Y:S01]  /*1bc0*/  PRMT R23, R0, 0x7610, R23 ;  /* 0x0000761000177816 */ /* 0x000fe20000000017 */
[----:B------:R-:W-:Y:S06]  /*1bd0*/  BRA `(.L_x_35377) ;  /* 0x0000000400d07947 */ /* 0x000fec0003800000 */
.L_x_35384:
        /* <DEDUP_REMOVED lines=13> */
.L_x_35391:
        /* <DEDUP_REMOVED lines=21> */
.L_x_35395:
[----:B------:R-:W-:Y:S05]  /*1e00*/  BSYNC.RECONVERGENT B1 ;  /* 0x0000000000017941 */ /* 0x000fea0003800200 */
.L_x_35394:
[----:B------:R-:W-:Y:S01]  /*1e10*/  IMAD.SHL.U32 R0, R0, 0x100000, RZ ;  /* 0x0010000000007824 */ /* 0x000fe200078e00ff */
[----:B------:R-:W-:-:S04]  /*1e20*/  LEA R2, R2, 0x3b800000, 0x17 ;  /* 0x3b80000002027811 */ /* 0x000fc800078eb8ff */
[----:B------:R-:W-:-:S07]  /*1e30*/  LOP3.LUT R0, R2, R0, R7, 0xfe, !PT ;  /* 0x0000000002007212 */ /* 0x000fce00078efe07 */
.L_x_35393:
[----:B------:R-:W-:Y:S05]  /*1e40*/  BSYNC.RECONVERGENT B0 ;  /* 0x0000000000007941 */ /* 0x000fea0003800200 */
.L_x_35392:
[----:B------:R-:W-:-:S04]  /*1e50*/  F2FP.F16.F32.PACK_AB R0, RZ, R0 ;  /* 0x00000000ff00723e */ /* 0x000fc800000000ff */
[----:B------:R-:W-:Y:S01]  /*1e60*/  PRMT R23, R0, 0x7610, R23 ;  /* 0x0000761000177816 */ /* 0x000fe20000000017 */
[----:B------:R-:W-:Y:S06]  /*1e70*/  BRA `(.L_x_35377) ;  /* 0x0000000400287947 */ /* 0x000fec0003800000 */
.L_x_35390:
        /* <DEDUP_REMOVED lines=21> */
.L_x_35399:
[----:B------:R-:W-:Y:S05]  /*1fd0*/  BSYNC.RECONVERGENT B1 ;  /* 0x0000000000017941 */ /* 0x000fea0003800200 */
.L_x_35398:
[----:B------:R-:W-:Y:S01]  /*1fe0*/  IMAD.SHL.U32 R0, R0, 0x200000, RZ ;  /* 0x0020000000007824 */ /* 0x000fe200078e00ff */
[----:B------:R-:W-:-:S04]  /*1ff0*/  LEA R2, R2, 0x37800000, 0x17 ;  /* 0x3780000002027811 */ /* 0x000fc800078eb8ff */
[----:B------:R-:W-:-:S07]  /*2000*/  LOP3.LUT R0, R2, R0, R7, 0xfe, !PT ;  /* 0x0000000002007212 */ /* 0x000fce00078efe07 */
.L_x_35397:
[----:B------:R-:W-:Y:S05]  /*2010*/  BSYNC.RECONVERGENT B0 ;  /* 0x0000000000007941 */ /* 0x000fea0003800200 */
.L_x_35396:
[----:B------:R-:W-:-:S04]  /*2020*/  F2FP.F16.F32.PACK_AB R0, RZ, R0 ;  /* 0x00000000ff00723e */ /* 0x000fc800000000ff */
[----:B------:R-:W-:Y:S01]  /*2030*/  PRMT R23, R0, 0x7610, R23 ;  /* 0x0000761000177816 */ /* 0x000fe20000000017 */
[----:B------:R-:W-:Y:S06]  /*2040*/  BRA `(.L_x_35377) ;  /* 0x0000000000b47947 */ /* 0x000fec0003800000 */
.L_x_35389:
        /* <DEDUP_REMOVED lines=14> */
.L_x_35403:
[----:B------:R-:W-:Y:S05]  /*2130*/  BSYNC.RECONVERGENT B0 ;  /* 0x0000000000007941 */ /* 0x000fea0003800200 */
.L_x_35402:
[----:B------:R-:W-:-:S04]  /*2140*/  F2FP.F16.F32.PACK_AB R0, RZ, R0 ;  /* 0x00000000ff00723e */ /* 0x000fc800000000ff */
[----:B------:R-:W-:Y:S01]  /*2150*/  PRMT R23, R0, 0x7610, R23 ;  /* 0x0000761000177816 */ /* 0x000fe20000000017 */
[----:B------:R-:W-:Y:S06]  /*2160*/  BRA `(.L_x_35377) ;  /* 0x00000000006c7947 */ /* 0x000fec0003800000 */
.L_x_35376:
        /* <DEDUP_REMOVED lines=16> */
.L_x_35404:
[----:B------:R-:W-:Y:S01]  /*2270*/  PRMT R23, RZ, 0x7610, R23 ;  /* 0x00007610ff177816 */ /* 0x000fe20000000017 */
[----:B------:R-:W-:Y:S06]  /*2280*/  BRA `(.L_x_35377) ;  /* 0x0000000000247947 */ /* 0x000fec0003800000 */
.L_x_35401:
[----:B------:R-:W2:Y:S02]  /*2290*/  LDG.E.64 R2, desc[UR36][R2.64] ;  /* 0x0000002402027981 */ /* 0x000ea4000c1e1b00 */
[----:B--2---:R-:W0:Y:S02]  /*22a0*/  I2F.U64 R0, R2 ;  /* 0x0000000200007312 */ /* 0x004e240000301000 */
[----:B0-----:R-:W-:-:S04]  /*22b0*/  F2FP.F16.F32.PACK_AB R0, RZ, R0 ;  /* 0x00000000ff00723e */ /* 0x001fc800000000ff */
[----:B------:R-:W-:Y:S01]  /*22c0*/  PRMT R23, R0, 0x7610, R23 ;  /* 0x0000761000177816 */ /* 0x000fe20000000017 */
[----:B------:R-:W-:Y:S06]  /*22d0*/  BRA `(.L_x_35377) ;  /* 0x0000000000107947 */ /* 0x000fec0003800000 */
.L_x_35400:
[----:B------:R-:W2:Y:S02]  /*22e0*/  LDG.E R2, desc[UR36][R2.64] ;  /* 0x0000002402027981 */ /* 0x000ea4000c1e1900 */
[----:B--2---:R-:W-:-:S04]  /*22f0*/  I2FP.F32.U32 R0, R2 ;  /* 0x0000000200007245 */ /* 0x004fc80000201000 */
[----:B------:R-:W-:-:S04]  /*2300*/  F2FP.F16.F32.PACK_AB R0, RZ, R0 ;  /* 0x00000000ff00723e */ /* 0x000fc800000000ff */
[----:B------:R-:W-:-:S07]  /*2310*/  PRMT R23, R0, 0x7610, R23 ;  /* 0x0000761000177816 */ /* 0x000fce0000000017 */
.L_x_35377:
[----:B------:R-:W-:-:S07]  /*2320*/  VIADD R22, R22, 0x80 ;  /* 0x0000008016167836 */ /* 0x000fce0000000000 */
.L_x_35371:
[----:B------:R-:W-:Y:S05]  /*2330*/  BSYNC.RECONVERGENT B6 ;  /* 0x0000000000067941 */ /* 0x000fea0003800200 */
.L_x_35370:
        /* <DEDUP_REMOVED lines=26> */
.L_x_35410:
[----:B------:R-:W2:Y:S02]  /*24e0*/  LDG.E.U8 R2, desc[UR36][R2.64] ;  /* 0x0000002402027981 */ /* 0x000ea4000c1e1100 */
[----:B--2---:R-:W-:-:S04]  /*24f0*/  I2FP.F32.U32 R0, R2 ;  /* 0x0000000200007245 */ /* 0x004fc80000201000 */
[----:B------:R-:W-:-:S04]  /*2500*/  F2FP.F16.F32.PACK_AB R0, RZ, R0 ;  /* 0x00000000ff00723e */ /* 0x000fc800000000ff */
[----:B------:R-:W-:Y:S01]  /*2510*/  PRMT R24, R0, 0x7610, R24 ;  /* 0x0000761000187816 */ /* 0x000fe20000000018 */
[----:B------:R-:W-:Y:S06]  /*2520*/  BRA `(.L_x_35412) ;  /* 0x0000000c00d47947 */ /* 0x000fec0003800000 */
.L_x_35409:
        /* <DEDUP_REMOVED lines=11> */
.L_x_35414:
[----:B------:R-:W2:Y:S02]  /*25e0*/  LDG.E R2, desc[UR36][R2.64] ;  /* 0x0000002402027981 */ /* 0x000ea4000c1e1900 */
[----:B--2---:R-:W-:-:S04]  /*25f0*/  I2FP.F32.S32 R0, R2 ;  /* 0x0000000200007245 */ /* 0x004fc80000201400 */
[----:B------:R-:W-:-:S04]  /*2600*/  F2FP.F16.F32.PACK_AB R0, RZ, R0 ;  /* 0x00000000ff00723e */ /* 0x000fc800000000ff */
[----:B------:R-:W-:Y:S01]  /*2610*/  PRMT R24, R0, 0x7610, R24 ;  /* 0x0000761000187816 */ /* 0x000fe20000000018 */
[----:B------:R-:W-:Y:S06]  /*2620*/  BRA `(.L_x_35412) ;  /* 0x0000000c00947947 */ /* 0x000fec0003800000 */
.L_x_35413:
[----:B------:R-:W2:Y:S02]  /*2630*/  LDG.E.U16 R2, desc[UR36][R2.64] ;  /* 0x0000002402027981 */ /* 0x000ea4000c1e1500 */
[----:B--2---:R-:W0:Y:S02]  /*2640*/  I2F.S16 R0, R2 ;  /* 0x0000000200007306 */ /* 0x004e240000101400 */
[----:B0-----:R-:W-:-:S04]  /*2650*/  F2FP.F16.F32.PACK_AB R0, RZ, R0 ;  /* 0x00000000ff00723e */ /* 0x001fc800000000ff */
[----:B------:R-:W-:Y:S01]  /*2660*/  PRMT R24, R0, 0x7610, R24 ;  /* 0x0000761000187816 */ /* 0x000fe20000000018 */
[----:B------:R-:W-:Y:S06]  /*2670*/  BRA `(.L_x_35412) ;  /* 0x0000000c00807947 */ /* 0x000fec0003800000 */
.L_x_35408:
        /* <DEDUP_REMOVED lines=9> */
.L_x_35416:
[----:B------:R0:W5:Y:S01]  /*2710*/  LDG.E.U16 R24, desc[UR36][R2.64] ;  /* 0x0000002402187981 */ /* 0x000162000c1e1500 */
[----:B------:R-:W-:Y:S05]  /*2720*/  BRA `(.L_x_35412) ;  /* 0x0000000c00547947 */ /* 0x000fea0003800000 */
.L_x_35415:
        /* <DEDUP_REMOVED lines=9> */
.L_x_35418:
[----:B------:R1:W5:Y:S01]  /*27c0*/  LDG.E.U16 R24, desc[UR36][R2.64] ;  /* 0x0000002402187981 */ /* 0x000362000c1e1500 */
[----:B------:R-:W-:Y:S05]  /*27d0*/  BRA `(.L_x_35412) ;  /* 0x0000000c00287947 */ /* 0x000fea0003800000 */
.L_x_35417:
        /* <DEDUP_REMOVED lines=13> */
.L_x_35407:
        /* <DEDUP_REMOVED lines=14> */
.L_x_35421:
        /* <DEDUP_REMOVED lines=13> */
.L_x_35420:
        /* <DEDUP_REMOVED lines=27> */
.L_x_35423:
        /* <DEDUP_REMOVED lines=14> */
.L_x_35422:
[----:B------:R-:W2:Y:S02]  /*2cf0*/  LDG.E.U16 R0, desc[UR36][R2.64] ;  /* 0x0000002402007981 */ /* 0x000ea4000c1e1500 */
[----:B--2---:R-:W-:-:S05]  /*2d00*/  IMAD.U32 R0, R0, 0x10000, RZ ;  /* 0x0001000000007824 */ /* 0x004fca00078e00ff */
[----:B------:R-:W-:-:S04]  /*2d10*/  F2FP.F16.F32.PACK_AB R0, RZ, R0 ;  /* 0x00000000ff00723e */ /* 0x000fc800000000ff */
[----:B------:R-:W-:Y:S01]  /*2d20*/  PRMT R24, R0, 0x7610, R24 ;  /* 0x0000761000187816 */ /* 0x000fe20000000018 */
[----:B------:R-:W-:Y:S06]  /*2d30*/  BRA `(.L_x_35412) ;  /* 0x0000000400d07947 */ /* 0x000fec0003800000 */
.L_x_35419:
        /* <DEDUP_REMOVED lines=13> */
.L_x_35426:
        /* <DEDUP_REMOVED lines=21> */
.L_x_35430:
[----:B------:R-:W-:Y:S05]  /*2f60*/  BSYNC.RECONVERGENT B1 ;  /* 0x0000000000017941 */ /* 0x000fea0003800200 */
.L_x_35429:
[----:B------:R-:W-:Y:S01]  /*2f70*/  IMAD.SHL.U32 R0, R0, 0x100000, RZ ;  /* 0x0010000000007824 */ /* 0x000fe200078e00ff */
[----:B------:R-:W-:-:S04]  /*2f80*/  LEA R2, R2, 0x3b800000, 0x17 ;  /* 0x3b80000002027811 */ /* 0x000fc800078eb8ff */
[----:B------:R-:W-:-:S07]  /*2f90*/  LOP3.LUT R0, R2, R0, R7, 0xfe, !PT ;  /* 0x0000000002007212 */ /* 0x000fce00078efe07 */
.L_x_35428:
[----:B------:R-:W-:Y:S05]  /*2fa0*/  BSYNC.RECONVERGENT B0 ;  /* 0x0000000000007941 */ /* 0x000fea0003800200 */
.L_x_35427:
[----:B------:R-:W-:-:S04]  /*2fb0*/  F2FP.F16.F32.PACK_AB R0, RZ, R0 ;  /* 0x00000000ff00723e */ /* 0x000fc800000000ff */
[----:B------:R-:W-:Y:S01]  /*2fc0*/  PRMT R24, R0, 0x7610, R24 ;  /* 0x0000761000187816 */ /* 0x000fe20000000018 */
[----:B------:R-:W-:Y:S06]  /*2fd0*/  BRA `(.L_x_35412) ;  /* 0x0000000400287947 */ /* 0x000fec0003800000 */
.L_x_35425:
        /* <DEDUP_REMOVED lines=21> */
.L_x_35434:
[----:B------:R-:W-:Y:S05]  /*3130*/  BSYNC.RECONVERGENT B1 ;  /* 0x0000000000017941 */ /* 0x000fea0003800200 */
.L_x_35433:
[----:B------:R-:W-:Y:S01]  /*3140*/  IMAD.SHL.U32 R0, R0, 0x200000, RZ ;  /* 0x0020000000007824 */ /* 0x000fe200078e00ff */
[----:B------:R-:W-:-:S04]  /*3150*/  LEA R2, R2, 0x37800000, 0x17 ;  /* 0x3780000002027811 */ /* 0x000fc800078eb8ff */
[----:B------:R-:W-:-:S07]  /*3160*/  LOP3.LUT R0, R2, R0, R7, 0xfe, !PT ;  /* 0x0000000002007212 */ /* 0x000fce00078efe07 */
.L_x_35432:
[----:B------:R-:W-:Y:S05]  /*3170*/  BSYNC.RECONVERGENT B0 ;  /* 0x0000000000007941 */ /* 0x000fea0003800200 */
.L_x_35431:
[----:B------:R-:W-:-:S04]  /*3180*/  F2FP.F16.F32.PACK_AB R0, RZ, R0 ;  /* 0x00000000ff00723e */ /* 0x000fc800000000ff */
[----:B------:R-:W-:Y:S01]  /*3190*/  PRMT R24, R0, 0x7610, R24 ;  /* 0x0000761000187816 */ /* 0x000fe20000000018 */
[----:B------:R-:W-:Y:S06]  /*31a0*/  BRA `(.L_x_35412) ;  /* 0x0000000000b47947 */ /* 0x000fec0003800000 */
.L_x_35424:
        /* <DEDUP_REMOVED lines=14> */
.L_x_35438:
[----:B------:R-:W-:Y:S05]  /*3290*/  BSYNC.RECONVERGENT B0 ;  /* 0x0000000000007941 */ /* 0x000fea0003800200 */
.L_x_35437:
[----:B------:R-:W-:-:S04]  /*32a0*/  F2FP.F16.F32.PACK_AB R0, RZ, R0 ;  /* 0x00000000ff00723e */ /* 0x000fc800000000ff */
[----:B------:R-:W-:Y:S01]  /*32b0*/  PRMT R24, R0, 0x7610, R24 ;  /* 0x0000761000187816 */ /* 0x000fe20000000018 */
[----:B------:R-:W-:Y:S06]  /*32c0*/  BRA `(.L_x_35412) ;  /* 0x00000000006c7947 */ /* 0x000fec0003800000 */
.L_x_35411:
        /* <DEDUP_REMOVED lines=16> */
.L_x_35439:
[----:B------:R-:W-:Y:S01]  /*33d0*/  PRMT R24, RZ, 0x7610, R24 ;  /* 0x00007610ff187816 */ /* 0x000fe20000000018 */
[----:B------:R-:W-:Y:S06]  /*33e0*/  BRA `(.L_x_35412) ;  /* 0x0000000000247947 */ /* 0x000fec0003800000 */
.L_x_35436:
[----:B------:R-:W2:Y:S02]  /*33f0*/  LDG.E.64 R2, desc[UR36][R2.64] ;  /* 0x0000002402027981 */ /* 0x000ea4000c1e1b00 */
[----:B--2---:R-:W0:Y:S02]  /*3400*/  I2F.U64 R0, R2 ;  /* 0x0000000200007312 */ /* 0x004e240000301000 */
[----:B0-----:R-:W-:-:S04]  /*3410*/  F2FP.F16.F32.PACK_AB R0, RZ, R0 ;  /* 0x00000000ff00723e */ /* 0x001fc800000000ff */
[----:B------:R-:W-:Y:S01]  /*3420*/  PRMT R24, R0, 0x7610, R24 ;  /* 0x0000761000187816 */ /* 0x000fe20000000018 */
[----:B------:R-:W-:Y:S06]  /*3430*/  BRA `(.L_x_35412) ;  /* 0x0000000000107947 */ /* 0x000fec0003800000 */
.L_x_35435:
[----:B------:R-:W2:Y:S02]  /*3440*/  LDG.E R2, desc[UR36][R2.64] ;  /* 0x0000002402027981 */ /* 0x000ea4000c1e1900 */
[----:B--2---:R-:W-:-:S04]  /*3450*/  I2FP.F32.U32 R0, R2 ;  /* 0x0000000200007245 */ /* 0x004fc80000201000 */
[----:B------:R-:W-:-:S04]  /*3460*/  F2FP.F16.F32.PACK_AB R0, RZ, R0 ;  /* 0x00000000ff00723e */ /* 0x000fc800000000ff */
[----:B------:R-:W-:-:S07]  /*3470*/  PRMT R24, R0, 0x7610, R24 ;  /* 0x0000761000187816 */ /* 0x000fce0000000018 */
.L_x_35412:
[----:B------:R-:W-:-:S07]  /*3480*/  VIADD R22, R22, 0x80 ;  /* 0x0000008016167836 */ /* 0x000fce0000000000 */
.L_x_35406:
[----:B------:R-:W-:Y:S05]  /*3490*/  BSYNC.RECONVERGENT B6 ;  /* 0x0000000000067941 */ /* 0x000fea0003800200 */
.L_x_35405:
        /* <DEDUP_REMOVED lines=25> */
.L_x_35445:
[----:B------:R-:W2:Y:S02]  /*3630*/  LDG.E.U8 R2, desc[UR36][R2.64] ;  /* 0x0000002402027981 */ /* 0x000ea4000c1e1100 */
[----:B--2---:R-:W-:-:S04]  /*3640*/  I2FP.F32.U32 R0, R2 ;  /* 0x0000000200007245 */ /* 0x004fc80000201000 */
[----:B------:R-:W-:Y:S01]  /*3650*/  F2FP.F16.F32.PACK_AB R0, RZ, R0 ;  /* 0x00000000ff00723e */ /* 0x000fe200000000ff */
[----:B------:R-:W-:Y:S06]  /*3660*/  BRA `(.L_x_35441) ;  /* 0x0000000c009c7947 */ /* 0x000fec0003800000 */
.L_x_35444:
        /* <DEDUP_REMOVED lines=10> */
.L_x_35448:
[----:B------:R-:W2:Y:S02]  /*3710*/  LDG.E R2, desc[UR36][R2.64] ;  /* 0x0000002402027981 */ /* 0x000ea4000c1e1900 */
[----:B--2---:R-:W-:-:S04]  /*3720*/  I2FP.F32.S32 R0, R2 ;  /* 0x0000000200007245 */ /* 0x004fc80000201400 */
[----:B------:R-:W-:Y:S01]  /*3730*/  F2FP.F16.F32.PACK_AB R0, RZ, R0 ;  /* 0x00000000ff00723e */ /* 0x000fe200000000ff */
[----:B------:R-:W-:Y:S06]  /*3740*/  BRA `(.L_x_35441) ;  /* 0x0000000c00647947 */ /* 0x000fec0003800000 */
.L_x_35447:
[----:B------:R-:W2:Y:S02]  /*3750*/  LDG.E.U16 R2, desc[UR36][R2.64] ;  /* 0x0000002402027981 */ /* 0x000ea4000c1e1500 */
[----:B--2---:R-:W0:Y:S02]  /*3760*/  I2F.S16 R0, R2 ;  /* 0x0000000200007306 */ /* 0x004e240000101400 */
[----:B0-----:R-:W-:Y:S01]  /*3770*/  F2FP.F16.F32.PACK_AB R0, RZ, R0 ;  /* 0x00000000ff00723e */ /* 0x001fe200000000ff */
[----:B------:R-:W-:Y:S06]  /*3780*/  BRA `(.L_x_35441) ;  /* 0x0000000c00547947 */ /* 0x000fec0003800000 */
.L_x_35443:
        /* <DEDUP_REMOVED lines=9> */
.L_x_35450:
[----:B------:R2:W5:Y:S01]  /*3820*/  LDG.E.U16 R0, desc[UR36][R2.64] ;  /* 0x0000002402007981 */ /* 0x000562000c1e1500 */
[----:B------:R-:W-:Y:S05]  /*3830*/  BRA `(.L_x_35441) ;  /* 0x0000000c00287947 */ /* 0x000fea0003800000 */
.L_x_35449:
        /* <DEDUP_REMOVED lines=9> */
.L_x_35452:
[----:B------:R3:W5:Y:S01]  /*38d0*/  LDG.E.U16 R0, desc[UR36][R2.64] ;  /* 0x0000002402007981 */ /* 0x000762000c1e1500 */
[----:B------:R-:W-:Y:S05]  /*38e0*/  BRA `(.L_x_35441) ;  /* 0x0000000800fc7947 */ /* 0x000fea0003800000 */
.L_x_35451:
        /* <DEDUP_REMOVED lines=12> */
.L_x_35442:
        /* <DEDUP_REMOVED lines=13> */
.L_x_35455:
        /* <DEDUP_REMOVED lines=12> */
.L_x_35454:
        /* <DEDUP_REMOVED lines=27> */
.L_x_35457:
        /* <DEDUP_REMOVED lines=13> */
.L_x_35456:
[----:B------:R-:W2:Y:S02]  /*3dc0*/  LDG.E.U16 R0, desc[UR36][R2.64] ;  /* 0x0000002402007981 */ /* 0x000ea4000c1e1500 */
[----:B--2---:R-:W-:-:S05]  /*3dd0*/  IMAD.U32 R0, R0, 0x10000, RZ ;  /* 0x0001000000007824 */ /* 0x004fca00078e00ff */
[----:B------:R-:W-:Y:S01]  /*3de0*/  F2FP.F16.F32.PACK_AB R0, RZ, R0 ;  /* 0x00000000ff00723e */ /* 0x000fe200000000ff */
[----:B------:R-:W-:Y:S06]  /*3df0*/  BRA `(.L_x_35441) ;  /* 0x0000000400b87947 */ /* 0x000fec0003800000 */
.L_x_35453:
        /* <DEDUP_REMOVED lines=12> */
.L_x_35460:
        /* <DEDUP_REMOVED lines=21> */
.L_x_35464:
[----:B------:R-:W-:Y:S05]  /*4010*/  BSYNC.RECONVERGENT B1 ;  /* 0x0000000000017941 */ /* 0x000fea0003800200 */
.L_x_35463:
[----:B------:R-:W-:Y:S01]  /*4020*/  IMAD.SHL.U32 R0, R0, 0x100000, RZ ;  /* 0x0010000000007824 */ /* 0x000fe200078e00ff */
[----:B------:R-:W-:-:S04]  /*4030*/  LEA R2, R2, 0x3b800000, 0x17 ;  /* 0x3b80000002027811 */ /* 0x000fc800078eb8ff */
[----:B------:R-:W-:-:S07]  /*4040*/  LOP3.LUT R0, R2, R0, R7, 0xfe, !PT ;  /* 0x0000000002007212 */ /* 0x000fce00078efe07 */
.L_x_35462:
[----:B------:R-:W-:Y:S05]  /*4050*/  BSYNC.RECONVERGENT B0 ;  /* 0x0000000000007941 */ /* 0x000fea0003800200 */
.L_x_35461:
[----:B------:R-:W-:Y:S01]  /*4060*/  F2FP.F16.F32.PACK_AB R0, RZ, R0 ;  /* 0x00000000ff00723e */ /* 0x000fe200000000ff */
[----:B------:R-:W-:Y:S06]  /*4070*/  BRA `(.L_x_35441) ;  /* 0x0000000400187947 */ /* 0x000fec0003800000 */
.L_x_35459:
        /* <DEDUP_REMOVED lines=21> */
.L_x_35468:
[----:B------:R-:W-:Y:S05]  /*41d0*/  BSYNC.RECONVERGENT B1 ;  /* 0x0000000000017941 */ /* 0x000fea0003800200 */
.L_x_35467:
[----:B------:R-:W-:Y:S01]  /*41e0*/  IMAD.SHL.U32 R0, R0, 0x200000, RZ ;  /* 0x0020000000007824 */ /* 0x000fe200078e00ff */
[----:B------:R-:W-:-:S04]  /*41f0*/  LEA R2, R2, 0x37800000, 0x17 ;  /* 0x3780000002027811 */ /* 0x000fc800078eb8ff */
[----:B------:R-:W-:-:S07]  /*4200*/  LOP3.LUT R0, R2, R0, R7, 0xfe, !PT ;  /* 0x0000000002007212 */ /* 0x000fce00078efe07 */
.L_x_35466:
[----:B------:R-:W-:Y:S05]  /*4210*/  BSYNC.RECONVERGENT B0 ;  /* 0x0000000000007941 */ /* 0x000fea0003800200 */
.L_x_35465:
[----:B------:R-:W-:Y:S01]  /*4220*/  F2FP.F16.F32.PACK_AB R0, RZ, R0 ;  /* 0x00000000ff00723e */ /* 0x000fe200000000ff */
[----:B------:R-:W-:Y:S06]  /*4230*/  BRA `(.L_x_35441) ;  /* 0x0000000000a87947 */ /* 0x000fec0003800000 */
.L_x_35458:
        /* <DEDUP_REMOVED lines=14> */
.L_x_35472:
[----:B------:R-:W-:Y:S05]  /*4320*/  BSYNC.RECONVERGENT B0 ;  /* 0x0000000000007941 */ /* 0x000fea0003800200 */
.L_x_35471:
[----:B------:R-:W-:Y:S01]  /*4330*/  F2FP.F16.F32.PACK_AB R0, RZ, R0 ;  /* 0x00000000ff00723e */ /* 0x000fe200000000ff */
[----:B------:R-:W-:Y:S06]  /*4340*/  BRA `(.L_x_35441) ;  /* 0x0000000000647947 */ /* 0x000fec0003800000 */
.L_x_35446:
        /* <DEDUP_REMOVED lines=16> */
.L_x_35473:
[----:B------:R-:W-:Y:S01]  /*4450*/  PRMT R0, RZ, 0x7610, R0 ;  /* 0x00007610ff007816 */ /* 0x000fe20000000000 */
[----:B------:R-:W-:Y:S06]  /*4460*/  BRA `(.L_x_35441) ;  /* 0x00000000001c7947 */ /* 0x000fec0003800000 */
.L_x_35470:
[----:B------:R-:W2:Y:S02]  /*4470*/  LDG.E.64 R2, desc[UR36][R2.64] ;  /* 0x0000002402027981 */ /* 0x000ea4000c1e1b00 */
[----:B--2---:R-:W0:Y:S02]  /*4480*/  I2F.U64 R0, R2 ;  /* 0x0000000200007312 */ /* 0x004e240000301000 */
[----:B0-----:R-:W-:Y:S01]  /*4490*/  F2FP.F16.F32.PACK_AB R0, RZ, R0 ;  /* 0x00000000ff00723e */ /* 0x001fe200000000ff */
[----:B------:R-:W-:Y:S06]  /*44a0*/  BRA `(.L_x_35441) ;  /* 0x00000000000c7947 */ /* 0x000fec0003800000 */
.L_x_35469:
[----:B------:R-:W2:Y:S02]  /*44b0*/  LDG.E R2, desc[UR36][R2.64] ;  /* 0x0000002402027981 */ /* 0x000ea4000c1e1900 */
[----:B--2---:R-:W-:-:S04]  /*44c0*/  I2FP.F32.U32 R0, R2 ;  /* 0x0000000200007245 */ /* 0x004fc80000201000 */
[----:B------:R-:W-:-:S07]  /*44d0*/  F2FP.F16.F32.PACK_AB R0, RZ, R0 ;  /* 0x00000000ff00723e */ /* 0x000fce00000000ff */
.L_x_35441:
[----:B------:R-:W-:Y:S05]  /*44e0*/  BSYNC.RECONVERGENT B6 ;  /* 0x0000000000067941 */ /* 0x000fea0003800200 */
.L_x_35440:
[C---:B0123--:R-:W-:Y:S01]  /*44f0*/  VIADD R2, R19.reuse, 0x100 ;  /* 0x0000010013027836 */ /* 0x04ffe20000000000 */
[CC--:B------:R-:W-:Y:S01]  /*4500*/  ISETP.GE.AND P0, PT, R19.reuse, R17.reuse, PT ;  /* 0x000000111300720c */ /* 0x0c0fe20003f06270 */
[C---:B------:R-:W-:Y:S01]  /*4510*/  VIADD R22, R19.reuse, 0x80 ;  /* 0x0000008013167836 */ /* 0x040fe20000000000 */
[----:B------:R-:W-:Y:S02]  /*4520*/  BSSY.RECONVERGENT B6, `(.L_x_35474) ;  /* 0x000012f000067945 */ /* 0x000fe40003800200 */
[-C--:B------:R-:W-:Y:S01]  /*4530*/  ISETP.GE.AND P2, PT, R2, R17.reuse, PT ;  /* 0x000000110200720c */ /* 0x080fe20003f46270 */
[----:B------:R-:W-:Y:S01]  /*4540*/  VIADD R2, R19, 0x180 ;  /* 0x0000018013027836 */ /* 0x000fe20000000000 */
[----:B------:R-:W-:-:S04]  /*4550*/  ISETP.GE.AND P1, PT, R22, R17, PT ;  /* 0x000000111600720c */ /* 0x000fc80003f26270 */
[----:B------:R-:W-:-:S03]  /*4560*/  ISETP.GE.AND P3, PT, R2, R17, PT ;  /* 0x000000110200720c */ /* 0x000fc60003f66270 */
[----:B------:R-:W0:Y:S01]  /*4570*/  @!P0 LDC.U16 R2, c[0x0][0x388] ;  /* 0x0000e200ff028b82 */ /* 0x000e220000000400 */
[----:B-----5:R-:W-:-:S07]  /*4580*/  @!P0 HADD2.F32 R16, -RZ, R16.H0_H0 ;  /* 0x20000010ff108230 */ /* 0x020fce0000004100 */
[----:B------:R-:W1:Y:S08]  /*4590*/  @!P2 LDC.U16 R5, c[0x0][0x388] ;  /* 0x0000e200ff05ab82 */ /* 0x000e700000000400 */
[----:B------:R-:W2:Y:S08]  /*45a0*/  @!P3 LDC.U16 R6, c[0x0][0x388] ;  /* 0x0000e200ff06bb82 */ /* 0x000eb00000000400 */
[----:B------:R-:W3:Y:S01]  /*45b0*/  @!P1 LDC.U16 R4, c[0x0][0x388] ;  /* 0x0000e200ff049b82 */ /* 0x000ee20000000400 */
[----:B0-----:R-:W-:-:S04]  /*45c0*/  @!P0 HADD2.F32 R2, -RZ, R2.H0_H0 ;  /* 0x20000002ff028230 */ /* 0x001fc80000004100 */
[----:B------:R0:W4:Y:S01]  /*45d0*/  @!P0 MUFU.LG2 R3, R2 ;  /* 0x0000000200038308 */ /* 0x0001220000000c00 */
[----:B-1----:R-:W-:Y:S02]  /*45e0*/  @!P2 HADD2.F32 R8, -RZ, R5.H0_H0 ;  /* 0x20000005ff08a230 */ /* 0x002fe40000004100 */
[----:B------:R-:W-:-:S05]  /*45f0*/  @!P3 HADD2.F32 R5, -RZ, R0.H0_H0 ;  /* 0x20000000ff05b230 */ /* 0x000fca0000004100 */
[----:B------:R-:W1:Y:S01]  /*4600*/  @!P2 MUFU.LG2 R9, R8 ;  /* 0x000000080009a308 */ /* 0x000e620000000c00 */
[----:B0-----:R-:W-:Y:S02]  /*4610*/  @!P1 HADD2.F32 R2, -RZ, R23.H0_H0 ;  /* 0x20000017ff029230 */ /* 0x001fe40000004100 */
[----:B--2---:R-:W-:-:S06]  /*4620*/  @!P3 HADD2.F32 R10, -RZ, R6.H0_H0 ;  /* 0x20000006ff0ab230 */ /* 0x004fcc0000004100 */
[----:B------:R-:W0:Y:S01]  /*4630*/  @!P3 MUFU.LG2 R10, R10 ;  /* 0x0000000a000ab308 */ /* 0x000e220000000c00 */
[----:B----4-:R-:W-:Y:S01]  /*4640*/  @!P0 FMUL.FTZ R3, R16, R3 ;  /* 0x0000000310038220 */ /* 0x010fe20000410000 */
[----:B---3--:R-:W-:Y:S01]  /*4650*/  @!P1 HADD2.F32 R6, -RZ, R4.H0_H0 ;  /* 0x20000004ff069230 */ /* 0x008fe20000004100 */
[----:B------:R-:W2:Y:S01]  /*4660*/  LDC.U8 R16, c[0x0][0x3b4] ;  /* 0x0000ed00ff107b82 */ /* 0x000ea20000000000 */
[----:B------:R-:W-:-:S04]  /*4670*/  @!P2 HADD2.F32 R4, -RZ, R24.H0_H0 ;  /* 0x20000018ff04a230 */ /* 0x000fc80000004100 */
[----:B------:R-:W3:Y:S01]  /*4680*/  @!P1 MUFU.LG2 R7, R6 ;  /* 0x0000000600079308 */ /* 0x000ee20000000c00 */
[----:B-1----:R-:W-:-:S07]  /*4690*/  @!P2 FMUL.FTZ R4, R9, R4 ;  /* 0x000000040904a220 */ /* 0x002fce0000410000 */
[----:B------:R-:W1:Y:S01]  /*46a0*/  @!P0 MUFU.EX2 R3, R3 ;  /* 0x0000000300038308 */ /* 0x000e620000000800 */
[----:B0-----:R-:W-:-:S03]  /*46b0*/  @!P3 FMUL.FTZ R5, R10, R5 ;  /* 0x000000050a05b220 */ /* 0x001fc60000410000 */
[----:B------:R-:W0:Y:S04]  /*46c0*/  @!P2 MUFU.EX2 R4, R4 ;  /* 0x000000040004a308 */ /* 0x000e280000000800 */
[----:B------:R-:W4:Y:S01]  /*46d0*/  @!P3 MUFU.EX2 R5, R5 ;  /* 0x000000050005b308 */ /* 0x000f220000000800 */
[----:B---3--:R-:W-:Y:S01]  /*46e0*/  @!P1 FMUL.FTZ R2, R7, R2 ;  /* 0x0000000207029220 */ /* 0x008fe20000410000 */
[----:B-1----:R-:W-:-:S05]  /*46f0*/  @!P0 F2FP.F16.F32.PACK_AB R0, RZ, R3 ;  /* 0x00000003ff00823e */ /* 0x002fca00000000ff */
[----:B------:R-:W1:Y:S01]  /*4700*/  @!P1 MUFU.EX2 R2, R2 ;  /* 0x0000000200029308 */ /* 0x000e620000000800 */
[----:B0-----:R-:W-:Y:S02]  /*4710*/  @!P2 F2FP.F16.F32.PACK_AB R24, RZ, R4 ;  /* 0x00000004ff18a23e */ /* 0x001fe400000000ff */
[----:B----4-:R-:W-:Y:S02]  /*4720*/  @!P3 F2FP.F16.F32.PACK_AB R23, RZ, R5 ;  /* 0x00000005ff17b23e */ /* 0x010fe400000000ff */
[----:B-1----:R-:W-:Y:S01]  /*4730*/  @!P1 F2FP.F16.F32.PACK_AB R25, RZ, R2 ;  /* 0x00000002ff19923e */ /* 0x002fe200000000ff */
[----:B------:R-:W-:Y:S06]  /*4740*/  @P0 BRA `(.L_x_35475) ;  /* 0x0000001000300947 */ /* 0x000fec0003800000 */
[----:B------:R-:W0:Y:S01]  /*4750*/  LDCU UR4, c[0x0][0x3b8] ;  /* 0x00007700ff0477ac */ /* 0x000e220008000800 */
[----:B------:R-:W1:Y:S01]  /*4760*/  LDC.64 R2, c[0x0][0x398] ;  /* 0x0000e600ff027b82 */ /* 0x000e620000000a00 */
[----:B------:R-:W-:Y:S01]  /*4770*/  IMAD R4, R18, 0x200, R19 ;  /* 0x0000020012047824 */ /* 0x000fe200078e0213 */
[----:B--2---:R-:W-:-:S03]  /*4780*/  PRMT R6, R16, 0x9910, RZ ;  /* 0x0000991010067816 */ /* 0x004fc600000000ff */
        /* <DEDUP_REMOVED lines=19> */
.L_x_35479:
[----:B------:R-:W-:Y:S02]  /*48c0*/  HADD2.F32 R5, -RZ, R0.H0_H0 ;  /* 0x20000000ff057230 */ /* 0x000fe40000004100 */
[----:B------:R-:W-:-:S04]  /*48d0*/  IMAD.MOV.U32 R19, RZ, RZ, R22 ;  /* 0x000000ffff137224 */ /* 0x000fc800078e0016 */
[----:B------:R-:W0:Y:S02]  /*48e0*/  F2I.S64.TRUNC R4, R5 ;  /* 0x0000000500047311 */ /* 0x000e24000020d900 */
[----:B0-----:R0:W-:Y:S01]  /*48f0*/  STG.E.U8 desc[UR36][R2.64], R4 ;  /* 0x0000000402007986 */ /* 0x0011e2000c101124 */
[----:B------:R-:W-:Y:S05]  /*4900*/  BRA `(.L_x_35475) ;  /* 0x0000000c00c07947 */ /* 0x000fea0003800000 */
.L_x_35478:
        /* <DEDUP_REMOVED lines=11> */
.L_x_35482:
[----:B------:R-:W-:Y:S02]  /*49c0*/  HADD2.F32 R0, -RZ, R0.H0_H0 ;  /* 0x20000000ff007230 */ /* 0x000fe40000004100 */
[----:B------:R-:W-:Y:S02]  /*49d0*/  IMAD.MOV.U32 R19, RZ, RZ, R22 ;  /* 0x000000ffff137224 */ /* 0x000fe400078e0016 */
[----:B------:R-:W0:Y:S02]  /*49e0*/  F2I.FTZ.TRUNC.NTZ R5, R0 ;  /* 0x0000000000057305 */ /* 0x000e24000021f100 */
[----:B0-----:R0:W-:Y:S01]  /*49f0*/  STG.E desc[UR36][R2.64], R5 ;  /* 0x0000000502007986 */ /* 0x0011e2000c101924 */
[----:B------:R-:W-:Y:S05]  /*4a00*/  BRA `(.L_x_35475) ;  /* 0x0000000c00807947 */ /* 0x000fea0003800000 */
.L_x_35481:
[----:B------:R-:W-:Y:S02]  /*4a10*/  HADD2.F32 R0, -RZ, R0.H0_H0 ;  /* 0x20000000ff007230 */ /* 0x000fe40000004100 */
[----:B------:R-:W-:Y:S02]  /*4a20*/  IMAD.MOV.U32 R19, RZ, RZ, R22 ;  /* 0x000000ffff137224 */ /* 0x000fe400078e0016 */
[----:B------:R-:W0:Y:S02]  /*4a30*/  F2I.FTZ.TRUNC.NTZ R5, R0 ;  /* 0x0000000000057305 */ /* 0x000e24000021f100 */
[----:B0-----:R0:W-:Y:S01]  /*4a40*/  STG.E.U16 desc[UR36][R2.64], R5 ;  /* 0x0000000502007986 */ /* 0x0011e2000c101524 */
[----:B------:R-:W-:Y:S05]  /*4a50*/  BRA `(.L_x_35475) ;  /* 0x0000000c006c7947 */ /* 0x000fea0003800000 */
.L_x_35477:
        /* <DEDUP_REMOVED lines=10> */
.L_x_35484:
[----:B------:R0:W-:Y:S01]  /*4b00*/  STG.E.U16 desc[UR36][R2.64], R0 ;  /* 0x0000000002007986 */ /* 0x0001e2000c101524 */
[----:B------:R-:W-:Y:S01]  /*4b10*/  IMAD.MOV.U32 R19, RZ, RZ, R22 ;  /* 0x000000ffff137224 */ /* 0x000fe200078e0016 */
[----:B------:R-:W-:Y:S06]  /*4b20*/  BRA `(.L_x_35475) ;  /* 0x0000000c00387947 */ /* 0x000fec0003800000 */
.L_x_35483:
        /* <DEDUP_REMOVED lines=11> */
.L_x_35486:
[----:B------:R-:W-:Y:S02]  /*4be0*/  HADD2.F32 R0, -RZ, R0.H0_H0 ;  /* 0x20000000ff007230 */ /* 0x000fe40000004100 */
[----:B------:R-:W-:-:S03]  /*4bf0*/  IMAD.MOV.U32 R19, RZ, RZ, R22 ;  /* 0x000000ffff137224 */ /* 0x000fc600078e0016 */
[----:B------:R-:W-:-:S04]  /*4c00*/  F2FP.F16.F32.PACK_AB R0, RZ, R0 ;  /* 0x00000000ff00723e */ /* 0x000fc800000000ff */
[----:B------:R-:W-:-:S05]  /*4c10*/  PRMT R0, R0, 0x5410, RZ ;  /* 0x0000541000007816 */ /* 0x000fca00000000ff */
[----:B------:R0:W-:Y:S01]  /*4c20*/  STG.E desc[UR36][R2.64], R0 ;  /* 0x0000000002007986 */ /* 0x0001e2000c101924 */
[----:B------:R-:W-:Y:S05]  /*4c30*/  BRA `(.L_x_35475) ;  /* 0x0000000800f47947 */ /* 0x000fea0003800000 */
.L_x_35485:
[----:B------:R-:W-:Y:S02]  /*4c40*/  HADD2.F32 R4, -RZ, R0.H0_H0 ;  /* 0x20000000ff047230 */ /* 0x000fe40000004100 */
[----:B------:R-:W-:-:S03]  /*4c50*/  IMAD.MOV.U32 R19, RZ, RZ, R22 ;  /* 0x000000ffff137224 */ /* 0x000fc600078e0016 */
[----:B------:R-:W-:-:S06]  /*4c60*/  FMUL.FTZ R4, R4, 1 ;  /* 0x3f80000004047820 */ /* 0x000fcc0000410000 */
[----:B------:R-:W0:Y:S02]  /*4c70*/  F2F.F64.F32 R4, R4 ;  /* 0x0000000400047310 */ /* 0x000e240000201800 */
[----:B0-----:R0:W-:Y:S01]  /*4c80*/  STG.E.64 desc[UR36][R2.64], R4 ;  /* 0x0000000402007986 */ /* 0x0011e2000c101b24 */
[----:B------:R-:W-:Y:S05]  /*4c90*/  BRA `(.L_x_35475) ;  /* 0x0000000800dc7947 */ /* 0x000fea0003800000 */
.L_x_35476:
        /* <DEDUP_REMOVED lines=14> */
.L_x_35489:
[----:B------:R-:W-:Y:S01]  /*4d80*/  HADD2.F32 R0, -RZ, R0.H0_H0 ;  /* 0x20000000ff007230 */ /* 0x000fe20000004100 */
[----:B------:R-:W-:Y:S01]  /*4d90*/  CS2R R6, SRZ ;  /* 0x0000000000067805 */ /* 0x000fe2000001ff00 */
[----:B------:R-:W-:-:S03]  /*4da0*/  IMAD.MOV.U32 R19, RZ, RZ, R22 ;  /* 0x000000ffff137224 */ /* 0x000fc600078e0016 */
[----:B------:R-:W-:-:S04]  /*4db0*/  FMUL.FTZ R0, R0, 1 ;  /* 0x3f80000000007820 */ /* 0x000fc80000410000 */
[----:B------:R-:W0:Y:S02]  /*4dc0*/  F2F.F64.F32 R4, R0 ;  /* 0x0000000000047310 */ /* 0x000e240000201800 */
[----:B0-----:R4:W-:Y:S01]  /*4dd0*/  STG.E.128 desc[UR36][R2.64], R4 ;  /* 0x0000000402007986 */ /* 0x0019e2000c101d24 */
[----:B------:R-:W-:Y:S05]  /*4de0*/  BRA `(.L_x_35475) ;  /* 0x0000000800887947 */ /* 0x000fea0003800000 */
.L_x_35488:
        /* <DEDUP_REMOVED lines=19> */
.L_x_35493:
[----:B------:R-:W-:Y:S05]  /*4f20*/  BSYNC.RECONVERGENT B0 ;  /* 0x0000000000007941 */ /* 0x000fea0003800200 */
.L_x_35492:
[----:B------:R-:W-:Y:S01]  /*4f30*/  LOP3.LUT R5, R0, 0x80, R5, 0xf8, !PT ;  /* 0x0000008000057812 */ /* 0x000fe200078ef805 */
[----:B------:R-:W-:-:S04]  /*4f40*/  IMAD.MOV.U32 R19, RZ, RZ, R22 ;  /* 0x000000ffff137224 */ /* 0x000fc800078e0016 */
[----:B------:R3:W-:Y:S01]  /*4f50*/  STG.E.U8 desc[UR36][R2.64], R5 ;  /* 0x0000000502007986 */ /* 0x0007e2000c101124 */
[----:B------:R-:W-:Y:S05]  /*4f60*/  BRA `(.L_x_35475) ;  /* 0x0000000800287947 */ /* 0x000fea0003800000 */
.L_x_35491:
        /* <DEDUP_REMOVED lines=15> */
.L_x_35495:
[----:B------:R-:W-:Y:S05]  /*5060*/  BSYNC.RECONVERGENT B0 ;  /* 0x0000000000007941 */ /* 0x000fea0003800200 */
.L_x_35494:
[----:B------:R-:W-:Y:S01]  /*5070*/  LOP3.LUT R5, R0, 0x80, R5, 0xf8, !PT ;  /* 0x0000008000057812 */ /* 0x000fe200078ef805 */
[----:B------:R-:W-:-:S04]  /*5080*/  IMAD.MOV.U32 R19, RZ, RZ, R22 ;  /* 0x000000ffff137224 */ /* 0x000fc800078e0016 */
[----:B------:R1:W-:Y:S01]  /*5090*/  STG.E.U8 desc[UR36][R2.64], R5 ;  /* 0x0000000502007986 */ /* 0x0003e2000c101124 */
[----:B------:R-:W-:Y:S05]  /*50a0*/  BRA `(.L_x_35475) ;  /* 0x0000000400d87947 */ /* 0x000fea0003800000 */
.L_x_35490:
[----:B------:R-:W-:Y:S02]  /*50b0*/  HADD2.F32 R0, -RZ, R0.H0_H0 ;  /* 0x20000000ff007230 */ /* 0x000fe40000004100 */
[----:B------:R-:W-:-:S03]  /*50c0*/  IMAD.MOV.U32 R19, RZ, RZ, R22 ;  /* 0x000000ffff137224 */ /* 0x000fc600078e0016 */
[----:B------:R-:W-:-:S05]  /*50d0*/  F2FP.BF16.F32.PACK_AB R0, RZ, R0 ;  /* 0x00000000ff00723e */ /* 0x000fca00000010ff */
[----:B------:R0:W-:Y:S01]  /*50e0*/  STG.E.U16 desc[UR36][R2.64], R0 ;  /* 0x0000000002007986 */ /* 0x0001e2000c101524 */
[----:B------:R-:W-:Y:S05]  /*50f0*/  BRA `(.L_x_35475) ;  /* 0x0000000400c47947 */ /* 0x000fea0003800000 */
.L_x_35487:
        /* <DEDUP_REMOVED lines=13> */
.L_x_35498:
        /* <DEDUP_REMOVED lines=13> */
.L_x_35501:
[----:B------:R-:W-:-:S04]  /*52a0*/  SHF.R.U32.HI R0, RZ, 0x14, R5 ;  /* 0x00000014ff007819 */ /* 0x000fc80000011605 */
[----:B------:R-:W-:-:S04]  /*52b0*/  LOP3.LUT R0, R0, 0x1, RZ, 0xc0, !PT ;  /* 0x0000000100007812 */ /* 0x000fc800078ec0ff */
[----:B------:R-:W-:-:S04]  /*52c0*/  IADD3 R0, PT, PT, R5, 0x487ffff, R0 ;  /* 0x0487ffff05007810 */ /* 0x000fc80007ffe000 */
[----:B------:R-:W-:-:S04]  /*52d0*/  SHF.R.U32.HI R0, RZ, 0x14, R0 ;  /* 0x00000014ff007819 */ /* 0x000fc80000011600 */
[----:B------:R-:W-:-:S07]  /*52e0*/  LOP3.LUT R4, R0, 0xff, RZ, 0xc0, !PT ;  /* 0x000000ff00047812 */ /* 0x000fce00078ec0ff */
.L_x_35502:
[----:B------:R-:W-:-:S04]  /*52f0*/  SHF.R.U32.HI R5, RZ, 0x18, R5 ;  /* 0x00000018ff057819 */ /* 0x000fc80000011605 */
[----:B------:R-:W-:-:S04]  /*5300*/  LOP3.LUT R4, R4, 0x80, R5, 0xf8, !PT ;  /* 0x0000008004047812 */ /* 0x000fc800078ef805 */
[----:B------:R-:W-:-:S07]  /*5310*/  PRMT R0, R4, 0x7610, R0 ;  /* 0x0000761004007816 */ /* 0x000fce0000000000 */
.L_x_35500:
[----:B------:R-:W-:Y:S05]  /*5320*/  BSYNC.RECONVERGENT B0 ;  /* 0x0000000000007941 */ /* 0x000fea0003800200 */
.L_x_35499:
[----:B------:R0:W-:Y:S01]  /*5330*/  STG.E.U8 desc[UR36][R2.64], R0 ;  /* 0x0000000002007986 */ /* 0x0001e2000c101124 */
[----:B------:R-:W-:Y:S01]  /*5340*/  IMAD.MOV.U32 R19, RZ, RZ, R22 ;  /* 0x000000ffff137224 */ /* 0x000fe200078e0016 */
[----:B------:R-:W-:Y:S06]  /*5350*/  BRA `(.L_x_35475) ;  /* 0x00000004002c7947 */ /* 0x000fec0003800000 */
.L_x_35497:
        /* <DEDUP_REMOVED lines=13> */
.L_x_35505:
[----:B------:R-:W-:-:S04]  /*5430*/  SHF.R.U32.HI R0, RZ, 0x15, R5 ;  /* 0x00000015ff007819 */ /* 0x000fc80000011605 */
[----:B------:R-:W-:-:S04]  /*5440*/  LOP3.LUT R0, R0, 0x1, RZ, 0xc0, !PT ;  /* 0x0000000100007812 */ /* 0x000fc800078ec0ff */
[----:B------:R-:W-:-:S04]  /*5450*/  IADD3 R0, PT, PT, R5, 0x88fffff, R0 ;  /* 0x088fffff05007810 */ /* 0x000fc80007ffe000 */
[----:B------:R-:W-:-:S04]  /*5460*/  SHF.R.U32.HI R0, RZ, 0x15, R0 ;  /* 0x00000015ff007819 */ /* 0x000fc80000011600 */
[----:B------:R-:W-:-:S07]  /*5470*/  LOP3.LUT R4, R0, 0xff, RZ, 0xc0, !PT ;  /* 0x000000ff00047812 */ /* 0x000fce00078ec0ff */
.L_x_35506:
[----:B------:R-:W-:-:S04]  /*5480*/  SHF.R.U32.HI R5, RZ, 0x18, R5 ;  /* 0x00000018ff057819 */ /* 0x000fc80000011605 */
[----:B------:R-:W-:-:S04]  /*5490*/  LOP3.LUT R4, R4, 0x80, R5, 0xf8, !PT ;  /* 0x0000008004047812 */ /* 0x000fc800078ef805 */
[----:B------:R-:W-:-:S07]  /*54a0*/  PRMT R0, R4, 0x7610, R0 ;  /* 0x0000761004007816 */ /* 0x000fce0000000000 */
.L_x_35504:
[----:B------:R-:W-:Y:S05]  /*54b0*/  BSYNC.RECONVERGENT B0 ;  /* 0x0000000000007941 */ /* 0x000fea0003800200 */
.L_x_35503:
[----:B------:R0:W-:Y:S01]  /*54c0*/  STG.E.U8 desc[UR36][R2.64], R0 ;  /* 0x0000000002007986 */ /* 0x0001e2000c101124 */
[----:B------:R-:W-:Y:S01]  /*54d0*/  IMAD.MOV.U32 R19, RZ, RZ, R22 ;  /* 0x000000ffff137224 */ /* 0x000fe200078e0016 */
[----:B------:R-:W-:Y:S06]  /*54e0*/  BRA `(.L_x_35475) ;  /* 0x0000000000c87947 */ /* 0x000fec0003800000 */
.L_x_35496:
[----:B------:R-:W-:-:S13]  /*54f0*/  ISETP.NE.AND P0, PT, R4, 0x1c, PT ;  /* 0x0000001c0400780c */ /* 0x000fda0003f05270 */
[----:B------:R-:W-:Y:S05]  /*5500*/  @!P0 BRA `(.L_x_35507) ;  /* 0x0000000000b08947 */ /* 0x000fea0003800000 */
[----:B------:R-:W-:-:S13]  /*5510*/  ISETP.NE.AND P0, PT, R4, 0x1d, PT ;  /* 0x0000001d0400780c */ /* 0x000fda0003f05270 */
[----:B------:R-:W-:Y:S05]  /*5520*/  @!P0 BRA `(.L_x_35508) ;  /* 0x0000000000948947 */ /* 0x000fea0003800000 */
[----:B------:R-:W-:-:S13]  /*5530*/  ISETP.NE.AND P0, PT, R4, 0x2c, PT ;  /* 0x0000002c0400780c */ /* 0x000fda0003f05270 */
[----:B------:R-:W-:Y:S05]  /*5540*/  @!P0 BRA `(.L_x_35509) ;  /* 0x0000000000488947 */ /* 0x000fea0003800000 */
.L_x_35480:
        /* <DEDUP_REMOVED lines=16> */
.L_x_35510:
[----:B------:R-:W-:Y:S01]  /*5650*/  IMAD.MOV.U32 R19, RZ, RZ, R22 ;  /* 0x000000ffff137224 */ /* 0x000fe200078e0016 */
[----:B------:R-:W-:Y:S06]  /*5660*/  BRA `(.L_x_35475) ;  /* 0x0000000000687947 */ /* 0x000fec0003800000 */
.L_x_35509:
        /* <DEDUP_REMOVED lines=17> */
.L_x_35508:
[----:B------:R-:W-:Y:S02]  /*5780*/  HADD2.F32 R4, -RZ, R0.H0_H0 ;  /* 0x20000000ff047230 */ /* 0x000fe40000004100 */
[----:B------:R-:W-:-:S04]  /*5790*/  IMAD.MOV.U32 R19, RZ, RZ, R22 ;  /* 0x000000ffff137224 */ /* 0x000fc800078e0016 */
[----:B------:R-:W0:Y:S02]  /*57a0*/  F2I.U64.TRUNC R4, R4 ;  /* 0x0000000400047311 */ /* 0x000e24000020d800 */
[----:B0-----:R0:W-:Y:S01]  /*57b0*/  STG.E.64 desc[UR36][R2.64], R4 ;  /* 0x0000000402007986 */ /* 0x0011e2000c101b24 */
[----:B------:R-:W-:Y:S05]  /*57c0*/  BRA `(.L_x_35475) ;  /* 0x0000000000107947 */ /* 0x000fea0003800000 */
.L_x_35507:
[----:B------:R-:W-:Y:S02]  /*57d0*/  HADD2.F32 R0, -RZ, R0.H0_H0 ;  /* 0x20000000ff007230 */ /* 0x000fe40000004100 */
[----:B------:R-:W-:Y:S02]  /*57e0*/  IMAD.MOV.U32 R19, RZ, RZ, R22 ;  /* 0x000000ffff137224 */ /* 0x000fe400078e0016 */
[----:B------:R-:W0:Y:S02]  /*57f0*/  F2I.FTZ.U32.TRUNC.NTZ R5, R0 ;  /* 0x0000000000057305 */ /* 0x000e24000021f000 */
[----:B0-----:R0:W-:Y:S03]  /*5800*/  STG.E desc[UR36][R2.64], R5 ;  /* 0x0000000502007986 */ /* 0x0011e6000c101924 */
.L_x_35475:
[----:B------:R-:W-:Y:S05]  /*5810*/  BSYNC.RECONVERGENT B6 ;  /* 0x0000000000067941 */ /* 0x000fea0003800200 */
.L_x_35474:
[----:B------:R-:W-:Y:S01]  /*5820*/  ISETP.GE.AND P0, PT, R19, R17, PT ;  /* 0x000000111300720c */ /* 0x000fe20003f06270 */
[----:B------:R-:W-:-:S12]  /*5830*/  BSSY.RECONVERGENT B6, `(.L_x_35511) ;  /* 0x00001f0000067945 */ /* 0x000fd80003800200 */
[----:B------:R-:W-:Y:S05]  /*5840*/  @P0 BRA `(.L_x_35512) ;  /* 0x0000001c00b80947 */ /* 0x000fea0003800000 */
[----:B------:R-:W5:Y:S01]  /*5850*/  LDCU UR4, c[0x0][0x3b8] ;  /* 0x00007700ff0477ac */ /* 0x000f620008000800 */
[----:B01-34-:R-:W0:Y:S01]  /*5860*/  LDC.64 R2, c[0x0][0x398] ;  /* 0x0000e600ff027b82 */ /* 0x01be220000000a00 */
        /* <DEDUP_REMOVED lines=20> */
.L_x_35516:
[----:B------:R-:W-:-:S06]  /*59b0*/  HADD2.F32 R5, -RZ, R25.H0_H0 ;  /* 0x20000019ff057230 */ /* 0x000fcc0000004100 */
[----:B------:R-:W0:Y:S02]  /*59c0*/  F2I.S64.TRUNC R4, R5 ;  /* 0x0000000500047311 */ /* 0x000e24000020d900 */
[----:B0-----:R0:W-:Y:S01]  /*59d0*/  STG.E.U8 desc[UR36][R2.64], R4 ;  /* 0x0000000402007986 */ /* 0x0011e2000c101124 */
[----:B------:R-:W-:Y:S05]  /*59e0*/  BRA `(.L_x_35518) ;  /* 0x0000000c006c7947 */ /* 0x000fea0003800000 */
.L_x_35515:
        /* <DEDUP_REMOVED lines=10> */
.L_x_35520:
[----:B------:R-:W-:-:S06]  /*5a90*/  HADD2.F32 R25, -RZ, R25.H0_H0 ;  /* 0x20000019ff197230 */ /* 0x000fcc0000004100 */
[----:B------:R-:W0:Y:S02]  /*5aa0*/  F2I.FTZ.TRUNC.NTZ R25, R25 ;  /* 0x0000001900197305 */ /* 0x000e24000021f100 */
[----:B0-----:R0:W-:Y:S01]  /*5ab0*/  STG.E desc[UR36][R2.64], R25 ;  /* 0x0000001902007986 */ /* 0x0011e2000c101924 */
[----:B------:R-:W-:Y:S05]  /*5ac0*/  BRA `(.L_x_35518) ;  /* 0x0000000c00347947 */ /* 0x000fea0003800000 */
.L_x_35519:
[----:B------:R-:W-:-:S06]  /*5ad0*/  HADD2.F32 R25, -RZ, R25.H0_H0 ;  /* 0x20000019ff197230 */ /* 0x000fcc0000004100 */
[----:B------:R-:W0:Y:S02]  /*5ae0*/  F2I.FTZ.TRUNC.NTZ R25, R25 ;  /* 0x0000001900197305 */ /* 0x000e24000021f100 */
[----:B0-----:R0:W-:Y:S01]  /*5af0*/  STG.E.U16 desc[UR36][R2.64], R25 ;  /* 0x0000001902007986 */ /* 0x0011e2000c101524 */
[----:B------:R-:W-:Y:S05]  /*5b00*/  BRA `(.L_x_35518) ;  /* 0x0000000c00247947 */ /* 0x000fea0003800000 */
.L_x_35514:
        /* <DEDUP_REMOVED lines=9> */
.L_x_35522:
[----:B------:R0:W-:Y:S01]  /*5ba0*/  STG.E.U16 desc[UR36][R2.64], R25 ;  /* 0x0000001902007986 */ /* 0x0001e2000c101524 */
[----:B------:R-:W-:Y:S05]  /*5bb0*/  BRA `(.L_x_35518) ;  /* 0x0000000800f87947 */ /* 0x000fea0003800000 */
.L_x_35521:
        /* <DEDUP_REMOVED lines=10> */
.L_x_35524:
[----:B------:R-:W-:-:S05]  /*5c60*/  HADD2.F32 R0, -RZ, R25.H0_H0 ;  /* 0x20000019ff007230 */ /* 0x000fca0000004100 */
[----:B------:R-:W-:-:S04]  /*5c70*/  F2FP.F16.F32.PACK_AB R0, RZ, R0 ;  /* 0x00000000ff00723e */ /* 0x000fc800000000ff */
[----:B------:R-:W-:-:S05]  /*5c80*/  PRMT R0, R0, 0x5410, RZ ;  /* 0x0000541000007816 */ /* 0x000fca00000000ff */
[----:B------:R0:W-:Y:S01]  /*5c90*/  STG.E desc[UR36][R2.64], R0 ;  /* 0x0000000002007986 */ /* 0x0001e2000c101924 */
[----:B------:R-:W-:Y:S05]  /*5ca0*/  BRA `(.L_x_35518) ;  /* 0x0000000800bc7947 */ /* 0x000fea0003800000 */
.L_x_35523:
[----:B------:R-:W-:-:S05]  /*5cb0*/  HADD2.F32 R4, -RZ, R25.H0_H0 ;  /* 0x20000019ff047230 */ /* 0x000fca0000004100 */
[----:B------:R-:W-:-:S06]  /*5cc0*/  FMUL.FTZ R4, R4, 1 ;  /* 0x3f80000004047820 */ /* 0x000fcc0000410000 */
[----:B------:R-:W0:Y:S02]  /*5cd0*/  F2F.F64.F32 R4, R4 ;  /* 0x0000000400047310 */ /* 0x000e240000201800 */
[----:B0-----:R0:W-:Y:S01]  /*5ce0*/  STG.E.64 desc[UR36][R2.64], R4 ;  /* 0x0000000402007986 */ /* 0x0011e2000c101b24 */
[----:B------:R-:W-:Y:S05]  /*5cf0*/  BRA `(.L_x_35518) ;  /* 0x0000000800a87947 */ /* 0x000fea0003800000 */
.L_x_35513:
        /* <DEDUP_REMOVED lines=14> */
.L_x_35528:
        /* <DEDUP_REMOVED lines=18> */
.L_x_35531:
[----:B------:R-:W-:-:S04]  /*5f00*/  SHF.R.U32.HI R5, RZ, 0x18, R5 ;  /* 0x00000018ff057819 */ /* 0x000fc80000011605 */
[----:B------:R-:W-:-:S07]  /*5f10*/  LOP3.LUT R0, R0, 0x80, R5, 0xf8, !PT ;  /* 0x0000008000007812 */ /* 0x000fce00078ef805 */
.L_x_35530:
[----:B------:R-:W-:Y:S05]  /*5f20*/  BSYNC.RECONVERGENT B0 ;  /* 0x0000000000007941 */ /* 0x000fea0003800200 */
.L_x_35529:
[----:B------:R0:W-:Y:S01]  /*5f30*/  STG.E.U8 desc[UR36][R2.64], R0 ;  /* 0x0000000002007986 */ /* 0x0001e2000c101124 */
[----:B------:R-:W-:Y:S05]  /*5f40*/  BRA `(.L_x_35518) ;  /* 0x0000000800147947 */ /* 0x000fea0003800000 */
.L_x_35527:
        /* <DEDUP_REMOVED lines=18> */
.L_x_35534:
[----:B------:R-:W-:-:S04]  /*6070*/  SHF.R.U32.HI R5, RZ, 0x18, R5 ;  /* 0x00000018ff057819 */ /* 0x000fc80000011605 */
[----:B------:R-:W-:-:S07]  /*6080*/  LOP3.LUT R0, R0, 0x80, R5, 0xf8, !PT ;  /* 0x0000008000007812 */ /* 0x000fce00078ef805 */
.L_x_35533:
[----:B------:R-:W-:Y:S05]  /*6090*/  BSYNC.RECONVERGENT B0 ;  /* 0x0000000000007941 */ /* 0x000fea0003800200 */
.L_x_35532:
[----:B------:R0:W-:Y:S01]  /*60a0*/  STG.E.U8 desc[UR36][R2.64], R0 ;  /* 0x0000000002007986 */ /* 0x0001e2000c101124 */
[----:B------:R-:W-:Y:S05]  /*60b0*/  BRA `(.L_x_35518) ;  /* 0x0000000400b87947 */ /* 0x000fea0003800000 */
.L_x_35526:
        /* <DEDUP_REMOVED lines=22> */
.L_x_35536:
[----:B------:R-:W-:-:S06]  /*6220*/  HADD2.F32 R4, -RZ, R25.H0_H0 ;  /* 0x20000019ff047230 */ /* 0x000fcc0000004100 */
[----:B------:R-:W0:Y:S02]  /*6230*/  F2I.U64.TRUNC R4, R4 ;  /* 0x0000000400047311 */ /* 0x000e24000020d800 */
[----:B0-----:R0:W-:Y:S01]  /*6240*/  STG.E.64 desc[UR36][R2.64], R4 ;  /* 0x0000000402007986 */ /* 0x0011e2000c101b24 */
[----:B------:R-:W-:Y:S05]  /*6250*/  BRA `(.L_x_35518) ;  /* 0x0000000400507947 */ /* 0x000fea0003800000 */
.L_x_35535:
[----:B------:R-:W-:-:S06]  /*6260*/  HADD2.F32 R25, -RZ, R25.H0_H0 ;  /* 0x20000019ff197230 */ /* 0x000fcc0000004100 */
[----:B------:R-:W0:Y:S02]  /*6270*/  F2I.FTZ.U32.TRUNC.NTZ R25, R25 ;  /* 0x0000001900197305 */ /* 0x000e24000021f000 */
[----:B0-----:R0:W-:Y:S01]  /*6280*/  STG.E desc[UR36][R2.64], R25 ;  /* 0x0000001902007986 */ /* 0x0011e2000c101924 */
[----:B------:R-:W-:Y:S05]  /*6290*/  BRA `(.L_x_35518) ;  /* 0x0000000400407947 */ /* 0x000fea0003800000 */
.L_x_35525:
        /* <DEDUP_REMOVED lines=11> */
.L_x_35538:
[----:B------:R-:W-:Y:S01]  /*6350*/  HADD2.F32 R25, -RZ, R25.H0_H0 ;  /* 0x20000019ff197230 */ /* 0x000fe20000004100 */
[----:B------:R-:W-:-:S04]  /*6360*/  CS2R R6, SRZ ;  /* 0x0000000000067805 */ /* 0x000fc8000001ff00 */
[----:B------:R-:W-:-:S06]  /*6370*/  FMUL.FTZ R4, R25, 1 ;  /* 0x3f80000019047820 */ /* 0x000fcc0000410000 */
[----:B------:R-:W0:Y:S02]  /*6380*/  F2F.F64.F32 R4, R4 ;  /* 0x0000000400047310 */ /* 0x000e240000201800 */
[----:B0-----:R0:W-:Y:S01]  /*6390*/  STG.E.128 desc[UR36][R2.64], R4 ;  /* 0x0000000402007986 */ /* 0x0011e2000c101d24 */
[----:B------:R-:W-:Y:S05]  /*63a0*/  BRA `(.L_x_35518) ;  /* 0x0000000000fc7947 */ /* 0x000fea0003800000 */
.L_x_35537:
[----:B------:R-:W-:-:S13]  /*63b0*/  ISETP.NE.AND P0, PT, R0, 0xf, PT ;  /* 0x0000000f0000780c */ /* 0x000fda0003f05270 */
[----:B------:R-:W-:Y:S05]  /*63c0*/  @!P0 BRA `(.L_x_35539) ;  /* 0x0000000000e88947 */ /* 0x000fea0003800000 */
[----:B------:R-:W-:-:S13]  /*63d0*/  ISETP.NE.AND P0, PT, R0, 0x17, PT ;  /* 0x000000170000780c */ /* 0x000fda0003f05270 */
[----:B------:R-:W-:Y:S05]  /*63e0*/  @!P0 BRA `(.L_x_35540) ;  /* 0x0000000000908947 */ /* 0x000fea0003800000 */
[----:B------:R-:W-:-:S13]  /*63f0*/  ISETP.NE.AND P0, PT, R0, 0x18, PT ;  /* 0x000000180000780c */ /* 0x000fda0003f05270 */
[----:B------:R-:W-:Y:S05]  /*6400*/  @!P0 BRA `(.L_x_35541) ;  /* 0x0000000000448947 */ /* 0x000fea0003800000 */
.L_x_35517:
        /* <DEDUP_REMOVED lines=16> */
.L_x_35542:
[----:B------:R-:W-:Y:S05]  /*6510*/  BRA `(.L_x_35518) ;  /* 0x0000000000a07947 */ /* 0x000fea0003800000 */
.L_x_35541:
        /* <DEDUP_REMOVED lines=13> */
.L_x_35544:
[----:B------:R-:W-:Y:S05]  /*65f0*/  BSYNC.RECONVERGENT B0 ;  /* 0x0000000000007941 */ /* 0x000fea0003800200 */
.L_x_35543:
[----:B------:R-:W-:-:S05]  /*6600*/  LOP3.LUT R5, R0, 0x80, R5, 0xf8, !PT ;  /* 0x0000008000057812 */ /* 0x000fca00078ef805 */
[----:B------:R3:W-:Y:S01]  /*6610*/  STG.E.U8 desc[UR36][R2.64], R5 ;  /* 0x0000000502007986 */ /* 0x0007e2000c101124 */
[----:B------:R-:W-:Y:S05]  /*6620*/  BRA `(.L_x_35518) ;  /* 0x00000000005c7947 */ /* 0x000fea0003800000 */
.L_x_35540:
        /* <DEDUP_REMOVED lines=12> */
.L_x_35546:
[----:B------:R-:W-:Y:S01]  /*66f0*/  IMAD.MOV.U32 R0, RZ, RZ, 0x7f ;  /* 0x0000007fff007424 */ /* 0x000fe200078e00ff */
[----:B------:R-:W-:-:S04]  /*6700*/  ISETP.GT.U32.AND P0, PT, R4, 0x7f800000, PT ;  /* 0x7f8000000400780c */ /* 0x000fc80003f04070 */
[----:B------:R-:W-:-:S09]  /*6710*/  SEL R0, R0, 0x7c, P0 ;  /* 0x0000007c00007807 */ /* 0x000fd20000000000 */
.L_x_35547:
[----:B------:R-:W-:Y:S05]  /*6720*/  BSYNC.RECONVERGENT B0 ;  /* 0x0000000000007941 */ /* 0x000fea0003800200 */
.L_x_35545:
[----:B------:R-:W-:-:S04]  /*6730*/  SHF.R.U32.HI R5, RZ, 0x18, R5 ;  /* 0x00000018ff057819 */ /* 0x000fc80000011605 */
[----:B------:R-:W-:-:S05]  /*6740*/  LOP3.LUT R5, R0, 0x80, R5, 0xf8, !PT ;  /* 0x0000008000057812 */ /* 0x000fca00078ef805 */
[----:B------:R2:W-:Y:S01]  /*6750*/  STG.E.U8 desc[UR36][R2.64], R5 ;  /* 0x0000000502007986 */ /* 0x0005e2000c101124 */
[----:B------:R-:W-:Y:S05]  /*6760*/  BRA `(.L_x_35518) ;  /* 0x00000000000c7947 */ /* 0x000fea0003800000 */
.L_x_35539:
[----:B------:R-:W-:-:S05]  /*6770*/  HADD2.F32 R0, -RZ, R25.H0_H0 ;  /* 0x20000019ff007230 */ /* 0x000fca0000004100 */
[----:B------:R-:W-:-:S05]  /*6780*/  F2FP.BF16.F32.PACK_AB R0, RZ, R0 ;  /* 0x00000000ff00723e */ /* 0x000fca00000010ff */
[----:B------:R4:W-:Y:S02]  /*6790*/  STG.E.U16 desc[UR36][R2.64], R0 ;  /* 0x0000000002007986 */ /* 0x0009e4000c101524 */
.L_x_35518:
        /* <DEDUP_REMOVED lines=25> */
.L_x_35551:
[----:B------:R-:W-:-:S06]  /*6930*/  HADD2.F32 R5, -RZ, R24.H0_H0 ;  /* 0x20000018ff057230 */ /* 0x000fcc0000004100 */
[----:B------:R-:W0:Y:S02]  /*6940*/  F2I.S64.TRUNC R4, R5 ;  /* 0x0000000500047311 */ /* 0x000e24000020d900 */
[----:B0-----:R4:W-:Y:S01]  /*6950*/  STG.E.U8 desc[UR36][R2.64], R4 ;  /* 0x0000000402007986 */ /* 0x0019e2000c101124 */
[----:B------:R-:W-:Y:S05]  /*6960*/  BRA `(.L_x_35553) ;  /* 0x0000000c006c7947 */ /* 0x000fea0003800000 */
.L_x_35550:
        /* <DEDUP_REMOVED lines=10> */
.L_x_35555:
[----:B------:R-:W-:-:S04]  /*6a10*/  HADD2.F32 R24, -RZ, R24.H0_H0 ;  /* 0x20000018ff187230 */ /* 0x000fc80000004100 */
[----:B------:R-:W0:Y:S02]  /*6a20*/  F2I.FTZ.TRUNC.NTZ R5, R24 ;  /* 0x0000001800057305 */ /* 0x000e24000021f100 */
[----:B0-----:R2:W-:Y:S01]  /*6a30*/  STG.E desc[UR36][R2.64], R5 ;  /* 0x0000000502007986 */ /* 0x0015e2000c101924 */
[----:B------:R-:W-:Y:S05]  /*6a40*/  BRA `(.L_x_35553) ;  /* 0x0000000c00347947 */ /* 0x000fea0003800000 */
.L_x_35554:
[----:B------:R-:W-:-:S04]  /*6a50*/  HADD2.F32 R24, -RZ, R24.H0_H0 ;  /* 0x20000018ff187230 */ /* 0x000fc80000004100 */
[----:B------:R-:W0:Y:S02]  /*6a60*/  F2I.FTZ.TRUNC.NTZ R5, R24 ;  /* 0x0000001800057305 */ /* 0x000e24000021f100 */
[----:B0-----:R0:W-:Y:S01]  /*6a70*/  STG.E.U16 desc[UR36][R2.64], R5 ;  /* 0x0000000502007986 */ /* 0x0011e2000c101524 */
[----:B------:R-:W-:Y:S05]  /*6a80*/  BRA `(.L_x_35553) ;  /* 0x0000000c00247947 */ /* 0x000fea0003800000 */
.L_x_35549:
        /* <DEDUP_REMOVED lines=9> */
.L_x_35557:
[----:B------:R0:W-:Y:S01]  /*6b20*/  STG.E.U16 desc[UR36][R2.64], R24 ;  /* 0x0000001802007986 */ /* 0x0001e2000c101524 */
[----:B------:R-:W-:Y:S05]  /*6b30*/  BRA `(.L_x_35553) ;  /* 0x0000000800f87947 */ /* 0x000fea0003800000 */
.L_x_35556:
        /* <DEDUP_REMOVED lines=10> */
.L_x_35559:
[----:B------:R-:W-:-:S05]  /*6be0*/  HADD2.F32 R0, -RZ, R24.H0_H0 ;  /* 0x20000018ff007230 */ /* 0x000fca0000004100 */
[----:B------:R-:W-:-:S04]  /*6bf0*/  F2FP.F16.F32.PACK_AB R0, RZ, R0 ;  /* 0x00000000ff00723e */ /* 0x000fc800000000ff */
[----:B------:R-:W-:-:S05]  /*6c00*/  PRMT R0, R0, 0x5410, RZ ;  /* 0x0000541000007816 */ /* 0x000fca00000000ff */
[----:B------:R0:W-:Y:S01]  /*6c10*/  STG.E desc[UR36][R2.64], R0 ;  /* 0x0000000002007986 */ /* 0x0001e2000c101924 */
[----:B------:R-:W-:Y:S05]  /*6c20*/  BRA `(.L_x_35553) ;  /* 0x0000000800bc7947 */ /* 0x000fea0003800000 */
.L_x_35558:
[----:B------:R-:W-:-:S05]  /*6c30*/  HADD2.F32 R4, -RZ, R24.H0_H0 ;  /* 0x20000018ff047230 */ /* 0x000fca0000004100 */
[----:B------:R-:W-:-:S06]  /*6c40*/  FMUL.FTZ R4, R4, 1 ;  /* 0x3f80000004047820 */ /* 0x000fcc0000410000 */
[----:B------:R-:W0:Y:S02]  /*6c50*/  F2F.F64.F32 R4, R4 ;  /* 0x0000000400047310 */ /* 0x000e240000201800 */
[----:B0-----:R0:W-:Y:S01]  /*6c60*/  STG.E.64 desc[UR36][R2.64], R4 ;  /* 0x0000000402007986 */ /* 0x0011e2000c101b24 */
[----:B------:R-:W-:Y:S05]  /*6c70*/  BRA `(.L_x_35553) ;  /* 0x0000000800a87947 */ /* 0x000fea0003800000 */
.L_x_35548:
        /* <DEDUP_REMOVED lines=14> */
.L_x_35563:
        /* <DEDUP_REMOVED lines=18> */
.L_x_35566:
[----:B------:R-:W-:-:S04]  /*6e80*/  SHF.R.U32.HI R5, RZ, 0x18, R5 ;  /* 0x00000018ff057819 */ /* 0x000fc80000011605 */
[----:B------:R-:W-:-:S07]  /*6e90*/  LOP3.LUT R0, R0, 0x80, R5, 0xf8, !PT ;  /* 0x0000008000007812 */ /* 0x000fce00078ef805 */
.L_x_35565:
[----:B------:R-:W-:Y:S05]  /*6ea0*/  BSYNC.RECONVERGENT B0 ;  /* 0x0000000000007941 */ /* 0x000fea0003800200 */
.L_x_35564:
[----:B------:R0:W-:Y:S01]  /*6eb0*/  STG.E.U8 desc[UR36][R2.64], R0 ;  /* 0x0000000002007986 */ /* 0x0001e2000c101124 */
[----:B------:R-:W-:Y:S05]  /*6ec0*/  BRA `(.L_x_35553) ;  /* 0x0000000800147947 */ /* 0x000fea0003800000 */
.L_x_35562:
        /* <DEDUP_REMOVED lines=18> */
.L_x_35569:
[----:B------:R-:W-:-:S04]  /*6ff0*/  SHF.R.U32.HI R5, RZ, 0x18, R5 ;  /* 0x00000018ff057819 */ /* 0x000fc80000011605 */
[----:B------:R-:W-:-:S07]  /*7000*/  LOP3.LUT R0, R0, 0x80, R5, 0xf8, !PT ;  /* 0x0000008000007812 */ /* 0x000fce00078ef805 */
.L_x_35568:
[----:B------:R-:W-:Y:S05]  /*7010*/  BSYNC.RECONVERGENT B0 ;  /* 0x0000000000007941 */ /* 0x000fea0003800200 */
.L_x_35567:
[----:B------:R0:W-:Y:S01]  /*7020*/  STG.E.U8 desc[UR36][R2.64], R0 ;  /* 0x0000000002007986 */ /* 0x0001e2000c101124 */
[----:B------:R-:W-:Y:S05]  /*7030*/  BRA `(.L_x_35553) ;  /* 0x0000000400b87947 */ /* 0x000fea0003800000 */
.L_x_35561:
        /* <DEDUP_REMOVED lines=22> */
.L_x_35571:
[----:B------:R-:W-:-:S06]  /*71a0*/  HADD2.F32 R4, -RZ, R24.H0_H0 ;  /* 0x20000018ff047230 */ /* 0x000fcc0000004100 */
[----:B------:R-:W0:Y:S02]  /*71b0*/  F2I.U64.TRUNC R4, R4 ;  /* 0x0000000400047311 */ /* 0x000e24000020d800 */
[----:B0-----:R0:W-:Y:S01]  /*71c0*/  STG.E.64 desc[UR36][R2.64], R4 ;  /* 0x0000000402007986 */ /* 0x0011e2000c101b24 */
[----:B------:R-:W-:Y:S05]  /*71d0*/  BRA `(.L_x_35553) ;  /* 0x0000000400507947 */ /* 0x000fea0003800000 */
.L_x_35570:
[----:B------:R-:W-:-:S04]  /*71e0*/  HADD2.F32 R24, -RZ, R24.H0_H0 ;  /* 0x20000018ff187230 */ /* 0x000fc80000004100 */
[----:B------:R-:W0:Y:S02]  /*71f0*/  F2I.FTZ.U32.TRUNC.NTZ R5, R24 ;  /* 0x0000001800057305 */ /* 0x000e24000021f000 */
[----:B0-----:R0:W-:Y:S01]  /*7200*/  STG.E desc[UR36][R2.64], R5 ;  /* 0x0000000502007986 */ /* 0x0011e2000c101924 */
[----:B------:R-:W-:Y:S05]  /*7210*/  BRA `(.L_x_35553) ;  /* 0x0000000400407947 */ /* 0x000fea0003800000 */
.L_x_35560:
        /* <DEDUP_REMOVED lines=11> */
.L_x_35573:
[----:B------:R-:W-:Y:S01]  /*72d0*/  HADD2.F32 R24, -RZ, R24.H0_H0 ;  /* 0x20000018ff187230 */ /* 0x000fe20000004100 */
[----:B------:R-:W-:-:S04]  /*72e0*/  CS2R R6, SRZ ;  /* 0x0000000000067805 */ /* 0x000fc8000001ff00 */
[----:B------:R-:W-:-:S06]  /*72f0*/  FMUL.FTZ R4, R24, 1 ;  /* 0x3f80000018047820 */ /* 0x000fcc0000410000 */
[----:B------:R-:W0:Y:S02]  /*7300*/  F2F.F64.F32 R4, R4 ;  /* 0x0000000400047310 */ /* 0x000e240000201800 */
[----:B0-----:R0:W-:Y:S01]  /*7310*/  STG.E.128 desc[UR36][R2.64], R4 ;  /* 0x0000000402007986 */ /* 0x0011e2000c101d24 */
[----:B------:R-:W-:Y:S05]  /*7320*/  BRA `(.L_x_35553) ;  /* 0x0000000000fc7947 */ /* 0x000fea0003800000 */
.L_x_35572:
[----:B------:R-:W-:-:S13]  /*7330*/  ISETP.NE.AND P0, PT, R0, 0xf, PT ;  /* 0x0000000f0000780c */ /* 0x000fda0003f05270 */
[----:B------:R-:W-:Y:S05]  /*7340*/  @!P0 BRA `(.L_x_35574) ;  /* 0x0000000000e88947 */ /* 0x000fea0003800000 */
[----:B------:R-:W-:-:S13]  /*7350*/  ISETP.NE.AND P0, PT, R0, 0x17, PT ;  /* 0x000000170000780c */ /* 0x000fda0003f05270 */
[----:B------:R-:W-:Y:S05]  /*7360*/  @!P0 BRA `(.L_x_35575) ;  /* 0x0000000000908947 */ /* 0x000fea0003800000 */
[----:B------:R-:W-:-:S13]  /*7370*/  ISETP.NE.AND P0, PT, R0, 0x18, PT ;  /* 0x000000180000780c */ /* 0x000fda0003f05270 */
[----:B------:R-:W-:Y:S05]  /*7380*/  @!P0 BRA `(.L_x_35576) ;  /* 0x0000000000448947 */ /* 0x000fea0003800000 */
.L_x_35552:
        /* <DEDUP_REMOVED lines=16> */
.L_x_35577:
[----:B------:R-:W-:Y:S05]  /*7490*/  BRA `(.L_x_35553) ;  /* 0x0000000000a07947 */ /* 0x000fea0003800000 */
.L_x_35576:
        /* <DEDUP_REMOVED lines=13> */
.L_x_35579:
[----:B------:R-:W-:Y:S05]  /*7570*/  BSYNC.RECONVERGENT B0 ;  /* 0x0000000000007941 */ /* 0x000fea0003800200 */
.L_x_35578:
[----:B------:R-:W-:-:S05]  /*7580*/  LOP3.LUT R5, R0, 0x80, R5, 0xf8, !PT ;  /* 0x0000008000057812 */ /* 0x000fca00078ef805 */
[----:B------:R0:W-:Y:S01]  /*7590*/  STG.E.U8 desc[UR36][R2.64], R5 ;  /* 0x0000000502007986 */ /* 0x0001e2000c101124 */
[----:B------:R-:W-:Y:S05]  /*75a0*/  BRA `(.L_x_35553) ;  /* 0x00000000005c7947 */ /* 0x000fea0003800000 */
.L_x_35575:
        /* <DEDUP_REMOVED lines=12> */
.L_x_35581:
[----:B------:R-:W-:Y:S01]  /*7670*/  IMAD.MOV.U32 R0, RZ, RZ, 0x7f ;  /* 0x0000007fff007424 */ /* 0x000fe200078e00ff */
[----:B------:R-:W-:-:S04]  /*7680*/  ISETP.GT.U32.AND P0, PT, R4, 0x7f800000, PT ;  /* 0x7f8000000400780c */ /* 0x000fc80003f04070 */
[----:B------:R-:W-:-:S09]  /*7690*/  SEL R0, R0, 0x7c, P0 ;  /* 0x0000007c00007807 */ /* 0x000fd20000000000 */
.L_x_35582:
[----:B------:R-:W-:Y:S05]  /*76a0*/  BSYNC.RECONVERGENT B0 ;  /* 0x0000000000007941 */ /* 0x000fea0003800200 */
.L_x_35580:
[----:B------:R-:W-:-:S04]  /*76b0*/  SHF.R.U32.HI R5, RZ, 0x18, R5 ;  /* 0x00000018ff057819 */ /* 0x000fc80000011605 */
[----:B------:R-:W-:-:S05]  /*76c0*/  LOP3.LUT R5, R0, 0x80, R5, 0xf8, !PT ;  /* 0x0000008000057812 */ /* 0x000fca00078ef805 */
[----:B------:R0:W-:Y:S01]  /*76d0*/  STG.E.U8 desc[UR36][R2.64], R5 ;  /* 0x0000000502007986 */ /* 0x0001e2000c101124 */
[----:B------:R-:W-:Y:S05]  /*76e0*/  BRA `(.L_x_35553) ;  /* 0x00000000000c7947 */ /* 0x000fea0003800000 */
.L_x_35574:
[----:B------:R-:W-:-:S05]  /*76f0*/  HADD2.F32 R0, -RZ, R24.H0_H0 ;  /* 0x20000018ff007230 */ /* 0x000fca0000004100 */
[----:B------:R-:W-:-:S05]  /*7700*/  F2FP.BF16.F32.PACK_AB R0, RZ, R0 ;  /* 0x00000000ff00723e */ /* 0x000fca00000010ff */
[----:B------:R0:W-:Y:S02]  /*7710*/  STG.E.U16 desc[UR36][R2.64], R0 ;  /* 0x0000000002007986 */ /* 0x0001e4000c101524 */
.L_x_35553:
[----:B------:R-:W-:-:S07]  /*7720*/  VIADD R19, R19, 0x80 ;  /* 0x0000008013137836 */ /* 0x000fce0000000000 */
.L_x_35512:
[----:B------:R-:W-:Y:S05]  /*7730*/  BSYNC.RECONVERGENT B6 ;  /* 0x0000000000067941 */ /* 0x000fea0003800200 */
.L_x_35511:
        /* <DEDUP_REMOVED lines=23> */
.L_x_35586:
[----:B------:R-:W-:-:S06]  /*78b0*/  HADD2.F32 R5, -RZ, R23.H0_H0 ;  /* 0x20000017ff057230 */ /* 0x000fcc0000004100 */
[----:B------:R-:W0:Y:S02]  /*78c0*/  F2I.S64.TRUNC R4, R5 ;  /* 0x0000000500047311 */ /* 0x000e24000020d900 */
[----:B0-----:R-:W-:Y:S01]  /*78d0*/  STG.E.U8 desc[UR36][R2.64], R4 ;  /* 0x0000000402007986 */ /* 0x001fe2000c101124 */
[----:B------:R-:W-:Y:S05]  /*78e0*/  EXIT ;  /* 0x000000000000794d */ /* 0x000fea0003800000 */
.L_x_35585:
        /* <DEDUP_REMOVED lines=10> */
.L_x_35589:
[----:B------:R-:W-:-:S06]  /*7990*/  HADD2.F32 R23, -RZ, R23.H0_H0 ;  /* 0x20000017ff177230 */ /* 0x000fcc0000004100 */
[----:B------:R-:W0:Y:S02]  /*79a0*/  F2I.FTZ.TRUNC.NTZ R23, R23 ;  /* 0x0000001700177305 */ /* 0x000e24000021f100 */
[----:B0-----:R-:W-:Y:S01]  /*79b0*/  STG.E desc[UR36][R2.64], R23 ;  /* 0x0000001702007986 */ /* 0x001fe2000c101924 */
[----:B------:R-:W-:Y:S05]  /*79c0*/  EXIT ;  /* 0x000000000000794d */ /* 0x000fea0003800000 */
.L_x_35588:
[----:B------:R-:W-:-:S06]  /*79d0*/  HADD2.F32 R23, -RZ, R23.H0_H0 ;  /* 0x20000017ff177230 */ /* 0x000fcc0000004100 */
[----:B------:R-:W0:Y:S02]  /*79e0*/  F2I.FTZ.TRUNC.NTZ R23, R23 ;  /* 0x0000001700177305 */ /* 0x000e24000021f100 */
[----:B0-----:R-:W-:Y:S01]  /*79f0*/  STG.E.U16 desc[UR36][R2.64], R23 ;  /* 0x0000001702007986 */ /* 0x001fe2000c101524 */
[----:B------:R-:W-:Y:S05]  /*7a00*/  EXIT ;  /* 0x000000000000794d */ /* 0x000fea0003800000 */
.L_x_35584:
        /* <DEDUP_REMOVED lines=9> */
.L_x_35591:
[----:B------:R-:W-:Y:S01]  /*7aa0*/  STG.E.U16 desc[UR36][R2.64], R23 ;  /* 0x0000001702007986 */ /* 0x000fe2000c101524 */
[----:B------:R-:W-:Y:S05]  /*7ab0*/  EXIT ;  /* 0x000000000000794d */ /* 0x000fea0003800000 */
.L_x_35590:
        /* <DEDUP_REMOVED lines=10> */
.L_x_35593:
[----:B------:R-:W-:-:S05]  /*7b60*/  HADD2.F32 R0, -RZ, R23.H0_H0 ;  /* 0x20000017ff007230 */ /* 0x000fca0000004100 */
[----:B------:R-:W-:-:S04]  /*7b70*/  F2FP.F16.F32.PACK_AB R0, RZ, R0 ;  /* 0x00000000ff00723e */ /* 0x000fc800000000ff */
[----:B------:R-:W-:-:S05]  /*7b80*/  PRMT R0, R0, 0x5410, RZ ;  /* 0x0000541000007816 */ /* 0x000fca00000000ff */
[----:B------:R-:W-:Y:S01]  /*7b90*/  STG.E desc[UR36][R2.64], R0 ;  /* 0x0000000002007986 */ /* 0x000fe2000c101924 */
[----:B------:R-:W-:Y:S05]  /*7ba0*/  EXIT ;  /* 0x000000000000794d */ /* 0x000fea0003800000 */
.L_x_35592:
[----:B------:R-:W-:-:S05]  /*7bb0*/  HADD2.F32 R4, -RZ, R23.H0_H0 ;  /* 0x20000017ff047230 */ /* 0x000fca0000004100 */
[----:B------:R-:W-:-:S06]  /*7bc0*/  FMUL.FTZ R4, R4, 1 ;  /* 0x3f80000004047820 */ /* 0x000fcc0000410000 */
[----:B------:R-:W0:Y:S02]  /*7bd0*/  F2F.F64.F32 R4, R4 ;  /* 0x0000000400047310 */ /* 0x000e240000201800 */
[----:B0-----:R-:W-:Y:S01]  /*7be0*/  STG.E.64 desc[UR36][R2.64], R4 ;  /* 0x0000000402007986 */ /* 0x001fe2000c101b24 */
[----:B------:R-:W-:Y:S05]  /*7bf0*/  EXIT ;  /* 0x000000000000794d */ /* 0x000fea0003800000 */
.L_x_35583:
        /* <DEDUP_REMOVED lines=14> */
.L_x_35597:
        /* <DEDUP_REMOVED lines=18> */
.L_x_35600:
[----:B------:R-:W-:-:S04]  /*7e00*/  SHF.R.U32.HI R5, RZ, 0x18, R5 ;  /* 0x00000018ff057819 */ /* 0x000fc80000011605 */
[----:B------:R-:W-:-:S07]  /*7e10*/  LOP3.LUT R0, R0, 0x80, R5, 0xf8, !PT ;  /* 0x0000008000007812 */ /* 0x000fce00078ef805 */
.L_x_35599:
[----:B------:R-:W-:Y:S05]  /*7e20*/  BSYNC.RECONVERGENT B0 ;  /* 0x0000000000007941 */ /* 0x000fea0003800200 */
.L_x_35598:
[----:B------:R-:W-:Y:S01]  /*7e30*/  STG.E.U8 desc[UR36][R2.64], R0 ;  /* 0x0000000002007986 */ /* 0x000fe2000c101124 */
[----:B------:R-:W-:Y:S05]  /*7e40*/  EXIT ;  /* 0x000000000000794d */ /* 0x000fea0003800000 */
.L_x_35596:
        /* <DEDUP_REMOVED lines=18> */
.L_x_35603:
[----:B------:R-:W-:-:S04]  /*7f70*/  SHF.R.U32.HI R5, RZ, 0x18, R5 ;  /* 0x00000018ff057819 */ /* 0x000fc80000011605 */
[----:B------:R-:W-:-:S07]  /*7f80*/  LOP3.LUT R0, R0, 0x80, R5, 0xf8, !PT ;  /* 0x0000008000007812 */ /* 0x000fce00078ef805 */
.L_x_35602:
[----:B------:R-:W-:Y:S05]  /*7f90*/  BSYNC.RECONVERGENT B0 ;  /* 0x0000000000007941 */ /* 0x000fea0003800200 */
.L_x_35601:
[----:B------:R-:W-:Y:S01]  /*7fa0*/  STG.E.U8 desc[UR36][R2.64], R0 ;  /* 0x0000000002007986 */ /* 0x000fe2000c101124 */
[----:B------:R-:W-:Y:S05]  /*7fb0*/  EXIT ;  /* 0x000000000000794d */ /* 0x000fea0003800000 */
.L_x_35595:
        /* <DEDUP_REMOVED lines=22> */
.L_x_35605:
[----:B------:R-:W-:-:S06]  /*8120*/  HADD2.F32 R4, -RZ, R23.H0_H0 ;  /* 0x20000017ff047230 */ /* 0x000fcc0000004100 */
[----:B------:R-:W0:Y:S02]  /*8130*/  F2I.U64.TRUNC R4, R4 ;  /* 0x0000000400047311 */ /* 0x000e24000020d800 */
[----:B0-----:R-:W-:Y:S01]  /*8140*/  STG.E.64 desc[UR36][R2.64], R4 ;  /* 0x0000000402007986 */ /* 0x001fe2000c101b24 */
[----:B------:R-:W-:Y:S05]  /*8150*/  EXIT ;  /* 0x000000000000794d */ /* 0x000fea0003800000 */
.L_x_35604:
[----:B------:R-:W-:-:S06]  /*8160*/  HADD2.F32 R23, -RZ, R23.H0_H0 ;  /* 0x20000017ff177230 */ /* 0x000fcc0000004100 */
[----:B------:R-:W0:Y:S02]  /*8170*/  F2I.FTZ.U32.TRUNC.NTZ R23, R23 ;  /* 0x0000001700177305 */ /* 0x000e24000021f000 */
[----:B0-----:R-:W-:Y:S01]  /*8180*/  STG.E desc[UR36][R2.64], R23 ;  /* 0x0000001702007986 */ /* 0x001fe2000c101924 */
[----:B------:R-:W-:Y:S05]  /*8190*/  EXIT ;  /* 0x000000000000794d */ /* 0x000fea0003800000 */
.L_x_35594:
        /* <DEDUP_REMOVED lines=11> */
.L_x_35607:
[----:B------:R-:W-:Y:S01]  /*8250*/  HADD2.F32 R23, -RZ, R23.H0_H0 ;  /* 0x20000017ff177230 */ /* 0x000fe20000004100 */
[----:B------:R-:W-:-:S04]  /*8260*/  CS2R R6, SRZ ;  /* 0x0000000000067805 */ /* 0x000fc8000001ff00 */
[----:B------:R-:W-:-:S06]  /*8270*/  FMUL.FTZ R4, R23, 1 ;  /* 0x3f80000017047820 */ /* 0x000fcc0000410000 */
[----:B------:R-:W0:Y:S02]  /*8280*/  F2F.F64.F32 R4, R4 ;  /* 0x0000000400047310 */ /* 0x000e240000201800 */
[----:B0-----:R-:W-:Y:S01]  /*8290*/  STG.E.128 desc[UR36][R2.64], R4 ;  /* 0x0000000402007986 */ /* 0x001fe2000c101d24 */
[----:B------:R-:W-:Y:S05]  /*82a0*/  EXIT ;  /* 0x000000000000794d */ /* 0x000fea0003800000 */
.L_x_35606:
[----:B------:R-:W-:-:S13]  /*82b0*/  ISETP.NE.AND P0, PT, R0, 0xf, PT ;  /* 0x0000000f0000780c */ /* 0x000fda0003f05270 */
[----:B------:R-:W-:Y:S05]  /*82c0*/  @!P0 BRA `(.L_x_35608) ;  /* 0x0000000000e88947 */ /* 0x000fea0003800000 */
[----:B------:R-:W-:-:S13]  /*82d0*/  ISETP.NE.AND P0, PT, R0, 0x17, PT ;  /* 0x000000170000780c */ /* 0x000fda0003f05270 */
[----:B------:R-:W-:Y:S05]  /*82e0*/  @!P0 BRA `(.L_x_35609) ;  /* 0x0000000000908947 */ /* 0x000fea0003800000 */
[----:B------:R-:W-:-:S13]  /*82f0*/  ISETP.NE.AND P0, PT, R0, 0x18, PT ;  /* 0x000000180000780c */ /* 0x000fda0003f05270 */
[----:B------:R-:W-:Y:S05]  /*8300*/  @!P0 BRA `(.L_x_35610) ;  /* 0x0000000000448947 */ /* 0x000fea0003800000 */
.L_x_35587:
        /* <DEDUP_REMOVED lines=16> */
.L_x_35611:
[----:B------:R-:W-:Y:S05]  /*8410*/  EXIT ;  /* 0x000000000000794d */ /* 0x000fea0003800000 */
.L_x_35610:
        /* <DEDUP_REMOVED lines=13> */
.L_x_35613:
[----:B------:R-:W-:Y:S05]  /*84f0*/  BSYNC.RECONVERGENT B0 ;  /* 0x0000000000007941 */ /* 0x000fea0003800200 */
.L_x_35612:
[----:B------:R-:W-:-:S05]  /*8500*/  LOP3.LUT R5, R0, 0x80, R5, 0xf8, !PT ;  /* 0x0000008000057812 */ /* 0x000fca00078ef805 */
[----:B------:R-:W-:Y:S01]  /*8510*/  STG.E.U8 desc[UR36][R2.64], R5 ;  /* 0x0000000502007986 */ /* 0x000fe2000c101124 */
[----:B------:R-:W-:Y:S05]  /*8520*/  EXIT ;  /* 0x000000000000794d */ /* 0x000fea0003800000 */
.L_x_35609:
        /* <DEDUP_REMOVED lines=12> */
.L_x_35615:
[----:B------:R-:W-:Y:S01]  /*85f0*/  IMAD.MOV.U32 R0, RZ, RZ, 0x7f ;  /* 0x0000007fff007424 */ /* 0x000fe200078e00ff */
[----:B------:R-:W-:-:S04]  /*8600*/  ISETP.GT.U32.AND P0, PT, R4, 0x7f800000, PT ;  /* 0x7f8000000400780c */ /* 0x000fc80003f04070 */
[----:B------:R-:W-:-:S09]  /*8610*/  SEL R0, R0, 0x7c, P0 ;  /* 0x0000007c00007807 */ /* 0x000fd20000000000 */
.L_x_35616:
[----:B------:R-:W-:Y:S05]  /*8620*/  BSYNC.RECONVERGENT B0 ;  /* 0x0000000000007941 */ /* 0x000fea0003800200 */
.L_x_35614:
[----:B------:R-:W-:-:S04]  /*8630*/  SHF.R.U32.HI R5, RZ, 0x18, R5 ;  /* 0x00000018ff057819 */ /* 0x000fc80000011605 */
[----:B------:R-:W-:-:S05]  /*8640*/  LOP3.LUT R5, R0, 0x80, R5, 0xf8, !PT ;  /* 0x0000008000057812 */ /* 0x000fca00078ef805 */
[----:B------:R-:W-:Y:S01]  /*8650*/  STG.E.U8 desc[UR36][R2.64], R5 ;  /* 0x0000000502007986 */ /* 0x000fe2000c101124 */
[----:B------:R-:W-:Y:S05]  /*8660*/  EXIT ;  /* 0x000000000000794d */ /* 0x000fea0003800000 */
.L_x_35608:
[----:B------:R-:W-:-:S05]  /*8670*/  HADD2.F32 R0, -RZ, R23.H0_H0 ;  /* 0x20000017ff007230 */ /* 0x000fca0000004100 */
[----:B------:R-:W-:-:S05]  /*8680*/  F2FP.BF16.F32.PACK_AB R0, RZ, R0 ;  /* 0x00000000ff00723e */ /* 0x000fca00000010ff */
[----:B------:R-:W-:Y:S01]  /*8690*/  STG.E.U16 desc[UR36][R2.64], R0 ;  /* 0x0000000002007986 */ /* 0x000fe2000c101524 */
[----:B------:R-:W-:Y:S05]  /*86a0*/  EXIT ;  /* 0x000000000000794d */ /* 0x000fea0003800000 */
.L_x_35617:
        /* <DEDUP_REMOVED lines=13> */
.L_x_61004:


//--------------------- .text._ZN2at6native18elementwise_kernelILi128ELi4EZNS0_22gpu_kernel_impl_nocastIZNS0_50_GLOBAL__N__2680c7bb_12_PowKernel_cu_7dd49032_317022pow_scalar_tensor_implIN3c104HalfEEEvRNS_18TensorIteratorBaseET_EUlS6_E_EEvS8_RKS9_EUliE_EEviT1_ --------------------------
	.section	.text._ZN2at6native18elementwise_kernelILi128ELi4EZNS0_22gpu_kernel_impl_nocastIZNS0_50_GLOBAL__N__2680c7bb_12_PowKernel_cu_7dd49032_317022pow_scalar_tensor_implIN3c104HalfEEEvRNS_18TensorIteratorBaseET_EUlS6_E_EEvS8_RKS9_EUliE_EEviT1_,"ax",@progbits
	.align	128
        .global         _ZN2at6native18elementwise_kernelILi128ELi4EZNS0_22gpu_kernel_impl_nocastIZNS0_50_GLOBAL__N__2680c7bb_12_PowKernel_cu_7dd49032_317022pow_scalar_tensor_implIN3c104HalfEEEvRNS_18TensorIteratorBaseET_EUlS6_E_EEvS8_RKS9_EUliE_EEviT1_
        .type           _ZN2at6native18elementwise_kernelILi128ELi4EZNS0_22gpu_kernel_impl_nocastIZNS0_50_GLOBAL__N__2680c7bb_12_PowKernel_cu_7dd49032_317022pow_scalar_tensor_implIN3c104HalfEEEvRNS_18TensorIteratorBaseET_EUlS6_E_EEvS8_RKS9_EUliE_EEviT1_,@function
        .size           _ZN2at6native18elementwise_kernelILi128ELi4EZNS0_22gpu_kernel_impl_nocastIZNS0_50_GLOBAL__N__2680c7bb_12_PowKernel_cu_7dd49032_317022pow_scalar_tensor_implIN3c104HalfEEEvRNS_18TensorIteratorBaseET_EUlS6_E_EEvS8_RKS9_EUliE_EEviT1_,(.L_x_61005 - _ZN2at6native18elementwise_kernelILi128ELi4EZNS0_22gpu_kernel_impl_nocastIZNS0_50_GLOBAL__N__2680c7bb_12_PowKernel_cu_7dd49032_317022pow_scalar_tensor_implIN3c104HalfEEEvRNS_18TensorIteratorBaseET_EUlS6_E_EEvS8_RKS9_EUliE_EEviT1_)
        .other          _ZN2at6native18elementwise_kernelILi128ELi4EZNS0_22gpu_kernel_impl_nocastIZNS0_50_GLOBAL__N__2680c7bb_12_PowKernel_cu_7dd49032_317022pow_scalar_tensor_implIN3c104HalfEEEvRNS_18TensorIteratorBaseET_EUlS6_E_EEvS8_RKS9_EUliE_EEviT1_,@"STO_CUDA_ENTRY STV_DEFAULT"
_ZN2at6native18elementwise_kernelILi128ELi4EZNS0_22gpu_kernel_impl_nocastIZNS0_50_GLOBAL__N__2680c7bb_12_PowKernel_cu_7dd49032_317022pow_scalar_tensor_implIN3c104HalfEEEvRNS_18TensorIteratorBaseET_EUlS6_E_EEvS8_RKS9_EUliE_EEviT1_:
.text._ZN2at6native18elementwise_kernelILi128ELi4EZNS0_22gpu_kernel_impl_nocastIZNS0_50_GLOBAL__N__2680c7bb_12_PowKernel_cu_7dd49032_317022pow_scalar_tensor_implIN3c104HalfEEEvRNS_18TensorIteratorBaseET_EUlS6_E_EEvS8_RKS9_EUliE_EEviT1_:
        /* <DEDUP_REMOVED lines=19> */
[----:B-1----:R-:W-:-:S04]  /*0130*/  HADD2.F32 R0, -RZ, R0.H0_H0 ;  /* 0x20000000ff007230 */ /* 0x002fc80000004100 */
[----:B------:R-:W0:Y:S08]  /*0140*/  MUFU.LG2 R7, R0 ;  /* 0x0000000000077308 */ /* 0x000e300000000c00 */
[----:B------:R-:W-:Y:S05]  /*0150*/  @P0 BREAK.RELIABLE B1 ;  /* 0x0000000000010942 */ /* 0x000fea0003800100 */
[----:B--2---:R-:W-:-:S05]  /*0160*/  HADD2.F32 R2, -RZ, R4.H0_H0 ;  /* 0x20000004ff027230 */ /* 0x004fca0000004100 */
        /* <DEDUP_REMOVED lines=10> */
[----:B-1----:R-:W-:-:S04]  /*0210*/  HADD2.F32 R8, -RZ, R0.H0_H0 ;  /* 0x20000000ff087230 */ /* 0x002fc80000004100 */
[----:B------:R-:W0:Y:S01]  /*0220*/  MUFU.LG2 R7, R8 ;  /* 0x0000000800077308 */ /* 0x000e220000000c00 */
[----:B--2---:R-:W-:-:S05]  /*0230*/  HADD2.F32 R0, -RZ, R4.H0_H0 ;  /* 0x20000004ff007230 */ /* 0x004fca0000004100 */
[----:B0-----:R-:W-:Y:S02]  /*0240*/  FMUL.FTZ R0, R7, R0 ;  /* 0x0000000007007220 */ /* 0x001fe40000410000 */
[----:B------:R-:W0:Y:S04]  /*0250*/  LDC.64 R6, c[0x0][0x580] ;  /* 0x00016000ff067b82 */ /* 0x000e280000000a00 */
[----:B------:R-:W1:Y:S02]  /*0260*/  MUFU.EX2 R0, R0 ;  /* 0x0000000000007308 */ /* 0x000e640000000800 */
[----:B-1----:R-:W-:-:S05]  /*0270*/  F2FP.F16.F32.PACK_AB R2, RZ, R0 ;  /* 0x00000000ff02723e */ /* 0x002fca00000000ff */
[----:B0-----:R0:W-:Y:S02]  /*0280*/  STG.E.U16 desc[UR6][R6.64], R2 ;  /* 0x0000000206007986 */ /* 0x0011e4000c101506 */
.L_x_35621:
[----:B------:R-:W-:-:S13]  /*0290*/  ISETP.GE.AND P0, PT, R3, UR4, PT ;  /* 0x0000000403007c0c */ /* 0x000fda000bf06270 */
[----:B------:R-:W-:Y:S05]  /*02a0*/  @P0 BREAK.RELIABLE B1 ;  /* 0x0000000000010942 */ /* 0x000fea0003800100 */
[----:B------:R-:W-:Y:S05]  /*02b0*/  @P0 BRA `(.L_x_35622) ;  /* 0x0000000000340947 */ /* 0x000fea0003800000 */
[----:B------:R-:W-:Y:S05]  /*02c0*/  BSYNC.RELIABLE B1 ;  /* 0x0000000000017941 */ /* 0x000fea0003800100 */
.L_x_35620:
[----:B------:R-:W1:Y:S08]  /*02d0*/  LDC.64 R4, c[0x0][0x588] ;  /* 0x00016200ff047b82 */ /* 0x000e700000000a00 */
[----:B------:R-:W2:Y:S01]  /*02e0*/  LDC.U16 R0, c[0x0][0x590] ;  /* 0x00016400ff007b82 */ /* 0x000ea20000000400 */
[----:B-1----:R-:W3:Y:S01]  /*02f0*/  LDG.E.U16 R4, desc[UR6][R4.64] ;  /* 0x0000000604047981 */ /* 0x002ee2000c1e1500 */
[----:B------:R-:W-:Y:S01]  /*0300*/  IADD3 R3, PT, PT, R3, 0x80, RZ ;  /* 0x0000008003037810 */ /* 0x000fe20007ffe0ff */
[----:B--2---:R-:W-:-:S04]  /*0310*/  HADD2.F32 R8, -RZ, R0.H0_H0 ;  /* 0x20000000ff087230 */ /* 0x004fc80000004100 */
[----:B0-----:R-:W0:Y:S01]  /*0320*/  MUFU.LG2 R7, R8 ;  /* 0x0000000800077308 */ /* 0x001e220000000c00 */
[----:B---3--:R-:W-:-:S05]  /*0330*/  HADD2.F32 R0, -RZ, R4.H0_H0 ;  /* 0x20000004ff007230 */ /* 0x008fca0000004100 */
[----:B0-----:R-:W-:Y:S02]  /*0340*/  FMUL.FTZ R0, R7, R0 ;  /* 0x0000000007007220 */ /* 0x001fe40000410000 */
[----:B------:R-:W0:Y:S04]  /*0350*/  LDC.64 R6, c[0x0][0x580] ;  /* 0x00016000ff067b82 */ /* 0x000e280000000a00 */
[----:B------:R-:W1:Y:S02]  /*0360*/  MUFU.EX2 R0, R0 ;  /* 0x0000000000007308 */ /* 0x000e640000000800 */
[----:B-1----:R-:W-:-:S05]  /*0370*/  F2FP.F16.F32.PACK_AB R2, RZ, R0 ;  /* 0x00000000ff02723e */ /* 0x002fca00000000ff */
[----:B0-----:R1:W-:Y:S02]  /*0380*/  STG.E.U16 desc[UR6][R6.64], R2 ;  /* 0x0000000206007986 */ /* 0x0013e4000c101506 */
.L_x_35622:
[----:B------:R-:W-:Y:S05]  /*0390*/  BSYNC.RECONVERGENT B0 ;  /* 0x0000000000007941 */ /* 0x000fea0003800200 */
.L_x_35619:
[----:B------:R-:W-:Y:S05]  /*03a0*/  WARPSYNC.ALL ;  /* 0x0000000000007948 */ /* 0x000fea0003800000 */
[----:B------:R-:W-:-:S13]  /*03b0*/  ISETP.GE.AND P0, PT, R3, UR4, PT ;  /* 0x0000000403007c0c */ /* 0x000fda000bf06270 */
[----:B------:R-:W-:Y:S05]  /*03c0*/  @P0 EXIT ;  /* 0x000000000000094d */ /* 0x000fea0003800000 */
[----:B01----:R-:W0:Y:S08]  /*03d0*/  LDC.64 R2, c[0x0][0x588] ;  /* 0x00016200ff027b82 */ /* 0x003e300000000a00 */
[----:B------:R-:W1:Y:S01]  /*03e0*/  LDC.U16 R0, c[0x0][0x590] ;  /* 0x00016400ff007b82 */ /* 0x000e620000000400 */
[----:B0-----:R-:W2:Y:S01]  /*03f0*/  LDG.E.U16 R2, desc[UR6][R2.64] ;  /* 0x0000000602027981 */ /* 0x001ea2000c1e1500 */
[----:B-1----:R-:W-:-:S04]  /*0400*/  HADD2.F32 R6, -RZ, R0.H0_H0 ;  /* 0x20000000ff067230 */ /* 0x002fc80000004100 */
[----:B------:R-:W0:Y:S01]  /*0410*/  MUFU.LG2 R5, R6 ;  /* 0x0000000600057308 */ /* 0x000e220000000c00 */
[----:B--2---:R-:W-:-:S05]  /*0420*/  HADD2.F32 R0, -RZ, R2.H0_H0 ;  /* 0x20000002ff007230 */ /* 0x004fca0000004100 */
[----:B0-----:R-:W-:Y:S02]  /*0430*/  FMUL.FTZ R0, R5, R0 ;  /* 0x0000000005007220 */ /* 0x001fe40000410000 */
[----:B------:R-:W0:Y:S04]  /*0440*/  LDC.64 R4, c[0x0][0x580] ;  /* 0x00016000ff047b82 */ /* 0x000e280000000a00 */
[----:B------:R-:W1:Y:S02]  /*0450*/  MUFU.EX2 R0, R0 ;  /* 0x0000000000007308 */ /* 0x000e640000000800 */
[----:B-1----:R-:W-:-:S05]  /*0460*/  F2FP.F16.F32.PACK_AB R3, RZ, R0 ;  /* 0x00000000ff03723e */ /* 0x002fca00000000ff */
[----:B0-----:R-:W-:Y:S01]  /*0470*/  STG.E.U16 desc[UR6][R4.64], R3 ;  /* 0x0000000304007986 */ /* 0x001fe2000c101506 */
[----:B------:R-:W-:Y:S05]  /*0480*/  EXIT ;  /* 0x000000000000794d */ /* 0x000fea0003800000 */
.L_x_35618:
        /* <DEDUP_REMOVED lines=306> */
.L_x_35626:
[----:B------:R-:W0:Y:S02]  /*17b0*/  LDCU.128 UR8, c[0x0][0x580] ;  /* 0x0000b000ff0877ac */ /* 0x000e240008000c00 */
[----:B0-----:R-:W-:Y:S02]  /*17c0*/  IADD3 R6, P0, PT, R4, UR10, RZ ;  /* 0x0000000a04067c10 */ /* 0x001fe4000ff1e0ff */
[----:B------:R-:W0:Y:S02]  /*17d0*/  LDC.U16 R4, c[0x0][0x590] ;  /* 0x00016400ff047b82 */ /* 0x000e240000000400 */
[----:B------:R-:W-:-:S05]  /*17e0*/  IADD3.X R7, PT, PT, RZ, UR11, RZ, P0, !PT ;  /* 0x0000000bff077c10 */ /* 0x000fca00087fe4ff */
[----:B------:R-:W2:Y:S01]  /*17f0*/  LDG.E.U16 R6, desc[UR6][R6.64] ;  /* 0x0000000606067981 */ /* 0x000ea2000c1e1500 */
[----:B------:R-:W-:Y:S01]  /*1800*/  IADD3 R3, PT, PT, R3, 0x80, RZ ;  /* 0x0000008003037810 */ /* 0x000fe20007ffe0ff */
[----:B0-----:R-:W-:-:S06]  /*1810*/  HADD2.F32 R9, -RZ, R4.H0_H0 ;  /* 0x20000004ff097230 */ /* 0x001fcc0000004100 */
[----:B------:R-:W0:Y:S01]  /*1820*/  MUFU.LG2 R9, R9 ;  /* 0x0000000900097308 */ /* 0x000e220000000c00 */
[----:B--2---:R-:W-:-:S05]  /*1830*/  HADD2.F32 R4, -RZ, R6.H0_H0 ;  /* 0x20000006ff047230 */ /* 0x004fca0000004100 */
[----:B0-----:R-:W-:Y:S01]  /*1840*/  FMUL.FTZ R8, R9, R4 ;  /* 0x0000000409087220 */ /* 0x001fe20000410000 */
[----:B------:R-:W-:-:S04]  /*1850*/  IADD3 R4, P0, PT, R5, UR8, RZ ;  /* 0x0000000805047c10 */ /* 0x000fc8000ff1e0ff */
        /* <DEDUP_REMOVED lines=305> */
.L_x_35628:
[----:B------:R-:W0:Y:S02]  /*2b70*/  LDCU.128 UR8, c[0x0][0x580] ;  /* 0x0000b000ff0877ac */ /* 0x000e240008000c00 */
[----:B0-----:R-:W-:Y:S02]  /*2b80*/  IADD3 R6, P0, PT, R4, UR10, RZ ;  /* 0x0000000a04067c10 */ /* 0x001fe4000ff1e0ff */
[----:B------:R-:W0:Y:S03]  /*2b90*/  LDC.U16 R4, c[0x0][0x590] ;  /* 0x00016400ff047b82 */ /* 0x000e260000000400 */
[----:B------:R-:W-:-:S05]  /*2ba0*/  IMAD.X R7, RZ, RZ, UR11, P0 ;  /* 0x0000000bff077e24 */ /* 0x000fca00080e06ff */
        /* <DEDUP_REMOVED lines=8> */
[----:B------:R-:W0:Y:S02]  /*2c30*/  MUFU.EX2 R8, R8 ;  /* 0x0000000800087308 */ /* 0x000e240000000800 */
[----:B0-----:R-:W-:-:S05]  /*2c40*/  F2FP.F16.F32.PACK_AB R7, RZ, R8 ;  /* 0x00000008ff07723e */ /* 0x001fca00000000ff */
[----:B------:R0:W-:Y:S02]  /*2c50*/  STG.E.U16 desc[UR6][R4.64], R7 ;  /* 0x0000000704007986 */ /* 0x0001e4000c101506 */
.L_x_35625:
[----:B------:R-:W-:-:S13]  /*2c60*/  ISETP.GE.AND P0, PT, R3, UR4, PT ;  /* 0x0000000403007c0c */ /* 0x000fda000bf06270 */
[----:B------:R-:W-:Y:S05]  /*2c70*/  @P0 BREAK.RELIABLE B1 ;  /* 0x0000000000010942 */ /* 0x000fea0003800100 */
[----:B------:R-:W-:Y:S05]  /*2c80*/  @P0 BRA `(.L_x_35627) ;  /* 0x0000001000e80947 */ /* 0x000fea0003800000 */
[----:B------:R-:W-:Y:S05]  /*2c90*/  BSYNC.RELIABLE B1 ;  /* 0x0000000000017941 */ /* 0x000fea0003800100 */
.L_x_35624:
        /* <DEDUP_REMOVED lines=298> */
.L_x_35629:
        /* <DEDUP_REMOVED lines=15> */
.L_x_35627:
[----:B------:R-:W-:Y:S05]  /*4030*/  BSYNC.RECONVERGENT B0 ;  /* 0x0000000000007941 */ /* 0x000fea0003800200 */
.L_x_35623:
        /* <DEDUP_REMOVED lines=301> */
.L_x_35630:
[----:B------:R-:W0:Y:S01]  /*5310*/  LDCU.128 UR8, c[0x0][0x580] ;  /* 0x0000b000ff0877ac */ /* 0x000e220008000c00 */
[----:B------:R-:W1:Y:S01]  /*5320*/  LDC.U16 R0, c[0x0][0x590] ;  /* 0x00016400ff007b82 */ /* 0x000e620000000400 */
[----:B0-----:R-:W-:-:S04]  /*5330*/  IADD3 R4, P0, PT, R2, UR10, RZ ;  /* 0x0000000a02047c10 */ /* 0x001fc8000ff1e0ff */
[----:B------:R-:W-:-:S05]  /*5340*/  IADD3.X R5, PT, PT, RZ, UR11, RZ, P0, !PT ;  /* 0x0000000bff057c10 */ /* 0x000fca00087fe4ff */
[----:B------:R-:W2:Y:S01]  /*5350*/  LDG.E.U16 R4, desc[UR6][R4.64] ;  /* 0x0000000604047981 */ /* 0x000ea2000c1e1500 */
[----:B-1----:R-:W-:Y:S01]  /*5360*/  HADD2.F32 R6, -RZ, R0.H0_H0 ;  /* 0x20000000ff067230 */ /* 0x002fe20000004100 */
[----:B------:R-:W-:-:S03]  /*5370*/  IADD3 R2, P0, PT, R3, UR8, RZ ;  /* 0x0000000803027c10 */ /* 0x000fc6000ff1e0ff */
[----:B------:R-:W0:Y:S01]  /*5380*/  MUFU.LG2 R7, R6 ;  /* 0x0000000600077308 */ /* 0x000e220000000c00 */
[----:B------:R-:W-:Y:S01]  /*5390*/  IADD3.X R3, PT, PT, RZ, UR9, RZ, P0, !PT ;  /* 0x00000009ff037c10 */ /* 0x000fe200087fe4ff */
[----:B--2---:R-:W-:-:S05]  /*53a0*/  HADD2.F32 R0, -RZ, R4.H0_H0 ;  /* 0x20000004ff007230 */ /* 0x004fca0000004100 */
[----:B0-----:R-:W-:-:S06]  /*53b0*/  FMUL.FTZ R0, R7, R0 ;  /* 0x0000000007007220 */ /* 0x001fcc0000410000 */
[----:B------:R-:W0:Y:S02]  /*53c0*/  MUFU.EX2 R0, R0 ;  /* 0x0000000000007308 */ /* 0x000e240000000800 */
[----:B0-----:R-:W-:-:S05]  /*53d0*/  F2FP.F16.F32.PACK_AB R5, RZ, R0 ;  /* 0x00000000ff05723e */ /* 0x001fca00000000ff */
[----:B------:R-:W-:Y:S01]  /*53e0*/  STG.E.U16 desc[UR6][R2.64], R5 ;  /* 0x0000000502007986 */ /* 0x000fe2000c101506 */
[----:B------:R-:W-:Y:S05]  /*53f0*/  EXIT ;  /* 0x000000000000794d */ /* 0x000fea0003800000 */
.L_x_35631:
        /* <DEDUP_REMOVED lines=16> */
.L_x_61005:


//--------------------- .text._ZN2at6native27unrolled_elementwise_kernelIZNS0_50_GLOBAL__N__2680c7bb_12_PowKernel_cu_7dd49032_317022pow_scalar_tensor_implIN3c104HalfEEEvRNS_18TensorIteratorBaseET_EUlS5_E_St5arrayIPcLm2EELi4E23TrivialOffsetCalculatorILi1EjESE_NS0_6memory15LoadWithoutCastENSF_16StoreWithoutCastEEEviS8_T0_T2_T3_T4_T5_ --------------------------
	.section	.text._ZN2at6native27unrolled_elementwise_kernelIZNS0_50_GLOBAL__N__2680c7bb_12_PowKernel_cu_7dd49032_317022pow_scalar_tensor_implIN3c104HalfEEEvRNS_18TensorIteratorBaseET_EUlS5_E_St5arrayIPcLm2EELi4E23TrivialOffsetCalculatorILi1EjESE_NS0_6memory15LoadWithoutCastENSF_16StoreWithoutCastEEEviS8_T0_T2_T3_T4_T5_,"ax",@progbits
	.align	128
        .global         _ZN2at6native27unrolled_elementwise_kernelIZNS0_50_GLOBAL__N__2680c7bb_12_PowKernel_cu_7dd49032_317022pow_scalar_tensor_implIN3c104HalfEEEvRNS_18TensorIteratorBaseET_EUlS5_E_St5arrayIPcLm2EELi4E23TrivialOffsetCalculatorILi1EjESE_NS0_6memory15LoadWithoutCastENSF_16StoreWithoutCastEEEviS8_T0_T2_T3_T4_T5_
        .type           _ZN2at6native27unrolled_elementwise_kernelIZNS0_50_GLOBAL__N__2680c7bb_12_PowKernel_cu_7dd49032_317022pow_scalar_tensor_implIN3c104HalfEEEvRNS_18TensorIteratorBaseET_EUlS5_E_St5arrayIPcLm2EELi4E23TrivialOffsetCalculatorILi1EjESE_NS0_6memory15LoadWithoutCastENSF_16StoreWithoutCastEEEviS8_T0_T2_T3_T4_T5_,@function
        .size           _ZN2at6native27unrolled_elementwise_kernelIZNS0_50_GLOBAL__N__2680c7bb_12_PowKernel_cu_7dd49032_317022pow_scalar_tensor_implIN3c104HalfEEEvRNS_18TensorIteratorBaseET_EUlS5_E_St5arrayIPcLm2EELi4E23TrivialOffsetCalculatorILi1EjESE_NS0_6memory15LoadWithoutCastENSF_16StoreWithoutCastEEEviS8_T0_T2_T3_T4_T5_,(.L_x_61006 - _ZN2at6native27unrolled_elementwise_kernelIZNS0_50_GLOBAL__N__2680c7bb_12_PowKernel_cu_7dd49032_317022pow_scalar_tensor_implIN3c104HalfEEEvRNS_18TensorIteratorBaseET_EUlS5_E_St5arrayIPcLm2EELi4E23TrivialOffsetCalculatorILi1EjESE_NS0_6memory15LoadWithoutCastENSF_16StoreWithoutCastEEEviS8_T0_T2_T3_T4_T5_)
        .other          _ZN2at6native27unrolled_elementwise_kernelIZNS0_50_GLOBAL__N__2680c7bb_12_PowKernel_cu_7dd49032_317022pow_scalar_tensor_implIN3c104HalfEEEvRNS_18TensorIteratorBaseET_EUlS5_E_St5arrayIPcLm2EELi4E23TrivialOffsetCalculatorILi1EjESE_NS0_6memory15LoadWithoutCastENSF_16StoreWithoutCastEEEviS8_T0_T2_T3_T4_T5_,@"STO_CUDA_ENTRY STV_DEFAULT"
_ZN2at6native27unrolled_elementwise_kernelIZNS0_50_GLOBAL__N__2680c7bb_12_PowKernel_cu_7dd49032_317022pow_scalar_tensor_implIN3c104HalfEEEvRNS_18TensorIteratorBaseET_EUlS5_E_St5arrayIPcLm2EELi4E23TrivialOffsetCalculatorILi1EjESE_NS0_6memory15LoadWithoutCastENSF_16StoreWithoutCastEEEviS8_T0_T2_T3_T4_T5_:
.text._ZN2at6native27unrolled_elementwise_kernelIZNS0_50_GLOBAL__N__2680c7bb_12_PowKernel_cu_7dd49032_317022pow_scalar_tensor_implIN3c104HalfEEEvRNS_18TensorIteratorBaseET_EUlS5_E_St5arrayIPcLm2EELi4E23TrivialOffsetCalculatorILi1EjESE_NS0_6memory15LoadWithoutCastENSF_16StoreWithoutCastEEEviS8_T0_T2_T3_T4_T5_:
        /* <DEDUP_REMOVED lines=17> */
[----:B------:R-:W-:-:S06]  /*0110*/  PRMT R7, RZ, 0x7610, R7 ;  /* 0x00007610ff077816 */ /* 0x000fcc0000000007 */
[----:B-1----:R0:W3:Y:S05]  /*0120*/  @!P0 LDG.E.U16 R7, desc[UR4][R14.64] ;  /* 0x000000040e078981 */ /* 0x0020ea000c1e1500 */
[----:B------:R-:W1:Y:S01]  /*0130*/  @!P2 LDC.64 R8, c[0x0][0x3a0] ;  /* 0x0000e800ff08ab82 */ /* 0x000e620000000a00 */
[----:B------:R-:W-:Y:S01]  /*0140*/  PRMT R12, RZ, 0x7610, R12 ;  /* 0x00007610ff0c7816 */ /* 0x000fe2000000000c */
[----:B------:R-:W-:Y:S01]  /*0150*/  @!P2 IMAD R19, R0, 0x200, R13 ;  /* 0x000002000013a824 */ /* 0x000fe200078e020d */
[----:B------:R-:W-:Y:S01]  /*0160*/  @!P2 IADD3 R13, PT, PT, R13, 0x80, RZ ;  /* 0x000000800d0da810 */ /* 0x000fe20007ffe0ff */
[----:B--2---:R-:W-:Y:S01]  /*0170*/  @!P1 IMAD.WIDE.U32 R16, R17, 0x2, R10 ;  /* 0x0000000211109825 */ /* 0x004fe200078e000a */
[----:B------:R-:W-:-:S04]  /*0180*/  PRMT R11, RZ, 0x7610, R11 ;  /* 0x00007610ff0b7816 */ /* 0x000fc8000000000b */
[----:B------:R2:W4:Y:S01]  /*0190*/  @!P1 LDG.E.U16 R12, desc[UR4][R16.64] ;  /* 0x00000004100c9981 */ /* 0x000522000c1e1500 */
[----:B-1----:R-:W-:-:S05]  /*01a0*/  @!P2 IMAD.WIDE.U32 R18, R19, 0x2, R8 ;  /* 0x000000021312a825 */ /* 0x002fca00078e0008 */
[----:B------:R-:W4:Y:S01]  /*01b0*/  @!P2 LDG.E.U16 R11, desc[UR4][R18.64] ;  /* 0x00000004120ba981 */ /* 0x000f22000c1e1500 */
[----:B------:R-:W-:-:S13]  /*01c0*/  ISETP.GE.AND P0, PT, R13, R2, PT ;  /* 0x000000020d00720c */ /* 0x000fda0003f06270 */
[----:B------:R-:W1:Y:S01]  /*01d0*/  @!P0 LDC.64 R8, c[0x0][0x3a0] ;  /* 0x0000e800ff088b82 */ /* 0x000e620000000a00 */
[C---:B------:R-:W-:Y:S01]  /*01e0*/  ISETP.GE.AND P1, PT, R3.reuse, R2, PT ;  /* 0x000000020300720c */ /* 0x040fe20003f26270 */
[----:B------:R-:W-:Y:S02]  /*01f0*/  @!P0 IMAD R13, R0, 0x200, R13 ;  /* 0x00000200000d8824 */ /* 0x000fe400078e020d */
[----:B0-----:R-:W-:-:S10]  /*0200*/  VIADD R15, R3, 0x100 ;  /* 0x00000100030f7836 */ /* 0x001fd40000000000 */
[----:B------:R-:W0:Y:S01]  /*0210*/  @!P1 LDC.U16 R14, c[0x0][0x388] ;  /* 0x0000e200ff0e9b82 */ /* 0x000e220000000400 */
[----:B-1----:R-:W-:Y:S01]  /*0220*/  @!P0 IMAD.WIDE.U32 R8, R13, 0x2, R8 ;  /* 0x000000020d088825 */ /* 0x002fe200078e0008 */
[----:B------:R-:W-:-:S04]  /*0230*/  IADD3 R13, PT, PT, R3, 0x80, RZ ;  /* 0x00000080030d7810 */ /* 0x000fc80007ffe0ff */
[-C--:B------:R-:W-:Y:S02]  /*0240*/  ISETP.GE.AND P2, PT, R13, R2.reuse, PT ;  /* 0x000000020d00720c */ /* 0x080fe40003f46270 */
[----:B------:R-:W-:-:S11]  /*0250*/  ISETP.GE.AND P3, PT, R15, R2, PT ;  /* 0x000000020f00720c */ /* 0x000fd60003f66270 */
[----:B--2---:R-:W1:Y:S01]  /*0260*/  @!P2 LDC.U16 R16, c[0x0][0x388] ;  /* 0x0000e200ff10ab82 */ /* 0x004e620000000400 */
[----:B0-----:R-:W-:Y:S01]  /*0270*/  @!P1 HADD2.F32 R14, -RZ, R14.H0_H0 ;  /* 0x2000000eff0e9230 */ /* 0x001fe20000004100 */
[----:B------:R-:W-:-:S06]  /*0280*/  PRMT R10, RZ, 0x7610, R10 ;  /* 0x00007610ff0a7816 */ /* 0x000fcc000000000a */
[----:B------:R-:W0:Y:S01]  /*0290*/  @!P3 LDC.U16 R17, c[0x0][0x388] ;  /* 0x0000e200ff11bb82 */ /* 0x000e220000000400 */
[----:B------:R-:W2:Y:S01]  /*02a0*/  @!P1 MUFU.LG2 R14, R14 ;  /* 0x0000000e000e9308 */ /* 0x000ea20000000c00 */
[----:B------:R-:W-:Y:S01]  /*02b0*/  IADD3 R15, PT, PT, R3, 0x180, RZ ;  /* 0x00000180030f7810 */ /* 0x000fe20007ffe0ff */
[----:B------:R2:W5:Y:S03]  /*02c0*/  @!P0 LDG.E.U16 R10, desc[UR4][R8.64] ;  /* 0x00000004080a8981 */ /* 0x000566000c1e1500 */
[----:B------:R-:W-:Y:S02]  /*02d0*/  ISETP.GE.AND P0, PT, R15, R2, PT ;  /* 0x000000020f00720c */ /* 0x000fe40003f06270 */
[----:B--2---:R-:W2:Y:S01]  /*02e0*/  @!P1 LDC.64 R8, c[0x0][0x398] ;  /* 0x0000e600ff089b82 */ /* 0x004ea20000000a00 */
[----:B-1----:R-:W-:-:S04]  /*02f0*/  @!P2 HADD2.F32 R16, -RZ, R16.H0_H0 ;  /* 0x20000010ff10a230 */ /* 0x002fc80000004100 */
[----:B------:R-:W1:Y:S06]  /*0300*/  @!P2 MUFU.LG2 R15, R16 ;  /* 0x00000010000fa308 */ /* 0x000e6c0000000c00 */
[----:B------:R-:W2:Y:S01]  /*0310*/  @!P0 LDC.U16 R19, c[0x0][0x388] ;  /* 0x0000e200ff138b82 */ /* 0x000ea20000000400 */
[----:B0-----:R-:W-:-:S04]  /*0320*/  @!P3 HADD2.F32 R17, -RZ, R17.H0_H0 ;  /* 0x20000011ff11b230 */ /* 0x001fc80000004100 */
[----:B------:R-:W0:Y:S01]  /*0330*/  @!P3 MUFU.LG2 R18, R17 ;  /* 0x000000110012b308 */ /* 0x000e220000000c00 */
[----:B------:R-:W-:Y:S01]  /*0340*/  BSSY.RECONVERGENT B0, `(.L_x_35632) ;  /* 0x0000020000007945 */ /* 0x000fe20003800200 */
[----:B--2---:R-:W-:-:S06]  /*0350*/  @!P0 HADD2.F32 R19, -RZ, R19.H0_H0 ;  /* 0x20000013ff138230 */ /* 0x004fcc0000004100 */
[----:B------:R-:W2:Y:S01]  /*0360*/  @!P0 MUFU.LG2 R19, R19 ;  /* 0x0000001300138308 */ /* 0x000ea20000000c00 */
[----:B---3--:R-:W-:-:S05]  /*0370*/  @!P1 HADD2.F32 R7, -RZ, R7.H0_H0 ;  /* 0x20000007ff079230 */ /* 0x008fca0000004100 */
[----:B------:R-:W-:-:S06]  /*0380*/  @!P1 FMUL.FTZ R7, R7, R14 ;  /* 0x0000000e07079220 */ /* 0x000fcc0000410000 */
[----:B------:R-:W3:Y:S01]  /*0390*/  @!P1 MUFU.EX2 R7, R7 ;  /* 0x0000000700079308 */ /* 0x000ee20000000800 */
[----:B----4-:R-:W-:-:S05]  /*03a0*/  @!P2 HADD2.F32 R12, -RZ, R12.H0_H0 ;  /* 0x2000000cff0ca230 */ /* 0x010fca0000004100 */
[----:B-1----:R-:W-:Y:S01]  /*03b0*/  @!P2 FMUL.FTZ R12, R15, R12 ;  /* 0x0000000c0f0ca220 */ /* 0x002fe20000410000 */
[----:B------:R-:W-:Y:S01]  /*03c0*/  @!P1 IMAD R15, R0, 0x200, R3 ;  /* 0x00000200000f9824 */ /* 0x000fe200078e0203 */
[----:B---3--:R-:W-:-:S03]  /*03d0*/  @!P1 F2FP.F16.F32.PACK_AB R4, RZ, R7 ;  /* 0x00000007ff04923e */ /* 0x008fc600000000ff */
[----:B------:R-:W-:Y:S01]  /*03e0*/  @!P1 IMAD.WIDE.U32 R8, R15, 0x2, R8 ;  /* 0x000000020f089825 */ /* 0x000fe200078e0008 */
[----:B------:R-:W-:-:S03]  /*03f0*/  @!P1 MOV R3, R13 ;  /* 0x0000000d00039202 */ /* 0x000fc60000000f00 */
[----:B------:R-:W-:Y:S01]  /*0400*/  @!P3 HADD2.F32 R11, -RZ, R11.H0_H0 ;  /* 0x2000000bff0bb230 */ /* 0x000fe20000004100 */
[----:B------:R1:W-:Y:S04]  /*0410*/  @!P1 STG.E.U16 desc[UR4][R8.64], R4 ;  /* 0x0000000408009986 */ /* 0x0003e8000c101504 */
[----:B0-----:R-:W-:Y:S01]  /*0420*/  @!P3 FMUL.FTZ R11, R18, R11 ;  /* 0x0000000b120bb220 */ /* 0x001fe20000410000 */
[----:B------:R-:W-:Y:S01]  /*0430*/  ISETP.GE.AND P4, PT, R3, R2, PT ;  /* 0x000000020300720c */ /* 0x000fe20003f86270 */
[----:B------:R-:W0:Y:S04]  /*0440*/  @!P2 MUFU.EX2 R12, R12 ;  /* 0x0000000c000ca308 */ /* 0x000e280000000800 */
[----:B------:R-:W3:Y:S01]  /*0450*/  @!P3 MUFU.EX2 R11, R11 ;  /* 0x0000000b000bb308 */ /* 0x000ee20000000800 */
[----:B0-----:R-:W-:-:S02]  /*0460*/  @!P2 F2FP.F16.F32.PACK_AB R6, RZ, R12 ;  /* 0x0000000cff06a23e */ /* 0x001fc400000000ff */
[----:B---3--:R-:W-:-:S05]  /*0470*/  @!P3 F2FP.F16.F32.PACK_AB R5, RZ, R11 ;  /* 0x0000000bff05b23e */ /* 0x008fca00000000ff */
[----:B-12---:R-:W-:Y:S05]  /*0480*/  @P4 BRA `(.L_x_35633) ;  /* 0x00000000002c4947 */ /* 0x006fea0003800000 */
        /* <DEDUP_REMOVED lines=11> */
.L_x_35633:
[----:B------:R-:W-:Y:S05]  /*0540*/  BSYNC.RECONVERGENT B0 ;  /* 0x0000000000007941 */ /* 0x000fea0003800200 */
.L_x_35632:
[----:B------:R-:W-:Y:S01]  /*0550*/  ISETP.GE.AND P1, PT, R3, R2, PT ;  /* 0x000000020300720c */ /* 0x000fe20003f26270 */
[----:B-----5:R-:W-:-:S05]  /*0560*/  @!P0 HADD2.F32 R10, -RZ, R10.H0_H0 ;  /* 0x2000000aff0a8230 */ /* 0x020fca0000004100 */
[----:B------:R-:W-:-:S07]  /*0570*/  @!P0 FMUL.FTZ R10, R19, R10 ;  /* 0x0000000a130a8220 */ /* 0x000fce0000410000 */
        /* <DEDUP_REMOVED lines=9> */
.L_x_35634:
        /* <DEDUP_REMOVED lines=15> */
.L_x_61006:


//--------------------- .text._ZN2at6native29vectorized_elementwise_kernelILi2EZNS0_50_GLOBAL__N__2680c7bb_12_PowKernel_cu_7dd49032_317022pow_scalar_tensor_implIN3c104HalfEEEvRNS_18TensorIteratorBaseET_EUlS5_E_St5arrayIPcLm2EEEEviT0_T1_ --------------------------
	.section	.text._ZN2at6native29vectorized_elementwise_kernelILi2EZNS0_50_GLOBAL__N__2680c7bb_12_PowKernel_cu_7dd49032_317022pow_scalar_tensor_implIN3c104HalfEEEvRNS_18TensorIteratorBaseET_EUlS5_E_St5arrayIPcLm2EEEEviT0_T1_,"ax",@progbits
	.align	128
        .global         _ZN2at6native29vectorized_elementwise_kernelILi2EZNS0_50_GLOBAL__N__2680c7bb_12_PowKernel_cu_7dd49032_317022pow_scalar_tensor_implIN3c104HalfEEEvRNS_18TensorIteratorBaseET_EUlS5_E_St5arrayIPcLm2EEEEviT0_T1_
        .type           _ZN2at6native29vectorized_elementwise_kernelILi2EZNS0_50_GLOBAL__N__2680c7bb_12_PowKernel_cu_7dd49032_317022pow_scalar_tensor_implIN3c104HalfEEEvRNS_18TensorIteratorBaseET_EUlS5_E_St5arrayIPcLm2EEEEviT0_T1_,@function
        .size           _ZN2at6native29vectorized_elementwise_kernelILi2EZNS0_50_GLOBAL__N__2680c7bb_12_PowKernel_cu_7dd49032_317022pow_scalar_tensor_implIN3c104HalfEEEvRNS_18TensorIteratorBaseET_EUlS5_E_St5arrayIPcLm2EEEEviT0_T1_,(.L_x_61007 - _ZN2at6native29vectorized_elementwise_kernelILi2EZNS0_50_GLOBAL__N__2680c7bb_12_PowKernel_cu_7dd49032_317022pow_scalar_tensor_implIN3c104HalfEEEvRNS_18TensorIteratorBaseET_EUlS5_E_St5arrayIPcLm2EEEEviT0_T1_)
        .other          _ZN2at6native29vectorized_elementwise_kernelILi2EZNS0_50_GLOBAL__N__2680c7bb_12_PowKernel_cu_7dd49032_317022pow_scalar_tensor_implIN3c104HalfEEEvRNS_18TensorIteratorBaseET_EUlS5_E_St5arrayIPcLm2EEEEviT0_T1_,@"STO_CUDA_ENTRY STV_DEFAULT"
_ZN2at6native29vectorized_elementwise_kernelILi2EZNS0_50_GLOBAL__N__2680c7bb_12_PowKernel_cu_7dd49032_317022pow_scalar_tensor_implIN3c104HalfEEEvRNS_18TensorIteratorBaseET_EUlS5_E_St5arrayIPcLm2EEEEviT0_T1_:
.text._ZN2at6native29vectorized_elementwise_kernelILi2EZNS0_50_GLOBAL__N__2680c7bb_12_PowKernel_cu_7dd49032_317022pow_scalar_tensor_implIN3c104HalfEEEvRNS_18TensorIteratorBaseET_EUlS5_E_St5arrayIPcLm2EEEEviT0_T1_:
        /* <DEDUP_REMOVED lines=12> */
[----:B------:R-:W-:-:S05]  /*00c0*/  @!P3 VIADD R25, R3, 0x80 ;  /* 0x000000800319b836 */ /* 0x000fca0000000000 */
[----:B------:R-:W-:-:S13]  /*00d0*/  ISETP.GE.U32.AND P0, PT, R25, R2, PT ;  /* 0x000000021900720c */ /* 0x000fda0003f06070 */
[----:B------:R-:W-:Y:S02]  /*00e0*/  @!P0 IADD3 R26, PT, PT, R0, R25, RZ ;  /* 0x00000019001a8210 */ /* 0x000fe40007ffe0ff */
[----:B------:R-:W-:-:S04]  /*00f0*/  @!P0 IADD3 R25, PT, PT, R25, 0x80, RZ ;  /* 0x0000008019198810 */ /* 0x000fc80007ffe0ff */
[----:B------:R-:W-:-:S13]  /*0100*/  ISETP.GE.U32.AND P4, PT, R25, R2, PT ;  /* 0x000000021900720c */ /* 0x000fda0003f86070 */
        /* <DEDUP_REMOVED lines=8> */
[----:B0-----:R-:W-:-:S03]  /*0190*/  @!P4 IMAD.WIDE.U32 R10, R13, 0x2, R10 ;  /* 0x000000020d0ac825 */ /* 0x001fc600078e000a */
[----:B------:R-:W0:Y:S02]  /*01a0*/  @!P3 LDC.64 R12, c[0x0][0x3a0] ;  /* 0x0000e800ff0cbb82 */ /* 0x000e240000000a00 */
[----:B------:R2:W3:Y:S07]  /*01b0*/  @!P4 LDG.E.U16 R23, desc[UR4][R10.64] ;  /* 0x000000040a17c981 */ /* 0x0004ee000c1e1500 */
[----:B------:R-:W-:Y:S02]  /*01c0*/  @!P2 IADD3 R28, PT, PT, R0, R25, RZ ;  /* 0x00000019001ca210 */ /* 0x000fe40007ffe0ff */
[----:B------:R-:W-:-:S02]  /*01d0*/  @!P2 IADD3 R25, PT, PT, R25, 0x80, RZ ;  /* 0x000000801919a810 */ /* 0x000fc40007ffe0ff */
[----:B------:R-:W-:Y:S01]  /*01e0*/  @!P3 IADD3 R15, PT, PT, R0, R3, RZ ;  /* 0x00000003000fb210 */ /* 0x000fe20007ffe0ff */
[----:B--2---:R-:W2:Y:S01]  /*01f0*/  @!P2 LDC.64 R10, c[0x0][0x3a0] ;  /* 0x0000e800ff0aab82 */ /* 0x004ea20000000a00 */
[----:B------:R-:W-:-:S13]  /*0200*/  ISETP.GE.U32.AND P4, PT, R25, R2, PT ;  /* 0x000000021900720c */ /* 0x000fda0003f86070 */
[----:B------:R-:W-:Y:S01]  /*0210*/  @!P4 IMAD.IADD R29, R0, 0x1, R25 ;  /* 0x00000001001dc824 */ /* 0x000fe200078e0219 */
[----:B------:R-:W-:-:S04]  /*0220*/  @!P4 IADD3 R25, PT, PT, R25, 0x80, RZ ;  /* 0x000000801919c810 */ /* 0x000fc80007ffe0ff */
[----:B------:R-:W-:Y:S01]  /*0230*/  ISETP.GE.U32.AND P5, PT, R25, R2, PT ;  /* 0x000000021900720c */ /* 0x000fe20003fa6070 */
[----:B0-----:R-:W-:Y:S01]  /*0240*/  @!P3 IMAD.WIDE.U32 R12, R15, 0x2, R12 ;  /* 0x000000020f0cb825 */ /* 0x001fe200078e000c */
[----:B------:R-:W-:-:S06]  /*0250*/  PRMT R22, RZ, 0x7610, R22 ;  /* 0x00007610ff167816 */ /* 0x000fcc0000000016 */
[----:B------:R0:W4:Y:S05]  /*0260*/  @!P3 LDG.E.U16 R22, desc[UR4][R12.64] ;  /* 0x000000040c16b981 */ /* 0x00012a000c1e1500 */
[----:B------:R-:W-:Y:S01]  /*0270*/  @!P5 IMAD.IADD R27, R0, 0x1, R25 ;  /* 0x00000001001bd824 */ /* 0x000fe200078e0219 */
[----:B------:R-:W-:Y:S01]  /*0280*/  @!P5 IADD3 R25, PT, PT, R25, 0x80, RZ ;  /* 0x000000801919d810 */ /* 0x000fe20007ffe0ff */
[----:B-1----:R-:W-:Y:S01]  /*0290*/  @!P1 IMAD.WIDE.U32 R16, R19, 0x2, R16 ;  /* 0x0000000213109825 */ /* 0x002fe200078e0010 */
[----:B------:R-:W-:Y:S01]  /*02a0*/  PRMT R24, RZ, 0x7610, R24 ;  /* 0x00007610ff187816 */ /* 0x000fe20000000018 */
[----:B------:R-:W1:Y:S01]  /*02b0*/  @!P5 LDC.64 R14, c[0x0][0x3a0] ;  /* 0x0000e800ff0edb82 */ /* 0x000e620000000a00 */
[----:B------:R-:W-:-:S04]  /*02c0*/  ISETP.GE.U32.AND P3, PT, R25, R2, PT ;  /* 0x000000021900720c */ /* 0x000fc80003f66070 */
[----:B------:R5:W4:Y:S03]  /*02d0*/  @!P1 LDG.E.U16 R24, desc[UR4][R16.64] ;  /* 0x0000000410189981 */ /* 0x000b26000c1e1500 */
[----:B0-----:R-:W0:Y:S08]  /*02e0*/  @!P4 LDC.64 R12, c[0x0][0x3a0] ;  /* 0x0000e800ff0ccb82 */ /* 0x001e300000000a00 */
[----:B------:R-:W0:Y:S08]  /*02f0*/  @!P3 LDC.64 R18, c[0x0][0x3a0] ;  /* 0x0000e800ff12bb82 */ /* 0x000e300000000a00 */
[----:B-----5:R-:W5:Y:S01]  /*0300*/  @!P0 LDC.64 R16, c[0x0][0x3a0] ;  /* 0x0000e800ff108b82 */ /* 0x020f620000000a00 */
[----:B------:R-:W-:Y:S01]  /*0310*/  @!P3 IADD3 R25, PT, PT, R0, R25, RZ ;  /* 0x000000190019b210 */ /* 0x000fe20007ffe0ff */
[----:B-1----:R-:W-:Y:S01]  /*0320*/  @!P5 IMAD.WIDE.U32 R14, R27, 0x2, R14 ;  /* 0x000000021b0ed825 */ /* 0x002fe200078e000e */
[----:B------:R-:W-:-:S03]  /*0330*/  PRMT R27, RZ, 0x7610, R27 ;  /* 0x00007610ff1b7816 */ /* 0x000fc6000000001b */
[----:B--2---:R-:W-:Y:S01]  /*0340*/  @!P2 IMAD.WIDE.U32 R10, R28, 0x2, R10 ;  /* 0x000000021c0aa825 */ /* 0x004fe200078e000a */
[----:B------:R-:W-:Y:S02]  /*0350*/  PRMT R28, RZ, 0x7610, R28 ;  /* 0x00007610ff1c7816 */ /* 0x000fe4000000001c */
[----:B------:R-:W2:Y:S01]  /*0360*/  @!P5 LDG.E.U16 R27, desc[UR4][R14.64] ;  /* 0x000000040e1bd981 */ /* 0x000ea2000c1e1500 */
[----:B0-----:R-:W-:Y:S01]  /*0370*/  @!P4 IMAD.WIDE.U32 R12, R29, 0x2, R12 ;  /* 0x000000021d0cc825 */ /* 0x001fe200078e000c */
[----:B------:R-:W-:Y:S02]  /*0380*/  PRMT R29, RZ, 0x7610, R29 ;  /* 0x00007610ff1d7816 */ /* 0x000fe4000000001d */
[----:B------:R0:W2:Y:S01]  /*0390*/  @!P2 LDG.E.U16 R28, desc[UR4][R10.64] ;  /* 0x000000040a1ca981 */ /* 0x0000a2000c1e1500 */
[----:B------:R-:W-:Y:S01]  /*03a0*/  @!P3 IMAD.WIDE.U32 R18, R25, 0x2, R18 ;  /* 0x000000021912b825 */ /* 0x000fe200078e0012 */
[----:B------:R-:W-:Y:S02]  /*03b0*/  PRMT R25, RZ, 0x7610, R25 ;  /* 0x00007610ff197816 */ /* 0x000fe40000000019 */
[----:B------:R1:W2:Y:S04]  /*03c0*/  @!P4 LDG.E.U16 R29, desc[UR4][R12.64] ;  /* 0x000000040c1dc981 */ /* 0x0002a8000c1e1500 */
[----:B------:R1:W2:Y:S01]  /*03d0*/  @!P3 LDG.E.U16 R25, desc[UR4][R18.64] ;  /* 0x000000041219b981 */ /* 0x0002a2000c1e1500 */
[----:B-----5:R-:W-:Y:S01]  /*03e0*/  @!P0 IMAD.WIDE.U32 R16, R26, 0x2, R16 ;  /* 0x000000021a108825 */ /* 0x020fe200078e0010 */
[----:B------:R-:W-:-:S06]  /*03f0*/  PRMT R26, RZ, 0x7610, R26 ;  /* 0x00007610ff1a7816 */ /* 0x000fcc000000001a */
[----:B------:R5:W2:Y:S01]  /*0400*/  @!P0 LDG.E.U16 R26, desc[UR4][R16.64] ;  /* 0x00000004101a8981 */ /* 0x000aa2000c1e1500 */
[----:B0-----:R-:W-:-:S05]  /*0410*/  VIADD R11, R3, 0x100 ;  /* 0x00000100030b7836 */ /* 0x001fca0000000000 */
[----:B------:R-:W-:-:S13]  /*0420*/  ISETP.GE.U32.AND P5, PT, R11, R2, PT ;  /* 0x000000020b00720c */ /* 0x000fda0003fa6070 */
[----:B------:R-:W0:Y:S01]  /*0430*/  @!P5 LDC.U16 R10, c[0x0][0x388] ;  /* 0x0000e200ff0adb82 */ /* 0x000e220000000400 */
[C---:B------:R-:W-:Y:S02]  /*0440*/  ISETP.GE.U32.AND P0, PT, R3.reuse, R2, PT ;  /* 0x000000020300720c */ /* 0x040fe40003f06070 */
[----:B------:R-:W-:Y:S01]  /*0450*/  IADD3 R11, PT, PT, R3, 0x180, RZ ;  /* 0x00000180030b7810 */ /* 0x000fe20007ffe0ff */
[----:B0-----:R-:W-:-:S06]  /*0460*/  @!P5 HADD2.F32 R10, -RZ, R10.H0_H0 ;  /* 0x2000000aff0ad230 */ /* 0x001fcc0000004100 */
[----:B------:R-:W0:Y:S01]  /*0470*/  @!P5 MUFU.LG2 R10, R10 ;  /* 0x0000000a000ad308 */ /* 0x000e220000000c00 */
[----:B------:R-:W-:Y:S01]  /*0480*/  ISETP.GE.U32.AND P1, PT, R11, R2, PT ;  /* 0x000000020b00720c */ /* 0x000fe20003f26070 */
[----:B------:R-:W-:-:S05]  /*0490*/  VIADD R11, R3, 0x280 ;  /* 0x00000280030b7836 */ /* 0x000fca0000000000 */
[----:B------:R-:W-:Y:S02]  /*04a0*/  ISETP.GE.U32.AND P3, PT, R11, R2, PT ;  /* 0x000000020b00720c */ /* 0x000fe40003f66070 */
[----:B------:R-:W-:-:S04]  /*04b0*/  IADD3 R11, PT, PT, R3, 0x300, RZ ;  /* 0x00000300030b7810 */ /* 0x000fc80007ffe0ff */
[-C--:B------:R-:W-:Y:S01]  /*04c0*/  ISETP.GE.U32.AND P4, PT, R11, R2.reuse, PT ;  /* 0x000000020b00720c */ /* 0x080fe20003f86070 */
[----:B-1----:R-:W5:Y:S01]  /*04d0*/  @!P1 LDC.U16 R12, c[0x0][0x388] ;  /* 0x0000e200ff0c9b82 */ /* 0x002f620000000400 */
[C---:B------:R-:W-:Y:S02]  /*04e0*/  IADD3 R11, PT, PT, R3.reuse, 0x380, RZ ;  /* 0x00000380030b7810 */ /* 0x040fe40007ffe0ff */
[----:B------:R-:W-:Y:S02]  /*04f0*/  IADD3 R13, PT, PT, R3, 0x200, RZ ;  /* 0x00000200030d7810 */ /* 0x000fe40007ffe0ff */
[-C--:B------:R-:W-:Y:S02]  /*0500*/  ISETP.GE.U32.AND P6, PT, R11, R2.reuse, PT ;  /* 0x000000020b00720c */ /* 0x080fe40003fc6070 */
[----:B------:R-:W-:Y:S01]  /*0510*/  ISETP.GE.U32.AND P2, PT, R13, R2, PT ;  /* 0x000000020d00720c */ /* 0x000fe20003f46070 */
[----:B------:R-:W-:Y:S01]  /*0520*/  VIADD R13, R3, 0x80 ;  /* 0x00000080030d7836 */ /* 0x000fe20000000000 */
[----:B------:R-:W1:Y:S08]  /*0530*/  @!P3 LDC.U16 R18, c[0x0][0x388] ;  /* 0x0000e200ff12bb82 */ /* 0x000e700000000400 */
[----:B------:R-:W0:Y:S08]  /*0540*/  @!P4 LDC.U16 R15, c[0x0][0x388] ;  /* 0x0000e200ff0fcb82 */ /* 0x000e300000000400 */
[----:B------:R-:W1:Y:S08]  /*0550*/  @!P6 LDC.U16 R11, c[0x0][0x388] ;  /* 0x0000e200ff0beb82 */ /* 0x000e700000000400 */
[----:B------:R-:W3:Y:S01]  /*0560*/  @!P2 LDC.U16 R14, c[0x0][0x388] ;  /* 0x0000e200ff0eab82 */ /* 0x000ee20000000400 */
[----:B-----5:R-:W-:-:S06]  /*0570*/  @!P1 HADD2.F32 R16, -RZ, R12.H0_H0 ;  /* 0x2000000cff109230 */ /* 0x020fcc0000004100 */
[----:B------:R-:W-:Y:S01]  /*0580*/  @!P1 MUFU.LG2 R16, R16 ;  /* 0x0000001000109308 */ /* 0x000fe20000000c00 */
[----:B0-----:R-:W-:Y:S02]  /*0590*/  @!P4 HADD2.F32 R15, -RZ, R15.H0_H0 ;  /* 0x2000000fff0fc230 */ /* 0x001fe40000004100 */
[----:B-1----:R-:W-:Y:S02]  /*05a0*/  @!P6 HADD2.F32 R11, -RZ, R11.H0_H0 ;  /* 0x2000000bff0be230 */ /* 0x002fe40000004100 */
[----:B---3--:R-:W-:Y:S02]  /*05b0*/  @!P2 HADD2.F32 R12, -RZ, R14.H0_H0 ;  /* 0x2000000eff0ca230 */ /* 0x008fe40000004100 */
[----:B------:R-:W-:Y:S01]  /*05c0*/  @!P3 HADD2.F32 R14, -RZ, R18.H0_H0 ;  /* 0x20000012ff0eb230 */ /* 0x000fe20000004100 */
[----:B------:R-:W-:Y:S08]  /*05d0*/  @!P4 MUFU.LG2 R15, R15 ;  /* 0x0000000f000fc308 */ /* 0x000ff00000000c00 */
[----:B------:R-:W-:Y:S01]  /*05e0*/  @!P3 MUFU.LG2 R14, R14 ;  /* 0x0000000e000eb308 */ /* 0x000fe20000000c00 */
[----:B------:R-:W-:-:S05]  /*05f0*/  @!P5 HADD2.F32 R23, -RZ, R23.H0_H0 ;  /* 0x20000017ff17d230 */ /* 0x000fca0000004100 */
[----:B------:R-:W-:Y:S02]  /*0600*/  @!P5 FMUL.FTZ R23, R10, R23 ;  /* 0x000000170a17d220 */ /* 0x000fe40000410000 */
[----:B------:R-:W0:Y:S04]  /*0610*/  @!P0 LDC.U16 R10, c[0x0][0x388] ;  /* 0x0000e200ff0a8b82 */ /* 0x000e280000000400 */
[----:B------:R-:W1:Y:S02]  /*0620*/  @!P5 MUFU.EX2 R23, R23 ;  /* 0x000000170017d308 */ /* 0x000e640000000800 */
[----:B-1----:R-:W-:Y:S02]  /*0630*/  @!P5 F2FP.F16.F32.PACK_AB R4, RZ, R23 ;  /* 0x00000017ff04d23e */ /* 0x002fe400000000ff */
[----:B------:R-:W-:Y:S01]  /*0640*/  ISETP.GE.U32.AND P5, PT, R13, R2, PT ;  /* 0x000000020d00720c */ /* 0x000fe20003fa6070 */
[----:B0-----:R-:W-:-:S06]  /*0650*/  @!P0 HADD2.F32 R10, -RZ, R10.H0_H0 ;  /* 0x2000000aff0a8230 */ /* 0x001fcc0000004100 */
[----:B------:R-:W0:Y:S06]  /*0660*/  @!P0 MUFU.LG2 R10, R10 ;  /* 0x0000000a000a8308 */ /* 0x000e2c0000000c00 */
[----:B------:R-:W1:Y:S01]  /*0670*/  @!P5 LDC.U16 R17, c[0x0][0x388] ;  /* 0x0000e200ff11db82 */ /* 0x000e620000000400 */
[----:B----4-:R-:W-:Y:S02]  /*0680*/  @!P0 HADD2.F32 R19, -RZ, R22.H0_H0 ;  /* 0x20000016ff138230 */ /* 0x010fe40000004100 */
[----:B------:R-:W-:-:S03]  /*0690*/  @!P1 HADD2.F32 R23, -RZ, R24.H0_H0 ;  /* 0x20000018ff179230 */ /* 0x000fc60000004100 */
[----:B0-----:R-:W-:Y:S02]  /*06a0*/  @!P0 FMUL.FTZ R18, R19, R10 ;  /* 0x0000000a13128220 */ /* 0x001fe40000410000 */
[----:B------:R0:W3:Y:S01]  /*06b0*/  @!P6 MUFU.LG2 R19, R11 ;  /* 0x0000000b0013e308 */ /* 0x0000e20000000c00 */
[----:B------:R-:W-:Y:S01]  /*06c0*/  @!P1 FMUL.FTZ R23, R16, R23 ;  /* 0x0000001710179220 */ /* 0x000fe20000410000 */
[----:B0-----:R-:W0:Y:S01]  /*06d0*/  @!P0 LDC.64 R10, c[0x0][0x398] ;  /* 0x0000e600ff0a8b82 */ /* 0x001e220000000a00 */
[----:B-1----:R-:W-:-:S05]  /*06e0*/  @!P5 HADD2.F32 R22, -RZ, R17.H0_H0 ;  /* 0x20000011ff16d230 */ /* 0x002fca0000004100 */
[----:B------:R-:W1:Y:S08]  /*06f0*/  @!P2 MUFU.LG2 R12, R12 ;  /* 0x0000000c000ca308 */ /* 0x000e700000000c00 */
[----:B------:R2:W4:Y:S08]  /*0700*/  @!P5 MUFU.LG2 R16, R22 ;  /* 0x000000160010d308 */ /* 0x0005300000000c00 */
[----:B------:R-:W5:Y:S01]  /*0710*/  @!P0 MUFU.EX2 R18, R18 ;  /* 0x0000001200128308 */ /* 0x000f620000000800 */
[----:B--2---:R-:W-:Y:S01]  /*0720*/  @!P4 HADD2.F32 R22, -RZ, R27.H0_H0 ;  /* 0x2000001bff16c230 */ /* 0x004fe20000004100 */
[----:B------:R-:W-:Y:S01]  /*0730*/  @!P0 IADD3 R27, PT, PT, R0, R3, RZ ;  /* 0x00000003001b8210 */ /* 0x000fe20007ffe0ff */
[----:B------:R-:W-:-:S02]  /*0740*/  @!P2 HADD2.F32 R17, -RZ, R28.H0_H0 ;  /* 0x2000001cff11a230 */ /* 0x000fc40000004100 */
[----:B------:R-:W-:Y:S02]  /*0750*/  @!P3 HADD2.F32 R29, -RZ, R29.H0_H0 ;  /* 0x2000001dff1db230 */ /* 0x000fe40000004100 */
[----:B------:R-:W-:-:S03]  /*0760*/  @!P6 HADD2.F32 R24, -RZ, R25.H0_H0 ;  /* 0x20000019ff18e230 */ /* 0x000fc60000004100 */
[----:B------:R-:W-:Y:S01]  /*0770*/  @!P3 FMUL.FTZ R29, R14, R29 ;  /* 0x0000001d0e1db220 */ /* 0x000fe20000410000 */
[----:B0-----:R-:W-:-:S04]  /*0780*/  @!P0 IMAD.WIDE.U32 R10, R27, 0x2, R10 ;  /* 0x000000021b0a8825 */ /* 0x001fc800078e000a */
[----:B------:R-:W-:Y:S01]  /*0790*/  @!P4 FMUL.FTZ R15, R15, R22 ;  /* 0x000000160f0fc220 */ /* 0x000fe20000410000 */
[----:B-----5:R-:W-:Y:S01]  /*07a0*/  @!P0 F2FP.F16.F32.PACK_AB R21, RZ, R18 ;  /* 0x00000012ff15823e */ /* 0x020fe200000000ff */
[----:B------:R-:W-:Y:S02]  /*07b0*/  @!P5 HADD2.F32 R25, -RZ, R26.H0_H0 ;  /* 0x2000001aff19d230 */ /* 0x000fe40000004100 */
[----:B---3--:R-:W-:Y:S01]  /*07c0*/  @!P6 FMUL.FTZ R19, R19, R24 ;  /* 0x000000181313e220 */ /* 0x008fe20000410000 */
[----:B------:R-:W-:Y:S01]  /*07d0*/  @!P0 MOV R3, R13 ;  /* 0x0000000d00038202 */ /* 0x000fe20000000f00 */
[----:B-1----:R-:W-:Y:S01]  /*07e0*/  @!P2 FMUL.FTZ R17, R12, R17 ;  /* 0x000000110c11a220 */ /* 0x002fe20000410000 */
[----:B----4-:R-:W-:Y:S01]  /*07f0*/  @!P5 FMUL.FTZ R16, R16, R25 ;  /* 0x000000191010d220 */ /* 0x010fe20000410000 */
        /* <DEDUP_REMOVED lines=8> */
[----:B------:R-:W-:Y:S04]  /*0880*/  BSSY.RECONVERGENT B0, `(.L_x_35636) ;  /* 0x0000032000007945 */ /* 0x000fe80003800200 */
[----:B------:R-:W-:Y:S01]  /*0890*/  BSSY.RELIABLE B1, `(.L_x_35637) ;  /* 0x000002a000017945 */ /* 0x000fe20003800100 */
        /* <DEDUP_REMOVED lines=19> */
.L_x_35638:
[----:B------:R-:W-:-:S13]  /*09d0*/  ISETP.GE.U32.AND P0, PT, R3, R2, PT ;  /* 0x000000020300720c */ /* 0x000fda0003f06070 */
[----:B------:R-:W-:Y:S05]  /*09e0*/  @P0 BRA `(.L_x_35640) ;  /* 0x0000000000300947 */ /* 0x000fea0003800000 */
[----:B0-----:R-:W0:Y:S01]  /*09f0*/  LDC.64 R10, c[0x0][0x398] ;  /* 0x0000e600ff0a7b82 */ /* 0x001e220000000a00 */
[----:B------:R-:W-:Y:S01]  /*0a00*/  IADD3 R13, PT, PT, R0, R3, RZ ;  /* 0x00000003000d7210 */ /* 0x000fe20007ffe0ff */
[----:B------:R-:W-:-:S04]  /*0a10*/  VIADD R3, R3, 0x80 ;  /* 0x0000008003037836 */ /* 0x000fc80000000000 */
[----:B0-----:R-:W-:-:S05]  /*0a20*/  IMAD.WIDE.U32 R10, R13, 0x2, R10 ;  /* 0x000000020d0a7825 */ /* 0x001fca00078e000a */
[----:B------:R1:W-:Y:S02]  /*0a30*/  STG.E.U16 desc[UR4][R10.64], R5 ;  /* 0x000000050a007986 */ /* 0x0003e4000c101504 */
.L_x_35639:
[----:B------:R-:W-:-:S13]  /*0a40*/  ISETP.GE.U32.AND P0, PT, R3, R2, PT ;  /* 0x000000020300720c */ /* 0x000fda0003f06070 */
[----:B------:R-:W-:Y:S05]  /*0a50*/  @P0 BRA `(.L_x_35641) ;  /* 0x0000000000340947 */ /* 0x000fea0003800000 */
[----:B-1----:R-:W1:Y:S01]  /*0a60*/  LDC.64 R4, c[0x0][0x398] ;  /* 0x0000e600ff047b82 */ /* 0x002e620000000a00 */
[----:B0-----:R-:W-:Y:S02]  /*0a70*/  IADD3 R11, PT, PT, R0, R3, RZ ;  /* 0x00000003000b7210 */ /* 0x001fe40007ffe0ff */
[----:B------:R-:W-:-:S03]  /*0a80*/  IADD3 R3, PT, PT, R3, 0x80, RZ ;  /* 0x0000008003037810 */ /* 0x000fc60007ffe0ff */
[----:B-1----:R-:W-:-:S05]  /*0a90*/  IMAD.WIDE.U32 R4, R11, 0x2, R4 ;  /* 0x000000020b047825 */ /* 0x002fca00078e0004 */
[----:B------:R1:W-:Y:S02]  /*0aa0*/  STG.E.U16 desc[UR4][R4.64], R6 ;  /* 0x0000000604007986 */ /* 0x0003e4000c101504 */
.L_x_35640:
        /* <DEDUP_REMOVED lines=8> */
.L_x_35641:
[----:B------:R-:W-:Y:S05]  /*0b30*/  BSYNC.RELIABLE B1 ;  /* 0x0000000000017941 */ /* 0x000fea0003800100 */
.L_x_35637:
[----:B------:R-:W-:-:S13]  /*0b40*/  ISETP.GE.U32.AND P0, PT, R3, R2, PT ;  /* 0x000000020300720c */ /* 0x000fda0003f06070 */
[----:B-12---:R-:W1:Y:S01]  /*0b50*/  @!P0 LDC.64 R4, c[0x0][0x398] ;  /* 0x0000e600ff048b82 */ /* 0x006e620000000a00 */
[----:B------:R-:W-:Y:S02]  /*0b60*/  @!P0 IADD3 R7, PT, PT, R0, R3, RZ ;  /* 0x0000000300078210 */ /* 0x000fe40007ffe0ff */
[----:B------:R-:W-:-:S03]  /*0b70*/  @!P0 IADD3 R3, PT, PT, R3, 0x80, RZ ;  /* 0x0000008003038810 */ /* 0x000fc60007ffe0ff */
[----:B-1----:R-:W-:-:S05]  /*0b80*/  @!P0 IMAD.WIDE.U32 R4, R7, 0x2, R4 ;  /* 0x0000000207048825 */ /* 0x002fca00078e0004 */
[----:B------:R2:W-:Y:S02]  /*0b90*/  @!P0 STG.E.U16 desc[UR4][R4.64], R8 ;  /* 0x0000000804008986 */ /* 0x0005e4000c101504 */
.L_x_35642:
[----:B------:R-:W-:Y:S05]  /*0ba0*/  BSYNC.RECONVERGENT B0 ;  /* 0x0000000000007941 */ /* 0x000fea0003800200 */
.L_x_35636:
        /* <DEDUP_REMOVED lines=8> */
.L_x_35635:
        /* <DEDUP_REMOVED lines=9> */
[----:B--2---:R-:W-:-:S06]  /*0cc0*/  HADD2.F32 R6, -RZ, R6.H0_H0 ;  /* 0x20000006ff067230 */ /* 0x004fcc0000004100 */
[----:B------:R-:W1:Y:S01]  /*0cd0*/  MUFU.LG2 R6, R6 ;  /* 0x0000000600067308 */ /* 0x000e620000000c00 */
[----:B0-----:R-:W0:Y:S02]  /*0ce0*/  LDC.64 R2, c[0x0][0x398] ;  /* 0x0000e600ff027b82 */ /* 0x001e240000000a00 */
[----:B0-----:R-:W-:-:S04]  /*0cf0*/  IMAD.WIDE.U32 R2, R0, 0x2, R2 ;  /* 0x0000000200027825 */ /* 0x001fc800078e0002 */
[----:B------:R-:W-:-:S04]  /*0d00*/  IMAD.WIDE.U32 R2, R4, 0x4, R2 ;  /* 0x0000000404027825 */ /* 0x000fc800078e0002 */
[--C-:B---3--:R-:W-:Y:S02]  /*0d10*/  HADD2.F32 R13, -RZ, R5.reuse.H1_H1 ;  /* 0x30000005ff0d7230 */ /* 0x108fe40000004100 */
[----:B------:R-:W-:-:S03]  /*0d20*/  HADD2.F32 R11, -RZ, R5.H0_H0 ;  /* 0x20000005ff0b7230 */ /* 0x000fc60000004100 */
[C---:B-1----:R-:W-:Y:S01]  /*0d30*/  FMUL.FTZ R8, R6.reuse, R13 ;  /* 0x0000000d06087220 */ /* 0x042fe20000410000 */
[----:B----4-:R-:W-:Y:S02]  /*0d40*/  HADD2.F32 R13, -RZ, R9.H0_H0 ;  /* 0x20000009ff0d7230 */ /* 0x010fe40000004100 */
[----:B------:R-:W-:Y:S01]  /*0d50*/  FMUL.FTZ R5, R6, R11 ;  /* 0x0000000b06057220 */ /* 0x000fe20000410000 */
[----:B-----5:R-:W-:Y:S02]  /*0d60*/  HADD2.F32 R11, -RZ, R7.H0_H0 ;  /* 0x20000007ff0b7230 */ /* 0x020fe40000004100 */
[----:B------:R-:W-:Y:S02]  /*0d70*/  HADD2.F32 R9, -RZ, R9.H1_H1 ;  /* 0x30000009ff097230 */ /* 0x000fe40000004100 */
[----:B------:R-:W-:Y:S02]  /*0d80*/  HADD2.F32 R15, -RZ, R10.H0_H0 ;  /* 0x2000000aff0f7230 */ /* 0x000fe40000004100 */
[----:B------:R-:W-:-:S02]  /*0d90*/  HADD2.F32 R7, -RZ, R7.H1_H1 ;  /* 0x30000007ff077230 */ /* 0x000fc40000004100 */
[----:B------:R-:W-:Y:S02]  /*0da0*/  HADD2.F32 R17, -RZ, R10.H1_H1 ;  /* 0x3000000aff117230 */ /* 0x000fe40000004100 */
[C---:B------:R-:W-:Y:S01]  /*0db0*/  FMUL.FTZ R13, R6.reuse, R13 ;  /* 0x0000000d060d7220 */ /* 0x040fe20000410000 */
        /* <DEDUP_REMOVED lines=22> */
.L_x_35643:
        /* <DEDUP_REMOVED lines=14> */
.L_x_61007:


//--------------------- .text._ZN2at6native29vectorized_elementwise_kernelILi4EZNS0_50_GLOBAL__N__2680c7bb_12_PowKernel_cu_7dd49032_317022pow_scalar_tensor_implIN3c104HalfEEEvRNS_18TensorIteratorBaseET_EUlS5_E_St5arrayIPcLm2EEEEviT0_T1_ --------------------------
	.section	.text._ZN2at6native29vectorized_elementwise_kernelILi4EZNS0_50_GLOBAL__N__2680c7bb_12_PowKernel_cu_7dd49032_317022pow_scalar_tensor_implIN3c104HalfEEEvRNS_18TensorIteratorBaseET_EUlS5_E_St5arrayIPcLm2EEEEviT0_T1_,"ax",@progbits
	.align	128
        .global         _ZN2at6native29vectorized_elementwise_kernelILi4EZNS0_50_GLOBAL__N__2680c7bb_12_PowKernel_cu_7dd49032_317022pow_scalar_tensor_implIN3c104HalfEEEvRNS_18TensorIteratorBaseET_EUlS5_E_St5arrayIPcLm2EEEEviT0_T1_
        .type           _ZN2at6native29vectorized_elementwise_kernelILi4EZNS0_50_GLOBAL__N__2680c7bb_12_PowKernel_cu_7dd49032_317022pow_scalar_tensor_implIN3c104HalfEEEvRNS_18TensorIteratorBaseET_EUlS5_E_St5arrayIPcLm2EEEEviT0_T1_,@function
        .size           _ZN2at6native29vectorized_elementwise_kernelILi4EZNS0_50_GLOBAL__N__2680c7bb_12_PowKernel_cu_7dd49032_317022pow_scalar_tensor_implIN3c104HalfEEEvRNS_18TensorIteratorBaseET_EUlS5_E_St5arrayIPcLm2EEEEviT0_T1_,(.L_x_61008 - _ZN2at6native29vectorized_elementwise_kernelILi4EZNS0_50_GLOBAL__N__2680c7bb_12_PowKernel_cu_7dd49032_317022pow_scalar_tensor_implIN3c104HalfEEEvRNS_18TensorIteratorBaseET_EUlS5_E_St5arrayIPcLm2EEEEviT0_T1_)
        .other          _ZN2at6native29vectorized_elementwise_kernelILi4EZNS0_50_GLOBAL__N__2680c7bb_12_PowKernel_cu_7dd49032_317022pow_scalar_tensor_implIN3c104HalfEEEvRNS_18TensorIteratorBaseET_EUlS5_E_St5arrayIPcLm2EEEEviT0_T1_,@"STO_CUDA_ENTRY STV_DEFAULT"
_ZN2at6native29vectorized_elementwise_kernelILi4EZNS0_50_GLOBAL__N__2680c7bb_12_PowKernel_cu_7dd49032_317022pow_scalar_tensor_implIN3c104HalfEEEvRNS_18TensorIteratorBaseET_EUlS5_E_St5arrayIPcLm2EEEEviT0_T1_:
.text._ZN2at6native29vectorized_elementwise_kernelILi4EZNS0_50_GLOBAL__N__2680c7bb_12_PowKernel_cu_7dd49032_317022pow_scalar_tensor_implIN3c104HalfEEEvRNS_18TensorIteratorBaseET_EUlS5_E_St5arrayIPcLm2EEEEviT0_T1_:
        /* <DEDUP_REMOVED lines=157> */
.L_x_35647:
[----:B------:R-:W-:-:S13]  /*09d0*/  ISETP.GE.U32.AND P0, PT, R3, R2, PT ;  /* 0x000000020300720c */ /* 0x000fda0003f06070 */
[----:B------:R-:W-:Y:S05]  /*09e0*/  @P0 BRA `(.L_x_35649) ;  /* 0x0000000000300947 */ /* 0x000fea0003800000 */
[----:B0-----:R-:W0:Y:S01]  /*09f0*/  LDC.64 R10, c[0x0][0x398] ;  /* 0x0000e600ff0a7b82 */ /* 0x001e220000000a00 */
[----:B------:R-:W-:Y:S01]  /*0a00*/  IADD3 R13, PT, PT, R0, R3, RZ ;  /* 0x00000003000d7210 */ /* 0x000fe20007ffe0ff */
[----:B------:R-:W-:-:S04]  /*0a10*/  VIADD R3, R3, 0x80 ;  /* 0x0000008003037836 */ /* 0x000fc80000000000 */
[----:B0-----:R-:W-:-:S05]  /*0a20*/  IMAD.WIDE.U32 R10, R13, 0x2, R10 ;  /* 0x000000020d0a7825 */ /* 0x001fca00078e000a */
[----:B------:R1:W-:Y:S02]  /*0a30*/  STG.E.U16 desc[UR4][R10.64], R5 ;  /* 0x000000050a007986 */ /* 0x0003e4000c101504 */
.L_x_35648:
[----:B------:R-:W-:-:S13]  /*0a40*/  ISETP.GE.U32.AND P0, PT, R3, R2, PT ;  /* 0x000000020300720c */ /* 0x000fda0003f06070 */
[----:B------:R-:W-:Y:S05]  /*0a50*/  @P0 BRA `(.L_x_35650) ;  /* 0x0000000000340947 */ /* 0x000fea0003800000 */
[----:B-1----:R-:W1:Y:S01]  /*0a60*/  LDC.64 R4, c[0x0][0x398] ;  /* 0x0000e600ff047b82 */ /* 0x002e620000000a00 */
[----:B0-----:R-:W-:Y:S02]  /*0a70*/  IADD3 R11, PT, PT, R0, R3, RZ ;  /* 0x00000003000b7210 */ /* 0x001fe40007ffe0ff */
[----:B------:R-:W-:-:S03]  /*0a80*/  IADD3 R3, PT, PT, R3, 0x80, RZ ;  /* 0x0000008003037810 */ /* 0x000fc60007ffe0ff */
[----:B-1----:R-:W-:-:S05]  /*0a90*/  IMAD.WIDE.U32 R4, R11, 0x2, R4 ;  /* 0x000000020b047825 */ /* 0x002fca00078e0004 */
[----:B------:R1:W-:Y:S02]  /*0aa0*/  STG.E.U16 desc[UR4][R4.64], R6 ;  /* 0x0000000604007986 */ /* 0x0003e4000c101504 */
.L_x_35649:
        /* <DEDUP_REMOVED lines=8> */
.L_x_35650:
[----:B------:R-:W-:Y:S05]  /*0b30*/  BSYNC.RELIABLE B1 ;  /* 0x0000000000017941 */ /* 0x000fea0003800100 */
.L_x_35646:
[----:B------:R-:W-:-:S13]  /*0b40*/  ISETP.GE.U32.AND P0, PT, R3, R2, PT ;  /* 0x000000020300720c */ /* 0x000fda0003f06070 */
[----:B-12---:R-:W1:Y:S01]  /*0b50*/  @!P0 LDC.64 R4, c[0x0][0x398] ;  /* 0x0000e600ff048b82 */ /* 0x006e620000000a00 */
[----:B------:R-:W-:Y:S02]  /*0b60*/  @!P0 IADD3 R7, PT, PT, R0, R3, RZ ;  /* 0x0000000300078210 */ /* 0x000fe40007ffe0ff */
[----:B------:R-:W-:-:S03]  /*0b70*/  @!P0 IADD3 R3, PT, PT, R3, 0x80, RZ ;  /* 0x0000008003038810 */ /* 0x000fc60007ffe0ff */
[----:B-1----:R-:W-:-:S05]  /*0b80*/  @!P0 IMAD.WIDE.U32 R4, R7, 0x2, R4 ;  /* 0x0000000207048825 */ /* 0x002fca00078e0004 */
[----:B------:R2:W-:Y:S02]  /*0b90*/  @!P0 STG.E.U16 desc[UR4][R4.64], R8 ;  /* 0x0000000804008986 */ /* 0x0005e4000c101504 */
.L_x_35651:
[----:B------:R-:W-:Y:S05]  /*0ba0*/  BSYNC.RECONVERGENT B0 ;  /* 0x0000000000007941 */ /* 0x000fea0003800200 */
.L_x_35645:
        /* <DEDUP_REMOVED lines=8> */
.L_x_35644:
[----:B------:R-:W0:Y:S01]  /*0c30*/  S2R R6, SR_TID.X ;  /* 0x0000000000067919 */ /* 0x000e220000002100 */
[----:B------:R-:W1:Y:S08]  /*0c40*/  LDC.64 R2, c[0x0][0x3a0] ;  /* 0x0000e800ff027b82 */ /* 0x000e700000000a00 */
[----:B------:R-:W2:Y:S01]  /*0c50*/  LDC.U16 R7, c[0x0][0x388] ;  /* 0x0000e200ff077b82 */ /* 0x000ea20000000400 */
[----:B-1----:R-:W-:-:S04]  /*0c60*/  IMAD.WIDE.U32 R2, R0, 0x2, R2 ;  /* 0x0000000200027825 */ /* 0x002fc800078e0002 */
[----:B0-----:R-:W-:-:S05]  /*0c70*/  IMAD.WIDE.U32 R4, R6, 0x8, R2 ;  /* 0x0000000806047825 */ /* 0x001fca00078e0002 */
[----:B------:R-:W3:Y:S04]  /*0c80*/  LDG.E.64 R10, desc[UR4][R4.64] ;  /* 0x00000004040a7981 */ /* 0x000ee8000c1e1b00 */
[----:B------:R0:W4:Y:S01]  /*0c90*/  LDG.E.64 R2, desc[UR4][R4.64+0x400] ;  /* 0x0004000404027981 */ /* 0x000122000c1e1b00 */
[----:B--2---:R-:W-:-:S06]  /*0ca0*/  HADD2.F32 R9, -RZ, R7.H0_H0 ;  /* 0x20000007ff097230 */ /* 0x004fcc0000004100 */
[----:B------:R-:W1:Y:S01]  /*0cb0*/  MUFU.LG2 R9, R9 ;  /* 0x0000000900097308 */ /* 0x000e620000000c00 */
[----:B0-----:R-:W0:Y:S02]  /*0cc0*/  LDC.64 R4, c[0x0][0x398] ;  /* 0x0000e600ff047b82 */ /* 0x001e240000000a00 */
[----:B0-----:R-:W-:-:S04]  /*0cd0*/  IMAD.WIDE.U32 R4, R0, 0x2, R4 ;  /* 0x0000000200047825 */ /* 0x001fc800078e0004 */
[----:B------:R-:W-:-:S04]  /*0ce0*/  IMAD.WIDE.U32 R4, R6, 0x8, R4 ;  /* 0x0000000806047825 */ /* 0x000fc800078e0004 */
[--C-:B---3--:R-:W-:Y:S02]  /*0cf0*/  HADD2.F32 R8, -RZ, R10.reuse.H0_H0 ;  /* 0x2000000aff087230 */ /* 0x108fe40000004100 */
[----:B------:R-:W-:Y:S02]  /*0d00*/  HADD2.F32 R10, -RZ, R10.H1_H1 ;  /* 0x3000000aff0a7230 */ /* 0x000fe40000004100 */
[----:B------:R-:W-:Y:S02]  /*0d10*/  HADD2.F32 R12, -RZ, R11.H0_H0 ;  /* 0x2000000bff0c7230 */ /* 0x000fe40000004100 */
[C---:B-1----:R-:W-:Y:S01]  /*0d20*/  FMUL.FTZ R7, R9.reuse, R8 ;  /* 0x0000000809077220 */ /* 0x042fe20000410000 */
[----:B----4-:R-:W-:Y:S02]  /*0d30*/  HADD2.F32 R14, -RZ, R2.H0_H0 ;  /* 0x20000002ff0e7230 */ /* 0x010fe40000004100 */
[----:B------:R-:W-:Y:S01]  /*0d40*/  FMUL.FTZ R8, R9, R10 ;  /* 0x0000000a09087220 */ /* 0x000fe20000410000 */
[----:B------:R-:W-:-:S02]  /*0d50*/  HADD2.F32 R16, -RZ, R3.H0_H0 ;  /* 0x20000003ff107230 */ /* 0x000fc40000004100 */
[C---:B------:R-:W-:Y:S01]  /*0d60*/  FMUL.FTZ R12, R9.reuse, R12 ;  /* 0x0000000c090c7220 */ /* 0x040fe20000410000 */
[----:B------:R-:W-:Y:S02]  /*0d70*/  HADD2.F32 R10, -RZ, R11.H1_H1 ;  /* 0x3000000bff0a7230 */ /* 0x000fe40000004100 */
[C---:B------:R-:W-:Y:S01]  /*0d80*/  FMUL.FTZ R14, R9.reuse, R14 ;  /* 0x0000000e090e7220 */ /* 0x040fe20000410000 */
[----:B------:R-:W-:Y:S02]  /*0d90*/  HADD2.F32 R2, -RZ, R2.H1_H1 ;  /* 0x30000002ff027230 */ /* 0x000fe40000004100 */
[C---:B------:R-:W-:Y:S01]  /*0da0*/  FMUL.FTZ R16, R9.reuse, R16 ;  /* 0x0000001009107220 */ /* 0x040fe20000410000 */
[----:B------:R-:W-:Y:S02]  /*0db0*/  HADD2.F32 R18, -RZ, R3.H1_H1 ;  /* 0x30000003ff127230 */ /* 0x000fe40000004100 */
[C---:B------:R-:W-:Y:S01]  /*0dc0*/  FMUL.FTZ R10, R9.reuse, R10 ;  /* 0x0000000a090a7220 */ /* 0x040fe20000410000 */
[----:B------:R-:W-:Y:S01]  /*0dd0*/  MUFU.EX2 R7, R7 ;  /* 0x0000000700077308 */ /* 0x000fe20000000800 */
[C---:B------:R-:W-:Y:S01]  /*0de0*/  FMUL.FTZ R2, R9.reuse, R2 ;  /* 0x0000000209027220 */ /* 0x040fe20000410000 */
[----:B------:R-:W-:-:S02]  /*0df0*/  FMUL.FTZ R18, R9, R18 ;  /* 0x0000001209127220 */ /* 0x000fc40000410000 */
[----:B------:R-:W0:Y:S04]  /*0e00*/  MUFU.EX2 R8, R8 ;  /* 0x0000000800087308 */ /* 0x000e280000000800 */
[----:B------:R-:W-:Y:S04]  /*0e10*/  MUFU.EX2 R12, R12 ;  /* 0x0000000c000c7308 */ /* 0x000fe80000000800 */
[----:B------:R0:W1:Y:S04]  /*0e20*/  MUFU.EX2 R11, R10 ;  /* 0x0000000a000b7308 */ /* 0x0000680000000800 */
[----:B------:R-:W-:Y:S04]  /*0e30*/  MUFU.EX2 R14, R14 ;  /* 0x0000000e000e7308 */ /* 0x000fe80000000800 */
[----:B------:R-:W2:Y:S01]  /*0e40*/  MUFU.EX2 R3, R2 ;  /* 0x0000000200037308 */ /* 0x000ea20000000800 */
[----:B0-----:R-:W-:-:S03]  /*0e50*/  F2FP.F16.F32.PACK_AB R10, R8, R7 ;  /* 0x00000007080a723e */ /* 0x001fc600000000ff */
[----:B------:R-:W-:Y:S01]  /*0e60*/  MUFU.EX2 R16, R16 ;  /* 0x0000001000107308 */ /* 0x000fe20000000800 */
[----:B-1----:R-:W-:-:S03]  /*0e70*/  F2FP.F16.F32.PACK_AB R11, R11, R12 ;  /* 0x0000000c0b0b723e */ /* 0x002fc600000000ff */
[----:B------:R-:W0:Y:S02]  /*0e80*/  MUFU.EX2 R9, R18 ;  /* 0x0000001200097308 */ /* 0x000e240000000800 */
[----:B------:R-:W-:Y:S01]  /*0e90*/  STG.E.64 desc[UR4][R4.64], R10 ;  /* 0x0000000a04007986 */ /* 0x000fe2000c101b04 */
[----:B--2---:R-:W-:Y:S02]  /*0ea0*/  F2FP.F16.F32.PACK_AB R8, R3, R14 ;  /* 0x0000000e0308723e */ /* 0x004fe400000000ff */
[----:B0-----:R-:W-:-:S05]  /*0eb0*/  F2FP.F16.F32.PACK_AB R9, R9, R16 ;  /* 0x000000100909723e */ /* 0x001fca00000000ff */
[----:B------:R-:W-:Y:S01]  /*0ec0*/  STG.E.64 desc[UR4][R4.64+0x400], R8 ;  /* 0x0004000804007986 */ /* 0x000fe2000c101b04 */
[----:B------:R-:W-:Y:S05]  /*0ed0*/  EXIT ;  /* 0x000000000000794d */ /* 0x000fea0003800000 */
.L_x_35652:
        /* <DEDUP_REMOVED lines=10> */
.L_x_61008:


//--------------------- .text._ZN2at6native29vectorized_elementwise_kernelILi8EZNS0_50_GLOBAL__N__2680c7bb_12_PowKernel_cu_7dd49032_317022pow_scalar_tensor_implIN3c104HalfEEEvRNS_18TensorIteratorBaseET_EUlS5_E_St5arrayIPcLm2EEEEviT0_T1_ --------------------------
	.section	.text._ZN2at6native29vectorized_elementwise_kernelILi8EZNS0_50_GLOBAL__N__2680c7bb_12_PowKernel_cu_7dd49032_317022pow_scalar_tensor_implIN3c104HalfEEEvRNS_18TensorIteratorBaseET_EUlS5_E_St5arrayIPcLm2EEEEviT0_T1_,"ax",@progbits
	.align	128
        .global         _ZN2at6native29vectorized_elementwise_kernelILi8EZNS0_50_GLOBAL__N__2680c7bb_12_PowKernel_cu_7dd49032_317022pow_scalar_tensor_implIN3c104HalfEEEvRNS_18TensorIteratorBaseET_EUlS5_E_St5arrayIPcLm2EEEEviT0_T1_
        .type           _ZN2at6native29vectorized_elementwise_kernelILi8EZNS0_50_GLOBAL__N__2680c7bb_12_PowKernel_cu_7dd49032_317022pow_scalar_tensor_implIN3c104HalfEEEvRNS_18TensorIteratorBaseET_EUlS5_E_St5arrayIPcLm2EEEEviT0_T1_,@function
        .size           _ZN2at6native29vectorized_elementwise_kernelILi8EZNS0_50_GLOBAL__N__2680c7bb_12_PowKernel_cu_7dd49032_317022pow_scalar_tensor_implIN3c104HalfEEEvRNS_18TensorIteratorBaseET_EUlS5_E_St5arrayIPcLm2EEEEviT0_T1_,(.L_x_61009 - _ZN2at6native29vectorized_elementwise_kernelILi8EZNS0_50_GLOBAL__N__2680c7bb_12_PowKernel_cu_7dd49032_317022pow_scalar_tensor_implIN3c104HalfEEEvRNS_18TensorIteratorBaseET_EUlS5_E_St5arrayIPcLm2EEEEviT0_T1_)
        .other          _ZN2at6native29vectorized_elementwise_kernelILi8EZNS0_50_GLOBAL__N__2680c7bb_12_PowKernel_cu_7dd49032_317022pow_scalar_tensor_implIN3c104HalfEEEvRNS_18TensorIteratorBaseET_EUlS5_E_St5arrayIPcLm2EEEEviT0_T1_,@"STO_CUDA_ENTRY STV_DEFAULT"
_ZN2at6native29vectorized_elementwise_kernelILi8EZNS0_50_GLOBAL__N__2680c7bb_12_PowKernel_cu_7dd49032_317022pow_scalar_tensor_implIN3c104HalfEEEvRNS_18TensorIteratorBaseET_EUlS5_E_St5arrayIPcLm2EEEEviT0_T1_:
.text._ZN2at6native29vectorized_elementwise_kernelILi8EZNS0_50_GLOBAL__N__2680c7bb_12_PowKernel_cu_7dd49032_317022pow_scalar_tensor_implIN3c104HalfEEEvRNS_18TensorIteratorBaseET_EUlS5_E_St5arrayIPcLm2EEEEviT0_T1_:
[----:B------:R-:W-:Y:S01]  /*0000*/  LDC R1, c[0x0][0x37c] ;  /* 0x0000df00ff017b82 */ /* 0x000fe20000000800 */
[----:B------:R-:W-:Y:S05]  /*0010*/  EXIT ;  /* 0x000000000000794d */ /* 0x000fea0003800000 */
.L_x_35653:
        /* <DEDUP_REMOVED lines=14> */
.L_x_61009:


//--------------------- .text._ZN2at6native18elementwise_kernelILi128ELi4EZNS0_15gpu_kernel_implIZZZNS0_50_GLOBAL__N__2680c7bb_12_PowKernel_cu_7dd49032_317024pow_tensor_tensor_kernelERNS_18TensorIteratorBaseEENKUlvE_clEvENKUlvE7_clEvEUlN3c107complexIfEESA_E_EEvS5_RKT_EUliE_EEviT1_ --------------------------
	.section	.text._ZN2at6native18elementwise_kernelILi128ELi4EZNS0_15gpu_kernel_implIZZZNS0_50_GLOBAL__N__2680c7bb_12_PowKernel_cu_7dd49032_317024pow_tensor_tensor_kernelERNS_18TensorIteratorBaseEENKUlvE_clEvENKUlvE7_clEvEUlN3c107complexIfEESA_E_EEvS5_RKT_EUliE_EEviT1_,"ax",@progbits
	.align	128
        .global         _ZN2at6native18elementwise_kernelILi128ELi4EZNS0_15gpu_kernel_implIZZZNS0_50_GLOBAL__N__2680c7bb_12_PowKernel_cu_7dd49032_317024pow_tensor_tensor_kernelERNS_18TensorIteratorBaseEENKUlvE_clEvENKUlvE7_clEvEUlN3c107complexIfEESA_E_EEvS5_RKT_EUliE_EEviT1_
        .type           _ZN2at6native18elementwise_kernelILi128ELi4EZNS0_15gpu_kernel_implIZZZNS0_50_GLOBAL__N__2680c7bb_12_PowKernel_cu_7dd49032_317024pow_tensor_tensor_kernelERNS_18TensorIteratorBaseEENKUlvE_clEvENKUlvE7_clEvEUlN3c107complexIfEESA_E_EEvS5_RKT_EUliE_EEviT1_,@function
        .size           _ZN2at6native18elementwise_kernelILi128ELi4EZNS0_15gpu_kernel_implIZZZNS0_50_GLOBAL__N__2680c7bb_12_PowKernel_cu_7dd49032_317024pow_tensor_tensor_kernelERNS_18TensorIteratorBaseEENKUlvE_clEvENKUlvE7_clEvEUlN3c107complexIfEESA_E_EEvS5_RKT_EUliE_EEviT1_,(.L_x_60666 - _ZN2at6native18elementwise_kernelILi128ELi4EZNS0_15gpu_kernel_implIZZZNS0_50_GLOBAL__N__2680c7bb_12_PowKernel_cu_7dd49032_317024pow_tensor_tensor_kernelERNS_18TensorIteratorBaseEENKUlvE_clEvENKUlvE7_clEvEUlN3c107complexIfEESA_E_EEvS5_RKT_EUliE_EEviT1_)
        .other          _ZN2at6native18elementwise_kernelILi128ELi4EZNS0_15gpu_kernel_implIZZZNS0_50_GLOBAL__N__2680c7bb_12_PowKernel_cu_7dd49032_317024pow_tensor_tensor_kernelERNS_18TensorIteratorBaseEENKUlvE_clEvENKUlvE7_clEvEUlN3c107complexIfEESA_E_EEvS5_RKT_EUliE_EEviT1_,@"STO_CUDA_ENTRY STV_DEFAULT"
_ZN2at6native18elementwise_kernelILi128ELi4EZNS0_15gpu_kernel_implIZZZNS0_50_GLOBAL__N__2680c7bb_12_PowKernel_cu_7dd49032_317024pow_tensor_tensor_kernelERNS_18TensorIteratorBaseEENKUlvE_clEvENKUlvE7_clEvEUlN3c107complexIfEESA_E_EEvS5_RKT_EUliE_EEviT1_:
.text._ZN2at6native18elementwise_kernelILi128ELi4EZNS0_15gpu_kernel_implIZZZNS0_50_GLOBAL__N__2680c7bb_12_PowKernel_cu_7dd49032_317024pow_tensor_tensor_kernelERNS_18TensorIteratorBaseEENKUlvE_clEvENKUlvE7_clEvEUlN3c107complexIfEESA_E_EEvS5_RKT_EUliE_EEviT1_:
        /* <DEDUP_REMOVED lines=20> */
[----:B------:R-:W-:Y:S02]  /*0140*/  HFMA2 R22, -RZ, RZ, 0, 0 ;  /* 0x00000000ff167431 */ /* 0x000fe400000001ff */
[----:B------:R-:W-:Y:S01]  /*0150*/  IMAD.MOV.U32 R0, RZ, RZ, RZ ;  /* 0x000000ffff007224 */ /* 0x000fe200078e00ff */
[----:B------:R-:W-:-:S05]  /*0160*/  MOV R16, RZ ;  /* 0x000000ff00107202 */ /* 0x000fca0000000f00 */
        /* <DEDUP_REMOVED lines=349> */
.L_x_35656:
        /* <DEDUP_REMOVED lines=19> */
.L_x_35661:
[----:B------:R-:W2:Y:S01]  /*1870*/  LDG.E.U8 R2, desc[UR36][R2.64] ;  /* 0x0000002402027981 */ /* 0x000ea2000c1e1100 */
[----:B------:R-:W-:Y:S01]  /*1880*/  IMAD.MOV.U32 R19, RZ, RZ, RZ ;  /* 0x000000ffff137224 */ /* 0x000fe200078e00ff */
[----:B--2---:R-:W-:Y:S01]  /*1890*/  I2FP.F32.U32 R18, R2 ;  /* 0x0000000200127245 */ /* 0x004fe20000201000 */
[----:B------:R-:W-:Y:S06]  /*18a0*/  BRA `(.L_x_35663) ;  /* 0x0000000c00ac7947 */ /* 0x000fec0003800000 */
.L_x_35660:
        /* <DEDUP_REMOVED lines=10> */
.L_x_35665:
[----:B------:R-:W2:Y:S01]  /*1950*/  LDG.E R2, desc[UR36][R2.64] ;  /* 0x0000002402027981 */ /* 0x000ea2000c1e1900 */
[----:B------:R-:W-:Y:S01]  /*1960*/  IMAD.MOV.U32 R19, RZ, RZ, RZ ;  /* 0x000000ffff137224 */ /* 0x000fe200078e00ff */
[----:B--2---:R-:W-:Y:S01]  /*1970*/  I2FP.F32.S32 R18, R2 ;  /* 0x0000000200127245 */ /* 0x004fe20000201400 */
[----:B------:R-:W-:Y:S06]  /*1980*/  BRA `(.L_x_35663) ;  /* 0x0000000c00747947 */ /* 0x000fec0003800000 */
.L_x_35664:
[----:B------:R-:W2:Y:S01]  /*1990*/  LDG.E.U16 R2, desc[UR36][R2.64] ;  /* 0x0000002402027981 */ /* 0x000ea2000c1e1500 */
[----:B------:R-:W-:Y:S01]  /*19a0*/  HFMA2 R19, -RZ, RZ, 0, 0 ;  /* 0x00000000ff137431 */ /* 0x000fe200000001ff */
[----:B--2---:R2:W3:Y:S01]  /*19b0*/  I2F.S16 R18, R2 ;  /* 0x0000000200127306 */ /* 0x0044e20000101400 */
[----:B------:R-:W-:Y:S05]  /*19c0*/  BRA `(.L_x_35663) ;  /* 0x0000000c00647947 */ /* 0x000fea0003800000 */
.L_x_35659:
        /* <DEDUP_REMOVED lines=9> */
.L_x_35667:
[----:B------:R-:W2:Y:S01]  /*1a60*/  LDG.E.U16 R2, desc[UR36][R2.64] ;  /* 0x0000002402027981 */ /* 0x000ea2000c1e1500 */
[----:B------:R-:W-:Y:S01]  /*1a70*/  MOV R19, RZ ;  /* 0x000000ff00137202 */ /* 0x000fe20000000f00 */
[----:B--2---:R-:W-:Y:S01]  /*1a80*/  HADD2.F32 R18, -RZ, R2.H0_H0 ;  /* 0x20000002ff127230 */ /* 0x004fe20000004100 */
[----:B------:R-:W-:Y:S06]  /*1a90*/  BRA `(.L_x_35663) ;  /* 0x0000000c00307947 */ /* 0x000fec0003800000 */
.L_x_35666:
        /* <DEDUP_REMOVED lines=8> */
.L_x_35669:
[----:B------:R-:W2:Y:S02]  /*1b20*/  LDG.E R2, desc[UR36][R2.64] ;  /* 0x0000002402027981 */ /* 0x000ea4000c1e1900 */
[--C-:B--2---:R-:W-:Y:S02]  /*1b30*/  HADD2.F32 R18, -RZ, R2.reuse.H0_H0 ;  /* 0x20000002ff127230 */ /* 0x104fe40000004100 */
[----:B------:R-:W-:Y:S01]  /*1b40*/  HADD2.F32 R19, -RZ, R2.H1_H1 ;  /* 0x30000002ff137230 */ /* 0x000fe20000004100 */
[----:B------:R-:W-:Y:S06]  /*1b50*/  BRA `(.L_x_35663) ;  /* 0x0000000c00007947 */ /* 0x000fec0003800000 */
.L_x_35668:
        /* <DEDUP_REMOVED lines=12> */
.L_x_35658:
        /* <DEDUP_REMOVED lines=13> */
.L_x_35672:
        /* <DEDUP_REMOVED lines=22> */
.L_x_35671:
        /* <DEDUP_REMOVED lines=8> */
[----:B------:R-:W-:Y:S02]  /*1ed0*/  HFMA2 R19, -RZ, RZ, 0, 0 ;  /* 0x00000000ff137431 */ /* 0x000fe400000001ff */
[----:B--2---:R-:W-:-:S05]  /*1ee0*/  IMAD.SHL.U32 R18, R18, 0x1000000, RZ ;  /* 0x0100000012127824 */ /* 0x004fca00078e00ff */
[C---:B------:R-:W-:Y:S02]  /*1ef0*/  LOP3.LUT R0, R18.reuse, 0x7f000000, RZ, 0xc0, !PT ;  /* 0x7f00000012007812 */ /* 0x040fe400078ec0ff */
[----:B------:R-:W-:Y:S02]  /*1f00*/  LOP3.LUT P0, RZ, R18, 0x7f000000, RZ, 0xc0, !PT ;  /* 0x7f00000012ff7812 */ /* 0x000fe4000780c0ff */
[----:B------:R-:W0:Y:S02]  /*1f10*/  FLO.U32 R4, R0 ;  /* 0x0000000000047300 */ /* 0x000e2400000e0000 */
[----:B0-----:R-:W-:-:S05]  /*1f20*/  IMAD.MOV R4, RZ, RZ, -R4 ;  /* 0x000000ffff047224 */ /* 0x001fca00078e0a04 */
[----:B------:R-:W-:-:S04]  /*1f30*/  VIADDMNMX.U32 R4, R4, R5, 0x4, !PT ;  /* 0x0000000404047446 */ /* 0x000fc80007800005 */
[----:B------:R-:W-:Y:S02]  /*1f40*/  IADD3 R5, PT, PT, R4, -0x4, RZ ;  /* 0xfffffffc04057810 */ /* 0x000fe40007ffe0ff */
[C---:B------:R-:W-:Y:S02]  /*1f50*/  IADD3 R4, PT, PT, R0.reuse, 0x1000000, RZ ;  /* 0x0100000000047810 */ /* 0x040fe40007ffe0ff */
        /* <DEDUP_REMOVED lines=9> */
.L_x_35674:
[----:B------:R-:W2:Y:S01]  /*1ff0*/  LDG.E.U8 R2, desc[UR36][R2.64] ;  /* 0x0000002402027981 */ /* 0x000ea2000c1e1100 */
[----:B------:R-:W-:Y:S02]  /*2000*/  IMAD.MOV.U32 R19, RZ, RZ, RZ ;  /* 0x000000ffff137224 */ /* 0x000fe400078e00ff */
        /* <DEDUP_REMOVED lines=11> */
.L_x_35673:
[----:B------:R-:W2:Y:S01]  /*20c0*/  LDG.E.U16 R2, desc[UR36][R2.64] ;  /* 0x0000002402027981 */ /* 0x000ea2000c1e1500 */
[----:B------:R-:W-:Y:S01]  /*20d0*/  MOV R19, RZ ;  /* 0x000000ff00137202 */ /* 0x000fe20000000f00 */
[----:B--2---:R-:W-:Y:S01]  /*20e0*/  IMAD.U32 R18, R2, 0x10000, RZ ;  /* 0x0001000002127824 */ /* 0x004fe200078e00ff */
[----:B------:R-:W-:Y:S06]  /*20f0*/  BRA `(.L_x_35663) ;  /* 0x0000000400987947 */ /* 0x000fec0003800000 */
.L_x_35670:
        /* <DEDUP_REMOVED lines=12> */
.L_x_35677:
        /* <DEDUP_REMOVED lines=20> */
.L_x_35679:
[----:B------:R-:W-:Y:S05]  /*2300*/  BSYNC.RECONVERGENT B0 ;  /* 0x0000000000007941 */ /* 0x000fea0003800200 */
.L_x_35678:
[----:B------:R-:W-:Y:S02]  /*2310*/  SHF.L.U32 R0, R0, 0x14, RZ ;  /* 0x0000001400007819 */ /* 0x000fe400000006ff */
[----:B------:R-:W-:-:S04]  /*2320*/  LEA R2, R2, 0x3b800000, 0x17 ;  /* 0x3b80000002027811 */ /* 0x000fc800078eb8ff */
[----:B------:R-:W-:Y:S01]  /*2330*/  LOP3.LUT R18, R2, R0, R7, 0xfe, !PT ;  /* 0x0000000002127212 */ /* 0x000fe200078efe07 */
[----:B------:R-:W-:Y:S06]  /*2340*/  BRA `(.L_x_35663) ;  /* 0x0000000400047947 */ /* 0x000fec0003800000 */
.L_x_35676:
        /* <DEDUP_REMOVED lines=20> */
.L_x_35681:
[----:B------:R-:W-:Y:S05]  /*2490*/  BSYNC.RECONVERGENT B0 ;  /* 0x0000000000007941 */ /* 0x000fea0003800200 */
.L_x_35680:
[----:B------:R-:W-:Y:S02]  /*24a0*/  SHF.L.U32 R0, R0, 0x15, RZ ;  /* 0x0000001500007819 */ /* 0x000fe400000006ff */
[----:B------:R-:W-:-:S04]  /*24b0*/  LEA R2, R2, 0x37800000, 0x17 ;  /* 0x3780000002027811 */ /* 0x000fc800078eb8ff */
[----:B------:R-:W-:Y:S01]  /*24c0*/  LOP3.LUT R18, R2, R0, R7, 0xfe, !PT ;  /* 0x0000000002127212 */ /* 0x000fe200078efe07 */
[----:B------:R-:W-:Y:S06]  /*24d0*/  BRA `(.L_x_35663) ;  /* 0x0000000000a07947 */ /* 0x000fec0003800000 */
.L_x_35675:
[----:B------:R-:W-:-:S09]  /*24e0*/  UISETP.NE.AND UP0, UPT, UR4, 0x1c, UPT ;  /* 0x0000001c0400788c */ /* 0x000fd2000bf05270 */
[----:B------:R-:W-:Y:S05]  /*24f0*/  BRA.U !UP0, `(.L_x_35682) ;  /* 0x00000001088c7547 */ /* 0x000fea000b800000 */
[----:B------:R-:W-:-:S09]  /*2500*/  UISETP.NE.AND UP0, UPT, UR4, 0x1d, UPT ;  /* 0x0000001d0400788c */ /* 0x000fd2000bf05270 */
[----:B------:R-:W-:Y:S05]  /*2510*/  BRA.U !UP0, `(.L_x_35683) ;  /* 0x0000000108747547 */ /* 0x000fea000b800000 */
[----:B------:R-:W-:-:S09]  /*2520*/  UISETP.NE.AND UP0, UPT, UR4, 0x2c, UPT ;  /* 0x0000002c0400788c */ /* 0x000fd2000bf05270 */
[----:B------:R-:W-:Y:S05]  /*2530*/  BRA.U !UP0, `(.L_x_35684) ;  /* 0x0000000108487547 */ /* 0x000fea000b800000 */
.L_x_35662:
        /* <DEDUP_REMOVED lines=16> */
.L_x_35685:
[----:B------:R-:W-:Y:S01]  /*2640*/  CS2R R18, SRZ ;  /* 0x0000000000127805 */ /* 0x000fe2000001ff00 */
[----:B------:R-:W-:Y:S06]  /*2650*/  BRA `(.L_x_35663) ;  /* 0x0000000000407947 */ /* 0x000fec0003800000 */
.L_x_35684:
[----:B------:R-:W2:Y:S01]  /*2660*/  LDG.E.U8 R2, desc[UR36][R2.64] ;  /* 0x0000002402027981 */ /* 0x000ea2000c1e1100 */
[----:B------:R-:W-:Y:S01]  /*2670*/  MOV R19, RZ ;  /* 0x000000ff00137202 */ /* 0x000fe20000000f00 */
[----:B------:R-:W-:Y:S01]  /*2680*/  IMAD.MOV.U32 R18, RZ, RZ, 0x400000 ;  /* 0x00400000ff127424 */ /* 0x000fe200078e00ff */
[----:B--2---:R-:W-:-:S13]  /*2690*/  ISETP.NE.AND P0, PT, R2, RZ, PT ;  /* 0x000000ff0200720c */ /* 0x004fda0003f05270 */
[----:B------:R-:W-:Y:S05]  /*26a0*/  @!P0 BRA `(.L_x_35663) ;  /* 0x00000000002c8947 */ /* 0x000fea0003800000 */
[----:B------:R-:W-:-:S13]  /*26b0*/  ISETP.NE.AND P0, PT, R2, 0xff, PT ;  /* 0x000000ff0200780c */ /* 0x000fda0003f05270 */
[----:B------:R-:W-:Y:S01]  /*26c0*/  @!P0 MOV R18, 0x7f800001 ;  /* 0x7f80000100128802 */ /* 0x000fe20000000f00 */
[----:B------:R-:W-:Y:S01]  /*26d0*/  @P0 IMAD.SHL.U32 R18, R2, 0x800000, RZ ;  /* 0x0080000002120824 */ /* 0x000fe200078e00ff */
[----:B------:R-:W-:Y:S06]  /*26e0*/  BRA `(.L_x_35663) ;  /* 0x00000000001c7947 */ /* 0x000fec0003800000 */
.L_x_35683:
[----:B------:R-:W2:Y:S01]  /*26f0*/  LDG.E.64 R2, desc[UR36][R2.64] ;  /* 0x0000002402027981 */ /* 0x000ea2000c1e1b00 */
[----:B------:R-:W-:Y:S01]  /*2700*/  HFMA2 R19, -RZ, RZ, 0, 0 ;  /* 0x00000000ff137431 */ /* 0x000fe200000001ff */
[----:B--2---:R0:W1:Y:S02]  /*2710*/  I2F.U64 R18, R2 ;  /* 0x0000000200127312 */ /* 0x0040640000301000 */
[----:B01----:R-:W-:Y:S05]  /*2720*/  BRA `(.L_x_35663) ;  /* 0x00000000000c7947 */ /* 0x003fea0003800000 */
.L_x_35682:
[----:B------:R-:W2:Y:S01]  /*2730*/  LDG.E R2, desc[UR36][R2.64] ;  /* 0x0000002402027981 */ /* 0x000ea2000c1e1900 */
[----:B------:R-:W-:Y:S01]  /*2740*/  IMAD.MOV.U32 R19, RZ, RZ, RZ ;  /* 0x000000ffff137224 */ /* 0x000fe200078e00ff */
[----:B--2---:R-:W-:-:S07]  /*2750*/  I2FP.F32.U32 R18, R2 ;  /* 0x0000000200127245 */ /* 0x004fce0000201000 */
.L_x_35663:
[----:B------:R-:W-:Y:S05]  /*2760*/  BSYNC.RECONVERGENT B7 ;  /* 0x0000000000077941 */ /* 0x000fea0003800200 */
.L_x_35657:
[----:B------:R-:W0:Y:S01]  /*2770*/  LDCU.64 UR6, c[0x0][0x5f8] ;  /* 0x0000bf00ff0677ac */ /* 0x000e220008000a00 */
[----:B------:R-:W-:Y:S01]  /*2780*/  BSSY.RECONVERGENT B7, `(.L_x_35686) ;  /* 0x0000101000077945 */ /* 0x000fe20003800200 */
        /* <DEDUP_REMOVED lines=15> */
[----:B--2---:R0:W1:Y:S01]  /*2880*/  I2F.S16 R6, R2 ;  /* 0x0000000200067306 */ /* 0x0040620000101400 */
[----:B------:R-:W-:Y:S05]  /*2890*/  BRA `(.L_x_35692) ;  /* 0x0000000c00bc7947 */ /* 0x000fea0003800000 */
.L_x_35690:
[----:B------:R-:W2:Y:S01]  /*28a0*/  LDG.E.U8 R2, desc[UR36][R2.64] ;  /* 0x0000002402027981 */ /* 0x000ea2000c1e1100 */
[----:B------:R-:W-:Y:S02]  /*28b0*/  MOV R7, RZ ;  /* 0x000000ff00077202 */ /* 0x000fe40000000f00 */
[----:B--2---:R-:W-:Y:S01]  /*28c0*/  I2FP.F32.U32 R6, R2 ;  /* 0x0000000200067245 */ /* 0x004fe20000201000 */
[----:B------:R-:W-:Y:S06]  /*28d0*/  BRA `(.L_x_35692) ;  /* 0x0000000c00ac7947 */ /* 0x000fec0003800000 */
.L_x_35689:
        /* <DEDUP_REMOVED lines=10> */
.L_x_35694:
[----:B------:R-:W2:Y:S01]  /*2980*/  LDG.E R2, desc[UR36][R2.64] ;  /* 0x0000002402027981 */ /* 0x000ea2000c1e1900 */
[----:B------:R-:W-:Y:S01]  /*2990*/  HFMA2 R7, -RZ, RZ, 0, 0 ;  /* 0x00000000ff077431 */ /* 0x000fe200000001ff */
[----:B--2---:R-:W-:Y:S01]  /*29a0*/  I2FP.F32.S32 R6, R2 ;  /* 0x0000000200067245 */ /* 0x004fe20000201400 */
[----:B------:R-:W-:Y:S06]  /*29b0*/  BRA `(.L_x_35692) ;  /* 0x0000000c00747947 */ /* 0x000fec0003800000 */
.L_x_35693:
[----:B------:R-:W2:Y:S01]  /*29c0*/  LDG.E.U16 R2, desc[UR36][R2.64] ;  /* 0x0000002402027981 */ /* 0x000ea2000c1e1500 */
[----:B------:R-:W-:Y:S01]  /*29d0*/  IMAD.MOV.U32 R7, RZ, RZ, RZ ;  /* 0x000000ffff077224 */ /* 0x000fe200078e00ff */
[----:B--2---:R2:W4:Y:S01]  /*29e0*/  I2F.S16 R6, R2 ;  /* 0x0000000200067306 */ /* 0x0045220000101400 */
[----:B------:R-:W-:Y:S05]  /*29f0*/  BRA `(.L_x_35692) ;  /* 0x0000000c00647947 */ /* 0x000fea0003800000 */
.L_x_35688:
        /* <DEDUP_REMOVED lines=9> */
.L_x_35696:
[----:B------:R-:W2:Y:S01]  /*2a90*/  LDG.E.U16 R2, desc[UR36][R2.64] ;  /* 0x0000002402027981 */ /* 0x000ea2000c1e1500 */
[----:B------:R-:W-:Y:S02]  /*2aa0*/  IMAD.MOV.U32 R7, RZ, RZ, RZ ;  /* 0x000000ffff077224 */ /* 0x000fe400078e00ff */
[----:B--2---:R-:W-:Y:S01]  /*2ab0*/  HADD2.F32 R6, -RZ, R2.H0_H0 ;  /* 0x20000002ff067230 */ /* 0x004fe20000004100 */
[----:B------:R-:W-:Y:S06]  /*2ac0*/  BRA `(.L_x_35692) ;  /* 0x0000000c00307947 */ /* 0x000fec0003800000 */
.L_x_35695:
        /* <DEDUP_REMOVED lines=8> */
.L_x_35698:
[----:B------:R-:W2:Y:S02]  /*2b50*/  LDG.E R2, desc[UR36][R2.64] ;  /* 0x0000002402027981 */ /* 0x000ea4000c1e1900 */
[--C-:B--2---:R-:W-:Y:S02]  /*2b60*/  HADD2.F32 R6, -RZ, R2.reuse.H0_H0 ;  /* 0x20000002ff067230 */ /* 0x104fe40000004100 */
[----:B------:R-:W-:Y:S01]  /*2b70*/  HADD2.F32 R7, -RZ, R2.H1_H1 ;  /* 0x30000002ff077230 */ /* 0x000fe20000004100 */
[----:B------:R-:W-:Y:S06]  /*2b80*/  BRA `(.L_x_35692) ;  /* 0x0000000c00007947 */ /* 0x000fec0003800000 */
.L_x_35697:
        /* <DEDUP_REMOVED lines=12> */
.L_x_35687:
        /* <DEDUP_REMOVED lines=13> */
.L_x_35701:
        /* <DEDUP_REMOVED lines=22> */
.L_x_35700:
        /* <DEDUP_REMOVED lines=14> */
[----:B------:R-:W-:Y:S02]  /*2f60*/  VIADD R5, R4, 0xfffffffc ;  /* 0xfffffffc04057836 */ /* 0x000fe40000000000 */
[----:B------:R-:W-:-:S03]  /*2f70*/  VIADD R4, R0, 0x1000000 ;  /* 0x0100000000047836 */ /* 0x000fc60000000000 */
[----:B------:R-:W-:Y:S02]  /*2f80*/  SHF.L.U32 R7, R0, R5, RZ ;  /* 0x0000000500077219 */ /* 0x000fe400000006ff */
[----:B------:R-:W-:Y:S02]  /*2f90*/  SHF.L.U32 R8, R5, 0x17, RZ ;  /* 0x0000001705087819 */ /* 0x000fe400000006ff */
[----:B------:R-:W-:Y:S02]  /*2fa0*/  SHF.R.S32.HI R4, RZ, 0x8, R4 ;  /* 0x00000008ff047819 */ /* 0x000fe40000011404 */
[----:B------:R-:W-:-:S04]  /*2fb0*/  LEA.HI R7, R7, -R8, RZ, 0x1c ;  /* 0x8000000807077211 */ /* 0x000fc800078fe0ff */
[----:B------:R-:W-:-:S04]  /*2fc0*/  IADD3 R7, PT, PT, R7, 0x3c000000, RZ ;  /* 0x3c00000007077810 */ /* 0x000fc80007ffe0ff */
[----:B------:R-:W-:Y:S01]  /*2fd0*/  LOP3.LUT R4, R7, 0x7f800000, R4, 0xf8, !PT ;  /* 0x7f80000007047812 */ /* 0x000fe200078ef804 */
[----:B------:R-:W-:-:S03]  /*2fe0*/  IMAD.MOV.U32 R7, RZ, RZ, RZ ;  /* 0x000000ffff077224 */ /* 0x000fc600078e00ff */
[----:B------:R-:W-:-:S04]  /*2ff0*/  SEL R3, R4, RZ, P0 ;  /* 0x000000ff04037207 */ /* 0x000fc80000000000 */
[----:B------:R-:W-:Y:S01]  /*3000*/  LOP3.LUT R6, R3, 0x80000000, R6, 0xf8, !PT ;  /* 0x8000000003067812 */ /* 0x000fe200078ef806 */
[----:B------:R-:W-:Y:S06]  /*3010*/  BRA `(.L_x_35692) ;  /* 0x0000000400dc7947 */ /* 0x000fec0003800000 */
.L_x_35703:
[----:B------:R-:W2:Y:S01]  /*3020*/  LDG.E.U8 R2, desc[UR36][R2.64] ;  /* 0x0000002402027981 */ /* 0x000ea2000c1e1100 */
[----:B------:R-:W-:Y:S02]  /*3030*/  MOV R7, RZ ;  /* 0x000000ff00077202 */ /* 0x000fe40000000f00 */
        /* <DEDUP_REMOVED lines=11> */
.L_x_35702:
[----:B------:R-:W2:Y:S01]  /*30f0*/  LDG.E.U16 R2, desc[UR36][R2.64] ;  /* 0x0000002402027981 */ /* 0x000ea2000c1e1500 */
[----:B------:R-:W-:Y:S01]  /*3100*/  IMAD.MOV.U32 R7, RZ, RZ, RZ ;  /* 0x000000ffff077224 */ /* 0x000fe200078e00ff */
[----:B--2---:R-:W-:Y:S01]  /*3110*/  SHF.L.U32 R6, R2, 0x10, RZ ;  /* 0x0000001002067819 */ /* 0x004fe200000006ff */
[----:B------:R-:W-:Y:S06]  /*3120*/  BRA `(.L_x_35692) ;  /* 0x0000000400987947 */ /* 0x000fec0003800000 */
.L_x_35699:
        /* <DEDUP_REMOVED lines=12> */
.L_x_35706:
        /* <DEDUP_REMOVED lines=20> */
.L_x_35708:
[----:B------:R-:W-:Y:S05]  /*3330*/  BSYNC.RECONVERGENT B0 ;  /* 0x0000000000007941 */ /* 0x000fea0003800200 */
.L_x_35707:
[----:B------:R-:W-:Y:S01]  /*3340*/  IMAD.SHL.U32 R0, R0, 0x100000, RZ ;  /* 0x0010000000007824 */ /* 0x000fe200078e00ff */
[----:B------:R-:W-:-:S04]  /*3350*/  LEA R2, R2, 0x3b800000, 0x17 ;  /* 0x3b80000002027811 */ /* 0x000fc800078eb8ff */
[----:B------:R-:W-:Y:S01]  /*3360*/  LOP3.LUT R6, R2, R0, R9, 0xfe, !PT ;  /* 0x0000000002067212 */ /* 0x000fe200078efe09 */
[----:B------:R-:W-:Y:S06]  /*3370*/  BRA `(.L_x_35692) ;  /* 0x0000000400047947 */ /* 0x000fec0003800000 */
.L_x_35705:
        /* <DEDUP_REMOVED lines=20> */
.L_x_35710:
[----:B------:R-:W-:Y:S05]  /*34c0*/  BSYNC.RECONVERGENT B0 ;  /* 0x0000000000007941 */ /* 0x000fea0003800200 */
.L_x_35709:
[----:B------:R-:W-:Y:S01]  /*34d0*/  IMAD.SHL.U32 R0, R0, 0x200000, RZ ;  /* 0x0020000000007824 */ /* 0x000fe200078e00ff */
[----:B------:R-:W-:-:S04]  /*34e0*/  LEA R2, R2, 0x37800000, 0x17 ;  /* 0x3780000002027811 */ /* 0x000fc800078eb8ff */
[----:B------:R-:W-:Y:S01]  /*34f0*/  LOP3.LUT R6, R2, R0, R9, 0xfe, !PT ;  /* 0x0000000002067212 */ /* 0x000fe200078efe09 */
[----:B------:R-:W-:Y:S06]  /*3500*/  BRA `(.L_x_35692) ;  /* 0x0000000000a07947 */ /* 0x000fec0003800000 */
.L_x_35704:
[----:B------:R-:W-:-:S09]  /*3510*/  UISETP.NE.AND UP0, UPT, UR4, 0x1c, UPT ;  /* 0x0000001c0400788c */ /* 0x000fd2000bf05270 */
[----:B------:R-:W-:Y:S05]  /*3520*/  BRA.U !UP0, `(.L_x_35711) ;  /* 0x00000001088c7547 */ /* 0x000fea000b800000 */
[----:B------:R-:W-:-:S09]  /*3530*/  UISETP.NE.AND UP0, UPT, UR4, 0x1d, UPT ;  /* 0x0000001d0400788c */ /* 0x000fd2000bf05270 */
[----:B------:R-:W-:Y:S05]  /*3540*/  BRA.U !UP0, `(.L_x_35712) ;  /* 0x0000000108747547 */ /* 0x000fea000b800000 */
[----:B------:R-:W-:-:S09]  /*3550*/  UISETP.NE.AND UP0, UPT, UR4, 0x2c, UPT ;  /* 0x0000002c0400788c */ /* 0x000fd2000bf05270 */
[----:B------:R-:W-:Y:S05]  /*3560*/  BRA.U !UP0, `(.L_x_35713) ;  /* 0x0000000108487547 */ /* 0x000fea000b800000 */
.L_x_35691:
[----:B------:R-:W-:Y:S01]  /*3570*/  MOV R0, 0x0 ;  /* 0x0000000000007802 */ /* 0x000fe20000000f00 */
[----:B------:R-:W0:Y:S01]  /*3580*/  LDCU.64 UR4, c[0x4][0x198] ;  /* 0x01003300ff0477ac */ /* 0x000e220008000a00 */
[----:B------:R-:W-:Y:S02]  /*3590*/  HFMA2 R8, -RZ, RZ, 0, 4.64916229248046875e-06 ;  /* 0x0000004eff087431 */ /* 0x000fe400000001ff */
[----:B------:R-:W-:Y:S01]  /*35a0*/  IMAD.MOV.U32 R12, RZ, RZ, 0x1 ;  /* 0x00000001ff0c7424 */ /* 0x000fe200078e00ff */
[----:B------:R1:W2:Y:S01]  /*35b0*/  LDC.64 R2, c[0x4][R0] ;  /* 0x0100000000027b82 */ /* 0x0002a20000000a00 */
[----:B------:R-:W4:Y:S01]  /*35c0*/  LDCU.64 UR6, c[0x4][0x1a0] ;  /* 0x01003400ff0677ac */ /* 0x000f220008000a00 */
[----:B------:R-:W-:Y:S01]  /*35d0*/  MOV R13, RZ ;  /* 0x000000ff000d7202 */ /* 0x000fe20000000f00 */
[----:B------:R-:W3:Y:S01]  /*35e0*/  LDCU.64 UR8, c[0x4][0x88] ;  /* 0x01001100ff0877ac */ /* 0x000ee20008000a00 */
[----:B0-----:R-:W-:Y:S01]  /*35f0*/  MOV R4, UR4 ;  /* 0x0000000400047c02 */ /* 0x001fe20008000f00 */
[----:B------:R-:W-:Y:S01]  /*3600*/  IMAD.U32 R5, RZ, RZ, UR5 ;  /* 0x00000005ff057e24 */ /* 0x000fe2000f8e00ff */
[----:B----4-:R-:W-:Y:S01]  /*3610*/  MOV R6, UR6 ;  /* 0x0000000600067c02 */ /* 0x010fe20008000f00 */
[----:B------:R-:W-:Y:S01]  /*3620*/  IMAD.U32 R7, RZ, RZ, UR7 ;  /* 0x00000007ff077e24 */ /* 0x000fe2000f8e00ff */
[----:B---3--:R-:W-:Y:S01]  /*3630*/  MOV R10, UR8 ;  /* 0x00000008000a7c02 */ /* 0x008fe20008000f00 */
[----:B-1----:R-:W-:-:S07]  /*3640*/  IMAD.U32 R11, RZ, RZ, UR9 ;  /* 0x00000009ff0b7e24 */ /* 0x002fce000f8e00ff */
[----:B------:R-:W-:-:S07]  /*3650*/  LEPC R20, `(.L_x_35714) ;  /* 0x000000001014794e */ /* 0x000fce0000000000 */
[----:B--2--5:R-:W-:Y:S05]  /*3660*/  CALL.ABS.NOINC R2 ;  /* 0x0000000002007343 */ /* 0x024fea0003c00000 */
.L_x_35714:
[----:B------:R-:W-:Y:S01]  /*3670*/  CS2R R6, SRZ ;  /* 0x0000000000067805 */ /* 0x000fe2000001ff00 */
[----:B------:R-:W-:Y:S06]  /*3680*/  BRA `(.L_x_35692) ;  /* 0x0000000000407947 */ /* 0x000fec0003800000 */
.L_x_35713:
        /* <DEDUP_REMOVED lines=9> */
.L_x_35712:
[----:B------:R-:W2:Y:S01]  /*3720*/  LDG.E.64 R2, desc[UR36][R2.64] ;  /* 0x0000002402027981 */ /* 0x000ea2000c1e1b00 */
[----:B------:R-:W-:Y:S01]  /*3730*/  IMAD.MOV.U32 R7, RZ, RZ, RZ ;  /* 0x000000ffff077224 */ /* 0x000fe200078e00ff */
[----:B--2---:R0:W1:Y:S02]  /*3740*/  I2F.U64 R6, R2 ;  /* 0x0000000200067312 */ /* 0x0040640000301000 */
[----:B01----:R-:W-:Y:S05]  /*3750*/  BRA `(.L_x_35692) ;  /* 0x00000000000c7947 */ /* 0x003fea0003800000 */
.L_x_35711:
[----:B------:R-:W2:Y:S01]  /*3760*/  LDG.E R2, desc[UR36][R2.64] ;  /* 0x0000002402027981 */ /* 0x000ea2000c1e1900 */
[----:B------:R-:W-:Y:S02]  /*3770*/  MOV R7, RZ ;  /* 0x000000ff00077202 */ /* 0x000fe40000000f00 */
[----:B--2---:R-:W-:-:S07]  /*3780*/  I2FP.F32.U32 R6, R2 ;  /* 0x0000000200067245 */ /* 0x004fce0000201000 */
.L_x_35692:
[----:B------:R-:W-:Y:S05]  /*3790*/  BSYNC.RECONVERGENT B7 ;  /* 0x0000000000077941 */ /* 0x000fea0003800200 */
.L_x_35686:
[----:B---3-5:R-:W-:Y:S01]  /*37a0*/  FSETP.NAN.FTZ.AND P1, PT, R18, R18, PT ;  /* 0x000000121200720b */ /* 0x028fe20003f38000 */
        /* <DEDUP_REMOVED lines=10> */
[----:B012---:R-:W-:Y:S02]  /*3850*/  FSEL R2, R4, R9, P2 ;  /* 0x0000000904027208 */ /* 0x007fe40001000000 */
        /* <DEDUP_REMOVED lines=18> */
[----:B------:R-:W-:Y:S01]  /*3980*/  IMAD.MOV.U32 R15, RZ, RZ, R2 ;  /* 0x000000ffff0f7224 */ /* 0x000fe200078e0002 */
[----:B------:R-:W-:-:S07]  /*3990*/  MOV R4, 0x39b0 ;  /* 0x000039b000047802 */ /* 0x000fce0000000f00 */
[----:B----4-:R-:W-:Y:S05]  /*39a0*/  CALL.REL.NOINC `($__internal_66_$__cuda_sm3x_div_rn_ftz_f32_slowpath) ;  /* 0x00000180007c7944 */ /* 0x010fea0003c00000 */
.L_x_35718:
[----:B------:R-:W-:Y:S05]  /*39b0*/  BSYNC.RECONVERGENT B3 ;  /* 0x0000000000037941 */ /* 0x000fea0003800200 */
.L_x_35717:
[----:B------:R-:W-:Y:S02]  /*39c0*/  HFMA2 R4, -RZ, RZ, 0.89990234375, 10328 ;  /* 0x3b33710bff047431 */ /* 0x000fe400000001ff */
[----:B------:R-:W-:Y:S01]  /*39d0*/  FMUL.FTZ R3, R0, R0 ;  /* 0x0000000000037220 */ /* 0x000fe20000410000 */
[----:B------:R-:W-:Y:S01]  /*39e0*/  IMAD.MOV.U32 R5, RZ, RZ, 0x3f6ee581 ;  /* 0x3f6ee581ff057424 */ /* 0x000fe200078e00ff */
[C---:B------:R-:W-:Y:S02]  /*39f0*/  ISETP.GE.AND P0, PT, R18.reuse, RZ, PT ;  /* 0x000000ff1200720c */ /* 0x040fe40003f06270 */
[----:B------:R-:W-:Y:S01]  /*3a00*/  FFMA.FTZ R4, R3, R4, -0.015681877732276916504 ;  /* 0xbc80774803047423 */ /* 0x000fe20000010004 */
[----:B------:R-:W-:Y:S01]  /*3a10*/  FSETP.NEU.FTZ.AND P3, PT, |R18|, |R19|, PT ;  /* 0x400000131200720b */ /* 0x000fe20003f7d200 */
        /* <DEDUP_REMOVED lines=22> */
.L_x_35716:
        /* <DEDUP_REMOVED lines=8> */
[----:B012---:R-:W-:Y:S01]  /*3c00*/  FMUL.FTZ R2, R19, 0.36787945032119750977 ;  /* 0x3ebc5ab213027820 */ /* 0x007fe20000410000 */
[----:B------:R-:W-:Y:S01]  /*3c10*/  MUFU.RCP R10, R15 ;  /* 0x0000000f000a7308 */ /* 0x000fe20000001000 */
[----:B------:R-:W-:Y:S02]  /*3c20*/  IMAD.MOV.U32 R11, RZ, RZ, 0x3f800000 ;  /* 0x3f800000ff0b7424 */ /* 0x000fe400078e00ff */
        /* <DEDUP_REMOVED lines=26> */
[----:B------:R-:W-:-:S07]  /*3dd0*/  MOV R4, 0x3df0 ;  /* 0x00003df000047802 */ /* 0x000fce0000000f00 */
[----:B----4-:R-:W-:Y:S05]  /*3de0*/  CALL.REL.NOINC `($__internal_66_$__cuda_sm3x_div_rn_ftz_f32_slowpath) ;  /* 0x0000017c006c7944 */ /* 0x010fea0003c00000 */
.L_x_35722:
[----:B------:R-:W-:Y:S05]  /*3df0*/  BSYNC.RECONVERGENT B3 ;  /* 0x0000000000037941 */ /* 0x000fea0003800200 */
.L_x_35721:
[----:B------:R-:W-:Y:S02]  /*3e00*/  HFMA2 R3, -RZ, RZ, 0.89990234375, 10328 ;  /* 0x3b33710bff037431 */ /* 0x000fe400000001ff */
[----:B------:R-:W-:Y:S01]  /*3e10*/  FMUL.FTZ R2, R0, R0 ;  /* 0x0000000000027220 */ /* 0x000fe20000410000 */
[----:B------:R-:W-:Y:S01]  /*3e20*/  IMAD.MOV.U32 R5, RZ, RZ, 0x3f6ee581 ;  /* 0x3f6ee581ff057424 */ /* 0x000fe200078e00ff */
        /* <DEDUP_REMOVED lines=25> */
.L_x_35720:
[----:B------:R-:W-:-:S13]  /*3fc0*/  FSETP.NEU.FTZ.AND P0, PT, R15, 1, PT ;  /* 0x3f8000000f00780b */ /* 0x000fda0003f1d000 */
[----:B------:R-:W-:Y:S05]  /*3fd0*/  @P0 BRA `(.L_x_35723) ;  /* 0x0000000400c00947 */ /* 0x000fea0003800000 */
[----:B------:R-:W-:-:S13]  /*3fe0*/  FSETP.GEU.FTZ.AND P0, PT, R9, 9.999999682655225389e-20, PT ;  /* 0x1fec1e4a0900780b */ /* 0x000fda0003f1e000 */
[----:B------:R-:W-:Y:S05]  /*3ff0*/  @P0 BRA `(.L_x_35724) ;  /* 0x0000000000a40947 */ /* 0x000fea0003800000 */
[----:B01----:R-:W-:Y:S01]  /*4000*/  IMAD.MOV.U32 R3, RZ, RZ, 0x3f800000 ;  /* 0x3f800000ff037424 */ /* 0x003fe200078e00ff */
[----:B------:R-:W0:Y:S01]  /*4010*/  FCHK P0, R9, 1 ;  /* 0x3f80000009007902 */ /* 0x000e220000000000 */
[----:B------:R-:W-:Y:S02]  /*4020*/  BSSY.RECONVERGENT B3, `(.L_x_35725) ;  /* 0x000000c000037945 */ /* 0x000fe40003800200 */
[----:B------:R-:W-:-:S04]  /*4030*/  FFMA R0, R3, -R3, 1 ;  /* 0x3f80000003007423 */ /* 0x000fc80000000803 */
[----:B--2---:R-:W-:Y:S01]  /*4040*/  FFMA R2, R0, R3, 1 ;  /* 0x3f80000000027423 */ /* 0x004fe20000000003 */
        /* <DEDUP_REMOVED lines=8> */
[----:B----4-:R-:W-:Y:S05]  /*40d0*/  CALL.REL.NOINC `($__internal_66_$__cuda_sm3x_div_rn_ftz_f32_slowpath) ;  /* 0x0000017800b07944 */ /* 0x010fea0003c00000 */
.L_x_35726:
[----:B------:R-:W-:Y:S05]  /*40e0*/  BSYNC.RECONVERGENT B3 ;  /* 0x0000000000037941 */ /* 0x000fea0003800200 */
.L_x_35725:
[----:B------:R-:W-:Y:S02]  /*40f0*/  IMAD.MOV.U32 R3, RZ, RZ, 0x3b33710b ;  /* 0x3b33710bff037424 */ /* 0x000fe400078e00ff */
        /* <DEDUP_REMOVED lines=25> */
.L_x_35724:
[----:B------:R-:W-:Y:S01]  /*4290*/  FMUL.FTZ R11, R9, R9 ;  /* 0x00000009090b7220 */ /* 0x000fe20000410000 */
[----:B------:R-:W-:Y:S01]  /*42a0*/  IMAD.MOV.U32 R4, RZ, RZ, 0x3f800000 ;  /* 0x3f800000ff047424 */ /* 0x000fe200078e00ff */
[----:B------:R-:W3:Y:S01]  /*42b0*/  FCHK P3, R9, 1 ;  /* 0x3f80000009007902 */ /* 0x000ee20000060000 */
[----:B------:R-:W-:Y:S02]  /*42c0*/  IMAD.MOV.U32 R5, RZ, RZ, 0x3d39bf78 ;  /* 0x3d39bf78ff057424 */ /* 0x000fe400078e00ff */
[C---:B------:R-:W-:Y:S01]  /*42d0*/  FADD.FTZ.RZ R0, R11.reuse, 1 ;  /* 0x3f8000000b007421 */ /* 0x040fe2000001c000 */
[----:B------:R-:W-:Y:S01]  /*42e0*/  ISETP.GE.U32.AND P0, PT, R11, 0x7f800000, PT ;  /* 0x7f8000000b00780c */ /* 0x000fe20003f06070 */
[----:B------:R-:W-:Y:S03]  /*42f0*/  BSSY.RECONVERGENT B3, `(.L_x_35727) ;  /* 0x0000024000037945 */ /* 0x000fe60003800200 */
[----:B------:R-:W-:-:S02]  /*4300*/  IADD3 R0, PT, PT, R0, -0x3f400000, RZ ;  /* 0xc0c0000000007810 */ /* 0x000fc40007ffe0ff */
[----:B------:R-:W-:Y:S02]  /*4310*/  ISETP.GT.AND P1, PT, R11, -0x40800000, P0 ;  /* 0xbf8000000b00780c */ /* 0x000fe40000724270 */
[----:B------:R-:W-:-:S04]  /*4320*/  LOP3.LUT R0, R0, 0xff800000, RZ, 0xc0, !PT ;  /* 0xff80000000007812 */ /* 0x000fc800078ec0ff */
[----:B01----:R-:W-:Y:S02]  /*4330*/  IADD3 R3, PT, PT, -R0, 0x40800000, RZ ;  /* 0x4080000000037810 */ /* 0x003fe40007ffe1ff */
[-C--:B--2---:R-:W-:Y:S02]  /*4340*/  IADD3 R2, PT, PT, R11, -R0.reuse, RZ ;  /* 0x800000000b027210 */ /* 0x084fe40007ffe0ff */
        /* <DEDUP_REMOVED lines=25> */
[----:B---3--:R-:W-:Y:S06]  /*44e0*/  @!P3 BRA `(.L_x_35728) ;  /* 0x000000000010b947 */ /* 0x008fec0003800000 */
[----:B------:R-:W-:Y:S01]  /*44f0*/  IMAD.MOV.U32 R15, RZ, RZ, 0x3f800000 ;  /* 0x3f800000ff0f7424 */ /* 0x000fe200078e00ff */
[----:B------:R-:W-:-:S07]  /*4500*/  MOV R4, 0x4520 ;  /* 0x0000452000047802 */ /* 0x000fce0000000f00 */
[----:B----4-:R-:W-:Y:S05]  /*4510*/  CALL.REL.NOINC `($__internal_66_$__cuda_sm3x_div_rn_ftz_f32_slowpath) ;  /* 0x0000017400a07944 */ /* 0x010fea0003c00000 */
[----:B------:R-:W-:-:S07]  /*4520*/  MOV R2, R0 ;  /* 0x0000000000027202 */ /* 0x000fce0000000f00 */
.L_x_35728:
[----:B------:R-:W-:Y:S05]  /*4530*/  BSYNC.RECONVERGENT B3 ;  /* 0x0000000000037941 */ /* 0x000fea0003800200 */
.L_x_35727:
        /* <DEDUP_REMOVED lines=26> */
.L_x_35723:
[CC--:B012---:R-:W-:Y:S02]  /*46e0*/  FMNMX.FTZ R2, R15.reuse, R9.reuse, PT ;  /* 0x000000090f027209 */ /* 0x0c7fe40003810000 */
        /* <DEDUP_REMOVED lines=30> */
[----:B----4-:R-:W-:Y:S05]  /*48d0*/  CALL.REL.NOINC `($__internal_66_$__cuda_sm3x_div_rn_ftz_f32_slowpath) ;  /* 0x0000017000b07944 */ /* 0x010fea0003c00000 */
.L_x_35731:
[----:B------:R-:W-:Y:S05]  /*48e0*/  BSYNC.RECONVERGENT B3 ;  /* 0x0000000000037941 */ /* 0x000fea0003800200 */
.L_x_35730:
[----:B------:R-:W-:Y:S01]  /*48f0*/  MOV R3, 0x3b33710b ;  /* 0x3b33710b00037802 */ /* 0x000fe20000000f00 */
        /* <DEDUP_REMOVED lines=27> */
.L_x_35729:
        /* <DEDUP_REMOVED lines=45> */
[----:B----4-:R-:W-:Y:S05]  /*4d80*/  CALL.REL.NOINC `($__internal_66_$__cuda_sm3x_div_rn_ftz_f32_slowpath) ;  /* 0x0000016c00847944 */ /* 0x010fea0003c00000 */
[----:B------:R-:W-:-:S07]  /*4d90*/  MOV R2, R0 ;  /* 0x0000000000027202 */ /* 0x000fce0000000f00 */
.L_x_35734:
[----:B------:R-:W-:Y:S05]  /*4da0*/  BSYNC.RECONVERGENT B3 ;  /* 0x0000000000037941 */ /* 0x000fea0003800200 */
.L_x_35733:
[----:B------:R-:W-:Y:S02]  /*4db0*/  IMAD.MOV.U32 R3, RZ, RZ, 0x3b33710b ;  /* 0x3b33710bff037424 */ /* 0x000fe400078e00ff */
        /* <DEDUP_REMOVED lines=27> */
.L_x_35732:
        /* <DEDUP_REMOVED lines=16> */
[----:B----4-:R-:W-:Y:S05]  /*5070*/  CALL.REL.NOINC `($__internal_66_$__cuda_sm3x_div_rn_ftz_f32_slowpath) ;  /* 0x0000016800c87944 */ /* 0x010fea0003c00000 */
.L_x_35737:
[----:B------:R-:W-:Y:S05]  /*5080*/  BSYNC.RECONVERGENT B3 ;  /* 0x0000000000037941 */ /* 0x000fea0003800200 */
.L_x_35736:
        /* <DEDUP_REMOVED lines=28> */
.L_x_35735:
[----:B------:R-:W-:Y:S01]  /*5250*/  LOP3.LUT R2, R15, 0xffff0000, RZ, 0xc0, !PT ;  /* 0xffff00000f027812 */ /* 0x000fe200078ec0ff */
[----:B------:R-:W-:Y:S01]  /*5260*/  BSSY.RECONVERGENT B0, `(.L_x_35738) ;  /* 0x0000059000007945 */ /* 0x000fe20003800200 */
[----:B------:R-:W-:-:S03]  /*5270*/  LOP3.LUT R8, R9, 0xffff0000, RZ, 0xc0, !PT ;  /* 0xffff000009087812 */ /* 0x000fc600078ec0ff */
[--C-:B------:R-:W-:Y:S01]  /*5280*/  FADD.FTZ R4, R15, -R2.reuse ;  /* 0x800000020f047221 */ /* 0x100fe20000010000 */
[C---:B------:R-:W-:Y:S01]  /*5290*/  FADD.FTZ R13, R2.reuse, R2 ;  /* 0x00000002020d7221 */ /* 0x040fe20000010000 */
[--C-:B------:R-:W-:Y:S01]  /*52a0*/  FADD.FTZ R5, R9, -R8.reuse ;  /* 0x8000000809057221 */ /* 0x100fe20000010000 */
[----:B------:R-:W-:Y:S01]  /*52b0*/  FMUL.FTZ R0, R2, R2 ;  /* 0x0000000202007220 */ /* 0x000fe20000410000 */
[----:B------:R-:W-:Y:S01]  /*52c0*/  FADD.FTZ R21, R8, R8 ;  /* 0x0000000808157221 */ /* 0x000fe20000010000 */
        /* <DEDUP_REMOVED lines=17> */
.L_x_35739:
        /* <DEDUP_REMOVED lines=62> */
[----:B------:R-:W-:Y:S01]  /*57c0*/  FSEL R14, R28, R21, P6 ;  /* 0x000000151c0e7208 */ /* 0x000fe20003000000 */
[----:B------:R-:W-:-:S06]  /*57d0*/  IMAD.MOV.U32 R21, RZ, RZ, R22 ;  /* 0x000000ffff157224 */ /* 0x000fcc00078e0016 */
[----:B------:R-:W-:Y:S05]  /*57e0*/  @!P0 BRA `(.L_x_35739) ;  /* 0xfffffff800fc8947 */ /* 0x000fea000383ffff */
[----:B------:R-:W-:Y:S05]  /*57f0*/  BSYNC.RECONVERGENT B0 ;  /* 0x0000000000007941 */ /* 0x000fea0003800200 */
.L_x_35738:
        /* <DEDUP_REMOVED lines=52> */
[----:B----4-:R-:W-:Y:S05]  /*5b40*/  CALL.REL.NOINC `($__internal_66_$__cuda_sm3x_div_rn_ftz_f32_slowpath) ;  /* 0x0000016000147944 */ /* 0x010fea0003c00000 */
[----:B------:R-:W-:-:S07]  /*5b50*/  IMAD.MOV.U32 R3, RZ, RZ, R0 ;  /* 0x000000ffff037224 */ /* 0x000fce00078e0000 */
.L_x_35741:
[----:B------:R-:W-:Y:S05]  /*5b60*/  BSYNC.RECONVERGENT B3 ;  /* 0x0000000000037941 */ /* 0x000fea0003800200 */
.L_x_35740:
        /* <DEDUP_REMOVED lines=27> */
.L_x_35719:
[----:B------:R-:W-:Y:S05]  /*5d20*/  BSYNC.RECONVERGENT B2 ;  /* 0x0000000000027941 */ /* 0x000fea0003800200 */
.L_x_35715:
[C---:B----4-:R-:W-:Y:S01]  /*5d30*/  FMUL.FTZ R0, R18.reuse, R6 ;  /* 0x0000000612007220 */ /* 0x050fe20000410000 */
[----:B------:R-:W-:Y:S03]  /*5d40*/  BSSY.RECONVERGENT B0, `(.L_x_35742) ;  /* 0x0000039000007945 */ /* 0x000fe60003800200 */
[-C--:B------:R-:W-:Y:S01]  /*5d50*/  FFMA.FTZ R9, R11, R7.reuse, R0 ;  /* 0x000000070b097223 */ /* 0x080fe20000010000 */
[----:B------:R-:W-:-:S04]  /*5d60*/  FMUL.FTZ R7, R18, R7 ;  /* 0x0000000712077220 */ /* 0x000fc80000410000 */
[----:B------:R-:W-:Y:S01]  /*5d70*/  LOP3.LUT P0, R3, R9, 0x7fffffff, RZ, 0xc0, !PT ;  /* 0x7fffffff09037812 */ /* 0x000fe2000780c0ff */
[----:B------:R-:W-:-:S12]  /*5d80*/  FFMA.FTZ R7, R11, R6, -R7 ;  /* 0x000000060b077223 */ /* 0x000fd80000010807 */
        /* <DEDUP_REMOVED lines=18> */
.L_x_35744:
        /* <DEDUP_REMOVED lines=22> */
[C---:B---3--:R-:W-:Y:S01]  /*6010*/  FMUL.FTZ R8, R4.reuse, R5 ;  /* 0x0000000504087220 */ /* 0x048fe20000410000 */
[----:B------:R-:W-:-:S03]  /*6020*/  FMUL.FTZ R4, R4, R7 ;  /* 0x0000000704047220 */ /* 0x000fc60000410000 */
[C---:B------:R-:W-:Y:S01]  /*6030*/  FMUL.FTZ R8, R3.reuse, R8 ;  /* 0x0000000803087220 */ /* 0x040fe20000410000 */
[----:B------:R-:W-:Y:S01]  /*6040*/  FMUL.FTZ R9, R3, R4 ;  /* 0x0000000403097220 */ /* 0x000fe20000410000 */
[----:B------:R-:W-:Y:S06]  /*6050*/  BRA `(.L_x_35743) ;  /* 0x00000000001c7947 */ /* 0x000fec0003800000 */
.L_x_35745:
[----:B--2---:R-:W-:Y:S01]  /*6060*/  FMUL.RZ R0, R9, 0.15915493667125701904 ;  /* 0x3e22f98309007820 */ /* 0x004fe2000040c000 */
[----:B------:R-:W-:-:S03]  /*6070*/  FMUL.FTZ R7, R7, 1.4426950216293334961 ;  /* 0x3fb8aa3b07077820 */ /* 0x000fc60000410000 */
[----:B---3--:R-:W0:Y:S08]  /*6080*/  MUFU.COS R8, R0 ;  /* 0x0000000000087308 */ /* 0x008e300000000000 */
[----:B------:R-:W1:Y:S08]  /*6090*/  MUFU.SIN R4, R0 ;  /* 0x0000000000047308 */ /* 0x000e700000000400 */
[----:B------:R-:W0:Y:S02]  /*60a0*/  MUFU.EX2 R7, R7 ;  /* 0x0000000700077308 */ /* 0x000e240000000800 */
[C---:B0-----:R-:W-:Y:S01]  /*60b0*/  FMUL.FTZ R8, R7.reuse, R8 ;  /* 0x0000000807087220 */ /* 0x041fe20000410000 */
[----:B-1----:R-:W-:-:S07]  /*60c0*/  FMUL.FTZ R9, R7, R4 ;  /* 0x0000000407097220 */ /* 0x002fce0000410000 */
.L_x_35743:
[----:B------:R-:W-:Y:S05]  /*60d0*/  BSYNC.RECONVERGENT B0 ;  /* 0x0000000000007941 */ /* 0x000fea0003800200 */
.L_x_35742:
[----:B------:R-:W4:Y:S01]  /*60e0*/  LDCU.64 UR6, c[0x0][0x5e8] ;  /* 0x0000bd00ff0677ac */ /* 0x000f220008000a00 */
[----:B------:R-:W-:-:S04]  /*60f0*/  ULOP3.LUT UR4, UR40, 0xff, URZ, 0xc0, !UPT ;  /* 0x000000ff28047892 */ /* 0x000fc8000f8ec0ff */
        /* <DEDUP_REMOVED lines=12> */
[----:B0--3--:R-:W0:Y:S02]  /*61c0*/  F2I.FTZ.TRUNC.NTZ R3, R8 ;  /* 0x0000000800037305 */ /* 0x009e24000021f100 */
[----:B0-----:R0:W-:Y:S01]  /*61d0*/  STG.E.U8 desc[UR36][R4.64], R3 ;  /* 0x0000000304007986 */ /* 0x0011e2000c101124 */
[----:B------:R-:W-:Y:S05]  /*61e0*/  BRA `(.L_x_35751) ;  /* 0x0000000c00507947 */ /* 0x000fea0003800000 */
.L_x_35749:
[----:B0-23--:R-:W0:Y:S02]  /*61f0*/  F2I.S64.TRUNC R8, R8 ;  /* 0x0000000800087311 */ /* 0x00de24000020d900 */
[----:B0-----:R-:W-:-:S05]  /*6200*/  IMAD.MOV.U32 R3, RZ, RZ, R8 ;  /* 0x000000ffff037224 */ /* 0x001fca00078e0008 */
[----:B------:R0:W-:Y:S01]  /*6210*/  STG.E.U8 desc[UR36][R4.64], R3 ;  /* 0x0000000304007986 */ /* 0x0001e2000c101124 */
[----:B------:R-:W-:Y:S05]  /*6220*/  BRA `(.L_x_35751) ;  /* 0x0000000c00407947 */ /* 0x000fea0003800000 */
.L_x_35748:
        /* <DEDUP_REMOVED lines=9> */
.L_x_35753:
[----:B0--3--:R-:W0:Y:S02]  /*62c0*/  F2I.FTZ.TRUNC.NTZ R3, R8 ;  /* 0x0000000800037305 */ /* 0x009e24000021f100 */
[----:B0-----:R0:W-:Y:S01]  /*62d0*/  STG.E desc[UR36][R4.64], R3 ;  /* 0x0000000304007986 */ /* 0x0011e2000c101924 */
[----:B------:R-:W-:Y:S05]  /*62e0*/  BRA `(.L_x_35751) ;  /* 0x0000000c00107947 */ /* 0x000fea0003800000 */
.L_x_35752:
[----:B0--3--:R-:W0:Y:S02]  /*62f0*/  F2I.FTZ.TRUNC.NTZ R3, R8 ;  /* 0x0000000800037305 */ /* 0x009e24000021f100 */
[----:B0-----:R0:W-:Y:S01]  /*6300*/  STG.E.U16 desc[UR36][R4.64], R3 ;  /* 0x0000000304007986 */ /* 0x0011e2000c101524 */
[----:B------:R-:W-:Y:S05]  /*6310*/  BRA `(.L_x_35751) ;  /* 0x0000000c00047947 */ /* 0x000fea0003800000 */
.L_x_35747:
        /* <DEDUP_REMOVED lines=8> */
.L_x_35755:
[----:B0--3--:R-:W-:-:S05]  /*63a0*/  F2FP.F16.F32.PACK_AB R8, RZ, R8 ;  /* 0x00000008ff08723e */ /* 0x009fca00000000ff */
[----:B------:R0:W-:Y:S01]  /*63b0*/  STG.E.U16 desc[UR36][R4.64], R8 ;  /* 0x0000000804007986 */ /* 0x0001e2000c101524 */
[----:B------:R-:W-:Y:S05]  /*63c0*/  BRA `(.L_x_35751) ;  /* 0x0000000800d87947 */ /* 0x000fea0003800000 */
.L_x_35754:
        /* <DEDUP_REMOVED lines=8> */
.L_x_35757:
[----:B0-23--:R-:W-:-:S05]  /*6450*/  F2FP.F16.F32.PACK_AB R3, R9, R8 ;  /* 0x000000080903723e */ /* 0x00dfca00000000ff */
[----:B------:R0:W-:Y:S01]  /*6460*/  STG.E desc[UR36][R4.64], R3 ;  /* 0x0000000304007986 */ /* 0x0001e2000c101924 */
[----:B------:R-:W-:Y:S05]  /*6470*/  BRA `(.L_x_35751) ;  /* 0x0000000800ac7947 */ /* 0x000fea0003800000 */
.L_x_35756:
[----:B0--3--:R-:W-:-:S06]  /*6480*/  FMUL.FTZ R6, R8, 1 ;  /* 0x3f80000008067820 */ /* 0x009fcc0000410000 */
[----:B------:R-:W0:Y:S02]  /*6490*/  F2F.F64.F32 R6, R6 ;  /* 0x0000000600067310 */ /* 0x000e240000201800 */
[----:B0-----:R0:W-:Y:S01]  /*64a0*/  STG.E.64 desc[UR36][R4.64], R6 ;  /* 0x0000000604007986 */ /* 0x0011e2000c101b24 */
[----:B------:R-:W-:Y:S05]  /*64b0*/  BRA `(.L_x_35751) ;  /* 0x00000008009c7947 */ /* 0x000fea0003800000 */
.L_x_35746:
        /* <DEDUP_REMOVED lines=14> */
.L_x_35760:
        /* <DEDUP_REMOVED lines=10> */
.L_x_35759:
        /* <DEDUP_REMOVED lines=18> */
.L_x_35764:
[----:B------:R-:W-:Y:S05]  /*6760*/  BSYNC.RECONVERGENT B0 ;  /* 0x0000000000007941 */ /* 0x000fea0003800200 */
.L_x_35763:
[----:B------:R-:W-:-:S05]  /*6770*/  LOP3.LUT R7, R0, 0x80, R7, 0xf8, !PT ;  /* 0x0000008000077812 */ /* 0x000fca00078ef807 */
[----:B------:R0:W-:Y:S01]  /*6780*/  STG.E.U8 desc[UR36][R4.64], R7 ;  /* 0x0000000704007986 */ /* 0x0001e2000c101124 */
[----:B------:R-:W-:Y:S05]  /*6790*/  BRA `(.L_x_35751) ;  /* 0x0000000400e47947 */ /* 0x000fea0003800000 */
.L_x_35762:
        /* <DEDUP_REMOVED lines=14> */
.L_x_35766:
[----:B------:R-:W-:Y:S05]  /*6880*/  BSYNC.RECONVERGENT B0 ;  /* 0x0000000000007941 */ /* 0x000fea0003800200 */
.L_x_35765:
[----:B------:R-:W-:-:S05]  /*6890*/  LOP3.LUT R3, R0, 0x80, R7, 0xf8, !PT ;  /* 0x0000008000037812 */ /* 0x000fca00078ef807 */
[----:B------:R0:W-:Y:S01]  /*68a0*/  STG.E.U8 desc[UR36][R4.64], R3 ;  /* 0x0000000304007986 */ /* 0x0001e2000c101124 */
[----:B------:R-:W-:Y:S05]  /*68b0*/  BRA `(.L_x_35751) ;  /* 0x00000004009c7947 */ /* 0x000fea0003800000 */
.L_x_35761:
[----:B0--3--:R-:W-:-:S05]  /*68c0*/  F2FP.BF16.F32.PACK_AB R8, RZ, R8 ;  /* 0x00000008ff08723e */ /* 0x009fca00000010ff */
[----:B------:R0:W-:Y:S01]  /*68d0*/  STG.E.U16 desc[UR36][R4.64], R8 ;  /* 0x0000000804007986 */ /* 0x0001e2000c101524 */
[----:B------:R-:W-:Y:S05]  /*68e0*/  BRA `(.L_x_35751) ;  /* 0x0000000400907947 */ /* 0x000fea0003800000 */
.L_x_35758:
        /* <DEDUP_REMOVED lines=8> */
[----:B0--3--:R-:W0:Y:S02]  /*6970*/  F2I.FTZ.U32.TRUNC.NTZ R3, R8 ;  /* 0x0000000800037305 */ /* 0x009e24000021f000 */
[----:B0-----:R0:W-:Y:S01]  /*6980*/  STG.E.U16 desc[UR36][R4.64], R3 ;  /* 0x0000000304007986 */ /* 0x0011e2000c101524 */
[----:B------:R-:W-:Y:S05]  /*6990*/  BRA `(.L_x_35751) ;  /* 0x0000000400647947 */ /* 0x000fea0003800000 */
.L_x_35769:
[----:B0--3--:R-:W-:Y:S01]  /*69a0*/  LOP3.LUT R3, R8, 0x7fffffff, RZ, 0xc0, !PT ;  /* 0x7fffffff08037812 */ /* 0x009fe200078ec0ff */
        /* <DEDUP_REMOVED lines=11> */
.L_x_35772:
[----:B------:R-:W-:-:S04]  /*6a60*/  SHF.R.U32.HI R0, RZ, 0x14, R8 ;  /* 0x00000014ff007819 */ /* 0x000fc80000011608 */
[----:B------:R-:W-:-:S04]  /*6a70*/  LOP3.LUT R3, R0, 0x1, RZ, 0xc0, !PT ;  /* 0x0000000100037812 */ /* 0x000fc800078ec0ff */
[----:B------:R-:W-:-:S04]  /*6a80*/  IADD3 R0, PT, PT, R8, 0x487ffff, R3 ;  /* 0x0487ffff08007810 */ /* 0x000fc80007ffe003 */
[----:B------:R-:W-:-:S04]  /*6a90*/  SHF.R.U32.HI R0, RZ, 0x14, R0 ;  /* 0x00000014ff007819 */ /* 0x000fc80000011600 */
[----:B------:R-:W-:-:S07]  /*6aa0*/  LOP3.LUT R3, R0, 0xff, RZ, 0xc0, !PT ;  /* 0x000000ff00037812 */ /* 0x000fce00078ec0ff */
.L_x_35773:
[----:B------:R-:W-:-:S04]  /*6ab0*/  SHF.R.U32.HI R8, RZ, 0x18, R8 ;  /* 0x00000018ff087819 */ /* 0x000fc80000011608 */
[----:B------:R-:W-:-:S04]  /*6ac0*/  LOP3.LUT R3, R3, 0x80, R8, 0xf8, !PT ;  /* 0x0000008003037812 */ /* 0x000fc800078ef808 */
[----:B------:R-:W-:-:S07]  /*6ad0*/  PRMT R0, R3, 0x7610, R0 ;  /* 0x0000761003007816 */ /* 0x000fce0000000000 */
.L_x_35771:
[----:B------:R-:W-:Y:S05]  /*6ae0*/  BSYNC.RECONVERGENT B0 ;  /* 0x0000000000007941 */ /* 0x000fea0003800200 */
.L_x_35770:
[----:B------:R0:W-:Y:S01]  /*6af0*/  STG.E.U8 desc[UR36][R4.64], R0 ;  /* 0x0000000004007986 */ /* 0x0001e2000c101124 */
[----:B------:R-:W-:Y:S05]  /*6b00*/  BRA `(.L_x_35751) ;  /* 0x0000000400087947 */ /* 0x000fea0003800000 */
.L_x_35768:
[----:B0--3--:R-:W-:Y:S01]  /*6b10*/  LOP3.LUT R3, R8, 0x7fffffff, RZ, 0xc0, !PT ;  /* 0x7fffffff08037812 */ /* 0x009fe200078ec0ff */
        /* <DEDUP_REMOVED lines=11> */
.L_x_35776:
[----:B------:R-:W-:-:S04]  /*6bd0*/  SHF.R.U32.HI R0, RZ, 0x15, R8 ;  /* 0x00000015ff007819 */ /* 0x000fc80000011608 */
[----:B------:R-:W-:-:S04]  /*6be0*/  LOP3.LUT R3, R0, 0x1, RZ, 0xc0, !PT ;  /* 0x0000000100037812 */ /* 0x000fc800078ec0ff */
[----:B------:R-:W-:-:S04]  /*6bf0*/  IADD3 R0, PT, PT, R8, 0x88fffff, R3 ;  /* 0x088fffff08007810 */ /* 0x000fc80007ffe003 */
[----:B------:R-:W-:-:S04]  /*6c00*/  SHF.R.U32.HI R0, RZ, 0x15, R0 ;  /* 0x00000015ff007819 */ /* 0x000fc80000011600 */
[----:B------:R-:W-:-:S07]  /*6c10*/  LOP3.LUT R3, R0, 0xff, RZ, 0xc0, !PT ;  /* 0x000000ff00037812 */ /* 0x000fce00078ec0ff */
.L_x_35777:
[----:B------:R-:W-:-:S04]  /*6c20*/  SHF.R.U32.HI R8, RZ, 0x18, R8 ;  /* 0x00000018ff087819 */ /* 0x000fc80000011608 */
[----:B------:R-:W-:-:S04]  /*6c30*/  LOP3.LUT R3, R3, 0x80, R8, 0xf8, !PT ;  /* 0x0000008003037812 */ /* 0x000fc800078ef808 */
[----:B------:R-:W-:-:S07]  /*6c40*/  PRMT R0, R3, 0x7610, R0 ;  /* 0x0000761003007816 */ /* 0x000fce0000000000 */
.L_x_35775:
[----:B------:R-:W-:Y:S05]  /*6c50*/  BSYNC.RECONVERGENT B0 ;  /* 0x0000000000007941 */ /* 0x000fea0003800200 */
.L_x_35774:
[----:B------:R0:W-:Y:S01]  /*6c60*/  STG.E.U8 desc[UR36][R4.64], R0 ;  /* 0x0000000004007986 */ /* 0x0001e2000c101124 */
[----:B------:R-:W-:Y:S05]  /*6c70*/  BRA `(.L_x_35751) ;  /* 0x0000000000ac7947 */ /* 0x000fea0003800000 */
.L_x_35767:
[----:B------:R-:W-:-:S09]  /*6c80*/  UISETP.NE.AND UP0, UPT, UR4, 0x1c, UPT ;  /* 0x0000001c0400788c */ /* 0x000fd2000bf05270 */
[----:B------:R-:W-:Y:S05]  /*6c90*/  BRA.U !UP0, `(.L_x_35778) ;  /* 0x00000001089c7547 */ /* 0x000fea000b800000 */
[----:B------:R-:W-:-:S09]  /*6ca0*/  UISETP.NE.AND UP0, UPT, UR4, 0x1d, UPT ;  /* 0x0000001d0400788c */ /* 0x000fd2000bf05270 */
[----:B------:R-:W-:Y:S05]  /*6cb0*/  BRA.U !UP0, `(.L_x_35779) ;  /* 0x0000000108887547 */ /* 0x000fea000b800000 */
[----:B------:R-:W-:-:S09]  /*6cc0*/  UISETP.NE.AND UP0, UPT, UR4, 0x2c, UPT ;  /* 0x0000002c0400788c */ /* 0x000fd2000bf05270 */
[----:B------:R-:W-:Y:S05]  /*6cd0*/  BRA.U !UP0, `(.L_x_35780) ;  /* 0x0000000108447547 */ /* 0x000fea000b800000 */
.L_x_35750:
[----:B-1----:R-:W-:Y:S01]  /*6ce0*/  MOV R0, 0x0 ;  /* 0x0000000000007802 */ /* 0x002fe20000000f00 */
[----:B------:R-:W1:Y:S01]  /*6cf0*/  LDCU.64 UR6, c[0x4][0x198] ;  /* 0x01003300ff0677ac */ /* 0x000e620008000a00 */
[----:B0--3--:R-:W-:Y:S02]  /*6d00*/  HFMA2 R8, -RZ, RZ, 0, 6.020069122314453125e-06 ;  /* 0x00000065ff087431 */ /* 0x009fe400000001ff */
[----:B------:R-:W-:Y:S01]  /*6d10*/  IMAD.MOV.U32 R12, RZ, RZ, 0x1 ;  /* 0x00000001ff0c7424 */ /* 0x000fe200078e00ff */
[----:B------:R0:W3:Y:S01]  /*6d20*/  LDC.64 R14, c[0x4][R0] ;  /* 0x01000000000e7b82 */ /* 0x0000e20000000a00 */
[----:B------:R-:W4:Y:S01]  /*6d30*/  LDCU.64 UR8, c[0x4][0x1a0] ;  /* 0x01003400ff0877ac */ /* 0x000f220008000a00 */
[----:B------:R-:W-:Y:S01]  /*6d40*/  MOV R13, RZ ;  /* 0x000000ff000d7202 */ /* 0x000fe20000000f00 */
[----:B------:R-:W5:Y:S01]  /*6d50*/  LDCU.64 UR4, c[0x4][0x90] ;  /* 0x01001200ff0477ac */ /* 0x000f620008000a00 */
[----:B-1----:R-:W-:Y:S01]  /*6d60*/  MOV R4, UR6 ;  /* 0x0000000600047c02 */ /* 0x002fe20008000f00 */
[----:B------:R-:W-:Y:S01]  /*6d70*/  IMAD.U32 R5, RZ, RZ, UR7 ;  /* 0x00000007ff057e24 */ /* 0x000fe2000f8e00ff */
[----:B----4-:R-:W-:Y:S01]  /*6d80*/  MOV R6, UR8 ;  /* 0x0000000800067c02 */ /* 0x010fe20008000f00 */
[----:B------:R-:W-:Y:S01]  /*6d90*/  IMAD.U32 R7, RZ, RZ, UR9 ;  /* 0x00000009ff077e24 */ /* 0x000fe2000f8e00ff */
[----:B-----5:R-:W-:Y:S01]  /*6da0*/  MOV R10, UR4 ;  /* 0x00000004000a7c02 */ /* 0x020fe20008000f00 */
[----:B0-----:R-:W-:-:S07]  /*6db0*/  IMAD.U32 R11, RZ, RZ, UR5 ;  /* 0x00000005ff0b7e24 */ /* 0x001fce000f8e00ff */
[----:B------:R-:W-:-:S07]  /*6dc0*/  LEPC R20, `(.L_x_35781) ;  /* 0x000000001014794e */ /* 0x000fce0000000000 */
[----:B--23--:R-:W-:Y:S05]  /*6dd0*/  CALL.ABS.NOINC R14 ;  /* 0x000000000e007343 */ /* 0x00cfea0003c00000 */
.L_x_35781:
[----:B------:R-:W-:Y:S05]  /*6de0*/  BRA `(.L_x_35751) ;  /* 0x0000000000507947 */ /* 0x000fea0003800000 */
.L_x_35780:
[----:B0--3--:R-:W-:-:S04]  /*6df0*/  SHF.R.U32.HI R6, RZ, 0x17, R8 ;  /* 0x00000017ff067819 */ /* 0x009fc80000011608 */
[----:B------:R-:W-:-:S04]  /*6e00*/  LOP3.LUT R3, R6, 0xff, RZ, 0xc0, !PT ;  /* 0x000000ff06037812 */ /* 0x000fc800078ec0ff */
        /* <DEDUP_REMOVED lines=13> */
.L_x_35779:
[----:B0-23--:R-:W0:Y:S02]  /*6ee0*/  F2I.U64.TRUNC R8, R8 ;  /* 0x0000000800087311 */ /* 0x00de24000020d800 */
[----:B0-----:R4:W-:Y:S01]  /*6ef0*/  STG.E.64 desc[UR36][R4.64], R8 ;  /* 0x0000000804007986 */ /* 0x0019e2000c101b24 */
[----:B------:R-:W-:Y:S05]  /*6f00*/  BRA `(.L_x_35751) ;  /* 0x0000000000087947 */ /* 0x000fea0003800000 */
.L_x_35778:
[----:B0--3--:R-:W0:Y:S02]  /*6f10*/  F2I.FTZ.U32.TRUNC.NTZ R3, R8 ;  /* 0x0000000800037305 */ /* 0x009e24000021f000 */
[----:B0-----:R0:W-:Y:S02]  /*6f20*/  STG.E desc[UR36][R4.64], R3 ;  /* 0x0000000304007986 */ /* 0x0011e4000c101924 */
.L_x_35751:
[----:B------:R-:W-:-:S07]  /*6f30*/  VIADD R17, R17, 0x80 ;  /* 0x0000008011117836 */ /* 0x000fce0000000000 */
.L_x_35655:
[----:B------:R-:W-:Y:S05]  /*6f40*/  BSYNC.RECONVERGENT B6 ;  /* 0x0000000000067941 */ /* 0x000fea0003800200 */
.L_x_35654:
[----:B------:R-:W5:Y:S01]  /*6f50*/  LDCU UR4, c[0x0][0x380] ;  /* 0x00007000ff0477ac */ /* 0x000f620008000800 */
[----:B------:R-:W-:Y:S01]  /*6f60*/  BSSY.RECONVERGENT B6, `(.L_x_35782) ;  /* 0x00006e9000067945 */ /* 0x000fe20003800200 */
[----:B-----5:R-:W-:-:S13]  /*6f70*/  ISETP.GE.AND P0, PT, R17, UR4, PT ;  /* 0x0000000411007c0c */ /* 0x020fda000bf06270 */
[----:B------:R-:W-:Y:S05]  /*6f80*/  @P0 BRA `(.L_x_35783) ;  /* 0x0000006c00980947 */ /* 0x000fea0003800000 */
[----:B------:R-:W5:Y:S01]  /*6f90*/  LDCU UR4, c[0x0][0x388] ;  /* 0x00007100ff0477ac */ /* 0x000f620008000800 */
[----:B------:R-:W-:Y:S02]  /*6fa0*/  HFMA2 R22, -RZ, RZ, 0, 0 ;  /* 0x00000000ff167431 */ /* 0x000fe400000001ff */
[----:B01----:R-:W-:Y:S01]  /*6fb0*/  IMAD.MOV.U32 R0, RZ, RZ, RZ ;  /* 0x000000ffff007224 */ /* 0x003fe200078e00ff */
[----:B------:R-:W-:Y:S01]  /*6fc0*/  MOV R16, RZ ;  /* 0x000000ff00107202 */ /* 0x000fe20000000f00 */
[----:B-----5:R-:W-:-:S09]  /*6fd0*/  UISETP.NE.AND UP0, UPT, UR4, URZ, UPT ;  /* 0x000000ff0400728c */ /* 0x020fd2000bf05270 */
[----:B------:R-:W-:Y:S05]  /*6fe0*/  BRA.U !UP0, `(.L_x_35784) ;  /* 0x0000001508707547 */ /* 0x000fea000b800000 */
[----:B------:R-:W3:Y:S01]  /*6ff0*/  LDCU.64 UR4, c[0x0][0x390] ;  /* 0x00007200ff0477ac */ /* 0x000ee20008000a00 */
[----:B------:R-:W-:Y:S01]  /*7000*/  IMAD.MOV.U32 R16, RZ, RZ, RZ ;  /* 0x000000ffff107224 */ /* 0x000fe200078e00ff */
[----:B------:R-:W0:Y:S01]  /*7010*/  LDCU UR6, c[0x0][0x38c] ;  /* 0x00007180ff0677ac */ /* 0x000e220008000800 */
[----:B------:R-:W1:Y:S01]  /*7020*/  LDCU.64 UR8, c[0x0][0x4b8] ;  /* 0x00009700ff0877ac */ /* 0x000e620008000a00 */
[----:B------:R-:W-:Y:S01]  /*7030*/  UISETP.NE.AND UP0, UPT, UR39, URZ, UPT ;  /* 0x000000ff2700728c */ /* 0x000fe2000bf05270 */
[----:B---34-:R-:W-:Y:S01]  /*7040*/  IMAD.HI.U32 R4, R17, UR4, R16 ;  /* 0x0000000411047c27 */ /* 0x018fe2000f8e0010 */
[----:B------:R-:W3:Y:S04]  /*7050*/  LDCU UR4, c[0x0][0x4c0] ;  /* 0x00009800ff0477ac */ /* 0x000ee80008000800 */
[----:B------:R-:W-:-:S04]  /*7060*/  SHF.R.U32.HI R5, RZ, UR5, R4 ;  /* 0x00000005ff057c19 */ /* 0x000fc80008011604 */
[----:B------:R-:W-:-:S05]  /*7070*/  IADD3 R22, PT, PT, -R5, RZ, RZ ;  /* 0x000000ff05167210 */ /* 0x000fca0007ffe1ff */
[----:B0-----:R-:W-:-:S04]  /*7080*/  IMAD R22, R22, UR6, R17 ;  /* 0x0000000616167c24 */ /* 0x001fc8000f8e0211 */
[C---:B-1----:R-:W-:Y:S02]  /*7090*/  IMAD R16, R22.reuse, UR8, RZ ;  /* 0x0000000816107c24 */ /* 0x042fe4000f8e02ff */
[C---:B------:R-:W-:Y:S02]  /*70a0*/  IMAD R0, R22.reuse, UR9, RZ ;  /* 0x0000000916007c24 */ /* 0x040fe4000f8e02ff */
[----:B---3--:R-:W-:Y:S01]  /*70b0*/  IMAD R22, R22, UR4, RZ ;  /* 0x0000000416167c24 */ /* 0x008fe2000f8e02ff */
[----:B------:R-:W-:Y:S06]  /*70c0*/  BRA.U !UP0, `(.L_x_35784) ;  /* 0x0000001508387547 */ /* 0x000fec000b800000 */
[----:B------:R-:W0:Y:S01]  /*70d0*/  LDCU.64 UR6, c[0x0][0x398] ;  /* 0x00007300ff0677ac */ /* 0x000e220008000a00 */
[----:B------:R-:W-:Y:S01]  /*70e0*/  IMAD.MOV.U32 R4, RZ, RZ, RZ ;  /* 0x000000ffff047224 */ /* 0x000fe200078e00ff */
[----:B------:R-:W1:Y:S01]  /*70f0*/  LDCU UR4, c[0x0][0x3a0] ;  /* 0x00007400ff0477ac */ /* 0x000e620008000800 */
[----:B------:R-:W3:Y:S01]  /*7100*/  LDCU UR5, c[0x0][0x4c4] ;  /* 0x00009880ff0577ac */ /* 0x000ee20008000800 */
[----:B------:R-:W4:Y:S01]  /*7110*/  LDCU.64 UR8, c[0x0][0x4c8] ;  /* 0x00009900ff0877ac */ /* 0x000f220008000a00 */
[----:B------:R-:W-:Y:S01]  /*7120*/  UISETP.NE.AND UP0, UPT, UR38, 0x2, UPT ;  /* 0x000000022600788c */ /* 0x000fe2000bf05270 */
[----:B0-----:R-:W-:-:S05]  /*7130*/  IMAD.HI.U32 R6, R5, UR7, R4 ;  /* 0x0000000705067c27 */ /* 0x001fca000f8e0004 */
[----:B-1----:R-:W-:-:S04]  /*7140*/  SHF.R.U32.HI R7, RZ, UR4, R6 ;  /* 0x00000004ff077c19 */ /* 0x002fc80008011606 */
[----:B------:R-:W-:-:S05]  /*7150*/  IADD3 R3, PT, PT, -R7, RZ, RZ ;  /* 0x000000ff07037210 */ /* 0x000fca0007ffe1ff */
[----:B------:R-:W-:-:S04]  /*7160*/  IMAD R5, R3, UR6, R5 ;  /* 0x0000000603057c24 */ /* 0x000fc8000f8e0205 */
[C---:B---3--:R-:W-:Y:S02]  /*7170*/  IMAD R16, R5.reuse, UR5, R16 ;  /* 0x0000000505107c24 */ /* 0x048fe4000f8e0210 */
[C---:B----4-:R-:W-:Y:S02]  /*7180*/  IMAD R0, R5.reuse, UR8, R0 ;  /* 0x0000000805007c24 */ /* 0x050fe4000f8e0200 */
[----:B------:R-:W-:Y:S01]  /*7190*/  IMAD R22, R5, UR9, R22 ;  /* 0x0000000905167c24 */ /* 0x000fe2000f8e0216 */
[----:B------:R-:W-:Y:S06]  /*71a0*/  BRA.U !UP0, `(.L_x_35784) ;  /* 0x0000001508007547 */ /* 0x000fec000b800000 */
[----:B------:R-:W0:Y:S01]  /*71b0*/  LDCU.64 UR4, c[0x0][0x3a8] ;  /* 0x00007500ff0477ac */ /* 0x000e220008000a00 */
[----:B------:R-:W-:Y:S01]  /*71c0*/  IMAD.MOV.U32 R6, RZ, RZ, RZ ;  /* 0x000000ffff067224 */ /* 0x000fe200078e00ff */
[----:B------:R-:W1:Y:S01]  /*71d0*/  LDCU UR6, c[0x0][0x3a4] ;  /* 0x00007480ff0677ac */ /* 0x000e620008000800 */
[----:B------:R-:W3:Y:S01]  /*71e0*/  LDCU.64 UR8, c[0x0][0x4d0] ;  /* 0x00009a00ff0877ac */ /* 0x000ee20008000a00 */
[----:B------:R-:W-:Y:S01]  /*71f0*/  UISETP.NE.AND UP0, UPT, UR38, 0x3, UPT ;  /* 0x000000032600788c */ /* 0x000fe2000bf05270 */
[----:B0-----:R-:W-:Y:S01]  /*7200*/  IMAD.HI.U32 R4, R7, UR4, R6 ;  /* 0x0000000407047c27 */ /* 0x001fe2000f8e0006 */
[----:B------:R-:W0:Y:S04]  /*7210*/  LDCU UR4, c[0x0][0x4d8] ;  /* 0x00009b00ff0477ac */ /* 0x000e280008000800 */
[----:B------:R-:W-:-:S04]  /*7220*/  SHF.R.U32.HI R5, RZ, UR5, R4 ;  /* 0x00000005ff057c19 */ /* 0x000fc80008011604 */
[----:B------:R-:W-:-:S05]  /*7230*/  IADD3 R3, PT, PT, -R5, RZ, RZ ;  /* 0x000000ff05037210 */ /* 0x000fca0007ffe1ff */
[----:B-1----:R-:W-:-:S04]  /*7240*/  IMAD R7, R3, UR6, R7 ;  /* 0x0000000603077c24 */ /* 0x002fc8000f8e0207 */
[C---:B---3--:R-:W-:Y:S02]  /*7250*/  IMAD R16, R7.reuse, UR8, R16 ;  /* 0x0000000807107c24 */ /* 0x048fe4000f8e0210 */
[C---:B------:R-:W-:Y:S02]  /*7260*/  IMAD R0, R7.reuse, UR9, R0 ;  /* 0x0000000907007c24 */ /* 0x040fe4000f8e0200 */
[----:B0-----:R-:W-:Y:S01]  /*7270*/  IMAD R22, R7, UR4, R22 ;  /* 0x0000000407167c24 */ /* 0x001fe2000f8e0216 */
        /* <DEDUP_REMOVED lines=298> */
[----:B------:R-:W3:Y:S02]  /*8520*/  LDCU.64 UR8, c[0x0][0x5d8] ;  /* 0x0000bb00ff0877ac */ /* 0x000ee40008000a00 */
[----:B0-----:R-:W-:Y:S01]  /*8530*/  IMAD.HI.U32 R3, R7, UR4, R6 ;  /* 0x0000000407037c27 */ /* 0x001fe2000f8e0006 */
[----:B------:R-:W0:Y:S04]  /*8540*/  LDCU UR4, c[0x0][0x5e0] ;  /* 0x0000bc00ff0477ac */ /* 0x000e280008000800 */
[----:B------:R-:W-:-:S04]  /*8550*/  SHF.R.U32.HI R3, RZ, UR5, R3 ;  /* 0x00000005ff037c19 */ /* 0x000fc80008011603 */
[----:B------:R-:W-:-:S05]  /*8560*/  IADD3 R3, PT, PT, -R3, RZ, RZ ;  /* 0x000000ff03037210 */ /* 0x000fca0007ffe1ff */
[----:B-1----:R-:W-:-:S04]  /*8570*/  IMAD R7, R3, UR6, R7 ;  /* 0x0000000603077c24 */ /* 0x002fc8000f8e0207 */
[C---:B---3--:R-:W-:Y:S02]  /*8580*/  IMAD R16, R7.reuse, UR8, R16 ;  /* 0x0000000807107c24 */ /* 0x048fe4000f8e0210 */
[C---:B------:R-:W-:Y:S02]  /*8590*/  IMAD R0, R7.reuse, UR9, R0 ;  /* 0x0000000907007c24 */ /* 0x040fe4000f8e0200 */
[----:B0-----:R-:W-:-:S07]  /*85a0*/  IMAD R22, R7, UR4, R22 ;  /* 0x0000000407167c24 */ /* 0x001fce000f8e0216 */
.L_x_35784:
        /* <DEDUP_REMOVED lines=15> */
[----:B------:R-:W3:Y:S01]  /*86a0*/  LDG.E.S8 R4, desc[UR36][R4.64] ;  /* 0x0000002404047981 */ /* 0x000ee2000c1e1300 */
[----:B------:R-:W-:Y:S01]  /*86b0*/  HFMA2 R19, -RZ, RZ, 0, 0 ;  /* 0x00000000ff137431 */ /* 0x000fe200000001ff */
[----:B---3--:R0:W1:Y:S01]  /*86c0*/  I2F.S16 R18, R4 ;  /* 0x0000000400127306 */ /* 0x0080620000101400 */
[----:B------:R-:W-:Y:S05]  /*86d0*/  BRA `(.L_x_35791) ;  /* 0x0000000c00c07947 */ /* 0x000fea0003800000 */
.L_x_35789:
[----:B------:R-:W3:Y:S01]  /*86e0*/  LDG.E.U8 R4, desc[UR36][R4.64] ;  /* 0x0000002404047981 */ /* 0x000ee2000c1e1100 */
[----:B------:R-:W-:Y:S01]  /*86f0*/  IMAD.MOV.U32 R19, RZ, RZ, RZ ;  /* 0x000000ffff137224 */ /* 0x000fe200078e00ff */
[----:B---3--:R-:W-:Y:S01]  /*8700*/  I2FP.F32.U32 R18, R4 ;  /* 0x0000000400127245 */ /* 0x008fe20000201000 */
[----:B------:R-:W-:Y:S06]  /*8710*/  BRA `(.L_x_35791) ;  /* 0x0000000c00b07947 */ /* 0x000fec0003800000 */
.L_x_35788:
[----:B------:R-:W-:-:S09]  /*8720*/  UISETP.NE.AND UP0, UPT, UR4, 0x2, UPT ;  /* 0x000000020400788c */ /* 0x000fd2000bf05270 */
[----:B------:R-:W-:Y:S05]  /*8730*/  BRA.U !UP0, `(.L_x_35792) ;  /* 0x0000000108307547 */ /* 0x000fea000b800000 */
[----:B------:R-:W-:-:S09]  /*8740*/  UISETP.NE.AND UP0, UPT, UR4, 0x3, UPT ;  /* 0x000000030400788c */ /* 0x000fd2000bf05270 */
[----:B------:R-:W-:Y:S05]  /*8750*/  BRA.U !UP0, `(.L_x_35793) ;  /* 0x0000000108187547 */ /* 0x000fea000b800000 */
[----:B------:R-:W-:-:S09]  /*8760*/  UISETP.NE.AND UP0, UPT, UR4, 0x4, UPT ;  /* 0x000000040400788c */ /* 0x000fd2000bf05270 */
[----:B------:R-:W-:Y:S05]  /*8770*/  BRA.U UP0, `(.L_x_35790) ;  /* 0x0000000d00347547 */ /* 0x000fea000b800000 */
[----:B------:R-:W3:Y:S01]  /*8780*/  LDG.E.64 R4, desc[UR36][R4.64] ;  /* 0x0000002404047981 */ /* 0x000ee2000c1e1b00 */
[----:B------:R-:W-:Y:S01]  /*8790*/  MOV R19, RZ ;  /* 0x000000ff00137202 */ /* 0x000fe20000000f00 */
[----:B---3--:R3:W4:Y:S02]  /*87a0*/  I2F.S64 R18, R4 ;  /* 0x0000000400127312 */ /* 0x0087240000301400 */
[----:B---34-:R-:W-:Y:S05]  /*87b0*/  BRA `(.L_x_35791) ;  /* 0x0000000c00887947 */ /* 0x018fea0003800000 */
.L_x_35793:
[----:B------:R-:W3:Y:S01]  /*87c0*/  LDG.E R4, desc[UR36][R4.64] ;  /* 0x0000002404047981 */ /* 0x000ee2000c1e1900 */
[----:B------:R-:W-:Y:S01]  /*87d0*/  IMAD.MOV.U32 R19, RZ, RZ, RZ ;  /* 0x000000ffff137224 */ /* 0x000fe200078e00ff */
[----:B---3--:R-:W-:Y:S01]  /*87e0*/  I2FP.F32.S32 R18, R4 ;  /* 0x0000000400127245 */ /* 0x008fe20000201400 */
[----:B------:R-:W-:Y:S06]  /*87f0*/  BRA `(.L_x_35791) ;  /* 0x0000000c00787947 */ /* 0x000fec0003800000 */
.L_x_35792:
[----:B------:R-:W3:Y:S01]  /*8800*/  LDG.E.U16 R4, desc[UR36][R4.64] ;  /* 0x0000002404047981 */ /* 0x000ee2000c1e1500 */
[----:B------:R-:W-:Y:S01]  /*8810*/  HFMA2 R19, -RZ, RZ, 0, 0 ;  /* 0x00000000ff137431 */ /* 0x000fe200000001ff */
[----:B---3--:R3:W4:Y:S01]  /*8820*/  I2F.S16 R18, R4 ;  /* 0x0000000400127306 */ /* 0x0087220000101400 */
[----:B------:R-:W-:Y:S05]  /*8830*/  BRA `(.L_x_35791) ;  /* 0x0000000c00687947 */ /* 0x000fea0003800000 */
.L_x_35787:
        /* <DEDUP_REMOVED lines=9> */
.L_x_35795:
[----:B------:R-:W3:Y:S01]  /*88d0*/  LDG.E.U16 R4, desc[UR36][R4.64] ;  /* 0x0000002404047981 */ /* 0x000ee2000c1e1500 */
[----:B------:R-:W-:Y:S01]  /*88e0*/  MOV R19, RZ ;  /* 0x000000ff00137202 */ /* 0x000fe20000000f00 */
[----:B---3--:R-:W-:Y:S01]  /*88f0*/  HADD2.F32 R18, -RZ, R4.H0_H0 ;  /* 0x20000004ff127230 */ /* 0x008fe20000004100 */
[----:B------:R-:W-:Y:S06]  /*8900*/  BRA `(.L_x_35791) ;  /* 0x0000000c00347947 */ /* 0x000fec0003800000 */
.L_x_35794:
        /* <DEDUP_REMOVED lines=8> */
.L_x_35797:
[----:B------:R-:W3:Y:S02]  /*8990*/  LDG.E R4, desc[UR36][R4.64] ;  /* 0x0000002404047981 */ /* 0x000ee4000c1e1900 */
[--C-:B---3--:R-:W-:Y:S02]  /*89a0*/  HADD2.F32 R18, -RZ, R4.reuse.H0_H0 ;  /* 0x20000004ff127230 */ /* 0x108fe40000004100 */
[----:B------:R-:W-:Y:S01]  /*89b0*/  HADD2.F32 R19, -RZ, R4.H1_H1 ;  /* 0x30000004ff137230 */ /* 0x000fe20000004100 */
[----:B------:R-:W-:Y:S06]  /*89c0*/  BRA `(.L_x_35791) ;  /* 0x0000000c00047947 */ /* 0x000fec0003800000 */
.L_x_35796:
[----:B------:R-:W3:Y:S01]  /*89d0*/  LDG.E.64 R4, desc[UR36][R4.64] ;  /* 0x0000002404047981 */ /* 0x000ee2000c1e1b00 */
[----:B------:R-:W-:Y:S01]  /*89e0*/  UMOV UR4, 0xf0000000 ;  /* 0xf000000000047882 */ /* 0x000fe20000000000 */
[----:B------:R-:W-:Y:S01]  /*89f0*/  UMOV UR5, 0x380fffff ;  /* 0x380fffff00057882 */ /* 0x000fe20000000000 */
[----:B------:R-:W-:Y:S01]  /*8a00*/  IMAD.MOV.U32 R19, RZ, RZ, RZ ;  /* 0x000000ffff137224 */ /* 0x000fe200078e00ff */
[----:B---3--:R-:W0:-:S15]  /*8a10*/  DSETP.GEU.AND P0, PT, |R4|, UR4, PT ;  /* 0x0000000404007e2a */ /* 0x008e1e000bf0e200 */
[----:B------:R-:W-:-:S15]  /*8a20*/  NOP ;  /* 0x0000000000007918 */ /* 0x000fde0000000000 */
[----:B------:R-:W-:-:S15]  /*8a30*/  NOP ;  /* 0x0000000000007918 */ /* 0x000fde0000000000 */
[----:B------:R-:W-:-:S15]  /*8a40*/  NOP ;  /* 0x0000000000007918 */ /* 0x000fde0000000000 */
[----:B------:R-:W-:-:S04]  /*8a50*/  NOP ;  /* 0x0000000000007918 */ /* 0x000fc80000000000 */
[----:B------:R-:W0:Y:S02]  /*8a60*/  F2F.F32.F64 R18, R4 ;  /* 0x0000000400127310 */ /* 0x000e240000301000 */
[----:B0-----:R-:W-:Y:S01]  /*8a70*/  @!P0 FMUL R18, R18, 1.175494350822287508e-38 ;  /* 0x0080000012128820 */ /* 0x001fe20000400000 */
[----:B------:R-:W-:Y:S06]  /*8a80*/  BRA `(.L_x_35791) ;  /* 0x0000000800d47947 */ /* 0x000fec0003800000 */
.L_x_35786:
        /* <DEDUP_REMOVED lines=9> */
[----:B------:R-:W-:Y:S02]  /*8b20*/  MOV R19, RZ ;  /* 0x000000ff00137202 */ /* 0x000fe40000000f00 */
[----:B---3--:R-:W-:-:S04]  /*8b30*/  ISETP.NE.AND P0, PT, R4, RZ, PT ;  /* 0x000000ff0400720c */ /* 0x008fc80003f05270 */
[----:B------:R-:W-:Y:S01]  /*8b40*/  FSEL R18, RZ, 1, !P0 ;  /* 0x3f800000ff127808 */ /* 0x000fe20004000000 */
[----:B------:R-:W-:Y:S08]  /*8b50*/  BRA `(.L_x_35791) ;  /* 0x0000000800a07947 */ /* 0x000ff00003800000 */
.L_x_35800:
[----:B------:R-:W3:Y:S01]  /*8b60*/  LDG.E.128 R4, desc[UR36][R4.64] ;  /* 0x0000002404047981 */ /* 0x000ee2000c1e1d00 */
[----:B------:R-:W-:Y:S01]  /*8b70*/  UMOV UR4, 0xf0000000 ;  /* 0xf000000000047882 */ /* 0x000fe20000000000 */
[----:B------:R-:W-:Y:S02]  /*8b80*/  UMOV UR5, 0x380fffff ;  /* 0x380fffff00057882 */ /* 0x000fe40000000000 */
[----:B---3--:R-:W0:-:S15]  /*8b90*/  DSETP.GEU.AND P0, PT, |R4|, UR4, PT ;  /* 0x0000000404007e2a */ /* 0x008e1e000bf0e200 */
        /* <DEDUP_REMOVED lines=18> */
.L_x_35799:
[----:B------:R-:W-:-:S09]  /*8cc0*/  UISETP.NE.AND UP0, UPT, UR4, 0xf, UPT ;  /* 0x0000000f0400788c */ /* 0x000fd2000bf05270 */
[----:B------:R-:W-:Y:S05]  /*8cd0*/  BRA.U !UP0, `(.L_x_35801) ;  /* 0x0000000108987547 */ /* 0x000fea000b800000 */
[----:B------:R-:W-:-:S09]  /*8ce0*/  UISETP.NE.AND UP0, UPT, UR4, 0x17, UPT ;  /* 0x000000170400788c */ /* 0x000fd2000bf05270 */
[----:B------:R-:W-:Y:S05]  /*8cf0*/  BRA.U !UP0, `(.L_x_35802) ;  /* 0x0000000108587547 */ /* 0x000fea000b800000 */
[----:B------:R-:W-:-:S09]  /*8d00*/  UISETP.NE.AND UP0, UPT, UR4, 0x18, UPT ;  /* 0x000000180400788c */ /* 0x000fd2000bf05270 */
[----:B------:R-:W-:Y:S05]  /*8d10*/  BRA.U UP0, `(.L_x_35790) ;  /* 0x0000000500cc7547 */ /* 0x000fea000b800000 */
[----:B------:R-:W3:Y:S01]  /*8d20*/  LDG.E.U8 R18, desc[UR36][R4.64] ;  /* 0x0000002404127981 */ /* 0x000ee2000c1e1100 */
[----:B------:R-:W-:Y:S01]  /*8d30*/  MOV R6, 0x1f ;  /* 0x0000001f00067802 */ /* 0x000fe20000000f00 */
[----:B------:R-:W-:Y:S02]  /*8d40*/  HFMA2 R19, -RZ, RZ, 0, 0 ;  /* 0x00000000ff137431 */ /* 0x000fe400000001ff */
[----:B---3--:R-:W-:-:S05]  /*8d50*/  IMAD.SHL.U32 R18, R18, 0x1000000, RZ ;  /* 0x0100000012127824 */ /* 0x008fca00078e00ff */
        /* <DEDUP_REMOVED lines=16> */
.L_x_35802:
[----:B------:R-:W3:Y:S01]  /*8e60*/  LDG.E.U8 R4, desc[UR36][R4.64] ;  /* 0x0000002404047981 */ /* 0x000ee2000c1e1100 */
[----:B------:R-:W-:Y:S01]  /*8e70*/  MOV R19, RZ ;  /* 0x000000ff00137202 */ /* 0x000fe20000000f00 */
[C---:B---3--:R-:W-:Y:S01]  /*8e80*/  IMAD.SHL.U32 R0, R4.reuse, 0x2000000, RZ ;  /* 0x0200000004007824 */ /* 0x048fe200078e00ff */
        /* <DEDUP_REMOVED lines=11> */
.L_x_35801:
[----:B------:R-:W3:Y:S01]  /*8f40*/  LDG.E.U16 R4, desc[UR36][R4.64] ;  /* 0x0000002404047981 */ /* 0x000ee2000c1e1500 */
[----:B------:R-:W-:Y:S01]  /*8f50*/  IMAD.MOV.U32 R19, RZ, RZ, RZ ;  /* 0x000000ffff137224 */ /* 0x000fe200078e00ff */
[----:B---3--:R-:W-:Y:S01]  /*8f60*/  SHF.L.U32 R18, R4, 0x10, RZ ;  /* 0x0000001004127819 */ /* 0x008fe200000006ff */
[----:B------:R-:W-:Y:S06]  /*8f70*/  BRA `(.L_x_35791) ;  /* 0x0000000400987947 */ /* 0x000fec0003800000 */
.L_x_35798:
        /* <DEDUP_REMOVED lines=8> */
[----:B------:R-:W3:Y:S01]  /*9000*/  LDG.E.U16 R4, desc[UR36][R4.64] ;  /* 0x0000002404047981 */ /* 0x000ee2000c1e1500 */
[----:B------:R-:W-:Y:S01]  /*9010*/  IMAD.MOV.U32 R19, RZ, RZ, RZ ;  /* 0x000000ffff137224 */ /* 0x000fe200078e00ff */
[----:B---3--:R-:W-:Y:S01]  /*9020*/  I2FP.F32.U32 R18, R4 ;  /* 0x0000000400127245 */ /* 0x008fe20000201000 */
[----:B------:R-:W-:Y:S06]  /*9030*/  BRA `(.L_x_35791) ;  /* 0x0000000400687947 */ /* 0x000fec0003800000 */
.L_x_35805:
[----:B------:R-:W3:Y:S01]  /*9040*/  LDG.E.U8 R4, desc[UR36][R4.64] ;  /* 0x0000002404047981 */ /* 0x000ee2000c1e1100 */
[----:B------:R-:W-:Y:S02]  /*9050*/  CS2R R18, SRZ ;  /* 0x0000000000127805 */ /* 0x000fe4000001ff00 */
        /* <DEDUP_REMOVED lines=18> */
.L_x_35807:
[----:B------:R-:W-:Y:S05]  /*9180*/  BSYNC.RECONVERGENT B0 ;  /* 0x0000000000007941 */ /* 0x000fea0003800200 */
.L_x_35806:
[----:B------:R-:W-:Y:S01]  /*9190*/  IMAD.SHL.U32 R0, R0, 0x100000, RZ ;  /* 0x0010000000007824 */ /* 0x000fe200078e00ff */
[----:B------:R-:W-:-:S04]  /*91a0*/  LEA R3, R3, 0x3b800000, 0x17 ;  /* 0x3b80000003037811 */ /* 0x000fc800078eb8ff */
[----:B------:R-:W-:Y:S01]  /*91b0*/  LOP3.LUT R18, R3, R0, R7, 0xfe, !PT ;  /* 0x0000000003127212 */ /* 0x000fe200078efe07 */
[----:B------:R-:W-:Y:S06]  /*91c0*/  BRA `(.L_x_35791) ;  /* 0x0000000400047947 */ /* 0x000fec0003800000 */
.L_x_35804:
        /* <DEDUP_REMOVED lines=20> */
.L_x_35809:
[----:B------:R-:W-:Y:S05]  /*9310*/  BSYNC.RECONVERGENT B0 ;  /* 0x0000000000007941 */ /* 0x000fea0003800200 */
.L_x_35808:
[----:B------:R-:W-:Y:S01]  /*9320*/  IMAD.SHL.U32 R0, R0, 0x200000, RZ ;  /* 0x0020000000007824 */ /* 0x000fe200078e00ff */
[----:B------:R-:W-:-:S04]  /*9330*/  LEA R3, R3, 0x37800000, 0x17 ;  /* 0x3780000003037811 */ /* 0x000fc800078eb8ff */
[----:B------:R-:W-:Y:S01]  /*9340*/  LOP3.LUT R18, R3, R0, R7, 0xfe, !PT ;  /* 0x0000000003127212 */ /* 0x000fe200078efe07 */
[----:B------:R-:W-:Y:S06]  /*9350*/  BRA `(.L_x_35791) ;  /* 0x0000000000a07947 */ /* 0x000fec0003800000 */
.L_x_35803:
[----:B------:R-:W-:-:S09]  /*9360*/  UISETP.NE.AND UP0, UPT, UR4, 0x1c, UPT ;  /* 0x0000001c0400788c */ /* 0x000fd2000bf05270 */
[----:B------:R-:W-:Y:S05]  /*9370*/  BRA.U !UP0, `(.L_x_35810) ;  /* 0x00000001088c7547 */ /* 0x000fea000b800000 */
[----:B------:R-:W-:-:S09]  /*9380*/  UISETP.NE.AND UP0, UPT, UR4, 0x1d, UPT ;  /* 0x0000001d0400788c */ /* 0x000fd2000bf05270 */
[----:B------:R-:W-:Y:S05]  /*9390*/  BRA.U !UP0, `(.L_x_35811) ;  /* 0x0000000108747547 */ /* 0x000fea000b800000 */
[----:B------:R-:W-:-:S09]  /*93a0*/  UISETP.NE.AND UP0, UPT, UR4, 0x2c, UPT ;  /* 0x0000002c0400788c */ /* 0x000fd2000bf05270 */
[----:B------:R-:W-:Y:S05]  /*93b0*/  BRA.U UP0, `(.L_x_35790) ;  /* 0x0000000100247547 */ /* 0x000fea000b800000 */
[----:B------:R-:W3:Y:S01]  /*93c0*/  LDG.E.U8 R4, desc[UR36][R4.64] ;  /* 0x0000002404047981 */ /* 0x000ee2000c1e1100 */
[----:B------:R-:W-:Y:S02]  /*93d0*/  HFMA2 R19, -RZ, RZ, 0, 0 ;  /* 0x00000000ff137431 */ /* 0x000fe400000001ff */
[----:B------:R-:W-:Y:S01]  /*93e0*/  IMAD.MOV.U32 R18, RZ, RZ, 0x400000 ;  /* 0x00400000ff127424 */ /* 0x000fe200078e00ff */
[----:B---3--:R-:W-:-:S13]  /*93f0*/  ISETP.NE.AND P0, PT, R4, RZ, PT ;  /* 0x000000ff0400720c */ /* 0x008fda0003f05270 */
[----:B------:R-:W-:Y:S05]  /*9400*/  @!P0 BRA `(.L_x_35791) ;  /* 0x0000000000748947 */ /* 0x000fea0003800000 */
[----:B------:R-:W-:-:S13]  /*9410*/  ISETP.NE.AND P0, PT, R4, 0xff, PT ;  /* 0x000000ff0400780c */ /* 0x000fda0003f05270 */
[----:B------:R-:W-:Y:S01]  /*9420*/  @!P0 MOV R18, 0x7f800001 ;  /* 0x7f80000100128802 */ /* 0x000fe20000000f00 */
[----:B------:R-:W-:Y:S01]  /*9430*/  @P0 IMAD.SHL.U32 R18, R4, 0x800000, RZ ;  /* 0x0080000004120824 */ /* 0x000fe200078e00ff */
[----:B------:R-:W-:Y:S06]  /*9440*/  BRA `(.L_x_35791) ;  /* 0x0000000000647947 */ /* 0x000fec0003800000 */
.L_x_35790:
[----:B------:R-:W-:Y:S01]  /*9450*/  MOV R0, 0x0 ;  /* 0x0000000000007802 */ /* 0x000fe20000000f00 */
[----:B------:R-:W0:Y:S01]  /*9460*/  LDCU.64 UR4, c[0x4][0x198] ;  /* 0x01003300ff0477ac */ /* 0x000e220008000a00 */
[----:B------:R-:W-:Y:S02]  /*9470*/  HFMA2 R8, -RZ, RZ, 0, 4.64916229248046875e-06 ;  /* 0x0000004eff087431 */ /* 0x000fe400000001ff */
[----:B------:R-:W-:Y:S01]  /*9480*/  IMAD.MOV.U32 R12, RZ, RZ, 0x1 ;  /* 0x00000001ff0c7424 */ /* 0x000fe200078e00ff */
[----:B------:R1:W3:Y:S01]  /*9490*/  LDC.64 R14, c[0x4][R0] ;  /* 0x01000000000e7b82 */ /* 0x0002e20000000a00 */
[----:B------:R-:W4:Y:S01]  /*94a0*/  LDCU.64 UR6, c[0x4][0x1a0] ;  /* 0x01003400ff0677ac */ /* 0x000f220008000a00 */
[----:B------:R-:W-:Y:S01]  /*94b0*/  MOV R13, RZ ;  /* 0x000000ff000d7202 */ /* 0x000fe20000000f00 */
[----:B------:R-:W5:Y:S01]  /*94c0*/  LDCU.64 UR8, c[0x4][0x88] ;  /* 0x01001100ff0877ac */ /* 0x000f620008000a00 */
[----:B0-----:R-:W-:Y:S01]  /*94d0*/  MOV R4, UR4 ;  /* 0x0000000400047c02 */ /* 0x001fe20008000f00 */
[----:B------:R-:W-:Y:S01]  /*94e0*/  IMAD.U32 R5, RZ, RZ, UR5 ;  /* 0x00000005ff057e24 */ /* 0x000fe2000f8e00ff */
[----:B----4-:R-:W-:Y:S01]  /*94f0*/  MOV R6, UR6 ;  /* 0x0000000600067c02 */ /* 0x010fe20008000f00 */
[----:B------:R-:W-:Y:S01]  /*9500*/  IMAD.U32 R7, RZ, RZ, UR7 ;  /* 0x00000007ff077e24 */ /* 0x000fe2000f8e00ff */
[----:B-----5:R-:W-:Y:S01]  /*9510*/  MOV R10, UR8 ;  /* 0x00000008000a7c02 */ /* 0x020fe20008000f00 */
[----:B-1----:R-:W-:-:S07]  /*9520*/  IMAD.U32 R11, RZ, RZ, UR9 ;  /* 0x00000009ff0b7e24 */ /* 0x002fce000f8e00ff */
[----:B------:R-:W-:-:S07]  /*9530*/  LEPC R20, `(.L_x_35812) ;  /* 0x000000001014794e */ /* 0x000fce0000000000 */
[----:B--23--:R-:W-:Y:S05]  /*9540*/  CALL.ABS.NOINC R14 ;  /* 0x000000000e007343 */ /* 0x00cfea0003c00000 */
.L_x_35812:
[----:B------:R-:W-:Y:S01]  /*9550*/  CS2R R18, SRZ ;  /* 0x0000000000127805 */ /* 0x000fe2000001ff00 */
[----:B------:R-:W-:Y:S06]  /*9560*/  BRA `(.L_x_35791) ;  /* 0x00000000001c7947 */ /* 0x000fec0003800000 */
.L_x_35811:
[----:B------:R-:W3:Y:S01]  /*9570*/  LDG.E.64 R4, desc[UR36][R4.64] ;  /* 0x0000002404047981 */ /* 0x000ee2000c1e1b00 */
[----:B------:R-:W-:Y:S01]  /*9580*/  IMAD.MOV.U32 R19, RZ, RZ, RZ ;  /* 0x000000ffff137224 */ /* 0x000fe200078e00ff */
[----:B---3--:R0:W1:Y:S02]  /*9590*/  I2F.U64 R18, R4 ;  /* 0x0000000400127312 */ /* 0x0080640000301000 */
[----:B01----:R-:W-:Y:S05]  /*95a0*/  BRA `(.L_x_35791) ;  /* 0x00000000000c7947 */ /* 0x003fea0003800000 */
.L_x_35810:
[----:B------:R-:W3:Y:S01]  /*95b0*/  LDG.E R4, desc[UR36][R4.64] ;  /* 0x0000002404047981 */ /* 0x000ee2000c1e1900 */
[----:B------:R-:W-:Y:S01]  /*95c0*/  HFMA2 R19, -RZ, RZ, 0, 0 ;  /* 0x00000000ff137431 */ /* 0x000fe200000001ff */
[----:B---3--:R-:W-:-:S07]  /*95d0*/  I2FP.F32.U32 R18, R4 ;  /* 0x0000000400127245 */ /* 0x008fce0000201000 */
.L_x_35791:
[----:B------:R-:W-:Y:S05]  /*95e0*/  BSYNC.RECONVERGENT B7 ;  /* 0x0000000000077941 */ /* 0x000fea0003800200 */
.L_x_35785:
[----:B------:R-:W0:Y:S01]  /*95f0*/  LDCU.64 UR6, c[0x0][0x5f8] ;  /* 0x0000bf00ff0677ac */ /* 0x000e220008000a00 */
[----:B------:R-:W-:Y:S01]  /*9600*/  BSSY.RECONVERGENT B7, `(.L_x_35813) ;  /* 0x0000102000077945 */ /* 0x000fe20003800200 */
[----:B------:R-:W-:-:S04]  /*9610*/  UPRMT UR4, UR40, 0x7772, URZ ;  /* 0x0000777228047896 */ /* 0x000fc800080000ff */
[----:B------:R-:W-:Y:S01]  /*9620*/  UISETP.GT.AND UP0, UPT, UR4, 0x9, UPT ;  /* 0x000000090400788c */ /* 0x000fe2000bf04270 */
[----:B0--3--:R-:W-:-:S05]  /*9630*/  IADD3 R4, P0, PT, R22, UR6, RZ ;  /* 0x0000000616047c10 */ /* 0x009fca000ff1e0ff */
        /* <DEDUP_REMOVED lines=11> */
[----:B------:R-:W-:Y:S01]  /*96f0*/  MOV R7, RZ ;  /* 0x000000ff00077202 */ /* 0x000fe20000000f00 */
[----:B---3--:R0:W3:Y:S01]  /*9700*/  I2F.S16 R6, R4 ;  /* 0x0000000400067306 */ /* 0x0080e20000101400 */
[----:B------:R-:W-:Y:S05]  /*9710*/  BRA `(.L_x_35819) ;  /* 0x0000000c00c07947 */ /* 0x000fea0003800000 */
.L_x_35817:
[----:B------:R-:W3:Y:S01]  /*9720*/  LDG.E.U8 R4, desc[UR36][R4.64] ;  /* 0x0000002404047981 */ /* 0x000ee2000c1e1100 */
[----:B------:R-:W-:Y:S01]  /*9730*/  IMAD.MOV.U32 R7, RZ, RZ, RZ ;  /* 0x000000ffff077224 */ /* 0x000fe200078e00ff */
[----:B---3--:R-:W-:Y:S01]  /*9740*/  I2FP.F32.U32 R6, R4 ;  /* 0x0000000400067245 */ /* 0x008fe20000201000 */
[----:B------:R-:W-:Y:S06]  /*9750*/  BRA `(.L_x_35819) ;  /* 0x0000000c00b07947 */ /* 0x000fec0003800000 */
.L_x_35816:
[----:B------:R-:W-:-:S09]  /*9760*/  UISETP.NE.AND UP0, UPT, UR4, 0x2, UPT ;  /* 0x000000020400788c */ /* 0x000fd2000bf05270 */
[----:B------:R-:W-:Y:S05]  /*9770*/  BRA.U !UP0, `(.L_x_35820) ;  /* 0x0000000108307547 */ /* 0x000fea000b800000 */
[----:B------:R-:W-:-:S09]  /*9780*/  UISETP.NE.AND UP0, UPT, UR4, 0x3, UPT ;  /* 0x000000030400788c */ /* 0x000fd2000bf05270 */
[----:B------:R-:W-:Y:S05]  /*9790*/  BRA.U !UP0, `(.L_x_35821) ;  /* 0x0000000108187547 */ /* 0x000fea000b800000 */
[----:B------:R-:W-:-:S09]  /*97a0*/  UISETP.NE.AND UP0, UPT, UR4, 0x4, UPT ;  /* 0x000000040400788c */ /* 0x000fd2000bf05270 */
[----:B------:R-:W-:Y:S05]  /*97b0*/  BRA.U UP0, `(.L_x_35818) ;  /* 0x0000000d00347547 */ /* 0x000fea000b800000 */
[----:B------:R-:W3:Y:S01]  /*97c0*/  LDG.E.64 R4, desc[UR36][R4.64] ;  /* 0x0000002404047981 */ /* 0x000ee2000c1e1b00 */
[----:B------:R-:W-:Y:S01]  /*97d0*/  HFMA2 R7, -RZ, RZ, 0, 0 ;  /* 0x00000000ff077431 */ /* 0x000fe200000001ff */
[----:B---3--:R0:W3:Y:S02]  /*97e0*/  I2F.S64 R6, R4 ;  /* 0x0000000400067312 */ /* 0x0080e40000301400 */
[----:B0--3--:R-:W-:Y:S05]  /*97f0*/  BRA `(.L_x_35819) ;  /* 0x0000000c00887947 */ /* 0x009fea0003800000 */
.L_x_35821:
[----:B------:R-:W3:Y:S01]  /*9800*/  LDG.E R4, desc[UR36][R4.64] ;  /* 0x0000002404047981 */ /* 0x000ee2000c1e1900 */
[----:B------:R-:W-:Y:S01]  /*9810*/  IMAD.MOV.U32 R7, RZ, RZ, RZ ;  /* 0x000000ffff077224 */ /* 0x000fe200078e00ff */
[----:B---3--:R-:W-:Y:S01]  /*9820*/  I2FP.F32.S32 R6, R4 ;  /* 0x0000000400067245 */ /* 0x008fe20000201400 */
[----:B------:R-:W-:Y:S06]  /*9830*/  BRA `(.L_x_35819) ;  /* 0x0000000c00787947 */ /* 0x000fec0003800000 */
.L_x_35820:
[----:B------:R-:W3:Y:S01]  /*9840*/  LDG.E.U16 R4, desc[UR36][R4.64] ;  /* 0x0000002404047981 */ /* 0x000ee2000c1e1500 */
[----:B------:R-:W-:Y:S01]  /*9850*/  MOV R7, RZ ;  /* 0x000000ff00077202 */ /* 0x000fe20000000f00 */
[----:B---3--:R0:W3:Y:S01]  /*9860*/  I2F.S16 R6, R4 ;  /* 0x0000000400067306 */ /* 0x0080e20000101400 */
[----:B------:R-:W-:Y:S05]  /*9870*/  BRA `(.L_x_35819) ;  /* 0x0000000c00687947 */ /* 0x000fea0003800000 */
.L_x_35815:
        /* <DEDUP_REMOVED lines=9> */
.L_x_35823:
[----:B------:R-:W3:Y:S01]  /*9910*/  LDG.E.U16 R4, desc[UR36][R4.64] ;  /* 0x0000002404047981 */ /* 0x000ee2000c1e1500 */
[----:B------:R-:W-:Y:S02]  /*9920*/  HFMA2 R7, -RZ, RZ, 0, 0 ;  /* 0x00000000ff077431 */ /* 0x000fe400000001ff */
[----:B---3--:R-:W-:Y:S01]  /*9930*/  HADD2.F32 R6, -RZ, R4.H0_H0 ;  /* 0x20000004ff067230 */ /* 0x008fe20000004100 */
[----:B------:R-:W-:Y:S06]  /*9940*/  BRA `(.L_x_35819) ;  /* 0x0000000c00347947 */ /* 0x000fec0003800000 */
.L_x_35822:
        /* <DEDUP_REMOVED lines=8> */
.L_x_35825:
[----:B------:R-:W3:Y:S02]  /*99d0*/  LDG.E R4, desc[UR36][R4.64] ;  /* 0x0000002404047981 */ /* 0x000ee4000c1e1900 */
[--C-:B---3--:R-:W-:Y:S02]  /*99e0*/  HADD2.F32 R6, -RZ, R4.reuse.H0_H0 ;  /* 0x20000004ff067230 */ /* 0x108fe40000004100 */
[----:B------:R-:W-:Y:S01]  /*99f0*/  HADD2.F32 R7, -RZ, R4.H1_H1 ;  /* 0x30000004ff077230 */ /* 0x000fe20000004100 */
[----:B------:R-:W-:Y:S06]  /*9a00*/  BRA `(.L_x_35819) ;  /* 0x0000000c00047947 */ /* 0x000fec0003800000 */
.L_x_35824:
        /* <DEDUP_REMOVED lines=12> */
.L_x_35814:
        /* <DEDUP_REMOVED lines=13> */
.L_x_35828:
[----:B--2---:R-:W2:Y:S01]  /*9ba0*/  LDG.E.128 R8, desc[UR36][R4.64] ;  /* 0x0000002404087981 */ /* 0x004ea2000c1e1d00 */
        /* <DEDUP_REMOVED lines=21> */
.L_x_35827:
        /* <DEDUP_REMOVED lines=20> */
[----:B------:R-:W-:Y:S02]  /*9e40*/  VIADD R4, R7, 0x3c000000 ;  /* 0x3c00000007047836 */ /* 0x000fe40000000000 */
[----:B------:R-:W-:-:S03]  /*9e50*/  HFMA2 R7, -RZ, RZ, 0, 0 ;  /* 0x00000000ff077431 */ /* 0x000fc600000001ff */
[----:B------:R-:W-:-:S04]  /*9e60*/  LOP3.LUT R3, R4, 0x7f800000, R3, 0xf8, !PT ;  /* 0x7f80000004037812 */ /* 0x000fc800078ef803 */
[----:B------:R-:W-:-:S04]  /*9e70*/  SEL R3, R3, RZ, P0 ;  /* 0x000000ff03037207 */ /* 0x000fc80000000000 */
[----:B------:R-:W-:Y:S01]  /*9e80*/  LOP3.LUT R6, R3, 0x80000000, R6, 0xf8, !PT ;  /* 0x8000000003067812 */ /* 0x000fe200078ef806 */
[----:B------:R-:W-:Y:S06]  /*9e90*/  BRA `(.L_x_35819) ;  /* 0x0000000400e07947 */ /* 0x000fec0003800000 */
.L_x_35830:
        /* <DEDUP_REMOVED lines=14> */
.L_x_35829:
[----:B------:R-:W3:Y:S01]  /*9f80*/  LDG.E.U16 R4, desc[UR36][R4.64] ;  /* 0x0000002404047981 */ /* 0x000ee2000c1e1500 */
[----:B------:R-:W-:Y:S01]  /*9f90*/  IMAD.MOV.U32 R7, RZ, RZ, RZ ;  /* 0x000000ffff077224 */ /* 0x000fe200078e00ff */
[----:B---3--:R-:W-:Y:S01]  /*9fa0*/  SHF.L.U32 R6, R4, 0x10, RZ ;  /* 0x0000001004067819 */ /* 0x008fe200000006ff */
[----:B------:R-:W-:Y:S06]  /*9fb0*/  BRA `(.L_x_35819) ;  /* 0x0000000400987947 */ /* 0x000fec0003800000 */
.L_x_35826:
        /* <DEDUP_REMOVED lines=12> */
.L_x_35833:
        /* <DEDUP_REMOVED lines=11> */
[----:B--2---:R-:W-:Y:S01]  /*a130*/  IMAD.U32 R9, R0, -0x80000000, RZ ;  /* 0x8000000000097824 */ /* 0x004fe200078e00ff */
        /* <DEDUP_REMOVED lines=8> */
.L_x_35835:
[----:B------:R-:W-:Y:S05]  /*a1c0*/  BSYNC.RECONVERGENT B0 ;  /* 0x0000000000007941 */ /* 0x000fea0003800200 */
.L_x_35834:
[----:B------:R-:W-:Y:S01]  /*a1d0*/  IMAD.SHL.U32 R0, R0, 0x100000, RZ ;  /* 0x0010000000007824 */ /* 0x000fe200078e00ff */
[----:B------:R-:W-:-:S04]  /*a1e0*/  LEA R3, R3, 0x3b800000, 0x17 ;  /* 0x3b80000003037811 */ /* 0x000fc800078eb8ff */
[----:B------:R-:W-:Y:S01]  /*a1f0*/  LOP3.LUT R6, R3, R0, R9, 0xfe, !PT ;  /* 0x0000000003067212 */ /* 0x000fe200078efe09 */
[----:B------:R-:W-:Y:S06]  /*a200*/  BRA `(.L_x_35819) ;  /* 0x0000000400047947 */ /* 0x000fec0003800000 */
.L_x_35832:
        /* <DEDUP_REMOVED lines=20> */
.L_x_35837:
[----:B------:R-:W-:Y:S05]  /*a350*/  BSYNC.RECONVERGENT B0 ;  /* 0x0000000000007941 */ /* 0x000fea0003800200 */
.L_x_35836:
[----:B------:R-:W-:Y:S01]  /*a360*/  IMAD.SHL.U32 R0, R0, 0x200000, RZ ;  /* 0x0020000000007824 */ /* 0x000fe200078e00ff */
[----:B------:R-:W-:-:S04]  /*a370*/  LEA R3, R3, 0x37800000, 0x17 ;  /* 0x3780000003037811 */ /* 0x000fc800078eb8ff */
[----:B------:R-:W-:Y:S01]  /*a380*/  LOP3.LUT R6, R3, R0, R9, 0xfe, !PT ;  /* 0x0000000003067212 */ /* 0x000fe200078efe09 */
[----:B------:R-:W-:Y:S06]  /*a390*/  BRA `(.L_x_35819) ;  /* 0x0000000000a07947 */ /* 0x000fec0003800000 */
.L_x_35831:
        /* <DEDUP_REMOVED lines=15> */
.L_x_35818:
[----:B------:R-:W-:Y:S01]  /*a490*/  MOV R0, 0x0 ;  /* 0x0000000000007802 */ /* 0x000fe20000000f00 */
[----:B------:R-:W0:Y:S01]  /*a4a0*/  LDCU.64 UR4, c[0x4][0x198] ;  /* 0x01003300ff0477ac */ /* 0x000e220008000a00 */
[----:B------:R-:W-:Y:S02]  /*a4b0*/  HFMA2 R8, -RZ, RZ, 0, 4.64916229248046875e-06 ;  /* 0x0000004eff087431 */ /* 0x000fe400000001ff */
[----:B------:R-:W-:Y:S01]  /*a4c0*/  IMAD.MOV.U32 R12, RZ, RZ, 0x1 ;  /* 0x00000001ff0c7424 */ /* 0x000fe200078e00ff */
[----:B------:R3:W1:Y:S01]  /*a4d0*/  LDC.64 R14, c[0x4][R0] ;  /* 0x01000000000e7b82 */ /* 0x0006620000000a00 */
[----:B------:R-:W2:Y:S01]  /*a4e0*/  LDCU.64 UR6, c[0x4][0x1a0] ;  /* 0x01003400ff0677ac */ /* 0x000ea20008000a00 */
[----:B------:R-:W-:Y:S01]  /*a4f0*/  MOV R13, RZ ;  /* 0x000000ff000d7202 */ /* 0x000fe20000000f00 */
[----:B------:R-:W4:Y:S01]  /*a500*/  LDCU.64 UR8, c[0x4][0x88] ;  /* 0x01001100ff0877ac */ /* 0x000f220008000a00 */
[----:B0-----:R-:W-:Y:S01]  /*a510*/  MOV R4, UR4 ;  /* 0x0000000400047c02 */ /* 0x001fe20008000f00 */
[----:B------:R-:W-:Y:S01]  /*a520*/  IMAD.U32 R5, RZ, RZ, UR5 ;  /* 0x00000005ff057e24 */ /* 0x000fe2000f8e00ff */
[----:B--2---:R-:W-:Y:S01]  /*a530*/  MOV R6, UR6 ;  /* 0x0000000600067c02 */ /* 0x004fe20008000f00 */
[----:B------:R-:W-:Y:S01]  /*a540*/  IMAD.U32 R7, RZ, RZ, UR7 ;  /* 0x00000007ff077e24 */ /* 0x000fe2000f8e00ff */
[----:B----4-:R-:W-:Y:S01]  /*a550*/  MOV R10, UR8 ;  /* 0x00000008000a7c02 */ /* 0x010fe20008000f00 */
[----:B---3--:R-:W-:-:S07]  /*a560*/  IMAD.U32 R11, RZ, RZ, UR9 ;  /* 0x00000009ff0b7e24 */ /* 0x008fce000f8e00ff */
[----:B------:R-:W-:-:S07]  /*a570*/  LEPC R20, `(.L_x_35840) ;  /* 0x000000001014794e */ /* 0x000fce0000000000 */
[----:B-1---5:R-:W-:Y:S05]  /*a580*/  CALL.ABS.NOINC R14 ;  /* 0x000000000e007343 */ /* 0x022fea0003c00000 */
.L_x_35840:
[----:B------:R-:W-:Y:S01]  /*a590*/  CS2R R6, SRZ ;  /* 0x0000000000067805 */ /* 0x000fe2000001ff00 */
[----:B------:R-:W-:Y:S06]  /*a5a0*/  BRA `(.L_x_35819) ;  /* 0x00000000001c7947 */ /* 0x000fec0003800000 */
.L_x_35839:
[----:B------:R-:W3:Y:S01]  /*a5b0*/  LDG.E.64 R4, desc[UR36][R4.64] ;  /* 0x0000002404047981 */ /* 0x000ee2000c1e1b00 */
[----:B------:R-:W-:Y:S01]  /*a5c0*/  IMAD.MOV.U32 R7, RZ, RZ, RZ ;  /* 0x000000ffff077224 */ /* 0x000fe200078e00ff */
[----:B---3--:R0:W3:Y:S02]  /*a5d0*/  I2F.U64 R6, R4 ;  /* 0x0000000400067312 */ /* 0x0080e40000301000 */
[----:B0--3--:R-:W-:Y:S05]  /*a5e0*/  BRA `(.L_x_35819) ;  /* 0x00000000000c7947 */ /* 0x009fea0003800000 */
.L_x_35838:
[----:B------:R-:W3:Y:S01]  /*a5f0*/  LDG.E R4, desc[UR36][R4.64] ;  /* 0x0000002404047981 */ /* 0x000ee2000c1e1900 */
[----:B------:R-:W-:Y:S01]  /*a600*/  HFMA2 R7, -RZ, RZ, 0, 0 ;  /* 0x00000000ff077431 */ /* 0x000fe200000001ff */
[----:B---3--:R-:W-:-:S07]  /*a610*/  I2FP.F32.U32 R6, R4 ;  /* 0x0000000400067245 */ /* 0x008fce0000201000 */
.L_x_35819:
[----:B------:R-:W-:Y:S05]  /*a620*/  BSYNC.RECONVERGENT B7 ;  /* 0x0000000000077941 */ /* 0x000fea0003800200 */
.L_x_35813:
[----:B-1--45:R-:W-:Y:S01]  /*a630*/  FSETP.NAN.FTZ.AND P0, PT, R18, R18, PT ;  /* 0x000000121200720b */ /* 0x032fe20003f18000 */
[----:B------:R-:W-:Y:S01]  /*a640*/  BSSY.RECONVERGENT B2, `(.L_x_35841) ;  /* 0x0000259000027945 */ /* 0x000fe20003800200 */
[----:B------:R-:W-:-:S04]  /*a650*/  FSETP.NAN.FTZ.AND P1, PT, R19, R19, PT ;  /* 0x000000131300720b */ /* 0x000fc80003f38000 */
[----:B------:R-:W-:-:S13]  /*a660*/  PLOP3.LUT P0, PT, P0, P1, PT, 0xf8, 0x8f ;  /* 0x00000000008f781c */ /* 0x000fda0000703f70 */
[----:B------:R-:W-:Y:S05]  /*a670*/  @P0 BRA `(.L_x_35842) ;  /* 0x0000002000740947 */ /* 0x000fea0003800000 */
[C---:B------:R-:W-:Y:S01]  /*a680*/  FADD.FTZ R0, |R18|.reuse, -RZ ;  /* 0x800000ff12007221 */ /* 0x040fe20000010200 */
[----:B0-----:R-:W-:Y:S01]  /*a690*/  FADD.FTZ R5, |R19|, -RZ ;  /* 0x800000ff13057221 */ /* 0x001fe20000010200 */
[----:B------:R-:W-:-:S04]  /*a6a0*/  FSETP.GEU.FTZ.AND P2, PT, |R18|, |R19|, PT ;  /* 0x400000131200720b */ /* 0x000fc80003f5e200 */
[----:B--2---:R-:W-:Y:S02]  /*a6b0*/  FSEL R9, R0, R5, !P2 ;  /* 0x0000000500097208 */ /* 0x004fe40005000000 */
        /* <DEDUP_REMOVED lines=47> */
[----:B------:R-:W-:Y:S01]  /*a9b0*/  @P0 FFMA.FTZ R0, R11, R4, +INF ;  /* 0x7f8000000b000423 */ /* 0x000fe20000010004 */
[----:B------:R-:W0:Y:S01]  /*a9c0*/  FCHK P0, R9, R15 ;  /* 0x0000000f09007302 */ /* 0x000e220000000000 */
[----:B------:R-:W-:-:S03]  /*a9d0*/  FFMA R3, R9, R8, RZ ;  /* 0x0000000809037223 */ /* 0x000fc600000000ff */
[----:B------:R-:W-:Y:S01]  /*a9e0*/  @P1 FSEL R0, R0, -RZ, P3 ;  /* 0x800000ff00001208 */ /* 0x000fe20001800000 */
[----:B------:R-:W-:-:S04]  /*a9f0*/  FFMA R4, -R15, R3, R9 ;  /* 0x000000030f047223 */ /* 0x000fc80000000109 */
[----:B------:R-:W-:Y:S01]  /*aa00*/  FFMA R3, R8, R4, R3 ;  /* 0x0000000408037223 */ /* 0x000fe20000000003 */
[----:B------:R-:W-:Y:S01]  /*aa10*/  FMUL.FTZ R11, R0, 0.5 ;  /* 0x3f000000000b7820 */ /* 0x000fe20000410000 */
[----:B0-----:R-:W-:Y:S06]  /*aa20*/  @!P0 BRA `(.L_x_35848) ;  /* 0x00000000000c8947 */ /* 0x001fec0003800000 */
[----:B------:R-:W-:-:S07]  /*aa30*/  MOV R4, 0xaa50 ;  /* 0x0000aa5000047802 */ /* 0x000fce0000000f00 */
[----:B---3--:R-:W-:Y:S05]  /*aa40*/  CALL.REL.NOINC `($__internal_66_$__cuda_sm3x_div_rn_ftz_f32_slowpath) ;  /* 0x0000011000547944 */ /* 0x008fea0003c00000 */
[----:B------:R-:W-:-:S07]  /*aa50*/  MOV R3, R0 ;  /* 0x0000000000037202 */ /* 0x000fce0000000f00 */
.L_x_35848:
[----:B------:R-:W-:Y:S05]  /*aa60*/  BSYNC.RECONVERGENT B3 ;  /* 0x0000000000037941 */ /* 0x000fea0003800200 */
.L_x_35847:
[----:B------:R-:W-:Y:S02]  /*aa70*/  IMAD.MOV.U32 R5, RZ, RZ, 0x3b33710b ;  /* 0x3b33710bff057424 */ /* 0x000fe400078e00ff */
[----:B------:R-:W-:Y:S01]  /*aa80*/  FMUL.FTZ R0, R3, R3 ;  /* 0x0000000303007220 */ /* 0x000fe20000410000 */
[C---:B------:R-:W-:Y:S02]  /*aa90*/  ISETP.GE.AND P0, PT, R18.reuse, RZ, PT ;  /* 0x000000ff1200720c */ /* 0x040fe40003f06270 */
[----:B------:R-:W-:Y:S01]  /*aaa0*/  FSETP.NEU.FTZ.AND P3, PT, |R18|, |R19|, PT ;  /* 0x400000131200720b */ /* 0x000fe20003f7d200 */
[C---:B------:R-:W-:Y:S01]  /*aab0*/  FFMA.FTZ R5, R0.reuse, R5, -0.015681877732276916504 ;  /* 0xbc80774800057423 */ /* 0x040fe20000010005 */
[----:B------:R-:W-:Y:S01]  /*aac0*/  FSETP.NEU.FTZ.AND P1, PT, R15, RZ, PT ;  /* 0x000000ff0f00720b */ /* 0x000fe20003f3d000 */
[----:B------:R-:W-:Y:S02]  /*aad0*/  FADD.FTZ R18, |R19|, |R18| ;  /* 0x4000001213127221 */ /* 0x000fe40000010200 */
        /* <DEDUP_REMOVED lines=21> */
.L_x_35846:
        /* <DEDUP_REMOVED lines=16> */
[----:B---3--:R-:W-:Y:S05]  /*ad30*/  CALL.REL.NOINC `($__internal_66_$__cuda_sm3x_div_rn_ftz_f32_slowpath) ;  /* 0x0000010c00987944 */ /* 0x008fea0003c00000 */
.L_x_35852:
[----:B------:R-:W-:Y:S05]  /*ad40*/  BSYNC.RECONVERGENT B3 ;  /* 0x0000000000037941 */ /* 0x000fea0003800200 */
.L_x_35851:
        /* <DEDUP_REMOVED lines=28> */
.L_x_35850:
        /* <DEDUP_REMOVED lines=25> */
.L_x_35854:
        /* <DEDUP_REMOVED lines=66> */
.L_x_35853:
        /* <DEDUP_REMOVED lines=52> */
[----:B---3--:R-:W-:Y:S05]  /*b800*/  CALL.REL.NOINC `($__internal_66_$__cuda_sm3x_div_rn_ftz_f32_slowpath) ;  /* 0x0000010000e47944 */ /* 0x008fea0003c00000 */
[----:B------:R-:W-:-:S07]  /*b810*/  IMAD.MOV.U32 R3, RZ, RZ, R0 ;  /* 0x000000ffff037224 */ /* 0x000fce00078e0000 */
.L_x_35856:
[----:B------:R-:W-:Y:S05]  /*b820*/  BSYNC.RECONVERGENT B3 ;  /* 0x0000000000037941 */ /* 0x000fea0003800200 */
.L_x_35855:
        /* <DEDUP_REMOVED lines=28> */
.L_x_35845:
        /* <DEDUP_REMOVED lines=26> */
[----:B---3--:R-:W-:Y:S05]  /*bb90*/  CALL.REL.NOINC `($__internal_66_$__cuda_sm3x_div_rn_ftz_f32_slowpath) ;  /* 0x0000010000007944 */ /* 0x008fea0003c00000 */
.L_x_35858:
[----:B------:R-:W-:Y:S05]  /*bba0*/  BSYNC.RECONVERGENT B3 ;  /* 0x0000000000037941 */ /* 0x000fea0003800200 */
.L_x_35857:
        /* <DEDUP_REMOVED lines=28> */
.L_x_35844:
        /* <DEDUP_REMOVED lines=31> */
[----:B------:R-:W-:Y:S02]  /*bf60*/  @P1 IMAD.MOV.U32 R8, RZ, RZ, 0x7f800000 ;  /* 0x7f800000ff081424 */ /* 0x000fe400078e00ff */
[----:B------:R-:W-:Y:S01]  /*bf70*/  FFMA.FTZ R0, R0, 0.69314718246459960938, R3 ;  /* 0x3f31721800007823 */ /* 0x000fe20000010003 */
[----:B------:R-:W-:Y:S01]  /*bf80*/  FFMA R3, R9, R4, RZ ;  /* 0x0000000409037223 */ /* 0x000fe200000000ff */
[----:B------:R-:W-:Y:S01]  /*bf90*/  @P0 FFMA.FTZ R0, R11, R8, +INF ;  /* 0x7f8000000b000423 */ /* 0x000fe20000010008 */
[----:B------:R-:W0:Y:S02]  /*bfa0*/  FCHK P0, R9, 1 ;  /* 0x3f80000009007902 */ /* 0x000e240000000000 */
[----:B------:R-:W-:Y:S02]  /*bfb0*/  FFMA R5, R3, -1, R9 ;  /* 0xbf80000003057823 */ /* 0x000fe40000000009 */
[----:B------:R-:W-:-:S02]  /*bfc0*/  @P1 FSEL R0, R0, -RZ, P3 ;  /* 0x800000ff00001208 */ /* 0x000fc40001800000 */
[----:B------:R-:W-:-:S03]  /*bfd0*/  FFMA R3, R4, R5, R3 ;  /* 0x0000000504037223 */ /* 0x000fc60000000003 */
[----:B------:R-:W-:Y:S01]  /*bfe0*/  FMUL.FTZ R11, R0, 0.5 ;  /* 0x3f000000000b7820 */ /* 0x000fe20000410000 */
[----:B0-----:R-:W-:Y:S06]  /*bff0*/  @!P0 BRA `(.L_x_35861) ;  /* 0x0000000000108947 */ /* 0x001fec0003800000 */
[----:B------:R-:W-:Y:S01]  /*c000*/  HFMA2 R15, -RZ, RZ, 1.875, 0 ;  /* 0x3f800000ff0f7431 */ /* 0x000fe200000001ff */
[----:B------:R-:W-:-:S07]  /*c010*/  MOV R4, 0xc030 ;  /* 0x0000c03000047802 */ /* 0x000fce0000000f00 */
[----:B---3--:R-:W-:Y:S05]  /*c020*/  CALL.REL.NOINC `($__internal_66_$__cuda_sm3x_div_rn_ftz_f32_slowpath) ;  /* 0x000000f800dc7944 */ /* 0x008fea0003c00000 */
[----:B------:R-:W-:-:S07]  /*c030*/  IMAD.MOV.U32 R3, RZ, RZ, R0 ;  /* 0x000000ffff037224 */ /* 0x000fce00078e0000 */
.L_x_35861:
[----:B------:R-:W-:Y:S05]  /*c040*/  BSYNC.RECONVERGENT B3 ;  /* 0x0000000000037941 */ /* 0x000fea0003800200 */
.L_x_35860:
        /* <DEDUP_REMOVED lines=26> */
.L_x_35859:
        /* <DEDUP_REMOVED lines=13> */
[----:B---3--:R-:W-:Y:S05]  /*c2c0*/  CALL.REL.NOINC `($__internal_66_$__cuda_sm3x_div_rn_ftz_f32_slowpath) ;  /* 0x000000f800347944 */ /* 0x008fea0003c00000 */
.L_x_35863:
[----:B------:R-:W-:Y:S05]  /*c2d0*/  BSYNC.RECONVERGENT B3 ;  /* 0x0000000000037941 */ /* 0x000fea0003800200 */
.L_x_35862:
        /* <DEDUP_REMOVED lines=26> */
.L_x_35843:
[----:B------:R-:W-:Y:S01]  /*c480*/  FMUL.FTZ R0, R18, 0.36787945032119750977 ;  /* 0x3ebc5ab212007820 */ /* 0x000fe20000410000 */
[----:B------:R-:W-:Y:S01]  /*c490*/  FMUL.FTZ R3, R19, 0.36787945032119750977 ;  /* 0x3ebc5ab213037820 */ /* 0x000fe20000410000 */
[----:B------:R-:W0:Y:S01]  /*c4a0*/  MUFU.RCP R10, R15 ;  /* 0x0000000f000a7308 */ /* 0x000e220000001000 */
        /* <DEDUP_REMOVED lines=18> */
[----:B------:R-:W-:-:S03]  /*c5d0*/  FFMA R0, R10, R3, R10 ;  /* 0x000000030a007223 */ /* 0x000fc6000000000a */
        /* <DEDUP_REMOVED lines=9> */
[----:B---3--:R-:W-:Y:S05]  /*c670*/  CALL.REL.NOINC `($__internal_66_$__cuda_sm3x_div_rn_ftz_f32_slowpath) ;  /* 0x000000f400487944 */ /* 0x008fea0003c00000 */
.L_x_35865:
[----:B------:R-:W-:Y:S05]  /*c680*/  BSYNC.RECONVERGENT B3 ;  /* 0x0000000000037941 */ /* 0x000fea0003800200 */
.L_x_35864:
        /* <DEDUP_REMOVED lines=28> */
.L_x_35842:
[C---:B------:R-:W-:Y:S01]  /*c850*/  FSETP.GEU.FTZ.AND P0, PT, |R18|.reuse, 1.084202172485504434e-19, PT ;  /* 0x200000001200780b */ /* 0x040fe20003f1e200 */
[----:B--2---:R-:W-:Y:S01]  /*c860*/  FADD.FTZ R9, |R18|, -RZ ;  /* 0x800000ff12097221 */ /* 0x004fe20000010200 */
        /* <DEDUP_REMOVED lines=8> */
[C---:B0-----:R-:W-:Y:S01]  /*c8f0*/  @P0 FMUL.FTZ R4, R19.reuse, 4 ;  /* 0x4080000013040820 */ /* 0x041fe20000410000 */
        /* <DEDUP_REMOVED lines=16> */
[----:B---3--:R-:W-:Y:S05]  /*ca00*/  CALL.REL.NOINC `($__internal_66_$__cuda_sm3x_div_rn_ftz_f32_slowpath) ;  /* 0x000000f000647944 */ /* 0x008fea0003c00000 */
.L_x_35867:
[----:B------:R-:W-:Y:S05]  /*ca10*/  BSYNC.RECONVERGENT B3 ;  /* 0x0000000000037941 */ /* 0x000fea0003800200 */
.L_x_35866:
        /* <DEDUP_REMOVED lines=27> */
.L_x_35849:
[----:B------:R-:W-:Y:S05]  /*cbd0*/  BSYNC.RECONVERGENT B2 ;  /* 0x0000000000027941 */ /* 0x000fea0003800200 */
.L_x_35841:
[C---:B---3--:R-:W-:Y:S01]  /*cbe0*/  FMUL.FTZ R0, R18.reuse, R6 ;  /* 0x0000000612007220 */ /* 0x048fe20000410000 */
[----:B------:R-:W-:Y:S03]  /*cbf0*/  BSSY.RECONVERGENT B0, `(.L_x_35868) ;  /* 0x000003a000007945 */ /* 0x000fe60003800200 */
[-C--:B------:R-:W-:Y:S01]  /*cc00*/  FFMA.FTZ R5, R11, R7.reuse, R0 ;  /* 0x000000070b057223 */ /* 0x080fe20000010000 */
[----:B------:R-:W-:-:S04]  /*cc10*/  FMUL.FTZ R7, R18, R7 ;  /* 0x0000000712077220 */ /* 0x000fc80000410000 */
[----:B------:R-:W-:Y:S01]  /*cc20*/  LOP3.LUT P0, R0, R5, 0x7fffffff, RZ, 0xc0, !PT ;  /* 0x7fffffff05007812 */ /* 0x000fe2000780c0ff */
[----:B------:R-:W-:-:S12]  /*cc30*/  FFMA.FTZ R11, R11, R6, -R7 ;  /* 0x000000060b0b7223 */ /* 0x000fd80000010807 */
        /* <DEDUP_REMOVED lines=39> */
.L_x_35871:
        /* <DEDUP_REMOVED lines=8> */
.L_x_35870:
[----:B------:R-:W-:-:S04]  /*cf30*/  FMUL.RZ R0, R5, 0.15915493667125701904 ;  /* 0x3e22f98305007820 */ /* 0x000fc8000040c000 */
[----:B------:R1:W2:Y:S08]  /*cf40*/  MUFU.COS R4, R0 ;  /* 0x0000000000047308 */ /* 0x0002b00000000000 */
[----:B------:R1:W3:Y:S01]  /*cf50*/  MUFU.SIN R5, R0 ;  /* 0x0000000000057308 */ /* 0x0002e20000000400 */
[----:B------:R-:W-:Y:S05]  /*cf60*/  BRA `(.L_x_35872) ;  /* 0x0000000000087947 */ /* 0x000fea0003800000 */
.L_x_35869:
[----:B------:R-:W-:-:S06]  /*cf70*/  FMUL.FTZ R4, R11, 1.4426950216293334961 ;  /* 0x3fb8aa3b0b047820 */ /* 0x000fcc0000410000 */
[----:B------:R-:W0:Y:S02]  /*cf80*/  MUFU.EX2 R4, R4 ;  /* 0x0000000400047308 */ /* 0x000e240000000800 */
.L_x_35872:
[----:B------:R-:W-:Y:S05]  /*cf90*/  BSYNC.RECONVERGENT B0 ;  /* 0x0000000000007941 */ /* 0x000fea0003800200 */
.L_x_35868:
        /* <DEDUP_REMOVED lines=14> */
[----:B0-2---:R-:W0:Y:S02]  /*d080*/  F2I.FTZ.TRUNC.NTZ R3, R4 ;  /* 0x0000000400037305 */ /* 0x005e24000021f100 */
[----:B0-----:R0:W-:Y:S01]  /*d090*/  STG.E.U8 desc[UR36][R6.64], R3 ;  /* 0x0000000306007986 */ /* 0x0011e2000c101124 */
[----:B------:R-:W-:Y:S05]  /*d0a0*/  BRA `(.L_x_35878) ;  /* 0x0000000c004c7947 */ /* 0x000fea0003800000 */
.L_x_35876:
[----:B0-23--:R-:W0:Y:S02]  /*d0b0*/  F2I.S64.TRUNC R4, R4 ;  /* 0x0000000400047311 */ /* 0x00de24000020d900 */
[----:B0-----:R-:W-:-:S05]  /*d0c0*/  IMAD.MOV.U32 R3, RZ, RZ, R4 ;  /* 0x000000ffff037224 */ /* 0x001fca00078e0004 */
[----:B------:R0:W-:Y:S01]  /*d0d0*/  STG.E.U8 desc[UR36][R6.64], R3 ;  /* 0x0000000306007986 */ /* 0x0001e2000c101124 */
[----:B------:R-:W-:Y:S05]  /*d0e0*/  BRA `(.L_x_35878) ;  /* 0x0000000c003c7947 */ /* 0x000fea0003800000 */
.L_x_35875:
        /* <DEDUP_REMOVED lines=9> */
.L_x_35880:
[----:B0-2---:R-:W0:Y:S02]  /*d180*/  F2I.FTZ.TRUNC.NTZ R3, R4 ;  /* 0x0000000400037305 */ /* 0x005e24000021f100 */
[----:B0-----:R0:W-:Y:S01]  /*d190*/  STG.E desc[UR36][R6.64], R3 ;  /* 0x0000000306007986 */ /* 0x0011e2000c101924 */
[----:B------:R-:W-:Y:S05]  /*d1a0*/  BRA `(.L_x_35878) ;  /* 0x0000000c000c7947 */ /* 0x000fea0003800000 */
.L_x_35879:
[----:B0-2---:R-:W0:Y:S02]  /*d1b0*/  F2I.FTZ.TRUNC.NTZ R3, R4 ;  /* 0x0000000400037305 */ /* 0x005e24000021f100 */
[----:B0-----:R0:W-:Y:S01]  /*d1c0*/  STG.E.U16 desc[UR36][R6.64], R3 ;  /* 0x0000000306007986 */ /* 0x0011e2000c101524 */
[----:B------:R-:W-:Y:S05]  /*d1d0*/  BRA `(.L_x_35878) ;  /* 0x0000000c00007947 */ /* 0x000fea0003800000 */
.L_x_35874:
        /* <DEDUP_REMOVED lines=8> */
.L_x_35882:
[----:B0-2---:R-:W-:-:S05]  /*d260*/  F2FP.F16.F32.PACK_AB R4, RZ, R4 ;  /* 0x00000004ff04723e */ /* 0x005fca00000000ff */
[----:B------:R0:W-:Y:S01]  /*d270*/  STG.E.U16 desc[UR36][R6.64], R4 ;  /* 0x0000000406007986 */ /* 0x0001e2000c101524 */
[----:B------:R-:W-:Y:S05]  /*d280*/  BRA `(.L_x_35878) ;  /* 0x0000000800d47947 */ /* 0x000fea0003800000 */
.L_x_35881:
        /* <DEDUP_REMOVED lines=8> */
.L_x_35884:
[----:B0-23--:R-:W-:-:S05]  /*d310*/  F2FP.F16.F32.PACK_AB R3, R5, R4 ;  /* 0x000000040503723e */ /* 0x00dfca00000000ff */
[----:B------:R0:W-:Y:S01]  /*d320*/  STG.E desc[UR36][R6.64], R3 ;  /* 0x0000000306007986 */ /* 0x0001e2000c101924 */
[----:B------:R-:W-:Y:S05]  /*d330*/  BRA `(.L_x_35878) ;  /* 0x0000000800a87947 */ /* 0x000fea0003800000 */
.L_x_35883:
[----:B0-2---:R-:W-:-:S06]  /*d340*/  FMUL.FTZ R4, R4, 1 ;  /* 0x3f80000004047820 */ /* 0x005fcc0000410000 */
[----:B---3--:R-:W0:Y:S02]  /*d350*/  F2F.F64.F32 R4, R4 ;  /* 0x0000000400047310 */ /* 0x008e240000201800 */
[----:B0-----:R0:W-:Y:S01]  /*d360*/  STG.E.64 desc[UR36][R6.64], R4 ;  /* 0x0000000406007986 */ /* 0x0011e2000c101b24 */
[----:B------:R-:W-:Y:S05]  /*d370*/  BRA `(.L_x_35878) ;  /* 0x0000000800987947 */ /* 0x000fea0003800000 */
.L_x_35873:
        /* <DEDUP_REMOVED lines=10> */
[----:B0-2---:R-:W0:Y:S02]  /*d420*/  F2I.FTZ.U32.TRUNC.NTZ R3, R4 ;  /* 0x0000000400037305 */ /* 0x005e24000021f000 */
[----:B0-----:R0:W-:Y:S01]  /*d430*/  STG.E.U16 desc[UR36][R6.64], R3 ;  /* 0x0000000306007986 */ /* 0x0011e2000c101524 */
[----:B------:R-:W-:Y:S05]  /*d440*/  BRA `(.L_x_35878) ;  /* 0x0000000800647947 */ /* 0x000fea0003800000 */
.L_x_35888:
[----:B0-23--:R-:W-:Y:S01]  /*d450*/  LOP3.LUT R5, R4, 0x7fffffff, RZ, 0xc0, !PT ;  /* 0x7fffffff04057812 */ /* 0x00dfe200078ec0ff */
[----:B------:R-:W-:Y:S01]  /*d460*/  BSSY.RECONVERGENT B0, `(.L_x_35889) ;  /* 0x0000012000007945 */ /* 0x000fe20003800200 */
[----:B------:R-:W-:Y:S02]  /*d470*/  MOV R3, 0x80 ;  /* 0x0000008000037802 */ /* 0x000fe40000000f00 */
[----:B------:R-:W-:-:S13]  /*d480*/  ISETP.GT.U32.AND P0, PT, R5, 0x437fffff, PT ;  /* 0x437fffff0500780c */ /* 0x000fda0003f04070 */
[----:B------:R-:W-:Y:S05]  /*d490*/  @P0 BRA `(.L_x_35890) ;  /* 0x0000000000380947 */ /* 0x000fea0003800000 */
[----:B------:R-:W-:-:S13]  /*d4a0*/  ISETP.GE.U32.AND P0, PT, R5, 0x3c000000, PT ;  /* 0x3c0000000500780c */ /* 0x000fda0003f06070 */
[----:B-1----:R-:W-:-:S04]  /*d4b0*/  @P0 SHF.R.U32.HI R0, RZ, 0x14, R4 ;  /* 0x00000014ff000819 */ /* 0x002fc80000011604 */
        /* <DEDUP_REMOVED lines=9> */
[----:B------:R-:W-:-:S07]  /*d550*/  IMAD.MOV.U32 R3, RZ, RZ, R0 ;  /* 0x000000ffff037224 */ /* 0x000fce00078e0000 */
.L_x_35891:
[----:B------:R-:W-:-:S04]  /*d560*/  SHF.R.U32.HI R4, RZ, 0x18, R4 ;  /* 0x00000018ff047819 */ /* 0x000fc80000011604 */
[----:B------:R-:W-:-:S07]  /*d570*/  LOP3.LUT R3, R3, 0x80, R4, 0xf8, !PT ;  /* 0x0000008003037812 */ /* 0x000fce00078ef804 */
.L_x_35890:
[----:B------:R-:W-:Y:S05]  /*d580*/  BSYNC.RECONVERGENT B0 ;  /* 0x0000000000007941 */ /* 0x000fea0003800200 */
.L_x_35889:
[----:B------:R0:W-:Y:S01]  /*d590*/  STG.E.U8 desc[UR36][R6.64], R3 ;  /* 0x0000000306007986 */ /* 0x0001e2000c101124 */
[----:B------:R-:W-:Y:S05]  /*d5a0*/  BRA `(.L_x_35878) ;  /* 0x00000008000c7947 */ /* 0x000fea0003800000 */
.L_x_35887:
[----:B0-23--:R-:W-:Y:S01]  /*d5b0*/  LOP3.LUT R5, R4, 0x7fffffff, RZ, 0xc0, !PT ;  /* 0x7fffffff04057812 */ /* 0x00dfe200078ec0ff */
[----:B------:R-:W-:Y:S01]  /*d5c0*/  BSSY.RECONVERGENT B0, `(.L_x_35892) ;  /* 0x0000012000007945 */ /* 0x000fe20003800200 */
[----:B------:R-:W-:Y:S02]  /*d5d0*/  HFMA2 R3, -RZ, RZ, 0, 7.62939453125e-06 ;  /* 0x00000080ff037431 */ /* 0x000fe400000001ff */
        /* <DEDUP_REMOVED lines=14> */
.L_x_35894:
[----:B------:R-:W-:-:S04]  /*d6c0*/  SHF.R.U32.HI R4, RZ, 0x18, R4 ;  /* 0x00000018ff047819 */ /* 0x000fc80000011604 */
[----:B------:R-:W-:-:S07]  /*d6d0*/  LOP3.LUT R3, R3, 0x80, R4, 0xf8, !PT ;  /* 0x0000008003037812 */ /* 0x000fce00078ef804 */
.L_x_35893:
[----:B------:R-:W-:Y:S05]  /*d6e0*/  BSYNC.RECONVERGENT B0 ;  /* 0x0000000000007941 */ /* 0x000fea0003800200 */
.L_x_35892:
[----:B------:R0:W-:Y:S01]  /*d6f0*/  STG.E.U8 desc[UR36][R6.64], R3 ;  /* 0x0000000306007986 */ /* 0x0001e2000c101124 */
[----:B------:R-:W-:Y:S05]  /*d700*/  BRA `(.L_x_35878) ;  /* 0x0000000400b47947 */ /* 0x000fea0003800000 */
.L_x_35886:
[----:B------:R-:W-:-:S09]  /*d710*/  UISETP.NE.AND UP0, UPT, UR6, 0x1c, UPT ;  /* 0x0000001c0600788c */ /* 0x000fd2000bf05270 */
[----:B------:R-:W-:Y:S05]  /*d720*/  BRA.U !UP0, `(.L_x_35895) ;  /* 0x0000000108587547 */ /* 0x000fea000b800000 */
[----:B------:R-:W-:-:S09]  /*d730*/  UISETP.NE.AND UP0, UPT, UR6, 0x1d, UPT ;  /* 0x0000001d0600788c */ /* 0x000fd2000bf05270 */
[----:B------:R-:W-:Y:S05]  /*d740*/  BRA.U !UP0, `(.L_x_35896) ;  /* 0x0000000108447547 */ /* 0x000fea000b800000 */
[----:B------:R-:W-:-:S09]  /*d750*/  UISETP.NE.AND UP0, UPT, UR6, 0x2c, UPT ;  /* 0x0000002c0600788c */ /* 0x000fd2000bf05270 */
[----:B------:R-:W-:Y:S05]  /*d760*/  BRA.U UP0, `(.L_x_35877) ;  /* 0x0000000100c47547 */ /* 0x000fea000b800000 */
[----:B0-23--:R-:W-:-:S04]  /*d770*/  SHF.R.U32.HI R5, RZ, 0x17, R4 ;  /* 0x00000017ff057819 */ /* 0x00dfc80000011604 */
[----:B------:R-:W-:-:S04]  /*d780*/  LOP3.LUT R3, R5, 0xff, RZ, 0xc0, !PT ;  /* 0x000000ff05037812 */ /* 0x000fc800078ec0ff */
        /* <DEDUP_REMOVED lines=13> */
.L_x_35896:
[----:B0-23--:R-:W0:Y:S02]  /*d860*/  F2I.U64.TRUNC R4, R4 ;  /* 0x0000000400047311 */ /* 0x00de24000020d800 */
[----:B0-----:R0:W-:Y:S01]  /*d870*/  STG.E.64 desc[UR36][R6.64], R4 ;  /* 0x0000000406007986 */ /* 0x0011e2000c101b24 */
[----:B------:R-:W-:Y:S05]  /*d880*/  BRA `(.L_x_35878) ;  /* 0x0000000400547947 */ /* 0x000fea0003800000 */
.L_x_35895:
[----:B0-2---:R-:W0:Y:S02]  /*d890*/  F2I.FTZ.U32.TRUNC.NTZ R3, R4 ;  /* 0x0000000400037305 */ /* 0x005e24000021f000 */
[----:B0-----:R0:W-:Y:S01]  /*d8a0*/  STG.E desc[UR36][R6.64], R3 ;  /* 0x0000000306007986 */ /* 0x0011e2000c101924 */
[----:B------:R-:W-:Y:S05]  /*d8b0*/  BRA `(.L_x_35878) ;  /* 0x0000000400487947 */ /* 0x000fea0003800000 */
.L_x_35885:
        /* <DEDUP_REMOVED lines=12> */
.L_x_35898:
        /* <DEDUP_REMOVED lines=10> */
.L_x_35897:
[----:B------:R-:W-:-:S09]  /*da20*/  UISETP.NE.AND UP0, UPT, UR6, 0xf, UPT ;  /* 0x0000000f0600788c */ /* 0x000fd2000bf05270 */
[----:B------:R-:W-:Y:S05]  /*da30*/  BRA.U !UP0, `(.L_x_35899) ;  /* 0x0000000108e07547 */ /* 0x000fea000b800000 */
[----:B------:R-:W-:-:S09]  /*da40*/  UISETP.NE.AND UP0, UPT, UR6, 0x17, UPT ;  /* 0x000000170600788c */ /* 0x000fd2000bf05270 */
[----:B------:R-:W-:Y:S05]  /*da50*/  BRA.U !UP0, `(.L_x_35900) ;  /* 0x00000001088c7547 */ /* 0x000fea000b800000 */
[----:B------:R-:W-:-:S09]  /*da60*/  UISETP.NE.AND UP0, UPT, UR6, 0x18, UPT ;  /* 0x000000180600788c */ /* 0x000fd2000bf05270 */
[----:B------:R-:W-:Y:S05]  /*da70*/  BRA.U !UP0, `(.L_x_35901) ;  /* 0x0000000108447547 */ /* 0x000fea000b800000 */
.L_x_35877:
        /* <DEDUP_REMOVED lines=8> */
[----:B0-2---:R-:W-:Y:S01]  /*db00*/  MOV R4, UR4 ;  /* 0x0000000400047c02 */ /* 0x005fe20008000f00 */
[----:B---3--:R-:W-:Y:S01]  /*db10*/  IMAD.U32 R5, RZ, RZ, UR5 ;  /* 0x00000005ff057e24 */ /* 0x008fe2000f8e00ff */
[----:B-----5:R-:W-:Y:S01]  /*db20*/  MOV R6, UR6 ;  /* 0x0000000600067c02 */ /* 0x020fe20008000f00 */
[----:B------:R-:W-:Y:S01]  /*db30*/  IMAD.U32 R7, RZ, RZ, UR7 ;  /* 0x00000007ff077e24 */ /* 0x000fe2000f8e00ff */
[----:B-1----:R-:W-:Y:S01]  /*db40*/  MOV R10, UR8 ;  /* 0x00000008000a7c02 */ /* 0x002fe20008000f00 */
[----:B------:R-:W-:-:S07]  /*db50*/  IMAD.U32 R11, RZ, RZ, UR9 ;  /* 0x00000009ff0b7e24 */ /* 0x000fce000f8e00ff */
[----:B------:R-:W-:-:S07]  /*db60*/  LEPC R20, `(.L_x_35902) ;  /* 0x000000001014794e */ /* 0x000fce0000000000 */
[----:B----4-:R-:W-:Y:S05]  /*db70*/  CALL.ABS.NOINC R14 ;  /* 0x000000000e007343 */ /* 0x010fea0003c00000 */
.L_x_35902:
[----:B------:R-:W-:Y:S05]  /*db80*/  BRA `(.L_x_35878) ;  /* 0x0000000000947947 */ /* 0x000fea0003800000 */
.L_x_35901:
[----:B0-2---:R-:W-:Y:S01]  /*db90*/  LOP3.LUT R8, R4, 0x7fffffff, RZ, 0xc0, !PT ;  /* 0x7fffffff04087812 */ /* 0x005fe200078ec0ff */
[----:B------:R-:W-:Y:S01]  /*dba0*/  BSSY.RECONVERGENT B0, `(.L_x_35903) ;  /* 0x000000b000007945 */ /* 0x000fe20003800200 */
[----:B---3--:R-:W-:Y:S01]  /*dbb0*/  SHF.R.U32.HI R5, RZ, 0x18, R4 ;  /* 0x00000018ff057819 */ /* 0x008fe20000011604 */
[----:B-1----:R-:W-:Y:S01]  /*dbc0*/  IMAD.MOV.U32 R0, RZ, RZ, 0x7f ;  /* 0x0000007fff007424 */ /* 0x002fe200078e00ff */
        /* <DEDUP_REMOVED lines=8> */
.L_x_35904:
[----:B------:R-:W-:Y:S05]  /*dc50*/  BSYNC.RECONVERGENT B0 ;  /* 0x0000000000007941 */ /* 0x000fea0003800200 */
.L_x_35903:
[----:B------:R-:W-:-:S05]  /*dc60*/  LOP3.LUT R3, R0, 0x80, R5, 0xf8, !PT ;  /* 0x0000008000037812 */ /* 0x000fca00078ef805 */
[----:B------:R4:W-:Y:S01]  /*dc70*/  STG.E.U8 desc[UR36][R6.64], R3 ;  /* 0x0000000306007986 */ /* 0x0009e2000c101124 */
[----:B------:R-:W-:Y:S05]  /*dc80*/  BRA `(.L_x_35878) ;  /* 0x0000000000547947 */ /* 0x000fea0003800000 */
.L_x_35900:
[----:B0-23--:R-:W-:Y:S01]  /*dc90*/  LOP3.LUT R5, R4, 0x7fffffff, RZ, 0xc0, !PT ;  /* 0x7fffffff04057812 */ /* 0x00dfe200078ec0ff */
[----:B------:R-:W-:Y:S03]  /*dca0*/  BSSY.RECONVERGENT B0, `(.L_x_35905) ;  /* 0x000000d000007945 */ /* 0x000fe60003800200 */
[----:B------:R-:W-:-:S13]  /*dcb0*/  ISETP.GT.U32.AND P0, PT, R5, 0x477fffff, PT ;  /* 0x477fffff0500780c */ /* 0x000fda0003f04070 */
[----:B------:R-:W-:Y:S05]  /*dcc0*/  @P0 BRA `(.L_x_35906) ;  /* 0x00000000001c0947 */ /* 0x000fea0003800000 */
[----:B------:R-:W-:-:S13]  /*dcd0*/  ISETP.GE.U32.AND P0, PT, R5, 0x38800000, PT ;  /* 0x388000000500780c */ /* 0x000fda0003f06070 */
[----:B-1----:R-:W-:-:S04]  /*dce0*/  @P0 SHF.R.U32.HI R0, RZ, 0x15, R4 ;  /* 0x00000015ff000819 */ /* 0x002fc80000011604 */
[----:B------:R-:W-:-:S04]  /*dcf0*/  @P0 LOP3.LUT R3, R0, 0x1, RZ, 0xc0, !PT ;  /* 0x0000000100030812 */ /* 0x000fc800078ec0ff */
[----:B------:R-:W-:-:S04]  /*dd00*/  @P0 IADD3 R0, PT, PT, R4, 0x80fffff, R3 ;  /* 0x080fffff04000810 */ /* 0x000fc80007ffe003 */
[----:B------:R-:W-:Y:S01]  /*dd10*/  @P0 SHF.R.U32.HI R0, RZ, 0x15, R0 ;  /* 0x00000015ff000819 */ /* 0x000fe20000011600 */
[----:B------:R-:W-:Y:S01]  /*dd20*/  @!P0 FADD.FTZ R0, R5, 128 ;  /* 0x4300000005008421 */ /* 0x000fe20000010000 */
[----:B------:R-:W-:Y:S06]  /*dd30*/  BRA `(.L_x_35907) ;  /* 0x00000000000c7947 */ /* 0x000fec0003800000 */
.L_x_35906:
[----:B-1----:R-:W-:Y:S01]  /*dd40*/  HFMA2 R0, -RZ, RZ, 0, 7.569789886474609375e-06 ;  /* 0x0000007fff007431 */ /* 0x002fe200000001ff */
[----:B------:R-:W-:-:S04]  /*dd50*/  ISETP.GT.U32.AND P0, PT, R5, 0x7f800000, PT ;  /* 0x7f8000000500780c */ /* 0x000fc80003f04070 */
[----:B------:R-:W-:-:S09]  /*dd60*/  SEL R0, R0, 0x7c, P0 ;  /* 0x0000007c00007807 */ /* 0x000fd20000000000 */
.L_x_35907:
[----:B------:R-:W-:Y:S05]  /*dd70*/  BSYNC.RECONVERGENT B0 ;  /* 0x0000000000007941 */ /* 0x000fea0003800200 */
.L_x_35905:
[----:B------:R-:W-:-:S04]  /*dd80*/  SHF.R.U32.HI R3, RZ, 0x18, R4 ;  /* 0x00000018ff037819 */ /* 0x000fc80000011604 */
[----:B------:R-:W-:-:S05]  /*dd90*/  LOP3.LUT R3, R0, 0x80, R3, 0xf8, !PT ;  /* 0x0000008000037812 */ /* 0x000fca00078ef803 */
[----:B------:R3:W-:Y:S01]  /*dda0*/  STG.E.U8 desc[UR36][R6.64], R3 ;  /* 0x0000000306007986 */ /* 0x0007e2000c101124 */
[----:B------:R-:W-:Y:S05]  /*ddb0*/  BRA `(.L_x_35878) ;  /* 0x0000000000087947 */ /* 0x000fea0003800000 */
.L_x_35899:
[----:B0-2---:R-:W-:-:S05]  /*ddc0*/  F2FP.BF16.F32.PACK_AB R4, RZ, R4 ;  /* 0x00000004ff04723e */ /* 0x005fca00000010ff */
[----:B------:R0:W-:Y:S02]  /*ddd0*/  STG.E.U16 desc[UR36][R6.64], R4 ;  /* 0x0000000406007986 */ /* 0x0001e4000c101524 */
.L_x_35878:
[----:B------:R-:W-:-:S07]  /*dde0*/  VIADD R17, R17, 0x80 ;  /* 0x0000008011117836 */ /* 0x000fce0000000000 */
.L_x_35783:
[----:B------:R-:W-:Y:S05]  /*ddf0*/  BSYNC.RECONVERGENT B6 ;  /* 0x0000000000067941 */ /* 0x000fea0003800200 */
.L_x_35782:
[----:B------:R-:W5:Y:S01]  /*de00*/  LDCU UR4, c[0x0][0x380] ;  /* 0x00007000ff0477ac */ /* 0x000f620008000800 */
[----:B------:R-:W-:Y:S01]  /*de10*/  BSSY.RECONVERGENT B6, `(.L_x_35908) ;  /* 0x00006e8000067945 */ /* 0x000fe20003800200 */
[----:B-----5:R-:W-:-:S13]  /*de20*/  ISETP.GE.AND P0, PT, R17, UR4, PT ;  /* 0x0000000411007c0c */ /* 0x020fda000bf06270 */
[----:B------:R-:W-:Y:S05]  /*de30*/  @P0 BRA `(.L_x_35909) ;  /* 0x0000006c00940947 */ /* 0x000fea0003800000 */
[----:B------:R-:W5:Y:S01]  /*de40*/  LDCU UR4, c[0x0][0x388] ;  /* 0x00007100ff0477ac */ /* 0x000f620008000800 */
[----:B------:R-:W-:Y:S01]  /*de50*/  HFMA2 R16, -RZ, RZ, 0, 0 ;  /* 0x00000000ff107431 */ /* 0x000fe200000001ff */
[----:B------:R-:W-:Y:S01]  /*de60*/  MOV R22, RZ ;  /* 0x000000ff00167202 */ /* 0x000fe20000000f00 */
[----:B01----:R-:W-:Y:S01]  /*de70*/  IMAD.MOV.U32 R0, RZ, RZ, RZ ;  /* 0x000000ffff007224 */ /* 0x003fe200078e00ff */
        /* <DEDUP_REMOVED lines=16> */
[----:B------:R-:W2:Y:S01]  /*df80*/  LDCU.64 UR6, c[0x0][0x398] ;  /* 0x00007300ff0677ac */ /* 0x000ea20008000a00 */
[----:B------:R-:W-:Y:S01]  /*df90*/  IMAD.MOV.U32 R4, RZ, RZ, RZ ;  /* 0x000000ffff047224 */ /* 0x000fe200078e00ff */
[----:B------:R-:W0:Y:S01]  /*dfa0*/  LDCU UR4, c[0x0][0x3a0] ;  /* 0x00007400ff0477ac */ /* 0x000e220008000800 */
[----:B------:R-:W1:Y:S01]  /*dfb0*/  LDCU UR5, c[0x0][0x4c4] ;  /* 0x00009880ff0577ac */ /* 0x000e620008000800 */
[----:B------:R-:W3:Y:S01]  /*dfc0*/  LDCU.64 UR8, c[0x0][0x4c8] ;  /* 0x00009900ff0877ac */ /* 0x000ee20008000a00 */
[----:B------:R-:W-:Y:S01]  /*dfd0*/  UISETP.NE.AND UP0, UPT, UR38, 0x2, UPT ;  /* 0x000000022600788c */ /* 0x000fe2000bf05270 */
[----:B--2---:R-:W-:-:S05]  /*dfe0*/  IMAD.HI.U32 R6, R5, UR7, R4 ;  /* 0x0000000705067c27 */ /* 0x004fca000f8e0004 */
[----:B0-----:R-:W-:-:S04]  /*dff0*/  SHF.R.U32.HI R7, RZ, UR4, R6 ;  /* 0x00000004ff077c19 */ /* 0x001fc80008011606 */
[----:B------:R-:W-:-:S05]  /*e000*/  IADD3 R3, PT, PT, -R7, RZ, RZ ;  /* 0x000000ff07037210 */ /* 0x000fca0007ffe1ff */
[----:B------:R-:W-:-:S04]  /*e010*/  IMAD R5, R3, UR6, R5 ;  /* 0x0000000603057c24 */ /* 0x000fc8000f8e0205 */
[C---:B-1----:R-:W-:Y:S02]  /*e020*/  IMAD R16, R5.reuse, UR5, R16 ;  /* 0x0000000505107c24 */ /* 0x042fe4000f8e0210 */
        /* <DEDUP_REMOVED lines=323> */
.L_x_35910:
        /* <DEDUP_REMOVED lines=17> */
[----:B---3--:R3:W4:Y:S01]  /*f570*/  I2F.S16 R18, R4 ;  /* 0x0000000400127306 */ /* 0x0087220000101400 */
[----:B------:R-:W-:Y:S05]  /*f580*/  BRA `(.L_x_35917) ;  /* 0x0000000c00c07947 */ /* 0x000fea0003800000 */
.L_x_35915:
[----:B------:R-:W3:Y:S01]  /*f590*/  LDG.E.U8 R4, desc[UR36][R4.64] ;  /* 0x0000002404047981 */ /* 0x000ee2000c1e1100 */
[----:B------:R-:W-:Y:S01]  /*f5a0*/  IMAD.MOV.U32 R19, RZ, RZ, RZ ;  /* 0x000000ffff137224 */ /* 0x000fe200078e00ff */
[----:B---3--:R-:W-:Y:S01]  /*f5b0*/  I2FP.F32.U32 R18, R4 ;  /* 0x0000000400127245 */ /* 0x008fe20000201000 */
[----:B------:R-:W-:Y:S06]  /*f5c0*/  BRA `(.L_x_35917) ;  /* 0x0000000c00b07947 */ /* 0x000fec0003800000 */
.L_x_35914:
        /* <DEDUP_REMOVED lines=8> */
[----:B---3--:R0:W1:Y:S02]  /*f650*/  I2F.S64 R18, R4 ;  /* 0x0000000400127312 */ /* 0x0080640000301400 */
[----:B01----:R-:W-:Y:S05]  /*f660*/  BRA `(.L_x_35917) ;  /* 0x0000000c00887947 */ /* 0x003fea0003800000 */
.L_x_35919:
[----:B------:R-:W3:Y:S01]  /*f670*/  LDG.E R4, desc[UR36][R4.64] ;  /* 0x0000002404047981 */ /* 0x000ee2000c1e1900 */
[----:B------:R-:W-:Y:S01]  /*f680*/  IMAD.MOV.U32 R19, RZ, RZ, RZ ;  /* 0x000000ffff137224 */ /* 0x000fe200078e00ff */
[----:B---3--:R-:W-:Y:S01]  /*f690*/  I2FP.F32.S32 R18, R4 ;  /* 0x0000000400127245 */ /* 0x008fe20000201400 */
[----:B------:R-:W-:Y:S06]  /*f6a0*/  BRA `(.L_x_35917) ;  /* 0x0000000c00787947 */ /* 0x000fec0003800000 */
.L_x_35918:
[----:B------:R-:W3:Y:S01]  /*f6b0*/  LDG.E.U16 R4, desc[UR36][R4.64] ;  /* 0x0000002404047981 */ /* 0x000ee2000c1e1500 */
[----:B------:R-:W-:Y:S01]  /*f6c0*/  MOV R19, RZ ;  /* 0x000000ff00137202 */ /* 0x000fe20000000f00 */
[----:B---3--:R0:W1:Y:S01]  /*f6d0*/  I2F.S16 R18, R4 ;  /* 0x0000000400127306 */ /* 0x0080620000101400 */
[----:B------:R-:W-:Y:S05]  /*f6e0*/  BRA `(.L_x_35917) ;  /* 0x0000000c00687947 */ /* 0x000fea0003800000 */
.L_x_35913:
        /* <DEDUP_REMOVED lines=9> */
.L_x_35921:
[----:B------:R-:W3:Y:S01]  /*f780*/  LDG.E.U16 R4, desc[UR36][R4.64] ;  /* 0x0000002404047981 */ /* 0x000ee2000c1e1500 */
[----:B------:R-:W-:Y:S02]  /*f790*/  HFMA2 R19, -RZ, RZ, 0, 0 ;  /* 0x00000000ff137431 */ /* 0x000fe400000001ff */
[----:B---3--:R-:W-:Y:S01]  /*f7a0*/  HADD2.F32 R18, -RZ, R4.H0_H0 ;  /* 0x20000004ff127230 */ /* 0x008fe20000004100 */
[----:B------:R-:W-:Y:S06]  /*f7b0*/  BRA `(.L_x_35917) ;  /* 0x0000000c00347947 */ /* 0x000fec0003800000 */
.L_x_35920:
        /* <DEDUP_REMOVED lines=8> */
.L_x_35923:
[----:B------:R-:W3:Y:S02]  /*f840*/  LDG.E R4, desc[UR36][R4.64] ;  /* 0x0000002404047981 */ /* 0x000ee4000c1e1900 */
[--C-:B---3--:R-:W-:Y:S02]  /*f850*/  HADD2.F32 R18, -RZ, R4.reuse.H0_H0 ;  /* 0x20000004ff127230 */ /* 0x108fe40000004100 */
[----:B------:R-:W-:Y:S01]  /*f860*/  HADD2.F32 R19, -RZ, R4.H1_H1 ;  /* 0x30000004ff137230 */ /* 0x000fe20000004100 */
[----:B------:R-:W-:Y:S06]  /*f870*/  BRA `(.L_x_35917) ;  /* 0x0000000c00047947 */ /* 0x000fec0003800000 */
.L_x_35922:
        /* <DEDUP_REMOVED lines=12> */
.L_x_35912:
        /* <DEDUP_REMOVED lines=13> */
.L_x_35926:
        /* <DEDUP_REMOVED lines=22> */
.L_x_35925:
[----:B------:R-:W-:-:S09]  /*fb70*/  UISETP.NE.AND UP0, UPT, UR4, 0xf, UPT ;  /* 0x0000000f0400788c */ /* 0x000fd2000bf05270 */
[----:B------:R-:W-:Y:S05]  /*fb80*/  BRA.U !UP0, `(.L_x_35927) ;  /* 0x0000000108987547 */ /* 0x000fea000b800000 */
[----:B------:R-:W-:-:S09]  /*fb90*/  UISETP.NE.AND UP0, UPT, UR4, 0x17, UPT ;  /* 0x000000170400788c */ /* 0x000fd2000bf05270 */
[----:B------:R-:W-:Y:S05]  /*fba0*/  BRA.U !UP0, `(.L_x_35928) ;  /* 0x0000000108587547 */ /* 0x000fea000b800000 */
[----:B------:R-:W-:-:S09]  /*fbb0*/  UISETP.NE.AND UP0, UPT, UR4, 0x18, UPT ;  /* 0x000000180400788c */ /* 0x000fd2000bf05270 */
[----:B------:R-:W-:Y:S05]  /*fbc0*/  BRA.U UP0, `(.L_x_35916) ;  /* 0x0000000500cc7547 */ /* 0x000fea000b800000 */
[----:B------:R-:W3:Y:S01]  /*fbd0*/  LDG.E.U8 R18, desc[UR36][R4.64] ;  /* 0x0000002404127981 */ /* 0x000ee2000c1e1100 */
[----:B--2---:R-:W-:Y:S01]  /*fbe0*/  MOV R6, 0x1f ;  /* 0x0000001f00067802 */ /* 0x004fe20000000f00 */
        /* <DEDUP_REMOVED lines=18> */
.L_x_35928:
[----:B------:R-:W3:Y:S01]  /*fd10*/  LDG.E.U8 R4, desc[UR36][R4.64] ;  /* 0x0000002404047981 */ /* 0x000ee2000c1e1100 */
[----:B------:R-:W-:Y:S01]  /*fd20*/  MOV R19, RZ ;  /* 0x000000ff00137202 */ /* 0x000fe20000000f00 */
[C---:B---3--:R-:W-:Y:S01]  /*fd30*/  IMAD.SHL.U32 R0, R4.reuse, 0x2000000, RZ ;  /* 0x0200000004007824 */ /* 0x048fe200078e00ff */
[----:B--2---:R-:W-:-:S04]  /*fd40*/  SHF.L.U32 R6, R4, 0x8, RZ ;  /* 0x0000000804067819 */ /* 0x004fc800000006ff */
        /* <DEDUP_REMOVED lines=10> */
.L_x_35927:
[----:B------:R-:W3:Y:S01]  /*fdf0*/  LDG.E.U16 R4, desc[UR36][R4.64] ;  /* 0x0000002404047981 */ /* 0x000ee2000c1e1500 */
[----:B------:R-:W-:Y:S01]  /*fe00*/  IMAD.MOV.U32 R19, RZ, RZ, RZ ;  /* 0x000000ffff137224 */ /* 0x000fe200078e00ff */
[----:B---3--:R-:W-:Y:S01]  /*fe10*/  SHF.L.U32 R18, R4, 0x10, RZ ;  /* 0x0000001004127819 */ /* 0x008fe200000006ff */
[----:B------:R-:W-:Y:S06]  /*fe20*/  BRA `(.L_x_35917) ;  /* 0x0000000400987947 */ /* 0x000fec0003800000 */
.L_x_35924:
        /* <DEDUP_REMOVED lines=12> */
.L_x_35931:
        /* <DEDUP_REMOVED lines=9> */
[----:B--2---:R-:W-:Y:S02]  /*ff80*/  LOP3.LUT P0, R3, R0, 0xf, RZ, 0xc0, !PT ;  /* 0x0000000f00037812 */ /* 0x004fe4000780c0ff */
        /* <DEDUP_REMOVED lines=10> */
.L_x_35933:
[----:B------:R-:W-:Y:S05]  /*10030*/  BSYNC.RECONVERGENT B0 ;  /* 0x0000000000007941 */ /* 0x000fea0003800200 */
.L_x_35932:
[----:B------:R-:W-:Y:S01]  /*10040*/  IMAD.SHL.U32 R0, R0, 0x100000, RZ ;  /* 0x0010000000007824 */ /* 0x000fe200078e00ff */
[----:B------:R-:W-:-:S04]  /*10050*/  LEA R3, R3, 0x3b800000, 0x17 ;  /* 0x3b80000003037811 */ /* 0x000fc800078eb8ff */
[----:B------:R-:W-:Y:S01]  /*10060*/  LOP3.LUT R18, R3, R0, R7, 0xfe, !PT ;  /* 0x0000000003127212 */ /* 0x000fe200078efe07 */
[----:B------:R-:W-:Y:S06]  /*10070*/  BRA `(.L_x_35917) ;  /* 0x0000000400047947 */ /* 0x000fec0003800000 */
.L_x_35930:
        /* <DEDUP_REMOVED lines=20> */
.L_x_35935:
[----:B------:R-:W-:Y:S05]  /*101c0*/  BSYNC.RECONVERGENT B0 ;  /* 0x0000000000007941 */ /* 0x000fea0003800200 */
.L_x_35934:
[----:B------:R-:W-:Y:S01]  /*101d0*/  IMAD.SHL.U32 R0, R0, 0x200000, RZ ;  /* 0x0020000000007824 */ /* 0x000fe200078e00ff */
[----:B------:R-:W-:-:S04]  /*101e0*/  LEA R3, R3, 0x37800000, 0x17 ;  /* 0x3780000003037811 */ /* 0x000fc800078eb8ff */
[----:B------:R-:W-:Y:S01]  /*101f0*/  LOP3.LUT R18, R3, R0, R7, 0xfe, !PT ;  /* 0x0000000003127212 */ /* 0x000fe200078efe07 */
[----:B------:R-:W-:Y:S06]  /*10200*/  BRA `(.L_x_35917) ;  /* 0x0000000000a07947 */ /* 0x000fec0003800000 */
.L_x_35929:
        /* <DEDUP_REMOVED lines=15> */
.L_x_35916:
[----:B------:R-:W-:Y:S01]  /*10300*/  MOV R0, 0x0 ;  /* 0x0000000000007802 */ /* 0x000fe20000000f00 */
[----:B------:R-:W0:Y:S01]  /*10310*/  LDCU.64 UR4, c[0x4][0x198] ;  /* 0x01003300ff0477ac */ /* 0x000e220008000a00 */
[----:B------:R-:W-:Y:S02]  /*10320*/  HFMA2 R8, -RZ, RZ, 0, 4.64916229248046875e-06 ;  /* 0x0000004eff087431 */ /* 0x000fe400000001ff */
[----:B------:R-:W-:Y:S01]  /*10330*/  IMAD.MOV.U32 R12, RZ, RZ, 0x1 ;  /* 0x00000001ff0c7424 */ /* 0x000fe200078e00ff */
[----:B------:R1:W3:Y:S01]  /*10340*/  LDC.64 R14, c[0x4][R0] ;  /* 0x01000000000e7b82 */ /* 0x0002e20000000a00 */
        /* <DEDUP_REMOVED lines=8> */
[----:B-1----:R-:W-:-:S07]  /*103d0*/  IMAD.U32 R11, RZ, RZ, UR9 ;  /* 0x00000009ff0b7e24 */ /* 0x002fce000f8e00ff */
[----:B------:R-:W-:-:S07]  /*103e0*/  LEPC R20, `(.L_x_35938) ;  /* 0x000000001014794e */ /* 0x000fce0000000000 */
[----:B---3--:R-:W-:Y:S05]  /*103f0*/  CALL.ABS.NOINC R14 ;  /* 0x000000000e007343 */ /* 0x008fea0003c00000 */
.L_x_35938:
[----:B------:R-:W-:Y:S01]  /*10400*/  CS2R R18, SRZ ;  /* 0x0000000000127805 */ /* 0x000fe2000001ff00 */
[----:B------:R-:W-:Y:S06]  /*10410*/  BRA `(.L_x_35917) ;  /* 0x00000000001c7947 */ /* 0x000fec0003800000 */
.L_x_35937:
[----:B------:R-:W3:Y:S01]  /*10420*/  LDG.E.64 R4, desc[UR36][R4.64] ;  /* 0x0000002404047981 */ /* 0x000ee2000c1e1b00 */
[----:B------:R-:W-:Y:S01]  /*10430*/  IMAD.MOV.U32 R19, RZ, RZ, RZ ;  /* 0x000000ffff137224 */ /* 0x000fe200078e00ff */
[----:B---3--:R0:W1:Y:S02]  /*10440*/  I2F.U64 R18, R4 ;  /* 0x0000000400127312 */ /* 0x0080640000301000 */
[----:B01----:R-:W-:Y:S05]  /*10450*/  BRA `(.L_x_35917) ;  /* 0x00000000000c7947 */ /* 0x003fea0003800000 */
.L_x_35936:
[----:B------:R-:W3:Y:S01]  /*10460*/  LDG.E R4, desc[UR36][R4.64] ;  /* 0x0000002404047981 */ /* 0x000ee2000c1e1900 */
[----:B------:R-:W-:Y:S01]  /*10470*/  HFMA2 R19, -RZ, RZ, 0, 0 ;  /* 0x00000000ff137431 */ /* 0x000fe200000001ff */
[----:B---3--:R-:W-:-:S07]  /*10480*/  I2FP.F32.U32 R18, R4 ;  /* 0x0000000400127245 */ /* 0x008fce0000201000 */
.L_x_35917:
[----:B------:R-:W-:Y:S05]  /*10490*/  BSYNC.RECONVERGENT B7 ;  /* 0x0000000000077941 */ /* 0x000fea0003800200 */
.L_x_35911:
[----:B------:R-:W0:Y:S01]  /*104a0*/  LDCU.64 UR6, c[0x0][0x5f8] ;  /* 0x0000bf00ff0677ac */ /* 0x000e220008000a00 */
[----:B------:R-:W-:Y:S01]  /*104b0*/  BSSY.RECONVERGENT B7, `(.L_x_35939) ;  /* 0x0000102000077945 */ /* 0x000fe20003800200 */
[----:B------:R-:W-:-:S04]  /*104c0*/  UPRMT UR4, UR40, 0x7772, URZ ;  /* 0x0000777228047896 */ /* 0x000fc800080000ff */
        /* <DEDUP_REMOVED lines=13> */
[----:B--2---:R-:W-:Y:S01]  /*105a0*/  MOV R7, RZ ;  /* 0x000000ff00077202 */ /* 0x004fe20000000f00 */
[----:B---3--:R0:W1:Y:S01]  /*105b0*/  I2F.S16 R6, R4 ;  /* 0x0000000400067306 */ /* 0x0080620000101400 */
[----:B------:R-:W-:Y:S05]  /*105c0*/  BRA `(.L_x_35945) ;  /* 0x0000000c00c07947 */ /* 0x000fea0003800000 */
.L_x_35943:
[----:B------:R-:W3:Y:S01]  /*105d0*/  LDG.E.U8 R4, desc[UR36][R4.64] ;  /* 0x0000002404047981 */ /* 0x000ee2000c1e1100 */
[----:B--2---:R-:W-:Y:S01]  /*105e0*/  IMAD.MOV.U32 R7, RZ, RZ, RZ ;  /* 0x000000ffff077224 */ /* 0x004fe200078e00ff */
[----:B---3--:R-:W-:Y:S01]  /*105f0*/  I2FP.F32.U32 R6, R4 ;  /* 0x0000000400067245 */ /* 0x008fe20000201000 */
[----:B------:R-:W-:Y:S06]  /*10600*/  BRA `(.L_x_35945) ;  /* 0x0000000c00b07947 */ /* 0x000fec0003800000 */
.L_x_35942:
[----:B------:R-:W-:-:S09]  /*10610*/  UISETP.NE.AND UP0, UPT, UR4, 0x2, UPT ;  /* 0x000000020400788c */ /* 0x000fd2000bf05270 */
[----:B------:R-:W-:Y:S05]  /*10620*/  BRA.U !UP0, `(.L_x_35946) ;  /* 0x0000000108307547 */ /* 0x000fea000b800000 */
[----:B------:R-:W-:-:S09]  /*10630*/  UISETP.NE.AND UP0, UPT, UR4, 0x3, UPT ;  /* 0x000000030400788c */ /* 0x000fd2000bf05270 */
[----:B------:R-:W-:Y:S05]  /*10640*/  BRA.U !UP0, `(.L_x_35947) ;  /* 0x0000000108187547 */ /* 0x000fea000b800000 */
[----:B------:R-:W-:-:S09]  /*10650*/  UISETP.NE.AND UP0, UPT, UR4, 0x4, UPT ;  /* 0x000000040400788c */ /* 0x000fd2000bf05270 */
[----:B------:R-:W-:Y:S05]  /*10660*/  BRA.U UP0, `(.L_x_35944) ;  /* 0x0000000d00347547 */ /* 0x000fea000b800000 */
[----:B------:R-:W3:Y:S01]  /*10670*/  LDG.E.64 R4, desc[UR36][R4.64] ;  /* 0x0000002404047981 */ /* 0x000ee2000c1e1b00 */
[----:B--2---:R-:W-:Y:S01]  /*10680*/  HFMA2 R7, -RZ, RZ, 0, 0 ;  /* 0x00000000ff077431 */ /* 0x004fe200000001ff */
[----:B---3--:R2:W3:Y:S02]  /*10690*/  I2F.S64 R6, R4 ;  /* 0x0000000400067312 */ /* 0x0084e40000301400 */
[----:B--23--:R-:W-:Y:S05]  /*106a0*/  BRA `(.L_x_35945) ;  /* 0x0000000c00887947 */ /* 0x00cfea0003800000 */
.L_x_35947:
[----:B------:R-:W3:Y:S01]  /*106b0*/  LDG.E R4, desc[UR36][R4.64] ;  /* 0x0000002404047981 */ /* 0x000ee2000c1e1900 */
[----:B--2---:R-:W-:Y:S01]  /*106c0*/  IMAD.MOV.U32 R7, RZ, RZ, RZ ;  /* 0x000000ffff077224 */ /* 0x004fe200078e00ff */
[----:B---3--:R-:W-:Y:S01]  /*106d0*/  I2FP.F32.S32 R6, R4 ;  /* 0x0000000400067245 */ /* 0x008fe20000201400 */
[----:B------:R-:W-:Y:S06]  /*106e0*/  BRA `(.L_x_35945) ;  /* 0x0000000c00787947 */ /* 0x000fec0003800000 */
.L_x_35946:
[----:B------:R-:W3:Y:S01]  /*106f0*/  LDG.E.U16 R4, desc[UR36][R4.64] ;  /* 0x0000002404047981 */ /* 0x000ee2000c1e1500 */
[----:B--2---:R-:W-:Y:S01]  /*10700*/  MOV R7, RZ ;  /* 0x000000ff00077202 */ /* 0x004fe20000000f00 */
[----:B---3--:R2:W3:Y:S01]  /*10710*/  I2F.S16 R6, R4 ;  /* 0x0000000400067306 */ /* 0x0084e20000101400 */
[----:B------:R-:W-:Y:S05]  /*10720*/  BRA `(.L_x_35945) ;  /* 0x0000000c00687947 */ /* 0x000fea0003800000 */
.L_x_35941:
[----:B------:R-:W-:-:S09]  /*10730*/  UISETP.GT.AND UP0, UPT, UR4, 0x6, UPT ;  /* 0x000000060400788c */ /* 0x000fd2000bf04270 */
[----:B------:R-:W-:Y:S05]  /*10740*/  BRA.U UP0, `(.L_x_35948) ;  /* 0x00000001002c7547 */ /* 0x000fea000b800000 */
[----:B------:R-:W-:-:S09]  /*10750*/  UISETP.NE.AND UP0, UPT, UR4, 0x5, UPT ;  /* 0x000000050400788c */ /* 0x000fd2000bf05270 */
[----:B------:R-:W-:Y:S05]  /*10760*/  BRA.U !UP0, `(.L_x_35949) ;  /* 0x0000000108147547 */ /* 0x000fea000b800000 */
[----:B------:R-:W-:-:S09]  /*10770*/  UISETP.NE.AND UP0, UPT, UR4, 0x6, UPT ;  /* 0x000000060400788c */ /* 0x000fd2000bf05270 */
[----:B------:R-:W-:Y:S05]  /*10780*/  BRA.U UP0, `(.L_x_35944) ;  /* 0x0000000900ec7547 */ /* 0x000fea000b800000 */
[----:B--2---:R1:W5:Y:S01]  /*10790*/  LDG.E R6, desc[UR36][R4.64] ;  /* 0x0000002404067981 */ /* 0x004362000c1e1900 */
[----:B------:R-:W-:Y:S01]  /*107a0*/  IMAD.MOV.U32 R7, RZ, RZ, RZ ;  /* 0x000000ffff077224 */ /* 0x000fe200078e00ff */
[----:B------:R-:W-:Y:S06]  /*107b0*/  BRA `(.L_x_35945) ;  /* 0x0000000c00447947 */ /* 0x000fec0003800000 */
.L_x_35949:
[----:B------:R-:W3:Y:S01]  /*107c0*/  LDG.E.U16 R4, desc[UR36][R4.64] ;  /* 0x0000002404047981 */ /* 0x000ee2000c1e1500 */
[----:B--2---:R-:W-:Y:S02]  /*107d0*/  HFMA2 R7, -RZ, RZ, 0, 0 ;  /* 0x00000000ff077431 */ /* 0x004fe400000001ff */
[----:B---3--:R-:W-:Y:S01]  /*107e0*/  HADD2.F32 R6, -RZ, R4.H0_H0 ;  /* 0x20000004ff067230 */ /* 0x008fe20000004100 */
[----:B------:R-:W-:Y:S06]  /*107f0*/  BRA `(.L_x_35945) ;  /* 0x0000000c00347947 */ /* 0x000fec0003800000 */
.L_x_35948:
        /* <DEDUP_REMOVED lines=8> */
.L_x_35951:
[----:B------:R-:W2:Y:S02]  /*10880*/  LDG.E R4, desc[UR36][R4.64] ;  /* 0x0000002404047981 */ /* 0x000ea4000c1e1900 */
[--C-:B--2---:R-:W-:Y:S02]  /*10890*/  HADD2.F32 R6, -RZ, R4.reuse.H0_H0 ;  /* 0x20000004ff067230 */ /* 0x104fe40000004100 */
[----:B------:R-:W-:Y:S01]  /*108a0*/  HADD2.F32 R7, -RZ, R4.H1_H1 ;  /* 0x30000004ff077230 */ /* 0x000fe20000004100 */
[----:B------:R-:W-:Y:S06]  /*108b0*/  BRA `(.L_x_35945) ;  /* 0x0000000c00047947 */ /* 0x000fec0003800000 */
.L_x_35950:
[----:B------:R-:W3:Y:S01]  /*108c0*/  LDG.E.64 R4, desc[UR36][R4.64] ;  /* 0x0000002404047981 */ /* 0x000ee2000c1e1b00 */
[----:B------:R-:W-:Y:S01]  /*108d0*/  UMOV UR4, 0xf0000000 ;  /* 0xf000000000047882 */ /* 0x000fe20000000000 */
[----:B------:R-:W-:Y:S01]  /*108e0*/  UMOV UR5, 0x380fffff ;  /* 0x380fffff00057882 */ /* 0x000fe20000000000 */
[----:B--2---:R-:W-:Y:S01]  /*108f0*/  IMAD.MOV.U32 R7, RZ, RZ, RZ ;  /* 0x000000ffff077224 */ /* 0x004fe200078e00ff */
        /* <DEDUP_REMOVED lines=8> */
.L_x_35940:
        /* <DEDUP_REMOVED lines=9> */
[----:B--2---:R-:W-:Y:S02]  /*10a10*/  MOV R7, RZ ;  /* 0x000000ff00077202 */ /* 0x004fe40000000f00 */
[----:B---3--:R-:W-:-:S04]  /*10a20*/  ISETP.NE.AND P0, PT, R4, RZ, PT ;  /* 0x000000ff0400720c */ /* 0x008fc80003f05270 */
[----:B------:R-:W-:Y:S01]  /*10a30*/  FSEL R6, RZ, 1, !P0 ;  /* 0x3f800000ff067808 */ /* 0x000fe20004000000 */
[----:B------:R-:W-:Y:S08]  /*10a40*/  BRA `(.L_x_35945) ;  /* 0x0000000800a07947 */ /* 0x000ff00003800000 */
.L_x_35954:
        /* <DEDUP_REMOVED lines=22> */
.L_x_35953:
[----:B------:R-:W-:-:S09]  /*10bb0*/  UISETP.NE.AND UP0, UPT, UR4, 0xf, UPT ;  /* 0x0000000f0400788c */ /* 0x000fd2000bf05270 */
[----:B------:R-:W-:Y:S05]  /*10bc0*/  BRA.U !UP0, `(.L_x_35955) ;  /* 0x0000000108987547 */ /* 0x000fea000b800000 */
[----:B------:R-:W-:-:S09]  /*10bd0*/  UISETP.NE.AND UP0, UPT, UR4, 0x17, UPT ;  /* 0x000000170400788c */ /* 0x000fd2000bf05270 */
[----:B------:R-:W-:Y:S05]  /*10be0*/  BRA.U !UP0, `(.L_x_35956) ;  /* 0x0000000108587547 */ /* 0x000fea000b800000 */
[----:B------:R-:W-:-:S09]  /*10bf0*/  UISETP.NE.AND UP0, UPT, UR4, 0x18, UPT ;  /* 0x000000180400788c */ /* 0x000fd2000bf05270 */
[----:B------:R-:W-:Y:S05]  /*10c00*/  BRA.U UP0, `(.L_x_35944) ;  /* 0x0000000500cc7547 */ /* 0x000fea000b800000 */
[----:B--2---:R-:W2:Y:S01]  /*10c10*/  LDG.E.U8 R6, desc[UR36][R4.64] ;  /* 0x0000002404067981 */ /* 0x004ea2000c1e1100 */
        /* <DEDUP_REMOVED lines=19> */
.L_x_35956:
[----:B------:R-:W3:Y:S01]  /*10d50*/  LDG.E.U8 R4, desc[UR36][R4.64] ;  /* 0x0000002404047981 */ /* 0x000ee2000c1e1100 */
[----:B--2---:R-:W-:Y:S01]  /*10d60*/  MOV R7, RZ ;  /* 0x000000ff00077202 */ /* 0x004fe20000000f00 */
        /* <DEDUP_REMOVED lines=12> */
.L_x_35955:
[----:B------:R-:W3:Y:S01]  /*10e30*/  LDG.E.U16 R4, desc[UR36][R4.64] ;  /* 0x0000002404047981 */ /* 0x000ee2000c1e1500 */
[----:B--2---:R-:W-:Y:S01]  /*10e40*/  IMAD.MOV.U32 R7, RZ, RZ, RZ ;  /* 0x000000ffff077224 */ /* 0x004fe200078e00ff */
[----:B---3--:R-:W-:Y:S01]  /*10e50*/  SHF.L.U32 R6, R4, 0x10, RZ ;  /* 0x0000001004067819 */ /* 0x008fe200000006ff */
[----:B------:R-:W-:Y:S06]  /*10e60*/  BRA `(.L_x_35945) ;  /* 0x0000000400987947 */ /* 0x000fec0003800000 */
.L_x_35952:
        /* <DEDUP_REMOVED lines=9> */
[----:B--2---:R-:W-:Y:S01]  /*10f00*/  IMAD.MOV.U32 R7, RZ, RZ, RZ ;  /* 0x000000ffff077224 */ /* 0x004fe200078e00ff */
[----:B---3--:R-:W-:Y:S01]  /*10f10*/  I2FP.F32.U32 R6, R4 ;  /* 0x0000000400067245 */ /* 0x008fe20000201000 */
[----:B------:R-:W-:Y:S06]  /*10f20*/  BRA `(.L_x_35945) ;  /* 0x0000000400687947 */ /* 0x000fec0003800000 */
.L_x_35959:
[----:B------:R-:W3:Y:S01]  /*10f30*/  LDG.E.U8 R4, desc[UR36][R4.64] ;  /* 0x0000002404047981 */ /* 0x000ee2000c1e1100 */
[----:B--2---:R-:W-:Y:S02]  /*10f40*/  CS2R R6, SRZ ;  /* 0x0000000000067805 */ /* 0x004fe4000001ff00 */
        /* <DEDUP_REMOVED lines=18> */
.L_x_35961:
[----:B------:R-:W-:Y:S05]  /*11070*/  BSYNC.RECONVERGENT B0 ;  /* 0x0000000000007941 */ /* 0x000fea0003800200 */
.L_x_35960:
[----:B------:R-:W-:Y:S01]  /*11080*/  IMAD.SHL.U32 R0, R0, 0x100000, RZ ;  /* 0x0010000000007824 */ /* 0x000fe200078e00ff */
[----:B------:R-:W-:-:S04]  /*11090*/  LEA R3, R3, 0x3b800000, 0x17 ;  /* 0x3b80000003037811 */ /* 0x000fc800078eb8ff */
[----:B------:R-:W-:Y:S01]  /*110a0*/  LOP3.LUT R6, R3, R0, R9, 0xfe, !PT ;  /* 0x0000000003067212 */ /* 0x000fe200078efe09 */
[----:B------:R-:W-:Y:S06]  /*110b0*/  BRA `(.L_x_35945) ;  /* 0x0000000400047947 */ /* 0x000fec0003800000 */
.L_x_35958:
        /* <DEDUP_REMOVED lines=20> */
.L_x_35963:
[----:B------:R-:W-:Y:S05]  /*11200*/  BSYNC.RECONVERGENT B0 ;  /* 0x0000000000007941 */ /* 0x000fea0003800200 */
.L_x_35962:
[----:B------:R-:W-:Y:S01]  /*11210*/  IMAD.SHL.U32 R0, R0, 0x200000, RZ ;  /* 0x0020000000007824 */ /* 0x000fe200078e00ff */
[----:B------:R-:W-:-:S04]  /*11220*/  LEA R3, R3, 0x37800000, 0x17 ;  /* 0x3780000003037811 */ /* 0x000fc800078eb8ff */
[----:B------:R-:W-:Y:S01]  /*11230*/  LOP3.LUT R6, R3, R0, R9, 0xfe, !PT ;  /* 0x0000000003067212 */ /* 0x000fe200078efe09 */
[----:B------:R-:W-:Y:S06]  /*11240*/  BRA `(.L_x_35945) ;  /* 0x0000000000a07947 */ /* 0x000fec0003800000 */
.L_x_35957:
[----:B------:R-:W-:-:S09]  /*11250*/  UISETP.NE.AND UP0, UPT, UR4, 0x1c, UPT ;  /* 0x0000001c0400788c */ /* 0x000fd2000bf05270 */
[----:B------:R-:W-:Y:S05]  /*11260*/  BRA.U !UP0, `(.L_x_35964) ;  /* 0x00000001088c7547 */ /* 0x000fea000b800000 */
[----:B------:R-:W-:-:S09]  /*11270*/  UISETP.NE.AND UP0, UPT, UR4, 0x1d, UPT ;  /* 0x0000001d0400788c */ /* 0x000fd2000bf05270 */
[----:B------:R-:W-:Y:S05]  /*11280*/  BRA.U !UP0, `(.L_x_35965) ;  /* 0x0000000108747547 */ /* 0x000fea000b800000 */
[----:B------:R-:W-:-:S09]  /*11290*/  UISETP.NE.AND UP0, UPT, UR4, 0x2c, UPT ;  /* 0x0000002c0400788c */ /* 0x000fd2000bf05270 */
[----:B------:R-:W-:Y:S05]  /*112a0*/  BRA.U UP0, `(.L_x_35944) ;  /* 0x0000000100247547 */ /* 0x000fea000b800000 */
[----:B------:R-:W3:Y:S01]  /*112b0*/  LDG.E.U8 R4, desc[UR36][R4.64] ;  /* 0x0000002404047981 */ /* 0x000ee2000c1e1100 */
[----:B--2---:R-:W-:Y:S02]  /*112c0*/  HFMA2 R7, -RZ, RZ, 0, 0 ;  /* 0x00000000ff077431 */ /* 0x004fe400000001ff */
[----:B------:R-:W-:Y:S01]  /*112d0*/  IMAD.MOV.U32 R6, RZ, RZ, 0x400000 ;  /* 0x00400000ff067424 */ /* 0x000fe200078e00ff */
[----:B---3--:R-:W-:-:S13]  /*112e0*/  ISETP.NE.AND P0, PT, R4, RZ, PT ;  /* 0x000000ff0400720c */ /* 0x008fda0003f05270 */
[----:B------:R-:W-:Y:S05]  /*112f0*/  @!P0 BRA `(.L_x_35945) ;  /* 0x0000000000748947 */ /* 0x000fea0003800000 */
[----:B------:R-:W-:-:S13]  /*11300*/  ISETP.NE.AND P0, PT, R4, 0xff, PT ;  /* 0x000000ff0400780c */ /* 0x000fda0003f05270 */
[----:B------:R-:W-:Y:S01]  /*11310*/  @!P0 MOV R6, 0x7f800001 ;  /* 0x7f80000100068802 */ /* 0x000fe20000000f00 */
[----:B------:R-:W-:Y:S01]  /*11320*/  @P0 IMAD.SHL.U32 R6, R4, 0x800000, RZ ;  /* 0x0080000004060824 */ /* 0x000fe200078e00ff */
[----:B------:R-:W-:Y:S06]  /*11330*/  BRA `(.L_x_35945) ;  /* 0x0000000000647947 */ /* 0x000fec0003800000 */
.L_x_35944:
        /* <DEDUP_REMOVED lines=15> */
[----:B---3-5:R-:W-:Y:S05]  /*11430*/  CALL.ABS.NOINC R14 ;  /* 0x000000000e007343 */ /* 0x028fea0003c00000 */
.L_x_35966:
[----:B------:R-:W-:Y:S01]  /*11440*/  CS2R R6, SRZ ;  /* 0x0000000000067805 */ /* 0x000fe2000001ff00 */
[----:B------:R-:W-:Y:S06]  /*11450*/  BRA `(.L_x_35945) ;  /* 0x00000000001c7947 */ /* 0x000fec0003800000 */
.L_x_35965:
[----:B------:R-:W3:Y:S01]  /*11460*/  LDG.E.64 R4, desc[UR36][R4.64] ;  /* 0x0000002404047981 */ /* 0x000ee2000c1e1b00 */
[----:B--2---:R-:W-:Y:S01]  /*11470*/  IMAD.MOV.U32 R7, RZ, RZ, RZ ;  /* 0x000000ffff077224 */ /* 0x004fe200078e00ff */
[----:B---3--:R0:W1:Y:S02]  /*11480*/  I2F.U64 R6, R4 ;  /* 0x0000000400067312 */ /* 0x0080640000301000 */
[----:B01----:R-:W-:Y:S05]  /*11490*/  BRA `(.L_x_35945) ;  /* 0x00000000000c7947 */ /* 0x003fea0003800000 */
.L_x_35964:
[----:B------:R-:W3:Y:S01]  /*114a0*/  LDG.E R4, desc[UR36][R4.64] ;  /* 0x0000002404047981 */ /* 0x000ee2000c1e1900 */
[----:B--2---:R-:W-:Y:S01]  /*114b0*/  HFMA2 R7, -RZ, RZ, 0, 0 ;  /* 0x00000000ff077431 */ /* 0x004fe200000001ff */
[----:B---3--:R-:W-:-:S07]  /*114c0*/  I2FP.F32.U32 R6, R4 ;  /* 0x0000000400067245 */ /* 0x008fce0000201000 */
.L_x_35945:
[----:B------:R-:W-:Y:S05]  /*114d0*/  BSYNC.RECONVERGENT B7 ;  /* 0x0000000000077941 */ /* 0x000fea0003800200 */
.L_x_35939:
[----:B----45:R-:W-:Y:S01]  /*114e0*/  FSETP.NAN.FTZ.AND P0, PT, R18, R18, PT ;  /* 0x000000121200720b */ /* 0x030fe20003f18000 */
[----:B------:R-:W-:Y:S01]  /*114f0*/  BSSY.RECONVERGENT B2, `(.L_x_35967) ;  /* 0x0000258000027945 */ /* 0x000fe20003800200 */
[----:B------:R-:W-:-:S04]  /*11500*/  FSETP.NAN.FTZ.AND P1, PT, R19, R19, PT ;  /* 0x000000131300720b */ /* 0x000fc80003f38000 */
[----:B------:R-:W-:-:S13]  /*11510*/  PLOP3.LUT P0, PT, P0, P1, PT, 0xf8, 0x8f ;  /* 0x00000000008f781c */ /* 0x000fda0000703f70 */
[----:B------:R-:W-:Y:S05]  /*11520*/  @P0 BRA `(.L_x_35968) ;  /* 0x0000002000700947 */ /* 0x000fea0003800000 */
[C---:B------:R-:W-:Y:S01]  /*11530*/  FADD.FTZ R0, |R18|.reuse, -RZ ;  /* 0x800000ff12007221 */ /* 0x040fe20000010200 */
[----:B01----:R-:W-:Y:S01]  /*11540*/  FADD.FTZ R5, |R19|, -RZ ;  /* 0x800000ff13057221 */ /* 0x003fe20000010200 */
        /* <DEDUP_REMOVED lines=8> */
[----:B--2---:R-:W-:Y:S02]  /*115d0*/  FMNMX.FTZ R4, R15, R9, !PT ;  /* 0x000000090f047209 */ /* 0x004fe40007810000 */
        /* <DEDUP_REMOVED lines=51> */
.L_x_35974:
[----:B------:R-:W-:Y:S05]  /*11910*/  BSYNC.RECONVERGENT B3 ;  /* 0x0000000000037941 */ /* 0x000fea0003800200 */
.L_x_35973:
        /* <DEDUP_REMOVED lines=28> */
.L_x_35972:
        /* <DEDUP_REMOVED lines=17> */
.L_x_35978:
[----:B------:R-:W-:Y:S05]  /*11bf0*/  BSYNC.RECONVERGENT B3 ;  /* 0x0000000000037941 */ /* 0x000fea0003800200 */
.L_x_35977:
        /* <DEDUP_REMOVED lines=28> */
.L_x_35976:
        /* <DEDUP_REMOVED lines=25> */
.L_x_35980:
        /* <DEDUP_REMOVED lines=66> */
.L_x_35979:
        /* <DEDUP_REMOVED lines=54> */
.L_x_35982:
[----:B------:R-:W-:Y:S05]  /*126d0*/  BSYNC.RECONVERGENT B3 ;  /* 0x0000000000037941 */ /* 0x000fea0003800200 */
.L_x_35981:
        /* <DEDUP_REMOVED lines=28> */
.L_x_35971:
        /* <DEDUP_REMOVED lines=27> */
.L_x_35984:
[----:B------:R-:W-:Y:S05]  /*12a50*/  BSYNC.RECONVERGENT B3 ;  /* 0x0000000000037941 */ /* 0x000fea0003800200 */
.L_x_35983:
        /* <DEDUP_REMOVED lines=28> */
.L_x_35970:
        /* <DEDUP_REMOVED lines=11> */
[----:B--2---:R-:W-:Y:S02]  /*12cd0*/  IADD3 R4, PT, PT, -R0, 0x40800000, RZ ;  /* 0x4080000000047810 */ /* 0x004fe40007ffe1ff */
[CC--:B------:R-:W-:Y:S02]  /*12ce0*/  IADD3 R3, PT, PT, R5.reuse, -R0.reuse, RZ ;  /* 0x8000000005037210 */ /* 0x0c0fe40007ffe0ff */
[----:B------:R-:W-:Y:S01]  /*12cf0*/  I2FP.F32.S32 R0, R0 ;  /* 0x0000000000007245 */ /* 0x000fe20000201400 */
[----:B------:R-:W-:Y:S01]  /*12d00*/  FFMA.FTZ R4, R4, R11, -1 ;  /* 0xbf80000004047423 */ /* 0x000fe2000001000b */
[----:B------:R-:W-:-:S03]  /*12d10*/  @P1 FSETP.NEU.FTZ.AND P3, PT, R5, RZ, PT ;  /* 0x000000ff0500120b */ /* 0x000fc60003f7d000 */
[----:B------:R-:W-:-:S04]  /*12d20*/  FADD.FTZ R3, R3, R4 ;  /* 0x0000000403037221 */ /* 0x000fc80000010000 */
        /* <DEDUP_REMOVED lines=26> */
[----:B---3--:R-:W-:Y:S05]  /*12ed0*/  CALL.REL.NOINC `($__internal_66_$__cuda_sm3x_div_rn_ftz_f32_slowpath) ;  /* 0x0000008c00307944 */ /* 0x008fea0003c00000 */
.L_x_35987:
[----:B------:R-:W-:Y:S05]  /*12ee0*/  BSYNC.RECONVERGENT B3 ;  /* 0x0000000000037941 */ /* 0x000fea0003800200 */
.L_x_35986:
        /* <DEDUP_REMOVED lines=26> */
.L_x_35985:
[----:B------:R-:W-:Y:S01]  /*13090*/  HFMA2 R0, -RZ, RZ, 1.875, 0 ;  /* 0x3f800000ff007431 */ /* 0x000fe200000001ff */
[----:B------:R-:W0:Y:S01]  /*130a0*/  FCHK P0, R9, 1 ;  /* 0x3f80000009007902 */ /* 0x000e220000000000 */
[C---:B--2---:R-:W-:Y:S01]  /*130b0*/  FMUL.FTZ R4, R9.reuse, 0.5 ;  /* 0x3f00000009047820 */ /* 0x044fe20000410000 */
        /* <DEDUP_REMOVED lines=10> */
[----:B---3--:R-:W-:Y:S05]  /*13160*/  CALL.REL.NOINC `($__internal_66_$__cuda_sm3x_div_rn_ftz_f32_slowpath) ;  /* 0x00000088008c7944 */ /* 0x008fea0003c00000 */
.L_x_35989:
[----:B------:R-:W-:Y:S05]  /*13170*/  BSYNC.RECONVERGENT B3 ;  /* 0x0000000000037941 */ /* 0x000fea0003800200 */
.L_x_35988:
[----:B------:R-:W-:Y:S01]  /*13180*/  MOV R4, 0x3b33710b ;  /* 0x3b33710b00047802 */ /* 0x000fe20000000f00 */
        /* <DEDUP_REMOVED lines=25> */
.L_x_35969:
[----:B------:R-:W-:Y:S01]  /*13320*/  FMUL.FTZ R0, R18, 0.36787945032119750977 ;  /* 0x3ebc5ab212007820 */ /* 0x000fe20000410000 */
[----:B------:R-:W-:Y:S01]  /*13330*/  FMUL.FTZ R3, R19, 0.36787945032119750977 ;  /* 0x3ebc5ab213037820 */ /* 0x000fe20000410000 */
[----:B------:R-:W0:Y:S01]  /*13340*/  MUFU.RCP R10, R15 ;  /* 0x0000000f000a7308 */ /* 0x000e220000001000 */
[----:B------:R-:W-:Y:S02]  /*13350*/  IMAD.MOV.U32 R11, RZ, RZ, 0x3f800000 ;  /* 0x3f800000ff0b7424 */ /* 0x000fe400078e00ff */
[----:B------:R-:W-:Y:S01]  /*13360*/  FADD.FTZ R0, |R0|, -RZ ;  /* 0x800000ff00007221 */ /* 0x000fe20000010200 */
[----:B------:R-:W-:Y:S01]  /*13370*/  FADD.FTZ R3, |R3|, -RZ ;  /* 0x800000ff03037221 */ /* 0x000fe20000010200 */
[----:B------:R-:W-:Y:S04]  /*13380*/  BSSY.RECONVERGENT B3, `(.L_x_35990) ;  /* 0x000001a000037945 */ /* 0x000fe80003800200 */
[----:B--2---:R-:W-:-:S02]  /*13390*/  VIMNMX R4, PT, PT, R0, R3, !PT ;  /* 0x0000000300047248 */ /* 0x004fc40007fe0100 */
        /* <DEDUP_REMOVED lines=24> */
.L_x_35991:
[----:B------:R-:W-:Y:S05]  /*13520*/  BSYNC.RECONVERGENT B3 ;  /* 0x0000000000037941 */ /* 0x000fea0003800200 */
.L_x_35990:
        /* <DEDUP_REMOVED lines=28> */
.L_x_35968:
        /* <DEDUP_REMOVED lines=10> */
[C---:B012---:R-:W-:Y:S01]  /*13790*/  @P0 FMUL.FTZ R4, R19.reuse, 4 ;  /* 0x4080000013040820 */ /* 0x047fe20000410000 */
[----:B------:R-:W-:Y:S01]  /*137a0*/  @P0 FMUL.FTZ R0, R18, 4 ;  /* 0x4080000012000820 */ /* 0x000fe20000410000 */
        /* <DEDUP_REMOVED lines=16> */
.L_x_35993:
[----:B------:R-:W-:Y:S05]  /*138b0*/  BSYNC.RECONVERGENT B3 ;  /* 0x0000000000037941 */ /* 0x000fea0003800200 */
.L_x_35992:
        /* <DEDUP_REMOVED lines=27> */
.L_x_35975:
[----:B------:R-:W-:Y:S05]  /*13a70*/  BSYNC.RECONVERGENT B2 ;  /* 0x0000000000027941 */ /* 0x000fea0003800200 */
.L_x_35967:
        /* <DEDUP_REMOVED lines=45> */
.L_x_35997:
        /* <DEDUP_REMOVED lines=8> */
.L_x_35996:
[----:B------:R-:W-:-:S04]  /*13dd0*/  FMUL.RZ R0, R5, 0.15915493667125701904 ;  /* 0x3e22f98305007820 */ /* 0x000fc8000040c000 */
[----:B------:R0:W1:Y:S08]  /*13de0*/  MUFU.COS R4, R0 ;  /* 0x0000000000047308 */ /* 0x0000700000000000 */
[----:B------:R0:W2:Y:S01]  /*13df0*/  MUFU.SIN R5, R0 ;  /* 0x0000000000057308 */ /* 0x0000a20000000400 */
[----:B------:R-:W-:Y:S05]  /*13e00*/  BRA `(.L_x_35998) ;  /* 0x0000000000087947 */ /* 0x000fea0003800000 */
.L_x_35995:
[----:B------:R-:W-:-:S06]  /*13e10*/  FMUL.FTZ R4, R11, 1.4426950216293334961 ;  /* 0x3fb8aa3b0b047820 */ /* 0x000fcc0000410000 */
[----:B------:R-:W3:Y:S02]  /*13e20*/  MUFU.EX2 R4, R4 ;  /* 0x0000000400047308 */ /* 0x000ee40000000800 */
.L_x_35998:
[----:B------:R-:W-:Y:S05]  /*13e30*/  BSYNC.RECONVERGENT B0 ;  /* 0x0000000000007941 */ /* 0x000fea0003800200 */
.L_x_35994:
[----:B------:R-:W4:Y:S01]  /*13e40*/  LDCU.64 UR4, c[0x0][0x5e8] ;  /* 0x0000bd00ff0477ac */ /* 0x000f220008000a00 */
[----:B------:R-:W-:-:S04]  /*13e50*/  ULOP3.LUT UR6, UR40, 0xff, URZ, 0xc0, !UPT ;  /* 0x000000ff28067892 */ /* 0x000fc8000f8ec0ff */
        /* <DEDUP_REMOVED lines=12> */
[----:B-1-3--:R-:W1:Y:S02]  /*13f20*/  F2I.FTZ.TRUNC.NTZ R3, R4 ;  /* 0x0000000400037305 */ /* 0x00ae64000021f100 */
[----:B-1----:R1:W-:Y:S01]  /*13f30*/  STG.E.U8 desc[UR36][R6.64], R3 ;  /* 0x0000000306007986 */ /* 0x0023e2000c101124 */
[----:B------:R-:W-:Y:S05]  /*13f40*/  BRA `(.L_x_36004) ;  /* 0x0000000c004c7947 */ /* 0x000fea0003800000 */
.L_x_36002:
[----:B-123--:R-:W1:Y:S02]  /*13f50*/  F2I.S64.TRUNC R4, R4 ;  /* 0x0000000400047311 */ /* 0x00ee64000020d900 */
[----:B-1----:R-:W-:-:S05]  /*13f60*/  MOV R3, R4 ;  /* 0x0000000400037202 */ /* 0x002fca0000000f00 */
[----:B------:R1:W-:Y:S01]  /*13f70*/  STG.E.U8 desc[UR36][R6.64], R3 ;  /* 0x0000000306007986 */ /* 0x0003e2000c101124 */
[----:B------:R-:W-:Y:S05]  /*13f80*/  BRA `(.L_x_36004) ;  /* 0x0000000c003c7947 */ /* 0x000fea0003800000 */
.L_x_36001:
        /* <DEDUP_REMOVED lines=9> */
.L_x_36006:
[----:B-1-3--:R-:W1:Y:S02]  /*14020*/  F2I.FTZ.TRUNC.NTZ R3, R4 ;  /* 0x0000000400037305 */ /* 0x00ae64000021f100 */
[----:B-1----:R1:W-:Y:S01]  /*14030*/  STG.E desc[UR36][R6.64], R3 ;  /* 0x0000000306007986 */ /* 0x0023e2000c101924 */
[----:B------:R-:W-:Y:S05]  /*14040*/  BRA `(.L_x_36004) ;  /* 0x0000000c000c7947 */ /* 0x000fea0003800000 */
.L_x_36005:
[----:B-1-3--:R-:W1:Y:S02]  /*14050*/  F2I.FTZ.TRUNC.NTZ R3, R4 ;  /* 0x0000000400037305 */ /* 0x00ae64000021f100 */
[----:B-1----:R1:W-:Y:S01]  /*14060*/  STG.E.U16 desc[UR36][R6.64], R3 ;  /* 0x0000000306007986 */ /* 0x0023e2000c101524 */
[----:B------:R-:W-:Y:S05]  /*14070*/  BRA `(.L_x_36004) ;  /* 0x0000000c00007947 */ /* 0x000fea0003800000 */
.L_x_36000:
        /* <DEDUP_REMOVED lines=8> */
.L_x_36008:
[----:B-1-3--:R-:W-:-:S05]  /*14100*/  F2FP.F16.F32.PACK_AB R4, RZ, R4 ;  /* 0x00000004ff04723e */ /* 0x00afca00000000ff */
[----:B------:R1:W-:Y:S01]  /*14110*/  STG.E.U16 desc[UR36][R6.64], R4 ;  /* 0x0000000406007986 */ /* 0x0003e2000c101524 */
[----:B------:R-:W-:Y:S05]  /*14120*/  BRA `(.L_x_36004) ;  /* 0x0000000800d47947 */ /* 0x000fea0003800000 */
.L_x_36007:
        /* <DEDUP_REMOVED lines=8> */
.L_x_36010:
[----:B-123--:R-:W-:-:S05]  /*141b0*/  F2FP.F16.F32.PACK_AB R3, R5, R4 ;  /* 0x000000040503723e */ /* 0x00efca00000000ff */
[----:B------:R1:W-:Y:S01]  /*141c0*/  STG.E desc[UR36][R6.64], R3 ;  /* 0x0000000306007986 */ /* 0x0003e2000c101924 */
[----:B------:R-:W-:Y:S05]  /*141d0*/  BRA `(.L_x_36004) ;  /* 0x0000000800a87947 */ /* 0x000fea0003800000 */
.L_x_36009:
[----:B-1-3--:R-:W-:-:S06]  /*141e0*/  FMUL.FTZ R4, R4, 1 ;  /* 0x3f80000004047820 */ /* 0x00afcc0000410000 */
[----:B--2---:R-:W1:Y:S02]  /*141f0*/  F2F.F64.F32 R4, R4 ;  /* 0x0000000400047310 */ /* 0x004e640000201800 */
[----:B-1----:R1:W-:Y:S01]  /*14200*/  STG.E.64 desc[UR36][R6.64], R4 ;  /* 0x0000000406007986 */ /* 0x0023e2000c101b24 */
[----:B------:R-:W-:Y:S05]  /*14210*/  BRA `(.L_x_36004) ;  /* 0x0000000800987947 */ /* 0x000fea0003800000 */
.L_x_35999:
        /* <DEDUP_REMOVED lines=10> */
[----:B-1-3--:R-:W1:Y:S02]  /*142c0*/  F2I.FTZ.U32.TRUNC.NTZ R3, R4 ;  /* 0x0000000400037305 */ /* 0x00ae64000021f000 */
[----:B-1----:R1:W-:Y:S01]  /*142d0*/  STG.E.U16 desc[UR36][R6.64], R3 ;  /* 0x0000000306007986 */ /* 0x0023e2000c101524 */
[----:B------:R-:W-:Y:S05]  /*142e0*/  BRA `(.L_x_36004) ;  /* 0x0000000800647947 */ /* 0x000fea0003800000 */
.L_x_36014:
[----:B-123--:R-:W-:Y:S01]  /*142f0*/  LOP3.LUT R5, R4, 0x7fffffff, RZ, 0xc0, !PT ;  /* 0x7fffffff04057812 */ /* 0x00efe200078ec0ff */
[----:B------:R-:W-:Y:S01]  /*14300*/  BSSY.RECONVERGENT B0, `(.L_x_36015) ;  /* 0x0000012000007945 */ /* 0x000fe20003800200 */
[----:B------:R-:W-:Y:S02]  /*14310*/  IMAD.MOV.U32 R3, RZ, RZ, 0x80 ;  /* 0x00000080ff037424 */ /* 0x000fe400078e00ff */
        /* <DEDUP_REMOVED lines=13> */
[----:B------:R-:W-:-:S07]  /*143f0*/  MOV R3, R0 ;  /* 0x0000000000037202 */ /* 0x000fce0000000f00 */
.L_x_36017:
[----:B------:R-:W-:-:S04]  /*14400*/  SHF.R.U32.HI R4, RZ, 0x18, R4 ;  /* 0x00000018ff047819 */ /* 0x000fc80000011604 */
[----:B------:R-:W-:-:S07]  /*14410*/  LOP3.LUT R3, R3, 0x80, R4, 0xf8, !PT ;  /* 0x0000008003037812 */ /* 0x000fce00078ef804 */
.L_x_36016:
[----:B------:R-:W-:Y:S05]  /*14420*/  BSYNC.RECONVERGENT B0 ;  /* 0x0000000000007941 */ /* 0x000fea0003800200 */
.L_x_36015:
[----:B------:R1:W-:Y:S01]  /*14430*/  STG.E.U8 desc[UR36][R6.64], R3 ;  /* 0x0000000306007986 */ /* 0x0003e2000c101124 */
[----:B------:R-:W-:Y:S05]  /*14440*/  BRA `(.L_x_36004) ;  /* 0x00000008000c7947 */ /* 0x000fea0003800000 */
.L_x_36013:
        /* <DEDUP_REMOVED lines=17> */
.L_x_36020:
[----:B------:R-:W-:-:S04]  /*14560*/  SHF.R.U32.HI R4, RZ, 0x18, R4 ;  /* 0x00000018ff047819 */ /* 0x000fc80000011604 */
[----:B------:R-:W-:-:S07]  /*14570*/  LOP3.LUT R3, R3, 0x80, R4, 0xf8, !PT ;  /* 0x0000008003037812 */ /* 0x000fce00078ef804 */
.L_x_36019:
[----:B------:R-:W-:Y:S05]  /*14580*/  BSYNC.RECONVERGENT B0 ;  /* 0x0000000000007941 */ /* 0x000fea0003800200 */
.L_x_36018:
[----:B------:R1:W-:Y:S01]  /*14590*/  STG.E.U8 desc[UR36][R6.64], R3 ;  /* 0x0000000306007986 */ /* 0x0003e2000c101124 */
[----:B------:R-:W-:Y:S05]  /*145a0*/  BRA `(.L_x_36004) ;  /* 0x0000000400b47947 */ /* 0x000fea0003800000 */
.L_x_36012:
[----:B------:R-:W-:-:S09]  /*145b0*/  UISETP.NE.AND UP0, UPT, UR6, 0x1c, UPT ;  /* 0x0000001c0600788c */ /* 0x000fd2000bf05270 */
[----:B------:R-:W-:Y:S05]  /*145c0*/  BRA.U !UP0, `(.L_x_36021) ;  /* 0x0000000108587547 */ /* 0x000fea000b800000 */
[----:B------:R-:W-:-:S09]  /*145d0*/  UISETP.NE.AND UP0, UPT, UR6, 0x1d, UPT ;  /* 0x0000001d0600788c */ /* 0x000fd2000bf05270 */
[----:B------:R-:W-:Y:S05]  /*145e0*/  BRA.U !UP0, `(.L_x_36022) ;  /* 0x0000000108447547 */ /* 0x000fea000b800000 */
[----:B------:R-:W-:-:S09]  /*145f0*/  UISETP.NE.AND UP0, UPT, UR6, 0x2c, UPT ;  /* 0x0000002c0600788c */ /* 0x000fd2000bf05270 */
[----:B------:R-:W-:Y:S05]  /*14600*/  BRA.U UP0, `(.L_x_36003) ;  /* 0x0000000100c47547 */ /* 0x000fea000b800000 */
[----:B-123--:R-:W-:-:S04]  /*14610*/  SHF.R.U32.HI R5, RZ, 0x17, R4 ;  /* 0x00000017ff057819 */ /* 0x00efc80000011604 */
        /* <DEDUP_REMOVED lines=14> */
.L_x_36022:
[----:B-123--:R-:W1:Y:S02]  /*14700*/  F2I.U64.TRUNC R4, R4 ;  /* 0x0000000400047311 */ /* 0x00ee64000020d800 */
[----:B-1----:R1:W-:Y:S01]  /*14710*/  STG.E.64 desc[UR36][R6.64], R4 ;  /* 0x0000000406007986 */ /* 0x0023e2000c101b24 */
[----:B------:R-:W-:Y:S05]  /*14720*/  BRA `(.L_x_36004) ;  /* 0x0000000400547947 */ /* 0x000fea0003800000 */
.L_x_36021:
[----:B-1-3--:R-:W1:Y:S02]  /*14730*/  F2I.FTZ.U32.TRUNC.NTZ R3, R4 ;  /* 0x0000000400037305 */ /* 0x00ae64000021f000 */
[----:B-1----:R1:W-:Y:S01]  /*14740*/  STG.E desc[UR36][R6.64], R3 ;  /* 0x0000000306007986 */ /* 0x0023e2000c101924 */
[----:B------:R-:W-:Y:S05]  /*14750*/  BRA `(.L_x_36004) ;  /* 0x0000000400487947 */ /* 0x000fea0003800000 */
.L_x_36011:
        /* <DEDUP_REMOVED lines=12> */
.L_x_36024:
        /* <DEDUP_REMOVED lines=10> */
.L_x_36023:
[----:B------:R-:W-:-:S09]  /*148c0*/  UISETP.NE.AND UP0, UPT, UR6, 0xf, UPT ;  /* 0x0000000f0600788c */ /* 0x000fd2000bf05270 */
[----:B------:R-:W-:Y:S05]  /*148d0*/  BRA.U !UP0, `(.L_x_36025) ;  /* 0x0000000108e07547 */ /* 0x000fea000b800000 */
[----:B------:R-:W-:-:S09]  /*148e0*/  UISETP.NE.AND UP0, UPT, UR6, 0x17, UPT ;  /* 0x000000170600788c */ /* 0x000fd2000bf05270 */
[----:B------:R-:W-:Y:S05]  /*148f0*/  BRA.U !UP0, `(.L_x_36026) ;  /* 0x00000001088c7547 */ /* 0x000fea000b800000 */
[----:B------:R-:W-:-:S09]  /*14900*/  UISETP.NE.AND UP0, UPT, UR6, 0x18, UPT ;  /* 0x000000180600788c */ /* 0x000fd2000bf05270 */
[----:B------:R-:W-:Y:S05]  /*14910*/  BRA.U !UP0, `(.L_x_36027) ;  /* 0x0000000108447547 */ /* 0x000fea000b800000 */
.L_x_36003:
[----:B0-----:R-:W-:Y:S01]  /*14920*/  MOV R0, 0x0 ;  /* 0x0000000000007802 */ /* 0x001fe20000000f00 */
[----:B------:R-:W1:Y:S01]  /*14930*/  LDCU.64 UR4, c[0x4][0x198] ;  /* 0x01003300ff0477ac */ /* 0x000e620008000a00 */
[----:B------:R-:W-:Y:S02]  /*14940*/  HFMA2 R12, -RZ, RZ, 0, 5.9604644775390625e-08 ;  /* 0x00000001ff0c7431 */ /* 0x000fe400000001ff */
[----:B------:R-:W-:Y:S01]  /*14950*/  IMAD.MOV.U32 R8, RZ, RZ, 0x65 ;  /* 0x00000065ff087424 */ /* 0x000fe200078e00ff */
[----:B------:R0:W4:Y:S01]  /*14960*/  LDC.64 R14, c[0x4][R0] ;  /* 0x01000000000e7b82 */ /* 0x0001220000000a00 */
[----:B------:R-:W5:Y:S01]  /*14970*/  LDCU.64 UR6, c[0x4][0x1a0] ;  /* 0x01003400ff0677ac */ /* 0x000f620008000a00 */
[----:B------:R-:W-:Y:S01]  /*14980*/  IMAD.MOV.U32 R13, RZ, RZ, RZ ;  /* 0x000000ffff0d7224 */ /* 0x000fe200078e00ff */
[----:B------:R-:W0:Y:S01]  /*14990*/  LDCU.64 UR8, c[0x4][0x90] ;  /* 0x01001200ff0877ac */ /* 0x000e220008000a00 */
[----:B-1-3--:R-:W-:Y:S01]  /*149a0*/  IMAD.U32 R4, RZ, RZ, UR4 ;  /* 0x00000004ff047e24 */ /* 0x00afe2000f8e00ff */
[----:B--2---:R-:W-:Y:S01]  /*149b0*/  MOV R5, UR5 ;  /* 0x0000000500057c02 */ /* 0x004fe20008000f00 */
[----:B-----5:R-:W-:Y:S01]  /*149c0*/  IMAD.U32 R6, RZ, RZ, UR6 ;  /* 0x00000006ff067e24 */ /* 0x020fe2000f8e00ff */
[----:B------:R-:W-:Y:S01]  /*149d0*/  MOV R7, UR7 ;  /* 0x0000000700077c02 */ /* 0x000fe20008000f00 */
[----:B0-----:R-:W-:Y:S01]  /*149e0*/  IMAD.U32 R10, RZ, RZ, UR8 ;  /* 0x00000008ff0a7e24 */ /* 0x001fe2000f8e00ff */
[----:B------:R-:W-:-:S07]  /*149f0*/  MOV R11, UR9 ;  /* 0x00000009000b7c02 */ /* 0x000fce0008000f00 */
[----:B------:R-:W-:-:S07]  /*14a00*/  LEPC R20, `(.L_x_36028) ;  /* 0x000000001014794e */ /* 0x000fce0000000000 */
[----:B----4-:R-:W-:Y:S05]  /*14a10*/  CALL.ABS.NOINC R14 ;  /* 0x000000000e007343 */ /* 0x010fea0003c00000 */
.L_x_36028:
[----:B------:R-:W-:Y:S05]  /*14a20*/  BRA `(.L_x_36004) ;  /* 0x0000000000947947 */ /* 0x000fea0003800000 */
.L_x_36027:
[----:B-1-3--:R-:W-:Y:S01]  /*14a30*/  LOP3.LUT R8, R4, 0x7fffffff, RZ, 0xc0, !PT ;  /* 0x7fffffff04087812 */ /* 0x00afe200078ec0ff */
[----:B------:R-:W-:Y:S01]  /*14a40*/  BSSY.RECONVERGENT B0, `(.L_x_36029) ;  /* 0x000000b000007945 */ /* 0x000fe20003800200 */
[----:B--2---:R-:W-:Y:S02]  /*14a50*/  SHF.R.U32.HI R5, RZ, 0x18, R4 ;  /* 0x00000018ff057819 */ /* 0x004fe40000011604 */
[----:B------:R-:W-:Y:S02]  /*14a60*/  ISETP.GT.U32.AND P0, PT, R8, 0x43efffff, PT ;  /* 0x43efffff0800780c */ /* 0x000fe40003f04070 */
[----:B0-----:R-:W-:-:S11]  /*14a70*/  MOV R0, 0x7f ;  /* 0x0000007f00007802 */ /* 0x001fd60000000f00 */
[----:B------:R-:W-:Y:S05]  /*14a80*/  @P0 BRA `(.L_x_36030) ;  /* 0x0000000000180947 */ /* 0x000fea0003800000 */
[----:B------:R-:W-:-:S13]  /*14a90*/  ISETP.GE.U32.AND P0, PT, R8, 0x3c800000, PT ;  /* 0x3c8000000800780c */ /* 0x000fda0003f06070 */
[----:B------:R-:W-:-:S04]  /*14aa0*/  @P0 SHF.R.U32.HI R0, RZ, 0x14, R4 ;  /* 0x00000014ff000819 */ /* 0x000fc80000011604 */
[----:B------:R-:W-:-:S04]  /*14ab0*/  @P0 LOP3.LUT R3, R0, 0x1, RZ, 0xc0, !PT ;  /* 0x0000000100030812 */ /* 0x000fc800078ec0ff */
[----:B------:R-:W-:-:S04]  /*14ac0*/  @P0 IADD3 R0, PT, PT, R4, 0x407ffff, R3 ;  /* 0x0407ffff04000810 */ /* 0x000fc80007ffe003 */
[----:B------:R-:W-:Y:S01]  /*14ad0*/  @P0 SHF.R.U32.HI R0, RZ, 0x14, R0 ;  /* 0x00000014ff000819 */ /* 0x000fe20000011600 */
[----:B------:R-:W-:-:S07]  /*14ae0*/  @!P0 FADD.FTZ R0, R8, 16384 ;  /* 0x4680000008008421 */ /* 0x000fce0000010000 */
.L_x_36030:
[----:B------:R-:W-:Y:S05]  /*14af0*/  BSYNC.RECONVERGENT B0 ;  /* 0x0000000000007941 */ /* 0x000fea0003800200 */
.L_x_36029:
[----:B------:R-:W-:-:S05]  /*14b00*/  LOP3.LUT R3, R0, 0x80, R5, 0xf8, !PT ;  /* 0x0000008000037812 */ /* 0x000fca00078ef805 */
[----:B------:R1:W-:Y:S01]  /*14b10*/  STG.E.U8 desc[UR36][R6.64], R3 ;  /* 0x0000000306007986 */ /* 0x0003e2000c101124 */
[----:B------:R-:W-:Y:S05]  /*14b20*/  BRA `(.L_x_36004) ;  /* 0x0000000000547947 */ /* 0x000fea0003800000 */
.L_x_36026:
[----:B-123--:R-:W-:Y:S01]  /*14b30*/  LOP3.LUT R5, R4, 0x7fffffff, RZ, 0xc0, !PT ;  /* 0x7fffffff04057812 */ /* 0x00efe200078ec0ff */
[----:B------:R-:W-:Y:S03]  /*14b40*/  BSSY.RECONVERGENT B0, `(.L_x_36031) ;  /* 0x000000d000007945 */ /* 0x000fe60003800200 */
        /* <DEDUP_REMOVED lines=9> */
.L_x_36032:
[----:B0-----:R-:W-:Y:S01]  /*14be0*/  IMAD.MOV.U32 R0, RZ, RZ, 0x7f ;  /* 0x0000007fff007424 */ /* 0x001fe200078e00ff */
[----:B------:R-:W-:-:S04]  /*14bf0*/  ISETP.GT.U32.AND P0, PT, R5, 0x7f800000, PT ;  /* 0x7f8000000500780c */ /* 0x000fc80003f04070 */
[----:B------:R-:W-:-:S09]  /*14c00*/  SEL R0, R0, 0x7c, P0 ;  /* 0x0000007c00007807 */ /* 0x000fd20000000000 */
.L_x_36033:
[----:B------:R-:W-:Y:S05]  /*14c10*/  BSYNC.RECONVERGENT B0 ;  /* 0x0000000000007941 */ /* 0x000fea0003800200 */
.L_x_36031:
[----:B------:R-:W-:-:S04]  /*14c20*/  SHF.R.U32.HI R3, RZ, 0x18, R4 ;  /* 0x00000018ff037819 */ /* 0x000fc80000011604 */
[----:B------:R-:W-:-:S05]  /*14c30*/  LOP3.LUT R3, R0, 0x80, R3, 0xf8, !PT ;  /* 0x0000008000037812 */ /* 0x000fca00078ef803 */
[----:B------:R0:W-:Y:S01]  /*14c40*/  STG.E.U8 desc[UR36][R6.64], R3 ;  /* 0x0000000306007986 */ /* 0x0001e2000c101124 */
[----:B------:R-:W-:Y:S05]  /*14c50*/  BRA `(.L_x_36004) ;  /* 0x0000000000087947 */ /* 0x000fea0003800000 */
.L_x_36025:
[----:B-1-3--:R-:W-:-:S05]  /*14c60*/  F2FP.BF16.F32.PACK_AB R4, RZ, R4 ;  /* 0x00000004ff04723e */ /* 0x00afca00000010ff */
[----:B------:R3:W-:Y:S02]  /*14c70*/  STG.E.U16 desc[UR36][R6.64], R4 ;  /* 0x0000000406007986 */ /* 0x0007e4000c101524 */
.L_x_36004:
[----:B------:R-:W-:-:S07]  /*14c80*/  IADD3 R17, PT, PT, R17, 0x80, RZ ;  /* 0x0000008011117810 */ /* 0x000fce0007ffe0ff */
.L_x_35909:
[----:B------:R-:W-:Y:S05]  /*14c90*/  BSYNC.RECONVERGENT B6 ;  /* 0x0000000000067941 */ /* 0x000fea0003800200 */
.L_x_35908:
[----:B------:R-:W5:Y:S02]  /*14ca0*/  LDCU UR4, c[0x0][0x380] ;  /* 0x00007000ff0477ac */ /* 0x000f640008000800 */
[----:B-----5:R-:W-:-:S13]  /*14cb0*/  ISETP.GE.AND P0, PT, R17, UR4, PT ;  /* 0x0000000411007c0c */ /* 0x020fda000bf06270 */
[----:B------:R-:W-:Y:S05]  /*14cc0*/  @P0 EXIT ;  /* 0x000000000000094d */ /* 0x000fea0003800000 */
[----:B------:R-:W5:Y:S01]  /*14cd0*/  LDCU UR4, c[0x0][0x388] ;  /* 0x00007100ff0477ac */ /* 0x000f620008000800 */
[----:B01----:R-:W-:Y:S02]  /*14ce0*/  HFMA2 R0, -RZ, RZ, 0, 0 ;  /* 0x00000000ff007431 */ /* 0x003fe400000001ff */
[----:B------:R-:W-:Y:S02]  /*14cf0*/  IMAD.MOV.U32 R22, RZ, RZ, RZ ;  /* 0x000000ffff167224 */ /* 0x000fe400078e00ff */
[----:B------:R-:W-:Y:S01]  /*14d00*/  IMAD.MOV.U32 R16, RZ, RZ, RZ ;  /* 0x000000ffff107224 */ /* 0x000fe200078e00ff */
[----:B-----5:R-:W-:-:S09]  /*14d10*/  UISETP.NE.AND UP0, UPT, UR4, URZ, UPT ;  /* 0x000000ff0400728c */ /* 0x020fd2000bf05270 */
[----:B------:R-:W-:Y:S05]  /*14d20*/  BRA.U !UP0, `(.L_x_36034) ;  /* 0x0000001508707547 */ /* 0x000fea000b800000 */
[----:B------:R-:W3:Y:S01]  /*14d30*/  LDCU.64 UR4, c[0x0][0x390] ;  /* 0x00007200ff0477ac */ /* 0x000ee20008000a00 */
[----:B------:R-:W-:Y:S01]  /*14d40*/  MOV R16, RZ ;  /* 0x000000ff00107202 */ /* 0x000fe20000000f00 */
[----:B------:R-:W0:Y:S01]  /*14d50*/  LDCU UR6, c[0x0][0x38c] ;  /* 0x00007180ff0677ac */ /* 0x000e220008000800 */
[----:B------:R-:W1:Y:S01]  /*14d60*/  LDCU.64 UR8, c[0x0][0x4b8] ;  /* 0x00009700ff0877ac */ /* 0x000e620008000a00 */
[----:B------:R-:W-:Y:S02]  /*14d70*/  UISETP.NE.AND UP0, UPT, UR39, URZ, UPT ;  /* 0x000000ff2700728c */ /* 0x000fe4000bf05270 */
[----:B---34-:R-:W-:Y:S01]  /*14d80*/  IMAD.HI.U32 R4, R17, UR4, R16 ;  /* 0x0000000411047c27 */ /* 0x018fe2000f8e0010 */
[----:B------:R-:W3:Y:S04]  /*14d90*/  LDCU UR4, c[0x0][0x4c0] ;  /* 0x00009800ff0477ac */ /* 0x000ee80008000800 */
[----:B--2---:R-:W-:-:S05]  /*14da0*/  SHF.R.U32.HI R5, RZ, UR5, R4 ;  /* 0x00000005ff057c19 */ /* 0x004fca0008011604 */
[----:B------:R-:W-:-:S04]  /*14db0*/  IMAD.MOV R0, RZ, RZ, -R5 ;  /* 0x000000ffff007224 */ /* 0x000fc800078e0a05 */
[----:B0-----:R-:W-:-:S04]  /*14dc0*/  IMAD R17, R0, UR6, R17 ;  /* 0x0000000600117c24 */ /* 0x001fc8000f8e0211 */
[C---:B-1----:R-:W-:Y:S02]  /*14dd0*/  IMAD R16, R17.reuse, UR8, RZ ;  /* 0x0000000811107c24 */ /* 0x042fe4000f8e02ff */
[C---:B------:R-:W-:Y:S02]  /*14de0*/  IMAD R0, R17.reuse, UR9, RZ ;  /* 0x0000000911007c24 */ /* 0x040fe4000f8e02ff */
[----:B---3--:R-:W-:Y:S01]  /*14df0*/  IMAD R22, R17, UR4, RZ ;  /* 0x0000000411167c24 */ /* 0x008fe2000f8e02ff */
        /* <DEDUP_REMOVED lines=335> */
.L_x_36034:
[----:B------:R-:W3:Y:S01]  /*162f0*/  LDCU.64 UR8, c[0x0][0x5f0] ;  /* 0x0000be00ff0877ac */ /* 0x000ee20008000a00 */
[----:B------:R-:W-:Y:S01]  /*16300*/  BSSY.RECONVERGENT B6, `(.L_x_36035) ;  /* 0x0000105000067945 */ /* 0x000fe20003800200 */
[----:B------:R-:W0:Y:S01]  /*16310*/  LDCU.64 UR6, c[0x0][0x5e8] ;  /* 0x0000bd00ff0677ac */ /* 0x000e220008000a00 */
[----:B------:R-:W-:-:S04]  /*16320*/  UPRMT UR4, UR40, 0x7771, URZ ;  /* 0x0000777128047896 */ /* 0x000fc800080000ff */
[----:B------:R-:W-:Y:S01]  /*16330*/  UISETP.GT.AND UP0, UPT, UR4, 0x9, UPT ;  /* 0x000000090400788c */ /* 0x000fe2000bf04270 */
[----:B---34-:R-:W-:Y:S02]  /*16340*/  IADD3 R4, P1, PT, R0, UR8, RZ ;  /* 0x0000000800047c10 */ /* 0x018fe4000ff3e0ff */
[----:B0-----:R-:W-:-:S03]  /*16350*/  IADD3 R16, P0, PT, R16, UR6, RZ ;  /* 0x0000000610107c10 */ /* 0x001fc6000ff1e0ff */
[----:B--2---:R-:W-:Y:S01]  /*16360*/  IMAD.X R5, RZ, RZ, UR9, P1 ;  /* 0x00000009ff057e24 */ /* 0x004fe200088e06ff */
        /* <DEDUP_REMOVED lines=12> */
[----:B--2---:R0:W1:Y:S01]  /*16430*/  I2F.S16 R18, R4 ;  /* 0x0000000400127306 */ /* 0x0040620000101400 */
[----:B------:R-:W-:Y:S05]  /*16440*/  BRA `(.L_x_36041) ;  /* 0x0000000c00c07947 */ /* 0x000fea0003800000 */
.L_x_36039:
[----:B------:R-:W2:Y:S01]  /*16450*/  LDG.E.U8 R4, desc[UR36][R4.64] ;  /* 0x0000002404047981 */ /* 0x000ea2000c1e1100 */
[----:B------:R-:W-:Y:S01]  /*16460*/  IMAD.MOV.U32 R19, RZ, RZ, RZ ;  /* 0x000000ffff137224 */ /* 0x000fe200078e00ff */
[----:B--2---:R-:W-:Y:S01]  /*16470*/  I2FP.F32.U32 R18, R4 ;  /* 0x0000000400127245 */ /* 0x004fe20000201000 */
[----:B------:R-:W-:Y:S06]  /*16480*/  BRA `(.L_x_36041) ;  /* 0x0000000c00b07947 */ /* 0x000fec0003800000 */
.L_x_36038:
[----:B------:R-:W-:-:S09]  /*16490*/  UISETP.NE.AND UP0, UPT, UR4, 0x2, UPT ;  /* 0x000000020400788c */ /* 0x000fd2000bf05270 */
[----:B------:R-:W-:Y:S05]  /*164a0*/  BRA.U !UP0, `(.L_x_36042) ;  /* 0x0000000108307547 */ /* 0x000fea000b800000 */
[----:B------:R-:W-:-:S09]  /*164b0*/  UISETP.NE.AND UP0, UPT, UR4, 0x3, UPT ;  /* 0x000000030400788c */ /* 0x000fd2000bf05270 */
[----:B------:R-:W-:Y:S05]  /*164c0*/  BRA.U !UP0, `(.L_x_36043) ;  /* 0x0000000108187547 */ /* 0x000fea000b800000 */
[----:B------:R-:W-:-:S09]  /*164d0*/  UISETP.NE.AND UP0, UPT, UR4, 0x4, UPT ;  /* 0x000000040400788c */ /* 0x000fd2000bf05270 */
[----:B------:R-:W-:Y:S05]  /*164e0*/  BRA.U UP0, `(.L_x_36040) ;  /* 0x0000000d00347547 */ /* 0x000fea000b800000 */
[----:B------:R-:W2:Y:S01]  /*164f0*/  LDG.E.64 R4, desc[UR36][R4.64] ;  /* 0x0000002404047981 */ /* 0x000ea2000c1e1b00 */
[----:B------:R-:W-:Y:S01]  /*16500*/  HFMA2 R19, -RZ, RZ, 0, 0 ;  /* 0x00000000ff137431 */ /* 0x000fe200000001ff */
[----:B--2---:R4:W0:Y:S02]  /*16510*/  I2F.S64 R18, R4 ;  /* 0x0000000400127312 */ /* 0x0048240000301400 */
[----:B0---4-:R-:W-:Y:S05]  /*16520*/  BRA `(.L_x_36041) ;  /* 0x0000000c00887947 */ /* 0x011fea0003800000 */
.L_x_36043:
[----:B------:R-:W2:Y:S01]  /*16530*/  LDG.E R4, desc[UR36][R4.64] ;  /* 0x0000002404047981 */ /* 0x000ea2000c1e1900 */
[----:B------:R-:W-:Y:S01]  /*16540*/  IMAD.MOV.U32 R19, RZ, RZ, RZ ;  /* 0x000000ffff137224 */ /* 0x000fe200078e00ff */
[----:B--2---:R-:W-:Y:S01]  /*16550*/  I2FP.F32.S32 R18, R4 ;  /* 0x0000000400127245 */ /* 0x004fe20000201400 */
[----:B------:R-:W-:Y:S06]  /*16560*/  BRA `(.L_x_36041) ;  /* 0x0000000c00787947 */ /* 0x000fec0003800000 */
.L_x_36042:
[----:B------:R-:W2:Y:S01]  /*16570*/  LDG.E.U16 R4, desc[UR36][R4.64] ;  /* 0x0000002404047981 */ /* 0x000ea2000c1e1500 */
[----:B------:R-:W-:Y:S01]  /*16580*/  MOV R19, RZ ;  /* 0x000000ff00137202 */ /* 0x000fe20000000f00 */
[----:B--2---:R2:W3:Y:S01]  /*16590*/  I2F.S16 R18, R4 ;  /* 0x0000000400127306 */ /* 0x0044e20000101400 */
[----:B------:R-:W-:Y:S05]  /*165a0*/  BRA `(.L_x_36041) ;  /* 0x0000000c00687947 */ /* 0x000fea0003800000 */
.L_x_36037:
        /* <DEDUP_REMOVED lines=9> */
.L_x_36045:
[----:B------:R-:W2:Y:S01]  /*16640*/  LDG.E.U16 R4, desc[UR36][R4.64] ;  /* 0x0000002404047981 */ /* 0x000ea2000c1e1500 */
[----:B------:R-:W-:Y:S02]  /*16650*/  HFMA2 R19, -RZ, RZ, 0, 0 ;  /* 0x00000000ff137431 */ /* 0x000fe400000001ff */
[----:B--2---:R-:W-:Y:S01]  /*16660*/  HADD2.F32 R18, -RZ, R4.H0_H0 ;  /* 0x20000004ff127230 */ /* 0x004fe20000004100 */
[----:B------:R-:W-:Y:S06]  /*16670*/  BRA `(.L_x_36041) ;  /* 0x0000000c00347947 */ /* 0x000fec0003800000 */
.L_x_36044:
        /* <DEDUP_REMOVED lines=8> */
.L_x_36047:
[----:B------:R-:W2:Y:S02]  /*16700*/  LDG.E R4, desc[UR36][R4.64] ;  /* 0x0000002404047981 */ /* 0x000ea4000c1e1900 */
[--C-:B--2---:R-:W-:Y:S02]  /*16710*/  HADD2.F32 R18, -RZ, R4.reuse.H0_H0 ;  /* 0x20000004ff127230 */ /* 0x104fe40000004100 */
[----:B------:R-:W-:Y:S01]  /*16720*/  HADD2.F32 R19, -RZ, R4.H1_H1 ;  /* 0x30000004ff137230 */ /* 0x000fe20000004100 */
[----:B------:R-:W-:Y:S06]  /*16730*/  BRA `(.L_x_36041) ;  /* 0x0000000c00047947 */ /* 0x000fec0003800000 */
.L_x_36046:
        /* <DEDUP_REMOVED lines=12> */
.L_x_36036:
        /* <DEDUP_REMOVED lines=13> */
.L_x_36050:
        /* <DEDUP_REMOVED lines=22> */
.L_x_36049:
        /* <DEDUP_REMOVED lines=26> */
.L_x_36052:
[----:B------:R-:W2:Y:S01]  /*16bd0*/  LDG.E.U8 R4, desc[UR36][R4.64] ;  /* 0x0000002404047981 */ /* 0x000ea2000c1e1100 */
[----:B------:R-:W-:Y:S01]  /*16be0*/  MOV R19, RZ ;  /* 0x000000ff00137202 */ /* 0x000fe20000000f00 */
        /* <DEDUP_REMOVED lines=12> */
.L_x_36051:
[----:B------:R-:W2:Y:S01]  /*16cb0*/  LDG.E.U16 R4, desc[UR36][R4.64] ;  /* 0x0000002404047981 */ /* 0x000ea2000c1e1500 */
[----:B------:R-:W-:Y:S01]  /*16cc0*/  IMAD.MOV.U32 R19, RZ, RZ, RZ ;  /* 0x000000ffff137224 */ /* 0x000fe200078e00ff */
[----:B--2---:R-:W-:Y:S01]  /*16cd0*/  SHF.L.U32 R18, R4, 0x10, RZ ;  /* 0x0000001004127819 */ /* 0x004fe200000006ff */
[----:B------:R-:W-:Y:S06]  /*16ce0*/  BRA `(.L_x_36041) ;  /* 0x0000000400987947 */ /* 0x000fec0003800000 */
.L_x_36048:
        /* <DEDUP_REMOVED lines=12> */
.L_x_36055:
        /* <DEDUP_REMOVED lines=20> */
.L_x_36057:
[----:B------:R-:W-:Y:S05]  /*16ef0*/  BSYNC.RECONVERGENT B0 ;  /* 0x0000000000007941 */ /* 0x000fea0003800200 */
.L_x_36056:
[----:B------:R-:W-:Y:S01]  /*16f00*/  IMAD.SHL.U32 R0, R0, 0x100000, RZ ;  /* 0x0010000000007824 */ /* 0x000fe200078e00ff */
[----:B------:R-:W-:-:S04]  /*16f10*/  LEA R3, R3, 0x3b800000, 0x17 ;  /* 0x3b80000003037811 */ /* 0x000fc800078eb8ff */
[----:B------:R-:W-:Y:S01]  /*16f20*/  LOP3.LUT R18, R3, R0, R7, 0xfe, !PT ;  /* 0x0000000003127212 */ /* 0x000fe200078efe07 */
[----:B------:R-:W-:Y:S06]  /*16f30*/  BRA `(.L_x_36041) ;  /* 0x0000000400047947 */ /* 0x000fec0003800000 */
.L_x_36054:
        /* <DEDUP_REMOVED lines=20> */
.L_x_36059:
[----:B------:R-:W-:Y:S05]  /*17080*/  BSYNC.RECONVERGENT B0 ;  /* 0x0000000000007941 */ /* 0x000fea0003800200 */
.L_x_36058:
[----:B------:R-:W-:Y:S02]  /*17090*/  SHF.L.U32 R0, R0, 0x15, RZ ;  /* 0x0000001500007819 */ /* 0x000fe400000006ff */
[----:B------:R-:W-:-:S04]  /*170a0*/  LEA R3, R3, 0x37800000, 0x17 ;  /* 0x3780000003037811 */ /* 0x000fc800078eb8ff */
[----:B------:R-:W-:Y:S01]  /*170b0*/  LOP3.LUT R18, R3, R0, R7, 0xfe, !PT ;  /* 0x0000000003127212 */ /* 0x000fe200078efe07 */
[----:B------:R-:W-:Y:S06]  /*170c0*/  BRA `(.L_x_36041) ;  /* 0x0000000000a07947 */ /* 0x000fec0003800000 */
.L_x_36053:
        /* <DEDUP_REMOVED lines=15> */
.L_x_36040:
        /* <DEDUP_REMOVED lines=16> */
.L_x_36062:
[----:B------:R-:W-:Y:S01]  /*172c0*/  CS2R R18, SRZ ;  /* 0x0000000000127805 */ /* 0x000fe2000001ff00 */
[----:B------:R-:W-:Y:S06]  /*172d0*/  BRA `(.L_x_36041) ;  /* 0x00000000001c7947 */ /* 0x000fec0003800000 */
.L_x_36061:
[----:B------:R-:W2:Y:S01]  /*172e0*/  LDG.E.64 R4, desc[UR36][R4.64] ;  /* 0x0000002404047981 */ /* 0x000ea2000c1e1b00 */
[----:B------:R-:W-:Y:S01]  /*172f0*/  IMAD.MOV.U32 R19, RZ, RZ, RZ ;  /* 0x000000ffff137224 */ /* 0x000fe200078e00ff */
[----:B--2---:R0:W1:Y:S02]  /*17300*/  I2F.U64 R18, R4 ;  /* 0x0000000400127312 */ /* 0x0040640000301000 */
[----:B01----:R-:W-:Y:S05]  /*17310*/  BRA `(.L_x_36041) ;  /* 0x00000000000c7947 */ /* 0x003fea0003800000 */
.L_x_36060:
[----:B------:R-:W2:Y:S01]  /*17320*/  LDG.E R4, desc[UR36][R4.64] ;  /* 0x0000002404047981 */ /* 0x000ea2000c1e1900 */
[----:B------:R-:W-:Y:S01]  /*17330*/  HFMA2 R19, -RZ, RZ, 0, 0 ;  /* 0x00000000ff137431 */ /* 0x000fe200000001ff */
[----:B--2---:R-:W-:-:S07]  /*17340*/  I2FP.F32.U32 R18, R4 ;  /* 0x0000000400127245 */ /* 0x004fce0000201000 */
.L_x_36041:
[----:B------:R-:W-:Y:S05]  /*17350*/  BSYNC.RECONVERGENT B6 ;  /* 0x0000000000067941 */ /* 0x000fea0003800200 */
.L_x_36035:
[----:B------:R-:W0:Y:S01]  /*17360*/  LDCU.64 UR6, c[0x0][0x5f8] ;  /* 0x0000bf00ff0677ac */ /* 0x000e220008000a00 */
[----:B------:R-:W-:Y:S01]  /*17370*/  BSSY.RECONVERGENT B6, `(.L_x_36063) ;  /* 0x0000102000067945 */ /* 0x000fe20003800200 */
[----:B------:R-:W-:-:S04]  /*17380*/  UPRMT UR4, UR40, 0x7772, URZ ;  /* 0x0000777228047896 */ /* 0x000fc800080000ff */
[----:B------:R-:W-:Y:S01]  /*17390*/  UISETP.GT.AND UP0, UPT, UR4, 0x9, UPT ;  /* 0x000000090400788c */ /* 0x000fe2000bf04270 */
[----:B0-2-4-:R-:W-:-:S04]  /*173a0*/  IADD3 R4, P0, PT, R22, UR6, RZ ;  /* 0x0000000616047c10 */ /* 0x015fc8000ff1e0ff */
        /* <DEDUP_REMOVED lines=12> */
[----:B--2---:R0:W2:Y:S01]  /*17470*/  I2F.S16 R6, R4 ;  /* 0x0000000400067306 */ /* 0x0040a20000101400 */
[----:B------:R-:W-:Y:S05]  /*17480*/  BRA `(.L_x_36069) ;  /* 0x0000000c00c07947 */ /* 0x000fea0003800000 */
.L_x_36067:
[----:B------:R-:W2:Y:S01]  /*17490*/  LDG.E.U8 R4, desc[UR36][R4.64] ;  /* 0x0000002404047981 */ /* 0x000ea2000c1e1100 */
[----:B------:R-:W-:Y:S02]  /*174a0*/  MOV R7, RZ ;  /* 0x000000ff00077202 */ /* 0x000fe40000000f00 */
[----:B--2---:R-:W-:Y:S01]  /*174b0*/  I2FP.F32.U32 R6, R4 ;  /* 0x0000000400067245 */ /* 0x004fe20000201000 */
[----:B------:R-:W-:Y:S06]  /*174c0*/  BRA `(.L_x_36069) ;  /* 0x0000000c00b07947 */ /* 0x000fec0003800000 */
.L_x_36066:
        /* <DEDUP_REMOVED lines=8> */
[----:B--2---:R0:W2:Y:S02]  /*17550*/  I2F.S64 R6, R4 ;  /* 0x0000000400067312 */ /* 0x0040a40000301400 */
[----:B0-2---:R-:W-:Y:S05]  /*17560*/  BRA `(.L_x_36069) ;  /* 0x0000000c00887947 */ /* 0x005fea0003800000 */
.L_x_36071:
[----:B------:R-:W2:Y:S01]  /*17570*/  LDG.E R4, desc[UR36][R4.64] ;  /* 0x0000002404047981 */ /* 0x000ea2000c1e1900 */
[----:B------:R-:W-:Y:S01]  /*17580*/  IMAD.MOV.U32 R7, RZ, RZ, RZ ;  /* 0x000000ffff077224 */ /* 0x000fe200078e00ff */
[----:B--2---:R-:W-:Y:S01]  /*17590*/  I2FP.F32.S32 R6, R4 ;  /* 0x0000000400067245 */ /* 0x004fe20000201400 */
[----:B------:R-:W-:Y:S06]  /*175a0*/  BRA `(.L_x_36069) ;  /* 0x0000000c00787947 */ /* 0x000fec0003800000 */
.L_x_36070:
[----:B------:R-:W2:Y:S01]  /*175b0*/  LDG.E.U16 R4, desc[UR36][R4.64] ;  /* 0x0000002404047981 */ /* 0x000ea2000c1e1500 */
[----:B------:R-:W-:Y:S01]  /*175c0*/  MOV R7, RZ ;  /* 0x000000ff00077202 */ /* 0x000fe20000000f00 */
[----:B--2---:R4:W0:Y:S01]  /*175d0*/  I2F.S16 R6, R4 ;  /* 0x0000000400067306 */ /* 0x0048220000101400 */
[----:B------:R-:W-:Y:S05]  /*175e0*/  BRA `(.L_x_36069) ;  /* 0x0000000c00687947 */ /* 0x000fea0003800000 */
.L_x_36065:
        /* <DEDUP_REMOVED lines=9> */
.L_x_36073:
[----:B------:R-:W2:Y:S01]  /*17680*/  LDG.E.U16 R4, desc[UR36][R4.64] ;  /* 0x0000002404047981 */ /* 0x000ea2000c1e1500 */
[----:B------:R-:W-:Y:S02]  /*17690*/  IMAD.MOV.U32 R7, RZ, RZ, RZ ;  /* 0x000000ffff077224 */ /* 0x000fe400078e00ff */
[----:B--2---:R-:W-:Y:S01]  /*176a0*/  HADD2.F32 R6, -RZ, R4.H0_H0 ;  /* 0x20000004ff067230 */ /* 0x004fe20000004100 */
[----:B------:R-:W-:Y:S06]  /*176b0*/  BRA `(.L_x_36069) ;  /* 0x0000000c00347947 */ /* 0x000fec0003800000 */
.L_x_36072:
        /* <DEDUP_REMOVED lines=8> */
.L_x_36075:
[----:B------:R-:W2:Y:S02]  /*17740*/  LDG.E R4, desc[UR36][R4.64] ;  /* 0x0000002404047981 */ /* 0x000ea4000c1e1900 */
[--C-:B--2---:R-:W-:Y:S02]  /*17750*/  HADD2.F32 R6, -RZ, R4.reuse.H0_H0 ;  /* 0x20000004ff067230 */ /* 0x104fe40000004100 */
[----:B------:R-:W-:Y:S01]  /*17760*/  HADD2.F32 R7, -RZ, R4.H1_H1 ;  /* 0x30000004ff077230 */ /* 0x000fe20000004100 */
[----:B------:R-:W-:Y:S06]  /*17770*/  BRA `(.L_x_36069) ;  /* 0x0000000c00047947 */ /* 0x000fec0003800000 */
.L_x_36074:
        /* <DEDUP_REMOVED lines=12> */
.L_x_36064:
        /* <DEDUP_REMOVED lines=13> */
.L_x_36078:
        /* <DEDUP_REMOVED lines=22> */
.L_x_36077:
        /* <DEDUP_REMOVED lines=26> */
.L_x_36080:
[----:B------:R-:W2:Y:S01]  /*17c10*/  LDG.E.U8 R4, desc[UR36][R4.64] ;  /* 0x0000002404047981 */ /* 0x000ea2000c1e1100 */
[----:B------:R-:W-:Y:S01]  /*17c20*/  HFMA2 R7, -RZ, RZ, 0, 0 ;  /* 0x00000000ff077431 */ /* 0x000fe200000001ff */
        /* <DEDUP_REMOVED lines=8> */
[----:B------:R-:W-:Y:S01]  /*17cb0*/  @!P0 FADD.FTZ R0, R3, -0.5 ;  /* 0xbf00000003008421 */ /* 0x000fe20000010000 */
[----:B------:R-:W-:-:S04]  /*17cc0*/  MOV R3, R6 ;  /* 0x0000000600037202 */ /* 0x000fc80000000f00 */
[----:B------:R-:W-:Y:S01]  /*17cd0*/  LOP3.LUT R6, R0, 0x80000000, R3, 0xf8, !PT ;  /* 0x8000000000067812 */ /* 0x000fe200078ef803 */
[----:B------:R-:W-:Y:S06]  /*17ce0*/  BRA `(.L_x_36069) ;  /* 0x0000000400a87947 */ /* 0x000fec0003800000 */
.L_x_36079:
[----:B------:R-:W2:Y:S01]  /*17cf0*/  LDG.E.U16 R4, desc[UR36][R4.64] ;  /* 0x0000002404047981 */ /* 0x000ea2000c1e1500 */
[----:B------:R-:W-:Y:S01]  /*17d00*/  IMAD.MOV.U32 R7, RZ, RZ, RZ ;  /* 0x000000ffff077224 */ /* 0x000fe200078e00ff */
[----:B--2---:R-:W-:Y:S01]  /*17d10*/  SHF.L.U32 R6, R4, 0x10, RZ ;  /* 0x0000001004067819 */ /* 0x004fe200000006ff */
[----:B------:R-:W-:Y:S06]  /*17d20*/  BRA `(.L_x_36069) ;  /* 0x0000000400987947 */ /* 0x000fec0003800000 */
.L_x_36076:
        /* <DEDUP_REMOVED lines=12> */
.L_x_36083:
        /* <DEDUP_REMOVED lines=20> */
.L_x_36085:
[----:B------:R-:W-:Y:S05]  /*17f30*/  BSYNC.RECONVERGENT B0 ;  /* 0x0000000000007941 */ /* 0x000fea0003800200 */
.L_x_36084:
[----:B------:R-:W-:Y:S01]  /*17f40*/  IMAD.SHL.U32 R0, R0, 0x100000, RZ ;  /* 0x0010000000007824 */ /* 0x000fe200078e00ff */
[----:B------:R-:W-:-:S04]  /*17f50*/  LEA R3, R3, 0x3b800000, 0x17 ;  /* 0x3b80000003037811 */ /* 0x000fc800078eb8ff */
[----:B------:R-:W-:Y:S01]  /*17f60*/  LOP3.LUT R6, R3, R0, R9, 0xfe, !PT ;  /* 0x0000000003067212 */ /* 0x000fe200078efe09 */
[----:B------:R-:W-:Y:S06]  /*17f70*/  BRA `(.L_x_36069) ;  /* 0x0000000400047947 */ /* 0x000fec0003800000 */
.L_x_36082:
        /* <DEDUP_REMOVED lines=20> */
.L_x_36087:
[----:B------:R-:W-:Y:S05]  /*180c0*/  BSYNC.RECONVERGENT B0 ;  /* 0x0000000000007941 */ /* 0x000fea0003800200 */
.L_x_36086:
[----:B------:R-:W-:Y:S02]  /*180d0*/  SHF.L.U32 R0, R0, 0x15, RZ ;  /* 0x0000001500007819 */ /* 0x000fe400000006ff */
[----:B------:R-:W-:-:S04]  /*180e0*/  LEA R3, R3, 0x37800000, 0x17 ;  /* 0x3780000003037811 */ /* 0x000fc800078eb8ff */
[----:B------:R-:W-:Y:S01]  /*180f0*/  LOP3.LUT R6, R3, R0, R9, 0xfe, !PT ;  /* 0x0000000003067212 */ /* 0x000fe200078efe09 */
[----:B------:R-:W-:Y:S06]  /*18100*/  BRA `(.L_x_36069) ;  /* 0x0000000000a07947 */ /* 0x000fec0003800000 */
.L_x_36081:
        /* <DEDUP_REMOVED lines=15> */
.L_x_36068:
[----:B------:R-:W-:Y:S01]  /*18200*/  MOV R0, 0x0 ;  /* 0x0000000000007802 */ /* 0x000fe20000000f00 */
[----:B------:R-:W0:Y:S01]  /*18210*/  LDCU.64 UR4, c[0x4][0x198] ;  /* 0x01003300ff0477ac */ /* 0x000e220008000a00 */
[----:B------:R-:W-:Y:S02]  /*18220*/  HFMA2 R12, -RZ, RZ, 0, 5.9604644775390625e-08 ;  /* 0x00000001ff0c7431 */ /* 0x000fe400000001ff */
[----:B------:R-:W-:Y:S01]  /*18230*/  IMAD.MOV.U32 R8, RZ, RZ, 0x4e ;  /* 0x0000004eff087424 */ /* 0x000fe200078e00ff */
[----:B------:R2:W4:Y:S01]  /*18240*/  LDC.64 R14, c[0x4][R0] ;  /* 0x01000000000e7b82 */ /* 0x0005220000000a00 */
[----:B------:R-:W1:Y:S01]  /*18250*/  LDCU.64 UR6, c[0x4][0x1a0] ;  /* 0x01003400ff0677ac */ /* 0x000e620008000a00 */
[----:B------:R-:W-:Y:S01]  /*18260*/  MOV R13, RZ ;  /* 0x000000ff000d7202 */ /* 0x000fe20000000f00 */
[----:B------:R-:W3:Y:S01]  /*18270*/  LDCU.64 UR8, c[0x4][0x88] ;  /* 0x01001100ff0877ac */ /* 0x000ee20008000a00 */
[----:B0-----:R-:W-:Y:S01]  /*18280*/  IMAD.U32 R4, RZ, RZ, UR4 ;  /* 0x00000004ff047e24 */ /* 0x001fe2000f8e00ff */
[----:B------:R-:W-:-:S02]  /*18290*/  MOV R5, UR5 ;  /* 0x0000000500057c02 */ /* 0x000fc40008000f00 */
[----:B-1----:R-:W-:Y:S01]  /*182a0*/  MOV R6, UR6 ;  /* 0x0000000600067c02 */ /* 0x002fe20008000f00 */
[----:B------:R-:W-:Y:S01]  /*182b0*/  IMAD.U32 R7, RZ, RZ, UR7 ;  /* 0x00000007ff077e24 */ /* 0x000fe2000f8e00ff */
[----:B---3--:R-:W-:Y:S02]  /*182c0*/  MOV R10, UR8 ;  /* 0x00000008000a7c02 */ /* 0x008fe40008000f00 */
[----:B--2---:R-:W-:-:S07]  /*182d0*/  MOV R11, UR9 ;  /* 0x00000009000b7c02 */ /* 0x004fce0008000f00 */
[----:B------:R-:W-:-:S07]  /*182e0*/  LEPC R20, `(.L_x_36090) ;  /* 0x000000001014794e */ /* 0x000fce0000000000 */
[----:B----45:R-:W-:Y:S05]  /*182f0*/  CALL.ABS.NOINC R14 ;  /* 0x000000000e007343 */ /* 0x030fea0003c00000 */
.L_x_36090:
[----:B------:R-:W-:Y:S01]  /*18300*/  CS2R R6, SRZ ;  /* 0x0000000000067805 */ /* 0x000fe2000001ff00 */
[----:B------:R-:W-:Y:S06]  /*18310*/  BRA `(.L_x_36069) ;  /* 0x00000000001c7947 */ /* 0x000fec0003800000 */
.L_x_36089:
[----:B------:R-:W2:Y:S01]  /*18320*/  LDG.E.64 R4, desc[UR36][R4.64] ;  /* 0x0000002404047981 */ /* 0x000ea2000c1e1b00 */
[----:B------:R-:W-:Y:S01]  /*18330*/  IMAD.MOV.U32 R7, RZ, RZ, RZ ;  /* 0x000000ffff077224 */ /* 0x000fe200078e00ff */
[----:B--2---:R0:W2:Y:S02]  /*18340*/  I2F.U64 R6, R4 ;  /* 0x0000000400067312 */ /* 0x0040a40000301000 */
[----:B0-2---:R-:W-:Y:S05]  /*18350*/  BRA `(.L_x_36069) ;  /* 0x00000000000c7947 */ /* 0x005fea0003800000 */
.L_x_36088:
[----:B------:R-:W2:Y:S01]  /*18360*/  LDG.E R4, desc[UR36][R4.64] ;  /* 0x0000002404047981 */ /* 0x000ea2000c1e1900 */
[----:B------:R-:W-:Y:S01]  /*18370*/  HFMA2 R7, -RZ, RZ, 0, 0 ;  /* 0x00000000ff077431 */ /* 0x000fe200000001ff */
[----:B--2---:R-:W-:-:S07]  /*18380*/  I2FP.F32.U32 R6, R4 ;  /* 0x0000000400067245 */ /* 0x004fce0000201000 */
.L_x_36069:
[----:B------:R-:W-:Y:S05]  /*18390*/  BSYNC.RECONVERGENT B6 ;  /* 0x0000000000067941 */ /* 0x000fea0003800200 */
.L_x_36063:
[----:B-1-3-5:R-:W-:Y:S01]  /*183a0*/  FSETP.NAN.FTZ.AND P0, PT, R18, R18, PT ;  /* 0x000000121200720b */ /* 0x02afe20003f18000 */
[----:B------:R-:W-:Y:S01]  /*183b0*/  BSSY.RECONVERGENT B2, `(.L_x_36091) ;  /* 0x0000260000027945 */ /* 0x000fe20003800200 */
[----:B------:R-:W-:-:S04]  /*183c0*/  FSETP.NAN.FTZ.AND P1, PT, R19, R19, PT ;  /* 0x000000131300720b */ /* 0x000fc80003f38000 */
[----:B------:R-:W-:-:S13]  /*183d0*/  PLOP3.LUT P0, PT, P0, P1, PT, 0xf8, 0x8f ;  /* 0x00000000008f781c */ /* 0x000fda0000703f70 */
[----:B------:R-:W-:Y:S05]  /*183e0*/  @P0 BRA `(.L_x_36092) ;  /* 0x00000020008c0947 */ /* 0x000fea0003800000 */
[C---:B------:R-:W-:Y:S01]  /*183f0*/  FADD.FTZ R0, |R18|.reuse, -RZ ;  /* 0x800000ff12007221 */ /* 0x040fe20000010200 */
[----:B0-----:R-:W-:Y:S01]  /*18400*/  FADD.FTZ R5, |R19|, -RZ ;  /* 0x800000ff13057221 */ /* 0x001fe20000010200 */
        /* <DEDUP_REMOVED lines=8> */
[----:B----4-:R-:W-:Y:S02]  /*18490*/  FMNMX.FTZ R4, R11, R9, !PT ;  /* 0x000000090b047209 */ /* 0x010fe40007810000 */
        /* <DEDUP_REMOVED lines=48> */
[----:B------:R-:W-:Y:S02]  /*187a0*/  MOV R15, R11 ;  /* 0x0000000b000f7202 */ /* 0x000fe40000000f00 */
[----:B------:R-:W-:-:S07]  /*187b0*/  MOV R4, 0x187d0 ;  /* 0x000187d000047802 */ /* 0x000fce0000000f00 */
[----:B--2---:R-:W-:Y:S05]  /*187c0*/  CALL.REL.NOINC `($__internal_66_$__cuda_sm3x_div_rn_ftz_f32_slowpath) ;  /* 0x0000003000f47944 */ /* 0x004fea0003c00000 */
[----:B------:R-:W-:-:S07]  /*187d0*/  MOV R3, R0 ;  /* 0x0000000000037202 */ /* 0x000fce0000000f00 */
.L_x_36098:
[----:B------:R-:W-:Y:S05]  /*187e0*/  BSYNC.RECONVERGENT B3 ;  /* 0x0000000000037941 */ /* 0x000fea0003800200 */
.L_x_36097:
        /* <DEDUP_REMOVED lines=28> */
.L_x_36096:
[----:B------:R-:W-:-:S04]  /*189b0*/  FMUL.FTZ R0, R9, R9 ;  /* 0x0000000909007220 */ /* 0x000fc80000410000 */
[----:B------:R-:W-:-:S05]  /*189c0*/  FFMA.FTZ R3, R11, R11, R0 ;  /* 0x0000000b0b037223 */ /* 0x000fca0000010000 */
[----:B------:R-:W-:-:S13]  /*189d0*/  FSETP.GTU.FTZ.AND P0, PT, R3, 0.69999998807907104492, PT ;  /* 0x3f3333330300780b */ /* 0x000fda0003f1c000 */
[----:B------:R-:W-:Y:S05]  /*189e0*/  @P0 BRA `(.L_x_36100) ;  /* 0x0000000000ac0947 */ /* 0x000fea0003800000 */
[----:B------:R-:W0:Y:S01]  /*189f0*/  MUFU.RCP R0, R11 ;  /* 0x0000000b00007308 */ /* 0x000e220000001000 */
[----:B------:R-:W-:Y:S07]  /*18a00*/  BSSY.RECONVERGENT B3, `(.L_x_36101) ;  /* 0x000000d000037945 */ /* 0x000fee0003800200 */
[----:B------:R-:W1:Y:S08]  /*18a10*/  MUFU.LG2 R2, R3 ;  /* 0x0000000300027308 */ /* 0x000e700000000c00 */
[----:B------:R-:W3:Y:S01]  /*18a20*/  FCHK P0, R9, R11 ;  /* 0x0000000b09007302 */ /* 0x000ee20000000000 */
[----:B0-----:R-:W-:-:S04]  /*18a30*/  FFMA R5, -R11, R0, 1 ;  /* 0x3f8000000b057423 */ /* 0x001fc80000000100 */
[----:B------:R-:W-:-:S04]  /*18a40*/  FFMA R0, R0, R5, R0 ;  /* 0x0000000500007223 */ /* 0x000fc80000000000 */
[----:B------:R-:W-:Y:S01]  /*18a50*/  FFMA R5, R9, R0, RZ ;  /* 0x0000000009057223 */ /* 0x000fe200000000ff */
[----:B-1----:R-:W-:-:S03]  /*18a60*/  FMUL.FTZ.D2 R2, R2, 0.69314718246459960938 ;  /* 0x3f31721802027820 */ /* 0x002fc60000310000 */
[----:B------:R-:W-:-:S04]  /*18a70*/  FFMA R4, -R11, R5, R9 ;  /* 0x000000050b047223 */ /* 0x000fc80000000109 */
[----:B------:R-:W-:Y:S01]  /*18a80*/  FFMA R0, R0, R4, R5 ;  /* 0x0000000400007223 */ /* 0x000fe20000000005 */
[----:B---3--:R-:W-:Y:S06]  /*18a90*/  @!P0 BRA `(.L_x_36102) ;  /* 0x00000000000c8947 */ /* 0x008fec0003800000 */
[----:B------:R-:W-:Y:S01]  /*18aa0*/  IMAD.MOV.U32 R15, RZ, RZ, R11 ;  /* 0x000000ffff0f7224 */ /* 0x000fe200078e000b */
[----:B------:R-:W-:-:S07]  /*18ab0*/  MOV R4, 0x18ad0 ;  /* 0x00018ad000047802 */ /* 0x000fce0000000f00 */
[----:B--2---:R-:W-:Y:S05]  /*18ac0*/  CALL.REL.NOINC `($__internal_66_$__cuda_sm3x_div_rn_ftz_f32_slowpath) ;  /* 0x0000003000347944 */ /* 0x004fea0003c00000 */
.L_x_36102:
[----:B------:R-:W-:Y:S05]  /*18ad0*/  BSYNC.RECONVERGENT B3 ;  /* 0x0000000000037941 */ /* 0x000fea0003800200 */
.L_x_36101:
        /* <DEDUP_REMOVED lines=28> */
.L_x_36100:
        /* <DEDUP_REMOVED lines=25> */
.L_x_36104:
        /* <DEDUP_REMOVED lines=66> */
.L_x_36103:
[----:B------:R-:W-:Y:S01]  /*19250*/  FADD.FTZ R0, R0, -1 ;  /* 0xbf80000000007421 */ /* 0x000fe20000010000 */
[----:B------:R-:W-:Y:S01]  /*19260*/  FCHK P3, R9, R11 ;  /* 0x0000000b09007302 */ /* 0x000fe20000060000 */
[----:B------:R-:W-:Y:S01]  /*19270*/  BSSY.RECONVERGENT B3, `(.L_x_36105) ;  /* 0x0000035000037945 */ /* 0x000fe20003800200 */
[----:B------:R-:W-:Y:S01]  /*19280*/  FSETP.GEU.FTZ.AND P2, PT, |R18|, |R19|, PT ;  /* 0x400000131200720b */ /* 0x000fe20003f5e200 */
[----:B------:R-:W-:-:S04]  /*19290*/  FADD.FTZ R0, R3, R0 ;  /* 0x0000000003007221 */ /* 0x000fc80000010000 */
[----:B------:R-:W-:-:S04]  /*192a0*/  FADD.FTZ R5, R5, R0 ;  /* 0x0000000005057221 */ /* 0x000fc80000010000 */
[----:B------:R-:W-:-:S04]  /*192b0*/  FADD.FTZ R5, R10, R5 ;  /* 0x000000050a057221 */ /* 0x000fc80000010000 */
[----:B------:R-:W-:Y:S01]  /*192c0*/  FADD.FTZ R5, R4, R5 ;  /* 0x0000000504057221 */ /* 0x000fe20000010000 */
[----:B------:R-:W-:-:S03]  /*192d0*/  IMAD.MOV.U32 R4, RZ, RZ, 0x3e800000 ;  /* 0x3e800000ff047424 */ /* 0x000fc600078e00ff */
        /* <DEDUP_REMOVED lines=35> */
[----:B------:R-:W-:Y:S01]  /*19510*/  FFMA R3, R9, R4, RZ ;  /* 0x0000000409037223 */ /* 0x000fe200000000ff */
[----:B------:R-:W-:-:S03]  /*19520*/  @P0 FSETP.NEU.FTZ.AND P1, PT, R23, RZ, PT ;  /* 0x000000ff1700020b */ /* 0x000fc60003f3d000 */
[----:B------:R-:W-:Y:S01]  /*19530*/  FFMA R2, -R11, R3, R9 ;  /* 0x000000030b027223 */ /* 0x000fe20000000109 */
[----:B------:R-:W-:-:S03]  /*19540*/  @P0 FSEL R0, R0, -RZ, P1 ;  /* 0x800000ff00000208 */ /* 0x000fc60000800000 */
[----:B------:R-:W-:Y:S02]  /*19550*/  FFMA R3, R4, R2, R3 ;  /* 0x0000000204037223 */ /* 0x000fe40000000003 */
[----:B------:R-:W-:Y:S01]  /*19560*/  FMUL.FTZ R2, R0, 0.5 ;  /* 0x3f00000000027820 */ /* 0x000fe20000410000 */
[----:B------:R-:W-:Y:S06]  /*19570*/  @!P3 BRA `(.L_x_36106) ;  /* 0x000000000010b947 */ /* 0x000fec0003800000 */
[----:B------:R-:W-:Y:S02]  /*19580*/  MOV R15, R11 ;  /* 0x0000000b000f7202 */ /* 0x000fe40000000f00 */
[----:B------:R-:W-:-:S07]  /*19590*/  MOV R4, 0x195b0 ;  /* 0x000195b000047802 */ /* 0x000fce0000000f00 */
[----:B--2---:R-:W-:Y:S05]  /*195a0*/  CALL.REL.NOINC `($__internal_66_$__cuda_sm3x_div_rn_ftz_f32_slowpath) ;  /* 0x00000024007c7944 */ /* 0x004fea0003c00000 */
[----:B------:R-:W-:-:S07]  /*195b0*/  MOV R3, R0 ;  /* 0x0000000000037202 */ /* 0x000fce0000000f00 */
.L_x_36106:
[----:B------:R-:W-:Y:S05]  /*195c0*/  BSYNC.RECONVERGENT B3 ;  /* 0x0000000000037941 */ /* 0x000fea0003800200 */
.L_x_36105:
        /* <DEDUP_REMOVED lines=28> */
.L_x_36095:
        /* <DEDUP_REMOVED lines=27> */
[----:B--2---:R-:W-:Y:S05]  /*19940*/  CALL.REL.NOINC `($__internal_66_$__cuda_sm3x_div_rn_ftz_f32_slowpath) ;  /* 0x0000002000947944 */ /* 0x004fea0003c00000 */
[----:B------:R-:W-:-:S07]  /*19950*/  MOV R3, R0 ;  /* 0x0000000000037202 */ /* 0x000fce0000000f00 */
.L_x_36108:
[----:B------:R-:W-:Y:S05]  /*19960*/  BSYNC.RECONVERGENT B3 ;  /* 0x0000000000037941 */ /* 0x000fea0003800200 */
.L_x_36107:
        /* <DEDUP_REMOVED lines=28> */
.L_x_36094:
[----:B------:R-:W-:-:S13]  /*19b30*/  FSETP.GEU.FTZ.AND P0, PT, R9, 9.999999682655225389e-20, PT ;  /* 0x1fec1e4a0900780b */ /* 0x000fda0003f1e000 */
[----:B------:R-:W-:Y:S05]  /*19b40*/  @!P0 BRA `(.L_x_36109) ;  /* 0x0000000400148947 */ /* 0x000fea0003800000 */
[----:B------:R-:W-:Y:S01]  /*19b50*/  FMUL.FTZ R5, R9, R9 ;  /* 0x0000000909057220 */ /* 0x000fe20000410000 */
[----:B----4-:R-:W-:Y:S02]  /*19b60*/  IMAD.MOV.U32 R4, RZ, RZ, 0x3e800000 ;  /* 0x3e800000ff047424 */ /* 0x010fe400078e00ff */
        /* <DEDUP_REMOVED lines=11> */
[----:B------:R-:W-:Y:S01]  /*19c20*/  IMAD.MOV.U32 R4, RZ, RZ, 0x3f800000 ;  /* 0x3f800000ff047424 */ /* 0x000fe200078e00ff */
[----:B------:R-:W-:Y:S02]  /*19c30*/  @P1 FSETP.NEU.FTZ.AND P3, PT, R5, RZ, PT ;  /* 0x000000ff0500120b */ /* 0x000fe40003f7d000 */
        /* <DEDUP_REMOVED lines=26> */
[----:B--2---:R-:W-:Y:S05]  /*19de0*/  CALL.REL.NOINC `($__internal_66_$__cuda_sm3x_div_rn_ftz_f32_slowpath) ;  /* 0x0000001c006c7944 */ /* 0x004fea0003c00000 */
.L_x_36111:
[----:B------:R-:W-:Y:S05]  /*19df0*/  BSYNC.RECONVERGENT B3 ;  /* 0x0000000000037941 */ /* 0x000fea0003800200 */
.L_x_36110:
        /* <DEDUP_REMOVED lines=26> */
.L_x_36109:
        /* <DEDUP_REMOVED lines=8> */
[----:B----4-:R-:W-:-:S04]  /*1a020*/  FFMA R4, R3, -1, R9 ;  /* 0xbf80000003047823 */ /* 0x010fc80000000009 */
[----:B------:R-:W-:Y:S01]  /*1a030*/  FFMA R0, R0, R4, R3 ;  /* 0x0000000400007223 */ /* 0x000fe20000000003 */
[----:B0-----:R-:W-:Y:S06]  /*1a040*/  @!P0 BRA `(.L_x_36113) ;  /* 0x00000000000c8947 */ /* 0x001fec0003800000 */
[----:B------:R-:W-:Y:S01]  /*1a050*/  HFMA2 R15, -RZ, RZ, 1.875, 0 ;  /* 0x3f800000ff0f7431 */ /* 0x000fe200000001ff */
[----:B------:R-:W-:-:S07]  /*1a060*/  MOV R4, 0x1a080 ;  /* 0x0001a08000047802 */ /* 0x000fce0000000f00 */
[----:B--2---:R-:W-:Y:S05]  /*1a070*/  CALL.REL.NOINC `($__internal_66_$__cuda_sm3x_div_rn_ftz_f32_slowpath) ;  /* 0x0000001800c87944 */ /* 0x004fea0003c00000 */
.L_x_36113:
[----:B------:R-:W-:Y:S05]  /*1a080*/  BSYNC.RECONVERGENT B3 ;  /* 0x0000000000037941 */ /* 0x000fea0003800200 */
.L_x_36112:
        /* <DEDUP_REMOVED lines=26> */
.L_x_36093:
        /* <DEDUP_REMOVED lines=32> */
[----:B--2---:R-:W-:Y:S05]  /*1a430*/  CALL.REL.NOINC `($__internal_66_$__cuda_sm3x_div_rn_ftz_f32_slowpath) ;  /* 0x0000001400d87944 */ /* 0x004fea0003c00000 */
[----:B------:R-:W-:-:S07]  /*1a440*/  MOV R3, R0 ;  /* 0x0000000000037202 */ /* 0x000fce0000000f00 */
.L_x_36115:
[----:B------:R-:W-:Y:S05]  /*1a450*/  BSYNC.RECONVERGENT B3 ;  /* 0x0000000000037941 */ /* 0x000fea0003800200 */
.L_x_36114:
        /* <DEDUP_REMOVED lines=28> */
.L_x_36092:
        /* <DEDUP_REMOVED lines=9> */
[----:B0---4-:R-:W0:Y:S07]  /*1a6b0*/  MUFU.RCP R4, R11 ;  /* 0x0000000b00047308 */ /* 0x011e2e0000001000 */
        /* <DEDUP_REMOVED lines=18> */
[----:B--2---:R-:W-:Y:S05]  /*1a7e0*/  CALL.REL.NOINC `($__internal_66_$__cuda_sm3x_div_rn_ftz_f32_slowpath) ;  /* 0x0000001000ec7944 */ /* 0x004fea0003c00000 */
.L_x_36117:
[----:B------:R-:W-:Y:S05]  /*1a7f0*/  BSYNC.RECONVERGENT B3 ;  /* 0x0000000000037941 */ /* 0x000fea0003800200 */
.L_x_36116:
        /* <DEDUP_REMOVED lines=27> */
.L_x_36099:
[----:B------:R-:W-:Y:S05]  /*1a9b0*/  BSYNC.RECONVERGENT B2 ;  /* 0x0000000000027941 */ /* 0x000fea0003800200 */
.L_x_36091:
[----:B--2---:R-:W-:Y:S01]  /*1a9c0*/  FMUL.FTZ R3, R18, R6 ;  /* 0x0000000612037220 */ /* 0x004fe20000410000 */
        /* <DEDUP_REMOVED lines=44> */
.L_x_36121:
        /* <DEDUP_REMOVED lines=8> */
.L_x_36120:
[----:B------:R-:W-:-:S04]  /*1ad10*/  FMUL.RZ R0, R3, 0.15915493667125701904 ;  /* 0x3e22f98303007820 */ /* 0x000fc8000040c000 */
[----:B------:R0:W1:Y:S08]  /*1ad20*/  MUFU.COS R2, R0 ;  /* 0x0000000000027308 */ /* 0x0000700000000000 */
[----:B------:R0:W2:Y:S01]  /*1ad30*/  MUFU.SIN R3, R0 ;  /* 0x0000000000037308 */ /* 0x0000a20000000400 */
[----:B------:R-:W-:Y:S05]  /*1ad40*/  BRA `(.L_x_36122) ;  /* 0x0000000000087947 */ /* 0x000fea0003800000 */
.L_x_36119:
[----:B------:R-:W-:-:S06]  /*1ad50*/  FMUL.FTZ R2, R6, 1.4426950216293334961 ;  /* 0x3fb8aa3b06027820 */ /* 0x000fcc0000410000 */
[----:B------:R-:W3:Y:S02]  /*1ad60*/  MUFU.EX2 R2, R2 ;  /* 0x0000000200027308 */ /* 0x000ee40000000800 */
.L_x_36122:
[----:B------:R-:W-:Y:S05]  /*1ad70*/  BSYNC.RECONVERGENT B0 ;  /* 0x0000000000007941 */ /* 0x000fea0003800200 */
.L_x_36118:
[----:B------:R-:W-:-:S04]  /*1ad80*/  ULOP3.LUT UR4, UR40, 0xff, URZ, 0xc0, !UPT ;  /* 0x000000ff28047892 */ /* 0x000fc8000f8ec0ff */
        /* <DEDUP_REMOVED lines=11> */
[----:B-1----:R-:W-:Y:S01]  /*1ae40*/  STG.E.U8 desc[UR36][R16.64], R3 ;  /* 0x0000000310007986 */ /* 0x002fe2000c101124 */
[----:B------:R-:W-:Y:S05]  /*1ae50*/  EXIT ;  /* 0x000000000000794d */ /* 0x000fea0003800000 */
.L_x_36126:
[----:B-123--:R-:W1:Y:S02]  /*1ae60*/  F2I.S64.TRUNC R2, R2 ;  /* 0x0000000200027311 */ /* 0x00ee64000020d900 */
[----:B-1----:R-:W-:-:S05]  /*1ae70*/  IMAD.MOV.U32 R5, RZ, RZ, R2 ;  /* 0x000000ffff057224 */ /* 0x002fca00078e0002 */
[----:B------:R-:W-:Y:S01]  /*1ae80*/  STG.E.U8 desc[UR36][R16.64], R5 ;  /* 0x0000000510007986 */ /* 0x000fe2000c101124 */
[----:B------:R-:W-:Y:S05]  /*1ae90*/  EXIT ;  /* 0x000000000000794d */ /* 0x000fea0003800000 */
.L_x_36125:
[----:B------:R-:W-:-:S09]  /*1aea0*/  UISETP.NE.AND UP0, UPT, UR4, 0x2, UPT ;  /* 0x000000020400788c */ /* 0x000fd2000bf05270 */
[----:B------:R-:W-:Y:S05]  /*1aeb0*/  BRA.U !UP0, `(.L_x_36128) ;  /* 0x0000000108287547 */ /* 0x000fea000b800000 */
[----:B------:R-:W-:-:S09]  /*1aec0*/  UISETP.NE.AND UP0, UPT, UR4, 0x3, UPT ;  /* 0x000000030400788c */ /* 0x000fd2000bf05270 */
[----:B------:R-:W-:Y:S05]  /*1aed0*/  BRA.U !UP0, `(.L_x_36129) ;  /* 0x0000000108147547 */ /* 0x000fea000b800000 */
[----:B------:R-:W-:-:S09]  /*1aee0*/  UISETP.NE.AND UP0, UPT, UR4, 0x4, UPT ;  /* 0x000000040400788c */ /* 0x000fd2000bf05270 */
[----:B------:R-:W-:Y:S05]  /*1aef0*/  BRA.U UP0, `(.L_x_36127) ;  /* 0x00000009004c7547 */ /* 0x000fea000b800000 */
[----:B-123--:R-:W1:Y:S02]  /*1af00*/  F2I.S64.TRUNC R2, R2 ;  /* 0x0000000200027311 */ /* 0x00ee64000020d900 */
[----:B-1----:R-:W-:Y:S01]  /*1af10*/  STG.E.64 desc[UR36][R16.64], R2 ;  /* 0x0000000210007986 */ /* 0x002fe2000c101b24 */
[----:B------:R-:W-:Y:S05]  /*1af20*/  EXIT ;  /* 0x000000000000794d */ /* 0x000fea0003800000 */
.L_x_36129:
[----:B-123--:R-:W1:Y:S02]  /*1af30*/  F2I.FTZ.TRUNC.NTZ R3, R2 ;  /* 0x0000000200037305 */ /* 0x00ee64000021f100 */
[----:B-1----:R-:W-:Y:S01]  /*1af40*/  STG.E desc[UR36][R16.64], R3 ;  /* 0x0000000310007986 */ /* 0x002fe2000c101924 */
[----:B------:R-:W-:Y:S05]  /*1af50*/  EXIT ;  /* 0x000000000000794d */ /* 0x000fea0003800000 */
.L_x_36128:
[----:B-123--:R-:W1:Y:S02]  /*1af60*/  F2I.FTZ.TRUNC.NTZ R3, R2 ;  /* 0x0000000200037305 */ /* 0x00ee64000021f100 */
[----:B-1----:R-:W-:Y:S01]  /*1af70*/  STG.E.U16 desc[UR36][R16.64], R3 ;  /* 0x0000000310007986 */ /* 0x002fe2000c101524 */
[----:B------:R-:W-:Y:S05]  /*1af80*/  EXIT ;  /* 0x000000000000794d */ /* 0x000fea0003800000 */
.L_x_36124:
[----:B------:R-:W-:-:S09]  /*1af90*/  UISETP.GT.AND UP0, UPT, UR4, 0x6, UPT ;  /* 0x000000060400788c */ /* 0x000fd2000bf04270 */
[----:B------:R-:W-:Y:S05]  /*1afa0*/  BRA.U UP0, `(.L_x_36130) ;  /* 0x0000000100247547 */ /* 0x000fea000b800000 */
[----:B------:R-:W-:-:S09]  /*1afb0*/  UISETP.NE.AND UP0, UPT, UR4, 0x5, UPT ;  /* 0x000000050400788c */ /* 0x000fd2000bf05270 */
[----:B------:R-:W-:Y:S05]  /*1afc0*/  BRA.U !UP0, `(.L_x_36131) ;  /* 0x0000000108107547 */ /* 0x000fea000b800000 */
[----:B------:R-:W-:-:S09]  /*1afd0*/  UISETP.NE.AND UP0, UPT, UR4, 0x6, UPT ;  /* 0x000000060400788c */ /* 0x000fd2000bf05270 */
[----:B------:R-:W-:Y:S05]  /*1afe0*/  BRA.U UP0, `(.L_x_36127) ;  /* 0x0000000900107547 */ /* 0x000fea000b800000 */
[----:B-1-3--:R-:W-:Y:S01]  /*1aff0*/  STG.E desc[UR36][R16.64], R2 ;  /* 0x0000000210007986 */ /* 0x00afe2000c101924 */
[----:B------:R-:W-:Y:S05]  /*1b000*/  EXIT ;  /* 0x000000000000794d */ /* 0x000fea0003800000 */
.L_x_36131:
[----:B-1-3--:R-:W-:-:S05]  /*1b010*/  F2FP.F16.F32.PACK_AB R2, RZ, R2 ;  /* 0x00000002ff02723e */ /* 0x00afca00000000ff */
[----:B------:R-:W-:Y:S01]  /*1b020*/  STG.E.U16 desc[UR36][R16.64], R2 ;  /* 0x0000000210007986 */ /* 0x000fe2000c101524 */
[----:B------:R-:W-:Y:S05]  /*1b030*/  EXIT ;  /* 0x000000000000794d */ /* 0x000fea0003800000 */
.L_x_36130:
[----:B------:R-:W-:-:S09]  /*1b040*/  UISETP.NE.AND UP0, UPT, UR4, 0x7, UPT ;  /* 0x000000070400788c */ /* 0x000fd2000bf05270 */
[----:B------:R-:W-:Y:S05]  /*1b050*/  BRA.U !UP0, `(.L_x_36132) ;  /* 0x0000000108247547 */ /* 0x000fea000b800000 */
[----:B------:R-:W-:-:S09]  /*1b060*/  UISETP.NE.AND UP0, UPT, UR4, 0x8, UPT ;  /* 0x000000080400788c */ /* 0x000fd2000bf05270 */
[----:B------:R-:W-:Y:S05]  /*1b070*/  BRA.U !UP0, `(.L_x_36133) ;  /* 0x0000000108107547 */ /* 0x000fea000b800000 */
[----:B------:R-:W-:-:S09]  /*1b080*/  UISETP.NE.AND UP0, UPT, UR4, 0x9, UPT ;  /* 0x000000090400788c */ /* 0x000fd2000bf05270 */
[----:B------:R-:W-:Y:S05]  /*1b090*/  BRA.U UP0, `(.L_x_36127) ;  /* 0x0000000500e47547 */ /* 0x000fea000b800000 */
[----:B-123--:R-:W-:Y:S01]  /*1b0a0*/  STG.E.64 desc[UR36][R16.64], R2 ;  /* 0x0000000210007986 */ /* 0x00efe2000c101b24 */
[----:B------:R-:W-:Y:S05]  /*1b0b0*/  EXIT ;  /* 0x000000000000794d */ /* 0x000fea0003800000 */
.L_x_36133:
[----:B-123--:R-:W-:-:S05]  /*1b0c0*/  F2FP.F16.F32.PACK_AB R3, R3, R2 ;  /* 0x000000020303723e */ /* 0x00efca00000000ff */
[----:B------:R-:W-:Y:S01]  /*1b0d0*/  STG.E desc[UR36][R16.64], R3 ;  /* 0x0000000310007986 */ /* 0x000fe2000c101924 */
[----:B------:R-:W-:Y:S05]  /*1b0e0*/  EXIT ;  /* 0x000000000000794d */ /* 0x000fea0003800000 */
.L_x_36132:
[----:B-1-3--:R-:W-:-:S06]  /*1b0f0*/  FMUL.FTZ R2, R2, 1 ;  /* 0x3f80000002027820 */ /* 0x00afcc0000410000 */
[----:B--2---:R-:W1:Y:S02]  /*1b100*/  F2F.F64.F32 R2, R2 ;  /* 0x0000000200027310 */ /* 0x004e640000201800 */
[----:B-1----:R-:W-:Y:S01]  /*1b110*/  STG.E.64 desc[UR36][R16.64], R2 ;  /* 0x0000000210007986 */ /* 0x002fe2000c101b24 */
[----:B------:R-:W-:Y:S05]  /*1b120*/  EXIT ;  /* 0x000000000000794d */ /* 0x000fea0003800000 */
.L_x_36123:
        /* <DEDUP_REMOVED lines=11> */
[----:B-1----:R-:W-:Y:S01]  /*1b1e0*/  STG.E.U16 desc[UR36][R16.64], R3 ;  /* 0x0000000310007986 */ /* 0x002fe2000c101524 */
[----:B------:R-:W-:Y:S05]  /*1b1f0*/  EXIT ;  /* 0x000000000000794d */ /* 0x000fea0003800000 */
.L_x_36137:
[----:B-1-3--:R-:W-:Y:S01]  /*1b200*/  LOP3.LUT R4, R2, 0x7fffffff, RZ, 0xc0, !PT ;  /* 0x7fffffff02047812 */ /* 0x00afe200078ec0ff */
[----:B------:R-:W-:Y:S01]  /*1b210*/  BSSY.RECONVERGENT B0, `(.L_x_36138) ;  /* 0x0000012000007945 */ /* 0x000fe20003800200 */
[----:B------:R-:W-:Y:S02]  /*1b220*/  HFMA2 R8, -RZ, RZ, 0, 7.62939453125e-06 ;  /* 0x00000080ff087431 */ /* 0x000fe400000001ff */
[----:B------:R-:W-:-:S13]  /*1b230*/  ISETP.GT.U32.AND P0, PT, R4, 0x437fffff, PT ;  /* 0x437fffff0400780c */ /* 0x000fda0003f04070 */
[----:B------:R-:W-:Y:S05]  /*1b240*/  @P0 BRA `(.L_x_36139) ;  /* 0x0000000000380947 */ /* 0x000fea0003800000 */
[----:B------:R-:W-:-:S13]  /*1b250*/  ISETP.GE.U32.AND P0, PT, R4, 0x3c000000, PT ;  /* 0x3c0000000400780c */ /* 0x000fda0003f06070 */
[----:B0-----:R-:W-:-:S04]  /*1b260*/  @P0 SHF.R.U32.HI R0, RZ, 0x14, R2 ;  /* 0x00000014ff000819 */ /* 0x001fc80000011602 */
[----:B--2---:R-:W-:-:S04]  /*1b270*/  @P0 LOP3.LUT R3, R0, 0x1, RZ, 0xc0, !PT ;  /* 0x0000000100030812 */ /* 0x004fc800078ec0ff */
        /* <DEDUP_REMOVED lines=8> */
.L_x_36140:
[----:B------:R-:W-:-:S04]  /*1b300*/  SHF.R.U32.HI R2, RZ, 0x18, R2 ;  /* 0x00000018ff027819 */ /* 0x000fc80000011602 */
[----:B------:R-:W-:-:S04]  /*1b310*/  LOP3.LUT R2, R3, 0x80, R2, 0xf8, !PT ;  /* 0x0000008003027812 */ /* 0x000fc800078ef802 */
[----:B------:R-:W-:-:S07]  /*1b320*/  PRMT R8, R2, 0x7610, R8 ;  /* 0x0000761002087816 */ /* 0x000fce0000000008 */
.L_x_36139:
[----:B------:R-:W-:Y:S05]  /*1b330*/  BSYNC.RECONVERGENT B0 ;  /* 0x0000000000007941 */ /* 0x000fea0003800200 */
.L_x_36138:
[----:B------:R-:W-:Y:S01]  /*1b340*/  STG.E.U8 desc[UR36][R16.64], R8 ;  /* 0x0000000810007986 */ /* 0x000fe2000c101124 */
[----:B------:R-:W-:Y:S05]  /*1b350*/  EXIT ;  /* 0x000000000000794d */ /* 0x000fea0003800000 */
.L_x_36136:
[----:B-1-3--:R-:W-:Y:S01]  /*1b360*/  LOP3.LUT R4, R2, 0x7fffffff, RZ, 0xc0, !PT ;  /* 0x7fffffff02047812 */ /* 0x00afe200078ec0ff */
[----:B------:R-:W-:Y:S01]  /*1b370*/  BSSY.RECONVERGENT B0, `(.L_x_36141) ;  /* 0x0000012000007945 */ /* 0x000fe20003800200 */
[----:B------:R-:W-:Y:S02]  /*1b380*/  MOV R8, 0x80 ;  /* 0x0000008000087802 */ /* 0x000fe40000000f00 */
        /* <DEDUP_REMOVED lines=13> */
.L_x_36143:
[----:B------:R-:W-:-:S04]  /*1b460*/  SHF.R.U32.HI R2, RZ, 0x18, R2 ;  /* 0x00000018ff027819 */ /* 0x000fc80000011602 */
[----:B------:R-:W-:-:S04]  /*1b470*/  LOP3.LUT R3, R3, 0x80, R2, 0xf8, !PT ;  /* 0x0000008003037812 */ /* 0x000fc800078ef802 */
[----:B------:R-:W-:-:S07]  /*1b480*/  PRMT R8, R3, 0x7610, R8 ;  /* 0x0000761003087816 */ /* 0x000fce0000000008 */
.L_x_36142:
[----:B------:R-:W-:Y:S05]  /*1b490*/  BSYNC.RECONVERGENT B0 ;  /* 0x0000000000007941 */ /* 0x000fea0003800200 */
.L_x_36141:
[----:B------:R-:W-:Y:S01]  /*1b4a0*/  STG.E.U8 desc[UR36][R16.64], R8 ;  /* 0x0000000810007986 */ /* 0x000fe2000c101124 */
[----:B------:R-:W-:Y:S05]  /*1b4b0*/  EXIT ;  /* 0x000000000000794d */ /* 0x000fea0003800000 */
.L_x_36135:
        /* <DEDUP_REMOVED lines=21> */
.L_x_36145:
[----:B-123--:R-:W1:Y:S02]  /*1b610*/  F2I.U64.TRUNC R2, R2 ;  /* 0x0000000200027311 */ /* 0x00ee64000020d800 */
[----:B-1----:R-:W-:Y:S01]  /*1b620*/  STG.E.64 desc[UR36][R16.64], R2 ;  /* 0x0000000210007986 */ /* 0x002fe2000c101b24 */
[----:B------:R-:W-:Y:S05]  /*1b630*/  EXIT ;  /* 0x000000000000794d */ /* 0x000fea0003800000 */
.L_x_36144:
[----:B-123--:R-:W1:Y:S02]  /*1b640*/  F2I.FTZ.U32.TRUNC.NTZ R3, R2 ;  /* 0x0000000200037305 */ /* 0x00ee64000021f000 */
[----:B-1----:R-:W-:Y:S01]  /*1b650*/  STG.E desc[UR36][R16.64], R3 ;  /* 0x0000000310007986 */ /* 0x002fe2000c101924 */
[----:B------:R-:W-:Y:S05]  /*1b660*/  EXIT ;  /* 0x000000000000794d */ /* 0x000fea0003800000 */
.L_x_36134:
        /* <DEDUP_REMOVED lines=10> */
[----:B------:R-:W-:Y:S01]  /*1b710*/  STG.E.U8 desc[UR36][R16.64], R3 ;  /* 0x0000000310007986 */ /* 0x000fe2000c101124 */
[----:B------:R-:W-:Y:S05]  /*1b720*/  EXIT ;  /* 0x000000000000794d */ /* 0x000fea0003800000 */
.L_x_36147:
        /* <DEDUP_REMOVED lines=8> */
[----:B-1----:R-:W-:Y:S01]  /*1b7b0*/  STG.E.128 desc[UR36][R16.64], R4 ;  /* 0x0000000410007986 */ /* 0x002fe2000c101d24 */
[----:B------:R-:W-:Y:S05]  /*1b7c0*/  EXIT ;  /* 0x000000000000794d */ /* 0x000fea0003800000 */
.L_x_36146:
[----:B------:R-:W-:-:S09]  /*1b7d0*/  UISETP.NE.AND UP0, UPT, UR4, 0xf, UPT ;  /* 0x0000000f0400788c */ /* 0x000fd2000bf05270 */
[----:B------:R-:W-:Y:S05]  /*1b7e0*/  BRA.U !UP0, `(.L_x_36148) ;  /* 0x0000000108e07547 */ /* 0x000fea000b800000 */
[----:B------:R-:W-:-:S09]  /*1b7f0*/  UISETP.NE.AND UP0, UPT, UR4, 0x17, UPT ;  /* 0x000000170400788c */ /* 0x000fd2000bf05270 */
[----:B------:R-:W-:Y:S05]  /*1b800*/  BRA.U !UP0, `(.L_x_36149) ;  /* 0x00000001088c7547 */ /* 0x000fea000b800000 */
[----:B------:R-:W-:-:S09]  /*1b810*/  UISETP.NE.AND UP0, UPT, UR4, 0x18, UPT ;  /* 0x000000180400788c */ /* 0x000fd2000bf05270 */
[----:B------:R-:W-:Y:S05]  /*1b820*/  BRA.U !UP0, `(.L_x_36150) ;  /* 0x0000000108447547 */ /* 0x000fea000b800000 */
.L_x_36127:
[----:B0-----:R-:W-:Y:S01]  /*1b830*/  MOV R0, 0x0 ;  /* 0x0000000000007802 */ /* 0x001fe20000000f00 */
[----:B------:R-:W0:Y:S01]  /*1b840*/  LDCU.64 UR4, c[0x4][0x198] ;  /* 0x01003300ff0477ac */ /* 0x000e220008000a00 */
[----:B------:R-:W-:Y:S01]  /*1b850*/  HFMA2 R8, -RZ, RZ, 0, 6.020069122314453125e-06 ;  /* 0x00000065ff087431 */ /* 0x000fe200000001ff */
[----:B------:R-:W-:Y:S01]  /*1b860*/  MOV R12, 0x1 ;  /* 0x00000001000c7802 */ /* 0x000fe20000000f00 */
[----:B-123--:R1:W2:Y:S01]  /*1b870*/  LDC.64 R2, c[0x4][R0] ;  /* 0x0100000000027b82 */ /* 0x00e2a20000000a00 */
[----:B------:R-:W3:Y:S01]  /*1b880*/  LDCU.64 UR6, c[0x4][0x1a0] ;  /* 0x01003400ff0677ac */ /* 0x000ee20008000a00 */
[----:B------:R-:W-:Y:S01]  /*1b890*/  IMAD.MOV.U32 R13, RZ, RZ, RZ ;  /* 0x000000ffff0d7224 */ /* 0x000fe200078e00ff */
[----:B------:R-:W4:Y:S01]  /*1b8a0*/  LDCU.64 UR8, c[0x4][0x90] ;  /* 0x01001200ff0877ac */ /* 0x000f220008000a00 */
[----:B0-----:R-:W-:Y:S02]  /*1b8b0*/  MOV R4, UR4 ;  /* 0x0000000400047c02 */ /* 0x001fe40008000f00 */
[----:B------:R-:W-:Y:S01]  /*1b8c0*/  MOV R5, UR5 ;  /* 0x0000000500057c02 */ /* 0x000fe20008000f00 */
[----:B---3--:R-:W-:Y:S01]  /*1b8d0*/  IMAD.U32 R6, RZ, RZ, UR6 ;  /* 0x00000006ff067e24 */ /* 0x008fe2000f8e00ff */
[----:B------:R-:W-:-:S02]  /*1b8e0*/  MOV R7, UR7 ;  /* 0x0000000700077c02 */ /* 0x000fc40008000f00 */
[----:B----4-:R-:W-:Y:S01]  /*1b8f0*/  MOV R10, UR8 ;  /* 0x00000008000a7c02 */ /* 0x010fe20008000f00 */
[----:B-1----:R-:W-:-:S07]  /*1b900*/  IMAD.U32 R11, RZ, RZ, UR9 ;  /* 0x00000009ff0b7e24 */ /* 0x002fce000f8e00ff */
[----:B------:R-:W-:-:S07]  /*1b910*/  LEPC R20, `(.L_x_36151) ;  /* 0x000000001014794e */ /* 0x000fce0000000000 */
[----:B--2---:R-:W-:Y:S05]  /*1b920*/  CALL.ABS.NOINC R2 ;  /* 0x0000000002007343 */ /* 0x004fea0003c00000 */
.L_x_36151:
[----:B------:R-:W-:Y:S05]  /*1b930*/  EXIT ;  /* 0x000000000000794d */ /* 0x000fea0003800000 */
.L_x_36150:
        /* <DEDUP_REMOVED lines=12> */
.L_x_36153:
[----:B------:R-:W-:Y:S05]  /*1ba00*/  BSYNC.RECONVERGENT B0 ;  /* 0x0000000000007941 */ /* 0x000fea0003800200 */
.L_x_36152:
[----:B--2---:R-:W-:-:S05]  /*1ba10*/  LOP3.LUT R3, R0, 0x80, R5, 0xf8, !PT ;  /* 0x0000008000037812 */ /* 0x004fca00078ef805 */
[----:B------:R-:W-:Y:S01]  /*1ba20*/  STG.E.U8 desc[UR36][R16.64], R3 ;  /* 0x0000000310007986 */ /* 0x000fe2000c101124 */
[----:B------:R-:W-:Y:S05]  /*1ba30*/  EXIT ;  /* 0x000000000000794d */ /* 0x000fea0003800000 */
.L_x_36149:
        /* <DEDUP_REMOVED lines=11> */
.L_x_36155:
[----:B------:R-:W-:Y:S02]  /*1baf0*/  ISETP.GT.U32.AND P0, PT, R4, 0x7f800000, PT ;  /* 0x7f8000000400780c */ /* 0x000fe40003f04070 */
[----:B0-----:R-:W-:-:S04]  /*1bb00*/  MOV R0, 0x7f ;  /* 0x0000007f00007802 */ /* 0x001fc80000000f00 */
[----:B------:R-:W-:-:S07]  /*1bb10*/  SEL R0, R0, 0x7c, P0 ;  /* 0x0000007c00007807 */ /* 0x000fce0000000000 */
.L_x_36156:
[----:B------:R-:W-:Y:S05]  /*1bb20*/  BSYNC.RECONVERGENT B0 ;  /* 0x0000000000007941 */ /* 0x000fea0003800200 */
.L_x_36154:
[----:B--2---:R-:W-:-:S04]  /*1bb30*/  SHF.R.U32.HI R3, RZ, 0x18, R2 ;  /* 0x00000018ff037819 */ /* 0x004fc80000011602 */
[----:B------:R-:W-:-:S05]  /*1bb40*/  LOP3.LUT R3, R0, 0x80, R3, 0xf8, !PT ;  /* 0x0000008000037812 */ /* 0x000fca00078ef803 */
[----:B------:R-:W-:Y:S01]  /*1bb50*/  STG.E.U8 desc[UR36][R16.64], R3 ;  /* 0x0000000310007986 */ /* 0x000fe2000c101124 */
[----:B------:R-:W-:Y:S05]  /*1bb60*/  EXIT ;  /* 0x000000000000794d */ /* 0x000fea0003800000 */
.L_x_36148:
[----:B-1-3--:R-:W-:-:S05]  /*1bb70*/  F2FP.BF16.F32.PACK_AB R2, RZ, R2 ;  /* 0x00000002ff02723e */ /* 0x00afca00000010ff */
[----:B------:R-:W-:Y:S01]  /*1bb80*/  STG.E.U16 desc[UR36][R16.64], R2 ;  /* 0x0000000210007986 */ /* 0x000fe2000c101524 */
[----:B------:R-:W-:Y:S05]  /*1bb90*/  EXIT ;  /* 0x000000000000794d */ /* 0x000fea0003800000 */
        .weak           $__internal_66_$__cuda_sm3x_div_rn_ftz_f32_slowpath
        .type           $__internal_66_$__cuda_sm3x_div_rn_ftz_f32_slowpath,@function
        .size           $__internal_66_$__cuda_sm3x_div_rn_ftz_f32_slowpath,(.L_x_60666 - $__internal_66_$__cuda_sm3x_div_rn_ftz_f32_slowpath)
$__internal_66_$__cuda_sm3x_div_rn_ftz_f32_slowpath:
        /* <DEDUP_REMOVED lines=32> */
.L_x_36159:
[----:B------:R-:W-:Y:S05]  /*1bda0*/  BSYNC.RELIABLE B1 ;  /* 0x0000000000017941 */ /* 0x000fea0003800100 */
.L_x_36158:
        /* <DEDUP_REMOVED lines=27> */
.L_x_36165:
[----:B------:R-:W-:-:S07]  /*1bf60*/  LEA R0, R3, R0, 0x17 ;  /* 0x0000000003007211 */ /* 0x000fce00078eb8ff */
.L_x_36166:
[----:B------:R-:W-:Y:S05]  /*1bf70*/  BSYNC.RECONVERGENT B1 ;  /* 0x0000000000017941 */ /* 0x000fea0003800200 */
.L_x_36164:
[----:B------:R-:W-:Y:S05]  /*1bf80*/  BRA `(.L_x_36167) ;  /* 0x0000000000207947 */ /* 0x000fea0003800000 */
.L_x_36163:
[----:B------:R-:W-:-:S04]  /*1bf90*/  LOP3.LUT R0, R15, 0x80000000, R9, 0x48, !PT ;  /* 0x800000000f007812 */ /* 0x000fc800078e4809 */
[----:B------:R-:W-:Y:S01]  /*1bfa0*/  LOP3.LUT R0, R0, 0x7f800000, RZ, 0xfc, !PT ;  /* 0x7f80000000007812 */ /* 0x000fe200078efcff */
[----:B------:R-:W-:Y:S06]  /*1bfb0*/  BRA `(.L_x_36167) ;  /* 0x0000000000147947 */ /* 0x000fec0003800000 */
.L_x_36162:
[----:B------:R-:W-:Y:S01]  /*1bfc0*/  LOP3.LUT R0, R15, 0x80000000, R9, 0x48, !PT ;  /* 0x800000000f007812 */ /* 0x000fe200078e4809 */
[----:B------:R-:W-:Y:S06]  /*1bfd0*/  BRA `(.L_x_36167) ;  /* 0x00000000000c7947 */ /* 0x000fec0003800000 */
.L_x_36161:
[----:B------:R-:W0:Y:S01]  /*1bfe0*/  MUFU.RSQ R0, -QNAN ;  /* 0xffc0000000007908 */ /* 0x000e220000001400 */
[----:B------:R-:W-:Y:S05]  /*1bff0*/  BRA `(.L_x_36167) ;  /* 0x0000000000047947 */ /* 0x000fea0003800000 */
.L_x_36160:
[----:B------:R-:W-:-:S07]  /*1c000*/  FADD.FTZ R0, R9, R15 ;  /* 0x0000000f09007221 */ /* 0x000fce0000010000 */
.L_x_36167:
[----:B------:R-:W-:Y:S05]  /*1c010*/  BSYNC.RECONVERGENT B0 ;  /* 0x0000000000007941 */ /* 0x000fea0003800200 */
.L_x_36157:
[----:B------:R-:W-:-:S04]  /*1c020*/  HFMA2 R5, -RZ, RZ, 0, 0 ;  /* 0x00000000ff057431 */ /* 0x000fc800000001ff */
[----:B0-----:R-:W-:Y:S05]  /*1c030*/  RET.REL.NODEC R4 `(_ZN2at6native18elementwise_kernelILi128ELi4EZNS0_15gpu_kernel_implIZZZNS0_50_GLOBAL__N__2680c7bb_12_PowKernel_cu_7dd49032_317024pow_tensor_tensor_kernelERNS_18TensorIteratorBaseEENKUlvE_clEvENKUlvE7_clEvEUlN3c107complexIfEESA_E_EEvS5_RKT_EUliE_EEviT1_) ;  /* 0xfffffe3c04f07950 */ /* 0x001fea0003c3ffff */
.L_x_36168:
        /* <DEDUP_REMOVED lines=12> */
.L_x_60666:


//--------------------- .text._ZN2at6native27unrolled_elementwise_kernelIZZZNS0_50_GLOBAL__N__2680c7bb_12_PowKernel_cu_7dd49032_317024pow_tensor_tensor_kernelERNS_18TensorIteratorBaseEENKUlvE_clEvENKUlvE7_clEvEUlN3c107complexIfEES9_E_St5arrayIPcLm3EELi4E23TrivialOffsetCalculatorILi2EjESE_ILi1EjENS0_6memory12LoadWithCastILi2EEENSH_13StoreWithCastILi1EEEEEviT_T0_T2_T3_T4_T5_ --------------------------
	.section	.text._ZN2at6native27unrolled_elementwise_kernelIZZZNS0_50_GLOBAL__N__2680c7bb_12_PowKernel_cu_7dd49032_317024pow_tensor_tensor_kernelERNS_18TensorIteratorBaseEENKUlvE_clEvENKUlvE7_clEvEUlN3c107complexIfEES9_E_St5arrayIPcLm3EELi4E23TrivialOffsetCalculatorILi2EjESE_ILi1EjENS0_6memory12LoadWithCastILi2EEENSH_13StoreWithCastILi1EEEEEviT_T0_T2_T3_T4_T5_,"ax",@progbits
	.align	128
        .global         _ZN2at6native27unrolled_elementwise_kernelIZZZNS0_50_GLOBAL__N__2680c7bb_12_PowKernel_cu_7dd49032_317024pow_tensor_tensor_kernelERNS_18TensorIteratorBaseEENKUlvE_clEvENKUlvE7_clEvEUlN3c107complexIfEES9_E_St5arrayIPcLm3EELi4E23TrivialOffsetCalculatorILi2EjESE_ILi1EjENS0_6memory12LoadWithCastILi2EEENSH_13StoreWithCastILi1EEEEEviT_T0_T2_T3_T4_T5_
        .type           _ZN2at6native27unrolled_elementwise_kernelIZZZNS0_50_GLOBAL__N__2680c7bb_12_PowKernel_cu_7dd49032_317024pow_tensor_tensor_kernelERNS_18TensorIteratorBaseEENKUlvE_clEvENKUlvE7_clEvEUlN3c107complexIfEES9_E_St5arrayIPcLm3EELi4E23TrivialOffsetCalculatorILi2EjESE_ILi1EjENS0_6memory12LoadWithCastILi2EEENSH_13StoreWithCastILi1EEEEEviT_T0_T2_T3_T4_T5_,@function
        .size           _ZN2at6native27unrolled_elementwise_kernelIZZZNS0_50_GLOBAL__N__2680c7bb_12_PowKernel_cu_7dd49032_317024pow_tensor_tensor_kernelERNS_18TensorIteratorBaseEENKUlvE_clEvENKUlvE7_clEvEUlN3c107complexIfEES9_E_St5arrayIPcLm3EELi4E23TrivialOffsetCalculatorILi2EjESE_ILi1EjENS0_6memory12LoadWithCastILi2EEENSH_13StoreWithCastILi1EEEEEviT_T0_T2_T3_T4_T5_,(.L_x_60667 - _ZN2at6native27unrolled_elementwise_kernelIZZZNS0_50_GLOBAL__N__2680c7bb_12_PowKernel_cu_7dd49032_317024pow_tensor_tensor_kernelERNS_18TensorIteratorBaseEENKUlvE_clEvENKUlvE7_clEvEUlN3c107complexIfEES9_E_St5arrayIPcLm3EELi4E23TrivialOffsetCalculatorILi2EjESE_ILi1EjENS0_6memory12LoadWithCastILi2EEENSH_13StoreWithCastILi1EEEEEviT_T0_T2_T3_T4_T5_)
        .other          _ZN2at6native27unrolled_elementwise_kernelIZZZNS0_50_GLOBAL__N__2680c7bb_12_PowKernel_cu_7dd49032_317024pow_tensor_tensor_kernelERNS_18TensorIteratorBaseEENKUlvE_clEvENKUlvE7_clEvEUlN3c107complexIfEES9_E_St5arrayIPcLm3EELi4E23TrivialOffsetCalculatorILi2EjESE_ILi1EjENS0_6memory12LoadWithCastILi2EEENSH_13StoreWithCastILi1EEEEEviT_T0_T2_T3_T4_T5_,@"STO_CUDA_ENTRY STV_DEFAULT"
_ZN2at6native27unrolled_elementwise_kernelIZZZNS0_50_GLOBAL__N__2680c7bb_12_PowKernel_cu_7dd49032_317024pow_tensor_tensor_kernelERNS_18TensorIteratorBaseEENKUlvE_clEvENKUlvE7_clEvEUlN3c107complexIfEES9_E_St5arrayIPcLm3EELi4E23TrivialOffsetCalculatorILi2EjESE_ILi1EjENS0_6memory12LoadWithCastILi2EEENSH_13StoreWithCastILi1EEEEEviT_T0_T2_T3_T4_T5_:
.text._ZN2at6native27unrolled_elementwise_kernelIZZZNS0_50_GLOBAL__N__2680c7bb_12_PowKernel_cu_7dd49032_317024pow_tensor_tensor_kernelERNS_18TensorIteratorBaseEENKUlvE_clEvENKUlvE7_clEvEUlN3c107complexIfEES9_E_St5arrayIPcLm3EELi4E23TrivialOffsetCalculatorILi2EjESE_ILi1EjENS0_6memory12LoadWithCastILi2EEENSH_13StoreWithCastILi1EEEEEviT_T0_T2_T3_T4_T5_:
        /* <DEDUP_REMOVED lines=36> */
.L_x_36175:
[----:B------:R-:W2:Y:S01]  /*0240*/  LDG.E.U8 R4, desc[UR36][R4.64] ;  /* 0x0000002404047981 */ /* 0x000ea2000c1e1100 */
[----:B------:R-:W-:Y:S01]  /*0250*/  HFMA2 R31, -RZ, RZ, 0, 0 ;  /* 0x00000000ff1f7431 */ /* 0x000fe200000001ff */
[----:B--2---:R-:W-:Y:S01]  /*0260*/  I2FP.F32.U32 R30, R4 ;  /* 0x00000004001e7245 */ /* 0x004fe20000201000 */
[----:B------:R-:W-:Y:S06]  /*0270*/  BRA `(.L_x_36177) ;  /* 0x0000000c00b07947 */ /* 0x000fec0003800000 */
.L_x_36174:
        /* <DEDUP_REMOVED lines=10> */
.L_x_36179:
[----:B------:R-:W2:Y:S01]  /*0320*/  LDG.E R4, desc[UR36][R4.64] ;  /* 0x0000002404047981 */ /* 0x000ea2000c1e1900 */
[----:B------:R-:W-:Y:S01]  /*0330*/  IMAD.MOV.U32 R31, RZ, RZ, RZ ;  /* 0x000000ffff1f7224 */ /* 0x000fe200078e00ff */
[----:B--2---:R-:W-:Y:S01]  /*0340*/  I2FP.F32.S32 R30, R4 ;  /* 0x00000004001e7245 */ /* 0x004fe20000201400 */
[----:B------:R-:W-:Y:S06]  /*0350*/  BRA `(.L_x_36177) ;  /* 0x0000000c00787947 */ /* 0x000fec0003800000 */
.L_x_36178:
[----:B------:R-:W2:Y:S01]  /*0360*/  LDG.E.U16 R4, desc[UR36][R4.64] ;  /* 0x0000002404047981 */ /* 0x000ea2000c1e1500 */
[----:B------:R-:W-:Y:S01]  /*0370*/  IMAD.MOV.U32 R31, RZ, RZ, RZ ;  /* 0x000000ffff1f7224 */ /* 0x000fe200078e00ff */
[----:B--2---:R0:W1:Y:S01]  /*0380*/  I2F.S16 R30, R4 ;  /* 0x00000004001e7306 */ /* 0x0040620000101400 */
[----:B------:R-:W-:Y:S05]  /*0390*/  BRA `(.L_x_36177) ;  /* 0x0000000c00687947 */ /* 0x000fea0003800000 */
.L_x_36173:
        /* <DEDUP_REMOVED lines=9> */
.L_x_36181:
[----:B------:R-:W2:Y:S01]  /*0430*/  LDG.E.U16 R4, desc[UR36][R4.64] ;  /* 0x0000002404047981 */ /* 0x000ea2000c1e1500 */
[----:B------:R-:W-:Y:S01]  /*0440*/  MOV R31, RZ ;  /* 0x000000ff001f7202 */ /* 0x000fe20000000f00 */
[----:B--2---:R-:W-:Y:S01]  /*0450*/  HADD2.F32 R30, -RZ, R4.H0_H0 ;  /* 0x20000004ff1e7230 */ /* 0x004fe20000004100 */
[----:B------:R-:W-:Y:S06]  /*0460*/  BRA `(.L_x_36177) ;  /* 0x0000000c00347947 */ /* 0x000fec0003800000 */
.L_x_36180:
        /* <DEDUP_REMOVED lines=8> */
.L_x_36183:
[----:B------:R-:W2:Y:S02]  /*04f0*/  LDG.E R4, desc[UR36][R4.64] ;  /* 0x0000002404047981 */ /* 0x000ea4000c1e1900 */
[--C-:B--2---:R-:W-:Y:S02]  /*0500*/  HADD2.F32 R30, -RZ, R4.reuse.H0_H0 ;  /* 0x20000004ff1e7230 */ /* 0x104fe40000004100 */
[----:B------:R-:W-:Y:S01]  /*0510*/  HADD2.F32 R31, -RZ, R4.H1_H1 ;  /* 0x30000004ff1f7230 */ /* 0x000fe20000004100 */
[----:B------:R-:W-:Y:S06]  /*0520*/  BRA `(.L_x_36177) ;  /* 0x0000000c00047947 */ /* 0x000fec0003800000 */
.L_x_36182:
        /* <DEDUP_REMOVED lines=12> */
.L_x_36172:
        /* <DEDUP_REMOVED lines=13> */
.L_x_36186:
        /* <DEDUP_REMOVED lines=22> */
.L_x_36185:
        /* <DEDUP_REMOVED lines=26> */
.L_x_36188:
[----:B------:R-:W2:Y:S01]  /*09c0*/  LDG.E.U8 R4, desc[UR36][R4.64] ;  /* 0x0000002404047981 */ /* 0x000ea2000c1e1100 */
[----:B------:R-:W-:Y:S02]  /*09d0*/  IMAD.MOV.U32 R31, RZ, RZ, RZ ;  /* 0x000000ffff1f7224 */ /* 0x000fe400078e00ff */
        /* <DEDUP_REMOVED lines=12> */
.L_x_36187:
[----:B------:R-:W2:Y:S01]  /*0aa0*/  LDG.E.U16 R4, desc[UR36][R4.64] ;  /* 0x0000002404047981 */ /* 0x000ea2000c1e1500 */
[----:B------:R-:W-:Y:S02]  /*0ab0*/  HFMA2 R31, -RZ, RZ, 0, 0 ;  /* 0x00000000ff1f7431 */ /* 0x000fe400000001ff */
[----:B--2---:R-:W-:Y:S01]  /*0ac0*/  IMAD.U32 R30, R4, 0x10000, RZ ;  /* 0x00010000041e7824 */ /* 0x004fe200078e00ff */
[----:B------:R-:W-:Y:S06]  /*0ad0*/  BRA `(.L_x_36177) ;  /* 0x0000000400987947 */ /* 0x000fec0003800000 */
.L_x_36184:
        /* <DEDUP_REMOVED lines=12> */
.L_x_36191:
        /* <DEDUP_REMOVED lines=20> */
.L_x_36193:
[----:B------:R-:W-:Y:S05]  /*0ce0*/  BSYNC.RECONVERGENT B0 ;  /* 0x0000000000007941 */ /* 0x000fea0003800200 */
.L_x_36192:
[----:B------:R-:W-:Y:S01]  /*0cf0*/  IMAD.SHL.U32 R0, R0, 0x100000, RZ ;  /* 0x0010000000007824 */ /* 0x000fe200078e00ff */
[----:B------:R-:W-:-:S04]  /*0d00*/  LEA R3, R3, 0x3b800000, 0x17 ;  /* 0x3b80000003037811 */ /* 0x000fc800078eb8ff */
[----:B------:R-:W-:Y:S01]  /*0d10*/  LOP3.LUT R30, R3, R0, R7, 0xfe, !PT ;  /* 0x00000000031e7212 */ /* 0x000fe200078efe07 */
[----:B------:R-:W-:Y:S06]  /*0d20*/  BRA `(.L_x_36177) ;  /* 0x0000000400047947 */ /* 0x000fec0003800000 */
.L_x_36190:
        /* <DEDUP_REMOVED lines=20> */
.L_x_36195:
[----:B------:R-:W-:Y:S05]  /*0e70*/  BSYNC.RECONVERGENT B0 ;  /* 0x0000000000007941 */ /* 0x000fea0003800200 */
.L_x_36194:
[----:B------:R-:W-:Y:S02]  /*0e80*/  SHF.L.U32 R0, R0, 0x15, RZ ;  /* 0x0000001500007819 */ /* 0x000fe400000006ff */
[----:B------:R-:W-:-:S04]  /*0e90*/  LEA R3, R3, 0x37800000, 0x17 ;  /* 0x3780000003037811 */ /* 0x000fc800078eb8ff */
[----:B------:R-:W-:Y:S01]  /*0ea0*/  LOP3.LUT R30, R3, R0, R7, 0xfe, !PT ;  /* 0x00000000031e7212 */ /* 0x000fe200078efe07 */
[----:B------:R-:W-:Y:S06]  /*0eb0*/  BRA `(.L_x_36177) ;  /* 0x0000000000a07947 */ /* 0x000fec0003800000 */
.L_x_36189:
[----:B------:R-:W-:-:S09]  /*0ec0*/  UISETP.NE.AND UP0, UPT, UR4, 0x1c, UPT ;  /* 0x0000001c0400788c */ /* 0x000fd2000bf05270 */
[----:B------:R-:W-:Y:S05]  /*0ed0*/  BRA.U !UP0, `(.L_x_36196) ;  /* 0x00000001088c7547 */ /* 0x000fea000b800000 */
[----:B------:R-:W-:-:S09]  /*0ee0*/  UISETP.NE.AND UP0, UPT, UR4, 0x1d, UPT ;  /* 0x0000001d0400788c */ /* 0x000fd2000bf05270 */
[----:B------:R-:W-:Y:S05]  /*0ef0*/  BRA.U !UP0, `(.L_x_36197) ;  /* 0x0000000108747547 */ /* 0x000fea000b800000 */
[----:B------:R-:W-:-:S09]  /*0f00*/  UISETP.NE.AND UP0, UPT, UR4, 0x2c, UPT ;  /* 0x0000002c0400788c */ /* 0x000fd2000bf05270 */
[----:B------:R-:W-:Y:S05]  /*0f10*/  BRA.U !UP0, `(.L_x_36198) ;  /* 0x0000000108487547 */ /* 0x000fea000b800000 */
.L_x_36176:
        /* <DEDUP_REMOVED lines=16> */
.L_x_36199:
[----:B------:R-:W-:Y:S01]  /*1020*/  CS2R R30, SRZ ;  /* 0x00000000001e7805 */ /* 0x000fe2000001ff00 */
[----:B------:R-:W-:Y:S06]  /*1030*/  BRA `(.L_x_36177) ;  /* 0x0000000000407947 */ /* 0x000fec0003800000 */
.L_x_36198:
[----:B------:R-:W2:Y:S01]  /*1040*/  LDG.E.U8 R4, desc[UR36][R4.64] ;  /* 0x0000002404047981 */ /* 0x000ea2000c1e1100 */
[----:B------:R-:W-:Y:S02]  /*1050*/  HFMA2 R31, -RZ, RZ, 0, 0 ;  /* 0x00000000ff1f7431 */ /* 0x000fe400000001ff */
[----:B------:R-:W-:Y:S01]  /*1060*/  IMAD.MOV.U32 R30, RZ, RZ, 0x400000 ;  /* 0x00400000ff1e7424 */ /* 0x000fe200078e00ff */
[----:B--2---:R-:W-:-:S13]  /*1070*/  ISETP.NE.AND P0, PT, R4, RZ, PT ;  /* 0x000000ff0400720c */ /* 0x004fda0003f05270 */
[----:B------:R-:W-:Y:S05]  /*1080*/  @!P0 BRA `(.L_x_36177) ;  /* 0x00000000002c8947 */ /* 0x000fea0003800000 */
[----:B------:R-:W-:-:S13]  /*1090*/  ISETP.NE.AND P0, PT, R4, 0xff, PT ;  /* 0x000000ff0400780c */ /* 0x000fda0003f05270 */
[----:B------:R-:W-:Y:S02]  /*10a0*/  @!P0 IMAD.MOV.U32 R30, RZ, RZ, 0x7f800001 ;  /* 0x7f800001ff1e8424 */ /* 0x000fe400078e00ff */
[----:B------:R-:W-:Y:S01]  /*10b0*/  @P0 IMAD.SHL.U32 R30, R4, 0x800000, RZ ;  /* 0x00800000041e0824 */ /* 0x000fe200078e00ff */
[----:B------:R-:W-:Y:S06]  /*10c0*/  BRA `(.L_x_36177) ;  /* 0x00000000001c7947 */ /* 0x000fec0003800000 */
.L_x_36197:
[----:B------:R-:W2:Y:S01]  /*10d0*/  LDG.E.64 R4, desc[UR36][R4.64] ;  /* 0x0000002404047981 */ /* 0x000ea2000c1e1b00 */
[----:B------:R-:W-:Y:S01]  /*10e0*/  IMAD.MOV.U32 R31, RZ, RZ, RZ ;  /* 0x000000ffff1f7224 */ /* 0x000fe200078e00ff */
[----:B--2---:R0:W1:Y:S02]  /*10f0*/  I2F.U64 R30, R4 ;  /* 0x00000004001e7312 */ /* 0x0040640000301000 */
[----:B01----:R-:W-:Y:S05]  /*1100*/  BRA `(.L_x_36177) ;  /* 0x00000000000c7947 */ /* 0x003fea0003800000 */
.L_x_36196:
[----:B------:R-:W2:Y:S01]  /*1110*/  LDG.E R4, desc[UR36][R4.64] ;  /* 0x0000002404047981 */ /* 0x000ea2000c1e1900 */
[----:B------:R-:W-:Y:S02]  /*1120*/  MOV R31, RZ ;  /* 0x000000ff001f7202 */ /* 0x000fe40000000f00 */
[----:B--2---:R-:W-:-:S07]  /*1130*/  I2FP.F32.U32 R30, R4 ;  /* 0x00000004001e7245 */ /* 0x004fce0000201000 */
.L_x_36177:
[----:B------:R-:W-:Y:S05]  /*1140*/  BSYNC.RECONVERGENT B7 ;  /* 0x0000000000077941 */ /* 0x000fea0003800200 */
.L_x_36171:
[----:B0-2-4-:R-:W0:Y:S01]  /*1150*/  LDC.64 R4, c[0x0][0x3a0] ;  /* 0x0000e800ff047b82 */ /* 0x015e220000000a00 */
[----:B------:R-:W2:Y:S01]  /*1160*/  LDCU UR5, c[0x0][0x3b4] ;  /* 0x00007680ff0577ac */ /* 0x000ea20008000800 */
        /* <DEDUP_REMOVED lines=19> */
.L_x_36204:
[----:B------:R-:W2:Y:S01]  /*12a0*/  LDG.E.U8 R4, desc[UR36][R4.64] ;  /* 0x0000002404047981 */ /* 0x000ea2000c1e1100 */
[----:B------:R-:W-:Y:S01]  /*12b0*/  IMAD.MOV.U32 R29, RZ, RZ, RZ ;  /* 0x000000ffff1d7224 */ /* 0x000fe200078e00ff */
[----:B--2---:R-:W-:Y:S01]  /*12c0*/  I2FP.F32.U32 R28, R4 ;  /* 0x00000004001c7245 */ /* 0x004fe20000201000 */
[----:B------:R-:W-:Y:S06]  /*12d0*/  BRA `(.L_x_36206) ;  /* 0x0000000c00b07947 */ /* 0x000fec0003800000 */
.L_x_36203:
        /* <DEDUP_REMOVED lines=8> */
[----:B--2---:R4:W0:Y:S02]  /*1360*/  I2F.S64 R28, R4 ;  /* 0x00000004001c7312 */ /* 0x0048240000301400 */
[----:B0---4-:R-:W-:Y:S05]  /*1370*/  BRA `(.L_x_36206) ;  /* 0x0000000c00887947 */ /* 0x011fea0003800000 */
.L_x_36208:
[----:B------:R-:W2:Y:S01]  /*1380*/  LDG.E R4, desc[UR36][R4.64] ;  /* 0x0000002404047981 */ /* 0x000ea2000c1e1900 */
[----:B------:R-:W-:Y:S01]  /*1390*/  HFMA2 R29, -RZ, RZ, 0, 0 ;  /* 0x00000000ff1d7431 */ /* 0x000fe200000001ff */
[----:B--2---:R-:W-:Y:S01]  /*13a0*/  I2FP.F32.S32 R28, R4 ;  /* 0x00000004001c7245 */ /* 0x004fe20000201400 */
[----:B------:R-:W-:Y:S06]  /*13b0*/  BRA `(.L_x_36206) ;  /* 0x0000000c00787947 */ /* 0x000fec0003800000 */
.L_x_36207:
[----:B------:R-:W2:Y:S01]  /*13c0*/  LDG.E.U16 R4, desc[UR36][R4.64] ;  /* 0x0000002404047981 */ /* 0x000ea2000c1e1500 */
[----:B------:R-:W-:Y:S01]  /*13d0*/  IMAD.MOV.U32 R29, RZ, RZ, RZ ;  /* 0x000000ffff1d7224 */ /* 0x000fe200078e00ff */
[----:B--2---:R4:W0:Y:S01]  /*13e0*/  I2F.S16 R28, R4 ;  /* 0x00000004001c7306 */ /* 0x0048220000101400 */
[----:B------:R-:W-:Y:S05]  /*13f0*/  BRA `(.L_x_36206) ;  /* 0x0000000c00687947 */ /* 0x000fea0003800000 */
.L_x_36202:
        /* <DEDUP_REMOVED lines=9> */
.L_x_36210:
[----:B------:R-:W2:Y:S01]  /*1490*/  LDG.E.U16 R4, desc[UR36][R4.64] ;  /* 0x0000002404047981 */ /* 0x000ea2000c1e1500 */
[----:B------:R-:W-:Y:S02]  /*14a0*/  IMAD.MOV.U32 R29, RZ, RZ, RZ ;  /* 0x000000ffff1d7224 */ /* 0x000fe400078e00ff */
[----:B--2---:R-:W-:Y:S01]  /*14b0*/  HADD2.F32 R28, -RZ, R4.H0_H0 ;  /* 0x20000004ff1c7230 */ /* 0x004fe20000004100 */
[----:B------:R-:W-:Y:S06]  /*14c0*/  BRA `(.L_x_36206) ;  /* 0x0000000c00347947 */ /* 0x000fec0003800000 */
.L_x_36209:
        /* <DEDUP_REMOVED lines=8> */
.L_x_36212:
[----:B------:R-:W2:Y:S02]  /*1550*/  LDG.E R4, desc[UR36][R4.64] ;  /* 0x0000002404047981 */ /* 0x000ea4000c1e1900 */
[--C-:B--2---:R-:W-:Y:S02]  /*1560*/  HADD2.F32 R28, -RZ, R4.reuse.H0_H0 ;  /* 0x20000004ff1c7230 */ /* 0x104fe40000004100 */
[----:B------:R-:W-:Y:S01]  /*1570*/  HADD2.F32 R29, -RZ, R4.H1_H1 ;  /* 0x30000004ff1d7230 */ /* 0x000fe20000004100 */
[----:B------:R-:W-:Y:S06]  /*1580*/  BRA `(.L_x_36206) ;  /* 0x0000000c00047947 */ /* 0x000fec0003800000 */
.L_x_36211:
        /* <DEDUP_REMOVED lines=12> */
.L_x_36201:
        /* <DEDUP_REMOVED lines=13> */
.L_x_36215:
        /* <DEDUP_REMOVED lines=22> */
.L_x_36214:
        /* <DEDUP_REMOVED lines=26> */
.L_x_36217:
[----:B------:R-:W2:Y:S01]  /*1a20*/  LDG.E.U8 R4, desc[UR36][R4.64] ;  /* 0x0000002404047981 */ /* 0x000ea2000c1e1100 */
[----:B------:R-:W-:Y:S02]  /*1a30*/  IMAD.MOV.U32 R29, RZ, RZ, RZ ;  /* 0x000000ffff1d7224 */ /* 0x000fe400078e00ff */
[C---:B--2---:R-:W-:Y:S01]  /*1a40*/  IMAD.SHL.U32 R3, R4.reuse, 0x2000000, RZ ;  /* 0x0200000004037824 */ /* 0x044fe200078e00ff */
[----:B------:R-:W-:-:S04]  /*1a50*/  SHF.L.U32 R6, R4, 0x8, RZ ;  /* 0x0000000804067819 */ /* 0x000fc800000006ff */
        /* <DEDUP_REMOVED lines=10> */
.L_x_36216:
[----:B------:R-:W2:Y:S01]  /*1b00*/  LDG.E.U16 R4, desc[UR36][R4.64] ;  /* 0x0000002404047981 */ /* 0x000ea2000c1e1500 */
[----:B------:R-:W-:Y:S02]  /*1b10*/  IMAD.MOV.U32 R29, RZ, RZ, RZ ;  /* 0x000000ffff1d7224 */ /* 0x000fe400078e00ff */
[----:B--2---:R-:W-:Y:S01]  /*1b20*/  IMAD.U32 R28, R4, 0x10000, RZ ;  /* 0x00010000041c7824 */ /* 0x004fe200078e00ff */
[----:B------:R-:W-:Y:S06]  /*1b30*/  BRA `(.L_x_36206) ;  /* 0x0000000400987947 */ /* 0x000fec0003800000 */
.L_x_36213:
        /* <DEDUP_REMOVED lines=12> */
.L_x_36220:
        /* <DEDUP_REMOVED lines=20> */
.L_x_36222:
[----:B------:R-:W-:Y:S05]  /*1d40*/  BSYNC.RECONVERGENT B0 ;  /* 0x0000000000007941 */ /* 0x000fea0003800200 */
.L_x_36221:
[----:B------:R-:W-:Y:S01]  /*1d50*/  IMAD.SHL.U32 R0, R0, 0x100000, RZ ;  /* 0x0010000000007824 */ /* 0x000fe200078e00ff */
[----:B------:R-:W-:-:S04]  /*1d60*/  LEA R3, R3, 0x3b800000, 0x17 ;  /* 0x3b80000003037811 */ /* 0x000fc800078eb8ff */
[----:B------:R-:W-:Y:S01]  /*1d70*/  LOP3.LUT R28, R3, R0, R7, 0xfe, !PT ;  /* 0x00000000031c7212 */ /* 0x000fe200078efe07 */
[----:B------:R-:W-:Y:S06]  /*1d80*/  BRA `(.L_x_36206) ;  /* 0x0000000400047947 */ /* 0x000fec0003800000 */
.L_x_36219:
        /* <DEDUP_REMOVED lines=20> */
.L_x_36224:
[----:B------:R-:W-:Y:S05]  /*1ed0*/  BSYNC.RECONVERGENT B0 ;  /* 0x0000000000007941 */ /* 0x000fea0003800200 */
.L_x_36223:
[----:B------:R-:W-:Y:S01]  /*1ee0*/  IMAD.SHL.U32 R0, R0, 0x200000, RZ ;  /* 0x0020000000007824 */ /* 0x000fe200078e00ff */
[----:B------:R-:W-:-:S04]  /*1ef0*/  LEA R3, R3, 0x37800000, 0x17 ;  /* 0x3780000003037811 */ /* 0x000fc800078eb8ff */
[----:B------:R-:W-:Y:S01]  /*1f00*/  LOP3.LUT R28, R3, R0, R7, 0xfe, !PT ;  /* 0x00000000031c7212 */ /* 0x000fe200078efe07 */
[----:B------:R-:W-:Y:S06]  /*1f10*/  BRA `(.L_x_36206) ;  /* 0x0000000000a07947 */ /* 0x000fec0003800000 */
.L_x_36218:
[----:B------:R-:W-:-:S09]  /*1f20*/  UISETP.NE.AND UP0, UPT, UR4, 0x1c, UPT ;  /* 0x0000001c0400788c */ /* 0x000fd2000bf05270 */
[----:B------:R-:W-:Y:S05]  /*1f30*/  BRA.U !UP0, `(.L_x_36225) ;  /* 0x00000001088c7547 */ /* 0x000fea000b800000 */
[----:B------:R-:W-:-:S09]  /*1f40*/  UISETP.NE.AND UP0, UPT, UR4, 0x1d, UPT ;  /* 0x0000001d0400788c */ /* 0x000fd2000bf05270 */
[----:B------:R-:W-:Y:S05]  /*1f50*/  BRA.U !UP0, `(.L_x_36226) ;  /* 0x0000000108747547 */ /* 0x000fea000b800000 */
[----:B------:R-:W-:-:S09]  /*1f60*/  UISETP.NE.AND UP0, UPT, UR4, 0x2c, UPT ;  /* 0x0000002c0400788c */ /* 0x000fd2000bf05270 */
[----:B------:R-:W-:Y:S05]  /*1f70*/  BRA.U !UP0, `(.L_x_36227) ;  /* 0x0000000108487547 */ /* 0x000fea000b800000 */
.L_x_36205:
[----:B------:R-:W-:Y:S01]  /*1f80*/  MOV R0, 0x0 ;  /* 0x0000000000007802 */ /* 0x000fe20000000f00 */
[----:B------:R-:W0:Y:S01]  /*1f90*/  LDCU.64 UR4, c[0x4][0x198] ;  /* 0x01003300ff0477ac */ /* 0x000e220008000a00 */
[----:B------:R-:W-:Y:S02]  /*1fa0*/  HFMA2 R8, -RZ, RZ, 0, 4.64916229248046875e-06 ;  /* 0x0000004eff087431 */ /* 0x000fe400000001ff */
[----:B------:R-:W-:Y:S01]  /*1fb0*/  IMAD.MOV.U32 R12, RZ, RZ, 0x1 ;  /* 0x00000001ff0c7424 */ /* 0x000fe200078e00ff */
[----:B------:R2:W4:Y:S01]  /*1fc0*/  LDC.64 R14, c[0x4][R0] ;  /* 0x01000000000e7b82 */ /* 0x0005220000000a00 */
[----:B------:R-:W1:Y:S01]  /*1fd0*/  LDCU.64 UR6, c[0x4][0x1a0] ;  /* 0x01003400ff0677ac */ /* 0x000e620008000a00 */
[----:B------:R-:W-:Y:S01]  /*1fe0*/  IMAD.MOV.U32 R13, RZ, RZ, RZ ;  /* 0x000000ffff0d7224 */ /* 0x000fe200078e00ff */
[----:B------:R-:W3:Y:S01]  /*1ff0*/  LDCU.64 UR8, c[0x4][0x88] ;  /* 0x01001100ff0877ac */ /* 0x000ee20008000a00 */
[----:B0-----:R-:W-:Y:S01]  /*2000*/  IMAD.U32 R4, RZ, RZ, UR4 ;  /* 0x00000004ff047e24 */ /* 0x001fe2000f8e00ff */
[----:B------:R-:W-:Y:S01]  /*2010*/  MOV R5, UR5 ;  /* 0x0000000500057c02 */ /* 0x000fe20008000f00 */
[----:B-1----:R-:W-:-:S02]  /*2020*/  IMAD.U32 R6, RZ, RZ, UR6 ;  /* 0x00000006ff067e24 */ /* 0x002fc4000f8e00ff */
[----:B------:R-:W-:Y:S02]  /*2030*/  IMAD.U32 R7, RZ, RZ, UR7 ;  /* 0x00000007ff077e24 */ /* 0x000fe4000f8e00ff */
[----:B---3--:R-:W-:Y:S02]  /*2040*/  IMAD.U32 R10, RZ, RZ, UR8 ;  /* 0x00000008ff0a7e24 */ /* 0x008fe4000f8e00ff */
[----:B--2---:R-:W-:-:S07]  /*2050*/  IMAD.U32 R11, RZ, RZ, UR9 ;  /* 0x00000009ff0b7e24 */ /* 0x004fce000f8e00ff */
[----:B------:R-:W-:-:S07]  /*2060*/  LEPC R20, `(.L_x_36228) ;  /* 0x000000001014794e */ /* 0x000fce0000000000 */
[----:B----45:R-:W-:Y:S05]  /*2070*/  CALL.ABS.NOINC R14 ;  /* 0x000000000e007343 */ /* 0x030fea0003c00000 */
.L_x_36228:
[----:B------:R-:W-:Y:S01]  /*2080*/  CS2R R28, SRZ ;  /* 0x00000000001c7805 */ /* 0x000fe2000001ff00 */
[----:B------:R-:W-:Y:S06]  /*2090*/  BRA `(.L_x_36206) ;  /* 0x0000000000407947 */ /* 0x000fec0003800000 */
.L_x_36227:
        /* <DEDUP_REMOVED lines=9> */
.L_x_36226:
[----:B------:R-:W2:Y:S01]  /*2130*/  LDG.E.64 R4, desc[UR36][R4.64] ;  /* 0x0000002404047981 */ /* 0x000ea2000c1e1b00 */
[----:B------:R-:W-:Y:S01]  /*2140*/  IMAD.MOV.U32 R29, RZ, RZ, RZ ;  /* 0x000000ffff1d7224 */ /* 0x000fe200078e00ff */
[----:B--2---:R0:W2:Y:S02]  /*2150*/  I2F.U64 R28, R4 ;  /* 0x00000004001c7312 */ /* 0x0040a40000301000 */
[----:B0-2---:R-:W-:Y:S05]  /*2160*/  BRA `(.L_x_36206) ;  /* 0x00000000000c7947 */ /* 0x005fea0003800000 */
.L_x_36225:
[----:B------:R-:W2:Y:S01]  /*2170*/  LDG.E R4, desc[UR36][R4.64] ;  /* 0x0000002404047981 */ /* 0x000ea2000c1e1900 */
[----:B------:R-:W-:Y:S01]  /*2180*/  IMAD.MOV.U32 R29, RZ, RZ, RZ ;  /* 0x000000ffff1d7224 */ /* 0x000fe200078e00ff */
[----:B--2---:R-:W-:-:S07]  /*2190*/  I2FP.F32.U32 R28, R4 ;  /* 0x00000004001c7245 */ /* 0x004fce0000201000 */
.L_x_36206:
[----:B------:R-:W-:Y:S05]  /*21a0*/  BSYNC.RECONVERGENT B7 ;  /* 0x0000000000077941 */ /* 0x000fea0003800200 */
.L_x_36200:
[----:B------:R-:W-:-:S07]  /*21b0*/  VIADD R16, R2, 0x80 ;  /* 0x0000008002107836 */ /* 0x000fce0000000000 */
.L_x_36170:
[----:B------:R-:W-:Y:S05]  /*21c0*/  BSYNC.RECONVERGENT B6 ;  /* 0x0000000000067941 */ /* 0x000fea0003800200 */
.L_x_36169:
[----:B------:R-:W-:Y:S01]  /*21d0*/  ISETP.GE.AND P0, PT, R16, R17, PT ;  /* 0x000000111000720c */ /* 0x000fe20003f06270 */
[----:B------:R-:W-:Y:S01]  /*21e0*/  BSSY.RECONVERGENT B6, `(.L_x_36229) ;  /* 0x0000212000067945 */ /* 0x000fe20003800200 */
[----:B------:R-:W-:Y:S02]  /*21f0*/  CS2R R26, SRZ ;  /* 0x00000000001a7805 */ /* 0x000fe4000001ff00 */
[----:B------:R-:W-:-:S09]  /*2200*/  CS2R R24, SRZ ;  /* 0x0000000000187805 */ /* 0x000fd2000001ff00 */
        /* <DEDUP_REMOVED lines=23> */
.L_x_36235:
[----:B------:R-:W2:Y:S01]  /*2380*/  LDG.E.U8 R4, desc[UR36][R4.64] ;  /* 0x0000002404047981 */ /* 0x000ea2000c1e1100 */
[----:B------:R-:W-:Y:S01]  /*2390*/  IMAD.MOV.U32 R27, RZ, RZ, RZ ;  /* 0x000000ffff1b7224 */ /* 0x000fe200078e00ff */
[----:B--2---:R-:W-:Y:S01]  /*23a0*/  I2FP.F32.U32 R26, R4 ;  /* 0x00000004001a7245 */ /* 0x004fe20000201000 */
[----:B------:R-:W-:Y:S06]  /*23b0*/  BRA `(.L_x_36237) ;  /* 0x0000000c00b07947 */ /* 0x000fec0003800000 */
.L_x_36234:
        /* <DEDUP_REMOVED lines=10> */
.L_x_36239:
[----:B------:R-:W2:Y:S01]  /*2460*/  LDG.E R4, desc[UR36][R4.64] ;  /* 0x0000002404047981 */ /* 0x000ea2000c1e1900 */
[----:B------:R-:W-:Y:S01]  /*2470*/  HFMA2 R27, -RZ, RZ, 0, 0 ;  /* 0x00000000ff1b7431 */ /* 0x000fe200000001ff */
[----:B--2---:R-:W-:Y:S01]  /*2480*/  I2FP.F32.S32 R26, R4 ;  /* 0x00000004001a7245 */ /* 0x004fe20000201400 */
[----:B------:R-:W-:Y:S06]  /*2490*/  BRA `(.L_x_36237) ;  /* 0x0000000c00787947 */ /* 0x000fec0003800000 */
.L_x_36238:
[----:B------:R-:W2:Y:S01]  /*24a0*/  LDG.E.U16 R4, desc[UR36][R4.64] ;  /* 0x0000002404047981 */ /* 0x000ea2000c1e1500 */
[----:B------:R-:W-:Y:S01]  /*24b0*/  IMAD.MOV.U32 R27, RZ, RZ, RZ ;  /* 0x000000ffff1b7224 */ /* 0x000fe200078e00ff */
[----:B--2---:R0:W2:Y:S01]  /*24c0*/  I2F.S16 R26, R4 ;  /* 0x00000004001a7306 */ /* 0x0040a20000101400 */
[----:B------:R-:W-:Y:S05]  /*24d0*/  BRA `(.L_x_36237) ;  /* 0x0000000c00687947 */ /* 0x000fea0003800000 */
.L_x_36233:
        /* <DEDUP_REMOVED lines=9> */
.L_x_36241:
[----:B------:R-:W2:Y:S01]  /*2570*/  LDG.E.U16 R4, desc[UR36][R4.64] ;  /* 0x0000002404047981 */ /* 0x000ea2000c1e1500 */
[----:B------:R-:W-:Y:S02]  /*2580*/  IMAD.MOV.U32 R27, RZ, RZ, RZ ;  /* 0x000000ffff1b7224 */ /* 0x000fe400078e00ff */
[----:B--2---:R-:W-:Y:S01]  /*2590*/  HADD2.F32 R26, -RZ, R4.H0_H0 ;  /* 0x20000004ff1a7230 */ /* 0x004fe20000004100 */
[----:B------:R-:W-:Y:S06]  /*25a0*/  BRA `(.L_x_36237) ;  /* 0x0000000c00347947 */ /* 0x000fec0003800000 */
.L_x_36240:
        /* <DEDUP_REMOVED lines=8> */
.L_x_36243:
[----:B------:R-:W2:Y:S02]  /*2630*/  LDG.E R4, desc[UR36][R4.64] ;  /* 0x0000002404047981 */ /* 0x000ea4000c1e1900 */
[--C-:B--2---:R-:W-:Y:S02]  /*2640*/  HADD2.F32 R26, -RZ, R4.reuse.H0_H0 ;  /* 0x20000004ff1a7230 */ /* 0x104fe40000004100 */
[----:B------:R-:W-:Y:S01]  /*2650*/  HADD2.F32 R27, -RZ, R4.H1_H1 ;  /* 0x30000004ff1b7230 */ /* 0x000fe20000004100 */
[----:B------:R-:W-:Y:S06]  /*2660*/  BRA `(.L_x_36237) ;  /* 0x0000000c00047947 */ /* 0x000fec0003800000 */
.L_x_36242:
        /* <DEDUP_REMOVED lines=12> */
.L_x_36232:
        /* <DEDUP_REMOVED lines=13> */
.L_x_36246:
        /* <DEDUP_REMOVED lines=22> */
.L_x_36245:
        /* <DEDUP_REMOVED lines=26> */
.L_x_36248:
        /* <DEDUP_REMOVED lines=14> */
.L_x_36247:
[----:B------:R-:W2:Y:S01]  /*2be0*/  LDG.E.U16 R4, desc[UR36][R4.64] ;  /* 0x0000002404047981 */ /* 0x000ea2000c1e1500 */
[----:B------:R-:W-:Y:S02]  /*2bf0*/  IMAD.MOV.U32 R27, RZ, RZ, RZ ;  /* 0x000000ffff1b7224 */ /* 0x000fe400078e00ff */
[----:B--2---:R-:W-:Y:S01]  /*2c00*/  IMAD.U32 R26, R4, 0x10000, RZ ;  /* 0x00010000041a7824 */ /* 0x004fe200078e00ff */
[----:B------:R-:W-:Y:S06]  /*2c10*/  BRA `(.L_x_36237) ;  /* 0x0000000400987947 */ /* 0x000fec0003800000 */
.L_x_36244:
        /* <DEDUP_REMOVED lines=12> */
.L_x_36251:
        /* <DEDUP_REMOVED lines=20> */
.L_x_36253:
[----:B------:R-:W-:Y:S05]  /*2e20*/  BSYNC.RECONVERGENT B0 ;  /* 0x0000000000007941 */ /* 0x000fea0003800200 */
.L_x_36252:
[----:B------:R-:W-:Y:S01]  /*2e30*/  IMAD.SHL.U32 R0, R0, 0x100000, RZ ;  /* 0x0010000000007824 */ /* 0x000fe200078e00ff */
[----:B------:R-:W-:-:S04]  /*2e40*/  LEA R3, R3, 0x3b800000, 0x17 ;  /* 0x3b80000003037811 */ /* 0x000fc800078eb8ff */
[----:B------:R-:W-:Y:S01]  /*2e50*/  LOP3.LUT R26, R3, R0, R7, 0xfe, !PT ;  /* 0x00000000031a7212 */ /* 0x000fe200078efe07 */
[----:B------:R-:W-:Y:S06]  /*2e60*/  BRA `(.L_x_36237) ;  /* 0x0000000400047947 */ /* 0x000fec0003800000 */
.L_x_36250:
        /* <DEDUP_REMOVED lines=20> */
.L_x_36255:
[----:B------:R-:W-:Y:S05]  /*2fb0*/  BSYNC.RECONVERGENT B0 ;  /* 0x0000000000007941 */ /* 0x000fea0003800200 */
.L_x_36254:
[----:B------:R-:W-:Y:S01]  /*2fc0*/  IMAD.SHL.U32 R0, R0, 0x200000, RZ ;  /* 0x0020000000007824 */ /* 0x000fe200078e00ff */
[----:B------:R-:W-:-:S04]  /*2fd0*/  LEA R3, R3, 0x37800000, 0x17 ;  /* 0x3780000003037811 */ /* 0x000fc800078eb8ff */
[----:B------:R-:W-:Y:S01]  /*2fe0*/  LOP3.LUT R26, R3, R0, R7, 0xfe, !PT ;  /* 0x00000000031a7212 */ /* 0x000fe200078efe07 */
[----:B------:R-:W-:Y:S06]  /*2ff0*/  BRA `(.L_x_36237) ;  /* 0x0000000000a07947 */ /* 0x000fec0003800000 */
.L_x_36249:
        /* <DEDUP_REMOVED lines=15> */
.L_x_36236:
[----:B------:R-:W-:Y:S01]  /*30f0*/  MOV R0, 0x0 ;  /* 0x0000000000007802 */ /* 0x000fe20000000f00 */
[----:B------:R-:W0:Y:S01]  /*3100*/  LDCU.64 UR4, c[0x4][0x198] ;  /* 0x01003300ff0477ac */ /* 0x000e220008000a00 */
[----:B------:R-:W-:Y:S02]  /*3110*/  HFMA2 R12, -RZ, RZ, 0, 5.9604644775390625e-08 ;  /* 0x00000001ff0c7431 */ /* 0x000fe400000001ff */
[----:B------:R-:W-:Y:S01]  /*3120*/  IMAD.MOV.U32 R8, RZ, RZ, 0x4e ;  /* 0x0000004eff087424 */ /* 0x000fe200078e00ff */
[----:B------:R2:W4:Y:S01]  /*3130*/  LDC.64 R14, c[0x4][R0] ;  /* 0x01000000000e7b82 */ /* 0x0005220000000a00 */
[----:B------:R-:W1:Y:S01]  /*3140*/  LDCU.64 UR6, c[0x4][0x1a0] ;  /* 0x01003400ff0677ac */ /* 0x000e620008000a00 */
[----:B------:R-:W-:Y:S01]  /*3150*/  IMAD.MOV.U32 R13, RZ, RZ, RZ ;  /* 0x000000ffff0d7224 */ /* 0x000fe200078e00ff */
[----:B------:R-:W3:Y:S01]  /*3160*/  LDCU.64 UR8, c[0x4][0x88] ;  /* 0x01001100ff0877ac */ /* 0x000ee20008000a00 */
[----:B0-----:R-:W-:Y:S02]  /*3170*/  IMAD.U32 R4, RZ, RZ, UR4 ;  /* 0x00000004ff047e24 */ /* 0x001fe4000f8e00ff */
[----:B------:R-:W-:Y:S01]  /*3180*/  IMAD.U32 R5, RZ, RZ, UR5 ;  /* 0x00000005ff057e24 */ /* 0x000fe2000f8e00ff */
[----:B-1----:R-:W-:Y:S01]  /*3190*/  MOV R6, UR6 ;  /* 0x0000000600067c02 */ /* 0x002fe20008000f00 */
[----:B------:R-:W-:-:S02]  /*31a0*/  IMAD.U32 R7, RZ, RZ, UR7 ;  /* 0x00000007ff077e24 */ /* 0x000fc4000f8e00ff */
[----:B---3--:R-:W-:Y:S02]  /*31b0*/  IMAD.U32 R10, RZ, RZ, UR8 ;  /* 0x00000008ff0a7e24 */ /* 0x008fe4000f8e00ff */
[----:B--2---:R-:W-:-:S07]  /*31c0*/  IMAD.U32 R11, RZ, RZ, UR9 ;  /* 0x00000009ff0b7e24 */ /* 0x004fce000f8e00ff */
[----:B------:R-:W-:-:S07]  /*31d0*/  LEPC R20, `(.L_x_36258) ;  /* 0x000000001014794e */ /* 0x000fce0000000000 */
[----:B----45:R-:W-:Y:S05]  /*31e0*/  CALL.ABS.NOINC R14 ;  /* 0x000000000e007343 */ /* 0x030fea0003c00000 */
.L_x_36258:
[----:B------:R-:W-:Y:S01]  /*31f0*/  CS2R R26, SRZ ;  /* 0x00000000001a7805 */ /* 0x000fe2000001ff00 */
[----:B------:R-:W-:Y:S06]  /*3200*/  BRA `(.L_x_36237) ;  /* 0x00000000001c7947 */ /* 0x000fec0003800000 */
.L_x_36257:
[----:B------:R-:W2:Y:S01]  /*3210*/  LDG.E.64 R4, desc[UR36][R4.64] ;  /* 0x0000002404047981 */ /* 0x000ea2000c1e1b00 */
[----:B------:R-:W-:Y:S01]  /*3220*/  IMAD.MOV.U32 R27, RZ, RZ, RZ ;  /* 0x000000ffff1b7224 */ /* 0x000fe200078e00ff */
[----:B--2---:R0:W2:Y:S02]  /*3230*/  I2F.U64 R26, R4 ;  /* 0x00000004001a7312 */ /* 0x0040a40000301000 */
[----:B0-2---:R-:W-:Y:S05]  /*3240*/  BRA `(.L_x_36237) ;  /* 0x00000000000c7947 */ /* 0x005fea0003800000 */
.L_x_36256:
[----:B------:R-:W2:Y:S01]  /*3250*/  LDG.E R4, desc[UR36][R4.64] ;  /* 0x0000002404047981 */ /* 0x000ea2000c1e1900 */
[----:B------:R-:W-:Y:S01]  /*3260*/  IMAD.MOV.U32 R27, RZ, RZ, RZ ;  /* 0x000000ffff1b7224 */ /* 0x000fe200078e00ff */
[----:B--2---:R-:W-:-:S07]  /*3270*/  I2FP.F32.U32 R26, R4 ;  /* 0x00000004001a7245 */ /* 0x004fce0000201000 */
.L_x_36237:
[----:B------:R-:W-:Y:S05]  /*3280*/  BSYNC.RECONVERGENT B7 ;  /* 0x0000000000077941 */ /* 0x000fea0003800200 */
.L_x_36231:
        /* <DEDUP_REMOVED lines=19> */
[----:B--2---:R0:W2:Y:S01]  /*33c0*/  I2F.S16 R24, R4 ;  /* 0x0000000400187306 */ /* 0x0040a20000101400 */
[----:B------:R-:W-:Y:S05]  /*33d0*/  BRA `(.L_x_36265) ;  /* 0x0000000c00c07947 */ /* 0x000fea0003800000 */
.L_x_36263:
[----:B------:R-:W2:Y:S01]  /*33e0*/  LDG.E.U8 R4, desc[UR36][R4.64] ;  /* 0x0000002404047981 */ /* 0x000ea2000c1e1100 */
[----:B------:R-:W-:Y:S01]  /*33f0*/  IMAD.MOV.U32 R25, RZ, RZ, RZ ;  /* 0x000000ffff197224 */ /* 0x000fe200078e00ff */
[----:B--2---:R-:W-:Y:S01]  /*3400*/  I2FP.F32.U32 R24, R4 ;  /* 0x0000000400187245 */ /* 0x004fe20000201000 */
[----:B------:R-:W-:Y:S06]  /*3410*/  BRA `(.L_x_36265) ;  /* 0x0000000c00b07947 */ /* 0x000fec0003800000 */
.L_x_36262:
        /* <DEDUP_REMOVED lines=10> */
.L_x_36267:
[----:B------:R-:W2:Y:S01]  /*34c0*/  LDG.E R4, desc[UR36][R4.64] ;  /* 0x0000002404047981 */ /* 0x000ea2000c1e1900 */
[----:B------:R-:W-:Y:S01]  /*34d0*/  IMAD.MOV.U32 R25, RZ, RZ, RZ ;  /* 0x000000ffff197224 */ /* 0x000fe200078e00ff */
[----:B--2---:R-:W-:Y:S01]  /*34e0*/  I2FP.F32.S32 R24, R4 ;  /* 0x0000000400187245 */ /* 0x004fe20000201400 */
[----:B------:R-:W-:Y:S06]  /*34f0*/  BRA `(.L_x_36265) ;  /* 0x0000000c00787947 */ /* 0x000fec0003800000 */
.L_x_36266:
[----:B------:R-:W2:Y:S01]  /*3500*/  LDG.E.U16 R4, desc[UR36][R4.64] ;  /* 0x0000002404047981 */ /* 0x000ea2000c1e1500 */
[----:B------:R-:W-:Y:S01]  /*3510*/  IMAD.MOV.U32 R25, RZ, RZ, RZ ;  /* 0x000000ffff197224 */ /* 0x000fe200078e00ff */
[----:B--2---:R4:W0:Y:S01]  /*3520*/  I2F.S16 R24, R4 ;  /* 0x0000000400187306 */ /* 0x0048220000101400 */
[----:B------:R-:W-:Y:S05]  /*3530*/  BRA `(.L_x_36265) ;  /* 0x0000000c00687947 */ /* 0x000fea0003800000 */
.L_x_36261:
        /* <DEDUP_REMOVED lines=9> */
.L_x_36269:
[----:B------:R-:W2:Y:S01]  /*35d0*/  LDG.E.U16 R4, desc[UR36][R4.64] ;  /* 0x0000002404047981 */ /* 0x000ea2000c1e1500 */
[----:B------:R-:W-:Y:S02]  /*35e0*/  IMAD.MOV.U32 R25, RZ, RZ, RZ ;  /* 0x000000ffff197224 */ /* 0x000fe400078e00ff */
[----:B--2---:R-:W-:Y:S01]  /*35f0*/  HADD2.F32 R24, -RZ, R4.H0_H0 ;  /* 0x20000004ff187230 */ /* 0x004fe20000004100 */
[----:B------:R-:W-:Y:S06]  /*3600*/  BRA `(.L_x_36265) ;  /* 0x0000000c00347947 */ /* 0x000fec0003800000 */
.L_x_36268:
        /* <DEDUP_REMOVED lines=8> */
.L_x_36271:
[----:B------:R-:W2:Y:S02]  /*3690*/  LDG.E R4, desc[UR36][R4.64] ;  /* 0x0000002404047981 */ /* 0x000ea4000c1e1900 */
[--C-:B--2---:R-:W-:Y:S02]  /*36a0*/  HADD2.F32 R24, -RZ, R4.reuse.H0_H0 ;  /* 0x20000004ff187230 */ /* 0x104fe40000004100 */
[----:B------:R-:W-:Y:S01]  /*36b0*/  HADD2.F32 R25, -RZ, R4.H1_H1 ;  /* 0x30000004ff197230 */ /* 0x000fe20000004100 */
[----:B------:R-:W-:Y:S06]  /*36c0*/  BRA `(.L_x_36265) ;  /* 0x0000000c00047947 */ /* 0x000fec0003800000 */
.L_x_36270:
        /* <DEDUP_REMOVED lines=12> */
.L_x_36260:
        /* <DEDUP_REMOVED lines=13> */
.L_x_36274:
        /* <DEDUP_REMOVED lines=22> */
.L_x_36273:
        /* <DEDUP_REMOVED lines=26> */
.L_x_36276:
[----:B------:R-:W2:Y:S01]  /*3b60*/  LDG.E.U8 R4, desc[UR36][R4.64] ;  /* 0x0000002404047981 */ /* 0x000ea2000c1e1100 */
[----:B------:R-:W-:Y:S02]  /*3b70*/  HFMA2 R25, -RZ, RZ, 0, 0 ;  /* 0x00000000ff197431 */ /* 0x000fe400000001ff */
        /* <DEDUP_REMOVED lines=12> */
.L_x_36275:
[----:B------:R-:W2:Y:S01]  /*3c40*/  LDG.E.U16 R4, desc[UR36][R4.64] ;  /* 0x0000002404047981 */ /* 0x000ea2000c1e1500 */
[----:B------:R-:W-:Y:S02]  /*3c50*/  IMAD.MOV.U32 R25, RZ, RZ, RZ ;  /* 0x000000ffff197224 */ /* 0x000fe400078e00ff */
[----:B--2---:R-:W-:Y:S01]  /*3c60*/  IMAD.U32 R24, R4, 0x10000, RZ ;  /* 0x0001000004187824 */ /* 0x004fe200078e00ff */
[----:B------:R-:W-:Y:S06]  /*3c70*/  BRA `(.L_x_36265) ;  /* 0x0000000400987947 */ /* 0x000fec0003800000 */
.L_x_36272:
        /* <DEDUP_REMOVED lines=12> */
.L_x_36279:
        /* <DEDUP_REMOVED lines=20> */
.L_x_36281:
[----:B------:R-:W-:Y:S05]  /*3e80*/  BSYNC.RECONVERGENT B0 ;  /* 0x0000000000007941 */ /* 0x000fea0003800200 */
.L_x_36280:
[----:B------:R-:W-:Y:S01]  /*3e90*/  IMAD.SHL.U32 R0, R0, 0x100000, RZ ;  /* 0x0010000000007824 */ /* 0x000fe200078e00ff */
[----:B------:R-:W-:-:S04]  /*3ea0*/  LEA R3, R3, 0x3b800000, 0x17 ;  /* 0x3b80000003037811 */ /* 0x000fc800078eb8ff */
[----:B------:R-:W-:Y:S01]  /*3eb0*/  LOP3.LUT R24, R3, R0, R7, 0xfe, !PT ;  /* 0x0000000003187212 */ /* 0x000fe200078efe07 */
[----:B------:R-:W-:Y:S06]  /*3ec0*/  BRA `(.L_x_36265) ;  /* 0x0000000400047947 */ /* 0x000fec0003800000 */
.L_x_36278:
        /* <DEDUP_REMOVED lines=20> */
.L_x_36283:
[----:B------:R-:W-:Y:S05]  /*4010*/  BSYNC.RECONVERGENT B0 ;  /* 0x0000000000007941 */ /* 0x000fea0003800200 */
.L_x_36282:
[----:B------:R-:W-:Y:S01]  /*4020*/  IMAD.SHL.U32 R0, R0, 0x200000, RZ ;  /* 0x0020000000007824 */ /* 0x000fe200078e00ff */
[----:B------:R-:W-:-:S04]  /*4030*/  LEA R3, R3, 0x37800000, 0x17 ;  /* 0x3780000003037811 */ /* 0x000fc800078eb8ff */
[----:B------:R-:W-:Y:S01]  /*4040*/  LOP3.LUT R24, R3, R0, R7, 0xfe, !PT ;  /* 0x0000000003187212 */ /* 0x000fe200078efe07 */
[----:B------:R-:W-:Y:S06]  /*4050*/  BRA `(.L_x_36265) ;  /* 0x0000000000a07947 */ /* 0x000fec0003800000 */
.L_x_36277:
        /* <DEDUP_REMOVED lines=15> */
.L_x_36264:
[----:B------:R-:W-:Y:S01]  /*4150*/  MOV R0, 0x0 ;  /* 0x0000000000007802 */ /* 0x000fe20000000f00 */
[----:B------:R-:W0:Y:S01]  /*4160*/  LDCU.64 UR4, c[0x4][0x198] ;  /* 0x01003300ff0477ac */ /* 0x000e220008000a00 */
[----:B------:R-:W-:Y:S02]  /*4170*/  IMAD.MOV.U32 R8, RZ, RZ, 0x4e ;  /* 0x0000004eff087424 */ /* 0x000fe400078e00ff */
[----:B------:R2:W4:Y:S01]  /*4180*/  LDC.64 R14, c[0x4][R0] ;  /* 0x01000000000e7b82 */ /* 0x0005220000000a00 */
[----:B------:R-:W1:Y:S01]  /*4190*/  LDCU.64 UR6, c[0x4][0x1a0] ;  /* 0x01003400ff0677ac */ /* 0x000e620008000a00 */
[----:B------:R-:W-:Y:S02]  /*41a0*/  IMAD.MOV.U32 R12, RZ, RZ, 0x1 ;  /* 0x00000001ff0c7424 */ /* 0x000fe400078e00ff */
[----:B------:R-:W-:Y:S01]  /*41b0*/  IMAD.MOV.U32 R13, RZ, RZ, RZ ;  /* 0x000000ffff0d7224 */ /* 0x000fe200078e00ff */
[----:B------:R-:W3:Y:S01]  /*41c0*/  LDCU.64 UR8, c[0x4][0x88] ;  /* 0x01001100ff0877ac */ /* 0x000ee20008000a00 */
[----:B0-----:R-:W-:-:S02]  /*41d0*/  IMAD.U32 R4, RZ, RZ, UR4 ;  /* 0x00000004ff047e24 */ /* 0x001fc4000f8e00ff */
[----:B------:R-:W-:Y:S02]  /*41e0*/  IMAD.U32 R5, RZ, RZ, UR5 ;  /* 0x00000005ff057e24 */ /* 0x000fe4000f8e00ff */
[----:B-1----:R-:W-:Y:S02]  /*41f0*/  IMAD.U32 R6, RZ, RZ, UR6 ;  /* 0x00000006ff067e24 */ /* 0x002fe4000f8e00ff */
[----:B------:R-:W-:Y:S01]  /*4200*/  IMAD.U32 R7, RZ, RZ, UR7 ;  /* 0x00000007ff077e24 */ /* 0x000fe2000f8e00ff */
[----:B---3--:R-:W-:Y:S01]  /*4210*/  MOV R10, UR8 ;  /* 0x00000008000a7c02 */ /* 0x008fe20008000f00 */
[----:B--2---:R-:W-:-:S07]  /*4220*/  IMAD.U32 R11, RZ, RZ, UR9 ;  /* 0x00000009ff0b7e24 */ /* 0x004fce000f8e00ff */
[----:B------:R-:W-:-:S07]  /*4230*/  LEPC R20, `(.L_x_36286) ;  /* 0x000000001014794e */ /* 0x000fce0000000000 */
[----:B----45:R-:W-:Y:S05]  /*4240*/  CALL.ABS.NOINC R14 ;  /* 0x000000000e007343 */ /* 0x030fea0003c00000 */
.L_x_36286:
[----:B------:R-:W-:Y:S01]  /*4250*/  CS2R R24, SRZ ;  /* 0x0000000000187805 */ /* 0x000fe2000001ff00 */
[----:B------:R-:W-:Y:S06]  /*4260*/  BRA `(.L_x_36265) ;  /* 0x00000000001c7947 */ /* 0x000fec0003800000 */
.L_x_36285:
[----:B------:R-:W2:Y:S01]  /*4270*/  LDG.E.64 R4, desc[UR36][R4.64] ;  /* 0x0000002404047981 */ /* 0x000ea2000c1e1b00 */
[----:B------:R-:W-:Y:S01]  /*4280*/  HFMA2 R25, -RZ, RZ, 0, 0 ;  /* 0x00000000ff197431 */ /* 0x000fe200000001ff */
[----:B--2---:R0:W2:Y:S02]  /*4290*/  I2F.U64 R24, R4 ;  /* 0x0000000400187312 */ /* 0x0040a40000301000 */
[----:B0-2---:R-:W-:Y:S05]  /*42a0*/  BRA `(.L_x_36265) ;  /* 0x00000000000c7947 */ /* 0x005fea0003800000 */
.L_x_36284:
[----:B------:R-:W2:Y:S01]  /*42b0*/  LDG.E R4, desc[UR36][R4.64] ;  /* 0x0000002404047981 */ /* 0x000ea2000c1e1900 */
[----:B------:R-:W-:Y:S01]  /*42c0*/  IMAD.MOV.U32 R25, RZ, RZ, RZ ;  /* 0x000000ffff197224 */ /* 0x000fe200078e00ff */
[----:B--2---:R-:W-:-:S07]  /*42d0*/  I2FP.F32.U32 R24, R4 ;  /* 0x0000000400187245 */ /* 0x004fce0000201000 */
.L_x_36265:
[----:B------:R-:W-:Y:S05]  /*42e0*/  BSYNC.RECONVERGENT B7 ;  /* 0x0000000000077941 */ /* 0x000fea0003800200 */
.L_x_36259:
[----:B------:R-:W-:-:S07]  /*42f0*/  VIADD R16, R16, 0x80 ;  /* 0x0000008010107836 */ /* 0x000fce0000000000 */
.L_x_36230:
[----:B------:R-:W-:Y:S05]  /*4300*/  BSYNC.RECONVERGENT B6 ;  /* 0x0000000000067941 */ /* 0x000fea0003800200 */
.L_x_36229:
[----:B------:R-:W-:Y:S01]  /*4310*/  ISETP.GE.AND P0, PT, R16, R17, PT ;  /* 0x000000111000720c */ /* 0x000fe20003f06270 */
[----:B------:R-:W-:Y:S01]  /*4320*/  BSSY.RECONVERGENT B6, `(.L_x_36287) ;  /* 0x0000212000067945 */ /* 0x000fe20003800200 */
[----:B------:R-:W-:Y:S02]  /*4330*/  CS2R R22, SRZ ;  /* 0x0000000000167805 */ /* 0x000fe4000001ff00 */
[----:B------:R-:W-:-:S09]  /*4340*/  CS2R R18, SRZ ;  /* 0x0000000000127805 */ /* 0x000fd2000001ff00 */
        /* <DEDUP_REMOVED lines=21> */
[----:B--2---:R4:W0:Y:S01]  /*44a0*/  I2F.S16 R22, R4 ;  /* 0x0000000400167306 */ /* 0x0048220000101400 */
[----:B------:R-:W-:Y:S05]  /*44b0*/  BRA `(.L_x_36295) ;  /* 0x0000000c00c07947 */ /* 0x000fea0003800000 */
.L_x_36293:
[----:B------:R-:W2:Y:S01]  /*44c0*/  LDG.E.U8 R4, desc[UR36][R4.64] ;  /* 0x0000002404047981 */ /* 0x000ea2000c1e1100 */
[----:B------:R-:W-:Y:S01]  /*44d0*/  IMAD.MOV.U32 R23, RZ, RZ, RZ ;  /* 0x000000ffff177224 */ /* 0x000fe200078e00ff */
[----:B--2---:R-:W-:Y:S01]  /*44e0*/  I2FP.F32.U32 R22, R4 ;  /* 0x0000000400167245 */ /* 0x004fe20000201000 */
[----:B------:R-:W-:Y:S06]  /*44f0*/  BRA `(.L_x_36295) ;  /* 0x0000000c00b07947 */ /* 0x000fec0003800000 */
.L_x_36292:
        /* <DEDUP_REMOVED lines=10> */
.L_x_36297:
[----:B------:R-:W2:Y:S01]  /*45a0*/  LDG.E R4, desc[UR36][R4.64] ;  /* 0x0000002404047981 */ /* 0x000ea2000c1e1900 */
[----:B------:R-:W-:Y:S01]  /*45b0*/  IMAD.MOV.U32 R23, RZ, RZ, RZ ;  /* 0x000000ffff177224 */ /* 0x000fe200078e00ff */
[----:B--2---:R-:W-:Y:S01]  /*45c0*/  I2FP.F32.S32 R22, R4 ;  /* 0x0000000400167245 */ /* 0x004fe20000201400 */
[----:B------:R-:W-:Y:S06]  /*45d0*/  BRA `(.L_x_36295) ;  /* 0x0000000c00787947 */ /* 0x000fec0003800000 */
.L_x_36296:
[----:B------:R-:W2:Y:S01]  /*45e0*/  LDG.E.U16 R4, desc[UR36][R4.64] ;  /* 0x0000002404047981 */ /* 0x000ea2000c1e1500 */
[----:B------:R-:W-:Y:S01]  /*45f0*/  IMAD.MOV.U32 R23, RZ, RZ, RZ ;  /* 0x000000ffff177224 */ /* 0x000fe200078e00ff */
[----:B--2---:R0:W2:Y:S01]  /*4600*/  I2F.S16 R22, R4 ;  /* 0x0000000400167306 */ /* 0x0040a20000101400 */
[----:B------:R-:W-:Y:S05]  /*4610*/  BRA `(.L_x_36295) ;  /* 0x0000000c00687947 */ /* 0x000fea0003800000 */
.L_x_36291:
        /* <DEDUP_REMOVED lines=9> */
.L_x_36299:
[----:B------:R-:W2:Y:S01]  /*46b0*/  LDG.E.U16 R4, desc[UR36][R4.64] ;  /* 0x0000002404047981 */ /* 0x000ea2000c1e1500 */
[----:B------:R-:W-:Y:S02]  /*46c0*/  IMAD.MOV.U32 R23, RZ, RZ, RZ ;  /* 0x000000ffff177224 */ /* 0x000fe400078e00ff */
[----:B--2---:R-:W-:Y:S01]  /*46d0*/  HADD2.F32 R22, -RZ, R4.H0_H0 ;  /* 0x20000004ff167230 */ /* 0x004fe20000004100 */
[----:B------:R-:W-:Y:S06]  /*46e0*/  BRA `(.L_x_36295) ;  /* 0x0000000c00347947 */ /* 0x000fec0003800000 */
.L_x_36298:
        /* <DEDUP_REMOVED lines=8> */
.L_x_36301:
[----:B------:R-:W2:Y:S02]  /*4770*/  LDG.E R4, desc[UR36][R4.64] ;  /* 0x0000002404047981 */ /* 0x000ea4000c1e1900 */
[--C-:B--2---:R-:W-:Y:S02]  /*4780*/  HADD2.F32 R22, -RZ, R4.reuse.H0_H0 ;  /* 0x20000004ff167230 */ /* 0x104fe40000004100 */
[----:B------:R-:W-:Y:S01]  /*4790*/  HADD2.F32 R23, -RZ, R4.H1_H1 ;  /* 0x30000004ff177230 */ /* 0x000fe20000004100 */
[----:B------:R-:W-:Y:S06]  /*47a0*/  BRA `(.L_x_36295) ;  /* 0x0000000c00047947 */ /* 0x000fec0003800000 */
.L_x_36300:
        /* <DEDUP_REMOVED lines=12> */
.L_x_36290:
        /* <DEDUP_REMOVED lines=13> */
.L_x_36304:
        /* <DEDUP_REMOVED lines=22> */
.L_x_36303:
        /* <DEDUP_REMOVED lines=26> */
.L_x_36306:
        /* <DEDUP_REMOVED lines=14> */
.L_x_36305:
[----:B------:R-:W2:Y:S01]  /*4d20*/  LDG.E.U16 R4, desc[UR36][R4.64] ;  /* 0x0000002404047981 */ /* 0x000ea2000c1e1500 */
[----:B------:R-:W-:Y:S02]  /*4d30*/  IMAD.MOV.U32 R23, RZ, RZ, RZ ;  /* 0x000000ffff177224 */ /* 0x000fe400078e00ff */
[----:B--2---:R-:W-:Y:S01]  /*4d40*/  IMAD.U32 R22, R4, 0x10000, RZ ;  /* 0x0001000004167824 */ /* 0x004fe200078e00ff */
[----:B------:R-:W-:Y:S06]  /*4d50*/  BRA `(.L_x_36295) ;  /* 0x0000000400987947 */ /* 0x000fec0003800000 */
.L_x_36302:
        /* <DEDUP_REMOVED lines=12> */
.L_x_36309:
        /* <DEDUP_REMOVED lines=20> */
.L_x_36311:
[----:B------:R-:W-:Y:S05]  /*4f60*/  BSYNC.RECONVERGENT B0 ;  /* 0x0000000000007941 */ /* 0x000fea0003800200 */
.L_x_36310:
[----:B------:R-:W-:Y:S01]  /*4f70*/  IMAD.SHL.U32 R0, R0, 0x100000, RZ ;  /* 0x0010000000007824 */ /* 0x000fe200078e00ff */
[----:B------:R-:W-:-:S04]  /*4f80*/  LEA R3, R3, 0x3b800000, 0x17 ;  /* 0x3b80000003037811 */ /* 0x000fc800078eb8ff */
[----:B------:R-:W-:Y:S01]  /*4f90*/  LOP3.LUT R22, R3, R0, R7, 0xfe, !PT ;  /* 0x0000000003167212 */ /* 0x000fe200078efe07 */
[----:B------:R-:W-:Y:S06]  /*4fa0*/  BRA `(.L_x_36295) ;  /* 0x0000000400047947 */ /* 0x000fec0003800000 */
.L_x_36308:
        /* <DEDUP_REMOVED lines=20> */
.L_x_36313:
[----:B------:R-:W-:Y:S05]  /*50f0*/  BSYNC.RECONVERGENT B0 ;  /* 0x0000000000007941 */ /* 0x000fea0003800200 */
.L_x_36312:
[----:B------:R-:W-:Y:S01]  /*5100*/  IMAD.SHL.U32 R0, R0, 0x200000, RZ ;  /* 0x0020000000007824 */ /* 0x000fe200078e00ff */
[----:B------:R-:W-:-:S04]  /*5110*/  LEA R3, R3, 0x37800000, 0x17 ;  /* 0x3780000003037811 */ /* 0x000fc800078eb8ff */
[----:B------:R-:W-:Y:S01]  /*5120*/  LOP3.LUT R22, R3, R0, R7, 0xfe, !PT ;  /* 0x0000000003167212 */ /* 0x000fe200078efe07 */
[----:B------:R-:W-:Y:S06]  /*5130*/  BRA `(.L_x_36295) ;  /* 0x0000000000a07947 */ /* 0x000fec0003800000 */
.L_x_36307:
        /* <DEDUP_REMOVED lines=15> */
.L_x_36294:
        /* <DEDUP_REMOVED lines=16> */
.L_x_36316:
[----:B------:R-:W-:Y:S01]  /*5330*/  CS2R R22, SRZ ;  /* 0x0000000000167805 */ /* 0x000fe2000001ff00 */
[----:B------:R-:W-:Y:S06]  /*5340*/  BRA `(.L_x_36295) ;  /* 0x00000000001c7947 */ /* 0x000fec0003800000 */
.L_x_36315:
[----:B------:R-:W2:Y:S01]  /*5350*/  LDG.E.64 R4, desc[UR36][R4.64] ;  /* 0x0000002404047981 */ /* 0x000ea2000c1e1b00 */
[----:B------:R-:W-:Y:S01]  /*5360*/  HFMA2 R23, -RZ, RZ, 0, 0 ;  /* 0x00000000ff177431 */ /* 0x000fe200000001ff */
[----:B--2---:R0:W2:Y:S02]  /*5370*/  I2F.U64 R22, R4 ;  /* 0x0000000400167312 */ /* 0x0040a40000301000 */
[----:B0-2---:R-:W-:Y:S05]  /*5380*/  BRA `(.L_x_36295) ;  /* 0x00000000000c7947 */ /* 0x005fea0003800000 */
.L_x_36314:
[----:B------:R-:W2:Y:S01]  /*5390*/  LDG.E R4, desc[UR36][R4.64] ;  /* 0x0000002404047981 */ /* 0x000ea2000c1e1900 */
[----:B------:R-:W-:Y:S01]  /*53a0*/  IMAD.MOV.U32 R23, RZ, RZ, RZ ;  /* 0x000000ffff177224 */ /* 0x000fe200078e00ff */
[----:B--2---:R-:W-:-:S07]  /*53b0*/  I2FP.F32.U32 R22, R4 ;  /* 0x0000000400167245 */ /* 0x004fce0000201000 */
.L_x_36295:
[----:B------:R-:W-:Y:S05]  /*53c0*/  BSYNC.RECONVERGENT B7 ;  /* 0x0000000000077941 */ /* 0x000fea0003800200 */
.L_x_36289:
[----:B0---4-:R-:W0:Y:S01]  /*53d0*/  LDC.64 R4, c[0x0][0x3a0] ;  /* 0x0000e800ff047b82 */ /* 0x011e220000000a00 */
[----:B------:R-:W4:Y:S01]  /*53e0*/  LDCU UR5, c[0x0][0x3b4] ;  /* 0x00007680ff0577ac */ /* 0x000f220008000800 */
[----:B------:R-:W-:Y:S01]  /*53f0*/  BSSY.RECONVERGENT B7, `(.L_x_36317) ;  /* 0x0000103000077945 */ /* 0x000fe20003800200 */
[----:B------:R-:W-:-:S04]  /*5400*/  UPRMT UR4, UR39, 0x9910, URZ ;  /* 0x0000991027047896 */ /* 0x000fc800080000ff */
[----:B------:R-:W-:Y:S01]  /*5410*/  UISETP.GT.AND UP0, UPT, UR4, 0x9, UPT ;  /* 0x000000090400788c */ /* 0x000fe2000bf04270 */
[----:B----4-:R-:W-:-:S05]  /*5420*/  IMAD R3, R18, UR5, RZ ;  /* 0x0000000512037c24 */ /* 0x010fca000f8e02ff */
        /* <DEDUP_REMOVED lines=11> */
[----:B------:R-:W4:Y:S01]  /*54e0*/  LDG.E.S8 R4, desc[UR36][R4.64] ;  /* 0x0000002404047981 */ /* 0x000f22000c1e1300 */
[----:B------:R-:W-:Y:S01]  /*54f0*/  IMAD.MOV.U32 R19, RZ, RZ, RZ ;  /* 0x000000ffff137224 */ /* 0x000fe200078e00ff */
[----:B----4-:R0:W4:Y:S01]  /*5500*/  I2F.S16 R18, R4 ;  /* 0x0000000400127306 */ /* 0x0101220000101400 */
[----:B------:R-:W-:Y:S05]  /*5510*/  BRA `(.L_x_36323) ;  /* 0x0000000c00c07947 */ /* 0x000fea0003800000 */
.L_x_36321:
[----:B------:R-:W4:Y:S01]  /*5520*/  LDG.E.U8 R4, desc[UR36][R4.64] ;  /* 0x0000002404047981 */ /* 0x000f22000c1e1100 */
[----:B------:R-:W-:Y:S01]  /*5530*/  IMAD.MOV.U32 R19, RZ, RZ, RZ ;  /* 0x000000ffff137224 */ /* 0x000fe200078e00ff */
[----:B----4-:R-:W-:Y:S01]  /*5540*/  I2FP.F32.U32 R18, R4 ;  /* 0x0000000400127245 */ /* 0x010fe20000201000 */
[----:B------:R-:W-:Y:S06]  /*5550*/  BRA `(.L_x_36323) ;  /* 0x0000000c00b07947 */ /* 0x000fec0003800000 */
.L_x_36320:
[----:B------:R-:W-:-:S09]  /*5560*/  UISETP.NE.AND UP0, UPT, UR4, 0x2, UPT ;  /* 0x000000020400788c */ /* 0x000fd2000bf05270 */
[----:B------:R-:W-:Y:S05]  /*5570*/  BRA.U !UP0, `(.L_x_36324) ;  /* 0x0000000108307547 */ /* 0x000fea000b800000 */
[----:B------:R-:W-:-:S09]  /*5580*/  UISETP.NE.AND UP0, UPT, UR4, 0x3, UPT ;  /* 0x000000030400788c */ /* 0x000fd2000bf05270 */
[----:B------:R-:W-:Y:S05]  /*5590*/  BRA.U !UP0, `(.L_x_36325) ;  /* 0x0000000108187547 */ /* 0x000fea000b800000 */
[----:B------:R-:W-:-:S09]  /*55a0*/  UISETP.NE.AND UP0, UPT, UR4, 0x4, UPT ;  /* 0x000000040400788c */ /* 0x000fd2000bf05270 */
[----:B------:R-:W-:Y:S05]  /*55b0*/  BRA.U UP0, `(.L_x_36322) ;  /* 0x0000000d00347547 */ /* 0x000fea000b800000 */
[----:B------:R-:W4:Y:S01]  /*55c0*/  LDG.E.64 R4, desc[UR36][R4.64] ;  /* 0x0000002404047981 */ /* 0x000f22000c1e1b00 */
[----:B------:R-:W-:Y:S01]  /*55d0*/  MOV R19, RZ ;  /* 0x000000ff00137202 */ /* 0x000fe20000000f00 */
[----:B----4-:R0:W4:Y:S02]  /*55e0*/  I2F.S64 R18, R4 ;  /* 0x0000000400127312 */ /* 0x0101240000301400 */
[----:B0---4-:R-:W-:Y:S05]  /*55f0*/  BRA `(.L_x_36323) ;  /* 0x0000000c00887947 */ /* 0x011fea0003800000 */
.L_x_36325:
[----:B------:R-:W4:Y:S01]  /*5600*/  LDG.E R4, desc[UR36][R4.64] ;  /* 0x0000002404047981 */ /* 0x000f22000c1e1900 */
[----:B------:R-:W-:Y:S01]  /*5610*/  IMAD.MOV.U32 R19, RZ, RZ, RZ ;  /* 0x000000ffff137224 */ /* 0x000fe200078e00ff */
[----:B----4-:R-:W-:Y:S01]  /*5620*/  I2FP.F32.S32 R18, R4 ;  /* 0x0000000400127245 */ /* 0x010fe20000201400 */
[----:B------:R-:W-:Y:S06]  /*5630*/  BRA `(.L_x_36323) ;  /* 0x0000000c00787947 */ /* 0x000fec0003800000 */
.L_x_36324:
[----:B------:R-:W4:Y:S01]  /*5640*/  LDG.E.U16 R4, desc[UR36][R4.64] ;  /* 0x0000002404047981 */ /* 0x000f22000c1e1500 */
[----:B------:R-:W-:Y:S01]  /*5650*/  IMAD.MOV.U32 R19, RZ, RZ, RZ ;  /* 0x000000ffff137224 */ /* 0x000fe200078e00ff */
[----:B----4-:R0:W4:Y:S01]  /*5660*/  I2F.S16 R18, R4 ;  /* 0x0000000400127306 */ /* 0x0101220000101400 */
[----:B------:R-:W-:Y:S05]  /*5670*/  BRA `(.L_x_36323) ;  /* 0x0000000c00687947 */ /* 0x000fea0003800000 */
.L_x_36319:
        /* <DEDUP_REMOVED lines=9> */
.L_x_36327:
[----:B------:R-:W4:Y:S01]  /*5710*/  LDG.E.U16 R4, desc[UR36][R4.64] ;  /* 0x0000002404047981 */ /* 0x000f22000c1e1500 */
[----:B------:R-:W-:Y:S02]  /*5720*/  IMAD.MOV.U32 R19, RZ, RZ, RZ ;  /* 0x000000ffff137224 */ /* 0x000fe400078e00ff */
[----:B----4-:R-:W-:Y:S01]  /*5730*/  HADD2.F32 R18, -RZ, R4.H0_H0 ;  /* 0x20000004ff127230 */ /* 0x010fe20000004100 */
[----:B------:R-:W-:Y:S06]  /*5740*/  BRA `(.L_x_36323) ;  /* 0x0000000c00347947 */ /* 0x000fec0003800000 */
.L_x_36326:
        /* <DEDUP_REMOVED lines=8> */
.L_x_36329:
[----:B------:R-:W4:Y:S02]  /*57d0*/  LDG.E R4, desc[UR36][R4.64] ;  /* 0x0000002404047981 */ /* 0x000f24000c1e1900 */
[--C-:B----4-:R-:W-:Y:S02]  /*57e0*/  HADD2.F32 R18, -RZ, R4.reuse.H0_H0 ;  /* 0x20000004ff127230 */ /* 0x110fe40000004100 */
[----:B------:R-:W-:Y:S01]  /*57f0*/  HADD2.F32 R19, -RZ, R4.H1_H1 ;  /* 0x30000004ff137230 */ /* 0x000fe20000004100 */
[----:B------:R-:W-:Y:S06]  /*5800*/  BRA `(.L_x_36323) ;  /* 0x0000000c00047947 */ /* 0x000fec0003800000 */
.L_x_36328:
[----:B------:R-:W4:Y:S01]  /*5810*/  LDG.E.64 R4, desc[UR36][R4.64] ;  /* 0x0000002404047981 */ /* 0x000f22000c1e1b00 */
[----:B------:R-:W-:Y:S01]  /*5820*/  UMOV UR4, 0xf0000000 ;  /* 0xf000000000047882 */ /* 0x000fe20000000000 */
[----:B------:R-:W-:Y:S01]  /*5830*/  UMOV UR5, 0x380fffff ;  /* 0x380fffff00057882 */ /* 0x000fe20000000000 */
[----:B------:R-:W-:Y:S01]  /*5840*/  MOV R19, RZ ;  /* 0x000000ff00137202 */ /* 0x000fe20000000f00 */
[----:B----4-:R-:W0:-:S15]  /*5850*/  DSETP.GEU.AND P0, PT, |R4|, UR4, PT ;  /* 0x0000000404007e2a */ /* 0x010e1e000bf0e200 */
[----:B------:R-:W-:-:S15]  /*5860*/  NOP ;  /* 0x0000000000007918 */ /* 0x000fde0000000000 */
[----:B------:R-:W-:-:S15]  /*5870*/  NOP ;  /* 0x0000000000007918 */ /* 0x000fde0000000000 */
[----:B------:R-:W-:-:S15]  /*5880*/  NOP ;  /* 0x0000000000007918 */ /* 0x000fde0000000000 */
[----:B------:R-:W-:-:S04]  /*5890*/  NOP ;  /* 0x0000000000007918 */ /* 0x000fc80000000000 */
[----:B------:R-:W0:Y:S02]  /*58a0*/  F2F.F32.F64 R18, R4 ;  /* 0x0000000400127310 */ /* 0x000e240000301000 */
[----:B0-----:R-:W-:Y:S01]  /*58b0*/  @!P0 FMUL R18, R18, 1.175494350822287508e-38 ;  /* 0x0080000012128820 */ /* 0x001fe20000400000 */
[----:B------:R-:W-:Y:S06]  /*58c0*/  BRA `(.L_x_36323) ;  /* 0x0000000800d47947 */ /* 0x000fec0003800000 */
.L_x_36318:
        /* <DEDUP_REMOVED lines=11> */
[----:B------:R-:W-:Y:S01]  /*5980*/  FSEL R18, RZ, 1, !P0 ;  /* 0x3f800000ff127808 */ /* 0x000fe20004000000 */
[----:B------:R-:W-:Y:S08]  /*5990*/  BRA `(.L_x_36323) ;  /* 0x0000000800a07947 */ /* 0x000ff00003800000 */
.L_x_36332:
[----:B------:R-:W4:Y:S01]  /*59a0*/  LDG.E.128 R4, desc[UR36][R4.64] ;  /* 0x0000002404047981 */ /* 0x000f22000c1e1d00 */
[----:B------:R-:W-:Y:S01]  /*59b0*/  UMOV UR4, 0xf0000000 ;  /* 0xf000000000047882 */ /* 0x000fe20000000000 */
[----:B------:R-:W-:Y:S02]  /*59c0*/  UMOV UR5, 0x380fffff ;  /* 0x380fffff00057882 */ /* 0x000fe40000000000 */
[----:B----4-:R-:W0:-:S15]  /*59d0*/  DSETP.GEU.AND P0, PT, |R4|, UR4, PT ;  /* 0x0000000404007e2a */ /* 0x010e1e000bf0e200 */
        /* <DEDUP_REMOVED lines=18> */
.L_x_36331:
        /* <DEDUP_REMOVED lines=8> */
[----:B------:R-:W-:Y:S02]  /*5b80*/  IMAD.MOV.U32 R19, RZ, RZ, RZ ;  /* 0x000000ffff137224 */ /* 0x000fe400078e00ff */
[----:B----4-:R-:W-:-:S05]  /*5b90*/  IMAD.SHL.U32 R18, R18, 0x1000000, RZ ;  /* 0x0100000012127824 */ /* 0x010fca00078e00ff */
        /* <DEDUP_REMOVED lines=16> */
.L_x_36334:
[----:B------:R-:W4:Y:S01]  /*5ca0*/  LDG.E.U8 R4, desc[UR36][R4.64] ;  /* 0x0000002404047981 */ /* 0x000f22000c1e1100 */
[----:B------:R-:W-:Y:S01]  /*5cb0*/  IMAD.MOV.U32 R19, RZ, RZ, RZ ;  /* 0x000000ffff137224 */ /* 0x000fe200078e00ff */
[C---:B----4-:R-:W-:Y:S01]  /*5cc0*/  SHF.L.U32 R0, R4.reuse, 0x19, RZ ;  /* 0x0000001904007819 */ /* 0x050fe200000006ff */
        /* <DEDUP_REMOVED lines=11> */
.L_x_36333:
[----:B------:R-:W4:Y:S01]  /*5d80*/  LDG.E.U16 R4, desc[UR36][R4.64] ;  /* 0x0000002404047981 */ /* 0x000f22000c1e1500 */
[----:B------:R-:W-:Y:S01]  /*5d90*/  IMAD.MOV.U32 R19, RZ, RZ, RZ ;  /* 0x000000ffff137224 */ /* 0x000fe200078e00ff */
[----:B----4-:R-:W-:Y:S01]  /*5da0*/  SHF.L.U32 R18, R4, 0x10, RZ ;  /* 0x0000001004127819 */ /* 0x010fe200000006ff */
[----:B------:R-:W-:Y:S06]  /*5db0*/  BRA `(.L_x_36323) ;  /* 0x0000000400987947 */ /* 0x000fec0003800000 */
.L_x_36330:
        /* <DEDUP_REMOVED lines=8> */
[----:B------:R-:W4:Y:S01]  /*5e40*/  LDG.E.U16 R4, desc[UR36][R4.64] ;  /* 0x0000002404047981 */ /* 0x000f22000c1e1500 */
[----:B------:R-:W-:Y:S01]  /*5e50*/  IMAD.MOV.U32 R19, RZ, RZ, RZ ;  /* 0x000000ffff137224 */ /* 0x000fe200078e00ff */
[----:B----4-:R-:W-:Y:S01]  /*5e60*/  I2FP.F32.U32 R18, R4 ;  /* 0x0000000400127245 */ /* 0x010fe20000201000 */
[----:B------:R-:W-:Y:S06]  /*5e70*/  BRA `(.L_x_36323) ;  /* 0x0000000400687947 */ /* 0x000fec0003800000 */
.L_x_36337:
[----:B------:R-:W4:Y:S01]  /*5e80*/  LDG.E.U8 R4, desc[UR36][R4.64] ;  /* 0x0000002404047981 */ /* 0x000f22000c1e1100 */
[----:B------:R-:W-:Y:S02]  /*5e90*/  CS2R R18, SRZ ;  /* 0x0000000000127805 */ /* 0x000fe4000001ff00 */
[----:B----4-:R-:W-:-:S13]  /*5ea0*/  ISETP.NE.AND P0, PT, R4, RZ, PT ;  /* 0x000000ff0400720c */ /* 0x010fda0003f05270 */
        /* <DEDUP_REMOVED lines=17> */
.L_x_36339:
[----:B------:R-:W-:Y:S05]  /*5fc0*/  BSYNC.RECONVERGENT B0 ;  /* 0x0000000000007941 */ /* 0x000fea0003800200 */
.L_x_36338:
[----:B------:R-:W-:Y:S02]  /*5fd0*/  SHF.L.U32 R0, R0, 0x14, RZ ;  /* 0x0000001400007819 */ /* 0x000fe400000006ff */
[----:B------:R-:W-:-:S04]  /*5fe0*/  LEA R3, R3, 0x3b800000, 0x17 ;  /* 0x3b80000003037811 */ /* 0x000fc800078eb8ff */
[----:B------:R-:W-:Y:S01]  /*5ff0*/  LOP3.LUT R18, R3, R0, R7, 0xfe, !PT ;  /* 0x0000000003127212 */ /* 0x000fe200078efe07 */
[----:B------:R-:W-:Y:S06]  /*6000*/  BRA `(.L_x_36323) ;  /* 0x0000000400047947 */ /* 0x000fec0003800000 */
.L_x_36336:
        /* <DEDUP_REMOVED lines=20> */
.L_x_36341:
[----:B------:R-:W-:Y:S05]  /*6150*/  BSYNC.RECONVERGENT B0 ;  /* 0x0000000000007941 */ /* 0x000fea0003800200 */
.L_x_36340:
[----:B------:R-:W-:Y:S02]  /*6160*/  SHF.L.U32 R0, R0, 0x15, RZ ;  /* 0x0000001500007819 */ /* 0x000fe400000006ff */
[----:B------:R-:W-:-:S04]  /*6170*/  LEA R3, R3, 0x37800000, 0x17 ;  /* 0x3780000003037811 */ /* 0x000fc800078eb8ff */
[----:B------:R-:W-:Y:S01]  /*6180*/  LOP3.LUT R18, R3, R0, R7, 0xfe, !PT ;  /* 0x0000000003127212 */ /* 0x000fe200078efe07 */
[----:B------:R-:W-:Y:S06]  /*6190*/  BRA `(.L_x_36323) ;  /* 0x0000000000a07947 */ /* 0x000fec0003800000 */
.L_x_36335:
[----:B------:R-:W-:-:S09]  /*61a0*/  UISETP.NE.AND UP0, UPT, UR4, 0x1c, UPT ;  /* 0x0000001c0400788c */ /* 0x000fd2000bf05270 */
[----:B------:R-:W-:Y:S05]  /*61b0*/  BRA.U !UP0, `(.L_x_36342) ;  /* 0x00000001088c7547 */ /* 0x000fea000b800000 */
[----:B------:R-:W-:-:S09]  /*61c0*/  UISETP.NE.AND UP0, UPT, UR4, 0x1d, UPT ;  /* 0x0000001d0400788c */ /* 0x000fd2000bf05270 */
[----:B------:R-:W-:Y:S05]  /*61d0*/  BRA.U !UP0, `(.L_x_36343) ;  /* 0x0000000108747547 */ /* 0x000fea000b800000 */
[----:B------:R-:W-:-:S09]  /*61e0*/  UISETP.NE.AND UP0, UPT, UR4, 0x2c, UPT ;  /* 0x0000002c0400788c */ /* 0x000fd2000bf05270 */
[----:B------:R-:W-:Y:S05]  /*61f0*/  BRA.U UP0, `(.L_x_36322) ;  /* 0x0000000100247547 */ /* 0x000fea000b800000 */
[----:B------:R-:W4:Y:S01]  /*6200*/  LDG.E.U8 R4, desc[UR36][R4.64] ;  /* 0x0000002404047981 */ /* 0x000f22000c1e1100 */
[----:B------:R-:W-:Y:S02]  /*6210*/  IMAD.MOV.U32 R19, RZ, RZ, RZ ;  /* 0x000000ffff137224 */ /* 0x000fe400078e00ff */
[----:B------:R-:W-:Y:S01]  /*6220*/  IMAD.MOV.U32 R18, RZ, RZ, 0x400000 ;  /* 0x00400000ff127424 */ /* 0x000fe200078e00ff */
[----:B----4-:R-:W-:-:S13]  /*6230*/  ISETP.NE.AND P0, PT, R4, RZ, PT ;  /* 0x000000ff0400720c */ /* 0x010fda0003f05270 */
[----:B------:R-:W-:Y:S05]  /*6240*/  @!P0 BRA `(.L_x_36323) ;  /* 0x0000000000748947 */ /* 0x000fea0003800000 */
[----:B------:R-:W-:-:S13]  /*6250*/  ISETP.NE.AND P0, PT, R4, 0xff, PT ;  /* 0x000000ff0400780c */ /* 0x000fda0003f05270 */
[----:B------:R-:W-:Y:S01]  /*6260*/  @!P0 IMAD.MOV.U32 R18, RZ, RZ, 0x7f800001 ;  /* 0x7f800001ff128424 */ /* 0x000fe200078e00ff */
[----:B------:R-:W-:Y:S01]  /*6270*/  @P0 SHF.L.U32 R18, R4, 0x17, RZ ;  /* 0x0000001704120819 */ /* 0x000fe200000006ff */
[----:B------:R-:W-:Y:S06]  /*6280*/  BRA `(.L_x_36323) ;  /* 0x0000000000647947 */ /* 0x000fec0003800000 */
.L_x_36322:
[----:B------:R-:W-:Y:S01]  /*6290*/  MOV R0, 0x0 ;  /* 0x0000000000007802 */ /* 0x000fe20000000f00 */
[----:B------:R-:W0:Y:S01]  /*62a0*/  LDCU.64 UR4, c[0x4][0x198] ;  /* 0x01003300ff0477ac */ /* 0x000e220008000a00 */
[----:B------:R-:W-:Y:S02]  /*62b0*/  HFMA2 R12, -RZ, RZ, 0, 5.9604644775390625e-08 ;  /* 0x00000001ff0c7431 */ /* 0x000fe400000001ff */
[----:B------:R-:W-:Y:S01]  /*62c0*/  IMAD.MOV.U32 R8, RZ, RZ, 0x4e ;  /* 0x0000004eff087424 */ /* 0x000fe200078e00ff */
[----:B------:R4:W1:Y:S01]  /*62d0*/  LDC.64 R14, c[0x4][R0] ;  /* 0x01000000000e7b82 */ /* 0x0008620000000a00 */
[----:B------:R-:W2:Y:S01]  /*62e0*/  LDCU.64 UR6, c[0x4][0x1a0] ;  /* 0x01003400ff0677ac */ /* 0x000ea20008000a00 */
[----:B------:R-:W-:Y:S01]  /*62f0*/  IMAD.MOV.U32 R13, RZ, RZ, RZ ;  /* 0x000000ffff0d7224 */ /* 0x000fe200078e00ff */
[----:B------:R-:W3:Y:S01]  /*6300*/  LDCU.64 UR8, c[0x4][0x88] ;  /* 0x01001100ff0877ac */ /* 0x000ee20008000a00 */
[----:B0-----:R-:W-:Y:S02]  /*6310*/  IMAD.U32 R4, RZ, RZ, UR4 ;  /* 0x00000004ff047e24 */ /* 0x001fe4000f8e00ff */
[----:B------:R-:W-:-:S02]  /*6320*/  IMAD.U32 R5, RZ, RZ, UR5 ;  /* 0x00000005ff057e24 */ /* 0x000fc4000f8e00ff */
[----:B--2---:R-:W-:Y:S01]  /*6330*/  IMAD.U32 R6, RZ, RZ, UR6 ;  /* 0x00000006ff067e24 */ /* 0x004fe2000f8e00ff */
[----:B------:R-:W-:Y:S01]  /*6340*/  MOV R7, UR7 ;  /* 0x0000000700077c02 */ /* 0x000fe20008000f00 */
[----:B---3--:R-:W-:Y:S02]  /*6350*/  IMAD.U32 R10, RZ, RZ, UR8 ;  /* 0x00000008ff0a7e24 */ /* 0x008fe4000f8e00ff */
[----:B----4-:R-:W-:-:S07]  /*6360*/  IMAD.U32 R11, RZ, RZ, UR9 ;  /* 0x00000009ff0b7e24 */ /* 0x010fce000f8e00ff */
[----:B------:R-:W-:-:S07]  /*6370*/  LEPC R20, `(.L_x_36344) ;  /* 0x000000001014794e */ /* 0x000fce0000000000 */
[----:B-1---5:R-:W-:Y:S05]  /*6380*/  CALL.ABS.NOINC R14 ;  /* 0x000000000e007343 */ /* 0x022fea0003c00000 */
.L_x_36344:
[----:B------:R-:W-:Y:S01]  /*6390*/  CS2R R18, SRZ ;  /* 0x0000000000127805 */ /* 0x000fe2000001ff00 */
[----:B------:R-:W-:Y:S06]  /*63a0*/  BRA `(.L_x_36323) ;  /* 0x00000000001c7947 */ /* 0x000fec0003800000 */
.L_x_36343:
[----:B------:R-:W4:Y:S01]  /*63b0*/  LDG.E.64 R4, desc[UR36][R4.64] ;  /* 0x0000002404047981 */ /* 0x000f22000c1e1b00 */
[----:B------:R-:W-:Y:S01]  /*63c0*/  IMAD.MOV.U32 R19, RZ, RZ, RZ ;  /* 0x000000ffff137224 */ /* 0x000fe200078e00ff */
[----:B----4-:R0:W4:Y:S02]  /*63d0*/  I2F.U64 R18, R4 ;  /* 0x0000000400127312 */ /* 0x0101240000301000 */
[----:B0---4-:R-:W-:Y:S05]  /*63e0*/  BRA `(.L_x_36323) ;  /* 0x00000000000c7947 */ /* 0x011fea0003800000 */
.L_x_36342:
[----:B------:R-:W4:Y:S01]  /*63f0*/  LDG.E R4, desc[UR36][R4.64] ;  /* 0x0000002404047981 */ /* 0x000f22000c1e1900 */
[----:B------:R-:W-:Y:S01]  /*6400*/  IMAD.MOV.U32 R19, RZ, RZ, RZ ;  /* 0x000000ffff137224 */ /* 0x000fe200078e00ff */
[----:B----4-:R-:W-:-:S07]  /*6410*/  I2FP.F32.U32 R18, R4 ;  /* 0x0000000400127245 */ /* 0x010fce0000201000 */
.L_x_36323:
[----:B------:R-:W-:Y:S05]  /*6420*/  BSYNC.RECONVERGENT B7 ;  /* 0x0000000000077941 */ /* 0x000fea0003800200 */
.L_x_36317:
[----:B------:R-:W-:-:S07]  /*6430*/  IADD3 R16, PT, PT, R16, 0x80, RZ ;  /* 0x0000008010107810 */ /* 0x000fce0007ffe0ff */
.L_x_36288:
[----:B------:R-:W-:Y:S05]  /*6440*/  BSYNC.RECONVERGENT B6 ;  /* 0x0000000000067941 */ /* 0x000fea0003800200 */
.L_x_36287:
        /* <DEDUP_REMOVED lines=27> */
.L_x_36351:
[----:B------:R-:W2:Y:S01]  /*6600*/  LDG.E.U8 R4, desc[UR36][R4.64] ;  /* 0x0000002404047981 */ /* 0x000ea2000c1e1100 */
[----:B------:R-:W-:Y:S02]  /*6610*/  MOV R33, RZ ;  /* 0x000000ff00217202 */ /* 0x000fe40000000f00 */
[----:B--2---:R-:W-:Y:S01]  /*6620*/  I2FP.F32.U32 R32, R4 ;  /* 0x0000000400207245 */ /* 0x004fe20000201000 */
[----:B------:R-:W-:Y:S06]  /*6630*/  BRA `(.L_x_36353) ;  /* 0x0000000c00b07947 */ /* 0x000fec0003800000 */
.L_x_36350:
        /* <DEDUP_REMOVED lines=10> */
.L_x_36355:
[----:B------:R-:W2:Y:S01]  /*66e0*/  LDG.E R4, desc[UR36][R4.64] ;  /* 0x0000002404047981 */ /* 0x000ea2000c1e1900 */
[----:B------:R-:W-:Y:S01]  /*66f0*/  IMAD.MOV.U32 R33, RZ, RZ, RZ ;  /* 0x000000ffff217224 */ /* 0x000fe200078e00ff */
[----:B--2---:R-:W-:Y:S01]  /*6700*/  I2FP.F32.S32 R32, R4 ;  /* 0x0000000400207245 */ /* 0x004fe20000201400 */
[----:B------:R-:W-:Y:S06]  /*6710*/  BRA `(.L_x_36353) ;  /* 0x0000000c00787947 */ /* 0x000fec0003800000 */
.L_x_36354:
[----:B------:R-:W2:Y:S01]  /*6720*/  LDG.E.U16 R4, desc[UR36][R4.64] ;  /* 0x0000002404047981 */ /* 0x000ea2000c1e1500 */
[----:B------:R-:W-:Y:S01]  /*6730*/  IMAD.MOV.U32 R33, RZ, RZ, RZ ;  /* 0x000000ffff217224 */ /* 0x000fe200078e00ff */
[----:B--2---:R0:W2:Y:S01]  /*6740*/  I2F.S16 R32, R4 ;  /* 0x0000000400207306 */ /* 0x0040a20000101400 */
[----:B------:R-:W-:Y:S05]  /*6750*/  BRA `(.L_x_36353) ;  /* 0x0000000c00687947 */ /* 0x000fea0003800000 */
.L_x_36349:
        /* <DEDUP_REMOVED lines=9> */
.L_x_36357:
[----:B------:R-:W2:Y:S01]  /*67f0*/  LDG.E.U16 R4, desc[UR36][R4.64] ;  /* 0x0000002404047981 */ /* 0x000ea2000c1e1500 */
[----:B------:R-:W-:Y:S02]  /*6800*/  IMAD.MOV.U32 R33, RZ, RZ, RZ ;  /* 0x000000ffff217224 */ /* 0x000fe400078e00ff */
[----:B--2---:R-:W-:Y:S01]  /*6810*/  HADD2.F32 R32, -RZ, R4.H0_H0 ;  /* 0x20000004ff207230 */ /* 0x004fe20000004100 */
[----:B------:R-:W-:Y:S06]  /*6820*/  BRA `(.L_x_36353) ;  /* 0x0000000c00347947 */ /* 0x000fec0003800000 */
.L_x_36356:
        /* <DEDUP_REMOVED lines=8> */
.L_x_36359:
[----:B------:R-:W2:Y:S02]  /*68b0*/  LDG.E R4, desc[UR36][R4.64] ;  /* 0x0000002404047981 */ /* 0x000ea4000c1e1900 */
[--C-:B--2---:R-:W-:Y:S02]  /*68c0*/  HADD2.F32 R32, -RZ, R4.reuse.H0_H0 ;  /* 0x20000004ff207230 */ /* 0x104fe40000004100 */
[----:B------:R-:W-:Y:S01]  /*68d0*/  HADD2.F32 R33, -RZ, R4.H1_H1 ;  /* 0x30000004ff217230 */ /* 0x000fe20000004100 */
[----:B------:R-:W-:Y:S06]  /*68e0*/  BRA `(.L_x_36353) ;  /* 0x0000000c00047947 */ /* 0x000fec0003800000 */
.L_x_36358:
        /* <DEDUP_REMOVED lines=12> */
.L_x_36348:
        /* <DEDUP_REMOVED lines=13> */
.L_x_36362:
        /* <DEDUP_REMOVED lines=22> */
.L_x_36361:
        /* <DEDUP_REMOVED lines=8> */
[----:B------:R-:W-:Y:S01]  /*6c60*/  IMAD.MOV.U32 R33, RZ, RZ, RZ ;  /* 0x000000ffff217224 */ /* 0x000fe200078e00ff */
        /* <DEDUP_REMOVED lines=17> */
.L_x_36364:
[----:B------:R-:W2:Y:S01]  /*6d80*/  LDG.E.U8 R4, desc[UR36][R4.64] ;  /* 0x0000002404047981 */ /* 0x000ea2000c1e1100 */
[----:B------:R-:W-:Y:S01]  /*6d90*/  IMAD.MOV.U32 R33, RZ, RZ, RZ ;  /* 0x000000ffff217224 */ /* 0x000fe200078e00ff */
        /* <DEDUP_REMOVED lines=12> */
.L_x_36363:
[----:B------:R-:W2:Y:S01]  /*6e60*/  LDG.E.U16 R4, desc[UR36][R4.64] ;  /* 0x0000002404047981 */ /* 0x000ea2000c1e1500 */
[----:B------:R-:W-:Y:S01]  /*6e70*/  MOV R33, RZ ;  /* 0x000000ff00217202 */ /* 0x000fe20000000f00 */
[----:B--2---:R-:W-:Y:S01]  /*6e80*/  IMAD.U32 R32, R4, 0x10000, RZ ;  /* 0x0001000004207824 */ /* 0x004fe200078e00ff */
[----:B------:R-:W-:Y:S06]  /*6e90*/  BRA `(.L_x_36353) ;  /* 0x0000000400987947 */ /* 0x000fec0003800000 */
.L_x_36360:
        /* <DEDUP_REMOVED lines=12> */
.L_x_36367:
        /* <DEDUP_REMOVED lines=20> */
.L_x_36369:
[----:B------:R-:W-:Y:S05]  /*70a0*/  BSYNC.RECONVERGENT B0 ;  /* 0x0000000000007941 */ /* 0x000fea0003800200 */
.L_x_36368:
[----:B------:R-:W-:Y:S01]  /*70b0*/  IMAD.SHL.U32 R0, R0, 0x100000, RZ ;  /* 0x0010000000007824 */ /* 0x000fe200078e00ff */
[----:B------:R-:W-:-:S04]  /*70c0*/  LEA R3, R3, 0x3b800000, 0x17 ;  /* 0x3b80000003037811 */ /* 0x000fc800078eb8ff */
[----:B------:R-:W-:Y:S01]  /*70d0*/  LOP3.LUT R32, R3, R0, R7, 0xfe, !PT ;  /* 0x0000000003207212 */ /* 0x000fe200078efe07 */
[----:B------:R-:W-:Y:S06]  /*70e0*/  BRA `(.L_x_36353) ;  /* 0x0000000400047947 */ /* 0x000fec0003800000 */
.L_x_36366:
        /* <DEDUP_REMOVED lines=20> */
.L_x_36371:
[----:B------:R-:W-:Y:S05]  /*7230*/  BSYNC.RECONVERGENT B0 ;  /* 0x0000000000007941 */ /* 0x000fea0003800200 */
.L_x_36370:
[----:B------:R-:W-:Y:S01]  /*7240*/  IMAD.SHL.U32 R0, R0, 0x200000, RZ ;  /* 0x0020000000007824 */ /* 0x000fe200078e00ff */
[----:B------:R-:W-:-:S04]  /*7250*/  LEA R3, R3, 0x37800000, 0x17 ;  /* 0x3780000003037811 */ /* 0x000fc800078eb8ff */
[----:B------:R-:W-:Y:S01]  /*7260*/  LOP3.LUT R32, R3, R0, R7, 0xfe, !PT ;  /* 0x0000000003207212 */ /* 0x000fe200078efe07 */
[----:B------:R-:W-:Y:S06]  /*7270*/  BRA `(.L_x_36353) ;  /* 0x0000000000a07947 */ /* 0x000fec0003800000 */
.L_x_36365:
        /* <DEDUP_REMOVED lines=15> */
.L_x_36352:
        /* <DEDUP_REMOVED lines=11> */
[----:B------:R-:W-:Y:S02]  /*7420*/  IMAD.U32 R7, RZ, RZ, UR7 ;  /* 0x00000007ff077e24 */ /* 0x000fe4000f8e00ff */
[----:B-1----:R-:W-:Y:S01]  /*7430*/  IMAD.U32 R10, RZ, RZ, UR8 ;  /* 0x00000008ff0a7e24 */ /* 0x002fe2000f8e00ff */
[----:B------:R-:W-:-:S07]  /*7440*/  MOV R11, UR9 ;  /* 0x00000009000b7c02 */ /* 0x000fce0008000f00 */
[----:B------:R-:W-:-:S07]  /*7450*/  LEPC R20, `(.L_x_36374) ;  /* 0x000000001014794e */ /* 0x000fce0000000000 */
[----:B---345:R-:W-:Y:S05]  /*7460*/  CALL.ABS.NOINC R14 ;  /* 0x000000000e007343 */ /* 0x038fea0003c00000 */
.L_x_36374:
[----:B------:R-:W-:Y:S01]  /*7470*/  CS2R R32, SRZ ;  /* 0x0000000000207805 */ /* 0x000fe2000001ff00 */
[----:B------:R-:W-:Y:S06]  /*7480*/  BRA `(.L_x_36353) ;  /* 0x00000000001c7947 */ /* 0x000fec0003800000 */
.L_x_36373:
[----:B------:R-:W2:Y:S01]  /*7490*/  LDG.E.64 R4, desc[UR36][R4.64] ;  /* 0x0000002404047981 */ /* 0x000ea2000c1e1b00 */
[----:B------:R-:W-:Y:S01]  /*74a0*/  HFMA2 R33, -RZ, RZ, 0, 0 ;  /* 0x00000000ff217431 */ /* 0x000fe200000001ff */
[----:B--2---:R0:W2:Y:S02]  /*74b0*/  I2F.U64 R32, R4 ;  /* 0x0000000400207312 */ /* 0x0040a40000301000 */
[----:B0-2---:R-:W-:Y:S05]  /*74c0*/  BRA `(.L_x_36353) ;  /* 0x00000000000c7947 */ /* 0x005fea0003800000 */
.L_x_36372:
[----:B------:R-:W2:Y:S01]  /*74d0*/  LDG.E R4, desc[UR36][R4.64] ;  /* 0x0000002404047981 */ /* 0x000ea2000c1e1900 */
[----:B------:R-:W-:Y:S01]  /*74e0*/  IMAD.MOV.U32 R33, RZ, RZ, RZ ;  /* 0x000000ffff217224 */ /* 0x000fe200078e00ff */
[----:B--2---:R-:W-:-:S07]  /*74f0*/  I2FP.F32.U32 R32, R4 ;  /* 0x0000000400207245 */ /* 0x004fce0000201000 */
.L_x_36353:
[----:B------:R-:W-:Y:S05]  /*7500*/  BSYNC.RECONVERGENT B7 ;  /* 0x0000000000077941 */ /* 0x000fea0003800200 */
.L_x_36347:
[----:B0---4-:R-:W0:Y:S01]  /*7510*/  LDC.64 R4, c[0x0][0x3a0] ;  /* 0x0000e800ff047b82 */ /* 0x011e220000000a00 */
[----:B------:R-:W4:Y:S01]  /*7520*/  LDCU UR5, c[0x0][0x3b4] ;  /* 0x00007680ff0577ac */ /* 0x000f220008000800 */
        /* <DEDUP_REMOVED lines=15> */
[----:B----4-:R0:W4:Y:S01]  /*7620*/  I2F.S16 R34, R4 ;  /* 0x0000000400227306 */ /* 0x0101220000101400 */
[----:B------:R-:W-:Y:S05]  /*7630*/  BRA `(.L_x_36346) ;  /* 0x0000000c00847947 */ /* 0x000fea0003800000 */
.L_x_36378:
[----:B------:R-:W4:Y:S02]  /*7640*/  LDG.E.U8 R4, desc[UR36][R4.64] ;  /* 0x0000002404047981 */ /* 0x000f24000c1e1100 */
[----:B----4-:R-:W-:Y:S01]  /*7650*/  I2FP.F32.U32 R34, R4 ;  /* 0x0000000400227245 */ /* 0x010fe20000201000 */
[----:B------:R-:W-:Y:S06]  /*7660*/  BRA `(.L_x_36346) ;  /* 0x0000000c00787947 */ /* 0x000fec0003800000 */
.L_x_36377:
[----:B------:R-:W-:-:S09]  /*7670*/  UISETP.NE.AND UP0, UPT, UR4, 0x2, UPT ;  /* 0x000000020400788c */ /* 0x000fd2000bf05270 */
[----:B------:R-:W-:Y:S05]  /*7680*/  BRA.U !UP0, `(.L_x_36380) ;  /* 0x0000000108287547 */ /* 0x000fea000b800000 */
[----:B------:R-:W-:-:S09]  /*7690*/  UISETP.NE.AND UP0, UPT, UR4, 0x3, UPT ;  /* 0x000000030400788c */ /* 0x000fd2000bf05270 */
[----:B------:R-:W-:Y:S05]  /*76a0*/  BRA.U !UP0, `(.L_x_36381) ;  /* 0x0000000108147547 */ /* 0x000fea000b800000 */
[----:B------:R-:W-:-:S09]  /*76b0*/  UISETP.NE.AND UP0, UPT, UR4, 0x4, UPT ;  /* 0x000000040400788c */ /* 0x000fd2000bf05270 */
[----:B------:R-:W-:Y:S05]  /*76c0*/  BRA.U UP0, `(.L_x_36379) ;  /* 0x0000000d00047547 */ /* 0x000fea000b800000 */
[----:B------:R-:W4:Y:S02]  /*76d0*/  LDG.E.64 R4, desc[UR36][R4.64] ;  /* 0x0000002404047981 */ /* 0x000f24000c1e1b00 */
[----:B----4-:R0:W4:Y:S02]  /*76e0*/  I2F.S64 R34, R4 ;  /* 0x0000000400227312 */ /* 0x0101240000301400 */
[----:B0---4-:R-:W-:Y:S05]  /*76f0*/  BRA `(.L_x_36346) ;  /* 0x0000000c00547947 */ /* 0x011fea0003800000 */
.L_x_36381:
[----:B------:R-:W4:Y:S02]  /*7700*/  LDG.E R4, desc[UR36][R4.64] ;  /* 0x0000002404047981 */ /* 0x000f24000c1e1900 */
[----:B----4-:R-:W-:Y:S01]  /*7710*/  I2FP.F32.S32 R34, R4 ;  /* 0x0000000400227245 */ /* 0x010fe20000201400 */
[----:B------:R-:W-:Y:S06]  /*7720*/  BRA `(.L_x_36346) ;  /* 0x0000000c00487947 */ /* 0x000fec0003800000 */
.L_x_36380:
[----:B------:R-:W4:Y:S02]  /*7730*/  LDG.E.U16 R4, desc[UR36][R4.64] ;  /* 0x0000002404047981 */ /* 0x000f24000c1e1500 */
[----:B----4-:R0:W4:Y:S01]  /*7740*/  I2F.S16 R34, R4 ;  /* 0x0000000400227306 */ /* 0x0101220000101400 */
[----:B------:R-:W-:Y:S05]  /*7750*/  BRA `(.L_x_36346) ;  /* 0x0000000c003c7947 */ /* 0x000fea0003800000 */
.L_x_36376:
        /* <DEDUP_REMOVED lines=8> */
.L_x_36383:
[----:B------:R-:W4:Y:S02]  /*77e0*/  LDG.E.U16 R4, desc[UR36][R4.64] ;  /* 0x0000002404047981 */ /* 0x000f24000c1e1500 */
[----:B----4-:R-:W-:Y:S01]  /*77f0*/  HADD2.F32 R34, -RZ, R4.H0_H0 ;  /* 0x20000004ff227230 */ /* 0x010fe20000004100 */
[----:B------:R-:W-:Y:S06]  /*7800*/  BRA `(.L_x_36346) ;  /* 0x0000000c00107947 */ /* 0x000fec0003800000 */
.L_x_36382:
        /* <DEDUP_REMOVED lines=8> */
.L_x_36385:
[----:B------:R-:W4:Y:S02]  /*7890*/  LDG.E R4, desc[UR36][R4.64] ;  /* 0x0000002404047981 */ /* 0x000f24000c1e1900 */
[--C-:B----4-:R-:W-:Y:S02]  /*78a0*/  HADD2.F32 R34, -RZ, R4.reuse.H0_H0 ;  /* 0x20000004ff227230 */ /* 0x110fe40000004100 */
[----:B------:R-:W-:Y:S01]  /*78b0*/  HADD2.F32 R35, -RZ, R4.H1_H1 ;  /* 0x30000004ff237230 */ /* 0x000fe20000004100 */
[----:B------:R-:W-:Y:S06]  /*78c0*/  BRA `(.L_x_36346) ;  /* 0x0000000800e07947 */ /* 0x000fec0003800000 */
.L_x_36384:
[----:B------:R-:W4:Y:S01]  /*78d0*/  LDG.E.64 R4, desc[UR36][R4.64] ;  /* 0x0000002404047981 */ /* 0x000f22000c1e1b00 */
        /* <DEDUP_REMOVED lines=10> */
.L_x_36375:
        /* <DEDUP_REMOVED lines=8> */
[----:B------:R-:W4:Y:S02]  /*7a00*/  LDG.E.U8 R4, desc[UR36][R4.64] ;  /* 0x0000002404047981 */ /* 0x000f24000c1e1100 */
[----:B----4-:R-:W-:-:S04]  /*7a10*/  ISETP.NE.AND P0, PT, R4, RZ, PT ;  /* 0x000000ff0400720c */ /* 0x010fc80003f05270 */
[----:B------:R-:W-:Y:S01]  /*7a20*/  FSEL R34, RZ, 1, !P0 ;  /* 0x3f800000ff227808 */ /* 0x000fe20004000000 */
[----:B------:R-:W-:Y:S08]  /*7a30*/  BRA `(.L_x_36346) ;  /* 0x0000000800847947 */ /* 0x000ff00003800000 */
.L_x_36388:
        /* <DEDUP_REMOVED lines=22> */
.L_x_36387:
[----:B------:R-:W-:-:S09]  /*7ba0*/  UISETP.NE.AND UP0, UPT, UR4, 0xf, UPT ;  /* 0x0000000f0400788c */ /* 0x000fd2000bf05270 */
[----:B------:R-:W-:Y:S05]  /*7bb0*/  BRA.U !UP0, `(.L_x_36389) ;  /* 0x0000000108907547 */ /* 0x000fea000b800000 */
[----:B------:R-:W-:-:S09]  /*7bc0*/  UISETP.NE.AND UP0, UPT, UR4, 0x17, UPT ;  /* 0x000000170400788c */ /* 0x000fd2000bf05270 */
[----:B------:R-:W-:Y:S05]  /*7bd0*/  BRA.U !UP0, `(.L_x_36390) ;  /* 0x0000000108547547 */ /* 0x000fea000b800000 */
[----:B------:R-:W-:-:S09]  /*7be0*/  UISETP.NE.AND UP0, UPT, UR4, 0x18, UPT ;  /* 0x000000180400788c */ /* 0x000fd2000bf05270 */
[----:B------:R-:W-:Y:S05]  /*7bf0*/  BRA.U UP0, `(.L_x_36379) ;  /* 0x0000000500b87547 */ /* 0x000fea000b800000 */
[----:B------:R-:W4:Y:S01]  /*7c00*/  LDG.E.U8 R34, desc[UR36][R4.64] ;  /* 0x0000002404227981 */ /* 0x000f22000c1e1100 */
[----:B------:R-:W-:Y:S01]  /*7c10*/  MOV R6, 0x1f ;  /* 0x0000001f00067802 */ /* 0x000fe20000000f00 */
        /* <DEDUP_REMOVED lines=17> */
.L_x_36390:
        /* <DEDUP_REMOVED lines=13> */
.L_x_36389:
[----:B------:R-:W4:Y:S02]  /*7e00*/  LDG.E.U16 R4, desc[UR36][R4.64] ;  /* 0x0000002404047981 */ /* 0x000f24000c1e1500 */
[----:B----4-:R-:W-:Y:S01]  /*7e10*/  IMAD.U32 R34, R4, 0x10000, RZ ;  /* 0x0001000004227824 */ /* 0x010fe200078e00ff */
[----:B------:R-:W-:Y:S06]  /*7e20*/  BRA `(.L_x_36346) ;  /* 0x0000000400887947 */ /* 0x000fec0003800000 */
.L_x_36386:
        /* <DEDUP_REMOVED lines=9> */
[----:B----4-:R-:W-:Y:S01]  /*7ec0*/  I2FP.F32.U32 R34, R4 ;  /* 0x0000000400227245 */ /* 0x010fe20000201000 */
[----:B------:R-:W-:Y:S06]  /*7ed0*/  BRA `(.L_x_36346) ;  /* 0x00000004005c7947 */ /* 0x000fec0003800000 */
.L_x_36393:
[----:B------:R-:W4:Y:S01]  /*7ee0*/  LDG.E.U8 R4, desc[UR36][R4.64] ;  /* 0x0000002404047981 */ /* 0x000f22000c1e1100 */
[----:B------:R-:W-:Y:S01]  /*7ef0*/  IMAD.MOV.U32 R34, RZ, RZ, RZ ;  /* 0x000000ffff227224 */ /* 0x000fe200078e00ff */
        /* <DEDUP_REMOVED lines=18> */
.L_x_36395:
[----:B------:R-:W-:Y:S05]  /*8020*/  BSYNC.RECONVERGENT B0 ;  /* 0x0000000000007941 */ /* 0x000fea0003800200 */
.L_x_36394:
[----:B------:R-:W-:Y:S01]  /*8030*/  IMAD.SHL.U32 R0, R0, 0x100000, RZ ;  /* 0x0010000000007824 */ /* 0x000fe200078e00ff */
[----:B------:R-:W-:-:S04]  /*8040*/  LEA R3, R3, 0x3b800000, 0x17 ;  /* 0x3b80000003037811 */ /* 0x000fc800078eb8ff */
[----:B------:R-:W-:Y:S01]  /*8050*/  LOP3.LUT R34, R3, R0, R7, 0xfe, !PT ;  /* 0x0000000003227212 */ /* 0x000fe200078efe07 */
[----:B------:R-:W-:Y:S06]  /*8060*/  BRA `(.L_x_36346) ;  /* 0x0000000000f87947 */ /* 0x000fec0003800000 */
.L_x_36392:
[----:B------:R-:W4:Y:S01]  /*8070*/  LDG.E.U8 R4, desc[UR36][R4.64] ;  /* 0x0000002404047981 */ /* 0x000f22000c1e1100 */
[----:B------:R-:W-:Y:S01]  /*8080*/  IMAD.MOV.U32 R34, RZ, RZ, RZ ;  /* 0x000000ffff227224 */ /* 0x000fe200078e00ff */
[----:B----4-:R-:W-:-:S13]  /*8090*/  ISETP.NE.AND P0, PT, R4, RZ, PT ;  /* 0x000000ff0400720c */ /* 0x010fda0003f05270 */
        /* <DEDUP_REMOVED lines=17> */
.L_x_36397:
[----:B------:R-:W-:Y:S05]  /*81b0*/  BSYNC.RECONVERGENT B0 ;  /* 0x0000000000007941 */ /* 0x000fea0003800200 */
.L_x_36396:
[----:B------:R-:W-:Y:S01]  /*81c0*/  IMAD.SHL.U32 R0, R0, 0x200000, RZ ;  /* 0x0020000000007824 */ /* 0x000fe200078e00ff */
[----:B------:R-:W-:-:S04]  /*81d0*/  LEA R3, R3, 0x37800000, 0x17 ;  /* 0x3780000003037811 */ /* 0x000fc800078eb8ff */
[----:B------:R-:W-:Y:S01]  /*81e0*/  LOP3.LUT R34, R3, R0, R7, 0xfe, !PT ;  /* 0x0000000003227212 */ /* 0x000fe200078efe07 */
[----:B------:R-:W-:Y:S06]  /*81f0*/  BRA `(.L_x_36346) ;  /* 0x0000000000947947 */ /* 0x000fec0003800000 */
.L_x_36391:
[----:B------:R-:W-:-:S09]  /*8200*/  UISETP.NE.AND UP0, UPT, UR4, 0x1c, UPT ;  /* 0x0000001c0400788c */ /* 0x000fd2000bf05270 */
[----:B------:R-:W-:Y:S05]  /*8210*/  BRA.U !UP0, `(.L_x_36398) ;  /* 0x0000000108847547 */ /* 0x000fea000b800000 */
[----:B------:R-:W-:-:S09]  /*8220*/  UISETP.NE.AND UP0, UPT, UR4, 0x1d, UPT ;  /* 0x0000001d0400788c */ /* 0x000fd2000bf05270 */
[----:B------:R-:W-:Y:S05]  /*8230*/  BRA.U !UP0, `(.L_x_36399) ;  /* 0x0000000108707547 */ /* 0x000fea000b800000 */
[----:B------:R-:W-:-:S09]  /*8240*/  UISETP.NE.AND UP0, UPT, UR4, 0x2c, UPT ;  /* 0x0000002c0400788c */ /* 0x000fd2000bf05270 */
[----:B------:R-:W-:Y:S05]  /*8250*/  BRA.U UP0, `(.L_x_36379) ;  /* 0x0000000100207547 */ /* 0x000fea000b800000 */
[----:B------:R-:W4:Y:S01]  /*8260*/  LDG.E.U8 R4, desc[UR36][R4.64] ;  /* 0x0000002404047981 */ /* 0x000f22000c1e1100 */
[----:B------:R-:W-:Y:S01]  /*8270*/  HFMA2 R34, -RZ, RZ, 3.814697265625e-06, 0 ;  /* 0x00400000ff227431 */ /* 0x000fe200000001ff */
[----:B----4-:R-:W-:-:S13]  /*8280*/  ISETP.NE.AND P0, PT, R4, RZ, PT ;  /* 0x000000ff0400720c */ /* 0x010fda0003f05270 */
[----:B------:R-:W-:Y:S05]  /*8290*/  @!P0 BRA `(.L_x_36346) ;  /* 0x00000000006c8947 */ /* 0x000fea0003800000 */
[----:B------:R-:W-:-:S13]  /*82a0*/  ISETP.NE.AND P0, PT, R4, 0xff, PT ;  /* 0x000000ff0400780c */ /* 0x000fda0003f05270 */
[----:B------:R-:W-:Y:S02]  /*82b0*/  @!P0 IMAD.MOV.U32 R34, RZ, RZ, 0x7f800001 ;  /* 0x7f800001ff228424 */ /* 0x000fe400078e00ff */
[----:B------:R-:W-:Y:S01]  /*82c0*/  @P0 IMAD.SHL.U32 R34, R4, 0x800000, RZ ;  /* 0x0080000004220824 */ /* 0x000fe200078e00ff */
[----:B------:R-:W-:Y:S06]  /*82d0*/  BRA `(.L_x_36346) ;  /* 0x00000000005c7947 */ /* 0x000fec0003800000 */
.L_x_36379:
[----:B------:R-:W-:Y:S01]  /*82e0*/  MOV R14, 0x0 ;  /* 0x00000000000e7802 */ /* 0x000fe20000000f00 */
[----:B------:R-:W0:Y:S01]  /*82f0*/  LDCU.64 UR4, c[0x4][0x198] ;  /* 0x01003300ff0477ac */ /* 0x000e220008000a00 */
[----:B------:R-:W-:Y:S02]  /*8300*/  IMAD.MOV.U32 R8, RZ, RZ, 0x4e ;  /* 0x0000004eff087424 */ /* 0x000fe400078e00ff */
[----:B------:R-:W-:Y:S01]  /*8310*/  IMAD.MOV.U32 R12, RZ, RZ, 0x1 ;  /* 0x00000001ff0c7424 */ /* 0x000fe200078e00ff */
[----:B------:R-:W4:Y:S01]  /*8320*/  LDCU.64 UR6, c[0x4][0x1a0] ;  /* 0x01003400ff0677ac */ /* 0x000f220008000a00 */
[----:B------:R-:W1:Y:S01]  /*8330*/  LDC.64 R14, c[0x4][R14] ;  /* 0x010000000e0e7b82 */ /* 0x000e620000000a00 */
[----:B------:R-:W-:Y:S01]  /*8340*/  IMAD.MOV.U32 R13, RZ, RZ, RZ ;  /* 0x000000ffff0d7224 */ /* 0x000fe200078e00ff */
[----:B------:R-:W2:Y:S01]  /*8350*/  LDCU.64 UR8, c[0x4][0x88] ;  /* 0x01001100ff0877ac */ /* 0x000ea20008000a00 */
[----:B0-----:R-:W-:Y:S01]  /*8360*/  IMAD.U32 R4, RZ, RZ, UR4 ;  /* 0x00000004ff047e24 */ /* 0x001fe2000f8e00ff */
[----:B------:R-:W-:Y:S01]  /*8370*/  MOV R5, UR5 ;  /* 0x0000000500057c02 */ /* 0x000fe20008000f00 */
[----:B----4-:R-:W-:-:S02]  /*8380*/  IMAD.U32 R6, RZ, RZ, UR6 ;  /* 0x00000006ff067e24 */ /* 0x010fc4000f8e00ff */
[----:B------:R-:W-:Y:S02]  /*8390*/  IMAD.U32 R7, RZ, RZ, UR7 ;  /* 0x00000007ff077e24 */ /* 0x000fe4000f8e00ff */
[----:B--2---:R-:W-:Y:S01]  /*83a0*/  IMAD.U32 R10, RZ, RZ, UR8 ;  /* 0x00000008ff0a7e24 */ /* 0x004fe2000f8e00ff */
[----:B------:R-:W-:-:S07]  /*83b0*/  MOV R11, UR9 ;  /* 0x00000009000b7c02 */ /* 0x000fce0008000f00 */
[----:B------:R-:W-:-:S07]  /*83c0*/  LEPC R20, `(.L_x_36400) ;  /* 0x000000001014794e */ /* 0x000fce0000000000 */
[----:B-1-3-5:R-:W-:Y:S05]  /*83d0*/  CALL.ABS.NOINC R14 ;  /* 0x000000000e007343 */ /* 0x02afea0003c00000 */
.L_x_36400:
[----:B------:R-:W-:Y:S01]  /*83e0*/  HFMA2 R34, -RZ, RZ, 0, 0 ;  /* 0x00000000ff227431 */ /* 0x000fe200000001ff */
[----:B------:R-:W-:Y:S06]  /*83f0*/  BRA `(.L_x_36346) ;  /* 0x0000000000147947 */ /* 0x000fec0003800000 */
.L_x_36399:
[----:B------:R-:W4:Y:S02]  /*8400*/  LDG.E.64 R4, desc[UR36][R4.64] ;  /* 0x0000002404047981 */ /* 0x000f24000c1e1b00 */
[----:B----4-:R0:W4:Y:S02]  /*8410*/  I2F.U64 R34, R4 ;  /* 0x0000000400227312 */ /* 0x0101240000301000 */
[----:B0---4-:R-:W-:Y:S05]  /*8420*/  BRA `(.L_x_36346) ;  /* 0x0000000000087947 */ /* 0x011fea0003800000 */
.L_x_36398:
[----:B------:R-:W4:Y:S02]  /*8430*/  LDG.E R4, desc[UR36][R4.64] ;  /* 0x0000002404047981 */ /* 0x000f24000c1e1900 */
[----:B----4-:R-:W-:-:S07]  /*8440*/  I2FP.F32.U32 R34, R4 ;  /* 0x0000000400227245 */ /* 0x010fce0000201000 */
.L_x_36346:
[----:B------:R-:W-:Y:S05]  /*8450*/  BSYNC.RECONVERGENT B6 ;  /* 0x0000000000067941 */ /* 0x000fea0003800200 */
.L_x_36345:
[----:B------:R-:W-:Y:S01]  /*8460*/  ISETP.GE.AND P0, PT, R2, R17, PT ;  /* 0x000000110200720c */ /* 0x000fe20003f06270 */
[----:B------:R-:W-:Y:S01]  /*8470*/  BSSY.RECONVERGENT B3, `(.L_x_36401) ;  /* 0x0000280000037945 */ /* 0x000fe20003800200 */
[----:B0-2-4-:R-:W-:-:S11]  /*8480*/  CS2R R4, SRZ ;  /* 0x0000000000047805 */ /* 0x015fd6000001ff00 */
        /* <DEDUP_REMOVED lines=31> */
[----:B------:R-:W-:-:S07]  /*8680*/  MOV R6, 0x86a0 ;  /* 0x000086a000067802 */ /* 0x000fce0000000f00 */
[----:B------:R-:W-:Y:S05]  /*8690*/  CALL.REL.NOINC `($__internal_67_$__cuda_sm3x_div_rn_ftz_f32_slowpath) ;  /* 0x000000dc00407944 */ /* 0x000fea0003c00000 */
[----:B------:R-:W-:-:S07]  /*86a0*/  IMAD.MOV.U32 R6, RZ, RZ, R11 ;  /* 0x000000ffff067224 */ /* 0x000fce00078e000b */
.L_x_36406:
[----:B------:R-:W-:Y:S05]  /*86b0*/  BSYNC.RECONVERGENT B4 ;  /* 0x0000000000047941 */ /* 0x000fea0003800200 */
.L_x_36405:
[----:B------:R-:W-:Y:S02]  /*86c0*/  IMAD.MOV.U32 R5, RZ, RZ, 0x3b33710b ;  /* 0x3b33710bff057424 */ /* 0x000fe400078e00ff */
        /* <DEDUP_REMOVED lines=8> */
[----:B------:R-:W-:-:S03]  /*8750*/  MOV R3, 0x4016cbe4 ;  /* 0x4016cbe400037802 */ /* 0x000fc60000000f00 */
[----:B------:R-:W-:-:S04]  /*8760*/  FFMA.FTZ R5, R0, R5, -0.074792981147766113281 ;  /* 0xbd992d1000057423 */ /* 0x000fc80000010005 */
[----:B------:R-:W-:-:S04]  /*8770*/  FFMA.FTZ R5, R0, R5, 0.10640415549278259277 ;  /* 0x3dd9ea6c00057423 */ /* 0x000fc80000010005 */
[----:B------:R-:W-:-:S04]  /*8780*/  FFMA.FTZ R5, R0, R5, -0.14207722246646881104 ;  /* 0xbe117cb100057423 */ /* 0x000fc80000010005 */
[----:B------:R-:W-:-:S04]  /*8790*/  FFMA.FTZ R5, R0, R5, 0.19993925094604492188 ;  /* 0x3e4cbce000057423 */ /* 0x000fc80000010005 */
[----:B------:R-:W-:-:S04]  /*87a0*/  FFMA.FTZ R5, R0, R5, -0.33333197236061096191 ;  /* 0xbeaaaa7d00057423 */ /* 0x000fc80000010005 */
[----:B------:R-:W-:-:S04]  /*87b0*/  FMUL.FTZ R5, R0, R5 ;  /* 0x0000000500057220 */ /* 0x000fc80000410000 */
[----:B------:R-:W-:Y:S01]  /*87c0*/  FFMA.FTZ R5, R5, R6, R6 ;  /* 0x0000000605057223 */ /* 0x000fe20000010006 */
[----:B------:R-:W-:-:S03]  /*87d0*/  FSEL R6, R8, 1.8663789033889770508, P2 ;  /* 0x3feee58108067808 */ /* 0x000fc60001000000 */
[----:B------:R-:W-:-:S05]  /*87e0*/  FFMA.FTZ R0, R8, 1.6832555532455444336, -R5 ;  /* 0x3fd774eb08007823 */ /* 0x000fca0000010805 */
[----:B------:R-:W-:Y:S01]  /*87f0*/  FSEL R0, R0, R5, P2 ;  /* 0x0000000500007208 */ /* 0x000fe20001000000 */
[----:B------:R-:W-:-:S04]  /*8800*/  @!P2 FADD.FTZ R5, -R5, -RZ ;  /* 0x800000ff0505a221 */ /* 0x000fc80000010100 */
[----:B------:R-:W-:Y:S01]  /*8810*/  @!P0 FFMA.FTZ R0, R6, 1.6832555532455444336, R5 ;  /* 0x3fd774eb06008823 */ /* 0x000fe20000010005 */
[----:B------:R-:W-:Y:S02]  /*8820*/  @!P3 FSEL R0, R3, 0.78539818525314331055, !P0 ;  /* 0x3f490fdb0300b808 */ /* 0x000fe40004000000 */
[----:B------:R-:W-:Y:S02]  /*8830*/  @!P1 FSEL R0, RZ, 3.1415927410125732422, P0 ;  /* 0x40490fdbff009808 */ /* 0x000fe40000000000 */
[----:B------:R-:W-:Y:S02]  /*8840*/  FSETP.NAN.FTZ.AND P0, PT, |R30|, |R30|, PT ;  /* 0x4000001e1e00720b */ /* 0x000fe40003f18200 */
[----:B------:R-:W-:-:S04]  /*8850*/  LOP3.LUT R31, R0, 0x80000000, R31, 0xb8, !PT ;  /* 0x80000000001f7812 */ /* 0x000fc800078eb81f */
[----:B------:R-:W-:Y:S01]  /*8860*/  FSEL R30, R30, R31, P0 ;  /* 0x0000001f1e1e7208 */ /* 0x000fe20000000000 */
[----:B------:R-:W-:Y:S06]  /*8870*/  BRA `(.L_x_36407) ;  /* 0x0000002000147947 */ /* 0x000fec0003800000 */
.L_x_36404:
        /* <DEDUP_REMOVED lines=26> */
[----:B------:R-:W0:Y:S02]  /*8a20*/  MUFU.SQRT R8, R8 ;  /* 0x0000000800087308 */ /* 0x000e240000002000 */
[----:B0-----:R-:W-:Y:S01]  /*8a30*/  @P0 FMUL.FTZ R6, R8, R7 ;  /* 0x0000000708060220 */ /* 0x001fe20000410000 */
[----:B------:R-:W-:Y:S01]  /*8a40*/  FSETP.NEU.FTZ.AND P0, PT, R4, +INF , PT ;  /* 0x7f8000000400780b */ /* 0x000fe20003f1d000 */
[----:B------:R-:W-:-:S03]  /*8a50*/  FFMA R4, R0, R5, RZ ;  /* 0x0000000500047223 */ /* 0x000fc600000000ff */
[----:B------:R-:W-:Y:S01]  /*8a60*/  FSEL R6, R6, +INF , P0 ;  /* 0x7f80000006067808 */ /* 0x000fe20000000000 */
[----:B------:R-:W-:-:S04]  /*8a70*/  FFMA R7, -R3, R4, R0 ;  /* 0x0000000403077223 */ /* 0x000fc80000000100 */
[----:B------:R-:W-:Y:S01]  /*8a80*/  FFMA R5, R5, R7, R4 ;  /* 0x0000000705057223 */ /* 0x000fe20000000004 */
[----:B------:R-:W0:Y:S08]  /*8a90*/  MUFU.LG2 R6, R6 ;  /* 0x0000000600067308 */ /* 0x000e300000000c00 */
[----:B------:R-:W1:Y:S01]  /*8aa0*/  FCHK P0, R0, R3 ;  /* 0x0000000300007302 */ /* 0x000e620000000000 */
[----:B0-----:R-:W-:Y:S01]  /*8ab0*/  FFMA.FTZ R4, R6, 0.69314718246459960938, R9 ;  /* 0x3f31721806047823 */ /* 0x001fe20000010009 */
[----:B-1----:R-:W-:Y:S06]  /*8ac0*/  @!P0 BRA `(.L_x_36410) ;  /* 0x00000000000c8947 */ /* 0x002fec0003800000 */
[----:B------:R-:W-:-:S07]  /*8ad0*/  MOV R6, 0x8af0 ;  /* 0x00008af000067802 */ /* 0x000fce0000000f00 */
[----:B------:R-:W-:Y:S05]  /*8ae0*/  CALL.REL.NOINC `($__internal_67_$__cuda_sm3x_div_rn_ftz_f32_slowpath) ;  /* 0x000000d8002c7944 */ /* 0x000fea0003c00000 */
[----:B------:R-:W-:-:S07]  /*8af0*/  IMAD.MOV.U32 R5, RZ, RZ, R11 ;  /* 0x000000ffff057224 */ /* 0x000fce00078e000b */
.L_x_36410:
[----:B------:R-:W-:Y:S05]  /*8b00*/  BSYNC.RECONVERGENT B4 ;  /* 0x0000000000047941 */ /* 0x000fea0003800200 */
.L_x_36409:
        /* <DEDUP_REMOVED lines=28> */
.L_x_36408:
[----:B------:R-:W-:-:S13]  /*8cd0*/  FSETP.NEU.FTZ.AND P0, PT, R3, 1, PT ;  /* 0x3f8000000300780b */ /* 0x000fda0003f1d000 */
[----:B------:R-:W-:Y:S05]  /*8ce0*/  @P0 BRA `(.L_x_36411) ;  /* 0x0000000400c40947 */ /* 0x000fea0003800000 */
[----:B------:R-:W-:-:S13]  /*8cf0*/  FSETP.GEU.FTZ.AND P0, PT, R0, 9.999999682655225389e-20, PT ;  /* 0x1fec1e4a0000780b */ /* 0x000fda0003f1e000 */
[----:B------:R-:W-:Y:S05]  /*8d00*/  @P0 BRA `(.L_x_36412) ;  /* 0x0000000000a80947 */ /* 0x000fea0003800000 */
[----:B------:R-:W-:Y:S01]  /*8d10*/  IMAD.MOV.U32 R4, RZ, RZ, 0x3f800000 ;  /* 0x3f800000ff047424 */ /* 0x000fe200078e00ff */
[----:B------:R-:W0:Y:S01]  /*8d20*/  FCHK P0, R0, 1 ;  /* 0x3f80000000007902 */ /* 0x000e220000000000 */
[----:B------:R-:W-:Y:S02]  /*8d30*/  BSSY.RECONVERGENT B4, `(.L_x_36413) ;  /* 0x000000d000047945 */ /* 0x000fe40003800200 */
        /* <DEDUP_REMOVED lines=8> */
[----:B------:R-:W-:Y:S01]  /*8dc0*/  IMAD.MOV.U32 R3, RZ, RZ, 0x3f800000 ;  /* 0x3f800000ff037424 */ /* 0x000fe200078e00ff */
[----:B------:R-:W-:-:S07]  /*8dd0*/  MOV R6, 0x8df0 ;  /* 0x00008df000067802 */ /* 0x000fce0000000f00 */
[----:B------:R-:W-:Y:S05]  /*8de0*/  CALL.REL.NOINC `($__internal_67_$__cuda_sm3x_div_rn_ftz_f32_slowpath) ;  /* 0x000000d4006c7944 */ /* 0x000fea0003c00000 */
[----:B------:R-:W-:-:S07]  /*8df0*/  MOV R5, R11 ;  /* 0x0000000b00057202 */ /* 0x000fce0000000f00 */
.L_x_36414:
[----:B------:R-:W-:Y:S05]  /*8e00*/  BSYNC.RECONVERGENT B4 ;  /* 0x0000000000047941 */ /* 0x000fea0003800200 */
.L_x_36413:
[----:B------:R-:W-:Y:S02]  /*8e10*/  IMAD.MOV.U32 R3, RZ, RZ, 0x3b33710b ;  /* 0x3b33710bff037424 */ /* 0x000fe400078e00ff */
[----:B------:R-:W-:Y:S01]  /*8e20*/  FMUL.FTZ R0, R5, R5 ;  /* 0x0000000505007220 */ /* 0x000fe20000410000 */
[----:B------:R-:W-:Y:S01]  /*8e30*/  IMAD.MOV.U32 R7, RZ, RZ, 0x3f6ee581 ;  /* 0x3f6ee581ff077424 */ /* 0x000fe200078e00ff */
        /* <DEDUP_REMOVED lines=23> */
.L_x_36412:
        /* <DEDUP_REMOVED lines=10> */
[----:B------:R-:W-:Y:S01]  /*9050*/  IADD3 R6, PT, PT, -R4, 0x40800000, RZ ;  /* 0x4080000004067810 */ /* 0x000fe20007ffe1ff */
[----:B------:R-:W-:Y:S01]  /*9060*/  IMAD.IADD R5, R3, 0x1, -R4 ;  /* 0x0000000103057824 */ /* 0x000fe200078e0a04 */
[----:B------:R-:W-:-:S03]  /*9070*/  I2FP.F32.S32 R4, R4 ;  /* 0x0000000400047245 */ /* 0x000fc60000201400 */
[----:B------:R-:W-:Y:S02]  /*9080*/  FFMA.FTZ R6, R6, 0.25, -R7 ;  /* 0x3e80000006067823 */ /* 0x000fe40000010807 */
[----:B------:R-:W-:Y:S02]  /*9090*/  FMUL.FTZ R4, R4, 1.1920928955078125e-07 ;  /* 0x3400000004047820 */ /* 0x000fe40000410000 */
[----:B------:R-:W-:-:S04]  /*90a0*/  FADD.FTZ R5, R5, R6 ;  /* 0x0000000605057221 */ /* 0x000fc80000010000 */
        /* <DEDUP_REMOVED lines=24> */
[----:B------:R-:W-:Y:S05]  /*9230*/  CALL.REL.NOINC `($__internal_67_$__cuda_sm3x_div_rn_ftz_f32_slowpath) ;  /* 0x000000d000587944 */ /* 0x000fea0003c00000 */
[----:B------:R-:W-:-:S07]  /*9240*/  IMAD.MOV.U32 R3, RZ, RZ, R11 ;  /* 0x000000ffff037224 */ /* 0x000fce00078e000b */
.L_x_36416:
[----:B------:R-:W-:Y:S05]  /*9250*/  BSYNC.RECONVERGENT B4 ;  /* 0x0000000000047941 */ /* 0x000fea0003800200 */
.L_x_36415:
        /* <DEDUP_REMOVED lines=26> */
.L_x_36411:
        /* <DEDUP_REMOVED lines=31> */
[----:B------:R-:W-:Y:S05]  /*95f0*/  CALL.REL.NOINC `($__internal_67_$__cuda_sm3x_div_rn_ftz_f32_slowpath) ;  /* 0x000000cc00687944 */ /* 0x000fea0003c00000 */
[----:B------:R-:W-:-:S07]  /*9600*/  IMAD.MOV.U32 R6, RZ, RZ, R11 ;  /* 0x000000ffff067224 */ /* 0x000fce00078e000b */
.L_x_36419:
[----:B------:R-:W-:Y:S05]  /*9610*/  BSYNC.RECONVERGENT B4 ;  /* 0x0000000000047941 */ /* 0x000fea0003800200 */
.L_x_36418:
[----:B------:R-:W-:Y:S02]  /*9620*/  IMAD.MOV.U32 R5, RZ, RZ, 0x3b33710b ;  /* 0x3b33710bff057424 */ /* 0x000fe400078e00ff */
[----:B------:R-:W-:Y:S01]  /*9630*/  FMUL.FTZ R0, R6, R6 ;  /* 0x0000000606007220 */ /* 0x000fe20000410000 */
[----:B------:R-:W-:Y:S02]  /*9640*/  MOV R8, 0x3f6ee581 ;  /* 0x3f6ee58100087802 */ /* 0x000fe40000000f00 */
[----:B------:R-:W-:Y:S01]  /*9650*/  ISETP.GE.AND P0, PT, R30, RZ, PT ;  /* 0x000000ff1e00720c */ /* 0x000fe20003f06270 */
[----:B------:R-:W-:Y:S01]  /*9660*/  FFMA.FTZ R5, R0, R5, -0.015681877732276916504 ;  /* 0xbc80774800057423 */ /* 0x000fe20000010005 */
[----:B------:R-:W-:Y:S02]  /*9670*/  FSETP.NEU.FTZ.AND P3, PT, |R30|, |R31|, PT ;  /* 0x4000001f1e00720b */ /* 0x000fe40003f7d200 */
[----:B------:R-:W-:Y:S01]  /*9680*/  FSETP.NEU.FTZ.AND P1, PT, R3, RZ, PT ;  /* 0x000000ff0300720b */ /* 0x000fe20003f3d000 */
[----:B------:R-:W-:Y:S01]  /*9690*/  FFMA.FTZ R5, R0, R5, 0.042200751602649688721 ;  /* 0x3d2cdab200057423 */ /* 0x000fe20000010005 */
[----:B------:R-:W-:-:S03]  /*96a0*/  IMAD.MOV.U32 R3, RZ, RZ, 0x4016cbe4 ;  /* 0x4016cbe4ff037424 */ /* 0x000fc600078e00ff */
        /* <DEDUP_REMOVED lines=19> */
.L_x_36417:
[----:B------:R-:W-:-:S13]  /*97e0*/  FSETP.GE.FTZ.AND P0, PT, R3, 1, PT ;  /* 0x3f8000000300780b */ /* 0x000fda0003f16000 */
[----:B------:R-:W-:Y:S05]  /*97f0*/  @!P0 BRA `(.L_x_36420) ;  /* 0x0000000400288947 */ /* 0x000fea0003800000 */
[C---:B------:R-:W-:Y:S01]  /*9800*/  FADD.FTZ R4, R3.reuse, -1 ;  /* 0xbf80000003047421 */ /* 0x040fe20000010000 */
[----:B------:R-:W-:Y:S01]  /*9810*/  FADD.FTZ R5, R3, 1 ;  /* 0x3f80000003057421 */ /* 0x000fe20000010000 */
[----:B------:R-:W-:Y:S01]  /*9820*/  IMAD.MOV.U32 R8, RZ, RZ, 0x3f800000 ;  /* 0x3f800000ff087424 */ /* 0x000fe200078e00ff */
[----:B------:R-:W-:Y:S01]  /*9830*/  FCHK P3, R0, R3 ;  /* 0x0000000300007302 */ /* 0x000fe20000060000 */
[----:B------:R-:W-:Y:S02]  /*9840*/  IMAD.MOV.U32 R9, RZ, RZ, 0x3d39bf78 ;  /* 0x3d39bf78ff097424 */ /* 0x000fe400078e00ff */
        /* <DEDUP_REMOVED lines=37> */
[----:B------:R-:W-:-:S07]  /*9aa0*/  MOV R6, 0x9ac0 ;  /* 0x00009ac000067802 */ /* 0x000fce0000000f00 */
[----:B------:R-:W-:Y:S05]  /*9ab0*/  CALL.REL.NOINC `($__internal_67_$__cuda_sm3x_div_rn_ftz_f32_slowpath) ;  /* 0x000000c800387944 */ /* 0x000fea0003c00000 */
[----:B------:R-:W-:-:S07]  /*9ac0*/  IMAD.MOV.U32 R6, RZ, RZ, R11 ;  /* 0x000000ffff067224 */ /* 0x000fce00078e000b */
.L_x_36422:
[----:B------:R-:W-:Y:S05]  /*9ad0*/  BSYNC.RECONVERGENT B4 ;  /* 0x0000000000047941 */ /* 0x000fea0003800200 */
.L_x_36421:
        /* <DEDUP_REMOVED lines=28> */
.L_x_36420:
        /* <DEDUP_REMOVED lines=16> */
[----:B------:R-:W-:Y:S05]  /*9da0*/  CALL.REL.NOINC `($__internal_67_$__cuda_sm3x_div_rn_ftz_f32_slowpath) ;  /* 0x000000c4007c7944 */ /* 0x000fea0003c00000 */
[----:B------:R-:W-:-:S07]  /*9db0*/  IMAD.MOV.U32 R5, RZ, RZ, R11 ;  /* 0x000000ffff057224 */ /* 0x000fce00078e000b */
.L_x_36425:
[----:B------:R-:W-:Y:S05]  /*9dc0*/  BSYNC.RECONVERGENT B4 ;  /* 0x0000000000047941 */ /* 0x000fea0003800200 */
.L_x_36424:
        /* <DEDUP_REMOVED lines=28> */
.L_x_36423:
        /* <DEDUP_REMOVED lines=25> */
.L_x_36427:
        /* <DEDUP_REMOVED lines=41> */
.L_x_36426:
        /* <DEDUP_REMOVED lines=43> */
[----:B------:R-:W-:Y:S01]  /*a660*/  FFMA.FTZ R4, R4, 0.69314718246459960938, R5 ;  /* 0x3f31721804047823 */ /* 0x000fe20000010005 */
[----:B------:R-:W-:Y:S01]  /*a670*/  FFMA R5, -R3, R8, R0 ;  /* 0x0000000803057223 */ /* 0x000fe20000000100 */
[C---:B------:R-:W-:Y:S01]  /*a680*/  @P1 FFMA.FTZ R4, R15.reuse, R6, +INF ;  /* 0x7f8000000f041423 */ /* 0x040fe20000010006 */
[----:B------:R-:W-:Y:S02]  /*a690*/  @P0 FSETP.NEU.FTZ.AND P1, PT, R15, RZ, PT ;  /* 0x000000ff0f00020b */ /* 0x000fe40003f3d000 */
[----:B------:R-:W-:Y:S02]  /*a6a0*/  FFMA R5, R7, R5, R8 ;  /* 0x0000000507057223 */ /* 0x000fe40000000008 */
[----:B------:R-:W-:-:S05]  /*a6b0*/  @P0 FSEL R4, R4, -RZ, P1 ;  /* 0x800000ff04040208 */ /* 0x000fca0000800000 */
[----:B------:R-:W-:Y:S01]  /*a6c0*/  FMUL.FTZ R4, R4, 0.5 ;  /* 0x3f00000004047820 */ /* 0x000fe20000410000 */
[----:B------:R-:W-:Y:S06]  /*a6d0*/  @!P3 BRA `(.L_x_36429) ;  /* 0x00000000000cb947 */ /* 0x000fec0003800000 */
[----:B------:R-:W-:-:S07]  /*a6e0*/  MOV R6, 0xa700 ;  /* 0x0000a70000067802 */ /* 0x000fce0000000f00 */
[----:B------:R-:W-:Y:S05]  /*a6f0*/  CALL.REL.NOINC `($__internal_67_$__cuda_sm3x_div_rn_ftz_f32_slowpath) ;  /* 0x000000bc00287944 */ /* 0x000fea0003c00000 */
[----:B------:R-:W-:-:S07]  /*a700*/  IMAD.MOV.U32 R5, RZ, RZ, R11 ;  /* 0x000000ffff057224 */ /* 0x000fce00078e000b */
.L_x_36429:
[----:B------:R-:W-:Y:S05]  /*a710*/  BSYNC.RECONVERGENT B4 ;  /* 0x0000000000047941 */ /* 0x000fea0003800200 */
.L_x_36428:
        /* <DEDUP_REMOVED lines=27> */
.L_x_36407:
[----:B------:R-:W-:Y:S05]  /*a8d0*/  BSYNC.RECONVERGENT B2 ;  /* 0x0000000000027941 */ /* 0x000fea0003800200 */
.L_x_36403:
[----:B------:R-:W-:-:S04]  /*a8e0*/  FMUL.FTZ R5, R30, R28 ;  /* 0x0000001c1e057220 */ /* 0x000fc80000410000 */
        /* <DEDUP_REMOVED lines=9> */
[----:B------:R2:W4:Y:S08]  /*a980*/  @!P0 MUFU.SIN R5, R0 ;  /* 0x0000000000058308 */ /* 0x0005300000000400 */
[----:B0-----:R2:W0:Y:S01]  /*a990*/  @!P0 MUFU.COS R4, R0 ;  /* 0x0000000000048308 */ /* 0x0014220000000000 */
[----:B------:R-:W-:Y:S05]  /*a9a0*/  @!P0 BRA `(.L_x_36402) ;  /* 0x0000000000b08947 */ /* 0x000fea0003800000 */
[----:B------:R-:W-:-:S13]  /*a9b0*/  ISETP.GE.U32.AND P0, PT, R3, 0x7f800000, PT ;  /* 0x7f8000000300780c */ /* 0x000fda0003f06070 */
[----:B------:R-:W-:Y:S05]  /*a9c0*/  @!P0 BRA `(.L_x_36430) ;  /* 0x0000000000208947 */ /* 0x000fea0003800000 */
[----:B------:R-:W-:-:S13]  /*a9d0*/  ISETP.NE.AND P1, PT, R6, 0x7f800000, PT ;  /* 0x7f8000000600780c */ /* 0x000fda0003f25270 */
[----:B0---4-:R-:W-:Y:S01]  /*a9e0*/  @P1 FADD.FTZ R4, R5, -R5 ;  /* 0x8000000505041221 */ /* 0x011fe20000010000 */
[----:B------:R-:W-:-:S03]  /*a9f0*/  @!P1 ISETP.GT.AND P0, PT, R29, -0x1, PT ;  /* 0xffffffff1d00980c */ /* 0x000fc60003f04270 */
[----:B------:R-:W-:Y:S01]  /*aa00*/  @P1 IMAD.MOV.U32 R5, RZ, RZ, R4 ;  /* 0x000000ffff051224 */ /* 0x000fe200078e0004 */
[----:B------:R-:W-:-:S03]  /*aa10*/  @!P1 FSEL R4, R29, RZ, P0 ;  /* 0x000000ff1d049208 */ /* 0x000fc60000000000 */
[----:B--2---:R-:W-:-:S05]  /*aa20*/  @!P1 FADD.FTZ R0, R5, -R5 ;  /* 0x8000000505009221 */ /* 0x004fca0000010000 */
[----:B------:R-:W-:Y:S01]  /*aa30*/  @!P1 FSEL R5, R0, RZ, P0 ;  /* 0x000000ff00059208 */ /* 0x000fe20000000000 */
[----:B------:R-:W-:Y:S06]  /*aa40*/  BRA `(.L_x_36402) ;  /* 0x0000000000887947 */ /* 0x000fec0003800000 */
.L_x_36430:
[----:B--2---:R-:W-:-:S05]  /*aa50*/  VIADD R0, R29, 0xbd4e8de8 ;  /* 0xbd4e8de81d007836 */ /* 0x004fca0000000000 */
[----:B------:R-:W-:-:S13]  /*aa60*/  ISETP.GT.U32.AND P0, PT, R0, 0x8e8e5c, PT ;  /* 0x008e8e5c0000780c */ /* 0x000fda0003f04070 */
[----:B------:R-:W-:Y:S05]  /*aa70*/  @P0 BRA `(.L_x_36431) ;  /* 0x0000000000600947 */ /* 0x000fea0003800000 */
[----:B------:R-:W-:Y:S01]  /*aa80*/  FADD.FTZ R0, R29, -162.88958740234375 ;  /* 0xc322e3bc1d007421 */ /* 0x000fe20000010000 */
[----:B----4-:R-:W-:-:S03]  /*aa90*/  FMUL.RZ R6, R5, 0.15915493667125701904 ;  /* 0x3e22f98305067820 */ /* 0x010fc6000040c000 */
[----:B------:R-:W-:Y:S01]  /*aaa0*/  FMUL.FTZ R0, R0, 1.4426950216293334961 ;  /* 0x3fb8aa3b00007820 */ /* 0x000fe20000410000 */
[----:B------:R-:W1:Y:S08]  /*aab0*/  MUFU.COS R5, R6 ;  /* 0x0000000600057308 */ /* 0x000e700000000000 */
[----:B------:R-:W2:Y:S04]  /*aac0*/  MUFU.EX2 R0, R0 ;  /* 0x0000000000007308 */ /* 0x000ea80000000800 */
[----:B------:R-:W3:Y:S01]  /*aad0*/  MUFU.SIN R7, R6 ;  /* 0x0000000600077308 */ /* 0x000ee20000000400 */
[----:B--2---:R-:W-:-:S02]  /*aae0*/  LEA.HI R3, R0, 0xffffffed, RZ, 0x9 ;  /* 0xffffffed00037811 */ /* 0x004fc400078f48ff */
[----:B------:R-:W-:Y:S02]  /*aaf0*/  LOP3.LUT R0, R0, 0x7fffff, RZ, 0xc0, !PT ;  /* 0x007fffff00007812 */ /* 0x000fe400078ec0ff */
[----:B0-----:R-:W-:Y:S02]  /*ab00*/  LOP3.LUT R4, R3, 0xffff, RZ, 0xc0, !PT ;  /* 0x0000ffff03047812 */ /* 0x001fe400078ec0ff */
[----:B------:R-:W-:Y:S02]  /*ab10*/  LOP3.LUT R0, R0, 0x7f000000, RZ, 0xfc, !PT ;  /* 0x7f00000000007812 */ /* 0x000fe400078efcff */
[----:B------:R-:W-:-:S03]  /*ab20*/  LEA.HI R4, R4, R3, RZ, 0x11 ;  /* 0x0000000304047211 */ /* 0x000fc600078f88ff */
[-C--:B-1----:R-:W-:Y:S01]  /*ab30*/  FMUL.FTZ R5, R5, R0.reuse ;  /* 0x0000000005057220 */ /* 0x082fe20000410000 */
[----:B------:R-:W-:Y:S01]  /*ab40*/  PRMT R4, R4, 0x9910, RZ ;  /* 0x0000991004047816 */ /* 0x000fe200000000ff */
[----:B---3--:R-:W-:-:S03]  /*ab50*/  FMUL.FTZ R7, R7, R0 ;  /* 0x0000000007077220 */ /* 0x008fc60000410000 */
        /* <DEDUP_REMOVED lines=10> */
.L_x_36431:
[----:B----4-:R-:W-:Y:S01]  /*ac00*/  FMUL.RZ R0, R5, 0.15915493667125701904 ;  /* 0x3e22f98305007820 */ /* 0x010fe2000040c000 */
[----:B------:R-:W-:-:S03]  /*ac10*/  FMUL.FTZ R29, R29, 1.4426950216293334961 ;  /* 0x3fb8aa3b1d1d7820 */ /* 0x000fc60000410000 */
[----:B0-----:R-:W0:Y:S08]  /*ac20*/  MUFU.COS R4, R0 ;  /* 0x0000000000047308 */ /* 0x001e300000000000 */
[----:B------:R-:W1:Y:S08]  /*ac30*/  MUFU.SIN R6, R0 ;  /* 0x0000000000067308 */ /* 0x000e700000000400 */
[----:B------:R-:W0:Y:S02]  /*ac40*/  MUFU.EX2 R29, R29 ;  /* 0x0000001d001d7308 */ /* 0x000e240000000800 */
[C---:B0-----:R-:W-:Y:S01]  /*ac50*/  FMUL.FTZ R4, R29.reuse, R4 ;  /* 0x000000041d047220 */ /* 0x041fe20000410000 */
[----:B-1----:R-:W-:-:S07]  /*ac60*/  FMUL.FTZ R5, R29, R6 ;  /* 0x000000061d057220 */ /* 0x002fce0000410000 */
.L_x_36402:
[----:B------:R-:W-:Y:S05]  /*ac70*/  BSYNC.RECONVERGENT B3 ;  /* 0x0000000000037941 */ /* 0x000fea0003800200 */
.L_x_36401:
[----:B------:R-:W-:Y:S01]  /*ac80*/  IADD3 R16, PT, PT, R2, 0x80, RZ ;  /* 0x0000008002107810 */ /* 0x000fe20007ffe0ff */
[----:B------:R-:W-:Y:S01]  /*ac90*/  BSSY.RECONVERGENT B3, `(.L_x_36432) ;  /* 0x0000285000037945 */ /* 0x000fe20003800200 */
[----:B-----5:R-:W-:Y:S02]  /*aca0*/  CS2R R28, SRZ ;  /* 0x00000000001c7805 */ /* 0x020fe4000001ff00 */
[----:B------:R-:W-:-:S13]  /*acb0*/  ISETP.GE.AND P0, PT, R16, R17, PT ;  /* 0x000000111000720c */ /* 0x000fda0003f06270 */
        /* <DEDUP_REMOVED lines=40> */
[----:B------:R-:W2:Y:S01]  /*af40*/  MUFU.RCP R10, R3 ;  /* 0x00000003000a7308 */ /* 0x000ea20000001000 */
[----:B------:R-:W-:Y:S01]  /*af50*/  FMUL.FTZ R7, R7, 1.1920928955078125e-07 ;  /* 0x3400000007077820 */ /* 0x000fe20000410000 */
[----:B------:R-:W-:-:S04]  /*af60*/  FADD.FTZ R8, R8, R9 ;  /* 0x0000000908087221 */ /* 0x000fc80000010000 */
[----:B------:R-:W-:-:S04]  /*af70*/  FFMA.FTZ R9, R8, -R11, 0.10546888411045074463 ;  /* 0x3dd8001208097423 */ /* 0x000fc8000001080b */
[----:B------:R-:W-:-:S04]  /*af80*/  FFMA.FTZ R9, R8, R9, -0.13229703903198242188 ;  /* 0xbe0778e008097423 */ /* 0x000fc80000010009 */
[----:B------:R-:W-:-:S04]  /*af90*/  FFMA.FTZ R9, R8, R9, 0.14491446316242218018 ;  /* 0x3e14647508097423 */ /* 0x000fc80000010009 */
[----:B------:R-:W-:Y:S01]  /*afa0*/  FFMA.FTZ R9, R8, R9, -0.16641564667224884033 ;  /* 0xbe2a68dd08097423 */ /* 0x000fe20000010009 */
[----:B--2---:R-:W-:-:S03]  /*afb0*/  FFMA R11, -R3, R10, 1 ;  /* 0x3f800000030b7423 */ /* 0x004fc6000000010a */
        /* <DEDUP_REMOVED lines=10> */
[----:B------:R-:W2:Y:S01]  /*b060*/  FCHK P0, R0, R3 ;  /* 0x0000000300007302 */ /* 0x000ea20000000000 */
[----:B------:R-:W-:-:S03]  /*b070*/  FFMA R8, R0, R11, RZ ;  /* 0x0000000b00087223 */ /* 0x000fc600000000ff */
[----:B------:R-:W-:Y:S01]  /*b080*/  @P1 FSEL R7, R7, -RZ, P3 ;  /* 0x800000ff07071208 */ /* 0x000fe20001800000 */
[----:B------:R-:W-:-:S04]  /*b090*/  FFMA R6, -R3, R8, R0 ;  /* 0x0000000803067223 */ /* 0x000fc80000000100 */
[----:B------:R-:W-:Y:S01]  /*b0a0*/  FFMA R6, R11, R6, R8 ;  /* 0x000000060b067223 */ /* 0x000fe20000000008 */
[----:B------:R-:W-:Y:S01]  /*b0b0*/  FMUL.FTZ R13, R7, 0.5 ;  /* 0x3f000000070d7820 */ /* 0x000fe20000410000 */
[----:B--2---:R-:W-:Y:S06]  /*b0c0*/  @!P0 BRA `(.L_x_36441) ;  /* 0x00000000000c8947 */ /* 0x004fec0003800000 */
[----:B------:R-:W-:-:S07]  /*b0d0*/  MOV R6, 0xb0f0 ;  /* 0x0000b0f000067802 */ /* 0x000fce0000000f00 */
[----:B01-34-:R-:W-:Y:S05]  /*b0e0*/  CALL.REL.NOINC `($__internal_67_$__cuda_sm3x_div_rn_ftz_f32_slowpath) ;  /* 0x000000b000ac7944 */ /* 0x01bfea0003c00000 */
[----:B------:R-:W-:-:S07]  /*b0f0*/  IMAD.MOV.U32 R6, RZ, RZ, R11 ;  /* 0x000000ffff067224 */ /* 0x000fce00078e000b */
.L_x_36441:
[----:B------:R-:W-:Y:S05]  /*b100*/  BSYNC.RECONVERGENT B4 ;  /* 0x0000000000047941 */ /* 0x000fea0003800200 */
.L_x_36440:
[----:B------:R-:W-:Y:S02]  /*b110*/  IMAD.MOV.U32 R7, RZ, RZ, 0x3b33710b ;  /* 0x3b33710bff077424 */ /* 0x000fe400078e00ff */
[----:B------:R-:W-:Y:S01]  /*b120*/  FMUL.FTZ R0, R6, R6 ;  /* 0x0000000606007220 */ /* 0x000fe20000410000 */
[----:B------:R-:W-:Y:S01]  /*b130*/  HFMA2 R9, -RZ, RZ, 1.857421875, -1409 ;  /* 0x3f6ee581ff097431 */ /* 0x000fe200000001ff */
[----:B------:R-:W-:Y:S02]  /*b140*/  ISETP.GE.AND P0, PT, R26, RZ, PT ;  /* 0x000000ff1a00720c */ /* 0x000fe40003f06270 */
        /* <DEDUP_REMOVED lines=24> */
.L_x_36439:
[----:B------:R-:W-:-:S04]  /*b2d0*/  FMUL.FTZ R6, R0, R0 ;  /* 0x0000000000067220 */ /* 0x000fc80000410000 */
[----:B------:R-:W-:-:S05]  /*b2e0*/  FFMA.FTZ R7, R3, R3, R6 ;  /* 0x0000000303077223 */ /* 0x000fca0000010006 */
[----:B------:R-:W-:-:S13]  /*b2f0*/  FSETP.GTU.FTZ.AND P0, PT, R7, 0.69999998807907104492, PT ;  /* 0x3f3333330700780b */ /* 0x000fda0003f1c000 */
[----:B------:R-:W-:Y:S05]  /*b300*/  @P0 BRA `(.L_x_36443) ;  /* 0x0000000000ac0947 */ /* 0x000fea0003800000 */
[----:B------:R-:W2:Y:S01]  /*b310*/  MUFU.RCP R6, R3 ;  /* 0x0000000300067308 */ /* 0x000ea20000001000 */
[----:B------:R-:W-:Y:S07]  /*b320*/  BSSY.RECONVERGENT B4, `(.L_x_36444) ;  /* 0x000000d000047945 */ /* 0x000fee0003800200 */
[----:B------:R-:W5:Y:S08]  /*b330*/  MUFU.LG2 R13, R7 ;  /* 0x00000007000d7308 */ /* 0x000f700000000c00 */
[----:B------:R-:W0:Y:S01]  /*b340*/  FCHK P0, R0, R3 ;  /* 0x0000000300007302 */ /* 0x000e220000000000 */
[----:B--2---:R-:W-:-:S04]  /*b350*/  FFMA R9, -R3, R6, 1 ;  /* 0x3f80000003097423 */ /* 0x004fc80000000106 */
[----:B------:R-:W-:-:S04]  /*b360*/  FFMA R9, R6, R9, R6 ;  /* 0x0000000906097223 */ /* 0x000fc80000000006 */
[----:B------:R-:W-:Y:S01]  /*b370*/  FFMA R6, R0, R9, RZ ;  /* 0x0000000900067223 */ /* 0x000fe200000000ff */
[----:B-----5:R-:W-:-:S03]  /*b380*/  FMUL.FTZ.D2 R13, R13, 0.69314718246459960938 ;  /* 0x3f3172180d0d7820 */ /* 0x020fc60000310000 */
[----:B------:R-:W-:-:S04]  /*b390*/  FFMA R8, -R3, R6, R0 ;  /* 0x0000000603087223 */ /* 0x000fc80000000100 */
[----:B------:R-:W-:Y:S01]  /*b3a0*/  FFMA R6, R9, R8, R6 ;  /* 0x0000000809067223 */ /* 0x000fe20000000006 */
[----:B0-----:R-:W-:Y:S06]  /*b3b0*/  @!P0 BRA `(.L_x_36445) ;  /* 0x00000000000c8947 */ /* 0x001fec0003800000 */
[----:B------:R-:W-:-:S07]  /*b3c0*/  MOV R6, 0xb3e0 ;  /* 0x0000b3e000067802 */ /* 0x000fce0000000f00 */
[----:B-1-34-:R-:W-:Y:S05]  /*b3d0*/  CALL.REL.NOINC `($__internal_67_$__cuda_sm3x_div_rn_ftz_f32_slowpath) ;  /* 0x000000ac00f07944 */ /* 0x01afea0003c00000 */
[----:B------:R-:W-:-:S07]  /*b3e0*/  IMAD.MOV.U32 R6, RZ, RZ, R11 ;  /* 0x000000ffff067224 */ /* 0x000fce00078e000b */
.L_x_36445:
[----:B------:R-:W-:Y:S05]  /*b3f0*/  BSYNC.RECONVERGENT B4 ;  /* 0x0000000000047941 */ /* 0x000fea0003800200 */
.L_x_36444:
        /* <DEDUP_REMOVED lines=28> */
.L_x_36443:
        /* <DEDUP_REMOVED lines=14> */
[C---:B-1-3--:R-:W-:Y:S01]  /*b6a0*/  FADD.FTZ R30, R13.reuse, R13 ;  /* 0x0000000d0d1e7221 */ /* 0x04afe20000010000 */
        /* <DEDUP_REMOVED lines=10> */
.L_x_36447:
        /* <DEDUP_REMOVED lines=41> */
.L_x_36446:
        /* <DEDUP_REMOVED lines=26> */
[----:B------:R-:W1:Y:S01]  /*bb80*/  MUFU.RCP R10, R3 ;  /* 0x00000003000a7308 */ /* 0x000e620000001000 */
[----:B------:R-:W-:Y:S01]  /*bb90*/  FMUL.FTZ R7, R7, 1.1920928955078125e-07 ;  /* 0x3400000007077820 */ /* 0x000fe20000410000 */
[----:B------:R-:W-:-:S04]  /*bba0*/  FADD.FTZ R8, R8, R9 ;  /* 0x0000000908087221 */ /* 0x000fc80000010000 */
        /* <DEDUP_REMOVED lines=23> */
[----:B0---4-:R-:W-:Y:S05]  /*bd20*/  CALL.REL.NOINC `($__internal_67_$__cuda_sm3x_div_rn_ftz_f32_slowpath) ;  /* 0x000000a4009c7944 */ /* 0x011fea0003c00000 */
[----:B------:R-:W-:-:S07]  /*bd30*/  MOV R6, R11 ;  /* 0x0000000b00067202 */ /* 0x000fce0000000f00 */
.L_x_36449:
[----:B------:R-:W-:Y:S05]  /*bd40*/  BSYNC.RECONVERGENT B4 ;  /* 0x0000000000047941 */ /* 0x000fea0003800200 */
.L_x_36448:
[----:B------:R-:W-:Y:S02]  /*bd50*/  IMAD.MOV.U32 R7, RZ, RZ, 0x3b33710b ;  /* 0x3b33710bff077424 */ /* 0x000fe400078e00ff */
        /* <DEDUP_REMOVED lines=27> */
.L_x_36438:
        /* <DEDUP_REMOVED lines=12> */
[----:B------:R-:W2:Y:S02]  /*bfd0*/  MUFU.SQRT R10, R10 ;  /* 0x0000000a000a7308 */ /* 0x000ea40000002000 */
[----:B--2---:R-:W-:Y:S01]  /*bfe0*/  @P0 FMUL.FTZ R7, R10, R9 ;  /* 0x000000090a070220 */ /* 0x004fe20000410000 */
[----:B------:R-:W-:Y:S01]  /*bff0*/  FSETP.NEU.FTZ.AND P0, PT, R6, +INF , PT ;  /* 0x7f8000000600780b */ /* 0x000fe20003f1d000 */
[----:B------:R-:W-:-:S03]  /*c000*/  FFMA R9, -R3, R12, 1 ;  /* 0x3f80000003097423 */ /* 0x000fc6000000010c */
[----:B------:R-:W-:Y:S01]  /*c010*/  FSEL R7, R7, +INF , P0 ;  /* 0x7f80000007077808 */ /* 0x000fe20000000000 */
[----:B------:R-:W-:-:S04]  /*c020*/  FFMA R9, R12, R9, R12 ;  /* 0x000000090c097223 */ /* 0x000fc8000000000c */
[----:B------:R-:W-:Y:S01]  /*c030*/  FFMA R6, R0, R9, RZ ;  /* 0x0000000900067223 */ /* 0x000fe200000000ff */
[----:B------:R-:W2:Y:S03]  /*c040*/  MUFU.LG2 R7, R7 ;  /* 0x0000000700077308 */ /* 0x000ea60000000c00 */
[----:B------:R-:W-:-:S04]  /*c050*/  FFMA R8, -R3, R6, R0 ;  /* 0x0000000603087223 */ /* 0x000fc80000000100 */
[----:B------:R-:W-:Y:S01]  /*c060*/  FFMA R6, R9, R8, R6 ;  /* 0x0000000809067223 */ /* 0x000fe20000000006 */
[----:B------:R-:W5:Y:S01]  /*c070*/  FCHK P0, R0, R3 ;  /* 0x0000000300007302 */ /* 0x000f620000000000 */
[----:B--2---:R-:W-:Y:S01]  /*c080*/  FMUL.FTZ R13, R7, 0.69314718246459960938 ;  /* 0x3f317218070d7820 */ /* 0x004fe20000410000 */
[----:B-----5:R-:W-:Y:S06]  /*c090*/  @!P0 BRA `(.L_x_36451) ;  /* 0x00000000000c8947 */ /* 0x020fec0003800000 */
[----:B------:R-:W-:-:S07]  /*c0a0*/  MOV R6, 0xc0c0 ;  /* 0x0000c0c000067802 */ /* 0x000fce0000000f00 */
[----:B01-34-:R-:W-:Y:S05]  /*c0b0*/  CALL.REL.NOINC `($__internal_67_$__cuda_sm3x_div_rn_ftz_f32_slowpath) ;  /* 0x000000a000b87944 */ /* 0x01bfea0003c00000 */
[----:B------:R-:W-:-:S07]  /*c0c0*/  MOV R6, R11 ;  /* 0x0000000b00067202 */ /* 0x000fce0000000f00 */
.L_x_36451:
[----:B------:R-:W-:Y:S05]  /*c0d0*/  BSYNC.RECONVERGENT B4 ;  /* 0x0000000000047941 */ /* 0x000fea0003800200 */
.L_x_36450:
        /* <DEDUP_REMOVED lines=28> */
.L_x_36437:
        /* <DEDUP_REMOVED lines=34> */
[----:B------:R-:W2:Y:S01]  /*c4c0*/  FCHK P0, R0, 1 ;  /* 0x3f80000000007902 */ /* 0x000ea20000000000 */
[----:B------:R-:W-:-:S03]  /*c4d0*/  FFMA R7, R0, R9, RZ ;  /* 0x0000000900077223 */ /* 0x000fc600000000ff */
[----:B------:R-:W-:Y:S01]  /*c4e0*/  @P1 FSEL R6, R6, -RZ, P3 ;  /* 0x800000ff06061208 */ /* 0x000fe20001800000 */
[----:B------:R-:W-:-:S04]  /*c4f0*/  FFMA R8, R7, -1, R0 ;  /* 0xbf80000007087823 */ /* 0x000fc80000000000 */
[----:B------:R-:W-:Y:S01]  /*c500*/  FFMA R7, R9, R8, R7 ;  /* 0x0000000809077223 */ /* 0x000fe20000000007 */
[----:B------:R-:W-:Y:S01]  /*c510*/  FMUL.FTZ R13, R6, 0.5 ;  /* 0x3f000000060d7820 */ /* 0x000fe20000410000 */
[----:B--2---:R-:W-:Y:S06]  /*c520*/  @!P0 BRA `(.L_x_36454) ;  /* 0x0000000000108947 */ /* 0x004fec0003800000 */
[----:B------:R-:W-:Y:S01]  /*c530*/  IMAD.MOV.U32 R3, RZ, RZ, 0x3f800000 ;  /* 0x3f800000ff037424 */ /* 0x000fe200078e00ff */
[----:B------:R-:W-:-:S07]  /*c540*/  MOV R6, 0xc560 ;  /* 0x0000c56000067802 */ /* 0x000fce0000000f00 */
[----:B01-34-:R-:W-:Y:S05]  /*c550*/  CALL.REL.NOINC `($__internal_67_$__cuda_sm3x_div_rn_ftz_f32_slowpath) ;  /* 0x0000009c00907944 */ /* 0x01bfea0003c00000 */
[----:B------:R-:W-:-:S07]  /*c560*/  IMAD.MOV.U32 R7, RZ, RZ, R11 ;  /* 0x000000ffff077224 */ /* 0x000fce00078e000b */
.L_x_36454:
[----:B------:R-:W-:Y:S05]  /*c570*/  BSYNC.RECONVERGENT B4 ;  /* 0x0000000000047941 */ /* 0x000fea0003800200 */
.L_x_36453:
[----:B------:R-:W-:Y:S01]  /*c580*/  MOV R3, 0x3b33710b ;  /* 0x3b33710b00037802 */ /* 0x000fe20000000f00 */
        /* <DEDUP_REMOVED lines=25> */
.L_x_36452:
[----:B------:R-:W-:Y:S01]  /*c720*/  IMAD.MOV.U32 R3, RZ, RZ, 0x3f800000 ;  /* 0x3f800000ff037424 */ /* 0x000fe200078e00ff */
[----:B------:R-:W2:Y:S01]  /*c730*/  FCHK P0, R0, 1 ;  /* 0x3f80000000007902 */ /* 0x000ea20000000000 */
        /* <DEDUP_REMOVED lines=8> */
[----:B--2---:R-:W-:Y:S06]  /*c7c0*/  @!P0 BRA `(.L_x_36456) ;  /* 0x0000000000108947 */ /* 0x004fec0003800000 */
[----:B------:R-:W-:Y:S01]  /*c7d0*/  HFMA2 R3, -RZ, RZ, 1.875, 0 ;  /* 0x3f800000ff037431 */ /* 0x000fe200000001ff */
[----:B------:R-:W-:-:S07]  /*c7e0*/  MOV R6, 0xc800 ;  /* 0x0000c80000067802 */ /* 0x000fce0000000f00 */
[----:B01-34-:R-:W-:Y:S05]  /*c7f0*/  CALL.REL.NOINC `($__internal_67_$__cuda_sm3x_div_rn_ftz_f32_slowpath) ;  /* 0x0000009800e87944 */ /* 0x01bfea0003c00000 */
[----:B------:R-:W-:-:S07]  /*c800*/  IMAD.MOV.U32 R3, RZ, RZ, R11 ;  /* 0x000000ffff037224 */ /* 0x000fce00078e000b */
.L_x_36456:
[----:B------:R-:W-:Y:S05]  /*c810*/  BSYNC.RECONVERGENT B4 ;  /* 0x0000000000047941 */ /* 0x000fea0003800200 */
.L_x_36455:
        /* <DEDUP_REMOVED lines=26> */
.L_x_36436:
[----:B------:R-:W-:Y:S01]  /*c9c0*/  FMUL.FTZ R6, R26, 0.36787945032119750977 ;  /* 0x3ebc5ab21a067820 */ /* 0x000fe20000410000 */
[----:B------:R-:W-:Y:S01]  /*c9d0*/  FMUL.FTZ R7, R27, 0.36787945032119750977 ;  /* 0x3ebc5ab21b077820 */ /* 0x000fe20000410000 */
[----:B------:R-:W2:Y:S01]  /*c9e0*/  MUFU.RCP R12, R3 ;  /* 0x00000003000c7308 */ /* 0x000ea20000001000 */
        /* <DEDUP_REMOVED lines=14> */
[----:B--2---:R-:W-:-:S04]  /*cad0*/  FFMA R7, -R3, R12, 1 ;  /* 0x3f80000003077423 */ /* 0x004fc8000000010c */
[----:B------:R-:W-:Y:S01]  /*cae0*/  FFMA R7, R12, R7, R12 ;  /* 0x000000070c077223 */ /* 0x000fe2000000000c */
[----:B------:R-:W2:Y:S02]  /*caf0*/  MUFU.SQRT R10, R10 ;  /* 0x0000000a000a7308 */ /* 0x000ea40000002000 */
[----:B--2---:R-:W-:Y:S01]  /*cb00*/  @P0 FMUL.FTZ R8, R10, R9 ;  /* 0x000000090a080220 */ /* 0x004fe20000410000 */
[----:B------:R-:W-:Y:S01]  /*cb10*/  FSETP.NEU.FTZ.AND P0, PT, R6, +INF , PT ;  /* 0x7f8000000600780b */ /* 0x000fe20003f1d000 */
[----:B------:R-:W-:-:S03]  /*cb20*/  FFMA R6, R0, R7, RZ ;  /* 0x0000000700067223 */ /* 0x000fc600000000ff */
[----:B------:R-:W-:Y:S01]  /*cb30*/  FSEL R8, R8, +INF , P0 ;  /* 0x7f80000008087808 */ /* 0x000fe20000000000 */
[----:B------:R-:W-:-:S04]  /*cb40*/  FFMA R9, -R3, R6, R0 ;  /* 0x0000000603097223 */ /* 0x000fc80000000100 */
[----:B------:R-:W-:Y:S01]  /*cb50*/  FFMA R6, R7, R9, R6 ;  /* 0x0000000907067223 */ /* 0x000fe20000000006 */
[----:B------:R-:W2:Y:S08]  /*cb60*/  MUFU.LG2 R8, R8 ;  /* 0x0000000800087308 */ /* 0x000eb00000000c00 */
[----:B------:R-:W5:Y:S01]  /*cb70*/  FCHK P0, R0, R3 ;  /* 0x0000000300007302 */ /* 0x000f620000000000 */
[----:B--2---:R-:W-:Y:S01]  /*cb80*/  FFMA.FTZ R13, R8, 0.69314718246459960938, R13 ;  /* 0x3f317218080d7823 */ /* 0x004fe2000001000d */
[----:B-----5:R-:W-:Y:S06]  /*cb90*/  @!P0 BRA `(.L_x_36458) ;  /* 0x00000000000c8947 */ /* 0x020fec0003800000 */
[----:B------:R-:W-:-:S07]  /*cba0*/  MOV R6, 0xcbc0 ;  /* 0x0000cbc000067802 */ /* 0x000fce0000000f00 */
[----:B01-34-:R-:W-:Y:S05]  /*cbb0*/  CALL.REL.NOINC `($__internal_67_$__cuda_sm3x_div_rn_ftz_f32_slowpath) ;  /* 0x0000009400f87944 */ /* 0x01bfea0003c00000 */
[----:B------:R-:W-:-:S07]  /*cbc0*/  IMAD.MOV.U32 R6, RZ, RZ, R11 ;  /* 0x000000ffff067224 */ /* 0x000fce00078e000b */
.L_x_36458:
[----:B------:R-:W-:Y:S05]  /*cbd0*/  BSYNC.RECONVERGENT B4 ;  /* 0x0000000000047941 */ /* 0x000fea0003800200 */
.L_x_36457:
        /* <DEDUP_REMOVED lines=28> */
.L_x_36435:
        /* <DEDUP_REMOVED lines=8> */
[----:B------:R-:W5:Y:S07]  /*ce20*/  MUFU.RCP R8, R3 ;  /* 0x0000000300087308 */ /* 0x000f6e0000001000 */
[C---:B------:R-:W-:Y:S01]  /*ce30*/  @P0 FMUL.FTZ R6, R27.reuse, 4 ;  /* 0x408000001b060820 */ /* 0x040fe20000410000 */
[----:B--2---:R-:W-:Y:S01]  /*ce40*/  @P0 FMUL.FTZ R0, R26, 4 ;  /* 0x408000001a000820 */ /* 0x004fe20000410000 */
[----:B------:R-:W-:Y:S02]  /*ce50*/  @!P0 FMUL.FTZ R7, R27, R27 ;  /* 0x0000001b1b078220 */ /* 0x000fe40000410000 */
[----:B------:R-:W-:-:S02]  /*ce60*/  @P0 FMUL.FTZ R9, R6, R6 ;  /* 0x0000000606090220 */ /* 0x000fc40000410000 */
[----:B------:R-:W-:Y:S02]  /*ce70*/  @!P0 FFMA.FTZ R7, R26, R26, R7 ;  /* 0x0000001a1a078223 */ /* 0x000fe40000010007 */
[----:B------:R-:W-:Y:S01]  /*ce80*/  @P0 FFMA.FTZ R9, R0, R0, R9 ;  /* 0x0000000000090223 */ /* 0x000fe20000010009 */
[----:B------:R-:W-:-:S03]  /*ce90*/  FSEL R0, R10, R11, P2 ;  /* 0x0000000b0a007208 */ /* 0x000fc60001000000 */
[----:B------:R-:W-:Y:S01]  /*cea0*/  @P0 FMUL.FTZ R7, R9, 0.0625 ;  /* 0x3d80000009070820 */ /* 0x000fe20000410000 */
[----:B------:R-:W-:Y:S01]  /*ceb0*/  FCHK P0, R0, R3 ;  /* 0x0000000300007302 */ /* 0x000fe20000000000 */
[----:B-----5:R-:W-:-:S04]  /*cec0*/  FFMA R9, -R3, R8, 1 ;  /* 0x3f80000003097423 */ /* 0x020fc80000000108 */
[----:B------:R-:W-:-:S03]  /*ced0*/  FFMA R9, R8, R9, R8 ;  /* 0x0000000908097223 */ /* 0x000fc60000000008 */
[----:B------:R-:W2:Y:S01]  /*cee0*/  MUFU.LG2 R7, R7 ;  /* 0x0000000700077308 */ /* 0x000ea20000000c00 */
[----:B------:R-:W-:-:S04]  /*cef0*/  FFMA R6, R0, R9, RZ ;  /* 0x0000000900067223 */ /* 0x000fc800000000ff */
[----:B------:R-:W-:-:S04]  /*cf00*/  FFMA R8, -R3, R6, R0 ;  /* 0x0000000603087223 */ /* 0x000fc80000000100 */
[----:B------:R-:W-:Y:S01]  /*cf10*/  FFMA R6, R9, R8, R6 ;  /* 0x0000000809067223 */ /* 0x000fe20000000006 */
[----:B--2---:R-:W-:Y:S01]  /*cf20*/  FMUL.FTZ R13, R7, 0.69314718246459960938 ;  /* 0x3f317218070d7820 */ /* 0x004fe20000410000 */
[----:B------:R-:W-:Y:S06]  /*cf30*/  @!P0 BRA `(.L_x_36460) ;  /* 0x00000000000c8947 */ /* 0x000fec0003800000 */
[----:B------:R-:W-:-:S07]  /*cf40*/  MOV R6, 0xcf60 ;  /* 0x0000cf6000067802 */ /* 0x000fce0000000f00 */
[----:B01-34-:R-:W-:Y:S05]  /*cf50*/  CALL.REL.NOINC `($__internal_67_$__cuda_sm3x_div_rn_ftz_f32_slowpath) ;  /* 0x0000009400107944 */ /* 0x01bfea0003c00000 */
[----:B------:R-:W-:-:S07]  /*cf60*/  IMAD.MOV.U32 R6, RZ, RZ, R11 ;  /* 0x000000ffff067224 */ /* 0x000fce00078e000b */
.L_x_36460:
[----:B------:R-:W-:Y:S05]  /*cf70*/  BSYNC.RECONVERGENT B4 ;  /* 0x0000000000047941 */ /* 0x000fea0003800200 */
.L_x_36459:
        /* <DEDUP_REMOVED lines=27> */
.L_x_36442:
[----:B------:R-:W-:Y:S05]  /*d130*/  BSYNC.RECONVERGENT B2 ;  /* 0x0000000000027941 */ /* 0x000fea0003800200 */
.L_x_36434:
[----:B------:R-:W-:-:S04]  /*d140*/  FMUL.FTZ R0, R26, R24 ;  /* 0x000000181a007220 */ /* 0x000fc80000410000 */
        /* <DEDUP_REMOVED lines=14> */
[----:B------:R-:W2:Y:S08]  /*d230*/  @P0 MUFU.SIN R7, R6 ;  /* 0x0000000600070308 */ /* 0x000eb00000000400 */
[----:B------:R-:W2:Y:S02]  /*d240*/  @P0 MUFU.EX2 R0, R0 ;  /* 0x0000000000000308 */ /* 0x000ea40000000800 */
[C---:B--2---:R-:W-:Y:S01]  /*d250*/  @P0 FMUL.FTZ R29, R0.reuse, R7 ;  /* 0x00000007001d0220 */ /* 0x044fe20000410000 */
[----:B------:R-:W-:Y:S01]  /*d260*/  @P0 FMUL.FTZ R28, R0, R3 ;  /* 0x00000003001c0220 */ /* 0x000fe20000410000 */
[----:B------:R-:W-:Y:S06]  /*d270*/  @P0 BRA `(.L_x_36433) ;  /* 0x0000000000980947 */ /* 0x000fec0003800000 */
[----:B------:R-:W-:Y:S01]  /*d280*/  FADD.FTZ R0, R25, -162.88958740234375 ;  /* 0xc322e3bc19007421 */ /* 0x000fe20000010000 */
[----:B------:R-:W-:-:S03]  /*d290*/  FMUL.RZ R29, R29, 0.15915493667125701904 ;  /* 0x3e22f9831d1d7820 */ /* 0x000fc6000040c000 */
[----:B------:R-:W-:Y:S01]  /*d2a0*/  FMUL.FTZ R0, R0, 1.4426950216293334961 ;  /* 0x3fb8aa3b00007820 */ /* 0x000fe20000410000 */
[----:B------:R-:W2:Y:S08]  /*d2b0*/  MUFU.COS R7, R29 ;  /* 0x0000001d00077308 */ /* 0x000eb00000000000 */
[----:B------:R-:W5:Y:S04]  /*d2c0*/  MUFU.EX2 R0, R0 ;  /* 0x0000000000007308 */ /* 0x000f680000000800 */
[----:B------:R-:W0:Y:S01]  /*d2d0*/  MUFU.SIN R9, R29 ;  /* 0x0000001d00097308 */ /* 0x000e220000000400 */
[----:B-----5:R-:W-:-:S02]  /*d2e0*/  LEA.HI R3, R0, 0xffffffed, RZ, 0x9 ;  /* 0xffffffed00037811 */ /* 0x020fc400078f48ff */
[----:B------:R-:W-:Y:S02]  /*d2f0*/  LOP3.LUT R0, R0, 0x7fffff, RZ, 0xc0, !PT ;  /* 0x007fffff00007812 */ /* 0x000fe400078ec0ff */
[----:B------:R-:W-:Y:S02]  /*d300*/  LOP3.LUT R6, R3, 0xffff, RZ, 0xc0, !PT ;  /* 0x0000ffff03067812 */ /* 0x000fe400078ec0ff */
[----:B------:R-:W-:Y:S02]  /*d310*/  LOP3.LUT R0, R0, 0x7f000000, RZ, 0xfc, !PT ;  /* 0x7f00000000007812 */ /* 0x000fe400078efcff */
[----:B------:R-:W-:-:S03]  /*d320*/  LEA.HI R6, R6, R3, RZ, 0x11 ;  /* 0x0000000306067211 */ /* 0x000fc600078f88ff */
[-C--:B--2---:R-:W-:Y:S01]  /*d330*/  FMUL.FTZ R7, R7, R0.reuse ;  /* 0x0000000007077220 */ /* 0x084fe20000410000 */
[----:B------:R-:W-:Y:S01]  /*d340*/  PRMT R6, R6, 0x9910, RZ ;  /* 0x0000991006067816 */ /* 0x000fe200000000ff */
[----:B0-----:R-:W-:-:S03]  /*d350*/  FMUL.FTZ R9, R9, R0 ;  /* 0x0000000009097220 */ /* 0x001fc60000410000 */
        /* <DEDUP_REMOVED lines=10> */
.L_x_36463:
        /* <DEDUP_REMOVED lines=8> */
.L_x_36462:
[----:B------:R-:W-:-:S04]  /*d480*/  FMUL.RZ R0, R29, 0.15915493667125701904 ;  /* 0x3e22f9831d007820 */ /* 0x000fc8000040c000 */
[----:B------:R2:W0:Y:S08]  /*d490*/  MUFU.COS R28, R0 ;  /* 0x00000000001c7308 */ /* 0x0004300000000000 */
[----:B------:R2:W0:Y:S01]  /*d4a0*/  MUFU.SIN R29, R0 ;  /* 0x00000000001d7308 */ /* 0x0004220000000400 */
[----:B------:R-:W-:Y:S05]  /*d4b0*/  BRA `(.L_x_36433) ;  /* 0x0000000000087947 */ /* 0x000fea0003800000 */
.L_x_36461:
[----:B------:R-:W-:-:S04]  /*d4c0*/  FMUL.FTZ R25, R25, 1.4426950216293334961 ;  /* 0x3fb8aa3b19197820 */ /* 0x000fc80000410000 */
[----:B------:R2:W0:Y:S03]  /*d4d0*/  MUFU.EX2 R28, R25 ;  /* 0x00000019001c7308 */ /* 0x0004260000000800 */
.L_x_36433:
[----:B------:R-:W-:Y:S05]  /*d4e0*/  BSYNC.RECONVERGENT B3 ;  /* 0x0000000000037941 */ /* 0x000fea0003800200 */
.L_x_36432:
[----:B--2---:R-:W-:Y:S01]  /*d4f0*/  VIADD R0, R2, 0x100 ;  /* 0x0000010002007836 */ /* 0x004fe20000000000 */
        /* <DEDUP_REMOVED lines=41> */
[----:B------:R-:W-:Y:S01]  /*d790*/  FFMA.FTZ R9, R9, 0.25, -R10 ;  /* 0x3e80000009097823 */ /* 0x000fe2000001080a */
[----:B------:R-:W-:Y:S01]  /*d7a0*/  @P1 FSETP.NEU.FTZ.AND P3, PT, R6, RZ, PT ;  /* 0x000000ff0600120b */ /* 0x000fe20003f7d000 */
[----:B------:R-:W2:Y:S02]  /*d7b0*/  MUFU.RCP R10, R3 ;  /* 0x00000003000a7308 */ /* 0x000ea40000001000 */
[----:B------:R-:W-:Y:S01]  /*d7c0*/  FADD.FTZ R8, R8, R9 ;  /* 0x0000000908087221 */ /* 0x000fe20000010000 */
[----:B------:R-:W-:-:S03]  /*d7d0*/  FMUL.FTZ R7, R7, 1.1920928955078125e-07 ;  /* 0x3400000007077820 */ /* 0x000fc60000410000 */
        /* <DEDUP_REMOVED lines=25> */
.L_x_36473:
[----:B------:R-:W-:Y:S05]  /*d970*/  BSYNC.RECONVERGENT B4 ;  /* 0x0000000000047941 */ /* 0x000fea0003800200 */
.L_x_36472:
        /* <DEDUP_REMOVED lines=28> */
.L_x_36471:
        /* <DEDUP_REMOVED lines=18> */
.L_x_36477:
[----:B------:R-:W-:Y:S05]  /*dc60*/  BSYNC.RECONVERGENT B4 ;  /* 0x0000000000047941 */ /* 0x000fea0003800200 */
.L_x_36476:
[----:B------:R-:W-:Y:S01]  /*dc70*/  MOV R7, 0x3b33710b ;  /* 0x3b33710b00077802 */ /* 0x000fe20000000f00 */
        /* <DEDUP_REMOVED lines=27> */
.L_x_36475:
        /* <DEDUP_REMOVED lines=25> */
.L_x_36479:
        /* <DEDUP_REMOVED lines=24> */
[----:B------:R-:W-:Y:S02]  /*e140*/  P2R R12, PR, RZ, 0x4 ;  /* 0x00000004ff0c7803 */ /* 0x000fe40000000000 */
[----:B------:R-:W-:-:S04]  /*e150*/  FSEL R25, R14, R27, P3 ;  /* 0x0000001b0e197208 */ /* 0x000fc80001800000 */
[----:B------:R-:W-:-:S04]  /*e160*/  FSETP.GEU.FTZ.AND P4, PT, R25, R20, PT ;  /* 0x000000141900720b */ /* 0x000fc80003f9e000 */
[----:B------:R-:W-:Y:S02]  /*e170*/  FSEL R26, R20, R25, P4 ;  /* 0x00000019141a7208 */ /* 0x000fe40002000000 */
[----:B------:R-:W-:Y:S02]  /*e180*/  PLOP3.LUT P2, PT, P4, P6, P3, 0x80, 0x0 ;  /* 0x000000000000781c */ /* 0x000fe4000274d030 */
[----:B------:R-:W-:-:S04]  /*e190*/  FSETP.GEU.FTZ.AND P5, PT, R26, R15, PT ;  /* 0x0000000f1a00720b */ /* 0x000fc80003fbe000 */
[----:B-1-3--:R-:W-:-:S04]  /*e1a0*/  FSEL R30, R15, R26, P5 ;  /* 0x0000001a0f1e7208 */ /* 0x00afc80002800000 */
[----:B------:R-:W-:-:S04]  /*e1b0*/  FSETP.GEU.FTZ.AND P6, PT, R30, R21, PT ;  /* 0x000000151e00720b */ /* 0x000fc80003fde000 */
[----:B------:R-:W-:-:S04]  /*e1c0*/  PLOP3.LUT P2, PT, P6, P2, P5, 0x80, 0x0 ;  /* 0x000000000000781c */ /* 0x000fc80003745050 */
[----:B------:R-:W-:Y:S02]  /*e1d0*/  PLOP3.LUT P0, PT, P2, P0, P1, 0x80, 0x0 ;  /* 0x000000000000781c */ /* 0x000fe40001701010 */
[----:B------:R-:W-:Y:S02]  /*e1e0*/  ISETP.NE.AND P2, PT, R12, RZ, PT ;  /* 0x000000ff0c00720c */ /* 0x000fe40003f45270 */
[----:B------:R-:W-:Y:S02]  /*e1f0*/  ISETP.NE.AND P1, PT, R36, RZ, PT ;  /* 0x000000ff2400720c */ /* 0x000fe40003f25270 */
[----:B------:R-:W-:Y:S02]  /*e200*/  FSEL R12, R24, R13, P2 ;  /* 0x0000000d180c7208 */ /* 0x000fe40001000000 */
[----:B------:R-:W-:Y:S02]  /*e210*/  ISETP.NE.AND P2, PT, R31, RZ, PT ;  /* 0x000000ff1f00720c */ /* 0x000fe40003f45270 */
[----:B------:R-:W-:-:S02]  /*e220*/  FSEL R13, R27, R14, P3 ;  /* 0x0000000e1b0d7208 */ /* 0x000fc40001800000 */
[----:B------:R-:W-:Y:S02]  /*e230*/  PLOP3.LUT P0, PT, P0, P1, P2, 0x80, 0x0 ;  /* 0x000000000000781c */ /* 0x000fe40000703020 */
[----:B------:R-:W-:Y:S02]  /*e240*/  FSEL R14, R25, R20, P4 ;  /* 0x00000014190e7208 */ /* 0x000fe40002000000 */
[----:B------:R-:W-:Y:S02]  /*e250*/  FSEL R25, R21, R30, P6 ;  /* 0x0000001e15197208 */ /* 0x000fe40003000000 */
[----:B------:R-:W-:Y:S02]  /*e260*/  FSEL R20, R26, R15, P5 ;  /* 0x0000000f1a147208 */ /* 0x000fe40002800000 */
[----:B------:R-:W-:Y:S01]  /*e270*/  FSEL R15, R30, R21, P6 ;  /* 0x000000151e0f7208 */ /* 0x000fe20003000000 */
[----:B------:R-:W-:-:S04]  /*e280*/  IMAD.MOV.U32 R21, RZ, RZ, R25 ;  /* 0x000000ffff157224 */ /* 0x000fc800078e0019 */
[----:B------:R-:W-:Y:S05]  /*e290*/  @!P0 BRA `(.L_x_36479) ;  /* 0xfffffffc00488947 */ /* 0x000fea000383ffff */
[----:B------:R-:W-:Y:S05]  /*e2a0*/  BSYNC.RECONVERGENT B0 ;  /* 0x0000000000007941 */ /* 0x000fea0003800200 */
.L_x_36478:
        /* <DEDUP_REMOVED lines=52> */
[----:B0---4-:R-:W-:Y:S05]  /*e5f0*/  CALL.REL.NOINC `($__internal_67_$__cuda_sm3x_div_rn_ftz_f32_slowpath) ;  /* 0x0000007c00687944 */ /* 0x011fea0003c00000 */
[----:B------:R-:W-:-:S07]  /*e600*/  IMAD.MOV.U32 R6, RZ, RZ, R11 ;  /* 0x000000ffff067224 */ /* 0x000fce00078e000b */
.L_x_36481:
[----:B------:R-:W-:Y:S05]  /*e610*/  BSYNC.RECONVERGENT B4 ;  /* 0x0000000000047941 */ /* 0x000fea0003800200 */
.L_x_36480:
        /* <DEDUP_REMOVED lines=28> */
.L_x_36470:
        /* <DEDUP_REMOVED lines=27> */
[----:B------:R-:W-:-:S07]  /*e990*/  IMAD.MOV.U32 R6, RZ, RZ, R11 ;  /* 0x000000ffff067224 */ /* 0x000fce00078e000b */
.L_x_36483:
[----:B------:R-:W-:Y:S05]  /*e9a0*/  BSYNC.RECONVERGENT B4 ;  /* 0x0000000000047941 */ /* 0x000fea0003800200 */
.L_x_36482:
        /* <DEDUP_REMOVED lines=28> */
.L_x_36469:
[----:B------:R-:W-:-:S13]  /*eb70*/  FSETP.GEU.FTZ.AND P0, PT, R0, 9.999999682655225389e-20, PT ;  /* 0x1fec1e4a0000780b */ /* 0x000fda0003f1e000 */
[----:B------:R-:W-:Y:S05]  /*eb80*/  @!P0 BRA `(.L_x_36484) ;  /* 0x0000000400188947 */ /* 0x000fea0003800000 */
[----:B------:R-:W-:Y:S01]  /*eb90*/  FMUL.FTZ R8, R0, R0 ;  /* 0x0000000000087220 */ /* 0x000fe20000410000 */
[----:B------:R-:W-:Y:S02]  /*eba0*/  IMAD.MOV.U32 R10, RZ, RZ, 0x3e800000 ;  /* 0x3e800000ff0a7424 */ /* 0x000fe400078e00ff */
[----:B------:R-:W-:Y:S01]  /*ebb0*/  HFMA2 R9, -RZ, RZ, 1.3056640625, -1.8671875 ;  /* 0x3d39bf78ff097431 */ /* 0x000fe200000001ff */
        /* <DEDUP_REMOVED lines=10> */
[----:B------:R-:W-:-:S04]  /*ec60*/  FFMA.FTZ R7, R7, R10, -1 ;  /* 0xbf80000007077423 */ /* 0x000fc8000001000a */
[----:B------:R-:W-:-:S04]  /*ec70*/  FADD.FTZ R6, R6, R7 ;  /* 0x0000000706067221 */ /* 0x000fc80000010000 */
        /* <DEDUP_REMOVED lines=18> */
[----:B------:R-:W2:Y:S02]  /*eda0*/  FCHK P0, R0, 1 ;  /* 0x3f80000000007902 */ /* 0x000ea40000000000 */
[----:B------:R-:W-:-:S02]  /*edb0*/  FFMA R8, R7, -1, R0 ;  /* 0xbf80000007087823 */ /* 0x000fc40000000000 */
[----:B------:R-:W-:Y:S02]  /*edc0*/  @P1 FSEL R6, R6, -RZ, P3 ;  /* 0x800000ff06061208 */ /* 0x000fe40001800000 */
[----:B------:R-:W-:-:S03]  /*edd0*/  FFMA R3, R3, R8, R7 ;  /* 0x0000000803037223 */ /* 0x000fc60000000007 */
[----:B------:R-:W-:Y:S01]  /*ede0*/  FMUL.FTZ R13, R6, 0.5 ;  /* 0x3f000000060d7820 */ /* 0x000fe20000410000 */
[----:B--2---:R-:W-:Y:S06]  /*edf0*/  @!P0 BRA `(.L_x_36486) ;  /* 0x0000000000108947 */ /* 0x004fec0003800000 */
[----:B------:R-:W-:Y:S01]  /*ee00*/  IMAD.MOV.U32 R3, RZ, RZ, 0x3f800000 ;  /* 0x3f800000ff037424 */ /* 0x000fe200078e00ff */
[----:B------:R-:W-:-:S07]  /*ee10*/  MOV R6, 0xee30 ;  /* 0x0000ee3000067802 */ /* 0x000fce0000000f00 */
[----:B01-34-:R-:W-:Y:S05]  /*ee20*/  CALL.REL.NOINC `($__internal_67_$__cuda_sm3x_div_rn_ftz_f32_slowpath) ;  /* 0x00000074005c7944 */ /* 0x01bfea0003c00000 */
[----:B------:R-:W-:-:S07]  /*ee30*/  MOV R3, R11 ;  /* 0x0000000b00037202 */ /* 0x000fce0000000f00 */
.L_x_36486:
[----:B------:R-:W-:Y:S05]  /*ee40*/  BSYNC.RECONVERGENT B4 ;  /* 0x0000000000047941 */ /* 0x000fea0003800200 */
.L_x_36485:
        /* <DEDUP_REMOVED lines=26> */
.L_x_36484:
[----:B------:R-:W-:Y:S01]  /*eff0*/  HFMA2 R3, -RZ, RZ, 1.875, 0 ;  /* 0x3f800000ff037431 */ /* 0x000fe200000001ff */
[----:B------:R-:W2:Y:S01]  /*f000*/  FCHK P0, R0, 1 ;  /* 0x3f80000000007902 */ /* 0x000ea20000000000 */
        /* <DEDUP_REMOVED lines=8> */
[----:B--2---:R-:W-:Y:S06]  /*f090*/  @!P0 BRA `(.L_x_36488) ;  /* 0x0000000000108947 */ /* 0x004fec0003800000 */
[----:B------:R-:W-:Y:S01]  /*f0a0*/  IMAD.MOV.U32 R3, RZ, RZ, 0x3f800000 ;  /* 0x3f800000ff037424 */ /* 0x000fe200078e00ff */
[----:B------:R-:W-:-:S07]  /*f0b0*/  MOV R6, 0xf0d0 ;  /* 0x0000f0d000067802 */ /* 0x000fce0000000f00 */
[----:B01-34-:R-:W-:Y:S05]  /*f0c0*/  CALL.REL.NOINC `($__internal_67_$__cuda_sm3x_div_rn_ftz_f32_slowpath) ;  /* 0x0000007000b47944 */ /* 0x01bfea0003c00000 */
[----:B------:R-:W-:-:S07]  /*f0d0*/  IMAD.MOV.U32 R3, RZ, RZ, R11 ;  /* 0x000000ffff037224 */ /* 0x000fce00078e000b */
.L_x_36488:
[----:B------:R-:W-:Y:S05]  /*f0e0*/  BSYNC.RECONVERGENT B4 ;  /* 0x0000000000047941 */ /* 0x000fea0003800200 */
.L_x_36487:
        /* <DEDUP_REMOVED lines=26> */
.L_x_36468:
        /* <DEDUP_REMOVED lines=33> */
.L_x_36490:
[----:B------:R-:W-:Y:S05]  /*f4a0*/  BSYNC.RECONVERGENT B4 ;  /* 0x0000000000047941 */ /* 0x000fea0003800200 */
.L_x_36489:
        /* <DEDUP_REMOVED lines=28> */
.L_x_36467:
        /* <DEDUP_REMOVED lines=8> */
[----:B------:R-:W2:Y:S07]  /*f6f0*/  MUFU.RCP R8, R3 ;  /* 0x0000000300087308 */ /* 0x000eae0000001000 */
        /* <DEDUP_REMOVED lines=8> */
[----:B------:R-:W-:Y:S01]  /*f780*/  FCHK P0, R0, R3 ;  /* 0x0000000300007302 */ /* 0x000fe20000000000 */
[----:B--2---:R-:W-:-:S04]  /*f790*/  FFMA R9, -R3, R8, 1 ;  /* 0x3f80000003097423 */ /* 0x004fc80000000108 */
        /* <DEDUP_REMOVED lines=10> */
.L_x_36492:
[----:B------:R-:W-:Y:S05]  /*f840*/  BSYNC.RECONVERGENT B4 ;  /* 0x0000000000047941 */ /* 0x000fea0003800200 */
.L_x_36491:
        /* <DEDUP_REMOVED lines=27> */
.L_x_36474:
[----:B------:R-:W-:Y:S05]  /*fa00*/  BSYNC.RECONVERGENT B2 ;  /* 0x0000000000027941 */ /* 0x000fea0003800200 */
.L_x_36466:
        /* <DEDUP_REMOVED lines=44> */
.L_x_36495:
        /* <DEDUP_REMOVED lines=8> */
.L_x_36494:
[----:B------:R-:W-:-:S04]  /*fd50*/  FMUL.RZ R0, R25, 0.15915493667125701904 ;  /* 0x3e22f98319007820 */ /* 0x000fc8000040c000 */
[----:B------:R2:W0:Y:S08]  /*fd60*/  MUFU.COS R24, R0 ;  /* 0x0000000000187308 */ /* 0x0004300000000000 */
[----:B------:R2:W0:Y:S01]  /*fd70*/  MUFU.SIN R25, R0 ;  /* 0x0000000000197308 */ /* 0x0004220000000400 */
[----:B------:R-:W-:Y:S05]  /*fd80*/  BRA `(.L_x_36465) ;  /* 0x0000000000087947 */ /* 0x000fea0003800000 */
.L_x_36493:
[----:B------:R-:W-:-:S04]  /*fd90*/  FMUL.FTZ R19, R19, 1.4426950216293334961 ;  /* 0x3fb8aa3b13137820 */ /* 0x000fc80000410000 */
[----:B------:R2:W0:Y:S03]  /*fda0*/  MUFU.EX2 R24, R19 ;  /* 0x0000001300187308 */ /* 0x0004260000000800 */
.L_x_36465:
[----:B------:R-:W-:Y:S05]  /*fdb0*/  BSYNC.RECONVERGENT B3 ;  /* 0x0000000000037941 */ /* 0x000fea0003800200 */
.L_x_36464:
        /* <DEDUP_REMOVED lines=44> */
[----:B------:R-:W-:Y:S02]  /*10080*/  FMUL.FTZ R6, R6, 1.1920928955078125e-07 ;  /* 0x3400000006067820 */ /* 0x000fe40000410000 */
[----:B------:R-:W-:-:S04]  /*10090*/  FADD.FTZ R7, R7, R8 ;  /* 0x0000000807077221 */ /* 0x000fc80000010000 */
[C---:B------:R-:W-:Y:S02]  /*100a0*/  FFMA.FTZ R8, R7.reuse, -R10, 0.10546888411045074463 ;  /* 0x3dd8001207087423 */ /* 0x040fe4000001080a */
[----:B------:R-:W2:Y:S02]  /*100b0*/  MUFU.RCP R10, R3 ;  /* 0x00000003000a7308 */ /* 0x000ea40000001000 */
[----:B------:R-:W-:-:S04]  /*100c0*/  FFMA.FTZ R8, R7, R8, -0.13229703903198242188 ;  /* 0xbe0778e007087423 */ /* 0x000fc80000010008 */
[----:B------:R-:W-:-:S04]  /*100d0*/  FFMA.FTZ R8, R7, R8, 0.14491446316242218018 ;  /* 0x3e14647507087423 */ /* 0x000fc80000010008 */
[----:B------:R-:W-:-:S04]  /*100e0*/  FFMA.FTZ R8, R7, R8, -0.16641564667224884033 ;  /* 0xbe2a68dd07087423 */ /* 0x000fc80000010008 */
[----:B------:R-:W-:-:S04]  /*100f0*/  FFMA.FTZ R8, R7, R8, 0.19988867640495300293 ;  /* 0x3e4caf9e07087423 */ /* 0x000fc80000010008 */
[----:B------:R-:W-:Y:S01]  /*10100*/  FFMA.FTZ R8, R7, R8, -0.25000196695327758789 ;  /* 0xbe80004207087423 */ /* 0x000fe20000010008 */
[----:B--2---:R-:W-:-:S03]  /*10110*/  FFMA R9, -R3, R10, 1 ;  /* 0x3f80000003097423 */ /* 0x004fc6000000010a */
[C---:B------:R-:W-:Y:S01]  /*10120*/  FFMA.FTZ R8, R7.reuse, R8, 0.33333510160446166992 ;  /* 0x3eaaaae607087423 */ /* 0x040fe20000010008 */
[----:B------:R-:W-:Y:S01]  /*10130*/  FFMA R9, R10, R9, R10 ;  /* 0x000000090a097223 */ /* 0x000fe2000000000a */
[----:B------:R-:W-:Y:S02]  /*10140*/  @P1 IMAD.MOV.U32 R10, RZ, RZ, 0x7f800000 ;  /* 0x7f800000ff0a1424 */ /* 0x000fe400078e00ff */
[----:B------:R-:W-:-:S04]  /*10150*/  FFMA.FTZ R8, R7, R8, -0.5 ;  /* 0xbf00000007087423 */ /* 0x000fc80000010008 */
[----:B------:R-:W-:-:S04]  /*10160*/  FMUL.FTZ R8, R7, R8 ;  /* 0x0000000807087220 */ /* 0x000fc80000410000 */
[----:B------:R-:W-:Y:S01]  /*10170*/  FFMA.FTZ R7, R7, R8, R7 ;  /* 0x0000000807077223 */ /* 0x000fe20000010007 */
[----:B------:R-:W-:-:S03]  /*10180*/  FFMA R8, R0, R9, RZ ;  /* 0x0000000900087223 */ /* 0x000fc600000000ff */
[----:B------:R-:W-:Y:S01]  /*10190*/  FFMA.FTZ R6, R6, 0.69314718246459960938, R7 ;  /* 0x3f31721806067823 */ /* 0x000fe20000010007 */
[----:B------:R-:W-:Y:S01]  /*101a0*/  @P0 FFMA.FTZ R6, R11, R10, +INF ;  /* 0x7f8000000b060423 */ /* 0x000fe2000001000a */
[----:B------:R-:W2:Y:S01]  /*101b0*/  FCHK P0, R0, R3 ;  /* 0x0000000300007302 */ /* 0x000ea20000000000 */
[----:B------:R-:W-:-:S03]  /*101c0*/  FFMA R7, -R3, R8, R0 ;  /* 0x0000000803077223 */ /* 0x000fc60000000100 */
[----:B------:R-:W-:Y:S01]  /*101d0*/  @P1 FSEL R6, R6, -RZ, P3 ;  /* 0x800000ff06061208 */ /* 0x000fe20001800000 */
[----:B------:R-:W-:-:S04]  /*101e0*/  FFMA R7, R9, R7, R8 ;  /* 0x0000000709077223 */ /* 0x000fc80000000008 */
[----:B------:R-:W-:Y:S01]  /*101f0*/  FMUL.FTZ R13, R6, 0.5 ;  /* 0x3f000000060d7820 */ /* 0x000fe20000410000 */
[----:B--2---:R-:W-:Y:S06]  /*10200*/  @!P0 BRA `(.L_x_36505) ;  /* 0x00000000000c8947 */ /* 0x004fec0003800000 */
[----:B------:R-:W-:-:S07]  /*10210*/  MOV R6, 0x10230 ;  /* 0x0001023000067802 */ /* 0x000fce0000000f00 */
[----:B01-34-:R-:W-:Y:S05]  /*10220*/  CALL.REL.NOINC `($__internal_67_$__cuda_sm3x_div_rn_ftz_f32_slowpath) ;  /* 0x00000060005c7944 */ /* 0x01bfea0003c00000 */
[----:B------:R-:W-:-:S07]  /*10230*/  MOV R7, R11 ;  /* 0x0000000b00077202 */ /* 0x000fce0000000f00 */
.L_x_36505:
[----:B------:R-:W-:Y:S05]  /*10240*/  BSYNC.RECONVERGENT B4 ;  /* 0x0000000000047941 */ /* 0x000fea0003800200 */
.L_x_36504:
[----:B------:R-:W-:Y:S02]  /*10250*/  IMAD.MOV.U32 R9, RZ, RZ, 0x3b33710b ;  /* 0x3b33710bff097424 */ /* 0x000fe400078e00ff */
[----:B------:R-:W-:Y:S01]  /*10260*/  FMUL.FTZ R0, R7, R7 ;  /* 0x0000000707007220 */ /* 0x000fe20000410000 */
[C---:B------:R-:W-:Y:S02]  /*10270*/  ISETP.GE.AND P0, PT, R32.reuse, RZ, PT ;  /* 0x000000ff2000720c */ /* 0x040fe40003f06270 */
[----:B------:R-:W-:Y:S01]  /*10280*/  FSETP.NEU.FTZ.AND P3, PT, |R32|, |R33|, PT ;  /* 0x400000212000720b */ /* 0x000fe20003f7d200 */
[----:B------:R-:W-:Y:S01]  /*10290*/  FFMA.FTZ R9, R0, R9, -0.015681877732276916504 ;  /* 0xbc80774800097423 */ /* 0x000fe20000010009 */
        /* <DEDUP_REMOVED lines=23> */
.L_x_36503:
        /* <DEDUP_REMOVED lines=17> */
[----:B------:R-:W-:-:S07]  /*10520*/  MOV R6, R11 ;  /* 0x0000000b00067202 */ /* 0x000fce0000000f00 */
.L_x_36509:
[----:B------:R-:W-:Y:S05]  /*10530*/  BSYNC.RECONVERGENT B4 ;  /* 0x0000000000047941 */ /* 0x000fea0003800200 */
.L_x_36508:
        /* <DEDUP_REMOVED lines=28> */
.L_x_36507:
        /* <DEDUP_REMOVED lines=25> */
.L_x_36511:
        /* <DEDUP_REMOVED lines=11> */
[----:B------:R-:W-:Y:S02]  /*10940*/  FSETP.GEU.FTZ.AND P3, PT, R21, R8, PT ;  /* 0x000000081500720b */ /* 0x000fe40003f7e000 */
[----:B------:R-:W-:-:S02]  /*10950*/  P2R R38, PR, RZ, 0x10 ;  /* 0x00000010ff267803 */ /* 0x000fc40000000000 */
[----:B------:R-:W-:Y:S02]  /*10960*/  FSEL R23, R8, R21, P3 ;  /* 0x0000001508177208 */ /* 0x000fe40001800000 */
[----:B------:R-:W-:Y:S02]  /*10970*/  FSEL R11, R21, R8, P3 ;  /* 0x00000008150b7208 */ /* 0x000fe40001800000 */
[----:B------:R-:W-:-:S04]  /*10980*/  FSETP.GEU.FTZ.AND P0, PT, R23, R10, PT ;  /* 0x0000000a1700720b */ /* 0x000fc80003f1e000 */
[----:B------:R-:W-:Y:S02]  /*10990*/  FSEL R27, R10, R23, P0 ;  /* 0x000000170a1b7208 */ /* 0x000fe40000000000 */
[----:B------:R-:W-:Y:S02]  /*109a0*/  P2R R36, PR, RZ, 0x1 ;  /* 0x00000001ff247803 */ /* 0x000fe40000000000 */
[----:B------:R-:W-:-:S04]  /*109b0*/  FSETP.GEU.FTZ.AND P1, PT, R27, R12, PT ;  /* 0x0000000c1b00720b */ /* 0x000fc80003f3e000 */
[----:B------:R-:W-:-:S04]  /*109c0*/  FSEL R20, R12, R27, P1 ;  /* 0x0000001b0c147208 */ /* 0x000fc80000800000 */
[----:B------:R-:W-:-:S04]  /*109d0*/  FSETP.GEU.FTZ.AND P2, PT, R20, R13, PT ;  /* 0x0000000d1400720b */ /* 0x000fc80003f5e000 */
[----:B------:R-:W-:Y:S02]  /*109e0*/  FSEL R31, R13, R20, P2 ;  /* 0x000000140d1f7208 */ /* 0x000fe40001000000 */
[----:B------:R-:W-:Y:S02]  /*109f0*/  PLOP3.LUT P6, PT, P2, P0, P1, 0x80, 0x0 ;  /* 0x000000000000781c */ /* 0x000fe400017c1010 */
[----:B------:R-:W-:Y:S02]  /*10a00*/  FSETP.GEU.FTZ.AND P3, PT, R31, R14, PT ;  /* 0x0000000e1f00720b */ /* 0x000fe40003f7e000 */
[----:B------:R-:W-:Y:S02]  /*10a10*/  ISETP.NE.AND P0, PT, R38, RZ, PT ;  /* 0x000000ff2600720c */ /* 0x000fe40003f05270 */
[----:B------:R-:W-:Y:S02]  /*10a20*/  FSEL R39, R14, R31, P3 ;  /* 0x0000001f0e277208 */ /* 0x000fe40001800000 */
[----:B------:R-:W-:-:S02]  /*10a30*/  P2R R38, PR, RZ, 0x2 ;  /* 0x00000002ff267803 */ /* 0x000fc40000000000 */
[----:B------:R-:W-:Y:S02]  /*10a40*/  FSETP.GEU.FTZ.AND P4, PT, R39, R18, PT ;  /* 0x000000122700720b */ /* 0x000fe40003f9e000 */
[----:B-1-3--:R-:W-:Y:S02]  /*10a50*/  P2R R30, PR, RZ, 0x4 ;  /* 0x00000004ff1e7803 */ /* 0x00afe40000000000 */
[----:B------:R-:W-:Y:S02]  /*10a60*/  FSEL R22, R18, R39, P4 ;  /* 0x0000002712167208 */ /* 0x000fe40002000000 */
[----:B------:R-:W-:Y:S02]  /*10a70*/  PLOP3.LUT P1, PT, P4, P6, P3, 0x80, 0x0 ;  /* 0x000000000000781c */ /* 0x000fe4000272d030 */
[----:B------:R-:W-:Y:S02]  /*10a80*/  FSETP.GEU.FTZ.AND P5, PT, R22, R15, PT ;  /* 0x0000000f1600720b */ /* 0x000fe40003fbe000 */
[----:B------:R-:W-:-:S02]  /*10a90*/  FSETP.GEU.FTZ.AND P2, PT, R21, R8, PT ;  /* 0x000000081500720b */ /* 0x000fc40003f5e000 */
[----:B------:R-:W-:-:S04]  /*10aa0*/  FSEL R26, R15, R22, P5 ;  /* 0x000000160f1a7208 */ /* 0x000fc80002800000 */
[----:B------:R-:W-:-:S04]  /*10ab0*/  FSETP.GEU.FTZ.AND P6, PT, R26, R19, PT ;  /* 0x000000131a00720b */ /* 0x000fc80003fde000 */
[----:B------:R-:W-:-:S04]  /*10ac0*/  PLOP3.LUT P1, PT, P6, P1, P5, 0x80, 0x0 ;  /* 0x000000000000781c */ /* 0x000fc80003723050 */
[----:B------:R-:W-:Y:S02]  /*10ad0*/  PLOP3.LUT P1, PT, P1, P0, P2, 0x80, 0x0 ;  /* 0x000000000000781c */ /* 0x000fe40000f21020 */
[----:B------:R-:W-:Y:S02]  /*10ae0*/  ISETP.NE.AND P0, PT, R36, RZ, PT ;  /* 0x000000ff2400720c */ /* 0x000fe40003f05270 */
[----:B------:R-:W-:Y:S02]  /*10af0*/  P2R R21, PR, RZ, 0x2 ;  /* 0x00000002ff157803 */ /* 0x000fe40000000000 */
[----:B------:R-:W-:Y:S02]  /*10b00*/  ISETP.NE.AND P1, PT, R38, RZ, PT ;  /* 0x000000ff2600720c */ /* 0x000fe40003f25270 */
[----:B------:R-:W-:Y:S02]  /*10b10*/  ISETP.NE.AND P2, PT, R30, RZ, PT ;  /* 0x000000ff1e00720c */ /* 0x000fe40003f45270 */
[----:B------:R-:W-:-:S02]  /*10b20*/  FSEL R8, R23, R10, P0 ;  /* 0x0000000a17087208 */ /* 0x000fc40000000000 */
[----:B------:R-:W-:Y:S02]  /*10b30*/  FSEL R10, R27, R12, P1 ;  /* 0x0000000c1b0a7208 */ /* 0x000fe40000800000 */
[----:B------:R-:W-:Y:S02]  /*10b40*/  FSEL R12, R20, R13, P2 ;  /* 0x0000000d140c7208 */ /* 0x000fe40001000000 */
[----:B------:R-:W-:Y:S02]  /*10b50*/  ISETP.NE.AND P0, PT, R21, RZ, PT ;  /* 0x000000ff1500720c */ /* 0x000fe40003f05270 */
[----:B------:R-:W-:Y:S02]  /*10b60*/  ISETP.NE.AND P1, PT, R41, RZ, PT ;  /* 0x000000ff2900720c */ /* 0x000fe40003f25270 */
[----:B------:R-:W-:Y:S02]  /*10b70*/  ISETP.NE.AND P2, PT, R40, RZ, PT ;  /* 0x000000ff2800720c */ /* 0x000fe40003f45270 */
[----:B------:R-:W-:-:S02]  /*10b80*/  FSEL R13, R31, R14, P3 ;  /* 0x0000000e1f0d7208 */ /* 0x000fc40001800000 */
[----:B------:R-:W-:Y:S02]  /*10b90*/  PLOP3.LUT P0, PT, P0, P1, P2, 0x80, 0x0 ;  /* 0x000000000000781c */ /* 0x000fe40000703020 */
[----:B------:R-:W-:Y:S02]  /*10ba0*/  FSEL R21, R19, R26, P6 ;  /* 0x0000001a13157208 */ /* 0x000fe40003000000 */
[----:B------:R-:W-:Y:S02]  /*10bb0*/  FSEL R14, R39, R18, P4 ;  /* 0x00000012270e7208 */ /* 0x000fe40002000000 */
[----:B------:R-:W-:Y:S02]  /*10bc0*/  FSEL R18, R22, R15, P5 ;  /* 0x0000000f16127208 */ /* 0x000fe40002800000 */
[----:B------:R-:W-:Y:S02]  /*10bd0*/  FSEL R15, R26, R19, P6 ;  /* 0x000000131a0f7208 */ /* 0x000fe40003000000 */
[----:B------:R-:W-:-:S03]  /*10be0*/  MOV R19, R21 ;  /* 0x0000001500137202 */ /* 0x000fc60000000f00 */
[----:B------:R-:W-:Y:S05]  /*10bf0*/  @!P0 BRA `(.L_x_36511) ;  /* 0xfffffffc00248947 */ /* 0x000fea000383ffff */
[----:B------:R-:W-:Y:S05]  /*10c00*/  BSYNC.RECONVERGENT B0 ;  /* 0x0000000000007941 */ /* 0x000fea0003800200 */
.L_x_36510:
        /* <DEDUP_REMOVED lines=38> */
[----:B------:R-:W-:Y:S01]  /*10e70*/  FFMA.FTZ R8, R7, R8, -0.5 ;  /* 0xbf00000007087423 */ /* 0x000fe20000010008 */
[----:B------:R-:W-:-:S03]  /*10e80*/  FFMA R10, R0, R9, RZ ;  /* 0x00000009000a7223 */ /* 0x000fc600000000ff */
        /* <DEDUP_REMOVED lines=11> */
[----:B------:R-:W-:-:S07]  /*10f40*/  MOV R6, 0x10f60 ;  /* 0x00010f6000067802 */ /* 0x000fce0000000f00 */
[----:B0---4-:R-:W-:Y:S05]  /*10f50*/  CALL.REL.NOINC `($__internal_67_$__cuda_sm3x_div_rn_ftz_f32_slowpath) ;  /* 0x0000005400107944 */ /* 0x011fea0003c00000 */
[----:B------:R-:W-:-:S07]  /*10f60*/  IMAD.MOV.U32 R7, RZ, RZ, R11 ;  /* 0x000000ffff077224 */ /* 0x000fce00078e000b */
.L_x_36513:
[----:B------:R-:W-:Y:S05]  /*10f70*/  BSYNC.RECONVERGENT B4 ;  /* 0x0000000000047941 */ /* 0x000fea0003800200 */
.L_x_36512:
        /* <DEDUP_REMOVED lines=28> */
.L_x_36502:
        /* <DEDUP_REMOVED lines=28> */
.L_x_36515:
[----:B------:R-:W-:Y:S05]  /*11300*/  BSYNC.RECONVERGENT B4 ;  /* 0x0000000000047941 */ /* 0x000fea0003800200 */
.L_x_36514:
        /* <DEDUP_REMOVED lines=28> */
.L_x_36501:
        /* <DEDUP_REMOVED lines=41> */
[----:B------:R-:W-:Y:S02]  /*11760*/  MOV R3, 0x3f800000 ;  /* 0x3f80000000037802 */ /* 0x000fe40000000f00 */
[----:B------:R-:W-:-:S07]  /*11770*/  MOV R6, 0x11790 ;  /* 0x0001179000067802 */ /* 0x000fce0000000f00 */
[----:B01-34-:R-:W-:Y:S05]  /*11780*/  CALL.REL.NOINC `($__internal_67_$__cuda_sm3x_div_rn_ftz_f32_slowpath) ;  /* 0x0000004c00047944 */ /* 0x01bfea0003c00000 */
[----:B------:R-:W-:-:S07]  /*11790*/  IMAD.MOV.U32 R3, RZ, RZ, R11 ;  /* 0x000000ffff037224 */ /* 0x000fce00078e000b */
.L_x_36518:
[----:B------:R-:W-:Y:S05]  /*117a0*/  BSYNC.RECONVERGENT B4 ;  /* 0x0000000000047941 */ /* 0x000fea0003800200 */
.L_x_36517:
        /* <DEDUP_REMOVED lines=26> */
.L_x_36516:
        /* <DEDUP_REMOVED lines=15> */
.L_x_36520:
[----:B------:R-:W-:Y:S05]  /*11a40*/  BSYNC.RECONVERGENT B4 ;  /* 0x0000000000047941 */ /* 0x000fea0003800200 */
.L_x_36519:
        /* <DEDUP_REMOVED lines=26> */
.L_x_36500:
        /* <DEDUP_REMOVED lines=32> */
[----:B------:R-:W-:-:S07]  /*11df0*/  MOV R6, R11 ;  /* 0x0000000b00067202 */ /* 0x000fce0000000f00 */
.L_x_36522:
[----:B------:R-:W-:Y:S05]  /*11e00*/  BSYNC.RECONVERGENT B4 ;  /* 0x0000000000047941 */ /* 0x000fea0003800200 */
.L_x_36521:
        /* <DEDUP_REMOVED lines=28> */
.L_x_36499:
        /* <DEDUP_REMOVED lines=28> */
[----:B------:R-:W-:-:S07]  /*12190*/  MOV R6, R11 ;  /* 0x0000000b00067202 */ /* 0x000fce0000000f00 */
.L_x_36524:
[----:B------:R-:W-:Y:S05]  /*121a0*/  BSYNC.RECONVERGENT B4 ;  /* 0x0000000000047941 */ /* 0x000fea0003800200 */
.L_x_36523:
        /* <DEDUP_REMOVED lines=27> */
.L_x_36506:
[----:B------:R-:W-:Y:S05]  /*12360*/  BSYNC.RECONVERGENT B2 ;  /* 0x0000000000027941 */ /* 0x000fea0003800200 */
.L_x_36498:
        /* <DEDUP_REMOVED lines=44> */
.L_x_36527:
        /* <DEDUP_REMOVED lines=8> */
.L_x_36526:
[----:B------:R-:W-:-:S04]  /*126b0*/  FMUL.RZ R0, R19, 0.15915493667125701904 ;  /* 0x3e22f98313007820 */ /* 0x000fc8000040c000 */
[----:B------:R2:W0:Y:S08]  /*126c0*/  MUFU.COS R18, R0 ;  /* 0x0000000000127308 */ /* 0x0004300000000000 */
[----:B------:R2:W0:Y:S01]  /*126d0*/  MUFU.SIN R19, R0 ;  /* 0x0000000000137308 */ /* 0x0004220000000400 */
[----:B------:R-:W-:Y:S05]  /*126e0*/  BRA `(.L_x_36497) ;  /* 0x0000000000087947 */ /* 0x000fea0003800000 */
.L_x_36525:
[----:B------:R-:W-:-:S06]  /*126f0*/  FMUL.FTZ R18, R35, 1.4426950216293334961 ;  /* 0x3fb8aa3b23127820 */ /* 0x000fcc0000410000 */
[----:B------:R-:W2:Y:S02]  /*12700*/  MUFU.EX2 R18, R18 ;  /* 0x0000001200127308 */ /* 0x000ea40000000800 */
.L_x_36497:
[----:B------:R-:W-:Y:S05]  /*12710*/  BSYNC.RECONVERGENT B3 ;  /* 0x0000000000037941 */ /* 0x000fea0003800200 */
.L_x_36496:
[----:B------:R-:W0:Y:S01]  /*12720*/  LDC.U8 R22, c[0x0][0x3b8] ;  /* 0x0000ee00ff167b82 */ /* 0x000e220000000000 */
[----:B------:R-:W-:Y:S01]  /*12730*/  ISETP.GE.AND P0, PT, R2, R17, PT ;  /* 0x000000110200720c */ /* 0x000fe20003f06270 */
[----:B------:R-:W-:Y:S04]  /*12740*/  BSSY.RECONVERGENT B7, `(.L_x_36528) ;  /* 0x00002db000077945 */ /* 0x000fe80003800200 */
[----:B------:R-:W-:Y:S08]  /*12750*/  BSSY.RELIABLE B6, `(.L_x_36529) ;  /* 0x00001f0000067945 */ /* 0x000ff00003800100 */
[----:B------:R-:W-:Y:S05]  /*12760*/  @P0 BRA `(.L_x_36530) ;  /* 0x0000001c00ac0947 */ /* 0x000fea0003800000 */
[----:B------:R-:W5:Y:S01]  /*12770*/  LDCU UR4, c[0x0][0x3bc] ;  /* 0x00007780ff0477ac */ /* 0x000f620008000800 */
[----:B------:R-:W1:Y:S01]  /*12780*/  LDC.64 R6, c[0x0][0x390] ;  /* 0x0000e400ff067b82 */ /* 0x000e620000000a00 */
[----:B--2---:R-:W-:Y:S01]  /*12790*/  IMAD R0, R37, 0x200, R2 ;  /* 0x0000020025007824 */ /* 0x004fe200078e0202 */
[----:B0-----:R-:W-:-:S03]  /*127a0*/  PRMT R2, R22, 0x9910, RZ ;  /* 0x0000991016027816 */ /* 0x001fc600000000ff */
[----:B-----5:R-:W-:Y:S01]  /*127b0*/  IMAD R3, R0, UR4, RZ ;  /* 0x0000000400037c24 */ /* 0x020fe2000f8e02ff */
[----:B------:R-:W-:-:S04]  /*127c0*/  MOV R0, R2 ;  /* 0x0000000200007202 */ /* 0x000fc80000000f00 */
        /* <DEDUP_REMOVED lines=16> */
.L_x_36534:
[----:B----4-:R-:W0:Y:S01]  /*128d0*/  F2I.S64.TRUNC R4, R4 ;  /* 0x0000000400047311 */ /* 0x010e22000020d900 */
[----:B------:R-:W-:Y:S01]  /*128e0*/  MOV R2, R16 ;  /* 0x0000001000027202 */ /* 0x000fe20000000f00 */
[----:B0-----:R-:W-:-:S05]  /*128f0*/  IMAD.MOV.U32 R3, RZ, RZ, R4 ;  /* 0x000000ffff037224 */ /* 0x001fca00078e0004 */
[----:B------:R1:W-:Y:S01]  /*12900*/  STG.E.U8 desc[UR36][R6.64], R3 ;  /* 0x0000000306007986 */ /* 0x0003e2000c101124 */
[----:B------:R-:W-:Y:S05]  /*12910*/  BRA `(.L_x_36536) ;  /* 0x0000000c00907947 */ /* 0x000fea0003800000 */
.L_x_36533:
[----:B------:R-:W-:-:S13]  /*12920*/  ISETP.NE.AND P0, PT, R0, 0x2, PT ;  /* 0x000000020000780c */ /* 0x000fda0003f05270 */
[----:B------:R-:W-:Y:S05]  /*12930*/  @!P0 BRA `(.L_x_36537) ;  /* 0x0000000000308947 */ /* 0x000fea0003800000 */
[----:B------:R-:W-:-:S13]  /*12940*/  ISETP.NE.AND P0, PT, R0, 0x3, PT ;  /* 0x000000030000780c */ /* 0x000fda0003f05270 */
[----:B------:R-:W-:Y:S05]  /*12950*/  @!P0 BRA `(.L_x_36538) ;  /* 0x0000000000188947 */ /* 0x000fea0003800000 */
[----:B------:R-:W-:-:S13]  /*12960*/  ISETP.NE.AND P0, PT, R0, 0x4, PT ;  /* 0x000000040000780c */ /* 0x000fda0003f05270 */
[----:B------:R-:W-:Y:S05]  /*12970*/  @P0 BRA `(.L_x_36535) ;  /* 0x0000000800d40947 */ /* 0x000fea0003800000 */
[----:B----4-:R-:W0:Y:S01]  /*12980*/  F2I.S64.TRUNC R4, R4 ;  /* 0x0000000400047311 */ /* 0x010e22000020d900 */
[----:B------:R-:W-:Y:S01]  /*12990*/  IMAD.MOV.U32 R2, RZ, RZ, R16 ;  /* 0x000000ffff027224 */ /* 0x000fe200078e0010 */
[----:B0-----:R2:W-:Y:S01]  /*129a0*/  STG.E.64 desc[UR36][R6.64], R4 ;  /* 0x0000000406007986 */ /* 0x0015e2000c101b24 */
[----:B------:R-:W-:Y:S05]  /*129b0*/  BRA `(.L_x_36536) ;  /* 0x0000000c00687947 */ /* 0x000fea0003800000 */
.L_x_36538:
[----:B------:R-:W0:Y:S01]  /*129c0*/  F2I.FTZ.TRUNC.NTZ R3, R4 ;  /* 0x0000000400037305 */ /* 0x000e22000021f100 */
[----:B------:R-:W-:Y:S01]  /*129d0*/  IMAD.MOV.U32 R2, RZ, RZ, R16 ;  /* 0x000000ffff027224 */ /* 0x000fe200078e0010 */
[----:B0-----:R0:W-:Y:S01]  /*129e0*/  STG.E desc[UR36][R6.64], R3 ;  /* 0x0000000306007986 */ /* 0x0011e2000c101924 */
[----:B------:R-:W-:Y:S05]  /*129f0*/  BRA `(.L_x_36536) ;  /* 0x0000000c00587947 */ /* 0x000fea0003800000 */
.L_x_36537:
[----:B------:R-:W0:Y:S01]  /*12a00*/  F2I.FTZ.TRUNC.NTZ R3, R4 ;  /* 0x0000000400037305 */ /* 0x000e22000021f100 */
[----:B------:R-:W-:Y:S01]  /*12a10*/  IMAD.MOV.U32 R2, RZ, RZ, R16 ;  /* 0x000000ffff027224 */ /* 0x000fe200078e0010 */
[----:B0-----:R0:W-:Y:S01]  /*12a20*/  STG.E.U16 desc[UR36][R6.64], R3 ;  /* 0x0000000306007986 */ /* 0x0011e2000c101524 */
[----:B------:R-:W-:Y:S05]  /*12a30*/  BRA `(.L_x_36536) ;  /* 0x0000000c00487947 */ /* 0x000fea0003800000 */
.L_x_36532:
        /* <DEDUP_REMOVED lines=9> */
.L_x_36540:
[----:B------:R-:W-:Y:S01]  /*12ad0*/  F2FP.F16.F32.PACK_AB R4, RZ, R4 ;  /* 0x00000004ff04723e */ /* 0x000fe200000000ff */
[----:B------:R-:W-:-:S04]  /*12ae0*/  IMAD.MOV.U32 R2, RZ, RZ, R16 ;  /* 0x000000ffff027224 */ /* 0x000fc800078e0010 */
[----:B------:R0:W-:Y:S01]  /*12af0*/  STG.E.U16 desc[UR36][R6.64], R4 ;  /* 0x0000000406007986 */ /* 0x0001e2000c101524 */
[----:B------:R-:W-:Y:S05]  /*12b00*/  BRA `(.L_x_36536) ;  /* 0x0000000c00147947 */ /* 0x000fea0003800000 */
.L_x_36539:
[----:B------:R-:W-:-:S13]  /*12b10*/  ISETP.NE.AND P0, PT, R0, 0x7, PT ;  /* 0x000000070000780c */ /* 0x000fda0003f05270 */
[----:B------:R-:W-:Y:S05]  /*12b20*/  @!P0 BRA `(.L_x_36541) ;  /* 0x00000000002c8947 */ /* 0x000fea0003800000 */
[----:B------:R-:W-:-:S13]  /*12b30*/  ISETP.NE.AND P0, PT, R0, 0x8, PT ;  /* 0x000000080000780c */ /* 0x000fda0003f05270 */
[----:B------:R-:W-:Y:S05]  /*12b40*/  @!P0 BRA `(.L_x_36542) ;  /* 0x0000000000148947 */ /* 0x000fea0003800000 */
[----:B------:R-:W-:-:S13]  /*12b50*/  ISETP.NE.AND P0, PT, R0, 0x9, PT ;  /* 0x000000090000780c */ /* 0x000fda0003f05270 */
[----:B------:R-:W-:Y:S05]  /*12b60*/  @P0 BRA `(.L_x_36535) ;  /* 0x0000000800580947 */ /* 0x000fea0003800000 */
[----:B----4-:R0:W-:Y:S01]  /*12b70*/  STG.E.64 desc[UR36][R6.64], R4 ;  /* 0x0000000406007986 */ /* 0x0101e2000c101b24 */
[----:B------:R-:W-:Y:S01]  /*12b80*/  IMAD.MOV.U32 R2, RZ, RZ, R16 ;  /* 0x000000ffff027224 */ /* 0x000fe200078e0010 */
[----:B------:R-:W-:Y:S06]  /*12b90*/  BRA `(.L_x_36536) ;  /* 0x0000000800f07947 */ /* 0x000fec0003800000 */
.L_x_36542:
[----:B----4-:R-:W-:Y:S01]  /*12ba0*/  F2FP.F16.F32.PACK_AB R5, R5, R4 ;  /* 0x000000040505723e */ /* 0x010fe200000000ff */
[----:B------:R-:W-:-:S04]  /*12bb0*/  IMAD.MOV.U32 R2, RZ, RZ, R16 ;  /* 0x000000ffff027224 */ /* 0x000fc800078e0010 */
[----:B------:R0:W-:Y:S01]  /*12bc0*/  STG.E desc[UR36][R6.64], R5 ;  /* 0x0000000506007986 */ /* 0x0001e2000c101924 */
[----:B------:R-:W-:Y:S05]  /*12bd0*/  BRA `(.L_x_36536) ;  /* 0x0000000800e07947 */ /* 0x000fea0003800000 */
.L_x_36541:
[----:B------:R-:W-:Y:S01]  /*12be0*/  FMUL.FTZ R4, R4, 1 ;  /* 0x3f80000004047820 */ /* 0x000fe20000410000 */
[----:B------:R-:W-:-:S05]  /*12bf0*/  MOV R2, R16 ;  /* 0x0000001000027202 */ /* 0x000fca0000000f00 */
[----:B----4-:R-:W0:Y:S02]  /*12c00*/  F2F.F64.F32 R4, R4 ;  /* 0x0000000400047310 */ /* 0x010e240000201800 */
[----:B0-----:R0:W-:Y:S01]  /*12c10*/  STG.E.64 desc[UR36][R6.64], R4 ;  /* 0x0000000406007986 */ /* 0x0011e2000c101b24 */
[----:B------:R-:W-:Y:S05]  /*12c20*/  BRA `(.L_x_36536) ;  /* 0x0000000800cc7947 */ /* 0x000fea0003800000 */
.L_x_36531:
        /* <DEDUP_REMOVED lines=10> */
[----:B----4-:R-:W-:-:S04]  /*12cd0*/  FSETP.NEU.FTZ.AND P1, PT, R5, RZ, PT ;  /* 0x000000ff0500720b */ /* 0x010fc80003f3d000 */
[----:B------:R-:W-:-:S04]  /*12ce0*/  PLOP3.LUT P0, PT, P0, P1, PT, 0xf8, 0x8f ;  /* 0x00000000008f781c */ /* 0x000fc80000703f70 */
[----:B------:R-:W-:-:S05]  /*12cf0*/  SEL R3, RZ, 0x1, !P0 ;  /* 0x00000001ff037807 */ /* 0x000fca0004000000 */
[----:B------:R0:W-:Y:S01]  /*12d00*/  STG.E.U8 desc[UR36][R6.64], R3 ;  /* 0x0000000306007986 */ /* 0x0001e2000c101124 */
[----:B------:R-:W-:Y:S05]  /*12d10*/  BRA `(.L_x_36536) ;  /* 0x0000000800907947 */ /* 0x000fea0003800000 */
.L_x_36545:
[----:B------:R-:W-:Y:S01]  /*12d20*/  FMUL.FTZ R8, R4, 1 ;  /* 0x3f80000004087820 */ /* 0x000fe20000410000 */
[----:B----4-:R-:W-:Y:S01]  /*12d30*/  FMUL.FTZ R10, R5, 1 ;  /* 0x3f800000050a7820 */ /* 0x010fe20000410000 */
        /* <DEDUP_REMOVED lines=9> */
.L_x_36544:
        /* <DEDUP_REMOVED lines=8> */
[----:B----4-:R-:W-:Y:S01]  /*12e50*/  SHF.R.U32.HI R5, RZ, 0x18, R4 ;  /* 0x00000018ff057819 */ /* 0x010fe20000011604 */
        /* <DEDUP_REMOVED lines=9> */
.L_x_36549:
[----:B------:R-:W-:Y:S05]  /*12ef0*/  BSYNC.RECONVERGENT B0 ;  /* 0x0000000000007941 */ /* 0x000fea0003800200 */
.L_x_36548:
[----:B------:R-:W-:Y:S02]  /*12f00*/  LOP3.LUT R5, R0, 0x80, R5, 0xf8, !PT ;  /* 0x0000008000057812 */ /* 0x000fe400078ef805 */
[----:B------:R-:W-:-:S03]  /*12f10*/  MOV R2, R16 ;  /* 0x0000001000027202 */ /* 0x000fc60000000f00 */
[----:B------:R0:W-:Y:S01]  /*12f20*/  STG.E.U8 desc[UR36][R6.64], R5 ;  /* 0x0000000506007986 */ /* 0x0001e2000c101124 */
[----:B------:R-:W-:Y:S05]  /*12f30*/  BRA `(.L_x_36536) ;  /* 0x0000000800087947 */ /* 0x000fea0003800000 */
.L_x_36547:
[----:B------:R-:W-:Y:S01]  /*12f40*/  LOP3.LUT R2, R4, 0x7fffffff, RZ, 0xc0, !PT ;  /* 0x7fffffff04027812 */ /* 0x000fe200078ec0ff */
[----:B------:R-:W-:Y:S01]  /*12f50*/  BSSY.RECONVERGENT B0, `(.L_x_36550) ;  /* 0x000000d000007945 */ /* 0x000fe20003800200 */
[----:B----4-:R-:W-:Y:S02]  /*12f60*/  SHF.R.U32.HI R5, RZ, 0x18, R4 ;  /* 0x00000018ff057819 */ /* 0x010fe40000011604 */
        /* <DEDUP_REMOVED lines=11> */
.L_x_36551:
[----:B------:R-:W-:Y:S05]  /*13020*/  BSYNC.RECONVERGENT B0 ;  /* 0x0000000000007941 */ /* 0x000fea0003800200 */
.L_x_36550:
[----:B------:R-:W-:Y:S01]  /*13030*/  LOP3.LUT R3, R0, 0x80, R5, 0xf8, !PT ;  /* 0x0000008000037812 */ /* 0x000fe200078ef805 */
[----:B------:R-:W-:-:S04]  /*13040*/  IMAD.MOV.U32 R2, RZ, RZ, R16 ;  /* 0x000000ffff027224 */ /* 0x000fc800078e0010 */
[----:B------:R0:W-:Y:S01]  /*13050*/  STG.E.U8 desc[UR36][R6.64], R3 ;  /* 0x0000000306007986 */ /* 0x0001e2000c101124 */
[----:B------:R-:W-:Y:S05]  /*13060*/  BRA `(.L_x_36536) ;  /* 0x0000000400bc7947 */ /* 0x000fea0003800000 */
.L_x_36546:
[----:B------:R-:W-:Y:S01]  /*13070*/  F2FP.BF16.F32.PACK_AB R4, RZ, R4 ;  /* 0x00000004ff04723e */ /* 0x000fe200000010ff */
[----:B------:R-:W-:-:S04]  /*13080*/  IMAD.MOV.U32 R2, RZ, RZ, R16 ;  /* 0x000000ffff027224 */ /* 0x000fc800078e0010 */
[----:B------:R0:W-:Y:S01]  /*13090*/  STG.E.U16 desc[UR36][R6.64], R4 ;  /* 0x0000000406007986 */ /* 0x0001e2000c101524 */
[----:B------:R-:W-:Y:S05]  /*130a0*/  BRA `(.L_x_36536) ;  /* 0x0000000400ac7947 */ /* 0x000fea0003800000 */
.L_x_36543:
        /* <DEDUP_REMOVED lines=12> */
.L_x_36554:
        /* <DEDUP_REMOVED lines=12> */
.L_x_36557:
[----:B------:R-:W-:-:S04]  /*13230*/  SHF.R.U32.HI R0, RZ, 0x14, R4 ;  /* 0x00000014ff007819 */ /* 0x000fc80000011604 */
[----:B------:R-:W-:-:S04]  /*13240*/  LOP3.LUT R3, R0, 0x1, RZ, 0xc0, !PT ;  /* 0x0000000100037812 */ /* 0x000fc800078ec0ff */
[----:B------:R-:W-:-:S04]  /*13250*/  IADD3 R0, PT, PT, R4, 0x487ffff, R3 ;  /* 0x0487ffff04007810 */ /* 0x000fc80007ffe003 */
[----:B------:R-:W-:-:S04]  /*13260*/  SHF.R.U32.HI R0, RZ, 0x14, R0 ;  /* 0x00000014ff007819 */ /* 0x000fc80000011600 */
[----:B------:R-:W-:-:S07]  /*13270*/  LOP3.LUT R0, R0, 0xff, RZ, 0xc0, !PT ;  /* 0x000000ff00007812 */ /* 0x000fce00078ec0ff */
.L_x_36558:
[----:B------:R-:W-:-:S04]  /*13280*/  SHF.R.U32.HI R3, RZ, 0x18, R4 ;  /* 0x00000018ff037819 */ /* 0x000fc80000011604 */
[----:B------:R-:W-:-:S04]  /*13290*/  LOP3.LUT R0, R0, 0x80, R3, 0xf8, !PT ;  /* 0x0000008000007812 */ /* 0x000fc800078ef803 */
[----:B------:R-:W-:-:S07]  /*132a0*/  PRMT R3, R0, 0x7610, R3 ;  /* 0x0000761000037816 */ /* 0x000fce0000000003 */
.L_x_36556:
[----:B------:R-:W-:Y:S05]  /*132b0*/  BSYNC.RECONVERGENT B0 ;  /* 0x0000000000007941 */ /* 0x000fea0003800200 */
.L_x_36555:
[----:B------:R0:W-:Y:S01]  /*132c0*/  STG.E.U8 desc[UR36][R6.64], R3 ;  /* 0x0000000306007986 */ /* 0x0001e2000c101124 */
[----:B------:R-:W-:Y:S01]  /*132d0*/  IMAD.MOV.U32 R2, RZ, RZ, R16 ;  /* 0x000000ffff027224 */ /* 0x000fe200078e0010 */
[----:B------:R-:W-:Y:S06]  /*132e0*/  BRA `(.L_x_36536) ;  /* 0x00000004001c7947 */ /* 0x000fec0003800000 */
.L_x_36553:
        /* <DEDUP_REMOVED lines=12> */
.L_x_36561:
[----:B------:R-:W-:-:S04]  /*133b0*/  SHF.R.U32.HI R0, RZ, 0x15, R4 ;  /* 0x00000015ff007819 */ /* 0x000fc80000011604 */
[----:B------:R-:W-:-:S04]  /*133c0*/  LOP3.LUT R3, R0, 0x1, RZ, 0xc0, !PT ;  /* 0x0000000100037812 */ /* 0x000fc800078ec0ff */
[----:B------:R-:W-:-:S04]  /*133d0*/  IADD3 R0, PT, PT, R4, 0x88fffff, R3 ;  /* 0x088fffff04007810 */ /* 0x000fc80007ffe003 */
[----:B------:R-:W-:-:S04]  /*133e0*/  SHF.R.U32.HI R0, RZ, 0x15, R0 ;  /* 0x00000015ff007819 */ /* 0x000fc80000011600 */
[----:B------:R-:W-:-:S07]  /*133f0*/  LOP3.LUT R0, R0, 0xff, RZ, 0xc0, !PT ;  /* 0x000000ff00007812 */ /* 0x000fce00078ec0ff */
.L_x_36562:
[----:B------:R-:W-:-:S04]  /*13400*/  SHF.R.U32.HI R3, RZ, 0x18, R4 ;  /* 0x00000018ff037819 */ /* 0x000fc80000011604 */
[----:B------:R-:W-:-:S04]  /*13410*/  LOP3.LUT R0, R0, 0x80, R3, 0xf8, !PT ;  /* 0x0000008000007812 */ /* 0x000fc800078ef803 */
[----:B------:R-:W-:-:S07]  /*13420*/  PRMT R3, R0, 0x7610, R3 ;  /* 0x0000761000037816 */ /* 0x000fce0000000003 */
.L_x_36560:
[----:B------:R-:W-:Y:S05]  /*13430*/  BSYNC.RECONVERGENT B0 ;  /* 0x0000000000007941 */ /* 0x000fea0003800200 */
.L_x_36559:
[----:B------:R0:W-:Y:S01]  /*13440*/  STG.E.U8 desc[UR36][R6.64], R3 ;  /* 0x0000000306007986 */ /* 0x0001e2000c101124 */
[----:B------:R-:W-:Y:S01]  /*13450*/  MOV R2, R16 ;  /* 0x0000001000027202 */ /* 0x000fe20000000f00 */
[----:B------:R-:W-:Y:S06]  /*13460*/  BRA `(.L_x_36536) ;  /* 0x0000000000bc7947 */ /* 0x000fec0003800000 */
.L_x_36552:
[----:B------:R-:W-:-:S13]  /*13470*/  ISETP.NE.AND P0, PT, R0, 0x1c, PT ;  /* 0x0000001c0000780c */ /* 0x000fda0003f05270 */
[----:B------:R-:W-:Y:S05]  /*13480*/  @!P0 BRA `(.L_x_36563) ;  /* 0x0000000000a88947 */ /* 0x000fea0003800000 */
[----:B------:R-:W-:-:S13]  /*13490*/  ISETP.NE.AND P0, PT, R0, 0x1d, PT ;  /* 0x0000001d0000780c */ /* 0x000fda0003f05270 */
[----:B------:R-:W-:Y:S05]  /*134a0*/  @!P0 BRA `(.L_x_36564) ;  /* 0x0000000000908947 */ /* 0x000fea0003800000 */
[----:B------:R-:W-:-:S13]  /*134b0*/  ISETP.NE.AND P0, PT, R0, 0x2c, PT ;  /* 0x0000002c0000780c */ /* 0x000fda0003f05270 */
[----:B------:R-:W-:Y:S05]  /*134c0*/  @!P0 BRA `(.L_x_36565) ;  /* 0x0000000000488947 */ /* 0x000fea0003800000 */
.L_x_36535:
[----:B------:R-:W-:Y:S01]  /*134d0*/  MOV R0, 0x0 ;  /* 0x0000000000007802 */ /* 0x000fe20000000f00 */
[----:B------:R-:W0:Y:S01]  /*134e0*/  LDCU.64 UR6, c[0x4][0x198] ;  /* 0x01003300ff0677ac */ /* 0x000e220008000a00 */
[----:B------:R-:W-:Y:S02]  /*134f0*/  HFMA2 R12, -RZ, RZ, 0, 5.9604644775390625e-08 ;  /* 0x00000001ff0c7431 */ /* 0x000fe400000001ff */
[----:B------:R-:W-:Y:S01]  /*13500*/  IMAD.MOV.U32 R8, RZ, RZ, 0x65 ;  /* 0x00000065ff087424 */ /* 0x000fe200078e00ff */
[----:B------:R1:W2:Y:S01]  /*13510*/  LDC.64 R2, c[0x4][R0] ;  /* 0x0100000000027b82 */ /* 0x0002a20000000a00 */
[----:B------:R-:W5:Y:S01]  /*13520*/  LDCU.64 UR8, c[0x4][0x1a0] ;  /* 0x01003400ff0877ac */ /* 0x000f620008000a00 */
[----:B------:R-:W-:Y:S01]  /*13530*/  IMAD.MOV.U32 R13, RZ, RZ, RZ ;  /* 0x000000ffff0d7224 */ /* 0x000fe200078e00ff */
[----:B------:R-:W3:Y:S01]  /*13540*/  LDCU.64 UR4, c[0x4][0x90] ;  /* 0x01001200ff0477ac */ /* 0x000ee20008000a00 */
[----:B0-----:R-:W-:Y:S02]  /*13550*/  IMAD.U32 R4, RZ, RZ, UR6 ;  /* 0x00000006ff047e24 */ /* 0x001fe4000f8e00ff */
[----:B----4-:R-:W-:-:S02]  /*13560*/  IMAD.U32 R5, RZ, RZ, UR7 ;  /* 0x00000007ff057e24 */ /* 0x010fc4000f8e00ff */
[----:B-----5:R-:W-:Y:S01]  /*13570*/  IMAD.U32 R6, RZ, RZ, UR8 ;  /* 0x00000008ff067e24 */ /* 0x020fe2000f8e00ff */
[----:B------:R-:W-:Y:S01]  /*13580*/  MOV R7, UR9 ;  /* 0x0000000900077c02 */ /* 0x000fe20008000f00 */
[----:B---3--:R-:W-:Y:S02]  /*13590*/  IMAD.U32 R10, RZ, RZ, UR4 ;  /* 0x00000004ff0a7e24 */ /* 0x008fe4000f8e00ff */
[----:B-1----:R-:W-:-:S07]  /*135a0*/  IMAD.U32 R11, RZ, RZ, UR5 ;  /* 0x00000005ff0b7e24 */ /* 0x002fce000f8e00ff */
[----:B------:R-:W-:-:S07]  /*135b0*/  LEPC R20, `(.L_x_36566) ;  /* 0x000000001014794e */ /* 0x000fce0000000000 */
[----:B--2---:R-:W-:Y:S05]  /*135c0*/  CALL.ABS.NOINC R2 ;  /* 0x0000000002007343 */ /* 0x004fea0003c00000 */
.L_x_36566:
[----:B------:R-:W-:Y:S01]  /*135d0*/  IMAD.MOV.U32 R2, RZ, RZ, R16 ;  /* 0x000000ffff027224 */ /* 0x000fe200078e0010 */
[----:B------:R-:W-:Y:S06]  /*135e0*/  BRA `(.L_x_36536) ;  /* 0x00000000005c7947 */ /* 0x000fec0003800000 */
.L_x_36565:
        /* <DEDUP_REMOVED lines=11> */
[----:B------:R-:W-:Y:S02]  /*136a0*/  @!P0 IMAD.MOV R0, RZ, RZ, R2 ;  /* 0x000000ffff008224 */ /* 0x000fe400078e0202 */
[----:B------:R-:W-:Y:S02]  /*136b0*/  IMAD.MOV.U32 R2, RZ, RZ, R16 ;  /* 0x000000ffff027224 */ /* 0x000fe400078e0010 */
[----:B------:R-:W-:-:S05]  /*136c0*/  @P2 IMAD.MOV.U32 R3, RZ, RZ, R0 ;  /* 0x000000ffff032224 */ /* 0x000fca00078e0000 */
[----:B------:R0:W-:Y:S01]  /*136d0*/  STG.E.U8 desc[UR36][R6.64], R3 ;  /* 0x0000000306007986 */ /* 0x0001e2000c101124 */
[----:B------:R-:W-:Y:S05]  /*136e0*/  BRA `(.L_x_36536) ;  /* 0x00000000001c7947 */ /* 0x000fea0003800000 */
.L_x_36564:
[----:B----4-:R-:W0:Y:S01]  /*136f0*/  F2I.U64.TRUNC R4, R4 ;  /* 0x0000000400047311 */ /* 0x010e22000020d800 */
[----:B------:R-:W-:Y:S01]  /*13700*/  MOV R2, R16 ;  /* 0x0000001000027202 */ /* 0x000fe20000000f00 */
[----:B0-----:R0:W-:Y:S01]  /*13710*/  STG.E.64 desc[UR36][R6.64], R4 ;  /* 0x0000000406007986 */ /* 0x0011e2000c101b24 */
[----:B------:R-:W-:Y:S05]  /*13720*/  BRA `(.L_x_36536) ;  /* 0x00000000000c7947 */ /* 0x000fea0003800000 */
.L_x_36563:
[----:B------:R-:W0:Y:S01]  /*13730*/  F2I.FTZ.U32.TRUNC.NTZ R3, R4 ;  /* 0x0000000400037305 */ /* 0x000e22000021f000 */
[----:B------:R-:W-:Y:S01]  /*13740*/  IMAD.MOV.U32 R2, RZ, RZ, R16 ;  /* 0x000000ffff027224 */ /* 0x000fe200078e0010 */
[----:B0-----:R0:W-:Y:S06]  /*13750*/  STG.E desc[UR36][R6.64], R3 ;  /* 0x0000000306007986 */ /* 0x0011ec000c101924 */
.L_x_36536:
[----:B------:R-:W-:-:S13]  /*13760*/  ISETP.GE.AND P0, PT, R2, R17, PT ;  /* 0x000000110200720c */ /* 0x000fda0003f06270 */
[----:B------:R-:W-:Y:S05]  /*13770*/  @P0 BREAK.RELIABLE B6 ;  /* 0x0000000000060942 */ /* 0x000fea0003800100 */
[----:B------:R-:W-:Y:S05]  /*13780*/  @P0 BRA `(.L_x_36567) ;  /* 0x0000001c00580947 */ /* 0x000fea0003800000 */
[----:B------:R-:W5:Y:S01]  /*13790*/  LDCU UR4, c[0x0][0x3bc] ;  /* 0x00007780ff0477ac */ /* 0x000f620008000800 */
[----:B0-2-4-:R-:W0:Y:S01]  /*137a0*/  LDC.64 R4, c[0x0][0x390] ;  /* 0x0000e400ff047b82 */ /* 0x015e220000000a00 */
[----:B------:R-:W-:Y:S01]  /*137b0*/  IMAD R0, R37, 0x200, R2 ;  /* 0x0000020025007824 */ /* 0x000fe200078e0202 */
[----:B-1----:R-:W-:-:S03]  /*137c0*/  PRMT R6, R22, 0x9910, RZ ;  /* 0x0000991016067816 */ /* 0x002fc600000000ff */
        /* <DEDUP_REMOVED lines=17> */
.L_x_36571:
[----:B------:R-:W0:Y:S02]  /*138e0*/  F2I.S64.TRUNC R28, R28 ;  /* 0x0000001c001c7311 */ /* 0x000e24000020d900 */
[----:B0-----:R-:W-:-:S05]  /*138f0*/  IMAD.MOV.U32 R3, RZ, RZ, R28 ;  /* 0x000000ffff037224 */ /* 0x001fca00078e001c */
[----:B------:R4:W-:Y:S01]  /*13900*/  STG.E.U8 desc[UR36][R4.64], R3 ;  /* 0x0000000304007986 */ /* 0x0009e2000c101124 */
[----:B------:R-:W-:Y:S05]  /*13910*/  BRA `(.L_x_36573) ;  /* 0x0000000c003c7947 */ /* 0x000fea0003800000 */
.L_x_36570:
        /* <DEDUP_REMOVED lines=9> */
.L_x_36575:
[----:B------:R-:W0:Y:S02]  /*139b0*/  F2I.FTZ.TRUNC.NTZ R3, R28 ;  /* 0x0000001c00037305 */ /* 0x000e24000021f100 */
[----:B0-----:R1:W-:Y:S01]  /*139c0*/  STG.E desc[UR36][R4.64], R3 ;  /* 0x0000000304007986 */ /* 0x0013e2000c101924 */
[----:B------:R-:W-:Y:S05]  /*139d0*/  BRA `(.L_x_36573) ;  /* 0x0000000c000c7947 */ /* 0x000fea0003800000 */
.L_x_36574:
[----:B------:R-:W0:Y:S02]  /*139e0*/  F2I.FTZ.TRUNC.NTZ R3, R28 ;  /* 0x0000001c00037305 */ /* 0x000e24000021f100 */
[----:B0-----:R2:W-:Y:S01]  /*139f0*/  STG.E.U16 desc[UR36][R4.64], R3 ;  /* 0x0000000304007986 */ /* 0x0015e2000c101524 */
[----:B------:R-:W-:Y:S05]  /*13a00*/  BRA `(.L_x_36573) ;  /* 0x0000000c00007947 */ /* 0x000fea0003800000 */
.L_x_36569:
        /* <DEDUP_REMOVED lines=8> */
.L_x_36577:
[----:B------:R-:W-:-:S05]  /*13a90*/  F2FP.F16.F32.PACK_AB R28, RZ, R28 ;  /* 0x0000001cff1c723e */ /* 0x000fca00000000ff */
[----:B------:R0:W-:Y:S01]  /*13aa0*/  STG.E.U16 desc[UR36][R4.64], R28 ;  /* 0x0000001c04007986 */ /* 0x0001e2000c101524 */
[----:B------:R-:W-:Y:S05]  /*13ab0*/  BRA `(.L_x_36573) ;  /* 0x0000000800d47947 */ /* 0x000fea0003800000 */
.L_x_36576:
        /* <DEDUP_REMOVED lines=8> */
.L_x_36579:
[----:B------:R-:W-:-:S05]  /*13b40*/  F2FP.F16.F32.PACK_AB R29, R29, R28 ;  /* 0x0000001c1d1d723e */ /* 0x000fca00000000ff */
[----:B------:R0:W-:Y:S01]  /*13b50*/  STG.E desc[UR36][R4.64], R29 ;  /* 0x0000001d04007986 */ /* 0x0001e2000c101924 */
[----:B------:R-:W-:Y:S05]  /*13b60*/  BRA `(.L_x_36573) ;  /* 0x0000000800a87947 */ /* 0x000fea0003800000 */
.L_x_36578:
[----:B------:R-:W-:-:S06]  /*13b70*/  FMUL.FTZ R6, R28, 1 ;  /* 0x3f8000001c067820 */ /* 0x000fcc0000410000 */
[----:B------:R-:W0:Y:S02]  /*13b80*/  F2F.F64.F32 R6, R6 ;  /* 0x0000000600067310 */ /* 0x000e240000201800 */
[----:B0-----:R0:W-:Y:S01]  /*13b90*/  STG.E.64 desc[UR36][R4.64], R6 ;  /* 0x0000000604007986 */ /* 0x0011e2000c101b24 */
[----:B------:R-:W-:Y:S05]  /*13ba0*/  BRA `(.L_x_36573) ;  /* 0x0000000800987947 */ /* 0x000fea0003800000 */
.L_x_36568:
        /* <DEDUP_REMOVED lines=13> */
.L_x_36583:
        /* <DEDUP_REMOVED lines=16> */
.L_x_36586:
[----:B------:R-:W-:-:S04]  /*13d80*/  SHF.R.U32.HI R28, RZ, 0x18, R28 ;  /* 0x00000018ff1c7819 */ /* 0x000fc8000001161c */
[----:B------:R-:W-:-:S04]  /*13d90*/  LOP3.LUT R3, R3, 0x80, R28, 0xf8, !PT ;  /* 0x0000008003037812 */ /* 0x000fc800078ef81c */
[----:B------:R-:W-:-:S07]  /*13da0*/  PRMT R0, R3, 0x7610, R0 ;  /* 0x0000761003007816 */ /* 0x000fce0000000000 */
.L_x_36585:
[----:B------:R-:W-:Y:S05]  /*13db0*/  BSYNC.RECONVERGENT B0 ;  /* 0x0000000000007941 */ /* 0x000fea0003800200 */
.L_x_36584:
[----:B------:R0:W-:Y:S01]  /*13dc0*/  STG.E.U8 desc[UR36][R4.64], R0 ;  /* 0x0000000004007986 */ /* 0x0001e2000c101124 */
[----:B------:R-:W-:Y:S05]  /*13dd0*/  BRA `(.L_x_36573) ;  /* 0x00000008000c7947 */ /* 0x000fea0003800000 */
.L_x_36582:
        /* <DEDUP_REMOVED lines=16> */
.L_x_36589:
[----:B------:R-:W-:-:S04]  /*13ee0*/  SHF.R.U32.HI R28, RZ, 0x18, R28 ;  /* 0x00000018ff1c7819 */ /* 0x000fc8000001161c */
[----:B------:R-:W-:-:S04]  /*13ef0*/  LOP3.LUT R3, R3, 0x80, R28, 0xf8, !PT ;  /* 0x0000008003037812 */ /* 0x000fc800078ef81c */
[----:B------:R-:W-:-:S07]  /*13f00*/  PRMT R0, R3, 0x7610, R0 ;  /* 0x0000761003007816 */ /* 0x000fce0000000000 */
.L_x_36588:
[----:B------:R-:W-:Y:S05]  /*13f10*/  BSYNC.RECONVERGENT B0 ;  /* 0x0000000000007941 */ /* 0x000fea0003800200 */
.L_x_36587:
[----:B------:R0:W-:Y:S01]  /*13f20*/  STG.E.U8 desc[UR36][R4.64], R0 ;  /* 0x0000000004007986 */ /* 0x0001e2000c101124 */
[----:B------:R-:W-:Y:S05]  /*13f30*/  BRA `(.L_x_36573) ;  /* 0x0000000400b47947 */ /* 0x000fea0003800000 */
.L_x_36581:
        /* <DEDUP_REMOVED lines=21> */
.L_x_36591:
[----:B------:R-:W0:Y:S02]  /*14090*/  F2I.U64.TRUNC R28, R28 ;  /* 0x0000001c001c7311 */ /* 0x000e24000020d800 */
[----:B0-----:R0:W-:Y:S01]  /*140a0*/  STG.E.64 desc[UR36][R4.64], R28 ;  /* 0x0000001c04007986 */ /* 0x0011e2000c101b24 */
[----:B------:R-:W-:Y:S05]  /*140b0*/  BRA `(.L_x_36573) ;  /* 0x0000000400547947 */ /* 0x000fea0003800000 */
.L_x_36590:
[----:B------:R-:W0:Y:S02]  /*140c0*/  F2I.FTZ.U32.TRUNC.NTZ R3, R28 ;  /* 0x0000001c00037305 */ /* 0x000e24000021f000 */
[----:B0-----:R0:W-:Y:S01]  /*140d0*/  STG.E desc[UR36][R4.64], R3 ;  /* 0x0000000304007986 */ /* 0x0011e2000c101924 */
[----:B------:R-:W-:Y:S05]  /*140e0*/  BRA `(.L_x_36573) ;  /* 0x0000000400487947 */ /* 0x000fea0003800000 */
.L_x_36580:
        /* <DEDUP_REMOVED lines=12> */
.L_x_36593:
        /* <DEDUP_REMOVED lines=10> */
.L_x_36592:
[----:B------:R-:W-:-:S13]  /*14250*/  ISETP.NE.AND P0, PT, R0, 0xf, PT ;  /* 0x0000000f0000780c */ /* 0x000fda0003f05270 */
[----:B------:R-:W-:Y:S05]  /*14260*/  @!P0 BRA `(.L_x_36594) ;  /* 0x0000000000e08947 */ /* 0x000fea0003800000 */
[----:B------:R-:W-:-:S13]  /*14270*/  ISETP.NE.AND P0, PT, R0, 0x17, PT ;  /* 0x000000170000780c */ /* 0x000fda0003f05270 */
[----:B------:R-:W-:Y:S05]  /*14280*/  @!P0 BRA `(.L_x_36595) ;  /* 0x00000000008c8947 */ /* 0x000fea0003800000 */
[----:B------:R-:W-:-:S13]  /*14290*/  ISETP.NE.AND P0, PT, R0, 0x18, PT ;  /* 0x000000180000780c */ /* 0x000fda0003f05270 */
[----:B------:R-:W-:Y:S05]  /*142a0*/  @!P0 BRA `(.L_x_36596) ;  /* 0x0000000000448947 */ /* 0x000fea0003800000 */
.L_x_36572:
[----:B------:R-:W-:Y:S01]  /*142b0*/  MOV R0, 0x0 ;  /* 0x0000000000007802 */ /* 0x000fe20000000f00 */
[----:B------:R-:W0:Y:S01]  /*142c0*/  LDCU.64 UR4, c[0x4][0x198] ;  /* 0x01003300ff0477ac */ /* 0x000e220008000a00 */
[----:B------:R-:W-:Y:S02]  /*142d0*/  HFMA2 R13, -RZ, RZ, 0, 0 ;  /* 0x00000000ff0d7431 */ /* 0x000fe400000001ff */
[----:B------:R-:W-:Y:S01]  /*142e0*/  IMAD.MOV.U32 R8, RZ, RZ, 0x65 ;  /* 0x00000065ff087424 */ /* 0x000fe200078e00ff */
[----:B------:R1:W2:Y:S01]  /*142f0*/  LDC.64 R14, c[0x4][R0] ;  /* 0x01000000000e7b82 */ /* 0x0002a20000000a00 */
[----:B------:R-:W4:Y:S01]  /*14300*/  LDCU.64 UR6, c[0x4][0x1a0] ;  /* 0x01003400ff0677ac */ /* 0x000f220008000a00 */
[----:B------:R-:W-:Y:S01]  /*14310*/  IMAD.MOV.U32 R12, RZ, RZ, 0x1 ;  /* 0x00000001ff0c7424 */ /* 0x000fe200078e00ff */
[----:B------:R-:W5:Y:S01]  /*14320*/  LDCU.64 UR8, c[0x4][0x90] ;  /* 0x01001200ff0877ac */ /* 0x000f620008000a00 */
[----:B0-----:R-:W-:Y:S01]  /*14330*/  MOV R4, UR4 ;  /* 0x0000000400047c02 */ /* 0x001fe20008000f00 */
[----:B------:R-:W-:-:S02]  /*14340*/  IMAD.U32 R5, RZ, RZ, UR5 ;  /* 0x00000005ff057e24 */ /* 0x000fc4000f8e00ff */
[----:B----4-:R-:W-:Y:S02]  /*14350*/  IMAD.U32 R6, RZ, RZ, UR6 ;  /* 0x00000006ff067e24 */ /* 0x010fe4000f8e00ff */
[----:B------:R-:W-:Y:S01]  /*14360*/  IMAD.U32 R7, RZ, RZ, UR7 ;  /* 0x00000007ff077e24 */ /* 0x000fe2000f8e00ff */
[----:B-----5:R-:W-:Y:S01]  /*14370*/  MOV R10, UR8 ;  /* 0x00000008000a7c02 */ /* 0x020fe20008000f00 */
[----:B-1----:R-:W-:-:S07]  /*14380*/  IMAD.U32 R11, RZ, RZ, UR9 ;  /* 0x00000009ff0b7e24 */ /* 0x002fce000f8e00ff */
[----:B------:R-:W-:-:S07]  /*14390*/  LEPC R20, `(.L_x_36597) ;  /* 0x000000001014794e */ /* 0x000fce0000000000 */
[----:B--23--:R-:W-:Y:S05]  /*143a0*/  CALL.ABS.NOINC R14 ;  /* 0x000000000e007343 */ /* 0x00cfea0003c00000 */
.L_x_36597:
[----:B------:R-:W-:Y:S05]  /*143b0*/  BRA `(.L_x_36573) ;  /* 0x0000000000947947 */ /* 0x000fea0003800000 */
.L_x_36596:
        /* <DEDUP_REMOVED lines=12> */
.L_x_36599:
[----:B------:R-:W-:Y:S05]  /*14480*/  BSYNC.RECONVERGENT B0 ;  /* 0x0000000000007941 */ /* 0x000fea0003800200 */
.L_x_36598:
[----:B------:R-:W-:-:S05]  /*14490*/  LOP3.LUT R3, R0, 0x80, R7, 0xf8, !PT ;  /* 0x0000008000037812 */ /* 0x000fca00078ef807 */
[----:B------:R0:W-:Y:S01]  /*144a0*/  STG.E.U8 desc[UR36][R4.64], R3 ;  /* 0x0000000304007986 */ /* 0x0001e2000c101124 */
[----:B------:R-:W-:Y:S05]  /*144b0*/  BRA `(.L_x_36573) ;  /* 0x0000000000547947 */ /* 0x000fea0003800000 */
.L_x_36595:
        /* <DEDUP_REMOVED lines=11> */
.L_x_36601:
[----:B------:R-:W-:Y:S01]  /*14570*/  IMAD.MOV.U32 R0, RZ, RZ, 0x7f ;  /* 0x0000007fff007424 */ /* 0x000fe200078e00ff */
[----:B------:R-:W-:-:S04]  /*14580*/  ISETP.GT.U32.AND P0, PT, R6, 0x7f800000, PT ;  /* 0x7f8000000600780c */ /* 0x000fc80003f04070 */
[----:B------:R-:W-:-:S09]  /*14590*/  SEL R0, R0, 0x7c, P0 ;  /* 0x0000007c00007807 */ /* 0x000fd20000000000 */
.L_x_36602:
[----:B------:R-:W-:Y:S05]  /*145a0*/  BSYNC.RECONVERGENT B0 ;  /* 0x0000000000007941 */ /* 0x000fea0003800200 */
.L_x_36600:
[----:B------:R-:W-:-:S04]  /*145b0*/  SHF.R.U32.HI R3, RZ, 0x18, R28 ;  /* 0x00000018ff037819 */ /* 0x000fc8000001161c */
[----:B------:R-:W-:-:S05]  /*145c0*/  LOP3.LUT R3, R0, 0x80, R3, 0xf8, !PT ;  /* 0x0000008000037812 */ /* 0x000fca00078ef803 */
[----:B------:R0:W-:Y:S01]  /*145d0*/  STG.E.U8 desc[UR36][R4.64], R3 ;  /* 0x0000000304007986 */ /* 0x0001e2000c101124 */
[----:B------:R-:W-:Y:S05]  /*145e0*/  BRA `(.L_x_36573) ;  /* 0x0000000000087947 */ /* 0x000fea0003800000 */
.L_x_36594:
[----:B------:R-:W-:-:S05]  /*145f0*/  F2FP.BF16.F32.PACK_AB R28, RZ, R28 ;  /* 0x0000001cff1c723e */ /* 0x000fca00000010ff */
[----:B------:R0:W-:Y:S02]  /*14600*/  STG.E.U16 desc[UR36][R4.64], R28 ;  /* 0x0000001c04007986 */ /* 0x0001e4000c101524 */
.L_x_36573:
[----:B------:R-:W-:-:S07]  /*14610*/  VIADD R2, R2, 0x80 ;  /* 0x0000008002027836 */ /* 0x000fce0000000000 */
.L_x_36530:
[----:B------:R-:W-:-:S13]  /*14620*/  ISETP.GE.AND P0, PT, R2, R17, PT ;  /* 0x000000110200720c */ /* 0x000fda0003f06270 */
[----:B------:R-:W-:Y:S05]  /*14630*/  @P0 BREAK.RELIABLE B6 ;  /* 0x0000000000060942 */ /* 0x000fea0003800100 */
[----:B------:R-:W-:Y:S05]  /*14640*/  @P0 BRA `(.L_x_36567) ;  /* 0x0000000c00a80947 */ /* 0x000fea0003800000 */
[----:B------:R-:W-:Y:S05]  /*14650*/  BSYNC.RELIABLE B6 ;  /* 0x0000000000067941 */ /* 0x000fea0003800100 */
.L_x_36529:
[----:B------:R-:W5:Y:S01]  /*14660*/  LDCU UR4, c[0x0][0x3bc] ;  /* 0x00007780ff0477ac */ /* 0x000f620008000800 */
[----:B012-4-:R-:W0:Y:S01]  /*14670*/  LDC.64 R4, c[0x0][0x390] ;  /* 0x0000e400ff047b82 */ /* 0x017e220000000a00 */
[----:B------:R-:W-:Y:S02]  /*14680*/  LEA R0, R37, R2, 0x9 ;  /* 0x0000000225007211 */ /* 0x000fe400078e48ff */
        /* <DEDUP_REMOVED lines=18> */
.L_x_36606:
[----:B------:R-:W0:Y:S02]  /*147b0*/  F2I.S64.TRUNC R24, R24 ;  /* 0x0000001800187311 */ /* 0x000e24000020d900 */
[----:B0-----:R-:W-:-:S05]  /*147c0*/  IMAD.MOV.U32 R3, RZ, RZ, R24 ;  /* 0x000000ffff037224 */ /* 0x001fca00078e0018 */
[----:B------:R0:W-:Y:S01]  /*147d0*/  STG.E.U8 desc[UR36][R4.64], R3 ;  /* 0x0000000304007986 */ /* 0x0001e2000c101124 */
[----:B------:R-:W-:Y:S05]  /*147e0*/  BRA `(.L_x_36608) ;  /* 0x0000000c003c7947 */ /* 0x000fea0003800000 */
.L_x_36605:
        /* <DEDUP_REMOVED lines=9> */
.L_x_36610:
[----:B------:R-:W0:Y:S02]  /*14880*/  F2I.FTZ.TRUNC.NTZ R3, R24 ;  /* 0x0000001800037305 */ /* 0x000e24000021f100 */
[----:B0-----:R0:W-:Y:S01]  /*14890*/  STG.E desc[UR36][R4.64], R3 ;  /* 0x0000000304007986 */ /* 0x0011e2000c101924 */
[----:B------:R-:W-:Y:S05]  /*148a0*/  BRA `(.L_x_36608) ;  /* 0x0000000c000c7947 */ /* 0x000fea0003800000 */
.L_x_36609:
[----:B------:R-:W0:Y:S02]  /*148b0*/  F2I.FTZ.TRUNC.NTZ R3, R24 ;  /* 0x0000001800037305 */ /* 0x000e24000021f100 */
[----:B0-----:R0:W-:Y:S01]  /*148c0*/  STG.E.U16 desc[UR36][R4.64], R3 ;  /* 0x0000000304007986 */ /* 0x0011e2000c101524 */
[----:B------:R-:W-:Y:S05]  /*148d0*/  BRA `(.L_x_36608) ;  /* 0x0000000c00007947 */ /* 0x000fea0003800000 */
.L_x_36604:
        /* <DEDUP_REMOVED lines=8> */
.L_x_36612:
[----:B------:R-:W-:-:S05]  /*14960*/  F2FP.F16.F32.PACK_AB R24, RZ, R24 ;  /* 0x00000018ff18723e */ /* 0x000fca00000000ff */
[----:B------:R0:W-:Y:S01]  /*14970*/  STG.E.U16 desc[UR36][R4.64], R24 ;  /* 0x0000001804007986 */ /* 0x0001e2000c101524 */
[----:B------:R-:W-:Y:S05]  /*14980*/  BRA `(.L_x_36608) ;  /* 0x0000000800d47947 */ /* 0x000fea0003800000 */
.L_x_36611:
        /* <DEDUP_REMOVED lines=8> */
.L_x_36614:
[----:B------:R-:W-:-:S05]  /*14a10*/  F2FP.F16.F32.PACK_AB R25, R25, R24 ;  /* 0x000000181919723e */ /* 0x000fca00000000ff */
[----:B------:R0:W-:Y:S01]  /*14a20*/  STG.E desc[UR36][R4.64], R25 ;  /* 0x0000001904007986 */ /* 0x0001e2000c101924 */
[----:B------:R-:W-:Y:S05]  /*14a30*/  BRA `(.L_x_36608) ;  /* 0x0000000800a87947 */ /* 0x000fea0003800000 */
.L_x_36613:
[----:B------:R-:W-:-:S06]  /*14a40*/  FMUL.FTZ R6, R24, 1 ;  /* 0x3f80000018067820 */ /* 0x000fcc0000410000 */
[----:B------:R-:W0:Y:S02]  /*14a50*/  F2F.F64.F32 R6, R6 ;  /* 0x0000000600067310 */ /* 0x000e240000201800 */
[----:B0-----:R0:W-:Y:S01]  /*14a60*/  STG.E.64 desc[UR36][R4.64], R6 ;  /* 0x0000000604007986 */ /* 0x0011e2000c101b24 */
[----:B------:R-:W-:Y:S05]  /*14a70*/  BRA `(.L_x_36608) ;  /* 0x0000000800987947 */ /* 0x000fea0003800000 */
.L_x_36603:
        /* <DEDUP_REMOVED lines=13> */
.L_x_36618:
        /* <DEDUP_REMOVED lines=16> */
.L_x_36621:
[----:B------:R-:W-:-:S04]  /*14c50*/  SHF.R.U32.HI R24, RZ, 0x18, R24 ;  /* 0x00000018ff187819 */ /* 0x000fc80000011618 */
[----:B------:R-:W-:-:S04]  /*14c60*/  LOP3.LUT R3, R3, 0x80, R24, 0xf8, !PT ;  /* 0x0000008003037812 */ /* 0x000fc800078ef818 */
[----:B------:R-:W-:-:S07]  /*14c70*/  PRMT R0, R3, 0x7610, R0 ;  /* 0x0000761003007816 */ /* 0x000fce0000000000 */
.L_x_36620:
[----:B------:R-:W-:Y:S05]  /*14c80*/  BSYNC.RECONVERGENT B0 ;  /* 0x0000000000007941 */ /* 0x000fea0003800200 */
.L_x_36619:
[----:B------:R0:W-:Y:S01]  /*14c90*/  STG.E.U8 desc[UR36][R4.64], R0 ;  /* 0x0000000004007986 */ /* 0x0001e2000c101124 */
[----:B------:R-:W-:Y:S05]  /*14ca0*/  BRA `(.L_x_36608) ;  /* 0x00000008000c7947 */ /* 0x000fea0003800000 */
.L_x_36617:
        /* <DEDUP_REMOVED lines=16> */
.L_x_36624:
[----:B------:R-:W-:-:S04]  /*14db0*/  SHF.R.U32.HI R24, RZ, 0x18, R24 ;  /* 0x00000018ff187819 */ /* 0x000fc80000011618 */
[----:B------:R-:W-:-:S04]  /*14dc0*/  LOP3.LUT R3, R3, 0x80, R24, 0xf8, !PT ;  /* 0x0000008003037812 */ /* 0x000fc800078ef818 */
[----:B------:R-:W-:-:S07]  /*14dd0*/  PRMT R0, R3, 0x7610, R0 ;  /* 0x0000761003007816 */ /* 0x000fce0000000000 */
.L_x_36623:
[----:B------:R-:W-:Y:S05]  /*14de0*/  BSYNC.RECONVERGENT B0 ;  /* 0x0000000000007941 */ /* 0x000fea0003800200 */
.L_x_36622:
[----:B------:R0:W-:Y:S01]  /*14df0*/  STG.E.U8 desc[UR36][R4.64], R0 ;  /* 0x0000000004007986 */ /* 0x0001e2000c101124 */
[----:B------:R-:W-:Y:S05]  /*14e00*/  BRA `(.L_x_36608) ;  /* 0x0000000400b47947 */ /* 0x000fea0003800000 */
.L_x_36616:
        /* <DEDUP_REMOVED lines=21> */
.L_x_36626:
[----:B------:R-:W0:Y:S02]  /*14f60*/  F2I.U64.TRUNC R24, R24 ;  /* 0x0000001800187311 */ /* 0x000e24000020d800 */
[----:B0-----:R0:W-:Y:S01]  /*14f70*/  STG.E.64 desc[UR36][R4.64], R24 ;  /* 0x0000001804007986 */ /* 0x0011e2000c101b24 */
[----:B------:R-:W-:Y:S05]  /*14f80*/  BRA `(.L_x_36608) ;  /* 0x0000000400547947 */ /* 0x000fea0003800000 */
.L_x_36625:
[----:B------:R-:W0:Y:S02]  /*14f90*/  F2I.FTZ.U32.TRUNC.NTZ R3, R24 ;  /* 0x0000001800037305 */ /* 0x000e24000021f000 */
[----:B0-----:R0:W-:Y:S01]  /*14fa0*/  STG.E desc[UR36][R4.64], R3 ;  /* 0x0000000304007986 */ /* 0x0011e2000c101924 */
[----:B------:R-:W-:Y:S05]  /*14fb0*/  BRA `(.L_x_36608) ;  /* 0x0000000400487947 */ /* 0x000fea0003800000 */
.L_x_36615:
        /* <DEDUP_REMOVED lines=12> */
.L_x_36628:
        /* <DEDUP_REMOVED lines=10> */
.L_x_36627:
[----:B------:R-:W-:-:S13]  /*15120*/  ISETP.NE.AND P0, PT, R0, 0xf, PT ;  /* 0x0000000f0000780c */ /* 0x000fda0003f05270 */
[----:B------:R-:W-:Y:S05]  /*15130*/  @!P0 BRA `(.L_x_36629) ;  /* 0x0000000000e08947 */ /* 0x000fea0003800000 */
[----:B------:R-:W-:-:S13]  /*15140*/  ISETP.NE.AND P0, PT, R0, 0x17, PT ;  /* 0x000000170000780c */ /* 0x000fda0003f05270 */
[----:B------:R-:W-:Y:S05]  /*15150*/  @!P0 BRA `(.L_x_36630) ;  /* 0x00000000008c8947 */ /* 0x000fea0003800000 */
[----:B------:R-:W-:-:S13]  /*15160*/  ISETP.NE.AND P0, PT, R0, 0x18, PT ;  /* 0x000000180000780c */ /* 0x000fda0003f05270 */
[----:B------:R-:W-:Y:S05]  /*15170*/  @!P0 BRA `(.L_x_36631) ;  /* 0x0000000000448947 */ /* 0x000fea0003800000 */
.L_x_36607:
[----:B------:R-:W-:Y:S01]  /*15180*/  MOV R0, 0x0 ;  /* 0x0000000000007802 */ /* 0x000fe20000000f00 */
[----:B------:R-:W0:Y:S01]  /*15190*/  LDCU.64 UR4, c[0x4][0x198] ;  /* 0x01003300ff0477ac */ /* 0x000e220008000a00 */
[----:B------:R-:W-:Y:S02]  /*151a0*/  HFMA2 R8, -RZ, RZ, 0, 6.020069122314453125e-06 ;  /* 0x00000065ff087431 */ /* 0x000fe400000001ff */
[----:B------:R-:W-:Y:S01]  /*151b0*/  IMAD.MOV.U32 R12, RZ, RZ, 0x1 ;  /* 0x00000001ff0c7424 */ /* 0x000fe200078e00ff */
[----:B------:R1:W2:Y:S01]  /*151c0*/  LDC.64 R14, c[0x4][R0] ;  /* 0x01000000000e7b82 */ /* 0x0002a20000000a00 */
[----:B------:R-:W4:Y:S01]  /*151d0*/  LDCU.64 UR6, c[0x4][0x1a0] ;  /* 0x01003400ff0677ac */ /* 0x000f220008000a00 */
[----:B------:R-:W-:Y:S01]  /*151e0*/  IMAD.MOV.U32 R13, RZ, RZ, RZ ;  /* 0x000000ffff0d7224 */ /* 0x000fe200078e00ff */
[----:B------:R-:W5:Y:S01]  /*151f0*/  LDCU.64 UR8, c[0x4][0x90] ;  /* 0x01001200ff0877ac */ /* 0x000f620008000a00 */
[----:B0-----:R-:W-:Y:S02]  /*15200*/  IMAD.U32 R4, RZ, RZ, UR4 ;  /* 0x00000004ff047e24 */ /* 0x001fe4000f8e00ff */
[----:B------:R-:W-:Y:S01]  /*15210*/  IMAD.U32 R5, RZ, RZ, UR5 ;  /* 0x00000005ff057e24 */ /* 0x000fe2000f8e00ff */
[----:B----4-:R-:W-:Y:S01]  /*15220*/  MOV R6, UR6 ;  /* 0x0000000600067c02 */ /* 0x010fe20008000f00 */
[----:B------:R-:W-:-:S02]  /*15230*/  IMAD.U32 R7, RZ, RZ, UR7 ;  /* 0x00000007ff077e24 */ /* 0x000fc4000f8e00ff */
[----:B-----5:R-:W-:Y:S02]  /*15240*/  IMAD.U32 R10, RZ, RZ, UR8 ;  /* 0x00000008ff0a7e24 */ /* 0x020fe4000f8e00ff */
[----:B-1----:R-:W-:-:S07]  /*15250*/  IMAD.U32 R11, RZ, RZ, UR9 ;  /* 0x00000009ff0b7e24 */ /* 0x002fce000f8e00ff */
[----:B------:R-:W-:-:S07]  /*15260*/  LEPC R20, `(.L_x_36632) ;  /* 0x000000001014794e */ /* 0x000fce0000000000 */
[----:B--23--:R-:W-:Y:S05]  /*15270*/  CALL.ABS.NOINC R14 ;  /* 0x000000000e007343 */ /* 0x00cfea0003c00000 */
.L_x_36632:
[----:B------:R-:W-:Y:S05]  /*15280*/  BRA `(.L_x_36608) ;  /* 0x0000000000947947 */ /* 0x000fea0003800000 */
.L_x_36631:
        /* <DEDUP_REMOVED lines=12> */
.L_x_36634:
[----:B------:R-:W-:Y:S05]  /*15350*/  BSYNC.RECONVERGENT B0 ;  /* 0x0000000000007941 */ /* 0x000fea0003800200 */
.L_x_36633:
[----:B------:R-:W-:-:S05]  /*15360*/  LOP3.LUT R3, R0, 0x80, R7, 0xf8, !PT ;  /* 0x0000008000037812 */ /* 0x000fca00078ef807 */
[----:B------:R1:W-:Y:S01]  /*15370*/  STG.E.U8 desc[UR36][R4.64], R3 ;  /* 0x0000000304007986 */ /* 0x0003e2000c101124 */
[----:B------:R-:W-:Y:S05]  /*15380*/  BRA `(.L_x_36608) ;  /* 0x0000000000547947 */ /* 0x000fea0003800000 */
.L_x_36630:
        /* <DEDUP_REMOVED lines=11> */
.L_x_36636:
[----:B------:R-:W-:Y:S02]  /*15440*/  ISETP.GT.U32.AND P0, PT, R6, 0x7f800000, PT ;  /* 0x7f8000000600780c */ /* 0x000fe40003f04070 */
[----:B------:R-:W-:-:S04]  /*15450*/  MOV R0, 0x7f ;  /* 0x0000007f00007802 */ /* 0x000fc80000000f00 */
[----:B------:R-:W-:-:S07]  /*15460*/  SEL R0, R0, 0x7c, P0 ;  /* 0x0000007c00007807 */ /* 0x000fce0000000000 */
.L_x_36637:
[----:B------:R-:W-:Y:S05]  /*15470*/  BSYNC.RECONVERGENT B0 ;  /* 0x0000000000007941 */ /* 0x000fea0003800200 */
.L_x_36635:
[----:B------:R-:W-:-:S04]  /*15480*/  SHF.R.U32.HI R3, RZ, 0x18, R24 ;  /* 0x00000018ff037819 */ /* 0x000fc80000011618 */
[----:B------:R-:W-:-:S05]  /*15490*/  LOP3.LUT R3, R0, 0x80, R3, 0xf8, !PT ;  /* 0x0000008000037812 */ /* 0x000fca00078ef803 */
[----:B------:R0:W-:Y:S01]  /*154a0*/  STG.E.U8 desc[UR36][R4.64], R3 ;  /* 0x0000000304007986 */ /* 0x0001e2000c101124 */
[----:B------:R-:W-:Y:S05]  /*154b0*/  BRA `(.L_x_36608) ;  /* 0x0000000000087947 */ /* 0x000fea0003800000 */
.L_x_36629:
[----:B------:R-:W-:-:S05]  /*154c0*/  F2FP.BF16.F32.PACK_AB R24, RZ, R24 ;  /* 0x00000018ff18723e */ /* 0x000fca00000010ff */
[----:B------:R2:W-:Y:S02]  /*154d0*/  STG.E.U16 desc[UR36][R4.64], R24 ;  /* 0x0000001804007986 */ /* 0x0005e4000c101524 */
.L_x_36608:
[----:B------:R-:W-:-:S07]  /*154e0*/  VIADD R2, R2, 0x80 ;  /* 0x0000008002027836 */ /* 0x000fce0000000000 */
.L_x_36567:
[----:B------:R-:W-:Y:S05]  /*154f0*/  BSYNC.RECONVERGENT B7 ;  /* 0x0000000000077941 */ /* 0x000fea0003800200 */
.L_x_36528:
[----:B------:R-:W-:-:S13]  /*15500*/  ISETP.GE.AND P0, PT, R2, R17, PT ;  /* 0x000000110200720c */ /* 0x000fda0003f06270 */
[----:B------:R-:W-:Y:S05]  /*15510*/  @P0 EXIT ;  /* 0x000000000000094d */ /* 0x000fea0003800000 */
[----:B012-4-:R-:W0:Y:S01]  /*15520*/  LDC.64 R4, c[0x0][0x390] ;  /* 0x0000e400ff047b82 */ /* 0x017e220000000a00 */
        /* <DEDUP_REMOVED lines=19> */
.L_x_36641:
[----:B------:R-:W0:Y:S02]  /*15660*/  F2I.S64.TRUNC R18, R18 ;  /* 0x0000001200127311 */ /* 0x000e24000020d900 */
[----:B0-----:R-:W-:-:S05]  /*15670*/  MOV R5, R18 ;  /* 0x0000001200057202 */ /* 0x001fca0000000f00 */
[----:B------:R-:W-:Y:S01]  /*15680*/  STG.E.U8 desc[UR36][R2.64], R5 ;  /* 0x0000000502007986 */ /* 0x000fe2000c101124 */
[----:B------:R-:W-:Y:S05]  /*15690*/  EXIT ;  /* 0x000000000000794d */ /* 0x000fea0003800000 */
.L_x_36640:
        /* <DEDUP_REMOVED lines=9> */
.L_x_36644:
[----:B------:R-:W0:Y:S02]  /*15730*/  F2I.FTZ.TRUNC.NTZ R5, R18 ;  /* 0x0000001200057305 */ /* 0x000e24000021f100 */
[----:B0-----:R-:W-:Y:S01]  /*15740*/  STG.E desc[UR36][R2.64], R5 ;  /* 0x0000000502007986 */ /* 0x001fe2000c101924 */
[----:B------:R-:W-:Y:S05]  /*15750*/  EXIT ;  /* 0x000000000000794d */ /* 0x000fea0003800000 */
.L_x_36643:
[----:B------:R-:W0:Y:S02]  /*15760*/  F2I.FTZ.TRUNC.NTZ R5, R18 ;  /* 0x0000001200057305 */ /* 0x000e24000021f100 */
[----:B0-----:R-:W-:Y:S01]  /*15770*/  STG.E.U16 desc[UR36][R2.64], R5 ;  /* 0x0000000502007986 */ /* 0x001fe2000c101524 */
[----:B------:R-:W-:Y:S05]  /*15780*/  EXIT ;  /* 0x000000000000794d */ /* 0x000fea0003800000 */
.L_x_36639:
        /* <DEDUP_REMOVED lines=8> */
.L_x_36646:
[----:B------:R-:W-:-:S05]  /*15810*/  F2FP.F16.F32.PACK_AB R18, RZ, R18 ;  /* 0x00000012ff12723e */ /* 0x000fca00000000ff */
[----:B------:R-:W-:Y:S01]  /*15820*/  STG.E.U16 desc[UR36][R2.64], R18 ;  /* 0x0000001202007986 */ /* 0x000fe2000c101524 */
[----:B------:R-:W-:Y:S05]  /*15830*/  EXIT ;  /* 0x000000000000794d */ /* 0x000fea0003800000 */
.L_x_36645:
        /* <DEDUP_REMOVED lines=8> */
.L_x_36648:
[----:B------:R-:W-:-:S05]  /*158c0*/  F2FP.F16.F32.PACK_AB R19, R19, R18 ;  /* 0x000000121313723e */ /* 0x000fca00000000ff */
[----:B------:R-:W-:Y:S01]  /*158d0*/  STG.E desc[UR36][R2.64], R19 ;  /* 0x0000001302007986 */ /* 0x000fe2000c101924 */
[----:B------:R-:W-:Y:S05]  /*158e0*/  EXIT ;  /* 0x000000000000794d */ /* 0x000fea0003800000 */
.L_x_36647:
[----:B------:R-:W-:-:S06]  /*158f0*/  FMUL.FTZ R4, R18, 1 ;  /* 0x3f80000012047820 */ /* 0x000fcc0000410000 */
[----:B------:R-:W0:Y:S02]  /*15900*/  F2F.F64.F32 R4, R4 ;  /* 0x0000000400047310 */ /* 0x000e240000201800 */
[----:B0-----:R-:W-:Y:S01]  /*15910*/  STG.E.64 desc[UR36][R2.64], R4 ;  /* 0x0000000402007986 */ /* 0x001fe2000c101b24 */
[----:B------:R-:W-:Y:S05]  /*15920*/  EXIT ;  /* 0x000000000000794d */ /* 0x000fea0003800000 */
.L_x_36638:
        /* <DEDUP_REMOVED lines=13> */
.L_x_36652:
        /* <DEDUP_REMOVED lines=16> */
.L_x_36655:
[----:B------:R-:W-:-:S04]  /*15b00*/  SHF.R.U32.HI R18, RZ, 0x18, R18 ;  /* 0x00000018ff127819 */ /* 0x000fc80000011612 */
[----:B------:R-:W-:-:S04]  /*15b10*/  LOP3.LUT R5, R5, 0x80, R18, 0xf8, !PT ;  /* 0x0000008005057812 */ /* 0x000fc800078ef812 */
[----:B------:R-:W-:-:S07]  /*15b20*/  PRMT R0, R5, 0x7610, R0 ;  /* 0x0000761005007816 */ /* 0x000fce0000000000 */
.L_x_36654:
[----:B------:R-:W-:Y:S05]  /*15b30*/  BSYNC.RECONVERGENT B0 ;  /* 0x0000000000007941 */ /* 0x000fea0003800200 */
.L_x_36653:
[----:B------:R-:W-:Y:S01]  /*15b40*/  STG.E.U8 desc[UR36][R2.64], R0 ;  /* 0x0000000002007986 */ /* 0x000fe2000c101124 */
[----:B------:R-:W-:Y:S05]  /*15b50*/  EXIT ;  /* 0x000000000000794d */ /* 0x000fea0003800000 */
.L_x_36651:
        /* <DEDUP_REMOVED lines=16> */
.L_x_36658:
[----:B------:R-:W-:-:S04]  /*15c60*/  SHF.R.U32.HI R18, RZ, 0x18, R18 ;  /* 0x00000018ff127819 */ /* 0x000fc80000011612 */
[----:B------:R-:W-:-:S04]  /*15c70*/  LOP3.LUT R5, R5, 0x80, R18, 0xf8, !PT ;  /* 0x0000008005057812 */ /* 0x000fc800078ef812 */
[----:B------:R-:W-:-:S07]  /*15c80*/  PRMT R0, R5, 0x7610, R0 ;  /* 0x0000761005007816 */ /* 0x000fce0000000000 */
.L_x_36657:
[----:B------:R-:W-:Y:S05]  /*15c90*/  BSYNC.RECONVERGENT B0 ;  /* 0x0000000000007941 */ /* 0x000fea0003800200 */
.L_x_36656:
[----:B------:R-:W-:Y:S01]  /*15ca0*/  STG.E.U8 desc[UR36][R2.64], R0 ;  /* 0x0000000002007986 */ /* 0x000fe2000c101124 */
[----:B------:R-:W-:Y:S05]  /*15cb0*/  EXIT ;  /* 0x000000000000794d */ /* 0x000fea0003800000 */
.L_x_36650:
        /* <DEDUP_REMOVED lines=21> */
.L_x_36660:
[----:B------:R-:W0:Y:S02]  /*15e10*/  F2I.U64.TRUNC R18, R18 ;  /* 0x0000001200127311 */ /* 0x000e24000020d800 */
[----:B0-----:R-:W-:Y:S01]  /*15e20*/  STG.E.64 desc[UR36][R2.64], R18 ;  /* 0x0000001202007986 */ /* 0x001fe2000c101b24 */
[----:B------:R-:W-:Y:S05]  /*15e30*/  EXIT ;  /* 0x000000000000794d */ /* 0x000fea0003800000 */
.L_x_36659:
[----:B------:R-:W0:Y:S02]  /*15e40*/  F2I.FTZ.U32.TRUNC.NTZ R5, R18 ;  /* 0x0000001200057305 */ /* 0x000e24000021f000 */
[----:B0-----:R-:W-:Y:S01]  /*15e50*/  STG.E desc[UR36][R2.64], R5 ;  /* 0x0000000502007986 */ /* 0x001fe2000c101924 */
[----:B------:R-:W-:Y:S05]  /*15e60*/  EXIT ;  /* 0x000000000000794d */ /* 0x000fea0003800000 */
.L_x_36649:
        /* <DEDUP_REMOVED lines=12> */
.L_x_36662:
        /* <DEDUP_REMOVED lines=10> */
.L_x_36661:
[----:B------:R-:W-:-:S13]  /*15fd0*/  ISETP.NE.AND P0, PT, R0, 0xf, PT ;  /* 0x0000000f0000780c */ /* 0x000fda0003f05270 */
[----:B------:R-:W-:Y:S05]  /*15fe0*/  @!P0 BRA `(.L_x_36663) ;  /* 0x0000000000e08947 */ /* 0x000fea0003800000 */
[----:B------:R-:W-:-:S13]  /*15ff0*/  ISETP.NE.AND P0, PT, R0, 0x17, PT ;  /* 0x000000170000780c */ /* 0x000fda0003f05270 */
[----:B------:R-:W-:Y:S05]  /*16000*/  @!P0 BRA `(.L_x_36664) ;  /* 0x00000000008c8947 */ /* 0x000fea0003800000 */
[----:B------:R-:W-:-:S13]  /*16010*/  ISETP.NE.AND P0, PT, R0, 0x18, PT ;  /* 0x000000180000780c */ /* 0x000fda0003f05270 */
[----:B------:R-:W-:Y:S05]  /*16020*/  @!P0 BRA `(.L_x_36665) ;  /* 0x0000000000448947 */ /* 0x000fea0003800000 */
.L_x_36642:
[----:B------:R-:W-:Y:S01]  /*16030*/  MOV R0, 0x0 ;  /* 0x0000000000007802 */ /* 0x000fe20000000f00 */
[----:B------:R-:W0:Y:S01]  /*16040*/  LDCU.64 UR4, c[0x4][0x198] ;  /* 0x01003300ff0477ac */ /* 0x000e220008000a00 */
[----:B------:R-:W-:Y:S02]  /*16050*/  IMAD.MOV.U32 R8, RZ, RZ, 0x65 ;  /* 0x00000065ff087424 */ /* 0x000fe400078e00ff */
[----:B------:R1:W2:Y:S01]  /*16060*/  LDC.64 R2, c[0x4][R0] ;  /* 0x0100000000027b82 */ /* 0x0002a20000000a00 */
[----:B------:R-:W4:Y:S01]  /*16070*/  LDCU.64 UR6, c[0x4][0x1a0] ;  /* 0x01003400ff0677ac */ /* 0x000f220008000a00 */
[----:B------:R-:W-:Y:S02]  /*16080*/  IMAD.MOV.U32 R12, RZ, RZ, 0x1 ;  /* 0x00000001ff0c7424 */ /* 0x000fe400078e00ff */
[----:B------:R-:W-:Y:S01]  /*16090*/  IMAD.MOV.U32 R13, RZ, RZ, RZ ;  /* 0x000000ffff0d7224 */ /* 0x000fe200078e00ff */
[----:B------:R-:W5:Y:S01]  /*160a0*/  LDCU.64 UR8, c[0x4][0x90] ;  /* 0x01001200ff0877ac */ /* 0x000f620008000a00 */
[----:B0-----:R-:W-:Y:S01]  /*160b0*/  IMAD.U32 R4, RZ, RZ, UR4 ;  /* 0x00000004ff047e24 */ /* 0x001fe2000f8e00ff */
[----:B------:R-:W-:Y:S01]  /*160c0*/  MOV R5, UR5 ;  /* 0x0000000500057c02 */ /* 0x000fe20008000f00 */
[----:B----4-:R-:W-:-:S02]  /*160d0*/  IMAD.U32 R6, RZ, RZ, UR6 ;  /* 0x00000006ff067e24 */ /* 0x010fc4000f8e00ff */
[----:B------:R-:W-:Y:S02]  /*160e0*/  IMAD.U32 R7, RZ, RZ, UR7 ;  /* 0x00000007ff077e24 */ /* 0x000fe4000f8e00ff */
[----:B-----5:R-:W-:Y:S01]  /*160f0*/  IMAD.U32 R10, RZ, RZ, UR8 ;  /* 0x00000008ff0a7e24 */ /* 0x020fe2000f8e00ff */
[----:B-1----:R-:W-:-:S07]  /*16100*/  MOV R11, UR9 ;  /* 0x00000009000b7c02 */ /* 0x002fce0008000f00 */
[----:B------:R-:W-:-:S07]  /*16110*/  LEPC R20, `(.L_x_36666) ;  /* 0x000000001014794e */ /* 0x000fce0000000000 */
[----:B--23--:R-:W-:Y:S05]  /*16120*/  CALL.ABS.NOINC R2 ;  /* 0x0000000002007343 */ /* 0x00cfea0003c00000 */
.L_x_36666:
[----:B------:R-:W-:Y:S05]  /*16130*/  EXIT ;  /* 0x000000000000794d */ /* 0x000fea0003800000 */
.L_x_36665:
[----:B------:R-:W-:Y:S01]  /*16140*/  LOP3.LUT R4, R18, 0x7fffffff, RZ, 0xc0, !PT ;  /* 0x7fffffff12047812 */ /* 0x000fe200078ec0ff */
[----:B------:R-:W-:Y:S01]  /*16150*/  BSSY.RECONVERGENT B0, `(.L_x_36667) ;  /* 0x000000b000007945 */ /* 0x000fe20003800200 */
[----:B------:R-:W-:Y:S01]  /*16160*/  HFMA2 R0, -RZ, RZ, 0, 7.569789886474609375e-06 ;  /* 0x0000007fff007431 */ /* 0x000fe200000001ff */
        /* <DEDUP_REMOVED lines=9> */
.L_x_36668:
[----:B------:R-:W-:Y:S05]  /*16200*/  BSYNC.RECONVERGENT B0 ;  /* 0x0000000000007941 */ /* 0x000fea0003800200 */
.L_x_36667:
[----:B------:R-:W-:-:S05]  /*16210*/  LOP3.LUT R5, R0, 0x80, R7, 0xf8, !PT ;  /* 0x0000008000057812 */ /* 0x000fca00078ef807 */
[----:B------:R-:W-:Y:S01]  /*16220*/  STG.E.U8 desc[UR36][R2.64], R5 ;  /* 0x0000000502007986 */ /* 0x000fe2000c101124 */
[----:B------:R-:W-:Y:S05]  /*16230*/  EXIT ;  /* 0x000000000000794d */ /* 0x000fea0003800000 */
.L_x_36664:
        /* <DEDUP_REMOVED lines=11> */
.L_x_36670:
[----:B------:R-:W-:Y:S01]  /*162f0*/  IMAD.MOV.U32 R0, RZ, RZ, 0x7f ;  /* 0x0000007fff007424 */ /* 0x000fe200078e00ff */
[----:B------:R-:W-:-:S04]  /*16300*/  ISETP.GT.U32.AND P0, PT, R4, 0x7f800000, PT ;  /* 0x7f8000000400780c */ /* 0x000fc80003f04070 */
[----:B------:R-:W-:-:S09]  /*16310*/  SEL R0, R0, 0x7c, P0 ;  /* 0x0000007c00007807 */ /* 0x000fd20000000000 */
.L_x_36671:
[----:B------:R-:W-:Y:S05]  /*16320*/  BSYNC.RECONVERGENT B0 ;  /* 0x0000000000007941 */ /* 0x000fea0003800200 */
.L_x_36669:
[----:B------:R-:W-:-:S04]  /*16330*/  SHF.R.U32.HI R5, RZ, 0x18, R18 ;  /* 0x00000018ff057819 */ /* 0x000fc80000011612 */
[----:B------:R-:W-:-:S05]  /*16340*/  LOP3.LUT R5, R0, 0x80, R5, 0xf8, !PT ;  /* 0x0000008000057812 */ /* 0x000fca00078ef805 */
[----:B------:R-:W-:Y:S01]  /*16350*/  STG.E.U8 desc[UR36][R2.64], R5 ;  /* 0x0000000502007986 */ /* 0x000fe2000c101124 */
[----:B------:R-:W-:Y:S05]  /*16360*/  EXIT ;  /* 0x000000000000794d */ /* 0x000fea0003800000 */
.L_x_36663:
[----:B------:R-:W-:-:S05]  /*16370*/  F2FP.BF16.F32.PACK_AB R18, RZ, R18 ;  /* 0x00000012ff12723e */ /* 0x000fca00000010ff */
[----:B------:R-:W-:Y:S01]  /*16380*/  STG.E.U16 desc[UR36][R2.64], R18 ;  /* 0x0000001202007986 */ /* 0x000fe2000c101524 */
[----:B------:R-:W-:Y:S05]  /*16390*/  EXIT ;  /* 0x000000000000794d */ /* 0x000fea0003800000 */
        .weak           $__internal_67_$__cuda_sm3x_div_rn_ftz_f32_slowpath
        .type           $__internal_67_$__cuda_sm3x_div_rn_ftz_f32_slowpath,@function
        .size           $__internal_67_$__cuda_sm3x_div_rn_ftz_f32_slowpath,(.L_x_60667 - $__internal_67_$__cuda_sm3x_div_rn_ftz_f32_slowpath)
$__internal_67_$__cuda_sm3x_div_rn_ftz_f32_slowpath:
[----:B------:R-:W-:Y:S01]  /*163a0*/  SHF.R.U32.HI R7, RZ, 0x17, R3 ;  /* 0x00000017ff077819 */ /* 0x000fe20000011603 */
[----:B------:R-:W-:Y:S01]  /*163b0*/  BSSY.RECONVERGENT B0, `(.L_x_36672) ;  /* 0x0000046000007945 */ /* 0x000fe20003800200 */
[----:B------:R-:W-:-:S03]  /*163c0*/  SHF.R.U32.HI R8, RZ, 0x17, R0 ;  /* 0x00000017ff087819 */ /* 0x000fc60000011600 */
[----:B------:R-:W-:Y:S01]  /*163d0*/  BSSY.RELIABLE B1, `(.L_x_36673) ;  /* 0x000001d000017945 */ /* 0x000fe20003800100 */
[----:B------:R-:W-:Y:S02]  /*163e0*/  LOP3.LUT R7, R7, 0xff, RZ, 0xc0, !PT ;  /* 0x000000ff07077812 */ /* 0x000fe400078ec0ff */
[----:B------:R-:W-:-:S03]  /*163f0*/  LOP3.LUT R8, R8, 0xff, RZ, 0xc0, !PT ;  /* 0x000000ff08087812 */ /* 0x000fc600078ec0ff */
[----:B------:R-:W-:Y:S02]  /*16400*/  VIADD R10, R7, 0xffffffff ;  /* 0xffffffff070a7836 */ /* 0x000fe40000000000 */
[----:B------:R-:W-:-:S03]  /*16410*/  VIADD R9, R8, 0xffffffff ;  /* 0xffffffff08097836 */ /* 0x000fc60000000000 */
        /* <DEDUP_REMOVED lines=24> */
.L_x_36674:
[----:B------:R-:W-:Y:S05]  /*165a0*/  BSYNC.RELIABLE B1 ;  /* 0x0000000000017941 */ /* 0x000fea0003800100 */
.L_x_36673:
[----:B------:R-:W-:Y:S01]  /*165b0*/  IADD3 R7, PT, PT, R7, -0x7f, RZ ;  /* 0xffffff8107077810 */ /* 0x000fe20007ffe0ff */
[----:B------:R-:W-:Y:S01]  /*165c0*/  VIADD R8, R8, 0xffffff81 ;  /* 0xffffff8108087836 */ /* 0x000fe20000000000 */
[----:B------:R-:W-:Y:S03]  /*165d0*/  BSSY.RECONVERGENT B1, `(.L_x_36679) ;  /* 0x000001a000017945 */ /* 0x000fe60003800200 */
[----:B------:R-:W-:Y:S02]  /*165e0*/  IMAD R14, R7, -0x800000, R3 ;  /* 0xff800000070e7824 */ /* 0x000fe400078e0203 */
[----:B------:R-:W-:Y:S02]  /*165f0*/  IMAD R0, R8, -0x800000, R0 ;  /* 0xff80000008007824 */ /* 0x000fe400078e0200 */
[----:B------:R-:W0:Y:S01]  /*16600*/  MUFU.RCP R10, R14 ;  /* 0x0000000e000a7308 */ /* 0x000e220000001000 */
[----:B------:R-:W-:Y:S01]  /*16610*/  FADD.FTZ R9, -R14, -RZ ;  /* 0x800000ff0e097221 */ /* 0x000fe20000010100 */
[----:B------:R-:W-:-:S03]  /*16620*/  IMAD.IADD R7, R8, 0x1, -R7 ;  /* 0x0000000108077824 */ /* 0x000fc600078e0a07 */
        /* <DEDUP_REMOVED lines=9> */
[----:B------:R-:W-:-:S05]  /*166c0*/  IMAD.IADD R0, R0, 0x1, R7 ;  /* 0x0000000100007824 */ /* 0x000fca00078e0207 */
        /* <DEDUP_REMOVED lines=9> */
.L_x_36680:
[----:B------:R-:W-:-:S07]  /*16760*/  IMAD R11, R7, 0x800000, R11 ;  /* 0x00800000070b7824 */ /* 0x000fce00078e020b */
.L_x_36681:
[----:B------:R-:W-:Y:S05]  /*16770*/  BSYNC.RECONVERGENT B1 ;  /* 0x0000000000017941 */ /* 0x000fea0003800200 */
.L_x_36679:
[----:B------:R-:W-:Y:S05]  /*16780*/  BRA `(.L_x_36682) ;  /* 0x0000000000207947 */ /* 0x000fea0003800000 */
.L_x_36678:
[----:B------:R-:W-:-:S04]  /*16790*/  LOP3.LUT R0, R3, 0x80000000, R0, 0x48, !PT ;  /* 0x8000000003007812 */ /* 0x000fc800078e4800 */
[----:B------:R-:W-:Y:S01]  /*167a0*/  LOP3.LUT R11, R0, 0x7f800000, RZ, 0xfc, !PT ;  /* 0x7f800000000b7812 */ /* 0x000fe200078efcff */
[----:B------:R-:W-:Y:S06]  /*167b0*/  BRA `(.L_x_36682) ;  /* 0x0000000000147947 */ /* 0x000fec0003800000 */
.L_x_36677:
[----:B------:R-:W-:Y:S01]  /*167c0*/  LOP3.LUT R11, R3, 0x80000000, R0, 0x48, !PT ;  /* 0x80000000030b7812 */ /* 0x000fe200078e4800 */
[----:B------:R-:W-:Y:S06]  /*167d0*/  BRA `(.L_x_36682) ;  /* 0x00000000000c7947 */ /* 0x000fec0003800000 */
.L_x_36676:
[----:B------:R-:W0:Y:S01]  /*167e0*/  MUFU.RSQ R11, -QNAN ;  /* 0xffc00000000b7908 */ /* 0x000e220000001400 */
[----:B------:R-:W-:Y:S05]  /*167f0*/  BRA `(.L_x_36682) ;  /* 0x0000000000047947 */ /* 0x000fea0003800000 */
.L_x_36675:
[----:B------:R-:W-:-:S07]  /*16800*/  FADD.FTZ R11, R0, R3 ;  /* 0x00000003000b7221 */ /* 0x000fce0000010000 */
.L_x_36682:
[----:B------:R-:W-:Y:S05]  /*16810*/  BSYNC.RECONVERGENT B0 ;  /* 0x0000000000007941 */ /* 0x000fea0003800200 */
.L_x_36672:
[----:B------:R-:W-:-:S04]  /*16820*/  IMAD.MOV.U32 R7, RZ, RZ, 0x0 ;  /* 0x00000000ff077424 */ /* 0x000fc800078e00ff */
[----:B0-----:R-:W-:Y:S05]  /*16830*/  RET.REL.NODEC R6 `(_ZN2at6native27unrolled_elementwise_kernelIZZZNS0_50_GLOBAL__N__2680c7bb_12_PowKernel_cu_7dd49032_317024pow_tensor_tensor_kernelERNS_18TensorIteratorBaseEENKUlvE_clEvENKUlvE7_clEvEUlN3c107complexIfEES9_E_St5arrayIPcLm3EELi4E23TrivialOffsetCalculatorILi2EjESE_ILi1EjENS0_6memory12LoadWithCastILi2EEENSH_13StoreWithCastILi1EEEEEviT_T0_T2_T3_T4_T5_) ;  /* 0xfffffe9406f07950 */ /* 0x001fea0003c3ffff */
.L_x_36683:
        /* <DEDUP_REMOVED lines=12> */
.L_x_60667:


//--------------------- .text._ZN2at6native18elementwise_kernelILi128ELi2EZNS0_22gpu_kernel_impl_nocastIZZZNS0_50_GLOBAL__N__2680c7bb_12_PowKernel_cu_7dd49032_317024pow_tensor_tensor_kernelERNS_18TensorIteratorBaseEENKUlvE_clEvENKUlvE7_clEvEUlN3c107complexIfEESA_E_EEvS5_RKT_EUliE_EEviT1_ --------------------------
	.section	.text._ZN2at6native18elementwise_kernelILi128ELi2EZNS0_22gpu_kernel_impl_nocastIZZZNS0_50_GLOBAL__N__2680c7bb_12_PowKernel_cu_7dd49032_317024pow_tensor_tensor_kernelERNS_18TensorIteratorBaseEENKUlvE_clEvENKUlvE7_clEvEUlN3c107complexIfEESA_E_EEvS5_RKT_EUliE_EEviT1_,"ax",@progbits
	.align	128
        .global         _ZN2at6native18elementwise_kernelILi128ELi2EZNS0_22gpu_kernel_impl_nocastIZZZNS0_50_GLOBAL__N__2680c7bb_12_PowKernel_cu_7dd49032_317024pow_tensor_tensor_kernelERNS_18TensorIteratorBaseEENKUlvE_clEvENKUlvE7_clEvEUlN3c107complexIfEESA_E_EEvS5_RKT_EUliE_EEviT1_
        .type           _ZN2at6native18elementwise_kernelILi128ELi2EZNS0_22gpu_kernel_impl_nocastIZZZNS0_50_GLOBAL__N__2680c7bb_12_PowKernel_cu_7dd49032_317024pow_tensor_tensor_kernelERNS_18TensorIteratorBaseEENKUlvE_clEvENKUlvE7_clEvEUlN3c107complexIfEESA_E_EEvS5_RKT_EUliE_EEviT1_,@function
        .size           _ZN2at6native18elementwise_kernelILi128ELi2EZNS0_22gpu_kernel_impl_nocastIZZZNS0_50_GLOBAL__N__2680c7bb_12_PowKernel_cu_7dd49032_317024pow_tensor_tensor_kernelERNS_18TensorIteratorBaseEENKUlvE_clEvENKUlvE7_clEvEUlN3c107complexIfEESA_E_EEvS5_RKT_EUliE_EEviT1_,(.L_x_60668 - _ZN2at6native18elementwise_kernelILi128ELi2EZNS0_22gpu_kernel_impl_nocastIZZZNS0_50_GLOBAL__N__2680c7bb_12_PowKernel_cu_7dd49032_317024pow_tensor_tensor_kernelERNS_18TensorIteratorBaseEENKUlvE_clEvENKUlvE7_clEvEUlN3c107complexIfEESA_E_EEvS5_RKT_EUliE_EEviT1_)
        .other          _ZN2at6native18elementwise_kernelILi128ELi2EZNS0_22gpu_kernel_impl_nocastIZZZNS0_50_GLOBAL__N__2680c7bb_12_PowKernel_cu_7dd49032_317024pow_tensor_tensor_kernelERNS_18TensorIteratorBaseEENKUlvE_clEvENKUlvE7_clEvEUlN3c107complexIfEESA_E_EEvS5_RKT_EUliE_EEviT1_,@"STO_CUDA_ENTRY STV_DEFAULT"
_ZN2at6native18elementwise_kernelILi128ELi2EZNS0_22gpu_kernel_impl_nocastIZZZNS0_50_GLOBAL__N__2680c7bb_12_PowKernel_cu_7dd49032_317024pow_tensor_tensor_kernelERNS_18TensorIteratorBaseEENKUlvE_clEvENKUlvE7_clEvEUlN3c107complexIfEESA_E_EEvS5_RKT_EUliE_EEviT1_:
.text._ZN2at6native18elementwise_kernelILi128ELi2EZNS0_22gpu_kernel_impl_nocastIZZZNS0_50_GLOBAL__N__2680c7bb_12_PowKernel_cu_7dd49032_317024pow_tensor_tensor_kernelERNS_18TensorIteratorBaseEENKUlvE_clEvENKUlvE7_clEvEUlN3c107complexIfEESA_E_EEvS5_RKT_EUliE_EEviT1_:
        /* <DEDUP_REMOVED lines=16> */
[----:B------:R-:W-:Y:S01]  /*0100*/  MOV R2, RZ ;  /* 0x000000ff00027202 */ /* 0x000fe20000000f00 */
[----:B------:R-:W-:-:S10]  /*0110*/  HFMA2 R9, -RZ, RZ, 0, 0 ;  /* 0x00000000ff097431 */ /* 0x000fd400000001ff */
[----:B------:R-:W-:Y:S05]  /*0120*/  @!P0 BRA `(.L_x_36686) ;  /* 0x0000001400708947 */ /* 0x000fea0003800000 */
[----:B------:R-:W0:Y:S01]  /*0130*/  LDCU.64 UR4, c[0x0][0x390] ;  /* 0x00007200ff0477ac */ /* 0x000e220008000a00 */
[----:B------:R-:W-:Y:S02]  /*0140*/  MOV R2, RZ ;  /* 0x000000ff00027202 */ /* 0x000fe40000000f00 */
        /* <DEDUP_REMOVED lines=346> */
.L_x_36686:
[----:B------:R-:W0:Y:S02]  /*16f0*/  LDCU.128 UR8, c[0x0][0x5f0] ;  /* 0x0000be00ff0877ac */ /* 0x000e240008000c00 */
[----:B0-----:R-:W-:-:S04]  /*1700*/  IADD3 R4, P0, PT, R2, UR8, RZ ;  /* 0x0000000802047c10 */ /* 0x001fc8000ff1e0ff */
[----:B------:R-:W-:-:S06]  /*1710*/  IADD3.X R5, PT, PT, RZ, UR9, RZ, P0, !PT ;  /* 0x00000009ff057c10 */ /* 0x000fcc00087fe4ff */
[----:B------:R-:W2:Y:S01]  /*1720*/  LDG.E.64 R4, desc[UR6][R4.64] ;  /* 0x0000000604047981 */ /* 0x000ea2000c1e1b00 */
[----:B------:R-:W-:-:S04]  /*1730*/  IADD3 R2, P0, PT, R0, UR10, RZ ;  /* 0x0000000a00027c10 */ /* 0x000fc8000ff1e0ff */
[----:B------:R-:W-:-:S06]  /*1740*/  IADD3.X R3, PT, PT, RZ, UR11, RZ, P0, !PT ;  /* 0x0000000bff037c10 */ /* 0x000fcc00087fe4ff */
[----:B------:R-:W5:Y:S01]  /*1750*/  LDG.E.64 R2, desc[UR6][R2.64] ;  /* 0x0000000602027981 */ /* 0x000f62000c1e1b00 */
        /* <DEDUP_REMOVED lines=32> */
[----:B-----5:R-:W-:Y:S05]  /*1960*/  CALL.REL.NOINC `($__internal_68_$__cuda_sm3x_div_rn_ftz_f32_slowpath) ;  /* 0x0000006800807944 */ /* 0x020fea0003c00000 */
[----:B------:R-:W-:-:S07]  /*1970*/  MOV R10, R0 ;  /* 0x00000000000a7202 */ /* 0x000fce0000000f00 */
.L_x_36690:
[----:B------:R-:W-:Y:S05]  /*1980*/  BSYNC.RECONVERGENT B4 ;  /* 0x0000000000047941 */ /* 0x000fea0003800200 */
.L_x_36689:
        /* <DEDUP_REMOVED lines=28> */
.L_x_36688:
        /* <DEDUP_REMOVED lines=39> */
[----:B-----5:R-:W-:Y:S05]  /*1dc0*/  CALL.REL.NOINC `($__internal_68_$__cuda_sm3x_div_rn_ftz_f32_slowpath) ;  /* 0x0000006400687944 */ /* 0x020fea0003c00000 */
[----:B------:R-:W-:-:S07]  /*1dd0*/  MOV R12, R0 ;  /* 0x00000000000c7202 */ /* 0x000fce0000000f00 */
.L_x_36694:
[----:B------:R-:W-:Y:S05]  /*1de0*/  BSYNC.RECONVERGENT B4 ;  /* 0x0000000000047941 */ /* 0x000fea0003800200 */
.L_x_36693:
        /* <DEDUP_REMOVED lines=28> */
.L_x_36692:
        /* <DEDUP_REMOVED lines=18> */
[----:B-----5:R-:W-:Y:S05]  /*20d0*/  CALL.REL.NOINC `($__internal_68_$__cuda_sm3x_div_rn_ftz_f32_slowpath) ;  /* 0x0000006000a47944 */ /* 0x020fea0003c00000 */
[----:B------:R-:W-:-:S07]  /*20e0*/  MOV R10, R0 ;  /* 0x00000000000a7202 */ /* 0x000fce0000000f00 */
.L_x_36698:
[----:B------:R-:W-:Y:S05]  /*20f0*/  BSYNC.RECONVERGENT B4 ;  /* 0x0000000000047941 */ /* 0x000fea0003800200 */
.L_x_36697:
        /* <DEDUP_REMOVED lines=26> */
.L_x_36696:
        /* <DEDUP_REMOVED lines=41> */
[----:B-----5:R-:W-:Y:S05]  /*2530*/  CALL.REL.NOINC `($__internal_68_$__cuda_sm3x_div_rn_ftz_f32_slowpath) ;  /* 0x0000005c008c7944 */ /* 0x020fea0003c00000 */
[----:B------:R-:W-:-:S07]  /*2540*/  MOV R10, R0 ;  /* 0x00000000000a7202 */ /* 0x000fce0000000f00 */
.L_x_36700:
[----:B------:R-:W-:Y:S05]  /*2550*/  BSYNC.RECONVERGENT B4 ;  /* 0x0000000000047941 */ /* 0x000fea0003800200 */
.L_x_36699:
        /* <DEDUP_REMOVED lines=26> */
.L_x_36695:
        /* <DEDUP_REMOVED lines=32> */
[----:B-----5:R-:W-:Y:S05]  /*2900*/  CALL.REL.NOINC `($__internal_68_$__cuda_sm3x_div_rn_ftz_f32_slowpath) ;  /* 0x0000005800987944 */ /* 0x020fea0003c00000 */
[----:B------:R-:W-:-:S07]  /*2910*/  MOV R12, R0 ;  /* 0x00000000000c7202 */ /* 0x000fce0000000f00 */
.L_x_36703:
[----:B------:R-:W-:Y:S05]  /*2920*/  BSYNC.RECONVERGENT B4 ;  /* 0x0000000000047941 */ /* 0x000fea0003800200 */
.L_x_36702:
        /* <DEDUP_REMOVED lines=28> */
.L_x_36701:
[----:B------:R-:W-:-:S13]  /*2af0*/  FSETP.GE.FTZ.AND P0, PT, R11, 1, PT ;  /* 0x3f8000000b00780b */ /* 0x000fda0003f16000 */
[----:B------:R-:W-:Y:S05]  /*2b00*/  @!P0 BRA `(.L_x_36704) ;  /* 0x00000004002c8947 */ /* 0x000fea0003800000 */
[C---:B------:R-:W-:Y:S01]  /*2b10*/  FADD.FTZ R8, R11.reuse, -1 ;  /* 0xbf8000000b087421 */ /* 0x040fe20000010000 */
[----:B------:R-:W-:Y:S01]  /*2b20*/  FADD.FTZ R13, R11, 1 ;  /* 0x3f8000000b0d7421 */ /* 0x000fe20000010000 */
[----:B------:R-:W-:Y:S01]  /*2b30*/  HFMA2 R17, -RZ, RZ, 1.3056640625, -1.8671875 ;  /* 0x3d39bf78ff117431 */ /* 0x000fe200000001ff */
[----:B------:R-:W-:Y:S01]  /*2b40*/  FCHK P2, R0, R11 ;  /* 0x0000000b00007302 */ /* 0x000fe20000040000 */
[----:B------:R-:W-:Y:S01]  /*2b50*/  BSSY.RECONVERGENT B4, `(.L_x_36705) ;  /* 0x000002a000047945 */ /* 0x000fe20003800200 */
[----:B------:R-:W-:-:S04]  /*2b60*/  FMUL.FTZ R13, R8, R13 ;  /* 0x0000000d080d7220 */ /* 0x000fc80000410000 */
[----:B------:R-:W-:Y:S01]  /*2b70*/  FFMA.FTZ R15, R0, R0, R13 ;  /* 0x00000000000f7223 */ /* 0x000fe2000001000d */
[----:B------:R-:W-:-:S03]  /*2b80*/  MOV R13, 0x3f800000 ;  /* 0x3f800000000d7802 */ /* 0x000fc60000000f00 */
        /* <DEDUP_REMOVED lines=36> */
[----:B-----5:R-:W-:Y:S05]  /*2dd0*/  CALL.REL.NOINC `($__internal_68_$__cuda_sm3x_div_rn_ftz_f32_slowpath) ;  /* 0x0000005400647944 */ /* 0x020fea0003c00000 */
[----:B------:R-:W-:-:S07]  /*2de0*/  MOV R10, R0 ;  /* 0x00000000000a7202 */ /* 0x000fce0000000f00 */
.L_x_36706:
[----:B------:R-:W-:Y:S05]  /*2df0*/  BSYNC.RECONVERGENT B4 ;  /* 0x0000000000047941 */ /* 0x000fea0003800200 */
.L_x_36705:
        /* <DEDUP_REMOVED lines=28> */
.L_x_36704:
        /* <DEDUP_REMOVED lines=17> */
[----:B-----5:R-:W-:Y:S05]  /*30d0*/  CALL.REL.NOINC `($__internal_68_$__cuda_sm3x_div_rn_ftz_f32_slowpath) ;  /* 0x0000005000a47944 */ /* 0x020fea0003c00000 */
[----:B------:R-:W-:-:S07]  /*30e0*/  MOV R10, R0 ;  /* 0x00000000000a7202 */ /* 0x000fce0000000f00 */
.L_x_36709:
[----:B------:R-:W-:Y:S05]  /*30f0*/  BSYNC.RECONVERGENT B4 ;  /* 0x0000000000047941 */ /* 0x000fea0003800200 */
.L_x_36708:
        /* <DEDUP_REMOVED lines=28> */
.L_x_36707:
[----:B------:R-:W-:Y:S01]  /*32c0*/  LOP3.LUT R8, R11, 0xffff0000, RZ, 0xc0, !PT ;  /* 0xffff00000b087812 */ /* 0x000fe200078ec0ff */
[----:B------:R-:W-:Y:S01]  /*32d0*/  BSSY.RECONVERGENT B0, `(.L_x_36710) ;  /* 0x0000059000007945 */ /* 0x000fe20003800200 */
[----:B------:R-:W-:-:S03]  /*32e0*/  LOP3.LUT R17, R0, 0xffff0000, RZ, 0xc0, !PT ;  /* 0xffff000000117812 */ /* 0x000fc600078ec0ff */
[--C-:B------:R-:W-:Y:S01]  /*32f0*/  FADD.FTZ R10, R11, -R8.reuse ;  /* 0x800000080b0a7221 */ /* 0x100fe20000010000 */
[----:B------:R-:W-:Y:S01]  /*3300*/  FMUL.FTZ R14, R8, R8 ;  /* 0x00000008080e7220 */ /* 0x000fe20000410000 */
[--C-:B------:R-:W-:Y:S01]  /*3310*/  FADD.FTZ R12, R0, -R17.reuse ;  /* 0x80000011000c7221 */ /* 0x100fe20000010000 */
[----:B------:R-:W-:Y:S01]  /*3320*/  FADD.FTZ R16, R8, R8 ;  /* 0x0000000808107221 */ /* 0x000fe20000010000 */
[C---:B------:R-:W-:Y:S01]  /*3330*/  FMUL.FTZ R13, R17.reuse, R17 ;  /* 0x00000011110d7220 */ /* 0x040fe20000410000 */
[----:B------:R-:W-:Y:S01]  /*3340*/  LOP3.LUT R15, R10, 0xffff0000, RZ, 0xc0, !PT ;  /* 0xffff00000a0f7812 */ /* 0x000fe200078ec0ff */
[----:B------:R-:W-:Y:S01]  /*3350*/  FADD.FTZ R24, R17, R17 ;  /* 0x0000001111187221 */ /* 0x000fe20000010000 */
        /* <DEDUP_REMOVED lines=12> */
[----:B------:R-:W-:Y:S01]  /*3420*/  FMUL.FTZ R8, R8, R8 ;  /* 0x0000000808087220 */ /* 0x000fe20000410000 */
[C---:B------:R-:W-:Y:S01]  /*3430*/  FMUL.FTZ R19, R21.reuse, R26 ;  /* 0x0000001a15137220 */ /* 0x040fe20000410000 */
[----:B------:R-:W-:-:S07]  /*3440*/  FMUL.FTZ R23, R21, R21 ;  /* 0x0000001515177220 */ /* 0x000fce0000410000 */
.L_x_36711:
        /* <DEDUP_REMOVED lines=66> */
.L_x_36710:
        /* <DEDUP_REMOVED lines=55> */
.L_x_36713:
[----:B------:R-:W-:Y:S05]  /*3be0*/  BSYNC.RECONVERGENT B4 ;  /* 0x0000000000047941 */ /* 0x000fea0003800200 */
.L_x_36712:
        /* <DEDUP_REMOVED lines=27> */
.L_x_36691:
[----:B------:R-:W-:Y:S05]  /*3da0*/  BSYNC.RECONVERGENT B1 ;  /* 0x0000000000017941 */ /* 0x000fea0003800200 */
.L_x_36687:
[----:B-----5:R-:W-:Y:S01]  /*3db0*/  FMUL.FTZ R0, R2, R4 ;  /* 0x0000000402007220 */ /* 0x020fe20000410000 */
[----:B------:R-:W-:Y:S03]  /*3dc0*/  BSSY.RECONVERGENT B0, `(.L_x_36714) ;  /* 0x0000039000007945 */ /* 0x000fe60003800200 */
[C---:B------:R-:W-:Y:S01]  /*3dd0*/  FFMA.FTZ R5, R3.reuse, R8, R0 ;  /* 0x0000000803057223 */ /* 0x040fe20000010000 */
        /* <DEDUP_REMOVED lines=21> */
.L_x_36716:
        /* <DEDUP_REMOVED lines=27> */
.L_x_36717:
[----:B--2---:R-:W-:Y:S01]  /*40e0*/  FMUL.RZ R0, R5, 0.15915493667125701904 ;  /* 0x3e22f98305007820 */ /* 0x004fe2000040c000 */
[----:B------:R-:W-:-:S03]  /*40f0*/  FMUL.FTZ R3, R3, 1.4426950216293334961 ;  /* 0x3fb8aa3b03037820 */ /* 0x000fc60000410000 */
[----:B---3--:R-:W0:Y:S08]  /*4100*/  MUFU.COS R4, R0 ;  /* 0x0000000000047308 */ /* 0x008e300000000000 */
[----:B------:R-:W1:Y:S08]  /*4110*/  MUFU.SIN R2, R0 ;  /* 0x0000000000027308 */ /* 0x000e700000000400 */
[----:B------:R-:W0:Y:S02]  /*4120*/  MUFU.EX2 R3, R3 ;  /* 0x0000000300037308 */ /* 0x000e240000000800 */
[C---:B0-----:R-:W-:Y:S01]  /*4130*/  FMUL.FTZ R4, R3.reuse, R4 ;  /* 0x0000000403047220 */ /* 0x041fe20000410000 */
[----:B-1----:R-:W-:-:S07]  /*4140*/  FMUL.FTZ R5, R3, R2 ;  /* 0x0000000203057220 */ /* 0x002fce0000410000 */
.L_x_36715:
[----:B------:R-:W-:Y:S05]  /*4150*/  BSYNC.RECONVERGENT B0 ;  /* 0x0000000000007941 */ /* 0x000fea0003800200 */
.L_x_36714:
[----:B------:R-:W4:Y:S01]  /*4160*/  LDCU.64 UR4, c[0x0][0x5e8] ;  /* 0x0000bd00ff0477ac */ /* 0x000f220008000a00 */
[----:B------:R-:W-:Y:S02]  /*4170*/  IADD3 R7, PT, PT, R7, 0x80, RZ ;  /* 0x0000008007077810 */ /* 0x000fe40007ffe0ff */
[----:B----4-:R-:W-:-:S04]  /*4180*/  IADD3 R2, P0, PT, R9, UR4, RZ ;  /* 0x0000000409027c10 */ /* 0x010fc8000ff1e0ff */
[----:B------:R-:W-:-:S05]  /*4190*/  IADD3.X R3, PT, PT, RZ, UR5, RZ, P0, !PT ;  /* 0x00000005ff037c10 */ /* 0x000fca00087fe4ff */
[----:B0-23--:R0:W-:Y:S04]  /*41a0*/  STG.E.64 desc[UR6][R2.64], R4 ;  /* 0x0000000402007986 */ /* 0x00d1e8000c101b06 */
.L_x_36685:
[----:B------:R-:W-:Y:S05]  /*41b0*/  BSYNC.RECONVERGENT B2 ;  /* 0x0000000000027941 */ /* 0x000fea0003800200 */
.L_x_36684:
[----:B------:R-:W2:Y:S02]  /*41c0*/  LDCU UR4, c[0x0][0x380] ;  /* 0x00007000ff0477ac */ /* 0x000ea40008000800 */
[----:B--2---:R-:W-:-:S13]  /*41d0*/  ISETP.GE.AND P0, PT, R7, UR4, PT ;  /* 0x0000000407007c0c */ /* 0x004fda000bf06270 */
[----:B------:R-:W-:Y:S05]  /*41e0*/  @P0 EXIT ;  /* 0x000000000000094d */ /* 0x000fea0003800000 */
[----:B------:R-:W2:Y:S01]  /*41f0*/  LDCU UR4, c[0x0][0x388] ;  /* 0x00007100ff0477ac */ /* 0x000ea20008000800 */
[----:B-1----:R-:W-:Y:S01]  /*4200*/  HFMA2 R0, -RZ, RZ, 0, 0 ;  /* 0x00000000ff007431 */ /* 0x002fe200000001ff */
[----:B0-----:R-:W-:Y:S01]  /*4210*/  MOV R2, RZ ;  /* 0x000000ff00027202 */ /* 0x001fe20000000f00 */
[----:B------:R-:W-:Y:S01]  /*4220*/  HFMA2 R9, -RZ, RZ, 0, 0 ;  /* 0x00000000ff097431 */ /* 0x000fe200000001ff */
        /* <DEDUP_REMOVED lines=18> */
[----:B------:R-:W-:Y:S01]  /*4350*/  IMAD.MOV.U32 R4, RZ, RZ, RZ ;  /* 0x000000ffff047224 */ /* 0x000fe200078e00ff */
        /* <DEDUP_REMOVED lines=308> */
[----:B------:R-:W-:Y:S01]  /*56a0*/  MOV R4, RZ ;  /* 0x000000ff00047202 */ /* 0x000fe20000000f00 */
        /* <DEDUP_REMOVED lines=22> */
.L_x_36718:
[----:B------:R-:W0:Y:S01]  /*5810*/  LDCU.128 UR8, c[0x0][0x5f0] ;  /* 0x0000be00ff0877ac */ /* 0x000e220008000c00 */
[----:B------:R-:W1:Y:S01]  /*5820*/  LDCU.64 UR4, c[0x0][0x5e8] ;  /* 0x0000bd00ff0477ac */ /* 0x000e620008000a00 */
[----:B0-----:R-:W-:-:S04]  /*5830*/  IADD3 R4, P0, PT, R2, UR8, RZ ;  /* 0x0000000802047c10 */ /* 0x001fc8000ff1e0ff */
[----:B------:R-:W-:-:S06]  /*5840*/  IADD3.X R5, PT, PT, RZ, UR9, RZ, P0, !PT ;  /* 0x00000009ff057c10 */ /* 0x000fcc00087fe4ff */
[----:B------:R-:W2:Y:S01]  /*5850*/  LDG.E.64 R4, desc[UR6][R4.64] ;  /* 0x0000000604047981 */ /* 0x000ea2000c1e1b00 */
[----:B------:R-:W-:-:S04]  /*5860*/  IADD3 R6, P0, PT, R0, UR10, RZ ;  /* 0x0000000a00067c10 */ /* 0x000fc8000ff1e0ff */
[----:B------:R-:W-:-:S06]  /*5870*/  IADD3.X R7, PT, PT, RZ, UR11, RZ, P0, !PT ;  /* 0x0000000bff077c10 */ /* 0x000fcc00087fe4ff */
[----:B------:R-:W5:Y:S01]  /*5880*/  LDG.E.64 R6, desc[UR6][R6.64] ;  /* 0x0000000606067981 */ /* 0x000f62000c1e1b00 */
[----:B-1----:R-:W-:Y:S01]  /*5890*/  IADD3 R8, P2, PT, R9, UR4, RZ ;  /* 0x0000000409087c10 */ /* 0x002fe2000ff5e0ff */
        /* <DEDUP_REMOVED lines=68> */
[----:B-----5:R-:W-:Y:S05]  /*5ce0*/  CALL.REL.NOINC `($__internal_68_$__cuda_sm3x_div_rn_ftz_f32_slowpath) ;  /* 0x0000002400a07944 */ /* 0x020fea0003c00000 */
[----:B------:R-:W-:-:S07]  /*5cf0*/  MOV R10, R0 ;  /* 0x00000000000a7202 */ /* 0x000fce0000000f00 */
.L_x_36726:
[----:B------:R-:W-:Y:S05]  /*5d00*/  BSYNC.RECONVERGENT B2 ;  /* 0x0000000000027941 */ /* 0x000fea0003800200 */
.L_x_36725:
        /* <DEDUP_REMOVED lines=28> */
.L_x_36724:
        /* <DEDUP_REMOVED lines=18> */
[----:B-----5:R-:W-:Y:S05]  /*5ff0*/  CALL.REL.NOINC `($__internal_68_$__cuda_sm3x_div_rn_ftz_f32_slowpath) ;  /* 0x0000002000dc7944 */ /* 0x020fea0003c00000 */
[----:B------:R-:W-:-:S07]  /*6000*/  MOV R10, R0 ;  /* 0x00000000000a7202 */ /* 0x000fce0000000f00 */
.L_x_36730:
[----:B------:R-:W-:Y:S05]  /*6010*/  BSYNC.RECONVERGENT B2 ;  /* 0x0000000000027941 */ /* 0x000fea0003800200 */
.L_x_36729:
        /* <DEDUP_REMOVED lines=28> */
.L_x_36728:
        /* <DEDUP_REMOVED lines=11> */
[----:B------:R-:W-:Y:S01]  /*6290*/  FADD.FTZ R20, R12, -R23 ;  /* 0x800000170c147221 */ /* 0x000fe20000010000 */
[C---:B------:R-:W-:Y:S01]  /*62a0*/  FMUL.FTZ R19, R23.reuse, R16 ;  /* 0x0000001017137220 */ /* 0x040fe20000410000 */
[----:B------:R-:W-:Y:S01]  /*62b0*/  FMUL.FTZ R12, R23, R23 ;  /* 0x00000017170c7220 */ /* 0x000fe20000410000 */
[--C-:B------:R-:W-:Y:S01]  /*62c0*/  FADD.FTZ R10, R10, -R15.reuse ;  /* 0x8000000f0a0a7221 */ /* 0x100fe20000010000 */
[----:B------:R-:W-:Y:S01]  /*62d0*/  FADD.FTZ R25, R15, R15 ;  /* 0x0000000f0f197221 */ /* 0x000fe20000010000 */
[----:B------:R-:W-:Y:S01]  /*62e0*/  FADD.FTZ R23, R23, R23 ;  /* 0x0000001717177221 */ /* 0x000fe20000010000 */
[C---:B------:R-:W-:Y:S01]  /*62f0*/  FMUL.FTZ R17, R15.reuse, R14 ;  /* 0x0000000e0f117220 */ /* 0x040fe20000410000 */
[----:B------:R-:W-:Y:S01]  /*6300*/  FMUL.FTZ R13, R15, R15 ;  /* 0x0000000f0f0d7220 */ /* 0x000fe20000410000 */
[----:B------:R-:W-:Y:S01]  /*6310*/  FMUL.FTZ R15, R20, R16 ;  /* 0x00000010140f7220 */ /* 0x000fe20000410000 */
[C---:B------:R-:W-:Y:S01]  /*6320*/  FMUL.FTZ R14, R10.reuse, R14 ;  /* 0x0000000e0a0e7220 */ /* 0x040fe20000410000 */
[----:B------:R-:W-:Y:S01]  /*6330*/  FMUL.FTZ R16, R10, R25 ;  /* 0x000000190a107220 */ /* 0x000fe20000410000 */
[----:B------:R-:W-:Y:S01]  /*6340*/  FMUL.FTZ R18, R20, R23 ;  /* 0x0000001714127220 */ /* 0x000fe20000410000 */
[----:B------:R-:W-:Y:S01]  /*6350*/  FMUL.FTZ R10, R10, R10 ;  /* 0x0000000a0a0a7220 */ /* 0x000fe20000410000 */
[----:B------:R-:W-:-:S07]  /*6360*/  FMUL.FTZ R20, R20, R20 ;  /* 0x0000001414147220 */ /* 0x000fce0000410000 */
.L_x_36732:
        /* <DEDUP_REMOVED lines=66> */
.L_x_36731:
        /* <DEDUP_REMOVED lines=11> */
[----:B------:R-:W-:-:S03]  /*6840*/  MOV R13, 0x3d39bf78 ;  /* 0x3d39bf78000d7802 */ /* 0x000fc60000000f00 */
        /* <DEDUP_REMOVED lines=42> */
[----:B-----5:R-:W-:Y:S05]  /*6af0*/  CALL.REL.NOINC `($__internal_68_$__cuda_sm3x_div_rn_ftz_f32_slowpath) ;  /* 0x00000018001c7944 */ /* 0x020fea0003c00000 */
[----:B------:R-:W-:-:S07]  /*6b00*/  MOV R10, R0 ;  /* 0x00000000000a7202 */ /* 0x000fce0000000f00 */
.L_x_36734:
[----:B------:R-:W-:Y:S05]  /*6b10*/  BSYNC.RECONVERGENT B2 ;  /* 0x0000000000027941 */ /* 0x000fea0003800200 */
.L_x_36733:
        /* <DEDUP_REMOVED lines=28> */
.L_x_36723:
        /* <DEDUP_REMOVED lines=28> */
[----:B-----5:R-:W-:Y:S05]  /*6ea0*/  CALL.REL.NOINC `($__internal_68_$__cuda_sm3x_div_rn_ftz_f32_slowpath) ;  /* 0x0000001400307944 */ /* 0x020fea0003c00000 */
[----:B------:R-:W-:-:S07]  /*6eb0*/  MOV R11, R0 ;  /* 0x00000000000b7202 */ /* 0x000fce0000000f00 */
.L_x_36736:
[----:B------:R-:W-:Y:S05]  /*6ec0*/  BSYNC.RECONVERGENT B2 ;  /* 0x0000000000027941 */ /* 0x000fea0003800200 */
.L_x_36735:
        /* <DEDUP_REMOVED lines=28> */
.L_x_36722:
        /* <DEDUP_REMOVED lines=46> */
.L_x_36739:
[----:B------:R-:W-:Y:S05]  /*7370*/  BSYNC.RECONVERGENT B2 ;  /* 0x0000000000027941 */ /* 0x000fea0003800200 */
.L_x_36738:
        /* <DEDUP_REMOVED lines=26> */
.L_x_36737:
        /* <DEDUP_REMOVED lines=16> */
.L_x_36741:
[----:B------:R-:W-:Y:S05]  /*7620*/  BSYNC.RECONVERGENT B2 ;  /* 0x0000000000027941 */ /* 0x000fea0003800200 */
.L_x_36740:
        /* <DEDUP_REMOVED lines=26> */
.L_x_36721:
        /* <DEDUP_REMOVED lines=33> */
[----:B-----5:R-:W-:Y:S05]  /*79e0*/  CALL.REL.NOINC `($__internal_68_$__cuda_sm3x_div_rn_ftz_f32_slowpath) ;  /* 0x0000000800607944 */ /* 0x020fea0003c00000 */
[----:B------:R-:W-:-:S07]  /*79f0*/  MOV R11, R0 ;  /* 0x00000000000b7202 */ /* 0x000fce0000000f00 */
.L_x_36743:
[----:B------:R-:W-:Y:S05]  /*7a00*/  BSYNC.RECONVERGENT B2 ;  /* 0x0000000000027941 */ /* 0x000fea0003800200 */
.L_x_36742:
        /* <DEDUP_REMOVED lines=28> */
.L_x_36720:
        /* <DEDUP_REMOVED lines=29> */
[----:B-----5:R-:W-:Y:S05]  /*7da0*/  CALL.REL.NOINC `($__internal_68_$__cuda_sm3x_div_rn_ftz_f32_slowpath) ;  /* 0x0000000400707944 */ /* 0x020fea0003c00000 */
[----:B------:R-:W-:-:S07]  /*7db0*/  MOV R10, R0 ;  /* 0x00000000000a7202 */ /* 0x000fce0000000f00 */
.L_x_36745:
[----:B------:R-:W-:Y:S05]  /*7dc0*/  BSYNC.RECONVERGENT B2 ;  /* 0x0000000000027941 */ /* 0x000fea0003800200 */
.L_x_36744:
        /* <DEDUP_REMOVED lines=27> */
.L_x_36727:
[----:B------:R-:W-:Y:S05]  /*7f80*/  BSYNC.RECONVERGENT B1 ;  /* 0x0000000000017941 */ /* 0x000fea0003800200 */
.L_x_36719:
[----:B-----5:R-:W-:Y:S01]  /*7f90*/  FMUL.FTZ R0, R6, R4 ;  /* 0x0000000406007220 */ /* 0x020fe20000410000 */
[----:B------:R-:W-:Y:S03]  /*7fa0*/  BSSY.RECONVERGENT B0, `(.L_x_36746) ;  /* 0x000003a000007945 */ /* 0x000fe60003800200 */
[C---:B------:R-:W-:Y:S01]  /*7fb0*/  FFMA.FTZ R3, R7.reuse, R2, R0 ;  /* 0x0000000207037223 */ /* 0x040fe20000010000 */
        /* <DEDUP_REMOVED lines=42> */
.L_x_36749:
        /* <DEDUP_REMOVED lines=8> */
.L_x_36748:
[----:B------:R-:W-:-:S04]  /*82e0*/  FMUL.RZ R0, R3, 0.15915493667125701904 ;  /* 0x3e22f98303007820 */ /* 0x000fc8000040c000 */
[----:B------:R1:W2:Y:S08]  /*82f0*/  MUFU.COS R2, R0 ;  /* 0x0000000000027308 */ /* 0x0002b00000000000 */
[----:B------:R1:W3:Y:S01]  /*8300*/  MUFU.SIN R3, R0 ;  /* 0x0000000000037308 */ /* 0x0002e20000000400 */
[----:B------:R-:W-:Y:S05]  /*8310*/  BRA `(.L_x_36750) ;  /* 0x0000000000087947 */ /* 0x000fea0003800000 */
.L_x_36747:
[----:B------:R-:W-:-:S06]  /*8320*/  FMUL.FTZ R2, R6, 1.4426950216293334961 ;  /* 0x3fb8aa3b06027820 */ /* 0x000fcc0000410000 */
[----:B------:R-:W0:Y:S02]  /*8330*/  MUFU.EX2 R2, R2 ;  /* 0x0000000200027308 */ /* 0x000e240000000800 */
.L_x_36750:
[----:B------:R-:W-:Y:S05]  /*8340*/  BSYNC.RECONVERGENT B0 ;  /* 0x0000000000007941 */ /* 0x000fea0003800200 */
.L_x_36746:
[----:B0-23--:R-:W-:Y:S01]  /*8350*/  STG.E.64 desc[UR6][R8.64], R2 ;  /* 0x0000000208007986 */ /* 0x00dfe2000c101b06 */
[----:B------:R-:W-:Y:S05]  /*8360*/  EXIT ;  /* 0x000000000000794d */ /* 0x000fea0003800000 */
        .weak           $__internal_68_$__cuda_sm3x_div_rn_ftz_f32_slowpath
        .type           $__internal_68_$__cuda_sm3x_div_rn_ftz_f32_slowpath,@function
        .size           $__internal_68_$__cuda_sm3x_div_rn_ftz_f32_slowpath,(.L_x_60668 - $__internal_68_$__cuda_sm3x_div_rn_ftz_f32_slowpath)
$__internal_68_$__cuda_sm3x_div_rn_ftz_f32_slowpath:
        /* <DEDUP_REMOVED lines=32> */
.L_x_36753:
[----:B------:R-:W-:Y:S05]  /*8570*/  BSYNC.RELIABLE B3 ;  /* 0x0000000000037941 */ /* 0x000fea0003800100 */
.L_x_36752:
        /* <DEDUP_REMOVED lines=27> */
.L_x_36759:
[----:B------:R-:W-:-:S07]  /*8730*/  LEA R0, R12, R15, 0x17 ;  /* 0x0000000f0c007211 */ /* 0x000fce00078eb8ff */
.L_x_36760:
[----:B------:R-:W-:Y:S05]  /*8740*/  BSYNC.RECONVERGENT B3 ;  /* 0x0000000000037941 */ /* 0x000fea0003800200 */
.L_x_36758:
[----:B------:R-:W-:Y:S05]  /*8750*/  BRA `(.L_x_36761) ;  /* 0x0000000000207947 */ /* 0x000fea0003800000 */
.L_x_36757:
[----:B------:R-:W-:-:S04]  /*8760*/  LOP3.LUT R0, R11, 0x80000000, R19, 0x48, !PT ;  /* 0x800000000b007812 */ /* 0x000fc800078e4813 */
[----:B------:R-:W-:Y:S01]  /*8770*/  LOP3.LUT R0, R0, 0x7f800000, RZ, 0xfc, !PT ;  /* 0x7f80000000007812 */ /* 0x000fe200078efcff */
[----:B------:R-:W-:Y:S06]  /*8780*/  BRA `(.L_x_36761) ;  /* 0x0000000000147947 */ /* 0x000fec0003800000 */
.L_x_36756:
[----:B------:R-:W-:Y:S01]  /*8790*/  LOP3.LUT R0, R11, 0x80000000, R19, 0x48, !PT ;  /* 0x800000000b007812 */ /* 0x000fe200078e4813 */
[----:B------:R-:W-:Y:S06]  /*87a0*/  BRA `(.L_x_36761) ;  /* 0x00000000000c7947 */ /* 0x000fec0003800000 */
.L_x_36755:
[----:B------:R-:W0:Y:S01]  /*87b0*/  MUFU.RSQ R0, -QNAN ;  /* 0xffc0000000007908 */ /* 0x000e220000001400 */
[----:B------:R-:W-:Y:S05]  /*87c0*/  BRA `(.L_x_36761) ;  /* 0x0000000000047947 */ /* 0x000fea0003800000 */
.L_x_36754:
[----:B------:R-:W-:-:S07]  /*87d0*/  FADD.FTZ R0, R19, R11 ;  /* 0x0000000b13007221 */ /* 0x000fce0000010000 */
.L_x_36761:
[----:B------:R-:W-:Y:S05]  /*87e0*/  BSYNC.RECONVERGENT B0 ;  /* 0x0000000000007941 */ /* 0x000fea0003800200 */
.L_x_36751:
[----:B------:R-:W-:Y:S01]  /*87f0*/  MOV R12, R10 ;  /* 0x0000000a000c7202 */ /* 0x000fe20000000f00 */
[----:B------:R-:W-:-:S04]  /*8800*/  HFMA2 R13, -RZ, RZ, 0, 0 ;  /* 0x00000000ff0d7431 */ /* 0x000fc800000001ff */
[----:B0-----:R-:W-:Y:S05]  /*8810*/  RET.REL.NODEC R12 `(_ZN2at6native18elementwise_kernelILi128ELi2EZNS0_22gpu_kernel_impl_nocastIZZZNS0_50_GLOBAL__N__2680c7bb_12_PowKernel_cu_7dd49032_317024pow_tensor_tensor_kernelERNS_18TensorIteratorBaseEENKUlvE_clEvENKUlvE7_clEvEUlN3c107complexIfEESA_E_EEvS5_RKT_EUliE_EEviT1_) ;  /* 0xffffff740cf87950 */ /* 0x001fea0003c3ffff */
.L_x_36762:
        /* <DEDUP_REMOVED lines=14> */
.L_x_60668:


//--------------------- .text._ZN2at6native27unrolled_elementwise_kernelIZZZNS0_50_GLOBAL__N__2680c7bb_12_PowKernel_cu_7dd49032_317024pow_tensor_tensor_kernelERNS_18TensorIteratorBaseEENKUlvE_clEvENKUlvE7_clEvEUlN3c107complexIfEES9_E_St5arrayIPcLm3EELi4E23TrivialOffsetCalculatorILi2EjESE_ILi1EjENS0_6memory15LoadWithoutCastENSH_16StoreWithoutCastEEEviT_T0_T2_T3_T4_T5_ --------------------------
	.section	.text._ZN2at6native27unrolled_elementwise_kernelIZZZNS0_50_GLOBAL__N__2680c7bb_12_PowKernel_cu_7dd49032_317024pow_tensor_tensor_kernelERNS_18TensorIteratorBaseEENKUlvE_clEvENKUlvE7_clEvEUlN3c107complexIfEES9_E_St5arrayIPcLm3EELi4E23TrivialOffsetCalculatorILi2EjESE_ILi1EjENS0_6memory15LoadWithoutCastENSH_16StoreWithoutCastEEEviT_T0_T2_T3_T4_T5_,"ax",@progbits
	.align	128
        .global         _ZN2at6native27unrolled_elementwise_kernelIZZZNS0_50_GLOBAL__N__2680c7bb_12_PowKernel_cu_7dd49032_317024pow_tensor_tensor_kernelERNS_18TensorIteratorBaseEENKUlvE_clEvENKUlvE7_clEvEUlN3c107complexIfEES9_E_St5arrayIPcLm3EELi4E23TrivialOffsetCalculatorILi2EjESE_ILi1EjENS0_6memory15LoadWithoutCastENSH_16StoreWithoutCastEEEviT_T0_T2_T3_T4_T5_
        .type           _ZN2at6native27unrolled_elementwise_kernelIZZZNS0_50_GLOBAL__N__2680c7bb_12_PowKernel_cu_7dd49032_317024pow_tensor_tensor_kernelERNS_18TensorIteratorBaseEENKUlvE_clEvENKUlvE7_clEvEUlN3c107complexIfEES9_E_St5arrayIPcLm3EELi4E23TrivialOffsetCalculatorILi2EjESE_ILi1EjENS0_6memory15LoadWithoutCastENSH_16StoreWithoutCastEEEviT_T0_T2_T3_T4_T5_,@function
        .size           _ZN2at6native27unrolled_elementwise_kernelIZZZNS0_50_GLOBAL__N__2680c7bb_12_PowKernel_cu_7dd49032_317024pow_tensor_tensor_kernelERNS_18TensorIteratorBaseEENKUlvE_clEvENKUlvE7_clEvEUlN3c107complexIfEES9_E_St5arrayIPcLm3EELi4E23TrivialOffsetCalculatorILi2EjESE_ILi1EjENS0_6memory15LoadWithoutCastENSH_16StoreWithoutCastEEEviT_T0_T2_T3_T4_T5_,(.L_x_60669 - _ZN2at6native27unrolled_elementwise_kernelIZZZNS0_50_GLOBAL__N__2680c7bb_12_PowKernel_cu_7dd49032_317024pow_tensor_tensor_kernelERNS_18TensorIteratorBaseEENKUlvE_clEvENKUlvE7_clEvEUlN3c107complexIfEES9_E_St5arrayIPcLm3EELi4E23TrivialOffsetCalculatorILi2EjESE_ILi1EjENS0_6memory15LoadWithoutCastENSH_16StoreWithoutCastEEEviT_T0_T2_T3_T4_T5_)
        .other          _ZN2at6native27unrolled_elementwise_kernelIZZZNS0_50_GLOBAL__N__2680c7bb_12_PowKernel_cu_7dd49032_317024pow_tensor_tensor_kernelERNS_18TensorIteratorBaseEENKUlvE_clEvENKUlvE7_clEvEUlN3c107complexIfEES9_E_St5arrayIPcLm3EELi4E23TrivialOffsetCalculatorILi2EjESE_ILi1EjENS0_6memory15LoadWithoutCastENSH_16StoreWithoutCastEEEviT_T0_T2_T3_T4_T5_,@"STO_CUDA_ENTRY STV_DEFAULT"
_ZN2at6native27unrolled_elementwise_kernelIZZZNS0_50_GLOBAL__N__2680c7bb_12_PowKernel_cu_7dd49032_317024pow_tensor_tensor_kernelERNS_18TensorIteratorBaseEENKUlvE_clEvENKUlvE7_clEvEUlN3c107complexIfEES9_E_St5arrayIPcLm3EELi4E23TrivialOffsetCalculatorILi2EjESE_ILi1EjENS0_6memory15LoadWithoutCastENSH_16StoreWithoutCastEEEviT_T0_T2_T3_T4_T5_:
.text._ZN2at6native27unrolled_elementwise_kernelIZZZNS0_50_GLOBAL__N__2680c7bb_12_PowKernel_cu_7dd49032_317024pow_tensor_tensor_kernelERNS_18TensorIteratorBaseEENKUlvE_clEvENKUlvE7_clEvEUlN3c107complexIfEES9_E_St5arrayIPcLm3EELi4E23TrivialOffsetCalculatorILi2EjESE_ILi1EjENS0_6memory15LoadWithoutCastENSH_16StoreWithoutCastEEEviT_T0_T2_T3_T4_T5_:
        /* <DEDUP_REMOVED lines=13> */
[----:B------:R-:W-:Y:S02]  /*00d0*/  CS2R R16, SRZ ;  /* 0x0000000000107805 */ /* 0x000fe4000001ff00 */
[----:B------:R-:W-:-:S07]  /*00e0*/  MOV R3, UR5 ;  /* 0x0000000500037c02 */ /* 0x000fce0008000f00 */
[----:B------:R-:W-:Y:S01]  /*00f0*/  @!P0 IADD3 R0, PT, PT, R2, 0x80, RZ ;  /* 0x0000008002008810 */ /* 0x000fe20007ffe0ff */
[----:B------:R-:W0:Y:S01]  /*0100*/  @!P0 LDC.64 R8, c[0x0][0x398] ;  /* 0x0000e600ff088b82 */ /* 0x000e220000000a00 */
[----:B------:R-:W-:Y:S02]  /*0110*/  @!P0 LEA R3, R3, R2, 0x9 ;  /* 0x0000000203038211 */ /* 0x000fe400078e48ff */
[----:B------:R-:W-:-:S05]  /*0120*/  ISETP.GE.AND P1, PT, R0, UR4, PT ;  /* 0x0000000400007c0c */ /* 0x000fca000bf26270 */
[----:B------:R-:W1:Y:S08]  /*0130*/  @!P0 LDC.64 R24, c[0x0][0x3a0] ;  /* 0x0000e800ff188b82 */ /* 0x000e700000000a00 */
[----:B------:R-:W-:Y:S01]  /*0140*/  @!P1 LEA R15, R15, R0, 0x9 ;  /* 0x000000000f0f9211 */ /* 0x000fe200078e48ff */
[----:B------:R-:W3:Y:S01]  /*0150*/  @!P1 LDC.64 R26, c[0x0][0x398] ;  /* 0x0000e600ff1a9b82 */ /* 0x000ee20000000a00 */
[----:B------:R-:W-:-:S04]  /*0160*/  @!P1 IADD3 R0, PT, PT, R0, 0x80, RZ ;  /* 0x0000008000009810 */ /* 0x000fc80007ffe0ff */
[----:B------:R-:W-:Y:S01]  /*0170*/  ISETP.GE.AND P3, PT, R0, UR4, PT ;  /* 0x0000000400007c0c */ /* 0x000fe2000bf66270 */
[C---:B0-----:R-:W-:Y:S02]  /*0180*/  @!P0 IMAD.WIDE.U32 R8, R3.reuse, 0x8, R8 ;  /* 0x0000000803088825 */ /* 0x041fe400078e0008 */
[----:B------:R-:W0:Y:S03]  /*0190*/  @!P1 LDC.64 R22, c[0x0][0x3a0] ;  /* 0x0000e800ff169b82 */ /* 0x000e260000000a00 */
[----:B--2---:R2:W5:Y:S01]  /*01a0*/  @!P0 LDG.E.64 R20, desc[UR6][R8.64] ;  /* 0x0000000608148981 */ /* 0x004562000c1e1b00 */
[----:B-1----:R-:W-:-:S06]  /*01b0*/  @!P0 IMAD.WIDE.U32 R24, R3, 0x8, R24 ;  /* 0x0000000803188825 */ /* 0x002fcc00078e0018 */
[----:B------:R-:W-:Y:S01]  /*01c0*/  @!P3 LEA R35, R35, R0, 0x9 ;  /* 0x000000002323b211 */ /* 0x000fe200078e48ff */
[----:B------:R-:W1:Y:S01]  /*01d0*/  @!P3 LDC.64 R10, c[0x0][0x398] ;  /* 0x0000e600ff0abb82 */ /* 0x000e620000000a00 */
[----:B------:R-:W-:Y:S01]  /*01e0*/  @!P3 IADD3 R0, PT, PT, R0, 0x80, RZ ;  /* 0x000000800000b810 */ /* 0x000fe20007ffe0ff */
[----:B------:R4:W5:Y:S03]  /*01f0*/  @!P0 LDG.E.64 R18, desc[UR6][R24.64] ;  /* 0x0000000618128981 */ /* 0x000966000c1e1b00 */
[----:B------:R-:W-:Y:S01]  /*0200*/  ISETP.GE.AND P2, PT, R0, UR4, PT ;  /* 0x0000000400007c0c */ /* 0x000fe2000bf46270 */
[C---:B---3--:R-:W-:Y:S02]  /*0210*/  @!P1 IMAD.WIDE.U32 R26, R15.reuse, 0x8, R26 ;  /* 0x000000080f1a9825 */ /* 0x048fe400078e001a */
[----:B------:R-:W3:Y:S02]  /*0220*/  @!P3 LDC.64 R12, c[0x0][0x3a0] ;  /* 0x0000e800ff0cbb82 */ /* 0x000ee40000000a00 */
[----:B0-----:R-:W-:Y:S01]  /*0230*/  @!P1 IMAD.WIDE.U32 R22, R15, 0x8, R22 ;  /* 0x000000080f169825 */ /* 0x001fe200078e0016 */
[----:B------:R-:W-:-:S07]  /*0240*/  CS2R R14, SRZ ;  /* 0x00000000000e7805 */ /* 0x000fce000001ff00 */
[----:B------:R-:W0:Y:S01]  /*0250*/  @!P2 LDC.64 R6, c[0x0][0x398] ;  /* 0x0000e600ff06ab82 */ /* 0x000e220000000a00 */
[----:B------:R-:W-:Y:S01]  /*0260*/  @!P2 LEA R31, R31, R0, 0x9 ;  /* 0x000000001f1fa211 */ /* 0x000fe200078e48ff */
[----:B------:R4:W5:Y:S01]  /*0270*/  @!P1 LDG.E.64 R14, desc[UR6][R26.64] ;  /* 0x000000061a0e9981 */ /* 0x000962000c1e1b00 */
[----:B-1----:R-:W-:-:S05]  /*0280*/  @!P3 IMAD.WIDE.U32 R32, R35, 0x8, R10 ;  /* 0x000000082320b825 */ /* 0x002fca00078e000a */
[----:B------:R-:W1:Y:S01]  /*0290*/  @!P2 LDC.64 R4, c[0x0][0x3a0] ;  /* 0x0000e800ff04ab82 */ /* 0x000e620000000a00 */
[----:B------:R-:W-:Y:S01]  /*02a0*/  CS2R R10, SRZ ;  /* 0x00000000000a7805 */ /* 0x000fe2000001ff00 */
[----:B------:R4:W5:Y:S01]  /*02b0*/  @!P1 LDG.E.64 R16, desc[UR6][R22.64] ;  /* 0x0000000616109981 */ /* 0x000962000c1e1b00 */
[----:B---3--:R-:W-:Y:S01]  /*02c0*/  @!P3 IMAD.WIDE.U32 R34, R35, 0x8, R12 ;  /* 0x000000082322b825 */ /* 0x008fe200078e000c */
[----:B------:R-:W-:-:S03]  /*02d0*/  CS2R R12, SRZ ;  /* 0x00000000000c7805 */ /* 0x000fc6000001ff00 */
[----:B------:R4:W5:Y:S04]  /*02e0*/  @!P3 LDG.E.64 R10, desc[UR6][R32.64] ;  /* 0x00000006200ab981 */ /* 0x000968000c1e1b00 */
[----:B------:R4:W5:Y:S01]  /*02f0*/  @!P3 LDG.E.64 R12, desc[UR6][R34.64] ;  /* 0x00000006220cb981 */ /* 0x000962000c1e1b00 */
[----:B0-----:R-:W-:Y:S01]  /*0300*/  @!P2 IMAD.WIDE.U32 R28, R31, 0x8, R6 ;  /* 0x000000081f1ca825 */ /* 0x001fe200078e0006 */
[----:B------:R-:W-:-:S03]  /*0310*/  CS2R R6, SRZ ;  /* 0x0000000000067805 */ /* 0x000fc6000001ff00 */
[----:B-1----:R-:W-:Y:S01]  /*0320*/  @!P2 IMAD.WIDE.U32 R30, R31, 0x8, R4 ;  /* 0x000000081f1ea825 */ /* 0x002fe200078e0004 */
[----:B------:R-:W-:-:S04]  /*0330*/  CS2R R4, SRZ ;  /* 0x0000000000047805 */ /* 0x000fc8000001ff00 */
[----:B------:R4:W5:Y:S04]  /*0340*/  @!P2 LDG.E.64 R6, desc[UR6][R30.64] ;  /* 0x000000061e06a981 */ /* 0x000968000c1e1b00 */
[----:B------:R4:W5:Y:S01]  /*0350*/  @!P2 LDG.E.64 R4, desc[UR6][R28.64] ;  /* 0x000000061c04a981 */ /* 0x000962000c1e1b00 */
[----:B------:R-:W-:Y:S01]  /*0360*/  ISETP.GE.AND P0, PT, R2, UR4, PT ;  /* 0x0000000402007c0c */ /* 0x000fe2000bf06270 */
[----:B------:R-:W-:Y:S01]  /*0370*/  BSSY.RECONVERGENT B3, `(.L_x_36763) ;  /* 0x0000280000037945 */ /* 0x000fe20003800200 */
[----:B--2---:R-:W-:-:S11]  /*0380*/  CS2R R8, SRZ ;  /* 0x0000000000087805 */ /* 0x004fd6000001ff00 */
[----:B----4-:R-:W-:Y:S05]  /*0390*/  @P0 BRA `(.L_x_36764) ;  /* 0x0000002400f40947 */ /* 0x010fea0003800000 */
        /* <DEDUP_REMOVED lines=31> */
[----:B------:R-:W-:Y:S05]  /*0590*/  CALL.REL.NOINC `($__internal_69_$__cuda_sm3x_div_rn_ftz_f32_slowpath) ;  /* 0x000000a000f07944 */ /* 0x000fea0003c00000 */
[----:B------:R-:W-:-:S07]  /*05a0*/  MOV R22, R27 ;  /* 0x0000001b00167202 */ /* 0x000fce0000000f00 */
.L_x_36768:
[----:B------:R-:W-:Y:S05]  /*05b0*/  BSYNC.RECONVERGENT B4 ;  /* 0x0000000000047941 */ /* 0x000fea0003800200 */
.L_x_36767:
        /* <DEDUP_REMOVED lines=9> */
[----:B------:R-:W-:-:S03]  /*0650*/  HFMA2 R3, -RZ, RZ, 2.04296875, -15.78125 ;  /* 0x4016cbe4ff037431 */ /* 0x000fc600000001ff */
        /* <DEDUP_REMOVED lines=18> */
.L_x_36766:
        /* <DEDUP_REMOVED lines=38> */
[----:B------:R-:W-:Y:S05]  /*09e0*/  CALL.REL.NOINC `($__internal_69_$__cuda_sm3x_div_rn_ftz_f32_slowpath) ;  /* 0x0000009c00dc7944 */ /* 0x000fea0003c00000 */
[----:B------:R-:W-:-:S07]  /*09f0*/  MOV R9, R27 ;  /* 0x0000001b00097202 */ /* 0x000fce0000000f00 */
.L_x_36772:
[----:B------:R-:W-:Y:S05]  /*0a00*/  BSYNC.RECONVERGENT B4 ;  /* 0x0000000000047941 */ /* 0x000fea0003800200 */
.L_x_36771:
        /* <DEDUP_REMOVED lines=28> */
.L_x_36770:
        /* <DEDUP_REMOVED lines=17> */
[----:B------:R-:W-:Y:S05]  /*0ce0*/  CALL.REL.NOINC `($__internal_69_$__cuda_sm3x_div_rn_ftz_f32_slowpath) ;  /* 0x0000009c001c7944 */ /* 0x000fea0003c00000 */
[----:B------:R-:W-:-:S07]  /*0cf0*/  MOV R9, R27 ;  /* 0x0000001b00097202 */ /* 0x000fce0000000f00 */
.L_x_36776:
[----:B------:R-:W-:Y:S05]  /*0d00*/  BSYNC.RECONVERGENT B4 ;  /* 0x0000000000047941 */ /* 0x000fea0003800200 */
.L_x_36775:
        /* <DEDUP_REMOVED lines=26> */
.L_x_36774:
        /* <DEDUP_REMOVED lines=40> */
[----:B------:R-:W-:Y:S05]  /*1130*/  CALL.REL.NOINC `($__internal_69_$__cuda_sm3x_div_rn_ftz_f32_slowpath) ;  /* 0x0000009800087944 */ /* 0x000fea0003c00000 */
[----:B------:R-:W-:-:S07]  /*1140*/  MOV R3, R27 ;  /* 0x0000001b00037202 */ /* 0x000fce0000000f00 */
.L_x_36778:
[----:B------:R-:W-:Y:S05]  /*1150*/  BSYNC.RECONVERGENT B4 ;  /* 0x0000000000047941 */ /* 0x000fea0003800200 */
.L_x_36777:
        /* <DEDUP_REMOVED lines=26> */
.L_x_36773:
        /* <DEDUP_REMOVED lines=31> */
[----:B------:R-:W-:Y:S05]  /*14f0*/  CALL.REL.NOINC `($__internal_69_$__cuda_sm3x_div_rn_ftz_f32_slowpath) ;  /* 0x0000009400187944 */ /* 0x000fea0003c00000 */
[----:B------:R-:W-:-:S07]  /*1500*/  MOV R22, R27 ;  /* 0x0000001b00167202 */ /* 0x000fce0000000f00 */
.L_x_36781:
[----:B------:R-:W-:Y:S05]  /*1510*/  BSYNC.RECONVERGENT B4 ;  /* 0x0000000000047941 */ /* 0x000fea0003800200 */
.L_x_36780:
        /* <DEDUP_REMOVED lines=28> */
.L_x_36779:
        /* <DEDUP_REMOVED lines=45> */
[----:B------:R-:W-:Y:S05]  /*19b0*/  CALL.REL.NOINC `($__internal_69_$__cuda_sm3x_div_rn_ftz_f32_slowpath) ;  /* 0x0000008c00e87944 */ /* 0x000fea0003c00000 */
[----:B------:R-:W-:-:S07]  /*19c0*/  MOV R22, R27 ;  /* 0x0000001b00167202 */ /* 0x000fce0000000f00 */
.L_x_36784:
[----:B------:R-:W-:Y:S05]  /*19d0*/  BSYNC.RECONVERGENT B4 ;  /* 0x0000000000047941 */ /* 0x000fea0003800200 */
.L_x_36783:
        /* <DEDUP_REMOVED lines=28> */
.L_x_36782:
        /* <DEDUP_REMOVED lines=16> */
[----:B------:R-:W-:Y:S05]  /*1ca0*/  CALL.REL.NOINC `($__internal_69_$__cuda_sm3x_div_rn_ftz_f32_slowpath) ;  /* 0x0000008c002c7944 */ /* 0x000fea0003c00000 */
[----:B------:R-:W-:-:S07]  /*1cb0*/  MOV R9, R27 ;  /* 0x0000001b00097202 */ /* 0x000fce0000000f00 */
.L_x_36787:
[----:B------:R-:W-:Y:S05]  /*1cc0*/  BSYNC.RECONVERGENT B4 ;  /* 0x0000000000047941 */ /* 0x000fea0003800200 */
.L_x_36786:
        /* <DEDUP_REMOVED lines=28> */
.L_x_36785:
        /* <DEDUP_REMOVED lines=25> */
.L_x_36789:
        /* <DEDUP_REMOVED lines=41> */
.L_x_36788:
        /* <DEDUP_REMOVED lines=54> */
.L_x_36791:
[----:B------:R-:W-:Y:S05]  /*2610*/  BSYNC.RECONVERGENT B4 ;  /* 0x0000000000047941 */ /* 0x000fea0003800200 */
.L_x_36790:
        /* <DEDUP_REMOVED lines=26> */
[----:B------:R-:W-:-:S07]  /*27c0*/  FSEL R20, R3, R0, P0 ;  /* 0x0000000003147208 */ /* 0x000fce0000000000 */
.L_x_36769:
[----:B------:R-:W-:Y:S05]  /*27d0*/  BSYNC.RECONVERGENT B2 ;  /* 0x0000000000027941 */ /* 0x000fea0003800200 */
.L_x_36765:
        /* <DEDUP_REMOVED lines=23> */
.L_x_36792:
        /* <DEDUP_REMOVED lines=11> */
[----:B---3--:R-:W-:Y:S02]  /*2a00*/  LOP3.LUT R8, R3, 0xffff, RZ, 0xc0, !PT ;  /* 0x0000ffff03087812 */ /* 0x008fe400078ec0ff */
        /* <DEDUP_REMOVED lines=15> */
.L_x_36793:
[----:B--2---:R-:W-:Y:S01]  /*2b00*/  FMUL.RZ R0, R9, 0.15915493667125701904 ;  /* 0x3e22f98309007820 */ /* 0x004fe2000040c000 */
[----:B------:R-:W-:-:S03]  /*2b10*/  FMUL.FTZ R19, R19, 1.4426950216293334961 ;  /* 0x3fb8aa3b13137820 */ /* 0x000fc60000410000 */
[----:B---3--:R-:W0:Y:S08]  /*2b20*/  MUFU.COS R8, R0 ;  /* 0x0000000000087308 */ /* 0x008e300000000000 */
[----:B------:R-:W1:Y:S08]  /*2b30*/  MUFU.SIN R18, R0 ;  /* 0x0000000000127308 */ /* 0x000e700000000400 */
[----:B------:R-:W0:Y:S02]  /*2b40*/  MUFU.EX2 R19, R19 ;  /* 0x0000001300137308 */ /* 0x000e240000000800 */
[C---:B0-----:R-:W-:Y:S01]  /*2b50*/  FMUL.FTZ R8, R19.reuse, R8 ;  /* 0x0000000813087220 */ /* 0x041fe20000410000 */
[----:B-1----:R-:W-:-:S07]  /*2b60*/  FMUL.FTZ R9, R19, R18 ;  /* 0x0000001213097220 */ /* 0x002fce0000410000 */
.L_x_36764:
[----:B------:R-:W-:Y:S05]  /*2b70*/  BSYNC.RECONVERGENT B3 ;  /* 0x0000000000037941 */ /* 0x000fea0003800200 */
.L_x_36763:
[----:B-----5:R-:W-:Y:S01]  /*2b80*/  IADD3 R20, PT, PT, R2, 0x80, RZ ;  /* 0x0000008002147810 */ /* 0x020fe20007ffe0ff */
        /* <DEDUP_REMOVED lines=12> */
[----:B-1----:R-:W-:Y:S02]  /*2c50*/  FSEL R0, R18, R23, !P2 ;  /* 0x0000001712007208 */ /* 0x002fe40005000000 */
        /* <DEDUP_REMOVED lines=55> */
[----:B------:R-:W-:-:S07]  /*2fd0*/  MOV R22, 0x2ff0 ;  /* 0x00002ff000167802 */ /* 0x000fce0000000f00 */
[----:B0-23--:R-:W-:Y:S05]  /*2fe0*/  CALL.REL.NOINC `($__internal_69_$__cuda_sm3x_div_rn_ftz_f32_slowpath) ;  /* 0x00000078005c7944 */ /* 0x00dfea0003c00000 */
[----:B------:R-:W-:-:S07]  /*2ff0*/  MOV R22, R27 ;  /* 0x0000001b00167202 */ /* 0x000fce0000000f00 */
.L_x_36803:
[----:B------:R-:W-:Y:S05]  /*3000*/  BSYNC.RECONVERGENT B4 ;  /* 0x0000000000047941 */ /* 0x000fea0003800200 */
.L_x_36802:
        /* <DEDUP_REMOVED lines=22> */
[----:B------:R-:W-:Y:S02]  /*3170*/  @!P3 FSEL R0, R3, 0.78539818525314331055, !P0 ;  /* 0x3f490fdb0300b808 */ /* 0x000fe40004000000 */
[----:B------:R-:W-:Y:S02]  /*3180*/  @!P1 FSEL R0, RZ, 3.1415927410125732422, P0 ;  /* 0x40490fdbff009808 */ /* 0x000fe40000000000 */
[----:B------:R-:W-:Y:S02]  /*3190*/  FSETP.NAN.FTZ.AND P0, PT, |R14|, |R14|, PT ;  /* 0x4000000e0e00720b */ /* 0x000fe40003f18200 */
[----:B------:R-:W-:-:S04]  /*31a0*/  LOP3.LUT R15, R0, 0x80000000, R15, 0xb8, !PT ;  /* 0x80000000000f7812 */ /* 0x000fc800078eb80f */
[----:B------:R-:W-:Y:S01]  /*31b0*/  FSEL R14, R14, R15, P0 ;  /* 0x0000000f0e0e7208 */ /* 0x000fe20000000000 */
[----:B------:R-:W-:Y:S06]  /*31c0*/  BRA `(.L_x_36804) ;  /* 0x0000001c00b07947 */ /* 0x000fec0003800000 */
.L_x_36801:
        /* <DEDUP_REMOVED lines=15> */
[----:B------:R-:W-:-:S07]  /*32c0*/  MOV R22, 0x32e0 ;  /* 0x000032e000167802 */ /* 0x000fce0000000f00 */
[----:B0-23--:R-:W-:Y:S05]  /*32d0*/  CALL.REL.NOINC `($__internal_69_$__cuda_sm3x_div_rn_ftz_f32_slowpath) ;  /* 0x0000007400a07944 */ /* 0x00dfea0003c00000 */
[----:B------:R-:W-:-:S07]  /*32e0*/  MOV R19, R27 ;  /* 0x0000001b00137202 */ /* 0x000fce0000000f00 */
.L_x_36807:
[----:B------:R-:W-:Y:S05]  /*32f0*/  BSYNC.RECONVERGENT B4 ;  /* 0x0000000000047941 */ /* 0x000fea0003800200 */
.L_x_36806:
        /* <DEDUP_REMOVED lines=28> */
.L_x_36805:
        /* <DEDUP_REMOVED lines=25> */
.L_x_36809:
        /* <DEDUP_REMOVED lines=30> */
[----:B------:R-:W-:-:S04]  /*3830*/  FSEL R35, R28, R33, P5 ;  /* 0x000000211c237208 */ /* 0x000fc80002800000 */
        /* <DEDUP_REMOVED lines=16> */
.L_x_36808:
        /* <DEDUP_REMOVED lines=52> */
[----:B0-23--:R-:W-:Y:S05]  /*3c80*/  CALL.REL.NOINC `($__internal_69_$__cuda_sm3x_div_rn_ftz_f32_slowpath) ;  /* 0x0000006c00347944 */ /* 0x00dfea0003c00000 */
[----:B------:R-:W-:-:S07]  /*3c90*/  MOV R21, R27 ;  /* 0x0000001b00157202 */ /* 0x000fce0000000f00 */
.L_x_36811:
[----:B------:R-:W-:Y:S05]  /*3ca0*/  BSYNC.RECONVERGENT B4 ;  /* 0x0000000000047941 */ /* 0x000fea0003800200 */
.L_x_36810:
        /* <DEDUP_REMOVED lines=28> */
.L_x_36800:
[CC--:B------:R-:W-:Y:S01]  /*3e70*/  VIMNMX R19, PT, PT, R18.reuse, R23.reuse, !PT ;  /* 0x0000001712137248 */ /* 0x0c0fe20007fe0100 */
[----:B------:R-:W1:Y:S01]  /*3e80*/  MUFU.RCP R24, R3 ;  /* 0x0000000300187308 */ /* 0x000e620000001000 */
        /* <DEDUP_REMOVED lines=9> */
[----:B------:R-:W-:Y:S01]  /*3f20*/  LOP3.LUT R22, R21, 0x800000, RZ, 0xfc, !PT ;  /* 0x0080000015167812 */ /* 0x000fe200078efcff */
[----:B-1----:R-:W-:-:S04]  /*3f30*/  FFMA R21, -R3, R24, 1 ;  /* 0x3f80000003157423 */ /* 0x002fc80000000118 */
[----:B------:R-:W1:Y:S01]  /*3f40*/  MUFU.SQRT R23, R23 ;  /* 0x0000001700177308 */ /* 0x000e620000002000 */
[----:B------:R-:W-:Y:S01]  /*3f50*/  FFMA R21, R24, R21, R24 ;  /* 0x0000001518157223 */ /* 0x000fe20000000018 */
[----:B-1----:R-:W-:Y:S01]  /*3f60*/  @P0 FMUL.FTZ R19, R23, R22 ;  /* 0x0000001617130220 */ /* 0x002fe20000410000 */
[----:B------:R-:W-:Y:S02]  /*3f70*/  FSETP.NEU.FTZ.AND P0, PT, R18, +INF , PT ;  /* 0x7f8000001200780b */ /* 0x000fe40003f1d000 */
[----:B------:R-:W-:Y:S02]  /*3f80*/  FFMA R18, R0, R21, RZ ;  /* 0x0000001500127223 */ /* 0x000fe400000000ff */
[----:B------:R-:W-:Y:S02]  /*3f90*/  FSEL R19, R19, +INF , P0 ;  /* 0x7f80000013137808 */ /* 0x000fe40000000000 */
[----:B------:R-:W-:-:S04]  /*3fa0*/  FFMA R22, -R3, R18, R0 ;  /* 0x0000001203167223 */ /* 0x000fc80000000100 */
[----:B------:R-:W-:Y:S01]  /*3fb0*/  FFMA R21, R21, R22, R18 ;  /* 0x0000001615157223 */ /* 0x000fe20000000012 */
[----:B------:R-:W1:Y:S08]  /*3fc0*/  MUFU.LG2 R19, R19 ;  /* 0x0000001300137308 */ /* 0x000e700000000c00 */
[----:B------:R-:W4:Y:S01]  /*3fd0*/  FCHK P0, R0, R3 ;  /* 0x0000000300007302 */ /* 0x000f220000000000 */
[----:B-1----:R-:W-:Y:S01]  /*3fe0*/  FMUL.FTZ R18, R19, 0.69314718246459960938 ;  /* 0x3f31721813127820 */ /* 0x002fe20000410000 */
[----:B----4-:R-:W-:Y:S06]  /*3ff0*/  @!P0 BRA `(.L_x_36813) ;  /* 0x00000000000c8947 */ /* 0x010fec0003800000 */
[----:B------:R-:W-:-:S07]  /*4000*/  MOV R22, 0x4020 ;  /* 0x0000402000167802 */ /* 0x000fce0000000f00 */
[----:B0-23--:R-:W-:Y:S05]  /*4010*/  CALL.REL.NOINC `($__internal_69_$__cuda_sm3x_div_rn_ftz_f32_slowpath) ;  /* 0x0000006800507944 */ /* 0x00dfea0003c00000 */
[----:B------:R-:W-:-:S07]  /*4020*/  MOV R21, R27 ;  /* 0x0000001b00157202 */ /* 0x000fce0000000f00 */
.L_x_36813:
[----:B------:R-:W-:Y:S05]  /*4030*/  BSYNC.RECONVERGENT B4 ;  /* 0x0000000000047941 */ /* 0x000fea0003800200 */
.L_x_36812:
        /* <DEDUP_REMOVED lines=28> */
.L_x_36799:
        /* <DEDUP_REMOVED lines=15> */
[----:B------:R-:W-:Y:S02]  /*42f0*/  MOV R24, 0x3f800000 ;  /* 0x3f80000000187802 */ /* 0x000fe40000000f00 */
[----:B------:R-:W-:Y:S01]  /*4300*/  @P1 FSETP.NEU.FTZ.AND P3, PT, R22, RZ, PT ;  /* 0x000000ff1600120b */ /* 0x000fe20003f7d000 */
[----:B------:R-:W-:Y:S01]  /*4310*/  FADD.FTZ R18, R18, R19 ;  /* 0x0000001312127221 */ /* 0x000fe20000010000 */
[----:B------:R-:W-:-:S03]  /*4320*/  FMUL.FTZ R3, R3, 1.1920928955078125e-07 ;  /* 0x3400000003037820 */ /* 0x000fc60000410000 */
[----:B------:R-:W-:Y:S01]  /*4330*/  FFMA.FTZ R19, R18, -R21, 0.10546888411045074463 ;  /* 0x3dd8001212137423 */ /* 0x000fe20000010815 */
[----:B------:R-:W-:-:S03]  /*4340*/  FFMA R21, R24, -1, R24 ;  /* 0xbf80000018157823 */ /* 0x000fc60000000018 */
        /* <DEDUP_REMOVED lines=22> */
[----:B0-23--:R-:W-:Y:S05]  /*44b0*/  CALL.REL.NOINC `($__internal_69_$__cuda_sm3x_div_rn_ftz_f32_slowpath) ;  /* 0x0000006400287944 */ /* 0x00dfea0003c00000 */
[----:B------:R-:W-:-:S07]  /*44c0*/  MOV R3, R27 ;  /* 0x0000001b00037202 */ /* 0x000fce0000000f00 */
.L_x_36816:
[----:B------:R-:W-:Y:S05]  /*44d0*/  BSYNC.RECONVERGENT B4 ;  /* 0x0000000000047941 */ /* 0x000fea0003800200 */
.L_x_36815:
        /* <DEDUP_REMOVED lines=26> */
.L_x_36814:
[----:B------:R-:W-:Y:S01]  /*4680*/  MOV R3, 0x3f800000 ;  /* 0x3f80000000037802 */ /* 0x000fe20000000f00 */
[----:B------:R-:W1:Y:S01]  /*4690*/  FCHK P0, R0, 1 ;  /* 0x3f80000000007902 */ /* 0x000e620000000000 */
        /* <DEDUP_REMOVED lines=8> */
[----:B-1----:R-:W-:Y:S06]  /*4720*/  @!P0 BRA `(.L_x_36818) ;  /* 0x0000000000108947 */ /* 0x002fec0003800000 */
[----:B------:R-:W-:Y:S01]  /*4730*/  HFMA2 R3, -RZ, RZ, 1.875, 0 ;  /* 0x3f800000ff037431 */ /* 0x000fe200000001ff */
[----:B------:R-:W-:-:S07]  /*4740*/  MOV R22, 0x4760 ;  /* 0x0000476000167802 */ /* 0x000fce0000000f00 */
[----:B0-23--:R-:W-:Y:S05]  /*4750*/  CALL.REL.NOINC `($__internal_69_$__cuda_sm3x_div_rn_ftz_f32_slowpath) ;  /* 0x0000006000807944 */ /* 0x00dfea0003c00000 */
[----:B------:R-:W-:-:S07]  /*4760*/  MOV R3, R27 ;  /* 0x0000001b00037202 */ /* 0x000fce0000000f00 */
.L_x_36818:
[----:B------:R-:W-:Y:S05]  /*4770*/  BSYNC.RECONVERGENT B4 ;  /* 0x0000000000047941 */ /* 0x000fea0003800200 */
.L_x_36817:
        /* <DEDUP_REMOVED lines=26> */
.L_x_36798:
        /* <DEDUP_REMOVED lines=19> */
[----:B------:R-:W-:Y:S01]  /*4a50*/  FFMA R19, -R3, R26, 1 ;  /* 0x3f80000003137423 */ /* 0x000fe2000000011a */
[----:B------:R-:W-:Y:S02]  /*4a60*/  MOV R18, 0x3f800000 ;  /* 0x3f80000000127802 */ /* 0x000fe40000000f00 */
        /* <DEDUP_REMOVED lines=9> */
[----:B------:R-:W-:-:S07]  /*4b00*/  MOV R22, 0x4b20 ;  /* 0x00004b2000167802 */ /* 0x000fce0000000f00 */
[----:B0-23--:R-:W-:Y:S05]  /*4b10*/  CALL.REL.NOINC `($__internal_69_$__cuda_sm3x_div_rn_ftz_f32_slowpath) ;  /* 0x0000005c00907944 */ /* 0x00dfea0003c00000 */
[----:B------:R-:W-:-:S07]  /*4b20*/  MOV R19, R27 ;  /* 0x0000001b00137202 */ /* 0x000fce0000000f00 */
.L_x_36820:
[----:B------:R-:W-:Y:S05]  /*4b30*/  BSYNC.RECONVERGENT B4 ;  /* 0x0000000000047941 */ /* 0x000fea0003800200 */
.L_x_36819:
        /* <DEDUP_REMOVED lines=28> */
.L_x_36797:
        /* <DEDUP_REMOVED lines=8> */
[----:B------:R-:W4:Y:S07]  /*4d80*/  MUFU.RCP R22, R3 ;  /* 0x0000000300167308 */ /* 0x000f2e0000001000 */
[C---:B------:R-:W-:Y:S01]  /*4d90*/  @P0 FMUL.FTZ R18, R15.reuse, 4 ;  /* 0x408000000f120820 */ /* 0x040fe20000410000 */
[----:B-1----:R-:W-:Y:S01]  /*4da0*/  @P0 FMUL.FTZ R0, R14, 4 ;  /* 0x408000000e000820 */ /* 0x002fe20000410000 */
[----:B------:R-:W-:Y:S02]  /*4db0*/  @!P0 FMUL.FTZ R19, R15, R15 ;  /* 0x0000000f0f138220 */ /* 0x000fe40000410000 */
[----:B------:R-:W-:-:S02]  /*4dc0*/  @P0 FMUL.FTZ R21, R18, R18 ;  /* 0x0000001212150220 */ /* 0x000fc40000410000 */
[----:B------:R-:W-:Y:S02]  /*4dd0*/  @!P0 FFMA.FTZ R19, R14, R14, R19 ;  /* 0x0000000e0e138223 */ /* 0x000fe40000010013 */
[----:B------:R-:W-:Y:S01]  /*4de0*/  @P0 FFMA.FTZ R21, R0, R0, R21 ;  /* 0x0000000000150223 */ /* 0x000fe20000010015 */
[----:B------:R-:W-:-:S03]  /*4df0*/  FSEL R0, R23, R24, P2 ;  /* 0x0000001817007208 */ /* 0x000fc60001000000 */
[----:B------:R-:W-:Y:S01]  /*4e00*/  @P0 FMUL.FTZ R19, R21, 0.0625 ;  /* 0x3d80000015130820 */ /* 0x000fe20000410000 */
[----:B----4-:R-:W-:Y:S01]  /*4e10*/  FFMA R21, -R3, R22, 1 ;  /* 0x3f80000003157423 */ /* 0x010fe20000000116 */
[----:B------:R-:W-:Y:S03]  /*4e20*/  FCHK P0, R0, R3 ;  /* 0x0000000300007302 */ /* 0x000fe60000000000 */
[----:B------:R-:W-:-:S04]  /*4e30*/  FFMA R21, R22, R21, R22 ;  /* 0x0000001516157223 */ /* 0x000fc80000000016 */
[----:B------:R-:W-:Y:S01]  /*4e40*/  FFMA R18, R0, R21, RZ ;  /* 0x0000001500127223 */ /* 0x000fe200000000ff */
[----:B------:R-:W1:Y:S03]  /*4e50*/  MUFU.LG2 R19, R19 ;  /* 0x0000001300137308 */ /* 0x000e660000000c00 */
[----:B------:R-:W-:-:S04]  /*4e60*/  FFMA R22, -R3, R18, R0 ;  /* 0x0000001203167223 */ /* 0x000fc80000000100 */
[----:B------:R-:W-:Y:S01]  /*4e70*/  FFMA R21, R21, R22, R18 ;  /* 0x0000001615157223 */ /* 0x000fe20000000012 */
[----:B-1----:R-:W-:Y:S01]  /*4e80*/  FMUL.FTZ R18, R19, 0.69314718246459960938 ;  /* 0x3f31721813127820 */ /* 0x002fe20000410000 */
[----:B------:R-:W-:Y:S06]  /*4e90*/  @!P0 BRA `(.L_x_36822) ;  /* 0x00000000000c8947 */ /* 0x000fec0003800000 */
[----:B------:R-:W-:-:S07]  /*4ea0*/  MOV R22, 0x4ec0 ;  /* 0x00004ec000167802 */ /* 0x000fce0000000f00 */
[----:B0-23--:R-:W-:Y:S05]  /*4eb0*/  CALL.REL.NOINC `($__internal_69_$__cuda_sm3x_div_rn_ftz_f32_slowpath) ;  /* 0x0000005800a87944 */ /* 0x00dfea0003c00000 */
[----:B------:R-:W-:-:S07]  /*4ec0*/  MOV R21, R27 ;  /* 0x0000001b00157202 */ /* 0x000fce0000000f00 */
.L_x_36822:
[----:B------:R-:W-:Y:S05]  /*4ed0*/  BSYNC.RECONVERGENT B4 ;  /* 0x0000000000047941 */ /* 0x000fea0003800200 */
.L_x_36821:
        /* <DEDUP_REMOVED lines=27> */
.L_x_36804:
[----:B------:R-:W-:Y:S05]  /*5090*/  BSYNC.RECONVERGENT B2 ;  /* 0x0000000000027941 */ /* 0x000fea0003800200 */
.L_x_36796:
        /* <DEDUP_REMOVED lines=44> */
.L_x_36825:
        /* <DEDUP_REMOVED lines=8> */
.L_x_36824:
[----:B------:R-:W-:-:S04]  /*53e0*/  FMUL.RZ R0, R19, 0.15915493667125701904 ;  /* 0x3e22f98313007820 */ /* 0x000fc8000040c000 */
[----:B------:R4:W1:Y:S08]  /*53f0*/  MUFU.COS R18, R0 ;  /* 0x0000000000127308 */ /* 0x0008700000000000 */
[----:B------:R4:W0:Y:S01]  /*5400*/  MUFU.SIN R19, R0 ;  /* 0x0000000000137308 */ /* 0x0008220000000400 */
[----:B------:R-:W-:Y:S05]  /*5410*/  BRA `(.L_x_36795) ;  /* 0x0000000000087947 */ /* 0x000fea0003800000 */
.L_x_36823:
[----:B------:R-:W-:-:S04]  /*5420*/  FMUL.FTZ R17, R17, 1.4426950216293334961 ;  /* 0x3fb8aa3b11117820 */ /* 0x000fc80000410000 */
[----:B------:R1:W4:Y:S03]  /*5430*/  MUFU.EX2 R18, R17 ;  /* 0x0000001100127308 */ /* 0x0003260000000800 */
.L_x_36795:
[----:B------:R-:W-:Y:S05]  /*5440*/  BSYNC.RECONVERGENT B3 ;  /* 0x0000000000037941 */ /* 0x000fea0003800200 */
.L_x_36794:
        /* <DEDUP_REMOVED lines=54> */
[C---:B------:R-:W-:Y:S01]  /*57b0*/  FFMA.FTZ R16, R15.reuse, R16, 0.33333510160446166992 ;  /* 0x3eaaaae60f107423 */ /* 0x040fe20000010010 */
[----:B------:R-:W-:Y:S01]  /*57c0*/  FFMA R17, R22, R17, R22 ;  /* 0x0000001116117223 */ /* 0x000fe20000000016 */
[----:B------:R-:W-:Y:S02]  /*57d0*/  @P1 MOV R22, 0x7f800000 ;  /* 0x7f80000000161802 */ /* 0x000fe40000000f00 */
        /* <DEDUP_REMOVED lines=12> */
[----:B------:R-:W-:-:S07]  /*58a0*/  MOV R22, 0x58c0 ;  /* 0x000058c000167802 */ /* 0x000fce0000000f00 */
[----:B0-23--:R-:W-:Y:S05]  /*58b0*/  CALL.REL.NOINC `($__internal_69_$__cuda_sm3x_div_rn_ftz_f32_slowpath) ;  /* 0x0000005000287944 */ /* 0x00dfea0003c00000 */
[----:B------:R-:W-:-:S07]  /*58c0*/  MOV R15, R27 ;  /* 0x0000001b000f7202 */ /* 0x000fce0000000f00 */
.L_x_36835:
[----:B------:R-:W-:Y:S05]  /*58d0*/  BSYNC.RECONVERGENT B4 ;  /* 0x0000000000047941 */ /* 0x000fea0003800200 */
.L_x_36834:
[----:B------:R-:W-:Y:S02]  /*58e0*/  HFMA2 R17, -RZ, RZ, 0.89990234375, 10328 ;  /* 0x3b33710bff117431 */ /* 0x000fe400000001ff */
        /* <DEDUP_REMOVED lines=27> */
.L_x_36833:
        /* <DEDUP_REMOVED lines=18> */
.L_x_36839:
[----:B------:R-:W-:Y:S05]  /*5bc0*/  BSYNC.RECONVERGENT B4 ;  /* 0x0000000000047941 */ /* 0x000fea0003800200 */
.L_x_36838:
        /* <DEDUP_REMOVED lines=28> */
.L_x_36837:
        /* <DEDUP_REMOVED lines=25> */
.L_x_36841:
[----:B------:R-:W-:-:S04]  /*5f20*/  FSETP.GEU.FTZ.AND P1, PT, R14, R15, PT ;  /* 0x0000000f0e00720b */ /* 0x000fc80003f3e000 */
[----:B------:R-:W-:Y:S02]  /*5f30*/  FSEL R30, R15, R14, P1 ;  /* 0x0000000e0f1e7208 */ /* 0x000fe40000800000 */
[----:B------:R-:W-:Y:S02]  /*5f40*/  P2R R40, PR, RZ, 0x2 ;  /* 0x00000002ff287803 */ /* 0x000fe40000000000 */
[----:B------:R-:W-:Y:S02]  /*5f50*/  FSETP.GEU.FTZ.AND P2, PT, R30, R17, PT ;  /* 0x000000111e00720b */ /* 0x000fe40003f5e000 */
[----:B------:R-:W-:Y:S02]  /*5f60*/  FSEL R14, R14, R15, P1 ;  /* 0x0000000f0e0e7208 */ /* 0x000fe40000800000 */
[----:B------:R-:W-:Y:S02]  /*5f70*/  FSEL R29, R17, R30, P2 ;  /* 0x0000001e111d7208 */ /* 0x000fe40001000000 */
[----:B------:R-:W-:-:S02]  /*5f80*/  P2R R41, PR, RZ, 0x4 ;  /* 0x00000004ff297803 */ /* 0x000fc40000000000 */
[CC--:B------:R-:W-:Y:S02]  /*5f90*/  FSETP.GEU.FTZ.AND P4, PT, R29.reuse, R22.reuse, PT ;  /* 0x000000161d00720b */ /* 0x0c0fe40003f9e000 */
[----:B------:R-:W-:Y:S02]  /*5fa0*/  FSEL R15, R30, R17, P2 ;  /* 0x000000111e0f7208 */ /* 0x000fe40001000000 */
        /* <DEDUP_REMOVED lines=19> */
[----:B------:R-:W-:Y:S02]  /*60e0*/  P2R R37, PR, RZ, 0x4 ;  /* 0x00000004ff257803 */ /* 0x000fe40000000000 */
        /* <DEDUP_REMOVED lines=27> */
.L_x_36840:
[----:B------:R-:W-:Y:S01]  /*62a0*/  FADD.FTZ R14, R14, -1 ;  /* 0xbf8000000e0e7421 */ /* 0x000fe20000010000 */
[----:B------:R-:W-:Y:S01]  /*62b0*/  FCHK P3, R0, R3 ;  /* 0x0000000300007302 */ /* 0x000fe20000060000 */
[----:B------:R-:W-:Y:S01]  /*62c0*/  BSSY.RECONVERGENT B4, `(.L_x_36842) ;  /* 0x0000034000047945 */ /* 0x000fe20003800200 */
[----:B------:R-:W-:Y:S01]  /*62d0*/  FSETP.GEU.FTZ.AND P2, PT, |R10|, |R11|, PT ;  /* 0x4000000b0a00720b */ /* 0x000fe20003f5e200 */
[----:B------:R-:W-:-:S04]  /*62e0*/  FADD.FTZ R14, R15, R14 ;  /* 0x0000000e0f0e7221 */ /* 0x000fc80000010000 */
        /* <DEDUP_REMOVED lines=47> */
[----:B0-23--:R-:W-:Y:S05]  /*65e0*/  CALL.REL.NOINC `($__internal_69_$__cuda_sm3x_div_rn_ftz_f32_slowpath) ;  /* 0x0000004000dc7944 */ /* 0x00dfea0003c00000 */
[----:B------:R-:W-:-:S07]  /*65f0*/  MOV R15, R27 ;  /* 0x0000001b000f7202 */ /* 0x000fce0000000f00 */
.L_x_36843:
[----:B------:R-:W-:Y:S05]  /*6600*/  BSYNC.RECONVERGENT B4 ;  /* 0x0000000000047941 */ /* 0x000fea0003800200 */
.L_x_36842:
        /* <DEDUP_REMOVED lines=28> */
.L_x_36832:
        /* <DEDUP_REMOVED lines=25> */
[----:B------:R-:W-:-:S07]  /*6960*/  MOV R22, 0x6980 ;  /* 0x0000698000167802 */ /* 0x000fce0000000f00 */
[----:B0-23--:R-:W-:Y:S05]  /*6970*/  CALL.REL.NOINC `($__internal_69_$__cuda_sm3x_div_rn_ftz_f32_slowpath) ;  /* 0x0000003c00f87944 */ /* 0x00dfea0003c00000 */
[----:B------:R-:W-:-:S07]  /*6980*/  MOV R16, R27 ;  /* 0x0000001b00107202 */ /* 0x000fce0000000f00 */
.L_x_36845:
[----:B------:R-:W-:Y:S05]  /*6990*/  BSYNC.RECONVERGENT B4 ;  /* 0x0000000000047941 */ /* 0x000fea0003800200 */
.L_x_36844:
        /* <DEDUP_REMOVED lines=28> */
.L_x_36831:
        /* <DEDUP_REMOVED lines=43> */
[----:B0-23--:R-:W-:Y:S05]  /*6e10*/  CALL.REL.NOINC `($__internal_69_$__cuda_sm3x_div_rn_ftz_f32_slowpath) ;  /* 0x0000003800d07944 */ /* 0x00dfea0003c00000 */
[----:B------:R-:W-:-:S07]  /*6e20*/  MOV R3, R27 ;  /* 0x0000001b00037202 */ /* 0x000fce0000000f00 */
.L_x_36848:
[----:B------:R-:W-:Y:S05]  /*6e30*/  BSYNC.RECONVERGENT B4 ;  /* 0x0000000000047941 */ /* 0x000fea0003800200 */
.L_x_36847:
        /* <DEDUP_REMOVED lines=26> */
.L_x_36846:
        /* <DEDUP_REMOVED lines=15> */
.L_x_36850:
[----:B------:R-:W-:Y:S05]  /*70d0*/  BSYNC.RECONVERGENT B4 ;  /* 0x0000000000047941 */ /* 0x000fea0003800200 */
.L_x_36849:
        /* <DEDUP_REMOVED lines=26> */
.L_x_36830:
        /* <DEDUP_REMOVED lines=16> */
[----:B-1----:R-:W-:-:S04]  /*7380*/  FFMA R15, -R3, R24, 1 ;  /* 0x3f800000030f7423 */ /* 0x002fc80000000118 */
[----:B------:R-:W-:Y:S01]  /*7390*/  FFMA R15, R24, R15, R24 ;  /* 0x0000000f180f7223 */ /* 0x000fe20000000018 */
[----:B------:R-:W1:Y:S02]  /*73a0*/  MUFU.SQRT R22, R22 ;  /* 0x0000001600167308 */ /* 0x000e640000002000 */
[----:B-1----:R-:W-:Y:S01]  /*73b0*/  @P0 FMUL.FTZ R16, R22, R17 ;  /* 0x0000001116100220 */ /* 0x002fe20000410000 */
[----:B------:R-:W-:Y:S01]  /*73c0*/  FSETP.NEU.FTZ.AND P0, PT, R14, +INF , PT ;  /* 0x7f8000000e00780b */ /* 0x000fe20003f1d000 */
[----:B------:R-:W-:Y:S01]  /*73d0*/  FFMA R14, R0, R15, RZ ;  /* 0x0000000f000e7223 */ /* 0x000fe200000000ff */
[----:B------:R-:W-:Y:S02]  /*73e0*/  MOV R17, 0x3f800000 ;  /* 0x3f80000000117802 */ /* 0x000fe40000000f00 */
[----:B------:R-:W-:Y:S01]  /*73f0*/  FSEL R16, R16, +INF , P0 ;  /* 0x7f80000010107808 */ /* 0x000fe20000000000 */
[----:B------:R-:W-:-:S04]  /*7400*/  FFMA R21, -R3, R14, R0 ;  /* 0x0000000e03157223 */ /* 0x000fc80000000100 */
[----:B------:R-:W-:Y:S01]  /*7410*/  FFMA R15, R15, R21, R14 ;  /* 0x000000150f0f7223 */ /* 0x000fe2000000000e */
[----:B------:R-:W1:Y:S08]  /*7420*/  MUFU.LG2 R16, R16 ;  /* 0x0000001000107308 */ /* 0x000e700000000c00 */
[----:B------:R-:W4:Y:S01]  /*7430*/  FCHK P0, R0, R3 ;  /* 0x0000000300007302 */ /* 0x000f220000000000 */
[----:B-1----:R-:W-:Y:S01]  /*7440*/  FFMA.FTZ R14, R16, 0.69314718246459960938, R17 ;  /* 0x3f317218100e7823 */ /* 0x002fe20000010011 */
[----:B----4-:R-:W-:Y:S06]  /*7450*/  @!P0 BRA `(.L_x_36852) ;  /* 0x00000000000c8947 */ /* 0x010fec0003800000 */
[----:B------:R-:W-:-:S07]  /*7460*/  MOV R22, 0x7480 ;  /* 0x0000748000167802 */ /* 0x000fce0000000f00 */
[----:B0-23--:R-:W-:Y:S05]  /*7470*/  CALL.REL.NOINC `($__internal_69_$__cuda_sm3x_div_rn_ftz_f32_slowpath) ;  /* 0x0000003400387944 */ /* 0x00dfea0003c00000 */
[----:B------:R-:W-:-:S07]  /*7480*/  MOV R15, R27 ;  /* 0x0000001b000f7202 */ /* 0x000fce0000000f00 */
.L_x_36852:
[----:B------:R-:W-:Y:S05]  /*7490*/  BSYNC.RECONVERGENT B4 ;  /* 0x0000000000047941 */ /* 0x000fea0003800200 */
.L_x_36851:
        /* <DEDUP_REMOVED lines=28> */
.L_x_36829:
        /* <DEDUP_REMOVED lines=8> */
[----:B------:R-:W1:Y:S07]  /*76e0*/  MUFU.RCP R16, R3 ;  /* 0x0000000300107308 */ /* 0x000e6e0000001000 */
        /* <DEDUP_REMOVED lines=8> */
[----:B-1----:R-:W-:Y:S01]  /*7770*/  FFMA R17, -R3, R16, 1 ;  /* 0x3f80000003117423 */ /* 0x002fe20000000110 */
        /* <DEDUP_REMOVED lines=11> */
.L_x_36854:
[----:B------:R-:W-:Y:S05]  /*7830*/  BSYNC.RECONVERGENT B4 ;  /* 0x0000000000047941 */ /* 0x000fea0003800200 */
.L_x_36853:
        /* <DEDUP_REMOVED lines=21> */
[----:B------:R-:W-:Y:S01]  /*7990*/  @!P3 FSEL R0, R3, 0.78539818525314331055, !P1 ;  /* 0x3f490fdb0300b808 */ /* 0x000fe20004800000 */
[----:B------:R-:W-:Y:S01]  /*79a0*/  FADD.FTZ R3, |R10|, |R11| ;  /* 0x4000000b0a037221 */ /* 0x000fe20000010200 */
[----:B------:R-:W-:-:S04]  /*79b0*/  @!P0 FSEL R0, RZ, 3.1415927410125732422, P1 ;  /* 0x40490fdbff008808 */ /* 0x000fc80000800000 */
[----:B------:R-:W-:Y:S02]  /*79c0*/  FSETP.NAN.FTZ.AND P0, PT, |R3|, |R3|, PT ;  /* 0x400000030300720b */ /* 0x000fe40003f18200 */
[----:B------:R-:W-:-:S04]  /*79d0*/  LOP3.LUT R0, R0, 0x80000000, R11, 0xb8, !PT ;  /* 0x8000000000007812 */ /* 0x000fc800078eb80b */
[----:B------:R-:W-:-:S07]  /*79e0*/  FSEL R10, R3, R0, P0 ;  /* 0x00000000030a7208 */ /* 0x000fce0000000000 */
.L_x_36836:
[----:B------:R-:W-:Y:S05]  /*79f0*/  BSYNC.RECONVERGENT B2 ;  /* 0x0000000000027941 */ /* 0x000fea0003800200 */
.L_x_36828:
        /* <DEDUP_REMOVED lines=44> */
.L_x_36857:
        /* <DEDUP_REMOVED lines=8> */
.L_x_36856:
[----:B------:R-:W-:-:S04]  /*7d40*/  FMUL.RZ R0, R15, 0.15915493667125701904 ;  /* 0x3e22f9830f007820 */ /* 0x000fc8000040c000 */
[----:B------:R1:W4:Y:S08]  /*7d50*/  MUFU.COS R14, R0 ;  /* 0x00000000000e7308 */ /* 0x0003300000000000 */
[----:B------:R1:W0:Y:S01]  /*7d60*/  MUFU.SIN R15, R0 ;  /* 0x00000000000f7308 */ /* 0x0002220000000400 */
[----:B------:R-:W-:Y:S05]  /*7d70*/  BRA `(.L_x_36827) ;  /* 0x0000000000087947 */ /* 0x000fea0003800000 */
.L_x_36855:
[----:B------:R-:W-:-:S04]  /*7d80*/  FMUL.FTZ R13, R13, 1.4426950216293334961 ;  /* 0x3fb8aa3b0d0d7820 */ /* 0x000fc80000410000 */
[----:B------:R1:W4:Y:S03]  /*7d90*/  MUFU.EX2 R14, R13 ;  /* 0x0000000d000e7308 */ /* 0x0003260000000800 */
.L_x_36827:
[----:B------:R-:W-:Y:S05]  /*7da0*/  BSYNC.RECONVERGENT B3 ;  /* 0x0000000000037941 */ /* 0x000fea0003800200 */
.L_x_36826:
        /* <DEDUP_REMOVED lines=70> */
[----:B0-234-:R-:W-:Y:S05]  /*8210*/  CALL.REL.NOINC `($__internal_69_$__cuda_sm3x_div_rn_ftz_f32_slowpath) ;  /* 0x0000002400d07944 */ /* 0x01dfea0003c00000 */
[----:B------:R-:W-:-:S07]  /*8220*/  MOV R11, R27 ;  /* 0x0000001b000b7202 */ /* 0x000fce0000000f00 */
.L_x_36867:
[----:B------:R-:W-:Y:S05]  /*8230*/  BSYNC.RECONVERGENT B4 ;  /* 0x0000000000047941 */ /* 0x000fea0003800200 */
.L_x_36866:
        /* <DEDUP_REMOVED lines=28> */
.L_x_36865:
        /* <DEDUP_REMOVED lines=15> */
[----:B------:R-:W-:-:S07]  /*84f0*/  MOV R22, 0x8510 ;  /* 0x0000851000167802 */ /* 0x000fce0000000f00 */
[----:B--234-:R-:W-:Y:S05]  /*8500*/  CALL.REL.NOINC `($__internal_69_$__cuda_sm3x_div_rn_ftz_f32_slowpath) ;  /* 0x0000002400147944 */ /* 0x01cfea0003c00000 */
[----:B------:R-:W-:-:S07]  /*8510*/  MOV R11, R27 ;  /* 0x0000001b000b7202 */ /* 0x000fce0000000f00 */
.L_x_36871:
[----:B------:R-:W-:Y:S05]  /*8520*/  BSYNC.RECONVERGENT B4 ;  /* 0x0000000000047941 */ /* 0x000fea0003800200 */
.L_x_36870:
        /* <DEDUP_REMOVED lines=28> */
.L_x_36869:
        /* <DEDUP_REMOVED lines=25> */
.L_x_36873:
[----:B------:R-:W-:-:S04]  /*8880*/  FSETP.GEU.FTZ.AND P4, PT, R10, R11, PT ;  /* 0x0000000b0a00720b */ /* 0x000fc80003f9e000 */
[----:B------:R-:W-:Y:S02]  /*8890*/  FSEL R28, R11, R10, P4 ;  /* 0x0000000a0b1c7208 */ /* 0x000fe40002000000 */
[----:B------:R-:W-:Y:S02]  /*88a0*/  FSEL R10, R10, R11, P4 ;  /* 0x0000000b0a0a7208 */ /* 0x000fe40002000000 */
[----:B------:R-:W-:Y:S02]  /*88b0*/  FSETP.GEU.FTZ.AND P3, PT, R28, R13, PT ;  /* 0x0000000d1c00720b */ /* 0x000fe40003f7e000 */
[----:B------:R-:W-:Y:S02]  /*88c0*/  P2R R39, PR, RZ, 0x10 ;  /* 0x00000010ff277803 */ /* 0x000fe40000000000 */
[----:B------:R-:W-:Y:S02]  /*88d0*/  FSEL R30, R13, R28, P3 ;  /* 0x0000001c0d1e7208 */ /* 0x000fe40001800000 */
[----:B------:R-:W-:-:S02]  /*88e0*/  P2R R40, PR, RZ, 0x8 ;  /* 0x00000008ff287803 */ /* 0x000fc40000000000 */
[----:B------:R-:W-:Y:S02]  /*88f0*/  FSETP.GEU.FTZ.AND P0, PT, R30, R17, PT ;  /* 0x000000111e00720b */ /* 0x000fe40003f1e000 */
[----:B------:R-:W-:Y:S02]  /*8900*/  FSEL R11, R28, R13, P3 ;  /* 0x0000000d1c0b7208 */ /* 0x000fe40001800000 */
[----:B------:R-:W-:Y:S02]  /*8910*/  FSEL R27, R17, R30, P0 ;  /* 0x0000001e111b7208 */ /* 0x000fe40000000000 */
[----:B------:R-:W-:Y:S02]  /*8920*/  P2R R37, PR, RZ, 0x1 ;  /* 0x00000001ff257803 */ /* 0x000fe40000000000 */
[----:B------:R-:W-:-:S04]  /*8930*/  FSETP.GEU.FTZ.AND P0, PT, R27, R12, PT ;  /* 0x0000000c1b00720b */ /* 0x000fc80003f1e000 */
[----:B------:R-:W-:-:S04]  /*8940*/  FSEL R29, R12, R27, P0 ;  /* 0x0000001b0c1d7208 */ /* 0x000fc80000000000 */
[----:B------:R-:W-:-:S04]  /*8950*/  FSETP.GEU.FTZ.AND P0, PT, R29, R16, PT ;  /* 0x000000101d00720b */ /* 0x000fc80003f1e000 */
[----:B------:R-:W-:-:S04]  /*8960*/  FSEL R32, R16, R29, P0 ;  /* 0x0000001d10207208 */ /* 0x000fc80000000000 */
        /* <DEDUP_REMOVED lines=9> */
[----:B------:R-:W-:-:S02]  /*8a00*/  ISETP.NE.AND P2, PT, R37, RZ, PT ;  /* 0x000000ff2500720c */ /* 0x000fc40003f45270 */
[----:B------:R-:W-:Y:S02]  /*8a10*/  FSETP.GEU.FTZ.AND P4, PT, R28, R25, PT ;  /* 0x000000191c00720b */ /* 0x000fe40003f9e000 */
[----:B------:R-:W-:Y:S02]  /*8a20*/  P2R R37, PR, RZ, 0x1 ;  /* 0x00000001ff257803 */ /* 0x000fe40000000000 */
[----:B------:R-:W-:Y:S02]  /*8a30*/  FSEL R33, R25, R28, P4 ;  /* 0x0000001c19217208 */ /* 0x000fe40002000000 */
[----:B------:R-:W-:Y:S02]  /*8a40*/  PLOP3.LUT P0, PT, P4, P6, P3, 0x80, 0x0 ;  /* 0x000000000000781c */ /* 0x000fe4000270d030 */
[----:B------:R-:W-:Y:S02]  /*8a50*/  FSETP.GEU.FTZ.AND P5, PT, R33, R24, PT ;  /* 0x000000182100720b */ /* 0x000fe40003fbe000 */
[----:B------:R-:W-:-:S02]  /*8a60*/  FSETP.GEU.FTZ.AND P1, PT, R27, R12, PT ;  /* 0x0000000c1b00720b */ /* 0x000fc40003f3e000 */
[----:B------:R-:W-:Y:S02]  /*8a70*/  FSEL R35, R24, R33, P5 ;  /* 0x0000002118237208 */ /* 0x000fe40002800000 */
[----:B------:R-:W-:Y:S02]  /*8a80*/  FSEL R13, R30, R17, P2 ;  /* 0x000000111e0d7208 */ /* 0x000fe40001000000 */
[----:B------:R-:W-:Y:S02]  /*8a90*/  FSETP.GEU.FTZ.AND P6, PT, R35, R26, PT ;  /* 0x0000001a2300720b */ /* 0x000fe40003fde000 */
[----:B------:R-:W-:Y:S02]  /*8aa0*/  FSEL R17, R27, R12, P1 ;  /* 0x0000000c1b117208 */ /* 0x000fe40000800000 */
        /* <DEDUP_REMOVED lines=21> */
.L_x_36872:
        /* <DEDUP_REMOVED lines=52> */
[----:B0-234-:R-:W-:Y:S05]  /*8f40*/  CALL.REL.NOINC `($__internal_69_$__cuda_sm3x_div_rn_ftz_f32_slowpath) ;  /* 0x0000001800847944 */ /* 0x01dfea0003c00000 */
[----:B------:R-:W-:-:S07]  /*8f50*/  MOV R11, R27 ;  /* 0x0000001b000b7202 */ /* 0x000fce0000000f00 */
.L_x_36875:
[----:B------:R-:W-:Y:S05]  /*8f60*/  BSYNC.RECONVERGENT B4 ;  /* 0x0000000000047941 */ /* 0x000fea0003800200 */
.L_x_36874:
        /* <DEDUP_REMOVED lines=28> */
.L_x_36864:
        /* <DEDUP_REMOVED lines=25> */
[----:B------:R-:W-:-:S07]  /*92c0*/  MOV R22, 0x92e0 ;  /* 0x000092e000167802 */ /* 0x000fce0000000f00 */
[----:B0-234-:R-:W-:Y:S05]  /*92d0*/  CALL.REL.NOINC `($__internal_69_$__cuda_sm3x_div_rn_ftz_f32_slowpath) ;  /* 0x0000001400a07944 */ /* 0x01dfea0003c00000 */
[----:B------:R-:W-:-:S07]  /*92e0*/  MOV R12, R27 ;  /* 0x0000001b000c7202 */ /* 0x000fce0000000f00 */
.L_x_36877:
[----:B------:R-:W-:Y:S05]  /*92f0*/  BSYNC.RECONVERGENT B4 ;  /* 0x0000000000047941 */ /* 0x000fea0003800200 */
.L_x_36876:
        /* <DEDUP_REMOVED lines=28> */
.L_x_36863:
        /* <DEDUP_REMOVED lines=43> */
[----:B0-234-:R-:W-:Y:S05]  /*9770*/  CALL.REL.NOINC `($__internal_69_$__cuda_sm3x_div_rn_ftz_f32_slowpath) ;  /* 0x0000001000787944 */ /* 0x01dfea0003c00000 */
[----:B------:R-:W-:-:S07]  /*9780*/  MOV R3, R27 ;  /* 0x0000001b00037202 */ /* 0x000fce0000000f00 */
.L_x_36880:
[----:B------:R-:W-:Y:S05]  /*9790*/  BSYNC.RECONVERGENT B4 ;  /* 0x0000000000047941 */ /* 0x000fea0003800200 */
.L_x_36879:
        /* <DEDUP_REMOVED lines=26> */
.L_x_36878:
        /* <DEDUP_REMOVED lines=13> */
[----:B0-234-:R-:W-:Y:S05]  /*9a10*/  CALL.REL.NOINC `($__internal_69_$__cuda_sm3x_div_rn_ftz_f32_slowpath) ;  /* 0x0000000c00d07944 */ /* 0x01dfea0003c00000 */
[----:B------:R-:W-:-:S07]  /*9a20*/  MOV R3, R27 ;  /* 0x0000001b00037202 */ /* 0x000fce0000000f00 */
.L_x_36882:
[----:B------:R-:W-:Y:S05]  /*9a30*/  BSYNC.RECONVERGENT B4 ;  /* 0x0000000000047941 */ /* 0x000fea0003800200 */
.L_x_36881:
        /* <DEDUP_REMOVED lines=26> */
.L_x_36862:
        /* <DEDUP_REMOVED lines=27> */
[----:B------:R-:W5:Y:S01]  /*9d90*/  FCHK P0, R0, R3 ;  /* 0x0000000300007302 */ /* 0x000f620000000000 */
[----:B-1----:R-:W-:Y:S01]  /*9da0*/  FFMA.FTZ R10, R12, 0.69314718246459960938, R13 ;  /* 0x3f3172180c0a7823 */ /* 0x002fe2000001000d */
[----:B-----5:R-:W-:Y:S06]  /*9db0*/  @!P0 BRA `(.L_x_36884) ;  /* 0x00000000000c8947 */ /* 0x020fec0003800000 */
[----:B------:R-:W-:-:S07]  /*9dc0*/  MOV R22, 0x9de0 ;  /* 0x00009de000167802 */ /* 0x000fce0000000f00 */
[----:B0-234-:R-:W-:Y:S05]  /*9dd0*/  CALL.REL.NOINC `($__internal_69_$__cuda_sm3x_div_rn_ftz_f32_slowpath) ;  /* 0x0000000800e07944 */ /* 0x01dfea0003c00000 */
[----:B------:R-:W-:-:S07]  /*9de0*/  MOV R11, R27 ;  /* 0x0000001b000b7202 */ /* 0x000fce0000000f00 */
.L_x_36884:
[----:B------:R-:W-:Y:S05]  /*9df0*/  BSYNC.RECONVERGENT B4 ;  /* 0x0000000000047941 */ /* 0x000fea0003800200 */
.L_x_36883:
        /* <DEDUP_REMOVED lines=28> */
.L_x_36861:
        /* <DEDUP_REMOVED lines=27> */
[----:B0-234-:R-:W-:Y:S05]  /*a170*/  CALL.REL.NOINC `($__internal_69_$__cuda_sm3x_div_rn_ftz_f32_slowpath) ;  /* 0x0000000400f87944 */ /* 0x01dfea0003c00000 */
[----:B------:R-:W-:-:S07]  /*a180*/  MOV R12, R27 ;  /* 0x0000001b000c7202 */ /* 0x000fce0000000f00 */
.L_x_36886:
[----:B------:R-:W-:Y:S05]  /*a190*/  BSYNC.RECONVERGENT B4 ;  /* 0x0000000000047941 */ /* 0x000fea0003800200 */
.L_x_36885:
        /* <DEDUP_REMOVED lines=27> */
.L_x_36868:
[----:B------:R-:W-:Y:S05]  /*a350*/  BSYNC.RECONVERGENT B2 ;  /* 0x0000000000027941 */ /* 0x000fea0003800200 */
.L_x_36860:
        /* <DEDUP_REMOVED lines=44> */
.L_x_36889:
        /* <DEDUP_REMOVED lines=8> */
.L_x_36888:
[----:B------:R-:W-:-:S04]  /*a6a0*/  FMUL.RZ R0, R11, 0.15915493667125701904 ;  /* 0x3e22f9830b007820 */ /* 0x000fc8000040c000 */
[----:B------:R1:W0:Y:S08]  /*a6b0*/  MUFU.COS R10, R0 ;  /* 0x00000000000a7308 */ /* 0x0002300000000000 */
[----:B------:R1:W0:Y:S01]  /*a6c0*/  MUFU.SIN R11, R0 ;  /* 0x00000000000b7308 */ /* 0x0002220000000400 */
[----:B------:R-:W-:Y:S05]  /*a6d0*/  BRA `(.L_x_36859) ;  /* 0x0000000000087947 */ /* 0x000fea0003800000 */
.L_x_36887:
[----:B------:R-:W-:-:S04]  /*a6e0*/  FMUL.FTZ R7, R7, 1.4426950216293334961 ;  /* 0x3fb8aa3b07077820 */ /* 0x000fc80000410000 */
[----:B------:R1:W0:Y:S03]  /*a6f0*/  MUFU.EX2 R10, R7 ;  /* 0x00000007000a7308 */ /* 0x0002260000000800 */
.L_x_36859:
[----:B------:R-:W-:Y:S05]  /*a700*/  BSYNC.RECONVERGENT B3 ;  /* 0x0000000000037941 */ /* 0x000fea0003800200 */
.L_x_36858:
        /* <DEDUP_REMOVED lines=13> */
[----:B0-----:R-:W0:Y:S01]  /*a7e0*/  LDC.64 R4, c[0x0][0x390] ;  /* 0x0000e400ff047b82 */ /* 0x001e220000000a00 */
[----:B------:R-:W-:-:S04]  /*a7f0*/  MOV R3, UR5 ;  /* 0x0000000500037c02 */ /* 0x000fc80008000f00 */
[----:B------:R-:W-:Y:S02]  /*a800*/  LEA R3, R3, R2, 0x9 ;  /* 0x0000000203037211 */ /* 0x000fe400078e48ff */
[----:B------:R-:W-:-:S03]  /*a810*/  IADD3 R2, PT, PT, R2, 0x80, RZ ;  /* 0x0000008002027810 */ /* 0x000fc60007ffe0ff */
[----:B0-----:R-:W-:-:S05]  /*a820*/  IMAD.WIDE.U32 R4, R3, 0x8, R4 ;  /* 0x0000000803047825 */ /* 0x001fca00078e0004 */
[----:B------:R0:W-:Y:S02]  /*a830*/  STG.E.64 desc[UR6][R4.64], R18 ;  /* 0x0000001204007986 */ /* 0x0001e4000c101b06 */
.L_x_36892:
[----:B------:R-:W-:Y:S05]  /*a840*/  BSYNC.RELIABLE B1 ;  /* 0x0000000000017941 */ /* 0x000fea0003800100 */
.L_x_36891:
[----:B------:R-:W-:Y:S02]  /*a850*/  ISETP.GE.AND P0, PT, R2, UR4, PT ;  /* 0x0000000402007c0c */ /* 0x000fe4000bf06270 */
[----:B------:R-:W-:-:S11]  /*a860*/  MOV R3, UR5 ;  /* 0x0000000500037c02 */ /* 0x000fd60008000f00 */
[----:B0-----:R-:W0:Y:S01]  /*a870*/  @!P0 LDC.64 R4, c[0x0][0x390] ;  /* 0x0000e400ff048b82 */ /* 0x001e220000000a00 */
[----:B------:R-:W-:Y:S02]  /*a880*/  @!P0 LEA R3, R3, R2, 0x9 ;  /* 0x0000000203038211 */ /* 0x000fe400078e48ff */
[----:B------:R-:W-:-:S03]  /*a890*/  @!P0 IADD3 R2, PT, PT, R2, 0x80, RZ ;  /* 0x0000008002028810 */ /* 0x000fc60007ffe0ff */
[----:B0-----:R-:W-:-:S05]  /*a8a0*/  @!P0 IMAD.WIDE.U32 R4, R3, 0x8, R4 ;  /* 0x0000000803048825 */ /* 0x001fca00078e0004 */
[----:B----4-:R0:W-:Y:S02]  /*a8b0*/  @!P0 STG.E.64 desc[UR6][R4.64], R14 ;  /* 0x0000000e04008986 */ /* 0x0101e4000c101b06 */
.L_x_36893:
[----:B------:R-:W-:Y:S05]  /*a8c0*/  BSYNC.RECONVERGENT B0 ;  /* 0x0000000000007941 */ /* 0x000fea0003800200 */
.L_x_36890:
[----:B------:R-:W-:Y:S05]  /*a8d0*/  WARPSYNC.ALL ;  /* 0x0000000000007948 */ /* 0x000fea0003800000 */
[----:B------:R-:W-:-:S13]  /*a8e0*/  ISETP.GE.AND P0, PT, R2, UR4, PT ;  /* 0x0000000402007c0c */ /* 0x000fda000bf06270 */
[----:B------:R-:W-:Y:S05]  /*a8f0*/  @P0 EXIT ;  /* 0x000000000000094d */ /* 0x000fea0003800000 */
[----:B0-----:R-:W0:Y:S01]  /*a900*/  LDC.64 R4, c[0x0][0x390] ;  /* 0x0000e400ff047b82 */ /* 0x001e220000000a00 */
[----:B------:R-:W-:-:S04]  /*a910*/  MOV R3, UR5 ;  /* 0x0000000500037c02 */ /* 0x000fc80008000f00 */
[----:B------:R-:W-:-:S05]  /*a920*/  LEA R3, R3, R2, 0x9 ;  /* 0x0000000203037211 */ /* 0x000fca00078e48ff */
[----:B0-----:R-:W-:-:S05]  /*a930*/  IMAD.WIDE.U32 R2, R3, 0x8, R4 ;  /* 0x0000000803027825 */ /* 0x001fca00078e0004 */
[----:B------:R-:W-:Y:S01]  /*a940*/  STG.E.64 desc[UR6][R2.64], R10 ;  /* 0x0000000a02007986 */ /* 0x000fe2000c101b06 */
[----:B------:R-:W-:Y:S05]  /*a950*/  EXIT ;  /* 0x000000000000794d */ /* 0x000fea0003800000 */
        .weak           $__internal_69_$__cuda_sm3x_div_rn_ftz_f32_slowpath
        .type           $__internal_69_$__cuda_sm3x_div_rn_ftz_f32_slowpath,@function
        .size           $__internal_69_$__cuda_sm3x_div_rn_ftz_f32_slowpath,(.L_x_60669 - $__internal_69_$__cuda_sm3x_div_rn_ftz_f32_slowpath)
$__internal_69_$__cuda_sm3x_div_rn_ftz_f32_slowpath:
        /* <DEDUP_REMOVED lines=32> */
.L_x_36896:
[----:B------:R-:W-:Y:S05]  /*ab60*/  BSYNC.RELIABLE B1 ;  /* 0x0000000000017941 */ /* 0x000fea0003800100 */
.L_x_36895:
        /* <DEDUP_REMOVED lines=27> */
.L_x_36902:
[----:B------:R-:W-:-:S07]  /*ad20*/  LEA R27, R23, R27, 0x17 ;  /* 0x0000001b171b7211 */ /* 0x000fce00078eb8ff */
.L_x_36903:
[----:B------:R-:W-:Y:S05]  /*ad30*/  BSYNC.RECONVERGENT B1 ;  /* 0x0000000000017941 */ /* 0x000fea0003800200 */
.L_x_36901:
[----:B------:R-:W-:Y:S05]  /*ad40*/  BRA `(.L_x_36904) ;  /* 0x0000000000207947 */ /* 0x000fea0003800000 */
.L_x_36900:
[----:B------:R-:W-:-:S04]  /*ad50*/  LOP3.LUT R0, R3, 0x80000000, R0, 0x48, !PT ;  /* 0x8000000003007812 */ /* 0x000fc800078e4800 */
[----:B------:R-:W-:Y:S01]  /*ad60*/  LOP3.LUT R27, R0, 0x7f800000, RZ, 0xfc, !PT ;  /* 0x7f800000001b7812 */ /* 0x000fe200078efcff */
[----:B------:R-:W-:Y:S06]  /*ad70*/  BRA `(.L_x_36904) ;  /* 0x0000000000147947 */ /* 0x000fec0003800000 */
.L_x_36899:
[----:B------:R-:W-:Y:S01]  /*ad80*/  LOP3.LUT R27, R3, 0x80000000, R0, 0x48, !PT ;  /* 0x80000000031b7812 */ /* 0x000fe200078e4800 */
[----:B------:R-:W-:Y:S06]  /*ad90*/  BRA `(.L_x_36904) ;  /* 0x00000000000c7947 */ /* 0x000fec0003800000 */
.L_x_36898:
[----:B------:R-:W0:Y:S01]  /*ada0*/  MUFU.RSQ R27, -QNAN ;  /* 0xffc00000001b7908 */ /* 0x000e220000001400 */
[----:B------:R-:W-:Y:S05]  /*adb0*/  BRA `(.L_x_36904) ;  /* 0x0000000000047947 */ /* 0x000fea0003800000 */
.L_x_36897:
[----:B------:R-:W-:-:S07]  /*adc0*/  FADD.FTZ R27, R0, R3 ;  /* 0x00000003001b7221 */ /* 0x000fce0000010000 */
.L_x_36904:
[----:B------:R-:W-:Y:S05]  /*add0*/  BSYNC.RECONVERGENT B0 ;  /* 0x0000000000007941 */ /* 0x000fea0003800200 */
.L_x_36894:
[----:B------:R-:W-:-:S04]  /*ade0*/  HFMA2 R23, -RZ, RZ, 0, 0 ;  /* 0x00000000ff177431 */ /* 0x000fc800000001ff */
[----:B0-----:R-:W-:Y:S05]  /*adf0*/  RET.REL.NODEC R22 `(_ZN2at6native27unrolled_elementwise_kernelIZZZNS0_50_GLOBAL__N__2680c7bb_12_PowKernel_cu_7dd49032_317024pow_tensor_tensor_kernelERNS_18TensorIteratorBaseEENKUlvE_clEvENKUlvE7_clEvEUlN3c107complexIfEES9_E_St5arrayIPcLm3EELi4E23TrivialOffsetCalculatorILi2EjESE_ILi1EjENS0_6memory15LoadWithoutCastENSH_16StoreWithoutCastEEEviT_T0_T2_T3_T4_T5_) ;  /* 0xffffff5016807950 */ /* 0x001fea0003c3ffff */
.L_x_36905:
        /* <DEDUP_REMOVED lines=16> */
.L_x_60669:


//--------------------- .text._ZN2at6native29vectorized_elementwise_kernelILi2EZZZNS0_50_GLOBAL__N__2680c7bb_12_PowKernel_cu_7dd49032_317024pow_tensor_tensor_kernelERNS_18TensorIteratorBaseEENKUlvE_clEvENKUlvE7_clEvEUlN3c107complexIfEES9_E_St5arrayIPcLm3EEEEviT0_T1_ --------------------------
	.section	.text._ZN2at6native29vectorized_elementwise_kernelILi2EZZZNS0_50_GLOBAL__N__2680c7bb_12_PowKernel_cu_7dd49032_317024pow_tensor_tensor_kernelERNS_18TensorIteratorBaseEENKUlvE_clEvENKUlvE7_clEvEUlN3c107complexIfEES9_E_St5arrayIPcLm3EEEEviT0_T1_,"ax",@progbits
	.align	128
        .global         _ZN2at6native29vectorized_elementwise_kernelILi2EZZZNS0_50_GLOBAL__N__2680c7bb_12_PowKernel_cu_7dd49032_317024pow_tensor_tensor_kernelERNS_18TensorIteratorBaseEENKUlvE_clEvENKUlvE7_clEvEUlN3c107complexIfEES9_E_St5arrayIPcLm3EEEEviT0_T1_
        .type           _ZN2at6native29vectorized_elementwise_kernelILi2EZZZNS0_50_GLOBAL__N__2680c7bb_12_PowKernel_cu_7dd49032_317024pow_tensor_tensor_kernelERNS_18TensorIteratorBaseEENKUlvE_clEvENKUlvE7_clEvEUlN3c107complexIfEES9_E_St5arrayIPcLm3EEEEviT0_T1_,@function
        .size           _ZN2at6native29vectorized_elementwise_kernelILi2EZZZNS0_50_GLOBAL__N__2680c7bb_12_PowKernel_cu_7dd49032_317024pow_tensor_tensor_kernelERNS_18TensorIteratorBaseEENKUlvE_clEvENKUlvE7_clEvEUlN3c107complexIfEES9_E_St5arrayIPcLm3EEEEviT0_T1_,(.L_x_60670 - _ZN2at6native29vectorized_elementwise_kernelILi2EZZZNS0_50_GLOBAL__N__2680c7bb_12_PowKernel_cu_7dd49032_317024pow_tensor_tensor_kernelERNS_18TensorIteratorBaseEENKUlvE_clEvENKUlvE7_clEvEUlN3c107complexIfEES9_E_St5arrayIPcLm3EEEEviT0_T1_)
        .other          _ZN2at6native29vectorized_elementwise_kernelILi2EZZZNS0_50_GLOBAL__N__2680c7bb_12_PowKernel_cu_7dd49032_317024pow_tensor_tensor_kernelERNS_18TensorIteratorBaseEENKUlvE_clEvENKUlvE7_clEvEUlN3c107complexIfEES9_E_St5arrayIPcLm3EEEEviT0_T1_,@"STO_CUDA_ENTRY STV_DEFAULT"
_ZN2at6native29vectorized_elementwise_kernelILi2EZZZNS0_50_GLOBAL__N__2680c7bb_12_PowKernel_cu_7dd49032_317024pow_tensor_tensor_kernelERNS_18TensorIteratorBaseEENKUlvE_clEvENKUlvE7_clEvEUlN3c107complexIfEES9_E_St5arrayIPcLm3EEEEviT0_T1_:
.text._ZN2at6native29vectorized_elementwise_kernelILi2EZZZNS0_50_GLOBAL__N__2680c7bb_12_PowKernel_cu_7dd49032_317024pow_tensor_tensor_kernelERNS_18TensorIteratorBaseEENKUlvE_clEvENKUlvE7_clEvEUlN3c107complexIfEES9_E_St5arrayIPcLm3EEEEviT0_T1_:
        /* <DEDUP_REMOVED lines=10> */
[----:B------:R-:W-:Y:S02]  /*00a0*/  CS2R R38, SRZ ;  /* 0x0000000000267805 */ /* 0x000fe4000001ff00 */
[----:B0-----:R-:W-:Y:S02]  /*00b0*/  ISETP.GE.U32.AND P0, PT, R46, R3, PT ;  /* 0x000000032e00720c */ /* 0x001fe40003f06070 */
[----:B------:R-:W-:-:S11]  /*00c0*/  MOV R0, R46 ;  /* 0x0000002e00007202 */ /* 0x000fd60000000f00 */
[----:B------:R-:W-:Y:S01]  /*00d0*/  @!P0 IADD3 R0, PT, PT, R46, 0x80, RZ ;  /* 0x000000802e008810 */ /* 0x000fe20007ffe0ff */
[----:B------:R-:W0:Y:S03]  /*00e0*/  @!P0 LDC.64 R12, c[0x0][0x398] ;  /* 0x0000e600ff0c8b82 */ /* 0x000e260000000a00 */
[----:B------:R-:W-:-:S05]  /*00f0*/  ISETP.GE.U32.AND P6, PT, R0, R3, PT ;  /* 0x000000030000720c */ /* 0x000fca0003fc6070 */
[----:B------:R-:W1:Y:S08]  /*0100*/  @!P0 LDC.64 R14, c[0x0][0x3a0] ;  /* 0x0000e800ff0e8b82 */ /* 0x000e700000000a00 */
[----:B------:R-:W-:Y:S01]  /*0110*/  @!P6 IADD3 R9, PT, PT, R21, R0, RZ ;  /* 0x000000001509e210 */ /* 0x000fe20007ffe0ff */
[----:B------:R-:W2:Y:S01]  /*0120*/  @!P6 LDC.64 R4, c[0x0][0x398] ;  /* 0x0000e600ff04eb82 */ /* 0x000ea20000000a00 */
[----:B------:R-:W-:-:S04]  /*0130*/  @!P6 IADD3 R0, PT, PT, R0, 0x80, RZ ;  /* 0x000000800000e810 */ /* 0x000fc80007ffe0ff */
[----:B------:R-:W-:-:S03]  /*0140*/  ISETP.GE.U32.AND P5, PT, R0, R3, PT ;  /* 0x000000030000720c */ /* 0x000fc60003fa6070 */
[----:B------:R-:W3:Y:S10]  /*0150*/  @!P6 LDC.64 R6, c[0x0][0x3a0] ;  /* 0x0000e800ff06eb82 */ /* 0x000ef40000000a00 */
[----:B------:R-:W-:Y:S01]  /*0160*/  @!P5 IADD3 R11, PT, PT, R21, R0, RZ ;  /* 0x00000000150bd210 */ /* 0x000fe20007ffe0ff */
[----:B------:R-:W4:Y:S01]  /*0170*/  @!P5 LDC.64 R16, c[0x0][0x398] ;  /* 0x0000e600ff10db82 */ /* 0x000f220000000a00 */
[----:B------:R-:W-:-:S04]  /*0180*/  @!P5 IADD3 R0, PT, PT, R0, 0x80, RZ ;  /* 0x000000800000d810 */ /* 0x000fc80007ffe0ff */
[----:B------:R-:W-:Y:S01]  /*0190*/  ISETP.GE.U32.AND P4, PT, R0, R3, PT ;  /* 0x000000030000720c */ /* 0x000fe20003f86070 */
[C---:B--2---:R-:W-:Y:S02]  /*01a0*/  @!P6 IMAD.WIDE.U32 R4, R9.reuse, 0x8, R4 ;  /* 0x000000080904e825 */ /* 0x044fe400078e0004 */
[----:B------:R-:W2:Y:S03]  /*01b0*/  @!P5 LDC.64 R18, c[0x0][0x3a0] ;  /* 0x0000e800ff12db82 */ /* 0x000ea60000000a00 */
[----:B------:R0:W5:Y:S01]  /*01c0*/  @!P6 LDG.E.64 R44, desc[UR6][R4.64] ;  /* 0x00000006042ce981 */ /* 0x000162000c1e1b00 */
[----:B---3--:R-:W-:-:S06]  /*01d0*/  @!P6 IMAD.WIDE.U32 R6, R9, 0x8, R6 ;  /* 0x000000080906e825 */ /* 0x008fcc00078e0006 */
[----:B------:R-:W-:Y:S01]  /*01e0*/  @!P4 IADD3 R10, PT, PT, R21, R0, RZ ;  /* 0x00000000150ac210 */ /* 0x000fe20007ffe0ff */
[----:B------:R3:W5:Y:S01]  /*01f0*/  @!P6 LDG.E.64 R38, desc[UR6][R6.64] ;  /* 0x000000060626e981 */ /* 0x000762000c1e1b00 */
[----:B------:R-:W-:Y:S01]  /*0200*/  @!P4 IADD3 R0, PT, PT, R0, 0x80, RZ ;  /* 0x000000800000c810 */ /* 0x000fe20007ffe0ff */
[----:B------:R-:W1:Y:S03]  /*0210*/  @!P4 LDC.64 R8, c[0x0][0x398] ;  /* 0x0000e600ff08cb82 */ /* 0x000e660000000a00 */
[----:B------:R-:W-:-:S05]  /*0220*/  ISETP.GE.U32.AND P3, PT, R0, R3, PT ;  /* 0x000000030000720c */ /* 0x000fca0003f66070 */
[----:B------:R-:W1:Y:S08]  /*0230*/  @!P4 LDC.64 R28, c[0x0][0x3a0] ;  /* 0x0000e800ff1ccb82 */ /* 0x000e700000000a00 */
[----:B------:R-:W-:Y:S01]  /*0240*/  @!P3 IADD3 R50, PT, PT, R21, R0, RZ ;  /* 0x000000001532b210 */ /* 0x000fe20007ffe0ff */
[----:B------:R-:W4:Y:S01]  /*0250*/  @!P3 LDC.64 R48, c[0x0][0x398] ;  /* 0x0000e600ff30bb82 */ /* 0x000f220000000a00 */
[----:B------:R-:W-:-:S04]  /*0260*/  @!P3 IADD3 R0, PT, PT, R0, 0x80, RZ ;  /* 0x000000800000b810 */ /* 0x000fc80007ffe0ff */
[----:B------:R-:W-:-:S03]  /*0270*/  ISETP.GE.U32.AND P2, PT, R0, R3, PT ;  /* 0x000000030000720c */ /* 0x000fc60003f46070 */
[----:B------:R-:W2:Y:S10]  /*0280*/  @!P3 LDC.64 R26, c[0x0][0x3a0] ;  /* 0x0000e800ff1abb82 */ /* 0x000eb40000000a00 */
[----:B------:R-:W-:Y:S01]  /*0290*/  @!P2 IADD3 R2, PT, PT, R21, R0, RZ ;  /* 0x000000001502a210 */ /* 0x000fe20007ffe0ff */
[----:B------:R-:W1:Y:S01]  /*02a0*/  @!P2 LDC.64 R52, c[0x0][0x398] ;  /* 0x0000e600ff34ab82 */ /* 0x000e620000000a00 */
[----:B------:R-:W-:-:S04]  /*02b0*/  @!P2 IADD3 R0, PT, PT, R0, 0x80, RZ ;  /* 0x000000800000a810 */ /* 0x000fc80007ffe0ff */
[----:B------:R-:W-:-:S03]  /*02c0*/  ISETP.GE.U32.AND P1, PT, R0, R3, PT ;  /* 0x000000030000720c */ /* 0x000fc60003f26070 */
[----:B------:R-:W1:Y:S10]  /*02d0*/  @!P2 LDC.64 R24, c[0x0][0x3a0] ;  /* 0x0000e800ff18ab82 */ /* 0x000e740000000a00 */
[----:B------:R-:W-:Y:S01]  /*02e0*/  @!P1 IADD3 R23, PT, PT, R21, R0, RZ ;  /* 0x0000000015179210 */ /* 0x000fe20007ffe0ff */
[----:B0-----:R-:W0:Y:S01]  /*02f0*/  @!P1 LDC.64 R4, c[0x0][0x398] ;  /* 0x0000e600ff049b82 */ /* 0x001e220000000a00 */
[----:B------:R-:W-:-:S04]  /*0300*/  @!P1 IADD3 R0, PT, PT, R0, 0x80, RZ ;  /* 0x0000008000009810 */ /* 0x000fc80007ffe0ff */
[----:B------:R-:W-:-:S03]  /*0310*/  ISETP.GE.U32.AND P6, PT, R0, R3, PT ;  /* 0x000000030000720c */ /* 0x000fc60003fc6070 */
[----:B---3--:R-:W3:Y:S10]  /*0320*/  @!P1 LDC.64 R6, c[0x0][0x3a0] ;  /* 0x0000e800ff069b82 */ /* 0x008ef40000000a00 */
[----:B------:R-:W3:Y:S08]  /*0330*/  @!P6 LDC.64 R40, c[0x0][0x398] ;  /* 0x0000e600ff28eb82 */ /* 0x000ef00000000a00 */
[----:B------:R-:W3:Y:S01]  /*0340*/  @!P6 LDC.64 R42, c[0x0][0x3a0] ;  /* 0x0000e800ff2aeb82 */ /* 0x000ee20000000a00 */
[----:B------:R-:W-:Y:S01]  /*0350*/  @!P0 IADD3 R3, PT, PT, R21, R46, RZ ;  /* 0x0000002e15038210 */ /* 0x000fe20007ffe0ff */
[----:B----4-:R-:W-:Y:S01]  /*0360*/  @!P3 IMAD.WIDE.U32 R48, R50, 0x8, R48 ;  /* 0x000000083230b825 */ /* 0x010fe200078e0030 */
[----:B------:R-:W-:-:S02]  /*0370*/  CS2R R36, SRZ ;  /* 0x0000000000247805 */ /* 0x000fc4000001ff00 */
[----:B------:R-:W-:Y:S02]  /*0380*/  CS2R R34, SRZ ;  /* 0x0000000000227805 */ /* 0x000fe4000001ff00 */
[----:B------:R-:W-:Y:S01]  /*0390*/  CS2R R32, SRZ ;  /* 0x0000000000207805 */ /* 0x000fe2000001ff00 */
[----:B--2---:R-:W-:Y:S01]  /*03a0*/  @!P3 IMAD.WIDE.U32 R50, R50, 0x8, R26 ;  /* 0x000000083232b825 */ /* 0x004fe200078e001a */
[----:B------:R-:W-:Y:S02]  /*03b0*/  CS2R R30, SRZ ;  /* 0x00000000001e7805 */ /* 0x000fe4000001ff00 */
[----:B------:R-:W-:Y:S02]  /*03c0*/  CS2R R26, SRZ ;  /* 0x00000000001a7805 */ /* 0x000fe4000001ff00 */
[----:B------:R-:W-:Y:S01]  /*03d0*/  @!P6 IADD3 R21, PT, PT, R21, R0, RZ ;  /* 0x000000001515e210 */ /* 0x000fe20007ffe0ff */
[----:B------:R-:W-:-:S04]  /*03e0*/  @!P5 IMAD.WIDE.U32 R16, R11, 0x8, R16 ;  /* 0x000000080b10d825 */ /* 0x000fc800078e0010 */
[----:B------:R-:W-:Y:S01]  /*03f0*/  @!P5 IMAD.WIDE.U32 R18, R11, 0x8, R18 ;  /* 0x000000080b12d825 */ /* 0x000fe200078e0012 */
[----:B------:R-:W5:Y:S03]  /*0400*/  @!P5 LDG.E.64 R32, desc[UR6][R16.64] ;  /* 0x000000061020d981 */ /* 0x000f66000c1e1b00 */
[----:B-1----:R-:W-:Y:S01]  /*0410*/  @!P4 IMAD.WIDE.U32 R8, R10, 0x8, R8 ;  /* 0x000000080a08c825 */ /* 0x002fe200078e0008 */
[----:B------:R1:W5:Y:S03]  /*0420*/  @!P5 LDG.E.64 R30, desc[UR6][R18.64] ;  /* 0x00000006121ed981 */ /* 0x000366000c1e1b00 */
[----:B------:R-:W-:-:S04]  /*0430*/  @!P0 IMAD.WIDE.U32 R12, R3, 0x8, R12 ;  /* 0x00000008030c8825 */ /* 0x000fc800078e000c */
[----:B------:R-:W-:Y:S01]  /*0440*/  @!P0 IMAD.WIDE.U32 R14, R3, 0x8, R14 ;  /* 0x00000008030e8825 */ /* 0x000fe200078e000e */
[----:B------:R2:W5:Y:S03]  /*0450*/  @!P0 LDG.E.64 R36, desc[UR6][R12.64] ;  /* 0x000000060c248981 */ /* 0x000566000c1e1b00 */
[----:B------:R-:W-:Y:S01]  /*0460*/  @!P4 IMAD.WIDE.U32 R10, R10, 0x8, R28 ;  /* 0x000000080a0ac825 */ /* 0x000fe200078e001c */
[----:B------:R4:W5:Y:S01]  /*0470*/  @!P0 LDG.E.64 R34, desc[UR6][R14.64] ;  /* 0x000000060e228981 */ /* 0x000962000c1e1b00 */
[----:B-1----:R-:W-:Y:S02]  /*0480*/  CS2R R18, SRZ ;  /* 0x0000000000127805 */ /* 0x002fe4000001ff00 */
[----:B------:R-:W-:Y:S01]  /*0490*/  @!P2 IMAD.WIDE.U32 R52, R2, 0x8, R52 ;  /* 0x000000080234a825 */ /* 0x000fe200078e0034 */
[----:B------:R1:W5:Y:S01]  /*04a0*/  @!P4 LDG.E.64 R26, desc[UR6][R10.64] ;  /* 0x000000060a1ac981 */ /* 0x000362000c1e1b00 */
[----:B------:R-:W-:-:S02]  /*04b0*/  CS2R R16, SRZ ;  /* 0x0000000000107805 */ /* 0x000fc4000001ff00 */
[----:B--2---:R-:W-:Y:S01]  /*04c0*/  CS2R R12, SRZ ;  /* 0x00000000000c7805 */ /* 0x004fe2000001ff00 */
[----:B------:R-:W-:Y:S01]  /*04d0*/  @!P2 IMAD.WIDE.U32 R2, R2, 0x8, R24 ;  /* 0x000000080202a825 */ /* 0x000fe200078e0018 */
[----:B------:R-:W-:Y:S02]  /*04e0*/  CS2R R24, SRZ ;  /* 0x0000000000187805 */ /* 0x000fe4000001ff00 */
[----:B----4-:R-:W-:Y:S01]  /*04f0*/  CS2R R14, SRZ ;  /* 0x00000000000e7805 */ /* 0x010fe2000001ff00 */
[C---:B0-----:R-:W-:Y:S01]  /*0500*/  @!P1 IMAD.WIDE.U32 R4, R23.reuse, 0x8, R4 ;  /* 0x0000000817049825 */ /* 0x041fe200078e0004 */
[----:B------:R-:W5:Y:S01]  /*0510*/  @!P2 LDG.E.64 R18, desc[UR6][R2.64] ;  /* 0x000000060212a981 */ /* 0x000f62000c1e1b00 */
[----:B-1----:R-:W-:Y:S02]  /*0520*/  CS2R R10, SRZ ;  /* 0x00000000000a7805 */ /* 0x002fe4000001ff00 */
[----:B---3--:R-:W-:Y:S01]  /*0530*/  @!P1 IMAD.WIDE.U32 R6, R23, 0x8, R6 ;  /* 0x0000000817069825 */ /* 0x008fe200078e0006 */
[----:B------:R-:W-:Y:S01]  /*0540*/  CS2R R22, SRZ ;  /* 0x0000000000167805 */ /* 0x000fe2000001ff00 */
[----:B------:R-:W5:Y:S02]  /*0550*/  @!P3 LDG.E.64 R24, desc[UR6][R48.64] ;  /* 0x000000063018b981 */ /* 0x000f64000c1e1b00 */
[----:B------:R-:W-:-:S02]  /*0560*/  @!P6 IMAD.WIDE.U32 R40, R21, 0x8, R40 ;  /* 0x000000081528e825 */ /* 0x000fc400078e0028 */
[----:B------:R-:W5:Y:S02]  /*0570*/  @!P1 LDG.E.64 R16, desc[UR6][R4.64] ;  /* 0x0000000604109981 */ /* 0x000f64000c1e1b00 */
[----:B------:R-:W-:Y:S01]  /*0580*/  @!P6 IMAD.WIDE.U32 R42, R21, 0x8, R42 ;  /* 0x00000008152ae825 */ /* 0x000fe200078e002a */
[----:B------:R-:W-:Y:S01]  /*0590*/  CS2R R20, SRZ ;  /* 0x0000000000147805 */ /* 0x000fe2000001ff00 */
[----:B------:R-:W5:Y:S04]  /*05a0*/  @!P3 LDG.E.64 R22, desc[UR6][R50.64] ;  /* 0x000000063216b981 */ /* 0x000f68000c1e1b00 */
[----:B------:R-:W5:Y:S04]  /*05b0*/  @!P1 LDG.E.64 R14, desc[UR6][R6.64] ;  /* 0x00000006060e9981 */ /* 0x000f68000c1e1b00 */
[----:B------:R-:W5:Y:S04]  /*05c0*/  @!P2 LDG.E.64 R20, desc[UR6][R52.64] ;  /* 0x000000063414a981 */ /* 0x000f68000c1e1b00 */
[----:B------:R-:W5:Y:S04]  /*05d0*/  @!P6 LDG.E.64 R12, desc[UR6][R40.64] ;  /* 0x00000006280ce981 */ /* 0x000f68000c1e1b00 */
[----:B------:R-:W5:Y:S01]  /*05e0*/  @!P6 LDG.E.64 R10, desc[UR6][R42.64] ;  /* 0x000000062a0ae981 */ /* 0x000f62000c1e1b00 */
[----:B------:R-:W-:Y:S01]  /*05f0*/  CS2R R28, SRZ ;  /* 0x00000000001c7805 */ /* 0x000fe2000001ff00 */
[----:B------:R-:W-:Y:S05]  /*0600*/  BSSY.RECONVERGENT B3, `(.L_x_36907) ;  /* 0x000029e000037945 */ /* 0x000fea0003800200 */
[----:B------:R0:W5:Y:S02]  /*0610*/  @!P4 LDG.E.64 R28, desc[UR6][R8.64] ;  /* 0x00000006081cc981 */ /* 0x000164000c1e1b00 */
[----:B0-----:R-:W-:Y:S01]  /*0620*/  CS2R R8, SRZ ;  /* 0x0000000000087805 */ /* 0x001fe2000001ff00 */
[----:B------:R-:W-:Y:S06]  /*0630*/  @P0 BRA `(.L_x_36908) ;  /* 0x0000002800680947 */ /* 0x000fec0003800000 */
        /* <DEDUP_REMOVED lines=32> */
[----:B------:R-:W-:Y:S05]  /*0840*/  CALL.REL.NOINC `($__internal_70_$__cuda_sm3x_div_rn_ftz_f32_slowpath) ;  /* 0x000002a800147944 */ /* 0x000fea0003c00000 */
[----:B------:R-:W-:-:S07]  /*0850*/  MOV R2, R0 ;  /* 0x0000000000027202 */ /* 0x000fce0000000f00 */
.L_x_36912:
[----:B------:R-:W-:Y:S05]  /*0860*/  BSYNC.RECONVERGENT B4 ;  /* 0x0000000000047941 */ /* 0x000fea0003800200 */
.L_x_36911:
        /* <DEDUP_REMOVED lines=28> */
.L_x_36910:
        /* <DEDUP_REMOVED lines=41> */
[----:B------:R-:W-:Y:S05]  /*0cc0*/  CALL.REL.NOINC `($__internal_70_$__cuda_sm3x_div_rn_ftz_f32_slowpath) ;  /* 0x000002a000f47944 */ /* 0x000fea0003c00000 */
[----:B------:R-:W-:-:S07]  /*0cd0*/  MOV R2, R0 ;  /* 0x0000000000027202 */ /* 0x000fce0000000f00 */
.L_x_36916:
[----:B------:R-:W-:Y:S05]  /*0ce0*/  BSYNC.RECONVERGENT B4 ;  /* 0x0000000000047941 */ /* 0x000fea0003800200 */
.L_x_36915:
[----:B------:R-:W-:Y:S02]  /*0cf0*/  HFMA2 R5, -RZ, RZ, 0.89990234375, 10328 ;  /* 0x3b33710bff057431 */ /* 0x000fe400000001ff */
[----:B------:R-:W-:Y:S01]  /*0d00*/  FMUL.FTZ R0, R2, R2 ;  /* 0x0000000202007220 */ /* 0x000fe20000410000 */
[----:B------:R-:W-:Y:S02]  /*0d10*/  LOP3.LUT P3, RZ, R3, 0x4, RZ, 0xc0, !PT ;  /* 0x0000000403ff7812 */ /* 0x000fe4000786c0ff */
        /* <DEDUP_REMOVED lines=26> */
.L_x_36914:
        /* <DEDUP_REMOVED lines=17> */
[----:B------:R-:W-:Y:S05]  /*0fd0*/  CALL.REL.NOINC `($__internal_70_$__cuda_sm3x_div_rn_ftz_f32_slowpath) ;  /* 0x000002a000307944 */ /* 0x000fea0003c00000 */
[----:B------:R-:W-:-:S07]  /*0fe0*/  MOV R2, R0 ;  /* 0x0000000000027202 */ /* 0x000fce0000000f00 */
.L_x_36920:
[----:B------:R-:W-:Y:S05]  /*0ff0*/  BSYNC.RECONVERGENT B4 ;  /* 0x0000000000047941 */ /* 0x000fea0003800200 */
.L_x_36919:
[----:B------:R-:W-:Y:S02]  /*1000*/  HFMA2 R5, -RZ, RZ, 0.89990234375, 10328 ;  /* 0x3b33710bff057431 */ /* 0x000fe400000001ff */
[----:B------:R-:W-:Y:S01]  /*1010*/  FMUL.FTZ R0, R2, R2 ;  /* 0x0000000202007220 */ /* 0x000fe20000410000 */
[----:B------:R-:W-:Y:S02]  /*1020*/  LOP3.LUT P2, RZ, R3, 0x4, RZ, 0xc0, !PT ;  /* 0x0000000403ff7812 */ /* 0x000fe4000784c0ff */
        /* <DEDUP_REMOVED lines=24> */
.L_x_36918:
[----:B------:R-:W-:Y:S01]  /*11b0*/  LOP3.LUT P0, RZ, R3, 0x4, RZ, 0xc0, !PT ;  /* 0x0000000403ff7812 */ /* 0x000fe2000780c0ff */
[----:B------:R-:W-:Y:S01]  /*11c0*/  HFMA2 R41, -RZ, RZ, 1.3056640625, -1.8671875 ;  /* 0x3d39bf78ff297431 */ /* 0x000fe200000001ff */
[----:B------:R-:W-:Y:S01]  /*11d0*/  MOV R43, 0x3f800000 ;  /* 0x3f800000002b7802 */ /* 0x000fe20000000f00 */
[----:B------:R-:W-:Y:S01]  /*11e0*/  BSSY.RECONVERGENT B4, `(.L_x_36921) ;  /* 0x0000029000047945 */ /* 0x000fe20003800200 */
[----:B------:R-:W-:-:S03]  /*11f0*/  FSEL R5, R7, R40, !P0 ;  /* 0x0000002807057208 */ /* 0x000fc60004000000 */
[----:B------:R-:W-:Y:S02]  /*1200*/  FFMA R6, R43, -R43, 1 ;  /* 0x3f8000002b067423 */ /* 0x000fe4000000082b */
[----:B------:R-:W-:-:S04]  /*1210*/  FMUL.FTZ R2, R5, R5 ;  /* 0x0000000505027220 */ /* 0x000fc80000410000 */
        /* <DEDUP_REMOVED lines=33> */
[----:B------:R-:W-:Y:S01]  /*1430*/  MOV R0, R5 ;  /* 0x0000000500007202 */ /* 0x000fe20000000f00 */
[----:B------:R-:W-:Y:S01]  /*1440*/  IMAD.MOV.U32 R5, RZ, RZ, 0x3f800000 ;  /* 0x3f800000ff057424 */ /* 0x000fe200078e00ff */
[----:B------:R-:W-:-:S07]  /*1450*/  MOV R2, 0x1470 ;  /* 0x0000147000027802 */ /* 0x000fce0000000f00 */
[----:B------:R-:W-:Y:S05]  /*1460*/  CALL.REL.NOINC `($__internal_70_$__cuda_sm3x_div_rn_ftz_f32_slowpath) ;  /* 0x0000029c000c7944 */ /* 0x000fea0003c00000 */
.L_x_36922:
[----:B------:R-:W-:Y:S05]  /*1470*/  BSYNC.RECONVERGENT B4 ;  /* 0x0000000000047941 */ /* 0x000fea0003800200 */
.L_x_36921:
        /* <DEDUP_REMOVED lines=27> */
.L_x_36917:
        /* <DEDUP_REMOVED lines=10> */
[----:B------:R-:W-:Y:S02]  /*16d0*/  LOP3.LUT R5, R4, 0x7e800000, RZ, 0x3c, !PT ;  /* 0x7e80000004057812 */ /* 0x000fe400078e3cff */
[----:B------:R-:W-:-:S03]  /*16e0*/  LOP3.LUT P2, RZ, R3, 0x4, RZ, 0xc0, !PT ;  /* 0x0000000403ff7812 */ /* 0x000fc6000784c0ff */
[-C--:B------:R-:W-:Y:S01]  /*16f0*/  FMUL.FTZ R6, R0, R5.reuse ;  /* 0x0000000500067220 */ /* 0x080fe20000410000 */
[----:B------:R-:W-:Y:S01]  /*1700*/  FMUL.FTZ R5, R2, R5 ;  /* 0x0000000502057220 */ /* 0x000fe20000410000 */
[----:B------:R-:W-:Y:S02]  /*1710*/  FSEL R9, R40, R7, !P2 ;  /* 0x0000000728097208 */ /* 0x000fe40005000000 */
[----:B------:R-:W-:Y:S02]  /*1720*/  FMUL.FTZ R6, R6, R6 ;  /* 0x0000000606067220 */ /* 0x000fe40000410000 */
[----:B------:R-:W-:Y:S02]  /*1730*/  MUFU.RCP R8, R9 ;  /* 0x0000000900087308 */ /* 0x000fe40000001000 */
[----:B------:R-:W-:Y:S01]  /*1740*/  FFMA.FTZ R6, R5, R5, R6 ;  /* 0x0000000505067223 */ /* 0x000fe20000010006 */
[----:B------:R-:W-:-:S05]  /*1750*/  LOP3.LUT R5, R4, 0x800000, RZ, 0xfc, !PT ;  /* 0x0080000004057812 */ /* 0x000fca00078efcff */
[----:B------:R-:W0:Y:S02]  /*1760*/  MUFU.SQRT R6, R6 ;  /* 0x0000000600067308 */ /* 0x000e240000002000 */
[----:B0-----:R-:W-:Y:S01]  /*1770*/  @P0 FMUL.FTZ R2, R6, R5 ;  /* 0x0000000506020220 */ /* 0x001fe20000410000 */
[----:B------:R-:W-:Y:S01]  /*1780*/  FSETP.NEU.FTZ.AND P0, PT, R0, +INF , PT ;  /* 0x7f8000000000780b */ /* 0x000fe20003f1d000 */
[----:B------:R-:W-:Y:S01]  /*1790*/  FFMA R5, -R9, R8, 1 ;  /* 0x3f80000009057423 */ /* 0x000fe20000000108 */
[----:B------:R-:W-:Y:S02]  /*17a0*/  FSEL R0, R7, R40, !P2 ;  /* 0x0000002807007208 */ /* 0x000fe40005000000 */
        /* <DEDUP_REMOVED lines=11> */
[----:B------:R-:W-:Y:S05]  /*1860*/  CALL.REL.NOINC `($__internal_70_$__cuda_sm3x_div_rn_ftz_f32_slowpath) ;  /* 0x00000298000c7944 */ /* 0x000fea0003c00000 */
[----:B------:R-:W-:-:S07]  /*1870*/  MOV R4, R0 ;  /* 0x0000000000047202 */ /* 0x000fce0000000f00 */
.L_x_36925:
[----:B------:R-:W-:Y:S05]  /*1880*/  BSYNC.RECONVERGENT B4 ;  /* 0x0000000000047941 */ /* 0x000fea0003800200 */
.L_x_36924:
[----:B------:R-:W-:Y:S02]  /*1890*/  HFMA2 R5, -RZ, RZ, 0.89990234375, 10328 ;  /* 0x3b33710bff057431 */ /* 0x000fe400000001ff */
[----:B------:R-:W-:Y:S01]  /*18a0*/  FMUL.FTZ R0, R4, R4 ;  /* 0x0000000404007220 */ /* 0x000fe20000410000 */
[----:B------:R-:W-:Y:S01]  /*18b0*/  LOP3.LUT P3, RZ, R3, 0x4, RZ, 0xc0, !PT ;  /* 0x0000000403ff7812 */ /* 0x000fe2000786c0ff */
[----:B------:R-:W-:Y:S01]  /*18c0*/  HFMA2 R2, -RZ, RZ, 2.04296875, -15.78125 ;  /* 0x4016cbe4ff027431 */ /* 0x000fe200000001ff */
        /* <DEDUP_REMOVED lines=19> */
[----:B------:R-:W-:Y:S02]  /*1a00*/  @!P2 FSEL R0, R2, 0.78539818525314331055, !P1 ;  /* 0x3f490fdb0200a808 */ /* 0x000fe40004800000 */
[----:B------:R-:W-:Y:S02]  /*1a10*/  @!P0 FSEL R0, RZ, 3.1415927410125732422, P1 ;  /* 0x40490fdbff008808 */ /* 0x000fe40000800000 */
[----:B------:R-:W-:Y:S02]  /*1a20*/  FSETP.NAN.FTZ.AND P0, PT, |R5|, |R5|, PT ;  /* 0x400000050500720b */ /* 0x000fe40003f18200 */
[----:B------:R-:W-:-:S04]  /*1a30*/  LOP3.LUT R0, R0, 0x80000000, R37, 0xb8, !PT ;  /* 0x8000000000007812 */ /* 0x000fc800078eb825 */
[----:B------:R-:W-:Y:S01]  /*1a40*/  FSEL R36, R5, R0, P0 ;  /* 0x0000000005247208 */ /* 0x000fe20000000000 */
[----:B------:R-:W-:Y:S06]  /*1a50*/  BRA `(.L_x_36913) ;  /* 0x0000001000787947 */ /* 0x000fec0003800000 */
.L_x_36923:
[----:B------:R-:W-:-:S13]  /*1a60*/  FSETP.GE.FTZ.AND P0, PT, R9, 1, PT ;  /* 0x3f8000000900780b */ /* 0x000fda0003f16000 */
[----:B------:R-:W-:Y:S05]  /*1a70*/  @!P0 BRA `(.L_x_36926) ;  /* 0x00000004003c8947 */ /* 0x000fea0003800000 */
[----:B------:R-:W-:Y:S01]  /*1a80*/  LOP3.LUT P1, RZ, R3, 0x4, RZ, 0xc0, !PT ;  /* 0x0000000403ff7812 */ /* 0x000fe2000782c0ff */
[----:B------:R-:W-:Y:S01]  /*1a90*/  HFMA2 R41, -RZ, RZ, 1.3056640625, -1.8671875 ;  /* 0x3d39bf78ff297431 */ /* 0x000fe200000001ff */
[----:B------:R-:W-:Y:S02]  /*1aa0*/  BSSY.RECONVERGENT B4, `(.L_x_36927) ;  /* 0x000002f000047945 */ /* 0x000fe40003800200 */
[----:B------:R-:W-:Y:S02]  /*1ab0*/  FSEL R9, R40, R7, !P1 ;  /* 0x0000000728097208 */ /* 0x000fe40004800000 */
[----:B------:R-:W-:Y:S02]  /*1ac0*/  FSEL R0, R7, R40, !P1 ;  /* 0x0000002807007208 */ /* 0x000fe40004800000 */
[----:B------:R-:W-:Y:S01]  /*1ad0*/  MOV R7, 0x3f800000 ;  /* 0x3f80000000077802 */ /* 0x000fe20000000f00 */
[C---:B------:R-:W-:Y:S01]  /*1ae0*/  FADD.FTZ R2, R9.reuse, -1 ;  /* 0xbf80000009027421 */ /* 0x040fe20000010000 */
[----:B------:R-:W-:-:S04]  /*1af0*/  FADD.FTZ R5, R9, 1 ;  /* 0x3f80000009057421 */ /* 0x000fc80000010000 */
        /* <DEDUP_REMOVED lines=39> */
[----:B------:R-:W-:Y:S05]  /*1d70*/  CALL.REL.NOINC `($__internal_70_$__cuda_sm3x_div_rn_ftz_f32_slowpath) ;  /* 0x0000029000c87944 */ /* 0x000fea0003c00000 */
[----:B------:R-:W-:-:S07]  /*1d80*/  MOV R2, R0 ;  /* 0x0000000000027202 */ /* 0x000fce0000000f00 */
.L_x_36928:
[----:B------:R-:W-:Y:S05]  /*1d90*/  BSYNC.RECONVERGENT B4 ;  /* 0x0000000000047941 */ /* 0x000fea0003800200 */
.L_x_36927:
        /* <DEDUP_REMOVED lines=29> */
.L_x_36926:
        /* <DEDUP_REMOVED lines=17> */
[----:B------:R-:W-:Y:S05]  /*2080*/  CALL.REL.NOINC `($__internal_70_$__cuda_sm3x_div_rn_ftz_f32_slowpath) ;  /* 0x0000029000047944 */ /* 0x000fea0003c00000 */
[----:B------:R-:W-:-:S07]  /*2090*/  MOV R2, R0 ;  /* 0x0000000000027202 */ /* 0x000fce0000000f00 */
.L_x_36931:
[----:B------:R-:W-:Y:S05]  /*20a0*/  BSYNC.RECONVERGENT B4 ;  /* 0x0000000000047941 */ /* 0x000fea0003800200 */
.L_x_36930:
        /* <DEDUP_REMOVED lines=29> */
.L_x_36929:
[----:B------:R-:W-:Y:S01]  /*2280*/  LOP3.LUT P0, RZ, R3, 0x4, RZ, 0xc0, !PT ;  /* 0x0000000403ff7812 */ /* 0x000fe2000780c0ff */
[----:B------:R-:W-:Y:S03]  /*2290*/  BSSY.RECONVERGENT B0, `(.L_x_36932) ;  /* 0x0000047000007945 */ /* 0x000fe60003800200 */
[----:B------:R-:W-:Y:S02]  /*22a0*/  FSEL R9, R40, R7, !P0 ;  /* 0x0000000728097208 */ /* 0x000fe40004000000 */
[----:B------:R-:W-:Y:S02]  /*22b0*/  FSEL R0, R7, R40, !P0 ;  /* 0x0000002807007208 */ /* 0x000fe40004000000 */
[----:B------:R-:W-:Y:S02]  /*22c0*/  LOP3.LUT R4, R9, 0xffff0000, RZ, 0xc0, !PT ;  /* 0xffff000009047812 */ /* 0x000fe400078ec0ff */
[----:B------:R-:W-:-:S03]  /*22d0*/  LOP3.LUT R41, R0, 0xffff0000, RZ, 0xc0, !PT ;  /* 0xffff000000297812 */ /* 0x000fc600078ec0ff */
[--C-:B------:R-:W-:Y:S01]  /*22e0*/  FADD.FTZ R6, R9, -R4.reuse ;  /* 0x8000000409067221 */ /* 0x100fe20000010000 */
[----:B------:R-:W-:Y:S01]  /*22f0*/  FADD.FTZ R40, R4, R4 ;  /* 0x0000000404287221 */ /* 0x000fe20000010000 */
[--C-:B------:R-:W-:Y:S01]  /*2300*/  FADD.FTZ R8, R0, -R41.reuse ;  /* 0x8000002900087221 */ /* 0x100fe20000010000 */
[C---:B------:R-:W-:Y:S01]  /*2310*/  FMUL.FTZ R5, R41.reuse, R41 ;  /* 0x0000002929057220 */ /* 0x040fe20000410000 */
[----:B------:R-:W-:Y:S01]  /*2320*/  FADD.FTZ R41, R41, R41 ;  /* 0x0000002929297221 */ /* 0x000fe20000010000 */
[----:B------:R-:W-:Y:S01]  /*2330*/  LOP3.LUT R7, R6, 0xffff0000, RZ, 0xc0, !PT ;  /* 0xffff000006077812 */ /* 0x000fe200078ec0ff */
[----:B------:R-:W-:Y:S01]  /*2340*/  FMUL.FTZ R2, R4, R4 ;  /* 0x0000000404027220 */ /* 0x000fe20000410000 */
[----:B------:R-:W-:-:S03]  /*2350*/  LOP3.LUT R47, R8, 0xffff0000, RZ, 0xc0, !PT ;  /* 0xffff0000082f7812 */ /* 0x000fc600078ec0ff */
[----:B------:R-:W-:Y:S01]  /*2360*/  FADD.FTZ R43, R6, -R7 ;  /* 0x80000007062b7221 */ /* 0x000fe20000010000 */
[CC--:B------:R-:W-:Y:S01]  /*2370*/  FMUL.FTZ R4, R7.reuse, R40.reuse ;  /* 0x0000002807047220 */ /* 0x0c0fe20000410000 */
[----:B------:R-:W-:Y:S01]  /*2380*/  FADD.FTZ R48, R8, -R47 ;  /* 0x8000002f08307221 */ /* 0x000fe20000010000 */
        /* <DEDUP_REMOVED lines=11> */
.L_x_36933:
[CC--:B------:R-:W-:Y:S02]  /*2440*/  FSETP.GEU.FTZ.AND P1, PT, R2.reuse, R5.reuse, PT ;  /* 0x000000050200720b */ /* 0x0c0fe40003f3e000 */
[----:B------:R-:W-:Y:S02]  /*2450*/  LOP3.LUT R3, R3, 0xfffffffe, RZ, 0xc0, !PT ;  /* 0xfffffffe03037812 */ /* 0x000fe400078ec0ff */
[----:B------:R-:W-:Y:S02]  /*2460*/  FSEL R49, R5, R2, P1 ;  /* 0x0000000205317208 */ /* 0x000fe40000800000 */
[----:B------:R-:W-:Y:S02]  /*2470*/  FSEL R2, R2, R5, P1 ;  /* 0x0000000502027208 */ /* 0x000fe40000800000 */
[----:B------:R-:W-:-:S04]  /*2480*/  FSETP.GEU.FTZ.AND P0, PT, R49, R4, PT ;  /* 0x000000043100720b */ /* 0x000fc80003f1e000 */
[----:B------:R-:W-:Y:S02]  /*2490*/  FSEL R50, R4, R49, P0 ;  /* 0x0000003104327208 */ /* 0x000fe40000000000 */
[----:B------:R-:W-:Y:S02]  /*24a0*/  @P1 LOP3.LUT R3, R3, 0x1, RZ, 0xfc, !PT ;  /* 0x0000000103031812 */ /* 0x000fe400078efcff */
        /* <DEDUP_REMOVED lines=33> */
[----:B------:R-:W-:Y:S02]  /*26c0*/  LOP3.LUT P2, RZ, R3, 0x1, RZ, 0xc0, !PT ;  /* 0x0000000103ff7812 */ /* 0x000fe4000784c0ff */
[----:B------:R-:W-:-:S02]  /*26d0*/  FSEL R48, R48, R51, P6 ;  /* 0x0000003330307208 */ /* 0x000fc40003000000 */
[----:B------:R-:W-:-:S13]  /*26e0*/  PLOP3.LUT P1, PT, P1, P0, P2, 0x80, 0x0 ;  /* 0x000000000000781c */ /* 0x000fda0000f21020 */
[----:B------:R-:W-:Y:S05]  /*26f0*/  @!P1 BRA `(.L_x_36933) ;  /* 0xfffffffc00509947 */ /* 0x000fea000383ffff */
[----:B------:R-:W-:Y:S05]  /*2700*/  BSYNC.RECONVERGENT B0 ;  /* 0x0000000000007941 */ /* 0x000fea0003800200 */
.L_x_36932:
[----:B------:R-:W-:Y:S01]  /*2710*/  FADD.FTZ R2, R2, -1 ;  /* 0xbf80000002027421 */ /* 0x000fe20000010000 */
[----:B------:R-:W-:Y:S03]  /*2720*/  BSSY.RECONVERGENT B4, `(.L_x_36934) ;  /* 0x0000035000047945 */ /* 0x000fe60003800200 */
[----:B------:R-:W-:-:S04]  /*2730*/  FADD.FTZ R5, R5, R2 ;  /* 0x0000000205057221 */ /* 0x000fc80000010000 */
        /* <DEDUP_REMOVED lines=39> */
[----:B------:R-:W-:Y:S01]  /*29b0*/  FFMA.FTZ R2, R5, 0.69314718246459960938, R2 ;  /* 0x3f31721805027823 */ /* 0x000fe20000010002 */
[----:B------:R-:W-:Y:S01]  /*29c0*/  FFMA R5, -R9, R4, R0 ;  /* 0x0000000409057223 */ /* 0x000fe20000000100 */
[----:B------:R-:W-:Y:S01]  /*29d0*/  @P0 FFMA.FTZ R2, R48, R7, +INF ;  /* 0x7f80000030020423 */ /* 0x000fe20000010007 */
[----:B------:R-:W0:Y:S02]  /*29e0*/  FCHK P0, R0, R9 ;  /* 0x0000000900007302 */ /* 0x000e240000000000 */
[----:B------:R-:W-:Y:S02]  /*29f0*/  FFMA R4, R41, R5, R4 ;  /* 0x0000000529047223 */ /* 0x000fe40000000004 */
[----:B------:R-:W-:-:S05]  /*2a00*/  @P1 FSEL R2, R2, -RZ, P2 ;  /* 0x800000ff02021208 */ /* 0x000fca0001000000 */
[----:B------:R-:W-:Y:S01]  /*2a10*/  FMUL.FTZ R8, R2, 0.5 ;  /* 0x3f00000002087820 */ /* 0x000fe20000410000 */
[----:B0-----:R-:W-:Y:S06]  /*2a20*/  @!P0 BRA `(.L_x_36935) ;  /* 0x0000000000108947 */ /* 0x001fec0003800000 */
[----:B------:R-:W-:Y:S02]  /*2a30*/  MOV R5, R9 ;  /* 0x0000000900057202 */ /* 0x000fe40000000f00 */
[----:B------:R-:W-:-:S07]  /*2a40*/  MOV R2, 0x2a60 ;  /* 0x00002a6000027802 */ /* 0x000fce0000000f00 */
[----:B------:R-:W-:Y:S05]  /*2a50*/  CALL.REL.NOINC `($__internal_70_$__cuda_sm3x_div_rn_ftz_f32_slowpath) ;  /* 0x0000028400907944 */ /* 0x000fea0003c00000 */
[----:B------:R-:W-:-:S07]  /*2a60*/  MOV R4, R0 ;  /* 0x0000000000047202 */ /* 0x000fce0000000f00 */
.L_x_36935:
[----:B------:R-:W-:Y:S05]  /*2a70*/  BSYNC.RECONVERGENT B4 ;  /* 0x0000000000047941 */ /* 0x000fea0003800200 */
.L_x_36934:
        /* <DEDUP_REMOVED lines=27> */
[----:B------:R-:W-:-:S07]  /*2c30*/  FSEL R36, R5, R0, P0 ;  /* 0x0000000005247208 */ /* 0x000fce0000000000 */
.L_x_36913:
[----:B------:R-:W-:Y:S05]  /*2c40*/  BSYNC.RECONVERGENT B2 ;  /* 0x0000000000027941 */ /* 0x000fea0003800200 */
.L_x_36909:
        /* <DEDUP_REMOVED lines=23> */
.L_x_36936:
        /* <DEDUP_REMOVED lines=13> */
[----:B------:R-:W-:-:S04]  /*2e90*/  LEA.HI R4, R5, R2, RZ, 0x11 ;  /* 0x0000000205047211 */ /* 0x000fc800078f88ff */
[----:B------:R-:W-:-:S04]  /*2ea0*/  PRMT R4, R4, 0x9910, RZ ;  /* 0x0000991004047816 */ /* 0x000fc800000000ff */
[----:B------:R-:W-:-:S04]  /*2eb0*/  SHF.R.S32.HI R4, RZ, 0x1, R4 ;  /* 0x00000001ff047819 */ /* 0x000fc80000011404 */
[----:B------:R-:W-:Y:S01]  /*2ec0*/  PRMT R5, R4, 0x9910, RZ ;  /* 0x0000991004057816 */ /* 0x000fe200000000ff */
[-C--:B0-----:R-:W-:Y:S01]  /*2ed0*/  FMUL.FTZ R4, R7, R0.reuse ;  /* 0x0000000007047220 */ /* 0x081fe20000410000 */
[----:B--2---:R-:W-:Y:S02]  /*2ee0*/  FMUL.FTZ R0, R35, R0 ;  /* 0x0000000023007220 */ /* 0x004fe40000410000 */
        /* <DEDUP_REMOVED lines=8> */
.L_x_36937:
[----:B--2---:R-:W-:Y:S01]  /*2f70*/  FMUL.RZ R0, R9, 0.15915493667125701904 ;  /* 0x3e22f98309007820 */ /* 0x004fe2000040c000 */
[----:B------:R-:W-:-:S03]  /*2f80*/  FMUL.FTZ R35, R35, 1.4426950216293334961 ;  /* 0x3fb8aa3b23237820 */ /* 0x000fc60000410000 */
[----:B---3--:R-:W0:Y:S08]  /*2f90*/  MUFU.COS R8, R0 ;  /* 0x0000000000087308 */ /* 0x008e300000000000 */
[----:B------:R-:W1:Y:S08]  /*2fa0*/  MUFU.SIN R2, R0 ;  /* 0x0000000000027308 */ /* 0x000e700000000400 */
[----:B------:R-:W0:Y:S02]  /*2fb0*/  MUFU.EX2 R35, R35 ;  /* 0x0000002300237308 */ /* 0x000e240000000800 */
[C---:B0-----:R-:W-:Y:S01]  /*2fc0*/  FMUL.FTZ R8, R35.reuse, R8 ;  /* 0x0000000823087220 */ /* 0x041fe20000410000 */
[----:B-1----:R-:W-:-:S07]  /*2fd0*/  FMUL.FTZ R9, R35, R2 ;  /* 0x0000000223097220 */ /* 0x002fce0000410000 */
.L_x_36908:
[----:B------:R-:W-:Y:S05]  /*2fe0*/  BSYNC.RECONVERGENT B3 ;  /* 0x0000000000037941 */ /* 0x000fea0003800200 */
.L_x_36907:
[----:B------:R-:W4:Y:S01]  /*2ff0*/  S2UR UR4, SR_CTAID.X ;  /* 0x00000000000479c3 */ /* 0x000f220000002500 */
[----:B------:R-:W4:Y:S01]  /*3000*/  LDCU UR5, c[0x0][0x380] ;  /* 0x00007000ff0577ac */ /* 0x000f220008000800 */
[----:B------:R-:W-:Y:S01]  /*3010*/  IADD3 R46, PT, PT, R46, 0x80, RZ ;  /* 0x000000802e2e7810 */ /* 0x000fe20007ffe0ff */
[----:B------:R-:W-:Y:S01]  /*3020*/  BSSY.RECONVERGENT B3, `(.L_x_36938) ;  /* 0x00002a2000037945 */ /* 0x000fe20003800200 */
[----:B-----5:R-:W-:Y:S01]  /*3030*/  CS2R R34, SRZ ;  /* 0x0000000000227805 */ /* 0x020fe2000001ff00 */
[----:B----4-:R-:W-:-:S06]  /*3040*/  UIMAD UR4, UR4, -0x400, UR5 ;  /* 0xfffffc00040478a4 */ /* 0x010fcc000f8e0205 */
        /* <DEDUP_REMOVED lines=26> */
[----:B------:R-:W-:Y:S02]  /*31f0*/  IMAD.MOV.U32 R6, RZ, RZ, 0x3e800000 ;  /* 0x3e800000ff067424 */ /* 0x000fe400078e00ff */
        /* <DEDUP_REMOVED lines=41> */
[----:B0-23--:R-:W-:Y:S05]  /*3490*/  CALL.REL.NOINC `($__internal_70_$__cuda_sm3x_div_rn_ftz_f32_slowpath) ;  /* 0x0000027c00007944 */ /* 0x00dfea0003c00000 */
[----:B------:R-:W-:-:S07]  /*34a0*/  MOV R4, R0 ;  /* 0x0000000000047202 */ /* 0x000fce0000000f00 */
.L_x_36947:
[----:B------:R-:W-:Y:S05]  /*34b0*/  BSYNC.RECONVERGENT B4 ;  /* 0x0000000000047941 */ /* 0x000fea0003800200 */
.L_x_36946:
[----:B------:R-:W-:Y:S02]  /*34c0*/  HFMA2 R5, -RZ, RZ, 0.89990234375, 10328 ;  /* 0x3b33710bff057431 */ /* 0x000fe400000001ff */
[----:B------:R-:W-:Y:S01]  /*34d0*/  FMUL.FTZ R0, R4, R4 ;  /* 0x0000000404007220 */ /* 0x000fe20000410000 */
[----:B------:R-:W-:Y:S01]  /*34e0*/  MOV R7, 0x3f6ee581 ;  /* 0x3f6ee58100077802 */ /* 0x000fe20000000f00 */
[----:B------:R-:W-:Y:S01]  /*34f0*/  HFMA2 R2, -RZ, RZ, 2.04296875, -15.78125 ;  /* 0x4016cbe4ff027431 */ /* 0x000fe200000001ff */
        /* <DEDUP_REMOVED lines=24> */
.L_x_36945:
        /* <DEDUP_REMOVED lines=17> */
[----:B0-23--:R-:W-:Y:S05]  /*3790*/  CALL.REL.NOINC `($__internal_70_$__cuda_sm3x_div_rn_ftz_f32_slowpath) ;  /* 0x0000027800407944 */ /* 0x00dfea0003c00000 */
[----:B------:R-:W-:-:S07]  /*37a0*/  MOV R2, R0 ;  /* 0x0000000000027202 */ /* 0x000fce0000000f00 */
.L_x_36951:
[----:B------:R-:W-:Y:S05]  /*37b0*/  BSYNC.RECONVERGENT B4 ;  /* 0x0000000000047941 */ /* 0x000fea0003800200 */
.L_x_36950:
        /* <DEDUP_REMOVED lines=28> */
.L_x_36949:
[----:B------:R-:W-:Y:S01]  /*3980*/  FSEL R0, R5, R2, !P2 ;  /* 0x0000000205007208 */ /* 0x000fe20005000000 */
[----:B------:R-:W-:Y:S01]  /*3990*/  BSSY.RECONVERGENT B0, `(.L_x_36952) ;  /* 0x0000054000007945 */ /* 0x000fe20003800200 */
[----:B------:R-:W-:Y:S02]  /*39a0*/  FSEL R6, R2, R5, !P2 ;  /* 0x0000000502067208 */ /* 0x000fe40005000000 */
[----:B------:R-:W-:Y:S02]  /*39b0*/  LOP3.LUT R7, R0, 0xffff0000, RZ, 0xc0, !PT ;  /* 0xffff000000077812 */ /* 0x000fe400078ec0ff */
[----:B------:R-:W-:-:S03]  /*39c0*/  LOP3.LUT R37, R6, 0xffff0000, RZ, 0xc0, !PT ;  /* 0xffff000006257812 */ /* 0x000fc600078ec0ff */
[----:B------:R-:W-:Y:S01]  /*39d0*/  FADD.FTZ R4, R0, -R7 ;  /* 0x8000000700047221 */ /* 0x000fe20000010000 */
[C---:B------:R-:W-:Y:S01]  /*39e0*/  FMUL.FTZ R0, R7.reuse, R7 ;  /* 0x0000000707007220 */ /* 0x040fe20000410000 */
[----:B------:R-:W-:Y:S01]  /*39f0*/  FADD.FTZ R6, R6, -R37 ;  /* 0x8000002506067221 */ /* 0x000fe20000010000 */
[----:B------:R-:W-:Y:S01]  /*3a00*/  FADD.FTZ R36, R7, R7 ;  /* 0x0000000707247221 */ /* 0x000fe20000010000 */
[C---:B------:R-:W-:Y:S01]  /*3a10*/  FMUL.FTZ R7, R37.reuse, R37 ;  /* 0x0000002525077220 */ /* 0x040fe20000410000 */
[----:B------:R-:W-:Y:S01]  /*3a20*/  LOP3.LUT R35, R4, 0xffff0000, RZ, 0xc0, !PT ;  /* 0xffff000004237812 */ /* 0x000fe200078ec0ff */
[----:B------:R-:W-:Y:S01]  /*3a30*/  FADD.FTZ R37, R37, R37 ;  /* 0x0000002525257221 */ /* 0x000fe20000010000 */
[----:B------:R-:W-:-:S03]  /*3a40*/  LOP3.LUT R43, R6, 0xffff0000, RZ, 0xc0, !PT ;  /* 0xffff0000062b7812 */ /* 0x000fc600078ec0ff */
[----:B------:R-:W-:Y:S01]  /*3a50*/  FADD.FTZ R41, R4, -R35 ;  /* 0x8000002304297221 */ /* 0x000fe20000010000 */
[C---:B------:R-:W-:Y:S01]  /*3a60*/  FMUL.FTZ R4, R35.reuse, R35 ;  /* 0x0000002323047220 */ /* 0x040fe20000410000 */
[----:B------:R-:W-:Y:S01]  /*3a70*/  FADD.FTZ R46, R6, -R43 ;  /* 0x8000002b062e7221 */ /* 0x000fe20000010000 */
[CC--:B------:R-:W-:Y:S01]  /*3a80*/  FMUL.FTZ R6, R35.reuse, R36.reuse ;  /* 0x0000002423067220 */ /* 0x0c0fe20000410000 */
        /* <DEDUP_REMOVED lines=10> */
.L_x_36953:
[CC--:B------:R-:W-:Y:S02]  /*3b30*/  FSETP.GEU.FTZ.AND P0, PT, R0.reuse, R7.reuse, PT ;  /* 0x000000070000720b */ /* 0x0c0fe40003f1e000 */
[----:B------:R-:W-:Y:S02]  /*3b40*/  LOP3.LUT R3, R3, 0xfffffff7, RZ, 0xc0, !PT ;  /* 0xfffffff703037812 */ /* 0x000fe400078ec0ff */
[----:B------:R-:W-:Y:S02]  /*3b50*/  FSEL R47, R7, R0, P0 ;  /* 0x00000000072f7208 */ /* 0x000fe40000000000 */
[----:B------:R-:W-:Y:S02]  /*3b60*/  FSEL R0, R0, R7, P0 ;  /* 0x0000000700007208 */ /* 0x000fe40000000000 */
[----:B------:R-:W-:-:S04]  /*3b70*/  FSETP.GEU.FTZ.AND P1, PT, R47, R6, PT ;  /* 0x000000062f00720b */ /* 0x000fc80003f3e000 */
[----:B------:R-:W-:Y:S02]  /*3b80*/  FSEL R46, R6, R47, P1 ;  /* 0x0000002f062e7208 */ /* 0x000fe40000800000 */
[----:B------:R-:W-:Y:S02]  /*3b90*/  @P0 LOP3.LUT R3, R3, 0x8, RZ, 0xfc, !PT ;  /* 0x0000000803030812 */ /* 0x000fe400078efcff */
[----:B------:R-:W-:Y:S02]  /*3ba0*/  FSETP.GEU.FTZ.AND P2, PT, R46, R35, PT ;  /* 0x000000232e00720b */ /* 0x000fe40003f5e000 */
[----:B------:R-:W-:Y:S02]  /*3bb0*/  LOP3.LUT R3, R3, 0xfffffffb, RZ, 0xc0, !PT ;  /* 0xfffffffb03037812 */ /* 0x000fe400078ec0ff */
[----:B------:R-:W-:Y:S02]  /*3bc0*/  FSEL R49, R35, R46, P2 ;  /* 0x0000002e23317208 */ /* 0x000fe40001000000 */
[----:B------:R-:W-:-:S02]  /*3bd0*/  FSEL R7, R47, R6, P1 ;  /* 0x000000062f077208 */ /* 0x000fc40000800000 */
[----:B------:R-:W-:Y:S02]  /*3be0*/  FSETP.GEU.FTZ.AND P3, PT, R49, R4, PT ;  /* 0x000000043100720b */ /* 0x000fe40003f7e000 */
[----:B------:R-:W-:Y:S02]  /*3bf0*/  @P1 LOP3.LUT R3, R3, 0x4, RZ, 0xfc, !PT ;  /* 0x0000000403031812 */ /* 0x000fe400078efcff */
[----:B------:R-:W-:Y:S02]  /*3c00*/  FSEL R51, R4, R49, P3 ;  /* 0x0000003104337208 */ /* 0x000fe40001800000 */
[----:B------:R-:W-:Y:S02]  /*3c10*/  LOP3.LUT R3, R3, 0xfffffffd, RZ, 0xc0, !PT ;  /* 0xfffffffd03037812 */ /* 0x000fe400078ec0ff */
[----:B------:R-:W-:Y:S02]  /*3c20*/  FSETP.GEU.FTZ.AND P0, PT, R51, R34, PT ;  /* 0x000000223300720b */ /* 0x000fe40003f1e000 */
[----:B------:R-:W-:-:S02]  /*3c30*/  FSEL R6, R46, R35, P2 ;  /* 0x000000232e067208 */ /* 0x000fc40001000000 */
[----:B------:R-:W-:Y:S02]  /*3c40*/  FSEL R47, R34, R51, P0 ;  /* 0x00000033222f7208 */ /* 0x000fe40000000000 */
[----:B------:R-:W-:Y:S02]  /*3c50*/  @P2 LOP3.LUT R3, R3, 0x2, RZ, 0xfc, !PT ;  /* 0x0000000203032812 */ /* 0x000fe400078efcff */
[----:B------:R-:W-:Y:S02]  /*3c60*/  FSETP.GEU.FTZ.AND P1, PT, R47, R36, PT ;  /* 0x000000242f00720b */ /* 0x000fe40003f3e000 */
[----:B------:R-:W-:Y:S02]  /*3c70*/  FSEL R35, R49, R4, P3 ;  /* 0x0000000431237208 */ /* 0x000fe40001800000 */
[----:B------:R-:W-:Y:S02]  /*3c80*/  FSEL R46, R36, R47, P1 ;  /* 0x0000002f242e7208 */ /* 0x000fe40000800000 */
[----:B------:R-:W-:-:S02]  /*3c90*/  P2R R56, PR, RZ, 0x2 ;  /* 0x00000002ff387803 */ /* 0x000fc40000000000 */
[----:B------:R-:W-:Y:S02]  /*3ca0*/  FSETP.GEU.FTZ.AND P2, PT, R46, R37, PT ;  /* 0x000000252e00720b */ /* 0x000fe40003f5e000 */
[----:B------:R-:W-:Y:S02]  /*3cb0*/  P2R R54, PR, RZ, 0x1 ;  /* 0x00000001ff367803 */ /* 0x000fe40000000000 */
[----:B------:R-:W-:Y:S02]  /*3cc0*/  FSEL R53, R37, R46, P2 ;  /* 0x0000002e25357208 */ /* 0x000fe40001000000 */
[----:B------:R-:W-:Y:S02]  /*3cd0*/  PLOP3.LUT P6, PT, P2, P0, P1, 0x80, 0x0 ;  /* 0x000000000000781c */ /* 0x000fe400017c1010 */
[----:B------:R-:W-:Y:S02]  /*3ce0*/  FSETP.GEU.FTZ.AND P3, PT, R53, R40, PT ;  /* 0x000000283500720b */ /* 0x000fe40003f7e000 */
[----:B------:R-:W-:-:S02]  /*3cf0*/  P2R R52, PR, RZ, 0x4 ;  /* 0x00000004ff347803 */ /* 0x000fc40000000000 */
[----:B------:R-:W-:Y:S02]  /*3d00*/  FSEL R55, R40, R53, P3 ;  /* 0x0000003528377208 */ /* 0x000fe40001800000 */
[----:B------:R-:W-:Y:S02]  /*3d10*/  LOP3.LUT P0, RZ, R3, 0x2, RZ, 0xc0, !PT ;  /* 0x0000000203ff7812 */ /* 0x000fe4000780c0ff */
[----:B------:R-:W-:Y:S02]  /*3d20*/  FSETP.GEU.FTZ.AND P4, PT, R55, R42, PT ;  /* 0x0000002a3700720b */ /* 0x000fe40003f9e000 */
[----:B------:R-:W-:Y:S02]  /*3d30*/  FSETP.GEU.FTZ.AND P2, PT, R49, R4, PT ;  /* 0x000000043100720b */ /* 0x000fe40003f5e000 */
[----:B------:R-:W-:Y:S02]  /*3d40*/  FSEL R48, R42, R55, P4 ;  /* 0x000000372a307208 */ /* 0x000fe40002000000 */
[----:B------:R-:W-:-:S02]  /*3d50*/  PLOP3.LUT P1, PT, P4, P6, P3, 0x80, 0x0 ;  /* 0x000000000000781c */ /* 0x000fc4000272d030 */
[----:B------:R-:W-:Y:S02]  /*3d60*/  FSETP.GEU.FTZ.AND P5, PT, R48, R41, PT ;  /* 0x000000293000720b */ /* 0x000fe40003fbe000 */
[----:B------:R-:W-:Y:S02]  /*3d70*/  LOP3.LUT R3, R3, 0xfffffffe, RZ, 0xc0, !PT ;  /* 0xfffffffe03037812 */ /* 0x000fe400078ec0ff */
[----:B------:R-:W-:-:S04]  /*3d80*/  FSEL R50, R41, R48, P5 ;  /* 0x0000003029327208 */ /* 0x000fc80002800000 */
[----:B------:R-:W-:-:S04]  /*3d90*/  FSETP.GEU.FTZ.AND P6, PT, R50, R43, PT ;  /* 0x0000002b3200720b */ /* 0x000fc80003fde000 */
[----:B------:R-:W-:-:S04]  /*3da0*/  PLOP3.LUT P1, PT, P6, P1, P5, 0x80, 0x0 ;  /* 0x000000000000781c */ /* 0x000fc80003723050 */
[----:B------:R-:W-:Y:S02]  /*3db0*/  PLOP3.LUT P1, PT, P1, P0, P2, 0x80, 0x0 ;  /* 0x000000000000781c */ /* 0x000fe40000f21020 */
[----:B------:R-:W-:Y:S02]  /*3dc0*/  ISETP.NE.AND P0, PT, R54, RZ, PT ;  /* 0x000000ff3600720c */ /* 0x000fe40003f05270 */
[----:B------:R-:W-:Y:S02]  /*3dd0*/  ISETP.NE.AND P2, PT, R52, RZ, PT ;  /* 0x000000ff3400720c */ /* 0x000fe40003f45270 */
[----:B------:R-:W-:-:S07]  /*3de0*/  FSEL R4, R51, R34, P0 ;  /* 0x0000002233047208 */ /* 0x000fce0000000000 */
[----:B------:R-:W-:Y:S02]  /*3df0*/  @P1 LOP3.LUT R3, R3, 0x1, RZ, 0xfc, !PT ;  /* 0x0000000103031812 */ /* 0x000fe400078efcff */
[----:B------:R-:W-:Y:S02]  /*3e00*/  ISETP.NE.AND P1, PT, R56, RZ, PT ;  /* 0x000000ff3800720c */ /* 0x000fe40003f25270 */
[----:B------:R-:W-:Y:S02]  /*3e10*/  LOP3.LUT P0, RZ, R3, 0x1, RZ, 0xc0, !PT ;  /* 0x0000000103ff7812 */ /* 0x000fe4000780c0ff */
[----:B------:R-:W-:Y:S02]  /*3e20*/  FSEL R34, R47, R36, P1 ;  /* 0x000000242f227208 */ /* 0x000fe40000800000 */
[----:B------:R-:W-:Y:S02]  /*3e30*/  FSEL R36, R46, R37, P2 ;  /* 0x000000252e247208 */ /* 0x000fe40001000000 */
[----:B------:R-:W-:-:S02]  /*3e40*/  LOP3.LUT P1, RZ, R3, 0x4, RZ, 0xc0, !PT ;  /* 0x0000000403ff7812 */ /* 0x000fc4000782c0ff */
[----:B------:R-:W-:Y:S02]  /*3e50*/  LOP3.LUT P2, RZ, R3, 0x8, RZ, 0xc0, !PT ;  /* 0x0000000803ff7812 */ /* 0x000fe4000784c0ff */
[----:B------:R-:W-:Y:S02]  /*3e60*/  FSEL R37, R53, R40, P3 ;  /* 0x0000002835257208 */ /* 0x000fe40001800000 */
[----:B------:R-:W-:Y:S02]  /*3e70*/  PLOP3.LUT P0, PT, P0, P1, P2, 0x80, 0x0 ;  /* 0x000000000000781c */ /* 0x000fe40000703020 */
[----:B------:R-:W-:Y:S02]  /*3e80*/  FSEL R40, R55, R42, P4 ;  /* 0x0000002a37287208 */ /* 0x000fe40002000000 */
[----:B------:R-:W-:Y:S02]  /*3e90*/  FSEL R42, R48, R41, P5 ;  /* 0x00000029302a7208 */ /* 0x000fe40002800000 */
[----:B------:R-:W-:-:S02]  /*3ea0*/  FSEL R41, R50, R43, P6 ;  /* 0x0000002b32297208 */ /* 0x000fc40003000000 */
[----:B------:R-:W-:-:S05]  /*3eb0*/  FSEL R43, R43, R50, P6 ;  /* 0x000000322b2b7208 */ /* 0x000fca0003000000 */
[----:B------:R-:W-:Y:S05]  /*3ec0*/  @!P0 BRA `(.L_x_36953) ;  /* 0xfffffffc00188947 */ /* 0x000fea000383ffff */
[----:B------:R-:W-:Y:S05]  /*3ed0*/  BSYNC.RECONVERGENT B0 ;  /* 0x0000000000007941 */ /* 0x000fea0003800200 */
.L_x_36952:
[----:B------:R-:W-:Y:S01]  /*3ee0*/  FADD.FTZ R0, R0, -1 ;  /* 0xbf80000000007421 */ /* 0x000fe20000010000 */
[----:B------:R-:W-:Y:S01]  /*3ef0*/  FSETP.GEU.FTZ.AND P2, PT, |R44|, |R45|, PT ;  /* 0x4000002d2c00720b */ /* 0x000fe20003f5e200 */
        /* <DEDUP_REMOVED lines=26> */
[----:B------:R-:W-:-:S03]  /*40a0*/  FSEL R35, R5, R2, !P2 ;  /* 0x0000000205237208 */ /* 0x000fc60005000000 */
[C---:B------:R-:W-:Y:S01]  /*40b0*/  FFMA.FTZ R7, R4.reuse, R7, -0.13229703903198242188 ;  /* 0xbe0778e004077423 */ /* 0x040fe20000010007 */
[----:B------:R-:W1:Y:S03]  /*40c0*/  MUFU.RCP R6, R35 ;  /* 0x0000002300067308 */ /* 0x000e660000001000 */
        /* <DEDUP_REMOVED lines=8> */
[----:B------:R-:W-:-:S03]  /*4150*/  @P1 MOV R6, 0x7f800000 ;  /* 0x7f80000000061802 */ /* 0x000fc60000000f00 */
[----:B------:R-:W-:-:S04]  /*4160*/  FMUL.FTZ R7, R4, R7 ;  /* 0x0000000704077220 */ /* 0x000fc80000410000 */
[----:B------:R-:W-:Y:S01]  /*4170*/  FFMA.FTZ R7, R4, R7, R4 ;  /* 0x0000000704077223 */ /* 0x000fe20000010004 */
[----:B------:R-:W-:Y:S01]  /*4180*/  FMUL.FTZ R4, R0, 1.1920928955078125e-07 ;  /* 0x3400000000047820 */ /* 0x000fe20000410000 */
[----:B------:R-:W-:-:S03]  /*4190*/  FSEL R0, R2, R5, !P2 ;  /* 0x0000000502007208 */ /* 0x000fc60005000000 */
[----:B------:R-:W-:Y:S01]  /*41a0*/  FFMA.FTZ R4, R4, 0.69314718246459960938, R7 ;  /* 0x3f31721804047823 */ /* 0x000fe20000010007 */
[----:B------:R-:W-:Y:S01]  /*41b0*/  @P0 FFMA.FTZ R4, R43, R6, +INF ;  /* 0x7f8000002b040423 */ /* 0x000fe20000010006 */
[----:B------:R-:W1:Y:S01]  /*41c0*/  FCHK P0, R0, R35 ;  /* 0x0000002300007302 */ /* 0x000e620000000000 */
[----:B------:R-:W-:-:S03]  /*41d0*/  FFMA R2, R0, R37, RZ ;  /* 0x0000002500027223 */ /* 0x000fc600000000ff */
[----:B------:R-:W-:Y:S01]  /*41e0*/  @P1 FSEL R4, R4, -RZ, P3 ;  /* 0x800000ff04041208 */ /* 0x000fe20001800000 */
[----:B------:R-:W-:-:S04]  /*41f0*/  FFMA R5, -R35, R2, R0 ;  /* 0x0000000223057223 */ /* 0x000fc80000000100 */
[----:B------:R-:W-:Y:S01]  /*4200*/  FFMA R2, R37, R5, R2 ;  /* 0x0000000525027223 */ /* 0x000fe20000000002 */
[----:B------:R-:W-:Y:S01]  /*4210*/  FMUL.FTZ R34, R4, 0.5 ;  /* 0x3f00000004227820 */ /* 0x000fe20000410000 */
[----:B-1----:R-:W-:Y:S06]  /*4220*/  @!P0 BRA `(.L_x_36955) ;  /* 0x0000000000108947 */ /* 0x002fec0003800000 */
[----:B------:R-:W-:Y:S02]  /*4230*/  MOV R5, R35 ;  /* 0x0000002300057202 */ /* 0x000fe40000000f00 */
[----:B------:R-:W-:-:S07]  /*4240*/  MOV R2, 0x4260 ;  /* 0x0000426000027802 */ /* 0x000fce0000000f00 */
[----:B0-23--:R-:W-:Y:S05]  /*4250*/  CALL.REL.NOINC `($__internal_70_$__cuda_sm3x_div_rn_ftz_f32_slowpath) ;  /* 0x0000026c00907944 */ /* 0x00dfea0003c00000 */
[----:B------:R-:W-:-:S07]  /*4260*/  MOV R2, R0 ;  /* 0x0000000000027202 */ /* 0x000fce0000000f00 */
.L_x_36955:
[----:B------:R-:W-:Y:S05]  /*4270*/  BSYNC.RECONVERGENT B4 ;  /* 0x0000000000047941 */ /* 0x000fea0003800200 */
.L_x_36954:
        /* <DEDUP_REMOVED lines=28> */
.L_x_36944:
        /* <DEDUP_REMOVED lines=27> */
[----:B0-23--:R-:W-:Y:S05]  /*45f0*/  CALL.REL.NOINC `($__internal_70_$__cuda_sm3x_div_rn_ftz_f32_slowpath) ;  /* 0x0000026800a87944 */ /* 0x00dfea0003c00000 */
[----:B------:R-:W-:-:S07]  /*4600*/  MOV R2, R0 ;  /* 0x0000000000027202 */ /* 0x000fce0000000f00 */
.L_x_36957:
[----:B------:R-:W-:Y:S05]  /*4610*/  BSYNC.RECONVERGENT B4 ;  /* 0x0000000000047941 */ /* 0x000fea0003800200 */
.L_x_36956:
        /* <DEDUP_REMOVED lines=28> */
.L_x_36943:
        /* <DEDUP_REMOVED lines=23> */
[----:B------:R-:W-:Y:S01]  /*4950*/  FFMA R7, R6, R7, 1 ;  /* 0x3f80000006077423 */ /* 0x000fe20000000007 */
[----:B------:R-:W-:Y:S01]  /*4960*/  @P1 MOV R6, 0x7f800000 ;  /* 0x7f80000000061802 */ /* 0x000fe20000000f00 */
[----:B------:R-:W-:-:S04]  /*4970*/  FFMA.FTZ R5, R4, R5, -0.16641564667224884033 ;  /* 0xbe2a68dd04057423 */ /* 0x000fc80000010005 */
[----:B------:R-:W-:-:S04]  /*4980*/  FFMA.FTZ R5, R4, R5, 0.19988867640495300293 ;  /* 0x3e4caf9e04057423 */ /* 0x000fc80000010005 */
        /* <DEDUP_REMOVED lines=16> */
[----:B0-23--:R-:W-:Y:S05]  /*4a90*/  CALL.REL.NOINC `($__internal_70_$__cuda_sm3x_div_rn_ftz_f32_slowpath) ;  /* 0x0000026400807944 */ /* 0x00dfea0003c00000 */
[----:B------:R-:W-:-:S07]  /*4aa0*/  MOV R4, R0 ;  /* 0x0000000000047202 */ /* 0x000fce0000000f00 */
.L_x_36960:
[----:B------:R-:W-:Y:S05]  /*4ab0*/  BSYNC.RECONVERGENT B4 ;  /* 0x0000000000047941 */ /* 0x000fea0003800200 */
.L_x_36959:
[----:B------:R-:W-:Y:S02]  /*4ac0*/  HFMA2 R5, -RZ, RZ, 0.89990234375, 10328 ;  /* 0x3b33710bff057431 */ /* 0x000fe400000001ff */
[----:B------:R-:W-:Y:S01]  /*4ad0*/  FMUL.FTZ R0, R4, R4 ;  /* 0x0000000404007220 */ /* 0x000fe20000410000 */
[----:B------:R-:W-:Y:S01]  /*4ae0*/  MOV R7, 0x3f6ee581 ;  /* 0x3f6ee58100077802 */ /* 0x000fe20000000f00 */
[----:B------:R-:W-:Y:S01]  /*4af0*/  IMAD.MOV.U32 R2, RZ, RZ, 0x4016cbe4 ;  /* 0x4016cbe4ff027424 */ /* 0x000fe200078e00ff */
        /* <DEDUP_REMOVED lines=18> */
[----:B------:R-:W-:Y:S02]  /*4c20*/  FSETP.NAN.FTZ.AND P0, PT, |R5|, |R5|, PT ;  /* 0x400000050500720b */ /* 0x000fe40003f18200 */
[----:B------:R-:W-:-:S04]  /*4c30*/  LOP3.LUT R0, R0, 0x80000000, R45, 0xb8, !PT ;  /* 0x8000000000007812 */ /* 0x000fc800078eb82d */
[----:B------:R-:W-:Y:S01]  /*4c40*/  FSEL R44, R5, R0, P0 ;  /* 0x00000000052c7208 */ /* 0x000fe20000000000 */
[----:B------:R-:W-:Y:S06]  /*4c50*/  BRA `(.L_x_36948) ;  /* 0x00000008008c7947 */ /* 0x000fec0003800000 */
.L_x_36958:
[----:B------:R-:W-:Y:S01]  /*4c60*/  HFMA2 R5, -RZ, RZ, 1.875, 0 ;  /* 0x3f800000ff057431 */ /* 0x000fe200000001ff */
        /* <DEDUP_REMOVED lines=10> */
[----:B------:R-:W-:Y:S02]  /*4d10*/  MOV R5, 0x3f800000 ;  /* 0x3f80000000057802 */ /* 0x000fe40000000f00 */
[----:B------:R-:W-:-:S07]  /*4d20*/  MOV R2, 0x4d40 ;  /* 0x00004d4000027802 */ /* 0x000fce0000000f00 */
[----:B0-23--:R-:W-:Y:S05]  /*4d30*/  CALL.REL.NOINC `($__internal_70_$__cuda_sm3x_div_rn_ftz_f32_slowpath) ;  /* 0x0000026000d87944 */ /* 0x00dfea0003c00000 */
[----:B------:R-:W-:-:S07]  /*4d40*/  MOV R2, R0 ;  /* 0x0000000000027202 */ /* 0x000fce0000000f00 */
.L_x_36962:
[----:B------:R-:W-:Y:S05]  /*4d50*/  BSYNC.RECONVERGENT B4 ;  /* 0x0000000000047941 */ /* 0x000fea0003800200 */
.L_x_36961:
        /* <DEDUP_REMOVED lines=26> */
.L_x_36942:
        /* <DEDUP_REMOVED lines=22> */
[----:B------:R-:W-:-:S03]  /*5060*/  MOV R5, 0x3f800000 ;  /* 0x3f80000000057802 */ /* 0x000fc60000000f00 */
        /* <DEDUP_REMOVED lines=9> */
[----:B0-23--:R-:W-:Y:S05]  /*5100*/  CALL.REL.NOINC `($__internal_70_$__cuda_sm3x_div_rn_ftz_f32_slowpath) ;  /* 0x0000025c00e47944 */ /* 0x00dfea0003c00000 */
[----:B------:R-:W-:-:S07]  /*5110*/  MOV R2, R0 ;  /* 0x0000000000027202 */ /* 0x000fce0000000f00 */
.L_x_36964:
[----:B------:R-:W-:Y:S05]  /*5120*/  BSYNC.RECONVERGENT B4 ;  /* 0x0000000000047941 */ /* 0x000fea0003800200 */
.L_x_36963:
        /* <DEDUP_REMOVED lines=28> */
.L_x_36941:
        /* <DEDUP_REMOVED lines=28> */
[----:B0-23--:R-:W-:Y:S05]  /*54b0*/  CALL.REL.NOINC `($__internal_70_$__cuda_sm3x_div_rn_ftz_f32_slowpath) ;  /* 0x0000025800f87944 */ /* 0x00dfea0003c00000 */
[----:B------:R-:W-:-:S07]  /*54c0*/  MOV R2, R0 ;  /* 0x0000000000027202 */ /* 0x000fce0000000f00 */
.L_x_36966:
[----:B------:R-:W-:Y:S05]  /*54d0*/  BSYNC.RECONVERGENT B4 ;  /* 0x0000000000047941 */ /* 0x000fea0003800200 */
.L_x_36965:
        /* <DEDUP_REMOVED lines=27> */
.L_x_36948:
[----:B------:R-:W-:Y:S05]  /*5690*/  BSYNC.RECONVERGENT B2 ;  /* 0x0000000000027941 */ /* 0x000fea0003800200 */
.L_x_36940:
        /* <DEDUP_REMOVED lines=30> */
[----:B------:R-:W-:-:S04]  /*5880*/  LEA.HI R4, R5, R2, RZ, 0x11 ;  /* 0x0000000205047211 */ /* 0x000fc800078f88ff */
[----:B------:R-:W-:-:S04]  /*5890*/  PRMT R4, R4, 0x9910, RZ ;  /* 0x0000991004047816 */ /* 0x000fc800000000ff */
[----:B------:R-:W-:-:S04]  /*58a0*/  SHF.R.S32.HI R4, RZ, 0x1, R4 ;  /* 0x00000001ff047819 */ /* 0x000fc80000011404 */
[----:B------:R-:W-:Y:S01]  /*58b0*/  PRMT R5, R4, 0x9910, RZ ;  /* 0x0000991004057816 */ /* 0x000fe200000000ff */
[-C--:B-1----:R-:W-:Y:S01]  /*58c0*/  FMUL.FTZ R4, R7, R0.reuse ;  /* 0x0000000007047220 */ /* 0x082fe20000410000 */
[----:B-----5:R-:W-:Y:S02]  /*58d0*/  FMUL.FTZ R0, R37, R0 ;  /* 0x0000000025007220 */ /* 0x020fe40000410000 */
        /* <DEDUP_REMOVED lines=8> */
.L_x_36969:
        /* <DEDUP_REMOVED lines=8> */
.L_x_36968:
[----:B------:R-:W-:-:S04]  /*59e0*/  FMUL.RZ R0, R35, 0.15915493667125701904 ;  /* 0x3e22f98323007820 */ /* 0x000fc8000040c000 */
[----:B------:R4:W1:Y:S08]  /*59f0*/  MUFU.COS R34, R0 ;  /* 0x0000000000227308 */ /* 0x0008700000000000 */
[----:B------:R4:W0:Y:S01]  /*5a00*/  MUFU.SIN R35, R0 ;  /* 0x0000000000237308 */ /* 0x0008220000000400 */
[----:B------:R-:W-:Y:S05]  /*5a10*/  BRA `(.L_x_36939) ;  /* 0x0000000000087947 */ /* 0x000fea0003800000 */
.L_x_36967:
[----:B------:R-:W-:-:S06]  /*5a20*/  FMUL.FTZ R34, R39, 1.4426950216293334961 ;  /* 0x3fb8aa3b27227820 */ /* 0x000fcc0000410000 */
[----:B------:R-:W1:Y:S02]  /*5a30*/  MUFU.EX2 R34, R34 ;  /* 0x0000002200227308 */ /* 0x000e640000000800 */
.L_x_36939:
[----:B------:R-:W-:Y:S05]  /*5a40*/  BSYNC.RECONVERGENT B3 ;  /* 0x0000000000037941 */ /* 0x000fea0003800200 */
.L_x_36938:
[----:B------:R-:W1:Y:S01]  /*5a50*/  S2R R38, SR_TID.X ;  /* 0x0000000000267919 */ /* 0x000e620000002100 */
[----:B------:R-:W5:Y:S01]  /*5a60*/  S2UR UR4, SR_CTAID.X ;  /* 0x00000000000479c3 */ /* 0x000f620000002500 */
[----:B------:R-:W5:Y:S01]  /*5a70*/  LDCU UR5, c[0x0][0x380] ;  /* 0x00007000ff0577ac */ /* 0x000f620008000800 */
[----:B------:R-:W-:Y:S01]  /*5a80*/  BSSY.RECONVERGENT B3, `(.L_x_36970) ;  /* 0x00002a3000037945 */ /* 0x000fe20003800200 */
[----:B------:R-:W-:Y:S01]  /*5a90*/  CS2R R36, SRZ ;  /* 0x0000000000247805 */ /* 0x000fe2000001ff00 */
[----:B-----5:R-:W-:Y:S01]  /*5aa0*/  UIMAD UR5, UR4, -0x400, UR5 ;  /* 0xfffffc00040578a4 */ /* 0x020fe2000f8e0205 */
[----:B-1--4-:R-:W-:-:S05]  /*5ab0*/  IADD3 R0, PT, PT, R38, 0x100, RZ ;  /* 0x0000010026007810 */ /* 0x012fca0007ffe0ff */
        /* <DEDUP_REMOVED lines=70> */
.L_x_36979:
[----:B------:R-:W-:Y:S05]  /*5f20*/  BSYNC.RECONVERGENT B4 ;  /* 0x0000000000047941 */ /* 0x000fea0003800200 */
.L_x_36978:
        /* <DEDUP_REMOVED lines=28> */
.L_x_36977:
        /* <DEDUP_REMOVED lines=19> */
.L_x_36983:
[----:B------:R-:W-:Y:S05]  /*6220*/  BSYNC.RECONVERGENT B4 ;  /* 0x0000000000047941 */ /* 0x000fea0003800200 */
.L_x_36982:
        /* <DEDUP_REMOVED lines=28> */
.L_x_36981:
[----:B------:R-:W-:Y:S01]  /*63f0*/  FSEL R0, R5, R2, !P2 ;  /* 0x0000000205007208 */ /* 0x000fe20005000000 */
[----:B------:R-:W-:Y:S01]  /*6400*/  BSSY.RECONVERGENT B0, `(.L_x_36984) ;  /* 0x0000054000007945 */ /* 0x000fe20003800200 */
[----:B------:R-:W-:Y:S02]  /*6410*/  FSEL R6, R2, R5, !P2 ;  /* 0x0000000502067208 */ /* 0x000fe40005000000 */
[----:B------:R-:W-:Y:S02]  /*6420*/  LOP3.LUT R7, R0, 0xffff0000, RZ, 0xc0, !PT ;  /* 0xffff000000077812 */ /* 0x000fe400078ec0ff */
        /* <DEDUP_REMOVED lines=23> */
.L_x_36985:
        /* <DEDUP_REMOVED lines=20> */
[----:B------:R-:W-:Y:S02]  /*66e0*/  P2R R52, PR, RZ, 0x1 ;  /* 0x00000001ff347803 */ /* 0x000fe40000000000 */
[----:B------:R-:W-:Y:S02]  /*66f0*/  FSEL R45, R39, R48, P1 ;  /* 0x00000030272d7208 */ /* 0x000fe40000800000 */
[----:B------:R-:W-:-:S02]  /*6700*/  P2R R54, PR, RZ, 0x2 ;  /* 0x00000002ff367803 */ /* 0x000fc40000000000 */
        /* <DEDUP_REMOVED lines=8> */
[----:B------:R-:W-:Y:S02]  /*6790*/  FSETP.GEU.FTZ.AND P1, PT, R47, R4, PT ;  /* 0x000000042f00720b */ /* 0x000fe40003f3e000 */
[----:B------:R-:W-:Y:S02]  /*67a0*/  FSEL R51, R43, R50, P4 ;  /* 0x000000322b337208 */ /* 0x000fe40002000000 */
[----:B------:R-:W-:Y:S02]  /*67b0*/  PLOP3.LUT P0, PT, P4, P6, P3, 0x80, 0x0 ;  /* 0x000000000000781c */ /* 0x000fe4000270d030 */
[----:B------:R-:W-:Y:S02]  /*67c0*/  FSETP.GEU.FTZ.AND P5, PT, R51, R42, PT ;  /* 0x0000002a3300720b */ /* 0x000fe40003fbe000 */
[----:B------:R-:W-:-:S02]  /*67d0*/  LOP3.LUT R3, R3, 0xfffffffd, RZ, 0xc0, !PT ;  /* 0xfffffffd03037812 */ /* 0x000fc400078ec0ff */
[----:B------:R-:W-:-:S04]  /*67e0*/  FSEL R53, R42, R51, P5 ;  /* 0x000000332a357208 */ /* 0x000fc80002800000 */
[----:B------:R-:W-:-:S04]  /*67f0*/  FSETP.GEU.FTZ.AND P6, PT, R53, R44, PT ;  /* 0x0000002c3500720b */ /* 0x000fc80003fde000 */
[----:B------:R-:W-:-:S04]  /*6800*/  PLOP3.LUT P0, PT, P6, P0, P5, 0x80, 0x0 ;  /* 0x000000000000781c */ /* 0x000fc80003701050 */
[----:B------:R-:W-:Y:S02]  /*6810*/  PLOP3.LUT P0, PT, P0, P2, P1, 0x80, 0x0 ;  /* 0x000000000000781c */ /* 0x000fe40000705010 */
[----:B------:R-:W-:Y:S02]  /*6820*/  ISETP.NE.AND P2, PT, R37, RZ, PT ;  /* 0x000000ff2500720c */ /* 0x000fe40003f45270 */
[----:B------:R-:W-:Y:S02]  /*6830*/  FSEL R37, R47, R4, P1 ;  /* 0x000000042f257208 */ /* 0x000fe40000800000 */
[----:B------:R-:W-:-:S07]  /*6840*/  ISETP.NE.AND P1, PT, R54, RZ, PT ;  /* 0x000000ff3600720c */ /* 0x000fce0003f25270 */
        /* <DEDUP_REMOVED lines=13> */
[----:B------:R-:W-:-:S05]  /*6920*/  FSEL R44, R44, R53, P6 ;  /* 0x000000352c2c7208 */ /* 0x000fca0003000000 */
[----:B------:R-:W-:Y:S05]  /*6930*/  @!P0 BRA `(.L_x_36985) ;  /* 0xfffffffc00188947 */ /* 0x000fea000383ffff */
[----:B------:R-:W-:Y:S05]  /*6940*/  BSYNC.RECONVERGENT B0 ;  /* 0x0000000000007941 */ /* 0x000fea0003800200 */
.L_x_36984:
[----:B------:R-:W-:Y:S01]  /*6950*/  FADD.FTZ R0, R0, -1 ;  /* 0xbf80000000007421 */ /* 0x000fe20000010000 */
[----:B------:R-:W-:Y:S01]  /*6960*/  FSETP.GEU.FTZ.AND P2, PT, |R32|, |R33|, PT ;  /* 0x400000212000720b */ /* 0x000fe20003f5e200 */
[----:B------:R-:W-:Y:S02]  /*6970*/  BSSY.RECONVERGENT B4, `(.L_x_36986) ;  /* 0x0000037000047945 */ /* 0x000fe40003800200 */
        /* <DEDUP_REMOVED lines=25> */
[----:B------:R-:W-:-:S04]  /*6b10*/  FFMA.FTZ R37, R0, -R39, 0.10546888411045074463 ;  /* 0x3dd8001200257423 */ /* 0x000fc80000010827 */
[----:B------:R-:W-:-:S04]  /*6b20*/  FFMA.FTZ R37, R0, R37, -0.13229703903198242188 ;  /* 0xbe0778e000257423 */ /* 0x000fc80000010025 */
[----:B------:R-:W-:-:S04]  /*6b30*/  FFMA.FTZ R37, R0, R37, 0.14491446316242218018 ;  /* 0x3e14647500257423 */ /* 0x000fc80000010025 */
[----:B------:R-:W-:Y:S01]  /*6b40*/  FFMA.FTZ R39, R0, R37, -0.16641564667224884033 ;  /* 0xbe2a68dd00277423 */ /* 0x000fe20000010025 */
[----:B------:R-:W-:-:S03]  /*6b50*/  FSEL R37, R5, R2, !P2 ;  /* 0x0000000205257208 */ /* 0x000fc60005000000 */
[C---:B------:R-:W-:Y:S01]  /*6b60*/  FFMA.FTZ R39, R0.reuse, R39, 0.19988867640495300293 ;  /* 0x3e4caf9e00277423 */ /* 0x040fe20000010027 */
[----:B------:R-:W1:Y:S03]  /*6b70*/  MUFU.RCP R6, R37 ;  /* 0x0000002500067308 */ /* 0x000e660000001000 */
[----:B------:R-:W-:-:S04]  /*6b80*/  FFMA.FTZ R39, R0, R39, -0.25000196695327758789 ;  /* 0xbe80004200277423 */ /* 0x000fc80000010027 */
[----:B------:R-:W-:-:S04]  /*6b90*/  FFMA.FTZ R39, R0, R39, 0.33333510160446166992 ;  /* 0x3eaaaae600277423 */ /* 0x000fc80000010027 */
[----:B------:R-:W-:-:S04]  /*6ba0*/  FFMA.FTZ R39, R0, R39, -0.5 ;  /* 0xbf00000000277423 */ /* 0x000fc80000010027 */
[----:B------:R-:W-:Y:S01]  /*6bb0*/  FMUL.FTZ R39, R0, R39 ;  /* 0x0000002700277220 */ /* 0x000fe20000410000 */
[----:B-1----:R-:W-:-:S03]  /*6bc0*/  FFMA R41, -R37, R6, 1 ;  /* 0x3f80000025297423 */ /* 0x002fc60000000106 */
[----:B------:R-:W-:Y:S01]  /*6bd0*/  FFMA.FTZ R4, R0, R39, R0 ;  /* 0x0000002700047223 */ /* 0x000fe20000010000 */
[----:B------:R-:W-:Y:S02]  /*6be0*/  FSEL R0, R2, R5, !P2 ;  /* 0x0000000502007208 */ /* 0x000fe40005000000 */
[----:B------:R-:W-:Y:S01]  /*6bf0*/  @P1 MOV R5, 0x7f800000 ;  /* 0x7f80000000051802 */ /* 0x000fe20000000f00 */
[----:B------:R-:W-:Y:S01]  /*6c00*/  FFMA.FTZ R4, R7, 0.69314718246459960938, R4 ;  /* 0x3f31721807047823 */ /* 0x000fe20000010004 */
[----:B------:R-:W-:-:S03]  /*6c10*/  FFMA R41, R6, R41, R6 ;  /* 0x0000002906297223 */ /* 0x000fc60000000006 */
        /* <DEDUP_REMOVED lines=12> */
.L_x_36987:
[----:B------:R-:W-:Y:S05]  /*6ce0*/  BSYNC.RECONVERGENT B4 ;  /* 0x0000000000047941 */ /* 0x000fea0003800200 */
.L_x_36986:
        /* <DEDUP_REMOVED lines=28> */
.L_x_36976:
        /* <DEDUP_REMOVED lines=29> */
.L_x_36989:
[----:B------:R-:W-:Y:S05]  /*7080*/  BSYNC.RECONVERGENT B4 ;  /* 0x0000000000047941 */ /* 0x000fea0003800200 */
.L_x_36988:
        /* <DEDUP_REMOVED lines=28> */
.L_x_36975:
        /* <DEDUP_REMOVED lines=17> */
[----:B------:R-:W-:Y:S01]  /*7360*/  FADD.FTZ R4, R4, R5 ;  /* 0x0000000504047221 */ /* 0x000fe20000010000 */
[----:B------:R-:W-:Y:S01]  /*7370*/  FMUL.FTZ R2, R2, 1.1920928955078125e-07 ;  /* 0x3400000002027820 */ /* 0x000fe20000410000 */
[----:B------:R-:W-:-:S02]  /*7380*/  FFMA R39, R6, -1, R6 ;  /* 0xbf80000006277823 */ /* 0x000fc40000000006 */
        /* <DEDUP_REMOVED lines=25> */
.L_x_36992:
[----:B------:R-:W-:Y:S05]  /*7520*/  BSYNC.RECONVERGENT B4 ;  /* 0x0000000000047941 */ /* 0x000fea0003800200 */
.L_x_36991:
[----:B------:R-:W-:Y:S02]  /*7530*/  HFMA2 R5, -RZ, RZ, 0.89990234375, 10328 ;  /* 0x3b33710bff057431 */ /* 0x000fe400000001ff */
[----:B------:R-:W-:Y:S01]  /*7540*/  FMUL.FTZ R0, R4, R4 ;  /* 0x0000000404007220 */ /* 0x000fe20000410000 */
[----:B------:R-:W-:Y:S01]  /*7550*/  MOV R7, 0x3f6ee581 ;  /* 0x3f6ee58100077802 */ /* 0x000fe20000000f00 */
[----:B------:R-:W-:Y:S01]  /*7560*/  HFMA2 R2, -RZ, RZ, 2.04296875, -15.78125 ;  /* 0x4016cbe4ff027431 */ /* 0x000fe200000001ff */
        /* <DEDUP_REMOVED lines=22> */
.L_x_36990:
        /* <DEDUP_REMOVED lines=13> */
[----:B0-23--:R-:W-:Y:S05]  /*77a0*/  CALL.REL.NOINC `($__internal_70_$__cuda_sm3x_div_rn_ftz_f32_slowpath) ;  /* 0x00000238003c7944 */ /* 0x00dfea0003c00000 */
[----:B------:R-:W-:-:S07]  /*77b0*/  MOV R2, R0 ;  /* 0x0000000000027202 */ /* 0x000fce0000000f00 */
.L_x_36994:
[----:B------:R-:W-:Y:S05]  /*77c0*/  BSYNC.RECONVERGENT B4 ;  /* 0x0000000000047941 */ /* 0x000fea0003800200 */
.L_x_36993:
        /* <DEDUP_REMOVED lines=26> */
.L_x_36974:
        /* <DEDUP_REMOVED lines=34> */
.L_x_36996:
[----:B------:R-:W-:Y:S05]  /*7b90*/  BSYNC.RECONVERGENT B4 ;  /* 0x0000000000047941 */ /* 0x000fea0003800200 */
.L_x_36995:
        /* <DEDUP_REMOVED lines=28> */
.L_x_36973:
        /* <DEDUP_REMOVED lines=30> */
.L_x_36998:
[----:B------:R-:W-:Y:S05]  /*7f40*/  BSYNC.RECONVERGENT B4 ;  /* 0x0000000000047941 */ /* 0x000fea0003800200 */
.L_x_36997:
        /* <DEDUP_REMOVED lines=27> */
.L_x_36980:
[----:B------:R-:W-:Y:S05]  /*8100*/  BSYNC.RECONVERGENT B2 ;  /* 0x0000000000027941 */ /* 0x000fea0003800200 */
.L_x_36972:
        /* <DEDUP_REMOVED lines=44> */
.L_x_37001:
        /* <DEDUP_REMOVED lines=8> */
.L_x_37000:
[----:B------:R-:W-:-:S04]  /*8450*/  FMUL.RZ R0, R37, 0.15915493667125701904 ;  /* 0x3e22f98325007820 */ /* 0x000fc8000040c000 */
[----:B------:R1:W4:Y:S08]  /*8460*/  MUFU.COS R36, R0 ;  /* 0x0000000000247308 */ /* 0x0003300000000000 */
[----:B------:R1:W0:Y:S01]  /*8470*/  MUFU.SIN R37, R0 ;  /* 0x0000000000257308 */ /* 0x0002220000000400 */
[----:B------:R-:W-:Y:S05]  /*8480*/  BRA `(.L_x_36971) ;  /* 0x0000000000087947 */ /* 0x000fea0003800000 */
.L_x_36999:
[----:B------:R-:W-:-:S04]  /*8490*/  FMUL.FTZ R31, R31, 1.4426950216293334961 ;  /* 0x3fb8aa3b1f1f7820 */ /* 0x000fc80000410000 */
[----:B------:R1:W4:Y:S03]  /*84a0*/  MUFU.EX2 R36, R31 ;  /* 0x0000001f00247308 */ /* 0x0003260000000800 */
.L_x_36971:
[----:B------:R-:W-:Y:S05]  /*84b0*/  BSYNC.RECONVERGENT B3 ;  /* 0x0000000000037941 */ /* 0x000fea0003800200 */
.L_x_36970:
[----:B------:R-:W5:Y:S01]  /*84c0*/  LDCU UR5, c[0x0][0x380] ;  /* 0x00007000ff0577ac */ /* 0x000f620008000800 */
[----:B-1----:R-:W-:Y:S01]  /*84d0*/  IADD3 R0, PT, PT, R38, 0x180, RZ ;  /* 0x0000018026007810 */ /* 0x002fe20007ffe0ff */
[----:B------:R-:W-:Y:S01]  /*84e0*/  BSSY.RECONVERGENT B3, `(.L_x_37002) ;  /* 0x00002a8000037945 */ /* 0x000fe20003800200 */
[----:B------:R-:W-:Y:S01]  /*84f0*/  CS2R R30, SRZ ;  /* 0x00000000001e7805 */ /* 0x000fe2000001ff00 */
[----:B-----5:R-:W-:-:S06]  /*8500*/  UIMAD UR5, UR4, -0x400, UR5 ;  /* 0xfffffc00040578a4 */ /* 0x020fcc000f8e0205 */
        /* <DEDUP_REMOVED lines=68> */
[----:B0-234-:R-:W-:Y:S05]  /*8950*/  CALL.REL.NOINC `($__internal_70_$__cuda_sm3x_div_rn_ftz_f32_slowpath) ;  /* 0x0000022400d07944 */ /* 0x01dfea0003c00000 */
[----:B------:R-:W-:-:S07]  /*8960*/  MOV R4, R0 ;  /* 0x0000000000047202 */ /* 0x000fce0000000f00 */
.L_x_37011:
[----:B------:R-:W-:Y:S05]  /*8970*/  BSYNC.RECONVERGENT B4 ;  /* 0x0000000000047941 */ /* 0x000fea0003800200 */
.L_x_37010:
        /* <DEDUP_REMOVED lines=28> */
.L_x_37009:
        /* <DEDUP_REMOVED lines=17> */
[----:B--234-:R-:W-:Y:S05]  /*8c50*/  CALL.REL.NOINC `($__internal_70_$__cuda_sm3x_div_rn_ftz_f32_slowpath) ;  /* 0x0000022400107944 */ /* 0x01cfea0003c00000 */
[----:B------:R-:W-:-:S07]  /*8c60*/  MOV R2, R0 ;  /* 0x0000000000027202 */ /* 0x000fce0000000f00 */
.L_x_37015:
[----:B------:R-:W-:Y:S05]  /*8c70*/  BSYNC.RECONVERGENT B4 ;  /* 0x0000000000047941 */ /* 0x000fea0003800200 */
.L_x_37014:
        /* <DEDUP_REMOVED lines=28> */
.L_x_37013:
        /* <DEDUP_REMOVED lines=22> */
[----:B------:R-:W-:Y:S01]  /*8fa0*/  FMUL.FTZ R32, R40, R32 ;  /* 0x0000002028207220 */ /* 0x000fe20000410000 */
[C---:B------:R-:W-:Y:S01]  /*8fb0*/  FMUL.FTZ R33, R42.reuse, R33 ;  /* 0x000000212a217220 */ /* 0x040fe20000410000 */
[----:B------:R-:W-:Y:S01]  /*8fc0*/  FMUL.FTZ R41, R42, R43 ;  /* 0x0000002b2a297220 */ /* 0x000fe20000410000 */
[----:B------:R-:W-:Y:S01]  /*8fd0*/  FMUL.FTZ R40, R40, R40 ;  /* 0x0000002828287220 */ /* 0x000fe20000410000 */
[----:B------:R-:W-:-:S07]  /*8fe0*/  FMUL.FTZ R42, R42, R42 ;  /* 0x0000002a2a2a7220 */ /* 0x000fce0000410000 */
.L_x_37017:
[CC--:B------:R-:W-:Y:S02]  /*8ff0*/  FSETP.GEU.FTZ.AND P3, PT, R0.reuse, R7.reuse, PT ;  /* 0x000000070000720b */ /* 0x0c0fe40003f7e000 */
[----:B------:R-:W-:Y:S02]  /*9000*/  LOP3.LUT R3, R3, 0xfffffff7, RZ, 0xc0, !PT ;  /* 0xfffffff703037812 */ /* 0x000fe400078ec0ff */
[----:B------:R-:W-:Y:S02]  /*9010*/  FSEL R43, R7, R0, P3 ;  /* 0x00000000072b7208 */ /* 0x000fe40001800000 */
[----:B------:R-:W-:Y:S02]  /*9020*/  FSEL R0, R0, R7, P3 ;  /* 0x0000000700007208 */ /* 0x000fe40001800000 */
[----:B------:R-:W-:-:S04]  /*9030*/  FSETP.GEU.FTZ.AND P0, PT, R43, R6, PT ;  /* 0x000000062b00720b */ /* 0x000fc80003f1e000 */
[----:B------:R-:W-:Y:S02]  /*9040*/  FSEL R44, R6, R43, P0 ;  /* 0x0000002b062c7208 */ /* 0x000fe40000000000 */
[----:B------:R-:W-:Y:S02]  /*9050*/  @P3 LOP3.LUT R3, R3, 0x8, RZ, 0xfc, !PT ;  /* 0x0000000803033812 */ /* 0x000fe400078efcff */
        /* <DEDUP_REMOVED lines=14> */
[----:B------:R-:W-:Y:S02]  /*9140*/  FSETP.GEU.FTZ.AND P1, PT, R45, R4, PT ;  /* 0x000000042d00720b */ /* 0x000fe40003f3e000 */
        /* <DEDUP_REMOVED lines=9> */
[----:B------:R-:W-:Y:S02]  /*91e0*/  FSETP.GEU.FTZ.AND P4, PT, R44, R31, PT ;  /* 0x0000001f2c00720b */ /* 0x000fe40003f9e000 */
[----:B------:R-:W-:Y:S02]  /*91f0*/  FSETP.GEU.FTZ.AND P6, PT, R53, R42, PT ;  /* 0x0000002a3500720b */ /* 0x000fe40003fde000 */
[----:B------:R-:W-:Y:S02]  /*9200*/  LOP3.LUT P3, RZ, R3, 0x8, RZ, 0xc0, !PT ;  /* 0x0000000803ff7812 */ /* 0x000fe4000786c0ff */
[----:B------:R-:W-:Y:S02]  /*9210*/  PLOP3.LUT P0, PT, P6, P0, P5, 0x80, 0x0 ;  /* 0x000000000000781c */ /* 0x000fe40003701050 */
[----:B------:R-:W-:-:S02]  /*9220*/  FSETP.GEU.FTZ.AND P2, PT, R43, R6, PT ;  /* 0x000000062b00720b */ /* 0x000fc40003f5e000 */
[----:B------:R-:W-:Y:S02]  /*9230*/  PLOP3.LUT P0, PT, P0, P4, P1, 0x80, 0x0 ;  /* 0x000000000000781c */ /* 0x000fe40000709010 */
[----:B------:R-:W-:Y:S02]  /*9240*/  LOP3.LUT R3, R3, 0xfffffff7, RZ, 0xc0, !PT ;  /* 0xfffffff703037812 */ /* 0x000fe400078ec0ff */
[----:B------:R-:W-:Y:S02]  /*9250*/  PLOP3.LUT P0, PT, P0, P2, P3, 0x80, 0x0 ;  /* 0x000000000000781c */ /* 0x000fe40000705030 */
[----:B------:R-:W-:Y:S02]  /*9260*/  ISETP.NE.AND P3, PT, R52, RZ, PT ;  /* 0x000000ff3400720c */ /* 0x000fe40003f65270 */
[----:B------:R-:W-:Y:S02]  /*9270*/  ISETP.NE.AND P2, PT, R54, RZ, PT ;  /* 0x000000ff3600720c */ /* 0x000fe40003f45270 */
[----:B------:R-:W-:-:S02]  /*9280*/  P2R R52, PR, RZ, 0x20 ;  /* 0x00000020ff347803 */ /* 0x000fc40000000000 */
[----:B------:R-:W-:Y:S02]  /*9290*/  FSETP.GEU.FTZ.AND P5, PT, R43, R6, PT ;  /* 0x000000062b00720b */ /* 0x000fe40003fbe000 */
[----:B------:R-:W-:Y:S02]  /*92a0*/  P2R R54, PR, RZ, 0x40 ;  /* 0x00000040ff367803 */ /* 0x000fe40000000000 */
[----:B------:R-:W-:Y:S02]  /*92b0*/  FSETP.GEU.FTZ.AND P6, PT, R44, R31, PT ;  /* 0x0000001f2c00720b */ /* 0x000fe40003fde000 */
[----:B------:R-:W-:Y:S02]  /*92c0*/  @P0 LOP3.LUT R3, R3, 0x8, RZ, 0xfc, !PT ;  /* 0x0000000803030812 */ /* 0x000fe400078efcff */
[----:B------:R-:W-:Y:S02]  /*92d0*/  ISETP.NE.AND P4, PT, R7, RZ, PT ;  /* 0x000000ff0700720c */ /* 0x000fe40003f85270 */
[----:B------:R-:W-:-:S02]  /*92e0*/  ISETP.NE.AND P0, PT, R55, RZ, PT ;  /* 0x000000ff3700720c */ /* 0x000fc40003f05270 */
[----:B------:R-:W-:Y:S02]  /*92f0*/  FSEL R7, R43, R6, P5 ;  /* 0x000000062b077208 */ /* 0x000fe40002800000 */
[----:B------:R-:W-:Y:S02]  /*9300*/  FSEL R6, R44, R31, P6 ;  /* 0x0000001f2c067208 */ /* 0x000fe40003000000 */
[----:B------:R-:W-:Y:S02]  /*9310*/  FSEL R31, R45, R4, P1 ;  /* 0x000000042d1f7208 */ /* 0x000fe40000800000 */
[----:B------:R-:W-:Y:S02]  /*9320*/  FSEL R4, R47, R30, P0 ;  /* 0x0000001e2f047208 */ /* 0x000fe40000000000 */
[----:B------:R-:W-:Y:S02]  /*9330*/  LOP3.LUT P0, RZ, R3, 0x8, RZ, 0xc0, !PT ;  /* 0x0000000803ff7812 */ /* 0x000fe4000780c0ff */
[----:B------:R-:W-:-:S02]  /*9340*/  ISETP.NE.AND P1, PT, R56, RZ, PT ;  /* 0x000000ff3800720c */ /* 0x000fc40003f25270 */
[----:B------:R-:W-:Y:S02]  /*9350*/  ISETP.NE.AND P5, PT, R52, RZ, PT ;  /* 0x000000ff3400720c */ /* 0x000fe40003fa5270 */
[----:B------:R-:W-:Y:S02]  /*9360*/  FSEL R30, R49, R32, P1 ;  /* 0x00000020311e7208 */ /* 0x000fe40000800000 */
[----:B------:R-:W-:Y:S02]  /*9370*/  ISETP.NE.AND P6, PT, R54, RZ, PT ;  /* 0x000000ff3600720c */ /* 0x000fe40003fc5270 */
[----:B------:R-:W-:Y:S02]  /*9380*/  FSEL R32, R46, R33, P2 ;  /* 0x000000212e207208 */ /* 0x000fe40001000000 */
[----:B------:R-:W-:Y:S02]  /*9390*/  FSEL R33, R48, R39, P3 ;  /* 0x0000002730217208 */ /* 0x000fe40001800000 */
[----:B------:R-:W-:-:S02]  /*93a0*/  FSEL R39, R50, R41, P4 ;  /* 0x0000002932277208 */ /* 0x000fc40002000000 */
[----:B------:R-:W-:Y:S02]  /*93b0*/  FSEL R41, R51, R40, P5 ;  /* 0x0000002833297208 */ /* 0x000fe40002800000 */
[----:B------:R-:W-:Y:S02]  /*93c0*/  FSEL R40, R53, R42, P6 ;  /* 0x0000002a35287208 */ /* 0x000fe40003000000 */
[----:B------:R-:W-:Y:S01]  /*93d0*/  FSEL R42, R42, R53, P6 ;  /* 0x000000352a2a7208 */ /* 0x000fe20003000000 */
[----:B------:R-:W-:Y:S06]  /*93e0*/  @!P0 BRA `(.L_x_37017) ;  /* 0xfffffffc00008947 */ /* 0x000fec000383ffff */
[----:B------:R-:W-:Y:S05]  /*93f0*/  BSYNC.RECONVERGENT B0 ;  /* 0x0000000000007941 */ /* 0x000fea0003800200 */
.L_x_37016:
        /* <DEDUP_REMOVED lines=55> */
[----:B0-234-:R-:W-:Y:S05]  /*9770*/  CALL.REL.NOINC `($__internal_70_$__cuda_sm3x_div_rn_ftz_f32_slowpath) ;  /* 0x0000021800487944 */ /* 0x01dfea0003c00000 */
[----:B------:R-:W-:-:S07]  /*9780*/  MOV R2, R0 ;  /* 0x0000000000027202 */ /* 0x000fce0000000f00 */
.L_x_37019:
[----:B------:R-:W-:Y:S05]  /*9790*/  BSYNC.RECONVERGENT B4 ;  /* 0x0000000000047941 */ /* 0x000fea0003800200 */
.L_x_37018:
        /* <DEDUP_REMOVED lines=28> */
.L_x_37008:
        /* <DEDUP_REMOVED lines=27> */
[----:B0-234-:R-:W-:Y:S05]  /*9b10*/  CALL.REL.NOINC `($__internal_70_$__cuda_sm3x_div_rn_ftz_f32_slowpath) ;  /* 0x0000021400607944 */ /* 0x01dfea0003c00000 */
[----:B------:R-:W-:-:S07]  /*9b20*/  MOV R2, R0 ;  /* 0x0000000000027202 */ /* 0x000fce0000000f00 */
.L_x_37021:
[----:B------:R-:W-:Y:S05]  /*9b30*/  BSYNC.RECONVERGENT B4 ;  /* 0x0000000000047941 */ /* 0x000fea0003800200 */
.L_x_37020:
        /* <DEDUP_REMOVED lines=28> */
.L_x_37007:
[----:B------:R-:W-:-:S13]  /*9d00*/  FSETP.GEU.FTZ.AND P0, PT, R0, 9.999999682655225389e-20, PT ;  /* 0x1fec1e4a0000780b */ /* 0x000fda0003f1e000 */
[----:B------:R-:W-:Y:S05]  /*9d10*/  @!P0 BRA `(.L_x_37022) ;  /* 0x0000000400188947 */ /* 0x000fea0003800000 */
[----:B------:R-:W-:Y:S01]  /*9d20*/  FMUL.FTZ R31, R0, R0 ;  /* 0x00000000001f7220 */ /* 0x000fe20000410000 */
[----:B------:R-:W-:Y:S01]  /*9d30*/  MOV R6, 0x3e800000 ;  /* 0x3e80000000067802 */ /* 0x000fe20000000f00 */
[----:B------:R-:W-:Y:S01]  /*9d40*/  IMAD.MOV.U32 R7, RZ, RZ, 0x3d39bf78 ;  /* 0x3d39bf78ff077424 */ /* 0x000fe200078e00ff */
        /* <DEDUP_REMOVED lines=10> */
[----:B------:R-:W-:Y:S01]  /*9df0*/  HFMA2 R6, -RZ, RZ, 1.875, 0 ;  /* 0x3f800000ff067431 */ /* 0x000fe200000001ff */
[----:B------:R-:W-:Y:S02]  /*9e00*/  @P1 FSETP.NEU.FTZ.AND P3, PT, R31, RZ, PT ;  /* 0x000000ff1f00120b */ /* 0x000fe40003f7d000 */
        /* <DEDUP_REMOVED lines=26> */
[----:B0-234-:R-:W-:Y:S05]  /*9fb0*/  CALL.REL.NOINC `($__internal_70_$__cuda_sm3x_div_rn_ftz_f32_slowpath) ;  /* 0x0000021000387944 */ /* 0x01dfea0003c00000 */
[----:B------:R-:W-:-:S07]  /*9fc0*/  MOV R4, R0 ;  /* 0x0000000000047202 */ /* 0x000fce0000000f00 */
.L_x_37024:
[----:B------:R-:W-:Y:S05]  /*9fd0*/  BSYNC.RECONVERGENT B4 ;  /* 0x0000000000047941 */ /* 0x000fea0003800200 */
.L_x_37023:
        /* <DEDUP_REMOVED lines=26> */
.L_x_37022:
        /* <DEDUP_REMOVED lines=13> */
[----:B0-234-:R-:W-:Y:S05]  /*a250*/  CALL.REL.NOINC `($__internal_70_$__cuda_sm3x_div_rn_ftz_f32_slowpath) ;  /* 0x0000020c00907944 */ /* 0x01dfea0003c00000 */
[----:B------:R-:W-:-:S07]  /*a260*/  MOV R2, R0 ;  /* 0x0000000000027202 */ /* 0x000fce0000000f00 */
.L_x_37026:
[----:B------:R-:W-:Y:S05]  /*a270*/  BSYNC.RECONVERGENT B4 ;  /* 0x0000000000047941 */ /* 0x000fea0003800200 */
.L_x_37025:
        /* <DEDUP_REMOVED lines=26> */
.L_x_37006:
        /* <DEDUP_REMOVED lines=27> */
[----:B------:R-:W5:Y:S01]  /*a5d0*/  FCHK P0, R0, R31 ;  /* 0x0000001f00007302 */ /* 0x000f620000000000 */
[----:B-1----:R-:W-:Y:S01]  /*a5e0*/  FFMA.FTZ R30, R4, 0.69314718246459960938, R5 ;  /* 0x3f317218041e7823 */ /* 0x002fe20000010005 */
[----:B-----5:R-:W-:Y:S06]  /*a5f0*/  @!P0 BRA `(.L_x_37028) ;  /* 0x0000000000108947 */ /* 0x020fec0003800000 */
[----:B------:R-:W-:Y:S02]  /*a600*/  MOV R5, R31 ;  /* 0x0000001f00057202 */ /* 0x000fe40000000f00 */
[----:B------:R-:W-:-:S07]  /*a610*/  MOV R2, 0xa630 ;  /* 0x0000a63000027802 */ /* 0x000fce0000000f00 */
[----:B0-234-:R-:W-:Y:S05]  /*a620*/  CALL.REL.NOINC `($__internal_70_$__cuda_sm3x_div_rn_ftz_f32_slowpath) ;  /* 0x00000208009c7944 */ /* 0x01dfea0003c00000 */
[----:B------:R-:W-:-:S07]  /*a630*/  MOV R2, R0 ;  /* 0x0000000000027202 */ /* 0x000fce0000000f00 */
.L_x_37028:
[----:B------:R-:W-:Y:S05]  /*a640*/  BSYNC.RECONVERGENT B4 ;  /* 0x0000000000047941 */ /* 0x000fea0003800200 */
.L_x_37027:
        /* <DEDUP_REMOVED lines=28> */
.L_x_37005:
        /* <DEDUP_REMOVED lines=28> */
[----:B0-234-:R-:W-:Y:S05]  /*a9d0*/  CALL.REL.NOINC `($__internal_70_$__cuda_sm3x_div_rn_ftz_f32_slowpath) ;  /* 0x0000020400b07944 */ /* 0x01dfea0003c00000 */
[----:B------:R-:W-:-:S07]  /*a9e0*/  MOV R2, R0 ;  /* 0x0000000000027202 */ /* 0x000fce0000000f00 */
.L_x_37030:
[----:B------:R-:W-:Y:S05]  /*a9f0*/  BSYNC.RECONVERGENT B4 ;  /* 0x0000000000047941 */ /* 0x000fea0003800200 */
.L_x_37029:
        /* <DEDUP_REMOVED lines=27> */
.L_x_37012:
[----:B------:R-:W-:Y:S05]  /*abb0*/  BSYNC.RECONVERGENT B2 ;  /* 0x0000000000027941 */ /* 0x000fea0003800200 */
.L_x_37004:
        /* <DEDUP_REMOVED lines=35> */
[----:B0-----:R-:W-:Y:S02]  /*adf0*/  FMUL.FTZ R0, R27, R0 ;  /* 0x000000001b007220 */ /* 0x001fe40000410000 */
        /* <DEDUP_REMOVED lines=8> */
.L_x_37033:
        /* <DEDUP_REMOVED lines=8> */
.L_x_37032:
[----:B------:R-:W-:-:S04]  /*af00*/  FMUL.RZ R0, R31, 0.15915493667125701904 ;  /* 0x3e22f9831f007820 */ /* 0x000fc8000040c000 */
[----:B------:R1:W0:Y:S08]  /*af10*/  MUFU.COS R30, R0 ;  /* 0x00000000001e7308 */ /* 0x0002300000000000 */
[----:B------:R1:W0:Y:S01]  /*af20*/  MUFU.SIN R31, R0 ;  /* 0x00000000001f7308 */ /* 0x0002220000000400 */
[----:B------:R-:W-:Y:S05]  /*af30*/  BRA `(.L_x_37003) ;  /* 0x0000000000087947 */ /* 0x000fea0003800000 */
.L_x_37031:
[----:B------:R-:W-:-:S04]  /*af40*/  FMUL.FTZ R27, R27, 1.4426950216293334961 ;  /* 0x3fb8aa3b1b1b7820 */ /* 0x000fc80000410000 */
[----:B------:R1:W0:Y:S03]  /*af50*/  MUFU.EX2 R30, R27 ;  /* 0x0000001b001e7308 */ /* 0x0002260000000800 */
.L_x_37003:
[----:B------:R-:W-:Y:S05]  /*af60*/  BSYNC.RECONVERGENT B3 ;  /* 0x0000000000037941 */ /* 0x000fea0003800200 */
.L_x_37002:
        /* <DEDUP_REMOVED lines=73> */
.L_x_37043:
[----:B------:R-:W-:Y:S05]  /*b400*/  BSYNC.RECONVERGENT B4 ;  /* 0x0000000000047941 */ /* 0x000fea0003800200 */
.L_x_37042:
        /* <DEDUP_REMOVED lines=28> */
.L_x_37041:
        /* <DEDUP_REMOVED lines=15> */
[----:B------:R-:W-:Y:S01]  /*b6c0*/  IMAD.MOV.U32 R5, RZ, RZ, R27 ;  /* 0x000000ffff057224 */ /* 0x000fe200078e001b */
[----:B------:R-:W-:-:S07]  /*b6d0*/  MOV R2, 0xb6f0 ;  /* 0x0000b6f000027802 */ /* 0x000fce0000000f00 */
[----:B--234-:R-:W-:Y:S05]  /*b6e0*/  CALL.REL.NOINC `($__internal_70_$__cuda_sm3x_div_rn_ftz_f32_slowpath) ;  /* 0x000001f8006c7944 */ /* 0x01cfea0003c00000 */
[----:B------:R-:W-:-:S07]  /*b6f0*/  MOV R2, R0 ;  /* 0x0000000000027202 */ /* 0x000fce0000000f00 */
.L_x_37047:
[----:B------:R-:W-:Y:S05]  /*b700*/  BSYNC.RECONVERGENT B4 ;  /* 0x0000000000047941 */ /* 0x000fea0003800200 */
.L_x_37046:
        /* <DEDUP_REMOVED lines=28> */
.L_x_37045:
[----:B------:R-:W-:Y:S01]  /*b8d0*/  LOP3.LUT R4, R27, 0xffff0000, RZ, 0xc0, !PT ;  /* 0xffff00001b047812 */ /* 0x000fe200078ec0ff */
[----:B------:R-:W-:Y:S01]  /*b8e0*/  BSSY.RECONVERGENT B0, `(.L_x_37048) ;  /* 0x0000058000007945 */ /* 0x000fe20003800200 */
[----:B------:R-:W-:-:S03]  /*b8f0*/  LOP3.LUT R29, R0, 0xffff0000, RZ, 0xc0, !PT ;  /* 0xffff0000001d7812 */ /* 0x000fc600078ec0ff */
[--C-:B------:R-:W-:Y:S01]  /*b900*/  FADD.FTZ R6, R27, -R4.reuse ;  /* 0x800000041b067221 */ /* 0x100fe20000010000 */
[----:B------:R-:W-:Y:S01]  /*b910*/  FADD.FTZ R28, R4, R4 ;  /* 0x00000004041c7221 */ /* 0x000fe20000010000 */
[--C-:B------:R-:W-:Y:S01]  /*b920*/  FADD.FTZ R26, R0, -R29.reuse ;  /* 0x8000001d001a7221 */ /* 0x100fe20000010000 */
[----:B------:R-:W-:Y:S01]  /*b930*/  FMUL.FTZ R2, R4, R4 ;  /* 0x0000000404027220 */ /* 0x000fe20000410000 */
[C---:B------:R-:W-:Y:S01]  /*b940*/  FADD.FTZ R42, R29.reuse, R29 ;  /* 0x0000001d1d2a7221 */ /* 0x040fe20000010000 */
        /* <DEDUP_REMOVED lines=8> */
[C---:B------:R-:W-:Y:S01]  /*b9d0*/  FADD.FTZ R44, R39.reuse, R39 ;  /* 0x00000027272c7221 */ /* 0x040fe20000010000 */
[C---:B------:R-:W-:Y:S01]  /*b9e0*/  FMUL.FTZ R40, R39.reuse, R42 ;  /* 0x0000002a27287220 */ /* 0x040fe20000410000 */
[C---:B------:R-:W-:Y:S01]  /*b9f0*/  FMUL.FTZ R29, R32.reuse, R7 ;  /* 0x00000007201d7220 */ /* 0x040fe20000410000 */
[----:B------:R-:W-:Y:S01]  /*ba00*/  FMUL.FTZ R6, R39, R39 ;  /* 0x0000002727067220 */ /* 0x000fe20000410000 */
[C---:B------:R-:W-:Y:S01]  /*ba10*/  FMUL.FTZ R26, R32.reuse, R28 ;  /* 0x0000001c201a7220 */ /* 0x040fe20000410000 */
[----:B------:R-:W-:Y:S01]  /*ba20*/  FMUL.FTZ R7, R32, R32 ;  /* 0x0000002020077220 */ /* 0x000fe20000410000 */
[C---:B------:R-:W-:Y:S01]  /*ba30*/  FMUL.FTZ R28, R41.reuse, R42 ;  /* 0x0000002a291c7220 */ /* 0x040fe20000410000 */
[C---:B------:R-:W-:Y:S01]  /*ba40*/  FMUL.FTZ R39, R41.reuse, R44 ;  /* 0x0000002c29277220 */ /* 0x040fe20000410000 */
[----:B------:R-:W-:-:S07]  /*ba50*/  FMUL.FTZ R32, R41, R41 ;  /* 0x0000002929207220 */ /* 0x000fce0000410000 */
.L_x_37049:
[----:B------:R-:W-:Y:S02]  /*ba60*/  FSETP.GEU.FTZ.AND P0, PT, R2, R5, PT ;  /* 0x000000050200720b */ /* 0x000fe40003f1e000 */
[----:B------:R-:W-:Y:S02]  /*ba70*/  LOP3.LUT R3, R3, 0xfffffff7, RZ, 0xc0, !PT ;  /* 0xfffffff703037812 */ /* 0x000fe400078ec0ff */
[----:B------:R-:W-:-:S09]  /*ba80*/  FSEL R42, R5, R2, P0 ;  /* 0x00000002052a7208 */ /* 0x000fd20000000000 */
[----:B------:R-:W-:Y:S02]  /*ba90*/  @P0 LOP3.LUT R3, R3, 0x8, RZ, 0xfc, !PT ;  /* 0x0000000803030812 */ /* 0x000fe400078efcff */
[----:B------:R-:W-:-:S04]  /*baa0*/  FSETP.GEU.FTZ.AND P0, PT, R42, R33, PT ;  /* 0x000000212a00720b */ /* 0x000fc80003f1e000 */
[----:B------:R-:W-:-:S04]  /*bab0*/  FSEL R41, R33, R42, P0 ;  /* 0x0000002a21297208 */ /* 0x000fc80000000000 */
        /* <DEDUP_REMOVED lines=30> */
[----:B------:R-:W-:Y:S02]  /*bca0*/  ISETP.NE.AND P4, PT, R50, RZ, PT ;  /* 0x000000ff3200720c */ /* 0x000fe40003f85270 */
[----:B------:R-:W-:Y:S02]  /*bcb0*/  PLOP3.LUT P0, PT, P0, P2, P3, 0x80, 0x0 ;  /* 0x000000000000781c */ /* 0x000fe40000705030 */
[----:B------:R-:W-:Y:S02]  /*bcc0*/  FSEL R2, R2, R5, P3 ;  /* 0x0000000502027208 */ /* 0x000fe40001800000 */
[----:B------:R-:W-:Y:S02]  /*bcd0*/  LOP3.LUT R3, R3, 0xfffffff7, RZ, 0xc0, !PT ;  /* 0xfffffff703037812 */ /* 0x000fe400078ec0ff */
[----:B------:R-:W-:-:S02]  /*bce0*/  ISETP.NE.AND P3, PT, R52, RZ, PT ;  /* 0x000000ff3400720c */ /* 0x000fc40003f65270 */
[----:B------:R-:W-:Y:S02]  /*bcf0*/  P2R R50, PR, RZ, 0x20 ;  /* 0x00000020ff327803 */ /* 0x000fe40000000000 */
[----:B------:R-:W-:Y:S02]  /*bd00*/  FSETP.GEU.FTZ.AND P5, PT, R42, R33, PT ;  /* 0x000000212a00720b */ /* 0x000fe40003fbe000 */
[----:B------:R-:W-:Y:S02]  /*bd10*/  P2R R52, PR, RZ, 0x40 ;  /* 0x00000040ff347803 */ /* 0x000fe40000000000 */
[----:B------:R-:W-:Y:S02]  /*bd20*/  FSETP.GEU.FTZ.AND P6, PT, R41, R40, PT ;  /* 0x000000282900720b */ /* 0x000fe40003fde000 */
[----:B------:R-:W-:Y:S02]  /*bd30*/  @P0 LOP3.LUT R3, R3, 0x8, RZ, 0xfc, !PT ;  /* 0x0000000803030812 */ /* 0x000fe400078efcff */
        /* <DEDUP_REMOVED lines=8> */
[----:B------:R-:W-:Y:S02]  /*bdc0*/  ISETP.NE.AND P5, PT, R50, RZ, PT ;  /* 0x000000ff3200720c */ /* 0x000fe40003fa5270 */
[----:B------:R-:W-:Y:S02]  /*bdd0*/  FSEL R6, R47, R26, P1 ;  /* 0x0000001a2f067208 */ /* 0x000fe40000800000 */
[----:B------:R-:W-:Y:S02]  /*bde0*/  ISETP.NE.AND P6, PT, R52, RZ, PT ;  /* 0x000000ff3400720c */ /* 0x000fe40003fc5270 */
[----:B------:R-:W-:Y:S02]  /*bdf0*/  FSEL R26, R49, R28, P2 ;  /* 0x0000001c311a7208 */ /* 0x000fe40001000000 */
[----:B------:R-:W-:-:S02]  /*be00*/  FSEL R28, R44, R29, P3 ;  /* 0x0000001d2c1c7208 */ /* 0x000fc40001800000 */
[----:B------:R-:W-:Y:S02]  /*be10*/  FSEL R29, R46, R39, P4 ;  /* 0x000000272e1d7208 */ /* 0x000fe40002000000 */
[----:B------:R-:W-:Y:S02]  /*be20*/  FSEL R39, R48, R7, P5 ;  /* 0x0000000730277208 */ /* 0x000fe40002800000 */
[----:B------:R-:W-:Y:S02]  /*be30*/  FSEL R7, R51, R32, P6 ;  /* 0x0000002033077208 */ /* 0x000fe40003000000 */
[----:B------:R-:W-:Y:S01]  /*be40*/  FSEL R32, R32, R51, P6 ;  /* 0x0000003320207208 */ /* 0x000fe20003000000 */
[----:B------:R-:W-:Y:S06]  /*be50*/  @!P0 BRA `(.L_x_37049) ;  /* 0xfffffffc00008947 */ /* 0x000fec000383ffff */
[----:B------:R-:W-:Y:S05]  /*be60*/  BSYNC.RECONVERGENT B0 ;  /* 0x0000000000007941 */ /* 0x000fea0003800200 */
.L_x_37048:
        /* <DEDUP_REMOVED lines=53> */
[----:B0-234-:R-:W-:Y:S05]  /*c1c0*/  CALL.REL.NOINC `($__internal_70_$__cuda_sm3x_div_rn_ftz_f32_slowpath) ;  /* 0x000001ec00b47944 */ /* 0x01dfea0003c00000 */
[----:B------:R-:W-:-:S07]  /*c1d0*/  MOV R4, R0 ;  /* 0x0000000000047202 */ /* 0x000fce0000000f00 */
.L_x_37051:
[----:B------:R-:W-:Y:S05]  /*c1e0*/  BSYNC.RECONVERGENT B4 ;  /* 0x0000000000047941 */ /* 0x000fea0003800200 */
.L_x_37050:
        /* <DEDUP_REMOVED lines=28> */
.L_x_37040:
        /* <DEDUP_REMOVED lines=29> */
.L_x_37053:
[----:B------:R-:W-:Y:S05]  /*c580*/  BSYNC.RECONVERGENT B4 ;  /* 0x0000000000047941 */ /* 0x000fea0003800200 */
.L_x_37052:
        /* <DEDUP_REMOVED lines=28> */
.L_x_37039:
        /* <DEDUP_REMOVED lines=45> */
.L_x_37056:
[----:B------:R-:W-:Y:S05]  /*ca20*/  BSYNC.RECONVERGENT B4 ;  /* 0x0000000000047941 */ /* 0x000fea0003800200 */
.L_x_37055:
        /* <DEDUP_REMOVED lines=26> */
.L_x_37054:
        /* <DEDUP_REMOVED lines=15> */
.L_x_37058:
[----:B------:R-:W-:Y:S05]  /*ccc0*/  BSYNC.RECONVERGENT B4 ;  /* 0x0000000000047941 */ /* 0x000fea0003800200 */
.L_x_37057:
        /* <DEDUP_REMOVED lines=26> */
.L_x_37038:
        /* <DEDUP_REMOVED lines=33> */
[----:B------:R-:W-:-:S07]  /*d080*/  IMAD.MOV.U32 R2, RZ, RZ, R0 ;  /* 0x000000ffff027224 */ /* 0x000fce00078e0000 */
.L_x_37060:
[----:B------:R-:W-:Y:S05]  /*d090*/  BSYNC.RECONVERGENT B4 ;  /* 0x0000000000047941 */ /* 0x000fea0003800200 */
.L_x_37059:
        /* <DEDUP_REMOVED lines=28> */
.L_x_37037:
        /* <DEDUP_REMOVED lines=30> */
.L_x_37062:
[----:B------:R-:W-:Y:S05]  /*d440*/  BSYNC.RECONVERGENT B4 ;  /* 0x0000000000047941 */ /* 0x000fea0003800200 */
.L_x_37061:
        /* <DEDUP_REMOVED lines=27> */
.L_x_37044:
[----:B------:R-:W-:Y:S05]  /*d600*/  BSYNC.RECONVERGENT B2 ;  /* 0x0000000000027941 */ /* 0x000fea0003800200 */
.L_x_37036:
        /* <DEDUP_REMOVED lines=44> */
.L_x_37065:
        /* <DEDUP_REMOVED lines=8> */
.L_x_37064:
[----:B------:R-:W-:-:S04]  /*d950*/  FMUL.RZ R0, R27, 0.15915493667125701904 ;  /* 0x3e22f9831b007820 */ /* 0x000fc8000040c000 */
[----:B------:R1:W0:Y:S08]  /*d960*/  MUFU.COS R26, R0 ;  /* 0x00000000001a7308 */ /* 0x0002300000000000 */
[----:B------:R1:W0:Y:S01]  /*d970*/  MUFU.SIN R27, R0 ;  /* 0x00000000001b7308 */ /* 0x0002220000000400 */
[----:B------:R-:W-:Y:S05]  /*d980*/  BRA `(.L_x_37035) ;  /* 0x0000000000087947 */ /* 0x000fea0003800000 */
.L_x_37063:
[----:B------:R-:W-:-:S04]  /*d990*/  FMUL.FTZ R23, R23, 1.4426950216293334961 ;  /* 0x3fb8aa3b17177820 */ /* 0x000fc80000410000 */
[----:B------:R1:W0:Y:S03]  /*d9a0*/  MUFU.EX2 R26, R23 ;  /* 0x00000017001a7308 */ /* 0x0002260000000800 */
.L_x_37035:
[----:B------:R-:W-:Y:S05]  /*d9b0*/  BSYNC.RECONVERGENT B3 ;  /* 0x0000000000037941 */ /* 0x000fea0003800200 */
.L_x_37034:
        /* <DEDUP_REMOVED lines=73> */
.L_x_37075:
[----:B------:R-:W-:Y:S05]  /*de50*/  BSYNC.RECONVERGENT B4 ;  /* 0x0000000000047941 */ /* 0x000fea0003800200 */
.L_x_37074:
        /* <DEDUP_REMOVED lines=28> */
.L_x_37073:
        /* <DEDUP_REMOVED lines=19> */
.L_x_37079:
[----:B------:R-:W-:Y:S05]  /*e150*/  BSYNC.RECONVERGENT B4 ;  /* 0x0000000000047941 */ /* 0x000fea0003800200 */
.L_x_37078:
        /* <DEDUP_REMOVED lines=28> */
.L_x_37077:
        /* <DEDUP_REMOVED lines=12> */
[----:B------:R-:W-:Y:S01]  /*e3e0*/  FADD.FTZ R25, R22, R22 ;  /* 0x0000001616197221 */ /* 0x000fe20000010000 */
[--C-:B------:R-:W-:Y:S01]  /*e3f0*/  FADD.FTZ R28, R6, -R39.reuse ;  /* 0x80000027061c7221 */ /* 0x100fe20000010000 */
[C---:B------:R-:W-:Y:S01]  /*e400*/  FMUL.FTZ R33, R39.reuse, R24 ;  /* 0x0000001827217220 */ /* 0x040fe20000410000 */
[C---:B------:R-:W-:Y:S01]  /*e410*/  FMUL.FTZ R5, R39.reuse, R39 ;  /* 0x0000002727057220 */ /* 0x040fe20000410000 */
[----:B------:R-:W-:Y:S01]  /*e420*/  FADD.FTZ R39, R39, R39 ;  /* 0x0000002727277221 */ /* 0x000fe20000010000 */
[CC--:B------:R-:W-:Y:S01]  /*e430*/  FMUL.FTZ R29, R22.reuse, R41.reuse ;  /* 0x00000029161d7220 */ /* 0x0c0fe20000410000 */
[----:B------:R-:W-:Y:S01]  /*e440*/  FMUL.FTZ R6, R22, R22 ;  /* 0x0000001616067220 */ /* 0x000fe20000410000 */
[----:B------:R-:W-:Y:S01]  /*e450*/  FMUL.FTZ R22, R4, R41 ;  /* 0x0000002904167220 */ /* 0x000fe20000410000 */
[----:B------:R-:W-:Y:S01]  /*e460*/  FMUL.FTZ R24, R28, R24 ;  /* 0x000000181c187220 */ /* 0x000fe20000410000 */
[----:B------:R-:W-:Y:S01]  /*e470*/  FMUL.FTZ R25, R4, R25 ;  /* 0x0000001904197220 */ /* 0x000fe20000410000 */
[----:B------:R-:W-:Y:S01]  /*e480*/  FMUL.FTZ R32, R28, R39 ;  /* 0x000000271c207220 */ /* 0x000fe20000410000 */
[----:B------:R-:W-:Y:S01]  /*e490*/  FMUL.FTZ R4, R4, R4 ;  /* 0x0000000404047220 */ /* 0x000fe20000410000 */
[----:B------:R-:W-:-:S07]  /*e4a0*/  FMUL.FTZ R28, R28, R28 ;  /* 0x0000001c1c1c7220 */ /* 0x000fce0000410000 */
.L_x_37081:
        /* <DEDUP_REMOVED lines=65> */
.L_x_37080:
[----:B------:R-:W-:Y:S01]  /*e8c0*/  FADD.FTZ R2, R2, -1 ;  /* 0xbf80000002027421 */ /* 0x000fe20000010000 */
[----:B------:R-:W-:Y:S01]  /*e8d0*/  FCHK P3, R0, R23 ;  /* 0x0000001700007302 */ /* 0x000fe20000060000 */
[----:B------:R-:W-:Y:S01]  /*e8e0*/  BSSY.RECONVERGENT B4, `(.L_x_37082) ;  /* 0x0000035000047945 */ /* 0x000fe20003800200 */
[----:B------:R-:W-:Y:S01]  /*e8f0*/  FSETP.GEU.FTZ.AND P2, PT, |R20|, |R21|, PT ;  /* 0x400000151400720b */ /* 0x000fe20003f5e200 */
[----:B------:R-:W-:Y:S01]  /*e900*/  FADD.FTZ R2, R7, R2 ;  /* 0x0000000207027221 */ /* 0x000fe20000010000 */
[----:B------:R-:W-:-:S03]  /*e910*/  HFMA2 R7, -RZ, RZ, 1.3056640625, -1.8671875 ;  /* 0x3d39bf78ff077431 */ /* 0x000fc600000001ff */
        /* <DEDUP_REMOVED lines=49> */
.L_x_37083:
[----:B------:R-:W-:Y:S05]  /*ec30*/  BSYNC.RECONVERGENT B4 ;  /* 0x0000000000047941 */ /* 0x000fea0003800200 */
.L_x_37082:
        /* <DEDUP_REMOVED lines=28> */
.L_x_37072:
        /* <DEDUP_REMOVED lines=28> */
[----:B------:R-:W-:-:S07]  /*efc0*/  IMAD.MOV.U32 R2, RZ, RZ, R0 ;  /* 0x000000ffff027224 */ /* 0x000fce00078e0000 */
.L_x_37085:
[----:B------:R-:W-:Y:S05]  /*efd0*/  BSYNC.RECONVERGENT B4 ;  /* 0x0000000000047941 */ /* 0x000fea0003800200 */
.L_x_37084:
        /* <DEDUP_REMOVED lines=28> */
.L_x_37071:
        /* <DEDUP_REMOVED lines=45> */
.L_x_37088:
[----:B------:R-:W-:Y:S05]  /*f470*/  BSYNC.RECONVERGENT B4 ;  /* 0x0000000000047941 */ /* 0x000fea0003800200 */
.L_x_37087:
        /* <DEDUP_REMOVED lines=26> */
.L_x_37086:
        /* <DEDUP_REMOVED lines=15> */
.L_x_37090:
[----:B------:R-:W-:Y:S05]  /*f710*/  BSYNC.RECONVERGENT B4 ;  /* 0x0000000000047941 */ /* 0x000fea0003800200 */
.L_x_37089:
        /* <DEDUP_REMOVED lines=26> */
.L_x_37070:
        /* <DEDUP_REMOVED lines=34> */
.L_x_37092:
[----:B------:R-:W-:Y:S05]  /*fae0*/  BSYNC.RECONVERGENT B4 ;  /* 0x0000000000047941 */ /* 0x000fea0003800200 */
.L_x_37091:
        /* <DEDUP_REMOVED lines=28> */
.L_x_37069:
        /* <DEDUP_REMOVED lines=30> */
.L_x_37094:
[----:B------:R-:W-:Y:S05]  /*fe90*/  BSYNC.RECONVERGENT B4 ;  /* 0x0000000000047941 */ /* 0x000fea0003800200 */
.L_x_37093:
        /* <DEDUP_REMOVED lines=27> */
.L_x_37076:
[----:B------:R-:W-:Y:S05]  /*10050*/  BSYNC.RECONVERGENT B2 ;  /* 0x0000000000027941 */ /* 0x000fea0003800200 */
.L_x_37068:
        /* <DEDUP_REMOVED lines=44> */
.L_x_37097:
        /* <DEDUP_REMOVED lines=8> */
.L_x_37096:
[----:B------:R-:W-:-:S04]  /*103a0*/  FMUL.RZ R0, R23, 0.15915493667125701904 ;  /* 0x3e22f98317007820 */ /* 0x000fc8000040c000 */
[----:B------:R1:W0:Y:S08]  /*103b0*/  MUFU.COS R22, R0 ;  /* 0x0000000000167308 */ /* 0x0002300000000000 */
[----:B------:R1:W0:Y:S01]  /*103c0*/  MUFU.SIN R23, R0 ;  /* 0x0000000000177308 */ /* 0x0002220000000400 */
[----:B------:R-:W-:Y:S05]  /*103d0*/  BRA `(.L_x_37067) ;  /* 0x0000000000087947 */ /* 0x000fea0003800000 */
.L_x_37095:
[----:B------:R-:W-:-:S04]  /*103e0*/  FMUL.FTZ R19, R19, 1.4426950216293334961 ;  /* 0x3fb8aa3b13137820 */ /* 0x000fc80000410000 */
[----:B------:R1:W0:Y:S03]  /*103f0*/  MUFU.EX2 R22, R19 ;  /* 0x0000001300167308 */ /* 0x0002260000000800 */
.L_x_37067:
[----:B------:R-:W-:Y:S05]  /*10400*/  BSYNC.RECONVERGENT B3 ;  /* 0x0000000000037941 */ /* 0x000fea0003800200 */
.L_x_37066:
        /* <DEDUP_REMOVED lines=73> */
.L_x_37107:
[----:B------:R-:W-:Y:S05]  /*108a0*/  BSYNC.RECONVERGENT B4 ;  /* 0x0000000000047941 */ /* 0x000fea0003800200 */
.L_x_37106:
        /* <DEDUP_REMOVED lines=28> */
.L_x_37105:
        /* <DEDUP_REMOVED lines=19> */
.L_x_37111:
[----:B------:R-:W-:Y:S05]  /*10ba0*/  BSYNC.RECONVERGENT B4 ;  /* 0x0000000000047941 */ /* 0x000fea0003800200 */
.L_x_37110:
        /* <DEDUP_REMOVED lines=28> */
.L_x_37109:
        /* <DEDUP_REMOVED lines=13> */
[----:B------:R-:W-:Y:S01]  /*10e40*/  FADD.FTZ R24, R18, -R33 ;  /* 0x8000002112187221 */ /* 0x000fe20000010000 */
[----:B------:R-:W-:Y:S01]  /*10e50*/  FMUL.FTZ R7, R21, R21 ;  /* 0x0000001515077220 */ /* 0x000fe20000410000 */
[C---:B------:R-:W-:Y:S01]  /*10e60*/  FMUL.FTZ R29, R33.reuse, R28 ;  /* 0x0000001c211d7220 */ /* 0x040fe20000410000 */
[----:B------:R-:W-:Y:S01]  /*10e70*/  FMUL.FTZ R6, R33, R33 ;  /* 0x0000002121067220 */ /* 0x000fe20000410000 */
[----:B------:R-:W-:Y:S01]  /*10e80*/  FADD.FTZ R21, R21, R21 ;  /* 0x0000001515157221 */ /* 0x000fe20000010000 */
[----:B------:R-:W-:Y:S01]  /*10e90*/  FADD.FTZ R33, R33, R33 ;  /* 0x0000002121217221 */ /* 0x000fe20000010000 */
[----:B------:R-:W-:Y:S01]  /*10ea0*/  FMUL.FTZ R18, R4, R20 ;  /* 0x0000001404127220 */ /* 0x000fe20000410000 */
[----:B------:R-:W-:Y:S01]  /*10eb0*/  FMUL.FTZ R20, R24, R28 ;  /* 0x0000001c18147220 */ /* 0x000fe20000410000 */
[----:B------:R-:W-:Y:S01]  /*10ec0*/  FMUL.FTZ R21, R4, R21 ;  /* 0x0000001504157220 */ /* 0x000fe20000410000 */
[----:B------:R-:W-:Y:S01]  /*10ed0*/  FMUL.FTZ R28, R24, R33 ;  /* 0x00000021181c7220 */ /* 0x000fe20000410000 */
[----:B------:R-:W-:Y:S01]  /*10ee0*/  FMUL.FTZ R4, R4, R4 ;  /* 0x0000000404047220 */ /* 0x000fe20000410000 */
[----:B------:R-:W-:-:S07]  /*10ef0*/  FMUL.FTZ R24, R24, R24 ;  /* 0x0000001818187220 */ /* 0x000fce0000410000 */
.L_x_37113:
        /* <DEDUP_REMOVED lines=65> */
.L_x_37112:
        /* <DEDUP_REMOVED lines=55> */
.L_x_37115:
[----:B------:R-:W-:Y:S05]  /*11680*/  BSYNC.RECONVERGENT B4 ;  /* 0x0000000000047941 */ /* 0x000fea0003800200 */
.L_x_37114:
        /* <DEDUP_REMOVED lines=28> */
.L_x_37104:
        /* <DEDUP_REMOVED lines=29> */
.L_x_37117:
[----:B------:R-:W-:Y:S05]  /*11a20*/  BSYNC.RECONVERGENT B4 ;  /* 0x0000000000047941 */ /* 0x000fea0003800200 */
.L_x_37116:
        /* <DEDUP_REMOVED lines=28> */
.L_x_37103:
        /* <DEDUP_REMOVED lines=45> */
.L_x_37120:
[----:B------:R-:W-:Y:S05]  /*11ec0*/  BSYNC.RECONVERGENT B4 ;  /* 0x0000000000047941 */ /* 0x000fea0003800200 */
.L_x_37119:
        /* <DEDUP_REMOVED lines=26> */
.L_x_37118:
        /* <DEDUP_REMOVED lines=11> */
[----:B------:R-:W-:Y:S01]  /*12120*/  IMAD.MOV.U32 R5, RZ, RZ, 0x3f800000 ;  /* 0x3f800000ff057424 */ /* 0x000fe200078e00ff */
[----:B------:R-:W-:-:S07]  /*12130*/  MOV R2, 0x12150 ;  /* 0x0001215000027802 */ /* 0x000fce0000000f00 */
[----:B0-234-:R-:W-:Y:S05]  /*12140*/  CALL.REL.NOINC `($__internal_70_$__cuda_sm3x_div_rn_ftz_f32_slowpath) ;  /* 0x0000018c00d47944 */ /* 0x01dfea0003c00000 */
[----:B------:R-:W-:-:S07]  /*12150*/  MOV R2, R0 ;  /* 0x0000000000027202 */ /* 0x000fce0000000f00 */
.L_x_37122:
[----:B------:R-:W-:Y:S05]  /*12160*/  BSYNC.RECONVERGENT B4 ;  /* 0x0000000000047941 */ /* 0x000fea0003800200 */
.L_x_37121:
        /* <DEDUP_REMOVED lines=26> */
.L_x_37102:
        /* <DEDUP_REMOVED lines=34> */
.L_x_37124:
[----:B------:R-:W-:Y:S05]  /*12530*/  BSYNC.RECONVERGENT B4 ;  /* 0x0000000000047941 */ /* 0x000fea0003800200 */
.L_x_37123:
        /* <DEDUP_REMOVED lines=28> */
.L_x_37101:
        /* <DEDUP_REMOVED lines=30> */
.L_x_37126:
[----:B------:R-:W-:Y:S05]  /*128e0*/  BSYNC.RECONVERGENT B4 ;  /* 0x0000000000047941 */ /* 0x000fea0003800200 */
.L_x_37125:
        /* <DEDUP_REMOVED lines=27> */
.L_x_37108:
[----:B------:R-:W-:Y:S05]  /*12aa0*/  BSYNC.RECONVERGENT B2 ;  /* 0x0000000000027941 */ /* 0x000fea0003800200 */
.L_x_37100:
        /* <DEDUP_REMOVED lines=44> */
.L_x_37129:
        /* <DEDUP_REMOVED lines=8> */
.L_x_37128:
[----:B------:R-:W-:-:S04]  /*12df0*/  FMUL.RZ R0, R19, 0.15915493667125701904 ;  /* 0x3e22f98313007820 */ /* 0x000fc8000040c000 */
[----:B------:R1:W0:Y:S08]  /*12e00*/  MUFU.COS R18, R0 ;  /* 0x0000000000127308 */ /* 0x0002300000000000 */
[----:B------:R1:W0:Y:S01]  /*12e10*/  MUFU.SIN R19, R0 ;  /* 0x0000000000137308 */ /* 0x0002220000000400 */
[----:B------:R-:W-:Y:S05]  /*12e20*/  BRA `(.L_x_37099) ;  /* 0x0000000000087947 */ /* 0x000fea0003800000 */
.L_x_37127:
[----:B------:R-:W-:-:S04]  /*12e30*/  FMUL.FTZ R15, R15, 1.4426950216293334961 ;  /* 0x3fb8aa3b0f0f7820 */ /* 0x000fc80000410000 */
[----:B------:R1:W0:Y:S03]  /*12e40*/  MUFU.EX2 R18, R15 ;  /* 0x0000000f00127308 */ /* 0x0002260000000800 */
.L_x_37099:
[----:B------:R-:W-:Y:S05]  /*12e50*/  BSYNC.RECONVERGENT B3 ;  /* 0x0000000000037941 */ /* 0x000fea0003800200 */
.L_x_37098:
        /* <DEDUP_REMOVED lines=73> */
.L_x_37139:
[----:B------:R-:W-:Y:S05]  /*132f0*/  BSYNC.RECONVERGENT B4 ;  /* 0x0000000000047941 */ /* 0x000fea0003800200 */
.L_x_37138:
        /* <DEDUP_REMOVED lines=28> */
.L_x_37137:
        /* <DEDUP_REMOVED lines=19> */
.L_x_37143:
[----:B------:R-:W-:Y:S05]  /*135f0*/  BSYNC.RECONVERGENT B4 ;  /* 0x0000000000047941 */ /* 0x000fea0003800200 */
.L_x_37142:
        /* <DEDUP_REMOVED lines=28> */
.L_x_37141:
        /* <DEDUP_REMOVED lines=12> */
[----:B------:R-:W-:Y:S01]  /*13880*/  FMUL.FTZ R25, R21, R16 ;  /* 0x0000001015197220 */ /* 0x000fe20000410000 */
[--C-:B------:R-:W-:Y:S01]  /*13890*/  FADD.FTZ R4, R4, -R17.reuse ;  /* 0x8000001104047221 */ /* 0x100fe20000010000 */
[CC--:B------:R-:W-:Y:S01]  /*138a0*/  FMUL.FTZ R24, R17.reuse, R14.reuse ;  /* 0x0000000e11187220 */ /* 0x0c0fe20000410000 */
[----:B------:R-:W-:Y:S01]  /*138b0*/  FMUL.FTZ R7, R17, R17 ;  /* 0x0000001111077220 */ /* 0x000fe20000410000 */
        /* <DEDUP_REMOVED lines=9> */
.L_x_37145:
        /* <DEDUP_REMOVED lines=65> */
.L_x_37144:
        /* <DEDUP_REMOVED lines=55> */
.L_x_37147:
[----:B------:R-:W-:Y:S05]  /*140d0*/  BSYNC.RECONVERGENT B4 ;  /* 0x0000000000047941 */ /* 0x000fea0003800200 */
.L_x_37146:
        /* <DEDUP_REMOVED lines=28> */
.L_x_37136:
        /* <DEDUP_REMOVED lines=29> */
.L_x_37149:
[----:B------:R-:W-:Y:S05]  /*14470*/  BSYNC.RECONVERGENT B4 ;  /* 0x0000000000047941 */ /* 0x000fea0003800200 */
.L_x_37148:
        /* <DEDUP_REMOVED lines=28> */
.L_x_37135:
        /* <DEDUP_REMOVED lines=45> */
.L_x_37152:
[----:B------:R-:W-:Y:S05]  /*14910*/  BSYNC.RECONVERGENT B4 ;  /* 0x0000000000047941 */ /* 0x000fea0003800200 */
.L_x_37151:
        /* <DEDUP_REMOVED lines=26> */
.L_x_37150:
        /* <DEDUP_REMOVED lines=15> */
.L_x_37154:
[----:B------:R-:W-:Y:S05]  /*14bb0*/  BSYNC.RECONVERGENT B4 ;  /* 0x0000000000047941 */ /* 0x000fea0003800200 */
.L_x_37153:
        /* <DEDUP_REMOVED lines=26> */
.L_x_37134:
        /* <DEDUP_REMOVED lines=21> */
[----:B------:R-:W-:Y:S02]  /*14eb0*/  MOV R3, 0x3f800000 ;  /* 0x3f80000000037802 */ /* 0x000fe40000000f00 */
        /* <DEDUP_REMOVED lines=10> */
[----:B0-234-:R-:W-:Y:S05]  /*14f60*/  CALL.REL.NOINC `($__internal_70_$__cuda_sm3x_div_rn_ftz_f32_slowpath) ;  /* 0x00000160004c7944 */ /* 0x01dfea0003c00000 */
[----:B------:R-:W-:-:S07]  /*14f70*/  MOV R2, R0 ;  /* 0x0000000000027202 */ /* 0x000fce0000000f00 */
.L_x_37156:
[----:B------:R-:W-:Y:S05]  /*14f80*/  BSYNC.RECONVERGENT B4 ;  /* 0x0000000000047941 */ /* 0x000fea0003800200 */
.L_x_37155:
        /* <DEDUP_REMOVED lines=28> */
.L_x_37133:
        /* <DEDUP_REMOVED lines=30> */
.L_x_37158:
[----:B------:R-:W-:Y:S05]  /*15330*/  BSYNC.RECONVERGENT B4 ;  /* 0x0000000000047941 */ /* 0x000fea0003800200 */
.L_x_37157:
        /* <DEDUP_REMOVED lines=27> */
.L_x_37140:
[----:B------:R-:W-:Y:S05]  /*154f0*/  BSYNC.RECONVERGENT B2 ;  /* 0x0000000000027941 */ /* 0x000fea0003800200 */
.L_x_37132:
        /* <DEDUP_REMOVED lines=44> */
.L_x_37161:
        /* <DEDUP_REMOVED lines=8> */
.L_x_37160:
[----:B------:R-:W-:-:S04]  /*15840*/  FMUL.RZ R0, R5, 0.15915493667125701904 ;  /* 0x3e22f98305007820 */ /* 0x000fc8000040c000 */
[----:B------:R1:W0:Y:S08]  /*15850*/  MUFU.COS R4, R0 ;  /* 0x0000000000047308 */ /* 0x0002300000000000 */
[----:B------:R1:W0:Y:S01]  /*15860*/  MUFU.SIN R5, R0 ;  /* 0x0000000000057308 */ /* 0x0002220000000400 */
[----:B------:R-:W-:Y:S05]  /*15870*/  BRA `(.L_x_37131) ;  /* 0x0000000000087947 */ /* 0x000fea0003800000 */
.L_x_37159:
[----:B------:R-:W-:-:S06]  /*15880*/  FMUL.FTZ R4, R11, 1.4426950216293334961 ;  /* 0x3fb8aa3b0b047820 */ /* 0x000fcc0000410000 */
[----:B------:R-:W1:Y:S02]  /*15890*/  MUFU.EX2 R4, R4 ;  /* 0x0000000400047308 */ /* 0x000e640000000800 */
.L_x_37131:
[----:B------:R-:W-:Y:S05]  /*158a0*/  BSYNC.RECONVERGENT B3 ;  /* 0x0000000000037941 */ /* 0x000fea0003800200 */
.L_x_37130:
[----:B------:R-:W0:Y:S01]  /*158b0*/  S2R R11, SR_CTAID.X ;  /* 0x00000000000b7919 */ /* 0x000e220000002500 */
[----:B------:R-:W-:Y:S01]  /*158c0*/  ISETP.GE.U32.AND P0, PT, R38, UR5, PT ;  /* 0x0000000526007c0c */ /* 0x000fe2000bf06070 */
[----:B------:R-:W-:Y:S04]  /*158d0*/  BSSY.RECONVERGENT B0, `(.L_x_37162) ;  /* 0x0000033000007945 */ /* 0x000fe80003800200 */
[----:B------:R-:W-:Y:S08]  /*158e0*/  BSSY.RELIABLE B1, `(.L_x_37163) ;  /* 0x000002b000017945 */ /* 0x000ff00003800100 */
[----:B------:R-:W-:Y:S05]  /*158f0*/  @P0 BRA `(.L_x_37164) ;  /* 0x0000000000300947 */ /* 0x000fea0003800000 */
[----:B------:R-:W5:Y:S01]  /*15900*/  LDC.64 R2, c[0x0][0x390] ;  /* 0x0000e400ff027b82 */ /* 0x000f620000000a00 */
[----:B0-----:R-:W-:Y:S02]  /*15910*/  LEA R7, R11, R38, 0xa ;  /* 0x000000260b077211 */ /* 0x001fe400078e50ff */
[----:B------:R-:W-:-:S04]  /*15920*/  IADD3 R38, PT, PT, R38, 0x80, RZ ;  /* 0x0000008026267810 */ /* 0x000fc80007ffe0ff */
[----:B------:R-:W-:Y:S01]  /*15930*/  ISETP.GE.AND P0, PT, R38, UR5, PT ;  /* 0x0000000526007c0c */ /* 0x000fe2000bf06270 */
[----:B-----5:R-:W-:-:S05]  /*15940*/  IMAD.WIDE.U32 R2, R7, 0x8, R2 ;  /* 0x0000000807027825 */ /* 0x020fca00078e0002 */
[----:B--23--:R0:W-:Y:S07]  /*15950*/  STG.E.64 desc[UR6][R2.64], R8 ;  /* 0x0000000802007986 */ /* 0x00c1ee000c101b06 */
[----:B------:R-:W-:Y:S05]  /*15960*/  @P0 BRA `(.L_x_37165) ;  /* 0x0000000000300947 */ /* 0x000fea0003800000 */
[----:B0-----:R-:W0:Y:S01]  /*15970*/  LDC.64 R2, c[0x0][0x390] ;  /* 0x0000e400ff027b82 */ /* 0x001e220000000a00 */
[----:B------:R-:W-:Y:S02]  /*15980*/  LEA R7, R11, R38, 0xa ;  /* 0x000000260b077211 */ /* 0x000fe400078e50ff */
[----:B------:R-:W-:-:S03]  /*15990*/  IADD3 R38, PT, PT, R38, 0x80, RZ ;  /* 0x0000008026267810 */ /* 0x000fc60007ffe0ff */
[----:B0-----:R-:W-:-:S05]  /*159a0*/  IMAD.WIDE.U32 R2, R7, 0x8, R2 ;  /* 0x0000000807027825 */ /* 0x001fca00078e0002 */
[----:B------:R0:W-:Y:S02]  /*159b0*/  STG.E.64 desc[UR6][R2.64], R34 ;  /* 0x0000002202007986 */ /* 0x0001e4000c101b06 */
.L_x_37164:
[----:B------:R-:W-:-:S13]  /*159c0*/  ISETP.GE.AND P0, PT, R38, UR5, PT ;  /* 0x0000000526007c0c */ /* 0x000fda000bf06270 */
[----:B------:R-:W-:Y:S05]  /*159d0*/  @P0 BRA `(.L_x_37166) ;  /* 0x0000000000300947 */ /* 0x000fea0003800000 */
[----:B0-----:R-:W0:Y:S01]  /*159e0*/  LDC.64 R2, c[0x0][0x390] ;  /* 0x0000e400ff027b82 */ /* 0x001e220000000a00 */
[----:B------:R-:W-:Y:S02]  /*159f0*/  LEA R7, R11, R38, 0xa ;  /* 0x000000260b077211 */ /* 0x000fe400078e50ff */
[----:B------:R-:W-:-:S03]  /*15a00*/  IADD3 R38, PT, PT, R38, 0x80, RZ ;  /* 0x0000008026267810 */ /* 0x000fc60007ffe0ff */
[----:B0-----:R-:W-:-:S05]  /*15a10*/  IMAD.WIDE.U32 R2, R7, 0x8, R2 ;  /* 0x0000000807027825 */ /* 0x001fca00078e0002 */
[----:B----4-:R0:W-:Y:S02]  /*15a20*/  STG.E.64 desc[UR6][R2.64], R36 ;  /* 0x0000002402007986 */ /* 0x0101e4000c101b06 */
.L_x_37165:
[----:B------:R-:W-:-:S13]  /*15a30*/  ISETP.GE.AND P0, PT, R38, UR5, PT ;  /* 0x0000000526007c0c */ /* 0x000fda000bf06270 */
[----:B------:R-:W-:Y:S05]  /*15a40*/  @P0 BRA `(.L_x_37167) ;  /* 0x0000000000300947 */ /* 0x000fea0003800000 */
[----:B0-----:R-:W0:Y:S01]  /*15a50*/  LDC.64 R2, c[0x0][0x390] ;  /* 0x0000e400ff027b82 */ /* 0x001e220000000a00 */
[----:B------:R-:W-:Y:S02]  /*15a60*/  LEA R7, R11, R38, 0xa ;  /* 0x000000260b077211 */ /* 0x000fe400078e50ff */
[----:B------:R-:W-:-:S03]  /*15a70*/  IADD3 R38, PT, PT, R38, 0x80, RZ ;  /* 0x0000008026267810 */ /* 0x000fc60007ffe0ff */
[----:B0-----:R-:W-:-:S05]  /*15a80*/  IMAD.WIDE.U32 R2, R7, 0x8, R2 ;  /* 0x0000000807027825 */ /* 0x001fca00078e0002 */
[----:B------:R0:W-:Y:S02]  /*15a90*/  STG.E.64 desc[UR6][R2.64], R30 ;  /* 0x0000001e02007986 */ /* 0x0001e4000c101b06 */
.L_x_37166:
[----:B------:R-:W-:-:S13]  /*15aa0*/  ISETP.GE.AND P0, PT, R38, UR5, PT ;  /* 0x0000000526007c0c */ /* 0x000fda000bf06270 */
[----:B------:R-:W-:Y:S05]  /*15ab0*/  @P0 BRA `(.L_x_37168) ;  /* 0x0000000000340947 */ /* 0x000fea0003800000 */
[----:B0-----:R-:W0:Y:S01]  /*15ac0*/  LDC.64 R2, c[0x0][0x390] ;  /* 0x0000e400ff027b82 */ /* 0x001e220000000a00 */
[----:B------:R-:W-:Y:S02]  /*15ad0*/  LEA R7, R11, R38, 0xa ;  /* 0x000000260b077211 */ /* 0x000fe400078e50ff */
[----:B------:R-:W-:-:S03]  /*15ae0*/  IADD3 R38, PT, PT, R38, 0x80, RZ ;  /* 0x0000008026267810 */ /* 0x000fc60007ffe0ff */
[----:B0-----:R-:W-:-:S05]  /*15af0*/  IMAD.WIDE.U32 R2, R7, 0x8, R2 ;  /* 0x0000000807027825 */ /* 0x001fca00078e0002 */
[----:B------:R0:W-:Y:S02]  /*15b00*/  STG.E.64 desc[UR6][R2.64], R26 ;  /* 0x0000001a02007986 */ /* 0x0001e4000c101b06 */
.L_x_37167:
[----:B------:R-:W-:-:S13]  /*15b10*/  ISETP.GE.AND P0, PT, R38, UR5, PT ;  /* 0x0000000526007c0c */ /* 0x000fda000bf06270 */
[----:B------:R-:W-:Y:S05]  /*15b20*/  @P0 BREAK.RELIABLE B1 ;  /* 0x0000000000010942 */ /* 0x000fea0003800100 */
[----:B------:R-:W-:Y:S05]  /*15b30*/  @P0 BRA `(.L_x_37169) ;  /* 0x0000000000300947 */ /* 0x000fea0003800000 */
[----:B0-----:R-:W0:Y:S01]  /*15b40*/  LDC.64 R2, c[0x0][0x390] ;  /* 0x0000e400ff027b82 */ /* 0x001e220000000a00 */
[----:B------:R-:W-:Y:S02]  /*15b50*/  LEA R7, R11, R38, 0xa ;  /* 0x000000260b077211 */ /* 0x000fe400078e50ff */
[----:B------:R-:W-:-:S03]  /*15b60*/  IADD3 R38, PT, PT, R38, 0x80, RZ ;  /* 0x0000008026267810 */ /* 0x000fc60007ffe0ff */
[----:B0-----:R-:W-:-:S05]  /*15b70*/  IMAD.WIDE.U32 R2, R7, 0x8, R2 ;  /* 0x0000000807027825 */ /* 0x001fca00078e0002 */
[----:B------:R0:W-:Y:S02]  /*15b80*/  STG.E.64 desc[UR6][R2.64], R22 ;  /* 0x0000001602007986 */ /* 0x0001e4000c101b06 */
.L_x_37168:
[----:B------:R-:W-:Y:S05]  /*15b90*/  BSYNC.RELIABLE B1 ;  /* 0x0000000000017941 */ /* 0x000fea0003800100 */
.L_x_37163:
[----:B------:R-:W-:-:S13]  /*15ba0*/  ISETP.GE.AND P0, PT, R38, UR5, PT ;  /* 0x0000000526007c0c */ /* 0x000fda000bf06270 */
[----:B0-----:R-:W0:Y:S01]  /*15bb0*/  @!P0 LDC.64 R2, c[0x0][0x390] ;  /* 0x0000e400ff028b82 */ /* 0x001e220000000a00 */
[----:B------:R-:W-:Y:S02]  /*15bc0*/  @!P0 LEA R7, R11, R38, 0xa ;  /* 0x000000260b078211 */ /* 0x000fe400078e50ff */
[----:B------:R-:W-:-:S03]  /*15bd0*/  @!P0 IADD3 R38, PT, PT, R38, 0x80, RZ ;  /* 0x0000008026268810 */ /* 0x000fc60007ffe0ff */
[----:B0-----:R-:W-:-:S05]  /*15be0*/  @!P0 IMAD.WIDE.U32 R2, R7, 0x8, R2 ;  /* 0x0000000807028825 */ /* 0x001fca00078e0002 */
[----:B------:R0:W-:Y:S02]  /*15bf0*/  @!P0 STG.E.64 desc[UR6][R2.64], R18 ;  /* 0x0000001202008986 */ /* 0x0001e4000c101b06 */
.L_x_37169:
[----:B------:R-:W-:Y:S05]  /*15c00*/  BSYNC.RECONVERGENT B0 ;  /* 0x0000000000007941 */ /* 0x000fea0003800200 */
.L_x_37162:
[----:B------:R-:W-:Y:S05]  /*15c10*/  WARPSYNC.ALL ;  /* 0x0000000000007948 */ /* 0x000fea0003800000 */
[----:B------:R-:W-:-:S13]  /*15c20*/  ISETP.GE.AND P0, PT, R38, UR5, PT ;  /* 0x0000000526007c0c */ /* 0x000fda000bf06270 */
[----:B------:R-:W-:Y:S05]  /*15c30*/  @P0 EXIT ;  /* 0x000000000000094d */ /* 0x000fea0003800000 */
[----:B0-----:R-:W0:Y:S01]  /*15c40*/  LDC.64 R2, c[0x0][0x390] ;  /* 0x0000e400ff027b82 */ /* 0x001e220000000a00 */
[----:B------:R-:W-:-:S05]  /*15c50*/  LEA R7, R11, R38, 0xa ;  /* 0x000000260b077211 */ /* 0x000fca00078e50ff */
[----:B0-----:R-:W-:-:S05]  /*15c60*/  IMAD.WIDE.U32 R2, R7, 0x8, R2 ;  /* 0x0000000807027825 */ /* 0x001fca00078e0002 */
[----:B-1----:R-:W-:Y:S01]  /*15c70*/  STG.E.64 desc[UR6][R2.64], R4 ;  /* 0x0000000402007986 */ /* 0x002fe2000c101b06 */
[----:B------:R-:W-:Y:S05]  /*15c80*/  EXIT ;  /* 0x000000000000794d */ /* 0x000fea0003800000 */
.L_x_36906:
[----:B------:R-:W0:Y:S01]  /*15c90*/  S2R R7, SR_TID.X ;  /* 0x0000000000077919 */ /* 0x000e220000002100 */
[----:B------:R-:W1:Y:S08]  /*15ca0*/  LDC.64 R2, c[0x0][0x398] ;  /* 0x0000e600ff027b82 */ /* 0x000e700000000a00 */
[----:B------:R-:W2:Y:S01]  /*15cb0*/  LDC.64 R4, c[0x0][0x3a0] ;  /* 0x0000e800ff047b82 */ /* 0x000ea20000000a00 */
[----:B-1----:R-:W-:-:S04]  /*15cc0*/  IMAD.WIDE.U32 R2, R21, 0x8, R2 ;  /* 0x0000000815027825 */ /* 0x002fc800078e0002 */
[----:B0-----:R-:W-:-:S04]  /*15cd0*/  IMAD.WIDE.U32 R2, R7, 0x10, R2 ;  /* 0x0000001007027825 */ /* 0x001fc800078e0002 */
[----:B--2---:R-:W-:Y:S01]  /*15ce0*/  IMAD.WIDE.U32 R4, R21, 0x8, R4 ;  /* 0x0000000815047825 */ /* 0x004fe200078e0004 */
[----:B------:R-:W2:Y:S04]  /*15cf0*/  LDG.E.128 R36, desc[UR6][R2.64] ;  /* 0x0000000602247981 */ /* 0x000ea8000c1e1d00 */
[----:B------:R0:W5:Y:S01]  /*15d00*/  LDG.E.128 R32, desc[UR6][R2.64+0x800] ;  /* 0x0008000602207981 */ /* 0x000162000c1e1d00 */
[----:B------:R-:W-:-:S03]  /*15d10*/  IMAD.WIDE.U32 R4, R7, 0x10, R4 ;  /* 0x0000001007047825 */ /* 0x000fc600078e0004 */
[----:B------:R0:W5:Y:S04]  /*15d20*/  LDG.E.128 R28, desc[UR6][R2.64+0x1000] ;  /* 0x00100006021c7981 */ /* 0x000168000c1e1d00 */
[----:B------:R0:W5:Y:S04]  /*15d30*/  LDG.E.128 R24, desc[UR6][R2.64+0x1800] ;  /* 0x0018000602187981 */ /* 0x000168000c1e1d00 */
[----:B------:R0:W5:Y:S04]  /*15d40*/  LDG.E.128 R8, desc[UR6][R4.64] ;  /* 0x0000000604087981 */ /* 0x000168000c1e1d00 */
        /* <DEDUP_REMOVED lines=35> */
[----:B-----5:R-:W-:Y:S05]  /*15f80*/  CALL.REL.NOINC `($__internal_70_$__cuda_sm3x_div_rn_ftz_f32_slowpath) ;  /* 0x0000015000447944 */ /* 0x020fea0003c00000 */
[----:B------:R-:W-:-:S07]  /*15f90*/  MOV R2, R0 ;  /* 0x0000000000027202 */ /* 0x000fce0000000f00 */
.L_x_37173:
[----:B------:R-:W-:Y:S05]  /*15fa0*/  BSYNC.RECONVERGENT B3 ;  /* 0x0000000000037941 */ /* 0x000fea0003800200 */
.L_x_37172:
        /* <DEDUP_REMOVED lines=28> */
.L_x_37171:
        /* <DEDUP_REMOVED lines=41> */
[----:B-----5:R-:W-:Y:S05]  /*16400*/  CALL.REL.NOINC `($__internal_70_$__cuda_sm3x_div_rn_ftz_f32_slowpath) ;  /* 0x0000014c00247944 */ /* 0x020fea0003c00000 */
[----:B------:R-:W-:-:S07]  /*16410*/  MOV R2, R0 ;  /* 0x0000000000027202 */ /* 0x000fce0000000f00 */
.L_x_37177:
[----:B------:R-:W-:Y:S05]  /*16420*/  BSYNC.RECONVERGENT B3 ;  /* 0x0000000000037941 */ /* 0x000fea0003800200 */
.L_x_37176:
        /* <DEDUP_REMOVED lines=29> */
.L_x_37175:
        /* <DEDUP_REMOVED lines=17> */
[----:B-----5:R-:W-:Y:S05]  /*16710*/  CALL.REL.NOINC `($__internal_70_$__cuda_sm3x_div_rn_ftz_f32_slowpath) ;  /* 0x0000014800607944 */ /* 0x020fea0003c00000 */
[----:B------:R-:W-:-:S07]  /*16720*/  MOV R2, R0 ;  /* 0x0000000000027202 */ /* 0x000fce0000000f00 */
.L_x_37181:
[----:B------:R-:W-:Y:S05]  /*16730*/  BSYNC.RECONVERGENT B3 ;  /* 0x0000000000037941 */ /* 0x000fea0003800200 */
.L_x_37180:
        /* <DEDUP_REMOVED lines=27> */
.L_x_37179:
[----:B------:R-:W-:Y:S01]  /*168f0*/  FMUL.FTZ R2, R0, R0 ;  /* 0x0000000000027220 */ /* 0x000fe20000410000 */
[----:B------:R-:W-:Y:S01]  /*16900*/  MOV R41, 0x3f800000 ;  /* 0x3f80000000297802 */ /* 0x000fe20000000f00 */
[----:B------:R-:W-:Y:S01]  /*16910*/  HFMA2 R43, -RZ, RZ, 1.3056640625, -1.8671875 ;  /* 0x3d39bf78ff2b7431 */ /* 0x000fe200000001ff */
[----:B------:R-:W0:Y:S01]  /*16920*/  FCHK P2, R0, 1 ;  /* 0x3f80000000007902 */ /* 0x000e220000040000 */
        /* <DEDUP_REMOVED lines=9> */
[----:B------:R-:W-:Y:S01]  /*169c0*/  FFMA.FTZ R7, R6, 0.25, -R41 ;  /* 0x3e80000006077823 */ /* 0x000fe20000010829 */
[----:B------:R-:W-:-:S03]  /*169d0*/  FFMA R6, R41, -R41, 1 ;  /* 0x3f80000029067423 */ /* 0x000fc60000000829 */
[----:B------:R-:W-:-:S04]  /*169e0*/  FADD.FTZ R4, R4, R7 ;  /* 0x0000000704047221 */ /* 0x000fc80000010000 */
        /* <DEDUP_REMOVED lines=15> */
[C---:B------:R-:W-:Y:S01]  /*16ae0*/  @P1 FFMA.FTZ R4, R2.reuse, R41, +INF ;  /* 0x7f80000002041423 */ /* 0x040fe20000010029 */
[----:B------:R-:W-:Y:S02]  /*16af0*/  @P0 FSETP.NEU.FTZ.AND P1, PT, R2, RZ, PT ;  /* 0x000000ff0200020b */ /* 0x000fe40003f3d000 */
[----:B------:R-:W-:-:S02]  /*16b00*/  FFMA R2, R6, -1, R0 ;  /* 0xbf80000006027823 */ /* 0x000fc40000000000 */
[----:B------:R-:W-:Y:S02]  /*16b10*/  @P0 FSEL R4, R4, -RZ, P1 ;  /* 0x800000ff04040208 */ /* 0x000fe40000800000 */
[----:B------:R-:W-:-:S03]  /*16b20*/  FFMA R5, R5, R2, R6 ;  /* 0x0000000205057223 */ /* 0x000fc60000000006 */
[----:B------:R-:W-:Y:S01]  /*16b30*/  FMUL.FTZ R44, R4, 0.5 ;  /* 0x3f000000042c7820 */ /* 0x000fe20000410000 */
[----:B0-----:R-:W-:Y:S06]  /*16b40*/  @!P2 BRA `(.L_x_37183) ;  /* 0x000000000010a947 */ /* 0x001fec0003800000 */
[----:B------:R-:W-:Y:S02]  /*16b50*/  MOV R5, 0x3f800000 ;  /* 0x3f80000000057802 */ /* 0x000fe40000000f00 */
[----:B------:R-:W-:-:S07]  /*16b60*/  MOV R2, 0x16b80 ;  /* 0x00016b8000027802 */ /* 0x000fce0000000f00 */
[----:B-----5:R-:W-:Y:S05]  /*16b70*/  CALL.REL.NOINC `($__internal_70_$__cuda_sm3x_div_rn_ftz_f32_slowpath) ;  /* 0x0000014400487944 */ /* 0x020fea0003c00000 */
[----:B------:R-:W-:-:S07]  /*16b80*/  MOV R5, R0 ;  /* 0x0000000000057202 */ /* 0x000fce0000000f00 */
.L_x_37183:
[----:B------:R-:W-:Y:S05]  /*16b90*/  BSYNC.RECONVERGENT B3 ;  /* 0x0000000000037941 */ /* 0x000fea0003800200 */
.L_x_37182:
[----:B------:R-:W-:Y:S02]  /*16ba0*/  HFMA2 R7, -RZ, RZ, 0.89990234375, 10328 ;  /* 0x3b33710bff077431 */ /* 0x000fe400000001ff */
[----:B------:R-:W-:Y:S01]  /*16bb0*/  FMUL.FTZ R0, R5, R5 ;  /* 0x0000000505007220 */ /* 0x000fe20000410000 */
[C---:B------:R-:W-:Y:S02]  /*16bc0*/  FSETP.GEU.FTZ.AND P2, PT, |R36|.reuse, |R37|, PT ;  /* 0x400000252400720b */ /* 0x040fe40003f5e200 */
        /* <DEDUP_REMOVED lines=24> */
.L_x_37178:
        /* <DEDUP_REMOVED lines=32> */
[----:B-----5:R-:W-:Y:S05]  /*16f50*/  CALL.REL.NOINC `($__internal_70_$__cuda_sm3x_div_rn_ftz_f32_slowpath) ;  /* 0x0000014000507944 */ /* 0x020fea0003c00000 */
[----:B------:R-:W-:-:S07]  /*16f60*/  MOV R2, R0 ;  /* 0x0000000000027202 */ /* 0x000fce0000000f00 */
.L_x_37186:
[----:B------:R-:W-:Y:S05]  /*16f70*/  BSYNC.RECONVERGENT B3 ;  /* 0x0000000000037941 */ /* 0x000fea0003800200 */
.L_x_37185:
        /* <DEDUP_REMOVED lines=29> */
.L_x_37184:
        /* <DEDUP_REMOVED lines=46> */
[----:B-----5:R-:W-:Y:S05]  /*17430*/  CALL.REL.NOINC `($__internal_70_$__cuda_sm3x_div_rn_ftz_f32_slowpath) ;  /* 0x0000013c00187944 */ /* 0x020fea0003c00000 */
[----:B------:R-:W-:-:S07]  /*17440*/  MOV R2, R0 ;  /* 0x0000000000027202 */ /* 0x000fce0000000f00 */
.L_x_37189:
[----:B------:R-:W-:Y:S05]  /*17450*/  BSYNC.RECONVERGENT B3 ;  /* 0x0000000000037941 */ /* 0x000fea0003800200 */
.L_x_37188:
        /* <DEDUP_REMOVED lines=29> */
.L_x_37187:
        /* <DEDUP_REMOVED lines=17> */
[----:B-----5:R-:W-:Y:S05]  /*17740*/  CALL.REL.NOINC `($__internal_70_$__cuda_sm3x_div_rn_ftz_f32_slowpath) ;  /* 0x0000013800547944 */ /* 0x020fea0003c00000 */
[----:B------:R-:W-:-:S07]  /*17750*/  MOV R4, R0 ;  /* 0x0000000000047202 */ /* 0x000fce0000000f00 */
.L_x_37192:
[----:B------:R-:W-:Y:S05]  /*17760*/  BSYNC.RECONVERGENT B3 ;  /* 0x0000000000037941 */ /* 0x000fea0003800200 */
.L_x_37191:
[----:B------:R-:W-:Y:S02]  /*17770*/  HFMA2 R5, -RZ, RZ, 0.89990234375, 10328 ;  /* 0x3b33710bff057431 */ /* 0x000fe400000001ff */
[----:B------:R-:W-:Y:S01]  /*17780*/  FMUL.FTZ R0, R4, R4 ;  /* 0x0000000404007220 */ /* 0x000fe20000410000 */
[----:B------:R-:W-:Y:S01]  /*17790*/  FSETP.GEU.FTZ.AND P3, PT, |R36|, |R37|, PT ;  /* 0x400000252400720b */ /* 0x000fe20003f7e200 */
        /* <DEDUP_REMOVED lines=26> */
.L_x_37190:
        /* <DEDUP_REMOVED lines=25> */
.L_x_37194:
[-C--:B------:R-:W-:Y:S02]  /*17ad0*/  FSETP.GEU.FTZ.AND P0, PT, R49, R2.reuse, PT ;  /* 0x000000023100720b */ /* 0x080fe40003f1e000 */
        /* <DEDUP_REMOVED lines=9> */
[----:B------:R-:W-:-:S02]  /*17b70*/  @P1 LOP3.LUT R3, R3, 0x1, RZ, 0xfc, !PT ;  /* 0x0000000103031812 */ /* 0x000fc400078efcff */
[----:B------:R-:W-:Y:S02]  /*17b80*/  FSEL R2, R47, R4, P1 ;  /* 0x000000042f027208 */ /* 0x000fe40000800000 */
[CC--:B------:R-:W-:Y:S02]  /*17b90*/  FSETP.GEU.FTZ.AND P1, PT, R48.reuse, R5.reuse, PT ;  /* 0x000000053000720b */ /* 0x0c0fe40003f3e000 */
[----:B------:R-:W-:Y:S02]  /*17ba0*/  FSEL R4, R49, R6, P0 ;  /* 0x0000000631047208 */ /* 0x000fe40000000000 */
        /* <DEDUP_REMOVED lines=23> */
[C---:B------:R-:W-:Y:S02]  /*17d20*/  LOP3.LUT P1, RZ, R3.reuse, 0x1, RZ, 0xc0, !PT ;  /* 0x0000000103ff7812 */ /* 0x040fe4000782c0ff */
[----:B------:R-:W-:Y:S02]  /*17d30*/  FSEL R40, R48, R41, P2 ;  /* 0x0000002930287208 */ /* 0x000fe40001000000 */
[----:B------:R-:W-:Y:S02]  /*17d40*/  LOP3.LUT P2, RZ, R3, 0x2, RZ, 0xc0, !PT ;  /* 0x0000000203ff7812 */ /* 0x000fe4000784c0ff */
        /* <DEDUP_REMOVED lines=9> */
.L_x_37193:
[----:B------:R-:W-:Y:S01]  /*17de0*/  FADD.FTZ R47, R52, -1 ;  /* 0xbf800000342f7421 */ /* 0x000fe20000010000 */
[----:B------:R-:W-:Y:S01]  /*17df0*/  FCHK P2, R0, R45 ;  /* 0x0000002d00007302 */ /* 0x000fe20000040000 */
[----:B------:R-:W-:Y:S02]  /*17e00*/  BSSY.RECONVERGENT B3, `(.L_x_37195) ;  /* 0x0000034000037945 */ /* 0x000fe40003800200 */
        /* <DEDUP_REMOVED lines=47> */
[----:B------:R-:W-:Y:S02]  /*18100*/  MOV R5, R45 ;  /* 0x0000002d00057202 */ /* 0x000fe40000000f00 */
[----:B------:R-:W-:-:S07]  /*18110*/  MOV R2, 0x18130 ;  /* 0x0001813000027802 */ /* 0x000fce0000000f00 */
[----:B-----5:R-:W-:Y:S05]  /*18120*/  CALL.REL.NOINC `($__internal_70_$__cuda_sm3x_div_rn_ftz_f32_slowpath) ;  /* 0x0000012c00dc7944 */ /* 0x020fea0003c00000 */
[----:B------:R-:W-:-:S07]  /*18130*/  MOV R4, R0 ;  /* 0x0000000000047202 */ /* 0x000fce0000000f00 */
.L_x_37196:
[----:B------:R-:W-:Y:S05]  /*18140*/  BSYNC.RECONVERGENT B3 ;  /* 0x0000000000037941 */ /* 0x000fea0003800200 */
.L_x_37195:
        /* <DEDUP_REMOVED lines=28> */
.L_x_37174:
[----:B------:R-:W-:Y:S05]  /*18310*/  BSYNC.RECONVERGENT B2 ;  /* 0x0000000000027941 */ /* 0x000fea0003800200 */
.L_x_37170:
        /* <DEDUP_REMOVED lines=24> */
.L_x_37199:
        /* <DEDUP_REMOVED lines=27> */
.L_x_37200:
[----:B--2---:R-:W-:Y:S01]  /*18650*/  FMUL.RZ R0, R37, 0.15915493667125701904 ;  /* 0x3e22f98325007820 */ /* 0x004fe2000040c000 */
[----:B------:R-:W-:-:S03]  /*18660*/  FMUL.FTZ R9, R9, 1.4426950216293334961 ;  /* 0x3fb8aa3b09097820 */ /* 0x000fc60000410000 */
[----:B---3--:R-:W0:Y:S08]  /*18670*/  MUFU.COS R36, R0 ;  /* 0x0000000000247308 */ /* 0x008e300000000000 */
[----:B------:R-:W1:Y:S08]  /*18680*/  MUFU.SIN R2, R0 ;  /* 0x0000000000027308 */ /* 0x000e700000000400 */
[----:B------:R-:W0:Y:S02]  /*18690*/  MUFU.EX2 R9, R9 ;  /* 0x0000000900097308 */ /* 0x000e240000000800 */
[C---:B0-----:R-:W-:Y:S01]  /*186a0*/  FMUL.FTZ R36, R9.reuse, R36 ;  /* 0x0000002409247220 */ /* 0x041fe20000410000 */
[----:B-1----:R-:W-:-:S07]  /*186b0*/  FMUL.FTZ R37, R9, R2 ;  /* 0x0000000209257220 */ /* 0x002fce0000410000 */
.L_x_37198:
[----:B------:R-:W-:Y:S05]  /*186c0*/  BSYNC.RECONVERGENT B0 ;  /* 0x0000000000007941 */ /* 0x000fea0003800200 */
.L_x_37197:
[----:B------:R-:W-:Y:S01]  /*186d0*/  FSETP.NAN.FTZ.AND P0, PT, R38, R38, PT ;  /* 0x000000262600720b */ /* 0x000fe20003f18000 */
[----:B------:R-:W-:Y:S01]  /*186e0*/  BSSY.RECONVERGENT B2, `(.L_x_37201) ;  /* 0x0000268000027945 */ /* 0x000fe20003800200 */
[----:B------:R-:W-:-:S04]  /*186f0*/  FSETP.NAN.FTZ.AND P1, PT, R39, R39, PT ;  /* 0x000000272700720b */ /* 0x000fc80003f38000 */
[----:B------:R-:W-:-:S13]  /*18700*/  PLOP3.LUT P0, PT, P0, P1, PT, 0xf8, 0x8f ;  /* 0x00000000008f781c */ /* 0x000fda0000703f70 */
[----:B------:R-:W-:Y:S05]  /*18710*/  @P0 BRA `(.L_x_37202) ;  /* 0x0000002000a80947 */ /* 0x000fea0003800000 */
[C---:B------:R-:W-:Y:S01]  /*18720*/  FADD.FTZ R2, |R38|.reuse, -RZ ;  /* 0x800000ff26027221 */ /* 0x040fe20000010200 */
[----:B------:R-:W-:Y:S01]  /*18730*/  FADD.FTZ R5, |R39|, -RZ ;  /* 0x800000ff27057221 */ /* 0x000fe20000010200 */
[----:B------:R-:W-:Y:S02]  /*18740*/  FSETP.GEU.FTZ.AND P1, PT, |R38|, |R39|, PT ;  /* 0x400000272600720b */ /* 0x000fe40003f3e200 */
[----:B------:R-:W-:Y:S02]  /*18750*/  LOP3.LUT R3, R3, 0xffffffdf, RZ, 0xc0, !PT ;  /* 0xffffffdf03037812 */ /* 0x000fe400078ec0ff */
[----:B-1----:R-:W-:Y:S02]  /*18760*/  FSEL R0, R2, R5, !P1 ;  /* 0x0000000502007208 */ /* 0x002fe40004800000 */
        /* <DEDUP_REMOVED lines=60> */
.L_x_37208:
[----:B------:R-:W-:Y:S05]  /*18b30*/  BSYNC.RECONVERGENT B3 ;  /* 0x0000000000037941 */ /* 0x000fea0003800200 */
.L_x_37207:
        /* <DEDUP_REMOVED lines=29> */
.L_x_37206:
        /* <DEDUP_REMOVED lines=19> */
.L_x_37212:
[----:B------:R-:W-:Y:S05]  /*18e40*/  BSYNC.RECONVERGENT B3 ;  /* 0x0000000000037941 */ /* 0x000fea0003800200 */
.L_x_37211:
        /* <DEDUP_REMOVED lines=29> */
.L_x_37210:
        /* <DEDUP_REMOVED lines=14> */
[----:B------:R-:W-:Y:S01]  /*19100*/  FADD.FTZ R44, R41, R41 ;  /* 0x00000029292c7221 */ /* 0x000fe20000010000 */
[C---:B------:R-:W-:Y:S01]  /*19110*/  FMUL.FTZ R6, R45.reuse, R45 ;  /* 0x0000002d2d067220 */ /* 0x040fe20000410000 */
[----:B------:R-:W-:Y:S01]  /*19120*/  FADD.FTZ R45, R45, R45 ;  /* 0x0000002d2d2d7221 */ /* 0x000fe20000010000 */
        /* <DEDUP_REMOVED lines=8> */
.L_x_37214:
        /* <DEDUP_REMOVED lines=11> */
[----:B------:R-:W-:Y:S02]  /*19260*/  FSETP.GEU.FTZ.AND P2, PT, R49, R4, PT ;  /* 0x000000043100720b */ /* 0x000fe40003f5e000 */
[----:B------:R-:W-:Y:S02]  /*19270*/  LOP3.LUT R3, R3, 0xfffffffd, RZ, 0xc0, !PT ;  /* 0xfffffffd03037812 */ /* 0x000fe400078ec0ff */
[----:B------:R-:W-:Y:S02]  /*19280*/  FSEL R7, R4, R49, P2 ;  /* 0x0000003104077208 */ /* 0x000fe40001000000 */
[----:B------:R-:W-:Y:S02]  /*19290*/  @P3 LOP3.LUT R3, R3, 0x2, RZ, 0xfc, !PT ;  /* 0x0000000203033812 */ /* 0x000fe400078efcff */
[----:B------:R-:W-:Y:S02]  /*192a0*/  FSETP.GEU.FTZ.AND P0, PT, R7, R6, PT ;  /* 0x000000060700720b */ /* 0x000fe40003f1e000 */
[----:B------:R-:W-:-:S02]  /*192b0*/  FSEL R2, R46, R5, P1 ;  /* 0x000000052e027208 */ /* 0x000fc40000800000 */
[----:B------:R-:W-:Y:S02]  /*192c0*/  FSEL R51, R6, R7, P0 ;  /* 0x0000000706337208 */ /* 0x000fe40000000000 */
[----:B------:R-:W-:Y:S02]  /*192d0*/  LOP3.LUT R3, R3, 0xfffffffe, RZ, 0xc0, !PT ;  /* 0xfffffffe03037812 */ /* 0x000fe400078ec0ff */
[----:B------:R-:W-:Y:S02]  /*192e0*/  FSETP.GEU.FTZ.AND P1, PT, R51, R40, PT ;  /* 0x000000283300720b */ /* 0x000fe40003f3e000 */
[----:B------:R-:W-:Y:S02]  /*192f0*/  FSEL R5, R47, R8, P3 ;  /* 0x000000082f057208 */ /* 0x000fe40001800000 */
[----:B------:R-:W-:Y:S02]  /*19300*/  FSEL R46, R40, R51, P1 ;  /* 0x00000033282e7208 */ /* 0x000fe40000800000 */
[----:B------:R-:W-:-:S02]  /*19310*/  @P2 LOP3.LUT R3, R3, 0x1, RZ, 0xfc, !PT ;  /* 0x0000000103032812 */ /* 0x000fc400078efcff */
[----:B------:R-:W-:Y:S02]  /*19320*/  FSEL R8, R49, R4, P2 ;  /* 0x0000000431087208 */ /* 0x000fe40001000000 */
[----:B------:R-:W-:Y:S02]  /*19330*/  FSETP.GEU.FTZ.AND P2, PT, R46, R41, PT ;  /* 0x000000292e00720b */ /* 0x000fe40003f5e000 */
[----:B------:R-:W-:Y:S02]  /*19340*/  P2R R54, PR, RZ, 0x2 ;  /* 0x00000002ff367803 */ /* 0x000fe40000000000 */
[----:B------:R-:W-:Y:S02]  /*19350*/  FSEL R47, R41, R46, P2 ;  /* 0x0000002e292f7208 */ /* 0x000fe40001000000 */
[----:B------:R-:W-:Y:S02]  /*19360*/  PLOP3.LUT P6, PT, P2, P0, P1, 0x80, 0x0 ;  /* 0x000000000000781c */ /* 0x000fe400017c1010 */
[----:B------:R-:W-:-:S02]  /*19370*/  FSETP.GEU.FTZ.AND P3, PT, R47, R42, PT ;  /* 0x0000002a2f00720b */ /* 0x000fc40003f7e000 */
[----:B------:R-:W-:Y:S02]  /*19380*/  P2R R4, PR, RZ, 0x4 ;  /* 0x00000004ff047803 */ /* 0x000fe40000000000 */
[----:B------:R-:W-:Y:S02]  /*19390*/  FSEL R49, R42, R47, P3 ;  /* 0x0000002f2a317208 */ /* 0x000fe40001800000 */
[----:B------:R-:W-:Y:S02]  /*193a0*/  P2R R53, PR, RZ, 0x1 ;  /* 0x00000001ff357803 */ /* 0x000fe40000000000 */
[----:B------:R-:W-:Y:S02]  /*193b0*/  FSETP.GEU.FTZ.AND P4, PT, R49, R44, PT ;  /* 0x0000002c3100720b */ /* 0x000fe40003f9e000 */
[----:B------:R-:W-:Y:S02]  /*193c0*/  LOP3.LUT P2, RZ, R3, 0x1, RZ, 0xc0, !PT ;  /* 0x0000000103ff7812 */ /* 0x000fe4000784c0ff */
[----:B------:R-:W-:-:S02]  /*193d0*/  FSEL R48, R44, R49, P4 ;  /* 0x000000312c307208 */ /* 0x000fc40002000000 */
[----:B------:R-:W-:Y:S02]  /*193e0*/  PLOP3.LUT P1, PT, P4, P6, P3, 0x80, 0x0 ;  /* 0x000000000000781c */ /* 0x000fe4000272d030 */
[----:B------:R-:W-:Y:S02]  /*193f0*/  FSETP.GEU.FTZ.AND P5, PT, R48, R43, PT ;  /* 0x0000002b3000720b */ /* 0x000fe40003fbe000 */
[----:B------:R-:W-:Y:S02]  /*19400*/  LOP3.LUT P0, RZ, R3, 0x2, RZ, 0xc0, !PT ;  /* 0x0000000203ff7812 */ /* 0x000fe4000780c0ff */
[----:B------:R-:W-:Y:S02]  /*19410*/  FSEL R50, R43, R48, P5 ;  /* 0x000000302b327208 */ /* 0x000fe40002800000 */
[----:B------:R-:W-:Y:S02]  /*19420*/  LOP3.LUT R3, R3, 0xfffffffe, RZ, 0xc0, !PT ;  /* 0xfffffffe03037812 */ /* 0x000fe400078ec0ff */
[----:B------:R-:W-:-:S04]  /*19430*/  FSETP.GEU.FTZ.AND P6, PT, R50, R45, PT ;  /* 0x0000002d3200720b */ /* 0x000fc80003fde000 */
[----:B------:R-:W-:-:S04]  /*19440*/  PLOP3.LUT P1, PT, P6, P1, P5, 0x80, 0x0 ;  /* 0x000000000000781c */ /* 0x000fc80003723050 */
[----:B------:R-:W-:Y:S02]  /*19450*/  PLOP3.LUT P1, PT, P1, P0, P2, 0x80, 0x0 ;  /* 0x000000000000781c */ /* 0x000fe40000f21020 */
[----:B------:R-:W-:Y:S02]  /*19460*/  ISETP.NE.AND P0, PT, R53, RZ, PT ;  /* 0x000000ff3500720c */ /* 0x000fe40003f05270 */
[----:B------:R-:W-:Y:S02]  /*19470*/  ISETP.NE.AND P2, PT, R4, RZ, PT ;  /* 0x000000ff0400720c */ /* 0x000fe40003f45270 */
[----:B------:R-:W-:Y:S02]  /*19480*/  FSEL R4, R7, R6, P0 ;  /* 0x0000000607047208 */ /* 0x000fe40000000000 */
[----:B------:R-:W-:-:S05]  /*19490*/  MOV R7, R52 ;  /* 0x0000003400077202 */ /* 0x000fca0000000f00 */
        /* <DEDUP_REMOVED lines=15> */
.L_x_37213:
[----:B------:R-:W-:Y:S01]  /*19590*/  FADD.FTZ R7, R52, -1 ;  /* 0xbf80000034077421 */ /* 0x000fe20000010000 */
[----:B------:R-:W-:Y:S01]  /*195a0*/  FCHK P2, R0, R9 ;  /* 0x0000000900007302 */ /* 0x000fe20000040000 */
[----:B------:R-:W-:Y:S02]  /*195b0*/  BSSY.RECONVERGENT B3, `(.L_x_37215) ;  /* 0x0000034000037945 */ /* 0x000fe40003800200 */
[----:B------:R-:W-:Y:S01]  /*195c0*/  FADD.FTZ R2, R2, R7 ;  /* 0x0000000702027221 */ /* 0x000fe20000010000 */
[----:B------:R-:W-:-:S03]  /*195d0*/  MOV R7, 0x3d39bf78 ;  /* 0x3d39bf7800077802 */ /* 0x000fc60000000f00 */
        /* <DEDUP_REMOVED lines=47> */
[----:B0-23--:R-:W-:Y:S05]  /*198d0*/  CALL.REL.NOINC `($__internal_70_$__cuda_sm3x_div_rn_ftz_f32_slowpath) ;  /* 0x0000011400f07944 */ /* 0x00dfea0003c00000 */
[----:B------:R-:W-:-:S07]  /*198e0*/  MOV R4, R0 ;  /* 0x0000000000047202 */ /* 0x000fce0000000f00 */
.L_x_37216:
[----:B------:R-:W-:Y:S05]  /*198f0*/  BSYNC.RECONVERGENT B3 ;  /* 0x0000000000037941 */ /* 0x000fea0003800200 */
.L_x_37215:
        /* <DEDUP_REMOVED lines=29> */
.L_x_37205:
        /* <DEDUP_REMOVED lines=29> */
.L_x_37218:
[----:B------:R-:W-:Y:S05]  /*19ca0*/  BSYNC.RECONVERGENT B3 ;  /* 0x0000000000037941 */ /* 0x000fea0003800200 */
.L_x_37217:
        /* <DEDUP_REMOVED lines=29> */
.L_x_37204:
        /* <DEDUP_REMOVED lines=45> */
.L_x_37221:
[----:B------:R-:W-:Y:S05]  /*1a150*/  BSYNC.RECONVERGENT B3 ;  /* 0x0000000000037941 */ /* 0x000fea0003800200 */
.L_x_37220:
[----:B------:R-:W-:Y:S02]  /*1a160*/  HFMA2 R5, -RZ, RZ, 0.89990234375, 10328 ;  /* 0x3b33710bff057431 */ /* 0x000fe400000001ff */
[----:B------:R-:W-:Y:S01]  /*1a170*/  FMUL.FTZ R0, R4, R4 ;  /* 0x0000000404007220 */ /* 0x000fe20000410000 */
[C---:B------:R-:W-:Y:S01]  /*1a180*/  FSETP.GEU.FTZ.AND P2, PT, |R38|.reuse, |R39|, PT ;  /* 0x400000272600720b */ /* 0x040fe20003f5e200 */
[----:B------:R-:W-:Y:S01]  /*1a190*/  IMAD.MOV.U32 R7, RZ, RZ, 0x3f6ee581 ;  /* 0x3f6ee581ff077424 */ /* 0x000fe200078e00ff */
[----:B------:R-:W-:Y:S01]  /*1a1a0*/  ISETP.GE.AND P0, PT, R38, RZ, PT ;  /* 0x000000ff2600720c */ /* 0x000fe20003f06270 */
[----:B------:R-:W-:Y:S01]  /*1a1b0*/  FFMA.FTZ R5, R0, R5, -0.015681877732276916504 ;  /* 0xbc80774800057423 */ /* 0x000fe20000010005 */
[----:B------:R-:W-:Y:S02]  /*1a1c0*/  FSETP.NEU.FTZ.AND P1, PT, |R38|, |R39|, PT ;  /* 0x400000272600720b */ /* 0x000fe40003f3d200 */
[----:B------:R-:W-:Y:S01]  /*1a1d0*/  MOV R2, 0x4016cbe4 ;  /* 0x4016cbe400027802 */ /* 0x000fe20000000f00 */
        /* <DEDUP_REMOVED lines=19> */
.L_x_37219:
        /* <DEDUP_REMOVED lines=15> */
.L_x_37223:
[----:B------:R-:W-:Y:S05]  /*1a400*/  BSYNC.RECONVERGENT B3 ;  /* 0x0000000000037941 */ /* 0x000fea0003800200 */
.L_x_37222:
        /* <DEDUP_REMOVED lines=27> */
.L_x_37203:
        /* <DEDUP_REMOVED lines=34> */
.L_x_37225:
[----:B------:R-:W-:Y:S05]  /*1a7e0*/  BSYNC.RECONVERGENT B3 ;  /* 0x0000000000037941 */ /* 0x000fea0003800200 */
.L_x_37224:
        /* <DEDUP_REMOVED lines=29> */
.L_x_37202:
        /* <DEDUP_REMOVED lines=30> */
.L_x_37227:
[----:B------:R-:W-:Y:S05]  /*1aba0*/  BSYNC.RECONVERGENT B3 ;  /* 0x0000000000037941 */ /* 0x000fea0003800200 */
.L_x_37226:
        /* <DEDUP_REMOVED lines=27> */
.L_x_37209:
[----:B------:R-:W-:Y:S05]  /*1ad60*/  BSYNC.RECONVERGENT B2 ;  /* 0x0000000000027941 */ /* 0x000fea0003800200 */
.L_x_37201:
[----:B------:R-:W-:Y:S01]  /*1ad70*/  FMUL.FTZ R0, R10, R38 ;  /* 0x000000260a007220 */ /* 0x000fe20000410000 */
        /* <DEDUP_REMOVED lines=44> */
.L_x_37231:
        /* <DEDUP_REMOVED lines=8> */
.L_x_37230:
[----:B------:R-:W-:-:S04]  /*1b0c0*/  FMUL.RZ R0, R39, 0.15915493667125701904 ;  /* 0x3e22f98327007820 */ /* 0x000fc8000040c000 */
[----:B------:R1:W4:Y:S08]  /*1b0d0*/  MUFU.COS R38, R0 ;  /* 0x0000000000267308 */ /* 0x0003300000000000 */
[----:B------:R1:W0:Y:S01]  /*1b0e0*/  MUFU.SIN R39, R0 ;  /* 0x0000000000277308 */ /* 0x0002220000000400 */
[----:B------:R-:W-:Y:S05]  /*1b0f0*/  BRA `(.L_x_37232) ;  /* 0x0000000000087947 */ /* 0x000fea0003800000 */
.L_x_37229:
[----:B------:R-:W-:-:S04]  /*1b100*/  FMUL.FTZ R11, R11, 1.4426950216293334961 ;  /* 0x3fb8aa3b0b0b7820 */ /* 0x000fc80000410000 */
[----:B------:R1:W4:Y:S03]  /*1b110*/  MUFU.EX2 R38, R11 ;  /* 0x0000000b00267308 */ /* 0x0003260000000800 */
.L_x_37232:
[----:B------:R-:W-:Y:S05]  /*1b120*/  BSYNC.RECONVERGENT B0 ;  /* 0x0000000000007941 */ /* 0x000fea0003800200 */
.L_x_37228:
        /* <DEDUP_REMOVED lines=70> */
.L_x_37240:
[----:B------:R-:W-:Y:S05]  /*1b590*/  BSYNC.RECONVERGENT B3 ;  /* 0x0000000000037941 */ /* 0x000fea0003800200 */
.L_x_37239:
        /* <DEDUP_REMOVED lines=29> */
.L_x_37238:
        /* <DEDUP_REMOVED lines=19> */
.L_x_37244:
[----:B------:R-:W-:Y:S05]  /*1b8a0*/  BSYNC.RECONVERGENT B3 ;  /* 0x0000000000037941 */ /* 0x000fea0003800200 */
.L_x_37243:
        /* <DEDUP_REMOVED lines=29> */
.L_x_37242:
[----:B------:R-:W-:Y:S01]  /*1ba80*/  LOP3.LUT R4, R9, 0xffff0000, RZ, 0xc0, !PT ;  /* 0xffff000009047812 */ /* 0x000fe200078ec0ff */
[----:B------:R-:W-:Y:S01]  /*1ba90*/  BSSY.RECONVERGENT B0, `(.L_x_37245) ;  /* 0x0000058000007945 */ /* 0x000fe20003800200 */
        /* <DEDUP_REMOVED lines=23> */
.L_x_37246:
        /* <DEDUP_REMOVED lines=12> */
[----:B------:R-:W-:Y:S02]  /*1bcd0*/  FSEL R5, R45, R6, P2 ;  /* 0x000000062d057208 */ /* 0x000fe40001000000 */
        /* <DEDUP_REMOVED lines=17> */
[----:B------:R-:W-:Y:S02]  /*1bdf0*/  PLOP3.LUT P0, PT, P4, P6, P3, 0x80, 0x0 ;  /* 0x000000000000781c */ /* 0x000fe4000270d030 */
[----:B------:R-:W-:Y:S02]  /*1be00*/  FSETP.GEU.FTZ.AND P5, PT, R46, R41, PT ;  /* 0x000000292e00720b */ /* 0x000fe40003fbe000 */
[----:B------:R-:W-:-:S02]  /*1be10*/  FSETP.GEU.FTZ.AND P1, PT, R49, R4, PT ;  /* 0x000000043100720b */ /* 0x000fc40003f3e000 */
[----:B------:R-:W-:Y:S02]  /*1be20*/  FSEL R48, R41, R46, P5 ;  /* 0x0000002e29307208 */ /* 0x000fe40002800000 */
[----:B------:R-:W-:Y:S02]  /*1be30*/  FSETP.GEU.FTZ.AND P2, PT, R47, R8, PT ;  /* 0x000000082f00720b */ /* 0x000fe40003f5e000 */
[----:B------:R-:W-:Y:S02]  /*1be40*/  FSETP.GEU.FTZ.AND P6, PT, R48, R43, PT ;  /* 0x0000002b3000720b */ /* 0x000fe40003fde000 */
[----:B------:R-:W-:Y:S02]  /*1be50*/  P2R R52, PR, RZ, 0x8 ;  /* 0x00000008ff347803 */ /* 0x000fe40000000000 */
[----:B------:R-:W-:Y:S02]  /*1be60*/  PLOP3.LUT P0, PT, P6, P0, P5, 0x80, 0x0 ;  /* 0x000000000000781c */ /* 0x000fe40003701050 */
[----:B------:R-:W-:-:S02]  /*1be70*/  LOP3.LUT P3, RZ, R3, 0x8, RZ, 0xc0, !PT ;  /* 0x0000000803ff7812 */ /* 0x000fc4000786c0ff */
[----:B------:R-:W-:Y:S02]  /*1be80*/  PLOP3.LUT P0, PT, P0, P2, P1, 0x80, 0x0 ;  /* 0x000000000000781c */ /* 0x000fe40000705010 */
[----:B------:R-:W-:Y:S02]  /*1be90*/  ISETP.NE.AND P2, PT, R6, RZ, PT ;  /* 0x000000ff0600720c */ /* 0x000fe40003f45270 */
[----:B------:R-:W-:Y:S02]  /*1bea0*/  LOP3.LUT R3, R3, 0xfffffffb, RZ, 0xc0, !PT ;  /* 0xfffffffb03037812 */ /* 0x000fe400078ec0ff */
[----:B------:R-:W-:Y:S02]  /*1beb0*/  PLOP3.LUT P0, PT, P0, P2, P3, 0x80, 0x0 ;  /* 0x000000000000781c */ /* 0x000fe40000705030 */
[----:B------:R-:W-:Y:S02]  /*1bec0*/  ISETP.NE.AND P3, PT, R52, RZ, PT ;  /* 0x000000ff3400720c */ /* 0x000fe40003f65270 */
[----:B------:R-:W-:-:S02]  /*1bed0*/  P2R R52, PR, RZ, 0x40 ;  /* 0x00000040ff347803 */ /* 0x000fc40000000000 */
[CC--:B------:R-:W-:Y:S02]  /*1bee0*/  FSETP.GEU.FTZ.AND P6, PT, R47.reuse, R8.reuse, PT ;  /* 0x000000082f00720b */ /* 0x0c0fe40003fde000 */
[----:B------:R-:W-:Y:S02]  /*1bef0*/  ISETP.NE.AND P2, PT, R54, RZ, PT ;  /* 0x000000ff3600720c */ /* 0x000fe40003f45270 */
[----:B------:R-:W-:Y:S02]  /*1bf00*/  FSEL R6, R47, R8, P6 ;  /* 0x000000082f067208 */ /* 0x000fe40003000000 */
[----:B------:R-:W-:Y:S02]  /*1bf10*/  FSEL R8, R49, R4, P1 ;  /* 0x0000000431087208 */ /* 0x000fe40000800000 */
[----:B------:R-:W-:Y:S02]  /*1bf20*/  @P0 LOP3.LUT R3, R3, 0x4, RZ, 0xfc, !PT ;  /* 0x0000000403030812 */ /* 0x000fe400078efcff */
[----:B------:R-:W-:-:S02]  /*1bf30*/  ISETP.NE.AND P0, PT, R55, RZ, PT ;  /* 0x000000ff3700720c */ /* 0x000fc40003f05270 */
[----:B------:R-:W-:Y:S02]  /*1bf40*/  ISETP.NE.AND P1, PT, R56, RZ, PT ;  /* 0x000000ff3800720c */ /* 0x000fe40003f25270 */
[----:B------:R-:W-:Y:S02]  /*1bf50*/  FSEL R4, R44, R7, P0 ;  /* 0x000000072c047208 */ /* 0x000fe40000000000 */
[----:B------:R-:W-:Y:S02]  /*1bf60*/  LOP3.LUT P0, RZ, R3, 0x4, RZ, 0xc0, !PT ;  /* 0x0000000403ff7812 */ /* 0x000fe4000780c0ff */
[----:B------:R-:W-:Y:S02]  /*1bf70*/  FSEL R7, R51, R10, P1 ;  /* 0x0000000a33077208 */ /* 0x000fe40000800000 */
[----:B------:R-:W-:Y:S02]  /*1bf80*/  ISETP.NE.AND P6, PT, R52, RZ, PT ;  /* 0x000000ff3400720c */ /* 0x000fe40003fc5270 */
[----:B------:R-:W-:-:S02]  /*1bf90*/  FSEL R10, R2, R11, P2 ;  /* 0x0000000b020a7208 */ /* 0x000fc40001000000 */
[----:B------:R-:W-:Y:S02]  /*1bfa0*/  FSEL R11, R45, R40, P3 ;  /* 0x000000282d0b7208 */ /* 0x000fe40001800000 */
[----:B------:R-:W-:Y:S02]  /*1bfb0*/  FSEL R40, R53, R42, P4 ;  /* 0x0000002a35287208 */ /* 0x000fe40002000000 */
[----:B------:R-:W-:Y:S02]  /*1bfc0*/  FSEL R42, R46, R41, P5 ;  /* 0x000000292e2a7208 */ /* 0x000fe40002800000 */
[----:B------:R-:W-:Y:S02]  /*1bfd0*/  FSEL R41, R48, R43, P6 ;  /* 0x0000002b30297208 */ /* 0x000fe40003000000 */
[----:B------:R-:W-:Y:S02]  /*1bfe0*/  MOV R2, R50 ;  /* 0x0000003200027202 */ /* 0x000fe40000000f00 */
[----:B------:R-:W-:Y:S01]  /*1bff0*/  FSEL R43, R43, R48, P6 ;  /* 0x000000302b2b7208 */ /* 0x000fe20003000000 */
[----:B------:R-:W-:Y:S06]  /*1c000*/  @!P0 BRA `(.L_x_37246) ;  /* 0xfffffffc00008947 */ /* 0x000fec000383ffff */
[----:B------:R-:W-:Y:S05]  /*1c010*/  BSYNC.RECONVERGENT B0 ;  /* 0x0000000000007941 */ /* 0x000fea0003800200 */
.L_x_37245:
[----:B------:R-:W-:Y:S01]  /*1c020*/  FADD.FTZ R2, R50, -1 ;  /* 0xbf80000032027421 */ /* 0x000fe20000010000 */
[----:B------:R-:W-:Y:S01]  /*1c030*/  FCHK P2, R0, R9 ;  /* 0x0000000900007302 */ /* 0x000fe20000040000 */
[----:B------:R-:W-:Y:S02]  /*1c040*/  BSSY.RECONVERGENT B3, `(.L_x_37247) ;  /* 0x0000034000037945 */ /* 0x000fe40003800200 */
        /* <DEDUP_REMOVED lines=51> */
.L_x_37248:
[----:B------:R-:W-:Y:S05]  /*1c380*/  BSYNC.RECONVERGENT B3 ;  /* 0x0000000000037941 */ /* 0x000fea0003800200 */
.L_x_37247:
        /* <DEDUP_REMOVED lines=29> */
.L_x_37237:
        /* <DEDUP_REMOVED lines=29> */
.L_x_37250:
[----:B------:R-:W-:Y:S05]  /*1c730*/  BSYNC.RECONVERGENT B3 ;  /* 0x0000000000037941 */ /* 0x000fea0003800200 */
.L_x_37249:
        /* <DEDUP_REMOVED lines=29> */
.L_x_37236:
        /* <DEDUP_REMOVED lines=45> */
.L_x_37253:
[----:B------:R-:W-:Y:S05]  /*1cbe0*/  BSYNC.RECONVERGENT B3 ;  /* 0x0000000000037941 */ /* 0x000fea0003800200 */
.L_x_37252:
        /* <DEDUP_REMOVED lines=27> */
.L_x_37251:
        /* <DEDUP_REMOVED lines=15> */
.L_x_37255:
[----:B------:R-:W-:Y:S05]  /*1ce90*/  BSYNC.RECONVERGENT B3 ;  /* 0x0000000000037941 */ /* 0x000fea0003800200 */
.L_x_37254:
        /* <DEDUP_REMOVED lines=27> */
.L_x_37235:
        /* <DEDUP_REMOVED lines=34> */
.L_x_37257:
[----:B------:R-:W-:Y:S05]  /*1d270*/  BSYNC.RECONVERGENT B3 ;  /* 0x0000000000037941 */ /* 0x000fea0003800200 */
.L_x_37256:
        /* <DEDUP_REMOVED lines=29> */
.L_x_37234:
[C---:B------:R-:W-:Y:S01]  /*1d450*/  FSETP.GEU.FTZ.AND P0, PT, |R32|.reuse, 1.084202172485504434e-19, PT ;  /* 0x200000002000780b */ /* 0x040fe20003f1e200 */
[----:B------:R-:W-:Y:S01]  /*1d460*/  FADD.FTZ R6, |R32|, -RZ ;  /* 0x800000ff20067221 */ /* 0x000fe20000010200 */
[C---:B------:R-:W-:Y:S01]  /*1d470*/  FSETP.GEU.FTZ.AND P1, PT, |R33|.reuse, 1.084202172485504434e-19, PT ;  /* 0x200000002100780b */ /* 0x040fe20003f3e200 */
[C---:B-1----:R-:W-:Y:S01]  /*1d480*/  FADD.FTZ R11, |R33|.reuse, -RZ ;  /* 0x800000ff210b7221 */ /* 0x042fe20000010200 */
        /* <DEDUP_REMOVED lines=26> */
.L_x_37259:
[----:B------:R-:W-:Y:S05]  /*1d630*/  BSYNC.RECONVERGENT B3 ;  /* 0x0000000000037941 */ /* 0x000fea0003800200 */
.L_x_37258:
        /* <DEDUP_REMOVED lines=27> */
.L_x_37241:
[----:B------:R-:W-:Y:S05]  /*1d7f0*/  BSYNC.RECONVERGENT B2 ;  /* 0x0000000000027941 */ /* 0x000fea0003800200 */
.L_x_37233:
        /* <DEDUP_REMOVED lines=45> */
.L_x_37263:
        /* <DEDUP_REMOVED lines=8> */
.L_x_37262:
[----:B------:R-:W-:-:S04]  /*1db50*/  FMUL.RZ R0, R9, 0.15915493667125701904 ;  /* 0x3e22f98309007820 */ /* 0x000fc8000040c000 */
[----:B------:R1:W0:Y:S08]  /*1db60*/  MUFU.COS R8, R0 ;  /* 0x0000000000087308 */ /* 0x0002300000000000 */
[----:B------:R1:W0:Y:S01]  /*1db70*/  MUFU.SIN R9, R0 ;  /* 0x0000000000097308 */ /* 0x0002220000000400 */
[----:B------:R-:W-:Y:S05]  /*1db80*/  BRA `(.L_x_37264) ;  /* 0x0000000000087947 */ /* 0x000fea0003800000 */
.L_x_37261:
[----:B------:R-:W-:-:S06]  /*1db90*/  FMUL.FTZ R8, R21, 1.4426950216293334961 ;  /* 0x3fb8aa3b15087820 */ /* 0x000fcc0000410000 */
[----:B------:R-:W1:Y:S02]  /*1dba0*/  MUFU.EX2 R8, R8 ;  /* 0x0000000800087308 */ /* 0x000e640000000800 */
.L_x_37264:
[----:B------:R-:W-:Y:S05]  /*1dbb0*/  BSYNC.RECONVERGENT B0 ;  /* 0x0000000000007941 */ /* 0x000fea0003800200 */
.L_x_37260:
        /* <DEDUP_REMOVED lines=70> */
.L_x_37272:
[----:B------:R-:W-:Y:S05]  /*1e020*/  BSYNC.RECONVERGENT B3 ;  /* 0x0000000000037941 */ /* 0x000fea0003800200 */
.L_x_37271:
        /* <DEDUP_REMOVED lines=29> */
.L_x_37270:
        /* <DEDUP_REMOVED lines=19> */
.L_x_37276:
[----:B------:R-:W-:Y:S05]  /*1e330*/  BSYNC.RECONVERGENT B3 ;  /* 0x0000000000037941 */ /* 0x000fea0003800200 */
.L_x_37275:
        /* <DEDUP_REMOVED lines=29> */
.L_x_37274:
        /* <DEDUP_REMOVED lines=25> */
.L_x_37278:
[----:B------:R-:W-:Y:S02]  /*1e6a0*/  FSETP.GEU.FTZ.AND P0, PT, R2, R5, PT ;  /* 0x000000050200720b */ /* 0x000fe40003f1e000 */
[----:B------:R-:W-:Y:S02]  /*1e6b0*/  LOP3.LUT R3, R3, 0xfffffff7, RZ, 0xc0, !PT ;  /* 0xfffffff703037812 */ /* 0x000fe400078ec0ff */
[----:B------:R-:W-:-:S04]  /*1e6c0*/  FSEL R42, R5, R2, P0 ;  /* 0x00000002052a7208 */ /* 0x000fc80000000000 */
        /* <DEDUP_REMOVED lines=28> */
[----:B------:R-:W-:Y:S02]  /*1e890*/  FSETP.GEU.FTZ.AND P3, PT, R2, R5, PT ;  /* 0x000000050200720b */ /* 0x000fe40003f7e000 */
[----:B------:R-:W-:Y:S02]  /*1e8a0*/  PLOP3.LUT P0, PT, P6, P0, P5, 0x80, 0x0 ;  /* 0x000000000000781c */ /* 0x000fe40003701050 */
[----:B------:R-:W-:-:S02]  /*1e8b0*/  FSETP.GEU.FTZ.AND P2, PT, R42, R41, PT ;  /* 0x000000292a00720b */ /* 0x000fc40003f5e000 */
[----:B------:R-:W-:Y:S02]  /*1e8c0*/  PLOP3.LUT P0, PT, P0, P4, P1, 0x80, 0x0 ;  /* 0x000000000000781c */ /* 0x000fe40000709010 */
[----:B------:R-:W-:Y:S02]  /*1e8d0*/  ISETP.NE.AND P4, PT, R50, RZ, PT ;  /* 0x000000ff3200720c */ /* 0x000fe40003f85270 */
[----:B------:R-:W-:Y:S02]  /*1e8e0*/  PLOP3.LUT P0, PT, P0, P2, P3, 0x80, 0x0 ;  /* 0x000000000000781c */ /* 0x000fe40000705030 */
[----:B------:R-:W-:Y:S02]  /*1e8f0*/  FSEL R2, R2, R5, P3 ;  /* 0x0000000502027208 */ /* 0x000fe40001800000 */
[----:B------:R-:W-:Y:S02]  /*1e900*/  ISETP.NE.AND P3, PT, R52, RZ, PT ;  /* 0x000000ff3400720c */ /* 0x000fe40003f65270 */
[----:B------:R-:W-:-:S02]  /*1e910*/  P2R R50, PR, RZ, 0x20 ;  /* 0x00000020ff327803 */ /* 0x000fc40000000000 */
[CC--:B------:R-:W-:Y:S02]  /*1e920*/  FSETP.GEU.FTZ.AND P5, PT, R42.reuse, R41.reuse, PT ;  /* 0x000000292a00720b */ /* 0x0c0fe40003fbe000 */
[----:B------:R-:W-:Y:S02]  /*1e930*/  P2R R52, PR, RZ, 0x40 ;  /* 0x00000040ff347803 */ /* 0x000fe40000000000 */
[----:B------:R-:W-:Y:S02]  /*1e940*/  FSETP.GEU.FTZ.AND P6, PT, R43, R40, PT ;  /* 0x000000282b00720b */ /* 0x000fe40003fde000 */
[----:B------:R-:W-:Y:S02]  /*1e950*/  @P0 LOP3.LUT R3, R3, 0x8, RZ, 0xfc, !PT ;  /* 0x0000000803030812 */ /* 0x000fe400078efcff */
[----:B------:R-:W-:Y:S02]  /*1e960*/  ISETP.NE.AND P0, PT, R55, RZ, PT ;  /* 0x000000ff3700720c */ /* 0x000fe40003f05270 */
[----:B------:R-:W-:-:S02]  /*1e970*/  FSEL R5, R42, R41, P5 ;  /* 0x000000292a057208 */ /* 0x000fc40002800000 */
[----:B------:R-:W-:Y:S02]  /*1e980*/  FSEL R41, R43, R40, P6 ;  /* 0x000000282b297208 */ /* 0x000fe40003000000 */
[----:B------:R-:W-:Y:S02]  /*1e990*/  FSEL R40, R45, R4, P1 ;  /* 0x000000042d287208 */ /* 0x000fe40000800000 */
[----:B------:R-:W-:Y:S02]  /*1e9a0*/  FSEL R4, R47, R6, P0 ;  /* 0x000000062f047208 */ /* 0x000fe40000000000 */
[----:B------:R-:W-:Y:S02]  /*1e9b0*/  LOP3.LUT P0, RZ, R3, 0x8, RZ, 0xc0, !PT ;  /* 0x0000000803ff7812 */ /* 0x000fe4000780c0ff */
[----:B------:R-:W-:Y:S02]  /*1e9c0*/  ISETP.NE.AND P1, PT, R56, RZ, PT ;  /* 0x000000ff3800720c */ /* 0x000fe40003f25270 */
        /* <DEDUP_REMOVED lines=12> */
.L_x_37277:
        /* <DEDUP_REMOVED lines=54> */
.L_x_37280:
[----:B------:R-:W-:Y:S05]  /*1edf0*/  BSYNC.RECONVERGENT B3 ;  /* 0x0000000000037941 */ /* 0x000fea0003800200 */
.L_x_37279:
        /* <DEDUP_REMOVED lines=29> */
.L_x_37269:
        /* <DEDUP_REMOVED lines=29> */
.L_x_37282:
[----:B------:R-:W-:Y:S05]  /*1f1a0*/  BSYNC.RECONVERGENT B3 ;  /* 0x0000000000037941 */ /* 0x000fea0003800200 */
.L_x_37281:
        /* <DEDUP_REMOVED lines=29> */
.L_x_37268:
        /* <DEDUP_REMOVED lines=41> */
[----:B------:R-:W-:Y:S01]  /*1f610*/  IMAD.MOV.U32 R5, RZ, RZ, 0x3f800000 ;  /* 0x3f800000ff057424 */ /* 0x000fe200078e00ff */
[----:B------:R-:W-:-:S07]  /*1f620*/  MOV R2, 0x1f640 ;  /* 0x0001f64000027802 */ /* 0x000fce0000000f00 */
[----:B0-234-:R-:W-:Y:S05]  /*1f630*/  CALL.REL.NOINC `($__internal_70_$__cuda_sm3x_div_rn_ftz_f32_slowpath) ;  /* 0x000000b800987944 */ /* 0x01dfea0003c00000 */
[----:B------:R-:W-:-:S07]  /*1f640*/  MOV R4, R0 ;  /* 0x0000000000047202 */ /* 0x000fce0000000f00 */
.L_x_37285:
[----:B------:R-:W-:Y:S05]  /*1f650*/  BSYNC.RECONVERGENT B3 ;  /* 0x0000000000037941 */ /* 0x000fea0003800200 */
.L_x_37284:
        /* <DEDUP_REMOVED lines=27> */
.L_x_37283:
        /* <DEDUP_REMOVED lines=15> */
.L_x_37287:
[----:B------:R-:W-:Y:S05]  /*1f900*/  BSYNC.RECONVERGENT B3 ;  /* 0x0000000000037941 */ /* 0x000fea0003800200 */
.L_x_37286:
        /* <DEDUP_REMOVED lines=27> */
.L_x_37267:
        /* <DEDUP_REMOVED lines=34> */
.L_x_37289:
[----:B------:R-:W-:Y:S05]  /*1fce0*/  BSYNC.RECONVERGENT B3 ;  /* 0x0000000000037941 */ /* 0x000fea0003800200 */
.L_x_37288:
        /* <DEDUP_REMOVED lines=29> */
.L_x_37266:
        /* <DEDUP_REMOVED lines=30> */
.L_x_37291:
[----:B------:R-:W-:Y:S05]  /*200a0*/  BSYNC.RECONVERGENT B3 ;  /* 0x0000000000037941 */ /* 0x000fea0003800200 */
.L_x_37290:
        /* <DEDUP_REMOVED lines=27> */
.L_x_37273:
[----:B------:R-:W-:Y:S05]  /*20260*/  BSYNC.RECONVERGENT B2 ;  /* 0x0000000000027941 */ /* 0x000fea0003800200 */
.L_x_37265:
        /* <DEDUP_REMOVED lines=45> */
.L_x_37295:
        /* <DEDUP_REMOVED lines=8> */
.L_x_37294:
[----:B------:R-:W-:-:S04]  /*205c0*/  FMUL.RZ R0, R11, 0.15915493667125701904 ;  /* 0x3e22f9830b007820 */ /* 0x000fc8000040c000 */
[----:B------:R1:W0:Y:S08]  /*205d0*/  MUFU.COS R10, R0 ;  /* 0x00000000000a7308 */ /* 0x0002300000000000 */
[----:B------:R1:W0:Y:S01]  /*205e0*/  MUFU.SIN R11, R0 ;  /* 0x00000000000b7308 */ /* 0x0002220000000400 */
[----:B------:R-:W-:Y:S05]  /*205f0*/  BRA `(.L_x_37296) ;  /* 0x0000000000087947 */ /* 0x000fea0003800000 */
.L_x_37293:
[----:B------:R-:W-:-:S06]  /*20600*/  FMUL.FTZ R10, R23, 1.4426950216293334961 ;  /* 0x3fb8aa3b170a7820 */ /* 0x000fcc0000410000 */
[----:B------:R-:W1:Y:S02]  /*20610*/  MUFU.EX2 R10, R10 ;  /* 0x0000000a000a7308 */ /* 0x000e640000000800 */
.L_x_37296:
[----:B------:R-:W-:Y:S05]  /*20620*/  BSYNC.RECONVERGENT B0 ;  /* 0x0000000000007941 */ /* 0x000fea0003800200 */
.L_x_37292:
        /* <DEDUP_REMOVED lines=70> */
.L_x_37304:
[----:B------:R-:W-:Y:S05]  /*20a90*/  BSYNC.RECONVERGENT B3 ;  /* 0x0000000000037941 */ /* 0x000fea0003800200 */
.L_x_37303:
        /* <DEDUP_REMOVED lines=29> */
.L_x_37302:
        /* <DEDUP_REMOVED lines=19> */
.L_x_37308:
[----:B------:R-:W-:Y:S05]  /*20da0*/  BSYNC.RECONVERGENT B3 ;  /* 0x0000000000037941 */ /* 0x000fea0003800200 */
.L_x_37307:
        /* <DEDUP_REMOVED lines=29> */
.L_x_37306:
[----:B------:R-:W-:Y:S01]  /*20f80*/  LOP3.LUT R2, R21, 0xffff0000, RZ, 0xc0, !PT ;  /* 0xffff000015027812 */ /* 0x000fe200078ec0ff */
[----:B------:R-:W-:Y:S01]  /*20f90*/  BSSY.RECONVERGENT B0, `(.L_x_37309) ;  /* 0x0000056000007945 */ /* 0x000fe20003800200 */
[----:B------:R-:W-:-:S03]  /*20fa0*/  LOP3.LUT R5, R0, 0xffff0000, RZ, 0xc0, !PT ;  /* 0xffff000000057812 */ /* 0x000fc600078ec0ff */
[--C-:B------:R-:W-:Y:S01]  /*20fb0*/  FADD.FTZ R4, R21, -R2.reuse ;  /* 0x8000000215047221 */ /* 0x100fe20000010000 */
[----:B------:R-:W-:Y:S01]  /*20fc0*/  FMUL.FTZ R33, R2, R2 ;  /* 0x0000000202217220 */ /* 0x000fe20000410000 */
[--C-:B------:R-:W-:Y:S01]  /*20fd0*/  FADD.FTZ R20, R0, -R5.reuse ;  /* 0x8000000500147221 */ /* 0x100fe20000010000 */
[C---:B------:R-:W-:Y:S01]  /*20fe0*/  FADD.FTZ R34, R5.reuse, R5 ;  /* 0x0000000505227221 */ /* 0x040fe20000010000 */
        /* <DEDUP_REMOVED lines=18> */
.L_x_37310:
        /* <DEDUP_REMOVED lines=40> */
[-C--:B------:R-:W-:Y:S02]  /*21390*/  FSETP.GEU.FTZ.AND P5, PT, R41, R32.reuse, PT ;  /* 0x000000202900720b */ /* 0x080fe40003fbe000 */
        /* <DEDUP_REMOVED lines=22> */
.L_x_37309:
        /* <DEDUP_REMOVED lines=54> */
.L_x_37312:
[----:B------:R-:W-:Y:S05]  /*21860*/  BSYNC.RECONVERGENT B3 ;  /* 0x0000000000037941 */ /* 0x000fea0003800200 */
.L_x_37311:
        /* <DEDUP_REMOVED lines=29> */
.L_x_37301:
        /* <DEDUP_REMOVED lines=29> */
.L_x_37314:
[----:B------:R-:W-:Y:S05]  /*21c10*/  BSYNC.RECONVERGENT B3 ;  /* 0x0000000000037941 */ /* 0x000fea0003800200 */
.L_x_37313:
        /* <DEDUP_REMOVED lines=29> */
.L_x_37300:
        /* <DEDUP_REMOVED lines=45> */
.L_x_37317:
[----:B------:R-:W-:Y:S05]  /*220c0*/  BSYNC.RECONVERGENT B3 ;  /* 0x0000000000037941 */ /* 0x000fea0003800200 */
.L_x_37316:
        /* <DEDUP_REMOVED lines=27> */
.L_x_37315:
        /* <DEDUP_REMOVED lines=15> */
.L_x_37319:
[----:B------:R-:W-:Y:S05]  /*22370*/  BSYNC.RECONVERGENT B3 ;  /* 0x0000000000037941 */ /* 0x000fea0003800200 */
.L_x_37318:
        /* <DEDUP_REMOVED lines=27> */
.L_x_37299:
        /* <DEDUP_REMOVED lines=34> */
.L_x_37321:
[----:B------:R-:W-:Y:S05]  /*22750*/  BSYNC.RECONVERGENT B3 ;  /* 0x0000000000037941 */ /* 0x000fea0003800200 */
.L_x_37320:
        /* <DEDUP_REMOVED lines=29> */
.L_x_37298:
        /* <DEDUP_REMOVED lines=30> */
.L_x_37323:
[----:B------:R-:W-:Y:S05]  /*22b10*/  BSYNC.RECONVERGENT B3 ;  /* 0x0000000000037941 */ /* 0x000fea0003800200 */
.L_x_37322:
        /* <DEDUP_REMOVED lines=27> */
.L_x_37305:
[----:B------:R-:W-:Y:S05]  /*22cd0*/  BSYNC.RECONVERGENT B2 ;  /* 0x0000000000027941 */ /* 0x000fea0003800200 */
.L_x_37297:
        /* <DEDUP_REMOVED lines=45> */
.L_x_37327:
        /* <DEDUP_REMOVED lines=8> */
.L_x_37326:
[----:B------:R-:W-:-:S04]  /*23030*/  FMUL.RZ R0, R21, 0.15915493667125701904 ;  /* 0x3e22f98315007820 */ /* 0x000fc8000040c000 */
[----:B------:R1:W0:Y:S08]  /*23040*/  MUFU.COS R20, R0 ;  /* 0x0000000000147308 */ /* 0x0002300000000000 */
[----:B------:R1:W0:Y:S01]  /*23050*/  MUFU.SIN R21, R0 ;  /* 0x0000000000157308 */ /* 0x0002220000000400 */
[----:B------:R-:W-:Y:S05]  /*23060*/  BRA `(.L_x_37328) ;  /* 0x0000000000087947 */ /* 0x000fea0003800000 */
.L_x_37325:
[----:B------:R-:W-:-:S04]  /*23070*/  FMUL.FTZ R17, R17, 1.4426950216293334961 ;  /* 0x3fb8aa3b11117820 */ /* 0x000fc80000410000 */
[----:B------:R1:W0:Y:S03]  /*23080*/  MUFU.EX2 R20, R17 ;  /* 0x0000001100147308 */ /* 0x0002260000000800 */
.L_x_37328:
[----:B------:R-:W-:Y:S05]  /*23090*/  BSYNC.RECONVERGENT B0 ;  /* 0x0000000000007941 */ /* 0x000fea0003800200 */
.L_x_37324:
        /* <DEDUP_REMOVED lines=70> */
.L_x_37336:
[----:B------:R-:W-:Y:S05]  /*23500*/  BSYNC.RECONVERGENT B3 ;  /* 0x0000000000037941 */ /* 0x000fea0003800200 */
.L_x_37335:
        /* <DEDUP_REMOVED lines=29> */
.L_x_37334:
        /* <DEDUP_REMOVED lines=19> */
.L_x_37340:
[----:B------:R-:W-:Y:S05]  /*23810*/  BSYNC.RECONVERGENT B3 ;  /* 0x0000000000037941 */ /* 0x000fea0003800200 */
.L_x_37339:
        /* <DEDUP_REMOVED lines=29> */
.L_x_37338:
        /* <DEDUP_REMOVED lines=25> */
.L_x_37342:
        /* <DEDUP_REMOVED lines=40> */
[----:B------:R-:W-:Y:S02]  /*23e00*/  FSETP.GEU.FTZ.AND P5, PT, R34, R29, PT ;  /* 0x0000001d2200720b */ /* 0x000fe40003fbe000 */
        /* <DEDUP_REMOVED lines=22> */
.L_x_37341:
[----:B------:R-:W-:Y:S01]  /*23f70*/  FADD.FTZ R23, R23, -1 ;  /* 0xbf80000017177421 */ /* 0x000fe20000010000 */
[----:B------:R-:W-:Y:S01]  /*23f80*/  FCHK P2, R0, R17 ;  /* 0x0000001100007302 */ /* 0x000fe20000040000 */
[----:B------:R-:W-:Y:S02]  /*23f90*/  BSSY.RECONVERGENT B3, `(.L_x_37343) ;  /* 0x0000034000037945 */ /* 0x000fe40003800200 */
[----:B------:R-:W-:Y:S01]  /*23fa0*/  FADD.FTZ R6, R6, R23 ;  /* 0x0000001706067221 */ /* 0x000fe20000010000 */
[----:B------:R-:W-:-:S03]  /*23fb0*/  HFMA2 R23, -RZ, RZ, 1.3056640625, -1.8671875 ;  /* 0x3d39bf78ff177431 */ /* 0x000fc600000001ff */
        /* <DEDUP_REMOVED lines=49> */
.L_x_37344:
[----:B------:R-:W-:Y:S05]  /*242d0*/  BSYNC.RECONVERGENT B3 ;  /* 0x0000000000037941 */ /* 0x000fea0003800200 */
.L_x_37343:
        /* <DEDUP_REMOVED lines=29> */
.L_x_37333:
        /* <DEDUP_REMOVED lines=29> */
.L_x_37346:
[----:B------:R-:W-:Y:S05]  /*24680*/  BSYNC.RECONVERGENT B3 ;  /* 0x0000000000037941 */ /* 0x000fea0003800200 */
.L_x_37345:
        /* <DEDUP_REMOVED lines=29> */
.L_x_37332:
        /* <DEDUP_REMOVED lines=17> */
[----:B------:R-:W-:Y:S01]  /*24970*/  FADD.FTZ R4, R4, R5 ;  /* 0x0000000504047221 */ /* 0x000fe20000010000 */
[----:B------:R-:W-:Y:S01]  /*24980*/  FFMA R23, R6, -1, R6 ;  /* 0xbf80000006177823 */ /* 0x000fe20000000006 */
[----:B------:R-:W-:-:S02]  /*24990*/  FMUL.FTZ R2, R2, 1.1920928955078125e-07 ;  /* 0x3400000002027820 */ /* 0x000fc40000410000 */
        /* <DEDUP_REMOVED lines=25> */
.L_x_37349:
[----:B------:R-:W-:Y:S05]  /*24b30*/  BSYNC.RECONVERGENT B3 ;  /* 0x0000000000037941 */ /* 0x000fea0003800200 */
.L_x_37348:
        /* <DEDUP_REMOVED lines=27> */
.L_x_37347:
        /* <DEDUP_REMOVED lines=15> */
.L_x_37351:
[----:B------:R-:W-:Y:S05]  /*24de0*/  BSYNC.RECONVERGENT B3 ;  /* 0x0000000000037941 */ /* 0x000fea0003800200 */
.L_x_37350:
        /* <DEDUP_REMOVED lines=27> */
.L_x_37331:
        /* <DEDUP_REMOVED lines=34> */
.L_x_37353:
[----:B------:R-:W-:Y:S05]  /*251c0*/  BSYNC.RECONVERGENT B3 ;  /* 0x0000000000037941 */ /* 0x000fea0003800200 */
.L_x_37352:
        /* <DEDUP_REMOVED lines=29> */
.L_x_37330:
        /* <DEDUP_REMOVED lines=30> */
.L_x_37355:
[----:B------:R-:W-:Y:S05]  /*25580*/  BSYNC.RECONVERGENT B3 ;  /* 0x0000000000037941 */ /* 0x000fea0003800200 */
.L_x_37354:
        /* <DEDUP_REMOVED lines=27> */
.L_x_37337:
[----:B------:R-:W-:Y:S05]  /*25740*/  BSYNC.RECONVERGENT B2 ;  /* 0x0000000000027941 */ /* 0x000fea0003800200 */
.L_x_37329:
        /* <DEDUP_REMOVED lines=45> */
.L_x_37359:
        /* <DEDUP_REMOVED lines=8> */
.L_x_37358:
[----:B------:R-:W-:-:S04]  /*25aa0*/  FMUL.RZ R0, R23, 0.15915493667125701904 ;  /* 0x3e22f98317007820 */ /* 0x000fc8000040c000 */
[----:B------:R1:W0:Y:S08]  /*25ab0*/  MUFU.COS R22, R0 ;  /* 0x0000000000167308 */ /* 0x0002300000000000 */
[----:B------:R1:W0:Y:S01]  /*25ac0*/  MUFU.SIN R23, R0 ;  /* 0x0000000000177308 */ /* 0x0002220000000400 */
[----:B------:R-:W-:Y:S05]  /*25ad0*/  BRA `(.L_x_37360) ;  /* 0x0000000000087947 */ /* 0x000fea0003800000 */
.L_x_37357:
[----:B------:R-:W-:-:S04]  /*25ae0*/  FMUL.FTZ R19, R19, 1.4426950216293334961 ;  /* 0x3fb8aa3b13137820 */ /* 0x000fc80000410000 */
[----:B------:R1:W0:Y:S03]  /*25af0*/  MUFU.EX2 R22, R19 ;  /* 0x0000001300167308 */ /* 0x0002260000000800 */
.L_x_37360:
[----:B------:R-:W-:Y:S05]  /*25b00*/  BSYNC.RECONVERGENT B0 ;  /* 0x0000000000007941 */ /* 0x000fea0003800200 */
.L_x_37356:
        /* <DEDUP_REMOVED lines=70> */
.L_x_37368:
[----:B------:R-:W-:Y:S05]  /*25f70*/  BSYNC.RECONVERGENT B3 ;  /* 0x0000000000037941 */ /* 0x000fea0003800200 */
.L_x_37367:
        /* <DEDUP_REMOVED lines=29> */
.L_x_37366:
        /* <DEDUP_REMOVED lines=19> */
.L_x_37372:
[----:B------:R-:W-:Y:S05]  /*26280*/  BSYNC.RECONVERGENT B3 ;  /* 0x0000000000037941 */ /* 0x000fea0003800200 */
.L_x_37371:
[----:B------:R-:W-:Y:S02]  /*26290*/  HFMA2 R5, -RZ, RZ, 0.89990234375, 10328 ;  /* 0x3b33710bff057431 */ /* 0x000fe400000001ff */
[----:B------:R-:W-:Y:S01]  /*262a0*/  FMUL.FTZ R0, R4, R4 ;  /* 0x0000000404007220 */ /* 0x000fe20000410000 */
[C---:B------:R-:W-:Y:S01]  /*262b0*/  FSETP.GEU.FTZ.AND P3, PT, |R24|.reuse, |R25|, PT ;  /* 0x400000191800720b */ /* 0x040fe20003f7e200 */
[----:B------:R-:W-:Y:S01]  /*262c0*/  IMAD.MOV.U32 R7, RZ, RZ, 0x3f6ee581 ;  /* 0x3f6ee581ff077424 */ /* 0x000fe200078e00ff */
[----:B------:R-:W-:Y:S01]  /*262d0*/  ISETP.GE.AND P0, PT, R24, RZ, PT ;  /* 0x000000ff1800720c */ /* 0x000fe20003f06270 */
[----:B------:R-:W-:Y:S01]  /*262e0*/  FFMA.FTZ R5, R0, R5, -0.015681877732276916504 ;  /* 0xbc80774800057423 */ /* 0x000fe20000010005 */
[----:B------:R-:W-:Y:S02]  /*262f0*/  FSETP.NEU.FTZ.AND P2, PT, |R24|, |R25|, PT ;  /* 0x400000191800720b */ /* 0x000fe40003f5d200 */
        /* <DEDUP_REMOVED lines=22> */
.L_x_37370:
[----:B------:R-:W-:Y:S01]  /*26460*/  LOP3.LUT R2, R17, 0xffff0000, RZ, 0xc0, !PT ;  /* 0xffff000011027812 */ /* 0x000fe200078ec0ff */
[----:B------:R-:W-:Y:S01]  /*26470*/  BSSY.RECONVERGENT B0, `(.L_x_37373) ;  /* 0x0000056000007945 */ /* 0x000fe20003800200 */
[----:B------:R-:W-:-:S03]  /*26480*/  LOP3.LUT R7, R0, 0xffff0000, RZ, 0xc0, !PT ;  /* 0xffff000000077812 */ /* 0x000fc600078ec0ff */
[--C-:B------:R-:W-:Y:S01]  /*26490*/  FADD.FTZ R5, R17, -R2.reuse ;  /* 0x8000000211057221 */ /* 0x100fe20000010000 */
[----:B------:R-:W-:Y:S01]  /*264a0*/  FMUL.FTZ R31, R2, R2 ;  /* 0x00000002021f7220 */ /* 0x000fe20000410000 */
[--C-:B------:R-:W-:Y:S01]  /*264b0*/  FADD.FTZ R6, R0, -R7.reuse ;  /* 0x8000000700067221 */ /* 0x100fe20000010000 */
[C---:B------:R-:W-:Y:S01]  /*264c0*/  FMUL.FTZ R4, R7.reuse, R7 ;  /* 0x0000000707047220 */ /* 0x040fe20000410000 */
[----:B------:R-:W-:Y:S01]  /*264d0*/  FADD.FTZ R7, R7, R7 ;  /* 0x0000000707077221 */ /* 0x000fe20000010000 */
[----:B------:R-:W-:Y:S01]  /*264e0*/  LOP3.LUT R16, R5, 0xffff0000, RZ, 0xc0, !PT ;  /* 0xffff000005107812 */ /* 0x000fe200078ec0ff */
[----:B------:R-:W-:Y:S01]  /*264f0*/  FADD.FTZ R29, R2, R2 ;  /* 0x00000002021d7221 */ /* 0x000fe20000010000 */
        /* <DEDUP_REMOVED lines=10> */
[----:B------:R-:W-:Y:S01]  /*265a0*/  FMUL.FTZ R18, R2, R33 ;  /* 0x0000002102127220 */ /* 0x000fe20000410000 */
[C---:B------:R-:W-:Y:S01]  /*265b0*/  FMUL.FTZ R29, R32.reuse, R19 ;  /* 0x00000013201d7220 */ /* 0x040fe20000410000 */
[----:B------:R-:W-:Y:S01]  /*265c0*/  FMUL.FTZ R7, R32, R7 ;  /* 0x0000000720077220 */ /* 0x000fe20000410000 */
[----:B------:R-:W-:Y:S01]  /*265d0*/  FMUL.FTZ R2, R2, R2 ;  /* 0x0000000202027220 */ /* 0x000fe20000410000 */
[----:B------:R-:W-:-:S07]  /*265e0*/  FMUL.FTZ R19, R32, R32 ;  /* 0x0000002020137220 */ /* 0x000fce0000410000 */
.L_x_37374:
        /* <DEDUP_REMOVED lines=63> */
.L_x_37373:
[----:B------:R-:W-:Y:S01]  /*269e0*/  FADD.FTZ R31, R31, -1 ;  /* 0xbf8000001f1f7421 */ /* 0x000fe20000010000 */
[----:B------:R-:W-:Y:S01]  /*269f0*/  FCHK P2, R0, R17 ;  /* 0x0000001100007302 */ /* 0x000fe20000040000 */
[----:B------:R-:W-:Y:S02]  /*26a00*/  BSSY.RECONVERGENT B3, `(.L_x_37375) ;  /* 0x0000034000037945 */ /* 0x000fe40003800200 */
        /* <DEDUP_REMOVED lines=51> */
.L_x_37376:
[----:B------:R-:W-:Y:S05]  /*26d40*/  BSYNC.RECONVERGENT B3 ;  /* 0x0000000000037941 */ /* 0x000fea0003800200 */
.L_x_37375:
        /* <DEDUP_REMOVED lines=29> */
.L_x_37365:
        /* <DEDUP_REMOVED lines=29> */
.L_x_37378:
[----:B------:R-:W-:Y:S05]  /*270f0*/  BSYNC.RECONVERGENT B3 ;  /* 0x0000000000037941 */ /* 0x000fea0003800200 */
.L_x_37377:
        /* <DEDUP_REMOVED lines=29> */
.L_x_37364:
        /* <DEDUP_REMOVED lines=45> */
.L_x_37381:
[----:B------:R-:W-:Y:S05]  /*275a0*/  BSYNC.RECONVERGENT B3 ;  /* 0x0000000000037941 */ /* 0x000fea0003800200 */
.L_x_37380:
        /* <DEDUP_REMOVED lines=27> */
.L_x_37379:
        /* <DEDUP_REMOVED lines=15> */
.L_x_37383:
[----:B------:R-:W-:Y:S05]  /*27850*/  BSYNC.RECONVERGENT B3 ;  /* 0x0000000000037941 */ /* 0x000fea0003800200 */
.L_x_37382:
        /* <DEDUP_REMOVED lines=27> */
.L_x_37363:
        /* <DEDUP_REMOVED lines=34> */
.L_x_37385:
[----:B------:R-:W-:Y:S05]  /*27c30*/  BSYNC.RECONVERGENT B3 ;  /* 0x0000000000037941 */ /* 0x000fea0003800200 */
.L_x_37384:
        /* <DEDUP_REMOVED lines=29> */
.L_x_37362:
        /* <DEDUP_REMOVED lines=26> */
[----:B------:R-:W-:Y:S01]  /*27fb0*/  IMAD.MOV.U32 R5, RZ, RZ, R17 ;  /* 0x000000ffff057224 */ /* 0x000fe200078e0011 */
[----:B------:R-:W-:-:S07]  /*27fc0*/  MOV R2, 0x27fe0 ;  /* 0x00027fe000027802 */ /* 0x000fce0000000f00 */
[----:B0-234-:R-:W-:Y:S05]  /*27fd0*/  CALL.REL.NOINC `($__internal_70_$__cuda_sm3x_div_rn_ftz_f32_slowpath) ;  /* 0x0000003000307944 */ /* 0x01dfea0003c00000 */
[----:B------:R-:W-:-:S07]  /*27fe0*/  MOV R2, R0 ;  /* 0x0000000000027202 */ /* 0x000fce0000000f00 */
.L_x_37387:
[----:B------:R-:W-:Y:S05]  /*27ff0*/  BSYNC.RECONVERGENT B3 ;  /* 0x0000000000037941 */ /* 0x000fea0003800200 */
.L_x_37386:
        /* <DEDUP_REMOVED lines=27> */
.L_x_37369:
[----:B------:R-:W-:Y:S05]  /*281b0*/  BSYNC.RECONVERGENT B2 ;  /* 0x0000000000027941 */ /* 0x000fea0003800200 */
.L_x_37361:
        /* <DEDUP_REMOVED lines=45> */
.L_x_37391:
        /* <DEDUP_REMOVED lines=8> */
.L_x_37390:
[----:B------:R-:W-:-:S04]  /*28510*/  FMUL.RZ R0, R17, 0.15915493667125701904 ;  /* 0x3e22f98311007820 */ /* 0x000fc8000040c000 */
[----:B------:R1:W0:Y:S08]  /*28520*/  MUFU.COS R16, R0 ;  /* 0x0000000000107308 */ /* 0x0002300000000000 */
[----:B------:R1:W0:Y:S01]  /*28530*/  MUFU.SIN R17, R0 ;  /* 0x0000000000117308 */ /* 0x0002220000000400 */
[----:B------:R-:W-:Y:S05]  /*28540*/  BRA `(.L_x_37392) ;  /* 0x0000000000087947 */ /* 0x000fea0003800000 */
.L_x_37389:
[----:B------:R-:W-:-:S04]  /*28550*/  FMUL.FTZ R13, R13, 1.4426950216293334961 ;  /* 0x3fb8aa3b0d0d7820 */ /* 0x000fc80000410000 */
[----:B------:R1:W0:Y:S03]  /*28560*/  MUFU.EX2 R16, R13 ;  /* 0x0000000d00107308 */ /* 0x0002260000000800 */
.L_x_37392:
[----:B------:R-:W-:Y:S05]  /*28570*/  BSYNC.RECONVERGENT B0 ;  /* 0x0000000000007941 */ /* 0x000fea0003800200 */
.L_x_37388:
        /* <DEDUP_REMOVED lines=70> */
.L_x_37400:
[----:B------:R-:W-:Y:S05]  /*289e0*/  BSYNC.RECONVERGENT B3 ;  /* 0x0000000000037941 */ /* 0x000fea0003800200 */
.L_x_37399:
[----:B------:R-:W-:Y:S02]  /*289f0*/  HFMA2 R5, -RZ, RZ, 0.89990234375, 10328 ;  /* 0x3b33710bff057431 */ /* 0x000fe400000001ff */
[----:B------:R-:W-:Y:S01]  /*28a00*/  FMUL.FTZ R0, R3, R3 ;  /* 0x0000000303007220 */ /* 0x000fe20000410000 */
[C---:B------:R-:W-:Y:S02]  /*28a10*/  FSETP.GEU.FTZ.AND P3, PT, |R26|.reuse, |R27|, PT ;  /* 0x4000001b1a00720b */ /* 0x040fe40003f7e200 */
        /* <DEDUP_REMOVED lines=26> */
.L_x_37398:
        /* <DEDUP_REMOVED lines=19> */
.L_x_37404:
[----:B------:R-:W-:Y:S05]  /*28cf0*/  BSYNC.RECONVERGENT B3 ;  /* 0x0000000000037941 */ /* 0x000fea0003800200 */
.L_x_37403:
[----:B------:R-:W-:Y:S02]  /*28d00*/  HFMA2 R5, -RZ, RZ, 0.89990234375, 10328 ;  /* 0x3b33710bff057431 */ /* 0x000fe400000001ff */
[----:B------:R-:W-:Y:S01]  /*28d10*/  FMUL.FTZ R0, R3, R3 ;  /* 0x0000000303007220 */ /* 0x000fe20000410000 */
[C---:B------:R-:W-:Y:S02]  /*28d20*/  FSETP.GEU.FTZ.AND P3, PT, |R26|.reuse, |R27|, PT ;  /* 0x4000001b1a00720b */ /* 0x040fe40003f7e200 */
        /* <DEDUP_REMOVED lines=26> */
.L_x_37402:
[----:B------:R-:W-:Y:S01]  /*28ed0*/  LOP3.LUT R7, R0, 0xffff0000, RZ, 0xc0, !PT ;  /* 0xffff000000077812 */ /* 0x000fe200078ec0ff */
[----:B------:R-:W-:Y:S01]  /*28ee0*/  BSSY.RECONVERGENT B0, `(.L_x_37405) ;  /* 0x0000056000007945 */ /* 0x000fe20003800200 */
[----:B------:R-:W-:-:S03]  /*28ef0*/  LOP3.LUT R2, R13, 0xffff0000, RZ, 0xc0, !PT ;  /* 0xffff00000d027812 */ /* 0x000fc600078ec0ff */
[--C-:B------:R-:W-:Y:S02]  /*28f00*/  FADD.FTZ R6, R0, -R7.reuse ;  /* 0x8000000700067221 */ /* 0x100fe40000010000 */
[--C-:B------:R-:W-:Y:S01]  /*28f10*/  FADD.FTZ R4, R13, -R2.reuse ;  /* 0x800000020d047221 */ /* 0x100fe20000010000 */
[C---:B------:R-:W-:Y:S01]  /*28f20*/  FMUL.FTZ R29, R2.reuse, R2 ;  /* 0x00000002021d7220 */ /* 0x040fe20000410000 */
[----:B------:R-:W-:Y:S01]  /*28f30*/  FADD.FTZ R12, R2, R2 ;  /* 0x00000002020c7221 */ /* 0x000fe20000010000 */
[----:B------:R-:W-:Y:S01]  /*28f40*/  LOP3.LUT R19, R6, 0xffff0000, RZ, 0xc0, !PT ;  /* 0xffff000006137812 */ /* 0x000fe200078ec0ff */
[C---:B------:R-:W-:Y:S01]  /*28f50*/  FMUL.FTZ R2, R7.reuse, R7 ;  /* 0x0000000707027220 */ /* 0x040fe20000410000 */
[----:B------:R-:W-:Y:S01]  /*28f60*/  LOP3.LUT R5, R4, 0xffff0000, RZ, 0xc0, !PT ;  /* 0xffff000004057812 */ /* 0x000fe200078ec0ff */
[----:B------:R-:W-:Y:S02]  /*28f70*/  FADD.FTZ R7, R7, R7 ;  /* 0x0000000707077221 */ /* 0x000fe40000010000 */
[----:B------:R-:W-:-:S02]  /*28f80*/  FADD.FTZ R24, R6, -R19 ;  /* 0x8000001306187221 */ /* 0x000fc40000010000 */
[--C-:B------:R-:W-:Y:S01]  /*28f90*/  FADD.FTZ R4, R4, -R5.reuse ;  /* 0x8000000504047221 */ /* 0x100fe20000010000 */
[CC--:B------:R-:W-:Y:S01]  /*28fa0*/  FMUL.FTZ R28, R5.reuse, R12.reuse ;  /* 0x0000000c051c7220 */ /* 0x0c0fe20000410000 */
[C---:B------:R-:W-:Y:S01]  /*28fb0*/  FMUL.FTZ R6, R5.reuse, R5 ;  /* 0x0000000505067220 */ /* 0x040fe20000410000 */
[----:B------:R-:W-:Y:S01]  /*28fc0*/  FADD.FTZ R25, R5, R5 ;  /* 0x0000000505197221 */ /* 0x000fe20000010000 */
[C---:B------:R-:W-:Y:S01]  /*28fd0*/  FMUL.FTZ R30, R19.reuse, R7 ;  /* 0x00000007131e7220 */ /* 0x040fe20000410000 */
[C---:B------:R-:W-:Y:S01]  /*28fe0*/  FMUL.FTZ R5, R19.reuse, R19 ;  /* 0x0000001313057220 */ /* 0x040fe20000410000 */
[----:B------:R-:W-:Y:S01]  /*28ff0*/  FADD.FTZ R19, R19, R19 ;  /* 0x0000001313137221 */ /* 0x000fe20000010000 */
[C---:B------:R-:W-:Y:S01]  /*29000*/  FMUL.FTZ R18, R4.reuse, R25 ;  /* 0x0000001904127220 */ /* 0x040fe20000410000 */
[----:B------:R-:W-:Y:S01]  /*29010*/  FMUL.FTZ R12, R4, R12 ;  /* 0x0000000c040c7220 */ /* 0x000fe20000410000 */
[C---:B------:R-:W-:Y:S01]  /*29020*/  FMUL.FTZ R7, R24.reuse, R7 ;  /* 0x0000000718077220 */ /* 0x040fe20000410000 */
[----:B------:R-:W-:Y:S01]  /*29030*/  FMUL.FTZ R25, R24, R19 ;  /* 0x0000001318197220 */ /* 0x000fe20000410000 */
[----:B------:R-:W-:Y:S01]  /*29040*/  FMUL.FTZ R4, R4, R4 ;  /* 0x0000000404047220 */ /* 0x000fe20000410000 */
[----:B------:R-:W-:-:S07]  /*29050*/  FMUL.FTZ R19, R24, R24 ;  /* 0x0000001818137220 */ /* 0x000fce0000410000 */
.L_x_37406:
        /* <DEDUP_REMOVED lines=63> */
.L_x_37405:
        /* <DEDUP_REMOVED lines=8> */
[----:B------:R-:W-:-:S03]  /*294d0*/  HFMA2 R6, -RZ, RZ, 1.3056640625, -1.8671875 ;  /* 0x3d39bf78ff067431 */ /* 0x000fc600000001ff */
        /* <DEDUP_REMOVED lines=43> */
[----:B0-234-:R-:W-:Y:S05]  /*29790*/  CALL.REL.NOINC `($__internal_70_$__cuda_sm3x_div_rn_ftz_f32_slowpath) ;  /* 0x0000001800407944 */ /* 0x01dfea0003c00000 */
[----:B------:R-:W-:-:S07]  /*297a0*/  MOV R3, R0 ;  /* 0x0000000000037202 */ /* 0x000fce0000000f00 */
.L_x_37408:
[----:B------:R-:W-:Y:S05]  /*297b0*/  BSYNC.RECONVERGENT B3 ;  /* 0x0000000000037941 */ /* 0x000fea0003800200 */
.L_x_37407:
        /* <DEDUP_REMOVED lines=29> */
.L_x_37397:
        /* <DEDUP_REMOVED lines=29> */
.L_x_37410:
[----:B------:R-:W-:Y:S05]  /*29b60*/  BSYNC.RECONVERGENT B3 ;  /* 0x0000000000037941 */ /* 0x000fea0003800200 */
.L_x_37409:
        /* <DEDUP_REMOVED lines=29> */
.L_x_37396:
        /* <DEDUP_REMOVED lines=45> */
.L_x_37413:
[----:B------:R-:W-:Y:S05]  /*2a010*/  BSYNC.RECONVERGENT B3 ;  /* 0x0000000000037941 */ /* 0x000fea0003800200 */
.L_x_37412:
        /* <DEDUP_REMOVED lines=27> */
.L_x_37411:
        /* <DEDUP_REMOVED lines=15> */
.L_x_37415:
[----:B------:R-:W-:Y:S05]  /*2a2c0*/  BSYNC.RECONVERGENT B3 ;  /* 0x0000000000037941 */ /* 0x000fea0003800200 */
.L_x_37414:
        /* <DEDUP_REMOVED lines=27> */
.L_x_37395:
        /* <DEDUP_REMOVED lines=34> */
.L_x_37417:
[----:B------:R-:W-:Y:S05]  /*2a6a0*/  BSYNC.RECONVERGENT B3 ;  /* 0x0000000000037941 */ /* 0x000fea0003800200 */
.L_x_37416:
        /* <DEDUP_REMOVED lines=29> */
.L_x_37394:
        /* <DEDUP_REMOVED lines=30> */
.L_x_37419:
[----:B------:R-:W-:Y:S05]  /*2aa60*/  BSYNC.RECONVERGENT B3 ;  /* 0x0000000000037941 */ /* 0x000fea0003800200 */
.L_x_37418:
        /* <DEDUP_REMOVED lines=27> */
.L_x_37401:
[----:B------:R-:W-:Y:S05]  /*2ac20*/  BSYNC.RECONVERGENT B2 ;  /* 0x0000000000027941 */ /* 0x000fea0003800200 */
.L_x_37393:
        /* <DEDUP_REMOVED lines=45> */
.L_x_37423:
        /* <DEDUP_REMOVED lines=8> */
.L_x_37422:
[----:B------:R-:W-:-:S04]  /*2af80*/  FMUL.RZ R0, R19, 0.15915493667125701904 ;  /* 0x3e22f98313007820 */ /* 0x000fc8000040c000 */
[----:B------:R1:W0:Y:S08]  /*2af90*/  MUFU.COS R18, R0 ;  /* 0x0000000000127308 */ /* 0x0002300000000000 */
[----:B------:R1:W0:Y:S01]  /*2afa0*/  MUFU.SIN R19, R0 ;  /* 0x0000000000137308 */ /* 0x0002220000000400 */
[----:B------:R-:W-:Y:S05]  /*2afb0*/  BRA `(.L_x_37424) ;  /* 0x0000000000087947 */ /* 0x000fea0003800000 */
.L_x_37421:
[----:B------:R-:W-:-:S04]  /*2afc0*/  FMUL.FTZ R15, R15, 1.4426950216293334961 ;  /* 0x3fb8aa3b0f0f7820 */ /* 0x000fc80000410000 */
[----:B------:R1:W0:Y:S03]  /*2afd0*/  MUFU.EX2 R18, R15 ;  /* 0x0000000f00127308 */ /* 0x0002260000000800 */
.L_x_37424:
[----:B------:R-:W-:Y:S05]  /*2afe0*/  BSYNC.RECONVERGENT B0 ;  /* 0x0000000000007941 */ /* 0x000fea0003800200 */
.L_x_37420:
[----:B-1----:R-:W1:Y:S01]  /*2aff0*/  S2R R0, SR_CTAID.X ;  /* 0x0000000000007919 */ /* 0x002e620000002500 */
[----:B------:R-:W5:Y:S01]  /*2b000*/  LDC.64 R2, c[0x0][0x390] ;  /* 0x0000e400ff027b82 */ /* 0x000f620000000a00 */
[----:B------:R-:W2:Y:S01]  /*2b010*/  S2R R5, SR_TID.X ;  /* 0x0000000000057919 */ /* 0x000ea20000002100 */
[----:B-1----:R-:W-:-:S05]  /*2b020*/  SHF.L.U32 R7, R0, 0xa, RZ ;  /* 0x0000000a00077819 */ /* 0x002fca00000006ff */
[----:B-----5:R-:W-:-:S04]  /*2b030*/  IMAD.WIDE.U32 R2, R7, 0x8, R2 ;  /* 0x0000000807027825 */ /* 0x020fc800078e0002 */
[----:B--2---:R-:W-:-:S05]  /*2b040*/  IMAD.WIDE.U32 R2, R5, 0x10, R2 ;  /* 0x0000001005027825 */ /* 0x004fca00078e0002 */
[----:B0--34-:R-:W-:Y:S04]  /*2b050*/  STG.E.128 desc[UR6][R2.64], R36 ;  /* 0x0000002402007986 */ /* 0x019fe8000c101d06 */
[----:B------:R-:W-:Y:S04]  /*2b060*/  STG.E.128 desc[UR6][R2.64+0x800], R8 ;  /* 0x0008000802007986 */ /* 0x000fe8000c101d06 */
[----:B------:R-:W-:Y:S04]  /*2b070*/  STG.E.128 desc[UR6][R2.64+0x1000], R20 ;  /* 0x0010001402007986 */ /* 0x000fe8000c101d06 */
[----:B------:R-:W-:Y:S01]  /*2b080*/  STG.E.128 desc[UR6][R2.64+0x1800], R16 ;  /* 0x0018001002007986 */ /* 0x000fe2000c101d06 */
[----:B------:R-:W-:Y:S05]  /*2b090*/  EXIT ;  /* 0x000000000000794d */ /* 0x000fea0003800000 */
        .weak           $__internal_70_$__cuda_sm3x_div_rn_ftz_f32_slowpath
        .type           $__internal_70_$__cuda_sm3x_div_rn_ftz_f32_slowpath,@function
        .size           $__internal_70_$__cuda_sm3x_div_rn_ftz_f32_slowpath,(.L_x_60670 - $__internal_70_$__cuda_sm3x_div_rn_ftz_f32_slowpath)
$__internal_70_$__cuda_sm3x_div_rn_ftz_f32_slowpath:
        /* <DEDUP_REMOVED lines=32> */
.L_x_37427:
[----:B------:R-:W-:Y:S05]  /*2b2a0*/  BSYNC.RELIABLE B1 ;  /* 0x0000000000017941 */ /* 0x000fea0003800100 */
.L_x_37426:
        /* <DEDUP_REMOVED lines=27> */
.L_x_37433:
[----:B------:R-:W-:-:S07]  /*2b460*/  LEA R0, R7, R0, 0x17 ;  /* 0x0000000007007211 */ /* 0x000fce00078eb8ff */
.L_x_37434:
[----:B------:R-:W-:Y:S05]  /*2b470*/  BSYNC.RECONVERGENT B1 ;  /* 0x0000000000017941 */ /* 0x000fea0003800200 */
.L_x_37432:
[----:B------:R-:W-:Y:S05]  /*2b480*/  BRA `(.L_x_37435) ;  /* 0x0000000000207947 */ /* 0x000fea0003800000 */
.L_x_37431:
[----:B------:R-:W-:-:S04]  /*2b490*/  LOP3.LUT R0, R5, 0x80000000, R0, 0x48, !PT ;  /* 0x8000000005007812 */ /* 0x000fc800078e4800 */
[----:B------:R-:W-:Y:S01]  /*2b4a0*/  LOP3.LUT R0, R0, 0x7f800000, RZ, 0xfc, !PT ;  /* 0x7f80000000007812 */ /* 0x000fe200078efcff */
[----:B------:R-:W-:Y:S06]  /*2b4b0*/  BRA `(.L_x_37435) ;  /* 0x0000000000147947 */ /* 0x000fec0003800000 */
.L_x_37430:
[----:B------:R-:W-:Y:S01]  /*2b4c0*/  LOP3.LUT R0, R5, 0x80000000, R0, 0x48, !PT ;  /* 0x8000000005007812 */ /* 0x000fe200078e4800 */
[----:B------:R-:W-:Y:S06]  /*2b4d0*/  BRA `(.L_x_37435) ;  /* 0x00000000000c7947 */ /* 0x000fec0003800000 */
.L_x_37429:
[----:B------:R-:W0:Y:S01]  /*2b4e0*/  MUFU.RSQ R0, -QNAN ;  /* 0xffc0000000007908 */ /* 0x000e220000001400 */
[----:B------:R-:W-:Y:S05]  /*2b4f0*/  BRA `(.L_x_37435) ;  /* 0x0000000000047947 */ /* 0x000fea0003800000 */
.L_x_37428:
[----:B------:R-:W-:-:S07]  /*2b500*/  FADD.FTZ R0, R0, R5 ;  /* 0x0000000500007221 */ /* 0x000fce0000010000 */
.L_x_37435:
[----:B------:R-:W-:Y:S05]  /*2b510*/  BSYNC.RECONVERGENT B0 ;  /* 0x0000000000007941 */ /* 0x000fea0003800200 */
.L_x_37425:
[----:B------:R-:W-:Y:S01]  /*2b520*/  MOV R4, R2 ;  /* 0x0000000200047202 */ /* 0x000fe20000000f00 */
[----:B------:R-:W-:-:S04]  /*2b530*/  HFMA2 R5, -RZ, RZ, 0, 0 ;  /* 0x00000000ff057431 */ /* 0x000fc800000001ff */
[----:B0-----:R-:W-:Y:S05]  /*2b540*/  RET.REL.NODEC R4 `(_ZN2at6native29vectorized_elementwise_kernelILi2EZZZNS0_50_GLOBAL__N__2680c7bb_12_PowKernel_cu_7dd49032_317024pow_tensor_tensor_kernelERNS_18TensorIteratorBaseEENKUlvE_clEvENKUlvE7_clEvEUlN3c107complexIfEES9_E_St5arrayIPcLm3EEEEviT0_T1_) ;  /* 0xfffffd4804ac7950 */ /* 0x001fea0003c3ffff */
.L_x_37436:
        /* <DEDUP_REMOVED lines=11> */
.L_x_60670:


//--------------------- .text._ZN2at6native29vectorized_elementwise_kernelILi4EZZZNS0_50_GLOBAL__N__2680c7bb_12_PowKernel_cu_7dd49032_317024pow_tensor_tensor_kernelERNS_18TensorIteratorBaseEENKUlvE_clEvENKUlvE7_clEvEUlN3c107complexIfEES9_E_St5arrayIPcLm3EEEEviT0_T1_ --------------------------
	.section	.text._ZN2at6native29vectorized_elementwise_kernelILi4EZZZNS0_50_GLOBAL__N__2680c7bb_12_PowKernel_cu_7dd49032_317024pow_tensor_tensor_kernelERNS_18TensorIteratorBaseEENKUlvE_clEvENKUlvE7_clEvEUlN3c107complexIfEES9_E_St5arrayIPcLm3EEEEviT0_T1_,"ax",@progbits
	.align	128
        .global         _ZN2at6native29vectorized_elementwise_kernelILi4EZZZNS0_50_GLOBAL__N__2680c7bb_12_PowKernel_cu_7dd49032_317024pow_tensor_tensor_kernelERNS_18TensorIteratorBaseEENKUlvE_clEvENKUlvE7_clEvEUlN3c107complexIfEES9_E_St5arrayIPcLm3EEEEviT0_T1_
        .type           _ZN2at6native29vectorized_elementwise_kernelILi4EZZZNS0_50_GLOBAL__N__2680c7bb_12_PowKernel_cu_7dd49032_317024pow_tensor_tensor_kernelERNS_18TensorIteratorBaseEENKUlvE_clEvENKUlvE7_clEvEUlN3c107complexIfEES9_E_St5arrayIPcLm3EEEEviT0_T1_,@function
        .size           _ZN2at6native29vectorized_elementwise_kernelILi4EZZZNS0_50_GLOBAL__N__2680c7bb_12_PowKernel_cu_7dd49032_317024pow_tensor_tensor_kernelERNS_18TensorIteratorBaseEENKUlvE_clEvENKUlvE7_clEvEUlN3c107complexIfEES9_E_St5arrayIPcLm3EEEEviT0_T1_,(.L_x_60671 - _ZN2at6native29vectorized_elementwise_kernelILi4EZZZNS0_50_GLOBAL__N__2680c7bb_12_PowKernel_cu_7dd49032_317024pow_tensor_tensor_kernelERNS_18TensorIteratorBaseEENKUlvE_clEvENKUlvE7_clEvEUlN3c107complexIfEES9_E_St5arrayIPcLm3EEEEviT0_T1_)
        .other          _ZN2at6native29vectorized_elementwise_kernelILi4EZZZNS0_50_GLOBAL__N__2680c7bb_12_PowKernel_cu_7dd49032_317024pow_tensor_tensor_kernelERNS_18TensorIteratorBaseEENKUlvE_clEvENKUlvE7_clEvEUlN3c107complexIfEES9_E_St5arrayIPcLm3EEEEviT0_T1_,@"STO_CUDA_ENTRY STV_DEFAULT"
_ZN2at6native29vectorized_elementwise_kernelILi4EZZZNS0_50_GLOBAL__N__2680c7bb_12_PowKernel_cu_7dd49032_317024pow_tensor_tensor_kernelERNS_18TensorIteratorBaseEENKUlvE_clEvENKUlvE7_clEvEUlN3c107complexIfEES9_E_St5arrayIPcLm3EEEEviT0_T1_:
.text._ZN2at6native29vectorized_elementwise_kernelILi4EZZZNS0_50_GLOBAL__N__2680c7bb_12_PowKernel_cu_7dd49032_317024pow_tensor_tensor_kernelERNS_18TensorIteratorBaseEENKUlvE_clEvENKUlvE7_clEvEUlN3c107complexIfEES9_E_St5arrayIPcLm3EEEEviT0_T1_:
        /* <DEDUP_REMOVED lines=132> */
[----:B------:R-:W-:Y:S05]  /*0840*/  CALL.REL.NOINC `($__internal_71_$__cuda_sm3x_div_rn_ftz_f32_slowpath) ;  /* 0x000002a400e47944 */ /* 0x000fea0003c00000 */
[----:B------:R-:W-:-:S07]  /*0850*/  MOV R2, R0 ;  /* 0x0000000000027202 */ /* 0x000fce0000000f00 */
.L_x_37443:
[----:B------:R-:W-:Y:S05]  /*0860*/  BSYNC.RECONVERGENT B4 ;  /* 0x0000000000047941 */ /* 0x000fea0003800200 */
.L_x_37442:
        /* <DEDUP_REMOVED lines=28> */
.L_x_37441:
        /* <DEDUP_REMOVED lines=41> */
[----:B------:R-:W-:Y:S05]  /*0cc0*/  CALL.REL.NOINC `($__internal_71_$__cuda_sm3x_div_rn_ftz_f32_slowpath) ;  /* 0x000002a000c47944 */ /* 0x000fea0003c00000 */
[----:B------:R-:W-:-:S07]  /*0cd0*/  MOV R2, R0 ;  /* 0x0000000000027202 */ /* 0x000fce0000000f00 */
.L_x_37447:
[----:B------:R-:W-:Y:S05]  /*0ce0*/  BSYNC.RECONVERGENT B4 ;  /* 0x0000000000047941 */ /* 0x000fea0003800200 */
.L_x_37446:
        /* <DEDUP_REMOVED lines=29> */
.L_x_37445:
        /* <DEDUP_REMOVED lines=17> */
[----:B------:R-:W-:Y:S05]  /*0fd0*/  CALL.REL.NOINC `($__internal_71_$__cuda_sm3x_div_rn_ftz_f32_slowpath) ;  /* 0x000002a000007944 */ /* 0x000fea0003c00000 */
[----:B------:R-:W-:-:S07]  /*0fe0*/  MOV R2, R0 ;  /* 0x0000000000027202 */ /* 0x000fce0000000f00 */
.L_x_37451:
[----:B------:R-:W-:Y:S05]  /*0ff0*/  BSYNC.RECONVERGENT B4 ;  /* 0x0000000000047941 */ /* 0x000fea0003800200 */
.L_x_37450:
        /* <DEDUP_REMOVED lines=27> */
.L_x_37449:
        /* <DEDUP_REMOVED lines=40> */
[----:B------:R-:W-:Y:S02]  /*1430*/  MOV R0, R5 ;  /* 0x0000000500007202 */ /* 0x000fe40000000f00 */
[----:B------:R-:W-:Y:S02]  /*1440*/  MOV R5, 0x3f800000 ;  /* 0x3f80000000057802 */ /* 0x000fe40000000f00 */
[----:B------:R-:W-:-:S07]  /*1450*/  MOV R2, 0x1470 ;  /* 0x0000147000027802 */ /* 0x000fce0000000f00 */
[----:B------:R-:W-:Y:S05]  /*1460*/  CALL.REL.NOINC `($__internal_71_$__cuda_sm3x_div_rn_ftz_f32_slowpath) ;  /* 0x0000029800dc7944 */ /* 0x000fea0003c00000 */
.L_x_37453:
[----:B------:R-:W-:Y:S05]  /*1470*/  BSYNC.RECONVERGENT B4 ;  /* 0x0000000000047941 */ /* 0x000fea0003800200 */
.L_x_37452:
        /* <DEDUP_REMOVED lines=27> */
.L_x_37448:
        /* <DEDUP_REMOVED lines=35> */
[----:B------:R-:W-:Y:S05]  /*1860*/  CALL.REL.NOINC `($__internal_71_$__cuda_sm3x_div_rn_ftz_f32_slowpath) ;  /* 0x0000029400dc7944 */ /* 0x000fea0003c00000 */
[----:B------:R-:W-:-:S07]  /*1870*/  IMAD.MOV.U32 R4, RZ, RZ, R0 ;  /* 0x000000ffff047224 */ /* 0x000fce00078e0000 */
.L_x_37456:
[----:B------:R-:W-:Y:S05]  /*1880*/  BSYNC.RECONVERGENT B4 ;  /* 0x0000000000047941 */ /* 0x000fea0003800200 */
.L_x_37455:
        /* <DEDUP_REMOVED lines=29> */
.L_x_37454:
        /* <DEDUP_REMOVED lines=49> */
[----:B------:R-:W-:Y:S05]  /*1d70*/  CALL.REL.NOINC `($__internal_71_$__cuda_sm3x_div_rn_ftz_f32_slowpath) ;  /* 0x0000029000987944 */ /* 0x000fea0003c00000 */
[----:B------:R-:W-:-:S07]  /*1d80*/  MOV R2, R0 ;  /* 0x0000000000027202 */ /* 0x000fce0000000f00 */
.L_x_37459:
[----:B------:R-:W-:Y:S05]  /*1d90*/  BSYNC.RECONVERGENT B4 ;  /* 0x0000000000047941 */ /* 0x000fea0003800200 */
.L_x_37458:
        /* <DEDUP_REMOVED lines=29> */
.L_x_37457:
        /* <DEDUP_REMOVED lines=17> */
[----:B------:R-:W-:Y:S05]  /*2080*/  CALL.REL.NOINC `($__internal_71_$__cuda_sm3x_div_rn_ftz_f32_slowpath) ;  /* 0x0000028c00d47944 */ /* 0x000fea0003c00000 */
[----:B------:R-:W-:-:S07]  /*2090*/  MOV R2, R0 ;  /* 0x0000000000027202 */ /* 0x000fce0000000f00 */
.L_x_37462:
[----:B------:R-:W-:Y:S05]  /*20a0*/  BSYNC.RECONVERGENT B4 ;  /* 0x0000000000047941 */ /* 0x000fea0003800200 */
.L_x_37461:
        /* <DEDUP_REMOVED lines=29> */
.L_x_37460:
        /* <DEDUP_REMOVED lines=28> */
.L_x_37464:
        /* <DEDUP_REMOVED lines=35> */
[CC--:B------:R-:W-:Y:S02]  /*2670*/  FSETP.GEU.FTZ.AND P6, PT, R50.reuse, R47.reuse, PT ;  /* 0x0000002f3200720b */ /* 0x0c0fe40003fde000 */
[----:B------:R-:W-:Y:S02]  /*2680*/  MOV R49, R52 ;  /* 0x0000003400317202 */ /* 0x000fe40000000f00 */
[----:B------:R-:W-:Y:S02]  /*2690*/  PLOP3.LUT P0, PT, P6, P0, P5, 0x80, 0x0 ;  /* 0x000000000000781c */ /* 0x000fe40003701050 */
[----:B------:R-:W-:Y:S02]  /*26a0*/  FSEL R42, R50, R47, P6 ;  /* 0x0000002f322a7208 */ /* 0x000fe40003000000 */
[----:B------:R-:W-:Y:S02]  /*26b0*/  PLOP3.LUT P1, PT, P0, P1, P2, 0x80, 0x0 ;  /* 0x000000000000781c */ /* 0x000fe40000723020 */
[----:B------:R-:W-:-:S02]  /*26c0*/  ISETP.NE.AND P0, PT, R51, RZ, PT ;  /* 0x000000ff3300720c */ /* 0x000fc40003f05270 */
[----:B------:R-:W-:Y:S02]  /*26d0*/  LOP3.LUT P2, RZ, R3, 0x1, RZ, 0xc0, !PT ;  /* 0x0000000103ff7812 */ /* 0x000fe4000784c0ff */
[----:B------:R-:W-:Y:S02]  /*26e0*/  FSEL R47, R47, R50, P6 ;  /* 0x000000322f2f7208 */ /* 0x000fe40003000000 */
[----:B------:R-:W-:-:S13]  /*26f0*/  PLOP3.LUT P1, PT, P1, P0, P2, 0x80, 0x0 ;  /* 0x000000000000781c */ /* 0x000fda0000f21020 */
[----:B------:R-:W-:Y:S05]  /*2700*/  @!P1 BRA `(.L_x_37464) ;  /* 0xfffffffc004c9947 */ /* 0x000fea000383ffff */
[----:B------:R-:W-:Y:S05]  /*2710*/  BSYNC.RECONVERGENT B0 ;  /* 0x0000000000007941 */ /* 0x000fea0003800200 */
.L_x_37463:
[----:B------:R-:W-:Y:S01]  /*2720*/  FADD.FTZ R49, R52, -1 ;  /* 0xbf80000034317421 */ /* 0x000fe20000010000 */
[----:B------:R-:W-:Y:S03]  /*2730*/  BSSY.RECONVERGENT B4, `(.L_x_37465) ;  /* 0x0000035000047945 */ /* 0x000fe60003800200 */
        /* <DEDUP_REMOVED lines=52> */
.L_x_37466:
[----:B------:R-:W-:Y:S05]  /*2a80*/  BSYNC.RECONVERGENT B4 ;  /* 0x0000000000047941 */ /* 0x000fea0003800200 */
.L_x_37465:
        /* <DEDUP_REMOVED lines=28> */
.L_x_37444:
[----:B------:R-:W-:Y:S05]  /*2c50*/  BSYNC.RECONVERGENT B2 ;  /* 0x0000000000027941 */ /* 0x000fea0003800200 */
.L_x_37440:
        /* <DEDUP_REMOVED lines=23> */
.L_x_37467:
        /* <DEDUP_REMOVED lines=27> */
.L_x_37468:
[----:B--2---:R-:W-:Y:S01]  /*2f80*/  FMUL.RZ R0, R9, 0.15915493667125701904 ;  /* 0x3e22f98309007820 */ /* 0x004fe2000040c000 */
[----:B------:R-:W-:-:S03]  /*2f90*/  FMUL.FTZ R35, R35, 1.4426950216293334961 ;  /* 0x3fb8aa3b23237820 */ /* 0x000fc60000410000 */
[----:B---3--:R-:W0:Y:S08]  /*2fa0*/  MUFU.COS R8, R0 ;  /* 0x0000000000087308 */ /* 0x008e300000000000 */
[----:B------:R-:W1:Y:S08]  /*2fb0*/  MUFU.SIN R2, R0 ;  /* 0x0000000000027308 */ /* 0x000e700000000400 */
[----:B------:R-:W0:Y:S02]  /*2fc0*/  MUFU.EX2 R35, R35 ;  /* 0x0000002300237308 */ /* 0x000e240000000800 */
[C---:B0-----:R-:W-:Y:S01]  /*2fd0*/  FMUL.FTZ R8, R35.reuse, R8 ;  /* 0x0000000823087220 */ /* 0x041fe20000410000 */
[----:B-1----:R-:W-:-:S07]  /*2fe0*/  FMUL.FTZ R9, R35, R2 ;  /* 0x0000000223097220 */ /* 0x002fce0000410000 */
.L_x_37439:
[----:B------:R-:W-:Y:S05]  /*2ff0*/  BSYNC.RECONVERGENT B3 ;  /* 0x0000000000037941 */ /* 0x000fea0003800200 */
.L_x_37438:
        /* <DEDUP_REMOVED lines=74> */
[----:B0-23--:R-:W-:Y:S05]  /*34a0*/  CALL.REL.NOINC `($__internal_71_$__cuda_sm3x_div_rn_ftz_f32_slowpath) ;  /* 0x0000027800cc7944 */ /* 0x00dfea0003c00000 */
[----:B------:R-:W-:-:S07]  /*34b0*/  MOV R4, R0 ;  /* 0x0000000000047202 */ /* 0x000fce0000000f00 */
.L_x_37478:
[----:B------:R-:W-:Y:S05]  /*34c0*/  BSYNC.RECONVERGENT B4 ;  /* 0x0000000000047941 */ /* 0x000fea0003800200 */
.L_x_37477:
        /* <DEDUP_REMOVED lines=28> */
.L_x_37476:
        /* <DEDUP_REMOVED lines=15> */
[----:B------:R-:W-:Y:S01]  /*3780*/  IMAD.MOV.U32 R5, RZ, RZ, R35 ;  /* 0x000000ffff057224 */ /* 0x000fe200078e0023 */
[----:B------:R-:W-:-:S07]  /*3790*/  MOV R2, 0x37b0 ;  /* 0x000037b000027802 */ /* 0x000fce0000000f00 */
[----:B0-23--:R-:W-:Y:S05]  /*37a0*/  CALL.REL.NOINC `($__internal_71_$__cuda_sm3x_div_rn_ftz_f32_slowpath) ;  /* 0x00000278000c7944 */ /* 0x00dfea0003c00000 */
[----:B------:R-:W-:-:S07]  /*37b0*/  MOV R2, R0 ;  /* 0x0000000000027202 */ /* 0x000fce0000000f00 */
.L_x_37482:
[----:B------:R-:W-:Y:S05]  /*37c0*/  BSYNC.RECONVERGENT B4 ;  /* 0x0000000000047941 */ /* 0x000fea0003800200 */
.L_x_37481:
        /* <DEDUP_REMOVED lines=28> */
.L_x_37480:
        /* <DEDUP_REMOVED lines=27> */
.L_x_37484:
        /* <DEDUP_REMOVED lines=26> */
[----:B------:R-:W-:Y:S02]  /*3ce0*/  PLOP3.LUT P6, PT, P2, P0, P1, 0x80, 0x0 ;  /* 0x000000000000781c */ /* 0x000fe400017c1010 */
[----:B------:R-:W-:Y:S02]  /*3cf0*/  FSETP.GEU.FTZ.AND P3, PT, R49, R40, PT ;  /* 0x000000283100720b */ /* 0x000fe40003f7e000 */
[----:B------:R-:W-:-:S02]  /*3d00*/  P2R R54, PR, RZ, 0x2 ;  /* 0x00000002ff367803 */ /* 0x000fc40000000000 */
[----:B------:R-:W-:Y:S02]  /*3d10*/  FSEL R51, R40, R49, P3 ;  /* 0x0000003128337208 */ /* 0x000fe40001800000 */
[----:B------:R-:W-:Y:S02]  /*3d20*/  P2R R4, PR, RZ, 0x4 ;  /* 0x00000004ff047803 */ /* 0x000fe40000000000 */
[----:B------:R-:W-:Y:S02]  /*3d30*/  FSETP.GEU.FTZ.AND P4, PT, R51, R42, PT ;  /* 0x0000002a3300720b */ /* 0x000fe40003f9e000 */
[----:B------:R-:W-:Y:S02]  /*3d40*/  P2R R53, PR, RZ, 0x1 ;  /* 0x00000001ff357803 */ /* 0x000fe40000000000 */
[----:B------:R-:W-:Y:S02]  /*3d50*/  FSEL R48, R42, R51, P4 ;  /* 0x000000332a307208 */ /* 0x000fe40002000000 */
[----:B------:R-:W-:-:S02]  /*3d60*/  PLOP3.LUT P1, PT, P4, P6, P3, 0x80, 0x0 ;  /* 0x000000000000781c */ /* 0x000fc4000272d030 */
[----:B------:R-:W-:Y:S02]  /*3d70*/  FSETP.GEU.FTZ.AND P5, PT, R48, R41, PT ;  /* 0x000000293000720b */ /* 0x000fe40003fbe000 */
[----:B------:R-:W-:Y:S02]  /*3d80*/  LOP3.LUT P2, RZ, R3, 0x1, RZ, 0xc0, !PT ;  /* 0x0000000103ff7812 */ /* 0x000fe4000784c0ff */
[----:B------:R-:W-:Y:S02]  /*3d90*/  FSEL R50, R41, R48, P5 ;  /* 0x0000003029327208 */ /* 0x000fe40002800000 */
[C---:B------:R-:W-:Y:S02]  /*3da0*/  LOP3.LUT P0, RZ, R3.reuse, 0x2, RZ, 0xc0, !PT ;  /* 0x0000000203ff7812 */ /* 0x040fe4000780c0ff */
[----:B------:R-:W-:Y:S02]  /*3db0*/  FSETP.GEU.FTZ.AND P6, PT, R50, R43, PT ;  /* 0x0000002b3200720b */ /* 0x000fe40003fde000 */
[----:B------:R-:W-:-:S02]  /*3dc0*/  LOP3.LUT R3, R3, 0xfffffffe, RZ, 0xc0, !PT ;  /* 0xfffffffe03037812 */ /* 0x000fc400078ec0ff */
        /* <DEDUP_REMOVED lines=21> */
.L_x_37483:
[----:B------:R-:W-:Y:S01]  /*3f20*/  FADD.FTZ R7, R52, -1 ;  /* 0xbf80000034077421 */ /* 0x000fe20000010000 */
[----:B------:R-:W-:Y:S01]  /*3f30*/  FSETP.GEU.FTZ.AND P2, PT, |R44|, |R45|, PT ;  /* 0x4000002d2c00720b */ /* 0x000fe20003f5e200 */
        /* <DEDUP_REMOVED lines=53> */
[----:B0-23--:R-:W-:Y:S05]  /*4290*/  CALL.REL.NOINC `($__internal_71_$__cuda_sm3x_div_rn_ftz_f32_slowpath) ;  /* 0x0000026c00507944 */ /* 0x00dfea0003c00000 */
[----:B------:R-:W-:-:S07]  /*42a0*/  MOV R2, R0 ;  /* 0x0000000000027202 */ /* 0x000fce0000000f00 */
.L_x_37486:
[----:B------:R-:W-:Y:S05]  /*42b0*/  BSYNC.RECONVERGENT B4 ;  /* 0x0000000000047941 */ /* 0x000fea0003800200 */
.L_x_37485:
        /* <DEDUP_REMOVED lines=28> */
.L_x_37475:
        /* <DEDUP_REMOVED lines=27> */
[----:B0-23--:R-:W-:Y:S05]  /*4630*/  CALL.REL.NOINC `($__internal_71_$__cuda_sm3x_div_rn_ftz_f32_slowpath) ;  /* 0x0000026800687944 */ /* 0x00dfea0003c00000 */
[----:B------:R-:W-:-:S07]  /*4640*/  MOV R2, R0 ;  /* 0x0000000000027202 */ /* 0x000fce0000000f00 */
.L_x_37488:
[----:B------:R-:W-:Y:S05]  /*4650*/  BSYNC.RECONVERGENT B4 ;  /* 0x0000000000047941 */ /* 0x000fea0003800200 */
.L_x_37487:
        /* <DEDUP_REMOVED lines=28> */
.L_x_37474:
        /* <DEDUP_REMOVED lines=43> */
[----:B0-23--:R-:W-:Y:S05]  /*4ad0*/  CALL.REL.NOINC `($__internal_71_$__cuda_sm3x_div_rn_ftz_f32_slowpath) ;  /* 0x0000026400407944 */ /* 0x00dfea0003c00000 */
[----:B------:R-:W-:-:S07]  /*4ae0*/  MOV R4, R0 ;  /* 0x0000000000047202 */ /* 0x000fce0000000f00 */
.L_x_37491:
[----:B------:R-:W-:Y:S05]  /*4af0*/  BSYNC.RECONVERGENT B4 ;  /* 0x0000000000047941 */ /* 0x000fea0003800200 */
.L_x_37490:
        /* <DEDUP_REMOVED lines=26> */
.L_x_37489:
        /* <DEDUP_REMOVED lines=13> */
[----:B0-23--:R-:W-:Y:S05]  /*4d70*/  CALL.REL.NOINC `($__internal_71_$__cuda_sm3x_div_rn_ftz_f32_slowpath) ;  /* 0x0000026000987944 */ /* 0x00dfea0003c00000 */
[----:B------:R-:W-:-:S07]  /*4d80*/  MOV R2, R0 ;  /* 0x0000000000027202 */ /* 0x000fce0000000f00 */
.L_x_37493:
[----:B------:R-:W-:Y:S05]  /*4d90*/  BSYNC.RECONVERGENT B4 ;  /* 0x0000000000047941 */ /* 0x000fea0003800200 */
.L_x_37492:
        /* <DEDUP_REMOVED lines=26> */
.L_x_37473:
        /* <DEDUP_REMOVED lines=32> */
[----:B0-23--:R-:W-:Y:S05]  /*5140*/  CALL.REL.NOINC `($__internal_71_$__cuda_sm3x_div_rn_ftz_f32_slowpath) ;  /* 0x0000025c00a47944 */ /* 0x00dfea0003c00000 */
[----:B------:R-:W-:-:S07]  /*5150*/  MOV R2, R0 ;  /* 0x0000000000027202 */ /* 0x000fce0000000f00 */
.L_x_37495:
[----:B------:R-:W-:Y:S05]  /*5160*/  BSYNC.RECONVERGENT B4 ;  /* 0x0000000000047941 */ /* 0x000fea0003800200 */
.L_x_37494:
        /* <DEDUP_REMOVED lines=28> */
.L_x_37472:
        /* <DEDUP_REMOVED lines=28> */
[----:B0-23--:R-:W-:Y:S05]  /*54f0*/  CALL.REL.NOINC `($__internal_71_$__cuda_sm3x_div_rn_ftz_f32_slowpath) ;  /* 0x0000025800b87944 */ /* 0x00dfea0003c00000 */
[----:B------:R-:W-:-:S07]  /*5500*/  MOV R2, R0 ;  /* 0x0000000000027202 */ /* 0x000fce0000000f00 */
.L_x_37497:
[----:B------:R-:W-:Y:S05]  /*5510*/  BSYNC.RECONVERGENT B4 ;  /* 0x0000000000047941 */ /* 0x000fea0003800200 */
.L_x_37496:
        /* <DEDUP_REMOVED lines=27> */
.L_x_37479:
[----:B------:R-:W-:Y:S05]  /*56d0*/  BSYNC.RECONVERGENT B2 ;  /* 0x0000000000027941 */ /* 0x000fea0003800200 */
.L_x_37471:
        /* <DEDUP_REMOVED lines=44> */
.L_x_37500:
        /* <DEDUP_REMOVED lines=8> */
.L_x_37499:
[----:B------:R-:W-:-:S04]  /*5a20*/  FMUL.RZ R0, R35, 0.15915493667125701904 ;  /* 0x3e22f98323007820 */ /* 0x000fc8000040c000 */
[----:B------:R4:W1:Y:S08]  /*5a30*/  MUFU.COS R34, R0 ;  /* 0x0000000000227308 */ /* 0x0008700000000000 */
[----:B------:R4:W0:Y:S01]  /*5a40*/  MUFU.SIN R35, R0 ;  /* 0x0000000000237308 */ /* 0x0008220000000400 */
[----:B------:R-:W-:Y:S05]  /*5a50*/  BRA `(.L_x_37470) ;  /* 0x0000000000087947 */ /* 0x000fea0003800000 */
.L_x_37498:
[----:B------:R-:W-:-:S06]  /*5a60*/  FMUL.FTZ R34, R39, 1.4426950216293334961 ;  /* 0x3fb8aa3b27227820 */ /* 0x000fcc0000410000 */
[----:B------:R-:W1:Y:S02]  /*5a70*/  MUFU.EX2 R34, R34 ;  /* 0x0000002200227308 */ /* 0x000e640000000800 */
.L_x_37470:
[----:B------:R-:W-:Y:S05]  /*5a80*/  BSYNC.RECONVERGENT B3 ;  /* 0x0000000000037941 */ /* 0x000fea0003800200 */
.L_x_37469:
        /* <DEDUP_REMOVED lines=77> */
.L_x_37510:
[----:B------:R-:W-:Y:S05]  /*5f60*/  BSYNC.RECONVERGENT B4 ;  /* 0x0000000000047941 */ /* 0x000fea0003800200 */
.L_x_37509:
        /* <DEDUP_REMOVED lines=28> */
.L_x_37508:
        /* <DEDUP_REMOVED lines=17> */
[----:B0-23--:R-:W-:Y:S05]  /*6240*/  CALL.REL.NOINC `($__internal_71_$__cuda_sm3x_div_rn_ftz_f32_slowpath) ;  /* 0x0000024c00647944 */ /* 0x00dfea0003c00000 */
[----:B------:R-:W-:-:S07]  /*6250*/  MOV R2, R0 ;  /* 0x0000000000027202 */ /* 0x000fce0000000f00 */
.L_x_37514:
[----:B------:R-:W-:Y:S05]  /*6260*/  BSYNC.RECONVERGENT B4 ;  /* 0x0000000000047941 */ /* 0x000fea0003800200 */
.L_x_37513:
        /* <DEDUP_REMOVED lines=28> */
.L_x_37512:
        /* <DEDUP_REMOVED lines=27> */
.L_x_37516:
        /* <DEDUP_REMOVED lines=13> */
[----:B------:R-:W-:Y:S02]  /*66b0*/  FSEL R49, R4, R47, P0 ;  /* 0x0000002f04317208 */ /* 0x000fe40000000000 */
[----:B------:R-:W-:Y:S02]  /*66c0*/  FSEL R6, R46, R37, P3 ;  /* 0x000000252e067208 */ /* 0x000fe40001800000 */
[----:B------:R-:W-:Y:S02]  /*66d0*/  FSETP.GEU.FTZ.AND P0, PT, R49, R36, PT ;  /* 0x000000243100720b */ /* 0x000fe40003f1e000 */
[----:B------:R-:W-:-:S02]  /*66e0*/  LOP3.LUT R3, R3, 0xfffffffd, RZ, 0xc0, !PT ;  /* 0xfffffffd03037812 */ /* 0x000fc400078ec0ff */
        /* <DEDUP_REMOVED lines=11> */
[----:B------:R-:W-:-:S02]  /*67a0*/  FSETP.GEU.FTZ.AND P1, PT, R47, R4, PT ;  /* 0x000000042f00720b */ /* 0x000fc40003f3e000 */
[----:B------:R-:W-:Y:S02]  /*67b0*/  FSETP.GEU.FTZ.AND P4, PT, R52, R43, PT ;  /* 0x0000002b3400720b */ /* 0x000fe40003f9e000 */
[----:B------:R-:W-:Y:S02]  /*67c0*/  FSETP.GEU.FTZ.AND P2, PT, R46, R37, PT ;  /* 0x000000252e00720b */ /* 0x000fe40003f5e000 */
[----:B------:R-:W-:Y:S02]  /*67d0*/  FSEL R45, R43, R52, P4 ;  /* 0x000000342b2d7208 */ /* 0x000fe40002000000 */
[----:B------:R-:W-:Y:S02]  /*67e0*/  PLOP3.LUT P0, PT, P4, P6, P3, 0x80, 0x0 ;  /* 0x000000000000781c */ /* 0x000fe4000270d030 */
[----:B------:R-:W-:Y:S02]  /*67f0*/  FSETP.GEU.FTZ.AND P5, PT, R45, R42, PT ;  /* 0x0000002a2d00720b */ /* 0x000fe40003fbe000 */
[----:B------:R-:W-:-:S02]  /*6800*/  FSEL R37, R47, R4, P1 ;  /* 0x000000042f257208 */ /* 0x000fc40000800000 */
[----:B------:R-:W-:-:S04]  /*6810*/  FSEL R51, R42, R45, P5 ;  /* 0x0000002d2a337208 */ /* 0x000fc80002800000 */
[----:B------:R-:W-:-:S04]  /*6820*/  FSETP.GEU.FTZ.AND P6, PT, R51, R44, PT ;  /* 0x0000002c3300720b */ /* 0x000fc80003fde000 */
[----:B------:R-:W-:-:S04]  /*6830*/  PLOP3.LUT P0, PT, P6, P0, P5, 0x80, 0x0 ;  /* 0x000000000000781c */ /* 0x000fc80003701050 */
[----:B------:R-:W-:Y:S02]  /*6840*/  PLOP3.LUT P0, PT, P0, P2, P1, 0x80, 0x0 ;  /* 0x000000000000781c */ /* 0x000fe40000705010 */
[----:B------:R-:W-:Y:S02]  /*6850*/  ISETP.NE.AND P1, PT, R56, RZ, PT ;  /* 0x000000ff3800720c */ /* 0x000fe40003f25270 */
[----:B------:R-:W-:-:S09]  /*6860*/  ISETP.NE.AND P2, PT, R54, RZ, PT ;  /* 0x000000ff3600720c */ /* 0x000fd20003f45270 */
        /* <DEDUP_REMOVED lines=13> */
[----:B------:R-:W-:-:S02]  /*6940*/  MOV R7, R53 ;  /* 0x0000003500077202 */ /* 0x000fc40000000f00 */
[----:B------:R-:W-:-:S03]  /*6950*/  FSEL R44, R44, R51, P6 ;  /* 0x000000332c2c7208 */ /* 0x000fc60003000000 */
[----:B------:R-:W-:Y:S05]  /*6960*/  @!P0 BRA `(.L_x_37516) ;  /* 0xfffffffc001c8947 */ /* 0x000fea000383ffff */
[----:B------:R-:W-:Y:S05]  /*6970*/  BSYNC.RECONVERGENT B0 ;  /* 0x0000000000007941 */ /* 0x000fea0003800200 */
.L_x_37515:
        /* <DEDUP_REMOVED lines=57> */
.L_x_37518:
[----:B------:R-:W-:Y:S05]  /*6d10*/  BSYNC.RECONVERGENT B4 ;  /* 0x0000000000047941 */ /* 0x000fea0003800200 */
.L_x_37517:
        /* <DEDUP_REMOVED lines=28> */
.L_x_37507:
        /* <DEDUP_REMOVED lines=29> */
.L_x_37520:
[----:B------:R-:W-:Y:S05]  /*70b0*/  BSYNC.RECONVERGENT B4 ;  /* 0x0000000000047941 */ /* 0x000fea0003800200 */
.L_x_37519:
        /* <DEDUP_REMOVED lines=28> */
.L_x_37506:
        /* <DEDUP_REMOVED lines=45> */
.L_x_37523:
[----:B------:R-:W-:Y:S05]  /*7550*/  BSYNC.RECONVERGENT B4 ;  /* 0x0000000000047941 */ /* 0x000fea0003800200 */
.L_x_37522:
        /* <DEDUP_REMOVED lines=26> */
.L_x_37521:
        /* <DEDUP_REMOVED lines=15> */
.L_x_37525:
[----:B------:R-:W-:Y:S05]  /*77f0*/  BSYNC.RECONVERGENT B4 ;  /* 0x0000000000047941 */ /* 0x000fea0003800200 */
.L_x_37524:
        /* <DEDUP_REMOVED lines=26> */
.L_x_37505:
        /* <DEDUP_REMOVED lines=34> */
.L_x_37527:
[----:B------:R-:W-:Y:S05]  /*7bc0*/  BSYNC.RECONVERGENT B4 ;  /* 0x0000000000047941 */ /* 0x000fea0003800200 */
.L_x_37526:
        /* <DEDUP_REMOVED lines=28> */
.L_x_37504:
        /* <DEDUP_REMOVED lines=28> */
[----:B0-23--:R-:W-:Y:S05]  /*7f50*/  CALL.REL.NOINC `($__internal_71_$__cuda_sm3x_div_rn_ftz_f32_slowpath) ;  /* 0x0000023000207944 */ /* 0x00dfea0003c00000 */
[----:B------:R-:W-:-:S07]  /*7f60*/  MOV R2, R0 ;  /* 0x0000000000027202 */ /* 0x000fce0000000f00 */
.L_x_37529:
[----:B------:R-:W-:Y:S05]  /*7f70*/  BSYNC.RECONVERGENT B4 ;  /* 0x0000000000047941 */ /* 0x000fea0003800200 */
.L_x_37528:
        /* <DEDUP_REMOVED lines=27> */
.L_x_37511:
[----:B------:R-:W-:Y:S05]  /*8130*/  BSYNC.RECONVERGENT B2 ;  /* 0x0000000000027941 */ /* 0x000fea0003800200 */
.L_x_37503:
        /* <DEDUP_REMOVED lines=44> */
.L_x_37532:
        /* <DEDUP_REMOVED lines=8> */
.L_x_37531:
[----:B------:R-:W-:-:S04]  /*8480*/  FMUL.RZ R0, R37, 0.15915493667125701904 ;  /* 0x3e22f98325007820 */ /* 0x000fc8000040c000 */
[----:B------:R1:W4:Y:S08]  /*8490*/  MUFU.COS R36, R0 ;  /* 0x0000000000247308 */ /* 0x0003300000000000 */
[----:B------:R1:W0:Y:S01]  /*84a0*/  MUFU.SIN R37, R0 ;  /* 0x0000000000257308 */ /* 0x0002220000000400 */
[----:B------:R-:W-:Y:S05]  /*84b0*/  BRA `(.L_x_37502) ;  /* 0x0000000000087947 */ /* 0x000fea0003800000 */
.L_x_37530:
[----:B------:R-:W-:-:S04]  /*84c0*/  FMUL.FTZ R31, R31, 1.4426950216293334961 ;  /* 0x3fb8aa3b1f1f7820 */ /* 0x000fc80000410000 */
[----:B------:R1:W4:Y:S03]  /*84d0*/  MUFU.EX2 R36, R31 ;  /* 0x0000001f00247308 */ /* 0x0003260000000800 */
.L_x_37502:
[----:B------:R-:W-:Y:S05]  /*84e0*/  BSYNC.RECONVERGENT B3 ;  /* 0x0000000000037941 */ /* 0x000fea0003800200 */
.L_x_37501:
        /* <DEDUP_REMOVED lines=73> */
[----:B0-234-:R-:W-:Y:S05]  /*8980*/  CALL.REL.NOINC `($__internal_71_$__cuda_sm3x_div_rn_ftz_f32_slowpath) ;  /* 0x0000022400947944 */ /* 0x01dfea0003c00000 */
[----:B------:R-:W-:-:S07]  /*8990*/  MOV R4, R0 ;  /* 0x0000000000047202 */ /* 0x000fce0000000f00 */
.L_x_37542:
[----:B------:R-:W-:Y:S05]  /*89a0*/  BSYNC.RECONVERGENT B4 ;  /* 0x0000000000047941 */ /* 0x000fea0003800200 */
.L_x_37541:
        /* <DEDUP_REMOVED lines=28> */
.L_x_37540:
        /* <DEDUP_REMOVED lines=17> */
[----:B--234-:R-:W-:Y:S05]  /*8c80*/  CALL.REL.NOINC `($__internal_71_$__cuda_sm3x_div_rn_ftz_f32_slowpath) ;  /* 0x0000022000d47944 */ /* 0x01cfea0003c00000 */
[----:B------:R-:W-:-:S07]  /*8c90*/  MOV R2, R0 ;  /* 0x0000000000027202 */ /* 0x000fce0000000f00 */
.L_x_37546:
[----:B------:R-:W-:Y:S05]  /*8ca0*/  BSYNC.RECONVERGENT B4 ;  /* 0x0000000000047941 */ /* 0x000fea0003800200 */
.L_x_37545:
        /* <DEDUP_REMOVED lines=28> */
.L_x_37544:
        /* <DEDUP_REMOVED lines=27> */
.L_x_37548:
[CC--:B------:R-:W-:Y:S02]  /*9020*/  FSETP.GEU.FTZ.AND P3, PT, R0.reuse, R7.reuse, PT ;  /* 0x000000070000720b */ /* 0x0c0fe40003f7e000 */
[----:B------:R-:W-:Y:S02]  /*9030*/  LOP3.LUT R3, R3, 0xfffffff7, RZ, 0xc0, !PT ;  /* 0xfffffff703037812 */ /* 0x000fe400078ec0ff */
[----:B------:R-:W-:Y:S02]  /*9040*/  FSEL R43, R7, R0, P3 ;  /* 0x00000000072b7208 */ /* 0x000fe40001800000 */
[----:B------:R-:W-:Y:S02]  /*9050*/  FSEL R52, R0, R7, P3 ;  /* 0x0000000700347208 */ /* 0x000fe40001800000 */
        /* <DEDUP_REMOVED lines=34> */
[----:B------:R-:W-:Y:S02]  /*9280*/  P2R R0, PR, RZ, 0x20 ;  /* 0x00000020ff007803 */ /* 0x000fe40000000000 */
[----:B------:R-:W-:Y:S02]  /*9290*/  FSETP.GEU.FTZ.AND P5, PT, R43, R6, PT ;  /* 0x000000062b00720b */ /* 0x000fe40003fbe000 */
[----:B------:R-:W-:-:S02]  /*92a0*/  P2R R54, PR, RZ, 0x40 ;  /* 0x00000040ff367803 */ /* 0x000fc40000000000 */
[CC--:B------:R-:W-:Y:S02]  /*92b0*/  FSETP.GEU.FTZ.AND P6, PT, R44.reuse, R31.reuse, PT ;  /* 0x0000001f2c00720b */ /* 0x0c0fe40003fde000 */
[----:B------:R-:W-:Y:S02]  /*92c0*/  FSEL R7, R43, R6, P5 ;  /* 0x000000062b077208 */ /* 0x000fe40002800000 */
[----:B------:R-:W-:Y:S02]  /*92d0*/  FSEL R6, R44, R31, P6 ;  /* 0x0000001f2c067208 */ /* 0x000fe40003000000 */
[----:B------:R-:W-:Y:S02]  /*92e0*/  @P0 LOP3.LUT R3, R3, 0x8, RZ, 0xfc, !PT ;  /* 0x0000000803030812 */ /* 0x000fe400078efcff */
[----:B------:R-:W-:Y:S02]  /*92f0*/  ISETP.NE.AND P0, PT, R57, RZ, PT ;  /* 0x000000ff3900720c */ /* 0x000fe40003f05270 */
[----:B------:R-:W-:-:S02]  /*9300*/  FSEL R31, R45, R4, P1 ;  /* 0x000000042d1f7208 */ /* 0x000fc40000800000 */
[----:B------:R-:W-:Y:S02]  /*9310*/  FSEL R4, R47, R30, P0 ;  /* 0x0000001e2f047208 */ /* 0x000fe40000000000 */
[----:B------:R-:W-:Y:S02]  /*9320*/  LOP3.LUT P0, RZ, R3, 0x8, RZ, 0xc0, !PT ;  /* 0x0000000803ff7812 */ /* 0x000fe4000780c0ff */
[----:B------:R-:W-:Y:S02]  /*9330*/  ISETP.NE.AND P1, PT, R58, RZ, PT ;  /* 0x000000ff3a00720c */ /* 0x000fe40003f25270 */
[----:B------:R-:W-:Y:S02]  /*9340*/  ISETP.NE.AND P2, PT, R56, RZ, PT ;  /* 0x000000ff3800720c */ /* 0x000fe40003f45270 */
[----:B------:R-:W-:Y:S02]  /*9350*/  ISETP.NE.AND P3, PT, R55, RZ, PT ;  /* 0x000000ff3700720c */ /* 0x000fe40003f65270 */
[----:B------:R-:W-:-:S02]  /*9360*/  ISETP.NE.AND P5, PT, R0, RZ, PT ;  /* 0x000000ff0000720c */ /* 0x000fc40003fa5270 */
[----:B------:R-:W-:Y:S02]  /*9370*/  FSEL R30, R49, R32, P1 ;  /* 0x00000020311e7208 */ /* 0x000fe40000800000 */
[----:B------:R-:W-:Y:S02]  /*9380*/  ISETP.NE.AND P6, PT, R54, RZ, PT ;  /* 0x000000ff3600720c */ /* 0x000fe40003fc5270 */
[----:B------:R-:W-:Y:S02]  /*9390*/  FSEL R32, R46, R33, P2 ;  /* 0x000000212e207208 */ /* 0x000fe40001000000 */
[----:B------:R-:W-:Y:S02]  /*93a0*/  FSEL R33, R48, R39, P3 ;  /* 0x0000002730217208 */ /* 0x000fe40001800000 */
[----:B------:R-:W-:Y:S02]  /*93b0*/  FSEL R39, R50, R41, P4 ;  /* 0x0000002932277208 */ /* 0x000fe40002000000 */
[----:B------:R-:W-:-:S02]  /*93c0*/  FSEL R41, R51, R40, P5 ;  /* 0x0000002833297208 */ /* 0x000fc40002800000 */
[----:B------:R-:W-:Y:S02]  /*93d0*/  FSEL R40, R53, R42, P6 ;  /* 0x0000002a35287208 */ /* 0x000fe40003000000 */
[----:B------:R-:W-:Y:S02]  /*93e0*/  MOV R0, R52 ;  /* 0x0000003400007202 */ /* 0x000fe40000000f00 */
[----:B------:R-:W-:Y:S01]  /*93f0*/  FSEL R42, R42, R53, P6 ;  /* 0x000000352a2a7208 */ /* 0x000fe20003000000 */
[----:B------:R-:W-:Y:S06]  /*9400*/  @!P0 BRA `(.L_x_37548) ;  /* 0xfffffffc00048947 */ /* 0x000fec000383ffff */
[----:B------:R-:W-:Y:S05]  /*9410*/  BSYNC.RECONVERGENT B0 ;  /* 0x0000000000007941 */ /* 0x000fea0003800200 */
.L_x_37547:
        /* <DEDUP_REMOVED lines=55> */
[----:B0-234-:R-:W-:Y:S05]  /*9790*/  CALL.REL.NOINC `($__internal_71_$__cuda_sm3x_div_rn_ftz_f32_slowpath) ;  /* 0x0000021800107944 */ /* 0x01dfea0003c00000 */
[----:B------:R-:W-:-:S07]  /*97a0*/  MOV R2, R0 ;  /* 0x0000000000027202 */ /* 0x000fce0000000f00 */
.L_x_37550:
[----:B------:R-:W-:Y:S05]  /*97b0*/  BSYNC.RECONVERGENT B4 ;  /* 0x0000000000047941 */ /* 0x000fea0003800200 */
.L_x_37549:
        /* <DEDUP_REMOVED lines=28> */
.L_x_37539:
        /* <DEDUP_REMOVED lines=27> */
[----:B0-234-:R-:W-:Y:S05]  /*9b30*/  CALL.REL.NOINC `($__internal_71_$__cuda_sm3x_div_rn_ftz_f32_slowpath) ;  /* 0x0000021400287944 */ /* 0x01dfea0003c00000 */
[----:B------:R-:W-:-:S07]  /*9b40*/  MOV R2, R0 ;  /* 0x0000000000027202 */ /* 0x000fce0000000f00 */
.L_x_37552:
[----:B------:R-:W-:Y:S05]  /*9b50*/  BSYNC.RECONVERGENT B4 ;  /* 0x0000000000047941 */ /* 0x000fea0003800200 */
.L_x_37551:
        /* <DEDUP_REMOVED lines=28> */
.L_x_37538:
        /* <DEDUP_REMOVED lines=43> */
[----:B0-234-:R-:W-:Y:S05]  /*9fd0*/  CALL.REL.NOINC `($__internal_71_$__cuda_sm3x_div_rn_ftz_f32_slowpath) ;  /* 0x0000021000007944 */ /* 0x01dfea0003c00000 */
[----:B------:R-:W-:-:S07]  /*9fe0*/  MOV R4, R0 ;  /* 0x0000000000047202 */ /* 0x000fce0000000f00 */
.L_x_37555:
[----:B------:R-:W-:Y:S05]  /*9ff0*/  BSYNC.RECONVERGENT B4 ;  /* 0x0000000000047941 */ /* 0x000fea0003800200 */
.L_x_37554:
        /* <DEDUP_REMOVED lines=26> */
.L_x_37553:
        /* <DEDUP_REMOVED lines=13> */
[----:B0-234-:R-:W-:Y:S05]  /*a270*/  CALL.REL.NOINC `($__internal_71_$__cuda_sm3x_div_rn_ftz_f32_slowpath) ;  /* 0x0000020c00587944 */ /* 0x01dfea0003c00000 */
[----:B------:R-:W-:-:S07]  /*a280*/  MOV R2, R0 ;  /* 0x0000000000027202 */ /* 0x000fce0000000f00 */
.L_x_37557:
[----:B------:R-:W-:Y:S05]  /*a290*/  BSYNC.RECONVERGENT B4 ;  /* 0x0000000000047941 */ /* 0x000fea0003800200 */
.L_x_37556:
        /* <DEDUP_REMOVED lines=26> */
.L_x_37537:
        /* <DEDUP_REMOVED lines=32> */
[----:B0-234-:R-:W-:Y:S05]  /*a640*/  CALL.REL.NOINC `($__internal_71_$__cuda_sm3x_div_rn_ftz_f32_slowpath) ;  /* 0x0000020800647944 */ /* 0x01dfea0003c00000 */
[----:B------:R-:W-:-:S07]  /*a650*/  MOV R2, R0 ;  /* 0x0000000000027202 */ /* 0x000fce0000000f00 */
.L_x_37559:
[----:B------:R-:W-:Y:S05]  /*a660*/  BSYNC.RECONVERGENT B4 ;  /* 0x0000000000047941 */ /* 0x000fea0003800200 */
.L_x_37558:
        /* <DEDUP_REMOVED lines=28> */
.L_x_37536:
        /* <DEDUP_REMOVED lines=28> */
[----:B0-234-:R-:W-:Y:S05]  /*a9f0*/  CALL.REL.NOINC `($__internal_71_$__cuda_sm3x_div_rn_ftz_f32_slowpath) ;  /* 0x0000020400787944 */ /* 0x01dfea0003c00000 */
[----:B------:R-:W-:-:S07]  /*aa00*/  MOV R2, R0 ;  /* 0x0000000000027202 */ /* 0x000fce0000000f00 */
.L_x_37561:
[----:B------:R-:W-:Y:S05]  /*aa10*/  BSYNC.RECONVERGENT B4 ;  /* 0x0000000000047941 */ /* 0x000fea0003800200 */
.L_x_37560:
        /* <DEDUP_REMOVED lines=27> */
.L_x_37543:
[----:B------:R-:W-:Y:S05]  /*abd0*/  BSYNC.RECONVERGENT B2 ;  /* 0x0000000000027941 */ /* 0x000fea0003800200 */
.L_x_37535:
        /* <DEDUP_REMOVED lines=44> */
.L_x_37564:
        /* <DEDUP_REMOVED lines=8> */
.L_x_37563:
[----:B------:R-:W-:-:S04]  /*af20*/  FMUL.RZ R0, R31, 0.15915493667125701904 ;  /* 0x3e22f9831f007820 */ /* 0x000fc8000040c000 */
[----:B------:R1:W0:Y:S08]  /*af30*/  MUFU.COS R30, R0 ;  /* 0x00000000001e7308 */ /* 0x0002300000000000 */
[----:B------:R1:W0:Y:S01]  /*af40*/  MUFU.SIN R31, R0 ;  /* 0x00000000001f7308 */ /* 0x0002220000000400 */
[----:B------:R-:W-:Y:S05]  /*af50*/  BRA `(.L_x_37534) ;  /* 0x0000000000087947 */ /* 0x000fea0003800000 */
.L_x_37562:
[----:B------:R-:W-:-:S04]  /*af60*/  FMUL.FTZ R27, R27, 1.4426950216293334961 ;  /* 0x3fb8aa3b1b1b7820 */ /* 0x000fc80000410000 */
[----:B------:R1:W0:Y:S03]  /*af70*/  MUFU.EX2 R30, R27 ;  /* 0x0000001b001e7308 */ /* 0x0002260000000800 */
.L_x_37534:
[----:B------:R-:W-:Y:S05]  /*af80*/  BSYNC.RECONVERGENT B3 ;  /* 0x0000000000037941 */ /* 0x000fea0003800200 */
.L_x_37533:
        /* <DEDUP_REMOVED lines=73> */
.L_x_37574:
[----:B------:R-:W-:Y:S05]  /*b420*/  BSYNC.RECONVERGENT B4 ;  /* 0x0000000000047941 */ /* 0x000fea0003800200 */
.L_x_37573:
        /* <DEDUP_REMOVED lines=28> */
.L_x_37572:
        /* <DEDUP_REMOVED lines=19> */
.L_x_37578:
[----:B------:R-:W-:Y:S05]  /*b720*/  BSYNC.RECONVERGENT B4 ;  /* 0x0000000000047941 */ /* 0x000fea0003800200 */
.L_x_37577:
        /* <DEDUP_REMOVED lines=28> */
.L_x_37576:
        /* <DEDUP_REMOVED lines=25> */
.L_x_37580:
        /* <DEDUP_REMOVED lines=63> */
.L_x_37579:
        /* <DEDUP_REMOVED lines=53> */
[----:B0-234-:R-:W-:Y:S05]  /*c1c0*/  CALL.REL.NOINC `($__internal_71_$__cuda_sm3x_div_rn_ftz_f32_slowpath) ;  /* 0x000001ec00847944 */ /* 0x01dfea0003c00000 */
[----:B------:R-:W-:-:S07]  /*c1d0*/  MOV R4, R0 ;  /* 0x0000000000047202 */ /* 0x000fce0000000f00 */
.L_x_37582:
[----:B------:R-:W-:Y:S05]  /*c1e0*/  BSYNC.RECONVERGENT B4 ;  /* 0x0000000000047941 */ /* 0x000fea0003800200 */
.L_x_37581:
        /* <DEDUP_REMOVED lines=28> */
.L_x_37571:
        /* <DEDUP_REMOVED lines=29> */
.L_x_37584:
[----:B------:R-:W-:Y:S05]  /*c580*/  BSYNC.RECONVERGENT B4 ;  /* 0x0000000000047941 */ /* 0x000fea0003800200 */
.L_x_37583:
        /* <DEDUP_REMOVED lines=28> */
.L_x_37570:
        /* <DEDUP_REMOVED lines=45> */
.L_x_37587:
[----:B------:R-:W-:Y:S05]  /*ca20*/  BSYNC.RECONVERGENT B4 ;  /* 0x0000000000047941 */ /* 0x000fea0003800200 */
.L_x_37586:
        /* <DEDUP_REMOVED lines=26> */
.L_x_37585:
        /* <DEDUP_REMOVED lines=14> */
[----:B------:R-:W-:-:S07]  /*ccb0*/  IMAD.MOV.U32 R2, RZ, RZ, R0 ;  /* 0x000000ffff027224 */ /* 0x000fce00078e0000 */
.L_x_37589:
[----:B------:R-:W-:Y:S05]  /*ccc0*/  BSYNC.RECONVERGENT B4 ;  /* 0x0000000000047941 */ /* 0x000fea0003800200 */
.L_x_37588:
        /* <DEDUP_REMOVED lines=26> */
.L_x_37569:
        /* <DEDUP_REMOVED lines=34> */
.L_x_37591:
[----:B------:R-:W-:Y:S05]  /*d090*/  BSYNC.RECONVERGENT B4 ;  /* 0x0000000000047941 */ /* 0x000fea0003800200 */
.L_x_37590:
        /* <DEDUP_REMOVED lines=28> */
.L_x_37568:
        /* <DEDUP_REMOVED lines=30> */
.L_x_37593:
[----:B------:R-:W-:Y:S05]  /*d440*/  BSYNC.RECONVERGENT B4 ;  /* 0x0000000000047941 */ /* 0x000fea0003800200 */
.L_x_37592:
        /* <DEDUP_REMOVED lines=27> */
.L_x_37575:
[----:B------:R-:W-:Y:S05]  /*d600*/  BSYNC.RECONVERGENT B2 ;  /* 0x0000000000027941 */ /* 0x000fea0003800200 */
.L_x_37567:
        /* <DEDUP_REMOVED lines=44> */
.L_x_37596:
        /* <DEDUP_REMOVED lines=8> */
.L_x_37595:
[----:B------:R-:W-:-:S04]  /*d950*/  FMUL.RZ R0, R27, 0.15915493667125701904 ;  /* 0x3e22f9831b007820 */ /* 0x000fc8000040c000 */
[----:B------:R1:W0:Y:S08]  /*d960*/  MUFU.COS R26, R0 ;  /* 0x00000000001a7308 */ /* 0x0002300000000000 */
[----:B------:R1:W0:Y:S01]  /*d970*/  MUFU.SIN R27, R0 ;  /* 0x00000000001b7308 */ /* 0x0002220000000400 */
[----:B------:R-:W-:Y:S05]  /*d980*/  BRA `(.L_x_37566) ;  /* 0x0000000000087947 */ /* 0x000fea0003800000 */
.L_x_37594:
[----:B------:R-:W-:-:S04]  /*d990*/  FMUL.FTZ R23, R23, 1.4426950216293334961 ;  /* 0x3fb8aa3b17177820 */ /* 0x000fc80000410000 */
[----:B------:R1:W0:Y:S03]  /*d9a0*/  MUFU.EX2 R26, R23 ;  /* 0x00000017001a7308 */ /* 0x0002260000000800 */
.L_x_37566:
[----:B------:R-:W-:Y:S05]  /*d9b0*/  BSYNC.RECONVERGENT B3 ;  /* 0x0000000000037941 */ /* 0x000fea0003800200 */
.L_x_37565:
        /* <DEDUP_REMOVED lines=73> */
.L_x_37606:
[----:B------:R-:W-:Y:S05]  /*de50*/  BSYNC.RECONVERGENT B4 ;  /* 0x0000000000047941 */ /* 0x000fea0003800200 */
.L_x_37605:
        /* <DEDUP_REMOVED lines=28> */
.L_x_37604:
        /* <DEDUP_REMOVED lines=19> */
.L_x_37610:
[----:B------:R-:W-:Y:S05]  /*e150*/  BSYNC.RECONVERGENT B4 ;  /* 0x0000000000047941 */ /* 0x000fea0003800200 */
.L_x_37609:
        /* <DEDUP_REMOVED lines=28> */
.L_x_37608:
[----:B------:R-:W-:Y:S01]  /*e320*/  LOP3.LUT R2, R23, 0xffff0000, RZ, 0xc0, !PT ;  /* 0xffff000017027812 */ /* 0x000fe200078ec0ff */
[----:B------:R-:W-:Y:S01]  /*e330*/  BSSY.RECONVERGENT B0, `(.L_x_37611) ;  /* 0x0000056000007945 */ /* 0x000fe20003800200 */
[----:B------:R-:W-:-:S03]  /*e340*/  LOP3.LUT R5, R0, 0xffff0000, RZ, 0xc0, !PT ;  /* 0xffff000000057812 */ /* 0x000fc600078ec0ff */
[--C-:B------:R-:W-:Y:S01]  /*e350*/  FADD.FTZ R4, R23, -R2.reuse ;  /* 0x8000000217047221 */ /* 0x100fe20000010000 */
[----:B------:R-:W-:Y:S01]  /*e360*/  FMUL.FTZ R29, R2, R2 ;  /* 0x00000002021d7220 */ /* 0x000fe20000410000 */
[--C-:B------:R-:W-:Y:S01]  /*e370*/  FADD.FTZ R22, R0, -R5.reuse ;  /* 0x8000000500167221 */ /* 0x100fe20000010000 */
[----:B------:R-:W-:Y:S01]  /*e380*/  FADD.FTZ R24, R2, R2 ;  /* 0x0000000202187221 */ /* 0x000fe20000010000 */
[C---:B------:R-:W-:Y:S01]  /*e390*/  FADD.FTZ R32, R5.reuse, R5 ;  /* 0x0000000505207221 */ /* 0x040fe20000010000 */
        /* <DEDUP_REMOVED lines=10> */
[CC--:B------:R-:W-:Y:S01]  /*e440*/  FMUL.FTZ R33, R25.reuse, R32.reuse ;  /* 0x0000002019217220 */ /* 0x0c0fe20000410000 */
[----:B------:R-:W-:Y:S01]  /*e450*/  FMUL.FTZ R4, R25, R25 ;  /* 0x0000001919047220 */ /* 0x000fe20000410000 */
[C---:B------:R-:W-:Y:S01]  /*e460*/  FMUL.FTZ R22, R39.reuse, R32 ;  /* 0x0000002027167220 */ /* 0x040fe20000410000 */
[C---:B------:R-:W-:Y:S01]  /*e470*/  FMUL.FTZ R24, R2.reuse, R41 ;  /* 0x0000002902187220 */ /* 0x040fe20000410000 */
[----:B------:R-:W-:Y:S01]  /*e480*/  FMUL.FTZ R2, R2, R2 ;  /* 0x0000000202027220 */ /* 0x000fe20000410000 */
[C---:B------:R-:W-:Y:S01]  /*e490*/  FMUL.FTZ R32, R39.reuse, R40 ;  /* 0x0000002827207220 */ /* 0x040fe20000410000 */
[----:B------:R-:W-:-:S07]  /*e4a0*/  FMUL.FTZ R25, R39, R39 ;  /* 0x0000002727197220 */ /* 0x000fce0000410000 */
.L_x_37612:
        /* <DEDUP_REMOVED lines=63> */
.L_x_37611:
[----:B------:R-:W-:Y:S01]  /*e8a0*/  FADD.FTZ R29, R29, -1 ;  /* 0xbf8000001d1d7421 */ /* 0x000fe20000010000 */
[----:B------:R-:W-:Y:S01]  /*e8b0*/  FCHK P3, R0, R23 ;  /* 0x0000001700007302 */ /* 0x000fe20000060000 */
[----:B------:R-:W-:Y:S01]  /*e8c0*/  BSSY.RECONVERGENT B4, `(.L_x_37613) ;  /* 0x0000035000047945 */ /* 0x000fe20003800200 */
[----:B------:R-:W-:Y:S01]  /*e8d0*/  FSETP.GEU.FTZ.AND P2, PT, |R20|, |R21|, PT ;  /* 0x400000151400720b */ /* 0x000fe20003f5e200 */
        /* <DEDUP_REMOVED lines=51> */
.L_x_37614:
[----:B------:R-:W-:Y:S05]  /*ec10*/  BSYNC.RECONVERGENT B4 ;  /* 0x0000000000047941 */ /* 0x000fea0003800200 */
.L_x_37613:
        /* <DEDUP_REMOVED lines=28> */
.L_x_37603:
        /* <DEDUP_REMOVED lines=28> */
[----:B------:R-:W-:-:S07]  /*efa0*/  IMAD.MOV.U32 R2, RZ, RZ, R0 ;  /* 0x000000ffff027224 */ /* 0x000fce00078e0000 */
.L_x_37616:
[----:B------:R-:W-:Y:S05]  /*efb0*/  BSYNC.RECONVERGENT B4 ;  /* 0x0000000000047941 */ /* 0x000fea0003800200 */
.L_x_37615:
        /* <DEDUP_REMOVED lines=28> */
.L_x_37602:
        /* <DEDUP_REMOVED lines=45> */
.L_x_37619:
[----:B------:R-:W-:Y:S05]  /*f450*/  BSYNC.RECONVERGENT B4 ;  /* 0x0000000000047941 */ /* 0x000fea0003800200 */
.L_x_37618:
        /* <DEDUP_REMOVED lines=26> */
.L_x_37617:
        /* <DEDUP_REMOVED lines=15> */
.L_x_37621:
[----:B------:R-:W-:Y:S05]  /*f6f0*/  BSYNC.RECONVERGENT B4 ;  /* 0x0000000000047941 */ /* 0x000fea0003800200 */
.L_x_37620:
        /* <DEDUP_REMOVED lines=26> */
.L_x_37601:
        /* <DEDUP_REMOVED lines=34> */
.L_x_37623:
[----:B------:R-:W-:Y:S05]  /*fac0*/  BSYNC.RECONVERGENT B4 ;  /* 0x0000000000047941 */ /* 0x000fea0003800200 */
.L_x_37622:
        /* <DEDUP_REMOVED lines=28> */
.L_x_37600:
        /* <DEDUP_REMOVED lines=30> */
.L_x_37625:
[----:B------:R-:W-:Y:S05]  /*fe70*/  BSYNC.RECONVERGENT B4 ;  /* 0x0000000000047941 */ /* 0x000fea0003800200 */
.L_x_37624:
        /* <DEDUP_REMOVED lines=27> */
.L_x_37607:
[----:B------:R-:W-:Y:S05]  /*10030*/  BSYNC.RECONVERGENT B2 ;  /* 0x0000000000027941 */ /* 0x000fea0003800200 */
.L_x_37599:
        /* <DEDUP_REMOVED lines=44> */
.L_x_37628:
        /* <DEDUP_REMOVED lines=8> */
.L_x_37627:
[----:B------:R-:W-:-:S04]  /*10380*/  FMUL.RZ R0, R23, 0.15915493667125701904 ;  /* 0x3e22f98317007820 */ /* 0x000fc8000040c000 */
[----:B------:R1:W0:Y:S08]  /*10390*/  MUFU.COS R22, R0 ;  /* 0x0000000000167308 */ /* 0x0002300000000000 */
[----:B------:R1:W0:Y:S01]  /*103a0*/  MUFU.SIN R23, R0 ;  /* 0x0000000000177308 */ /* 0x0002220000000400 */
[----:B------:R-:W-:Y:S05]  /*103b0*/  BRA `(.L_x_37598) ;  /* 0x0000000000087947 */ /* 0x000fea0003800000 */
.L_x_37626:
[----:B------:R-:W-:-:S04]  /*103c0*/  FMUL.FTZ R19, R19, 1.4426950216293334961 ;  /* 0x3fb8aa3b13137820 */ /* 0x000fc80000410000 */
[----:B------:R1:W0:Y:S03]  /*103d0*/  MUFU.EX2 R22, R19 ;  /* 0x0000001300167308 */ /* 0x0002260000000800 */
.L_x_37598:
[----:B------:R-:W-:Y:S05]  /*103e0*/  BSYNC.RECONVERGENT B3 ;  /* 0x0000000000037941 */ /* 0x000fea0003800200 */
.L_x_37597:
        /* <DEDUP_REMOVED lines=73> */
.L_x_37638:
[----:B------:R-:W-:Y:S05]  /*10880*/  BSYNC.RECONVERGENT B4 ;  /* 0x0000000000047941 */ /* 0x000fea0003800200 */
.L_x_37637:
[----:B------:R-:W-:Y:S02]  /*10890*/  HFMA2 R5, -RZ, RZ, 0.89990234375, 10328 ;  /* 0x3b33710bff057431 */ /* 0x000fe400000001ff */
[----:B------:R-:W-:Y:S01]  /*108a0*/  FMUL.FTZ R0, R4, R4 ;  /* 0x0000000404007220 */ /* 0x000fe20000410000 */
[----:B------:R-:W-:Y:S01]  /*108b0*/  MOV R7, 0x3f6ee581 ;  /* 0x3f6ee58100077802 */ /* 0x000fe20000000f00 */
[----:B------:R-:W-:Y:S01]  /*108c0*/  IMAD.MOV.U32 R2, RZ, RZ, 0x4016cbe4 ;  /* 0x4016cbe4ff027424 */ /* 0x000fe200078e00ff */
        /* <DEDUP_REMOVED lines=24> */
.L_x_37636:
        /* <DEDUP_REMOVED lines=19> */
.L_x_37642:
[----:B------:R-:W-:Y:S05]  /*10b80*/  BSYNC.RECONVERGENT B4 ;  /* 0x0000000000047941 */ /* 0x000fea0003800200 */
.L_x_37641:
        /* <DEDUP_REMOVED lines=28> */
.L_x_37640:
        /* <DEDUP_REMOVED lines=24> */
[----:B------:R-:W-:-:S07]  /*10ed0*/  FMUL.FTZ R24, R24, R24 ;  /* 0x0000001818187220 */ /* 0x000fce0000410000 */
.L_x_37644:
        /* <DEDUP_REMOVED lines=63> */
.L_x_37643:
        /* <DEDUP_REMOVED lines=55> */
.L_x_37646:
[----:B------:R-:W-:Y:S05]  /*11640*/  BSYNC.RECONVERGENT B4 ;  /* 0x0000000000047941 */ /* 0x000fea0003800200 */
.L_x_37645:
        /* <DEDUP_REMOVED lines=28> */
.L_x_37635:
        /* <DEDUP_REMOVED lines=29> */
.L_x_37648:
[----:B------:R-:W-:Y:S05]  /*119e0*/  BSYNC.RECONVERGENT B4 ;  /* 0x0000000000047941 */ /* 0x000fea0003800200 */
.L_x_37647:
        /* <DEDUP_REMOVED lines=28> */
.L_x_37634:
        /* <DEDUP_REMOVED lines=45> */
.L_x_37651:
[----:B------:R-:W-:Y:S05]  /*11e80*/  BSYNC.RECONVERGENT B4 ;  /* 0x0000000000047941 */ /* 0x000fea0003800200 */
.L_x_37650:
        /* <DEDUP_REMOVED lines=26> */
.L_x_37649:
        /* <DEDUP_REMOVED lines=15> */
.L_x_37653:
[----:B------:R-:W-:Y:S05]  /*12120*/  BSYNC.RECONVERGENT B4 ;  /* 0x0000000000047941 */ /* 0x000fea0003800200 */
.L_x_37652:
        /* <DEDUP_REMOVED lines=26> */
.L_x_37633:
        /* <DEDUP_REMOVED lines=34> */
.L_x_37655:
[----:B------:R-:W-:Y:S05]  /*124f0*/  BSYNC.RECONVERGENT B4 ;  /* 0x0000000000047941 */ /* 0x000fea0003800200 */
.L_x_37654:
        /* <DEDUP_REMOVED lines=28> */
.L_x_37632:
        /* <DEDUP_REMOVED lines=29> */
[----:B------:R-:W-:-:S07]  /*12890*/  IMAD.MOV.U32 R2, RZ, RZ, R0 ;  /* 0x000000ffff027224 */ /* 0x000fce00078e0000 */
.L_x_37657:
[----:B------:R-:W-:Y:S05]  /*128a0*/  BSYNC.RECONVERGENT B4 ;  /* 0x0000000000047941 */ /* 0x000fea0003800200 */
.L_x_37656:
        /* <DEDUP_REMOVED lines=27> */
.L_x_37639:
[----:B------:R-:W-:Y:S05]  /*12a60*/  BSYNC.RECONVERGENT B2 ;  /* 0x0000000000027941 */ /* 0x000fea0003800200 */
.L_x_37631:
        /* <DEDUP_REMOVED lines=44> */
.L_x_37660:
        /* <DEDUP_REMOVED lines=8> */
.L_x_37659:
[----:B------:R-:W-:-:S04]  /*12db0*/  FMUL.RZ R0, R19, 0.15915493667125701904 ;  /* 0x3e22f98313007820 */ /* 0x000fc8000040c000 */
[----:B------:R1:W0:Y:S08]  /*12dc0*/  MUFU.COS R18, R0 ;  /* 0x0000000000127308 */ /* 0x0002300000000000 */
[----:B------:R1:W0:Y:S01]  /*12dd0*/  MUFU.SIN R19, R0 ;  /* 0x0000000000137308 */ /* 0x0002220000000400 */
[----:B------:R-:W-:Y:S05]  /*12de0*/  BRA `(.L_x_37630) ;  /* 0x0000000000087947 */ /* 0x000fea0003800000 */
.L_x_37658:
[----:B------:R-:W-:-:S04]  /*12df0*/  FMUL.FTZ R15, R15, 1.4426950216293334961 ;  /* 0x3fb8aa3b0f0f7820 */ /* 0x000fc80000410000 */
[----:B------:R1:W0:Y:S03]  /*12e00*/  MUFU.EX2 R18, R15 ;  /* 0x0000000f00127308 */ /* 0x0002260000000800 */
.L_x_37630:
[----:B------:R-:W-:Y:S05]  /*12e10*/  BSYNC.RECONVERGENT B3 ;  /* 0x0000000000037941 */ /* 0x000fea0003800200 */
.L_x_37629:
        /* <DEDUP_REMOVED lines=73> */
.L_x_37670:
[----:B------:R-:W-:Y:S05]  /*132b0*/  BSYNC.RECONVERGENT B4 ;  /* 0x0000000000047941 */ /* 0x000fea0003800200 */
.L_x_37669:
        /* <DEDUP_REMOVED lines=28> */
.L_x_37668:
        /* <DEDUP_REMOVED lines=19> */
.L_x_37674:
[----:B------:R-:W-:Y:S05]  /*135b0*/  BSYNC.RECONVERGENT B4 ;  /* 0x0000000000047941 */ /* 0x000fea0003800200 */
.L_x_37673:
        /* <DEDUP_REMOVED lines=28> */
.L_x_37672:
        /* <DEDUP_REMOVED lines=16> */
[C---:B------:R-:W-:Y:S01]  /*13880*/  FMUL.FTZ R7, R4.reuse, R14 ;  /* 0x0000000e04077220 */ /* 0x040fe20000410000 */
[----:B------:R-:W-:Y:S01]  /*13890*/  FMUL.FTZ R6, R5, R5 ;  /* 0x0000000505067220 */ /* 0x000fe20000410000 */
[-C--:B------:R-:W-:Y:S01]  /*138a0*/  FMUL.FTZ R20, R17, R16.reuse ;  /* 0x0000001011147220 */ /* 0x080fe20000410000 */
[----:B------:R-:W-:Y:S01]  /*138b0*/  FMUL.FTZ R14, R25, R16 ;  /* 0x00000010190e7220 */ /* 0x000fe20000410000 */
[----:B------:R-:W-:Y:S01]  /*138c0*/  FMUL.FTZ R5, R17, R17 ;  /* 0x0000001111057220 */ /* 0x000fe20000410000 */
[C---:B------:R-:W-:Y:S01]  /*138d0*/  FMUL.FTZ R16, R4.reuse, R29 ;  /* 0x0000001d04107220 */ /* 0x040fe20000410000 */
[----:B------:R-:W-:Y:S01]  /*138e0*/  FMUL.FTZ R4, R4, R4 ;  /* 0x0000000404047220 */ /* 0x000fe20000410000 */
[C---:B------:R-:W-:Y:S01]  /*138f0*/  FMUL.FTZ R24, R25.reuse, R24 ;  /* 0x0000001819187220 */ /* 0x040fe20000410000 */
[----:B------:R-:W-:-:S07]  /*13900*/  FMUL.FTZ R17, R25, R25 ;  /* 0x0000001919117220 */ /* 0x000fce0000410000 */
.L_x_37676:
        /* <DEDUP_REMOVED lines=63> */
.L_x_37675:
        /* <DEDUP_REMOVED lines=53> */
[----:B0-234-:R-:W-:Y:S05]  /*14050*/  CALL.REL.NOINC `($__internal_71_$__cuda_sm3x_div_rn_ftz_f32_slowpath) ;  /* 0x0000016c00e07944 */ /* 0x01dfea0003c00000 */
[----:B------:R-:W-:-:S07]  /*14060*/  MOV R3, R0 ;  /* 0x0000000000037202 */ /* 0x000fce0000000f00 */
.L_x_37678:
[----:B------:R-:W-:Y:S05]  /*14070*/  BSYNC.RECONVERGENT B4 ;  /* 0x0000000000047941 */ /* 0x000fea0003800200 */
.L_x_37677:
        /* <DEDUP_REMOVED lines=28> */
.L_x_37667:
        /* <DEDUP_REMOVED lines=29> */
.L_x_37680:
[----:B------:R-:W-:Y:S05]  /*14410*/  BSYNC.RECONVERGENT B4 ;  /* 0x0000000000047941 */ /* 0x000fea0003800200 */
.L_x_37679:
        /* <DEDUP_REMOVED lines=28> */
.L_x_37666:
        /* <DEDUP_REMOVED lines=44> */
[----:B------:R-:W-:-:S07]  /*148a0*/  IMAD.MOV.U32 R3, RZ, RZ, R0 ;  /* 0x000000ffff037224 */ /* 0x000fce00078e0000 */
.L_x_37683:
[----:B------:R-:W-:Y:S05]  /*148b0*/  BSYNC.RECONVERGENT B4 ;  /* 0x0000000000047941 */ /* 0x000fea0003800200 */
.L_x_37682:
        /* <DEDUP_REMOVED lines=26> */
.L_x_37681:
        /* <DEDUP_REMOVED lines=15> */
.L_x_37685:
[----:B------:R-:W-:Y:S05]  /*14b50*/  BSYNC.RECONVERGENT B4 ;  /* 0x0000000000047941 */ /* 0x000fea0003800200 */
.L_x_37684:
        /* <DEDUP_REMOVED lines=26> */
.L_x_37665:
        /* <DEDUP_REMOVED lines=32> */
[----:B0-234-:R-:W-:Y:S05]  /*14f00*/  CALL.REL.NOINC `($__internal_71_$__cuda_sm3x_div_rn_ftz_f32_slowpath) ;  /* 0x0000016000347944 */ /* 0x01dfea0003c00000 */
[----:B------:R-:W-:-:S07]  /*14f10*/  MOV R2, R0 ;  /* 0x0000000000027202 */ /* 0x000fce0000000f00 */
.L_x_37687:
[----:B------:R-:W-:Y:S05]  /*14f20*/  BSYNC.RECONVERGENT B4 ;  /* 0x0000000000047941 */ /* 0x000fea0003800200 */
.L_x_37686:
        /* <DEDUP_REMOVED lines=28> */
.L_x_37664:
        /* <DEDUP_REMOVED lines=30> */
.L_x_37689:
[----:B------:R-:W-:Y:S05]  /*152d0*/  BSYNC.RECONVERGENT B4 ;  /* 0x0000000000047941 */ /* 0x000fea0003800200 */
.L_x_37688:
        /* <DEDUP_REMOVED lines=27> */
.L_x_37671:
[----:B------:R-:W-:Y:S05]  /*15490*/  BSYNC.RECONVERGENT B2 ;  /* 0x0000000000027941 */ /* 0x000fea0003800200 */
.L_x_37663:
        /* <DEDUP_REMOVED lines=44> */
.L_x_37692:
        /* <DEDUP_REMOVED lines=8> */
.L_x_37691:
[----:B------:R-:W-:-:S04]  /*157e0*/  FMUL.RZ R0, R5, 0.15915493667125701904 ;  /* 0x3e22f98305007820 */ /* 0x000fc8000040c000 */
[----:B------:R1:W0:Y:S08]  /*157f0*/  MUFU.COS R4, R0 ;  /* 0x0000000000047308 */ /* 0x0002300000000000 */
[----:B------:R1:W0:Y:S01]  /*15800*/  MUFU.SIN R5, R0 ;  /* 0x0000000000057308 */ /* 0x0002220000000400 */
[----:B------:R-:W-:Y:S05]  /*15810*/  BRA `(.L_x_37662) ;  /* 0x0000000000087947 */ /* 0x000fea0003800000 */
.L_x_37690:
[----:B------:R-:W-:-:S06]  /*15820*/  FMUL.FTZ R4, R11, 1.4426950216293334961 ;  /* 0x3fb8aa3b0b047820 */ /* 0x000fcc0000410000 */
[----:B------:R-:W1:Y:S02]  /*15830*/  MUFU.EX2 R4, R4 ;  /* 0x0000000400047308 */ /* 0x000e640000000800 */
.L_x_37662:
[----:B------:R-:W-:Y:S05]  /*15840*/  BSYNC.RECONVERGENT B3 ;  /* 0x0000000000037941 */ /* 0x000fea0003800200 */
.L_x_37661:
        /* <DEDUP_REMOVED lines=17> */
.L_x_37695:
[----:B------:R-:W-:-:S13]  /*15960*/  ISETP.GE.AND P0, PT, R38, UR5, PT ;  /* 0x0000000526007c0c */ /* 0x000fda000bf06270 */
[----:B------:R-:W-:Y:S05]  /*15970*/  @P0 BRA `(.L_x_37697) ;  /* 0x0000000000300947 */ /* 0x000fea0003800000 */
[----:B0-----:R-:W0:Y:S01]  /*15980*/  LDC.64 R2, c[0x0][0x390] ;  /* 0x0000e400ff027b82 */ /* 0x001e220000000a00 */
[----:B------:R-:W-:Y:S02]  /*15990*/  LEA R7, R11, R38, 0xa ;  /* 0x000000260b077211 */ /* 0x000fe400078e50ff */
[----:B------:R-:W-:-:S03]  /*159a0*/  IADD3 R38, PT, PT, R38, 0x80, RZ ;  /* 0x0000008026267810 */ /* 0x000fc60007ffe0ff */
[----:B0-----:R-:W-:-:S05]  /*159b0*/  IMAD.WIDE.U32 R2, R7, 0x8, R2 ;  /* 0x0000000807027825 */ /* 0x001fca00078e0002 */
[----:B----4-:R0:W-:Y:S02]  /*159c0*/  STG.E.64 desc[UR6][R2.64], R36 ;  /* 0x0000002402007986 */ /* 0x0101e4000c101b06 */
.L_x_37696:
[----:B------:R-:W-:-:S13]  /*159d0*/  ISETP.GE.AND P0, PT, R38, UR5, PT ;  /* 0x0000000526007c0c */ /* 0x000fda000bf06270 */
[----:B------:R-:W-:Y:S05]  /*159e0*/  @P0 BRA `(.L_x_37698) ;  /* 0x0000000000300947 */ /* 0x000fea0003800000 */
[----:B0-----:R-:W0:Y:S01]  /*159f0*/  LDC.64 R2, c[0x0][0x390] ;  /* 0x0000e400ff027b82 */ /* 0x001e220000000a00 */
[----:B------:R-:W-:Y:S02]  /*15a00*/  LEA R7, R11, R38, 0xa ;  /* 0x000000260b077211 */ /* 0x000fe400078e50ff */
[----:B------:R-:W-:-:S03]  /*15a10*/  IADD3 R38, PT, PT, R38, 0x80, RZ ;  /* 0x0000008026267810 */ /* 0x000fc60007ffe0ff */
[----:B0-----:R-:W-:-:S05]  /*15a20*/  IMAD.WIDE.U32 R2, R7, 0x8, R2 ;  /* 0x0000000807027825 */ /* 0x001fca00078e0002 */
[----:B------:R0:W-:Y:S02]  /*15a30*/  STG.E.64 desc[UR6][R2.64], R30 ;  /* 0x0000001e02007986 */ /* 0x0001e4000c101b06 */
.L_x_37697:
[----:B------:R-:W-:-:S13]  /*15a40*/  ISETP.GE.AND P0, PT, R38, UR5, PT ;  /* 0x0000000526007c0c */ /* 0x000fda000bf06270 */
[----:B------:R-:W-:Y:S05]  /*15a50*/  @P0 BRA `(.L_x_37699) ;  /* 0x0000000000340947 */ /* 0x000fea0003800000 */
[----:B0-----:R-:W0:Y:S01]  /*15a60*/  LDC.64 R2, c[0x0][0x390] ;  /* 0x0000e400ff027b82 */ /* 0x001e220000000a00 */
[----:B------:R-:W-:Y:S02]  /*15a70*/  LEA R7, R11, R38, 0xa ;  /* 0x000000260b077211 */ /* 0x000fe400078e50ff */
[----:B------:R-:W-:-:S03]  /*15a80*/  IADD3 R38, PT, PT, R38, 0x80, RZ ;  /* 0x0000008026267810 */ /* 0x000fc60007ffe0ff */
[----:B0-----:R-:W-:-:S05]  /*15a90*/  IMAD.WIDE.U32 R2, R7, 0x8, R2 ;  /* 0x0000000807027825 */ /* 0x001fca00078e0002 */
[----:B------:R0:W-:Y:S02]  /*15aa0*/  STG.E.64 desc[UR6][R2.64], R26 ;  /* 0x0000001a02007986 */ /* 0x0001e4000c101b06 */
.L_x_37698:
        /* <DEDUP_REMOVED lines=8> */
.L_x_37699:
[----:B------:R-:W-:Y:S05]  /*15b30*/  BSYNC.RELIABLE B1 ;  /* 0x0000000000017941 */ /* 0x000fea0003800100 */
.L_x_37694:
[----:B------:R-:W-:-:S13]  /*15b40*/  ISETP.GE.AND P0, PT, R38, UR5, PT ;  /* 0x0000000526007c0c */ /* 0x000fda000bf06270 */
[----:B0-----:R-:W0:Y:S01]  /*15b50*/  @!P0 LDC.64 R2, c[0x0][0x390] ;  /* 0x0000e400ff028b82 */ /* 0x001e220000000a00 */
[----:B------:R-:W-:Y:S02]  /*15b60*/  @!P0 LEA R7, R11, R38, 0xa ;  /* 0x000000260b078211 */ /* 0x000fe400078e50ff */
[----:B------:R-:W-:-:S03]  /*15b70*/  @!P0 IADD3 R38, PT, PT, R38, 0x80, RZ ;  /* 0x0000008026268810 */ /* 0x000fc60007ffe0ff */
[----:B0-----:R-:W-:-:S05]  /*15b80*/  @!P0 IMAD.WIDE.U32 R2, R7, 0x8, R2 ;  /* 0x0000000807028825 */ /* 0x001fca00078e0002 */
[----:B------:R0:W-:Y:S02]  /*15b90*/  @!P0 STG.E.64 desc[UR6][R2.64], R18 ;  /* 0x0000001202008986 */ /* 0x0001e4000c101b06 */
.L_x_37700:
[----:B------:R-:W-:Y:S05]  /*15ba0*/  BSYNC.RECONVERGENT B0 ;  /* 0x0000000000007941 */ /* 0x000fea0003800200 */
.L_x_37693:
        /* <DEDUP_REMOVED lines=8> */
.L_x_37437:
[----:B------:R-:W0:Y:S01]  /*15c30*/  S2R R7, SR_TID.X ;  /* 0x0000000000077919 */ /* 0x000e220000002100 */
[----:B------:R-:W1:Y:S08]  /*15c40*/  LDC.64 R2, c[0x0][0x398] ;  /* 0x0000e600ff027b82 */ /* 0x000e700000000a00 */
[----:B------:R-:W2:Y:S01]  /*15c50*/  LDC.64 R4, c[0x0][0x3a0] ;  /* 0x0000e800ff047b82 */ /* 0x000ea20000000a00 */
[----:B-1----:R-:W-:-:S04]  /*15c60*/  IMAD.WIDE.U32 R2, R21, 0x8, R2 ;  /* 0x0000000815027825 */ /* 0x002fc800078e0002 */
[----:B0-----:R-:W-:-:S05]  /*15c70*/  IMAD.WIDE.U32 R2, R7, 0x20, R2 ;  /* 0x0000002007027825 */ /* 0x001fca00078e0002 */
[----:B------:R-:W3:Y:S01]  /*15c80*/  LDG.E.ENL2.256 R32, R36, desc[UR6][R2.64] ;  /* 0xfe0000060224797e */ /* 0x000ee20008121920 */
[----:B--2---:R-:W-:-:S03]  /*15c90*/  IMAD.WIDE.U32 R4, R21, 0x8, R4 ;  /* 0x0000000815047825 */ /* 0x004fc600078e0004 */
[----:B------:R0:W5:Y:S01]  /*15ca0*/  LDG.E.ENL2.256 R24, R28, desc[UR6][R2.64+0x1000] ;  /* 0xfe008006021c797e */ /* 0x0001620008121918 */
[----:B------:R-:W-:-:S05]  /*15cb0*/  IMAD.WIDE.U32 R4, R7, 0x20, R4 ;  /* 0x0000002007047825 */ /* 0x000fca00078e0004 */
[----:B------:R0:W5:Y:S04]  /*15cc0*/  LDG.E.ENL2.256 R20, R8, desc[UR6][R4.64] ;  /* 0xfe0000060408797e */ /* 0x0001680008121914 */
[----:B------:R0:W5:Y:S01]  /*15cd0*/  LDG.E.ENL2.256 R12, R16, desc[UR6][R4.64+0x1000] ;  /* 0xfe0080060410797e */ /* 0x000162000812190c */
[----:B------:R-:W-:Y:S01]  /*15ce0*/  BSSY.RECONVERGENT B2, `(.L_x_37701) ;  /* 0x0000259000027945 */ /* 0x000fe20003800200 */
[----:B---3--:R-:W-:Y:S02]  /*15cf0*/  FSETP.NAN.FTZ.AND P1, PT, R36, R36, PT ;  /* 0x000000242400720b */ /* 0x008fe40003f38000 */
        /* <DEDUP_REMOVED lines=30> */
[----:B-----5:R-:W-:Y:S05]  /*15ee0*/  CALL.REL.NOINC `($__internal_71_$__cuda_sm3x_div_rn_ftz_f32_slowpath) ;  /* 0x00000150003c7944 */ /* 0x020fea0003c00000 */
[----:B------:R-:W-:-:S07]  /*15ef0*/  MOV R2, R0 ;  /* 0x0000000000027202 */ /* 0x000fce0000000f00 */
.L_x_37704:
[----:B------:R-:W-:Y:S05]  /*15f00*/  BSYNC.RECONVERGENT B3 ;  /* 0x0000000000037941 */ /* 0x000fea0003800200 */
.L_x_37703:
        /* <DEDUP_REMOVED lines=28> */
.L_x_37702:
        /* <DEDUP_REMOVED lines=41> */
[----:B-----5:R-:W-:Y:S05]  /*16360*/  CALL.REL.NOINC `($__internal_71_$__cuda_sm3x_div_rn_ftz_f32_slowpath) ;  /* 0x0000014c001c7944 */ /* 0x020fea0003c00000 */
[----:B------:R-:W-:-:S07]  /*16370*/  MOV R2, R0 ;  /* 0x0000000000027202 */ /* 0x000fce0000000f00 */
.L_x_37708:
[----:B------:R-:W-:Y:S05]  /*16380*/  BSYNC.RECONVERGENT B3 ;  /* 0x0000000000037941 */ /* 0x000fea0003800200 */
.L_x_37707:
        /* <DEDUP_REMOVED lines=29> */
.L_x_37706:
        /* <DEDUP_REMOVED lines=17> */
[----:B-----5:R-:W-:Y:S05]  /*16670*/  CALL.REL.NOINC `($__internal_71_$__cuda_sm3x_div_rn_ftz_f32_slowpath) ;  /* 0x0000014800587944 */ /* 0x020fea0003c00000 */
[----:B------:R-:W-:-:S07]  /*16680*/  MOV R2, R0 ;  /* 0x0000000000027202 */ /* 0x000fce0000000f00 */
.L_x_37712:
[----:B------:R-:W-:Y:S05]  /*16690*/  BSYNC.RECONVERGENT B3 ;  /* 0x0000000000037941 */ /* 0x000fea0003800200 */
.L_x_37711:
        /* <DEDUP_REMOVED lines=27> */
.L_x_37710:
        /* <DEDUP_REMOVED lines=31> */
[C---:B------:R-:W-:Y:S01]  /*16a40*/  @P1 FFMA.FTZ R4, R2.reuse, R41, +INF ;  /* 0x7f80000002041423 */ /* 0x040fe20000010029 */
[----:B------:R-:W-:Y:S01]  /*16a50*/  @P0 FSETP.NEU.FTZ.AND P1, PT, R2, RZ, PT ;  /* 0x000000ff0200020b */ /* 0x000fe20003f3d000 */
[----:B------:R-:W-:-:S03]  /*16a60*/  FFMA R2, R6, -1, R0 ;  /* 0xbf80000006027823 */ /* 0x000fc60000000000 */
[----:B------:R-:W-:Y:S01]  /*16a70*/  @P0 FSEL R4, R4, -RZ, P1 ;  /* 0x800000ff04040208 */ /* 0x000fe20000800000 */
[----:B------:R-:W-:-:S04]  /*16a80*/  FFMA R5, R5, R2, R6 ;  /* 0x0000000205057223 */ /* 0x000fc80000000006 */
[----:B------:R-:W-:Y:S01]  /*16a90*/  FMUL.FTZ R44, R4, 0.5 ;  /* 0x3f000000042c7820 */ /* 0x000fe20000410000 */
[----:B0-----:R-:W-:Y:S06]  /*16aa0*/  @!P2 BRA `(.L_x_37714) ;  /* 0x000000000010a947 */ /* 0x001fec0003800000 */
[----:B------:R-:W-:Y:S02]  /*16ab0*/  MOV R5, 0x3f800000 ;  /* 0x3f80000000057802 */ /* 0x000fe40000000f00 */
[----:B------:R-:W-:-:S07]  /*16ac0*/  MOV R2, 0x16ae0 ;  /* 0x00016ae000027802 */ /* 0x000fce0000000f00 */
[----:B-----5:R-:W-:Y:S05]  /*16ad0*/  CALL.REL.NOINC `($__internal_71_$__cuda_sm3x_div_rn_ftz_f32_slowpath) ;  /* 0x0000014400407944 */ /* 0x020fea0003c00000 */
[----:B------:R-:W-:-:S07]  /*16ae0*/  MOV R5, R0 ;  /* 0x0000000000057202 */ /* 0x000fce0000000f00 */
.L_x_37714:
[----:B------:R-:W-:Y:S05]  /*16af0*/  BSYNC.RECONVERGENT B3 ;  /* 0x0000000000037941 */ /* 0x000fea0003800200 */
.L_x_37713:
        /* <DEDUP_REMOVED lines=27> */
.L_x_37709:
        /* <DEDUP_REMOVED lines=32> */
[----:B-----5:R-:W-:Y:S05]  /*16eb0*/  CALL.REL.NOINC `($__internal_71_$__cuda_sm3x_div_rn_ftz_f32_slowpath) ;  /* 0x0000014000487944 */ /* 0x020fea0003c00000 */
[----:B------:R-:W-:-:S07]  /*16ec0*/  MOV R2, R0 ;  /* 0x0000000000027202 */ /* 0x000fce0000000f00 */
.L_x_37717:
[----:B------:R-:W-:Y:S05]  /*16ed0*/  BSYNC.RECONVERGENT B3 ;  /* 0x0000000000037941 */ /* 0x000fea0003800200 */
.L_x_37716:
        /* <DEDUP_REMOVED lines=29> */
.L_x_37715:
        /* <DEDUP_REMOVED lines=46> */
[----:B-----5:R-:W-:Y:S05]  /*17390*/  CALL.REL.NOINC `($__internal_71_$__cuda_sm3x_div_rn_ftz_f32_slowpath) ;  /* 0x0000013c00107944 */ /* 0x020fea0003c00000 */
[----:B------:R-:W-:-:S07]  /*173a0*/  MOV R2, R0 ;  /* 0x0000000000027202 */ /* 0x000fce0000000f00 */
.L_x_37720:
[----:B------:R-:W-:Y:S05]  /*173b0*/  BSYNC.RECONVERGENT B3 ;  /* 0x0000000000037941 */ /* 0x000fea0003800200 */
.L_x_37719:
        /* <DEDUP_REMOVED lines=29> */
.L_x_37718:
        /* <DEDUP_REMOVED lines=17> */
[----:B-----5:R-:W-:Y:S05]  /*176a0*/  CALL.REL.NOINC `($__internal_71_$__cuda_sm3x_div_rn_ftz_f32_slowpath) ;  /* 0x00000138004c7944 */ /* 0x020fea0003c00000 */
[----:B------:R-:W-:-:S07]  /*176b0*/  MOV R4, R0 ;  /* 0x0000000000047202 */ /* 0x000fce0000000f00 */
.L_x_37723:
[----:B------:R-:W-:Y:S05]  /*176c0*/  BSYNC.RECONVERGENT B3 ;  /* 0x0000000000037941 */ /* 0x000fea0003800200 */
.L_x_37722:
        /* <DEDUP_REMOVED lines=29> */
.L_x_37721:
        /* <DEDUP_REMOVED lines=25> */
.L_x_37725:
        /* <DEDUP_REMOVED lines=49> */
.L_x_37724:
        /* <DEDUP_REMOVED lines=52> */
[----:B-----5:R-:W-:Y:S05]  /*18080*/  CALL.REL.NOINC `($__internal_71_$__cuda_sm3x_div_rn_ftz_f32_slowpath) ;  /* 0x0000012c00d47944 */ /* 0x020fea0003c00000 */
[----:B------:R-:W-:-:S07]  /*18090*/  MOV R4, R0 ;  /* 0x0000000000047202 */ /* 0x000fce0000000f00 */
.L_x_37727:
[----:B------:R-:W-:Y:S05]  /*180a0*/  BSYNC.RECONVERGENT B3 ;  /* 0x0000000000037941 */ /* 0x000fea0003800200 */
.L_x_37726:
        /* <DEDUP_REMOVED lines=28> */
.L_x_37705:
[----:B------:R-:W-:Y:S05]  /*18270*/  BSYNC.RECONVERGENT B2 ;  /* 0x0000000000027941 */ /* 0x000fea0003800200 */
.L_x_37701:
        /* <DEDUP_REMOVED lines=24> */
.L_x_37730:
        /* <DEDUP_REMOVED lines=27> */
.L_x_37731:
[----:B--2---:R-:W-:Y:S01]  /*185b0*/  FMUL.RZ R0, R37, 0.15915493667125701904 ;  /* 0x3e22f98325007820 */ /* 0x004fe2000040c000 */
[----:B------:R-:W-:-:S03]  /*185c0*/  FMUL.FTZ R9, R9, 1.4426950216293334961 ;  /* 0x3fb8aa3b09097820 */ /* 0x000fc60000410000 */
[----:B---3--:R-:W0:Y:S08]  /*185d0*/  MUFU.COS R36, R0 ;  /* 0x0000000000247308 */ /* 0x008e300000000000 */
[----:B------:R-:W1:Y:S08]  /*185e0*/  MUFU.SIN R2, R0 ;  /* 0x0000000000027308 */ /* 0x000e700000000400 */
[----:B------:R-:W0:Y:S02]  /*185f0*/  MUFU.EX2 R9, R9 ;  /* 0x0000000900097308 */ /* 0x000e240000000800 */
[C---:B0-----:R-:W-:Y:S01]  /*18600*/  FMUL.FTZ R36, R9.reuse, R36 ;  /* 0x0000002409247220 */ /* 0x041fe20000410000 */
[----:B-1----:R-:W-:-:S07]  /*18610*/  FMUL.FTZ R37, R9, R2 ;  /* 0x0000000209257220 */ /* 0x002fce0000410000 */
.L_x_37729:
[----:B------:R-:W-:Y:S05]  /*18620*/  BSYNC.RECONVERGENT B0 ;  /* 0x0000000000007941 */ /* 0x000fea0003800200 */
.L_x_37728:
        /* <DEDUP_REMOVED lines=70> */
.L_x_37739:
[----:B------:R-:W-:Y:S05]  /*18a90*/  BSYNC.RECONVERGENT B3 ;  /* 0x0000000000037941 */ /* 0x000fea0003800200 */
.L_x_37738:
        /* <DEDUP_REMOVED lines=29> */
.L_x_37737:
        /* <DEDUP_REMOVED lines=19> */
.L_x_37743:
[----:B------:R-:W-:Y:S05]  /*18da0*/  BSYNC.RECONVERGENT B3 ;  /* 0x0000000000037941 */ /* 0x000fea0003800200 */
.L_x_37742:
        /* <DEDUP_REMOVED lines=29> */
.L_x_37741:
        /* <DEDUP_REMOVED lines=25> */
.L_x_37745:
        /* <DEDUP_REMOVED lines=62> */
.L_x_37744:
        /* <DEDUP_REMOVED lines=52> */
[----:B0-23--:R-:W-:Y:S05]  /*19830*/  CALL.REL.NOINC `($__internal_71_$__cuda_sm3x_div_rn_ftz_f32_slowpath) ;  /* 0x0000011400e87944 */ /* 0x00dfea0003c00000 */
[----:B------:R-:W-:-:S07]  /*19840*/  MOV R4, R0 ;  /* 0x0000000000047202 */ /* 0x000fce0000000f00 */
.L_x_37747:
[----:B------:R-:W-:Y:S05]  /*19850*/  BSYNC.RECONVERGENT B3 ;  /* 0x0000000000037941 */ /* 0x000fea0003800200 */
.L_x_37746:
        /* <DEDUP_REMOVED lines=29> */
.L_x_37736:
        /* <DEDUP_REMOVED lines=29> */
.L_x_37749:
[----:B------:R-:W-:Y:S05]  /*19c00*/  BSYNC.RECONVERGENT B3 ;  /* 0x0000000000037941 */ /* 0x000fea0003800200 */
.L_x_37748:
        /* <DEDUP_REMOVED lines=29> */
.L_x_37735:
        /* <DEDUP_REMOVED lines=45> */
.L_x_37752:
[----:B------:R-:W-:Y:S05]  /*1a0b0*/  BSYNC.RECONVERGENT B3 ;  /* 0x0000000000037941 */ /* 0x000fea0003800200 */
.L_x_37751:
        /* <DEDUP_REMOVED lines=27> */
.L_x_37750:
        /* <DEDUP_REMOVED lines=15> */
.L_x_37754:
[----:B------:R-:W-:Y:S05]  /*1a360*/  BSYNC.RECONVERGENT B3 ;  /* 0x0000000000037941 */ /* 0x000fea0003800200 */
.L_x_37753:
        /* <DEDUP_REMOVED lines=27> */
.L_x_37734:
        /* <DEDUP_REMOVED lines=34> */
.L_x_37756:
[----:B------:R-:W-:Y:S05]  /*1a740*/  BSYNC.RECONVERGENT B3 ;  /* 0x0000000000037941 */ /* 0x000fea0003800200 */
.L_x_37755:
        /* <DEDUP_REMOVED lines=29> */
.L_x_37733:
        /* <DEDUP_REMOVED lines=30> */
.L_x_37758:
[----:B------:R-:W-:Y:S05]  /*1ab00*/  BSYNC.RECONVERGENT B3 ;  /* 0x0000000000037941 */ /* 0x000fea0003800200 */
.L_x_37757:
        /* <DEDUP_REMOVED lines=27> */
.L_x_37740:
[----:B------:R-:W-:Y:S05]  /*1acc0*/  BSYNC.RECONVERGENT B2 ;  /* 0x0000000000027941 */ /* 0x000fea0003800200 */
.L_x_37732:
        /* <DEDUP_REMOVED lines=45> */
.L_x_37762:
        /* <DEDUP_REMOVED lines=8> */
.L_x_37761:
[----:B------:R-:W-:-:S04]  /*1b020*/  FMUL.RZ R0, R39, 0.15915493667125701904 ;  /* 0x3e22f98327007820 */ /* 0x000fc8000040c000 */
[----:B------:R1:W4:Y:S08]  /*1b030*/  MUFU.COS R38, R0 ;  /* 0x0000000000267308 */ /* 0x0003300000000000 */
[----:B------:R1:W0:Y:S01]  /*1b040*/  MUFU.SIN R39, R0 ;  /* 0x0000000000277308 */ /* 0x0002220000000400 */
[----:B------:R-:W-:Y:S05]  /*1b050*/  BRA `(.L_x_37763) ;  /* 0x0000000000087947 */ /* 0x000fea0003800000 */
.L_x_37760:
[----:B------:R-:W-:-:S04]  /*1b060*/  FMUL.FTZ R11, R11, 1.4426950216293334961 ;  /* 0x3fb8aa3b0b0b7820 */ /* 0x000fc80000410000 */
[----:B------:R1:W4:Y:S03]  /*1b070*/  MUFU.EX2 R38, R11 ;  /* 0x0000000b00267308 */ /* 0x0003260000000800 */
.L_x_37763:
[----:B------:R-:W-:Y:S05]  /*1b080*/  BSYNC.RECONVERGENT B0 ;  /* 0x0000000000007941 */ /* 0x000fea0003800200 */
.L_x_37759:
        /* <DEDUP_REMOVED lines=70> */
.L_x_37771:
[----:B------:R-:W-:Y:S05]  /*1b4f0*/  BSYNC.RECONVERGENT B3 ;  /* 0x0000000000037941 */ /* 0x000fea0003800200 */
.L_x_37770:
        /* <DEDUP_REMOVED lines=29> */
.L_x_37769:
        /* <DEDUP_REMOVED lines=19> */
.L_x_37775:
[----:B------:R-:W-:Y:S05]  /*1b800*/  BSYNC.RECONVERGENT B3 ;  /* 0x0000000000037941 */ /* 0x000fea0003800200 */
.L_x_37774:
        /* <DEDUP_REMOVED lines=29> */
.L_x_37773:
        /* <DEDUP_REMOVED lines=25> */
.L_x_37777:
        /* <DEDUP_REMOVED lines=65> */
.L_x_37776:
        /* <DEDUP_REMOVED lines=54> */
.L_x_37779:
[----:B------:R-:W-:Y:S05]  /*1c2e0*/  BSYNC.RECONVERGENT B3 ;  /* 0x0000000000037941 */ /* 0x000fea0003800200 */
.L_x_37778:
        /* <DEDUP_REMOVED lines=29> */
.L_x_37768:
        /* <DEDUP_REMOVED lines=29> */
.L_x_37781:
[----:B------:R-:W-:Y:S05]  /*1c690*/  BSYNC.RECONVERGENT B3 ;  /* 0x0000000000037941 */ /* 0x000fea0003800200 */
.L_x_37780:
        /* <DEDUP_REMOVED lines=29> */
.L_x_37767:
        /* <DEDUP_REMOVED lines=45> */
.L_x_37784:
[----:B------:R-:W-:Y:S05]  /*1cb40*/  BSYNC.RECONVERGENT B3 ;  /* 0x0000000000037941 */ /* 0x000fea0003800200 */
.L_x_37783:
        /* <DEDUP_REMOVED lines=27> */
.L_x_37782:
        /* <DEDUP_REMOVED lines=15> */
.L_x_37786:
[----:B------:R-:W-:Y:S05]  /*1cdf0*/  BSYNC.RECONVERGENT B3 ;  /* 0x0000000000037941 */ /* 0x000fea0003800200 */
.L_x_37785:
        /* <DEDUP_REMOVED lines=27> */
.L_x_37766:
        /* <DEDUP_REMOVED lines=34> */
.L_x_37788:
[----:B------:R-:W-:Y:S05]  /*1d1d0*/  BSYNC.RECONVERGENT B3 ;  /* 0x0000000000037941 */ /* 0x000fea0003800200 */
.L_x_37787:
        /* <DEDUP_REMOVED lines=29> */
.L_x_37765:
        /* <DEDUP_REMOVED lines=30> */
.L_x_37790:
[----:B------:R-:W-:Y:S05]  /*1d590*/  BSYNC.RECONVERGENT B3 ;  /* 0x0000000000037941 */ /* 0x000fea0003800200 */
.L_x_37789:
        /* <DEDUP_REMOVED lines=27> */
.L_x_37772:
[----:B------:R-:W-:Y:S05]  /*1d750*/  BSYNC.RECONVERGENT B2 ;  /* 0x0000000000027941 */ /* 0x000fea0003800200 */
.L_x_37764:
        /* <DEDUP_REMOVED lines=45> */
.L_x_37794:
        /* <DEDUP_REMOVED lines=8> */
.L_x_37793:
[----:B------:R-:W-:-:S04]  /*1dab0*/  FMUL.RZ R0, R9, 0.15915493667125701904 ;  /* 0x3e22f98309007820 */ /* 0x000fc8000040c000 */
[----:B------:R1:W0:Y:S08]  /*1dac0*/  MUFU.COS R8, R0 ;  /* 0x0000000000087308 */ /* 0x0002300000000000 */
[----:B------:R1:W0:Y:S01]  /*1dad0*/  MUFU.SIN R9, R0 ;  /* 0x0000000000097308 */ /* 0x0002220000000400 */
[----:B------:R-:W-:Y:S05]  /*1dae0*/  BRA `(.L_x_37795) ;  /* 0x0000000000087947 */ /* 0x000fea0003800000 */
.L_x_37792:
[----:B------:R-:W-:-:S06]  /*1daf0*/  FMUL.FTZ R8, R21, 1.4426950216293334961 ;  /* 0x3fb8aa3b15087820 */ /* 0x000fcc0000410000 */
[----:B------:R-:W1:Y:S02]  /*1db00*/  MUFU.EX2 R8, R8 ;  /* 0x0000000800087308 */ /* 0x000e640000000800 */
.L_x_37795:
[----:B------:R-:W-:Y:S05]  /*1db10*/  BSYNC.RECONVERGENT B0 ;  /* 0x0000000000007941 */ /* 0x000fea0003800200 */
.L_x_37791:
        /* <DEDUP_REMOVED lines=70> */
.L_x_37803:
[----:B------:R-:W-:Y:S05]  /*1df80*/  BSYNC.RECONVERGENT B3 ;  /* 0x0000000000037941 */ /* 0x000fea0003800200 */
.L_x_37802:
        /* <DEDUP_REMOVED lines=29> */
.L_x_37801:
        /* <DEDUP_REMOVED lines=19> */
.L_x_37807:
[----:B------:R-:W-:Y:S05]  /*1e290*/  BSYNC.RECONVERGENT B3 ;  /* 0x0000000000037941 */ /* 0x000fea0003800200 */
.L_x_37806:
        /* <DEDUP_REMOVED lines=29> */
.L_x_37805:
        /* <DEDUP_REMOVED lines=25> */
.L_x_37809:
        /* <DEDUP_REMOVED lines=63> */
.L_x_37808:
        /* <DEDUP_REMOVED lines=54> */
.L_x_37811:
[----:B------:R-:W-:Y:S05]  /*1ed50*/  BSYNC.RECONVERGENT B3 ;  /* 0x0000000000037941 */ /* 0x000fea0003800200 */
.L_x_37810:
        /* <DEDUP_REMOVED lines=29> */
.L_x_37800:
        /* <DEDUP_REMOVED lines=29> */
.L_x_37813:
[----:B------:R-:W-:Y:S05]  /*1f100*/  BSYNC.RECONVERGENT B3 ;  /* 0x0000000000037941 */ /* 0x000fea0003800200 */
.L_x_37812:
        /* <DEDUP_REMOVED lines=29> */
.L_x_37799:
        /* <DEDUP_REMOVED lines=45> */
.L_x_37816:
[----:B------:R-:W-:Y:S05]  /*1f5b0*/  BSYNC.RECONVERGENT B3 ;  /* 0x0000000000037941 */ /* 0x000fea0003800200 */
.L_x_37815:
        /* <DEDUP_REMOVED lines=27> */
.L_x_37814:
        /* <DEDUP_REMOVED lines=15> */
.L_x_37818:
[----:B------:R-:W-:Y:S05]  /*1f860*/  BSYNC.RECONVERGENT B3 ;  /* 0x0000000000037941 */ /* 0x000fea0003800200 */
.L_x_37817:
        /* <DEDUP_REMOVED lines=27> */
.L_x_37798:
        /* <DEDUP_REMOVED lines=34> */
.L_x_37820:
[----:B------:R-:W-:Y:S05]  /*1fc40*/  BSYNC.RECONVERGENT B3 ;  /* 0x0000000000037941 */ /* 0x000fea0003800200 */
.L_x_37819:
        /* <DEDUP_REMOVED lines=29> */
.L_x_37797:
        /* <DEDUP_REMOVED lines=30> */
.L_x_37822:
[----:B------:R-:W-:Y:S05]  /*20000*/  BSYNC.RECONVERGENT B3 ;  /* 0x0000000000037941 */ /* 0x000fea0003800200 */
.L_x_37821:
        /* <DEDUP_REMOVED lines=27> */
.L_x_37804:
[----:B------:R-:W-:Y:S05]  /*201c0*/  BSYNC.RECONVERGENT B2 ;  /* 0x0000000000027941 */ /* 0x000fea0003800200 */
.L_x_37796:
        /* <DEDUP_REMOVED lines=45> */
.L_x_37826:
        /* <DEDUP_REMOVED lines=8> */
.L_x_37825:
[----:B------:R-:W-:-:S04]  /*20520*/  FMUL.RZ R0, R11, 0.15915493667125701904 ;  /* 0x3e22f9830b007820 */ /* 0x000fc8000040c000 */
[----:B------:R1:W0:Y:S08]  /*20530*/  MUFU.COS R10, R0 ;  /* 0x00000000000a7308 */ /* 0x0002300000000000 */
[----:B------:R1:W0:Y:S01]  /*20540*/  MUFU.SIN R11, R0 ;  /* 0x00000000000b7308 */ /* 0x0002220000000400 */
[----:B------:R-:W-:Y:S05]  /*20550*/  BRA `(.L_x_37827) ;  /* 0x0000000000087947 */ /* 0x000fea0003800000 */
.L_x_37824:
[----:B------:R-:W-:-:S06]  /*20560*/  FMUL.FTZ R10, R23, 1.4426950216293334961 ;  /* 0x3fb8aa3b170a7820 */ /* 0x000fcc0000410000 */
[----:B------:R-:W1:Y:S02]  /*20570*/  MUFU.EX2 R10, R10 ;  /* 0x0000000a000a7308 */ /* 0x000e640000000800 */
.L_x_37827:
[----:B------:R-:W-:Y:S05]  /*20580*/  BSYNC.RECONVERGENT B0 ;  /* 0x0000000000007941 */ /* 0x000fea0003800200 */
.L_x_37823:
        /* <DEDUP_REMOVED lines=70> */
.L_x_37835:
[----:B------:R-:W-:Y:S05]  /*209f0*/  BSYNC.RECONVERGENT B3 ;  /* 0x0000000000037941 */ /* 0x000fea0003800200 */
.L_x_37834:
        /* <DEDUP_REMOVED lines=29> */
.L_x_37833:
        /* <DEDUP_REMOVED lines=19> */
.L_x_37839:
[----:B------:R-:W-:Y:S05]  /*20d00*/  BSYNC.RECONVERGENT B3 ;  /* 0x0000000000037941 */ /* 0x000fea0003800200 */
.L_x_37838:
        /* <DEDUP_REMOVED lines=29> */
.L_x_37837:
        /* <DEDUP_REMOVED lines=25> */
.L_x_37841:
        /* <DEDUP_REMOVED lines=63> */
.L_x_37840:
        /* <DEDUP_REMOVED lines=54> */
.L_x_37843:
[----:B------:R-:W-:Y:S05]  /*217c0*/  BSYNC.RECONVERGENT B3 ;  /* 0x0000000000037941 */ /* 0x000fea0003800200 */
.L_x_37842:
        /* <DEDUP_REMOVED lines=29> */
.L_x_37832:
        /* <DEDUP_REMOVED lines=29> */
.L_x_37845:
[----:B------:R-:W-:Y:S05]  /*21b70*/  BSYNC.RECONVERGENT B3 ;  /* 0x0000000000037941 */ /* 0x000fea0003800200 */
.L_x_37844:
        /* <DEDUP_REMOVED lines=29> */
.L_x_37831:
[----:B------:R-:W-:-:S13]  /*21d50*/  FSETP.GEU.FTZ.AND P0, PT, R0, 9.999999682655225389e-20, PT ;  /* 0x1fec1e4a0000780b */ /* 0x000fda0003f1e000 */
[----:B------:R-:W-:Y:S05]  /*21d60*/  @!P0 BRA `(.L_x_37846) ;  /* 0x00000004001c8947 */ /* 0x000fea0003800000 */
[----:B------:R-:W-:Y:S01]  /*21d70*/  FMUL.FTZ R21, R0, R0 ;  /* 0x0000000000157220 */ /* 0x000fe20000410000 */
[----:B------:R-:W-:Y:S01]  /*21d80*/  MOV R6, 0x3e800000 ;  /* 0x3e80000000067802 */ /* 0x000fe20000000f00 */
[----:B------:R-:W-:Y:S01]  /*21d90*/  HFMA2 R7, -RZ, RZ, 1.3056640625, -1.8671875 ;  /* 0x3d39bf78ff077431 */ /* 0x000fe200000001ff */
[----:B------:R-:W-:Y:S01]  /*21da0*/  BSSY.RECONVERGENT B3, `(.L_x_37847) ;  /* 0x0000028000037945 */ /* 0x000fe20003800200 */
        /* <DEDUP_REMOVED lines=39> */
.L_x_37848:
[----:B------:R-:W-:Y:S05]  /*22020*/  BSYNC.RECONVERGENT B3 ;  /* 0x0000000000037941 */ /* 0x000fea0003800200 */
.L_x_37847:
        /* <DEDUP_REMOVED lines=27> */
.L_x_37846:
        /* <DEDUP_REMOVED lines=15> */
.L_x_37850:
[----:B------:R-:W-:Y:S05]  /*222d0*/  BSYNC.RECONVERGENT B3 ;  /* 0x0000000000037941 */ /* 0x000fea0003800200 */
.L_x_37849:
        /* <DEDUP_REMOVED lines=27> */
.L_x_37830:
        /* <DEDUP_REMOVED lines=34> */
.L_x_37852:
[----:B------:R-:W-:Y:S05]  /*226b0*/  BSYNC.RECONVERGENT B3 ;  /* 0x0000000000037941 */ /* 0x000fea0003800200 */
.L_x_37851:
        /* <DEDUP_REMOVED lines=29> */
.L_x_37829:
        /* <DEDUP_REMOVED lines=30> */
.L_x_37854:
[----:B------:R-:W-:Y:S05]  /*22a70*/  BSYNC.RECONVERGENT B3 ;  /* 0x0000000000037941 */ /* 0x000fea0003800200 */
.L_x_37853:
        /* <DEDUP_REMOVED lines=27> */
.L_x_37836:
[----:B------:R-:W-:Y:S05]  /*22c30*/  BSYNC.RECONVERGENT B2 ;  /* 0x0000000000027941 */ /* 0x000fea0003800200 */
.L_x_37828:
        /* <DEDUP_REMOVED lines=45> */
.L_x_37858:
        /* <DEDUP_REMOVED lines=8> */
.L_x_37857:
[----:B------:R-:W-:-:S04]  /*22f90*/  FMUL.RZ R0, R21, 0.15915493667125701904 ;  /* 0x3e22f98315007820 */ /* 0x000fc8000040c000 */
[----:B------:R1:W0:Y:S08]  /*22fa0*/  MUFU.COS R20, R0 ;  /* 0x0000000000147308 */ /* 0x0002300000000000 */
[----:B------:R1:W0:Y:S01]  /*22fb0*/  MUFU.SIN R21, R0 ;  /* 0x0000000000157308 */ /* 0x0002220000000400 */
[----:B------:R-:W-:Y:S05]  /*22fc0*/  BRA `(.L_x_37859) ;  /* 0x0000000000087947 */ /* 0x000fea0003800000 */
.L_x_37856:
[----:B------:R-:W-:-:S04]  /*22fd0*/  FMUL.FTZ R17, R17, 1.4426950216293334961 ;  /* 0x3fb8aa3b11117820 */ /* 0x000fc80000410000 */
[----:B------:R1:W0:Y:S03]  /*22fe0*/  MUFU.EX2 R20, R17 ;  /* 0x0000001100147308 */ /* 0x0002260000000800 */
.L_x_37859:
[----:B------:R-:W-:Y:S05]  /*22ff0*/  BSYNC.RECONVERGENT B0 ;  /* 0x0000000000007941 */ /* 0x000fea0003800200 */
.L_x_37855:
        /* <DEDUP_REMOVED lines=70> */
.L_x_37867:
[----:B------:R-:W-:Y:S05]  /*23460*/  BSYNC.RECONVERGENT B3 ;  /* 0x0000000000037941 */ /* 0x000fea0003800200 */
.L_x_37866:
        /* <DEDUP_REMOVED lines=29> */
.L_x_37865:
        /* <DEDUP_REMOVED lines=19> */
.L_x_37871:
[----:B------:R-:W-:Y:S05]  /*23770*/  BSYNC.RECONVERGENT B3 ;  /* 0x0000000000037941 */ /* 0x000fea0003800200 */
.L_x_37870:
[----:B------:R-:W-:Y:S02]  /*23780*/  HFMA2 R5, -RZ, RZ, 0.89990234375, 10328 ;  /* 0x3b33710bff057431 */ /* 0x000fe400000001ff */
[----:B------:R-:W-:Y:S01]  /*23790*/  FMUL.FTZ R0, R4, R4 ;  /* 0x0000000404007220 */ /* 0x000fe20000410000 */
[----:B------:R-:W-:Y:S01]  /*237a0*/  FSETP.GEU.FTZ.AND P3, PT, |R30|, |R31|, PT ;  /* 0x4000001f1e00720b */ /* 0x000fe20003f7e200 */
[----:B------:R-:W-:Y:S01]  /*237b0*/  IMAD.MOV.U32 R2, RZ, RZ, 0x4016cbe4 ;  /* 0x4016cbe4ff027424 */ /* 0x000fe200078e00ff */
        /* <DEDUP_REMOVED lines=25> */
.L_x_37869:
        /* <DEDUP_REMOVED lines=25> */
.L_x_37873:
        /* <DEDUP_REMOVED lines=63> */
.L_x_37872:
[----:B------:R-:W-:Y:S01]  /*23ed0*/  FADD.FTZ R23, R23, -1 ;  /* 0xbf80000017177421 */ /* 0x000fe20000010000 */
[----:B------:R-:W-:Y:S01]  /*23ee0*/  FCHK P2, R0, R17 ;  /* 0x0000001100007302 */ /* 0x000fe20000040000 */
[----:B------:R-:W-:Y:S02]  /*23ef0*/  BSSY.RECONVERGENT B3, `(.L_x_37874) ;  /* 0x0000034000037945 */ /* 0x000fe40003800200 */
[----:B------:R-:W-:Y:S01]  /*23f00*/  FADD.FTZ R6, R6, R23 ;  /* 0x0000001706067221 */ /* 0x000fe20000010000 */
[----:B------:R-:W-:-:S03]  /*23f10*/  MOV R23, 0x3d39bf78 ;  /* 0x3d39bf7800177802 */ /* 0x000fc60000000f00 */
        /* <DEDUP_REMOVED lines=49> */
.L_x_37875:
[----:B------:R-:W-:Y:S05]  /*24230*/  BSYNC.RECONVERGENT B3 ;  /* 0x0000000000037941 */ /* 0x000fea0003800200 */
.L_x_37874:
        /* <DEDUP_REMOVED lines=29> */
.L_x_37864:
        /* <DEDUP_REMOVED lines=29> */
.L_x_37877:
[----:B------:R-:W-:Y:S05]  /*245e0*/  BSYNC.RECONVERGENT B3 ;  /* 0x0000000000037941 */ /* 0x000fea0003800200 */
.L_x_37876:
        /* <DEDUP_REMOVED lines=29> */
.L_x_37863:
        /* <DEDUP_REMOVED lines=45> */
.L_x_37880:
[----:B------:R-:W-:Y:S05]  /*24a90*/  BSYNC.RECONVERGENT B3 ;  /* 0x0000000000037941 */ /* 0x000fea0003800200 */
.L_x_37879:
        /* <DEDUP_REMOVED lines=27> */
.L_x_37878:
        /* <DEDUP_REMOVED lines=15> */
.L_x_37882:
[----:B------:R-:W-:Y:S05]  /*24d40*/  BSYNC.RECONVERGENT B3 ;  /* 0x0000000000037941 */ /* 0x000fea0003800200 */
.L_x_37881:
        /* <DEDUP_REMOVED lines=27> */
.L_x_37862:
        /* <DEDUP_REMOVED lines=34> */
.L_x_37884:
[----:B------:R-:W-:Y:S05]  /*25120*/  BSYNC.RECONVERGENT B3 ;  /* 0x0000000000037941 */ /* 0x000fea0003800200 */
.L_x_37883:
        /* <DEDUP_REMOVED lines=29> */
.L_x_37861:
        /* <DEDUP_REMOVED lines=30> */
.L_x_37886:
[----:B------:R-:W-:Y:S05]  /*254e0*/  BSYNC.RECONVERGENT B3 ;  /* 0x0000000000037941 */ /* 0x000fea0003800200 */
.L_x_37885:
        /* <DEDUP_REMOVED lines=27> */
.L_x_37868:
[----:B------:R-:W-:Y:S05]  /*256a0*/  BSYNC.RECONVERGENT B2 ;  /* 0x0000000000027941 */ /* 0x000fea0003800200 */
.L_x_37860:
        /* <DEDUP_REMOVED lines=36> */
[----:B0-----:R-:W-:-:S03]  /*258f0*/  FMUL.FTZ R0, R17, R0 ;  /* 0x0000000011007220 */ /* 0x001fc60000410000 */
        /* <DEDUP_REMOVED lines=8> */
.L_x_37890:
        /* <DEDUP_REMOVED lines=8> */
.L_x_37889:
[----:B------:R-:W-:-:S04]  /*25a00*/  FMUL.RZ R0, R23, 0.15915493667125701904 ;  /* 0x3e22f98317007820 */ /* 0x000fc8000040c000 */
[----:B------:R1:W0:Y:S08]  /*25a10*/  MUFU.COS R22, R0 ;  /* 0x0000000000167308 */ /* 0x0002300000000000 */
[----:B------:R1:W0:Y:S01]  /*25a20*/  MUFU.SIN R23, R0 ;  /* 0x0000000000177308 */ /* 0x0002220000000400 */
[----:B------:R-:W-:Y:S05]  /*25a30*/  BRA `(.L_x_37891) ;  /* 0x0000000000087947 */ /* 0x000fea0003800000 */
.L_x_37888:
[----:B------:R-:W-:-:S04]  /*25a40*/  FMUL.FTZ R19, R19, 1.4426950216293334961 ;  /* 0x3fb8aa3b13137820 */ /* 0x000fc80000410000 */
[----:B------:R1:W0:Y:S03]  /*25a50*/  MUFU.EX2 R22, R19 ;  /* 0x0000001300167308 */ /* 0x0002260000000800 */
.L_x_37891:
[----:B------:R-:W-:Y:S05]  /*25a60*/  BSYNC.RECONVERGENT B0 ;  /* 0x0000000000007941 */ /* 0x000fea0003800200 */
.L_x_37887:
        /* <DEDUP_REMOVED lines=70> */
.L_x_37899:
[----:B------:R-:W-:Y:S05]  /*25ed0*/  BSYNC.RECONVERGENT B3 ;  /* 0x0000000000037941 */ /* 0x000fea0003800200 */
.L_x_37898:
        /* <DEDUP_REMOVED lines=29> */
.L_x_37897:
        /* <DEDUP_REMOVED lines=19> */
.L_x_37903:
[----:B------:R-:W-:Y:S05]  /*261e0*/  BSYNC.RECONVERGENT B3 ;  /* 0x0000000000037941 */ /* 0x000fea0003800200 */
.L_x_37902:
        /* <DEDUP_REMOVED lines=29> */
.L_x_37901:
        /* <DEDUP_REMOVED lines=25> */
.L_x_37905:
        /* <DEDUP_REMOVED lines=63> */
.L_x_37904:
        /* <DEDUP_REMOVED lines=54> */
.L_x_37907:
[----:B------:R-:W-:Y:S05]  /*26ca0*/  BSYNC.RECONVERGENT B3 ;  /* 0x0000000000037941 */ /* 0x000fea0003800200 */
.L_x_37906:
        /* <DEDUP_REMOVED lines=29> */
.L_x_37896:
        /* <DEDUP_REMOVED lines=29> */
.L_x_37909:
[----:B------:R-:W-:Y:S05]  /*27050*/  BSYNC.RECONVERGENT B3 ;  /* 0x0000000000037941 */ /* 0x000fea0003800200 */
.L_x_37908:
        /* <DEDUP_REMOVED lines=29> */
.L_x_37895:
        /* <DEDUP_REMOVED lines=45> */
.L_x_37912:
[----:B------:R-:W-:Y:S05]  /*27500*/  BSYNC.RECONVERGENT B3 ;  /* 0x0000000000037941 */ /* 0x000fea0003800200 */
.L_x_37911:
        /* <DEDUP_REMOVED lines=27> */
.L_x_37910:
        /* <DEDUP_REMOVED lines=15> */
.L_x_37914:
[----:B------:R-:W-:Y:S05]  /*277b0*/  BSYNC.RECONVERGENT B3 ;  /* 0x0000000000037941 */ /* 0x000fea0003800200 */
.L_x_37913:
        /* <DEDUP_REMOVED lines=27> */
.L_x_37894:
        /* <DEDUP_REMOVED lines=34> */
.L_x_37916:
[----:B------:R-:W-:Y:S05]  /*27b90*/  BSYNC.RECONVERGENT B3 ;  /* 0x0000000000037941 */ /* 0x000fea0003800200 */
.L_x_37915:
        /* <DEDUP_REMOVED lines=29> */
.L_x_37893:
        /* <DEDUP_REMOVED lines=30> */
.L_x_37918:
[----:B------:R-:W-:Y:S05]  /*27f50*/  BSYNC.RECONVERGENT B3 ;  /* 0x0000000000037941 */ /* 0x000fea0003800200 */
.L_x_37917:
        /* <DEDUP_REMOVED lines=27> */
.L_x_37900:
[----:B------:R-:W-:Y:S05]  /*28110*/  BSYNC.RECONVERGENT B2 ;  /* 0x0000000000027941 */ /* 0x000fea0003800200 */
.L_x_37892:
        /* <DEDUP_REMOVED lines=45> */
.L_x_37922:
        /* <DEDUP_REMOVED lines=8> */
.L_x_37921:
[----:B------:R-:W-:-:S04]  /*28470*/  FMUL.RZ R0, R17, 0.15915493667125701904 ;  /* 0x3e22f98311007820 */ /* 0x000fc8000040c000 */
[----:B------:R1:W0:Y:S08]  /*28480*/  MUFU.COS R16, R0 ;  /* 0x0000000000107308 */ /* 0x0002300000000000 */
[----:B------:R1:W0:Y:S01]  /*28490*/  MUFU.SIN R17, R0 ;  /* 0x0000000000117308 */ /* 0x0002220000000400 */
[----:B------:R-:W-:Y:S05]  /*284a0*/  BRA `(.L_x_37923) ;  /* 0x0000000000087947 */ /* 0x000fea0003800000 */
.L_x_37920:
[----:B------:R-:W-:-:S04]  /*284b0*/  FMUL.FTZ R13, R13, 1.4426950216293334961 ;  /* 0x3fb8aa3b0d0d7820 */ /* 0x000fc80000410000 */
[----:B------:R1:W0:Y:S03]  /*284c0*/  MUFU.EX2 R16, R13 ;  /* 0x0000000d00107308 */ /* 0x0002260000000800 */
.L_x_37923:
[----:B------:R-:W-:Y:S05]  /*284d0*/  BSYNC.RECONVERGENT B0 ;  /* 0x0000000000007941 */ /* 0x000fea0003800200 */
.L_x_37919:
        /* <DEDUP_REMOVED lines=70> */
.L_x_37931:
[----:B------:R-:W-:Y:S05]  /*28940*/  BSYNC.RECONVERGENT B3 ;  /* 0x0000000000037941 */ /* 0x000fea0003800200 */
.L_x_37930:
        /* <DEDUP_REMOVED lines=29> */
.L_x_37929:
        /* <DEDUP_REMOVED lines=19> */
.L_x_37935:
[----:B------:R-:W-:Y:S05]  /*28c50*/  BSYNC.RECONVERGENT B3 ;  /* 0x0000000000037941 */ /* 0x000fea0003800200 */
.L_x_37934:
        /* <DEDUP_REMOVED lines=29> */
.L_x_37933:
        /* <DEDUP_REMOVED lines=25> */
.L_x_37937:
        /* <DEDUP_REMOVED lines=63> */
.L_x_37936:
        /* <DEDUP_REMOVED lines=54> */
.L_x_37939:
[----:B------:R-:W-:Y:S05]  /*29710*/  BSYNC.RECONVERGENT B3 ;  /* 0x0000000000037941 */ /* 0x000fea0003800200 */
.L_x_37938:
        /* <DEDUP_REMOVED lines=29> */
.L_x_37928:
        /* <DEDUP_REMOVED lines=29> */
.L_x_37941:
[----:B------:R-:W-:Y:S05]  /*29ac0*/  BSYNC.RECONVERGENT B3 ;  /* 0x0000000000037941 */ /* 0x000fea0003800200 */
.L_x_37940:
[----:B------:R-:W-:Y:S02]  /*29ad0*/  IMAD.MOV.U32 R3, RZ, RZ, 0x3b33710b ;  /* 0x3b33710bff037424 */ /* 0x000fe400078e00ff */
        /* <DEDUP_REMOVED lines=28> */
.L_x_37927:
[----:B------:R-:W-:-:S13]  /*29ca0*/  FSETP.GEU.FTZ.AND P0, PT, R0, 9.999999682655225389e-20, PT ;  /* 0x1fec1e4a0000780b */ /* 0x000fda0003f1e000 */
[----:B------:R-:W-:Y:S05]  /*29cb0*/  @!P0 BRA `(.L_x_37942) ;  /* 0x00000004001c8947 */ /* 0x000fea0003800000 */
[----:B------:R-:W-:Y:S01]  /*29cc0*/  FMUL.FTZ R7, R0, R0 ;  /* 0x0000000000077220 */ /* 0x000fe20000410000 */
[----:B------:R-:W-:Y:S01]  /*29cd0*/  HFMA2 R5, -RZ, RZ, 1.625, 0 ;  /* 0x3e800000ff057431 */ /* 0x000fe200000001ff */
        /* <DEDUP_REMOVED lines=41> */
.L_x_37944:
[----:B------:R-:W-:Y:S05]  /*29f70*/  BSYNC.RECONVERGENT B3 ;  /* 0x0000000000037941 */ /* 0x000fea0003800200 */
.L_x_37943:
        /* <DEDUP_REMOVED lines=27> */
.L_x_37942:
        /* <DEDUP_REMOVED lines=15> */
.L_x_37946:
[----:B------:R-:W-:Y:S05]  /*2a220*/  BSYNC.RECONVERGENT B3 ;  /* 0x0000000000037941 */ /* 0x000fea0003800200 */
.L_x_37945:
        /* <DEDUP_REMOVED lines=27> */
.L_x_37926:
        /* <DEDUP_REMOVED lines=34> */
.L_x_37948:
[----:B------:R-:W-:Y:S05]  /*2a600*/  BSYNC.RECONVERGENT B3 ;  /* 0x0000000000037941 */ /* 0x000fea0003800200 */
.L_x_37947:
        /* <DEDUP_REMOVED lines=29> */
.L_x_37925:
        /* <DEDUP_REMOVED lines=30> */
.L_x_37950:
[----:B------:R-:W-:Y:S05]  /*2a9c0*/  BSYNC.RECONVERGENT B3 ;  /* 0x0000000000037941 */ /* 0x000fea0003800200 */
.L_x_37949:
        /* <DEDUP_REMOVED lines=27> */
.L_x_37932:
[----:B------:R-:W-:Y:S05]  /*2ab80*/  BSYNC.RECONVERGENT B2 ;  /* 0x0000000000027941 */ /* 0x000fea0003800200 */
.L_x_37924:
        /* <DEDUP_REMOVED lines=45> */
.L_x_37954:
        /* <DEDUP_REMOVED lines=8> */
.L_x_37953:
[----:B------:R-:W-:-:S04]  /*2aee0*/  FMUL.RZ R0, R19, 0.15915493667125701904 ;  /* 0x3e22f98313007820 */ /* 0x000fc8000040c000 */
[----:B------:R1:W0:Y:S08]  /*2aef0*/  MUFU.COS R18, R0 ;  /* 0x0000000000127308 */ /* 0x0002300000000000 */
[----:B------:R1:W0:Y:S01]  /*2af00*/  MUFU.SIN R19, R0 ;  /* 0x0000000000137308 */ /* 0x0002220000000400 */
[----:B------:R-:W-:Y:S05]  /*2af10*/  BRA `(.L_x_37955) ;  /* 0x0000000000087947 */ /* 0x000fea0003800000 */
.L_x_37952:
[----:B------:R-:W-:-:S04]  /*2af20*/  FMUL.FTZ R15, R15, 1.4426950216293334961 ;  /* 0x3fb8aa3b0f0f7820 */ /* 0x000fc80000410000 */
[----:B------:R1:W0:Y:S03]  /*2af30*/  MUFU.EX2 R18, R15 ;  /* 0x0000000f00127308 */ /* 0x0002260000000800 */
.L_x_37955:
[----:B------:R-:W-:Y:S05]  /*2af40*/  BSYNC.RECONVERGENT B0 ;  /* 0x0000000000007941 */ /* 0x000fea0003800200 */
.L_x_37951:
[----:B-1----:R-:W1:Y:S01]  /*2af50*/  S2R R0, SR_CTAID.X ;  /* 0x0000000000007919 */ /* 0x002e620000002500 */
[----:B------:R-:W5:Y:S01]  /*2af60*/  LDC.64 R2, c[0x0][0x390] ;  /* 0x0000e400ff027b82 */ /* 0x000f620000000a00 */
[----:B------:R-:W2:Y:S01]  /*2af70*/  S2R R5, SR_TID.X ;  /* 0x0000000000057919 */ /* 0x000ea20000002100 */
[----:B-1----:R-:W-:-:S05]  /*2af80*/  SHF.L.U32 R7, R0, 0xa, RZ ;  /* 0x0000000a00077819 */ /* 0x002fca00000006ff */
[----:B-----5:R-:W-:-:S04]  /*2af90*/  IMAD.WIDE.U32 R2, R7, 0x8, R2 ;  /* 0x0000000807027825 */ /* 0x020fc800078e0002 */
[----:B--2---:R-:W-:-:S05]  /*2afa0*/  IMAD.WIDE.U32 R2, R5, 0x20, R2 ;  /* 0x0000002005027825 */ /* 0x004fca00078e0002 */
[----:B0--34-:R-:W-:Y:S04]  /*2afb0*/  STG.E.ENL2.256 desc[UR6][R2.64], R36, R8 ;  /* 0xf80000240208797f */ /* 0x019fe8000f121806 */
[----:B------:R-:W-:Y:S01]  /*2afc0*/  STG.E.ENL2.256 desc[UR6][R2.64+0x1000], R20, R16 ;  /* 0xf80080140210797f */ /* 0x000fe2000f121806 */
[----:B------:R-:W-:Y:S05]  /*2afd0*/  EXIT ;  /* 0x000000000000794d */ /* 0x000fea0003800000 */
        .weak           $__internal_71_$__cuda_sm3x_div_rn_ftz_f32_slowpath
        .type           $__internal_71_$__cuda_sm3x_div_rn_ftz_f32_slowpath,@function
        .size           $__internal_71_$__cuda_sm3x_div_rn_ftz_f32_slowpath,(.L_x_60671 - $__internal_71_$__cuda_sm3x_div_rn_ftz_f32_slowpath)
$__internal_71_$__cuda_sm3x_div_rn_ftz_f32_slowpath:
        /* <DEDUP_REMOVED lines=32> */
.L_x_37958:
[----:B------:R-:W-:Y:S05]  /*2b1e0*/  BSYNC.RELIABLE B1 ;  /* 0x0000000000017941 */ /* 0x000fea0003800100 */
.L_x_37957:
        /* <DEDUP_REMOVED lines=27> */
.L_x_37964:
[----:B------:R-:W-:-:S07]  /*2b3a0*/  LEA R0, R7, R0, 0x17 ;  /* 0x0000000007007211 */ /* 0x000fce00078eb8ff */
.L_x_37965:
[----:B------:R-:W-:Y:S05]  /*2b3b0*/  BSYNC.RECONVERGENT B1 ;  /* 0x0000000000017941 */ /* 0x000fea0003800200 */
.L_x_37963:
[----:B------:R-:W-:Y:S05]  /*2b3c0*/  BRA `(.L_x_37966) ;  /* 0x0000000000207947 */ /* 0x000fea0003800000 */
.L_x_37962:
[----:B------:R-:W-:-:S04]  /*2b3d0*/  LOP3.LUT R0, R5, 0x80000000, R0, 0x48, !PT ;  /* 0x8000000005007812 */ /* 0x000fc800078e4800 */
[----:B------:R-:W-:Y:S01]  /*2b3e0*/  LOP3.LUT R0, R0, 0x7f800000, RZ, 0xfc, !PT ;  /* 0x7f80000000007812 */ /* 0x000fe200078efcff */
[----:B------:R-:W-:Y:S06]  /*2b3f0*/  BRA `(.L_x_37966) ;  /* 0x0000000000147947 */ /* 0x000fec0003800000 */
.L_x_37961:
[----:B------:R-:W-:Y:S01]  /*2b400*/  LOP3.LUT R0, R5, 0x80000000, R0, 0x48, !PT ;  /* 0x8000000005007812 */ /* 0x000fe200078e4800 */
[----:B------:R-:W-:Y:S06]  /*2b410*/  BRA `(.L_x_37966) ;  /* 0x00000000000c7947 */ /* 0x000fec0003800000 */
.L_x_37960:
[----:B------:R-:W0:Y:S01]  /*2b420*/  MUFU.RSQ R0, -QNAN ;  /* 0xffc0000000007908 */ /* 0x000e220000001400 */
[----:B------:R-:W-:Y:S05]  /*2b430*/  BRA `(.L_x_37966) ;  /* 0x0000000000047947 */ /* 0x000fea0003800000 */
.L_x_37959:
[----:B------:R-:W-:-:S07]  /*2b440*/  FADD.FTZ R0, R0, R5 ;  /* 0x0000000500007221 */ /* 0x000fce0000010000 */
.L_x_37966:
[----:B------:R-:W-:Y:S05]  /*2b450*/  BSYNC.RECONVERGENT B0 ;  /* 0x0000000000007941 */ /* 0x000fea0003800200 */
.L_x_37956:
[----:B------:R-:W-:Y:S01]  /*2b460*/  MOV R4, R2 ;  /* 0x0000000200047202 */ /* 0x000fe20000000f00 */
[----:B------:R-:W-:-:S04]  /*2b470*/  HFMA2 R5, -RZ, RZ, 0, 0 ;  /* 0x00000000ff057431 */ /* 0x000fc800000001ff */
[----:B0-----:R-:W-:Y:S05]  /*2b480*/  RET.REL.NODEC R4 `(_ZN2at6native29vectorized_elementwise_kernelILi4EZZZNS0_50_GLOBAL__N__2680c7bb_12_PowKernel_cu_7dd49032_317024pow_tensor_tensor_kernelERNS_18TensorIteratorBaseEENKUlvE_clEvENKUlvE7_clEvEUlN3c107complexIfEES9_E_St5arrayIPcLm3EEEEviT0_T1_) ;  /* 0xfffffd4804dc7950 */ /* 0x001fea0003c3ffff */
.L_x_37967:
        /* <DEDUP_REMOVED lines=15> */
.L_x_60671:


//--------------------- .text._ZN2at6native29vectorized_elementwise_kernelILi8EZZZNS0_50_GLOBAL__N__2680c7bb_12_PowKernel_cu_7dd49032_317024pow_tensor_tensor_kernelERNS_18TensorIteratorBaseEENKUlvE_clEvENKUlvE7_clEvEUlN3c107complexIfEES9_E_St5arrayIPcLm3EEEEviT0_T1_ --------------------------
	.section	.text._ZN2at6native29vectorized_elementwise_kernelILi8EZZZNS0_50_GLOBAL__N__2680c7bb_12_PowKernel_cu_7dd49032_317024pow_tensor_tensor_kernelERNS_18TensorIteratorBaseEENKUlvE_clEvENKUlvE7_clEvEUlN3c107complexIfEES9_E_St5arrayIPcLm3EEEEviT0_T1_,"ax",@progbits
	.align	128
        .global         _ZN2at6native29vectorized_elementwise_kernelILi8EZZZNS0_50_GLOBAL__N__2680c7bb_12_PowKernel_cu_7dd49032_317024pow_tensor_tensor_kernelERNS_18TensorIteratorBaseEENKUlvE_clEvENKUlvE7_clEvEUlN3c107complexIfEES9_E_St5arrayIPcLm3EEEEviT0_T1_
        .type           _ZN2at6native29vectorized_elementwise_kernelILi8EZZZNS0_50_GLOBAL__N__2680c7bb_12_PowKernel_cu_7dd49032_317024pow_tensor_tensor_kernelERNS_18TensorIteratorBaseEENKUlvE_clEvENKUlvE7_clEvEUlN3c107complexIfEES9_E_St5arrayIPcLm3EEEEviT0_T1_,@function
        .size           _ZN2at6native29vectorized_elementwise_kernelILi8EZZZNS0_50_GLOBAL__N__2680c7bb_12_PowKernel_cu_7dd49032_317024pow_tensor_tensor_kernelERNS_18TensorIteratorBaseEENKUlvE_clEvENKUlvE7_clEvEUlN3c107complexIfEES9_E_St5arrayIPcLm3EEEEviT0_T1_,(.L_x_61016 - _ZN2at6native29vectorized_elementwise_kernelILi8EZZZNS0_50_GLOBAL__N__2680c7bb_12_PowKernel_cu_7dd49032_317024pow_tensor_tensor_kernelERNS_18TensorIteratorBaseEENKUlvE_clEvENKUlvE7_clEvEUlN3c107complexIfEES9_E_St5arrayIPcLm3EEEEviT0_T1_)
        .other          _ZN2at6native29vectorized_elementwise_kernelILi8EZZZNS0_50_GLOBAL__N__2680c7bb_12_PowKernel_cu_7dd49032_317024pow_tensor_tensor_kernelERNS_18TensorIteratorBaseEENKUlvE_clEvENKUlvE7_clEvEUlN3c107complexIfEES9_E_St5arrayIPcLm3EEEEviT0_T1_,@"STO_CUDA_ENTRY STV_DEFAULT"
_ZN2at6native29vectorized_elementwise_kernelILi8EZZZNS0_50_GLOBAL__N__2680c7bb_12_PowKernel_cu_7dd49032_317024pow_tensor_tensor_kernelERNS_18TensorIteratorBaseEENKUlvE_clEvENKUlvE7_clEvEUlN3c107complexIfEES9_E_St5arrayIPcLm3EEEEviT0_T1_:
.text._ZN2at6native29vectorized_elementwise_kernelILi8EZZZNS0_50_GLOBAL__N__2680c7bb_12_PowKernel_cu_7dd49032_317024pow_tensor_tensor_kernelERNS_18TensorIteratorBaseEENKUlvE_clEvENKUlvE7_clEvEUlN3c107complexIfEES9_E_St5arrayIPcLm3EEEEviT0_T1_:
[----:B------:R-:W-:Y:S01]  /*0000*/  LDC R1, c[0x0][0x37c] ;  /* 0x0000df00ff017b82 */ /* 0x000fe20000000800 */
[----:B------:R-:W-:Y:S05]  /*0010*/  EXIT ;  /* 0x000000000000794d */ /* 0x000fea0003800000 */
.L_x_37968:
        /* <DEDUP_REMOVED lines=14> */
.L_x_61016:


//--------------------- .text._ZN2at6native18elementwise_kernelILi128ELi4EZNS0_15gpu_kernel_implIZNS0_50_GLOBAL__N__2680c7bb_12_PowKernel_cu_7dd49032_317022pow_scalar_tensor_implIfEEvRNS_18TensorIteratorBaseEN3c107complexIT_EEEUlNS8_IfEEE_EEvS6_RKS9_EUliE_EEviT1_ --------------------------
	.section	.text._ZN2at6native18elementwise_kernelILi128ELi4EZNS0_15gpu_kernel_implIZNS0_50_GLOBAL__N__2680c7bb_12_PowKernel_cu_7dd49032_317022pow_scalar_tensor_implIfEEvRNS_18TensorIteratorBaseEN3c107complexIT_EEEUlNS8_IfEEE_EEvS6_RKS9_EUliE_EEviT1_,"ax",@progbits
	.align	128
        .global         _ZN2at6native18elementwise_kernelILi128ELi4EZNS0_15gpu_kernel_implIZNS0_50_GLOBAL__N__2680c7bb_12_PowKernel_cu_7dd49032_317022pow_scalar_tensor_implIfEEvRNS_18TensorIteratorBaseEN3c107complexIT_EEEUlNS8_IfEEE_EEvS6_RKS9_EUliE_EEviT1_
        .type           _ZN2at6native18elementwise_kernelILi128ELi4EZNS0_15gpu_kernel_implIZNS0_50_GLOBAL__N__2680c7bb_12_PowKernel_cu_7dd49032_317022pow_scalar_tensor_implIfEEvRNS_18TensorIteratorBaseEN3c107complexIT_EEEUlNS8_IfEEE_EEvS6_RKS9_EUliE_EEviT1_,@function
        .size           _ZN2at6native18elementwise_kernelILi128ELi4EZNS0_15gpu_kernel_implIZNS0_50_GLOBAL__N__2680c7bb_12_PowKernel_cu_7dd49032_317022pow_scalar_tensor_implIfEEvRNS_18TensorIteratorBaseEN3c107complexIT_EEEUlNS8_IfEEE_EEvS6_RKS9_EUliE_EEviT1_,(.L_x_61017 - _ZN2at6native18elementwise_kernelILi128ELi4EZNS0_15gpu_kernel_implIZNS0_50_GLOBAL__N__2680c7bb_12_PowKernel_cu_7dd49032_317022pow_scalar_tensor_implIfEEvRNS_18TensorIteratorBaseEN3c107complexIT_EEEUlNS8_IfEEE_EEvS6_RKS9_EUliE_EEviT1_)
        .other          _ZN2at6native18elementwise_kernelILi128ELi4EZNS0_15gpu_kernel_implIZNS0_50_GLOBAL__N__2680c7bb_12_PowKernel_cu_7dd49032_317022pow_scalar_tensor_implIfEEvRNS_18TensorIteratorBaseEN3c107complexIT_EEEUlNS8_IfEEE_EEvS6_RKS9_EUliE_EEviT1_,@"STO_CUDA_ENTRY STV_DEFAULT"
_ZN2at6native18elementwise_kernelILi128ELi4EZNS0_15gpu_kernel_implIZNS0_50_GLOBAL__N__2680c7bb_12_PowKernel_cu_7dd49032_317022pow_scalar_tensor_implIfEEvRNS_18TensorIteratorBaseEN3c107complexIT_EEEUlNS8_IfEEE_EEvS6_RKS9_EUliE_EEviT1_:
.text._ZN2at6native18elementwise_kernelILi128ELi4EZNS0_15gpu_kernel_implIZNS0_50_GLOBAL__N__2680c7bb_12_PowKernel_cu_7dd49032_317022pow_scalar_tensor_implIfEEvRNS_18TensorIteratorBaseEN3c107complexIT_EEEUlNS8_IfEEE_EEvS6_RKS9_EUliE_EEviT1_:
        /* <DEDUP_REMOVED lines=319> */
.L_x_37971:
        /* <DEDUP_REMOVED lines=19> */
.L_x_37976:
[----:B------:R-:W2:Y:S01]  /*1520*/  LDG.E.U8 R2, desc[UR36][R4.64] ;  /* 0x0000002404027981 */ /* 0x000ea2000c1e1100 */
[----:B------:R-:W-:Y:S01]  /*1530*/  IMAD.MOV.U32 R3, RZ, RZ, RZ ;  /* 0x000000ffff037224 */ /* 0x000fe200078e00ff */
[----:B--2---:R-:W-:Y:S01]  /*1540*/  I2FP.F32.U32 R2, R2 ;  /* 0x0000000200027245 */ /* 0x004fe20000201000 */
[----:B------:R-:W-:Y:S06]  /*1550*/  BRA `(.L_x_37978) ;  /* 0x0000000c00ac7947 */ /* 0x000fec0003800000 */
.L_x_37975:
        /* <DEDUP_REMOVED lines=10> */
.L_x_37980:
[----:B------:R-:W2:Y:S01]  /*1600*/  LDG.E R2, desc[UR36][R4.64] ;  /* 0x0000002404027981 */ /* 0x000ea2000c1e1900 */
[----:B------:R-:W-:Y:S01]  /*1610*/  HFMA2 R3, -RZ, RZ, 0, 0 ;  /* 0x00000000ff037431 */ /* 0x000fe200000001ff */
[----:B--2---:R-:W-:Y:S01]  /*1620*/  I2FP.F32.S32 R2, R2 ;  /* 0x0000000200027245 */ /* 0x004fe20000201400 */
[----:B------:R-:W-:Y:S06]  /*1630*/  BRA `(.L_x_37978) ;  /* 0x0000000c00747947 */ /* 0x000fec0003800000 */
.L_x_37979:
[----:B------:R-:W2:Y:S01]  /*1640*/  LDG.E.U16 R2, desc[UR36][R4.64] ;  /* 0x0000002404027981 */ /* 0x000ea2000c1e1500 */
[----:B------:R-:W-:Y:S01]  /*1650*/  IMAD.MOV.U32 R3, RZ, RZ, RZ ;  /* 0x000000ffff037224 */ /* 0x000fe200078e00ff */
[----:B--2---:R-:W2:Y:S01]  /*1660*/  I2F.S16 R2, R2 ;  /* 0x0000000200027306 */ /* 0x004ea20000101400 */
[----:B------:R-:W-:Y:S05]  /*1670*/  BRA `(.L_x_37978) ;  /* 0x0000000c00647947 */ /* 0x000fea0003800000 */
.L_x_37974:
        /* <DEDUP_REMOVED lines=9> */
.L_x_37982:
[----:B------:R-:W2:Y:S01]  /*1710*/  LDG.E.U16 R2, desc[UR36][R4.64] ;  /* 0x0000002404027981 */ /* 0x000ea2000c1e1500 */
[----:B------:R-:W-:Y:S01]  /*1720*/  MOV R3, RZ ;  /* 0x000000ff00037202 */ /* 0x000fe20000000f00 */
[----:B--2---:R-:W-:Y:S01]  /*1730*/  HADD2.F32 R2, -RZ, R2.H0_H0 ;  /* 0x20000002ff027230 */ /* 0x004fe20000004100 */
[----:B------:R-:W-:Y:S06]  /*1740*/  BRA `(.L_x_37978) ;  /* 0x0000000c00307947 */ /* 0x000fec0003800000 */
.L_x_37981:
        /* <DEDUP_REMOVED lines=8> */
.L_x_37984:
[----:B------:R-:W2:Y:S02]  /*17d0*/  LDG.E R3, desc[UR36][R4.64] ;  /* 0x0000002404037981 */ /* 0x000ea4000c1e1900 */
[--C-:B--2---:R-:W-:Y:S02]  /*17e0*/  HADD2.F32 R2, -RZ, R3.reuse.H0_H0 ;  /* 0x20000003ff027230 */ /* 0x104fe40000004100 */
[----:B------:R-:W-:Y:S01]  /*17f0*/  HADD2.F32 R3, -RZ, R3.H1_H1 ;  /* 0x30000003ff037230 */ /* 0x000fe20000004100 */
[----:B------:R-:W-:Y:S06]  /*1800*/  BRA `(.L_x_37978) ;  /* 0x0000000c00007947 */ /* 0x000fec0003800000 */
.L_x_37983:
        /* <DEDUP_REMOVED lines=12> */
.L_x_37973:
        /* <DEDUP_REMOVED lines=13> */
.L_x_37987:
        /* <DEDUP_REMOVED lines=22> */
.L_x_37986:
        /* <DEDUP_REMOVED lines=26> */
.L_x_37989:
        /* <DEDUP_REMOVED lines=13> */
.L_x_37988:
[----:B------:R-:W2:Y:S01]  /*1d70*/  LDG.E.U16 R2, desc[UR36][R4.64] ;  /* 0x0000002404027981 */ /* 0x000ea2000c1e1500 */
[----:B------:R-:W-:Y:S01]  /*1d80*/  IMAD.MOV.U32 R3, RZ, RZ, RZ ;  /* 0x000000ffff037224 */ /* 0x000fe200078e00ff */
[----:B--2---:R-:W-:Y:S01]  /*1d90*/  SHF.L.U32 R2, R2, 0x10, RZ ;  /* 0x0000001002027819 */ /* 0x004fe200000006ff */
[----:B------:R-:W-:Y:S06]  /*1da0*/  BRA `(.L_x_37978) ;  /* 0x0000000400987947 */ /* 0x000fec0003800000 */
.L_x_37985:
        /* <DEDUP_REMOVED lines=12> */
.L_x_37992:
        /* <DEDUP_REMOVED lines=20> */
.L_x_37994:
[----:B------:R-:W-:Y:S05]  /*1fb0*/  BSYNC.RECONVERGENT B0 ;  /* 0x0000000000007941 */ /* 0x000fea0003800200 */
.L_x_37993:
[----:B------:R-:W-:Y:S01]  /*1fc0*/  IMAD.SHL.U32 R0, R0, 0x100000, RZ ;  /* 0x0010000000007824 */ /* 0x000fe200078e00ff */
[----:B------:R-:W-:-:S04]  /*1fd0*/  LEA R2, R2, 0x3b800000, 0x17 ;  /* 0x3b80000002027811 */ /* 0x000fc800078eb8ff */
[----:B------:R-:W-:Y:S01]  /*1fe0*/  LOP3.LUT R2, R2, R0, R9, 0xfe, !PT ;  /* 0x0000000002027212 */ /* 0x000fe200078efe09 */
[----:B------:R-:W-:Y:S06]  /*1ff0*/  BRA `(.L_x_37978) ;  /* 0x0000000400047947 */ /* 0x000fec0003800000 */
.L_x_37991:
        /* <DEDUP_REMOVED lines=20> */
.L_x_37996:
[----:B------:R-:W-:Y:S05]  /*2140*/  BSYNC.RECONVERGENT B0 ;  /* 0x0000000000007941 */ /* 0x000fea0003800200 */
.L_x_37995:
[----:B------:R-:W-:Y:S02]  /*2150*/  SHF.L.U32 R0, R0, 0x15, RZ ;  /* 0x0000001500007819 */ /* 0x000fe400000006ff */
[----:B------:R-:W-:-:S04]  /*2160*/  LEA R2, R2, 0x37800000, 0x17 ;  /* 0x3780000002027811 */ /* 0x000fc800078eb8ff */
[----:B------:R-:W-:Y:S01]  /*2170*/  LOP3.LUT R2, R2, R0, R9, 0xfe, !PT ;  /* 0x0000000002027212 */ /* 0x000fe200078efe09 */
[----:B------:R-:W-:Y:S06]  /*2180*/  BRA `(.L_x_37978) ;  /* 0x0000000000a07947 */ /* 0x000fec0003800000 */
.L_x_37990:
[----:B------:R-:W-:-:S09]  /*2190*/  UISETP.NE.AND UP0, UPT, UR4, 0x1c, UPT ;  /* 0x0000001c0400788c */ /* 0x000fd2000bf05270 */
[----:B------:R-:W-:Y:S05]  /*21a0*/  BRA.U !UP0, `(.L_x_37997) ;  /* 0x00000001088c7547 */ /* 0x000fea000b800000 */
[----:B------:R-:W-:-:S09]  /*21b0*/  UISETP.NE.AND UP0, UPT, UR4, 0x1d, UPT ;  /* 0x0000001d0400788c */ /* 0x000fd2000bf05270 */
[----:B------:R-:W-:Y:S05]  /*21c0*/  BRA.U !UP0, `(.L_x_37998) ;  /* 0x0000000108747547 */ /* 0x000fea000b800000 */
[----:B------:R-:W-:-:S09]  /*21d0*/  UISETP.NE.AND UP0, UPT, UR4, 0x2c, UPT ;  /* 0x0000002c0400788c */ /* 0x000fd2000bf05270 */
[----:B------:R-:W-:Y:S05]  /*21e0*/  BRA.U !UP0, `(.L_x_37999) ;  /* 0x0000000108487547 */ /* 0x000fea000b800000 */
.L_x_37977:
        /* <DEDUP_REMOVED lines=16> */
.L_x_38000:
[----:B------:R-:W-:Y:S01]  /*22f0*/  CS2R R2, SRZ ;  /* 0x0000000000027805 */ /* 0x000fe2000001ff00 */
[----:B------:R-:W-:Y:S06]  /*2300*/  BRA `(.L_x_37978) ;  /* 0x0000000000407947 */ /* 0x000fec0003800000 */
.L_x_37999:
        /* <DEDUP_REMOVED lines=9> */
.L_x_37998:
[----:B------:R-:W2:Y:S01]  /*23a0*/  LDG.E.64 R4, desc[UR36][R4.64] ;  /* 0x0000002404047981 */ /* 0x000ea2000c1e1b00 */
[----:B------:R-:W-:Y:S01]  /*23b0*/  IMAD.MOV.U32 R3, RZ, RZ, RZ ;  /* 0x000000ffff037224 */ /* 0x000fe200078e00ff */
[----:B--2---:R0:W1:Y:S02]  /*23c0*/  I2F.U64 R2, R4 ;  /* 0x0000000400027312 */ /* 0x0040640000301000 */
[----:B01----:R-:W-:Y:S05]  /*23d0*/  BRA `(.L_x_37978) ;  /* 0x00000000000c7947 */ /* 0x003fea0003800000 */
.L_x_37997:
[----:B------:R-:W2:Y:S01]  /*23e0*/  LDG.E R2, desc[UR36][R4.64] ;  /* 0x0000002404027981 */ /* 0x000ea2000c1e1900 */
[----:B------:R-:W-:Y:S01]  /*23f0*/  HFMA2 R3, -RZ, RZ, 0, 0 ;  /* 0x00000000ff037431 */ /* 0x000fe200000001ff */
[----:B--2---:R-:W-:-:S07]  /*2400*/  I2FP.F32.U32 R2, R2 ;  /* 0x0000000200027245 */ /* 0x004fce0000201000 */
.L_x_37978:
[----:B------:R-:W-:Y:S05]  /*2410*/  BSYNC.RECONVERGENT B6 ;  /* 0x0000000000067941 */ /* 0x000fea0003800200 */
.L_x_37972:
[----:B------:R-:W2:Y:S01]  /*2420*/  LDCU.64 UR4, c[0x0][0x590] ;  /* 0x0000b200ff0477ac */ /* 0x000ea20008000a00 */
[----:B------:R-:W-:Y:S01]  /*2430*/  BSSY.RECONVERGENT B0, `(.L_x_38001) ;  /* 0x000003a000007945 */ /* 0x000fe20003800200 */
[----:B--23-5:R-:W-:-:S04]  /*2440*/  FMUL.FTZ R0, R2, UR5 ;  /* 0x0000000502007c20 */ /* 0x02cfc80008410000 */
[C---:B01----:R-:W-:Y:S01]  /*2450*/  FFMA.FTZ R5, R3.reuse, UR4, R0 ;  /* 0x0000000403057c23 */ /* 0x043fe20008010000 */
[----:B------:R-:W-:-:S04]  /*2460*/  FMUL.FTZ R3, R3, UR5 ;  /* 0x0000000503037c20 */ /* 0x000fc80008410000 */
[----:B------:R-:W-:Y:S01]  /*2470*/  LOP3.LUT P0, R6, R5, 0x7fffffff, RZ, 0xc0, !PT ;  /* 0x7fffffff05067812 */ /* 0x000fe2000780c0ff */
[----:B------:R-:W-:-:S12]  /*2480*/  FFMA.FTZ R3, R2, UR4, -R3 ;  /* 0x0000000402037c23 */ /* 0x000fd80008010803 */
        /* <DEDUP_REMOVED lines=18> */
.L_x_38003:
[----:B-1----:R-:W-:-:S05]  /*25b0*/  VIADD R0, R3, 0xbd4e8de8 ;  /* 0xbd4e8de803007836 */ /* 0x002fca0000000000 */
        /* <DEDUP_REMOVED lines=26> */
.L_x_38004:
[----:B--2---:R-:W-:Y:S01]  /*2760*/  FMUL.RZ R0, R5, 0.15915493667125701904 ;  /* 0x3e22f98305007820 */ /* 0x004fe2000040c000 */
[----:B------:R-:W-:-:S03]  /*2770*/  FMUL.FTZ R3, R3, 1.4426950216293334961 ;  /* 0x3fb8aa3b03037820 */ /* 0x000fc60000410000 */
[----:B---3--:R-:W0:Y:S08]  /*2780*/  MUFU.COS R4, R0 ;  /* 0x0000000000047308 */ /* 0x008e300000000000 */
[----:B------:R-:W1:Y:S08]  /*2790*/  MUFU.SIN R2, R0 ;  /* 0x0000000000027308 */ /* 0x000e700000000400 */
[----:B------:R-:W0:Y:S02]  /*27a0*/  MUFU.EX2 R3, R3 ;  /* 0x0000000300037308 */ /* 0x000e240000000800 */
[C---:B0-----:R-:W-:Y:S01]  /*27b0*/  FMUL.FTZ R4, R3.reuse, R4 ;  /* 0x0000000403047220 */ /* 0x041fe20000410000 */
[----:B-1----:R-:W-:-:S07]  /*27c0*/  FMUL.FTZ R5, R3, R2 ;  /* 0x0000000203057220 */ /* 0x002fce0000410000 */
.L_x_38002:
[----:B------:R-:W-:Y:S05]  /*27d0*/  BSYNC.RECONVERGENT B0 ;  /* 0x0000000000007941 */ /* 0x000fea0003800200 */
.L_x_38001:
        /* <DEDUP_REMOVED lines=17> */
.L_x_38008:
[----:B0-23--:R-:W0:Y:S02]  /*28f0*/  F2I.S64.TRUNC R4, R4 ;  /* 0x0000000400047311 */ /* 0x00de24000020d900 */
[----:B0-----:R-:W-:-:S05]  /*2900*/  IMAD.MOV.U32 R7, RZ, RZ, R4 ;  /* 0x000000ffff077224 */ /* 0x001fca00078e0004 */
[----:B------:R0:W-:Y:S01]  /*2910*/  STG.E.U8 desc[UR36][R2.64], R7 ;  /* 0x0000000702007986 */ /* 0x0001e2000c101124 */
[----:B------:R-:W-:Y:S05]  /*2920*/  BRA `(.L_x_38010) ;  /* 0x0000000c00407947 */ /* 0x000fea0003800000 */
.L_x_38007:
        /* <DEDUP_REMOVED lines=9> */
.L_x_38012:
[----:B0-23--:R-:W0:Y:S02]  /*29c0*/  F2I.FTZ.TRUNC.NTZ R5, R4 ;  /* 0x0000000400057305 */ /* 0x00de24000021f100 */
[----:B0-----:R0:W-:Y:S01]  /*29d0*/  STG.E desc[UR36][R2.64], R5 ;  /* 0x0000000502007986 */ /* 0x0011e2000c101924 */
[----:B------:R-:W-:Y:S05]  /*29e0*/  BRA `(.L_x_38010) ;  /* 0x0000000c00107947 */ /* 0x000fea0003800000 */
.L_x_38011:
[----:B0-23--:R-:W0:Y:S02]  /*29f0*/  F2I.FTZ.TRUNC.NTZ R5, R4 ;  /* 0x0000000400057305 */ /* 0x00de24000021f100 */
[----:B0-----:R0:W-:Y:S01]  /*2a00*/  STG.E.U16 desc[UR36][R2.64], R5 ;  /* 0x0000000502007986 */ /* 0x0011e2000c101524 */
[----:B------:R-:W-:Y:S05]  /*2a10*/  BRA `(.L_x_38010) ;  /* 0x0000000c00047947 */ /* 0x000fea0003800000 */
.L_x_38006:
        /* <DEDUP_REMOVED lines=8> */
.L_x_38014:
[----:B0--3--:R-:W-:-:S05]  /*2aa0*/  F2FP.F16.F32.PACK_AB R4, RZ, R4 ;  /* 0x00000004ff04723e */ /* 0x009fca00000000ff */
[----:B------:R0:W-:Y:S01]  /*2ab0*/  STG.E.U16 desc[UR36][R2.64], R4 ;  /* 0x0000000402007986 */ /* 0x0001e2000c101524 */
[----:B------:R-:W-:Y:S05]  /*2ac0*/  BRA `(.L_x_38010) ;  /* 0x0000000800d87947 */ /* 0x000fea0003800000 */
.L_x_38013:
        /* <DEDUP_REMOVED lines=8> */
.L_x_38016:
[----:B0-23--:R-:W-:-:S05]  /*2b50*/  F2FP.F16.F32.PACK_AB R5, R5, R4 ;  /* 0x000000040505723e */ /* 0x00dfca00000000ff */
[----:B------:R0:W-:Y:S01]  /*2b60*/  STG.E desc[UR36][R2.64], R5 ;  /* 0x0000000502007986 */ /* 0x0001e2000c101924 */
[----:B------:R-:W-:Y:S05]  /*2b70*/  BRA `(.L_x_38010) ;  /* 0x0000000800ac7947 */ /* 0x000fea0003800000 */
.L_x_38015:
[----:B0--3--:R-:W-:-:S06]  /*2b80*/  FMUL.FTZ R4, R4, 1 ;  /* 0x3f80000004047820 */ /* 0x009fcc0000410000 */
[----:B--2---:R-:W0:Y:S02]  /*2b90*/  F2F.F64.F32 R4, R4 ;  /* 0x0000000400047310 */ /* 0x004e240000201800 */
[----:B0-----:R0:W-:Y:S01]  /*2ba0*/  STG.E.64 desc[UR36][R2.64], R4 ;  /* 0x0000000402007986 */ /* 0x0011e2000c101b24 */
[----:B------:R-:W-:Y:S05]  /*2bb0*/  BRA `(.L_x_38010) ;  /* 0x00000008009c7947 */ /* 0x000fea0003800000 */
.L_x_38005:
        /* <DEDUP_REMOVED lines=14> */
.L_x_38019:
        /* <DEDUP_REMOVED lines=10> */
.L_x_38018:
        /* <DEDUP_REMOVED lines=8> */
[----:B------:R-:W-:Y:S02]  /*2dc0*/  SHF.R.U32.HI R7, RZ, 0x18, R4 ;  /* 0x00000018ff077819 */ /* 0x000fe40000011604 */
[----:B------:R-:W-:Y:S02]  /*2dd0*/  ISETP.GT.U32.AND P0, PT, R6, 0x43efffff, PT ;  /* 0x43efffff0600780c */ /* 0x000fe40003f04070 */
[----:B-1----:R-:W-:-:S11]  /*2de0*/  MOV R0, 0x7f ;  /* 0x0000007f00007802 */ /* 0x002fd60000000f00 */
[----:B------:R-:W-:Y:S05]  /*2df0*/  @P0 BRA `(.L_x_38023) ;  /* 0x0000000000180947 */ /* 0x000fea0003800000 */
[----:B------:R-:W-:-:S13]  /*2e00*/  ISETP.GT.U32.AND P0, PT, R6, 0x3c7fffff, PT ;  /* 0x3c7fffff0600780c */ /* 0x000fda0003f04070 */
[----:B------:R-:W-:-:S04]  /*2e10*/  @P0 SHF.R.U32.HI R0, RZ, 0x14, R4 ;  /* 0x00000014ff000819 */ /* 0x000fc80000011604 */
[----:B--2---:R-:W-:Y:S01]  /*2e20*/  @P0 LOP3.LUT R5, R0, 0x1, RZ, 0xc0, !PT ;  /* 0x0000000100050812 */ /* 0x004fe200078ec0ff */
[----:B------:R-:W-:-:S03]  /*2e30*/  @!P0 FADD.FTZ R0, R6, 16384 ;  /* 0x4680000006008421 */ /* 0x000fc60000010000 */
[----:B------:R-:W-:-:S04]  /*2e40*/  @P0 IADD3 R5, PT, PT, R4, 0x407ffff, R5 ;  /* 0x0407ffff04050810 */ /* 0x000fc80007ffe005 */
[----:B------:R-:W-:-:S07]  /*2e50*/  @P0 SHF.R.U32.HI R0, RZ, 0x14, R5 ;  /* 0x00000014ff000819 */ /* 0x000fce0000011605 */
.L_x_38023:
[----:B------:R-:W-:Y:S05]  /*2e60*/  BSYNC.RECONVERGENT B0 ;  /* 0x0000000000007941 */ /* 0x000fea0003800200 */
.L_x_38022:
[----:B------:R-:W-:-:S05]  /*2e70*/  LOP3.LUT R7, R0, 0x80, R7, 0xf8, !PT ;  /* 0x0000008000077812 */ /* 0x000fca00078ef807 */
[----:B------:R0:W-:Y:S01]  /*2e80*/  STG.E.U8 desc[UR36][R2.64], R7 ;  /* 0x0000000702007986 */ /* 0x0001e2000c101124 */
[----:B------:R-:W-:Y:S05]  /*2e90*/  BRA `(.L_x_38010) ;  /* 0x0000000400e47947 */ /* 0x000fea0003800000 */
.L_x_38021:
        /* <DEDUP_REMOVED lines=14> */
.L_x_38025:
[----:B------:R-:W-:Y:S05]  /*2f80*/  BSYNC.RECONVERGENT B0 ;  /* 0x0000000000007941 */ /* 0x000fea0003800200 */
.L_x_38024:
[----:B--2---:R-:W-:-:S05]  /*2f90*/  LOP3.LUT R5, R0, 0x80, R7, 0xf8, !PT ;  /* 0x0000008000057812 */ /* 0x004fca00078ef807 */
[----:B------:R0:W-:Y:S01]  /*2fa0*/  STG.E.U8 desc[UR36][R2.64], R5 ;  /* 0x0000000502007986 */ /* 0x0001e2000c101124 */
[----:B------:R-:W-:Y:S05]  /*2fb0*/  BRA `(.L_x_38010) ;  /* 0x00000004009c7947 */ /* 0x000fea0003800000 */
.L_x_38020:
[----:B0--3--:R-:W-:-:S05]  /*2fc0*/  F2FP.BF16.F32.PACK_AB R4, RZ, R4 ;  /* 0x00000004ff04723e */ /* 0x009fca00000010ff */
[----:B------:R0:W-:Y:S01]  /*2fd0*/  STG.E.U16 desc[UR36][R2.64], R4 ;  /* 0x0000000402007986 */ /* 0x0001e2000c101524 */
[----:B------:R-:W-:Y:S05]  /*2fe0*/  BRA `(.L_x_38010) ;  /* 0x0000000400907947 */ /* 0x000fea0003800000 */
.L_x_38017:
        /* <DEDUP_REMOVED lines=11> */
.L_x_38028:
        /* <DEDUP_REMOVED lines=12> */
.L_x_38031:
[----:B------:R-:W-:-:S04]  /*3160*/  SHF.R.U32.HI R0, RZ, 0x14, R4 ;  /* 0x00000014ff007819 */ /* 0x000fc80000011604 */
[----:B------:R-:W-:-:S04]  /*3170*/  LOP3.LUT R5, R0, 0x1, RZ, 0xc0, !PT ;  /* 0x0000000100057812 */ /* 0x000fc800078ec0ff */
[----:B------:R-:W-:-:S04]  /*3180*/  IADD3 R0, PT, PT, R4, 0x487ffff, R5 ;  /* 0x0487ffff04007810 */ /* 0x000fc80007ffe005 */
[----:B------:R-:W-:-:S04]  /*3190*/  SHF.R.U32.HI R0, RZ, 0x14, R0 ;  /* 0x00000014ff007819 */ /* 0x000fc80000011600 */
[----:B------:R-:W-:-:S07]  /*31a0*/  LOP3.LUT R5, R0, 0xff, RZ, 0xc0, !PT ;  /* 0x000000ff00057812 */ /* 0x000fce00078ec0ff */
.L_x_38032:
[----:B------:R-:W-:-:S04]  /*31b0*/  SHF.R.U32.HI R4, RZ, 0x18, R4 ;  /* 0x00000018ff047819 */ /* 0x000fc80000011604 */
[----:B------:R-:W-:-:S04]  /*31c0*/  LOP3.LUT R5, R5, 0x80, R4, 0xf8, !PT ;  /* 0x0000008005057812 */ /* 0x000fc800078ef804 */
[----:B------:R-:W-:-:S07]  /*31d0*/  PRMT R0, R5, 0x7610, R0 ;  /* 0x0000761005007816 */ /* 0x000fce0000000000 */
.L_x_38030:
[----:B------:R-:W-:Y:S05]  /*31e0*/  BSYNC.RECONVERGENT B0 ;  /* 0x0000000000007941 */ /* 0x000fea0003800200 */
.L_x_38029:
[----:B------:R0:W-:Y:S01]  /*31f0*/  STG.E.U8 desc[UR36][R2.64], R0 ;  /* 0x0000000002007986 */ /* 0x0001e2000c101124 */
[----:B------:R-:W-:Y:S05]  /*3200*/  BRA `(.L_x_38010) ;  /* 0x0000000400087947 */ /* 0x000fea0003800000 */
.L_x_38027:
[----:B0-23--:R-:W-:Y:S01]  /*3210*/  LOP3.LUT R5, R4, 0x7fffffff, RZ, 0xc0, !PT ;  /* 0x7fffffff04057812 */ /* 0x00dfe200078ec0ff */
[----:B------:R-:W-:Y:S01]  /*3220*/  BSSY.RECONVERGENT B0, `(.L_x_38033) ;  /* 0x0000013000007945 */ /* 0x000fe20003800200 */
[----:B-1----:R-:W-:Y:S02]  /*3230*/  HFMA2 R0, -RZ, RZ, 0, 7.62939453125e-06 ;  /* 0x00000080ff007431 */ /* 0x002fe400000001ff */
        /* <DEDUP_REMOVED lines=9> */
.L_x_38035:
[----:B------:R-:W-:-:S04]  /*32d0*/  SHF.R.U32.HI R0, RZ, 0x15, R4 ;  /* 0x00000015ff007819 */ /* 0x000fc80000011604 */
[----:B------:R-:W-:-:S04]  /*32e0*/  LOP3.LUT R5, R0, 0x1, RZ, 0xc0, !PT ;  /* 0x0000000100057812 */ /* 0x000fc800078ec0ff */
[----:B------:R-:W-:-:S04]  /*32f0*/  IADD3 R0, PT, PT, R4, 0x88fffff, R5 ;  /* 0x088fffff04007810 */ /* 0x000fc80007ffe005 */
[----:B------:R-:W-:-:S04]  /*3300*/  SHF.R.U32.HI R0, RZ, 0x15, R0 ;  /* 0x00000015ff007819 */ /* 0x000fc80000011600 */
[----:B------:R-:W-:-:S07]  /*3310*/  LOP3.LUT R5, R0, 0xff, RZ, 0xc0, !PT ;  /* 0x000000ff00057812 */ /* 0x000fce00078ec0ff */
.L_x_38036:
[----:B------:R-:W-:-:S04]  /*3320*/  SHF.R.U32.HI R4, RZ, 0x18, R4 ;  /* 0x00000018ff047819 */ /* 0x000fc80000011604 */
[----:B------:R-:W-:-:S04]  /*3330*/  LOP3.LUT R5, R5, 0x80, R4, 0xf8, !PT ;  /* 0x0000008005057812 */ /* 0x000fc800078ef804 */
[----:B------:R-:W-:-:S07]  /*3340*/  PRMT R0, R5, 0x7610, R0 ;  /* 0x0000761005007816 */ /* 0x000fce0000000000 */
.L_x_38034:
[----:B------:R-:W-:Y:S05]  /*3350*/  BSYNC.RECONVERGENT B0 ;  /* 0x0000000000007941 */ /* 0x000fea0003800200 */
.L_x_38033:
[----:B------:R4:W-:Y:S01]  /*3360*/  STG.E.U8 desc[UR36][R2.64], R0 ;  /* 0x0000000002007986 */ /* 0x0009e2000c101124 */
[----:B------:R-:W-:Y:S05]  /*3370*/  BRA `(.L_x_38010) ;  /* 0x0000000000ac7947 */ /* 0x000fea0003800000 */
.L_x_38026:
[----:B------:R-:W-:-:S09]  /*3380*/  UISETP.NE.AND UP0, UPT, UR4, 0x1c, UPT ;  /* 0x0000001c0400788c */ /* 0x000fd2000bf05270 */
[----:B------:R-:W-:Y:S05]  /*3390*/  BRA.U !UP0, `(.L_x_38037) ;  /* 0x00000001089c7547 */ /* 0x000fea000b800000 */
[----:B------:R-:W-:-:S09]  /*33a0*/  UISETP.NE.AND UP0, UPT, UR4, 0x1d, UPT ;  /* 0x0000001d0400788c */ /* 0x000fd2000bf05270 */
[----:B------:R-:W-:Y:S05]  /*33b0*/  BRA.U !UP0, `(.L_x_38038) ;  /* 0x0000000108887547 */ /* 0x000fea000b800000 */
[----:B------:R-:W-:-:S09]  /*33c0*/  UISETP.NE.AND UP0, UPT, UR4, 0x2c, UPT ;  /* 0x0000002c0400788c */ /* 0x000fd2000bf05270 */
[----:B------:R-:W-:Y:S05]  /*33d0*/  BRA.U !UP0, `(.L_x_38039) ;  /* 0x0000000108447547 */ /* 0x000fea000b800000 */
.L_x_38009:
[----:B-1----:R-:W-:Y:S01]  /*33e0*/  MOV R0, 0x0 ;  /* 0x0000000000007802 */ /* 0x002fe20000000f00 */
[----:B------:R-:W0:Y:S01]  /*33f0*/  LDCU.64 UR6, c[0x4][0x198] ;  /* 0x01003300ff0677ac */ /* 0x000e220008000a00 */
[----:B------:R-:W-:Y:S02]  /*3400*/  HFMA2 R13, -RZ, RZ, 0, 0 ;  /* 0x00000000ff0d7431 */ /* 0x000fe400000001ff */
[----:B------:R-:W-:Y:S01]  /*3410*/  IMAD.MOV.U32 R8, RZ, RZ, 0x65 ;  /* 0x00000065ff087424 */ /* 0x000fe200078e00ff */
[----:B------:R1:W4:Y:S01]  /*3420*/  LDC.64 R2, c[0x4][R0] ;  /* 0x0100000000027b82 */ /* 0x0003220000000a00 */
[----:B------:R-:W5:Y:S01]  /*3430*/  LDCU.64 UR8, c[0x4][0x1a0] ;  /* 0x01003400ff0877ac */ /* 0x000f620008000a00 */
[----:B------:R-:W-:Y:S01]  /*3440*/  IMAD.MOV.U32 R12, RZ, RZ, 0x1 ;  /* 0x00000001ff0c7424 */ /* 0x000fe200078e00ff */
[----:B------:R-:W1:Y:S01]  /*3450*/  LDCU.64 UR4, c[0x4][0x90] ;  /* 0x01001200ff0477ac */ /* 0x000e620008000a00 */
[----:B0--3--:R-:W-:Y:S02]  /*3460*/  IMAD.U32 R4, RZ, RZ, UR6 ;  /* 0x00000006ff047e24 */ /* 0x009fe4000f8e00ff */
[----:B--2---:R-:W-:Y:S01]  /*3470*/  IMAD.U32 R5, RZ, RZ, UR7 ;  /* 0x00000007ff057e24 */ /* 0x004fe2000f8e00ff */
[----:B-----5:R-:W-:Y:S01]  /*3480*/  MOV R6, UR8 ;  /* 0x0000000800067c02 */ /* 0x020fe20008000f00 */
[----:B------:R-:W-:-:S02]  /*3490*/  IMAD.U32 R7, RZ, RZ, UR9 ;  /* 0x00000009ff077e24 */ /* 0x000fc4000f8e00ff */
[----:B-1----:R-:W-:Y:S01]  /*34a0*/  IMAD.U32 R10, RZ, RZ, UR4 ;  /* 0x00000004ff0a7e24 */ /* 0x002fe2000f8e00ff */
[----:B------:R-:W-:-:S07]  /*34b0*/  MOV R11, UR5 ;  /* 0x00000005000b7c02 */ /* 0x000fce0008000f00 */
[----:B------:R-:W-:-:S07]  /*34c0*/  LEPC R20, `(.L_x_38040) ;  /* 0x000000001014794e */ /* 0x000fce0000000000 */
[----:B----4-:R-:W-:Y:S05]  /*34d0*/  CALL.ABS.NOINC R2 ;  /* 0x0000000002007343 */ /* 0x010fea0003c00000 */
.L_x_38040:
[----:B------:R-:W-:Y:S05]  /*34e0*/  BRA `(.L_x_38010) ;  /* 0x0000000000507947 */ /* 0x000fea0003800000 */
.L_x_38039:
[----:B0--3--:R-:W-:-:S04]  /*34f0*/  SHF.R.U32.HI R6, RZ, 0x17, R4 ;  /* 0x00000017ff067819 */ /* 0x009fc80000011604 */
[----:B--2---:R-:W-:-:S04]  /*3500*/  LOP3.LUT R5, R6, 0xff, RZ, 0xc0, !PT ;  /* 0x000000ff06057812 */ /* 0x004fc800078ec0ff */
[----:B------:R-:W-:-:S13]  /*3510*/  ISETP.NE.AND P1, PT, R5, 0xff, PT ;  /* 0x000000ff0500780c */ /* 0x000fda0003f25270 */
[--C-:B-1----:R-:W-:Y:S02]  /*3520*/  @P1 SHF.R.U32.HI R0, RZ, 0x16, R4.reuse ;  /* 0x00000016ff001819 */ /* 0x102fe40000011604 */
        /* <DEDUP_REMOVED lines=11> */
.L_x_38038:
[----:B0-23--:R-:W0:Y:S02]  /*35e0*/  F2I.U64.TRUNC R4, R4 ;  /* 0x0000000400047311 */ /* 0x00de24000020d800 */
[----:B0-----:R2:W-:Y:S01]  /*35f0*/  STG.E.64 desc[UR36][R2.64], R4 ;  /* 0x0000000402007986 */ /* 0x0015e2000c101b24 */
[----:B------:R-:W-:Y:S05]  /*3600*/  BRA `(.L_x_38010) ;  /* 0x0000000000087947 */ /* 0x000fea0003800000 */
.L_x_38037:
[----:B0-23--:R-:W0:Y:S02]  /*3610*/  F2I.FTZ.U32.TRUNC.NTZ R5, R4 ;  /* 0x0000000400057305 */ /* 0x00de24000021f000 */
[----:B0-----:R0:W-:Y:S02]  /*3620*/  STG.E desc[UR36][R2.64], R5 ;  /* 0x0000000502007986 */ /* 0x0011e4000c101924 */
.L_x_38010:
[----:B------:R-:W-:-:S07]  /*3630*/  VIADD R17, R17, 0x80 ;  /* 0x0000008011117836 */ /* 0x000fce0000000000 */
.L_x_37970:
[----:B------:R-:W-:Y:S05]  /*3640*/  BSYNC.RECONVERGENT B7 ;  /* 0x0000000000077941 */ /* 0x000fea0003800200 */
.L_x_37969:
[----:B------:R-:W5:Y:S01]  /*3650*/  LDCU UR4, c[0x0][0x380] ;  /* 0x00007000ff0477ac */ /* 0x000f620008000800 */
[----:B------:R-:W-:Y:S01]  /*3660*/  BSSY.RECONVERGENT B7, `(.L_x_38041) ;  /* 0x0000357000077945 */ /* 0x000fe20003800200 */
[----:B-----5:R-:W-:-:S13]  /*3670*/  ISETP.GE.AND P0, PT, R17, UR4, PT ;  /* 0x0000000411007c0c */ /* 0x020fda000bf06270 */
[----:B------:R-:W-:Y:S05]  /*3680*/  @P0 BRA `(.L_x_38042) ;  /* 0x0000003400500947 */ /* 0x000fea0003800000 */
[----:B------:R-:W5:Y:S01]  /*3690*/  LDCU UR4, c[0x0][0x388] ;  /* 0x00007100ff0477ac */ /* 0x000f620008000800 */
[----:B01--4-:R-:W-:Y:S02]  /*36a0*/  HFMA2 R0, -RZ, RZ, 0, 0 ;  /* 0x00000000ff007431 */ /* 0x013fe400000001ff */
        /* <DEDUP_REMOVED lines=8> */
[----:B--23--:R-:W-:-:S05]  /*3730*/  IMAD.HI.U32 R2, R17, UR4, R16 ;  /* 0x0000000411027c27 */ /* 0x00cfca000f8e0010 */
        /* <DEDUP_REMOVED lines=292> */
.L_x_38043:
[----:B------:R-:W2:Y:S01]  /*4980*/  LDCU.64 UR6, c[0x0][0x588] ;  /* 0x0000b100ff0677ac */ /* 0x000ea20008000a00 */
[----:B------:R-:W-:Y:S01]  /*4990*/  BSSY.RECONVERGENT B6, `(.L_x_38044) ;  /* 0x0000101000067945 */ /* 0x000fe20003800200 */
[----:B------:R-:W-:-:S04]  /*49a0*/  UPRMT UR4, UR42, 0x9910, URZ ;  /* 0x000099102a047896 */ /* 0x000fc800080000ff */
[----:B------:R-:W-:Y:S01]  /*49b0*/  UISETP.GT.AND UP0, UPT, UR4, 0x9, UPT ;  /* 0x000000090400788c */ /* 0x000fe2000bf04270 */
[----:B--2---:R-:W-:-:S05]  /*49c0*/  IADD3 R4, P0, PT, R0, UR6, RZ ;  /* 0x0000000600047c10 */ /* 0x004fca000ff1e0ff */
[----:B---3--:R-:W-:-:S03]  /*49d0*/  IMAD.X R5, RZ, RZ, UR7, P0 ;  /* 0x00000007ff057e24 */ /* 0x008fc600080e06ff */
        /* <DEDUP_REMOVED lines=13> */
.L_x_38048:
[----:B------:R-:W2:Y:S01]  /*4ab0*/  LDG.E.U8 R2, desc[UR36][R4.64] ;  /* 0x0000002404027981 */ /* 0x000ea2000c1e1100 */
[----:B------:R-:W-:Y:S02]  /*4ac0*/  MOV R3, RZ ;  /* 0x000000ff00037202 */ /* 0x000fe40000000f00 */
[----:B--2---:R-:W-:Y:S01]  /*4ad0*/  I2FP.F32.U32 R2, R2 ;  /* 0x0000000200027245 */ /* 0x004fe20000201000 */
[----:B------:R-:W-:Y:S06]  /*4ae0*/  BRA `(.L_x_38050) ;  /* 0x0000000c00ac7947 */ /* 0x000fec0003800000 */
.L_x_38047:
        /* <DEDUP_REMOVED lines=10> */
.L_x_38052:
[----:B------:R-:W2:Y:S01]  /*4b90*/  LDG.E R2, desc[UR36][R4.64] ;  /* 0x0000002404027981 */ /* 0x000ea2000c1e1900 */
[----:B------:R-:W-:Y:S01]  /*4ba0*/  IMAD.MOV.U32 R3, RZ, RZ, RZ ;  /* 0x000000ffff037224 */ /* 0x000fe200078e00ff */
[----:B--2---:R-:W-:Y:S01]  /*4bb0*/  I2FP.F32.S32 R2, R2 ;  /* 0x0000000200027245 */ /* 0x004fe20000201400 */
[----:B------:R-:W-:Y:S06]  /*4bc0*/  BRA `(.L_x_38050) ;  /* 0x0000000c00747947 */ /* 0x000fec0003800000 */
.L_x_38051:
[----:B------:R-:W2:Y:S01]  /*4bd0*/  LDG.E.U16 R2, desc[UR36][R4.64] ;  /* 0x0000002404027981 */ /* 0x000ea2000c1e1500 */
[----:B------:R-:W-:Y:S01]  /*4be0*/  HFMA2 R3, -RZ, RZ, 0, 0 ;  /* 0x00000000ff037431 */ /* 0x000fe200000001ff */
[----:B--2---:R-:W2:Y:S01]  /*4bf0*/  I2F.S16 R2, R2 ;  /* 0x0000000200027306 */ /* 0x004ea20000101400 */
[----:B------:R-:W-:Y:S05]  /*4c00*/  BRA `(.L_x_38050) ;  /* 0x0000000c00647947 */ /* 0x000fea0003800000 */
.L_x_38046:
        /* <DEDUP_REMOVED lines=9> */
.L_x_38054:
[----:B------:R-:W2:Y:S01]  /*4ca0*/  LDG.E.U16 R2, desc[UR36][R4.64] ;  /* 0x0000002404027981 */ /* 0x000ea2000c1e1500 */
[----:B------:R-:W-:Y:S02]  /*4cb0*/  IMAD.MOV.U32 R3, RZ, RZ, RZ ;  /* 0x000000ffff037224 */ /* 0x000fe400078e00ff */
[----:B--2---:R-:W-:Y:S01]  /*4cc0*/  HADD2.F32 R2, -RZ, R2.H0_H0 ;  /* 0x20000002ff027230 */ /* 0x004fe20000004100 */
[----:B------:R-:W-:Y:S06]  /*4cd0*/  BRA `(.L_x_38050) ;  /* 0x0000000c00307947 */ /* 0x000fec0003800000 */
.L_x_38053:
        /* <DEDUP_REMOVED lines=8> */
.L_x_38056:
[----:B------:R-:W2:Y:S02]  /*4d60*/  LDG.E R3, desc[UR36][R4.64] ;  /* 0x0000002404037981 */ /* 0x000ea4000c1e1900 */
[--C-:B--2---:R-:W-:Y:S02]  /*4d70*/  HADD2.F32 R2, -RZ, R3.reuse.H0_H0 ;  /* 0x20000003ff027230 */ /* 0x104fe40000004100 */
[----:B------:R-:W-:Y:S01]  /*4d80*/  HADD2.F32 R3, -RZ, R3.H1_H1 ;  /* 0x30000003ff037230 */ /* 0x000fe20000004100 */
[----:B------:R-:W-:Y:S06]  /*4d90*/  BRA `(.L_x_38050) ;  /* 0x0000000c00007947 */ /* 0x000fec0003800000 */
.L_x_38055:
        /* <DEDUP_REMOVED lines=12> */
.L_x_38045:
        /* <DEDUP_REMOVED lines=13> */
.L_x_38059:
        /* <DEDUP_REMOVED lines=22> */
.L_x_38058:
        /* <DEDUP_REMOVED lines=26> */
.L_x_38061:
        /* <DEDUP_REMOVED lines=13> */
.L_x_38060:
[----:B------:R-:W2:Y:S01]  /*5300*/  LDG.E.U16 R2, desc[UR36][R4.64] ;  /* 0x0000002404027981 */ /* 0x000ea2000c1e1500 */
[----:B------:R-:W-:Y:S02]  /*5310*/  IMAD.MOV.U32 R3, RZ, RZ, RZ ;  /* 0x000000ffff037224 */ /* 0x000fe400078e00ff */
[----:B--2---:R-:W-:Y:S01]  /*5320*/  IMAD.U32 R2, R2, 0x10000, RZ ;  /* 0x0001000002027824 */ /* 0x004fe200078e00ff */
[----:B------:R-:W-:Y:S06]  /*5330*/  BRA `(.L_x_38050) ;  /* 0x0000000400987947 */ /* 0x000fec0003800000 */
.L_x_38057:
        /* <DEDUP_REMOVED lines=12> */
.L_x_38064:
        /* <DEDUP_REMOVED lines=20> */
.L_x_38066:
[----:B------:R-:W-:Y:S05]  /*5540*/  BSYNC.RECONVERGENT B0 ;  /* 0x0000000000007941 */ /* 0x000fea0003800200 */
.L_x_38065:
[----:B------:R-:W-:Y:S01]  /*5550*/  IMAD.SHL.U32 R0, R0, 0x100000, RZ ;  /* 0x0010000000007824 */ /* 0x000fe200078e00ff */
[----:B------:R-:W-:-:S04]  /*5560*/  LEA R2, R2, 0x3b800000, 0x17 ;  /* 0x3b80000002027811 */ /* 0x000fc800078eb8ff */
[----:B------:R-:W-:Y:S01]  /*5570*/  LOP3.LUT R2, R2, R0, R9, 0xfe, !PT ;  /* 0x0000000002027212 */ /* 0x000fe200078efe09 */
[----:B------:R-:W-:Y:S06]  /*5580*/  BRA `(.L_x_38050) ;  /* 0x0000000400047947 */ /* 0x000fec0003800000 */
.L_x_38063:
        /* <DEDUP_REMOVED lines=20> */
.L_x_38068:
[----:B------:R-:W-:Y:S05]  /*56d0*/  BSYNC.RECONVERGENT B0 ;  /* 0x0000000000007941 */ /* 0x000fea0003800200 */
.L_x_38067:
[----:B------:R-:W-:Y:S01]  /*56e0*/  IMAD.SHL.U32 R0, R0, 0x200000, RZ ;  /* 0x0020000000007824 */ /* 0x000fe200078e00ff */
[----:B------:R-:W-:-:S04]  /*56f0*/  LEA R2, R2, 0x37800000, 0x17 ;  /* 0x3780000002027811 */ /* 0x000fc800078eb8ff */
[----:B------:R-:W-:Y:S01]  /*5700*/  LOP3.LUT R2, R2, R0, R9, 0xfe, !PT ;  /* 0x0000000002027212 */ /* 0x000fe200078efe09 */
[----:B------:R-:W-:Y:S06]  /*5710*/  BRA `(.L_x_38050) ;  /* 0x0000000000a07947 */ /* 0x000fec0003800000 */
.L_x_38062:
        /* <DEDUP_REMOVED lines=15> */
.L_x_38049:
        /* <DEDUP_REMOVED lines=16> */
.L_x_38071:
[----:B------:R-:W-:Y:S01]  /*5910*/  CS2R R2, SRZ ;  /* 0x0000000000027805 */ /* 0x000fe2000001ff00 */
[----:B------:R-:W-:Y:S06]  /*5920*/  BRA `(.L_x_38050) ;  /* 0x00000000001c7947 */ /* 0x000fec0003800000 */
.L_x_38070:
[----:B------:R-:W2:Y:S01]  /*5930*/  LDG.E.64 R4, desc[UR36][R4.64] ;  /* 0x0000002404047981 */ /* 0x000ea2000c1e1b00 */
[----:B------:R-:W-:Y:S01]  /*5940*/  IMAD.MOV.U32 R3, RZ, RZ, RZ ;  /* 0x000000ffff037224 */ /* 0x000fe200078e00ff */
[----:B--2---:R0:W1:Y:S02]  /*5950*/  I2F.U64 R2, R4 ;  /* 0x0000000400027312 */ /* 0x0040640000301000 */
[----:B01----:R-:W-:Y:S05]  /*5960*/  BRA `(.L_x_38050) ;  /* 0x00000000000c7947 */ /* 0x003fea0003800000 */
.L_x_38069:
[----:B------:R-:W2:Y:S01]  /*5970*/  LDG.E R2, desc[UR36][R4.64] ;  /* 0x0000002404027981 */ /* 0x000ea2000c1e1900 */
[----:B------:R-:W-:Y:S01]  /*5980*/  IMAD.MOV.U32 R3, RZ, RZ, RZ ;  /* 0x000000ffff037224 */ /* 0x000fe200078e00ff */
[----:B--2---:R-:W-:-:S07]  /*5990*/  I2FP.F32.U32 R2, R2 ;  /* 0x0000000200027245 */ /* 0x004fce0000201000 */
.L_x_38050:
[----:B------:R-:W-:Y:S05]  /*59a0*/  BSYNC.RECONVERGENT B6 ;  /* 0x0000000000067941 */ /* 0x000fea0003800200 */
.L_x_38044:
[----:B------:R-:W2:Y:S01]  /*59b0*/  LDCU.64 UR4, c[0x0][0x590] ;  /* 0x0000b200ff0477ac */ /* 0x000ea20008000a00 */
[----:B------:R-:W-:Y:S01]  /*59c0*/  BSSY.RECONVERGENT B0, `(.L_x_38072) ;  /* 0x000003b000007945 */ /* 0x000fe20003800200 */
[----:B--23-5:R-:W-:-:S04]  /*59d0*/  FMUL.FTZ R0, R2, UR5 ;  /* 0x0000000502007c20 */ /* 0x02cfc80008410000 */
[C---:B01----:R-:W-:Y:S01]  /*59e0*/  FFMA.FTZ R5, R3.reuse, UR4, R0 ;  /* 0x0000000403057c23 */ /* 0x043fe20008010000 */
[----:B------:R-:W-:-:S04]  /*59f0*/  FMUL.FTZ R3, R3, UR5 ;  /* 0x0000000503037c20 */ /* 0x000fc80008410000 */
[----:B------:R-:W-:Y:S01]  /*5a00*/  LOP3.LUT P0, R0, R5, 0x7fffffff, RZ, 0xc0, !PT ;  /* 0x7fffffff05007812 */ /* 0x000fe2000780c0ff */
[----:B------:R-:W-:-:S12]  /*5a10*/  FFMA.FTZ R6, R2, UR4, -R3 ;  /* 0x0000000402067c23 */ /* 0x000fd80008010803 */
        /* <DEDUP_REMOVED lines=39> */
.L_x_38075:
        /* <DEDUP_REMOVED lines=8> */
.L_x_38074:
[----:B------:R-:W-:-:S04]  /*5d10*/  FMUL.RZ R0, R5, 0.15915493667125701904 ;  /* 0x3e22f98305007820 */ /* 0x000fc8000040c000 */
[----:B------:R0:W1:Y:S08]  /*5d20*/  MUFU.COS R4, R0 ;  /* 0x0000000000047308 */ /* 0x0000700000000000 */
[----:B------:R0:W2:Y:S01]  /*5d30*/  MUFU.SIN R5, R0 ;  /* 0x0000000000057308 */ /* 0x0000a20000000400 */
[----:B------:R-:W-:Y:S05]  /*5d40*/  BRA `(.L_x_38076) ;  /* 0x0000000000087947 */ /* 0x000fea0003800000 */
.L_x_38073:
[----:B------:R-:W-:-:S06]  /*5d50*/  FMUL.FTZ R4, R6, 1.4426950216293334961 ;  /* 0x3fb8aa3b06047820 */ /* 0x000fcc0000410000 */
[----:B------:R-:W3:Y:S02]  /*5d60*/  MUFU.EX2 R4, R4 ;  /* 0x0000000400047308 */ /* 0x000ee40000000800 */
.L_x_38076:
[----:B------:R-:W-:Y:S05]  /*5d70*/  BSYNC.RECONVERGENT B0 ;  /* 0x0000000000007941 */ /* 0x000fea0003800200 */
.L_x_38072:
        /* <DEDUP_REMOVED lines=17> */
.L_x_38080:
[----:B-123--:R-:W1:Y:S02]  /*5e90*/  F2I.S64.TRUNC R4, R4 ;  /* 0x0000000400047311 */ /* 0x00ee64000020d900 */
[----:B-1----:R-:W-:-:S05]  /*5ea0*/  IMAD.MOV.U32 R7, RZ, RZ, R4 ;  /* 0x000000ffff077224 */ /* 0x002fca00078e0004 */
[----:B------:R1:W-:Y:S01]  /*5eb0*/  STG.E.U8 desc[UR36][R2.64], R7 ;  /* 0x0000000702007986 */ /* 0x0003e2000c101124 */
[----:B------:R-:W-:Y:S05]  /*5ec0*/  BRA `(.L_x_38082) ;  /* 0x0000000c003c7947 */ /* 0x000fea0003800000 */
.L_x_38079:
        /* <DEDUP_REMOVED lines=9> */
.L_x_38084:
[----:B-123--:R-:W1:Y:S02]  /*5f60*/  F2I.FTZ.TRUNC.NTZ R5, R4 ;  /* 0x0000000400057305 */ /* 0x00ee64000021f100 */
[----:B-1----:R1:W-:Y:S01]  /*5f70*/  STG.E desc[UR36][R2.64], R5 ;  /* 0x0000000502007986 */ /* 0x0023e2000c101924 */
[----:B------:R-:W-:Y:S05]  /*5f80*/  BRA `(.L_x_38082) ;  /* 0x0000000c000c7947 */ /* 0x000fea0003800000 */
.L_x_38083:
[----:B-123--:R-:W1:Y:S02]  /*5f90*/  F2I.FTZ.TRUNC.NTZ R5, R4 ;  /* 0x0000000400057305 */ /* 0x00ee64000021f100 */
[----:B-1----:R1:W-:Y:S01]  /*5fa0*/  STG.E.U16 desc[UR36][R2.64], R5 ;  /* 0x0000000502007986 */ /* 0x0023e2000c101524 */
[----:B------:R-:W-:Y:S05]  /*5fb0*/  BRA `(.L_x_38082) ;  /* 0x0000000c00007947 */ /* 0x000fea0003800000 */
.L_x_38078:
        /* <DEDUP_REMOVED lines=8> */
.L_x_38086:
[----:B-1-3--:R-:W-:-:S05]  /*6040*/  F2FP.F16.F32.PACK_AB R4, RZ, R4 ;  /* 0x00000004ff04723e */ /* 0x00afca00000000ff */
[----:B------:R1:W-:Y:S01]  /*6050*/  STG.E.U16 desc[UR36][R2.64], R4 ;  /* 0x0000000402007986 */ /* 0x0003e2000c101524 */
[----:B------:R-:W-:Y:S05]  /*6060*/  BRA `(.L_x_38082) ;  /* 0x0000000800d47947 */ /* 0x000fea0003800000 */
.L_x_38085:
        /* <DEDUP_REMOVED lines=8> */
.L_x_38088:
[----:B-123--:R-:W-:-:S05]  /*60f0*/  F2FP.F16.F32.PACK_AB R5, R5, R4 ;  /* 0x000000040505723e */ /* 0x00efca00000000ff */
[----:B------:R1:W-:Y:S01]  /*6100*/  STG.E desc[UR36][R2.64], R5 ;  /* 0x0000000502007986 */ /* 0x0003e2000c101924 */
[----:B------:R-:W-:Y:S05]  /*6110*/  BRA `(.L_x_38082) ;  /* 0x0000000800a87947 */ /* 0x000fea0003800000 */
.L_x_38087:
[----:B-1-3--:R-:W-:-:S06]  /*6120*/  FMUL.FTZ R4, R4, 1 ;  /* 0x3f80000004047820 */ /* 0x00afcc0000410000 */
[----:B--2---:R-:W1:Y:S02]  /*6130*/  F2F.F64.F32 R4, R4 ;  /* 0x0000000400047310 */ /* 0x004e640000201800 */
[----:B-1----:R1:W-:Y:S01]  /*6140*/  STG.E.64 desc[UR36][R2.64], R4 ;  /* 0x0000000402007986 */ /* 0x0023e2000c101b24 */
[----:B------:R-:W-:Y:S05]  /*6150*/  BRA `(.L_x_38082) ;  /* 0x0000000800987947 */ /* 0x000fea0003800000 */
.L_x_38077:
        /* <DEDUP_REMOVED lines=13> */
.L_x_38092:
        /* <DEDUP_REMOVED lines=16> */
.L_x_38095:
[----:B------:R-:W-:-:S04]  /*6330*/  SHF.R.U32.HI R4, RZ, 0x18, R4 ;  /* 0x00000018ff047819 */ /* 0x000fc80000011604 */
[----:B------:R-:W-:-:S04]  /*6340*/  LOP3.LUT R4, R5, 0x80, R4, 0xf8, !PT ;  /* 0x0000008005047812 */ /* 0x000fc800078ef804 */
[----:B------:R-:W-:-:S07]  /*6350*/  PRMT R0, R4, 0x7610, R0 ;  /* 0x0000761004007816 */ /* 0x000fce0000000000 */
.L_x_38094:
[----:B------:R-:W-:Y:S05]  /*6360*/  BSYNC.RECONVERGENT B0 ;  /* 0x0000000000007941 */ /* 0x000fea0003800200 */
.L_x_38093:
[----:B------:R0:W-:Y:S01]  /*6370*/  STG.E.U8 desc[UR36][R2.64], R0 ;  /* 0x0000000002007986 */ /* 0x0001e2000c101124 */
[----:B------:R-:W-:Y:S05]  /*6380*/  BRA `(.L_x_38082) ;  /* 0x00000008000c7947 */ /* 0x000fea0003800000 */
.L_x_38091:
[----:B-1-3--:R-:W-:Y:S01]  /*6390*/  LOP3.LUT R6, R4, 0x7fffffff, RZ, 0xc0, !PT ;  /* 0x7fffffff04067812 */ /* 0x00afe200078ec0ff */
[----:B------:R-:W-:Y:S01]  /*63a0*/  BSSY.RECONVERGENT B0, `(.L_x_38096) ;  /* 0x0000012000007945 */ /* 0x000fe20003800200 */
[----:B0-----:R-:W-:Y:S02]  /*63b0*/  MOV R0, 0x80 ;  /* 0x0000008000007802 */ /* 0x001fe40000000f00 */
        /* <DEDUP_REMOVED lines=13> */
.L_x_38098:
[----:B------:R-:W-:-:S04]  /*6490*/  SHF.R.U32.HI R4, RZ, 0x18, R4 ;  /* 0x00000018ff047819 */ /* 0x000fc80000011604 */
[----:B------:R-:W-:-:S04]  /*64a0*/  LOP3.LUT R5, R5, 0x80, R4, 0xf8, !PT ;  /* 0x0000008005057812 */ /* 0x000fc800078ef804 */
[----:B------:R-:W-:-:S07]  /*64b0*/  PRMT R0, R5, 0x7610, R0 ;  /* 0x0000761005007816 */ /* 0x000fce0000000000 */
.L_x_38097:
[----:B------:R-:W-:Y:S05]  /*64c0*/  BSYNC.RECONVERGENT B0 ;  /* 0x0000000000007941 */ /* 0x000fea0003800200 */
.L_x_38096:
[----:B------:R0:W-:Y:S01]  /*64d0*/  STG.E.U8 desc[UR36][R2.64], R0 ;  /* 0x0000000002007986 */ /* 0x0001e2000c101124 */
[----:B------:R-:W-:Y:S05]  /*64e0*/  BRA `(.L_x_38082) ;  /* 0x0000000400b47947 */ /* 0x000fea0003800000 */
.L_x_38090:
        /* <DEDUP_REMOVED lines=21> */
.L_x_38100:
[----:B-123--:R-:W1:Y:S02]  /*6640*/  F2I.U64.TRUNC R4, R4 ;  /* 0x0000000400047311 */ /* 0x00ee64000020d800 */
[----:B-1----:R1:W-:Y:S01]  /*6650*/  STG.E.64 desc[UR36][R2.64], R4 ;  /* 0x0000000402007986 */ /* 0x0023e2000c101b24 */
[----:B------:R-:W-:Y:S05]  /*6660*/  BRA `(.L_x_38082) ;  /* 0x0000000400547947 */ /* 0x000fea0003800000 */
.L_x_38099:
[----:B-123--:R-:W1:Y:S02]  /*6670*/  F2I.FTZ.U32.TRUNC.NTZ R5, R4 ;  /* 0x0000000400057305 */ /* 0x00ee64000021f000 */
[----:B-1----:R1:W-:Y:S01]  /*6680*/  STG.E desc[UR36][R2.64], R5 ;  /* 0x0000000502007986 */ /* 0x0023e2000c101924 */
[----:B------:R-:W-:Y:S05]  /*6690*/  BRA `(.L_x_38082) ;  /* 0x0000000400487947 */ /* 0x000fea0003800000 */
.L_x_38089:
        /* <DEDUP_REMOVED lines=12> */
.L_x_38102:
        /* <DEDUP_REMOVED lines=10> */
.L_x_38101:
[----:B------:R-:W-:-:S09]  /*6800*/  UISETP.NE.AND UP0, UPT, UR4, 0xf, UPT ;  /* 0x0000000f0400788c */ /* 0x000fd2000bf05270 */
[----:B------:R-:W-:Y:S05]  /*6810*/  BRA.U !UP0, `(.L_x_38103) ;  /* 0x0000000108e07547 */ /* 0x000fea000b800000 */
[----:B------:R-:W-:-:S09]  /*6820*/  UISETP.NE.AND UP0, UPT, UR4, 0x17, UPT ;  /* 0x000000170400788c */ /* 0x000fd2000bf05270 */
[----:B------:R-:W-:Y:S05]  /*6830*/  BRA.U !UP0, `(.L_x_38104) ;  /* 0x00000001088c7547 */ /* 0x000fea000b800000 */
[----:B------:R-:W-:-:S09]  /*6840*/  UISETP.NE.AND UP0, UPT, UR4, 0x18, UPT ;  /* 0x000000180400788c */ /* 0x000fd2000bf05270 */
[----:B------:R-:W-:Y:S05]  /*6850*/  BRA.U !UP0, `(.L_x_38105) ;  /* 0x0000000108447547 */ /* 0x000fea000b800000 */
.L_x_38081:
        /* <DEDUP_REMOVED lines=10> */
[----:B-----5:R-:W-:-:S02]  /*6900*/  IMAD.U32 R6, RZ, RZ, UR6 ;  /* 0x00000006ff067e24 */ /* 0x020fc4000f8e00ff */
[----:B------:R-:W-:Y:S01]  /*6910*/  IMAD.U32 R7, RZ, RZ, UR7 ;  /* 0x00000007ff077e24 */ /* 0x000fe2000f8e00ff */
[----:B0-----:R-:W-:Y:S01]  /*6920*/  MOV R10, UR8 ;  /* 0x00000008000a7c02 */ /* 0x001fe20008000f00 */
[----:B------:R-:W-:-:S07]  /*6930*/  IMAD.U32 R11, RZ, RZ, UR9 ;  /* 0x00000009ff0b7e24 */ /* 0x000fce000f8e00ff */
[----:B------:R-:W-:-:S07]  /*6940*/  LEPC R20, `(.L_x_38106) ;  /* 0x000000001014794e */ /* 0x000fce0000000000 */
[----:B----4-:R-:W-:Y:S05]  /*6950*/  CALL.ABS.NOINC R2 ;  /* 0x0000000002007343 */ /* 0x010fea0003c00000 */
.L_x_38106:
[----:B------:R-:W-:Y:S05]  /*6960*/  BRA `(.L_x_38082) ;  /* 0x0000000000947947 */ /* 0x000fea0003800000 */
.L_x_38105:
[----:B-1-3--:R-:W-:Y:S01]  /*6970*/  LOP3.LUT R6, R4, 0x7fffffff, RZ, 0xc0, !PT ;  /* 0x7fffffff04067812 */ /* 0x00afe200078ec0ff */
[----:B------:R-:W-:Y:S01]  /*6980*/  BSSY.RECONVERGENT B0, `(.L_x_38107) ;  /* 0x000000b000007945 */ /* 0x000fe20003800200 */
[----:B------:R-:W-:Y:S01]  /*6990*/  SHF.R.U32.HI R7, RZ, 0x18, R4 ;  /* 0x00000018ff077819 */ /* 0x000fe20000011604 */
[----:B0-----:R-:W-:Y:S01]  /*69a0*/  IMAD.MOV.U32 R0, RZ, RZ, 0x7f ;  /* 0x0000007fff007424 */ /* 0x001fe200078e00ff */
        /* <DEDUP_REMOVED lines=8> */
.L_x_38108:
[----:B------:R-:W-:Y:S05]  /*6a30*/  BSYNC.RECONVERGENT B0 ;  /* 0x0000000000007941 */ /* 0x000fea0003800200 */
.L_x_38107:
[----:B--2---:R-:W-:-:S05]  /*6a40*/  LOP3.LUT R5, R0, 0x80, R7, 0xf8, !PT ;  /* 0x0000008000057812 */ /* 0x004fca00078ef807 */
[----:B------:R4:W-:Y:S01]  /*6a50*/  STG.E.U8 desc[UR36][R2.64], R5 ;  /* 0x0000000502007986 */ /* 0x0009e2000c101124 */
[----:B------:R-:W-:Y:S05]  /*6a60*/  BRA `(.L_x_38082) ;  /* 0x0000000000547947 */ /* 0x000fea0003800000 */
.L_x_38104:
        /* <DEDUP_REMOVED lines=11> */
.L_x_38110:
[----:B------:R-:W-:Y:S02]  /*6b20*/  ISETP.GT.U32.AND P0, PT, R6, 0x7f800000, PT ;  /* 0x7f8000000600780c */ /* 0x000fe40003f04070 */
[----:B0-----:R-:W-:-:S04]  /*6b30*/  MOV R0, 0x7f ;  /* 0x0000007f00007802 */ /* 0x001fc80000000f00 */
[----:B------:R-:W-:-:S07]  /*6b40*/  SEL R0, R0, 0x7c, P0 ;  /* 0x0000007c00007807 */ /* 0x000fce0000000000 */
.L_x_38111:
[----:B------:R-:W-:Y:S05]  /*6b50*/  BSYNC.RECONVERGENT B0 ;  /* 0x0000000000007941 */ /* 0x000fea0003800200 */
.L_x_38109:
[----:B--2---:R-:W-:-:S04]  /*6b60*/  SHF.R.U32.HI R5, RZ, 0x18, R4 ;  /* 0x00000018ff057819 */ /* 0x004fc80000011604 */
[----:B------:R-:W-:-:S05]  /*6b70*/  LOP3.LUT R5, R0, 0x80, R5, 0xf8, !PT ;  /* 0x0000008000057812 */ /* 0x000fca00078ef805 */
[----:B------:R3:W-:Y:S01]  /*6b80*/  STG.E.U8 desc[UR36][R2.64], R5 ;  /* 0x0000000502007986 */ /* 0x0007e2000c101124 */
[----:B------:R-:W-:Y:S05]  /*6b90*/  BRA `(.L_x_38082) ;  /* 0x0000000000087947 */ /* 0x000fea0003800000 */
.L_x_38103:
[----:B-1-3--:R-:W-:-:S05]  /*6ba0*/  F2FP.BF16.F32.PACK_AB R4, RZ, R4 ;  /* 0x00000004ff04723e */ /* 0x00afca00000010ff */
[----:B------:R1:W-:Y:S02]  /*6bb0*/  STG.E.U16 desc[UR36][R2.64], R4 ;  /* 0x0000000402007986 */ /* 0x0003e4000c101524 */
.L_x_38082:
[----:B------:R-:W-:-:S07]  /*6bc0*/  VIADD R17, R17, 0x80 ;  /* 0x0000008011117836 */ /* 0x000fce0000000000 */
.L_x_38042:
[----:B------:R-:W-:Y:S05]  /*6bd0*/  BSYNC.RECONVERGENT B7 ;  /* 0x0000000000077941 */ /* 0x000fea0003800200 */
.L_x_38041:
        /* <DEDUP_REMOVED lines=307> */
.L_x_38114:
[----:B------:R-:W2:Y:S01]  /*7f10*/  LDCU.64 UR6, c[0x0][0x588] ;  /* 0x0000b100ff0677ac */ /* 0x000ea20008000a00 */
[----:B------:R-:W-:Y:S01]  /*7f20*/  BSSY.RECONVERGENT B6, `(.L_x_38115) ;  /* 0x0000101000067945 */ /* 0x000fe20003800200 */
[----:B------:R-:W-:-:S04]  /*7f30*/  UPRMT UR4, UR42, 0x9910, URZ ;  /* 0x000099102a047896 */ /* 0x000fc800080000ff */
[----:B------:R-:W-:Y:S01]  /*7f40*/  UISETP.GT.AND UP0, UPT, UR4, 0x9, UPT ;  /* 0x000000090400788c */ /* 0x000fe2000bf04270 */
[----:B--2---:R-:W-:-:S04]  /*7f50*/  IADD3 R4, P0, PT, R0, UR6, RZ ;  /* 0x0000000600047c10 */ /* 0x004fc8000ff1e0ff */
[----:B---3--:R-:W-:-:S04]  /*7f60*/  IADD3.X R5, PT, PT, RZ, UR7, RZ, P0, !PT ;  /* 0x00000007ff057c10 */ /* 0x008fc800087fe4ff */
        /* <DEDUP_REMOVED lines=13> */
.L_x_38119:
[----:B------:R-:W2:Y:S01]  /*8040*/  LDG.E.U8 R2, desc[UR36][R4.64] ;  /* 0x0000002404027981 */ /* 0x000ea2000c1e1100 */
[----:B------:R-:W-:Y:S01]  /*8050*/  IMAD.MOV.U32 R3, RZ, RZ, RZ ;  /* 0x000000ffff037224 */ /* 0x000fe200078e00ff */
[----:B--2---:R-:W-:Y:S01]  /*8060*/  I2FP.F32.U32 R2, R2 ;  /* 0x0000000200027245 */ /* 0x004fe20000201000 */
[----:B------:R-:W-:Y:S06]  /*8070*/  BRA `(.L_x_38121) ;  /* 0x0000000c00ac7947 */ /* 0x000fec0003800000 */
.L_x_38118:
        /* <DEDUP_REMOVED lines=9> */
[----:B-12---:R-:W-:Y:S05]  /*8110*/  BRA `(.L_x_38121) ;  /* 0x0000000c00847947 */ /* 0x006fea0003800000 */
.L_x_38123:
[----:B------:R-:W2:Y:S01]  /*8120*/  LDG.E R2, desc[UR36][R4.64] ;  /* 0x0000002404027981 */ /* 0x000ea2000c1e1900 */
[----:B------:R-:W-:Y:S01]  /*8130*/  IMAD.MOV.U32 R3, RZ, RZ, RZ ;  /* 0x000000ffff037224 */ /* 0x000fe200078e00ff */
[----:B--2---:R-:W-:Y:S01]  /*8140*/  I2FP.F32.S32 R2, R2 ;  /* 0x0000000200027245 */ /* 0x004fe20000201400 */
[----:B------:R-:W-:Y:S06]  /*8150*/  BRA `(.L_x_38121) ;  /* 0x0000000c00747947 */ /* 0x000fec0003800000 */
.L_x_38122:
[----:B------:R-:W2:Y:S01]  /*8160*/  LDG.E.U16 R2, desc[UR36][R4.64] ;  /* 0x0000002404027981 */ /* 0x000ea2000c1e1500 */
[----:B------:R-:W-:Y:S01]  /*8170*/  IMAD.MOV.U32 R3, RZ, RZ, RZ ;  /* 0x000000ffff037224 */ /* 0x000fe200078e00ff */
[----:B--2---:R-:W1:Y:S01]  /*8180*/  I2F.S16 R2, R2 ;  /* 0x0000000200027306 */ /* 0x004e620000101400 */
[----:B------:R-:W-:Y:S05]  /*8190*/  BRA `(.L_x_38121) ;  /* 0x0000000c00647947 */ /* 0x000fea0003800000 */
.L_x_38117:
        /* <DEDUP_REMOVED lines=9> */
.L_x_38125:
[----:B------:R-:W2:Y:S01]  /*8230*/  LDG.E.U16 R2, desc[UR36][R4.64] ;  /* 0x0000002404027981 */ /* 0x000ea2000c1e1500 */
[----:B------:R-:W-:Y:S02]  /*8240*/  IMAD.MOV.U32 R3, RZ, RZ, RZ ;  /* 0x000000ffff037224 */ /* 0x000fe400078e00ff */
[----:B--2---:R-:W-:Y:S01]  /*8250*/  HADD2.F32 R2, -RZ, R2.H0_H0 ;  /* 0x20000002ff027230 */ /* 0x004fe20000004100 */
[----:B------:R-:W-:Y:S06]  /*8260*/  BRA `(.L_x_38121) ;  /* 0x0000000c00307947 */ /* 0x000fec0003800000 */
.L_x_38124:
        /* <DEDUP_REMOVED lines=8> */
.L_x_38127:
[----:B------:R-:W2:Y:S02]  /*82f0*/  LDG.E R3, desc[UR36][R4.64] ;  /* 0x0000002404037981 */ /* 0x000ea4000c1e1900 */
[--C-:B--2---:R-:W-:Y:S02]  /*8300*/  HADD2.F32 R2, -RZ, R3.reuse.H0_H0 ;  /* 0x20000003ff027230 */ /* 0x104fe40000004100 */
[----:B------:R-:W-:Y:S01]  /*8310*/  HADD2.F32 R3, -RZ, R3.H1_H1 ;  /* 0x30000003ff037230 */ /* 0x000fe20000004100 */
[----:B------:R-:W-:Y:S06]  /*8320*/  BRA `(.L_x_38121) ;  /* 0x0000000c00007947 */ /* 0x000fec0003800000 */
.L_x_38126:
        /* <DEDUP_REMOVED lines=12> */
.L_x_38116:
        /* <DEDUP_REMOVED lines=13> */
.L_x_38130:
        /* <DEDUP_REMOVED lines=22> */
.L_x_38129:
        /* <DEDUP_REMOVED lines=26> */
.L_x_38132:
        /* <DEDUP_REMOVED lines=13> */
.L_x_38131:
[----:B------:R-:W2:Y:S01]  /*8890*/  LDG.E.U16 R2, desc[UR36][R4.64] ;  /* 0x0000002404027981 */ /* 0x000ea2000c1e1500 */
[----:B------:R-:W-:Y:S01]  /*88a0*/  IMAD.MOV.U32 R3, RZ, RZ, RZ ;  /* 0x000000ffff037224 */ /* 0x000fe200078e00ff */
[----:B--2---:R-:W-:Y:S01]  /*88b0*/  SHF.L.U32 R2, R2, 0x10, RZ ;  /* 0x0000001002027819 */ /* 0x004fe200000006ff */
[----:B------:R-:W-:Y:S06]  /*88c0*/  BRA `(.L_x_38121) ;  /* 0x0000000400987947 */ /* 0x000fec0003800000 */
.L_x_38128:
        /* <DEDUP_REMOVED lines=12> */
.L_x_38135:
        /* <DEDUP_REMOVED lines=20> */
.L_x_38137:
[----:B------:R-:W-:Y:S05]  /*8ad0*/  BSYNC.RECONVERGENT B0 ;  /* 0x0000000000007941 */ /* 0x000fea0003800200 */
.L_x_38136:
[----:B------:R-:W-:Y:S01]  /*8ae0*/  IMAD.SHL.U32 R0, R0, 0x100000, RZ ;  /* 0x0010000000007824 */ /* 0x000fe200078e00ff */
[----:B------:R-:W-:-:S04]  /*8af0*/  LEA R2, R2, 0x3b800000, 0x17 ;  /* 0x3b80000002027811 */ /* 0x000fc800078eb8ff */
[----:B------:R-:W-:Y:S01]  /*8b00*/  LOP3.LUT R2, R2, R0, R9, 0xfe, !PT ;  /* 0x0000000002027212 */ /* 0x000fe200078efe09 */
[----:B------:R-:W-:Y:S06]  /*8b10*/  BRA `(.L_x_38121) ;  /* 0x0000000400047947 */ /* 0x000fec0003800000 */
.L_x_38134:
        /* <DEDUP_REMOVED lines=20> */
.L_x_38139:
[----:B------:R-:W-:Y:S05]  /*8c60*/  BSYNC.RECONVERGENT B0 ;  /* 0x0000000000007941 */ /* 0x000fea0003800200 */
.L_x_38138:
[----:B------:R-:W-:Y:S01]  /*8c70*/  IMAD.SHL.U32 R0, R0, 0x200000, RZ ;  /* 0x0020000000007824 */ /* 0x000fe200078e00ff */
[----:B------:R-:W-:-:S04]  /*8c80*/  LEA R2, R2, 0x37800000, 0x17 ;  /* 0x3780000002027811 */ /* 0x000fc800078eb8ff */
[----:B------:R-:W-:Y:S01]  /*8c90*/  LOP3.LUT R2, R2, R0, R9, 0xfe, !PT ;  /* 0x0000000002027212 */ /* 0x000fe200078efe09 */
[----:B------:R-:W-:Y:S06]  /*8ca0*/  BRA `(.L_x_38121) ;  /* 0x0000000000a07947 */ /* 0x000fec0003800000 */
.L_x_38133:
        /* <DEDUP_REMOVED lines=15> */
.L_x_38120:
        /* <DEDUP_REMOVED lines=16> */
.L_x_38142:
[----:B------:R-:W-:Y:S01]  /*8ea0*/  CS2R R2, SRZ ;  /* 0x0000000000027805 */ /* 0x000fe2000001ff00 */
[----:B------:R-:W-:Y:S06]  /*8eb0*/  BRA `(.L_x_38121) ;  /* 0x00000000001c7947 */ /* 0x000fec0003800000 */
.L_x_38141:
[----:B------:R-:W2:Y:S01]  /*8ec0*/  LDG.E.64 R4, desc[UR36][R4.64] ;  /* 0x0000002404047981 */ /* 0x000ea2000c1e1b00 */
[----:B------:R-:W-:Y:S01]  /*8ed0*/  IMAD.MOV.U32 R3, RZ, RZ, RZ ;  /* 0x000000ffff037224 */ /* 0x000fe200078e00ff */
[----:B--2---:R0:W1:Y:S02]  /*8ee0*/  I2F.U64 R2, R4 ;  /* 0x0000000400027312 */ /* 0x0040640000301000 */
[----:B01----:R-:W-:Y:S05]  /*8ef0*/  BRA `(.L_x_38121) ;  /* 0x00000000000c7947 */ /* 0x003fea0003800000 */
.L_x_38140:
[----:B------:R-:W2:Y:S01]  /*8f00*/  LDG.E R2, desc[UR36][R4.64] ;  /* 0x0000002404027981 */ /* 0x000ea2000c1e1900 */
[----:B------:R-:W-:Y:S01]  /*8f10*/  HFMA2 R3, -RZ, RZ, 0, 0 ;  /* 0x00000000ff037431 */ /* 0x000fe200000001ff */
[----:B--2---:R-:W-:-:S07]  /*8f20*/  I2FP.F32.U32 R2, R2 ;  /* 0x0000000200027245 */ /* 0x004fce0000201000 */
.L_x_38121:
[----:B------:R-:W-:Y:S05]  /*8f30*/  BSYNC.RECONVERGENT B6 ;  /* 0x0000000000067941 */ /* 0x000fea0003800200 */
.L_x_38115:
[----:B------:R-:W0:Y:S01]  /*8f40*/  LDCU.64 UR4, c[0x0][0x590] ;  /* 0x0000b200ff0477ac */ /* 0x000e220008000a00 */
[----:B------:R-:W-:Y:S01]  /*8f50*/  BSSY.RECONVERGENT B0, `(.L_x_38143) ;  /* 0x000003b000007945 */ /* 0x000fe20003800200 */
[----:B01---5:R-:W-:-:S04]  /*8f60*/  FMUL.FTZ R0, R2, UR5 ;  /* 0x0000000502007c20 */ /* 0x023fc80008410000 */
[C---:B--23--:R-:W-:Y:S01]  /*8f70*/  FFMA.FTZ R5, R3.reuse, UR4, R0 ;  /* 0x0000000403057c23 */ /* 0x04cfe20008010000 */
        /* <DEDUP_REMOVED lines=42> */
.L_x_38146:
        /* <DEDUP_REMOVED lines=8> */
.L_x_38145:
[----:B------:R-:W-:-:S04]  /*92a0*/  FMUL.RZ R0, R5, 0.15915493667125701904 ;  /* 0x3e22f98305007820 */ /* 0x000fc8000040c000 */
[----:B------:R0:W1:Y:S08]  /*92b0*/  MUFU.COS R4, R0 ;  /* 0x0000000000047308 */ /* 0x0000700000000000 */
[----:B------:R0:W2:Y:S01]  /*92c0*/  MUFU.SIN R5, R0 ;  /* 0x0000000000057308 */ /* 0x0000a20000000400 */
[----:B------:R-:W-:Y:S05]  /*92d0*/  BRA `(.L_x_38147) ;  /* 0x0000000000087947 */ /* 0x000fea0003800000 */
.L_x_38144:
[----:B------:R-:W-:-:S06]  /*92e0*/  FMUL.FTZ R4, R6, 1.4426950216293334961 ;  /* 0x3fb8aa3b06047820 */ /* 0x000fcc0000410000 */
[----:B------:R-:W3:Y:S02]  /*92f0*/  MUFU.EX2 R4, R4 ;  /* 0x0000000400047308 */ /* 0x000ee40000000800 */
.L_x_38147:
[----:B------:R-:W-:Y:S05]  /*9300*/  BSYNC.RECONVERGENT B0 ;  /* 0x0000000000007941 */ /* 0x000fea0003800200 */
.L_x_38143:
        /* <DEDUP_REMOVED lines=17> */
.L_x_38151:
[----:B-123--:R-:W1:Y:S02]  /*9420*/  F2I.S64.TRUNC R4, R4 ;  /* 0x0000000400047311 */ /* 0x00ee64000020d900 */
[----:B-1----:R-:W-:-:S05]  /*9430*/  IMAD.MOV.U32 R7, RZ, RZ, R4 ;  /* 0x000000ffff077224 */ /* 0x002fca00078e0004 */
[----:B------:R1:W-:Y:S01]  /*9440*/  STG.E.U8 desc[UR36][R2.64], R7 ;  /* 0x0000000702007986 */ /* 0x0003e2000c101124 */
[----:B------:R-:W-:Y:S05]  /*9450*/  BRA `(.L_x_38153) ;  /* 0x0000000c003c7947 */ /* 0x000fea0003800000 */
.L_x_38150:
        /* <DEDUP_REMOVED lines=9> */
.L_x_38155:
[----:B-123--:R-:W1:Y:S02]  /*94f0*/  F2I.FTZ.TRUNC.NTZ R5, R4 ;  /* 0x0000000400057305 */ /* 0x00ee64000021f100 */
[----:B-1----:R1:W-:Y:S01]  /*9500*/  STG.E desc[UR36][R2.64], R5 ;  /* 0x0000000502007986 */ /* 0x0023e2000c101924 */
[----:B------:R-:W-:Y:S05]  /*9510*/  BRA `(.L_x_38153) ;  /* 0x0000000c000c7947 */ /* 0x000fea0003800000 */
.L_x_38154:
[----:B-123--:R-:W1:Y:S02]  /*9520*/  F2I.FTZ.TRUNC.NTZ R5, R4 ;  /* 0x0000000400057305 */ /* 0x00ee64000021f100 */
[----:B-1----:R1:W-:Y:S01]  /*9530*/  STG.E.U16 desc[UR36][R2.64], R5 ;  /* 0x0000000502007986 */ /* 0x0023e2000c101524 */
[----:B------:R-:W-:Y:S05]  /*9540*/  BRA `(.L_x_38153) ;  /* 0x0000000c00007947 */ /* 0x000fea0003800000 */
.L_x_38149:
        /* <DEDUP_REMOVED lines=8> */
.L_x_38157:
[----:B-1-3--:R-:W-:-:S05]  /*95d0*/  F2FP.F16.F32.PACK_AB R4, RZ, R4 ;  /* 0x00000004ff04723e */ /* 0x00afca00000000ff */
[----:B------:R1:W-:Y:S01]  /*95e0*/  STG.E.U16 desc[UR36][R2.64], R4 ;  /* 0x0000000402007986 */ /* 0x0003e2000c101524 */
[----:B------:R-:W-:Y:S05]  /*95f0*/  BRA `(.L_x_38153) ;  /* 0x0000000800d47947 */ /* 0x000fea0003800000 */
.L_x_38156:
        /* <DEDUP_REMOVED lines=8> */
.L_x_38159:
[----:B-123--:R-:W-:-:S05]  /*9680*/  F2FP.F16.F32.PACK_AB R5, R5, R4 ;  /* 0x000000040505723e */ /* 0x00efca00000000ff */
[----:B------:R1:W-:Y:S01]  /*9690*/  STG.E desc[UR36][R2.64], R5 ;  /* 0x0000000502007986 */ /* 0x0003e2000c101924 */
[----:B------:R-:W-:Y:S05]  /*96a0*/  BRA `(.L_x_38153) ;  /* 0x0000000800a87947 */ /* 0x000fea0003800000 */
.L_x_38158:
[----:B-1-3--:R-:W-:-:S06]  /*96b0*/  FMUL.FTZ R4, R4, 1 ;  /* 0x3f80000004047820 */ /* 0x00afcc0000410000 */
[----:B--2---:R-:W1:Y:S02]  /*96c0*/  F2F.F64.F32 R4, R4 ;  /* 0x0000000400047310 */ /* 0x004e640000201800 */
[----:B-1----:R1:W-:Y:S01]  /*96d0*/  STG.E.64 desc[UR36][R2.64], R4 ;  /* 0x0000000402007986 */ /* 0x0023e2000c101b24 */
[----:B------:R-:W-:Y:S05]  /*96e0*/  BRA `(.L_x_38153) ;  /* 0x0000000800987947 */ /* 0x000fea0003800000 */
.L_x_38148:
        /* <DEDUP_REMOVED lines=13> */
.L_x_38163:
        /* <DEDUP_REMOVED lines=16> */
.L_x_38166:
[----:B------:R-:W-:-:S04]  /*98c0*/  SHF.R.U32.HI R4, RZ, 0x18, R4 ;  /* 0x00000018ff047819 */ /* 0x000fc80000011604 */
[----:B------:R-:W-:-:S04]  /*98d0*/  LOP3.LUT R4, R5, 0x80, R4, 0xf8, !PT ;  /* 0x0000008005047812 */ /* 0x000fc800078ef804 */
[----:B------:R-:W-:-:S07]  /*98e0*/  PRMT R0, R4, 0x7610, R0 ;  /* 0x0000761004007816 */ /* 0x000fce0000000000 */
.L_x_38165:
[----:B------:R-:W-:Y:S05]  /*98f0*/  BSYNC.RECONVERGENT B0 ;  /* 0x0000000000007941 */ /* 0x000fea0003800200 */
.L_x_38164:
[----:B------:R0:W-:Y:S01]  /*9900*/  STG.E.U8 desc[UR36][R2.64], R0 ;  /* 0x0000000002007986 */ /* 0x0001e2000c101124 */
[----:B------:R-:W-:Y:S05]  /*9910*/  BRA `(.L_x_38153) ;  /* 0x00000008000c7947 */ /* 0x000fea0003800000 */
.L_x_38162:
        /* <DEDUP_REMOVED lines=16> */
.L_x_38169:
[----:B------:R-:W-:-:S04]  /*9a20*/  SHF.R.U32.HI R4, RZ, 0x18, R4 ;  /* 0x00000018ff047819 */ /* 0x000fc80000011604 */
[----:B------:R-:W-:-:S04]  /*9a30*/  LOP3.LUT R5, R5, 0x80, R4, 0xf8, !PT ;  /* 0x0000008005057812 */ /* 0x000fc800078ef804 */
[----:B------:R-:W-:-:S07]  /*9a40*/  PRMT R0, R5, 0x7610, R0 ;  /* 0x0000761005007816 */ /* 0x000fce0000000000 */
.L_x_38168:
[----:B------:R-:W-:Y:S05]  /*9a50*/  BSYNC.RECONVERGENT B0 ;  /* 0x0000000000007941 */ /* 0x000fea0003800200 */
.L_x_38167:
[----:B------:R0:W-:Y:S01]  /*9a60*/  STG.E.U8 desc[UR36][R2.64], R0 ;  /* 0x0000000002007986 */ /* 0x0001e2000c101124 */
[----:B------:R-:W-:Y:S05]  /*9a70*/  BRA `(.L_x_38153) ;  /* 0x0000000400b47947 */ /* 0x000fea0003800000 */
.L_x_38161:
        /* <DEDUP_REMOVED lines=21> */
.L_x_38171:
[----:B-123--:R-:W1:Y:S02]  /*9bd0*/  F2I.U64.TRUNC R4, R4 ;  /* 0x0000000400047311 */ /* 0x00ee64000020d800 */
[----:B-1----:R1:W-:Y:S01]  /*9be0*/  STG.E.64 desc[UR36][R2.64], R4 ;  /* 0x0000000402007986 */ /* 0x0023e2000c101b24 */
[----:B------:R-:W-:Y:S05]  /*9bf0*/  BRA `(.L_x_38153) ;  /* 0x0000000400547947 */ /* 0x000fea0003800000 */
.L_x_38170:
[----:B-123--:R-:W1:Y:S02]  /*9c00*/  F2I.FTZ.U32.TRUNC.NTZ R5, R4 ;  /* 0x0000000400057305 */ /* 0x00ee64000021f000 */
[----:B-1----:R1:W-:Y:S01]  /*9c10*/  STG.E desc[UR36][R2.64], R5 ;  /* 0x0000000502007986 */ /* 0x0023e2000c101924 */
[----:B------:R-:W-:Y:S05]  /*9c20*/  BRA `(.L_x_38153) ;  /* 0x0000000400487947 */ /* 0x000fea0003800000 */
.L_x_38160:
        /* <DEDUP_REMOVED lines=12> */
.L_x_38173:
        /* <DEDUP_REMOVED lines=10> */
.L_x_38172:
[----:B------:R-:W-:-:S09]  /*9d90*/  UISETP.NE.AND UP0, UPT, UR4, 0xf, UPT ;  /* 0x0000000f0400788c */ /* 0x000fd2000bf05270 */
[----:B------:R-:W-:Y:S05]  /*9da0*/  BRA.U !UP0, `(.L_x_38174) ;  /* 0x0000000108e07547 */ /* 0x000fea000b800000 */
[----:B------:R-:W-:-:S09]  /*9db0*/  UISETP.NE.AND UP0, UPT, UR4, 0x17, UPT ;  /* 0x000000170400788c */ /* 0x000fd2000bf05270 */
[----:B------:R-:W-:Y:S05]  /*9dc0*/  BRA.U !UP0, `(.L_x_38175) ;  /* 0x00000001088c7547 */ /* 0x000fea000b800000 */
[----:B------:R-:W-:-:S09]  /*9dd0*/  UISETP.NE.AND UP0, UPT, UR4, 0x18, UPT ;  /* 0x000000180400788c */ /* 0x000fd2000bf05270 */
[----:B------:R-:W-:Y:S05]  /*9de0*/  BRA.U !UP0, `(.L_x_38176) ;  /* 0x0000000108447547 */ /* 0x000fea000b800000 */
.L_x_38152:
[----:B0-----:R-:W-:Y:S01]  /*9df0*/  MOV R0, 0x0 ;  /* 0x0000000000007802 */ /* 0x001fe20000000f00 */
[----:B------:R-:W1:Y:S01]  /*9e00*/  LDCU.64 UR4, c[0x4][0x198] ;  /* 0x01003300ff0477ac */ /* 0x000e620008000a00 */
[----:B------:R-:W-:Y:S02]  /*9e10*/  HFMA2 R8, -RZ, RZ, 0, 6.020069122314453125e-06 ;  /* 0x00000065ff087431 */ /* 0x000fe400000001ff */
[----:B------:R-:W-:Y:S01]  /*9e20*/  IMAD.MOV.U32 R12, RZ, RZ, 0x1 ;  /* 0x00000001ff0c7424 */ /* 0x000fe200078e00ff */
[----:B------:R0:W4:Y:S01]  /*9e30*/  LDC.64 R2, c[0x4][R0] ;  /* 0x0100000000027b82 */ /* 0x0001220000000a00 */
[----:B------:R-:W5:Y:S01]  /*9e40*/  LDCU.64 UR6, c[0x4][0x1a0] ;  /* 0x01003400ff0677ac */ /* 0x000f620008000a00 */
[----:B------:R-:W-:Y:S01]  /*9e50*/  MOV R13, RZ ;  /* 0x000000ff000d7202 */ /* 0x000fe20000000f00 */
[----:B------:R-:W0:Y:S01]  /*9e60*/  LDCU.64 UR8, c[0x4][0x90] ;  /* 0x01001200ff0877ac */ /* 0x000e220008000a00 */
[----:B-1-3--:R-:W-:Y:S01]  /*9e70*/  MOV R4, UR4 ;  /* 0x0000000400047c02 */ /* 0x00afe20008000f00 */
[----:B--2---:R-:W-:Y:S01]  /*9e80*/  IMAD.U32 R5, RZ, RZ, UR5 ;  /* 0x00000005ff057e24 */ /* 0x004fe2000f8e00ff */
[----:B-----5:R-:W-:Y:S01]  /*9e90*/  MOV R6, UR6 ;  /* 0x0000000600067c02 */ /* 0x020fe20008000f00 */
[----:B------:R-:W-:Y:S01]  /*9ea0*/  IMAD.U32 R7, RZ, RZ, UR7 ;  /* 0x00000007ff077e24 */ /* 0x000fe2000f8e00ff */
[----:B0-----:R-:W-:Y:S01]  /*9eb0*/  MOV R10, UR8 ;  /* 0x00000008000a7c02 */ /* 0x001fe20008000f00 */
[----:B------:R-:W-:-:S07]  /*9ec0*/  IMAD.U32 R11, RZ, RZ, UR9 ;  /* 0x00000009ff0b7e24 */ /* 0x000fce000f8e00ff */
[----:B------:R-:W-:-:S07]  /*9ed0*/  LEPC R20, `(.L_x_38177) ;  /* 0x000000001014794e */ /* 0x000fce0000000000 */
[----:B----4-:R-:W-:Y:S05]  /*9ee0*/  CALL.ABS.NOINC R2 ;  /* 0x0000000002007343 */ /* 0x010fea0003c00000 */
.L_x_38177:
[----:B------:R-:W-:Y:S05]  /*9ef0*/  BRA `(.L_x_38153) ;  /* 0x0000000000947947 */ /* 0x000fea0003800000 */
.L_x_38176:
        /* <DEDUP_REMOVED lines=12> */
.L_x_38179:
[----:B------:R-:W-:Y:S05]  /*9fc0*/  BSYNC.RECONVERGENT B0 ;  /* 0x0000000000007941 */ /* 0x000fea0003800200 */
.L_x_38178:
[----:B--2---:R-:W-:-:S05]  /*9fd0*/  LOP3.LUT R5, R0, 0x80, R7, 0xf8, !PT ;  /* 0x0000008000057812 */ /* 0x004fca00078ef807 */
[----:B------:R4:W-:Y:S01]  /*9fe0*/  STG.E.U8 desc[UR36][R2.64], R5 ;  /* 0x0000000502007986 */ /* 0x0009e2000c101124 */
[----:B------:R-:W-:Y:S05]  /*9ff0*/  BRA `(.L_x_38153) ;  /* 0x0000000000547947 */ /* 0x000fea0003800000 */
.L_x_38175:
        /* <DEDUP_REMOVED lines=11> */
.L_x_38181:
[----:B0-----:R-:W-:Y:S01]  /*a0b0*/  HFMA2 R0, -RZ, RZ, 0, 7.569789886474609375e-06 ;  /* 0x0000007fff007431 */ /* 0x001fe200000001ff */
[----:B------:R-:W-:-:S04]  /*a0c0*/  ISETP.GT.U32.AND P0, PT, R6, 0x7f800000, PT ;  /* 0x7f8000000600780c */ /* 0x000fc80003f04070 */
[----:B------:R-:W-:-:S09]  /*a0d0*/  SEL R0, R0, 0x7c, P0 ;  /* 0x0000007c00007807 */ /* 0x000fd20000000000 */
.L_x_38182:
[----:B------:R-:W-:Y:S05]  /*a0e0*/  BSYNC.RECONVERGENT B0 ;  /* 0x0000000000007941 */ /* 0x000fea0003800200 */
.L_x_38180:
[----:B--2---:R-:W-:-:S04]  /*a0f0*/  SHF.R.U32.HI R5, RZ, 0x18, R4 ;  /* 0x00000018ff057819 */ /* 0x004fc80000011604 */
[----:B------:R-:W-:-:S05]  /*a100*/  LOP3.LUT R5, R0, 0x80, R5, 0xf8, !PT ;  /* 0x0000008000057812 */ /* 0x000fca00078ef805 */
[----:B------:R3:W-:Y:S01]  /*a110*/  STG.E.U8 desc[UR36][R2.64], R5 ;  /* 0x0000000502007986 */ /* 0x0007e2000c101124 */
[----:B------:R-:W-:Y:S05]  /*a120*/  BRA `(.L_x_38153) ;  /* 0x0000000000087947 */ /* 0x000fea0003800000 */
.L_x_38174:
[----:B-1-3--:R-:W-:-:S05]  /*a130*/  F2FP.BF16.F32.PACK_AB R4, RZ, R4 ;  /* 0x00000004ff04723e */ /* 0x00afca00000010ff */
[----:B------:R1:W-:Y:S02]  /*a140*/  STG.E.U16 desc[UR36][R2.64], R4 ;  /* 0x0000000402007986 */ /* 0x0003e4000c101524 */
.L_x_38153:
[----:B------:R-:W-:-:S07]  /*a150*/  VIADD R17, R17, 0x80 ;  /* 0x0000008011117836 */ /* 0x000fce0000000000 */
.L_x_38113:
[----:B------:R-:W-:Y:S05]  /*a160*/  BSYNC.RECONVERGENT B7 ;  /* 0x0000000000077941 */ /* 0x000fea0003800200 */
.L_x_38112:
        /* <DEDUP_REMOVED lines=306> */
.L_x_38183:
[----:B------:R-:W2:Y:S01]  /*b490*/  LDCU.128 UR8, c[0x0][0x580] ;  /* 0x0000b000ff0877ac */ /* 0x000ea20008000c00 */
[----:B------:R-:W-:Y:S01]  /*b4a0*/  BSSY.RECONVERGENT B6, `(.L_x_38184) ;  /* 0x0000103000067945 */ /* 0x000fe20003800200 */
[----:B------:R-:W-:-:S04]  /*b4b0*/  UPRMT UR4, UR42, 0x9910, URZ ;  /* 0x000099102a047896 */ /* 0x000fc800080000ff */
[----:B------:R-:W-:Y:S01]  /*b4c0*/  UISETP.GT.AND UP0, UPT, UR4, 0x9, UPT ;  /* 0x000000090400788c */ /* 0x000fe2000bf04270 */
[----:B--2---:R-:W-:Y:S02]  /*b4d0*/  IADD3 R4, P1, PT, R0, UR10, RZ ;  /* 0x0000000a00047c10 */ /* 0x004fe4000ff3e0ff */
        /* <DEDUP_REMOVED lines=14> */
[----:B--2---:R-:W2:Y:S01]  /*b5c0*/  I2F.S16 R2, R2 ;  /* 0x0000000200027306 */ /* 0x004ea20000101400 */
[----:B------:R-:W-:Y:S05]  /*b5d0*/  BRA `(.L_x_38190) ;  /* 0x0000000c00bc7947 */ /* 0x000fea0003800000 */
.L_x_38188:
[----:B------:R-:W2:Y:S01]  /*b5e0*/  LDG.E.U8 R2, desc[UR36][R4.64] ;  /* 0x0000002404027981 */ /* 0x000ea2000c1e1100 */
[----:B------:R-:W-:Y:S01]  /*b5f0*/  IMAD.MOV.U32 R3, RZ, RZ, RZ ;  /* 0x000000ffff037224 */ /* 0x000fe200078e00ff */
[----:B--2---:R-:W-:Y:S01]  /*b600*/  I2FP.F32.U32 R2, R2 ;  /* 0x0000000200027245 */ /* 0x004fe20000201000 */
[----:B------:R-:W-:Y:S06]  /*b610*/  BRA `(.L_x_38190) ;  /* 0x0000000c00ac7947 */ /* 0x000fec0003800000 */
.L_x_38187:
        /* <DEDUP_REMOVED lines=10> */
.L_x_38192:
[----:B------:R-:W2:Y:S01]  /*b6c0*/  LDG.E R2, desc[UR36][R4.64] ;  /* 0x0000002404027981 */ /* 0x000ea2000c1e1900 */
[----:B------:R-:W-:Y:S01]  /*b6d0*/  IMAD.MOV.U32 R3, RZ, RZ, RZ ;  /* 0x000000ffff037224 */ /* 0x000fe200078e00ff */
[----:B--2---:R-:W-:Y:S01]  /*b6e0*/  I2FP.F32.S32 R2, R2 ;  /* 0x0000000200027245 */ /* 0x004fe20000201400 */
[----:B------:R-:W-:Y:S06]  /*b6f0*/  BRA `(.L_x_38190) ;  /* 0x0000000c00747947 */ /* 0x000fec0003800000 */
.L_x_38191:
[----:B------:R-:W2:Y:S01]  /*b700*/  LDG.E.U16 R2, desc[UR36][R4.64] ;  /* 0x0000002404027981 */ /* 0x000ea2000c1e1500 */
[----:B------:R-:W-:Y:S01]  /*b710*/  MOV R3, RZ ;  /* 0x000000ff00037202 */ /* 0x000fe20000000f00 */
[----:B--2---:R-:W3:Y:S01]  /*b720*/  I2F.S16 R2, R2 ;  /* 0x0000000200027306 */ /* 0x004ee20000101400 */
[----:B------:R-:W-:Y:S05]  /*b730*/  BRA `(.L_x_38190) ;  /* 0x0000000c00647947 */ /* 0x000fea0003800000 */
.L_x_38186:
        /* <DEDUP_REMOVED lines=9> */
.L_x_38194:
[----:B------:R-:W2:Y:S01]  /*b7d0*/  LDG.E.U16 R2, desc[UR36][R4.64] ;  /* 0x0000002404027981 */ /* 0x000ea2000c1e1500 */
[----:B------:R-:W-:Y:S02]  /*b7e0*/  HFMA2 R3, -RZ, RZ, 0, 0 ;  /* 0x00000000ff037431 */ /* 0x000fe400000001ff */
[----:B--2---:R-:W-:Y:S01]  /*b7f0*/  HADD2.F32 R2, -RZ, R2.H0_H0 ;  /* 0x20000002ff027230 */ /* 0x004fe20000004100 */
[----:B------:R-:W-:Y:S06]  /*b800*/  BRA `(.L_x_38190) ;  /* 0x0000000c00307947 */ /* 0x000fec0003800000 */
.L_x_38193:
        /* <DEDUP_REMOVED lines=8> */
.L_x_38196:
[----:B------:R-:W2:Y:S02]  /*b890*/  LDG.E R3, desc[UR36][R4.64] ;  /* 0x0000002404037981 */ /* 0x000ea4000c1e1900 */
[--C-:B--2---:R-:W-:Y:S02]  /*b8a0*/  HADD2.F32 R2, -RZ, R3.reuse.H0_H0 ;  /* 0x20000003ff027230 */ /* 0x104fe40000004100 */
[----:B------:R-:W-:Y:S01]  /*b8b0*/  HADD2.F32 R3, -RZ, R3.H1_H1 ;  /* 0x30000003ff037230 */ /* 0x000fe20000004100 */
[----:B------:R-:W-:Y:S06]  /*b8c0*/  BRA `(.L_x_38190) ;  /* 0x0000000c00007947 */ /* 0x000fec0003800000 */
.L_x_38195:
        /* <DEDUP_REMOVED lines=12> */
.L_x_38185:
        /* <DEDUP_REMOVED lines=13> */
.L_x_38199:
        /* <DEDUP_REMOVED lines=22> */
.L_x_38198:
        /* <DEDUP_REMOVED lines=26> */
.L_x_38201:
[----:B------:R-:W2:Y:S02]  /*bd60*/  LDG.E.U8 R3, desc[UR36][R4.64] ;  /* 0x0000002404037981 */ /* 0x000ea4000c1e1100 */
[C---:B--2---:R-:W-:Y:S01]  /*bd70*/  IMAD.SHL.U32 R0, R3.reuse, 0x2000000, RZ ;  /* 0x0200000003007824 */ /* 0x044fe200078e00ff */
[----:B------:R-:W-:-:S04]  /*bd80*/  SHF.L.U32 R3, R3, 0x8, RZ ;  /* 0x0000000803037819 */ /* 0x000fc800000006ff */
[----:B------:R-:W-:Y:S02]  /*bd90*/  ISETP.GE.U32.AND P0, PT, R0, 0x8000000, PT ;  /* 0x080000000000780c */ /* 0x000fe40003f06070 */
[----:B------:R-:W-:-:S11]  /*bda0*/  PRMT R7, R3, 0x9910, RZ ;  /* 0x0000991003077816 */ /* 0x000fd600000000ff */
[----:B------:R-:W-:Y:S01]  /*bdb0*/  @!P0 LOP3.LUT R2, R3, 0x7f00, RZ, 0xc0, !PT ;  /* 0x00007f0003028812 */ /* 0x000fe200078ec0ff */
[----:B------:R-:W-:Y:S01]  /*bdc0*/  IMAD.MOV.U32 R3, RZ, RZ, RZ ;  /* 0x000000ffff037224 */ /* 0x000fe200078e00ff */
[----:B------:R-:W-:Y:S02]  /*bdd0*/  @P0 LEA.HI R0, R0, 0x70000000, RZ, 0x1c ;  /* 0x7000000000000811 */ /* 0x000fe400078fe0ff */
[----:B------:R-:W-:-:S03]  /*bde0*/  @!P0 LOP3.LUT R2, R2, 0x3f000000, RZ, 0xfc, !PT ;  /* 0x3f00000002028812 */ /* 0x000fc600078efcff */
[----:B------:R-:W-:Y:S02]  /*bdf0*/  @P0 FMUL.FTZ R0, R0, 1.9259299443872358531e-34 ;  /* 0x0780000000000820 */ /* 0x000fe40000410000 */
[----:B------:R-:W-:-:S05]  /*be00*/  @!P0 FADD.FTZ R0, R2, -0.5 ;  /* 0xbf00000002008421 */ /* 0x000fca0000010000 */
[----:B------:R-:W-:Y:S01]  /*be10*/  LOP3.LUT R2, R0, 0x80000000, R7, 0xf8, !PT ;  /* 0x8000000000027812 */ /* 0x000fe200078ef807 */
[----:B------:R-:W-:Y:S06]  /*be20*/  BRA `(.L_x_38190) ;  /* 0x0000000400a87947 */ /* 0x000fec0003800000 */
.L_x_38200:
[----:B------:R-:W2:Y:S01]  /*be30*/  LDG.E.U16 R2, desc[UR36][R4.64] ;  /* 0x0000002404027981 */ /* 0x000ea2000c1e1500 */
[----:B------:R-:W-:Y:S01]  /*be40*/  MOV R3, RZ ;  /* 0x000000ff00037202 */ /* 0x000fe20000000f00 */
[----:B--2---:R-:W-:Y:S01]  /*be50*/  IMAD.U32 R2, R2, 0x10000, RZ ;  /* 0x0001000002027824 */ /* 0x004fe200078e00ff */
[----:B------:R-:W-:Y:S06]  /*be60*/  BRA `(.L_x_38190) ;  /* 0x0000000400987947 */ /* 0x000fec0003800000 */
.L_x_38197:
        /* <DEDUP_REMOVED lines=12> */
.L_x_38204:
        /* <DEDUP_REMOVED lines=20> */
.L_x_38206:
[----:B------:R-:W-:Y:S05]  /*c070*/  BSYNC.RECONVERGENT B0 ;  /* 0x0000000000007941 */ /* 0x000fea0003800200 */
.L_x_38205:
[----:B------:R-:W-:Y:S02]  /*c080*/  SHF.L.U32 R0, R0, 0x14, RZ ;  /* 0x0000001400007819 */ /* 0x000fe400000006ff */
[----:B------:R-:W-:-:S04]  /*c090*/  LEA R2, R2, 0x3b800000, 0x17 ;  /* 0x3b80000002027811 */ /* 0x000fc800078eb8ff */
[----:B------:R-:W-:Y:S01]  /*c0a0*/  LOP3.LUT R2, R2, R0, R9, 0xfe, !PT ;  /* 0x0000000002027212 */ /* 0x000fe200078efe09 */
[----:B------:R-:W-:Y:S06]  /*c0b0*/  BRA `(.L_x_38190) ;  /* 0x0000000400047947 */ /* 0x000fec0003800000 */
.L_x_38203:
        /* <DEDUP_REMOVED lines=20> */
.L_x_38208:
[----:B------:R-:W-:Y:S05]  /*c200*/  BSYNC.RECONVERGENT B0 ;  /* 0x0000000000007941 */ /* 0x000fea0003800200 */
.L_x_38207:
[----:B------:R-:W-:Y:S02]  /*c210*/  SHF.L.U32 R0, R0, 0x15, RZ ;  /* 0x0000001500007819 */ /* 0x000fe400000006ff */
[----:B------:R-:W-:-:S04]  /*c220*/  LEA R2, R2, 0x37800000, 0x17 ;  /* 0x3780000002027811 */ /* 0x000fc800078eb8ff */
[----:B------:R-:W-:Y:S01]  /*c230*/  LOP3.LUT R2, R2, R0, R9, 0xfe, !PT ;  /* 0x0000000002027212 */ /* 0x000fe200078efe09 */
[----:B------:R-:W-:Y:S06]  /*c240*/  BRA `(.L_x_38190) ;  /* 0x0000000000a07947 */ /* 0x000fec0003800000 */
.L_x_38202:
[----:B------:R-:W-:-:S09]  /*c250*/  UISETP.NE.AND UP0, UPT, UR4, 0x1c, UPT ;  /* 0x0000001c0400788c */ /* 0x000fd2000bf05270 */
[----:B------:R-:W-:Y:S05]  /*c260*/  BRA.U !UP0, `(.L_x_38209) ;  /* 0x00000001088c7547 */ /* 0x000fea000b800000 */
[----:B------:R-:W-:-:S09]  /*c270*/  UISETP.NE.AND UP0, UPT, UR4, 0x1d, UPT ;  /* 0x0000001d0400788c */ /* 0x000fd2000bf05270 */
[----:B------:R-:W-:Y:S05]  /*c280*/  BRA.U !UP0, `(.L_x_38210) ;  /* 0x0000000108747547 */ /* 0x000fea000b800000 */
[----:B------:R-:W-:-:S09]  /*c290*/  UISETP.NE.AND UP0, UPT, UR4, 0x2c, UPT ;  /* 0x0000002c0400788c */ /* 0x000fd2000bf05270 */
[----:B------:R-:W-:Y:S05]  /*c2a0*/  BRA.U UP0, `(.L_x_38189) ;  /* 0x0000000100247547 */ /* 0x000fea000b800000 */
[----:B------:R-:W2:Y:S01]  /*c2b0*/  LDG.E.U8 R4, desc[UR36][R4.64] ;  /* 0x0000002404047981 */ /* 0x000ea2000c1e1100 */
[----:B------:R-:W-:Y:S01]  /*c2c0*/  IMAD.MOV.U32 R3, RZ, RZ, RZ ;  /* 0x000000ffff037224 */ /* 0x000fe200078e00ff */
[----:B------:R-:W-:Y:S02]  /*c2d0*/  MOV R2, 0x400000 ;  /* 0x0040000000027802 */ /* 0x000fe40000000f00 */
[----:B--2---:R-:W-:-:S13]  /*c2e0*/  ISETP.NE.AND P0, PT, R4, RZ, PT ;  /* 0x000000ff0400720c */ /* 0x004fda0003f05270 */
[----:B------:R-:W-:Y:S05]  /*c2f0*/  @!P0 BRA `(.L_x_38190) ;  /* 0x0000000000748947 */ /* 0x000fea0003800000 */
[----:B------:R-:W-:-:S13]  /*c300*/  ISETP.NE.AND P0, PT, R4, 0xff, PT ;  /* 0x000000ff0400780c */ /* 0x000fda0003f05270 */
[----:B------:R-:W-:Y:S01]  /*c310*/  @!P0 IMAD.MOV.U32 R2, RZ, RZ, 0x7f800001 ;  /* 0x7f800001ff028424 */ /* 0x000fe200078e00ff */
[----:B------:R-:W-:Y:S01]  /*c320*/  @P0 SHF.L.U32 R2, R4, 0x17, RZ ;  /* 0x0000001704020819 */ /* 0x000fe200000006ff */
[----:B------:R-:W-:Y:S06]  /*c330*/  BRA `(.L_x_38190) ;  /* 0x0000000000647947 */ /* 0x000fec0003800000 */
.L_x_38189:
        /* <DEDUP_REMOVED lines=16> */
.L_x_38211:
[----:B------:R-:W-:Y:S01]  /*c440*/  CS2R R2, SRZ ;  /* 0x0000000000027805 */ /* 0x000fe2000001ff00 */
[----:B------:R-:W-:Y:S06]  /*c450*/  BRA `(.L_x_38190) ;  /* 0x00000000001c7947 */ /* 0x000fec0003800000 */
.L_x_38210:
[----:B------:R-:W2:Y:S01]  /*c460*/  LDG.E.64 R4, desc[UR36][R4.64] ;  /* 0x0000002404047981 */ /* 0x000ea2000c1e1b00 */
[----:B------:R-:W-:Y:S01]  /*c470*/  MOV R3, RZ ;  /* 0x000000ff00037202 */ /* 0x000fe20000000f00 */
[----:B--2---:R4:W0:Y:S02]  /*c480*/  I2F.U64 R2, R4 ;  /* 0x0000000400027312 */ /* 0x0048240000301000 */
[----:B0---4-:R-:W-:Y:S05]  /*c490*/  BRA `(.L_x_38190) ;  /* 0x00000000000c7947 */ /* 0x011fea0003800000 */
.L_x_38209:
[----:B------:R-:W2:Y:S01]  /*c4a0*/  LDG.E R2, desc[UR36][R4.64] ;  /* 0x0000002404027981 */ /* 0x000ea2000c1e1900 */
[----:B------:R-:W-:Y:S01]  /*c4b0*/  IMAD.MOV.U32 R3, RZ, RZ, RZ ;  /* 0x000000ffff037224 */ /* 0x000fe200078e00ff */
[----:B--2---:R-:W-:-:S07]  /*c4c0*/  I2FP.F32.U32 R2, R2 ;  /* 0x0000000200027245 */ /* 0x004fce0000201000 */
.L_x_38190:
[----:B------:R-:W-:Y:S05]  /*c4d0*/  BSYNC.RECONVERGENT B6 ;  /* 0x0000000000067941 */ /* 0x000fea0003800200 */
.L_x_38184:
        /* <DEDUP_REMOVED lines=46> */
.L_x_38215:
        /* <DEDUP_REMOVED lines=8> */
.L_x_38214:
[----:B------:R-:W-:-:S04]  /*c840*/  FMUL.RZ R0, R5, 0.15915493667125701904 ;  /* 0x3e22f98305007820 */ /* 0x000fc8000040c000 */
[----:B------:R1:W2:Y:S08]  /*c850*/  MUFU.COS R4, R0 ;  /* 0x0000000000047308 */ /* 0x0002b00000000000 */
[----:B------:R1:W3:Y:S01]  /*c860*/  MUFU.SIN R5, R0 ;  /* 0x0000000000057308 */ /* 0x0002e20000000400 */
[----:B------:R-:W-:Y:S05]  /*c870*/  BRA `(.L_x_38216) ;  /* 0x0000000000087947 */ /* 0x000fea0003800000 */
.L_x_38213:
[----:B------:R-:W-:-:S06]  /*c880*/  FMUL.FTZ R4, R6, 1.4426950216293334961 ;  /* 0x3fb8aa3b06047820 */ /* 0x000fcc0000410000 */
[----:B------:R-:W0:Y:S02]  /*c890*/  MUFU.EX2 R4, R4 ;  /* 0x0000000400047308 */ /* 0x000e240000000800 */
.L_x_38216:
[----:B------:R-:W-:Y:S05]  /*c8a0*/  BSYNC.RECONVERGENT B0 ;  /* 0x0000000000007941 */ /* 0x000fea0003800200 */
.L_x_38212:
        /* <DEDUP_REMOVED lines=12> */
[----:B0-----:R-:W-:Y:S01]  /*c970*/  STG.E.U8 desc[UR36][R16.64], R3 ;  /* 0x0000000310007986 */ /* 0x001fe2000c101124 */
[----:B------:R-:W-:Y:S05]  /*c980*/  EXIT ;  /* 0x000000000000794d */ /* 0x000fea0003800000 */
.L_x_38220:
[----:B0-23--:R-:W0:Y:S02]  /*c990*/  F2I.S64.TRUNC R4, R4 ;  /* 0x0000000400047311 */ /* 0x00de24000020d900 */
[----:B0-----:R-:W-:-:S05]  /*c9a0*/  IMAD.MOV.U32 R3, RZ, RZ, R4 ;  /* 0x000000ffff037224 */ /* 0x001fca00078e0004 */
[----:B------:R-:W-:Y:S01]  /*c9b0*/  STG.E.U8 desc[UR36][R16.64], R3 ;  /* 0x0000000310007986 */ /* 0x000fe2000c101124 */
[----:B------:R-:W-:Y:S05]  /*c9c0*/  EXIT ;  /* 0x000000000000794d */ /* 0x000fea0003800000 */
.L_x_38219:
        /* <DEDUP_REMOVED lines=9> */
.L_x_38223:
[----:B0-2---:R-:W0:Y:S02]  /*ca60*/  F2I.FTZ.TRUNC.NTZ R3, R4 ;  /* 0x0000000400037305 */ /* 0x005e24000021f100 */
[----:B0-----:R-:W-:Y:S01]  /*ca70*/  STG.E desc[UR36][R16.64], R3 ;  /* 0x0000000310007986 */ /* 0x001fe2000c101924 */
[----:B------:R-:W-:Y:S05]  /*ca80*/  EXIT ;  /* 0x000000000000794d */ /* 0x000fea0003800000 */
.L_x_38222:
[----:B0-2---:R-:W0:Y:S02]  /*ca90*/  F2I.FTZ.TRUNC.NTZ R3, R4 ;  /* 0x0000000400037305 */ /* 0x005e24000021f100 */
[----:B0-----:R-:W-:Y:S01]  /*caa0*/  STG.E.U16 desc[UR36][R16.64], R3 ;  /* 0x0000000310007986 */ /* 0x001fe2000c101524 */
[----:B------:R-:W-:Y:S05]  /*cab0*/  EXIT ;  /* 0x000000000000794d */ /* 0x000fea0003800000 */
.L_x_38218:
        /* <DEDUP_REMOVED lines=8> */
.L_x_38225:
[----:B0-2---:R-:W-:-:S05]  /*cb40*/  F2FP.F16.F32.PACK_AB R4, RZ, R4 ;  /* 0x00000004ff04723e */ /* 0x005fca00000000ff */
[----:B------:R-:W-:Y:S01]  /*cb50*/  STG.E.U16 desc[UR36][R16.64], R4 ;  /* 0x0000000410007986 */ /* 0x000fe2000c101524 */
[----:B------:R-:W-:Y:S05]  /*cb60*/  EXIT ;  /* 0x000000000000794d */ /* 0x000fea0003800000 */
.L_x_38224:
        /* <DEDUP_REMOVED lines=8> */
.L_x_38227:
[----:B0-23--:R-:W-:-:S05]  /*cbf0*/  F2FP.F16.F32.PACK_AB R3, R5, R4 ;  /* 0x000000040503723e */ /* 0x00dfca00000000ff */
[----:B------:R-:W-:Y:S01]  /*cc00*/  STG.E desc[UR36][R16.64], R3 ;  /* 0x0000000310007986 */ /* 0x000fe2000c101924 */
[----:B------:R-:W-:Y:S05]  /*cc10*/  EXIT ;  /* 0x000000000000794d */ /* 0x000fea0003800000 */
.L_x_38226:
[----:B0-2---:R-:W-:-:S06]  /*cc20*/  FMUL.FTZ R2, R4, 1 ;  /* 0x3f80000004027820 */ /* 0x005fcc0000410000 */
[----:B------:R-:W0:Y:S02]  /*cc30*/  F2F.F64.F32 R2, R2 ;  /* 0x0000000200027310 */ /* 0x000e240000201800 */
[----:B0-----:R-:W-:Y:S01]  /*cc40*/  STG.E.64 desc[UR36][R16.64], R2 ;  /* 0x0000000210007986 */ /* 0x001fe2000c101b24 */
[----:B------:R-:W-:Y:S05]  /*cc50*/  EXIT ;  /* 0x000000000000794d */ /* 0x000fea0003800000 */
.L_x_38217:
        /* <DEDUP_REMOVED lines=11> */
[----:B0-----:R-:W-:Y:S01]  /*cd10*/  STG.E.U16 desc[UR36][R16.64], R3 ;  /* 0x0000000310007986 */ /* 0x001fe2000c101524 */
[----:B------:R-:W-:Y:S05]  /*cd20*/  EXIT ;  /* 0x000000000000794d */ /* 0x000fea0003800000 */
.L_x_38231:
[----:B0-2---:R-:W-:Y:S01]  /*cd30*/  LOP3.LUT R2, R4, 0x7fffffff, RZ, 0xc0, !PT ;  /* 0x7fffffff04027812 */ /* 0x005fe200078ec0ff */
        /* <DEDUP_REMOVED lines=15> */
.L_x_38234:
[----:B------:R-:W-:-:S04]  /*ce30*/  SHF.R.U32.HI R4, RZ, 0x18, R4 ;  /* 0x00000018ff047819 */ /* 0x000fc80000011604 */
[----:B------:R-:W-:-:S04]  /*ce40*/  LOP3.LUT R3, R3, 0x80, R4, 0xf8, !PT ;  /* 0x0000008003037812 */ /* 0x000fc800078ef804 */
[----:B------:R-:W-:-:S07]  /*ce50*/  PRMT R8, R3, 0x7610, R8 ;  /* 0x0000761003087816 */ /* 0x000fce0000000008 */
.L_x_38233:
[----:B------:R-:W-:Y:S05]  /*ce60*/  BSYNC.RECONVERGENT B0 ;  /* 0x0000000000007941 */ /* 0x000fea0003800200 */
.L_x_38232:
[----:B------:R-:W-:Y:S01]  /*ce70*/  STG.E.U8 desc[UR36][R16.64], R8 ;  /* 0x0000000810007986 */ /* 0x000fe2000c101124 */
[----:B------:R-:W-:Y:S05]  /*ce80*/  EXIT ;  /* 0x000000000000794d */ /* 0x000fea0003800000 */
.L_x_38230:
[----:B0-2---:R-:W-:Y:S01]  /*ce90*/  LOP3.LUT R2, R4, 0x7fffffff, RZ, 0xc0, !PT ;  /* 0x7fffffff04027812 */ /* 0x005fe200078ec0ff */
[----:B------:R-:W-:Y:S01]  /*cea0*/  BSSY.RECONVERGENT B0, `(.L_x_38235) ;  /* 0x0000012000007945 */ /* 0x000fe20003800200 */
[----:B------:R-:W-:Y:S02]  /*ceb0*/  IMAD.MOV.U32 R8, RZ, RZ, 0x80 ;  /* 0x00000080ff087424 */ /* 0x000fe400078e00ff */
        /* <DEDUP_REMOVED lines=13> */
.L_x_38237:
[----:B------:R-:W-:-:S04]  /*cf90*/  SHF.R.U32.HI R4, RZ, 0x18, R4 ;  /* 0x00000018ff047819 */ /* 0x000fc80000011604 */
[----:B------:R-:W-:-:S04]  /*cfa0*/  LOP3.LUT R3, R3, 0x80, R4, 0xf8, !PT ;  /* 0x0000008003037812 */ /* 0x000fc800078ef804 */
[----:B------:R-:W-:-:S07]  /*cfb0*/  PRMT R8, R3, 0x7610, R8 ;  /* 0x0000761003087816 */ /* 0x000fce0000000008 */
.L_x_38236:
[----:B------:R-:W-:Y:S05]  /*cfc0*/  BSYNC.RECONVERGENT B0 ;  /* 0x0000000000007941 */ /* 0x000fea0003800200 */
.L_x_38235:
[----:B------:R-:W-:Y:S01]  /*cfd0*/  STG.E.U8 desc[UR36][R16.64], R8 ;  /* 0x0000000810007986 */ /* 0x000fe2000c101124 */
[----:B------:R-:W-:Y:S05]  /*cfe0*/  EXIT ;  /* 0x000000000000794d */ /* 0x000fea0003800000 */
.L_x_38229:
[----:B------:R-:W-:-:S09]  /*cff0*/  UISETP.NE.AND UP0, UPT, UR4, 0x1c, UPT ;  /* 0x0000001c0400788c */ /* 0x000fd2000bf05270 */
[----:B------:R-:W-:Y:S05]  /*d000*/  BRA.U !UP0, `(.L_x_38238) ;  /* 0x0000000108587547 */ /* 0x000fea000b800000 */
[----:B------:R-:W-:-:S09]  /*d010*/  UISETP.NE.AND UP0, UPT, UR4, 0x1d, UPT ;  /* 0x0000001d0400788c */ /* 0x000fd2000bf05270 */
[----:B------:R-:W-:Y:S05]  /*d020*/  BRA.U !UP0, `(.L_x_38239) ;  /* 0x0000000108447547 */ /* 0x000fea000b800000 */
[----:B------:R-:W-:-:S09]  /*d030*/  UISETP.NE.AND UP0, UPT, UR4, 0x2c, UPT ;  /* 0x0000002c0400788c */ /* 0x000fd2000bf05270 */
[----:B------:R-:W-:Y:S05]  /*d040*/  BRA.U UP0, `(.L_x_38221) ;  /* 0x0000000100c47547 */ /* 0x000fea000b800000 */
[----:B0-2---:R-:W-:-:S04]  /*d050*/  SHF.R.U32.HI R2, RZ, 0x17, R4 ;  /* 0x00000017ff027819 */ /* 0x005fc80000011604 */
        /* <DEDUP_REMOVED lines=14> */
.L_x_38239:
[----:B0-23--:R-:W0:Y:S02]  /*d140*/  F2I.U64.TRUNC R4, R4 ;  /* 0x0000000400047311 */ /* 0x00de24000020d800 */
[----:B0-----:R-:W-:Y:S01]  /*d150*/  STG.E.64 desc[UR36][R16.64], R4 ;  /* 0x0000000410007986 */ /* 0x001fe2000c101b24 */
[----:B------:R-:W-:Y:S05]  /*d160*/  EXIT ;  /* 0x000000000000794d */ /* 0x000fea0003800000 */
.L_x_38238:
[----:B0-2---:R-:W0:Y:S02]  /*d170*/  F2I.FTZ.U32.TRUNC.NTZ R3, R4 ;  /* 0x0000000400037305 */ /* 0x005e24000021f000 */
[----:B0-----:R-:W-:Y:S01]  /*d180*/  STG.E desc[UR36][R16.64], R3 ;  /* 0x0000000310007986 */ /* 0x001fe2000c101924 */
[----:B------:R-:W-:Y:S05]  /*d190*/  EXIT ;  /* 0x000000000000794d */ /* 0x000fea0003800000 */
.L_x_38228:
        /* <DEDUP_REMOVED lines=12> */
.L_x_38241:
        /* <DEDUP_REMOVED lines=10> */
.L_x_38240:
[----:B------:R-:W-:-:S09]  /*d300*/  UISETP.NE.AND UP0, UPT, UR4, 0xf, UPT ;  /* 0x0000000f0400788c */ /* 0x000fd2000bf05270 */
[----:B------:R-:W-:Y:S05]  /*d310*/  BRA.U !UP0, `(.L_x_38242) ;  /* 0x0000000108e07547 */ /* 0x000fea000b800000 */
[----:B------:R-:W-:-:S09]  /*d320*/  UISETP.NE.AND UP0, UPT, UR4, 0x17, UPT ;  /* 0x000000170400788c */ /* 0x000fd2000bf05270 */
[----:B------:R-:W-:Y:S05]  /*d330*/  BRA.U !UP0, `(.L_x_38243) ;  /* 0x00000001088c7547 */ /* 0x000fea000b800000 */
[----:B------:R-:W-:-:S09]  /*d340*/  UISETP.NE.AND UP0, UPT, UR4, 0x18, UPT ;  /* 0x000000180400788c */ /* 0x000fd2000bf05270 */
[----:B------:R-:W-:Y:S05]  /*d350*/  BRA.U !UP0, `(.L_x_38244) ;  /* 0x0000000108447547 */ /* 0x000fea000b800000 */
.L_x_38221:
        /* <DEDUP_REMOVED lines=16> */
.L_x_38245:
[----:B------:R-:W-:Y:S05]  /*d460*/  EXIT ;  /* 0x000000000000794d */ /* 0x000fea0003800000 */
.L_x_38244:
        /* <DEDUP_REMOVED lines=12> */
.L_x_38247:
[----:B------:R-:W-:Y:S05]  /*d530*/  BSYNC.RECONVERGENT B0 ;  /* 0x0000000000007941 */ /* 0x000fea0003800200 */
.L_x_38246:
[----:B------:R-:W-:-:S05]  /*d540*/  LOP3.LUT R3, R0, 0x80, R5, 0xf8, !PT ;  /* 0x0000008000037812 */ /* 0x000fca00078ef805 */
[----:B------:R-:W-:Y:S01]  /*d550*/  STG.E.U8 desc[UR36][R16.64], R3 ;  /* 0x0000000310007986 */ /* 0x000fe2000c101124 */
[----:B------:R-:W-:Y:S05]  /*d560*/  EXIT ;  /* 0x000000000000794d */ /* 0x000fea0003800000 */
.L_x_38243:
[----:B0-2---:R-:W-:Y:S01]  /*d570*/  LOP3.LUT R2, R4, 0x7fffffff, RZ, 0xc0, !PT ;  /* 0x7fffffff04027812 */ /* 0x005fe200078ec0ff */
        /* <DEDUP_REMOVED lines=10> */
.L_x_38249:
[----:B-1----:R-:W-:Y:S01]  /*d620*/  HFMA2 R0, -RZ, RZ, 0, 7.569789886474609375e-06 ;  /* 0x0000007fff007431 */ /* 0x002fe200000001ff */
[----:B------:R-:W-:-:S04]  /*d630*/  ISETP.GT.U32.AND P0, PT, R2, 0x7f800000, PT ;  /* 0x7f8000000200780c */ /* 0x000fc80003f04070 */
[----:B------:R-:W-:-:S09]  /*d640*/  SEL R0, R0, 0x7c, P0 ;  /* 0x0000007c00007807 */ /* 0x000fd20000000000 */
.L_x_38250:
[----:B------:R-:W-:Y:S05]  /*d650*/  BSYNC.RECONVERGENT B0 ;  /* 0x0000000000007941 */ /* 0x000fea0003800200 */
.L_x_38248:
[----:B------:R-:W-:-:S04]  /*d660*/  SHF.R.U32.HI R3, RZ, 0x18, R4 ;  /* 0x00000018ff037819 */ /* 0x000fc80000011604 */
[----:B------:R-:W-:-:S05]  /*d670*/  LOP3.LUT R3, R0, 0x80, R3, 0xf8, !PT ;  /* 0x0000008000037812 */ /* 0x000fca00078ef803 */
[----:B------:R-:W-:Y:S01]  /*d680*/  STG.E.U8 desc[UR36][R16.64], R3 ;  /* 0x0000000310007986 */ /* 0x000fe2000c101124 */
[----:B------:R-:W-:Y:S05]  /*d690*/  EXIT ;  /* 0x000000000000794d */ /* 0x000fea0003800000 */
.L_x_38242:
[----:B0-2---:R-:W-:-:S05]  /*d6a0*/  F2FP.BF16.F32.PACK_AB R4, RZ, R4 ;  /* 0x00000004ff04723e */ /* 0x005fca00000010ff */
[----:B------:R-:W-:Y:S01]  /*d6b0*/  STG.E.U16 desc[UR36][R16.64], R4 ;  /* 0x0000000410007986 */ /* 0x000fe2000c101524 */
[----:B------:R-:W-:Y:S05]  /*d6c0*/  EXIT ;  /* 0x000000000000794d */ /* 0x000fea0003800000 */
.L_x_38251:
        /* <DEDUP_REMOVED lines=11> */
.L_x_61017:


//--------------------- .text._ZN2at6native27unrolled_elementwise_kernelIZNS0_50_GLOBAL__N__2680c7bb_12_PowKernel_cu_7dd49032_317022pow_scalar_tensor_implIfEEvRNS_18TensorIteratorBaseEN3c107complexIT_EEEUlNS7_IfEEE_St5arrayIPcLm2EELi4E23TrivialOffsetCalculatorILi1EjESG_NS0_6memory12LoadWithCastILi1EEENSH_13StoreWithCastILi1EEEEEviS8_T0_T2_T3_T4_T5_ --------------------------
	.section	.text._ZN2at6native27unrolled_elementwise_kernelIZNS0_50_GLOBAL__N__2680c7bb_12_PowKernel_cu_7dd49032_317022pow_scalar_tensor_implIfEEvRNS_18TensorIteratorBaseEN3c107complexIT_EEEUlNS7_IfEEE_St5arrayIPcLm2EELi4E23TrivialOffsetCalculatorILi1EjESG_NS0_6memory12LoadWithCastILi1EEENSH_13StoreWithCastILi1EEEEEviS8_T0_T2_T3_T4_T5_,"ax",@progbits
	.align	128
        .global         _ZN2at6native27unrolled_elementwise_kernelIZNS0_50_GLOBAL__N__2680c7bb_12_PowKernel_cu_7dd49032_317022pow_scalar_tensor_implIfEEvRNS_18TensorIteratorBaseEN3c107complexIT_EEEUlNS7_IfEEE_St5arrayIPcLm2EELi4E23TrivialOffsetCalculatorILi1EjESG_NS0_6memory12LoadWithCastILi1EEENSH_13StoreWithCastILi1EEEEEviS8_T0_T2_T3_T4_T5_
        .type           _ZN2at6native27unrolled_elementwise_kernelIZNS0_50_GLOBAL__N__2680c7bb_12_PowKernel_cu_7dd49032_317022pow_scalar_tensor_implIfEEvRNS_18TensorIteratorBaseEN3c107complexIT_EEEUlNS7_IfEEE_St5arrayIPcLm2EELi4E23TrivialOffsetCalculatorILi1EjESG_NS0_6memory12LoadWithCastILi1EEENSH_13StoreWithCastILi1EEEEEviS8_T0_T2_T3_T4_T5_,@function
        .size           _ZN2at6native27unrolled_elementwise_kernelIZNS0_50_GLOBAL__N__2680c7bb_12_PowKernel_cu_7dd49032_317022pow_scalar_tensor_implIfEEvRNS_18TensorIteratorBaseEN3c107complexIT_EEEUlNS7_IfEEE_St5arrayIPcLm2EELi4E23TrivialOffsetCalculatorILi1EjESG_NS0_6memory12LoadWithCastILi1EEENSH_13StoreWithCastILi1EEEEEviS8_T0_T2_T3_T4_T5_,(.L_x_61018 - _ZN2at6native27unrolled_elementwise_kernelIZNS0_50_GLOBAL__N__2680c7bb_12_PowKernel_cu_7dd49032_317022pow_scalar_tensor_implIfEEvRNS_18TensorIteratorBaseEN3c107complexIT_EEEUlNS7_IfEEE_St5arrayIPcLm2EELi4E23TrivialOffsetCalculatorILi1EjESG_NS0_6memory12LoadWithCastILi1EEENSH_13StoreWithCastILi1EEEEEviS8_T0_T2_T3_T4_T5_)
        .other          _ZN2at6native27unrolled_elementwise_kernelIZNS0_50_GLOBAL__N__2680c7bb_12_PowKernel_cu_7dd49032_317022pow_scalar_tensor_implIfEEvRNS_18TensorIteratorBaseEN3c107complexIT_EEEUlNS7_IfEEE_St5arrayIPcLm2EELi4E23TrivialOffsetCalculatorILi1EjESG_NS0_6memory12LoadWithCastILi1EEENSH_13StoreWithCastILi1EEEEEviS8_T0_T2_T3_T4_T5_,@"STO_CUDA_ENTRY STV_DEFAULT"
_ZN2at6native27unrolled_elementwise_kernelIZNS0_50_GLOBAL__N__2680c7bb_12_PowKernel_cu_7dd49032_317022pow_scalar_tensor_implIfEEvRNS_18TensorIteratorBaseEN3c107complexIT_EEEUlNS7_IfEEE_St5arrayIPcLm2EELi4E23TrivialOffsetCalculatorILi1EjESG_NS0_6memory12LoadWithCastILi1EEENSH_13StoreWithCastILi1EEEEEviS8_T0_T2_T3_T4_T5_:
.text._ZN2at6native27unrolled_elementwise_kernelIZNS0_50_GLOBAL__N__2680c7bb_12_PowKernel_cu_7dd49032_317022pow_scalar_tensor_implIfEEvRNS_18TensorIteratorBaseEN3c107complexIT_EEEUlNS7_IfEEE_St5arrayIPcLm2EELi4E23TrivialOffsetCalculatorILi1EjESG_NS0_6memory12LoadWithCastILi1EEENSH_13StoreWithCastILi1EEEEEviS8_T0_T2_T3_T4_T5_:
        /* <DEDUP_REMOVED lines=34> */
.L_x_38258:
[----:B------:R-:W2:Y:S01]  /*0220*/  LDG.E.U8 R4, desc[UR36][R4.64] ;  /* 0x0000002404047981 */ /* 0x000ea2000c1e1100 */
[----:B------:R-:W-:Y:S01]  /*0230*/  IMAD.MOV.U32 R17, RZ, RZ, RZ ;  /* 0x000000ffff117224 */ /* 0x000fe200078e00ff */
[----:B--2---:R-:W-:Y:S01]  /*0240*/  I2FP.F32.U32 R16, R4 ;  /* 0x0000000400107245 */ /* 0x004fe20000201000 */
[----:B------:R-:W-:Y:S06]  /*0250*/  BRA `(.L_x_38260) ;  /* 0x0000000c00b07947 */ /* 0x000fec0003800000 */
.L_x_38257:
        /* <DEDUP_REMOVED lines=10> */
.L_x_38262:
[----:B------:R-:W2:Y:S01]  /*0300*/  LDG.E R4, desc[UR36][R4.64] ;  /* 0x0000002404047981 */ /* 0x000ea2000c1e1900 */
[----:B------:R-:W-:Y:S01]  /*0310*/  IMAD.MOV.U32 R17, RZ, RZ, RZ ;  /* 0x000000ffff117224 */ /* 0x000fe200078e00ff */
[----:B--2---:R-:W-:Y:S01]  /*0320*/  I2FP.F32.S32 R16, R4 ;  /* 0x0000000400107245 */ /* 0x004fe20000201400 */
[----:B------:R-:W-:Y:S06]  /*0330*/  BRA `(.L_x_38260) ;  /* 0x0000000c00787947 */ /* 0x000fec0003800000 */
.L_x_38261:
[----:B------:R-:W2:Y:S01]  /*0340*/  LDG.E.U16 R4, desc[UR36][R4.64] ;  /* 0x0000002404047981 */ /* 0x000ea2000c1e1500 */
[----:B------:R-:W-:Y:S01]  /*0350*/  IMAD.MOV.U32 R17, RZ, RZ, RZ ;  /* 0x000000ffff117224 */ /* 0x000fe200078e00ff */
[----:B--2---:R0:W1:Y:S01]  /*0360*/  I2F.S16 R16, R4 ;  /* 0x0000000400107306 */ /* 0x0040620000101400 */
[----:B------:R-:W-:Y:S05]  /*0370*/  BRA `(.L_x_38260) ;  /* 0x0000000c00687947 */ /* 0x000fea0003800000 */
.L_x_38256:
        /* <DEDUP_REMOVED lines=9> */
.L_x_38264:
[----:B------:R-:W2:Y:S01]  /*0410*/  LDG.E.U16 R4, desc[UR36][R4.64] ;  /* 0x0000002404047981 */ /* 0x000ea2000c1e1500 */
[----:B------:R-:W-:Y:S02]  /*0420*/  IMAD.MOV.U32 R17, RZ, RZ, RZ ;  /* 0x000000ffff117224 */ /* 0x000fe400078e00ff */
[----:B--2---:R-:W-:Y:S01]  /*0430*/  HADD2.F32 R16, -RZ, R4.H0_H0 ;  /* 0x20000004ff107230 */ /* 0x004fe20000004100 */
[----:B------:R-:W-:Y:S06]  /*0440*/  BRA `(.L_x_38260) ;  /* 0x0000000c00347947 */ /* 0x000fec0003800000 */
.L_x_38263:
        /* <DEDUP_REMOVED lines=8> */
.L_x_38266:
[----:B------:R-:W2:Y:S02]  /*04d0*/  LDG.E R4, desc[UR36][R4.64] ;  /* 0x0000002404047981 */ /* 0x000ea4000c1e1900 */
[--C-:B--2---:R-:W-:Y:S02]  /*04e0*/  HADD2.F32 R16, -RZ, R4.reuse.H0_H0 ;  /* 0x20000004ff107230 */ /* 0x104fe40000004100 */
[----:B------:R-:W-:Y:S01]  /*04f0*/  HADD2.F32 R17, -RZ, R4.H1_H1 ;  /* 0x30000004ff117230 */ /* 0x000fe20000004100 */
[----:B------:R-:W-:Y:S06]  /*0500*/  BRA `(.L_x_38260) ;  /* 0x0000000c00047947 */ /* 0x000fec0003800000 */
.L_x_38265:
        /* <DEDUP_REMOVED lines=12> */
.L_x_38255:
        /* <DEDUP_REMOVED lines=13> */
.L_x_38269:
        /* <DEDUP_REMOVED lines=22> */
.L_x_38268:
        /* <DEDUP_REMOVED lines=26> */
.L_x_38271:
        /* <DEDUP_REMOVED lines=14> */
.L_x_38270:
[----:B------:R-:W2:Y:S01]  /*0a80*/  LDG.E.U16 R4, desc[UR36][R4.64] ;  /* 0x0000002404047981 */ /* 0x000ea2000c1e1500 */
[----:B------:R-:W-:Y:S02]  /*0a90*/  IMAD.MOV.U32 R17, RZ, RZ, RZ ;  /* 0x000000ffff117224 */ /* 0x000fe400078e00ff */
[----:B--2---:R-:W-:Y:S01]  /*0aa0*/  IMAD.U32 R16, R4, 0x10000, RZ ;  /* 0x0001000004107824 */ /* 0x004fe200078e00ff */
[----:B------:R-:W-:Y:S06]  /*0ab0*/  BRA `(.L_x_38260) ;  /* 0x0000000400987947 */ /* 0x000fec0003800000 */
.L_x_38267:
        /* <DEDUP_REMOVED lines=12> */
.L_x_38274:
        /* <DEDUP_REMOVED lines=20> */
.L_x_38276:
[----:B------:R-:W-:Y:S05]  /*0cc0*/  BSYNC.RECONVERGENT B0 ;  /* 0x0000000000007941 */ /* 0x000fea0003800200 */
.L_x_38275:
[----:B------:R-:W-:Y:S01]  /*0cd0*/  IMAD.SHL.U32 R0, R0, 0x100000, RZ ;  /* 0x0010000000007824 */ /* 0x000fe200078e00ff */
[----:B------:R-:W-:-:S04]  /*0ce0*/  LEA R3, R3, 0x3b800000, 0x17 ;  /* 0x3b80000003037811 */ /* 0x000fc800078eb8ff */
[----:B------:R-:W-:Y:S01]  /*0cf0*/  LOP3.LUT R16, R3, R0, R7, 0xfe, !PT ;  /* 0x0000000003107212 */ /* 0x000fe200078efe07 */
[----:B------:R-:W-:Y:S06]  /*0d00*/  BRA `(.L_x_38260) ;  /* 0x0000000400047947 */ /* 0x000fec0003800000 */
.L_x_38273:
        /* <DEDUP_REMOVED lines=20> */
.L_x_38278:
[----:B------:R-:W-:Y:S05]  /*0e50*/  BSYNC.RECONVERGENT B0 ;  /* 0x0000000000007941 */ /* 0x000fea0003800200 */
.L_x_38277:
[----:B------:R-:W-:Y:S01]  /*0e60*/  IMAD.SHL.U32 R0, R0, 0x200000, RZ ;  /* 0x0020000000007824 */ /* 0x000fe200078e00ff */
[----:B------:R-:W-:-:S04]  /*0e70*/  LEA R3, R3, 0x37800000, 0x17 ;  /* 0x3780000003037811 */ /* 0x000fc800078eb8ff */
[----:B------:R-:W-:Y:S01]  /*0e80*/  LOP3.LUT R16, R3, R0, R7, 0xfe, !PT ;  /* 0x0000000003107212 */ /* 0x000fe200078efe07 */
[----:B------:R-:W-:Y:S06]  /*0e90*/  BRA `(.L_x_38260) ;  /* 0x0000000000a07947 */ /* 0x000fec0003800000 */
.L_x_38272:
[----:B------:R-:W-:-:S09]  /*0ea0*/  UISETP.NE.AND UP0, UPT, UR4, 0x1c, UPT ;  /* 0x0000001c0400788c */ /* 0x000fd2000bf05270 */
[----:B------:R-:W-:Y:S05]  /*0eb0*/  BRA.U !UP0, `(.L_x_38279) ;  /* 0x00000001088c7547 */ /* 0x000fea000b800000 */
[----:B------:R-:W-:-:S09]  /*0ec0*/  UISETP.NE.AND UP0, UPT, UR4, 0x1d, UPT ;  /* 0x0000001d0400788c */ /* 0x000fd2000bf05270 */
[----:B------:R-:W-:Y:S05]  /*0ed0*/  BRA.U !UP0, `(.L_x_38280) ;  /* 0x0000000108747547 */ /* 0x000fea000b800000 */
[----:B------:R-:W-:-:S09]  /*0ee0*/  UISETP.NE.AND UP0, UPT, UR4, 0x2c, UPT ;  /* 0x0000002c0400788c */ /* 0x000fd2000bf05270 */
[----:B------:R-:W-:Y:S05]  /*0ef0*/  BRA.U !UP0, `(.L_x_38281) ;  /* 0x0000000108487547 */ /* 0x000fea000b800000 */
.L_x_38259:
        /* <DEDUP_REMOVED lines=16> */
.L_x_38282:
[----:B------:R-:W-:Y:S01]  /*1000*/  CS2R R16, SRZ ;  /* 0x0000000000107805 */ /* 0x000fe2000001ff00 */
[----:B------:R-:W-:Y:S06]  /*1010*/  BRA `(.L_x_38260) ;  /* 0x0000000000407947 */ /* 0x000fec0003800000 */
.L_x_38281:
        /* <DEDUP_REMOVED lines=9> */
.L_x_38280:
[----:B------:R-:W2:Y:S01]  /*10b0*/  LDG.E.64 R4, desc[UR36][R4.64] ;  /* 0x0000002404047981 */ /* 0x000ea2000c1e1b00 */
[----:B------:R-:W-:Y:S01]  /*10c0*/  IMAD.MOV.U32 R17, RZ, RZ, RZ ;  /* 0x000000ffff117224 */ /* 0x000fe200078e00ff */
[----:B--2---:R0:W1:Y:S02]  /*10d0*/  I2F.U64 R16, R4 ;  /* 0x0000000400107312 */ /* 0x0040640000301000 */
[----:B01----:R-:W-:Y:S05]  /*10e0*/  BRA `(.L_x_38260) ;  /* 0x00000000000c7947 */ /* 0x003fea0003800000 */
.L_x_38279:
[----:B------:R-:W2:Y:S01]  /*10f0*/  LDG.E R4, desc[UR36][R4.64] ;  /* 0x0000002404047981 */ /* 0x000ea2000c1e1900 */
[----:B------:R-:W-:Y:S01]  /*1100*/  IMAD.MOV.U32 R17, RZ, RZ, RZ ;  /* 0x000000ffff117224 */ /* 0x000fe200078e00ff */
[----:B--2---:R-:W-:-:S07]  /*1110*/  I2FP.F32.U32 R16, R4 ;  /* 0x0000000400107245 */ /* 0x004fce0000201000 */
.L_x_38260:
[----:B------:R-:W-:Y:S05]  /*1120*/  BSYNC.RECONVERGENT B6 ;  /* 0x0000000000067941 */ /* 0x000fea0003800200 */
.L_x_38254:
[----:B------:R-:W-:-:S07]  /*1130*/  VIADD R29, R27, 0x80 ;  /* 0x000000801b1d7836 */ /* 0x000fce0000000000 */
.L_x_38253:
[----:B------:R-:W-:Y:S05]  /*1140*/  BSYNC.RECONVERGENT B7 ;  /* 0x0000000000077941 */ /* 0x000fea0003800200 */
.L_x_38252:
        /* <DEDUP_REMOVED lines=26> */
.L_x_38289:
[----:B------:R-:W2:Y:S01]  /*12f0*/  LDG.E.U8 R4, desc[UR36][R4.64] ;  /* 0x0000002404047981 */ /* 0x000ea2000c1e1100 */
[----:B------:R-:W-:Y:S01]  /*1300*/  IMAD.MOV.U32 R25, RZ, RZ, RZ ;  /* 0x000000ffff197224 */ /* 0x000fe200078e00ff */
[----:B--2---:R-:W-:Y:S01]  /*1310*/  I2FP.F32.U32 R24, R4 ;  /* 0x0000000400187245 */ /* 0x004fe20000201000 */
[----:B------:R-:W-:Y:S06]  /*1320*/  BRA `(.L_x_38291) ;  /* 0x0000000c00b07947 */ /* 0x000fec0003800000 */
.L_x_38288:
        /* <DEDUP_REMOVED lines=10> */
.L_x_38293:
[----:B------:R-:W2:Y:S01]  /*13d0*/  LDG.E R4, desc[UR36][R4.64] ;  /* 0x0000002404047981 */ /* 0x000ea2000c1e1900 */
[----:B------:R-:W-:Y:S01]  /*13e0*/  IMAD.MOV.U32 R25, RZ, RZ, RZ ;  /* 0x000000ffff197224 */ /* 0x000fe200078e00ff */
[----:B--2---:R-:W-:Y:S01]  /*13f0*/  I2FP.F32.S32 R24, R4 ;  /* 0x0000000400187245 */ /* 0x004fe20000201400 */
[----:B------:R-:W-:Y:S06]  /*1400*/  BRA `(.L_x_38291) ;  /* 0x0000000c00787947 */ /* 0x000fec0003800000 */
.L_x_38292:
[----:B------:R-:W2:Y:S01]  /*1410*/  LDG.E.U16 R4, desc[UR36][R4.64] ;  /* 0x0000002404047981 */ /* 0x000ea2000c1e1500 */
[----:B------:R-:W-:Y:S01]  /*1420*/  IMAD.MOV.U32 R25, RZ, RZ, RZ ;  /* 0x000000ffff197224 */ /* 0x000fe200078e00ff */
[----:B--2---:R0:W2:Y:S01]  /*1430*/  I2F.S16 R24, R4 ;  /* 0x0000000400187306 */ /* 0x0040a20000101400 */
[----:B------:R-:W-:Y:S05]  /*1440*/  BRA `(.L_x_38291) ;  /* 0x0000000c00687947 */ /* 0x000fea0003800000 */
.L_x_38287:
        /* <DEDUP_REMOVED lines=9> */
.L_x_38295:
[----:B------:R-:W2:Y:S01]  /*14e0*/  LDG.E.U16 R4, desc[UR36][R4.64] ;  /* 0x0000002404047981 */ /* 0x000ea2000c1e1500 */
[----:B------:R-:W-:Y:S02]  /*14f0*/  IMAD.MOV.U32 R25, RZ, RZ, RZ ;  /* 0x000000ffff197224 */ /* 0x000fe400078e00ff */
[----:B--2---:R-:W-:Y:S01]  /*1500*/  HADD2.F32 R24, -RZ, R4.H0_H0 ;  /* 0x20000004ff187230 */ /* 0x004fe20000004100 */
[----:B------:R-:W-:Y:S06]  /*1510*/  BRA `(.L_x_38291) ;  /* 0x0000000c00347947 */ /* 0x000fec0003800000 */
.L_x_38294:
        /* <DEDUP_REMOVED lines=8> */
.L_x_38297:
[----:B------:R-:W2:Y:S02]  /*15a0*/  LDG.E R4, desc[UR36][R4.64] ;  /* 0x0000002404047981 */ /* 0x000ea4000c1e1900 */
[--C-:B--2---:R-:W-:Y:S02]  /*15b0*/  HADD2.F32 R24, -RZ, R4.reuse.H0_H0 ;  /* 0x20000004ff187230 */ /* 0x104fe40000004100 */
[----:B------:R-:W-:Y:S01]  /*15c0*/  HADD2.F32 R25, -RZ, R4.H1_H1 ;  /* 0x30000004ff197230 */ /* 0x000fe20000004100 */
[----:B------:R-:W-:Y:S06]  /*15d0*/  BRA `(.L_x_38291) ;  /* 0x0000000c00047947 */ /* 0x000fec0003800000 */
.L_x_38296:
        /* <DEDUP_REMOVED lines=12> */
.L_x_38286:
        /* <DEDUP_REMOVED lines=13> */
.L_x_38300:
        /* <DEDUP_REMOVED lines=22> */
.L_x_38299:
        /* <DEDUP_REMOVED lines=26> */
.L_x_38302:
[----:B------:R-:W2:Y:S01]  /*1a70*/  LDG.E.U8 R4, desc[UR36][R4.64] ;  /* 0x0000002404047981 */ /* 0x000ea2000c1e1100 */
[----:B------:R-:W-:Y:S02]  /*1a80*/  IMAD.MOV.U32 R25, RZ, RZ, RZ ;  /* 0x000000ffff197224 */ /* 0x000fe400078e00ff */
        /* <DEDUP_REMOVED lines=12> */
.L_x_38301:
[----:B------:R-:W2:Y:S01]  /*1b50*/  LDG.E.U16 R4, desc[UR36][R4.64] ;  /* 0x0000002404047981 */ /* 0x000ea2000c1e1500 */
[----:B------:R-:W-:Y:S02]  /*1b60*/  IMAD.MOV.U32 R25, RZ, RZ, RZ ;  /* 0x000000ffff197224 */ /* 0x000fe400078e00ff */
[----:B--2---:R-:W-:Y:S01]  /*1b70*/  IMAD.U32 R24, R4, 0x10000, RZ ;  /* 0x0001000004187824 */ /* 0x004fe200078e00ff */
[----:B------:R-:W-:Y:S06]  /*1b80*/  BRA `(.L_x_38291) ;  /* 0x0000000400987947 */ /* 0x000fec0003800000 */
.L_x_38298:
        /* <DEDUP_REMOVED lines=12> */
.L_x_38305:
        /* <DEDUP_REMOVED lines=20> */
.L_x_38307:
[----:B------:R-:W-:Y:S05]  /*1d90*/  BSYNC.RECONVERGENT B0 ;  /* 0x0000000000007941 */ /* 0x000fea0003800200 */
.L_x_38306:
[----:B------:R-:W-:Y:S01]  /*1da0*/  IMAD.SHL.U32 R0, R0, 0x100000, RZ ;  /* 0x0010000000007824 */ /* 0x000fe200078e00ff */
[----:B------:R-:W-:-:S04]  /*1db0*/  LEA R3, R3, 0x3b800000, 0x17 ;  /* 0x3b80000003037811 */ /* 0x000fc800078eb8ff */
[----:B------:R-:W-:Y:S01]  /*1dc0*/  LOP3.LUT R24, R3, R0, R7, 0xfe, !PT ;  /* 0x0000000003187212 */ /* 0x000fe200078efe07 */
[----:B------:R-:W-:Y:S06]  /*1dd0*/  BRA `(.L_x_38291) ;  /* 0x0000000400047947 */ /* 0x000fec0003800000 */
.L_x_38304:
        /* <DEDUP_REMOVED lines=20> */
.L_x_38309:
[----:B------:R-:W-:Y:S05]  /*1f20*/  BSYNC.RECONVERGENT B0 ;  /* 0x0000000000007941 */ /* 0x000fea0003800200 */
.L_x_38308:
[----:B------:R-:W-:Y:S01]  /*1f30*/  IMAD.SHL.U32 R0, R0, 0x200000, RZ ;  /* 0x0020000000007824 */ /* 0x000fe200078e00ff */
[----:B------:R-:W-:-:S04]  /*1f40*/  LEA R3, R3, 0x37800000, 0x17 ;  /* 0x3780000003037811 */ /* 0x000fc800078eb8ff */
[----:B------:R-:W-:Y:S01]  /*1f50*/  LOP3.LUT R24, R3, R0, R7, 0xfe, !PT ;  /* 0x0000000003187212 */ /* 0x000fe200078efe07 */
[----:B------:R-:W-:Y:S06]  /*1f60*/  BRA `(.L_x_38291) ;  /* 0x0000000000a07947 */ /* 0x000fec0003800000 */
.L_x_38303:
        /* <DEDUP_REMOVED lines=15> */
.L_x_38290:
        /* <DEDUP_REMOVED lines=16> */
.L_x_38312:
[----:B------:R-:W-:Y:S01]  /*2160*/  CS2R R24, SRZ ;  /* 0x0000000000187805 */ /* 0x000fe2000001ff00 */
[----:B------:R-:W-:Y:S06]  /*2170*/  BRA `(.L_x_38291) ;  /* 0x00000000001c7947 */ /* 0x000fec0003800000 */
.L_x_38311:
[----:B------:R-:W2:Y:S01]  /*2180*/  LDG.E.64 R4, desc[UR36][R4.64] ;  /* 0x0000002404047981 */ /* 0x000ea2000c1e1b00 */
[----:B------:R-:W-:Y:S01]  /*2190*/  IMAD.MOV.U32 R25, RZ, RZ, RZ ;  /* 0x000000ffff197224 */ /* 0x000fe200078e00ff */
[----:B--2---:R0:W2:Y:S02]  /*21a0*/  I2F.U64 R24, R4 ;  /* 0x0000000400187312 */ /* 0x0040a40000301000 */
[----:B0-2---:R-:W-:Y:S05]  /*21b0*/  BRA `(.L_x_38291) ;  /* 0x00000000000c7947 */ /* 0x005fea0003800000 */
.L_x_38310:
[----:B------:R-:W2:Y:S01]  /*21c0*/  LDG.E R4, desc[UR36][R4.64] ;  /* 0x0000002404047981 */ /* 0x000ea2000c1e1900 */
[----:B------:R-:W-:Y:S01]  /*21d0*/  IMAD.MOV.U32 R25, RZ, RZ, RZ ;  /* 0x000000ffff197224 */ /* 0x000fe200078e00ff */
[----:B--2---:R-:W-:-:S07]  /*21e0*/  I2FP.F32.U32 R24, R4 ;  /* 0x0000000400187245 */ /* 0x004fce0000201000 */
.L_x_38291:
[----:B------:R-:W-:Y:S05]  /*21f0*/  BSYNC.RECONVERGENT B6 ;  /* 0x0000000000067941 */ /* 0x000fea0003800200 */
.L_x_38285:
[----:B------:R-:W-:-:S07]  /*2200*/  VIADD R29, R29, 0x80 ;  /* 0x000000801d1d7836 */ /* 0x000fce0000000000 */
.L_x_38284:
[----:B------:R-:W-:Y:S05]  /*2210*/  BSYNC.RECONVERGENT B7 ;  /* 0x0000000000077941 */ /* 0x000fea0003800200 */
.L_x_38283:
        /* <DEDUP_REMOVED lines=26> */
.L_x_38319:
[----:B------:R-:W2:Y:S01]  /*23c0*/  LDG.E.U8 R4, desc[UR36][R4.64] ;  /* 0x0000002404047981 */ /* 0x000ea2000c1e1100 */
[----:B------:R-:W-:Y:S01]  /*23d0*/  IMAD.MOV.U32 R23, RZ, RZ, RZ ;  /* 0x000000ffff177224 */ /* 0x000fe200078e00ff */
[----:B--2---:R-:W-:Y:S01]  /*23e0*/  I2FP.F32.U32 R22, R4 ;  /* 0x0000000400167245 */ /* 0x004fe20000201000 */
[----:B------:R-:W-:Y:S06]  /*23f0*/  BRA `(.L_x_38321) ;  /* 0x0000000c00b07947 */ /* 0x000fec0003800000 */
.L_x_38318:
        /* <DEDUP_REMOVED lines=10> */
.L_x_38323:
[----:B------:R-:W2:Y:S01]  /*24a0*/  LDG.E R4, desc[UR36][R4.64] ;  /* 0x0000002404047981 */ /* 0x000ea2000c1e1900 */
[----:B------:R-:W-:Y:S01]  /*24b0*/  IMAD.MOV.U32 R23, RZ, RZ, RZ ;  /* 0x000000ffff177224 */ /* 0x000fe200078e00ff */
[----:B--2---:R-:W-:Y:S01]  /*24c0*/  I2FP.F32.S32 R22, R4 ;  /* 0x0000000400167245 */ /* 0x004fe20000201400 */
[----:B------:R-:W-:Y:S06]  /*24d0*/  BRA `(.L_x_38321) ;  /* 0x0000000c00787947 */ /* 0x000fec0003800000 */
.L_x_38322:
[----:B------:R-:W2:Y:S01]  /*24e0*/  LDG.E.U16 R4, desc[UR36][R4.64] ;  /* 0x0000002404047981 */ /* 0x000ea2000c1e1500 */
[----:B------:R-:W-:Y:S01]  /*24f0*/  IMAD.MOV.U32 R23, RZ, RZ, RZ ;  /* 0x000000ffff177224 */ /* 0x000fe200078e00ff */
[----:B--2---:R0:W2:Y:S01]  /*2500*/  I2F.S16 R22, R4 ;  /* 0x0000000400167306 */ /* 0x0040a20000101400 */
[----:B------:R-:W-:Y:S05]  /*2510*/  BRA `(.L_x_38321) ;  /* 0x0000000c00687947 */ /* 0x000fea0003800000 */
.L_x_38317:
        /* <DEDUP_REMOVED lines=9> */
.L_x_38325:
[----:B------:R-:W2:Y:S01]  /*25b0*/  LDG.E.U16 R4, desc[UR36][R4.64] ;  /* 0x0000002404047981 */ /* 0x000ea2000c1e1500 */
[----:B------:R-:W-:Y:S02]  /*25c0*/  IMAD.MOV.U32 R23, RZ, RZ, RZ ;  /* 0x000000ffff177224 */ /* 0x000fe400078e00ff */
[----:B--2---:R-:W-:Y:S01]  /*25d0*/  HADD2.F32 R22, -RZ, R4.H0_H0 ;  /* 0x20000004ff167230 */ /* 0x004fe20000004100 */
[----:B------:R-:W-:Y:S06]  /*25e0*/  BRA `(.L_x_38321) ;  /* 0x0000000c00347947 */ /* 0x000fec0003800000 */
.L_x_38324:
        /* <DEDUP_REMOVED lines=8> */
.L_x_38327:
[----:B------:R-:W2:Y:S02]  /*2670*/  LDG.E R4, desc[UR36][R4.64] ;  /* 0x0000002404047981 */ /* 0x000ea4000c1e1900 */
[--C-:B--2---:R-:W-:Y:S02]  /*2680*/  HADD2.F32 R22, -RZ, R4.reuse.H0_H0 ;  /* 0x20000004ff167230 */ /* 0x104fe40000004100 */
[----:B------:R-:W-:Y:S01]  /*2690*/  HADD2.F32 R23, -RZ, R4.H1_H1 ;  /* 0x30000004ff177230 */ /* 0x000fe20000004100 */
[----:B------:R-:W-:Y:S06]  /*26a0*/  BRA `(.L_x_38321) ;  /* 0x0000000c00047947 */ /* 0x000fec0003800000 */
.L_x_38326:
        /* <DEDUP_REMOVED lines=12> */
.L_x_38316:
        /* <DEDUP_REMOVED lines=13> */
.L_x_38330:
        /* <DEDUP_REMOVED lines=22> */
.L_x_38329:
        /* <DEDUP_REMOVED lines=26> */
.L_x_38332:
        /* <DEDUP_REMOVED lines=14> */
.L_x_38331:
[----:B------:R-:W2:Y:S01]  /*2c20*/  LDG.E.U16 R4, desc[UR36][R4.64] ;  /* 0x0000002404047981 */ /* 0x000ea2000c1e1500 */
[----:B------:R-:W-:Y:S02]  /*2c30*/  IMAD.MOV.U32 R23, RZ, RZ, RZ ;  /* 0x000000ffff177224 */ /* 0x000fe400078e00ff */
[----:B--2---:R-:W-:Y:S01]  /*2c40*/  IMAD.U32 R22, R4, 0x10000, RZ ;  /* 0x0001000004167824 */ /* 0x004fe200078e00ff */
[----:B------:R-:W-:Y:S06]  /*2c50*/  BRA `(.L_x_38321) ;  /* 0x0000000400987947 */ /* 0x000fec0003800000 */
.L_x_38328:
        /* <DEDUP_REMOVED lines=12> */
.L_x_38335:
        /* <DEDUP_REMOVED lines=20> */
.L_x_38337:
[----:B------:R-:W-:Y:S05]  /*2e60*/  BSYNC.RECONVERGENT B0 ;  /* 0x0000000000007941 */ /* 0x000fea0003800200 */
.L_x_38336:
[----:B------:R-:W-:Y:S01]  /*2e70*/  IMAD.SHL.U32 R0, R0, 0x100000, RZ ;  /* 0x0010000000007824 */ /* 0x000fe200078e00ff */
[----:B------:R-:W-:-:S04]  /*2e80*/  LEA R3, R3, 0x3b800000, 0x17 ;  /* 0x3b80000003037811 */ /* 0x000fc800078eb8ff */
[----:B------:R-:W-:Y:S01]  /*2e90*/  LOP3.LUT R22, R3, R0, R7, 0xfe, !PT ;  /* 0x0000000003167212 */ /* 0x000fe200078efe07 */
[----:B------:R-:W-:Y:S06]  /*2ea0*/  BRA `(.L_x_38321) ;  /* 0x0000000400047947 */ /* 0x000fec0003800000 */
.L_x_38334:
        /* <DEDUP_REMOVED lines=20> */
.L_x_38339:
[----:B------:R-:W-:Y:S05]  /*2ff0*/  BSYNC.RECONVERGENT B0 ;  /* 0x0000000000007941 */ /* 0x000fea0003800200 */
.L_x_38338:
[----:B------:R-:W-:Y:S01]  /*3000*/  IMAD.SHL.U32 R0, R0, 0x200000, RZ ;  /* 0x0020000000007824 */ /* 0x000fe200078e00ff */
[----:B------:R-:W-:-:S04]  /*3010*/  LEA R3, R3, 0x37800000, 0x17 ;  /* 0x3780000003037811 */ /* 0x000fc800078eb8ff */
[----:B------:R-:W-:Y:S01]  /*3020*/  LOP3.LUT R22, R3, R0, R7, 0xfe, !PT ;  /* 0x0000000003167212 */ /* 0x000fe200078efe07 */
[----:B------:R-:W-:Y:S06]  /*3030*/  BRA `(.L_x_38321) ;  /* 0x0000000000a07947 */ /* 0x000fec0003800000 */
.L_x_38333:
        /* <DEDUP_REMOVED lines=15> */
.L_x_38320:
        /* <DEDUP_REMOVED lines=16> */
.L_x_38342:
[----:B------:R-:W-:Y:S01]  /*3230*/  CS2R R22, SRZ ;  /* 0x0000000000167805 */ /* 0x000fe2000001ff00 */
[----:B------:R-:W-:Y:S06]  /*3240*/  BRA `(.L_x_38321) ;  /* 0x00000000001c7947 */ /* 0x000fec0003800000 */
.L_x_38341:
[----:B------:R-:W2:Y:S01]  /*3250*/  LDG.E.64 R4, desc[UR36][R4.64] ;  /* 0x0000002404047981 */ /* 0x000ea2000c1e1b00 */
[----:B------:R-:W-:Y:S01]  /*3260*/  IMAD.MOV.U32 R23, RZ, RZ, RZ ;  /* 0x000000ffff177224 */ /* 0x000fe200078e00ff */
[----:B--2---:R0:W2:Y:S02]  /*3270*/  I2F.U64 R22, R4 ;  /* 0x0000000400167312 */ /* 0x0040a40000301000 */
[----:B0-2---:R-:W-:Y:S05]  /*3280*/  BRA `(.L_x_38321) ;  /* 0x00000000000c7947 */ /* 0x005fea0003800000 */
.L_x_38340:
[----:B------:R-:W2:Y:S01]  /*3290*/  LDG.E R4, desc[UR36][R4.64] ;  /* 0x0000002404047981 */ /* 0x000ea2000c1e1900 */
[----:B------:R-:W-:Y:S01]  /*32a0*/  IMAD.MOV.U32 R23, RZ, RZ, RZ ;  /* 0x000000ffff177224 */ /* 0x000fe200078e00ff */
[----:B--2---:R-:W-:-:S07]  /*32b0*/  I2FP.F32.U32 R22, R4 ;  /* 0x0000000400167245 */ /* 0x004fce0000201000 */
.L_x_38321:
[----:B------:R-:W-:Y:S05]  /*32c0*/  BSYNC.RECONVERGENT B6 ;  /* 0x0000000000067941 */ /* 0x000fea0003800200 */
.L_x_38315:
[----:B------:R-:W-:-:S07]  /*32d0*/  VIADD R29, R29, 0x80 ;  /* 0x000000801d1d7836 */ /* 0x000fce0000000000 */
.L_x_38314:
[----:B------:R-:W-:Y:S05]  /*32e0*/  BSYNC.RECONVERGENT B7 ;  /* 0x0000000000077941 */ /* 0x000fea0003800200 */
.L_x_38313:
        /* <DEDUP_REMOVED lines=24> */
.L_x_38348:
[----:B------:R-:W2:Y:S02]  /*3470*/  LDG.E.U8 R4, desc[UR36][R4.64] ;  /* 0x0000002404047981 */ /* 0x000ea4000c1e1100 */
[----:B--2---:R-:W-:Y:S01]  /*3480*/  I2FP.F32.U32 R18, R4 ;  /* 0x0000000400127245 */ /* 0x004fe20000201000 */
[----:B------:R-:W-:Y:S06]  /*3490*/  BRA `(.L_x_38344) ;  /* 0x0000000c00787947 */ /* 0x000fec0003800000 */
.L_x_38347:
        /* <DEDUP_REMOVED lines=9> */
.L_x_38351:
[----:B------:R-:W2:Y:S02]  /*3530*/  LDG.E R4, desc[UR36][R4.64] ;  /* 0x0000002404047981 */ /* 0x000ea4000c1e1900 */
[----:B--2---:R-:W-:Y:S01]  /*3540*/  I2FP.F32.S32 R18, R4 ;  /* 0x0000000400127245 */ /* 0x004fe20000201400 */
[----:B------:R-:W-:Y:S06]  /*3550*/  BRA `(.L_x_38344) ;  /* 0x0000000c00487947 */ /* 0x000fec0003800000 */
.L_x_38350:
[----:B------:R-:W2:Y:S02]  /*3560*/  LDG.E.U16 R4, desc[UR36][R4.64] ;  /* 0x0000002404047981 */ /* 0x000ea4000c1e1500 */
[----:B--2---:R0:W2:Y:S01]  /*3570*/  I2F.S16 R18, R4 ;  /* 0x0000000400127306 */ /* 0x0040a20000101400 */
[----:B------:R-:W-:Y:S05]  /*3580*/  BRA `(.L_x_38344) ;  /* 0x0000000c003c7947 */ /* 0x000fea0003800000 */
.L_x_38346:
        /* <DEDUP_REMOVED lines=8> */
.L_x_38353:
[----:B------:R-:W2:Y:S02]  /*3610*/  LDG.E.U16 R4, desc[UR36][R4.64] ;  /* 0x0000002404047981 */ /* 0x000ea4000c1e1500 */
[----:B--2---:R-:W-:Y:S01]  /*3620*/  HADD2.F32 R18, -RZ, R4.H0_H0 ;  /* 0x20000004ff127230 */ /* 0x004fe20000004100 */
[----:B------:R-:W-:Y:S06]  /*3630*/  BRA `(.L_x_38344) ;  /* 0x0000000c00107947 */ /* 0x000fec0003800000 */
.L_x_38352:
        /* <DEDUP_REMOVED lines=8> */
.L_x_38355:
[----:B------:R-:W2:Y:S02]  /*36c0*/  LDG.E R4, desc[UR36][R4.64] ;  /* 0x0000002404047981 */ /* 0x000ea4000c1e1900 */
[--C-:B--2---:R-:W-:Y:S02]  /*36d0*/  HADD2.F32 R18, -RZ, R4.reuse.H0_H0 ;  /* 0x20000004ff127230 */ /* 0x104fe40000004100 */
[----:B------:R-:W-:Y:S01]  /*36e0*/  HADD2.F32 R19, -RZ, R4.H1_H1 ;  /* 0x30000004ff137230 */ /* 0x000fe20000004100 */
[----:B------:R-:W-:Y:S06]  /*36f0*/  BRA `(.L_x_38344) ;  /* 0x0000000800e07947 */ /* 0x000fec0003800000 */
.L_x_38354:
        /* <DEDUP_REMOVED lines=11> */
.L_x_38345:
        /* <DEDUP_REMOVED lines=12> */
.L_x_38358:
        /* <DEDUP_REMOVED lines=22> */
.L_x_38357:
        /* <DEDUP_REMOVED lines=25> */
.L_x_38360:
        /* <DEDUP_REMOVED lines=13> */
.L_x_38359:
[----:B------:R-:W2:Y:S02]  /*3c30*/  LDG.E.U16 R4, desc[UR36][R4.64] ;  /* 0x0000002404047981 */ /* 0x000ea4000c1e1500 */
[----:B--2---:R-:W-:Y:S01]  /*3c40*/  IMAD.U32 R18, R4, 0x10000, RZ ;  /* 0x0001000004127824 */ /* 0x004fe200078e00ff */
[----:B------:R-:W-:Y:S06]  /*3c50*/  BRA `(.L_x_38344) ;  /* 0x0000000400887947 */ /* 0x000fec0003800000 */
.L_x_38356:
        /* <DEDUP_REMOVED lines=11> */
.L_x_38363:
        /* <DEDUP_REMOVED lines=20> */
.L_x_38365:
[----:B------:R-:W-:Y:S05]  /*3e50*/  BSYNC.RECONVERGENT B0 ;  /* 0x0000000000007941 */ /* 0x000fea0003800200 */
.L_x_38364:
[----:B------:R-:W-:Y:S01]  /*3e60*/  IMAD.SHL.U32 R0, R0, 0x100000, RZ ;  /* 0x0010000000007824 */ /* 0x000fe200078e00ff */
[----:B------:R-:W-:-:S04]  /*3e70*/  LEA R3, R3, 0x3b800000, 0x17 ;  /* 0x3b80000003037811 */ /* 0x000fc800078eb8ff */
[----:B------:R-:W-:Y:S01]  /*3e80*/  LOP3.LUT R18, R3, R0, R7, 0xfe, !PT ;  /* 0x0000000003127212 */ /* 0x000fe200078efe07 */
[----:B------:R-:W-:Y:S06]  /*3e90*/  BRA `(.L_x_38344) ;  /* 0x0000000000f87947 */ /* 0x000fec0003800000 */
.L_x_38362:
        /* <DEDUP_REMOVED lines=20> */
.L_x_38367:
[----:B------:R-:W-:Y:S05]  /*3fe0*/  BSYNC.RECONVERGENT B0 ;  /* 0x0000000000007941 */ /* 0x000fea0003800200 */
.L_x_38366:
[----:B------:R-:W-:Y:S01]  /*3ff0*/  IMAD.SHL.U32 R0, R0, 0x200000, RZ ;  /* 0x0020000000007824 */ /* 0x000fe200078e00ff */
[----:B------:R-:W-:-:S04]  /*4000*/  LEA R3, R3, 0x37800000, 0x17 ;  /* 0x3780000003037811 */ /* 0x000fc800078eb8ff */
[----:B------:R-:W-:Y:S01]  /*4010*/  LOP3.LUT R18, R3, R0, R7, 0xfe, !PT ;  /* 0x0000000003127212 */ /* 0x000fe200078efe07 */
[----:B------:R-:W-:Y:S06]  /*4020*/  BRA `(.L_x_38344) ;  /* 0x0000000000947947 */ /* 0x000fec0003800000 */
.L_x_38361:
        /* <DEDUP_REMOVED lines=14> */
.L_x_38349:
        /* <DEDUP_REMOVED lines=16> */
.L_x_38370:
[----:B------:R-:W-:Y:S01]  /*4210*/  IMAD.MOV.U32 R18, RZ, RZ, RZ ;  /* 0x000000ffff127224 */ /* 0x000fe200078e00ff */
[----:B------:R-:W-:Y:S06]  /*4220*/  BRA `(.L_x_38344) ;  /* 0x0000000000147947 */ /* 0x000fec0003800000 */
.L_x_38369:
[----:B------:R-:W2:Y:S02]  /*4230*/  LDG.E.64 R4, desc[UR36][R4.64] ;  /* 0x0000002404047981 */ /* 0x000ea4000c1e1b00 */
[----:B--2---:R0:W2:Y:S02]  /*4240*/  I2F.U64 R18, R4 ;  /* 0x0000000400127312 */ /* 0x0040a40000301000 */
[----:B0-2---:R-:W-:Y:S05]  /*4250*/  BRA `(.L_x_38344) ;  /* 0x0000000000087947 */ /* 0x005fea0003800000 */
.L_x_38368:
[----:B------:R-:W2:Y:S02]  /*4260*/  LDG.E R4, desc[UR36][R4.64] ;  /* 0x0000002404047981 */ /* 0x000ea4000c1e1900 */
[----:B--2---:R-:W-:-:S07]  /*4270*/  I2FP.F32.U32 R18, R4 ;  /* 0x0000000400127245 */ /* 0x004fce0000201000 */
.L_x_38344:
[----:B------:R-:W-:Y:S05]  /*4280*/  BSYNC.RECONVERGENT B6 ;  /* 0x0000000000067941 */ /* 0x000fea0003800200 */
.L_x_38343:
[----:B------:R-:W-:Y:S01]  /*4290*/  ISETP.GE.AND P0, PT, R27, R26, PT ;  /* 0x0000001a1b00720c */ /* 0x000fe20003f06270 */
[----:B------:R-:W-:Y:S01]  /*42a0*/  BSSY.RECONVERGENT B0, `(.L_x_38371) ;  /* 0x000003d000007945 */ /* 0x000fe20003800200 */
[----:B------:R-:W-:-:S11]  /*42b0*/  CS2R R6, SRZ ;  /* 0x0000000000067805 */ /* 0x000fd6000001ff00 */
[----:B------:R-:W-:Y:S05]  /*42c0*/  @P0 BRA `(.L_x_38372) ;  /* 0x0000000000e80947 */ /* 0x000fea0003800000 */
[----:B------:R-:W0:Y:S02]  /*42d0*/  LDCU.64 UR4, c[0x0][0x388] ;  /* 0x00007100ff0477ac */ /* 0x000e240008000a00 */
[C---:B0----5:R-:W-:Y:S01]  /*42e0*/  FMUL.FTZ R7, R17.reuse, UR4 ;  /* 0x0000000411077c20 */ /* 0x061fe20008410000 */
[----:B------:R-:W-:-:S03]  /*42f0*/  FMUL.FTZ R17, R17, UR5 ;  /* 0x0000000511117c20 */ /* 0x000fc60008410000 */
[C---:B-1-3--:R-:W-:Y:S01]  /*4300*/  FFMA.FTZ R7, R16.reuse, UR5, R7 ;  /* 0x0000000510077c23 */ /* 0x04afe20008010007 */
[----:B------:R-:W-:-:S04]  /*4310*/  FFMA.FTZ R17, R16, UR4, -R17 ;  /* 0x0000000410117c23 */ /* 0x000fc80008010811 */
[----:B------:R-:W-:-:S13]  /*4320*/  LOP3.LUT P1, R3, R7, 0x7fffffff, RZ, 0xc0, !PT ;  /* 0x7fffffff07037812 */ /* 0x000fda000782c0ff */
[----:B------:R-:W-:-:S06]  /*4330*/  @!P1 FMUL.FTZ R6, R17, 1.4426950216293334961 ;  /* 0x3fb8aa3b11069820 */ /* 0x000fcc0000410000 */
[----:B------:R-:W0:Y:S01]  /*4340*/  @!P1 MUFU.EX2 R6, R6 ;  /* 0x0000000600069308 */ /* 0x000e220000000800 */
[----:B------:R-:W-:Y:S05]  /*4350*/  @!P1 BRA `(.L_x_38372) ;  /* 0x0000000000c49947 */ /* 0x000fea0003800000 */
[----:B--2-4-:R-:W-:-:S13]  /*4360*/  LOP3.LUT P1, R4, R17, 0x7fffffff, RZ, 0xc0, !PT ;  /* 0x7fffffff11047812 */ /* 0x014fda000782c0ff */
        /* <DEDUP_REMOVED lines=8> */
[----:B------:R-:W-:-:S03]  /*43f0*/  @!P2 ISETP.GT.AND P1, PT, R17, -0x1, PT ;  /* 0xffffffff1100a80c */ /* 0x000fc60003f24270 */
[----:B------:R-:W-:Y:S01]  /*4400*/  @P2 IMAD.MOV.U32 R7, RZ, RZ, R6 ;  /* 0x000000ffff072224 */ /* 0x000fe200078e0006 */
[----:B------:R-:W-:-:S03]  /*4410*/  @!P2 FSEL R6, R17, RZ, P1 ;  /* 0x000000ff1106a208 */ /* 0x000fc60000800000 */
[----:B-1----:R-:W-:-:S05]  /*4420*/  @!P2 FADD.FTZ R0, R7, -R7 ;  /* 0x800000070700a221 */ /* 0x002fca0000010000 */
[----:B------:R-:W-:Y:S01]  /*4430*/  @!P2 FSEL R7, R0, RZ, P1 ;  /* 0x000000ff0007a208 */ /* 0x000fe20000800000 */
[----:B------:R-:W-:Y:S06]  /*4440*/  BRA `(.L_x_38372) ;  /* 0x0000000000887947 */ /* 0x000fec0003800000 */
.L_x_38373:
        /* <DEDUP_REMOVED lines=27> */
.L_x_38374:
[----:B--2---:R-:W-:Y:S01]  /*4600*/  FMUL.RZ R0, R7, 0.15915493667125701904 ;  /* 0x3e22f98307007820 */ /* 0x004fe2000040c000 */
[----:B------:R-:W-:-:S03]  /*4610*/  FMUL.FTZ R17, R17, 1.4426950216293334961 ;  /* 0x3fb8aa3b11117820 */ /* 0x000fc60000410000 */
[----:B0-----:R-:W0:Y:S08]  /*4620*/  MUFU.COS R6, R0 ;  /* 0x0000000000067308 */ /* 0x001e300000000000 */
[----:B------:R-:W1:Y:S08]  /*4630*/  MUFU.SIN R4, R0 ;  /* 0x0000000000047308 */ /* 0x000e700000000400 */
[----:B------:R-:W0:Y:S02]  /*4640*/  MUFU.EX2 R17, R17 ;  /* 0x0000001100117308 */ /* 0x000e240000000800 */
[C---:B0-----:R-:W-:Y:S01]  /*4650*/  FMUL.FTZ R6, R17.reuse, R6 ;  /* 0x0000000611067220 */ /* 0x041fe20000410000 */
[----:B-1----:R-:W-:-:S07]  /*4660*/  FMUL.FTZ R7, R17, R4 ;  /* 0x0000000411077220 */ /* 0x002fce0000410000 */
.L_x_38372:
[----:B------:R-:W-:Y:S05]  /*4670*/  BSYNC.RECONVERGENT B0 ;  /* 0x0000000000007941 */ /* 0x000fea0003800200 */
.L_x_38371:
[----:B------:R-:W-:Y:S01]  /*4680*/  VIADD R29, R27, 0x80 ;  /* 0x000000801b1d7836 */ /* 0x000fe20000000000 */
[----:B------:R-:W-:Y:S01]  /*4690*/  BSSY.RECONVERGENT B0, `(.L_x_38375) ;  /* 0x000003f000007945 */ /* 0x000fe20003800200 */
[----:B-1-3-5:R-:W-:-:S03]  /*46a0*/  CS2R R16, SRZ ;  /* 0x0000000000107805 */ /* 0x02afc6000001ff00 */
[----:B------:R-:W-:-:S13]  /*46b0*/  ISETP.GE.AND P1, PT, R29, R26, PT ;  /* 0x0000001a1d00720c */ /* 0x000fda0003f26270 */
[----:B------:R-:W-:Y:S05]  /*46c0*/  @P1 BRA `(.L_x_38376) ;  /* 0x0000000000ec1947 */ /* 0x000fea0003800000 */
[----:B------:R-:W1:Y:S02]  /*46d0*/  LDCU.64 UR4, c[0x0][0x388] ;  /* 0x00007100ff0477ac */ /* 0x000e640008000a00 */
[C---:B-1----:R-:W-:Y:S01]  /*46e0*/  FMUL.FTZ R17, R25.reuse, UR4 ;  /* 0x0000000419117c20 */ /* 0x042fe20008410000 */
[----:B------:R-:W-:-:S03]  /*46f0*/  FMUL.FTZ R25, R25, UR5 ;  /* 0x0000000519197c20 */ /* 0x000fc60008410000 */
[C---:B0-2---:R-:W-:Y:S01]  /*4700*/  FFMA.FTZ R17, R24.reuse, UR5, R17 ;  /* 0x0000000518117c23 */ /* 0x045fe20008010011 */
        /* <DEDUP_REMOVED lines=9> */
[----:B----4-:R-:W-:Y:S01]  /*47a0*/  @P1 FMUL.RZ R4, R17, 0.15915493667125701904 ;  /* 0x3e22f98311041820 */ /* 0x010fe2000040c000 */
        /* <DEDUP_REMOVED lines=31> */
.L_x_38379:
        /* <DEDUP_REMOVED lines=8> */
.L_x_38378:
[----:B------:R-:W-:-:S04]  /*4a20*/  FMUL.RZ R0, R17, 0.15915493667125701904 ;  /* 0x3e22f98311007820 */ /* 0x000fc8000040c000 */
[----:B------:R1:W3:Y:S08]  /*4a30*/  MUFU.COS R16, R0 ;  /* 0x0000000000107308 */ /* 0x0002f00000000000 */
[----:B------:R1:W0:Y:S01]  /*4a40*/  MUFU.SIN R17, R0 ;  /* 0x0000000000117308 */ /* 0x0002220000000400 */
[----:B------:R-:W-:Y:S05]  /*4a50*/  BRA `(.L_x_38376) ;  /* 0x0000000000087947 */ /* 0x000fea0003800000 */
.L_x_38377:
[----:B------:R-:W-:-:S06]  /*4a60*/  FMUL.FTZ R16, R25, 1.4426950216293334961 ;  /* 0x3fb8aa3b19107820 */ /* 0x000fcc0000410000 */
[----:B------:R-:W0:Y:S02]  /*4a70*/  MUFU.EX2 R16, R16 ;  /* 0x0000001000107308 */ /* 0x000e240000000800 */
.L_x_38376:
[----:B------:R-:W-:Y:S05]  /*4a80*/  BSYNC.RECONVERGENT B0 ;  /* 0x0000000000007941 */ /* 0x000fea0003800200 */
.L_x_38375:
[----:B------:R-:W-:Y:S01]  /*4a90*/  VIADD R3, R27, 0x100 ;  /* 0x000001001b037836 */ /* 0x000fe20000000000 */
[----:B------:R-:W-:Y:S01]  /*4aa0*/  BSSY.RECONVERGENT B0, `(.L_x_38380) ;  /* 0x000003f000007945 */ /* 0x000fe20003800200 */
[----:B0-2---:R-:W-:-:S03]  /*4ab0*/  CS2R R24, SRZ ;  /* 0x0000000000187805 */ /* 0x005fc6000001ff00 */
[----:B------:R-:W-:-:S13]  /*4ac0*/  ISETP.GE.AND P1, PT, R3, R26, PT ;  /* 0x0000001a0300720c */ /* 0x000fda0003f26270 */
[----:B------:R-:W-:Y:S05]  /*4ad0*/  @P1 BRA `(.L_x_38381) ;  /* 0x0000000000ec1947 */ /* 0x000fea0003800000 */
[----:B------:R-:W0:Y:S02]  /*4ae0*/  LDCU.64 UR4, c[0x0][0x388] ;  /* 0x00007100ff0477ac */ /* 0x000e240008000a00 */
[C---:B0-----:R-:W-:Y:S01]  /*4af0*/  FMUL.FTZ R25, R23.reuse, UR4 ;  /* 0x0000000417197c20 */ /* 0x041fe20008410000 */
[----:B------:R-:W-:-:S03]  /*4b00*/  FMUL.FTZ R23, R23, UR5 ;  /* 0x0000000517177c20 */ /* 0x000fc60008410000 */
[C---:B------:R-:W-:Y:S01]  /*4b10*/  FFMA.FTZ R25, R22.reuse, UR5, R25 ;  /* 0x0000000516197c23 */ /* 0x040fe20008010019 */
[----:B------:R-:W-:-:S04]  /*4b20*/  FFMA.FTZ R23, R22, UR4, -R23 ;  /* 0x0000000416177c23 */ /* 0x000fc80008010817 */
[----:B-1----:R-:W-:-:S13]  /*4b30*/  LOP3.LUT P1, R0, R25, 0x7fffffff, RZ, 0xc0, !PT ;  /* 0x7fffffff19007812 */ /* 0x002fda000782c0ff */
        /* <DEDUP_REMOVED lines=39> */
.L_x_38384:
        /* <DEDUP_REMOVED lines=8> */
.L_x_38383:
[----:B------:R-:W-:-:S04]  /*4e30*/  FMUL.RZ R0, R25, 0.15915493667125701904 ;  /* 0x3e22f98319007820 */ /* 0x000fc8000040c000 */
[----:B------:R0:W1:Y:S08]  /*4e40*/  MUFU.COS R24, R0 ;  /* 0x0000000000187308 */ /* 0x0000700000000000 */
[----:B------:R0:W2:Y:S01]  /*4e50*/  MUFU.SIN R25, R0 ;  /* 0x0000000000197308 */ /* 0x0000a20000000400 */
[----:B------:R-:W-:Y:S05]  /*4e60*/  BRA `(.L_x_38381) ;  /* 0x0000000000087947 */ /* 0x000fea0003800000 */
.L_x_38382:
[----:B------:R-:W-:-:S04]  /*4e70*/  FMUL.FTZ R23, R23, 1.4426950216293334961 ;  /* 0x3fb8aa3b17177820 */ /* 0x000fc80000410000 */
[----:B------:R0:W2:Y:S03]  /*4e80*/  MUFU.EX2 R24, R23 ;  /* 0x0000001700187308 */ /* 0x0000a60000000800 */
.L_x_38381:
[----:B------:R-:W-:Y:S05]  /*4e90*/  BSYNC.RECONVERGENT B0 ;  /* 0x0000000000007941 */ /* 0x000fea0003800200 */
.L_x_38380:
[----:B------:R-:W-:Y:S01]  /*4ea0*/  VIADD R3, R27, 0x180 ;  /* 0x000001801b037836 */ /* 0x000fe20000000000 */
[----:B------:R-:W-:Y:S01]  /*4eb0*/  BSSY.RECONVERGENT B0, `(.L_x_38385) ;  /* 0x000003f000007945 */ /* 0x000fe20003800200 */
[----:B0-----:R-:W-:-:S03]  /*4ec0*/  CS2R R22, SRZ ;  /* 0x0000000000167805 */ /* 0x001fc6000001ff00 */
        /* <DEDUP_REMOVED lines=47> */
.L_x_38389:
        /* <DEDUP_REMOVED lines=8> */
.L_x_38388:
[----:B------:R-:W-:-:S04]  /*5240*/  FMUL.RZ R0, R23, 0.15915493667125701904 ;  /* 0x3e22f98317007820 */ /* 0x000fc8000040c000 */
[----:B------:R0:W1:Y:S08]  /*5250*/  MUFU.COS R22, R0 ;  /* 0x0000000000167308 */ /* 0x0000700000000000 */
[----:B------:R0:W0:Y:S01]  /*5260*/  MUFU.SIN R23, R0 ;  /* 0x0000000000177308 */ /* 0x0000220000000400 */
[----:B------:R-:W-:Y:S05]  /*5270*/  BRA `(.L_x_38386) ;  /* 0x0000000000087947 */ /* 0x000fea0003800000 */
.L_x_38387:
[----:B------:R-:W-:-:S04]  /*5280*/  FMUL.FTZ R19, R19, 1.4426950216293334961 ;  /* 0x3fb8aa3b13137820 */ /* 0x000fc80000410000 */
[----:B------:R0:W1:Y:S03]  /*5290*/  MUFU.EX2 R22, R19 ;  /* 0x0000001300167308 */ /* 0x0000660000000800 */
.L_x_38386:
[----:B------:R-:W-:Y:S05]  /*52a0*/  BSYNC.RECONVERGENT B0 ;  /* 0x0000000000007941 */ /* 0x000fea0003800200 */
.L_x_38385:
[----:B------:R-:W0:Y:S01]  /*52b0*/  LDC.U8 R18, c[0x0][0x3b4] ;  /* 0x0000ed00ff127b82 */ /* 0x000e220000000000 */
[----:B------:R-:W-:Y:S04]  /*52c0*/  BSSY.RECONVERGENT B6, `(.L_x_38390) ;  /* 0x0000101000067945 */ /* 0x000fe80003800200 */
[----:B------:R-:W-:Y:S05]  /*52d0*/  @P0 BRA `(.L_x_38391) ;  /* 0x0000000c00fc0947 */ /* 0x000fea0003800000 */
[----:B------:R-:W5:Y:S01]  /*52e0*/  LDCU UR4, c[0x0][0x3b8] ;  /* 0x00007700ff0477ac */ /* 0x000f620008000800 */
[----:B------:R-:W2:Y:S01]  /*52f0*/  LDC.64 R8, c[0x0][0x398] ;  /* 0x0000e600ff087b82 */ /* 0x000ea20000000a00 */
[----:B01----:R-:W-:Y:S01]  /*5300*/  IMAD R0, R2, 0x200, R27 ;  /* 0x0000020002007824 */ /* 0x003fe200078e021b */
        /* <DEDUP_REMOVED lines=19> */
.L_x_38395:
[----:B------:R-:W0:Y:S01]  /*5440*/  F2I.S64.TRUNC R6, R6 ;  /* 0x0000000600067311 */ /* 0x000e22000020d900 */
[----:B------:R-:W-:Y:S02]  /*5450*/  IMAD.MOV.U32 R27, RZ, RZ, R29 ;  /* 0x000000ffff1b7224 */ /* 0x000fe400078e001d */
[----:B0-----:R-:W-:-:S05]  /*5460*/  IMAD.MOV.U32 R3, RZ, RZ, R6 ;  /* 0x000000ffff037224 */ /* 0x001fca00078e0006 */
[----:B------:R0:W-:Y:S01]  /*5470*/  STG.E.U8 desc[UR36][R8.64], R3 ;  /* 0x0000000308007986 */ /* 0x0001e2000c101124 */
[----:B------:R-:W-:Y:S05]  /*5480*/  BRA `(.L_x_38391) ;  /* 0x0000000c00907947 */ /* 0x000fea0003800000 */
.L_x_38394:
        /* <DEDUP_REMOVED lines=10> */
.L_x_38398:
[----:B------:R-:W0:Y:S01]  /*5530*/  F2I.FTZ.TRUNC.NTZ R3, R6 ;  /* 0x0000000600037305 */ /* 0x000e22000021f100 */
[----:B------:R-:W-:Y:S01]  /*5540*/  IMAD.MOV.U32 R27, RZ, RZ, R29 ;  /* 0x000000ffff1b7224 */ /* 0x000fe200078e001d */
[----:B0-----:R0:W-:Y:S01]  /*5550*/  STG.E desc[UR36][R8.64], R3 ;  /* 0x0000000308007986 */ /* 0x0011e2000c101924 */
[----:B------:R-:W-:Y:S05]  /*5560*/  BRA `(.L_x_38391) ;  /* 0x0000000c00587947 */ /* 0x000fea0003800000 */
.L_x_38397:
[----:B------:R-:W0:Y:S01]  /*5570*/  F2I.FTZ.TRUNC.NTZ R3, R6 ;  /* 0x0000000600037305 */ /* 0x000e22000021f100 */
[----:B------:R-:W-:Y:S01]  /*5580*/  IMAD.MOV.U32 R27, RZ, RZ, R29 ;  /* 0x000000ffff1b7224 */ /* 0x000fe200078e001d */
[----:B0-----:R0:W-:Y:S01]  /*5590*/  STG.E.U16 desc[UR36][R8.64], R3 ;  /* 0x0000000308007986 */ /* 0x0011e2000c101524 */
[----:B------:R-:W-:Y:S05]  /*55a0*/  BRA `(.L_x_38391) ;  /* 0x0000000c00487947 */ /* 0x000fea0003800000 */
.L_x_38393:
        /* <DEDUP_REMOVED lines=9> */
.L_x_38400:
[----:B------:R-:W-:Y:S01]  /*5640*/  F2FP.F16.F32.PACK_AB R6, RZ, R6 ;  /* 0x00000006ff06723e */ /* 0x000fe200000000ff */
[----:B------:R-:W-:-:S04]  /*5650*/  IMAD.MOV.U32 R27, RZ, RZ, R29 ;  /* 0x000000ffff1b7224 */ /* 0x000fc800078e001d */
[----:B------:R0:W-:Y:S01]  /*5660*/  STG.E.U16 desc[UR36][R8.64], R6 ;  /* 0x0000000608007986 */ /* 0x0001e2000c101524 */
[----:B------:R-:W-:Y:S05]  /*5670*/  BRA `(.L_x_38391) ;  /* 0x0000000c00147947 */ /* 0x000fea0003800000 */
.L_x_38399:
        /* <DEDUP_REMOVED lines=9> */
.L_x_38402:
[----:B------:R-:W-:Y:S01]  /*5710*/  F2FP.F16.F32.PACK_AB R7, R7, R6 ;  /* 0x000000060707723e */ /* 0x000fe200000000ff */
[----:B------:R-:W-:-:S04]  /*5720*/  IMAD.MOV.U32 R27, RZ, RZ, R29 ;  /* 0x000000ffff1b7224 */ /* 0x000fc800078e001d */
[----:B------:R0:W-:Y:S01]  /*5730*/  STG.E desc[UR36][R8.64], R7 ;  /* 0x0000000708007986 */ /* 0x0001e2000c101924 */
[----:B------:R-:W-:Y:S05]  /*5740*/  BRA `(.L_x_38391) ;  /* 0x0000000800e07947 */ /* 0x000fea0003800000 */
.L_x_38401:
[----:B------:R-:W-:Y:S01]  /*5750*/  FMUL.FTZ R4, R6, 1 ;  /* 0x3f80000006047820 */ /* 0x000fe20000410000 */
[----:B------:R-:W-:-:S05]  /*5760*/  IMAD.MOV.U32 R27, RZ, RZ, R29 ;  /* 0x000000ffff1b7224 */ /* 0x000fca00078e001d */
[----:B------:R-:W0:Y:S02]  /*5770*/  F2F.F64.F32 R4, R4 ;  /* 0x0000000400047310 */ /* 0x000e240000201800 */
[----:B0-----:R0:W-:Y:S01]  /*5780*/  STG.E.64 desc[UR36][R8.64], R4 ;  /* 0x0000000408007986 */ /* 0x0011e2000c101b24 */
[----:B------:R-:W-:Y:S05]  /*5790*/  BRA `(.L_x_38391) ;  /* 0x0000000800cc7947 */ /* 0x000fea0003800000 */
.L_x_38392:
        /* <DEDUP_REMOVED lines=15> */
.L_x_38405:
        /* <DEDUP_REMOVED lines=11> */
.L_x_38404:
        /* <DEDUP_REMOVED lines=18> */
.L_x_38409:
[----:B------:R-:W-:Y:S05]  /*5a60*/  BSYNC.RECONVERGENT B0 ;  /* 0x0000000000007941 */ /* 0x000fea0003800200 */
.L_x_38408:
[----:B------:R-:W-:Y:S01]  /*5a70*/  LOP3.LUT R5, R0, 0x80, R5, 0xf8, !PT ;  /* 0x0000008000057812 */ /* 0x000fe200078ef805 */
[----:B------:R-:W-:-:S04]  /*5a80*/  IMAD.MOV.U32 R27, RZ, RZ, R29 ;  /* 0x000000ffff1b7224 */ /* 0x000fc800078e001d */
[----:B------:R0:W-:Y:S01]  /*5a90*/  STG.E.U8 desc[UR36][R8.64], R5 ;  /* 0x0000000508007986 */ /* 0x0001e2000c101124 */
[----:B------:R-:W-:Y:S05]  /*5aa0*/  BRA `(.L_x_38391) ;  /* 0x0000000800087947 */ /* 0x000fea0003800000 */
.L_x_38407:
        /* <DEDUP_REMOVED lines=14> */
.L_x_38411:
[----:B------:R-:W-:Y:S05]  /*5b90*/  BSYNC.RECONVERGENT B0 ;  /* 0x0000000000007941 */ /* 0x000fea0003800200 */
.L_x_38410:
[----:B------:R-:W-:Y:S01]  /*5ba0*/  LOP3.LUT R3, R0, 0x80, R5, 0xf8, !PT ;  /* 0x0000008000037812 */ /* 0x000fe200078ef805 */
[----:B------:R-:W-:-:S04]  /*5bb0*/  IMAD.MOV.U32 R27, RZ, RZ, R29 ;  /* 0x000000ffff1b7224 */ /* 0x000fc800078e001d */
[----:B------:R0:W-:Y:S01]  /*5bc0*/  STG.E.U8 desc[UR36][R8.64], R3 ;  /* 0x0000000308007986 */ /* 0x0001e2000c101124 */
[----:B------:R-:W-:Y:S05]  /*5bd0*/  BRA `(.L_x_38391) ;  /* 0x0000000400bc7947 */ /* 0x000fea0003800000 */
.L_x_38406:
[----:B------:R-:W-:Y:S01]  /*5be0*/  F2FP.BF16.F32.PACK_AB R6, RZ, R6 ;  /* 0x00000006ff06723e */ /* 0x000fe200000010ff */
[----:B------:R-:W-:-:S04]  /*5bf0*/  IMAD.MOV.U32 R27, RZ, RZ, R29 ;  /* 0x000000ffff1b7224 */ /* 0x000fc800078e001d */
[----:B------:R0:W-:Y:S01]  /*5c00*/  STG.E.U16 desc[UR36][R8.64], R6 ;  /* 0x0000000608007986 */ /* 0x0001e2000c101524 */
[----:B------:R-:W-:Y:S05]  /*5c10*/  BRA `(.L_x_38391) ;  /* 0x0000000400ac7947 */ /* 0x000fea0003800000 */
.L_x_38403:
        /* <DEDUP_REMOVED lines=12> */
.L_x_38414:
        /* <DEDUP_REMOVED lines=12> */
.L_x_38417:
[----:B------:R-:W-:-:S04]  /*5da0*/  SHF.R.U32.HI R0, RZ, 0x14, R6 ;  /* 0x00000014ff007819 */ /* 0x000fc80000011606 */
[----:B------:R-:W-:-:S04]  /*5db0*/  LOP3.LUT R3, R0, 0x1, RZ, 0xc0, !PT ;  /* 0x0000000100037812 */ /* 0x000fc800078ec0ff */
[----:B------:R-:W-:-:S04]  /*5dc0*/  IADD3 R0, PT, PT, R6, 0x487ffff, R3 ;  /* 0x0487ffff06007810 */ /* 0x000fc80007ffe003 */
[----:B------:R-:W-:-:S04]  /*5dd0*/  SHF.R.U32.HI R0, RZ, 0x14, R0 ;  /* 0x00000014ff007819 */ /* 0x000fc80000011600 */
[----:B------:R-:W-:-:S07]  /*5de0*/  LOP3.LUT R0, R0, 0xff, RZ, 0xc0, !PT ;  /* 0x000000ff00007812 */ /* 0x000fce00078ec0ff */
.L_x_38418:
[----:B------:R-:W-:-:S04]  /*5df0*/  SHF.R.U32.HI R3, RZ, 0x18, R6 ;  /* 0x00000018ff037819 */ /* 0x000fc80000011606 */
[----:B------:R-:W-:-:S04]  /*5e00*/  LOP3.LUT R0, R0, 0x80, R3, 0xf8, !PT ;  /* 0x0000008000007812 */ /* 0x000fc800078ef803 */
[----:B------:R-:W-:-:S07]  /*5e10*/  PRMT R4, R0, 0x7610, R4 ;  /* 0x0000761000047816 */ /* 0x000fce0000000004 */
.L_x_38416:
[----:B------:R-:W-:Y:S05]  /*5e20*/  BSYNC.RECONVERGENT B0 ;  /* 0x0000000000007941 */ /* 0x000fea0003800200 */
.L_x_38415:
[----:B------:R0:W-:Y:S01]  /*5e30*/  STG.E.U8 desc[UR36][R8.64], R4 ;  /* 0x0000000408007986 */ /* 0x0001e2000c101124 */
[----:B------:R-:W-:Y:S01]  /*5e40*/  IMAD.MOV.U32 R27, RZ, RZ, R29 ;  /* 0x000000ffff1b7224 */ /* 0x000fe200078e001d */
[----:B------:R-:W-:Y:S06]  /*5e50*/  BRA `(.L_x_38391) ;  /* 0x00000004001c7947 */ /* 0x000fec0003800000 */
.L_x_38413:
        /* <DEDUP_REMOVED lines=12> */
.L_x_38421:
[----:B------:R-:W-:-:S04]  /*5f20*/  SHF.R.U32.HI R0, RZ, 0x15, R6 ;  /* 0x00000015ff007819 */ /* 0x000fc80000011606 */
[----:B------:R-:W-:-:S04]  /*5f30*/  LOP3.LUT R3, R0, 0x1, RZ, 0xc0, !PT ;  /* 0x0000000100037812 */ /* 0x000fc800078ec0ff */
[----:B------:R-:W-:-:S04]  /*5f40*/  IADD3 R0, PT, PT, R6, 0x88fffff, R3 ;  /* 0x088fffff06007810 */ /* 0x000fc80007ffe003 */
[----:B------:R-:W-:-:S04]  /*5f50*/  SHF.R.U32.HI R0, RZ, 0x15, R0 ;  /* 0x00000015ff007819 */ /* 0x000fc80000011600 */
[----:B------:R-:W-:-:S07]  /*5f60*/  LOP3.LUT R0, R0, 0xff, RZ, 0xc0, !PT ;  /* 0x000000ff00007812 */ /* 0x000fce00078ec0ff */
.L_x_38422:
[----:B------:R-:W-:-:S04]  /*5f70*/  SHF.R.U32.HI R3, RZ, 0x18, R6 ;  /* 0x00000018ff037819 */ /* 0x000fc80000011606 */
[----:B------:R-:W-:-:S04]  /*5f80*/  LOP3.LUT R0, R0, 0x80, R3, 0xf8, !PT ;  /* 0x0000008000007812 */ /* 0x000fc800078ef803 */
[----:B------:R-:W-:-:S07]  /*5f90*/  PRMT R4, R0, 0x7610, R4 ;  /* 0x0000761000047816 */ /* 0x000fce0000000004 */
.L_x_38420:
[----:B------:R-:W-:Y:S05]  /*5fa0*/  BSYNC.RECONVERGENT B0 ;  /* 0x0000000000007941 */ /* 0x000fea0003800200 */
.L_x_38419:
[----:B------:R0:W-:Y:S01]  /*5fb0*/  STG.E.U8 desc[UR36][R8.64], R4 ;  /* 0x0000000408007986 */ /* 0x0001e2000c101124 */
[----:B------:R-:W-:Y:S01]  /*5fc0*/  IMAD.MOV.U32 R27, RZ, RZ, R29 ;  /* 0x000000ffff1b7224 */ /* 0x000fe200078e001d */
[----:B------:R-:W-:Y:S06]  /*5fd0*/  BRA `(.L_x_38391) ;  /* 0x0000000000bc7947 */ /* 0x000fec0003800000 */
.L_x_38412:
[----:B------:R-:W-:-:S13]  /*5fe0*/  ISETP.NE.AND P0, PT, R0, 0x1c, PT ;  /* 0x0000001c0000780c */ /* 0x000fda0003f05270 */
[----:B------:R-:W-:Y:S05]  /*5ff0*/  @!P0 BRA `(.L_x_38423) ;  /* 0x0000000000a88947 */ /* 0x000fea0003800000 */
[----:B------:R-:W-:-:S13]  /*6000*/  ISETP.NE.AND P0, PT, R0, 0x1d, PT ;  /* 0x0000001d0000780c */ /* 0x000fda0003f05270 */
[----:B------:R-:W-:Y:S05]  /*6010*/  @!P0 BRA `(.L_x_38424) ;  /* 0x0000000000908947 */ /* 0x000fea0003800000 */
[----:B------:R-:W-:-:S13]  /*6020*/  ISETP.NE.AND P0, PT, R0, 0x2c, PT ;  /* 0x0000002c0000780c */ /* 0x000fda0003f05270 */
[----:B------:R-:W-:Y:S05]  /*6030*/  @!P0 BRA `(.L_x_38425) ;  /* 0x0000000000488947 */ /* 0x000fea0003800000 */
.L_x_38396:
        /* <DEDUP_REMOVED lines=16> */
.L_x_38426:
[----:B------:R-:W-:Y:S01]  /*6140*/  IMAD.MOV.U32 R27, RZ, RZ, R29 ;  /* 0x000000ffff1b7224 */ /* 0x000fe200078e001d */
[----:B------:R-:W-:Y:S06]  /*6150*/  BRA `(.L_x_38391) ;  /* 0x00000000005c7947 */ /* 0x000fec0003800000 */
.L_x_38425:
        /* <DEDUP_REMOVED lines=16> */
.L_x_38424:
[----:B------:R-:W0:Y:S01]  /*6260*/  F2I.U64.TRUNC R6, R6 ;  /* 0x0000000600067311 */ /* 0x000e22000020d800 */
[----:B------:R-:W-:Y:S01]  /*6270*/  IMAD.MOV.U32 R27, RZ, RZ, R29 ;  /* 0x000000ffff1b7224 */ /* 0x000fe200078e001d */
[----:B0-----:R0:W-:Y:S01]  /*6280*/  STG.E.64 desc[UR36][R8.64], R6 ;  /* 0x0000000608007986 */ /* 0x0011e2000c101b24 */
[----:B------:R-:W-:Y:S05]  /*6290*/  BRA `(.L_x_38391) ;  /* 0x00000000000c7947 */ /* 0x000fea0003800000 */
.L_x_38423:
[----:B------:R-:W0:Y:S01]  /*62a0*/  F2I.FTZ.U32.TRUNC.NTZ R3, R6 ;  /* 0x0000000600037305 */ /* 0x000e22000021f000 */
[----:B------:R-:W-:Y:S01]  /*62b0*/  IMAD.MOV.U32 R27, RZ, RZ, R29 ;  /* 0x000000ffff1b7224 */ /* 0x000fe200078e001d */
[----:B0-----:R0:W-:Y:S06]  /*62c0*/  STG.E desc[UR36][R8.64], R3 ;  /* 0x0000000308007986 */ /* 0x0011ec000c101924 */
.L_x_38391:
[----:B------:R-:W-:Y:S05]  /*62d0*/  BSYNC.RECONVERGENT B6 ;  /* 0x0000000000067941 */ /* 0x000fea0003800200 */
.L_x_38390:
[----:B------:R-:W-:Y:S01]  /*62e0*/  ISETP.GE.AND P0, PT, R27, R26, PT ;  /* 0x0000001a1b00720c */ /* 0x000fe20003f06270 */
[----:B------:R-:W-:-:S12]  /*62f0*/  BSSY.RECONVERGENT B6, `(.L_x_38427) ;  /* 0x00001d6000067945 */ /* 0x000fd80003800200 */
[----:B------:R-:W-:Y:S05]  /*6300*/  @P0 BRA `(.L_x_38428) ;  /* 0x0000001c00500947 */ /* 0x000fea0003800000 */
[----:B------:R-:W5:Y:S01]  /*6310*/  LDCU UR4, c[0x0][0x3b8] ;  /* 0x00007700ff0477ac */ /* 0x000f620008000800 */
[----:B0-----:R-:W0:Y:S01]  /*6320*/  LDC.64 R8, c[0x0][0x398] ;  /* 0x0000e600ff087b82 */ /* 0x001e220000000a00 */
[----:B-1----:R-:W-:Y:S01]  /*6330*/  IMAD R0, R2, 0x200, R27 ;  /* 0x0000020002007824 */ /* 0x002fe200078e021b */
        /* <DEDUP_REMOVED lines=18> */
.L_x_38432:
[----:B---3--:R-:W0:Y:S02]  /*6460*/  F2I.S64.TRUNC R16, R16 ;  /* 0x0000001000107311 */ /* 0x008e24000020d900 */
[----:B0-----:R-:W-:-:S05]  /*6470*/  IMAD.MOV.U32 R3, RZ, RZ, R16 ;  /* 0x000000ffff037224 */ /* 0x001fca00078e0010 */
[----:B------:R0:W-:Y:S01]  /*6480*/  STG.E.U8 desc[UR36][R8.64], R3 ;  /* 0x0000000308007986 */ /* 0x0001e2000c101124 */
[----:B------:R-:W-:Y:S05]  /*6490*/  BRA `(.L_x_38434) ;  /* 0x0000000c003c7947 */ /* 0x000fea0003800000 */
.L_x_38431:
        /* <DEDUP_REMOVED lines=9> */
.L_x_38436:
[----:B---3--:R-:W0:Y:S02]  /*6530*/  F2I.FTZ.TRUNC.NTZ R3, R16 ;  /* 0x0000001000037305 */ /* 0x008e24000021f100 */
[----:B0-----:R0:W-:Y:S01]  /*6540*/  STG.E desc[UR36][R8.64], R3 ;  /* 0x0000000308007986 */ /* 0x0011e2000c101924 */
[----:B------:R-:W-:Y:S05]  /*6550*/  BRA `(.L_x_38434) ;  /* 0x0000000c000c7947 */ /* 0x000fea0003800000 */
.L_x_38435:
[----:B---3--:R-:W0:Y:S02]  /*6560*/  F2I.FTZ.TRUNC.NTZ R3, R16 ;  /* 0x0000001000037305 */ /* 0x008e24000021f100 */
[----:B0-----:R0:W-:Y:S01]  /*6570*/  STG.E.U16 desc[UR36][R8.64], R3 ;  /* 0x0000000308007986 */ /* 0x0011e2000c101524 */
[----:B------:R-:W-:Y:S05]  /*6580*/  BRA `(.L_x_38434) ;  /* 0x0000000c00007947 */ /* 0x000fea0003800000 */
.L_x_38430:
        /* <DEDUP_REMOVED lines=8> */
.L_x_38438:
[----:B---3--:R-:W-:-:S05]  /*6610*/  F2FP.F16.F32.PACK_AB R16, RZ, R16 ;  /* 0x00000010ff10723e */ /* 0x008fca00000000ff */
[----:B------:R0:W-:Y:S01]  /*6620*/  STG.E.U16 desc[UR36][R8.64], R16 ;  /* 0x0000001008007986 */ /* 0x0001e2000c101524 */
[----:B------:R-:W-:Y:S05]  /*6630*/  BRA `(.L_x_38434) ;  /* 0x0000000800d47947 */ /* 0x000fea0003800000 */
.L_x_38437:
        /* <DEDUP_REMOVED lines=8> */
.L_x_38440:
[----:B---3--:R-:W-:-:S05]  /*66c0*/  F2FP.F16.F32.PACK_AB R17, R17, R16 ;  /* 0x000000101111723e */ /* 0x008fca00000000ff */
[----:B------:R0:W-:Y:S01]  /*66d0*/  STG.E desc[UR36][R8.64], R17 ;  /* 0x0000001108007986 */ /* 0x0001e2000c101924 */
[----:B------:R-:W-:Y:S05]  /*66e0*/  BRA `(.L_x_38434) ;  /* 0x0000000800a87947 */ /* 0x000fea0003800000 */
.L_x_38439:
[----:B---3--:R-:W-:-:S06]  /*66f0*/  FMUL.FTZ R4, R16, 1 ;  /* 0x3f80000010047820 */ /* 0x008fcc0000410000 */
[----:B------:R-:W0:Y:S02]  /*6700*/  F2F.F64.F32 R4, R4 ;  /* 0x0000000400047310 */ /* 0x000e240000201800 */
[----:B0-----:R0:W-:Y:S01]  /*6710*/  STG.E.64 desc[UR36][R8.64], R4 ;  /* 0x0000000408007986 */ /* 0x0011e2000c101b24 */
[----:B------:R-:W-:Y:S05]  /*6720*/  BRA `(.L_x_38434) ;  /* 0x0000000800987947 */ /* 0x000fea0003800000 */
.L_x_38429:
        /* <DEDUP_REMOVED lines=13> */
.L_x_38444:
        /* <DEDUP_REMOVED lines=16> */
.L_x_38447:
[----:B------:R-:W-:-:S04]  /*6900*/  SHF.R.U32.HI R16, RZ, 0x18, R16 ;  /* 0x00000018ff107819 */ /* 0x000fc80000011610 */
[----:B------:R-:W-:-:S04]  /*6910*/  LOP3.LUT R3, R3, 0x80, R16, 0xf8, !PT ;  /* 0x0000008003037812 */ /* 0x000fc800078ef810 */
[----:B------:R-:W-:-:S07]  /*6920*/  PRMT R4, R3, 0x7610, R4 ;  /* 0x0000761003047816 */ /* 0x000fce0000000004 */
.L_x_38446:
[----:B------:R-:W-:Y:S05]  /*6930*/  BSYNC.RECONVERGENT B0 ;  /* 0x0000000000007941 */ /* 0x000fea0003800200 */
.L_x_38445:
[----:B------:R0:W-:Y:S01]  /*6940*/  STG.E.U8 desc[UR36][R8.64], R4 ;  /* 0x0000000408007986 */ /* 0x0001e2000c101124 */
[----:B------:R-:W-:Y:S05]  /*6950*/  BRA `(.L_x_38434) ;  /* 0x00000008000c7947 */ /* 0x000fea0003800000 */
.L_x_38443:
        /* <DEDUP_REMOVED lines=16> */
.L_x_38450:
[----:B------:R-:W-:-:S04]  /*6a60*/  SHF.R.U32.HI R16, RZ, 0x18, R16 ;  /* 0x00000018ff107819 */ /* 0x000fc80000011610 */
[----:B------:R-:W-:-:S04]  /*6a70*/  LOP3.LUT R3, R3, 0x80, R16, 0xf8, !PT ;  /* 0x0000008003037812 */ /* 0x000fc800078ef810 */
[----:B------:R-:W-:-:S07]  /*6a80*/  PRMT R4, R3, 0x7610, R4 ;  /* 0x0000761003047816 */ /* 0x000fce0000000004 */
.L_x_38449:
[----:B------:R-:W-:Y:S05]  /*6a90*/  BSYNC.RECONVERGENT B0 ;  /* 0x0000000000007941 */ /* 0x000fea0003800200 */
.L_x_38448:
[----:B------:R0:W-:Y:S01]  /*6aa0*/  STG.E.U8 desc[UR36][R8.64], R4 ;  /* 0x0000000408007986 */ /* 0x0001e2000c101124 */
[----:B------:R-:W-:Y:S05]  /*6ab0*/  BRA `(.L_x_38434) ;  /* 0x0000000400b47947 */ /* 0x000fea0003800000 */
.L_x_38442:
        /* <DEDUP_REMOVED lines=21> */
.L_x_38452:
[----:B---3--:R-:W0:Y:S02]  /*6c10*/  F2I.U64.TRUNC R16, R16 ;  /* 0x0000001000107311 */ /* 0x008e24000020d800 */
[----:B0-----:R0:W-:Y:S01]  /*6c20*/  STG.E.64 desc[UR36][R8.64], R16 ;  /* 0x0000001008007986 */ /* 0x0011e2000c101b24 */
[----:B------:R-:W-:Y:S05]  /*6c30*/  BRA `(.L_x_38434) ;  /* 0x0000000400547947 */ /* 0x000fea0003800000 */
.L_x_38451:
[----:B---3--:R-:W0:Y:S02]  /*6c40*/  F2I.FTZ.U32.TRUNC.NTZ R3, R16 ;  /* 0x0000001000037305 */ /* 0x008e24000021f000 */
[----:B0-----:R0:W-:Y:S01]  /*6c50*/  STG.E desc[UR36][R8.64], R3 ;  /* 0x0000000308007986 */ /* 0x0011e2000c101924 */
[----:B------:R-:W-:Y:S05]  /*6c60*/  BRA `(.L_x_38434) ;  /* 0x0000000400487947 */ /* 0x000fea0003800000 */
.L_x_38441:
        /* <DEDUP_REMOVED lines=12> */
.L_x_38454:
        /* <DEDUP_REMOVED lines=10> */
.L_x_38453:
[----:B------:R-:W-:-:S13]  /*6dd0*/  ISETP.NE.AND P0, PT, R0, 0xf, PT ;  /* 0x0000000f0000780c */ /* 0x000fda0003f05270 */
[----:B------:R-:W-:Y:S05]  /*6de0*/  @!P0 BRA `(.L_x_38455) ;  /* 0x0000000000e08947 */ /* 0x000fea0003800000 */
[----:B------:R-:W-:-:S13]  /*6df0*/  ISETP.NE.AND P0, PT, R0, 0x17, PT ;  /* 0x000000170000780c */ /* 0x000fda0003f05270 */
[----:B------:R-:W-:Y:S05]  /*6e00*/  @!P0 BRA `(.L_x_38456) ;  /* 0x00000000008c8947 */ /* 0x000fea0003800000 */
[----:B------:R-:W-:-:S13]  /*6e10*/  ISETP.NE.AND P0, PT, R0, 0x18, PT ;  /* 0x000000180000780c */ /* 0x000fda0003f05270 */
[----:B------:R-:W-:Y:S05]  /*6e20*/  @!P0 BRA `(.L_x_38457) ;  /* 0x0000000000448947 */ /* 0x000fea0003800000 */
.L_x_38433:
[----:B------:R-:W-:Y:S01]  /*6e30*/  MOV R14, 0x0 ;  /* 0x00000000000e7802 */ /* 0x000fe20000000f00 */
[----:B------:R-:W0:Y:S01]  /*6e40*/  LDCU.64 UR4, c[0x4][0x198] ;  /* 0x01003300ff0477ac */ /* 0x000e220008000a00 */
[----:B------:R-:W-:Y:S02]  /*6e50*/  IMAD.MOV.U32 R8, RZ, RZ, 0x65 ;  /* 0x00000065ff087424 */ /* 0x000fe400078e00ff */
[----:B------:R-:W-:Y:S01]  /*6e60*/  IMAD.MOV.U32 R12, RZ, RZ, 0x1 ;  /* 0x00000001ff0c7424 */ /* 0x000fe200078e00ff */
[----:B------:R-:W1:Y:S01]  /*6e70*/  LDCU.64 UR6, c[0x4][0x1a0] ;  /* 0x01003400ff0677ac */ /* 0x000e620008000a00 */
[----:B------:R-:W4:Y:S01]  /*6e80*/  LDC.64 R14, c[0x4][R14] ;  /* 0x010000000e0e7b82 */ /* 0x000f220000000a00 */
        /* <DEDUP_REMOVED lines=10> */
.L_x_38458:
[----:B------:R-:W-:Y:S05]  /*6f30*/  BRA `(.L_x_38434) ;  /* 0x0000000000947947 */ /* 0x000fea0003800000 */
.L_x_38457:
        /* <DEDUP_REMOVED lines=12> */
.L_x_38460:
[----:B------:R-:W-:Y:S05]  /*7000*/  BSYNC.RECONVERGENT B0 ;  /* 0x0000000000007941 */ /* 0x000fea0003800200 */
.L_x_38459:
[----:B------:R-:W-:-:S05]  /*7010*/  LOP3.LUT R3, R0, 0x80, R5, 0xf8, !PT ;  /* 0x0000008000037812 */ /* 0x000fca00078ef805 */
[----:B------:R4:W-:Y:S01]  /*7020*/  STG.E.U8 desc[UR36][R8.64], R3 ;  /* 0x0000000308007986 */ /* 0x0009e2000c101124 */
[----:B------:R-:W-:Y:S05]  /*7030*/  BRA `(.L_x_38434) ;  /* 0x0000000000547947 */ /* 0x000fea0003800000 */
.L_x_38456:
        /* <DEDUP_REMOVED lines=11> */
.L_x_38462:
[----:B------:R-:W-:Y:S01]  /*70f0*/  IMAD.MOV.U32 R0, RZ, RZ, 0x7f ;  /* 0x0000007fff007424 */ /* 0x000fe200078e00ff */
[----:B------:R-:W-:-:S04]  /*7100*/  ISETP.GT.U32.AND P0, PT, R4, 0x7f800000, PT ;  /* 0x7f8000000400780c */ /* 0x000fc80003f04070 */
[----:B------:R-:W-:-:S09]  /*7110*/  SEL R0, R0, 0x7c, P0 ;  /* 0x0000007c00007807 */ /* 0x000fd20000000000 */
.L_x_38463:
[----:B------:R-:W-:Y:S05]  /*7120*/  BSYNC.RECONVERGENT B0 ;  /* 0x0000000000007941 */ /* 0x000fea0003800200 */
.L_x_38461:
[----:B------:R-:W-:-:S04]  /*7130*/  SHF.R.U32.HI R3, RZ, 0x18, R16 ;  /* 0x00000018ff037819 */ /* 0x000fc80000011610 */
[----:B------:R-:W-:-:S05]  /*7140*/  LOP3.LUT R3, R0, 0x80, R3, 0xf8, !PT ;  /* 0x0000008000037812 */ /* 0x000fca00078ef803 */
[----:B------:R3:W-:Y:S01]  /*7150*/  STG.E.U8 desc[UR36][R8.64], R3 ;  /* 0x0000000308007986 */ /* 0x0007e2000c101124 */
[----:B------:R-:W-:Y:S05]  /*7160*/  BRA `(.L_x_38434) ;  /* 0x0000000000087947 */ /* 0x000fea0003800000 */
.L_x_38455:
[----:B---3--:R-:W-:-:S05]  /*7170*/  F2FP.BF16.F32.PACK_AB R16, RZ, R16 ;  /* 0x00000010ff10723e */ /* 0x008fca00000010ff */
[----:B------:R0:W-:Y:S02]  /*7180*/  STG.E.U16 desc[UR36][R8.64], R16 ;  /* 0x0000001008007986 */ /* 0x0001e4000c101524 */
.L_x_38434:
[----:B------:R-:W-:-:S05]  /*7190*/  VIADD R27, R27, 0x80 ;  /* 0x000000801b1b7836 */ /* 0x000fca0000000000 */
[----:B------:R-:W-:-:S13]  /*71a0*/  ISETP.GE.AND P0, PT, R27, R26, PT ;  /* 0x0000001a1b00720c */ /* 0x000fda0003f06270 */
        /* <DEDUP_REMOVED lines=20> */
[----:B0-----:R3:W-:Y:S01]  /*72f0*/  STG.E.U8 desc[UR36][R8.64], R3 ;  /* 0x0000000308007986 */ /* 0x0017e2000c101124 */
[----:B------:R-:W-:Y:S05]  /*7300*/  BRA `(.L_x_38469) ;  /* 0x0000000c004c7947 */ /* 0x000fea0003800000 */
.L_x_38467:
[----:B--2---:R-:W0:Y:S02]  /*7310*/  F2I.S64.TRUNC R24, R24 ;  /* 0x0000001800187311 */ /* 0x004e24000020d900 */
[----:B0-----:R-:W-:-:S05]  /*7320*/  IMAD.MOV.U32 R3, RZ, RZ, R24 ;  /* 0x000000ffff037224 */ /* 0x001fca00078e0018 */
[----:B------:R4:W-:Y:S01]  /*7330*/  STG.E.U8 desc[UR36][R8.64], R3 ;  /* 0x0000000308007986 */ /* 0x0009e2000c101124 */
[----:B------:R-:W-:Y:S05]  /*7340*/  BRA `(.L_x_38469) ;  /* 0x0000000c003c7947 */ /* 0x000fea0003800000 */
.L_x_38466:
[----:B------:R-:W-:-:S13]  /*7350*/  ISETP.NE.AND P0, PT, R0, 0x2, PT ;  /* 0x000000020000780c */ /* 0x000fda0003f05270 */
[----:B------:R-:W-:Y:S05]  /*7360*/  @!P0 BRA `(.L_x_38470) ;  /* 0x0000000000288947 */ /* 0x000fea0003800000 */
[----:B------:R-:W-:-:S13]  /*7370*/  ISETP.NE.AND P0, PT, R0, 0x3, PT ;  /* 0x000000030000780c */ /* 0x000fda0003f05270 */
[----:B------:R-:W-:Y:S05]  /*7380*/  @!P0 BRA `(.L_x_38471) ;  /* 0x0000000000148947 */ /* 0x000fea0003800000 */
[----:B------:R-:W-:-:S13]  /*7390*/  ISETP.NE.AND P0, PT, R0, 0x4, PT ;  /* 0x000000040000780c */ /* 0x000fda0003f05270 */
[----:B------:R-:W-:Y:S05]  /*73a0*/  @P0 BRA `(.L_x_38468) ;  /* 0x00000008004c0947 */ /* 0x000fea0003800000 */
[----:B--2---:R-:W0:Y:S02]  /*73b0*/  F2I.S64.TRUNC R24, R24 ;  /* 0x0000001800187311 */ /* 0x004e24000020d900 */
[----:B0-----:R1:W-:Y:S01]  /*73c0*/  STG.E.64 desc[UR36][R8.64], R24 ;  /* 0x0000001808007986 */ /* 0x0013e2000c101b24 */
[----:B------:R-:W-:Y:S05]  /*73d0*/  BRA `(.L_x_38469) ;  /* 0x0000000c00187947 */ /* 0x000fea0003800000 */
.L_x_38471:
[----:B--2---:R-:W0:Y:S02]  /*73e0*/  F2I.FTZ.TRUNC.NTZ R3, R24 ;  /* 0x0000001800037305 */ /* 0x004e24000021f100 */
[----:B0-----:R2:W-:Y:S01]  /*73f0*/  STG.E desc[UR36][R8.64], R3 ;  /* 0x0000000308007986 */ /* 0x0015e2000c101924 */
[----:B------:R-:W-:Y:S05]  /*7400*/  BRA `(.L_x_38469) ;  /* 0x0000000c000c7947 */ /* 0x000fea0003800000 */
.L_x_38470:
[----:B--2---:R-:W0:Y:S02]  /*7410*/  F2I.FTZ.TRUNC.NTZ R3, R24 ;  /* 0x0000001800037305 */ /* 0x004e24000021f100 */
[----:B0-----:R0:W-:Y:S01]  /*7420*/  STG.E.U16 desc[UR36][R8.64], R3 ;  /* 0x0000000308007986 */ /* 0x0011e2000c101524 */
[----:B------:R-:W-:Y:S05]  /*7430*/  BRA `(.L_x_38469) ;  /* 0x0000000c00007947 */ /* 0x000fea0003800000 */
.L_x_38465:
[----:B------:R-:W-:-:S13]  /*7440*/  ISETP.GT.AND P0, PT, R0, 0x6, PT ;  /* 0x000000060000780c */ /* 0x000fda0003f04270 */
[----:B------:R-:W-:Y:S05]  /*7450*/  @P0 BRA `(.L_x_38472) ;  /* 0x0000000000240947 */ /* 0x000fea0003800000 */
[----:B------:R-:W-:-:S13]  /*7460*/  ISETP.NE.AND P0, PT, R0, 0x5, PT ;  /* 0x000000050000780c */ /* 0x000fda0003f05270 */
[----:B------:R-:W-:Y:S05]  /*7470*/  @!P0 BRA `(.L_x_38473) ;  /* 0x0000000000108947 */ /* 0x000fea0003800000 */
[----:B------:R-:W-:-:S13]  /*7480*/  ISETP.NE.AND P0, PT, R0, 0x6, PT ;  /* 0x000000060000780c */ /* 0x000fda0003f05270 */
[----:B------:R-:W-:Y:S05]  /*7490*/  @P0 BRA `(.L_x_38468) ;  /* 0x0000000800100947 */ /* 0x000fea0003800000 */
[----:B--2---:R0:W-:Y:S01]  /*74a0*/  STG.E desc[UR36][R8.64], R24 ;  /* 0x0000001808007986 */ /* 0x0041e2000c101924 */
[----:B------:R-:W-:Y:S05]  /*74b0*/  BRA `(.L_x_38469) ;  /* 0x0000000800e07947 */ /* 0x000fea0003800000 */
.L_x_38473:
[----:B--2---:R-:W-:-:S05]  /*74c0*/  F2FP.F16.F32.PACK_AB R24, RZ, R24 ;  /* 0x00000018ff18723e */ /* 0x004fca00000000ff */
[----:B------:R0:W-:Y:S01]  /*74d0*/  STG.E.U16 desc[UR36][R8.64], R24 ;  /* 0x0000001808007986 */ /* 0x0001e2000c101524 */
[----:B------:R-:W-:Y:S05]  /*74e0*/  BRA `(.L_x_38469) ;  /* 0x0000000800d47947 */ /* 0x000fea0003800000 */
.L_x_38472:
[----:B------:R-:W-:-:S13]  /*74f0*/  ISETP.NE.AND P0, PT, R0, 0x7, PT ;  /* 0x000000070000780c */ /* 0x000fda0003f05270 */
[----:B------:R-:W-:Y:S05]  /*7500*/  @!P0 BRA `(.L_x_38474) ;  /* 0x0000000000248947 */ /* 0x000fea0003800000 */
[----:B------:R-:W-:-:S13]  /*7510*/  ISETP.NE.AND P0, PT, R0, 0x8, PT ;  /* 0x000000080000780c */ /* 0x000fda0003f05270 */
[----:B------:R-:W-:Y:S05]  /*7520*/  @!P0 BRA `(.L_x_38475) ;  /* 0x0000000000108947 */ /* 0x000fea0003800000 */
[----:B------:R-:W-:-:S13]  /*7530*/  ISETP.NE.AND P0, PT, R0, 0x9, PT ;  /* 0x000000090000780c */ /* 0x000fda0003f05270 */
[----:B------:R-:W-:Y:S05]  /*7540*/  @P0 BRA `(.L_x_38468) ;  /* 0x0000000400e40947 */ /* 0x000fea0003800000 */
[----:B--2---:R0:W-:Y:S01]  /*7550*/  STG.E.64 desc[UR36][R8.64], R24 ;  /* 0x0000001808007986 */ /* 0x0041e2000c101b24 */
[----:B------:R-:W-:Y:S05]  /*7560*/  BRA `(.L_x_38469) ;  /* 0x0000000800b47947 */ /* 0x000fea0003800000 */
.L_x_38475:
[----:B--2---:R-:W-:-:S05]  /*7570*/  F2FP.F16.F32.PACK_AB R25, R25, R24 ;  /* 0x000000181919723e */ /* 0x004fca00000000ff */
[----:B------:R0:W-:Y:S01]  /*7580*/  STG.E desc[UR36][R8.64], R25 ;  /* 0x0000001908007986 */ /* 0x0001e2000c101924 */
[----:B------:R-:W-:Y:S05]  /*7590*/  BRA `(.L_x_38469) ;  /* 0x0000000800a87947 */ /* 0x000fea0003800000 */
.L_x_38474:
[----:B--2---:R-:W-:-:S06]  /*75a0*/  FMUL.FTZ R4, R24, 1 ;  /* 0x3f80000018047820 */ /* 0x004fcc0000410000 */
[----:B------:R-:W0:Y:S02]  /*75b0*/  F2F.F64.F32 R4, R4 ;  /* 0x0000000400047310 */ /* 0x000e240000201800 */
[----:B0-----:R0:W-:Y:S01]  /*75c0*/  STG.E.64 desc[UR36][R8.64], R4 ;  /* 0x0000000408007986 */ /* 0x0011e2000c101b24 */
[----:B------:R-:W-:Y:S05]  /*75d0*/  BRA `(.L_x_38469) ;  /* 0x0000000800987947 */ /* 0x000fea0003800000 */
.L_x_38464:
        /* <DEDUP_REMOVED lines=11> */
[----:B0-----:R0:W-:Y:S01]  /*7690*/  STG.E.U16 desc[UR36][R8.64], R3 ;  /* 0x0000000308007986 */ /* 0x0011e2000c101524 */
[----:B------:R-:W-:Y:S05]  /*76a0*/  BRA `(.L_x_38469) ;  /* 0x0000000800647947 */ /* 0x000fea0003800000 */
.L_x_38479:
        /* <DEDUP_REMOVED lines=16> */
.L_x_38482:
[----:B------:R-:W-:-:S04]  /*77b0*/  SHF.R.U32.HI R24, RZ, 0x18, R24 ;  /* 0x00000018ff187819 */ /* 0x000fc80000011618 */
[----:B------:R-:W-:-:S04]  /*77c0*/  LOP3.LUT R3, R3, 0x80, R24, 0xf8, !PT ;  /* 0x0000008003037812 */ /* 0x000fc800078ef818 */
[----:B------:R-:W-:-:S07]  /*77d0*/  PRMT R4, R3, 0x7610, R4 ;  /* 0x0000761003047816 */ /* 0x000fce0000000004 */
.L_x_38481:
[----:B------:R-:W-:Y:S05]  /*77e0*/  BSYNC.RECONVERGENT B0 ;  /* 0x0000000000007941 */ /* 0x000fea0003800200 */
.L_x_38480:
[----:B------:R0:W-:Y:S01]  /*77f0*/  STG.E.U8 desc[UR36][R8.64], R4 ;  /* 0x0000000408007986 */ /* 0x0001e2000c101124 */
[----:B------:R-:W-:Y:S05]  /*7800*/  BRA `(.L_x_38469) ;  /* 0x00000008000c7947 */ /* 0x000fea0003800000 */
.L_x_38478:
        /* <DEDUP_REMOVED lines=16> */
.L_x_38485:
[----:B------:R-:W-:-:S04]  /*7910*/  SHF.R.U32.HI R24, RZ, 0x18, R24 ;  /* 0x00000018ff187819 */ /* 0x000fc80000011618 */
[----:B------:R-:W-:-:S04]  /*7920*/  LOP3.LUT R3, R3, 0x80, R24, 0xf8, !PT ;  /* 0x0000008003037812 */ /* 0x000fc800078ef818 */
[----:B------:R-:W-:-:S07]  /*7930*/  PRMT R4, R3, 0x7610, R4 ;  /* 0x0000761003047816 */ /* 0x000fce0000000004 */
.L_x_38484:
[----:B------:R-:W-:Y:S05]  /*7940*/  BSYNC.RECONVERGENT B0 ;  /* 0x0000000000007941 */ /* 0x000fea0003800200 */
.L_x_38483:
[----:B------:R0:W-:Y:S01]  /*7950*/  STG.E.U8 desc[UR36][R8.64], R4 ;  /* 0x0000000408007986 */ /* 0x0001e2000c101124 */
[----:B------:R-:W-:Y:S05]  /*7960*/  BRA `(.L_x_38469) ;  /* 0x0000000400b47947 */ /* 0x000fea0003800000 */
.L_x_38477:
        /* <DEDUP_REMOVED lines=21> */
.L_x_38487:
[----:B--2---:R-:W0:Y:S02]  /*7ac0*/  F2I.U64.TRUNC R24, R24 ;  /* 0x0000001800187311 */ /* 0x004e24000020d800 */
[----:B0-----:R0:W-:Y:S01]  /*7ad0*/  STG.E.64 desc[UR36][R8.64], R24 ;  /* 0x0000001808007986 */ /* 0x0011e2000c101b24 */
[----:B------:R-:W-:Y:S05]  /*7ae0*/  BRA `(.L_x_38469) ;  /* 0x0000000400547947 */ /* 0x000fea0003800000 */
.L_x_38486:
[----:B--2---:R-:W0:Y:S02]  /*7af0*/  F2I.FTZ.U32.TRUNC.NTZ R3, R24 ;  /* 0x0000001800037305 */ /* 0x004e24000021f000 */
[----:B0-----:R0:W-:Y:S01]  /*7b00*/  STG.E desc[UR36][R8.64], R3 ;  /* 0x0000000308007986 */ /* 0x0011e2000c101924 */
[----:B------:R-:W-:Y:S05]  /*7b10*/  BRA `(.L_x_38469) ;  /* 0x0000000400487947 */ /* 0x000fea0003800000 */
.L_x_38476:
[----:B------:R-:W-:-:S13]  /*7b20*/  ISETP.GT.AND P0, PT, R0, 0xe, PT ;  /* 0x0000000e0000780c */ /* 0x000fda0003f04270 */
[----:B------:R-:W-:Y:S05]  /*7b30*/  @P0 BRA `(.L_x_38488) ;  /* 0x0000000000500947 */ /* 0x000fea0003800000 */
[----:B------:R-:W-:-:S13]  /*7b40*/  ISETP.NE.AND P0, PT, R0, 0xa, PT ;  /* 0x0000000a0000780c */ /* 0x000fda0003f05270 */
[----:B------:R-:W-:Y:S05]  /*7b50*/  @!P0 BRA `(.L_x_38489) ;  /* 0x0000000000208947 */ /* 0x000fea0003800000 */
[----:B------:R-:W-:-:S13]  /*7b60*/  ISETP.NE.AND P0, PT, R0, 0xb, PT ;  /* 0x0000000b0000780c */ /* 0x000fda0003f05270 */
[----:B------:R-:W-:Y:S05]  /*7b70*/  @P0 BRA `(.L_x_38468) ;  /* 0x0000000000580947 */ /* 0x000fea0003800000 */
[----:B--2---:R-:W-:Y:S02]  /*7b80*/  FSETP.NEU.FTZ.AND P0, PT, R24, RZ, PT ;  /* 0x000000ff1800720b */ /* 0x004fe40003f1d000 */
[----:B------:R-:W-:-:S04]  /*7b90*/  FSETP.NEU.FTZ.AND P1, PT, R25, RZ, PT ;  /* 0x000000ff1900720b */ /* 0x000fc80003f3d000 */
[----:B------:R-:W-:-:S04]  /*7ba0*/  PLOP3.LUT P0, PT, P0, P1, PT, 0xf8, 0x8f ;  /* 0x00000000008f781c */ /* 0x000fc80000703f70 */
[----:B------:R-:W-:-:S05]  /*7bb0*/  SEL R3, RZ, 0x1, !P0 ;  /* 0x00000001ff037807 */ /* 0x000fca0004000000 */
[----:B------:R0:W-:Y:S01]  /*7bc0*/  STG.E.U8 desc[UR36][R8.64], R3 ;  /* 0x0000000308007986 */ /* 0x0001e2000c101124 */
[----:B------:R-:W-:Y:S05]  /*7bd0*/  BRA `(.L_x_38469) ;  /* 0x0000000400187947 */ /* 0x000fea0003800000 */
.L_x_38489:
[----:B--2---:R-:W-:Y:S01]  /*7be0*/  FMUL.FTZ R4, R24, 1 ;  /* 0x3f80000018047820 */ /* 0x004fe20000410000 */
        /* <DEDUP_REMOVED lines=9> */
.L_x_38488:
[----:B------:R-:W-:-:S13]  /*7c80*/  ISETP.NE.AND P0, PT, R0, 0xf, PT ;  /* 0x0000000f0000780c */ /* 0x000fda0003f05270 */
[----:B------:R-:W-:Y:S05]  /*7c90*/  @!P0 BRA `(.L_x_38490) ;  /* 0x0000000000e08947 */ /* 0x000fea0003800000 */
[----:B------:R-:W-:-:S13]  /*7ca0*/  ISETP.NE.AND P0, PT, R0, 0x17, PT ;  /* 0x000000170000780c */ /* 0x000fda0003f05270 */
[----:B------:R-:W-:Y:S05]  /*7cb0*/  @!P0 BRA `(.L_x_38491) ;  /* 0x00000000008c8947 */ /* 0x000fea0003800000 */
[----:B------:R-:W-:-:S13]  /*7cc0*/  ISETP.NE.AND P0, PT, R0, 0x18, PT ;  /* 0x000000180000780c */ /* 0x000fda0003f05270 */
[----:B------:R-:W-:Y:S05]  /*7cd0*/  @!P0 BRA `(.L_x_38492) ;  /* 0x0000000000448947 */ /* 0x000fea0003800000 */
.L_x_38468:
        /* <DEDUP_REMOVED lines=16> */
.L_x_38493:
[----:B------:R-:W-:Y:S05]  /*7de0*/  BRA `(.L_x_38469) ;  /* 0x0000000000947947 */ /* 0x000fea0003800000 */
.L_x_38492:
        /* <DEDUP_REMOVED lines=12> */
.L_x_38495:
[----:B------:R-:W-:Y:S05]  /*7eb0*/  BSYNC.RECONVERGENT B0 ;  /* 0x0000000000007941 */ /* 0x000fea0003800200 */
.L_x_38494:
[----:B------:R-:W-:-:S05]  /*7ec0*/  LOP3.LUT R3, R0, 0x80, R5, 0xf8, !PT ;  /* 0x0000008000037812 */ /* 0x000fca00078ef805 */
[----:B------:R0:W-:Y:S01]  /*7ed0*/  STG.E.U8 desc[UR36][R8.64], R3 ;  /* 0x0000000308007986 */ /* 0x0001e2000c101124 */
[----:B------:R-:W-:Y:S05]  /*7ee0*/  BRA `(.L_x_38469) ;  /* 0x0000000000547947 */ /* 0x000fea0003800000 */
.L_x_38491:
        /* <DEDUP_REMOVED lines=11> */
.L_x_38497:
[----:B------:R-:W-:Y:S01]  /*7fa0*/  IMAD.MOV.U32 R0, RZ, RZ, 0x7f ;  /* 0x0000007fff007424 */ /* 0x000fe200078e00ff */
[----:B------:R-:W-:-:S04]  /*7fb0*/  ISETP.GT.U32.AND P0, PT, R4, 0x7f800000, PT ;  /* 0x7f8000000400780c */ /* 0x000fc80003f04070 */
[----:B------:R-:W-:-:S09]  /*7fc0*/  SEL R0, R0, 0x7c, P0 ;  /* 0x0000007c00007807 */ /* 0x000fd20000000000 */
.L_x_38498:
[----:B------:R-:W-:Y:S05]  /*7fd0*/  BSYNC.RECONVERGENT B0 ;  /* 0x0000000000007941 */ /* 0x000fea0003800200 */
.L_x_38496:
[----:B------:R-:W-:-:S04]  /*7fe0*/  SHF.R.U32.HI R3, RZ, 0x18, R24 ;  /* 0x00000018ff037819 */ /* 0x000fc80000011618 */
[----:B------:R-:W-:-:S05]  /*7ff0*/  LOP3.LUT R3, R0, 0x80, R3, 0xf8, !PT ;  /* 0x0000008000037812 */ /* 0x000fca00078ef803 */
[----:B------:R0:W-:Y:S01]  /*8000*/  STG.E.U8 desc[UR36][R8.64], R3 ;  /* 0x0000000308007986 */ /* 0x0001e2000c101124 */
[----:B------:R-:W-:Y:S05]  /*8010*/  BRA `(.L_x_38469) ;  /* 0x0000000000087947 */ /* 0x000fea0003800000 */
.L_x_38490:
[----:B--2---:R-:W-:-:S05]  /*8020*/  F2FP.BF16.F32.PACK_AB R24, RZ, R24 ;  /* 0x00000018ff18723e */ /* 0x004fca00000010ff */
[----:B------:R0:W-:Y:S02]  /*8030*/  STG.E.U16 desc[UR36][R8.64], R24 ;  /* 0x0000001808007986 */ /* 0x0001e4000c101524 */
.L_x_38469:
[----:B------:R-:W-:-:S07]  /*8040*/  VIADD R27, R27, 0x80 ;  /* 0x000000801b1b7836 */ /* 0x000fce0000000000 */
.L_x_38428:
[----:B------:R-:W-:Y:S05]  /*8050*/  BSYNC.RECONVERGENT B6 ;  /* 0x0000000000067941 */ /* 0x000fea0003800200 */
.L_x_38427:
[----:B------:R-:W-:-:S13]  /*8060*/  ISETP.GE.AND P0, PT, R27, R26, PT ;  /* 0x0000001a1b00720c */ /* 0x000fda0003f06270 */
[----:B------:R-:W-:Y:S05]  /*8070*/  @P0 EXIT ;  /* 0x000000000000094d */ /* 0x000fea0003800000 */
[----:B0---4-:R-:W0:Y:S01]  /*8080*/  LDC.64 R4, c[0x0][0x398] ;  /* 0x0000e600ff047b82 */ /* 0x011e220000000a00 */
[----:B------:R-:W2:Y:S01]  /*8090*/  LDCU UR4, c[0x0][0x3b8] ;  /* 0x00007700ff0477ac */ /* 0x000ea20008000800 */
[----:B-1----:R-:W-:Y:S01]  /*80a0*/  PRMT R0, R18, 0x9910, RZ ;  /* 0x0000991012007816 */ /* 0x002fe200000000ff */
[----:B------:R-:W-:-:S03]  /*80b0*/  IMAD R2, R2, 0x200, R27 ;  /* 0x0000020002027824 */ /* 0x000fc600078e021b */
[----:B------:R-:W-:Y:S01]  /*80c0*/  ISETP.GT.AND P1, PT, R0, 0x9, PT ;  /* 0x000000090000780c */ /* 0x000fe20003f24270 */
[----:B--23--:R-:W-:-:S05]  /*80d0*/  IMAD R3, R2, UR4, RZ ;  /* 0x0000000402037c24 */ /* 0x00cfca000f8e02ff */
        /* <DEDUP_REMOVED lines=14> */
.L_x_38502:
[----:B------:R-:W0:Y:S02]  /*81c0*/  F2I.S64.TRUNC R22, R22 ;  /* 0x0000001600167311 */ /* 0x000e24000020d900 */
[----:B0-----:R-:W-:-:S05]  /*81d0*/  IMAD.MOV.U32 R5, RZ, RZ, R22 ;  /* 0x000000ffff057224 */ /* 0x001fca00078e0016 */
[----:B------:R-:W-:Y:S01]  /*81e0*/  STG.E.U8 desc[UR36][R2.64], R5 ;  /* 0x0000000502007986 */ /* 0x000fe2000c101124 */
[----:B------:R-:W-:Y:S05]  /*81f0*/  EXIT ;  /* 0x000000000000794d */ /* 0x000fea0003800000 */
.L_x_38501:
        /* <DEDUP_REMOVED lines=9> */
.L_x_38505:
[----:B------:R-:W0:Y:S02]  /*8290*/  F2I.FTZ.TRUNC.NTZ R5, R22 ;  /* 0x0000001600057305 */ /* 0x000e24000021f100 */
[----:B0-----:R-:W-:Y:S01]  /*82a0*/  STG.E desc[UR36][R2.64], R5 ;  /* 0x0000000502007986 */ /* 0x001fe2000c101924 */
[----:B------:R-:W-:Y:S05]  /*82b0*/  EXIT ;  /* 0x000000000000794d */ /* 0x000fea0003800000 */
.L_x_38504:
[----:B------:R-:W0:Y:S02]  /*82c0*/  F2I.FTZ.TRUNC.NTZ R5, R22 ;  /* 0x0000001600057305 */ /* 0x000e24000021f100 */
[----:B0-----:R-:W-:Y:S01]  /*82d0*/  STG.E.U16 desc[UR36][R2.64], R5 ;  /* 0x0000000502007986 */ /* 0x001fe2000c101524 */
[----:B------:R-:W-:Y:S05]  /*82e0*/  EXIT ;  /* 0x000000000000794d */ /* 0x000fea0003800000 */
.L_x_38500:
        /* <DEDUP_REMOVED lines=8> */
.L_x_38507:
[----:B------:R-:W-:-:S05]  /*8370*/  F2FP.F16.F32.PACK_AB R22, RZ, R22 ;  /* 0x00000016ff16723e */ /* 0x000fca00000000ff */
[----:B------:R-:W-:Y:S01]  /*8380*/  STG.E.U16 desc[UR36][R2.64], R22 ;  /* 0x0000001602007986 */ /* 0x000fe2000c101524 */
[----:B------:R-:W-:Y:S05]  /*8390*/  EXIT ;  /* 0x000000000000794d */ /* 0x000fea0003800000 */
.L_x_38506:
        /* <DEDUP_REMOVED lines=8> */
.L_x_38509:
[----:B------:R-:W-:-:S05]  /*8420*/  F2FP.F16.F32.PACK_AB R23, R23, R22 ;  /* 0x000000161717723e */ /* 0x000fca00000000ff */
[----:B------:R-:W-:Y:S01]  /*8430*/  STG.E desc[UR36][R2.64], R23 ;  /* 0x0000001702007986 */ /* 0x000fe2000c101924 */
[----:B------:R-:W-:Y:S05]  /*8440*/  EXIT ;  /* 0x000000000000794d */ /* 0x000fea0003800000 */
.L_x_38508:
[----:B------:R-:W-:-:S06]  /*8450*/  FMUL.FTZ R4, R22, 1 ;  /* 0x3f80000016047820 */ /* 0x000fcc0000410000 */
[----:B------:R-:W0:Y:S02]  /*8460*/  F2F.F64.F32 R4, R4 ;  /* 0x0000000400047310 */ /* 0x000e240000201800 */
[----:B0-----:R-:W-:Y:S01]  /*8470*/  STG.E.64 desc[UR36][R2.64], R4 ;  /* 0x0000000402007986 */ /* 0x001fe2000c101b24 */
[----:B------:R-:W-:Y:S05]  /*8480*/  EXIT ;  /* 0x000000000000794d */ /* 0x000fea0003800000 */
.L_x_38499:
        /* <DEDUP_REMOVED lines=13> */
.L_x_38513:
        /* <DEDUP_REMOVED lines=16> */
.L_x_38516:
[----:B------:R-:W-:-:S04]  /*8660*/  SHF.R.U32.HI R22, RZ, 0x18, R22 ;  /* 0x00000018ff167819 */ /* 0x000fc80000011616 */
[----:B------:R-:W-:-:S04]  /*8670*/  LOP3.LUT R5, R5, 0x80, R22, 0xf8, !PT ;  /* 0x0000008005057812 */ /* 0x000fc800078ef816 */
[----:B------:R-:W-:-:S07]  /*8680*/  PRMT R0, R5, 0x7610, R0 ;  /* 0x0000761005007816 */ /* 0x000fce0000000000 */
.L_x_38515:
[----:B------:R-:W-:Y:S05]  /*8690*/  BSYNC.RECONVERGENT B0 ;  /* 0x0000000000007941 */ /* 0x000fea0003800200 */
.L_x_38514:
[----:B------:R-:W-:Y:S01]  /*86a0*/  STG.E.U8 desc[UR36][R2.64], R0 ;  /* 0x0000000002007986 */ /* 0x000fe2000c101124 */
[----:B------:R-:W-:Y:S05]  /*86b0*/  EXIT ;  /* 0x000000000000794d */ /* 0x000fea0003800000 */
.L_x_38512:
        /* <DEDUP_REMOVED lines=16> */
.L_x_38519:
[----:B------:R-:W-:-:S04]  /*87c0*/  SHF.R.U32.HI R22, RZ, 0x18, R22 ;  /* 0x00000018ff167819 */ /* 0x000fc80000011616 */
[----:B------:R-:W-:-:S04]  /*87d0*/  LOP3.LUT R5, R5, 0x80, R22, 0xf8, !PT ;  /* 0x0000008005057812 */ /* 0x000fc800078ef816 */
[----:B------:R-:W-:-:S07]  /*87e0*/  PRMT R0, R5, 0x7610, R0 ;  /* 0x0000761005007816 */ /* 0x000fce0000000000 */
.L_x_38518:
[----:B------:R-:W-:Y:S05]  /*87f0*/  BSYNC.RECONVERGENT B0 ;  /* 0x0000000000007941 */ /* 0x000fea0003800200 */
.L_x_38517:
[----:B------:R-:W-:Y:S01]  /*8800*/  STG.E.U8 desc[UR36][R2.64], R0 ;  /* 0x0000000002007986 */ /* 0x000fe2000c101124 */
[----:B------:R-:W-:Y:S05]  /*8810*/  EXIT ;  /* 0x000000000000794d */ /* 0x000fea0003800000 */
.L_x_38511:
        /* <DEDUP_REMOVED lines=21> */
.L_x_38521:
[----:B------:R-:W0:Y:S02]  /*8970*/  F2I.U64.TRUNC R22, R22 ;  /* 0x0000001600167311 */ /* 0x000e24000020d800 */
[----:B0-----:R-:W-:Y:S01]  /*8980*/  STG.E.64 desc[UR36][R2.64], R22 ;  /* 0x0000001602007986 */ /* 0x001fe2000c101b24 */
[----:B------:R-:W-:Y:S05]  /*8990*/  EXIT ;  /* 0x000000000000794d */ /* 0x000fea0003800000 */
.L_x_38520:
[----:B------:R-:W0:Y:S02]  /*89a0*/  F2I.FTZ.U32.TRUNC.NTZ R5, R22 ;  /* 0x0000001600057305 */ /* 0x000e24000021f000 */
[----:B0-----:R-:W-:Y:S01]  /*89b0*/  STG.E desc[UR36][R2.64], R5 ;  /* 0x0000000502007986 */ /* 0x001fe2000c101924 */
[----:B------:R-:W-:Y:S05]  /*89c0*/  EXIT ;  /* 0x000000000000794d */ /* 0x000fea0003800000 */
.L_x_38510:
        /* <DEDUP_REMOVED lines=12> */
.L_x_38523:
        /* <DEDUP_REMOVED lines=10> */
.L_x_38522:
[----:B------:R-:W-:-:S13]  /*8b30*/  ISETP.NE.AND P0, PT, R0, 0xf, PT ;  /* 0x0000000f0000780c */ /* 0x000fda0003f05270 */
[----:B------:R-:W-:Y:S05]  /*8b40*/  @!P0 BRA `(.L_x_38524) ;  /* 0x0000000000e08947 */ /* 0x000fea0003800000 */
[----:B------:R-:W-:-:S13]  /*8b50*/  ISETP.NE.AND P0, PT, R0, 0x17, PT ;  /* 0x000000170000780c */ /* 0x000fda0003f05270 */
[----:B------:R-:W-:Y:S05]  /*8b60*/  @!P0 BRA `(.L_x_38525) ;  /* 0x00000000008c8947 */ /* 0x000fea0003800000 */
[----:B------:R-:W-:-:S13]  /*8b70*/  ISETP.NE.AND P0, PT, R0, 0x18, PT ;  /* 0x000000180000780c */ /* 0x000fda0003f05270 */
[----:B------:R-:W-:Y:S05]  /*8b80*/  @!P0 BRA `(.L_x_38526) ;  /* 0x0000000000448947 */ /* 0x000fea0003800000 */
.L_x_38503:
        /* <DEDUP_REMOVED lines=16> */
.L_x_38527:
[----:B------:R-:W-:Y:S05]  /*8c90*/  EXIT ;  /* 0x000000000000794d */ /* 0x000fea0003800000 */
.L_x_38526:
        /* <DEDUP_REMOVED lines=12> */
.L_x_38529:
[----:B------:R-:W-:Y:S05]  /*8d60*/  BSYNC.RECONVERGENT B0 ;  /* 0x0000000000007941 */ /* 0x000fea0003800200 */
.L_x_38528:
[----:B------:R-:W-:-:S05]  /*8d70*/  LOP3.LUT R5, R0, 0x80, R7, 0xf8, !PT ;  /* 0x0000008000057812 */ /* 0x000fca00078ef807 */
[----:B------:R-:W-:Y:S01]  /*8d80*/  STG.E.U8 desc[UR36][R2.64], R5 ;  /* 0x0000000502007986 */ /* 0x000fe2000c101124 */
[----:B------:R-:W-:Y:S05]  /*8d90*/  EXIT ;  /* 0x000000000000794d */ /* 0x000fea0003800000 */
.L_x_38525:
        /* <DEDUP_REMOVED lines=11> */
.L_x_38531:
[----:B------:R-:W-:Y:S01]  /*8e50*/  IMAD.MOV.U32 R0, RZ, RZ, 0x7f ;  /* 0x0000007fff007424 */ /* 0x000fe200078e00ff */
[----:B------:R-:W-:-:S04]  /*8e60*/  ISETP.GT.U32.AND P0, PT, R4, 0x7f800000, PT ;  /* 0x7f8000000400780c */ /* 0x000fc80003f04070 */
[----:B------:R-:W-:-:S09]  /*8e70*/  SEL R0, R0, 0x7c, P0 ;  /* 0x0000007c00007807 */ /* 0x000fd20000000000 */
.L_x_38532:
[----:B------:R-:W-:Y:S05]  /*8e80*/  BSYNC.RECONVERGENT B0 ;  /* 0x0000000000007941 */ /* 0x000fea0003800200 */
.L_x_38530:
[----:B------:R-:W-:-:S04]  /*8e90*/  SHF.R.U32.HI R5, RZ, 0x18, R22 ;  /* 0x00000018ff057819 */ /* 0x000fc80000011616 */
[----:B------:R-:W-:-:S05]  /*8ea0*/  LOP3.LUT R5, R0, 0x80, R5, 0xf8, !PT ;  /* 0x0000008000057812 */ /* 0x000fca00078ef805 */
[----:B------:R-:W-:Y:S01]  /*8eb0*/  STG.E.U8 desc[UR36][R2.64], R5 ;  /* 0x0000000502007986 */ /* 0x000fe2000c101124 */
[----:B------:R-:W-:Y:S05]  /*8ec0*/  EXIT ;  /* 0x000000000000794d */ /* 0x000fea0003800000 */
.L_x_38524:
[----:B------:R-:W-:-:S05]  /*8ed0*/  F2FP.BF16.F32.PACK_AB R22, RZ, R22 ;  /* 0x00000016ff16723e */ /* 0x000fca00000010ff */
[----:B------:R-:W-:Y:S01]  /*8ee0*/  STG.E.U16 desc[UR36][R2.64], R22 ;  /* 0x0000001602007986 */ /* 0x000fe2000c101524 */
[----:B------:R-:W-:Y:S05]  /*8ef0*/  EXIT ;  /* 0x000000000000794d */ /* 0x000fea0003800000 */
.L_x_38533:
        /* <DEDUP_REMOVED lines=16> */
.L_x_61018:


//--------------------- .text._ZN2at6native18elementwise_kernelILi128ELi2EZNS0_22gpu_kernel_impl_nocastIZNS0_50_GLOBAL__N__2680c7bb_12_PowKernel_cu_7dd49032_317022pow_scalar_tensor_implIfEEvRNS_18TensorIteratorBaseEN3c107complexIT_EEEUlNS8_IfEEE_EEvS6_RKS9_EUliE_EEviT1_ --------------------------
	.section	.text._ZN2at6native18elementwise_kernelILi128ELi2EZNS0_22gpu_kernel_impl_nocastIZNS0_50_GLOBAL__N__2680c7bb_12_PowKernel_cu_7dd49032_317022pow_scalar_tensor_implIfEEvRNS_18TensorIteratorBaseEN3c107complexIT_EEEUlNS8_IfEEE_EEvS6_RKS9_EUliE_EEviT1_,"ax",@progbits
	.align	128
        .global         _ZN2at6native18elementwise_kernelILi128ELi2EZNS0_22gpu_kernel_impl_nocastIZNS0_50_GLOBAL__N__2680c7bb_12_PowKernel_cu_7dd49032_317022pow_scalar_tensor_implIfEEvRNS_18TensorIteratorBaseEN3c107complexIT_EEEUlNS8_IfEEE_EEvS6_RKS9_EUliE_EEviT1_
        .type           _ZN2at6native18elementwise_kernelILi128ELi2EZNS0_22gpu_kernel_impl_nocastIZNS0_50_GLOBAL__N__2680c7bb_12_PowKernel_cu_7dd49032_317022pow_scalar_tensor_implIfEEvRNS_18TensorIteratorBaseEN3c107complexIT_EEEUlNS8_IfEEE_EEvS6_RKS9_EUliE_EEviT1_,@function
        .size           _ZN2at6native18elementwise_kernelILi128ELi2EZNS0_22gpu_kernel_impl_nocastIZNS0_50_GLOBAL__N__2680c7bb_12_PowKernel_cu_7dd49032_317022pow_scalar_tensor_implIfEEvRNS_18TensorIteratorBaseEN3c107complexIT_EEEUlNS8_IfEEE_EEvS6_RKS9_EUliE_EEviT1_,(.L_x_61019 - _ZN2at6native18elementwise_kernelILi128ELi2EZNS0_22gpu_kernel_impl_nocastIZNS0_50_GLOBAL__N__2680c7bb_12_PowKernel_cu_7dd49032_317022pow_scalar_tensor_implIfEEvRNS_18TensorIteratorBaseEN3c107complexIT_EEEUlNS8_IfEEE_EEvS6_RKS9_EUliE_EEviT1_)
        .other          _ZN2at6native18elementwise_kernelILi128ELi2EZNS0_22gpu_kernel_impl_nocastIZNS0_50_GLOBAL__N__2680c7bb_12_PowKernel_cu_7dd49032_317022pow_scalar_tensor_implIfEEvRNS_18TensorIteratorBaseEN3c107complexIT_EEEUlNS8_IfEEE_EEvS6_RKS9_EUliE_EEviT1_,@"STO_CUDA_ENTRY STV_DEFAULT"
_ZN2at6native18elementwise_kernelILi128ELi2EZNS0_22gpu_kernel_impl_nocastIZNS0_50_GLOBAL__N__2680c7bb_12_PowKernel_cu_7dd49032_317022pow_scalar_tensor_implIfEEvRNS_18TensorIteratorBaseEN3c107complexIT_EEEUlNS8_IfEEE_EEvS6_RKS9_EUliE_EEviT1_:
.text._ZN2at6native18elementwise_kernelILi128ELi2EZNS0_22gpu_kernel_impl_nocastIZNS0_50_GLOBAL__N__2680c7bb_12_PowKernel_cu_7dd49032_317022pow_scalar_tensor_implIfEEvRNS_18TensorIteratorBaseEN3c107complexIT_EEEUlNS8_IfEEE_EEvS6_RKS9_EUliE_EEviT1_:
        /* <DEDUP_REMOVED lines=14> */
[----:B------:R-:W1:Y:S01]  /*00e0*/  LDCU.64 UR8, c[0x0][0x590] ;  /* 0x0000b200ff0877ac */ /* 0x000e620008000a00 */
[----:B0-----:R-:W1:Y:S02]  /*00f0*/  LDG.E.64 R6, desc[UR6][R6.64] ;  /* 0x0000000606067981 */ /* 0x001e64000c1e1b00 */
[----:B-1----:R-:W-:Y:S01]  /*0100*/  FMUL.FTZ R0, R6, UR9 ;  /* 0x0000000906007c20 */ /* 0x002fe20008410000 */
[----:B------:R-:W-:-:S03]  /*0110*/  FMUL.FTZ R9, R7, UR9 ;  /* 0x0000000907097c20 */ /* 0x000fc60008410000 */
[----:B------:R-:W-:Y:S01]  /*0120*/  FFMA.FTZ R5, R7, UR8, R0 ;  /* 0x0000000807057c23 */ /* 0x000fe20008010000 */
        /* <DEDUP_REMOVED lines=9> */
[----:B------:R-:W-:Y:S05]  /*01c0*/  @!P0 BRA `(.L_x_38540) ;  /* 0x0000000000208947 */ /* 0x000fea0003800000 */
[----:B------:R-:W-:Y:S01]  /*01d0*/  FMUL.RZ R2, R5, 0.15915493667125701904 ;  /* 0x3e22f98305027820 */ /* 0x000fe2000040c000 */
[----:B------:R-:W-:-:S03]  /*01e0*/  FMUL.FTZ R9, R9, 1.4426950216293334961 ;  /* 0x3fb8aa3b09097820 */ /* 0x000fc60000410000 */
[----:B------:R-:W0:Y:S08]  /*01f0*/  MUFU.COS R4, R2 ;  /* 0x0000000200047308 */ /* 0x000e300000000000 */
[----:B------:R-:W1:Y:S08]  /*0200*/  MUFU.SIN R0, R2 ;  /* 0x0000000200007308 */ /* 0x000e700000000400 */
[----:B------:R-:W0:Y:S02]  /*0210*/  MUFU.EX2 R9, R9 ;  /* 0x0000000900097308 */ /* 0x000e240000000800 */
[C---:B0-----:R-:W-:Y:S01]  /*0220*/  FMUL.FTZ R4, R9.reuse, R4 ;  /* 0x0000000409047220 */ /* 0x041fe20000410000 */
[----:B-1----:R-:W-:Y:S01]  /*0230*/  FMUL.FTZ R5, R9, R0 ;  /* 0x0000000009057220 */ /* 0x002fe20000410000 */
[----:B------:R-:W-:Y:S06]  /*0240*/  BRA `(.L_x_38541) ;  /* 0x0000000000987947 */ /* 0x000fec0003800000 */
.L_x_38540:
        /* <DEDUP_REMOVED lines=24> */
.L_x_38539:
        /* <DEDUP_REMOVED lines=8> */
.L_x_38538:
[----:B------:R-:W-:-:S04]  /*0450*/  FMUL.RZ R0, R5, 0.15915493667125701904 ;  /* 0x3e22f98305007820 */ /* 0x000fc8000040c000 */
[----:B------:R1:W2:Y:S08]  /*0460*/  MUFU.COS R4, R0 ;  /* 0x0000000000047308 */ /* 0x0002b00000000000 */
[----:B------:R1:W3:Y:S01]  /*0470*/  MUFU.SIN R5, R0 ;  /* 0x0000000000057308 */ /* 0x0002e20000000400 */
[----:B------:R-:W-:Y:S05]  /*0480*/  BRA `(.L_x_38541) ;  /* 0x0000000000087947 */ /* 0x000fea0003800000 */
.L_x_38537:
[----:B------:R-:W-:-:S06]  /*0490*/  FMUL.FTZ R4, R9, 1.4426950216293334961 ;  /* 0x3fb8aa3b09047820 */ /* 0x000fcc0000410000 */
[----:B------:R-:W0:Y:S02]  /*04a0*/  MUFU.EX2 R4, R4 ;  /* 0x0000000400047308 */ /* 0x000e240000000800 */
.L_x_38541:
[----:B------:R-:W0:Y:S01]  /*04b0*/  LDC.64 R6, c[0x0][0x580] ;  /* 0x00016000ff067b82 */ /* 0x000e220000000a00 */
[----:B------:R-:W-:Y:S01]  /*04c0*/  IADD3 R3, PT, PT, R3, 0x80, RZ ;  /* 0x0000008003037810 */ /* 0x000fe20007ffe0ff */
[----:B0-23--:R0:W-:Y:S06]  /*04d0*/  STG.E.64 desc[UR6][R6.64], R4 ;  /* 0x0000000406007986 */ /* 0x00d1ec000c101b06 */
.L_x_38536:
[----:B------:R-:W-:Y:S05]  /*04e0*/  BSYNC.RECONVERGENT B0 ;  /* 0x0000000000007941 */ /* 0x000fea0003800200 */
.L_x_38535:
[----:B------:R-:W-:-:S13]  /*04f0*/  ISETP.GE.AND P0, PT, R3, UR4, PT ;  /* 0x0000000403007c0c */ /* 0x000fda000bf06270 */
[----:B------:R-:W-:Y:S05]  /*0500*/  @P0 EXIT ;  /* 0x000000000000094d */ /* 0x000fea0003800000 */
[----:B0-----:R-:W0:Y:S01]  /*0510*/  LDC.64 R4, c[0x0][0x588] ;  /* 0x00016200ff047b82 */ /* 0x001e220000000a00 */
        /* <DEDUP_REMOVED lines=16> */
[----:B------:R-:W-:Y:S01]  /*0620*/  FMUL.FTZ R7, R7, 1.4426950216293334961 ;  /* 0x3fb8aa3b07077820 */ /* 0x000fe20000410000 */
[----:B------:R-:W0:Y:S02]  /*0630*/  LDC.64 R2, c[0x0][0x580] ;  /* 0x00016000ff027b82 */ /* 0x000e240000000a00 */
[----:B------:R-:W1:Y:S08]  /*0640*/  MUFU.COS R0, R8 ;  /* 0x0000000800007308 */ /* 0x000e700000000000 */
[----:B------:R-:W2:Y:S08]  /*0650*/  MUFU.SIN R6, R8 ;  /* 0x0000000800067308 */ /* 0x000eb00000000400 */
[----:B------:R-:W1:Y:S02]  /*0660*/  MUFU.EX2 R7, R7 ;  /* 0x0000000700077308 */ /* 0x000e640000000800 */
[C---:B-1----:R-:W-:Y:S01]  /*0670*/  FMUL.FTZ R4, R7.reuse, R0 ;  /* 0x0000000007047220 */ /* 0x042fe20000410000 */
[----:B--2---:R-:W-:-:S05]  /*0680*/  FMUL.FTZ R5, R7, R6 ;  /* 0x0000000607057220 */ /* 0x004fca0000410000 */
[----:B0-----:R-:W-:Y:S01]  /*0690*/  STG.E.64 desc[UR6][R2.64], R4 ;  /* 0x0000000402007986 */ /* 0x001fe2000c101b06 */
[----:B------:R-:W-:Y:S05]  /*06a0*/  EXIT ;  /* 0x000000000000794d */ /* 0x000fea0003800000 */
.L_x_38545:
        /* <DEDUP_REMOVED lines=11> */
[----:B------:R-:W-:Y:S02]  /*0760*/  PRMT R4, R2, 0x9910, RZ ;  /* 0x0000991002047816 */ /* 0x000fe400000000ff */
[----:B------:R-:W1:Y:S02]  /*0770*/  LDC.64 R2, c[0x0][0x580] ;  /* 0x00016000ff027b82 */ /* 0x000e640000000a00 */
        /* <DEDUP_REMOVED lines=10> */
[----:B------:R-:W-:-:S05]  /*0820*/  FMUL.FTZ R5, R0, R5 ;  /* 0x0000000500057220 */ /* 0x000fca0000410000 */
[----:B-1----:R-:W-:Y:S01]  /*0830*/  STG.E.64 desc[UR6][R2.64], R4 ;  /* 0x0000000402007986 */ /* 0x002fe2000c101b06 */
[----:B------:R-:W-:Y:S05]  /*0840*/  EXIT ;  /* 0x000000000000794d */ /* 0x000fea0003800000 */
.L_x_38544:
[----:B------:R-:W-:-:S13]  /*0850*/  ISETP.NE.AND P0, PT, R2, 0x7f800000, PT ;  /* 0x7f8000000200780c */ /* 0x000fda0003f05270 */
[----:B------:R-:W0:Y:S01]  /*0860*/  @P0 LDC.64 R4, c[0x0][0x580] ;  /* 0x00016000ff040b82 */ /* 0x000e220000000a00 */
[----:B------:R-:W-:-:S05]  /*0870*/  @P0 FADD.FTZ R8, R3, -R3 ;  /* 0x8000000303080221 */ /* 0x000fca0000010000 */
[----:B------:R-:W-:-:S05]  /*0880*/  MOV R9, R8 ;  /* 0x0000000800097202 */ /* 0x000fca0000000f00 */
[----:B0-----:R0:W-:Y:S01]  /*0890*/  @P0 STG.E.64 desc[UR6][R4.64], R8 ;  /* 0x0000000804000986 */ /* 0x0011e2000c101b06 */
[----:B------:R-:W-:Y:S05]  /*08a0*/  @P0 EXIT ;  /* 0x000000000000094d */ /* 0x000fea0003800000 */
[----:B0-----:R-:W0:Y:S01]  /*08b0*/  LDC.64 R4, c[0x0][0x580] ;  /* 0x00016000ff047b82 */ /* 0x001e220000000a00 */
[----:B------:R-:W-:Y:S01]  /*08c0*/  FADD.FTZ R3, R3, -R3 ;  /* 0x8000000303037221 */ /* 0x000fe20000010000 */
[----:B------:R-:W-:-:S04]  /*08d0*/  ISETP.GT.AND P0, PT, R7, -0x1, PT ;  /* 0xffffffff0700780c */ /* 0x000fc80003f04270 */
[----:B------:R-:W-:Y:S02]  /*08e0*/  FSEL R2, R7, RZ, P0 ;  /* 0x000000ff07027208 */ /* 0x000fe40000000000 */
[----:B------:R-:W-:-:S05]  /*08f0*/  FSEL R3, R3, RZ, P0 ;  /* 0x000000ff03037208 */ /* 0x000fca0000000000 */
[----:B0-----:R-:W-:Y:S01]  /*0900*/  STG.E.64 desc[UR6][R4.64], R2 ;  /* 0x0000000204007986 */ /* 0x001fe2000c101b06 */
[----:B------:R-:W-:Y:S05]  /*0910*/  EXIT ;  /* 0x000000000000794d */ /* 0x000fea0003800000 */
.L_x_38543:
[----:B------:R-:W-:Y:S02]  /*0920*/  FMUL.RZ R0, R3, 0.15915493667125701904 ;  /* 0x3e22f98303007820 */ /* 0x000fe4000040c000 */
[----:B------:R-:W0:Y:S02]  /*0930*/  LDC.64 R2, c[0x0][0x580] ;  /* 0x00016000ff027b82 */ /* 0x000e240000000a00 */
[----:B------:R-:W-:Y:S08]  /*0940*/  MUFU.COS R4, R0 ;  /* 0x0000000000047308 */ /* 0x000ff00000000000 */
[----:B------:R-:W0:Y:S02]  /*0950*/  MUFU.SIN R5, R0 ;  /* 0x0000000000057308 */ /* 0x000e240000000400 */
[----:B0-----:R-:W-:Y:S01]  /*0960*/  STG.E.64 desc[UR6][R2.64], R4 ;  /* 0x0000000402007986 */ /* 0x001fe2000c101b06 */
[----:B------:R-:W-:Y:S05]  /*0970*/  EXIT ;  /* 0x000000000000794d */ /* 0x000fea0003800000 */
.L_x_38542:
[----:B------:R-:W0:Y:S01]  /*0980*/  LDC.64 R4, c[0x0][0x580] ;  /* 0x00016000ff047b82 */ /* 0x000e220000000a00 */
[----:B------:R-:W-:-:S06]  /*0990*/  FMUL.FTZ R2, R7, 1.4426950216293334961 ;  /* 0x3fb8aa3b07027820 */ /* 0x000fcc0000410000 */
[----:B------:R-:W0:Y:S02]  /*09a0*/  MUFU.EX2 R2, R2 ;  /* 0x0000000200027308 */ /* 0x000e240000000800 */
[----:B0-----:R-:W-:Y:S01]  /*09b0*/  STG.E.64 desc[UR6][R4.64], R2 ;  /* 0x0000000204007986 */ /* 0x001fe2000c101b06 */
[----:B------:R-:W-:Y:S05]  /*09c0*/  EXIT ;  /* 0x000000000000794d */ /* 0x000fea0003800000 */
.L_x_38534:
        /* <DEDUP_REMOVED lines=305> */
.L_x_38548:
[----:B------:R-:W0:Y:S02]  /*1ce0*/  LDCU.64 UR8, c[0x0][0x588] ;  /* 0x0000b100ff0877ac */ /* 0x000e240008000a00 */
[----:B0-----:R-:W-:-:S05]  /*1cf0*/  IADD3 R8, P0, PT, R4, UR8, RZ ;  /* 0x0000000804087c10 */ /* 0x001fca000ff1e0ff */
[----:B------:R-:W-:Y:S01]  /*1d00*/  IMAD.X R9, RZ, RZ, UR9, P0 ;  /* 0x00000009ff097e24 */ /* 0x000fe200080e06ff */
[----:B------:R-:W0:Y:S05]  /*1d10*/  LDCU.64 UR8, c[0x0][0x590] ;  /* 0x0000b200ff0877ac */ /* 0x000e2a0008000a00 */
[----:B------:R-:W0:Y:S01]  /*1d20*/  LDG.E.64 R8, desc[UR6][R8.64] ;  /* 0x0000000608087981 */ /* 0x000e22000c1e1b00 */
[----:B------:R-:W-:Y:S01]  /*1d30*/  BSSY.RECONVERGENT B1, `(.L_x_38549) ;  /* 0x000003a000017945 */ /* 0x000fe20003800200 */
[----:B0-----:R-:W-:Y:S01]  /*1d40*/  FMUL.FTZ R4, R8, UR9 ;  /* 0x0000000908047c20 */ /* 0x001fe20008410000 */
[----:B------:R-:W-:-:S03]  /*1d50*/  FMUL.FTZ R11, R9, UR9 ;  /* 0x00000009090b7c20 */ /* 0x000fc60008410000 */
[----:B------:R-:W-:Y:S01]  /*1d60*/  FFMA.FTZ R7, R9, UR8, R4 ;  /* 0x0000000809077c23 */ /* 0x000fe20008010004 */
        /* <DEDUP_REMOVED lines=20> */
.L_x_38551:
        /* <DEDUP_REMOVED lines=27> */
.L_x_38552:
[----:B--2---:R-:W-:Y:S01]  /*2060*/  FMUL.RZ R4, R7, 0.15915493667125701904 ;  /* 0x3e22f98307047820 */ /* 0x004fe2000040c000 */
[----:B------:R-:W-:-:S03]  /*2070*/  FMUL.FTZ R11, R11, 1.4426950216293334961 ;  /* 0x3fb8aa3b0b0b7820 */ /* 0x000fc60000410000 */
[----:B---3--:R-:W0:Y:S08]  /*2080*/  MUFU.COS R6, R4 ;  /* 0x0000000400067308 */ /* 0x008e300000000000 */
[----:B------:R-:W1:Y:S08]  /*2090*/  MUFU.SIN R8, R4 ;  /* 0x0000000400087308 */ /* 0x000e700000000400 */
[----:B------:R-:W0:Y:S02]  /*20a0*/  MUFU.EX2 R11, R11 ;  /* 0x0000000b000b7308 */ /* 0x000e240000000800 */
[C---:B0-----:R-:W-:Y:S01]  /*20b0*/  FMUL.FTZ R6, R11.reuse, R6 ;  /* 0x000000060b067220 */ /* 0x041fe20000410000 */
[----:B-1----:R-:W-:-:S07]  /*20c0*/  FMUL.FTZ R7, R11, R8 ;  /* 0x000000080b077220 */ /* 0x002fce0000410000 */
.L_x_38550:
[----:B------:R-:W-:Y:S05]  /*20d0*/  BSYNC.RECONVERGENT B1 ;  /* 0x0000000000017941 */ /* 0x000fea0003800200 */
.L_x_38549:
[----:B------:R-:W1:Y:S01]  /*20e0*/  LDCU.64 UR8, c[0x0][0x580] ;  /* 0x0000b000ff0877ac */ /* 0x000e620008000a00 */
[----:B------:R-:W-:Y:S02]  /*20f0*/  IADD3 R3, PT, PT, R3, 0x80, RZ ;  /* 0x0000008003037810 */ /* 0x000fe40007ffe0ff */
[----:B-1----:R-:W-:-:S04]  /*2100*/  IADD3 R4, P0, PT, R5, UR8, RZ ;  /* 0x0000000805047c10 */ /* 0x002fc8000ff1e0ff */
[----:B------:R-:W-:-:S05]  /*2110*/  IADD3.X R5, PT, PT, RZ, UR9, RZ, P0, !PT ;  /* 0x00000009ff057c10 */ /* 0x000fca00087fe4ff */
[----:B0-23--:R0:W-:Y:S04]  /*2120*/  STG.E.64 desc[UR6][R4.64], R6 ;  /* 0x0000000604007986 */ /* 0x00d1e8000c101b06 */
.L_x_38547:
[----:B------:R-:W-:Y:S05]  /*2130*/  BSYNC.RECONVERGENT B0 ;  /* 0x0000000000007941 */ /* 0x000fea0003800200 */
.L_x_38546:
        /* <DEDUP_REMOVED lines=300> */
.L_x_38553:
[----:B------:R-:W0:Y:S01]  /*3400*/  LDCU.128 UR8, c[0x0][0x580] ;  /* 0x0000b000ff0877ac */ /* 0x000e220008000c00 */
[----:B------:R-:W1:Y:S01]  /*3410*/  LDCU.64 UR4, c[0x0][0x590] ;  /* 0x0000b200ff0477ac */ /* 0x000e620008000a00 */
[----:B0-----:R-:W-:-:S04]  /*3420*/  IADD3 R6, P0, PT, R2, UR10, RZ ;  /* 0x0000000a02067c10 */ /* 0x001fc8000ff1e0ff */
[----:B------:R-:W-:-:S06]  /*3430*/  IADD3.X R7, PT, PT, RZ, UR11, RZ, P0, !PT ;  /* 0x0000000bff077c10 */ /* 0x000fcc00087fe4ff */
[----:B------:R-:W1:Y:S01]  /*3440*/  LDG.E.64 R6, desc[UR6][R6.64] ;  /* 0x0000000606067981 */ /* 0x000e62000c1e1b00 */
[----:B------:R-:W-:Y:S01]  /*3450*/  IADD3 R2, P1, PT, R3, UR8, RZ ;  /* 0x0000000803027c10 */ /* 0x000fe2000ff3e0ff */
[----:B------:R-:W-:Y:S03]  /*3460*/  BSSY.RECONVERGENT B0, `(.L_x_38554) ;  /* 0x000003c000007945 */ /* 0x000fe60003800200 */
[----:B------:R-:W-:Y:S01]  /*3470*/  IADD3.X R3, PT, PT, RZ, UR9, RZ, P1, !PT ;  /* 0x00000009ff037c10 */ /* 0x000fe20008ffe4ff */
        /* <DEDUP_REMOVED lines=44> */
.L_x_38557:
        /* <DEDUP_REMOVED lines=8> */
.L_x_38556:
[----:B------:R-:W-:-:S04]  /*37c0*/  FMUL.RZ R0, R5, 0.15915493667125701904 ;  /* 0x3e22f98305007820 */ /* 0x000fc8000040c000 */
[----:B------:R1:W2:Y:S08]  /*37d0*/  MUFU.COS R4, R0 ;  /* 0x0000000000047308 */ /* 0x0002b00000000000 */
[----:B------:R1:W3:Y:S01]  /*37e0*/  MUFU.SIN R5, R0 ;  /* 0x0000000000057308 */ /* 0x0002e20000000400 */
[----:B------:R-:W-:Y:S05]  /*37f0*/  BRA `(.L_x_38558) ;  /* 0x0000000000087947 */ /* 0x000fea0003800000 */
.L_x_38555:
[----:B------:R-:W-:-:S06]  /*3800*/  FMUL.FTZ R4, R8, 1.4426950216293334961 ;  /* 0x3fb8aa3b08047820 */ /* 0x000fcc0000410000 */
[----:B------:R-:W0:Y:S02]  /*3810*/  MUFU.EX2 R4, R4 ;  /* 0x0000000400047308 */ /* 0x000e240000000800 */
.L_x_38558:
[----:B------:R-:W-:Y:S05]  /*3820*/  BSYNC.RECONVERGENT B0 ;  /* 0x0000000000007941 */ /* 0x000fea0003800200 */
.L_x_38554:
[----:B0-23--:R-:W-:Y:S01]  /*3830*/  STG.E.64 desc[UR6][R2.64], R4 ;  /* 0x0000000402007986 */ /* 0x00dfe2000c101b06 */
[----:B------:R-:W-:Y:S05]  /*3840*/  EXIT ;  /* 0x000000000000794d */ /* 0x000fea0003800000 */
.L_x_38559:
        /* <DEDUP_REMOVED lines=11> */
.L_x_61019:


//--------------------- .text._ZN2at6native27unrolled_elementwise_kernelIZNS0_50_GLOBAL__N__2680c7bb_12_PowKernel_cu_7dd49032_317022pow_scalar_tensor_implIfEEvRNS_18TensorIteratorBaseEN3c107complexIT_EEEUlNS7_IfEEE_St5arrayIPcLm2EELi4E23TrivialOffsetCalculatorILi1EjESG_NS0_6memory15LoadWithoutCastENSH_16StoreWithoutCastEEEviS8_T0_T2_T3_T4_T5_ --------------------------
	.section	.text._ZN2at6native27unrolled_elementwise_kernelIZNS0_50_GLOBAL__N__2680c7bb_12_PowKernel_cu_7dd49032_317022pow_scalar_tensor_implIfEEvRNS_18TensorIteratorBaseEN3c107complexIT_EEEUlNS7_IfEEE_St5arrayIPcLm2EELi4E23TrivialOffsetCalculatorILi1EjESG_NS0_6memory15LoadWithoutCastENSH_16StoreWithoutCastEEEviS8_T0_T2_T3_T4_T5_,"ax",@progbits
	.align	128
        .global         _ZN2at6native27unrolled_elementwise_kernelIZNS0_50_GLOBAL__N__2680c7bb_12_PowKernel_cu_7dd49032_317022pow_scalar_tensor_implIfEEvRNS_18TensorIteratorBaseEN3c107complexIT_EEEUlNS7_IfEEE_St5arrayIPcLm2EELi4E23TrivialOffsetCalculatorILi1EjESG_NS0_6memory15LoadWithoutCastENSH_16StoreWithoutCastEEEviS8_T0_T2_T3_T4_T5_
        .type           _ZN2at6native27unrolled_elementwise_kernelIZNS0_50_GLOBAL__N__2680c7bb_12_PowKernel_cu_7dd49032_317022pow_scalar_tensor_implIfEEvRNS_18TensorIteratorBaseEN3c107complexIT_EEEUlNS7_IfEEE_St5arrayIPcLm2EELi4E23TrivialOffsetCalculatorILi1EjESG_NS0_6memory15LoadWithoutCastENSH_16StoreWithoutCastEEEviS8_T0_T2_T3_T4_T5_,@function
        .size           _ZN2at6native27unrolled_elementwise_kernelIZNS0_50_GLOBAL__N__2680c7bb_12_PowKernel_cu_7dd49032_317022pow_scalar_tensor_implIfEEvRNS_18TensorIteratorBaseEN3c107complexIT_EEEUlNS7_IfEEE_St5arrayIPcLm2EELi4E23TrivialOffsetCalculatorILi1EjESG_NS0_6memory15LoadWithoutCastENSH_16StoreWithoutCastEEEviS8_T0_T2_T3_T4_T5_,(.L_x_61020 - _ZN2at6native27unrolled_elementwise_kernelIZNS0_50_GLOBAL__N__2680c7bb_12_PowKernel_cu_7dd49032_317022pow_scalar_tensor_implIfEEvRNS_18TensorIteratorBaseEN3c107complexIT_EEEUlNS7_IfEEE_St5arrayIPcLm2EELi4E23TrivialOffsetCalculatorILi1EjESG_NS0_6memory15LoadWithoutCastENSH_16StoreWithoutCastEEEviS8_T0_T2_T3_T4_T5_)
        .other          _ZN2at6native27unrolled_elementwise_kernelIZNS0_50_GLOBAL__N__2680c7bb_12_PowKernel_cu_7dd49032_317022pow_scalar_tensor_implIfEEvRNS_18TensorIteratorBaseEN3c107complexIT_EEEUlNS7_IfEEE_St5arrayIPcLm2EELi4E23TrivialOffsetCalculatorILi1EjESG_NS0_6memory15LoadWithoutCastENSH_16StoreWithoutCastEEEviS8_T0_T2_T3_T4_T5_,@"STO_CUDA_ENTRY STV_DEFAULT"
_ZN2at6native27unrolled_elementwise_kernelIZNS0_50_GLOBAL__N__2680c7bb_12_PowKernel_cu_7dd49032_317022pow_scalar_tensor_implIfEEvRNS_18TensorIteratorBaseEN3c107complexIT_EEEUlNS7_IfEEE_St5arrayIPcLm2EELi4E23TrivialOffsetCalculatorILi1EjESG_NS0_6memory15LoadWithoutCastENSH_16StoreWithoutCastEEEviS8_T0_T2_T3_T4_T5_:
.text._ZN2at6native27unrolled_elementwise_kernelIZNS0_50_GLOBAL__N__2680c7bb_12_PowKernel_cu_7dd49032_317022pow_scalar_tensor_implIfEEvRNS_18TensorIteratorBaseEN3c107complexIT_EEEUlNS7_IfEEE_St5arrayIPcLm2EELi4E23TrivialOffsetCalculatorILi1EjESG_NS0_6memory15LoadWithoutCastENSH_16StoreWithoutCastEEEviS8_T0_T2_T3_T4_T5_:
        /* <DEDUP_REMOVED lines=16> */
[----:B0-----:R-:W-:-:S12]  /*0100*/  @!P0 IMAD.WIDE.U32 R8, R13, 0x8, R8 ;  /* 0x000000080d088825 */ /* 0x001fd800078e0008 */
[----:B------:R-:W-:Y:S01]  /*0110*/  @!P3 LEA R21, R0, R11, 0x9 ;  /* 0x0000000b0015b211 */ /* 0x000fe200078e48ff */
[----:B------:R-:W-:Y:S01]  /*0120*/  @!P3 VIADD R11, R11, 0x80 ;  /* 0x000000800b0bb836 */ /* 0x000fe20000000000 */
[----:B------:R-:W0:Y:S04]  /*0130*/  @!P3 LDC.64 R6, c[0x0][0x3a0] ;  /* 0x0000e800ff06bb82 */ /* 0x000e280000000a00 */
[----:B------:R-:W-:Y:S01]  /*0140*/  ISETP.GE.AND P2, PT, R11, R4, PT ;  /* 0x000000040b00720c */ /* 0x000fe20003f46270 */
[----:B--2---:R-:W-:Y:S01]  /*0150*/  @!P1 IMAD.WIDE.U32 R14, R17, 0x8, R14 ;  /* 0x00000008110e9825 */ /* 0x004fe200078e000e */
[----:B------:R-:W-:-:S06]  /*0160*/  CS2R R16, SRZ ;  /* 0x0000000000107805 */ /* 0x000fcc000001ff00 */
[----:B-1----:R1:W5:Y:S05]  /*0170*/  @!P0 LDG.E.64 R16, desc[UR4][R8.64] ;  /* 0x0000000408108981 */ /* 0x00236a000c1e1b00 */
[----:B------:R-:W2:Y:S01]  /*0180*/  @!P2 LDC.64 R2, c[0x0][0x3a0] ;  /* 0x0000e800ff02ab82 */ /* 0x000ea20000000a00 */
[----:B------:R-:W-:Y:S01]  /*0190*/  @!P2 IMAD R19, R0, 0x200, R11 ;  /* 0x000002000013a824 */ /* 0x000fe200078e020b */
        /* <DEDUP_REMOVED lines=8> */
[----:B------:R-:W-:Y:S01]  /*0220*/  ISETP.GE.AND P0, PT, R5, R4, PT ;  /* 0x000000040500720c */ /* 0x000fe20003f06270 */
[----:B------:R-:W-:Y:S01]  /*0230*/  BSSY.RECONVERGENT B0, `(.L_x_38560) ;  /* 0x000003d000007945 */ /* 0x000fe20003800200 */
[----:B------:R-:W-:-:S11]  /*0240*/  CS2R R12, SRZ ;  /* 0x00000000000c7805 */ /* 0x000fd6000001ff00 */
[----:B-1----:R-:W-:Y:S05]  /*0250*/  @P0 BRA `(.L_x_38561) ;  /* 0x0000000000e80947 */ /* 0x002fea0003800000 */
[----:B------:R-:W0:Y:S02]  /*0260*/  LDCU.64 UR6, c[0x0][0x388] ;  /* 0x00007100ff0677ac */ /* 0x000e240008000a00 */
[C---:B0----5:R-:W-:Y:S01]  /*0270*/  FMUL.FTZ R13, R17.reuse, UR6 ;  /* 0x00000006110d7c20 */ /* 0x061fe20008410000 */
        /* <DEDUP_REMOVED lines=22> */
.L_x_38562:
[----:B-1----:R-:W-:-:S05]  /*03e0*/  VIADD R8, R17, 0xbd4e8de8 ;  /* 0xbd4e8de811087836 */ /* 0x002fca0000000000 */
        /* <DEDUP_REMOVED lines=26> */
.L_x_38563:
[----:B--2---:R-:W-:Y:S01]  /*0590*/  FMUL.RZ R8, R13, 0.15915493667125701904 ;  /* 0x3e22f9830d087820 */ /* 0x004fe2000040c000 */
[----:B------:R-:W-:-:S03]  /*05a0*/  FMUL.FTZ R17, R17, 1.4426950216293334961 ;  /* 0x3fb8aa3b11117820 */ /* 0x000fc60000410000 */
[----:B---3--:R-:W0:Y:S08]  /*05b0*/  MUFU.COS R12, R8 ;  /* 0x00000008000c7308 */ /* 0x008e300000000000 */
[----:B------:R-:W1:Y:S08]  /*05c0*/  MUFU.SIN R14, R8 ;  /* 0x00000008000e7308 */ /* 0x000e700000000400 */
[----:B------:R-:W0:Y:S02]  /*05d0*/  MUFU.EX2 R17, R17 ;  /* 0x0000001100117308 */ /* 0x000e240000000800 */
[C---:B0-----:R-:W-:Y:S01]  /*05e0*/  FMUL.FTZ R12, R17.reuse, R12 ;  /* 0x0000000c110c7220 */ /* 0x041fe20000410000 */
[----:B-1----:R-:W-:-:S07]  /*05f0*/  FMUL.FTZ R13, R17, R14 ;  /* 0x0000000e110d7220 */ /* 0x002fce0000410000 */
.L_x_38561:
[----:B------:R-:W-:Y:S05]  /*0600*/  BSYNC.RECONVERGENT B0 ;  /* 0x0000000000007941 */ /* 0x000fea0003800200 */
.L_x_38560:
[----:B------:R-:W-:Y:S01]  /*0610*/  VIADD R15, R5, 0x80 ;  /* 0x00000080050f7836 */ /* 0x000fe20000000000 */
[----:B------:R-:W-:Y:S01]  /*0620*/  BSSY.RECONVERGENT B0, `(.L_x_38564) ;  /* 0x000003f000007945 */ /* 0x000fe20003800200 */
[----:B-1----:R-:W-:-:S03]  /*0630*/  CS2R R8, SRZ ;  /* 0x0000000000087805 */ /* 0x002fc6000001ff00 */
[----:B------:R-:W-:-:S13]  /*0640*/  ISETP.GE.AND P1, PT, R15, R4, PT ;  /* 0x000000040f00720c */ /* 0x000fda0003f26270 */
[----:B------:R-:W-:Y:S05]  /*0650*/  @P1 BRA `(.L_x_38565) ;  /* 0x0000000000ec1947 */ /* 0x000fea0003800000 */
[----:B------:R-:W1:Y:S02]  /*0660*/  LDCU.64 UR6, c[0x0][0x388] ;  /* 0x00007100ff0677ac */ /* 0x000e640008000a00 */
[C---:B-1---5:R-:W-:Y:S01]  /*0670*/  FMUL.FTZ R9, R11.reuse, UR6 ;  /* 0x000000060b097c20 */ /* 0x062fe20008410000 */
        /* <DEDUP_REMOVED lines=22> */
[----:B------:R-:W-:Y:S08]  /*07e0*/  MUFU.SIN R17, R16 ;  /* 0x0000001000117308 */ /* 0x000ff00000000400 */
[----:B------:R-:W1:Y:S02]  /*07f0*/  MUFU.EX2 R8, R8 ;  /* 0x0000000800087308 */ /* 0x000e640000000800 */
[----:B-1----:R-:W-:-:S02]  /*0800*/  LEA.HI R10, R8, 0xffffffed, RZ, 0x9 ;  /* 0xffffffed080a7811 */ /* 0x002fc400078f48ff */
[----:B------:R-:W-:Y:S02]  /*0810*/  LOP3.LUT R8, R8, 0x7fffff, RZ, 0xc0, !PT ;  /* 0x007fffff08087812 */ /* 0x000fe400078ec0ff */
[----:B------:R-:W-:Y:S02]  /*0820*/  LOP3.LUT R11, R10, 0xffff, RZ, 0xc0, !PT ;  /* 0x0000ffff0a0b7812 */ /* 0x000fe400078ec0ff */
[----:B------:R-:W-:Y:S02]  /*0830*/  LOP3.LUT R8, R8, 0x7f000000, RZ, 0xfc, !PT ;  /* 0x7f00000008087812 */ /* 0x000fe400078efcff */
[----:B------:R-:W-:Y:S02]  /*0840*/  LEA.HI R9, R11, R10, RZ, 0x11 ;  /* 0x0000000a0b097211 */ /* 0x000fe400078f88ff */
[----:B------:R-:W1:Y:S02]  /*0850*/  MUFU.COS R11, R16 ;  /* 0x00000010000b7308 */ /* 0x000e640000000000 */
[----:B------:R-:W-:-:S04]  /*0860*/  PRMT R9, R9, 0x9910, RZ ;  /* 0x0000991009097816 */ /* 0x000fc800000000ff */
[----:B------:R-:W-:-:S04]  /*0870*/  SHF.R.S32.HI R9, RZ, 0x1, R9 ;  /* 0x00000001ff097819 */ /* 0x000fc80000011409 */
[----:B------:R-:W-:-:S05]  /*0880*/  PRMT R9, R9, 0x9910, RZ ;  /* 0x0000991009097816 */ /* 0x000fca00000000ff */
[----:B------:R-:W-:Y:S01]  /*0890*/  IMAD.IADD R10, R10, 0x1, -R9 ;  /* 0x000000010a0a7824 */ /* 0x000fe200078e0a09 */
[----:B------:R-:W-:Y:S01]  /*08a0*/  LEA R9, R9, 0x3f800000, 0x17 ;  /* 0x3f80000009097811 */ /* 0x000fe200078eb8ff */
[-C--:B-1----:R-:W-:Y:S01]  /*08b0*/  FMUL.FTZ R14, R11, R8.reuse ;  /* 0x000000080b0e7220 */ /* 0x082fe20000410000 */
[----:B------:R-:W-:Y:S02]  /*08c0*/  FMUL.FTZ R8, R17, R8 ;  /* 0x0000000811087220 */ /* 0x000fe40000410000 */
[----:B------:R-:W-:Y:S01]  /*08d0*/  LEA R10, R10, 0x3f800000, 0x17 ;  /* 0x3f8000000a0a7811 */ /* 0x000fe200078eb8ff */
[C---:B------:R-:W-:Y:S01]  /*08e0*/  FMUL.FTZ R11, R9.reuse, R14 ;  /* 0x0000000e090b7220 */ /* 0x040fe20000410000 */
[----:B------:R-:W-:-:S03]  /*08f0*/  FMUL.FTZ R9, R9, R8 ;  /* 0x0000000809097220 */ /* 0x000fc60000410000 */
[C---:B------:R-:W-:Y:S01]  /*0900*/  FMUL.FTZ R8, R10.reuse, R11 ;  /* 0x0000000b0a087220 */ /* 0x040fe20000410000 */
[----:B------:R-:W-:Y:S01]  /*0910*/  FMUL.FTZ R9, R10, R9 ;  /* 0x000000090a097220 */ /* 0x000fe20000410000 */
[----:B------:R-:W-:Y:S06]  /*0920*/  BRA `(.L_x_38565) ;  /* 0x0000000000387947 */ /* 0x000fec0003800000 */
.L_x_38568:
        /* <DEDUP_REMOVED lines=8> */
.L_x_38567:
[----:B------:R-:W-:-:S04]  /*09b0*/  FMUL.RZ R10, R9, 0.15915493667125701904 ;  /* 0x3e22f983090a7820 */ /* 0x000fc8000040c000 */
[----:B------:R1:W4:Y:S08]  /*09c0*/  MUFU.COS R8, R10 ;  /* 0x0000000a00087308 */ /* 0x0003300000000000 */
[----:B------:R1:W0:Y:S01]  /*09d0*/  MUFU.SIN R9, R10 ;  /* 0x0000000a00097308 */ /* 0x0002220000000400 */
[----:B------:R-:W-:Y:S05]  /*09e0*/  BRA `(.L_x_38565) ;  /* 0x0000000000087947 */ /* 0x000fea0003800000 */
.L_x_38566:
[----:B------:R-:W-:-:S06]  /*09f0*/  FMUL.FTZ R8, R16, 1.4426950216293334961 ;  /* 0x3fb8aa3b10087820 */ /* 0x000fcc0000410000 */
[----:B------:R-:W1:Y:S02]  /*0a00*/  MUFU.EX2 R8, R8 ;  /* 0x0000000800087308 */ /* 0x000e640000000800 */
.L_x_38565:
[----:B------:R-:W-:Y:S05]  /*0a10*/  BSYNC.RECONVERGENT B0 ;  /* 0x0000000000007941 */ /* 0x000fea0003800200 */
.L_x_38564:
[----:B-----5:R-:W-:Y:S01]  /*0a20*/  VIADD R11, R5, 0x100 ;  /* 0x00000100050b7836 */ /* 0x020fe20000000000 */
[----:B------:R-:W-:Y:S04]  /*0a30*/  BSSY.RECONVERGENT B0, `(.L_x_38569) ;  /* 0x000003f000007945 */ /* 0x000fe80003800200 */
[----:B------:R-:W-:Y:S02]  /*0a40*/  ISETP.GE.AND P1, PT, R11, R4, PT ;  /* 0x000000040b00720c */ /* 0x000fe40003f26270 */
[----:B-1----:R-:W-:-:S11]  /*0a50*/  CS2R R10, SRZ ;  /* 0x00000000000a7805 */ /* 0x002fd6000001ff00 */
[----:B------:R-:W-:Y:S05]  /*0a60*/  @P1 BRA `(.L_x_38570) ;  /* 0x0000000000ec1947 */ /* 0x000fea0003800000 */
        /* <DEDUP_REMOVED lines=45> */
.L_x_38573:
        /* <DEDUP_REMOVED lines=8> */
.L_x_38572:
[----:B------:R-:W-:-:S04]  /*0dc0*/  FMUL.RZ R6, R11, 0.15915493667125701904 ;  /* 0x3e22f9830b067820 */ /* 0x000fc8000040c000 */
[----:B------:R1:W0:Y:S08]  /*0dd0*/  MUFU.COS R10, R6 ;  /* 0x00000006000a7308 */ /* 0x0002300000000000 */
[----:B------:R1:W0:Y:S01]  /*0de0*/  MUFU.SIN R11, R6 ;  /* 0x00000006000b7308 */ /* 0x0002220000000400 */
[----:B------:R-:W-:Y:S05]  /*0df0*/  BRA `(.L_x_38570) ;  /* 0x0000000000087947 */ /* 0x000fea0003800000 */
.L_x_38571:
[----:B------:R-:W-:-:S06]  /*0e00*/  FMUL.FTZ R10, R16, 1.4426950216293334961 ;  /* 0x3fb8aa3b100a7820 */ /* 0x000fcc0000410000 */
[----:B------:R-:W1:Y:S02]  /*0e10*/  MUFU.EX2 R10, R10 ;  /* 0x0000000a000a7308 */ /* 0x000e640000000800 */
.L_x_38570:
[----:B------:R-:W-:Y:S05]  /*0e20*/  BSYNC.RECONVERGENT B0 ;  /* 0x0000000000007941 */ /* 0x000fea0003800200 */
.L_x_38569:
[----:B------:R-:W-:Y:S01]  /*0e30*/  VIADD R7, R5, 0x180 ;  /* 0x0000018005077836 */ /* 0x000fe20000000000 */
        /* <DEDUP_REMOVED lines=49> */
.L_x_38578:
        /* <DEDUP_REMOVED lines=8> */
.L_x_38577:
[----:B------:R-:W-:-:S04]  /*11d0*/  FMUL.RZ R2, R7, 0.15915493667125701904 ;  /* 0x3e22f98307027820 */ /* 0x000fc8000040c000 */
[----:B------:R1:W0:Y:S08]  /*11e0*/  MUFU.COS R6, R2 ;  /* 0x0000000200067308 */ /* 0x0002300000000000 */
[----:B------:R1:W0:Y:S01]  /*11f0*/  MUFU.SIN R7, R2 ;  /* 0x0000000200077308 */ /* 0x0002220000000400 */
[----:B------:R-:W-:Y:S05]  /*1200*/  BRA `(.L_x_38575) ;  /* 0x0000000000087947 */ /* 0x000fea0003800000 */
.L_x_38576:
[----:B------:R-:W-:-:S06]  /*1210*/  FMUL.FTZ R6, R16, 1.4426950216293334961 ;  /* 0x3fb8aa3b10067820 */ /* 0x000fcc0000410000 */
[----:B------:R-:W1:Y:S02]  /*1220*/  MUFU.EX2 R6, R6 ;  /* 0x0000000600067308 */ /* 0x000e640000000800 */
.L_x_38575:
[----:B------:R-:W-:Y:S05]  /*1230*/  BSYNC.RECONVERGENT B0 ;  /* 0x0000000000007941 */ /* 0x000fea0003800200 */
.L_x_38574:
[----:B-1----:R-:W1:Y:S01]  /*1240*/  @!P0 LDC.64 R2, c[0x0][0x398] ;  /* 0x0000e600ff028b82 */ /* 0x002e620000000a00 */
[----:B------:R-:W-:Y:S01]  /*1250*/  @!P0 IMAD R17, R0, 0x200, R5 ;  /* 0x0000020000118824 */ /* 0x000fe200078e0205 */
[----:B------:R-:W-:Y:S01]  /*1260*/  @!P0 MOV R5, R15 ;  /* 0x0000000f00058202 */ /* 0x000fe20000000f00 */
[----:B------:R-:W-:Y:S03]  /*1270*/  BSSY.RECONVERGENT B0, `(.L_x_38579) ;  /* 0x000000f000007945 */ /* 0x000fe60003800200 */
[----:B------:R-:W-:Y:S01]  /*1280*/  ISETP.GE.AND P1, PT, R5, R4, PT ;  /* 0x000000040500720c */ /* 0x000fe20003f26270 */
[----:B-1----:R-:W-:-:S05]  /*1290*/  @!P0 IMAD.WIDE.U32 R2, R17, 0x8, R2 ;  /* 0x0000000811028825 */ /* 0x002fca00078e0002 */
[----:B0-23--:R0:W-:Y:S07]  /*12a0*/  @!P0 STG.E.64 desc[UR4][R2.64], R12 ;  /* 0x0000000c02008986 */ /* 0x00d1ee000c101b04 */
[----:B------:R-:W-:Y:S05]  /*12b0*/  @P1 BRA `(.L_x_38580) ;  /* 0x0000000000281947 */ /* 0x000fea0003800000 */
        /* <DEDUP_REMOVED lines=8> */
[----:B----4-:R1:W-:Y:S04]  /*1340*/  STG.E.64 desc[UR4][R12.64], R8 ;  /* 0x000000080c007986 */ /* 0x0103e8000c101b04 */
[----:B------:R1:W-:Y:S02]  /*1350*/  @!P0 STG.E.64 desc[UR4][R2.64], R10 ;  /* 0x0000000a02008986 */ /* 0x0003e4000c101b04 */
.L_x_38580:
[----:B------:R-:W-:Y:S05]  /*1360*/  BSYNC.RECONVERGENT B0 ;  /* 0x0000000000007941 */ /* 0x000fea0003800200 */
.L_x_38579:
[----:B------:R-:W-:-:S13]  /*1370*/  ISETP.GE.AND P0, PT, R5, R4, PT ;  /* 0x000000040500720c */ /* 0x000fda0003f06270 */
[----:B------:R-:W-:Y:S05]  /*1380*/  @P0 EXIT ;  /* 0x000000000000094d */ /* 0x000fea0003800000 */
[----:B01----:R-:W0:Y:S01]  /*1390*/  LDC.64 R2, c[0x0][0x398] ;  /* 0x0000e600ff027b82 */ /* 0x003e220000000a00 */
[----:B------:R-:W-:-:S05]  /*13a0*/  LEA R5, R0, R5, 0x9 ;  /* 0x0000000500057211 */ /* 0x000fca00078e48ff */
[----:B0-----:R-:W-:-:S05]  /*13b0*/  IMAD.WIDE.U32 R2, R5, 0x8, R2 ;  /* 0x0000000805027825 */ /* 0x001fca00078e0002 */
[----:B------:R-:W-:Y:S01]  /*13c0*/  STG.E.64 desc[UR4][R2.64], R6 ;  /* 0x0000000602007986 */ /* 0x000fe2000c101b04 */
[----:B------:R-:W-:Y:S05]  /*13d0*/  EXIT ;  /* 0x000000000000794d */ /* 0x000fea0003800000 */
.L_x_38581:
        /* <DEDUP_REMOVED lines=10> */
.L_x_61020:


//--------------------- .text._ZN2at6native29vectorized_elementwise_kernelILi2EZNS0_50_GLOBAL__N__2680c7bb_12_PowKernel_cu_7dd49032_317022pow_scalar_tensor_implIfEEvRNS_18TensorIteratorBaseEN3c107complexIT_EEEUlNS7_IfEEE_St5arrayIPcLm2EEEEviT0_T1_ --------------------------
	.section	.text._ZN2at6native29vectorized_elementwise_kernelILi2EZNS0_50_GLOBAL__N__2680c7bb_12_PowKernel_cu_7dd49032_317022pow_scalar_tensor_implIfEEvRNS_18TensorIteratorBaseEN3c107complexIT_EEEUlNS7_IfEEE_St5arrayIPcLm2EEEEviT0_T1_,"ax",@progbits
	.align	128
        .global         _ZN2at6native29vectorized_elementwise_kernelILi2EZNS0_50_GLOBAL__N__2680c7bb_12_PowKernel_cu_7dd49032_317022pow_scalar_tensor_implIfEEvRNS_18TensorIteratorBaseEN3c107complexIT_EEEUlNS7_IfEEE_St5arrayIPcLm2EEEEviT0_T1_
        .type           _ZN2at6native29vectorized_elementwise_kernelILi2EZNS0_50_GLOBAL__N__2680c7bb_12_PowKernel_cu_7dd49032_317022pow_scalar_tensor_implIfEEvRNS_18TensorIteratorBaseEN3c107complexIT_EEEUlNS7_IfEEE_St5arrayIPcLm2EEEEviT0_T1_,@function
        .size           _ZN2at6native29vectorized_elementwise_kernelILi2EZNS0_50_GLOBAL__N__2680c7bb_12_PowKernel_cu_7dd49032_317022pow_scalar_tensor_implIfEEvRNS_18TensorIteratorBaseEN3c107complexIT_EEEUlNS7_IfEEE_St5arrayIPcLm2EEEEviT0_T1_,(.L_x_61021 - _ZN2at6native29vectorized_elementwise_kernelILi2EZNS0_50_GLOBAL__N__2680c7bb_12_PowKernel_cu_7dd49032_317022pow_scalar_tensor_implIfEEvRNS_18TensorIteratorBaseEN3c107complexIT_EEEUlNS7_IfEEE_St5arrayIPcLm2EEEEviT0_T1_)
        .other          _ZN2at6native29vectorized_elementwise_kernelILi2EZNS0_50_GLOBAL__N__2680c7bb_12_PowKernel_cu_7dd49032_317022pow_scalar_tensor_implIfEEvRNS_18TensorIteratorBaseEN3c107complexIT_EEEUlNS7_IfEEE_St5arrayIPcLm2EEEEviT0_T1_,@"STO_CUDA_ENTRY STV_DEFAULT"
_ZN2at6native29vectorized_elementwise_kernelILi2EZNS0_50_GLOBAL__N__2680c7bb_12_PowKernel_cu_7dd49032_317022pow_scalar_tensor_implIfEEvRNS_18TensorIteratorBaseEN3c107complexIT_EEEUlNS7_IfEEE_St5arrayIPcLm2EEEEviT0_T1_:
.text._ZN2at6native29vectorized_elementwise_kernelILi2EZNS0_50_GLOBAL__N__2680c7bb_12_PowKernel_cu_7dd49032_317022pow_scalar_tensor_implIfEEvRNS_18TensorIteratorBaseEN3c107complexIT_EEEUlNS7_IfEEE_St5arrayIPcLm2EEEEviT0_T1_:
        /* <DEDUP_REMOVED lines=23> */
[----:B------:R-:W-:Y:S01]  /*0170*/  @!P4 IADD3 R27, PT, PT, R27, 0x80, RZ ;  /* 0x000000801b1bc810 */ /* 0x000fe20007ffe0ff */
[----:B------:R-:W2:Y:S03]  /*0180*/  @!P4 LDC.64 R22, c[0x0][0x3a0] ;  /* 0x0000e800ff16cb82 */ /* 0x000ea60000000a00 */
[----:B------:R-:W-:-:S13]  /*0190*/  ISETP.GE.U32.AND P3, PT, R27, R0, PT ;  /* 0x000000001b00720c */ /* 0x000fda0003f66070 */
[----:B------:R-:W-:Y:S01]  /*01a0*/  @!P3 IMAD.IADD R5, R2, 0x1, R27 ;  /* 0x000000010205b824 */ /* 0x000fe200078e021b */
[----:B------:R-:W-:Y:S01]  /*01b0*/  @!P3 IADD3 R27, PT, PT, R27, 0x80, RZ ;  /* 0x000000801b1bb810 */ /* 0x000fe20007ffe0ff */
[----:B------:R-:W3:Y:S03]  /*01c0*/  @!P3 LDC.64 R14, c[0x0][0x3a0] ;  /* 0x0000e800ff0ebb82 */ /* 0x000ee60000000a00 */
[----:B------:R-:W-:-:S13]  /*01d0*/  ISETP.GE.U32.AND P2, PT, R27, R0, PT ;  /* 0x000000001b00720c */ /* 0x000fda0003f46070 */
[----:B------:R-:W-:Y:S01]  /*01e0*/  @!P2 IMAD.IADD R29, R2, 0x1, R27 ;  /* 0x00000001021da824 */ /* 0x000fe200078e021b */
[----:B------:R-:W-:-:S04]  /*01f0*/  @!P2 IADD3 R27, PT, PT, R27, 0x80, RZ ;  /* 0x000000801b1ba810 */ /* 0x000fc80007ffe0ff */
[----:B------:R-:W-:-:S13]  /*0200*/  ISETP.GE.U32.AND P1, PT, R27, R0, PT ;  /* 0x000000001b00720c */ /* 0x000fda0003f26070 */
[----:B------:R-:W-:Y:S01]  /*0210*/  @!P1 IADD3 R21, PT, PT, R2, R27, RZ ;  /* 0x0000001b02159210 */ /* 0x000fe20007ffe0ff */
[----:B------:R-:W-:Y:S01]  /*0220*/  @!P1 VIADD R27, R27, 0x80 ;  /* 0x000000801b1b9836 */ /* 0x000fe20000000000 */
[----:B------:R-:W4:Y:S04]  /*0230*/  @!P1 LDC.64 R18, c[0x0][0x3a0] ;  /* 0x0000e800ff129b82 */ /* 0x000f280000000a00 */
[----:B------:R-:W-:Y:S01]  /*0240*/  ISETP.GE.U32.AND P0, PT, R27, R0, PT ;  /* 0x000000001b00720c */ /* 0x000fe20003f06070 */
[----:B-1----:R-:W-:-:S03]  /*0250*/  @!P5 IMAD.WIDE.U32 R10, R17, 0x8, R10 ;  /* 0x00000008110ad825 */ /* 0x002fc600078e000a */
[----:B------:R-:W1:Y:S09]  /*0260*/  @!P2 LDC.64 R16, c[0x0][0x3a0] ;  /* 0x0000e800ff10ab82 */ /* 0x000e720000000a00 */
[----:B------:R-:W-:Y:S01]  /*0270*/  @!P0 IADD3 R25, PT, PT, R2, R27, RZ ;  /* 0x0000001b02198210 */ /* 0x000fe20007ffe0ff */
[----:B------:R-:W-:-:S05]  /*0280*/  @!P0 VIADD R27, R27, 0x80 ;  /* 0x000000801b1b8836 */ /* 0x000fca0000000000 */
[----:B------:R-:W-:-:S13]  /*0290*/  ISETP.GE.U32.AND P6, PT, R27, R0, PT ;  /* 0x000000001b00720c */ /* 0x000fda0003fc6070 */
[----:B0-----:R-:W0:Y:S01]  /*02a0*/  @!P6 LDC.64 R12, c[0x0][0x3a0] ;  /* 0x0000e800ff0ceb82 */ /* 0x001e220000000a00 */
[----:B--2---:R-:W-:-:S04]  /*02b0*/  @!P4 IMAD.WIDE.U32 R22, R4, 0x8, R22 ;  /* 0x000000080416c825 */ /* 0x004fc800078e0016 */
[----:B---3--:R-:W-:Y:S01]  /*02c0*/  @!P3 IMAD.WIDE.U32 R14, R5, 0x8, R14 ;  /* 0x00000008050eb825 */ /* 0x008fe200078e000e */
[----:B------:R-:W-:-:S03]  /*02d0*/  CS2R R4, SRZ ;  /* 0x0000000000047805 */ /* 0x000fc6000001ff00 */
[----:B-1----:R-:W-:Y:S01]  /*02e0*/  @!P2 IMAD.WIDE.U32 R16, R29, 0x8, R16 ;  /* 0x000000081d10a825 */ /* 0x002fe200078e0010 */
[----:B------:R-:W-:Y:S02]  /*02f0*/  @!P6 IADD3 R29, PT, PT, R2, R27, RZ ;  /* 0x0000001b021de210 */ /* 0x000fe40007ffe0ff */
[----:B------:R-:W-:Y:S01]  /*0300*/  CS2R R26, SRZ ;  /* 0x00000000001a7805 */ /* 0x000fe2000001ff00 */
[----:B------:R1:W5:Y:S01]  /*0310*/  @!P4 LDG.E.64 R4, desc[UR4][R22.64] ;  /* 0x000000041604c981 */ /* 0x000362000c1e1b00 */
[----:B----4-:R-:W-:-:S04]  /*0320*/  @!P1 IMAD.WIDE.U32 R18, R21, 0x8, R18 ;  /* 0x0000000815129825 */ /* 0x010fc800078e0012 */
[----:B------:R-:W5:Y:S01]  /*0330*/  @!P2 LDG.E.64 R26, desc[UR4][R16.64] ;  /* 0x00000004101aa981 */ /* 0x000f62000c1e1b00 */
[----:B-1----:R-:W-:Y:S01]  /*0340*/  CS2R R22, SRZ ;  /* 0x0000000000167805 */ /* 0x002fe2000001ff00 */
[----:B0-----:R-:W-:Y:S01]  /*0350*/  @!P6 IMAD.WIDE.U32 R12, R29, 0x8, R12 ;  /* 0x000000081d0ce825 */ /* 0x001fe200078e000c */
[----:B------:R-:W-:-:S04]  /*0360*/  CS2R R28, SRZ ;  /* 0x00000000001c7805 */ /* 0x000fc8000001ff00 */
[----:B------:R-:W5:Y:S04]  /*0370*/  @!P6 LDG.E.64 R22, desc[UR4][R12.64] ;  /* 0x000000040c16e981 */ /* 0x000f68000c1e1b00 */
[----:B------:R-:W5:Y:S01]  /*0380*/  @!P1 LDG.E.64 R28, desc[UR4][R18.64] ;  /* 0x00000004121c9981 */ /* 0x000f62000c1e1b00 */
[----:B------:R-:W-:-:S06]  /*0390*/  CS2R R6, SRZ ;  /* 0x0000000000067805 */ /* 0x000fcc000001ff00 */
[----:B------:R0:W5:Y:S02]  /*03a0*/  @!P5 LDG.E.64 R6, desc[UR4][R10.64] ;  /* 0x000000040a06d981 */ /* 0x000164000c1e1b00 */
[----:B0-----:R-:W0:Y:S01]  /*03b0*/  @!P0 LDC.64 R10, c[0x0][0x3a0] ;  /* 0x0000e800ff0a8b82 */ /* 0x001e220000000a00 */
[----:B------:R-:W-:Y:S01]  /*03c0*/  CS2R R20, SRZ ;  /* 0x0000000000147805 */ /* 0x000fe2000001ff00 */
[----:B------:R-:W-:Y:S05]  /*03d0*/  BSSY.RECONVERGENT B0, `(.L_x_38583) ;  /* 0x0000042000007945 */ /* 0x000fea0003800200 */
[----:B------:R1:W5:Y:S01]  /*03e0*/  @!P3 LDG.E.64 R20, desc[UR4][R14.64] ;  /* 0x000000040e14b981 */ /* 0x000362000c1e1b00 */
[----:B0-----:R-:W-:Y:S01]  /*03f0*/  @!P0 IMAD.WIDE.U32 R10, R25, 0x8, R10 ;  /* 0x00000008190a8825 */ /* 0x001fe200078e000a */
[----:B------:R-:W-:-:S06]  /*0400*/  CS2R R24, SRZ ;  /* 0x0000000000187805 */ /* 0x000fcc000001ff00 */
[----:B------:R0:W5:Y:S01]  /*0410*/  @!P0 LDG.E.64 R24, desc[UR4][R10.64] ;  /* 0x000000040a188981 */ /* 0x000162000c1e1b00 */
[----:B------:R-:W-:Y:S02]  /*0420*/  ISETP.GE.U32.AND P0, PT, R3, R0, PT ;  /* 0x000000000300720c */ /* 0x000fe40003f06070 */
[----:B-1----:R-:W-:-:S11]  /*0430*/  CS2R R14, SRZ ;  /* 0x00000000000e7805 */ /* 0x002fd6000001ff00 */
[----:B0-----:R-:W-:Y:S05]  /*0440*/  @P0 BRA `(.L_x_38584) ;  /* 0x0000000000e80947 */ /* 0x001fea0003800000 */
        /* <DEDUP_REMOVED lines=24> */
.L_x_38585:
[----:B-1----:R-:W-:-:S05]  /*05d0*/  VIADD R8, R9, 0xbd4e8de8 ;  /* 0xbd4e8de809087836 */ /* 0x002fca0000000000 */
[----:B------:R-:W-:-:S13]  /*05e0*/  ISETP.GT.U32.AND P1, PT, R8, 0x8e8e5c, PT ;  /* 0x008e8e5c0800780c */ /* 0x000fda0003f24070 */
[----:B------:R-:W-:Y:S05]  /*05f0*/  @P1 BRA `(.L_x_38586) ;  /* 0x0000000000601947 */ /* 0x000fea0003800000 */
[----:B------:R-:W-:Y:S01]  /*0600*/  FADD.FTZ R8, R9, -162.88958740234375 ;  /* 0xc322e3bc09087421 */ /* 0x000fe20000010000 */
[----:B--2---:R-:W-:-:S03]  /*0610*/  FMUL.RZ R15, R15, 0.15915493667125701904 ;  /* 0x3e22f9830f0f7820 */ /* 0x004fc6000040c000 */
[----:B------:R-:W-:-:S06]  /*0620*/  FMUL.FTZ R11, R8, 1.4426950216293334961 ;  /* 0x3fb8aa3b080b7820 */ /* 0x000fcc0000410000 */
[----:B------:R-:W0:Y:S02]  /*0630*/  MUFU.EX2 R11, R11 ;  /* 0x0000000b000b7308 */ /* 0x000e240000000800 */
[C---:B0-----:R-:W-:Y:S02]  /*0640*/  LEA.HI R8, R11.reuse, 0xffffffed, RZ, 0x9 ;  /* 0xffffffed0b087811 */ /* 0x041fe400078f48ff */
[----:B------:R-:W-:Y:S02]  /*0650*/  LOP3.LUT R11, R11, 0x7fffff, RZ, 0xc0, !PT ;  /* 0x007fffff0b0b7812 */ /* 0x000fe400078ec0ff */
[----:B------:R-:W-:Y:S02]  /*0660*/  LOP3.LUT R9, R8, 0xffff, RZ, 0xc0, !PT ;  /* 0x0000ffff08097812 */ /* 0x000fe400078ec0ff */
[----:B------:R-:W-:Y:S02]  /*0670*/  LOP3.LUT R11, R11, 0x7f000000, RZ, 0xfc, !PT ;  /* 0x7f0000000b0b7812 */ /* 0x000fe400078efcff */
[----:B------:R-:W-:-:S02]  /*0680*/  LEA.HI R10, R9, R8, RZ, 0x11 ;  /* 0x00000008090a7211 */ /* 0x000fc400078f88ff */
[----:B------:R-:W0:Y:S02]  /*0690*/  MUFU.COS R9, R15 ;  /* 0x0000000f00097308 */ /* 0x000e240000000000 */
[----:B------:R-:W-:-:S04]  /*06a0*/  PRMT R12, R10, 0x9910, RZ ;  /* 0x000099100a0c7816 */ /* 0x000fc800000000ff */
[----:B------:R-:W-:Y:S02]  /*06b0*/  SHF.R.S32.HI R12, RZ, 0x1, R12 ;  /* 0x00000001ff0c7819 */ /* 0x000fe4000001140c */
[----:B------:R-:W1:Y:S02]  /*06c0*/  MUFU.SIN R10, R15 ;  /* 0x0000000f000a7308 */ /* 0x000e640000000400 */
[----:B------:R-:W-:-:S04]  /*06d0*/  PRMT R13, R12, 0x9910, RZ ;  /* 0x000099100c0d7816 */ /* 0x000fc800000000ff */
[----:B------:R-:W-:Y:S02]  /*06e0*/  IADD3 R8, PT, PT, R8, -R13, RZ ;  /* 0x8000000d08087210 */ /* 0x000fe40007ffe0ff */
[----:B------:R-:W-:Y:S01]  /*06f0*/  LEA R13, R13, 0x3f800000, 0x17 ;  /* 0x3f8000000d0d7811 */ /* 0x000fe200078eb8ff */
[----:B0-----:R-:W-:Y:S01]  /*0700*/  FMUL.FTZ R12, R9, R11 ;  /* 0x0000000b090c7220 */ /* 0x001fe20000410000 */
[----:B------:R-:W-:-:S03]  /*0710*/  LEA R8, R8, 0x3f800000, 0x17 ;  /* 0x3f80000008087811 */ /* 0x000fc600078eb8ff */
[----:B------:R-:W-:Y:S01]  /*0720*/  FMUL.FTZ R9, R13, R12 ;  /* 0x0000000c0d097220 */ /* 0x000fe20000410000 */
[----:B-1----:R-:W-:-:S03]  /*0730*/  FMUL.FTZ R10, R10, R11 ;  /* 0x0000000b0a0a7220 */ /* 0x002fc60000410000 */
[----:B---3--:R-:W-:Y:S01]  /*0740*/  FMUL.FTZ R14, R8, R9 ;  /* 0x00000009080e7220 */ /* 0x008fe20000410000 */
[----:B------:R-:W-:-:S04]  /*0750*/  FMUL.FTZ R13, R13, R10 ;  /* 0x0000000a0d0d7220 */ /* 0x000fc80000410000 */
[----:B------:R-:W-:Y:S01]  /*0760*/  FMUL.FTZ R15, R8, R13 ;  /* 0x0000000d080f7220 */ /* 0x000fe20000410000 */
[----:B------:R-:W-:Y:S06]  /*0770*/  BRA `(.L_x_38584) ;  /* 0x00000000001c7947 */ /* 0x000fec0003800000 */
.L_x_38586:
[----:B--2---:R-:W-:Y:S01]  /*0780*/  FMUL.RZ R8, R15, 0.15915493667125701904 ;  /* 0x3e22f9830f087820 */ /* 0x004fe2000040c000 */
[----:B------:R-:W-:-:S03]  /*0790*/  FMUL.FTZ R9, R9, 1.4426950216293334961 ;  /* 0x3fb8aa3b09097820 */ /* 0x000fc60000410000 */
[----:B---3--:R-:W0:Y:S08]  /*07a0*/  MUFU.COS R14, R8 ;  /* 0x00000008000e7308 */ /* 0x008e300000000000 */
[----:B------:R-:W1:Y:S08]  /*07b0*/  MUFU.SIN R10, R8 ;  /* 0x00000008000a7308 */ /* 0x000e700000000400 */
[----:B------:R-:W0:Y:S02]  /*07c0*/  MUFU.EX2 R9, R9 ;  /* 0x0000000900097308 */ /* 0x000e240000000800 */
[C---:B0-----:R-:W-:Y:S01]  /*07d0*/  FMUL.FTZ R14, R9.reuse, R14 ;  /* 0x0000000e090e7220 */ /* 0x041fe20000410000 */
[----:B-1----:R-:W-:-:S07]  /*07e0*/  FMUL.FTZ R15, R9, R10 ;  /* 0x0000000a090f7220 */ /* 0x002fce0000410000 */
.L_x_38584:
[----:B------:R-:W-:Y:S05]  /*07f0*/  BSYNC.RECONVERGENT B0 ;  /* 0x0000000000007941 */ /* 0x000fea0003800200 */
.L_x_38583:
[----:B------:R-:W-:Y:S01]  /*0800*/  IADD3 R11, PT, PT, R3, 0x80, RZ ;  /* 0x00000080030b7810 */ /* 0x000fe20007ffe0ff */
[----:B------:R-:W-:Y:S01]  /*0810*/  BSSY.RECONVERGENT B0, `(.L_x_38587) ;  /* 0x000003f000007945 */ /* 0x000fe20003800200 */
[----:B-1---5:R-:W-:Y:S02]  /*0820*/  CS2R R8, SRZ ;  /* 0x0000000000087805 */ /* 0x022fe4000001ff00 */
[----:B------:R-:W-:-:S13]  /*0830*/  ISETP.GE.U32.AND P1, PT, R11, R0, PT ;  /* 0x000000000b00720c */ /* 0x000fda0003f26070 */
        /* <DEDUP_REMOVED lines=24> */
[----:B------:R-:W-:-:S06]  /*09c0*/  FMUL.FTZ R10, R6, 1.4426950216293334961 ;  /* 0x3fb8aa3b060a7820 */ /* 0x000fcc0000410000 */
[----:B------:R-:W1:Y:S02]  /*09d0*/  MUFU.EX2 R10, R10 ;  /* 0x0000000a000a7308 */ /* 0x000e640000000800 */
[C---:B-1----:R-:W-:Y:S02]  /*09e0*/  LEA.HI R6, R10.reuse, 0xffffffed, RZ, 0x9 ;  /* 0xffffffed0a067811 */ /* 0x042fe400078f48ff */
[----:B------:R-:W-:Y:S02]  /*09f0*/  LOP3.LUT R10, R10, 0x7fffff, RZ, 0xc0, !PT ;  /* 0x007fffff0a0a7812 */ /* 0x000fe400078ec0ff */
[----:B------:R-:W-:Y:S02]  /*0a00*/  LOP3.LUT R7, R6, 0xffff, RZ, 0xc0, !PT ;  /* 0x0000ffff06077812 */ /* 0x000fe400078ec0ff */
[----:B------:R-:W-:Y:S02]  /*0a10*/  LOP3.LUT R10, R10, 0x7f000000, RZ, 0xfc, !PT ;  /* 0x7f0000000a0a7812 */ /* 0x000fe400078efcff */
[----:B------:R-:W-:-:S02]  /*0a20*/  LEA.HI R8, R7, R6, RZ, 0x11 ;  /* 0x0000000607087211 */ /* 0x000fc400078f88ff */
[----:B------:R-:W1:Y:S02]  /*0a30*/  MUFU.COS R7, R13 ;  /* 0x0000000d00077308 */ /* 0x000e640000000000 */
[----:B------:R-:W-:-:S04]  /*0a40*/  PRMT R9, R8, 0x9910, RZ ;  /* 0x0000991008097816 */ /* 0x000fc800000000ff */
[----:B------:R-:W-:Y:S02]  /*0a50*/  SHF.R.S32.HI R9, RZ, 0x1, R9 ;  /* 0x00000001ff097819 */ /* 0x000fe40000011409 */
[----:B------:R-:W4:Y:S02]  /*0a60*/  MUFU.SIN R8, R13 ;  /* 0x0000000d00087308 */ /* 0x000f240000000400 */
[----:B------:R-:W-:-:S04]  /*0a70*/  PRMT R9, R9, 0x9910, RZ ;  /* 0x0000991009097816 */ /* 0x000fc800000000ff */
[----:B------:R-:W-:Y:S02]  /*0a80*/  IADD3 R6, PT, PT, R6, -R9, RZ ;  /* 0x8000000906067210 */ /* 0x000fe40007ffe0ff */
[----:B------:R-:W-:Y:S01]  /*0a90*/  LEA R9, R9, 0x3f800000, 0x17 ;  /* 0x3f80000009097811 */ /* 0x000fe200078eb8ff */
[----:B-1----:R-:W-:Y:S01]  /*0aa0*/  FMUL.FTZ R12, R7, R10 ;  /* 0x0000000a070c7220 */ /* 0x002fe20000410000 */
[----:B------:R-:W-:-:S03]  /*0ab0*/  LEA R6, R6, 0x3f800000, 0x17 ;  /* 0x3f80000006067811 */ /* 0x000fc600078eb8ff */
[----:B------:R-:W-:Y:S01]  /*0ac0*/  FMUL.FTZ R7, R9, R12 ;  /* 0x0000000c09077220 */ /* 0x000fe20000410000 */
[----:B----4-:R-:W-:-:S04]  /*0ad0*/  FMUL.FTZ R8, R8, R10 ;  /* 0x0000000a08087220 */ /* 0x010fc80000410000 */
[----:B------:R-:W-:Y:S01]  /*0ae0*/  FMUL.FTZ R9, R9, R8 ;  /* 0x0000000809097220 */ /* 0x000fe20000410000 */
[----:B------:R-:W-:-:S03]  /*0af0*/  FMUL.FTZ R8, R6, R7 ;  /* 0x0000000706087220 */ /* 0x000fc60000410000 */
[----:B------:R-:W-:Y:S01]  /*0b00*/  FMUL.FTZ R9, R6, R9 ;  /* 0x0000000906097220 */ /* 0x000fe20000410000 */
[----:B------:R-:W-:Y:S06]  /*0b10*/  BRA `(.L_x_38588) ;  /* 0x0000000000387947 */ /* 0x000fec0003800000 */
.L_x_38591:
        /* <DEDUP_REMOVED lines=8> */
.L_x_38590:
[----:B------:R-:W-:-:S04]  /*0ba0*/  FMUL.RZ R6, R9, 0.15915493667125701904 ;  /* 0x3e22f98309067820 */ /* 0x000fc8000040c000 */
[----:B------:R1:W4:Y:S08]  /*0bb0*/  MUFU.COS R8, R6 ;  /* 0x0000000600087308 */ /* 0x0003300000000000 */
[----:B------:R1:W0:Y:S01]  /*0bc0*/  MUFU.SIN R9, R6 ;  /* 0x0000000600097308 */ /* 0x0002220000000400 */
[----:B------:R-:W-:Y:S05]  /*0bd0*/  BRA `(.L_x_38588) ;  /* 0x0000000000087947 */ /* 0x000fea0003800000 */
.L_x_38589:
[----:B------:R-:W-:-:S04]  /*0be0*/  FMUL.FTZ R6, R6, 1.4426950216293334961 ;  /* 0x3fb8aa3b06067820 */ /* 0x000fc80000410000 */
[----:B------:R1:W4:Y:S03]  /*0bf0*/  MUFU.EX2 R8, R6 ;  /* 0x0000000600087308 */ /* 0x0003260000000800 */
.L_x_38588:
[----:B------:R-:W-:Y:S05]  /*0c00*/  BSYNC.RECONVERGENT B0 ;  /* 0x0000000000007941 */ /* 0x000fea0003800200 */
.L_x_38587:
[----:B------:R-:W-:Y:S01]  /*0c10*/  VIADD R7, R3, 0x100 ;  /* 0x0000010003077836 */ /* 0x000fe20000000000 */
[----:B------:R-:W-:Y:S04]  /*0c20*/  BSSY.RECONVERGENT B0, `(.L_x_38592) ;  /* 0x000003f000007945 */ /* 0x000fe80003800200 */
[----:B------:R-:W-:Y:S02]  /*0c30*/  ISETP.GE.U32.AND P1, PT, R7, R0, PT ;  /* 0x000000000700720c */ /* 0x000fe40003f26070 */
        /* <DEDUP_REMOVED lines=35> */
[----:B------:R-:W5:Y:S02]  /*0e70*/  MUFU.SIN R6, R13 ;  /* 0x0000000d00067308 */ /* 0x000f640000000400 */
[----:B------:R-:W-:-:S04]  /*0e80*/  PRMT R7, R7, 0x9910, RZ ;  /* 0x0000991007077816 */ /* 0x000fc800000000ff */
[----:B------:R-:W-:Y:S02]  /*0e90*/  IADD3 R4, PT, PT, R4, -R7, RZ ;  /* 0x8000000704047210 */ /* 0x000fe40007ffe0ff */
[----:B------:R-:W-:Y:S01]  /*0ea0*/  LEA R7, R7, 0x3f800000, 0x17 ;  /* 0x3f80000007077811 */ /* 0x000fe200078eb8ff */
[----:B-1----:R-:W-:Y:S01]  /*0eb0*/  FMUL.FTZ R12, R5, R10 ;  /* 0x0000000a050c7220 */ /* 0x002fe20000410000 */
[----:B------:R-:W-:-:S03]  /*0ec0*/  LEA R4, R4, 0x3f800000, 0x17 ;  /* 0x3f80000004047811 */ /* 0x000fc600078eb8ff */
[----:B------:R-:W-:Y:S01]  /*0ed0*/  FMUL.FTZ R5, R7, R12 ;  /* 0x0000000c07057220 */ /* 0x000fe20000410000 */
[----:B-----5:R-:W-:-:S04]  /*0ee0*/  FMUL.FTZ R6, R6, R10 ;  /* 0x0000000a06067220 */ /* 0x020fc80000410000 */
[----:B------:R-:W-:Y:S01]  /*0ef0*/  FMUL.FTZ R7, R7, R6 ;  /* 0x0000000607077220 */ /* 0x000fe20000410000 */
[----:B------:R-:W-:-:S03]  /*0f00*/  FMUL.FTZ R6, R4, R5 ;  /* 0x0000000504067220 */ /* 0x000fc60000410000 */
[----:B------:R-:W-:Y:S01]  /*0f10*/  FMUL.FTZ R7, R4, R7 ;  /* 0x0000000704077220 */ /* 0x000fe20000410000 */
[----:B------:R-:W-:Y:S06]  /*0f20*/  BRA `(.L_x_38593) ;  /* 0x0000000000387947 */ /* 0x000fec0003800000 */
.L_x_38596:
        /* <DEDUP_REMOVED lines=8> */
.L_x_38595:
[----:B------:R-:W-:-:S04]  /*0fb0*/  FMUL.RZ R4, R7, 0.15915493667125701904 ;  /* 0x3e22f98307047820 */ /* 0x000fc8000040c000 */
[----:B------:R1:W0:Y:S08]  /*0fc0*/  MUFU.COS R6, R4 ;  /* 0x0000000400067308 */ /* 0x0002300000000000 */
[----:B------:R1:W0:Y:S01]  /*0fd0*/  MUFU.SIN R7, R4 ;  /* 0x0000000400077308 */ /* 0x0002220000000400 */
[----:B------:R-:W-:Y:S05]  /*0fe0*/  BRA `(.L_x_38593) ;  /* 0x0000000000087947 */ /* 0x000fea0003800000 */
.L_x_38594:
[----:B------:R-:W-:-:S04]  /*0ff0*/  FMUL.FTZ R4, R4, 1.4426950216293334961 ;  /* 0x3fb8aa3b04047820 */ /* 0x000fc80000410000 */
[----:B------:R1:W0:Y:S03]  /*1000*/  MUFU.EX2 R6, R4 ;  /* 0x0000000400067308 */ /* 0x0002260000000800 */
.L_x_38593:
[----:B------:R-:W-:Y:S05]  /*1010*/  BSYNC.RECONVERGENT B0 ;  /* 0x0000000000007941 */ /* 0x000fea0003800200 */
.L_x_38592:
[----:B------:R-:W-:Y:S01]  /*1020*/  IADD3 R5, PT, PT, R3, 0x180, RZ ;  /* 0x0000018003057810 */ /* 0x000fe20007ffe0ff */
[----:B------:R-:W-:Y:S03]  /*1030*/  BSSY.RECONVERGENT B0, `(.L_x_38597) ;  /* 0x000003f000007945 */ /* 0x000fe60003800200 */
        /* <DEDUP_REMOVED lines=28> */
[----:B------:R-:W5:Y:S02]  /*1200*/  MUFU.EX2 R12, R12 ;  /* 0x0000000c000c7308 */ /* 0x000f640000000800 */
[----:B-----5:R-:W-:-:S02]  /*1210*/  LEA.HI R4, R12, 0xffffffed, RZ, 0x9 ;  /* 0xffffffed0c047811 */ /* 0x020fc400078f48ff */
[----:B------:R-:W-:Y:S02]  /*1220*/  LOP3.LUT R12, R12, 0x7fffff, RZ, 0xc0, !PT ;  /* 0x007fffff0c0c7812 */ /* 0x000fe400078ec0ff */
[----:B------:R-:W-:Y:S02]  /*1230*/  LOP3.LUT R13, R4, 0xffff, RZ, 0xc0, !PT ;  /* 0x0000ffff040d7812 */ /* 0x000fe400078ec0ff */
[----:B------:R-:W-:Y:S02]  /*1240*/  LOP3.LUT R12, R12, 0x7f000000, RZ, 0xfc, !PT ;  /* 0x7f0000000c0c7812 */ /* 0x000fe400078efcff */
[----:B------:R-:W-:-:S03]  /*1250*/  LEA.HI R10, R13, R4, RZ, 0x11 ;  /* 0x000000040d0a7211 */ /* 0x000fc600078f88ff */
[----:B-1----:R-:W-:Y:S01]  /*1260*/  FMUL.FTZ R16, R5, R12 ;  /* 0x0000000c05107220 */ /* 0x002fe20000410000 */
[----:B------:R-:W-:Y:S02]  /*1270*/  PRMT R13, R10, 0x9910, RZ ;  /* 0x000099100a0d7816 */ /* 0x000fe400000000ff */
[----:B------:R-:W1:Y:S02]  /*1280*/  MUFU.SIN R10, R17 ;  /* 0x00000011000a7308 */ /* 0x000e640000000400 */
[----:B------:R-:W-:-:S04]  /*1290*/  SHF.R.S32.HI R13, RZ, 0x1, R13 ;  /* 0x00000001ff0d7819 */ /* 0x000fc8000001140d */
[----:B------:R-:W-:-:S05]  /*12a0*/  PRMT R13, R13, 0x9910, RZ ;  /* 0x000099100d0d7816 */ /* 0x000fca00000000ff */
[----:B------:R-:W-:Y:S01]  /*12b0*/  IMAD.IADD R4, R4, 0x1, -R13 ;  /* 0x0000000104047824 */ /* 0x000fe200078e0a0d */
[----:B------:R-:W-:-:S04]  /*12c0*/  LEA R13, R13, 0x3f800000, 0x17 ;  /* 0x3f8000000d0d7811 */ /* 0x000fc800078eb8ff */
[----:B------:R-:W-:Y:S01]  /*12d0*/  LEA R5, R4, 0x3f800000, 0x17 ;  /* 0x3f80000004057811 */ /* 0x000fe200078eb8ff */
[----:B------:R-:W-:Y:S01]  /*12e0*/  FMUL.FTZ R16, R13, R16 ;  /* 0x000000100d107220 */ /* 0x000fe20000410000 */
[----:B-1----:R-:W-:-:S03]  /*12f0*/  FMUL.FTZ R10, R10, R12 ;  /* 0x0000000c0a0a7220 */ /* 0x002fc60000410000 */
[----:B------:R-:W-:Y:S01]  /*1300*/  FMUL.FTZ R4, R5, R16 ;  /* 0x0000001005047220 */ /* 0x000fe20000410000 */
[----:B------:R-:W-:-:S04]  /*1310*/  FMUL.FTZ R10, R13, R10 ;  /* 0x0000000a0d0a7220 */ /* 0x000fc80000410000 */
[----:B------:R-:W-:Y:S01]  /*1320*/  FMUL.FTZ R5, R5, R10 ;  /* 0x0000000a05057220 */ /* 0x000fe20000410000 */
[----:B------:R-:W-:Y:S06]  /*1330*/  BRA `(.L_x_38598) ;  /* 0x0000000000387947 */ /* 0x000fec0003800000 */
.L_x_38601:
        /* <DEDUP_REMOVED lines=8> */
.L_x_38600:
[----:B------:R-:W-:-:S04]  /*13c0*/  FMUL.RZ R10, R5, 0.15915493667125701904 ;  /* 0x3e22f983050a7820 */ /* 0x000fc8000040c000 */
[----:B------:R1:W0:Y:S08]  /*13d0*/  MUFU.COS R4, R10 ;  /* 0x0000000a00047308 */ /* 0x0002300000000000 */
[----:B------:R1:W0:Y:S01]  /*13e0*/  MUFU.SIN R5, R10 ;  /* 0x0000000a00057308 */ /* 0x0002220000000400 */
[----:B------:R-:W-:Y:S05]  /*13f0*/  BRA `(.L_x_38598) ;  /* 0x0000000000087947 */ /* 0x000fea0003800000 */
.L_x_38599:
[----:B------:R-:W-:-:S06]  /*1400*/  FMUL.FTZ R4, R20, 1.4426950216293334961 ;  /* 0x3fb8aa3b14047820 */ /* 0x000fcc0000410000 */
[----:B------:R-:W1:Y:S02]  /*1410*/  MUFU.EX2 R4, R4 ;  /* 0x0000000400047308 */ /* 0x000e640000000800 */
.L_x_38598:
[----:B------:R-:W-:Y:S05]  /*1420*/  BSYNC.RECONVERGENT B0 ;  /* 0x0000000000007941 */ /* 0x000fea0003800200 */
.L_x_38597:
[----:B------:R-:W-:Y:S01]  /*1430*/  IADD3 R13, PT, PT, R3, 0x200, RZ ;  /* 0x00000200030d7810 */ /* 0x000fe20007ffe0ff */
[----:B------:R-:W-:Y:S03]  /*1440*/  BSSY.RECONVERGENT B0, `(.L_x_38602) ;  /* 0x000003f000007945 */ /* 0x000fe60003800200 */
[----:B------:R-:W-:Y:S02]  /*1450*/  ISETP.GE.U32.AND P1, PT, R13, R0, PT ;  /* 0x000000000d00720c */ /* 0x000fe40003f26070 */
[----:B------:R-:W-:-:S11]  /*1460*/  CS2R R12, SRZ ;  /* 0x00000000000c7805 */ /* 0x000fd6000001ff00 */
[----:B------:R-:W-:Y:S05]  /*1470*/  @P1 BRA `(.L_x_38603) ;  /* 0x0000000000ec1947 */ /* 0x000fea0003800000 */
[----:B------:R-:W5:Y:S02]  /*1480*/  LDCU.64 UR6, c[0x0][0x388] ;  /* 0x00007100ff0677ac */ /* 0x000f640008000a00 */
[C---:B-----5:R-:W-:Y:S01]  /*1490*/  FMUL.FTZ R13, R27.reuse, UR6 ;  /* 0x000000061b0d7c20 */ /* 0x060fe20008410000 */
        /* <DEDUP_REMOVED lines=33> */
[----:B------:R-:W-:-:S04]  /*16b0*/  PRMT R17, R17, 0x9910, RZ ;  /* 0x0000991011117816 */ /* 0x000fc800000000ff */
[----:B------:R-:W-:Y:S02]  /*16c0*/  IADD3 R10, PT, PT, R10, -R17, RZ ;  /* 0x800000110a0a7210 */ /* 0x000fe40007ffe0ff */
[----:B------:R-:W-:Y:S02]  /*16d0*/  LEA R17, R17, 0x3f800000, 0x17 ;  /* 0x3f80000011117811 */ /* 0x000fe400078eb8ff */
[----:B------:R-:W-:Y:S01]  /*16e0*/  LEA R10, R10, 0x3f800000, 0x17 ;  /* 0x3f8000000a0a7811 */ /* 0x000fe200078eb8ff */
[----:B-1----:R-:W-:Y:S02]  /*16f0*/  FMUL.FTZ R16, R13, R16 ;  /* 0x000000100d107220 */ /* 0x002fe40000410000 */
[C---:B------:R-:W-:Y:S02]  /*1700*/  FMUL.FTZ R13, R17.reuse, R12 ;  /* 0x0000000c110d7220 */ /* 0x040fe40000410000 */
[----:B------:R-:W-:Y:S02]  /*1710*/  FMUL.FTZ R17, R17, R16 ;  /* 0x0000001011117220 */ /* 0x000fe40000410000 */
[----:B------:R-:W-:-:S02]  /*1720*/  FMUL.FTZ R12, R10, R13 ;  /* 0x0000000d0a0c7220 */ /* 0x000fc40000410000 */
[----:B------:R-:W-:Y:S01]  /*1730*/  FMUL.FTZ R13, R10, R17 ;  /* 0x000000110a0d7220 */ /* 0x000fe20000410000 */
[----:B------:R-:W-:Y:S06]  /*1740*/  BRA `(.L_x_38603) ;  /* 0x0000000000387947 */ /* 0x000fec0003800000 */
.L_x_38606:
        /* <DEDUP_REMOVED lines=8> */
.L_x_38605:
[----:B------:R-:W-:-:S04]  /*17d0*/  FMUL.RZ R10, R13, 0.15915493667125701904 ;  /* 0x3e22f9830d0a7820 */ /* 0x000fc8000040c000 */
[----:B------:R1:W0:Y:S08]  /*17e0*/  MUFU.COS R12, R10 ;  /* 0x0000000a000c7308 */ /* 0x0002300000000000 */
[----:B------:R1:W0:Y:S01]  /*17f0*/  MUFU.SIN R13, R10 ;  /* 0x0000000a000d7308 */ /* 0x0002220000000400 */
[----:B------:R-:W-:Y:S05]  /*1800*/  BRA `(.L_x_38603) ;  /* 0x0000000000087947 */ /* 0x000fea0003800000 */
.L_x_38604:
[----:B------:R-:W-:-:S06]  /*1810*/  FMUL.FTZ R12, R26, 1.4426950216293334961 ;  /* 0x3fb8aa3b1a0c7820 */ /* 0x000fcc0000410000 */
[----:B------:R-:W1:Y:S02]  /*1820*/  MUFU.EX2 R12, R12 ;  /* 0x0000000c000c7308 */ /* 0x000e640000000800 */
.L_x_38603:
[----:B------:R-:W-:Y:S05]  /*1830*/  BSYNC.RECONVERGENT B0 ;  /* 0x0000000000007941 */ /* 0x000fea0003800200 */
.L_x_38602:
[----:B------:R-:W-:Y:S01]  /*1840*/  VIADD R17, R3, 0x280 ;  /* 0x0000028003117836 */ /* 0x000fe20000000000 */
[----:B------:R-:W-:Y:S04]  /*1850*/  BSSY.RECONVERGENT B0, `(.L_x_38607) ;  /* 0x000003f000007945 */ /* 0x000fe80003800200 */
        /* <DEDUP_REMOVED lines=48> */
.L_x_38611:
        /* <DEDUP_REMOVED lines=8> */
.L_x_38610:
[----:B------:R-:W-:-:S04]  /*1be0*/  FMUL.RZ R10, R17, 0.15915493667125701904 ;  /* 0x3e22f983110a7820 */ /* 0x000fc8000040c000 */
[----:B------:R1:W0:Y:S08]  /*1bf0*/  MUFU.COS R16, R10 ;  /* 0x0000000a00107308 */ /* 0x0002300000000000 */
[----:B------:R1:W0:Y:S01]  /*1c00*/  MUFU.SIN R17, R10 ;  /* 0x0000000a00117308 */ /* 0x0002220000000400 */
[----:B------:R-:W-:Y:S05]  /*1c10*/  BRA `(.L_x_38608) ;  /* 0x0000000000087947 */ /* 0x000fea0003800000 */
.L_x_38609:
[----:B------:R-:W-:-:S06]  /*1c20*/  FMUL.FTZ R16, R28, 1.4426950216293334961 ;  /* 0x3fb8aa3b1c107820 */ /* 0x000fcc0000410000 */
[----:B------:R-:W1:Y:S02]  /*1c30*/  MUFU.EX2 R16, R16 ;  /* 0x0000001000107308 */ /* 0x000e640000000800 */
.L_x_38608:
[----:B------:R-:W-:Y:S05]  /*1c40*/  BSYNC.RECONVERGENT B0 ;  /* 0x0000000000007941 */ /* 0x000fea0003800200 */
.L_x_38607:
        /* <DEDUP_REMOVED lines=26> */
[----:B------:R-:W-:-:S04]  /*1df0*/  FADD.FTZ R24, R24, -162.88958740234375 ;  /* 0xc322e3bc18187421 */ /* 0x000fc80000010000 */
[----:B------:R-:W-:Y:S01]  /*1e00*/  FMUL.FTZ R20, R24, 1.4426950216293334961 ;  /* 0x3fb8aa3b18147820 */ /* 0x000fe20000410000 */
[----:B------:R-:W-:-:S04]  /*1e10*/  FMUL.RZ R24, R19, 0.15915493667125701904 ;  /* 0x3e22f98313187820 */ /* 0x000fc8000040c000 */
        /* <DEDUP_REMOVED lines=15> */
[----:B-1----:R-:W-:Y:S01]  /*1f10*/  FMUL.FTZ R20, R19, R20 ;  /* 0x0000001413147220 */ /* 0x002fe20000410000 */
[----:B------:R-:W-:-:S03]  /*1f20*/  FMUL.FTZ R19, R21, R18 ;  /* 0x0000001215137220 */ /* 0x000fc60000410000 */
[----:B------:R-:W-:Y:S01]  /*1f30*/  FMUL.FTZ R21, R21, R20 ;  /* 0x0000001415157220 */ /* 0x000fe20000410000 */
[----:B------:R-:W-:-:S03]  /*1f40*/  FMUL.FTZ R18, R10, R19 ;  /* 0x000000130a127220 */ /* 0x000fc60000410000 */
[----:B------:R-:W-:Y:S01]  /*1f50*/  FMUL.FTZ R19, R10, R21 ;  /* 0x000000150a137220 */ /* 0x000fe20000410000 */
[----:B------:R-:W-:Y:S06]  /*1f60*/  BRA `(.L_x_38613) ;  /* 0x0000000000387947 */ /* 0x000fec0003800000 */
.L_x_38616:
        /* <DEDUP_REMOVED lines=8> */
.L_x_38615:
[----:B------:R-:W-:-:S04]  /*1ff0*/  FMUL.RZ R10, R19, 0.15915493667125701904 ;  /* 0x3e22f983130a7820 */ /* 0x000fc8000040c000 */
[----:B------:R1:W0:Y:S08]  /*2000*/  MUFU.COS R18, R10 ;  /* 0x0000000a00127308 */ /* 0x0002300000000000 */
[----:B------:R1:W0:Y:S01]  /*2010*/  MUFU.SIN R19, R10 ;  /* 0x0000000a00137308 */ /* 0x0002220000000400 */
[----:B------:R-:W-:Y:S05]  /*2020*/  BRA `(.L_x_38613) ;  /* 0x0000000000087947 */ /* 0x000fea0003800000 */
.L_x_38614:
[----:B------:R-:W-:-:S06]  /*2030*/  FMUL.FTZ R18, R24, 1.4426950216293334961 ;  /* 0x3fb8aa3b18127820 */ /* 0x000fcc0000410000 */
[----:B------:R-:W1:Y:S02]  /*2040*/  MUFU.EX2 R18, R18 ;  /* 0x0000001200127308 */ /* 0x000e640000000800 */
.L_x_38613:
[----:B------:R-:W-:Y:S05]  /*2050*/  BSYNC.RECONVERGENT B0 ;  /* 0x0000000000007941 */ /* 0x000fea0003800200 */
.L_x_38612:
        /* <DEDUP_REMOVED lines=50> */
.L_x_38621:
        /* <DEDUP_REMOVED lines=8> */
.L_x_38620:
[----:B------:R-:W-:-:S04]  /*2400*/  FMUL.RZ R10, R21, 0.15915493667125701904 ;  /* 0x3e22f983150a7820 */ /* 0x000fc8000040c000 */
[----:B------:R1:W0:Y:S08]  /*2410*/  MUFU.COS R20, R10 ;  /* 0x0000000a00147308 */ /* 0x0002300000000000 */
[----:B------:R1:W0:Y:S01]  /*2420*/  MUFU.SIN R21, R10 ;  /* 0x0000000a00157308 */ /* 0x0002220000000400 */
[----:B------:R-:W-:Y:S05]  /*2430*/  BRA `(.L_x_38618) ;  /* 0x0000000000087947 */ /* 0x000fea0003800000 */
.L_x_38619:
[----:B------:R-:W-:-:S06]  /*2440*/  FMUL.FTZ R20, R22, 1.4426950216293334961 ;  /* 0x3fb8aa3b16147820 */ /* 0x000fcc0000410000 */
[----:B------:R-:W1:Y:S02]  /*2450*/  MUFU.EX2 R20, R20 ;  /* 0x0000001400147308 */ /* 0x000e640000000800 */
.L_x_38618:
[----:B------:R-:W-:Y:S05]  /*2460*/  BSYNC.RECONVERGENT B0 ;  /* 0x0000000000007941 */ /* 0x000fea0003800200 */
.L_x_38617:
[----:B------:R-:W5:Y:S01]  /*2470*/  @!P0 LDC.64 R22, c[0x0][0x398] ;  /* 0x0000e600ff168b82 */ /* 0x000f620000000a00 */
[----:B------:R-:W-:Y:S01]  /*2480*/  @!P0 IMAD.IADD R25, R2, 0x1, R3 ;  /* 0x0000000102198824 */ /* 0x000fe200078e0203 */
[----:B------:R-:W-:Y:S01]  /*2490*/  @!P0 MOV R3, R11 ;  /* 0x0000000b00038202 */ /* 0x000fe20000000f00 */
[----:B------:R-:W-:Y:S04]  /*24a0*/  BSSY.RECONVERGENT B0, `(.L_x_38622) ;  /* 0x000002f000007945 */ /* 0x000fe80003800200 */
[----:B------:R-:W-:Y:S01]  /*24b0*/  BSSY.RELIABLE B1, `(.L_x_38623) ;  /* 0x0000027000017945 */ /* 0x000fe20003800100 */
[----:B-----5:R-:W-:-:S05]  /*24c0*/  @!P0 IMAD.WIDE.U32 R22, R25, 0x8, R22 ;  /* 0x0000000819168825 */ /* 0x020fca00078e0016 */
[----:B0-23--:R0:W-:Y:S01]  /*24d0*/  @!P0 STG.E.64 desc[UR4][R22.64], R14 ;  /* 0x0000000e16008986 */ /* 0x00d1e2000c101b04 */
[----:B------:R-:W-:-:S13]  /*24e0*/  ISETP.GE.U32.AND P0, PT, R3, R0, PT ;  /* 0x000000000300720c */ /* 0x000fda0003f06070 */
[----:B0-----:R-:W-:Y:S05]  /*24f0*/  @P0 BRA `(.L_x_38624) ;  /* 0x0000000000300947 */ /* 0x001fea0003800000 */
[----:B-1----:R-:W0:Y:S01]  /*2500*/  LDC.64 R10, c[0x0][0x398] ;  /* 0x0000e600ff0a7b82 */ /* 0x002e220000000a00 */
[----:B------:R-:W-:Y:S01]  /*2510*/  IADD3 R15, PT, PT, R2, R3, RZ ;  /* 0x00000003020f7210 */ /* 0x000fe20007ffe0ff */
[----:B------:R-:W-:-:S05]  /*2520*/  VIADD R3, R3, 0x80 ;  /* 0x0000008003037836 */ /* 0x000fca0000000000 */
[----:B------:R-:W-:Y:S01]  /*2530*/  ISETP.GE.U32.AND P0, PT, R3, R0, PT ;  /* 0x000000000300720c */ /* 0x000fe20003f06070 */
[----:B0-----:R-:W-:-:S05]  /*2540*/  IMAD.WIDE.U32 R10, R15, 0x8, R10 ;  /* 0x000000080f0a7825 */ /* 0x001fca00078e000a */
[----:B----4-:R0:W-:Y:S07]  /*2550*/  STG.E.64 desc[UR4][R10.64], R8 ;  /* 0x000000080a007986 */ /* 0x0101ee000c101b04 */
[----:B------:R-:W-:Y:S05]  /*2560*/  @P0 BRA `(.L_x_38625) ;  /* 0x0000000000300947 */ /* 0x000fea0003800000 */
[----:B0-----:R-:W0:Y:S01]  /*2570*/  LDC.64 R8, c[0x0][0x398] ;  /* 0x0000e600ff087b82 */ /* 0x001e220000000a00 */
[----:B------:R-:W-:Y:S02]  /*2580*/  IADD3 R11, PT, PT, R2, R3, RZ ;  /* 0x00000003020b7210 */ /* 0x000fe40007ffe0ff */
[----:B------:R-:W-:-:S03]  /*2590*/  IADD3 R3, PT, PT, R3, 0x80, RZ ;  /* 0x0000008003037810 */ /* 0x000fc60007ffe0ff */
[----:B0-----:R-:W-:-:S05]  /*25a0*/  IMAD.WIDE.U32 R8, R11, 0x8, R8 ;  /* 0x000000080b087825 */ /* 0x001fca00078e0008 */
[----:B------:R0:W-:Y:S02]  /*25b0*/  STG.E.64 desc[UR4][R8.64], R6 ;  /* 0x0000000608007986 */ /* 0x0001e4000c101b04 */
.L_x_38624:
[----:B------:R-:W-:-:S13]  /*25c0*/  ISETP.GE.U32.AND P0, PT, R3, R0, PT ;  /* 0x000000000300720c */ /* 0x000fda0003f06070 */
[----:B------:R-:W-:Y:S05]  /*25d0*/  @P0 BRA `(.L_x_38626) ;  /* 0x0000000000300947 */ /* 0x000fea0003800000 */
[----:B0-----:R-:W0:Y:S01]  /*25e0*/  LDC.64 R6, c[0x0][0x398] ;  /* 0x0000e600ff067b82 */ /* 0x001e220000000a00 */
[----:B------:R-:W-:Y:S01]  /*25f0*/  IMAD.IADD R9, R2, 0x1, R3 ;  /* 0x0000000102097824 */ /* 0x000fe200078e0203 */
[----:B------:R-:W-:-:S03]  /*2600*/  IADD3 R3, PT, PT, R3, 0x80, RZ ;  /* 0x0000008003037810 */ /* 0x000fc60007ffe0ff */
[----:B0-----:R-:W-:-:S05]  /*2610*/  IMAD.WIDE.U32 R6, R9, 0x8, R6 ;  /* 0x0000000809067825 */ /* 0x001fca00078e0006 */
[----:B-1----:R1:W-:Y:S02]  /*2620*/  STG.E.64 desc[UR4][R6.64], R4 ;  /* 0x0000000406007986 */ /* 0x0023e4000c101b04 */
.L_x_38625:
[----:B------:R-:W-:-:S13]  /*2630*/  ISETP.GE.U32.AND P0, PT, R3, R0, PT ;  /* 0x000000000300720c */ /* 0x000fda0003f06070 */
[----:B------:R-:W-:Y:S05]  /*2640*/  @P0 BRA `(.L_x_38627) ;  /* 0x0000000000340947 */ /* 0x000fea0003800000 */
[----:B-1----:R-:W1:Y:S01]  /*2650*/  LDC.64 R4, c[0x0][0x398] ;  /* 0x0000e600ff047b82 */ /* 0x002e620000000a00 */
[----:B------:R-:W-:Y:S01]  /*2660*/  IADD3 R7, PT, PT, R2, R3, RZ ;  /* 0x0000000302077210 */ /* 0x000fe20007ffe0ff */
[----:B------:R-:W-:-:S04]  /*2670*/  VIADD R3, R3, 0x80 ;  /* 0x0000008003037836 */ /* 0x000fc80000000000 */
[----:B-1----:R-:W-:-:S05]  /*2680*/  IMAD.WIDE.U32 R4, R7, 0x8, R4 ;  /* 0x0000000807047825 */ /* 0x002fca00078e0004 */
[----:B------:R2:W-:Y:S02]  /*2690*/  STG.E.64 desc[UR4][R4.64], R12 ;  /* 0x0000000c04007986 */ /* 0x0005e4000c101b04 */
.L_x_38626:
[----:B------:R-:W-:-:S13]  /*26a0*/  ISETP.GE.U32.AND P0, PT, R3, R0, PT ;  /* 0x000000000300720c */ /* 0x000fda0003f06070 */
[----:B------:R-:W-:Y:S05]  /*26b0*/  @P0 BREAK.RELIABLE B1 ;  /* 0x0000000000010942 */ /* 0x000fea0003800100 */
[----:B------:R-:W-:Y:S05]  /*26c0*/  @P0 BRA `(.L_x_38628) ;  /* 0x0000000000300947 */ /* 0x000fea0003800000 */
[----:B-12---:R-:W1:Y:S01]  /*26d0*/  LDC.64 R4, c[0x0][0x398] ;  /* 0x0000e600ff047b82 */ /* 0x006e620000000a00 */
[----:B0-----:R-:W-:Y:S02]  /*26e0*/  IADD3 R7, PT, PT, R2, R3, RZ ;  /* 0x0000000302077210 */ /* 0x001fe40007ffe0ff */
[----:B------:R-:W-:-:S03]  /*26f0*/  IADD3 R3, PT, PT, R3, 0x80, RZ ;  /* 0x0000008003037810 */ /* 0x000fc60007ffe0ff */
[----:B-1----:R-:W-:-:S05]  /*2700*/  IMAD.WIDE.U32 R4, R7, 0x8, R4 ;  /* 0x0000000807047825 */ /* 0x002fca00078e0004 */
[----:B------:R2:W-:Y:S02]  /*2710*/  STG.E.64 desc[UR4][R4.64], R16 ;  /* 0x0000001004007986 */ /* 0x0005e4000c101b04 */
.L_x_38627:
[----:B------:R-:W-:Y:S05]  /*2720*/  BSYNC.RELIABLE B1 ;  /* 0x0000000000017941 */ /* 0x000fea0003800100 */
.L_x_38623:
[----:B------:R-:W-:-:S13]  /*2730*/  ISETP.GE.U32.AND P0, PT, R3, R0, PT ;  /* 0x000000000300720c */ /* 0x000fda0003f06070 */
[----:B-12---:R-:W1:Y:S01]  /*2740*/  @!P0 LDC.64 R4, c[0x0][0x398] ;  /* 0x0000e600ff048b82 */ /* 0x006e620000000a00 */
[----:B------:R-:W-:Y:S01]  /*2750*/  @!P0 IMAD.IADD R7, R2, 0x1, R3 ;  /* 0x0000000102078824 */ /* 0x000fe200078e0203 */
[----:B------:R-:W-:-:S03]  /*2760*/  @!P0 IADD3 R3, PT, PT, R3, 0x80, RZ ;  /* 0x0000008003038810 */ /* 0x000fc60007ffe0ff */
[----:B-1----:R-:W-:-:S05]  /*2770*/  @!P0 IMAD.WIDE.U32 R4, R7, 0x8, R4 ;  /* 0x0000000807048825 */ /* 0x002fca00078e0004 */
[----:B------:R3:W-:Y:S02]  /*2780*/  @!P0 STG.E.64 desc[UR4][R4.64], R18 ;  /* 0x0000001204008986 */ /* 0x0007e4000c101b04 */
.L_x_38628:
[----:B------:R-:W-:Y:S05]  /*2790*/  BSYNC.RECONVERGENT B0 ;  /* 0x0000000000007941 */ /* 0x000fea0003800200 */
.L_x_38622:
[----:B------:R-:W-:Y:S05]  /*27a0*/  WARPSYNC.ALL ;  /* 0x0000000000007948 */ /* 0x000fea0003800000 */
[----:B------:R-:W-:-:S13]  /*27b0*/  ISETP.GE.U32.AND P0, PT, R3, R0, PT ;  /* 0x000000000300720c */ /* 0x000fda0003f06070 */
[----:B------:R-:W-:Y:S05]  /*27c0*/  @P0 EXIT ;  /* 0x000000000000094d */ /* 0x000fea0003800000 */
[----:B-123--:R-:W1:Y:S01]  /*27d0*/  LDC.64 R4, c[0x0][0x398] ;  /* 0x0000e600ff047b82 */ /* 0x00ee620000000a00 */
[----:B------:R-:W-:-:S05]  /*27e0*/  IADD3 R3, PT, PT, R2, R3, RZ ;  /* 0x0000000302037210 */ /* 0x000fca0007ffe0ff */
[----:B-1----:R-:W-:-:S05]  /*27f0*/  IMAD.WIDE.U32 R2, R3, 0x8, R4 ;  /* 0x0000000803027825 */ /* 0x002fca00078e0004 */
[----:B------:R-:W-:Y:S01]  /*2800*/  STG.E.64 desc[UR4][R2.64], R20 ;  /* 0x0000001402007986 */ /* 0x000fe2000c101b04 */
[----:B------:R-:W-:Y:S05]  /*2810*/  EXIT ;  /* 0x000000000000794d */ /* 0x000fea0003800000 */
.L_x_38582:
[----:B------:R-:W0:Y:S01]  /*2820*/  S2R R0, SR_TID.X ;  /* 0x0000000000007919 */ /* 0x000e220000002100 */
[----:B------:R-:W1:Y:S01]  /*2830*/  LDC.64 R4, c[0x0][0x3a0] ;  /* 0x0000e800ff047b82 */ /* 0x000e620000000a00 */
[----:B------:R-:W2:Y:S01]  /*2840*/  LDCU.64 UR6, c[0x0][0x388] ;  /* 0x00007100ff0677ac */ /* 0x000ea20008000a00 */
[----:B-1----:R-:W-:-:S04]  /*2850*/  IMAD.WIDE.U32 R4, R2, 0x8, R4 ;  /* 0x0000000802047825 */ /* 0x002fc800078e0004 */
[----:B0-----:R-:W-:-:S05]  /*2860*/  IMAD.WIDE.U32 R14, R0, 0x10, R4 ;  /* 0x00000010000e7825 */ /* 0x001fca00078e0004 */
[----:B------:R-:W2:Y:S04]  /*2870*/  LDG.E.128 R16, desc[UR4][R14.64] ;  /* 0x000000040e107981 */ /* 0x000ea8000c1e1d00 */
[----:B------:R0:W5:Y:S04]  /*2880*/  LDG.E.128 R20, desc[UR4][R14.64+0x800] ;  /* 0x000800040e147981 */ /* 0x000168000c1e1d00 */
[----:B------:R0:W5:Y:S04]  /*2890*/  LDG.E.128 R4, desc[UR4][R14.64+0x1000] ;  /* 0x001000040e047981 */ /* 0x000168000c1e1d00 */
[----:B------:R0:W5:Y:S01]  /*28a0*/  LDG.E.128 R8, desc[UR4][R14.64+0x1800] ;  /* 0x001800040e087981 */ /* 0x000162000c1e1d00 */
[----:B------:R-:W-:Y:S01]  /*28b0*/  BSSY.RECONVERGENT B0, `(.L_x_38629) ;  /* 0x000003a000007945 */ /* 0x000fe20003800200 */
[C---:B--2---:R-:W-:Y:S01]  /*28c0*/  FMUL.FTZ R13, R17.reuse, UR6 ;  /* 0x00000006110d7c20 */ /* 0x044fe20008410000 */
[----:B------:R-:W-:-:S03]  /*28d0*/  FMUL.FTZ R17, R17, UR7 ;  /* 0x0000000711117c20 */ /* 0x000fc60008410000 */
[C---:B------:R-:W-:Y:S01]  /*28e0*/  FFMA.FTZ R13, R16.reuse, UR7, R13 ;  /* 0x00000007100d7c23 */ /* 0x040fe2000801000d */
[----:B------:R-:W-:-:S04]  /*28f0*/  FFMA.FTZ R17, R16, UR6, -R17 ;  /* 0x0000000610117c23 */ /* 0x000fc80008010811 */
[----:B------:R-:W-:-:S13]  /*2900*/  LOP3.LUT P0, R3, R13, 0x7fffffff, RZ, 0xc0, !PT ;  /* 0x7fffffff0d037812 */ /* 0x000fda000780c0ff */
[----:B------:R-:W-:-:S06]  /*2910*/  @!P0 FMUL.FTZ R12, R17, 1.4426950216293334961 ;  /* 0x3fb8aa3b110c8820 */ /* 0x000fcc0000410000 */
[----:B------:R-:W1:Y:S01]  /*2920*/  @!P0 MUFU.EX2 R12, R12 ;  /* 0x0000000c000c8308 */ /* 0x000e620000000800 */
[----:B0-----:R-:W-:Y:S05]  /*2930*/  @!P0 BRA `(.L_x_38630) ;  /* 0x0000000000c48947 */ /* 0x001fea0003800000 */
[----:B------:R-:W-:-:S13]  /*2940*/  LOP3.LUT P0, R15, R17, 0x7fffffff, RZ, 0xc0, !PT ;  /* 0x7fffffff110f7812 */ /* 0x000fda000780c0ff */
[----:B------:R-:W-:-:S04]  /*2950*/  @!P0 FMUL.RZ R14, R13, 0.15915493667125701904 ;  /* 0x3e22f9830d0e8820 */ /* 0x000fc8000040c000 */
[----:B------:R0:W2:Y:S08]  /*2960*/  @!P0 MUFU.SIN R13, R14 ;  /* 0x0000000e000d8308 */ /* 0x0000b00000000400 */
[----:B-1----:R0:W3:Y:S01]  /*2970*/  @!P0 MUFU.COS R12, R14 ;  /* 0x0000000e000c8308 */ /* 0x0020e20000000000 */
[----:B------:R-:W-:Y:S05]  /*2980*/  @!P0 BRA `(.L_x_38630) ;  /* 0x0000000000b08947 */ /* 0x000fea0003800000 */
[----:B------:R-:W-:-:S13]  /*2990*/  ISETP.GE.U32.AND P0, PT, R3, 0x7f800000, PT ;  /* 0x7f8000000300780c */ /* 0x000fda0003f06070 */
[----:B------:R-:W-:Y:S05]  /*29a0*/  @!P0 BRA `(.L_x_38631) ;  /* 0x0000000000208947 */ /* 0x000fea0003800000 */
[----:B------:R-:W-:-:S13]  /*29b0*/  ISETP.NE.AND P1, PT, R15, 0x7f800000, PT ;  /* 0x7f8000000f00780c */ /* 0x000fda0003f25270 */
[----:B--2---:R-:W-:Y:S01]  /*29c0*/  @P1 FADD.FTZ R13, R13, -R13 ;  /* 0x8000000d0d0d1221 */ /* 0x004fe20000010000 */
[----:B------:R-:W-:-:S03]  /*29d0*/  @!P1 ISETP.GT.AND P0, PT, R17, -0x1, PT ;  /* 0xffffffff1100980c */ /* 0x000fc60003f04270 */
[--C-:B------:R-:W-:Y:S01]  /*29e0*/  @!P1 FADD.FTZ R3, R13, -R13.reuse ;  /* 0x8000000d0d039221 */ /* 0x100fe20000010000 */
[----:B---3--:R-:W-:Y:S01]  /*29f0*/  @P1 IMAD.MOV.U32 R12, RZ, RZ, R13 ;  /* 0x000000ffff0c1224 */ /* 0x008fe200078e000d */
[----:B------:R-:W-:-:S03]  /*2a00*/  @!P1 FSEL R12, R17, RZ, P0 ;  /* 0x000000ff110c9208 */ /* 0x000fc60000000000 */
[----:B------:R-:W-:Y:S01]  /*2a10*/  @!P1 FSEL R13, R3, RZ, P0 ;  /* 0x000000ff030d9208 */ /* 0x000fe20000000000 */
[----:B------:R-:W-:Y:S06]  /*2a20*/  BRA `(.L_x_38630) ;  /* 0x0000000000887947 */ /* 0x000fec0003800000 */
.L_x_38631:
[----:B------:R-:W-:-:S04]  /*2a30*/  IADD3 R3, PT, PT, R17, -0x42b17218, RZ ;  /* 0xbd4e8de811037810 */ /* 0x000fc80007ffe0ff */
[----:B------:R-:W-:-:S13]  /*2a40*/  ISETP.GT.U32.AND P0, PT, R3, 0x8e8e5c, PT ;  /* 0x008e8e5c0300780c */ /* 0x000fda0003f04070 */
[----:B------:R-:W-:Y:S05]  /*2a50*/  @P0 BRA `(.L_x_38632) ;  /* 0x0000000000600947 */ /* 0x000fea0003800000 */
[----:B------:R-:W-:Y:S01]  /*2a60*/  FADD.FTZ R17, R17, -162.88958740234375 ;  /* 0xc322e3bc11117421 */ /* 0x000fe20000010000 */
[----:B--2---:R-:W-:-:S03]  /*2a70*/  FMUL.RZ R15, R13, 0.15915493667125701904 ;  /* 0x3e22f9830d0f7820 */ /* 0x004fc6000040c000 */
[----:B------:R-:W-:Y:S01]  /*2a80*/  FMUL.FTZ R17, R17, 1.4426950216293334961 ;  /* 0x3fb8aa3b11117820 */ /* 0x000fe20000410000 */
[----:B------:R-:W-:Y:S08]  /*2a90*/  MUFU.SIN R16, R15 ;  /* 0x0000000f00107308 */ /* 0x000ff00000000400 */
[----:B------:R-:W1:Y:S02]  /*2aa0*/  MUFU.EX2 R17, R17 ;  /* 0x0000001100117308 */ /* 0x000e640000000800 */
[----:B-1----:R-:W-:-:S02]  /*2ab0*/  LEA.HI R3, R17, 0xffffffed, RZ, 0x9 ;  /* 0xffffffed11037811 */ /* 0x002fc400078f48ff */
[----:B------:R-:W-:Y:S02]  /*2ac0*/  LOP3.LUT R17, R17, 0x7fffff, RZ, 0xc0, !PT ;  /* 0x007fffff11117812 */ /* 0x000fe400078ec0ff */
[----:B---3--:R-:W-:Y:S02]  /*2ad0*/  LOP3.LUT R12, R3, 0xffff, RZ, 0xc0, !PT ;  /* 0x0000ffff030c7812 */ /* 0x008fe400078ec0ff */
[----:B------:R-:W-:Y:S02]  /*2ae0*/  LOP3.LUT R17, R17, 0x7f000000, RZ, 0xfc, !PT ;  /* 0x7f00000011117812 */ /* 0x000fe400078efcff */
[----:B------:R-:W-:Y:S02]  /*2af0*/  LEA.HI R13, R12, R3, RZ, 0x11 ;  /* 0x000000030c0d7211 */ /* 0x000fe400078f88ff */
[----:B------:R-:W1:Y:S02]  /*2b00*/  MUFU.COS R12, R15 ;  /* 0x0000000f000c7308 */ /* 0x000e640000000000 */
[----:B------:R-:W-:-:S04]  /*2b10*/  PRMT R13, R13, 0x9910, RZ ;  /* 0x000099100d0d7816 */ /* 0x000fc800000000ff */
[----:B------:R-:W-:-:S04]  /*2b20*/  SHF.R.S32.HI R13, RZ, 0x1, R13 ;  /* 0x00000001ff0d7819 */ /* 0x000fc8000001140d */
[----:B0-----:R-:W-:-:S04]  /*2b30*/  PRMT R14, R13, 0x9910, RZ ;  /* 0x000099100d0e7816 */ /* 0x001fc800000000ff */
[----:B------:R-:W-:Y:S02]  /*2b40*/  IADD3 R3, PT, PT, R3, -R14, RZ ;  /* 0x8000000e03037210 */ /* 0x000fe40007ffe0ff */
[----:B------:R-:W-:Y:S01]  /*2b50*/  LEA R14, R14, 0x3f800000, 0x17 ;  /* 0x3f8000000e0e7811 */ /* 0x000fe200078eb8ff */
[-C--:B-1----:R-:W-:Y:S01]  /*2b60*/  FMUL.FTZ R13, R12, R17.reuse ;  /* 0x000000110c0d7220 */ /* 0x082fe20000410000 */
[----:B------:R-:W-:Y:S01]  /*2b70*/  FMUL.FTZ R17, R16, R17 ;  /* 0x0000001110117220 */ /* 0x000fe20000410000 */
[----:B------:R-:W-:Y:S02]  /*2b80*/  LEA R3, R3, 0x3f800000, 0x17 ;  /* 0x3f80000003037811 */ /* 0x000fe400078eb8ff */
[C---:B------:R-:W-:Y:S01]  /*2b90*/  FMUL.FTZ R12, R14.reuse, R13 ;  /* 0x0000000d0e0c7220 */ /* 0x040fe20000410000 */
[----:B------:R-:W-:-:S03]  /*2ba0*/  FMUL.FTZ R14, R14, R17 ;  /* 0x000000110e0e7220 */ /* 0x000fc60000410000 */
[C---:B------:R-:W-:Y:S01]  /*2bb0*/  FMUL.FTZ R12, R3.reuse, R12 ;  /* 0x0000000c030c7220 */ /* 0x040fe20000410000 */
[----:B------:R-:W-:Y:S01]  /*2bc0*/  FMUL.FTZ R13, R3, R14 ;  /* 0x0000000e030d7220 */ /* 0x000fe20000410000 */
[----:B------:R-:W-:Y:S06]  /*2bd0*/  BRA `(.L_x_38630) ;  /* 0x00000000001c7947 */ /* 0x000fec0003800000 */
.L_x_38632:
[----:B--2---:R-:W-:Y:S01]  /*2be0*/  FMUL.RZ R3, R13, 0.15915493667125701904 ;  /* 0x3e22f9830d037820 */ /* 0x004fe2000040c000 */
[----:B------:R-:W-:-:S03]  /*2bf0*/  FMUL.FTZ R17, R17, 1.4426950216293334961 ;  /* 0x3fb8aa3b11117820 */ /* 0x000fc60000410000 */
[----:B---3--:R-:W1:Y:S08]  /*2c00*/  MUFU.COS R12, R3 ;  /* 0x00000003000c7308 */ /* 0x008e700000000000 */
[----:B0-----:R-:W0:Y:S08]  /*2c10*/  MUFU.SIN R14, R3 ;  /* 0x00000003000e7308 */ /* 0x001e300000000400 */
[----:B------:R-:W1:Y:S02]  /*2c20*/  MUFU.EX2 R17, R17 ;  /* 0x0000001100117308 */ /* 0x000e640000000800 */
[C---:B-1----:R-:W-:Y:S01]  /*2c30*/  FMUL.FTZ R12, R17.reuse, R12 ;  /* 0x0000000c110c7220 */ /* 0x042fe20000410000 */
[----:B0-----:R-:W-:-:S07]  /*2c40*/  FMUL.FTZ R13, R17, R14 ;  /* 0x0000000e110d7220 */ /* 0x001fce0000410000 */
.L_x_38630:
[----:B------:R-:W-:Y:S05]  /*2c50*/  BSYNC.RECONVERGENT B0 ;  /* 0x0000000000007941 */ /* 0x000fea0003800200 */
.L_x_38629:
[C---:B------:R-:W-:Y:S01]  /*2c60*/  FMUL.FTZ R15, R19.reuse, UR6 ;  /* 0x00000006130f7c20 */ /* 0x040fe20008410000 */
[----:B------:R-:W-:Y:S01]  /*2c70*/  FMUL.FTZ R19, R19, UR7 ;  /* 0x0000000713137c20 */ /* 0x000fe20008410000 */
[----:B------:R-:W-:Y:S02]  /*2c80*/  BSSY.RECONVERGENT B0, `(.L_x_38633) ;  /* 0x0000039000007945 */ /* 0x000fe40003800200 */
[C---:B------:R-:W-:Y:S01]  /*2c90*/  FFMA.FTZ R15, R18.reuse, UR7, R15 ;  /* 0x00000007120f7c23 */ /* 0x040fe2000801000f */
[----:B------:R-:W-:-:S04]  /*2ca0*/  FFMA.FTZ R19, R18, UR6, -R19 ;  /* 0x0000000612137c23 */ /* 0x000fc80008010813 */
[----:B------:R-:W-:-:S13]  /*2cb0*/  LOP3.LUT P0, R3, R15, 0x7fffffff, RZ, 0xc0, !PT ;  /* 0x7fffffff0f037812 */ /* 0x000fda000780c0ff */
[----:B------:R-:W-:Y:S05]  /*2cc0*/  @!P0 BRA `(.L_x_38634) ;  /* 0x0000000000c88947 */ /* 0x000fea0003800000 */
[----:B0-----:R-:W-:-:S13]  /*2cd0*/  LOP3.LUT P0, R14, R19, 0x7fffffff, RZ, 0xc0, !PT ;  /* 0x7fffffff130e7812 */ /* 0x001fda000780c0ff */
        /* <DEDUP_REMOVED lines=16> */
[----:B------:R-:W-:Y:S08]  /*2de0*/  MUFU.SIN R18, R17 ;  /* 0x0000001100127308 */ /* 0x000ff00000000400 */
[----:B------:R-:W0:Y:S02]  /*2df0*/  MUFU.EX2 R19, R19 ;  /* 0x0000001300137308 */ /* 0x000e240000000800 */
[----:B0-----:R-:W-:-:S02]  /*2e00*/  LEA.HI R3, R19, 0xffffffed, RZ, 0x9 ;  /* 0xffffffed13037811 */ /* 0x001fc400078f48ff */
[----:B------:R-:W-:Y:S02]  /*2e10*/  LOP3.LUT R19, R19, 0x7fffff, RZ, 0xc0, !PT ;  /* 0x007fffff13137812 */ /* 0x000fe400078ec0ff */
[----:B------:R-:W-:Y:S02]  /*2e20*/  LOP3.LUT R14, R3, 0xffff, RZ, 0xc0, !PT ;  /* 0x0000ffff030e7812 */ /* 0x000fe400078ec0ff */
[----:B------:R-:W-:Y:S02]  /*2e30*/  LOP3.LUT R19, R19, 0x7f000000, RZ, 0xfc, !PT ;  /* 0x7f00000013137812 */ /* 0x000fe400078efcff */
[----:B------:R-:W-:Y:S02]  /*2e40*/  LEA.HI R15, R14, R3, RZ, 0x11 ;  /* 0x000000030e0f7211 */ /* 0x000fe400078f88ff */
[----:B------:R-:W0:Y:S02]  /*2e50*/  MUFU.COS R14, R17 ;  /* 0x00000011000e7308 */ /* 0x000e240000000000 */
[----:B------:R-:W-:-:S04]  /*2e60*/  PRMT R15, R15, 0x9910, RZ ;  /* 0x000099100f0f7816 */ /* 0x000fc800000000ff */
[----:B------:R-:W-:-:S04]  /*2e70*/  SHF.R.S32.HI R15, RZ, 0x1, R15 ;  /* 0x00000001ff0f7819 */ /* 0x000fc8000001140f */
[----:B------:R-:W-:-:S04]  /*2e80*/  PRMT R16, R15, 0x9910, RZ ;  /* 0x000099100f107816 */ /* 0x000fc800000000ff */
[----:B------:R-:W-:Y:S02]  /*2e90*/  IADD3 R3, PT, PT, R3, -R16, RZ ;  /* 0x8000001003037210 */ /* 0x000fe40007ffe0ff */
[----:B------:R-:W-:Y:S01]  /*2ea0*/  LEA R16, R16, 0x3f800000, 0x17 ;  /* 0x3f80000010107811 */ /* 0x000fe200078eb8ff */
[-C--:B0-----:R-:W-:Y:S01]  /*2eb0*/  FMUL.FTZ R15, R14, R19.reuse ;  /* 0x000000130e0f7220 */ /* 0x081fe20000410000 */
[----:B------:R-:W-:Y:S01]  /*2ec0*/  FMUL.FTZ R19, R18, R19 ;  /* 0x0000001312137220 */ /* 0x000fe20000410000 */
[----:B------:R-:W-:Y:S02]  /*2ed0*/  LEA R3, R3, 0x3f800000, 0x17 ;  /* 0x3f80000003037811 */ /* 0x000fe400078eb8ff */
[C---:B------:R-:W-:Y:S01]  /*2ee0*/  FMUL.FTZ R14, R16.reuse, R15 ;  /* 0x0000000f100e7220 */ /* 0x040fe20000410000 */
[----:B------:R-:W-:-:S03]  /*2ef0*/  FMUL.FTZ R16, R16, R19 ;  /* 0x0000001310107220 */ /* 0x000fc60000410000 */
[C---:B------:R-:W-:Y:S01]  /*2f00*/  FMUL.FTZ R14, R3.reuse, R14 ;  /* 0x0000000e030e7220 */ /* 0x040fe20000410000 */
[----:B------:R-:W-:Y:S01]  /*2f10*/  FMUL.FTZ R15, R3, R16 ;  /* 0x00000010030f7220 */ /* 0x000fe20000410000 */
[----:B------:R-:W-:Y:S06]  /*2f20*/  BRA `(.L_x_38637) ;  /* 0x0000000000387947 */ /* 0x000fec0003800000 */
.L_x_38636:
        /* <DEDUP_REMOVED lines=8> */
.L_x_38635:
[----:B------:R-:W-:-:S04]  /*2fb0*/  FMUL.RZ R3, R15, 0.15915493667125701904 ;  /* 0x3e22f9830f037820 */ /* 0x000fc8000040c000 */
[----:B------:R0:W4:Y:S08]  /*2fc0*/  MUFU.COS R14, R3 ;  /* 0x00000003000e7308 */ /* 0x0001300000000000 */
[----:B------:R0:W0:Y:S01]  /*2fd0*/  MUFU.SIN R15, R3 ;  /* 0x00000003000f7308 */ /* 0x0000220000000400 */
[----:B------:R-:W-:Y:S05]  /*2fe0*/  BRA `(.L_x_38637) ;  /* 0x0000000000087947 */ /* 0x000fea0003800000 */
.L_x_38634:
[----:B0-----:R-:W-:-:S06]  /*2ff0*/  FMUL.FTZ R14, R19, 1.4426950216293334961 ;  /* 0x3fb8aa3b130e7820 */ /* 0x001fcc0000410000 */
[----:B------:R-:W0:Y:S02]  /*3000*/  MUFU.EX2 R14, R14 ;  /* 0x0000000e000e7308 */ /* 0x000e240000000800 */
.L_x_38637:
[----:B------:R-:W-:Y:S05]  /*3010*/  BSYNC.RECONVERGENT B0 ;  /* 0x0000000000007941 */ /* 0x000fea0003800200 */
.L_x_38633:
[C---:B-----5:R-:W-:Y:S01]  /*3020*/  FMUL.FTZ R17, R21.reuse, UR6 ;  /* 0x0000000615117c20 */ /* 0x060fe20008410000 */
[----:B------:R-:W-:Y:S01]  /*3030*/  FMUL.FTZ R21, R21, UR7 ;  /* 0x0000000715157c20 */ /* 0x000fe20008410000 */
[----:B------:R-:W-:Y:S02]  /*3040*/  BSSY.RECONVERGENT B0, `(.L_x_38638) ;  /* 0x0000039000007945 */ /* 0x000fe40003800200 */
[C---:B------:R-:W-:Y:S01]  /*3050*/  FFMA.FTZ R17, R20.reuse, UR7, R17 ;  /* 0x0000000714117c23 */ /* 0x040fe20008010011 */
[----:B------:R-:W-:-:S04]  /*3060*/  FFMA.FTZ R21, R20, UR6, -R21 ;  /* 0x0000000614157c23 */ /* 0x000fc80008010815 */
[----:B0-----:R-:W-:-:S13]  /*3070*/  LOP3.LUT P0, R3, R17, 0x7fffffff, RZ, 0xc0, !PT ;  /* 0x7fffffff11037812 */ /* 0x001fda000780c0ff */
        /* <DEDUP_REMOVED lines=39> */
.L_x_38641:
        /* <DEDUP_REMOVED lines=8> */
.L_x_38640:
[----:B------:R-:W-:-:S04]  /*3370*/  FMUL.RZ R3, R17, 0.15915493667125701904 ;  /* 0x3e22f98311037820 */ /* 0x000fc8000040c000 */
[----:B------:R0:W0:Y:S08]  /*3380*/  MUFU.COS R16, R3 ;  /* 0x0000000300107308 */ /* 0x0000300000000000 */
[----:B------:R0:W0:Y:S01]  /*3390*/  MUFU.SIN R17, R3 ;  /* 0x0000000300117308 */ /* 0x0000220000000400 */
[----:B------:R-:W-:Y:S05]  /*33a0*/  BRA `(.L_x_38642) ;  /* 0x0000000000087947 */ /* 0x000fea0003800000 */
.L_x_38639:
[----:B------:R-:W-:-:S06]  /*33b0*/  FMUL.FTZ R16, R21, 1.4426950216293334961 ;  /* 0x3fb8aa3b15107820 */ /* 0x000fcc0000410000 */
[----:B------:R-:W0:Y:S02]  /*33c0*/  MUFU.EX2 R16, R16 ;  /* 0x0000001000107308 */ /* 0x000e240000000800 */
.L_x_38642:
[----:B------:R-:W-:Y:S05]  /*33d0*/  BSYNC.RECONVERGENT B0 ;  /* 0x0000000000007941 */ /* 0x000fea0003800200 */
.L_x_38638:
[C---:B------:R-:W-:Y:S01]  /*33e0*/  FMUL.FTZ R19, R23.reuse, UR6 ;  /* 0x0000000617137c20 */ /* 0x040fe20008410000 */
        /* <DEDUP_REMOVED lines=44> */
.L_x_38646:
        /* <DEDUP_REMOVED lines=8> */
.L_x_38645:
[----:B------:R-:W-:-:S04]  /*3730*/  FMUL.RZ R3, R19, 0.15915493667125701904 ;  /* 0x3e22f98313037820 */ /* 0x000fc8000040c000 */
[----:B------:R0:W0:Y:S08]  /*3740*/  MUFU.COS R18, R3 ;  /* 0x0000000300127308 */ /* 0x0000300000000000 */
[----:B------:R0:W0:Y:S01]  /*3750*/  MUFU.SIN R19, R3 ;  /* 0x0000000300137308 */ /* 0x0000220000000400 */
[----:B------:R-:W-:Y:S05]  /*3760*/  BRA `(.L_x_38647) ;  /* 0x0000000000087947 */ /* 0x000fea0003800000 */
.L_x_38644:
[----:B------:R-:W-:-:S06]  /*3770*/  FMUL.FTZ R18, R23, 1.4426950216293334961 ;  /* 0x3fb8aa3b17127820 */ /* 0x000fcc0000410000 */
[----:B------:R-:W0:Y:S02]  /*3780*/  MUFU.EX2 R18, R18 ;  /* 0x0000001200127308 */ /* 0x000e240000000800 */
.L_x_38647:
[----:B------:R-:W-:Y:S05]  /*3790*/  BSYNC.RECONVERGENT B0 ;  /* 0x0000000000007941 */ /* 0x000fea0003800200 */
.L_x_38643:
        /* <DEDUP_REMOVED lines=25> */
[----:B------:R-:W5:Y:S04]  /*3930*/  MUFU.EX2 R5, R5 ;  /* 0x0000000500057308 */ /* 0x000f680000000800 */
[----:B------:R-:W1:Y:S01]  /*3940*/  MUFU.SIN R24, R22 ;  /* 0x0000001600187308 */ /* 0x000e620000000400 */
[----:B-----5:R-:W-:-:S02]  /*3950*/  LEA.HI R3, R5, 0xffffffed, RZ, 0x9 ;  /* 0xffffffed05037811 */ /* 0x020fc400078f48ff */
[----:B------:R-:W-:Y:S02]  /*3960*/  LOP3.LUT R5, R5, 0x7fffff, RZ, 0xc0, !PT ;  /* 0x007fffff05057812 */ /* 0x000fe400078ec0ff */
[----:B------:R-:W-:Y:S02]  /*3970*/  LOP3.LUT R20, R3, 0xffff, RZ, 0xc0, !PT ;  /* 0x0000ffff03147812 */ /* 0x000fe400078ec0ff */
[----:B------:R-:W-:Y:S02]  /*3980*/  LOP3.LUT R5, R5, 0x7f000000, RZ, 0xfc, !PT ;  /* 0x7f00000005057812 */ /* 0x000fe400078efcff */
[----:B------:R-:W-:-:S03]  /*3990*/  LEA.HI R20, R20, R3, RZ, 0x11 ;  /* 0x0000000314147211 */ /* 0x000fc600078f88ff */
[-C--:B0-----:R-:W-:Y:S01]  /*39a0*/  FMUL.FTZ R21, R4, R5.reuse ;  /* 0x0000000504157220 */ /* 0x081fe20000410000 */
        /* <DEDUP_REMOVED lines=12> */
.L_x_38651:
        /* <DEDUP_REMOVED lines=8> */
.L_x_38650:
[----:B------:R-:W-:-:S04]  /*3af0*/  FMUL.RZ R3, R21, 0.15915493667125701904 ;  /* 0x3e22f98315037820 */ /* 0x000fc8000040c000 */
[----:B------:R0:W0:Y:S08]  /*3b00*/  MUFU.COS R20, R3 ;  /* 0x0000000300147308 */ /* 0x0000300000000000 */
[----:B------:R0:W0:Y:S01]  /*3b10*/  MUFU.SIN R21, R3 ;  /* 0x0000000300157308 */ /* 0x0000220000000400 */
[----:B------:R-:W-:Y:S05]  /*3b20*/  BRA `(.L_x_38652) ;  /* 0x0000000000087947 */ /* 0x000fea0003800000 */
.L_x_38649:
[----:B------:R-:W-:-:S04]  /*3b30*/  FMUL.FTZ R5, R5, 1.4426950216293334961 ;  /* 0x3fb8aa3b05057820 */ /* 0x000fc80000410000 */
[----:B------:R0:W0:Y:S03]  /*3b40*/  MUFU.EX2 R20, R5 ;  /* 0x0000000500147308 */ /* 0x0000260000000800 */
.L_x_38652:
[----:B------:R-:W-:Y:S05]  /*3b50*/  BSYNC.RECONVERGENT B0 ;  /* 0x0000000000007941 */ /* 0x000fea0003800200 */
.L_x_38648:
        /* <DEDUP_REMOVED lines=45> */
.L_x_38656:
        /* <DEDUP_REMOVED lines=8> */
.L_x_38655:
[----:B------:R-:W-:-:S04]  /*3eb0*/  FMUL.RZ R3, R23, 0.15915493667125701904 ;  /* 0x3e22f98317037820 */ /* 0x000fc8000040c000 */
[----:B------:R0:W0:Y:S08]  /*3ec0*/  MUFU.COS R22, R3 ;  /* 0x0000000300167308 */ /* 0x0000300000000000 */
[----:B------:R0:W0:Y:S01]  /*3ed0*/  MUFU.SIN R23, R3 ;  /* 0x0000000300177308 */ /* 0x0000220000000400 */
[----:B------:R-:W-:Y:S05]  /*3ee0*/  BRA `(.L_x_38657) ;  /* 0x0000000000087947 */ /* 0x000fea0003800000 */
.L_x_38654:
[----:B------:R-:W-:-:S04]  /*3ef0*/  FMUL.FTZ R7, R7, 1.4426950216293334961 ;  /* 0x3fb8aa3b07077820 */ /* 0x000fc80000410000 */
[----:B------:R0:W0:Y:S03]  /*3f00*/  MUFU.EX2 R22, R7 ;  /* 0x0000000700167308 */ /* 0x0000260000000800 */
.L_x_38657:
[----:B------:R-:W-:Y:S05]  /*3f10*/  BSYNC.RECONVERGENT B0 ;  /* 0x0000000000007941 */ /* 0x000fea0003800200 */
.L_x_38653:
        /* <DEDUP_REMOVED lines=45> */
.L_x_38661:
        /* <DEDUP_REMOVED lines=8> */
.L_x_38660:
[----:B------:R-:W-:-:S04]  /*4270*/  FMUL.RZ R3, R5, 0.15915493667125701904 ;  /* 0x3e22f98305037820 */ /* 0x000fc8000040c000 */
[----:B------:R0:W0:Y:S08]  /*4280*/  MUFU.COS R4, R3 ;  /* 0x0000000300047308 */ /* 0x0000300000000000 */
[----:B------:R0:W0:Y:S01]  /*4290*/  MUFU.SIN R5, R3 ;  /* 0x0000000300057308 */ /* 0x0000220000000400 */
[----:B------:R-:W-:Y:S05]  /*42a0*/  BRA `(.L_x_38662) ;  /* 0x0000000000087947 */ /* 0x000fea0003800000 */
.L_x_38659:
[----:B------:R-:W-:-:S06]  /*42b0*/  FMUL.FTZ R4, R9, 1.4426950216293334961 ;  /* 0x3fb8aa3b09047820 */ /* 0x000fcc0000410000 */
[----:B------:R-:W0:Y:S02]  /*42c0*/  MUFU.EX2 R4, R4 ;  /* 0x0000000400047308 */ /* 0x000e240000000800 */
.L_x_38662:
[----:B------:R-:W-:Y:S05]  /*42d0*/  BSYNC.RECONVERGENT B0 ;  /* 0x0000000000007941 */ /* 0x000fea0003800200 */
.L_x_38658:
        /* <DEDUP_REMOVED lines=45> */
.L_x_38666:
        /* <DEDUP_REMOVED lines=8> */
.L_x_38665:
[----:B------:R-:W-:-:S04]  /*4630*/  FMUL.RZ R3, R7, 0.15915493667125701904 ;  /* 0x3e22f98307037820 */ /* 0x000fc8000040c000 */
[----:B------:R0:W0:Y:S08]  /*4640*/  MUFU.COS R6, R3 ;  /* 0x0000000300067308 */ /* 0x0000300000000000 */
[----:B------:R0:W0:Y:S01]  /*4650*/  MUFU.SIN R7, R3 ;  /* 0x0000000300077308 */ /* 0x0000220000000400 */
[----:B------:R-:W-:Y:S05]  /*4660*/  BRA `(.L_x_38667) ;  /* 0x0000000000087947 */ /* 0x000fea0003800000 */
.L_x_38664:
[----:B------:R-:W-:-:S06]  /*4670*/  FMUL.FTZ R6, R11, 1.4426950216293334961 ;  /* 0x3fb8aa3b0b067820 */ /* 0x000fcc0000410000 */
[----:B------:R-:W0:Y:S02]  /*4680*/  MUFU.EX2 R6, R6 ;  /* 0x0000000600067308 */ /* 0x000e240000000800 */
.L_x_38667:
[----:B------:R-:W-:Y:S05]  /*4690*/  BSYNC.RECONVERGENT B0 ;  /* 0x0000000000007941 */ /* 0x000fea0003800200 */
.L_x_38663:
[----:B------:R-:W0:Y:S02]  /*46a0*/  LDC.64 R8, c[0x0][0x398] ;  /* 0x0000e600ff087b82 */ /* 0x000e240000000a00 */
[----:B0-----:R-:W-:-:S04]  /*46b0*/  IMAD.WIDE.U32 R2, R2, 0x8, R8 ;  /* 0x0000000802027825 */ /* 0x001fc800078e0008 */
[----:B------:R-:W-:-:S05]  /*46c0*/  IMAD.WIDE.U32 R2, R0, 0x10, R2 ;  /* 0x0000001000027825 */ /* 0x000fca00078e0002 */
[----:B-1234-:R-:W-:Y:S04]  /*46d0*/  STG.E.128 desc[UR4][R2.64], R12 ;  /* 0x0000000c02007986 */ /* 0x01efe8000c101d04 */
[----:B------:R-:W-:Y:S04]  /*46e0*/  STG.E.128 desc[UR4][R2.64+0x800], R16 ;  /* 0x0008001002007986 */ /* 0x000fe8000c101d04 */
[----:B------:R-:W-:Y:S04]  /*46f0*/  STG.E.128 desc[UR4][R2.64+0x1000], R20 ;  /* 0x0010001402007986 */ /* 0x000fe8000c101d04 */
[----:B------:R-:W-:Y:S01]  /*4700*/  STG.E.128 desc[UR4][R2.64+0x1800], R4 ;  /* 0x0018000402007986 */ /* 0x000fe2000c101d04 */
[----:B------:R-:W-:Y:S05]  /*4710*/  EXIT ;  /* 0x000000000000794d */ /* 0x000fea0003800000 */
.L_x_38668:
        /* <DEDUP_REMOVED lines=14> */
.L_x_61021:


//--------------------- .text._ZN2at6native29vectorized_elementwise_kernelILi4EZNS0_50_GLOBAL__N__2680c7bb_12_PowKernel_cu_7dd49032_317022pow_scalar_tensor_implIfEEvRNS_18TensorIteratorBaseEN3c107complexIT_EEEUlNS7_IfEEE_St5arrayIPcLm2EEEEviT0_T1_ --------------------------
	.section	.text._ZN2at6native29vectorized_elementwise_kernelILi4EZNS0_50_GLOBAL__N__2680c7bb_12_PowKernel_cu_7dd49032_317022pow_scalar_tensor_implIfEEvRNS_18TensorIteratorBaseEN3c107complexIT_EEEUlNS7_IfEEE_St5arrayIPcLm2EEEEviT0_T1_,"ax",@progbits
	.align	128
        .global         _ZN2at6native29vectorized_elementwise_kernelILi4EZNS0_50_GLOBAL__N__2680c7bb_12_PowKernel_cu_7dd49032_317022pow_scalar_tensor_implIfEEvRNS_18TensorIteratorBaseEN3c107complexIT_EEEUlNS7_IfEEE_St5arrayIPcLm2EEEEviT0_T1_
        .type           _ZN2at6native29vectorized_elementwise_kernelILi4EZNS0_50_GLOBAL__N__2680c7bb_12_PowKernel_cu_7dd49032_317022pow_scalar_tensor_implIfEEvRNS_18TensorIteratorBaseEN3c107complexIT_EEEUlNS7_IfEEE_St5arrayIPcLm2EEEEviT0_T1_,@function
        .size           _ZN2at6native29vectorized_elementwise_kernelILi4EZNS0_50_GLOBAL__N__2680c7bb_12_PowKernel_cu_7dd49032_317022pow_scalar_tensor_implIfEEvRNS_18TensorIteratorBaseEN3c107complexIT_EEEUlNS7_IfEEE_St5arrayIPcLm2EEEEviT0_T1_,(.L_x_61022 - _ZN2at6native29vectorized_elementwise_kernelILi4EZNS0_50_GLOBAL__N__2680c7bb_12_PowKernel_cu_7dd49032_317022pow_scalar_tensor_implIfEEvRNS_18TensorIteratorBaseEN3c107complexIT_EEEUlNS7_IfEEE_St5arrayIPcLm2EEEEviT0_T1_)
        .other          _ZN2at6native29vectorized_elementwise_kernelILi4EZNS0_50_GLOBAL__N__2680c7bb_12_PowKernel_cu_7dd49032_317022pow_scalar_tensor_implIfEEvRNS_18TensorIteratorBaseEN3c107complexIT_EEEUlNS7_IfEEE_St5arrayIPcLm2EEEEviT0_T1_,@"STO_CUDA_ENTRY STV_DEFAULT"
_ZN2at6native29vectorized_elementwise_kernelILi4EZNS0_50_GLOBAL__N__2680c7bb_12_PowKernel_cu_7dd49032_317022pow_scalar_tensor_implIfEEvRNS_18TensorIteratorBaseEN3c107complexIT_EEEUlNS7_IfEEE_St5arrayIPcLm2EEEEviT0_T1_:
.text._ZN2at6native29vectorized_elementwise_kernelILi4EZNS0_50_GLOBAL__N__2680c7bb_12_PowKernel_cu_7dd49032_317022pow_scalar_tensor_implIfEEvRNS_18TensorIteratorBaseEN3c107complexIT_EEEUlNS7_IfEEE_St5arrayIPcLm2EEEEviT0_T1_:
        /* <DEDUP_REMOVED lines=93> */
.L_x_38672:
        /* <DEDUP_REMOVED lines=27> */
.L_x_38673:
[----:B--2---:R-:W-:Y:S01]  /*0780*/  FMUL.RZ R8, R15, 0.15915493667125701904 ;  /* 0x3e22f9830f087820 */ /* 0x004fe2000040c000 */
[----:B------:R-:W-:-:S03]  /*0790*/  FMUL.FTZ R9, R9, 1.4426950216293334961 ;  /* 0x3fb8aa3b09097820 */ /* 0x000fc60000410000 */
[----:B---3--:R-:W0:Y:S08]  /*07a0*/  MUFU.COS R14, R8 ;  /* 0x00000008000e7308 */ /* 0x008e300000000000 */
[----:B------:R-:W1:Y:S08]  /*07b0*/  MUFU.SIN R10, R8 ;  /* 0x00000008000a7308 */ /* 0x000e700000000400 */
[----:B------:R-:W0:Y:S02]  /*07c0*/  MUFU.EX2 R9, R9 ;  /* 0x0000000900097308 */ /* 0x000e240000000800 */
[C---:B0-----:R-:W-:Y:S01]  /*07d0*/  FMUL.FTZ R14, R9.reuse, R14 ;  /* 0x0000000e090e7220 */ /* 0x041fe20000410000 */
[----:B-1----:R-:W-:-:S07]  /*07e0*/  FMUL.FTZ R15, R9, R10 ;  /* 0x0000000a090f7220 */ /* 0x002fce0000410000 */
.L_x_38671:
[----:B------:R-:W-:Y:S05]  /*07f0*/  BSYNC.RECONVERGENT B0 ;  /* 0x0000000000007941 */ /* 0x000fea0003800200 */
.L_x_38670:
        /* <DEDUP_REMOVED lines=50> */
.L_x_38678:
        /* <DEDUP_REMOVED lines=8> */
.L_x_38677:
[----:B------:R-:W-:-:S04]  /*0ba0*/  FMUL.RZ R6, R9, 0.15915493667125701904 ;  /* 0x3e22f98309067820 */ /* 0x000fc8000040c000 */
[----:B------:R1:W4:Y:S08]  /*0bb0*/  MUFU.COS R8, R6 ;  /* 0x0000000600087308 */ /* 0x0003300000000000 */
[----:B------:R1:W0:Y:S01]  /*0bc0*/  MUFU.SIN R9, R6 ;  /* 0x0000000600097308 */ /* 0x0002220000000400 */
[----:B------:R-:W-:Y:S05]  /*0bd0*/  BRA `(.L_x_38675) ;  /* 0x0000000000087947 */ /* 0x000fea0003800000 */
.L_x_38676:
[----:B------:R-:W-:-:S04]  /*0be0*/  FMUL.FTZ R6, R6, 1.4426950216293334961 ;  /* 0x3fb8aa3b06067820 */ /* 0x000fc80000410000 */
[----:B------:R1:W4:Y:S03]  /*0bf0*/  MUFU.EX2 R8, R6 ;  /* 0x0000000600087308 */ /* 0x0003260000000800 */
.L_x_38675:
[----:B------:R-:W-:Y:S05]  /*0c00*/  BSYNC.RECONVERGENT B0 ;  /* 0x0000000000007941 */ /* 0x000fea0003800200 */
.L_x_38674:
        /* <DEDUP_REMOVED lines=50> */
.L_x_38683:
        /* <DEDUP_REMOVED lines=8> */
.L_x_38682:
[----:B------:R-:W-:-:S04]  /*0fb0*/  FMUL.RZ R4, R7, 0.15915493667125701904 ;  /* 0x3e22f98307047820 */ /* 0x000fc8000040c000 */
[----:B------:R1:W0:Y:S08]  /*0fc0*/  MUFU.COS R6, R4 ;  /* 0x0000000400067308 */ /* 0x0002300000000000 */
[----:B------:R1:W0:Y:S01]  /*0fd0*/  MUFU.SIN R7, R4 ;  /* 0x0000000400077308 */ /* 0x0002220000000400 */
[----:B------:R-:W-:Y:S05]  /*0fe0*/  BRA `(.L_x_38680) ;  /* 0x0000000000087947 */ /* 0x000fea0003800000 */
.L_x_38681:
[----:B------:R-:W-:-:S04]  /*0ff0*/  FMUL.FTZ R4, R4, 1.4426950216293334961 ;  /* 0x3fb8aa3b04047820 */ /* 0x000fc80000410000 */
[----:B------:R1:W0:Y:S03]  /*1000*/  MUFU.EX2 R6, R4 ;  /* 0x0000000400067308 */ /* 0x0002260000000800 */
.L_x_38680:
[----:B------:R-:W-:Y:S05]  /*1010*/  BSYNC.RECONVERGENT B0 ;  /* 0x0000000000007941 */ /* 0x000fea0003800200 */
.L_x_38679:
        /* <DEDUP_REMOVED lines=50> */
.L_x_38688:
        /* <DEDUP_REMOVED lines=8> */
.L_x_38687:
[----:B------:R-:W-:-:S04]  /*13c0*/  FMUL.RZ R10, R5, 0.15915493667125701904 ;  /* 0x3e22f983050a7820 */ /* 0x000fc8000040c000 */
[----:B------:R1:W0:Y:S08]  /*13d0*/  MUFU.COS R4, R10 ;  /* 0x0000000a00047308 */ /* 0x0002300000000000 */
[----:B------:R1:W0:Y:S01]  /*13e0*/  MUFU.SIN R5, R10 ;  /* 0x0000000a00057308 */ /* 0x0002220000000400 */
[----:B------:R-:W-:Y:S05]  /*13f0*/  BRA `(.L_x_38685) ;  /* 0x0000000000087947 */ /* 0x000fea0003800000 */
.L_x_38686:
[----:B------:R-:W-:-:S06]  /*1400*/  FMUL.FTZ R4, R20, 1.4426950216293334961 ;  /* 0x3fb8aa3b14047820 */ /* 0x000fcc0000410000 */
[----:B------:R-:W1:Y:S02]  /*1410*/  MUFU.EX2 R4, R4 ;  /* 0x0000000400047308 */ /* 0x000e640000000800 */
.L_x_38685:
[----:B------:R-:W-:Y:S05]  /*1420*/  BSYNC.RECONVERGENT B0 ;  /* 0x0000000000007941 */ /* 0x000fea0003800200 */
.L_x_38684:
        /* <DEDUP_REMOVED lines=50> */
.L_x_38693:
        /* <DEDUP_REMOVED lines=8> */
.L_x_38692:
[----:B------:R-:W-:-:S04]  /*17d0*/  FMUL.RZ R10, R13, 0.15915493667125701904 ;  /* 0x3e22f9830d0a7820 */ /* 0x000fc8000040c000 */
[----:B------:R1:W0:Y:S08]  /*17e0*/  MUFU.COS R12, R10 ;  /* 0x0000000a000c7308 */ /* 0x0002300000000000 */
[----:B------:R1:W0:Y:S01]  /*17f0*/  MUFU.SIN R13, R10 ;  /* 0x0000000a000d7308 */ /* 0x0002220000000400 */
[----:B------:R-:W-:Y:S05]  /*1800*/  BRA `(.L_x_38690) ;  /* 0x0000000000087947 */ /* 0x000fea0003800000 */
.L_x_38691:
[----:B------:R-:W-:-:S06]  /*1810*/  FMUL.FTZ R12, R26, 1.4426950216293334961 ;  /* 0x3fb8aa3b1a0c7820 */ /* 0x000fcc0000410000 */
[----:B------:R-:W1:Y:S02]  /*1820*/  MUFU.EX2 R12, R12 ;  /* 0x0000000c000c7308 */ /* 0x000e640000000800 */
.L_x_38690:
[----:B------:R-:W-:Y:S05]  /*1830*/  BSYNC.RECONVERGENT B0 ;  /* 0x0000000000007941 */ /* 0x000fea0003800200 */
.L_x_38689:
        /* <DEDUP_REMOVED lines=50> */
.L_x_38698:
        /* <DEDUP_REMOVED lines=8> */
.L_x_38697:
[----:B------:R-:W-:-:S04]  /*1be0*/  FMUL.RZ R10, R17, 0.15915493667125701904 ;  /* 0x3e22f983110a7820 */ /* 0x000fc8000040c000 */
[----:B------:R1:W0:Y:S08]  /*1bf0*/  MUFU.COS R16, R10 ;  /* 0x0000000a00107308 */ /* 0x0002300000000000 */
[----:B------:R1:W0:Y:S01]  /*1c00*/  MUFU.SIN R17, R10 ;  /* 0x0000000a00117308 */ /* 0x0002220000000400 */
[----:B------:R-:W-:Y:S05]  /*1c10*/  BRA `(.L_x_38695) ;  /* 0x0000000000087947 */ /* 0x000fea0003800000 */
.L_x_38696:
[----:B------:R-:W-:-:S06]  /*1c20*/  FMUL.FTZ R16, R28, 1.4426950216293334961 ;  /* 0x3fb8aa3b1c107820 */ /* 0x000fcc0000410000 */
[----:B------:R-:W1:Y:S02]  /*1c30*/  MUFU.EX2 R16, R16 ;  /* 0x0000001000107308 */ /* 0x000e640000000800 */
.L_x_38695:
[----:B------:R-:W-:Y:S05]  /*1c40*/  BSYNC.RECONVERGENT B0 ;  /* 0x0000000000007941 */ /* 0x000fea0003800200 */
.L_x_38694:
        /* <DEDUP_REMOVED lines=50> */
.L_x_38703:
        /* <DEDUP_REMOVED lines=8> */
.L_x_38702:
[----:B------:R-:W-:-:S04]  /*1ff0*/  FMUL.RZ R10, R19, 0.15915493667125701904 ;  /* 0x3e22f983130a7820 */ /* 0x000fc8000040c000 */
[----:B------:R1:W0:Y:S08]  /*2000*/  MUFU.COS R18, R10 ;  /* 0x0000000a00127308 */ /* 0x0002300000000000 */
[----:B------:R1:W0:Y:S01]  /*2010*/  MUFU.SIN R19, R10 ;  /* 0x0000000a00137308 */ /* 0x0002220000000400 */
[----:B------:R-:W-:Y:S05]  /*2020*/  BRA `(.L_x_38700) ;  /* 0x0000000000087947 */ /* 0x000fea0003800000 */
.L_x_38701:
[----:B------:R-:W-:-:S06]  /*2030*/  FMUL.FTZ R18, R24, 1.4426950216293334961 ;  /* 0x3fb8aa3b18127820 */ /* 0x000fcc0000410000 */
[----:B------:R-:W1:Y:S02]  /*2040*/  MUFU.EX2 R18, R18 ;  /* 0x0000001200127308 */ /* 0x000e640000000800 */
.L_x_38700:
[----:B------:R-:W-:Y:S05]  /*2050*/  BSYNC.RECONVERGENT B0 ;  /* 0x0000000000007941 */ /* 0x000fea0003800200 */
.L_x_38699:
        /* <DEDUP_REMOVED lines=50> */
.L_x_38708:
        /* <DEDUP_REMOVED lines=8> */
.L_x_38707:
[----:B------:R-:W-:-:S04]  /*2400*/  FMUL.RZ R10, R21, 0.15915493667125701904 ;  /* 0x3e22f983150a7820 */ /* 0x000fc8000040c000 */
[----:B------:R1:W0:Y:S08]  /*2410*/  MUFU.COS R20, R10 ;  /* 0x0000000a00147308 */ /* 0x0002300000000000 */
[----:B------:R1:W0:Y:S01]  /*2420*/  MUFU.SIN R21, R10 ;  /* 0x0000000a00157308 */ /* 0x0002220000000400 */
[----:B------:R-:W-:Y:S05]  /*2430*/  BRA `(.L_x_38705) ;  /* 0x0000000000087947 */ /* 0x000fea0003800000 */
.L_x_38706:
[----:B------:R-:W-:-:S06]  /*2440*/  FMUL.FTZ R20, R22, 1.4426950216293334961 ;  /* 0x3fb8aa3b16147820 */ /* 0x000fcc0000410000 */
[----:B------:R-:W1:Y:S02]  /*2450*/  MUFU.EX2 R20, R20 ;  /* 0x0000001400147308 */ /* 0x000e640000000800 */
.L_x_38705:
[----:B------:R-:W-:Y:S05]  /*2460*/  BSYNC.RECONVERGENT B0 ;  /* 0x0000000000007941 */ /* 0x000fea0003800200 */
.L_x_38704:
        /* <DEDUP_REMOVED lines=21> */
.L_x_38711:
[----:B------:R-:W-:-:S13]  /*25c0*/  ISETP.GE.U32.AND P0, PT, R3, R0, PT ;  /* 0x000000000300720c */ /* 0x000fda0003f06070 */
[----:B------:R-:W-:Y:S05]  /*25d0*/  @P0 BRA `(.L_x_38713) ;  /* 0x0000000000300947 */ /* 0x000fea0003800000 */
[----:B0-----:R-:W0:Y:S01]  /*25e0*/  LDC.64 R6, c[0x0][0x398] ;  /* 0x0000e600ff067b82 */ /* 0x001e220000000a00 */
[----:B------:R-:W-:Y:S01]  /*25f0*/  IMAD.IADD R9, R2, 0x1, R3 ;  /* 0x0000000102097824 */ /* 0x000fe200078e0203 */
[----:B------:R-:W-:-:S03]  /*2600*/  IADD3 R3, PT, PT, R3, 0x80, RZ ;  /* 0x0000008003037810 */ /* 0x000fc60007ffe0ff */
[----:B0-----:R-:W-:-:S05]  /*2610*/  IMAD.WIDE.U32 R6, R9, 0x8, R6 ;  /* 0x0000000809067825 */ /* 0x001fca00078e0006 */
[----:B-1----:R1:W-:Y:S02]  /*2620*/  STG.E.64 desc[UR4][R6.64], R4 ;  /* 0x0000000406007986 */ /* 0x0023e4000c101b04 */
.L_x_38712:
[----:B------:R-:W-:-:S13]  /*2630*/  ISETP.GE.U32.AND P0, PT, R3, R0, PT ;  /* 0x000000000300720c */ /* 0x000fda0003f06070 */
[----:B------:R-:W-:Y:S05]  /*2640*/  @P0 BRA `(.L_x_38714) ;  /* 0x0000000000340947 */ /* 0x000fea0003800000 */
[----:B-1----:R-:W1:Y:S01]  /*2650*/  LDC.64 R4, c[0x0][0x398] ;  /* 0x0000e600ff047b82 */ /* 0x002e620000000a00 */
[----:B------:R-:W-:Y:S01]  /*2660*/  IADD3 R7, PT, PT, R2, R3, RZ ;  /* 0x0000000302077210 */ /* 0x000fe20007ffe0ff */
[----:B------:R-:W-:-:S04]  /*2670*/  VIADD R3, R3, 0x80 ;  /* 0x0000008003037836 */ /* 0x000fc80000000000 */
[----:B-1----:R-:W-:-:S05]  /*2680*/  IMAD.WIDE.U32 R4, R7, 0x8, R4 ;  /* 0x0000000807047825 */ /* 0x002fca00078e0004 */
[----:B------:R2:W-:Y:S02]  /*2690*/  STG.E.64 desc[UR4][R4.64], R12 ;  /* 0x0000000c04007986 */ /* 0x0005e4000c101b04 */
.L_x_38713:
        /* <DEDUP_REMOVED lines=8> */
.L_x_38714:
[----:B------:R-:W-:Y:S05]  /*2720*/  BSYNC.RELIABLE B1 ;  /* 0x0000000000017941 */ /* 0x000fea0003800100 */
.L_x_38710:
[----:B------:R-:W-:-:S13]  /*2730*/  ISETP.GE.U32.AND P0, PT, R3, R0, PT ;  /* 0x000000000300720c */ /* 0x000fda0003f06070 */
[----:B-12---:R-:W1:Y:S01]  /*2740*/  @!P0 LDC.64 R4, c[0x0][0x398] ;  /* 0x0000e600ff048b82 */ /* 0x006e620000000a00 */
[----:B------:R-:W-:Y:S01]  /*2750*/  @!P0 IMAD.IADD R7, R2, 0x1, R3 ;  /* 0x0000000102078824 */ /* 0x000fe200078e0203 */
[----:B------:R-:W-:-:S03]  /*2760*/  @!P0 IADD3 R3, PT, PT, R3, 0x80, RZ ;  /* 0x0000008003038810 */ /* 0x000fc60007ffe0ff */
[----:B-1----:R-:W-:-:S05]  /*2770*/  @!P0 IMAD.WIDE.U32 R4, R7, 0x8, R4 ;  /* 0x0000000807048825 */ /* 0x002fca00078e0004 */
[----:B------:R3:W-:Y:S02]  /*2780*/  @!P0 STG.E.64 desc[UR4][R4.64], R18 ;  /* 0x0000001204008986 */ /* 0x0007e4000c101b04 */
.L_x_38715:
[----:B------:R-:W-:Y:S05]  /*2790*/  BSYNC.RECONVERGENT B0 ;  /* 0x0000000000007941 */ /* 0x000fea0003800200 */
.L_x_38709:
        /* <DEDUP_REMOVED lines=8> */
.L_x_38669:
[----:B------:R-:W0:Y:S01]  /*2820*/  S2R R0, SR_TID.X ;  /* 0x0000000000007919 */ /* 0x000e220000002100 */
[----:B------:R-:W1:Y:S01]  /*2830*/  LDC.64 R4, c[0x0][0x3a0] ;  /* 0x0000e800ff047b82 */ /* 0x000e620000000a00 */
[----:B------:R-:W2:Y:S01]  /*2840*/  LDCU.64 UR6, c[0x0][0x388] ;  /* 0x00007100ff0677ac */ /* 0x000ea20008000a00 */
[----:B-1----:R-:W-:-:S04]  /*2850*/  IMAD.WIDE.U32 R4, R2, 0x8, R4 ;  /* 0x0000000802047825 */ /* 0x002fc800078e0004 */
[----:B0-----:R-:W-:-:S05]  /*2860*/  IMAD.WIDE.U32 R14, R0, 0x20, R4 ;  /* 0x00000020000e7825 */ /* 0x001fca00078e0004 */
[----:B------:R-:W2:Y:S04]  /*2870*/  LDG.E.ENL2.256 R20, R16, desc[UR4][R14.64] ;  /* 0xfe0000040e10797e */ /* 0x000ea80008121914 */
[----:B------:R0:W5:Y:S01]  /*2880*/  LDG.E.ENL2.256 R8, R4, desc[UR4][R14.64+0x1000] ;  /* 0xfe0080040e04797e */ /* 0x0001620008121908 */
        /* <DEDUP_REMOVED lines=24> */
.L_x_38718:
        /* <DEDUP_REMOVED lines=27> */
.L_x_38719:
[----:B--2---:R-:W-:Y:S01]  /*2bc0*/  FMUL.RZ R3, R13, 0.15915493667125701904 ;  /* 0x3e22f9830d037820 */ /* 0x004fe2000040c000 */
[----:B------:R-:W-:-:S03]  /*2bd0*/  FMUL.FTZ R17, R17, 1.4426950216293334961 ;  /* 0x3fb8aa3b11117820 */ /* 0x000fc60000410000 */
[----:B---3--:R-:W1:Y:S08]  /*2be0*/  MUFU.COS R12, R3 ;  /* 0x00000003000c7308 */ /* 0x008e700000000000 */
[----:B0-----:R-:W0:Y:S08]  /*2bf0*/  MUFU.SIN R14, R3 ;  /* 0x00000003000e7308 */ /* 0x001e300000000400 */
[----:B------:R-:W1:Y:S02]  /*2c00*/  MUFU.EX2 R17, R17 ;  /* 0x0000001100117308 */ /* 0x000e640000000800 */
[C---:B-1----:R-:W-:Y:S01]  /*2c10*/  FMUL.FTZ R12, R17.reuse, R12 ;  /* 0x0000000c110c7220 */ /* 0x042fe20000410000 */
[----:B0-----:R-:W-:-:S07]  /*2c20*/  FMUL.FTZ R13, R17, R14 ;  /* 0x0000000e110d7220 */ /* 0x001fce0000410000 */
.L_x_38717:
[----:B------:R-:W-:Y:S05]  /*2c30*/  BSYNC.RECONVERGENT B0 ;  /* 0x0000000000007941 */ /* 0x000fea0003800200 */
.L_x_38716:
        /* <DEDUP_REMOVED lines=45> */
.L_x_38723:
        /* <DEDUP_REMOVED lines=8> */
.L_x_38722:
[----:B------:R-:W-:-:S04]  /*2f90*/  FMUL.RZ R3, R15, 0.15915493667125701904 ;  /* 0x3e22f9830f037820 */ /* 0x000fc8000040c000 */
[----:B------:R0:W4:Y:S08]  /*2fa0*/  MUFU.COS R14, R3 ;  /* 0x00000003000e7308 */ /* 0x0001300000000000 */
[----:B------:R0:W0:Y:S01]  /*2fb0*/  MUFU.SIN R15, R3 ;  /* 0x00000003000f7308 */ /* 0x0000220000000400 */
[----:B------:R-:W-:Y:S05]  /*2fc0*/  BRA `(.L_x_38724) ;  /* 0x0000000000087947 */ /* 0x000fea0003800000 */
.L_x_38721:
[----:B0-----:R-:W-:-:S06]  /*2fd0*/  FMUL.FTZ R14, R19, 1.4426950216293334961 ;  /* 0x3fb8aa3b130e7820 */ /* 0x001fcc0000410000 */
[----:B------:R-:W0:Y:S02]  /*2fe0*/  MUFU.EX2 R14, R14 ;  /* 0x0000000e000e7308 */ /* 0x000e240000000800 */
.L_x_38724:
[----:B------:R-:W-:Y:S05]  /*2ff0*/  BSYNC.RECONVERGENT B0 ;  /* 0x0000000000007941 */ /* 0x000fea0003800200 */
.L_x_38720:
        /* <DEDUP_REMOVED lines=45> */
.L_x_38728:
        /* <DEDUP_REMOVED lines=8> */
.L_x_38727:
[----:B------:R-:W-:-:S04]  /*3350*/  FMUL.RZ R3, R17, 0.15915493667125701904 ;  /* 0x3e22f98311037820 */ /* 0x000fc8000040c000 */
[----:B------:R0:W0:Y:S08]  /*3360*/  MUFU.COS R16, R3 ;  /* 0x0000000300107308 */ /* 0x0000300000000000 */
[----:B------:R0:W0:Y:S01]  /*3370*/  MUFU.SIN R17, R3 ;  /* 0x0000000300117308 */ /* 0x0000220000000400 */
[----:B------:R-:W-:Y:S05]  /*3380*/  BRA `(.L_x_38729) ;  /* 0x0000000000087947 */ /* 0x000fea0003800000 */
.L_x_38726:
[----:B------:R-:W-:-:S06]  /*3390*/  FMUL.FTZ R16, R21, 1.4426950216293334961 ;  /* 0x3fb8aa3b15107820 */ /* 0x000fcc0000410000 */
[----:B------:R-:W0:Y:S02]  /*33a0*/  MUFU.EX2 R16, R16 ;  /* 0x0000001000107308 */ /* 0x000e240000000800 */
.L_x_38729:
[----:B------:R-:W-:Y:S05]  /*33b0*/  BSYNC.RECONVERGENT B0 ;  /* 0x0000000000007941 */ /* 0x000fea0003800200 */
.L_x_38725:
        /* <DEDUP_REMOVED lines=45> */
.L_x_38733:
        /* <DEDUP_REMOVED lines=8> */
.L_x_38732:
[----:B------:R-:W-:-:S04]  /*3710*/  FMUL.RZ R3, R19, 0.15915493667125701904 ;  /* 0x3e22f98313037820 */ /* 0x000fc8000040c000 */
[----:B------:R0:W0:Y:S08]  /*3720*/  MUFU.COS R18, R3 ;  /* 0x0000000300127308 */ /* 0x0000300000000000 */
[----:B------:R0:W0:Y:S01]  /*3730*/  MUFU.SIN R19, R3 ;  /* 0x0000000300137308 */ /* 0x0000220000000400 */
[----:B------:R-:W-:Y:S05]  /*3740*/  BRA `(.L_x_38734) ;  /* 0x0000000000087947 */ /* 0x000fea0003800000 */
.L_x_38731:
[----:B------:R-:W-:-:S06]  /*3750*/  FMUL.FTZ R18, R23, 1.4426950216293334961 ;  /* 0x3fb8aa3b17127820 */ /* 0x000fcc0000410000 */
[----:B------:R-:W0:Y:S02]  /*3760*/  MUFU.EX2 R18, R18 ;  /* 0x0000001200127308 */ /* 0x000e240000000800 */
.L_x_38734:
[----:B------:R-:W-:Y:S05]  /*3770*/  BSYNC.RECONVERGENT B0 ;  /* 0x0000000000007941 */ /* 0x000fea0003800200 */
.L_x_38730:
        /* <DEDUP_REMOVED lines=45> */
.L_x_38738:
        /* <DEDUP_REMOVED lines=8> */
.L_x_38737:
[----:B------:R-:W-:-:S04]  /*3ad0*/  FMUL.RZ R3, R21, 0.15915493667125701904 ;  /* 0x3e22f98315037820 */ /* 0x000fc8000040c000 */
[----:B------:R0:W0:Y:S08]  /*3ae0*/  MUFU.COS R20, R3 ;  /* 0x0000000300147308 */ /* 0x0000300000000000 */
[----:B------:R0:W0:Y:S01]  /*3af0*/  MUFU.SIN R21, R3 ;  /* 0x0000000300157308 */ /* 0x0000220000000400 */
[----:B------:R-:W-:Y:S05]  /*3b00*/  BRA `(.L_x_38739) ;  /* 0x0000000000087947 */ /* 0x000fea0003800000 */
.L_x_38736:
[----:B------:R-:W-:-:S04]  /*3b10*/  FMUL.FTZ R5, R5, 1.4426950216293334961 ;  /* 0x3fb8aa3b05057820 */ /* 0x000fc80000410000 */
[----:B------:R0:W0:Y:S03]  /*3b20*/  MUFU.EX2 R20, R5 ;  /* 0x0000000500147308 */ /* 0x0000260000000800 */
.L_x_38739:
[----:B------:R-:W-:Y:S05]  /*3b30*/  BSYNC.RECONVERGENT B0 ;  /* 0x0000000000007941 */ /* 0x000fea0003800200 */
.L_x_38735:
        /* <DEDUP_REMOVED lines=45> */
.L_x_38743:
        /* <DEDUP_REMOVED lines=8> */
.L_x_38742:
[----:B------:R-:W-:-:S04]  /*3e90*/  FMUL.RZ R3, R23, 0.15915493667125701904 ;  /* 0x3e22f98317037820 */ /* 0x000fc8000040c000 */
[----:B------:R0:W0:Y:S08]  /*3ea0*/  MUFU.COS R22, R3 ;  /* 0x0000000300167308 */ /* 0x0000300000000000 */
[----:B------:R0:W0:Y:S01]  /*3eb0*/  MUFU.SIN R23, R3 ;  /* 0x0000000300177308 */ /* 0x0000220000000400 */
[----:B------:R-:W-:Y:S05]  /*3ec0*/  BRA `(.L_x_38744) ;  /* 0x0000000000087947 */ /* 0x000fea0003800000 */
.L_x_38741:
[----:B------:R-:W-:-:S04]  /*3ed0*/  FMUL.FTZ R7, R7, 1.4426950216293334961 ;  /* 0x3fb8aa3b07077820 */ /* 0x000fc80000410000 */
[----:B------:R0:W0:Y:S03]  /*3ee0*/  MUFU.EX2 R22, R7 ;  /* 0x0000000700167308 */ /* 0x0000260000000800 */
.L_x_38744:
[----:B------:R-:W-:Y:S05]  /*3ef0*/  BSYNC.RECONVERGENT B0 ;  /* 0x0000000000007941 */ /* 0x000fea0003800200 */
.L_x_38740:
        /* <DEDUP_REMOVED lines=45> */
.L_x_38748:
        /* <DEDUP_REMOVED lines=8> */
.L_x_38747:
[----:B------:R-:W-:-:S04]  /*4250*/  FMUL.RZ R3, R5, 0.15915493667125701904 ;  /* 0x3e22f98305037820 */ /* 0x000fc8000040c000 */
[----:B------:R0:W0:Y:S08]  /*4260*/  MUFU.COS R4, R3 ;  /* 0x0000000300047308 */ /* 0x0000300000000000 */
[----:B------:R0:W0:Y:S01]  /*4270*/  MUFU.SIN R5, R3 ;  /* 0x0000000300057308 */ /* 0x0000220000000400 */
[----:B------:R-:W-:Y:S05]  /*4280*/  BRA `(.L_x_38749) ;  /* 0x0000000000087947 */ /* 0x000fea0003800000 */
.L_x_38746:
[----:B------:R-:W-:-:S06]  /*4290*/  FMUL.FTZ R4, R9, 1.4426950216293334961 ;  /* 0x3fb8aa3b09047820 */ /* 0x000fcc0000410000 */
[----:B------:R-:W0:Y:S02]  /*42a0*/  MUFU.EX2 R4, R4 ;  /* 0x0000000400047308 */ /* 0x000e240000000800 */
.L_x_38749:
[----:B------:R-:W-:Y:S05]  /*42b0*/  BSYNC.RECONVERGENT B0 ;  /* 0x0000000000007941 */ /* 0x000fea0003800200 */
.L_x_38745:
        /* <DEDUP_REMOVED lines=45> */
.L_x_38753:
        /* <DEDUP_REMOVED lines=8> */
.L_x_38752:
[----:B------:R-:W-:-:S04]  /*4610*/  FMUL.RZ R3, R7, 0.15915493667125701904 ;  /* 0x3e22f98307037820 */ /* 0x000fc8000040c000 */
[----:B------:R0:W0:Y:S08]  /*4620*/  MUFU.COS R6, R3 ;  /* 0x0000000300067308 */ /* 0x0000300000000000 */
[----:B------:R0:W0:Y:S01]  /*4630*/  MUFU.SIN R7, R3 ;  /* 0x0000000300077308 */ /* 0x0000220000000400 */
[----:B------:R-:W-:Y:S05]  /*4640*/  BRA `(.L_x_38754) ;  /* 0x0000000000087947 */ /* 0x000fea0003800000 */
.L_x_38751:
[----:B------:R-:W-:-:S06]  /*4650*/  FMUL.FTZ R6, R11, 1.4426950216293334961 ;  /* 0x3fb8aa3b0b067820 */ /* 0x000fcc0000410000 */
[----:B------:R-:W0:Y:S02]  /*4660*/  MUFU.EX2 R6, R6 ;  /* 0x0000000600067308 */ /* 0x000e240000000800 */
.L_x_38754:
[----:B------:R-:W-:Y:S05]  /*4670*/  BSYNC.RECONVERGENT B0 ;  /* 0x0000000000007941 */ /* 0x000fea0003800200 */
.L_x_38750:
[----:B------:R-:W0:Y:S02]  /*4680*/  LDC.64 R8, c[0x0][0x398] ;  /* 0x0000e600ff087b82 */ /* 0x000e240000000a00 */
[----:B0-----:R-:W-:-:S04]  /*4690*/  IMAD.WIDE.U32 R2, R2, 0x8, R8 ;  /* 0x0000000802027825 */ /* 0x001fc800078e0008 */
[----:B------:R-:W-:-:S05]  /*46a0*/  IMAD.WIDE.U32 R2, R0, 0x20, R2 ;  /* 0x0000002000027825 */ /* 0x000fca00078e0002 */
[----:B-1234-:R-:W-:Y:S04]  /*46b0*/  STG.E.ENL2.256 desc[UR4][R2.64], R12, R16 ;  /* 0xf800000c0210797f */ /* 0x01efe8000f121804 */
[----:B------:R-:W-:Y:S01]  /*46c0*/  STG.E.ENL2.256 desc[UR4][R2.64+0x1000], R20, R4 ;  /* 0xf80080140204797f */ /* 0x000fe2000f121804 */
[----:B------:R-:W-:Y:S05]  /*46d0*/  EXIT ;  /* 0x000000000000794d */ /* 0x000fea0003800000 */
.L_x_38755:
        /* <DEDUP_REMOVED lines=10> */
.L_x_61022:


//--------------------- .text._ZN2at6native29vectorized_elementwise_kernelILi8EZNS0_50_GLOBAL__N__2680c7bb_12_PowKernel_cu_7dd49032_317022pow_scalar_tensor_implIfEEvRNS_18TensorIteratorBaseEN3c107complexIT_EEEUlNS7_IfEEE_St5arrayIPcLm2EEEEviT0_T1_ --------------------------
	.section	.text._ZN2at6native29vectorized_elementwise_kernelILi8EZNS0_50_GLOBAL__N__2680c7bb_12_PowKernel_cu_7dd49032_317022pow_scalar_tensor_implIfEEvRNS_18TensorIteratorBaseEN3c107complexIT_EEEUlNS7_IfEEE_St5arrayIPcLm2EEEEviT0_T1_,"ax",@progbits
	.align	128
        .global         _ZN2at6native29vectorized_elementwise_kernelILi8EZNS0_50_GLOBAL__N__2680c7bb_12_PowKernel_cu_7dd49032_317022pow_scalar_tensor_implIfEEvRNS_18TensorIteratorBaseEN3c107complexIT_EEEUlNS7_IfEEE_St5arrayIPcLm2EEEEviT0_T1_
        .type           _ZN2at6native29vectorized_elementwise_kernelILi8EZNS0_50_GLOBAL__N__2680c7bb_12_PowKernel_cu_7dd49032_317022pow_scalar_tensor_implIfEEvRNS_18TensorIteratorBaseEN3c107complexIT_EEEUlNS7_IfEEE_St5arrayIPcLm2EEEEviT0_T1_,@function
        .size           _ZN2at6native29vectorized_elementwise_kernelILi8EZNS0_50_GLOBAL__N__2680c7bb_12_PowKernel_cu_7dd49032_317022pow_scalar_tensor_implIfEEvRNS_18TensorIteratorBaseEN3c107complexIT_EEEUlNS7_IfEEE_St5arrayIPcLm2EEEEviT0_T1_,(.L_x_61023 - _ZN2at6native29vectorized_elementwise_kernelILi8EZNS0_50_GLOBAL__N__2680c7bb_12_PowKernel_cu_7dd49032_317022pow_scalar_tensor_implIfEEvRNS_18TensorIteratorBaseEN3c107complexIT_EEEUlNS7_IfEEE_St5arrayIPcLm2EEEEviT0_T1_)
        .other          _ZN2at6native29vectorized_elementwise_kernelILi8EZNS0_50_GLOBAL__N__2680c7bb_12_PowKernel_cu_7dd49032_317022pow_scalar_tensor_implIfEEvRNS_18TensorIteratorBaseEN3c107complexIT_EEEUlNS7_IfEEE_St5arrayIPcLm2EEEEviT0_T1_,@"STO_CUDA_ENTRY STV_DEFAULT"
_ZN2at6native29vectorized_elementwise_kernelILi8EZNS0_50_GLOBAL__N__2680c7bb_12_PowKernel_cu_7dd49032_317022pow_scalar_tensor_implIfEEvRNS_18TensorIteratorBaseEN3c107complexIT_EEEUlNS7_IfEEE_St5arrayIPcLm2EEEEviT0_T1_:
.text._ZN2at6native29vectorized_elementwise_kernelILi8EZNS0_50_GLOBAL__N__2680c7bb_12_PowKernel_cu_7dd49032_317022pow_scalar_tensor_implIfEEvRNS_18TensorIteratorBaseEN3c107complexIT_EEEUlNS7_IfEEE_St5arrayIPcLm2EEEEviT0_T1_:
[----:B------:R-:W-:Y:S01]  /*0000*/  LDC R1, c[0x0][0x37c] ;  /* 0x0000df00ff017b82 */ /* 0x000fe20000000800 */
[----:B------:R-:W-:Y:S05]  /*0010*/  EXIT ;  /* 0x000000000000794d */ /* 0x000fea0003800000 */
.L_x_38756:
        /* <DEDUP_REMOVED lines=14> */
.L_x_61023:


//--------------------- .text._ZN2at6native18elementwise_kernelILi128ELi4EZNS0_15gpu_kernel_implIZZZNS0_50_GLOBAL__N__2680c7bb_12_PowKernel_cu_7dd49032_317024pow_tensor_tensor_kernelERNS_18TensorIteratorBaseEENKUlvE_clEvENKUlvE6_clEvEUlN3c107complexIdEESA_E_EEvS5_RKT_EUliE_EEviT1_ --------------------------
	.section	.text._ZN2at6native18elementwise_kernelILi128ELi4EZNS0_15gpu_kernel_implIZZZNS0_50_GLOBAL__N__2680c7bb_12_PowKernel_cu_7dd49032_317024pow_tensor_tensor_kernelERNS_18TensorIteratorBaseEENKUlvE_clEvENKUlvE6_clEvEUlN3c107complexIdEESA_E_EEvS5_RKT_EUliE_EEviT1_,"ax",@progbits
	.align	128
        .global         _ZN2at6native18elementwise_kernelILi128ELi4EZNS0_15gpu_kernel_implIZZZNS0_50_GLOBAL__N__2680c7bb_12_PowKernel_cu_7dd49032_317024pow_tensor_tensor_kernelERNS_18TensorIteratorBaseEENKUlvE_clEvENKUlvE6_clEvEUlN3c107complexIdEESA_E_EEvS5_RKT_EUliE_EEviT1_
        .type           _ZN2at6native18elementwise_kernelILi128ELi4EZNS0_15gpu_kernel_implIZZZNS0_50_GLOBAL__N__2680c7bb_12_PowKernel_cu_7dd49032_317024pow_tensor_tensor_kernelERNS_18TensorIteratorBaseEENKUlvE_clEvENKUlvE6_clEvEUlN3c107complexIdEESA_E_EEvS5_RKT_EUliE_EEviT1_,@function
        .size           _ZN2at6native18elementwise_kernelILi128ELi4EZNS0_15gpu_kernel_implIZZZNS0_50_GLOBAL__N__2680c7bb_12_PowKernel_cu_7dd49032_317024pow_tensor_tensor_kernelERNS_18TensorIteratorBaseEENKUlvE_clEvENKUlvE6_clEvEUlN3c107complexIdEESA_E_EEvS5_RKT_EUliE_EEviT1_,(.L_x_60673 - _ZN2at6native18elementwise_kernelILi128ELi4EZNS0_15gpu_kernel_implIZZZNS0_50_GLOBAL__N__2680c7bb_12_PowKernel_cu_7dd49032_317024pow_tensor_tensor_kernelERNS_18TensorIteratorBaseEENKUlvE_clEvENKUlvE6_clEvEUlN3c107complexIdEESA_E_EEvS5_RKT_EUliE_EEviT1_)
        .other          _ZN2at6native18elementwise_kernelILi128ELi4EZNS0_15gpu_kernel_implIZZZNS0_50_GLOBAL__N__2680c7bb_12_PowKernel_cu_7dd49032_317024pow_tensor_tensor_kernelERNS_18TensorIteratorBaseEENKUlvE_clEvENKUlvE6_clEvEUlN3c107complexIdEESA_E_EEvS5_RKT_EUliE_EEviT1_,@"STO_CUDA_ENTRY STV_DEFAULT"
_ZN2at6native18elementwise_kernelILi128ELi4EZNS0_15gpu_kernel_implIZZZNS0_50_GLOBAL__N__2680c7bb_12_PowKernel_cu_7dd49032_317024pow_tensor_tensor_kernelERNS_18TensorIteratorBaseEENKUlvE_clEvENKUlvE6_clEvEUlN3c107complexIdEESA_E_EEvS5_RKT_EUliE_EEviT1_:
.text._ZN2at6native18elementwise_kernelILi128ELi4EZNS0_15gpu_kernel_implIZZZNS0_50_GLOBAL__N__2680c7bb_12_PowKernel_cu_7dd49032_317024pow_tensor_tensor_kernelERNS_18TensorIteratorBaseEENKUlvE_clEvENKUlvE6_clEvEUlN3c107complexIdEESA_E_EEvS5_RKT_EUliE_EEviT1_:
[----:B------:R-:W0:Y:S01]  /*0000*/  LDC R1, c[0x0][0x37c] ;  /* 0x0000df00ff017b82 */ /* 0x000e220000000800 */
[----:B------:R-:W1:Y:S07]  /*0010*/  S2R R16, SR_TID.X ;  /* 0x0000000000107919 */ /* 0x000e6e0000002100 */
[----:B------:R-:W2:Y:S01]  /*0020*/  S2UR UR4, SR_CTAID.X ;  /* 0x00000000000479c3 */ /* 0x000ea20000002500 */
[----:B------:R-:W3:Y:S01]  /*0030*/  LDCU UR41, c[0x0][0x388] ;  /* 0x00007100ff2977ac */ /* 0x000ee20008000800 */
[----:B------:R-:W-:Y:S01]  /*0040*/  BSSY.RECONVERGENT B6, `(.L_x_38757) ;  /* 0x0001a93000067945 */ /* 0x000fe20003800200 */
[----:B0-----:R-:W-:Y:S01]  /*0050*/  VIADD R1, R1, 0xffffffd8 ;  /* 0xffffffd801017836 */ /* 0x001fe20000000000 */
[----:B------:R-:W0:Y:S01]  /*0060*/  LDCU UR5, c[0x0][0x380] ;  /* 0x00007000ff0577ac */ /* 0x000e220008000800 */
[----:B------:R-:W4:Y:S01]  /*0070*/  LDCU UR40, c[0x0][0x608] ;  /* 0x0000c100ff2877ac */ /* 0x000f220008000800 */
[----:B------:R-:W0:Y:S01]  /*0080*/  LDCU.64 UR36, c[0x0][0x358] ;  /* 0x00006b00ff2477ac */ /* 0x000e220008000a00 */
[----:B---3--:R-:W-:-:S04]  /*0090*/  UIADD3 UR39, UPT, UPT, UR41, -0x1, URZ ;  /* 0xffffffff29277890 */ /* 0x008fc8000fffe0ff */
[----:B------:R-:W-:Y:S02]  /*00a0*/  UISETP.LT.U32.AND UP0, UPT, UR39, 0x18, UPT ;  /* 0x000000182700788c */ /* 0x000fe4000bf01070 */
[----:B--2---:R-:W-:Y:S02]  /*00b0*/  USHF.L.U32 UR4, UR4, 0x9, URZ ;  /* 0x0000000904047899 */ /* 0x004fe400080006ff */
[----:B------:R-:W-:Y:S02]  /*00c0*/  USEL UR38, UR39, 0x18, UP0 ;  /* 0x0000001827267887 */ /* 0x000fe40008000000 */
[----:B----4-:R-:W-:Y:S02]  /*00d0*/  UPRMT UR43, UR40, 0x7770, URZ ;  /* 0x00007770282b7896 */ /* 0x010fe400080000ff */
[----:B-1----:R-:W-:Y:S01]  /*00e0*/  LOP3.LUT R16, R16, UR4, RZ, 0xfc, !PT ;  /* 0x0000000410107c12 */ /* 0x002fe2000f8efcff */
[----:B------:R-:W-:Y:S02]  /*00f0*/  UPRMT UR42, UR40, 0x7771, URZ ;  /* 0x00007771282a7896 */ /* 0x000fe400080000ff */
[----:B------:R-:W-:Y:S01]  /*0100*/  UPRMT UR44, UR40, 0x7772, URZ ;  /* 0x00007772282c7896 */ /* 0x000fe200080000ff */
[----:B0-----:R-:W-:Y:S01]  /*0110*/  ISETP.GE.AND P0, PT, R16, UR5, PT ;  /* 0x0000000510007c0c */ /* 0x001fe2000bf06270 */
[----:B------:R-:W-:-:S12]  /*0120*/  UIADD3 UR38, UPT, UPT, UR38, 0x1, URZ ;  /* 0x0000000126267890 */ /* 0x000fd8000fffe0ff */
[----:B------:R-:W-:Y:S05]  /*0130*/  @P0 BRA `(.L_x_38758) ;  /* 0x000001a8000c0947 */ /* 0x000fea0003800000 */
[----:B------:R-:W-:Y:S01]  /*0140*/  UISETP.NE.AND UP0, UPT, UR41, URZ, UPT ;  /* 0x000000ff2900728c */ /* 0x000fe2000bf05270 */
[----:B------:R-:W-:Y:S02]  /*0150*/  IMAD.MOV.U32 R18, RZ, RZ, RZ ;  /* 0x000000ffff127224 */ /* 0x000fe400078e00ff */
[----:B------:R-:W-:Y:S02]  /*0160*/  IMAD.MOV.U32 R0, RZ, RZ, RZ ;  /* 0x000000ffff007224 */ /* 0x000fe400078e00ff */
[----:B------:R-:W-:-:S04]  /*0170*/  IMAD.MOV.U32 R17, RZ, RZ, RZ ;  /* 0x000000ffff117224 */ /* 0x000fc800078e00ff */
[----:B------:R-:W-:Y:S05]  /*0180*/  BRA.U !UP0, `(.L_x_38759) ;  /* 0x0000001508747547 */ /* 0x000fea000b800000 */
[----:B------:R-:W0:Y:S01]  /*0190*/  LDCU.64 UR4, c[0x0][0x390] ;  /* 0x00007200ff0477ac */ /* 0x000e220008000a00 */
[----:B------:R-:W-:Y:S02]  /*01a0*/  IMAD.MOV.U32 R2, RZ, RZ, RZ ;  /* 0x000000ffff027224 */ /* 0x000fe400078e00ff */
[----:B------:R-:W-:Y:S01]  /*01b0*/  IMAD.MOV.U32 R3, RZ, RZ, R16 ;  /* 0x000000ffff037224 */ /* 0x000fe200078e0010 */
        /* <DEDUP_REMOVED lines=346> */
.L_x_38759:
        /* <DEDUP_REMOVED lines=19> */
.L_x_38764:
[----:B------:R-:W2:Y:S01]  /*1890*/  LDG.E.U8 R2, desc[UR36][R2.64] ;  /* 0x0000002402027981 */ /* 0x000ea2000c1e1100 */
[----:B------:R-:W-:Y:S01]  /*18a0*/  CS2R R26, SRZ ;  /* 0x00000000001a7805 */ /* 0x000fe2000001ff00 */
[----:B--2---:R4:W0:Y:S02]  /*18b0*/  I2F.F64.U16 R24, R2 ;  /* 0x0000000200187312 */ /* 0x0048240000101800 */
[----:B0---4-:R-:W-:Y:S05]  /*18c0*/  BRA `(.L_x_38766) ;  /* 0x0000000c00d87947 */ /* 0x011fea0003800000 */
.L_x_38763:
        /* <DEDUP_REMOVED lines=10> */
.L_x_38768:
[----:B------:R-:W2:Y:S01]  /*1970*/  LDG.E R2, desc[UR36][R2.64] ;  /* 0x0000002402027981 */ /* 0x000ea2000c1e1900 */
[----:B------:R-:W-:Y:S01]  /*1980*/  CS2R R26, SRZ ;  /* 0x00000000001a7805 */ /* 0x000fe2000001ff00 */
[----:B--2---:R4:W0:Y:S02]  /*1990*/  I2F.F64 R24, R2 ;  /* 0x0000000200187312 */ /* 0x0048240000201c00 */
[----:B0---4-:R-:W-:Y:S05]  /*19a0*/  BRA `(.L_x_38766) ;  /* 0x0000000c00a07947 */ /* 0x011fea0003800000 */
.L_x_38767:
[----:B------:R-:W2:Y:S01]  /*19b0*/  LDG.E.U16 R2, desc[UR36][R2.64] ;  /* 0x0000002402027981 */ /* 0x000ea2000c1e1500 */
[----:B------:R-:W-:Y:S01]  /*19c0*/  CS2R R26, SRZ ;  /* 0x00000000001a7805 */ /* 0x000fe2000001ff00 */
[----:B--2---:R4:W0:Y:S02]  /*19d0*/  I2F.F64.S16 R24, R2 ;  /* 0x0000000200187312 */ /* 0x0048240000101c00 */
[----:B0---4-:R-:W-:Y:S05]  /*19e0*/  BRA `(.L_x_38766) ;  /* 0x0000000c00907947 */ /* 0x011fea0003800000 */
.L_x_38762:
        /* <DEDUP_REMOVED lines=11> */
.L_x_38770:
[----:B------:R-:W2:Y:S01]  /*1aa0*/  LDG.E.U16 R0, desc[UR36][R2.64] ;  /* 0x0000002402007981 */ /* 0x000ea2000c1e1500 */
[----:B------:R-:W-:Y:S01]  /*1ab0*/  CS2R R26, SRZ ;  /* 0x00000000001a7805 */ /* 0x000fe2000001ff00 */
[----:B--2---:R-:W-:-:S05]  /*1ac0*/  HADD2.F32 R0, -RZ, R0.H0_H0 ;  /* 0x20000000ff007230 */ /* 0x004fca0000004100 */
[----:B------:R-:W-:-:S04]  /*1ad0*/  FMUL.FTZ R0, R0, 1 ;  /* 0x3f80000000007820 */ /* 0x000fc80000410000 */
[----:B------:R3:W4:Y:S02]  /*1ae0*/  F2F.F64.F32 R24, R0 ;  /* 0x0000000000187310 */ /* 0x0007240000201800 */
[----:B---34-:R-:W-:Y:S05]  /*1af0*/  BRA `(.L_x_38766) ;  /* 0x0000000c004c7947 */ /* 0x018fea0003800000 */
.L_x_38769:
        /* <DEDUP_REMOVED lines=16> */
.L_x_38772:
        /* <DEDUP_REMOVED lines=12> */
.L_x_38771:
[----:B------:R3:W5:Y:S01]  /*1cc0*/  LDG.E.64 R24, desc[UR36][R2.64] ;  /* 0x0000002402187981 */ /* 0x000762000c1e1b00 */
[----:B------:R-:W-:Y:S01]  /*1cd0*/  CS2R R26, SRZ ;  /* 0x00000000001a7805 */ /* 0x000fe2000001ff00 */
[----:B------:R-:W-:Y:S06]  /*1ce0*/  BRA `(.L_x_38766) ;  /* 0x0000000800d07947 */ /* 0x000fec0003800000 */
.L_x_38761:
        /* <DEDUP_REMOVED lines=14> */
.L_x_38775:
[----:B------:R2:W5:Y:S01]  /*1dd0*/  LDG.E.128 R24, desc[UR36][R2.64] ;  /* 0x0000002402187981 */ /* 0x000562000c1e1d00 */
[----:B------:R-:W-:Y:S05]  /*1de0*/  BRA `(.L_x_38766) ;  /* 0x0000000800907947 */ /* 0x000fea0003800000 */
.L_x_38774:
        /* <DEDUP_REMOVED lines=28> */
.L_x_38777:
        /* <DEDUP_REMOVED lines=15> */
.L_x_38776:
[----:B------:R-:W2:Y:S01]  /*20a0*/  LDG.E.U16 R0, desc[UR36][R2.64] ;  /* 0x0000002402007981 */ /* 0x000ea2000c1e1500 */
[----:B------:R-:W-:Y:S01]  /*20b0*/  CS2R R26, SRZ ;  /* 0x00000000001a7805 */ /* 0x000fe2000001ff00 */
[----:B--2---:R-:W-:-:S04]  /*20c0*/  IMAD.U32 R0, R0, 0x10000, RZ ;  /* 0x0001000000007824 */ /* 0x004fc800078e00ff */
[----:B------:R-:W-:-:S04]  /*20d0*/  FMUL.FTZ R0, R0, 1 ;  /* 0x3f80000000007820 */ /* 0x000fc80000410000 */
[----:B------:R2:W3:Y:S02]  /*20e0*/  F2F.F64.F32 R24, R0 ;  /* 0x0000000000187310 */ /* 0x0004e40000201800 */
[----:B--23--:R-:W-:Y:S05]  /*20f0*/  BRA `(.L_x_38766) ;  /* 0x0000000400cc7947 */ /* 0x00cfea0003800000 */
.L_x_38773:
        /* <DEDUP_REMOVED lines=12> */
.L_x_38780:
        /* <DEDUP_REMOVED lines=22> */
.L_x_38782:
[----:B------:R-:W-:Y:S05]  /*2320*/  BSYNC.RECONVERGENT B0 ;  /* 0x0000000000007941 */ /* 0x000fea0003800200 */
.L_x_38781:
[----:B------:R-:W-:Y:S01]  /*2330*/  IMAD.SHL.U32 R0, R0, 0x100000, RZ ;  /* 0x0010000000007824 */ /* 0x000fe200078e00ff */
[----:B------:R-:W-:-:S04]  /*2340*/  LEA R2, R2, 0x3b800000, 0x17 ;  /* 0x3b80000002027811 */ /* 0x000fc800078eb8ff */
[----:B------:R-:W-:-:S05]  /*2350*/  LOP3.LUT R0, R2, R0, R7, 0xfe, !PT ;  /* 0x0000000002007212 */ /* 0x000fca00078efe07 */
[----:B------:R-:W-:-:S04]  /*2360*/  FMUL.FTZ R0, R0, 1 ;  /* 0x3f80000000007820 */ /* 0x000fc80000410000 */
[----:B------:R2:W3:Y:S02]  /*2370*/  F2F.F64.F32 R24, R0 ;  /* 0x0000000000187310 */ /* 0x0004e40000201800 */
[----:B--23--:R-:W-:Y:S05]  /*2380*/  BRA `(.L_x_38766) ;  /* 0x0000000400287947 */ /* 0x00cfea0003800000 */
.L_x_38779:
        /* <DEDUP_REMOVED lines=22> */
.L_x_38784:
[----:B------:R-:W-:Y:S05]  /*24f0*/  BSYNC.RECONVERGENT B0 ;  /* 0x0000000000007941 */ /* 0x000fea0003800200 */
.L_x_38783:
[----:B------:R-:W-:Y:S01]  /*2500*/  IMAD.SHL.U32 R0, R0, 0x200000, RZ ;  /* 0x0020000000007824 */ /* 0x000fe200078e00ff */
[----:B------:R-:W-:-:S04]  /*2510*/  LEA R2, R2, 0x37800000, 0x17 ;  /* 0x3780000002027811 */ /* 0x000fc800078eb8ff */
[----:B------:R-:W-:-:S05]  /*2520*/  LOP3.LUT R0, R2, R0, R7, 0xfe, !PT ;  /* 0x0000000002007212 */ /* 0x000fca00078efe07 */
[----:B------:R-:W-:-:S04]  /*2530*/  FMUL.FTZ R0, R0, 1 ;  /* 0x3f80000000007820 */ /* 0x000fc80000410000 */
[----:B------:R2:W3:Y:S02]  /*2540*/  F2F.F64.F32 R24, R0 ;  /* 0x0000000000187310 */ /* 0x0004e40000201800 */
[----:B--23--:R-:W-:Y:S05]  /*2550*/  BRA `(.L_x_38766) ;  /* 0x0000000000b47947 */ /* 0x00cfea0003800000 */
.L_x_38778:
[----:B------:R-:W-:-:S09]  /*2560*/  UISETP.NE.AND UP0, UPT, UR4, 0x1c, UPT ;  /* 0x0000001c0400788c */ /* 0x000fd2000bf05270 */
[----:B------:R-:W-:Y:S05]  /*2570*/  BRA.U !UP0, `(.L_x_38785) ;  /* 0x0000000108a07547 */ /* 0x000fea000b800000 */
[----:B------:R-:W-:-:S09]  /*2580*/  UISETP.NE.AND UP0, UPT, UR4, 0x1d, UPT ;  /* 0x0000001d0400788c */ /* 0x000fd2000bf05270 */
[----:B------:R-:W-:Y:S05]  /*2590*/  BRA.U !UP0, `(.L_x_38786) ;  /* 0x0000000108887547 */ /* 0x000fea000b800000 */
[----:B------:R-:W-:-:S09]  /*25a0*/  UISETP.NE.AND UP0, UPT, UR4, 0x2c, UPT ;  /* 0x0000002c0400788c */ /* 0x000fd2000bf05270 */
[----:B------:R-:W-:Y:S05]  /*25b0*/  BRA.U !UP0, `(.L_x_38787) ;  /* 0x00000001084c7547 */ /* 0x000fea000b800000 */
.L_x_38765:
        /* <DEDUP_REMOVED lines=16> */
.L_x_38788:
[----:B------:R-:W-:Y:S02]  /*26c0*/  CS2R R24, SRZ ;  /* 0x0000000000187805 */ /* 0x000fe4000001ff00 */
[----:B------:R-:W-:Y:S01]  /*26d0*/  CS2R R26, SRZ ;  /* 0x00000000001a7805 */ /* 0x000fe2000001ff00 */
[----:B------:R-:W-:Y:S06]  /*26e0*/  BRA `(.L_x_38766) ;  /* 0x0000000000507947 */ /* 0x000fec0003800000 */
.L_x_38787:
        /* <DEDUP_REMOVED lines=13> */
.L_x_38786:
[----:B------:R-:W2:Y:S01]  /*27c0*/  LDG.E.64 R24, desc[UR36][R2.64] ;  /* 0x0000002402187981 */ /* 0x000ea2000c1e1b00 */
[----:B------:R-:W-:Y:S01]  /*27d0*/  CS2R R26, SRZ ;  /* 0x00000000001a7805 */ /* 0x000fe2000001ff00 */
[----:B--2---:R-:W2:Y:S02]  /*27e0*/  I2F.F64.U64 R24, R24 ;  /* 0x0000001800187312 */ /* 0x004ea40000301800 */
[----:B--2---:R-:W-:Y:S05]  /*27f0*/  BRA `(.L_x_38766) ;  /* 0x00000000000c7947 */ /* 0x004fea0003800000 */
.L_x_38785:
[----:B------:R-:W2:Y:S01]  /*2800*/  LDG.E R2, desc[UR36][R2.64] ;  /* 0x0000002402027981 */ /* 0x000ea2000c1e1900 */
[----:B------:R-:W-:Y:S01]  /*2810*/  CS2R R26, SRZ ;  /* 0x00000000001a7805 */ /* 0x000fe2000001ff00 */
[----:B--2---:R0:W1:Y:S06]  /*2820*/  I2F.F64.U32 R24, R2 ;  /* 0x0000000200187312 */ /* 0x00406c0000201800 */
.L_x_38766:
[----:B------:R-:W-:Y:S05]  /*2830*/  BSYNC.RECONVERGENT B7 ;  /* 0x0000000000077941 */ /* 0x000fea0003800200 */
.L_x_38760:
[----:B------:R-:W4:Y:S01]  /*2840*/  LDCU.64 UR6, c[0x0][0x5f8] ;  /* 0x0000bf00ff0677ac */ /* 0x000f220008000a00 */
[----:B------:R-:W-:Y:S01]  /*2850*/  BSSY.RECONVERGENT B7, `(.L_x_38789) ;  /* 0x000010c000077945 */ /* 0x000fe20003800200 */
        /* <DEDUP_REMOVED lines=14> */
[----:B------:R-:W-:Y:S01]  /*2940*/  CS2R R14, SRZ ;  /* 0x00000000000e7805 */ /* 0x000fe2000001ff00 */
[----:B----4-:R-:W4:Y:S02]  /*2950*/  I2F.F64.S16 R12, R12 ;  /* 0x0000000c000c7312 */ /* 0x010f240000101c00 */
[----:B----4-:R-:W-:Y:S05]  /*2960*/  BRA `(.L_x_38795) ;  /* 0x0000000c00e87947 */ /* 0x010fea0003800000 */
.L_x_38793:
[----:B------:R-:W4:Y:S01]  /*2970*/  LDG.E.U8 R12, desc[UR36][R18.64] ;  /* 0x00000024120c7981 */ /* 0x000f22000c1e1100 */
[----:B------:R-:W-:Y:S01]  /*2980*/  CS2R R14, SRZ ;  /* 0x00000000000e7805 */ /* 0x000fe2000001ff00 */
[----:B----4-:R-:W4:Y:S02]  /*2990*/  I2F.F64.U16 R12, R12 ;  /* 0x0000000c000c7312 */ /* 0x010f240000101800 */
[----:B----4-:R-:W-:Y:S05]  /*29a0*/  BRA `(.L_x_38795) ;  /* 0x0000000c00d87947 */ /* 0x010fea0003800000 */
.L_x_38792:
[----:B------:R-:W-:-:S09]  /*29b0*/  UISETP.NE.AND UP0, UPT, UR4, 0x2, UPT ;  /* 0x000000020400788c */ /* 0x000fd2000bf05270 */
[----:B------:R-:W-:Y:S05]  /*29c0*/  BRA.U !UP0, `(.L_x_38796) ;  /* 0x0000000108307547 */ /* 0x000fea000b800000 */
[----:B------:R-:W-:-:S09]  /*29d0*/  UISETP.NE.AND UP0, UPT, UR4, 0x3, UPT ;  /* 0x000000030400788c */ /* 0x000fd2000bf05270 */
[----:B------:R-:W-:Y:S05]  /*29e0*/  BRA.U !UP0, `(.L_x_38797) ;  /* 0x0000000108187547 */ /* 0x000fea000b800000 */
[----:B------:R-:W-:-:S09]  /*29f0*/  UISETP.NE.AND UP0, UPT, UR4, 0x4, UPT ;  /* 0x000000040400788c */ /* 0x000fd2000bf05270 */
[----:B------:R-:W-:Y:S05]  /*2a00*/  BRA.U UP0, `(.L_x_38794) ;  /* 0x0000000d00247547 */ /* 0x000fea000b800000 */
[----:B------:R-:W4:Y:S01]  /*2a10*/  LDG.E.64 R12, desc[UR36][R18.64] ;  /* 0x00000024120c7981 */ /* 0x000f22000c1e1b00 */
[----:B------:R-:W-:Y:S01]  /*2a20*/  CS2R R14, SRZ ;  /* 0x00000000000e7805 */ /* 0x000fe2000001ff00 */
[----:B----4-:R-:W4:Y:S02]  /*2a30*/  I2F.F64.S64 R12, R12 ;  /* 0x0000000c000c7312 */ /* 0x010f240000301c00 */
[----:B----4-:R-:W-:Y:S05]  /*2a40*/  BRA `(.L_x_38795) ;  /* 0x0000000c00b07947 */ /* 0x010fea0003800000 */
.L_x_38797:
[----:B------:R-:W4:Y:S01]  /*2a50*/  LDG.E R12, desc[UR36][R18.64] ;  /* 0x00000024120c7981 */ /* 0x000f22000c1e1900 */
[----:B------:R-:W-:Y:S01]  /*2a60*/  CS2R R14, SRZ ;  /* 0x00000000000e7805 */ /* 0x000fe2000001ff00 */
[----:B----4-:R-:W4:Y:S02]  /*2a70*/  I2F.F64 R12, R12 ;  /* 0x0000000c000c7312 */ /* 0x010f240000201c00 */
[----:B----4-:R-:W-:Y:S05]  /*2a80*/  BRA `(.L_x_38795) ;  /* 0x0000000c00a07947 */ /* 0x010fea0003800000 */
.L_x_38796:
[----:B------:R-:W4:Y:S01]  /*2a90*/  LDG.E.U16 R12, desc[UR36][R18.64] ;  /* 0x00000024120c7981 */ /* 0x000f22000c1e1500 */
[----:B------:R-:W-:Y:S01]  /*2aa0*/  CS2R R14, SRZ ;  /* 0x00000000000e7805 */ /* 0x000fe2000001ff00 */
[----:B----4-:R-:W4:Y:S02]  /*2ab0*/  I2F.F64.S16 R12, R12 ;  /* 0x0000000c000c7312 */ /* 0x010f240000101c00 */
[----:B----4-:R-:W-:Y:S05]  /*2ac0*/  BRA `(.L_x_38795) ;  /* 0x0000000c00907947 */ /* 0x010fea0003800000 */
.L_x_38791:
[----:B------:R-:W-:-:S09]  /*2ad0*/  UISETP.GT.AND UP0, UPT, UR4, 0x6, UPT ;  /* 0x000000060400788c */ /* 0x000fd2000bf04270 */
[----:B------:R-:W-:Y:S05]  /*2ae0*/  BRA.U UP0, `(.L_x_38798) ;  /* 0x00000001003c7547 */ /* 0x000fea000b800000 */
[----:B------:R-:W-:-:S09]  /*2af0*/  UISETP.NE.AND UP0, UPT, UR4, 0x5, UPT ;  /* 0x000000050400788c */ /* 0x000fd2000bf05270 */
[----:B------:R-:W-:Y:S05]  /*2b00*/  BRA.U !UP0, `(.L_x_38799) ;  /* 0x00000001081c7547 */ /* 0x000fea000b800000 */
[----:B------:R-:W-:-:S09]  /*2b10*/  UISETP.NE.AND UP0, UPT, UR4, 0x6, UPT ;  /* 0x000000060400788c */ /* 0x000fd2000bf05270 */
[----:B------:R-:W-:Y:S05]  /*2b20*/  BRA.U UP0, `(.L_x_38794) ;  /* 0x0000000900dc7547 */ /* 0x000fea000b800000 */
[----:B------:R-:W4:Y:S01]  /*2b30*/  LDG.E R12, desc[UR36][R18.64] ;  /* 0x00000024120c7981 */ /* 0x000f22000c1e1900 */
[----:B------:R-:W-:Y:S01]  /*2b40*/  CS2R R14, SRZ ;  /* 0x00000000000e7805 */ /* 0x000fe2000001ff00 */
[----:B----4-:R-:W-:-:S06]  /*2b50*/  FMUL.FTZ R12, R12, 1 ;  /* 0x3f8000000c0c7820 */ /* 0x010fcc0000410000 */
[----:B------:R-:W4:Y:S02]  /*2b60*/  F2F.F64.F32 R12, R12 ;  /* 0x0000000c000c7310 */ /* 0x000f240000201800 */
[----:B----4-:R-:W-:Y:S05]  /*2b70*/  BRA `(.L_x_38795) ;  /* 0x0000000c00647947 */ /* 0x010fea0003800000 */
.L_x_38799:
[----:B------:R-:W4:Y:S01]  /*2b80*/  LDG.E.U16 R0, desc[UR36][R18.64] ;  /* 0x0000002412007981 */ /* 0x000f22000c1e1500 */
[----:B------:R-:W-:Y:S01]  /*2b90*/  CS2R R14, SRZ ;  /* 0x00000000000e7805 */ /* 0x000fe2000001ff00 */
[----:B----4-:R-:W-:-:S05]  /*2ba0*/  HADD2.F32 R0, -RZ, R0.H0_H0 ;  /* 0x20000000ff007230 */ /* 0x010fca0000004100 */
[----:B------:R-:W-:-:S04]  /*2bb0*/  FMUL.FTZ R0, R0, 1 ;  /* 0x3f80000000007820 */ /* 0x000fc80000410000 */
[----:B------:R4:W0:Y:S02]  /*2bc0*/  F2F.F64.F32 R12, R0 ;  /* 0x00000000000c7310 */ /* 0x0008240000201800 */
[----:B0---4-:R-:W-:Y:S05]  /*2bd0*/  BRA `(.L_x_38795) ;  /* 0x0000000c004c7947 */ /* 0x011fea0003800000 */
.L_x_38798:
[----:B------:R-:W-:-:S09]  /*2be0*/  UISETP.NE.AND UP0, UPT, UR4, 0x7, UPT ;  /* 0x000000070400788c */ /* 0x000fd2000bf05270 */
[----:B------:R-:W-:Y:S05]  /*2bf0*/  BRA.U !UP0, `(.L_x_38800) ;  /* 0x0000000108687547 */ /* 0x000fea000b800000 */
[----:B------:R-:W-:-:S09]  /*2c00*/  UISETP.NE.AND UP0, UPT, UR4, 0x8, UPT ;  /* 0x000000080400788c */ /* 0x000fd2000bf05270 */
[----:B------:R-:W-:Y:S05]  /*2c10*/  BRA.U !UP0, `(.L_x_38801) ;  /* 0x0000000108307547 */ /* 0x000fea000b800000 */
[----:B------:R-:W-:-:S09]  /*2c20*/  UISETP.NE.AND UP0, UPT, UR4, 0x9, UPT ;  /* 0x000000090400788c */ /* 0x000fd2000bf05270 */
[----:B------:R-:W-:Y:S05]  /*2c30*/  BRA.U UP0, `(.L_x_38794) ;  /* 0x0000000900987547 */ /* 0x000fea000b800000 */
[----:B------:R-:W4:Y:S02]  /*2c40*/  LDG.E.64 R18, desc[UR36][R18.64] ;  /* 0x0000002412127981 */ /* 0x000f24000c1e1b00 */
[----:B----4-:R-:W-:Y:S01]  /*2c50*/  FMUL.FTZ R12, R18, 1 ;  /* 0x3f800000120c7820 */ /* 0x010fe20000410000 */
        /* <DEDUP_REMOVED lines=8> */
.L_x_38801:
[----:B------:R-:W4:Y:S02]  /*2ce0*/  LDG.E R18, desc[UR36][R18.64] ;  /* 0x0000002412127981 */ /* 0x000f24000c1e1900 */
[----:B----4-:R-:W-:-:S05]  /*2cf0*/  HADD2.F32 R0, -RZ, R18.H0_H0 ;  /* 0x20000012ff007230 */ /* 0x010fca0000004100 */
        /* <DEDUP_REMOVED lines=8> */
[----:B------:R0:W0:Y:S02]  /*2d80*/  F2F.F64.F32 R14, R0 ;  /* 0x00000000000e7310 */ /* 0x0000240000201800 */
[----:B0---4-:R-:W-:Y:S05]  /*2d90*/  BRA `(.L_x_38795) ;  /* 0x0000000800dc7947 */ /* 0x011fea0003800000 */
.L_x_38800:
[----:B------:R4:W5:Y:S01]  /*2da0*/  LDG.E.64 R12, desc[UR36][R18.64] ;  /* 0x00000024120c7981 */ /* 0x000962000c1e1b00 */
[----:B------:R-:W-:Y:S01]  /*2db0*/  CS2R R14, SRZ ;  /* 0x00000000000e7805 */ /* 0x000fe2000001ff00 */
[----:B------:R-:W-:Y:S06]  /*2dc0*/  BRA `(.L_x_38795) ;  /* 0x0000000800d07947 */ /* 0x000fec0003800000 */
.L_x_38790:
        /* <DEDUP_REMOVED lines=9> */
[----:B------:R-:W-:Y:S01]  /*2e60*/  CS2R R14, SRZ ;  /* 0x00000000000e7805 */ /* 0x000fe2000001ff00 */
[----:B------:R-:W-:Y:S01]  /*2e70*/  IMAD.MOV.U32 R12, RZ, RZ, RZ ;  /* 0x000000ffff0c7224 */ /* 0x000fe200078e00ff */
[----:B----4-:R-:W-:-:S04]  /*2e80*/  ISETP.NE.AND P0, PT, R18, RZ, PT ;  /* 0x000000ff1200720c */ /* 0x010fc80003f05270 */
[----:B------:R-:W-:Y:S01]  /*2e90*/  FSEL R13, RZ, 1.875, !P0 ;  /* 0x3ff00000ff0d7808 */ /* 0x000fe20004000000 */
[----:B------:R-:W-:Y:S08]  /*2ea0*/  BRA `(.L_x_38795) ;  /* 0x0000000800987947 */ /* 0x000ff00003800000 */
.L_x_38804:
[----:B------:R4:W5:Y:S01]  /*2eb0*/  LDG.E.128 R12, desc[UR36][R18.64] ;  /* 0x00000024120c7981 */ /* 0x000962000c1e1d00 */
[----:B------:R-:W-:Y:S05]  /*2ec0*/  BRA `(.L_x_38795) ;  /* 0x0000000800907947 */ /* 0x000fea0003800000 */
.L_x_38803:
[----:B------:R-:W-:-:S09]  /*2ed0*/  UISETP.NE.AND UP0, UPT, UR4, 0xf, UPT ;  /* 0x0000000f0400788c */ /* 0x000fd2000bf05270 */
[----:B------:R-:W-:Y:S05]  /*2ee0*/  BRA.U !UP0, `(.L_x_38805) ;  /* 0x0000000108a47547 */ /* 0x000fea000b800000 */
[----:B------:R-:W-:-:S09]  /*2ef0*/  UISETP.NE.AND UP0, UPT, UR4, 0x17, UPT ;  /* 0x000000170400788c */ /* 0x000fd2000bf05270 */
[----:B------:R-:W-:Y:S05]  /*2f00*/  BRA.U !UP0, `(.L_x_38806) ;  /* 0x0000000108607547 */ /* 0x000fea000b800000 */
[----:B------:R-:W-:-:S09]  /*2f10*/  UISETP.NE.AND UP0, UPT, UR4, 0x18, UPT ;  /* 0x000000180400788c */ /* 0x000fd2000bf05270 */
[----:B------:R-:W-:Y:S05]  /*2f20*/  BRA.U UP0, `(.L_x_38794) ;  /* 0x0000000500dc7547 */ /* 0x000fea000b800000 */
[----:B------:R-:W4:Y:S01]  /*2f30*/  LDG.E.U8 R0, desc[UR36][R18.64] ;  /* 0x0000002412007981 */ /* 0x000f22000c1e1100 */
[----:B------:R-:W-:Y:S01]  /*2f40*/  IMAD.MOV.U32 R4, RZ, RZ, 0x1f ;  /* 0x0000001fff047424 */ /* 0x000fe200078e00ff */
[----:B------:R-:W-:Y:S02]  /*2f50*/  CS2R R14, SRZ ;  /* 0x00000000000e7805 */ /* 0x000fe4000001ff00 */
[----:B----4-:R-:W-:-:S04]  /*2f60*/  SHF.L.U32 R0, R0, 0x18, RZ ;  /* 0x0000001800007819 */ /* 0x010fc800000006ff */
[C---:B0-23--:R-:W-:Y:S02]  /*2f70*/  LOP3.LUT R2, R0.reuse, 0x7f000000, RZ, 0xc0, !PT ;  /* 0x7f00000000027812 */ /* 0x04dfe400078ec0ff */
        /* <DEDUP_REMOVED lines=16> */
[----:B0-2---:R-:W-:Y:S05]  /*3080*/  BRA `(.L_x_38795) ;  /* 0x0000000800207947 */ /* 0x005fea0003800000 */
.L_x_38806:
[----:B--23--:R-:W0:Y:S01]  /*3090*/  LDG.E.U8 R3, desc[UR36][R18.64] ;  /* 0x0000002412037981 */ /* 0x00ce22000c1e1100 */
[----:B------:R-:W-:Y:S01]  /*30a0*/  CS2R R14, SRZ ;  /* 0x00000000000e7805 */ /* 0x000fe2000001ff00 */
[C---:B0-----:R-:W-:Y:S02]  /*30b0*/  IMAD.SHL.U32 R2, R3.reuse, 0x2000000, RZ ;  /* 0x0200000003027824 */ /* 0x041fe400078e00ff */
        /* <DEDUP_REMOVED lines=11> */
[----:B0-2---:R-:W-:Y:S05]  /*3170*/  BRA `(.L_x_38795) ;  /* 0x0000000400e47947 */ /* 0x005fea0003800000 */
.L_x_38805:
[----:B------:R-:W4:Y:S01]  /*3180*/  LDG.E.U16 R0, desc[UR36][R18.64] ;  /* 0x0000002412007981 */ /* 0x000f22000c1e1500 */
[----:B------:R-:W-:Y:S01]  /*3190*/  CS2R R14, SRZ ;  /* 0x00000000000e7805 */ /* 0x000fe2000001ff00 */
[----:B----4-:R-:W-:-:S04]  /*31a0*/  IMAD.U32 R0, R0, 0x10000, RZ ;  /* 0x0001000000007824 */ /* 0x010fc800078e00ff */
[----:B------:R-:W-:-:S04]  /*31b0*/  FMUL.FTZ R0, R0, 1 ;  /* 0x3f80000000007820 */ /* 0x000fc80000410000 */
[----:B------:R4:W0:Y:S02]  /*31c0*/  F2F.F64.F32 R12, R0 ;  /* 0x00000000000c7310 */ /* 0x0008240000201800 */
[----:B0---4-:R-:W-:Y:S05]  /*31d0*/  BRA `(.L_x_38795) ;  /* 0x0000000400cc7947 */ /* 0x011fea0003800000 */
.L_x_38802:
        /* <DEDUP_REMOVED lines=9> */
[----:B------:R-:W-:Y:S01]  /*3270*/  CS2R R14, SRZ ;  /* 0x00000000000e7805 */ /* 0x000fe2000001ff00 */
[----:B----4-:R-:W4:Y:S02]  /*3280*/  I2F.F64.U16 R12, R12 ;  /* 0x0000000c000c7312 */ /* 0x010f240000101800 */
[----:B----4-:R-:W-:Y:S05]  /*3290*/  BRA `(.L_x_38795) ;  /* 0x00000004009c7947 */ /* 0x010fea0003800000 */
.L_x_38809:
[----:B------:R-:W4:Y:S01]  /*32a0*/  LDG.E.U8 R18, desc[UR36][R18.64] ;  /* 0x0000002412127981 */ /* 0x000f22000c1e1100 */
[----:B------:R-:W-:Y:S02]  /*32b0*/  CS2R R14, SRZ ;  /* 0x00000000000e7805 */ /* 0x000fe4000001ff00 */
        /* <DEDUP_REMOVED lines=9> */
[----:B0-23--:R-:W-:Y:S02]  /*3350*/  LOP3.LUT P0, R2, R0, 0xf, RZ, 0xc0, !PT ;  /* 0x0000000f00027812 */ /* 0x00dfe4000780c0ff */
        /* <DEDUP_REMOVED lines=10> */
.L_x_38811:
[----:B------:R-:W-:Y:S05]  /*3400*/  BSYNC.RECONVERGENT B0 ;  /* 0x0000000000007941 */ /* 0x000fea0003800200 */
.L_x_38810:
[----:B------:R-:W-:Y:S01]  /*3410*/  IMAD.SHL.U32 R0, R0, 0x100000, RZ ;  /* 0x0010000000007824 */ /* 0x000fe200078e00ff */
[----:B------:R-:W-:-:S04]  /*3420*/  LEA R2, R2, 0x3b800000, 0x17 ;  /* 0x3b80000002027811 */ /* 0x000fc800078eb8ff */
[----:B------:R-:W-:-:S05]  /*3430*/  LOP3.LUT R0, R2, R0, R7, 0xfe, !PT ;  /* 0x0000000002007212 */ /* 0x000fca00078efe07 */
[----:B------:R-:W-:-:S04]  /*3440*/  FMUL.FTZ R0, R0, 1 ;  /* 0x3f80000000007820 */ /* 0x000fc80000410000 */
[----:B------:R0:W2:Y:S02]  /*3450*/  F2F.F64.F32 R12, R0 ;  /* 0x00000000000c7310 */ /* 0x0000a40000201800 */
[----:B0-2---:R-:W-:Y:S05]  /*3460*/  BRA `(.L_x_38795) ;  /* 0x0000000400287947 */ /* 0x005fea0003800000 */
.L_x_38808:
        /* <DEDUP_REMOVED lines=22> */
.L_x_38813:
[----:B------:R-:W-:Y:S05]  /*35d0*/  BSYNC.RECONVERGENT B0 ;  /* 0x0000000000007941 */ /* 0x000fea0003800200 */
.L_x_38812:
[----:B------:R-:W-:Y:S01]  /*35e0*/  IMAD.SHL.U32 R0, R0, 0x200000, RZ ;  /* 0x0020000000007824 */ /* 0x000fe200078e00ff */
[----:B------:R-:W-:-:S04]  /*35f0*/  LEA R2, R2, 0x37800000, 0x17 ;  /* 0x3780000002027811 */ /* 0x000fc800078eb8ff */
[----:B------:R-:W-:-:S05]  /*3600*/  LOP3.LUT R0, R2, R0, R7, 0xfe, !PT ;  /* 0x0000000002007212 */ /* 0x000fca00078efe07 */
[----:B------:R-:W-:-:S04]  /*3610*/  FMUL.FTZ R0, R0, 1 ;  /* 0x3f80000000007820 */ /* 0x000fc80000410000 */
[----:B------:R0:W2:Y:S02]  /*3620*/  F2F.F64.F32 R12, R0 ;  /* 0x00000000000c7310 */ /* 0x0000a40000201800 */
[----:B0-2---:R-:W-:Y:S05]  /*3630*/  BRA `(.L_x_38795) ;  /* 0x0000000000b47947 */ /* 0x005fea0003800000 */
.L_x_38807:
[----:B------:R-:W-:-:S09]  /*3640*/  UISETP.NE.AND UP0, UPT, UR4, 0x1c, UPT ;  /* 0x0000001c0400788c */ /* 0x000fd2000bf05270 */
[----:B------:R-:W-:Y:S05]  /*3650*/  BRA.U !UP0, `(.L_x_38814) ;  /* 0x0000000108a07547 */ /* 0x000fea000b800000 */
[----:B------:R-:W-:-:S09]  /*3660*/  UISETP.NE.AND UP0, UPT, UR4, 0x1d, UPT ;  /* 0x0000001d0400788c */ /* 0x000fd2000bf05270 */
[----:B------:R-:W-:Y:S05]  /*3670*/  BRA.U !UP0, `(.L_x_38815) ;  /* 0x0000000108887547 */ /* 0x000fea000b800000 */
[----:B------:R-:W-:-:S09]  /*3680*/  UISETP.NE.AND UP0, UPT, UR4, 0x2c, UPT ;  /* 0x0000002c0400788c */ /* 0x000fd2000bf05270 */
[----:B------:R-:W-:Y:S05]  /*3690*/  BRA.U !UP0, `(.L_x_38816) ;  /* 0x00000001084c7547 */ /* 0x000fea000b800000 */
.L_x_38794:
[----:B------:R-:W-:Y:S01]  /*36a0*/  MOV R0, 0x0 ;  /* 0x0000000000007802 */ /* 0x000fe20000000f00 */
[----:B------:R-:W4:Y:S01]  /*36b0*/  LDCU.64 UR4, c[0x4][0x198] ;  /* 0x01003300ff0477ac */ /* 0x000f220008000a00 */
[----:B------:R-:W-:Y:S02]  /*36c0*/  IMAD.MOV.U32 R8, RZ, RZ, 0x4e ;  /* 0x0000004eff087424 */ /* 0x000fe400078e00ff */
[----:B0-23--:R0:W2:Y:S01]  /*36d0*/  LDC.64 R2, c[0x4][R0] ;  /* 0x0100000000027b82 */ /* 0x00d0a20000000a00 */
[----:B------:R-:W3:Y:S01]  /*36e0*/  LDCU.64 UR6, c[0x4][0x1a0] ;  /* 0x01003400ff0677ac */ /* 0x000ee20008000a00 */
[----:B------:R-:W-:Y:S02]  /*36f0*/  IMAD.MOV.U32 R12, RZ, RZ, 0x1 ;  /* 0x00000001ff0c7424 */ /* 0x000fe400078e00ff */
[----:B------:R-:W-:Y:S01]  /*3700*/  IMAD.MOV.U32 R13, RZ, RZ, RZ ;  /* 0x000000ffff0d7224 */ /* 0x000fe200078e00ff */
[----:B------:R-:W1:Y:S01]  /*3710*/  LDCU.64 UR8, c[0x4][0x78] ;  /* 0x01000f00ff0877ac */ /* 0x000e620008000a00 */
[----:B----4-:R-:W-:-:S02]  /*3720*/  IMAD.U32 R4, RZ, RZ, UR4 ;  /* 0x00000004ff047e24 */ /* 0x010fc4000f8e00ff */
[----:B------:R-:W-:Y:S02]  /*3730*/  IMAD.U32 R5, RZ, RZ, UR5 ;  /* 0x00000005ff057e24 */ /* 0x000fe4000f8e00ff */
[----:B---3--:R-:W-:Y:S02]  /*3740*/  IMAD.U32 R6, RZ, RZ, UR6 ;  /* 0x00000006ff067e24 */ /* 0x008fe4000f8e00ff */
[----:B------:R-:W-:Y:S02]  /*3750*/  IMAD.U32 R7, RZ, RZ, UR7 ;  /* 0x00000007ff077e24 */ /* 0x000fe4000f8e00ff */
[----:B-1----:R-:W-:Y:S02]  /*3760*/  IMAD.U32 R10, RZ, RZ, UR8 ;  /* 0x00000008ff0a7e24 */ /* 0x002fe4000f8e00ff */
[----:B0-----:R-:W-:-:S07]  /*3770*/  IMAD.U32 R11, RZ, RZ, UR9 ;  /* 0x00000009ff0b7e24 */ /* 0x001fce000f8e00ff */
[----:B------:R-:W-:-:S07]  /*3780*/  LEPC R20, `(.L_x_38817) ;  /* 0x000000001014794e */ /* 0x000fce0000000000 */
[----:B--2--5:R-:W-:Y:S05]  /*3790*/  CALL.ABS.NOINC R2 ;  /* 0x0000000002007343 */ /* 0x024fea0003c00000 */
.L_x_38817:
[----:B------:R-:W-:Y:S02]  /*37a0*/  CS2R R12, SRZ ;  /* 0x00000000000c7805 */ /* 0x000fe4000001ff00 */
[----:B------:R-:W-:Y:S01]  /*37b0*/  CS2R R14, SRZ ;  /* 0x00000000000e7805 */ /* 0x000fe2000001ff00 */
[----:B------:R-:W-:Y:S06]  /*37c0*/  BRA `(.L_x_38795) ;  /* 0x0000000000507947 */ /* 0x000fec0003800000 */
.L_x_38816:
[----:B------:R-:W4:Y:S01]  /*37d0*/  LDG.E.U8 R0, desc[UR36][R18.64] ;  /* 0x0000002412007981 */ /* 0x000f22000c1e1100 */
[----:B------:R-:W-:Y:S01]  /*37e0*/  CS2R R14, SRZ ;  /* 0x00000000000e7805 */ /* 0x000fe2000001ff00 */
[----:B------:R-:W-:Y:S02]  /*37f0*/  IMAD.MOV.U32 R12, RZ, RZ, 0x0 ;  /* 0x00000000ff0c7424 */ /* 0x000fe400078e00ff */
[----:B------:R-:W-:Y:S01]  /*3800*/  IMAD.MOV.U32 R13, RZ, RZ, 0x38000000 ;  /* 0x38000000ff0d7424 */ /* 0x000fe200078e00ff */
[----:B----4-:R-:W-:-:S13]  /*3810*/  ISETP.NE.AND P0, PT, R0, RZ, PT ;  /* 0x000000ff0000720c */ /* 0x010fda0003f05270 */
[----:B------:R-:W-:Y:S05]  /*3820*/  @!P0 BRA `(.L_x_38795) ;  /* 0x0000000000388947 */ /* 0x000fea0003800000 */
[----:B------:R-:W-:-:S13]  /*3830*/  ISETP.NE.AND P0, PT, R0, 0xff, PT ;  /* 0x000000ff0000780c */ /* 0x000fda0003f05270 */
[----:B------:R-:W-:Y:S01]  /*3840*/  @P0 SHF.L.U32 R0, R0, 0x17, RZ ;  /* 0x0000001700000819 */ /* 0x000fe200000006ff */
[----:B------:R-:W-:Y:S02]  /*3850*/  @!P0 IMAD.MOV.U32 R12, RZ, RZ, 0x20000000 ;  /* 0x20000000ff0c8424 */ /* 0x000fe400078e00ff */
[----:B------:R-:W-:Y:S02]  /*3860*/  @!P0 IMAD.MOV.U32 R13, RZ, RZ, 0x7ff80000 ;  /* 0x7ff80000ff0d8424 */ /* 0x000fe400078e00ff */
[----:B------:R-:W-:-:S04]  /*3870*/  @P0 FMUL.FTZ R0, R0, 1 ;  /* 0x3f80000000000820 */ /* 0x000fc80000410000 */
[----:B------:R4:W0:Y:S02]  /*3880*/  @P0 F2F.F64.F32 R12, R0 ;  /* 0x00000000000c0310 */ /* 0x0008240000201800 */
[----:B0---4-:R-:W-:Y:S05]  /*3890*/  BRA `(.L_x_38795) ;  /* 0x00000000001c7947 */ /* 0x011fea0003800000 */
.L_x_38815:
[----:B------:R-:W4:Y:S01]  /*38a0*/  LDG.E.64 R12, desc[UR36][R18.64] ;  /* 0x00000024120c7981 */ /* 0x000f22000c1e1b00 */
[----:B------:R-:W-:Y:S01]  /*38b0*/  CS2R R14, SRZ ;  /* 0x00000000000e7805 */ /* 0x000fe2000001ff00 */
[----:B----4-:R-:W4:Y:S02]  /*38c0*/  I2F.F64.U64 R12, R12 ;  /* 0x0000000c000c7312 */ /* 0x010f240000301800 */
[----:B----4-:R-:W-:Y:S05]  /*38d0*/  BRA `(.L_x_38795) ;  /* 0x00000000000c7947 */ /* 0x010fea0003800000 */
.L_x_38814:
[----:B------:R-:W4:Y:S01]  /*38e0*/  LDG.E R12, desc[UR36][R18.64] ;  /* 0x00000024120c7981 */ /* 0x000f22000c1e1900 */
[----:B------:R-:W-:Y:S01]  /*38f0*/  CS2R R14, SRZ ;  /* 0x00000000000e7805 */ /* 0x000fe2000001ff00 */
[----:B----4-:R-:W4:Y:S06]  /*3900*/  I2F.F64.U32 R12, R12 ;  /* 0x0000000c000c7312 */ /* 0x010f2c0000201800 */
.L_x_38795:
[----:B------:R-:W-:Y:S05]  /*3910*/  BSYNC.RECONVERGENT B7 ;  /* 0x0000000000077941 */ /* 0x000fea0003800200 */
.L_x_38789:
        /* <DEDUP_REMOVED lines=65> */
[----:B------:R-:W-:Y:S01]  /*3d30*/  UMOV UR4, 0x80000000 ;  /* 0x8000000000047882 */ /* 0x000fe20000000000 */
[----:B------:R-:W-:Y:S01]  /*3d40*/  LEA.HI R7, R0, R7, RZ, 0xc ;  /* 0x0000000700077211 */ /* 0x000fe200078f60ff */
[----:B------:R-:W-:Y:S01]  /*3d50*/  UMOV UR5, 0x43300000 ;  /* 0x4330000000057882 */ /* 0x000fe20000000000 */
[----:B------:R-:W-:-:S04]  /*3d60*/  LOP3.LUT R3, R3, 0x3ff00000, RZ, 0xfc, !PT ;  /* 0x3ff0000003037812 */ /* 0x000fc800078efcff */
[----:B------:R-:W-:-:S13]  /*3d70*/  ISETP.GE.U32.AND P0, PT, R3, 0x3ff6a09f, PT ;  /* 0x3ff6a09f0300780c */ /* 0x000fda0003f06070 */
        /* <DEDUP_REMOVED lines=110> */
[----:B----4-:R-:W0:-:S15]  /*4460*/  DADD R18, R4, -R6 ;  /* 0x0000000004127229 */ /* 0x010e1e0000000806 */
        /* <DEDUP_REMOVED lines=53> */
.L_x_38821:
[----:B------:R-:W-:Y:S01]  /*47c0*/  IMAD.MOV.U32 R2, RZ, RZ, 0x0 ;  /* 0x00000000ff027424 */ /* 0x000fe200078e00ff */
[----:B------:R-:W-:Y:S01]  /*47d0*/  LOP3.LUT P0, RZ, R5, 0x7fffffff, RZ, 0xc0, !PT ;  /* 0x7fffffff05ff7812 */ /* 0x000fe2000780c0ff */
[----:B------:R-:W-:-:S06]  /*47e0*/  IMAD.MOV.U32 R3, RZ, RZ, 0x7ff00000 ;  /* 0x7ff00000ff037424 */ /* 0x000fcc00078e00ff */
[----:B------:R-:W0:Y:S02]  /*47f0*/  DFMA R4, R4, R2, +INF ;  /* 0x7ff000000404742b */ /* 0x000e240000000002 */
[----:B0-----:R-:W-:Y:S02]  /*4800*/  FSEL R2, R4, RZ, P0 ;  /* 0x000000ff04027208 */ /* 0x001fe40000000000 */
[----:B------:R-:W-:-:S07]  /*4810*/  FSEL R3, R5, -QNAN , P0 ;  /* 0xfff0000005037808 */ /* 0x000fce0000000000 */
.L_x_38822:
[----:B------:R-:W-:Y:S05]  /*4820*/  BSYNC.RECONVERGENT B0 ;  /* 0x0000000000007941 */ /* 0x000fea0003800200 */
.L_x_38820:
        /* <DEDUP_REMOVED lines=13> */
[----:B----4-:R-:W-:Y:S02]  /*4900*/  FSEL R19, R9, R11, P1 ;  /* 0x0000000b09137208 */ /* 0x010fe40000800000 */
        /* <DEDUP_REMOVED lines=52> */
[----:B------:R-:W-:Y:S05]  /*4c50*/  CALL.REL.NOINC `($__internal_72_$__cuda_sm20_div_rn_f64_full) ;  /* 0x0000065000a07944 */ /* 0x000fea0003c00000 */
.L_x_38824:
[----:B------:R-:W-:Y:S05]  /*4c60*/  BSYNC.RECONVERGENT B2 ;  /* 0x0000000000027941 */ /* 0x000fea0003800200 */
.L_x_38823:
[----:B------:R-:W-:Y:S01]  /*4c70*/  IMAD.MOV.U32 R8, RZ, RZ, -0x2449a4b7 ;  /* 0xdbb65b49ff087424 */ /* 0x000fe200078e00ff */
[----:B------:R-:W-:Y:S01]  /*4c80*/  UMOV UR4, 0x2a25ff7e ;  /* 0x2a25ff7e00047882 */ /* 0x000fe20000000000 */
[----:B------:R-:W-:Y:S01]  /*4c90*/  IMAD.MOV.U32 R9, RZ, RZ, 0x3f2d3b63 ;  /* 0x3f2d3b63ff097424 */ /* 0x000fe200078e00ff */
        /* <DEDUP_REMOVED lines=156> */
[----:B------:R-:W0:Y:S02]  /*5660*/  DSETP.NEU.AND P3, PT, R18, RZ, PT ;  /* 0x000000ff1200722a */ /* 0x000e240003f6d000 */
[----:B0-----:R-:W-:-:S04]  /*5670*/  @P3 MOV R19, 0x4002d97c ;  /* 0x4002d97c00133802 */ /* 0x001fc80000000f00 */
[----:B------:R-:W-:-:S15]  /*5680*/  @P3 FSEL R19, R19, 1.8213495016098022461, !P0 ;  /* 0x3fe921fb13133808 */ /* 0x000fde0004000000 */
[----:B------:R-:W-:-:S15]  /*5690*/  NOP ;  /* 0x0000000000007918 */ /* 0x000fde0000000000 */
[----:B------:R-:W-:-:S15]  /*56a0*/  NOP ;  /* 0x0000000000007918 */ /* 0x000fde0000000000 */
[----:B------:R-:W-:-:S13]  /*56b0*/  NOP ;  /* 0x0000000000007918 */ /* 0x000fda0000000000 */
        /* <DEDUP_REMOVED lines=28> */
.L_x_38819:
        /* <DEDUP_REMOVED lines=15> */
[----:B----4-:R-:W-:Y:S02]  /*5970*/  FSEL R18, R4, R8, !P1 ;  /* 0x0000000804127208 */ /* 0x010fe40004800000 */
        /* <DEDUP_REMOVED lines=56> */
[----:B------:R-:W-:Y:S05]  /*5d00*/  CALL.REL.NOINC `($__internal_72_$__cuda_sm20_div_rn_f64_full) ;  /* 0x0000064000747944 */ /* 0x000fea0003c00000 */
[----:B------:R-:W-:Y:S02]  /*5d10*/  IMAD.MOV.U32 R2, RZ, RZ, R4 ;  /* 0x000000ffff027224 */ /* 0x000fe400078e0004 */
[----:B------:R-:W-:-:S07]  /*5d20*/  IMAD.MOV.U32 R3, RZ, RZ, R5 ;  /* 0x000000ffff037224 */ /* 0x000fce00078e0005 */
.L_x_38828:
[----:B------:R-:W-:Y:S05]  /*5d30*/  BSYNC.RECONVERGENT B2 ;  /* 0x0000000000027941 */ /* 0x000fea0003800200 */
.L_x_38827:
        /* <DEDUP_REMOVED lines=51> */
.L_x_38830:
[----:B------:R-:W-:Y:S05]  /*6070*/  BSYNC.RECONVERGENT B2 ;  /* 0x0000000000027941 */ /* 0x000fea0003800200 */
.L_x_38829:
[----:B------:R-:W-:Y:S01]  /*6080*/  DADD R2, -RZ, |R2| ;  /* 0x00000000ff027229 */ /* 0x000fe20000000502 */
[----:B------:R-:W-:Y:S01]  /*6090*/  UMOV UR5, 0x7fefffff ;  /* 0x7fefffff00057882 */ /* 0x000fe20000000000 */
[----:B------:R-:W-:Y:S01]  /*60a0*/  UMOV UR4, 0xffffffff ;  /* 0xffffffff00047882 */ /* 0x000fe20000000000 */
[----:B------:R-:W-:Y:S01]  /*60b0*/  UMOV UR6, UR5 ;  /* 0x0000000500067c82 */ /* 0x000fe20008000000 */
[----:B------:R-:W-:Y:S01]  /*60c0*/  IMAD.MOV.U32 R10, RZ, RZ, 0x0 ;  /* 0x00000000ff0a7424 */ /* 0x000fe200078e00ff */
[----:B------:R-:W-:Y:S01]  /*60d0*/  BSSY.RECONVERGENT B0, `(.L_x_38831) ;  /* 0x000011c000007945 */ /* 0x000fe20003800200 */
[----:B------:R-:W-:-:S15]  /*60e0*/  IMAD.MOV.U32 R11, RZ, RZ, 0x3fd80000 ;  /* 0x3fd80000ff0b7424 */ /* 0x000fde00078e00ff */
[----:B------:R-:W-:-:S15]  /*60f0*/  NOP ;  /* 0x0000000000007918 */ /* 0x000fde0000000000 */
[----:B------:R-:W-:-:S15]  /*6100*/  NOP ;  /* 0x0000000000007918 */ /* 0x000fde0000000000 */
[----:B------:R-:W-:-:S13]  /*6110*/  NOP ;  /* 0x0000000000007918 */ /* 0x000fda0000000000 */
        /* <DEDUP_REMOVED lines=74> */
[----:B0-----:R0:W1:Y:S02]  /*65c0*/  DFMA R8, R10, R8, R6 ;  /* 0x000000080a08722b */ /* 0x0010640000000006 */
[----:B0-----:R-:W-:-:S15]  /*65d0*/  IMAD.MOV.U32 R7, RZ, RZ, -0x3ff ;  /* 0xfffffc01ff077424 */ /* 0x001fde00078e00ff */
[----:B------:R-:W-:-:S15]  /*65e0*/  NOP ;  /* 0x0000000000007918 */ /* 0x000fde0000000000 */
[----:B------:R-:W-:-:S15]  /*65f0*/  NOP ;  /* 0x0000000000007918 */ /* 0x000fde0000000000 */
[----:B------:R-:W-:-:S15]  /*6600*/  NOP ;  /* 0x0000000000007918 */ /* 0x000fde0000000000 */
[----:B------:R-:W-:-:S02]  /*6610*/  NOP ;  /* 0x0000000000007918 */ /* 0x000fc40000000000 */
[----:B-1----:R0:W1:Y:S02]  /*6620*/  DMUL R8, R2, R8 ;  /* 0x0000000802087228 */ /* 0x0020640000000000 */
        /* <DEDUP_REMOVED lines=11> */
[----:B------:R-:W-:-:S10]  /*66e0*/  IMAD.MOV.U32 R2, RZ, RZ, R29 ;  /* 0x000000ffff027224 */ /* 0x000fd400078e001d */
[----:B------:R-:W-:-:S15]  /*66f0*/  @!P2 IMAD.MOV.U32 R7, RZ, RZ, -0x435 ;  /* 0xfffffbcbff07a424 */ /* 0x000fde00078e00ff */
[----:B------:R-:W-:-:S15]  /*6700*/  NOP ;  /* 0x0000000000007918 */ /* 0x000fde0000000000 */
[----:B------:R-:W-:-:S15]  /*6710*/  NOP ;  /* 0x0000000000007918 */ /* 0x000fde0000000000 */
[----:B------:R-:W0:Y:S02]  /*6720*/  @!P2 DMUL R2, R2, 1.80143985094819840000e+16 ;  /* 0x435000000202a828 */ /* 0x000e240000000000 */
[----:B0-----:R-:W-:Y:S01]  /*6730*/  @!P2 MOV R28, R3 ;  /* 0x00000003001ca202 */ /* 0x001fe20000000f00 */
[----:B------:R-:W-:-:S04]  /*6740*/  @!P2 IMAD.MOV.U32 R29, RZ, RZ, R2 ;  /* 0x000000ffff1da224 */ /* 0x000fc800078e0002 */
[----:B------:R-:W-:-:S05]  /*6750*/  VIADD R0, R28, 0xffffffff ;  /* 0xffffffff1c007836 */ /* 0x000fca0000000000 */
[----:B------:R-:W-:-:S13]  /*6760*/  ISETP.GT.U32.AND P0, PT, R0, 0x7feffffe, PT ;  /* 0x7feffffe0000780c */ /* 0x000fda0003f04070 */
        /* <DEDUP_REMOVED lines=172> */
.L_x_38832:
[----:B------:R-:W-:Y:S01]  /*7230*/  IMAD.MOV.U32 R4, RZ, RZ, 0x0 ;  /* 0x00000000ff047424 */ /* 0x000fe200078e00ff */
[----:B------:R-:W-:Y:S01]  /*7240*/  LOP3.LUT P0, RZ, R3, 0x7fffffff, RZ, 0xc0, !PT ;  /* 0x7fffffff03ff7812 */ /* 0x000fe2000780c0ff */
[----:B------:R-:W-:-:S06]  /*7250*/  IMAD.MOV.U32 R5, RZ, RZ, 0x7ff00000 ;  /* 0x7ff00000ff057424 */ /* 0x000fcc00078e00ff */
[----:B------:R-:W0:Y:S02]  /*7260*/  DFMA R2, R2, R4, +INF ;  /* 0x7ff000000202742b */ /* 0x000e240000000004 */
[----:B0-----:R-:W-:Y:S02]  /*7270*/  FSEL R2, R2, RZ, P0 ;  /* 0x000000ff02027208 */ /* 0x001fe40000000000 */
[----:B------:R-:W-:-:S07]  /*7280*/  FSEL R3, R3, -QNAN , P0 ;  /* 0xfff0000003037808 */ /* 0x000fce0000000000 */
.L_x_38833:
[----:B------:R-:W-:Y:S05]  /*7290*/  BSYNC.RECONVERGENT B0 ;  /* 0x0000000000007941 */ /* 0x000fea0003800200 */
.L_x_38831:
        /* <DEDUP_REMOVED lines=54> */
.L_x_38835:
[----:B------:R-:W-:Y:S05]  /*7600*/  BSYNC.RECONVERGENT B2 ;  /* 0x0000000000027941 */ /* 0x000fea0003800200 */
.L_x_38834:
        /* <DEDUP_REMOVED lines=170> */
[----:B------:R-:W-:Y:S02]  /*80b0*/  @P3 FSEL R9, R0, 3.37028055040000000000e+12, !P0 ;  /* 0x54442d1800093808 */ /* 0x000fe40004000000 */
[----:B------:R-:W-:-:S15]  /*80c0*/  @!P3 FSEL R6, RZ, 3.37028055040000000000e+12, P0 ;  /* 0x54442d18ff06b808 */ /* 0x000fde0000000000 */
[----:B------:R-:W-:-:S15]  /*80d0*/  NOP ;  /* 0x0000000000007918 */ /* 0x000fde0000000000 */
[----:B------:R-:W-:-:S15]  /*80e0*/  NOP ;  /* 0x0000000000007918 */ /* 0x000fde0000000000 */
[----:B------:R-:W-:-:S08]  /*80f0*/  NOP ;  /* 0x0000000000007918 */ /* 0x000fd00000000000 */
        /* <DEDUP_REMOVED lines=22> */
.L_x_38826:
[----:B------:R-:W1:Y:S02]  /*8260*/  DSETP.NEU.AND P0, PT, R18, 1, PT ;  /* 0x3ff000001200742a */ /* 0x000e640003f0d000 */
[----:B-1----:R-:W-:Y:S05]  /*8270*/  @P0 BRA `(.L_x_38836) ;  /* 0x0000002c00380947 */ /* 0x002fea0003800000 */
[----:B------:R-:W-:Y:S01]  /*8280*/  UMOV UR4, 0x6a3f9475 ;  /* 0x6a3f947500047882 */ /* 0x000fe20000000000 */
[----:B------:R-:W-:Y:S02]  /*8290*/  UMOV UR5, 0x20ca2fe7 ;  /* 0x20ca2fe700057882 */ /* 0x000fe40000000000 */
[----:B------:R-:W1:Y:S02]  /*82a0*/  DSETP.GEU.AND P0, PT, R20, UR4, PT ;  /* 0x0000000414007e2a */ /* 0x000e64000bf0e000 */
[----:B-1----:R-:W-:Y:S05]  /*82b0*/  @P0 BRA `(.L_x_38837) ;  /* 0x0000000c00080947 */ /* 0x002fea0003800000 */
[----:B------:R-:W-:Y:S01]  /*82c0*/  IMAD.MOV.U32 R4, RZ, RZ, -0x2449a4b7 ;  /* 0xdbb65b49ff047424 */ /* 0x000fe200078e00ff */
[----:B------:R-:W-:Y:S01]  /*82d0*/  MOV R5, 0x3f2d3b63 ;  /* 0x3f2d3b6300057802 */ /* 0x000fe20000000f00 */
[----:B------:R-:W-:Y:S01]  /*82e0*/  UMOV UR4, 0x2a25ff7e ;  /* 0x2a25ff7e00047882 */ /* 0x000fe20000000000 */
[----:B------:R-:W-:Y:S01]  /*82f0*/  UMOV UR5, 0x3ef53e1d ;  /* 0x3ef53e1d00057882 */ /* 0x000fe20000000000 */
[----:B0-23--:R-:W0:Y:S01]  /*8300*/  DMUL R2, R20, R20 ;  /* 0x0000001414027228 */ /* 0x00de220000000000 */
[----:B------:R-:W-:Y:S01]  /*8310*/  ISETP.GE.AND P2, PT, R25, RZ, PT ;  /* 0x000000ff1900720c */ /* 0x000fe20003f46270 */
[----:B------:R-:W-:Y:S02]  /*8320*/  IMAD.MOV.U32 R18, RZ, RZ, 0x4002d97c ;  /* 0x4002d97cff127424 */ /* 0x000fe400078e00ff */
[----:B------:R-:W-:Y:S01]  /*8330*/  IMAD.MOV.U32 R0, RZ, RZ, 0x7f3321d2 ;  /* 0x7f3321d2ff007424 */ /* 0x000fe200078e00ff */
        /* <DEDUP_REMOVED lines=186> */
.L_x_38837:
[----:B0-23--:R-:W0:Y:S01]  /*8ee0*/  DMUL R2, R20, R20 ;  /* 0x0000001414027228 */ /* 0x00de220000000000 */
        /* <DEDUP_REMOVED lines=58> */
.L_x_38841:
[----:B------:R-:W-:Y:S05]  /*9290*/  BSYNC.RECONVERGENT B3 ;  /* 0x0000000000037941 */ /* 0x000fea0003800200 */
.L_x_38840:
        /* <DEDUP_REMOVED lines=78> */
.L_x_38839:
        /* <DEDUP_REMOVED lines=186> */
.L_x_38843:
[----:B------:R-:W-:Y:S01]  /*a320*/  IMAD.MOV.U32 R4, RZ, RZ, 0x0 ;  /* 0x00000000ff047424 */ /* 0x000fe200078e00ff */
[----:B------:R-:W-:Y:S01]  /*a330*/  LOP3.LUT P0, RZ, R7, 0x7fffffff, RZ, 0xc0, !PT ;  /* 0x7fffffff07ff7812 */ /* 0x000fe2000780c0ff */
[----:B------:R-:W-:-:S06]  /*a340*/  IMAD.MOV.U32 R5, RZ, RZ, 0x7ff00000 ;  /* 0x7ff00000ff057424 */ /* 0x000fcc00078e00ff */
[----:B------:R-:W0:Y:S02]  /*a350*/  DFMA R6, R6, R4, +INF ;  /* 0x7ff000000606742b */ /* 0x000e240000000004 */
[----:B0-----:R-:W-:Y:S02]  /*a360*/  FSEL R10, R6, RZ, P0 ;  /* 0x000000ff060a7208 */ /* 0x001fe40000000000 */
[----:B------:R-:W-:-:S07]  /*a370*/  FSEL R11, R7, -QNAN , P0 ;  /* 0xfff00000070b7808 */ /* 0x000fce0000000000 */
.L_x_38842:
[----:B------:R-:W-:Y:S05]  /*a380*/  BSYNC.RECONVERGENT B2 ;  /* 0x0000000000027941 */ /* 0x000fea0003800200 */
.L_x_38838:
[----:B------:R-:W-:Y:S01]  /*a390*/  MOV R4, 0xdbb65b49 ;  /* 0xdbb65b4900047802 */ /* 0x000fe20000000f00 */
[----:B------:R-:W-:Y:S01]  /*a3a0*/  IMAD.MOV.U32 R5, RZ, RZ, 0x3f2d3b63 ;  /* 0x3f2d3b63ff057424 */ /* 0x000fe200078e00ff */
[----:B------:R-:W-:Y:S01]  /*a3b0*/  UMOV UR4, 0x2a25ff7e ;  /* 0x2a25ff7e00047882 */ /* 0x000fe20000000000 */
        /* <DEDUP_REMOVED lines=186> */
.L_x_38836:
[----:B------:R-:W-:Y:S01]  /*af60*/  IMAD.MOV.U32 R0, RZ, RZ, R19 ;  /* 0x000000ffff007224 */ /* 0x000fe200078e0013 */
[----:B------:R-:W1:Y:S01]  /*af70*/  DSETP.MIN.AND P0, P2, R18, R20, PT ;  /* 0x000000141200722a */ /* 0x000e620003a00000 */
[----:B------:R-:W-:Y:S01]  /*af80*/  IMAD.MOV.U32 R7, RZ, RZ, R21 ;  /* 0x000000ffff077224 */ /* 0x000fe200078e0015 */
[----:B------:R-:W-:Y:S01]  /*af90*/  UMOV UR4, 0x4ad4b81f ;  /* 0x4ad4b81f00047882 */ /* 0x000fe20000000000 */
[----:B--23--:R-:W-:Y:S01]  /*afa0*/  IMAD.MOV.U32 R3, RZ, RZ, R20 ;  /* 0x000000ffff037224 */ /* 0x00cfe200078e0014 */
[----:B------:R-:W-:Y:S02]  /*afb0*/  UMOV UR5, 0x358dee7a ;  /* 0x358dee7a00057882 */ /* 0x000fe40000000000 */
[----:B-1----:R-:W-:Y:S01]  /*afc0*/  FSEL R11, R0, R7, P0 ;  /* 0x00000007000b7208 */ /* 0x002fe20000000000 */
[----:B------:R-:W-:Y:S01]  /*afd0*/  IMAD.MOV.U32 R0, RZ, RZ, R18 ;  /* 0x000000ffff007224 */ /* 0x000fe200078e0012 */
[----:B------:R-:W-:-:S04]  /*afe0*/  @P2 LOP3.LUT R11, R7, 0x80000, RZ, 0xfc, !PT ;  /* 0x00080000070b2812 */ /* 0x000fc800078efcff */
[----:B0-----:R-:W-:Y:S01]  /*aff0*/  SEL R2, R0, R3, P0 ;  /* 0x0000000300027207 */ /* 0x001fe20000000000 */
        /* <DEDUP_REMOVED lines=29> */
[----:B------:R-:W-:Y:S01]  /*b1d0*/  IMAD.MOV.U32 R10, RZ, RZ, 0x0 ;  /* 0x00000000ff0a7424 */ /* 0x000fe200078e00ff */
[----:B------:R-:W-:Y:S01]  /*b1e0*/  BSSY.RECONVERGENT B0, `(.L_x_38845) ;  /* 0x0000112000007945 */ /* 0x000fe20003800200 */
[----:B------:R-:W-:Y:S01]  /*b1f0*/  SEL R29, R4, R8, P0 ;  /* 0x00000008041d7207 */ /* 0x000fe20000000000 */
[----:B------:R-:W-:Y:S01]  /*b200*/  IMAD.MOV.U32 R11, RZ, RZ, 0x3fd80000 ;  /* 0x3fd80000ff0b7424 */ /* 0x000fe200078e00ff */
[----:B------:R-:W-:-:S02]  /*b210*/  SEL R28, R5, R9, P0 ;  /* 0x00000009051c7207 */ /* 0x000fc40000000000 */
[----:B------:R-:W-:Y:S01]  /*b220*/  ISETP.GT.U32.AND P0, PT, R8, R4, PT ;  /* 0x000000040800720c */ /* 0x000fe20003f04070 */
[----:B------:R-:W-:Y:S02]  /*b230*/  IMAD.MOV.U32 R6, RZ, RZ, R29 ;  /* 0x000000ffff067224 */ /* 0x000fe400078e001d */
[----:B------:R-:W-:Y:S01]  /*b240*/  IMAD.MOV.U32 R7, RZ, RZ, R28 ;  /* 0x000000ffff077224 */ /* 0x000fe200078e001c */
        /* <DEDUP_REMOVED lines=63> */
[----:B0-----:R-:W-:-:S15]  /*b640*/  MOV R7, 0xfffffc01 ;  /* 0xfffffc0100077802 */ /* 0x001fde0000000f00 */
        /* <DEDUP_REMOVED lines=21> */
[----:B0-----:R-:W-:Y:S02]  /*b7a0*/  @!P3 IMAD.MOV.U32 R28, RZ, RZ, R3 ;  /* 0x000000ffff1cb224 */ /* 0x001fe400078e0003 */
[----:B------:R-:W-:Y:S02]  /*b7b0*/  @!P3 IMAD.MOV.U32 R29, RZ, RZ, R2 ;  /* 0x000000ffff1db224 */ /* 0x000fe400078e0002 */
        /* <DEDUP_REMOVED lines=174> */
.L_x_38846:
[----:B------:R-:W-:Y:S01]  /*c2a0*/  IMAD.MOV.U32 R4, RZ, RZ, 0x0 ;  /* 0x00000000ff047424 */ /* 0x000fe200078e00ff */
[----:B------:R-:W-:Y:S01]  /*c2b0*/  LOP3.LUT P0, RZ, R3, 0x7fffffff, RZ, 0xc0, !PT ;  /* 0x7fffffff03ff7812 */ /* 0x000fe2000780c0ff */
[----:B------:R-:W-:-:S06]  /*c2c0*/  IMAD.MOV.U32 R5, RZ, RZ, 0x7ff00000 ;  /* 0x7ff00000ff057424 */ /* 0x000fcc00078e00ff */
[----:B------:R-:W0:Y:S02]  /*c2d0*/  DFMA R2, R2, R4, +INF ;  /* 0x7ff000000202742b */ /* 0x000e240000000004 */
[----:B0-----:R-:W-:Y:S02]  /*c2e0*/  FSEL R2, R2, RZ, P0 ;  /* 0x000000ff02027208 */ /* 0x001fe40000000000 */
[----:B------:R-:W-:-:S07]  /*c2f0*/  FSEL R3, R3, -QNAN , P0 ;  /* 0xfff0000003037808 */ /* 0x000fce0000000000 */
.L_x_38847:
[----:B------:R-:W-:Y:S05]  /*c300*/  BSYNC.RECONVERGENT B0 ;  /* 0x0000000000007941 */ /* 0x000fea0003800200 */
.L_x_38845:
        /* <DEDUP_REMOVED lines=49> */
.L_x_38849:
[----:B------:R-:W-:Y:S05]  /*c620*/  BSYNC.RECONVERGENT B2 ;  /* 0x0000000000027941 */ /* 0x000fea0003800200 */
.L_x_38848:
        /* <DEDUP_REMOVED lines=193> */
.L_x_38844:
        /* <DEDUP_REMOVED lines=75> */
[----:B------:R-:W-:Y:S05]  /*d6f0*/  CALL.REL.NOINC `($__internal_72_$__cuda_sm20_div_rn_f64_full) ;  /* 0x000005c400f87944 */ /* 0x000fea0003c00000 */
.L_x_38854:
[----:B------:R-:W-:Y:S05]  /*d700*/  BSYNC.RECONVERGENT B3 ;  /* 0x0000000000037941 */ /* 0x000fea0003800200 */
.L_x_38853:
        /* <DEDUP_REMOVED lines=78> */
.L_x_38852:
        /* <DEDUP_REMOVED lines=186> */
.L_x_38856:
[----:B------:R-:W-:Y:S01]  /*e790*/  IMAD.MOV.U32 R2, RZ, RZ, 0x0 ;  /* 0x00000000ff027424 */ /* 0x000fe200078e00ff */
[----:B------:R-:W-:Y:S01]  /*e7a0*/  LOP3.LUT P0, RZ, R5, 0x7fffffff, RZ, 0xc0, !PT ;  /* 0x7fffffff05ff7812 */ /* 0x000fe2000780c0ff */
[----:B------:R-:W-:-:S06]  /*e7b0*/  IMAD.MOV.U32 R3, RZ, RZ, 0x7ff00000 ;  /* 0x7ff00000ff037424 */ /* 0x000fcc00078e00ff */
[----:B------:R-:W0:Y:S02]  /*e7c0*/  DFMA R4, R4, R2, +INF ;  /* 0x7ff000000404742b */ /* 0x000e240000000002 */
[----:B0-----:R-:W-:Y:S02]  /*e7d0*/  FSEL R2, R4, RZ, P0 ;  /* 0x000000ff04027208 */ /* 0x001fe40000000000 */
[----:B------:R-:W-:-:S07]  /*e7e0*/  FSEL R3, R5, -QNAN , P0 ;  /* 0xfff0000005037808 */ /* 0x000fce0000000000 */
.L_x_38855:
[----:B------:R-:W-:Y:S05]  /*e7f0*/  BSYNC.RECONVERGENT B2 ;  /* 0x0000000000027941 */ /* 0x000fea0003800200 */
.L_x_38851:
        /* <DEDUP_REMOVED lines=54> */
.L_x_38858:
[----:B------:R-:W-:Y:S05]  /*eb60*/  BSYNC.RECONVERGENT B2 ;  /* 0x0000000000027941 */ /* 0x000fea0003800200 */
.L_x_38857:
        /* <DEDUP_REMOVED lines=197> */
.L_x_38850:
        /* <DEDUP_REMOVED lines=197> */
.L_x_38861:
[----:B------:R-:W-:Y:S01]  /*10410*/  IMAD.MOV.U32 R4, RZ, RZ, 0x0 ;  /* 0x00000000ff047424 */ /* 0x000fe200078e00ff */
[----:B------:R-:W-:Y:S01]  /*10420*/  LOP3.LUT P0, RZ, R3, 0x7fffffff, RZ, 0xc0, !PT ;  /* 0x7fffffff03ff7812 */ /* 0x000fe2000780c0ff */
[----:B------:R-:W-:-:S06]  /*10430*/  IMAD.MOV.U32 R5, RZ, RZ, 0x7ff00000 ;  /* 0x7ff00000ff057424 */ /* 0x000fcc00078e00ff */
[----:B------:R-:W0:Y:S02]  /*10440*/  DFMA R2, R2, R4, +INF ;  /* 0x7ff000000202742b */ /* 0x000e240000000004 */
[----:B0-----:R-:W-:Y:S02]  /*10450*/  FSEL R2, R2, RZ, P0 ;  /* 0x000000ff02027208 */ /* 0x001fe40000000000 */
[----:B------:R-:W-:-:S07]  /*10460*/  FSEL R3, R3, -QNAN , P0 ;  /* 0xfff0000003037808 */ /* 0x000fce0000000000 */
.L_x_38862:
[----:B------:R-:W-:Y:S05]  /*10470*/  BSYNC.RECONVERGENT B0 ;  /* 0x0000000000007941 */ /* 0x000fea0003800200 */
.L_x_38860:
        /* <DEDUP_REMOVED lines=49> */
.L_x_38864:
[----:B------:R-:W-:Y:S05]  /*10790*/  BSYNC.RECONVERGENT B2 ;  /* 0x0000000000027941 */ /* 0x000fea0003800200 */
.L_x_38863:
        /* <DEDUP_REMOVED lines=153> */
[----:B------:R-:W-:Y:S01]  /*11130*/  @P1 MOV R6, 0x54442d18 ;  /* 0x54442d1800061802 */ /* 0x000fe20000000f00 */
[----:B------:R-:W-:-:S15]  /*11140*/  @P1 IMAD.MOV.U32 R7, RZ, RZ, 0x400921fb ;  /* 0x400921fbff071424 */ /* 0x000fde00078e00ff */
        /* <DEDUP_REMOVED lines=42> */
.L_x_38859:
        /* <DEDUP_REMOVED lines=103> */
.L_x_38866:
        /* <DEDUP_REMOVED lines=50> */
[----:B------:R1:W-:Y:S02]  /*11d80*/  DSETP.GEU.AND P1, PT, R42, R34, P3 ;  /* 0x000000222a00722a */ /* 0x0003e40001f2e000 */
[----:B-1----:R-:W-:-:S15]  /*11d90*/  FSEL R42, R42, R34, P4 ;  /* 0x000000222a2a7208 */ /* 0x002fde0002000000 */
[----:B------:R-:W-:-:S15]  /*11da0*/  NOP ;  /* 0x0000000000007918 */ /* 0x000fde0000000000 */
[----:B------:R-:W-:-:S15]  /*11db0*/  NOP ;  /* 0x0000000000007918 */ /* 0x000fde0000000000 */
[----:B------:R-:W-:-:S15]  /*11dc0*/  NOP ;  /* 0x0000000000007918 */ /* 0x000fde0000000000 */
[----:B------:R-:W-:-:S02]  /*11dd0*/  NOP ;  /* 0x0000000000007918 */ /* 0x000fc40000000000 */
        /* <DEDUP_REMOVED lines=79> */
.L_x_38865:
        /* <DEDUP_REMOVED lines=114> */
.L_x_38870:
[----:B------:R-:W-:Y:S05]  /*129f0*/  BSYNC.RECONVERGENT B3 ;  /* 0x0000000000037941 */ /* 0x000fea0003800200 */
.L_x_38869:
        /* <DEDUP_REMOVED lines=78> */
.L_x_38868:
        /* <DEDUP_REMOVED lines=12> */
[----:B------:R-:W-:-:S03]  /*12fa0*/  @!P0 IMAD.MOV.U32 R2, RZ, RZ, R4 ;  /* 0x000000ffff028224 */ /* 0x000fc600078e0004 */
[----:B------:R-:W-:-:S04]  /*12fb0*/  IADD3 R3, PT, PT, R0, -0x1, RZ ;  /* 0xffffffff00037810 */ /* 0x000fc80007ffe0ff */
        /* <DEDUP_REMOVED lines=172> */
.L_x_38872:
[----:B------:R-:W-:Y:S01]  /*13a80*/  IMAD.MOV.U32 R2, RZ, RZ, 0x0 ;  /* 0x00000000ff027424 */ /* 0x000fe200078e00ff */
[----:B------:R-:W-:Y:S01]  /*13a90*/  LOP3.LUT P0, RZ, R5, 0x7fffffff, RZ, 0xc0, !PT ;  /* 0x7fffffff05ff7812 */ /* 0x000fe2000780c0ff */
[----:B------:R-:W-:-:S06]  /*13aa0*/  IMAD.MOV.U32 R3, RZ, RZ, 0x7ff00000 ;  /* 0x7ff00000ff037424 */ /* 0x000fcc00078e00ff */
[----:B------:R-:W0:Y:S02]  /*13ab0*/  DFMA R4, R4, R2, +INF ;  /* 0x7ff000000404742b */ /* 0x000e240000000002 */
[----:B0-----:R-:W-:Y:S02]  /*13ac0*/  FSEL R2, R4, RZ, P0 ;  /* 0x000000ff04027208 */ /* 0x001fe40000000000 */
[----:B------:R-:W-:-:S07]  /*13ad0*/  FSEL R3, R5, -QNAN , P0 ;  /* 0xfff0000005037808 */ /* 0x000fce0000000000 */
.L_x_38871:
[----:B------:R-:W-:Y:S05]  /*13ae0*/  BSYNC.RECONVERGENT B2 ;  /* 0x0000000000027941 */ /* 0x000fea0003800200 */
.L_x_38867:
        /* <DEDUP_REMOVED lines=54> */
.L_x_38874:
[----:B------:R-:W-:Y:S05]  /*13e50*/  BSYNC.RECONVERGENT B2 ;  /* 0x0000000000027941 */ /* 0x000fea0003800200 */
.L_x_38873:
        /* <DEDUP_REMOVED lines=196> */
.L_x_38825:
[----:B------:R-:W-:Y:S05]  /*14aa0*/  BSYNC.RECONVERGENT B1 ;  /* 0x0000000000017941 */ /* 0x000fea0003800200 */
.L_x_38818:
[----:B------:R-:W-:Y:S01]  /*14ab0*/  DMUL R4, R6, R14 ;  /* 0x0000000e06047228 */ /* 0x000fe20000000000 */
[----:B------:R-:W-:-:S15]  /*14ac0*/  BSSY.RECONVERGENT B2, `(.L_x_38875) ;  /* 0x000049b000027945 */ /* 0x000fde0003800200 */
[----:B------:R-:W-:-:S15]  /*14ad0*/  NOP ;  /* 0x0000000000007918 */ /* 0x000fde0000000000 */
[----:B------:R-:W-:-:S15]  /*14ae0*/  NOP ;  /* 0x0000000000007918 */ /* 0x000fde0000000000 */
[----:B------:R-:W-:-:S15]  /*14af0*/  NOP ;  /* 0x0000000000007918 */ /* 0x000fde0000000000 */
[----:B------:R-:W-:-:S03]  /*14b00*/  NOP ;  /* 0x0000000000007918 */ /* 0x000fc60000000000 */
[----:B------:R-:W0:-:S15]  /*14b10*/  DMUL R6, R6, R12 ;  /* 0x0000000c06067228 */ /* 0x000e1e0000000000 */
[----:B------:R-:W-:-:S15]  /*14b20*/  NOP ;  /* 0x0000000000007918 */ /* 0x000fde0000000000 */
[----:B------:R-:W-:-:S15]  /*14b30*/  NOP ;  /* 0x0000000000007918 */ /* 0x000fde0000000000 */
[----:B------:R-:W-:-:S15]  /*14b40*/  NOP ;  /* 0x0000000000007918 */ /* 0x000fde0000000000 */
[----:B------:R-:W-:-:S04]  /*14b50*/  NOP ;  /* 0x0000000000007918 */ /* 0x000fc80000000000 */
[----:B0-----:R-:W0:Y:S02]  /*14b60*/  DFMA R22, R2, R14, R6 ;  /* 0x0000000e0216722b */ /* 0x001e240000000006 */
[----:B0-----:R-:W-:-:S04]  /*14b70*/  LOP3.LUT R7, R23, 0x7fffffff, RZ, 0xc0, !PT ;  /* 0x7fffffff17077812 */ /* 0x001fc800078ec0ff */
[----:B------:R-:W-:-:S15]  /*14b80*/  LOP3.LUT P0, RZ, R7, R22, RZ, 0xfc, !PT ;  /* 0x0000001607ff7212 */ /* 0x000fde000780fcff */
[----:B------:R-:W-:-:S15]  /*14b90*/  NOP ;  /* 0x0000000000007918 */ /* 0x000fde0000000000 */
[----:B------:R-:W-:-:S15]  /*14ba0*/  NOP ;  /* 0x0000000000007918 */ /* 0x000fde0000000000 */
[----:B------:R-:W-:-:S13]  /*14bb0*/  NOP ;  /* 0x0000000000007918 */ /* 0x000fda0000000000 */
[----:B------:R0:W1:Y:S02]  /*14bc0*/  DFMA R12, R2, R12, -R4 ;  /* 0x0000000c020c722b */ /* 0x0000640000000804 */
        /* <DEDUP_REMOVED lines=120> */
.L_x_38876:
        /* <DEDUP_REMOVED lines=56> */
[----:B------:R-:W-:Y:S05]  /*156d0*/  CALL.REL.NOINC `($_ZN2at6native18elementwise_kernelILi128ELi4EZNS0_15gpu_kernel_implIZZZNS0_50_GLOBAL__N__2680c7bb_12_PowKernel_cu_7dd49032_317024pow_tensor_tensor_kernelERNS_18TensorIteratorBaseEENKUlvE_clEvENKUlvE6_clEvEUlN3c107complexIdEESA_E_EEvS5_RKT_EUliE_EEviT1_$__internal_trig_reduction_slowpathd) ;  /* 0x00000550002c7944 */ /* 0x000fea0003c00000 */
.L_x_38882:
[----:B------:R-:W-:Y:S05]  /*156e0*/  BSYNC.RECONVERGENT B4 ;  /* 0x0000000000047941 */ /* 0x000fea0003800200 */
.L_x_38881:
[----:B------:R-:W-:-:S07]  /*156f0*/  VIADD R0, R0, 0x1 ;  /* 0x0000000100007836 */ /* 0x000fce0000000000 */
.L_x_38880:
[----:B------:R-:W-:Y:S05]  /*15700*/  BSYNC.RECONVERGENT B3 ;  /* 0x0000000000037941 */ /* 0x000fea0003800200 */
.L_x_38879:
        /* <DEDUP_REMOVED lines=119> */
.L_x_38884:
[----:B------:R-:W-:Y:S05]  /*15e80*/  BSYNC.RECONVERGENT B3 ;  /* 0x0000000000037941 */ /* 0x000fea0003800200 */
.L_x_38883:
        /* <DEDUP_REMOVED lines=64> */
.L_x_38878:
        /* <DEDUP_REMOVED lines=15> */
.L_x_38885:
        /* <DEDUP_REMOVED lines=133> */
.L_x_38888:
[----:B------:R-:W-:Y:S05]  /*16bd0*/  BSYNC.RECONVERGENT B0 ;  /* 0x0000000000007941 */ /* 0x000fea0003800200 */
.L_x_38887:
[C---:B-1----:R-:W-:Y:S01]  /*16be0*/  LEA.HI R0, R27.reuse, 0xffffff09, RZ, 0xc ;  /* 0xffffff091b007811 */ /* 0x042fe200078f60ff */
[----:B------:R-:W-:Y:S01]  /*16bf0*/  BSSY.RECONVERGENT B3, `(.L_x_38889) ;  /* 0x000003f000037945 */ /* 0x000fe20003800200 */
[----:B------:R-:W-:Y:S01]  /*16c00*/  LOP3.LUT R27, R27, 0xfffff, RZ, 0xc0, !PT ;  /* 0x000fffff1b1b7812 */ /* 0x000fe200078ec0ff */
[----:B------:R-:W-:Y:S01]  /*16c10*/  @!P2 IMAD.MOV.U32 R32, RZ, RZ, 0x1 ;  /* 0x00000001ff20a424 */ /* 0x000fe200078e00ff */
[----:B0-----:R-:W-:Y:S01]  /*16c20*/  LOP3.LUT R3, R0, 0xffff, RZ, 0xc0, !PT ;  /* 0x0000ffff00037812 */ /* 0x001fe200078ec0ff */
[----:B------:R-:W-:Y:S01]  /*16c30*/  IMAD.MOV.U32 R24, RZ, RZ, RZ ;  /* 0x000000ffff187224 */ /* 0x000fe200078e00ff */
[----:B------:R-:W-:Y:S02]  /*16c40*/  LOP3.LUT R27, R27, 0x7fe00000, RZ, 0xfc, !PT ;  /* 0x7fe000001b1b7812 */ /* 0x000fe400078efcff */
[----:B------:R-:W-:-:S04]  /*16c50*/  LEA.HI R2, R3, R0, RZ, 0x11 ;  /* 0x0000000003027211 */ /* 0x000fc800078f88ff */
[----:B------:R-:W-:-:S04]  /*16c60*/  PRMT R2, R2, 0x9910, RZ ;  /* 0x0000991002027816 */ /* 0x000fc800000000ff */
[----:B------:R-:W-:-:S04]  /*16c70*/  SHF.R.S32.HI R2, RZ, 0x1, R2 ;  /* 0x00000001ff027819 */ /* 0x000fc80000011402 */
[----:B------:R-:W-:Y:S02]  /*16c80*/  PRMT R25, R2, 0x9910, RZ ;  /* 0x0000991002197816 */ /* 0x000fe400000000ff */
[----:B------:R0:W1:Y:S03]  /*16c90*/  @!P2 DMUL R2, RZ, R22 ;  /* 0x00000016ff02a228 */ /* 0x0000660000000000 */
[----:B------:R-:W-:Y:S01]  /*16ca0*/  IMAD.IADD R0, R0, 0x1, -R25 ;  /* 0x0000000100007824 */ /* 0x000fe200078e0a19 */
[----:B------:R-:W-:-:S04]  /*16cb0*/  LEA R25, R25, 0x3ff00000, 0x14 ;  /* 0x3ff0000019197811 */ /* 0x000fc800078ea0ff */
        /* <DEDUP_REMOVED lines=47> */
[----:B------:R-:W-:-:S07]  /*16fb0*/  IMAD.MOV.U32 R4, RZ, RZ, R0 ;  /* 0x000000ffff047224 */ /* 0x000fce00078e0000 */
.L_x_38892:
[----:B------:R-:W-:Y:S05]  /*16fc0*/  BSYNC.RECONVERGENT B4 ;  /* 0x0000000000047941 */ /* 0x000fea0003800200 */
.L_x_38891:
[----:B------:R-:W-:-:S07]  /*16fd0*/  VIADD R32, R4, 0x1 ;  /* 0x0000000104207836 */ /* 0x000fce0000000000 */
.L_x_38890:
[----:B------:R-:W-:Y:S05]  /*16fe0*/  BSYNC.RECONVERGENT B3 ;  /* 0x0000000000037941 */ /* 0x000fea0003800200 */
.L_x_38889:
        /* <DEDUP_REMOVED lines=19> */
[----:B------:R-:W1:Y:S02]  /*17120*/  DSETP.NEU.AND P1, PT, |R22|, +INF , PT ;  /* 0x7ff000001600742a */ /* 0x000e640003f2d200 */
[----:B-1----:R-:W-:-:S15]  /*17130*/  @!P1 IMAD.MOV.U32 R0, RZ, RZ, RZ ;  /* 0x000000ffff009224 */ /* 0x002fde00078e00ff */
[----:B------:R-:W-:-:S15]  /*17140*/  NOP ;  /* 0x0000000000007918 */ /* 0x000fde0000000000 */
[----:B------:R-:W-:-:S15]  /*17150*/  NOP ;  /* 0x0000000000007918 */ /* 0x000fde0000000000 */
[----:B------:R-:W-:-:S15]  /*17160*/  NOP ;  /* 0x0000000000007918 */ /* 0x000fde0000000000 */
[----:B------:R-:W-:-:S02]  /*17170*/  NOP ;  /* 0x0000000000007918 */ /* 0x000fc40000000000 */
        /* <DEDUP_REMOVED lines=104> */
[----:B------:R-:W-:Y:S02]  /*17800*/  IMAD.MOV.U32 R4, RZ, RZ, R2 ;  /* 0x000000ffff047224 */ /* 0x000fe400078e0002 */
[----:B------:R-:W-:-:S07]  /*17810*/  IMAD.MOV.U32 R5, RZ, RZ, R3 ;  /* 0x000000ffff057224 */ /* 0x000fce00078e0003 */
.L_x_38894:
[----:B------:R-:W-:Y:S05]  /*17820*/  BSYNC.RECONVERGENT B3 ;  /* 0x0000000000037941 */ /* 0x000fea0003800200 */
.L_x_38893:
        /* <DEDUP_REMOVED lines=84> */
.L_x_38886:
        /* <DEDUP_REMOVED lines=123> */
.L_x_38896:
[----:B------:R-:W-:Y:S05]  /*18520*/  BSYNC.RECONVERGENT B0 ;  /* 0x0000000000007941 */ /* 0x000fea0003800200 */
.L_x_38895:
        /* <DEDUP_REMOVED lines=48> */
[----:B-1----:R-:W-:Y:S05]  /*18830*/  CALL.REL.NOINC `($_ZN2at6native18elementwise_kernelILi128ELi4EZNS0_15gpu_kernel_implIZZZNS0_50_GLOBAL__N__2680c7bb_12_PowKernel_cu_7dd49032_317024pow_tensor_tensor_kernelERNS_18TensorIteratorBaseEENKUlvE_clEvENKUlvE6_clEvEUlN3c107complexIdEESA_E_EEvS5_RKT_EUliE_EEviT1_$__internal_trig_reduction_slowpathd) ;  /* 0x0000051c00d47944 */ /* 0x002fea0003c00000 */
.L_x_38900:
[----:B------:R-:W-:Y:S05]  /*18840*/  BSYNC.RECONVERGENT B4 ;  /* 0x0000000000047941 */ /* 0x000fea0003800200 */
.L_x_38899:
[----:B------:R-:W-:-:S07]  /*18850*/  VIADD R0, R0, 0x1 ;  /* 0x0000000100007836 */ /* 0x000fce0000000000 */
.L_x_38898:
[----:B------:R-:W-:Y:S05]  /*18860*/  BSYNC.RECONVERGENT B3 ;  /* 0x0000000000037941 */ /* 0x000fea0003800200 */
.L_x_38897:
        /* <DEDUP_REMOVED lines=119> */
.L_x_38902:
[----:B------:R-:W-:Y:S05]  /*18fe0*/  BSYNC.RECONVERGENT B3 ;  /* 0x0000000000037941 */ /* 0x000fea0003800200 */
.L_x_38901:
        /* <DEDUP_REMOVED lines=72> */
.L_x_38877:
[----:B------:R-:W-:Y:S05]  /*19470*/  BSYNC.RECONVERGENT B2 ;  /* 0x0000000000027941 */ /* 0x000fea0003800200 */
.L_x_38875:
[----:B------:R-:W2:Y:S01]  /*19480*/  LDCU.64 UR6, c[0x0][0x5e8] ;  /* 0x0000bd00ff0677ac */ /* 0x000ea20008000a00 */
[----:B------:R-:W-:-:S04]  /*19490*/  ULOP3.LUT UR4, UR40, 0xff, URZ, 0xc0, !UPT ;  /* 0x000000ff28047892 */ /* 0x000fc8000f8ec0ff */
        /* <DEDUP_REMOVED lines=15> */
.L_x_38906:
[----:B------:R-:W2:Y:S02]  /*19590*/  F2I.S64.F64.TRUNC R20, R20 ;  /* 0x0000001400147311 */ /* 0x000ea4000030d900 */
[----:B--2---:R-:W-:-:S05]  /*195a0*/  IMAD.MOV.U32 R5, RZ, RZ, R20 ;  /* 0x000000ffff057224 */ /* 0x004fca00078e0014 */
[----:B------:R2:W-:Y:S01]  /*195b0*/  STG.E.U8 desc[UR36][R2.64], R5 ;  /* 0x0000000502007986 */ /* 0x0005e2000c101124 */
[----:B------:R-:W-:Y:S05]  /*195c0*/  BRA `(.L_x_38908) ;  /* 0x0000001000e47947 */ /* 0x000fea0003800000 */
.L_x_38905:
        /* <DEDUP_REMOVED lines=9> */
.L_x_38910:
[----:B------:R-:W2:Y:S02]  /*19660*/  F2I.F64.TRUNC R21, R20 ;  /* 0x0000001400157311 */ /* 0x000ea4000030d100 */
[----:B--2---:R4:W-:Y:S01]  /*19670*/  STG.E desc[UR36][R2.64], R21 ;  /* 0x0000001502007986 */ /* 0x0049e2000c101924 */
[----:B------:R-:W-:Y:S05]  /*19680*/  BRA `(.L_x_38908) ;  /* 0x0000001000b47947 */ /* 0x000fea0003800000 */
.L_x_38909:
[----:B------:R-:W2:Y:S02]  /*19690*/  F2I.F64.TRUNC R21, R20 ;  /* 0x0000001400157311 */ /* 0x000ea4000030d100 */
[----:B--2---:R2:W-:Y:S01]  /*196a0*/  STG.E.U16 desc[UR36][R2.64], R21 ;  /* 0x0000001502007986 */ /* 0x0045e2000c101524 */
[----:B------:R-:W-:Y:S05]  /*196b0*/  BRA `(.L_x_38908) ;  /* 0x0000001000a87947 */ /* 0x000fea0003800000 */
.L_x_38904:
        /* <DEDUP_REMOVED lines=17> */
.L_x_38912:
        /* <DEDUP_REMOVED lines=12> */
.L_x_38911:
        /* <DEDUP_REMOVED lines=28> */
.L_x_38914:
        /* <DEDUP_REMOVED lines=23> */
.L_x_38913:
[----:B------:R2:W-:Y:S01]  /*19bc0*/  STG.E.64 desc[UR36][R2.64], R20 ;  /* 0x0000001402007986 */ /* 0x0005e2000c101b24 */
[----:B------:R-:W-:Y:S05]  /*19bd0*/  BRA `(.L_x_38908) ;  /* 0x0000000c00607947 */ /* 0x000fea0003800000 */
.L_x_38903:
        /* <DEDUP_REMOVED lines=17> */
.L_x_38917:
[----:B-1----:R1:W-:Y:S01]  /*19cf0*/  STG.E.128 desc[UR36][R2.64], R20 ;  /* 0x0000001402007986 */ /* 0x0023e2000c101d24 */
[----:B------:R-:W-:Y:S05]  /*19d00*/  BRA `(.L_x_38908) ;  /* 0x0000000c00147947 */ /* 0x000fea0003800000 */
.L_x_38916:
        /* <DEDUP_REMOVED lines=27> */
.L_x_38921:
[----:B------:R-:W-:Y:S05]  /*19ec0*/  BSYNC.RECONVERGENT B0 ;  /* 0x0000000000007941 */ /* 0x000fea0003800200 */
.L_x_38920:
[----:B------:R-:W-:-:S05]  /*19ed0*/  LOP3.LUT R5, R0, 0x80, R5, 0xf8, !PT ;  /* 0x0000008000057812 */ /* 0x000fca00078ef805 */
[----:B------:R2:W-:Y:S01]  /*19ee0*/  STG.E.U8 desc[UR36][R2.64], R5 ;  /* 0x0000000502007986 */ /* 0x0005e2000c101124 */
[----:B------:R-:W-:Y:S05]  /*19ef0*/  BRA `(.L_x_38908) ;  /* 0x0000000800987947 */ /* 0x000fea0003800000 */
.L_x_38919:
        /* <DEDUP_REMOVED lines=23> */
.L_x_38923:
[----:B------:R-:W-:Y:S05]  /*1a070*/  BSYNC.RECONVERGENT B0 ;  /* 0x0000000000007941 */ /* 0x000fea0003800200 */
.L_x_38922:
[----:B------:R-:W-:-:S05]  /*1a080*/  LOP3.LUT R5, R0, 0x80, R5, 0xf8, !PT ;  /* 0x0000008000057812 */ /* 0x000fca00078ef805 */
[----:B------:R2:W-:Y:S01]  /*1a090*/  STG.E.U8 desc[UR36][R2.64], R5 ;  /* 0x0000000502007986 */ /* 0x0005e2000c101124 */
[----:B------:R-:W-:Y:S05]  /*1a0a0*/  BRA `(.L_x_38908) ;  /* 0x00000008002c7947 */ /* 0x000fea0003800000 */
.L_x_38918:
        /* <DEDUP_REMOVED lines=12> */
.L_x_38915:
        /* <DEDUP_REMOVED lines=11> */
.L_x_38926:
        /* <DEDUP_REMOVED lines=21> */
.L_x_38929:
[----:B------:R-:W-:-:S04]  /*1a370*/  SHF.R.U32.HI R0, RZ, 0x14, R5 ;  /* 0x00000014ff007819 */ /* 0x000fc80000011605 */
[----:B------:R-:W-:-:S04]  /*1a380*/  LOP3.LUT R0, R0, 0x1, RZ, 0xc0, !PT ;  /* 0x0000000100007812 */ /* 0x000fc800078ec0ff */
[----:B------:R-:W-:-:S04]  /*1a390*/  IADD3 R0, PT, PT, R5, 0x487ffff, R0 ;  /* 0x0487ffff05007810 */ /* 0x000fc80007ffe000 */
[----:B------:R-:W-:-:S04]  /*1a3a0*/  SHF.R.U32.HI R0, RZ, 0x14, R0 ;  /* 0x00000014ff007819 */ /* 0x000fc80000011600 */
[----:B------:R-:W-:-:S07]  /*1a3b0*/  LOP3.LUT R4, R0, 0xff, RZ, 0xc0, !PT ;  /* 0x000000ff00047812 */ /* 0x000fce00078ec0ff */
.L_x_38930:
[----:B------:R-:W-:-:S04]  /*1a3c0*/  SHF.R.U32.HI R5, RZ, 0x18, R5 ;  /* 0x00000018ff057819 */ /* 0x000fc80000011605 */
[----:B------:R-:W-:-:S04]  /*1a3d0*/  LOP3.LUT R4, R4, 0x80, R5, 0xf8, !PT ;  /* 0x0000008004047812 */ /* 0x000fc800078ef805 */
[----:B------:R-:W-:-:S07]  /*1a3e0*/  PRMT R0, R4, 0x7610, R0 ;  /* 0x0000761004007816 */ /* 0x000fce0000000000 */
.L_x_38928:
[----:B------:R-:W-:Y:S05]  /*1a3f0*/  BSYNC.RECONVERGENT B0 ;  /* 0x0000000000007941 */ /* 0x000fea0003800200 */
.L_x_38927:
[----:B------:R2:W-:Y:S01]  /*1a400*/  STG.E.U8 desc[UR36][R2.64], R0 ;  /* 0x0000000002007986 */ /* 0x0005e2000c101124 */
[----:B------:R-:W-:Y:S05]  /*1a410*/  BRA `(.L_x_38908) ;  /* 0x0000000400507947 */ /* 0x000fea0003800000 */
.L_x_38925:
        /* <DEDUP_REMOVED lines=21> */
.L_x_38933:
[----:B------:R-:W-:-:S04]  /*1a570*/  SHF.R.U32.HI R0, RZ, 0x15, R5 ;  /* 0x00000015ff007819 */ /* 0x000fc80000011605 */
[----:B------:R-:W-:-:S04]  /*1a580*/  LOP3.LUT R0, R0, 0x1, RZ, 0xc0, !PT ;  /* 0x0000000100007812 */ /* 0x000fc800078ec0ff */
[----:B------:R-:W-:-:S04]  /*1a590*/  IADD3 R0, PT, PT, R5, 0x88fffff, R0 ;  /* 0x088fffff05007810 */ /* 0x000fc80007ffe000 */
[----:B------:R-:W-:-:S04]  /*1a5a0*/  SHF.R.U32.HI R0, RZ, 0x15, R0 ;  /* 0x00000015ff007819 */ /* 0x000fc80000011600 */
[----:B------:R-:W-:-:S07]  /*1a5b0*/  LOP3.LUT R4, R0, 0xff, RZ, 0xc0, !PT ;  /* 0x000000ff00047812 */ /* 0x000fce00078ec0ff */
.L_x_38934:
[----:B------:R-:W-:-:S04]  /*1a5c0*/  SHF.R.U32.HI R5, RZ, 0x18, R5 ;  /* 0x00000018ff057819 */ /* 0x000fc80000011605 */
[----:B------:R-:W-:-:S04]  /*1a5d0*/  LOP3.LUT R4, R4, 0x80, R5, 0xf8, !PT ;  /* 0x0000008004047812 */ /* 0x000fc800078ef805 */
[----:B------:R-:W-:-:S07]  /*1a5e0*/  PRMT R0, R4, 0x7610, R0 ;  /* 0x0000761004007816 */ /* 0x000fce0000000000 */
.L_x_38932:
[----:B------:R-:W-:Y:S05]  /*1a5f0*/  BSYNC.RECONVERGENT B0 ;  /* 0x0000000000007941 */ /* 0x000fea0003800200 */
.L_x_38931:
[----:B------:R2:W-:Y:S01]  /*1a600*/  STG.E.U8 desc[UR36][R2.64], R0 ;  /* 0x0000000002007986 */ /* 0x0005e2000c101124 */
[----:B------:R-:W-:Y:S05]  /*1a610*/  BRA `(.L_x_38908) ;  /* 0x0000000000d07947 */ /* 0x000fea0003800000 */
.L_x_38924:
[----:B------:R-:W-:-:S09]  /*1a620*/  UISETP.NE.AND UP0, UPT, UR4, 0x1c, UPT ;  /* 0x0000001c0400788c */ /* 0x000fd2000bf05270 */
[----:B------:R-:W-:Y:S05]  /*1a630*/  BRA.U !UP0, `(.L_x_38935) ;  /* 0x0000000108c07547 */ /* 0x000fea000b800000 */
[----:B------:R-:W-:-:S09]  /*1a640*/  UISETP.NE.AND UP0, UPT, UR4, 0x1d, UPT ;  /* 0x0000001d0400788c */ /* 0x000fd2000bf05270 */
[----:B------:R-:W-:Y:S05]  /*1a650*/  BRA.U !UP0, `(.L_x_38936) ;  /* 0x0000000108ac7547 */ /* 0x000fea000b800000 */
[----:B------:R-:W-:-:S09]  /*1a660*/  UISETP.NE.AND UP0, UPT, UR4, 0x2c, UPT ;  /* 0x0000002c0400788c */ /* 0x000fd2000bf05270 */
[----:B------:R-:W-:Y:S05]  /*1a670*/  BRA.U !UP0, `(.L_x_38937) ;  /* 0x0000000108447547 */ /* 0x000fea000b800000 */
.L_x_38907:
[----:B------:R-:W-:Y:S01]  /*1a680*/  MOV R0, 0x0 ;  /* 0x0000000000007802 */ /* 0x000fe20000000f00 */
[----:B------:R-:W2:Y:S01]  /*1a690*/  LDCU.64 UR6, c[0x4][0x198] ;  /* 0x01003300ff0677ac */ /* 0x000ea20008000a00 */
[----:B------:R-:W-:Y:S02]  /*1a6a0*/  HFMA2 R13, -RZ, RZ, 0, 0 ;  /* 0x00000000ff0d7431 */ /* 0x000fe400000001ff */
[----:B------:R-:W-:Y:S01]  /*1a6b0*/  IMAD.MOV.U32 R8, RZ, RZ, 0x65 ;  /* 0x00000065ff087424 */ /* 0x000fe200078e00ff */
[----:B------:R3:W4:Y:S01]  /*1a6c0*/  LDC.64 R2, c[0x4][R0] ;  /* 0x0100000000027b82 */ /* 0x0007220000000a00 */
[----:B------:R-:W5:Y:S01]  /*1a6d0*/  LDCU.64 UR8, c[0x4][0x1a0] ;  /* 0x01003400ff0877ac */ /* 0x000f620008000a00 */
[----:B------:R-:W-:Y:S01]  /*1a6e0*/  IMAD.MOV.U32 R12, RZ, RZ, 0x1 ;  /* 0x00000001ff0c7424 */ /* 0x000fe200078e00ff */
[----:B------:R-:W0:Y:S01]  /*1a6f0*/  LDCU.64 UR4, c[0x4][0x80] ;  /* 0x01001000ff0477ac */ /* 0x000e220008000a00 */
[----:B--2---:R-:W-:Y:S02]  /*1a700*/  IMAD.U32 R4, RZ, RZ, UR6 ;  /* 0x00000006ff047e24 */ /* 0x004fe4000f8e00ff */
[----:B------:R-:W-:-:S02]  /*1a710*/  IMAD.U32 R5, RZ, RZ, UR7 ;  /* 0x00000007ff057e24 */ /* 0x000fc4000f8e00ff */
[----:B-----5:R-:W-:Y:S02]  /*1a720*/  IMAD.U32 R6, RZ, RZ, UR8 ;  /* 0x00000008ff067e24 */ /* 0x020fe4000f8e00ff */
[----:B------:R-:W-:Y:S02]  /*1a730*/  IMAD.U32 R7, RZ, RZ, UR9 ;  /* 0x00000009ff077e24 */ /* 0x000fe4000f8e00ff */
[----:B0-----:R-:W-:Y:S02]  /*1a740*/  IMAD.U32 R10, RZ, RZ, UR4 ;  /* 0x00000004ff0a7e24 */ /* 0x001fe4000f8e00ff */
[----:B---3--:R-:W-:-:S07]  /*1a750*/  IMAD.U32 R11, RZ, RZ, UR5 ;  /* 0x00000005ff0b7e24 */ /* 0x008fce000f8e00ff */
[----:B------:R-:W-:-:S07]  /*1a760*/  LEPC R20, `(.L_x_38938) ;  /* 0x000000001014794e */ /* 0x000fce0000000000 */
[----:B-1--4-:R-:W-:Y:S05]  /*1a770*/  CALL.ABS.NOINC R2 ;  /* 0x0000000002007343 */ /* 0x012fea0003c00000 */
.L_x_38938:
[----:B------:R-:W-:Y:S05]  /*1a780*/  BRA `(.L_x_38908) ;  /* 0x0000000000747947 */ /* 0x000fea0003800000 */
.L_x_38937:
        /* <DEDUP_REMOVED lines=24> */
.L_x_38936:
[----:B------:R-:W2:Y:S02]  /*1a910*/  F2I.U64.F64.TRUNC R20, R20 ;  /* 0x0000001400147311 */ /* 0x000ea4000030d800 */
[----:B--2---:R2:W-:Y:S01]  /*1a920*/  STG.E.64 desc[UR36][R2.64], R20 ;  /* 0x0000001402007986 */ /* 0x0045e2000c101b24 */
[----:B------:R-:W-:Y:S05]  /*1a930*/  BRA `(.L_x_38908) ;  /* 0x0000000000087947 */ /* 0x000fea0003800000 */
.L_x_38935:
[----:B------:R-:W2:Y:S02]  /*1a940*/  F2I.U32.F64.TRUNC R21, R20 ;  /* 0x0000001400157311 */ /* 0x000ea4000030d000 */
[----:B--2---:R2:W-:Y:S02]  /*1a950*/  STG.E desc[UR36][R2.64], R21 ;  /* 0x0000001502007986 */ /* 0x0045e4000c101924 */
.L_x_38908:
[----:B------:R-:W-:-:S07]  /*1a960*/  VIADD R16, R16, 0x80 ;  /* 0x0000008010107836 */ /* 0x000fce0000000000 */
.L_x_38758:
[----:B------:R-:W-:Y:S05]  /*1a970*/  BSYNC.RECONVERGENT B6 ;  /* 0x0000000000067941 */ /* 0x000fea0003800200 */
.L_x_38757:
[----:B------:R-:W5:Y:S01]  /*1a980*/  LDCU UR4, c[0x0][0x380] ;  /* 0x00007000ff0477ac */ /* 0x000f620008000800 */
[----:B------:R-:W-:Y:S01]  /*1a990*/  BSSY.RECONVERGENT B6, `(.L_x_38939) ;  /* 0x0001a71000067945 */ /* 0x000fe20003800200 */
[----:B-----5:R-:W-:-:S13]  /*1a9a0*/  ISETP.GE.AND P0, PT, R16, UR4, PT ;  /* 0x0000000410007c0c */ /* 0x020fda000bf06270 */
[----:B------:R-:W-:Y:S05]  /*1a9b0*/  @P0 BRA `(.L_x_38940) ;  /* 0x000001a400b80947 */ /* 0x000fea0003800000 */
[----:B------:R-:W5:Y:S01]  /*1a9c0*/  LDCU UR4, c[0x0][0x388] ;  /* 0x00007100ff0477ac */ /* 0x000f620008000800 */
[----:B0-----:R-:W-:Y:S02]  /*1a9d0*/  IMAD.MOV.U32 R18, RZ, RZ, RZ ;  /* 0x000000ffff127224 */ /* 0x001fe400078e00ff */
[----:B--2---:R-:W-:Y:S02]  /*1a9e0*/  IMAD.MOV.U32 R0, RZ, RZ, RZ ;  /* 0x000000ffff007224 */ /* 0x004fe400078e00ff */
[----:B------:R-:W-:Y:S01]  /*1a9f0*/  IMAD.MOV.U32 R17, RZ, RZ, RZ ;  /* 0x000000ffff117224 */ /* 0x000fe200078e00ff */
[----:B-----5:R-:W-:-:S09]  /*1aa00*/  UISETP.NE.AND UP0, UPT, UR4, URZ, UPT ;  /* 0x000000ff0400728c */ /* 0x020fd2000bf05270 */
[----:B------:R-:W-:Y:S05]  /*1aa10*/  BRA.U !UP0, `(.L_x_38941) ;  /* 0x0000001508747547 */ /* 0x000fea000b800000 */
[----:B------:R-:W0:Y:S01]  /*1aa20*/  LDCU.64 UR4, c[0x0][0x390] ;  /* 0x00007200ff0477ac */ /* 0x000e220008000a00 */
[----:B-1-34-:R-:W-:Y:S02]  /*1aa30*/  IMAD.MOV.U32 R2, RZ, RZ, RZ ;  /* 0x000000ffff027224 */ /* 0x01afe400078e00ff */
        /* <DEDUP_REMOVED lines=347> */
.L_x_38941:
[----:B------:R-:W1:Y:S01]  /*1bff0*/  LDCU.64 UR6, c[0x0][0x5f0] ;  /* 0x0000be00ff0677ac */ /* 0x000e620008000a00 */
[----:B------:R-:W-:Y:S01]  /*1c000*/  BSSY.RECONVERGENT B7, `(.L_x_38942) ;  /* 0x000010c000077945 */ /* 0x000fe20003800200 */
        /* <DEDUP_REMOVED lines=17> */
.L_x_38946:
[----:B------:R-:W2:Y:S01]  /*1c120*/  LDG.E.U8 R2, desc[UR36][R2.64] ;  /* 0x0000002402027981 */ /* 0x000ea2000c1e1100 */
[----:B------:R-:W-:Y:S01]  /*1c130*/  CS2R R26, SRZ ;  /* 0x00000000001a7805 */ /* 0x000fe2000001ff00 */
[----:B--2---:R0:W1:Y:S02]  /*1c140*/  I2F.F64.U16 R24, R2 ;  /* 0x0000000200187312 */ /* 0x0040640000101800 */
[----:B01----:R-:W-:Y:S05]  /*1c150*/  BRA `(.L_x_38948) ;  /* 0x0000000c00d87947 */ /* 0x003fea0003800000 */
.L_x_38945:
        /* <DEDUP_REMOVED lines=10> */
.L_x_38950:
[----:B------:R-:W2:Y:S01]  /*1c200*/  LDG.E R2, desc[UR36][R2.64] ;  /* 0x0000002402027981 */ /* 0x000ea2000c1e1900 */
[----:B------:R-:W-:Y:S01]  /*1c210*/  CS2R R26, SRZ ;  /* 0x00000000001a7805 */ /* 0x000fe2000001ff00 */
[----:B--2---:R0:W1:Y:S02]  /*1c220*/  I2F.F64 R24, R2 ;  /* 0x0000000200187312 */ /* 0x0040640000201c00 */
[----:B01----:R-:W-:Y:S05]  /*1c230*/  BRA `(.L_x_38948) ;  /* 0x0000000c00a07947 */ /* 0x003fea0003800000 */
.L_x_38949:
[----:B------:R-:W2:Y:S01]  /*1c240*/  LDG.E.U16 R2, desc[UR36][R2.64] ;  /* 0x0000002402027981 */ /* 0x000ea2000c1e1500 */
[----:B------:R-:W-:Y:S01]  /*1c250*/  CS2R R26, SRZ ;  /* 0x00000000001a7805 */ /* 0x000fe2000001ff00 */
[----:B--2---:R0:W1:Y:S02]  /*1c260*/  I2F.F64.S16 R24, R2 ;  /* 0x0000000200187312 */ /* 0x0040640000101c00 */
[----:B01----:R-:W-:Y:S05]  /*1c270*/  BRA `(.L_x_38948) ;  /* 0x0000000c00907947 */ /* 0x003fea0003800000 */
.L_x_38944:
        /* <DEDUP_REMOVED lines=11> */
.L_x_38952:
[----:B------:R-:W2:Y:S01]  /*1c330*/  LDG.E.U16 R0, desc[UR36][R2.64] ;  /* 0x0000002402007981 */ /* 0x000ea2000c1e1500 */
[----:B------:R-:W-:Y:S01]  /*1c340*/  CS2R R26, SRZ ;  /* 0x00000000001a7805 */ /* 0x000fe2000001ff00 */
[----:B--2---:R-:W-:-:S05]  /*1c350*/  HADD2.F32 R0, -RZ, R0.H0_H0 ;  /* 0x20000000ff007230 */ /* 0x004fca0000004100 */
[----:B------:R-:W-:-:S04]  /*1c360*/  FMUL.FTZ R0, R0, 1 ;  /* 0x3f80000000007820 */ /* 0x000fc80000410000 */
[----:B------:R0:W1:Y:S02]  /*1c370*/  F2F.F64.F32 R24, R0 ;  /* 0x0000000000187310 */ /* 0x0000640000201800 */
[----:B01----:R-:W-:Y:S05]  /*1c380*/  BRA `(.L_x_38948) ;  /* 0x0000000c004c7947 */ /* 0x003fea0003800000 */
.L_x_38951:
        /* <DEDUP_REMOVED lines=16> */
.L_x_38954:
        /* <DEDUP_REMOVED lines=12> */
.L_x_38953:
[----:B------:R0:W5:Y:S01]  /*1c550*/  LDG.E.64 R24, desc[UR36][R2.64] ;  /* 0x0000002402187981 */ /* 0x000162000c1e1b00 */
[----:B------:R-:W-:Y:S01]  /*1c560*/  CS2R R26, SRZ ;  /* 0x00000000001a7805 */ /* 0x000fe2000001ff00 */
[----:B------:R-:W-:Y:S06]  /*1c570*/  BRA `(.L_x_38948) ;  /* 0x0000000800d07947 */ /* 0x000fec0003800000 */
.L_x_38943:
        /* <DEDUP_REMOVED lines=14> */
.L_x_38957:
[----:B------:R1:W5:Y:S01]  /*1c660*/  LDG.E.128 R24, desc[UR36][R2.64] ;  /* 0x0000002402187981 */ /* 0x000362000c1e1d00 */
[----:B------:R-:W-:Y:S05]  /*1c670*/  BRA `(.L_x_38948) ;  /* 0x0000000800907947 */ /* 0x000fea0003800000 */
.L_x_38956:
        /* <DEDUP_REMOVED lines=28> */
.L_x_38959:
        /* <DEDUP_REMOVED lines=15> */
.L_x_38958:
[----:B------:R-:W2:Y:S01]  /*1c930*/  LDG.E.U16 R0, desc[UR36][R2.64] ;  /* 0x0000002402007981 */ /* 0x000ea2000c1e1500 */
[----:B------:R-:W-:Y:S01]  /*1c940*/  CS2R R26, SRZ ;  /* 0x00000000001a7805 */ /* 0x000fe2000001ff00 */
[----:B--2---:R-:W-:-:S04]  /*1c950*/  IMAD.U32 R0, R0, 0x10000, RZ ;  /* 0x0001000000007824 */ /* 0x004fc800078e00ff */
[----:B------:R-:W-:-:S04]  /*1c960*/  FMUL.FTZ R0, R0, 1 ;  /* 0x3f80000000007820 */ /* 0x000fc80000410000 */
[----:B------:R1:W2:Y:S02]  /*1c970*/  F2F.F64.F32 R24, R0 ;  /* 0x0000000000187310 */ /* 0x0002a40000201800 */
[----:B-12---:R-:W-:Y:S05]  /*1c980*/  BRA `(.L_x_38948) ;  /* 0x0000000400cc7947 */ /* 0x006fea0003800000 */
.L_x_38955:
        /* <DEDUP_REMOVED lines=12> */
.L_x_38962:
        /* <DEDUP_REMOVED lines=22> */
.L_x_38964:
[----:B------:R-:W-:Y:S05]  /*1cbb0*/  BSYNC.RECONVERGENT B0 ;  /* 0x0000000000007941 */ /* 0x000fea0003800200 */
.L_x_38963:
[----:B------:R-:W-:Y:S01]  /*1cbc0*/  IMAD.SHL.U32 R0, R0, 0x100000, RZ ;  /* 0x0010000000007824 */ /* 0x000fe200078e00ff */
[----:B------:R-:W-:-:S04]  /*1cbd0*/  LEA R2, R2, 0x3b800000, 0x17 ;  /* 0x3b80000002027811 */ /* 0x000fc800078eb8ff */
[----:B------:R-:W-:-:S05]  /*1cbe0*/  LOP3.LUT R0, R2, R0, R7, 0xfe, !PT ;  /* 0x0000000002007212 */ /* 0x000fca00078efe07 */
[----:B------:R-:W-:-:S04]  /*1cbf0*/  FMUL.FTZ R0, R0, 1 ;  /* 0x3f80000000007820 */ /* 0x000fc80000410000 */
[----:B------:R4:W0:Y:S02]  /*1cc00*/  F2F.F64.F32 R24, R0 ;  /* 0x0000000000187310 */ /* 0x0008240000201800 */
[----:B0---4-:R-:W-:Y:S05]  /*1cc10*/  BRA `(.L_x_38948) ;  /* 0x0000000400287947 */ /* 0x011fea0003800000 */
.L_x_38961:
        /* <DEDUP_REMOVED lines=22> */
.L_x_38966:
[----:B------:R-:W-:Y:S05]  /*1cd80*/  BSYNC.RECONVERGENT B0 ;  /* 0x0000000000007941 */ /* 0x000fea0003800200 */
.L_x_38965:
[----:B------:R-:W-:Y:S01]  /*1cd90*/  IMAD.SHL.U32 R0, R0, 0x200000, RZ ;  /* 0x0020000000007824 */ /* 0x000fe200078e00ff */
[----:B------:R-:W-:-:S04]  /*1cda0*/  LEA R2, R2, 0x37800000, 0x17 ;  /* 0x3780000002027811 */ /* 0x000fc800078eb8ff */
[----:B------:R-:W-:-:S05]  /*1cdb0*/  LOP3.LUT R0, R2, R0, R7, 0xfe, !PT ;  /* 0x0000000002007212 */ /* 0x000fca00078efe07 */
[----:B------:R-:W-:-:S04]  /*1cdc0*/  FMUL.FTZ R0, R0, 1 ;  /* 0x3f80000000007820 */ /* 0x000fc80000410000 */
[----:B------:R4:W0:Y:S02]  /*1cdd0*/  F2F.F64.F32 R24, R0 ;  /* 0x0000000000187310 */ /* 0x0008240000201800 */
[----:B0---4-:R-:W-:Y:S05]  /*1cde0*/  BRA `(.L_x_38948) ;  /* 0x0000000000b47947 */ /* 0x011fea0003800000 */
.L_x_38960:
        /* <DEDUP_REMOVED lines=19> */
.L_x_38947:
        /* <DEDUP_REMOVED lines=9> */
[----:B------:R-:W-:-:S02]  /*1cfb0*/  IMAD.U32 R5, RZ, RZ, UR5 ;  /* 0x00000005ff057e24 */ /* 0x000fc4000f8e00ff */
[----:B---3--:R-:W-:Y:S02]  /*1cfc0*/  IMAD.U32 R6, RZ, RZ, UR6 ;  /* 0x00000006ff067e24 */ /* 0x008fe4000f8e00ff */
[----:B------:R-:W-:Y:S02]  /*1cfd0*/  IMAD.U32 R7, RZ, RZ, UR7 ;  /* 0x00000007ff077e24 */ /* 0x000fe4000f8e00ff */
[----:B----4-:R-:W-:Y:S02]  /*1cfe0*/  IMAD.U32 R10, RZ, RZ, UR8 ;  /* 0x00000008ff0a7e24 */ /* 0x010fe4000f8e00ff */
[----:B-1----:R-:W-:-:S07]  /*1cff0*/  IMAD.U32 R11, RZ, RZ, UR9 ;  /* 0x00000009ff0b7e24 */ /* 0x002fce000f8e00ff */
[----:B------:R-:W-:-:S07]  /*1d000*/  LEPC R20, `(.L_x_38969) ;  /* 0x000000001014794e */ /* 0x000fce0000000000 */
[----:B--2---:R-:W-:Y:S05]  /*1d010*/  CALL.ABS.NOINC R2 ;  /* 0x0000000002007343 */ /* 0x004fea0003c00000 */
.L_x_38969:
[----:B------:R-:W-:Y:S02]  /*1d020*/  CS2R R24, SRZ ;  /* 0x0000000000187805 */ /* 0x000fe4000001ff00 */
[----:B------:R-:W-:Y:S01]  /*1d030*/  CS2R R26, SRZ ;  /* 0x00000000001a7805 */ /* 0x000fe2000001ff00 */
[----:B------:R-:W-:Y:S06]  /*1d040*/  BRA `(.L_x_38948) ;  /* 0x00000000001c7947 */ /* 0x000fec0003800000 */
.L_x_38968:
[----:B------:R-:W2:Y:S01]  /*1d050*/  LDG.E.64 R24, desc[UR36][R2.64] ;  /* 0x0000002402187981 */ /* 0x000ea2000c1e1b00 */
[----:B------:R-:W-:Y:S01]  /*1d060*/  CS2R R26, SRZ ;  /* 0x00000000001a7805 */ /* 0x000fe2000001ff00 */
[----:B--2---:R-:W2:Y:S02]  /*1d070*/  I2F.F64.U64 R24, R24 ;  /* 0x0000001800187312 */ /* 0x004ea40000301800 */
[----:B--2---:R-:W-:Y:S05]  /*1d080*/  BRA `(.L_x_38948) ;  /* 0x00000000000c7947 */ /* 0x004fea0003800000 */
.L_x_38967:
[----:B------:R-:W2:Y:S01]  /*1d090*/  LDG.E R2, desc[UR36][R2.64] ;  /* 0x0000002402027981 */ /* 0x000ea2000c1e1900 */
[----:B------:R-:W-:Y:S01]  /*1d0a0*/  CS2R R26, SRZ ;  /* 0x00000000001a7805 */ /* 0x000fe2000001ff00 */
[----:B--2---:R2:W3:Y:S06]  /*1d0b0*/  I2F.F64.U32 R24, R2 ;  /* 0x0000000200187312 */ /* 0x0044ec0000201800 */
.L_x_38948:
[----:B------:R-:W-:Y:S05]  /*1d0c0*/  BSYNC.RECONVERGENT B7 ;  /* 0x0000000000077941 */ /* 0x000fea0003800200 */
.L_x_38942:
        /* <DEDUP_REMOVED lines=19> */
.L_x_38974:
[----:B------:R-:W4:Y:S01]  /*1d200*/  LDG.E.U8 R12, desc[UR36][R18.64] ;  /* 0x00000024120c7981 */ /* 0x000f22000c1e1100 */
[----:B------:R-:W-:Y:S01]  /*1d210*/  CS2R R14, SRZ ;  /* 0x00000000000e7805 */ /* 0x000fe2000001ff00 */
[----:B----4-:R-:W4:Y:S02]  /*1d220*/  I2F.F64.U16 R12, R12 ;  /* 0x0000000c000c7312 */ /* 0x010f240000101800 */
[----:B----4-:R-:W-:Y:S05]  /*1d230*/  BRA `(.L_x_38976) ;  /* 0x0000000c00d87947 */ /* 0x010fea0003800000 */
.L_x_38973:
        /* <DEDUP_REMOVED lines=10> */
.L_x_38978:
[----:B------:R-:W4:Y:S01]  /*1d2e0*/  LDG.E R12, desc[UR36][R18.64] ;  /* 0x00000024120c7981 */ /* 0x000f22000c1e1900 */
[----:B------:R-:W-:Y:S01]  /*1d2f0*/  CS2R R14, SRZ ;  /* 0x00000000000e7805 */ /* 0x000fe2000001ff00 */
[----:B----4-:R-:W4:Y:S02]  /*1d300*/  I2F.F64 R12, R12 ;  /* 0x0000000c000c7312 */ /* 0x010f240000201c00 */
[----:B----4-:R-:W-:Y:S05]  /*1d310*/  BRA `(.L_x_38976) ;  /* 0x0000000c00a07947 */ /* 0x010fea0003800000 */
.L_x_38977:
[----:B------:R-:W4:Y:S01]  /*1d320*/  LDG.E.U16 R12, desc[UR36][R18.64] ;  /* 0x00000024120c7981 */ /* 0x000f22000c1e1500 */
[----:B------:R-:W-:Y:S01]  /*1d330*/  CS2R R14, SRZ ;  /* 0x00000000000e7805 */ /* 0x000fe2000001ff00 */
[----:B----4-:R-:W4:Y:S02]  /*1d340*/  I2F.F64.S16 R12, R12 ;  /* 0x0000000c000c7312 */ /* 0x010f240000101c00 */
[----:B----4-:R-:W-:Y:S05]  /*1d350*/  BRA `(.L_x_38976) ;  /* 0x0000000c00907947 */ /* 0x010fea0003800000 */
.L_x_38972:
        /* <DEDUP_REMOVED lines=11> */
.L_x_38980:
[----:B------:R-:W4:Y:S01]  /*1d410*/  LDG.E.U16 R0, desc[UR36][R18.64] ;  /* 0x0000002412007981 */ /* 0x000f22000c1e1500 */
[----:B------:R-:W-:Y:S01]  /*1d420*/  CS2R R14, SRZ ;  /* 0x00000000000e7805 */ /* 0x000fe2000001ff00 */
[----:B----4-:R-:W-:-:S05]  /*1d430*/  HADD2.F32 R0, -RZ, R0.H0_H0 ;  /* 0x20000000ff007230 */ /* 0x010fca0000004100 */
[----:B------:R-:W-:-:S04]  /*1d440*/  FMUL.FTZ R0, R0, 1 ;  /* 0x3f80000000007820 */ /* 0x000fc80000410000 */
[----:B------:R4:W0:Y:S02]  /*1d450*/  F2F.F64.F32 R12, R0 ;  /* 0x00000000000c7310 */ /* 0x0008240000201800 */
[----:B0---4-:R-:W-:Y:S05]  /*1d460*/  BRA `(.L_x_38976) ;  /* 0x0000000c004c7947 */ /* 0x011fea0003800000 */
.L_x_38979:
        /* <DEDUP_REMOVED lines=16> */
.L_x_38982:
        /* <DEDUP_REMOVED lines=12> */
.L_x_38981:
[----:B------:R4:W5:Y:S01]  /*1d630*/  LDG.E.64 R12, desc[UR36][R18.64] ;  /* 0x00000024120c7981 */ /* 0x000962000c1e1b00 */
[----:B------:R-:W-:Y:S01]  /*1d640*/  CS2R R14, SRZ ;  /* 0x00000000000e7805 */ /* 0x000fe2000001ff00 */
[----:B------:R-:W-:Y:S06]  /*1d650*/  BRA `(.L_x_38976) ;  /* 0x0000000800d07947 */ /* 0x000fec0003800000 */
.L_x_38971:
        /* <DEDUP_REMOVED lines=14> */
.L_x_38985:
[----:B------:R4:W5:Y:S01]  /*1d740*/  LDG.E.128 R12, desc[UR36][R18.64] ;  /* 0x00000024120c7981 */ /* 0x000962000c1e1d00 */
[----:B------:R-:W-:Y:S05]  /*1d750*/  BRA `(.L_x_38976) ;  /* 0x0000000800907947 */ /* 0x000fea0003800000 */
.L_x_38984:
        /* <DEDUP_REMOVED lines=8> */
[----:B------:R-:W-:Y:S01]  /*1d7e0*/  CS2R R14, SRZ ;  /* 0x00000000000e7805 */ /* 0x000fe2000001ff00 */
[----:B----4-:R-:W-:-:S05]  /*1d7f0*/  IMAD.SHL.U32 R0, R0, 0x1000000, RZ ;  /* 0x0100000000007824 */ /* 0x010fca00078e00ff */
[C---:B012---:R-:W-:Y:S02]  /*1d800*/  LOP3.LUT R2, R0.reuse, 0x7f000000, RZ, 0xc0, !PT ;  /* 0x7f00000000027812 */ /* 0x047fe400078ec0ff */
        /* <DEDUP_REMOVED lines=17> */
.L_x_38987:
[----:B01----:R-:W4:Y:S01]  /*1d920*/  LDG.E.U8 R3, desc[UR36][R18.64] ;  /* 0x0000002412037981 */ /* 0x003f22000c1e1100 */
[----:B------:R-:W-:Y:S01]  /*1d930*/  CS2R R14, SRZ ;  /* 0x00000000000e7805 */ /* 0x000fe2000001ff00 */
[C---:B----4-:R-:W-:Y:S02]  /*1d940*/  IMAD.SHL.U32 R0, R3.reuse, 0x2000000, RZ ;  /* 0x0200000003007824 */ /* 0x050fe400078e00ff */
[----:B------:R-:W-:-:S03]  /*1d950*/  IMAD.SHL.U32 R3, R3, 0x100, RZ ;  /* 0x0000010003037824 */ /* 0x000fc600078e00ff */
[----:B------:R-:W-:-:S13]  /*1d960*/  ISETP.GE.U32.AND P0, PT, R0, 0x8000000, PT ;  /* 0x080000000000780c */ /* 0x000fda0003f06070 */
[C---:B--2---:R-:W-:Y:S02]  /*1d970*/  @!P0 LOP3.LUT R2, R3.reuse, 0x7f00, RZ, 0xc0, !PT ;  /* 0x00007f0003028812 */ /* 0x044fe400078ec0ff */
        /* <DEDUP_REMOVED lines=9> */
.L_x_38986:
[----:B------:R-:W4:Y:S01]  /*1da10*/  LDG.E.U16 R0, desc[UR36][R18.64] ;  /* 0x0000002412007981 */ /* 0x000f22000c1e1500 */
[----:B------:R-:W-:Y:S01]  /*1da20*/  CS2R R14, SRZ ;  /* 0x00000000000e7805 */ /* 0x000fe2000001ff00 */
[----:B----4-:R-:W-:-:S04]  /*1da30*/  IMAD.U32 R0, R0, 0x10000, RZ ;  /* 0x0001000000007824 */ /* 0x010fc800078e00ff */
[----:B------:R-:W-:-:S04]  /*1da40*/  FMUL.FTZ R0, R0, 1 ;  /* 0x3f80000000007820 */ /* 0x000fc80000410000 */
[----:B------:R4:W0:Y:S02]  /*1da50*/  F2F.F64.F32 R12, R0 ;  /* 0x00000000000c7310 */ /* 0x0008240000201800 */
[----:B0---4-:R-:W-:Y:S05]  /*1da60*/  BRA `(.L_x_38976) ;  /* 0x0000000400cc7947 */ /* 0x011fea0003800000 */
.L_x_38983:
        /* <DEDUP_REMOVED lines=12> */
.L_x_38990:
        /* <DEDUP_REMOVED lines=11> */
[----:B012---:R-:W-:Y:S02]  /*1dbe0*/  LOP3.LUT P0, R2, R0, 0xf, RZ, 0xc0, !PT ;  /* 0x0000000f00027812 */ /* 0x007fe4000780c0ff */
        /* <DEDUP_REMOVED lines=10> */
.L_x_38992:
[----:B------:R-:W-:Y:S05]  /*1dc90*/  BSYNC.RECONVERGENT B0 ;  /* 0x0000000000007941 */ /* 0x000fea0003800200 */
.L_x_38991:
[----:B------:R-:W-:Y:S01]  /*1dca0*/  IMAD.SHL.U32 R0, R0, 0x100000, RZ ;  /* 0x0010000000007824 */ /* 0x000fe200078e00ff */
[----:B------:R-:W-:-:S04]  /*1dcb0*/  LEA R2, R2, 0x3b800000, 0x17 ;  /* 0x3b80000002027811 */ /* 0x000fc800078eb8ff */
[----:B------:R-:W-:-:S05]  /*1dcc0*/  LOP3.LUT R0, R2, R0, R7, 0xfe, !PT ;  /* 0x0000000002007212 */ /* 0x000fca00078efe07 */
[----:B------:R-:W-:-:S04]  /*1dcd0*/  FMUL.FTZ R0, R0, 1 ;  /* 0x3f80000000007820 */ /* 0x000fc80000410000 */
[----:B------:R0:W1:Y:S02]  /*1dce0*/  F2F.F64.F32 R12, R0 ;  /* 0x00000000000c7310 */ /* 0x0000640000201800 */
[----:B01----:R-:W-:Y:S05]  /*1dcf0*/  BRA `(.L_x_38976) ;  /* 0x0000000400287947 */ /* 0x003fea0003800000 */
.L_x_38989:
        /* <DEDUP_REMOVED lines=22> */
.L_x_38994:
[----:B------:R-:W-:Y:S05]  /*1de60*/  BSYNC.RECONVERGENT B0 ;  /* 0x0000000000007941 */ /* 0x000fea0003800200 */
.L_x_38993:
[----:B------:R-:W-:Y:S01]  /*1de70*/  IMAD.SHL.U32 R0, R0, 0x200000, RZ ;  /* 0x0020000000007824 */ /* 0x000fe200078e00ff */
[----:B------:R-:W-:-:S04]  /*1de80*/  LEA R2, R2, 0x37800000, 0x17 ;  /* 0x3780000002027811 */ /* 0x000fc800078eb8ff */
[----:B------:R-:W-:-:S05]  /*1de90*/  LOP3.LUT R0, R2, R0, R7, 0xfe, !PT ;  /* 0x0000000002007212 */ /* 0x000fca00078efe07 */
[----:B------:R-:W-:-:S04]  /*1dea0*/  FMUL.FTZ R0, R0, 1 ;  /* 0x3f80000000007820 */ /* 0x000fc80000410000 */
[----:B------:R0:W1:Y:S02]  /*1deb0*/  F2F.F64.F32 R12, R0 ;  /* 0x00000000000c7310 */ /* 0x0000640000201800 */
[----:B01----:R-:W-:Y:S05]  /*1dec0*/  BRA `(.L_x_38976) ;  /* 0x0000000000b47947 */ /* 0x003fea0003800000 */
.L_x_38988:
[----:B------:R-:W-:-:S09]  /*1ded0*/  UISETP.NE.AND UP0, UPT, UR4, 0x1c, UPT ;  /* 0x0000001c0400788c */ /* 0x000fd2000bf05270 */
[----:B------:R-:W-:Y:S05]  /*1dee0*/  BRA.U !UP0, `(.L_x_38995) ;  /* 0x0000000108a07547 */ /* 0x000fea000b800000 */
[----:B------:R-:W-:-:S09]  /*1def0*/  UISETP.NE.AND UP0, UPT, UR4, 0x1d, UPT ;  /* 0x0000001d0400788c */ /* 0x000fd2000bf05270 */
[----:B------:R-:W-:Y:S05]  /*1df00*/  BRA.U !UP0, `(.L_x_38996) ;  /* 0x0000000108887547 */ /* 0x000fea000b800000 */
[----:B------:R-:W-:-:S09]  /*1df10*/  UISETP.NE.AND UP0, UPT, UR4, 0x2c, UPT ;  /* 0x0000002c0400788c */ /* 0x000fd2000bf05270 */
[----:B------:R-:W-:Y:S05]  /*1df20*/  BRA.U UP0, `(.L_x_38975) ;  /* 0x0000000100347547 */ /* 0x000fea000b800000 */
[----:B------:R-:W4:Y:S01]  /*1df30*/  LDG.E.U8 R0, desc[UR36][R18.64] ;  /* 0x0000002412007981 */ /* 0x000f22000c1e1100 */
[----:B------:R-:W-:Y:S01]  /*1df40*/  CS2R R14, SRZ ;  /* 0x00000000000e7805 */ /* 0x000fe2000001ff00 */
        /* <DEDUP_REMOVED lines=11> */
.L_x_38975:
[----:B------:R-:W-:Y:S01]  /*1e000*/  MOV R0, 0x0 ;  /* 0x0000000000007802 */ /* 0x000fe20000000f00 */
[----:B------:R-:W4:Y:S01]  /*1e010*/  LDCU.64 UR4, c[0x4][0x198] ;  /* 0x01003300ff0477ac */ /* 0x000f220008000a00 */
[----:B------:R-:W-:Y:S02]  /*1e020*/  IMAD.MOV.U32 R8, RZ, RZ, 0x4e ;  /* 0x0000004eff087424 */ /* 0x000fe400078e00ff */
[----:B012---:R0:W1:Y:S01]  /*1e030*/  LDC.64 R2, c[0x4][R0] ;  /* 0x0100000000027b82 */ /* 0x0070620000000a00 */
[----:B------:R-:W2:Y:S01]  /*1e040*/  LDCU.64 UR6, c[0x4][0x1a0] ;  /* 0x01003400ff0677ac */ /* 0x000ea20008000a00 */
[----:B------:R-:W-:Y:S02]  /*1e050*/  IMAD.MOV.U32 R12, RZ, RZ, 0x1 ;  /* 0x00000001ff0c7424 */ /* 0x000fe400078e00ff */
[----:B------:R-:W-:Y:S01]  /*1e060*/  IMAD.MOV.U32 R13, RZ, RZ, RZ ;  /* 0x000000ffff0d7224 */ /* 0x000fe200078e00ff */
[----:B------:R-:W3:Y:S01]  /*1e070*/  LDCU.64 UR8, c[0x4][0x78] ;  /* 0x01000f00ff0877ac */ /* 0x000ee20008000a00 */
[----:B----4-:R-:W-:Y:S01]  /*1e080*/  IMAD.U32 R4, RZ, RZ, UR4 ;  /* 0x00000004ff047e24 */ /* 0x010fe2000f8e00ff */
[----:B------:R-:W-:Y:S01]  /*1e090*/  MOV R5, UR5 ;  /* 0x0000000500057c02 */ /* 0x000fe20008000f00 */
[----:B--2---:R-:W-:-:S02]  /*1e0a0*/  IMAD.U32 R6, RZ, RZ, UR6 ;  /* 0x00000006ff067e24 */ /* 0x004fc4000f8e00ff */
[----:B------:R-:W-:Y:S02]  /*1e0b0*/  IMAD.U32 R7, RZ, RZ, UR7 ;  /* 0x00000007ff077e24 */ /* 0x000fe4000f8e00ff */
[----:B---3--:R-:W-:Y:S02]  /*1e0c0*/  IMAD.U32 R10, RZ, RZ, UR8 ;  /* 0x00000008ff0a7e24 */ /* 0x008fe4000f8e00ff */
[----:B0-----:R-:W-:-:S07]  /*1e0d0*/  IMAD.U32 R11, RZ, RZ, UR9 ;  /* 0x00000009ff0b7e24 */ /* 0x001fce000f8e00ff */
[----:B------:R-:W-:-:S07]  /*1e0e0*/  LEPC R20, `(.L_x_38997) ;  /* 0x000000001014794e */ /* 0x000fce0000000000 */
[----:B-1---5:R-:W-:Y:S05]  /*1e0f0*/  CALL.ABS.NOINC R2 ;  /* 0x0000000002007343 */ /* 0x022fea0003c00000 */
.L_x_38997:
[----:B------:R-:W-:Y:S02]  /*1e100*/  CS2R R12, SRZ ;  /* 0x00000000000c7805 */ /* 0x000fe4000001ff00 */
[----:B------:R-:W-:Y:S01]  /*1e110*/  CS2R R14, SRZ ;  /* 0x00000000000e7805 */ /* 0x000fe2000001ff00 */
[----:B------:R-:W-:Y:S06]  /*1e120*/  BRA `(.L_x_38976) ;  /* 0x00000000001c7947 */ /* 0x000fec0003800000 */
.L_x_38996:
[----:B------:R-:W4:Y:S01]  /*1e130*/  LDG.E.64 R12, desc[UR36][R18.64] ;  /* 0x00000024120c7981 */ /* 0x000f22000c1e1b00 */
[----:B------:R-:W-:Y:S01]  /*1e140*/  CS2R R14, SRZ ;  /* 0x00000000000e7805 */ /* 0x000fe2000001ff00 */
[----:B----4-:R-:W4:Y:S02]  /*1e150*/  I2F.F64.U64 R12, R12 ;  /* 0x0000000c000c7312 */ /* 0x010f240000301800 */
[----:B----4-:R-:W-:Y:S05]  /*1e160*/  BRA `(.L_x_38976) ;  /* 0x00000000000c7947 */ /* 0x010fea0003800000 */
.L_x_38995:
[----:B------:R-:W4:Y:S01]  /*1e170*/  LDG.E R12, desc[UR36][R18.64] ;  /* 0x00000024120c7981 */ /* 0x000f22000c1e1900 */
[----:B------:R-:W-:Y:S01]  /*1e180*/  CS2R R14, SRZ ;  /* 0x00000000000e7805 */ /* 0x000fe2000001ff00 */
[----:B----4-:R-:W4:Y:S06]  /*1e190*/  I2F.F64.U32 R12, R12 ;  /* 0x0000000c000c7312 */ /* 0x010f2c0000201800 */
.L_x_38976:
[----:B------:R-:W-:Y:S05]  /*1e1a0*/  BSYNC.RECONVERGENT B7 ;  /* 0x0000000000077941 */ /* 0x000fea0003800200 */
.L_x_38970:
        /* <DEDUP_REMOVED lines=23> */
[----:B----4-:R-:W-:Y:S02]  /*1e320*/  FSEL R18, R4, R8, !P1 ;  /* 0x0000000804127208 */ /* 0x010fe40004800000 */
[----:B------:R-:W-:-:S15]  /*1e330*/  FSEL R19, R5, R9, !P1 ;  /* 0x0000000905137208 */ /* 0x000fde0004800000 */
[----:B------:R-:W-:-:S15]  /*1e340*/  NOP ;  /* 0x0000000000007918 */ /* 0x000fde0000000000 */
[----:B------:R-:W-:-:S15]  /*1e350*/  NOP ;  /* 0x0000000000007918 */ /* 0x000fde0000000000 */
[----:B------:R-:W-:-:S11]  /*1e360*/  NOP ;  /* 0x0000000000007918 */ /* 0x000fd60000000000 */
[----:B------:R-:W3:Y:S02]  /*1e370*/  DSETP.GT.AND P0, PT, R20, UR4, PT ;  /* 0x0000000414007e2a */ /* 0x000ee4000bf04000 */
[----:B---3--:R-:W-:Y:S05]  /*1e380*/  @P0 BRA `(.L_x_39000) ;  /* 0x000000c8000c0947 */ /* 0x008fea0003800000 */
[----:B------:R-:W3:Y:S02]  /*1e390*/  DSETP.NEU.AND P0, PT, R18, 1, PT ;  /* 0x3ff000001200742a */ /* 0x000ee40003f0d000 */
[----:B---3--:R-:W-:Y:S05]  /*1e3a0*/  @!P0 BRA `(.L_x_39001) ;  /* 0x0000009800c88947 */ /* 0x008fea0003800000 */
[----:B------:R-:W-:Y:S01]  /*1e3b0*/  IMAD.MOV.U32 R0, RZ, RZ, R19 ;  /* 0x000000ffff007224 */ /* 0x000fe200078e0013 */
[----:B------:R-:W3:Y:S01]  /*1e3c0*/  DSETP.MIN.AND P0, P2, R18, R20, PT ;  /* 0x000000141200722a */ /* 0x000ee20003a00000 */
[----:B------:R-:W-:Y:S01]  /*1e3d0*/  IMAD.MOV.U32 R7, RZ, RZ, R21 ;  /* 0x000000ffff077224 */ /* 0x000fe200078e0015 */
[----:B------:R-:W-:Y:S01]  /*1e3e0*/  UMOV UR4, 0x4ad4b81f ;  /* 0x4ad4b81f00047882 */ /* 0x000fe20000000000 */
[----:B01----:R-:W-:Y:S01]  /*1e3f0*/  IMAD.MOV.U32 R3, RZ, RZ, R20 ;  /* 0x000000ffff037224 */ /* 0x003fe200078e0014 */
        /* <DEDUP_REMOVED lines=76> */
[----:B------:R-:W-:Y:S01]  /*1e8c0*/  UMOV UR4, 0x80000000 ;  /* 0x8000000000047882 */ /* 0x000fe20000000000 */
[----:B------:R-:W-:Y:S01]  /*1e8d0*/  LEA.HI R7, R0, R7, RZ, 0xc ;  /* 0x0000000700077211 */ /* 0x000fe200078f60ff */
[----:B------:R-:W-:Y:S01]  /*1e8e0*/  UMOV UR5, 0x43300000 ;  /* 0x4330000000057882 */ /* 0x000fe20000000000 */
[----:B------:R-:W-:Y:S01]  /*1e8f0*/  LOP3.LUT R3, R2, 0x3ff00000, RZ, 0xfc, !PT ;  /* 0x3ff0000002037812 */ /* 0x000fe200078efcff */
[----:B------:R-:W-:-:S03]  /*1e900*/  IMAD.MOV.U32 R2, RZ, RZ, R8 ;  /* 0x000000ffff027224 */ /* 0x000fc600078e0008 */
[----:B------:R-:W-:-:S13]  /*1e910*/  ISETP.GE.U32.AND P0, PT, R3, 0x3ff6a09f, PT ;  /* 0x3ff6a09f0300780c */ /* 0x000fda0003f06070 */
        /* <DEDUP_REMOVED lines=164> */
.L_x_39005:
        /* <DEDUP_REMOVED lines=53> */
.L_x_39008:
[----:B------:R-:W-:Y:S05]  /*1f6b0*/  BSYNC.RECONVERGENT B3 ;  /* 0x0000000000037941 */ /* 0x000fea0003800200 */
.L_x_39007:
        /* <DEDUP_REMOVED lines=77> */
.L_x_39006:
[----:B------:R-:W-:Y:S05]  /*1fb90*/  BSYNC.RECONVERGENT B2 ;  /* 0x0000000000027941 */ /* 0x000fea0003800200 */
.L_x_39004:
        /* <DEDUP_REMOVED lines=53> */
[----:B01----:R-:W-:Y:S05]  /*1fef0*/  CALL.REL.NOINC `($__internal_72_$__cuda_sm20_div_rn_f64_full) ;  /* 0x0000049c00f87944 */ /* 0x003fea0003c00000 */
.L_x_39010:
[----:B------:R-:W-:Y:S05]  /*1ff00*/  BSYNC.RECONVERGENT B2 ;  /* 0x0000000000027941 */ /* 0x000fea0003800200 */
.L_x_39009:
        /* <DEDUP_REMOVED lines=176> */
.L_x_39012:
[----:B------:R-:W-:Y:S02]  /*20a10*/  FSEL R4, RZ, 3.37028055040000000000e+12, P0 ;  /* 0x54442d18ff047808 */ /* 0x000fe40000000000 */
[----:B------:R-:W-:-:S07]  /*20a20*/  FSEL R5, RZ, 2.1426990032196044922, P0 ;  /* 0x400921fbff057808 */ /* 0x000fce0000000000 */
.L_x_39013:
[----:B------:R-:W-:Y:S05]  /*20a30*/  BSYNC.RECONVERGENT B0 ;  /* 0x0000000000007941 */ /* 0x000fea0003800200 */
.L_x_39011:
        /* <DEDUP_REMOVED lines=14> */
.L_x_39003:
        /* <DEDUP_REMOVED lines=66> */
[----:B-1----:R-:W-:Y:S01]  /*20f40*/  FFMA R8, RZ, R19, R5 ;  /* 0x00000013ff087223 */ /* 0x002fe20000000005 */
[----:B------:R-:W-:Y:S02]  /*20f50*/  IMAD.MOV.U32 R9, RZ, RZ, -0x3ff ;  /* 0xfffffc01ff097424 */ /* 0x000fe400078e00ff */
[----:B------:R-:W-:Y:S01]  /*20f60*/  ISETP.GE.U32.AND P2, PT, R2, 0x7fefffff, PT ;  /* 0x7fefffff0200780c */ /* 0x000fe20003f46070 */
[----:B------:R-:W-:Y:S01]  /*20f70*/  @!P0 IMAD.MOV.U32 R9, RZ, RZ, -0x435 ;  /* 0xfffffbcbff098424 */ /* 0x000fe200078e00ff */
[----:B------:R-:W-:-:S11]  /*20f80*/  FSETP.GT.AND P4, PT, |R8|, 1.469367938527859385e-39, PT ;  /* 0x001000000800780b */ /* 0x000fd60003f84200 */
        /* <DEDUP_REMOVED lines=179> */
.L_x_39017:
[----:B------:R-:W-:Y:S05]  /*21ac0*/  BSYNC.RECONVERGENT B0 ;  /* 0x0000000000007941 */ /* 0x000fea0003800200 */
.L_x_39016:
[----:B------:R-:W-:Y:S04]  /*21ad0*/  BSSY.RECONVERGENT B2, `(.L_x_39018) ;  /* 0x0000008000027945 */ /* 0x000fe80003800200 */
[----:B------:R-:W-:Y:S05]  /*21ae0*/  @P4 BRA P5, `(.L_x_39019) ;  /* 0x0000000000184947 */ /* 0x000fea0002800000 */
[----:B------:R-:W-:Y:S01]  /*21af0*/  IMAD.MOV.U32 R6, RZ, RZ, R20 ;  /* 0x000000ffff067224 */ /* 0x000fe200078e0014 */
[----:B------:R-:W-:Y:S01]  /*21b00*/  MOV R0, 0x21b50 ;  /* 0x00021b5000007802 */ /* 0x000fe20000000f00 */
[----:B------:R-:W-:Y:S02]  /*21b10*/  IMAD.MOV.U32 R5, RZ, RZ, R21 ;  /* 0x000000ffff057224 */ /* 0x000fe400078e0015 */
[----:B------:R-:W-:Y:S02]  /*21b20*/  IMAD.MOV.U32 R7, RZ, RZ, R18 ;  /* 0x000000ffff077224 */ /* 0x000fe400078e0012 */
[----:B------:R-:W-:-:S07]  /*21b30*/  IMAD.MOV.U32 R4, RZ, RZ, R19 ;  /* 0x000000ffff047224 */ /* 0x000fce00078e0013 */
[----:B01----:R-:W-:Y:S05]  /*21b40*/  CALL.REL.NOINC `($__internal_72_$__cuda_sm20_div_rn_f64_full) ;  /* 0x0000048000e47944 */ /* 0x003fea0003c00000 */
.L_x_39019:
[----:B------:R-:W-:Y:S05]  /*21b50*/  BSYNC.RECONVERGENT B2 ;  /* 0x0000000000027941 */ /* 0x000fea0003800200 */
.L_x_39018:
        /* <DEDUP_REMOVED lines=176> */
.L_x_39021:
[----:B------:R-:W-:Y:S02]  /*22660*/  FSEL R4, RZ, 3.37028055040000000000e+12, P0 ;  /* 0x54442d18ff047808 */ /* 0x000fe40000000000 */
[----:B------:R-:W-:-:S07]  /*22670*/  FSEL R5, RZ, 2.1426990032196044922, P0 ;  /* 0x400921fbff057808 */ /* 0x000fce0000000000 */
.L_x_39022:
[----:B------:R-:W-:Y:S05]  /*22680*/  BSYNC.RECONVERGENT B0 ;  /* 0x0000000000007941 */ /* 0x000fea0003800200 */
.L_x_39020:
        /* <DEDUP_REMOVED lines=14> */
.L_x_39015:
        /* <DEDUP_REMOVED lines=103> */
.L_x_39024:
        /* <DEDUP_REMOVED lines=99> */
[----:B------:R-:W-:Y:S02]  /*23410*/  FSEL R3, R33, R9, P5 ;  /* 0x0000000921037208 */ /* 0x000fe40002800000 */
[----:B------:R-:W-:-:S15]  /*23420*/  MOV R31, R53 ;  /* 0x00000035001f7202 */ /* 0x000fde0000000f00 */
[----:B------:R-:W-:-:S15]  /*23430*/  NOP ;  /* 0x0000000000007918 */ /* 0x000fde0000000000 */
[----:B------:R-:W-:-:S15]  /*23440*/  NOP ;  /* 0x0000000000007918 */ /* 0x000fde0000000000 */
[----:B------:R-:W-:-:S13]  /*23450*/  NOP ;  /* 0x0000000000007918 */ /* 0x000fda0000000000 */
        /* <DEDUP_REMOVED lines=31> */
.L_x_39023:
        /* <DEDUP_REMOVED lines=256> */
.L_x_39026:
        /* <DEDUP_REMOVED lines=53> */
.L_x_39029:
[----:B------:R-:W-:Y:S05]  /*249a0*/  BSYNC.RECONVERGENT B3 ;  /* 0x0000000000037941 */ /* 0x000fea0003800200 */
.L_x_39028:
        /* <DEDUP_REMOVED lines=77> */
.L_x_39027:
[----:B------:R-:W-:Y:S05]  /*24e80*/  BSYNC.RECONVERGENT B2 ;  /* 0x0000000000027941 */ /* 0x000fea0003800200 */
.L_x_39025:
        /* <DEDUP_REMOVED lines=54> */
.L_x_39031:
[----:B------:R-:W-:Y:S05]  /*251f0*/  BSYNC.RECONVERGENT B2 ;  /* 0x0000000000027941 */ /* 0x000fea0003800200 */
.L_x_39030:
        /* <DEDUP_REMOVED lines=176> */
.L_x_39033:
[----:B------:R-:W-:Y:S02]  /*25d00*/  FSEL R4, RZ, 3.37028055040000000000e+12, P0 ;  /* 0x54442d18ff047808 */ /* 0x000fe40000000000 */
[----:B------:R-:W-:-:S07]  /*25d10*/  FSEL R5, RZ, 2.1426990032196044922, P0 ;  /* 0x400921fbff057808 */ /* 0x000fce0000000000 */
.L_x_39034:
[----:B------:R-:W-:Y:S05]  /*25d20*/  BSYNC.RECONVERGENT B0 ;  /* 0x0000000000007941 */ /* 0x000fea0003800200 */
.L_x_39032:
        /* <DEDUP_REMOVED lines=14> */
.L_x_39002:
[CC--:B------:R-:W-:Y:S01]  /*25e10*/  ISETP.LT.U32.AND P0, PT, R4.reuse, R8.reuse, PT ;  /* 0x000000080400720c */ /* 0x0c0fe20003f01070 */
[----:B------:R-:W0:Y:S01]  /*25e20*/  MUFU.RCP64H R3, R19 ;  /* 0x0000001300037308 */ /* 0x000e220000001800 */
[----:B------:R-:W-:Y:S01]  /*25e30*/  IMAD.MOV.U32 R2, RZ, RZ, 0x1 ;  /* 0x00000001ff027424 */ /* 0x000fe200078e00ff */
[----:B------:R-:W-:Y:S01]  /*25e40*/  UMOV UR5, 0x7fefffff ;  /* 0x7fefffff00057882 */ /* 0x000fe20000000000 */
[CC--:B------:R-:W-:Y:S01]  /*25e50*/  ISETP.LT.U32.AND.EX P0, PT, R5.reuse, R9.reuse, PT, P0 ;  /* 0x000000090500720c */ /* 0x0c0fe20003f01100 */
[----:B------:R-:W-:Y:S01]  /*25e60*/  UMOV UR6, UR5 ;  /* 0x0000000500067c82 */ /* 0x000fe20008000000 */
[----:B------:R-:W-:Y:S01]  /*25e70*/  UMOV UR4, 0xffffffff ;  /* 0xffffffff00047882 */ /* 0x000fe20000000000 */
[----:B------:R-:W-:Y:S01]  /*25e80*/  IMAD.MOV.U32 R22, RZ, RZ, 0x0 ;  /* 0x00000000ff167424 */ /* 0x000fe200078e00ff */
[----:B------:R-:W-:Y:S01]  /*25e90*/  SEL R31, R4, R8, P0 ;  /* 0x00000008041f7207 */ /* 0x000fe20000000000 */
[----:B------:R-:W-:Y:S01]  /*25ea0*/  IMAD.MOV.U32 R23, RZ, RZ, 0x3fd80000 ;  /* 0x3fd80000ff177424 */ /* 0x000fe200078e00ff */
[----:B------:R-:W-:Y:S01]  /*25eb0*/  SEL R30, R5, R9, P0 ;  /* 0x00000009051e7207 */ /* 0x000fe20000000000 */
[----:B------:R-:W-:Y:S01]  /*25ec0*/  BSSY.RECONVERGENT B0, `(.L_x_39035) ;  /* 0x000013a000007945 */ /* 0x000fe20003800200 */
[----:B------:R-:W-:-:S02]  /*25ed0*/  ISETP.GT.U32.AND P0, PT, R8, R4, PT ;  /* 0x000000040800720c */ /* 0x000fc40003f04070 */
[----:B------:R-:W-:Y:S02]  /*25ee0*/  FSETP.GEU.AND P5, PT, |R21|, 6.5827683646048100446e-37, PT ;  /* 0x036000001500780b */ /* 0x000fe40003fae200 */
[CC--:B------:R-:W-:Y:S01]  /*25ef0*/  ISETP.GT.U32.AND.EX P0, PT, R9.reuse, R5.reuse, PT, P0 ;  /* 0x000000050900720c */ /* 0x0c0fe20003f04100 */
[----:B0-----:R-:W0:Y:S03]  /*25f00*/  DFMA R6, -R18, R2, 1 ;  /* 0x3ff000001206742b */ /* 0x001e260000000102 */
[----:B------:R-:W-:Y:S02]  /*25f10*/  SEL R29, R9, R5, P0 ;  /* 0x00000005091d7207 */ /* 0x000fe40000000000 */
[----:B------:R-:W-:Y:S02]  /*25f20*/  SEL R28, R8, R4, P0 ;  /* 0x00000004081c7207 */ /* 0x000fe40000000000 */
        /* <DEDUP_REMOVED lines=123> */
[----:B------:R-:W-:-:S03]  /*266e0*/  @!P0 IMAD.MOV.U32 R31, RZ, RZ, R6 ;  /* 0x000000ffff1f8224 */ /* 0x000fc600078e0006 */
[----:B------:R-:W-:-:S04]  /*266f0*/  IADD3 R0, PT, PT, R30, -0x1, RZ ;  /* 0xffffffff1e007810 */ /* 0x000fc80007ffe0ff */
[----:B------:R-:W-:Y:S01]  /*26700*/  ISETP.GE.U32.AND P2, PT, R0, 0x7fefffff, PT ;  /* 0x7fefffff0000780c */ /* 0x000fe20003f46070 */
[----:B------:R-:W-:-:S05]  /*26710*/  FFMA R0, RZ, R19, R5 ;  /* 0x00000013ff007223 */ /* 0x000fca0000000005 */
[----:B------:R-:W-:-:S07]  /*26720*/  FSETP.GT.AND P4, PT, |R0|, 1.469367938527859385e-39, PT ;  /* 0x001000000000780b */ /* 0x000fce0003f84200 */
        /* <DEDUP_REMOVED lines=179> */
.L_x_39036:
[----:B------:R-:W-:Y:S05]  /*27260*/  BSYNC.RECONVERGENT B0 ;  /* 0x0000000000007941 */ /* 0x000fea0003800200 */
.L_x_39035:
        /* <DEDUP_REMOVED lines=8> */
.L_x_39038:
[----:B------:R-:W-:Y:S05]  /*272f0*/  BSYNC.RECONVERGENT B2 ;  /* 0x0000000000027941 */ /* 0x000fea0003800200 */
.L_x_39037:
        /* <DEDUP_REMOVED lines=176> */
.L_x_39040:
[----:B------:R-:W-:Y:S02]  /*27e00*/  FSEL R4, RZ, 3.37028055040000000000e+12, P0 ;  /* 0x54442d18ff047808 */ /* 0x000fe40000000000 */
[----:B------:R-:W-:-:S07]  /*27e10*/  FSEL R5, RZ, 2.1426990032196044922, P0 ;  /* 0x400921fbff057808 */ /* 0x000fce0000000000 */
.L_x_39041:
[----:B------:R-:W-:Y:S05]  /*27e20*/  BSYNC.RECONVERGENT B0 ;  /* 0x0000000000007941 */ /* 0x000fea0003800200 */
.L_x_39039:
        /* <DEDUP_REMOVED lines=10> */
.L_x_39001:
[----:B------:R-:W-:Y:S01]  /*27ed0*/  UMOV UR4, 0x6a3f9475 ;  /* 0x6a3f947500047882 */ /* 0x000fe20000000000 */
[----:B------:R-:W-:Y:S02]  /*27ee0*/  UMOV UR5, 0x20ca2fe7 ;  /* 0x20ca2fe700057882 */ /* 0x000fe40000000000 */
[----:B------:R-:W3:Y:S02]  /*27ef0*/  DSETP.GEU.AND P0, PT, R20, UR4, PT ;  /* 0x0000000414007e2a */ /* 0x000ee4000bf0e000 */
[----:B---3--:R-:W-:Y:S05]  /*27f00*/  @!P0 BRA `(.L_x_39042) ;  /* 0x0000002000248947 */ /* 0x008fea0003800000 */
[----:B012---:R-:W0:Y:S01]  /*27f10*/  DMUL R2, R20, R20 ;  /* 0x0000001414027228 */ /* 0x007e220000000000 */
        /* <DEDUP_REMOVED lines=200> */
.L_x_39044:
        /* <DEDUP_REMOVED lines=53> */
.L_x_39047:
[----:B------:R-:W-:Y:S05]  /*28ef0*/  BSYNC.RECONVERGENT B3 ;  /* 0x0000000000037941 */ /* 0x000fea0003800200 */
.L_x_39046:
        /* <DEDUP_REMOVED lines=77> */
.L_x_39045:
[----:B------:R-:W-:Y:S05]  /*293d0*/  BSYNC.RECONVERGENT B2 ;  /* 0x0000000000027941 */ /* 0x000fea0003800200 */
.L_x_39043:
        /* <DEDUP_REMOVED lines=186> */
[----:B-1----:R0:W1:Y:S02]  /*29f80*/  DMUL R2, R8, 0.5 ;  /* 0x3fe0000008027828 */ /* 0x0020640000000000 */
[----:B01----:R-:W-:Y:S05]  /*29f90*/  BRA `(.L_x_39014) ;  /* 0x0000005000d07947 */ /* 0x003fea0003800000 */
.L_x_39042:
[----:B012---:R-:W-:Y:S01]  /*29fa0*/  IMAD.MOV.U32 R2, RZ, RZ, -0x2449a4b7 ;  /* 0xdbb65b49ff027424 */ /* 0x007fe200078e00ff */
        /* <DEDUP_REMOVED lines=140> */
[----:B0-----:R-:W-:Y:S01]  /*2a870*/  @P1 MOV R2, 0x54442d18 ;  /* 0x54442d1800021802 */ /* 0x001fe20000000f00 */
[----:B------:R-:W-:-:S15]  /*2a880*/  @P1 IMAD.MOV.U32 R3, RZ, RZ, 0x400921fb ;  /* 0x400921fbff031424 */ /* 0x000fde00078e00ff */
[----:B------:R-:W-:-:S15]  /*2a890*/  NOP ;  /* 0x0000000000007918 */ /* 0x000fde0000000000 */
[----:B------:R-:W-:-:S15]  /*2a8a0*/  NOP ;  /* 0x0000000000007918 */ /* 0x000fde0000000000 */
[----:B------:R-:W-:-:S15]  /*2a8b0*/  NOP ;  /* 0x0000000000007918 */ /* 0x000fde0000000000 */
[----:B------:R-:W-:-:S01]  /*2a8c0*/  NOP ;  /* 0x0000000000007918 */ /* 0x000fc20000000000 */
        /* <DEDUP_REMOVED lines=47> */
.L_x_39000:
[----:B01----:R-:W0:Y:S01]  /*2abc0*/  MUFU.RCP64H R3, 2.718280792236328125 ;  /* 0x4005bf0a00037908 */ /* 0x003e220000001800 */
        /* <DEDUP_REMOVED lines=52> */
.L_x_39049:
[----:B------:R-:W-:Y:S05]  /*2af10*/  BSYNC.RECONVERGENT B2 ;  /* 0x0000000000027941 */ /* 0x000fea0003800200 */
.L_x_39048:
        /* <DEDUP_REMOVED lines=51> */
.L_x_39051:
[----:B------:R-:W-:Y:S05]  /*2b250*/  BSYNC.RECONVERGENT B2 ;  /* 0x0000000000027941 */ /* 0x000fea0003800200 */
.L_x_39050:
[----:B------:R-:W-:Y:S01]  /*2b260*/  DADD R2, -RZ, |R2| ;  /* 0x00000000ff027229 */ /* 0x000fe20000000502 */
[----:B------:R-:W-:Y:S01]  /*2b270*/  UMOV UR5, 0x7fefffff ;  /* 0x7fefffff00057882 */ /* 0x000fe20000000000 */
[----:B------:R-:W-:Y:S01]  /*2b280*/  UMOV UR4, 0xffffffff ;  /* 0xffffffff00047882 */ /* 0x000fe20000000000 */
[----:B------:R-:W-:Y:S01]  /*2b290*/  UMOV UR6, UR5 ;  /* 0x0000000500067c82 */ /* 0x000fe20008000000 */
[----:B------:R-:W-:Y:S01]  /*2b2a0*/  IMAD.MOV.U32 R22, RZ, RZ, 0x0 ;  /* 0x00000000ff167424 */ /* 0x000fe200078e00ff */
[----:B------:R-:W-:Y:S01]  /*2b2b0*/  MOV R23, 0x3fd80000 ;  /* 0x3fd8000000177802 */ /* 0x000fe20000000f00 */
[----:B------:R-:W-:Y:S01]  /*2b2c0*/  BSSY.RECONVERGENT B0, `(.L_x_39052) ;  /* 0x0000148000007945 */ /* 0x000fe20003800200 */
[----:B------:R-:W-:-:S15]  /*2b2d0*/  FSETP.GEU.AND P4, PT, |R21|, 6.5827683646048100446e-37, PT ;  /* 0x036000001500780b */ /* 0x000fde0003f8e200 */
[----:B------:R-:W-:-:S15]  /*2b2e0*/  NOP ;  /* 0x0000000000007918 */ /* 0x000fde0000000000 */
[----:B------:R-:W-:-:S15]  /*2b2f0*/  NOP ;  /* 0x0000000000007918 */ /* 0x000fde0000000000 */
[----:B------:R-:W-:-:S12]  /*2b300*/  NOP ;  /* 0x0000000000007918 */ /* 0x000fd80000000000 */
        /* <DEDUP_REMOVED lines=323> */
.L_x_39053:
[----:B------:R-:W-:Y:S05]  /*2c740*/  BSYNC.RECONVERGENT B0 ;  /* 0x0000000000007941 */ /* 0x000fea0003800200 */
.L_x_39052:
        /* <DEDUP_REMOVED lines=8> */
[----:B012---:R-:W-:Y:S05]  /*2c7d0*/  CALL.REL.NOINC `($__internal_72_$__cuda_sm20_div_rn_f64_full) ;  /* 0x000003d400c07944 */ /* 0x007fea0003c00000 */
.L_x_39055:
[----:B------:R-:W-:Y:S05]  /*2c7e0*/  BSYNC.RECONVERGENT B2 ;  /* 0x0000000000027941 */ /* 0x000fea0003800200 */
.L_x_39054:
        /* <DEDUP_REMOVED lines=176> */
.L_x_39057:
[----:B------:R-:W-:Y:S02]  /*2d2f0*/  FSEL R4, RZ, 3.37028055040000000000e+12, P0 ;  /* 0x54442d18ff047808 */ /* 0x000fe40000000000 */
[----:B------:R-:W-:-:S07]  /*2d300*/  FSEL R5, RZ, 2.1426990032196044922, P0 ;  /* 0x400921fbff057808 */ /* 0x000fce0000000000 */
.L_x_39058:
[----:B------:R-:W-:Y:S05]  /*2d310*/  BSYNC.RECONVERGENT B0 ;  /* 0x0000000000007941 */ /* 0x000fea0003800200 */
.L_x_39056:
        /* <DEDUP_REMOVED lines=14> */
.L_x_38999:
[----:B------:R-:W3:Y:S01]  /*2d400*/  DSETP.GEU.AND P0, PT, |R26|, 1.4916681462400413487e-154, PT ;  /* 0x200000001a00742a */ /* 0x000ee20003f0e200 */
        /* <DEDUP_REMOVED lines=15> */
[----:B---3--:R-:W-:-:S15]  /*2d500*/  DSETP.LT.AND P0, PT, |R24|, 1.4916681462400413487e-154, !P0 ;  /* 0x200000001800742a */ /* 0x008fde0004701200 */
        /* <DEDUP_REMOVED lines=13> */
[----:B------:R-:W3:-:S15]  /*2d5e0*/  @P0 DMUL R4, R26, 4 ;  /* 0x401000001a040828 */ /* 0x000ede0000000000 */
[----:B------:R-:W-:-:S15]  /*2d5f0*/  NOP ;  /* 0x0000000000007918 */ /* 0x000fde0000000000 */
[----:B------:R-:W-:-:S15]  /*2d600*/  NOP ;  /* 0x0000000000007918 */ /* 0x000fde0000000000 */
[----:B------:R-:W-:-:S15]  /*2d610*/  NOP ;  /* 0x0000000000007918 */ /* 0x000fde0000000000 */
[----:B------:R-:W-:-:S04]  /*2d620*/  NOP ;  /* 0x0000000000007918 */ /* 0x000fc80000000000 */
[----:B012---:R-:W-:-:S15]  /*2d630*/  @P0 DMUL R2, R24, 4 ;  /* 0x4010000018020828 */ /* 0x007fde0000000000 */
[----:B------:R-:W-:-:S15]  /*2d640*/  NOP ;  /* 0x0000000000007918 */ /* 0x000fde0000000000 */
[----:B------:R-:W-:-:S15]  /*2d650*/  NOP ;  /* 0x0000000000007918 */ /* 0x000fde0000000000 */
[----:B------:R-:W-:-:S15]  /*2d660*/  NOP ;  /* 0x0000000000007918 */ /* 0x000fde0000000000 */
[----:B------:R-:W-:-:S04]  /*2d670*/  NOP ;  /* 0x0000000000007918 */ /* 0x000fc80000000000 */
[----:B---3--:R-:W0:-:S15]  /*2d680*/  @P0 DMUL R4, R4, R4 ;  /* 0x0000000404040228 */ /* 0x008e1e0000000000 */
        /* <DEDUP_REMOVED lines=16> */
[----:B------:R-:W-:-:S15]  /*2d790*/  MOV R2, 0x1 ;  /* 0x0000000100027802 */ /* 0x000fde0000000f00 */
        /* <DEDUP_REMOVED lines=238> */
.L_x_39060:
[----:B------:R-:W-:Y:S05]  /*2e680*/  BSYNC.RECONVERGENT B0 ;  /* 0x0000000000007941 */ /* 0x000fea0003800200 */
.L_x_39059:
        /* <DEDUP_REMOVED lines=8> */
.L_x_39062:
[----:B------:R-:W-:Y:S05]  /*2e710*/  BSYNC.RECONVERGENT B2 ;  /* 0x0000000000027941 */ /* 0x000fea0003800200 */
.L_x_39061:
[----:B------:R-:W-:Y:S01]  /*2e720*/  IMAD.MOV.U32 R8, RZ, RZ, -0x2449a4b7 ;  /* 0xdbb65b49ff087424 */ /* 0x000fe200078e00ff */
[----:B------:R-:W-:Y:S01]  /*2e730*/  UMOV UR4, 0x2a25ff7e ;  /* 0x2a25ff7e00047882 */ /* 0x000fe20000000000 */
[----:B------:R-:W-:Y:S01]  /*2e740*/  IMAD.MOV.U32 R9, RZ, RZ, 0x3f2d3b63 ;  /* 0x3f2d3b63ff097424 */ /* 0x000fe200078e00ff */
[----:B------:R-:W-:Y:S01]  /*2e750*/  UMOV UR5, 0x3ef53e1d ;  /* 0x3ef53e1d00057882 */ /* 0x000fe20000000000 */
[----:B------:R-:W2:Y:S01]  /*2e760*/  DMUL R6, R4, R4 ;  /* 0x0000000404067228 */ /* 0x000ea20000000000 */
[----:B------:R-:W-:Y:S01]  /*2e770*/  ISETP.GE.AND P2, PT, R25, RZ, PT ;  /* 0x000000ff1900720c */ /* 0x000fe20003f46270 */
[----:B------:R-:W-:Y:S03]  /*2e780*/  BSSY.RECONVERGENT B0, `(.L_x_39063) ;  /* 0x00000ac000007945 */ /* 0x000fe60003800200 */
[----:B------:R-:W-:-:S15]  /*2e790*/  @!P1 PLOP3.LUT P0, PT, P2, PT, PT, 0x80, 0x8 ;  /* 0x000000000008981c */ /* 0x000fde000170f070 */
        /* <DEDUP_REMOVED lines=158> */
[----:B------:R3:W4:Y:S02]  /*2f180*/  @P1 DADD R4, R6, R8 ;  /* 0x0000000006041229 */ /* 0x0007240000000008 */
        /* <DEDUP_REMOVED lines=9> */
.L_x_39064:
[----:B------:R-:W-:Y:S02]  /*2f220*/  FSEL R4, RZ, 3.37028055040000000000e+12, P0 ;  /* 0x54442d18ff047808 */ /* 0x000fe40000000000 */
[----:B------:R-:W-:-:S07]  /*2f230*/  FSEL R5, RZ, 2.1426990032196044922, P0 ;  /* 0x400921fbff057808 */ /* 0x000fce0000000000 */
.L_x_39065:
[----:B------:R-:W-:Y:S05]  /*2f240*/  BSYNC.RECONVERGENT B0 ;  /* 0x0000000000007941 */ /* 0x000fea0003800200 */
.L_x_39063:
        /* <DEDUP_REMOVED lines=9> */
.L_x_39014:
[----:B------:R-:W-:Y:S05]  /*2f2e0*/  BSYNC.RECONVERGENT B1 ;  /* 0x0000000000017941 */ /* 0x000fea0003800200 */
.L_x_38998:
[----:B------:R-:W-:Y:S01]  /*2f2f0*/  DMUL R6, R4, R14 ;  /* 0x0000000e04067228 */ /* 0x000fe20000000000 */
[----:B------:R-:W-:-:S15]  /*2f300*/  BSSY.RECONVERGENT B2, `(.L_x_39066) ;  /* 0x000048b000027945 */ /* 0x000fde0003800200 */
[----:B------:R-:W-:-:S15]  /*2f310*/  NOP ;  /* 0x0000000000007918 */ /* 0x000fde0000000000 */
[----:B------:R-:W-:-:S15]  /*2f320*/  NOP ;  /* 0x0000000000007918 */ /* 0x000fde0000000000 */
[----:B------:R-:W-:-:S15]  /*2f330*/  NOP ;  /* 0x0000000000007918 */ /* 0x000fde0000000000 */
[----:B------:R-:W-:-:S03]  /*2f340*/  NOP ;  /* 0x0000000000007918 */ /* 0x000fc60000000000 */
[----:B------:R-:W1:-:S15]  /*2f350*/  DMUL R4, R4, R12 ;  /* 0x0000000c04047228 */ /* 0x000e5e0000000000 */
[----:B------:R-:W-:-:S15]  /*2f360*/  NOP ;  /* 0x0000000000007918 */ /* 0x000fde0000000000 */
[----:B------:R-:W-:-:S15]  /*2f370*/  NOP ;  /* 0x0000000000007918 */ /* 0x000fde0000000000 */
[----:B------:R-:W-:-:S15]  /*2f380*/  NOP ;  /* 0x0000000000007918 */ /* 0x000fde0000000000 */
[----:B------:R-:W-:-:S04]  /*2f390*/  NOP ;  /* 0x0000000000007918 */ /* 0x000fc80000000000 */
[----:B-1----:R-:W1:Y:S02]  /*2f3a0*/  DFMA R22, R2, R14, R4 ;  /* 0x0000000e0216722b */ /* 0x002e640000000004 */
[----:B-1----:R-:W-:-:S04]  /*2f3b0*/  LOP3.LUT R5, R23, 0x7fffffff, RZ, 0xc0, !PT ;  /* 0x7fffffff17057812 */ /* 0x002fc800078ec0ff */
[----:B------:R-:W-:-:S15]  /*2f3c0*/  LOP3.LUT P0, RZ, R5, R22, RZ, 0xfc, !PT ;  /* 0x0000001605ff7212 */ /* 0x000fde000780fcff */
[----:B------:R-:W-:-:S15]  /*2f3d0*/  NOP ;  /* 0x0000000000007918 */ /* 0x000fde0000000000 */
[----:B------:R-:W-:-:S15]  /*2f3e0*/  NOP ;  /* 0x0000000000007918 */ /* 0x000fde0000000000 */
[----:B------:R-:W-:-:S13]  /*2f3f0*/  NOP ;  /* 0x0000000000007918 */ /* 0x000fda0000000000 */
[----:B------:R1:W2:Y:S02]  /*2f400*/  DFMA R6, R2, R12, -R6 ;  /* 0x0000000c0206722b */ /* 0x0002a40000000806 */
        /* <DEDUP_REMOVED lines=9> */
[----:B------:R-:W-:Y:S01]  /*2f4a0*/  MOV R8, 0x652b82fe ;  /* 0x652b82fe00087802 */ /* 0x000fe20000000f00 */
[----:B------:R-:W-:Y:S01]  /*2f4b0*/  IMAD.MOV.U32 R9, RZ, RZ, 0x3ff71547 ;  /* 0x3ff71547ff097424 */ /* 0x000fe200078e00ff */
[----:B------:R-:W-:Y:S01]  /*2f4c0*/  UMOV UR4, 0xfefa39ef ;  /* 0xfefa39ef00047882 */ /* 0x000fe20000000000 */
[----:B------:R-:W-:Y:S01]  /*2f4d0*/  UMOV UR5, 0x3fe62e42 ;  /* 0x3fe62e4200057882 */ /* 0x000fe20000000000 */
[----:B------:R-:W-:Y:S01]  /*2f4e0*/  FSETP.GEU.FTZ.AND P0, PT, |R7|, 4.1917929649353027344, PT ;  /* 0x4086232b0700780b */ /* 0x000fe20003f1e200 */
[----:B------:R-:W-:Y:S02]  /*2f4f0*/  BSSY.RECONVERGENT B0, `(.L_x_39071) ;  /* 0x0000071000007945 */ /* 0x000fe40003800200 */
        /* <DEDUP_REMOVED lines=112> */
.L_x_39072:
[----:B------:R-:W-:Y:S05]  /*2fc00*/  BSYNC.RECONVERGENT B0 ;  /* 0x0000000000007941 */ /* 0x000fea0003800200 */
.L_x_39071:
        /* <DEDUP_REMOVED lines=46> */
[----:B0-----:R-:W-:-:S07]  /*2fef0*/  IMAD.MOV.U32 R10, RZ, RZ, R23 ;  /* 0x000000ffff0a7224 */ /* 0x001fce00078e0017 */
[----:B--2---:R-:W-:Y:S05]  /*2ff00*/  CALL.REL.NOINC `($_ZN2at6native18elementwise_kernelILi128ELi4EZNS0_15gpu_kernel_implIZZZNS0_50_GLOBAL__N__2680c7bb_12_PowKernel_cu_7dd49032_317024pow_tensor_tensor_kernelERNS_18TensorIteratorBaseEENKUlvE_clEvENKUlvE6_clEvEUlN3c107complexIdEESA_E_EEvS5_RKT_EUliE_EEviT1_$__internal_trig_reduction_slowpathd) ;  /* 0x000003a800207944 */ /* 0x004fea0003c00000 */
[----:B------:R-:W-:Y:S02]  /*2ff10*/  IMAD.MOV.U32 R4, RZ, RZ, R2 ;  /* 0x000000ffff047224 */ /* 0x000fe400078e0002 */
[----:B------:R-:W-:-:S07]  /*2ff20*/  IMAD.MOV.U32 R5, RZ, RZ, R3 ;  /* 0x000000ffff057224 */ /* 0x000fce00078e0003 */
.L_x_39076:
[----:B------:R-:W-:Y:S05]  /*2ff30*/  BSYNC.RECONVERGENT B4 ;  /* 0x0000000000047941 */ /* 0x000fea0003800200 */
.L_x_39075:
[----:B------:R-:W-:Y:S01]  /*2ff40*/  VIADD R0, R0, 0x1 ;  /* 0x0000000100007836 */ /* 0x000fe20000000000 */
[----:B------:R-:W-:Y:S06]  /*2ff50*/  BRA `(.L_x_39077) ;  /* 0x0000000000087947 */ /* 0x000fec0003800000 */
.L_x_39074:
[----:B-1----:R1:W3:Y:S02]  /*2ff60*/  DMUL R4, RZ, R22 ;  /* 0x00000016ff047228 */ /* 0x0022e40000000000 */
[----:B-1-3--:R-:W-:-:S07]  /*2ff70*/  IMAD.MOV.U32 R0, RZ, RZ, 0x1 ;  /* 0x00000001ff007424 */ /* 0x00afce00078e00ff */
.L_x_39077:
[----:B------:R-:W-:Y:S05]  /*2ff80*/  BSYNC.RECONVERGENT B3 ;  /* 0x0000000000037941 */ /* 0x000fea0003800200 */
.L_x_39073:
[----:B------:R-:W1:Y:S01]  /*2ff90*/  LDCU.64 UR4, c[0x4][0x1b0] ;  /* 0x01003600ff0477ac */ /* 0x000e620008000a00 */
[----:B------:R-:W-:-:S05]  /*2ffa0*/  IMAD.SHL.U32 R2, R0, 0x40, RZ ;  /* 0x0000004000027824 */ /* 0x000fca00078e00ff */
[----:B------:R-:W-:-:S04]  /*2ffb0*/  LOP3.LUT R2, R2, 0x40, RZ, 0xc0, !PT ;  /* 0x0000004002027812 */ /* 0x000fc800078ec0ff */
[----:B-1----:R-:W-:-:S05]  /*2ffc0*/  IADD3 R2, P0, PT, R2, UR4, RZ ;  /* 0x0000000402027c10 */ /* 0x002fca000ff1e0ff */
[----:B------:R-:W-:-:S05]  /*2ffd0*/  IMAD.X R3, RZ, RZ, UR5, P0 ;  /* 0x00000005ff037e24 */ /* 0x000fca00080e06ff */
[----:B0-----:R-:W3:Y:S04]  /*2ffe0*/  LDG.E.128.CONSTANT R8, desc[UR36][R2.64] ;  /* 0x0000002402087981 */ /* 0x001ee8000c1e9d00 */
        /* <DEDUP_REMOVED lines=106> */
[----:B--2---:R-:W-:Y:S05]  /*30690*/  CALL.REL.NOINC `($_ZN2at6native18elementwise_kernelILi128ELi4EZNS0_15gpu_kernel_implIZZZNS0_50_GLOBAL__N__2680c7bb_12_PowKernel_cu_7dd49032_317024pow_tensor_tensor_kernelERNS_18TensorIteratorBaseEENKUlvE_clEvENKUlvE6_clEvEUlN3c107complexIdEESA_E_EEvS5_RKT_EUliE_EEviT1_$__internal_trig_reduction_slowpathd) ;  /* 0x000003a0003c7944 */ /* 0x004fea0003c00000 */
[----:B------:R-:W-:Y:S05]  /*306a0*/  BRA `(.L_x_39080) ;  /* 0x0000000000087947 */ /* 0x000fea0003800000 */
.L_x_39079:
[----:B------:R0:W1:Y:S02]  /*306b0*/  DMUL R2, RZ, R22 ;  /* 0x00000016ff027228 */ /* 0x0000640000000000 */
[----:B01----:R-:W-:-:S07]  /*306c0*/  IMAD.MOV.U32 R0, RZ, RZ, RZ ;  /* 0x000000ffff007224 */ /* 0x003fce00078e00ff */
.L_x_39080:
[----:B------:R-:W-:Y:S05]  /*306d0*/  BSYNC.RECONVERGENT B3 ;  /* 0x0000000000037941 */ /* 0x000fea0003800200 */
.L_x_39078:
        /* <DEDUP_REMOVED lines=72> */
[----:B-12---:R-:W-:Y:S05]  /*30b60*/  BRA `(.L_x_39081) ;  /* 0x0000003000107947 */ /* 0x006fea0003800000 */
.L_x_39070:
        /* <DEDUP_REMOVED lines=105> */
[----:B-1----:R-:W-:Y:S01]  /*31200*/  IMAD R27, R8, 0x100000, R3 ;  /* 0x00100000081b7824 */ /* 0x002fe200078e0203 */
[----:B------:R-:W-:Y:S01]  /*31210*/  MOV R26, R2 ;  /* 0x00000002001a7202 */ /* 0x000fe20000000f00 */
        /* <DEDUP_REMOVED lines=18> */
.L_x_39083:
[----:B------:R-:W-:Y:S05]  /*31340*/  BSYNC.RECONVERGENT B0 ;  /* 0x0000000000007941 */ /* 0x000fea0003800200 */
.L_x_39082:
        /* <DEDUP_REMOVED lines=58> */
[----:B0-----:R-:W-:-:S07]  /*316f0*/  IMAD.MOV.U32 R10, RZ, RZ, R23 ;  /* 0x000000ffff0a7224 */ /* 0x001fce00078e0017 */
[----:B------:R-:W-:Y:S05]  /*31700*/  CALL.REL.NOINC `($_ZN2at6native18elementwise_kernelILi128ELi4EZNS0_15gpu_kernel_implIZZZNS0_50_GLOBAL__N__2680c7bb_12_PowKernel_cu_7dd49032_317024pow_tensor_tensor_kernelERNS_18TensorIteratorBaseEENKUlvE_clEvENKUlvE6_clEvEUlN3c107complexIdEESA_E_EEvS5_RKT_EUliE_EEviT1_$__internal_trig_reduction_slowpathd) ;  /* 0x0000039000207944 */ /* 0x000fea0003c00000 */
[----:B------:R-:W-:-:S07]  /*31710*/  IMAD.MOV.U32 R4, RZ, RZ, R0 ;  /* 0x000000ffff047224 */ /* 0x000fce00078e0000 */
.L_x_39087:
[----:B------:R-:W-:Y:S05]  /*31720*/  BSYNC.RECONVERGENT B4 ;  /* 0x0000000000047941 */ /* 0x000fea0003800200 */
.L_x_39086:
[----:B------:R-:W-:Y:S01]  /*31730*/  VIADD R0, R4, 0x1 ;  /* 0x0000000104007836 */ /* 0x000fe20000000000 */
[----:B------:R-:W-:Y:S06]  /*31740*/  BRA `(.L_x_39088) ;  /* 0x0000000000087947 */ /* 0x000fec0003800000 */
.L_x_39085:
[----:B------:R1:W2:Y:S02]  /*31750*/  DMUL R2, RZ, R22 ;  /* 0x00000016ff027228 */ /* 0x0002a40000000000 */
[----:B-12---:R-:W-:-:S07]  /*31760*/  IMAD.MOV.U32 R0, RZ, RZ, 0x1 ;  /* 0x00000001ff007424 */ /* 0x006fce00078e00ff */
.L_x_39088:
[----:B------:R-:W-:Y:S05]  /*31770*/  BSYNC.RECONVERGENT B3 ;  /* 0x0000000000037941 */ /* 0x000fea0003800200 */
.L_x_39084:
[----:B------:R-:W1:Y:S01]  /*31780*/  LDCU.64 UR4, c[0x4][0x1b0] ;  /* 0x01003600ff0477ac */ /* 0x000e620008000a00 */
[----:B------:R-:W-:-:S05]  /*31790*/  IMAD.SHL.U32 R4, R0, 0x40, RZ ;  /* 0x0000004000047824 */ /* 0x000fca00078e00ff */
[----:B------:R-:W-:-:S04]  /*317a0*/  LOP3.LUT R4, R4, 0x40, RZ, 0xc0, !PT ;  /* 0x0000004004047812 */ /* 0x000fc800078ec0ff */
[----:B-1----:R-:W-:-:S05]  /*317b0*/  IADD3 R4, P0, PT, R4, UR4, RZ ;  /* 0x0000000404047c10 */ /* 0x002fca000ff1e0ff */
[----:B------:R-:W-:-:S05]  /*317c0*/  IMAD.X R5, RZ, RZ, UR5, P0 ;  /* 0x00000005ff057e24 */ /* 0x000fca00080e06ff */
[----:B0-----:R-:W2:Y:S04]  /*317d0*/  LDG.E.128.CONSTANT R8, desc[UR36][R4.64] ;  /* 0x0000002404087981 */ /* 0x001ea8000c1e9d00 */
        /* <DEDUP_REMOVED lines=117> */
[----:B------:R-:W-:Y:S05]  /*31f30*/  BRA `(.L_x_39091) ;  /* 0x0000000000087947 */ /* 0x000fea0003800000 */
.L_x_39090:
[----:B------:R0:W1:Y:S02]  /*31f40*/  DMUL R2, RZ, R22 ;  /* 0x00000016ff027228 */ /* 0x0000640000000000 */
[----:B01----:R-:W-:-:S07]  /*31f50*/  IMAD.MOV.U32 R0, RZ, RZ, RZ ;  /* 0x000000ffff007224 */ /* 0x003fce00078e00ff */
.L_x_39091:
[----:B------:R-:W-:Y:S05]  /*31f60*/  BSYNC.RECONVERGENT B3 ;  /* 0x0000000000037941 */ /* 0x000fea0003800200 */
.L_x_39089:
        /* <DEDUP_REMOVED lines=83> */
[----:B-12---:R-:W-:Y:S05]  /*324a0*/  BRA `(.L_x_39081) ;  /* 0x0000001400c07947 */ /* 0x006fea0003800000 */
.L_x_39069:
        /* <DEDUP_REMOVED lines=10> */
.L_x_39092:
[----:B------:R-:W1:Y:S02]  /*32550*/  DADD R20, R22, -R22 ;  /* 0x0000000016147229 */ /* 0x000e640000000816 */
[----:B-1----:R-:W-:Y:S02]  /*32560*/  IMAD.MOV.U32 R22, RZ, RZ, R20 ;  /* 0x000000ffff167224 */ /* 0x002fe400078e0014 */
[----:B------:R-:W-:Y:S01]  /*32570*/  IMAD.MOV.U32 R23, RZ, RZ, R21 ;  /* 0x000000ffff177224 */ /* 0x000fe200078e0015 */
[----:B------:R-:W-:Y:S06]  /*32580*/  BRA `(.L_x_39081) ;  /* 0x0000001400887947 */ /* 0x000fec0003800000 */
.L_x_39068:
        /* <DEDUP_REMOVED lines=49> */
.L_x_39096:
[----:B------:R-:W-:Y:S05]  /*328a0*/  BSYNC.RECONVERGENT B4 ;  /* 0x0000000000047941 */ /* 0x000fea0003800200 */
.L_x_39095:
[----:B------:R-:W-:Y:S01]  /*328b0*/  VIADD R0, R4, 0x1 ;  /* 0x0000000104007836 */ /* 0x000fe20000000000 */
[----:B------:R-:W-:Y:S06]  /*328c0*/  BRA `(.L_x_39097) ;  /* 0x0000000000087947 */ /* 0x000fec0003800000 */
.L_x_39094:
[----:B------:R1:W2:Y:S02]  /*328d0*/  DMUL R2, RZ, R22 ;  /* 0x00000016ff027228 */ /* 0x0002a40000000000 */
[----:B-12---:R-:W-:-:S07]  /*328e0*/  IMAD.MOV.U32 R0, RZ, RZ, 0x1 ;  /* 0x00000001ff007424 */ /* 0x006fce00078e00ff */
.L_x_39097:
[----:B------:R-:W-:Y:S05]  /*328f0*/  BSYNC.RECONVERGENT B3 ;  /* 0x0000000000037941 */ /* 0x000fea0003800200 */
.L_x_39093:
[----:B------:R-:W1:Y:S01]  /*32900*/  LDCU.64 UR4, c[0x4][0x1b0] ;  /* 0x01003600ff0477ac */ /* 0x000e620008000a00 */
[----:B------:R-:W-:-:S05]  /*32910*/  IMAD.SHL.U32 R4, R0, 0x40, RZ ;  /* 0x0000004000047824 */ /* 0x000fca00078e00ff */
[----:B------:R-:W-:-:S04]  /*32920*/  LOP3.LUT R4, R4, 0x40, RZ, 0xc0, !PT ;  /* 0x0000004004047812 */ /* 0x000fc800078ec0ff */
[----:B-1----:R-:W-:-:S04]  /*32930*/  IADD3 R4, P0, PT, R4, UR4, RZ ;  /* 0x0000000404047c10 */ /* 0x002fc8000ff1e0ff */
[----:B------:R-:W-:-:S05]  /*32940*/  IADD3.X R5, PT, PT, RZ, UR5, RZ, P0, !PT ;  /* 0x00000005ff057c10 */ /* 0x000fca00087fe4ff */
        /* <DEDUP_REMOVED lines=109> */
.L_x_39099:
[----:B------:R0:W1:Y:S02]  /*33020*/  DMUL R2, RZ, R22 ;  /* 0x00000016ff027228 */ /* 0x0000640000000000 */
[----:B01----:R-:W-:-:S07]  /*33030*/  IMAD.MOV.U32 R0, RZ, RZ, RZ ;  /* 0x000000ffff007224 */ /* 0x003fce00078e00ff */
.L_x_39100:
[----:B------:R-:W-:Y:S05]  /*33040*/  BSYNC.RECONVERGENT B3 ;  /* 0x0000000000037941 */ /* 0x000fea0003800200 */
.L_x_39098:
        /* <DEDUP_REMOVED lines=64> */
.L_x_39067:
        /* <DEDUP_REMOVED lines=107> */
[----:B-1----:R-:W-:Y:S02]  /*33b00*/  @!P1 SHF.R.S32.HI R7, RZ, 0x1, R0 ;  /* 0x00000001ff079819 */ /* 0x002fe40000011400 */
        /* <DEDUP_REMOVED lines=10> */
.L_x_39081:
[----:B------:R-:W-:Y:S05]  /*33bb0*/  BSYNC.RECONVERGENT B2 ;  /* 0x0000000000027941 */ /* 0x000fea0003800200 */
.L_x_39066:
[----:B------:R-:W1:Y:S01]  /*33bc0*/  LDCU.64 UR4, c[0x0][0x5e8] ;  /* 0x0000bd00ff0477ac */ /* 0x000e620008000a00 */
[----:B------:R-:W-:-:S04]  /*33bd0*/  ULOP3.LUT UR6, UR40, 0xff, URZ, 0xc0, !UPT ;  /* 0x000000ff28067892 */ /* 0x000fc8000f8ec0ff */
        /* <DEDUP_REMOVED lines=12> */
[----:B--2---:R-:W1:Y:S02]  /*33ca0*/  F2I.F64.TRUNC R21, R20 ;  /* 0x0000001400157311 */ /* 0x004e64000030d100 */
[----:B-1----:R4:W-:Y:S01]  /*33cb0*/  STG.E.U8 desc[UR36][R2.64], R21 ;  /* 0x0000001502007986 */ /* 0x0029e2000c101124 */
[----:B------:R-:W-:Y:S05]  /*33cc0*/  BRA `(.L_x_39106) ;  /* 0x0000001000f07947 */ /* 0x000fea0003800000 */
.L_x_39104:
[----:B--2---:R-:W1:Y:S02]  /*33cd0*/  F2I.S64.F64.TRUNC R20, R20 ;  /* 0x0000001400147311 */ /* 0x004e64000030d900 */
[----:B-1----:R-:W-:-:S05]  /*33ce0*/  IMAD.MOV.U32 R5, RZ, RZ, R20 ;  /* 0x000000ffff057224 */ /* 0x002fca00078e0014 */
[----:B------:R1:W-:Y:S01]  /*33cf0*/  STG.E.U8 desc[UR36][R2.64], R5 ;  /* 0x0000000502007986 */ /* 0x0003e2000c101124 */
[----:B------:R-:W-:Y:S05]  /*33d00*/  BRA `(.L_x_39106) ;  /* 0x0000001000e07947 */ /* 0x000fea0003800000 */
.L_x_39103:
[----:B------:R-:W-:-:S09]  /*33d10*/  UISETP.NE.AND UP0, UPT, UR6, 0x2, UPT ;  /* 0x000000020600788c */ /* 0x000fd2000bf05270 */
[----:B------:R-:W-:Y:S05]  /*33d20*/  BRA.U !UP0, `(.L_x_39107) ;  /* 0x0000000108287547 */ /* 0x000fea000b800000 */
[----:B------:R-:W-:-:S09]  /*33d30*/  UISETP.NE.AND UP0, UPT, UR6, 0x3, UPT ;  /* 0x000000030600788c */ /* 0x000fd2000bf05270 */
[----:B------:R-:W-:Y:S05]  /*33d40*/  BRA.U !UP0, `(.L_x_39108) ;  /* 0x0000000108147547 */ /* 0x000fea000b800000 */
[----:B------:R-:W-:-:S09]  /*33d50*/  UISETP.NE.AND UP0, UPT, UR6, 0x4, UPT ;  /* 0x000000040600788c */ /* 0x000fd2000bf05270 */
[----:B------:R-:W-:Y:S05]  /*33d60*/  BRA.U UP0, `(.L_x_39105) ;  /* 0x0000000d00847547 */ /* 0x000fea000b800000 */
[----:B--2---:R-:W1:Y:S02]  /*33d70*/  F2I.S64.F64.TRUNC R20, R20 ;  /* 0x0000001400147311 */ /* 0x004e64000030d900 */
[----:B-1----:R2:W-:Y:S01]  /*33d80*/  STG.E.64 desc[UR36][R2.64], R20 ;  /* 0x0000001402007986 */ /* 0x0025e2000c101b24 */
[----:B------:R-:W-:Y:S05]  /*33d90*/  BRA `(.L_x_39106) ;  /* 0x0000001000bc7947 */ /* 0x000fea0003800000 */
.L_x_39108:
[----:B--2---:R-:W1:Y:S02]  /*33da0*/  F2I.F64.TRUNC R21, R20 ;  /* 0x0000001400157311 */ /* 0x004e64000030d100 */
[----:B-1----:R3:W-:Y:S01]  /*33db0*/  STG.E desc[UR36][R2.64], R21 ;  /* 0x0000001502007986 */ /* 0x0027e2000c101924 */
[----:B------:R-:W-:Y:S05]  /*33dc0*/  BRA `(.L_x_39106) ;  /* 0x0000001000b07947 */ /* 0x000fea0003800000 */
.L_x_39107:
[----:B--2---:R-:W1:Y:S02]  /*33dd0*/  F2I.F64.TRUNC R21, R20 ;  /* 0x0000001400157311 */ /* 0x004e64000030d100 */
[----:B-1----:R1:W-:Y:S01]  /*33de0*/  STG.E.U16 desc[UR36][R2.64], R21 ;  /* 0x0000001502007986 */ /* 0x0023e2000c101524 */
[----:B------:R-:W-:Y:S05]  /*33df0*/  BRA `(.L_x_39106) ;  /* 0x0000001000a47947 */ /* 0x000fea0003800000 */
.L_x_39102:
        /* <DEDUP_REMOVED lines=8> */
[----:B--2---:R-:W1:-:S15]  /*33e80*/  F2F.F32.F64 R5, R20 ;  /* 0x0000001400057310 */ /* 0x004e5e0000301000 */
[----:B------:R-:W-:-:S15]  /*33e90*/  NOP ;  /* 0x0000000000007918 */ /* 0x000fde0000000000 */
[----:B------:R-:W-:-:S15]  /*33ea0*/  NOP ;  /* 0x0000000000007918 */ /* 0x000fde0000000000 */
[----:B------:R-:W-:-:S15]  /*33eb0*/  NOP ;  /* 0x0000000000007918 */ /* 0x000fde0000000000 */
[----:B------:R-:W-:-:S04]  /*33ec0*/  NOP ;  /* 0x0000000000007918 */ /* 0x000fc80000000000 */
[----:B------:R-:W1:Y:S02]  /*33ed0*/  DSETP.GEU.AND P0, PT, |R20|, UR4, PT ;  /* 0x0000000414007e2a */ /* 0x000e64000bf0e200 */
[----:B-1----:R-:W-:-:S05]  /*33ee0*/  @!P0 FMUL R5, R5, 1.175494350822287508e-38 ;  /* 0x0080000005058820 */ /* 0x002fca0000400000 */
[----:B------:R1:W-:Y:S01]  /*33ef0*/  STG.E desc[UR36][R2.64], R5 ;  /* 0x0000000502007986 */ /* 0x0003e2000c101924 */
[----:B------:R-:W-:Y:S05]  /*33f00*/  BRA `(.L_x_39106) ;  /* 0x0000001000607947 */ /* 0x000fea0003800000 */
.L_x_39110:
        /* <DEDUP_REMOVED lines=9> */
[----:B------:R-:W-:-:S05]  /*33fa0*/  F2FP.F16.F32.PACK_AB R0, RZ, R0 ;  /* 0x00000000ff00723e */ /* 0x000fca00000000ff */
[----:B------:R1:W-:Y:S01]  /*33fb0*/  STG.E.U16 desc[UR36][R2.64], R0 ;  /* 0x0000000002007986 */ /* 0x0003e2000c101524 */
[----:B------:R-:W-:Y:S05]  /*33fc0*/  BRA `(.L_x_39106) ;  /* 0x0000001000307947 */ /* 0x000fea0003800000 */
.L_x_39109:
        /* <DEDUP_REMOVED lines=19> */
[----:B------:R-:W1:-:S15]  /*34100*/  F2F.F32.F64 R5, R22 ;  /* 0x0000001600057310 */ /* 0x000e5e0000301000 */
        /* <DEDUP_REMOVED lines=8> */
.L_x_39112:
        /* <DEDUP_REMOVED lines=23> */
.L_x_39111:
[----:B--2---:R1:W-:Y:S01]  /*34300*/  STG.E.64 desc[UR36][R2.64], R20 ;  /* 0x0000001402007986 */ /* 0x0043e2000c101b24 */
[----:B------:R-:W-:Y:S05]  /*34310*/  BRA `(.L_x_39106) ;  /* 0x0000000c005c7947 */ /* 0x000fea0003800000 */
.L_x_39101:
        /* <DEDUP_REMOVED lines=10> */
[----:B--2---:R-:W1:Y:S02]  /*343c0*/  F2I.U32.F64.TRUNC R21, R20 ;  /* 0x0000001400157311 */ /* 0x004e64000030d000 */
[----:B-1----:R1:W-:Y:S01]  /*343d0*/  STG.E.U16 desc[UR36][R2.64], R21 ;  /* 0x0000001502007986 */ /* 0x0023e2000c101524 */
[----:B------:R-:W-:Y:S05]  /*343e0*/  BRA `(.L_x_39106) ;  /* 0x0000000c00287947 */ /* 0x000fea0003800000 */
.L_x_39116:
[----:B------:R-:W-:Y:S01]  /*343f0*/  UMOV UR4, 0xf0000000 ;  /* 0xf000000000047882 */ /* 0x000fe20000000000 */
[----:B------:R-:W-:Y:S01]  /*34400*/  UMOV UR5, 0x380fffff ;  /* 0x380fffff00057882 */ /* 0x000fe20000000000 */
[----:B--2---:R-:W1:-:S15]  /*34410*/  F2F.F32.F64 R5, R20 ;  /* 0x0000001400057310 */ /* 0x004e5e0000301000 */
        /* <DEDUP_REMOVED lines=23> */
.L_x_39119:
[----:B------:R-:W-:-:S04]  /*34590*/  SHF.R.U32.HI R5, RZ, 0x18, R5 ;  /* 0x00000018ff057819 */ /* 0x000fc80000011605 */
[----:B------:R-:W-:-:S07]  /*345a0*/  LOP3.LUT R0, R0, 0x80, R5, 0xf8, !PT ;  /* 0x0000008000007812 */ /* 0x000fce00078ef805 */
.L_x_39118:
[----:B------:R-:W-:Y:S05]  /*345b0*/  BSYNC.RECONVERGENT B0 ;  /* 0x0000000000007941 */ /* 0x000fea0003800200 */
.L_x_39117:
[----:B------:R1:W-:Y:S01]  /*345c0*/  STG.E.U8 desc[UR36][R2.64], R0 ;  /* 0x0000000002007986 */ /* 0x0003e2000c101124 */
[----:B------:R-:W-:Y:S05]  /*345d0*/  BRA `(.L_x_39106) ;  /* 0x0000000800ac7947 */ /* 0x000fea0003800000 */
.L_x_39115:
        /* <DEDUP_REMOVED lines=26> */
.L_x_39122:
[----:B------:R-:W-:-:S04]  /*34780*/  SHF.R.U32.HI R5, RZ, 0x18, R5 ;  /* 0x00000018ff057819 */ /* 0x000fc80000011605 */
[----:B------:R-:W-:-:S07]  /*34790*/  LOP3.LUT R0, R0, 0x80, R5, 0xf8, !PT ;  /* 0x0000008000007812 */ /* 0x000fce00078ef805 */
.L_x_39121:
[----:B------:R-:W-:Y:S05]  /*347a0*/  BSYNC.RECONVERGENT B0 ;  /* 0x0000000000007941 */ /* 0x000fea0003800200 */
.L_x_39120:
[----:B------:R1:W-:Y:S01]  /*347b0*/  STG.E.U8 desc[UR36][R2.64], R0 ;  /* 0x0000000002007986 */ /* 0x0003e2000c101124 */
[----:B------:R-:W-:Y:S05]  /*347c0*/  BRA `(.L_x_39106) ;  /* 0x0000000800307947 */ /* 0x000fea0003800000 */
.L_x_39114:
        /* <DEDUP_REMOVED lines=30> */
.L_x_39124:
[----:B--2---:R-:W1:Y:S02]  /*349b0*/  F2I.U64.F64.TRUNC R20, R20 ;  /* 0x0000001400147311 */ /* 0x004e64000030d800 */
[----:B-1----:R1:W-:Y:S01]  /*349c0*/  STG.E.64 desc[UR36][R2.64], R20 ;  /* 0x0000001402007986 */ /* 0x0023e2000c101b24 */
[----:B------:R-:W-:Y:S05]  /*349d0*/  BRA `(.L_x_39106) ;  /* 0x0000000400ac7947 */ /* 0x000fea0003800000 */
.L_x_39123:
[----:B--2---:R-:W1:Y:S02]  /*349e0*/  F2I.U32.F64.TRUNC R21, R20 ;  /* 0x0000001400157311 */ /* 0x004e64000030d000 */
[----:B-1----:R1:W-:Y:S01]  /*349f0*/  STG.E desc[UR36][R2.64], R21 ;  /* 0x0000001502007986 */ /* 0x0023e2000c101924 */
[----:B------:R-:W-:Y:S05]  /*34a00*/  BRA `(.L_x_39106) ;  /* 0x0000000400a07947 */ /* 0x000fea0003800000 */
.L_x_39113:
[----:B------:R-:W-:-:S09]  /*34a10*/  UISETP.GT.AND UP0, UPT, UR6, 0xe, UPT ;  /* 0x0000000e0600788c */ /* 0x000fd2000bf04270 */
[----:B------:R-:W-:Y:S05]  /*34a20*/  BRA.U UP0, `(.L_x_39125) ;  /* 0x00000001003c7547 */ /* 0x000fea000b800000 */
[----:B------:R-:W-:-:S09]  /*34a30*/  UISETP.NE.AND UP0, UPT, UR6, 0xa, UPT ;  /* 0x0000000a0600788c */ /* 0x000fd2000bf05270 */
[----:B------:R-:W-:Y:S05]  /*34a40*/  BRA.U !UP0, `(.L_x_39126) ;  /* 0x00000001082c7547 */ /* 0x000fea000b800000 */
[----:B------:R-:W-:-:S09]  /*34a50*/  UISETP.NE.AND UP0, UPT, UR6, 0xb, UPT ;  /* 0x0000000b0600788c */ /* 0x000fd2000bf05270 */
[----:B------:R-:W-:Y:S05]  /*34a60*/  BRA.U UP0, `(.L_x_39105) ;  /* 0x0000000100447547 */ /* 0x000fea000b800000 */
[----:B------:R-:W2:-:S15]  /*34a70*/  DSETP.NEU.AND P0, PT, R22, RZ, PT ;  /* 0x000000ff1600722a */ /* 0x000e9e0003f0d000 */
[----:B------:R-:W-:-:S15]  /*34a80*/  NOP ;  /* 0x0000000000007918 */ /* 0x000fde0000000000 */
[----:B------:R-:W-:-:S15]  /*34a90*/  NOP ;  /* 0x0000000000007918 */ /* 0x000fde0000000000 */
[----:B------:R-:W-:-:S15]  /*34aa0*/  NOP ;  /* 0x0000000000007918 */ /* 0x000fde0000000000 */
[----:B------:R-:W-:-:S04]  /*34ab0*/  NOP ;  /* 0x0000000000007918 */ /* 0x000fc80000000000 */
[----:B--2---:R-:W1:Y:S02]  /*34ac0*/  DSETP.NEU.OR P0, PT, R20, RZ, P0 ;  /* 0x000000ff1400722a */ /* 0x004e64000070d400 */
[----:B-1----:R-:W-:-:S05]  /*34ad0*/  SEL R5, RZ, 0x1, !P0 ;  /* 0x00000001ff057807 */ /* 0x002fca0004000000 */
[----:B------:R1:W-:Y:S01]  /*34ae0*/  STG.E.U8 desc[UR36][R2.64], R5 ;  /* 0x0000000502007986 */ /* 0x0003e2000c101124 */
[----:B------:R-:W-:Y:S05]  /*34af0*/  BRA `(.L_x_39106) ;  /* 0x0000000400647947 */ /* 0x000fea0003800000 */
.L_x_39126:
[----:B--2---:R1:W-:Y:S01]  /*34b00*/  STG.E.128 desc[UR36][R2.64], R20 ;  /* 0x0000001402007986 */ /* 0x0043e2000c101d24 */
[----:B------:R-:W-:Y:S05]  /*34b10*/  BRA `(.L_x_39106) ;  /* 0x00000004005c7947 */ /* 0x000fea0003800000 */
.L_x_39125:
[----:B------:R-:W-:-:S09]  /*34b20*/  UISETP.NE.AND UP0, UPT, UR6, 0xf, UPT ;  /* 0x0000000f0600788c */ /* 0x000fd2000bf05270 */
[----:B------:R-:W-:Y:S05]  /*34b30*/  BRA.U !UP0, `(.L_x_39127) ;  /* 0x0000000508287547 */ /* 0x000fea000b800000 */
[----:B------:R-:W-:-:S09]  /*34b40*/  UISETP.NE.AND UP0, UPT, UR6, 0x17, UPT ;  /* 0x000000170600788c */ /* 0x000fd2000bf05270 */
[----:B------:R-:W-:Y:S05]  /*34b50*/  BRA.U !UP0, `(.L_x_39128) ;  /* 0x0000000108b07547 */ /* 0x000fea000b800000 */
[----:B------:R-:W-:-:S09]  /*34b60*/  UISETP.NE.AND UP0, UPT, UR6, 0x18, UPT ;  /* 0x000000180600788c */ /* 0x000fd2000bf05270 */
[----:B------:R-:W-:Y:S05]  /*34b70*/  BRA.U !UP0, `(.L_x_39129) ;  /* 0x0000000108447547 */ /* 0x000fea000b800000 */
.L_x_39105:
[----:B------:R-:W-:Y:S01]  /*34b80*/  MOV R0, 0x0 ;  /* 0x0000000000007802 */ /* 0x000fe20000000f00 */
[----:B------:R-:W1:Y:S01]  /*34b90*/  LDCU.64 UR4, c[0x4][0x198] ;  /* 0x01003300ff0477ac */ /* 0x000e620008000a00 */
[----:B------:R-:W-:Y:S02]  /*34ba0*/  IMAD.MOV.U32 R8, RZ, RZ, 0x65 ;  /* 0x00000065ff087424 */ /* 0x000fe400078e00ff */
[----:B------:R3:W4:Y:S01]  /*34bb0*/  LDC.64 R2, c[0x4][R0] ;  /* 0x0100000000027b82 */ /* 0x0007220000000a00 */
[----:B------:R-:W5:Y:S01]  /*34bc0*/  LDCU.64 UR6, c[0x4][0x1a0] ;  /* 0x01003400ff0677ac */ /* 0x000f620008000a00 */
[----:B------:R-:W-:Y:S02]  /*34bd0*/  IMAD.MOV.U32 R12, RZ, RZ, 0x1 ;  /* 0x00000001ff0c7424 */ /* 0x000fe400078e00ff */
[----:B------:R-:W-:Y:S01]  /*34be0*/  IMAD.MOV.U32 R13, RZ, RZ, RZ ;  /* 0x000000ffff0d7224 */ /* 0x000fe200078e00ff */
[----:B------:R-:W0:Y:S01]  /*34bf0*/  LDCU.64 UR8, c[0x4][0x80] ;  /* 0x01001000ff0877ac */ /* 0x000e220008000a00 */
[----:B-1----:R-:W-:-:S02]  /*34c00*/  IMAD.U32 R4, RZ, RZ, UR4 ;  /* 0x00000004ff047e24 */ /* 0x002fc4000f8e00ff */
[----:B------:R-:W-:Y:S01]  /*34c10*/  IMAD.U32 R5, RZ, RZ, UR5 ;  /* 0x00000005ff057e24 */ /* 0x000fe2000f8e00ff */
[----:B-----5:R-:W-:Y:S01]  /*34c20*/  MOV R6, UR6 ;  /* 0x0000000600067c02 */ /* 0x020fe20008000f00 */
[----:B------:R-:W-:Y:S02]  /*34c30*/  IMAD.U32 R7, RZ, RZ, UR7 ;  /* 0x00000007ff077e24 */ /* 0x000fe4000f8e00ff */
[----:B0-----:R-:W-:Y:S02]  /*34c40*/  IMAD.U32 R10, RZ, RZ, UR8 ;  /* 0x00000008ff0a7e24 */ /* 0x001fe4000f8e00ff */
[----:B---3--:R-:W-:-:S07]  /*34c50*/  IMAD.U32 R11, RZ, RZ, UR9 ;  /* 0x00000009ff0b7e24 */ /* 0x008fce000f8e00ff */
[----:B--2---:R-:W-:-:S07]  /*34c60*/  LEPC R20, `(.L_x_39130) ;  /* 0x000000001014794e */ /* 0x004fce0000000000 */
[----:B----4-:R-:W-:Y:S05]  /*34c70*/  CALL.ABS.NOINC R2 ;  /* 0x0000000002007343 */ /* 0x010fea0003c00000 */
.L_x_39130:
[----:B------:R-:W-:Y:S05]  /*34c80*/  BRA `(.L_x_39106) ;  /* 0x0000000400007947 */ /* 0x000fea0003800000 */
.L_x_39129:
        /* <DEDUP_REMOVED lines=21> */
.L_x_39132:
[----:B------:R-:W-:Y:S05]  /*34de0*/  BSYNC.RECONVERGENT B0 ;  /* 0x0000000000007941 */ /* 0x000fea0003800200 */
.L_x_39131:
[----:B------:R-:W-:-:S05]  /*34df0*/  LOP3.LUT R5, R0, 0x80, R5, 0xf8, !PT ;  /* 0x0000008000057812 */ /* 0x000fca00078ef805 */
[----:B------:R1:W-:Y:S01]  /*34e00*/  STG.E.U8 desc[UR36][R2.64], R5 ;  /* 0x0000000502007986 */ /* 0x0003e2000c101124 */
[----:B------:R-:W-:Y:S05]  /*34e10*/  BRA `(.L_x_39106) ;  /* 0x00000000009c7947 */ /* 0x000fea0003800000 */
.L_x_39128:
        /* <DEDUP_REMOVED lines=20> */
.L_x_39134:
[----:B------:R-:W-:Y:S01]  /*34f60*/  IMAD.MOV.U32 R0, RZ, RZ, 0x7f ;  /* 0x0000007fff007424 */ /* 0x000fe200078e00ff */
[----:B------:R-:W-:-:S04]  /*34f70*/  ISETP.GT.U32.AND P0, PT, R4, 0x7f800000, PT ;  /* 0x7f8000000400780c */ /* 0x000fc80003f04070 */
[----:B------:R-:W-:-:S09]  /*34f80*/  SEL R0, R0, 0x7c, P0 ;  /* 0x0000007c00007807 */ /* 0x000fd20000000000 */
.L_x_39135:
[----:B------:R-:W-:Y:S05]  /*34f90*/  BSYNC.RECONVERGENT B0 ;  /* 0x0000000000007941 */ /* 0x000fea0003800200 */
.L_x_39133:
[----:B------:R-:W-:-:S04]  /*34fa0*/  SHF.R.U32.HI R5, RZ, 0x18, R5 ;  /* 0x00000018ff057819 */ /* 0x000fc80000011605 */
[----:B------:R-:W-:-:S05]  /*34fb0*/  LOP3.LUT R5, R0, 0x80, R5, 0xf8, !PT ;  /* 0x0000008000057812 */ /* 0x000fca00078ef805 */
[----:B------:R1:W-:Y:S01]  /*34fc0*/  STG.E.U8 desc[UR36][R2.64], R5 ;  /* 0x0000000502007986 */ /* 0x0003e2000c101124 */
[----:B------:R-:W-:Y:S05]  /*34fd0*/  BRA `(.L_x_39106) ;  /* 0x00000000002c7947 */ /* 0x000fea0003800000 */
.L_x_39127:
        /* <DEDUP_REMOVED lines=9> */
[----:B------:R-:W-:-:S05]  /*35070*/  F2FP.BF16.F32.PACK_AB R0, RZ, R0 ;  /* 0x00000000ff00723e */ /* 0x000fca00000010ff */
[----:B------:R1:W-:Y:S02]  /*35080*/  STG.E.U16 desc[UR36][R2.64], R0 ;  /* 0x0000000002007986 */ /* 0x0003e4000c101524 */
.L_x_39106:
[----:B------:R-:W-:-:S07]  /*35090*/  VIADD R16, R16, 0x80 ;  /* 0x0000008010107836 */ /* 0x000fce0000000000 */
.L_x_38940:
[----:B------:R-:W-:Y:S05]  /*350a0*/  BSYNC.RECONVERGENT B6 ;  /* 0x0000000000067941 */ /* 0x000fea0003800200 */
.L_x_38939:
[----:B------:R-:W5:Y:S01]  /*350b0*/  LDCU UR4, c[0x0][0x380] ;  /* 0x00007000ff0477ac */ /* 0x000f620008000800 */
[----:B------:R-:W-:Y:S01]  /*350c0*/  BSSY.RECONVERGENT B6, `(.L_x_39136) ;  /* 0x0001a70000067945 */ /* 0x000fe20003800200 */
[----:B-----5:R-:W-:-:S13]  /*350d0*/  ISETP.GE.AND P0, PT, R16, UR4, PT ;  /* 0x0000000410007c0c */ /* 0x020fda000bf06270 */
[----:B------:R-:W-:Y:S05]  /*350e0*/  @P0 BRA `(.L_x_39137) ;  /* 0x000001a400b40947 */ /* 0x000fea0003800000 */
[----:B------:R-:W5:Y:S01]  /*350f0*/  LDCU UR4, c[0x0][0x388] ;  /* 0x00007100ff0477ac */ /* 0x000f620008000800 */
[----:B0-----:R-:W-:Y:S02]  /*35100*/  IMAD.MOV.U32 R18, RZ, RZ, RZ ;  /* 0x000000ffff127224 */ /* 0x001fe400078e00ff */
[----:B-12---:R-:W-:Y:S02]  /*35110*/  IMAD.MOV.U32 R0, RZ, RZ, RZ ;  /* 0x000000ffff007224 */ /* 0x006fe400078e00ff */
[----:B------:R-:W-:Y:S01]  /*35120*/  IMAD.MOV.U32 R17, RZ, RZ, RZ ;  /* 0x000000ffff117224 */ /* 0x000fe200078e00ff */
[----:B-----5:R-:W-:-:S09]  /*35130*/  UISETP.NE.AND UP0, UPT, UR4, URZ, UPT ;  /* 0x000000ff0400728c */ /* 0x020fd2000bf05270 */
[----:B------:R-:W-:Y:S05]  /*35140*/  BRA.U !UP0, `(.L_x_39138) ;  /* 0x0000001508747547 */ /* 0x000fea000b800000 */
[----:B------:R-:W0:Y:S01]  /*35150*/  LDCU.64 UR4, c[0x0][0x390] ;  /* 0x00007200ff0477ac */ /* 0x000e220008000a00 */
[----:B---34-:R-:W-:Y:S02]  /*35160*/  IMAD.MOV.U32 R2, RZ, RZ, RZ ;  /* 0x000000ffff027224 */ /* 0x018fe400078e00ff */
        /* <DEDUP_REMOVED lines=347> */
.L_x_39138:
        /* <DEDUP_REMOVED lines=19> */
.L_x_39143:
[----:B------:R-:W2:Y:S01]  /*36850*/  LDG.E.U8 R2, desc[UR36][R2.64] ;  /* 0x0000002402027981 */ /* 0x000ea2000c1e1100 */
[----:B------:R-:W-:Y:S01]  /*36860*/  CS2R R26, SRZ ;  /* 0x00000000001a7805 */ /* 0x000fe2000001ff00 */
[----:B--2---:R4:W0:Y:S02]  /*36870*/  I2F.F64.U16 R24, R2 ;  /* 0x0000000200187312 */ /* 0x0048240000101800 */
[----:B0---4-:R-:W-:Y:S05]  /*36880*/  BRA `(.L_x_39145) ;  /* 0x0000000c00d87947 */ /* 0x011fea0003800000 */
.L_x_39142:
        /* <DEDUP_REMOVED lines=10> */
.L_x_39147:
[----:B------:R-:W2:Y:S01]  /*36930*/  LDG.E R2, desc[UR36][R2.64] ;  /* 0x0000002402027981 */ /* 0x000ea2000c1e1900 */
[----:B------:R-:W-:Y:S01]  /*36940*/  CS2R R26, SRZ ;  /* 0x00000000001a7805 */ /* 0x000fe2000001ff00 */
[----:B--2---:R4:W0:Y:S02]  /*36950*/  I2F.F64 R24, R2 ;  /* 0x0000000200187312 */ /* 0x0048240000201c00 */
[----:B0---4-:R-:W-:Y:S05]  /*36960*/  BRA `(.L_x_39145) ;  /* 0x0000000c00a07947 */ /* 0x011fea0003800000 */
.L_x_39146:
[----:B------:R-:W2:Y:S01]  /*36970*/  LDG.E.U16 R2, desc[UR36][R2.64] ;  /* 0x0000002402027981 */ /* 0x000ea2000c1e1500 */
[----:B------:R-:W-:Y:S01]  /*36980*/  CS2R R26, SRZ ;  /* 0x00000000001a7805 */ /* 0x000fe2000001ff00 */
[----:B--2---:R4:W0:Y:S02]  /*36990*/  I2F.F64.S16 R24, R2 ;  /* 0x0000000200187312 */ /* 0x0048240000101c00 */
[----:B0---4-:R-:W-:Y:S05]  /*369a0*/  BRA `(.L_x_39145) ;  /* 0x0000000c00907947 */ /* 0x011fea0003800000 */
.L_x_39141:
        /* <DEDUP_REMOVED lines=11> */
.L_x_39149:
[----:B------:R-:W2:Y:S01]  /*36a60*/  LDG.E.U16 R0, desc[UR36][R2.64] ;  /* 0x0000002402007981 */ /* 0x000ea2000c1e1500 */
[----:B------:R-:W-:Y:S01]  /*36a70*/  CS2R R26, SRZ ;  /* 0x00000000001a7805 */ /* 0x000fe2000001ff00 */
[----:B--2---:R-:W-:-:S05]  /*36a80*/  HADD2.F32 R0, -RZ, R0.H0_H0 ;  /* 0x20000000ff007230 */ /* 0x004fca0000004100 */
[----:B------:R-:W-:-:S04]  /*36a90*/  FMUL.FTZ R0, R0, 1 ;  /* 0x3f80000000007820 */ /* 0x000fc80000410000 */
[----:B------:R3:W4:Y:S02]  /*36aa0*/  F2F.F64.F32 R24, R0 ;  /* 0x0000000000187310 */ /* 0x0007240000201800 */
[----:B---34-:R-:W-:Y:S05]  /*36ab0*/  BRA `(.L_x_39145) ;  /* 0x0000000c004c7947 */ /* 0x018fea0003800000 */
.L_x_39148:
        /* <DEDUP_REMOVED lines=9> */
[----:B------:R-:W3:-:S15]  /*36b50*/  F2F.F64.F32 R24, R24 ;  /* 0x0000001800187310 */ /* 0x000ede0000201800 */
[----:B------:R-:W-:-:S15]  /*36b60*/  NOP ;  /* 0x0000000000007918 */ /* 0x000fde0000000000 */
[----:B------:R-:W-:-:S15]  /*36b70*/  NOP ;  /* 0x0000000000007918 */ /* 0x000fde0000000000 */
[----:B------:R-:W-:-:S15]  /*36b80*/  NOP ;  /* 0x0000000000007918 */ /* 0x000fde0000000000 */
[----:B------:R-:W-:-:S04]  /*36b90*/  NOP ;  /* 0x0000000000007918 */ /* 0x000fc80000000000 */
[----:B------:R-:W4:Y:S02]  /*36ba0*/  F2F.F64.F32 R26, R26 ;  /* 0x0000001a001a7310 */ /* 0x000f240000201800 */
[----:B---34-:R-:W-:Y:S05]  /*36bb0*/  BRA `(.L_x_39145) ;  /* 0x0000000c000c7947 */ /* 0x018fea0003800000 */
.L_x_39151:
[----:B------:R-:W2:Y:S02]  /*36bc0*/  LDG.E R2, desc[UR36][R2.64] ;  /* 0x0000002402027981 */ /* 0x000ea4000c1e1900 */
[----:B--2---:R-:W-:-:S05]  /*36bd0*/  HADD2.F32 R0, -RZ, R2.H0_H0 ;  /* 0x20000002ff007230 */ /* 0x004fca0000004100 */
[----:B------:R-:W-:Y:S01]  /*36be0*/  FMUL.FTZ R24, R0, 1 ;  /* 0x3f80000000187820 */ /* 0x000fe20000410000 */
[----:B------:R-:W-:-:S05]  /*36bf0*/  HADD2.F32 R0, -RZ, R2.H1_H1 ;  /* 0x30000002ff007230 */ /* 0x000fca0000004100 */
[----:B------:R-:W-:Y:S01]  /*36c00*/  FMUL.FTZ R0, R0, 1 ;  /* 0x3f80000000007820 */ /* 0x000fe20000410000 */
[----:B------:R-:W3:-:S15]  /*36c10*/  F2F.F64.F32 R24, R24 ;  /* 0x0000001800187310 */ /* 0x000ede0000201800 */
[----:B------:R-:W-:-:S15]  /*36c20*/  NOP ;  /* 0x0000000000007918 */ /* 0x000fde0000000000 */
[----:B------:R-:W-:-:S15]  /*36c30*/  NOP ;  /* 0x0000000000007918 */ /* 0x000fde0000000000 */
[----:B------:R-:W-:-:S15]  /*36c40*/  NOP ;  /* 0x0000000000007918 */ /* 0x000fde0000000000 */
[----:B------:R-:W-:-:S04]  /*36c50*/  NOP ;  /* 0x0000000000007918 */ /* 0x000fc80000000000 */
[----:B------:R4:W0:Y:S02]  /*36c60*/  F2F.F64.F32 R26, R0 ;  /* 0x00000000001a7310 */ /* 0x0008240000201800 */
[----:B0--34-:R-:W-:Y:S05]  /*36c70*/  BRA `(.L_x_39145) ;  /* 0x0000000800dc7947 */ /* 0x019fea0003800000 */
.L_x_39150:
[----:B------:R3:W5:Y:S01]  /*36c80*/  LDG.E.64 R24, desc[UR36][R2.64] ;  /* 0x0000002402187981 */ /* 0x000762000c1e1b00 */
[----:B------:R-:W-:Y:S01]  /*36c90*/  CS2R R26, SRZ ;  /* 0x00000000001a7805 */ /* 0x000fe2000001ff00 */
[----:B------:R-:W-:Y:S06]  /*36ca0*/  BRA `(.L_x_39145) ;  /* 0x0000000800d07947 */ /* 0x000fec0003800000 */
.L_x_39140:
        /* <DEDUP_REMOVED lines=14> */
.L_x_39154:
[----:B------:R2:W5:Y:S01]  /*36d90*/  LDG.E.128 R24, desc[UR36][R2.64] ;  /* 0x0000002402187981 */ /* 0x000562000c1e1d00 */
[----:B------:R-:W-:Y:S05]  /*36da0*/  BRA `(.L_x_39145) ;  /* 0x0000000800907947 */ /* 0x000fea0003800000 */
.L_x_39153:
        /* <DEDUP_REMOVED lines=28> */
.L_x_39156:
        /* <DEDUP_REMOVED lines=15> */
.L_x_39155:
[----:B------:R-:W2:Y:S01]  /*37060*/  LDG.E.U16 R0, desc[UR36][R2.64] ;  /* 0x0000002402007981 */ /* 0x000ea2000c1e1500 */
[----:B------:R-:W-:Y:S01]  /*37070*/  CS2R R26, SRZ ;  /* 0x00000000001a7805 */ /* 0x000fe2000001ff00 */
[----:B--2---:R-:W-:-:S04]  /*37080*/  IMAD.U32 R0, R0, 0x10000, RZ ;  /* 0x0001000000007824 */ /* 0x004fc800078e00ff */
[----:B------:R-:W-:-:S04]  /*37090*/  FMUL.FTZ R0, R0, 1 ;  /* 0x3f80000000007820 */ /* 0x000fc80000410000 */
[----:B------:R2:W3:Y:S02]  /*370a0*/  F2F.F64.F32 R24, R0 ;  /* 0x0000000000187310 */ /* 0x0004e40000201800 */
[----:B--23--:R-:W-:Y:S05]  /*370b0*/  BRA `(.L_x_39145) ;  /* 0x0000000400cc7947 */ /* 0x00cfea0003800000 */
.L_x_39152:
        /* <DEDUP_REMOVED lines=12> */
.L_x_39159:
        /* <DEDUP_REMOVED lines=22> */
.L_x_39161:
[----:B------:R-:W-:Y:S05]  /*372e0*/  BSYNC.RECONVERGENT B0 ;  /* 0x0000000000007941 */ /* 0x000fea0003800200 */
.L_x_39160:
[----:B------:R-:W-:Y:S01]  /*372f0*/  IMAD.SHL.U32 R0, R0, 0x100000, RZ ;  /* 0x0010000000007824 */ /* 0x000fe200078e00ff */
[----:B------:R-:W-:-:S04]  /*37300*/  LEA R2, R2, 0x3b800000, 0x17 ;  /* 0x3b80000002027811 */ /* 0x000fc800078eb8ff */
[----:B------:R-:W-:-:S05]  /*37310*/  LOP3.LUT R0, R2, R0, R7, 0xfe, !PT ;  /* 0x0000000002007212 */ /* 0x000fca00078efe07 */
[----:B------:R-:W-:-:S04]  /*37320*/  FMUL.FTZ R0, R0, 1 ;  /* 0x3f80000000007820 */ /* 0x000fc80000410000 */
[----:B------:R2:W3:Y:S02]  /*37330*/  F2F.F64.F32 R24, R0 ;  /* 0x0000000000187310 */ /* 0x0004e40000201800 */
[----:B--23--:R-:W-:Y:S05]  /*37340*/  BRA `(.L_x_39145) ;  /* 0x0000000400287947 */ /* 0x00cfea0003800000 */
.L_x_39158:
        /* <DEDUP_REMOVED lines=22> */
.L_x_39163:
[----:B------:R-:W-:Y:S05]  /*374b0*/  BSYNC.RECONVERGENT B0 ;  /* 0x0000000000007941 */ /* 0x000fea0003800200 */
.L_x_39162:
[----:B------:R-:W-:Y:S01]  /*374c0*/  IMAD.SHL.U32 R0, R0, 0x200000, RZ ;  /* 0x0020000000007824 */ /* 0x000fe200078e00ff */
[----:B------:R-:W-:-:S04]  /*374d0*/  LEA R2, R2, 0x37800000, 0x17 ;  /* 0x3780000002027811 */ /* 0x000fc800078eb8ff */
[----:B------:R-:W-:-:S05]  /*374e0*/  LOP3.LUT R0, R2, R0, R7, 0xfe, !PT ;  /* 0x0000000002007212 */ /* 0x000fca00078efe07 */
[----:B------:R-:W-:-:S04]  /*374f0*/  FMUL.FTZ R0, R0, 1 ;  /* 0x3f80000000007820 */ /* 0x000fc80000410000 */
[----:B------:R2:W3:Y:S02]  /*37500*/  F2F.F64.F32 R24, R0 ;  /* 0x0000000000187310 */ /* 0x0004e40000201800 */
[----:B--23--:R-:W-:Y:S05]  /*37510*/  BRA `(.L_x_39145) ;  /* 0x0000000000b47947 */ /* 0x00cfea0003800000 */
.L_x_39157:
        /* <DEDUP_REMOVED lines=19> */
.L_x_39144:
        /* <DEDUP_REMOVED lines=9> */
[----:B------:R-:W-:Y:S01]  /*376e0*/  IMAD.U32 R5, RZ, RZ, UR5 ;  /* 0x00000005ff057e24 */ /* 0x000fe2000f8e00ff */
[----:B---3--:R-:W-:Y:S01]  /*376f0*/  MOV R6, UR6 ;  /* 0x0000000600067c02 */ /* 0x008fe20008000f00 */
[----:B------:R-:W-:Y:S02]  /*37700*/  IMAD.U32 R7, RZ, RZ, UR7 ;  /* 0x00000007ff077e24 */ /* 0x000fe4000f8e00ff */
[----:B----4-:R-:W-:Y:S02]  /*37710*/  IMAD.U32 R10, RZ, RZ, UR8 ;  /* 0x00000008ff0a7e24 */ /* 0x010fe4000f8e00ff */
[----:B-1----:R-:W-:-:S07]  /*37720*/  IMAD.U32 R11, RZ, RZ, UR9 ;  /* 0x00000009ff0b7e24 */ /* 0x002fce000f8e00ff */
[----:B------:R-:W-:-:S07]  /*37730*/  LEPC R20, `(.L_x_39166) ;  /* 0x000000001014794e */ /* 0x000fce0000000000 */
[----:B--2---:R-:W-:Y:S05]  /*37740*/  CALL.ABS.NOINC R2 ;  /* 0x0000000002007343 */ /* 0x004fea0003c00000 */
.L_x_39166:
[----:B------:R-:W-:Y:S02]  /*37750*/  CS2R R24, SRZ ;  /* 0x0000000000187805 */ /* 0x000fe4000001ff00 */
[----:B------:R-:W-:Y:S01]  /*37760*/  CS2R R26, SRZ ;  /* 0x00000000001a7805 */ /* 0x000fe2000001ff00 */
[----:B------:R-:W-:Y:S06]  /*37770*/  BRA `(.L_x_39145) ;  /* 0x00000000001c7947 */ /* 0x000fec0003800000 */
.L_x_39165:
[----:B------:R-:W2:Y:S01]  /*37780*/  LDG.E.64 R24, desc[UR36][R2.64] ;  /* 0x0000002402187981 */ /* 0x000ea2000c1e1b00 */
[----:B------:R-:W-:Y:S01]  /*37790*/  CS2R R26, SRZ ;  /* 0x00000000001a7805 */ /* 0x000fe2000001ff00 */
[----:B--2---:R-:W0:Y:S02]  /*377a0*/  I2F.F64.U64 R24, R24 ;  /* 0x0000001800187312 */ /* 0x004e240000301800 */
[----:B0-----:R-:W-:Y:S05]  /*377b0*/  BRA `(.L_x_39145) ;  /* 0x00000000000c7947 */ /* 0x001fea0003800000 */
.L_x_39164:
[----:B------:R-:W2:Y:S01]  /*377c0*/  LDG.E R2, desc[UR36][R2.64] ;  /* 0x0000002402027981 */ /* 0x000ea2000c1e1900 */
[----:B------:R-:W-:Y:S01]  /*377d0*/  CS2R R26, SRZ ;  /* 0x00000000001a7805 */ /* 0x000fe2000001ff00 */
[----:B--2---:R0:W1:Y:S06]  /*377e0*/  I2F.F64.U32 R24, R2 ;  /* 0x0000000200187312 */ /* 0x00406c0000201800 */
.L_x_39145:
[----:B------:R-:W-:Y:S05]  /*377f0*/  BSYNC.RECONVERGENT B7 ;  /* 0x0000000000077941 */ /* 0x000fea0003800200 */
.L_x_39139:
        /* <DEDUP_REMOVED lines=19> */
.L_x_39171:
[----:B------:R-:W4:Y:S01]  /*37930*/  LDG.E.U8 R12, desc[UR36][R18.64] ;  /* 0x00000024120c7981 */ /* 0x000f22000c1e1100 */
[----:B------:R-:W-:Y:S01]  /*37940*/  CS2R R14, SRZ ;  /* 0x00000000000e7805 */ /* 0x000fe2000001ff00 */
[----:B----4-:R-:W4:Y:S02]  /*37950*/  I2F.F64.U16 R12, R12 ;  /* 0x0000000c000c7312 */ /* 0x010f240000101800 */
[----:B----4-:R-:W-:Y:S05]  /*37960*/  BRA `(.L_x_39173) ;  /* 0x0000000c00d87947 */ /* 0x010fea0003800000 */
.L_x_39170:
        /* <DEDUP_REMOVED lines=10> */
.L_x_39175:
[----:B------:R-:W4:Y:S01]  /*37a10*/  LDG.E R12, desc[UR36][R18.64] ;  /* 0x00000024120c7981 */ /* 0x000f22000c1e1900 */
[----:B------:R-:W-:Y:S01]  /*37a20*/  CS2R R14, SRZ ;  /* 0x00000000000e7805 */ /* 0x000fe2000001ff00 */
[----:B----4-:R-:W4:Y:S02]  /*37a30*/  I2F.F64 R12, R12 ;  /* 0x0000000c000c7312 */ /* 0x010f240000201c00 */
[----:B----4-:R-:W-:Y:S05]  /*37a40*/  BRA `(.L_x_39173) ;  /* 0x0000000c00a07947 */ /* 0x010fea0003800000 */
.L_x_39174:
[----:B------:R-:W4:Y:S01]  /*37a50*/  LDG.E.U16 R12, desc[UR36][R18.64] ;  /* 0x00000024120c7981 */ /* 0x000f22000c1e1500 */
[----:B------:R-:W-:Y:S01]  /*37a60*/  CS2R R14, SRZ ;  /* 0x00000000000e7805 */ /* 0x000fe2000001ff00 */
[----:B----4-:R-:W4:Y:S02]  /*37a70*/  I2F.F64.S16 R12, R12 ;  /* 0x0000000c000c7312 */ /* 0x010f240000101c00 */
[----:B----4-:R-:W-:Y:S05]  /*37a80*/  BRA `(.L_x_39173) ;  /* 0x0000000c00907947 */ /* 0x010fea0003800000 */
.L_x_39169:
        /* <DEDUP_REMOVED lines=11> */
.L_x_39177:
[----:B------:R-:W4:Y:S01]  /*37b40*/  LDG.E.U16 R0, desc[UR36][R18.64] ;  /* 0x0000002412007981 */ /* 0x000f22000c1e1500 */
[----:B------:R-:W-:Y:S01]  /*37b50*/  CS2R R14, SRZ ;  /* 0x00000000000e7805 */ /* 0x000fe2000001ff00 */
[----:B----4-:R-:W-:-:S05]  /*37b60*/  HADD2.F32 R0, -RZ, R0.H0_H0 ;  /* 0x20000000ff007230 */ /* 0x010fca0000004100 */
[----:B------:R-:W-:-:S04]  /*37b70*/  FMUL.FTZ R0, R0, 1 ;  /* 0x3f80000000007820 */ /* 0x000fc80000410000 */
[----:B------:R4:W0:Y:S02]  /*37b80*/  F2F.F64.F32 R12, R0 ;  /* 0x00000000000c7310 */ /* 0x0008240000201800 */
[----:B0---4-:R-:W-:Y:S05]  /*37b90*/  BRA `(.L_x_39173) ;  /* 0x0000000c004c7947 */ /* 0x011fea0003800000 */
.L_x_39176:
        /* <DEDUP_REMOVED lines=16> */
.L_x_39179:
        /* <DEDUP_REMOVED lines=12> */
.L_x_39178:
[----:B------:R4:W5:Y:S01]  /*37d60*/  LDG.E.64 R12, desc[UR36][R18.64] ;  /* 0x00000024120c7981 */ /* 0x000962000c1e1b00 */
[----:B------:R-:W-:Y:S01]  /*37d70*/  CS2R R14, SRZ ;  /* 0x00000000000e7805 */ /* 0x000fe2000001ff00 */
[----:B------:R-:W-:Y:S06]  /*37d80*/  BRA `(.L_x_39173) ;  /* 0x0000000800d07947 */ /* 0x000fec0003800000 */
.L_x_39168:
        /* <DEDUP_REMOVED lines=14> */
.L_x_39182:
[----:B------:R4:W5:Y:S01]  /*37e70*/  LDG.E.128 R12, desc[UR36][R18.64] ;  /* 0x00000024120c7981 */ /* 0x000962000c1e1d00 */
[----:B------:R-:W-:Y:S05]  /*37e80*/  BRA `(.L_x_39173) ;  /* 0x0000000800907947 */ /* 0x000fea0003800000 */
.L_x_39181:
        /* <DEDUP_REMOVED lines=28> */
.L_x_39184:
[----:B--23--:R-:W2:Y:S01]  /*38050*/  LDG.E.U8 R3, desc[UR36][R18.64] ;  /* 0x0000002412037981 */ /* 0x00cea2000c1e1100 */
[----:B------:R-:W-:Y:S01]  /*38060*/  CS2R R14, SRZ ;  /* 0x00000000000e7805 */ /* 0x000fe2000001ff00 */
[C---:B--2---:R-:W-:Y:S02]  /*38070*/  IMAD.SHL.U32 R0, R3.reuse, 0x2000000, RZ ;  /* 0x0200000003007824 */ /* 0x044fe400078e00ff */
[----:B------:R-:W-:-:S03]  /*38080*/  IMAD.SHL.U32 R3, R3, 0x100, RZ ;  /* 0x0000010003037824 */ /* 0x000fc600078e00ff */
[----:B------:R-:W-:-:S13]  /*38090*/  ISETP.GE.U32.AND P0, PT, R0, 0x8000000, PT ;  /* 0x080000000000780c */ /* 0x000fda0003f06070 */
[C---:B0-----:R-:W-:Y:S02]  /*380a0*/  @!P0 LOP3.LUT R2, R3.reuse, 0x7f00, RZ, 0xc0, !PT ;  /* 0x00007f0003028812 */ /* 0x041fe400078ec0ff */
        /* <DEDUP_REMOVED lines=8> */
[----:B0-2---:R-:W-:Y:S05]  /*38130*/  BRA `(.L_x_39173) ;  /* 0x0000000400e47947 */ /* 0x005fea0003800000 */
.L_x_39183:
[----:B------:R-:W4:Y:S01]  /*38140*/  LDG.E.U16 R0, desc[UR36][R18.64] ;  /* 0x0000002412007981 */ /* 0x000f22000c1e1500 */
[----:B------:R-:W-:Y:S01]  /*38150*/  CS2R R14, SRZ ;  /* 0x00000000000e7805 */ /* 0x000fe2000001ff00 */
[----:B----4-:R-:W-:-:S04]  /*38160*/  IMAD.U32 R0, R0, 0x10000, RZ ;  /* 0x0001000000007824 */ /* 0x010fc800078e00ff */
[----:B------:R-:W-:-:S04]  /*38170*/  FMUL.FTZ R0, R0, 1 ;  /* 0x3f80000000007820 */ /* 0x000fc80000410000 */
[----:B------:R4:W0:Y:S02]  /*38180*/  F2F.F64.F32 R12, R0 ;  /* 0x00000000000c7310 */ /* 0x0008240000201800 */
[----:B0---4-:R-:W-:Y:S05]  /*38190*/  BRA `(.L_x_39173) ;  /* 0x0000000400cc7947 */ /* 0x011fea0003800000 */
.L_x_39180:
        /* <DEDUP_REMOVED lines=12> */
.L_x_39187:
        /* <DEDUP_REMOVED lines=22> */
.L_x_39189:
[----:B------:R-:W-:Y:S05]  /*383c0*/  BSYNC.RECONVERGENT B0 ;  /* 0x0000000000007941 */ /* 0x000fea0003800200 */
.L_x_39188:
[----:B------:R-:W-:Y:S01]  /*383d0*/  IMAD.SHL.U32 R0, R0, 0x100000, RZ ;  /* 0x0010000000007824 */ /* 0x000fe200078e00ff */
[----:B------:R-:W-:-:S04]  /*383e0*/  LEA R2, R2, 0x3b800000, 0x17 ;  /* 0x3b80000002027811 */ /* 0x000fc800078eb8ff */
[----:B------:R-:W-:-:S05]  /*383f0*/  LOP3.LUT R0, R2, R0, R7, 0xfe, !PT ;  /* 0x0000000002007212 */ /* 0x000fca00078efe07 */
[----:B------:R-:W-:-:S04]  /*38400*/  FMUL.FTZ R0, R0, 1 ;  /* 0x3f80000000007820 */ /* 0x000fc80000410000 */
[----:B------:R0:W2:Y:S02]  /*38410*/  F2F.F64.F32 R12, R0 ;  /* 0x00000000000c7310 */ /* 0x0000a40000201800 */
[----:B0-2---:R-:W-:Y:S05]  /*38420*/  BRA `(.L_x_39173) ;  /* 0x0000000400287947 */ /* 0x005fea0003800000 */
.L_x_39186:
        /* <DEDUP_REMOVED lines=22> */
.L_x_39191:
[----:B------:R-:W-:Y:S05]  /*38590*/  BSYNC.RECONVERGENT B0 ;  /* 0x0000000000007941 */ /* 0x000fea0003800200 */
.L_x_39190:
[----:B------:R-:W-:Y:S01]  /*385a0*/  IMAD.SHL.U32 R0, R0, 0x200000, RZ ;  /* 0x0020000000007824 */ /* 0x000fe200078e00ff */
[----:B------:R-:W-:-:S04]  /*385b0*/  LEA R2, R2, 0x37800000, 0x17 ;  /* 0x3780000002027811 */ /* 0x000fc800078eb8ff */
[----:B------:R-:W-:-:S05]  /*385c0*/  LOP3.LUT R0, R2, R0, R7, 0xfe, !PT ;  /* 0x0000000002007212 */ /* 0x000fca00078efe07 */
[----:B------:R-:W-:-:S04]  /*385d0*/  FMUL.FTZ R0, R0, 1 ;  /* 0x3f80000000007820 */ /* 0x000fc80000410000 */
[----:B------:R0:W2:Y:S02]  /*385e0*/  F2F.F64.F32 R12, R0 ;  /* 0x00000000000c7310 */ /* 0x0000a40000201800 */
[----:B0-2---:R-:W-:Y:S05]  /*385f0*/  BRA `(.L_x_39173) ;  /* 0x0000000000b47947 */ /* 0x005fea0003800000 */
.L_x_39185:
        /* <DEDUP_REMOVED lines=19> */
.L_x_39172:
        /* <DEDUP_REMOVED lines=16> */
.L_x_39194:
[----:B------:R-:W-:Y:S02]  /*38830*/  CS2R R12, SRZ ;  /* 0x00000000000c7805 */ /* 0x000fe4000001ff00 */
[----:B------:R-:W-:Y:S01]  /*38840*/  CS2R R14, SRZ ;  /* 0x00000000000e7805 */ /* 0x000fe2000001ff00 */
[----:B------:R-:W-:Y:S06]  /*38850*/  BRA `(.L_x_39173) ;  /* 0x00000000001c7947 */ /* 0x000fec0003800000 */
.L_x_39193:
[----:B------:R-:W4:Y:S01]  /*38860*/  LDG.E.64 R12, desc[UR36][R18.64] ;  /* 0x00000024120c7981 */ /* 0x000f22000c1e1b00 */
[----:B------:R-:W-:Y:S01]  /*38870*/  CS2R R14, SRZ ;  /* 0x00000000000e7805 */ /* 0x000fe2000001ff00 */
[----:B----4-:R-:W4:Y:S02]  /*38880*/  I2F.F64.U64 R12, R12 ;  /* 0x0000000c000c7312 */ /* 0x010f240000301800 */
[----:B----4-:R-:W-:Y:S05]  /*38890*/  BRA `(.L_x_39173) ;  /* 0x00000000000c7947 */ /* 0x010fea0003800000 */
.L_x_39192:
[----:B------:R-:W4:Y:S01]  /*388a0*/  LDG.E R12, desc[UR36][R18.64] ;  /* 0x00000024120c7981 */ /* 0x000f22000c1e1900 */
[----:B------:R-:W-:Y:S01]  /*388b0*/  CS2R R14, SRZ ;  /* 0x00000000000e7805 */ /* 0x000fe2000001ff00 */
[----:B----4-:R-:W4:Y:S06]  /*388c0*/  I2F.F64.U32 R12, R12 ;  /* 0x0000000c000c7312 */ /* 0x010f2c0000201800 */
.L_x_39173:
[----:B------:R-:W-:Y:S05]  /*388d0*/  BSYNC.RECONVERGENT B7 ;  /* 0x0000000000077941 */ /* 0x000fea0003800200 */
.L_x_39167:
        /* <DEDUP_REMOVED lines=108> */
[----:B-1----:R-:W-:Y:S02]  /*38fa0*/  @P1 FSEL R2, R2, RZ, P2 ;  /* 0x000000ff02021208 */ /* 0x002fe40001000000 */
[----:B------:R-:W-:Y:S02]  /*38fb0*/  @P1 FSEL R3, R3, -QNAN , P2 ;  /* 0xfff0000003031808 */ /* 0x000fe40001000000 */
[----:B------:R-:W-:Y:S01]  /*38fc0*/  @!P0 MOV R7, 0xfffffbcb ;  /* 0xfffffbcb00078802 */ /* 0x000fe20000000f00 */
        /* <DEDUP_REMOVED lines=172> */
.L_x_39202:
        /* <DEDUP_REMOVED lines=53> */
.L_x_39205:
[----:B------:R-:W-:Y:S05]  /*39de0*/  BSYNC.RECONVERGENT B3 ;  /* 0x0000000000037941 */ /* 0x000fea0003800200 */
.L_x_39204:
        /* <DEDUP_REMOVED lines=77> */
.L_x_39203:
[----:B------:R-:W-:Y:S05]  /*3a2c0*/  BSYNC.RECONVERGENT B2 ;  /* 0x0000000000027941 */ /* 0x000fea0003800200 */
.L_x_39201:
        /* <DEDUP_REMOVED lines=54> */
.L_x_39207:
[----:B------:R-:W-:Y:S05]  /*3a630*/  BSYNC.RECONVERGENT B2 ;  /* 0x0000000000027941 */ /* 0x000fea0003800200 */
.L_x_39206:
        /* <DEDUP_REMOVED lines=176> */
.L_x_39209:
[----:B------:R-:W-:Y:S02]  /*3b140*/  FSEL R4, RZ, 3.37028055040000000000e+12, P0 ;  /* 0x54442d18ff047808 */ /* 0x000fe40000000000 */
[----:B------:R-:W-:-:S07]  /*3b150*/  FSEL R5, RZ, 2.1426990032196044922, P0 ;  /* 0x400921fbff057808 */ /* 0x000fce0000000000 */
.L_x_39210:
[----:B------:R-:W-:Y:S05]  /*3b160*/  BSYNC.RECONVERGENT B0 ;  /* 0x0000000000007941 */ /* 0x000fea0003800200 */
.L_x_39208:
        /* <DEDUP_REMOVED lines=14> */
.L_x_39200:
        /* <DEDUP_REMOVED lines=21> */
[----:B------:R-:W-:Y:S01]  /*3b3a0*/  IMAD.MOV.U32 R10, RZ, RZ, R6 ;  /* 0x000000ffff0a7224 */ /* 0x000fe200078e0006 */
[----:B------:R-:W-:-:S11]  /*3b3b0*/  MOV R0, R7 ;  /* 0x0000000700007202 */ /* 0x000fd60000000f00 */
        /* <DEDUP_REMOVED lines=227> */
.L_x_39214:
[----:B------:R-:W-:Y:S05]  /*3c1f0*/  BSYNC.RECONVERGENT B0 ;  /* 0x0000000000007941 */ /* 0x000fea0003800200 */
.L_x_39213:
        /* <DEDUP_REMOVED lines=8> */
.L_x_39216:
[----:B------:R-:W-:Y:S05]  /*3c280*/  BSYNC.RECONVERGENT B2 ;  /* 0x0000000000027941 */ /* 0x000fea0003800200 */
.L_x_39215:
        /* <DEDUP_REMOVED lines=176> */
.L_x_39218:
[----:B------:R-:W-:Y:S02]  /*3cd90*/  FSEL R4, RZ, 3.37028055040000000000e+12, P0 ;  /* 0x54442d18ff047808 */ /* 0x000fe40000000000 */
[----:B------:R-:W-:-:S07]  /*3cda0*/  FSEL R5, RZ, 2.1426990032196044922, P0 ;  /* 0x400921fbff057808 */ /* 0x000fce0000000000 */
.L_x_39219:
[----:B------:R-:W-:Y:S05]  /*3cdb0*/  BSYNC.RECONVERGENT B0 ;  /* 0x0000000000007941 */ /* 0x000fea0003800200 */
.L_x_39217:
        /* <DEDUP_REMOVED lines=14> */
.L_x_39212:
[----:B------:R-:W-:Y:S01]  /*3cea0*/  LOP3.LUT R3, R19, 0xfffffff8, RZ, 0xc0, !PT ;  /* 0xfffffff813037812 */ /* 0x000fe200078ec0ff */
[----:B------:R-:W-:Y:S01]  /*3ceb0*/  IMAD.MOV.U32 R2, RZ, RZ, RZ ;  /* 0x000000ffff027224 */ /* 0x000fe200078e00ff */
[----:B------:R-:W-:Y:S01]  /*3cec0*/  MOV R8, RZ ;  /* 0x000000ff00087202 */ /* 0x000fe20000000f00 */
[----:B------:R-:W-:Y:S04]  /*3ced0*/  BSSY.RECONVERGENT B0, `(.L_x_39220) ;  /* 0x00000ea000007945 */ /* 0x000fe80003800200 */
        /* <DEDUP_REMOVED lines=99> */
.L_x_39221:
        /* <DEDUP_REMOVED lines=135> */
.L_x_39220:
        /* <DEDUP_REMOVED lines=116> */
[----:B0-----:R-:W-:Y:S01]  /*3e4c0*/  IMAD.MOV.U32 R2, RZ, RZ, -0x748574fc ;  /* 0x8b7a8b04ff027424 */ /* 0x001fe200078e00ff */
[----:B------:R-:W-:-:S15]  /*3e4d0*/  MOV R3, 0x3ed0ee25 ;  /* 0x3ed0ee2500037802 */ /* 0x000fde0000000f00 */
        /* <DEDUP_REMOVED lines=139> */
.L_x_39223:
        /* <DEDUP_REMOVED lines=53> */
.L_x_39226:
[----:B------:R-:W-:Y:S05]  /*3f0e0*/  BSYNC.RECONVERGENT B3 ;  /* 0x0000000000037941 */ /* 0x000fea0003800200 */
.L_x_39225:
        /* <DEDUP_REMOVED lines=77> */
.L_x_39224:
[----:B------:R-:W-:Y:S05]  /*3f5c0*/  BSYNC.RECONVERGENT B2 ;  /* 0x0000000000027941 */ /* 0x000fea0003800200 */
.L_x_39222:
        /* <DEDUP_REMOVED lines=54> */
.L_x_39228:
[----:B------:R-:W-:Y:S05]  /*3f930*/  BSYNC.RECONVERGENT B2 ;  /* 0x0000000000027941 */ /* 0x000fea0003800200 */
.L_x_39227:
        /* <DEDUP_REMOVED lines=176> */
.L_x_39230:
[----:B------:R-:W-:Y:S02]  /*40440*/  FSEL R4, RZ, 3.37028055040000000000e+12, P0 ;  /* 0x54442d18ff047808 */ /* 0x000fe40000000000 */
[----:B------:R-:W-:-:S07]  /*40450*/  FSEL R5, RZ, 2.1426990032196044922, P0 ;  /* 0x400921fbff057808 */ /* 0x000fce0000000000 */
.L_x_39231:
[----:B------:R-:W-:Y:S05]  /*40460*/  BSYNC.RECONVERGENT B0 ;  /* 0x0000000000007941 */ /* 0x000fea0003800200 */
.L_x_39229:
        /* <DEDUP_REMOVED lines=14> */
.L_x_39199:
        /* <DEDUP_REMOVED lines=124> */
[----:B0-----:R-:W-:Y:S02]  /*40d10*/  LOP3.LUT R3, R0, 0x100000, RZ, 0xfc, !PT ;  /* 0x0010000000037812 */ /* 0x001fe400078efcff */
[----:B------:R-:W-:-:S15]  /*40d20*/  MOV R2, RZ ;  /* 0x000000ff00027202 */ /* 0x000fde0000000f00 */
[----:B------:R-:W-:-:S15]  /*40d30*/  NOP ;  /* 0x0000000000007918 */ /* 0x000fde0000000000 */
[----:B------:R-:W-:-:S15]  /*40d40*/  NOP ;  /* 0x0000000000007918 */ /* 0x000fde0000000000 */
[----:B------:R-:W-:-:S15]  /*40d50*/  NOP ;  /* 0x0000000000007918 */ /* 0x000fde0000000000 */
        /* <DEDUP_REMOVED lines=195> */
.L_x_39233:
[----:B------:R-:W-:Y:S05]  /*41990*/  BSYNC.RECONVERGENT B0 ;  /* 0x0000000000007941 */ /* 0x000fea0003800200 */
.L_x_39232:
        /* <DEDUP_REMOVED lines=8> */
.L_x_39235:
[----:B------:R-:W-:Y:S05]  /*41a20*/  BSYNC.RECONVERGENT B2 ;  /* 0x0000000000027941 */ /* 0x000fea0003800200 */
.L_x_39234:
        /* <DEDUP_REMOVED lines=176> */
.L_x_39237:
[----:B------:R-:W-:Y:S02]  /*42530*/  FSEL R4, RZ, 3.37028055040000000000e+12, P0 ;  /* 0x54442d18ff047808 */ /* 0x000fe40000000000 */
[----:B------:R-:W-:-:S07]  /*42540*/  FSEL R5, RZ, 2.1426990032196044922, P0 ;  /* 0x400921fbff057808 */ /* 0x000fce0000000000 */
.L_x_39238:
[----:B------:R-:W-:Y:S05]  /*42550*/  BSYNC.RECONVERGENT B0 ;  /* 0x0000000000007941 */ /* 0x000fea0003800200 */
.L_x_39236:
        /* <DEDUP_REMOVED lines=10> */
.L_x_39198:
[----:B------:R-:W-:Y:S01]  /*42600*/  UMOV UR4, 0x6a3f9475 ;  /* 0x6a3f947500047882 */ /* 0x000fe20000000000 */
[----:B------:R-:W-:Y:S02]  /*42610*/  UMOV UR5, 0x20ca2fe7 ;  /* 0x20ca2fe700057882 */ /* 0x000fe40000000000 */
[----:B------:R-:W1:Y:S02]  /*42620*/  DSETP.GEU.AND P0, PT, R20, UR4, PT ;  /* 0x0000000414007e2a */ /* 0x000e64000bf0e000 */
[----:B-1----:R-:W-:Y:S05]  /*42630*/  @!P0 BRA `(.L_x_39239) ;  /* 0x0000002000248947 */ /* 0x002fea0003800000 */
[----:B0-23--:R-:W0:Y:S01]  /*42640*/  DMUL R2, R20, R20 ;  /* 0x0000001414027228 */ /* 0x00de220000000000 */
[----:B------:R-:W-:Y:S01]  /*42650*/  BSSY.RECONVERGENT B2, `(.L_x_39240) ;  /* 0x000014b000027945 */ /* 0x000fe20003800200 */
[C---:B0-----:R-:W-:Y:S02]  /*42660*/  FSETP.GEU.FTZ.AND P1, PT, R3.reuse, 1.7916666269302368164, PT ;  /* 0x3fe555550300780b */ /* 0x041fe40003f3e000 */
[----:B------:R-:W-:-:S13]  /*42670*/  FSETP.GT.FTZ.AND P0, PT, R3, -1.6999999284744262695, PT ;  /* 0xbfd999990300780b */ /* 0x000fda0003f14000 */
[----:B------:R-:W-:Y:S05]  /*42680*/  @P0 BRA !P1, `(.L_x_39241) ;  /* 0x0000000c00100947 */ /* 0x000fea0004800000 */
[----:B------:R-:W0:Y:S01]  /*42690*/  DADD R4, R2, 1 ;  /* 0x3ff0000002047429 */ /* 0x000e220000000000 */
[----:B------:R-:W-:Y:S01]  /*426a0*/  IMAD.MOV.U32 R11, RZ, RZ, -0x3ff ;  /* 0xfffffc01ff0b7424 */ /* 0x000fe200078e00ff */
[----:B0-----:R-:W-:Y:S01]  /*426b0*/  ISETP.GT.AND P0, PT, R5, 0xfffff, PT ;  /* 0x000fffff0500780c */ /* 0x001fe20003f04270 */
[--C-:B------:R-:W-:Y:S01]  /*426c0*/  IMAD.MOV.U32 R6, RZ, RZ, R4.reuse ;  /* 0x000000ffff067224 */ /* 0x100fe200078e0004 */
[----:B------:R-:W-:Y:S01]  /*426d0*/  MOV R7, R5 ;  /* 0x0000000500077202 */ /* 0x000fe20000000f00 */
[----:B------:R-:W-:Y:S02]  /*426e0*/  IMAD.MOV.U32 R0, RZ, RZ, R5 ;  /* 0x000000ffff007224 */ /* 0x000fe400078e0005 */
        /* <DEDUP_REMOVED lines=190> */
.L_x_39241:
        /* <DEDUP_REMOVED lines=53> */
.L_x_39244:
[----:B------:R-:W-:Y:S05]  /*43620*/  BSYNC.RECONVERGENT B3 ;  /* 0x0000000000037941 */ /* 0x000fea0003800200 */
.L_x_39243:
        /* <DEDUP_REMOVED lines=77> */
.L_x_39242:
[----:B------:R-:W-:Y:S05]  /*43b00*/  BSYNC.RECONVERGENT B2 ;  /* 0x0000000000027941 */ /* 0x000fea0003800200 */
.L_x_39240:
        /* <DEDUP_REMOVED lines=162> */
[----:B0-----:R-:W-:Y:S02]  /*44530*/  MOV R4, 0x4002d97c ;  /* 0x4002d97c00047802 */ /* 0x001fe40000000f00 */
[----:B------:R-:W-:Y:S02]  /*44540*/  FSEL R7, R0, 3.37028055040000000000e+12, !P0 ;  /* 0x54442d1800077808 */ /* 0x000fe40004000000 */
[----:B------:R-:W-:-:S15]  /*44550*/  FSEL R5, R4, 1.8213495016098022461, !P0 ;  /* 0x3fe921fb04057808 */ /* 0x000fde0004000000 */
        /* <DEDUP_REMOVED lines=23> */
.L_x_39239:
        /* <DEDUP_REMOVED lines=193> */
.L_x_39197:
        /* <DEDUP_REMOVED lines=53> */
.L_x_39246:
[----:B------:R-:W-:Y:S05]  /*45630*/  BSYNC.RECONVERGENT B2 ;  /* 0x0000000000027941 */ /* 0x000fea0003800200 */
.L_x_39245:
        /* <DEDUP_REMOVED lines=51> */
.L_x_39248:
[----:B------:R-:W-:Y:S05]  /*45970*/  BSYNC.RECONVERGENT B2 ;  /* 0x0000000000027941 */ /* 0x000fea0003800200 */
.L_x_39247:
[----:B------:R-:W-:Y:S01]  /*45980*/  DADD R2, -RZ, |R2| ;  /* 0x00000000ff027229 */ /* 0x000fe20000000502 */
        /* <DEDUP_REMOVED lines=42> */
[----:B-1----:R-:W0:-:S15]  /*45c30*/  DFMA R10, -R18, R8, 1 ;  /* 0x3ff00000120a742b */ /* 0x002e1e0000000108 */
        /* <DEDUP_REMOVED lines=34> */
[----:B0-----:R-:W-:-:S15]  /*45e60*/  DFMA R8, -R18, R4, R20 ;  /* 0x000000041208722b */ /* 0x001fde0000000114 */
[----:B------:R-:W-:-:S15]  /*45e70*/  NOP ;  /* 0x0000000000007918 */ /* 0x000fde0000000000 */
[----:B------:R-:W-:-:S15]  /*45e80*/  NOP ;  /* 0x0000000000007918 */ /* 0x000fde0000000000 */
[----:B------:R-:W-:-:S15]  /*45e90*/  NOP ;  /* 0x0000000000007918 */ /* 0x000fde0000000000 */
[----:B------:R-:W-:-:S04]  /*45ea0*/  NOP ;  /* 0x0000000000007918 */ /* 0x000fc80000000000 */
[----:B-1----:R-:W0:Y:S02]  /*45eb0*/  DFMA R2, R6, R6, R2 ;  /* 0x000000060602722b */ /* 0x002e240000000002 */
[----:B0-----:R-:W-:-:S15]  /*45ec0*/  MOV R6, R3 ;  /* 0x0000000300067202 */ /* 0x001fde0000000f00 */
[----:B------:R-:W-:-:S15]  /*45ed0*/  NOP ;  /* 0x0000000000007918 */ /* 0x000fde0000000000 */
[----:B------:R-:W-:-:S15]  /*45ee0*/  NOP ;  /* 0x0000000000007918 */ /* 0x000fde0000000000 */
[----:B------:R-:W-:-:S15]  /*45ef0*/  NOP ;  /* 0x0000000000007918 */ /* 0x000fde0000000000 */
[----:B------:R-:W-:-:S02]  /*45f00*/  NOP ;  /* 0x0000000000007918 */ /* 0x000fc40000000000 */
[----:B------:R0:W-:Y:S02]  /*45f10*/  DFMA R4, R10, R8, R4 ;  /* 0x000000080a04722b */ /* 0x0001e40000000004 */
        /* <DEDUP_REMOVED lines=244> */
.L_x_39250:
[----:B------:R-:W-:Y:S05]  /*46e60*/  BSYNC.RECONVERGENT B0 ;  /* 0x0000000000007941 */ /* 0x000fea0003800200 */
.L_x_39249:
        /* <DEDUP_REMOVED lines=9> */
.L_x_39252:
[----:B------:R-:W-:Y:S05]  /*46f00*/  BSYNC.RECONVERGENT B2 ;  /* 0x0000000000027941 */ /* 0x000fea0003800200 */
.L_x_39251:
        /* <DEDUP_REMOVED lines=154> */
[----:B---3--:R-:W-:Y:S02]  /*478b0*/  @!P1 FSEL R6, R8, R6, !P0 ;  /* 0x0000000608069208 */ /* 0x008fe40004000000 */
[----:B------:R-:W-:Y:S01]  /*478c0*/  @!P1 FSEL R7, R9, R7, !P0 ;  /* 0x0000000709079208 */ /* 0x000fe20004000000 */
[----:B------:R-:W-:Y:S01]  /*478d0*/  @!P1 IMAD.MOV.U32 R9, RZ, RZ, 0x3ff921fb ;  /* 0x3ff921fbff099424 */ /* 0x000fe200078e00ff */
[----:B------:R-:W-:-:S15]  /*478e0*/  @!P1 MOV R8, 0x54442d18 ;  /* 0x54442d1800089802 */ /* 0x000fde0000000f00 */
[----:B------:R-:W-:-:S15]  /*478f0*/  NOP ;  /* 0x0000000000007918 */ /* 0x000fde0000000000 */
[----:B------:R-:W-:-:S15]  /*47900*/  NOP ;  /* 0x0000000000007918 */ /* 0x000fde0000000000 */
[----:B------:R-:W-:-:S13]  /*47910*/  NOP ;  /* 0x0000000000007918 */ /* 0x000fda0000000000 */
        /* <DEDUP_REMOVED lines=15> */
.L_x_39254:
[----:B------:R-:W-:Y:S02]  /*47a10*/  FSEL R4, RZ, 3.37028055040000000000e+12, P0 ;  /* 0x54442d18ff047808 */ /* 0x000fe40000000000 */
[----:B------:R-:W-:-:S07]  /*47a20*/  FSEL R5, RZ, 2.1426990032196044922, P0 ;  /* 0x400921fbff057808 */ /* 0x000fce0000000000 */
.L_x_39255:
[----:B------:R-:W-:Y:S05]  /*47a30*/  BSYNC.RECONVERGENT B0 ;  /* 0x0000000000007941 */ /* 0x000fea0003800200 */
.L_x_39253:
        /* <DEDUP_REMOVED lines=14> */
.L_x_39196:
        /* <DEDUP_REMOVED lines=296> */
.L_x_39257:
[----:B------:R-:W-:Y:S05]  /*48da0*/  BSYNC.RECONVERGENT B0 ;  /* 0x0000000000007941 */ /* 0x000fea0003800200 */
.L_x_39256:
        /* <DEDUP_REMOVED lines=8> */
.L_x_39259:
[----:B------:R-:W-:Y:S05]  /*48e30*/  BSYNC.RECONVERGENT B2 ;  /* 0x0000000000027941 */ /* 0x000fea0003800200 */
.L_x_39258:
        /* <DEDUP_REMOVED lines=156> */
[----:B------:R-:W-:Y:S02]  /*49800*/  @P1 FSEL R7, R9, R7, !P0 ;  /* 0x0000000709071208 */ /* 0x000fe40004000000 */
[----:B------:R-:W-:-:S15]  /*49810*/  @P1 MOV R9, 0x3ff921fb ;  /* 0x3ff921fb00091802 */ /* 0x000fde0000000f00 */
        /* <DEDUP_REMOVED lines=18> */
.L_x_39261:
[----:B------:R-:W-:Y:S02]  /*49940*/  FSEL R4, RZ, 3.37028055040000000000e+12, P0 ;  /* 0x54442d18ff047808 */ /* 0x000fe40000000000 */
[----:B------:R-:W-:-:S07]  /*49950*/  FSEL R5, RZ, 2.1426990032196044922, P0 ;  /* 0x400921fbff057808 */ /* 0x000fce0000000000 */
.L_x_39262:
[----:B------:R-:W-:Y:S05]  /*49960*/  BSYNC.RECONVERGENT B0 ;  /* 0x0000000000007941 */ /* 0x000fea0003800200 */
.L_x_39260:
        /* <DEDUP_REMOVED lines=9> */
.L_x_39211:
[----:B------:R-:W-:Y:S05]  /*49a00*/  BSYNC.RECONVERGENT B1 ;  /* 0x0000000000017941 */ /* 0x000fea0003800200 */
.L_x_39195:
        /* <DEDUP_REMOVED lines=145> */
.L_x_39269:
[----:B------:R-:W-:Y:S05]  /*4a320*/  BSYNC.RECONVERGENT B0 ;  /* 0x0000000000007941 */ /* 0x000fea0003800200 */
.L_x_39268:
        /* <DEDUP_REMOVED lines=50> */
.L_x_39273:
[----:B------:R-:W-:Y:S05]  /*4a650*/  BSYNC.RECONVERGENT B4 ;  /* 0x0000000000047941 */ /* 0x000fea0003800200 */
.L_x_39272:
[----:B------:R-:W-:Y:S01]  /*4a660*/  VIADD R0, R0, 0x1 ;  /* 0x0000000100007836 */ /* 0x000fe20000000000 */
[----:B------:R-:W-:Y:S06]  /*4a670*/  BRA `(.L_x_39274) ;  /* 0x0000000000087947 */ /* 0x000fec0003800000 */
.L_x_39271:
[----:B-1----:R1:W3:Y:S02]  /*4a680*/  DMUL R4, RZ, R22 ;  /* 0x00000016ff047228 */ /* 0x0022e40000000000 */
[----:B-1-3--:R-:W-:-:S07]  /*4a690*/  IMAD.MOV.U32 R0, RZ, RZ, 0x1 ;  /* 0x00000001ff007424 */ /* 0x00afce00078e00ff */
.L_x_39274:
[----:B------:R-:W-:Y:S05]  /*4a6a0*/  BSYNC.RECONVERGENT B3 ;  /* 0x0000000000037941 */ /* 0x000fea0003800200 */
.L_x_39270:
        /* <DEDUP_REMOVED lines=114> */
.L_x_39276:
[----:B------:R0:W1:Y:S02]  /*4add0*/  DMUL R2, RZ, R22 ;  /* 0x00000016ff027228 */ /* 0x0000640000000000 */
[----:B01----:R-:W-:-:S07]  /*4ade0*/  IMAD.MOV.U32 R0, RZ, RZ, RZ ;  /* 0x000000ffff007224 */ /* 0x003fce00078e00ff */
.L_x_39277:
[----:B------:R-:W-:Y:S05]  /*4adf0*/  BSYNC.RECONVERGENT B3 ;  /* 0x0000000000037941 */ /* 0x000fea0003800200 */
.L_x_39275:
        /* <DEDUP_REMOVED lines=73> */
.L_x_39267:
[----:B------:R-:W-:Y:S01]  /*4b290*/  IMAD.MOV.U32 R8, RZ, RZ, 0x652b82fe ;  /* 0x652b82feff087424 */ /* 0x000fe200078e00ff */
[----:B------:R-:W-:Y:S01]  /*4b2a0*/  MOV R9, 0x3ff71547 ;  /* 0x3ff7154700097802 */ /* 0x000fe20000000f00 */
[----:B------:R-:W-:Y:S01]  /*4b2b0*/  UMOV UR4, 0x19ba0da4 ;  /* 0x19ba0da400047882 */ /* 0x000fe20000000000 */
        /* <DEDUP_REMOVED lines=122> */
.L_x_39280:
[----:B------:R-:W-:Y:S05]  /*4ba60*/  BSYNC.RECONVERGENT B0 ;  /* 0x0000000000007941 */ /* 0x000fea0003800200 */
.L_x_39279:
        /* <DEDUP_REMOVED lines=61> */
.L_x_39284:
[----:B------:R-:W-:Y:S05]  /*4be40*/  BSYNC.RECONVERGENT B4 ;  /* 0x0000000000047941 */ /* 0x000fea0003800200 */
.L_x_39283:
[----:B------:R-:W-:Y:S01]  /*4be50*/  VIADD R0, R4, 0x1 ;  /* 0x0000000104007836 */ /* 0x000fe20000000000 */
[----:B------:R-:W-:Y:S06]  /*4be60*/  BRA `(.L_x_39285) ;  /* 0x0000000000087947 */ /* 0x000fec0003800000 */
.L_x_39282:
[----:B------:R1:W2:Y:S02]  /*4be70*/  DMUL R2, RZ, R22 ;  /* 0x00000016ff027228 */ /* 0x0002a40000000000 */
[----:B-12---:R-:W-:-:S07]  /*4be80*/  IMAD.MOV.U32 R0, RZ, RZ, 0x1 ;  /* 0x00000001ff007424 */ /* 0x006fce00078e00ff */
.L_x_39285:
[----:B------:R-:W-:Y:S05]  /*4be90*/  BSYNC.RECONVERGENT B3 ;  /* 0x0000000000037941 */ /* 0x000fea0003800200 */
.L_x_39281:
        /* <DEDUP_REMOVED lines=124> */
.L_x_39287:
[----:B------:R0:W1:Y:S02]  /*4c660*/  DMUL R2, RZ, R22 ;  /* 0x00000016ff027228 */ /* 0x0000640000000000 */
[----:B01----:R-:W-:-:S07]  /*4c670*/  IMAD.MOV.U32 R0, RZ, RZ, RZ ;  /* 0x000000ffff007224 */ /* 0x003fce00078e00ff */
.L_x_39288:
[----:B------:R-:W-:Y:S05]  /*4c680*/  BSYNC.RECONVERGENT B3 ;  /* 0x0000000000037941 */ /* 0x000fea0003800200 */
.L_x_39286:
        /* <DEDUP_REMOVED lines=84> */
.L_x_39266:
        /* <DEDUP_REMOVED lines=10> */
.L_x_39289:
[----:B------:R-:W1:Y:S02]  /*4cc70*/  DADD R20, R22, -R22 ;  /* 0x0000000016147229 */ /* 0x000e640000000816 */
[----:B-1----:R-:W-:Y:S02]  /*4cc80*/  IMAD.MOV.U32 R22, RZ, RZ, R20 ;  /* 0x000000ffff167224 */ /* 0x002fe400078e0014 */
[----:B------:R-:W-:Y:S01]  /*4cc90*/  IMAD.MOV.U32 R23, RZ, RZ, R21 ;  /* 0x000000ffff177224 */ /* 0x000fe200078e0015 */
[----:B------:R-:W-:Y:S06]  /*4cca0*/  BRA `(.L_x_39278) ;  /* 0x0000001400887947 */ /* 0x000fec0003800000 */
.L_x_39265:
        /* <DEDUP_REMOVED lines=48> */
[----:B------:R-:W-:-:S07]  /*4cfb0*/  MOV R4, R0 ;  /* 0x0000000000047202 */ /* 0x000fce0000000f00 */
.L_x_39293:
[----:B------:R-:W-:Y:S05]  /*4cfc0*/  BSYNC.RECONVERGENT B4 ;  /* 0x0000000000047941 */ /* 0x000fea0003800200 */
.L_x_39292:
[----:B------:R-:W-:Y:S01]  /*4cfd0*/  VIADD R0, R4, 0x1 ;  /* 0x0000000104007836 */ /* 0x000fe20000000000 */
[----:B------:R-:W-:Y:S06]  /*4cfe0*/  BRA `(.L_x_39294) ;  /* 0x0000000000087947 */ /* 0x000fec0003800000 */
.L_x_39291:
[----:B------:R1:W2:Y:S02]  /*4cff0*/  DMUL R2, RZ, R22 ;  /* 0x00000016ff027228 */ /* 0x0002a40000000000 */
[----:B-12---:R-:W-:-:S07]  /*4d000*/  IMAD.MOV.U32 R0, RZ, RZ, 0x1 ;  /* 0x00000001ff007424 */ /* 0x006fce00078e00ff */
.L_x_39294:
[----:B------:R-:W-:Y:S05]  /*4d010*/  BSYNC.RECONVERGENT B3 ;  /* 0x0000000000037941 */ /* 0x000fea0003800200 */
.L_x_39290:
        /* <DEDUP_REMOVED lines=114> */
.L_x_39296:
[----:B------:R0:W1:Y:S02]  /*4d740*/  DMUL R2, RZ, R22 ;  /* 0x00000016ff027228 */ /* 0x0000640000000000 */
[----:B01----:R-:W-:-:S07]  /*4d750*/  IMAD.MOV.U32 R0, RZ, RZ, RZ ;  /* 0x000000ffff007224 */ /* 0x003fce00078e00ff */
.L_x_39297:
[----:B------:R-:W-:Y:S05]  /*4d760*/  BSYNC.RECONVERGENT B3 ;  /* 0x0000000000037941 */ /* 0x000fea0003800200 */
.L_x_39295:
        /* <DEDUP_REMOVED lines=64> */
.L_x_39264:
        /* <DEDUP_REMOVED lines=118> */
.L_x_39278:
[----:B------:R-:W-:Y:S05]  /*4e2d0*/  BSYNC.RECONVERGENT B2 ;  /* 0x0000000000027941 */ /* 0x000fea0003800200 */
.L_x_39263:
        /* <DEDUP_REMOVED lines=17> */
.L_x_39301:
[----:B--2---:R-:W1:Y:S02]  /*4e3f0*/  F2I.S64.F64.TRUNC R20, R20 ;  /* 0x0000001400147311 */ /* 0x004e64000030d900 */
[----:B-1----:R-:W-:-:S05]  /*4e400*/  IMAD.MOV.U32 R5, RZ, RZ, R20 ;  /* 0x000000ffff057224 */ /* 0x002fca00078e0014 */
[----:B------:R2:W-:Y:S01]  /*4e410*/  STG.E.U8 desc[UR36][R2.64], R5 ;  /* 0x0000000502007986 */ /* 0x0005e2000c101124 */
[----:B------:R-:W-:Y:S05]  /*4e420*/  BRA `(.L_x_39303) ;  /* 0x0000001000e07947 */ /* 0x000fea0003800000 */
.L_x_39300:
        /* <DEDUP_REMOVED lines=9> */
.L_x_39305:
[----:B--2---:R-:W1:Y:S02]  /*4e4c0*/  F2I.F64.TRUNC R21, R20 ;  /* 0x0000001400157311 */ /* 0x004e64000030d100 */
[----:B-1----:R4:W-:Y:S01]  /*4e4d0*/  STG.E desc[UR36][R2.64], R21 ;  /* 0x0000001502007986 */ /* 0x0029e2000c101924 */
[----:B------:R-:W-:Y:S05]  /*4e4e0*/  BRA `(.L_x_39303) ;  /* 0x0000001000b07947 */ /* 0x000fea0003800000 */
.L_x_39304:
[----:B--2---:R-:W1:Y:S02]  /*4e4f0*/  F2I.F64.TRUNC R21, R20 ;  /* 0x0000001400157311 */ /* 0x004e64000030d100 */
[----:B-1----:R3:W-:Y:S01]  /*4e500*/  STG.E.U16 desc[UR36][R2.64], R21 ;  /* 0x0000001502007986 */ /* 0x0027e2000c101524 */
[----:B------:R-:W-:Y:S05]  /*4e510*/  BRA `(.L_x_39303) ;  /* 0x0000001000a47947 */ /* 0x000fea0003800000 */
.L_x_39299:
        /* <DEDUP_REMOVED lines=17> */
.L_x_39307:
        /* <DEDUP_REMOVED lines=12> */
.L_x_39306:
        /* <DEDUP_REMOVED lines=28> */
.L_x_39309:
        /* <DEDUP_REMOVED lines=23> */
.L_x_39308:
[----:B--2---:R1:W-:Y:S01]  /*4ea20*/  STG.E.64 desc[UR36][R2.64], R20 ;  /* 0x0000001402007986 */ /* 0x0043e2000c101b24 */
[----:B------:R-:W-:Y:S05]  /*4ea30*/  BRA `(.L_x_39303) ;  /* 0x0000000c005c7947 */ /* 0x000fea0003800000 */
.L_x_39298:
        /* <DEDUP_REMOVED lines=13> */
.L_x_39313:
        /* <DEDUP_REMOVED lines=26> */
.L_x_39316:
[----:B------:R-:W-:-:S04]  /*4ecb0*/  SHF.R.U32.HI R5, RZ, 0x18, R5 ;  /* 0x00000018ff057819 */ /* 0x000fc80000011605 */
[----:B------:R-:W-:-:S07]  /*4ecc0*/  LOP3.LUT R0, R0, 0x80, R5, 0xf8, !PT ;  /* 0x0000008000007812 */ /* 0x000fce00078ef805 */
.L_x_39315:
[----:B------:R-:W-:Y:S05]  /*4ecd0*/  BSYNC.RECONVERGENT B0 ;  /* 0x0000000000007941 */ /* 0x000fea0003800200 */
.L_x_39314:
[----:B------:R1:W-:Y:S01]  /*4ece0*/  STG.E.U8 desc[UR36][R2.64], R0 ;  /* 0x0000000002007986 */ /* 0x0003e2000c101124 */
[----:B------:R-:W-:Y:S05]  /*4ecf0*/  BRA `(.L_x_39303) ;  /* 0x0000000800ac7947 */ /* 0x000fea0003800000 */
.L_x_39312:
        /* <DEDUP_REMOVED lines=26> */
.L_x_39319:
[----:B------:R-:W-:-:S04]  /*4eea0*/  SHF.R.U32.HI R5, RZ, 0x18, R5 ;  /* 0x00000018ff057819 */ /* 0x000fc80000011605 */
[----:B------:R-:W-:-:S07]  /*4eeb0*/  LOP3.LUT R0, R0, 0x80, R5, 0xf8, !PT ;  /* 0x0000008000007812 */ /* 0x000fce00078ef805 */
.L_x_39318:
[----:B------:R-:W-:Y:S05]  /*4eec0*/  BSYNC.RECONVERGENT B0 ;  /* 0x0000000000007941 */ /* 0x000fea0003800200 */
.L_x_39317:
[----:B------:R1:W-:Y:S01]  /*4eed0*/  STG.E.U8 desc[UR36][R2.64], R0 ;  /* 0x0000000002007986 */ /* 0x0003e2000c101124 */
[----:B------:R-:W-:Y:S05]  /*4eee0*/  BRA `(.L_x_39303) ;  /* 0x0000000800307947 */ /* 0x000fea0003800000 */
.L_x_39311:
        /* <DEDUP_REMOVED lines=30> */
.L_x_39321:
[----:B--2---:R-:W1:Y:S02]  /*4f0d0*/  F2I.U64.F64.TRUNC R20, R20 ;  /* 0x0000001400147311 */ /* 0x004e64000030d800 */
[----:B-1----:R1:W-:Y:S01]  /*4f0e0*/  STG.E.64 desc[UR36][R2.64], R20 ;  /* 0x0000001402007986 */ /* 0x0023e2000c101b24 */
[----:B------:R-:W-:Y:S05]  /*4f0f0*/  BRA `(.L_x_39303) ;  /* 0x0000000400ac7947 */ /* 0x000fea0003800000 */
.L_x_39320:
[----:B--2---:R-:W1:Y:S02]  /*4f100*/  F2I.U32.F64.TRUNC R21, R20 ;  /* 0x0000001400157311 */ /* 0x004e64000030d000 */
[----:B-1----:R1:W-:Y:S01]  /*4f110*/  STG.E desc[UR36][R2.64], R21 ;  /* 0x0000001502007986 */ /* 0x0023e2000c101924 */
[----:B------:R-:W-:Y:S05]  /*4f120*/  BRA `(.L_x_39303) ;  /* 0x0000000400a07947 */ /* 0x000fea0003800000 */
.L_x_39310:
        /* <DEDUP_REMOVED lines=15> */
.L_x_39323:
[----:B--2---:R1:W-:Y:S01]  /*4f220*/  STG.E.128 desc[UR36][R2.64], R20 ;  /* 0x0000001402007986 */ /* 0x0043e2000c101d24 */
[----:B------:R-:W-:Y:S05]  /*4f230*/  BRA `(.L_x_39303) ;  /* 0x00000004005c7947 */ /* 0x000fea0003800000 */
.L_x_39322:
[----:B------:R-:W-:-:S09]  /*4f240*/  UISETP.NE.AND UP0, UPT, UR6, 0xf, UPT ;  /* 0x0000000f0600788c */ /* 0x000fd2000bf05270 */
[----:B------:R-:W-:Y:S05]  /*4f250*/  BRA.U !UP0, `(.L_x_39324) ;  /* 0x0000000508287547 */ /* 0x000fea000b800000 */
[----:B------:R-:W-:-:S09]  /*4f260*/  UISETP.NE.AND UP0, UPT, UR6, 0x17, UPT ;  /* 0x000000170600788c */ /* 0x000fd2000bf05270 */
[----:B------:R-:W-:Y:S05]  /*4f270*/  BRA.U !UP0, `(.L_x_39325) ;  /* 0x0000000108b07547 */ /* 0x000fea000b800000 */
[----:B------:R-:W-:-:S09]  /*4f280*/  UISETP.NE.AND UP0, UPT, UR6, 0x18, UPT ;  /* 0x000000180600788c */ /* 0x000fd2000bf05270 */
[----:B------:R-:W-:Y:S05]  /*4f290*/  BRA.U !UP0, `(.L_x_39326) ;  /* 0x0000000108447547 */ /* 0x000fea000b800000 */
.L_x_39302:
        /* <DEDUP_REMOVED lines=9> */
[----:B------:R-:W-:Y:S02]  /*4f330*/  IMAD.U32 R5, RZ, RZ, UR5 ;  /* 0x00000005ff057e24 */ /* 0x000fe4000f8e00ff */
[----:B-----5:R-:W-:Y:S02]  /*4f340*/  IMAD.U32 R6, RZ, RZ, UR6 ;  /* 0x00000006ff067e24 */ /* 0x020fe4000f8e00ff */
[----:B------:R-:W-:Y:S02]  /*4f350*/  IMAD.U32 R7, RZ, RZ, UR7 ;  /* 0x00000007ff077e24 */ /* 0x000fe4000f8e00ff */
[----:B0-----:R-:W-:Y:S02]  /*4f360*/  IMAD.U32 R10, RZ, RZ, UR8 ;  /* 0x00000008ff0a7e24 */ /* 0x001fe4000f8e00ff */
[----:B---3--:R-:W-:-:S07]  /*4f370*/  IMAD.U32 R11, RZ, RZ, UR9 ;  /* 0x00000009ff0b7e24 */ /* 0x008fce000f8e00ff */
[----:B--2---:R-:W-:-:S07]  /*4f380*/  LEPC R20, `(.L_x_39327) ;  /* 0x000000001014794e */ /* 0x004fce0000000000 */
[----:B----4-:R-:W-:Y:S05]  /*4f390*/  CALL.ABS.NOINC R2 ;  /* 0x0000000002007343 */ /* 0x010fea0003c00000 */
.L_x_39327:
[----:B------:R-:W-:Y:S05]  /*4f3a0*/  BRA `(.L_x_39303) ;  /* 0x0000000400007947 */ /* 0x000fea0003800000 */
.L_x_39326:
        /* <DEDUP_REMOVED lines=21> */
.L_x_39329:
[----:B------:R-:W-:Y:S05]  /*4f500*/  BSYNC.RECONVERGENT B0 ;  /* 0x0000000000007941 */ /* 0x000fea0003800200 */
.L_x_39328:
[----:B------:R-:W-:-:S05]  /*4f510*/  LOP3.LUT R5, R0, 0x80, R5, 0xf8, !PT ;  /* 0x0000008000057812 */ /* 0x000fca00078ef805 */
[----:B------:R1:W-:Y:S01]  /*4f520*/  STG.E.U8 desc[UR36][R2.64], R5 ;  /* 0x0000000502007986 */ /* 0x0003e2000c101124 */
[----:B------:R-:W-:Y:S05]  /*4f530*/  BRA `(.L_x_39303) ;  /* 0x00000000009c7947 */ /* 0x000fea0003800000 */
.L_x_39325:
        /* <DEDUP_REMOVED lines=20> */
.L_x_39331:
[----:B------:R-:W-:Y:S01]  /*4f680*/  IMAD.MOV.U32 R0, RZ, RZ, 0x7f ;  /* 0x0000007fff007424 */ /* 0x000fe200078e00ff */
[----:B------:R-:W-:-:S04]  /*4f690*/  ISETP.GT.U32.AND P0, PT, R4, 0x7f800000, PT ;  /* 0x7f8000000400780c */ /* 0x000fc80003f04070 */
[----:B------:R-:W-:-:S09]  /*4f6a0*/  SEL R0, R0, 0x7c, P0 ;  /* 0x0000007c00007807 */ /* 0x000fd20000000000 */
.L_x_39332:
[----:B------:R-:W-:Y:S05]  /*4f6b0*/  BSYNC.RECONVERGENT B0 ;  /* 0x0000000000007941 */ /* 0x000fea0003800200 */
.L_x_39330:
[----:B------:R-:W-:-:S04]  /*4f6c0*/  SHF.R.U32.HI R5, RZ, 0x18, R5 ;  /* 0x00000018ff057819 */ /* 0x000fc80000011605 */
[----:B------:R-:W-:-:S05]  /*4f6d0*/  LOP3.LUT R5, R0, 0x80, R5, 0xf8, !PT ;  /* 0x0000008000057812 */ /* 0x000fca00078ef805 */
[----:B------:R1:W-:Y:S01]  /*4f6e0*/  STG.E.U8 desc[UR36][R2.64], R5 ;  /* 0x0000000502007986 */ /* 0x0003e2000c101124 */
[----:B------:R-:W-:Y:S05]  /*4f6f0*/  BRA `(.L_x_39303) ;  /* 0x00000000002c7947 */ /* 0x000fea0003800000 */
.L_x_39324:
        /* <DEDUP_REMOVED lines=11> */
.L_x_39303:
[----:B------:R-:W-:-:S07]  /*4f7b0*/  VIADD R16, R16, 0x80 ;  /* 0x0000008010107836 */ /* 0x000fce0000000000 */
.L_x_39137:
[----:B------:R-:W-:Y:S05]  /*4f7c0*/  BSYNC.RECONVERGENT B6 ;  /* 0x0000000000067941 */ /* 0x000fea0003800200 */
.L_x_39136:
[----:B------:R-:W5:Y:S02]  /*4f7d0*/  LDCU UR4, c[0x0][0x380] ;  /* 0x00007000ff0477ac */ /* 0x000f640008000800 */
[----:B-----5:R-:W-:-:S13]  /*4f7e0*/  ISETP.GE.AND P0, PT, R16, UR4, PT ;  /* 0x0000000410007c0c */ /* 0x020fda000bf06270 */
[----:B------:R-:W-:Y:S05]  /*4f7f0*/  @P0 EXIT ;  /* 0x000000000000094d */ /* 0x000fea0003800000 */
        /* <DEDUP_REMOVED lines=355> */
.L_x_39333:
[----:B------:R-:W0:Y:S01]  /*50e30*/  LDCU.64 UR6, c[0x0][0x5e8] ;  /* 0x0000bd00ff0677ac */ /* 0x000e220008000a00 */
[----:B------:R-:W-:Y:S01]  /*50e40*/  BSSY.RECONVERGENT B6, `(.L_x_39334) ;  /* 0x000010f000067945 */ /* 0x000fe20003800200 */
[----:B------:R-:W3:Y:S01]  /*50e50*/  LDCU.64 UR8, c[0x0][0x5f0] ;  /* 0x0000be00ff0877ac */ /* 0x000ee20008000a00 */
[----:B------:R-:W-:-:S04]  /*50e60*/  UPRMT UR4, UR40, 0x7771, URZ ;  /* 0x0000777128047896 */ /* 0x000fc800080000ff */
[----:B------:R-:W-:Y:S01]  /*50e70*/  UISETP.GT.AND UP0, UPT, UR4, 0x9, UPT ;  /* 0x000000090400788c */ /* 0x000fe2000bf04270 */
[----:B0-----:R-:W-:Y:S02]  /*50e80*/  IADD3 R16, P0, PT, R17, UR6, RZ ;  /* 0x0000000611107c10 */ /* 0x001fe4000ff1e0ff */
[----:B---34-:R-:W-:-:S03]  /*50e90*/  IADD3 R2, P1, PT, R0, UR8, RZ ;  /* 0x0000000800027c10 */ /* 0x018fc6000ff3e0ff */
        /* <DEDUP_REMOVED lines=15> */
.L_x_39338:
[----:B------:R-:W2:Y:S01]  /*50f90*/  LDG.E.U8 R2, desc[UR36][R2.64] ;  /* 0x0000002402027981 */ /* 0x000ea2000c1e1100 */
[----:B------:R-:W-:Y:S01]  /*50fa0*/  CS2R R26, SRZ ;  /* 0x00000000001a7805 */ /* 0x000fe2000001ff00 */
[----:B--2---:R4:W0:Y:S02]  /*50fb0*/  I2F.F64.U16 R24, R2 ;  /* 0x0000000200187312 */ /* 0x0048240000101800 */
[----:B0---4-:R-:W-:Y:S05]  /*50fc0*/  BRA `(.L_x_39340) ;  /* 0x0000000c00d87947 */ /* 0x011fea0003800000 */
.L_x_39337:
        /* <DEDUP_REMOVED lines=10> */
.L_x_39342:
[----:B------:R-:W2:Y:S01]  /*51070*/  LDG.E R2, desc[UR36][R2.64] ;  /* 0x0000002402027981 */ /* 0x000ea2000c1e1900 */
[----:B------:R-:W-:Y:S01]  /*51080*/  CS2R R26, SRZ ;  /* 0x00000000001a7805 */ /* 0x000fe2000001ff00 */
[----:B--2---:R4:W0:Y:S02]  /*51090*/  I2F.F64 R24, R2 ;  /* 0x0000000200187312 */ /* 0x0048240000201c00 */
[----:B0---4-:R-:W-:Y:S05]  /*510a0*/  BRA `(.L_x_39340) ;  /* 0x0000000c00a07947 */ /* 0x011fea0003800000 */
.L_x_39341:
[----:B------:R-:W2:Y:S01]  /*510b0*/  LDG.E.U16 R2, desc[UR36][R2.64] ;  /* 0x0000002402027981 */ /* 0x000ea2000c1e1500 */
[----:B------:R-:W-:Y:S01]  /*510c0*/  CS2R R26, SRZ ;  /* 0x00000000001a7805 */ /* 0x000fe2000001ff00 */
[----:B--2---:R4:W0:Y:S02]  /*510d0*/  I2F.F64.S16 R24, R2 ;  /* 0x0000000200187312 */ /* 0x0048240000101c00 */
[----:B0---4-:R-:W-:Y:S05]  /*510e0*/  BRA `(.L_x_39340) ;  /* 0x0000000c00907947 */ /* 0x011fea0003800000 */
.L_x_39336:
        /* <DEDUP_REMOVED lines=11> */
.L_x_39344:
[----:B------:R-:W2:Y:S01]  /*511a0*/  LDG.E.U16 R0, desc[UR36][R2.64] ;  /* 0x0000002402007981 */ /* 0x000ea2000c1e1500 */
[----:B------:R-:W-:Y:S01]  /*511b0*/  CS2R R26, SRZ ;  /* 0x00000000001a7805 */ /* 0x000fe2000001ff00 */
[----:B--2---:R-:W-:-:S05]  /*511c0*/  HADD2.F32 R0, -RZ, R0.H0_H0 ;  /* 0x20000000ff007230 */ /* 0x004fca0000004100 */
[----:B------:R-:W-:-:S04]  /*511d0*/  FMUL.FTZ R0, R0, 1 ;  /* 0x3f80000000007820 */ /* 0x000fc80000410000 */
[----:B------:R3:W4:Y:S02]  /*511e0*/  F2F.F64.F32 R24, R0 ;  /* 0x0000000000187310 */ /* 0x0007240000201800 */
[----:B---34-:R-:W-:Y:S05]  /*511f0*/  BRA `(.L_x_39340) ;  /* 0x0000000c004c7947 */ /* 0x018fea0003800000 */
.L_x_39343:
        /* <DEDUP_REMOVED lines=16> */
.L_x_39346:
        /* <DEDUP_REMOVED lines=12> */
.L_x_39345:
[----:B------:R3:W5:Y:S01]  /*513c0*/  LDG.E.64 R24, desc[UR36][R2.64] ;  /* 0x0000002402187981 */ /* 0x000762000c1e1b00 */
[----:B------:R-:W-:Y:S01]  /*513d0*/  CS2R R26, SRZ ;  /* 0x00000000001a7805 */ /* 0x000fe2000001ff00 */
[----:B------:R-:W-:Y:S06]  /*513e0*/  BRA `(.L_x_39340) ;  /* 0x0000000800d07947 */ /* 0x000fec0003800000 */
.L_x_39335:
        /* <DEDUP_REMOVED lines=14> */
.L_x_39349:
[----:B------:R2:W5:Y:S01]  /*514d0*/  LDG.E.128 R24, desc[UR36][R2.64] ;  /* 0x0000002402187981 */ /* 0x000562000c1e1d00 */
[----:B------:R-:W-:Y:S05]  /*514e0*/  BRA `(.L_x_39340) ;  /* 0x0000000800907947 */ /* 0x000fea0003800000 */
.L_x_39348:
        /* <DEDUP_REMOVED lines=28> */
.L_x_39351:
        /* <DEDUP_REMOVED lines=15> */
.L_x_39350:
[----:B------:R-:W2:Y:S01]  /*517a0*/  LDG.E.U16 R0, desc[UR36][R2.64] ;  /* 0x0000002402007981 */ /* 0x000ea2000c1e1500 */
[----:B------:R-:W-:Y:S01]  /*517b0*/  CS2R R26, SRZ ;  /* 0x00000000001a7805 */ /* 0x000fe2000001ff00 */
[----:B--2---:R-:W-:-:S04]  /*517c0*/  IMAD.U32 R0, R0, 0x10000, RZ ;  /* 0x0001000000007824 */ /* 0x004fc800078e00ff */
[----:B------:R-:W-:-:S04]  /*517d0*/  FMUL.FTZ R0, R0, 1 ;  /* 0x3f80000000007820 */ /* 0x000fc80000410000 */
[----:B------:R2:W3:Y:S02]  /*517e0*/  F2F.F64.F32 R24, R0 ;  /* 0x0000000000187310 */ /* 0x0004e40000201800 */
[----:B--23--:R-:W-:Y:S05]  /*517f0*/  BRA `(.L_x_39340) ;  /* 0x0000000400cc7947 */ /* 0x00cfea0003800000 */
.L_x_39347:
        /* <DEDUP_REMOVED lines=12> */
.L_x_39354:
        /* <DEDUP_REMOVED lines=22> */
.L_x_39356:
[----:B------:R-:W-:Y:S05]  /*51a20*/  BSYNC.RECONVERGENT B0 ;  /* 0x0000000000007941 */ /* 0x000fea0003800200 */
.L_x_39355:
[----:B------:R-:W-:Y:S01]  /*51a30*/  IMAD.SHL.U32 R0, R0, 0x100000, RZ ;  /* 0x0010000000007824 */ /* 0x000fe200078e00ff */
[----:B------:R-:W-:-:S04]  /*51a40*/  LEA R2, R2, 0x3b800000, 0x17 ;  /* 0x3b80000002027811 */ /* 0x000fc800078eb8ff */
[----:B------:R-:W-:-:S05]  /*51a50*/  LOP3.LUT R0, R2, R0, R7, 0xfe, !PT ;  /* 0x0000000002007212 */ /* 0x000fca00078efe07 */
[----:B------:R-:W-:-:S04]  /*51a60*/  FMUL.FTZ R0, R0, 1 ;  /* 0x3f80000000007820 */ /* 0x000fc80000410000 */
[----:B------:R2:W3:Y:S02]  /*51a70*/  F2F.F64.F32 R24, R0 ;  /* 0x0000000000187310 */ /* 0x0004e40000201800 */
[----:B--23--:R-:W-:Y:S05]  /*51a80*/  BRA `(.L_x_39340) ;  /* 0x0000000400287947 */ /* 0x00cfea0003800000 */
.L_x_39353:
        /* <DEDUP_REMOVED lines=22> */
.L_x_39358:
[----:B------:R-:W-:Y:S05]  /*51bf0*/  BSYNC.RECONVERGENT B0 ;  /* 0x0000000000007941 */ /* 0x000fea0003800200 */
.L_x_39357:
[----:B------:R-:W-:Y:S01]  /*51c00*/  IMAD.SHL.U32 R0, R0, 0x200000, RZ ;  /* 0x0020000000007824 */ /* 0x000fe200078e00ff */
[----:B------:R-:W-:-:S04]  /*51c10*/  LEA R2, R2, 0x37800000, 0x17 ;  /* 0x3780000002027811 */ /* 0x000fc800078eb8ff */
[----:B------:R-:W-:-:S05]  /*51c20*/  LOP3.LUT R0, R2, R0, R7, 0xfe, !PT ;  /* 0x0000000002007212 */ /* 0x000fca00078efe07 */
[----:B------:R-:W-:-:S04]  /*51c30*/  FMUL.FTZ R0, R0, 1 ;  /* 0x3f80000000007820 */ /* 0x000fc80000410000 */
[----:B------:R2:W3:Y:S02]  /*51c40*/  F2F.F64.F32 R24, R0 ;  /* 0x0000000000187310 */ /* 0x0004e40000201800 */
[----:B--23--:R-:W-:Y:S05]  /*51c50*/  BRA `(.L_x_39340) ;  /* 0x0000000000b47947 */ /* 0x00cfea0003800000 */
.L_x_39352:
        /* <DEDUP_REMOVED lines=19> */
.L_x_39339:
        /* <DEDUP_REMOVED lines=16> */
.L_x_39361:
[----:B------:R-:W-:Y:S02]  /*51e90*/  CS2R R24, SRZ ;  /* 0x0000000000187805 */ /* 0x000fe4000001ff00 */
[----:B------:R-:W-:Y:S01]  /*51ea0*/  CS2R R26, SRZ ;  /* 0x00000000001a7805 */ /* 0x000fe2000001ff00 */
[----:B------:R-:W-:Y:S06]  /*51eb0*/  BRA `(.L_x_39340) ;  /* 0x00000000001c7947 */ /* 0x000fec0003800000 */
.L_x_39360:
[----:B------:R-:W2:Y:S01]  /*51ec0*/  LDG.E.64 R24, desc[UR36][R2.64] ;  /* 0x0000002402187981 */ /* 0x000ea2000c1e1b00 */
[----:B------:R-:W-:Y:S01]  /*51ed0*/  CS2R R26, SRZ ;  /* 0x00000000001a7805 */ /* 0x000fe2000001ff00 */
[----:B--2---:R-:W0:Y:S02]  /*51ee0*/  I2F.F64.U64 R24, R24 ;  /* 0x0000001800187312 */ /* 0x004e240000301800 */
[----:B0-----:R-:W-:Y:S05]  /*51ef0*/  BRA `(.L_x_39340) ;  /* 0x00000000000c7947 */ /* 0x001fea0003800000 */
.L_x_39359:
[----:B------:R-:W2:Y:S01]  /*51f00*/  LDG.E R2, desc[UR36][R2.64] ;  /* 0x0000002402027981 */ /* 0x000ea2000c1e1900 */
[----:B------:R-:W-:Y:S01]  /*51f10*/  CS2R R26, SRZ ;  /* 0x00000000001a7805 */ /* 0x000fe2000001ff00 */
[----:B--2---:R0:W1:Y:S06]  /*51f20*/  I2F.F64.U32 R24, R2 ;  /* 0x0000000200187312 */ /* 0x00406c0000201800 */
.L_x_39340:
[----:B------:R-:W-:Y:S05]  /*51f30*/  BSYNC.RECONVERGENT B6 ;  /* 0x0000000000067941 */ /* 0x000fea0003800200 */
.L_x_39334:
        /* <DEDUP_REMOVED lines=19> */
.L_x_39366:
[----:B------:R-:W4:Y:S01]  /*52070*/  LDG.E.U8 R12, desc[UR36][R18.64] ;  /* 0x00000024120c7981 */ /* 0x000f22000c1e1100 */
[----:B------:R-:W-:Y:S01]  /*52080*/  CS2R R14, SRZ ;  /* 0x00000000000e7805 */ /* 0x000fe2000001ff00 */
[----:B----4-:R-:W4:Y:S02]  /*52090*/  I2F.F64.U16 R12, R12 ;  /* 0x0000000c000c7312 */ /* 0x010f240000101800 */
[----:B----4-:R-:W-:Y:S05]  /*520a0*/  BRA `(.L_x_39368) ;  /* 0x0000000c00d87947 */ /* 0x010fea0003800000 */
.L_x_39365:
        /* <DEDUP_REMOVED lines=10> */
.L_x_39370:
[----:B------:R-:W4:Y:S01]  /*52150*/  LDG.E R12, desc[UR36][R18.64] ;  /* 0x00000024120c7981 */ /* 0x000f22000c1e1900 */
[----:B------:R-:W-:Y:S01]  /*52160*/  CS2R R14, SRZ ;  /* 0x00000000000e7805 */ /* 0x000fe2000001ff00 */
[----:B----4-:R-:W4:Y:S02]  /*52170*/  I2F.F64 R12, R12 ;  /* 0x0000000c000c7312 */ /* 0x010f240000201c00 */
[----:B----4-:R-:W-:Y:S05]  /*52180*/  BRA `(.L_x_39368) ;  /* 0x0000000c00a07947 */ /* 0x010fea0003800000 */
.L_x_39369:
[----:B------:R-:W4:Y:S01]  /*52190*/  LDG.E.U16 R12, desc[UR36][R18.64] ;  /* 0x00000024120c7981 */ /* 0x000f22000c1e1500 */
[----:B------:R-:W-:Y:S01]  /*521a0*/  CS2R R14, SRZ ;  /* 0x00000000000e7805 */ /* 0x000fe2000001ff00 */
[----:B----4-:R-:W4:Y:S02]  /*521b0*/  I2F.F64.S16 R12, R12 ;  /* 0x0000000c000c7312 */ /* 0x010f240000101c00 */
[----:B----4-:R-:W-:Y:S05]  /*521c0*/  BRA `(.L_x_39368) ;  /* 0x0000000c00907947 */ /* 0x010fea0003800000 */
.L_x_39364:
        /* <DEDUP_REMOVED lines=11> */
.L_x_39372:
[----:B------:R-:W4:Y:S01]  /*52280*/  LDG.E.U16 R0, desc[UR36][R18.64] ;  /* 0x0000002412007981 */ /* 0x000f22000c1e1500 */
[----:B------:R-:W-:Y:S01]  /*52290*/  CS2R R14, SRZ ;  /* 0x00000000000e7805 */ /* 0x000fe2000001ff00 */
[----:B----4-:R-:W-:-:S05]  /*522a0*/  HADD2.F32 R0, -RZ, R0.H0_H0 ;  /* 0x20000000ff007230 */ /* 0x010fca0000004100 */
[----:B------:R-:W-:-:S04]  /*522b0*/  FMUL.FTZ R0, R0, 1 ;  /* 0x3f80000000007820 */ /* 0x000fc80000410000 */
[----:B------:R4:W0:Y:S02]  /*522c0*/  F2F.F64.F32 R12, R0 ;  /* 0x00000000000c7310 */ /* 0x0008240000201800 */
[----:B0---4-:R-:W-:Y:S05]  /*522d0*/  BRA `(.L_x_39368) ;  /* 0x0000000c004c7947 */ /* 0x011fea0003800000 */
.L_x_39371:
        /* <DEDUP_REMOVED lines=16> */
.L_x_39374:
        /* <DEDUP_REMOVED lines=12> */
.L_x_39373:
[----:B------:R4:W5:Y:S01]  /*524a0*/  LDG.E.64 R12, desc[UR36][R18.64] ;  /* 0x00000024120c7981 */ /* 0x000962000c1e1b00 */
[----:B------:R-:W-:Y:S01]  /*524b0*/  CS2R R14, SRZ ;  /* 0x00000000000e7805 */ /* 0x000fe2000001ff00 */
[----:B------:R-:W-:Y:S06]  /*524c0*/  BRA `(.L_x_39368) ;  /* 0x0000000800d07947 */ /* 0x000fec0003800000 */
.L_x_39363:
        /* <DEDUP_REMOVED lines=14> */
.L_x_39377:
[----:B------:R4:W5:Y:S01]  /*525b0*/  LDG.E.128 R12, desc[UR36][R18.64] ;  /* 0x00000024120c7981 */ /* 0x000962000c1e1d00 */
[----:B------:R-:W-:Y:S05]  /*525c0*/  BRA `(.L_x_39368) ;  /* 0x0000000800907947 */ /* 0x000fea0003800000 */
.L_x_39376:
        /* <DEDUP_REMOVED lines=28> */
.L_x_39379:
        /* <DEDUP_REMOVED lines=15> */
.L_x_39378:
[----:B------:R-:W4:Y:S01]  /*52880*/  LDG.E.U16 R0, desc[UR36][R18.64] ;  /* 0x0000002412007981 */ /* 0x000f22000c1e1500 */
[----:B------:R-:W-:Y:S01]  /*52890*/  CS2R R14, SRZ ;  /* 0x00000000000e7805 */ /* 0x000fe2000001ff00 */
[----:B----4-:R-:W-:-:S04]  /*528a0*/  IMAD.U32 R0, R0, 0x10000, RZ ;  /* 0x0001000000007824 */ /* 0x010fc800078e00ff */
[----:B------:R-:W-:-:S04]  /*528b0*/  FMUL.FTZ R0, R0, 1 ;  /* 0x3f80000000007820 */ /* 0x000fc80000410000 */
[----:B------:R4:W0:Y:S02]  /*528c0*/  F2F.F64.F32 R12, R0 ;  /* 0x00000000000c7310 */ /* 0x0008240000201800 */
[----:B0---4-:R-:W-:Y:S05]  /*528d0*/  BRA `(.L_x_39368) ;  /* 0x0000000400cc7947 */ /* 0x011fea0003800000 */
.L_x_39375:
        /* <DEDUP_REMOVED lines=12> */
.L_x_39382:
        /* <DEDUP_REMOVED lines=22> */
.L_x_39384:
[----:B------:R-:W-:Y:S05]  /*52b00*/  BSYNC.RECONVERGENT B0 ;  /* 0x0000000000007941 */ /* 0x000fea0003800200 */
.L_x_39383:
[----:B------:R-:W-:Y:S01]  /*52b10*/  IMAD.SHL.U32 R0, R0, 0x100000, RZ ;  /* 0x0010000000007824 */ /* 0x000fe200078e00ff */
[----:B------:R-:W-:-:S04]  /*52b20*/  LEA R2, R2, 0x3b800000, 0x17 ;  /* 0x3b80000002027811 */ /* 0x000fc800078eb8ff */
[----:B------:R-:W-:-:S05]  /*52b30*/  LOP3.LUT R0, R2, R0, R7, 0xfe, !PT ;  /* 0x0000000002007212 */ /* 0x000fca00078efe07 */
[----:B------:R-:W-:-:S04]  /*52b40*/  FMUL.FTZ R0, R0, 1 ;  /* 0x3f80000000007820 */ /* 0x000fc80000410000 */
[----:B------:R0:W2:Y:S02]  /*52b50*/  F2F.F64.F32 R12, R0 ;  /* 0x00000000000c7310 */ /* 0x0000a40000201800 */
[----:B0-2---:R-:W-:Y:S05]  /*52b60*/  BRA `(.L_x_39368) ;  /* 0x0000000400287947 */ /* 0x005fea0003800000 */
.L_x_39381:
        /* <DEDUP_REMOVED lines=22> */
.L_x_39386:
[----:B------:R-:W-:Y:S05]  /*52cd0*/  BSYNC.RECONVERGENT B0 ;  /* 0x0000000000007941 */ /* 0x000fea0003800200 */
.L_x_39385:
[----:B------:R-:W-:Y:S01]  /*52ce0*/  IMAD.SHL.U32 R0, R0, 0x200000, RZ ;  /* 0x0020000000007824 */ /* 0x000fe200078e00ff */
[----:B------:R-:W-:-:S04]  /*52cf0*/  LEA R2, R2, 0x37800000, 0x17 ;  /* 0x3780000002027811 */ /* 0x000fc800078eb8ff */
[----:B------:R-:W-:-:S05]  /*52d00*/  LOP3.LUT R0, R2, R0, R7, 0xfe, !PT ;  /* 0x0000000002007212 */ /* 0x000fca00078efe07 */
[----:B------:R-:W-:-:S04]  /*52d10*/  FMUL.FTZ R0, R0, 1 ;  /* 0x3f80000000007820 */ /* 0x000fc80000410000 */
[----:B------:R0:W2:Y:S02]  /*52d20*/  F2F.F64.F32 R12, R0 ;  /* 0x00000000000c7310 */ /* 0x0000a40000201800 */
[----:B0-2---:R-:W-:Y:S05]  /*52d30*/  BRA `(.L_x_39368) ;  /* 0x0000000000b47947 */ /* 0x005fea0003800000 */
.L_x_39380:
        /* <DEDUP_REMOVED lines=19> */
.L_x_39367:
        /* <DEDUP_REMOVED lines=16> */
.L_x_39389:
[----:B------:R-:W-:Y:S02]  /*52f70*/  CS2R R12, SRZ ;  /* 0x00000000000c7805 */ /* 0x000fe4000001ff00 */
[----:B------:R-:W-:Y:S01]  /*52f80*/  CS2R R14, SRZ ;  /* 0x00000000000e7805 */ /* 0x000fe2000001ff00 */
[----:B------:R-:W-:Y:S06]  /*52f90*/  BRA `(.L_x_39368) ;  /* 0x00000000001c7947 */ /* 0x000fec0003800000 */
.L_x_39388:
[----:B------:R-:W4:Y:S01]  /*52fa0*/  LDG.E.64 R12, desc[UR36][R18.64] ;  /* 0x00000024120c7981 */ /* 0x000f22000c1e1b00 */
[----:B------:R-:W-:Y:S01]  /*52fb0*/  CS2R R14, SRZ ;  /* 0x00000000000e7805 */ /* 0x000fe2000001ff00 */
[----:B----4-:R-:W4:Y:S02]  /*52fc0*/  I2F.F64.U64 R12, R12 ;  /* 0x0000000c000c7312 */ /* 0x010f240000301800 */
[----:B----4-:R-:W-:Y:S05]  /*52fd0*/  BRA `(.L_x_39368) ;  /* 0x00000000000c7947 */ /* 0x010fea0003800000 */
.L_x_39387:
[----:B------:R-:W4:Y:S01]  /*52fe0*/  LDG.E R12, desc[UR36][R18.64] ;  /* 0x00000024120c7981 */ /* 0x000f22000c1e1900 */
[----:B------:R-:W-:Y:S01]  /*52ff0*/  CS2R R14, SRZ ;  /* 0x00000000000e7805 */ /* 0x000fe2000001ff00 */
[----:B----4-:R-:W4:Y:S06]  /*53000*/  I2F.F64.U32 R12, R12 ;  /* 0x0000000c000c7312 */ /* 0x010f2c0000201800 */
.L_x_39368:
[----:B------:R-:W-:Y:S05]  /*53010*/  BSYNC.RECONVERGENT B6 ;  /* 0x0000000000067941 */ /* 0x000fea0003800200 */
.L_x_39362:
        /* <DEDUP_REMOVED lines=283> */
.L_x_39397:
        /* <DEDUP_REMOVED lines=53> */
.L_x_39400:
[----:B------:R-:W-:Y:S05]  /*54520*/  BSYNC.RECONVERGENT B3 ;  /* 0x0000000000037941 */ /* 0x000fea0003800200 */
.L_x_39399:
        /* <DEDUP_REMOVED lines=77> */
.L_x_39398:
[----:B------:R-:W-:Y:S05]  /*54a00*/  BSYNC.RECONVERGENT B2 ;  /* 0x0000000000027941 */ /* 0x000fea0003800200 */
.L_x_39396:
        /* <DEDUP_REMOVED lines=54> */
.L_x_39402:
[----:B------:R-:W-:Y:S05]  /*54d70*/  BSYNC.RECONVERGENT B2 ;  /* 0x0000000000027941 */ /* 0x000fea0003800200 */
.L_x_39401:
        /* <DEDUP_REMOVED lines=176> */
.L_x_39404:
[----:B------:R-:W-:Y:S02]  /*55880*/  FSEL R4, RZ, 3.37028055040000000000e+12, P0 ;  /* 0x54442d18ff047808 */ /* 0x000fe40000000000 */
[----:B------:R-:W-:-:S07]  /*55890*/  FSEL R5, RZ, 2.1426990032196044922, P0 ;  /* 0x400921fbff057808 */ /* 0x000fce0000000000 */
.L_x_39405:
[----:B------:R-:W-:Y:S05]  /*558a0*/  BSYNC.RECONVERGENT B0 ;  /* 0x0000000000007941 */ /* 0x000fea0003800200 */
.L_x_39403:
        /* <DEDUP_REMOVED lines=14> */
.L_x_39395:
        /* <DEDUP_REMOVED lines=250> */
.L_x_39409:
[----:B------:R-:W-:Y:S05]  /*56930*/  BSYNC.RECONVERGENT B0 ;  /* 0x0000000000007941 */ /* 0x000fea0003800200 */
.L_x_39408:
        /* <DEDUP_REMOVED lines=8> */
.L_x_39411:
[----:B------:R-:W-:Y:S05]  /*569c0*/  BSYNC.RECONVERGENT B2 ;  /* 0x0000000000027941 */ /* 0x000fea0003800200 */
.L_x_39410:
        /* <DEDUP_REMOVED lines=154> */
[----:B--2---:R-:W-:Y:S02]  /*57370*/  @!P1 FSEL R6, R8, R6, !P0 ;  /* 0x0000000608069208 */ /* 0x004fe40004000000 */
[----:B------:R-:W-:Y:S01]  /*57380*/  @!P1 FSEL R7, R9, R7, !P0 ;  /* 0x0000000709079208 */ /* 0x000fe20004000000 */
[----:B------:R-:W-:Y:S01]  /*57390*/  @!P1 IMAD.MOV.U32 R9, RZ, RZ, 0x3ff921fb ;  /* 0x3ff921fbff099424 */ /* 0x000fe200078e00ff */
        /* <DEDUP_REMOVED lines=19> */
.L_x_39413:
[----:B------:R-:W-:Y:S02]  /*574d0*/  FSEL R4, RZ, 3.37028055040000000000e+12, P0 ;  /* 0x54442d18ff047808 */ /* 0x000fe40000000000 */
[----:B------:R-:W-:-:S07]  /*574e0*/  FSEL R5, RZ, 2.1426990032196044922, P0 ;  /* 0x400921fbff057808 */ /* 0x000fce0000000000 */
.L_x_39414:
[----:B------:R-:W-:Y:S05]  /*574f0*/  BSYNC.RECONVERGENT B0 ;  /* 0x0000000000007941 */ /* 0x000fea0003800200 */
.L_x_39412:
        /* <DEDUP_REMOVED lines=14> */
.L_x_39407:
        /* <DEDUP_REMOVED lines=103> */
.L_x_39416:
        /* <DEDUP_REMOVED lines=135> */
.L_x_39415:
        /* <DEDUP_REMOVED lines=256> */
.L_x_39418:
        /* <DEDUP_REMOVED lines=53> */
.L_x_39421:
[----:B------:R-:W-:Y:S05]  /*59810*/  BSYNC.RECONVERGENT B3 ;  /* 0x0000000000037941 */ /* 0x000fea0003800200 */
.L_x_39420:
        /* <DEDUP_REMOVED lines=77> */
.L_x_39419:
[----:B------:R-:W-:Y:S05]  /*59cf0*/  BSYNC.RECONVERGENT B2 ;  /* 0x0000000000027941 */ /* 0x000fea0003800200 */
.L_x_39417:
        /* <DEDUP_REMOVED lines=54> */
.L_x_39423:
[----:B------:R-:W-:Y:S05]  /*5a060*/  BSYNC.RECONVERGENT B2 ;  /* 0x0000000000027941 */ /* 0x000fea0003800200 */
.L_x_39422:
        /* <DEDUP_REMOVED lines=176> */
.L_x_39425:
[----:B------:R-:W-:Y:S02]  /*5ab70*/  FSEL R4, RZ, 3.37028055040000000000e+12, P0 ;  /* 0x54442d18ff047808 */ /* 0x000fe40000000000 */
[----:B------:R-:W-:-:S07]  /*5ab80*/  FSEL R5, RZ, 2.1426990032196044922, P0 ;  /* 0x400921fbff057808 */ /* 0x000fce0000000000 */
.L_x_39426:
[----:B------:R-:W-:Y:S05]  /*5ab90*/  BSYNC.RECONVERGENT B0 ;  /* 0x0000000000007941 */ /* 0x000fea0003800200 */
.L_x_39424:
        /* <DEDUP_REMOVED lines=14> */
.L_x_39394:
        /* <DEDUP_REMOVED lines=81> */
[----:B0-----:R-:W-:Y:S01]  /*5b190*/  IMAD.U32 R8, RZ, RZ, UR6 ;  /* 0x00000006ff087e24 */ /* 0x001fe2000f8e00ff */
[----:B------:R-:W-:-:S15]  /*5b1a0*/  MOV R6, R3 ;  /* 0x0000000300067202 */ /* 0x000fde0000000f00 */
[----:B------:R-:W-:-:S15]  /*5b1b0*/  NOP ;  /* 0x0000000000007918 */ /* 0x000fde0000000000 */
[----:B------:R-:W-:-:S15]  /*5b1c0*/  NOP ;  /* 0x0000000000007918 */ /* 0x000fde0000000000 */
[----:B------:R-:W-:-:S15]  /*5b1d0*/  NOP ;  /* 0x0000000000007918 */ /* 0x000fde0000000000 */
[----:B------:R-:W-:-:S01]  /*5b1e0*/  NOP ;  /* 0x0000000000007918 */ /* 0x000fc20000000000 */
        /* <DEDUP_REMOVED lines=239> */
.L_x_39428:
[----:B------:R-:W-:Y:S05]  /*5c0e0*/  BSYNC.RECONVERGENT B0 ;  /* 0x0000000000007941 */ /* 0x000fea0003800200 */
.L_x_39427:
        /* <DEDUP_REMOVED lines=8> */
.L_x_39430:
[----:B------:R-:W-:Y:S05]  /*5c170*/  BSYNC.RECONVERGENT B2 ;  /* 0x0000000000027941 */ /* 0x000fea0003800200 */
.L_x_39429:
        /* <DEDUP_REMOVED lines=176> */
.L_x_39432:
[----:B------:R-:W-:Y:S02]  /*5cc80*/  FSEL R4, RZ, 3.37028055040000000000e+12, P0 ;  /* 0x54442d18ff047808 */ /* 0x000fe40000000000 */
[----:B------:R-:W-:-:S07]  /*5cc90*/  FSEL R5, RZ, 2.1426990032196044922, P0 ;  /* 0x400921fbff057808 */ /* 0x000fce0000000000 */
.L_x_39433:
[----:B------:R-:W-:Y:S05]  /*5cca0*/  BSYNC.RECONVERGENT B0 ;  /* 0x0000000000007941 */ /* 0x000fea0003800200 */
.L_x_39431:
        /* <DEDUP_REMOVED lines=10> */
.L_x_39393:
        /* <DEDUP_REMOVED lines=205> */
.L_x_39436:
        /* <DEDUP_REMOVED lines=53> */
.L_x_39439:
[----:B------:R-:W-:Y:S05]  /*5dd70*/  BSYNC.RECONVERGENT B3 ;  /* 0x0000000000037941 */ /* 0x000fea0003800200 */
.L_x_39438:
        /* <DEDUP_REMOVED lines=77> */
.L_x_39437:
[----:B------:R-:W-:Y:S05]  /*5e250*/  BSYNC.RECONVERGENT B2 ;  /* 0x0000000000027941 */ /* 0x000fea0003800200 */
.L_x_39435:
[----:B------:R-:W-:Y:S01]  /*5e260*/  MOV R4, 0xdbb65b49 ;  /* 0xdbb65b4900047802 */ /* 0x000fe20000000f00 */
[----:B------:R-:W-:Y:S01]  /*5e270*/  IMAD.MOV.U32 R5, RZ, RZ, 0x3f2d3b63 ;  /* 0x3f2d3b63ff057424 */ /* 0x000fe200078e00ff */
[----:B------:R-:W-:Y:S01]  /*5e280*/  UMOV UR4, 0x2a25ff7e ;  /* 0x2a25ff7e00047882 */ /* 0x000fe20000000000 */
        /* <DEDUP_REMOVED lines=185> */
.L_x_39434:
        /* <DEDUP_REMOVED lines=193> */
.L_x_39392:
        /* <DEDUP_REMOVED lines=53> */
.L_x_39441:
[----:B------:R-:W-:Y:S05]  /*5fd80*/  BSYNC.RECONVERGENT B2 ;  /* 0x0000000000027941 */ /* 0x000fea0003800200 */
.L_x_39440:
        /* <DEDUP_REMOVED lines=50> */
[----:B------:R-:W-:Y:S05]  /*600b0*/  CALL.REL.NOINC `($__internal_72_$__cuda_sm20_div_rn_f64_full) ;  /* 0x0000009c00887944 */ /* 0x000fea0003c00000 */
.L_x_39443:
[----:B------:R-:W-:Y:S05]  /*600c0*/  BSYNC.RECONVERGENT B2 ;  /* 0x0000000000027941 */ /* 0x000fea0003800200 */
.L_x_39442:
        /* <DEDUP_REMOVED lines=334> */
.L_x_39445:
[----:B------:R-:W-:Y:S05]  /*615b0*/  BSYNC.RECONVERGENT B0 ;  /* 0x0000000000007941 */ /* 0x000fea0003800200 */
.L_x_39444:
[----:B------:R-:W-:Y:S01]  /*615c0*/  BSSY.RECONVERGENT B2, `(.L_x_39446) ;  /* 0x0000009000027945 */ /* 0x000fe20003800200 */
[----:B------:R2:W3:Y:S03]  /*615d0*/  DSETP.GEU.AND P1, PT, |R24|, |R26|, PT ;  /* 0x4000001a1800722a */ /* 0x0004e60003f2e200 */
[----:B---3--:R-:W-:Y:S05]  /*615e0*/  @P3 BRA P4, `(.L_x_39447) ;  /* 0x0000000000183947 */ /* 0x008fea0002000000 */
[----:B------:R-:W-:Y:S01]  /*615f0*/  MOV R6, R20 ;  /* 0x0000001400067202 */ /* 0x000fe20000000f00 */
[----:B------:R-:W-:Y:S01]  /*61600*/  IMAD.MOV.U32 R5, RZ, RZ, R21 ;  /* 0x000000ffff057224 */ /* 0x000fe200078e0015 */
[----:B------:R-:W-:Y:S01]  /*61610*/  MOV R0, 0x61650 ;  /* 0x0006165000007802 */ /* 0x000fe20000000f00 */
[----:B------:R-:W-:Y:S02]  /*61620*/  IMAD.MOV.U32 R7, RZ, RZ, R18 ;  /* 0x000000ffff077224 */ /* 0x000fe400078e0012 */
[----:B------:R-:W-:-:S07]  /*61630*/  IMAD.MOV.U32 R4, RZ, RZ, R19 ;  /* 0x000000ffff047224 */ /* 0x000fce00078e0013 */
[----:B012---:R-:W-:Y:S05]  /*61640*/  CALL.REL.NOINC `($__internal_72_$__cuda_sm20_div_rn_f64_full) ;  /* 0x0000008800247944 */ /* 0x007fea0003c00000 */
.L_x_39447:
[----:B------:R-:W-:Y:S05]  /*61650*/  BSYNC.RECONVERGENT B2 ;  /* 0x0000000000027941 */ /* 0x000fea0003800200 */
.L_x_39446:
        /* <DEDUP_REMOVED lines=176> */
.L_x_39449:
[----:B------:R-:W-:Y:S02]  /*62160*/  FSEL R4, RZ, 3.37028055040000000000e+12, P0 ;  /* 0x54442d18ff047808 */ /* 0x000fe40000000000 */
[----:B------:R-:W-:-:S07]  /*62170*/  FSEL R5, RZ, 2.1426990032196044922, P0 ;  /* 0x400921fbff057808 */ /* 0x000fce0000000000 */
.L_x_39450:
[----:B------:R-:W-:Y:S05]  /*62180*/  BSYNC.RECONVERGENT B0 ;  /* 0x0000000000007941 */ /* 0x000fea0003800200 */
.L_x_39448:
        /* <DEDUP_REMOVED lines=14> */
.L_x_39391:
        /* <DEDUP_REMOVED lines=296> */
.L_x_39452:
[----:B------:R-:W-:Y:S05]  /*634f0*/  BSYNC.RECONVERGENT B0 ;  /* 0x0000000000007941 */ /* 0x000fea0003800200 */
.L_x_39451:
[----:B------:R-:W-:Y:S04]  /*63500*/  BSSY.RECONVERGENT B2, `(.L_x_39453) ;  /* 0x0000008000027945 */ /* 0x000fe80003800200 */
[----:B------:R-:W-:Y:S05]  /*63510*/  @P4 BRA P5, `(.L_x_39454) ;  /* 0x0000000000184947 */ /* 0x000fea0002800000 */
[----:B------:R-:W-:Y:S01]  /*63520*/  MOV R6, R34 ;  /* 0x0000002200067202 */ /* 0x000fe20000000f00 */
[----:B------:R-:W-:Y:S01]  /*63530*/  IMAD.MOV.U32 R5, RZ, RZ, R35 ;  /* 0x000000ffff057224 */ /* 0x000fe200078e0023 */
[----:B------:R-:W-:Y:S01]  /*63540*/  MOV R0, 0x63580 ;  /* 0x0006358000007802 */ /* 0x000fe20000000f00 */
[----:B------:R-:W-:Y:S02]  /*63550*/  IMAD.MOV.U32 R7, RZ, RZ, R18 ;  /* 0x000000ffff077224 */ /* 0x000fe400078e0012 */
[----:B------:R-:W-:-:S07]  /*63560*/  IMAD.MOV.U32 R4, RZ, RZ, R19 ;  /* 0x000000ffff047224 */ /* 0x000fce00078e0013 */
[----:B01----:R-:W-:Y:S05]  /*63570*/  CALL.REL.NOINC `($__internal_72_$__cuda_sm20_div_rn_f64_full) ;  /* 0x0000006800587944 */ /* 0x003fea0003c00000 */
.L_x_39454:
[----:B------:R-:W-:Y:S05]  /*63580*/  BSYNC.RECONVERGENT B2 ;  /* 0x0000000000027941 */ /* 0x000fea0003800200 */
.L_x_39453:
        /* <DEDUP_REMOVED lines=176> */
.L_x_39456:
[----:B------:R-:W-:Y:S02]  /*64090*/  FSEL R4, RZ, 3.37028055040000000000e+12, P0 ;  /* 0x54442d18ff047808 */ /* 0x000fe40000000000 */
[----:B------:R-:W-:-:S07]  /*640a0*/  FSEL R5, RZ, 2.1426990032196044922, P0 ;  /* 0x400921fbff057808 */ /* 0x000fce0000000000 */
.L_x_39457:
[----:B------:R-:W-:Y:S05]  /*640b0*/  BSYNC.RECONVERGENT B0 ;  /* 0x0000000000007941 */ /* 0x000fea0003800200 */
.L_x_39455:
        /* <DEDUP_REMOVED lines=9> */
.L_x_39406:
[----:B------:R-:W-:Y:S05]  /*64150*/  BSYNC.RECONVERGENT B1 ;  /* 0x0000000000017941 */ /* 0x000fea0003800200 */
.L_x_39390:
        /* <DEDUP_REMOVED lines=145> */
.L_x_39464:
[----:B------:R-:W-:Y:S05]  /*64a70*/  BSYNC.RECONVERGENT B0 ;  /* 0x0000000000007941 */ /* 0x000fea0003800200 */
.L_x_39463:
        /* <DEDUP_REMOVED lines=50> */
.L_x_39468:
[----:B------:R-:W-:Y:S05]  /*64da0*/  BSYNC.RECONVERGENT B4 ;  /* 0x0000000000047941 */ /* 0x000fea0003800200 */
.L_x_39467:
[----:B------:R-:W-:Y:S01]  /*64db0*/  VIADD R0, R0, 0x1 ;  /* 0x0000000100007836 */ /* 0x000fe20000000000 */
[----:B------:R-:W-:Y:S06]  /*64dc0*/  BRA `(.L_x_39469) ;  /* 0x0000000000087947 */ /* 0x000fec0003800000 */
.L_x_39466:
[----:B-1----:R1:W3:Y:S02]  /*64dd0*/  DMUL R4, RZ, R22 ;  /* 0x00000016ff047228 */ /* 0x0022e40000000000 */
[----:B-1-3--:R-:W-:-:S07]  /*64de0*/  IMAD.MOV.U32 R0, RZ, RZ, 0x1 ;  /* 0x00000001ff007424 */ /* 0x00afce00078e00ff */
.L_x_39469:
[----:B------:R-:W-:Y:S05]  /*64df0*/  BSYNC.RECONVERGENT B3 ;  /* 0x0000000000037941 */ /* 0x000fea0003800200 */
.L_x_39465:
        /* <DEDUP_REMOVED lines=12> */
[----:B------:R-:W-:-:S02]  /*64ec0*/  ISETP.NE.U32.AND P0, PT, R20, 0x1, PT ;  /* 0x000000011400780c */ /* 0x000fc40003f05070 */
[----:B------:R-:W-:Y:S02]  /*64ed0*/  MOV R20, 0x20fd8164 ;  /* 0x20fd816400147802 */ /* 0x000fe40000000f00 */
        /* <DEDUP_REMOVED lines=100> */
.L_x_39471:
[----:B------:R0:W1:Y:S02]  /*65520*/  DMUL R2, RZ, R22 ;  /* 0x00000016ff027228 */ /* 0x0000640000000000 */
[----:B01----:R-:W-:-:S07]  /*65530*/  IMAD.MOV.U32 R0, RZ, RZ, RZ ;  /* 0x000000ffff007224 */ /* 0x003fce00078e00ff */
.L_x_39472:
[----:B------:R-:W-:Y:S05]  /*65540*/  BSYNC.RECONVERGENT B3 ;  /* 0x0000000000037941 */ /* 0x000fea0003800200 */
.L_x_39470:
        /* <DEDUP_REMOVED lines=73> */
.L_x_39462:
        /* <DEDUP_REMOVED lines=125> */
.L_x_39475:
[----:B------:R-:W-:Y:S05]  /*661b0*/  BSYNC.RECONVERGENT B0 ;  /* 0x0000000000007941 */ /* 0x000fea0003800200 */
.L_x_39474:
        /* <DEDUP_REMOVED lines=61> */
.L_x_39479:
[----:B------:R-:W-:Y:S05]  /*66590*/  BSYNC.RECONVERGENT B4 ;  /* 0x0000000000047941 */ /* 0x000fea0003800200 */
.L_x_39478:
[----:B------:R-:W-:Y:S01]  /*665a0*/  VIADD R0, R4, 0x1 ;  /* 0x0000000104007836 */ /* 0x000fe20000000000 */
[----:B------:R-:W-:Y:S06]  /*665b0*/  BRA `(.L_x_39480) ;  /* 0x0000000000087947 */ /* 0x000fec0003800000 */
.L_x_39477:
[----:B------:R1:W2:Y:S02]  /*665c0*/  DMUL R2, RZ, R22 ;  /* 0x00000016ff027228 */ /* 0x0002a40000000000 */
[----:B-12---:R-:W-:-:S07]  /*665d0*/  IMAD.MOV.U32 R0, RZ, RZ, 0x1 ;  /* 0x00000001ff007424 */ /* 0x006fce00078e00ff */
.L_x_39480:
[----:B------:R-:W-:Y:S05]  /*665e0*/  BSYNC.RECONVERGENT B3 ;  /* 0x0000000000037941 */ /* 0x000fea0003800200 */
.L_x_39476:
        /* <DEDUP_REMOVED lines=122> */
[----:B------:R-:W-:Y:S05]  /*66d90*/  CALL.REL.NOINC `($_ZN2at6native18elementwise_kernelILi128ELi4EZNS0_15gpu_kernel_implIZZZNS0_50_GLOBAL__N__2680c7bb_12_PowKernel_cu_7dd49032_317024pow_tensor_tensor_kernelERNS_18TensorIteratorBaseEENKUlvE_clEvENKUlvE6_clEvEUlN3c107complexIdEESA_E_EEvS5_RKT_EUliE_EEviT1_$__internal_trig_reduction_slowpathd) ;  /* 0x00000038007c7944 */ /* 0x000fea0003c00000 */
[----:B------:R-:W-:Y:S05]  /*66da0*/  BRA `(.L_x_39483) ;  /* 0x0000000000087947 */ /* 0x000fea0003800000 */
.L_x_39482:
[----:B------:R0:W1:Y:S02]  /*66db0*/  DMUL R2, RZ, R22 ;  /* 0x00000016ff027228 */ /* 0x0000640000000000 */
[----:B01----:R-:W-:-:S07]  /*66dc0*/  IMAD.MOV.U32 R0, RZ, RZ, RZ ;  /* 0x000000ffff007224 */ /* 0x003fce00078e00ff */
.L_x_39483:
[----:B------:R-:W-:Y:S05]  /*66dd0*/  BSYNC.RECONVERGENT B3 ;  /* 0x0000000000037941 */ /* 0x000fea0003800200 */
.L_x_39481:
        /* <DEDUP_REMOVED lines=84> */
.L_x_39461:
        /* <DEDUP_REMOVED lines=10> */
.L_x_39484:
[----:B------:R-:W1:Y:S02]  /*673c0*/  DADD R20, R22, -R22 ;  /* 0x0000000016147229 */ /* 0x000e640000000816 */
[----:B-1----:R-:W-:Y:S02]  /*673d0*/  IMAD.MOV.U32 R22, RZ, RZ, R20 ;  /* 0x000000ffff167224 */ /* 0x002fe400078e0014 */
[----:B------:R-:W-:Y:S01]  /*673e0*/  IMAD.MOV.U32 R23, RZ, RZ, R21 ;  /* 0x000000ffff177224 */ /* 0x000fe200078e0015 */
[----:B------:R-:W-:Y:S06]  /*673f0*/  BRA `(.L_x_39473) ;  /* 0x0000001400887947 */ /* 0x000fec0003800000 */
.L_x_39460:
        /* <DEDUP_REMOVED lines=49> */
.L_x_39488:
[----:B------:R-:W-:Y:S05]  /*67710*/  BSYNC.RECONVERGENT B4 ;  /* 0x0000000000047941 */ /* 0x000fea0003800200 */
.L_x_39487:
[----:B------:R-:W-:Y:S01]  /*67720*/  VIADD R0, R4, 0x1 ;  /* 0x0000000104007836 */ /* 0x000fe20000000000 */
[----:B------:R-:W-:Y:S06]  /*67730*/  BRA `(.L_x_39489) ;  /* 0x0000000000087947 */ /* 0x000fec0003800000 */
.L_x_39486:
[----:B------:R1:W2:Y:S02]  /*67740*/  DMUL R2, RZ, R22 ;  /* 0x00000016ff027228 */ /* 0x0002a40000000000 */
[----:B-12---:R-:W-:-:S07]  /*67750*/  IMAD.MOV.U32 R0, RZ, RZ, 0x1 ;  /* 0x00000001ff007424 */ /* 0x006fce00078e00ff */
.L_x_39489:
[----:B------:R-:W-:Y:S05]  /*67760*/  BSYNC.RECONVERGENT B3 ;  /* 0x0000000000037941 */ /* 0x000fea0003800200 */
.L_x_39485:
        /* <DEDUP_REMOVED lines=114> */
.L_x_39491:
[----:B------:R0:W1:Y:S02]  /*67e90*/  DMUL R2, RZ, R22 ;  /* 0x00000016ff027228 */ /* 0x0000640000000000 */
[----:B01----:R-:W-:-:S07]  /*67ea0*/  IMAD.MOV.U32 R0, RZ, RZ, RZ ;  /* 0x000000ffff007224 */ /* 0x003fce00078e00ff */
.L_x_39492:
[----:B------:R-:W-:Y:S05]  /*67eb0*/  BSYNC.RECONVERGENT B3 ;  /* 0x0000000000037941 */ /* 0x000fea0003800200 */
.L_x_39490:
        /* <DEDUP_REMOVED lines=64> */
.L_x_39459:
        /* <DEDUP_REMOVED lines=118> */
.L_x_39473:
[----:B------:R-:W-:Y:S05]  /*68a20*/  BSYNC.RECONVERGENT B2 ;  /* 0x0000000000027941 */ /* 0x000fea0003800200 */
.L_x_39458:
        /* <DEDUP_REMOVED lines=11> */
[----:B--2---:R-:W2:Y:S02]  /*68ae0*/  F2I.F64.TRUNC R21, R20 ;  /* 0x0000001400157311 */ /* 0x004ea4000030d100 */
[----:B--2---:R-:W-:Y:S01]  /*68af0*/  STG.E.U8 desc[UR36][R16.64], R21 ;  /* 0x0000001510007986 */ /* 0x004fe2000c101124 */
[----:B------:R-:W-:Y:S05]  /*68b00*/  EXIT ;  /* 0x000000000000794d */ /* 0x000fea0003800000 */
.L_x_39496:
[----:B--2---:R-:W1:Y:S02]  /*68b10*/  F2I.S64.F64.TRUNC R20, R20 ;  /* 0x0000001400147311 */ /* 0x004e64000030d900 */
[----:B-1----:R-:W-:-:S05]  /*68b20*/  IMAD.MOV.U32 R3, RZ, RZ, R20 ;  /* 0x000000ffff037224 */ /* 0x002fca00078e0014 */
[----:B------:R-:W-:Y:S01]  /*68b30*/  STG.E.U8 desc[UR36][R16.64], R3 ;  /* 0x0000000310007986 */ /* 0x000fe2000c101124 */
[----:B------:R-:W-:Y:S05]  /*68b40*/  EXIT ;  /* 0x000000000000794d */ /* 0x000fea0003800000 */
.L_x_39495:
[----:B------:R-:W-:-:S09]  /*68b50*/  UISETP.NE.AND UP0, UPT, UR4, 0x2, UPT ;  /* 0x000000020400788c */ /* 0x000fd2000bf05270 */
[----:B------:R-:W-:Y:S05]  /*68b60*/  BRA.U !UP0, `(.L_x_39498) ;  /* 0x0000000108287547 */ /* 0x000fea000b800000 */
[----:B------:R-:W-:-:S09]  /*68b70*/  UISETP.NE.AND UP0, UPT, UR4, 0x3, UPT ;  /* 0x000000030400788c */ /* 0x000fd2000bf05270 */
[----:B------:R-:W-:Y:S05]  /*68b80*/  BRA.U !UP0, `(.L_x_39499) ;  /* 0x0000000108147547 */ /* 0x000fea000b800000 */
[----:B------:R-:W-:-:S09]  /*68b90*/  UISETP.NE.AND UP0, UPT, UR4, 0x4, UPT ;  /* 0x000000040400788c */ /* 0x000fd2000bf05270 */
[----:B------:R-:W-:Y:S05]  /*68ba0*/  BRA.U UP0, `(.L_x_39497) ;  /* 0x0000000d00847547 */ /* 0x000fea000b800000 */
[----:B--2---:R-:W2:Y:S02]  /*68bb0*/  F2I.S64.F64.TRUNC R20, R20 ;  /* 0x0000001400147311 */ /* 0x004ea4000030d900 */
[----:B--2---:R-:W-:Y:S01]  /*68bc0*/  STG.E.64 desc[UR36][R16.64], R20 ;  /* 0x0000001410007986 */ /* 0x004fe2000c101b24 */
[----:B------:R-:W-:Y:S05]  /*68bd0*/  EXIT ;  /* 0x000000000000794d */ /* 0x000fea0003800000 */
.L_x_39499:
[----:B--2---:R-:W2:Y:S02]  /*68be0*/  F2I.F64.TRUNC R21, R20 ;  /* 0x0000001400157311 */ /* 0x004ea4000030d100 */
[----:B--2---:R-:W-:Y:S01]  /*68bf0*/  STG.E desc[UR36][R16.64], R21 ;  /* 0x0000001510007986 */ /* 0x004fe2000c101924 */
[----:B------:R-:W-:Y:S05]  /*68c00*/  EXIT ;  /* 0x000000000000794d */ /* 0x000fea0003800000 */
.L_x_39498:
[----:B--2---:R-:W2:Y:S02]  /*68c10*/  F2I.F64.TRUNC R21, R20 ;  /* 0x0000001400157311 */ /* 0x004ea4000030d100 */
[----:B--2---:R-:W-:Y:S01]  /*68c20*/  STG.E.U16 desc[UR36][R16.64], R21 ;  /* 0x0000001510007986 */ /* 0x004fe2000c101524 */
[----:B------:R-:W-:Y:S05]  /*68c30*/  EXIT ;  /* 0x000000000000794d */ /* 0x000fea0003800000 */
.L_x_39494:
        /* <DEDUP_REMOVED lines=8> */
[----:B-12---:R-:W1:-:S15]  /*68cc0*/  F2F.F32.F64 R3, R20 ;  /* 0x0000001400037310 */ /* 0x006e5e0000301000 */
        /* <DEDUP_REMOVED lines=8> */
.L_x_39501:
[----:B------:R-:W-:Y:S01]  /*68d50*/  UMOV UR4, 0xf0000000 ;  /* 0xf000000000047882 */ /* 0x000fe20000000000 */
[----:B------:R-:W-:Y:S01]  /*68d60*/  UMOV UR5, 0x380fffff ;  /* 0x380fffff00057882 */ /* 0x000fe20000000000 */
[----:B--2---:R-:W2:-:S15]  /*68d70*/  F2F.F32.F64 R0, R20 ;  /* 0x0000001400007310 */ /* 0x004e9e0000301000 */
        /* <DEDUP_REMOVED lines=9> */
.L_x_39500:
        /* <DEDUP_REMOVED lines=26> */
[----:B------:R-:W-:Y:S01]  /*68fb0*/  STG.E.64 desc[UR36][R16.64], R2 ;  /* 0x0000000210007986 */ /* 0x000fe2000c101b24 */
[----:B------:R-:W-:Y:S05]  /*68fc0*/  EXIT ;  /* 0x000000000000794d */ /* 0x000fea0003800000 */
.L_x_39503:
        /* <DEDUP_REMOVED lines=21> */
[----:B------:R-:W-:Y:S01]  /*69120*/  STG.E desc[UR36][R16.64], R3 ;  /* 0x0000000310007986 */ /* 0x000fe2000c101924 */
[----:B------:R-:W-:Y:S05]  /*69130*/  EXIT ;  /* 0x000000000000794d */ /* 0x000fea0003800000 */
.L_x_39502:
[----:B--2---:R-:W-:Y:S01]  /*69140*/  STG.E.64 desc[UR36][R16.64], R20 ;  /* 0x0000001410007986 */ /* 0x004fe2000c101b24 */
[----:B------:R-:W-:Y:S05]  /*69150*/  EXIT ;  /* 0x000000000000794d */ /* 0x000fea0003800000 */
.L_x_39493:
        /* <DEDUP_REMOVED lines=10> */
[----:B--2---:R-:W2:Y:S02]  /*69200*/  F2I.U32.F64.TRUNC R21, R20 ;  /* 0x0000001400157311 */ /* 0x004ea4000030d000 */
[----:B--2---:R-:W-:Y:S01]  /*69210*/  STG.E.U16 desc[UR36][R16.64], R21 ;  /* 0x0000001510007986 */ /* 0x004fe2000c101524 */
[----:B------:R-:W-:Y:S05]  /*69220*/  EXIT ;  /* 0x000000000000794d */ /* 0x000fea0003800000 */
.L_x_39507:
[----:B------:R-:W-:Y:S01]  /*69230*/  UMOV UR4, 0xf0000000 ;  /* 0xf000000000047882 */ /* 0x000fe20000000000 */
[----:B------:R-:W-:Y:S01]  /*69240*/  UMOV UR5, 0x380fffff ;  /* 0x380fffff00057882 */ /* 0x000fe20000000000 */
[----:B-12---:R-:W1:-:S15]  /*69250*/  F2F.F32.F64 R3, R20 ;  /* 0x0000001400037310 */ /* 0x006e5e0000301000 */
        /* <DEDUP_REMOVED lines=22> */
.L_x_39510:
[----:B------:R-:W-:-:S04]  /*693c0*/  SHF.R.U32.HI R3, RZ, 0x18, R3 ;  /* 0x00000018ff037819 */ /* 0x000fc80000011603 */
[----:B------:R-:W-:-:S04]  /*693d0*/  LOP3.LUT R0, R0, 0x80, R3, 0xf8, !PT ;  /* 0x0000008000007812 */ /* 0x000fc800078ef803 */
[----:B------:R-:W-:-:S07]  /*693e0*/  PRMT R8, R0, 0x7610, R8 ;  /* 0x0000761000087816 */ /* 0x000fce0000000008 */
.L_x_39509:
[----:B------:R-:W-:Y:S05]  /*693f0*/  BSYNC.RECONVERGENT B0 ;  /* 0x0000000000007941 */ /* 0x000fea0003800200 */
.L_x_39508:
[----:B------:R-:W-:Y:S01]  /*69400*/  STG.E.U8 desc[UR36][R16.64], R8 ;  /* 0x0000000810007986 */ /* 0x000fe2000c101124 */
[----:B------:R-:W-:Y:S05]  /*69410*/  EXIT ;  /* 0x000000000000794d */ /* 0x000fea0003800000 */
.L_x_39506:
        /* <DEDUP_REMOVED lines=25> */
.L_x_39513:
[----:B------:R-:W-:-:S04]  /*695b0*/  SHF.R.U32.HI R3, RZ, 0x18, R3 ;  /* 0x00000018ff037819 */ /* 0x000fc80000011603 */
[----:B------:R-:W-:-:S04]  /*695c0*/  LOP3.LUT R0, R0, 0x80, R3, 0xf8, !PT ;  /* 0x0000008000007812 */ /* 0x000fc800078ef803 */
[----:B------:R-:W-:-:S07]  /*695d0*/  PRMT R8, R0, 0x7610, R8 ;  /* 0x0000761000087816 */ /* 0x000fce0000000008 */
.L_x_39512:
[----:B------:R-:W-:Y:S05]  /*695e0*/  BSYNC.RECONVERGENT B0 ;  /* 0x0000000000007941 */ /* 0x000fea0003800200 */
.L_x_39511:
[----:B------:R-:W-:Y:S01]  /*695f0*/  STG.E.U8 desc[UR36][R16.64], R8 ;  /* 0x0000000810007986 */ /* 0x000fe2000c101124 */
[----:B------:R-:W-:Y:S05]  /*69600*/  EXIT ;  /* 0x000000000000794d */ /* 0x000fea0003800000 */
.L_x_39505:
        /* <DEDUP_REMOVED lines=30> */
.L_x_39515:
[----:B--2---:R-:W2:Y:S02]  /*697f0*/  F2I.U64.F64.TRUNC R20, R20 ;  /* 0x0000001400147311 */ /* 0x004ea4000030d800 */
[----:B--2---:R-:W-:Y:S01]  /*69800*/  STG.E.64 desc[UR36][R16.64], R20 ;  /* 0x0000001410007986 */ /* 0x004fe2000c101b24 */
[----:B------:R-:W-:Y:S05]  /*69810*/  EXIT ;  /* 0x000000000000794d */ /* 0x000fea0003800000 */
.L_x_39514:
[----:B--2---:R-:W2:Y:S02]  /*69820*/  F2I.U32.F64.TRUNC R21, R20 ;  /* 0x0000001400157311 */ /* 0x004ea4000030d000 */
[----:B--2---:R-:W-:Y:S01]  /*69830*/  STG.E desc[UR36][R16.64], R21 ;  /* 0x0000001510007986 */ /* 0x004fe2000c101924 */
[----:B------:R-:W-:Y:S05]  /*69840*/  EXIT ;  /* 0x000000000000794d */ /* 0x000fea0003800000 */
.L_x_39504:
        /* <DEDUP_REMOVED lines=13> */
[----:B------:R-:W-:Y:S01]  /*69920*/  STG.E.U8 desc[UR36][R16.64], R3 ;  /* 0x0000000310007986 */ /* 0x000fe2000c101124 */
[----:B------:R-:W-:Y:S05]  /*69930*/  EXIT ;  /* 0x000000000000794d */ /* 0x000fea0003800000 */
.L_x_39517:
[----:B--2---:R-:W-:Y:S01]  /*69940*/  STG.E.128 desc[UR36][R16.64], R20 ;  /* 0x0000001410007986 */ /* 0x004fe2000c101d24 */
[----:B------:R-:W-:Y:S05]  /*69950*/  EXIT ;  /* 0x000000000000794d */ /* 0x000fea0003800000 */
.L_x_39516:
[----:B------:R-:W-:-:S09]  /*69960*/  UISETP.NE.AND UP0, UPT, UR4, 0xf, UPT ;  /* 0x0000000f0400788c */ /* 0x000fd2000bf05270 */
[----:B------:R-:W-:Y:S05]  /*69970*/  BRA.U !UP0, `(.L_x_39518) ;  /* 0x0000000508287547 */ /* 0x000fea000b800000 */
[----:B------:R-:W-:-:S09]  /*69980*/  UISETP.NE.AND UP0, UPT, UR4, 0x17, UPT ;  /* 0x000000170400788c */ /* 0x000fd2000bf05270 */
[----:B------:R-:W-:Y:S05]  /*69990*/  BRA.U !UP0, `(.L_x_39519) ;  /* 0x0000000108b07547 */ /* 0x000fea000b800000 */
[----:B------:R-:W-:-:S09]  /*699a0*/  UISETP.NE.AND UP0, UPT, UR4, 0x18, UPT ;  /* 0x000000180400788c */ /* 0x000fd2000bf05270 */
[----:B------:R-:W-:Y:S05]  /*699b0*/  BRA.U !UP0, `(.L_x_39520) ;  /* 0x0000000108447547 */ /* 0x000fea000b800000 */
.L_x_39497:
[----:B------:R-:W-:Y:S01]  /*699c0*/  MOV R0, 0x0 ;  /* 0x0000000000007802 */ /* 0x000fe20000000f00 */
[----:B------:R-:W3:Y:S01]  /*699d0*/  LDCU.64 UR4, c[0x4][0x198] ;  /* 0x01003300ff0477ac */ /* 0x000ee20008000a00 */
[----:B------:R-:W-:Y:S02]  /*699e0*/  IMAD.MOV.U32 R8, RZ, RZ, 0x65 ;  /* 0x00000065ff087424 */ /* 0x000fe400078e00ff */
[----:B-1----:R1:W4:Y:S01]  /*699f0*/  LDC.64 R2, c[0x4][R0] ;  /* 0x0100000000027b82 */ /* 0x0023220000000a00 */
[----:B------:R-:W5:Y:S01]  /*69a00*/  LDCU.64 UR6, c[0x4][0x1a0] ;  /* 0x01003400ff0677ac */ /* 0x000f620008000a00 */
[----:B------:R-:W-:Y:S02]  /*69a10*/  IMAD.MOV.U32 R12, RZ, RZ, 0x1 ;  /* 0x00000001ff0c7424 */ /* 0x000fe400078e00ff */
[----:B------:R-:W-:Y:S01]  /*69a20*/  IMAD.MOV.U32 R13, RZ, RZ, RZ ;  /* 0x000000ffff0d7224 */ /* 0x000fe200078e00ff */
[----:B------:R-:W0:Y:S01]  /*69a30*/  LDCU.64 UR8, c[0x4][0x80] ;  /* 0x01001000ff0877ac */ /* 0x000e220008000a00 */
[----:B---3--:R-:W-:-:S02]  /*69a40*/  IMAD.U32 R4, RZ, RZ, UR4 ;  /* 0x00000004ff047e24 */ /* 0x008fc4000f8e00ff */
[----:B------:R-:W-:Y:S02]  /*69a50*/  IMAD.U32 R5, RZ, RZ, UR5 ;  /* 0x00000005ff057e24 */ /* 0x000fe4000f8e00ff */
[----:B-----5:R-:W-:Y:S02]  /*69a60*/  IMAD.U32 R6, RZ, RZ, UR6 ;  /* 0x00000006ff067e24 */ /* 0x020fe4000f8e00ff */
[----:B------:R-:W-:Y:S02]  /*69a70*/  IMAD.U32 R7, RZ, RZ, UR7 ;  /* 0x00000007ff077e24 */ /* 0x000fe4000f8e00ff */
[----:B0-----:R-:W-:Y:S02]  /*69a80*/  IMAD.U32 R10, RZ, RZ, UR8 ;  /* 0x00000008ff0a7e24 */ /* 0x001fe4000f8e00ff */
[----:B-1----:R-:W-:-:S07]  /*69a90*/  IMAD.U32 R11, RZ, RZ, UR9 ;  /* 0x00000009ff0b7e24 */ /* 0x002fce000f8e00ff */
[----:B--2---:R-:W-:-:S07]  /*69aa0*/  LEPC R20, `(.L_x_39521) ;  /* 0x000000001014794e */ /* 0x004fce0000000000 */
[----:B----4-:R-:W-:Y:S05]  /*69ab0*/  CALL.ABS.NOINC R2 ;  /* 0x0000000002007343 */ /* 0x010fea0003c00000 */
.L_x_39521:
[----:B------:R-:W-:Y:S05]  /*69ac0*/  EXIT ;  /* 0x000000000000794d */ /* 0x000fea0003800000 */
.L_x_39520:
        /* <DEDUP_REMOVED lines=21> */
.L_x_39523:
[----:B------:R-:W-:Y:S05]  /*69c20*/  BSYNC.RECONVERGENT B0 ;  /* 0x0000000000007941 */ /* 0x000fea0003800200 */
.L_x_39522:
[----:B------:R-:W-:-:S05]  /*69c30*/  LOP3.LUT R3, R0, 0x80, R3, 0xf8, !PT ;  /* 0x0000008000037812 */ /* 0x000fca00078ef803 */
[----:B------:R-:W-:Y:S01]  /*69c40*/  STG.E.U8 desc[UR36][R16.64], R3 ;  /* 0x0000000310007986 */ /* 0x000fe2000c101124 */
[----:B------:R-:W-:Y:S05]  /*69c50*/  EXIT ;  /* 0x000000000000794d */ /* 0x000fea0003800000 */
.L_x_39519:
        /* <DEDUP_REMOVED lines=20> */
.L_x_39525:
[----:B------:R-:W-:Y:S01]  /*69da0*/  IMAD.MOV.U32 R0, RZ, RZ, 0x7f ;  /* 0x0000007fff007424 */ /* 0x000fe200078e00ff */
[----:B------:R-:W-:-:S04]  /*69db0*/  ISETP.GT.U32.AND P0, PT, R2, 0x7f800000, PT ;  /* 0x7f8000000200780c */ /* 0x000fc80003f04070 */
[----:B------:R-:W-:-:S09]  /*69dc0*/  SEL R0, R0, 0x7c, P0 ;  /* 0x0000007c00007807 */ /* 0x000fd20000000000 */
.L_x_39526:
[----:B------:R-:W-:Y:S05]  /*69dd0*/  BSYNC.RECONVERGENT B0 ;  /* 0x0000000000007941 */ /* 0x000fea0003800200 */
.L_x_39524:
[----:B------:R-:W-:-:S04]  /*69de0*/  SHF.R.U32.HI R3, RZ, 0x18, R3 ;  /* 0x00000018ff037819 */ /* 0x000fc80000011603 */
[----:B------:R-:W-:-:S05]  /*69df0*/  LOP3.LUT R3, R0, 0x80, R3, 0xf8, !PT ;  /* 0x0000008000037812 */ /* 0x000fca00078ef803 */
[----:B------:R-:W-:Y:S01]  /*69e00*/  STG.E.U8 desc[UR36][R16.64], R3 ;  /* 0x0000000310007986 */ /* 0x000fe2000c101124 */
[----:B------:R-:W-:Y:S05]  /*69e10*/  EXIT ;  /* 0x000000000000794d */ /* 0x000fea0003800000 */
.L_x_39518:
        /* <DEDUP_REMOVED lines=12> */
        .weak           $__internal_72_$__cuda_sm20_div_rn_f64_full
        .type           $__internal_72_$__cuda_sm20_div_rn_f64_full,@function
        .size           $__internal_72_$__cuda_sm20_div_rn_f64_full,($_ZN2at6native18elementwise_kernelILi128ELi4EZNS0_15gpu_kernel_implIZZZNS0_50_GLOBAL__N__2680c7bb_12_PowKernel_cu_7dd49032_317024pow_tensor_tensor_kernelERNS_18TensorIteratorBaseEENKUlvE_clEvENKUlvE6_clEvEUlN3c107complexIdEESA_E_EEvS5_RKT_EUliE_EEviT1_$__internal_trig_reduction_slowpathd - $__internal_72_$__cuda_sm20_div_rn_f64_full)
$__internal_72_$__cuda_sm20_div_rn_f64_full:
[----:B------:R-:W-:Y:S01]  /*69ee0*/  IMAD.MOV.U32 R23, RZ, RZ, R5 ;  /* 0x000000ffff177224 */ /* 0x000fe200078e0005 */
[C---:B------:R-:W-:Y:S01]  /*69ef0*/  LOP3.LUT R8, R4.reuse, 0x800fffff, RZ, 0xc0, !PT ;  /* 0x800fffff04087812 */ /* 0x040fe200078ec0ff */
[----:B------:R-:W-:Y:S01]  /*69f00*/  IMAD.MOV.U32 R9, RZ, RZ, R4 ;  /* 0x000000ffff097224 */ /* 0x000fe200078e0004 */
[----:B------:R-:W-:Y:S01]  /*69f10*/  FSETP.GEU.AND P2, PT, |R4|, 1.469367938527859385e-39, PT ;  /* 0x001000000400780b */ /* 0x000fe20003f4e200 */
[--C-:B------:R-:W-:Y:S01]  /*69f20*/  IMAD.MOV.U32 R10, RZ, RZ, R7.reuse ;  /* 0x000000ffff0a7224 */ /* 0x100fe200078e0007 */
[C---:B------:R-:W-:Y:S01]  /*69f30*/  FSETP.GEU.AND P0, PT, |R23|.reuse, 1.469367938527859385e-39, PT ;  /* 0x001000001700780b */ /* 0x040fe20003f0e200 */
[----:B------:R-:W-:Y:S01]  /*69f40*/  IMAD.MOV.U32 R22, RZ, RZ, R6 ;  /* 0x000000ffff167224 */ /* 0x000fe200078e0006 */
        /* <DEDUP_REMOVED lines=11> */
[----:B0-----:R-:W0:Y:S01]  /*6a000*/  MUFU.RCP64H R31, R11 ;  /* 0x0000000b001f7308 */ /* 0x001e220000001800 */
[----:B------:R-:W-:-:S02]  /*6a010*/  SEL R4, R37, 0x63400000, !P4 ;  /* 0x6340000025047807 */ /* 0x000fc40006000000 */
[----:B------:R-:W-:Y:S02]  /*6a020*/  @!P0 ISETP.GE.U32.AND P3, PT, R5, R7, PT ;  /* 0x000000070500820c */ /* 0x000fe40003f66070 */
[----:B------:R-:W-:Y:S01]  /*6a030*/  LOP3.LUT R29, R4, 0x800fffff, R23, 0xf8, !PT ;  /* 0x800fffff041d7812 */ /* 0x000fe200078ef817 */
[----:B------:R-:W-:Y:S01]  /*6a040*/  IMAD.MOV.U32 R4, RZ, RZ, R5 ;  /* 0x000000ffff047224 */ /* 0x000fe200078e0005 */
[----:B------:R-:W-:Y:S02]  /*6a050*/  @!P0 SEL R7, R37, 0x63400000, !P3 ;  /* 0x6340000025078807 */ /* 0x000fe40005800000 */
[----:B------:R-:W-:Y:S02]  /*6a060*/  @!P0 MOV R34, RZ ;  /* 0x000000ff00228202 */ /* 0x000fe40000000f00 */
[----:B------:R-:W-:Y:S02]  /*6a070*/  @!P0 LOP3.LUT R7, R7, 0x80000000, R23, 0xf8, !PT ;  /* 0x8000000007078812 */ /* 0x000fe400078ef817 */
[----:B------:R-:W-:-:S02]  /*6a080*/  @!P2 LOP3.LUT R6, R11, 0x7ff00000, RZ, 0xc0, !PT ;  /* 0x7ff000000b06a812 */ /* 0x000fc400078ec0ff */
[----:B------:R-:W-:-:S03]  /*6a090*/  @!P0 LOP3.LUT R35, R7, 0x100000, RZ, 0xfc, !PT ;  /* 0x0010000007238812 */ /* 0x000fc600078efcff */
[----:B------:R-:W-:-:S15]  /*6a0a0*/  VIADD R7, R6, 0xffffffff ;  /* 0xffffffff06077836 */ /* 0x000fde0000000000 */
[----:B------:R-:W-:-:S15]  /*6a0b0*/  NOP ;  /* 0x0000000000007918 */ /* 0x000fde0000000000 */
[----:B------:R-:W-:-:S13]  /*6a0c0*/  NOP ;  /* 0x0000000000007918 */ /* 0x000fda0000000000 */
        /* <DEDUP_REMOVED lines=48> */
[----:B------:R-:W-:Y:S01]  /*6a3d0*/  VIMNMX R4, PT, PT, R6, 0x46a00000, PT ;  /* 0x46a0000006047848 */ /* 0x000fe20003fe0100 */
[----:B------:R-:W-:Y:S01]  /*6a3e0*/  IMAD.MOV.U32 R6, RZ, RZ, RZ ;  /* 0x000000ffff067224 */ /* 0x000fe200078e00ff */
        /* <DEDUP_REMOVED lines=28> */
.L_x_39528:
        /* <DEDUP_REMOVED lines=17> */
.L_x_39531:
[----:B------:R-:W-:Y:S01]  /*6a6c0*/  LOP3.LUT R4, R9, 0x80000, RZ, 0xfc, !PT ;  /* 0x0008000009047812 */ /* 0x000fe200078efcff */
[----:B------:R-:W-:-:S04]  /*6a6d0*/  IMAD.MOV.U32 R32, RZ, RZ, R8 ;  /* 0x000000ffff207224 */ /* 0x000fc800078e0008 */
[----:B------:R-:W-:Y:S01]  /*6a6e0*/  IMAD.MOV.U32 R33, RZ, RZ, R4 ;  /* 0x000000ffff217224 */ /* 0x000fe200078e0004 */
[----:B------:R-:W-:Y:S06]  /*6a6f0*/  BRA `(.L_x_39529) ;  /* 0x00000000000c7947 */ /* 0x000fec0003800000 */
.L_x_39530:
[----:B------:R-:W-:Y:S01]  /*6a700*/  LOP3.LUT R4, R23, 0x80000, RZ, 0xfc, !PT ;  /* 0x0008000017047812 */ /* 0x000fe200078efcff */
[----:B------:R-:W-:-:S04]  /*6a710*/  IMAD.MOV.U32 R32, RZ, RZ, R22 ;  /* 0x000000ffff207224 */ /* 0x000fc800078e0016 */
[----:B------:R-:W-:-:S07]  /*6a720*/  IMAD.MOV.U32 R33, RZ, RZ, R4 ;  /* 0x000000ffff217224 */ /* 0x000fce00078e0004 */
.L_x_39529:
[----:B------:R-:W-:Y:S05]  /*6a730*/  BSYNC.RECONVERGENT B0 ;  /* 0x0000000000007941 */ /* 0x000fea0003800200 */
.L_x_39527:
[----:B------:R-:W-:Y:S02]  /*6a740*/  IMAD.MOV.U32 R6, RZ, RZ, R0 ;  /* 0x000000ffff067224 */ /* 0x000fe400078e0000 */
[----:B------:R-:W-:Y:S02]  /*6a750*/  IMAD.MOV.U32 R7, RZ, RZ, 0x0 ;  /* 0x00000000ff077424 */ /* 0x000fe400078e00ff */
[----:B------:R-:W-:Y:S02]  /*6a760*/  IMAD.MOV.U32 R4, RZ, RZ, R32 ;  /* 0x000000ffff047224 */ /* 0x000fe400078e0020 */
[----:B------:R-:W-:Y:S01]  /*6a770*/  IMAD.MOV.U32 R5, RZ, RZ, R33 ;  /* 0x000000ffff057224 */ /* 0x000fe200078e0021 */
[----:B------:R-:W-:Y:S06]  /*6a780*/  RET.REL.NODEC R6 `(_ZN2at6native18elementwise_kernelILi128ELi4EZNS0_15gpu_kernel_implIZZZNS0_50_GLOBAL__N__2680c7bb_12_PowKernel_cu_7dd49032_317024pow_tensor_tensor_kernelERNS_18TensorIteratorBaseEENKUlvE_clEvENKUlvE6_clEvEUlN3c107complexIdEESA_E_EEvS5_RKT_EUliE_EEviT1_) ;  /* 0xfffff958061c7950 */ /* 0x000fec0003c3ffff */
        .type           $_ZN2at6native18elementwise_kernelILi128ELi4EZNS0_15gpu_kernel_implIZZZNS0_50_GLOBAL__N__2680c7bb_12_PowKernel_cu_7dd49032_317024pow_tensor_tensor_kernelERNS_18TensorIteratorBaseEENKUlvE_clEvENKUlvE6_clEvEUlN3c107complexIdEESA_E_EEvS5_RKT_EUliE_EEviT1_$__internal_trig_reduction_slowpathd,@function
        .size           $_ZN2at6native18elementwise_kernelILi128ELi4EZNS0_15gpu_kernel_implIZZZNS0_50_GLOBAL__N__2680c7bb_12_PowKernel_cu_7dd49032_317024pow_tensor_tensor_kernelERNS_18TensorIteratorBaseEENKUlvE_clEvENKUlvE6_clEvEUlN3c107complexIdEESA_E_EEvS5_RKT_EUliE_EEviT1_$__internal_trig_reduction_slowpathd,(.L_x_60673 - $_ZN2at6native18elementwise_kernelILi128ELi4EZNS0_15gpu_kernel_implIZZZNS0_50_GLOBAL__N__2680c7bb_12_PowKernel_cu_7dd49032_317024pow_tensor_tensor_kernelERNS_18TensorIteratorBaseEENKUlvE_clEvENKUlvE6_clEvEUlN3c107complexIdEESA_E_EEvS5_RKT_EUliE_EEviT1_$__internal_trig_reduction_slowpathd)
$_ZN2at6native18elementwise_kernelILi128ELi4EZNS0_15gpu_kernel_implIZZZNS0_50_GLOBAL__N__2680c7bb_12_PowKernel_cu_7dd49032_317024pow_tensor_tensor_kernelERNS_18TensorIteratorBaseEENKUlvE_clEvENKUlvE6_clEvEUlN3c107complexIdEESA_E_EEvS5_RKT_EUliE_EEviT1_$__internal_trig_reduction_slowpathd:
[----:B------:R-:W-:Y:S01]  /*6a790*/  SHF.R.U32.HI R13, RZ, 0x14, R10 ;  /* 0x00000014ff0d7819 */ /* 0x000fe2000001160a */
        /* <DEDUP_REMOVED lines=19> */
[----:B------:R-:W-:Y:S01]  /*6a8d0*/  MOV R9, R4 ;  /* 0x0000000400097202 */ /* 0x000fe20000000f00 */
[----:B------:R-:W-:Y:S01]  /*6a8e0*/  IMAD.MOV.U32 R12, RZ, RZ, RZ ;  /* 0x000000ffff0c7224 */ /* 0x000fe200078e00ff */
[----:B------:R-:W-:Y:S02]  /*6a8f0*/  IADD3 R0, PT, PT, RZ, -R33, -R30 ;  /* 0x80000021ff007210 */ /* 0x000fe40007ffe81e */
[----:B------:R-:W-:Y:S01]  /*6a900*/  CS2R R28, SRZ ;  /* 0x00000000001c7805 */ /* 0x000fe2000001ff00 */
[----:B------:R-:W1:Y:S01]  /*6a910*/  LDC.64 R2, c[0x4][0x1a8] ;  /* 0x01006a00ff027b82 */ /* 0x000e620000000a00 */
[----:B------:R-:W-:-:S07]  /*6a920*/  LOP3.LUT R35, R6, 0x80000000, RZ, 0xfc, !PT ;  /* 0x8000000006237812 */ /* 0x000fce00078efcff */
.L_x_39536:
[----:B0-----:R-:W-:Y:S01]  /*6a930*/  R2UR UR4, R14 ;  /* 0x000000000e0472ca */ /* 0x001fe200000e0000 */
[----:B-1----:R-:W-:Y:S01]  /*6a940*/  IMAD.WIDE R4, R9, 0x8, R2 ;  /* 0x0000000809047825 */ /* 0x002fe200078e0202 */
[----:B------:R-:W-:-:S13]  /*6a950*/  R2UR UR5, R15 ;  /* 0x000000000f0572ca */ /* 0x000fda00000e0000 */
[----:B------:R-:W2:Y:S01]  /*6a960*/  LDG.E.64.CONSTANT R4, desc[UR4][R4.64] ;  /* 0x0000000404047981 */ /* 0x000ea2000c1e9b00 */
[----:B------:R-:W-:Y:S02]  /*6a970*/  VIADD R0, R0, 0x1 ;  /* 0x0000000100007836 */ /* 0x000fe40000000000 */
[----:B------:R-:W-:Y:S02]  /*6a980*/  VIADD R9, R9, 0x1 ;  /* 0x0000000109097836 */ /* 0x000fe40000000000 */
[----:B--2---:R-:W-:-:S04]  /*6a990*/  IMAD.WIDE.U32 R6, P2, R4, R31, R28 ;  /* 0x0000001f04067225 */ /* 0x004fc8000784001c */
[----:B------:R-:W-:Y:S02]  /*6a9a0*/  IMAD R11, R4, R35, RZ ;  /* 0x00000023040b7224 */ /* 0x000fe400078e02ff */
[CC--:B------:R-:W-:Y:S02]  /*6a9b0*/  IMAD R28, R5.reuse, R31.reuse, RZ ;  /* 0x0000001f051c7224 */ /* 0x0c0fe400078e02ff */
[----:B------:R-:W-:Y:S01]  /*6a9c0*/  IMAD.HI.U32 R29, R5, R31, RZ ;  /* 0x0000001f051d7227 */ /* 0x000fe200078e00ff */
[----:B------:R-:W-:-:S03]  /*6a9d0*/  IADD3 R7, P0, PT, R11, R7, RZ ;  /* 0x000000070b077210 */ /* 0x000fc60007f1e0ff */
[----:B------:R-:W-:Y:S01]  /*6a9e0*/  IMAD R11, R12, 0x8, R1 ;  /* 0x000000080c0b7824 */ /* 0x000fe200078e0201 */
[----:B------:R-:W-:Y:S01]  /*6a9f0*/  IADD3 R7, P1, PT, R28, R7, RZ ;  /* 0x000000071c077210 */ /* 0x000fe20007f3e0ff */
[----:B------:R-:W-:-:S04]  /*6aa00*/  IMAD.HI.U32 R28, R4, R35, RZ ;  /* 0x00000023041c7227 */ /* 0x000fc800078e00ff */
[----:B------:R-:W-:Y:S01]  /*6aa10*/  IMAD.X R4, RZ, RZ, R28, P2 ;  /* 0x000000ffff047224 */ /* 0x000fe200010e061c */
[----:B------:R2:W-:Y:S01]  /*6aa20*/  STL.64 [R11], R6 ;  /* 0x000000060b007387 */ /* 0x0005e20000100a00 */
[----:B------:R-:W-:-:S03]  /*6aa30*/  IMAD.HI.U32 R32, R5, R35, RZ ;  /* 0x0000002305207227 */ /* 0x000fc600078e00ff */
[----:B------:R-:W-:Y:S01]  /*6aa40*/  IADD3.X R4, P0, PT, R29, R4, RZ, P0, !PT ;  /* 0x000000041d047210 */ /* 0x000fe2000071e4ff */
[----:B------:R-:W-:Y:S02]  /*6aa50*/  IMAD R5, R5, R35, RZ ;  /* 0x0000002305057224 */ /* 0x000fe400078e02ff */
[----:B------:R-:W-:-:S03]  /*6aa60*/  VIADD R12, R12, 0x1 ;  /* 0x000000010c0c7836 */ /* 0x000fc60000000000 */
[----:B------:R-:W-:Y:S01]  /*6aa70*/  IADD3.X R28, P1, PT, R5, R4, RZ, P1, !PT ;  /* 0x00000004051c7210 */ /* 0x000fe20000f3e4ff */
[----:B------:R-:W-:Y:S01]  /*6aa80*/  IMAD.X R4, RZ, RZ, R32, P0 ;  /* 0x000000ffff047224 */ /* 0x000fe200000e0620 */
[----:B------:R-:W-:-:S03]  /*6aa90*/  ISETP.NE.AND P0, PT, R0, -0xf, PT ;  /* 0xfffffff10000780c */ /* 0x000fc60003f05270 */
[----:B------:R-:W-:-:S10]  /*6aaa0*/  IMAD.X R29, RZ, RZ, R4, P1 ;  /* 0x000000ffff1d7224 */ /* 0x000fd400008e0604 */
[----:B--2---:R-:W-:Y:S05]  /*6aab0*/  @P0 BRA `(.L_x_39536) ;  /* 0xfffffffc009c0947 */ /* 0x004fea000383ffff */
[----:B------:R-:W-:Y:S05]  /*6aac0*/  BSYNC.RECONVERGENT B1 ;  /* 0x0000000000017941 */ /* 0x000fea0003800200 */
.L_x_39535:
[----:B------:R-:W-:-:S07]  /*6aad0*/  IMAD.MOV.U32 R4, RZ, RZ, R30 ;  /* 0x000000ffff047224 */ /* 0x000fce00078e001e */
.L_x_39534:
[----:B------:R-:W-:Y:S05]  /*6aae0*/  BSYNC.RECONVERGENT B0 ;  /* 0x0000000000007941 */ /* 0x000fea0003800200 */
.L_x_39533:
        /* <DEDUP_REMOVED lines=11> */
[--C-:B---3--:R-:W-:Y:S02]  /*6aba0*/  @P0 SHF.R.U32.HI R13, RZ, 0x1, R15.reuse ;  /* 0x00000001ff0d0819 */ /* 0x108fe4000001160f */
[C---:B------:R-:W-:Y:S02]  /*6abb0*/  @P0 SHF.R.U64 R11, R14.reuse, 0x1, R15 ;  /* 0x000000010e0b0819 */ /* 0x040fe4000000120f */
[CC--:B------:R-:W-:Y:S02]  /*6abc0*/  @P0 SHF.L.U32 R9, R14.reuse, R35.reuse, RZ ;  /* 0x000000230e090219 */ /* 0x0c0fe400000006ff */
[----:B------:R-:W-:Y:S02]  /*6abd0*/  @P0 SHF.R.U64 R4, R5, R0, R7 ;  /* 0x0000000005040219 */ /* 0x000fe40000001207 */
[----:B------:R-:W-:-:S02]  /*6abe0*/  @P0 SHF.L.U64.HI R6, R14, R35, R15 ;  /* 0x000000230e060219 */ /* 0x000fc4000001020f */
[-C--:B------:R-:W-:Y:S02]  /*6abf0*/  @P0 SHF.R.U32.HI R5, RZ, R0.reuse, R7 ;  /* 0x00000000ff050219 */ /* 0x080fe40000011607 */
[----:B----4-:R-:W-:Y:S02]  /*6ac00*/  @P0 SHF.L.U32 R7, R2, R35, RZ ;  /* 0x0000002302070219 */ /* 0x010fe400000006ff */
        /* <DEDUP_REMOVED lines=26> */
[----:B------:R-:W1:Y:S02]  /*6adb0*/  FLO.U32 R4, R4 ;  /* 0x0000000400047300 */ /* 0x000e6400000e0000 */
[C---:B-1----:R-:W-:Y:S02]  /*6adc0*/  IADD3 R5, PT, PT, -R4.reuse, 0x1f, RZ ;  /* 0x0000001f04057810 */ /* 0x042fe40007ffe1ff */
[----:B------:R-:W-:-:S03]  /*6add0*/  IADD3 R6, PT, PT, -R4, 0x3f, RZ ;  /* 0x0000003f04067810 */ /* 0x000fc60007ffe1ff */
[----:B------:R-:W-:-:S05]  /*6ade0*/  @P1 IMAD.MOV R6, RZ, RZ, R5 ;  /* 0x000000ffff061224 */ /* 0x000fca00078e0205 */
[----:B------:R-:W-:-:S13]  /*6adf0*/  ISETP.NE.AND P1, PT, R6, RZ, PT ;  /* 0x000000ff0600720c */ /* 0x000fda0003f25270 */
[----:B0-----:R-:W-:Y:S05]  /*6ae00*/  @!P1 BRA `(.L_x_39538) ;  /* 0x0000000000289947 */ /* 0x001fea0003800000 */
        /* <DEDUP_REMOVED lines=10> */
.L_x_39538:
[----:B------:R-:W-:Y:S05]  /*6aeb0*/  BSYNC.RECONVERGENT B0 ;  /* 0x0000000000007941 */ /* 0x000fea0003800200 */
.L_x_39537:
        /* <DEDUP_REMOVED lines=36> */
.L_x_39532:
[----:B------:R-:W-:Y:S02]  /*6b100*/  IMAD.MOV.U32 R9, RZ, RZ, 0x0 ;  /* 0x00000000ff097424 */ /* 0x000fe400078e00ff */
[----:B------:R-:W-:Y:S02]  /*6b110*/  IMAD.MOV.U32 R0, RZ, RZ, R2 ;  /* 0x000000ffff007224 */ /* 0x000fe400078e0002 */
[----:B------:R-:W-:Y:S02]  /*6b120*/  IMAD.MOV.U32 R2, RZ, RZ, R5 ;  /* 0x000000ffff027224 */ /* 0x000fe400078e0005 */
[----:B------:R-:W-:Y:S01]  /*6b130*/  IMAD.MOV.U32 R3, RZ, RZ, R10 ;  /* 0x000000ffff037224 */ /* 0x000fe200078e000a */
[----:B------:R-:W-:Y:S06]  /*6b140*/  RET.REL.NODEC R8 `(_ZN2at6native18elementwise_kernelILi128ELi4EZNS0_15gpu_kernel_implIZZZNS0_50_GLOBAL__N__2680c7bb_12_PowKernel_cu_7dd49032_317024pow_tensor_tensor_kernelERNS_18TensorIteratorBaseEENKUlvE_clEvENKUlvE6_clEvEUlN3c107complexIdEESA_E_EEvS5_RKT_EUliE_EEviT1_) ;  /* 0xfffff94c08ac7950 */ /* 0x000fec0003c3ffff */
.L_x_39539:
        /* <DEDUP_REMOVED lines=11> */
.L_x_60673:


//--------------------- .text._ZN2at6native27unrolled_elementwise_kernelIZZZNS0_50_GLOBAL__N__2680c7bb_12_PowKernel_cu_7dd49032_317024pow_tensor_tensor_kernelERNS_18TensorIteratorBaseEENKUlvE_clEvENKUlvE6_clEvEUlN3c107complexIdEES9_E_St5arrayIPcLm3EELi4E23TrivialOffsetCalculatorILi2EjESE_ILi1EjENS0_6memory12LoadWithCastILi2EEENSH_13StoreWithCastILi1EEEEEviT_T0_T2_T3_T4_T5_ --------------------------
	.section	.text._ZN2at6native27unrolled_elementwise_kernelIZZZNS0_50_GLOBAL__N__2680c7bb_12_PowKernel_cu_7dd49032_317024pow_tensor_tensor_kernelERNS_18TensorIteratorBaseEENKUlvE_clEvENKUlvE6_clEvEUlN3c107complexIdEES9_E_St5arrayIPcLm3EELi4E23TrivialOffsetCalculatorILi2EjESE_ILi1EjENS0_6memory12LoadWithCastILi2EEENSH_13StoreWithCastILi1EEEEEviT_T0_T2_T3_T4_T5_,"ax",@progbits
	.align	128
        .global         _ZN2at6native27unrolled_elementwise_kernelIZZZNS0_50_GLOBAL__N__2680c7bb_12_PowKernel_cu_7dd49032_317024pow_tensor_tensor_kernelERNS_18TensorIteratorBaseEENKUlvE_clEvENKUlvE6_clEvEUlN3c107complexIdEES9_E_St5arrayIPcLm3EELi4E23TrivialOffsetCalculatorILi2EjESE_ILi1EjENS0_6memory12LoadWithCastILi2EEENSH_13StoreWithCastILi1EEEEEviT_T0_T2_T3_T4_T5_
        .type           _ZN2at6native27unrolled_elementwise_kernelIZZZNS0_50_GLOBAL__N__2680c7bb_12_PowKernel_cu_7dd49032_317024pow_tensor_tensor_kernelERNS_18TensorIteratorBaseEENKUlvE_clEvENKUlvE6_clEvEUlN3c107complexIdEES9_E_St5arrayIPcLm3EELi4E23TrivialOffsetCalculatorILi2EjESE_ILi1EjENS0_6memory12LoadWithCastILi2EEENSH_13StoreWithCastILi1EEEEEviT_T0_T2_T3_T4_T5_,@function
        .size           _ZN2at6native27unrolled_elementwise_kernelIZZZNS0_50_GLOBAL__N__2680c7bb_12_PowKernel_cu_7dd49032_317024pow_tensor_tensor_kernelERNS_18TensorIteratorBaseEENKUlvE_clEvENKUlvE6_clEvEUlN3c107complexIdEES9_E_St5arrayIPcLm3EELi4E23TrivialOffsetCalculatorILi2EjESE_ILi1EjENS0_6memory12LoadWithCastILi2EEENSH_13StoreWithCastILi1EEEEEviT_T0_T2_T3_T4_T5_,(.L_x_60675 - _ZN2at6native27unrolled_elementwise_kernelIZZZNS0_50_GLOBAL__N__2680c7bb_12_PowKernel_cu_7dd49032_317024pow_tensor_tensor_kernelERNS_18TensorIteratorBaseEENKUlvE_clEvENKUlvE6_clEvEUlN3c107complexIdEES9_E_St5arrayIPcLm3EELi4E23TrivialOffsetCalculatorILi2EjESE_ILi1EjENS0_6memory12LoadWithCastILi2EEENSH_13StoreWithCastILi1EEEEEviT_T0_T2_T3_T4_T5_)
        .other          _ZN2at6native27unrolled_elementwise_kernelIZZZNS0_50_GLOBAL__N__2680c7bb_12_PowKernel_cu_7dd49032_317024pow_tensor_tensor_kernelERNS_18TensorIteratorBaseEENKUlvE_clEvENKUlvE6_clEvEUlN3c107complexIdEES9_E_St5arrayIPcLm3EELi4E23TrivialOffsetCalculatorILi2EjESE_ILi1EjENS0_6memory12LoadWithCastILi2EEENSH_13StoreWithCastILi1EEEEEviT_T0_T2_T3_T4_T5_,@"STO_CUDA_ENTRY STV_DEFAULT"
_ZN2at6native27unrolled_elementwise_kernelIZZZNS0_50_GLOBAL__N__2680c7bb_12_PowKernel_cu_7dd49032_317024pow_tensor_tensor_kernelERNS_18TensorIteratorBaseEENKUlvE_clEvENKUlvE6_clEvEUlN3c107complexIdEES9_E_St5arrayIPcLm3EELi4E23TrivialOffsetCalculatorILi2EjESE_ILi1EjENS0_6memory12LoadWithCastILi2EEENSH_13StoreWithCastILi1EEEEEviT_T0_T2_T3_T4_T5_:
.text._ZN2at6native27unrolled_elementwise_kernelIZZZNS0_50_GLOBAL__N__2680c7bb_12_PowKernel_cu_7dd49032_317024pow_tensor_tensor_kernelERNS_18TensorIteratorBaseEENKUlvE_clEvENKUlvE6_clEvEUlN3c107complexIdEES9_E_St5arrayIPcLm3EELi4E23TrivialOffsetCalculatorILi2EjESE_ILi1EjENS0_6memory12LoadWithCastILi2EEENSH_13StoreWithCastILi1EEEEEviT_T0_T2_T3_T4_T5_:
        /* <DEDUP_REMOVED lines=8> */
[----:B------:R-:W-:-:S02]  /*0080*/  CS2R R16, SRZ ;  /* 0x0000000000107805 */ /* 0x000fc4000001ff00 */
[----:B------:R-:W-:Y:S02]  /*0090*/  CS2R R26, SRZ ;  /* 0x00000000001a7805 */ /* 0x000fe4000001ff00 */
[----:B------:R-:W-:Y:S01]  /*00a0*/  CS2R R24, SRZ ;  /* 0x0000000000187805 */ /* 0x000fe2000001ff00 */
[----:B------:R-:W3:Y:S01]  /*00b0*/  LDCU.U8 UR39, c[0x0][0x3ac] ;  /* 0x00007580ff2777ac */ /* 0x000ee20008000000 */
[----:B------:R-:W4:Y:S01]  /*00c0*/  LDCU.U8 UR41, c[0x0][0x3ad] ;  /* 0x000075a0ff2977ac */ /* 0x000f220008000000 */
[----:B--2---:R-:W-:-:S06]  /*00d0*/  UIMAD UR38, UR40, -0x200, UR38 ;  /* 0xfffffe00282678a4 */ /* 0x004fcc000f8e0226 */
[----:B-1----:R-:W-:Y:S01]  /*00e0*/  ISETP.GE.AND P0, PT, R48, UR38, PT ;  /* 0x0000002630007c0c */ /* 0x002fe2000bf06270 */
[----:B------:R-:W-:-:S12]  /*00f0*/  IMAD.MOV.U32 R2, RZ, RZ, R48 ;  /* 0x000000ffff027224 */ /* 0x000fd800078e0030 */
[----:B0--34-:R-:W-:Y:S05]  /*0100*/  @P0 BRA `(.L_x_39541) ;  /* 0x0000002000940947 */ /* 0x019fea0003800000 */
        /* <DEDUP_REMOVED lines=23> */
.L_x_39546:
[----:B------:R-:W2:Y:S01]  /*0280*/  LDG.E.U8 R4, desc[UR36][R4.64] ;  /* 0x0000002404047981 */ /* 0x000ea2000c1e1100 */
[----:B------:R-:W-:Y:S01]  /*0290*/  CS2R R18, SRZ ;  /* 0x0000000000127805 */ /* 0x000fe2000001ff00 */
[----:B--2---:R0:W1:Y:S02]  /*02a0*/  I2F.F64.U16 R16, R4 ;  /* 0x0000000400107312 */ /* 0x0040640000101800 */
[----:B01----:R-:W-:Y:S05]  /*02b0*/  BRA `(.L_x_39548) ;  /* 0x0000000c00dc7947 */ /* 0x003fea0003800000 */
.L_x_39545:
        /* <DEDUP_REMOVED lines=10> */
.L_x_39550:
[----:B------:R-:W2:Y:S01]  /*0360*/  LDG.E R4, desc[UR36][R4.64] ;  /* 0x0000002404047981 */ /* 0x000ea2000c1e1900 */
[----:B------:R-:W-:Y:S01]  /*0370*/  CS2R R18, SRZ ;  /* 0x0000000000127805 */ /* 0x000fe2000001ff00 */
[----:B--2---:R0:W1:Y:S02]  /*0380*/  I2F.F64 R16, R4 ;  /* 0x0000000400107312 */ /* 0x0040640000201c00 */
[----:B01----:R-:W-:Y:S05]  /*0390*/  BRA `(.L_x_39548) ;  /* 0x0000000c00a47947 */ /* 0x003fea0003800000 */
.L_x_39549:
[----:B------:R-:W2:Y:S01]  /*03a0*/  LDG.E.U16 R4, desc[UR36][R4.64] ;  /* 0x0000002404047981 */ /* 0x000ea2000c1e1500 */
[----:B------:R-:W-:Y:S01]  /*03b0*/  CS2R R18, SRZ ;  /* 0x0000000000127805 */ /* 0x000fe2000001ff00 */
[----:B--2---:R0:W1:Y:S02]  /*03c0*/  I2F.F64.S16 R16, R4 ;  /* 0x0000000400107312 */ /* 0x0040640000101c00 */
[----:B01----:R-:W-:Y:S05]  /*03d0*/  BRA `(.L_x_39548) ;  /* 0x0000000c00947947 */ /* 0x003fea0003800000 */
.L_x_39544:
        /* <DEDUP_REMOVED lines=11> */
.L_x_39552:
[----:B------:R-:W2:Y:S01]  /*0490*/  LDG.E.U16 R0, desc[UR36][R4.64] ;  /* 0x0000002404007981 */ /* 0x000ea2000c1e1500 */
[----:B------:R-:W-:Y:S01]  /*04a0*/  CS2R R18, SRZ ;  /* 0x0000000000127805 */ /* 0x000fe2000001ff00 */
[----:B--2---:R-:W-:-:S05]  /*04b0*/  HADD2.F32 R0, -RZ, R0.H0_H0 ;  /* 0x20000000ff007230 */ /* 0x004fca0000004100 */
[----:B------:R-:W-:-:S04]  /*04c0*/  FMUL.FTZ R0, R0, 1 ;  /* 0x3f80000000007820 */ /* 0x000fc80000410000 */
[----:B------:R1:W2:Y:S02]  /*04d0*/  F2F.F64.F32 R16, R0 ;  /* 0x0000000000107310 */ /* 0x0002a40000201800 */
[----:B-12---:R-:W-:Y:S05]  /*04e0*/  BRA `(.L_x_39548) ;  /* 0x0000000c00507947 */ /* 0x006fea0003800000 */
.L_x_39551:
        /* <DEDUP_REMOVED lines=16> */
.L_x_39554:
        /* <DEDUP_REMOVED lines=12> */
.L_x_39553:
[----:B------:R0:W5:Y:S01]  /*06b0*/  LDG.E.64 R16, desc[UR36][R4.64] ;  /* 0x0000002404107981 */ /* 0x000162000c1e1b00 */
[----:B------:R-:W-:Y:S01]  /*06c0*/  CS2R R18, SRZ ;  /* 0x0000000000127805 */ /* 0x000fe2000001ff00 */
[----:B------:R-:W-:Y:S06]  /*06d0*/  BRA `(.L_x_39548) ;  /* 0x0000000800d47947 */ /* 0x000fec0003800000 */
.L_x_39543:
        /* <DEDUP_REMOVED lines=14> */
.L_x_39557:
[----:B------:R1:W5:Y:S01]  /*07c0*/  LDG.E.128 R16, desc[UR36][R4.64] ;  /* 0x0000002404107981 */ /* 0x000362000c1e1d00 */
[----:B------:R-:W-:Y:S05]  /*07d0*/  BRA `(.L_x_39548) ;  /* 0x0000000800947947 */ /* 0x000fea0003800000 */
.L_x_39556:
        /* <DEDUP_REMOVED lines=28> */
.L_x_39559:
        /* <DEDUP_REMOVED lines=16> */
.L_x_39558:
[----:B------:R-:W2:Y:S01]  /*0aa0*/  LDG.E.U16 R0, desc[UR36][R4.64] ;  /* 0x0000002404007981 */ /* 0x000ea2000c1e1500 */
[----:B------:R-:W-:Y:S01]  /*0ab0*/  CS2R R18, SRZ ;  /* 0x0000000000127805 */ /* 0x000fe2000001ff00 */
[----:B--2---:R-:W-:-:S04]  /*0ac0*/  IMAD.U32 R0, R0, 0x10000, RZ ;  /* 0x0001000000007824 */ /* 0x004fc800078e00ff */
[----:B------:R-:W-:-:S04]  /*0ad0*/  FMUL.FTZ R0, R0, 1 ;  /* 0x3f80000000007820 */ /* 0x000fc80000410000 */
[----:B------:R2:W3:Y:S02]  /*0ae0*/  F2F.F64.F32 R16, R0 ;  /* 0x0000000000107310 */ /* 0x0004e40000201800 */
[----:B--23--:R-:W-:Y:S05]  /*0af0*/  BRA `(.L_x_39548) ;  /* 0x0000000400cc7947 */ /* 0x00cfea0003800000 */
.L_x_39555:
        /* <DEDUP_REMOVED lines=12> */
.L_x_39562:
        /* <DEDUP_REMOVED lines=22> */
.L_x_39564:
[----:B------:R-:W-:Y:S05]  /*0d20*/  BSYNC.RECONVERGENT B0 ;  /* 0x0000000000007941 */ /* 0x000fea0003800200 */
.L_x_39563:
[----:B------:R-:W-:Y:S01]  /*0d30*/  IMAD.SHL.U32 R0, R0, 0x100000, RZ ;  /* 0x0010000000007824 */ /* 0x000fe200078e00ff */
[----:B------:R-:W-:-:S04]  /*0d40*/  LEA R3, R3, 0x3b800000, 0x17 ;  /* 0x3b80000003037811 */ /* 0x000fc800078eb8ff */
[----:B------:R-:W-:-:S05]  /*0d50*/  LOP3.LUT R0, R3, R0, R7, 0xfe, !PT ;  /* 0x0000000003007212 */ /* 0x000fca00078efe07 */
[----:B------:R-:W-:-:S04]  /*0d60*/  FMUL.FTZ R0, R0, 1 ;  /* 0x3f80000000007820 */ /* 0x000fc80000410000 */
[----:B------:R4:W0:Y:S02]  /*0d70*/  F2F.F64.F32 R16, R0 ;  /* 0x0000000000107310 */ /* 0x0008240000201800 */
[----:B0---4-:R-:W-:Y:S05]  /*0d80*/  BRA `(.L_x_39548) ;  /* 0x0000000400287947 */ /* 0x011fea0003800000 */
.L_x_39561:
        /* <DEDUP_REMOVED lines=22> */
.L_x_39566:
[----:B------:R-:W-:Y:S05]  /*0ef0*/  BSYNC.RECONVERGENT B0 ;  /* 0x0000000000007941 */ /* 0x000fea0003800200 */
.L_x_39565:
[----:B------:R-:W-:Y:S01]  /*0f00*/  IMAD.SHL.U32 R0, R0, 0x200000, RZ ;  /* 0x0020000000007824 */ /* 0x000fe200078e00ff */
[----:B------:R-:W-:-:S04]  /*0f10*/  LEA R3, R3, 0x37800000, 0x17 ;  /* 0x3780000003037811 */ /* 0x000fc800078eb8ff */
[----:B------:R-:W-:-:S05]  /*0f20*/  LOP3.LUT R0, R3, R0, R7, 0xfe, !PT ;  /* 0x0000000003007212 */ /* 0x000fca00078efe07 */
[----:B------:R-:W-:-:S04]  /*0f30*/  FMUL.FTZ R0, R0, 1 ;  /* 0x3f80000000007820 */ /* 0x000fc80000410000 */
[----:B------:R4:W0:Y:S02]  /*0f40*/  F2F.F64.F32 R16, R0 ;  /* 0x0000000000107310 */ /* 0x0008240000201800 */
[----:B0---4-:R-:W-:Y:S05]  /*0f50*/  BRA `(.L_x_39548) ;  /* 0x0000000000b47947 */ /* 0x011fea0003800000 */
.L_x_39560:
[----:B------:R-:W-:-:S09]  /*0f60*/  UISETP.NE.AND UP0, UPT, UR4, 0x1c, UPT ;  /* 0x0000001c0400788c */ /* 0x000fd2000bf05270 */
[----:B------:R-:W-:Y:S05]  /*0f70*/  BRA.U !UP0, `(.L_x_39567) ;  /* 0x0000000108a07547 */ /* 0x000fea000b800000 */
[----:B------:R-:W-:-:S09]  /*0f80*/  UISETP.NE.AND UP0, UPT, UR4, 0x1d, UPT ;  /* 0x0000001d0400788c */ /* 0x000fd2000bf05270 */
[----:B------:R-:W-:Y:S05]  /*0f90*/  BRA.U !UP0, `(.L_x_39568) ;  /* 0x0000000108887547 */ /* 0x000fea000b800000 */
[----:B------:R-:W-:-:S09]  /*0fa0*/  UISETP.NE.AND UP0, UPT, UR4, 0x2c, UPT ;  /* 0x0000002c0400788c */ /* 0x000fd2000bf05270 */
[----:B------:R-:W-:Y:S05]  /*0fb0*/  BRA.U !UP0, `(.L_x_39569) ;  /* 0x00000001084c7547 */ /* 0x000fea000b800000 */
.L_x_39547:
        /* <DEDUP_REMOVED lines=16> */
.L_x_39570:
[----:B------:R-:W-:Y:S02]  /*10c0*/  CS2R R16, SRZ ;  /* 0x0000000000107805 */ /* 0x000fe4000001ff00 */
[----:B------:R-:W-:Y:S01]  /*10d0*/  CS2R R18, SRZ ;  /* 0x0000000000127805 */ /* 0x000fe2000001ff00 */
[----:B------:R-:W-:Y:S06]  /*10e0*/  BRA `(.L_x_39548) ;  /* 0x0000000000507947 */ /* 0x000fec0003800000 */
.L_x_39569:
        /* <DEDUP_REMOVED lines=13> */
.L_x_39568:
[----:B------:R-:W2:Y:S01]  /*11c0*/  LDG.E.64 R16, desc[UR36][R4.64] ;  /* 0x0000002404107981 */ /* 0x000ea2000c1e1b00 */
[----:B------:R-:W-:Y:S01]  /*11d0*/  CS2R R18, SRZ ;  /* 0x0000000000127805 */ /* 0x000fe2000001ff00 */
[----:B--2---:R-:W4:Y:S02]  /*11e0*/  I2F.F64.U64 R16, R16 ;  /* 0x0000001000107312 */ /* 0x004f240000301800 */
[----:B----4-:R-:W-:Y:S05]  /*11f0*/  BRA `(.L_x_39548) ;  /* 0x00000000000c7947 */ /* 0x010fea0003800000 */
.L_x_39567:
[----:B------:R-:W2:Y:S01]  /*1200*/  LDG.E R4, desc[UR36][R4.64] ;  /* 0x0000002404047981 */ /* 0x000ea2000c1e1900 */
[----:B------:R-:W-:Y:S01]  /*1210*/  CS2R R18, SRZ ;  /* 0x0000000000127805 */ /* 0x000fe2000001ff00 */
[----:B--2---:R2:W3:Y:S06]  /*1220*/  I2F.F64.U32 R16, R4 ;  /* 0x0000000400107312 */ /* 0x0044ec0000201800 */
.L_x_39548:
[----:B------:R-:W-:Y:S05]  /*1230*/  BSYNC.RECONVERGENT B7 ;  /* 0x0000000000077941 */ /* 0x000fea0003800200 */
.L_x_39542:
[----:B012---:R-:W0:Y:S01]  /*1240*/  LDC.64 R4, c[0x0][0x3a0] ;  /* 0x0000e800ff047b82 */ /* 0x007e220000000a00 */
[----:B------:R-:W1:Y:S01]  /*1250*/  LDCU UR5, c[0x0][0x3b4] ;  /* 0x00007680ff0577ac */ /* 0x000e620008000800 */
        /* <DEDUP_REMOVED lines=19> */
.L_x_39575:
[----:B------:R-:W2:Y:S01]  /*1390*/  LDG.E.U8 R4, desc[UR36][R4.64] ;  /* 0x0000002404047981 */ /* 0x000ea2000c1e1100 */
[----:B------:R-:W-:Y:S01]  /*13a0*/  CS2R R26, SRZ ;  /* 0x00000000001a7805 */ /* 0x000fe2000001ff00 */
[----:B--2---:R0:W1:Y:S02]  /*13b0*/  I2F.F64.U16 R24, R4 ;  /* 0x0000000400187312 */ /* 0x0040640000101800 */
[----:B01----:R-:W-:Y:S05]  /*13c0*/  BRA `(.L_x_39577) ;  /* 0x0000000c00dc7947 */ /* 0x003fea0003800000 */
.L_x_39574:
        /* <DEDUP_REMOVED lines=10> */
.L_x_39579:
[----:B------:R-:W2:Y:S01]  /*1470*/  LDG.E R4, desc[UR36][R4.64] ;  /* 0x0000002404047981 */ /* 0x000ea2000c1e1900 */
[----:B------:R-:W-:Y:S01]  /*1480*/  CS2R R26, SRZ ;  /* 0x00000000001a7805 */ /* 0x000fe2000001ff00 */
[----:B--2---:R0:W1:Y:S02]  /*1490*/  I2F.F64 R24, R4 ;  /* 0x0000000400187312 */ /* 0x0040640000201c00 */
[----:B01----:R-:W-:Y:S05]  /*14a0*/  BRA `(.L_x_39577) ;  /* 0x0000000c00a47947 */ /* 0x003fea0003800000 */
.L_x_39578:
[----:B------:R-:W2:Y:S01]  /*14b0*/  LDG.E.U16 R4, desc[UR36][R4.64] ;  /* 0x0000002404047981 */ /* 0x000ea2000c1e1500 */
[----:B------:R-:W-:Y:S01]  /*14c0*/  CS2R R26, SRZ ;  /* 0x00000000001a7805 */ /* 0x000fe2000001ff00 */
[----:B--2---:R0:W1:Y:S02]  /*14d0*/  I2F.F64.S16 R24, R4 ;  /* 0x0000000400187312 */ /* 0x0040640000101c00 */
[----:B01----:R-:W-:Y:S05]  /*14e0*/  BRA `(.L_x_39577) ;  /* 0x0000000c00947947 */ /* 0x003fea0003800000 */
.L_x_39573:
        /* <DEDUP_REMOVED lines=11> */
.L_x_39581:
[----:B------:R-:W2:Y:S01]  /*15a0*/  LDG.E.U16 R0, desc[UR36][R4.64] ;  /* 0x0000002404007981 */ /* 0x000ea2000c1e1500 */
[----:B------:R-:W-:Y:S01]  /*15b0*/  CS2R R26, SRZ ;  /* 0x00000000001a7805 */ /* 0x000fe2000001ff00 */
[----:B--2---:R-:W-:-:S05]  /*15c0*/  HADD2.F32 R0, -RZ, R0.H0_H0 ;  /* 0x20000000ff007230 */ /* 0x004fca0000004100 */
[----:B------:R-:W-:-:S04]  /*15d0*/  FMUL.FTZ R0, R0, 1 ;  /* 0x3f80000000007820 */ /* 0x000fc80000410000 */
[----:B------:R4:W0:Y:S02]  /*15e0*/  F2F.F64.F32 R24, R0 ;  /* 0x0000000000187310 */ /* 0x0008240000201800 */
[----:B0---4-:R-:W-:Y:S05]  /*15f0*/  BRA `(.L_x_39577) ;  /* 0x0000000c00507947 */ /* 0x011fea0003800000 */
.L_x_39580:
        /* <DEDUP_REMOVED lines=16> */
.L_x_39583:
        /* <DEDUP_REMOVED lines=12> */
.L_x_39582:
[----:B------:R4:W5:Y:S01]  /*17c0*/  LDG.E.64 R24, desc[UR36][R4.64] ;  /* 0x0000002404187981 */ /* 0x000962000c1e1b00 */
[----:B------:R-:W-:Y:S01]  /*17d0*/  CS2R R26, SRZ ;  /* 0x00000000001a7805 */ /* 0x000fe2000001ff00 */
[----:B------:R-:W-:Y:S06]  /*17e0*/  BRA `(.L_x_39577) ;  /* 0x0000000800d47947 */ /* 0x000fec0003800000 */
.L_x_39572:
        /* <DEDUP_REMOVED lines=14> */
.L_x_39586:
[----:B------:R0:W5:Y:S01]  /*18d0*/  LDG.E.128 R24, desc[UR36][R4.64] ;  /* 0x0000002404187981 */ /* 0x000162000c1e1d00 */
[----:B------:R-:W-:Y:S05]  /*18e0*/  BRA `(.L_x_39577) ;  /* 0x0000000800947947 */ /* 0x000fea0003800000 */
.L_x_39585:
        /* <DEDUP_REMOVED lines=28> */
.L_x_39588:
        /* <DEDUP_REMOVED lines=14> */
[----:B------:R0:W1:Y:S02]  /*1b90*/  F2F.F64.F32 R24, R0 ;  /* 0x0000000000187310 */ /* 0x0000640000201800 */
[----:B01----:R-:W-:Y:S05]  /*1ba0*/  BRA `(.L_x_39577) ;  /* 0x0000000400e47947 */ /* 0x003fea0003800000 */
.L_x_39587:
[----:B------:R-:W2:Y:S01]  /*1bb0*/  LDG.E.U16 R0, desc[UR36][R4.64] ;  /* 0x0000002404007981 */ /* 0x000ea2000c1e1500 */
[----:B------:R-:W-:Y:S01]  /*1bc0*/  CS2R R26, SRZ ;  /* 0x00000000001a7805 */ /* 0x000fe2000001ff00 */
[----:B--2---:R-:W-:-:S04]  /*1bd0*/  IMAD.U32 R0, R0, 0x10000, RZ ;  /* 0x0001000000007824 */ /* 0x004fc800078e00ff */
[----:B------:R-:W-:-:S04]  /*1be0*/  FMUL.FTZ R0, R0, 1 ;  /* 0x3f80000000007820 */ /* 0x000fc80000410000 */
[----:B------:R0:W1:Y:S02]  /*1bf0*/  F2F.F64.F32 R24, R0 ;  /* 0x0000000000187310 */ /* 0x0000640000201800 */
[----:B01----:R-:W-:Y:S05]  /*1c00*/  BRA `(.L_x_39577) ;  /* 0x0000000400cc7947 */ /* 0x003fea0003800000 */
.L_x_39584:
        /* <DEDUP_REMOVED lines=12> */
.L_x_39591:
        /* <DEDUP_REMOVED lines=22> */
.L_x_39593:
[----:B------:R-:W-:Y:S05]  /*1e30*/  BSYNC.RECONVERGENT B0 ;  /* 0x0000000000007941 */ /* 0x000fea0003800200 */
.L_x_39592:
[----:B------:R-:W-:Y:S01]  /*1e40*/  IMAD.SHL.U32 R0, R0, 0x100000, RZ ;  /* 0x0010000000007824 */ /* 0x000fe200078e00ff */
[----:B------:R-:W-:-:S04]  /*1e50*/  LEA R3, R3, 0x3b800000, 0x17 ;  /* 0x3b80000003037811 */ /* 0x000fc800078eb8ff */
[----:B------:R-:W-:-:S05]  /*1e60*/  LOP3.LUT R0, R3, R0, R7, 0xfe, !PT ;  /* 0x0000000003007212 */ /* 0x000fca00078efe07 */
[----:B------:R-:W-:-:S04]  /*1e70*/  FMUL.FTZ R0, R0, 1 ;  /* 0x3f80000000007820 */ /* 0x000fc80000410000 */
[----:B------:R4:W0:Y:S02]  /*1e80*/  F2F.F64.F32 R24, R0 ;  /* 0x0000000000187310 */ /* 0x0008240000201800 */
[----:B0---4-:R-:W-:Y:S05]  /*1e90*/  BRA `(.L_x_39577) ;  /* 0x0000000400287947 */ /* 0x011fea0003800000 */
.L_x_39590:
        /* <DEDUP_REMOVED lines=22> */
.L_x_39595:
[----:B------:R-:W-:Y:S05]  /*2000*/  BSYNC.RECONVERGENT B0 ;  /* 0x0000000000007941 */ /* 0x000fea0003800200 */
.L_x_39594:
[----:B------:R-:W-:Y:S01]  /*2010*/  IMAD.SHL.U32 R0, R0, 0x200000, RZ ;  /* 0x0020000000007824 */ /* 0x000fe200078e00ff */
[----:B------:R-:W-:-:S04]  /*2020*/  LEA R3, R3, 0x37800000, 0x17 ;  /* 0x3780000003037811 */ /* 0x000fc800078eb8ff */
[----:B------:R-:W-:-:S05]  /*2030*/  LOP3.LUT R0, R3, R0, R7, 0xfe, !PT ;  /* 0x0000000003007212 */ /* 0x000fca00078efe07 */
[----:B------:R-:W-:-:S04]  /*2040*/  FMUL.FTZ R0, R0, 1 ;  /* 0x3f80000000007820 */ /* 0x000fc80000410000 */
[----:B------:R4:W0:Y:S02]  /*2050*/  F2F.F64.F32 R24, R0 ;  /* 0x0000000000187310 */ /* 0x0008240000201800 */
[----:B0---4-:R-:W-:Y:S05]  /*2060*/  BRA `(.L_x_39577) ;  /* 0x0000000000b47947 */ /* 0x011fea0003800000 */
.L_x_39589:
[----:B------:R-:W-:-:S09]  /*2070*/  UISETP.NE.AND UP0, UPT, UR4, 0x1c, UPT ;  /* 0x0000001c0400788c */ /* 0x000fd2000bf05270 */
[----:B------:R-:W-:Y:S05]  /*2080*/  BRA.U !UP0, `(.L_x_39596) ;  /* 0x0000000108a07547 */ /* 0x000fea000b800000 */
[----:B------:R-:W-:-:S09]  /*2090*/  UISETP.NE.AND UP0, UPT, UR4, 0x1d, UPT ;  /* 0x0000001d0400788c */ /* 0x000fd2000bf05270 */
[----:B------:R-:W-:Y:S05]  /*20a0*/  BRA.U !UP0, `(.L_x_39597) ;  /* 0x0000000108887547 */ /* 0x000fea000b800000 */
[----:B------:R-:W-:-:S09]  /*20b0*/  UISETP.NE.AND UP0, UPT, UR4, 0x2c, UPT ;  /* 0x0000002c0400788c */ /* 0x000fd2000bf05270 */
[----:B------:R-:W-:Y:S05]  /*20c0*/  BRA.U !UP0, `(.L_x_39598) ;  /* 0x00000001084c7547 */ /* 0x000fea000b800000 */
.L_x_39576:
        /* <DEDUP_REMOVED lines=16> */
.L_x_39599:
[----:B------:R-:W-:Y:S02]  /*21d0*/  CS2R R24, SRZ ;  /* 0x0000000000187805 */ /* 0x000fe4000001ff00 */
[----:B------:R-:W-:Y:S01]  /*21e0*/  CS2R R26, SRZ ;  /* 0x00000000001a7805 */ /* 0x000fe2000001ff00 */
[----:B------:R-:W-:Y:S06]  /*21f0*/  BRA `(.L_x_39577) ;  /* 0x0000000000507947 */ /* 0x000fec0003800000 */
.L_x_39598:
        /* <DEDUP_REMOVED lines=13> */
.L_x_39597:
[----:B------:R-:W2:Y:S01]  /*22d0*/  LDG.E.64 R24, desc[UR36][R4.64] ;  /* 0x0000002404187981 */ /* 0x000ea2000c1e1b00 */
[----:B------:R-:W-:Y:S01]  /*22e0*/  CS2R R26, SRZ ;  /* 0x00000000001a7805 */ /* 0x000fe2000001ff00 */
[----:B--2---:R-:W1:Y:S02]  /*22f0*/  I2F.F64.U64 R24, R24 ;  /* 0x0000001800187312 */ /* 0x004e640000301800 */
[----:B-1----:R-:W-:Y:S05]  /*2300*/  BRA `(.L_x_39577) ;  /* 0x00000000000c7947 */ /* 0x002fea0003800000 */
.L_x_39596:
[----:B------:R-:W2:Y:S01]  /*2310*/  LDG.E R4, desc[UR36][R4.64] ;  /* 0x0000002404047981 */ /* 0x000ea2000c1e1900 */
[----:B------:R-:W-:Y:S01]  /*2320*/  CS2R R26, SRZ ;  /* 0x00000000001a7805 */ /* 0x000fe2000001ff00 */
[----:B--2---:R1:W2:Y:S06]  /*2330*/  I2F.F64.U32 R24, R4 ;  /* 0x0000000400187312 */ /* 0x0042ac0000201800 */
.L_x_39577:
[----:B------:R-:W-:Y:S05]  /*2340*/  BSYNC.RECONVERGENT B7 ;  /* 0x0000000000077941 */ /* 0x000fea0003800200 */
.L_x_39571:
[----:B------:R-:W-:-:S07]  /*2350*/  VIADD R48, R2, 0x80 ;  /* 0x0000008002307836 */ /* 0x000fce0000000000 */
.L_x_39541:
[----:B------:R-:W-:Y:S05]  /*2360*/  BSYNC.RECONVERGENT B6 ;  /* 0x0000000000067941 */ /* 0x000fea0003800200 */
.L_x_39540:
[----:B------:R-:W-:Y:S01]  /*2370*/  ISETP.GE.AND P0, PT, R48, UR38, PT ;  /* 0x0000002630007c0c */ /* 0x000fe2000bf06270 */
[----:B------:R-:W-:Y:S01]  /*2380*/  BSSY.RECONVERGENT B6, `(.L_x_39600) ;  /* 0x000022b000067945 */ /* 0x000fe20003800200 */
[----:B------:R-:W-:Y:S02]  /*2390*/  CS2R R30, SRZ ;  /* 0x00000000001e7805 */ /* 0x000fe4000001ff00 */
[----:B------:R-:W-:Y:S02]  /*23a0*/  CS2R R28, SRZ ;  /* 0x00000000001c7805 */ /* 0x000fe4000001ff00 */
[----:B------:R-:W-:Y:S02]  /*23b0*/  CS2R R34, SRZ ;  /* 0x0000000000227805 */ /* 0x000fe4000001ff00 */
[----:B------:R-:W-:-:S05]  /*23c0*/  CS2R R32, SRZ ;  /* 0x0000000000207805 */ /* 0x000fca000001ff00 */
[----:B------:R-:W-:Y:S05]  /*23d0*/  @P0 BRA `(.L_x_39601) ;  /* 0x0000002000940947 */ /* 0x000fea0003800000 */
[----:B01--4-:R-:W0:Y:S01]  /*23e0*/  LDC.64 R4, c[0x0][0x398] ;  /* 0x0000e600ff047b82 */ /* 0x013e220000000a00 */
        /* <DEDUP_REMOVED lines=20> */
[----:B----4-:R0:W1:Y:S02]  /*2530*/  I2F.F64.S16 R28, R4 ;  /* 0x00000004001c7312 */ /* 0x0100640000101c00 */
[----:B01----:R-:W-:Y:S05]  /*2540*/  BRA `(.L_x_39608) ;  /* 0x0000000c00ec7947 */ /* 0x003fea0003800000 */
.L_x_39606:
[----:B------:R-:W4:Y:S01]  /*2550*/  LDG.E.U8 R4, desc[UR36][R4.64] ;  /* 0x0000002404047981 */ /* 0x000f22000c1e1100 */
[----:B------:R-:W-:Y:S01]  /*2560*/  CS2R R30, SRZ ;  /* 0x00000000001e7805 */ /* 0x000fe2000001ff00 */
[----:B----4-:R0:W1:Y:S02]  /*2570*/  I2F.F64.U16 R28, R4 ;  /* 0x00000004001c7312 */ /* 0x0100640000101800 */
[----:B01----:R-:W-:Y:S05]  /*2580*/  BRA `(.L_x_39608) ;  /* 0x0000000c00dc7947 */ /* 0x003fea0003800000 */
.L_x_39605:
        /* <DEDUP_REMOVED lines=8> */
[----:B----4-:R-:W0:Y:S02]  /*2610*/  I2F.F64.S64 R28, R28 ;  /* 0x0000001c001c7312 */ /* 0x010e240000301c00 */
[----:B0-----:R-:W-:Y:S05]  /*2620*/  BRA `(.L_x_39608) ;  /* 0x0000000c00b47947 */ /* 0x001fea0003800000 */
.L_x_39610:
[----:B------:R-:W4:Y:S01]  /*2630*/  LDG.E R4, desc[UR36][R4.64] ;  /* 0x0000002404047981 */ /* 0x000f22000c1e1900 */
[----:B------:R-:W-:Y:S01]  /*2640*/  CS2R R30, SRZ ;  /* 0x00000000001e7805 */ /* 0x000fe2000001ff00 */
[----:B----4-:R0:W1:Y:S02]  /*2650*/  I2F.F64 R28, R4 ;  /* 0x00000004001c7312 */ /* 0x0100640000201c00 */
[----:B01----:R-:W-:Y:S05]  /*2660*/  BRA `(.L_x_39608) ;  /* 0x0000000c00a47947 */ /* 0x003fea0003800000 */
.L_x_39609:
[----:B------:R-:W4:Y:S01]  /*2670*/  LDG.E.U16 R4, desc[UR36][R4.64] ;  /* 0x0000002404047981 */ /* 0x000f22000c1e1500 */
[----:B------:R-:W-:Y:S01]  /*2680*/  CS2R R30, SRZ ;  /* 0x00000000001e7805 */ /* 0x000fe2000001ff00 */
[----:B----4-:R0:W1:Y:S02]  /*2690*/  I2F.F64.S16 R28, R4 ;  /* 0x00000004001c7312 */ /* 0x0100640000101c00 */
[----:B01----:R-:W-:Y:S05]  /*26a0*/  BRA `(.L_x_39608) ;  /* 0x0000000c00947947 */ /* 0x003fea0003800000 */
.L_x_39604:
        /* <DEDUP_REMOVED lines=9> */
[----:B------:R-:W0:Y:S02]  /*2740*/  F2F.F64.F32 R28, R28 ;  /* 0x0000001c001c7310 */ /* 0x000e240000201800 */
[----:B0-----:R-:W-:Y:S05]  /*2750*/  BRA `(.L_x_39608) ;  /* 0x0000000c00687947 */ /* 0x001fea0003800000 */
.L_x_39612:
[----:B------:R-:W4:Y:S01]  /*2760*/  LDG.E.U16 R0, desc[UR36][R4.64] ;  /* 0x0000002404007981 */ /* 0x000f22000c1e1500 */
[----:B------:R-:W-:Y:S01]  /*2770*/  CS2R R30, SRZ ;  /* 0x00000000001e7805 */ /* 0x000fe2000001ff00 */
[----:B----4-:R-:W-:-:S05]  /*2780*/  HADD2.F32 R0, -RZ, R0.H0_H0 ;  /* 0x20000000ff007230 */ /* 0x010fca0000004100 */
[----:B------:R-:W-:-:S04]  /*2790*/  FMUL.FTZ R0, R0, 1 ;  /* 0x3f80000000007820 */ /* 0x000fc80000410000 */
[----:B------:R0:W1:Y:S02]  /*27a0*/  F2F.F64.F32 R28, R0 ;  /* 0x00000000001c7310 */ /* 0x0000640000201800 */
[----:B01----:R-:W-:Y:S05]  /*27b0*/  BRA `(.L_x_39608) ;  /* 0x0000000c00507947 */ /* 0x003fea0003800000 */
.L_x_39611:
        /* <DEDUP_REMOVED lines=16> */
.L_x_39614:
[----:B------:R-:W4:Y:S02]  /*28c0*/  LDG.E R4, desc[UR36][R4.64] ;  /* 0x0000002404047981 */ /* 0x000f24000c1e1900 */
[----:B----4-:R-:W-:-:S05]  /*28d0*/  HADD2.F32 R0, -RZ, R4.H0_H0 ;  /* 0x20000004ff007230 */ /* 0x010fca0000004100 */
        /* <DEDUP_REMOVED lines=8> */
[----:B------:R1:W4:Y:S02]  /*2960*/  F2F.F64.F32 R30, R0 ;  /* 0x00000000001e7310 */ /* 0x0003240000201800 */
[----:B01--4-:R-:W-:Y:S05]  /*2970*/  BRA `(.L_x_39608) ;  /* 0x0000000800e07947 */ /* 0x013fea0003800000 */
.L_x_39613:
[----:B------:R0:W5:Y:S01]  /*2980*/  LDG.E.64 R28, desc[UR36][R4.64] ;  /* 0x00000024041c7981 */ /* 0x000162000c1e1b00 */
[----:B------:R-:W-:Y:S01]  /*2990*/  CS2R R30, SRZ ;  /* 0x00000000001e7805 */ /* 0x000fe2000001ff00 */
[----:B------:R-:W-:Y:S06]  /*29a0*/  BRA `(.L_x_39608) ;  /* 0x0000000800d47947 */ /* 0x000fec0003800000 */
.L_x_39603:
        /* <DEDUP_REMOVED lines=14> */
.L_x_39617:
[----:B------:R4:W5:Y:S01]  /*2a90*/  LDG.E.128 R28, desc[UR36][R4.64] ;  /* 0x00000024041c7981 */ /* 0x000962000c1e1d00 */
[----:B------:R-:W-:Y:S05]  /*2aa0*/  BRA `(.L_x_39608) ;  /* 0x0000000800947947 */ /* 0x000fea0003800000 */
.L_x_39616:
        /* <DEDUP_REMOVED lines=28> */
.L_x_39619:
[----:B------:R-:W4:Y:S01]  /*2c70*/  LDG.E.U8 R4, desc[UR36][R4.64] ;  /* 0x0000002404047981 */ /* 0x000f22000c1e1100 */
[----:B------:R-:W-:Y:S01]  /*2c80*/  CS2R R30, SRZ ;  /* 0x00000000001e7805 */ /* 0x000fe2000001ff00 */
        /* <DEDUP_REMOVED lines=14> */
.L_x_39618:
[----:B------:R-:W4:Y:S01]  /*2d70*/  LDG.E.U16 R0, desc[UR36][R4.64] ;  /* 0x0000002404007981 */ /* 0x000f22000c1e1500 */
[----:B------:R-:W-:Y:S01]  /*2d80*/  CS2R R30, SRZ ;  /* 0x00000000001e7805 */ /* 0x000fe2000001ff00 */
[----:B----4-:R-:W-:-:S04]  /*2d90*/  IMAD.U32 R0, R0, 0x10000, RZ ;  /* 0x0001000000007824 */ /* 0x010fc800078e00ff */
[----:B------:R-:W-:-:S04]  /*2da0*/  FMUL.FTZ R0, R0, 1 ;  /* 0x3f80000000007820 */ /* 0x000fc80000410000 */
[----:B------:R0:W1:Y:S02]  /*2db0*/  F2F.F64.F32 R28, R0 ;  /* 0x00000000001c7310 */ /* 0x0000640000201800 */
[----:B01----:R-:W-:Y:S05]  /*2dc0*/  BRA `(.L_x_39608) ;  /* 0x0000000400cc7947 */ /* 0x003fea0003800000 */
.L_x_39615:
        /* <DEDUP_REMOVED lines=10> */
[----:B----4-:R4:W0:Y:S02]  /*2e70*/  I2F.F64.U16 R28, R4 ;  /* 0x00000004001c7312 */ /* 0x0108240000101800 */
[----:B0---4-:R-:W-:Y:S05]  /*2e80*/  BRA `(.L_x_39608) ;  /* 0x00000004009c7947 */ /* 0x011fea0003800000 */
.L_x_39622:
        /* <DEDUP_REMOVED lines=22> */
.L_x_39624:
[----:B------:R-:W-:Y:S05]  /*2ff0*/  BSYNC.RECONVERGENT B0 ;  /* 0x0000000000007941 */ /* 0x000fea0003800200 */
.L_x_39623:
[----:B------:R-:W-:Y:S01]  /*3000*/  IMAD.SHL.U32 R0, R0, 0x100000, RZ ;  /* 0x0010000000007824 */ /* 0x000fe200078e00ff */
[----:B------:R-:W-:-:S04]  /*3010*/  LEA R3, R3, 0x3b800000, 0x17 ;  /* 0x3b80000003037811 */ /* 0x000fc800078eb8ff */
[----:B------:R-:W-:-:S05]  /*3020*/  LOP3.LUT R0, R3, R0, R7, 0xfe, !PT ;  /* 0x0000000003007212 */ /* 0x000fca00078efe07 */
[----:B------:R-:W-:-:S04]  /*3030*/  FMUL.FTZ R0, R0, 1 ;  /* 0x3f80000000007820 */ /* 0x000fc80000410000 */
[----:B------:R4:W0:Y:S02]  /*3040*/  F2F.F64.F32 R28, R0 ;  /* 0x00000000001c7310 */ /* 0x0008240000201800 */
[----:B0---4-:R-:W-:Y:S05]  /*3050*/  BRA `(.L_x_39608) ;  /* 0x0000000400287947 */ /* 0x011fea0003800000 */
.L_x_39621:
        /* <DEDUP_REMOVED lines=22> */
.L_x_39626:
[----:B------:R-:W-:Y:S05]  /*31c0*/  BSYNC.RECONVERGENT B0 ;  /* 0x0000000000007941 */ /* 0x000fea0003800200 */
.L_x_39625:
[----:B------:R-:W-:Y:S01]  /*31d0*/  IMAD.SHL.U32 R0, R0, 0x200000, RZ ;  /* 0x0020000000007824 */ /* 0x000fe200078e00ff */
[----:B------:R-:W-:-:S04]  /*31e0*/  LEA R3, R3, 0x37800000, 0x17 ;  /* 0x3780000003037811 */ /* 0x000fc800078eb8ff */
[----:B------:R-:W-:-:S05]  /*31f0*/  LOP3.LUT R0, R3, R0, R7, 0xfe, !PT ;  /* 0x0000000003007212 */ /* 0x000fca00078efe07 */
[----:B------:R-:W-:-:S04]  /*3200*/  FMUL.FTZ R0, R0, 1 ;  /* 0x3f80000000007820 */ /* 0x000fc80000410000 */
[----:B------:R4:W0:Y:S02]  /*3210*/  F2F.F64.F32 R28, R0 ;  /* 0x00000000001c7310 */ /* 0x0008240000201800 */
[----:B0---4-:R-:W-:Y:S05]  /*3220*/  BRA `(.L_x_39608) ;  /* 0x0000000000b47947 */ /* 0x011fea0003800000 */
.L_x_39620:
        /* <DEDUP_REMOVED lines=19> */
.L_x_39607:
[----:B------:R-:W-:Y:S01]  /*3360*/  MOV R0, 0x0 ;  /* 0x0000000000007802 */ /* 0x000fe20000000f00 */
[----:B------:R-:W0:Y:S01]  /*3370*/  LDCU.64 UR4, c[0x4][0x198] ;  /* 0x01003300ff0477ac */ /* 0x000e220008000a00 */
[----:B------:R-:W-:Y:S02]  /*3380*/  IMAD.MOV.U32 R8, RZ, RZ, 0x4e ;  /* 0x0000004eff087424 */ /* 0x000fe400078e00ff */
[----:B------:R1:W4:Y:S01]  /*3390*/  LDC.64 R14, c[0x4][R0] ;  /* 0x01000000000e7b82 */ /* 0x0003220000000a00 */
[----:B------:R-:W2:Y:S01]  /*33a0*/  LDCU.64 UR6, c[0x4][0x1a0] ;  /* 0x01003400ff0677ac */ /* 0x000ea20008000a00 */
[----:B------:R-:W-:Y:S02]  /*33b0*/  IMAD.MOV.U32 R12, RZ, RZ, 0x1 ;  /* 0x00000001ff0c7424 */ /* 0x000fe400078e00ff */
[----:B------:R-:W-:Y:S01]  /*33c0*/  IMAD.MOV.U32 R13, RZ, RZ, RZ ;  /* 0x000000ffff0d7224 */ /* 0x000fe200078e00ff */
[----:B------:R-:W3:Y:S01]  /*33d0*/  LDCU.64 UR8, c[0x4][0x78] ;  /* 0x01000f00ff0877ac */ /* 0x000ee20008000a00 */
[----:B0-----:R-:W-:-:S02]  /*33e0*/  IMAD.U32 R4, RZ, RZ, UR4 ;  /* 0x00000004ff047e24 */ /* 0x001fc4000f8e00ff */
[----:B------:R-:W-:Y:S02]  /*33f0*/  IMAD.U32 R5, RZ, RZ, UR5 ;  /* 0x00000005ff057e24 */ /* 0x000fe4000f8e00ff */
[----:B--2---:R-:W-:Y:S02]  /*3400*/  IMAD.U32 R6, RZ, RZ, UR6 ;  /* 0x00000006ff067e24 */ /* 0x004fe4000f8e00ff */
[----:B------:R-:W-:Y:S02]  /*3410*/  IMAD.U32 R7, RZ, RZ, UR7 ;  /* 0x00000007ff077e24 */ /* 0x000fe4000f8e00ff */
[----:B---3--:R-:W-:Y:S02]  /*3420*/  IMAD.U32 R10, RZ, RZ, UR8 ;  /* 0x00000008ff0a7e24 */ /* 0x008fe4000f8e00ff */
[----:B-1----:R-:W-:-:S07]  /*3430*/  IMAD.U32 R11, RZ, RZ, UR9 ;  /* 0x00000009ff0b7e24 */ /* 0x002fce000f8e00ff */
[----:B------:R-:W-:-:S07]  /*3440*/  LEPC R20, `(.L_x_39629) ;  /* 0x000000001014794e */ /* 0x000fce0000000000 */
[----:B----45:R-:W-:Y:S05]  /*3450*/  CALL.ABS.NOINC R14 ;  /* 0x000000000e007343 */ /* 0x030fea0003c00000 */
.L_x_39629:
[----:B------:R-:W-:Y:S02]  /*3460*/  CS2R R28, SRZ ;  /* 0x00000000001c7805 */ /* 0x000fe4000001ff00 */
[----:B------:R-:W-:Y:S01]  /*3470*/  CS2R R30, SRZ ;  /* 0x00000000001e7805 */ /* 0x000fe2000001ff00 */
[----:B------:R-:W-:Y:S06]  /*3480*/  BRA `(.L_x_39608) ;  /* 0x00000000001c7947 */ /* 0x000fec0003800000 */
.L_x_39628:
[----:B------:R-:W4:Y:S01]  /*3490*/  LDG.E.64 R28, desc[UR36][R4.64] ;  /* 0x00000024041c7981 */ /* 0x000f22000c1e1b00 */
[----:B------:R-:W-:Y:S01]  /*34a0*/  CS2R R30, SRZ ;  /* 0x00000000001e7805 */ /* 0x000fe2000001ff00 */
[----:B----4-:R-:W0:Y:S02]  /*34b0*/  I2F.F64.U64 R28, R28 ;  /* 0x0000001c001c7312 */ /* 0x010e240000301800 */
[----:B0-----:R-:W-:Y:S05]  /*34c0*/  BRA `(.L_x_39608) ;  /* 0x00000000000c7947 */ /* 0x001fea0003800000 */
.L_x_39627:
[----:B------:R-:W4:Y:S01]  /*34d0*/  LDG.E R4, desc[UR36][R4.64] ;  /* 0x0000002404047981 */ /* 0x000f22000c1e1900 */
[----:B------:R-:W-:Y:S01]  /*34e0*/  CS2R R30, SRZ ;  /* 0x00000000001e7805 */ /* 0x000fe2000001ff00 */
[----:B----4-:R0:W1:Y:S06]  /*34f0*/  I2F.F64.U32 R28, R4 ;  /* 0x00000004001c7312 */ /* 0x01006c0000201800 */
.L_x_39608:
[----:B------:R-:W-:Y:S05]  /*3500*/  BSYNC.RECONVERGENT B7 ;  /* 0x0000000000077941 */ /* 0x000fea0003800200 */
.L_x_39602:
        /* <DEDUP_REMOVED lines=19> */
[----:B----4-:R0:W4:Y:S02]  /*3640*/  I2F.F64.S16 R32, R4 ;  /* 0x0000000400207312 */ /* 0x0101240000101c00 */
[----:B0---4-:R-:W-:Y:S05]  /*3650*/  BRA `(.L_x_39636) ;  /* 0x0000000c00ec7947 */ /* 0x011fea0003800000 */
.L_x_39634:
[----:B------:R-:W4:Y:S01]  /*3660*/  LDG.E.U8 R4, desc[UR36][R4.64] ;  /* 0x0000002404047981 */ /* 0x000f22000c1e1100 */
[----:B------:R-:W-:Y:S01]  /*3670*/  CS2R R34, SRZ ;  /* 0x0000000000227805 */ /* 0x000fe2000001ff00 */
[----:B----4-:R0:W4:Y:S02]  /*3680*/  I2F.F64.U16 R32, R4 ;  /* 0x0000000400207312 */ /* 0x0101240000101800 */
[----:B0---4-:R-:W-:Y:S05]  /*3690*/  BRA `(.L_x_39636) ;  /* 0x0000000c00dc7947 */ /* 0x011fea0003800000 */
.L_x_39633:
        /* <DEDUP_REMOVED lines=10> */
.L_x_39638:
[----:B------:R-:W4:Y:S01]  /*3740*/  LDG.E R4, desc[UR36][R4.64] ;  /* 0x0000002404047981 */ /* 0x000f22000c1e1900 */
[----:B------:R-:W-:Y:S01]  /*3750*/  CS2R R34, SRZ ;  /* 0x0000000000227805 */ /* 0x000fe2000001ff00 */
[----:B----4-:R0:W4:Y:S02]  /*3760*/  I2F.F64 R32, R4 ;  /* 0x0000000400207312 */ /* 0x0101240000201c00 */
[----:B0---4-:R-:W-:Y:S05]  /*3770*/  BRA `(.L_x_39636) ;  /* 0x0000000c00a47947 */ /* 0x011fea0003800000 */
.L_x_39637:
[----:B------:R-:W4:Y:S01]  /*3780*/  LDG.E.U16 R4, desc[UR36][R4.64] ;  /* 0x0000002404047981 */ /* 0x000f22000c1e1500 */
[----:B------:R-:W-:Y:S01]  /*3790*/  CS2R R34, SRZ ;  /* 0x0000000000227805 */ /* 0x000fe2000001ff00 */
[----:B----4-:R0:W4:Y:S02]  /*37a0*/  I2F.F64.S16 R32, R4 ;  /* 0x0000000400207312 */ /* 0x0101240000101c00 */
[----:B0---4-:R-:W-:Y:S05]  /*37b0*/  BRA `(.L_x_39636) ;  /* 0x0000000c00947947 */ /* 0x011fea0003800000 */
.L_x_39632:
        /* <DEDUP_REMOVED lines=11> */
.L_x_39640:
[----:B------:R-:W4:Y:S01]  /*3870*/  LDG.E.U16 R0, desc[UR36][R4.64] ;  /* 0x0000002404007981 */ /* 0x000f22000c1e1500 */
[----:B------:R-:W-:Y:S01]  /*3880*/  CS2R R34, SRZ ;  /* 0x0000000000227805 */ /* 0x000fe2000001ff00 */
[----:B----4-:R-:W-:-:S05]  /*3890*/  HADD2.F32 R0, -RZ, R0.H0_H0 ;  /* 0x20000000ff007230 */ /* 0x010fca0000004100 */
[----:B------:R-:W-:-:S04]  /*38a0*/  FMUL.FTZ R0, R0, 1 ;  /* 0x3f80000000007820 */ /* 0x000fc80000410000 */
[----:B------:R4:W0:Y:S02]  /*38b0*/  F2F.F64.F32 R32, R0 ;  /* 0x0000000000207310 */ /* 0x0008240000201800 */
[----:B0---4-:R-:W-:Y:S05]  /*38c0*/  BRA `(.L_x_39636) ;  /* 0x0000000c00507947 */ /* 0x011fea0003800000 */
.L_x_39639:
        /* <DEDUP_REMOVED lines=14> */
[----:B------:R-:W4:Y:S02]  /*39b0*/  F2F.F64.F32 R34, R34 ;  /* 0x0000002200227310 */ /* 0x000f240000201800 */
[----:B0---4-:R-:W-:Y:S05]  /*39c0*/  BRA `(.L_x_39636) ;  /* 0x0000000c00107947 */ /* 0x011fea0003800000 */
.L_x_39642:
        /* <DEDUP_REMOVED lines=10> */
[----:B------:R4:W0:Y:S02]  /*3a70*/  F2F.F64.F32 R34, R0 ;  /* 0x0000000000227310 */ /* 0x0008240000201800 */
[----:B0---4-:R-:W-:Y:S05]  /*3a80*/  BRA `(.L_x_39636) ;  /* 0x0000000800e07947 */ /* 0x011fea0003800000 */
.L_x_39641:
[----:B------:R0:W5:Y:S01]  /*3a90*/  LDG.E.64 R32, desc[UR36][R4.64] ;  /* 0x0000002404207981 */ /* 0x000162000c1e1b00 */
[----:B------:R-:W-:Y:S01]  /*3aa0*/  CS2R R34, SRZ ;  /* 0x0000000000227805 */ /* 0x000fe2000001ff00 */
[----:B------:R-:W-:Y:S06]  /*3ab0*/  BRA `(.L_x_39636) ;  /* 0x0000000800d47947 */ /* 0x000fec0003800000 */
.L_x_39631:
        /* <DEDUP_REMOVED lines=14> */
.L_x_39645:
[----:B------:R0:W5:Y:S01]  /*3ba0*/  LDG.E.128 R32, desc[UR36][R4.64] ;  /* 0x0000002404207981 */ /* 0x000162000c1e1d00 */
[----:B------:R-:W-:Y:S05]  /*3bb0*/  BRA `(.L_x_39636) ;  /* 0x0000000800947947 */ /* 0x000fea0003800000 */
.L_x_39644:
        /* <DEDUP_REMOVED lines=27> */
[----:B0---4-:R-:W-:Y:S05]  /*3d70*/  BRA `(.L_x_39636) ;  /* 0x0000000800247947 */ /* 0x011fea0003800000 */
.L_x_39647:
        /* <DEDUP_REMOVED lines=15> */
[----:B0---4-:R-:W-:Y:S05]  /*3e70*/  BRA `(.L_x_39636) ;  /* 0x0000000400e47947 */ /* 0x011fea0003800000 */
.L_x_39646:
[----:B------:R-:W4:Y:S01]  /*3e80*/  LDG.E.U16 R0, desc[UR36][R4.64] ;  /* 0x0000002404007981 */ /* 0x000f22000c1e1500 */
[----:B------:R-:W-:Y:S01]  /*3e90*/  CS2R R34, SRZ ;  /* 0x0000000000227805 */ /* 0x000fe2000001ff00 */
[----:B----4-:R-:W-:-:S04]  /*3ea0*/  IMAD.U32 R0, R0, 0x10000, RZ ;  /* 0x0001000000007824 */ /* 0x010fc800078e00ff */
[----:B------:R-:W-:-:S04]  /*3eb0*/  FMUL.FTZ R0, R0, 1 ;  /* 0x3f80000000007820 */ /* 0x000fc80000410000 */
[----:B------:R0:W4:Y:S02]  /*3ec0*/  F2F.F64.F32 R32, R0 ;  /* 0x0000000000207310 */ /* 0x0001240000201800 */
[----:B0---4-:R-:W-:Y:S05]  /*3ed0*/  BRA `(.L_x_39636) ;  /* 0x0000000400cc7947 */ /* 0x011fea0003800000 */
.L_x_39643:
        /* <DEDUP_REMOVED lines=10> */
[----:B----4-:R0:W4:Y:S02]  /*3f80*/  I2F.F64.U16 R32, R4 ;  /* 0x0000000400207312 */ /* 0x0101240000101800 */
[----:B0---4-:R-:W-:Y:S05]  /*3f90*/  BRA `(.L_x_39636) ;  /* 0x00000004009c7947 */ /* 0x011fea0003800000 */
.L_x_39650:
        /* <DEDUP_REMOVED lines=22> */
.L_x_39652:
[----:B------:R-:W-:Y:S05]  /*4100*/  BSYNC.RECONVERGENT B0 ;  /* 0x0000000000007941 */ /* 0x000fea0003800200 */
.L_x_39651:
[----:B------:R-:W-:Y:S01]  /*4110*/  IMAD.SHL.U32 R0, R0, 0x100000, RZ ;  /* 0x0010000000007824 */ /* 0x000fe200078e00ff */
[----:B------:R-:W-:-:S04]  /*4120*/  LEA R3, R3, 0x3b800000, 0x17 ;  /* 0x3b80000003037811 */ /* 0x000fc800078eb8ff */
[----:B------:R-:W-:-:S05]  /*4130*/  LOP3.LUT R0, R3, R0, R7, 0xfe, !PT ;  /* 0x0000000003007212 */ /* 0x000fca00078efe07 */
[----:B------:R-:W-:-:S04]  /*4140*/  FMUL.FTZ R0, R0, 1 ;  /* 0x3f80000000007820 */ /* 0x000fc80000410000 */
[----:B------:R0:W4:Y:S02]  /*4150*/  F2F.F64.F32 R32, R0 ;  /* 0x0000000000207310 */ /* 0x0001240000201800 */
[----:B0---4-:R-:W-:Y:S05]  /*4160*/  BRA `(.L_x_39636) ;  /* 0x0000000400287947 */ /* 0x011fea0003800000 */
.L_x_39649:
        /* <DEDUP_REMOVED lines=22> */
.L_x_39654:
[----:B------:R-:W-:Y:S05]  /*42d0*/  BSYNC.RECONVERGENT B0 ;  /* 0x0000000000007941 */ /* 0x000fea0003800200 */
.L_x_39653:
[----:B------:R-:W-:Y:S01]  /*42e0*/  IMAD.SHL.U32 R0, R0, 0x200000, RZ ;  /* 0x0020000000007824 */ /* 0x000fe200078e00ff */
[----:B------:R-:W-:-:S04]  /*42f0*/  LEA R3, R3, 0x37800000, 0x17 ;  /* 0x3780000003037811 */ /* 0x000fc800078eb8ff */
[----:B------:R-:W-:-:S05]  /*4300*/  LOP3.LUT R0, R3, R0, R7, 0xfe, !PT ;  /* 0x0000000003007212 */ /* 0x000fca00078efe07 */
[----:B------:R-:W-:-:S04]  /*4310*/  FMUL.FTZ R0, R0, 1 ;  /* 0x3f80000000007820 */ /* 0x000fc80000410000 */
[----:B------:R0:W4:Y:S02]  /*4320*/  F2F.F64.F32 R32, R0 ;  /* 0x0000000000207310 */ /* 0x0001240000201800 */
[----:B0---4-:R-:W-:Y:S05]  /*4330*/  BRA `(.L_x_39636) ;  /* 0x0000000000b47947 */ /* 0x011fea0003800000 */
.L_x_39648:
        /* <DEDUP_REMOVED lines=17> */
[----:B------:R0:W4:Y:S02]  /*4450*/  @P0 F2F.F64.F32 R32, R0 ;  /* 0x0000000000200310 */ /* 0x0001240000201800 */
[----:B0---4-:R-:W-:Y:S05]  /*4460*/  BRA `(.L_x_39636) ;  /* 0x0000000000687947 */ /* 0x011fea0003800000 */
.L_x_39635:
[----:B------:R-:W-:Y:S01]  /*4470*/  MOV R0, 0x0 ;  /* 0x0000000000007802 */ /* 0x000fe20000000f00 */
[----:B------:R-:W0:Y:S01]  /*4480*/  LDCU.64 UR4, c[0x4][0x198] ;  /* 0x01003300ff0477ac */ /* 0x000e220008000a00 */
[----:B------:R-:W-:Y:S02]  /*4490*/  IMAD.MOV.U32 R8, RZ, RZ, 0x4e ;  /* 0x0000004eff087424 */ /* 0x000fe400078e00ff */
[----:B------:R4:W1:Y:S01]  /*44a0*/  LDC.64 R14, c[0x4][R0] ;  /* 0x01000000000e7b82 */ /* 0x0008620000000a00 */
        /* <DEDUP_REMOVED lines=9> */
[----:B----4-:R-:W-:-:S07]  /*4540*/  IMAD.U32 R11, RZ, RZ, UR9 ;  /* 0x00000009ff0b7e24 */ /* 0x010fce000f8e00ff */
[----:B------:R-:W-:-:S07]  /*4550*/  LEPC R20, `(.L_x_39657) ;  /* 0x000000001014794e */ /* 0x000fce0000000000 */
[----:B-1---5:R-:W-:Y:S05]  /*4560*/  CALL.ABS.NOINC R14 ;  /* 0x000000000e007343 */ /* 0x022fea0003c00000 */
.L_x_39657:
[----:B------:R-:W-:Y:S02]  /*4570*/  CS2R R32, SRZ ;  /* 0x0000000000207805 */ /* 0x000fe4000001ff00 */
[----:B------:R-:W-:Y:S01]  /*4580*/  CS2R R34, SRZ ;  /* 0x0000000000227805 */ /* 0x000fe2000001ff00 */
[----:B------:R-:W-:Y:S06]  /*4590*/  BRA `(.L_x_39636) ;  /* 0x00000000001c7947 */ /* 0x000fec0003800000 */
.L_x_39656:
[----:B------:R-:W4:Y:S01]  /*45a0*/  LDG.E.64 R32, desc[UR36][R4.64] ;  /* 0x0000002404207981 */ /* 0x000f22000c1e1b00 */
[----:B------:R-:W-:Y:S01]  /*45b0*/  CS2R R34, SRZ ;  /* 0x0000000000227805 */ /* 0x000fe2000001ff00 */
[----:B----4-:R-:W0:Y:S02]  /*45c0*/  I2F.F64.U64 R32, R32 ;  /* 0x0000002000207312 */ /* 0x010e240000301800 */
[----:B0-----:R-:W-:Y:S05]  /*45d0*/  BRA `(.L_x_39636) ;  /* 0x00000000000c7947 */ /* 0x001fea0003800000 */
.L_x_39655:
[----:B------:R-:W4:Y:S01]  /*45e0*/  LDG.E R4, desc[UR36][R4.64] ;  /* 0x0000002404047981 */ /* 0x000f22000c1e1900 */
[----:B------:R-:W-:Y:S01]  /*45f0*/  CS2R R34, SRZ ;  /* 0x0000000000227805 */ /* 0x000fe2000001ff00 */
[----:B----4-:R4:W0:Y:S06]  /*4600*/  I2F.F64.U32 R32, R4 ;  /* 0x0000000400207312 */ /* 0x01082c0000201800 */
.L_x_39636:
[----:B------:R-:W-:Y:S05]  /*4610*/  BSYNC.RECONVERGENT B7 ;  /* 0x0000000000077941 */ /* 0x000fea0003800200 */
.L_x_39630:
[----:B------:R-:W-:-:S07]  /*4620*/  VIADD R48, R48, 0x80 ;  /* 0x0000008030307836 */ /* 0x000fce0000000000 */
.L_x_39601:
[----:B------:R-:W-:Y:S05]  /*4630*/  BSYNC.RECONVERGENT B6 ;  /* 0x0000000000067941 */ /* 0x000fea0003800200 */
.L_x_39600:
        /* <DEDUP_REMOVED lines=30> */
.L_x_39664:
[----:B------:R-:W4:Y:S01]  /*4820*/  LDG.E.U8 R4, desc[UR36][R4.64] ;  /* 0x0000002404047981 */ /* 0x000f22000c1e1100 */
[----:B------:R-:W-:Y:S01]  /*4830*/  CS2R R38, SRZ ;  /* 0x0000000000267805 */ /* 0x000fe2000001ff00 */
[----:B----4-:R0:W1:Y:S02]  /*4840*/  I2F.F64.U16 R36, R4 ;  /* 0x0000000400247312 */ /* 0x0100640000101800 */
[----:B01----:R-:W-:Y:S05]  /*4850*/  BRA `(.L_x_39666) ;  /* 0x0000000c00dc7947 */ /* 0x003fea0003800000 */
.L_x_39663:
        /* <DEDUP_REMOVED lines=10> */
.L_x_39668:
[----:B------:R-:W4:Y:S01]  /*4900*/  LDG.E R4, desc[UR36][R4.64] ;  /* 0x0000002404047981 */ /* 0x000f22000c1e1900 */
[----:B------:R-:W-:Y:S01]  /*4910*/  CS2R R38, SRZ ;  /* 0x0000000000267805 */ /* 0x000fe2000001ff00 */
[----:B----4-:R0:W1:Y:S02]  /*4920*/  I2F.F64 R36, R4 ;  /* 0x0000000400247312 */ /* 0x0100640000201c00 */
[----:B01----:R-:W-:Y:S05]  /*4930*/  BRA `(.L_x_39666) ;  /* 0x0000000c00a47947 */ /* 0x003fea0003800000 */
.L_x_39667:
[----:B------:R-:W4:Y:S01]  /*4940*/  LDG.E.U16 R4, desc[UR36][R4.64] ;  /* 0x0000002404047981 */ /* 0x000f22000c1e1500 */
[----:B------:R-:W-:Y:S01]  /*4950*/  CS2R R38, SRZ ;  /* 0x0000000000267805 */ /* 0x000fe2000001ff00 */
[----:B----4-:R0:W1:Y:S02]  /*4960*/  I2F.F64.S16 R36, R4 ;  /* 0x0000000400247312 */ /* 0x0100640000101c00 */
[----:B01----:R-:W-:Y:S05]  /*4970*/  BRA `(.L_x_39666) ;  /* 0x0000000c00947947 */ /* 0x003fea0003800000 */
.L_x_39662:
        /* <DEDUP_REMOVED lines=11> */
.L_x_39670:
[----:B------:R-:W4:Y:S01]  /*4a30*/  LDG.E.U16 R0, desc[UR36][R4.64] ;  /* 0x0000002404007981 */ /* 0x000f22000c1e1500 */
[----:B------:R-:W-:Y:S01]  /*4a40*/  CS2R R38, SRZ ;  /* 0x0000000000267805 */ /* 0x000fe2000001ff00 */
[----:B----4-:R-:W-:-:S05]  /*4a50*/  HADD2.F32 R0, -RZ, R0.H0_H0 ;  /* 0x20000000ff007230 */ /* 0x010fca0000004100 */
[----:B------:R-:W-:-:S04]  /*4a60*/  FMUL.FTZ R0, R0, 1 ;  /* 0x3f80000000007820 */ /* 0x000fc80000410000 */
[----:B------:R0:W1:Y:S02]  /*4a70*/  F2F.F64.F32 R36, R0 ;  /* 0x0000000000247310 */ /* 0x0000640000201800 */
[----:B01----:R-:W-:Y:S05]  /*4a80*/  BRA `(.L_x_39666) ;  /* 0x0000000c00507947 */ /* 0x003fea0003800000 */
.L_x_39669:
        /* <DEDUP_REMOVED lines=9> */
[----:B------:R-:W1:-:S15]  /*4b20*/  F2F.F64.F32 R36, R36 ;  /* 0x0000002400247310 */ /* 0x000e5e0000201800 */
[----:B------:R-:W-:-:S15]  /*4b30*/  NOP ;  /* 0x0000000000007918 */ /* 0x000fde0000000000 */
[----:B------:R-:W-:-:S15]  /*4b40*/  NOP ;  /* 0x0000000000007918 */ /* 0x000fde0000000000 */
[----:B------:R-:W-:-:S15]  /*4b50*/  NOP ;  /* 0x0000000000007918 */ /* 0x000fde0000000000 */
[----:B------:R-:W-:-:S04]  /*4b60*/  NOP ;  /* 0x0000000000007918 */ /* 0x000fc80000000000 */
[----:B------:R-:W4:Y:S02]  /*4b70*/  F2F.F64.F32 R38, R38 ;  /* 0x0000002600267310 */ /* 0x000f240000201800 */
[----:B-1--4-:R-:W-:Y:S05]  /*4b80*/  BRA `(.L_x_39666) ;  /* 0x0000000c00107947 */ /* 0x012fea0003800000 */
.L_x_39672:
[----:B------:R-:W4:Y:S02]  /*4b90*/  LDG.E R4, desc[UR36][R4.64] ;  /* 0x0000002404047981 */ /* 0x000f24000c1e1900 */
[----:B----4-:R-:W-:-:S05]  /*4ba0*/  HADD2.F32 R0, -RZ, R4.H0_H0 ;  /* 0x20000004ff007230 */ /* 0x010fca0000004100 */
        /* <DEDUP_REMOVED lines=8> */
[----:B------:R4:W0:Y:S02]  /*4c30*/  F2F.F64.F32 R38, R0 ;  /* 0x0000000000267310 */ /* 0x0008240000201800 */
[----:B01--4-:R-:W-:Y:S05]  /*4c40*/  BRA `(.L_x_39666) ;  /* 0x0000000800e07947 */ /* 0x013fea0003800000 */
.L_x_39671:
[----:B------:R0:W5:Y:S01]  /*4c50*/  LDG.E.64 R36, desc[UR36][R4.64] ;  /* 0x0000002404247981 */ /* 0x000162000c1e1b00 */
[----:B------:R-:W-:Y:S01]  /*4c60*/  CS2R R38, SRZ ;  /* 0x0000000000267805 */ /* 0x000fe2000001ff00 */
[----:B------:R-:W-:Y:S06]  /*4c70*/  BRA `(.L_x_39666) ;  /* 0x0000000800d47947 */ /* 0x000fec0003800000 */
.L_x_39661:
        /* <DEDUP_REMOVED lines=14> */
.L_x_39675:
[----:B------:R1:W5:Y:S01]  /*4d60*/  LDG.E.128 R36, desc[UR36][R4.64] ;  /* 0x0000002404247981 */ /* 0x000362000c1e1d00 */
[----:B------:R-:W-:Y:S05]  /*4d70*/  BRA `(.L_x_39666) ;  /* 0x0000000800947947 */ /* 0x000fea0003800000 */
.L_x_39674:
        /* <DEDUP_REMOVED lines=27> */
[----:B-1--4-:R-:W-:Y:S05]  /*4f30*/  BRA `(.L_x_39666) ;  /* 0x0000000800247947 */ /* 0x012fea0003800000 */
.L_x_39677:
        /* <DEDUP_REMOVED lines=15> */
[----:B-1--4-:R-:W-:Y:S05]  /*5030*/  BRA `(.L_x_39666) ;  /* 0x0000000400e47947 */ /* 0x012fea0003800000 */
.L_x_39676:
[----:B------:R-:W4:Y:S01]  /*5040*/  LDG.E.U16 R0, desc[UR36][R4.64] ;  /* 0x0000002404007981 */ /* 0x000f22000c1e1500 */
[----:B------:R-:W-:Y:S01]  /*5050*/  CS2R R38, SRZ ;  /* 0x0000000000267805 */ /* 0x000fe2000001ff00 */
[----:B----4-:R-:W-:-:S04]  /*5060*/  IMAD.U32 R0, R0, 0x10000, RZ ;  /* 0x0001000000007824 */ /* 0x010fc800078e00ff */
[----:B------:R-:W-:-:S04]  /*5070*/  FMUL.FTZ R0, R0, 1 ;  /* 0x3f80000000007820 */ /* 0x000fc80000410000 */
[----:B------:R1:W4:Y:S02]  /*5080*/  F2F.F64.F32 R36, R0 ;  /* 0x0000000000247310 */ /* 0x0003240000201800 */
[----:B-1--4-:R-:W-:Y:S05]  /*5090*/  BRA `(.L_x_39666) ;  /* 0x0000000400cc7947 */ /* 0x012fea0003800000 */
.L_x_39673:
        /* <DEDUP_REMOVED lines=10> */
[----:B----4-:R0:W1:Y:S02]  /*5140*/  I2F.F64.U16 R36, R4 ;  /* 0x0000000400247312 */ /* 0x0100640000101800 */
[----:B01----:R-:W-:Y:S05]  /*5150*/  BRA `(.L_x_39666) ;  /* 0x00000004009c7947 */ /* 0x003fea0003800000 */
.L_x_39680:
        /* <DEDUP_REMOVED lines=22> */
.L_x_39682:
[----:B------:R-:W-:Y:S05]  /*52c0*/  BSYNC.RECONVERGENT B0 ;  /* 0x0000000000007941 */ /* 0x000fea0003800200 */
.L_x_39681:
[----:B------:R-:W-:Y:S01]  /*52d0*/  IMAD.SHL.U32 R0, R0, 0x100000, RZ ;  /* 0x0010000000007824 */ /* 0x000fe200078e00ff */
[----:B------:R-:W-:-:S04]  /*52e0*/  LEA R3, R3, 0x3b800000, 0x17 ;  /* 0x3b80000003037811 */ /* 0x000fc800078eb8ff */
[----:B------:R-:W-:-:S05]  /*52f0*/  LOP3.LUT R0, R3, R0, R7, 0xfe, !PT ;  /* 0x0000000003007212 */ /* 0x000fca00078efe07 */
[----:B------:R-:W-:-:S04]  /*5300*/  FMUL.FTZ R0, R0, 1 ;  /* 0x3f80000000007820 */ /* 0x000fc80000410000 */
[----:B------:R0:W1:Y:S02]  /*5310*/  F2F.F64.F32 R36, R0 ;  /* 0x0000000000247310 */ /* 0x0000640000201800 */
[----:B01----:R-:W-:Y:S05]  /*5320*/  BRA `(.L_x_39666) ;  /* 0x0000000400287947 */ /* 0x003fea0003800000 */
.L_x_39679:
        /* <DEDUP_REMOVED lines=22> */
.L_x_39684:
[----:B------:R-:W-:Y:S05]  /*5490*/  BSYNC.RECONVERGENT B0 ;  /* 0x0000000000007941 */ /* 0x000fea0003800200 */
.L_x_39683:
[----:B------:R-:W-:Y:S01]  /*54a0*/  IMAD.SHL.U32 R0, R0, 0x200000, RZ ;  /* 0x0020000000007824 */ /* 0x000fe200078e00ff */
[----:B------:R-:W-:-:S04]  /*54b0*/  LEA R3, R3, 0x37800000, 0x17 ;  /* 0x3780000003037811 */ /* 0x000fc800078eb8ff */
[----:B------:R-:W-:-:S05]  /*54c0*/  LOP3.LUT R0, R3, R0, R7, 0xfe, !PT ;  /* 0x0000000003007212 */ /* 0x000fca00078efe07 */
[----:B------:R-:W-:-:S04]  /*54d0*/  FMUL.FTZ R0, R0, 1 ;  /* 0x3f80000000007820 */ /* 0x000fc80000410000 */
[----:B------:R0:W1:Y:S02]  /*54e0*/  F2F.F64.F32 R36, R0 ;  /* 0x0000000000247310 */ /* 0x0000640000201800 */
[----:B01----:R-:W-:Y:S05]  /*54f0*/  BRA `(.L_x_39666) ;  /* 0x0000000000b47947 */ /* 0x003fea0003800000 */
.L_x_39678:
        /* <DEDUP_REMOVED lines=19> */
.L_x_39665:
        /* <DEDUP_REMOVED lines=16> */
.L_x_39687:
[----:B------:R-:W-:Y:S02]  /*5730*/  CS2R R36, SRZ ;  /* 0x0000000000247805 */ /* 0x000fe4000001ff00 */
[----:B------:R-:W-:Y:S01]  /*5740*/  CS2R R38, SRZ ;  /* 0x0000000000267805 */ /* 0x000fe2000001ff00 */
[----:B------:R-:W-:Y:S06]  /*5750*/  BRA `(.L_x_39666) ;  /* 0x00000000001c7947 */ /* 0x000fec0003800000 */
.L_x_39686:
[----:B------:R-:W4:Y:S01]  /*5760*/  LDG.E.64 R36, desc[UR36][R4.64] ;  /* 0x0000002404247981 */ /* 0x000f22000c1e1b00 */
[----:B------:R-:W-:Y:S01]  /*5770*/  CS2R R38, SRZ ;  /* 0x0000000000267805 */ /* 0x000fe2000001ff00 */
[----:B----4-:R-:W4:Y:S02]  /*5780*/  I2F.F64.U64 R36, R36 ;  /* 0x0000002400247312 */ /* 0x010f240000301800 */
[----:B----4-:R-:W-:Y:S05]  /*5790*/  BRA `(.L_x_39666) ;  /* 0x00000000000c7947 */ /* 0x010fea0003800000 */
.L_x_39685:
[----:B------:R-:W4:Y:S01]  /*57a0*/  LDG.E R4, desc[UR36][R4.64] ;  /* 0x0000002404047981 */ /* 0x000f22000c1e1900 */
[----:B------:R-:W-:Y:S01]  /*57b0*/  CS2R R38, SRZ ;  /* 0x0000000000267805 */ /* 0x000fe2000001ff00 */
[----:B----4-:R4:W0:Y:S06]  /*57c0*/  I2F.F64.U32 R36, R4 ;  /* 0x0000000400247312 */ /* 0x01082c0000201800 */
.L_x_39666:
[----:B------:R-:W-:Y:S05]  /*57d0*/  BSYNC.RECONVERGENT B7 ;  /* 0x0000000000077941 */ /* 0x000fea0003800200 */
.L_x_39660:
[----:B01--4-:R-:W0:Y:S01]  /*57e0*/  LDC.64 R4, c[0x0][0x3a0] ;  /* 0x0000e800ff047b82 */ /* 0x013e220000000a00 */
        /* <DEDUP_REMOVED lines=20> */
.L_x_39692:
[----:B------:R-:W4:Y:S01]  /*5930*/  LDG.E.U8 R4, desc[UR36][R4.64] ;  /* 0x0000002404047981 */ /* 0x000f22000c1e1100 */
[----:B------:R-:W-:Y:S01]  /*5940*/  CS2R R42, SRZ ;  /* 0x00000000002a7805 */ /* 0x000fe2000001ff00 */
[----:B----4-:R0:W1:Y:S02]  /*5950*/  I2F.F64.U16 R40, R4 ;  /* 0x0000000400287312 */ /* 0x0100640000101800 */
[----:B01----:R-:W-:Y:S05]  /*5960*/  BRA `(.L_x_39694) ;  /* 0x0000000c00dc7947 */ /* 0x003fea0003800000 */
.L_x_39691:
        /* <DEDUP_REMOVED lines=10> */
.L_x_39696:
[----:B------:R-:W4:Y:S01]  /*5a10*/  LDG.E R4, desc[UR36][R4.64] ;  /* 0x0000002404047981 */ /* 0x000f22000c1e1900 */
[----:B------:R-:W-:Y:S01]  /*5a20*/  CS2R R42, SRZ ;  /* 0x00000000002a7805 */ /* 0x000fe2000001ff00 */
[----:B----4-:R0:W1:Y:S02]  /*5a30*/  I2F.F64 R40, R4 ;  /* 0x0000000400287312 */ /* 0x0100640000201c00 */
[----:B01----:R-:W-:Y:S05]  /*5a40*/  BRA `(.L_x_39694) ;  /* 0x0000000c00a47947 */ /* 0x003fea0003800000 */
.L_x_39695:
[----:B------:R-:W4:Y:S01]  /*5a50*/  LDG.E.U16 R4, desc[UR36][R4.64] ;  /* 0x0000002404047981 */ /* 0x000f22000c1e1500 */
[----:B------:R-:W-:Y:S01]  /*5a60*/  CS2R R42, SRZ ;  /* 0x00000000002a7805 */ /* 0x000fe2000001ff00 */
[----:B----4-:R0:W1:Y:S02]  /*5a70*/  I2F.F64.S16 R40, R4 ;  /* 0x0000000400287312 */ /* 0x0100640000101c00 */
[----:B01----:R-:W-:Y:S05]  /*5a80*/  BRA `(.L_x_39694) ;  /* 0x0000000c00947947 */ /* 0x003fea0003800000 */
.L_x_39690:
        /* <DEDUP_REMOVED lines=11> */
.L_x_39698:
[----:B------:R-:W4:Y:S01]  /*5b40*/  LDG.E.U16 R0, desc[UR36][R4.64] ;  /* 0x0000002404007981 */ /* 0x000f22000c1e1500 */
[----:B------:R-:W-:Y:S01]  /*5b50*/  CS2R R42, SRZ ;  /* 0x00000000002a7805 */ /* 0x000fe2000001ff00 */
[----:B----4-:R-:W-:-:S05]  /*5b60*/  HADD2.F32 R0, -RZ, R0.H0_H0 ;  /* 0x20000000ff007230 */ /* 0x010fca0000004100 */
[----:B------:R-:W-:-:S04]  /*5b70*/  FMUL.FTZ R0, R0, 1 ;  /* 0x3f80000000007820 */ /* 0x000fc80000410000 */
[----:B------:R0:W1:Y:S02]  /*5b80*/  F2F.F64.F32 R40, R0 ;  /* 0x0000000000287310 */ /* 0x0000640000201800 */
[----:B01----:R-:W-:Y:S05]  /*5b90*/  BRA `(.L_x_39694) ;  /* 0x0000000c00507947 */ /* 0x003fea0003800000 */
.L_x_39697:
        /* <DEDUP_REMOVED lines=16> */
.L_x_39700:
        /* <DEDUP_REMOVED lines=12> */
.L_x_39699:
[----:B------:R0:W5:Y:S01]  /*5d60*/  LDG.E.64 R40, desc[UR36][R4.64] ;  /* 0x0000002404287981 */ /* 0x000162000c1e1b00 */
[----:B------:R-:W-:Y:S01]  /*5d70*/  CS2R R42, SRZ ;  /* 0x00000000002a7805 */ /* 0x000fe2000001ff00 */
[----:B------:R-:W-:Y:S06]  /*5d80*/  BRA `(.L_x_39694) ;  /* 0x0000000800d47947 */ /* 0x000fec0003800000 */
.L_x_39689:
        /* <DEDUP_REMOVED lines=14> */
.L_x_39703:
[----:B------:R0:W5:Y:S01]  /*5e70*/  LDG.E.128 R40, desc[UR36][R4.64] ;  /* 0x0000002404287981 */ /* 0x000162000c1e1d00 */
[----:B------:R-:W-:Y:S05]  /*5e80*/  BRA `(.L_x_39694) ;  /* 0x0000000800947947 */ /* 0x000fea0003800000 */
.L_x_39702:
        /* <DEDUP_REMOVED lines=28> */
.L_x_39705:
        /* <DEDUP_REMOVED lines=16> */
.L_x_39704:
[----:B------:R-:W4:Y:S01]  /*6150*/  LDG.E.U16 R0, desc[UR36][R4.64] ;  /* 0x0000002404007981 */ /* 0x000f22000c1e1500 */
[----:B------:R-:W-:Y:S01]  /*6160*/  CS2R R42, SRZ ;  /* 0x00000000002a7805 */ /* 0x000fe2000001ff00 */
[----:B----4-:R-:W-:-:S04]  /*6170*/  IMAD.U32 R0, R0, 0x10000, RZ ;  /* 0x0001000000007824 */ /* 0x010fc800078e00ff */
[----:B------:R-:W-:-:S04]  /*6180*/  FMUL.FTZ R0, R0, 1 ;  /* 0x3f80000000007820 */ /* 0x000fc80000410000 */
[----:B------:R0:W1:Y:S02]  /*6190*/  F2F.F64.F32 R40, R0 ;  /* 0x0000000000287310 */ /* 0x0000640000201800 */
[----:B01----:R-:W-:Y:S05]  /*61a0*/  BRA `(.L_x_39694) ;  /* 0x0000000400cc7947 */ /* 0x003fea0003800000 */
.L_x_39701:
        /* <DEDUP_REMOVED lines=12> */
.L_x_39708:
        /* <DEDUP_REMOVED lines=22> */
.L_x_39710:
[----:B------:R-:W-:Y:S05]  /*63d0*/  BSYNC.RECONVERGENT B0 ;  /* 0x0000000000007941 */ /* 0x000fea0003800200 */
.L_x_39709:
[----:B------:R-:W-:Y:S01]  /*63e0*/  IMAD.SHL.U32 R0, R0, 0x100000, RZ ;  /* 0x0010000000007824 */ /* 0x000fe200078e00ff */
[----:B------:R-:W-:-:S04]  /*63f0*/  LEA R3, R3, 0x3b800000, 0x17 ;  /* 0x3b80000003037811 */ /* 0x000fc800078eb8ff */
[----:B------:R-:W-:-:S05]  /*6400*/  LOP3.LUT R0, R3, R0, R7, 0xfe, !PT ;  /* 0x0000000003007212 */ /* 0x000fca00078efe07 */
[----:B------:R-:W-:-:S04]  /*6410*/  FMUL.FTZ R0, R0, 1 ;  /* 0x3f80000000007820 */ /* 0x000fc80000410000 */
[----:B------:R0:W1:Y:S02]  /*6420*/  F2F.F64.F32 R40, R0 ;  /* 0x0000000000287310 */ /* 0x0000640000201800 */
[----:B01----:R-:W-:Y:S05]  /*6430*/  BRA `(.L_x_39694) ;  /* 0x0000000400287947 */ /* 0x003fea0003800000 */
.L_x_39707:
        /* <DEDUP_REMOVED lines=22> */
.L_x_39712:
[----:B------:R-:W-:Y:S05]  /*65a0*/  BSYNC.RECONVERGENT B0 ;  /* 0x0000000000007941 */ /* 0x000fea0003800200 */
.L_x_39711:
[----:B------:R-:W-:Y:S01]  /*65b0*/  IMAD.SHL.U32 R0, R0, 0x200000, RZ ;  /* 0x0020000000007824 */ /* 0x000fe200078e00ff */
[----:B------:R-:W-:-:S04]  /*65c0*/  LEA R3, R3, 0x37800000, 0x17 ;  /* 0x3780000003037811 */ /* 0x000fc800078eb8ff */
[----:B------:R-:W-:-:S05]  /*65d0*/  LOP3.LUT R0, R3, R0, R7, 0xfe, !PT ;  /* 0x0000000003007212 */ /* 0x000fca00078efe07 */
[----:B------:R-:W-:-:S04]  /*65e0*/  FMUL.FTZ R0, R0, 1 ;  /* 0x3f80000000007820 */ /* 0x000fc80000410000 */
[----:B------:R0:W1:Y:S02]  /*65f0*/  F2F.F64.F32 R40, R0 ;  /* 0x0000000000287310 */ /* 0x0000640000201800 */
[----:B01----:R-:W-:Y:S05]  /*6600*/  BRA `(.L_x_39694) ;  /* 0x0000000000b47947 */ /* 0x003fea0003800000 */
.L_x_39706:
        /* <DEDUP_REMOVED lines=18> */
[----:B-1--4-:R-:W-:Y:S05]  /*6730*/  BRA `(.L_x_39694) ;  /* 0x0000000000687947 */ /* 0x012fea0003800000 */
.L_x_39693:
        /* <DEDUP_REMOVED lines=16> */
.L_x_39715:
[----:B------:R-:W-:Y:S02]  /*6840*/  CS2R R40, SRZ ;  /* 0x0000000000287805 */ /* 0x000fe4000001ff00 */
[----:B------:R-:W-:Y:S01]  /*6850*/  CS2R R42, SRZ ;  /* 0x00000000002a7805 */ /* 0x000fe2000001ff00 */
[----:B------:R-:W-:Y:S06]  /*6860*/  BRA `(.L_x_39694) ;  /* 0x00000000001c7947 */ /* 0x000fec0003800000 */
.L_x_39714:
[----:B------:R-:W4:Y:S01]  /*6870*/  LDG.E.64 R40, desc[UR36][R4.64] ;  /* 0x0000002404287981 */ /* 0x000f22000c1e1b00 */
[----:B------:R-:W-:Y:S01]  /*6880*/  CS2R R42, SRZ ;  /* 0x00000000002a7805 */ /* 0x000fe2000001ff00 */
[----:B----4-:R-:W1:Y:S02]  /*6890*/  I2F.F64.U64 R40, R40 ;  /* 0x0000002800287312 */ /* 0x010e640000301800 */
[----:B-1----:R-:W-:Y:S05]  /*68a0*/  BRA `(.L_x_39694) ;  /* 0x00000000000c7947 */ /* 0x002fea0003800000 */
.L_x_39713:
[----:B------:R-:W4:Y:S01]  /*68b0*/  LDG.E R4, desc[UR36][R4.64] ;  /* 0x0000002404047981 */ /* 0x000f22000c1e1900 */
[----:B------:R-:W-:Y:S01]  /*68c0*/  CS2R R42, SRZ ;  /* 0x00000000002a7805 */ /* 0x000fe2000001ff00 */
[----:B----4-:R1:W4:Y:S06]  /*68d0*/  I2F.F64.U32 R40, R4 ;  /* 0x0000000400287312 */ /* 0x01032c0000201800 */
.L_x_39694:
[----:B------:R-:W-:Y:S05]  /*68e0*/  BSYNC.RECONVERGENT B7 ;  /* 0x0000000000077941 */ /* 0x000fea0003800200 */
.L_x_39688:
[----:B------:R-:W-:-:S07]  /*68f0*/  VIADD R48, R48, 0x80 ;  /* 0x0000008030307836 */ /* 0x000fce0000000000 */
.L_x_39659:
[----:B------:R-:W-:Y:S05]  /*6900*/  BSYNC.RECONVERGENT B6 ;  /* 0x0000000000067941 */ /* 0x000fea0003800200 */
.L_x_39658:
        /* <DEDUP_REMOVED lines=30> */
.L_x_39722:
[----:B------:R-:W4:Y:S01]  /*6af0*/  LDG.E.U8 R4, desc[UR36][R4.64] ;  /* 0x0000002404047981 */ /* 0x000f22000c1e1100 */
[----:B------:R-:W-:Y:S01]  /*6b00*/  CS2R R46, SRZ ;  /* 0x00000000002e7805 */ /* 0x000fe2000001ff00 */
[----:B----4-:R0:W1:Y:S02]  /*6b10*/  I2F.F64.U16 R44, R4 ;  /* 0x00000004002c7312 */ /* 0x0100640000101800 */
[----:B01----:R-:W-:Y:S05]  /*6b20*/  BRA `(.L_x_39724) ;  /* 0x0000000c00dc7947 */ /* 0x003fea0003800000 */
.L_x_39721:
        /* <DEDUP_REMOVED lines=10> */
.L_x_39726:
[----:B------:R-:W4:Y:S01]  /*6bd0*/  LDG.E R4, desc[UR36][R4.64] ;  /* 0x0000002404047981 */ /* 0x000f22000c1e1900 */
[----:B------:R-:W-:Y:S01]  /*6be0*/  CS2R R46, SRZ ;  /* 0x00000000002e7805 */ /* 0x000fe2000001ff00 */
[----:B----4-:R0:W1:Y:S02]  /*6bf0*/  I2F.F64 R44, R4 ;  /* 0x00000004002c7312 */ /* 0x0100640000201c00 */
[----:B01----:R-:W-:Y:S05]  /*6c00*/  BRA `(.L_x_39724) ;  /* 0x0000000c00a47947 */ /* 0x003fea0003800000 */
.L_x_39725:
[----:B------:R-:W4:Y:S01]  /*6c10*/  LDG.E.U16 R4, desc[UR36][R4.64] ;  /* 0x0000002404047981 */ /* 0x000f22000c1e1500 */
[----:B------:R-:W-:Y:S01]  /*6c20*/  CS2R R46, SRZ ;  /* 0x00000000002e7805 */ /* 0x000fe2000001ff00 */
[----:B----4-:R0:W1:Y:S02]  /*6c30*/  I2F.F64.S16 R44, R4 ;  /* 0x00000004002c7312 */ /* 0x0100640000101c00 */
[----:B01----:R-:W-:Y:S05]  /*6c40*/  BRA `(.L_x_39724) ;  /* 0x0000000c00947947 */ /* 0x003fea0003800000 */
.L_x_39720:
        /* <DEDUP_REMOVED lines=9> */
[----:B------:R-:W1:Y:S02]  /*6ce0*/  F2F.F64.F32 R44, R44 ;  /* 0x0000002c002c7310 */ /* 0x000e640000201800 */
[----:B-1----:R-:W-:Y:S05]  /*6cf0*/  BRA `(.L_x_39724) ;  /* 0x0000000c00687947 */ /* 0x002fea0003800000 */
.L_x_39728:
[----:B------:R-:W4:Y:S01]  /*6d00*/  LDG.E.U16 R0, desc[UR36][R4.64] ;  /* 0x0000002404007981 */ /* 0x000f22000c1e1500 */
[----:B------:R-:W-:Y:S01]  /*6d10*/  CS2R R46, SRZ ;  /* 0x00000000002e7805 */ /* 0x000fe2000001ff00 */
[----:B----4-:R-:W-:-:S05]  /*6d20*/  HADD2.F32 R0, -RZ, R0.H0_H0 ;  /* 0x20000000ff007230 */ /* 0x010fca0000004100 */
[----:B------:R-:W-:-:S04]  /*6d30*/  FMUL.FTZ R0, R0, 1 ;  /* 0x3f80000000007820 */ /* 0x000fc80000410000 */
[----:B------:R1:W4:Y:S02]  /*6d40*/  F2F.F64.F32 R44, R0 ;  /* 0x00000000002c7310 */ /* 0x0003240000201800 */
[----:B-1--4-:R-:W-:Y:S05]  /*6d50*/  BRA `(.L_x_39724) ;  /* 0x0000000c00507947 */ /* 0x012fea0003800000 */
.L_x_39727:
        /* <DEDUP_REMOVED lines=16> */
.L_x_39730:
        /* <DEDUP_REMOVED lines=12> */
.L_x_39729:
[----:B------:R0:W5:Y:S01]  /*6f20*/  LDG.E.64 R44, desc[UR36][R4.64] ;  /* 0x00000024042c7981 */ /* 0x000162000c1e1b00 */
[----:B------:R-:W-:Y:S01]  /*6f30*/  CS2R R46, SRZ ;  /* 0x00000000002e7805 */ /* 0x000fe2000001ff00 */
[----:B------:R-:W-:Y:S06]  /*6f40*/  BRA `(.L_x_39724) ;  /* 0x0000000800d47947 */ /* 0x000fec0003800000 */
.L_x_39719:
        /* <DEDUP_REMOVED lines=14> */
.L_x_39733:
[----:B------:R1:W5:Y:S01]  /*7030*/  LDG.E.128 R44, desc[UR36][R4.64] ;  /* 0x00000024042c7981 */ /* 0x000362000c1e1d00 */
[----:B------:R-:W-:Y:S05]  /*7040*/  BRA `(.L_x_39724) ;  /* 0x0000000800947947 */ /* 0x000fea0003800000 */
.L_x_39732:
        /* <DEDUP_REMOVED lines=28> */
.L_x_39735:
        /* <DEDUP_REMOVED lines=16> */
.L_x_39734:
[----:B------:R-:W4:Y:S01]  /*7310*/  LDG.E.U16 R0, desc[UR36][R4.64] ;  /* 0x0000002404007981 */ /* 0x000f22000c1e1500 */
[----:B------:R-:W-:Y:S01]  /*7320*/  CS2R R46, SRZ ;  /* 0x00000000002e7805 */ /* 0x000fe2000001ff00 */
[----:B----4-:R-:W-:-:S04]  /*7330*/  IMAD.U32 R0, R0, 0x10000, RZ ;  /* 0x0001000000007824 */ /* 0x010fc800078e00ff */
[----:B------:R-:W-:-:S04]  /*7340*/  FMUL.FTZ R0, R0, 1 ;  /* 0x3f80000000007820 */ /* 0x000fc80000410000 */
[----:B------:R4:W0:Y:S02]  /*7350*/  F2F.F64.F32 R44, R0 ;  /* 0x00000000002c7310 */ /* 0x0008240000201800 */
[----:B0---4-:R-:W-:Y:S05]  /*7360*/  BRA `(.L_x_39724) ;  /* 0x0000000400cc7947 */ /* 0x011fea0003800000 */
.L_x_39731:
        /* <DEDUP_REMOVED lines=12> */
.L_x_39738:
        /* <DEDUP_REMOVED lines=22> */
.L_x_39740:
[----:B------:R-:W-:Y:S05]  /*7590*/  BSYNC.RECONVERGENT B0 ;  /* 0x0000000000007941 */ /* 0x000fea0003800200 */
.L_x_39739:
[----:B------:R-:W-:Y:S01]  /*75a0*/  IMAD.SHL.U32 R0, R0, 0x100000, RZ ;  /* 0x0010000000007824 */ /* 0x000fe200078e00ff */
[----:B------:R-:W-:-:S04]  /*75b0*/  LEA R3, R3, 0x3b800000, 0x17 ;  /* 0x3b80000003037811 */ /* 0x000fc800078eb8ff */
[----:B------:R-:W-:-:S05]  /*75c0*/  LOP3.LUT R0, R3, R0, R7, 0xfe, !PT ;  /* 0x0000000003007212 */ /* 0x000fca00078efe07 */
[----:B------:R-:W-:-:S04]  /*75d0*/  FMUL.FTZ R0, R0, 1 ;  /* 0x3f80000000007820 */ /* 0x000fc80000410000 */
[----:B------:R0:W1:Y:S02]  /*75e0*/  F2F.F64.F32 R44, R0 ;  /* 0x00000000002c7310 */ /* 0x0000640000201800 */
[----:B01----:R-:W-:Y:S05]  /*75f0*/  BRA `(.L_x_39724) ;  /* 0x0000000400287947 */ /* 0x003fea0003800000 */
.L_x_39737:
        /* <DEDUP_REMOVED lines=22> */
.L_x_39742:
[----:B------:R-:W-:Y:S05]  /*7760*/  BSYNC.RECONVERGENT B0 ;  /* 0x0000000000007941 */ /* 0x000fea0003800200 */
.L_x_39741:
[----:B------:R-:W-:Y:S01]  /*7770*/  IMAD.SHL.U32 R0, R0, 0x200000, RZ ;  /* 0x0020000000007824 */ /* 0x000fe200078e00ff */
[----:B------:R-:W-:-:S04]  /*7780*/  LEA R3, R3, 0x37800000, 0x17 ;  /* 0x3780000003037811 */ /* 0x000fc800078eb8ff */
[----:B------:R-:W-:-:S05]  /*7790*/  LOP3.LUT R0, R3, R0, R7, 0xfe, !PT ;  /* 0x0000000003007212 */ /* 0x000fca00078efe07 */
[----:B------:R-:W-:-:S04]  /*77a0*/  FMUL.FTZ R0, R0, 1 ;  /* 0x3f80000000007820 */ /* 0x000fc80000410000 */
[----:B------:R0:W1:Y:S02]  /*77b0*/  F2F.F64.F32 R44, R0 ;  /* 0x00000000002c7310 */ /* 0x0000640000201800 */
[----:B01----:R-:W-:Y:S05]  /*77c0*/  BRA `(.L_x_39724) ;  /* 0x0000000000b47947 */ /* 0x003fea0003800000 */
.L_x_39736:
        /* <DEDUP_REMOVED lines=19> */
.L_x_39723:
        /* <DEDUP_REMOVED lines=16> */
.L_x_39745:
[----:B------:R-:W-:Y:S02]  /*7a00*/  CS2R R44, SRZ ;  /* 0x00000000002c7805 */ /* 0x000fe4000001ff00 */
[----:B------:R-:W-:Y:S01]  /*7a10*/  CS2R R46, SRZ ;  /* 0x00000000002e7805 */ /* 0x000fe2000001ff00 */
[----:B------:R-:W-:Y:S06]  /*7a20*/  BRA `(.L_x_39724) ;  /* 0x00000000001c7947 */ /* 0x000fec0003800000 */
.L_x_39744:
[----:B------:R-:W4:Y:S01]  /*7a30*/  LDG.E.64 R44, desc[UR36][R4.64] ;  /* 0x00000024042c7981 */ /* 0x000f22000c1e1b00 */
[----:B------:R-:W-:Y:S01]  /*7a40*/  CS2R R46, SRZ ;  /* 0x00000000002e7805 */ /* 0x000fe2000001ff00 */
[----:B----4-:R-:W0:Y:S02]  /*7a50*/  I2F.F64.U64 R44, R44 ;  /* 0x0000002c002c7312 */ /* 0x010e240000301800 */
[----:B0-----:R-:W-:Y:S05]  /*7a60*/  BRA `(.L_x_39724) ;  /* 0x00000000000c7947 */ /* 0x001fea0003800000 */
.L_x_39743:
[----:B------:R-:W4:Y:S01]  /*7a70*/  LDG.E R4, desc[UR36][R4.64] ;  /* 0x0000002404047981 */ /* 0x000f22000c1e1900 */
[----:B------:R-:W-:Y:S01]  /*7a80*/  CS2R R46, SRZ ;  /* 0x00000000002e7805 */ /* 0x000fe2000001ff00 */
[----:B----4-:R4:W0:Y:S06]  /*7a90*/  I2F.F64.U32 R44, R4 ;  /* 0x00000004002c7312 */ /* 0x01082c0000201800 */
.L_x_39724:
[----:B------:R-:W-:Y:S05]  /*7aa0*/  BSYNC.RECONVERGENT B7 ;  /* 0x0000000000077941 */ /* 0x000fea0003800200 */
.L_x_39718:
[----:B01--4-:R-:W0:Y:S01]  /*7ab0*/  LDC.64 R4, c[0x0][0x3a0] ;  /* 0x0000e800ff047b82 */ /* 0x013e220000000a00 */
        /* <DEDUP_REMOVED lines=18> */
.L_x_39749:
[----:B------:R-:W4:Y:S02]  /*7be0*/  LDG.E.U8 R4, desc[UR36][R4.64] ;  /* 0x0000002404047981 */ /* 0x000f24000c1e1100 */
[----:B----4-:R0:W1:Y:S02]  /*7bf0*/  I2F.F64.U16 R20, R4 ;  /* 0x0000000400147312 */ /* 0x0100640000101800 */
[----:B01----:R-:W-:Y:S05]  /*7c00*/  BRA `(.L_x_39717) ;  /* 0x0000000c00987947 */ /* 0x003fea0003800000 */
.L_x_39748:
        /* <DEDUP_REMOVED lines=9> */
.L_x_39752:
[----:B------:R-:W4:Y:S02]  /*7ca0*/  LDG.E R4, desc[UR36][R4.64] ;  /* 0x0000002404047981 */ /* 0x000f24000c1e1900 */
[----:B----4-:R0:W1:Y:S02]  /*7cb0*/  I2F.F64 R20, R4 ;  /* 0x0000000400147312 */ /* 0x0100640000201c00 */
[----:B01----:R-:W-:Y:S05]  /*7cc0*/  BRA `(.L_x_39717) ;  /* 0x0000000c00687947 */ /* 0x003fea0003800000 */
.L_x_39751:
[----:B------:R-:W4:Y:S02]  /*7cd0*/  LDG.E.U16 R4, desc[UR36][R4.64] ;  /* 0x0000002404047981 */ /* 0x000f24000c1e1500 */
[----:B----4-:R0:W1:Y:S02]  /*7ce0*/  I2F.F64.S16 R20, R4 ;  /* 0x0000000400147312 */ /* 0x0100640000101c00 */
[----:B01----:R-:W-:Y:S05]  /*7cf0*/  BRA `(.L_x_39717) ;  /* 0x0000000c005c7947 */ /* 0x003fea0003800000 */
.L_x_39747:
        /* <DEDUP_REMOVED lines=10> */
.L_x_39754:
[----:B------:R-:W4:Y:S02]  /*7da0*/  LDG.E.U16 R0, desc[UR36][R4.64] ;  /* 0x0000002404007981 */ /* 0x000f24000c1e1500 */
[----:B----4-:R-:W-:-:S05]  /*7db0*/  HADD2.F32 R0, -RZ, R0.H0_H0 ;  /* 0x20000000ff007230 */ /* 0x010fca0000004100 */
[----:B------:R-:W-:-:S04]  /*7dc0*/  FMUL.FTZ R0, R0, 1 ;  /* 0x3f80000000007820 */ /* 0x000fc80000410000 */
[----:B------:R0:W1:Y:S02]  /*7dd0*/  F2F.F64.F32 R20, R0 ;  /* 0x0000000000147310 */ /* 0x0000640000201800 */
[----:B01----:R-:W-:Y:S05]  /*7de0*/  BRA `(.L_x_39717) ;  /* 0x0000000c00207947 */ /* 0x003fea0003800000 */
.L_x_39753:
        /* <DEDUP_REMOVED lines=16> */
.L_x_39756:
        /* <DEDUP_REMOVED lines=12> */
.L_x_39755:
[----:B------:R0:W5:Y:S01]  /*7fb0*/  LDG.E.64 R20, desc[UR36][R4.64] ;  /* 0x0000002404147981 */ /* 0x000162000c1e1b00 */
[----:B------:R-:W-:Y:S05]  /*7fc0*/  BRA `(.L_x_39717) ;  /* 0x0000000800a87947 */ /* 0x000fea0003800000 */
.L_x_39746:
        /* <DEDUP_REMOVED lines=13> */
.L_x_39759:
[----:B------:R0:W5:Y:S01]  /*80a0*/  LDG.E.128 R20, desc[UR36][R4.64] ;  /* 0x0000002404147981 */ /* 0x000162000c1e1d00 */
[----:B------:R-:W-:Y:S05]  /*80b0*/  BRA `(.L_x_39717) ;  /* 0x00000008006c7947 */ /* 0x000fea0003800000 */
.L_x_39758:
        /* <DEDUP_REMOVED lines=27> */
.L_x_39761:
        /* <DEDUP_REMOVED lines=15> */
.L_x_39760:
[----:B------:R-:W4:Y:S02]  /*8360*/  LDG.E.U16 R0, desc[UR36][R4.64] ;  /* 0x0000002404007981 */ /* 0x000f24000c1e1500 */
[----:B----4-:R-:W-:-:S04]  /*8370*/  IMAD.U32 R0, R0, 0x10000, RZ ;  /* 0x0001000000007824 */ /* 0x010fc800078e00ff */
[----:B------:R-:W-:-:S04]  /*8380*/  FMUL.FTZ R0, R0, 1 ;  /* 0x3f80000000007820 */ /* 0x000fc80000410000 */
[----:B------:R0:W1:Y:S02]  /*8390*/  F2F.F64.F32 R20, R0 ;  /* 0x0000000000147310 */ /* 0x0000640000201800 */
[----:B01----:R-:W-:Y:S05]  /*83a0*/  BRA `(.L_x_39717) ;  /* 0x0000000400b07947 */ /* 0x003fea0003800000 */
.L_x_39757:
        /* <DEDUP_REMOVED lines=11> */
.L_x_39764:
        /* <DEDUP_REMOVED lines=21> */
.L_x_39766:
[----:B------:R-:W-:Y:S05]  /*85b0*/  BSYNC.RECONVERGENT B0 ;  /* 0x0000000000007941 */ /* 0x000fea0003800200 */
.L_x_39765:
[----:B------:R-:W-:Y:S01]  /*85c0*/  IMAD.SHL.U32 R0, R0, 0x100000, RZ ;  /* 0x0010000000007824 */ /* 0x000fe200078e00ff */
[----:B------:R-:W-:-:S04]  /*85d0*/  LEA R3, R3, 0x3b800000, 0x17 ;  /* 0x3b80000003037811 */ /* 0x000fc800078eb8ff */
[----:B------:R-:W-:-:S05]  /*85e0*/  LOP3.LUT R0, R3, R0, R7, 0xfe, !PT ;  /* 0x0000000003007212 */ /* 0x000fca00078efe07 */
[----:B------:R-:W-:-:S04]  /*85f0*/  FMUL.FTZ R0, R0, 1 ;  /* 0x3f80000000007820 */ /* 0x000fc80000410000 */
[----:B------:R0:W1:Y:S02]  /*8600*/  F2F.F64.F32 R20, R0 ;  /* 0x0000000000147310 */ /* 0x0000640000201800 */
[----:B01----:R-:W-:Y:S05]  /*8610*/  BRA `(.L_x_39717) ;  /* 0x0000000400147947 */ /* 0x003fea0003800000 */
.L_x_39763:
        /* <DEDUP_REMOVED lines=21> */
.L_x_39768:
[----:B------:R-:W-:Y:S05]  /*8770*/  BSYNC.RECONVERGENT B0 ;  /* 0x0000000000007941 */ /* 0x000fea0003800200 */
.L_x_39767:
[----:B------:R-:W-:Y:S01]  /*8780*/  IMAD.SHL.U32 R0, R0, 0x200000, RZ ;  /* 0x0020000000007824 */ /* 0x000fe200078e00ff */
[----:B------:R-:W-:-:S04]  /*8790*/  LEA R3, R3, 0x37800000, 0x17 ;  /* 0x3780000003037811 */ /* 0x000fc800078eb8ff */
[----:B------:R-:W-:-:S05]  /*87a0*/  LOP3.LUT R0, R3, R0, R7, 0xfe, !PT ;  /* 0x0000000003007212 */ /* 0x000fca00078efe07 */
[----:B------:R-:W-:-:S04]  /*87b0*/  FMUL.FTZ R0, R0, 1 ;  /* 0x3f80000000007820 */ /* 0x000fc80000410000 */
[----:B------:R0:W1:Y:S02]  /*87c0*/  F2F.F64.F32 R20, R0 ;  /* 0x0000000000147310 */ /* 0x0000640000201800 */
[----:B01----:R-:W-:Y:S05]  /*87d0*/  BRA `(.L_x_39717) ;  /* 0x0000000000a47947 */ /* 0x003fea0003800000 */
.L_x_39762:
        /* <DEDUP_REMOVED lines=18> */
.L_x_39750:
        /* <DEDUP_REMOVED lines=16> */
.L_x_39771:
[----:B------:R-:W-:Y:S01]  /*8a00*/  CS2R R20, SRZ ;  /* 0x0000000000147805 */ /* 0x000fe2000001ff00 */
[----:B------:R-:W-:Y:S06]  /*8a10*/  BRA `(.L_x_39717) ;  /* 0x0000000000147947 */ /* 0x000fec0003800000 */
.L_x_39770:
[----:B------:R-:W4:Y:S02]  /*8a20*/  LDG.E.64 R20, desc[UR36][R4.64] ;  /* 0x0000002404147981 */ /* 0x000f24000c1e1b00 */
[----:B----4-:R-:W0:Y:S02]  /*8a30*/  I2F.F64.U64 R20, R20 ;  /* 0x0000001400147312 */ /* 0x010e240000301800 */
[----:B0-----:R-:W-:Y:S05]  /*8a40*/  BRA `(.L_x_39717) ;  /* 0x0000000000087947 */ /* 0x001fea0003800000 */
.L_x_39769:
[----:B------:R-:W4:Y:S02]  /*8a50*/  LDG.E R4, desc[UR36][R4.64] ;  /* 0x0000002404047981 */ /* 0x000f24000c1e1900 */
[----:B----4-:R0:W1:Y:S02]  /*8a60*/  I2F.F64.U32 R20, R4 ;  /* 0x0000000400147312 */ /* 0x0100640000201800 */
.L_x_39717:
[----:B------:R-:W-:Y:S05]  /*8a70*/  BSYNC.RECONVERGENT B6 ;  /* 0x0000000000067941 */ /* 0x000fea0003800200 */
.L_x_39716:
        /* <DEDUP_REMOVED lines=14> */
[----:B------:R-:W-:-:S15]  /*8b60*/  BSSY.RECONVERGENT B0, `(.L_x_39776) ;  /* 0x00000e8000007945 */ /* 0x000fde0003800200 */
[----:B------:R-:W-:-:S15]  /*8b70*/  NOP ;  /* 0x0000000000007918 */ /* 0x000fde0000000000 */
[----:B------:R-:W-:-:S15]  /*8b80*/  NOP ;  /* 0x0000000000007918 */ /* 0x000fde0000000000 */
[----:B------:R-:W-:-:S15]  /*8b90*/  NOP ;  /* 0x0000000000007918 */ /* 0x000fde0000000000 */
[----:B------:R-:W-:-:S03]  /*8ba0*/  NOP ;  /* 0x0000000000007918 */ /* 0x000fc60000000000 */
        /* <DEDUP_REMOVED lines=10> */
[----:B01--4-:R-:W-:-:S15]  /*8c50*/  @!P0 DMUL R4, R16, 4 ;  /* 0x4010000010048828 */ /* 0x013fde0000000000 */
        /* <DEDUP_REMOVED lines=210> */
.L_x_39777:
[----:B------:R-:W-:Y:S01]  /*9980*/  IMAD.MOV.U32 R4, RZ, RZ, 0x0 ;  /* 0x00000000ff047424 */ /* 0x000fe200078e00ff */
[----:B------:R-:W-:Y:S01]  /*9990*/  LOP3.LUT P0, RZ, R7, 0x7fffffff, RZ, 0xc0, !PT ;  /* 0x7fffffff07ff7812 */ /* 0x000fe2000780c0ff */
[----:B------:R-:W-:-:S06]  /*99a0*/  IMAD.MOV.U32 R5, RZ, RZ, 0x7ff00000 ;  /* 0x7ff00000ff057424 */ /* 0x000fcc00078e00ff */
[----:B------:R-:W0:Y:S02]  /*99b0*/  DFMA R6, R6, R4, +INF ;  /* 0x7ff000000606742b */ /* 0x000e240000000004 */
[----:B0-----:R-:W-:Y:S02]  /*99c0*/  FSEL R4, R6, RZ, P0 ;  /* 0x000000ff06047208 */ /* 0x001fe40000000000 */
[----:B------:R-:W-:-:S07]  /*99d0*/  FSEL R5, R7, -QNAN , P0 ;  /* 0xfff0000007057808 */ /* 0x000fce0000000000 */
.L_x_39778:
[----:B------:R-:W-:Y:S05]  /*99e0*/  BSYNC.RECONVERGENT B0 ;  /* 0x0000000000007941 */ /* 0x000fea0003800200 */
.L_x_39776:
        /* <DEDUP_REMOVED lines=66> */
[----:B--2---:R-:W-:Y:S05]  /*9e10*/  CALL.REL.NOINC `($__internal_73_$__cuda_sm20_div_rn_f64_full) ;  /* 0x000005b4008c7944 */ /* 0x004fea0003c00000 */
.L_x_39780:
[----:B------:R-:W-:Y:S05]  /*9e20*/  BSYNC.RECONVERGENT B3 ;  /* 0x0000000000037941 */ /* 0x000fea0003800200 */
.L_x_39779:
        /* <DEDUP_REMOVED lines=160> */
[----:B0-----:R-:W-:Y:S02]  /*a830*/  @!P1 FSEL R7, R11, R13, !P0 ;  /* 0x0000000d0b079208 */ /* 0x001fe40004000000 */
[----:B------:R-:W-:-:S15]  /*a840*/  @!P1 FSEL R6, R10, R12, !P0 ;  /* 0x0000000c0a069208 */ /* 0x000fde0004000000 */
[----:B------:R-:W-:-:S15]  /*a850*/  NOP ;  /* 0x0000000000007918 */ /* 0x000fde0000000000 */
[----:B------:R-:W-:-:S15]  /*a860*/  NOP ;  /* 0x0000000000007918 */ /* 0x000fde0000000000 */
[----:B------:R-:W-:-:S15]  /*a870*/  NOP ;  /* 0x0000000000007918 */ /* 0x000fde0000000000 */
[----:B------:R-:W0:Y:S02]  /*a880*/  DSETP.NEU.AND P3, PT, R8, RZ, PT ;  /* 0x000000ff0800722a */ /* 0x000e240003f6d000 */
[----:B0-----:R-:W-:Y:S01]  /*a890*/  @P3 IMAD.MOV.U32 R13, RZ, RZ, 0x4002d97c ;  /* 0x4002d97cff0d3424 */ /* 0x001fe200078e00ff */
[----:B------:R-:W-:Y:S01]  /*a8a0*/  @!P3 FSEL R11, RZ, 2.1426990032196044922, P0 ;  /* 0x400921fbff0bb808 */ /* 0x000fe20000000000 */
[----:B------:R-:W-:Y:S01]  /*a8b0*/  @P3 IMAD.MOV.U32 R3, RZ, RZ, 0x7f3321d2 ;  /* 0x7f3321d2ff033424 */ /* 0x000fe200078e00ff */
[----:B------:R-:W-:Y:S02]  /*a8c0*/  @!P3 FSEL R10, RZ, 3.37028055040000000000e+12, P0 ;  /* 0x54442d18ff0ab808 */ /* 0x000fe40000000000 */
[----:B------:R-:W-:Y:S02]  /*a8d0*/  @P3 FSEL R13, R13, 1.8213495016098022461, !P0 ;  /* 0x3fe921fb0d0d3808 */ /* 0x000fe40004000000 */
[----:B------:R-:W-:-:S15]  /*a8e0*/  @P3 FSEL R3, R3, 3.37028055040000000000e+12, !P0 ;  /* 0x54442d1803033808 */ /* 0x000fde0004000000 */
[----:B------:R-:W-:-:S15]  /*a8f0*/  NOP ;  /* 0x0000000000007918 */ /* 0x000fde0000000000 */
[----:B------:R-:W-:-:S15]  /*a900*/  NOP ;  /* 0x0000000000007918 */ /* 0x000fde0000000000 */
[----:B------:R-:W-:-:S10]  /*a910*/  NOP ;  /* 0x0000000000007918 */ /* 0x000fd40000000000 */
        /* <DEDUP_REMOVED lines=18> */
.L_x_39775:
        /* <DEDUP_REMOVED lines=22> */
[----:B0---4-:R-:W0:Y:S01]  /*aba0*/  MUFU.RCP64H R5, 2.718280792236328125 ;  /* 0x4005bf0a00057908 */ /* 0x011e220000001800 */
[----:B------:R-:W-:Y:S01]  /*abb0*/  IMAD.MOV.U32 R12, RZ, RZ, -0x74eba897 ;  /* 0x8b145769ff0c7424 */ /* 0x000fe200078e00ff */
[----:B------:R-:W-:Y:S01]  /*abc0*/  FSETP.GEU.AND P1, PT, |R17|, 6.5827683646048100446e-37, PT ;  /* 0x036000001100780b */ /* 0x000fe20003f2e200 */
[----:B------:R-:W-:Y:S01]  /*abd0*/  IMAD.MOV.U32 R13, RZ, RZ, 0x4005bf0a ;  /* 0x4005bf0aff0d7424 */ /* 0x000fe200078e00ff */
[----:B------:R-:W-:Y:S01]  /*abe0*/  BSSY.RECONVERGENT B3, `(.L_x_39783) ;  /* 0x0000031000037945 */ /* 0x000fe20003800200 */
[----:B-1----:R-:W-:-:S06]  /*abf0*/  IMAD.MOV.U32 R4, RZ, RZ, 0x1 ;  /* 0x00000001ff047424 */ /* 0x002fcc00078e00ff */
        /* <DEDUP_REMOVED lines=44> */
[----:B--2---:R-:W-:Y:S05]  /*aec0*/  CALL.REL.NOINC `($__internal_73_$__cuda_sm20_div_rn_f64_full) ;  /* 0x000005a400607944 */ /* 0x004fea0003c00000 */
[----:B------:R-:W-:Y:S02]  /*aed0*/  IMAD.MOV.U32 R4, RZ, RZ, R6 ;  /* 0x000000ffff047224 */ /* 0x000fe400078e0006 */
[----:B------:R-:W-:-:S07]  /*aee0*/  IMAD.MOV.U32 R5, RZ, RZ, R7 ;  /* 0x000000ffff057224 */ /* 0x000fce00078e0007 */
.L_x_39784:
[----:B------:R-:W-:Y:S05]  /*aef0*/  BSYNC.RECONVERGENT B3 ;  /* 0x0000000000037941 */ /* 0x000fea0003800200 */
.L_x_39783:
        /* <DEDUP_REMOVED lines=51> */
.L_x_39786:
[----:B------:R-:W-:Y:S05]  /*b230*/  BSYNC.RECONVERGENT B3 ;  /* 0x0000000000037941 */ /* 0x000fea0003800200 */
.L_x_39785:
        /* <DEDUP_REMOVED lines=60> */
[----:B------:R-:W-:Y:S02]  /*b600*/  ISETP.GE.U32.AND P0, PT, R3, 0x7ff00000, PT ;  /* 0x7ff000000300780c */ /* 0x000fe40003f06070 */
[----:B------:R-:W-:Y:S01]  /*b610*/  LOP3.LUT R7, R6, 0x100000, RZ, 0xfc, !PT ;  /* 0x0010000006077812 */ /* 0x000fe200078efcff */
[----:B------:R-:W-:-:S15]  /*b620*/  IMAD.MOV.U32 R6, RZ, RZ, RZ ;  /* 0x000000ffff067224 */ /* 0x000fde00078e00ff */
[----:B------:R-:W-:-:S15]  /*b630*/  NOP ;  /* 0x0000000000007918 */ /* 0x000fde0000000000 */
[----:B------:R-:W-:-:S15]  /*b640*/  NOP ;  /* 0x0000000000007918 */ /* 0x000fde0000000000 */
[----:B------:R-:W-:-:S05]  /*b650*/  NOP ;  /* 0x0000000000007918 */ /* 0x000fca0000000000 */
        /* <DEDUP_REMOVED lines=30> */
[----:B0-----:R-:W0:Y:S02]  /*b840*/  DMUL R50, R50, R6 ;  /* 0x0000000632327228 */ /* 0x001e240000000000 */
        /* <DEDUP_REMOVED lines=19> */
[----:B------:R-:W-:Y:S01]  /*b980*/  IMAD.MOV.U32 R6, RZ, RZ, RZ ;  /* 0x000000ffff067224 */ /* 0x000fe200078e00ff */
        /* <DEDUP_REMOVED lines=168> */
.L_x_39788:
[----:B------:R-:W-:Y:S01]  /*c410*/  IMAD.MOV.U32 R6, RZ, RZ, 0x0 ;  /* 0x00000000ff067424 */ /* 0x000fe200078e00ff */
[----:B------:R-:W-:Y:S01]  /*c420*/  LOP3.LUT P0, RZ, R5, 0x7fffffff, RZ, 0xc0, !PT ;  /* 0x7fffffff05ff7812 */ /* 0x000fe2000780c0ff */
[----:B------:R-:W-:-:S06]  /*c430*/  IMAD.MOV.U32 R7, RZ, RZ, 0x7ff00000 ;  /* 0x7ff00000ff077424 */ /* 0x000fcc00078e00ff */
[----:B------:R-:W0:Y:S02]  /*c440*/  DFMA R4, R4, R6, +INF ;  /* 0x7ff000000404742b */ /* 0x000e240000000006 */
[----:B0-----:R-:W-:Y:S02]  /*c450*/  FSEL R4, R4, RZ, P0 ;  /* 0x000000ff04047208 */ /* 0x001fe40000000000 */
[----:B------:R-:W-:-:S07]  /*c460*/  FSEL R5, R5, -QNAN , P0 ;  /* 0xfff0000005057808 */ /* 0x000fce0000000000 */
.L_x_39789:
[----:B------:R-:W-:Y:S05]  /*c470*/  BSYNC.RECONVERGENT B0 ;  /* 0x0000000000007941 */ /* 0x000fea0003800200 */
.L_x_39787:
        /* <DEDUP_REMOVED lines=54> */
.L_x_39791:
[----:B------:R-:W-:Y:S05]  /*c7e0*/  BSYNC.RECONVERGENT B3 ;  /* 0x0000000000037941 */ /* 0x000fea0003800200 */
.L_x_39790:
        /* <DEDUP_REMOVED lines=155> */
[----:B------:R-:W-:-:S15]  /*d1a0*/  @P3 FSEL R3, R0, 3.37028055040000000000e+12, !P0 ;  /* 0x54442d1800033808 */ /* 0x000fde0004000000 */
        /* <DEDUP_REMOVED lines=42> */
.L_x_39782:
        /* <DEDUP_REMOVED lines=156> */
[----:B------:R-:W-:-:S04]  /*de10*/  @P1 PLOP3.LUT P0, PT, P2, PT, PT, 0x80, 0x8 ;  /* 0x000000000008181c */ /* 0x000fc8000170f070 */
[----:B------:R-:W-:-:S15]  /*de20*/  FSEL R3, R3, 1.8213495016098022461, !P0 ;  /* 0x3fe921fb03037808 */ /* 0x000fde0004000000 */
        /* <DEDUP_REMOVED lines=12> */
[----:B------:R-:W-:Y:S02]  /*def0*/  @P1 FSEL R6, R10, R14, !P0 ;  /* 0x0000000e0a061208 */ /* 0x000fe40004000000 */
[----:B------:R-:W-:-:S15]  /*df00*/  FSEL R11, R0, 3.37028055040000000000e+12, !P0 ;  /* 0x54442d18000b7808 */ /* 0x000fde0004000000 */
[----:B------:R-:W-:-:S15]  /*df10*/  NOP ;  /* 0x0000000000007918 */ /* 0x000fde0000000000 */
[----:B------:R-:W-:-:S15]  /*df20*/  NOP ;  /* 0x0000000000007918 */ /* 0x000fde0000000000 */
[----:B------:R-:W-:-:S13]  /*df30*/  NOP ;  /* 0x0000000000007918 */ /* 0x000fda0000000000 */
[----:B------:R-:W3:Y:S02]  /*df40*/  DSETP.NEU.AND P3, PT, |R16|, |R18|, PT ;  /* 0x400000121000722a */ /* 0x000ee40003f6d200 */
[----:B---3--:R-:W-:Y:S02]  /*df50*/  FSEL R3, R3, R7, !P3 ;  /* 0x0000000703037208 */ /* 0x008fe40005800000 */
[----:B------:R-:W-:-:S15]  /*df60*/  FSEL R7, R11, R6, !P3 ;  /* 0x000000060b077208 */ /* 0x000fde0005800000 */
[----:B------:R-:W-:-:S15]  /*df70*/  NOP ;  /* 0x0000000000007918 */ /* 0x000fde0000000000 */
[----:B------:R-:W-:-:S15]  /*df80*/  NOP ;  /* 0x0000000000007918 */ /* 0x000fde0000000000 */
[----:B------:R-:W-:-:S15]  /*df90*/  NOP ;  /* 0x0000000000007918 */ /* 0x000fde0000000000 */
[----:B01--4-:R0:W1:Y:S02]  /*dfa0*/  DADD R4, |R16|, |R18| ;  /* 0x0000000010047229 */ /* 0x0130640000000612 */
        /* <DEDUP_REMOVED lines=18> */
.L_x_39793:
[----:B01--4-:R-:W0:Y:S01]  /*e0d0*/  DMUL R4, R8, R8 ;  /* 0x0000000808047228 */ /* 0x013e220000000000 */
        /* <DEDUP_REMOVED lines=58> */
.L_x_39797:
[----:B------:R-:W-:Y:S05]  /*e480*/  BSYNC.RECONVERGENT B4 ;  /* 0x0000000000047941 */ /* 0x000fea0003800200 */
.L_x_39796:
        /* <DEDUP_REMOVED lines=78> */
.L_x_39795:
[----:B------:R-:W0:Y:S02]  /*e970*/  DADD R6, R4, 1 ;  /* 0x3ff0000004067429 */ /* 0x000e240000000000 */
[----:B0-----:R-:W-:Y:S01]  /*e980*/  ISETP.GT.AND P0, PT, R7, 0xfffff, PT ;  /* 0x000fffff0700780c */ /* 0x001fe20003f04270 */
[----:B------:R-:W-:Y:S02]  /*e990*/  IMAD.MOV.U32 R10, RZ, RZ, R6 ;  /* 0x000000ffff0a7224 */ /* 0x000fe400078e0006 */
[--C-:B------:R-:W-:Y:S02]  /*e9a0*/  IMAD.MOV.U32 R11, RZ, RZ, R7.reuse ;  /* 0x000000ffff0b7224 */ /* 0x100fe400078e0007 */
[----:B------:R-:W-:-:S15]  /*e9b0*/  IMAD.MOV.U32 R0, RZ, RZ, R7 ;  /* 0x000000ffff007224 */ /* 0x000fde00078e0007 */
[----:B------:R-:W-:-:S15]  /*e9c0*/  NOP ;  /* 0x0000000000007918 */ /* 0x000fde0000000000 */
[----:B------:R-:W-:-:S15]  /*e9d0*/  NOP ;  /* 0x0000000000007918 */ /* 0x000fde0000000000 */
[----:B------:R-:W-:-:S12]  /*e9e0*/  NOP ;  /* 0x0000000000007918 */ /* 0x000fd80000000000 */
        /* <DEDUP_REMOVED lines=179> */
.L_x_39799:
[----:B------:R-:W-:Y:S01]  /*f520*/  IMAD.MOV.U32 R6, RZ, RZ, 0x0 ;  /* 0x00000000ff067424 */ /* 0x000fe200078e00ff */
[----:B------:R-:W-:Y:S01]  /*f530*/  LOP3.LUT P0, RZ, R11, 0x7fffffff, RZ, 0xc0, !PT ;  /* 0x7fffffff0bff7812 */ /* 0x000fe2000780c0ff */
[----:B------:R-:W-:-:S06]  /*f540*/  IMAD.MOV.U32 R7, RZ, RZ, 0x7ff00000 ;  /* 0x7ff00000ff077424 */ /* 0x000fcc00078e00ff */
[----:B------:R-:W0:Y:S02]  /*f550*/  DFMA R10, R10, R6, +INF ;  /* 0x7ff000000a0a742b */ /* 0x000e240000000006 */
[----:B0-----:R-:W-:Y:S02]  /*f560*/  FSEL R10, R10, RZ, P0 ;  /* 0x000000ff0a0a7208 */ /* 0x001fe40000000000 */
[----:B------:R-:W-:-:S07]  /*f570*/  FSEL R11, R11, -QNAN , P0 ;  /* 0xfff000000b0b7808 */ /* 0x000fce0000000000 */
.L_x_39798:
[----:B------:R-:W-:Y:S05]  /*f580*/  BSYNC.RECONVERGENT B3 ;  /* 0x0000000000037941 */ /* 0x000fea0003800200 */
.L_x_39794:
        /* <DEDUP_REMOVED lines=164> */
[----:B------:R-:W-:Y:S02]  /*ffd0*/  @P2 FSEL R4, R6, R8, !P0 ;  /* 0x0000000806042208 */ /* 0x000fe40004000000 */
[----:B------:R-:W-:-:S15]  /*ffe0*/  FSEL R7, R0, 3.37028055040000000000e+12, !P0 ;  /* 0x54442d1800077808 */ /* 0x000fde0004000000 */
        /* <DEDUP_REMOVED lines=23> */
.L_x_39792:
[----:B------:R-:W-:Y:S01]  /*10160*/  IMAD.MOV.U32 R0, RZ, RZ, R11 ;  /* 0x000000ffff007224 */ /* 0x000fe200078e000b */
[----:B------:R-:W3:Y:S01]  /*10170*/  DSETP.MIN.AND P0, P2, R10, R8, PT ;  /* 0x000000080a00722a */ /* 0x000ee20003a00000 */
[----:B0---4-:R-:W-:Y:S01]  /*10180*/  IMAD.MOV.U32 R5, RZ, RZ, R9 ;  /* 0x000000ffff057224 */ /* 0x011fe200078e0009 */
[----:B------:R-:W-:Y:S01]  /*10190*/  UMOV UR4, 0x4ad4b81f ;  /* 0x4ad4b81f00047882 */ /* 0x000fe20000000000 */
[----:B------:R-:W-:Y:S01]  /*101a0*/  IMAD.MOV.U32 R3, RZ, RZ, R8 ;  /* 0x000000ffff037224 */ /* 0x000fe200078e0008 */
[----:B------:R-:W-:Y:S02]  /*101b0*/  UMOV UR5, 0x358dee7a ;  /* 0x358dee7a00057882 */ /* 0x000fe40000000000 */
[----:B---3--:R-:W-:Y:S01]  /*101c0*/  FSEL R7, R0, R5, P0 ;  /* 0x0000000500077208 */ /* 0x008fe20000000000 */
[----:B------:R-:W-:Y:S01]  /*101d0*/  IMAD.MOV.U32 R0, RZ, RZ, R10 ;  /* 0x000000ffff007224 */ /* 0x000fe200078e000a */
[----:B------:R-:W-:-:S04]  /*101e0*/  @P2 LOP3.LUT R7, R5, 0x80000, RZ, 0xfc, !PT ;  /* 0x0008000005072812 */ /* 0x000fc800078efcff */
[----:B-1----:R-:W-:Y:S01]  /*101f0*/  SEL R4, R0, R3, P0 ;  /* 0x0000000300047207 */ /* 0x002fe20000000000 */
        /* <DEDUP_REMOVED lines=8> */
[----:B------:R-:W-:-:S15]  /*10280*/  UMOV UR5, 0x4a511b0e ;  /* 0x4a511b0e00057882 */ /* 0x000fde0000000000 */
[----:B------:R-:W-:-:S15]  /*10290*/  NOP ;  /* 0x0000000000007918 */ /* 0x000fde0000000000 */
[----:B------:R-:W-:-:S15]  /*102a0*/  NOP ;  /* 0x0000000000007918 */ /* 0x000fde0000000000 */
[----:B------:R-:W-:-:S15]  /*102b0*/  NOP ;  /* 0x0000000000007918 */ /* 0x000fde0000000000 */
[----:B------:R-:W-:-:S01]  /*102c0*/  NOP ;  /* 0x0000000000007918 */ /* 0x000fc20000000000 */
        /* <DEDUP_REMOVED lines=12> */
[----:B------:R-:W-:Y:S01]  /*10390*/  UMOV UR5, 0x7fefffff ;  /* 0x7fefffff00057882 */ /* 0x000fe20000000000 */
[----:B------:R-:W-:Y:S01]  /*103a0*/  UMOV UR4, 0xffffffff ;  /* 0xffffffff00047882 */ /* 0x000fe20000000000 */
[----:B------:R-:W-:Y:S01]  /*103b0*/  UMOV UR6, UR5 ;  /* 0x0000000500067c82 */ /* 0x000fe20008000000 */
[CC--:B------:R-:W-:Y:S01]  /*103c0*/  ISETP.LT.U32.AND.EX P0, PT, R13.reuse, R15.reuse, PT, P0 ;  /* 0x0000000f0d00720c */ /* 0x0c0fe20003f01100 */
[----:B------:R-:W-:Y:S01]  /*103d0*/  IMAD.MOV.U32 R52, RZ, RZ, 0x0 ;  /* 0x00000000ff347424 */ /* 0x000fe200078e00ff */
[----:B------:R-:W-:Y:S01]  /*103e0*/  BSSY.RECONVERGENT B0, `(.L_x_39801) ;  /* 0x0000115000007945 */ /* 0x000fe20003800200 */
[----:B------:R-:W-:Y:S01]  /*103f0*/  IMAD.MOV.U32 R53, RZ, RZ, 0x3fd80000 ;  /* 0x3fd80000ff357424 */ /* 0x000fe200078e00ff */
[----:B------:R-:W-:Y:S02]  /*10400*/  SEL R0, R12, R14, P0 ;  /* 0x0000000e0c007207 */ /* 0x000fe40000000000 */
[----:B------:R-:W-:-:S02]  /*10410*/  SEL R3, R13, R15, P0 ;  /* 0x0000000f0d037207 */ /* 0x000fc40000000000 */
[----:B------:R-:W-:Y:S01]  /*10420*/  ISETP.GT.U32.AND P0, PT, R14, R12, PT ;  /* 0x0000000c0e00720c */ /* 0x000fe20003f04070 */
[----:B------:R-:W-:Y:S02]  /*10430*/  IMAD.MOV.U32 R48, RZ, RZ, R0 ;  /* 0x000000ffff307224 */ /* 0x000fe400078e0000 */
[----:B------:R-:W-:Y:S01]  /*10440*/  IMAD.MOV.U32 R49, RZ, RZ, R3 ;  /* 0x000000ffff317224 */ /* 0x000fe200078e0003 */
[----:B------:R-:W-:-:S04]  /*10450*/  ISETP.GT.U32.AND.EX P0, PT, R15, R13, PT, P0 ;  /* 0x0000000d0f00720c */ /* 0x000fc80003f04100 */
[----:B------:R-:W-:Y:S01]  /*10460*/  SEL R5, R15, R13, P0 ;  /* 0x0000000d0f057207 */ /* 0x000fe20000000000 */
[----:B------:R-:W-:Y:S01]  /*10470*/  DSETP.NEU.AND P2, PT, R48, RZ, PT ;  /* 0x000000ff3000722a */ /* 0x000fe20003f4d000 */
[----:B------:R-:W-:Y:S01]  /*10480*/  SEL R4, R14, R12, P0 ;  /* 0x0000000c0e047207 */ /* 0x000fe20000000000 */
[----:B------:R-:W-:Y:S01]  /*10490*/  IMAD.MOV.U32 R12, RZ, RZ, RZ ;  /* 0x000000ffff0c7224 */ /* 0x000fe200078e00ff */
        /* <DEDUP_REMOVED lines=259> */
.L_x_39802:
[----:B------:R-:W-:Y:S01]  /*114d0*/  IMAD.MOV.U32 R6, RZ, RZ, 0x0 ;  /* 0x00000000ff067424 */ /* 0x000fe200078e00ff */
[----:B------:R-:W-:Y:S01]  /*114e0*/  LOP3.LUT P0, RZ, R5, 0x7fffffff, RZ, 0xc0, !PT ;  /* 0x7fffffff05ff7812 */ /* 0x000fe2000780c0ff */
[----:B------:R-:W-:-:S06]  /*114f0*/  IMAD.MOV.U32 R7, RZ, RZ, 0x7ff00000 ;  /* 0x7ff00000ff077424 */ /* 0x000fcc00078e00ff */
[----:B------:R-:W0:Y:S02]  /*11500*/  DFMA R4, R4, R6, +INF ;  /* 0x7ff000000404742b */ /* 0x000e240000000006 */
[----:B0-----:R-:W-:Y:S02]  /*11510*/  FSEL R4, R4, RZ, P0 ;  /* 0x000000ff04047208 */ /* 0x001fe40000000000 */
[----:B------:R-:W-:-:S07]  /*11520*/  FSEL R5, R5, -QNAN , P0 ;  /* 0xfff0000005057808 */ /* 0x000fce0000000000 */
.L_x_39803:
[----:B------:R-:W-:Y:S05]  /*11530*/  BSYNC.RECONVERGENT B0 ;  /* 0x0000000000007941 */ /* 0x000fea0003800200 */
.L_x_39801:
        /* <DEDUP_REMOVED lines=49> */
.L_x_39805:
[----:B------:R-:W-:Y:S05]  /*11850*/  BSYNC.RECONVERGENT B3 ;  /* 0x0000000000037941 */ /* 0x000fea0003800200 */
.L_x_39804:
        /* <DEDUP_REMOVED lines=194> */
.L_x_39800:
        /* <DEDUP_REMOVED lines=76> */
.L_x_39810:
[----:B------:R-:W-:Y:S05]  /*12940*/  BSYNC.RECONVERGENT B4 ;  /* 0x0000000000047941 */ /* 0x000fea0003800200 */
.L_x_39809:
        /* <DEDUP_REMOVED lines=78> */
.L_x_39808:
        /* <DEDUP_REMOVED lines=187> */
.L_x_39812:
[----:B------:R-:W-:Y:S01]  /*139e0*/  IMAD.MOV.U32 R4, RZ, RZ, 0x0 ;  /* 0x00000000ff047424 */ /* 0x000fe200078e00ff */
[----:B------:R-:W-:Y:S01]  /*139f0*/  LOP3.LUT P0, RZ, R7, 0x7fffffff, RZ, 0xc0, !PT ;  /* 0x7fffffff07ff7812 */ /* 0x000fe2000780c0ff */
[----:B------:R-:W-:-:S06]  /*13a00*/  IMAD.MOV.U32 R5, RZ, RZ, 0x7ff00000 ;  /* 0x7ff00000ff057424 */ /* 0x000fcc00078e00ff */
[----:B------:R-:W0:Y:S02]  /*13a10*/  DFMA R6, R6, R4, +INF ;  /* 0x7ff000000606742b */ /* 0x000e240000000004 */
[----:B0-----:R-:W-:Y:S02]  /*13a20*/  FSEL R4, R6, RZ, P0 ;  /* 0x000000ff06047208 */ /* 0x001fe40000000000 */
[----:B------:R-:W-:-:S07]  /*13a30*/  FSEL R5, R7, -QNAN , P0 ;  /* 0xfff0000007057808 */ /* 0x000fce0000000000 */
.L_x_39811:
[----:B------:R-:W-:Y:S05]  /*13a40*/  BSYNC.RECONVERGENT B3 ;  /* 0x0000000000037941 */ /* 0x000fea0003800200 */
.L_x_39807:
        /* <DEDUP_REMOVED lines=54> */
.L_x_39814:
[----:B------:R-:W-:Y:S05]  /*13db0*/  BSYNC.RECONVERGENT B3 ;  /* 0x0000000000037941 */ /* 0x000fea0003800200 */
.L_x_39813:
        /* <DEDUP_REMOVED lines=198> */
.L_x_39806:
        /* <DEDUP_REMOVED lines=198> */
.L_x_39817:
[----:B------:R-:W-:Y:S01]  /*15680*/  IMAD.MOV.U32 R6, RZ, RZ, 0x0 ;  /* 0x00000000ff067424 */ /* 0x000fe200078e00ff */
[----:B------:R-:W-:Y:S01]  /*15690*/  LOP3.LUT P0, RZ, R5, 0x7fffffff, RZ, 0xc0, !PT ;  /* 0x7fffffff05ff7812 */ /* 0x000fe2000780c0ff */
[----:B------:R-:W-:-:S06]  /*156a0*/  IMAD.MOV.U32 R7, RZ, RZ, 0x7ff00000 ;  /* 0x7ff00000ff077424 */ /* 0x000fcc00078e00ff */
[----:B------:R-:W0:Y:S02]  /*156b0*/  DFMA R4, R4, R6, +INF ;  /* 0x7ff000000404742b */ /* 0x000e240000000006 */
[----:B0-----:R-:W-:Y:S02]  /*156c0*/  FSEL R4, R4, RZ, P0 ;  /* 0x000000ff04047208 */ /* 0x001fe40000000000 */
[----:B------:R-:W-:-:S07]  /*156d0*/  FSEL R5, R5, -QNAN , P0 ;  /* 0xfff0000005057808 */ /* 0x000fce0000000000 */
.L_x_39818:
[----:B------:R-:W-:Y:S05]  /*156e0*/  BSYNC.RECONVERGENT B0 ;  /* 0x0000000000007941 */ /* 0x000fea0003800200 */
.L_x_39816:
        /* <DEDUP_REMOVED lines=49> */
.L_x_39820:
[----:B------:R-:W-:Y:S05]  /*15a00*/  BSYNC.RECONVERGENT B3 ;  /* 0x0000000000037941 */ /* 0x000fea0003800200 */
.L_x_39819:
        /* <DEDUP_REMOVED lines=198> */
.L_x_39815:
[----:B------:R-:W-:Y:S01]  /*16670*/  LOP3.LUT R5, R11, 0xfffffff8, RZ, 0xc0, !PT ;  /* 0xfffffff80b057812 */ /* 0x000fe200078ec0ff */
[----:B------:R-:W-:Y:S01]  /*16680*/  IMAD.MOV.U32 R6, RZ, RZ, R10 ;  /* 0x000000ffff067224 */ /* 0x000fe200078e000a */
[----:B------:R-:W-:Y:S01]  /*16690*/  BSSY.RECONVERGENT B0, `(.L_x_39821) ;  /* 0x00000f6000007945 */ /* 0x000fe20003800200 */
[----:B------:R-:W-:Y:S02]  /*166a0*/  IMAD.MOV.U32 R7, RZ, RZ, R11 ;  /* 0x000000ffff077224 */ /* 0x000fe400078e000b */
[----:B------:R-:W-:Y:S02]  /*166b0*/  IMAD.MOV.U32 R4, RZ, RZ, RZ ;  /* 0x000000ffff047224 */ /* 0x000fe400078e00ff */
[----:B------:R-:W-:-:S04]  /*166c0*/  IMAD.MOV.U32 R10, RZ, RZ, RZ ;  /* 0x000000ffff0a7224 */ /* 0x000fc800078e00ff */
[----:B------:R-:W-:-:S15]  /*166d0*/  DADD R6, -R4, R6 ;  /* 0x0000000004067229 */ /* 0x000fde0000000106 */
        /* <DEDUP_REMOVED lines=15> */
[----:B------:R-:W0:Y:S02]  /*167d0*/  DADD R8, -R4, R8 ;  /* 0x0000000004087229 */ /* 0x000e240000000108 */
        /* <DEDUP_REMOVED lines=81> */
[----:B---34-:R1:W0:Y:S02]  /*16cf0*/  DMUL R50, R8, R8 ;  /* 0x0000000808327228 */ /* 0x0182240000000000 */
.L_x_39822:
[----:B------:R-:W0:Y:S02]  /*16d00*/  DSETP.GEU.AND P1, PT, R54, R64, PT ;  /* 0x000000403600722a */ /* 0x000e240003f2e000 */
[----:B0-----:R-:W-:Y:S02]  /*16d10*/  FSEL R4, R64, R54, P1 ;  /* 0x0000003640047208 */ /* 0x001fe40000800000 */
[----:B------:R-:W-:Y:S02]  /*16d20*/  FSEL R5, R65, R55, P1 ;  /* 0x0000003741057208 */ /* 0x000fe40000800000 */
[----:B------:R-:W-:Y:S02]  /*16d30*/  FSEL R71, R55, R65, P1 ;  /* 0x0000004137477208 */ /* 0x000fe40000800000 */
[----:B-1----:R-:W-:-:S15]  /*16d40*/  FSEL R10, R54, R64, P1 ;  /* 0x00000040360a7208 */ /* 0x002fde0000800000 */
        /* <DEDUP_REMOVED lines=40> */
[----:B------:R-:W-:Y:S02]  /*16fd0*/  FSEL R5, R8, R60, P4 ;  /* 0x0000003c08057208 */ /* 0x000fe40002000000 */
[----:B------:R-:W-:Y:S01]  /*16fe0*/  FSEL R6, R4, R6, P2 ;  /* 0x0000000604067208 */ /* 0x000fe20001000000 */
[----:B------:R-:W-:-:S04]  /*16ff0*/  IMAD.MOV.U32 R65, RZ, RZ, R7 ;  /* 0x000000ffff417224 */ /* 0x000fc800078e0007 */
[----:B------:R-:W-:Y:S02]  /*17000*/  IMAD.MOV.U32 R64, RZ, RZ, R6 ;  /* 0x000000ffff407224 */ /* 0x000fe400078e0006 */
[----:B------:R-:W-:-:S15]  /*17010*/  IMAD.MOV.U32 R6, RZ, RZ, R5 ;  /* 0x000000ffff067224 */ /* 0x000fde00078e0005 */
[----:B------:R-:W-:-:S15]  /*17020*/  NOP ;  /* 0x0000000000007918 */ /* 0x000fde0000000000 */
[----:B------:R-:W-:-:S15]  /*17030*/  NOP ;  /* 0x0000000000007918 */ /* 0x000fde0000000000 */
[----:B------:R-:W-:-:S06]  /*17040*/  NOP ;  /* 0x0000000000007918 */ /* 0x000fcc0000000000 */
[----:B------:R0:W-:Y:S02]  /*17050*/  DSETP.GEU.AND P1, PT, R8, R60, P3 ;  /* 0x0000003c0800722a */ /* 0x0001e40001f2e000 */
[----:B0-----:R-:W-:Y:S02]  /*17060*/  FSEL R8, R9, R61, P4 ;  /* 0x0000003d09087208 */ /* 0x001fe40002000000 */
[----:B------:R-:W-:-:S03]  /*17070*/  FSEL R9, R69, R67, P5 ;  /* 0x0000004345097208 */ /* 0x000fc60002800000 */
[----:B------:R-:W-:-:S15]  /*17080*/  IMAD.MOV.U32 R7, RZ, RZ, R8 ;  /* 0x000000ffff077224 */ /* 0x000fde00078e0008 */
[----:B------:R-:W-:-:S15]  /*17090*/  NOP ;  /* 0x0000000000007918 */ /* 0x000fde0000000000 */
[----:B------:R-:W-:-:S15]  /*170a0*/  NOP ;  /* 0x0000000000007918 */ /* 0x000fde0000000000 */
[----:B------:R-:W-:-:S12]  /*170b0*/  NOP ;  /* 0x0000000000007918 */ /* 0x000fd80000000000 */
        /* <DEDUP_REMOVED lines=27> */
[----:B------:R-:W0:-:S15]  /*17270*/  DSETP.GEU.AND P6, PT, R62, R14, PT ;  /* 0x0000000e3e00722a */ /* 0x000e1e0003fce000 */
[----:B------:R-:W-:-:S15]  /*17280*/  NOP ;  /* 0x0000000000007918 */ /* 0x000fde0000000000 */
[----:B------:R-:W-:-:S15]  /*17290*/  NOP ;  /* 0x0000000000007918 */ /* 0x000fde0000000000 */
[----:B------:R-:W-:-:S15]  /*172a0*/  NOP ;  /* 0x0000000000007918 */ /* 0x000fde0000000000 */
[----:B------:R-:W-:-:S04]  /*172b0*/  NOP ;  /* 0x0000000000007918 */ /* 0x000fc80000000000 */
[----:B-1----:R0:W1:Y:S02]  /*172c0*/  DSETP.GEU.AND P2, PT, R52, R58, P2 ;  /* 0x0000003a3400722a */ /* 0x002064000174e000 */
        /* <DEDUP_REMOVED lines=18> */
[----:B------:R-:W-:Y:S02]  /*173f0*/  IMAD.MOV.U32 R61, RZ, RZ, R0 ;  /* 0x000000ffff3d7224 */ /* 0x000fe400078e0000 */
[----:B------:R-:W-:-:S15]  /*17400*/  IMAD.MOV.U32 R57, RZ, RZ, R9 ;  /* 0x000000ffff397224 */ /* 0x000fde00078e0009 */
[----:B------:R-:W-:-:S15]  /*17410*/  NOP ;  /* 0x0000000000007918 */ /* 0x000fde0000000000 */
[----:B------:R-:W-:-:S15]  /*17420*/  NOP ;  /* 0x0000000000007918 */ /* 0x000fde0000000000 */
[----:B------:R-:W-:-:S10]  /*17430*/  NOP ;  /* 0x0000000000007918 */ /* 0x000fd40000000000 */
[----:B-1----:R0:W1:Y:S02]  /*17440*/  DSETP.GEU.AND P2, PT, R62, R14, P2 ;  /* 0x0000000e3e00722a */ /* 0x002064000174e000 */
[----:B0-----:R-:W-:Y:S01]  /*17450*/  FSEL R15, R63, R15, P6 ;  /* 0x0000000f3f0f7208 */ /* 0x001fe20003000000 */
[----:B------:R-:W-:Y:S02]  /*17460*/  IMAD.MOV.U32 R62, RZ, RZ, R4 ;  /* 0x000000ffff3e7224 */ /* 0x000fe400078e0004 */
[----:B------:R-:W-:-:S15]  /*17470*/  IMAD.MOV.U32 R63, RZ, RZ, R68 ;  /* 0x000000ffff3f7224 */ /* 0x000fde00078e0044 */
[----:B------:R-:W-:-:S15]  /*17480*/  NOP ;  /* 0x0000000000007918 */ /* 0x000fde0000000000 */
[----:B------:R-:W-:-:S15]  /*17490*/  NOP ;  /* 0x0000000000007918 */ /* 0x000fde0000000000 */
[----:B------:R-:W-:-:S14]  /*174a0*/  NOP ;  /* 0x0000000000007918 */ /* 0x000fdc0000000000 */
        /* <DEDUP_REMOVED lines=18> */
[----:B------:R-:W-:Y:S01]  /*175d0*/  IMAD.MOV.U32 R15, RZ, RZ, R70 ;  /* 0x000000ffff0f7224 */ /* 0x000fe200078e0046 */
[----:B------:R-:W-:Y:S06]  /*175e0*/  @!P0 BRA `(.L_x_39822) ;  /* 0xfffffff400c48947 */ /* 0x000fec000383ffff */
[----:B------:R-:W-:Y:S05]  /*175f0*/  BSYNC.RECONVERGENT B0 ;  /* 0x0000000000007941 */ /* 0x000fea0003800200 */
.L_x_39821:
        /* <DEDUP_REMOVED lines=111> */
[----:B------:R-:W-:-:S07]  /*17cf0*/  IMAD.MOV.U32 R7, RZ, RZ, R5 ;  /* 0x000000ffff077224 */ /* 0x000fce00078e0005 */
[----:B--2---:R-:W-:Y:S05]  /*17d00*/  CALL.REL.NOINC `($__internal_73_$__cuda_sm20_div_rn_f64_full) ;  /* 0x000004d400d07944 */ /* 0x004fea0003c00000 */
.L_x_39826:
[----:B------:R-:W-:Y:S05]  /*17d10*/  BSYNC.RECONVERGENT B4 ;  /* 0x0000000000047941 */ /* 0x000fea0003800200 */
.L_x_39825:
        /* <DEDUP_REMOVED lines=78> */
.L_x_39824:
        /* <DEDUP_REMOVED lines=187> */
.L_x_39828:
[----:B------:R-:W-:Y:S01]  /*18db0*/  IMAD.MOV.U32 R4, RZ, RZ, 0x0 ;  /* 0x00000000ff047424 */ /* 0x000fe200078e00ff */
[----:B------:R-:W-:Y:S01]  /*18dc0*/  LOP3.LUT P0, RZ, R7, 0x7fffffff, RZ, 0xc0, !PT ;  /* 0x7fffffff07ff7812 */ /* 0x000fe2000780c0ff */
[----:B------:R-:W-:-:S06]  /*18dd0*/  IMAD.MOV.U32 R5, RZ, RZ, 0x7ff00000 ;  /* 0x7ff00000ff057424 */ /* 0x000fcc00078e00ff */
[----:B------:R-:W0:Y:S02]  /*18de0*/  DFMA R6, R6, R4, +INF ;  /* 0x7ff000000606742b */ /* 0x000e240000000004 */
[----:B0-----:R-:W-:Y:S02]  /*18df0*/  FSEL R4, R6, RZ, P0 ;  /* 0x000000ff06047208 */ /* 0x001fe40000000000 */
[----:B------:R-:W-:-:S07]  /*18e00*/  FSEL R5, R7, -QNAN , P0 ;  /* 0xfff0000007057808 */ /* 0x000fce0000000000 */
.L_x_39827:
[----:B------:R-:W-:Y:S05]  /*18e10*/  BSYNC.RECONVERGENT B3 ;  /* 0x0000000000037941 */ /* 0x000fea0003800200 */
.L_x_39823:
[----:B------:R-:W-:Y:S01]  /*18e20*/  DSETP.GEU.AND P1, PT, |R16|, |R18|, PT ;  /* 0x400000121000722a */ /* 0x000fe20003f2e200 */
        /* <DEDUP_REMOVED lines=14> */
[----:B------:R-:W0:Y:S01]  /*18f10*/  MUFU.RCP64H R7, R9 ;  /* 0x0000000900077308 */ /* 0x000e220000001800 */
[----:B------:R-:W-:Y:S02]  /*18f20*/  FSEL R14, R14, R12, !P1 ;  /* 0x0000000c0e0e7208 */ /* 0x000fe40004800000 */
[----:B------:R-:W-:-:S04]  /*18f30*/  FSEL R15, R15, R13, !P1 ;  /* 0x0000000d0f0f7208 */ /* 0x000fc80004800000 */
        /* <DEDUP_REMOVED lines=49> */
.L_x_39830:
[----:B------:R-:W-:Y:S05]  /*19250*/  BSYNC.RECONVERGENT B3 ;  /* 0x0000000000037941 */ /* 0x000fea0003800200 */
.L_x_39829:
        /* <DEDUP_REMOVED lines=196> */
.L_x_39781:
[----:B------:R-:W-:Y:S05]  /*19ea0*/  BSYNC.RECONVERGENT B2 ;  /* 0x0000000000027941 */ /* 0x000fea0003800200 */
.L_x_39774:
[----:B------:R-:W-:-:S15]  /*19eb0*/  DMUL R8, R6, R26 ;  /* 0x0000001a06087228 */ /* 0x000fde0000000000 */
        /* <DEDUP_REMOVED lines=136> */
.L_x_39831:
        /* <DEDUP_REMOVED lines=56> */
[----:B------:R-:W-:Y:S05]  /*1aac0*/  CALL.REL.NOINC `($_ZN2at6native27unrolled_elementwise_kernelIZZZNS0_50_GLOBAL__N__2680c7bb_12_PowKernel_cu_7dd49032_317024pow_tensor_tensor_kernelERNS_18TensorIteratorBaseEENKUlvE_clEvENKUlvE6_clEvEUlN3c107complexIdEES9_E_St5arrayIPcLm3EELi4E23TrivialOffsetCalculatorILi2EjESE_ILi1EjENS0_6memory12LoadWithCastILi2EEENSH_13StoreWithCastILi1EEEEEviT_T0_T2_T3_T4_T5_$__internal_trig_reduction_slowpathd) ;  /* 0x000004b0007c7944 */ /* 0x000fea0003c00000 */
[----:B------:R-:W-:Y:S02]  /*1aad0*/  IMAD.MOV.U32 R8, RZ, RZ, R4 ;  /* 0x000000ffff087224 */ /* 0x000fe400078e0004 */
[----:B------:R-:W-:-:S07]  /*1aae0*/  IMAD.MOV.U32 R9, RZ, RZ, R5 ;  /* 0x000000ffff097224 */ /* 0x000fce00078e0005 */
.L_x_39836:
[----:B------:R-:W-:Y:S05]  /*1aaf0*/  BSYNC.RECONVERGENT B4 ;  /* 0x0000000000047941 */ /* 0x000fea0003800200 */
.L_x_39835:
[----:B------:R-:W-:-:S07]  /*1ab00*/  VIADD R0, R3, 0x1 ;  /* 0x0000000103007836 */ /* 0x000fce0000000000 */
.L_x_39834:
[----:B------:R-:W-:Y:S05]  /*1ab10*/  BSYNC.RECONVERGENT B3 ;  /* 0x0000000000037941 */ /* 0x000fea0003800200 */
.L_x_39833:
        /* <DEDUP_REMOVED lines=75> */
[----:B------:R-:W-:Y:S06]  /*1afd0*/  @!P1 BRA `(.L_x_39838) ;  /* 0x0000000000b89947 */ /* 0x000fec0003800000 */
        /* <DEDUP_REMOVED lines=46> */
.L_x_39838:
[----:B------:R-:W-:Y:S05]  /*1b2c0*/  BSYNC.RECONVERGENT B3 ;  /* 0x0000000000037941 */ /* 0x000fea0003800200 */
.L_x_39837:
        /* <DEDUP_REMOVED lines=64> */
.L_x_39832:
        /* <DEDUP_REMOVED lines=15> */
.L_x_39839:
        /* <DEDUP_REMOVED lines=133> */
.L_x_39842:
[----:B------:R-:W-:Y:S05]  /*1c010*/  BSYNC.RECONVERGENT B0 ;  /* 0x0000000000007941 */ /* 0x000fea0003800200 */
.L_x_39841:
[C---:B-1----:R-:W-:Y:S01]  /*1c020*/  LEA.HI R0, R19.reuse, 0xffffff09, RZ, 0xc ;  /* 0xffffff0913007811 */ /* 0x042fe200078f60ff */
[----:B------:R-:W-:Y:S01]  /*1c030*/  BSSY.RECONVERGENT B3, `(.L_x_39843) ;  /* 0x0000040000037945 */ /* 0x000fe20003800200 */
[----:B------:R-:W-:Y:S01]  /*1c040*/  LOP3.LUT R19, R19, 0xfffff, RZ, 0xc0, !PT ;  /* 0x000fffff13137812 */ /* 0x000fe200078ec0ff */
[----:B------:R1:W2:Y:S01]  /*1c050*/  @!P2 DMUL R8, RZ, R10 ;  /* 0x0000000aff08a228 */ /* 0x0002a20000000000 */
        /* <DEDUP_REMOVED lines=59> */
.L_x_39846:
[----:B------:R-:W-:Y:S05]  /*1c410*/  BSYNC.RECONVERGENT B4 ;  /* 0x0000000000047941 */ /* 0x000fea0003800200 */
.L_x_39845:
[----:B------:R-:W-:-:S07]  /*1c420*/  VIADD R0, R3, 0x1 ;  /* 0x0000000103007836 */ /* 0x000fce0000000000 */
.L_x_39844:
[----:B------:R-:W-:Y:S05]  /*1c430*/  BSYNC.RECONVERGENT B3 ;  /* 0x0000000000037941 */ /* 0x000fea0003800200 */
.L_x_39843:
[----:B------:R-:W1:Y:S01]  /*1c440*/  LDCU.64 UR4, c[0x4][0x1b0] ;  /* 0x01003600ff0477ac */ /* 0x000e620008000a00 */
[----:B------:R-:W-:-:S05]  /*1c450*/  IMAD.SHL.U32 R3, R0, 0x40, RZ ;  /* 0x0000004000037824 */ /* 0x000fca00078e00ff */
[----:B------:R-:W-:-:S04]  /*1c460*/  LOP3.LUT R3, R3, 0x40, RZ, 0xc0, !PT ;  /* 0x0000004003037812 */ /* 0x000fc800078ec0ff */
[----:B-1----:R-:W-:-:S05]  /*1c470*/  IADD3 R26, P0, PT, R3, UR4, RZ ;  /* 0x00000004031a7c10 */ /* 0x002fca000ff1e0ff */
[----:B------:R-:W-:-:S05]  /*1c480*/  IMAD.X R27, RZ, RZ, UR5, P0 ;  /* 0x00000005ff1b7e24 */ /* 0x000fca00080e06ff */
[----:B------:R-:W2:Y:S04]  /*1c490*/  LDG.E.128.CONSTANT R48, desc[UR36][R26.64] ;  /* 0x000000241a307981 */ /* 0x000ea8000c1e9d00 */
[----:B0-----:R-:W3:Y:S04]  /*1c4a0*/  LDG.E.128.CONSTANT R4, desc[UR36][R26.64+0x10] ;  /* 0x000010241a047981 */ /* 0x001ee8000c1e9d00 */
        /* <DEDUP_REMOVED lines=124> */
.L_x_39848:
[----:B------:R-:W-:Y:S05]  /*1cc70*/  BSYNC.RECONVERGENT B3 ;  /* 0x0000000000037941 */ /* 0x000fea0003800200 */
.L_x_39847:
        /* <DEDUP_REMOVED lines=84> */
.L_x_39840:
        /* <DEDUP_REMOVED lines=125> */
.L_x_39850:
[----:B------:R-:W-:Y:S05]  /*1d990*/  BSYNC.RECONVERGENT B0 ;  /* 0x0000000000007941 */ /* 0x000fea0003800200 */
.L_x_39849:
[----:B------:R-:W-:Y:S01]  /*1d9a0*/  BSSY.RECONVERGENT B3, `(.L_x_39851) ;  /* 0x0000035000037945 */ /* 0x000fe20003800200 */
[----:B------:R2:W3:Y:S01]  /*1d9b0*/  @!P2 DMUL R8, RZ, R10 ;  /* 0x0000000aff08a228 */ /* 0x0004e20000000000 */
[----:B------:R-:W-:Y:S02]  /*1d9c0*/  @!P2 IMAD.MOV.U32 R0, RZ, RZ, 0x1 ;  /* 0x00000001ff00a424 */ /* 0x000fe400078e00ff */
[----:B--23--:R-:W-:Y:S05]  /*1d9d0*/  @!P2 BRA `(.L_x_39852) ;  /* 0x0000000000c4a947 */ /* 0x00cfea0003800000 */
        /* <DEDUP_REMOVED lines=44> */
[----:B-1----:R-:W-:Y:S05]  /*1dca0*/  CALL.REL.NOINC `($_ZN2at6native27unrolled_elementwise_kernelIZZZNS0_50_GLOBAL__N__2680c7bb_12_PowKernel_cu_7dd49032_317024pow_tensor_tensor_kernelERNS_18TensorIteratorBaseEENKUlvE_clEvENKUlvE6_clEvEUlN3c107complexIdEES9_E_St5arrayIPcLm3EELi4E23TrivialOffsetCalculatorILi2EjESE_ILi1EjENS0_6memory12LoadWithCastILi2EEENSH_13StoreWithCastILi1EEEEEviT_T0_T2_T3_T4_T5_$__internal_trig_reduction_slowpathd) ;  /* 0x0000048000047944 */ /* 0x002fea0003c00000 */
[----:B------:R-:W-:Y:S02]  /*1dcb0*/  IMAD.MOV.U32 R8, RZ, RZ, R4 ;  /* 0x000000ffff087224 */ /* 0x000fe400078e0004 */
[----:B------:R-:W-:-:S07]  /*1dcc0*/  IMAD.MOV.U32 R9, RZ, RZ, R5 ;  /* 0x000000ffff097224 */ /* 0x000fce00078e0005 */
.L_x_39854:
[----:B------:R-:W-:Y:S05]  /*1dcd0*/  BSYNC.RECONVERGENT B4 ;  /* 0x0000000000047941 */ /* 0x000fea0003800200 */
.L_x_39853:
[----:B------:R-:W-:-:S07]  /*1dce0*/  VIADD R0, R3, 0x1 ;  /* 0x0000000103007836 */ /* 0x000fce0000000000 */
.L_x_39852:
[----:B------:R-:W-:Y:S05]  /*1dcf0*/  BSYNC.RECONVERGENT B3 ;  /* 0x0000000000037941 */ /* 0x000fea0003800200 */
.L_x_39851:
[----:B------:R-:W2:Y:S01]  /*1dd00*/  LDCU.64 UR4, c[0x4][0x1b0] ;  /* 0x01003600ff0477ac */ /* 0x000ea20008000a00 */
[----:B------:R-:W-:-:S05]  /*1dd10*/  IMAD.SHL.U32 R3, R0, 0x40, RZ ;  /* 0x0000004000037824 */ /* 0x000fca00078e00ff */
[----:B------:R-:W-:-:S04]  /*1dd20*/  LOP3.LUT R3, R3, 0x40, RZ, 0xc0, !PT ;  /* 0x0000004003037812 */ /* 0x000fc800078ec0ff */
[----:B--2---:R-:W-:-:S05]  /*1dd30*/  IADD3 R18, P0, PT, R3, UR4, RZ ;  /* 0x0000000403127c10 */ /* 0x004fca000ff1e0ff */
[----:B------:R-:W-:-:S05]  /*1dd40*/  IMAD.X R19, RZ, RZ, UR5, P0 ;  /* 0x00000005ff137e24 */ /* 0x000fca00080e06ff */
[----:B------:R-:W2:Y:S04]  /*1dd50*/  LDG.E.128.CONSTANT R24, desc[UR36][R18.64] ;  /* 0x0000002412187981 */ /* 0x000ea8000c1e9d00 */
[----:B------:R-:W3:Y:S04]  /*1dd60*/  LDG.E.128.CONSTANT R12, desc[UR36][R18.64+0x10] ;  /* 0x00001024120c7981 */ /* 0x000ee8000c1e9d00 */
[----:B0-----:R0:W4:Y:S01]  /*1dd70*/  LDG.E.128.CONSTANT R4, desc[UR36][R18.64+0x20] ;  /* 0x0000202412047981 */ /* 0x001122000c1e9d00 */
        /* <DEDUP_REMOVED lines=11> */
[----:B------:R-:W5:Y:S02]  /*1de30*/  DSETP.NEU.AND P1, PT, |R10|, +INF , PT ;  /* 0x7ff000000a00742a */ /* 0x000f640003f2d200 */
[----:B-----5:R-:W-:-:S15]  /*1de40*/  @!P1 IMAD.MOV.U32 R3, RZ, RZ, RZ ;  /* 0x000000ffff039224 */ /* 0x020fde00078e00ff */
        /* <DEDUP_REMOVED lines=101> */
.L_x_39856:
[----:B------:R-:W-:Y:S05]  /*1e4a0*/  BSYNC.RECONVERGENT B3 ;  /* 0x0000000000037941 */ /* 0x000fea0003800200 */
.L_x_39855:
        /* <DEDUP_REMOVED lines=72> */
.L_x_39773:
[----:B------:R-:W-:Y:S05]  /*1e930*/  BSYNC.RECONVERGENT B1 ;  /* 0x0000000000017941 */ /* 0x000fea0003800200 */
.L_x_39772:
[----:B------:R-:W-:Y:S01]  /*1e940*/  VIADD R48, R2, 0x80 ;  /* 0x0000008002307836 */ /* 0x000fe20000000000 */
[----:B------:R-:W-:Y:S01]  /*1e950*/  BSSY.RECONVERGENT B1, `(.L_x_39857) ;  /* 0x00015cb000017945 */ /* 0x000fe20003800200 */
[----:B-----5:R-:W-:Y:S02]  /*1e960*/  CS2R R18, SRZ ;  /* 0x0000000000127805 */ /* 0x020fe4000001ff00 */
[----:B0--3--:R-:W-:Y:S02]  /*1e970*/  CS2R R16, SRZ ;  /* 0x0000000000107805 */ /* 0x009fe4000001ff00 */
        /* <DEDUP_REMOVED lines=8> */
[----:B-1----:R-:W0:Y:S02]  /*1ea00*/  DSETP.NAN.OR P0, PT, R28, R28, P0 ;  /* 0x0000001c1c00722a */ /* 0x002e240000708400 */
        /* <DEDUP_REMOVED lines=8> */
[----:B----4-:R-:W-:-:S15]  /*1ea90*/  DADD R4, -RZ, |R30| ;  /* 0x00000000ff047229 */ /* 0x010fde000000051e */
        /* <DEDUP_REMOVED lines=81> */
[----:B0-----:R-:W-:-:S04]  /*1efb0*/  @!P0 IMAD.MOV.U32 R0, RZ, RZ, R7 ;  /* 0x000000ffff008224 */ /* 0x001fc800078e0007 */
[----:B------:R-:W-:-:S05]  /*1efc0*/  VIADD R3, R0, 0xffffffff ;  /* 0xffffffff00037836 */ /* 0x000fca0000000000 */
[----:B------:R-:W-:Y:S01]  /*1efd0*/  ISETP.GE.U32.AND P1, PT, R3, 0x7fefffff, PT ;  /* 0x7fefffff0300780c */ /* 0x000fe20003f26070 */
[----:B------:R-:W-:Y:S02]  /*1efe0*/  IMAD.MOV.U32 R3, RZ, RZ, R4 ;  /* 0x000000ffff037224 */ /* 0x000fe400078e0004 */
[----:B------:R-:W-:-:S10]  /*1eff0*/  @!P0 IMAD.MOV.U32 R3, RZ, RZ, R6 ;  /* 0x000000ffff038224 */ /* 0x000fd400078e0006 */
        /* <DEDUP_REMOVED lines=22> */
[----:B--2---:R-:W0:Y:S02]  /*1f160*/  DADD R24, R4, 1 ;  /* 0x3ff0000004187429 */ /* 0x004e240000000000 */
        /* <DEDUP_REMOVED lines=160> */
.L_x_39866:
[----:B--2---:R-:W0:Y:S01]  /*1fb70*/  DADD R24, R4, 2 ;  /* 0x4000000004187429 */ /* 0x004e220000000000 */
        /* <DEDUP_REMOVED lines=51> */
[----:B------:R-:W-:Y:S05]  /*1feb0*/  CALL.REL.NOINC `($__internal_73_$__cuda_sm20_div_rn_f64_full) ;  /* 0x0000045400647944 */ /* 0x000fea0003c00000 */
.L_x_39869:
[----:B------:R-:W-:Y:S05]  /*1fec0*/  BSYNC.RECONVERGENT B4 ;  /* 0x0000000000047941 */ /* 0x000fea0003800200 */
.L_x_39868:
        /* <DEDUP_REMOVED lines=77> */
.L_x_39867:
[----:B------:R-:W-:Y:S05]  /*203a0*/  BSYNC.RECONVERGENT B3 ;  /* 0x0000000000037941 */ /* 0x000fea0003800200 */
.L_x_39865:
        /* <DEDUP_REMOVED lines=53> */
[----:B012---:R-:W-:Y:S05]  /*20700*/  CALL.REL.NOINC `($__internal_73_$__cuda_sm20_div_rn_f64_full) ;  /* 0x0000044c00507944 */ /* 0x007fea0003c00000 */
.L_x_39871:
[----:B------:R-:W-:Y:S05]  /*20710*/  BSYNC.RECONVERGENT B3 ;  /* 0x0000000000037941 */ /* 0x000fea0003800200 */
.L_x_39870:
        /* <DEDUP_REMOVED lines=176> */
.L_x_39873:
[----:B------:R-:W-:Y:S02]  /*21220*/  FSEL R6, RZ, 3.37028055040000000000e+12, P0 ;  /* 0x54442d18ff067808 */ /* 0x000fe40000000000 */
[----:B------:R-:W-:-:S07]  /*21230*/  FSEL R7, RZ, 2.1426990032196044922, P0 ;  /* 0x400921fbff077808 */ /* 0x000fce0000000000 */
.L_x_39874:
[----:B------:R-:W-:Y:S05]  /*21240*/  BSYNC.RECONVERGENT B0 ;  /* 0x0000000000007941 */ /* 0x000fea0003800200 */
.L_x_39872:
        /* <DEDUP_REMOVED lines=12> */
[----:B-1----:R-:W0:Y:S02]  /*21310*/  DMUL R4, R4, 0.5 ;  /* 0x3fe0000004047828 */ /* 0x002e240000000000 */
[----:B0-----:R-:W-:Y:S05]  /*21320*/  BRA `(.L_x_39875) ;  /* 0x000000e800587947 */ /* 0x001fea0003800000 */
.L_x_39864:
        /* <DEDUP_REMOVED lines=144> */
[----:B--2---:R-:W0:-:S15]  /*21c30*/  DMUL R24, R14, R14 ;  /* 0x0000000e0e187228 */ /* 0x004e1e0000000000 */
        /* <DEDUP_REMOVED lines=106> */
.L_x_39878:
[----:B------:R-:W-:Y:S05]  /*222e0*/  BSYNC.RECONVERGENT B0 ;  /* 0x0000000000007941 */ /* 0x000fea0003800200 */
.L_x_39877:
[----:B------:R-:W-:Y:S04]  /*222f0*/  BSSY.RECONVERGENT B3, `(.L_x_39879) ;  /* 0x0000008000037945 */ /* 0x000fe80003800200 */
[----:B------:R-:W-:Y:S05]  /*22300*/  @P4 BRA P5, `(.L_x_39880) ;  /* 0x0000000000184947 */ /* 0x000fea0002800000 */
[----:B------:R-:W-:Y:S01]  /*22310*/  IMAD.MOV.U32 R6, RZ, RZ, R16 ;  /* 0x000000ffff067224 */ /* 0x000fe200078e0010 */
[----:B------:R-:W-:Y:S01]  /*22320*/  MOV R0, 0x22370 ;  /* 0x0002237000007802 */ /* 0x000fe20000000f00 */
[----:B------:R-:W-:Y:S02]  /*22330*/  IMAD.MOV.U32 R7, RZ, RZ, R17 ;  /* 0x000000ffff077224 */ /* 0x000fe400078e0011 */
[----:B0-----:R-:W-:Y:S02]  /*22340*/  IMAD.MOV.U32 R12, RZ, RZ, R18 ;  /* 0x000000ffff0c7224 */ /* 0x001fe400078e0012 */
[----:B------:R-:W-:-:S07]  /*22350*/  IMAD.MOV.U32 R3, RZ, RZ, R19 ;  /* 0x000000ffff037224 */ /* 0x000fce00078e0013 */
[----:B-12---:R-:W-:Y:S05]  /*22360*/  CALL.REL.NOINC `($__internal_73_$__cuda_sm20_div_rn_f64_full) ;  /* 0x0000043000387944 */ /* 0x006fea0003c00000 */
.L_x_39880:
[----:B------:R-:W-:Y:S05]  /*22370*/  BSYNC.RECONVERGENT B3 ;  /* 0x0000000000037941 */ /* 0x000fea0003800200 */
.L_x_39879:
        /* <DEDUP_REMOVED lines=176> */
.L_x_39882:
[----:B------:R-:W-:Y:S02]  /*22e80*/  FSEL R6, RZ, 3.37028055040000000000e+12, P0 ;  /* 0x54442d18ff067808 */ /* 0x000fe40000000000 */
[----:B------:R-:W-:-:S07]  /*22e90*/  FSEL R7, RZ, 2.1426990032196044922, P0 ;  /* 0x400921fbff077808 */ /* 0x000fce0000000000 */
.L_x_39883:
[----:B------:R-:W-:Y:S05]  /*22ea0*/  BSYNC.RECONVERGENT B0 ;  /* 0x0000000000007941 */ /* 0x000fea0003800200 */
.L_x_39881:
        /* <DEDUP_REMOVED lines=14> */
.L_x_39876:
[----:B------:R-:W-:Y:S01]  /*22f90*/  LOP3.LUT R5, R19, 0xfffffff8, RZ, 0xc0, !PT ;  /* 0xfffffff813057812 */ /* 0x000fe200078ec0ff */
[----:B------:R-:W-:Y:S01]  /*22fa0*/  IMAD.MOV.U32 R6, RZ, RZ, R18 ;  /* 0x000000ffff067224 */ /* 0x000fe200078e0012 */
[----:B------:R-:W-:Y:S01]  /*22fb0*/  BSSY.RECONVERGENT B0, `(.L_x_39884) ;  /* 0x00000f6000007945 */ /* 0x000fe20003800200 */
[----:B------:R-:W-:Y:S02]  /*22fc0*/  IMAD.MOV.U32 R7, RZ, RZ, R19 ;  /* 0x000000ffff077224 */ /* 0x000fe400078e0013 */
[----:B------:R-:W-:Y:S02]  /*22fd0*/  IMAD.MOV.U32 R4, RZ, RZ, RZ ;  /* 0x000000ffff047224 */ /* 0x000fe400078e00ff */
[----:B------:R-:W-:Y:S02]  /*22fe0*/  IMAD.MOV.U32 R12, RZ, RZ, R16 ;  /* 0x000000ffff0c7224 */ /* 0x000fe400078e0010 */
[----:B------:R-:W-:Y:S02]  /*22ff0*/  IMAD.MOV.U32 R13, RZ, RZ, R17 ;  /* 0x000000ffff0d7224 */ /* 0x000fe400078e0011 */
[----:B------:R-:W-:Y:S01]  /*23000*/  DADD R6, -R4, R6 ;  /* 0x0000000004067229 */ /* 0x000fe20000000106 */
[----:B------:R-:W-:-:S15]  /*23010*/  IMAD.MOV.U32 R14, RZ, RZ, RZ ;  /* 0x000000ffff0e7224 */ /* 0x000fde00078e00ff */
        /* <DEDUP_REMOVED lines=77> */
[----:B---3--:R1:W2:-:S15]  /*234f0*/  DMUL R18, R12, R16 ;  /* 0x000000100c127228 */ /* 0x00829e0000000000 */
        /* <DEDUP_REMOVED lines=19> */
[----:B-1234-:R-:W0:Y:S02]  /*23630*/  DMUL R12, R12, R12 ;  /* 0x0000000c0c0c7228 */ /* 0x01ee240000000000 */
.L_x_39885:
        /* <DEDUP_REMOVED lines=71> */
[----:B------:R-:W-:Y:S01]  /*23ab0*/  FSEL R25, R53, R5, P6 ;  /* 0x0000000535197208 */ /* 0x000fe20003000000 */
[----:B------:R-:W-:-:S15]  /*23ac0*/  IMAD.MOV.U32 R53, RZ, RZ, R0 ;  /* 0x000000ffff357224 */ /* 0x000fde00078e0000 */
[----:B------:R-:W-:-:S15]  /*23ad0*/  NOP ;  /* 0x0000000000007918 */ /* 0x000fde0000000000 */
[----:B------:R-:W-:-:S15]  /*23ae0*/  NOP ;  /* 0x0000000000007918 */ /* 0x000fde0000000000 */
[----:B------:R-:W-:-:S14]  /*23af0*/  NOP ;  /* 0x0000000000007918 */ /* 0x000fdc0000000000 */
[----:B0-----:R-:W0:Y:S02]  /*23b00*/  DSETP.GEU.AND P5, PT, R26, R14, PT ;  /* 0x0000000e1a00722a */ /* 0x001e240003fae000 */
        /* <DEDUP_REMOVED lines=61> */
[----:B------:R-:W-:-:S02]  /*23ee0*/  IMAD.MOV.U32 R15, RZ, RZ, R55 ;  /* 0x000000ffff0f7224 */ /* 0x000fc400078e0037 */
[----:B------:R-:W-:Y:S01]  /*23ef0*/  IMAD.MOV.U32 R6, RZ, RZ, R54 ;  /* 0x000000ffff067224 */ /* 0x000fe200078e0036 */
[----:B------:R-:W-:Y:S06]  /*23f00*/  @!P0 BRA `(.L_x_39885) ;  /* 0xfffffff400cc8947 */ /* 0x000fec000383ffff */
[----:B------:R-:W-:Y:S05]  /*23f10*/  BSYNC.RECONVERGENT B0 ;  /* 0x0000000000007941 */ /* 0x000fea0003800200 */
.L_x_39884:
        /* <DEDUP_REMOVED lines=257> */
.L_x_39887:
        /* <DEDUP_REMOVED lines=53> */
.L_x_39890:
[----:B------:R-:W-:Y:S05]  /*25280*/  BSYNC.RECONVERGENT B4 ;  /* 0x0000000000047941 */ /* 0x000fea0003800200 */
.L_x_39889:
        /* <DEDUP_REMOVED lines=77> */
.L_x_39888:
[----:B------:R-:W-:Y:S05]  /*25760*/  BSYNC.RECONVERGENT B3 ;  /* 0x0000000000037941 */ /* 0x000fea0003800200 */
.L_x_39886:
        /* <DEDUP_REMOVED lines=66> */
[----:B-1----:R-:W-:Y:S05]  /*25b90*/  CALL.REL.NOINC `($__internal_73_$__cuda_sm20_div_rn_f64_full) ;  /* 0x000003f8002c7944 */ /* 0x002fea0003c00000 */
.L_x_39892:
[----:B------:R-:W-:Y:S05]  /*25ba0*/  BSYNC.RECONVERGENT B3 ;  /* 0x0000000000037941 */ /* 0x000fea0003800200 */
.L_x_39891:
        /* <DEDUP_REMOVED lines=176> */
.L_x_39894:
[----:B------:R-:W-:Y:S02]  /*266b0*/  FSEL R6, RZ, 3.37028055040000000000e+12, P0 ;  /* 0x54442d18ff067808 */ /* 0x000fe40000000000 */
[----:B------:R-:W-:-:S07]  /*266c0*/  FSEL R7, RZ, 2.1426990032196044922, P0 ;  /* 0x400921fbff077808 */ /* 0x000fce0000000000 */
.L_x_39895:
[----:B------:R-:W-:Y:S05]  /*266d0*/  BSYNC.RECONVERGENT B0 ;  /* 0x0000000000007941 */ /* 0x000fea0003800200 */
.L_x_39893:
        /* <DEDUP_REMOVED lines=12> */
[----:B-1----:R-:W0:Y:S02]  /*267a0*/  DMUL R4, R4, 0.5 ;  /* 0x3fe0000004047828 */ /* 0x002e240000000000 */
[----:B0-----:R-:W-:Y:S05]  /*267b0*/  BRA `(.L_x_39875) ;  /* 0x0000009400347947 */ /* 0x001fea0003800000 */
.L_x_39863:
[----:B------:R-:W0:Y:S01]  /*267c0*/  MUFU.RCP64H R13, R19 ;  /* 0x00000013000d7308 */ /* 0x000e220000001800 */
[CC--:B------:R-:W-:Y:S01]  /*267d0*/  ISETP.LT.U32.AND P0, PT, R4.reuse, R6.reuse, PT ;  /* 0x000000060400720c */ /* 0x0c0fe20003f01070 */
[----:B------:R-:W-:Y:S01]  /*267e0*/  IMAD.MOV.U32 R12, RZ, RZ, 0x1 ;  /* 0x00000001ff0c7424 */ /* 0x000fe200078e00ff */
        /* <DEDUP_REMOVED lines=9> */
[CC--:B------:R-:W-:Y:S01]  /*26880*/  ISETP.GT.U32.AND P0, PT, R6.reuse, R4.reuse, PT ;  /* 0x000000040600720c */ /* 0x0c0fe20003f04070 */
[----:B--2---:R-:W-:Y:S01]  /*26890*/  IMAD.MOV.U32 R24, RZ, RZ, R0 ;  /* 0x000000ffff187224 */ /* 0x004fe200078e0000 */
[----:B------:R-:W-:Y:S01]  /*268a0*/  FSETP.GEU.AND P5, PT, |R17|, 6.5827683646048100446e-37, PT ;  /* 0x036000001100780b */ /* 0x000fe20003fae200 */
[----:B------:R-:W-:Y:S01]  /*268b0*/  IMAD.MOV.U32 R25, RZ, RZ, R3 ;  /* 0x000000ffff197224 */ /* 0x000fe200078e0003 */
[CC--:B------:R-:W-:Y:S01]  /*268c0*/  ISETP.GT.U32.AND.EX P0, PT, R7.reuse, R5.reuse, PT, P0 ;  /* 0x000000050700720c */ /* 0x0c0fe20003f04100 */
[----:B0-----:R-:W0:Y:S03]  /*268d0*/  DFMA R14, -R18, R12, 1 ;  /* 0x3ff00000120e742b */ /* 0x001e26000000010c */
[----:B------:R-:W-:Y:S02]  /*268e0*/  SEL R5, R7, R5, P0 ;  /* 0x0000000507057207 */ /* 0x000fe40000000000 */
[----:B------:R-:W-:Y:S01]  /*268f0*/  SEL R4, R6, R4, P0 ;  /* 0x0000000406047207 */ /* 0x000fe20000000000 */
[----:B------:R-:W-:-:S15]  /*26900*/  IMAD.MOV.U32 R6, RZ, RZ, RZ ;  /* 0x000000ffff067224 */ /* 0x000fde00078e00ff */
[----:B------:R-:W-:-:S15]  /*26910*/  NOP ;  /* 0x0000000000007918 */ /* 0x000fde0000000000 */
[----:B------:R-:W-:-:S15]  /*26920*/  NOP ;  /* 0x0000000000007918 */ /* 0x000fde0000000000 */
[----:B------:R-:W-:-:S13]  /*26930*/  NOP ;  /* 0x0000000000007918 */ /* 0x000fda0000000000 */
[----:B0-----:R-:W0:-:S15]  /*26940*/  DFMA R14, R14, R14, R14 ;  /* 0x0000000e0e0e722b */ /* 0x001e1e000000000e */
[----:B------:R-:W-:-:S15]  /*26950*/  NOP ;  /* 0x0000000000007918 */ /* 0x000fde0000000000 */
[----:B------:R-:W-:-:S15]  /*26960*/  NOP ;  /* 0x0000000000007918 */ /* 0x000fde0000000000 */
[----:B------:R-:W-:-:S15]  /*26970*/  NOP ;  /* 0x0000000000007918 */ /* 0x000fde0000000000 */
[----:B------:R-:W-:-:S04]  /*26980*/  NOP ;  /* 0x0000000000007918 */ /* 0x000fc80000000000 */
[----:B0-----:R0:W1:Y:S02]  /*26990*/  DFMA R26, R12, R14, R12 ;  /* 0x0000000e0c1a722b */ /* 0x001064000000000c */
[----:B0-----:R-:W-:-:S04]  /*269a0*/  LOP3.LUT R12, R5, 0xffc00000, RZ, 0xc0, !PT ;  /* 0xffc00000050c7812 */ /* 0x001fc800078ec0ff */
[----:B------:R-:W-:-:S15]  /*269b0*/  LOP3.LUT R7, R12, 0x7fd00000, RZ, 0x3c, !PT ;  /* 0x7fd000000c077812 */ /* 0x000fde00078e3cff */
[----:B------:R-:W-:-:S15]  /*269c0*/  NOP ;  /* 0x0000000000007918 */ /* 0x000fde0000000000 */
[----:B------:R-:W-:-:S15]  /*269d0*/  NOP ;  /* 0x0000000000007918 */ /* 0x000fde0000000000 */
[----:B------:R-:W-:-:S13]  /*269e0*/  NOP ;  /* 0x0000000000007918 */ /* 0x000fda0000000000 */
        /* <DEDUP_REMOVED lines=47> */
[----:B0-----:R-:W-:Y:S02]  /*26ce0*/  IMAD.U32 R24, RZ, RZ, UR6 ;  /* 0x00000006ff187e24 */ /* 0x001fe4000f8e00ff */
        /* <DEDUP_REMOVED lines=10> */
[----:B------:R-:W-:Y:S02]  /*26d90*/  SEL R24, R13, UR4, P0 ;  /* 0x000000040d187c07 */ /* 0x000fe40008000000 */
[----:B------:R-:W-:Y:S01]  /*26da0*/  LOP3.LUT R13, R12, 0x100000, RZ, 0xfc, !PT ;  /* 0x001000000c0d7812 */ /* 0x000fe200078efcff */
[----:B------:R-:W-:-:S15]  /*26db0*/  IMAD.MOV.U32 R12, RZ, RZ, RZ ;  /* 0x000000ffff0c7224 */ /* 0x000fde00078e00ff */
[----:B------:R-:W-:-:S15]  /*26dc0*/  NOP ;  /* 0x0000000000007918 */ /* 0x000fde0000000000 */
[----:B------:R-:W-:-:S15]  /*26dd0*/  NOP ;  /* 0x0000000000007918 */ /* 0x000fde0000000000 */
[----:B------:R-:W-:-:S07]  /*26de0*/  NOP ;  /* 0x0000000000007918 */ /* 0x000fce0000000000 */
        /* <DEDUP_REMOVED lines=26> */
[----:B0-----:R-:W-:-:S05]  /*26f90*/  FFMA R14, RZ, R19, R7 ;  /* 0x00000013ff0e7223 */ /* 0x001fca0000000007 */
[----:B------:R-:W-:Y:S01]  /*26fa0*/  FSETP.GT.AND P4, PT, |R14|, 1.469367938527859385e-39, PT ;  /* 0x001000000e00780b */ /* 0x000fe20003f84200 */
[----:B------:R-:W-:-:S15]  /*26fb0*/  IMAD.MOV.U32 R14, RZ, RZ, -0x3ff ;  /* 0xfffffc01ff0e7424 */ /* 0x000fde00078e00ff */
[----:B------:R-:W-:-:S15]  /*26fc0*/  NOP ;  /* 0x0000000000007918 */ /* 0x000fde0000000000 */
[----:B------:R-:W-:-:S15]  /*26fd0*/  NOP ;  /* 0x0000000000007918 */ /* 0x000fde0000000000 */
[----:B------:R-:W-:-:S11]  /*26fe0*/  NOP ;  /* 0x0000000000007918 */ /* 0x000fd60000000000 */
        /* <DEDUP_REMOVED lines=194> */
.L_x_39897:
[----:B------:R-:W-:Y:S05]  /*27c10*/  BSYNC.RECONVERGENT B0 ;  /* 0x0000000000007941 */ /* 0x000fea0003800200 */
.L_x_39896:
[----:B------:R-:W-:Y:S04]  /*27c20*/  BSSY.RECONVERGENT B3, `(.L_x_39898) ;  /* 0x0000008000037945 */ /* 0x000fe80003800200 */
[----:B------:R-:W-:Y:S05]  /*27c30*/  @P4 BRA P5, `(.L_x_39899) ;  /* 0x0000000000184947 */ /* 0x000fea0002800000 */
[----:B------:R-:W-:Y:S01]  /*27c40*/  IMAD.MOV.U32 R6, RZ, RZ, R16 ;  /* 0x000000ffff067224 */ /* 0x000fe200078e0010 */
[----:B------:R-:W-:Y:S01]  /*27c50*/  MOV R0, 0x27ca0 ;  /* 0x00027ca000007802 */ /* 0x000fe20000000f00 */
[----:B------:R-:W-:Y:S02]  /*27c60*/  IMAD.MOV.U32 R7, RZ, RZ, R17 ;  /* 0x000000ffff077224 */ /* 0x000fe400078e0011 */
[----:B0-----:R-:W-:Y:S02]  /*27c70*/  IMAD.MOV.U32 R12, RZ, RZ, R18 ;  /* 0x000000ffff0c7224 */ /* 0x001fe400078e0012 */
[----:B------:R-:W-:-:S07]  /*27c80*/  IMAD.MOV.U32 R3, RZ, RZ, R19 ;  /* 0x000000ffff037224 */ /* 0x000fce00078e0013 */
[----:B-1----:R-:W-:Y:S05]  /*27c90*/  CALL.REL.NOINC `($__internal_73_$__cuda_sm20_div_rn_f64_full) ;  /* 0x000003d400ec7944 */ /* 0x002fea0003c00000 */
.L_x_39899:
[----:B------:R-:W-:Y:S05]  /*27ca0*/  BSYNC.RECONVERGENT B3 ;  /* 0x0000000000037941 */ /* 0x000fea0003800200 */
.L_x_39898:
        /* <DEDUP_REMOVED lines=176> */
.L_x_39901:
[----:B------:R-:W-:Y:S02]  /*287b0*/  FSEL R6, RZ, 3.37028055040000000000e+12, P0 ;  /* 0x54442d18ff067808 */ /* 0x000fe40000000000 */
[----:B------:R-:W-:-:S07]  /*287c0*/  FSEL R7, RZ, 2.1426990032196044922, P0 ;  /* 0x400921fbff077808 */ /* 0x000fce0000000000 */
.L_x_39902:
[----:B------:R-:W-:Y:S05]  /*287d0*/  BSYNC.RECONVERGENT B0 ;  /* 0x0000000000007941 */ /* 0x000fea0003800200 */
.L_x_39900:
        /* <DEDUP_REMOVED lines=10> */
.L_x_39862:
        /* <DEDUP_REMOVED lines=206> */
.L_x_39905:
        /* <DEDUP_REMOVED lines=53> */
.L_x_39908:
[----:B------:R-:W-:Y:S05]  /*298b0*/  BSYNC.RECONVERGENT B4 ;  /* 0x0000000000047941 */ /* 0x000fea0003800200 */
.L_x_39907:
        /* <DEDUP_REMOVED lines=77> */
.L_x_39906:
[----:B------:R-:W-:Y:S05]  /*29d90*/  BSYNC.RECONVERGENT B3 ;  /* 0x0000000000037941 */ /* 0x000fea0003800200 */
.L_x_39904:
[----:B------:R-:W-:Y:S01]  /*29da0*/  IMAD.MOV.U32 R6, RZ, RZ, -0x2449a4b7 ;  /* 0xdbb65b49ff067424 */ /* 0x000fe200078e00ff */
[----:B------:R-:W-:Y:S01]  /*29db0*/  UMOV UR4, 0x2a25ff7e ;  /* 0x2a25ff7e00047882 */ /* 0x000fe20000000000 */
[----:B------:R-:W-:Y:S01]  /*29dc0*/  IMAD.MOV.U32 R7, RZ, RZ, 0x3f2d3b63 ;  /* 0x3f2d3b63ff077424 */ /* 0x000fe200078e00ff */
[----:B------:R-:W-:Y:S01]  /*29dd0*/  UMOV UR5, 0x3ef53e1d ;  /* 0x3ef53e1d00057882 */ /* 0x000fe20000000000 */
[----:B------:R-:W3:Y:S01]  /*29de0*/  DSETP.GEU.AND P2, PT, |R28|, |R30|, PT ;  /* 0x4000001e1c00722a */ /* 0x000ee20003f4e200 */
[----:B------:R-:W-:Y:S01]  /*29df0*/  ISETP.GE.AND P1, PT, R29, RZ, PT ;  /* 0x000000ff1d00720c */ /* 0x000fe20003f26270 */
[----:B---3--:R-:W-:Y:S02]  /*29e00*/  @!P2 IMAD.MOV.U32 R14, RZ, RZ, 0x54442d18 ;  /* 0x54442d18ff0ea424 */ /* 0x008fe400078e00ff */
[----:B------:R-:W-:Y:S01]  /*29e10*/  @!P2 IMAD.MOV.U32 R15, RZ, RZ, 0x3ff921fb ;  /* 0x3ff921fbff0fa424 */ /* 0x000fe200078e00ff */
[----:B------:R-:W-:Y:S01]  /*29e20*/  @P2 PLOP3.LUT P0, PT, P1, PT, PT, 0x80, 0x8 ;  /* 0x000000000008281c */ /* 0x000fe20000f0f070 */
[----:B------:R-:W-:-:S02]  /*29e30*/  IMAD.MOV.U32 R3, RZ, RZ, 0x4002d97c ;  /* 0x4002d97cff037424 */ /* 0x000fc400078e00ff */
[----:B------:R-:W-:-:S15]  /*29e40*/  IMAD.MOV.U32 R0, RZ, RZ, 0x7f3321d2 ;  /* 0x7f3321d2ff007424 */ /* 0x000fde00078e00ff */
[----:B------:R-:W-:-:S15]  /*29e50*/  NOP ;  /* 0x0000000000007918 */ /* 0x000fde0000000000 */
[----:B------:R-:W-:-:S15]  /*29e60*/  NOP ;  /* 0x0000000000007918 */ /* 0x000fde0000000000 */
[----:B------:R-:W-:-:S11]  /*29e70*/  NOP ;  /* 0x0000000000007918 */ /* 0x000fd60000000000 */
        /* <DEDUP_REMOVED lines=139> */
[----:B------:R-:W-:-:S15]  /*2a730*/  FSEL R3, R3, 1.8213495016098022461, !P0 ;  /* 0x3fe921fb03037808 */ /* 0x000fde0004000000 */
        /* <DEDUP_REMOVED lines=9> */
[----:B------:R0:W-:Y:S02]  /*2a7d0*/  @!P2 DADD R4, R6, R14 ;  /* 0x000000000604a229 */ /* 0x0001e4000000000e */
[----:B0-----:R-:W-:-:S15]  /*2a7e0*/  FSEL R7, R0, 3.37028055040000000000e+12, !P0 ;  /* 0x54442d1800077808 */ /* 0x001fde0004000000 */
[----:B------:R-:W-:-:S15]  /*2a7f0*/  NOP ;  /* 0x0000000000007918 */ /* 0x000fde0000000000 */
[----:B------:R-:W-:-:S15]  /*2a800*/  NOP ;  /* 0x0000000000007918 */ /* 0x000fde0000000000 */
[----:B------:R-:W-:-:S15]  /*2a810*/  NOP ;  /* 0x0000000000007918 */ /* 0x000fde0000000000 */
[----:B------:R-:W-:-:S02]  /*2a820*/  NOP ;  /* 0x0000000000007918 */ /* 0x000fc40000000000 */
        /* <DEDUP_REMOVED lines=20> */
.L_x_39903:
[----:B------:R-:W-:Y:S01]  /*2a970*/  IMAD.MOV.U32 R6, RZ, RZ, -0x2449a4b7 ;  /* 0xdbb65b49ff067424 */ /* 0x000fe200078e00ff */
[----:B------:R-:W-:Y:S01]  /*2a980*/  UMOV UR4, 0x2a25ff7e ;  /* 0x2a25ff7e00047882 */ /* 0x000fe20000000000 */
[----:B------:R-:W-:Y:S01]  /*2a990*/  IMAD.MOV.U32 R7, RZ, RZ, 0x3f2d3b63 ;  /* 0x3f2d3b63ff077424 */ /* 0x000fe200078e00ff */
[----:B------:R-:W-:Y:S01]  /*2a9a0*/  UMOV UR5, 0x3ef53e1d ;  /* 0x3ef53e1d00057882 */ /* 0x000fe20000000000 */
[----:B------:R-:W0:Y:S01]  /*2a9b0*/  DMUL R12, R16, R16 ;  /* 0x00000010100c7228 */ /* 0x000e220000000000 */
[----:B------:R-:W-:Y:S01]  /*2a9c0*/  ISETP.GE.AND P2, PT, R29, RZ, PT ;  /* 0x000000ff1d00720c */ /* 0x000fe20003f46270 */
[----:B------:R-:W-:Y:S02]  /*2a9d0*/  IMAD.MOV.U32 R3, RZ, RZ, 0x4002d97c ;  /* 0x4002d97cff037424 */ /* 0x000fe400078e00ff */
[----:B------:R-:W-:Y:S01]  /*2a9e0*/  IMAD.MOV.U32 R0, RZ, RZ, 0x7f3321d2 ;  /* 0x7f3321d2ff007424 */ /* 0x000fe200078e00ff */
        /* <DEDUP_REMOVED lines=155> */
[----:B------:R-:W-:-:S15]  /*2b3a0*/  DSETP.NEU.AND P3, PT, |R28|, |R30|, PT ;  /* 0x4000001e1c00722a */ /* 0x000fde0003f6d200 */
[----:B------:R-:W-:-:S15]  /*2b3b0*/  NOP ;  /* 0x0000000000007918 */ /* 0x000fde0000000000 */
[----:B------:R-:W-:-:S15]  /*2b3c0*/  NOP ;  /* 0x0000000000007918 */ /* 0x000fde0000000000 */
[----:B------:R-:W-:-:S15]  /*2b3d0*/  NOP ;  /* 0x0000000000007918 */ /* 0x000fde0000000000 */
[----:B------:R-:W-:-:S04]  /*2b3e0*/  NOP ;  /* 0x0000000000007918 */ /* 0x000fc80000000000 */
[----:B------:R0:W1:Y:S02]  /*2b3f0*/  @!P1 DADD R6, R12, R14 ;  /* 0x000000000c069229 */ /* 0x000064000000000e */
[----:B0-----:R-:W-:Y:S02]  /*2b400*/  FSEL R15, R0, 3.37028055040000000000e+12, !P0 ;  /* 0x54442d18000f7808 */ /* 0x001fe40004000000 */
[----:B-1----:R-:W-:Y:S02]  /*2b410*/  FSEL R3, R3, R7, !P3 ;  /* 0x0000000703037208 */ /* 0x002fe40005800000 */
[----:B------:R-:W-:-:S15]  /*2b420*/  FSEL R7, R15, R6, !P3 ;  /* 0x000000060f077208 */ /* 0x000fde0005800000 */
[----:B------:R-:W-:-:S15]  /*2b430*/  NOP ;  /* 0x0000000000007918 */ /* 0x000fde0000000000 */
[----:B------:R-:W-:-:S15]  /*2b440*/  NOP ;  /* 0x0000000000007918 */ /* 0x000fde0000000000 */
[----:B------:R-:W-:-:S13]  /*2b450*/  NOP ;  /* 0x0000000000007918 */ /* 0x000fda0000000000 */
        /* <DEDUP_REMOVED lines=18> */
[----:B0--3--:R-:W-:Y:S05]  /*2b580*/  BRA `(.L_x_39875) ;  /* 0x0000004400c07947 */ /* 0x009fea0003800000 */
.L_x_39861:
        /* <DEDUP_REMOVED lines=53> */
.L_x_39910:
[----:B------:R-:W-:Y:S05]  /*2b8e0*/  BSYNC.RECONVERGENT B3 ;  /* 0x0000000000037941 */ /* 0x000fea0003800200 */
.L_x_39909:
        /* <DEDUP_REMOVED lines=51> */
.L_x_39912:
[----:B------:R-:W-:Y:S05]  /*2bc20*/  BSYNC.RECONVERGENT B3 ;  /* 0x0000000000037941 */ /* 0x000fea0003800200 */
.L_x_39911:
[----:B------:R-:W-:Y:S01]  /*2bc30*/  DADD R4, -RZ, |R4| ;  /* 0x00000000ff047229 */ /* 0x000fe20000000504 */
[----:B------:R-:W0:Y:S01]  /*2bc40*/  MUFU.RCP64H R13, R19 ;  /* 0x00000013000d7308 */ /* 0x000e220000001800 */
        /* <DEDUP_REMOVED lines=10> */
[----:B------:R-:W-:-:S10]  /*2bcf0*/  NOP ;  /* 0x0000000000007918 */ /* 0x000fd40000000000 */
[----:B------:R-:W1:Y:S02]  /*2bd00*/  DADD R6, -RZ, |R6| ;  /* 0x00000000ff067229 */ /* 0x000e640000000506 */
[----:B-1----:R-:W-:-:S04]  /*2bd10*/  ISETP.LT.U32.AND P0, PT, R6, R4, PT ;  /* 0x000000040600720c */ /* 0x002fc80003f01070 */
[----:B------:R-:W-:-:S04]  /*2bd20*/  ISETP.LT.U32.AND.EX P0, PT, R7, R5, PT, P0 ;  /* 0x000000050700720c */ /* 0x000fc80003f01100 */
[----:B------:R-:W-:Y:S02]  /*2bd30*/  SEL R0, R6, R4, P0 ;  /* 0x0000000406007207 */ /* 0x000fe40000000000 */
[----:B------:R-:W-:Y:S02]  /*2bd40*/  SEL R3, R7, R5, P0 ;  /* 0x0000000507037207 */ /* 0x000fe40000000000 */
[----:B------:R-:W-:-:S04]  /*2bd50*/  ISETP.GT.U32.AND P0, PT, R4, R6, PT ;  /* 0x000000060400720c */ /* 0x000fc80003f04070 */
[----:B------:R-:W-:-:S04]  /*2bd60*/  ISETP.GT.U32.AND.EX P0, PT, R5, R7, PT, P0 ;  /* 0x000000070500720c */ /* 0x000fc80003f04100 */
[----:B------:R-:W-:Y:S02]  /*2bd70*/  SEL R5, R5, R7, P0 ;  /* 0x0000000705057207 */ /* 0x000fe40000000000 */
[----:B------:R-:W-:Y:S01]  /*2bd80*/  SEL R4, R4, R6, P0 ;  /* 0x0000000604047207 */ /* 0x000fe20000000000 */
[----:B------:R-:W-:-:S15]  /*2bd90*/  IMAD.MOV.U32 R6, RZ, RZ, RZ ;  /* 0x000000ffff067224 */ /* 0x000fde00078e00ff */
        /* <DEDUP_REMOVED lines=13> */
[----:B0-----:R-:W-:Y:S02]  /*2be70*/  IMAD.MOV.U32 R14, RZ, RZ, R0 ;  /* 0x000000ffff0e7224 */ /* 0x001fe400078e0000 */
[----:B------:R-:W-:-:S15]  /*2be80*/  IMAD.MOV.U32 R15, RZ, RZ, R3 ;  /* 0x000000ffff0f7224 */ /* 0x000fde00078e0003 */
[----:B------:R-:W-:-:S15]  /*2be90*/  NOP ;  /* 0x0000000000007918 */ /* 0x000fde0000000000 */
[----:B------:R-:W-:-:S15]  /*2bea0*/  NOP ;  /* 0x0000000000007918 */ /* 0x000fde0000000000 */
[----:B------:R-:W-:-:S15]  /*2beb0*/  NOP ;  /* 0x0000000000007918 */ /* 0x000fde0000000000 */
[----:B--2---:R-:W0:-:S15]  /*2bec0*/  DFMA R24, -R18, R12, 1 ;  /* 0x3ff000001218742b */ /* 0x004e1e000000010c */
[----:B------:R-:W-:-:S15]  /*2bed0*/  NOP ;  /* 0x0000000000007918 */ /* 0x000fde0000000000 */
[----:B------:R-:W-:-:S15]  /*2bee0*/  NOP ;  /* 0x0000000000007918 */ /* 0x000fde0000000000 */
[----:B------:R-:W-:-:S15]  /*2bef0*/  NOP ;  /* 0x0000000000007918 */ /* 0x000fde0000000000 */
[----:B------:R-:W-:-:S04]  /*2bf00*/  NOP ;  /* 0x0000000000007918 */ /* 0x000fc80000000000 */
[----:B0-----:R0:W-:Y:S02]  /*2bf10*/  DFMA R26, R12, R24, R12 ;  /* 0x000000180c1a722b */ /* 0x0011e4000000000c */
[----:B0-----:R-:W-:-:S04]  /*2bf20*/  LOP3.LUT R12, R5, 0xffc00000, RZ, 0xc0, !PT ;  /* 0xffc00000050c7812 */ /* 0x001fc800078ec0ff */
[----:B------:R-:W-:-:S15]  /*2bf30*/  LOP3.LUT R7, R12, 0x7fd00000, RZ, 0x3c, !PT ;  /* 0x7fd000000c077812 */ /* 0x000fde00078e3cff */
[----:B------:R-:W-:-:S15]  /*2bf40*/  NOP ;  /* 0x0000000000007918 */ /* 0x000fde0000000000 */
[----:B------:R-:W-:-:S15]  /*2bf50*/  NOP ;  /* 0x0000000000007918 */ /* 0x000fde0000000000 */
[----:B------:R-:W-:-:S13]  /*2bf60*/  NOP ;  /* 0x0000000000007918 */ /* 0x000fda0000000000 */
[----:B------:R-:W-:-:S15]  /*2bf70*/  DSETP.NEU.AND P1, PT, R14, RZ, PT ;  /* 0x000000ff0e00722a */ /* 0x000fde0003f2d000 */
        /* <DEDUP_REMOVED lines=28> */
[----:B------:R-:W-:-:S04]  /*2c140*/  @P2 LOP3.LUT R25, R24, 0x80000, RZ, 0xfc, !PT ;  /* 0x0008000018192812 */ /* 0x000fc800078efcff */
[----:B------:R-:W-:Y:S02]  /*2c150*/  SEL R24, R13, UR4, P0 ;  /* 0x000000040d187c07 */ /* 0x000fe40008000000 */
[----:B------:R-:W-:Y:S02]  /*2c160*/  ISETP.GE.U32.AND P0, PT, R3, 0x7ff00000, PT ;  /* 0x7ff000000300780c */ /* 0x000fe40003f06070 */
[----:B------:R-:W-:Y:S01]  /*2c170*/  LOP3.LUT R13, R12, 0x100000, RZ, 0xfc, !PT ;  /* 0x001000000c0d7812 */ /* 0x000fe200078efcff */
[----:B------:R-:W-:-:S15]  /*2c180*/  IMAD.MOV.U32 R12, RZ, RZ, RZ ;  /* 0x000000ffff0c7224 */ /* 0x000fde00078e00ff */
[----:B------:R-:W-:-:S15]  /*2c190*/  NOP ;  /* 0x0000000000007918 */ /* 0x000fde0000000000 */
[----:B------:R-:W-:-:S15]  /*2c1a0*/  NOP ;  /* 0x0000000000007918 */ /* 0x000fde0000000000 */
[----:B------:R-:W-:-:S06]  /*2c1b0*/  NOP ;  /* 0x0000000000007918 */ /* 0x000fcc0000000000 */
        /* <DEDUP_REMOVED lines=243> */
.L_x_39914:
[----:B------:R-:W-:Y:S05]  /*2d0f0*/  BSYNC.RECONVERGENT B0 ;  /* 0x0000000000007941 */ /* 0x000fea0003800200 */
.L_x_39913:
[----:B------:R-:W-:Y:S01]  /*2d100*/  BSSY.RECONVERGENT B3, `(.L_x_39915) ;  /* 0x0000009000037945 */ /* 0x000fe20003800200 */
[----:B------:R2:W3:Y:S03]  /*2d110*/  DSETP.GEU.AND P1, PT, |R28|, |R30|, PT ;  /* 0x4000001e1c00722a */ /* 0x0004e60003f2e200 */
[----:B---3--:R-:W-:Y:S05]  /*2d120*/  @P3 BRA P4, `(.L_x_39916) ;  /* 0x0000000000183947 */ /* 0x008fea0002000000 */
[----:B------:R-:W-:Y:S01]  /*2d130*/  IMAD.MOV.U32 R6, RZ, RZ, R16 ;  /* 0x000000ffff067224 */ /* 0x000fe200078e0010 */
[----:B------:R-:W-:Y:S01]  /*2d140*/  MOV R0, 0x2d190 ;  /* 0x0002d19000007802 */ /* 0x000fe20000000f00 */
[----:B------:R-:W-:Y:S02]  /*2d150*/  IMAD.MOV.U32 R7, RZ, RZ, R17 ;  /* 0x000000ffff077224 */ /* 0x000fe400078e0011 */
[----:B0-----:R-:W-:Y:S02]  /*2d160*/  IMAD.MOV.U32 R12, RZ, RZ, R18 ;  /* 0x000000ffff0c7224 */ /* 0x001fe400078e0012 */
[----:B------:R-:W-:-:S07]  /*2d170*/  IMAD.MOV.U32 R3, RZ, RZ, R19 ;  /* 0x000000ffff037224 */ /* 0x000fce00078e0013 */
[----:B-12---:R-:W-:Y:S05]  /*2d180*/  CALL.REL.NOINC `($__internal_73_$__cuda_sm20_div_rn_f64_full) ;  /* 0x0000038000b07944 */ /* 0x006fea0003c00000 */
.L_x_39916:
[----:B------:R-:W-:Y:S05]  /*2d190*/  BSYNC.RECONVERGENT B3 ;  /* 0x0000000000037941 */ /* 0x000fea0003800200 */
.L_x_39915:
        /* <DEDUP_REMOVED lines=176> */
.L_x_39918:
[----:B------:R-:W-:Y:S02]  /*2dca0*/  FSEL R6, RZ, 3.37028055040000000000e+12, P0 ;  /* 0x54442d18ff067808 */ /* 0x000fe40000000000 */
[----:B------:R-:W-:-:S07]  /*2dcb0*/  FSEL R7, RZ, 2.1426990032196044922, P0 ;  /* 0x400921fbff077808 */ /* 0x000fce0000000000 */
.L_x_39919:
[----:B------:R-:W-:Y:S05]  /*2dcc0*/  BSYNC.RECONVERGENT B0 ;  /* 0x0000000000007941 */ /* 0x000fea0003800200 */
.L_x_39917:
        /* <DEDUP_REMOVED lines=14> */
.L_x_39860:
        /* <DEDUP_REMOVED lines=11> */
[----:B--2---:R-:W0:Y:S02]  /*2de60*/  DADD R24, -RZ, |R28| ;  /* 0x00000000ff187229 */ /* 0x004e24000000051c */
        /* <DEDUP_REMOVED lines=20> */
[----:B----4-:R-:W-:-:S15]  /*2dfb0*/  @P0 DMUL R4, R28, 4 ;  /* 0x401000001c040828 */ /* 0x010fde0000000000 */
        /* <DEDUP_REMOVED lines=16> */
[----:B------:R-:W1:-:S15]  /*2e0c0*/  @!P0 DMUL R14, R30, R30 ;  /* 0x0000001e1e0e8228 */ /* 0x000e5e0000000000 */
[----:B------:R-:W-:-:S15]  /*2e0d0*/  NOP ;  /* 0x0000000000007918 */ /* 0x000fde0000000000 */
[----:B------:R-:W-:-:S15]  /*2e0e0*/  NOP ;  /* 0x0000000000007918 */ /* 0x000fde0000000000 */
[----:B------:R-:W-:-:S15]  /*2e0f0*/  NOP ;  /* 0x0000000000007918 */ /* 0x000fde0000000000 */
[----:B------:R-:W-:-:S04]  /*2e100*/  NOP ;  /* 0x0000000000007918 */ /* 0x000fc80000000000 */
[----:B-1----:R-:W-:-:S15]  /*2e110*/  @!P0 DFMA R14, R28, R28, R14 ;  /* 0x0000001c1c0e822b */ /* 0x002fde000000000e */
[----:B------:R-:W-:-:S15]  /*2e120*/  NOP ;  /* 0x0000000000007918 */ /* 0x000fde0000000000 */
[----:B------:R-:W-:-:S15]  /*2e130*/  NOP ;  /* 0x0000000000007918 */ /* 0x000fde0000000000 */
[----:B------:R-:W-:-:S15]  /*2e140*/  NOP ;  /* 0x0000000000007918 */ /* 0x000fde0000000000 */
[----:B------:R-:W-:-:S04]  /*2e150*/  NOP ;  /* 0x0000000000007918 */ /* 0x000fc80000000000 */
        /* <DEDUP_REMOVED lines=237> */
.L_x_39921:
[----:B------:R-:W-:Y:S05]  /*2f030*/  BSYNC.RECONVERGENT B0 ;  /* 0x0000000000007941 */ /* 0x000fea0003800200 */
.L_x_39920:
[----:B------:R-:W-:Y:S04]  /*2f040*/  BSSY.RECONVERGENT B3, `(.L_x_39922) ;  /* 0x0000008000037945 */ /* 0x000fe80003800200 */
[----:B------:R-:W-:Y:S05]  /*2f050*/  @P4 BRA P5, `(.L_x_39923) ;  /* 0x0000000000184947 */ /* 0x000fea0002800000 */
[----:B------:R-:W-:Y:S01]  /*2f060*/  IMAD.MOV.U32 R6, RZ, RZ, R12 ;  /* 0x000000ffff067224 */ /* 0x000fe200078e000c */
[----:B------:R-:W-:Y:S01]  /*2f070*/  MOV R0, 0x2f0c0 ;  /* 0x0002f0c000007802 */ /* 0x000fe20000000f00 */
[----:B------:R-:W-:Y:S02]  /*2f080*/  IMAD.MOV.U32 R7, RZ, RZ, R13 ;  /* 0x000000ffff077224 */ /* 0x000fe400078e000d */
[----:B------:R-:W-:Y:S02]  /*2f090*/  IMAD.MOV.U32 R12, RZ, RZ, R16 ;  /* 0x000000ffff0c7224 */ /* 0x000fe400078e0010 */
[----:B------:R-:W-:-:S07]  /*2f0a0*/  IMAD.MOV.U32 R3, RZ, RZ, R17 ;  /* 0x000000ffff037224 */ /* 0x000fce00078e0011 */
[----:B01----:R-:W-:Y:S05]  /*2f0b0*/  CALL.REL.NOINC `($__internal_73_$__cuda_sm20_div_rn_f64_full) ;  /* 0x0000036000e47944 */ /* 0x003fea0003c00000 */
.L_x_39923:
[----:B------:R-:W-:Y:S05]  /*2f0c0*/  BSYNC.RECONVERGENT B3 ;  /* 0x0000000000037941 */ /* 0x000fea0003800200 */
.L_x_39922:
        /* <DEDUP_REMOVED lines=176> */
.L_x_39925:
[----:B------:R-:W-:Y:S02]  /*2fbd0*/  FSEL R6, RZ, 3.37028055040000000000e+12, P0 ;  /* 0x54442d18ff067808 */ /* 0x000fe40000000000 */
[----:B------:R-:W-:-:S07]  /*2fbe0*/  FSEL R7, RZ, 2.1426990032196044922, P0 ;  /* 0x400921fbff077808 */ /* 0x000fce0000000000 */
.L_x_39926:
[----:B------:R-:W-:Y:S05]  /*2fbf0*/  BSYNC.RECONVERGENT B0 ;  /* 0x0000000000007941 */ /* 0x000fea0003800200 */
.L_x_39924:
        /* <DEDUP_REMOVED lines=9> */
.L_x_39875:
[----:B------:R-:W-:Y:S05]  /*2fc90*/  BSYNC.RECONVERGENT B2 ;  /* 0x0000000000027941 */ /* 0x000fea0003800200 */
.L_x_39859:
[----:B------:R-:W-:-:S15]  /*2fca0*/  DMUL R12, R6, R34 ;  /* 0x00000022060c7228 */ /* 0x000fde0000000000 */
        /* <DEDUP_REMOVED lines=9> */
[----:B-1----:R-:W0:Y:S02]  /*2fd40*/  DFMA R18, R4, R34, R6 ;  /* 0x000000220412722b */ /* 0x002e240000000006 */
[----:B0-----:R-:W-:-:S04]  /*2fd50*/  LOP3.LUT R3, R19, 0x7fffffff, RZ, 0xc0, !PT ;  /* 0x7fffffff13037812 */ /* 0x001fc800078ec0ff */
[----:B------:R-:W-:-:S15]  /*2fd60*/  LOP3.LUT P0, RZ, R3, R18, RZ, 0xfc, !PT ;  /* 0x0000001203ff7212 */ /* 0x000fde000780fcff */
[----:B------:R-:W-:-:S15]  /*2fd70*/  NOP ;  /* 0x0000000000007918 */ /* 0x000fde0000000000 */
[----:B------:R-:W-:-:S15]  /*2fd80*/  NOP ;  /* 0x0000000000007918 */ /* 0x000fde0000000000 */
[----:B------:R-:W-:-:S13]  /*2fd90*/  NOP ;  /* 0x0000000000007918 */ /* 0x000fda0000000000 */
[----:B------:R0:W1:Y:S02]  /*2fda0*/  DFMA R4, R4, R32, -R12 ;  /* 0x000000200404722b */ /* 0x000064000000080c */
        /* <DEDUP_REMOVED lines=106> */
[----:B0-----:R-:W2:Y:S02]  /*30450*/  DFMA R6, R12, R6, 1 ;  /* 0x3ff000000c06742b */ /* 0x001ea40000000006 */
[----:B--2---:R-:W-:Y:S02]  /*30460*/  IMAD R25, R14, 0x100000, R7 ;  /* 0x001000000e197824 */ /* 0x004fe400078e0207 */
        /* <DEDUP_REMOVED lines=21> */
.L_x_39932:
[----:B------:R-:W-:Y:S05]  /*305c0*/  BSYNC.RECONVERGENT B0 ;  /* 0x0000000000007941 */ /* 0x000fea0003800200 */
.L_x_39931:
        /* <DEDUP_REMOVED lines=50> */
.L_x_39936:
[----:B------:R-:W-:Y:S05]  /*308f0*/  BSYNC.RECONVERGENT B4 ;  /* 0x0000000000047941 */ /* 0x000fea0003800200 */
.L_x_39935:
[----:B------:R-:W-:Y:S01]  /*30900*/  VIADD R3, R3, 0x1 ;  /* 0x0000000103037836 */ /* 0x000fe20000000000 */
[----:B------:R-:W-:Y:S06]  /*30910*/  BRA `(.L_x_39937) ;  /* 0x0000000000087947 */ /* 0x000fec0003800000 */
.L_x_39934:
[----:B------:R2:W3:Y:S02]  /*30920*/  DMUL R16, RZ, R18 ;  /* 0x00000012ff107228 */ /* 0x0004e40000000000 */
[----:B--23--:R-:W-:-:S07]  /*30930*/  IMAD.MOV.U32 R3, RZ, RZ, 0x1 ;  /* 0x00000001ff037424 */ /* 0x00cfce00078e00ff */
.L_x_39937:
[----:B------:R-:W-:Y:S05]  /*30940*/  BSYNC.RECONVERGENT B3 ;  /* 0x0000000000037941 */ /* 0x000fea0003800200 */
.L_x_39933:
[----:B------:R-:W2:Y:S01]  /*30950*/  LDCU.64 UR4, c[0x4][0x1b0] ;  /* 0x01003600ff0477ac */ /* 0x000ea20008000a00 */
[----:B------:R-:W-:-:S05]  /*30960*/  IMAD.SHL.U32 R0, R3, 0x40, RZ ;  /* 0x0000004003007824 */ /* 0x000fca00078e00ff */
[----:B------:R-:W-:-:S04]  /*30970*/  LOP3.LUT R0, R0, 0x40, RZ, 0xc0, !PT ;  /* 0x0000004000007812 */ /* 0x000fc800078ec0ff */
[----:B--2---:R-:W-:-:S05]  /*30980*/  IADD3 R26, P0, PT, R0, UR4, RZ ;  /* 0x00000004001a7c10 */ /* 0x004fca000ff1e0ff */
        /* <DEDUP_REMOVED lines=110> */
[----:B------:R-:W-:Y:S01]  /*31070*/  IMAD.MOV.U32 R27, RZ, RZ, R5 ;  /* 0x000000ffff1b7224 */ /* 0x000fe200078e0005 */
[----:B------:R-:W-:Y:S06]  /*31080*/  BRA `(.L_x_39940) ;  /* 0x0000000000087947 */ /* 0x000fec0003800000 */
.L_x_39939:
[----:B------:R0:W2:Y:S02]  /*31090*/  DMUL R26, RZ, R18 ;  /* 0x00000012ff1a7228 */ /* 0x0000a40000000000 */
[----:B0-2---:R-:W-:-:S07]  /*310a0*/  IMAD.MOV.U32 R3, RZ, RZ, RZ ;  /* 0x000000ffff037224 */ /* 0x005fce00078e00ff */
.L_x_39940:
[----:B------:R-:W-:Y:S05]  /*310b0*/  BSYNC.RECONVERGENT B3 ;  /* 0x0000000000037941 */ /* 0x000fea0003800200 */
.L_x_39938:
        /* <DEDUP_REMOVED lines=73> */
.L_x_39930:
        /* <DEDUP_REMOVED lines=125> */
.L_x_39942:
[----:B------:R-:W-:Y:S05]  /*31d20*/  BSYNC.RECONVERGENT B0 ;  /* 0x0000000000007941 */ /* 0x000fea0003800200 */
.L_x_39941:
[C---:B-1----:R-:W-:Y:S01]  /*31d30*/  LEA.HI R0, R25.reuse, 0xffffff09, RZ, 0xc ;  /* 0xffffff0919007811 */ /* 0x042fe200078f60ff */
[----:B------:R-:W1:Y:S01]  /*31d40*/  DSETP.NEU.AND P0, PT, |R18|, +INF , PT ;  /* 0x7ff000001200742a */ /* 0x000e620003f0d200 */
        /* <DEDUP_REMOVED lines=60> */
.L_x_39946:
[----:B------:R-:W-:Y:S05]  /*32110*/  BSYNC.RECONVERGENT B4 ;  /* 0x0000000000047941 */ /* 0x000fea0003800200 */
.L_x_39945:
[----:B------:R-:W-:Y:S01]  /*32120*/  VIADD R3, R3, 0x1 ;  /* 0x0000000103037836 */ /* 0x000fe20000000000 */
[----:B------:R-:W-:Y:S06]  /*32130*/  BRA `(.L_x_39947) ;  /* 0x0000000000087947 */ /* 0x000fec0003800000 */
.L_x_39944:
[----:B------:R1:W2:Y:S02]  /*32140*/  DMUL R16, RZ, R18 ;  /* 0x00000012ff107228 */ /* 0x0002a40000000000 */
[----:B-12---:R-:W-:-:S07]  /*32150*/  IMAD.MOV.U32 R3, RZ, RZ, 0x1 ;  /* 0x00000001ff037424 */ /* 0x006fce00078e00ff */
.L_x_39947:
[----:B------:R-:W-:Y:S05]  /*32160*/  BSYNC.RECONVERGENT B3 ;  /* 0x0000000000037941 */ /* 0x000fea0003800200 */
.L_x_39943:
        /* <DEDUP_REMOVED lines=124> */
[----:B------:R-:W-:Y:S01]  /*32930*/  IMAD.MOV.U32 R31, RZ, RZ, R5 ;  /* 0x000000ffff1f7224 */ /* 0x000fe200078e0005 */
[----:B------:R-:W-:Y:S06]  /*32940*/  BRA `(.L_x_39950) ;  /* 0x0000000000087947 */ /* 0x000fec0003800000 */
.L_x_39949:
[----:B------:R0:W1:Y:S02]  /*32950*/  DMUL R30, RZ, R18 ;  /* 0x00000012ff1e7228 */ /* 0x0000640000000000 */
[----:B01----:R-:W-:-:S07]  /*32960*/  IMAD.MOV.U32 R3, RZ, RZ, RZ ;  /* 0x000000ffff037224 */ /* 0x003fce00078e00ff */
.L_x_39950:
[----:B------:R-:W-:Y:S05]  /*32970*/  BSYNC.RECONVERGENT B3 ;  /* 0x0000000000037941 */ /* 0x000fea0003800200 */
.L_x_39948:
        /* <DEDUP_REMOVED lines=84> */
.L_x_39929:
        /* <DEDUP_REMOVED lines=10> */
.L_x_39951:
[----:B------:R-:W0:Y:S02]  /*32f60*/  DADD R18, R18, -R18 ;  /* 0x0000000012127229 */ /* 0x000e240000000812 */
[----:B0-----:R-:W-:Y:S02]  /*32f70*/  IMAD.MOV.U32 R16, RZ, RZ, R18 ;  /* 0x000000ffff107224 */ /* 0x001fe400078e0012 */
[----:B------:R-:W-:Y:S01]  /*32f80*/  IMAD.MOV.U32 R17, RZ, RZ, R19 ;  /* 0x000000ffff117224 */ /* 0x000fe200078e0013 */
[----:B------:R-:W-:Y:S06]  /*32f90*/  BRA `(.L_x_39858) ;  /* 0x0000001400987947 */ /* 0x000fec0003800000 */
.L_x_39928:
        /* <DEDUP_REMOVED lines=47> */
[----:B--2---:R-:W-:Y:S05]  /*33290*/  CALL.REL.NOINC `($_ZN2at6native27unrolled_elementwise_kernelIZZZNS0_50_GLOBAL__N__2680c7bb_12_PowKernel_cu_7dd49032_317024pow_tensor_tensor_kernelERNS_18TensorIteratorBaseEENKUlvE_clEvENKUlvE6_clEvEUlN3c107complexIdEES9_E_St5arrayIPcLm3EELi4E23TrivialOffsetCalculatorILi2EjESE_ILi1EjENS0_6memory12LoadWithCastILi2EEENSH_13StoreWithCastILi1EEEEEviT_T0_T2_T3_T4_T5_$__internal_trig_reduction_slowpathd) ;  /* 0x0000032800887944 */ /* 0x004fea0003c00000 */
[----:B------:R-:W-:Y:S02]  /*332a0*/  IMAD.MOV.U32 R16, RZ, RZ, R4 ;  /* 0x000000ffff107224 */ /* 0x000fe400078e0004 */
[----:B------:R-:W-:-:S07]  /*332b0*/  IMAD.MOV.U32 R17, RZ, RZ, R5 ;  /* 0x000000ffff117224 */ /* 0x000fce00078e0005 */
.L_x_39955:
[----:B------:R-:W-:Y:S05]  /*332c0*/  BSYNC.RECONVERGENT B4 ;  /* 0x0000000000047941 */ /* 0x000fea0003800200 */
.L_x_39954:
[----:B------:R-:W-:Y:S01]  /*332d0*/  VIADD R3, R3, 0x1 ;  /* 0x0000000103037836 */ /* 0x000fe20000000000 */
[----:B------:R-:W-:Y:S06]  /*332e0*/  BRA `(.L_x_39956) ;  /* 0x0000000000087947 */ /* 0x000fec0003800000 */
.L_x_39953:
[----:B------:R0:W1:Y:S02]  /*332f0*/  DMUL R16, RZ, R18 ;  /* 0x00000012ff107228 */ /* 0x0000640000000000 */
[----:B01----:R-:W-:-:S07]  /*33300*/  IMAD.MOV.U32 R3, RZ, RZ, 0x1 ;  /* 0x00000001ff037424 */ /* 0x003fce00078e00ff */
.L_x_39956:
[----:B------:R-:W-:Y:S05]  /*33310*/  BSYNC.RECONVERGENT B3 ;  /* 0x0000000000037941 */ /* 0x000fea0003800200 */
.L_x_39952:
[----:B------:R-:W0:Y:S01]  /*33320*/  LDCU.64 UR4, c[0x4][0x1b0] ;  /* 0x01003600ff0477ac */ /* 0x000e220008000a00 */
[----:B------:R-:W-:-:S05]  /*33330*/  IMAD.SHL.U32 R0, R3, 0x40, RZ ;  /* 0x0000004003007824 */ /* 0x000fca00078e00ff */
[----:B------:R-:W-:-:S04]  /*33340*/  LOP3.LUT R0, R0, 0x40, RZ, 0xc0, !PT ;  /* 0x0000004000007812 */ /* 0x000fc800078ec0ff */
[----:B0-----:R-:W-:-:S05]  /*33350*/  IADD3 R28, P0, PT, R0, UR4, RZ ;  /* 0x00000004001c7c10 */ /* 0x001fca000ff1e0ff */
[----:B------:R-:W-:-:S05]  /*33360*/  IMAD.X R29, RZ, RZ, UR5, P0 ;  /* 0x00000005ff1d7e24 */ /* 0x000fca00080e06ff */
[----:B--2---:R-:W2:Y:S04]  /*33370*/  LDG.E.128.CONSTANT R24, desc[UR36][R28.64] ;  /* 0x000000241c187981 */ /* 0x004ea8000c1e9d00 */
        /* <DEDUP_REMOVED lines=110> */
.L_x_39958:
[----:B------:R0:W1:Y:S02]  /*33a60*/  DMUL R28, RZ, R18 ;  /* 0x00000012ff1c7228 */ /* 0x0000640000000000 */
[----:B01----:R-:W-:-:S07]  /*33a70*/  IMAD.MOV.U32 R3, RZ, RZ, RZ ;  /* 0x000000ffff037224 */ /* 0x003fce00078e00ff */
.L_x_39959:
[----:B------:R-:W-:Y:S05]  /*33a80*/  BSYNC.RECONVERGENT B3 ;  /* 0x0000000000037941 */ /* 0x000fea0003800200 */
.L_x_39957:
        /* <DEDUP_REMOVED lines=64> */
.L_x_39927:
        /* <DEDUP_REMOVED lines=118> */
[----:B------:R0:W3:Y:S02]  /*345f0*/  @!P1 DMUL R16, R4, R6 ;  /* 0x0000000604109228 */ /* 0x0000e40000000000 */
.L_x_39858:
[----:B------:R-:W-:Y:S05]  /*34600*/  BSYNC.RECONVERGENT B1 ;  /* 0x0000000000017941 */ /* 0x000fea0003800200 */
.L_x_39857:
[----:B------:R-:W-:Y:S01]  /*34610*/  VIADD R0, R2, 0x100 ;  /* 0x0000010002007836 */ /* 0x000fe20000000000 */
[----:B------:R-:W-:Y:S01]  /*34620*/  BSSY.RECONVERGENT B1, `(.L_x_39960) ;  /* 0x00015b6000017945 */ /* 0x000fe20003800200 */
[----:B------:R-:W-:Y:S02]  /*34630*/  CS2R R26, SRZ ;  /* 0x00000000001a7805 */ /* 0x000fe4000001ff00 */
[----:B--2---:R-:W-:Y:S02]  /*34640*/  CS2R R24, SRZ ;  /* 0x0000000000187805 */ /* 0x004fe4000001ff00 */
        /* <DEDUP_REMOVED lines=36> */
[----:B----4-:R-:W-:Y:S01]  /*34890*/  IMAD.MOV.U32 R5, RZ, RZ, R27 ;  /* 0x000000ffff057224 */ /* 0x010fe200078e001b */
[----:B------:R-:W-:Y:S01]  /*348a0*/  UMOV UR4, 0x4ad4b81f ;  /* 0x4ad4b81f00047882 */ /* 0x000fe20000000000 */
[----:B------:R-:W-:Y:S01]  /*348b0*/  IMAD.MOV.U32 R3, RZ, RZ, R26 ;  /* 0x000000ffff037224 */ /* 0x000fe200078e001a */
[----:B------:R-:W-:Y:S02]  /*348c0*/  UMOV UR5, 0x358dee7a ;  /* 0x358dee7a00057882 */ /* 0x000fe40000000000 */
[----:B0-----:R-:W-:Y:S01]  /*348d0*/  FSEL R13, R0, R5, P0 ;  /* 0x00000005000d7208 */ /* 0x001fe20000000000 */
        /* <DEDUP_REMOVED lines=246> */
.L_x_39969:
        /* <DEDUP_REMOVED lines=52> */
[----:B---3--:R-:W-:Y:S05]  /*35b80*/  CALL.REL.NOINC `($__internal_73_$__cuda_sm20_div_rn_f64_full) ;  /* 0x000002f800307944 */ /* 0x008fea0003c00000 */
.L_x_39972:
[----:B------:R-:W-:Y:S05]  /*35b90*/  BSYNC.RECONVERGENT B4 ;  /* 0x0000000000047941 */ /* 0x000fea0003800200 */
.L_x_39971:
        /* <DEDUP_REMOVED lines=77> */
.L_x_39970:
[----:B------:R-:W-:Y:S05]  /*36070*/  BSYNC.RECONVERGENT B3 ;  /* 0x0000000000037941 */ /* 0x000fea0003800200 */
.L_x_39968:
        /* <DEDUP_REMOVED lines=53> */
[----:B01-3--:R-:W-:Y:S05]  /*363d0*/  CALL.REL.NOINC `($__internal_73_$__cuda_sm20_div_rn_f64_full) ;  /* 0x000002f0001c7944 */ /* 0x00bfea0003c00000 */
.L_x_39974:
[----:B------:R-:W-:Y:S05]  /*363e0*/  BSYNC.RECONVERGENT B3 ;  /* 0x0000000000037941 */ /* 0x000fea0003800200 */
.L_x_39973:
        /* <DEDUP_REMOVED lines=140> */
[----:B--2---:R2:W4:Y:S02]  /*36cb0*/  DFMA R14, R14, R6, R6 ;  /* 0x000000060e0e722b */ /* 0x0045240000000006 */
[----:B--2---:R-:W-:Y:S02]  /*36cc0*/  @P1 IMAD.MOV.U32 R6, RZ, RZ, 0x54442d18 ;  /* 0x54442d18ff061424 */ /* 0x004fe400078e00ff */
[----:B------:R-:W-:-:S15]  /*36cd0*/  @P1 IMAD.MOV.U32 R7, RZ, RZ, 0x400921fb ;  /* 0x400921fbff071424 */ /* 0x000fde00078e00ff */
[----:B------:R-:W-:-:S15]  /*36ce0*/  NOP ;  /* 0x0000000000007918 */ /* 0x000fde0000000000 */
[----:B------:R-:W-:-:S15]  /*36cf0*/  NOP ;  /* 0x0000000000007918 */ /* 0x000fde0000000000 */
[----:B------:R-:W-:-:S15]  /*36d00*/  NOP ;  /* 0x0000000000007918 */ /* 0x000fde0000000000 */
[----:B----4-:R-:W2:Y:S02]  /*36d10*/  @P1 DADD R6, -R14, R6 ;  /* 0x000000000e061229 */ /* 0x010ea40000000106 */
        /* <DEDUP_REMOVED lines=19> */
[----:B------:R4:W0:Y:S02]  /*36e50*/  @!P1 DADD R6, R12, R14 ;  /* 0x000000000c069229 */ /* 0x000824000000000e */
[----:B0-2-4-:R-:W-:Y:S05]  /*36e60*/  @!P3 BRA `(.L_x_39976) ;  /* 0x000000000020b947 */ /* 0x015fea0003800000 */
        /* <DEDUP_REMOVED lines=8> */
.L_x_39976:
[----:B------:R-:W-:Y:S02]  /*36ef0*/  FSEL R6, RZ, 3.37028055040000000000e+12, P0 ;  /* 0x54442d18ff067808 */ /* 0x000fe40000000000 */
[----:B------:R-:W-:-:S07]  /*36f00*/  FSEL R7, RZ, 2.1426990032196044922, P0 ;  /* 0x400921fbff077808 */ /* 0x000fce0000000000 */
.L_x_39977:
[----:B------:R-:W-:Y:S05]  /*36f10*/  BSYNC.RECONVERGENT B0 ;  /* 0x0000000000007941 */ /* 0x000fea0003800200 */
.L_x_39975:
        /* <DEDUP_REMOVED lines=14> */
.L_x_39967:
        /* <DEDUP_REMOVED lines=251> */
.L_x_39981:
[----:B------:R-:W-:Y:S05]  /*37fb0*/  BSYNC.RECONVERGENT B0 ;  /* 0x0000000000007941 */ /* 0x000fea0003800200 */
.L_x_39980:
[----:B------:R-:W-:Y:S04]  /*37fc0*/  BSSY.RECONVERGENT B3, `(.L_x_39982) ;  /* 0x0000008000037945 */ /* 0x000fe80003800200 */
[----:B------:R-:W-:Y:S05]  /*37fd0*/  @P4 BRA P5, `(.L_x_39983) ;  /* 0x0000000000184947 */ /* 0x000fea0002800000 */
[----:B------:R-:W-:Y:S01]  /*37fe0*/  IMAD.MOV.U32 R6, RZ, RZ, R26 ;  /* 0x000000ffff067224 */ /* 0x000fe200078e001a */
[----:B------:R-:W-:Y:S01]  /*37ff0*/  MOV R0, 0x38040 ;  /* 0x0003804000007802 */ /* 0x000fe20000000f00 */
[----:B------:R-:W-:Y:S02]  /*38000*/  IMAD.MOV.U32 R7, RZ, RZ, R27 ;  /* 0x000000ffff077224 */ /* 0x000fe400078e001b */
[----:B0-----:R-:W-:Y:S02]  /*38010*/  IMAD.MOV.U32 R12, RZ, RZ, R24 ;  /* 0x000000ffff0c7224 */ /* 0x001fe400078e0018 */
[----:B------:R-:W-:-:S07]  /*38020*/  IMAD.MOV.U32 R3, RZ, RZ, R25 ;  /* 0x000000ffff037224 */ /* 0x000fce00078e0019 */
[----:B-1-3--:R-:W-:Y:S05]  /*38030*/  CALL.REL.NOINC `($__internal_73_$__cuda_sm20_div_rn_f64_full) ;  /* 0x000002d400047944 */ /* 0x00afea0003c00000 */
.L_x_39983:
[----:B------:R-:W-:Y:S05]  /*38040*/  BSYNC.RECONVERGENT B3 ;  /* 0x0000000000037941 */ /* 0x000fea0003800200 */
.L_x_39982:
        /* <DEDUP_REMOVED lines=176> */
.L_x_39985:
[----:B------:R-:W-:Y:S02]  /*38b50*/  FSEL R6, RZ, 3.37028055040000000000e+12, P0 ;  /* 0x54442d18ff067808 */ /* 0x000fe40000000000 */
[----:B------:R-:W-:-:S07]  /*38b60*/  FSEL R7, RZ, 2.1426990032196044922, P0 ;  /* 0x400921fbff077808 */ /* 0x000fce0000000000 */
.L_x_39986:
[----:B------:R-:W-:Y:S05]  /*38b70*/  BSYNC.RECONVERGENT B0 ;  /* 0x0000000000007941 */ /* 0x000fea0003800200 */
.L_x_39984:
        /* <DEDUP_REMOVED lines=14> */
.L_x_39979:
        /* <DEDUP_REMOVED lines=37> */
[----:B------:R-:W-:-:S15]  /*38eb0*/  DADD R6, R6, -R4 ;  /* 0x0000000006067229 */ /* 0x000fde0000000804 */
        /* <DEDUP_REMOVED lines=39> */
[----:B0-----:R0:W2:-:S15]  /*39130*/  DMUL R14, R6, R4 ;  /* 0x00000004060e7228 */ /* 0x00109e0000000000 */
        /* <DEDUP_REMOVED lines=24> */
[----:B--2-4-:R1:W0:Y:S02]  /*392c0*/  DMUL R6, R34, R34 ;  /* 0x0000002222067228 */ /* 0x0142240000000000 */
.L_x_39988:
[----:B------:R-:W0:Y:S02]  /*392d0*/  DSETP.GEU.AND P1, PT, R32, R58, PT ;  /* 0x0000003a2000722a */ /* 0x000e240003f2e000 */
[----:B01----:R-:W-:Y:S02]  /*392e0*/  FSEL R34, R58, R32, P1 ;  /* 0x000000203a227208 */ /* 0x003fe40000800000 */
        /* <DEDUP_REMOVED lines=20> */
[----:B------:R-:W0:-:S15]  /*39430*/  DSETP.GEU.AND P2, PT, R62, R52, PT ;  /* 0x000000343e00722a */ /* 0x000e1e0003f4e000 */
[----:B------:R-:W-:-:S15]  /*39440*/  NOP ;  /* 0x0000000000007918 */ /* 0x000fde0000000000 */
[----:B------:R-:W-:-:S15]  /*39450*/  NOP ;  /* 0x0000000000007918 */ /* 0x000fde0000000000 */
[----:B------:R-:W-:-:S15]  /*39460*/  NOP ;  /* 0x0000000000007918 */ /* 0x000fde0000000000 */
[----:B------:R-:W-:-:S04]  /*39470*/  NOP ;  /* 0x0000000000007918 */ /* 0x000fc80000000000 */
[----:B------:R0:W-:Y:S02]  /*39480*/  DSETP.GEU.AND P0, PT, R34, R56, P1 ;  /* 0x000000382200722a */ /* 0x0001e40000f0e000 */
        /* <DEDUP_REMOVED lines=54> */
[----:B------:R0:W-:Y:S02]  /*397f0*/  DSETP.GEU.AND P2, PT, R52, R28, P2 ;  /* 0x0000001c3400722a */ /* 0x0001e4000174e000 */
[----:B0-----:R-:W-:Y:S01]  /*39800*/  FSEL R28, R12, R30, P3 ;  /* 0x0000001e0c1c7208 */ /* 0x001fe20001800000 */
[----:B------:R-:W-:Y:S01]  /*39810*/  IMAD.MOV.U32 R52, RZ, RZ, R0 ;  /* 0x000000ffff347224 */ /* 0x000fe200078e0000 */
[----:B------:R-:W-:Y:S01]  /*39820*/  FSEL R29, R13, R31, P3 ;  /* 0x0000001f0d1d7208 */ /* 0x000fe20001800000 */
[----:B------:R-:W-:-:S15]  /*39830*/  IMAD.MOV.U32 R53, RZ, RZ, R49 ;  /* 0x000000ffff357224 */ /* 0x000fde00078e0031 */
[----:B------:R-:W-:-:S15]  /*39840*/  NOP ;  /* 0x0000000000007918 */ /* 0x000fde0000000000 */
[----:B------:R-:W-:-:S15]  /*39850*/  NOP ;  /* 0x0000000000007918 */ /* 0x000fde0000000000 */
[----:B------:R-:W-:-:S14]  /*39860*/  NOP ;  /* 0x0000000000007918 */ /* 0x000fdc0000000000 */
[----:B------:R-:W0:Y:S02]  /*39870*/  DSETP.GEU.AND P4, PT, R28, R4, PT ;  /* 0x000000041c00722a */ /* 0x000e240003f8e000 */
[----:B0-----:R-:W-:-:S15]  /*39880*/  FSEL R65, R29, R5, P4 ;  /* 0x000000051d417208 */ /* 0x001fde0002000000 */
[----:B------:R-:W-:-:S15]  /*39890*/  NOP ;  /* 0x0000000000007918 */ /* 0x000fde0000000000 */
[----:B------:R-:W-:-:S15]  /*398a0*/  NOP ;  /* 0x0000000000007918 */ /* 0x000fde0000000000 */
[----:B------:R-:W-:-:S15]  /*398b0*/  NOP ;  /* 0x0000000000007918 */ /* 0x000fde0000000000 */
[----:B------:R-:W-:-:S02]  /*398c0*/  NOP ;  /* 0x0000000000007918 */ /* 0x000fc40000000000 */
        /* <DEDUP_REMOVED lines=41> */
.L_x_39987:
        /* <DEDUP_REMOVED lines=257> */
.L_x_39990:
        /* <DEDUP_REMOVED lines=53> */
.L_x_39993:
[----:B------:R-:W-:Y:S05]  /*3aec0*/  BSYNC.RECONVERGENT B4 ;  /* 0x0000000000047941 */ /* 0x000fea0003800200 */
.L_x_39992:
        /* <DEDUP_REMOVED lines=77> */
.L_x_39991:
[----:B------:R-:W-:Y:S05]  /*3b3a0*/  BSYNC.RECONVERGENT B3 ;  /* 0x0000000000037941 */ /* 0x000fea0003800200 */
.L_x_39989:
        /* <DEDUP_REMOVED lines=54> */
.L_x_39995:
[----:B------:R-:W-:Y:S05]  /*3b710*/  BSYNC.RECONVERGENT B3 ;  /* 0x0000000000037941 */ /* 0x000fea0003800200 */
.L_x_39994:
        /* <DEDUP_REMOVED lines=176> */
.L_x_39997:
[----:B------:R-:W-:Y:S02]  /*3c220*/  FSEL R6, RZ, 3.37028055040000000000e+12, P0 ;  /* 0x54442d18ff067808 */ /* 0x000fe40000000000 */
[----:B------:R-:W-:-:S07]  /*3c230*/  FSEL R7, RZ, 2.1426990032196044922, P0 ;  /* 0x400921fbff077808 */ /* 0x000fce0000000000 */
.L_x_39998:
[----:B------:R-:W-:Y:S05]  /*3c240*/  BSYNC.RECONVERGENT B0 ;  /* 0x0000000000007941 */ /* 0x000fea0003800200 */
.L_x_39996:
        /* <DEDUP_REMOVED lines=14> */
.L_x_39966:
        /* <DEDUP_REMOVED lines=13> */
[----:B------:R-:W-:Y:S01]  /*3c400*/  IMAD.MOV.U32 R28, RZ, RZ, R0 ;  /* 0x000000ffff1c7224 */ /* 0x000fe200078e0000 */
[----:B------:R-:W-:Y:S01]  /*3c410*/  FSETP.GEU.AND P5, PT, |R27|, 6.5827683646048100446e-37, PT ;  /* 0x036000001b00780b */ /* 0x000fe20003fae200 */
[----:B------:R-:W-:Y:S01]  /*3c420*/  IMAD.MOV.U32 R29, RZ, RZ, R3 ;  /* 0x000000ffff1d7224 */ /* 0x000fe200078e0003 */
[----:B------:R-:W-:Y:S01]  /*3c430*/  ISETP.GT.U32.AND.EX P0, PT, R15, R7, PT, P0 ;  /* 0x000000070f00720c */ /* 0x000fe20003f04100 */
        /* <DEDUP_REMOVED lines=110> */
[----:B0-----:R-:W-:-:S05]  /*3cb20*/  FFMA R14, RZ, R25, R7 ;  /* 0x00000019ff0e7223 */ /* 0x001fca0000000007 */
[----:B------:R-:W-:-:S15]  /*3cb30*/  FSETP.GT.AND P4, PT, |R14|, 1.469367938527859385e-39, PT ;  /* 0x001000000e00780b */ /* 0x000fde0003f84200 */
[----:B------:R-:W-:-:S15]  /*3cb40*/  NOP ;  /* 0x0000000000007918 */ /* 0x000fde0000000000 */
[----:B------:R-:W-:-:S15]  /*3cb50*/  NOP ;  /* 0x0000000000007918 */ /* 0x000fde0000000000 */
[----:B------:R-:W-:-:S12]  /*3cb60*/  NOP ;  /* 0x0000000000007918 */ /* 0x000fd80000000000 */
        /* <DEDUP_REMOVED lines=194> */
.L_x_40000:
[----:B------:R-:W-:Y:S05]  /*3d790*/  BSYNC.RECONVERGENT B0 ;  /* 0x0000000000007941 */ /* 0x000fea0003800200 */
.L_x_39999:
        /* <DEDUP_REMOVED lines=8> */
.L_x_40002:
[----:B------:R-:W-:Y:S05]  /*3d820*/  BSYNC.RECONVERGENT B3 ;  /* 0x0000000000037941 */ /* 0x000fea0003800200 */
.L_x_40001:
        /* <DEDUP_REMOVED lines=176> */
.L_x_40004:
[----:B------:R-:W-:Y:S02]  /*3e330*/  FSEL R6, RZ, 3.37028055040000000000e+12, P0 ;  /* 0x54442d18ff067808 */ /* 0x000fe40000000000 */
[----:B------:R-:W-:-:S07]  /*3e340*/  FSEL R7, RZ, 2.1426990032196044922, P0 ;  /* 0x400921fbff077808 */ /* 0x000fce0000000000 */
.L_x_40005:
[----:B------:R-:W-:Y:S05]  /*3e350*/  BSYNC.RECONVERGENT B0 ;  /* 0x0000000000007941 */ /* 0x000fea0003800200 */
.L_x_40003:
        /* <DEDUP_REMOVED lines=10> */
.L_x_39965:
        /* <DEDUP_REMOVED lines=206> */
.L_x_40008:
        /* <DEDUP_REMOVED lines=53> */
.L_x_40011:
[----:B------:R-:W-:Y:S05]  /*3f430*/  BSYNC.RECONVERGENT B4 ;  /* 0x0000000000047941 */ /* 0x000fea0003800200 */
.L_x_40010:
        /* <DEDUP_REMOVED lines=77> */
.L_x_40009:
[----:B------:R-:W-:Y:S05]  /*3f910*/  BSYNC.RECONVERGENT B3 ;  /* 0x0000000000037941 */ /* 0x000fea0003800200 */
.L_x_40007:
        /* <DEDUP_REMOVED lines=9> */
[----:B------:R-:W-:-:S02]  /*3f9b0*/  IMAD.MOV.U32 R3, RZ, RZ, 0x4002d97c ;  /* 0x4002d97cff037424 */ /* 0x000fc400078e00ff */
[----:B------:R-:W-:-:S15]  /*3f9c0*/  IMAD.MOV.U32 R0, RZ, RZ, 0x7f3321d2 ;  /* 0x7f3321d2ff007424 */ /* 0x000fde00078e00ff */
[----:B------:R-:W-:-:S15]  /*3f9d0*/  NOP ;  /* 0x0000000000007918 */ /* 0x000fde0000000000 */
[----:B------:R-:W-:-:S15]  /*3f9e0*/  NOP ;  /* 0x0000000000007918 */ /* 0x000fde0000000000 */
[----:B------:R-:W-:-:S11]  /*3f9f0*/  NOP ;  /* 0x0000000000007918 */ /* 0x000fd60000000000 */
        /* <DEDUP_REMOVED lines=175> */
.L_x_40006:
        /* <DEDUP_REMOVED lines=168> */
[----:B------:R0:W2:Y:S02]  /*40f70*/  @!P1 DADD R6, R12, R14 ;  /* 0x000000000c069229 */ /* 0x0000a4000000000e */
[----:B0-----:R-:W-:Y:S02]  /*40f80*/  FSEL R15, R0, 3.37028055040000000000e+12, !P0 ;  /* 0x54442d18000f7808 */ /* 0x001fe40004000000 */
[----:B--2---:R-:W-:Y:S02]  /*40f90*/  FSEL R3, R3, R7, !P3 ;  /* 0x0000000703037208 */ /* 0x004fe40005800000 */
[----:B------:R-:W-:-:S15]  /*40fa0*/  FSEL R7, R15, R6, !P3 ;  /* 0x000000060f077208 */ /* 0x000fde0005800000 */
[----:B------:R-:W-:-:S15]  /*40fb0*/  NOP ;  /* 0x0000000000007918 */ /* 0x000fde0000000000 */
[----:B------:R-:W-:-:S15]  /*40fc0*/  NOP ;  /* 0x0000000000007918 */ /* 0x000fde0000000000 */
[----:B------:R-:W-:-:S13]  /*40fd0*/  NOP ;  /* 0x0000000000007918 */ /* 0x000fda0000000000 */
        /* <DEDUP_REMOVED lines=19> */
.L_x_39964:
[----:B----4-:R-:W0:Y:S01]  /*41110*/  MUFU.RCP64H R5, 2.718280792236328125 ;  /* 0x4005bf0a00057908 */ /* 0x010e220000001800 */
        /* <DEDUP_REMOVED lines=49> */
[----:B---3--:R-:W-:Y:S05]  /*41430*/  CALL.REL.NOINC `($__internal_73_$__cuda_sm20_div_rn_f64_full) ;  /* 0x0000024000047944 */ /* 0x008fea0003c00000 */
[----:B------:R-:W-:Y:S02]  /*41440*/  IMAD.MOV.U32 R4, RZ, RZ, R6 ;  /* 0x000000ffff047224 */ /* 0x000fe400078e0006 */
[----:B------:R-:W-:-:S07]  /*41450*/  IMAD.MOV.U32 R5, RZ, RZ, R7 ;  /* 0x000000ffff057224 */ /* 0x000fce00078e0007 */
.L_x_40013:
[----:B------:R-:W-:Y:S05]  /*41460*/  BSYNC.RECONVERGENT B3 ;  /* 0x0000000000037941 */ /* 0x000fea0003800200 */
.L_x_40012:
        /* <DEDUP_REMOVED lines=51> */
.L_x_40015:
[----:B------:R-:W-:Y:S05]  /*417a0*/  BSYNC.RECONVERGENT B3 ;  /* 0x0000000000037941 */ /* 0x000fea0003800200 */
.L_x_40014:
        /* <DEDUP_REMOVED lines=332> */
.L_x_40017:
[----:B------:R-:W-:Y:S05]  /*42c70*/  BSYNC.RECONVERGENT B0 ;  /* 0x0000000000007941 */ /* 0x000fea0003800200 */
.L_x_40016:
[----:B------:R-:W-:Y:S01]  /*42c80*/  BSSY.RECONVERGENT B3, `(.L_x_40018) ;  /* 0x0000009000037945 */ /* 0x000fe20003800200 */
[----:B------:R2:W4:Y:S03]  /*42c90*/  DSETP.GEU.AND P1, PT, |R36|, |R38|, PT ;  /* 0x400000262400722a */ /* 0x0005260003f2e200 */
[----:B----4-:R-:W-:Y:S05]  /*42ca0*/  @P3 BRA P4, `(.L_x_40019) ;  /* 0x0000000000183947 */ /* 0x010fea0002000000 */
[----:B------:R-:W-:Y:S01]  /*42cb0*/  IMAD.MOV.U32 R6, RZ, RZ, R26 ;  /* 0x000000ffff067224 */ /* 0x000fe200078e001a */
[----:B------:R-:W-:Y:S01]  /*42cc0*/  MOV R0, 0x42d10 ;  /* 0x00042d1000007802 */ /* 0x000fe20000000f00 */
[----:B------:R-:W-:Y:S02]  /*42cd0*/  IMAD.MOV.U32 R7, RZ, RZ, R27 ;  /* 0x000000ffff077224 */ /* 0x000fe400078e001b */
[----:B0-----:R-:W-:Y:S02]  /*42ce0*/  IMAD.MOV.U32 R12, RZ, RZ, R24 ;  /* 0x000000ffff0c7224 */ /* 0x001fe400078e0018 */
[----:B------:R-:W-:-:S07]  /*42cf0*/  IMAD.MOV.U32 R3, RZ, RZ, R25 ;  /* 0x000000ffff037224 */ /* 0x000fce00078e0019 */
[----:B-123--:R-:W-:Y:S05]  /*42d00*/  CALL.REL.NOINC `($__internal_73_$__cuda_sm20_div_rn_f64_full) ;  /* 0x0000022400d07944 */ /* 0x00efea0003c00000 */
.L_x_40019:
[----:B------:R-:W-:Y:S05]  /*42d10*/  BSYNC.RECONVERGENT B3 ;  /* 0x0000000000037941 */ /* 0x000fea0003800200 */
.L_x_40018:
        /* <DEDUP_REMOVED lines=176> */
.L_x_40021:
[----:B------:R-:W-:Y:S02]  /*43820*/  FSEL R6, RZ, 3.37028055040000000000e+12, P0 ;  /* 0x54442d18ff067808 */ /* 0x000fe40000000000 */
[----:B------:R-:W-:-:S07]  /*43830*/  FSEL R7, RZ, 2.1426990032196044922, P0 ;  /* 0x400921fbff077808 */ /* 0x000fce0000000000 */
.L_x_40022:
[----:B------:R-:W-:Y:S05]  /*43840*/  BSYNC.RECONVERGENT B0 ;  /* 0x0000000000007941 */ /* 0x000fea0003800200 */
.L_x_40020:
        /* <DEDUP_REMOVED lines=14> */
.L_x_39963:
        /* <DEDUP_REMOVED lines=21> */
[----:B-1----:R-:W1:Y:S02]  /*43a80*/  DADD R28, -RZ, |R36| ;  /* 0x00000000ff1c7229 */ /* 0x002e640000000524 */
[----:B-1----:R-:W-:Y:S02]  /*43a90*/  FSEL R25, R27, R29, P1 ;  /* 0x0000001d1b197208 */ /* 0x002fe40000800000 */
[----:B------:R-:W-:-:S15]  /*43aa0*/  FSEL R24, R26, R28, P1 ;  /* 0x0000001c1a187208 */ /* 0x000fde0000800000 */
[----:B------:R-:W-:-:S15]  /*43ab0*/  NOP ;  /* 0x0000000000007918 */ /* 0x000fde0000000000 */
[----:B------:R-:W-:-:S15]  /*43ac0*/  NOP ;  /* 0x0000000000007918 */ /* 0x000fde0000000000 */
[----:B------:R-:W-:-:S15]  /*43ad0*/  NOP ;  /* 0x0000000000007918 */ /* 0x000fde0000000000 */
        /* <DEDUP_REMOVED lines=269> */
.L_x_40024:
[----:B------:R-:W-:Y:S05]  /*44bb0*/  BSYNC.RECONVERGENT B0 ;  /* 0x0000000000007941 */ /* 0x000fea0003800200 */
.L_x_40023:
[----:B------:R-:W-:Y:S04]  /*44bc0*/  BSSY.RECONVERGENT B3, `(.L_x_40025) ;  /* 0x0000008000037945 */ /* 0x000fe80003800200 */
[----:B------:R-:W-:Y:S05]  /*44bd0*/  @P4 BRA P5, `(.L_x_40026) ;  /* 0x0000000000184947 */ /* 0x000fea0002800000 */
[----:B------:R-:W-:Y:S01]  /*44be0*/  IMAD.MOV.U32 R6, RZ, RZ, R12 ;  /* 0x000000ffff067224 */ /* 0x000fe200078e000c */
[----:B------:R-:W-:Y:S01]  /*44bf0*/  MOV R0, 0x44c40 ;  /* 0x00044c4000007802 */ /* 0x000fe20000000f00 */
[----:B------:R-:W-:Y:S02]  /*44c00*/  IMAD.MOV.U32 R7, RZ, RZ, R13 ;  /* 0x000000ffff077224 */ /* 0x000fe400078e000d */
[----:B------:R-:W-:Y:S02]  /*44c10*/  IMAD.MOV.U32 R12, RZ, RZ, R24 ;  /* 0x000000ffff0c7224 */ /* 0x000fe400078e0018 */
[----:B------:R-:W-:-:S07]  /*44c20*/  IMAD.MOV.U32 R3, RZ, RZ, R25 ;  /* 0x000000ffff037224 */ /* 0x000fce00078e0019 */
[----:B01-3--:R-:W-:Y:S05]  /*44c30*/  CALL.REL.NOINC `($__internal_73_$__cuda_sm20_div_rn_f64_full) ;  /* 0x0000020800047944 */ /* 0x00bfea0003c00000 */
.L_x_40026:
[----:B------:R-:W-:Y:S05]  /*44c40*/  BSYNC.RECONVERGENT B3 ;  /* 0x0000000000037941 */ /* 0x000fea0003800200 */
.L_x_40025:
        /* <DEDUP_REMOVED lines=166> */
[----:B------:R2:W4:Y:S02]  /*456b0*/  @P1 DADD R6, R12, R14 ;  /* 0x000000000c061229 */ /* 0x000524000000000e */
        /* <DEDUP_REMOVED lines=9> */
.L_x_40028:
[----:B------:R-:W-:Y:S02]  /*45750*/  FSEL R6, RZ, 3.37028055040000000000e+12, P0 ;  /* 0x54442d18ff067808 */ /* 0x000fe40000000000 */
[----:B------:R-:W-:-:S07]  /*45760*/  FSEL R7, RZ, 2.1426990032196044922, P0 ;  /* 0x400921fbff077808 */ /* 0x000fce0000000000 */
.L_x_40029:
[----:B------:R-:W-:Y:S05]  /*45770*/  BSYNC.RECONVERGENT B0 ;  /* 0x0000000000007941 */ /* 0x000fea0003800200 */
.L_x_40027:
        /* <DEDUP_REMOVED lines=9> */
.L_x_39978:
[----:B------:R-:W-:Y:S05]  /*45810*/  BSYNC.RECONVERGENT B2 ;  /* 0x0000000000027941 */ /* 0x000fea0003800200 */
.L_x_39962:
        /* <DEDUP_REMOVED lines=146> */
.L_x_40035:
[----:B------:R-:W-:Y:S05]  /*46140*/  BSYNC.RECONVERGENT B0 ;  /* 0x0000000000007941 */ /* 0x000fea0003800200 */
.L_x_40034:
        /* <DEDUP_REMOVED lines=47> */
[----:B-1-3--:R-:W-:Y:S05]  /*46440*/  CALL.REL.NOINC `($_ZN2at6native27unrolled_elementwise_kernelIZZZNS0_50_GLOBAL__N__2680c7bb_12_PowKernel_cu_7dd49032_317024pow_tensor_tensor_kernelERNS_18TensorIteratorBaseEENKUlvE_clEvENKUlvE6_clEvEUlN3c107complexIdEES9_E_St5arrayIPcLm3EELi4E23TrivialOffsetCalculatorILi2EjESE_ILi1EjENS0_6memory12LoadWithCastILi2EEENSH_13StoreWithCastILi1EEEEEviT_T0_T2_T3_T4_T5_$__internal_trig_reduction_slowpathd) ;  /* 0x000001f8001c7944 */ /* 0x00afea0003c00000 */
[----:B------:R-:W-:Y:S02]  /*46450*/  IMAD.MOV.U32 R24, RZ, RZ, R4 ;  /* 0x000000ffff187224 */ /* 0x000fe400078e0004 */
[----:B------:R-:W-:-:S07]  /*46460*/  IMAD.MOV.U32 R25, RZ, RZ, R5 ;  /* 0x000000ffff197224 */ /* 0x000fce00078e0005 */
.L_x_40039:
[----:B------:R-:W-:Y:S05]  /*46470*/  BSYNC.RECONVERGENT B4 ;  /* 0x0000000000047941 */ /* 0x000fea0003800200 */
.L_x_40038:
[----:B------:R-:W-:Y:S01]  /*46480*/  VIADD R3, R3, 0x1 ;  /* 0x0000000103037836 */ /* 0x000fe20000000000 */
[----:B------:R-:W-:Y:S06]  /*46490*/  BRA `(.L_x_40040) ;  /* 0x0000000000087947 */ /* 0x000fec0003800000 */
.L_x_40037:
[----:B------:R2:W4:Y:S02]  /*464a0*/  DMUL R24, RZ, R26 ;  /* 0x0000001aff187228 */ /* 0x0005240000000000 */
[----:B--2-4-:R-:W-:-:S07]  /*464b0*/  IMAD.MOV.U32 R3, RZ, RZ, 0x1 ;  /* 0x00000001ff037424 */ /* 0x014fce00078e00ff */
.L_x_40040:
[----:B------:R-:W-:Y:S05]  /*464c0*/  BSYNC.RECONVERGENT B3 ;  /* 0x0000000000037941 */ /* 0x000fea0003800200 */
.L_x_40036:
[----:B------:R-:W2:Y:S01]  /*464d0*/  LDCU.64 UR4, c[0x4][0x1b0] ;  /* 0x01003600ff0477ac */ /* 0x000ea20008000a00 */
[----:B------:R-:W-:-:S05]  /*464e0*/  IMAD.SHL.U32 R0, R3, 0x40, RZ ;  /* 0x0000004003007824 */ /* 0x000fca00078e00ff */
[----:B------:R-:W-:-:S04]  /*464f0*/  LOP3.LUT R0, R0, 0x40, RZ, 0xc0, !PT ;  /* 0x0000004000007812 */ /* 0x000fc800078ec0ff */
[----:B--2---:R-:W-:-:S05]  /*46500*/  IADD3 R30, P0, PT, R0, UR4, RZ ;  /* 0x00000004001e7c10 */ /* 0x004fca000ff1e0ff */
[----:B------:R-:W-:-:S05]  /*46510*/  IMAD.X R31, RZ, RZ, UR5, P0 ;  /* 0x00000005ff1f7e24 */ /* 0x000fca00080e06ff */
[----:B------:R-:W2:Y:S04]  /*46520*/  LDG.E.128.CONSTANT R32, desc[UR36][R30.64] ;  /* 0x000000241e207981 */ /* 0x000ea8000c1e9d00 */
[----:B------:R-:W4:Y:S04]  /*46530*/  LDG.E.128.CONSTANT R12, desc[UR36][R30.64+0x10] ;  /* 0x000010241e0c7981 */ /* 0x000f28000c1e9d00 */
[----:B0-----:R-:W5:Y:S01]  /*46540*/  LDG.E.128.CONSTANT R4, desc[UR36][R30.64+0x20] ;  /* 0x000020241e047981 */ /* 0x001f62000c1e9d00 */
        /* <DEDUP_REMOVED lines=106> */
[----:B------:R-:W-:Y:S01]  /*46bf0*/  IMAD.MOV.U32 R31, RZ, RZ, R5 ;  /* 0x000000ffff1f7224 */ /* 0x000fe200078e0005 */
[----:B------:R-:W-:Y:S06]  /*46c00*/  BRA `(.L_x_40043) ;  /* 0x0000000000087947 */ /* 0x000fec0003800000 */
.L_x_40042:
[----:B------:R0:W2:Y:S02]  /*46c10*/  DMUL R30, RZ, R26 ;  /* 0x0000001aff1e7228 */ /* 0x0000a40000000000 */
[----:B0-2---:R-:W-:-:S07]  /*46c20*/  IMAD.MOV.U32 R3, RZ, RZ, RZ ;  /* 0x000000ffff037224 */ /* 0x005fce00078e00ff */
.L_x_40043:
[----:B------:R-:W-:Y:S05]  /*46c30*/  BSYNC.RECONVERGENT B3 ;  /* 0x0000000000037941 */ /* 0x000fea0003800200 */
.L_x_40041:
        /* <DEDUP_REMOVED lines=72> */
[----:B0-2---:R-:W-:Y:S05]  /*470c0*/  BRA `(.L_x_39961) ;  /* 0x00000030002c7947 */ /* 0x005fea0003800000 */
.L_x_40033:
        /* <DEDUP_REMOVED lines=125> */
.L_x_40045:
[----:B------:R-:W-:Y:S05]  /*478a0*/  BSYNC.RECONVERGENT B0 ;  /* 0x0000000000007941 */ /* 0x000fea0003800200 */
.L_x_40044:
        /* <DEDUP_REMOVED lines=59> */
[----:B---3--:R-:W-:Y:S05]  /*47c60*/  CALL.REL.NOINC `($_ZN2at6native27unrolled_elementwise_kernelIZZZNS0_50_GLOBAL__N__2680c7bb_12_PowKernel_cu_7dd49032_317024pow_tensor_tensor_kernelERNS_18TensorIteratorBaseEENKUlvE_clEvENKUlvE6_clEvEUlN3c107complexIdEES9_E_St5arrayIPcLm3EELi4E23TrivialOffsetCalculatorILi2EjESE_ILi1EjENS0_6memory12LoadWithCastILi2EEENSH_13StoreWithCastILi1EEEEEviT_T0_T2_T3_T4_T5_$__internal_trig_reduction_slowpathd) ;  /* 0x000001e000147944 */ /* 0x008fea0003c00000 */
[----:B------:R-:W-:Y:S02]  /*47c70*/  IMAD.MOV.U32 R24, RZ, RZ, R4 ;  /* 0x000000ffff187224 */ /* 0x000fe400078e0004 */
[----:B------:R-:W-:-:S07]  /*47c80*/  IMAD.MOV.U32 R25, RZ, RZ, R5 ;  /* 0x000000ffff197224 */ /* 0x000fce00078e0005 */
.L_x_40049:
[----:B------:R-:W-:Y:S05]  /*47c90*/  BSYNC.RECONVERGENT B4 ;  /* 0x0000000000047941 */ /* 0x000fea0003800200 */
.L_x_40048:
[----:B------:R-:W-:Y:S01]  /*47ca0*/  VIADD R3, R3, 0x1 ;  /* 0x0000000103037836 */ /* 0x000fe20000000000 */
[----:B------:R-:W-:Y:S06]  /*47cb0*/  BRA `(.L_x_40050) ;  /* 0x0000000000087947 */ /* 0x000fec0003800000 */
.L_x_40047:
[----:B------:R1:W2:Y:S02]  /*47cc0*/  DMUL R24, RZ, R26 ;  /* 0x0000001aff187228 */ /* 0x0002a40000000000 */
[----:B-12---:R-:W-:-:S07]  /*47cd0*/  IMAD.MOV.U32 R3, RZ, RZ, 0x1 ;  /* 0x00000001ff037424 */ /* 0x006fce00078e00ff */
.L_x_40050:
[----:B------:R-:W-:Y:S05]  /*47ce0*/  BSYNC.RECONVERGENT B3 ;  /* 0x0000000000037941 */ /* 0x000fea0003800200 */
.L_x_40046:
[----:B------:R-:W1:Y:S01]  /*47cf0*/  LDCU.64 UR4, c[0x4][0x1b0] ;  /* 0x01003600ff0477ac */ /* 0x000e620008000a00 */
[----:B------:R-:W-:-:S05]  /*47d00*/  IMAD.SHL.U32 R0, R3, 0x40, RZ ;  /* 0x0000004003007824 */ /* 0x000fca00078e00ff */
[----:B------:R-:W-:-:S04]  /*47d10*/  LOP3.LUT R0, R0, 0x40, RZ, 0xc0, !PT ;  /* 0x0000004000007812 */ /* 0x000fc800078ec0ff */
[----:B-1----:R-:W-:-:S05]  /*47d20*/  IADD3 R34, P0, PT, R0, UR4, RZ ;  /* 0x0000000400227c10 */ /* 0x002fca000ff1e0ff */
[----:B------:R-:W-:-:S05]  /*47d30*/  IMAD.X R35, RZ, RZ, UR5, P0 ;  /* 0x00000005ff237e24 */ /* 0x000fca00080e06ff */
[----:B------:R-:W2:Y:S04]  /*47d40*/  LDG.E.128.CONSTANT R36, desc[UR36][R34.64] ;  /* 0x0000002422247981 */ /* 0x000ea8000c1e9d00 */
[----:B0-----:R-:W4:Y:S04]  /*47d50*/  LDG.E.128.CONSTANT R4, desc[UR36][R34.64+0x10] ;  /* 0x0000102422047981 */ /* 0x001f28000c1e9d00 */
[----:B------:R-:W5:Y:S01]  /*47d60*/  LDG.E.128.CONSTANT R12, desc[UR36][R34.64+0x20] ;  /* 0x00002024220c7981 */ /* 0x000f62000c1e9d00 */
        /* <DEDUP_REMOVED lines=116> */
[----:B------:R-:W-:Y:S01]  /*484b0*/  IMAD.MOV.U32 R35, RZ, RZ, R5 ;  /* 0x000000ffff237224 */ /* 0x000fe200078e0005 */
[----:B------:R-:W-:Y:S06]  /*484c0*/  BRA `(.L_x_40053) ;  /* 0x0000000000087947 */ /* 0x000fec0003800000 */
.L_x_40052:
[----:B------:R0:W1:Y:S02]  /*484d0*/  DMUL R34, RZ, R26 ;  /* 0x0000001aff227228 */ /* 0x0000640000000000 */
[----:B01----:R-:W-:-:S07]  /*484e0*/  IMAD.MOV.U32 R3, RZ, RZ, RZ ;  /* 0x000000ffff037224 */ /* 0x003fce00078e00ff */
.L_x_40053:
[----:B------:R-:W-:Y:S05]  /*484f0*/  BSYNC.RECONVERGENT B3 ;  /* 0x0000000000037941 */ /* 0x000fea0003800200 */
.L_x_40051:
        /* <DEDUP_REMOVED lines=83> */
[----:B0-2---:R-:W-:Y:S05]  /*48a30*/  BRA `(.L_x_39961) ;  /* 0x0000001400d07947 */ /* 0x005fea0003800000 */
.L_x_40032:
        /* <DEDUP_REMOVED lines=10> */
.L_x_40054:
[----:B------:R-:W0:Y:S02]  /*48ae0*/  DADD R26, R26, -R26 ;  /* 0x000000001a1a7229 */ /* 0x000e24000000081a */
[----:B0-----:R-:W-:Y:S02]  /*48af0*/  IMAD.MOV.U32 R24, RZ, RZ, R26 ;  /* 0x000000ffff187224 */ /* 0x001fe400078e001a */
[----:B------:R-:W-:Y:S01]  /*48b00*/  IMAD.MOV.U32 R25, RZ, RZ, R27 ;  /* 0x000000ffff197224 */ /* 0x000fe200078e001b */
[----:B------:R-:W-:Y:S06]  /*48b10*/  BRA `(.L_x_39961) ;  /* 0x0000001400987947 */ /* 0x000fec0003800000 */
.L_x_40031:
        /* <DEDUP_REMOVED lines=50> */
.L_x_40058:
[----:B------:R-:W-:Y:S05]  /*48e40*/  BSYNC.RECONVERGENT B4 ;  /* 0x0000000000047941 */ /* 0x000fea0003800200 */
.L_x_40057:
[----:B------:R-:W-:Y:S01]  /*48e50*/  VIADD R3, R3, 0x1 ;  /* 0x0000000103037836 */ /* 0x000fe20000000000 */
[----:B------:R-:W-:Y:S06]  /*48e60*/  BRA `(.L_x_40059) ;  /* 0x0000000000087947 */ /* 0x000fec0003800000 */
.L_x_40056:
[----:B------:R0:W1:Y:S02]  /*48e70*/  DMUL R24, RZ, R26 ;  /* 0x0000001aff187228 */ /* 0x0000640000000000 */
[----:B01----:R-:W-:-:S07]  /*48e80*/  IMAD.MOV.U32 R3, RZ, RZ, 0x1 ;  /* 0x00000001ff037424 */ /* 0x003fce00078e00ff */
.L_x_40059:
[----:B------:R-:W-:Y:S05]  /*48e90*/  BSYNC.RECONVERGENT B3 ;  /* 0x0000000000037941 */ /* 0x000fea0003800200 */
.L_x_40055:
        /* <DEDUP_REMOVED lines=116> */
.L_x_40061:
[----:B------:R0:W1:Y:S02]  /*495e0*/  DMUL R32, RZ, R26 ;  /* 0x0000001aff207228 */ /* 0x0000640000000000 */
[----:B01----:R-:W-:-:S07]  /*495f0*/  IMAD.MOV.U32 R3, RZ, RZ, RZ ;  /* 0x000000ffff037224 */ /* 0x003fce00078e00ff */
.L_x_40062:
[----:B------:R-:W-:Y:S05]  /*49600*/  BSYNC.RECONVERGENT B3 ;  /* 0x0000000000037941 */ /* 0x000fea0003800200 */
.L_x_40060:
        /* <DEDUP_REMOVED lines=64> */
.L_x_40030:
        /* <DEDUP_REMOVED lines=118> */
[----:B------:R2:W0:Y:S02]  /*4a170*/  @!P1 DMUL R24, R4, R6 ;  /* 0x0000000604189228 */ /* 0x0004240000000000 */
.L_x_39961:
[----:B------:R-:W-:Y:S05]  /*4a180*/  BSYNC.RECONVERGENT B1 ;  /* 0x0000000000017941 */ /* 0x000fea0003800200 */
.L_x_39960:
[----:B------:R-:W-:Y:S01]  /*4a190*/  VIADD R0, R2, 0x180 ;  /* 0x0000018002007836 */ /* 0x000fe20000000000 */
[----:B------:R-:W-:Y:S01]  /*4a1a0*/  BSSY.RECONVERGENT B1, `(.L_x_40063) ;  /* 0x00015ba000017945 */ /* 0x000fe20003800200 */
[----:B------:R-:W-:Y:S02]  /*4a1b0*/  CS2R R30, SRZ ;  /* 0x00000000001e7805 */ /* 0x000fe4000001ff00 */
[----:B-1----:R-:W-:Y:S02]  /*4a1c0*/  CS2R R28, SRZ ;  /* 0x00000000001c7805 */ /* 0x002fe4000001ff00 */
        /* <DEDUP_REMOVED lines=17> */
[----:B0-2---:R-:W-:-:S15]  /*4a2e0*/  DADD R6, -RZ, |R46| ;  /* 0x00000000ff067229 */ /* 0x005fde000000052e */
        /* <DEDUP_REMOVED lines=269> */
.L_x_40072:
        /* <DEDUP_REMOVED lines=53> */
.L_x_40075:
[----:B------:R-:W-:Y:S05]  /*4b710*/  BSYNC.RECONVERGENT B4 ;  /* 0x0000000000047941 */ /* 0x000fea0003800200 */
.L_x_40074:
        /* <DEDUP_REMOVED lines=77> */
.L_x_40073:
[----:B------:R-:W-:Y:S05]  /*4bbf0*/  BSYNC.RECONVERGENT B3 ;  /* 0x0000000000037941 */ /* 0x000fea0003800200 */
.L_x_40071:
        /* <DEDUP_REMOVED lines=54> */
.L_x_40077:
[----:B------:R-:W-:Y:S05]  /*4bf60*/  BSYNC.RECONVERGENT B3 ;  /* 0x0000000000037941 */ /* 0x000fea0003800200 */
.L_x_40076:
        /* <DEDUP_REMOVED lines=176> */
.L_x_40079:
[----:B------:R-:W-:Y:S02]  /*4ca70*/  FSEL R6, RZ, 3.37028055040000000000e+12, P0 ;  /* 0x54442d18ff067808 */ /* 0x000fe40000000000 */
[----:B------:R-:W-:-:S07]  /*4ca80*/  FSEL R7, RZ, 2.1426990032196044922, P0 ;  /* 0x400921fbff077808 */ /* 0x000fce0000000000 */
.L_x_40080:
[----:B------:R-:W-:Y:S05]  /*4ca90*/  BSYNC.RECONVERGENT B0 ;  /* 0x0000000000007941 */ /* 0x000fea0003800200 */
.L_x_40078:
        /* <DEDUP_REMOVED lines=14> */
.L_x_40070:
        /* <DEDUP_REMOVED lines=251> */
.L_x_40084:
[----:B------:R-:W-:Y:S05]  /*4db30*/  BSYNC.RECONVERGENT B0 ;  /* 0x0000000000007941 */ /* 0x000fea0003800200 */
.L_x_40083:
        /* <DEDUP_REMOVED lines=8> */
.L_x_40086:
[----:B------:R-:W-:Y:S05]  /*4dbc0*/  BSYNC.RECONVERGENT B3 ;  /* 0x0000000000037941 */ /* 0x000fea0003800200 */
.L_x_40085:
        /* <DEDUP_REMOVED lines=176> */
.L_x_40088:
[----:B------:R-:W-:Y:S02]  /*4e6d0*/  FSEL R12, RZ, 3.37028055040000000000e+12, P0 ;  /* 0x54442d18ff0c7808 */ /* 0x000fe40000000000 */
[----:B------:R-:W-:-:S07]  /*4e6e0*/  FSEL R13, RZ, 2.1426990032196044922, P0 ;  /* 0x400921fbff0d7808 */ /* 0x000fce0000000000 */
.L_x_40089:
[----:B------:R-:W-:Y:S05]  /*4e6f0*/  BSYNC.RECONVERGENT B0 ;  /* 0x0000000000007941 */ /* 0x000fea0003800200 */
.L_x_40087:
        /* <DEDUP_REMOVED lines=14> */
.L_x_40082:
        /* <DEDUP_REMOVED lines=82> */
[----:B--2---:R2:W0:-:S15]  /*4ed00*/  DMUL R34, R12, R34 ;  /* 0x000000220c227228 */ /* 0x00441e0000000000 */
        /* <DEDUP_REMOVED lines=19> */
[----:B-12-4-:R-:W0:Y:S02]  /*4ee40*/  DMUL R12, R12, R12 ;  /* 0x0000000c0c0c7228 */ /* 0x016e240000000000 */
.L_x_40091:
        /* <DEDUP_REMOVED lines=139> */
.L_x_40090:
        /* <DEDUP_REMOVED lines=256> */
[----:B--2-4-:R-:W-:Y:S05]  /*50700*/  BRA `(.L_x_40094) ;  /* 0x00000008000c7947 */ /* 0x014fea0003800000 */
.L_x_40093:
        /* <DEDUP_REMOVED lines=53> */
.L_x_40096:
[----:B------:R-:W-:Y:S05]  /*50a60*/  BSYNC.RECONVERGENT B4 ;  /* 0x0000000000047941 */ /* 0x000fea0003800200 */
.L_x_40095:
        /* <DEDUP_REMOVED lines=77> */
.L_x_40094:
[----:B------:R-:W-:Y:S05]  /*50f40*/  BSYNC.RECONVERGENT B3 ;  /* 0x0000000000037941 */ /* 0x000fea0003800200 */
.L_x_40092:
        /* <DEDUP_REMOVED lines=54> */
.L_x_40098:
[----:B------:R-:W-:Y:S05]  /*512b0*/  BSYNC.RECONVERGENT B3 ;  /* 0x0000000000037941 */ /* 0x000fea0003800200 */
.L_x_40097:
        /* <DEDUP_REMOVED lines=176> */
.L_x_40100:
[----:B------:R-:W-:Y:S02]  /*51dc0*/  FSEL R12, RZ, 3.37028055040000000000e+12, P0 ;  /* 0x54442d18ff0c7808 */ /* 0x000fe40000000000 */
[----:B------:R-:W-:-:S07]  /*51dd0*/  FSEL R13, RZ, 2.1426990032196044922, P0 ;  /* 0x400921fbff0d7808 */ /* 0x000fce0000000000 */
.L_x_40101:
[----:B------:R-:W-:Y:S05]  /*51de0*/  BSYNC.RECONVERGENT B0 ;  /* 0x0000000000007941 */ /* 0x000fea0003800200 */
.L_x_40099:
        /* <DEDUP_REMOVED lines=14> */
.L_x_40069:
        /* <DEDUP_REMOVED lines=326> */
.L_x_40103:
[----:B------:R-:W-:Y:S05]  /*53330*/  BSYNC.RECONVERGENT B0 ;  /* 0x0000000000007941 */ /* 0x000fea0003800200 */
.L_x_40102:
        /* <DEDUP_REMOVED lines=8> */
.L_x_40105:
[----:B------:R-:W-:Y:S05]  /*533c0*/  BSYNC.RECONVERGENT B3 ;  /* 0x0000000000037941 */ /* 0x000fea0003800200 */
.L_x_40104:
        /* <DEDUP_REMOVED lines=176> */
.L_x_40107:
[----:B------:R-:W-:Y:S02]  /*53ed0*/  FSEL R12, RZ, 3.37028055040000000000e+12, P0 ;  /* 0x54442d18ff0c7808 */ /* 0x000fe40000000000 */
[----:B------:R-:W-:-:S07]  /*53ee0*/  FSEL R13, RZ, 2.1426990032196044922, P0 ;  /* 0x400921fbff0d7808 */ /* 0x000fce0000000000 */
.L_x_40108:
[----:B------:R-:W-:Y:S05]  /*53ef0*/  BSYNC.RECONVERGENT B0 ;  /* 0x0000000000007941 */ /* 0x000fea0003800200 */
.L_x_40106:
        /* <DEDUP_REMOVED lines=10> */
.L_x_40068:
[----:B------:R-:W-:Y:S01]  /*53fa0*/  UMOV UR4, 0x6a3f9475 ;  /* 0x6a3f947500047882 */ /* 0x000fe20000000000 */
[----:B------:R-:W-:Y:S02]  /*53fb0*/  UMOV UR5, 0x20ca2fe7 ;  /* 0x20ca2fe700057882 */ /* 0x000fe40000000000 */
[----:B------:R-:W0:Y:S02]  /*53fc0*/  DSETP.GEU.AND P0, PT, R30, UR4, PT ;  /* 0x000000041e007e2a */ /* 0x000e24000bf0e000 */
[----:B0-----:R-:W-:Y:S05]  /*53fd0*/  @!P0 BRA `(.L_x_40109) ;  /* 0x00000020002c8947 */ /* 0x001fea0003800000 */
[----:B----4-:R-:W0:Y:S01]  /*53fe0*/  DMUL R4, R30, R30 ;  /* 0x0000001e1e047228 */ /* 0x010e220000000000 */
        /* <DEDUP_REMOVED lines=201> */
.L_x_40111:
        /* <DEDUP_REMOVED lines=53> */
.L_x_40114:
[----:B------:R-:W-:Y:S05]  /*54fd0*/  BSYNC.RECONVERGENT B4 ;  /* 0x0000000000047941 */ /* 0x000fea0003800200 */
.L_x_40113:
        /* <DEDUP_REMOVED lines=77> */
.L_x_40112:
[----:B------:R-:W-:Y:S05]  /*554b0*/  BSYNC.RECONVERGENT B3 ;  /* 0x0000000000037941 */ /* 0x000fea0003800200 */
.L_x_40110:
        /* <DEDUP_REMOVED lines=189> */
.L_x_40109:
        /* <DEDUP_REMOVED lines=175> */
[----:B----4-:R0:W1:Y:S02]  /*56b80*/  DADD R4, |R44|, |R46| ;  /* 0x000000002c047229 */ /* 0x010064000000062e */
        /* <DEDUP_REMOVED lines=18> */
.L_x_40067:
[----:B----4-:R-:W0:Y:S01]  /*56cb0*/  MUFU.RCP64H R5, 2.718280792236328125 ;  /* 0x4005bf0a00057908 */ /* 0x010e220000001800 */
        /* <DEDUP_REMOVED lines=52> */
.L_x_40116:
[----:B------:R-:W-:Y:S05]  /*57000*/  BSYNC.RECONVERGENT B3 ;  /* 0x0000000000037941 */ /* 0x000fea0003800200 */
.L_x_40115:
        /* <DEDUP_REMOVED lines=51> */
.L_x_40118:
[----:B------:R-:W-:Y:S05]  /*57340*/  BSYNC.RECONVERGENT B3 ;  /* 0x0000000000037941 */ /* 0x000fea0003800200 */
.L_x_40117:
        /* <DEDUP_REMOVED lines=112> */
[----:B0-----:R-:W-:-:S05]  /*57a50*/  FFMA R14, RZ, R29, R7 ;  /* 0x0000001dff0e7223 */ /* 0x001fca0000000007 */
[----:B------:R-:W-:-:S15]  /*57a60*/  FSETP.GT.AND P3, PT, |R14|, 1.469367938527859385e-39, PT ;  /* 0x001000000e00780b */ /* 0x000fde0003f64200 */
[----:B------:R-:W-:-:S15]  /*57a70*/  NOP ;  /* 0x0000000000007918 */ /* 0x000fde0000000000 */
[----:B------:R-:W-:-:S15]  /*57a80*/  NOP ;  /* 0x0000000000007918 */ /* 0x000fde0000000000 */
[----:B------:R-:W-:-:S12]  /*57a90*/  NOP ;  /* 0x0000000000007918 */ /* 0x000fd80000000000 */
        /* <DEDUP_REMOVED lines=24> */
[----:B------:R-:W-:Y:S01]  /*57c20*/  @!P0 FSEL R0, R4, R34, !P1 ;  /* 0x0000002204008208 */ /* 0x000fe20004800000 */
[----:B------:R-:W-:Y:S01]  /*57c30*/  IMAD.MOV.U32 R34, RZ, RZ, -0x3ff ;  /* 0xfffffc01ff227424 */ /* 0x000fe200078e00ff */
        /* <DEDUP_REMOVED lines=191> */
.L_x_40120:
[----:B------:R-:W-:Y:S05]  /*58830*/  BSYNC.RECONVERGENT B0 ;  /* 0x0000000000007941 */ /* 0x000fea0003800200 */
.L_x_40119:
        /* <DEDUP_REMOVED lines=9> */
.L_x_40122:
[----:B------:R-:W-:Y:S05]  /*588d0*/  BSYNC.RECONVERGENT B3 ;  /* 0x0000000000037941 */ /* 0x000fea0003800200 */
.L_x_40121:
        /* <DEDUP_REMOVED lines=176> */
.L_x_40124:
[----:B------:R-:W-:Y:S02]  /*593e0*/  FSEL R12, RZ, 3.37028055040000000000e+12, P0 ;  /* 0x54442d18ff0c7808 */ /* 0x000fe40000000000 */
[----:B------:R-:W-:-:S07]  /*593f0*/  FSEL R13, RZ, 2.1426990032196044922, P0 ;  /* 0x400921fbff0d7808 */ /* 0x000fce0000000000 */
.L_x_40125:
[----:B------:R-:W-:Y:S05]  /*59400*/  BSYNC.RECONVERGENT B0 ;  /* 0x0000000000007941 */ /* 0x000fea0003800200 */
.L_x_40123:
        /* <DEDUP_REMOVED lines=14> */
.L_x_40066:
        /* <DEDUP_REMOVED lines=23> */
[----:B------:R-:W-:-:S15]  /*59660*/  FSEL R28, R30, R32, P1 ;  /* 0x000000201e1c7208 */ /* 0x000fde0000800000 */
[----:B------:R-:W-:-:S15]  /*59670*/  NOP ;  /* 0x0000000000007918 */ /* 0x000fde0000000000 */
[----:B------:R-:W-:-:S15]  /*59680*/  NOP ;  /* 0x0000000000007918 */ /* 0x000fde0000000000 */
[----:B------:R-:W-:-:S15]  /*59690*/  NOP ;  /* 0x0000000000007918 */ /* 0x000fde0000000000 */
[----:B0-2---:R-:W0:-:S15]  /*596a0*/  @P0 DMUL R6, R46, 4 ;  /* 0x401000002e060828 */ /* 0x005e1e0000000000 */
        /* <DEDUP_REMOVED lines=268> */
.L_x_40127:
[----:B------:R-:W-:Y:S05]  /*5a770*/  BSYNC.RECONVERGENT B0 ;  /* 0x0000000000007941 */ /* 0x000fea0003800200 */
.L_x_40126:
        /* <DEDUP_REMOVED lines=8> */
.L_x_40129:
[----:B------:R-:W-:Y:S05]  /*5a800*/  BSYNC.RECONVERGENT B3 ;  /* 0x0000000000037941 */ /* 0x000fea0003800200 */
.L_x_40128:
        /* <DEDUP_REMOVED lines=176> */
.L_x_40131:
[----:B------:R-:W-:Y:S02]  /*5b310*/  FSEL R12, RZ, 3.37028055040000000000e+12, P0 ;  /* 0x54442d18ff0c7808 */ /* 0x000fe40000000000 */
[----:B------:R-:W-:-:S07]  /*5b320*/  FSEL R13, RZ, 2.1426990032196044922, P0 ;  /* 0x400921fbff0d7808 */ /* 0x000fce0000000000 */
.L_x_40132:
[----:B------:R-:W-:Y:S05]  /*5b330*/  BSYNC.RECONVERGENT B0 ;  /* 0x0000000000007941 */ /* 0x000fea0003800200 */
.L_x_40130:
        /* <DEDUP_REMOVED lines=9> */
.L_x_40081:
[----:B------:R-:W-:Y:S05]  /*5b3d0*/  BSYNC.RECONVERGENT B2 ;  /* 0x0000000000027941 */ /* 0x000fea0003800200 */
.L_x_40065:
        /* <DEDUP_REMOVED lines=146> */
.L_x_40138:
[----:B------:R-:W-:Y:S05]  /*5bd00*/  BSYNC.RECONVERGENT B0 ;  /* 0x0000000000007941 */ /* 0x000fea0003800200 */
.L_x_40137:
        /* <DEDUP_REMOVED lines=50> */
.L_x_40142:
[----:B------:R-:W-:Y:S05]  /*5c030*/  BSYNC.RECONVERGENT B4 ;  /* 0x0000000000047941 */ /* 0x000fea0003800200 */
.L_x_40141:
[----:B------:R-:W-:Y:S01]  /*5c040*/  VIADD R3, R3, 0x1 ;  /* 0x0000000103037836 */ /* 0x000fe20000000000 */
[----:B------:R-:W-:Y:S06]  /*5c050*/  BRA `(.L_x_40143) ;  /* 0x0000000000087947 */ /* 0x000fec0003800000 */
.L_x_40140:
[----:B------:R2:W4:Y:S02]  /*5c060*/  DMUL R22, RZ, R30 ;  /* 0x0000001eff167228 */ /* 0x0005240000000000 */
[----:B--2-4-:R-:W-:-:S07]  /*5c070*/  IMAD.MOV.U32 R3, RZ, RZ, 0x1 ;  /* 0x00000001ff037424 */ /* 0x014fce00078e00ff */
.L_x_40143:
[----:B------:R-:W-:Y:S05]  /*5c080*/  BSYNC.RECONVERGENT B3 ;  /* 0x0000000000037941 */ /* 0x000fea0003800200 */
.L_x_40139:
        /* <DEDUP_REMOVED lines=116> */
.L_x_40145:
[----:B------:R0:W2:Y:S02]  /*5c7d0*/  DMUL R22, RZ, R30 ;  /* 0x0000001eff167228 */ /* 0x0000a40000000000 */
[----:B0-2---:R-:W-:-:S07]  /*5c7e0*/  IMAD.MOV.U32 R3, RZ, RZ, RZ ;  /* 0x000000ffff037224 */ /* 0x005fce00078e00ff */
.L_x_40146:
[----:B------:R-:W-:Y:S05]  /*5c7f0*/  BSYNC.RECONVERGENT B3 ;  /* 0x0000000000037941 */ /* 0x000fea0003800200 */
.L_x_40144:
        /* <DEDUP_REMOVED lines=73> */
.L_x_40136:
        /* <DEDUP_REMOVED lines=125> */
.L_x_40148:
[----:B------:R-:W-:Y:S05]  /*5d460*/  BSYNC.RECONVERGENT B0 ;  /* 0x0000000000007941 */ /* 0x000fea0003800200 */
.L_x_40147:
        /* <DEDUP_REMOVED lines=62> */
.L_x_40152:
[----:B------:R-:W-:Y:S05]  /*5d850*/  BSYNC.RECONVERGENT B4 ;  /* 0x0000000000047941 */ /* 0x000fea0003800200 */
.L_x_40151:
[----:B------:R-:W-:Y:S01]  /*5d860*/  VIADD R3, R3, 0x1 ;  /* 0x0000000103037836 */ /* 0x000fe20000000000 */
[----:B------:R-:W-:Y:S06]  /*5d870*/  BRA `(.L_x_40153) ;  /* 0x0000000000087947 */ /* 0x000fec0003800000 */
.L_x_40150:
[----:B------:R1:W2:Y:S02]  /*5d880*/  DMUL R28, RZ, R30 ;  /* 0x0000001eff1c7228 */ /* 0x0002a40000000000 */
[----:B-12---:R-:W-:-:S07]  /*5d890*/  IMAD.MOV.U32 R3, RZ, RZ, 0x1 ;  /* 0x00000001ff037424 */ /* 0x006fce00078e00ff */
.L_x_40153:
[----:B------:R-:W-:Y:S05]  /*5d8a0*/  BSYNC.RECONVERGENT B3 ;  /* 0x0000000000037941 */ /* 0x000fea0003800200 */
.L_x_40149:
[----:B------:R-:W1:Y:S01]  /*5d8b0*/  LDCU.64 UR4, c[0x4][0x1b0] ;  /* 0x01003600ff0477ac */ /* 0x000e620008000a00 */
[----:B------:R-:W-:-:S05]  /*5d8c0*/  IMAD.SHL.U32 R0, R3, 0x40, RZ ;  /* 0x0000004003007824 */ /* 0x000fca00078e00ff */
[----:B------:R-:W-:-:S04]  /*5d8d0*/  LOP3.LUT R0, R0, 0x40, RZ, 0xc0, !PT ;  /* 0x0000004000007812 */ /* 0x000fc800078ec0ff */
[----:B-1----:R-:W-:-:S05]  /*5d8e0*/  IADD3 R34, P0, PT, R0, UR4, RZ ;  /* 0x0000000400227c10 */ /* 0x002fca000ff1e0ff */
        /* <DEDUP_REMOVED lines=122> */
.L_x_40155:
[----:B------:R0:W1:Y:S02]  /*5e090*/  DMUL R34, RZ, R30 ;  /* 0x0000001eff227228 */ /* 0x0000640000000000 */
[----:B01----:R-:W-:-:S07]  /*5e0a0*/  IMAD.MOV.U32 R3, RZ, RZ, RZ ;  /* 0x000000ffff037224 */ /* 0x003fce00078e00ff */
.L_x_40156:
[----:B------:R-:W-:Y:S05]  /*5e0b0*/  BSYNC.RECONVERGENT B3 ;  /* 0x0000000000037941 */ /* 0x000fea0003800200 */
.L_x_40154:
        /* <DEDUP_REMOVED lines=84> */
.L_x_40135:
        /* <DEDUP_REMOVED lines=10> */
.L_x_40157:
[----:B------:R-:W0:Y:S02]  /*5e6a0*/  DADD R30, R30, -R30 ;  /* 0x000000001e1e7229 */ /* 0x000e24000000081e */
[----:B0-----:R-:W-:Y:S02]  /*5e6b0*/  IMAD.MOV.U32 R28, RZ, RZ, R30 ;  /* 0x000000ffff1c7224 */ /* 0x001fe400078e001e */
[----:B------:R-:W-:Y:S01]  /*5e6c0*/  IMAD.MOV.U32 R29, RZ, RZ, R31 ;  /* 0x000000ffff1d7224 */ /* 0x000fe200078e001f */
[----:B------:R-:W-:Y:S06]  /*5e6d0*/  BRA `(.L_x_40064) ;  /* 0x0000001400987947 */ /* 0x000fec0003800000 */
.L_x_40134:
        /* <DEDUP_REMOVED lines=50> */
.L_x_40161:
[----:B------:R-:W-:Y:S05]  /*5ea00*/  BSYNC.RECONVERGENT B4 ;  /* 0x0000000000047941 */ /* 0x000fea0003800200 */
.L_x_40160:
[----:B------:R-:W-:Y:S01]  /*5ea10*/  VIADD R3, R3, 0x1 ;  /* 0x0000000103037836 */ /* 0x000fe20000000000 */
[----:B------:R-:W-:Y:S06]  /*5ea20*/  BRA `(.L_x_40162) ;  /* 0x0000000000087947 */ /* 0x000fec0003800000 */
.L_x_40159:
[----:B------:R0:W1:Y:S02]  /*5ea30*/  DMUL R20, RZ, R30 ;  /* 0x0000001eff147228 */ /* 0x0000640000000000 */
[----:B01----:R-:W-:-:S07]  /*5ea40*/  IMAD.MOV.U32 R3, RZ, RZ, 0x1 ;  /* 0x00000001ff037424 */ /* 0x003fce00078e00ff */
.L_x_40162:
[----:B------:R-:W-:Y:S05]  /*5ea50*/  BSYNC.RECONVERGENT B3 ;  /* 0x0000000000037941 */ /* 0x000fea0003800200 */
.L_x_40158:
        /* <DEDUP_REMOVED lines=116> */
.L_x_40164:
[----:B------:R0:W1:Y:S02]  /*5f1a0*/  DMUL R20, RZ, R30 ;  /* 0x0000001eff147228 */ /* 0x0000640000000000 */
[----:B01----:R-:W-:-:S07]  /*5f1b0*/  IMAD.MOV.U32 R3, RZ, RZ, RZ ;  /* 0x000000ffff037224 */ /* 0x003fce00078e00ff */
.L_x_40165:
[----:B------:R-:W-:Y:S05]  /*5f1c0*/  BSYNC.RECONVERGENT B3 ;  /* 0x0000000000037941 */ /* 0x000fea0003800200 */
.L_x_40163:
        /* <DEDUP_REMOVED lines=64> */
.L_x_40133:
        /* <DEDUP_REMOVED lines=119> */
.L_x_40064:
[----:B------:R-:W-:Y:S05]  /*5fd40*/  BSYNC.RECONVERGENT B1 ;  /* 0x0000000000017941 */ /* 0x000fea0003800200 */
.L_x_40063:
[----:B------:R-:W0:Y:S01]  /*5fd50*/  LDC.U8 R22, c[0x0][0x3b8] ;  /* 0x0000ee00ff167b82 */ /* 0x000e220000000000 */
[----:B------:R-:W-:Y:S01]  /*5fd60*/  ISETP.GE.AND P0, PT, R2, UR38, PT ;  /* 0x0000002602007c0c */ /* 0x000fe2000bf06270 */
[----:B------:R-:W-:Y:S04]  /*5fd70*/  BSSY.RECONVERGENT B7, `(.L_x_40166) ;  /* 0x0000419000077945 */ /* 0x000fe80003800200 */
[----:B------:R-:W-:Y:S08]  /*5fd80*/  BSSY.RELIABLE B6, `(.L_x_40167) ;  /* 0x00002c4000067945 */ /* 0x000ff00003800100 */
[----:B------:R-:W-:Y:S05]  /*5fd90*/  @P0 BRA `(.L_x_40168) ;  /* 0x0000002800fc0947 */ /* 0x000fea0003800000 */
[----:B------:R-:W5:Y:S01]  /*5fda0*/  LDCU UR4, c[0x0][0x3bc] ;  /* 0x00007780ff0477ac */ /* 0x000f620008000800 */
[----:B------:R-:W-:Y:S01]  /*5fdb0*/  IMAD.U32 R3, RZ, RZ, UR40 ;  /* 0x00000028ff037e24 */ /* 0x000fe2000f8e00ff */
[----:B012-4-:R-:W0:Y:S03]  /*5fdc0*/  LDC.64 R4, c[0x0][0x390] ;  /* 0x0000e400ff047b82 */ /* 0x017e260000000a00 */
        /* <DEDUP_REMOVED lines=20> */
.L_x_40172:
[----:B------:R-:W0:Y:S01]  /*5ff10*/  F2I.S64.F64.TRUNC R8, R8 ;  /* 0x0000000800087311 */ /* 0x000e22000030d900 */
[----:B------:R-:W-:Y:S02]  /*5ff20*/  IMAD.MOV.U32 R2, RZ, RZ, R48 ;  /* 0x000000ffff027224 */ /* 0x000fe400078e0030 */
[----:B0-----:R-:W-:-:S05]  /*5ff30*/  IMAD.MOV.U32 R3, RZ, RZ, R8 ;  /* 0x000000ffff037224 */ /* 0x001fca00078e0008 */
[----:B------:R0:W-:Y:S01]  /*5ff40*/  STG.E.U8 desc[UR36][R4.64], R3 ;  /* 0x0000000304007986 */ /* 0x0001e2000c101124 */
[----:B------:R-:W-:Y:S05]  /*5ff50*/  BRA `(.L_x_40174) ;  /* 0x0000001400347947 */ /* 0x000fea0003800000 */
.L_x_40171:
        /* <DEDUP_REMOVED lines=10> */
.L_x_40176:
[----:B------:R-:W0:Y:S01]  /*60000*/  F2I.F64.TRUNC R9, R8 ;  /* 0x0000000800097311 */ /* 0x000e22000030d100 */
[----:B------:R-:W-:Y:S01]  /*60010*/  IMAD.MOV.U32 R2, RZ, RZ, R48 ;  /* 0x000000ffff027224 */ /* 0x000fe200078e0030 */
[----:B0-----:R0:W-:Y:S01]  /*60020*/  STG.E desc[UR36][R4.64], R9 ;  /* 0x0000000904007986 */ /* 0x0011e2000c101924 */
[----:B------:R-:W-:Y:S05]  /*60030*/  BRA `(.L_x_40174) ;  /* 0x0000001000fc7947 */ /* 0x000fea0003800000 */
.L_x_40175:
[----:B------:R-:W0:Y:S01]  /*60040*/  F2I.F64.TRUNC R9, R8 ;  /* 0x0000000800097311 */ /* 0x000e22000030d100 */
[----:B------:R-:W-:Y:S01]  /*60050*/  IMAD.MOV.U32 R2, RZ, RZ, R48 ;  /* 0x000000ffff027224 */ /* 0x000fe200078e0030 */
[----:B0-----:R0:W-:Y:S01]  /*60060*/  STG.E.U16 desc[UR36][R4.64], R9 ;  /* 0x0000000904007986 */ /* 0x0011e2000c101524 */
[----:B------:R-:W-:Y:S05]  /*60070*/  BRA `(.L_x_40174) ;  /* 0x0000001000ec7947 */ /* 0x000fea0003800000 */
.L_x_40170:
        /* <DEDUP_REMOVED lines=18> */
.L_x_40178:
        /* <DEDUP_REMOVED lines=13> */
.L_x_40177:
        /* <DEDUP_REMOVED lines=29> */
.L_x_40180:
        /* <DEDUP_REMOVED lines=24> */
.L_x_40179:
[----:B------:R0:W-:Y:S01]  /*605c0*/  STG.E.64 desc[UR36][R4.64], R8 ;  /* 0x0000000804007986 */ /* 0x0001e2000c101b24 */
[----:B------:R-:W-:Y:S01]  /*605d0*/  IMAD.MOV.U32 R2, RZ, RZ, R48 ;  /* 0x000000ffff027224 */ /* 0x000fe200078e0030 */
[----:B------:R-:W-:Y:S06]  /*605e0*/  BRA `(.L_x_40174) ;  /* 0x0000000c00907947 */ /* 0x000fec0003800000 */
.L_x_40169:
        /* <DEDUP_REMOVED lines=18> */
.L_x_40183:
[----:B------:R0:W-:Y:S01]  /*60710*/  STG.E.128 desc[UR36][R4.64], R8 ;  /* 0x0000000804007986 */ /* 0x0001e2000c101d24 */
[----:B------:R-:W-:Y:S01]  /*60720*/  IMAD.MOV.U32 R2, RZ, RZ, R48 ;  /* 0x000000ffff027224 */ /* 0x000fe200078e0030 */
[----:B------:R-:W-:Y:S06]  /*60730*/  BRA `(.L_x_40174) ;  /* 0x0000000c003c7947 */ /* 0x000fec0003800000 */
.L_x_40182:
        /* <DEDUP_REMOVED lines=27> */
.L_x_40187:
[----:B------:R-:W-:Y:S05]  /*608f0*/  BSYNC.RECONVERGENT B0 ;  /* 0x0000000000007941 */ /* 0x000fea0003800200 */
.L_x_40186:
[----:B------:R-:W-:Y:S01]  /*60900*/  LOP3.LUT R3, R0, 0x80, R3, 0xf8, !PT ;  /* 0x0000008000037812 */ /* 0x000fe200078ef803 */
[----:B------:R-:W-:-:S04]  /*60910*/  IMAD.MOV.U32 R2, RZ, RZ, R48 ;  /* 0x000000ffff027224 */ /* 0x000fc800078e0030 */
[----:B------:R0:W-:Y:S01]  /*60920*/  STG.E.U8 desc[UR36][R4.64], R3 ;  /* 0x0000000304007986 */ /* 0x0001e2000c101124 */
[----:B------:R-:W-:Y:S05]  /*60930*/  BRA `(.L_x_40174) ;  /* 0x0000000800bc7947 */ /* 0x000fea0003800000 */
.L_x_40185:
        /* <DEDUP_REMOVED lines=23> */
.L_x_40189:
[----:B------:R-:W-:Y:S05]  /*60ab0*/  BSYNC.RECONVERGENT B0 ;  /* 0x0000000000007941 */ /* 0x000fea0003800200 */
.L_x_40188:
[----:B------:R-:W-:Y:S01]  /*60ac0*/  LOP3.LUT R3, R0, 0x80, R3, 0xf8, !PT ;  /* 0x0000008000037812 */ /* 0x000fe200078ef803 */
[----:B------:R-:W-:-:S04]  /*60ad0*/  IMAD.MOV.U32 R2, RZ, RZ, R48 ;  /* 0x000000ffff027224 */ /* 0x000fc800078e0030 */
[----:B------:R0:W-:Y:S01]  /*60ae0*/  STG.E.U8 desc[UR36][R4.64], R3 ;  /* 0x0000000304007986 */ /* 0x0001e2000c101124 */
[----:B------:R-:W-:Y:S05]  /*60af0*/  BRA `(.L_x_40174) ;  /* 0x00000008004c7947 */ /* 0x000fea0003800000 */
.L_x_40184:
        /* <DEDUP_REMOVED lines=13> */
.L_x_40181:
        /* <DEDUP_REMOVED lines=12> */
.L_x_40192:
        /* <DEDUP_REMOVED lines=21> */
.L_x_40195:
[----:B------:R-:W-:-:S04]  /*60de0*/  SHF.R.U32.HI R0, RZ, 0x14, R3 ;  /* 0x00000014ff007819 */ /* 0x000fc80000011603 */
[----:B------:R-:W-:-:S04]  /*60df0*/  LOP3.LUT R0, R0, 0x1, RZ, 0xc0, !PT ;  /* 0x0000000100007812 */ /* 0x000fc800078ec0ff */
[----:B------:R-:W-:-:S04]  /*60e00*/  IADD3 R0, PT, PT, R3, 0x487ffff, R0 ;  /* 0x0487ffff03007810 */ /* 0x000fc80007ffe000 */
[----:B------:R-:W-:-:S04]  /*60e10*/  SHF.R.U32.HI R0, RZ, 0x14, R0 ;  /* 0x00000014ff007819 */ /* 0x000fc80000011600 */
[----:B------:R-:W-:-:S07]  /*60e20*/  LOP3.LUT R2, R0, 0xff, RZ, 0xc0, !PT ;  /* 0x000000ff00027812 */ /* 0x000fce00078ec0ff */
.L_x_40196:
[----:B------:R-:W-:-:S04]  /*60e30*/  SHF.R.U32.HI R3, RZ, 0x18, R3 ;  /* 0x00000018ff037819 */ /* 0x000fc80000011603 */
[----:B------:R-:W-:-:S04]  /*60e40*/  LOP3.LUT R2, R2, 0x80, R3, 0xf8, !PT ;  /* 0x0000008002027812 */ /* 0x000fc800078ef803 */
[----:B------:R-:W-:-:S07]  /*60e50*/  PRMT R0, R2, 0x7610, R0 ;  /* 0x0000761002007816 */ /* 0x000fce0000000000 */
.L_x_40194:
[----:B------:R-:W-:Y:S05]  /*60e60*/  BSYNC.RECONVERGENT B0 ;  /* 0x0000000000007941 */ /* 0x000fea0003800200 */
.L_x_40193:
[----:B------:R1:W-:Y:S01]  /*60e70*/  STG.E.U8 desc[UR36][R4.64], R0 ;  /* 0x0000000004007986 */ /* 0x0003e2000c101124 */
[----:B------:R-:W-:Y:S01]  /*60e80*/  IMAD.MOV.U32 R2, RZ, RZ, R48 ;  /* 0x000000ffff027224 */ /* 0x000fe200078e0030 */
[----:B------:R-:W-:Y:S06]  /*60e90*/  BRA `(.L_x_40174) ;  /* 0x0000000400647947 */ /* 0x000fec0003800000 */
.L_x_40191:
        /* <DEDUP_REMOVED lines=21> */
.L_x_40199:
[----:B------:R-:W-:-:S04]  /*60ff0*/  SHF.R.U32.HI R0, RZ, 0x15, R3 ;  /* 0x00000015ff007819 */ /* 0x000fc80000011603 */
[----:B------:R-:W-:-:S04]  /*61000*/  LOP3.LUT R0, R0, 0x1, RZ, 0xc0, !PT ;  /* 0x0000000100007812 */ /* 0x000fc800078ec0ff */
[----:B------:R-:W-:-:S04]  /*61010*/  IADD3 R0, PT, PT, R3, 0x88fffff, R0 ;  /* 0x088fffff03007810 */ /* 0x000fc80007ffe000 */
[----:B------:R-:W-:-:S04]  /*61020*/  SHF.R.U32.HI R0, RZ, 0x15, R0 ;  /* 0x00000015ff007819 */ /* 0x000fc80000011600 */
[----:B------:R-:W-:-:S07]  /*61030*/  LOP3.LUT R2, R0, 0xff, RZ, 0xc0, !PT ;  /* 0x000000ff00027812 */ /* 0x000fce00078ec0ff */
.L_x_40200:
[----:B------:R-:W-:-:S04]  /*61040*/  SHF.R.U32.HI R3, RZ, 0x18, R3 ;  /* 0x00000018ff037819 */ /* 0x000fc80000011603 */
[----:B------:R-:W-:-:S04]  /*61050*/  LOP3.LUT R2, R2, 0x80, R3, 0xf8, !PT ;  /* 0x0000008002027812 */ /* 0x000fc800078ef803 */
[----:B------:R-:W-:-:S07]  /*61060*/  PRMT R0, R2, 0x7610, R0 ;  /* 0x0000761002007816 */ /* 0x000fce0000000000 */
.L_x_40198:
[----:B------:R-:W-:Y:S05]  /*61070*/  BSYNC.RECONVERGENT B0 ;  /* 0x0000000000007941 */ /* 0x000fea0003800200 */
.L_x_40197:
[----:B------:R2:W-:Y:S01]  /*61080*/  STG.E.U8 desc[UR36][R4.64], R0 ;  /* 0x0000000004007986 */ /* 0x0005e2000c101124 */
[----:B------:R-:W-:Y:S01]  /*61090*/  IMAD.MOV.U32 R2, RZ, RZ, R48 ;  /* 0x000000ffff027224 */ /* 0x000fe200078e0030 */
[----:B------:R-:W-:Y:S06]  /*610a0*/  BRA `(.L_x_40174) ;  /* 0x0000000000e07947 */ /* 0x000fec0003800000 */
.L_x_40190:
[----:B------:R-:W-:-:S13]  /*610b0*/  ISETP.NE.AND P0, PT, R0, 0x1c, PT ;  /* 0x0000001c0000780c */ /* 0x000fda0003f05270 */
[----:B------:R-:W-:Y:S05]  /*610c0*/  @!P0 BRA `(.L_x_40201) ;  /* 0x0000000000cc8947 */ /* 0x000fea0003800000 */
[----:B------:R-:W-:-:S13]  /*610d0*/  ISETP.NE.AND P0, PT, R0, 0x1d, PT ;  /* 0x0000001d0000780c */ /* 0x000fda0003f05270 */
[----:B------:R-:W-:Y:S05]  /*610e0*/  @!P0 BRA `(.L_x_40202) ;  /* 0x0000000000b48947 */ /* 0x000fea0003800000 */
[----:B------:R-:W-:-:S13]  /*610f0*/  ISETP.NE.AND P0, PT, R0, 0x2c, PT ;  /* 0x0000002c0000780c */ /* 0x000fda0003f05270 */
[----:B------:R-:W-:Y:S05]  /*61100*/  @!P0 BRA `(.L_x_40203) ;  /* 0x0000000000488947 */ /* 0x000fea0003800000 */
.L_x_40173:
        /* <DEDUP_REMOVED lines=16> */
.L_x_40204:
[----:B------:R-:W-:Y:S01]  /*61210*/  IMAD.MOV.U32 R2, RZ, RZ, R48 ;  /* 0x000000ffff027224 */ /* 0x000fe200078e0030 */
[----:B------:R-:W-:Y:S06]  /*61220*/  BRA `(.L_x_40174) ;  /* 0x0000000000807947 */ /* 0x000fec0003800000 */
.L_x_40203:
        /* <DEDUP_REMOVED lines=20> */
[----:B------:R-:W-:Y:S02]  /*61370*/  @!P0 IMAD.MOV R0, RZ, RZ, R2 ;  /* 0x000000ffff008224 */ /* 0x000fe400078e0202 */
[----:B------:R-:W-:Y:S02]  /*61380*/  IMAD.MOV.U32 R2, RZ, RZ, R48 ;  /* 0x000000ffff027224 */ /* 0x000fe400078e0030 */
[----:B------:R-:W-:-:S05]  /*61390*/  @P2 IMAD.MOV.U32 R3, RZ, RZ, R0 ;  /* 0x000000ffff032224 */ /* 0x000fca00078e0000 */
[----:B------:R0:W-:Y:S01]  /*613a0*/  STG.E.U8 desc[UR36][R4.64], R3 ;  /* 0x0000000304007986 */ /* 0x0001e2000c101124 */
[----:B------:R-:W-:Y:S05]  /*613b0*/  BRA `(.L_x_40174) ;  /* 0x00000000001c7947 */ /* 0x000fea0003800000 */
.L_x_40202:
[----:B------:R-:W0:Y:S01]  /*613c0*/  F2I.U64.F64.TRUNC R8, R8 ;  /* 0x0000000800087311 */ /* 0x000e22000030d800 */
[----:B------:R-:W-:Y:S01]  /*613d0*/  IMAD.MOV.U32 R2, RZ, RZ, R48 ;  /* 0x000000ffff027224 */ /* 0x000fe200078e0030 */
[----:B0-----:R0:W-:Y:S01]  /*613e0*/  STG.E.64 desc[UR36][R4.64], R8 ;  /* 0x0000000804007986 */ /* 0x0011e2000c101b24 */
[----:B------:R-:W-:Y:S05]  /*613f0*/  BRA `(.L_x_40174) ;  /* 0x00000000000c7947 */ /* 0x000fea0003800000 */
.L_x_40201:
[----:B------:R-:W0:Y:S01]  /*61400*/  F2I.U32.F64.TRUNC R9, R8 ;  /* 0x0000000800097311 */ /* 0x000e22000030d000 */
[----:B------:R-:W-:Y:S01]  /*61410*/  IMAD.MOV.U32 R2, RZ, RZ, R48 ;  /* 0x000000ffff027224 */ /* 0x000fe200078e0030 */
[----:B0-----:R4:W-:Y:S06]  /*61420*/  STG.E desc[UR36][R4.64], R9 ;  /* 0x0000000904007986 */ /* 0x0019ec000c101924 */
.L_x_40174:
[----:B------:R-:W-:-:S13]  /*61430*/  ISETP.GE.AND P0, PT, R2, UR38, PT ;  /* 0x0000002602007c0c */ /* 0x000fda000bf06270 */
[----:B------:R-:W-:Y:S05]  /*61440*/  @P0 BREAK.RELIABLE B6 ;  /* 0x0000000000060942 */ /* 0x000fea0003800100 */
[----:B------:R-:W-:Y:S05]  /*61450*/  @P0 BRA `(.L_x_40205) ;  /* 0x0000002800a80947 */ /* 0x000fea0003800000 */
[----:B------:R-:W5:Y:S01]  /*61460*/  LDCU UR4, c[0x0][0x3bc] ;  /* 0x00007780ff0477ac */ /* 0x000f620008000800 */
[----:B012-4-:R-:W0:Y:S01]  /*61470*/  LDC.64 R4, c[0x0][0x390] ;  /* 0x0000e400ff047b82 */ /* 0x017e220000000a00 */
        /* <DEDUP_REMOVED lines=17> */
[----:B---3--:R-:W0:Y:S02]  /*61590*/  F2I.F64.TRUNC R17, R16 ;  /* 0x0000001000117311 */ /* 0x008e24000030d100 */
[----:B0-----:R1:W-:Y:S01]  /*615a0*/  STG.E.U8 desc[UR36][R4.64], R17 ;  /* 0x0000001104007986 */ /* 0x0013e2000c101124 */
[----:B------:R-:W-:Y:S05]  /*615b0*/  BRA `(.L_x_40211) ;  /* 0x0000001000f07947 */ /* 0x000fea0003800000 */
.L_x_40209:
[----:B---3--:R-:W0:Y:S02]  /*615c0*/  F2I.S64.F64.TRUNC R16, R16 ;  /* 0x0000001000107311 */ /* 0x008e24000030d900 */
[----:B0-----:R-:W-:-:S05]  /*615d0*/  IMAD.MOV.U32 R3, RZ, RZ, R16 ;  /* 0x000000ffff037224 */ /* 0x001fca00078e0010 */
[----:B------:R0:W-:Y:S01]  /*615e0*/  STG.E.U8 desc[UR36][R4.64], R3 ;  /* 0x0000000304007986 */ /* 0x0001e2000c101124 */
[----:B------:R-:W-:Y:S05]  /*615f0*/  BRA `(.L_x_40211) ;  /* 0x0000001000e07947 */ /* 0x000fea0003800000 */
.L_x_40208:
[----:B------:R-:W-:-:S13]  /*61600*/  ISETP.NE.AND P0, PT, R0, 0x2, PT ;  /* 0x000000020000780c */ /* 0x000fda0003f05270 */
[----:B------:R-:W-:Y:S05]  /*61610*/  @!P0 BRA `(.L_x_40212) ;  /* 0x0000000000288947 */ /* 0x000fea0003800000 */
[----:B------:R-:W-:-:S13]  /*61620*/  ISETP.NE.AND P0, PT, R0, 0x3, PT ;  /* 0x000000030000780c */ /* 0x000fda0003f05270 */
[----:B------:R-:W-:Y:S05]  /*61630*/  @!P0 BRA `(.L_x_40213) ;  /* 0x0000000000148947 */ /* 0x000fea0003800000 */
[----:B------:R-:W-:-:S13]  /*61640*/  ISETP.NE.AND P0, PT, R0, 0x4, PT ;  /* 0x000000040000780c */ /* 0x000fda0003f05270 */
[----:B------:R-:W-:Y:S05]  /*61650*/  @P0 BRA `(.L_x_40210) ;  /* 0x0000000c00840947 */ /* 0x000fea0003800000 */
[----:B---3--:R-:W0:Y:S02]  /*61660*/  F2I.S64.F64.TRUNC R16, R16 ;  /* 0x0000001000107311 */ /* 0x008e24000030d900 */
[----:B0-----:R4:W-:Y:S01]  /*61670*/  STG.E.64 desc[UR36][R4.64], R16 ;  /* 0x0000001004007986 */ /* 0x0019e2000c101b24 */
[----:B------:R-:W-:Y:S05]  /*61680*/  BRA `(.L_x_40211) ;  /* 0x0000001000bc7947 */ /* 0x000fea0003800000 */
.L_x_40213:
[----:B---3--:R-:W0:Y:S02]  /*61690*/  F2I.F64.TRUNC R17, R16 ;  /* 0x0000001000117311 */ /* 0x008e24000030d100 */
[----:B0-----:R3:W-:Y:S01]  /*616a0*/  STG.E desc[UR36][R4.64], R17 ;  /* 0x0000001104007986 */ /* 0x0017e2000c101924 */
[----:B------:R-:W-:Y:S05]  /*616b0*/  BRA `(.L_x_40211) ;  /* 0x0000001000b07947 */ /* 0x000fea0003800000 */
.L_x_40212:
[----:B---3--:R-:W0:Y:S02]  /*616c0*/  F2I.F64.TRUNC R17, R16 ;  /* 0x0000001000117311 */ /* 0x008e24000030d100 */
[----:B0-----:R2:W-:Y:S01]  /*616d0*/  STG.E.U16 desc[UR36][R4.64], R17 ;  /* 0x0000001104007986 */ /* 0x0015e2000c101524 */
[----:B------:R-:W-:Y:S05]  /*616e0*/  BRA `(.L_x_40211) ;  /* 0x0000001000a47947 */ /* 0x000fea0003800000 */
.L_x_40207:
        /* <DEDUP_REMOVED lines=8> */
[----:B---3--:R-:W0:-:S15]  /*61770*/  F2F.F32.F64 R3, R16 ;  /* 0x0000001000037310 */ /* 0x008e1e0000301000 */
        /* <DEDUP_REMOVED lines=8> */
.L_x_40215:
        /* <DEDUP_REMOVED lines=12> */
.L_x_40214:
        /* <DEDUP_REMOVED lines=28> */
.L_x_40217:
        /* <DEDUP_REMOVED lines=23> */
.L_x_40216:
[----:B---3--:R0:W-:Y:S01]  /*61bf0*/  STG.E.64 desc[UR36][R4.64], R16 ;  /* 0x0000001004007986 */ /* 0x0081e2000c101b24 */
[----:B------:R-:W-:Y:S05]  /*61c00*/  BRA `(.L_x_40211) ;  /* 0x0000000c005c7947 */ /* 0x000fea0003800000 */
.L_x_40206:
        /* <DEDUP_REMOVED lines=10> */
[----:B---3--:R-:W0:Y:S02]  /*61cb0*/  F2I.U32.F64.TRUNC R17, R16 ;  /* 0x0000001000117311 */ /* 0x008e24000030d000 */
[----:B0-----:R0:W-:Y:S01]  /*61cc0*/  STG.E.U16 desc[UR36][R4.64], R17 ;  /* 0x0000001104007986 */ /* 0x0011e2000c101524 */
[----:B------:R-:W-:Y:S05]  /*61cd0*/  BRA `(.L_x_40211) ;  /* 0x0000000c00287947 */ /* 0x000fea0003800000 */
.L_x_40221:
[----:B------:R-:W-:Y:S01]  /*61ce0*/  UMOV UR4, 0xf0000000 ;  /* 0xf000000000047882 */ /* 0x000fe20000000000 */
[----:B------:R-:W-:Y:S01]  /*61cf0*/  UMOV UR5, 0x380fffff ;  /* 0x380fffff00057882 */ /* 0x000fe20000000000 */
[----:B---3--:R-:W0:-:S15]  /*61d00*/  F2F.F32.F64 R7, R16 ;  /* 0x0000001000077310 */ /* 0x008e1e0000301000 */
        /* <DEDUP_REMOVED lines=23> */
.L_x_40224:
[----:B------:R-:W-:-:S04]  /*61e80*/  SHF.R.U32.HI R3, RZ, 0x18, R7 ;  /* 0x00000018ff037819 */ /* 0x000fc80000011607 */
[----:B------:R-:W-:-:S07]  /*61e90*/  LOP3.LUT R0, R0, 0x80, R3, 0xf8, !PT ;  /* 0x0000008000007812 */ /* 0x000fce00078ef803 */
.L_x_40223:
[----:B------:R-:W-:Y:S05]  /*61ea0*/  BSYNC.RECONVERGENT B0 ;  /* 0x0000000000007941 */ /* 0x000fea0003800200 */
.L_x_40222:
[----:B------:R0:W-:Y:S01]  /*61eb0*/  STG.E.U8 desc[UR36][R4.64], R0 ;  /* 0x0000000004007986 */ /* 0x0001e2000c101124 */
[----:B------:R-:W-:Y:S05]  /*61ec0*/  BRA `(.L_x_40211) ;  /* 0x0000000800ac7947 */ /* 0x000fea0003800000 */
.L_x_40220:
        /* <DEDUP_REMOVED lines=26> */
.L_x_40227:
[----:B------:R-:W-:-:S04]  /*62070*/  SHF.R.U32.HI R3, RZ, 0x18, R7 ;  /* 0x00000018ff037819 */ /* 0x000fc80000011607 */
[----:B------:R-:W-:-:S07]  /*62080*/  LOP3.LUT R0, R0, 0x80, R3, 0xf8, !PT ;  /* 0x0000008000007812 */ /* 0x000fce00078ef803 */
.L_x_40226:
[----:B------:R-:W-:Y:S05]  /*62090*/  BSYNC.RECONVERGENT B0 ;  /* 0x0000000000007941 */ /* 0x000fea0003800200 */
.L_x_40225:
[----:B------:R0:W-:Y:S01]  /*620a0*/  STG.E.U8 desc[UR36][R4.64], R0 ;  /* 0x0000000004007986 */ /* 0x0001e2000c101124 */
[----:B------:R-:W-:Y:S05]  /*620b0*/  BRA `(.L_x_40211) ;  /* 0x0000000800307947 */ /* 0x000fea0003800000 */
.L_x_40219:
        /* <DEDUP_REMOVED lines=30> */
.L_x_40229:
[----:B---3--:R-:W0:Y:S02]  /*622a0*/  F2I.U64.F64.TRUNC R16, R16 ;  /* 0x0000001000107311 */ /* 0x008e24000030d800 */
[----:B0-----:R0:W-:Y:S01]  /*622b0*/  STG.E.64 desc[UR36][R4.64], R16 ;  /* 0x0000001004007986 */ /* 0x0011e2000c101b24 */
[----:B------:R-:W-:Y:S05]  /*622c0*/  BRA `(.L_x_40211) ;  /* 0x0000000400ac7947 */ /* 0x000fea0003800000 */
.L_x_40228:
[----:B---3--:R-:W0:Y:S02]  /*622d0*/  F2I.U32.F64.TRUNC R17, R16 ;  /* 0x0000001000117311 */ /* 0x008e24000030d000 */
[----:B0-----:R0:W-:Y:S01]  /*622e0*/  STG.E desc[UR36][R4.64], R17 ;  /* 0x0000001104007986 */ /* 0x0011e2000c101924 */
[----:B------:R-:W-:Y:S05]  /*622f0*/  BRA `(.L_x_40211) ;  /* 0x0000000400a07947 */ /* 0x000fea0003800000 */
.L_x_40218:
[----:B------:R-:W-:-:S13]  /*62300*/  ISETP.GT.AND P0, PT, R0, 0xe, PT ;  /* 0x0000000e0000780c */ /* 0x000fda0003f04270 */
[----:B------:R-:W-:Y:S05]  /*62310*/  @P0 BRA `(.L_x_40230) ;  /* 0x00000000003c0947 */ /* 0x000fea0003800000 */
[----:B------:R-:W-:-:S13]  /*62320*/  ISETP.NE.AND P0, PT, R0, 0xa, PT ;  /* 0x0000000a0000780c */ /* 0x000fda0003f05270 */
[----:B------:R-:W-:Y:S05]  /*62330*/  @!P0 BRA `(.L_x_40231) ;  /* 0x00000000002c8947 */ /* 0x000fea0003800000 */
[----:B------:R-:W-:-:S13]  /*62340*/  ISETP.NE.AND P0, PT, R0, 0xb, PT ;  /* 0x0000000b0000780c */ /* 0x000fda0003f05270 */
[----:B------:R-:W-:Y:S05]  /*62350*/  @P0 BRA `(.L_x_40210) ;  /* 0x0000000000440947 */ /* 0x000fea0003800000 */
[----:B------:R-:W3:-:S15]  /*62360*/  DSETP.NEU.AND P0, PT, R18, RZ, PT ;  /* 0x000000ff1200722a */ /* 0x000ede0003f0d000 */
[----:B------:R-:W-:-:S15]  /*62370*/  NOP ;  /* 0x0000000000007918 */ /* 0x000fde0000000000 */
[----:B------:R-:W-:-:S15]  /*62380*/  NOP ;  /* 0x0000000000007918 */ /* 0x000fde0000000000 */
[----:B------:R-:W-:-:S15]  /*62390*/  NOP ;  /* 0x0000000000007918 */ /* 0x000fde0000000000 */
[----:B------:R-:W-:-:S04]  /*623a0*/  NOP ;  /* 0x0000000000007918 */ /* 0x000fc80000000000 */
[----:B---3--:R-:W0:Y:S02]  /*623b0*/  DSETP.NEU.OR P0, PT, R16, RZ, P0 ;  /* 0x000000ff1000722a */ /* 0x008e24000070d400 */
[----:B0-----:R-:W-:-:S05]  /*623c0*/  SEL R3, RZ, 0x1, !P0 ;  /* 0x00000001ff037807 */ /* 0x001fca0004000000 */
[----:B------:R0:W-:Y:S01]  /*623d0*/  STG.E.U8 desc[UR36][R4.64], R3 ;  /* 0x0000000304007986 */ /* 0x0001e2000c101124 */
[----:B------:R-:W-:Y:S05]  /*623e0*/  BRA `(.L_x_40211) ;  /* 0x0000000400647947 */ /* 0x000fea0003800000 */
.L_x_40231:
[----:B---3--:R0:W-:Y:S01]  /*623f0*/  STG.E.128 desc[UR36][R4.64], R16 ;  /* 0x0000001004007986 */ /* 0x0081e2000c101d24 */
[----:B------:R-:W-:Y:S05]  /*62400*/  BRA `(.L_x_40211) ;  /* 0x00000004005c7947 */ /* 0x000fea0003800000 */
.L_x_40230:
[----:B------:R-:W-:-:S13]  /*62410*/  ISETP.NE.AND P0, PT, R0, 0xf, PT ;  /* 0x0000000f0000780c */ /* 0x000fda0003f05270 */
[----:B------:R-:W-:Y:S05]  /*62420*/  @!P0 BRA `(.L_x_40232) ;  /* 0x0000000400288947 */ /* 0x000fea0003800000 */
[----:B------:R-:W-:-:S13]  /*62430*/  ISETP.NE.AND P0, PT, R0, 0x17, PT ;  /* 0x000000170000780c */ /* 0x000fda0003f05270 */
[----:B------:R-:W-:Y:S05]  /*62440*/  @!P0 BRA `(.L_x_40233) ;  /* 0x0000000000b08947 */ /* 0x000fea0003800000 */
[----:B------:R-:W-:-:S13]  /*62450*/  ISETP.NE.AND P0, PT, R0, 0x18, PT ;  /* 0x000000180000780c */ /* 0x000fda0003f05270 */
[----:B------:R-:W-:Y:S05]  /*62460*/  @!P0 BRA `(.L_x_40234) ;  /* 0x0000000000448947 */ /* 0x000fea0003800000 */
.L_x_40210:
        /* <DEDUP_REMOVED lines=16> */
.L_x_40235:
[----:B------:R-:W-:Y:S05]  /*62570*/  BRA `(.L_x_40211) ;  /* 0x0000000400007947 */ /* 0x000fea0003800000 */
.L_x_40234:
        /* <DEDUP_REMOVED lines=21> */
.L_x_40237:
[----:B------:R-:W-:Y:S05]  /*626d0*/  BSYNC.RECONVERGENT B0 ;  /* 0x0000000000007941 */ /* 0x000fea0003800200 */
.L_x_40236:
[----:B------:R-:W-:-:S05]  /*626e0*/  LOP3.LUT R3, R0, 0x80, R3, 0xf8, !PT ;  /* 0x0000008000037812 */ /* 0x000fca00078ef803 */
[----:B------:R0:W-:Y:S01]  /*626f0*/  STG.E.U8 desc[UR36][R4.64], R3 ;  /* 0x0000000304007986 */ /* 0x0001e2000c101124 */
[----:B------:R-:W-:Y:S05]  /*62700*/  BRA `(.L_x_40211) ;  /* 0x00000000009c7947 */ /* 0x000fea0003800000 */
.L_x_40233:
        /* <DEDUP_REMOVED lines=20> */
.L_x_40239:
[----:B------:R-:W-:Y:S01]  /*62850*/  IMAD.MOV.U32 R0, RZ, RZ, 0x7f ;  /* 0x0000007fff007424 */ /* 0x000fe200078e00ff */
[----:B------:R-:W-:-:S04]  /*62860*/  ISETP.GT.U32.AND P0, PT, R3, 0x7f800000, PT ;  /* 0x7f8000000300780c */ /* 0x000fc80003f04070 */
[----:B------:R-:W-:-:S09]  /*62870*/  SEL R0, R0, 0x7c, P0 ;  /* 0x0000007c00007807 */ /* 0x000fd20000000000 */
.L_x_40240:
[----:B------:R-:W-:Y:S05]  /*62880*/  BSYNC.RECONVERGENT B0 ;  /* 0x0000000000007941 */ /* 0x000fea0003800200 */
.L_x_40238:
[----:B------:R-:W-:-:S04]  /*62890*/  SHF.R.U32.HI R3, RZ, 0x18, R7 ;  /* 0x00000018ff037819 */ /* 0x000fc80000011607 */
[----:B------:R-:W-:-:S05]  /*628a0*/  LOP3.LUT R3, R0, 0x80, R3, 0xf8, !PT ;  /* 0x0000008000037812 */ /* 0x000fca00078ef803 */
[----:B------:R0:W-:Y:S01]  /*628b0*/  STG.E.U8 desc[UR36][R4.64], R3 ;  /* 0x0000000304007986 */ /* 0x0001e2000c101124 */
[----:B------:R-:W-:Y:S05]  /*628c0*/  BRA `(.L_x_40211) ;  /* 0x00000000002c7947 */ /* 0x000fea0003800000 */
.L_x_40232:
        /* <DEDUP_REMOVED lines=11> */
.L_x_40211:
[----:B------:R-:W-:-:S07]  /*62980*/  VIADD R2, R2, 0x80 ;  /* 0x0000008002027836 */ /* 0x000fce0000000000 */
.L_x_40168:
[----:B------:R-:W-:-:S13]  /*62990*/  ISETP.GE.AND P0, PT, R2, UR38, PT ;  /* 0x0000002602007c0c */ /* 0x000fda000bf06270 */
[----:B------:R-:W-:Y:S05]  /*629a0*/  @P0 BREAK.RELIABLE B6 ;  /* 0x0000000000060942 */ /* 0x000fea0003800100 */
[----:B------:R-:W-:Y:S05]  /*629b0*/  @P0 BRA `(.L_x_40205) ;  /* 0x0000001400500947 */ /* 0x000fea0003800000 */
[----:B------:R-:W-:Y:S05]  /*629c0*/  BSYNC.RELIABLE B6 ;  /* 0x0000000000067941 */ /* 0x000fea0003800100 */
.L_x_40167:
        /* <DEDUP_REMOVED lines=22> */
.L_x_40244:
[----:B------:R-:W0:Y:S02]  /*62b30*/  F2I.S64.F64.TRUNC R24, R24 ;  /* 0x0000001800187311 */ /* 0x000e24000030d900 */
[----:B0-----:R-:W-:-:S05]  /*62b40*/  IMAD.MOV.U32 R3, RZ, RZ, R24 ;  /* 0x000000ffff037224 */ /* 0x001fca00078e0018 */
[----:B------:R0:W-:Y:S01]  /*62b50*/  STG.E.U8 desc[UR36][R4.64], R3 ;  /* 0x0000000304007986 */ /* 0x0001e2000c101124 */
[----:B------:R-:W-:Y:S05]  /*62b60*/  BRA `(.L_x_40246) ;  /* 0x0000001000e07947 */ /* 0x000fea0003800000 */
.L_x_40243:
        /* <DEDUP_REMOVED lines=9> */
.L_x_40248:
[----:B------:R-:W0:Y:S02]  /*62c00*/  F2I.F64.TRUNC R25, R24 ;  /* 0x0000001800197311 */ /* 0x000e24000030d100 */
[----:B0-----:R0:W-:Y:S01]  /*62c10*/  STG.E desc[UR36][R4.64], R25 ;  /* 0x0000001904007986 */ /* 0x0011e2000c101924 */
[----:B------:R-:W-:Y:S05]  /*62c20*/  BRA `(.L_x_40246) ;  /* 0x0000001000b07947 */ /* 0x000fea0003800000 */
.L_x_40247:
[----:B------:R-:W0:Y:S02]  /*62c30*/  F2I.F64.TRUNC R25, R24 ;  /* 0x0000001800197311 */ /* 0x000e24000030d100 */
[----:B0-----:R0:W-:Y:S01]  /*62c40*/  STG.E.U16 desc[UR36][R4.64], R25 ;  /* 0x0000001904007986 */ /* 0x0011e2000c101524 */
[----:B------:R-:W-:Y:S05]  /*62c50*/  BRA `(.L_x_40246) ;  /* 0x0000001000a47947 */ /* 0x000fea0003800000 */
.L_x_40242:
        /* <DEDUP_REMOVED lines=17> */
.L_x_40250:
        /* <DEDUP_REMOVED lines=12> */
.L_x_40249:
        /* <DEDUP_REMOVED lines=28> */
.L_x_40252:
        /* <DEDUP_REMOVED lines=23> */
.L_x_40251:
[----:B------:R0:W-:Y:S01]  /*63160*/  STG.E.64 desc[UR36][R4.64], R24 ;  /* 0x0000001804007986 */ /* 0x0001e2000c101b24 */
[----:B------:R-:W-:Y:S05]  /*63170*/  BRA `(.L_x_40246) ;  /* 0x0000000c005c7947 */ /* 0x000fea0003800000 */
.L_x_40241:
        /* <DEDUP_REMOVED lines=13> */
.L_x_40256:
        /* <DEDUP_REMOVED lines=26> */
.L_x_40259:
[----:B------:R-:W-:-:S04]  /*633f0*/  SHF.R.U32.HI R3, RZ, 0x18, R7 ;  /* 0x00000018ff037819 */ /* 0x000fc80000011607 */
[----:B------:R-:W-:-:S07]  /*63400*/  LOP3.LUT R0, R0, 0x80, R3, 0xf8, !PT ;  /* 0x0000008000007812 */ /* 0x000fce00078ef803 */
.L_x_40258:
[----:B------:R-:W-:Y:S05]  /*63410*/  BSYNC.RECONVERGENT B0 ;  /* 0x0000000000007941 */ /* 0x000fea0003800200 */
.L_x_40257:
[----:B------:R3:W-:Y:S01]  /*63420*/  STG.E.U8 desc[UR36][R4.64], R0 ;  /* 0x0000000004007986 */ /* 0x0007e2000c101124 */
[----:B------:R-:W-:Y:S05]  /*63430*/  BRA `(.L_x_40246) ;  /* 0x0000000800ac7947 */ /* 0x000fea0003800000 */
.L_x_40255:
        /* <DEDUP_REMOVED lines=26> */
.L_x_40262:
[----:B------:R-:W-:-:S04]  /*635e0*/  SHF.R.U32.HI R3, RZ, 0x18, R7 ;  /* 0x00000018ff037819 */ /* 0x000fc80000011607 */
[----:B------:R-:W-:-:S07]  /*635f0*/  LOP3.LUT R0, R0, 0x80, R3, 0xf8, !PT ;  /* 0x0000008000007812 */ /* 0x000fce00078ef803 */
.L_x_40261:
[----:B------:R-:W-:Y:S05]  /*63600*/  BSYNC.RECONVERGENT B0 ;  /* 0x0000000000007941 */ /* 0x000fea0003800200 */
.L_x_40260:
[----:B------:R0:W-:Y:S01]  /*63610*/  STG.E.U8 desc[UR36][R4.64], R0 ;  /* 0x0000000004007986 */ /* 0x0001e2000c101124 */
[----:B------:R-:W-:Y:S05]  /*63620*/  BRA `(.L_x_40246) ;  /* 0x0000000800307947 */ /* 0x000fea0003800000 */
.L_x_40254:
        /* <DEDUP_REMOVED lines=30> */
.L_x_40264:
[----:B------:R-:W0:Y:S02]  /*63810*/  F2I.U64.F64.TRUNC R24, R24 ;  /* 0x0000001800187311 */ /* 0x000e24000030d800 */
[----:B0-----:R1:W-:Y:S01]  /*63820*/  STG.E.64 desc[UR36][R4.64], R24 ;  /* 0x0000001804007986 */ /* 0x0013e2000c101b24 */
[----:B------:R-:W-:Y:S05]  /*63830*/  BRA `(.L_x_40246) ;  /* 0x0000000400ac7947 */ /* 0x000fea0003800000 */
.L_x_40263:
[----:B------:R-:W0:Y:S02]  /*63840*/  F2I.U32.F64.TRUNC R25, R24 ;  /* 0x0000001800197311 */ /* 0x000e24000030d000 */
[----:B0-----:R0:W-:Y:S01]  /*63850*/  STG.E desc[UR36][R4.64], R25 ;  /* 0x0000001904007986 */ /* 0x0011e2000c101924 */
[----:B------:R-:W-:Y:S05]  /*63860*/  BRA `(.L_x_40246) ;  /* 0x0000000400a07947 */ /* 0x000fea0003800000 */
.L_x_40253:
        /* <DEDUP_REMOVED lines=15> */
.L_x_40266:
[----:B------:R0:W-:Y:S01]  /*63960*/  STG.E.128 desc[UR36][R4.64], R24 ;  /* 0x0000001804007986 */ /* 0x0001e2000c101d24 */
[----:B------:R-:W-:Y:S05]  /*63970*/  BRA `(.L_x_40246) ;  /* 0x00000004005c7947 */ /* 0x000fea0003800000 */
.L_x_40265:
[----:B------:R-:W-:-:S13]  /*63980*/  ISETP.NE.AND P0, PT, R0, 0xf, PT ;  /* 0x0000000f0000780c */ /* 0x000fda0003f05270 */
[----:B------:R-:W-:Y:S05]  /*63990*/  @!P0 BRA `(.L_x_40267) ;  /* 0x0000000400288947 */ /* 0x000fea0003800000 */
[----:B------:R-:W-:-:S13]  /*639a0*/  ISETP.NE.AND P0, PT, R0, 0x17, PT ;  /* 0x000000170000780c */ /* 0x000fda0003f05270 */
[----:B------:R-:W-:Y:S05]  /*639b0*/  @!P0 BRA `(.L_x_40268) ;  /* 0x0000000000b08947 */ /* 0x000fea0003800000 */
[----:B------:R-:W-:-:S13]  /*639c0*/  ISETP.NE.AND P0, PT, R0, 0x18, PT ;  /* 0x000000180000780c */ /* 0x000fda0003f05270 */
[----:B------:R-:W-:Y:S05]  /*639d0*/  @!P0 BRA `(.L_x_40269) ;  /* 0x0000000000448947 */ /* 0x000fea0003800000 */
.L_x_40245:
        /* <DEDUP_REMOVED lines=16> */
.L_x_40270:
[----:B------:R-:W-:Y:S05]  /*63ae0*/  BRA `(.L_x_40246) ;  /* 0x0000000400007947 */ /* 0x000fea0003800000 */
.L_x_40269:
        /* <DEDUP_REMOVED lines=21> */
.L_x_40272:
[----:B------:R-:W-:Y:S05]  /*63c40*/  BSYNC.RECONVERGENT B0 ;  /* 0x0000000000007941 */ /* 0x000fea0003800200 */
.L_x_40271:
[----:B------:R-:W-:-:S05]  /*63c50*/  LOP3.LUT R3, R0, 0x80, R3, 0xf8, !PT ;  /* 0x0000008000037812 */ /* 0x000fca00078ef803 */
[----:B------:R0:W-:Y:S01]  /*63c60*/  STG.E.U8 desc[UR36][R4.64], R3 ;  /* 0x0000000304007986 */ /* 0x0001e2000c101124 */
[----:B------:R-:W-:Y:S05]  /*63c70*/  BRA `(.L_x_40246) ;  /* 0x00000000009c7947 */ /* 0x000fea0003800000 */
.L_x_40268:
        /* <DEDUP_REMOVED lines=20> */
.L_x_40274:
[----:B------:R-:W-:Y:S01]  /*63dc0*/  IMAD.MOV.U32 R0, RZ, RZ, 0x7f ;  /* 0x0000007fff007424 */ /* 0x000fe200078e00ff */
[----:B------:R-:W-:-:S04]  /*63dd0*/  ISETP.GT.U32.AND P0, PT, R3, 0x7f800000, PT ;  /* 0x7f8000000300780c */ /* 0x000fc80003f04070 */
[----:B------:R-:W-:-:S09]  /*63de0*/  SEL R0, R0, 0x7c, P0 ;  /* 0x0000007c00007807 */ /* 0x000fd20000000000 */
.L_x_40275:
[----:B------:R-:W-:Y:S05]  /*63df0*/  BSYNC.RECONVERGENT B0 ;  /* 0x0000000000007941 */ /* 0x000fea0003800200 */
.L_x_40273:
[----:B------:R-:W-:-:S04]  /*63e00*/  SHF.R.U32.HI R3, RZ, 0x18, R7 ;  /* 0x00000018ff037819 */ /* 0x000fc80000011607 */
[----:B------:R-:W-:-:S05]  /*63e10*/  LOP3.LUT R3, R0, 0x80, R3, 0xf8, !PT ;  /* 0x0000008000037812 */ /* 0x000fca00078ef803 */
[----:B------:R0:W-:Y:S01]  /*63e20*/  STG.E.U8 desc[UR36][R4.64], R3 ;  /* 0x0000000304007986 */ /* 0x0001e2000c101124 */
[----:B------:R-:W-:Y:S05]  /*63e30*/  BRA `(.L_x_40246) ;  /* 0x00000000002c7947 */ /* 0x000fea0003800000 */
.L_x_40267:
        /* <DEDUP_REMOVED lines=11> */
.L_x_40246:
[----:B------:R-:W-:-:S07]  /*63ef0*/  VIADD R2, R2, 0x80 ;  /* 0x0000008002027836 */ /* 0x000fce0000000000 */
.L_x_40205:
[----:B------:R-:W-:Y:S05]  /*63f00*/  BSYNC.RECONVERGENT B7 ;  /* 0x0000000000077941 */ /* 0x000fea0003800200 */
.L_x_40166:
        /* <DEDUP_REMOVED lines=23> */
.L_x_40279:
[----:B------:R-:W0:Y:S02]  /*64080*/  F2I.S64.F64.TRUNC R28, R28 ;  /* 0x0000001c001c7311 */ /* 0x000e24000030d900 */
[----:B0-----:R-:W-:-:S05]  /*64090*/  IMAD.MOV.U32 R5, RZ, RZ, R28 ;  /* 0x000000ffff057224 */ /* 0x001fca00078e001c */
[----:B------:R-:W-:Y:S01]  /*640a0*/  STG.E.U8 desc[UR36][R2.64], R5 ;  /* 0x0000000502007986 */ /* 0x000fe2000c101124 */
[----:B------:R-:W-:Y:S05]  /*640b0*/  EXIT ;  /* 0x000000000000794d */ /* 0x000fea0003800000 */
.L_x_40278:
        /* <DEDUP_REMOVED lines=9> */
.L_x_40282:
[----:B------:R-:W0:Y:S02]  /*64150*/  F2I.F64.TRUNC R29, R28 ;  /* 0x0000001c001d7311 */ /* 0x000e24000030d100 */
[----:B0-----:R-:W-:Y:S01]  /*64160*/  STG.E desc[UR36][R2.64], R29 ;  /* 0x0000001d02007986 */ /* 0x001fe2000c101924 */
[----:B------:R-:W-:Y:S05]  /*64170*/  EXIT ;  /* 0x000000000000794d */ /* 0x000fea0003800000 */
.L_x_40281:
[----:B------:R-:W0:Y:S02]  /*64180*/  F2I.F64.TRUNC R29, R28 ;  /* 0x0000001c001d7311 */ /* 0x000e24000030d100 */
[----:B0-----:R-:W-:Y:S01]  /*64190*/  STG.E.U16 desc[UR36][R2.64], R29 ;  /* 0x0000001d02007986 */ /* 0x001fe2000c101524 */
[----:B------:R-:W-:Y:S05]  /*641a0*/  EXIT ;  /* 0x000000000000794d */ /* 0x000fea0003800000 */
.L_x_40277:
        /* <DEDUP_REMOVED lines=17> */
.L_x_40284:
        /* <DEDUP_REMOVED lines=12> */
.L_x_40283:
        /* <DEDUP_REMOVED lines=28> */
.L_x_40286:
        /* <DEDUP_REMOVED lines=23> */
.L_x_40285:
[----:B------:R-:W-:Y:S01]  /*646b0*/  STG.E.64 desc[UR36][R2.64], R28 ;  /* 0x0000001c02007986 */ /* 0x000fe2000c101b24 */
[----:B------:R-:W-:Y:S05]  /*646c0*/  EXIT ;  /* 0x000000000000794d */ /* 0x000fea0003800000 */
.L_x_40276:
        /* <DEDUP_REMOVED lines=13> */
.L_x_40290:
        /* <DEDUP_REMOVED lines=26> */
.L_x_40293:
[----:B------:R-:W-:-:S04]  /*64940*/  SHF.R.U32.HI R5, RZ, 0x18, R5 ;  /* 0x00000018ff057819 */ /* 0x000fc80000011605 */
[----:B------:R-:W-:-:S07]  /*64950*/  LOP3.LUT R0, R0, 0x80, R5, 0xf8, !PT ;  /* 0x0000008000007812 */ /* 0x000fce00078ef805 */
.L_x_40292:
[----:B------:R-:W-:Y:S05]  /*64960*/  BSYNC.RECONVERGENT B0 ;  /* 0x0000000000007941 */ /* 0x000fea0003800200 */
.L_x_40291:
[----:B------:R-:W-:Y:S01]  /*64970*/  STG.E.U8 desc[UR36][R2.64], R0 ;  /* 0x0000000002007986 */ /* 0x000fe2000c101124 */
[----:B------:R-:W-:Y:S05]  /*64980*/  EXIT ;  /* 0x000000000000794d */ /* 0x000fea0003800000 */
.L_x_40289:
        /* <DEDUP_REMOVED lines=26> */
.L_x_40296:
[----:B------:R-:W-:-:S04]  /*64b30*/  SHF.R.U32.HI R5, RZ, 0x18, R5 ;  /* 0x00000018ff057819 */ /* 0x000fc80000011605 */
[----:B------:R-:W-:-:S07]  /*64b40*/  LOP3.LUT R0, R0, 0x80, R5, 0xf8, !PT ;  /* 0x0000008000007812 */ /* 0x000fce00078ef805 */
.L_x_40295:
[----:B------:R-:W-:Y:S05]  /*64b50*/  BSYNC.RECONVERGENT B0 ;  /* 0x0000000000007941 */ /* 0x000fea0003800200 */
.L_x_40294:
[----:B------:R-:W-:Y:S01]  /*64b60*/  STG.E.U8 desc[UR36][R2.64], R0 ;  /* 0x0000000002007986 */ /* 0x000fe2000c101124 */
[----:B------:R-:W-:Y:S05]  /*64b70*/  EXIT ;  /* 0x000000000000794d */ /* 0x000fea0003800000 */
.L_x_40288:
        /* <DEDUP_REMOVED lines=30> */
.L_x_40298:
[----:B------:R-:W0:Y:S02]  /*64d60*/  F2I.U64.F64.TRUNC R28, R28 ;  /* 0x0000001c001c7311 */ /* 0x000e24000030d800 */
[----:B0-----:R-:W-:Y:S01]  /*64d70*/  STG.E.64 desc[UR36][R2.64], R28 ;  /* 0x0000001c02007986 */ /* 0x001fe2000c101b24 */
[----:B------:R-:W-:Y:S05]  /*64d80*/  EXIT ;  /* 0x000000000000794d */ /* 0x000fea0003800000 */
.L_x_40297:
[----:B------:R-:W0:Y:S02]  /*64d90*/  F2I.U32.F64.TRUNC R29, R28 ;  /* 0x0000001c001d7311 */ /* 0x000e24000030d000 */
[----:B0-----:R-:W-:Y:S01]  /*64da0*/  STG.E desc[UR36][R2.64], R29 ;  /* 0x0000001d02007986 */ /* 0x001fe2000c101924 */
[----:B------:R-:W-:Y:S05]  /*64db0*/  EXIT ;  /* 0x000000000000794d */ /* 0x000fea0003800000 */
.L_x_40287:
        /* <DEDUP_REMOVED lines=15> */
.L_x_40300:
[----:B------:R-:W-:Y:S01]  /*64eb0*/  STG.E.128 desc[UR36][R2.64], R28 ;  /* 0x0000001c02007986 */ /* 0x000fe2000c101d24 */
[----:B------:R-:W-:Y:S05]  /*64ec0*/  EXIT ;  /* 0x000000000000794d */ /* 0x000fea0003800000 */
.L_x_40299:
[----:B------:R-:W-:-:S13]  /*64ed0*/  ISETP.NE.AND P0, PT, R0, 0xf, PT ;  /* 0x0000000f0000780c */ /* 0x000fda0003f05270 */
[----:B------:R-:W-:Y:S05]  /*64ee0*/  @!P0 BRA `(.L_x_40301) ;  /* 0x0000000400288947 */ /* 0x000fea0003800000 */
[----:B------:R-:W-:-:S13]  /*64ef0*/  ISETP.NE.AND P0, PT, R0, 0x17, PT ;  /* 0x000000170000780c */ /* 0x000fda0003f05270 */
[----:B------:R-:W-:Y:S05]  /*64f00*/  @!P0 BRA `(.L_x_40302) ;  /* 0x0000000000b08947 */ /* 0x000fea0003800000 */
[----:B------:R-:W-:-:S13]  /*64f10*/  ISETP.NE.AND P0, PT, R0, 0x18, PT ;  /* 0x000000180000780c */ /* 0x000fda0003f05270 */
[----:B------:R-:W-:Y:S05]  /*64f20*/  @!P0 BRA `(.L_x_40303) ;  /* 0x0000000000448947 */ /* 0x000fea0003800000 */
.L_x_40280:
        /* <DEDUP_REMOVED lines=16> */
.L_x_40304:
[----:B------:R-:W-:Y:S05]  /*65030*/  EXIT ;  /* 0x000000000000794d */ /* 0x000fea0003800000 */
.L_x_40303:
        /* <DEDUP_REMOVED lines=21> */
.L_x_40306:
[----:B------:R-:W-:Y:S05]  /*65190*/  BSYNC.RECONVERGENT B0 ;  /* 0x0000000000007941 */ /* 0x000fea0003800200 */
.L_x_40305:
[----:B------:R-:W-:-:S05]  /*651a0*/  LOP3.LUT R5, R0, 0x80, R5, 0xf8, !PT ;  /* 0x0000008000057812 */ /* 0x000fca00078ef805 */
[----:B------:R-:W-:Y:S01]  /*651b0*/  STG.E.U8 desc[UR36][R2.64], R5 ;  /* 0x0000000502007986 */ /* 0x000fe2000c101124 */
[----:B------:R-:W-:Y:S05]  /*651c0*/  EXIT ;  /* 0x000000000000794d */ /* 0x000fea0003800000 */
.L_x_40302:
        /* <DEDUP_REMOVED lines=20> */
.L_x_40308:
[----:B------:R-:W-:Y:S01]  /*65310*/  IMAD.MOV.U32 R0, RZ, RZ, 0x7f ;  /* 0x0000007fff007424 */ /* 0x000fe200078e00ff */
[----:B------:R-:W-:-:S04]  /*65320*/  ISETP.GT.U32.AND P0, PT, R4, 0x7f800000, PT ;  /* 0x7f8000000400780c */ /* 0x000fc80003f04070 */
[----:B------:R-:W-:-:S09]  /*65330*/  SEL R0, R0, 0x7c, P0 ;  /* 0x0000007c00007807 */ /* 0x000fd20000000000 */
.L_x_40309:
[----:B------:R-:W-:Y:S05]  /*65340*/  BSYNC.RECONVERGENT B0 ;  /* 0x0000000000007941 */ /* 0x000fea0003800200 */
.L_x_40307:
[----:B------:R-:W-:-:S04]  /*65350*/  SHF.R.U32.HI R5, RZ, 0x18, R5 ;  /* 0x00000018ff057819 */ /* 0x000fc80000011605 */
[----:B------:R-:W-:-:S05]  /*65360*/  LOP3.LUT R5, R0, 0x80, R5, 0xf8, !PT ;  /* 0x0000008000057812 */ /* 0x000fca00078ef805 */
[----:B------:R-:W-:Y:S01]  /*65370*/  STG.E.U8 desc[UR36][R2.64], R5 ;  /* 0x0000000502007986 */ /* 0x000fe2000c101124 */
[----:B------:R-:W-:Y:S05]  /*65380*/  EXIT ;  /* 0x000000000000794d */ /* 0x000fea0003800000 */
.L_x_40301:
        /* <DEDUP_REMOVED lines=12> */
        .weak           $__internal_73_$__cuda_sm20_div_rn_f64_full
        .type           $__internal_73_$__cuda_sm20_div_rn_f64_full,@function
        .size           $__internal_73_$__cuda_sm20_div_rn_f64_full,($_ZN2at6native27unrolled_elementwise_kernelIZZZNS0_50_GLOBAL__N__2680c7bb_12_PowKernel_cu_7dd49032_317024pow_tensor_tensor_kernelERNS_18TensorIteratorBaseEENKUlvE_clEvENKUlvE6_clEvEUlN3c107complexIdEES9_E_St5arrayIPcLm3EELi4E23TrivialOffsetCalculatorILi2EjESE_ILi1EjENS0_6memory12LoadWithCastILi2EEENSH_13StoreWithCastILi1EEEEEviT_T0_T2_T3_T4_T5_$__internal_trig_reduction_slowpathd - $__internal_73_$__cuda_sm20_div_rn_f64_full)
$__internal_73_$__cuda_sm20_div_rn_f64_full:
[C---:B------:R-:W-:Y:S01]  /*65450*/  FSETP.GEU.AND P2, PT, |R3|.reuse, 1.469367938527859385e-39, PT ;  /* 0x001000000300780b */ /* 0x040fe20003f4e200 */
[----:B------:R-:W-:Y:S01]  /*65460*/  IMAD.MOV.U32 R14, RZ, RZ, R12 ;  /* 0x000000ffff0e7224 */ /* 0x000fe200078e000c */
[----:B------:R-:W-:Y:S01]  /*65470*/  LOP3.LUT R13, R3, 0x800fffff, RZ, 0xc0, !PT ;  /* 0x800fffff030d7812 */ /* 0x000fe200078ec0ff */
[----:B------:R-:W-:Y:S01]  /*65480*/  IMAD.MOV.U32 R15, RZ, RZ, R3 ;  /* 0x000000ffff0f7224 */ /* 0x000fe200078e0003 */
[----:B------:R-:W-:Y:S01]  /*65490*/  FSETP.GEU.AND P0, PT, |R7|, 1.469367938527859385e-39, PT ;  /* 0x001000000700780b */ /* 0x000fe20003f0e200 */
[----:B------:R-:W-:Y:S01]  /*654a0*/  IMAD.MOV.U32 R50, RZ, RZ, 0x1 ;  /* 0x00000001ff327424 */ /* 0x000fe200078e00ff */
[----:B------:R-:W-:Y:S01]  /*654b0*/  LOP3.LUT R13, R13, 0x3ff00000, RZ, 0xfc, !PT ;  /* 0x3ff000000d0d7812 */ /* 0x000fe200078efcff */
[----:B------:R-:W-:Y:S01]  /*654c0*/  IMAD.MOV.U32 R60, RZ, RZ, 0x1ca00000 ;  /* 0x1ca00000ff3c7424 */ /* 0x000fe200078e00ff */
[----:B------:R-:W-:Y:S01]  /*654d0*/  LOP3.LUT R58, R7, 0x7ff00000, RZ, 0xc0, !PT ;  /* 0x7ff00000073a7812 */ /* 0x000fe200078ec0ff */
[----:B------:R-:W-:Y:S01]  /*654e0*/  BSSY.RECONVERGENT B0, `(.L_x_40310) ;  /* 0x0000078000007945 */ /* 0x000fe20003800200 */
[----:B------:R-:W-:-:S03]  /*654f0*/  LOP3.LUT R49, R3, 0x7ff00000, RZ, 0xc0, !PT ;  /* 0x7ff0000003317812 */ /* 0x000fc600078ec0ff */
[----:B------:R-:W0:Y:S01]  /*65500*/  @!P2 DMUL R12, R14, 8.98846567431157953865e+307 ;  /* 0x7fe000000e0ca828 */ /* 0x000e220000000000 */
[----:B------:R-:W-:Y:S01]  /*65510*/  ISETP.GE.U32.AND P4, PT, R58, R49, PT ;  /* 0x000000313a00720c */ /* 0x000fe20003f86070 */
[----:B0-----:R-:W0:Y:S01]  /*65520*/  MUFU.RCP64H R51, R13 ;  /* 0x0000000d00337308 */ /* 0x001e220000001800 */
[----:B------:R-:W-:Y:S01]  /*65530*/  @!P2 LOP3.LUT R49, R13, 0x7ff00000, RZ, 0xc0, !PT ;  /* 0x7ff000000d31a812 */ /* 0x000fe200078ec0ff */
[----:B------:R-:W-:-:S15]  /*65540*/  @!P0 IMAD.MOV.U32 R54, RZ, RZ, RZ ;  /* 0x000000ffff368224 */ /* 0x000fde00078e00ff */
[----:B------:R-:W-:-:S15]  /*65550*/  NOP ;  /* 0x0000000000007918 */ /* 0x000fde0000000000 */
[----:B------:R-:W-:-:S15]  /*65560*/  NOP ;  /* 0x0000000000007918 */ /* 0x000fde0000000000 */
[----:B------:R-:W-:-:S15]  /*65570*/  NOP ;  /* 0x0000000000007918 */ /* 0x000fde0000000000 */
[----:B0-----:R-:W0:-:S15]  /*65580*/  DFMA R52, R50, -R12, 1 ;  /* 0x3ff000003234742b */ /* 0x001e1e000000080c */
[----:B------:R-:W-:-:S15]  /*65590*/  NOP ;  /* 0x0000000000007918 */ /* 0x000fde0000000000 */
[----:B------:R-:W-:-:S15]  /*655a0*/  NOP ;  /* 0x0000000000007918 */ /* 0x000fde0000000000 */
[----:B------:R-:W-:-:S15]  /*655b0*/  NOP ;  /* 0x0000000000007918 */ /* 0x000fde0000000000 */
[----:B------:R-:W-:-:S04]  /*655c0*/  NOP ;  /* 0x0000000000007918 */ /* 0x000fc80000000000 */
[----:B0-----:R0:W-:Y:S02]  /*655d0*/  DFMA R56, R52, R52, R52 ;  /* 0x000000343438722b */ /* 0x0011e40000000034 */
[----:B0-----:R-:W-:-:S04]  /*655e0*/  @!P0 LOP3.LUT R52, R15, 0x7ff00000, RZ, 0xc0, !PT ;  /* 0x7ff000000f348812 */ /* 0x001fc800078ec0ff */
[----:B------:R-:W-:Y:S02]  /*655f0*/  @!P0 ISETP.GE.U32.AND P3, PT, R58, R52, PT ;  /* 0x000000343a00820c */ /* 0x000fe40003f66070 */
[C---:B------:R-:W-:Y:S02]  /*65600*/  SEL R52, R60.reuse, 0x63400000, !P4 ;  /* 0x634000003c347807 */ /* 0x040fe40006000000 */
[----:B------:R-:W-:Y:S02]  /*65610*/  @!P0 SEL R3, R60, 0x63400000, !P3 ;  /* 0x634000003c038807 */ /* 0x000fe40005800000 */
[--C-:B------:R-:W-:Y:S01]  /*65620*/  LOP3.LUT R53, R52, 0x800fffff, R7.reuse, 0xf8, !PT ;  /* 0x800fffff34357812 */ /* 0x100fe200078ef807 */
[----:B------:R-:W-:Y:S01]  /*65630*/  IMAD.MOV.U32 R52, RZ, RZ, R6 ;  /* 0x000000ffff347224 */ /* 0x000fe200078e0006 */
[----:B------:R-:W-:-:S04]  /*65640*/  @!P0 LOP3.LUT R3, R3, 0x80000000, R7, 0xf8, !PT ;  /* 0x8000000003038812 */ /* 0x000fc800078ef807 */
[----:B------:R-:W-:Y:S01]  /*65650*/  @!P0 LOP3.LUT R55, R3, 0x100000, RZ, 0xfc, !PT ;  /* 0x0010000003378812 */ /* 0x000fe200078efcff */
[----:B------:R-:W-:-:S15]  /*65660*/  IMAD.MOV.U32 R3, RZ, RZ, R58 ;  /* 0x000000ffff037224 */ /* 0x000fde00078e003a */
[----:B------:R-:W-:-:S15]  /*65670*/  NOP ;  /* 0x0000000000007918 */ /* 0x000fde0000000000 */
[----:B------:R-:W-:-:S15]  /*65680*/  NOP ;  /* 0x0000000000007918 */ /* 0x000fde0000000000 */
[----:B------:R-:W0:Y:S02]  /*65690*/  @!P0 DFMA R52, R52, 2, -R54 ;  /* 0x400000003434882b */ /* 0x000e240000000836 */
[----:B0-----:R-:W-:-:S05]  /*656a0*/  @!P0 LOP3.LUT R3, R53, 0x7ff00000, RZ, 0xc0, !PT ;  /* 0x7ff0000035038812 */ /* 0x001fca00078ec0ff */
[----:B------:R-:W-:-:S05]  /*656b0*/  VIADD R59, R3, 0xffffffff ;  /* 0xffffffff033b7836 */ /* 0x000fca0000000000 */
[----:B------:R-:W-:Y:S01]  /*656c0*/  ISETP.GT.U32.AND P0, PT, R59, 0x7feffffe, PT ;  /* 0x7feffffe3b00780c */ /* 0x000fe20003f04070 */
[----:B------:R-:W-:-:S05]  /*656d0*/  VIADD R59, R49, 0xffffffff ;  /* 0xffffffff313b7836 */ /* 0x000fca0000000000 */
[----:B------:R-:W-:-:S15]  /*656e0*/  ISETP.GT.U32.OR P0, PT, R59, 0x7feffffe, P0 ;  /* 0x7feffffe3b00780c */ /* 0x000fde0000704470 */
[----:B------:R-:W-:-:S15]  /*656f0*/  NOP ;  /* 0x0000000000007918 */ /* 0x000fde0000000000 */
[----:B------:R-:W-:-:S15]  /*65700*/  NOP ;  /* 0x0000000000007918 */ /* 0x000fde0000000000 */
[----:B------:R-:W-:-:S01]  /*65710*/  NOP ;  /* 0x0000000000007918 */ /* 0x000fc20000000000 */
[----:B------:R-:W0:-:S15]  /*65720*/  DFMA R50, R50, R56, R50 ;  /* 0x000000383232722b */ /* 0x000e1e0000000032 */
        /* <DEDUP_REMOVED lines=59> */
.L_x_40311:
        /* <DEDUP_REMOVED lines=17> */
.L_x_40314:
[----:B------:R-:W-:-:S05]  /*65bf0*/  LOP3.LUT R50, R15, 0x80000, RZ, 0xfc, !PT ;  /* 0x000800000f327812 */ /* 0x000fca00078efcff */
[----:B------:R-:W-:Y:S02]  /*65c00*/  IMAD.MOV.U32 R51, RZ, RZ, R50 ;  /* 0x000000ffff337224 */ /* 0x000fe400078e0032 */
[----:B------:R-:W-:Y:S01]  /*65c10*/  IMAD.MOV.U32 R50, RZ, RZ, R14 ;  /* 0x000000ffff327224 */ /* 0x000fe200078e000e */
[----:B------:R-:W-:Y:S06]  /*65c20*/  BRA `(.L_x_40312) ;  /* 0x00000000000c7947 */ /* 0x000fec0003800000 */
.L_x_40313:
[----:B------:R-:W-:-:S05]  /*65c30*/  LOP3.LUT R50, R7, 0x80000, RZ, 0xfc, !PT ;  /* 0x0008000007327812 */ /* 0x000fca00078efcff */
[----:B------:R-:W-:Y:S02]  /*65c40*/  IMAD.MOV.U32 R51, RZ, RZ, R50 ;  /* 0x000000ffff337224 */ /* 0x000fe400078e0032 */
[----:B------:R-:W-:-:S07]  /*65c50*/  IMAD.MOV.U32 R50, RZ, RZ, R6 ;  /* 0x000000ffff327224 */ /* 0x000fce00078e0006 */
.L_x_40312:
[----:B------:R-:W-:Y:S05]  /*65c60*/  BSYNC.RECONVERGENT B0 ;  /* 0x0000000000007941 */ /* 0x000fea0003800200 */
.L_x_40310:
[----:B------:R-:W-:Y:S02]  /*65c70*/  IMAD.MOV.U32 R12, RZ, RZ, R0 ;  /* 0x000000ffff0c7224 */ /* 0x000fe400078e0000 */
[----:B------:R-:W-:Y:S02]  /*65c80*/  IMAD.MOV.U32 R13, RZ, RZ, 0x0 ;  /* 0x00000000ff0d7424 */ /* 0x000fe400078e00ff */
[----:B------:R-:W-:Y:S02]  /*65c90*/  IMAD.MOV.U32 R6, RZ, RZ, R50 ;  /* 0x000000ffff067224 */ /* 0x000fe400078e0032 */
[----:B------:R-:W-:Y:S01]  /*65ca0*/  IMAD.MOV.U32 R7, RZ, RZ, R51 ;  /* 0x000000ffff077224 */ /* 0x000fe200078e0033 */
[----:B------:R-:W-:Y:S06]  /*65cb0*/  RET.REL.NODEC R12 `(_ZN2at6native27unrolled_elementwise_kernelIZZZNS0_50_GLOBAL__N__2680c7bb_12_PowKernel_cu_7dd49032_317024pow_tensor_tensor_kernelERNS_18TensorIteratorBaseEENKUlvE_clEvENKUlvE6_clEvEUlN3c107complexIdEES9_E_St5arrayIPcLm3EELi4E23TrivialOffsetCalculatorILi2EjESE_ILi1EjENS0_6memory12LoadWithCastILi2EEENSH_13StoreWithCastILi1EEEEEviT_T0_T2_T3_T4_T5_) ;  /* 0xfffff9a00cd07950 */ /* 0x000fec0003c3ffff */
        .type           $_ZN2at6native27unrolled_elementwise_kernelIZZZNS0_50_GLOBAL__N__2680c7bb_12_PowKernel_cu_7dd49032_317024pow_tensor_tensor_kernelERNS_18TensorIteratorBaseEENKUlvE_clEvENKUlvE6_clEvEUlN3c107complexIdEES9_E_St5arrayIPcLm3EELi4E23TrivialOffsetCalculatorILi2EjESE_ILi1EjENS0_6memory12LoadWithCastILi2EEENSH_13StoreWithCastILi1EEEEEviT_T0_T2_T3_T4_T5_$__internal_trig_reduction_slowpathd,@function
        .size           $_ZN2at6native27unrolled_elementwise_kernelIZZZNS0_50_GLOBAL__N__2680c7bb_12_PowKernel_cu_7dd49032_317024pow_tensor_tensor_kernelERNS_18TensorIteratorBaseEENKUlvE_clEvENKUlvE6_clEvEUlN3c107complexIdEES9_E_St5arrayIPcLm3EELi4E23TrivialOffsetCalculatorILi2EjESE_ILi1EjENS0_6memory12LoadWithCastILi2EEENSH_13StoreWithCastILi1EEEEEviT_T0_T2_T3_T4_T5_$__internal_trig_reduction_slowpathd,(.L_x_60675 - $_ZN2at6native27unrolled_elementwise_kernelIZZZNS0_50_GLOBAL__N__2680c7bb_12_PowKernel_cu_7dd49032_317024pow_tensor_tensor_kernelERNS_18TensorIteratorBaseEENKUlvE_clEvENKUlvE6_clEvEUlN3c107complexIdEES9_E_St5arrayIPcLm3EELi4E23TrivialOffsetCalculatorILi2EjESE_ILi1EjENS0_6memory12LoadWithCastILi2EEENSH_13StoreWithCastILi1EEEEEviT_T0_T2_T3_T4_T5_$__internal_trig_reduction_slowpathd)
$_ZN2at6native27unrolled_elementwise_kernelIZZZNS0_50_GLOBAL__N__2680c7bb_12_PowKernel_cu_7dd49032_317024pow_tensor_tensor_kernelERNS_18TensorIteratorBaseEENKUlvE_clEvENKUlvE6_clEvEUlN3c107complexIdEES9_E_St5arrayIPcLm3EELi4E23TrivialOffsetCalculatorILi2EjESE_ILi1EjENS0_6memory12LoadWithCastILi2EEENSH_13StoreWithCastILi1EEEEEviT_T0_T2_T3_T4_T5_$__internal_trig_reduction_slowpathd:
        /* <DEDUP_REMOVED lines=19> */
[----:B------:R-:W-:Y:S01]  /*65df0*/  IMAD.MOV.U32 R12, RZ, RZ, R4 ;  /* 0x000000ffff0c7224 */ /* 0x000fe200078e0004 */
[----:B------:R-:W-:Y:S01]  /*65e00*/  IADD3 R7, PT, PT, RZ, -R49, -R54 ;  /* 0x80000031ff077210 */ /* 0x000fe20007ffe836 */
[----:B------:R-:W-:Y:S01]  /*65e10*/  IMAD.SHL.U32 R5, R5, 0x800, RZ ;  /* 0x0000080005057824 */ /* 0x000fe200078e00ff */
[----:B------:R-:W-:Y:S01]  /*65e20*/  CS2R R14, SRZ ;  /* 0x00000000000e7805 */ /* 0x000fe2000001ff00 */
[----:B------:R-:W-:Y:S01]  /*65e30*/  IMAD.MOV.U32 R6, RZ, RZ, RZ ;  /* 0x000000ffff067224 */ /* 0x000fe200078e00ff */
[----:B------:R-:W-:-:S07]  /*65e40*/  LOP3.LUT R4, R13, 0x80000000, RZ, 0xfc, !PT ;  /* 0x800000000d047812 */ /* 0x000fce00078efcff */
.L_x_40319:
        /* <DEDUP_REMOVED lines=11> */
[CC--:B------:R-:W-:Y:S02]  /*65f00*/  IMAD R13, R51.reuse, R5.reuse, RZ ;  /* 0x00000005330d7224 */ /* 0x0c0fe400078e02ff */
[----:B------:R-:W-:Y:S01]  /*65f10*/  IMAD.HI.U32 R15, R51, R5, RZ ;  /* 0x00000005330f7227 */ /* 0x000fe200078e00ff */
[----:B------:R-:W-:-:S04]  /*65f20*/  IADD3 R14, P0, PT, R14, R53, RZ ;  /* 0x000000350e0e7210 */ /* 0x000fc80007f1e0ff */
[----:B------:R-:W-:Y:S01]  /*65f30*/  IADD3 R53, P1, PT, R13, R14, RZ ;  /* 0x0000000e0d357210 */ /* 0x000fe20007f3e0ff */
[----:B------:R-:W-:-:S04]  /*65f40*/  IMAD.HI.U32 R14, R50, R4, RZ ;  /* 0x00000004320e7227 */ /* 0x000fc800078e00ff */
[C---:B------:R-:W-:Y:S02]  /*65f50*/  IMAD R13, R6.reuse, 0x8, R1 ;  /* 0x00000008060d7824 */ /* 0x040fe400078e0201 */
[----:B------:R-:W-:Y:S02]  /*65f60*/  IMAD.X R14, RZ, RZ, R14, P2 ;  /* 0x000000ffff0e7224 */ /* 0x000fe400010e060e */
[----:B------:R-:W-:Y:S01]  /*65f70*/  IMAD R50, R51, R4, RZ ;  /* 0x0000000433327224 */ /* 0x000fe200078e02ff */
[----:B------:R0:W-:Y:S01]  /*65f80*/  STL.64 [R13], R52 ;  /* 0x000000340d007387 */ /* 0x0001e20000100a00 */
[----:B------:R-:W-:Y:S01]  /*65f90*/  VIADD R6, R6, 0x1 ;  /* 0x0000000106067836 */ /* 0x000fe20000000000 */
[----:B------:R-:W-:-:S04]  /*65fa0*/  IADD3.X R14, P0, PT, R15, R14, RZ, P0, !PT ;  /* 0x0000000e0f0e7210 */ /* 0x000fc8000071e4ff */
[----:B------:R-:W-:Y:S01]  /*65fb0*/  IADD3.X R14, P1, PT, R50, R14, RZ, P1, !PT ;  /* 0x0000000e320e7210 */ /* 0x000fe20000f3e4ff */
[----:B0-----:R-:W-:-:S04]  /*65fc0*/  IMAD.HI.U32 R13, R51, R4, RZ ;  /* 0x00000004330d7227 */ /* 0x001fc800078e00ff */
[----:B------:R-:W-:Y:S01]  /*65fd0*/  IMAD.X R13, RZ, RZ, R13, P0 ;  /* 0x000000ffff0d7224 */ /* 0x000fe200000e060d */
[----:B------:R-:W-:-:S03]  /*65fe0*/  ISETP.NE.AND P0, PT, R7, -0xf, PT ;  /* 0xfffffff10700780c */ /* 0x000fc60003f05270 */
[----:B------:R-:W-:-:S04]  /*65ff0*/  IMAD.X R13, RZ, RZ, R13, P1 ;  /* 0x000000ffff0d7224 */ /* 0x000fc800008e060d */
[----:B------:R-:W-:-:S06]  /*66000*/  IMAD.MOV.U32 R15, RZ, RZ, R13 ;  /* 0x000000ffff0f7224 */ /* 0x000fcc00078e000d */
[----:B------:R-:W-:Y:S05]  /*66010*/  @P0 BRA `(.L_x_40319) ;  /* 0xfffffffc008c0947 */ /* 0x000fea000383ffff */
[----:B------:R-:W-:Y:S05]  /*66020*/  BSYNC.RECONVERGENT B2 ;  /* 0x0000000000027941 */ /* 0x000fea0003800200 */
.L_x_40318:
[----:B------:R-:W-:-:S07]  /*66030*/  IMAD.MOV.U32 R4, RZ, RZ, R54 ;  /* 0x000000ffff047224 */ /* 0x000fce00078e0036 */
.L_x_40317:
[----:B------:R-:W-:Y:S05]  /*66040*/  BSYNC.RECONVERGENT B0 ;  /* 0x0000000000007941 */ /* 0x000fea0003800200 */
.L_x_40316:
        /* <DEDUP_REMOVED lines=21> */
[----:B------:R-:W-:Y:S01]  /*661a0*/  @P0 SHF.L.U64.HI R15, R6, R12, R7 ;  /* 0x0000000c060f0219 */ /* 0x000fe20000010207 */
[----:B------:R-:W-:Y:S01]  /*661b0*/  IMAD.SHL.U32 R12, R4, 0x4, RZ ;  /* 0x00000004040c7824 */ /* 0x000fe200078e00ff */
[----:B------:R-:W-:-:S02]  /*661c0*/  @P0 LOP3.LUT R6, R50, R14, RZ, 0xfc, !PT ;  /* 0x0000000e32060212 */ /* 0x000fc400078efcff */
[----:B------:R-:W-:Y:S02]  /*661d0*/  @P0 SHF.R.U32.HI R14, RZ, R52, R13 ;  /* 0x00000034ff0e0219 */ /* 0x000fe4000001160d */
[----:B------:R-:W-:Y:S02]  /*661e0*/  SHF.L.U64.HI R13, R4, 0x2, R5 ;  /* 0x00000002040d7819 */ /* 0x000fe40000010205 */
[----:B------:R-:W-:Y:S02]  /*661f0*/  @P0 LOP3.LUT R7, R15, R14, RZ, 0xfc, !PT ;  /* 0x0000000e0f070212 */ /* 0x000fe400078efcff */
[----:B------:R-:W-:Y:S02]  /*66200*/  SHF.L.W.U32.HI R5, R5, 0x2, R6 ;  /* 0x0000000205057819 */ /* 0x000fe40000010e06 */
[----:B------:R-:W-:Y:S02]  /*66210*/  IADD3 RZ, P0, PT, RZ, -R12, RZ ;  /* 0x8000000cffff7210 */ /* 0x000fe40007f1e0ff */
[----:B------:R-:W-:-:S02]  /*66220*/  LOP3.LUT R4, RZ, R13, RZ, 0x33, !PT ;  /* 0x0000000dff047212 */ /* 0x000fc400078e33ff */
[----:B------:R-:W-:Y:S02]  /*66230*/  SHF.L.W.U32.HI R14, R6, 0x2, R7 ;  /* 0x00000002060e7819 */ /* 0x000fe40000010e07 */
[----:B------:R-:W-:Y:S02]  /*66240*/  LOP3.LUT R6, RZ, R5, RZ, 0x33, !PT ;  /* 0x00000005ff067212 */ /* 0x000fe400078e33ff */
[----:B------:R-:W-:Y:S02]  /*66250*/  IADD3.X R49, P0, PT, RZ, R4, RZ, P0, !PT ;  /* 0x00000004ff317210 */ /* 0x000fe4000071e4ff */
[----:B------:R-:W-:Y:S02]  /*66260*/  LOP3.LUT R4, RZ, R14, RZ, 0x33, !PT ;  /* 0x0000000eff047212 */ /* 0x000fe400078e33ff */
[----:B------:R-:W-:Y:S02]  /*66270*/  IADD3.X R6, P1, PT, RZ, R6, RZ, P0, !PT ;  /* 0x00000006ff067210 */ /* 0x000fe4000073e4ff */
        /* <DEDUP_REMOVED lines=25> */
.L_x_40321:
[----:B------:R-:W-:Y:S05]  /*66410*/  BSYNC.RECONVERGENT B0 ;  /* 0x0000000000007941 */ /* 0x000fea0003800200 */
.L_x_40320:
[----:B------:R-:W-:Y:S01]  /*66420*/  IMAD.WIDE.U32 R50, R5, 0x2168c235, RZ ;  /* 0x2168c23505327825 */ /* 0x000fe200078e00ff */
[----:B------:R-:W-:-:S03]  /*66430*/  SHF.R.U32.HI R7, RZ, 0x1e, R7 ;  /* 0x0000001eff077819 */ /* 0x000fc60000011607 */
[----:B------:R-:W-:Y:S01]  /*66440*/  IMAD.MOV.U32 R12, RZ, RZ, R51 ;  /* 0x000000ffff0c7224 */ /* 0x000fe200078e0033 */
[----:B------:R-:W-:Y:S01]  /*66450*/  IADD3 RZ, P1, PT, R50, R50, RZ ;  /* 0x0000003232ff7210 */ /* 0x000fe20007f3e0ff */
[----:B------:R-:W-:Y:S02]  /*66460*/  IMAD.MOV.U32 R13, RZ, RZ, RZ ;  /* 0x000000ffff0d7224 */ /* 0x000fe400078e00ff */
[----:B------:R-:W-:-:S04]  /*66470*/  IMAD.WIDE.U32 R12, R5, -0x36f0255e, R12 ;  /* 0xc90fdaa2050c7825 */ /* 0x000fc800078e000c */
[----:B------:R-:W-:-:S04]  /*66480*/  IMAD.HI.U32 R5, R4, -0x36f0255e, RZ ;  /* 0xc90fdaa204057827 */ /* 0x000fc800078e00ff */
        /* <DEDUP_REMOVED lines=29> */
.L_x_40315:
[----:B------:R-:W-:Y:S02]  /*66660*/  IMAD.MOV.U32 R3, RZ, RZ, R4 ;  /* 0x000000ffff037224 */ /* 0x000fe400078e0004 */
[----:B------:R-:W-:Y:S02]  /*66670*/  IMAD.MOV.U32 R4, RZ, RZ, R5 ;  /* 0x000000ffff047224 */ /* 0x000fe400078e0005 */
[----:B------:R-:W-:Y:S02]  /*66680*/  IMAD.MOV.U32 R5, RZ, RZ, R6 ;  /* 0x000000ffff057224 */ /* 0x000fe400078e0006 */
[----:B------:R-:W-:Y:S02]  /*66690*/  IMAD.MOV.U32 R6, RZ, RZ, R0 ;  /* 0x000000ffff067224 */ /* 0x000fe400078e0000 */
[----:B------:R-:W-:-:S04]  /*666a0*/  IMAD.MOV.U32 R7, RZ, RZ, 0x0 ;  /* 0x00000000ff077424 */ /* 0x000fc800078e00ff */
[----:B------:R-:W-:Y:S05]  /*666b0*/  RET.REL.NODEC R6 `(_ZN2at6native27unrolled_elementwise_kernelIZZZNS0_50_GLOBAL__N__2680c7bb_12_PowKernel_cu_7dd49032_317024pow_tensor_tensor_kernelERNS_18TensorIteratorBaseEENKUlvE_clEvENKUlvE6_clEvEUlN3c107complexIdEES9_E_St5arrayIPcLm3EELi4E23TrivialOffsetCalculatorILi2EjESE_ILi1EjENS0_6memory12LoadWithCastILi2EEENSH_13StoreWithCastILi1EEEEEviT_T0_T2_T3_T4_T5_) ;  /* 0xfffff99806507950 */ /* 0x000fea0003c3ffff */
.L_x_40322:
        /* <DEDUP_REMOVED lines=12> */
.L_x_60675:


//--------------------- .text._ZN2at6native18elementwise_kernelILi128ELi2EZNS0_22gpu_kernel_impl_nocastIZZZNS0_50_GLOBAL__N__2680c7bb_12_PowKernel_cu_7dd49032_317024pow_tensor_tensor_kernelERNS_18TensorIteratorBaseEENKUlvE_clEvENKUlvE6_clEvEUlN3c107complexIdEESA_E_EEvS5_RKT_EUliE_EEviT1_ --------------------------
	.section	.text._ZN2at6native18elementwise_kernelILi128ELi2EZNS0_22gpu_kernel_impl_nocastIZZZNS0_50_GLOBAL__N__2680c7bb_12_PowKernel_cu_7dd49032_317024pow_tensor_tensor_kernelERNS_18TensorIteratorBaseEENKUlvE_clEvENKUlvE6_clEvEUlN3c107complexIdEESA_E_EEvS5_RKT_EUliE_EEviT1_,"ax",@progbits
	.align	128
        .global         _ZN2at6native18elementwise_kernelILi128ELi2EZNS0_22gpu_kernel_impl_nocastIZZZNS0_50_GLOBAL__N__2680c7bb_12_PowKernel_cu_7dd49032_317024pow_tensor_tensor_kernelERNS_18TensorIteratorBaseEENKUlvE_clEvENKUlvE6_clEvEUlN3c107complexIdEESA_E_EEvS5_RKT_EUliE_EEviT1_
        .type           _ZN2at6native18elementwise_kernelILi128ELi2EZNS0_22gpu_kernel_impl_nocastIZZZNS0_50_GLOBAL__N__2680c7bb_12_PowKernel_cu_7dd49032_317024pow_tensor_tensor_kernelERNS_18TensorIteratorBaseEENKUlvE_clEvENKUlvE6_clEvEUlN3c107complexIdEESA_E_EEvS5_RKT_EUliE_EEviT1_,@function
        .size           _ZN2at6native18elementwise_kernelILi128ELi2EZNS0_22gpu_kernel_impl_nocastIZZZNS0_50_GLOBAL__N__2680c7bb_12_PowKernel_cu_7dd49032_317024pow_tensor_tensor_kernelERNS_18TensorIteratorBaseEENKUlvE_clEvENKUlvE6_clEvEUlN3c107complexIdEESA_E_EEvS5_RKT_EUliE_EEviT1_,(.L_x_60677 - _ZN2at6native18elementwise_kernelILi128ELi2EZNS0_22gpu_kernel_impl_nocastIZZZNS0_50_GLOBAL__N__2680c7bb_12_PowKernel_cu_7dd49032_317024pow_tensor_tensor_kernelERNS_18TensorIteratorBaseEENKUlvE_clEvENKUlvE6_clEvEUlN3c107complexIdEESA_E_EEvS5_RKT_EUliE_EEviT1_)
        .other          _ZN2at6native18elementwise_kernelILi128ELi2EZNS0_22gpu_kernel_impl_nocastIZZZNS0_50_GLOBAL__N__2680c7bb_12_PowKernel_cu_7dd49032_317024pow_tensor_tensor_kernelERNS_18TensorIteratorBaseEENKUlvE_clEvENKUlvE6_clEvEUlN3c107complexIdEESA_E_EEvS5_RKT_EUliE_EEviT1_,@"STO_CUDA_ENTRY STV_DEFAULT"
_ZN2at6native18elementwise_kernelILi128ELi2EZNS0_22gpu_kernel_impl_nocastIZZZNS0_50_GLOBAL__N__2680c7bb_12_PowKernel_cu_7dd49032_317024pow_tensor_tensor_kernelERNS_18TensorIteratorBaseEENKUlvE_clEvENKUlvE6_clEvEUlN3c107complexIdEESA_E_EEvS5_RKT_EUliE_EEviT1_:
.text._ZN2at6native18elementwise_kernelILi128ELi2EZNS0_22gpu_kernel_impl_nocastIZZZNS0_50_GLOBAL__N__2680c7bb_12_PowKernel_cu_7dd49032_317024pow_tensor_tensor_kernelERNS_18TensorIteratorBaseEENKUlvE_clEvENKUlvE6_clEvEUlN3c107complexIdEESA_E_EEvS5_RKT_EUliE_EEviT1_:
        /* <DEDUP_REMOVED lines=17> */
[----:B------:R-:W-:Y:S02]  /*0110*/  IMAD.MOV.U32 R2, RZ, RZ, RZ ;  /* 0x000000ffff027224 */ /* 0x000fe400078e00ff */
[----:B------:R-:W-:-:S08]  /*0120*/  IMAD.MOV.U32 R10, RZ, RZ, RZ ;  /* 0x000000ffff0a7224 */ /* 0x000fd000078e00ff */
[----:B------:R-:W-:Y:S05]  /*0130*/  @!P0 BRA `(.L_x_40325) ;  /* 0x0000001400708947 */ /* 0x000fea0003800000 */
[----:B------:R-:W0:Y:S01]  /*0140*/  LDCU.64 UR4, c[0x0][0x390] ;  /* 0x00007200ff0477ac */ /* 0x000e220008000a00 */
[----:B------:R-:W-:Y:S01]  /*0150*/  IMAD.MOV.U32 R2, RZ, RZ, RZ ;  /* 0x000000ffff027224 */ /* 0x000fe200078e00ff */
[----:B------:R-:W-:Y:S01]  /*0160*/  ISETP.NE.AND P0, PT, R20, RZ, PT ;  /* 0x000000ff1400720c */ /* 0x000fe20003f05270 */
[----:B------:R-:W-:Y:S01]  /*0170*/  IMAD.MOV.U32 R3, RZ, RZ, R21 ;  /* 0x000000ffff037224 */ /* 0x000fe200078e0015 */
[----:B------:R-:W1:Y:S01]  /*0180*/  LDCU UR6, c[0x0][0x38c] ;  /* 0x00007180ff0677ac */ /* 0x000e620008000800 */
[----:B------:R-:W2:Y:S01]  /*0190*/  LDCU.64 UR10, c[0x0][0x4b8] ;  /* 0x00009700ff0a77ac */ /* 0x000ea20008000a00 */
        /* <DEDUP_REMOVED lines=16> */
[----:B-1----:R-:W-:-:S05]  /*02a0*/  SHF.R.U32.HI R7, RZ, UR4, R6 ;  /* 0x00000004ff077c19 */ /* 0x002fca0008011606 */
[----:B------:R-:W-:-:S04]  /*02b0*/  IMAD.MOV R3, RZ, RZ, -R7 ;  /* 0x000000ffff037224 */ /* 0x000fc800078e0a07 */
[----:B------:R-:W-:-:S04]  /*02c0*/  IMAD R5, R3, UR6, R5 ;  /* 0x0000000603057c24 */ /* 0x000fc8000f8e0205 */
[C---:B--2---:R-:W-:Y:S02]  /*02d0*/  IMAD R10, R5.reuse, UR5, R10 ;  /* 0x00000005050a7c24 */ /* 0x044fe4000f8e020a */
[C---:B---3--:R-:W-:Y:S02]  /*02e0*/  IMAD R2, R5.reuse, UR10, R2 ;  /* 0x0000000a05027c24 */ /* 0x048fe4000f8e0202 */
[----:B------:R-:W-:Y:S01]  /*02f0*/  IMAD R0, R5, UR11, R0 ;  /* 0x0000000b05007c24 */ /* 0x000fe2000f8e0200 */
[----:B------:R-:W-:Y:S06]  /*0300*/  @!P0 BRA `(.L_x_40325) ;  /* 0x0000001000fc8947 */ /* 0x000fec0003800000 */
[----:B------:R-:W0:Y:S01]  /*0310*/  LDCU.64 UR4, c[0x0][0x3a8] ;  /* 0x00007500ff0477ac */ /* 0x000e220008000a00 */
[----:B------:R-:W-:Y:S01]  /*0320*/  IMAD.MOV.U32 R6, RZ, RZ, RZ ;  /* 0x000000ffff067224 */ /* 0x000fe200078e00ff */
[----:B------:R-:W-:Y:S01]  /*0330*/  ISETP.NE.AND P0, PT, R11, 0x3, PT ;  /* 0x000000030b00780c */ /* 0x000fe20003f05270 */
[----:B------:R-:W1:Y:S01]  /*0340*/  LDCU UR6, c[0x0][0x3a4] ;  /* 0x00007480ff0677ac */ /* 0x000e620008000800 */
[----:B------:R-:W2:Y:S01]  /*0350*/  LDCU.64 UR10, c[0x0][0x4d0] ;  /* 0x00009a00ff0a77ac */ /* 0x000ea20008000a00 */
        /* <DEDUP_REMOVED lines=289> */
[----:B------:R-:W-:Y:S01]  /*1570*/  ISETP.NE.AND P0, PT, R11, 0x18, PT ;  /* 0x000000180b00780c */ /* 0x000fe20003f05270 */
[----:B------:R-:W0:Y:S01]  /*1580*/  LDCU.64 UR6, c[0x0][0x4a0] ;  /* 0x00009400ff0677ac */ /* 0x000e220008000a00 */
[----:B------:R-:W-:Y:S01]  /*1590*/  IMAD.MOV.U32 R4, RZ, RZ, RZ ;  /* 0x000000ffff047224 */ /* 0x000fe200078e00ff */
[----:B------:R-:W1:Y:S01]  /*15a0*/  LDCU UR4, c[0x0][0x4a8] ;  /* 0x00009500ff0477ac */ /* 0x000e620008000800 */
[----:B------:R-:W2:Y:S09]  /*15b0*/  LDCU UR5, c[0x0][0x5cc] ;  /* 0x0000b980ff0577ac */ /* 0x000eb20008000800 */
[----:B------:R-:W3:Y:S01]  /*15c0*/  @P0 LDC.64 R8, c[0x0][0x4b0] ;  /* 0x00012c00ff080b82 */ /* 0x000ee20000000a00 */
[----:B------:R-:W4:Y:S01]  /*15d0*/  LDCU.64 UR10, c[0x0][0x5d0] ;  /* 0x0000ba00ff0a77ac */ /* 0x000f220008000a00 */
[----:B0-----:R-:W-:-:S06]  /*15e0*/  IMAD.HI.U32 R6, R5, UR7, R4 ;  /* 0x0000000705067c27 */ /* 0x001fcc000f8e0004 */
[----:B------:R-:W0:Y:S01]  /*15f0*/  @P0 LDC R13, c[0x0][0x4ac] ;  /* 0x00012b00ff0d0b82 */ /* 0x000e220000000800 */
[----:B-1----:R-:W-:Y:S01]  /*1600*/  SHF.R.U32.HI R7, RZ, UR4, R6 ;  /* 0x00000004ff077c19 */ /* 0x002fe20008011606 */
[----:B------:R-:W-:-:S06]  /*1610*/  @P0 IMAD.MOV.U32 R6, RZ, RZ, RZ ;  /* 0x000000ffff060224 */ /* 0x000fcc00078e00ff */
[----:B------:R-:W1:Y:S01]  /*1620*/  @P0 LDC.64 R14, c[0x0][0x5d8] ;  /* 0x00017600ff0e0b82 */ /* 0x000e620000000a00 */
[----:B------:R-:W-:-:S04]  /*1630*/  IMAD.MOV R3, RZ, RZ, -R7 ;  /* 0x000000ffff037224 */ /* 0x000fc800078e0a07 */
[----:B------:R-:W-:-:S03]  /*1640*/  IMAD R5, R3, UR6, R5 ;  /* 0x0000000603057c24 */ /* 0x000fc6000f8e0205 */
[----:B------:R-:W5:Y:S01]  /*1650*/  @P0 LDC R12, c[0x0][0x5e0] ;  /* 0x00017800ff0c0b82 */ /* 0x000f620000000800 */
[----:B---3--:R-:W-:-:S04]  /*1660*/  @P0 IMAD.HI.U32 R4, R7, R8, R6 ;  /* 0x0000000807040227 */ /* 0x008fc800078e0006 */
[C---:B--2---:R-:W-:Y:S01]  /*1670*/  IMAD R10, R5.reuse, UR5, R10 ;  /* 0x00000005050a7c24 */ /* 0x044fe2000f8e020a */
[----:B------:R-:W-:Y:S01]  /*1680*/  @P0 SHF.R.U32.HI R4, RZ, R9, R4 ;  /* 0x00000009ff040219 */ /* 0x000fe20000011604 */
[C---:B----4-:R-:W-:Y:S02]  /*1690*/  IMAD R2, R5.reuse, UR10, R2 ;  /* 0x0000000a05027c24 */ /* 0x050fe4000f8e0202 */
[----:B------:R-:W-:Y:S02]  /*16a0*/  IMAD R0, R5, UR11, R0 ;  /* 0x0000000b05007c24 */ /* 0x000fe4000f8e0200 */
[----:B------:R-:W-:-:S04]  /*16b0*/  @P0 IMAD.MOV R6, RZ, RZ, -R4 ;  /* 0x000000ffff060224 */ /* 0x000fc800078e0a04 */
[----:B0-----:R-:W-:-:S04]  /*16c0*/  @P0 IMAD R7, R6, R13, R7 ;  /* 0x0000000d06070224 */ /* 0x001fc800078e0207 */
[C---:B-1----:R-:W-:Y:S02]  /*16d0*/  @P0 IMAD R10, R7.reuse, R14, R10 ;  /* 0x0000000e070a0224 */ /* 0x042fe400078e020a */
[C---:B------:R-:W-:Y:S02]  /*16e0*/  @P0 IMAD R2, R7.reuse, R15, R2 ;  /* 0x0000000f07020224 */ /* 0x040fe400078e0202 */
[----:B-----5:R-:W-:-:S07]  /*16f0*/  @P0 IMAD R0, R7, R12, R0 ;  /* 0x0000000c07000224 */ /* 0x020fce00078e0200 */
.L_x_40325:
[----:B------:R-:W0:Y:S02]  /*1700*/  LDCU.128 UR4, c[0x0][0x5f0] ;  /* 0x0000be00ff0477ac */ /* 0x000e240008000c00 */
[----:B0-----:R-:W-:Y:S02]  /*1710*/  IADD3 R12, P0, PT, R2, UR4, RZ ;  /* 0x00000004020c7c10 */ /* 0x001fe4000ff1e0ff */
[----:B------:R-:W-:-:S03]  /*1720*/  IADD3 R16, P1, PT, R0, UR6, RZ ;  /* 0x0000000600107c10 */ /* 0x000fc6000ff3e0ff */
[----:B------:R-:W-:Y:S02]  /*1730*/  IMAD.X R13, RZ, RZ, UR5, P0 ;  /* 0x00000005ff0d7e24 */ /* 0x000fe400080e06ff */
[----:B------:R-:W-:-:S04]  /*1740*/  IMAD.X R17, RZ, RZ, UR7, P1 ;  /* 0x00000007ff117e24 */ /* 0x000fc800088e06ff */
[----:B------:R-:W2:Y:S04]  /*1750*/  LDG.E.128 R12, desc[UR8][R12.64] ;  /* 0x000000080c0c7981 */ /* 0x000ea8000c1e1d00 */
[----:B------:R-:W5:Y:S01]  /*1760*/  LDG.E.128 R16, desc[UR8][R16.64] ;  /* 0x0000000810107981 */ /* 0x000f62000c1e1d00 */
        /* <DEDUP_REMOVED lines=235> */
.L_x_40329:
[----:B------:R-:W-:Y:S01]  /*2620*/  IMAD.MOV.U32 R2, RZ, RZ, 0x0 ;  /* 0x00000000ff027424 */ /* 0x000fe200078e00ff */
[----:B------:R-:W-:Y:S01]  /*2630*/  LOP3.LUT P0, RZ, R5, 0x7fffffff, RZ, 0xc0, !PT ;  /* 0x7fffffff05ff7812 */ /* 0x000fe2000780c0ff */
[----:B------:R-:W-:-:S06]  /*2640*/  IMAD.MOV.U32 R3, RZ, RZ, 0x7ff00000 ;  /* 0x7ff00000ff037424 */ /* 0x000fcc00078e00ff */
[----:B------:R-:W0:Y:S02]  /*2650*/  DFMA R4, R4, R2, +INF ;  /* 0x7ff000000404742b */ /* 0x000e240000000002 */
[----:B0-----:R-:W-:Y:S02]  /*2660*/  FSEL R2, R4, RZ, P0 ;  /* 0x000000ff04027208 */ /* 0x001fe40000000000 */
[----:B------:R-:W-:-:S07]  /*2670*/  FSEL R3, R5, -QNAN , P0 ;  /* 0xfff0000005037808 */ /* 0x000fce0000000000 */
.L_x_40330:
[----:B------:R-:W-:Y:S05]  /*2680*/  BSYNC.RECONVERGENT B2 ;  /* 0x0000000000027941 */ /* 0x000fea0003800200 */
.L_x_40328:
        /* <DEDUP_REMOVED lines=64> */
[----:B-----5:R-:W-:Y:S05]  /*2a90*/  CALL.REL.NOINC `($__internal_74_$__cuda_sm20_div_rn_f64_full) ;  /* 0x000002bc00dc7944 */ /* 0x020fea0003c00000 */
[----:B------:R-:W-:-:S04]  /*2aa0*/  LOP3.LUT R5, R5, R4, RZ, 0x3c, !PT ;  /* 0x0000000405057212 */ /* 0x000fc800078e3cff */
[----:B------:R-:W-:-:S04]  /*2ab0*/  LOP3.LUT R4, R5, R4, RZ, 0x3c, !PT ;  /* 0x0000000405047212 */ /* 0x000fc800078e3cff */
[----:B------:R-:W-:-:S07]  /*2ac0*/  LOP3.LUT R5, R5, R4, RZ, 0x3c, !PT ;  /* 0x0000000405057212 */ /* 0x000fce00078e3cff */
.L_x_40332:
[----:B------:R-:W-:Y:S05]  /*2ad0*/  BSYNC.RECONVERGENT B3 ;  /* 0x0000000000037941 */ /* 0x000fea0003800200 */
.L_x_40331:
        /* <DEDUP_REMOVED lines=167> */
[----:B------:R-:W-:Y:S02]  /*3550*/  @!P3 FSEL R9, RZ, 2.1426990032196044922, P0 ;  /* 0x400921fbff09b808 */ /* 0x000fe40000000000 */
[----:B------:R-:W-:Y:S02]  /*3560*/  @!P3 FSEL R8, RZ, 3.37028055040000000000e+12, P0 ;  /* 0x54442d18ff08b808 */ /* 0x000fe40000000000 */
[----:B------:R-:W-:-:S15]  /*3570*/  @P3 FSEL R23, R23, 1.8213495016098022461, !P0 ;  /* 0x3fe921fb17173808 */ /* 0x000fde0004000000 */
[----:B------:R-:W-:-:S15]  /*3580*/  NOP ;  /* 0x0000000000007918 */ /* 0x000fde0000000000 */
[----:B------:R-:W-:-:S15]  /*3590*/  NOP ;  /* 0x0000000000007918 */ /* 0x000fde0000000000 */
[----:B------:R-:W-:-:S12]  /*35a0*/  NOP ;  /* 0x0000000000007918 */ /* 0x000fd80000000000 */
        /* <DEDUP_REMOVED lines=20> */
.L_x_40327:
        /* <DEDUP_REMOVED lines=72> */
[----:B-----5:R-:W-:Y:S05]  /*3b70*/  CALL.REL.NOINC `($__internal_74_$__cuda_sm20_div_rn_f64_full) ;  /* 0x000002ac00a47944 */ /* 0x020fea0003c00000 */
[----:B------:R-:W-:Y:S02]  /*3b80*/  IMAD.MOV.U32 R2, RZ, RZ, R5 ;  /* 0x000000ffff027224 */ /* 0x000fe400078e0005 */
[----:B------:R-:W-:-:S07]  /*3b90*/  IMAD.MOV.U32 R3, RZ, RZ, R4 ;  /* 0x000000ffff037224 */ /* 0x000fce00078e0004 */
.L_x_40336:
[----:B------:R-:W-:Y:S05]  /*3ba0*/  BSYNC.RECONVERGENT B3 ;  /* 0x0000000000037941 */ /* 0x000fea0003800200 */
.L_x_40335:
        /* <DEDUP_REMOVED lines=50> */
[----:B-----5:R-:W-:Y:S05]  /*3ed0*/  CALL.REL.NOINC `($__internal_74_$__cuda_sm20_div_rn_f64_full) ;  /* 0x000002a800cc7944 */ /* 0x020fea0003c00000 */
[----:B------:R-:W-:-:S04]  /*3ee0*/  LOP3.LUT R5, R5, R4, RZ, 0x3c, !PT ;  /* 0x0000000405057212 */ /* 0x000fc800078e3cff */
[----:B------:R-:W-:-:S04]  /*3ef0*/  LOP3.LUT R4, R5, R4, RZ, 0x3c, !PT ;  /* 0x0000000405047212 */ /* 0x000fc800078e3cff */
[----:B------:R-:W-:-:S07]  /*3f00*/  LOP3.LUT R5, R5, R4, RZ, 0x3c, !PT ;  /* 0x0000000405057212 */ /* 0x000fce00078e3cff */
.L_x_40338:
[----:B------:R-:W-:Y:S05]  /*3f10*/  BSYNC.RECONVERGENT B3 ;  /* 0x0000000000037941 */ /* 0x000fea0003800200 */
.L_x_40337:
        /* <DEDUP_REMOVED lines=116> */
[----:B------:R-:W-:Y:S01]  /*4660*/  IMAD.MOV.U32 R2, RZ, RZ, R4 ;  /* 0x000000ffff027224 */ /* 0x000fe200078e0004 */
[----:B------:R-:W-:Y:S02]  /*4670*/  MOV R4, RZ ;  /* 0x000000ff00047202 */ /* 0x000fe40000000f00 */
        /* <DEDUP_REMOVED lines=165> */
.L_x_40340:
[----:B------:R-:W-:Y:S01]  /*50d0*/  IMAD.MOV.U32 R4, RZ, RZ, 0x0 ;  /* 0x00000000ff047424 */ /* 0x000fe200078e00ff */
[----:B------:R-:W-:Y:S01]  /*50e0*/  LOP3.LUT P0, RZ, R3, 0x7fffffff, RZ, 0xc0, !PT ;  /* 0x7fffffff03ff7812 */ /* 0x000fe2000780c0ff */
[----:B------:R-:W-:-:S06]  /*50f0*/  IMAD.MOV.U32 R5, RZ, RZ, 0x7ff00000 ;  /* 0x7ff00000ff057424 */ /* 0x000fcc00078e00ff */
[----:B------:R-:W0:Y:S02]  /*5100*/  DFMA R2, R2, R4, +INF ;  /* 0x7ff000000202742b */ /* 0x000e240000000004 */
[----:B0-----:R-:W-:Y:S02]  /*5110*/  FSEL R2, R2, RZ, P0 ;  /* 0x000000ff02027208 */ /* 0x001fe40000000000 */
[----:B------:R-:W-:-:S07]  /*5120*/  FSEL R3, R3, -QNAN , P0 ;  /* 0xfff0000003037808 */ /* 0x000fce0000000000 */
.L_x_40341:
[----:B------:R-:W-:Y:S05]  /*5130*/  BSYNC.RECONVERGENT B2 ;  /* 0x0000000000027941 */ /* 0x000fea0003800200 */
.L_x_40339:
        /* <DEDUP_REMOVED lines=53> */
[----:B-----5:R-:W-:Y:S05]  /*5490*/  CALL.REL.NOINC `($__internal_74_$__cuda_sm20_div_rn_f64_full) ;  /* 0x00000294005c7944 */ /* 0x020fea0003c00000 */
[----:B------:R-:W-:-:S04]  /*54a0*/  LOP3.LUT R5, R5, R4, RZ, 0x3c, !PT ;  /* 0x0000000405057212 */ /* 0x000fc800078e3cff */
[----:B------:R-:W-:-:S04]  /*54b0*/  LOP3.LUT R4, R5, R4, RZ, 0x3c, !PT ;  /* 0x0000000405047212 */ /* 0x000fc800078e3cff */
[----:B------:R-:W-:-:S07]  /*54c0*/  LOP3.LUT R5, R5, R4, RZ, 0x3c, !PT ;  /* 0x0000000405057212 */ /* 0x000fce00078e3cff */
.L_x_40343:
[----:B------:R-:W-:Y:S05]  /*54d0*/  BSYNC.RECONVERGENT B3 ;  /* 0x0000000000037941 */ /* 0x000fea0003800200 */
.L_x_40342:
        /* <DEDUP_REMOVED lines=196> */
.L_x_40334:
        /* <DEDUP_REMOVED lines=201> */
.L_x_40345:
        /* <DEDUP_REMOVED lines=56> */
[----:B------:R-:W-:-:S07]  /*7130*/  MOV R0, 0x7150 ;  /* 0x0000715000007802 */ /* 0x000fce0000000f00 */
[----:B-----5:R-:W-:Y:S05]  /*7140*/  CALL.REL.NOINC `($__internal_74_$__cuda_sm20_div_rn_f64_full) ;  /* 0x0000027800307944 */ /* 0x020fea0003c00000 */
[----:B------:R-:W-:-:S04]  /*7150*/  LOP3.LUT R5, R5, R4, RZ, 0x3c, !PT ;  /* 0x0000000405057212 */ /* 0x000fc800078e3cff */
[----:B------:R-:W-:-:S04]  /*7160*/  LOP3.LUT R4, R5, R4, RZ, 0x3c, !PT ;  /* 0x0000000405047212 */ /* 0x000fc800078e3cff */
[----:B------:R-:W-:-:S07]  /*7170*/  LOP3.LUT R5, R5, R4, RZ, 0x3c, !PT ;  /* 0x0000000405057212 */ /* 0x000fce00078e3cff */
.L_x_40349:
[----:B------:R-:W-:Y:S05]  /*7180*/  BSYNC.RECONVERGENT B4 ;  /* 0x0000000000047941 */ /* 0x000fea0003800200 */
.L_x_40348:
        /* <DEDUP_REMOVED lines=78> */
.L_x_40347:
        /* <DEDUP_REMOVED lines=187> */
.L_x_40351:
[----:B------:R-:W-:Y:S01]  /*8220*/  IMAD.MOV.U32 R4, RZ, RZ, 0x0 ;  /* 0x00000000ff047424 */ /* 0x000fe200078e00ff */
[----:B------:R-:W-:Y:S01]  /*8230*/  LOP3.LUT P0, RZ, R7, 0x7fffffff, RZ, 0xc0, !PT ;  /* 0x7fffffff07ff7812 */ /* 0x000fe2000780c0ff */
[----:B------:R-:W-:-:S06]  /*8240*/  IMAD.MOV.U32 R5, RZ, RZ, 0x7ff00000 ;  /* 0x7ff00000ff057424 */ /* 0x000fcc00078e00ff */
[----:B------:R-:W0:Y:S02]  /*8250*/  DFMA R6, R6, R4, +INF ;  /* 0x7ff000000606742b */ /* 0x000e240000000004 */
[----:B0-----:R-:W-:Y:S02]  /*8260*/  FSEL R6, R6, RZ, P0 ;  /* 0x000000ff06067208 */ /* 0x001fe40000000000 */
[----:B------:R-:W-:-:S07]  /*8270*/  FSEL R7, R7, -QNAN , P0 ;  /* 0xfff0000007077808 */ /* 0x000fce0000000000 */
.L_x_40350:
[----:B------:R-:W-:Y:S05]  /*8280*/  BSYNC.RECONVERGENT B3 ;  /* 0x0000000000037941 */ /* 0x000fea0003800200 */
.L_x_40346:
[----:B------:R-:W-:Y:S01]  /*8290*/  IMAD.MOV.U32 R4, RZ, RZ, -0x2449a4b7 ;  /* 0xdbb65b49ff047424 */ /* 0x000fe200078e00ff */
[----:B------:R-:W-:Y:S01]  /*82a0*/  UMOV UR4, 0x2a25ff7e ;  /* 0x2a25ff7e00047882 */ /* 0x000fe20000000000 */
[----:B------:R-:W-:Y:S01]  /*82b0*/  IMAD.MOV.U32 R5, RZ, RZ, 0x3f2d3b63 ;  /* 0x3f2d3b63ff057424 */ /* 0x000fe200078e00ff */
[----:B------:R-:W-:Y:S01]  /*82c0*/  UMOV UR5, 0x3ef53e1d ;  /* 0x3ef53e1d00057882 */ /* 0x000fe20000000000 */
[----:B------:R-:W-:Y:S01]  /*82d0*/  ISETP.GE.AND P1, PT, R13, RZ, PT ;  /* 0x000000ff0d00720c */ /* 0x000fe20003f26270 */
[----:B------:R-:W0:Y:S01]  /*82e0*/  DSETP.GEU.AND P2, PT, |R12|, |R14|, PT ;  /* 0x4000000e0c00722a */ /* 0x000e220003f4e200 */
[----:B------:R-:W-:Y:S02]  /*82f0*/  IMAD.MOV.U32 R0, RZ, RZ, 0x7f3321d2 ;  /* 0x7f3321d2ff007424 */ /* 0x000fe400078e00ff */
[----:B0-----:R-:W-:-:S15]  /*8300*/  @!P2 PLOP3.LUT P0, PT, P1, PT, PT, 0x80, 0x8 ;  /* 0x000000000008a81c */ /* 0x001fde0000f0f070 */
[----:B------:R-:W-:-:S15]  /*8310*/  NOP ;  /* 0x0000000000007918 */ /* 0x000fde0000000000 */
[----:B------:R-:W-:-:S15]  /*8320*/  NOP ;  /* 0x0000000000007918 */ /* 0x000fde0000000000 */
[----:B------:R-:W-:-:S15]  /*8330*/  NOP ;  /* 0x0000000000007918 */ /* 0x000fde0000000000 */
[----:B------:R-:W-:-:S01]  /*8340*/  NOP ;  /* 0x0000000000007918 */ /* 0x000fc20000000000 */
        /* <DEDUP_REMOVED lines=179> */
.L_x_40344:
[----:B------:R-:W-:Y:S01]  /*8e80*/  IMAD.MOV.U32 R0, RZ, RZ, R33 ;  /* 0x000000ffff007224 */ /* 0x000fe200078e0021 */
[----:B------:R-:W0:Y:S01]  /*8e90*/  DSETP.MIN.AND P0, P2, R32, R30, PT ;  /* 0x0000001e2000722a */ /* 0x000e220003a00000 */
[----:B------:R-:W-:Y:S01]  /*8ea0*/  IMAD.MOV.U32 R9, RZ, RZ, R31 ;  /* 0x000000ffff097224 */ /* 0x000fe200078e001f */
[----:B------:R-:W-:Y:S01]  /*8eb0*/  MOV R5, R30 ;  /* 0x0000001e00057202 */ /* 0x000fe20000000f00 */
[----:B------:R-:W-:Y:S01]  /*8ec0*/  UMOV UR4, 0x4ad4b81f ;  /* 0x4ad4b81f00047882 */ /* 0x000fe20000000000 */
        /* <DEDUP_REMOVED lines=303> */
.L_x_40354:
[----:B------:R-:W-:Y:S01]  /*a1c0*/  IMAD.MOV.U32 R4, RZ, RZ, 0x0 ;  /* 0x00000000ff047424 */ /* 0x000fe200078e00ff */
[----:B------:R-:W-:Y:S01]  /*a1d0*/  LOP3.LUT P0, RZ, R3, 0x7fffffff, RZ, 0xc0, !PT ;  /* 0x7fffffff03ff7812 */ /* 0x000fe2000780c0ff */
[----:B------:R-:W-:-:S06]  /*a1e0*/  IMAD.MOV.U32 R5, RZ, RZ, 0x7ff00000 ;  /* 0x7ff00000ff057424 */ /* 0x000fcc00078e00ff */
[----:B------:R-:W0:Y:S02]  /*a1f0*/  DFMA R2, R2, R4, +INF ;  /* 0x7ff000000202742b */ /* 0x000e240000000004 */
[----:B0-----:R-:W-:Y:S02]  /*a200*/  FSEL R2, R2, RZ, P0 ;  /* 0x000000ff02027208 */ /* 0x001fe40000000000 */
[----:B------:R-:W-:-:S07]  /*a210*/  FSEL R3, R3, -QNAN , P0 ;  /* 0xfff0000003037808 */ /* 0x000fce0000000000 */
.L_x_40355:
[----:B------:R-:W-:Y:S05]  /*a220*/  BSYNC.RECONVERGENT B2 ;  /* 0x0000000000027941 */ /* 0x000fea0003800200 */
.L_x_40353:
[----:B------:R-:W0:Y:S01]  /*a230*/  MUFU.RCP64H R5, R33 ;  /* 0x0000002100057308 */ /* 0x000e220000001800 */
[----:B------:R-:W-:Y:S01]  /*a240*/  MOV R4, 0x1 ;  /* 0x0000000100047802 */ /* 0x000fe20000000f00 */
[----:B------:R-:W-:Y:S01]  /*a250*/  BSSY.RECONVERGENT B3, `(.L_x_40356) ;  /* 0x0000032000037945 */ /* 0x000fe20003800200 */
[----:B------:R-:W-:-:S04]  /*a260*/  FSETP.GEU.AND P2, PT, |R31|, 6.5827683646048100446e-37, PT ;  /* 0x036000001f00780b */ /* 0x000fc80003f4e200 */
        /* <DEDUP_REMOVED lines=48> */
.L_x_40357:
[----:B------:R-:W-:Y:S05]  /*a570*/  BSYNC.RECONVERGENT B3 ;  /* 0x0000000000037941 */ /* 0x000fea0003800200 */
.L_x_40356:
        /* <DEDUP_REMOVED lines=192> */
.L_x_40352:
        /* <DEDUP_REMOVED lines=74> */
[----:B-----5:R-:W-:Y:S05]  /*b620*/  CALL.REL.NOINC `($__internal_74_$__cuda_sm20_div_rn_f64_full) ;  /* 0x0000023000f87944 */ /* 0x020fea0003c00000 */
[----:B------:R-:W-:-:S04]  /*b630*/  LOP3.LUT R5, R5, R4, RZ, 0x3c, !PT ;  /* 0x0000000405057212 */ /* 0x000fc800078e3cff */
[----:B------:R-:W-:-:S04]  /*b640*/  LOP3.LUT R4, R5, R4, RZ, 0x3c, !PT ;  /* 0x0000000405047212 */ /* 0x000fc800078e3cff */
[----:B------:R-:W-:-:S07]  /*b650*/  LOP3.LUT R5, R5, R4, RZ, 0x3c, !PT ;  /* 0x0000000405057212 */ /* 0x000fce00078e3cff */
.L_x_40362:
[----:B------:R-:W-:Y:S05]  /*b660*/  BSYNC.RECONVERGENT B4 ;  /* 0x0000000000047941 */ /* 0x000fea0003800200 */
.L_x_40361:
        /* <DEDUP_REMOVED lines=78> */
.L_x_40360:
        /* <DEDUP_REMOVED lines=187> */
.L_x_40364:
[----:B------:R-:W-:Y:S01]  /*c700*/  IMAD.MOV.U32 R2, RZ, RZ, 0x0 ;  /* 0x00000000ff027424 */ /* 0x000fe200078e00ff */
[----:B------:R-:W-:Y:S01]  /*c710*/  LOP3.LUT P0, RZ, R5, 0x7fffffff, RZ, 0xc0, !PT ;  /* 0x7fffffff05ff7812 */ /* 0x000fe2000780c0ff */
[----:B------:R-:W-:-:S06]  /*c720*/  IMAD.MOV.U32 R3, RZ, RZ, 0x7ff00000 ;  /* 0x7ff00000ff037424 */ /* 0x000fcc00078e00ff */
[----:B------:R-:W0:Y:S02]  /*c730*/  DFMA R4, R4, R2, +INF ;  /* 0x7ff000000404742b */ /* 0x000e240000000002 */
[----:B0-----:R-:W-:Y:S02]  /*c740*/  FSEL R2, R4, RZ, P0 ;  /* 0x000000ff04027208 */ /* 0x001fe40000000000 */
[----:B------:R-:W-:-:S07]  /*c750*/  FSEL R3, R5, -QNAN , P0 ;  /* 0xfff0000005037808 */ /* 0x000fce0000000000 */
.L_x_40363:
[----:B------:R-:W-:Y:S05]  /*c760*/  BSYNC.RECONVERGENT B3 ;  /* 0x0000000000037941 */ /* 0x000fea0003800200 */
.L_x_40359:
        /* <DEDUP_REMOVED lines=57> */
.L_x_40366:
[----:B------:R-:W-:Y:S05]  /*cb00*/  BSYNC.RECONVERGENT B3 ;  /* 0x0000000000037941 */ /* 0x000fea0003800200 */
.L_x_40365:
        /* <DEDUP_REMOVED lines=196> */
.L_x_40358:
        /* <DEDUP_REMOVED lines=34> */
[----:B------:R-:W-:Y:S01]  /*d970*/  @P0 IADD3 R7, PT, PT, R3, -0x100000, RZ ;  /* 0xfff0000003070810 */ /* 0x000fe20007ffe0ff */
[----:B------:R-:W-:-:S04]  /*d980*/  @P0 VIADD R0, R0, 0x1 ;  /* 0x0000000100000836 */ /* 0x000fc80000000000 */
        /* <DEDUP_REMOVED lines=162> */
.L_x_40369:
[----:B------:R-:W-:Y:S01]  /*e3b0*/  IMAD.MOV.U32 R4, RZ, RZ, 0x0 ;  /* 0x00000000ff047424 */ /* 0x000fe200078e00ff */
[----:B------:R-:W-:Y:S01]  /*e3c0*/  LOP3.LUT P0, RZ, R3, 0x7fffffff, RZ, 0xc0, !PT ;  /* 0x7fffffff03ff7812 */ /* 0x000fe2000780c0ff */
[----:B------:R-:W-:-:S06]  /*e3d0*/  IMAD.MOV.U32 R5, RZ, RZ, 0x7ff00000 ;  /* 0x7ff00000ff057424 */ /* 0x000fcc00078e00ff */
[----:B------:R-:W0:Y:S02]  /*e3e0*/  DFMA R2, R2, R4, +INF ;  /* 0x7ff000000202742b */ /* 0x000e240000000004 */
[----:B0-----:R-:W-:Y:S02]  /*e3f0*/  FSEL R2, R2, RZ, P0 ;  /* 0x000000ff02027208 */ /* 0x001fe40000000000 */
[----:B------:R-:W-:-:S07]  /*e400*/  FSEL R3, R3, -QNAN , P0 ;  /* 0xfff0000003037808 */ /* 0x000fce0000000000 */
.L_x_40370:
[----:B------:R-:W-:Y:S05]  /*e410*/  BSYNC.RECONVERGENT B2 ;  /* 0x0000000000027941 */ /* 0x000fea0003800200 */
.L_x_40368:
        /* <DEDUP_REMOVED lines=52> */
.L_x_40372:
[----:B------:R-:W-:Y:S05]  /*e760*/  BSYNC.RECONVERGENT B3 ;  /* 0x0000000000037941 */ /* 0x000fea0003800200 */
.L_x_40371:
        /* <DEDUP_REMOVED lines=196> */
.L_x_40367:
        /* <DEDUP_REMOVED lines=79> */
[----:B--2---:R2:W3:-:S15]  /*f8a0*/  DMUL R26, R28, R26 ;  /* 0x0000001a1c1a7228 */ /* 0x0044de0000000000 */
        /* <DEDUP_REMOVED lines=25> */
.L_x_40374:
        /* <DEDUP_REMOVED lines=138> */
.L_x_40373:
        /* <DEDUP_REMOVED lines=116> */
.L_x_40378:
[----:B------:R-:W-:Y:S05]  /*10a20*/  BSYNC.RECONVERGENT B4 ;  /* 0x0000000000047941 */ /* 0x000fea0003800200 */
.L_x_40377:
        /* <DEDUP_REMOVED lines=78> */
.L_x_40376:
        /* <DEDUP_REMOVED lines=187> */
.L_x_40380:
[----:B------:R-:W-:Y:S01]  /*11ac0*/  IMAD.MOV.U32 R2, RZ, RZ, 0x0 ;  /* 0x00000000ff027424 */ /* 0x000fe200078e00ff */
[----:B------:R-:W-:Y:S01]  /*11ad0*/  LOP3.LUT P0, RZ, R5, 0x7fffffff, RZ, 0xc0, !PT ;  /* 0x7fffffff05ff7812 */ /* 0x000fe2000780c0ff */
[----:B------:R-:W-:-:S06]  /*11ae0*/  IMAD.MOV.U32 R3, RZ, RZ, 0x7ff00000 ;  /* 0x7ff00000ff037424 */ /* 0x000fcc00078e00ff */
[----:B------:R-:W0:Y:S02]  /*11af0*/  DFMA R4, R4, R2, +INF ;  /* 0x7ff000000404742b */ /* 0x000e240000000002 */
[----:B0-----:R-:W-:Y:S02]  /*11b00*/  FSEL R2, R4, RZ, P0 ;  /* 0x000000ff04027208 */ /* 0x001fe40000000000 */
[----:B------:R-:W-:-:S07]  /*11b10*/  FSEL R3, R5, -QNAN , P0 ;  /* 0xfff0000005037808 */ /* 0x000fce0000000000 */
.L_x_40379:
[----:B------:R-:W-:Y:S05]  /*11b20*/  BSYNC.RECONVERGENT B3 ;  /* 0x0000000000037941 */ /* 0x000fea0003800200 */
.L_x_40375:
        /* <DEDUP_REMOVED lines=57> */
.L_x_40382:
[----:B------:R-:W-:Y:S05]  /*11ec0*/  BSYNC.RECONVERGENT B3 ;  /* 0x0000000000037941 */ /* 0x000fea0003800200 */
.L_x_40381:
        /* <DEDUP_REMOVED lines=195> */
.L_x_40333:
[----:B------:R-:W-:Y:S05]  /*12b00*/  BSYNC.RECONVERGENT B1 ;  /* 0x0000000000017941 */ /* 0x000fea0003800200 */
.L_x_40326:
[----:B-----5:R-:W-:Y:S01]  /*12b10*/  DMUL R4, R18, R8 ;  /* 0x0000000812047228 */ /* 0x020fe20000000000 */
        /* <DEDUP_REMOVED lines=128> */
[----:B------:R-:W-:Y:S02]  /*13320*/  LEA.HI R0, R4, R4, RZ, 0x1 ;  /* 0x0000000404007211 */ /* 0x000fe400078f08ff */
[----:B------:R-:W-:Y:S02]  /*13330*/  MOV R16, R6 ;  /* 0x0000000600107202 */ /* 0x000fe40000000f00 */
[----:B------:R-:W-:-:S05]  /*13340*/  SHF.R.S32.HI R17, RZ, 0x1, R0 ;  /* 0x00000001ff117819 */ /* 0x000fca0000011400 */
[----:B------:R-:W-:Y:S02]  /*13350*/  IMAD.IADD R2, R4, 0x1, -R17 ;  /* 0x0000000104027824 */ /* 0x000fe400078e0a11 */
[----:B------:R-:W-:-:S03]  /*13360*/  IMAD R17, R17, 0x100000, R7 ;  /* 0x0010000011117824 */ /* 0x000fc600078e0207 */
[----:B------:R-:W-:Y:S01]  /*13370*/  LEA R3, R2, 0x3ff00000, 0x14 ;  /* 0x3ff0000002037811 */ /* 0x000fe200078ea0ff */
[----:B------:R-:W-:-:S06]  /*13380*/  IMAD.MOV.U32 R2, RZ, RZ, RZ ;  /* 0x000000ffff027224 */ /* 0x000fcc00078e00ff */
[----:B------:R2:W3:Y:S02]  /*13390*/  DMUL R16, R16, R2 ;  /* 0x0000000210107228 */ /* 0x0004e40000000000 */
[----:B--23--:R-:W-:Y:S05]  /*133a0*/  BRA `(.L_x_40385) ;  /* 0x0000004000747947 */ /* 0x00cfea0003800000 */
.L_x_40384:
        /* <DEDUP_REMOVED lines=56> */
[----:B------:R-:W-:Y:S05]  /*13730*/  CALL.REL.NOINC `($_ZN2at6native18elementwise_kernelILi128ELi2EZNS0_22gpu_kernel_impl_nocastIZZZNS0_50_GLOBAL__N__2680c7bb_12_PowKernel_cu_7dd49032_317024pow_tensor_tensor_kernelERNS_18TensorIteratorBaseEENKUlvE_clEvENKUlvE6_clEvEUlN3c107complexIdEESA_E_EEvS5_RKT_EUliE_EEviT1_$__internal_trig_reduction_slowpathd) ;  /* 0x000001b800d87944 */ /* 0x000fea0003c00000 */
[----:B------:R-:W-:Y:S02]  /*13740*/  IMAD.MOV.U32 R2, RZ, RZ, R4 ;  /* 0x000000ffff027224 */ /* 0x000fe400078e0004 */
[----:B------:R-:W-:-:S07]  /*13750*/  IMAD.MOV.U32 R3, RZ, RZ, R5 ;  /* 0x000000ffff037224 */ /* 0x000fce00078e0005 */
.L_x_40390:
[----:B------:R-:W-:Y:S05]  /*13760*/  BSYNC.RECONVERGENT B5 ;  /* 0x0000000000057941 */ /* 0x000fea0003800200 */
.L_x_40389:
[----:B------:R-:W-:-:S07]  /*13770*/  VIADD R0, R0, 0x1 ;  /* 0x0000000100007836 */ /* 0x000fce0000000000 */
.L_x_40388:
[----:B------:R-:W-:Y:S05]  /*13780*/  BSYNC.RECONVERGENT B4 ;  /* 0x0000000000047941 */ /* 0x000fea0003800200 */
.L_x_40387:
        /* <DEDUP_REMOVED lines=121> */
.L_x_40392:
[----:B------:R-:W-:Y:S05]  /*13f20*/  BSYNC.RECONVERGENT B4 ;  /* 0x0000000000047941 */ /* 0x000fea0003800200 */
.L_x_40391:
        /* <DEDUP_REMOVED lines=64> */
.L_x_40386:
        /* <DEDUP_REMOVED lines=15> */
.L_x_40393:
        /* <DEDUP_REMOVED lines=133> */
.L_x_40396:
[----:B------:R-:W-:Y:S05]  /*14c70*/  BSYNC.RECONVERGENT B2 ;  /* 0x0000000000027941 */ /* 0x000fea0003800200 */
.L_x_40395:
        /* <DEDUP_REMOVED lines=63> */
.L_x_40400:
[----:B------:R-:W-:Y:S05]  /*15070*/  BSYNC.RECONVERGENT B5 ;  /* 0x0000000000057941 */ /* 0x000fea0003800200 */
.L_x_40399:
[----:B------:R-:W-:-:S07]  /*15080*/  VIADD R0, R0, 0x1 ;  /* 0x0000000100007836 */ /* 0x000fce0000000000 */
.L_x_40398:
[----:B------:R-:W-:Y:S05]  /*15090*/  BSYNC.RECONVERGENT B4 ;  /* 0x0000000000047941 */ /* 0x000fea0003800200 */
.L_x_40397:
        /* <DEDUP_REMOVED lines=131> */
.L_x_40402:
[----:B------:R-:W-:Y:S05]  /*158d0*/  BSYNC.RECONVERGENT B4 ;  /* 0x0000000000047941 */ /* 0x000fea0003800200 */
.L_x_40401:
        /* <DEDUP_REMOVED lines=84> */
.L_x_40394:
        /* <DEDUP_REMOVED lines=103> */
[----:B0-----:R-:W-:Y:S01]  /*16490*/  IMAD R29, R8, 0x100000, R5 ;  /* 0x00100000081d7824 */ /* 0x001fe200078e0205 */
        /* <DEDUP_REMOVED lines=21> */
.L_x_40404:
[----:B------:R-:W-:Y:S05]  /*165f0*/  BSYNC.RECONVERGENT B2 ;  /* 0x0000000000027941 */ /* 0x000fea0003800200 */
.L_x_40403:
        /* <DEDUP_REMOVED lines=48> */
[----:B-1----:R-:W-:Y:S05]  /*16900*/  CALL.REL.NOINC `($_ZN2at6native18elementwise_kernelILi128ELi2EZNS0_22gpu_kernel_impl_nocastIZZZNS0_50_GLOBAL__N__2680c7bb_12_PowKernel_cu_7dd49032_317024pow_tensor_tensor_kernelERNS_18TensorIteratorBaseEENKUlvE_clEvENKUlvE6_clEvEUlN3c107complexIdEESA_E_EEvS5_RKT_EUliE_EEviT1_$__internal_trig_reduction_slowpathd) ;  /* 0x0000018800647944 */ /* 0x002fea0003c00000 */
[----:B------:R-:W-:Y:S02]  /*16910*/  IMAD.MOV.U32 R2, RZ, RZ, R4 ;  /* 0x000000ffff027224 */ /* 0x000fe400078e0004 */
[----:B------:R-:W-:-:S07]  /*16920*/  IMAD.MOV.U32 R3, RZ, RZ, R5 ;  /* 0x000000ffff037224 */ /* 0x000fce00078e0005 */
.L_x_40408:
[----:B------:R-:W-:Y:S05]  /*16930*/  BSYNC.RECONVERGENT B5 ;  /* 0x0000000000057941 */ /* 0x000fea0003800200 */
.L_x_40407:
[----:B------:R-:W-:-:S07]  /*16940*/  VIADD R0, R0, 0x1 ;  /* 0x0000000100007836 */ /* 0x000fce0000000000 */
.L_x_40406:
[----:B------:R-:W-:Y:S05]  /*16950*/  BSYNC.RECONVERGENT B4 ;  /* 0x0000000000047941 */ /* 0x000fea0003800200 */
.L_x_40405:
        /* <DEDUP_REMOVED lines=121> */
.L_x_40410:
[----:B------:R-:W-:Y:S05]  /*170f0*/  BSYNC.RECONVERGENT B4 ;  /* 0x0000000000047941 */ /* 0x000fea0003800200 */
.L_x_40409:
        /* <DEDUP_REMOVED lines=72> */
.L_x_40385:
[----:B------:R-:W-:Y:S05]  /*17580*/  BSYNC.RECONVERGENT B1 ;  /* 0x0000000000017941 */ /* 0x000fea0003800200 */
.L_x_40383:
[----:B------:R-:W2:Y:S01]  /*17590*/  LDCU.64 UR4, c[0x0][0x5e8] ;  /* 0x0000bd00ff0477ac */ /* 0x000ea20008000a00 */
[----:B------:R-:W-:Y:S01]  /*175a0*/  VIADD R21, R21, 0x80 ;  /* 0x0000008015157836 */ /* 0x000fe20000000000 */
[----:B--2---:R-:W-:-:S05]  /*175b0*/  IADD3 R2, P0, PT, R10, UR4, RZ ;  /* 0x000000040a027c10 */ /* 0x004fca000ff1e0ff */
[----:B------:R-:W-:-:S05]  /*175c0*/  IMAD.X R3, RZ, RZ, UR5, P0 ;  /* 0x00000005ff037e24 */ /* 0x000fca00080e06ff */
[----:B-1----:R1:W-:Y:S03]  /*175d0*/  STG.E.128 desc[UR8][R2.64], R16 ;  /* 0x0000001002007986 */ /* 0x0023e6000c101d08 */
.L_x_40324:
[----:B------:R-:W-:Y:S05]  /*175e0*/  BSYNC.RECONVERGENT B0 ;  /* 0x0000000000007941 */ /* 0x000fea0003800200 */
.L_x_40323:
[----:B------:R-:W2:Y:S02]  /*175f0*/  LDCU UR4, c[0x0][0x380] ;  /* 0x00007000ff0477ac */ /* 0x000ea40008000800 */
[----:B--2---:R-:W-:-:S13]  /*17600*/  ISETP.GE.AND P0, PT, R21, UR4, PT ;  /* 0x0000000415007c0c */ /* 0x004fda000bf06270 */
[----:B------:R-:W-:Y:S05]  /*17610*/  @P0 EXIT ;  /* 0x000000000000094d */ /* 0x000fea0003800000 */
[----:B------:R-:W2:Y:S01]  /*17620*/  LDCU UR4, c[0x0][0x388] ;  /* 0x00007100ff0477ac */ /* 0x000ea20008000800 */
[----:B------:R-:W-:Y:S02]  /*17630*/  IMAD.MOV.U32 R0, RZ, RZ, RZ ;  /* 0x000000ffff007224 */ /* 0x000fe400078e00ff */
[----:B-1----:R-:W-:Y:S02]  /*17640*/  IMAD.MOV.U32 R2, RZ, RZ, RZ ;  /* 0x000000ffff027224 */ /* 0x002fe400078e00ff */
[----:B------:R-:W-:Y:S01]  /*17650*/  IMAD.MOV.U32 R31, RZ, RZ, RZ ;  /* 0x000000ffff1f7224 */ /* 0x000fe200078e00ff */
        /* <DEDUP_REMOVED lines=8> */
[----:B-1----:R-:W-:Y:S01]  /*176e0*/  IMAD.HI.U32 R4, R21, UR4, R2 ;  /* 0x0000000415047c27 */ /* 0x002fe2000f8e0002 */
[----:B------:R-:W1:Y:S04]  /*176f0*/  LDCU UR4, c[0x0][0x4c0] ;  /* 0x00009800ff0477ac */ /* 0x000e680008000800 */
[----:B------:R-:W-:-:S05]  /*17700*/  SHF.R.U32.HI R5, RZ, UR5, R4 ;  /* 0x00000005ff057c19 */ /* 0x000fca0008011604 */
[----:B------:R-:W-:-:S04]  /*17710*/  IMAD.MOV R0, RZ, RZ, -R5 ;  /* 0x000000ffff007224 */ /* 0x000fc800078e0a05 */
[----:B--2---:R-:W-:-:S04]  /*17720*/  IMAD R0, R0, UR6, R21 ;  /* 0x0000000600007c24 */ /* 0x004fc8000f8e0215 */
[C---:B---3--:R-:W-:Y:S02]  /*17730*/  IMAD R31, R0.reuse, UR10, RZ ;  /* 0x0000000a001f7c24 */ /* 0x048fe4000f8e02ff */
[C---:B------:R-:W-:Y:S02]  /*17740*/  IMAD R2, R0.reuse, UR11, RZ ;  /* 0x0000000b00027c24 */ /* 0x040fe4000f8e02ff */
[----:B-1----:R-:W-:Y:S01]  /*17750*/  IMAD R0, R0, UR4, RZ ;  /* 0x0000000400007c24 */ /* 0x002fe2000f8e02ff */
[----:B------:R-:W-:Y:S06]  /*17760*/  @!P0 BRA `(.L_x_40411) ;  /* 0x0000001400348947 */ /* 0x000fec0003800000 */
[----:B------:R-:W1:Y:S01]  /*17770*/  LDCU.64 UR6, c[0x0][0x398] ;  /* 0x00007300ff0677ac */ /* 0x000e620008000a00 */
[----:B------:R-:W-:Y:S01]  /*17780*/  IMAD.MOV.U32 R4, RZ, RZ, RZ ;  /* 0x000000ffff047224 */ /* 0x000fe200078e00ff */
[----:B------:R-:W-:Y:S01]  /*17790*/  ISETP.NE.AND P0, PT, R11, 0x2, PT ;  /* 0x000000020b00780c */ /* 0x000fe20003f05270 */
[----:B------:R-:W2:Y:S01]  /*177a0*/  LDCU UR4, c[0x0][0x3a0] ;  /* 0x00007400ff0477ac */ /* 0x000ea20008000800 */
[----:B------:R-:W3:Y:S01]  /*177b0*/  LDCU UR5, c[0x0][0x4c4] ;  /* 0x00009880ff0577ac */ /* 0x000ee20008000800 */
[----:B------:R-:W4:Y:S01]  /*177c0*/  LDCU.64 UR10, c[0x0][0x4c8] ;  /* 0x00009900ff0a77ac */ /* 0x000f220008000a00 */
[----:B-1----:R-:W-:-:S05]  /*177d0*/  IMAD.HI.U32 R6, R5, UR7, R4 ;  /* 0x0000000705067c27 */ /* 0x002fca000f8e0004 */
[----:B--2---:R-:W-:-:S05]  /*177e0*/  SHF.R.U32.HI R7, RZ, UR4, R6 ;  /* 0x00000004ff077c19 */ /* 0x004fca0008011606 */
[----:B------:R-:W-:-:S04]  /*177f0*/  IMAD.MOV R3, RZ, RZ, -R7 ;  /* 0x000000ffff037224 */ /* 0x000fc800078e0a07 */
[----:B------:R-:W-:-:S04]  /*17800*/  IMAD R5, R3, UR6, R5 ;  /* 0x0000000603057c24 */ /* 0x000fc8000f8e0205 */
[C---:B---3--:R-:W-:Y:S02]  /*17810*/  IMAD R31, R5.reuse, UR5, R31 ;  /* 0x00000005051f7c24 */ /* 0x048fe4000f8e021f */
[C---:B----4-:R-:W-:Y:S02]  /*17820*/  IMAD R2, R5.reuse, UR10, R2 ;  /* 0x0000000a05027c24 */ /* 0x050fe4000f8e0202 */
[----:B------:R-:W-:Y:S01]  /*17830*/  IMAD R0, R5, UR11, R0 ;  /* 0x0000000b05007c24 */ /* 0x000fe2000f8e0200 */
[----:B------:R-:W-:Y:S06]  /*17840*/  @!P0 BRA `(.L_x_40411) ;  /* 0x0000001000fc8947 */ /* 0x000fec0003800000 */
[----:B------:R-:W1:Y:S01]  /*17850*/  LDCU.64 UR4, c[0x0][0x3a8] ;  /* 0x00007500ff0477ac */ /* 0x000e620008000a00 */
[----:B------:R-:W-:Y:S01]  /*17860*/  IMAD.MOV.U32 R6, RZ, RZ, RZ ;  /* 0x000000ffff067224 */ /* 0x000fe200078e00ff */
[----:B------:R-:W-:Y:S01]  /*17870*/  ISETP.NE.AND P0, PT, R11, 0x3, PT ;  /* 0x000000030b00780c */ /* 0x000fe20003f05270 */
[----:B------:R-:W2:Y:S01]  /*17880*/  LDCU UR6, c[0x0][0x3a4] ;  /* 0x00007480ff0677ac */ /* 0x000ea20008000800 */
[----:B------:R-:W3:Y:S01]  /*17890*/  LDCU.64 UR10, c[0x0][0x4d0] ;  /* 0x00009a00ff0a77ac */ /* 0x000ee20008000a00 */
[----:B-1----:R-:W-:Y:S01]  /*178a0*/  IMAD.HI.U32 R4, R7, UR4, R6 ;  /* 0x0000000407047c27 */ /* 0x002fe2000f8e0006 */
[----:B------:R-:W1:Y:S04]  /*178b0*/  LDCU UR4, c[0x0][0x4d8] ;  /* 0x00009b00ff0477ac */ /* 0x000e680008000800 */
[----:B------:R-:W-:-:S05]  /*178c0*/  SHF.R.U32.HI R5, RZ, UR5, R4 ;  /* 0x00000005ff057c19 */ /* 0x000fca0008011604 */
[----:B------:R-:W-:-:S04]  /*178d0*/  IMAD.MOV R3, RZ, RZ, -R5 ;  /* 0x000000ffff037224 */ /* 0x000fc800078e0a05 */
[----:B--2---:R-:W-:-:S04]  /*178e0*/  IMAD R7, R3, UR6, R7 ;  /* 0x0000000603077c24 */ /* 0x004fc8000f8e0207 */
[C---:B---3--:R-:W-:Y:S02]  /*178f0*/  IMAD R31, R7.reuse, UR10, R31 ;  /* 0x0000000a071f7c24 */ /* 0x048fe4000f8e021f */
[C---:B------:R-:W-:Y:S02]  /*17900*/  IMAD R2, R7.reuse, UR11, R2 ;  /* 0x0000000b07027c24 */ /* 0x040fe4000f8e0202 */
[----:B-1----:R-:W-:Y:S01]  /*17910*/  IMAD R0, R7, UR4, R0 ;  /* 0x0000000407007c24 */ /* 0x002fe2000f8e0200 */
        /* <DEDUP_REMOVED lines=170> */
[----:B------:R-:W-:Y:S01]  /*183c0*/  HFMA2 R4, -RZ, RZ, 0, 0 ;  /* 0x00000000ff047431 */ /* 0x000fe200000001ff */
        /* <DEDUP_REMOVED lines=110> */
[----:B------:R-:W-:Y:S01]  /*18ab0*/  ISETP.NE.AND P0, PT, R11, 0x18, PT ;  /* 0x000000180b00780c */ /* 0x000fe20003f05270 */
[----:B------:R-:W1:Y:S01]  /*18ac0*/  LDCU.64 UR6, c[0x0][0x4a0] ;  /* 0x00009400ff0677ac */ /* 0x000e620008000a00 */
[----:B------:R-:W-:Y:S01]  /*18ad0*/  IMAD.MOV.U32 R4, RZ, RZ, RZ ;  /* 0x000000ffff047224 */ /* 0x000fe200078e00ff */
[----:B------:R-:W2:Y:S01]  /*18ae0*/  LDCU UR4, c[0x0][0x4a8] ;  /* 0x00009500ff0477ac */ /* 0x000ea20008000800 */
[----:B------:R-:W3:Y:S09]  /*18af0*/  LDCU UR5, c[0x0][0x5cc] ;  /* 0x0000b980ff0577ac */ /* 0x000ef20008000800 */
[----:B------:R-:W4:Y:S01]  /*18b00*/  @P0 LDC.64 R8, c[0x0][0x4b0] ;  /* 0x00012c00ff080b82 */ /* 0x000f220000000a00 */
[----:B------:R-:W5:Y:S01]  /*18b10*/  LDCU.64 UR10, c[0x0][0x5d0] ;  /* 0x0000ba00ff0a77ac */ /* 0x000f620008000a00 */
[----:B-1----:R-:W-:-:S06]  /*18b20*/  IMAD.HI.U32 R6, R5, UR7, R4 ;  /* 0x0000000705067c27 */ /* 0x002fcc000f8e0004 */
[----:B------:R-:W1:Y:S01]  /*18b30*/  @P0 LDC R11, c[0x0][0x4ac] ;  /* 0x00012b00ff0b0b82 */ /* 0x000e620000000800 */
[----:B--2---:R-:W-:Y:S01]  /*18b40*/  SHF.R.U32.HI R7, RZ, UR4, R6 ;  /* 0x00000004ff077c19 */ /* 0x004fe20008011606 */
[----:B------:R-:W-:-:S06]  /*18b50*/  @P0 IMAD.MOV.U32 R6, RZ, RZ, RZ ;  /* 0x000000ffff060224 */ /* 0x000fcc00078e00ff */
[----:B------:R-:W2:Y:S01]  /*18b60*/  @P0 LDC.64 R12, c[0x0][0x5d8] ;  /* 0x00017600ff0c0b82 */ /* 0x000ea20000000a00 */
[----:B------:R-:W-:-:S04]  /*18b70*/  IMAD.MOV R3, RZ, RZ, -R7 ;  /* 0x000000ffff037224 */ /* 0x000fc800078e0a07 */
[----:B------:R-:W-:-:S03]  /*18b80*/  IMAD R5, R3, UR6, R5 ;  /* 0x0000000603057c24 */ /* 0x000fc6000f8e0205 */
[----:B------:R-:W0:Y:S01]  /*18b90*/  @P0 LDC R10, c[0x0][0x5e0] ;  /* 0x00017800ff0a0b82 */ /* 0x000e220000000800 */
[----:B----4-:R-:W-:-:S04]  /*18ba0*/  @P0 IMAD.HI.U32 R4, R7, R8, R6 ;  /* 0x0000000807040227 */ /* 0x010fc800078e0006 */
[C---:B---3--:R-:W-:Y:S01]  /*18bb0*/  IMAD R31, R5.reuse, UR5, R31 ;  /* 0x00000005051f7c24 */ /* 0x048fe2000f8e021f */
[----:B------:R-:W-:Y:S01]  /*18bc0*/  @P0 SHF.R.U32.HI R4, RZ, R9, R4 ;  /* 0x00000009ff040219 */ /* 0x000fe20000011604 */
[C---:B-----5:R-:W-:Y:S02]  /*18bd0*/  IMAD R2, R5.reuse, UR10, R2 ;  /* 0x0000000a05027c24 */ /* 0x060fe4000f8e0202 */
[----:B------:R-:W-:Y:S02]  /*18be0*/  IMAD R0, R5, UR11, R0 ;  /* 0x0000000b05007c24 */ /* 0x000fe4000f8e0200 */
[----:B------:R-:W-:-:S04]  /*18bf0*/  @P0 IMAD.MOV R6, RZ, RZ, -R4 ;  /* 0x000000ffff060224 */ /* 0x000fc800078e0a04 */
[----:B-1----:R-:W-:-:S04]  /*18c00*/  @P0 IMAD R7, R11, R6, R7 ;  /* 0x000000060b070224 */ /* 0x002fc800078e0207 */
[C---:B--2---:R-:W-:Y:S02]  /*18c10*/  @P0 IMAD R31, R7.reuse, R12, R31 ;  /* 0x0000000c071f0224 */ /* 0x044fe400078e021f */
[C---:B------:R-:W-:Y:S02]  /*18c20*/  @P0 IMAD R2, R7.reuse, R13, R2 ;  /* 0x0000000d07020224 */ /* 0x040fe400078e0202 */
[----:B0-----:R-:W-:-:S07]  /*18c30*/  @P0 IMAD R0, R7, R10, R0 ;  /* 0x0000000a07000224 */ /* 0x001fce00078e0200 */
.L_x_40411:
[----:B------:R-:W1:Y:S02]  /*18c40*/  LDCU.128 UR4, c[0x0][0x5f0] ;  /* 0x0000be00ff0477ac */ /* 0x000e640008000c00 */
[----:B-1----:R-:W-:-:S05]  /*18c50*/  IADD3 R12, P0, PT, R2, UR4, RZ ;  /* 0x00000004020c7c10 */ /* 0x002fca000ff1e0ff */
[----:B------:R-:W-:Y:S01]  /*18c60*/  IMAD.X R13, RZ, RZ, UR5, P0 ;  /* 0x00000005ff0d7e24 */ /* 0x000fe200080e06ff */
[----:B------:R-:W-:Y:S01]  /*18c70*/  IADD3 R16, P0, PT, R0, UR6, RZ ;  /* 0x0000000600107c10 */ /* 0x000fe2000ff1e0ff */
[----:B------:R-:W1:Y:S04]  /*18c80*/  LDCU.64 UR4, c[0x0][0x5e8] ;  /* 0x0000bd00ff0477ac */ /* 0x000e680008000a00 */
[----:B------:R-:W2:Y:S01]  /*18c90*/  LDG.E.128 R12, desc[UR8][R12.64] ;  /* 0x000000080c0c7981 */ /* 0x000ea2000c1e1d00 */
[----:B------:R-:W-:-:S06]  /*18ca0*/  IMAD.X R17, RZ, RZ, UR7, P0 ;  /* 0x00000007ff117e24 */ /* 0x000fcc00080e06ff */
[----:B------:R-:W5:Y:S01]  /*18cb0*/  LDG.E.128 R16, desc[UR8][R16.64] ;  /* 0x0000000810107981 */ /* 0x000f62000c1e1d00 */
[----:B------:R-:W-:Y:S01]  /*18cc0*/  BSSY.RECONVERGENT B0, `(.L_x_40412) ;  /* 0x0001139000007945 */ /* 0x000fe20003800200 */
[----:B-1----:R-:W-:-:S05]  /*18cd0*/  IADD3 R30, P1, PT, R31, UR4, RZ ;  /* 0x000000041f1e7c10 */ /* 0x002fca000ff3e0ff */
[----:B------:R-:W-:Y:S01]  /*18ce0*/  IMAD.X R31, RZ, RZ, UR5, P1 ;  /* 0x00000005ff1f7e24 */ /* 0x000fe200088e06ff */
[----:B--2---:R-:W1:-:S15]  /*18cf0*/  DSETP.NAN.AND P0, PT, R14, R14, PT ;  /* 0x0000000e0e00722a */ /* 0x004e5e0003f08000 */
[----:B------:R-:W-:-:S15]  /*18d00*/  NOP ;  /* 0x0000000000007918 */ /* 0x000fde0000000000 */
[----:B------:R-:W-:-:S15]  /*18d10*/  NOP ;  /* 0x0000000000007918 */ /* 0x000fde0000000000 */
[----:B------:R-:W-:-:S15]  /*18d20*/  NOP ;  /* 0x0000000000007918 */ /* 0x000fde0000000000 */
[----:B------:R-:W-:-:S04]  /*18d30*/  NOP ;  /* 0x0000000000007918 */ /* 0x000fc80000000000 */
        /* <DEDUP_REMOVED lines=30> */
[----:B------:R-:W-:Y:S01]  /*18f20*/  IMAD.MOV.U32 R7, RZ, RZ, R10 ;  /* 0x000000ffff077224 */ /* 0x000fe200078e000a */
        /* <DEDUP_REMOVED lines=10> */
[----:B------:R-:W1:Y:S02]  /*18fd0*/  DSETP.MAX.AND P3, P4, R20, R10, PT ;  /* 0x0000000a1400722a */ /* 0x000e640003c6f000 */
[----:B-1----:R-:W-:Y:S01]  /*18fe0*/  FSEL R23, R0, R9, P3 ;  /* 0x0000000900177208 */ /* 0x002fe20001800000 */
[----:B------:R-:W-:Y:S01]  /*18ff0*/  IMAD.MOV.U32 R0, RZ, RZ, R20 ;  /* 0x000000ffff007224 */ /* 0x000fe200078e0014 */
[----:B------:R-:W-:-:S15]  /*19000*/  @P4 LOP3.LUT R23, R9, 0x80000, RZ, 0xfc, !PT ;  /* 0x0008000009174812 */ /* 0x000fde00078efcff */
[----:B------:R-:W-:-:S15]  /*19010*/  NOP ;  /* 0x0000000000007918 */ /* 0x000fde0000000000 */
[----:B------:R-:W-:-:S15]  /*19020*/  NOP ;  /* 0x0000000000007918 */ /* 0x000fde0000000000 */
[----:B------:R-:W-:-:S15]  /*19030*/  NOP ;  /* 0x0000000000007918 */ /* 0x000fde0000000000 */
[----:B------:R1:W2:Y:S01]  /*19040*/  DSETP.GEU.AND P0, PT, R6, UR4, PT ;  /* 0x0000000406007e2a */ /* 0x0002a2000bf0e000 */
[----:B------:R-:W-:Y:S01]  /*19050*/  UMOV UR4, 0xc57e649a ;  /* 0xc57e649a00047882 */ /* 0x000fe20000000000 */
[----:B-1----:R-:W-:Y:S01]  /*19060*/  MOV R7, R10 ;  /* 0x0000000a00077202 */ /* 0x002fe20000000f00 */
[----:B------:R-:W-:-:S03]  /*19070*/  UMOV UR5, 0x4a511b0e ;  /* 0x4a511b0e00057882 */ /* 0x000fc60000000000 */
[----:B------:R-:W-:Y:S01]  /*19080*/  SEL R6, R0, R7, P3 ;  /* 0x0000000700067207 */ /* 0x000fe20001800000 */
[----:B------:R-:W-:-:S15]  /*19090*/  IMAD.MOV.U32 R7, RZ, RZ, R23 ;  /* 0x000000ffff077224 */ /* 0x000fde00078e0017 */
[----:B------:R-:W-:-:S15]  /*190a0*/  NOP ;  /* 0x0000000000007918 */ /* 0x000fde0000000000 */
[----:B------:R-:W-:-:S15]  /*190b0*/  NOP ;  /* 0x0000000000007918 */ /* 0x000fde0000000000 */
[----:B------:R-:W-:-:S12]  /*190c0*/  NOP ;  /* 0x0000000000007918 */ /* 0x000fd80000000000 */
[----:B--2---:R-:W1:Y:S02]  /*190d0*/  DSETP.GT.OR P0, PT, R6, UR4, !P0 ;  /* 0x0000000406007e2a */ /* 0x004e64000c704400 */
[----:B-1----:R-:W-:Y:S05]  /*190e0*/  @P0 BRA `(.L_x_40416) ;  /* 0x00000078006c0947 */ /* 0x002fea0003800000 */
[----:B------:R-:W1:Y:S02]  /*190f0*/  DSETP.GE.AND P0, PT, R20, 1, PT ;  /* 0x3ff000001400742a */ /* 0x000e640003f06000 */
[----:B-1----:R-:W-:Y:S05]  /*19100*/  @!P0 BRA `(.L_x_40417) ;  /* 0x0000002400688947 */ /* 0x002fea0003800000 */
[----:B------:R-:W-:Y:S01]  /*19110*/  DADD R2, R20, -1 ;  /* 0xbff0000014027429 */ /* 0x000fe20000000000 */
[----:B------:R-:W-:-:S15]  /*19120*/  BSSY.RECONVERGENT B1, `(.L_x_40418) ;  /* 0x000015d000017945 */ /* 0x000fde0003800200 */
[----:B------:R-:W-:-:S15]  /*19130*/  NOP ;  /* 0x0000000000007918 */ /* 0x000fde0000000000 */
[----:B------:R-:W-:-:S15]  /*19140*/  NOP ;  /* 0x0000000000007918 */ /* 0x000fde0000000000 */
[----:B------:R-:W-:-:S15]  /*19150*/  NOP ;  /* 0x0000000000007918 */ /* 0x000fde0000000000 */
[----:B------:R-:W-:-:S03]  /*19160*/  NOP ;  /* 0x0000000000007918 */ /* 0x000fc60000000000 */
[----:B------:R-:W1:-:S15]  /*19170*/  DADD R4, R20, 1 ;  /* 0x3ff0000014047429 */ /* 0x000e5e0000000000 */
        /* <DEDUP_REMOVED lines=9> */
[----:B-1----:R-:W1:Y:S02]  /*19210*/  DFMA R2, R10, R10, R2 ;  /* 0x0000000a0a02722b */ /* 0x002e640000000002 */
[C---:B-1----:R-:W-:Y:S02]  /*19220*/  FSETP.GEU.FTZ.AND P1, PT, R3.reuse, 1.7916666269302368164, PT ;  /* 0x3fe555550300780b */ /* 0x042fe40003f3e000 */
[----:B------:R-:W-:-:S13]  /*19230*/  FSETP.GT.FTZ.AND P0, PT, R3, -1.6999999284744262695, PT ;  /* 0xbfd999990300780b */ /* 0x000fda0003f14000 */
[----:B------:R-:W-:Y:S05]  /*19240*/  @P0 BRA !P1, `(.L_x_40419) ;  /* 0x0000000c00140947 */ /* 0x000fea0004800000 */
[----:B------:R-:W1:Y:S02]  /*19250*/  DADD R2, R2, 1 ;  /* 0x3ff0000002027429 */ /* 0x000e640000000000 */
[----:B-1----:R-:W-:Y:S01]  /*19260*/  ISETP.GT.AND P0, PT, R3, 0xfffff, PT ;  /* 0x000fffff0300780c */ /* 0x002fe20003f04270 */
[--C-:B------:R-:W-:Y:S02]  /*19270*/  IMAD.MOV.U32 R4, RZ, RZ, R2.reuse ;  /* 0x000000ffff047224 */ /* 0x100fe400078e0002 */
[--C-:B------:R-:W-:Y:S02]  /*19280*/  IMAD.MOV.U32 R5, RZ, RZ, R3.reuse ;  /* 0x000000ffff057224 */ /* 0x100fe400078e0003 */
[----:B------:R-:W-:Y:S02]  /*19290*/  IMAD.MOV.U32 R0, RZ, RZ, R3 ;  /* 0x000000ffff007224 */ /* 0x000fe400078e0003 */
[----:B------:R-:W-:-:S15]  /*192a0*/  IMAD.MOV.U32 R8, RZ, RZ, R2 ;  /* 0x000000ffff087224 */ /* 0x000fde00078e0002 */
[----:B------:R-:W-:-:S15]  /*192b0*/  NOP ;  /* 0x0000000000007918 */ /* 0x000fde0000000000 */
[----:B------:R-:W-:-:S15]  /*192c0*/  NOP ;  /* 0x0000000000007918 */ /* 0x000fde0000000000 */
[----:B------:R-:W-:-:S10]  /*192d0*/  NOP ;  /* 0x0000000000007918 */ /* 0x000fd40000000000 */
[----:B------:R-:W1:Y:S02]  /*192e0*/  @!P0 DMUL R4, R4, 1.80143985094819840000e+16 ;  /* 0x4350000004048828 */ /* 0x000e640000000000 */
[----:B-1----:R-:W-:Y:S02]  /*192f0*/  @!P0 IMAD.MOV.U32 R0, RZ, RZ, R5 ;  /* 0x000000ffff008224 */ /* 0x002fe400078e0005 */
        /* <DEDUP_REMOVED lines=9> */
[----:B-1----:R-:W-:Y:S01]  /*19390*/  IMAD.MOV.U32 R5, RZ, RZ, -0x3ff ;  /* 0xfffffc01ff057424 */ /* 0x002fe200078e00ff */
        /* <DEDUP_REMOVED lines=15> */
[----:B------:R-:W1:Y:S02]  /*19490*/  DADD R24, R2, 1 ;  /* 0x3ff0000002187429 */ /* 0x000e640000000000 */
[----:B-1----:R-:W1:-:S15]  /*194a0*/  MUFU.RCP64H R5, R25 ;  /* 0x0000001900057308 */ /* 0x002e5e0000001800 */
        /* <DEDUP_REMOVED lines=11> */
[----:B-1----:R1:W2:Y:S02]  /*19560*/  DFMA R6, -R24, R4, 1 ;  /* 0x3ff000001806742b */ /* 0x0022a40000000104 */
[----:B-1----:R-:W-:Y:S02]  /*19570*/  IMAD.MOV.U32 R24, RZ, RZ, -0x748574fc ;  /* 0x8b7a8b04ff187424 */ /* 0x002fe400078e00ff */
[----:B------:R-:W-:-:S15]  /*19580*/  IMAD.MOV.U32 R25, RZ, RZ, 0x3ed0ee25 ;  /* 0x3ed0ee25ff197424 */ /* 0x000fde00078e00ff */
[----:B------:R-:W-:-:S15]  /*19590*/  NOP ;  /* 0x0000000000007918 */ /* 0x000fde0000000000 */
[----:B------:R-:W-:-:S15]  /*195a0*/  NOP ;  /* 0x0000000000007918 */ /* 0x000fde0000000000 */
[----:B------:R-:W-:-:S15]  /*195b0*/  NOP ;  /* 0x0000000000007918 */ /* 0x000fde0000000000 */
[----:B--2---:R-:W1:-:S15]  /*195c0*/  DFMA R6, R6, R6, R6 ;  /* 0x000000060606722b */ /* 0x004e5e0000000006 */
        /* <DEDUP_REMOVED lines=26> */
[----:B-1----:R-:W-:Y:S01]  /*19770*/  DFMA R4, R2, UR4, R6 ;  /* 0x0000000402047c2b */ /* 0x002fe20008000006 */
        /* <DEDUP_REMOVED lines=11> */
[----:B-1----:R-:W1:Y:S01]  /*19830*/  DFMA R24, R8, UR4, R24 ;  /* 0x0000000408187c2b */ /* 0x002e620008000018 */
        /* <DEDUP_REMOVED lines=41> */
[----:B-1----:R-:W-:Y:S01]  /*19ad0*/  DFMA R24, R8, R24, UR4 ;  /* 0x0000000408187e2b */ /* 0x002fe20008000018 */
[----:B------:R-:W-:Y:S01]  /*19ae0*/  UMOV UR4, 0x55555554 ;  /* 0x5555555400047882 */ /* 0x000fe20000000000 */
[----:B------:R-:W-:-:S15]  /*19af0*/  UMOV UR5, 0x3fb55555 ;  /* 0x3fb5555500057882 */ /* 0x000fde0000000000 */
[----:B------:R-:W-:-:S15]  /*19b00*/  NOP ;  /* 0x0000000000007918 */ /* 0x000fde0000000000 */
[----:B------:R-:W-:-:S15]  /*19b10*/  NOP ;  /* 0x0000000000007918 */ /* 0x000fde0000000000 */
[----:B------:R-:W-:-:S15]  /*19b20*/  NOP ;  /* 0x0000000000007918 */ /* 0x000fde0000000000 */
[----:B------:R-:W-:-:S02]  /*19b30*/  NOP ;  /* 0x0000000000007918 */ /* 0x000fc40000000000 */
        /* <DEDUP_REMOVED lines=54> */
.L_x_40419:
[----:B------:R-:W1:Y:S01]  /*19ea0*/  DADD R22, R2, 2 ;  /* 0x4000000002167429 */ /* 0x000e620000000000 */
[----:B------:R-:W-:Y:S01]  /*19eb0*/  IMAD.MOV.U32 R4, RZ, RZ, 0x1 ;  /* 0x00000001ff047424 */ /* 0x000fe200078e00ff */
[----:B-1----:R-:W1:Y:S01]  /*19ec0*/  MUFU.RCP64H R5, R23 ;  /* 0x0000001700057308 */ /* 0x002e620000001800 */
[----:B------:R-:W-:Y:S01]  /*19ed0*/  FSETP.GEU.AND P1, PT, |R3|, 6.5827683646048100446e-37, PT ;  /* 0x036000000300780b */ /* 0x000fe20003f2e200 */
[----:B------:R-:W-:-:S15]  /*19ee0*/  BSSY.RECONVERGENT B3, `(.L_x_40421) ;  /* 0x0000033000037945 */ /* 0x000fde0003800200 */
[----:B------:R-:W-:-:S15]  /*19ef0*/  NOP ;  /* 0x0000000000007918 */ /* 0x000fde0000000000 */
[----:B------:R-:W-:-:S15]  /*19f00*/  NOP ;  /* 0x0000000000007918 */ /* 0x000fde0000000000 */
[----:B------:R-:W-:-:S15]  /*19f10*/  NOP ;  /* 0x0000000000007918 */ /* 0x000fde0000000000 */
        /* <DEDUP_REMOVED lines=30> */
[----:B-1----:R-:W1:-:S15]  /*1a100*/  DFMA R8, -R22, R6, R2 ;  /* 0x000000061608722b */ /* 0x002e5e0000000102 */
[----:B------:R-:W-:-:S15]  /*1a110*/  NOP ;  /* 0x0000000000007918 */ /* 0x000fde0000000000 */
[----:B------:R-:W-:-:S15]  /*1a120*/  NOP ;  /* 0x0000000000007918 */ /* 0x000fde0000000000 */
[----:B------:R-:W-:-:S15]  /*1a130*/  NOP ;  /* 0x0000000000007918 */ /* 0x000fde0000000000 */
[----:B------:R-:W-:-:S04]  /*1a140*/  NOP ;  /* 0x0000000000007918 */ /* 0x000fc80000000000 */
[----:B-1----:R-:W1:Y:S02]  /*1a150*/  DFMA R4, R4, R8, R6 ;  /* 0x000000080404722b */ /* 0x002e640000000006 */
[----:B-1----:R-:W-:-:S05]  /*1a160*/  FFMA R0, RZ, R23, R5 ;  /* 0x00000017ff007223 */ /* 0x002fca0000000005 */
[----:B------:R-:W-:-:S13]  /*1a170*/  FSETP.GT.AND P0, PT, |R0|, 1.469367938527859385e-39, PT ;  /* 0x001000000000780b */ /* 0x000fda0003f04200 */
[----:B------:R-:W-:Y:S05]  /*1a180*/  @P0 BRA P1, `(.L_x_40422) ;  /* 0x0000000000200947 */ /* 0x000fea0000800000 */
[----:B------:R-:W-:Y:S01]  /*1a190*/  IMAD.MOV.U32 R6, RZ, RZ, R23 ;  /* 0x000000ffff067224 */ /* 0x000fe200078e0017 */
[----:B------:R-:W-:Y:S01]  /*1a1a0*/  MOV R0, 0x1a1e0 ;  /* 0x0001a1e000007802 */ /* 0x000fe20000000f00 */
[----:B------:R-:W-:Y:S02]  /*1a1b0*/  IMAD.MOV.U32 R26, RZ, RZ, R2 ;  /* 0x000000ffff1a7224 */ /* 0x000fe400078e0002 */
[----:B------:R-:W-:-:S07]  /*1a1c0*/  IMAD.MOV.U32 R27, RZ, RZ, R3 ;  /* 0x000000ffff1b7224 */ /* 0x000fce00078e0003 */
[----:B0----5:R-:W-:Y:S05]  /*1a1d0*/  CALL.REL.NOINC `($__internal_74_$__cuda_sm20_div_rn_f64_full) ;  /* 0x00000148000c7944 */ /* 0x021fea0003c00000 */
[----:B------:R-:W-:-:S04]  /*1a1e0*/  LOP3.LUT R5, R5, R4, RZ, 0x3c, !PT ;  /* 0x0000000405057212 */ /* 0x000fc800078e3cff */
[----:B------:R-:W-:-:S04]  /*1a1f0*/  LOP3.LUT R4, R5, R4, RZ, 0x3c, !PT ;  /* 0x0000000405047212 */ /* 0x000fc800078e3cff */
[----:B------:R-:W-:-:S07]  /*1a200*/  LOP3.LUT R5, R5, R4, RZ, 0x3c, !PT ;  /* 0x0000000405057212 */ /* 0x000fce00078e3cff */
.L_x_40422:
[----:B------:R-:W-:Y:S05]  /*1a210*/  BSYNC.RECONVERGENT B3 ;  /* 0x0000000000037941 */ /* 0x000fea0003800200 */
.L_x_40421:
[----:B------:R-:W-:Y:S01]  /*1a220*/  IMAD.MOV.U32 R22, RZ, RZ, -0x314d23bc ;  /* 0xceb2dc44ff167424 */ /* 0x000fe200078e00ff */
[----:B------:R-:W1:Y:S01]  /*1a230*/  DMUL R4, R2, -R4 ;  /* 0x8000000402047228 */ /* 0x000e620000000000 */
[----:B------:R-:W-:Y:S01]  /*1a240*/  IMAD.MOV.U32 R23, RZ, RZ, 0x3ed087ff ;  /* 0x3ed087ffff177424 */ /* 0x000fe200078e00ff */
[----:B------:R-:W-:Y:S01]  /*1a250*/  UMOV UR4, 0x2fbe14b5 ;  /* 0x2fbe14b500047882 */ /* 0x000fe20000000000 */
[----:B------:R-:W-:-:S15]  /*1a260*/  UMOV UR5, 0x3eb372fb ;  /* 0x3eb372fb00057882 */ /* 0x000fde0000000000 */
[----:B------:R-:W-:-:S15]  /*1a270*/  NOP ;  /* 0x0000000000007918 */ /* 0x000fde0000000000 */
[----:B------:R-:W-:-:S15]  /*1a280*/  NOP ;  /* 0x0000000000007918 */ /* 0x000fde0000000000 */
[----:B------:R-:W-:-:S15]  /*1a290*/  NOP ;  /* 0x0000000000007918 */ /* 0x000fde0000000000 */
[----:B------:R-:W-:-:S01]  /*1a2a0*/  NOP ;  /* 0x0000000000007918 */ /* 0x000fc20000000000 */
[----:B-1----:R-:W1:-:S15]  /*1a2b0*/  DADD R6, R2, R4 ;  /* 0x0000000002067229 */ /* 0x002e5e0000000004 */
        /* <DEDUP_REMOVED lines=66> */
[----:B-1----:R1:W2:Y:S02]  /*1a6e0*/  DADD R2, R2, R22 ;  /* 0x0000000002027229 */ /* 0x0022a40000000016 */
.L_x_40420:
[----:B------:R-:W-:Y:S05]  /*1a6f0*/  BSYNC.RECONVERGENT B1 ;  /* 0x0000000000017941 */ /* 0x000fea0003800200 */
.L_x_40418:
        /* <DEDUP_REMOVED lines=49> */
[----:B-1----:R-:W-:Y:S01]  /*1aa10*/  MOV R22, R20 ;  /* 0x0000001400167202 */ /* 0x002fe20000000f00 */
[----:B------:R-:W-:Y:S01]  /*1aa20*/  IMAD.MOV.U32 R27, RZ, RZ, R11 ;  /* 0x000000ffff1b7224 */ /* 0x000fe200078e000b */
[----:B------:R-:W-:Y:S01]  /*1aa30*/  MOV R0, 0x1aa60 ;  /* 0x0001aa6000007802 */ /* 0x000fe20000000f00 */
[----:B------:R-:W-:-:S07]  /*1aa40*/  IMAD.MOV.U32 R6, RZ, RZ, R21 ;  /* 0x000000ffff067224 */ /* 0x000fce00078e0015 */
[----:B0-2--5:R-:W-:Y:S05]  /*1aa50*/  CALL.REL.NOINC `($__internal_74_$__cuda_sm20_div_rn_f64_full) ;  /* 0x0000013c00ec7944 */ /* 0x025fea0003c00000 */
[----:B------:R-:W-:-:S04]  /*1aa60*/  LOP3.LUT R5, R5, R4, RZ, 0x3c, !PT ;  /* 0x0000000405057212 */ /* 0x000fc800078e3cff */
[----:B------:R-:W-:-:S04]  /*1aa70*/  LOP3.LUT R4, R5, R4, RZ, 0x3c, !PT ;  /* 0x0000000405047212 */ /* 0x000fc800078e3cff */
[----:B------:R-:W-:-:S07]  /*1aa80*/  LOP3.LUT R5, R5, R4, RZ, 0x3c, !PT ;  /* 0x0000000405057212 */ /* 0x000fce00078e3cff */
.L_x_40424:
[----:B------:R-:W-:Y:S05]  /*1aa90*/  BSYNC.RECONVERGENT B1 ;  /* 0x0000000000017941 */ /* 0x000fea0003800200 */
.L_x_40423:
        /* <DEDUP_REMOVED lines=176> */
.L_x_40426:
[----:B------:R-:W-:Y:S02]  /*1b5a0*/  FSEL R4, RZ, 3.37028055040000000000e+12, P0 ;  /* 0x54442d18ff047808 */ /* 0x000fe40000000000 */
[----:B------:R-:W-:-:S07]  /*1b5b0*/  FSEL R5, RZ, 2.1426990032196044922, P0 ;  /* 0x400921fbff057808 */ /* 0x000fce0000000000 */
.L_x_40427:
[----:B------:R-:W-:Y:S05]  /*1b5c0*/  BSYNC.RECONVERGENT B1 ;  /* 0x0000000000017941 */ /* 0x000fea0003800200 */
.L_x_40425:
        /* <DEDUP_REMOVED lines=12> */
[----:B--2---:R-:W2:Y:S02]  /*1b690*/  DMUL R2, R2, 0.5 ;  /* 0x3fe0000002027828 */ /* 0x004ea40000000000 */
[----:B--2---:R-:W-:Y:S05]  /*1b6a0*/  BRA `(.L_x_40428) ;  /* 0x000000e800687947 */ /* 0x004fea0003800000 */
.L_x_40417:
[----:B------:R-:W1:Y:S01]  /*1b6b0*/  DMUL R2, R10, R10 ;  /* 0x0000000a0a027228 */ /* 0x000e620000000000 */
        /* <DEDUP_REMOVED lines=11> */
[----:B-1----:R-:W1:Y:S02]  /*1b770*/  DSETP.GTU.AND P0, PT, R2, UR4, PT ;  /* 0x0000000402007e2a */ /* 0x002e64000bf0c000 */
[----:B-1----:R-:W-:Y:S05]  /*1b780*/  @P0 BRA `(.L_x_40429) ;  /* 0x0000001800e80947 */ /* 0x002fea0003800000 */
[----:B------:R-:W-:Y:S01]  /*1b790*/  IMAD.MOV.U32 R9, RZ, RZ, R3 ;  /* 0x000000ffff097224 */ /* 0x000fe200078e0003 */
[----:B------:R-:W-:Y:S01]  /*1b7a0*/  BSSY.RECONVERGENT B1, `(.L_x_40430) ;  /* 0x00000eb000017945 */ /* 0x000fe20003800200 */
[----:B------:R-:W1:Y:S01]  /*1b7b0*/  MUFU.RCP64H R3, R21 ;  /* 0x0000001500037308 */ /* 0x000e620000001800 */
[----:B------:R-:W-:Y:S01]  /*1b7c0*/  IMAD.MOV.U32 R8, RZ, RZ, R2 ;  /* 0x000000ffff087224 */ /* 0x000fe200078e0002 */
[----:B------:R-:W-:Y:S01]  /*1b7d0*/  FSETP.GEU.AND P5, PT, |R11|, 6.5827683646048100446e-37, PT ;  /* 0x036000000b00780b */ /* 0x000fe20003fae200 */
[----:B------:R-:W-:Y:S01]  /*1b7e0*/  IMAD.MOV.U32 R2, RZ, RZ, 0x1 ;  /* 0x00000001ff027424 */ /* 0x000fe200078e00ff */
[----:B------:R-:W-:Y:S01]  /*1b7f0*/  ISETP.GT.AND P0, PT, R9, 0xfffff, PT ;  /* 0x000fffff0900780c */ /* 0x000fe20003f04270 */
[----:B------:R-:W-:Y:S02]  /*1b800*/  IMAD.MOV.U32 R7, RZ, RZ, R9 ;  /* 0x000000ffff077224 */ /* 0x000fe400078e0009 */
[----:B------:R-:W-:-:S10]  /*1b810*/  IMAD.MOV.U32 R0, RZ, RZ, R8 ;  /* 0x000000ffff007224 */ /* 0x000fd400078e0008 */
[----:B------:R-:W2:Y:S02]  /*1b820*/  @!P0 DMUL R8, R8, 1.80143985094819840000e+16 ;  /* 0x4350000008088828 */ /* 0x000ea40000000000 */
[----:B--2---:R-:W-:Y:S02]  /*1b830*/  @!P0 IMAD.MOV.U32 R7, RZ, RZ, R9 ;  /* 0x000000ffff078224 */ /* 0x004fe400078e0009 */
[----:B------:R-:W-:-:S15]  /*1b840*/  @!P0 IMAD.MOV.U32 R0, RZ, RZ, R8 ;  /* 0x000000ffff008224 */ /* 0x000fde00078e0008 */
        /* <DEDUP_REMOVED lines=38> */
[----:B-1----:R1:W2:Y:S02]  /*1bab0*/  DFMA R4, R2, R22, R4 ;  /* 0x000000160204722b */ /* 0x0022a40000000004 */
[----:B-1----:R-:W-:Y:S02]  /*1bac0*/  VIADD R2, R7, 0xffffffff ;  /* 0xffffffff07027836 */ /* 0x002fe40000000000 */
[----:B--2---:R-:W-:-:S03]  /*1bad0*/  FFMA R6, RZ, R21, R5 ;  /* 0x00000015ff067223 */ /* 0x004fc60000000005 */
        /* <DEDUP_REMOVED lines=9> */
[----:B------:R-:W1:Y:S02]  /*1bb70*/  @P2 DFMA R2, R8, R2, +INF ;  /* 0x7ff000000802242b */ /* 0x000e640000000002 */
[----:B-1----:R-:W-:Y:S02]  /*1bb80*/  @P2 FSEL R2, R2, RZ, P3 ;  /* 0x000000ff02022208 */ /* 0x002fe40001800000 */
[----:B------:R-:W-:Y:S01]  /*1bb90*/  @P2 FSEL R3, R3, -QNAN , P3 ;  /* 0xfff0000003032808 */ /* 0x000fe20001800000 */
[----:B------:R-:W-:Y:S06]  /*1bba0*/  @P2 BRA `(.L_x_40431) ;  /* 0x0000000800a82947 */ /* 0x000fec0003800000 */
[----:B------:R-:W-:Y:S01]  /*1bbb0*/  LOP3.LUT R2, R7, 0xfffff, RZ, 0xc0, !PT ;  /* 0x000fffff07027812 */ /* 0x000fe200078ec0ff */
[----:B------:R-:W-:Y:S01]  /*1bbc0*/  UMOV UR4, 0x80000000 ;  /* 0x8000000000047882 */ /* 0x000fe20000000000 */
[----:B------:R-:W-:Y:S02]  /*1bbd0*/  UMOV UR5, 0x43300000 ;  /* 0x4330000000057882 */ /* 0x000fe40000000000 */
[----:B------:R-:W-:Y:S01]  /*1bbe0*/  LOP3.LUT R3, R2, 0x3ff00000, RZ, 0xfc, !PT ;  /* 0x3ff0000002037812 */ /* 0x000fe200078efcff */
[----:B------:R-:W-:-:S03]  /*1bbf0*/  IMAD.MOV.U32 R2, RZ, RZ, R0 ;  /* 0x000000ffff027224 */ /* 0x000fc600078e0000 */
[----:B------:R-:W-:-:S13]  /*1bc00*/  ISETP.GE.U32.AND P0, PT, R3, 0x3ff6a09f, PT ;  /* 0x3ff6a09f0300780c */ /* 0x000fda0003f06070 */
[----:B------:R-:W-:-:S04]  /*1bc10*/  @P0 VIADD R9, R3, 0xfff00000 ;  /* 0xfff0000003090836 */ /* 0x000fc80000000000 */
[----:B------:R-:W-:-:S06]  /*1bc20*/  @P0 IMAD.MOV.U32 R3, RZ, RZ, R9 ;  /* 0x000000ffff030224 */ /* 0x000fcc00078e0009 */
[----:B------:R-:W-:-:S15]  /*1bc30*/  DADD R24, R2, -1 ;  /* 0xbff0000002187429 */ /* 0x000fde0000000000 */
[----:B------:R-:W-:-:S15]  /*1bc40*/  NOP ;  /* 0x0000000000007918 */ /* 0x000fde0000000000 */
[----:B------:R-:W-:-:S15]  /*1bc50*/  NOP ;  /* 0x0000000000007918 */ /* 0x000fde0000000000 */
[----:B------:R-:W-:-:S15]  /*1bc60*/  NOP ;  /* 0x0000000000007918 */ /* 0x000fde0000000000 */
[----:B------:R-:W-:-:S04]  /*1bc70*/  NOP ;  /* 0x0000000000007918 */ /* 0x000fc80000000000 */
[----:B------:R1:W2:Y:S02]  /*1bc80*/  DADD R26, R2, 1 ;  /* 0x3ff00000021a7429 */ /* 0x0002a40000000000 */
[----:B-1----:R-:W-:Y:S01]  /*1bc90*/  LEA.HI R2, R7, R6, RZ, 0xc ;  /* 0x0000000607027211 */ /* 0x002fe200078f60ff */
[----:B------:R-:W-:Y:S01]  /*1bca0*/  IMAD.MOV.U32 R6, RZ, RZ, RZ ;  /* 0x000000ffff067224 */ /* 0x000fe200078e00ff */
[----:B--2---:R-:W1:Y:S01]  /*1bcb0*/  MUFU.RCP64H R7, R27 ;  /* 0x0000001b00077308 */ /* 0x004e620000001800 */
[----:B------:R-:W-:Y:S02]  /*1bcc0*/  IMAD.MOV.U32 R3, RZ, RZ, 0x43300000 ;  /* 0x43300000ff037424 */ /* 0x000fe400078e00ff */
[----:B------:R-:W-:-:S05]  /*1bcd0*/  @P0 VIADD R2, R2, 0x1 ;  /* 0x0000000102020836 */ /* 0x000fca0000000000 */
[----:B------:R-:W-:-:S15]  /*1bce0*/  LOP3.LUT R2, R2, 0x80000000, RZ, 0x3c, !PT ;  /* 0x8000000002027812 */ /* 0x000fde00078e3cff */
[----:B------:R-:W-:-:S15]  /*1bcf0*/  NOP ;  /* 0x0000000000007918 */ /* 0x000fde0000000000 */
[----:B------:R-:W-:-:S15]  /*1bd00*/  NOP ;  /* 0x0000000000007918 */ /* 0x000fde0000000000 */
[----:B------:R-:W-:-:S07]  /*1bd10*/  NOP ;  /* 0x0000000000007918 */ /* 0x000fce0000000000 */
[----:B-1----:R1:W2:Y:S02]  /*1bd20*/  DFMA R8, -R26, R6, 1 ;  /* 0x3ff000001a08742b */ /* 0x0022a40000000106 */
[----:B-1----:R-:W-:Y:S02]  /*1bd30*/  IMAD.MOV.U32 R26, RZ, RZ, -0x748574fc ;  /* 0x8b7a8b04ff1a7424 */ /* 0x002fe400078e00ff */
        /* <DEDUP_REMOVED lines=145> */
.L_x_40431:
[----:B------:R-:W-:Y:S05]  /*1c650*/  BSYNC.RECONVERGENT B1 ;  /* 0x0000000000017941 */ /* 0x000fea0003800200 */
.L_x_40430:
[----:B------:R-:W-:Y:S04]  /*1c660*/  BSSY.RECONVERGENT B1, `(.L_x_40432) ;  /* 0x000000b000017945 */ /* 0x000fe80003800200 */
[----:B------:R-:W-:Y:S05]  /*1c670*/  @P4 BRA P5, `(.L_x_40433) ;  /* 0x0000000000244947 */ /* 0x000fea0002800000 */
[----:B------:R-:W-:Y:S01]  /*1c680*/  MOV R26, R10 ;  /* 0x0000000a001a7202 */ /* 0x000fe20000000f00 */
[----:B------:R-:W-:Y:S01]  /*1c690*/  IMAD.MOV.U32 R27, RZ, RZ, R11 ;  /* 0x000000ffff1b7224 */ /* 0x000fe200078e000b */
[----:B------:R-:W-:Y:S01]  /*1c6a0*/  MOV R0, 0x1c6e0 ;  /* 0x0001c6e000007802 */ /* 0x000fe20000000f00 */
[----:B------:R-:W-:Y:S02]  /*1c6b0*/  IMAD.MOV.U32 R22, RZ, RZ, R20 ;  /* 0x000000ffff167224 */ /* 0x000fe400078e0014 */
[----:B-1----:R-:W-:-:S07]  /*1c6c0*/  IMAD.MOV.U32 R6, RZ, RZ, R21 ;  /* 0x000000ffff067224 */ /* 0x002fce00078e0015 */
[----:B0-2--5:R-:W-:Y:S05]  /*1c6d0*/  CALL.REL.NOINC `($__internal_74_$__cuda_sm20_div_rn_f64_full) ;  /* 0x0000012000cc7944 */ /* 0x025fea0003c00000 */
[----:B------:R-:W-:-:S04]  /*1c6e0*/  LOP3.LUT R5, R5, R4, RZ, 0x3c, !PT ;  /* 0x0000000405057212 */ /* 0x000fc800078e3cff */
[----:B------:R-:W-:-:S04]  /*1c6f0*/  LOP3.LUT R4, R5, R4, RZ, 0x3c, !PT ;  /* 0x0000000405047212 */ /* 0x000fc800078e3cff */
[----:B------:R-:W-:-:S07]  /*1c700*/  LOP3.LUT R5, R5, R4, RZ, 0x3c, !PT ;  /* 0x0000000405057212 */ /* 0x000fce00078e3cff */
.L_x_40433:
[----:B------:R-:W-:Y:S05]  /*1c710*/  BSYNC.RECONVERGENT B1 ;  /* 0x0000000000017941 */ /* 0x000fea0003800200 */
.L_x_40432:
[----:B------:R-:W-:Y:S01]  /*1c720*/  IMAD.MOV.U32 R8, RZ, RZ, -0x2449a4b7 ;  /* 0xdbb65b49ff087424 */ /* 0x000fe200078e00ff */
[----:B------:R-:W-:Y:S01]  /*1c730*/  UMOV UR4, 0x2a25ff7e ;  /* 0x2a25ff7e00047882 */ /* 0x000fe20000000000 */
[----:B------:R-:W-:Y:S01]  /*1c740*/  IMAD.MOV.U32 R9, RZ, RZ, 0x3f2d3b63 ;  /* 0x3f2d3b63ff097424 */ /* 0x000fe200078e00ff */
[----:B------:R-:W-:Y:S01]  /*1c750*/  UMOV UR5, 0x3ef53e1d ;  /* 0x3ef53e1d00057882 */ /* 0x000fe20000000000 */
[----:B-1----:R-:W1:Y:S01]  /*1c760*/  DMUL R6, R4, R4 ;  /* 0x0000000404067228 */ /* 0x002e620000000000 */
[----:B------:R-:W-:Y:S01]  /*1c770*/  ISETP.GE.AND P2, PT, R13, RZ, PT ;  /* 0x000000ff0d00720c */ /* 0x000fe20003f46270 */
[----:B------:R-:W-:Y:S03]  /*1c780*/  BSSY.RECONVERGENT B1, `(.L_x_40434) ;  /* 0x00000ac000017945 */ /* 0x000fe60003800200 */
        /* <DEDUP_REMOVED lines=133> */
[----:B-1----:R1:W3:Y:S02]  /*1cfe0*/  DFMA R8, R8, R4, R4 ;  /* 0x000000040808722b */ /* 0x0022e40000000004 */
[----:B-1----:R-:W-:Y:S02]  /*1cff0*/  @P1 IMAD.MOV.U32 R4, RZ, RZ, 0x54442d18 ;  /* 0x54442d18ff041424 */ /* 0x002fe400078e00ff */
[----:B------:R-:W-:-:S15]  /*1d000*/  @P1 IMAD.MOV.U32 R5, RZ, RZ, 0x400921fb ;  /* 0x400921fbff051424 */ /* 0x000fde00078e00ff */
[----:B------:R-:W-:-:S15]  /*1d010*/  NOP ;  /* 0x0000000000007918 */ /* 0x000fde0000000000 */
[----:B------:R-:W-:-:S15]  /*1d020*/  NOP ;  /* 0x0000000000007918 */ /* 0x000fde0000000000 */
[----:B------:R-:W-:-:S15]  /*1d030*/  NOP ;  /* 0x0000000000007918 */ /* 0x000fde0000000000 */
[----:B---3--:R-:W1:Y:S02]  /*1d040*/  @P1 DADD R4, -R8, R4 ;  /* 0x0000000008041229 */ /* 0x008e640000000104 */
[----:B-1----:R-:W-:Y:S02]  /*1d050*/  @P1 FSEL R4, R4, R8, !P0 ;  /* 0x0000000804041208 */ /* 0x002fe40004000000 */
[----:B------:R-:W-:Y:S02]  /*1d060*/  @P1 FSEL R5, R5, R9, !P0 ;  /* 0x0000000905051208 */ /* 0x000fe40004000000 */
[----:B------:R-:W-:-:S15]  /*1d070*/  @!P1 PLOP3.LUT P0, PT, P2, PT, PT, 0x80, 0x8 ;  /* 0x000000000008981c */ /* 0x000fde000170f070 */
[----:B------:R-:W-:-:S15]  /*1d080*/  NOP ;  /* 0x0000000000007918 */ /* 0x000fde0000000000 */
[----:B------:R-:W-:-:S15]  /*1d090*/  NOP ;  /* 0x0000000000007918 */ /* 0x000fde0000000000 */
[----:B------:R-:W-:-:S13]  /*1d0a0*/  NOP ;  /* 0x0000000000007918 */ /* 0x000fda0000000000 */
[----:B------:R-:W1:Y:S02]  /*1d0b0*/  @!P1 DADD R6, -RZ, -R8 ;  /* 0x00000000ff069229 */ /* 0x000e640000000908 */
[----:B-1----:R-:W-:Y:S01]  /*1d0c0*/  @!P1 FSEL R6, R8, R6, !P0 ;  /* 0x0000000608069208 */ /* 0x002fe20004000000 */
[----:B------:R-:W-:Y:S01]  /*1d0d0*/  @!P1 IMAD.MOV.U32 R8, RZ, RZ, 0x54442d18 ;  /* 0x54442d18ff089424 */ /* 0x000fe200078e00ff */
[----:B------:R-:W-:Y:S01]  /*1d0e0*/  @!P1 FSEL R7, R9, R7, !P0 ;  /* 0x0000000709079208 */ /* 0x000fe20004000000 */
[----:B------:R-:W-:-:S15]  /*1d0f0*/  @!P1 IMAD.MOV.U32 R9, RZ, RZ, 0x3ff921fb ;  /* 0x3ff921fbff099424 */ /* 0x000fde00078e00ff */
[----:B------:R-:W-:-:S15]  /*1d100*/  NOP ;  /* 0x0000000000007918 */ /* 0x000fde0000000000 */
[----:B------:R-:W-:-:S15]  /*1d110*/  NOP ;  /* 0x0000000000007918 */ /* 0x000fde0000000000 */
[----:B------:R-:W-:-:S14]  /*1d120*/  NOP ;  /* 0x0000000000007918 */ /* 0x000fdc0000000000 */
[----:B------:R-:W1:-:S15]  /*1d130*/  DSETP.NEU.AND P3, PT, R20, RZ, PT ;  /* 0x000000ff1400722a */ /* 0x000e5e0003f6d000 */
[----:B------:R-:W-:-:S15]  /*1d140*/  NOP ;  /* 0x0000000000007918 */ /* 0x000fde0000000000 */
[----:B------:R-:W-:-:S15]  /*1d150*/  NOP ;  /* 0x0000000000007918 */ /* 0x000fde0000000000 */
[----:B------:R-:W-:-:S15]  /*1d160*/  NOP ;  /* 0x0000000000007918 */ /* 0x000fde0000000000 */
[----:B------:R-:W-:-:S04]  /*1d170*/  NOP ;  /* 0x0000000000007918 */ /* 0x000fc80000000000 */
[----:B------:R3:W4:Y:S02]  /*1d180*/  @!P1 DADD R4, R6, R8 ;  /* 0x0000000006049229 */ /* 0x0007240000000008 */
[----:B-1-34-:R-:W-:Y:S05]  /*1d190*/  @!P3 BRA `(.L_x_40435) ;  /* 0x000000000020b947 */ /* 0x01afea0003800000 */
[----:B------:R-:W-:Y:S02]  /*1d1a0*/  IMAD.MOV.U32 R0, RZ, RZ, 0x7f3321d2 ;  /* 0x7f3321d2ff007424 */ /* 0x000fe400078e00ff */
[----:B------:R-:W-:-:S03]  /*1d1b0*/  IMAD.MOV.U32 R6, RZ, RZ, 0x4002d97c ;  /* 0x4002d97cff067424 */ /* 0x000fc600078e00ff */
[----:B------:R-:W-:Y:S02]  /*1d1c0*/  FSEL R7, R0, 3.37028055040000000000e+12, !P0 ;  /* 0x54442d1800077808 */ /* 0x000fe40004000000 */
[----:B------:R-:W-:Y:S01]  /*1d1d0*/  FSEL R9, R6, 1.8213495016098022461, !P0 ;  /* 0x3fe921fb06097808 */ /* 0x000fe20004000000 */
[----:B------:R-:W1:Y:S02]  /*1d1e0*/  DSETP.NEU.AND P0, PT, |R12|, |R14|, PT ;  /* 0x4000000e0c00722a */ /* 0x000e640003f0d200 */
[----:B-1----:R-:W-:Y:S02]  /*1d1f0*/  FSEL R4, R7, R4, !P0 ;  /* 0x0000000407047208 */ /* 0x002fe40004000000 */
[----:B------:R-:W-:Y:S01]  /*1d200*/  FSEL R5, R9, R5, !P0 ;  /* 0x0000000509057208 */ /* 0x000fe20004000000 */
[----:B------:R-:W-:Y:S06]  /*1d210*/  BRA `(.L_x_40436) ;  /* 0x0000000000087947 */ /* 0x000fec0003800000 */
.L_x_40435:
[----:B------:R-:W-:Y:S02]  /*1d220*/  FSEL R4, RZ, 3.37028055040000000000e+12, P0 ;  /* 0x54442d18ff047808 */ /* 0x000fe40000000000 */
[----:B------:R-:W-:-:S07]  /*1d230*/  FSEL R5, RZ, 2.1426990032196044922, P0 ;  /* 0x400921fbff057808 */ /* 0x000fce0000000000 */
.L_x_40436:
[----:B------:R-:W-:Y:S05]  /*1d240*/  BSYNC.RECONVERGENT B1 ;  /* 0x0000000000017941 */ /* 0x000fea0003800200 */
.L_x_40434:
[----:B------:R1:W3:Y:S02]  /*1d250*/  DADD R12, |R12|, |R14| ;  /* 0x000000000c0c7229 */ /* 0x0002e4000000060e */
[----:B-1----:R-:W-:-:S15]  /*1d260*/  LOP3.LUT R15, R5, 0x80000000, R15, 0xb8, !PT ;  /* 0x80000000050f7812 */ /* 0x002fde00078eb80f */
[----:B------:R-:W-:-:S15]  /*1d270*/  NOP ;  /* 0x0000000000007918 */ /* 0x000fde0000000000 */
[----:B------:R-:W-:-:S15]  /*1d280*/  NOP ;  /* 0x0000000000007918 */ /* 0x000fde0000000000 */
[----:B------:R-:W-:-:S15]  /*1d290*/  NOP ;  /* 0x0000000000007918 */ /* 0x000fde0000000000 */
[----:B------:R-:W-:-:S02]  /*1d2a0*/  NOP ;  /* 0x0000000000007918 */ /* 0x000fc40000000000 */
[----:B---3--:R-:W1:Y:S02]  /*1d2b0*/  DSETP.NAN.AND P0, PT, R12, R12, PT ;  /* 0x0000000c0c00722a */ /* 0x008e640003f08000 */
[----:B-1----:R-:W-:Y:S02]  /*1d2c0*/  FSEL R4, R12, R4, P0 ;  /* 0x000000040c047208 */ /* 0x002fe40000000000 */
[----:B------:R-:W-:-:S15]  /*1d2d0*/  FSEL R5, R13, R15, P0 ;  /* 0x0000000f0d057208 */ /* 0x000fde0000000000 */
[----:B------:R-:W-:-:S15]  /*1d2e0*/  NOP ;  /* 0x0000000000007918 */ /* 0x000fde0000000000 */
[----:B------:R-:W-:-:S15]  /*1d2f0*/  NOP ;  /* 0x0000000000007918 */ /* 0x000fde0000000000 */
[----:B------:R-:W-:-:S15]  /*1d300*/  NOP ;  /* 0x0000000000007918 */ /* 0x000fde0000000000 */
[----:B--2---:R-:W1:Y:S02]  /*1d310*/  DMUL R2, R2, 0.5 ;  /* 0x3fe0000002027828 */ /* 0x004e640000000000 */
[----:B-1----:R-:W-:Y:S05]  /*1d320*/  BRA `(.L_x_40428) ;  /* 0x000000cc00487947 */ /* 0x002fea0003800000 */
.L_x_40429:
        /* <DEDUP_REMOVED lines=102> */
[----:B--234-:R1:W0:Y:S02]  /*1d990*/  DMUL R34, R6, R6 ;  /* 0x0000000606227228 */ /* 0x01c2240000000000 */
.L_x_40438:
[----:B------:R-:W0:Y:S02]  /*1d9a0*/  DSETP.GEU.AND P6, PT, R28, R46, PT ;  /* 0x0000002e1c00722a */ /* 0x000e240003fce000 */
[----:B01----:R-:W-:Y:S02]  /*1d9b0*/  FSEL R6, R46, R28, P6 ;  /* 0x0000001c2e067208 */ /* 0x003fe40003000000 */
        /* <DEDUP_REMOVED lines=68> */
[----:B------:R0:W-:Y:S02]  /*1de00*/  DSETP.GEU.AND P2, PT, R36, R38, P6 ;  /* 0x000000262400722a */ /* 0x0001e4000374e000 */
[----:B0-----:R-:W-:Y:S01]  /*1de10*/  FSEL R38, R37, R39, P5 ;  /* 0x0000002725267208 */ /* 0x001fe20002800000 */
[----:B------:R-:W-:-:S15]  /*1de20*/  IMAD.MOV.U32 R39, RZ, RZ, R7 ;  /* 0x000000ffff277224 */ /* 0x000fde00078e0007 */
[----:B------:R-:W-:-:S15]  /*1de30*/  NOP ;  /* 0x0000000000007918 */ /* 0x000fde0000000000 */
[----:B------:R-:W-:-:S15]  /*1de40*/  NOP ;  /* 0x0000000000007918 */ /* 0x000fde0000000000 */
[----:B------:R-:W-:-:S15]  /*1de50*/  NOP ;  /* 0x0000000000007918 */ /* 0x000fde0000000000 */
[----:B------:R-:W-:-:S01]  /*1de60*/  NOP ;  /* 0x0000000000007918 */ /* 0x000fc20000000000 */
        /* <DEDUP_REMOVED lines=13> */
[----:B0-----:R-:W-:-:S15]  /*1df40*/  FSEL R42, R49, R43, P4 ;  /* 0x0000002b312a7208 */ /* 0x001fde0002000000 */
[----:B------:R-:W-:-:S15]  /*1df50*/  NOP ;  /* 0x0000000000007918 */ /* 0x000fde0000000000 */
[----:B------:R-:W-:-:S15]  /*1df60*/  NOP ;  /* 0x0000000000007918 */ /* 0x000fde0000000000 */
[----:B------:R-:W-:-:S15]  /*1df70*/  NOP ;  /* 0x0000000000007918 */ /* 0x000fde0000000000 */
[----:B------:R-:W-:-:S02]  /*1df80*/  NOP ;  /* 0x0000000000007918 */ /* 0x000fc40000000000 */
[----:B-1----:R0:W1:Y:S02]  /*1df90*/  DSETP.GEU.AND P2, PT, R8, R22, P2 ;  /* 0x000000160800722a */ /* 0x002064000174e000 */
[----:B0-----:R-:W-:Y:S02]  /*1dfa0*/  FSEL R23, R9, R23, P3 ;  /* 0x0000001709177208 */ /* 0x001fe40001800000 */
[----:B------:R-:W-:Y:S02]  /*1dfb0*/  FSEL R9, R46, R40, P5 ;  /* 0x000000282e097208 */ /* 0x000fe40002800000 */
[----:B------:R-:W-:Y:S01]  /*1dfc0*/  FSEL R22, R8, R22, P3 ;  /* 0x0000001608167208 */ /* 0x000fe20001800000 */
[----:B------:R-:W-:Y:S01]  /*1dfd0*/  IMAD.MOV.U32 R43, RZ, RZ, R23 ;  /* 0x000000ffff2b7224 */ /* 0x000fe200078e0017 */
[----:B------:R-:W-:-:S15]  /*1dfe0*/  FSEL R8, R36, R32, P6 ;  /* 0x0000002024087208 */ /* 0x000fde0003000000 */
[----:B------:R-:W-:-:S15]  /*1dff0*/  NOP ;  /* 0x0000000000007918 */ /* 0x000fde0000000000 */
[----:B------:R-:W-:-:S15]  /*1e000*/  NOP ;  /* 0x0000000000007918 */ /* 0x000fde0000000000 */
[----:B------:R-:W-:-:S11]  /*1e010*/  NOP ;  /* 0x0000000000007918 */ /* 0x000fd60000000000 */
[----:B-1----:R0:W1:Y:S02]  /*1e020*/  DSETP.GEU.AND P2, PT, R46, R40, P2 ;  /* 0x000000282e00722a */ /* 0x002064000174e000 */
[----:B0-----:R-:W-:Y:S01]  /*1e030*/  FSEL R40, R47, R41, P5 ;  /* 0x000000292f287208 */ /* 0x001fe20002800000 */
[----:B------:R-:W-:Y:S01]  /*1e040*/  IMAD.MOV.U32 R46, RZ, RZ, R6 ;  /* 0x000000ffff2e7224 */ /* 0x000fe200078e0006 */
[----:B------:R-:W-:Y:S01]  /*1e050*/  FSEL R41, R37, R33, P6 ;  /* 0x0000002125297208 */ /* 0x000fe20003000000 */
[----:B------:R-:W-:Y:S02]  /*1e060*/  IMAD.MOV.U32 R47, RZ, RZ, R0 ;  /* 0x000000ffff2f7224 */ /* 0x000fe400078e0000 */
[----:B------:R-:W-:Y:S01]  /*1e070*/  IMAD.MOV.U32 R23, RZ, RZ, R40 ;  /* 0x000000ffff177224 */ /* 0x000fe200078e0028 */
[----:B------:R-:W-:-:S15]  /*1e080*/  MOV R40, R8 ;  /* 0x0000000800287202 */ /* 0x000fde0000000f00 */
        /* <DEDUP_REMOVED lines=31> */
.L_x_40437:
        /* <DEDUP_REMOVED lines=257> */
.L_x_40440:
        /* <DEDUP_REMOVED lines=55> */
.L_x_40443:
[----:B------:R-:W-:Y:S05]  /*1f600*/  BSYNC.RECONVERGENT B3 ;  /* 0x0000000000037941 */ /* 0x000fea0003800200 */
.L_x_40442:
        /* <DEDUP_REMOVED lines=77> */
.L_x_40441:
[----:B------:R-:W-:Y:S05]  /*1fae0*/  BSYNC.RECONVERGENT B1 ;  /* 0x0000000000017941 */ /* 0x000fea0003800200 */
.L_x_40439:
        /* <DEDUP_REMOVED lines=52> */
[----:B0-----:R-:W-:-:S07]  /*1fe30*/  IMAD.MOV.U32 R22, RZ, RZ, R20 ;  /* 0x000000ffff167224 */ /* 0x001fce00078e0014 */
[----:B-1---5:R-:W-:Y:S05]  /*1fe40*/  CALL.REL.NOINC `($__internal_74_$__cuda_sm20_div_rn_f64_full) ;  /* 0x000000e800f07944 */ /* 0x022fea0003c00000 */
[----:B------:R-:W-:-:S04]  /*1fe50*/  LOP3.LUT R5, R5, R4, RZ, 0x3c, !PT ;  /* 0x0000000405057212 */ /* 0x000fc800078e3cff */
[----:B------:R-:W-:-:S04]  /*1fe60*/  LOP3.LUT R4, R5, R4, RZ, 0x3c, !PT ;  /* 0x0000000405047212 */ /* 0x000fc800078e3cff */
[----:B------:R-:W-:-:S07]  /*1fe70*/  LOP3.LUT R5, R5, R4, RZ, 0x3c, !PT ;  /* 0x0000000405057212 */ /* 0x000fce00078e3cff */
.L_x_40445:
[----:B------:R-:W-:Y:S05]  /*1fe80*/  BSYNC.RECONVERGENT B1 ;  /* 0x0000000000017941 */ /* 0x000fea0003800200 */
.L_x_40444:
        /* <DEDUP_REMOVED lines=176> */
.L_x_40447:
[----:B------:R-:W-:Y:S02]  /*20990*/  FSEL R4, RZ, 3.37028055040000000000e+12, P0 ;  /* 0x54442d18ff047808 */ /* 0x000fe40000000000 */
[----:B------:R-:W-:-:S07]  /*209a0*/  FSEL R5, RZ, 2.1426990032196044922, P0 ;  /* 0x400921fbff057808 */ /* 0x000fce0000000000 */
.L_x_40448:
[----:B------:R-:W-:Y:S05]  /*209b0*/  BSYNC.RECONVERGENT B1 ;  /* 0x0000000000017941 */ /* 0x000fea0003800200 */
.L_x_40446:
        /* <DEDUP_REMOVED lines=14> */
.L_x_40416:
[----:B------:R-:W1:Y:S01]  /*20aa0*/  MUFU.RCP64H R7, R21 ;  /* 0x0000001500077308 */ /* 0x000e620000001800 */
[----:B------:R-:W-:Y:S01]  /*20ab0*/  IMAD.MOV.U32 R6, RZ, RZ, 0x1 ;  /* 0x00000001ff067424 */ /* 0x000fe200078e00ff */
[----:B------:R-:W-:Y:S01]  /*20ac0*/  ISETP.LT.U32.AND P0, PT, R2, R4, PT ;  /* 0x000000040200720c */ /* 0x000fe20003f01070 */
[----:B------:R-:W-:Y:S01]  /*20ad0*/  UMOV UR5, 0x7fefffff ;  /* 0x7fefffff00057882 */ /* 0x000fe20000000000 */
[----:B------:R-:W-:Y:S01]  /*20ae0*/  UMOV UR4, 0xffffffff ;  /* 0xffffffff00047882 */ /* 0x000fe20000000000 */
[----:B------:R-:W-:Y:S01]  /*20af0*/  UMOV UR6, UR5 ;  /* 0x0000000500067c82 */ /* 0x000fe20008000000 */
[----:B------:R-:W-:Y:S01]  /*20b00*/  ISETP.LT.U32.AND.EX P0, PT, R3, R5, PT, P0 ;  /* 0x000000050300720c */ /* 0x000fe20003f01100 */
[----:B0-----:R-:W-:Y:S01]  /*20b10*/  IMAD.MOV.U32 R28, RZ, RZ, 0x0 ;  /* 0x00000000ff1c7424 */ /* 0x001fe200078e00ff */
[----:B------:R-:W-:Y:S01]  /*20b20*/  BSSY.RECONVERGENT B1, `(.L_x_40449) ;  /* 0x000013d000017945 */ /* 0x000fe20003800200 */
[----:B------:R-:W-:Y:S01]  /*20b30*/  IMAD.MOV.U32 R29, RZ, RZ, 0x3fd80000 ;  /* 0x3fd80000ff1d7424 */ /* 0x000fe200078e00ff */
[----:B------:R-:W-:Y:S01]  /*20b40*/  FSETP.GEU.AND P5, PT, |R11|, 6.5827683646048100446e-37, PT ;  /* 0x036000000b00780b */ /* 0x000fe20003fae200 */
        /* <DEDUP_REMOVED lines=314> */
.L_x_40450:
[----:B------:R-:W-:Y:S05]  /*21ef0*/  BSYNC.RECONVERGENT B1 ;  /* 0x0000000000017941 */ /* 0x000fea0003800200 */
.L_x_40449:
[----:B------:R-:W-:Y:S04]  /*21f00*/  BSSY.RECONVERGENT B1, `(.L_x_40451) ;  /* 0x000000b000017945 */ /* 0x000fe80003800200 */
[----:B------:R-:W-:Y:S05]  /*21f10*/  @P4 BRA P5, `(.L_x_40452) ;  /* 0x0000000000244947 */ /* 0x000fea0002800000 */
[----:B------:R-:W-:Y:S01]  /*21f20*/  IMAD.MOV.U32 R26, RZ, RZ, R10 ;  /* 0x000000ffff1a7224 */ /* 0x000fe200078e000a */
[----:B------:R-:W-:Y:S01]  /*21f30*/  MOV R0, 0x21f80 ;  /* 0x00021f8000007802 */ /* 0x000fe20000000f00 */
[----:B------:R-:W-:Y:S02]  /*21f40*/  IMAD.MOV.U32 R27, RZ, RZ, R11 ;  /* 0x000000ffff1b7224 */ /* 0x000fe400078e000b */
[----:B------:R-:W-:Y:S02]  /*21f50*/  IMAD.MOV.U32 R22, RZ, RZ, R20 ;  /* 0x000000ffff167224 */ /* 0x000fe400078e0014 */
[----:B0-----:R-:W-:-:S07]  /*21f60*/  IMAD.MOV.U32 R6, RZ, RZ, R21 ;  /* 0x000000ffff067224 */ /* 0x001fce00078e0015 */
[----:B-1---5:R-:W-:Y:S05]  /*21f70*/  CALL.REL.NOINC `($__internal_74_$__cuda_sm20_div_rn_f64_full) ;  /* 0x000000c800a47944 */ /* 0x022fea0003c00000 */
[----:B------:R-:W-:-:S04]  /*21f80*/  LOP3.LUT R5, R5, R4, RZ, 0x3c, !PT ;  /* 0x0000000405057212 */ /* 0x000fc800078e3cff */
[----:B------:R-:W-:-:S04]  /*21f90*/  LOP3.LUT R4, R5, R4, RZ, 0x3c, !PT ;  /* 0x0000000405047212 */ /* 0x000fc800078e3cff */
[----:B------:R-:W-:-:S07]  /*21fa0*/  LOP3.LUT R5, R5, R4, RZ, 0x3c, !PT ;  /* 0x0000000405057212 */ /* 0x000fce00078e3cff */
.L_x_40452:
[----:B------:R-:W-:Y:S05]  /*21fb0*/  BSYNC.RECONVERGENT B1 ;  /* 0x0000000000017941 */ /* 0x000fea0003800200 */
.L_x_40451:
        /* <DEDUP_REMOVED lines=176> */
.L_x_40454:
[----:B------:R-:W-:Y:S02]  /*22ac0*/  FSEL R4, RZ, 3.37028055040000000000e+12, P0 ;  /* 0x54442d18ff047808 */ /* 0x000fe40000000000 */
[----:B------:R-:W-:-:S07]  /*22ad0*/  FSEL R5, RZ, 2.1426990032196044922, P0 ;  /* 0x400921fbff057808 */ /* 0x000fce0000000000 */
.L_x_40455:
[----:B------:R-:W-:Y:S05]  /*22ae0*/  BSYNC.RECONVERGENT B1 ;  /* 0x0000000000017941 */ /* 0x000fea0003800200 */
.L_x_40453:
        /* <DEDUP_REMOVED lines=10> */
.L_x_40415:
        /* <DEDUP_REMOVED lines=205> */
[----:B-12---:R-:W-:Y:S05]  /*23860*/  BRA `(.L_x_40459) ;  /* 0x0000000800147947 */ /* 0x006fea0003800000 */
.L_x_40458:
        /* <DEDUP_REMOVED lines=55> */
.L_x_40461:
[----:B------:R-:W-:Y:S05]  /*23be0*/  BSYNC.RECONVERGENT B3 ;  /* 0x0000000000037941 */ /* 0x000fea0003800200 */
.L_x_40460:
        /* <DEDUP_REMOVED lines=77> */
.L_x_40459:
[----:B------:R-:W-:Y:S05]  /*240c0*/  BSYNC.RECONVERGENT B1 ;  /* 0x0000000000017941 */ /* 0x000fea0003800200 */
.L_x_40457:
        /* <DEDUP_REMOVED lines=138> */
[----:B-1----:R-:W-:Y:S02]  /*24970*/  @P2 IMAD.MOV.U32 R2, RZ, RZ, 0x54442d18 ;  /* 0x54442d18ff022424 */ /* 0x002fe400078e00ff */
[----:B------:R-:W-:-:S15]  /*24980*/  @P2 IMAD.MOV.U32 R3, RZ, RZ, 0x400921fb ;  /* 0x400921fbff032424 */ /* 0x000fde00078e00ff */
[----:B------:R-:W-:-:S15]  /*24990*/  NOP ;  /* 0x0000000000007918 */ /* 0x000fde0000000000 */
[----:B------:R-:W-:-:S15]  /*249a0*/  NOP ;  /* 0x0000000000007918 */ /* 0x000fde0000000000 */
[----:B------:R-:W-:-:S15]  /*249b0*/  NOP ;  /* 0x0000000000007918 */ /* 0x000fde0000000000 */
[----:B---3--:R-:W1:-:S15]  /*249c0*/  DFMA R10, R10, R4, R10 ;  /* 0x000000040a0a722b */ /* 0x008e5e000000000a */
[----:B------:R-:W-:-:S15]  /*249d0*/  NOP ;  /* 0x0000000000007918 */ /* 0x000fde0000000000 */
[----:B------:R-:W-:-:S15]  /*249e0*/  NOP ;  /* 0x0000000000007918 */ /* 0x000fde0000000000 */
[----:B------:R-:W-:-:S15]  /*249f0*/  NOP ;  /* 0x0000000000007918 */ /* 0x000fde0000000000 */
[----:B------:R-:W-:-:S04]  /*24a00*/  NOP ;  /* 0x0000000000007918 */ /* 0x000fc80000000000 */
[----:B-1----:R-:W1:Y:S02]  /*24a10*/  @P2 DADD R2, -R10, R2 ;  /* 0x000000000a022229 */ /* 0x002e640000000102 */
[----:B-1----:R-:W-:Y:S02]  /*24a20*/  @P2 FSEL R2, R2, R10, !P0 ;  /* 0x0000000a02022208 */ /* 0x002fe40004000000 */
[----:B------:R-:W-:Y:S02]  /*24a30*/  @P2 FSEL R3, R3, R11, !P0 ;  /* 0x0000000b03032208 */ /* 0x000fe40004000000 */
[----:B------:R-:W-:-:S15]  /*24a40*/  @!P2 PLOP3.LUT P0, PT, P1, PT, PT, 0x80, 0x8 ;  /* 0x000000000008a81c */ /* 0x000fde0000f0f070 */
[----:B------:R-:W-:-:S15]  /*24a50*/  NOP ;  /* 0x0000000000007918 */ /* 0x000fde0000000000 */
[----:B------:R-:W-:-:S15]  /*24a60*/  NOP ;  /* 0x0000000000007918 */ /* 0x000fde0000000000 */
[----:B------:R-:W-:-:S13]  /*24a70*/  NOP ;  /* 0x0000000000007918 */ /* 0x000fda0000000000 */
[----:B------:R-:W1:Y:S02]  /*24a80*/  @!P2 DADD R4, -RZ, -R10 ;  /* 0x00000000ff04a229 */ /* 0x000e64000000090a */
[----:B-1----:R-:W-:Y:S02]  /*24a90*/  @!P2 FSEL R4, R10, R4, !P0 ;  /* 0x000000040a04a208 */ /* 0x002fe40004000000 */
[----:B------:R-:W-:-:S15]  /*24aa0*/  @!P2 FSEL R5, R11, R5, !P0 ;  /* 0x000000050b05a208 */ /* 0x000fde0004000000 */
[----:B------:R-:W-:-:S15]  /*24ab0*/  NOP ;  /* 0x0000000000007918 */ /* 0x000fde0000000000 */
[----:B------:R-:W-:-:S15]  /*24ac0*/  NOP ;  /* 0x0000000000007918 */ /* 0x000fde0000000000 */
[----:B------:R-:W-:-:S15]  /*24ad0*/  NOP ;  /* 0x0000000000007918 */ /* 0x000fde0000000000 */
[----:B------:R1:W-:Y:S02]  /*24ae0*/  @!P2 DADD R2, R4, R8 ;  /* 0x000000000402a229 */ /* 0x0003e40000000008 */
[----:B-1----:R-:W-:Y:S01]  /*24af0*/  IMAD.MOV.U32 R4, RZ, RZ, 0x4002d97c ;  /* 0x4002d97cff047424 */ /* 0x002fe200078e00ff */
[----:B------:R-:W-:-:S04]  /*24b00*/  FSEL R9, R0, 3.37028055040000000000e+12, !P0 ;  /* 0x54442d1800097808 */ /* 0x000fc80004000000 */
[----:B------:R-:W-:-:S15]  /*24b10*/  FSEL R5, R4, 1.8213495016098022461, !P0 ;  /* 0x3fe921fb04057808 */ /* 0x000fde0004000000 */
[----:B------:R-:W-:-:S15]  /*24b20*/  NOP ;  /* 0x0000000000007918 */ /* 0x000fde0000000000 */
[----:B------:R-:W-:-:S15]  /*24b30*/  NOP ;  /* 0x0000000000007918 */ /* 0x000fde0000000000 */
[----:B------:R-:W-:-:S12]  /*24b40*/  NOP ;  /* 0x0000000000007918 */ /* 0x000fd80000000000 */
[----:B------:R-:W1:Y:S02]  /*24b50*/  DSETP.NEU.AND P3, PT, |R12|, |R14|, PT ;  /* 0x4000000e0c00722a */ /* 0x000e640003f6d200 */
[----:B-1----:R-:W-:Y:S02]  /*24b60*/  FSEL R5, R5, R3, !P3 ;  /* 0x0000000305057208 */ /* 0x002fe40005800000 */
[----:B------:R-:W-:-:S15]  /*24b70*/  FSEL R3, R9, R2, !P3 ;  /* 0x0000000209037208 */ /* 0x000fde0005800000 */
[----:B------:R-:W-:-:S15]  /*24b80*/  NOP ;  /* 0x0000000000007918 */ /* 0x000fde0000000000 */
[----:B------:R-:W-:-:S15]  /*24b90*/  NOP ;  /* 0x0000000000007918 */ /* 0x000fde0000000000 */
[----:B------:R-:W-:-:S15]  /*24ba0*/  NOP ;  /* 0x0000000000007918 */ /* 0x000fde0000000000 */
        /* <DEDUP_REMOVED lines=12> */
[----:B--2---:R2:W3:Y:S02]  /*24c70*/  DMUL R2, R6, 0.5 ;  /* 0x3fe0000006027828 */ /* 0x0044e40000000000 */
[----:B--23--:R-:W-:Y:S05]  /*24c80*/  BRA `(.L_x_40428) ;  /* 0x0000005000f07947 */ /* 0x00cfea0003800000 */
.L_x_40456:
        /* <DEDUP_REMOVED lines=135> */
[----:B-1----:R1:W2:Y:S02]  /*25500*/  DMUL R6, R4, R6 ;  /* 0x0000000604067228 */ /* 0x0022a40000000000 */
[----:B-1----:R-:W-:Y:S02]  /*25510*/  @P1 IMAD.MOV.U32 R4, RZ, RZ, 0x54442d18 ;  /* 0x54442d18ff041424 */ /* 0x002fe400078e00ff */
[----:B------:R-:W-:-:S15]  /*25520*/  @P1 IMAD.MOV.U32 R5, RZ, RZ, 0x400921fb ;  /* 0x400921fbff051424 */ /* 0x000fde00078e00ff */
        /* <DEDUP_REMOVED lines=23> */
[----:B------:R1:W-:Y:S02]  /*256a0*/  @!P1 DADD R4, R6, R8 ;  /* 0x0000000006049229 */ /* 0x0003e40000000008 */
[----:B-1----:R-:W-:-:S05]  /*256b0*/  IMAD.MOV.U32 R8, RZ, RZ, 0x4002d97c ;  /* 0x4002d97cff087424 */ /* 0x002fca00078e00ff */
[----:B------:R-:W-:-:S15]  /*256c0*/  FSEL R9, R8, 1.8213495016098022461, !P0 ;  /* 0x3fe921fb08097808 */ /* 0x000fde0004000000 */
[----:B------:R-:W-:-:S15]  /*256d0*/  NOP ;  /* 0x0000000000007918 */ /* 0x000fde0000000000 */
[----:B------:R-:W-:-:S15]  /*256e0*/  NOP ;  /* 0x0000000000007918 */ /* 0x000fde0000000000 */
[----:B------:R-:W-:-:S12]  /*256f0*/  NOP ;  /* 0x0000000000007918 */ /* 0x000fd80000000000 */
[----:B------:R-:W1:Y:S02]  /*25700*/  DSETP.NEU.AND P3, PT, |R12|, |R14|, PT ;  /* 0x4000000e0c00722a */ /* 0x000e640003f6d200 */
[----:B-1----:R-:W-:-:S15]  /*25710*/  FSEL R9, R9, R5, !P3 ;  /* 0x0000000509097208 */ /* 0x002fde0005800000 */
[----:B------:R-:W-:-:S15]  /*25720*/  NOP ;  /* 0x0000000000007918 */ /* 0x000fde0000000000 */
[----:B------:R-:W-:-:S15]  /*25730*/  NOP ;  /* 0x0000000000007918 */ /* 0x000fde0000000000 */
[----:B------:R-:W-:-:S15]  /*25740*/  NOP ;  /* 0x0000000000007918 */ /* 0x000fde0000000000 */
[----:B------:R-:W-:-:S02]  /*25750*/  NOP ;  /* 0x0000000000007918 */ /* 0x000fc40000000000 */
[----:B------:R1:W2:Y:S02]  /*25760*/  DADD R2, |R12|, |R14| ;  /* 0x000000000c027229 */ /* 0x0002a4000000060e */
[----:B-1----:R-:W-:Y:S02]  /*25770*/  FSEL R13, R0, 3.37028055040000000000e+12, !P0 ;  /* 0x54442d18000d7808 */ /* 0x002fe40004000000 */
[----:B------:R-:W-:Y:S02]  /*25780*/  LOP3.LUT R15, R9, 0x80000000, R15, 0xb8, !PT ;  /* 0x80000000090f7812 */ /* 0x000fe400078eb80f */
[----:B------:R-:W-:-:S15]  /*25790*/  FSEL R5, R13, R4, !P3 ;  /* 0x000000040d057208 */ /* 0x000fde0005800000 */
[----:B------:R-:W-:-:S15]  /*257a0*/  NOP ;  /* 0x0000000000007918 */ /* 0x000fde0000000000 */
[----:B------:R-:W-:-:S15]  /*257b0*/  NOP ;  /* 0x0000000000007918 */ /* 0x000fde0000000000 */
[----:B------:R-:W-:-:S13]  /*257c0*/  NOP ;  /* 0x0000000000007918 */ /* 0x000fda0000000000 */
[----:B--2---:R-:W1:Y:S02]  /*257d0*/  DSETP.NAN.AND P1, PT, R2, R2, PT ;  /* 0x000000020200722a */ /* 0x004e640003f28000 */
[----:B-1----:R-:W-:Y:S02]  /*257e0*/  FSEL R4, R2, R5, P1 ;  /* 0x0000000502047208 */ /* 0x002fe40000800000 */
[----:B------:R-:W-:-:S15]  /*257f0*/  FSEL R5, R3, R15, P1 ;  /* 0x0000000f03057208 */ /* 0x000fde0000800000 */
[----:B------:R-:W-:-:S15]  /*25800*/  NOP ;  /* 0x0000000000007918 */ /* 0x000fde0000000000 */
[----:B------:R-:W-:-:S15]  /*25810*/  NOP ;  /* 0x0000000000007918 */ /* 0x000fde0000000000 */
[----:B------:R-:W-:-:S15]  /*25820*/  NOP ;  /* 0x0000000000007918 */ /* 0x000fde0000000000 */
[----:B------:R-:W1:-:S15]  /*25830*/  DMUL R6, R10, 0.5 ;  /* 0x3fe000000a067828 */ /* 0x000e5e0000000000 */
[----:B------:R-:W-:-:S15]  /*25840*/  NOP ;  /* 0x0000000000007918 */ /* 0x000fde0000000000 */
[----:B------:R-:W-:-:S15]  /*25850*/  NOP ;  /* 0x0000000000007918 */ /* 0x000fde0000000000 */
[----:B------:R-:W-:-:S15]  /*25860*/  NOP ;  /* 0x0000000000007918 */ /* 0x000fde0000000000 */
[----:B------:R-:W-:-:S04]  /*25870*/  NOP ;  /* 0x0000000000007918 */ /* 0x000fc80000000000 */
[----:B-1----:R2:W3:Y:S02]  /*25880*/  DMUL R2, R10, R6 ;  /* 0x000000060a027228 */ /* 0x0024e40000000000 */
[----:B--23--:R-:W-:Y:S05]  /*25890*/  BRA `(.L_x_40428) ;  /* 0x0000004400ec7947 */ /* 0x00cfea0003800000 */
.L_x_40414:
[----:B------:R-:W1:Y:S01]  /*258a0*/  MUFU.RCP64H R3, 2.718280792236328125 ;  /* 0x4005bf0a00037908 */ /* 0x000e620000001800 */
[----:B------:R-:W-:Y:S01]  /*258b0*/  IMAD.MOV.U32 R4, RZ, RZ, -0x74eba897 ;  /* 0x8b145769ff047424 */ /* 0x000fe200078e00ff */
[----:B------:R-:W-:Y:S01]  /*258c0*/  MOV R2, 0x1 ;  /* 0x0000000100027802 */ /* 0x000fe20000000f00 */
[----:B------:R-:W-:Y:S01]  /*258d0*/  IMAD.MOV.U32 R5, RZ, RZ, 0x4005bf0a ;  /* 0x4005bf0aff057424 */ /* 0x000fe200078e00ff */
[----:B------:R-:W-:Y:S01]  /*258e0*/  FSETP.GEU.AND P1, PT, |R13|, 6.5827683646048100446e-37, PT ;  /* 0x036000000d00780b */ /* 0x000fe20003f2e200 */
[----:B------:R-:W-:Y:S04]  /*258f0*/  BSSY.RECONVERGENT B1, `(.L_x_40462) ;  /* 0x0000030000017945 */ /* 0x000fe80003800200 */
        /* <DEDUP_REMOVED lines=44> */
[----:B0----5:R-:W-:Y:S05]  /*25bc0*/  CALL.REL.NOINC `($__internal_74_$__cuda_sm20_div_rn_f64_full) ;  /* 0x0000008c00907944 */ /* 0x021fea0003c00000 */
[----:B------:R-:W-:Y:S02]  /*25bd0*/  IMAD.MOV.U32 R2, RZ, RZ, R5 ;  /* 0x000000ffff027224 */ /* 0x000fe400078e0005 */
[----:B------:R-:W-:-:S07]  /*25be0*/  IMAD.MOV.U32 R3, RZ, RZ, R4 ;  /* 0x000000ffff037224 */ /* 0x000fce00078e0004 */
.L_x_40463:
[----:B------:R-:W-:Y:S05]  /*25bf0*/  BSYNC.RECONVERGENT B1 ;  /* 0x0000000000017941 */ /* 0x000fea0003800200 */
.L_x_40462:
        /* <DEDUP_REMOVED lines=51> */
[----:B------:R-:W-:-:S04]  /*25f30*/  LOP3.LUT R5, R5, R4, RZ, 0x3c, !PT ;  /* 0x0000000405057212 */ /* 0x000fc800078e3cff */
[----:B------:R-:W-:-:S04]  /*25f40*/  LOP3.LUT R4, R5, R4, RZ, 0x3c, !PT ;  /* 0x0000000405047212 */ /* 0x000fc800078e3cff */
[----:B------:R-:W-:-:S07]  /*25f50*/  LOP3.LUT R5, R5, R4, RZ, 0x3c, !PT ;  /* 0x0000000405057212 */ /* 0x000fce00078e3cff */
.L_x_40465:
[----:B------:R-:W-:Y:S05]  /*25f60*/  BSYNC.RECONVERGENT B1 ;  /* 0x0000000000017941 */ /* 0x000fea0003800200 */
.L_x_40464:
[----:B------:R-:W1:Y:S01]  /*25f70*/  MUFU.RCP64H R7, R21 ;  /* 0x0000001500077308 */ /* 0x000e620000001800 */
[----:B------:R-:W-:Y:S01]  /*25f80*/  DADD R2, -RZ, |R2| ;  /* 0x00000000ff027229 */ /* 0x000fe20000000502 */
[----:B------:R-:W-:Y:S01]  /*25f90*/  IMAD.MOV.U32 R6, RZ, RZ, 0x1 ;  /* 0x00000001ff067424 */ /* 0x000fe200078e00ff */
[----:B------:R-:W-:Y:S01]  /*25fa0*/  UMOV UR5, 0x7fefffff ;  /* 0x7fefffff00057882 */ /* 0x000fe20000000000 */
[----:B------:R-:W-:Y:S01]  /*25fb0*/  UMOV UR4, 0xffffffff ;  /* 0xffffffff00047882 */ /* 0x000fe20000000000 */
[----:B------:R-:W-:Y:S01]  /*25fc0*/  UMOV UR6, UR5 ;  /* 0x0000000500067c82 */ /* 0x000fe20008000000 */
[----:B0-----:R-:W-:Y:S01]  /*25fd0*/  IMAD.MOV.U32 R28, RZ, RZ, 0x0 ;  /* 0x00000000ff1c7424 */ /* 0x001fe200078e00ff */
[----:B------:R-:W-:Y:S01]  /*25fe0*/  BSSY.RECONVERGENT B1, `(.L_x_40466) ;  /* 0x0000147000017945 */ /* 0x000fe20003800200 */
[----:B------:R-:W-:Y:S01]  /*25ff0*/  IMAD.MOV.U32 R29, RZ, RZ, 0x3fd80000 ;  /* 0x3fd80000ff1d7424 */ /* 0x000fe200078e00ff */
[----:B------:R-:W-:-:S15]  /*26000*/  FSETP.GEU.AND P4, PT, |R11|, 6.5827683646048100446e-37, PT ;  /* 0x036000000b00780b */ /* 0x000fde0003f8e200 */
[----:B------:R-:W-:-:S15]  /*26010*/  NOP ;  /* 0x0000000000007918 */ /* 0x000fde0000000000 */
[----:B------:R-:W-:-:S15]  /*26020*/  NOP ;  /* 0x0000000000007918 */ /* 0x000fde0000000000 */
[----:B------:R-:W-:-:S11]  /*26030*/  NOP ;  /* 0x0000000000007918 */ /* 0x000fd60000000000 */
[----:B------:R-:W0:Y:S02]  /*26040*/  DADD R4, -RZ, |R4| ;  /* 0x00000000ff047229 */ /* 0x000e240000000504 */
[----:B0-----:R-:W-:-:S04]  /*26050*/  ISETP.LT.U32.AND P0, PT, R4, R2, PT ;  /* 0x000000020400720c */ /* 0x001fc80003f01070 */
[----:B------:R-:W-:-:S15]  /*26060*/  ISETP.LT.U32.AND.EX P0, PT, R5, R3, PT, P0 ;  /* 0x000000030500720c */ /* 0x000fde0003f01100 */
        /* <DEDUP_REMOVED lines=318> */
.L_x_40467:
[----:B------:R-:W-:Y:S05]  /*27450*/  BSYNC.RECONVERGENT B1 ;  /* 0x0000000000017941 */ /* 0x000fea0003800200 */
.L_x_40466:
[----:B------:R-:W-:Y:S01]  /*27460*/  BSSY.RECONVERGENT B1, `(.L_x_40468) ;  /* 0x000000c000017945 */ /* 0x000fe20003800200 */
[----:B------:R2:W3:Y:S03]  /*27470*/  DSETP.GEU.AND P1, PT, |R12|, |R14|, PT ;  /* 0x4000000e0c00722a */ /* 0x0004e60003f2e200 */
[----:B---3--:R-:W-:Y:S05]  /*27480*/  @P3 BRA P4, `(.L_x_40469) ;  /* 0x0000000000243947 */ /* 0x008fea0002000000 */
[----:B------:R-:W-:Y:S01]  /*27490*/  IMAD.MOV.U32 R26, RZ, RZ, R10 ;  /* 0x000000ffff1a7224 */ /* 0x000fe200078e000a */
[----:B------:R-:W-:Y:S01]  /*274a0*/  MOV R0, 0x274f0 ;  /* 0x000274f000007802 */ /* 0x000fe20000000f00 */
[----:B------:R-:W-:Y:S02]  /*274b0*/  IMAD.MOV.U32 R27, RZ, RZ, R11 ;  /* 0x000000ffff1b7224 */ /* 0x000fe400078e000b */
[----:B------:R-:W-:Y:S02]  /*274c0*/  IMAD.MOV.U32 R22, RZ, RZ, R20 ;  /* 0x000000ffff167224 */ /* 0x000fe400078e0014 */
[----:B0-----:R-:W-:-:S07]  /*274d0*/  IMAD.MOV.U32 R6, RZ, RZ, R21 ;  /* 0x000000ffff067224 */ /* 0x001fce00078e0015 */
[----:B-12--5:R-:W-:Y:S05]  /*274e0*/  CALL.REL.NOINC `($__internal_74_$__cuda_sm20_div_rn_f64_full) ;  /* 0x0000007400487944 */ /* 0x026fea0003c00000 */
[----:B------:R-:W-:-:S04]  /*274f0*/  LOP3.LUT R5, R5, R4, RZ, 0x3c, !PT ;  /* 0x0000000405057212 */ /* 0x000fc800078e3cff */
[----:B------:R-:W-:-:S04]  /*27500*/  LOP3.LUT R4, R5, R4, RZ, 0x3c, !PT ;  /* 0x0000000405047212 */ /* 0x000fc800078e3cff */
[----:B------:R-:W-:-:S07]  /*27510*/  LOP3.LUT R5, R5, R4, RZ, 0x3c, !PT ;  /* 0x0000000405057212 */ /* 0x000fce00078e3cff */
.L_x_40469:
[----:B------:R-:W-:Y:S05]  /*27520*/  BSYNC.RECONVERGENT B1 ;  /* 0x0000000000017941 */ /* 0x000fea0003800200 */
.L_x_40468:
        /* <DEDUP_REMOVED lines=176> */
.L_x_40471:
[----:B------:R-:W-:Y:S02]  /*28030*/  FSEL R4, RZ, 3.37028055040000000000e+12, P0 ;  /* 0x54442d18ff047808 */ /* 0x000fe40000000000 */
[----:B------:R-:W-:-:S07]  /*28040*/  FSEL R5, RZ, 2.1426990032196044922, P0 ;  /* 0x400921fbff057808 */ /* 0x000fce0000000000 */
.L_x_40472:
[----:B------:R-:W-:Y:S05]  /*28050*/  BSYNC.RECONVERGENT B1 ;  /* 0x0000000000017941 */ /* 0x000fea0003800200 */
.L_x_40470:
        /* <DEDUP_REMOVED lines=14> */
.L_x_40413:
        /* <DEDUP_REMOVED lines=20> */
[----:B------:R-:W1:-:S15]  /*28280*/  DSETP.GEU.AND P0, PT, |R14|, 1.4916681462400413487e-154, PT ;  /* 0x200000000e00742a */ /* 0x000e5e0003f0e200 */
[----:B------:R-:W-:-:S15]  /*28290*/  NOP ;  /* 0x0000000000007918 */ /* 0x000fde0000000000 */
[----:B------:R-:W-:-:S15]  /*282a0*/  NOP ;  /* 0x0000000000007918 */ /* 0x000fde0000000000 */
[----:B------:R-:W-:-:S15]  /*282b0*/  NOP ;  /* 0x0000000000007918 */ /* 0x000fde0000000000 */
[----:B------:R-:W-:-:S04]  /*282c0*/  NOP ;  /* 0x0000000000007918 */ /* 0x000fc80000000000 */
[----:B-1----:R-:W1:-:S15]  /*282d0*/  DSETP.LT.AND P0, PT, |R12|, 1.4916681462400413487e-154, !P0 ;  /* 0x200000000c00742a */ /* 0x002e5e0004701200 */
[----:B------:R-:W-:-:S15]  /*282e0*/  NOP ;  /* 0x0000000000007918 */ /* 0x000fde0000000000 */
[----:B------:R-:W-:-:S15]  /*282f0*/  NOP ;  /* 0x0000000000007918 */ /* 0x000fde0000000000 */
[----:B------:R-:W-:-:S15]  /*28300*/  NOP ;  /* 0x0000000000007918 */ /* 0x000fde0000000000 */
[----:B------:R-:W-:-:S04]  /*28310*/  NOP ;  /* 0x0000000000007918 */ /* 0x000fc80000000000 */
[----:B-1----:R-:W1:-:S15]  /*28320*/  @P0 DMUL R4, R14, 4 ;  /* 0x401000000e040828 */ /* 0x002e5e0000000000 */
        /* <DEDUP_REMOVED lines=9> */
[----:B-1----:R-:W1:-:S15]  /*283c0*/  @P0 DMUL R4, R4, R4 ;  /* 0x0000000404040228 */ /* 0x002e5e0000000000 */
[----:B------:R-:W-:-:S15]  /*283d0*/  NOP ;  /* 0x0000000000007918 */ /* 0x000fde0000000000 */
[----:B------:R-:W-:-:S15]  /*283e0*/  NOP ;  /* 0x0000000000007918 */ /* 0x000fde0000000000 */
[----:B------:R-:W-:-:S15]  /*283f0*/  NOP ;  /* 0x0000000000007918 */ /* 0x000fde0000000000 */
[----:B------:R-:W-:-:S04]  /*28400*/  NOP ;  /* 0x0000000000007918 */ /* 0x000fc80000000000 */
[----:B-1----:R1:W-:Y:S02]  /*28410*/  @P0 DFMA R4, R2, R2, R4 ;  /* 0x000000020204022b */ /* 0x0023e40000000004 */
[----:B-1----:R-:W1:Y:S01]  /*28420*/  MUFU.RCP64H R3, R11 ;  /* 0x0000000b00037308 */ /* 0x002e620000001800 */
        /* <DEDUP_REMOVED lines=17> */
[----:B------:R-:W-:Y:S02]  /*28540*/  IMAD.MOV.U32 R0, RZ, RZ, R7 ;  /* 0x000000ffff007224 */ /* 0x000fe400078e0007 */
[----:B------:R-:W-:-:S15]  /*28550*/  IMAD.MOV.U32 R24, RZ, RZ, R6 ;  /* 0x000000ffff187224 */ /* 0x000fde00078e0006 */
[----:B------:R-:W-:-:S15]  /*28560*/  NOP ;  /* 0x0000000000007918 */ /* 0x000fde0000000000 */
[----:B------:R-:W-:-:S15]  /*28570*/  NOP ;  /* 0x0000000000007918 */ /* 0x000fde0000000000 */
[----:B------:R-:W-:-:S14]  /*28580*/  NOP ;  /* 0x0000000000007918 */ /* 0x000fdc0000000000 */
        /* <DEDUP_REMOVED lines=15> */
[----:B------:R-:W1:Y:S02]  /*28680*/  @!P0 DMUL R6, R6, 1.80143985094819840000e+16 ;  /* 0x4350000006068828 */ /* 0x000e640000000000 */
[----:B-1----:R-:W-:Y:S01]  /*28690*/  @!P0 IMAD.MOV.U32 R0, RZ, RZ, R7 ;  /* 0x000000ffff008224 */ /* 0x002fe200078e0007 */
[----:B------:R-:W-:-:S15]  /*286a0*/  @!P0 MOV R24, R6 ;  /* 0x0000000600188202 */ /* 0x000fde0000000f00 */
[----:B------:R-:W-:-:S15]  /*286b0*/  NOP ;  /* 0x0000000000007918 */ /* 0x000fde0000000000 */
[----:B------:R-:W-:-:S15]  /*286c0*/  NOP ;  /* 0x0000000000007918 */ /* 0x000fde0000000000 */
[----:B------:R-:W-:-:S15]  /*286d0*/  NOP ;  /* 0x0000000000007918 */ /* 0x000fde0000000000 */
[----:B------:R-:W-:-:S01]  /*286e0*/  NOP ;  /* 0x0000000000007918 */ /* 0x000fc20000000000 */
[----:B------:R-:W1:-:S15]  /*286f0*/  DFMA R2, -R10, R8, 1 ;  /* 0x3ff000000a02742b */ /* 0x000e5e0000000108 */
        /* <DEDUP_REMOVED lines=206> */
.L_x_40474:
[----:B------:R-:W-:Y:S05]  /*293e0*/  BSYNC.RECONVERGENT B1 ;  /* 0x0000000000017941 */ /* 0x000fea0003800200 */
.L_x_40473:
[----:B------:R-:W-:Y:S04]  /*293f0*/  BSSY.RECONVERGENT B1, `(.L_x_40475) ;  /* 0x0000009000017945 */ /* 0x000fe80003800200 */
[----:B------:R-:W-:Y:S05]  /*29400*/  @P4 BRA P5, `(.L_x_40476) ;  /* 0x00000000001c4947 */ /* 0x000fea0002800000 */
[----:B------:R-:W-:Y:S01]  /*29410*/  IMAD.MOV.U32 R22, RZ, RZ, R10 ;  /* 0x000000ffff167224 */ /* 0x000fe200078e000a */
[----:B------:R-:W-:Y:S01]  /*29420*/  MOV R0, 0x29450 ;  /* 0x0002945000007802 */ /* 0x000fe20000000f00 */
[----:B-1----:R-:W-:-:S07]  /*29430*/  IMAD.MOV.U32 R6, RZ, RZ, R11 ;  /* 0x000000ffff067224 */ /* 0x002fce00078e000b */
[----:B0-2--5:R-:W-:Y:S05]  /*29440*/  CALL.REL.NOINC `($__internal_74_$__cuda_sm20_div_rn_f64_full) ;  /* 0x0000005400707944 */ /* 0x025fea0003c00000 */
[----:B------:R-:W-:-:S04]  /*29450*/  LOP3.LUT R5, R5, R4, RZ, 0x3c, !PT ;  /* 0x0000000405057212 */ /* 0x000fc800078e3cff */
[----:B------:R-:W-:-:S04]  /*29460*/  LOP3.LUT R4, R5, R4, RZ, 0x3c, !PT ;  /* 0x0000000405047212 */ /* 0x000fc800078e3cff */
[----:B------:R-:W-:-:S07]  /*29470*/  LOP3.LUT R5, R5, R4, RZ, 0x3c, !PT ;  /* 0x0000000405057212 */ /* 0x000fce00078e3cff */
.L_x_40476:
[----:B------:R-:W-:Y:S05]  /*29480*/  BSYNC.RECONVERGENT B1 ;  /* 0x0000000000017941 */ /* 0x000fea0003800200 */
.L_x_40475:
[----:B------:R-:W-:Y:S01]  /*29490*/  IMAD.MOV.U32 R8, RZ, RZ, -0x2449a4b7 ;  /* 0xdbb65b49ff087424 */ /* 0x000fe200078e00ff */
[----:B------:R-:W-:Y:S01]  /*294a0*/  UMOV UR4, 0x2a25ff7e ;  /* 0x2a25ff7e00047882 */ /* 0x000fe20000000000 */
[----:B------:R-:W-:Y:S01]  /*294b0*/  IMAD.MOV.U32 R9, RZ, RZ, 0x3f2d3b63 ;  /* 0x3f2d3b63ff097424 */ /* 0x000fe200078e00ff */
[----:B------:R-:W-:Y:S01]  /*294c0*/  UMOV UR5, 0x3ef53e1d ;  /* 0x3ef53e1d00057882 */ /* 0x000fe20000000000 */
[----:B-1----:R-:W1:Y:S01]  /*294d0*/  DMUL R6, R4, R4 ;  /* 0x0000000404067228 */ /* 0x002e620000000000 */
[----:B------:R-:W-:Y:S01]  /*294e0*/  ISETP.GE.AND P2, PT, R13, RZ, PT ;  /* 0x000000ff0d00720c */ /* 0x000fe20003f46270 */
[----:B------:R-:W-:Y:S03]  /*294f0*/  BSSY.RECONVERGENT B1, `(.L_x_40477) ;  /* 0x00000ac000017945 */ /* 0x000fe60003800200 */
[----:B------:R-:W-:-:S15]  /*29500*/  @!P1 PLOP3.LUT P0, PT, P2, PT, PT, 0x80, 0x8 ;  /* 0x000000000008981c */ /* 0x000fde000170f070 */
        /* <DEDUP_REMOVED lines=133> */
[----:B-1----:R-:W-:Y:S02]  /*29d60*/  @!P1 IMAD.MOV.U32 R4, RZ, RZ, 0x54442d18 ;  /* 0x54442d18ff049424 */ /* 0x002fe400078e00ff */
[----:B------:R-:W-:-:S15]  /*29d70*/  @!P1 IMAD.MOV.U32 R5, RZ, RZ, 0x400921fb ;  /* 0x400921fbff059424 */ /* 0x000fde00078e00ff */
[----:B------:R-:W-:-:S15]  /*29d80*/  NOP ;  /* 0x0000000000007918 */ /* 0x000fde0000000000 */
[----:B------:R-:W-:-:S15]  /*29d90*/  NOP ;  /* 0x0000000000007918 */ /* 0x000fde0000000000 */
[----:B------:R-:W-:-:S15]  /*29da0*/  NOP ;  /* 0x0000000000007918 */ /* 0x000fde0000000000 */
[----:B---3--:R-:W1:Y:S02]  /*29db0*/  @!P1 DADD R4, -R8, R4 ;  /* 0x0000000008049229 */ /* 0x008e640000000104 */
[----:B-1----:R-:W-:Y:S02]  /*29dc0*/  @!P1 FSEL R4, R4, R8, !P0 ;  /* 0x0000000804049208 */ /* 0x002fe40004000000 */
[----:B------:R-:W-:Y:S02]  /*29dd0*/  @!P1 FSEL R5, R5, R9, !P0 ;  /* 0x0000000905059208 */ /* 0x000fe40004000000 */
[----:B------:R-:W-:-:S15]  /*29de0*/  @P1 PLOP3.LUT P0, PT, P2, PT, PT, 0x80, 0x8 ;  /* 0x000000000008181c */ /* 0x000fde000170f070 */
[----:B------:R-:W-:-:S15]  /*29df0*/  NOP ;  /* 0x0000000000007918 */ /* 0x000fde0000000000 */
[----:B------:R-:W-:-:S15]  /*29e00*/  NOP ;  /* 0x0000000000007918 */ /* 0x000fde0000000000 */
[----:B------:R-:W-:-:S13]  /*29e10*/  NOP ;  /* 0x0000000000007918 */ /* 0x000fda0000000000 */
[----:B------:R-:W1:Y:S02]  /*29e20*/  @P1 DADD R6, -RZ, -R8 ;  /* 0x00000000ff061229 */ /* 0x000e640000000908 */
[----:B-1----:R-:W-:Y:S01]  /*29e30*/  @P1 FSEL R6, R8, R6, !P0 ;  /* 0x0000000608061208 */ /* 0x002fe20004000000 */
[----:B------:R-:W-:Y:S01]  /*29e40*/  @P1 IMAD.MOV.U32 R8, RZ, RZ, 0x54442d18 ;  /* 0x54442d18ff081424 */ /* 0x000fe200078e00ff */
[----:B------:R-:W-:Y:S01]  /*29e50*/  @P1 FSEL R7, R9, R7, !P0 ;  /* 0x0000000709071208 */ /* 0x000fe20004000000 */
[----:B------:R-:W-:-:S15]  /*29e60*/  @P1 IMAD.MOV.U32 R9, RZ, RZ, 0x3ff921fb ;  /* 0x3ff921fbff091424 */ /* 0x000fde00078e00ff */
        /* <DEDUP_REMOVED lines=8> */
[----:B------:R3:W4:Y:S02]  /*29ef0*/  @P1 DADD R4, R6, R8 ;  /* 0x0000000006041229 */ /* 0x0007240000000008 */
        /* <DEDUP_REMOVED lines=9> */
.L_x_40478:
[----:B------:R-:W-:Y:S02]  /*29f90*/  FSEL R4, RZ, 3.37028055040000000000e+12, P0 ;  /* 0x54442d18ff047808 */ /* 0x000fe40000000000 */
[----:B------:R-:W-:-:S07]  /*29fa0*/  FSEL R5, RZ, 2.1426990032196044922, P0 ;  /* 0x400921fbff057808 */ /* 0x000fce0000000000 */
.L_x_40479:
[----:B------:R-:W-:Y:S05]  /*29fb0*/  BSYNC.RECONVERGENT B1 ;  /* 0x0000000000017941 */ /* 0x000fea0003800200 */
.L_x_40477:
        /* <DEDUP_REMOVED lines=8> */
[----:B------:R-:W-:-:S07]  /*2a040*/  FSEL R5, R13, R15, P0 ;  /* 0x0000000f0d057208 */ /* 0x000fce0000000000 */
.L_x_40428:
[----:B------:R-:W-:Y:S05]  /*2a050*/  BSYNC.RECONVERGENT B0 ;  /* 0x0000000000007941 */ /* 0x000fea0003800200 */
.L_x_40412:
[----:B-----5:R-:W-:Y:S01]  /*2a060*/  DMUL R6, R18, R4 ;  /* 0x0000000412067228 */ /* 0x020fe20000000000 */
        /* <DEDUP_REMOVED lines=10> */
[----:B-12---:R-:W1:Y:S02]  /*2a110*/  DFMA R18, R18, R2, R4 ;  /* 0x000000021212722b */ /* 0x006e640000000004 */
        /* <DEDUP_REMOVED lines=127> */
[----:B------:R-:W-:Y:S01]  /*2a910*/  @!P0 IMAD.IADD R8, R8, 0x1, -R3 ;  /* 0x0000000108088824 */ /* 0x000fe200078e0a03 */
[----:B------:R-:W-:Y:S01]  /*2a920*/  @!P0 MOV R4, RZ ;  /* 0x000000ff00048202 */ /* 0x000fe20000000f00 */
[----:B------:R-:W-:-:S03]  /*2a930*/  @!P0 IMAD R3, R3, 0x100000, R5 ;  /* 0x0010000003038824 */ /* 0x000fc600078e0205 */
[----:B------:R-:W-:-:S15]  /*2a940*/  @!P0 LEA R5, R8, 0x3ff00000, 0x14 ;  /* 0x3ff0000008058811 */ /* 0x000fde00078ea0ff */
[----:B------:R-:W-:-:S15]  /*2a950*/  NOP ;  /* 0x0000000000007918 */ /* 0x000fde0000000000 */
[----:B------:R-:W-:-:S15]  /*2a960*/  NOP ;  /* 0x0000000000007918 */ /* 0x000fde0000000000 */
[----:B------:R-:W-:-:S07]  /*2a970*/  NOP ;  /* 0x0000000000007918 */ /* 0x000fce0000000000 */
[----:B------:R1:W2:Y:S02]  /*2a980*/  @!P0 DMUL R10, R2, R4 ;  /* 0x00000004020a8228 */ /* 0x0002a40000000000 */
.L_x_40486:
[----:B------:R-:W-:Y:S05]  /*2a990*/  BSYNC.RECONVERGENT B1 ;  /* 0x0000000000017941 */ /* 0x000fea0003800200 */
.L_x_40485:
        /* <DEDUP_REMOVED lines=47> */
[----:B0-2---:R-:W-:Y:S05]  /*2ac90*/  CALL.REL.NOINC `($_ZN2at6native18elementwise_kernelILi128ELi2EZNS0_22gpu_kernel_impl_nocastIZZZNS0_50_GLOBAL__N__2680c7bb_12_PowKernel_cu_7dd49032_317024pow_tensor_tensor_kernelERNS_18TensorIteratorBaseEENKUlvE_clEvENKUlvE6_clEvEUlN3c107complexIdEESA_E_EEvS5_RKT_EUliE_EEviT1_$__internal_trig_reduction_slowpathd) ;  /* 0x0000004400807944 */ /* 0x005fea0003c00000 */
[----:B------:R-:W-:Y:S02]  /*2aca0*/  IMAD.MOV.U32 R2, RZ, RZ, R0 ;  /* 0x000000ffff027224 */ /* 0x000fe400078e0000 */
[----:B------:R-:W-:Y:S02]  /*2acb0*/  IMAD.MOV.U32 R8, RZ, RZ, R4 ;  /* 0x000000ffff087224 */ /* 0x000fe400078e0004 */
[----:B------:R-:W-:-:S07]  /*2acc0*/  IMAD.MOV.U32 R9, RZ, RZ, R5 ;  /* 0x000000ffff097224 */ /* 0x000fce00078e0005 */
.L_x_40490:
[----:B------:R-:W-:Y:S05]  /*2acd0*/  BSYNC.RECONVERGENT B4 ;  /* 0x0000000000047941 */ /* 0x000fea0003800200 */
.L_x_40489:
[----:B------:R-:W-:Y:S01]  /*2ace0*/  VIADD R0, R2, 0x1 ;  /* 0x0000000102007836 */ /* 0x000fe20000000000 */
[----:B------:R-:W-:Y:S06]  /*2acf0*/  BRA `(.L_x_40491) ;  /* 0x0000000000087947 */ /* 0x000fec0003800000 */
.L_x_40488:
[----:B------:R3:W4:Y:S02]  /*2ad00*/  DMUL R8, RZ, R18 ;  /* 0x00000012ff087228 */ /* 0x0007240000000000 */
[----:B---34-:R-:W-:-:S07]  /*2ad10*/  IMAD.MOV.U32 R0, RZ, RZ, 0x1 ;  /* 0x00000001ff007424 */ /* 0x018fce00078e00ff */
.L_x_40491:
[----:B------:R-:W-:Y:S05]  /*2ad20*/  BSYNC.RECONVERGENT B1 ;  /* 0x0000000000017941 */ /* 0x000fea0003800200 */
.L_x_40487:
[----:B------:R-:W3:Y:S01]  /*2ad30*/  LDCU.64 UR4, c[0x4][0x1b0] ;  /* 0x01003600ff0477ac */ /* 0x000ee20008000a00 */
[----:B-1----:R-:W-:-:S05]  /*2ad40*/  IMAD.SHL.U32 R2, R0, 0x40, RZ ;  /* 0x0000004000027824 */ /* 0x002fca00078e00ff */
[----:B------:R-:W-:-:S04]  /*2ad50*/  LOP3.LUT R2, R2, 0x40, RZ, 0xc0, !PT ;  /* 0x0000004002027812 */ /* 0x000fc800078ec0ff */
[----:B---3--:R-:W-:-:S05]  /*2ad60*/  IADD3 R2, P0, PT, R2, UR4, RZ ;  /* 0x0000000402027c10 */ /* 0x008fca000ff1e0ff */
        /* <DEDUP_REMOVED lines=108> */
[----:B--2---:R-:W-:Y:S05]  /*2b430*/  CALL.REL.NOINC `($_ZN2at6native18elementwise_kernelILi128ELi2EZNS0_22gpu_kernel_impl_nocastIZZZNS0_50_GLOBAL__N__2680c7bb_12_PowKernel_cu_7dd49032_317024pow_tensor_tensor_kernelERNS_18TensorIteratorBaseEENKUlvE_clEvENKUlvE6_clEvEUlN3c107complexIdEESA_E_EEvS5_RKT_EUliE_EEviT1_$__internal_trig_reduction_slowpathd) ;  /* 0x0000003c00987944 */ /* 0x004fea0003c00000 */
[----:B------:R-:W-:Y:S02]  /*2b440*/  IMAD.MOV.U32 R2, RZ, RZ, R4 ;  /* 0x000000ffff027224 */ /* 0x000fe400078e0004 */
[----:B------:R-:W-:Y:S01]  /*2b450*/  IMAD.MOV.U32 R3, RZ, RZ, R5 ;  /* 0x000000ffff037224 */ /* 0x000fe200078e0005 */
[----:B------:R-:W-:Y:S06]  /*2b460*/  BRA `(.L_x_40494) ;  /* 0x0000000000087947 */ /* 0x000fec0003800000 */
.L_x_40493:
[----:B------:R0:W1:Y:S02]  /*2b470*/  DMUL R2, RZ, R18 ;  /* 0x00000012ff027228 */ /* 0x0000640000000000 */
[----:B01----:R-:W-:-:S07]  /*2b480*/  IMAD.MOV.U32 R0, RZ, RZ, RZ ;  /* 0x000000ffff007224 */ /* 0x003fce00078e00ff */
.L_x_40494:
[----:B------:R-:W-:Y:S05]  /*2b490*/  BSYNC.RECONVERGENT B1 ;  /* 0x0000000000017941 */ /* 0x000fea0003800200 */
.L_x_40492:
        /* <DEDUP_REMOVED lines=73> */
.L_x_40484:
        /* <DEDUP_REMOVED lines=118> */
[----:B------:R-:W1:Y:S02]  /*2c090*/  DADD R10, R6, +INF ;  /* 0x7ff00000060a7429 */ /* 0x000e640000000000 */
[----:B-1----:R-:W-:Y:S02]  /*2c0a0*/  FSEL R10, R10, RZ, P1 ;  /* 0x000000ff0a0a7208 */ /* 0x002fe40000800000 */
[----:B------:R-:W-:-:S15]  /*2c0b0*/  FSEL R11, R11, RZ, P1 ;  /* 0x000000ff0b0b7208 */ /* 0x000fde0000800000 */
[----:B------:R-:W-:-:S15]  /*2c0c0*/  NOP ;  /* 0x0000000000007918 */ /* 0x000fde0000000000 */
[----:B------:R-:W-:-:S15]  /*2c0d0*/  NOP ;  /* 0x0000000000007918 */ /* 0x000fde0000000000 */
[----:B------:R-:W-:-:S15]  /*2c0e0*/  NOP ;  /* 0x0000000000007918 */ /* 0x000fde0000000000 */
[----:B------:R1:W2:Y:S02]  /*2c0f0*/  @!P0 DMUL R10, R2, R4 ;  /* 0x00000004020a8228 */ /* 0x0002a40000000000 */
.L_x_40497:
[----:B------:R-:W-:Y:S05]  /*2c100*/  BSYNC.RECONVERGENT B1 ;  /* 0x0000000000017941 */ /* 0x000fea0003800200 */
.L_x_40496:
        /* <DEDUP_REMOVED lines=10> */
[----:B------:R-:W-:-:S04]  /*2c1b0*/  PRMT R21, R2, 0x9910, RZ ;  /* 0x0000991002157816 */ /* 0x000fc800000000ff */
[----:B------:R-:W-:Y:S02]  /*2c1c0*/  IADD3 R0, PT, PT, R0, -R21, RZ ;  /* 0x8000001500007210 */ /* 0x000fe40007ffe0ff */
[----:B------:R-:W-:Y:S02]  /*2c1d0*/  LEA R21, R21, 0x3ff00000, 0x14 ;  /* 0x3ff0000015157811 */ /* 0x000fe400078ea0ff */
[----:B0-----:R-:W-:Y:S01]  /*2c1e0*/  LEA R29, R0, 0x3ff00000, 0x14 ;  /* 0x3ff00000001d7811 */ /* 0x001fe200078ea0ff */
        /* <DEDUP_REMOVED lines=48> */
.L_x_40501:
[----:B------:R-:W-:Y:S05]  /*2c4f0*/  BSYNC.RECONVERGENT B4 ;  /* 0x0000000000047941 */ /* 0x000fea0003800200 */
.L_x_40500:
[----:B------:R-:W-:Y:S01]  /*2c500*/  VIADD R0, R0, 0x1 ;  /* 0x0000000100007836 */ /* 0x000fe20000000000 */
[----:B------:R-:W-:Y:S06]  /*2c510*/  BRA `(.L_x_40502) ;  /* 0x0000000000087947 */ /* 0x000fec0003800000 */
.L_x_40499:
[----:B------:R0:W1:Y:S02]  /*2c520*/  DMUL R2, RZ, R18 ;  /* 0x00000012ff027228 */ /* 0x0000640000000000 */
[----:B01----:R-:W-:-:S07]  /*2c530*/  IMAD.MOV.U32 R0, RZ, RZ, 0x1 ;  /* 0x00000001ff007424 */ /* 0x003fce00078e00ff */
.L_x_40502:
[----:B------:R-:W-:Y:S05]  /*2c540*/  BSYNC.RECONVERGENT B1 ;  /* 0x0000000000017941 */ /* 0x000fea0003800200 */
.L_x_40498:
        /* <DEDUP_REMOVED lines=124> */
[----:B------:R-:W-:Y:S01]  /*2cd10*/  IMAD.MOV.U32 R3, RZ, RZ, R5 ;  /* 0x000000ffff037224 */ /* 0x000fe200078e0005 */
[----:B------:R-:W-:Y:S06]  /*2cd20*/  BRA `(.L_x_40505) ;  /* 0x0000000000087947 */ /* 0x000fec0003800000 */
.L_x_40504:
[----:B------:R0:W1:Y:S02]  /*2cd30*/  DMUL R2, RZ, R18 ;  /* 0x00000012ff027228 */ /* 0x0000640000000000 */
[----:B01----:R-:W-:-:S07]  /*2cd40*/  IMAD.MOV.U32 R0, RZ, RZ, RZ ;  /* 0x000000ffff007224 */ /* 0x003fce00078e00ff */
.L_x_40505:
[----:B------:R-:W-:Y:S05]  /*2cd50*/  BSYNC.RECONVERGENT B1 ;  /* 0x0000000000017941 */ /* 0x000fea0003800200 */
.L_x_40503:
        /* <DEDUP_REMOVED lines=84> */
.L_x_40483:
        /* <DEDUP_REMOVED lines=10> */
.L_x_40506:
[----:B------:R-:W1:Y:S02]  /*2d340*/  DADD R16, R18, -R18 ;  /* 0x0000000012107229 */ /* 0x000e640000000812 */
[----:B-1----:R-:W-:Y:S02]  /*2d350*/  IMAD.MOV.U32 R18, RZ, RZ, R16 ;  /* 0x000000ffff127224 */ /* 0x002fe400078e0010 */
[----:B------:R-:W-:Y:S01]  /*2d360*/  IMAD.MOV.U32 R19, RZ, RZ, R17 ;  /* 0x000000ffff137224 */ /* 0x000fe200078e0011 */
[----:B------:R-:W-:Y:S06]  /*2d370*/  BRA `(.L_x_40495) ;  /* 0x0000001400987947 */ /* 0x000fec0003800000 */
.L_x_40482:
        /* <DEDUP_REMOVED lines=47> */
[----:B0-----:R-:W-:Y:S05]  /*2d670*/  CALL.REL.NOINC `($_ZN2at6native18elementwise_kernelILi128ELi2EZNS0_22gpu_kernel_impl_nocastIZZZNS0_50_GLOBAL__N__2680c7bb_12_PowKernel_cu_7dd49032_317024pow_tensor_tensor_kernelERNS_18TensorIteratorBaseEENKUlvE_clEvENKUlvE6_clEvEUlN3c107complexIdEESA_E_EEvS5_RKT_EUliE_EEviT1_$__internal_trig_reduction_slowpathd) ;  /* 0x0000001c00087944 */ /* 0x001fea0003c00000 */
[----:B------:R-:W-:Y:S02]  /*2d680*/  IMAD.MOV.U32 R2, RZ, RZ, R4 ;  /* 0x000000ffff027224 */ /* 0x000fe400078e0004 */
[----:B------:R-:W-:-:S07]  /*2d690*/  IMAD.MOV.U32 R3, RZ, RZ, R5 ;  /* 0x000000ffff037224 */ /* 0x000fce00078e0005 */
.L_x_40510:
[----:B------:R-:W-:Y:S05]  /*2d6a0*/  BSYNC.RECONVERGENT B4 ;  /* 0x0000000000047941 */ /* 0x000fea0003800200 */
.L_x_40509:
[----:B------:R-:W-:Y:S01]  /*2d6b0*/  VIADD R0, R0, 0x1 ;  /* 0x0000000100007836 */ /* 0x000fe20000000000 */
[----:B------:R-:W-:Y:S06]  /*2d6c0*/  BRA `(.L_x_40511) ;  /* 0x0000000000087947 */ /* 0x000fec0003800000 */
.L_x_40508:
[----:B------:R1:W2:Y:S02]  /*2d6d0*/  DMUL R2, RZ, R18 ;  /* 0x00000012ff027228 */ /* 0x0002a40000000000 */
[----:B-12---:R-:W-:-:S07]  /*2d6e0*/  IMAD.MOV.U32 R0, RZ, RZ, 0x1 ;  /* 0x00000001ff007424 */ /* 0x006fce00078e00ff */
.L_x_40511:
[----:B------:R-:W-:Y:S05]  /*2d6f0*/  BSYNC.RECONVERGENT B1 ;  /* 0x0000000000017941 */ /* 0x000fea0003800200 */
.L_x_40507:
[----:B------:R-:W1:Y:S01]  /*2d700*/  LDCU.64 UR4, c[0x4][0x1b0] ;  /* 0x01003600ff0477ac */ /* 0x000e620008000a00 */
[----:B------:R-:W-:-:S04]  /*2d710*/  SHF.L.U32 R4, R0, 0x6, RZ ;  /* 0x0000000600047819 */ /* 0x000fc800000006ff */
[----:B------:R-:W-:-:S04]  /*2d720*/  LOP3.LUT R4, R4, 0x40, RZ, 0xc0, !PT ;  /* 0x0000004004047812 */ /* 0x000fc800078ec0ff */
[----:B-1----:R-:W-:-:S05]  /*2d730*/  IADD3 R16, P0, PT, R4, UR4, RZ ;  /* 0x0000000404107c10 */ /* 0x002fca000ff1e0ff */
[----:B------:R-:W-:-:S05]  /*2d740*/  IMAD.X R17, RZ, RZ, UR5, P0 ;  /* 0x00000005ff117e24 */ /* 0x000fca00080e06ff */
[----:B------:R-:W2:Y:S04]  /*2d750*/  LDG.E.128.CONSTANT R12, desc[UR8][R16.64] ;  /* 0x00000008100c7981 */ /* 0x000ea8000c1e9d00 */
[----:B------:R-:W3:Y:S04]  /*2d760*/  LDG.E.128.CONSTANT R8, desc[UR8][R16.64+0x10] ;  /* 0x0000100810087981 */ /* 0x000ee8000c1e9d00 */
[----:B------:R-:W4:Y:S01]  /*2d770*/  LDG.E.128.CONSTANT R4, desc[UR8][R16.64+0x20] ;  /* 0x0000200810047981 */ /* 0x000f22000c1e9d00 */
[----:B0-----:R-:W-:Y:S01]  /*2d780*/  LOP3.LUT R22, R0, 0x1, RZ, 0xc0, !PT ;  /* 0x0000000100167812 */ /* 0x001fe200078ec0ff */
        /* <DEDUP_REMOVED lines=107> */
.L_x_40513:
[----:B------:R0:W1:Y:S02]  /*2de40*/  DMUL R2, RZ, R18 ;  /* 0x00000012ff027228 */ /* 0x0000640000000000 */
[----:B01----:R-:W-:-:S07]  /*2de50*/  IMAD.MOV.U32 R0, RZ, RZ, RZ ;  /* 0x000000ffff007224 */ /* 0x003fce00078e00ff */
.L_x_40514:
[----:B------:R-:W-:Y:S05]  /*2de60*/  BSYNC.RECONVERGENT B1 ;  /* 0x0000000000017941 */ /* 0x000fea0003800200 */
.L_x_40512:
        /* <DEDUP_REMOVED lines=64> */
.L_x_40481:
        /* <DEDUP_REMOVED lines=119> */
.L_x_40495:
[----:B------:R-:W-:Y:S05]  /*2e9e0*/  BSYNC.RECONVERGENT B0 ;  /* 0x0000000000007941 */ /* 0x000fea0003800200 */
.L_x_40480:
[----:B--2---:R-:W-:Y:S01]  /*2e9f0*/  STG.E.128 desc[UR8][R30.64], R16 ;  /* 0x000000101e007986 */ /* 0x004fe2000c101d08 */
[----:B------:R-:W-:Y:S05]  /*2ea00*/  EXIT ;  /* 0x000000000000794d */ /* 0x000fea0003800000 */
        .weak           $__internal_74_$__cuda_sm20_div_rn_f64_full
        .type           $__internal_74_$__cuda_sm20_div_rn_f64_full,@function
        .size           $__internal_74_$__cuda_sm20_div_rn_f64_full,($_ZN2at6native18elementwise_kernelILi128ELi2EZNS0_22gpu_kernel_impl_nocastIZZZNS0_50_GLOBAL__N__2680c7bb_12_PowKernel_cu_7dd49032_317024pow_tensor_tensor_kernelERNS_18TensorIteratorBaseEENKUlvE_clEvENKUlvE6_clEvEUlN3c107complexIdEESA_E_EEvS5_RKT_EUliE_EEviT1_$__internal_trig_reduction_slowpathd - $__internal_74_$__cuda_sm20_div_rn_f64_full)
$__internal_74_$__cuda_sm20_div_rn_f64_full:
[C---:B------:R-:W-:Y:S01]  /*2ea10*/  FSETP.GEU.AND P0, PT, |R27|.reuse, 1.469367938527859385e-39, PT ;  /* 0x001000001b00780b */ /* 0x040fe20003f0e200 */
[----:B------:R-:W-:Y:S01]  /*2ea20*/  IMAD.MOV.U32 R25, RZ, RZ, R6 ;  /* 0x000000ffff197224 */ /* 0x000fe200078e0006 */
[----:B------:R-:W-:Y:S01]  /*2ea30*/  LOP3.LUT R4, R27, 0x7ff00000, RZ, 0xc0, !PT ;  /* 0x7ff000001b047812 */ /* 0x000fe200078ec0ff */
[----:B------:R-:W-:Y:S01]  /*2ea40*/  IMAD.MOV.U32 R24, RZ, RZ, R22 ;  /* 0x000000ffff187224 */ /* 0x000fe200078e0016 */
[C---:B------:R-:W-:Y:S01]  /*2ea50*/  LOP3.LUT R7, R6.reuse, 0x7ff00000, RZ, 0xc0, !PT ;  /* 0x7ff0000006077812 */ /* 0x040fe200078ec0ff */
[----:B------:R-:W-:Y:S01]  /*2ea60*/  IMAD.MOV.U32 R28, RZ, RZ, R26 ;  /* 0x000000ffff1c7224 */ /* 0x000fe200078e001a */
[C---:B------:R-:W-:Y:S01]  /*2ea70*/  FSETP.GEU.AND P2, PT, |R6|.reuse, 1.469367938527859385e-39, PT ;  /* 0x001000000600780b */ /* 0x040fe20003f4e200 */
[----:B------:R-:W-:Y:S01]  /*2ea80*/  IMAD.MOV.U32 R36, RZ, RZ, 0x1 ;  /* 0x00000001ff247424 */ /* 0x000fe200078e00ff */
[----:B------:R-:W-:Y:S01]  /*2ea90*/  LOP3.LUT R23, R6, 0x800fffff, RZ, 0xc0, !PT ;  /* 0x800fffff06177812 */ /* 0x000fe200078ec0ff */
[----:B------:R-:W-:Y:S01]  /*2eaa0*/  BSSY.RECONVERGENT B2, `(.L_x_40515) ;  /* 0x000007a000027945 */ /* 0x000fe20003800200 */
[----:B------:R-:W-:-:S02]  /*2eab0*/  ISETP.GE.U32.AND P4, PT, R4, R7, PT ;  /* 0x000000070400720c */ /* 0x000fc40003f86070 */
[----:B------:R-:W-:Y:S02]  /*2eac0*/  LOP3.LUT R23, R23, 0x3ff00000, RZ, 0xfc, !PT ;  /* 0x3ff0000017177812 */ /* 0x000fe400078efcff */
[----:B------:R-:W-:-:S04]  /*2ead0*/  @!P0 LOP3.LUT R5, R25, 0x7ff00000, RZ, 0xc0, !PT ;  /* 0x7ff0000019058812 */ /* 0x000fc800078ec0ff */
[----:B------:R-:W-:Y:S01]  /*2eae0*/  @!P0 ISETP.GE.U32.AND P3, PT, R4, R5, PT ;  /* 0x000000050400820c */ /* 0x000fe20003f66070 */
[----:B------:R-:W-:Y:S01]  /*2eaf0*/  IMAD.MOV.U32 R5, RZ, RZ, 0x1ca00000 ;  /* 0x1ca00000ff057424 */ /* 0x000fe200078e00ff */
[----:B------:R-:W0:Y:S02]  /*2eb00*/  @!P2 DMUL R22, R24, 8.98846567431157953865e+307 ;  /* 0x7fe000001816a828 */ /* 0x000e240000000000 */
[----:B0-----:R-:W0:Y:S01]  /*2eb10*/  MUFU.RCP64H R37, R23 ;  /* 0x0000001700257308 */ /* 0x001e220000001800 */
[----:B------:R-:W-:Y:S02]  /*2eb20*/  @!P2 LOP3.LUT R7, R23, 0x7ff00000, RZ, 0xc0, !PT ;  /* 0x7ff000001707a812 */ /* 0x000fe400078ec0ff */
[C---:B------:R-:W-:Y:S02]  /*2eb30*/  @!P0 SEL R6, R5.reuse, 0x63400000, !P3 ;  /* 0x6340000005068807 */ /* 0x040fe40005800000 */
[----:B------:R-:W-:Y:S02]  /*2eb40*/  SEL R8, R5, 0x63400000, !P4 ;  /* 0x6340000005087807 */ /* 0x000fe40006000000 */
[----:B------:R-:W-:-:S02]  /*2eb50*/  @!P0 LOP3.LUT R6, R6, 0x80000000, R27, 0xf8, !PT ;  /* 0x8000000006068812 */ /* 0x000fc400078ef81b */
[----:B------:R-:W-:Y:S01]  /*2eb60*/  LOP3.LUT R29, R8, 0x800fffff, R27, 0xf8, !PT ;  /* 0x800fffff081d7812 */ /* 0x000fe200078ef81b */
[----:B------:R-:W-:Y:S01]  /*2eb70*/  @!P0 IMAD.MOV.U32 R8, RZ, RZ, RZ ;  /* 0x000000ffff088224 */ /* 0x000fe200078e00ff */
[----:B------:R-:W-:Y:S01]  /*2eb80*/  @!P0 LOP3.LUT R9, R6, 0x100000, RZ, 0xfc, !PT ;  /* 0x0010000006098812 */ /* 0x000fe200078efcff */
[----:B------:R-:W-:-:S15]  /*2eb90*/  IMAD.MOV.U32 R6, RZ, RZ, R4 ;  /* 0x000000ffff067224 */ /* 0x000fde00078e0004 */
[----:B------:R-:W-:-:S15]  /*2eba0*/  NOP ;  /* 0x0000000000007918 */ /* 0x000fde0000000000 */
[----:B------:R-:W-:-:S15]  /*2ebb0*/  NOP ;  /* 0x0000000000007918 */ /* 0x000fde0000000000 */
[----:B------:R-:W-:-:S05]  /*2ebc0*/  NOP ;  /* 0x0000000000007918 */ /* 0x000fca0000000000 */
[----:B------:R-:W1:Y:S02]  /*2ebd0*/  @!P0 DFMA R28, R28, 2, -R8 ;  /* 0x400000001c1c882b */ /* 0x000e640000000808 */
[----:B-1----:R-:W-:Y:S01]  /*2ebe0*/  @!P0 LOP3.LUT R6, R29, 0x7ff00000, RZ, 0xc0, !PT ;  /* 0x7ff000001d068812 */ /* 0x002fe200078ec0ff */
[----:B------:R-:W-:-:S03]  /*2ebf0*/  VIADD R9, R7, 0xffffffff ;  /* 0xffffffff07097836 */ /* 0x000fc60000000000 */
[----:B------:R-:W-:-:S04]  /*2ec00*/  IADD3 R8, PT, PT, R6, -0x1, RZ ;  /* 0xffffffff06087810 */ /* 0x000fc80007ffe0ff */
[----:B------:R-:W-:-:S04]  /*2ec10*/  ISETP.GT.U32.AND P0, PT, R8, 0x7feffffe, PT ;  /* 0x7feffffe0800780c */ /* 0x000fc80003f04070 */
[----:B------:R-:W-:-:S15]  /*2ec20*/  ISETP.GT.U32.OR P0, PT, R9, 0x7feffffe, P0 ;  /* 0x7feffffe0900780c */ /* 0x000fde0000704470 */
[----:B------:R-:W-:-:S15]  /*2ec30*/  NOP ;  /* 0x0000000000007918 */ /* 0x000fde0000000000 */
[----:B------:R-:W-:-:S15]  /*2ec40*/  NOP ;  /* 0x0000000000007918 */ /* 0x000fde0000000000 */
[----:B------:R-:W-:-:S05]  /*2ec50*/  NOP ;  /* 0x0000000000007918 */ /* 0x000fca0000000000 */
        /* <DEDUP_REMOVED lines=70> */
.L_x_40516:
        /* <DEDUP_REMOVED lines=17> */
.L_x_40519:
[----:B------:R-:W-:Y:S01]  /*2f1d0*/  LOP3.LUT R4, R25, 0x80000, RZ, 0xfc, !PT ;  /* 0x0008000019047812 */ /* 0x000fe200078efcff */
[----:B------:R-:W-:-:S04]  /*2f1e0*/  IMAD.MOV.U32 R34, RZ, RZ, R24 ;  /* 0x000000ffff227224 */ /* 0x000fc800078e0018 */
[----:B------:R-:W-:Y:S01]  /*2f1f0*/  IMAD.MOV.U32 R35, RZ, RZ, R4 ;  /* 0x000000ffff237224 */ /* 0x000fe200078e0004 */
[----:B------:R-:W-:Y:S06]  /*2f200*/  BRA `(.L_x_40517) ;  /* 0x00000000000c7947 */ /* 0x000fec0003800000 */
.L_x_40518:
[----:B------:R-:W-:Y:S01]  /*2f210*/  LOP3.LUT R4, R27, 0x80000, RZ, 0xfc, !PT ;  /* 0x000800001b047812 */ /* 0x000fe200078efcff */
[----:B------:R-:W-:-:S04]  /*2f220*/  IMAD.MOV.U32 R34, RZ, RZ, R26 ;  /* 0x000000ffff227224 */ /* 0x000fc800078e001a */
[----:B------:R-:W-:-:S07]  /*2f230*/  IMAD.MOV.U32 R35, RZ, RZ, R4 ;  /* 0x000000ffff237224 */ /* 0x000fce00078e0004 */
.L_x_40517:
[----:B------:R-:W-:Y:S05]  /*2f240*/  BSYNC.RECONVERGENT B2 ;  /* 0x0000000000027941 */ /* 0x000fea0003800200 */
.L_x_40515:
[----:B------:R-:W-:Y:S02]  /*2f250*/  IMAD.MOV.U32 R6, RZ, RZ, R0 ;  /* 0x000000ffff067224 */ /* 0x000fe400078e0000 */
[----:B------:R-:W-:Y:S02]  /*2f260*/  IMAD.MOV.U32 R7, RZ, RZ, 0x0 ;  /* 0x00000000ff077424 */ /* 0x000fe400078e00ff */
[----:B------:R-:W-:Y:S02]  /*2f270*/  IMAD.MOV.U32 R5, RZ, RZ, R34 ;  /* 0x000000ffff057224 */ /* 0x000fe400078e0022 */
[----:B------:R-:W-:Y:S01]  /*2f280*/  IMAD.MOV.U32 R4, RZ, RZ, R35 ;  /* 0x000000ffff047224 */ /* 0x000fe200078e0023 */
[----:B------:R-:W-:Y:S06]  /*2f290*/  RET.REL.NODEC R6 `(_ZN2at6native18elementwise_kernelILi128ELi2EZNS0_22gpu_kernel_impl_nocastIZZZNS0_50_GLOBAL__N__2680c7bb_12_PowKernel_cu_7dd49032_317024pow_tensor_tensor_kernelERNS_18TensorIteratorBaseEENKUlvE_clEvENKUlvE6_clEvEUlN3c107complexIdEESA_E_EEvS5_RKT_EUliE_EEviT1_) ;  /* 0xfffffd0c06587950 */ /* 0x000fec0003c3ffff */
        .type           $_ZN2at6native18elementwise_kernelILi128ELi2EZNS0_22gpu_kernel_impl_nocastIZZZNS0_50_GLOBAL__N__2680c7bb_12_PowKernel_cu_7dd49032_317024pow_tensor_tensor_kernelERNS_18TensorIteratorBaseEENKUlvE_clEvENKUlvE6_clEvEUlN3c107complexIdEESA_E_EEvS5_RKT_EUliE_EEviT1_$__internal_trig_reduction_slowpathd,@function
        .size           $_ZN2at6native18elementwise_kernelILi128ELi2EZNS0_22gpu_kernel_impl_nocastIZZZNS0_50_GLOBAL__N__2680c7bb_12_PowKernel_cu_7dd49032_317024pow_tensor_tensor_kernelERNS_18TensorIteratorBaseEENKUlvE_clEvENKUlvE6_clEvEUlN3c107complexIdEESA_E_EEvS5_RKT_EUliE_EEviT1_$__internal_trig_reduction_slowpathd,(.L_x_60677 - $_ZN2at6native18elementwise_kernelILi128ELi2EZNS0_22gpu_kernel_impl_nocastIZZZNS0_50_GLOBAL__N__2680c7bb_12_PowKernel_cu_7dd49032_317024pow_tensor_tensor_kernelERNS_18TensorIteratorBaseEENKUlvE_clEvENKUlvE6_clEvEUlN3c107complexIdEESA_E_EEvS5_RKT_EUliE_EEviT1_$__internal_trig_reduction_slowpathd)
$_ZN2at6native18elementwise_kernelILi128ELi2EZNS0_22gpu_kernel_impl_nocastIZZZNS0_50_GLOBAL__N__2680c7bb_12_PowKernel_cu_7dd49032_317024pow_tensor_tensor_kernelERNS_18TensorIteratorBaseEENKUlvE_clEvENKUlvE6_clEvEUlN3c107complexIdEESA_E_EEvS5_RKT_EUliE_EEviT1_$__internal_trig_reduction_slowpathd:
        /* <DEDUP_REMOVED lines=22> */
[----:B------:R-:W-:Y:S01]  /*2f400*/  IMAD.MOV.U32 R12, RZ, RZ, RZ ;  /* 0x000000ffff0c7224 */ /* 0x000fe200078e00ff */
[----:B------:R-:W1:Y:S01]  /*2f410*/  LDC.64 R22, c[0x4][0x1a8] ;  /* 0x01006a00ff167b82 */ /* 0x000e620000000a00 */
[----:B------:R-:W-:-:S07]  /*2f420*/  LOP3.LUT R13, R13, 0x80000000, RZ, 0xfc, !PT ;  /* 0x800000000d0d7812 */ /* 0x000fce00078efcff */
.L_x_40524:
[----:B0-----:R-:W-:Y:S01]  /*2f430*/  R2UR UR4, R14 ;  /* 0x000000000e0472ca */ /* 0x001fe200000e0000 */
[----:B-1----:R-:W-:Y:S01]  /*2f440*/  IMAD.WIDE R24, R8, 0x8, R22 ;  /* 0x0000000808187825 */ /* 0x002fe200078e0216 */
[----:B------:R-:W-:-:S13]  /*2f450*/  R2UR UR5, R15 ;  /* 0x000000000f0572ca */ /* 0x000fda00000e0000 */
[----:B------:R-:W2:Y:S01]  /*2f460*/  LDG.E.64.CONSTANT R24, desc[UR4][R24.64] ;  /* 0x0000000418187981 */ /* 0x000ea2000c1e9b00 */
[----:B------:R-:W-:Y:S02]  /*2f470*/  VIADD R9, R9, 0x1 ;  /* 0x0000000109097836 */ /* 0x000fe40000000000 */
[----:B------:R-:W-:Y:S02]  /*2f480*/  VIADD R8, R8, 0x1 ;  /* 0x0000000108087836 */ /* 0x000fe40000000000 */
[----:B--2---:R-:W-:-:S04]  /*2f490*/  IMAD.WIDE.U32 R26, P2, R24, R7, R26 ;  /* 0x00000007181a7225 */ /* 0x004fc8000784001a */
[C---:B------:R-:W-:Y:S02]  /*2f4a0*/  IMAD R35, R24.reuse, R13, RZ ;  /* 0x0000000d18237224 */ /* 0x040fe400078e02ff */
[----:B------:R-:W-:Y:S02]  /*2f4b0*/  IMAD R34, R25, R7, RZ ;  /* 0x0000000719227224 */ /* 0x000fe400078e02ff */
[----:B------:R-:W-:Y:S01]  /*2f4c0*/  IMAD.HI.U32 R24, R24, R13, RZ ;  /* 0x0000000d18187227 */ /* 0x000fe200078e00ff */
[----:B------:R-:W-:-:S04]  /*2f4d0*/  IADD3 R35, P0, PT, R35, R27, RZ ;  /* 0x0000001b23237210 */ /* 0x000fc80007f1e0ff */
[----:B------:R-:W-:Y:S01]  /*2f4e0*/  IADD3 R27, P1, PT, R34, R35, RZ ;  /* 0x00000023221b7210 */ /* 0x000fe20007f3e0ff */
[----:B------:R-:W-:Y:S01]  /*2f4f0*/  IMAD R34, R12, 0x8, R0 ;  /* 0x000000080c227824 */ /* 0x000fe200078e0200 */
[----:B------:R-:W-:Y:S01]  /*2f500*/  IADD3.X R24, PT, PT, R24, RZ, RZ, P2, !PT ;  /* 0x000000ff18187210 */ /* 0x000fe200017fe4ff */
[----:B------:R-:W-:-:S03]  /*2f510*/  IMAD.HI.U32 R35, R25, R7, RZ ;  /* 0x0000000719237227 */ /* 0x000fc600078e00ff */
[----:B------:R0:W-:Y:S01]  /*2f520*/  STL.64 [R34], R26 ;  /* 0x0000001a22007387 */ /* 0x0001e20000100a00 */
[----:B------:R-:W-:Y:S01]  /*2f530*/  VIADD R12, R12, 0x1 ;  /* 0x000000010c0c7836 */ /* 0x000fe20000000000 */
[----:B------:R-:W-:Y:S01]  /*2f540*/  IADD3.X R24, P0, PT, R35, R24, RZ, P0, !PT ;  /* 0x0000001823187210 */ /* 0x000fe2000071e4ff */
[----:B0-----:R-:W-:-:S04]  /*2f550*/  IMAD.HI.U32 R26, R25, R13, RZ ;  /* 0x0000000d191a7227 */ /* 0x001fc800078e00ff */
[----:B------:R-:W-:Y:S01]  /*2f560*/  IMAD.X R26, RZ, RZ, R26, P0 ;  /* 0x000000ffff1a7224 */ /* 0x000fe200000e061a */
[----:B------:R-:W-:Y:S01]  /*2f570*/  ISETP.NE.AND P0, PT, R9, -0xf, PT ;  /* 0xfffffff10900780c */ /* 0x000fe20003f05270 */
[----:B------:R-:W-:-:S05]  /*2f580*/  IMAD R25, R25, R13, RZ ;  /* 0x0000000d19197224 */ /* 0x000fca00078e02ff */
[----:B------:R-:W-:-:S05]  /*2f590*/  IADD3.X R24, P1, PT, R25, R24, RZ, P1, !PT ;  /* 0x0000001819187210 */ /* 0x000fca0000f3e4ff */
[----:B------:R-:W-:-:S04]  /*2f5a0*/  IMAD.X R26, RZ, RZ, R26, P1 ;  /* 0x000000ffff1a7224 */ /* 0x000fc800008e061a */
[----:B------:R-:W-:Y:S02]  /*2f5b0*/  IMAD.MOV.U32 R27, RZ, RZ, R26 ;  /* 0x000000ffff1b7224 */ /* 0x000fe400078e001a */
[----:B------:R-:W-:Y:S01]  /*2f5c0*/  IMAD.MOV.U32 R26, RZ, RZ, R24 ;  /* 0x000000ffff1a7224 */ /* 0x000fe200078e0018 */
[----:B------:R-:W-:Y:S06]  /*2f5d0*/  @P0 BRA `(.L_x_40524) ;  /* 0xfffffffc00940947 */ /* 0x000fec000383ffff */
[----:B------:R-:W-:Y:S05]  /*2f5e0*/  BSYNC.RECONVERGENT B3 ;  /* 0x0000000000037941 */ /* 0x000fea0003800200 */
.L_x_40523:
[----:B------:R-:W-:-:S07]  /*2f5f0*/  IMAD.MOV.U32 R8, RZ, RZ, R6 ;  /* 0x000000ffff087224 */ /* 0x000fce00078e0006 */
.L_x_40522:
[----:B------:R-:W-:Y:S05]  /*2f600*/  BSYNC.RECONVERGENT B2 ;  /* 0x0000000000027941 */ /* 0x000fea0003800200 */
.L_x_40521:
        /* <DEDUP_REMOVED lines=60> */
.L_x_40526:
[----:B------:R-:W-:Y:S05]  /*2f9d0*/  BSYNC.RECONVERGENT B2 ;  /* 0x0000000000027941 */ /* 0x000fea0003800200 */
.L_x_40525:
        /* <DEDUP_REMOVED lines=10> */
[----:B------:R-:W-:Y:S02]  /*2fa80*/  IADD3 R5, P2, PT, R13, R5, RZ ;  /* 0x000000050d057210 */ /* 0x000fe40007f5e0ff */
[----:B------:R-:W-:Y:S02]  /*2fa90*/  SHF.R.U32.HI R13, RZ, 0x1e, R7 ;  /* 0x0000001eff0d7819 */ /* 0x000fe40000011607 */
[C---:B------:R-:W-:Y:S01]  /*2faa0*/  ISETP.GT.U32.AND P3, PT, R5.reuse, RZ, PT ;  /* 0x000000ff0500720c */ /* 0x040fe20003f64070 */
[----:B------:R-:W-:Y:S01]  /*2fab0*/  IMAD.X R8, RZ, RZ, R8, P2 ;  /* 0x000000ffff087224 */ /* 0x000fe200010e0608 */
[----:B------:R-:W-:Y:S02]  /*2fac0*/  IADD3.X R4, P2, PT, R5, R5, RZ, P1, !PT ;  /* 0x0000000505047210 */ /* 0x000fe40000f5e4ff */
[----:B------:R-:W-:Y:S02]  /*2fad0*/  LEA.HI R6, R6, R13, RZ, 0x1 ;  /* 0x0000000d06067211 */ /* 0x000fe400078f08ff */
        /* <DEDUP_REMOVED lines=20> */
.L_x_40520:
[----:B------:R-:W-:Y:S02]  /*2fc20*/  IMAD.MOV.U32 R5, RZ, RZ, R2 ;  /* 0x000000ffff057224 */ /* 0x000fe400078e0002 */
[----:B------:R-:W-:Y:S02]  /*2fc30*/  IMAD.MOV.U32 R2, RZ, RZ, R3 ;  /* 0x000000ffff027224 */ /* 0x000fe400078e0003 */
[----:B------:R-:W-:Y:S02]  /*2fc40*/  IMAD.MOV.U32 R3, RZ, RZ, 0x0 ;  /* 0x00000000ff037424 */ /* 0x000fe400078e00ff */
[----:B------:R-:W-:Y:S02]  /*2fc50*/  IMAD.MOV.U32 R0, RZ, RZ, R6 ;  /* 0x000000ffff007224 */ /* 0x000fe400078e0006 */
[----:B------:R-:W-:Y:S01]  /*2fc60*/  IMAD.MOV.U32 R4, RZ, RZ, R7 ;  /* 0x000000ffff047224 */ /* 0x000fe200078e0007 */
[----:B------:R-:W-:Y:S06]  /*2fc70*/  RET.REL.NODEC R2 `(_ZN2at6native18elementwise_kernelILi128ELi2EZNS0_22gpu_kernel_impl_nocastIZZZNS0_50_GLOBAL__N__2680c7bb_12_PowKernel_cu_7dd49032_317024pow_tensor_tensor_kernelERNS_18TensorIteratorBaseEENKUlvE_clEvENKUlvE6_clEvEUlN3c107complexIdEESA_E_EEvS5_RKT_EUliE_EEviT1_) ;  /* 0xfffffd0002e07950 */ /* 0x000fec0003c3ffff */
.L_x_40527:
        /* <DEDUP_REMOVED lines=16> */
.L_x_60677:


//--------------------- .text._ZN2at6native27unrolled_elementwise_kernelIZZZNS0_50_GLOBAL__N__2680c7bb_12_PowKernel_cu_7dd49032_317024pow_tensor_tensor_kernelERNS_18TensorIteratorBaseEENKUlvE_clEvENKUlvE6_clEvEUlN3c107complexIdEES9_E_St5arrayIPcLm3EELi4E23TrivialOffsetCalculatorILi2EjESE_ILi1EjENS0_6memory15LoadWithoutCastENSH_16StoreWithoutCastEEEviT_T0_T2_T3_T4_T5_ --------------------------
	.section	.text._ZN2at6native27unrolled_elementwise_kernelIZZZNS0_50_GLOBAL__N__2680c7bb_12_PowKernel_cu_7dd49032_317024pow_tensor_tensor_kernelERNS_18TensorIteratorBaseEENKUlvE_clEvENKUlvE6_clEvEUlN3c107complexIdEES9_E_St5arrayIPcLm3EELi4E23TrivialOffsetCalculatorILi2EjESE_ILi1EjENS0_6memory15LoadWithoutCastENSH_16StoreWithoutCastEEEviT_T0_T2_T3_T4_T5_,"ax",@progbits
	.align	128
        .global         _ZN2at6native27unrolled_elementwise_kernelIZZZNS0_50_GLOBAL__N__2680c7bb_12_PowKernel_cu_7dd49032_317024pow_tensor_tensor_kernelERNS_18TensorIteratorBaseEENKUlvE_clEvENKUlvE6_clEvEUlN3c107complexIdEES9_E_St5arrayIPcLm3EELi4E23TrivialOffsetCalculatorILi2EjESE_ILi1EjENS0_6memory15LoadWithoutCastENSH_16StoreWithoutCastEEEviT_T0_T2_T3_T4_T5_
        .type           _ZN2at6native27unrolled_elementwise_kernelIZZZNS0_50_GLOBAL__N__2680c7bb_12_PowKernel_cu_7dd49032_317024pow_tensor_tensor_kernelERNS_18TensorIteratorBaseEENKUlvE_clEvENKUlvE6_clEvEUlN3c107complexIdEES9_E_St5arrayIPcLm3EELi4E23TrivialOffsetCalculatorILi2EjESE_ILi1EjENS0_6memory15LoadWithoutCastENSH_16StoreWithoutCastEEEviT_T0_T2_T3_T4_T5_,@function
        .size           _ZN2at6native27unrolled_elementwise_kernelIZZZNS0_50_GLOBAL__N__2680c7bb_12_PowKernel_cu_7dd49032_317024pow_tensor_tensor_kernelERNS_18TensorIteratorBaseEENKUlvE_clEvENKUlvE6_clEvEUlN3c107complexIdEES9_E_St5arrayIPcLm3EELi4E23TrivialOffsetCalculatorILi2EjESE_ILi1EjENS0_6memory15LoadWithoutCastENSH_16StoreWithoutCastEEEviT_T0_T2_T3_T4_T5_,(.L_x_60679 - _ZN2at6native27unrolled_elementwise_kernelIZZZNS0_50_GLOBAL__N__2680c7bb_12_PowKernel_cu_7dd49032_317024pow_tensor_tensor_kernelERNS_18TensorIteratorBaseEENKUlvE_clEvENKUlvE6_clEvEUlN3c107complexIdEES9_E_St5arrayIPcLm3EELi4E23TrivialOffsetCalculatorILi2EjESE_ILi1EjENS0_6memory15LoadWithoutCastENSH_16StoreWithoutCastEEEviT_T0_T2_T3_T4_T5_)
        .other          _ZN2at6native27unrolled_elementwise_kernelIZZZNS0_50_GLOBAL__N__2680c7bb_12_PowKernel_cu_7dd49032_317024pow_tensor_tensor_kernelERNS_18TensorIteratorBaseEENKUlvE_clEvENKUlvE6_clEvEUlN3c107complexIdEES9_E_St5arrayIPcLm3EELi4E23TrivialOffsetCalculatorILi2EjESE_ILi1EjENS0_6memory15LoadWithoutCastENSH_16StoreWithoutCastEEEviT_T0_T2_T3_T4_T5_,@"STO_CUDA_ENTRY STV_DEFAULT"
_ZN2at6native27unrolled_elementwise_kernelIZZZNS0_50_GLOBAL__N__2680c7bb_12_PowKernel_cu_7dd49032_317024pow_tensor_tensor_kernelERNS_18TensorIteratorBaseEENKUlvE_clEvENKUlvE6_clEvEUlN3c107complexIdEES9_E_St5arrayIPcLm3EELi4E23TrivialOffsetCalculatorILi2EjESE_ILi1EjENS0_6memory15LoadWithoutCastENSH_16StoreWithoutCastEEEviT_T0_T2_T3_T4_T5_:
.text._ZN2at6native27unrolled_elementwise_kernelIZZZNS0_50_GLOBAL__N__2680c7bb_12_PowKernel_cu_7dd49032_317024pow_tensor_tensor_kernelERNS_18TensorIteratorBaseEENKUlvE_clEvENKUlvE6_clEvEUlN3c107complexIdEES9_E_St5arrayIPcLm3EELi4E23TrivialOffsetCalculatorILi2EjESE_ILi1EjENS0_6memory15LoadWithoutCastENSH_16StoreWithoutCastEEEviT_T0_T2_T3_T4_T5_:
[----:B------:R-:W0:Y:S01]  /*0000*/  LDC R1, c[0x0][0x37c] ;  /* 0x0000df00ff017b82 */ /* 0x000e220000000800 */
[----:B------:R-:W1:Y:S07]  /*0010*/  S2R R0, SR_TID.X ;  /* 0x0000000000007919 */ /* 0x000e6e0000002100 */
[----:B------:R-:W2:Y:S01]  /*0020*/  S2UR UR10, SR_CTAID.X ;  /* 0x00000000000a79c3 */ /* 0x000ea20000002500 */
[----:B------:R-:W2:Y:S01]  /*0030*/  LDCU UR4, c[0x0][0x380] ;  /* 0x00007000ff0477ac */ /* 0x000ea20008000800 */
[----:B------:R-:W-:-:S02]  /*0040*/  CS2R R42, SRZ ;  /* 0x00000000002a7805 */ /* 0x000fc4000001ff00 */
[----:B------:R-:W-:Y:S01]  /*0050*/  CS2R R40, SRZ ;  /* 0x0000000000287805 */ /* 0x000fe2000001ff00 */
[----:B0-----:R-:W-:Y:S01]  /*0060*/  VIADD R1, R1, 0xffffffd8 ;  /* 0xffffffd801017836 */ /* 0x001fe20000000000 */
[----:B------:R-:W0:Y:S01]  /*0070*/  LDCU.64 UR8, c[0x0][0x358] ;  /* 0x00006b00ff0877ac */ /* 0x000e220008000a00 */
[----:B--2---:R-:W-:Y:S02]  /*0080*/  UIMAD UR4, UR10, -0x200, UR4 ;  /* 0xfffffe000a0478a4 */ /* 0x004fe4000f8e0204 */
[----:B------:R-:W-:Y:S02]  /*0090*/  IMAD.U32 R15, RZ, RZ, UR10 ;  /* 0x0000000aff0f7e24 */ /* 0x000fe4000f8e00ff */
[----:B------:R-:W-:Y:S02]  /*00a0*/  IMAD.U32 R55, RZ, RZ, UR10 ;  /* 0x0000000aff377e24 */ /* 0x000fe4000f8e00ff */
[----:B------:R-:W-:Y:S01]  /*00b0*/  IMAD.U32 R13, RZ, RZ, UR10 ;  /* 0x0000000aff0d7e24 */ /* 0x000fe2000f8e00ff */
[----:B-1----:R-:W-:Y:S01]  /*00c0*/  ISETP.GE.AND P0, PT, R0, UR4, PT ;  /* 0x0000000400007c0c */ /* 0x002fe2000bf06270 */
[----:B------:R-:W-:-:S02]  /*00d0*/  IMAD.MOV.U32 R46, RZ, RZ, R0 ;  /* 0x000000ffff2e7224 */ /* 0x000fc400078e0000 */
[----:B------:R-:W-:-:S10]  /*00e0*/  IMAD.U32 R17, RZ, RZ, UR10 ;  /* 0x0000000aff117e24 */ /* 0x000fd4000f8e00ff */
[----:B------:R-:W-:Y:S01]  /*00f0*/  @!P0 VIADD R0, R46, 0x80 ;  /* 0x000000802e008836 */ /* 0x000fe20000000000 */
[----:B------:R-:W1:Y:S01]  /*0100*/  @!P0 LDC.64 R2, c[0x0][0x398] ;  /* 0x0000e600ff028b82 */ /* 0x000e620000000a00 */
[----:B------:R-:W-:-:S03]  /*0110*/  @!P0 IMAD R13, R13, 0x200, R46 ;  /* 0x000002000d0d8824 */ /* 0x000fc600078e022e */
[----:B------:R-:W-:-:S04]  /*0120*/  ISETP.GE.AND P1, PT, R0, UR4, PT ;  /* 0x0000000400007c0c */ /* 0x000fc8000bf26270 */
[----:B------:R-:W2:Y:S09]  /*0130*/  @!P0 LDC.64 R4, c[0x0][0x3a0] ;  /* 0x0000e800ff048b82 */ /* 0x000eb20000000a00 */
[----:B------:R-:W-:Y:S01]  /*0140*/  @!P1 IMAD R15, R15, 0x200, R0 ;  /* 0x000002000f0f9824 */ /* 0x000fe200078e0200 */
[----:B------:R-:W3:Y:S01]  /*0150*/  @!P1 LDC.64 R6, c[0x0][0x398] ;  /* 0x0000e600ff069b82 */ /* 0x000ee20000000a00 */
[----:B------:R-:W-:-:S05]  /*0160*/  @!P1 VIADD R0, R0, 0x80 ;  /* 0x0000008000009836 */ /* 0x000fca0000000000 */
[----:B------:R-:W-:Y:S01]  /*0170*/  ISETP.GE.AND P3, PT, R0, UR4, PT ;  /* 0x0000000400007c0c */ /* 0x000fe2000bf66270 */
[C---:B-1----:R-:W-:Y:S01]  /*0180*/  @!P0 IMAD.WIDE.U32 R2, R13.reuse, 0x10, R2 ;  /* 0x000000100d028825 */ /* 0x042fe200078e0002 */
[----:B------:R-:W1:Y:S01]  /*0190*/  @!P1 LDC.64 R44, c[0x0][0x3a0] ;  /* 0x0000e800ff2c9b82 */ /* 0x000e620000000a00 */
[----:B------:R-:W-:Y:S02]  /*01a0*/  CS2R R18, SRZ ;  /* 0x0000000000127805 */ /* 0x000fe4000001ff00 */
[----:B------:R-:W-:Y:S02]  /*01b0*/  CS2R R22, SRZ ;  /* 0x0000000000167805 */ /* 0x000fe4000001ff00 */
[----:B------:R-:W-:Y:S02]  /*01c0*/  CS2R R20, SRZ ;  /* 0x0000000000147805 */ /* 0x000fe4000001ff00 */
[----:B------:R-:W-:Y:S02]  /*01d0*/  CS2R R26, SRZ ;  /* 0x00000000001a7805 */ /* 0x000fe4000001ff00 */
[----:B------:R-:W-:Y:S01]  /*01e0*/  CS2R R24, SRZ ;  /* 0x0000000000187805 */ /* 0x000fe2000001ff00 */
[----:B--2---:R-:W-:Y:S01]  /*01f0*/  @!P0 IMAD.WIDE.U32 R4, R13, 0x10, R4 ;  /* 0x000000100d048825 */ /* 0x004fe200078e0004 */
[----:B------:R-:W-:-:S03]  /*0200*/  CS2R R12, SRZ ;  /* 0x00000000000c7805 */ /* 0x000fc6000001ff00 */
[----:B------:R-:W-:Y:S01]  /*0210*/  @!P3 IMAD R55, R55, 0x200, R0 ;  /* 0x000002003737b824 */ /* 0x000fe200078e0200 */
[----:B------:R-:W2:Y:S01]  /*0220*/  @!P3 LDC.64 R8, c[0x0][0x398] ;  /* 0x0000e600ff08bb82 */ /* 0x000ea20000000a00 */
[----:B------:R-:W-:Y:S01]  /*0230*/  @!P3 VIADD R0, R0, 0x80 ;  /* 0x000000800000b836 */ /* 0x000fe20000000000 */
[----:B------:R-:W-:Y:S02]  /*0240*/  CS2R R30, SRZ ;  /* 0x00000000001e7805 */ /* 0x000fe4000001ff00 */
[----:B------:R-:W-:Y:S01]  /*0250*/  CS2R R28, SRZ ;  /* 0x00000000001c7805 */ /* 0x000fe2000001ff00 */
[C---:B---3--:R-:W-:Y:S01]  /*0260*/  @!P1 IMAD.WIDE.U32 R6, R15.reuse, 0x10, R6 ;  /* 0x000000100f069825 */ /* 0x048fe200078e0006 */
[----:B------:R-:W-:Y:S02]  /*0270*/  CS2R R34, SRZ ;  /* 0x0000000000227805 */ /* 0x000fe4000001ff00 */
[----:B------:R-:W-:Y:S02]  /*0280*/  ISETP.GE.AND P2, PT, R0, UR4, PT ;  /* 0x0000000400007c0c */ /* 0x000fe4000bf46270 */
[----:B------:R-:W-:Y:S01]  /*0290*/  CS2R R32, SRZ ;  /* 0x0000000000207805 */ /* 0x000fe2000001ff00 */
[----:B------:R-:W3:Y:S01]  /*02a0*/  @!P3 LDC.64 R10, c[0x0][0x3a0] ;  /* 0x0000e800ff0abb82 */ /* 0x000ee20000000a00 */
[----:B0-----:R0:W5:Y:S01]  /*02b0*/  @!P0 LDG.E.128 R40, desc[UR8][R4.64] ;  /* 0x0000000804288981 */ /* 0x001162000c1e1d00 */
[----:B-1----:R-:W-:Y:S01]  /*02c0*/  @!P1 IMAD.WIDE.U32 R44, R15, 0x10, R44 ;  /* 0x000000100f2c9825 */ /* 0x002fe200078e002c */
[----:B------:R-:W-:-:S07]  /*02d0*/  CS2R R14, SRZ ;  /* 0x00000000000e7805 */ /* 0x000fce000001ff00 */
[----:B------:R-:W1:Y:S01]  /*02e0*/  @!P2 LDC.64 R48, c[0x0][0x398] ;  /* 0x0000e600ff30ab82 */ /* 0x000e620000000a00 */
[----:B------:R-:W-:Y:S01]  /*02f0*/  @!P2 IMAD R17, R17, 0x200, R0 ;  /* 0x000002001111a824 */ /* 0x000fe200078e0200 */
[----:B------:R0:W5:Y:S01]  /*0300*/  @!P1 LDG.E.128 R12, desc[UR8][R6.64] ;  /* 0x00000008060c9981 */ /* 0x000162000c1e1d00 */
[----:B--2---:R-:W-:Y:S01]  /*0310*/  @!P3 IMAD.WIDE.U32 R52, R55, 0x10, R8 ;  /* 0x000000103734b825 */ /* 0x004fe200078e0008 */
[----:B------:R-:W-:-:S04]  /*0320*/  CS2R R8, SRZ ;  /* 0x0000000000087805 */ /* 0x000fc8000001ff00 */
[----:B------:R-:W2:Y:S01]  /*0330*/  @!P2 LDC.64 R50, c[0x0][0x3a0] ;  /* 0x0000e800ff32ab82 */ /* 0x000ea20000000a00 */
[----:B------:R0:W5:Y:S01]  /*0340*/  @!P3 LDG.E.128 R20, desc[UR8][R52.64] ;  /* 0x000000083414b981 */ /* 0x000162000c1e1d00 */
[----:B---3--:R-:W-:Y:S01]  /*0350*/  @!P3 IMAD.WIDE.U32 R54, R55, 0x10, R10 ;  /* 0x000000103736b825 */ /* 0x008fe200078e000a */
[----:B------:R-:W-:-:S04]  /*0360*/  CS2R R10, SRZ ;  /* 0x00000000000a7805 */ /* 0x000fc8000001ff00 */
[----:B------:R0:W5:Y:S04]  /*0370*/  @!P3 LDG.E.128 R24, desc[UR8][R54.64] ;  /* 0x000000083618b981 */ /* 0x000168000c1e1d00 */
[----:B------:R0:W5:Y:S01]  /*0380*/  @!P0 LDG.E.128 R8, desc[UR8][R2.64] ;  /* 0x0000000802088981 */ /* 0x000162000c1e1d00 */
[----:B-1----:R-:W-:-:S05]  /*0390*/  @!P2 IMAD.WIDE.U32 R48, R17, 0x10, R48 ;  /* 0x000000101130a825 */ /* 0x002fca00078e0030 */
[----:B------:R0:W5:Y:S01]  /*03a0*/  @!P2 LDG.E.128 R28, desc[UR8][R48.64] ;  /* 0x00000008301ca981 */ /* 0x000162000c1e1d00 */
[----:B--2---:R-:W-:Y:S01]  /*03b0*/  @!P2 IMAD.WIDE.U32 R50, R17, 0x10, R50 ;  /* 0x000000101132a825 */ /* 0x004fe200078e0032 */
[----:B------:R-:W-:-:S04]  /*03c0*/  CS2R R16, SRZ ;  /* 0x0000000000107805 */ /* 0x000fc8000001ff00 */
[----:B------:R0:W5:Y:S04]  /*03d0*/  @!P2 LDG.E.128 R32, desc[UR8][R50.64] ;  /* 0x000000083220a981 */ /* 0x000168000c1e1d00 */
[----:B------:R0:W5:Y:S01]  /*03e0*/  @!P1 LDG.E.128 R16, desc[UR8][R44.64] ;  /* 0x000000082c109981 */ /* 0x000162000c1e1d00 */
[----:B------:R-:W-:Y:S01]  /*03f0*/  ISETP.GE.AND P0, PT, R46, UR4, PT ;  /* 0x000000042e007c0c */ /* 0x000fe2000bf06270 */
        /* <DEDUP_REMOVED lines=239> */
.L_x_40533:
[----:B------:R-:W-:Y:S01]  /*12f0*/  IMAD.MOV.U32 R2, RZ, RZ, 0x0 ;  /* 0x00000000ff027424 */ /* 0x000fe200078e00ff */
[----:B------:R-:W-:Y:S01]  /*1300*/  LOP3.LUT P0, RZ, R5, 0x7fffffff, RZ, 0xc0, !PT ;  /* 0x7fffffff05ff7812 */ /* 0x000fe2000780c0ff */
[----:B------:R-:W-:-:S06]  /*1310*/  IMAD.MOV.U32 R3, RZ, RZ, 0x7ff00000 ;  /* 0x7ff00000ff037424 */ /* 0x000fcc00078e00ff */
[----:B------:R-:W0:Y:S02]  /*1320*/  DFMA R4, R4, R2, +INF ;  /* 0x7ff000000404742b */ /* 0x000e240000000002 */
[----:B0-----:R-:W-:Y:S02]  /*1330*/  FSEL R36, R4, RZ, P0 ;  /* 0x000000ff04247208 */ /* 0x001fe40000000000 */
[----:B------:R-:W-:-:S07]  /*1340*/  FSEL R37, R5, -QNAN , P0 ;  /* 0xfff0000005257808 */ /* 0x000fce0000000000 */
.L_x_40534:
[----:B------:R-:W-:Y:S05]  /*1350*/  BSYNC.RECONVERGENT B0 ;  /* 0x0000000000007941 */ /* 0x000fea0003800200 */
.L_x_40532:
        /* <DEDUP_REMOVED lines=66> */
[----:B------:R-:W-:Y:S05]  /*1780*/  CALL.REL.NOINC `($__internal_75_$__cuda_sm20_div_rn_f64_full) ;  /* 0x0000055c00507944 */ /* 0x000fea0003c00000 */
.L_x_40536:
[----:B------:R-:W-:Y:S05]  /*1790*/  BSYNC.RECONVERGENT B3 ;  /* 0x0000000000037941 */ /* 0x000fea0003800200 */
.L_x_40535:
        /* <DEDUP_REMOVED lines=194> */
.L_x_40531:
        /* <DEDUP_REMOVED lines=72> */
[----:B------:R-:W-:Y:S05]  /*2840*/  CALL.REL.NOINC `($__internal_75_$__cuda_sm20_div_rn_f64_full) ;  /* 0x0000054c00207944 */ /* 0x000fea0003c00000 */
[----:B------:R-:W-:Y:S02]  /*2850*/  IMAD.MOV.U32 R36, RZ, RZ, R2 ;  /* 0x000000ffff247224 */ /* 0x000fe400078e0002 */
[----:B------:R-:W-:-:S07]  /*2860*/  IMAD.MOV.U32 R37, RZ, RZ, R3 ;  /* 0x000000ffff257224 */ /* 0x000fce00078e0003 */
.L_x_40540:
[----:B------:R-:W-:Y:S05]  /*2870*/  BSYNC.RECONVERGENT B3 ;  /* 0x0000000000037941 */ /* 0x000fea0003800200 */
.L_x_40539:
        /* <DEDUP_REMOVED lines=51> */
.L_x_40542:
[----:B------:R-:W-:Y:S05]  /*2bb0*/  BSYNC.RECONVERGENT B3 ;  /* 0x0000000000037941 */ /* 0x000fea0003800200 */
.L_x_40541:
        /* <DEDUP_REMOVED lines=283> */
.L_x_40544:
[----:B------:R-:W-:Y:S01]  /*3d70*/  IMAD.MOV.U32 R4, RZ, RZ, 0x0 ;  /* 0x00000000ff047424 */ /* 0x000fe200078e00ff */
[----:B------:R-:W-:Y:S01]  /*3d80*/  LOP3.LUT P0, RZ, R3, 0x7fffffff, RZ, 0xc0, !PT ;  /* 0x7fffffff03ff7812 */ /* 0x000fe2000780c0ff */
[----:B------:R-:W-:-:S06]  /*3d90*/  IMAD.MOV.U32 R5, RZ, RZ, 0x7ff00000 ;  /* 0x7ff00000ff057424 */ /* 0x000fcc00078e00ff */
[----:B------:R-:W0:Y:S02]  /*3da0*/  DFMA R2, R2, R4, +INF ;  /* 0x7ff000000202742b */ /* 0x000e240000000004 */
[----:B0-----:R-:W-:Y:S02]  /*3db0*/  FSEL R36, R2, RZ, P0 ;  /* 0x000000ff02247208 */ /* 0x001fe40000000000 */
[----:B------:R-:W-:-:S07]  /*3dc0*/  FSEL R37, R3, -QNAN , P0 ;  /* 0xfff0000003257808 */ /* 0x000fce0000000000 */
.L_x_40545:
[----:B------:R-:W-:Y:S05]  /*3dd0*/  BSYNC.RECONVERGENT B0 ;  /* 0x0000000000007941 */ /* 0x000fea0003800200 */
.L_x_40543:
        /* <DEDUP_REMOVED lines=54> */
.L_x_40547:
[----:B------:R-:W-:Y:S05]  /*4140*/  BSYNC.RECONVERGENT B3 ;  /* 0x0000000000037941 */ /* 0x000fea0003800200 */
.L_x_40546:
        /* <DEDUP_REMOVED lines=197> */
.L_x_40538:
        /* <DEDUP_REMOVED lines=201> */
.L_x_40549:
        /* <DEDUP_REMOVED lines=56> */
[----:B------:R-:W-:Y:S05]  /*5db0*/  CALL.REL.NOINC `($__internal_75_$__cuda_sm20_div_rn_f64_full) ;  /* 0x0000051400c47944 */ /* 0x000fea0003c00000 */
.L_x_40553:
[----:B------:R-:W-:Y:S05]  /*5dc0*/  BSYNC.RECONVERGENT B4 ;  /* 0x0000000000047941 */ /* 0x000fea0003800200 */
.L_x_40552:
        /* <DEDUP_REMOVED lines=78> */
.L_x_40551:
        /* <DEDUP_REMOVED lines=187> */
.L_x_40555:
[----:B------:R-:W-:Y:S01]  /*6e60*/  IMAD.MOV.U32 R2, RZ, RZ, 0x0 ;  /* 0x00000000ff027424 */ /* 0x000fe200078e00ff */
[----:B------:R-:W-:Y:S01]  /*6e70*/  LOP3.LUT P0, RZ, R5, 0x7fffffff, RZ, 0xc0, !PT ;  /* 0x7fffffff05ff7812 */ /* 0x000fe2000780c0ff */
[----:B------:R-:W-:-:S06]  /*6e80*/  IMAD.MOV.U32 R3, RZ, RZ, 0x7ff00000 ;  /* 0x7ff00000ff037424 */ /* 0x000fcc00078e00ff */
[----:B------:R-:W0:Y:S02]  /*6e90*/  DFMA R4, R4, R2, +INF ;  /* 0x7ff000000404742b */ /* 0x000e240000000002 */
[----:B0-----:R-:W-:Y:S02]  /*6ea0*/  FSEL R4, R4, RZ, P0 ;  /* 0x000000ff04047208 */ /* 0x001fe40000000000 */
[----:B------:R-:W-:-:S07]  /*6eb0*/  FSEL R5, R5, -QNAN , P0 ;  /* 0xfff0000005057808 */ /* 0x000fce0000000000 */
.L_x_40554:
[----:B------:R-:W-:Y:S05]  /*6ec0*/  BSYNC.RECONVERGENT B3 ;  /* 0x0000000000037941 */ /* 0x000fea0003800200 */
.L_x_40550:
        /* <DEDUP_REMOVED lines=191> */
.L_x_40548:
        /* <DEDUP_REMOVED lines=308> */
.L_x_40558:
[----:B------:R-:W-:Y:S01]  /*8e00*/  IMAD.MOV.U32 R2, RZ, RZ, 0x0 ;  /* 0x00000000ff027424 */ /* 0x000fe200078e00ff */
[----:B------:R-:W-:Y:S01]  /*8e10*/  LOP3.LUT P0, RZ, R5, 0x7fffffff, RZ, 0xc0, !PT ;  /* 0x7fffffff05ff7812 */ /* 0x000fe2000780c0ff */
[----:B------:R-:W-:-:S06]  /*8e20*/  IMAD.MOV.U32 R3, RZ, RZ, 0x7ff00000 ;  /* 0x7ff00000ff037424 */ /* 0x000fcc00078e00ff */
[----:B------:R-:W0:Y:S02]  /*8e30*/  DFMA R4, R4, R2, +INF ;  /* 0x7ff000000404742b */ /* 0x000e240000000002 */
[----:B0-----:R-:W-:Y:S02]  /*8e40*/  FSEL R36, R4, RZ, P0 ;  /* 0x000000ff04247208 */ /* 0x001fe40000000000 */
[----:B------:R-:W-:-:S07]  /*8e50*/  FSEL R37, R5, -QNAN , P0 ;  /* 0xfff0000005257808 */ /* 0x000fce0000000000 */
.L_x_40559:
[----:B------:R-:W-:Y:S05]  /*8e60*/  BSYNC.RECONVERGENT B0 ;  /* 0x0000000000007941 */ /* 0x000fea0003800200 */
.L_x_40557:
        /* <DEDUP_REMOVED lines=49> */
.L_x_40561:
[----:B------:R-:W-:Y:S05]  /*9180*/  BSYNC.RECONVERGENT B3 ;  /* 0x0000000000037941 */ /* 0x000fea0003800200 */
.L_x_40560:
        /* <DEDUP_REMOVED lines=193> */
.L_x_40556:
        /* <DEDUP_REMOVED lines=74> */
.L_x_40566:
[----:B------:R-:W-:Y:S05]  /*a240*/  BSYNC.RECONVERGENT B4 ;  /* 0x0000000000047941 */ /* 0x000fea0003800200 */
.L_x_40565:
        /* <DEDUP_REMOVED lines=78> */
.L_x_40564:
        /* <DEDUP_REMOVED lines=187> */
.L_x_40568:
[----:B------:R-:W-:Y:S01]  /*b2e0*/  IMAD.MOV.U32 R4, RZ, RZ, 0x0 ;  /* 0x00000000ff047424 */ /* 0x000fe200078e00ff */
[----:B------:R-:W-:Y:S01]  /*b2f0*/  LOP3.LUT P0, RZ, R3, 0x7fffffff, RZ, 0xc0, !PT ;  /* 0x7fffffff03ff7812 */ /* 0x000fe2000780c0ff */
[----:B------:R-:W-:-:S06]  /*b300*/  IMAD.MOV.U32 R5, RZ, RZ, 0x7ff00000 ;  /* 0x7ff00000ff057424 */ /* 0x000fcc00078e00ff */
[----:B------:R-:W0:Y:S02]  /*b310*/  DFMA R2, R2, R4, +INF ;  /* 0x7ff000000202742b */ /* 0x000e240000000004 */
[----:B0-----:R-:W-:Y:S02]  /*b320*/  FSEL R36, R2, RZ, P0 ;  /* 0x000000ff02247208 */ /* 0x001fe40000000000 */
[----:B------:R-:W-:-:S07]  /*b330*/  FSEL R37, R3, -QNAN , P0 ;  /* 0xfff0000003257808 */ /* 0x000fce0000000000 */
.L_x_40567:
[----:B------:R-:W-:Y:S05]  /*b340*/  BSYNC.RECONVERGENT B3 ;  /* 0x0000000000037941 */ /* 0x000fea0003800200 */
.L_x_40563:
        /* <DEDUP_REMOVED lines=54> */
.L_x_40570:
[----:B------:R-:W-:Y:S05]  /*b6b0*/  BSYNC.RECONVERGENT B3 ;  /* 0x0000000000037941 */ /* 0x000fea0003800200 */
.L_x_40569:
        /* <DEDUP_REMOVED lines=197> */
.L_x_40562:
        /* <DEDUP_REMOVED lines=198> */
.L_x_40573:
[----:B------:R-:W-:Y:S01]  /*cf70*/  IMAD.MOV.U32 R4, RZ, RZ, 0x0 ;  /* 0x00000000ff047424 */ /* 0x000fe200078e00ff */
[----:B------:R-:W-:Y:S01]  /*cf80*/  LOP3.LUT P0, RZ, R3, 0x7fffffff, RZ, 0xc0, !PT ;  /* 0x7fffffff03ff7812 */ /* 0x000fe2000780c0ff */
[----:B------:R-:W-:-:S06]  /*cf90*/  IMAD.MOV.U32 R5, RZ, RZ, 0x7ff00000 ;  /* 0x7ff00000ff057424 */ /* 0x000fcc00078e00ff */
[----:B------:R-:W0:Y:S02]  /*cfa0*/  DFMA R2, R2, R4, +INF ;  /* 0x7ff000000202742b */ /* 0x000e240000000004 */
[----:B0-----:R-:W-:Y:S02]  /*cfb0*/  FSEL R36, R2, RZ, P0 ;  /* 0x000000ff02247208 */ /* 0x001fe40000000000 */
[----:B------:R-:W-:-:S07]  /*cfc0*/  FSEL R37, R3, -QNAN , P0 ;  /* 0xfff0000003257808 */ /* 0x000fce0000000000 */
.L_x_40574:
[----:B------:R-:W-:Y:S05]  /*cfd0*/  BSYNC.RECONVERGENT B0 ;  /* 0x0000000000007941 */ /* 0x000fea0003800200 */
.L_x_40572:
        /* <DEDUP_REMOVED lines=49> */
.L_x_40576:
[----:B------:R-:W-:Y:S05]  /*d2f0*/  BSYNC.RECONVERGENT B3 ;  /* 0x0000000000037941 */ /* 0x000fea0003800200 */
.L_x_40575:
        /* <DEDUP_REMOVED lines=197> */
.L_x_40571:
        /* <DEDUP_REMOVED lines=107> */
.L_x_40578:
        /* <DEDUP_REMOVED lines=136> */
.L_x_40577:
        /* <DEDUP_REMOVED lines=112> */
.L_x_40582:
[----:B------:R-:W-:Y:S05]  /*f580*/  BSYNC.RECONVERGENT B4 ;  /* 0x0000000000047941 */ /* 0x000fea0003800200 */
.L_x_40581:
        /* <DEDUP_REMOVED lines=78> */
.L_x_40580:
        /* <DEDUP_REMOVED lines=187> */
.L_x_40584:
[----:B------:R-:W-:Y:S01]  /*10620*/  IMAD.MOV.U32 R4, RZ, RZ, 0x0 ;  /* 0x00000000ff047424 */ /* 0x000fe200078e00ff */
[----:B------:R-:W-:Y:S01]  /*10630*/  LOP3.LUT P0, RZ, R3, 0x7fffffff, RZ, 0xc0, !PT ;  /* 0x7fffffff03ff7812 */ /* 0x000fe2000780c0ff */
[----:B------:R-:W-:-:S06]  /*10640*/  IMAD.MOV.U32 R5, RZ, RZ, 0x7ff00000 ;  /* 0x7ff00000ff057424 */ /* 0x000fcc00078e00ff */
[----:B------:R-:W0:Y:S02]  /*10650*/  DFMA R2, R2, R4, +INF ;  /* 0x7ff000000202742b */ /* 0x000e240000000004 */
[----:B0-----:R-:W-:Y:S02]  /*10660*/  FSEL R36, R2, RZ, P0 ;  /* 0x000000ff02247208 */ /* 0x001fe40000000000 */
[----:B------:R-:W-:-:S07]  /*10670*/  FSEL R37, R3, -QNAN , P0 ;  /* 0xfff0000003257808 */ /* 0x000fce0000000000 */
.L_x_40583:
[----:B------:R-:W-:Y:S05]  /*10680*/  BSYNC.RECONVERGENT B3 ;  /* 0x0000000000037941 */ /* 0x000fea0003800200 */
.L_x_40579:
        /* <DEDUP_REMOVED lines=65> */
.L_x_40586:
[----:B------:R-:W-:Y:S05]  /*10aa0*/  BSYNC.RECONVERGENT B3 ;  /* 0x0000000000037941 */ /* 0x000fea0003800200 */
.L_x_40585:
        /* <DEDUP_REMOVED lines=196> */
.L_x_40537:
[----:B------:R-:W-:Y:S05]  /*116f0*/  BSYNC.RECONVERGENT B2 ;  /* 0x0000000000027941 */ /* 0x000fea0003800200 */
.L_x_40530:
        /* <DEDUP_REMOVED lines=137> */
.L_x_40587:
        /* <DEDUP_REMOVED lines=56> */
[----:B------:R-:W-:Y:S05]  /*12310*/  CALL.REL.NOINC `($_ZN2at6native27unrolled_elementwise_kernelIZZZNS0_50_GLOBAL__N__2680c7bb_12_PowKernel_cu_7dd49032_317024pow_tensor_tensor_kernelERNS_18TensorIteratorBaseEENKUlvE_clEvENKUlvE6_clEvEUlN3c107complexIdEES9_E_St5arrayIPcLm3EELi4E23TrivialOffsetCalculatorILi2EjESE_ILi1EjENS0_6memory15LoadWithoutCastENSH_16StoreWithoutCastEEEviT_T0_T2_T3_T4_T5_$__internal_trig_reduction_slowpathd) ;  /* 0x0000045800947944 */ /* 0x000fea0003c00000 */
[----:B------:R-:W-:Y:S02]  /*12320*/  IMAD.MOV.U32 R2, RZ, RZ, R6 ;  /* 0x000000ffff027224 */ /* 0x000fe400078e0006 */
[----:B------:R-:W-:-:S07]  /*12330*/  IMAD.MOV.U32 R3, RZ, RZ, R7 ;  /* 0x000000ffff037224 */ /* 0x000fce00078e0007 */
.L_x_40592:
[----:B------:R-:W-:Y:S05]  /*12340*/  BSYNC.RECONVERGENT B4 ;  /* 0x0000000000047941 */ /* 0x000fea0003800200 */
.L_x_40591:
[----:B------:R-:W-:-:S07]  /*12350*/  VIADD R0, R4, 0x1 ;  /* 0x0000000104007836 */ /* 0x000fce0000000000 */
.L_x_40590:
[----:B------:R-:W-:Y:S05]  /*12360*/  BSYNC.RECONVERGENT B3 ;  /* 0x0000000000037941 */ /* 0x000fea0003800200 */
.L_x_40589:
        /* <DEDUP_REMOVED lines=120> */
[----:B------:R-:W-:Y:S02]  /*12af0*/  IMAD.MOV.U32 R2, RZ, RZ, R6 ;  /* 0x000000ffff027224 */ /* 0x000fe400078e0006 */
[----:B------:R-:W-:-:S07]  /*12b00*/  IMAD.MOV.U32 R3, RZ, RZ, R7 ;  /* 0x000000ffff037224 */ /* 0x000fce00078e0007 */
.L_x_40594:
[----:B------:R-:W-:Y:S05]  /*12b10*/  BSYNC.RECONVERGENT B3 ;  /* 0x0000000000037941 */ /* 0x000fea0003800200 */
.L_x_40593:
        /* <DEDUP_REMOVED lines=64> */
.L_x_40588:
        /* <DEDUP_REMOVED lines=15> */
.L_x_40595:
        /* <DEDUP_REMOVED lines=133> */
.L_x_40598:
[----:B------:R-:W-:Y:S05]  /*13860*/  BSYNC.RECONVERGENT B0 ;  /* 0x0000000000007941 */ /* 0x000fea0003800200 */
.L_x_40597:
        /* <DEDUP_REMOVED lines=64> */
.L_x_40602:
[----:B------:R-:W-:Y:S05]  /*13c70*/  BSYNC.RECONVERGENT B4 ;  /* 0x0000000000047941 */ /* 0x000fea0003800200 */
.L_x_40601:
[----:B------:R-:W-:-:S07]  /*13c80*/  VIADD R0, R0, 0x1 ;  /* 0x0000000100007836 */ /* 0x000fce0000000000 */
.L_x_40600:
[----:B------:R-:W-:Y:S05]  /*13c90*/  BSYNC.RECONVERGENT B3 ;  /* 0x0000000000037941 */ /* 0x000fea0003800200 */
.L_x_40599:
        /* <DEDUP_REMOVED lines=132> */
.L_x_40604:
[----:B------:R-:W-:Y:S05]  /*144e0*/  BSYNC.RECONVERGENT B3 ;  /* 0x0000000000037941 */ /* 0x000fea0003800200 */
.L_x_40603:
        /* <DEDUP_REMOVED lines=84> */
.L_x_40596:
        /* <DEDUP_REMOVED lines=125> */
.L_x_40606:
[----:B------:R-:W-:Y:S05]  /*15200*/  BSYNC.RECONVERGENT B0 ;  /* 0x0000000000007941 */ /* 0x000fea0003800200 */
.L_x_40605:
        /* <DEDUP_REMOVED lines=48> */
[----:B-1----:R-:W-:Y:S05]  /*15510*/  CALL.REL.NOINC `($_ZN2at6native27unrolled_elementwise_kernelIZZZNS0_50_GLOBAL__N__2680c7bb_12_PowKernel_cu_7dd49032_317024pow_tensor_tensor_kernelERNS_18TensorIteratorBaseEENKUlvE_clEvENKUlvE6_clEvEUlN3c107complexIdEES9_E_St5arrayIPcLm3EELi4E23TrivialOffsetCalculatorILi2EjESE_ILi1EjENS0_6memory15LoadWithoutCastENSH_16StoreWithoutCastEEEviT_T0_T2_T3_T4_T5_$__internal_trig_reduction_slowpathd) ;  /* 0x0000042800147944 */ /* 0x002fea0003c00000 */
[----:B------:R-:W-:Y:S02]  /*15520*/  IMAD.MOV.U32 R2, RZ, RZ, R6 ;  /* 0x000000ffff027224 */ /* 0x000fe400078e0006 */
[----:B------:R-:W-:-:S07]  /*15530*/  IMAD.MOV.U32 R3, RZ, RZ, R7 ;  /* 0x000000ffff037224 */ /* 0x000fce00078e0007 */
.L_x_40610:
[----:B------:R-:W-:Y:S05]  /*15540*/  BSYNC.RECONVERGENT B4 ;  /* 0x0000000000047941 */ /* 0x000fea0003800200 */
.L_x_40609:
[----:B------:R-:W-:-:S07]  /*15550*/  VIADD R0, R4, 0x1 ;  /* 0x0000000104007836 */ /* 0x000fce0000000000 */
.L_x_40608:
[----:B------:R-:W-:Y:S05]  /*15560*/  BSYNC.RECONVERGENT B3 ;  /* 0x0000000000037941 */ /* 0x000fea0003800200 */
.L_x_40607:
        /* <DEDUP_REMOVED lines=120> */
[----:B------:R-:W-:Y:S02]  /*15cf0*/  IMAD.MOV.U32 R2, RZ, RZ, R6 ;  /* 0x000000ffff027224 */ /* 0x000fe400078e0006 */
[----:B------:R-:W-:-:S07]  /*15d00*/  IMAD.MOV.U32 R3, RZ, RZ, R7 ;  /* 0x000000ffff037224 */ /* 0x000fce00078e0007 */
.L_x_40612:
[----:B------:R-:W-:Y:S05]  /*15d10*/  BSYNC.RECONVERGENT B3 ;  /* 0x0000000000037941 */ /* 0x000fea0003800200 */
.L_x_40611:
        /* <DEDUP_REMOVED lines=72> */
.L_x_40529:
[----:B------:R-:W-:Y:S05]  /*161a0*/  BSYNC.RECONVERGENT B1 ;  /* 0x0000000000017941 */ /* 0x000fea0003800200 */
.L_x_40528:
[----:B------:R-:W-:Y:S01]  /*161b0*/  VIADD R0, R46, 0x80 ;  /* 0x000000802e007836 */ /* 0x000fe20000000000 */
[----:B------:R-:W-:Y:S01]  /*161c0*/  BSSY.RECONVERGENT B1, `(.L_x_40613) ;  /* 0x00015ab000017945 */ /* 0x000fe20003800200 */
[----:B-----5:R-:W-:Y:S02]  /*161d0*/  CS2R R42, SRZ ;  /* 0x00000000002a7805 */ /* 0x020fe4000001ff00 */
[----:B0-----:R-:W-:Y:S02]  /*161e0*/  CS2R R40, SRZ ;  /* 0x0000000000287805 */ /* 0x001fe4000001ff00 */
[----:B------:R-:W-:-:S13]  /*161f0*/  ISETP.GE.AND P0, PT, R0, UR4, PT ;  /* 0x0000000400007c0c */ /* 0x000fda000bf06270 */
[----:B------:R-:W-:Y:S05]  /*16200*/  @P0 BRA `(.L_x_40614) ;  /* 0x0000015800980947 */ /* 0x000fea0003800000 */
[----:B------:R-:W0:Y:S01]  /*16210*/  DSETP.NAN.AND P0, PT, R14, R14, PT ;  /* 0x0000000e0e00722a */ /* 0x000e220003f08000 */
        /* <DEDUP_REMOVED lines=283> */
.L_x_40622:
        /* <DEDUP_REMOVED lines=50> */
[----:B-1----:R-:W-:Y:S05]  /*176f0*/  CALL.REL.NOINC `($__internal_75_$__cuda_sm20_div_rn_f64_full) ;  /* 0x000003fc00747944 */ /* 0x002fea0003c00000 */
.L_x_40625:
[----:B------:R-:W-:Y:S05]  /*17700*/  BSYNC.RECONVERGENT B4 ;  /* 0x0000000000047941 */ /* 0x000fea0003800200 */
.L_x_40624:
        /* <DEDUP_REMOVED lines=77> */
.L_x_40623:
[----:B------:R-:W-:Y:S05]  /*17be0*/  BSYNC.RECONVERGENT B3 ;  /* 0x0000000000037941 */ /* 0x000fea0003800200 */
.L_x_40621:
        /* <DEDUP_REMOVED lines=53> */
[----:B012---:R-:W-:Y:S05]  /*17f40*/  CALL.REL.NOINC `($__internal_75_$__cuda_sm20_div_rn_f64_full) ;  /* 0x000003f400607944 */ /* 0x007fea0003c00000 */
.L_x_40627:
[----:B------:R-:W-:Y:S05]  /*17f50*/  BSYNC.RECONVERGENT B3 ;  /* 0x0000000000037941 */ /* 0x000fea0003800200 */
.L_x_40626:
        /* <DEDUP_REMOVED lines=176> */
.L_x_40629:
[----:B------:R-:W-:Y:S02]  /*18a60*/  FSEL R2, RZ, 3.37028055040000000000e+12, P0 ;  /* 0x54442d18ff027808 */ /* 0x000fe40000000000 */
[----:B------:R-:W-:-:S07]  /*18a70*/  FSEL R3, RZ, 2.1426990032196044922, P0 ;  /* 0x400921fbff037808 */ /* 0x000fce0000000000 */
.L_x_40630:
[----:B------:R-:W-:Y:S05]  /*18a80*/  BSYNC.RECONVERGENT B0 ;  /* 0x0000000000007941 */ /* 0x000fea0003800200 */
.L_x_40628:
        /* <DEDUP_REMOVED lines=14> */
.L_x_40620:
        /* <DEDUP_REMOVED lines=81> */
[----:B------:R-:W-:Y:S01]  /*19080*/  IMAD.MOV.U32 R5, RZ, RZ, 0x43300000 ;  /* 0x43300000ff057424 */ /* 0x000fe200078e00ff */
        /* <DEDUP_REMOVED lines=167> */
.L_x_40634:
[----:B------:R-:W-:Y:S05]  /*19b00*/  BSYNC.RECONVERGENT B0 ;  /* 0x0000000000007941 */ /* 0x000fea0003800200 */
.L_x_40633:
[----:B------:R-:W-:Y:S04]  /*19b10*/  BSSY.RECONVERGENT B3, `(.L_x_40635) ;  /* 0x0000008000037945 */ /* 0x000fe80003800200 */
[----:B------:R-:W-:Y:S05]  /*19b20*/  @P4 BRA P5, `(.L_x_40636) ;  /* 0x0000000000184947 */ /* 0x000fea0002800000 */
[----:B------:R-:W-:Y:S01]  /*19b30*/  IMAD.MOV.U32 R2, RZ, RZ, R10 ;  /* 0x000000ffff027224 */ /* 0x000fe200078e000a */
[----:B------:R-:W-:Y:S01]  /*19b40*/  MOV R0, 0x19b90 ;  /* 0x00019b9000007802 */ /* 0x000fe20000000f00 */
[----:B------:R-:W-:Y:S02]  /*19b50*/  IMAD.MOV.U32 R3, RZ, RZ, R11 ;  /* 0x000000ffff037224 */ /* 0x000fe400078e000b */
[----:B0-----:R-:W-:Y:S02]  /*19b60*/  IMAD.MOV.U32 R48, RZ, RZ, R40 ;  /* 0x000000ffff307224 */ /* 0x001fe400078e0028 */
[----:B------:R-:W-:-:S07]  /*19b70*/  IMAD.MOV.U32 R49, RZ, RZ, R41 ;  /* 0x000000ffff317224 */ /* 0x000fce00078e0029 */
[----:B-12---:R-:W-:Y:S05]  /*19b80*/  CALL.REL.NOINC `($__internal_75_$__cuda_sm20_div_rn_f64_full) ;  /* 0x000003d800507944 */ /* 0x006fea0003c00000 */
.L_x_40636:
[----:B------:R-:W-:Y:S05]  /*19b90*/  BSYNC.RECONVERGENT B3 ;  /* 0x0000000000037941 */ /* 0x000fea0003800200 */
.L_x_40635:
        /* <DEDUP_REMOVED lines=176> */
.L_x_40638:
[----:B------:R-:W-:Y:S02]  /*1a6a0*/  FSEL R2, RZ, 3.37028055040000000000e+12, P0 ;  /* 0x54442d18ff027808 */ /* 0x000fe40000000000 */
[----:B------:R-:W-:-:S07]  /*1a6b0*/  FSEL R3, RZ, 2.1426990032196044922, P0 ;  /* 0x400921fbff037808 */ /* 0x000fce0000000000 */
.L_x_40639:
[----:B------:R-:W-:Y:S05]  /*1a6c0*/  BSYNC.RECONVERGENT B0 ;  /* 0x0000000000007941 */ /* 0x000fea0003800200 */
.L_x_40637:
        /* <DEDUP_REMOVED lines=14> */
.L_x_40632:
        /* <DEDUP_REMOVED lines=105> */
.L_x_40641:
        /* <DEDUP_REMOVED lines=135> */
.L_x_40640:
        /* <DEDUP_REMOVED lines=257> */
.L_x_40643:
        /* <DEDUP_REMOVED lines=51> */
.L_x_40646:
[----:B------:R-:W-:Y:S05]  /*1c9f0*/  BSYNC.RECONVERGENT B4 ;  /* 0x0000000000047941 */ /* 0x000fea0003800200 */
.L_x_40645:
        /* <DEDUP_REMOVED lines=77> */
.L_x_40644:
[----:B------:R-:W-:Y:S05]  /*1ced0*/  BSYNC.RECONVERGENT B3 ;  /* 0x0000000000037941 */ /* 0x000fea0003800200 */
.L_x_40642:
        /* <DEDUP_REMOVED lines=54> */
.L_x_40648:
[----:B------:R-:W-:Y:S05]  /*1d240*/  BSYNC.RECONVERGENT B3 ;  /* 0x0000000000037941 */ /* 0x000fea0003800200 */
.L_x_40647:
        /* <DEDUP_REMOVED lines=176> */
.L_x_40650:
[----:B------:R-:W-:Y:S02]  /*1dd50*/  FSEL R2, RZ, 3.37028055040000000000e+12, P0 ;  /* 0x54442d18ff027808 */ /* 0x000fe40000000000 */
[----:B------:R-:W-:-:S07]  /*1dd60*/  FSEL R3, RZ, 2.1426990032196044922, P0 ;  /* 0x400921fbff037808 */ /* 0x000fce0000000000 */
.L_x_40651:
[----:B------:R-:W-:Y:S05]  /*1dd70*/  BSYNC.RECONVERGENT B0 ;  /* 0x0000000000007941 */ /* 0x000fea0003800200 */
.L_x_40649:
        /* <DEDUP_REMOVED lines=14> */
.L_x_40619:
        /* <DEDUP_REMOVED lines=325> */
.L_x_40653:
[----:B------:R-:W-:Y:S05]  /*1f2b0*/  BSYNC.RECONVERGENT B0 ;  /* 0x0000000000007941 */ /* 0x000fea0003800200 */
.L_x_40652:
        /* <DEDUP_REMOVED lines=8> */
.L_x_40655:
[----:B------:R-:W-:Y:S05]  /*1f340*/  BSYNC.RECONVERGENT B3 ;  /* 0x0000000000037941 */ /* 0x000fea0003800200 */
.L_x_40654:
        /* <DEDUP_REMOVED lines=176> */
.L_x_40657:
[----:B------:R-:W-:Y:S02]  /*1fe50*/  FSEL R2, RZ, 3.37028055040000000000e+12, P0 ;  /* 0x54442d18ff027808 */ /* 0x000fe40000000000 */
[----:B------:R-:W-:-:S07]  /*1fe60*/  FSEL R3, RZ, 2.1426990032196044922, P0 ;  /* 0x400921fbff037808 */ /* 0x000fce0000000000 */
.L_x_40658:
[----:B------:R-:W-:Y:S05]  /*1fe70*/  BSYNC.RECONVERGENT B0 ;  /* 0x0000000000007941 */ /* 0x000fea0003800200 */
.L_x_40656:
        /* <DEDUP_REMOVED lines=10> */
.L_x_40618:
        /* <DEDUP_REMOVED lines=206> */
.L_x_40661:
        /* <DEDUP_REMOVED lines=51> */
.L_x_40664:
[----:B------:R-:W-:Y:S05]  /*20f30*/  BSYNC.RECONVERGENT B4 ;  /* 0x0000000000047941 */ /* 0x000fea0003800200 */
.L_x_40663:
        /* <DEDUP_REMOVED lines=77> */
.L_x_40662:
[----:B------:R-:W-:Y:S05]  /*21410*/  BSYNC.RECONVERGENT B3 ;  /* 0x0000000000037941 */ /* 0x000fea0003800200 */
.L_x_40660:
        /* <DEDUP_REMOVED lines=187> */
.L_x_40659:
        /* <DEDUP_REMOVED lines=193> */
.L_x_40617:
        /* <DEDUP_REMOVED lines=50> */
[----:B-1----:R-:W-:Y:S05]  /*22f00*/  CALL.REL.NOINC `($__internal_75_$__cuda_sm20_div_rn_f64_full) ;  /* 0x0000034400707944 */ /* 0x002fea0003c00000 */
[----:B------:R-:W-:Y:S02]  /*22f10*/  IMAD.MOV.U32 R8, RZ, RZ, R2 ;  /* 0x000000ffff087224 */ /* 0x000fe400078e0002 */
[----:B------:R-:W-:-:S07]  /*22f20*/  IMAD.MOV.U32 R9, RZ, RZ, R3 ;  /* 0x000000ffff097224 */ /* 0x000fce00078e0003 */
.L_x_40666:
[----:B------:R-:W-:Y:S05]  /*22f30*/  BSYNC.RECONVERGENT B3 ;  /* 0x0000000000037941 */ /* 0x000fea0003800200 */
.L_x_40665:
        /* <DEDUP_REMOVED lines=51> */
.L_x_40668:
[----:B------:R-:W-:Y:S05]  /*23270*/  BSYNC.RECONVERGENT B3 ;  /* 0x0000000000037941 */ /* 0x000fea0003800200 */
.L_x_40667:
        /* <DEDUP_REMOVED lines=334> */
.L_x_40670:
[----:B------:R-:W-:Y:S05]  /*24760*/  BSYNC.RECONVERGENT B0 ;  /* 0x0000000000007941 */ /* 0x000fea0003800200 */
.L_x_40669:
        /* <DEDUP_REMOVED lines=8> */
[----:B-123--:R-:W-:Y:S05]  /*247f0*/  CALL.REL.NOINC `($__internal_75_$__cuda_sm20_div_rn_f64_full) ;  /* 0x0000032c00347944 */ /* 0x00efea0003c00000 */
.L_x_40672:
[----:B------:R-:W-:Y:S05]  /*24800*/  BSYNC.RECONVERGENT B3 ;  /* 0x0000000000037941 */ /* 0x000fea0003800200 */
.L_x_40671:
        /* <DEDUP_REMOVED lines=176> */
.L_x_40674:
[----:B------:R-:W-:Y:S02]  /*25310*/  FSEL R2, RZ, 3.37028055040000000000e+12, P0 ;  /* 0x54442d18ff027808 */ /* 0x000fe40000000000 */
[----:B------:R-:W-:-:S07]  /*25320*/  FSEL R3, RZ, 2.1426990032196044922, P0 ;  /* 0x400921fbff037808 */ /* 0x000fce0000000000 */
.L_x_40675:
[----:B------:R-:W-:Y:S05]  /*25330*/  BSYNC.RECONVERGENT B0 ;  /* 0x0000000000007941 */ /* 0x000fea0003800200 */
.L_x_40673:
        /* <DEDUP_REMOVED lines=14> */
.L_x_40616:
        /* <DEDUP_REMOVED lines=297> */
.L_x_40677:
[----:B------:R-:W-:Y:S05]  /*266b0*/  BSYNC.RECONVERGENT B0 ;  /* 0x0000000000007941 */ /* 0x000fea0003800200 */
.L_x_40676:
        /* <DEDUP_REMOVED lines=8> */
.L_x_40679:
[----:B------:R-:W-:Y:S05]  /*26740*/  BSYNC.RECONVERGENT B3 ;  /* 0x0000000000037941 */ /* 0x000fea0003800200 */
.L_x_40678:
        /* <DEDUP_REMOVED lines=176> */
.L_x_40681:
[----:B------:R-:W-:Y:S02]  /*27250*/  FSEL R2, RZ, 3.37028055040000000000e+12, P0 ;  /* 0x54442d18ff027808 */ /* 0x000fe40000000000 */
[----:B------:R-:W-:-:S07]  /*27260*/  FSEL R3, RZ, 2.1426990032196044922, P0 ;  /* 0x400921fbff037808 */ /* 0x000fce0000000000 */
.L_x_40682:
[----:B------:R-:W-:Y:S05]  /*27270*/  BSYNC.RECONVERGENT B0 ;  /* 0x0000000000007941 */ /* 0x000fea0003800200 */
.L_x_40680:
        /* <DEDUP_REMOVED lines=9> */
.L_x_40631:
[----:B------:R-:W-:Y:S05]  /*27310*/  BSYNC.RECONVERGENT B2 ;  /* 0x0000000000027941 */ /* 0x000fea0003800200 */
.L_x_40615:
[----:B------:R-:W-:-:S15]  /*27320*/  DMUL R4, R2, R18 ;  /* 0x0000001202047228 */ /* 0x000fde0000000000 */
        /* <DEDUP_REMOVED lines=9> */
[----:B--2---:R-:W0:Y:S02]  /*273c0*/  DFMA R42, R8, R18, R2 ;  /* 0x00000012082a722b */ /* 0x004e240000000002 */
[----:B0-----:R-:W-:-:S04]  /*273d0*/  LOP3.LUT R3, R43, 0x7fffffff, RZ, 0xc0, !PT ;  /* 0x7fffffff2b037812 */ /* 0x001fc800078ec0ff */
[----:B------:R-:W-:-:S15]  /*273e0*/  LOP3.LUT P0, RZ, R3, R42, RZ, 0xfc, !PT ;  /* 0x0000002a03ff7212 */ /* 0x000fde000780fcff */
[----:B------:R-:W-:-:S15]  /*273f0*/  NOP ;  /* 0x0000000000007918 */ /* 0x000fde0000000000 */
[----:B------:R-:W-:-:S15]  /*27400*/  NOP ;  /* 0x0000000000007918 */ /* 0x000fde0000000000 */
[----:B------:R-:W-:-:S13]  /*27410*/  NOP ;  /* 0x0000000000007918 */ /* 0x000fda0000000000 */
[----:B------:R0:W2:Y:S02]  /*27420*/  DFMA R8, R8, R16, -R4 ;  /* 0x000000100808722b */ /* 0x0000a40000000804 */
        /* <DEDUP_REMOVED lines=126> */
[----:B------:R0:W2:Y:S02]  /*27c10*/  @!P0 DMUL R12, R2, R4 ;  /* 0x00000004020c8228 */ /* 0x0000a40000000000 */
.L_x_40688:
[----:B------:R-:W-:Y:S05]  /*27c20*/  BSYNC.RECONVERGENT B0 ;  /* 0x0000000000007941 */ /* 0x000fea0003800200 */
.L_x_40687:
        /* <DEDUP_REMOVED lines=47> */
[----:B-12---:R-:W-:Y:S05]  /*27f20*/  CALL.REL.NOINC `($_ZN2at6native27unrolled_elementwise_kernelIZZZNS0_50_GLOBAL__N__2680c7bb_12_PowKernel_cu_7dd49032_317024pow_tensor_tensor_kernelERNS_18TensorIteratorBaseEENKUlvE_clEvENKUlvE6_clEvEUlN3c107complexIdEES9_E_St5arrayIPcLm3EELi4E23TrivialOffsetCalculatorILi2EjESE_ILi1EjENS0_6memory15LoadWithoutCastENSH_16StoreWithoutCastEEEviT_T0_T2_T3_T4_T5_$__internal_trig_reduction_slowpathd) ;  /* 0x000002fc00907944 */ /* 0x006fea0003c00000 */
[----:B------:R-:W-:Y:S02]  /*27f30*/  IMAD.MOV.U32 R2, RZ, RZ, R6 ;  /* 0x000000ffff027224 */ /* 0x000fe400078e0006 */
[----:B------:R-:W-:-:S07]  /*27f40*/  IMAD.MOV.U32 R3, RZ, RZ, R7 ;  /* 0x000000ffff037224 */ /* 0x000fce00078e0007 */
.L_x_40692:
[----:B------:R-:W-:Y:S05]  /*27f50*/  BSYNC.RECONVERGENT B4 ;  /* 0x0000000000047941 */ /* 0x000fea0003800200 */
.L_x_40691:
[----:B------:R-:W-:Y:S01]  /*27f60*/  VIADD R0, R4, 0x1 ;  /* 0x0000000104007836 */ /* 0x000fe20000000000 */
[----:B------:R-:W-:Y:S06]  /*27f70*/  BRA `(.L_x_40693) ;  /* 0x0000000000087947 */ /* 0x000fec0003800000 */
.L_x_40690:
[----:B0-----:R0:W3:Y:S02]  /*27f80*/  DMUL R2, RZ, R42 ;  /* 0x0000002aff027228 */ /* 0x0010e40000000000 */
[----:B0--3--:R-:W-:-:S07]  /*27f90*/  IMAD.MOV.U32 R0, RZ, RZ, 0x1 ;  /* 0x00000001ff007424 */ /* 0x009fce00078e00ff */
.L_x_40693:
[----:B------:R-:W-:Y:S05]  /*27fa0*/  BSYNC.RECONVERGENT B3 ;  /* 0x0000000000037941 */ /* 0x000fea0003800200 */
.L_x_40689:
        /* <DEDUP_REMOVED lines=114> */
[----:B------:R-:W-:Y:S02]  /*286d0*/  IMAD.MOV.U32 R2, RZ, RZ, R6 ;  /* 0x000000ffff027224 */ /* 0x000fe400078e0006 */
[----:B------:R-:W-:Y:S01]  /*286e0*/  IMAD.MOV.U32 R3, RZ, RZ, R7 ;  /* 0x000000ffff037224 */ /* 0x000fe200078e0007 */
[----:B------:R-:W-:Y:S06]  /*286f0*/  BRA `(.L_x_40696) ;  /* 0x0000000000087947 */ /* 0x000fec0003800000 */
.L_x_40695:
[----:B------:R0:W3:Y:S02]  /*28700*/  DMUL R2, RZ, R42 ;  /* 0x0000002aff027228 */ /* 0x0000e40000000000 */
[----:B0--3--:R-:W-:-:S07]  /*28710*/  IMAD.MOV.U32 R0, RZ, RZ, RZ ;  /* 0x000000ffff007224 */ /* 0x009fce00078e00ff */
.L_x_40696:
[----:B------:R-:W-:Y:S05]  /*28720*/  BSYNC.RECONVERGENT B3 ;  /* 0x0000000000037941 */ /* 0x000fea0003800200 */
.L_x_40694:
        /* <DEDUP_REMOVED lines=73> */
.L_x_40686:
        /* <DEDUP_REMOVED lines=125> */
.L_x_40698:
[----:B------:R-:W-:Y:S05]  /*29390*/  BSYNC.RECONVERGENT B0 ;  /* 0x0000000000007941 */ /* 0x000fea0003800200 */
.L_x_40697:
        /* <DEDUP_REMOVED lines=62> */
.L_x_40702:
[----:B------:R-:W-:Y:S05]  /*29780*/  BSYNC.RECONVERGENT B4 ;  /* 0x0000000000047941 */ /* 0x000fea0003800200 */
.L_x_40701:
[----:B------:R-:W-:Y:S01]  /*29790*/  VIADD R0, R4, 0x1 ;  /* 0x0000000104007836 */ /* 0x000fe20000000000 */
[----:B------:R-:W-:Y:S06]  /*297a0*/  BRA `(.L_x_40703) ;  /* 0x0000000000087947 */ /* 0x000fec0003800000 */
.L_x_40700:
[----:B------:R0:W2:Y:S02]  /*297b0*/  DMUL R2, RZ, R42 ;  /* 0x0000002aff027228 */ /* 0x0000a40000000000 */
[----:B0-2---:R-:W-:-:S07]  /*297c0*/  IMAD.MOV.U32 R0, RZ, RZ, 0x1 ;  /* 0x00000001ff007424 */ /* 0x005fce00078e00ff */
.L_x_40703:
[----:B------:R-:W-:Y:S05]  /*297d0*/  BSYNC.RECONVERGENT B3 ;  /* 0x0000000000037941 */ /* 0x000fea0003800200 */
.L_x_40699:
        /* <DEDUP_REMOVED lines=125> */
[----:B------:R-:W-:Y:S01]  /*29fb0*/  IMAD.MOV.U32 R3, RZ, RZ, R7 ;  /* 0x000000ffff037224 */ /* 0x000fe200078e0007 */
[----:B------:R-:W-:Y:S06]  /*29fc0*/  BRA `(.L_x_40706) ;  /* 0x0000000000087947 */ /* 0x000fec0003800000 */
.L_x_40705:
[----:B------:R0:W2:Y:S02]  /*29fd0*/  DMUL R2, RZ, R42 ;  /* 0x0000002aff027228 */ /* 0x0000a40000000000 */
[----:B0-2---:R-:W-:-:S07]  /*29fe0*/  IMAD.MOV.U32 R0, RZ, RZ, RZ ;  /* 0x000000ffff007224 */ /* 0x005fce00078e00ff */
.L_x_40706:
[----:B------:R-:W-:Y:S05]  /*29ff0*/  BSYNC.RECONVERGENT B3 ;  /* 0x0000000000037941 */ /* 0x000fea0003800200 */
.L_x_40704:
        /* <DEDUP_REMOVED lines=84> */
.L_x_40685:
        /* <DEDUP_REMOVED lines=10> */
.L_x_40707:
[----:B------:R-:W0:Y:S02]  /*2a5e0*/  DADD R42, R42, -R42 ;  /* 0x000000002a2a7229 */ /* 0x000e24000000082a */
[----:B0-----:R-:W-:Y:S02]  /*2a5f0*/  IMAD.MOV.U32 R40, RZ, RZ, R42 ;  /* 0x000000ffff287224 */ /* 0x001fe400078e002a */
[----:B------:R-:W-:Y:S01]  /*2a600*/  IMAD.MOV.U32 R41, RZ, RZ, R43 ;  /* 0x000000ffff297224 */ /* 0x000fe200078e002b */
[----:B------:R-:W-:Y:S06]  /*2a610*/  BRA `(.L_x_40614) ;  /* 0x0000001400947947 */ /* 0x000fec0003800000 */
.L_x_40684:
        /* <DEDUP_REMOVED lines=50> */
.L_x_40711:
[----:B------:R-:W-:Y:S05]  /*2a940*/  BSYNC.RECONVERGENT B4 ;  /* 0x0000000000047941 */ /* 0x000fea0003800200 */
.L_x_40710:
[----:B------:R-:W-:Y:S01]  /*2a950*/  VIADD R0, R4, 0x1 ;  /* 0x0000000104007836 */ /* 0x000fe20000000000 */
[----:B------:R-:W-:Y:S06]  /*2a960*/  BRA `(.L_x_40712) ;  /* 0x0000000000087947 */ /* 0x000fec0003800000 */
.L_x_40709:
[----:B------:R0:W2:Y:S02]  /*2a970*/  DMUL R2, RZ, R42 ;  /* 0x0000002aff027228 */ /* 0x0000a40000000000 */
[----:B0-2---:R-:W-:-:S07]  /*2a980*/  IMAD.MOV.U32 R0, RZ, RZ, 0x1 ;  /* 0x00000001ff007424 */ /* 0x005fce00078e00ff */
.L_x_40712:
[----:B------:R-:W-:Y:S05]  /*2a990*/  BSYNC.RECONVERGENT B3 ;  /* 0x0000000000037941 */ /* 0x000fea0003800200 */
.L_x_40708:
        /* <DEDUP_REMOVED lines=117> */
.L_x_40714:
[----:B------:R0:W2:Y:S02]  /*2b0f0*/  DMUL R2, RZ, R42 ;  /* 0x0000002aff027228 */ /* 0x0000a40000000000 */
[----:B0-2---:R-:W-:-:S07]  /*2b100*/  IMAD.MOV.U32 R0, RZ, RZ, RZ ;  /* 0x000000ffff007224 */ /* 0x005fce00078e00ff */
.L_x_40715:
[----:B------:R-:W-:Y:S05]  /*2b110*/  BSYNC.RECONVERGENT B3 ;  /* 0x0000000000037941 */ /* 0x000fea0003800200 */
.L_x_40713:
        /* <DEDUP_REMOVED lines=64> */
.L_x_40683:
        /* <DEDUP_REMOVED lines=116> */
[----:B------:R0:W2:Y:S02]  /*2bc60*/  @!P1 DMUL R40, R2, R4 ;  /* 0x0000000402289228 */ /* 0x0000a40000000000 */
.L_x_40614:
[----:B------:R-:W-:Y:S05]  /*2bc70*/  BSYNC.RECONVERGENT B1 ;  /* 0x0000000000017941 */ /* 0x000fea0003800200 */
.L_x_40613:
[----:B------:R-:W-:Y:S01]  /*2bc80*/  VIADD R0, R46, 0x100 ;  /* 0x000001002e007836 */ /* 0x000fe20000000000 */
[----:B------:R-:W-:Y:S01]  /*2bc90*/  BSSY.RECONVERGENT B1, `(.L_x_40716) ;  /* 0x00015af000017945 */ /* 0x000fe20003800200 */
[----:B------:R-:W-:Y:S02]  /*2bca0*/  CS2R R14, SRZ ;  /* 0x00000000000e7805 */ /* 0x000fe4000001ff00 */
        /* <DEDUP_REMOVED lines=287> */
.L_x_40725:
        /* <DEDUP_REMOVED lines=50> */
[----:B-12---:R-:W-:Y:S05]  /*2d1c0*/  CALL.REL.NOINC `($__internal_75_$__cuda_sm20_div_rn_f64_full) ;  /* 0x000002a000c07944 */ /* 0x006fea0003c00000 */
.L_x_40728:
[----:B------:R-:W-:Y:S05]  /*2d1d0*/  BSYNC.RECONVERGENT B4 ;  /* 0x0000000000047941 */ /* 0x000fea0003800200 */
.L_x_40727:
        /* <DEDUP_REMOVED lines=77> */
.L_x_40726:
[----:B------:R-:W-:Y:S05]  /*2d6b0*/  BSYNC.RECONVERGENT B3 ;  /* 0x0000000000037941 */ /* 0x000fea0003800200 */
.L_x_40724:
        /* <DEDUP_REMOVED lines=53> */
[----:B0123--:R-:W-:Y:S05]  /*2da10*/  CALL.REL.NOINC `($__internal_75_$__cuda_sm20_div_rn_f64_full) ;  /* 0x0000029800ac7944 */ /* 0x00ffea0003c00000 */
.L_x_40730:
[----:B------:R-:W-:Y:S05]  /*2da20*/  BSYNC.RECONVERGENT B3 ;  /* 0x0000000000037941 */ /* 0x000fea0003800200 */
.L_x_40729:
        /* <DEDUP_REMOVED lines=176> */
.L_x_40732:
[----:B------:R-:W-:Y:S02]  /*2e530*/  FSEL R2, RZ, 3.37028055040000000000e+12, P0 ;  /* 0x54442d18ff027808 */ /* 0x000fe40000000000 */
[----:B------:R-:W-:-:S07]  /*2e540*/  FSEL R3, RZ, 2.1426990032196044922, P0 ;  /* 0x400921fbff037808 */ /* 0x000fce0000000000 */
.L_x_40733:
[----:B------:R-:W-:Y:S05]  /*2e550*/  BSYNC.RECONVERGENT B0 ;  /* 0x0000000000007941 */ /* 0x000fea0003800200 */
.L_x_40731:
        /* <DEDUP_REMOVED lines=14> */
.L_x_40723:
        /* <DEDUP_REMOVED lines=23> */
[----:B------:R-:W3:Y:S02]  /*2e7b0*/  @!P0 DMUL R4, R4, 1.80143985094819840000e+16 ;  /* 0x4350000004048828 */ /* 0x000ee40000000000 */
[----:B---3--:R-:W-:Y:S02]  /*2e7c0*/  @!P0 IMAD.MOV.U32 R0, RZ, RZ, R5 ;  /* 0x000000ffff008224 */ /* 0x008fe400078e0005 */
        /* <DEDUP_REMOVED lines=50> */
[----:B0-----:R-:W-:Y:S01]  /*2eaf0*/  @P2 FSEL R9, R7, -QNAN , P3 ;  /* 0xfff0000007092808 */ /* 0x001fe20001800000 */
[----:B------:R-:W-:Y:S01]  /*2eb00*/  IMAD.MOV.U32 R7, RZ, RZ, -0x3ff ;  /* 0xfffffc01ff077424 */ /* 0x000fe200078e00ff */
[----:B------:R-:W-:Y:S01]  /*2eb10*/  @P2 FSEL R8, R6, RZ, P3 ;  /* 0x000000ff06082208 */ /* 0x000fe20001800000 */
[----:B------:R-:W-:Y:S01]  /*2eb20*/  @!P0 IMAD.MOV.U32 R7, RZ, RZ, -0x435 ;  /* 0xfffffbcbff078424 */ /* 0x000fe200078e00ff */
        /* <DEDUP_REMOVED lines=172> */
.L_x_40737:
[----:B------:R-:W-:Y:S05]  /*2f5f0*/  BSYNC.RECONVERGENT B0 ;  /* 0x0000000000007941 */ /* 0x000fea0003800200 */
.L_x_40736:
[----:B------:R-:W-:Y:S04]  /*2f600*/  BSSY.RECONVERGENT B3, `(.L_x_40738) ;  /* 0x0000008000037945 */ /* 0x000fe80003800200 */
[----:B------:R-:W-:Y:S05]  /*2f610*/  @P4 BRA P5, `(.L_x_40739) ;  /* 0x0000000000184947 */ /* 0x000fea0002800000 */
[----:B------:R-:W-:Y:S01]  /*2f620*/  IMAD.MOV.U32 R2, RZ, RZ, R10 ;  /* 0x000000ffff027224 */ /* 0x000fe200078e000a */
[----:B------:R-:W-:Y:S01]  /*2f630*/  MOV R0, 0x2f680 ;  /* 0x0002f68000007802 */ /* 0x000fe20000000f00 */
[----:B------:R-:W-:Y:S02]  /*2f640*/  IMAD.MOV.U32 R3, RZ, RZ, R11 ;  /* 0x000000ffff037224 */ /* 0x000fe400078e000b */
[----:B------:R-:W-:Y:S02]  /*2f650*/  IMAD.MOV.U32 R48, RZ, RZ, R12 ;  /* 0x000000ffff307224 */ /* 0x000fe400078e000c */
[----:B------:R-:W-:-:S07]  /*2f660*/  IMAD.MOV.U32 R49, RZ, RZ, R13 ;  /* 0x000000ffff317224 */ /* 0x000fce00078e000d */
[----:B0123--:R-:W-:Y:S05]  /*2f670*/  CALL.REL.NOINC `($__internal_75_$__cuda_sm20_div_rn_f64_full) ;  /* 0x0000027c00947944 */ /* 0x00ffea0003c00000 */
.L_x_40739:
[----:B------:R-:W-:Y:S05]  /*2f680*/  BSYNC.RECONVERGENT B3 ;  /* 0x0000000000037941 */ /* 0x000fea0003800200 */
.L_x_40738:
        /* <DEDUP_REMOVED lines=176> */
.L_x_40741:
[----:B------:R-:W-:Y:S02]  /*30190*/  FSEL R2, RZ, 3.37028055040000000000e+12, P0 ;  /* 0x54442d18ff027808 */ /* 0x000fe40000000000 */
[----:B------:R-:W-:-:S07]  /*301a0*/  FSEL R3, RZ, 2.1426990032196044922, P0 ;  /* 0x400921fbff037808 */ /* 0x000fce0000000000 */
.L_x_40742:
[----:B------:R-:W-:Y:S05]  /*301b0*/  BSYNC.RECONVERGENT B0 ;  /* 0x0000000000007941 */ /* 0x000fea0003800200 */
.L_x_40740:
        /* <DEDUP_REMOVED lines=14> */
.L_x_40735:
        /* <DEDUP_REMOVED lines=103> */
[----:B---34-:R-:W0:Y:S02]  /*30910*/  DMUL R48, R48, R48 ;  /* 0x0000003030307228 */ /* 0x018e240000000000 */
.L_x_40744:
        /* <DEDUP_REMOVED lines=23> */
[----:B------:R-:W-:Y:S02]  /*30a90*/  FSEL R62, R16, R8, P3 ;  /* 0x00000008103e7208 */ /* 0x000fe40001800000 */
[----:B------:R-:W-:-:S15]  /*30aa0*/  FSEL R9, R9, R17, P3 ;  /* 0x0000001109097208 */ /* 0x000fde0001800000 */
[----:B------:R-:W-:-:S15]  /*30ab0*/  NOP ;  /* 0x0000000000007918 */ /* 0x000fde0000000000 */
[----:B------:R-:W-:-:S15]  /*30ac0*/  NOP ;  /* 0x0000000000007918 */ /* 0x000fde0000000000 */
[----:B------:R-:W-:-:S13]  /*30ad0*/  NOP ;  /* 0x0000000000007918 */ /* 0x000fda0000000000 */
[----:B------:R3:W-:Y:S02]  /*30ae0*/  DSETP.GEU.AND P0, PT, R50, R2, P1 ;  /* 0x000000023200722a */ /* 0x0007e40000f0e000 */
        /* <DEDUP_REMOVED lines=20> */
[----:B---3--:R-:W-:Y:S01]  /*30c30*/  FSEL R7, R7, R59, P4 ;  /* 0x0000003b07077208 */ /* 0x008fe20002000000 */
[----:B------:R-:W-:Y:S01]  /*30c40*/  IMAD.MOV.U32 R59, RZ, RZ, R9 ;  /* 0x000000ffff3b7224 */ /* 0x000fe200078e0009 */
        /* <DEDUP_REMOVED lines=11> */
[----:B------:R-:W3:Y:S02]  /*30d00*/  DSETP.GEU.AND P3, PT, R64, R56, PT ;  /* 0x000000384000722a */ /* 0x000ee40003f6e000 */
[----:B---3--:R-:W-:-:S15]  /*30d10*/  FSEL R8, R64, R56, P3 ;  /* 0x0000003840087208 */ /* 0x008fde0001800000 */
[----:B------:R-:W-:-:S15]  /*30d20*/  NOP ;  /* 0x0000000000007918 */ /* 0x000fde0000000000 */
[----:B------:R-:W-:-:S15]  /*30d30*/  NOP ;  /* 0x0000000000007918 */ /* 0x000fde0000000000 */
[----:B------:R-:W-:-:S15]  /*30d40*/  NOP ;  /* 0x0000000000007918 */ /* 0x000fde0000000000 */
[----:B------:R-:W-:-:S02]  /*30d50*/  NOP ;  /* 0x0000000000007918 */ /* 0x000fc40000000000 */
[----:B------:R3:W-:Y:S02]  /*30d60*/  DSETP.GEU.AND P2, PT, R62, R52, P6 ;  /* 0x000000343e00722a */ /* 0x0007e4000374e000 */
[----:B---3--:R-:W-:Y:S01]  /*30d70*/  FSEL R62, R56, R64, P3 ;  /* 0x00000040383e7208 */ /* 0x008fe20001800000 */
[----:B------:R-:W-:Y:S01]  /*30d80*/  IMAD.MOV.U32 R53, RZ, RZ, R15 ;  /* 0x000000ffff357224 */ /* 0x000fe200078e000f */
        /* <DEDUP_REMOVED lines=14> */
[----:B0-----:R-:W-:Y:S01]  /*30e70*/  FSEL R55, R61, R55, P4 ;  /* 0x000000373d377208 */ /* 0x001fe20002000000 */
[----:B------:R-:W-:-:S04]  /*30e80*/  IMAD.MOV.U32 R54, RZ, RZ, R8 ;  /* 0x000000ffff367224 */ /* 0x000fc800078e0008 */
        /* <DEDUP_REMOVED lines=12> */
[----:B0-----:R-:W-:Y:S01]  /*30f50*/  FSEL R57, R65, R57, P3 ;  /* 0x0000003941397208 */ /* 0x001fe20001800000 */
[----:B------:R-:W-:-:S04]  /*30f60*/  IMAD.MOV.U32 R56, RZ, RZ, R6 ;  /* 0x000000ffff387224 */ /* 0x000fc800078e0006 */
[----:B------:R-:W-:-:S15]  /*30f70*/  IMAD.MOV.U32 R55, RZ, RZ, R57 ;  /* 0x000000ffff377224 */ /* 0x000fde00078e0039 */
[----:B------:R-:W-:-:S15]  /*30f80*/  NOP ;  /* 0x0000000000007918 */ /* 0x000fde0000000000 */
[----:B------:R-:W-:-:S15]  /*30f90*/  NOP ;  /* 0x0000000000007918 */ /* 0x000fde0000000000 */
[----:B------:R-:W-:-:S12]  /*30fa0*/  NOP ;  /* 0x0000000000007918 */ /* 0x000fd80000000000 */
[----:B---3--:R0:W3:Y:S02]  /*30fb0*/  DSETP.GEU.AND P2, PT, R62, R44, P2 ;  /* 0x0000002c3e00722a */ /* 0x0080e4000174e000 */
[----:B0-----:R-:W-:Y:S02]  /*30fc0*/  FSEL R45, R63, R45, P5 ;  /* 0x0000002d3f2d7208 */ /* 0x001fe40002800000 */
[----:B------:R-:W-:-:S03]  /*30fd0*/  FSEL R44, R50, R18, P6 ;  /* 0x00000012322c7208 */ /* 0x000fc60003000000 */
[----:B------:R-:W-:Y:S02]  /*30fe0*/  IMAD.MOV.U32 R57, RZ, RZ, R45 ;  /* 0x000000ffff397224 */ /* 0x000fe400078e002d */
[----:B------:R-:W-:-:S15]  /*30ff0*/  IMAD.MOV.U32 R45, RZ, RZ, R47 ;  /* 0x000000ffff2d7224 */ /* 0x000fde00078e002f */
[----:B------:R-:W-:-:S15]  /*31000*/  NOP ;  /* 0x0000000000007918 */ /* 0x000fde0000000000 */
[----:B------:R-:W-:-:S15]  /*31010*/  NOP ;  /* 0x0000000000007918 */ /* 0x000fde0000000000 */
[----:B------:R-:W-:-:S10]  /*31020*/  NOP ;  /* 0x0000000000007918 */ /* 0x000fd40000000000 */
        /* <DEDUP_REMOVED lines=24> */
.L_x_40743:
        /* <DEDUP_REMOVED lines=257> */
.L_x_40746:
        /* <DEDUP_REMOVED lines=51> */
.L_x_40749:
[----:B------:R-:W-:Y:S05]  /*324f0*/  BSYNC.RECONVERGENT B4 ;  /* 0x0000000000047941 */ /* 0x000fea0003800200 */
.L_x_40748:
        /* <DEDUP_REMOVED lines=77> */
.L_x_40747:
[----:B------:R-:W-:Y:S05]  /*329d0*/  BSYNC.RECONVERGENT B3 ;  /* 0x0000000000037941 */ /* 0x000fea0003800200 */
.L_x_40745:
        /* <DEDUP_REMOVED lines=54> */
.L_x_40751:
[----:B------:R-:W-:Y:S05]  /*32d40*/  BSYNC.RECONVERGENT B3 ;  /* 0x0000000000037941 */ /* 0x000fea0003800200 */
.L_x_40750:
        /* <DEDUP_REMOVED lines=176> */
.L_x_40753:
[----:B------:R-:W-:Y:S02]  /*33850*/  FSEL R2, RZ, 3.37028055040000000000e+12, P0 ;  /* 0x54442d18ff027808 */ /* 0x000fe40000000000 */
[----:B------:R-:W-:-:S07]  /*33860*/  FSEL R3, RZ, 2.1426990032196044922, P0 ;  /* 0x400921fbff037808 */ /* 0x000fce0000000000 */
.L_x_40754:
[----:B------:R-:W-:Y:S05]  /*33870*/  BSYNC.RECONVERGENT B0 ;  /* 0x0000000000007941 */ /* 0x000fea0003800200 */
.L_x_40752:
        /* <DEDUP_REMOVED lines=14> */
.L_x_40722:
        /* <DEDUP_REMOVED lines=325> */
.L_x_40756:
[----:B------:R-:W-:Y:S05]  /*34db0*/  BSYNC.RECONVERGENT B0 ;  /* 0x0000000000007941 */ /* 0x000fea0003800200 */
.L_x_40755:
        /* <DEDUP_REMOVED lines=8> */
.L_x_40758:
[----:B------:R-:W-:Y:S05]  /*34e40*/  BSYNC.RECONVERGENT B3 ;  /* 0x0000000000037941 */ /* 0x000fea0003800200 */
.L_x_40757:
        /* <DEDUP_REMOVED lines=176> */
.L_x_40760:
[----:B------:R-:W-:Y:S02]  /*35950*/  FSEL R2, RZ, 3.37028055040000000000e+12, P0 ;  /* 0x54442d18ff027808 */ /* 0x000fe40000000000 */
[----:B------:R-:W-:-:S07]  /*35960*/  FSEL R3, RZ, 2.1426990032196044922, P0 ;  /* 0x400921fbff037808 */ /* 0x000fce0000000000 */
.L_x_40761:
[----:B------:R-:W-:Y:S05]  /*35970*/  BSYNC.RECONVERGENT B0 ;  /* 0x0000000000007941 */ /* 0x000fea0003800200 */
.L_x_40759:
        /* <DEDUP_REMOVED lines=10> */
.L_x_40721:
        /* <DEDUP_REMOVED lines=206> */
.L_x_40764:
        /* <DEDUP_REMOVED lines=51> */
.L_x_40767:
[----:B------:R-:W-:Y:S05]  /*36a30*/  BSYNC.RECONVERGENT B4 ;  /* 0x0000000000047941 */ /* 0x000fea0003800200 */
.L_x_40766:
        /* <DEDUP_REMOVED lines=77> */
.L_x_40765:
[----:B------:R-:W-:Y:S05]  /*36f10*/  BSYNC.RECONVERGENT B3 ;  /* 0x0000000000037941 */ /* 0x000fea0003800200 */
.L_x_40763:
        /* <DEDUP_REMOVED lines=187> */
.L_x_40762:
        /* <DEDUP_REMOVED lines=193> */
.L_x_40720:
        /* <DEDUP_REMOVED lines=50> */
[----:B-12---:R-:W-:Y:S05]  /*38a00*/  CALL.REL.NOINC `($__internal_75_$__cuda_sm20_div_rn_f64_full) ;  /* 0x000001e800b07944 */ /* 0x006fea0003c00000 */
[----:B------:R-:W-:Y:S02]  /*38a10*/  IMAD.MOV.U32 R8, RZ, RZ, R2 ;  /* 0x000000ffff087224 */ /* 0x000fe400078e0002 */
[----:B------:R-:W-:-:S07]  /*38a20*/  IMAD.MOV.U32 R9, RZ, RZ, R3 ;  /* 0x000000ffff097224 */ /* 0x000fce00078e0003 */
.L_x_40769:
[----:B------:R-:W-:Y:S05]  /*38a30*/  BSYNC.RECONVERGENT B3 ;  /* 0x0000000000037941 */ /* 0x000fea0003800200 */
.L_x_40768:
        /* <DEDUP_REMOVED lines=51> */
.L_x_40771:
[----:B------:R-:W-:Y:S05]  /*38d70*/  BSYNC.RECONVERGENT B3 ;  /* 0x0000000000037941 */ /* 0x000fea0003800200 */
.L_x_40770:
        /* <DEDUP_REMOVED lines=334> */
.L_x_40773:
[----:B------:R-:W-:Y:S05]  /*3a260*/  BSYNC.RECONVERGENT B0 ;  /* 0x0000000000007941 */ /* 0x000fea0003800200 */
.L_x_40772:
        /* <DEDUP_REMOVED lines=8> */
[----:B-1234-:R-:W-:Y:S05]  /*3a2f0*/  CALL.REL.NOINC `($__internal_75_$__cuda_sm20_div_rn_f64_full) ;  /* 0x000001d000747944 */ /* 0x01efea0003c00000 */
.L_x_40775:
[----:B------:R-:W-:Y:S05]  /*3a300*/  BSYNC.RECONVERGENT B3 ;  /* 0x0000000000037941 */ /* 0x000fea0003800200 */
.L_x_40774:
        /* <DEDUP_REMOVED lines=176> */
.L_x_40777:
[----:B------:R-:W-:Y:S02]  /*3ae10*/  FSEL R2, RZ, 3.37028055040000000000e+12, P0 ;  /* 0x54442d18ff027808 */ /* 0x000fe40000000000 */
[----:B------:R-:W-:-:S07]  /*3ae20*/  FSEL R3, RZ, 2.1426990032196044922, P0 ;  /* 0x400921fbff037808 */ /* 0x000fce0000000000 */
.L_x_40778:
[----:B------:R-:W-:Y:S05]  /*3ae30*/  BSYNC.RECONVERGENT B0 ;  /* 0x0000000000007941 */ /* 0x000fea0003800200 */
.L_x_40776:
        /* <DEDUP_REMOVED lines=14> */
.L_x_40719:
        /* <DEDUP_REMOVED lines=297> */
.L_x_40780:
[----:B------:R-:W-:Y:S05]  /*3c1b0*/  BSYNC.RECONVERGENT B0 ;  /* 0x0000000000007941 */ /* 0x000fea0003800200 */
.L_x_40779:
        /* <DEDUP_REMOVED lines=8> */
.L_x_40782:
[----:B------:R-:W-:Y:S05]  /*3c240*/  BSYNC.RECONVERGENT B3 ;  /* 0x0000000000037941 */ /* 0x000fea0003800200 */
.L_x_40781:
        /* <DEDUP_REMOVED lines=176> */
.L_x_40784:
[----:B------:R-:W-:Y:S02]  /*3cd50*/  FSEL R2, RZ, 3.37028055040000000000e+12, P0 ;  /* 0x54442d18ff027808 */ /* 0x000fe40000000000 */
[----:B------:R-:W-:-:S07]  /*3cd60*/  FSEL R3, RZ, 2.1426990032196044922, P0 ;  /* 0x400921fbff037808 */ /* 0x000fce0000000000 */
.L_x_40785:
[----:B------:R-:W-:Y:S05]  /*3cd70*/  BSYNC.RECONVERGENT B0 ;  /* 0x0000000000007941 */ /* 0x000fea0003800200 */
.L_x_40783:
        /* <DEDUP_REMOVED lines=9> */
.L_x_40734:
[----:B------:R-:W-:Y:S05]  /*3ce10*/  BSYNC.RECONVERGENT B2 ;  /* 0x0000000000027941 */ /* 0x000fea0003800200 */
.L_x_40718:
[----:B------:R-:W-:-:S15]  /*3ce20*/  DMUL R4, R2, R26 ;  /* 0x0000001a02047228 */ /* 0x000fde0000000000 */
        /* <DEDUP_REMOVED lines=9> */
[----:B---3--:R-:W0:Y:S02]  /*3cec0*/  DFMA R14, R8, R26, R2 ;  /* 0x0000001a080e722b */ /* 0x008e240000000002 */
[----:B0-----:R-:W-:-:S04]  /*3ced0*/  LOP3.LUT R3, R15, 0x7fffffff, RZ, 0xc0, !PT ;  /* 0x7fffffff0f037812 */ /* 0x001fc800078ec0ff */
[----:B------:R-:W-:-:S15]  /*3cee0*/  LOP3.LUT P0, RZ, R3, R14, RZ, 0xfc, !PT ;  /* 0x0000000e03ff7212 */ /* 0x000fde000780fcff */
[----:B------:R-:W-:-:S15]  /*3cef0*/  NOP ;  /* 0x0000000000007918 */ /* 0x000fde0000000000 */
[----:B------:R-:W-:-:S15]  /*3cf00*/  NOP ;  /* 0x0000000000007918 */ /* 0x000fde0000000000 */
[----:B------:R-:W-:-:S13]  /*3cf10*/  NOP ;  /* 0x0000000000007918 */ /* 0x000fda0000000000 */
[----:B------:R0:W3:Y:S02]  /*3cf20*/  DFMA R8, R8, R24, -R4 ;  /* 0x000000180808722b */ /* 0x0000e40000000804 */
        /* <DEDUP_REMOVED lines=126> */
[----:B------:R0:W3:Y:S02]  /*3d710*/  @!P0 DMUL R16, R2, R4 ;  /* 0x0000000402108228 */ /* 0x0000e40000000000 */
.L_x_40791:
[----:B------:R-:W-:Y:S05]  /*3d720*/  BSYNC.RECONVERGENT B0 ;  /* 0x0000000000007941 */ /* 0x000fea0003800200 */
.L_x_40790:
        /* <DEDUP_REMOVED lines=47> */
[----:B-123--:R-:W-:Y:S05]  /*3da20*/  CALL.REL.NOINC `($_ZN2at6native27unrolled_elementwise_kernelIZZZNS0_50_GLOBAL__N__2680c7bb_12_PowKernel_cu_7dd49032_317024pow_tensor_tensor_kernelERNS_18TensorIteratorBaseEENKUlvE_clEvENKUlvE6_clEvEUlN3c107complexIdEES9_E_St5arrayIPcLm3EELi4E23TrivialOffsetCalculatorILi2EjESE_ILi1EjENS0_6memory15LoadWithoutCastENSH_16StoreWithoutCastEEEviT_T0_T2_T3_T4_T5_$__internal_trig_reduction_slowpathd) ;  /* 0x000001a000d07944 */ /* 0x00efea0003c00000 */
[----:B------:R-:W-:Y:S02]  /*3da30*/  IMAD.MOV.U32 R2, RZ, RZ, R4 ;  /* 0x000000ffff027224 */ /* 0x000fe400078e0004 */
[----:B------:R-:W-:Y:S02]  /*3da40*/  IMAD.MOV.U32 R12, RZ, RZ, R6 ;  /* 0x000000ffff0c7224 */ /* 0x000fe400078e0006 */
[----:B------:R-:W-:-:S07]  /*3da50*/  IMAD.MOV.U32 R13, RZ, RZ, R7 ;  /* 0x000000ffff0d7224 */ /* 0x000fce00078e0007 */
.L_x_40795:
[----:B------:R-:W-:Y:S05]  /*3da60*/  BSYNC.RECONVERGENT B4 ;  /* 0x0000000000047941 */ /* 0x000fea0003800200 */
.L_x_40794:
[----:B------:R-:W-:Y:S01]  /*3da70*/  VIADD R0, R2, 0x1 ;  /* 0x0000000102007836 */ /* 0x000fe20000000000 */
[----:B------:R-:W-:Y:S06]  /*3da80*/  BRA `(.L_x_40796) ;  /* 0x0000000000087947 */ /* 0x000fec0003800000 */
.L_x_40793:
[----:B------:R4:W0:Y:S02]  /*3da90*/  DMUL R12, RZ, R14 ;  /* 0x0000000eff0c7228 */ /* 0x0008240000000000 */
[----:B0---4-:R-:W-:-:S07]  /*3daa0*/  IMAD.MOV.U32 R0, RZ, RZ, 0x1 ;  /* 0x00000001ff007424 */ /* 0x011fce00078e00ff */
.L_x_40796:
[----:B------:R-:W-:Y:S05]  /*3dab0*/  BSYNC.RECONVERGENT B3 ;  /* 0x0000000000037941 */ /* 0x000fea0003800200 */
.L_x_40792:
        /* <DEDUP_REMOVED lines=112> */
[----:B-1-3--:R-:W-:Y:S05]  /*3e1c0*/  CALL.REL.NOINC `($_ZN2at6native27unrolled_elementwise_kernelIZZZNS0_50_GLOBAL__N__2680c7bb_12_PowKernel_cu_7dd49032_317024pow_tensor_tensor_kernelERNS_18TensorIteratorBaseEENKUlvE_clEvENKUlvE6_clEvEUlN3c107complexIdEES9_E_St5arrayIPcLm3EELi4E23TrivialOffsetCalculatorILi2EjESE_ILi1EjENS0_6memory15LoadWithoutCastENSH_16StoreWithoutCastEEEviT_T0_T2_T3_T4_T5_$__internal_trig_reduction_slowpathd) ;  /* 0x0000019800e87944 */ /* 0x00afea0003c00000 */
[----:B------:R-:W-:Y:S02]  /*3e1d0*/  IMAD.MOV.U32 R0, RZ, RZ, R4 ;  /* 0x000000ffff007224 */ /* 0x000fe400078e0004 */
[----:B------:R-:W-:Y:S02]  /*3e1e0*/  IMAD.MOV.U32 R2, RZ, RZ, R6 ;  /* 0x000000ffff027224 */ /* 0x000fe400078e0006 */
[----:B------:R-:W-:Y:S01]  /*3e1f0*/  IMAD.MOV.U32 R3, RZ, RZ, R7 ;  /* 0x000000ffff037224 */ /* 0x000fe200078e0007 */
[----:B------:R-:W-:Y:S06]  /*3e200*/  BRA `(.L_x_40799) ;  /* 0x0000000000087947 */ /* 0x000fec0003800000 */
.L_x_40798:
[----:B------:R0:W2:Y:S02]  /*3e210*/  DMUL R2, RZ, R14 ;  /* 0x0000000eff027228 */ /* 0x0000a40000000000 */
[----:B0-2---:R-:W-:-:S07]  /*3e220*/  IMAD.MOV.U32 R0, RZ, RZ, RZ ;  /* 0x000000ffff007224 */ /* 0x005fce00078e00ff */
.L_x_40799:
[----:B------:R-:W-:Y:S05]  /*3e230*/  BSYNC.RECONVERGENT B3 ;  /* 0x0000000000037941 */ /* 0x000fea0003800200 */
.L_x_40797:
        /* <DEDUP_REMOVED lines=73> */
.L_x_40789:
        /* <DEDUP_REMOVED lines=125> */
.L_x_40801:
[----:B------:R-:W-:Y:S05]  /*3eea0*/  BSYNC.RECONVERGENT B0 ;  /* 0x0000000000007941 */ /* 0x000fea0003800200 */
.L_x_40800:
        /* <DEDUP_REMOVED lines=62> */
.L_x_40805:
[----:B------:R-:W-:Y:S05]  /*3f290*/  BSYNC.RECONVERGENT B4 ;  /* 0x0000000000047941 */ /* 0x000fea0003800200 */
.L_x_40804:
[----:B------:R-:W-:Y:S01]  /*3f2a0*/  VIADD R0, R4, 0x1 ;  /* 0x0000000104007836 */ /* 0x000fe20000000000 */
[----:B------:R-:W-:Y:S06]  /*3f2b0*/  BRA `(.L_x_40806) ;  /* 0x0000000000087947 */ /* 0x000fec0003800000 */
.L_x_40803:
[----:B------:R0:W3:Y:S02]  /*3f2c0*/  DMUL R2, RZ, R14 ;  /* 0x0000000eff027228 */ /* 0x0000e40000000000 */
[----:B0--3--:R-:W-:-:S07]  /*3f2d0*/  IMAD.MOV.U32 R0, RZ, RZ, 0x1 ;  /* 0x00000001ff007424 */ /* 0x009fce00078e00ff */
.L_x_40806:
[----:B------:R-:W-:Y:S05]  /*3f2e0*/  BSYNC.RECONVERGENT B3 ;  /* 0x0000000000037941 */ /* 0x000fea0003800200 */
.L_x_40802:
        /* <DEDUP_REMOVED lines=127> */
.L_x_40808:
[----:B------:R0:W3:Y:S02]  /*3fae0*/  DMUL R2, RZ, R14 ;  /* 0x0000000eff027228 */ /* 0x0000e40000000000 */
[----:B0--3--:R-:W-:-:S07]  /*3faf0*/  IMAD.MOV.U32 R0, RZ, RZ, RZ ;  /* 0x000000ffff007224 */ /* 0x009fce00078e00ff */
.L_x_40809:
[----:B------:R-:W-:Y:S05]  /*3fb00*/  BSYNC.RECONVERGENT B3 ;  /* 0x0000000000037941 */ /* 0x000fea0003800200 */
.L_x_40807:
        /* <DEDUP_REMOVED lines=84> */
.L_x_40788:
        /* <DEDUP_REMOVED lines=10> */
.L_x_40810:
[----:B------:R-:W0:Y:S02]  /*400f0*/  DADD R14, R14, -R14 ;  /* 0x000000000e0e7229 */ /* 0x000e24000000080e */
[----:B0-----:R-:W-:Y:S02]  /*40100*/  IMAD.MOV.U32 R12, RZ, RZ, R14 ;  /* 0x000000ffff0c7224 */ /* 0x001fe400078e000e */
[----:B------:R-:W-:Y:S01]  /*40110*/  IMAD.MOV.U32 R13, RZ, RZ, R15 ;  /* 0x000000ffff0d7224 */ /* 0x000fe200078e000f */
[----:B------:R-:W-:Y:S06]  /*40120*/  BRA `(.L_x_40717) ;  /* 0x0000001400947947 */ /* 0x000fec0003800000 */
.L_x_40787:
        /* <DEDUP_REMOVED lines=50> */
.L_x_40814:
[----:B------:R-:W-:Y:S05]  /*40450*/  BSYNC.RECONVERGENT B4 ;  /* 0x0000000000047941 */ /* 0x000fea0003800200 */
.L_x_40813:
[----:B------:R-:W-:Y:S01]  /*40460*/  VIADD R0, R4, 0x1 ;  /* 0x0000000104007836 */ /* 0x000fe20000000000 */
[----:B------:R-:W-:Y:S06]  /*40470*/  BRA `(.L_x_40815) ;  /* 0x0000000000087947 */ /* 0x000fec0003800000 */
.L_x_40812:
[----:B------:R0:W3:Y:S02]  /*40480*/  DMUL R2, RZ, R14 ;  /* 0x0000000eff027228 */ /* 0x0000e40000000000 */
[----:B0--3--:R-:W-:-:S07]  /*40490*/  IMAD.MOV.U32 R0, RZ, RZ, 0x1 ;  /* 0x00000001ff007424 */ /* 0x009fce00078e00ff */
.L_x_40815:
[----:B------:R-:W-:Y:S05]  /*404a0*/  BSYNC.RECONVERGENT B3 ;  /* 0x0000000000037941 */ /* 0x000fea0003800200 */
.L_x_40811:
        /* <DEDUP_REMOVED lines=117> */
.L_x_40817:
[----:B------:R0:W3:Y:S02]  /*40c00*/  DMUL R2, RZ, R14 ;  /* 0x0000000eff027228 */ /* 0x0000e40000000000 */
[----:B0--3--:R-:W-:-:S07]  /*40c10*/  IMAD.MOV.U32 R0, RZ, RZ, RZ ;  /* 0x000000ffff007224 */ /* 0x009fce00078e00ff */
.L_x_40818:
[----:B------:R-:W-:Y:S05]  /*40c20*/  BSYNC.RECONVERGENT B3 ;  /* 0x0000000000037941 */ /* 0x000fea0003800200 */
.L_x_40816:
        /* <DEDUP_REMOVED lines=64> */
.L_x_40786:
        /* <DEDUP_REMOVED lines=116> */
[----:B------:R3:W4:Y:S02]  /*41770*/  @!P1 DMUL R12, R2, R4 ;  /* 0x00000004020c9228 */ /* 0x0007240000000000 */
.L_x_40717:
[----:B------:R-:W-:Y:S05]  /*41780*/  BSYNC.RECONVERGENT B1 ;  /* 0x0000000000017941 */ /* 0x000fea0003800200 */
.L_x_40716:
        /* <DEDUP_REMOVED lines=290> */
.L_x_40828:
        /* <DEDUP_REMOVED lines=50> */
[----:B-12-4-:R-:W-:Y:S05]  /*42cd0*/  CALL.REL.NOINC `($__internal_75_$__cuda_sm20_div_rn_f64_full) ;  /* 0x0000014400fc7944 */ /* 0x016fea0003c00000 */
.L_x_40831:
[----:B------:R-:W-:Y:S05]  /*42ce0*/  BSYNC.RECONVERGENT B4 ;  /* 0x0000000000047941 */ /* 0x000fea0003800200 */
.L_x_40830:
        /* <DEDUP_REMOVED lines=77> */
.L_x_40829:
[----:B------:R-:W-:Y:S05]  /*431c0*/  BSYNC.RECONVERGENT B3 ;  /* 0x0000000000037941 */ /* 0x000fea0003800200 */
.L_x_40827:
        /* <DEDUP_REMOVED lines=53> */
[----:B01234-:R-:W-:Y:S05]  /*43520*/  CALL.REL.NOINC `($__internal_75_$__cuda_sm20_div_rn_f64_full) ;  /* 0x0000013c00e87944 */ /* 0x01ffea0003c00000 */
.L_x_40833:
[----:B------:R-:W-:Y:S05]  /*43530*/  BSYNC.RECONVERGENT B3 ;  /* 0x0000000000037941 */ /* 0x000fea0003800200 */
.L_x_40832:
        /* <DEDUP_REMOVED lines=176> */
.L_x_40835:
[----:B------:R-:W-:Y:S02]  /*44040*/  FSEL R2, RZ, 3.37028055040000000000e+12, P0 ;  /* 0x54442d18ff027808 */ /* 0x000fe40000000000 */
[----:B------:R-:W-:-:S07]  /*44050*/  FSEL R3, RZ, 2.1426990032196044922, P0 ;  /* 0x400921fbff037808 */ /* 0x000fce0000000000 */
.L_x_40836:
[----:B------:R-:W-:Y:S05]  /*44060*/  BSYNC.RECONVERGENT B0 ;  /* 0x0000000000007941 */ /* 0x000fea0003800200 */
.L_x_40834:
        /* <DEDUP_REMOVED lines=14> */
.L_x_40826:
        /* <DEDUP_REMOVED lines=251> */
.L_x_40840:
[----:B------:R-:W-:Y:S05]  /*45100*/  BSYNC.RECONVERGENT B0 ;  /* 0x0000000000007941 */ /* 0x000fea0003800200 */
.L_x_40839:
[----:B------:R-:W-:Y:S04]  /*45110*/  BSSY.RECONVERGENT B3, `(.L_x_40841) ;  /* 0x0000008000037945 */ /* 0x000fe80003800200 */
[----:B------:R-:W-:Y:S05]  /*45120*/  @P4 BRA P5, `(.L_x_40842) ;  /* 0x0000000000184947 */ /* 0x000fea0002800000 */
[----:B------:R-:W-:Y:S01]  /*45130*/  IMAD.MOV.U32 R2, RZ, RZ, R10 ;  /* 0x000000ffff027224 */ /* 0x000fe200078e000a */
[----:B------:R-:W-:Y:S01]  /*45140*/  MOV R0, 0x45190 ;  /* 0x0004519000007802 */ /* 0x000fe20000000f00 */
[----:B------:R-:W-:Y:S02]  /*45150*/  IMAD.MOV.U32 R3, RZ, RZ, R11 ;  /* 0x000000ffff037224 */ /* 0x000fe400078e000b */
[----:B------:R-:W-:Y:S02]  /*45160*/  IMAD.MOV.U32 R48, RZ, RZ, R16 ;  /* 0x000000ffff307224 */ /* 0x000fe400078e0010 */
[----:B------:R-:W-:-:S07]  /*45170*/  IMAD.MOV.U32 R49, RZ, RZ, R17 ;  /* 0x000000ffff317224 */ /* 0x000fce00078e0011 */
[----:B01234-:R-:W-:Y:S05]  /*45180*/  CALL.REL.NOINC `($__internal_75_$__cuda_sm20_div_rn_f64_full) ;  /* 0x0000012000d07944 */ /* 0x01ffea0003c00000 */
.L_x_40842:
[----:B------:R-:W-:Y:S05]  /*45190*/  BSYNC.RECONVERGENT B3 ;  /* 0x0000000000037941 */ /* 0x000fea0003800200 */
.L_x_40841:
        /* <DEDUP_REMOVED lines=176> */
.L_x_40844:
[----:B------:R-:W-:Y:S02]  /*45ca0*/  FSEL R2, RZ, 3.37028055040000000000e+12, P0 ;  /* 0x54442d18ff027808 */ /* 0x000fe40000000000 */
[----:B------:R-:W-:-:S07]  /*45cb0*/  FSEL R3, RZ, 2.1426990032196044922, P0 ;  /* 0x400921fbff037808 */ /* 0x000fce0000000000 */
.L_x_40845:
[----:B------:R-:W-:Y:S05]  /*45cc0*/  BSYNC.RECONVERGENT B0 ;  /* 0x0000000000007941 */ /* 0x000fea0003800200 */
.L_x_40843:
        /* <DEDUP_REMOVED lines=14> */
.L_x_40838:
        /* <DEDUP_REMOVED lines=31> */
[----:B------:R0:W3:Y:S02]  /*45fa0*/  DADD R50, R2, R2 ;  /* 0x0000000002327229 */ /* 0x0000e40000000002 */
        /* <DEDUP_REMOVED lines=70> */
[----:B---3--:R-:W0:Y:S02]  /*46410*/  DMUL R26, R26, R26 ;  /* 0x0000001a1a1a7228 */ /* 0x008e240000000000 */
.L_x_40847:
[----:B------:R-:W3:Y:S02]  /*46420*/  DSETP.GEU.AND P6, PT, R20, R56, PT ;  /* 0x000000381400722a */ /* 0x000ee40003fce000 */
[----:B---3--:R-:W-:Y:S02]  /*46430*/  FSEL R62, R56, R20, P6 ;  /* 0x00000014383e7208 */ /* 0x008fe40003000000 */
[----:B------:R-:W-:Y:S02]  /*46440*/  FSEL R63, R57, R21, P6 ;  /* 0x00000015393f7208 */ /* 0x000fe40003000000 */
[----:B------:R-:W-:Y:S02]  /*46450*/  FSEL R3, R21, R57, P6 ;  /* 0x0000003915037208 */ /* 0x000fe40003000000 */
[----:B------:R-:W-:-:S03]  /*46460*/  FSEL R20, R20, R56, P6 ;  /* 0x0000003814147208 */ /* 0x000fc60003000000 */
[----:B------:R-:W-:-:S15]  /*46470*/  IMAD.MOV.U32 R21, RZ, RZ, R3 ;  /* 0x000000ffff157224 */ /* 0x000fde00078e0003 */
[----:B------:R-:W-:-:S15]  /*46480*/  NOP ;  /* 0x0000000000007918 */ /* 0x000fde0000000000 */
[----:B------:R-:W-:-:S15]  /*46490*/  NOP ;  /* 0x0000000000007918 */ /* 0x000fde0000000000 */
[----:B------:R-:W-:-:S08]  /*464a0*/  NOP ;  /* 0x0000000000007918 */ /* 0x000fd00000000000 */
        /* <DEDUP_REMOVED lines=30> */
[----:B------:R-:W-:-:S05]  /*46690*/  FSEL R18, R62, R18, P2 ;  /* 0x000000123e127208 */ /* 0x000fca0001000000 */
        /* <DEDUP_REMOVED lines=57> */
[----:B0-----:R-:W-:Y:S01]  /*46a30*/  FSEL R51, R63, R49, P3 ;  /* 0x000000313f337208 */ /* 0x001fe20001800000 */
[----:B------:R-:W-:-:S15]  /*46a40*/  IMAD.MOV.U32 R50, RZ, RZ, R2 ;  /* 0x000000ffff327224 */ /* 0x000fde00078e0002 */
[----:B------:R-:W-:-:S15]  /*46a50*/  NOP ;  /* 0x0000000000007918 */ /* 0x000fde0000000000 */
[----:B------:R-:W-:-:S15]  /*46a60*/  NOP ;  /* 0x0000000000007918 */ /* 0x000fde0000000000 */
[----:B------:R-:W-:-:S15]  /*46a70*/  NOP ;  /* 0x0000000000007918 */ /* 0x000fde0000000000 */
[----:B------:R-:W-:-:S01]  /*46a80*/  NOP ;  /* 0x0000000000007918 */ /* 0x000fc20000000000 */
[----:B---3--:R0:W3:Y:S02]  /*46a90*/  DSETP.GEU.AND P2, PT, R62, R48, P2 ;  /* 0x000000303e00722a */ /* 0x0080e4000174e000 */
[----:B0-----:R-:W-:Y:S01]  /*46aa0*/  FSEL R49, R61, R25, P5 ;  /* 0x000000193d317208 */ /* 0x001fe20002800000 */
[----:B------:R-:W-:-:S15]  /*46ab0*/  IMAD.MOV.U32 R48, RZ, RZ, R0 ;  /* 0x000000ffff307224 */ /* 0x000fde00078e0000 */
[----:B------:R-:W-:-:S15]  /*46ac0*/  NOP ;  /* 0x0000000000007918 */ /* 0x000fde0000000000 */
[----:B------:R-:W-:-:S15]  /*46ad0*/  NOP ;  /* 0x0000000000007918 */ /* 0x000fde0000000000 */
[----:B------:R-:W-:-:S15]  /*46ae0*/  NOP ;  /* 0x0000000000007918 */ /* 0x000fde0000000000 */
[----:B------:R-:W-:-:S01]  /*46af0*/  NOP ;  /* 0x0000000000007918 */ /* 0x000fc20000000000 */
[----:B---3--:R0:W3:Y:S02]  /*46b00*/  DSETP.GEU.AND P2, PT, R60, R24, P2 ;  /* 0x000000183c00722a */ /* 0x0080e4000174e000 */
[----:B0-----:R-:W-:Y:S02]  /*46b10*/  FSEL R24, R44, R22, P6 ;  /* 0x000000162c187208 */ /* 0x001fe40003000000 */
[----:B------:R-:W-:-:S15]  /*46b20*/  FSEL R25, R45, R23, P6 ;  /* 0x000000172d197208 */ /* 0x000fde0003000000 */
[----:B------:R-:W-:-:S15]  /*46b30*/  NOP ;  /* 0x0000000000007918 */ /* 0x000fde0000000000 */
[----:B------:R-:W-:-:S15]  /*46b40*/  NOP ;  /* 0x0000000000007918 */ /* 0x000fde0000000000 */
[----:B------:R-:W-:-:S15]  /*46b50*/  NOP ;  /* 0x0000000000007918 */ /* 0x000fde0000000000 */
        /* <DEDUP_REMOVED lines=18> */
[----:B------:R-:W-:Y:S06]  /*46c80*/  @!P0 BRA `(.L_x_40847) ;  /* 0xfffffff400e48947 */ /* 0x000fec000383ffff */
[----:B------:R-:W-:Y:S05]  /*46c90*/  BSYNC.RECONVERGENT B0 ;  /* 0x0000000000007941 */ /* 0x000fea0003800200 */
.L_x_40846:
        /* <DEDUP_REMOVED lines=257> */
.L_x_40849:
        /* <DEDUP_REMOVED lines=51> */
.L_x_40852:
[----:B------:R-:W-:Y:S05]  /*47fe0*/  BSYNC.RECONVERGENT B4 ;  /* 0x0000000000047941 */ /* 0x000fea0003800200 */
.L_x_40851:
        /* <DEDUP_REMOVED lines=77> */
.L_x_40850:
[----:B------:R-:W-:Y:S05]  /*484c0*/  BSYNC.RECONVERGENT B3 ;  /* 0x0000000000037941 */ /* 0x000fea0003800200 */
.L_x_40848:
        /* <DEDUP_REMOVED lines=54> */
.L_x_40854:
[----:B------:R-:W-:Y:S05]  /*48830*/  BSYNC.RECONVERGENT B3 ;  /* 0x0000000000037941 */ /* 0x000fea0003800200 */
.L_x_40853:
        /* <DEDUP_REMOVED lines=176> */
.L_x_40856:
[----:B------:R-:W-:Y:S02]  /*49340*/  FSEL R2, RZ, 3.37028055040000000000e+12, P0 ;  /* 0x54442d18ff027808 */ /* 0x000fe40000000000 */
[----:B------:R-:W-:-:S07]  /*49350*/  FSEL R3, RZ, 2.1426990032196044922, P0 ;  /* 0x400921fbff037808 */ /* 0x000fce0000000000 */
.L_x_40857:
[----:B------:R-:W-:Y:S05]  /*49360*/  BSYNC.RECONVERGENT B0 ;  /* 0x0000000000007941 */ /* 0x000fea0003800200 */
.L_x_40855:
        /* <DEDUP_REMOVED lines=14> */
.L_x_40825:
        /* <DEDUP_REMOVED lines=325> */
.L_x_40859:
[----:B------:R-:W-:Y:S05]  /*4a8a0*/  BSYNC.RECONVERGENT B0 ;  /* 0x0000000000007941 */ /* 0x000fea0003800200 */
.L_x_40858:
        /* <DEDUP_REMOVED lines=8> */
.L_x_40861:
[----:B------:R-:W-:Y:S05]  /*4a930*/  BSYNC.RECONVERGENT B3 ;  /* 0x0000000000037941 */ /* 0x000fea0003800200 */
.L_x_40860:
        /* <DEDUP_REMOVED lines=176> */
.L_x_40863:
[----:B------:R-:W-:Y:S02]  /*4b440*/  FSEL R2, RZ, 3.37028055040000000000e+12, P0 ;  /* 0x54442d18ff027808 */ /* 0x000fe40000000000 */
[----:B------:R-:W-:-:S07]  /*4b450*/  FSEL R3, RZ, 2.1426990032196044922, P0 ;  /* 0x400921fbff037808 */ /* 0x000fce0000000000 */
.L_x_40864:
[----:B------:R-:W-:Y:S05]  /*4b460*/  BSYNC.RECONVERGENT B0 ;  /* 0x0000000000007941 */ /* 0x000fea0003800200 */
.L_x_40862:
        /* <DEDUP_REMOVED lines=10> */
.L_x_40824:
        /* <DEDUP_REMOVED lines=206> */
.L_x_40867:
        /* <DEDUP_REMOVED lines=51> */
.L_x_40870:
[----:B------:R-:W-:Y:S05]  /*4c520*/  BSYNC.RECONVERGENT B4 ;  /* 0x0000000000047941 */ /* 0x000fea0003800200 */
.L_x_40869:
        /* <DEDUP_REMOVED lines=77> */
.L_x_40868:
[----:B------:R-:W-:Y:S05]  /*4ca00*/  BSYNC.RECONVERGENT B3 ;  /* 0x0000000000037941 */ /* 0x000fea0003800200 */
.L_x_40866:
        /* <DEDUP_REMOVED lines=187> */
.L_x_40865:
        /* <DEDUP_REMOVED lines=193> */
.L_x_40823:
        /* <DEDUP_REMOVED lines=50> */
[----:B-12-4-:R-:W-:Y:S05]  /*4e4f0*/  CALL.REL.NOINC `($__internal_75_$__cuda_sm20_div_rn_f64_full) ;  /* 0x0000008c00f47944 */ /* 0x016fea0003c00000 */
[----:B------:R-:W-:Y:S02]  /*4e500*/  IMAD.MOV.U32 R8, RZ, RZ, R2 ;  /* 0x000000ffff087224 */ /* 0x000fe400078e0002 */
[----:B------:R-:W-:-:S07]  /*4e510*/  IMAD.MOV.U32 R9, RZ, RZ, R3 ;  /* 0x000000ffff097224 */ /* 0x000fce00078e0003 */
.L_x_40872:
[----:B------:R-:W-:Y:S05]  /*4e520*/  BSYNC.RECONVERGENT B3 ;  /* 0x0000000000037941 */ /* 0x000fea0003800200 */
.L_x_40871:
        /* <DEDUP_REMOVED lines=51> */
.L_x_40874:
[----:B------:R-:W-:Y:S05]  /*4e860*/  BSYNC.RECONVERGENT B3 ;  /* 0x0000000000037941 */ /* 0x000fea0003800200 */
.L_x_40873:
        /* <DEDUP_REMOVED lines=334> */
.L_x_40876:
[----:B------:R-:W-:Y:S05]  /*4fd50*/  BSYNC.RECONVERGENT B0 ;  /* 0x0000000000007941 */ /* 0x000fea0003800200 */
.L_x_40875:
        /* <DEDUP_REMOVED lines=8> */
[----:B01234-:R-:W-:Y:S05]  /*4fde0*/  CALL.REL.NOINC `($__internal_75_$__cuda_sm20_div_rn_f64_full) ;  /* 0x0000007400b87944 */ /* 0x01ffea0003c00000 */
.L_x_40878:
[----:B------:R-:W-:Y:S05]  /*4fdf0*/  BSYNC.RECONVERGENT B3 ;  /* 0x0000000000037941 */ /* 0x000fea0003800200 */
.L_x_40877:
[----:B------:R-:W-:Y:S01]  /*4fe00*/  IMAD.MOV.U32 R6, RZ, RZ, -0x2449a4b7 ;  /* 0xdbb65b49ff067424 */ /* 0x000fe200078e00ff */
[----:B------:R-:W-:Y:S01]  /*4fe10*/  UMOV UR6, 0x2a25ff7e ;  /* 0x2a25ff7e00067882 */ /* 0x000fe20000000000 */
[----:B------:R-:W-:Y:S01]  /*4fe20*/  IMAD.MOV.U32 R7, RZ, RZ, 0x3f2d3b63 ;  /* 0x3f2d3b63ff077424 */ /* 0x000fe200078e00ff */
[----:B------:R-:W-:Y:S01]  /*4fe30*/  UMOV UR7, 0x3ef53e1d ;  /* 0x3ef53e1d00077882 */ /* 0x000fe20000000000 */
[----:B------:R-:W5:Y:S01]  /*4fe40*/  DMUL R4, R2, R2 ;  /* 0x0000000202047228 */ /* 0x000f620000000000 */
[----:B------:R-:W-:Y:S01]  /*4fe50*/  ISETP.GE.AND P2, PT, R29, RZ, PT ;  /* 0x000000ff1d00720c */ /* 0x000fe20003f46270 */
[----:B------:R-:W-:Y:S03]  /*4fe60*/  BSSY.RECONVERGENT B0, `(.L_x_40879) ;  /* 0x00000ac000007945 */ /* 0x000fe60003800200 */
[----:B0-----:R-:W-:-:S15]  /*4fe70*/  @P1 PLOP3.LUT P0, PT, P2, PT, PT, 0x80, 0x8 ;  /* 0x000000000008181c */ /* 0x001fde000170f070 */
[----:B------:R-:W-:-:S15]  /*4fe80*/  NOP ;  /* 0x0000000000007918 */ /* 0x000fde0000000000 */
[----:B------:R-:W-:-:S15]  /*4fe90*/  NOP ;  /* 0x0000000000007918 */ /* 0x000fde0000000000 */
[----:B------:R-:W-:-:S14]  /*4fea0*/  NOP ;  /* 0x0000000000007918 */ /* 0x000fdc0000000000 */
[----:B-----5:R-:W0:Y:S01]  /*4feb0*/  DFMA R6, R4, -UR6, R6 ;  /* 0x8000000604067c2b */ /* 0x020e220008000006 */
        /* <DEDUP_REMOVED lines=164> */
.L_x_40880:
[----:B------:R-:W-:Y:S02]  /*50900*/  FSEL R2, RZ, 3.37028055040000000000e+12, P0 ;  /* 0x54442d18ff027808 */ /* 0x000fe40000000000 */
[----:B------:R-:W-:-:S07]  /*50910*/  FSEL R3, RZ, 2.1426990032196044922, P0 ;  /* 0x400921fbff037808 */ /* 0x000fce0000000000 */
.L_x_40881:
[----:B------:R-:W-:Y:S05]  /*50920*/  BSYNC.RECONVERGENT B0 ;  /* 0x0000000000007941 */ /* 0x000fea0003800200 */
.L_x_40879:
        /* <DEDUP_REMOVED lines=14> */
.L_x_40822:
[----:B------:R-:W5:Y:S01]  /*50a10*/  DSETP.GEU.AND P0, PT, |R30|, 1.4916681462400413487e-154, PT ;  /* 0x200000001e00742a */ /* 0x000f620003f0e200 */
        /* <DEDUP_REMOVED lines=15> */
[----:B-----5:R-:W-:-:S15]  /*50b10*/  DSETP.LT.AND P0, PT, |R28|, 1.4916681462400413487e-154, !P0 ;  /* 0x200000001c00742a */ /* 0x020fde0004701200 */
        /* <DEDUP_REMOVED lines=280> */
.L_x_40883:
[----:B------:R-:W-:Y:S05]  /*51ca0*/  BSYNC.RECONVERGENT B0 ;  /* 0x0000000000007941 */ /* 0x000fea0003800200 */
.L_x_40882:
        /* <DEDUP_REMOVED lines=8> */
.L_x_40885:
[----:B------:R-:W-:Y:S05]  /*51d30*/  BSYNC.RECONVERGENT B3 ;  /* 0x0000000000037941 */ /* 0x000fea0003800200 */
.L_x_40884:
        /* <DEDUP_REMOVED lines=176> */
.L_x_40887:
[----:B------:R-:W-:Y:S02]  /*52840*/  FSEL R2, RZ, 3.37028055040000000000e+12, P0 ;  /* 0x54442d18ff027808 */ /* 0x000fe40000000000 */
[----:B------:R-:W-:-:S07]  /*52850*/  FSEL R3, RZ, 2.1426990032196044922, P0 ;  /* 0x400921fbff037808 */ /* 0x000fce0000000000 */
.L_x_40888:
[----:B------:R-:W-:Y:S05]  /*52860*/  BSYNC.RECONVERGENT B0 ;  /* 0x0000000000007941 */ /* 0x000fea0003800200 */
.L_x_40886:
        /* <DEDUP_REMOVED lines=9> */
.L_x_40837:
[----:B------:R-:W-:Y:S05]  /*52900*/  BSYNC.RECONVERGENT B2 ;  /* 0x0000000000027941 */ /* 0x000fea0003800200 */
.L_x_40821:
        /* <DEDUP_REMOVED lines=144> */
.L_x_40894:
[----:B------:R-:W-:Y:S05]  /*53210*/  BSYNC.RECONVERGENT B0 ;  /* 0x0000000000007941 */ /* 0x000fea0003800200 */
.L_x_40893:
        /* <DEDUP_REMOVED lines=47> */
[----:B-1234-:R-:W-:Y:S05]  /*53510*/  CALL.REL.NOINC `($_ZN2at6native27unrolled_elementwise_kernelIZZZNS0_50_GLOBAL__N__2680c7bb_12_PowKernel_cu_7dd49032_317024pow_tensor_tensor_kernelERNS_18TensorIteratorBaseEENKUlvE_clEvENKUlvE6_clEvEUlN3c107complexIdEES9_E_St5arrayIPcLm3EELi4E23TrivialOffsetCalculatorILi2EjESE_ILi1EjENS0_6memory15LoadWithoutCastENSH_16StoreWithoutCastEEEviT_T0_T2_T3_T4_T5_$__internal_trig_reduction_slowpathd) ;  /* 0x0000004800147944 */ /* 0x01efea0003c00000 */
[----:B------:R-:W-:Y:S02]  /*53520*/  IMAD.MOV.U32 R2, RZ, RZ, R4 ;  /* 0x000000ffff027224 */ /* 0x000fe400078e0004 */
[----:B------:R-:W-:Y:S02]  /*53530*/  IMAD.MOV.U32 R16, RZ, RZ, R6 ;  /* 0x000000ffff107224 */ /* 0x000fe400078e0006 */
[----:B------:R-:W-:-:S07]  /*53540*/  IMAD.MOV.U32 R17, RZ, RZ, R7 ;  /* 0x000000ffff117224 */ /* 0x000fce00078e0007 */
.L_x_40898:
[----:B------:R-:W-:Y:S05]  /*53550*/  BSYNC.RECONVERGENT B4 ;  /* 0x0000000000047941 */ /* 0x000fea0003800200 */
.L_x_40897:
[----:B------:R-:W-:Y:S01]  /*53560*/  VIADD R0, R2, 0x1 ;  /* 0x0000000102007836 */ /* 0x000fe20000000000 */
[----:B------:R-:W-:Y:S06]  /*53570*/  BRA `(.L_x_40899) ;  /* 0x0000000000087947 */ /* 0x000fec0003800000 */
.L_x_40896:
[----:B------:R0:W0:Y:S02]  /*53580*/  DMUL R16, RZ, R18 ;  /* 0x00000012ff107228 */ /* 0x0000240000000000 */
[----:B0-----:R-:W-:-:S07]  /*53590*/  IMAD.MOV.U32 R0, RZ, RZ, 0x1 ;  /* 0x00000001ff007424 */ /* 0x001fce00078e00ff */
.L_x_40899:
[----:B------:R-:W-:Y:S05]  /*535a0*/  BSYNC.RECONVERGENT B3 ;  /* 0x0000000000037941 */ /* 0x000fea0003800200 */
.L_x_40895:
        /* <DEDUP_REMOVED lines=112> */
[----:B-1--4-:R-:W-:Y:S05]  /*53cb0*/  CALL.REL.NOINC `($_ZN2at6native27unrolled_elementwise_kernelIZZZNS0_50_GLOBAL__N__2680c7bb_12_PowKernel_cu_7dd49032_317024pow_tensor_tensor_kernelERNS_18TensorIteratorBaseEENKUlvE_clEvENKUlvE6_clEvEUlN3c107complexIdEES9_E_St5arrayIPcLm3EELi4E23TrivialOffsetCalculatorILi2EjESE_ILi1EjENS0_6memory15LoadWithoutCastENSH_16StoreWithoutCastEEEviT_T0_T2_T3_T4_T5_$__internal_trig_reduction_slowpathd) ;  /* 0x00000040002c7944 */ /* 0x012fea0003c00000 */
[----:B------:R-:W-:Y:S02]  /*53cc0*/  IMAD.MOV.U32 R0, RZ, RZ, R4 ;  /* 0x000000ffff007224 */ /* 0x000fe400078e0004 */
[----:B------:R-:W-:Y:S02]  /*53cd0*/  IMAD.MOV.U32 R2, RZ, RZ, R6 ;  /* 0x000000ffff027224 */ /* 0x000fe400078e0006 */
[----:B------:R-:W-:Y:S01]  /*53ce0*/  IMAD.MOV.U32 R3, RZ, RZ, R7 ;  /* 0x000000ffff037224 */ /* 0x000fe200078e0007 */
[----:B------:R-:W-:Y:S06]  /*53cf0*/  BRA `(.L_x_40902) ;  /* 0x0000000000087947 */ /* 0x000fec0003800000 */
.L_x_40901:
[----:B------:R0:W2:Y:S02]  /*53d00*/  DMUL R2, RZ, R18 ;  /* 0x00000012ff027228 */ /* 0x0000a40000000000 */
[----:B0-2---:R-:W-:-:S07]  /*53d10*/  IMAD.MOV.U32 R0, RZ, RZ, RZ ;  /* 0x000000ffff007224 */ /* 0x005fce00078e00ff */
.L_x_40902:
[----:B------:R-:W-:Y:S05]  /*53d20*/  BSYNC.RECONVERGENT B3 ;  /* 0x0000000000037941 */ /* 0x000fea0003800200 */
.L_x_40900:
        /* <DEDUP_REMOVED lines=73> */
.L_x_40892:
        /* <DEDUP_REMOVED lines=125> */
.L_x_40904:
[----:B------:R-:W-:Y:S05]  /*54990*/  BSYNC.RECONVERGENT B0 ;  /* 0x0000000000007941 */ /* 0x000fea0003800200 */
.L_x_40903:
        /* <DEDUP_REMOVED lines=59> */
[----:B-12-4-:R-:W-:Y:S05]  /*54d50*/  CALL.REL.NOINC `($_ZN2at6native27unrolled_elementwise_kernelIZZZNS0_50_GLOBAL__N__2680c7bb_12_PowKernel_cu_7dd49032_317024pow_tensor_tensor_kernelERNS_18TensorIteratorBaseEENKUlvE_clEvENKUlvE6_clEvEUlN3c107complexIdEES9_E_St5arrayIPcLm3EELi4E23TrivialOffsetCalculatorILi2EjESE_ILi1EjENS0_6memory15LoadWithoutCastENSH_16StoreWithoutCastEEEviT_T0_T2_T3_T4_T5_$__internal_trig_reduction_slowpathd) ;  /* 0x0000003000047944 */ /* 0x016fea0003c00000 */
[----:B------:R-:W-:Y:S02]  /*54d60*/  IMAD.MOV.U32 R2, RZ, RZ, R6 ;  /* 0x000000ffff027224 */ /* 0x000fe400078e0006 */
[----:B------:R-:W-:-:S07]  /*54d70*/  IMAD.MOV.U32 R3, RZ, RZ, R7 ;  /* 0x000000ffff037224 */ /* 0x000fce00078e0007 */
.L_x_40908:
[----:B------:R-:W-:Y:S05]  /*54d80*/  BSYNC.RECONVERGENT B4 ;  /* 0x0000000000047941 */ /* 0x000fea0003800200 */
.L_x_40907:
[----:B------:R-:W-:Y:S01]  /*54d90*/  VIADD R0, R4, 0x1 ;  /* 0x0000000104007836 */ /* 0x000fe20000000000 */
[----:B------:R-:W-:Y:S06]  /*54da0*/  BRA `(.L_x_40909) ;  /* 0x0000000000087947 */ /* 0x000fec0003800000 */
.L_x_40906:
[----:B------:R0:W3:Y:S02]  /*54db0*/  DMUL R2, RZ, R18 ;  /* 0x00000012ff027228 */ /* 0x0000e40000000000 */
[----:B0--3--:R-:W-:-:S07]  /*54dc0*/  IMAD.MOV.U32 R0, RZ, RZ, 0x1 ;  /* 0x00000001ff007424 */ /* 0x009fce00078e00ff */
.L_x_40909:
[----:B------:R-:W-:Y:S05]  /*54dd0*/  BSYNC.RECONVERGENT B3 ;  /* 0x0000000000037941 */ /* 0x000fea0003800200 */
.L_x_40905:
        /* <DEDUP_REMOVED lines=127> */
.L_x_40911:
[----:B------:R0:W2:Y:S02]  /*555d0*/  DMUL R2, RZ, R18 ;  /* 0x00000012ff027228 */ /* 0x0000a40000000000 */
[----:B0-2---:R-:W-:-:S07]  /*555e0*/  IMAD.MOV.U32 R0, RZ, RZ, RZ ;  /* 0x000000ffff007224 */ /* 0x005fce00078e00ff */
.L_x_40912:
[----:B------:R-:W-:Y:S05]  /*555f0*/  BSYNC.RECONVERGENT B3 ;  /* 0x0000000000037941 */ /* 0x000fea0003800200 */
.L_x_40910:
        /* <DEDUP_REMOVED lines=84> */
.L_x_40891:
        /* <DEDUP_REMOVED lines=10> */
.L_x_40913:
[----:B------:R-:W0:Y:S02]  /*55be0*/  DADD R18, R18, -R18 ;  /* 0x0000000012127229 */ /* 0x000e240000000812 */
[----:B0-----:R-:W-:Y:S02]  /*55bf0*/  IMAD.MOV.U32 R16, RZ, RZ, R18 ;  /* 0x000000ffff107224 */ /* 0x001fe400078e0012 */
[----:B------:R-:W-:Y:S01]  /*55c00*/  IMAD.MOV.U32 R17, RZ, RZ, R19 ;  /* 0x000000ffff117224 */ /* 0x000fe200078e0013 */
[----:B------:R-:W-:Y:S06]  /*55c10*/  BRA `(.L_x_40820) ;  /* 0x0000001400947947 */ /* 0x000fec0003800000 */
.L_x_40890:
        /* <DEDUP_REMOVED lines=50> */
.L_x_40917:
[----:B------:R-:W-:Y:S05]  /*55f40*/  BSYNC.RECONVERGENT B4 ;  /* 0x0000000000047941 */ /* 0x000fea0003800200 */
.L_x_40916:
[----:B------:R-:W-:Y:S01]  /*55f50*/  VIADD R0, R4, 0x1 ;  /* 0x0000000104007836 */ /* 0x000fe20000000000 */
[----:B------:R-:W-:Y:S06]  /*55f60*/  BRA `(.L_x_40918) ;  /* 0x0000000000087947 */ /* 0x000fec0003800000 */
.L_x_40915:
[----:B------:R0:W3:Y:S02]  /*55f70*/  DMUL R2, RZ, R18 ;  /* 0x00000012ff027228 */ /* 0x0000e40000000000 */
[----:B0--3--:R-:W-:-:S07]  /*55f80*/  IMAD.MOV.U32 R0, RZ, RZ, 0x1 ;  /* 0x00000001ff007424 */ /* 0x009fce00078e00ff */
.L_x_40918:
[----:B------:R-:W-:Y:S05]  /*55f90*/  BSYNC.RECONVERGENT B3 ;  /* 0x0000000000037941 */ /* 0x000fea0003800200 */
.L_x_40914:
        /* <DEDUP_REMOVED lines=117> */
.L_x_40920:
[----:B------:R0:W2:Y:S02]  /*566f0*/  DMUL R2, RZ, R18 ;  /* 0x00000012ff027228 */ /* 0x0000a40000000000 */
[----:B0-2---:R-:W-:-:S07]  /*56700*/  IMAD.MOV.U32 R0, RZ, RZ, RZ ;  /* 0x000000ffff007224 */ /* 0x005fce00078e00ff */
.L_x_40921:
[----:B------:R-:W-:Y:S05]  /*56710*/  BSYNC.RECONVERGENT B3 ;  /* 0x0000000000037941 */ /* 0x000fea0003800200 */
.L_x_40919:
        /* <DEDUP_REMOVED lines=64> */
.L_x_40889:
        /* <DEDUP_REMOVED lines=116> */
[----:B------:R0:W3:Y:S02]  /*57260*/  @!P1 DMUL R16, R2, R4 ;  /* 0x0000000402109228 */ /* 0x0000e40000000000 */
.L_x_40820:
[----:B------:R-:W-:Y:S05]  /*57270*/  BSYNC.RECONVERGENT B1 ;  /* 0x0000000000017941 */ /* 0x000fea0003800200 */
.L_x_40819:
        /* <DEDUP_REMOVED lines=19> */
.L_x_40924:
[----:B------:R-:W-:Y:S05]  /*573b0*/  BSYNC.RELIABLE B1 ;  /* 0x0000000000017941 */ /* 0x000fea0003800100 */
.L_x_40923:
[----:B------:R-:W-:Y:S01]  /*573c0*/  ISETP.GE.AND P0, PT, R46, UR4, PT ;  /* 0x000000042e007c0c */ /* 0x000fe2000bf06270 */
[----:B0--3--:R-:W-:-:S12]  /*573d0*/  IMAD.U32 R5, RZ, RZ, UR10 ;  /* 0x0000000aff057e24 */ /* 0x009fd8000f8e00ff */
[----:B------:R-:W0:Y:S01]  /*573e0*/  @!P0 LDC.64 R2, c[0x0][0x390] ;  /* 0x0000e400ff028b82 */ /* 0x000e220000000a00 */
[----:B------:R-:W-:Y:S02]  /*573f0*/  @!P0 IMAD R5, R5, 0x200, R46 ;  /* 0x0000020005058824 */ /* 0x000fe400078e022e */
[----:B------:R-:W-:Y:S02]  /*57400*/  @!P0 VIADD R46, R46, 0x80 ;  /* 0x000000802e2e8836 */ /* 0x000fe40000000000 */
[----:B0-----:R-:W-:-:S05]  /*57410*/  @!P0 IMAD.WIDE.U32 R2, R5, 0x10, R2 ;  /* 0x0000001005028825 */ /* 0x001fca00078e0002 */
[----:B----4-:R3:W-:Y:S02]  /*57420*/  @!P0 STG.E.128 desc[UR8][R2.64], R12 ;  /* 0x0000000c02008986 */ /* 0x0107e4000c101d08 */
.L_x_40925:
[----:B------:R-:W-:Y:S05]  /*57430*/  BSYNC.RECONVERGENT B0 ;  /* 0x0000000000007941 */ /* 0x000fea0003800200 */
.L_x_40922:
        /* <DEDUP_REMOVED lines=9> */
        .weak           $__internal_75_$__cuda_sm20_div_rn_f64_full
        .type           $__internal_75_$__cuda_sm20_div_rn_f64_full,@function
        .size           $__internal_75_$__cuda_sm20_div_rn_f64_full,($_ZN2at6native27unrolled_elementwise_kernelIZZZNS0_50_GLOBAL__N__2680c7bb_12_PowKernel_cu_7dd49032_317024pow_tensor_tensor_kernelERNS_18TensorIteratorBaseEENKUlvE_clEvENKUlvE6_clEvEUlN3c107complexIdEES9_E_St5arrayIPcLm3EELi4E23TrivialOffsetCalculatorILi2EjESE_ILi1EjENS0_6memory15LoadWithoutCastENSH_16StoreWithoutCastEEEviT_T0_T2_T3_T4_T5_$__internal_trig_reduction_slowpathd - $__internal_75_$__cuda_sm20_div_rn_f64_full)
$__internal_75_$__cuda_sm20_div_rn_f64_full:
[----:B------:R-:W-:Y:S01]  /*574d0*/  IMAD.MOV.U32 R53, RZ, RZ, R3 ;  /* 0x000000ffff357224 */ /* 0x000fe200078e0003 */
[C---:B------:R-:W-:Y:S01]  /*574e0*/  LOP3.LUT R5, R49.reuse, 0x7ff00000, RZ, 0xc0, !PT ;  /* 0x7ff0000031057812 */ /* 0x040fe200078ec0ff */
[----:B------:R-:W-:Y:S01]  /*574f0*/  IMAD.MOV.U32 R52, RZ, RZ, R2 ;  /* 0x000000ffff347224 */ /* 0x000fe200078e0002 */
[----:B------:R-:W-:Y:S01]  /*57500*/  FSETP.GEU.AND P2, PT, |R49|, 1.469367938527859385e-39, PT ;  /* 0x001000003100780b */ /* 0x000fe20003f4e200 */
[----:B------:R-:W-:Y:S01]  /*57510*/  IMAD.MOV.U32 R58, RZ, RZ, 0x1 ;  /* 0x00000001ff3a7424 */ /* 0x000fe200078e00ff */
[C---:B------:R-:W-:Y:S01]  /*57520*/  FSETP.GEU.AND P0, PT, |R53|.reuse, 1.469367938527859385e-39, PT ;  /* 0x001000003500780b */ /* 0x040fe20003f0e200 */
[----:B------:R-:W-:Y:S01]  /*57530*/  IMAD.MOV.U32 R54, RZ, RZ, R52 ;  /* 0x000000ffff367224 */ /* 0x000fe200078e0034 */
[----:B------:R-:W-:Y:S01]  /*57540*/  LOP3.LUT R2, R53, 0x7ff00000, RZ, 0xc0, !PT ;  /* 0x7ff0000035027812 */ /* 0x000fe200078ec0ff */
[----:B------:R-:W-:Y:S01]  /*57550*/  BSSY.RECONVERGENT B0, `(.L_x_40926) ;  /* 0x000007c000007945 */ /* 0x000fe20003800200 */
[----:B------:R-:W-:Y:S02]  /*57560*/  LOP3.LUT R44, R49, 0x800fffff, RZ, 0xc0, !PT ;  /* 0x800fffff312c7812 */ /* 0x000fe400078ec0ff */
[----:B------:R-:W-:-:S02]  /*57570*/  ISETP.GE.U32.AND P4, PT, R2, R5, PT ;  /* 0x000000050200720c */ /* 0x000fc40003f86070 */
[----:B------:R-:W-:Y:S01]  /*57580*/  LOP3.LUT R45, R44, 0x3ff00000, RZ, 0xfc, !PT ;  /* 0x3ff000002c2d7812 */ /* 0x000fe200078efcff */
[----:B------:R-:W-:-:S04]  /*57590*/  IMAD.MOV.U32 R44, RZ, RZ, R48 ;  /* 0x000000ffff2c7224 */ /* 0x000fc800078e0030 */
[----:B------:R-:W-:Y:S02]  /*575a0*/  @!P0 LOP3.LUT R3, R49, 0x7ff00000, RZ, 0xc0, !PT ;  /* 0x7ff0000031038812 */ /* 0x000fe400078ec0ff */
[----:B------:R-:W0:Y:S02]  /*575b0*/  @!P2 DMUL R44, R48, 8.98846567431157953865e+307 ;  /* 0x7fe00000302ca828 */ /* 0x000e240000000000 */
[----:B------:R-:W-:Y:S01]  /*575c0*/  @!P0 ISETP.GE.U32.AND P3, PT, R2, R3, PT ;  /* 0x000000030200820c */ /* 0x000fe20003f66070 */
[----:B------:R-:W-:Y:S01]  /*575d0*/  IMAD.MOV.U32 R3, RZ, RZ, 0x1ca00000 ;  /* 0x1ca00000ff037424 */ /* 0x000fe200078e00ff */
[----:B0-----:R-:W0:Y:S01]  /*575e0*/  MUFU.RCP64H R59, R45 ;  /* 0x0000002d003b7308 */ /* 0x001e220000001800 */
[----:B------:R-:W-:-:S03]  /*575f0*/  @!P2 LOP3.LUT R5, R45, 0x7ff00000, RZ, 0xc0, !PT ;  /* 0x7ff000002d05a812 */ /* 0x000fc600078ec0ff */
[C---:B------:R-:W-:Y:S02]  /*57600*/  @!P0 SEL R6, R3.reuse, 0x63400000, !P3 ;  /* 0x6340000003068807 */ /* 0x040fe40005800000 */
[----:B------:R-:W-:Y:S02]  /*57610*/  SEL R4, R3, 0x63400000, !P4 ;  /* 0x6340000003047807 */ /* 0x000fe40006000000 */
[--C-:B------:R-:W-:Y:S02]  /*57620*/  @!P0 LOP3.LUT R6, R6, 0x80000000, R53.reuse, 0xf8, !PT ;  /* 0x8000000006068812 */ /* 0x100fe400078ef835 */
[----:B------:R-:W-:Y:S01]  /*57630*/  LOP3.LUT R55, R4, 0x800fffff, R53, 0xf8, !PT ;  /* 0x800fffff04377812 */ /* 0x000fe200078ef835 */
[----:B------:R-:W-:Y:S01]  /*57640*/  IMAD.MOV.U32 R4, RZ, RZ, R2 ;  /* 0x000000ffff047224 */ /* 0x000fe200078e0002 */
[----:B------:R-:W-:Y:S01]  /*57650*/  @!P0 LOP3.LUT R7, R6, 0x100000, RZ, 0xfc, !PT ;  /* 0x0010000006078812 */ /* 0x000fe200078efcff */
[----:B------:R-:W-:-:S15]  /*57660*/  @!P0 IMAD.MOV.U32 R6, RZ, RZ, RZ ;  /* 0x000000ffff068224 */ /* 0x000fde00078e00ff */
[----:B------:R-:W-:-:S15]  /*57670*/  NOP ;  /* 0x0000000000007918 */ /* 0x000fde0000000000 */
[----:B------:R-:W-:-:S15]  /*57680*/  NOP ;  /* 0x0000000000007918 */ /* 0x000fde0000000000 */
[----:B------:R-:W-:-:S02]  /*57690*/  NOP ;  /* 0x0000000000007918 */ /* 0x000fc40000000000 */
        /* <DEDUP_REMOVED lines=79> */
.L_x_40927:
        /* <DEDUP_REMOVED lines=17> */
.L_x_40930:
[----:B------:R-:W-:Y:S01]  /*57ca0*/  LOP3.LUT R3, R49, 0x80000, RZ, 0xfc, !PT ;  /* 0x0008000031037812 */ /* 0x000fe200078efcff */
[----:B------:R-:W-:-:S04]  /*57cb0*/  IMAD.MOV.U32 R56, RZ, RZ, R48 ;  /* 0x000000ffff387224 */ /* 0x000fc800078e0030 */
[----:B------:R-:W-:Y:S01]  /*57cc0*/  IMAD.MOV.U32 R57, RZ, RZ, R3 ;  /* 0x000000ffff397224 */ /* 0x000fe200078e0003 */
[----:B------:R-:W-:Y:S06]  /*57cd0*/  BRA `(.L_x_40928) ;  /* 0x00000000000c7947 */ /* 0x000fec0003800000 */
.L_x_40929:
[----:B------:R-:W-:Y:S01]  /*57ce0*/  LOP3.LUT R3, R53, 0x80000, RZ, 0xfc, !PT ;  /* 0x0008000035037812 */ /* 0x000fe200078efcff */
[----:B------:R-:W-:-:S04]  /*57cf0*/  IMAD.MOV.U32 R56, RZ, RZ, R52 ;  /* 0x000000ffff387224 */ /* 0x000fc800078e0034 */
[----:B------:R-:W-:-:S07]  /*57d00*/  IMAD.MOV.U32 R57, RZ, RZ, R3 ;  /* 0x000000ffff397224 */ /* 0x000fce00078e0003 */
.L_x_40928:
[----:B------:R-:W-:Y:S05]  /*57d10*/  BSYNC.RECONVERGENT B0 ;  /* 0x0000000000007941 */ /* 0x000fea0003800200 */
.L_x_40926:
[----:B------:R-:W-:Y:S02]  /*57d20*/  IMAD.MOV.U32 R4, RZ, RZ, R0 ;  /* 0x000000ffff047224 */ /* 0x000fe400078e0000 */
[----:B------:R-:W-:Y:S02]  /*57d30*/  IMAD.MOV.U32 R5, RZ, RZ, 0x0 ;  /* 0x00000000ff057424 */ /* 0x000fe400078e00ff */
[----:B------:R-:W-:Y:S02]  /*57d40*/  IMAD.MOV.U32 R2, RZ, RZ, R56 ;  /* 0x000000ffff027224 */ /* 0x000fe400078e0038 */
[----:B------:R-:W-:Y:S01]  /*57d50*/  IMAD.MOV.U32 R3, RZ, RZ, R57 ;  /* 0x000000ffff037224 */ /* 0x000fe200078e0039 */
[----:B------:R-:W-:Y:S06]  /*57d60*/  RET.REL.NODEC R4 `(_ZN2at6native27unrolled_elementwise_kernelIZZZNS0_50_GLOBAL__N__2680c7bb_12_PowKernel_cu_7dd49032_317024pow_tensor_tensor_kernelERNS_18TensorIteratorBaseEENKUlvE_clEvENKUlvE6_clEvEUlN3c107complexIdEES9_E_St5arrayIPcLm3EELi4E23TrivialOffsetCalculatorILi2EjESE_ILi1EjENS0_6memory15LoadWithoutCastENSH_16StoreWithoutCastEEEviT_T0_T2_T3_T4_T5_) ;  /* 0xfffffa8004a47950 */ /* 0x000fec0003c3ffff */
        .type           $_ZN2at6native27unrolled_elementwise_kernelIZZZNS0_50_GLOBAL__N__2680c7bb_12_PowKernel_cu_7dd49032_317024pow_tensor_tensor_kernelERNS_18TensorIteratorBaseEENKUlvE_clEvENKUlvE6_clEvEUlN3c107complexIdEES9_E_St5arrayIPcLm3EELi4E23TrivialOffsetCalculatorILi2EjESE_ILi1EjENS0_6memory15LoadWithoutCastENSH_16StoreWithoutCastEEEviT_T0_T2_T3_T4_T5_$__internal_trig_reduction_slowpathd,@function
        .size           $_ZN2at6native27unrolled_elementwise_kernelIZZZNS0_50_GLOBAL__N__2680c7bb_12_PowKernel_cu_7dd49032_317024pow_tensor_tensor_kernelERNS_18TensorIteratorBaseEENKUlvE_clEvENKUlvE6_clEvEUlN3c107complexIdEES9_E_St5arrayIPcLm3EELi4E23TrivialOffsetCalculatorILi2EjESE_ILi1EjENS0_6memory15LoadWithoutCastENSH_16StoreWithoutCastEEEviT_T0_T2_T3_T4_T5_$__internal_trig_reduction_slowpathd,(.L_x_60679 - $_ZN2at6native27unrolled_elementwise_kernelIZZZNS0_50_GLOBAL__N__2680c7bb_12_PowKernel_cu_7dd49032_317024pow_tensor_tensor_kernelERNS_18TensorIteratorBaseEENKUlvE_clEvENKUlvE6_clEvEUlN3c107complexIdEES9_E_St5arrayIPcLm3EELi4E23TrivialOffsetCalculatorILi2EjESE_ILi1EjENS0_6memory15LoadWithoutCastENSH_16StoreWithoutCastEEEviT_T0_T2_T3_T4_T5_$__internal_trig_reduction_slowpathd)
$_ZN2at6native27unrolled_elementwise_kernelIZZZNS0_50_GLOBAL__N__2680c7bb_12_PowKernel_cu_7dd49032_317024pow_tensor_tensor_kernelERNS_18TensorIteratorBaseEENKUlvE_clEvENKUlvE6_clEvEUlN3c107complexIdEES9_E_St5arrayIPcLm3EELi4E23TrivialOffsetCalculatorILi2EjESE_ILi1EjENS0_6memory15LoadWithoutCastENSH_16StoreWithoutCastEEEviT_T0_T2_T3_T4_T5_$__internal_trig_reduction_slowpathd:
        /* <DEDUP_REMOVED lines=23> */
.L_x_40935:
        /* <DEDUP_REMOVED lines=29> */
.L_x_40934:
[----:B------:R-:W-:-:S07]  /*580b0*/  IMAD.MOV.U32 R2, RZ, RZ, R5 ;  /* 0x000000ffff027224 */ /* 0x000fce00078e0005 */
.L_x_40933:
[----:B------:R-:W-:Y:S05]  /*580c0*/  BSYNC.RECONVERGENT B0 ;  /* 0x0000000000007941 */ /* 0x000fea0003800200 */
.L_x_40932:
[----:B------:R-:W-:Y:S01]  /*580d0*/  LOP3.LUT P0, R47, R47, 0x3f, RZ, 0xc0, !PT ;  /* 0x0000003f2f2f7812 */ /* 0x000fe2000780c0ff */
[----:B------:R-:W-:-:S04]  /*580e0*/  IMAD.IADD R0, R0, 0x1, R2 ;  /* 0x0000000100007824 */ /* 0x000fc800078e0202 */
[----:B------:R-:W-:-:S05]  /*580f0*/  IMAD.U32 R44, R0, 0x8, R1 ;  /* 0x00000008002c7824 */ /* 0x000fca00078e0001 */
[----:B------:R0:W-:Y:S04]  /*58100*/  STL.64 [R44+-0x78], R54 ;  /* 0xffff88362c007387 */ /* 0x0001e80000100a00 */
[----:B------:R-:W2:Y:S04]  /*58110*/  @P0 LDL.64 R6, [R1+0x8] ;  /* 0x0000080001060983 */ /* 0x000ea80000100a00 */
[----:B------:R-:W3:Y:S04]  /*58120*/  LDL.64 R2, [R1+0x10] ;  /* 0x0000100001027983 */ /* 0x000ee80000100a00 */
[----:B------:R-:W0:Y:S01]  /*58130*/  LDL.64 R4, [R1+0x18] ;  /* 0x0000180001047983 */ /* 0x000e220000100a00 */
[----:B------:R-:W-:Y:S01]  /*58140*/  @P0 LOP3.LUT R0, R47, 0x3f, RZ, 0x3c, !PT ;  /* 0x0000003f2f000812 */ /* 0x000fe200078e3cff */
[----:B------:R-:W-:Y:S01]  /*58150*/  BSSY.RECONVERGENT B0, `(.L_x_40936) ;  /* 0x0000034000007945 */ /* 0x000fe20003800200 */
[----:B--2---:R-:W-:-:S02]  /*58160*/  @P0 SHF.R.U64 R9, R6, 0x1, R7 ;  /* 0x0000000106090819 */ /* 0x004fc40000001207 */
[----:B------:R-:W-:Y:S02]  /*58170*/  @P0 SHF.R.U32.HI R11, RZ, 0x1, R7 ;  /* 0x00000001ff0b0819 */ /* 0x000fe40000011607 */
[CC--:B---3--:R-:W-:Y:S02]  /*58180*/  @P0 SHF.L.U32 R8, R2.reuse, R47.reuse, RZ ;  /* 0x0000002f02080219 */ /* 0x0c8fe400000006ff */
[----:B------:R-:W-:Y:S02]  /*58190*/  @P0 SHF.R.U64 R9, R9, R0, R11 ;  /* 0x0000000009090219 */ /* 0x000fe4000000120b */
[--C-:B------:R-:W-:Y:S02]  /*581a0*/  @P0 SHF.R.U32.HI R7, RZ, 0x1, R3.reuse ;  /* 0x00000001ff070819 */ /* 0x100fe40000011603 */
[C-C-:B------:R-:W-:Y:S02]  /*581b0*/  @P0 SHF.R.U64 R10, R2.reuse, 0x1, R3.reuse ;  /* 0x00000001020a0819 */ /* 0x140fe40000001203 */
[----:B------:R-:W-:-:S02]  /*581c0*/  @P0 SHF.L.U64.HI R6, R2, R47, R3 ;  /* 0x0000002f02060219 */ /* 0x000fc40000010203 */
[-C--:B------:R-:W-:Y:S02]  /*581d0*/  @P0 SHF.R.U32.HI R11, RZ, R0.reuse, R11 ;  /* 0x00000000ff0b0219 */ /* 0x080fe4000001160b */
[----:B------:R-:W-:Y:S02]  /*581e0*/  @P0 LOP3.LUT R2, R8, R9, RZ, 0xfc, !PT ;  /* 0x0000000908020212 */ /* 0x000fe400078efcff */
[----:B0-----:R-:W-:Y:S02]  /*581f0*/  @P0 SHF.L.U32 R44, R4, R47, RZ ;  /* 0x0000002f042c0219 */ /* 0x001fe400000006ff */
[-CC-:B------:R-:W-:Y:S02]  /*58200*/  @P0 SHF.R.U64 R49, R10, R0.reuse, R7.reuse ;  /* 0x000000000a310219 */ /* 0x180fe40000001207 */
[----:B------:R-:W-:Y:S02]  /*58210*/  @P0 LOP3.LUT R3, R6, R11, RZ, 0xfc, !PT ;  /* 0x0000000b06030212 */ /* 0x000fe400078efcff */
[----:B------:R-:W-:Y:S01]  /*58220*/  @P0 SHF.R.U32.HI R6, RZ, R0, R7 ;  /* 0x00000000ff060219 */ /* 0x000fe20000011607 */
[----:B------:R-:W-:Y:S01]  /*58230*/  IMAD.SHL.U32 R0, R2, 0x4, RZ ;  /* 0x0000000402007824 */ /* 0x000fe200078e00ff */
[----:B------:R-:W-:-:S02]  /*58240*/  @P0 SHF.L.U64.HI R47, R4, R47, R5 ;  /* 0x0000002f042f0219 */ /* 0x000fc40000010205 */
[----:B------:R-:W-:Y:S02]  /*58250*/  @P0 LOP3.LUT R4, R44, R49, RZ, 0xfc, !PT ;  /* 0x000000312c040212 */ /* 0x000fe400078efcff */
        /* <DEDUP_REMOVED lines=35> */
.L_x_40937:
[----:B------:R-:W-:Y:S05]  /*58490*/  BSYNC.RECONVERGENT B0 ;  /* 0x0000000000007941 */ /* 0x000fea0003800200 */
.L_x_40936:
        /* <DEDUP_REMOVED lines=36> */
.L_x_40931:
[----:B------:R-:W-:Y:S02]  /*586e0*/  IMAD.MOV.U32 R49, RZ, RZ, 0x0 ;  /* 0x00000000ff317424 */ /* 0x000fe400078e00ff */
[----:B------:R-:W-:Y:S02]  /*586f0*/  IMAD.MOV.U32 R7, RZ, RZ, R45 ;  /* 0x000000ffff077224 */ /* 0x000fe400078e002d */
[----:B------:R-:W-:Y:S05]  /*58700*/  RET.REL.NODEC R48 `(_ZN2at6native27unrolled_elementwise_kernelIZZZNS0_50_GLOBAL__N__2680c7bb_12_PowKernel_cu_7dd49032_317024pow_tensor_tensor_kernelERNS_18TensorIteratorBaseEENKUlvE_clEvENKUlvE6_clEvEUlN3c107complexIdEES9_E_St5arrayIPcLm3EELi4E23TrivialOffsetCalculatorILi2EjESE_ILi1EjENS0_6memory15LoadWithoutCastENSH_16StoreWithoutCastEEEviT_T0_T2_T3_T4_T5_) ;  /* 0xfffffa78303c7950 */ /* 0x000fea0003c3ffff */
.L_x_40938:
        /* <DEDUP_REMOVED lines=15> */
.L_x_60679:


//--------------------- .text._ZN2at6native29vectorized_elementwise_kernelILi2EZZZNS0_50_GLOBAL__N__2680c7bb_12_PowKernel_cu_7dd49032_317024pow_tensor_tensor_kernelERNS_18TensorIteratorBaseEENKUlvE_clEvENKUlvE6_clEvEUlN3c107complexIdEES9_E_St5arrayIPcLm3EEEEviT0_T1_ --------------------------
	.section	.text._ZN2at6native29vectorized_elementwise_kernelILi2EZZZNS0_50_GLOBAL__N__2680c7bb_12_PowKernel_cu_7dd49032_317024pow_tensor_tensor_kernelERNS_18TensorIteratorBaseEENKUlvE_clEvENKUlvE6_clEvEUlN3c107complexIdEES9_E_St5arrayIPcLm3EEEEviT0_T1_,"ax",@progbits
	.align	128
        .global         _ZN2at6native29vectorized_elementwise_kernelILi2EZZZNS0_50_GLOBAL__N__2680c7bb_12_PowKernel_cu_7dd49032_317024pow_tensor_tensor_kernelERNS_18TensorIteratorBaseEENKUlvE_clEvENKUlvE6_clEvEUlN3c107complexIdEES9_E_St5arrayIPcLm3EEEEviT0_T1_
        .type           _ZN2at6native29vectorized_elementwise_kernelILi2EZZZNS0_50_GLOBAL__N__2680c7bb_12_PowKernel_cu_7dd49032_317024pow_tensor_tensor_kernelERNS_18TensorIteratorBaseEENKUlvE_clEvENKUlvE6_clEvEUlN3c107complexIdEES9_E_St5arrayIPcLm3EEEEviT0_T1_,@function
        .size           _ZN2at6native29vectorized_elementwise_kernelILi2EZZZNS0_50_GLOBAL__N__2680c7bb_12_PowKernel_cu_7dd49032_317024pow_tensor_tensor_kernelERNS_18TensorIteratorBaseEENKUlvE_clEvENKUlvE6_clEvEUlN3c107complexIdEES9_E_St5arrayIPcLm3EEEEviT0_T1_,(.L_x_60681 - _ZN2at6native29vectorized_elementwise_kernelILi2EZZZNS0_50_GLOBAL__N__2680c7bb_12_PowKernel_cu_7dd49032_317024pow_tensor_tensor_kernelERNS_18TensorIteratorBaseEENKUlvE_clEvENKUlvE6_clEvEUlN3c107complexIdEES9_E_St5arrayIPcLm3EEEEviT0_T1_)
        .other          _ZN2at6native29vectorized_elementwise_kernelILi2EZZZNS0_50_GLOBAL__N__2680c7bb_12_PowKernel_cu_7dd49032_317024pow_tensor_tensor_kernelERNS_18TensorIteratorBaseEENKUlvE_clEvENKUlvE6_clEvEUlN3c107complexIdEES9_E_St5arrayIPcLm3EEEEviT0_T1_,@"STO_CUDA_ENTRY STV_DEFAULT"
_ZN2at6native29vectorized_elementwise_kernelILi2EZZZNS0_50_GLOBAL__N__2680c7bb_12_PowKernel_cu_7dd49032_317024pow_tensor_tensor_kernelERNS_18TensorIteratorBaseEENKUlvE_clEvENKUlvE6_clEvEUlN3c107complexIdEES9_E_St5arrayIPcLm3EEEEviT0_T1_:
.text._ZN2at6native29vectorized_elementwise_kernelILi2EZZZNS0_50_GLOBAL__N__2680c7bb_12_PowKernel_cu_7dd49032_317024pow_tensor_tensor_kernelERNS_18TensorIteratorBaseEENKUlvE_clEvENKUlvE6_clEvEUlN3c107complexIdEES9_E_St5arrayIPcLm3EEEEviT0_T1_:
[----:B------:R-:W0:Y:S01]  /*0000*/  LDC R1, c[0x0][0x37c] ;  /* 0x0000df00ff017b82 */ /* 0x000e220000000800 */
[----:B------:R-:W1:Y:S01]  /*0010*/  S2R R39, SR_CTAID.X ;  /* 0x0000000000277919 */ /* 0x000e620000002500 */
[----:B------:R-:W2:Y:S01]  /*0020*/  LDCU UR4, c[0x0][0x380] ;  /* 0x00007000ff0477ac */ /* 0x000ea20008000800 */
[----:B0-----:R-:W-:Y:S01]  /*0030*/  VIADD R1, R1, 0xffffffd8 ;  /* 0xffffffd801017836 */ /* 0x001fe20000000000 */
[----:B------:R-:W0:Y:S01]  /*0040*/  LDCU.64 UR8, c[0x0][0x358] ;  /* 0x00006b00ff0877ac */ /* 0x000e220008000a00 */
[----:B-1----:R-:W-:-:S05]  /*0050*/  IMAD.SHL.U32 R39, R39, 0x400, RZ ;  /* 0x0000040027277824 */ /* 0x002fca00078e00ff */
[----:B--2---:R-:W-:-:S04]  /*0060*/  IADD3 R7, PT, PT, -R39, UR4, RZ ;  /* 0x0000000427077c10 */ /* 0x004fc8000fffe1ff */
[----:B------:R-:W-:-:S13]  /*0070*/  ISETP.GT.U32.AND P0, PT, R7, 0x3ff, PT ;  /* 0x000003ff0700780c */ /* 0x000fda0003f04070 */
[----:B0-----:R-:W-:Y:S05]  /*0080*/  @P0 BRA `(.L_x_40939) ;  /* 0x00000ae400300947 */ /* 0x001fea0003800000 */
[----:B------:R-:W0:Y:S01]  /*0090*/  S2R R76, SR_TID.X ;  /* 0x00000000004c7919 */ /* 0x000e220000002100 */
[----:B------:R-:W-:Y:S02]  /*00a0*/  CS2R R18, SRZ ;  /* 0x0000000000127805 */ /* 0x000fe4000001ff00 */
[----:B------:R-:W-:Y:S02]  /*00b0*/  CS2R R16, SRZ ;  /* 0x0000000000107805 */ /* 0x000fe4000001ff00 */
[----:B------:R-:W-:Y:S02]  /*00c0*/  CS2R R22, SRZ ;  /* 0x0000000000167805 */ /* 0x000fe4000001ff00 */
[----:B------:R-:W-:Y:S02]  /*00d0*/  CS2R R20, SRZ ;  /* 0x0000000000147805 */ /* 0x000fe4000001ff00 */
[----:B0-----:R-:W-:Y:S01]  /*00e0*/  ISETP.GE.U32.AND P5, PT, R76, R7, PT ;  /* 0x000000074c00720c */ /* 0x001fe20003fa6070 */
[----:B------:R-:W-:-:S12]  /*00f0*/  IMAD.MOV.U32 R0, RZ, RZ, R76 ;  /* 0x000000ffff007224 */ /* 0x000fd800078e004c */
[----:B------:R-:W-:-:S05]  /*0100*/  @!P5 VIADD R0, R76, 0x80 ;  /* 0x000000804c00d836 */ /* 0x000fca0000000000 */
[----:B------:R-:W-:-:S13]  /*0110*/  ISETP.GE.U32.AND P6, PT, R0, R7, PT ;  /* 0x000000070000720c */ /* 0x000fda0003fc6070 */
[----:B------:R-:W-:Y:S01]  /*0120*/  @!P6 IMAD.IADD R9, R39, 0x1, R0 ;  /* 0x000000012709e824 */ /* 0x000fe200078e0200 */
[----:B------:R-:W0:Y:S01]  /*0130*/  @!P6 LDC.64 R2, c[0x0][0x398] ;  /* 0x0000e600ff02eb82 */ /* 0x000e220000000a00 */
[----:B------:R-:W-:-:S05]  /*0140*/  @!P6 VIADD R0, R0, 0x80 ;  /* 0x000000800000e836 */ /* 0x000fca0000000000 */
[C---:B------:R-:W-:Y:S02]  /*0150*/  ISETP.GE.U32.AND P4, PT, R0.reuse, R7, PT ;  /* 0x000000070000720c */ /* 0x040fe40003f86070 */
[----:B------:R-:W1:Y:S11]  /*0160*/  @!P6 LDC.64 R4, c[0x0][0x3a0] ;  /* 0x0000e800ff04eb82 */ /* 0x000e760000000a00 */
[----:B------:R-:W-:Y:S01]  /*0170*/  @!P4 IMAD.IADD R41, R39, 0x1, R0 ;  /* 0x000000012729c824 */ /* 0x000fe200078e0200 */
[----:B------:R-:W2:Y:S01]  /*0180*/  @!P4 LDC.64 R10, c[0x0][0x3a0] ;  /* 0x0000e800ff0acb82 */ /* 0x000ea20000000a00 */
[----:B------:R-:W-:-:S02]  /*0190*/  @!P4 VIADD R0, R0, 0x80 ;  /* 0x000000800000c836 */ /* 0x000fc40000000000 */
[----:B0-----:R-:W-:-:S03]  /*01a0*/  @!P6 IMAD.WIDE.U32 R2, R9, 0x10, R2 ;  /* 0x000000100902e825 */ /* 0x001fc600078e0002 */
[----:B------:R-:W-:Y:S02]  /*01b0*/  ISETP.GE.U32.AND P3, PT, R0, R7, PT ;  /* 0x000000070000720c */ /* 0x000fe40003f66070 */
[----:B------:R0:W5:Y:S01]  /*01c0*/  @!P6 LDG.E.128 R16, desc[UR8][R2.64] ;  /* 0x000000080210e981 */ /* 0x000162000c1e1d00 */
[----:B-1----:R-:W-:-:S05]  /*01d0*/  @!P6 IMAD.WIDE.U32 R4, R9, 0x10, R4 ;  /* 0x000000100904e825 */ /* 0x002fca00078e0004 */
[----:B------:R1:W5:Y:S05]  /*01e0*/  @!P6 LDG.E.128 R20, desc[UR8][R4.64] ;  /* 0x000000080414e981 */ /* 0x00036a000c1e1d00 */
[----:B------:R-:W-:Y:S01]  /*01f0*/  @!P3 IMAD.IADD R43, R39, 0x1, R0 ;  /* 0x00000001272bb824 */ /* 0x000fe200078e0200 */
[----:B------:R-:W3:Y:S01]  /*0200*/  @!P3 LDC.64 R12, c[0x0][0x398] ;  /* 0x0000e600ff0cbb82 */ /* 0x000ee20000000a00 */
[----:B------:R-:W-:-:S05]  /*0210*/  @!P3 VIADD R0, R0, 0x80 ;  /* 0x000000800000b836 */ /* 0x000fca0000000000 */
[----:B------:R-:W-:Y:S02]  /*0220*/  ISETP.GE.U32.AND P2, PT, R0, R7, PT ;  /* 0x000000070000720c */ /* 0x000fe40003f46070 */
[----:B------:R-:W4:Y:S08]  /*0230*/  @!P3 LDC.64 R14, c[0x0][0x3a0] ;  /* 0x0000e800ff0ebb82 */ /* 0x000f300000000a00 */
[----:B0-----:R-:W0:Y:S03]  /*0240*/  @!P5 LDC.64 R2, c[0x0][0x398] ;  /* 0x0000e600ff02db82 */ /* 0x001e260000000a00 */
[----:B------:R-:W-:-:S02]  /*0250*/  @!P2 IMAD.IADD R75, R39, 0x1, R0 ;  /* 0x00000001274ba824 */ /* 0x000fc400078e0200 */
[----:B------:R-:W-:-:S03]  /*0260*/  @!P2 VIADD R0, R0, 0x80 ;  /* 0x000000800000a836 */ /* 0x000fc60000000000 */
[----:B------:R-:W2:Y:S02]  /*0270*/  @!P2 LDC.64 R24, c[0x0][0x398] ;  /* 0x0000e600ff18ab82 */ /* 0x000ea40000000a00 */
[----:B------:R-:W-:-:S06]  /*0280*/  ISETP.GE.U32.AND P1, PT, R0, R7, PT ;  /* 0x000000070000720c */ /* 0x000fcc0003f26070 */
[----:B------:R-:W3:Y:S07]  /*0290*/  @!P2 LDC.64 R26, c[0x0][0x3a0] ;  /* 0x0000e800ff1aab82 */ /* 0x000eee0000000a00 */
[----:B------:R-:W-:Y:S01]  /*02a0*/  @!P1 IMAD.IADD R83, R39, 0x1, R0 ;  /* 0x0000000127539824 */ /* 0x000fe200078e0200 */
[----:B------:R-:W4:Y:S01]  /*02b0*/  @!P1 LDC.64 R28, c[0x0][0x398] ;  /* 0x0000e600ff1c9b82 */ /* 0x000f220000000a00 */
[----:B------:R-:W-:-:S05]  /*02c0*/  @!P1 VIADD R0, R0, 0x80 ;  /* 0x0000008000009836 */ /* 0x000fca0000000000 */
[----:B------:R-:W-:Y:S02]  /*02d0*/  ISETP.GE.U32.AND P0, PT, R0, R7, PT ;  /* 0x000000070000720c */ /* 0x000fe40003f06070 */
[----:B------:R-:W0:Y:S08]  /*02e0*/  @!P1 LDC.64 R30, c[0x0][0x3a0] ;  /* 0x0000e800ff1e9b82 */ /* 0x000e300000000a00 */
[----:B-1----:R-:W1:Y:S03]  /*02f0*/  @!P5 LDC.64 R4, c[0x0][0x3a0] ;  /* 0x0000e800ff04db82 */ /* 0x002e660000000a00 */
[----:B------:R-:W-:-:S02]  /*0300*/  @!P0 IMAD.IADD R87, R39, 0x1, R0 ;  /* 0x0000000127578824 */ /* 0x000fc400078e0200 */
[----:B------:R-:W-:-:S03]  /*0310*/  @!P0 VIADD R0, R0, 0x80 ;  /* 0x0000008000008836 */ /* 0x000fc60000000000 */
[----:B------:R-:W3:Y:S02]  /*0320*/  @!P0 LDC.64 R32, c[0x0][0x398] ;  /* 0x0000e600ff208b82 */ /* 0x000ee40000000a00 */
[----:B------:R-:W-:-:S06]  /*0330*/  ISETP.GE.U32.AND P6, PT, R0, R7, PT ;  /* 0x000000070000720c */ /* 0x000fcc0003fc6070 */
[----:B------:R-:W4:Y:S08]  /*0340*/  @!P4 LDC.64 R6, c[0x0][0x398] ;  /* 0x0000e600ff06cb82 */ /* 0x000f300000000a00 */
[----:B------:R-:W1:Y:S08]  /*0350*/  @!P0 LDC.64 R34, c[0x0][0x3a0] ;  /* 0x0000e800ff228b82 */ /* 0x000e700000000a00 */
[----:B------:R-:W1:Y:S08]  /*0360*/  @!P6 LDC.64 R36, c[0x0][0x398] ;  /* 0x0000e600ff24eb82 */ /* 0x000e700000000a00 */
[----:B------:R-:W1:Y:S01]  /*0370*/  @!P6 LDC.64 R78, c[0x0][0x3a0] ;  /* 0x0000e800ff4eeb82 */ /* 0x000e620000000a00 */
[----:B--2---:R-:W-:-:S04]  /*0380*/  @!P2 IMAD.WIDE.U32 R72, R75, 0x10, R24 ;  /* 0x000000104b48a825 */ /* 0x004fc800078e0018 */
[----:B------:R-:W-:Y:S02]  /*0390*/  @!P6 IMAD.IADD R25, R39, 0x1, R0 ;  /* 0x000000012719e824 */ /* 0x000fe400078e0200 */
[----:B----4-:R-:W-:-:S04]  /*03a0*/  @!P4 IMAD.WIDE.U32 R8, R41, 0x10, R6 ;  /* 0x000000102908c825 */ /* 0x010fc800078e0006 */
[----:B------:R-:W-:-:S04]  /*03b0*/  @!P4 IMAD.WIDE.U32 R10, R41, 0x10, R10 ;  /* 0x00000010290ac825 */ /* 0x000fc800078e000a */
[----:B------:R-:W-:Y:S01]  /*03c0*/  @!P1 IMAD.WIDE.U32 R80, R83, 0x10, R28 ;  /* 0x0000001053509825 */ /* 0x000fe200078e001c */
[----:B------:R-:W-:-:S03]  /*03d0*/  CS2R R28, SRZ ;  /* 0x00000000001c7805 */ /* 0x000fc6000001ff00 */
[----:B---3--:R-:W-:Y:S01]  /*03e0*/  @!P0 IMAD.WIDE.U32 R84, R87, 0x10, R32 ;  /* 0x0000001057548825 */ /* 0x008fe200078e0020 */
[----:B------:R-:W-:-:S03]  /*03f0*/  CS2R R32, SRZ ;  /* 0x0000000000207805 */ /* 0x000fc6000001ff00 */
[----:B------:R-:W-:Y:S01]  /*0400*/  @!P2 IMAD.WIDE.U32 R74, R75, 0x10, R26 ;  /* 0x000000104b4aa825 */ /* 0x000fe200078e001a */
[----:B------:R-:W-:-:S03]  /*0410*/  CS2R R26, SRZ ;  /* 0x00000000001a7805 */ /* 0x000fc6000001ff00 */
[----:B0-----:R-:W-:Y:S01]  /*0420*/  @!P1 IMAD.WIDE.U32 R82, R83, 0x10, R30 ;  /* 0x0000001053529825 */ /* 0x001fe200078e001e */
[----:B------:R-:W-:-:S03]  /*0430*/  CS2R R30, SRZ ;  /* 0x00000000001e7805 */ /* 0x000fc6000001ff00 */
[----:B-1----:R-:W-:Y:S01]  /*0440*/  @!P0 IMAD.WIDE.U32 R86, R87, 0x10, R34 ;  /* 0x0000001057568825 */ /* 0x002fe200078e0022 */
[----:B------:R-:W-:Y:S02]  /*0450*/  CS2R R34, SRZ ;  /* 0x0000000000227805 */ /* 0x000fe4000001ff00 */
[----:B------:R-:W-:Y:S01]  /*0460*/  CS2R R50, SRZ ;  /* 0x0000000000327805 */ /* 0x000fe2000001ff00 */
[----:B------:R-:W5:Y:S01]  /*0470*/  @!P4 LDG.E.128 R28, desc[UR8][R10.64] ;  /* 0x000000080a1cc981 */ /* 0x000f62000c1e1d00 */
[----:B------:R-:W-:Y:S01]  /*0480*/  @!P6 IMAD.WIDE.U32 R6, R25, 0x10, R36 ;  /* 0x000000101906e825 */ /* 0x000fe200078e0024 */
[----:B------:R-:W-:-:S03]  /*0490*/  CS2R R36, SRZ ;  /* 0x0000000000247805 */ /* 0x000fc6000001ff00 */
[----:B------:R-:W-:Y:S01]  /*04a0*/  @!P6 IMAD.WIDE.U32 R78, R25, 0x10, R78 ;  /* 0x00000010194ee825 */ /* 0x000fe200078e004e */
[----:B------:R-:W-:-:S03]  /*04b0*/  CS2R R24, SRZ ;  /* 0x0000000000187805 */ /* 0x000fc6000001ff00 */
[----:B------:R-:W-:Y:S01]  /*04c0*/  @!P5 IMAD.IADD R41, R39, 0x1, R76 ;  /* 0x000000012729d824 */ /* 0x000fe200078e024c */
[----:B------:R-:W-:Y:S01]  /*04d0*/  CS2R R38, SRZ ;  /* 0x0000000000267805 */ /* 0x000fe2000001ff00 */
[C---:B------:R-:W-:Y:S01]  /*04e0*/  @!P3 IMAD.WIDE.U32 R12, R43.reuse, 0x10, R12 ;  /* 0x000000102b0cb825 */ /* 0x040fe200078e000c */
[----:B------:R-:W5:Y:S03]  /*04f0*/  @!P4 LDG.E.128 R24, desc[UR8][R8.64] ;  /* 0x000000080818c981 */ /* 0x000f66000c1e1d00 */
[----:B------:R-:W-:Y:S01]  /*0500*/  @!P3 IMAD.WIDE.U32 R14, R43, 0x10, R14 ;  /* 0x000000102b0eb825 */ /* 0x000fe200078e000e */
[----:B------:R0:W5:Y:S01]  /*0510*/  @!P3 LDG.E.128 R32, desc[UR8][R12.64] ;  /* 0x000000080c20b981 */ /* 0x000162000c1e1d00 */
[----:B------:R-:W-:Y:S02]  /*0520*/  CS2R R48, SRZ ;  /* 0x0000000000307805 */ /* 0x000fe4000001ff00 */
[----:B------:R-:W-:-:S02]  /*0530*/  CS2R R54, SRZ ;  /* 0x0000000000367805 */ /* 0x000fc4000001ff00 */
[----:B------:R-:W-:Y:S01]  /*0540*/  CS2R R52, SRZ ;  /* 0x0000000000347805 */ /* 0x000fe2000001ff00 */
[----:B------:R1:W5:Y:S01]  /*0550*/  @!P3 LDG.E.128 R36, desc[UR8][R14.64] ;  /* 0x000000080e24b981 */ /* 0x000362000c1e1d00 */
[----:B------:R-:W-:Y:S02]  /*0560*/  CS2R R58, SRZ ;  /* 0x00000000003a7805 */ /* 0x000fe4000001ff00 */
[----:B------:R-:W-:Y:S02]  /*0570*/  CS2R R56, SRZ ;  /* 0x0000000000387805 */ /* 0x000fe4000001ff00 */
[----:B------:R-:W-:Y:S02]  /*0580*/  CS2R R62, SRZ ;  /* 0x00000000003e7805 */ /* 0x000fe4000001ff00 */
[----:B------:R-:W-:Y:S02]  /*0590*/  CS2R R60, SRZ ;  /* 0x00000000003c7805 */ /* 0x000fe4000001ff00 */
[----:B------:R-:W-:-:S02]  /*05a0*/  CS2R R66, SRZ ;  /* 0x0000000000427805 */ /* 0x000fc4000001ff00 */
[----:B------:R-:W-:Y:S02]  /*05b0*/  CS2R R64, SRZ ;  /* 0x0000000000407805 */ /* 0x000fe4000001ff00 */
[----:B------:R-:W-:Y:S02]  /*05c0*/  CS2R R70, SRZ ;  /* 0x0000000000467805 */ /* 0x000fe4000001ff00 */
[----:B------:R-:W-:Y:S02]  /*05d0*/  CS2R R68, SRZ ;  /* 0x0000000000447805 */ /* 0x000fe4000001ff00 */
[----:B0-----:R-:W-:Y:S02]  /*05e0*/  CS2R R12, SRZ ;  /* 0x00000000000c7805 */ /* 0x001fe4000001ff00 */
[----:B-1----:R-:W-:Y:S02]  /*05f0*/  CS2R R14, SRZ ;  /* 0x00000000000e7805 */ /* 0x002fe4000001ff00 */
[----:B------:R-:W-:-:S02]  /*0600*/  CS2R R10, SRZ ;  /* 0x00000000000a7805 */ /* 0x000fc4000001ff00 */
[----:B------:R-:W-:Y:S01]  /*0610*/  CS2R R8, SRZ ;  /* 0x0000000000087805 */ /* 0x000fe2000001ff00 */
[C---:B------:R-:W-:Y:S01]  /*0620*/  @!P5 IMAD.WIDE.U32 R2, R41.reuse, 0x10, R2 ;  /* 0x000000102902d825 */ /* 0x040fe200078e0002 */
[----:B------:R-:W5:Y:S03]  /*0630*/  @!P1 LDG.E.128 R48, desc[UR8][R80.64] ;  /* 0x0000000850309981 */ /* 0x000f66000c1e1d00 */
[----:B------:R-:W-:Y:S01]  /*0640*/  @!P5 IMAD.WIDE.U32 R4, R41, 0x10, R4 ;  /* 0x000000102904d825 */ /* 0x000fe200078e0004 */
[----:B------:R-:W5:Y:S04]  /*0650*/  @!P1 LDG.E.128 R52, desc[UR8][R82.64] ;  /* 0x0000000852349981 */ /* 0x000f68000c1e1d00 */
[----:B------:R-:W5:Y:S04]  /*0660*/  @!P0 LDG.E.128 R56, desc[UR8][R84.64] ;  /* 0x0000000854388981 */ /* 0x000f68000c1e1d00 */
[----:B------:R-:W5:Y:S04]  /*0670*/  @!P0 LDG.E.128 R60, desc[UR8][R86.64] ;  /* 0x00000008563c8981 */ /* 0x000f68000c1e1d00 */
[----:B------:R-:W5:Y:S04]  /*0680*/  @!P6 LDG.E.128 R64, desc[UR8][R6.64] ;  /* 0x000000080640e981 */ /* 0x000f68000c1e1d00 */
[----:B------:R-:W5:Y:S04]  /*0690*/  @!P6 LDG.E.128 R68, desc[UR8][R78.64] ;  /* 0x000000084e44e981 */ /* 0x000f68000c1e1d00 */
[----:B------:R-:W5:Y:S04]  /*06a0*/  @!P5 LDG.E.128 R12, desc[UR8][R2.64] ;  /* 0x00000008020cd981 */ /* 0x000f68000c1e1d00 */
[----:B------:R-:W5:Y:S01]  /*06b0*/  @!P5 LDG.E.128 R8, desc[UR8][R4.64] ;  /* 0x000000080408d981 */ /* 0x000f62000c1e1d00 */
[----:B------:R-:W-:-:S02]  /*06c0*/  CS2R R42, SRZ ;  /* 0x00000000002a7805 */ /* 0x000fc4000001ff00 */
[----:B------:R-:W-:Y:S02]  /*06d0*/  CS2R R40, SRZ ;  /* 0x0000000000287805 */ /* 0x000fe4000001ff00 */
[----:B------:R-:W-:Y:S02]  /*06e0*/  CS2R R46, SRZ ;  /* 0x00000000002e7805 */ /* 0x000fe4000001ff00 */
[----:B------:R-:W-:Y:S01]  /*06f0*/  CS2R R44, SRZ ;  /* 0x00000000002c7805 */ /* 0x000fe2000001ff00 */
[----:B------:R-:W-:Y:S01]  /*0700*/  BSSY.RECONVERGENT B2, `(.L_x_40940) ;  /* 0x00015f8000027945 */ /* 0x000fe20003800200 */
[----:B------:R0:W5:Y:S04]  /*0710*/  @!P2 LDG.E.128 R40, desc[UR8][R72.64] ;  /* 0x000000084828a981 */ /* 0x000168000c1e1d00 */
[----:B------:R1:W5:Y:S01]  /*0720*/  @!P2 LDG.E.128 R44, desc[UR8][R74.64] ;  /* 0x000000084a2ca981 */ /* 0x000362000c1e1d00 */
[----:B0-----:R-:W-:-:S02]  /*0730*/  CS2R R72, SRZ ;  /* 0x0000000000487805 */ /* 0x001fc4000001ff00 */
[----:B-1----:R-:W-:Y:S01]  /*0740*/  CS2R R74, SRZ ;  /* 0x00000000004a7805 */ /* 0x002fe2000001ff00 */
[----:B------:R-:W-:Y:S06]  /*0750*/  @P5 BRA `(.L_x_40941) ;  /* 0x0000015c00c85947 */ /* 0x000fec0003800000 */
        /* <DEDUP_REMOVED lines=234> */
.L_x_40945:
[----:B------:R-:W-:Y:S01]  /*1600*/  IMAD.MOV.U32 R2, RZ, RZ, 0x0 ;  /* 0x00000000ff027424 */ /* 0x000fe200078e00ff */
[----:B------:R-:W-:Y:S01]  /*1610*/  LOP3.LUT P0, RZ, R5, 0x7fffffff, RZ, 0xc0, !PT ;  /* 0x7fffffff05ff7812 */ /* 0x000fe2000780c0ff */
[----:B------:R-:W-:-:S06]  /*1620*/  IMAD.MOV.U32 R3, RZ, RZ, 0x7ff00000 ;  /* 0x7ff00000ff037424 */ /* 0x000fcc00078e00ff */
[----:B------:R-:W0:Y:S02]  /*1630*/  DFMA R4, R4, R2, +INF ;  /* 0x7ff000000404742b */ /* 0x000e240000000002 */
[----:B0-----:R-:W-:Y:S02]  /*1640*/  FSEL R72, R4, RZ, P0 ;  /* 0x000000ff04487208 */ /* 0x001fe40000000000 */
[----:B------:R-:W-:-:S07]  /*1650*/  FSEL R73, R5, -QNAN , P0 ;  /* 0xfff0000005497808 */ /* 0x000fce0000000000 */
.L_x_40946:
[----:B------:R-:W-:Y:S05]  /*1660*/  BSYNC.RECONVERGENT B0 ;  /* 0x0000000000007941 */ /* 0x000fea0003800200 */
.L_x_40944:
        /* <DEDUP_REMOVED lines=66> */
[----:B------:R-:W-:Y:S05]  /*1a90*/  CALL.REL.NOINC `($__internal_76_$__cuda_sm20_div_rn_f64_full) ;  /* 0x000015a000187944 */ /* 0x000fea0003c00000 */
.L_x_40948:
[----:B------:R-:W-:Y:S05]  /*1aa0*/  BSYNC.RECONVERGENT B3 ;  /* 0x0000000000037941 */ /* 0x000fea0003800200 */
.L_x_40947:
        /* <DEDUP_REMOVED lines=194> */
.L_x_40943:
        /* <DEDUP_REMOVED lines=72> */
[----:B------:R-:W-:Y:S05]  /*2b50*/  CALL.REL.NOINC `($__internal_76_$__cuda_sm20_div_rn_f64_full) ;  /* 0x0000158c00e87944 */ /* 0x000fea0003c00000 */
[----:B------:R-:W-:Y:S02]  /*2b60*/  IMAD.MOV.U32 R72, RZ, RZ, R2 ;  /* 0x000000ffff487224 */ /* 0x000fe400078e0002 */
[----:B------:R-:W-:-:S07]  /*2b70*/  IMAD.MOV.U32 R73, RZ, RZ, R3 ;  /* 0x000000ffff497224 */ /* 0x000fce00078e0003 */
.L_x_40952:
[----:B------:R-:W-:Y:S05]  /*2b80*/  BSYNC.RECONVERGENT B3 ;  /* 0x0000000000037941 */ /* 0x000fea0003800200 */
.L_x_40951:
        /* <DEDUP_REMOVED lines=51> */
.L_x_40954:
[----:B------:R-:W-:Y:S05]  /*2ec0*/  BSYNC.RECONVERGENT B3 ;  /* 0x0000000000037941 */ /* 0x000fea0003800200 */
.L_x_40953:
        /* <DEDUP_REMOVED lines=284> */
.L_x_40956:
[----:B------:R-:W-:Y:S01]  /*4090*/  IMAD.MOV.U32 R4, RZ, RZ, 0x0 ;  /* 0x00000000ff047424 */ /* 0x000fe200078e00ff */
[----:B------:R-:W-:Y:S01]  /*40a0*/  LOP3.LUT P0, RZ, R3, 0x7fffffff, RZ, 0xc0, !PT ;  /* 0x7fffffff03ff7812 */ /* 0x000fe2000780c0ff */
[----:B------:R-:W-:-:S06]  /*40b0*/  IMAD.MOV.U32 R5, RZ, RZ, 0x7ff00000 ;  /* 0x7ff00000ff057424 */ /* 0x000fcc00078e00ff */
[----:B------:R-:W0:Y:S02]  /*40c0*/  DFMA R2, R2, R4, +INF ;  /* 0x7ff000000202742b */ /* 0x000e240000000004 */
[----:B0-----:R-:W-:Y:S02]  /*40d0*/  FSEL R74, R2, RZ, P0 ;  /* 0x000000ff024a7208 */ /* 0x001fe40000000000 */
[----:B------:R-:W-:-:S07]  /*40e0*/  FSEL R75, R3, -QNAN , P0 ;  /* 0xfff00000034b7808 */ /* 0x000fce0000000000 */
.L_x_40957:
[----:B------:R-:W-:Y:S05]  /*40f0*/  BSYNC.RECONVERGENT B0 ;  /* 0x0000000000007941 */ /* 0x000fea0003800200 */
.L_x_40955:
        /* <DEDUP_REMOVED lines=67> */
.L_x_40959:
[----:B------:R-:W-:Y:S05]  /*4530*/  BSYNC.RECONVERGENT B3 ;  /* 0x0000000000037941 */ /* 0x000fea0003800200 */
.L_x_40958:
        /* <DEDUP_REMOVED lines=195> */
[----:B------:R2:W3:Y:S02]  /*5170*/  DADD R72, R74, 1 ;  /* 0x3ff000004a487429 */ /* 0x0004e40000000000 */
[----:B--23--:R-:W-:Y:S05]  /*5180*/  BRA `(.L_x_40949) ;  /* 0x000000c800a47947 */ /* 0x00cfea0003800000 */
.L_x_40950:
        /* <DEDUP_REMOVED lines=201> */
.L_x_40961:
        /* <DEDUP_REMOVED lines=59> */
.L_x_40965:
[----:B------:R-:W-:Y:S05]  /*61d0*/  BSYNC.RECONVERGENT B4 ;  /* 0x0000000000047941 */ /* 0x000fea0003800200 */
.L_x_40964:
        /* <DEDUP_REMOVED lines=78> */
.L_x_40963:
        /* <DEDUP_REMOVED lines=186> */
.L_x_40967:
[----:B------:R-:W-:Y:S01]  /*7260*/  IMAD.MOV.U32 R2, RZ, RZ, 0x0 ;  /* 0x00000000ff027424 */ /* 0x000fe200078e00ff */
[----:B------:R-:W-:Y:S01]  /*7270*/  LOP3.LUT P0, RZ, R5, 0x7fffffff, RZ, 0xc0, !PT ;  /* 0x7fffffff05ff7812 */ /* 0x000fe2000780c0ff */
[----:B------:R-:W-:-:S06]  /*7280*/  IMAD.MOV.U32 R3, RZ, RZ, 0x7ff00000 ;  /* 0x7ff00000ff037424 */ /* 0x000fcc00078e00ff */
[----:B------:R-:W0:Y:S02]  /*7290*/  DFMA R4, R4, R2, +INF ;  /* 0x7ff000000404742b */ /* 0x000e240000000002 */
[----:B0-----:R-:W-:Y:S02]  /*72a0*/  FSEL R2, R4, RZ, P0 ;  /* 0x000000ff04027208 */ /* 0x001fe40000000000 */
[----:B------:R-:W-:-:S07]  /*72b0*/  FSEL R3, R5, -QNAN , P0 ;  /* 0xfff0000005037808 */ /* 0x000fce0000000000 */
.L_x_40966:
[----:B------:R-:W-:Y:S05]  /*72c0*/  BSYNC.RECONVERGENT B3 ;  /* 0x0000000000037941 */ /* 0x000fea0003800200 */
.L_x_40962:
[----:B------:R-:W-:Y:S01]  /*72d0*/  IMAD.MOV.U32 R4, RZ, RZ, -0x2449a4b7 ;  /* 0xdbb65b49ff047424 */ /* 0x000fe200078e00ff */
[----:B------:R-:W-:Y:S01]  /*72e0*/  UMOV UR4, 0x2a25ff7e ;  /* 0x2a25ff7e00047882 */ /* 0x000fe20000000000 */
[----:B------:R-:W-:Y:S01]  /*72f0*/  IMAD.MOV.U32 R5, RZ, RZ, 0x3f2d3b63 ;  /* 0x3f2d3b63ff057424 */ /* 0x000fe200078e00ff */
[----:B------:R-:W-:Y:S01]  /*7300*/  UMOV UR5, 0x3ef53e1d ;  /* 0x3ef53e1d00057882 */ /* 0x000fe20000000000 */
[----:B------:R-:W0:Y:S01]  /*7310*/  DSETP.GEU.AND P2, PT, |R12|, |R14|, PT ;  /* 0x4000000e0c00722a */ /* 0x000e220003f4e200 */
[----:B------:R-:W-:Y:S01]  /*7320*/  ISETP.GE.AND P1, PT, R13, RZ, PT ;  /* 0x000000ff0d00720c */ /* 0x000fe20003f26270 */
[----:B------:R-:W-:-:S03]  /*7330*/  IMAD.MOV.U32 R0, RZ, RZ, 0x7f3321d2 ;  /* 0x7f3321d2ff007424 */ /* 0x000fc600078e00ff */
[----:B0-----:R-:W-:-:S15]  /*7340*/  @!P2 PLOP3.LUT P0, PT, P1, PT, PT, 0x80, 0x8 ;  /* 0x000000000008a81c */ /* 0x001fde0000f0f070 */
[----:B------:R-:W-:-:S15]  /*7350*/  NOP ;  /* 0x0000000000007918 */ /* 0x000fde0000000000 */
[----:B------:R-:W-:-:S15]  /*7360*/  NOP ;  /* 0x0000000000007918 */ /* 0x000fde0000000000 */
[----:B------:R-:W-:-:S14]  /*7370*/  NOP ;  /* 0x0000000000007918 */ /* 0x000fdc0000000000 */
        /* <DEDUP_REMOVED lines=135> */
[----:B0-----:R-:W-:Y:S02]  /*7bf0*/  FSEL R6, R6, R72, !P2 ;  /* 0x0000004806067208 */ /* 0x001fe40005000000 */
[----:B------:R-:W-:-:S15]  /*7c00*/  FSEL R7, R7, R73, !P2 ;  /* 0x0000004907077208 */ /* 0x000fde0005000000 */
[----:B------:R-:W-:-:S15]  /*7c10*/  NOP ;  /* 0x0000000000007918 */ /* 0x000fde0000000000 */
[----:B------:R-:W-:-:S15]  /*7c20*/  NOP ;  /* 0x0000000000007918 */ /* 0x000fde0000000000 */
[----:B------:R-:W-:-:S15]  /*7c30*/  NOP ;  /* 0x0000000000007918 */ /* 0x000fde0000000000 */
[----:B------:R0:W1:Y:S02]  /*7c40*/  DFMA R72, R4, R6, R6 ;  /* 0x000000060448722b */ /* 0x0000640000000006 */
        /* <DEDUP_REMOVED lines=49> */
.L_x_40960:
        /* <DEDUP_REMOVED lines=40> */
[----:B------:R-:W-:Y:S01]  /*81e0*/  IMAD.MOV.U32 R78, RZ, RZ, RZ ;  /* 0x000000ffff4e7224 */ /* 0x000fe200078e00ff */
[----:B------:R-:W-:Y:S01]  /*81f0*/  SEL R2, R72, R74, P0 ;  /* 0x0000004a48027207 */ /* 0x000fe20000000000 */
[----:B------:R-:W-:Y:S01]  /*8200*/  IMAD.MOV.U32 R82, RZ, RZ, 0x0 ;  /* 0x00000000ff527424 */ /* 0x000fe200078e00ff */
[----:B------:R-:W-:Y:S01]  /*8210*/  SEL R3, R73, R75, P0 ;  /* 0x0000004b49037207 */ /* 0x000fe20000000000 */
[----:B------:R-:W-:Y:S01]  /*8220*/  IMAD.MOV.U32 R83, RZ, RZ, 0x3fd80000 ;  /* 0x3fd80000ff537424 */ /* 0x000fe200078e00ff */
        /* <DEDUP_REMOVED lines=263> */
.L_x_40970:
[----:B------:R-:W-:Y:S01]  /*92a0*/  IMAD.MOV.U32 R2, RZ, RZ, 0x0 ;  /* 0x00000000ff027424 */ /* 0x000fe200078e00ff */
[----:B------:R-:W-:Y:S01]  /*92b0*/  LOP3.LUT P0, RZ, R73, 0x7fffffff, RZ, 0xc0, !PT ;  /* 0x7fffffff49ff7812 */ /* 0x000fe2000780c0ff */
[----:B------:R-:W-:-:S06]  /*92c0*/  IMAD.MOV.U32 R3, RZ, RZ, 0x7ff00000 ;  /* 0x7ff00000ff037424 */ /* 0x000fcc00078e00ff */
[----:B------:R-:W0:Y:S02]  /*92d0*/  DFMA R72, R72, R2, +INF ;  /* 0x7ff000004848742b */ /* 0x000e240000000002 */
[----:B0-----:R-:W-:Y:S02]  /*92e0*/  FSEL R72, R72, RZ, P0 ;  /* 0x000000ff48487208 */ /* 0x001fe40000000000 */
[----:B------:R-:W-:-:S07]  /*92f0*/  FSEL R73, R73, -QNAN , P0 ;  /* 0xfff0000049497808 */ /* 0x000fce0000000000 */
.L_x_40971:
[----:B------:R-:W-:Y:S05]  /*9300*/  BSYNC.RECONVERGENT B0 ;  /* 0x0000000000007941 */ /* 0x000fea0003800200 */
.L_x_40969:
[----:B------:R-:W0:Y:S01]  /*9310*/  MUFU.RCP64H R3, R7 ;  /* 0x0000000700037308 */ /* 0x000e220000001800 */
[----:B------:R-:W-:Y:S01]  /*9320*/  IMAD.MOV.U32 R74, RZ, RZ, R6 ;  /* 0x000000ffff4a7224 */ /* 0x000fe200078e0006 */
[----:B------:R-:W-:Y:S01]  /*9330*/  FSETP.GEU.AND P2, PT, |R5|, 6.5827683646048100446e-37, PT ;  /* 0x036000000500780b */ /* 0x000fe20003f4e200 */
[----:B------:R-:W-:Y:S01]  /*9340*/  IMAD.MOV.U32 R75, RZ, RZ, R7 ;  /* 0x000000ffff4b7224 */ /* 0x000fe200078e0007 */
[----:B------:R-:W-:Y:S01]  /*9350*/  BSSY.RECONVERGENT B3, `(.L_x_40972) ;  /* 0x0000030000037945 */ /* 0x000fe20003800200 */
[----:B------:R-:W-:Y:S02]  /*9360*/  IMAD.MOV.U32 R2, RZ, RZ, 0x1 ;  /* 0x00000001ff027424 */ /* 0x000fe400078e00ff */
[----:B------:R-:W-:Y:S02]  /*9370*/  IMAD.MOV.U32 R80, RZ, RZ, R4 ;  /* 0x000000ffff507224 */ /* 0x000fe400078e0004 */
[----:B------:R-:W-:Y:S02]  /*9380*/  IMAD.MOV.U32 R81, RZ, RZ, R5 ;  /* 0x000000ffff517224 */ /* 0x000fe400078e0005 */
        /* <DEDUP_REMOVED lines=43> */
[----:B------:R-:W-:Y:S05]  /*9640*/  CALL.REL.NOINC `($__internal_76_$__cuda_sm20_div_rn_f64_full) ;  /* 0x00001524002c7944 */ /* 0x000fea0003c00000 */
.L_x_40973:
[----:B------:R-:W-:Y:S05]  /*9650*/  BSYNC.RECONVERGENT B3 ;  /* 0x0000000000037941 */ /* 0x000fea0003800200 */
.L_x_40972:
        /* <DEDUP_REMOVED lines=193> */
.L_x_40968:
        /* <DEDUP_REMOVED lines=76> */
.L_x_40978:
[----:B------:R-:W-:Y:S05]  /*a730*/  BSYNC.RECONVERGENT B4 ;  /* 0x0000000000047941 */ /* 0x000fea0003800200 */
.L_x_40977:
        /* <DEDUP_REMOVED lines=78> */
.L_x_40976:
        /* <DEDUP_REMOVED lines=186> */
.L_x_40980:
[----:B------:R-:W-:Y:S01]  /*b7c0*/  IMAD.MOV.U32 R4, RZ, RZ, 0x0 ;  /* 0x00000000ff047424 */ /* 0x000fe200078e00ff */
[----:B------:R-:W-:Y:S01]  /*b7d0*/  LOP3.LUT P0, RZ, R3, 0x7fffffff, RZ, 0xc0, !PT ;  /* 0x7fffffff03ff7812 */ /* 0x000fe2000780c0ff */
[----:B------:R-:W-:-:S06]  /*b7e0*/  IMAD.MOV.U32 R5, RZ, RZ, 0x7ff00000 ;  /* 0x7ff00000ff057424 */ /* 0x000fcc00078e00ff */
[----:B------:R-:W0:Y:S02]  /*b7f0*/  DFMA R2, R2, R4, +INF ;  /* 0x7ff000000202742b */ /* 0x000e240000000004 */
[----:B0-----:R-:W-:Y:S02]  /*b800*/  FSEL R74, R2, RZ, P0 ;  /* 0x000000ff024a7208 */ /* 0x001fe40000000000 */
[----:B------:R-:W-:-:S07]  /*b810*/  FSEL R75, R3, -QNAN , P0 ;  /* 0xfff00000034b7808 */ /* 0x000fce0000000000 */
.L_x_40979:
[----:B------:R-:W-:Y:S05]  /*b820*/  BSYNC.RECONVERGENT B3 ;  /* 0x0000000000037941 */ /* 0x000fea0003800200 */
.L_x_40975:
        /* <DEDUP_REMOVED lines=67> */
.L_x_40982:
[----:B------:R-:W-:Y:S05]  /*bc60*/  BSYNC.RECONVERGENT B3 ;  /* 0x0000000000037941 */ /* 0x000fea0003800200 */
.L_x_40981:
        /* <DEDUP_REMOVED lines=197> */
.L_x_40974:
        /* <DEDUP_REMOVED lines=198> */
.L_x_40985:
[----:B------:R-:W-:Y:S01]  /*d520*/  IMAD.MOV.U32 R72, RZ, RZ, 0x0 ;  /* 0x00000000ff487424 */ /* 0x000fe200078e00ff */
[----:B------:R-:W-:Y:S01]  /*d530*/  LOP3.LUT P0, RZ, R3, 0x7fffffff, RZ, 0xc0, !PT ;  /* 0x7fffffff03ff7812 */ /* 0x000fe2000780c0ff */
[----:B------:R-:W-:-:S06]  /*d540*/  IMAD.MOV.U32 R73, RZ, RZ, 0x7ff00000 ;  /* 0x7ff00000ff497424 */ /* 0x000fcc00078e00ff */
[----:B------:R-:W0:Y:S02]  /*d550*/  DFMA R2, R2, R72, +INF ;  /* 0x7ff000000202742b */ /* 0x000e240000000048 */
[----:B0-----:R-:W-:Y:S02]  /*d560*/  FSEL R74, R2, RZ, P0 ;  /* 0x000000ff024a7208 */ /* 0x001fe40000000000 */
[----:B------:R-:W-:-:S07]  /*d570*/  FSEL R75, R3, -QNAN , P0 ;  /* 0xfff00000034b7808 */ /* 0x000fce0000000000 */
.L_x_40986:
[----:B------:R-:W-:Y:S05]  /*d580*/  BSYNC.RECONVERGENT B0 ;  /* 0x0000000000007941 */ /* 0x000fea0003800200 */
.L_x_40984:
[----:B------:R-:W0:Y:S01]  /*d590*/  MUFU.RCP64H R3, R7 ;  /* 0x0000000700037308 */ /* 0x000e220000001800 */
[----:B------:R-:W-:Y:S01]  /*d5a0*/  IMAD.MOV.U32 R72, RZ, RZ, R6 ;  /* 0x000000ffff487224 */ /* 0x000fe200078e0006 */
[----:B------:R-:W-:Y:S01]  /*d5b0*/  FSETP.GEU.AND P2, PT, |R5|, 6.5827683646048100446e-37, PT ;  /* 0x036000000500780b */ /* 0x000fe20003f4e200 */
[----:B------:R-:W-:Y:S01]  /*d5c0*/  IMAD.MOV.U32 R73, RZ, RZ, R7 ;  /* 0x000000ffff497224 */ /* 0x000fe200078e0007 */
[----:B------:R-:W-:Y:S01]  /*d5d0*/  BSSY.RECONVERGENT B3, `(.L_x_40987) ;  /* 0x000002e000037945 */ /* 0x000fe20003800200 */
[----:B------:R-:W-:-:S06]  /*d5e0*/  IMAD.MOV.U32 R2, RZ, RZ, 0x1 ;  /* 0x00000001ff027424 */ /* 0x000fcc00078e00ff */
        /* <DEDUP_REMOVED lines=44> */
.L_x_40988:
[----:B------:R-:W-:Y:S05]  /*d8b0*/  BSYNC.RECONVERGENT B3 ;  /* 0x0000000000037941 */ /* 0x000fea0003800200 */
.L_x_40987:
        /* <DEDUP_REMOVED lines=197> */
.L_x_40983:
[----:B------:R-:W-:Y:S01]  /*e510*/  LOP3.LUT R73, R7, 0xfffffff8, RZ, 0xc0, !PT ;  /* 0xfffffff807497812 */ /* 0x000fe200078ec0ff */
[----:B------:R-:W-:Y:S01]  /*e520*/  IMAD.MOV.U32 R72, RZ, RZ, RZ ;  /* 0x000000ffff487224 */ /* 0x000fe200078e00ff */
[----:B------:R-:W-:Y:S01]  /*e530*/  BSSY.RECONVERGENT B0, `(.L_x_40989) ;  /* 0x00000e4000007945 */ /* 0x000fe20003800200 */
[----:B------:R-:W-:Y:S02]  /*e540*/  IMAD.MOV.U32 R74, RZ, RZ, R4 ;  /* 0x000000ffff4a7224 */ /* 0x000fe400078e0004 */
[----:B------:R-:W-:Y:S02]  /*e550*/  IMAD.MOV.U32 R75, RZ, RZ, R5 ;  /* 0x000000ffff4b7224 */ /* 0x000fe400078e0005 */
[----:B------:R-:W0:Y:S01]  /*e560*/  DADD R6, -R72, R6 ;  /* 0x0000000048067229 */ /* 0x000e220000000106 */
        /* <DEDUP_REMOVED lines=11> */
[----:B-1----:R-:W-:Y:S02]  /*e620*/  LOP3.LUT R73, R5, 0xfffffff8, RZ, 0xc0, !PT ;  /* 0xfffffff805497812 */ /* 0x002fe400078ec0ff */
[----:B0-----:R-:W-:-:S15]  /*e630*/  LOP3.LUT R5, R7, 0xfffffff8, RZ, 0xc0, !PT ;  /* 0xfffffff807057812 */ /* 0x001fde00078ec0ff */
[----:B------:R-:W-:-:S15]  /*e640*/  NOP ;  /* 0x0000000000007918 */ /* 0x000fde0000000000 */
[----:B------:R-:W-:-:S15]  /*e650*/  NOP ;  /* 0x0000000000007918 */ /* 0x000fde0000000000 */
[----:B------:R-:W-:-:S15]  /*e660*/  NOP ;  /* 0x0000000000007918 */ /* 0x000fde0000000000 */
        /* <DEDUP_REMOVED lines=82> */
.L_x_40990:
        /* <DEDUP_REMOVED lines=127> */
.L_x_40989:
        /* <DEDUP_REMOVED lines=114> */
.L_x_40994:
[----:B------:R-:W-:Y:S05]  /*faa0*/  BSYNC.RECONVERGENT B4 ;  /* 0x0000000000047941 */ /* 0x000fea0003800200 */
.L_x_40993:
        /* <DEDUP_REMOVED lines=78> */
.L_x_40992:
        /* <DEDUP_REMOVED lines=186> */
.L_x_40996:
[----:B------:R-:W-:Y:S01]  /*10b30*/  IMAD.MOV.U32 R4, RZ, RZ, 0x0 ;  /* 0x00000000ff047424 */ /* 0x000fe200078e00ff */
[----:B------:R-:W-:Y:S01]  /*10b40*/  LOP3.LUT P0, RZ, R3, 0x7fffffff, RZ, 0xc0, !PT ;  /* 0x7fffffff03ff7812 */ /* 0x000fe2000780c0ff */
[----:B------:R-:W-:-:S06]  /*10b50*/  IMAD.MOV.U32 R5, RZ, RZ, 0x7ff00000 ;  /* 0x7ff00000ff057424 */ /* 0x000fcc00078e00ff */
[----:B------:R-:W0:Y:S02]  /*10b60*/  DFMA R2, R2, R4, +INF ;  /* 0x7ff000000202742b */ /* 0x000e240000000004 */
[----:B0-----:R-:W-:Y:S02]  /*10b70*/  FSEL R74, R2, RZ, P0 ;  /* 0x000000ff024a7208 */ /* 0x001fe40000000000 */
[----:B------:R-:W-:-:S07]  /*10b80*/  FSEL R75, R3, -QNAN , P0 ;  /* 0xfff00000034b7808 */ /* 0x000fce0000000000 */
.L_x_40995:
[----:B------:R-:W-:Y:S05]  /*10b90*/  BSYNC.RECONVERGENT B3 ;  /* 0x0000000000037941 */ /* 0x000fea0003800200 */
.L_x_40991:
        /* <DEDUP_REMOVED lines=67> */
.L_x_40998:
[----:B------:R-:W-:Y:S05]  /*10fd0*/  BSYNC.RECONVERGENT B3 ;  /* 0x0000000000037941 */ /* 0x000fea0003800200 */
.L_x_40997:
        /* <DEDUP_REMOVED lines=196> */
.L_x_40949:
[----:B------:R-:W-:Y:S05]  /*11c20*/  BSYNC.RECONVERGENT B1 ;  /* 0x0000000000017941 */ /* 0x000fea0003800200 */
.L_x_40942:
        /* <DEDUP_REMOVED lines=10> */
[----:B01----:R-:W0:Y:S02]  /*11cd0*/  DFMA R74, R72, R10, R6 ;  /* 0x0000000a484a722b */ /* 0x003e240000000006 */
        /* <DEDUP_REMOVED lines=118> */
[----:B------:R-:W-:Y:S02]  /*12440*/  IMAD.MOV.U32 R72, RZ, RZ, R2 ;  /* 0x000000ffff487224 */ /* 0x000fe400078e0002 */
[----:B------:R-:W-:Y:S01]  /*12450*/  IMAD.MOV.U32 R2, RZ, RZ, RZ ;  /* 0x000000ffff027224 */ /* 0x000fe200078e00ff */
[----:B------:R-:W-:-:S05]  /*12460*/  SHF.R.S32.HI R73, RZ, 0x1, R0 ;  /* 0x00000001ff497819 */ /* 0x000fca0000011400 */
[----:B------:R-:W-:Y:S02]  /*12470*/  IMAD.IADD R6, R6, 0x1, -R73 ;  /* 0x0000000106067824 */ /* 0x000fe400078e0a49 */
[----:B------:R-:W-:-:S03]  /*12480*/  IMAD R73, R73, 0x100000, R3 ;  /* 0x0010000049497824 */ /* 0x000fc600078e0203 */
[----:B------:R-:W-:-:S06]  /*12490*/  LEA R3, R6, 0x3ff00000, 0x14 ;  /* 0x3ff0000006037811 */ /* 0x000fcc00078ea0ff */
[----:B------:R2:W3:Y:S02]  /*124a0*/  DMUL R72, R72, R2 ;  /* 0x0000000248487228 */ /* 0x0004e40000000000 */
[----:B--23--:R-:W-:Y:S05]  /*124b0*/  BRA `(.L_x_40941) ;  /* 0x0000004000707947 */ /* 0x00cfea0003800000 */
.L_x_40999:
        /* <DEDUP_REMOVED lines=56> */
[----:B------:R-:W-:Y:S05]  /*12840*/  CALL.REL.NOINC `($_ZN2at6native29vectorized_elementwise_kernelILi2EZZZNS0_50_GLOBAL__N__2680c7bb_12_PowKernel_cu_7dd49032_317024pow_tensor_tensor_kernelERNS_18TensorIteratorBaseEENKUlvE_clEvENKUlvE6_clEvEUlN3c107complexIdEES9_E_St5arrayIPcLm3EEEEviT0_T1_$__internal_trig_reduction_slowpathd) ;  /* 0x0000149800d87944 */ /* 0x000fea0003c00000 */
[----:B------:R-:W-:Y:S02]  /*12850*/  IMAD.MOV.U32 R2, RZ, RZ, R6 ;  /* 0x000000ffff027224 */ /* 0x000fe400078e0006 */
[----:B------:R-:W-:-:S07]  /*12860*/  IMAD.MOV.U32 R3, RZ, RZ, R7 ;  /* 0x000000ffff037224 */ /* 0x000fce00078e0007 */
.L_x_41004:
[----:B------:R-:W-:Y:S05]  /*12870*/  BSYNC.RECONVERGENT B4 ;  /* 0x0000000000047941 */ /* 0x000fea0003800200 */
.L_x_41003:
[----:B------:R-:W-:-:S07]  /*12880*/  VIADD R0, R4, 0x1 ;  /* 0x0000000104007836 */ /* 0x000fce0000000000 */
.L_x_41002:
[----:B------:R-:W-:Y:S05]  /*12890*/  BSYNC.RECONVERGENT B3 ;  /* 0x0000000000037941 */ /* 0x000fea0003800200 */
.L_x_41001:
        /* <DEDUP_REMOVED lines=120> */
[----:B------:R-:W-:Y:S02]  /*13020*/  IMAD.MOV.U32 R2, RZ, RZ, R6 ;  /* 0x000000ffff027224 */ /* 0x000fe400078e0006 */
[----:B------:R-:W-:-:S07]  /*13030*/  IMAD.MOV.U32 R3, RZ, RZ, R7 ;  /* 0x000000ffff037224 */ /* 0x000fce00078e0007 */
.L_x_41006:
[----:B------:R-:W-:Y:S05]  /*13040*/  BSYNC.RECONVERGENT B3 ;  /* 0x0000000000037941 */ /* 0x000fea0003800200 */
.L_x_41005:
        /* <DEDUP_REMOVED lines=64> */
.L_x_41000:
        /* <DEDUP_REMOVED lines=15> */
.L_x_41007:
        /* <DEDUP_REMOVED lines=133> */
.L_x_41010:
[----:B------:R-:W-:Y:S05]  /*13d90*/  BSYNC.RECONVERGENT B0 ;  /* 0x0000000000007941 */ /* 0x000fea0003800200 */
.L_x_41009:
        /* <DEDUP_REMOVED lines=63> */
.L_x_41014:
[----:B------:R-:W-:Y:S05]  /*14190*/  BSYNC.RECONVERGENT B4 ;  /* 0x0000000000047941 */ /* 0x000fea0003800200 */
.L_x_41013:
[----:B------:R-:W-:-:S07]  /*141a0*/  VIADD R77, R4, 0x1 ;  /* 0x00000001044d7836 */ /* 0x000fce0000000000 */
.L_x_41012:
[----:B------:R-:W-:Y:S05]  /*141b0*/  BSYNC.RECONVERGENT B3 ;  /* 0x0000000000037941 */ /* 0x000fea0003800200 */
.L_x_41011:
        /* <DEDUP_REMOVED lines=19> */
[----:B------:R-:W0:Y:S02]  /*142f0*/  DSETP.NEU.AND P1, PT, |R74|, +INF , PT ;  /* 0x7ff000004a00742a */ /* 0x000e240003f2d200 */
[----:B0-----:R-:W-:-:S15]  /*14300*/  @!P1 IMAD.MOV.U32 R0, RZ, RZ, RZ ;  /* 0x000000ffff009224 */ /* 0x001fde00078e00ff */
[----:B------:R-:W-:-:S15]  /*14310*/  NOP ;  /* 0x0000000000007918 */ /* 0x000fde0000000000 */
[----:B------:R-:W-:-:S15]  /*14320*/  NOP ;  /* 0x0000000000007918 */ /* 0x000fde0000000000 */
[----:B------:R-:W-:-:S15]  /*14330*/  NOP ;  /* 0x0000000000007918 */ /* 0x000fde0000000000 */
[----:B------:R-:W-:-:S02]  /*14340*/  NOP ;  /* 0x0000000000007918 */ /* 0x000fc40000000000 */
        /* <DEDUP_REMOVED lines=104> */
[----:B------:R-:W-:-:S07]  /*149d0*/  IMAD.MOV.U32 R0, RZ, RZ, R4 ;  /* 0x000000ffff007224 */ /* 0x000fce00078e0004 */
.L_x_41016:
[----:B------:R-:W-:Y:S05]  /*149e0*/  BSYNC.RECONVERGENT B3 ;  /* 0x0000000000037941 */ /* 0x000fea0003800200 */
.L_x_41015:
        /* <DEDUP_REMOVED lines=84> */
.L_x_41008:
        /* <DEDUP_REMOVED lines=123> */
.L_x_41018:
[----:B------:R-:W-:Y:S05]  /*156e0*/  BSYNC.RECONVERGENT B0 ;  /* 0x0000000000007941 */ /* 0x000fea0003800200 */
.L_x_41017:
        /* <DEDUP_REMOVED lines=48> */
[----:B-1----:R-:W-:Y:S05]  /*159f0*/  CALL.REL.NOINC `($_ZN2at6native29vectorized_elementwise_kernelILi2EZZZNS0_50_GLOBAL__N__2680c7bb_12_PowKernel_cu_7dd49032_317024pow_tensor_tensor_kernelERNS_18TensorIteratorBaseEENKUlvE_clEvENKUlvE6_clEvEUlN3c107complexIdEES9_E_St5arrayIPcLm3EEEEviT0_T1_$__internal_trig_reduction_slowpathd) ;  /* 0x00001468006c7944 */ /* 0x002fea0003c00000 */
[----:B------:R-:W-:Y:S02]  /*15a00*/  IMAD.MOV.U32 R2, RZ, RZ, R6 ;  /* 0x000000ffff027224 */ /* 0x000fe400078e0006 */
[----:B------:R-:W-:-:S07]  /*15a10*/  IMAD.MOV.U32 R3, RZ, RZ, R7 ;  /* 0x000000ffff037224 */ /* 0x000fce00078e0007 */
.L_x_41022:
[----:B------:R-:W-:Y:S05]  /*15a20*/  BSYNC.RECONVERGENT B4 ;  /* 0x0000000000047941 */ /* 0x000fea0003800200 */
.L_x_41021:
[----:B------:R-:W-:-:S07]  /*15a30*/  VIADD R0, R4, 0x1 ;  /* 0x0000000104007836 */ /* 0x000fce0000000000 */
.L_x_41020:
[----:B------:R-:W-:Y:S05]  /*15a40*/  BSYNC.RECONVERGENT B3 ;  /* 0x0000000000037941 */ /* 0x000fea0003800200 */
.L_x_41019:
        /* <DEDUP_REMOVED lines=120> */
[----:B------:R-:W-:Y:S02]  /*161d0*/  IMAD.MOV.U32 R2, RZ, RZ, R6 ;  /* 0x000000ffff027224 */ /* 0x000fe400078e0006 */
[----:B------:R-:W-:-:S07]  /*161e0*/  IMAD.MOV.U32 R3, RZ, RZ, R7 ;  /* 0x000000ffff037224 */ /* 0x000fce00078e0007 */
.L_x_41024:
[----:B------:R-:W-:Y:S05]  /*161f0*/  BSYNC.RECONVERGENT B3 ;  /* 0x0000000000037941 */ /* 0x000fea0003800200 */
.L_x_41023:
        /* <DEDUP_REMOVED lines=72> */
.L_x_40941:
[----:B------:R-:W-:Y:S05]  /*16680*/  BSYNC.RECONVERGENT B2 ;  /* 0x0000000000027941 */ /* 0x000fea0003800200 */
.L_x_40940:
[----:B------:R-:W2:Y:S01]  /*16690*/  S2UR UR4, SR_CTAID.X ;  /* 0x00000000000479c3 */ /* 0x000ea20000002500 */
[----:B------:R-:W2:Y:S01]  /*166a0*/  LDCU UR5, c[0x0][0x380] ;  /* 0x00007000ff0577ac */ /* 0x000ea20008000800 */
[----:B------:R-:W-:Y:S01]  /*166b0*/  VIADD R76, R76, 0x80 ;  /* 0x000000804c4c7836 */ /* 0x000fe20000000000 */
[----:B------:R-:W-:Y:S01]  /*166c0*/  BSSY.RECONVERGENT B2, `(.L_x_41025) ;  /* 0x00015b2000027945 */ /* 0x000fe20003800200 */
[----:B0-----:R-:W-:Y:S01]  /*166d0*/  CS2R R78, SRZ ;  /* 0x00000000004e7805 */ /* 0x001fe2000001ff00 */
[----:B--2---:R-:W-:-:S06]  /*166e0*/  UIMAD UR4, UR4, -0x400, UR5 ;  /* 0xfffffc00040478a4 */ /* 0x004fcc000f8e0205 */
[----:B------:R-:W-:Y:S02]  /*166f0*/  ISETP.GE.AND P0, PT, R76, UR4, PT ;  /* 0x000000044c007c0c */ /* 0x000fe4000bf06270 */
[----:B------:R-:W-:-:S11]  /*16700*/  CS2R R76, SRZ ;  /* 0x00000000004c7805 */ /* 0x000fd6000001ff00 */
        /* <DEDUP_REMOVED lines=284> */
.L_x_41034:
        /* <DEDUP_REMOVED lines=52> */
[----:B-1----:R-:W-:Y:S05]  /*17c10*/  CALL.REL.NOINC `($__internal_76_$__cuda_sm20_div_rn_f64_full) ;  /* 0x0000143c00b87944 */ /* 0x002fea0003c00000 */
.L_x_41037:
[----:B------:R-:W-:Y:S05]  /*17c20*/  BSYNC.RECONVERGENT B4 ;  /* 0x0000000000047941 */ /* 0x000fea0003800200 */
.L_x_41036:
        /* <DEDUP_REMOVED lines=77> */
.L_x_41035:
[----:B------:R-:W-:Y:S05]  /*18100*/  BSYNC.RECONVERGENT B3 ;  /* 0x0000000000037941 */ /* 0x000fea0003800200 */
.L_x_41033:
        /* <DEDUP_REMOVED lines=53> */
[----:B012---:R-:W-:Y:S05]  /*18460*/  CALL.REL.NOINC `($__internal_76_$__cuda_sm20_div_rn_f64_full) ;  /* 0x0000143400a47944 */ /* 0x007fea0003c00000 */
.L_x_41039:
[----:B------:R-:W-:Y:S05]  /*18470*/  BSYNC.RECONVERGENT B3 ;  /* 0x0000000000037941 */ /* 0x000fea0003800200 */
.L_x_41038:
        /* <DEDUP_REMOVED lines=176> */
.L_x_41041:
[----:B------:R-:W-:Y:S02]  /*18f80*/  FSEL R2, RZ, 3.37028055040000000000e+12, P0 ;  /* 0x54442d18ff027808 */ /* 0x000fe40000000000 */
[----:B------:R-:W-:-:S07]  /*18f90*/  FSEL R3, RZ, 2.1426990032196044922, P0 ;  /* 0x400921fbff037808 */ /* 0x000fce0000000000 */
.L_x_41042:
[----:B------:R-:W-:Y:S05]  /*18fa0*/  BSYNC.RECONVERGENT B0 ;  /* 0x0000000000007941 */ /* 0x000fea0003800200 */
.L_x_41040:
        /* <DEDUP_REMOVED lines=14> */
.L_x_41032:
        /* <DEDUP_REMOVED lines=22> */
[----:B------:R-:W-:Y:S02]  /*191f0*/  IMAD.MOV.U32 R14, RZ, RZ, R4 ;  /* 0x000000ffff0e7224 */ /* 0x000fe400078e0004 */
[----:B------:R-:W-:-:S08]  /*19200*/  IMAD.MOV.U32 R15, RZ, RZ, -0x3ff ;  /* 0xfffffc01ff0f7424 */ /* 0x000fd000078e00ff */
[----:B------:R-:W2:Y:S01]  /*19210*/  @!P0 DMUL R4, R4, 1.80143985094819840000e+16 ;  /* 0x4350000004048828 */ /* 0x000ea20000000000 */
[----:B------:R-:W-:Y:S02]  /*19220*/  @!P0 IMAD.MOV.U32 R15, RZ, RZ, -0x435 ;  /* 0xfffffbcbff0f8424 */ /* 0x000fe400078e00ff */
[----:B--2---:R-:W-:Y:S02]  /*19230*/  @!P0 IMAD.MOV.U32 R0, RZ, RZ, R5 ;  /* 0x000000ffff008224 */ /* 0x004fe400078e0005 */
[----:B------:R-:W-:-:S15]  /*19240*/  @!P0 IMAD.MOV.U32 R14, RZ, RZ, R4 ;  /* 0x000000ffff0e8224 */ /* 0x000fde00078e0004 */
        /* <DEDUP_REMOVED lines=222> */
.L_x_41046:
[----:B------:R-:W-:Y:S05]  /*1a030*/  BSYNC.RECONVERGENT B0 ;  /* 0x0000000000007941 */ /* 0x000fea0003800200 */
.L_x_41045:
[----:B------:R-:W-:Y:S04]  /*1a040*/  BSSY.RECONVERGENT B3, `(.L_x_41047) ;  /* 0x0000008000037945 */ /* 0x000fe80003800200 */
[----:B------:R-:W-:Y:S05]  /*1a050*/  @P4 BRA P5, `(.L_x_41048) ;  /* 0x0000000000184947 */ /* 0x000fea0002800000 */
[----:B------:R-:W-:Y:S01]  /*1a060*/  IMAD.MOV.U32 R0, RZ, RZ, R10 ;  /* 0x000000ffff007224 */ /* 0x000fe200078e000a */
[----:B0-----:R-:W-:Y:S01]  /*1a070*/  MOV R4, 0x1a0c0 ;  /* 0x0001a0c000047802 */ /* 0x001fe20000000f00 */
[----:B------:R-:W-:Y:S02]  /*1a080*/  IMAD.MOV.U32 R5, RZ, RZ, R11 ;  /* 0x000000ffff057224 */ /* 0x000fe400078e000b */
[----:B------:R-:W-:Y:S02]  /*1a090*/  IMAD.MOV.U32 R2, RZ, RZ, R12 ;  /* 0x000000ffff027224 */ /* 0x000fe400078e000c */
[----:B------:R-:W-:-:S07]  /*1a0a0*/  IMAD.MOV.U32 R3, RZ, RZ, R13 ;  /* 0x000000ffff037224 */ /* 0x000fce00078e000d */
[----:B-12---:R-:W-:Y:S05]  /*1a0b0*/  CALL.REL.NOINC `($__internal_76_$__cuda_sm20_div_rn_f64_full) ;  /* 0x0000141800907944 */ /* 0x006fea0003c00000 */
.L_x_41048:
[----:B------:R-:W-:Y:S05]  /*1a0c0*/  BSYNC.RECONVERGENT B3 ;  /* 0x0000000000037941 */ /* 0x000fea0003800200 */
.L_x_41047:
        /* <DEDUP_REMOVED lines=176> */
.L_x_41050:
[----:B------:R-:W-:Y:S02]  /*1abd0*/  FSEL R4, RZ, 3.37028055040000000000e+12, P0 ;  /* 0x54442d18ff047808 */ /* 0x000fe40000000000 */
[----:B------:R-:W-:-:S07]  /*1abe0*/  FSEL R5, RZ, 2.1426990032196044922, P0 ;  /* 0x400921fbff057808 */ /* 0x000fce0000000000 */
.L_x_41051:
[----:B------:R-:W-:Y:S05]  /*1abf0*/  BSYNC.RECONVERGENT B0 ;  /* 0x0000000000007941 */ /* 0x000fea0003800200 */
.L_x_41049:
        /* <DEDUP_REMOVED lines=14> */
.L_x_41044:
        /* <DEDUP_REMOVED lines=106> */
[----:B---34-:R2:W0:Y:S02]  /*1b380*/  DMUL R10, R86, R86 ;  /* 0x00000056560a7228 */ /* 0x0184240000000000 */
.L_x_41053:
[----:B------:R-:W0:Y:S02]  /*1b390*/  DSETP.GEU.AND P6, PT, R2, R82, PT ;  /* 0x000000520200722a */ /* 0x000e240003fce000 */
[----:B0-2---:R-:W-:Y:S02]  /*1b3a0*/  FSEL R86, R82, R2, P6 ;  /* 0x0000000252567208 */ /* 0x005fe40003000000 */
        /* <DEDUP_REMOVED lines=86> */
[----:B------:R0:W2:Y:S02]  /*1b910*/  DSETP.GEU.AND P2, PT, R84, R14, P2 ;  /* 0x0000000e5400722a */ /* 0x0000a4000174e000 */
[----:B0-----:R-:W-:Y:S01]  /*1b920*/  FSEL R14, R80, R12, P3 ;  /* 0x0000000c500e7208 */ /* 0x001fe20001800000 */
[----:B------:R-:W-:Y:S01]  /*1b930*/  IMAD.MOV.U32 R84, RZ, RZ, R88 ;  /* 0x000000ffff547224 */ /* 0x000fe200078e0058 */
[----:B------:R-:W-:Y:S01]  /*1b940*/  FSEL R15, R81, R13, P3 ;  /* 0x0000000d510f7208 */ /* 0x000fe20001800000 */
[----:B------:R-:W-:-:S15]  /*1b950*/  IMAD.MOV.U32 R85, RZ, RZ, R89 ;  /* 0x000000ffff557224 */ /* 0x000fde00078e0059 */
[----:B------:R-:W-:-:S15]  /*1b960*/  NOP ;  /* 0x0000000000007918 */ /* 0x000fde0000000000 */
[----:B------:R-:W-:-:S15]  /*1b970*/  NOP ;  /* 0x0000000000007918 */ /* 0x000fde0000000000 */
[----:B------:R-:W-:-:S14]  /*1b980*/  NOP ;  /* 0x0000000000007918 */ /* 0x000fdc0000000000 */
[----:B--2---:R0:W2:Y:S02]  /*1b990*/  DSETP.GEU.AND P2, PT, R80, R12, P2 ;  /* 0x0000000c5000722a */ /* 0x0040a4000174e000 */
        /* <DEDUP_REMOVED lines=8> */
[----:B0-----:R-:W-:Y:S02]  /*1ba20*/  FSEL R78, R8, R4, P6 ;  /* 0x00000004084e7208 */ /* 0x001fe40003000000 */
[----:B------:R-:W-:-:S15]  /*1ba30*/  FSEL R79, R9, R5, P6 ;  /* 0x00000005094f7208 */ /* 0x000fde0003000000 */
[----:B------:R-:W-:-:S15]  /*1ba40*/  NOP ;  /* 0x0000000000007918 */ /* 0x000fde0000000000 */
[----:B------:R-:W-:-:S15]  /*1ba50*/  NOP ;  /* 0x0000000000007918 */ /* 0x000fde0000000000 */
[----:B------:R-:W-:-:S15]  /*1ba60*/  NOP ;  /* 0x0000000000007918 */ /* 0x000fde0000000000 */
[----:B--2---:R0:W2:Y:S02]  /*1ba70*/  DSETP.GEU.AND P2, PT, R8, R4, P2 ;  /* 0x000000040800722a */ /* 0x0040a4000174e000 */
[----:B0-----:R-:W-:Y:S02]  /*1ba80*/  IMAD.MOV.U32 R8, RZ, RZ, R94 ;  /* 0x000000ffff087224 */ /* 0x001fe400078e005e */
[----:B------:R-:W-:-:S15]  /*1ba90*/  IMAD.MOV.U32 R9, RZ, RZ, R95 ;  /* 0x000000ffff097224 */ /* 0x000fde00078e005f */
[----:B------:R-:W-:-:S15]  /*1baa0*/  NOP ;  /* 0x0000000000007918 */ /* 0x000fde0000000000 */
[----:B------:R-:W-:-:S15]  /*1bab0*/  NOP ;  /* 0x0000000000007918 */ /* 0x000fde0000000000 */
[----:B------:R-:W-:-:S15]  /*1bac0*/  NOP ;  /* 0x0000000000007918 */ /* 0x000fde0000000000 */
        /* <DEDUP_REMOVED lines=15> */
.L_x_41052:
        /* <DEDUP_REMOVED lines=256> */
.L_x_41055:
        /* <DEDUP_REMOVED lines=53> */
.L_x_41058:
[----:B------:R-:W-:Y:S05]  /*1cf10*/  BSYNC.RECONVERGENT B4 ;  /* 0x0000000000047941 */ /* 0x000fea0003800200 */
.L_x_41057:
        /* <DEDUP_REMOVED lines=77> */
.L_x_41056:
[----:B------:R-:W-:Y:S05]  /*1d3f0*/  BSYNC.RECONVERGENT B3 ;  /* 0x0000000000037941 */ /* 0x000fea0003800200 */
.L_x_41054:
        /* <DEDUP_REMOVED lines=66> */
[----:B-12---:R-:W-:Y:S05]  /*1d820*/  CALL.REL.NOINC `($__internal_76_$__cuda_sm20_div_rn_f64_full) ;  /* 0x000013e000b47944 */ /* 0x006fea0003c00000 */
.L_x_41060:
[----:B------:R-:W-:Y:S05]  /*1d830*/  BSYNC.RECONVERGENT B3 ;  /* 0x0000000000037941 */ /* 0x000fea0003800200 */
.L_x_41059:
        /* <DEDUP_REMOVED lines=176> */
.L_x_41062:
[----:B------:R-:W-:Y:S02]  /*1e340*/  FSEL R4, RZ, 3.37028055040000000000e+12, P0 ;  /* 0x54442d18ff047808 */ /* 0x000fe40000000000 */
[----:B------:R-:W-:-:S07]  /*1e350*/  FSEL R5, RZ, 2.1426990032196044922, P0 ;  /* 0x400921fbff057808 */ /* 0x000fce0000000000 */
.L_x_41063:
[----:B------:R-:W-:Y:S05]  /*1e360*/  BSYNC.RECONVERGENT B0 ;  /* 0x0000000000007941 */ /* 0x000fea0003800200 */
.L_x_41061:
        /* <DEDUP_REMOVED lines=14> */
.L_x_41031:
        /* <DEDUP_REMOVED lines=22> */
[----:B0-----:R-:W-:Y:S01]  /*1e5b0*/  SEL R4, R6, R8, P0 ;  /* 0x0000000806047207 */ /* 0x001fe20000000000 */
[----:B------:R-:W-:Y:S01]  /*1e5c0*/  IMAD.MOV.U32 R2, RZ, RZ, RZ ;  /* 0x000000ffff027224 */ /* 0x000fe200078e00ff */
        /* <DEDUP_REMOVED lines=300> */
.L_x_41065:
[----:B------:R-:W-:Y:S05]  /*1f890*/  BSYNC.RECONVERGENT B0 ;  /* 0x0000000000007941 */ /* 0x000fea0003800200 */
.L_x_41064:
[----:B------:R-:W-:Y:S04]  /*1f8a0*/  BSSY.RECONVERGENT B3, `(.L_x_41066) ;  /* 0x0000008000037945 */ /* 0x000fe80003800200 */
[----:B------:R-:W-:Y:S05]  /*1f8b0*/  @P4 BRA P5, `(.L_x_41067) ;  /* 0x0000000000184947 */ /* 0x000fea0002800000 */
[----:B------:R-:W-:Y:S01]  /*1f8c0*/  IMAD.MOV.U32 R0, RZ, RZ, R10 ;  /* 0x000000ffff007224 */ /* 0x000fe200078e000a */
[----:B------:R-:W-:Y:S01]  /*1f8d0*/  MOV R4, 0x1f920 ;  /* 0x0001f92000047802 */ /* 0x000fe20000000f00 */
[----:B------:R-:W-:Y:S02]  /*1f8e0*/  IMAD.MOV.U32 R5, RZ, RZ, R11 ;  /* 0x000000ffff057224 */ /* 0x000fe400078e000b */
[----:B------:R-:W-:Y:S02]  /*1f8f0*/  IMAD.MOV.U32 R2, RZ, RZ, R12 ;  /* 0x000000ffff027224 */ /* 0x000fe400078e000c */
[----:B------:R-:W-:-:S07]  /*1f900*/  IMAD.MOV.U32 R3, RZ, RZ, R13 ;  /* 0x000000ffff037224 */ /* 0x000fce00078e000d */
[----:B012---:R-:W-:Y:S05]  /*1f910*/  CALL.REL.NOINC `($__internal_76_$__cuda_sm20_div_rn_f64_full) ;  /* 0x000013c000787944 */ /* 0x007fea0003c00000 */
.L_x_41067:
[----:B------:R-:W-:Y:S05]  /*1f920*/  BSYNC.RECONVERGENT B3 ;  /* 0x0000000000037941 */ /* 0x000fea0003800200 */
.L_x_41066:
        /* <DEDUP_REMOVED lines=176> */
.L_x_41069:
[----:B------:R-:W-:Y:S02]  /*20430*/  FSEL R4, RZ, 3.37028055040000000000e+12, P0 ;  /* 0x54442d18ff047808 */ /* 0x000fe40000000000 */
[----:B------:R-:W-:-:S07]  /*20440*/  FSEL R5, RZ, 2.1426990032196044922, P0 ;  /* 0x400921fbff057808 */ /* 0x000fce0000000000 */
.L_x_41070:
[----:B------:R-:W-:Y:S05]  /*20450*/  BSYNC.RECONVERGENT B0 ;  /* 0x0000000000007941 */ /* 0x000fea0003800200 */
.L_x_41068:
        /* <DEDUP_REMOVED lines=10> */
.L_x_41030:
        /* <DEDUP_REMOVED lines=205> */
.L_x_41073:
        /* <DEDUP_REMOVED lines=53> */
.L_x_41076:
[----:B------:R-:W-:Y:S05]  /*21520*/  BSYNC.RECONVERGENT B4 ;  /* 0x0000000000047941 */ /* 0x000fea0003800200 */
.L_x_41075:
        /* <DEDUP_REMOVED lines=77> */
.L_x_41074:
[----:B------:R-:W-:Y:S05]  /*21a00*/  BSYNC.RECONVERGENT B3 ;  /* 0x0000000000037941 */ /* 0x000fea0003800200 */
.L_x_41072:
        /* <DEDUP_REMOVED lines=187> */
.L_x_41071:
        /* <DEDUP_REMOVED lines=193> */
.L_x_41029:
        /* <DEDUP_REMOVED lines=50> */
[----:B-1----:R-:W-:Y:S05]  /*234f0*/  CALL.REL.NOINC `($__internal_76_$__cuda_sm20_div_rn_f64_full) ;  /* 0x0000138400807944 */ /* 0x002fea0003c00000 */
[----:B------:R-:W-:Y:S02]  /*23500*/  IMAD.MOV.U32 R8, RZ, RZ, R2 ;  /* 0x000000ffff087224 */ /* 0x000fe400078e0002 */
[----:B------:R-:W-:-:S07]  /*23510*/  IMAD.MOV.U32 R9, RZ, RZ, R3 ;  /* 0x000000ffff097224 */ /* 0x000fce00078e0003 */
.L_x_41078:
[----:B------:R-:W-:Y:S05]  /*23520*/  BSYNC.RECONVERGENT B3 ;  /* 0x0000000000037941 */ /* 0x000fea0003800200 */
.L_x_41077:
        /* <DEDUP_REMOVED lines=51> */
.L_x_41080:
[----:B------:R-:W-:Y:S05]  /*23860*/  BSYNC.RECONVERGENT B3 ;  /* 0x0000000000037941 */ /* 0x000fea0003800200 */
.L_x_41079:
        /* <DEDUP_REMOVED lines=41> */
[----:B--2---:R-:W0:-:S15]  /*23b00*/  DFMA R14, -R12, R6, 1 ;  /* 0x3ff000000c0e742b */ /* 0x004e1e0000000106 */
        /* <DEDUP_REMOVED lines=291> */
.L_x_41082:
[----:B------:R-:W-:Y:S05]  /*24d40*/  BSYNC.RECONVERGENT B0 ;  /* 0x0000000000007941 */ /* 0x000fea0003800200 */
.L_x_41081:
        /* <DEDUP_REMOVED lines=8> */
.L_x_41084:
[----:B------:R-:W-:Y:S05]  /*24dd0*/  BSYNC.RECONVERGENT B3 ;  /* 0x0000000000037941 */ /* 0x000fea0003800200 */
.L_x_41083:
        /* <DEDUP_REMOVED lines=176> */
.L_x_41086:
[----:B------:R-:W-:Y:S02]  /*258e0*/  FSEL R4, RZ, 3.37028055040000000000e+12, P0 ;  /* 0x54442d18ff047808 */ /* 0x000fe40000000000 */
[----:B------:R-:W-:-:S07]  /*258f0*/  FSEL R5, RZ, 2.1426990032196044922, P0 ;  /* 0x400921fbff057808 */ /* 0x000fce0000000000 */
.L_x_41087:
[----:B------:R-:W-:Y:S05]  /*25900*/  BSYNC.RECONVERGENT B0 ;  /* 0x0000000000007941 */ /* 0x000fea0003800200 */
.L_x_41085:
        /* <DEDUP_REMOVED lines=14> */
.L_x_41028:
        /* <DEDUP_REMOVED lines=296> */
.L_x_41089:
[----:B------:R-:W-:Y:S05]  /*26c70*/  BSYNC.RECONVERGENT B0 ;  /* 0x0000000000007941 */ /* 0x000fea0003800200 */
.L_x_41088:
[----:B------:R-:W-:Y:S04]  /*26c80*/  BSSY.RECONVERGENT B3, `(.L_x_41090) ;  /* 0x0000007000037945 */ /* 0x000fe80003800200 */
[----:B------:R-:W-:Y:S05]  /*26c90*/  @P4 BRA P5, `(.L_x_41091) ;  /* 0x0000000000144947 */ /* 0x000fea0002800000 */
[----:B------:R-:W-:Y:S01]  /*26ca0*/  IMAD.MOV.U32 R0, RZ, RZ, R4 ;  /* 0x000000ffff007224 */ /* 0x000fe200078e0004 */
[----:B------:R-:W-:Y:S01]  /*26cb0*/  MOV R4, 0x26cf0 ;  /* 0x00026cf000047802 */ /* 0x000fe20000000f00 */
[----:B------:R-:W-:Y:S02]  /*26cc0*/  IMAD.MOV.U32 R2, RZ, RZ, R10 ;  /* 0x000000ffff027224 */ /* 0x000fe400078e000a */
[----:B------:R-:W-:-:S07]  /*26cd0*/  IMAD.MOV.U32 R3, RZ, RZ, R11 ;  /* 0x000000ffff037224 */ /* 0x000fce00078e000b */
[----:B012---:R-:W-:Y:S05]  /*26ce0*/  CALL.REL.NOINC `($__internal_76_$__cuda_sm20_div_rn_f64_full) ;  /* 0x0000134c00847944 */ /* 0x007fea0003c00000 */
.L_x_41091:
[----:B------:R-:W-:Y:S05]  /*26cf0*/  BSYNC.RECONVERGENT B3 ;  /* 0x0000000000037941 */ /* 0x000fea0003800200 */
.L_x_41090:
        /* <DEDUP_REMOVED lines=141> */
[----:B0-----:R-:W-:Y:S02]  /*275d0*/  @!P1 IMAD.MOV.U32 R2, RZ, RZ, 0x54442d18 ;  /* 0x54442d18ff029424 */ /* 0x001fe400078e00ff */
[----:B------:R-:W-:-:S15]  /*275e0*/  @!P1 IMAD.MOV.U32 R3, RZ, RZ, 0x400921fb ;  /* 0x400921fbff039424 */ /* 0x000fde00078e00ff */
[----:B------:R-:W-:-:S15]  /*275f0*/  NOP ;  /* 0x0000000000007918 */ /* 0x000fde0000000000 */
[----:B------:R-:W-:-:S15]  /*27600*/  NOP ;  /* 0x0000000000007918 */ /* 0x000fde0000000000 */
[----:B------:R-:W-:-:S15]  /*27610*/  NOP ;  /* 0x0000000000007918 */ /* 0x000fde0000000000 */
[----:B---3--:R-:W0:Y:S02]  /*27620*/  @!P1 DADD R2, -R6, R2 ;  /* 0x0000000006029229 */ /* 0x008e240000000102 */
        /* <DEDUP_REMOVED lines=29> */
.L_x_41093:
[----:B------:R-:W-:Y:S02]  /*27800*/  FSEL R4, RZ, 3.37028055040000000000e+12, P0 ;  /* 0x54442d18ff047808 */ /* 0x000fe40000000000 */
[----:B------:R-:W-:-:S07]  /*27810*/  FSEL R5, RZ, 2.1426990032196044922, P0 ;  /* 0x400921fbff057808 */ /* 0x000fce0000000000 */
.L_x_41094:
[----:B------:R-:W-:Y:S05]  /*27820*/  BSYNC.RECONVERGENT B0 ;  /* 0x0000000000007941 */ /* 0x000fea0003800200 */
.L_x_41092:
        /* <DEDUP_REMOVED lines=9> */
.L_x_41043:
[----:B------:R-:W-:Y:S05]  /*278c0*/  BSYNC.RECONVERGENT B1 ;  /* 0x0000000000017941 */ /* 0x000fea0003800200 */
.L_x_41027:
        /* <DEDUP_REMOVED lines=144> */
.L_x_41100:
[----:B------:R-:W-:Y:S05]  /*281d0*/  BSYNC.RECONVERGENT B0 ;  /* 0x0000000000007941 */ /* 0x000fea0003800200 */
.L_x_41099:
        /* <DEDUP_REMOVED lines=47> */
[----:B-12---:R-:W-:Y:S05]  /*284d0*/  CALL.REL.NOINC `($_ZN2at6native29vectorized_elementwise_kernelILi2EZZZNS0_50_GLOBAL__N__2680c7bb_12_PowKernel_cu_7dd49032_317024pow_tensor_tensor_kernelERNS_18TensorIteratorBaseEENKUlvE_clEvENKUlvE6_clEvEUlN3c107complexIdEES9_E_St5arrayIPcLm3EEEEviT0_T1_$__internal_trig_reduction_slowpathd) ;  /* 0x0000133c00b47944 */ /* 0x006fea0003c00000 */
[----:B------:R-:W-:-:S07]  /*284e0*/  IMAD.MOV.U32 R2, RZ, RZ, R4 ;  /* 0x000000ffff027224 */ /* 0x000fce00078e0004 */
.L_x_41104:
[----:B------:R-:W-:Y:S05]  /*284f0*/  BSYNC.RECONVERGENT B4 ;  /* 0x0000000000047941 */ /* 0x000fea0003800200 */
.L_x_41103:
[----:B------:R-:W-:Y:S01]  /*28500*/  VIADD R0, R2, 0x1 ;  /* 0x0000000102007836 */ /* 0x000fe20000000000 */
[----:B------:R-:W-:Y:S06]  /*28510*/  BRA `(.L_x_41105) ;  /* 0x0000000000087947 */ /* 0x000fec0003800000 */
.L_x_41102:
[----:B------:R3:W4:Y:S02]  /*28520*/  DMUL R6, RZ, R78 ;  /* 0x0000004eff067228 */ /* 0x0007240000000000 */
[----:B---34-:R-:W-:-:S07]  /*28530*/  IMAD.MOV.U32 R0, RZ, RZ, 0x1 ;  /* 0x00000001ff007424 */ /* 0x018fce00078e00ff */
.L_x_41105:
[----:B------:R-:W-:Y:S05]  /*28540*/  BSYNC.RECONVERGENT B3 ;  /* 0x0000000000037941 */ /* 0x000fea0003800200 */
.L_x_41101:
[----:B------:R-:W3:Y:S01]  /*28550*/  LDCU.64 UR4, c[0x4][0x1b0] ;  /* 0x01003600ff0477ac */ /* 0x000ee20008000a00 */
[----:B0-----:R-:W-:-:S05]  /*28560*/  IMAD.SHL.U32 R2, R0, 0x40, RZ ;  /* 0x0000004000027824 */ /* 0x001fca00078e00ff */
[----:B------:R-:W-:-:S04]  /*28570*/  LOP3.LUT R2, R2, 0x40, RZ, 0xc0, !PT ;  /* 0x0000004002027812 */ /* 0x000fc800078ec0ff */
[----:B---3--:R-:W-:-:S05]  /*28580*/  IADD3 R2, P0, PT, R2, UR4, RZ ;  /* 0x0000000402027c10 */ /* 0x008fca000ff1e0ff */
        /* <DEDUP_REMOVED lines=109> */
[----:B------:R-:W-:Y:S02]  /*28c60*/  IMAD.MOV.U32 R0, RZ, RZ, R4 ;  /* 0x000000ffff007224 */ /* 0x000fe400078e0004 */
[----:B------:R-:W-:Y:S02]  /*28c70*/  IMAD.MOV.U32 R2, RZ, RZ, R6 ;  /* 0x000000ffff027224 */ /* 0x000fe400078e0006 */
[----:B------:R-:W-:Y:S01]  /*28c80*/  IMAD.MOV.U32 R3, RZ, RZ, R7 ;  /* 0x000000ffff037224 */ /* 0x000fe200078e0007 */
[----:B------:R-:W-:Y:S06]  /*28c90*/  BRA `(.L_x_41108) ;  /* 0x0000000000087947 */ /* 0x000fec0003800000 */
.L_x_41107:
[----:B------:R0:W3:Y:S02]  /*28ca0*/  DMUL R2, RZ, R78 ;  /* 0x0000004eff027228 */ /* 0x0000e40000000000 */
[----:B0--3--:R-:W-:-:S07]  /*28cb0*/  IMAD.MOV.U32 R0, RZ, RZ, RZ ;  /* 0x000000ffff007224 */ /* 0x009fce00078e00ff */
.L_x_41108:
[----:B------:R-:W-:Y:S05]  /*28cc0*/  BSYNC.RECONVERGENT B3 ;  /* 0x0000000000037941 */ /* 0x000fea0003800200 */
.L_x_41106:
        /* <DEDUP_REMOVED lines=73> */
.L_x_41098:
        /* <DEDUP_REMOVED lines=125> */
.L_x_41110:
[----:B------:R-:W-:Y:S05]  /*29930*/  BSYNC.RECONVERGENT B0 ;  /* 0x0000000000007941 */ /* 0x000fea0003800200 */
.L_x_41109:
        /* <DEDUP_REMOVED lines=62> */
.L_x_41114:
[----:B------:R-:W-:Y:S05]  /*29d20*/  BSYNC.RECONVERGENT B4 ;  /* 0x0000000000047941 */ /* 0x000fea0003800200 */
.L_x_41113:
[----:B------:R-:W-:Y:S01]  /*29d30*/  VIADD R0, R4, 0x1 ;  /* 0x0000000104007836 */ /* 0x000fe20000000000 */
[----:B------:R-:W-:Y:S06]  /*29d40*/  BRA `(.L_x_41115) ;  /* 0x0000000000087947 */ /* 0x000fec0003800000 */
.L_x_41112:
[----:B------:R0:W2:Y:S02]  /*29d50*/  DMUL R2, RZ, R78 ;  /* 0x0000004eff027228 */ /* 0x0000a40000000000 */
[----:B0-2---:R-:W-:-:S07]  /*29d60*/  IMAD.MOV.U32 R0, RZ, RZ, 0x1 ;  /* 0x00000001ff007424 */ /* 0x005fce00078e00ff */
.L_x_41115:
[----:B------:R-:W-:Y:S05]  /*29d70*/  BSYNC.RECONVERGENT B3 ;  /* 0x0000000000037941 */ /* 0x000fea0003800200 */
.L_x_41111:
        /* <DEDUP_REMOVED lines=125> */
[----:B------:R-:W-:Y:S01]  /*2a550*/  IMAD.MOV.U32 R3, RZ, RZ, R7 ;  /* 0x000000ffff037224 */ /* 0x000fe200078e0007 */
[----:B------:R-:W-:Y:S06]  /*2a560*/  BRA `(.L_x_41118) ;  /* 0x0000000000087947 */ /* 0x000fec0003800000 */
.L_x_41117:
[----:B------:R0:W2:Y:S02]  /*2a570*/  DMUL R2, RZ, R78 ;  /* 0x0000004eff027228 */ /* 0x0000a40000000000 */
[----:B0-2---:R-:W-:-:S07]  /*2a580*/  IMAD.MOV.U32 R0, RZ, RZ, RZ ;  /* 0x000000ffff007224 */ /* 0x005fce00078e00ff */
.L_x_41118:
[----:B------:R-:W-:Y:S05]  /*2a590*/  BSYNC.RECONVERGENT B3 ;  /* 0x0000000000037941 */ /* 0x000fea0003800200 */
.L_x_41116:
        /* <DEDUP_REMOVED lines=84> */
.L_x_41097:
        /* <DEDUP_REMOVED lines=10> */
.L_x_41119:
[----:B------:R-:W0:Y:S02]  /*2ab80*/  DADD R78, R78, -R78 ;  /* 0x000000004e4e7229 */ /* 0x000e24000000084e */
[----:B0-----:R-:W-:Y:S02]  /*2ab90*/  IMAD.MOV.U32 R76, RZ, RZ, R78 ;  /* 0x000000ffff4c7224 */ /* 0x001fe400078e004e */
[----:B------:R-:W-:Y:S01]  /*2aba0*/  IMAD.MOV.U32 R77, RZ, RZ, R79 ;  /* 0x000000ffff4d7224 */ /* 0x000fe200078e004f */
[----:B------:R-:W-:Y:S06]  /*2abb0*/  BRA `(.L_x_41026) ;  /* 0x0000001400887947 */ /* 0x000fec0003800000 */
.L_x_41096:
        /* <DEDUP_REMOVED lines=48> */
[----:B------:R-:W-:-:S07]  /*2aec0*/  IMAD.MOV.U32 R2, RZ, RZ, R4 ;  /* 0x000000ffff027224 */ /* 0x000fce00078e0004 */
.L_x_41123:
[----:B------:R-:W-:Y:S05]  /*2aed0*/  BSYNC.RECONVERGENT B4 ;  /* 0x0000000000047941 */ /* 0x000fea0003800200 */
.L_x_41122:
[----:B------:R-:W-:Y:S01]  /*2aee0*/  VIADD R0, R2, 0x1 ;  /* 0x0000000102007836 */ /* 0x000fe20000000000 */
[----:B------:R-:W-:Y:S06]  /*2aef0*/  BRA `(.L_x_41124) ;  /* 0x0000000000087947 */ /* 0x000fec0003800000 */
.L_x_41121:
[----:B------:R0:W2:Y:S02]  /*2af00*/  DMUL R6, RZ, R78 ;  /* 0x0000004eff067228 */ /* 0x0000a40000000000 */
[----:B0-2---:R-:W-:-:S07]  /*2af10*/  IMAD.MOV.U32 R0, RZ, RZ, 0x1 ;  /* 0x00000001ff007424 */ /* 0x005fce00078e00ff */
.L_x_41124:
[----:B------:R-:W-:Y:S05]  /*2af20*/  BSYNC.RECONVERGENT B3 ;  /* 0x0000000000037941 */ /* 0x000fea0003800200 */
.L_x_41120:
        /* <DEDUP_REMOVED lines=113> */
[----:B------:R-:W-:Y:S01]  /*2b640*/  IMAD.MOV.U32 R0, RZ, RZ, R4 ;  /* 0x000000ffff007224 */ /* 0x000fe200078e0004 */
[----:B------:R-:W-:Y:S06]  /*2b650*/  BRA `(.L_x_41127) ;  /* 0x0000000000087947 */ /* 0x000fec0003800000 */
.L_x_41126:
[----:B------:R0:W2:Y:S02]  /*2b660*/  DMUL R6, RZ, R78 ;  /* 0x0000004eff067228 */ /* 0x0000a40000000000 */
[----:B0-2---:R-:W-:-:S07]  /*2b670*/  IMAD.MOV.U32 R0, RZ, RZ, RZ ;  /* 0x000000ffff007224 */ /* 0x005fce00078e00ff */
.L_x_41127:
[----:B------:R-:W-:Y:S05]  /*2b680*/  BSYNC.RECONVERGENT B3 ;  /* 0x0000000000037941 */ /* 0x000fea0003800200 */
.L_x_41125:
        /* <DEDUP_REMOVED lines=64> */
.L_x_41095:
        /* <DEDUP_REMOVED lines=117> */
.L_x_41026:
[----:B------:R-:W-:Y:S05]  /*2c1e0*/  BSYNC.RECONVERGENT B2 ;  /* 0x0000000000027941 */ /* 0x000fea0003800200 */
.L_x_41025:
[----:B------:R-:W3:Y:S01]  /*2c1f0*/  S2R R80, SR_TID.X ;  /* 0x0000000000507919 */ /* 0x000ee20000002100 */
[----:B------:R-:W4:Y:S01]  /*2c200*/  S2UR UR4, SR_CTAID.X ;  /* 0x00000000000479c3 */ /* 0x000f220000002500 */
[----:B------:R-:W4:Y:S01]  /*2c210*/  LDCU UR5, c[0x0][0x380] ;  /* 0x00007000ff0577ac */ /* 0x000f220008000800 */
[----:B------:R-:W-:Y:S01]  /*2c220*/  BSSY.RECONVERGENT B2, `(.L_x_41128) ;  /* 0x00015b5000027945 */ /* 0x000fe20003800200 */
[----:B-----5:R-:W-:Y:S02]  /*2c230*/  CS2R R18, SRZ ;  /* 0x0000000000127805 */ /* 0x020fe4000001ff00 */
[----:B------:R-:W-:Y:S01]  /*2c240*/  CS2R R16, SRZ ;  /* 0x0000000000107805 */ /* 0x000fe2000001ff00 */
[----:B----4-:R-:W-:Y:S01]  /*2c250*/  UIMAD UR5, UR4, -0x400, UR5 ;  /* 0xfffffc00040578a4 */ /* 0x010fe2000f8e0205 */
[----:B---3--:R-:W-:-:S05]  /*2c260*/  VIADD R0, R80, 0x100 ;  /* 0x0000010050007836 */ /* 0x008fca0000000000 */
        /* <DEDUP_REMOVED lines=36> */
[----:B0-----:R-:W-:Y:S01]  /*2c4b0*/  IMAD.MOV.U32 R5, RZ, RZ, R11 ;  /* 0x000000ffff057224 */ /* 0x001fe200078e000b */
[----:B------:R-:W-:Y:S01]  /*2c4c0*/  UMOV UR6, 0x4ad4b81f ;  /* 0x4ad4b81f00067882 */ /* 0x000fe20000000000 */
[----:B------:R-:W-:Y:S01]  /*2c4d0*/  IMAD.MOV.U32 R3, RZ, RZ, R10 ;  /* 0x000000ffff037224 */ /* 0x000fe200078e000a */
[----:B------:R-:W-:Y:S02]  /*2c4e0*/  UMOV UR7, 0x358dee7a ;  /* 0x358dee7a00077882 */ /* 0x000fe40000000000 */
[----:B---3--:R-:W-:Y:S01]  /*2c4f0*/  FSEL R15, R0, R5, P0 ;  /* 0x00000005000f7208 */ /* 0x008fe20000000000 */
        /* <DEDUP_REMOVED lines=244> */
.L_x_41137:
        /* <DEDUP_REMOVED lines=53> */
.L_x_41140:
[----:B------:R-:W-:Y:S05]  /*2d790*/  BSYNC.RECONVERGENT B4 ;  /* 0x0000000000047941 */ /* 0x000fea0003800200 */
.L_x_41139:
        /* <DEDUP_REMOVED lines=77> */
.L_x_41138:
[----:B------:R-:W-:Y:S05]  /*2dc70*/  BSYNC.RECONVERGENT B3 ;  /* 0x0000000000037941 */ /* 0x000fea0003800200 */
.L_x_41136:
        /* <DEDUP_REMOVED lines=53> */
[----:B0123--:R-:W-:Y:S05]  /*2dfd0*/  CALL.REL.NOINC `($__internal_76_$__cuda_sm20_div_rn_f64_full) ;  /* 0x000012d800c87944 */ /* 0x00ffea0003c00000 */
.L_x_41142:
[----:B------:R-:W-:Y:S05]  /*2dfe0*/  BSYNC.RECONVERGENT B3 ;  /* 0x0000000000037941 */ /* 0x000fea0003800200 */
.L_x_41141:
        /* <DEDUP_REMOVED lines=176> */
.L_x_41144:
[----:B------:R-:W-:Y:S02]  /*2eaf0*/  FSEL R2, RZ, 3.37028055040000000000e+12, P0 ;  /* 0x54442d18ff027808 */ /* 0x000fe40000000000 */
[----:B------:R-:W-:-:S07]  /*2eb00*/  FSEL R3, RZ, 2.1426990032196044922, P0 ;  /* 0x400921fbff037808 */ /* 0x000fce0000000000 */
.L_x_41145:
[----:B------:R-:W-:Y:S05]  /*2eb10*/  BSYNC.RECONVERGENT B0 ;  /* 0x0000000000007941 */ /* 0x000fea0003800200 */
.L_x_41143:
        /* <DEDUP_REMOVED lines=14> */
.L_x_41135:
        /* <DEDUP_REMOVED lines=24> */
[----:B------:R-:W3:Y:S01]  /*2ed80*/  @!P0 DMUL R4, R4, 1.80143985094819840000e+16 ;  /* 0x4350000004048828 */ /* 0x000ee20000000000 */
[----:B------:R-:W-:Y:S02]  /*2ed90*/  @!P0 IMAD.MOV.U32 R15, RZ, RZ, -0x435 ;  /* 0xfffffbcbff0f8424 */ /* 0x000fe400078e00ff */
[----:B---3--:R-:W-:Y:S02]  /*2eda0*/  @!P0 IMAD.MOV.U32 R0, RZ, RZ, R5 ;  /* 0x000000ffff008224 */ /* 0x008fe400078e0005 */
        /* <DEDUP_REMOVED lines=223> */
.L_x_41149:
[----:B------:R-:W-:Y:S05]  /*2fba0*/  BSYNC.RECONVERGENT B0 ;  /* 0x0000000000007941 */ /* 0x000fea0003800200 */
.L_x_41148:
[----:B------:R-:W-:Y:S04]  /*2fbb0*/  BSSY.RECONVERGENT B3, `(.L_x_41150) ;  /* 0x0000008000037945 */ /* 0x000fe80003800200 */
[----:B------:R-:W-:Y:S05]  /*2fbc0*/  @P4 BRA P5, `(.L_x_41151) ;  /* 0x0000000000184947 */ /* 0x000fea0002800000 */
[----:B------:R-:W-:Y:S01]  /*2fbd0*/  IMAD.MOV.U32 R0, RZ, RZ, R10 ;  /* 0x000000ffff007224 */ /* 0x000fe200078e000a */
[----:B0-----:R-:W-:Y:S01]  /*2fbe0*/  MOV R4, 0x2fc30 ;  /* 0x0002fc3000047802 */ /* 0x001fe20000000f00 */
[----:B------:R-:W-:Y:S02]  /*2fbf0*/  IMAD.MOV.U32 R5, RZ, RZ, R11 ;  /* 0x000000ffff057224 */ /* 0x000fe400078e000b */
[----:B------:R-:W-:Y:S02]  /*2fc00*/  IMAD.MOV.U32 R2, RZ, RZ, R12 ;  /* 0x000000ffff027224 */ /* 0x000fe400078e000c */
[----:B------:R-:W-:-:S07]  /*2fc10*/  IMAD.MOV.U32 R3, RZ, RZ, R13 ;  /* 0x000000ffff037224 */ /* 0x000fce00078e000d */
[----:B-123--:R-:W-:Y:S05]  /*2fc20*/  CALL.REL.NOINC `($__internal_76_$__cuda_sm20_div_rn_f64_full) ;  /* 0x000012bc00b47944 */ /* 0x00efea0003c00000 */
.L_x_41151:
[----:B------:R-:W-:Y:S05]  /*2fc30*/  BSYNC.RECONVERGENT B3 ;  /* 0x0000000000037941 */ /* 0x000fea0003800200 */
.L_x_41150:
        /* <DEDUP_REMOVED lines=176> */
.L_x_41153:
[----:B------:R-:W-:Y:S02]  /*30740*/  FSEL R4, RZ, 3.37028055040000000000e+12, P0 ;  /* 0x54442d18ff047808 */ /* 0x000fe40000000000 */
[----:B------:R-:W-:-:S07]  /*30750*/  FSEL R5, RZ, 2.1426990032196044922, P0 ;  /* 0x400921fbff057808 */ /* 0x000fce0000000000 */
.L_x_41154:
[----:B------:R-:W-:Y:S05]  /*30760*/  BSYNC.RECONVERGENT B0 ;  /* 0x0000000000007941 */ /* 0x000fea0003800200 */
.L_x_41152:
        /* <DEDUP_REMOVED lines=14> */
.L_x_41147:
[----:B------:R-:W-:Y:S01]  /*30850*/  LOP3.LUT R3, R13, 0xfffffff8, RZ, 0xc0, !PT ;  /* 0xfffffff80d037812 */ /* 0x000fe200078ec0ff */
[----:B------:R-:W-:Y:S01]  /*30860*/  IMAD.MOV.U32 R4, RZ, RZ, R12 ;  /* 0x000000ffff047224 */ /* 0x000fe200078e000c */
[----:B------:R-:W-:Y:S01]  /*30870*/  BSSY.RECONVERGENT B0, `(.L_x_41155) ;  /* 0x00000ec000007945 */ /* 0x000fe20003800200 */
[----:B------:R-:W-:Y:S02]  /*30880*/  IMAD.MOV.U32 R5, RZ, RZ, R13 ;  /* 0x000000ffff057224 */ /* 0x000fe400078e000d */
[----:B------:R-:W-:Y:S02]  /*30890*/  IMAD.MOV.U32 R2, RZ, RZ, RZ ;  /* 0x000000ffff027224 */ /* 0x000fe400078e00ff */
[----:B------:R-:W-:Y:S02]  /*308a0*/  IMAD.MOV.U32 R6, RZ, RZ, R10 ;  /* 0x000000ffff067224 */ /* 0x000fe400078e000a */
[----:B------:R-:W-:Y:S02]  /*308b0*/  IMAD.MOV.U32 R7, RZ, RZ, R11 ;  /* 0x000000ffff077224 */ /* 0x000fe400078e000b */
[----:B------:R-:W0:-:S15]  /*308c0*/  DADD R4, -R2, R4 ;  /* 0x0000000002047229 */ /* 0x000e1e0000000104 */
        /* <DEDUP_REMOVED lines=10> */
[----:B---3--:R-:W-:-:S15]  /*30970*/  LOP3.LUT R3, R11, 0xfffffff8, RZ, 0xc0, !PT ;  /* 0xfffffff80b037812 */ /* 0x008fde00078ec0ff */
[----:B------:R-:W-:-:S15]  /*30980*/  NOP ;  /* 0x0000000000007918 */ /* 0x000fde0000000000 */
[----:B------:R-:W-:-:S15]  /*30990*/  NOP ;  /* 0x0000000000007918 */ /* 0x000fde0000000000 */
[----:B------:R-:W-:-:S15]  /*309a0*/  NOP ;  /* 0x0000000000007918 */ /* 0x000fde0000000000 */
[----:B------:R-:W-:-:S02]  /*309b0*/  NOP ;  /* 0x0000000000007918 */ /* 0x000fc40000000000 */
[----:B------:R-:W3:-:S15]  /*309c0*/  DADD R6, -R2, R6 ;  /* 0x0000000002067229 */ /* 0x000ede0000000106 */
        /* <DEDUP_REMOVED lines=9> */
[----:B------:R0:W4:Y:S02]  /*30a60*/  DADD R84, R2, R2 ;  /* 0x0000000002547229 */ /* 0x0001240000000002 */
[----:B0-----:R-:W-:-:S15]  /*30a70*/  LOP3.LUT R3, R5, 0xfffffff8, RZ, 0xc0, !PT ;  /* 0xfffffff805037812 */ /* 0x001fde00078ec0ff */
[----:B------:R-:W-:-:S15]  /*30a80*/  NOP ;  /* 0x0000000000007918 */ /* 0x000fde0000000000 */
[----:B------:R-:W-:-:S15]  /*30a90*/  NOP ;  /* 0x0000000000007918 */ /* 0x000fde0000000000 */
[----:B------:R-:W-:-:S15]  /*30aa0*/  NOP ;  /* 0x0000000000007918 */ /* 0x000fde0000000000 */
[----:B------:R-:W-:-:S02]  /*30ab0*/  NOP ;  /* 0x0000000000007918 */ /* 0x000fc40000000000 */
[----:B------:R3:W-:Y:S02]  /*30ac0*/  DADD R8, R4, -R2 ;  /* 0x0000000004087229 */ /* 0x0007e40000000802 */
[----:B---3--:R-:W-:Y:S01]  /*30ad0*/  LOP3.LUT R5, R7, 0xfffffff8, RZ, 0xc0, !PT ;  /* 0xfffffff807057812 */ /* 0x008fe200078ec0ff */
[----:B------:R-:W-:-:S15]  /*30ae0*/  IMAD.MOV.U32 R4, RZ, RZ, RZ ;  /* 0x000000ffff047224 */ /* 0x000fde00078e00ff */
[----:B------:R-:W-:-:S15]  /*30af0*/  NOP ;  /* 0x0000000000007918 */ /* 0x000fde0000000000 */
[----:B------:R-:W-:-:S15]  /*30b00*/  NOP ;  /* 0x0000000000007918 */ /* 0x000fde0000000000 */
[----:B------:R-:W-:-:S15]  /*30b10*/  NOP ;  /* 0x0000000000007918 */ /* 0x000fde0000000000 */
[----:B------:R-:W-:-:S01]  /*30b20*/  NOP ;  /* 0x0000000000007918 */ /* 0x000fc20000000000 */
        /* <DEDUP_REMOVED lines=60> */
[----:B---34-:R-:W0:Y:S02]  /*30ef0*/  DMUL R10, R10, R10 ;  /* 0x0000000a0a0a7228 */ /* 0x018e240000000000 */
.L_x_41156:
        /* <DEDUP_REMOVED lines=89> */
[----:B------:R-:W-:Y:S01]  /*31490*/  IMAD.MOV.U32 R18, RZ, RZ, R96 ;  /* 0x000000ffff127224 */ /* 0x000fe200078e0060 */
[----:B------:R-:W-:Y:S01]  /*314a0*/  FSEL R7, R21, R5, P3 ;  /* 0x0000000515077208 */ /* 0x000fe20001800000 */
[----:B------:R-:W-:-:S15]  /*314b0*/  IMAD.MOV.U32 R19, RZ, RZ, R97 ;  /* 0x000000ffff137224 */ /* 0x000fde00078e0061 */
[----:B------:R-:W-:-:S15]  /*314c0*/  NOP ;  /* 0x0000000000007918 */ /* 0x000fde0000000000 */
[----:B------:R-:W-:-:S15]  /*314d0*/  NOP ;  /* 0x0000000000007918 */ /* 0x000fde0000000000 */
[----:B------:R-:W-:-:S14]  /*314e0*/  NOP ;  /* 0x0000000000007918 */ /* 0x000fdc0000000000 */
[----:B---3--:R0:W3:Y:S02]  /*314f0*/  DSETP.GEU.AND P2, PT, R20, R4, P2 ;  /* 0x000000041400722a */ /* 0x0080e4000174e000 */
        /* <DEDUP_REMOVED lines=16> */
[----:B0-----:R-:W-:Y:S02]  /*31600*/  IMAD.MOV.U32 R14, RZ, RZ, R92 ;  /* 0x000000ffff0e7224 */ /* 0x001fe400078e005c */
[----:B------:R-:W-:-:S15]  /*31610*/  IMAD.MOV.U32 R15, RZ, RZ, R93 ;  /* 0x000000ffff0f7224 */ /* 0x000fde00078e005d */
[----:B------:R-:W-:-:S15]  /*31620*/  NOP ;  /* 0x0000000000007918 */ /* 0x000fde0000000000 */
[----:B------:R-:W-:-:S15]  /*31630*/  NOP ;  /* 0x0000000000007918 */ /* 0x000fde0000000000 */
[----:B------:R-:W-:-:S15]  /*31640*/  NOP ;  /* 0x0000000000007918 */ /* 0x000fde0000000000 */
        /* <DEDUP_REMOVED lines=15> */
.L_x_41155:
        /* <DEDUP_REMOVED lines=256> */
.L_x_41158:
        /* <DEDUP_REMOVED lines=53> */
.L_x_41161:
[----:B------:R-:W-:Y:S05]  /*32a90*/  BSYNC.RECONVERGENT B4 ;  /* 0x0000000000047941 */ /* 0x000fea0003800200 */
.L_x_41160:
        /* <DEDUP_REMOVED lines=77> */
.L_x_41159:
[----:B------:R-:W-:Y:S05]  /*32f70*/  BSYNC.RECONVERGENT B3 ;  /* 0x0000000000037941 */ /* 0x000fea0003800200 */
.L_x_41157:
        /* <DEDUP_REMOVED lines=66> */
[----:B-123--:R-:W-:Y:S05]  /*333a0*/  CALL.REL.NOINC `($__internal_76_$__cuda_sm20_div_rn_f64_full) ;  /* 0x0000128400d47944 */ /* 0x00efea0003c00000 */
.L_x_41163:
[----:B------:R-:W-:Y:S05]  /*333b0*/  BSYNC.RECONVERGENT B3 ;  /* 0x0000000000037941 */ /* 0x000fea0003800200 */
.L_x_41162:
        /* <DEDUP_REMOVED lines=176> */
.L_x_41165:
[----:B------:R-:W-:Y:S02]  /*33ec0*/  FSEL R4, RZ, 3.37028055040000000000e+12, P0 ;  /* 0x54442d18ff047808 */ /* 0x000fe40000000000 */
[----:B------:R-:W-:-:S07]  /*33ed0*/  FSEL R5, RZ, 2.1426990032196044922, P0 ;  /* 0x400921fbff057808 */ /* 0x000fce0000000000 */
.L_x_41166:
[----:B------:R-:W-:Y:S05]  /*33ee0*/  BSYNC.RECONVERGENT B0 ;  /* 0x0000000000007941 */ /* 0x000fea0003800200 */
.L_x_41164:
        /* <DEDUP_REMOVED lines=14> */
.L_x_41134:
        /* <DEDUP_REMOVED lines=324> */
.L_x_41168:
[----:B------:R-:W-:Y:S05]  /*35410*/  BSYNC.RECONVERGENT B0 ;  /* 0x0000000000007941 */ /* 0x000fea0003800200 */
.L_x_41167:
[----:B------:R-:W-:Y:S04]  /*35420*/  BSSY.RECONVERGENT B3, `(.L_x_41169) ;  /* 0x0000008000037945 */ /* 0x000fe80003800200 */
[----:B------:R-:W-:Y:S05]  /*35430*/  @P4 BRA P5, `(.L_x_41170) ;  /* 0x0000000000184947 */ /* 0x000fea0002800000 */
[----:B------:R-:W-:Y:S01]  /*35440*/  IMAD.MOV.U32 R0, RZ, RZ, R10 ;  /* 0x000000ffff007224 */ /* 0x000fe200078e000a */
[----:B------:R-:W-:Y:S01]  /*35450*/  MOV R4, 0x354a0 ;  /* 0x000354a000047802 */ /* 0x000fe20000000f00 */
[----:B------:R-:W-:Y:S02]  /*35460*/  IMAD.MOV.U32 R5, RZ, RZ, R11 ;  /* 0x000000ffff057224 */ /* 0x000fe400078e000b */
[----:B------:R-:W-:Y:S02]  /*35470*/  IMAD.MOV.U32 R2, RZ, RZ, R12 ;  /* 0x000000ffff027224 */ /* 0x000fe400078e000c */
[----:B------:R-:W-:-:S07]  /*35480*/  IMAD.MOV.U32 R3, RZ, RZ, R13 ;  /* 0x000000ffff037224 */ /* 0x000fce00078e000d */
[----:B0123--:R-:W-:Y:S05]  /*35490*/  CALL.REL.NOINC `($__internal_76_$__cuda_sm20_div_rn_f64_full) ;  /* 0x0000126400987944 */ /* 0x00ffea0003c00000 */
.L_x_41170:
[----:B------:R-:W-:Y:S05]  /*354a0*/  BSYNC.RECONVERGENT B3 ;  /* 0x0000000000037941 */ /* 0x000fea0003800200 */
.L_x_41169:
        /* <DEDUP_REMOVED lines=176> */
.L_x_41172:
[----:B------:R-:W-:Y:S02]  /*35fb0*/  FSEL R4, RZ, 3.37028055040000000000e+12, P0 ;  /* 0x54442d18ff047808 */ /* 0x000fe40000000000 */
[----:B------:R-:W-:-:S07]  /*35fc0*/  FSEL R5, RZ, 2.1426990032196044922, P0 ;  /* 0x400921fbff057808 */ /* 0x000fce0000000000 */
.L_x_41173:
[----:B------:R-:W-:Y:S05]  /*35fd0*/  BSYNC.RECONVERGENT B0 ;  /* 0x0000000000007941 */ /* 0x000fea0003800200 */
.L_x_41171:
        /* <DEDUP_REMOVED lines=10> */
.L_x_41133:
[----:B------:R-:W-:Y:S01]  /*36080*/  UMOV UR6, 0x6a3f9475 ;  /* 0x6a3f947500067882 */ /* 0x000fe20000000000 */
[----:B------:R-:W-:Y:S02]  /*36090*/  UMOV UR7, 0x20ca2fe7 ;  /* 0x20ca2fe700077882 */ /* 0x000fe40000000000 */
[----:B------:R-:W3:Y:S02]  /*360a0*/  DSETP.GEU.AND P0, PT, R10, UR6, PT ;  /* 0x000000060a007e2a */ /* 0x000ee4000bf0e000 */
[----:B---3--:R-:W-:Y:S05]  /*360b0*/  @!P0 BRA `(.L_x_41174) ;  /* 0x0000002000208947 */ /* 0x008fea0003800000 */
[----:B------:R-:W3:Y:S01]  /*360c0*/  DMUL R8, R10, R10 ;  /* 0x0000000a0a087228 */ /* 0x000ee20000000000 */
[----:B------:R-:W-:Y:S01]  /*360d0*/  BSSY.RECONVERGENT B3, `(.L_x_41175) ;  /* 0x000014b000037945 */ /* 0x000fe20003800200 */
[C---:B---3--:R-:W-:Y:S02]  /*360e0*/  FSETP.GEU.FTZ.AND P1, PT, R9.reuse, 1.7916666269302368164, PT ;  /* 0x3fe555550900780b */ /* 0x048fe40003f3e000 */
[----:B------:R-:W-:-:S13]  /*360f0*/  FSETP.GT.FTZ.AND P0, PT, R9, -1.6999999284744262695, PT ;  /* 0xbfd999990900780b */ /* 0x000fda0003f14000 */
[----:B------:R-:W-:Y:S05]  /*36100*/  @P0 BRA !P1, `(.L_x_41176) ;  /* 0x0000000c00100947 */ /* 0x000fea0004800000 */
[----:B0-----:R-:W0:Y:S02]  /*36110*/  DADD R2, R8, 1 ;  /* 0x3ff0000008027429 */ /* 0x001e240000000000 */
        /* <DEDUP_REMOVED lines=195> */
.L_x_41176:
[----:B------:R-:W3:Y:S01]  /*36d50*/  DADD R12, R8, 2 ;  /* 0x40000000080c7429 */ /* 0x000ee20000000000 */
[----:B0-----:R-:W-:Y:S01]  /*36d60*/  IMAD.MOV.U32 R2, RZ, RZ, 0x1 ;  /* 0x00000001ff027424 */ /* 0x001fe200078e00ff */
[----:B---3--:R-:W0:Y:S01]  /*36d70*/  MUFU.RCP64H R3, R13 ;  /* 0x0000000d00037308 */ /* 0x008e220000001800 */
        /* <DEDUP_REMOVED lines=50> */
.L_x_41179:
[----:B------:R-:W-:Y:S05]  /*370a0*/  BSYNC.RECONVERGENT B4 ;  /* 0x0000000000047941 */ /* 0x000fea0003800200 */
.L_x_41178:
        /* <DEDUP_REMOVED lines=77> */
.L_x_41177:
[----:B------:R-:W-:Y:S05]  /*37580*/  BSYNC.RECONVERGENT B3 ;  /* 0x0000000000037941 */ /* 0x000fea0003800200 */
.L_x_41175:
        /* <DEDUP_REMOVED lines=187> */
.L_x_41174:
[----:B0-----:R-:W-:Y:S01]  /*38140*/  IMAD.MOV.U32 R4, RZ, RZ, -0x2449a4b7 ;  /* 0xdbb65b49ff047424 */ /* 0x001fe200078e00ff */
        /* <DEDUP_REMOVED lines=192> */
.L_x_41132:
[----:B0-----:R-:W0:Y:S01]  /*38d50*/  MUFU.RCP64H R3, 2.718280792236328125 ;  /* 0x4005bf0a00037908 */ /* 0x001e220000001800 */
        /* <DEDUP_REMOVED lines=49> */
[----:B-12---:R-:W-:Y:S05]  /*39070*/  CALL.REL.NOINC `($__internal_76_$__cuda_sm20_div_rn_f64_full) ;  /* 0x0000122800a07944 */ /* 0x006fea0003c00000 */
[----:B------:R-:W-:Y:S02]  /*39080*/  IMAD.MOV.U32 R8, RZ, RZ, R2 ;  /* 0x000000ffff087224 */ /* 0x000fe400078e0002 */
[----:B------:R-:W-:-:S07]  /*39090*/  IMAD.MOV.U32 R9, RZ, RZ, R3 ;  /* 0x000000ffff097224 */ /* 0x000fce00078e0003 */
.L_x_41181:
[----:B------:R-:W-:Y:S05]  /*390a0*/  BSYNC.RECONVERGENT B3 ;  /* 0x0000000000037941 */ /* 0x000fea0003800200 */
.L_x_41180:
        /* <DEDUP_REMOVED lines=51> */
.L_x_41183:
[----:B------:R-:W-:Y:S05]  /*393e0*/  BSYNC.RECONVERGENT B3 ;  /* 0x0000000000037941 */ /* 0x000fea0003800200 */
.L_x_41182:
        /* <DEDUP_REMOVED lines=41> */
[----:B---3--:R-:W0:-:S15]  /*39680*/  DFMA R14, -R12, R6, 1 ;  /* 0x3ff000000c0e742b */ /* 0x008e1e0000000106 */
        /* <DEDUP_REMOVED lines=291> */
.L_x_41185:
[----:B------:R-:W-:Y:S05]  /*3a8c0*/  BSYNC.RECONVERGENT B0 ;  /* 0x0000000000007941 */ /* 0x000fea0003800200 */
.L_x_41184:
        /* <DEDUP_REMOVED lines=8> */
[----:B-1234-:R-:W-:Y:S05]  /*3a950*/  CALL.REL.NOINC `($__internal_76_$__cuda_sm20_div_rn_f64_full) ;  /* 0x0000121000687944 */ /* 0x01efea0003c00000 */
.L_x_41187:
[----:B------:R-:W-:Y:S05]  /*3a960*/  BSYNC.RECONVERGENT B3 ;  /* 0x0000000000037941 */ /* 0x000fea0003800200 */
.L_x_41186:
        /* <DEDUP_REMOVED lines=176> */
.L_x_41189:
[----:B------:R-:W-:Y:S02]  /*3b470*/  FSEL R4, RZ, 3.37028055040000000000e+12, P0 ;  /* 0x54442d18ff047808 */ /* 0x000fe40000000000 */
[----:B------:R-:W-:-:S07]  /*3b480*/  FSEL R5, RZ, 2.1426990032196044922, P0 ;  /* 0x400921fbff057808 */ /* 0x000fce0000000000 */
.L_x_41190:
[----:B------:R-:W-:Y:S05]  /*3b490*/  BSYNC.RECONVERGENT B0 ;  /* 0x0000000000007941 */ /* 0x000fea0003800200 */
.L_x_41188:
        /* <DEDUP_REMOVED lines=14> */
.L_x_41131:
        /* <DEDUP_REMOVED lines=296> */
.L_x_41192:
[----:B------:R-:W-:Y:S05]  /*3c800*/  BSYNC.RECONVERGENT B0 ;  /* 0x0000000000007941 */ /* 0x000fea0003800200 */
.L_x_41191:
[----:B------:R-:W-:Y:S04]  /*3c810*/  BSSY.RECONVERGENT B3, `(.L_x_41193) ;  /* 0x0000007000037945 */ /* 0x000fe80003800200 */
[----:B------:R-:W-:Y:S05]  /*3c820*/  @P4 BRA P5, `(.L_x_41194) ;  /* 0x0000000000144947 */ /* 0x000fea0002800000 */
[----:B------:R-:W-:Y:S01]  /*3c830*/  IMAD.MOV.U32 R0, RZ, RZ, R4 ;  /* 0x000000ffff007224 */ /* 0x000fe200078e0004 */
[----:B------:R-:W-:Y:S01]  /*3c840*/  MOV R4, 0x3c880 ;  /* 0x0003c88000047802 */ /* 0x000fe20000000f00 */
[----:B------:R-:W-:Y:S02]  /*3c850*/  IMAD.MOV.U32 R2, RZ, RZ, R10 ;  /* 0x000000ffff027224 */ /* 0x000fe400078e000a */
[----:B------:R-:W-:-:S07]  /*3c860*/  IMAD.MOV.U32 R3, RZ, RZ, R11 ;  /* 0x000000ffff037224 */ /* 0x000fce00078e000b */
[----:B0123--:R-:W-:Y:S05]  /*3c870*/  CALL.REL.NOINC `($__internal_76_$__cuda_sm20_div_rn_f64_full) ;  /* 0x000011f000a07944 */ /* 0x00ffea0003c00000 */
.L_x_41194:
[----:B------:R-:W-:Y:S05]  /*3c880*/  BSYNC.RECONVERGENT B3 ;  /* 0x0000000000037941 */ /* 0x000fea0003800200 */
.L_x_41193:
        /* <DEDUP_REMOVED lines=141> */
[----:B0-----:R-:W-:Y:S02]  /*3d160*/  @!P1 IMAD.MOV.U32 R2, RZ, RZ, 0x54442d18 ;  /* 0x54442d18ff029424 */ /* 0x001fe400078e00ff */
[----:B------:R-:W-:-:S15]  /*3d170*/  @!P1 IMAD.MOV.U32 R3, RZ, RZ, 0x400921fb ;  /* 0x400921fbff039424 */ /* 0x000fde00078e00ff */
[----:B------:R-:W-:-:S15]  /*3d180*/  NOP ;  /* 0x0000000000007918 */ /* 0x000fde0000000000 */
[----:B------:R-:W-:-:S15]  /*3d190*/  NOP ;  /* 0x0000000000007918 */ /* 0x000fde0000000000 */
[----:B------:R-:W-:-:S15]  /*3d1a0*/  NOP ;  /* 0x0000000000007918 */ /* 0x000fde0000000000 */
[----:B----4-:R-:W0:Y:S02]  /*3d1b0*/  @!P1 DADD R2, -R6, R2 ;  /* 0x0000000006029229 */ /* 0x010e240000000102 */
        /* <DEDUP_REMOVED lines=29> */
.L_x_41196:
[----:B------:R-:W-:Y:S02]  /*3d390*/  FSEL R4, RZ, 3.37028055040000000000e+12, P0 ;  /* 0x54442d18ff047808 */ /* 0x000fe40000000000 */
[----:B------:R-:W-:-:S07]  /*3d3a0*/  FSEL R5, RZ, 2.1426990032196044922, P0 ;  /* 0x400921fbff057808 */ /* 0x000fce0000000000 */
.L_x_41197:
[----:B------:R-:W-:Y:S05]  /*3d3b0*/  BSYNC.RECONVERGENT B0 ;  /* 0x0000000000007941 */ /* 0x000fea0003800200 */
.L_x_41195:
        /* <DEDUP_REMOVED lines=9> */
.L_x_41146:
[----:B------:R-:W-:Y:S05]  /*3d450*/  BSYNC.RECONVERGENT B1 ;  /* 0x0000000000017941 */ /* 0x000fea0003800200 */
.L_x_41130:
        /* <DEDUP_REMOVED lines=144> */
.L_x_41203:
[----:B------:R-:W-:Y:S05]  /*3dd60*/  BSYNC.RECONVERGENT B0 ;  /* 0x0000000000007941 */ /* 0x000fea0003800200 */
.L_x_41202:
        /* <DEDUP_REMOVED lines=47> */
[----:B-123--:R-:W-:Y:S05]  /*3e060*/  CALL.REL.NOINC `($_ZN2at6native29vectorized_elementwise_kernelILi2EZZZNS0_50_GLOBAL__N__2680c7bb_12_PowKernel_cu_7dd49032_317024pow_tensor_tensor_kernelERNS_18TensorIteratorBaseEENKUlvE_clEvENKUlvE6_clEvEUlN3c107complexIdEES9_E_St5arrayIPcLm3EEEEviT0_T1_$__internal_trig_reduction_slowpathd) ;  /* 0x000011e000d07944 */ /* 0x00efea0003c00000 */
[----:B------:R-:W-:-:S07]  /*3e070*/  IMAD.MOV.U32 R2, RZ, RZ, R4 ;  /* 0x000000ffff027224 */ /* 0x000fce00078e0004 */
.L_x_41207:
[----:B------:R-:W-:Y:S05]  /*3e080*/  BSYNC.RECONVERGENT B4 ;  /* 0x0000000000047941 */ /* 0x000fea0003800200 */
.L_x_41206:
[----:B------:R-:W-:Y:S01]  /*3e090*/  VIADD R0, R2, 0x1 ;  /* 0x0000000102007836 */ /* 0x000fe20000000000 */
[----:B------:R-:W-:Y:S06]  /*3e0a0*/  BRA `(.L_x_41208) ;  /* 0x0000000000087947 */ /* 0x000fec0003800000 */
.L_x_41205:
[----:B------:R4:W0:Y:S02]  /*3e0b0*/  DMUL R6, RZ, R18 ;  /* 0x00000012ff067228 */ /* 0x0008240000000000 */
[----:B0---4-:R-:W-:-:S07]  /*3e0c0*/  IMAD.MOV.U32 R0, RZ, RZ, 0x1 ;  /* 0x00000001ff007424 */ /* 0x011fce00078e00ff */
.L_x_41208:
[----:B------:R-:W-:Y:S05]  /*3e0d0*/  BSYNC.RECONVERGENT B3 ;  /* 0x0000000000037941 */ /* 0x000fea0003800200 */
.L_x_41204:
        /* <DEDUP_REMOVED lines=112> */
[----:B-1-3--:R-:W-:Y:S05]  /*3e7e0*/  CALL.REL.NOINC `($_ZN2at6native29vectorized_elementwise_kernelILi2EZZZNS0_50_GLOBAL__N__2680c7bb_12_PowKernel_cu_7dd49032_317024pow_tensor_tensor_kernelERNS_18TensorIteratorBaseEENKUlvE_clEvENKUlvE6_clEvEUlN3c107complexIdEES9_E_St5arrayIPcLm3EEEEviT0_T1_$__internal_trig_reduction_slowpathd) ;  /* 0x000011d800f07944 */ /* 0x00afea0003c00000 */
[----:B------:R-:W-:Y:S02]  /*3e7f0*/  IMAD.MOV.U32 R0, RZ, RZ, R4 ;  /* 0x000000ffff007224 */ /* 0x000fe400078e0004 */
[----:B------:R-:W-:Y:S02]  /*3e800*/  IMAD.MOV.U32 R2, RZ, RZ, R6 ;  /* 0x000000ffff027224 */ /* 0x000fe400078e0006 */
[----:B------:R-:W-:Y:S01]  /*3e810*/  IMAD.MOV.U32 R3, RZ, RZ, R7 ;  /* 0x000000ffff037224 */ /* 0x000fe200078e0007 */
[----:B------:R-:W-:Y:S06]  /*3e820*/  BRA `(.L_x_41211) ;  /* 0x0000000000087947 */ /* 0x000fec0003800000 */
.L_x_41210:
[----:B------:R0:W2:Y:S02]  /*3e830*/  DMUL R2, RZ, R18 ;  /* 0x00000012ff027228 */ /* 0x0000a40000000000 */
[----:B0-2---:R-:W-:-:S07]  /*3e840*/  IMAD.MOV.U32 R0, RZ, RZ, RZ ;  /* 0x000000ffff007224 */ /* 0x005fce00078e00ff */
.L_x_41211:
[----:B------:R-:W-:Y:S05]  /*3e850*/  BSYNC.RECONVERGENT B3 ;  /* 0x0000000000037941 */ /* 0x000fea0003800200 */
.L_x_41209:
        /* <DEDUP_REMOVED lines=73> */
.L_x_41201:
        /* <DEDUP_REMOVED lines=125> */
.L_x_41213:
[----:B------:R-:W-:Y:S05]  /*3f4c0*/  BSYNC.RECONVERGENT B0 ;  /* 0x0000000000007941 */ /* 0x000fea0003800200 */
.L_x_41212:
        /* <DEDUP_REMOVED lines=61> */
[----:B------:R-:W-:-:S07]  /*3f8a0*/  IMAD.MOV.U32 R3, RZ, RZ, R7 ;  /* 0x000000ffff037224 */ /* 0x000fce00078e0007 */
.L_x_41217:
[----:B------:R-:W-:Y:S05]  /*3f8b0*/  BSYNC.RECONVERGENT B4 ;  /* 0x0000000000047941 */ /* 0x000fea0003800200 */
.L_x_41216:
[----:B------:R-:W-:Y:S01]  /*3f8c0*/  VIADD R0, R4, 0x1 ;  /* 0x0000000104007836 */ /* 0x000fe20000000000 */
[----:B------:R-:W-:Y:S06]  /*3f8d0*/  BRA `(.L_x_41218) ;  /* 0x0000000000087947 */ /* 0x000fec0003800000 */
.L_x_41215:
[----:B------:R0:W3:Y:S02]  /*3f8e0*/  DMUL R2, RZ, R18 ;  /* 0x00000012ff027228 */ /* 0x0000e40000000000 */
[----:B0--3--:R-:W-:-:S07]  /*3f8f0*/  IMAD.MOV.U32 R0, RZ, RZ, 0x1 ;  /* 0x00000001ff007424 */ /* 0x009fce00078e00ff */
.L_x_41218:
[----:B------:R-:W-:Y:S05]  /*3f900*/  BSYNC.RECONVERGENT B3 ;  /* 0x0000000000037941 */ /* 0x000fea0003800200 */
.L_x_41214:
        /* <DEDUP_REMOVED lines=127> */
.L_x_41220:
[----:B------:R0:W3:Y:S02]  /*40100*/  DMUL R2, RZ, R18 ;  /* 0x00000012ff027228 */ /* 0x0000e40000000000 */
[----:B0--3--:R-:W-:-:S07]  /*40110*/  IMAD.MOV.U32 R0, RZ, RZ, RZ ;  /* 0x000000ffff007224 */ /* 0x009fce00078e00ff */
.L_x_41221:
[----:B------:R-:W-:Y:S05]  /*40120*/  BSYNC.RECONVERGENT B3 ;  /* 0x0000000000037941 */ /* 0x000fea0003800200 */
.L_x_41219:
        /* <DEDUP_REMOVED lines=84> */
.L_x_41200:
        /* <DEDUP_REMOVED lines=10> */
.L_x_41222:
[----:B------:R-:W0:Y:S02]  /*40710*/  DADD R18, R18, -R18 ;  /* 0x0000000012127229 */ /* 0x000e240000000812 */
[----:B0-----:R-:W-:Y:S02]  /*40720*/  IMAD.MOV.U32 R16, RZ, RZ, R18 ;  /* 0x000000ffff107224 */ /* 0x001fe400078e0012 */
[----:B------:R-:W-:Y:S01]  /*40730*/  IMAD.MOV.U32 R17, RZ, RZ, R19 ;  /* 0x000000ffff117224 */ /* 0x000fe200078e0013 */
[----:B------:R-:W-:Y:S06]  /*40740*/  BRA `(.L_x_41129) ;  /* 0x0000001400887947 */ /* 0x000fec0003800000 */
.L_x_41199:
        /* <DEDUP_REMOVED lines=49> */
.L_x_41226:
[----:B------:R-:W-:Y:S05]  /*40a60*/  BSYNC.RECONVERGENT B4 ;  /* 0x0000000000047941 */ /* 0x000fea0003800200 */
.L_x_41225:
[----:B------:R-:W-:Y:S01]  /*40a70*/  VIADD R0, R2, 0x1 ;  /* 0x0000000102007836 */ /* 0x000fe20000000000 */
[----:B------:R-:W-:Y:S06]  /*40a80*/  BRA `(.L_x_41227) ;  /* 0x0000000000087947 */ /* 0x000fec0003800000 */
.L_x_41224:
[----:B------:R0:W3:Y:S02]  /*40a90*/  DMUL R6, RZ, R18 ;  /* 0x00000012ff067228 */ /* 0x0000e40000000000 */
[----:B0--3--:R-:W-:-:S07]  /*40aa0*/  IMAD.MOV.U32 R0, RZ, RZ, 0x1 ;  /* 0x00000001ff007424 */ /* 0x009fce00078e00ff */
.L_x_41227:
[----:B------:R-:W-:Y:S05]  /*40ab0*/  BSYNC.RECONVERGENT B3 ;  /* 0x0000000000037941 */ /* 0x000fea0003800200 */
.L_x_41223:
        /* <DEDUP_REMOVED lines=113> */
[----:B------:R-:W-:Y:S01]  /*411d0*/  IMAD.MOV.U32 R0, RZ, RZ, R4 ;  /* 0x000000ffff007224 */ /* 0x000fe200078e0004 */
[----:B------:R-:W-:Y:S06]  /*411e0*/  BRA `(.L_x_41230) ;  /* 0x0000000000087947 */ /* 0x000fec0003800000 */
.L_x_41229:
[----:B------:R0:W3:Y:S02]  /*411f0*/  DMUL R6, RZ, R18 ;  /* 0x00000012ff067228 */ /* 0x0000e40000000000 */
[----:B0--3--:R-:W-:-:S07]  /*41200*/  IMAD.MOV.U32 R0, RZ, RZ, RZ ;  /* 0x000000ffff007224 */ /* 0x009fce00078e00ff */
.L_x_41230:
[----:B------:R-:W-:Y:S05]  /*41210*/  BSYNC.RECONVERGENT B3 ;  /* 0x0000000000037941 */ /* 0x000fea0003800200 */
.L_x_41228:
        /* <DEDUP_REMOVED lines=64> */
.L_x_41198:
        /* <DEDUP_REMOVED lines=117> */
.L_x_41129:
[----:B------:R-:W-:Y:S05]  /*41d70*/  BSYNC.RECONVERGENT B2 ;  /* 0x0000000000027941 */ /* 0x000fea0003800200 */
.L_x_41128:
[----:B------:R-:W5:Y:S01]  /*41d80*/  LDCU UR5, c[0x0][0x380] ;  /* 0x00007000ff0577ac */ /* 0x000f620008000800 */
[----:B------:R-:W-:Y:S01]  /*41d90*/  VIADD R0, R80, 0x180 ;  /* 0x0000018050007836 */ /* 0x000fe20000000000 */
[----:B------:R-:W-:Y:S01]  /*41da0*/  BSSY.RECONVERGENT B2, `(.L_x_41231) ;  /* 0x00015b2000027945 */ /* 0x000fe20003800200 */
[----:B------:R-:W-:Y:S02]  /*41db0*/  CS2R R22, SRZ ;  /* 0x0000000000167805 */ /* 0x000fe4000001ff00 */
[----:B------:R-:W-:Y:S01]  /*41dc0*/  CS2R R20, SRZ ;  /* 0x0000000000147805 */ /* 0x000fe2000001ff00 */
[----:B-----5:R-:W-:-:S06]  /*41dd0*/  UIMAD UR5, UR4, -0x400, UR5 ;  /* 0xfffffc00040578a4 */ /* 0x020fcc000f8e0205 */
        /* <DEDUP_REMOVED lines=22> */
[----:B------:R-:W5:Y:S02]  /*41f40*/  DADD R8, -RZ, |R32| ;  /* 0x00000000ff087229 */ /* 0x000f640000000520 */
[----:B-----5:R-:W-:Y:S02]  /*41f50*/  FSEL R10, R8, R6, !P1 ;  /* 0x00000006080a7208 */ /* 0x020fe40004800000 */
[----:B------:R-:W-:Y:S02]  /*41f60*/  FSEL R11, R9, R7, !P1 ;  /* 0x00000007090b7208 */ /* 0x000fe40004800000 */
[----:B------:R-:W-:Y:S02]  /*41f70*/  FSEL R12, R6, R8, !P1 ;  /* 0x00000008060c7208 */ /* 0x000fe40004800000 */
[----:B------:R-:W-:-:S15]  /*41f80*/  FSEL R13, R7, R9, !P1 ;  /* 0x00000009070d7208 */ /* 0x000fde0004800000 */
[----:B------:R-:W-:-:S15]  /*41f90*/  NOP ;  /* 0x0000000000007918 */ /* 0x000fde0000000000 */
[----:B------:R-:W-:-:S15]  /*41fa0*/  NOP ;  /* 0x0000000000007918 */ /* 0x000fde0000000000 */
[----:B------:R-:W-:-:S11]  /*41fb0*/  NOP ;  /* 0x0000000000007918 */ /* 0x000fd60000000000 */
[----:B------:R-:W5:Y:S02]  /*41fc0*/  DSETP.GT.AND P0, PT, R10, UR4, PT ;  /* 0x000000040a007e2a */ /* 0x000f64000bf04000 */
[----:B-----5:R-:W-:Y:S05]  /*41fd0*/  @P0 BRA `(.L_x_41235) ;  /* 0x000000c800380947 */ /* 0x020fea0003800000 */
[----:B------:R-:W5:Y:S02]  /*41fe0*/  DSETP.NEU.AND P0, PT, R12, 1, PT ;  /* 0x3ff000000c00742a */ /* 0x000f640003f0d000 */
[----:B-----5:R-:W-:Y:S05]  /*41ff0*/  @!P0 BRA `(.L_x_41236) ;  /* 0x0000009800fc8947 */ /* 0x020fea0003800000 */
[----:B------:R-:W-:Y:S01]  /*42000*/  IMAD.MOV.U32 R0, RZ, RZ, R13 ;  /* 0x000000ffff007224 */ /* 0x000fe200078e000d */
[----:B------:R-:W5:Y:S01]  /*42010*/  DSETP.MIN.AND P0, P2, R12, R10, PT ;  /* 0x0000000a0c00722a */ /* 0x000f620003a00000 */
[----:B0--3--:R-:W-:Y:S01]  /*42020*/  IMAD.MOV.U32 R5, RZ, RZ, R11 ;  /* 0x000000ffff057224 */ /* 0x009fe200078e000b */
[----:B------:R-:W-:Y:S01]  /*42030*/  UMOV UR4, 0x4ad4b81f ;  /* 0x4ad4b81f00047882 */ /* 0x000fe20000000000 */
[----:B------:R-:W-:Y:S01]  /*42040*/  IMAD.MOV.U32 R3, RZ, RZ, R10 ;  /* 0x000000ffff037224 */ /* 0x000fe200078e000a */
[----:B------:R-:W-:Y:S02]  /*42050*/  UMOV UR5, 0x358dee7a ;  /* 0x358dee7a00057882 */ /* 0x000fe40000000000 */
[----:B-----5:R-:W-:Y:S01]  /*42060*/  FSEL R15, R0, R5, P0 ;  /* 0x00000005000f7208 */ /* 0x020fe20000000000 */
        /* <DEDUP_REMOVED lines=244> */
.L_x_41240:
        /* <DEDUP_REMOVED lines=52> */
[----:B-12-4-:R-:W-:Y:S05]  /*432f0*/  CALL.REL.NOINC `($__internal_76_$__cuda_sm20_div_rn_f64_full) ;  /* 0x0000118800007944 */ /* 0x016fea0003c00000 */
.L_x_41243:
[----:B------:R-:W-:Y:S05]  /*43300*/  BSYNC.RECONVERGENT B4 ;  /* 0x0000000000047941 */ /* 0x000fea0003800200 */
.L_x_41242:
        /* <DEDUP_REMOVED lines=77> */
.L_x_41241:
[----:B------:R-:W-:Y:S05]  /*437e0*/  BSYNC.RECONVERGENT B3 ;  /* 0x0000000000037941 */ /* 0x000fea0003800200 */
.L_x_41239:
        /* <DEDUP_REMOVED lines=53> */
[----:B01234-:R-:W-:Y:S05]  /*43b40*/  CALL.REL.NOINC `($__internal_76_$__cuda_sm20_div_rn_f64_full) ;  /* 0x0000117c00ec7944 */ /* 0x01ffea0003c00000 */
.L_x_41245:
[----:B------:R-:W-:Y:S05]  /*43b50*/  BSYNC.RECONVERGENT B3 ;  /* 0x0000000000037941 */ /* 0x000fea0003800200 */
.L_x_41244:
        /* <DEDUP_REMOVED lines=176> */
.L_x_41247:
[----:B------:R-:W-:Y:S02]  /*44660*/  FSEL R2, RZ, 3.37028055040000000000e+12, P0 ;  /* 0x54442d18ff027808 */ /* 0x000fe40000000000 */
[----:B------:R-:W-:-:S07]  /*44670*/  FSEL R3, RZ, 2.1426990032196044922, P0 ;  /* 0x400921fbff037808 */ /* 0x000fce0000000000 */
.L_x_41248:
[----:B------:R-:W-:Y:S05]  /*44680*/  BSYNC.RECONVERGENT B0 ;  /* 0x0000000000007941 */ /* 0x000fea0003800200 */
.L_x_41246:
        /* <DEDUP_REMOVED lines=14> */
.L_x_41238:
        /* <DEDUP_REMOVED lines=250> */
.L_x_41252:
[----:B------:R-:W-:Y:S05]  /*45710*/  BSYNC.RECONVERGENT B0 ;  /* 0x0000000000007941 */ /* 0x000fea0003800200 */
.L_x_41251:
[----:B------:R-:W-:Y:S04]  /*45720*/  BSSY.RECONVERGENT B3, `(.L_x_41253) ;  /* 0x0000008000037945 */ /* 0x000fe80003800200 */
[----:B------:R-:W-:Y:S05]  /*45730*/  @P4 BRA P5, `(.L_x_41254) ;  /* 0x0000000000184947 */ /* 0x000fea0002800000 */
[----:B------:R-:W-:Y:S01]  /*45740*/  IMAD.MOV.U32 R0, RZ, RZ, R10 ;  /* 0x000000ffff007224 */ /* 0x000fe200078e000a */
[----:B0-----:R-:W-:Y:S01]  /*45750*/  MOV R4, 0x457a0 ;  /* 0x000457a000047802 */ /* 0x001fe20000000f00 */
[----:B------:R-:W-:Y:S02]  /*45760*/  IMAD.MOV.U32 R5, RZ, RZ, R11 ;  /* 0x000000ffff057224 */ /* 0x000fe400078e000b */
[----:B------:R-:W-:Y:S02]  /*45770*/  IMAD.MOV.U32 R2, RZ, RZ, R12 ;  /* 0x000000ffff027224 */ /* 0x000fe400078e000c */
[----:B------:R-:W-:-:S07]  /*45780*/  IMAD.MOV.U32 R3, RZ, RZ, R13 ;  /* 0x000000ffff037224 */ /* 0x000fce00078e000d */
[----:B-1234-:R-:W-:Y:S05]  /*45790*/  CALL.REL.NOINC `($__internal_76_$__cuda_sm20_div_rn_f64_full) ;  /* 0x0000116000d87944 */ /* 0x01efea0003c00000 */
.L_x_41254:
[----:B------:R-:W-:Y:S05]  /*457a0*/  BSYNC.RECONVERGENT B3 ;  /* 0x0000000000037941 */ /* 0x000fea0003800200 */
.L_x_41253:
        /* <DEDUP_REMOVED lines=176> */
.L_x_41256:
[----:B------:R-:W-:Y:S02]  /*462b0*/  FSEL R4, RZ, 3.37028055040000000000e+12, P0 ;  /* 0x54442d18ff047808 */ /* 0x000fe40000000000 */
[----:B------:R-:W-:-:S07]  /*462c0*/  FSEL R5, RZ, 2.1426990032196044922, P0 ;  /* 0x400921fbff057808 */ /* 0x000fce0000000000 */
.L_x_41257:
[----:B------:R-:W-:Y:S05]  /*462d0*/  BSYNC.RECONVERGENT B0 ;  /* 0x0000000000007941 */ /* 0x000fea0003800200 */
.L_x_41255:
        /* <DEDUP_REMOVED lines=14> */
.L_x_41250:
        /* <DEDUP_REMOVED lines=33> */
[----:B------:R0:W5:Y:S02]  /*465d0*/  DADD R82, R2, R2 ;  /* 0x0000000002527229 */ /* 0x0001640000000002 */
        /* <DEDUP_REMOVED lines=32> */
[----:B-----5:R-:W-:-:S15]  /*467e0*/  DMUL R26, R4, R82 ;  /* 0x00000052041a7228 */ /* 0x020fde0000000000 */
        /* <DEDUP_REMOVED lines=39> */
[----:B---3--:R-:W0:Y:S02]  /*46a60*/  DMUL R14, R14, R14 ;  /* 0x0000000e0e0e7228 */ /* 0x008e240000000000 */
.L_x_41259:
        /* <DEDUP_REMOVED lines=132> */
.L_x_41258:
        /* <DEDUP_REMOVED lines=256> */
.L_x_41261:
        /* <DEDUP_REMOVED lines=53> */
.L_x_41264:
[----:B------:R-:W-:Y:S05]  /*48600*/  BSYNC.RECONVERGENT B4 ;  /* 0x0000000000047941 */ /* 0x000fea0003800200 */
.L_x_41263:
        /* <DEDUP_REMOVED lines=77> */
.L_x_41262:
[----:B------:R-:W-:Y:S05]  /*48ae0*/  BSYNC.RECONVERGENT B3 ;  /* 0x0000000000037941 */ /* 0x000fea0003800200 */
.L_x_41260:
        /* <DEDUP_REMOVED lines=66> */
[----:B-1234-:R-:W-:Y:S05]  /*48f10*/  CALL.REL.NOINC `($__internal_76_$__cuda_sm20_div_rn_f64_full) ;  /* 0x0000112800f87944 */ /* 0x01efea0003c00000 */
.L_x_41266:
[----:B------:R-:W-:Y:S05]  /*48f20*/  BSYNC.RECONVERGENT B3 ;  /* 0x0000000000037941 */ /* 0x000fea0003800200 */
.L_x_41265:
        /* <DEDUP_REMOVED lines=176> */
.L_x_41268:
[----:B------:R-:W-:Y:S02]  /*49a30*/  FSEL R4, RZ, 3.37028055040000000000e+12, P0 ;  /* 0x54442d18ff047808 */ /* 0x000fe40000000000 */
[----:B------:R-:W-:-:S07]  /*49a40*/  FSEL R5, RZ, 2.1426990032196044922, P0 ;  /* 0x400921fbff057808 */ /* 0x000fce0000000000 */
.L_x_41269:
[----:B------:R-:W-:Y:S05]  /*49a50*/  BSYNC.RECONVERGENT B0 ;  /* 0x0000000000007941 */ /* 0x000fea0003800200 */
.L_x_41267:
        /* <DEDUP_REMOVED lines=14> */
.L_x_41237:
        /* <DEDUP_REMOVED lines=324> */
.L_x_41271:
[----:B------:R-:W-:Y:S05]  /*4af80*/  BSYNC.RECONVERGENT B0 ;  /* 0x0000000000007941 */ /* 0x000fea0003800200 */
.L_x_41270:
[----:B------:R-:W-:Y:S04]  /*4af90*/  BSSY.RECONVERGENT B3, `(.L_x_41272) ;  /* 0x0000008000037945 */ /* 0x000fe80003800200 */
[----:B------:R-:W-:Y:S05]  /*4afa0*/  @P4 BRA P5, `(.L_x_41273) ;  /* 0x0000000000184947 */ /* 0x000fea0002800000 */
[----:B------:R-:W-:Y:S01]  /*4afb0*/  IMAD.MOV.U32 R0, RZ, RZ, R10 ;  /* 0x000000ffff007224 */ /* 0x000fe200078e000a */
[----:B------:R-:W-:Y:S01]  /*4afc0*/  MOV R4, 0x4b010 ;  /* 0x0004b01000047802 */ /* 0x000fe20000000f00 */
[----:B------:R-:W-:Y:S02]  /*4afd0*/  IMAD.MOV.U32 R5, RZ, RZ, R11 ;  /* 0x000000ffff057224 */ /* 0x000fe400078e000b */
[----:B------:R-:W-:Y:S02]  /*4afe0*/  IMAD.MOV.U32 R2, RZ, RZ, R12 ;  /* 0x000000ffff027224 */ /* 0x000fe400078e000c */
[----:B------:R-:W-:-:S07]  /*4aff0*/  IMAD.MOV.U32 R3, RZ, RZ, R13 ;  /* 0x000000ffff037224 */ /* 0x000fce00078e000d */
[----:B01234-:R-:W-:Y:S05]  /*4b000*/  CALL.REL.NOINC `($__internal_76_$__cuda_sm20_div_rn_f64_full) ;  /* 0x0000110800bc7944 */ /* 0x01ffea0003c00000 */
.L_x_41273:
[----:B------:R-:W-:Y:S05]  /*4b010*/  BSYNC.RECONVERGENT B3 ;  /* 0x0000000000037941 */ /* 0x000fea0003800200 */
.L_x_41272:
        /* <DEDUP_REMOVED lines=176> */
.L_x_41275:
[----:B------:R-:W-:Y:S02]  /*4bb20*/  FSEL R4, RZ, 3.37028055040000000000e+12, P0 ;  /* 0x54442d18ff047808 */ /* 0x000fe40000000000 */
[----:B------:R-:W-:-:S07]  /*4bb30*/  FSEL R5, RZ, 2.1426990032196044922, P0 ;  /* 0x400921fbff057808 */ /* 0x000fce0000000000 */
.L_x_41276:
[----:B------:R-:W-:Y:S05]  /*4bb40*/  BSYNC.RECONVERGENT B0 ;  /* 0x0000000000007941 */ /* 0x000fea0003800200 */
.L_x_41274:
        /* <DEDUP_REMOVED lines=10> */
.L_x_41236:
[----:B------:R-:W-:Y:S01]  /*4bbf0*/  UMOV UR4, 0x6a3f9475 ;  /* 0x6a3f947500047882 */ /* 0x000fe20000000000 */
[----:B------:R-:W-:Y:S02]  /*4bc00*/  UMOV UR5, 0x20ca2fe7 ;  /* 0x20ca2fe700057882 */ /* 0x000fe40000000000 */
[----:B------:R-:W5:Y:S02]  /*4bc10*/  DSETP.GEU.AND P0, PT, R10, UR4, PT ;  /* 0x000000040a007e2a */ /* 0x000f64000bf0e000 */
[----:B-----5:R-:W-:Y:S05]  /*4bc20*/  @!P0 BRA `(.L_x_41277) ;  /* 0x0000002000208947 */ /* 0x020fea0003800000 */
[----:B------:R-:W5:Y:S01]  /*4bc30*/  DMUL R8, R10, R10 ;  /* 0x0000000a0a087228 */ /* 0x000f620000000000 */
[----:B------:R-:W-:Y:S01]  /*4bc40*/  BSSY.RECONVERGENT B3, `(.L_x_41278) ;  /* 0x000014b000037945 */ /* 0x000fe20003800200 */
[C---:B-----5:R-:W-:Y:S02]  /*4bc50*/  FSETP.GEU.FTZ.AND P1, PT, R9.reuse, 1.7916666269302368164, PT ;  /* 0x3fe555550900780b */ /* 0x060fe40003f3e000 */
[----:B------:R-:W-:-:S13]  /*4bc60*/  FSETP.GT.FTZ.AND P0, PT, R9, -1.6999999284744262695, PT ;  /* 0xbfd999990900780b */ /* 0x000fda0003f14000 */
[----:B------:R-:W-:Y:S05]  /*4bc70*/  @P0 BRA !P1, `(.L_x_41279) ;  /* 0x0000000c00100947 */ /* 0x000fea0004800000 */
[----:B0--3--:R-:W0:Y:S02]  /*4bc80*/  DADD R2, R8, 1 ;  /* 0x3ff0000008027429 */ /* 0x009e240000000000 */
        /* <DEDUP_REMOVED lines=195> */
.L_x_41279:
[----:B------:R-:W5:Y:S01]  /*4c8c0*/  DADD R12, R8, 2 ;  /* 0x40000000080c7429 */ /* 0x000f620000000000 */
[----:B0--3--:R-:W-:Y:S01]  /*4c8d0*/  IMAD.MOV.U32 R2, RZ, RZ, 0x1 ;  /* 0x00000001ff027424 */ /* 0x009fe200078e00ff */
[----:B-----5:R-:W0:Y:S01]  /*4c8e0*/  MUFU.RCP64H R3, R13 ;  /* 0x0000000d00037308 */ /* 0x020e220000001800 */
        /* <DEDUP_REMOVED lines=50> */
.L_x_41282:
[----:B------:R-:W-:Y:S05]  /*4cc10*/  BSYNC.RECONVERGENT B4 ;  /* 0x0000000000047941 */ /* 0x000fea0003800200 */
.L_x_41281:
        /* <DEDUP_REMOVED lines=77> */
.L_x_41280:
[----:B------:R-:W-:Y:S05]  /*4d0f0*/  BSYNC.RECONVERGENT B3 ;  /* 0x0000000000037941 */ /* 0x000fea0003800200 */
.L_x_41278:
        /* <DEDUP_REMOVED lines=187> */
.L_x_41277:
[----:B0--3--:R-:W-:Y:S01]  /*4dcb0*/  IMAD.MOV.U32 R4, RZ, RZ, -0x2449a4b7 ;  /* 0xdbb65b49ff047424 */ /* 0x009fe200078e00ff */
        /* <DEDUP_REMOVED lines=192> */
.L_x_41235:
[----:B0--3--:R-:W0:Y:S01]  /*4e8c0*/  MUFU.RCP64H R3, 2.718280792236328125 ;  /* 0x4005bf0a00037908 */ /* 0x009e220000001800 */
        /* <DEDUP_REMOVED lines=49> */
[----:B-12-4-:R-:W-:Y:S05]  /*4ebe0*/  CALL.REL.NOINC `($__internal_76_$__cuda_sm20_div_rn_f64_full) ;  /* 0x000010cc00c47944 */ /* 0x016fea0003c00000 */
[----:B------:R-:W-:Y:S02]  /*4ebf0*/  IMAD.MOV.U32 R8, RZ, RZ, R2 ;  /* 0x000000ffff087224 */ /* 0x000fe400078e0002 */
[----:B------:R-:W-:-:S07]  /*4ec00*/  IMAD.MOV.U32 R9, RZ, RZ, R3 ;  /* 0x000000ffff097224 */ /* 0x000fce00078e0003 */
.L_x_41284:
[----:B------:R-:W-:Y:S05]  /*4ec10*/  BSYNC.RECONVERGENT B3 ;  /* 0x0000000000037941 */ /* 0x000fea0003800200 */
.L_x_41283:
        /* <DEDUP_REMOVED lines=51> */
.L_x_41286:
[----:B------:R-:W-:Y:S05]  /*4ef50*/  BSYNC.RECONVERGENT B3 ;  /* 0x0000000000037941 */ /* 0x000fea0003800200 */
.L_x_41285:
        /* <DEDUP_REMOVED lines=333> */
.L_x_41288:
[----:B------:R-:W-:Y:S05]  /*50430*/  BSYNC.RECONVERGENT B0 ;  /* 0x0000000000007941 */ /* 0x000fea0003800200 */
.L_x_41287:
        /* <DEDUP_REMOVED lines=8> */
[----:B01234-:R-:W-:Y:S05]  /*504c0*/  CALL.REL.NOINC `($__internal_76_$__cuda_sm20_div_rn_f64_full) ;  /* 0x000010b4008c7944 */ /* 0x01ffea0003c00000 */
.L_x_41290:
[----:B------:R-:W-:Y:S05]  /*504d0*/  BSYNC.RECONVERGENT B3 ;  /* 0x0000000000037941 */ /* 0x000fea0003800200 */
.L_x_41289:
        /* <DEDUP_REMOVED lines=176> */
.L_x_41292:
[----:B------:R-:W-:Y:S02]  /*50fe0*/  FSEL R4, RZ, 3.37028055040000000000e+12, P0 ;  /* 0x54442d18ff047808 */ /* 0x000fe40000000000 */
[----:B------:R-:W-:-:S07]  /*50ff0*/  FSEL R5, RZ, 2.1426990032196044922, P0 ;  /* 0x400921fbff057808 */ /* 0x000fce0000000000 */
.L_x_41293:
[----:B------:R-:W-:Y:S05]  /*51000*/  BSYNC.RECONVERGENT B0 ;  /* 0x0000000000007941 */ /* 0x000fea0003800200 */
.L_x_41291:
        /* <DEDUP_REMOVED lines=14> */
.L_x_41234:
        /* <DEDUP_REMOVED lines=296> */
.L_x_41295:
[----:B------:R-:W-:Y:S05]  /*52370*/  BSYNC.RECONVERGENT B0 ;  /* 0x0000000000007941 */ /* 0x000fea0003800200 */
.L_x_41294:
[----:B------:R-:W-:Y:S04]  /*52380*/  BSSY.RECONVERGENT B3, `(.L_x_41296) ;  /* 0x0000007000037945 */ /* 0x000fe80003800200 */
[----:B------:R-:W-:Y:S05]  /*52390*/  @P4 BRA P5, `(.L_x_41297) ;  /* 0x0000000000144947 */ /* 0x000fea0002800000 */
[----:B------:R-:W-:Y:S01]  /*523a0*/  IMAD.MOV.U32 R0, RZ, RZ, R4 ;  /* 0x000000ffff007224 */ /* 0x000fe200078e0004 */
[----:B------:R-:W-:Y:S01]  /*523b0*/  MOV R4, 0x523f0 ;  /* 0x000523f000047802 */ /* 0x000fe20000000f00 */
[----:B------:R-:W-:Y:S02]  /*523c0*/  IMAD.MOV.U32 R2, RZ, RZ, R10 ;  /* 0x000000ffff027224 */ /* 0x000fe400078e000a */
[----:B------:R-:W-:-:S07]  /*523d0*/  IMAD.MOV.U32 R3, RZ, RZ, R11 ;  /* 0x000000ffff037224 */ /* 0x000fce00078e000b */
[----:B01234-:R-:W-:Y:S05]  /*523e0*/  CALL.REL.NOINC `($__internal_76_$__cuda_sm20_div_rn_f64_full) ;  /* 0x0000109400c47944 */ /* 0x01ffea0003c00000 */
.L_x_41297:
[----:B------:R-:W-:Y:S05]  /*523f0*/  BSYNC.RECONVERGENT B3 ;  /* 0x0000000000037941 */ /* 0x000fea0003800200 */
.L_x_41296:
        /* <DEDUP_REMOVED lines=141> */
[----:B0-----:R-:W-:Y:S02]  /*52cd0*/  @!P1 IMAD.MOV.U32 R2, RZ, RZ, 0x54442d18 ;  /* 0x54442d18ff029424 */ /* 0x001fe400078e00ff */
[----:B------:R-:W-:-:S15]  /*52ce0*/  @!P1 IMAD.MOV.U32 R3, RZ, RZ, 0x400921fb ;  /* 0x400921fbff039424 */ /* 0x000fde00078e00ff */
[----:B------:R-:W-:-:S15]  /*52cf0*/  NOP ;  /* 0x0000000000007918 */ /* 0x000fde0000000000 */
[----:B------:R-:W-:-:S15]  /*52d00*/  NOP ;  /* 0x0000000000007918 */ /* 0x000fde0000000000 */
[----:B------:R-:W-:-:S15]  /*52d10*/  NOP ;  /* 0x0000000000007918 */ /* 0x000fde0000000000 */
[----:B-----5:R-:W0:Y:S02]  /*52d20*/  @!P1 DADD R2, -R6, R2 ;  /* 0x0000000006029229 */ /* 0x020e240000000102 */
        /* <DEDUP_REMOVED lines=29> */
.L_x_41299:
[----:B------:R-:W-:Y:S02]  /*52f00*/  FSEL R4, RZ, 3.37028055040000000000e+12, P0 ;  /* 0x54442d18ff047808 */ /* 0x000fe40000000000 */
[----:B------:R-:W-:-:S07]  /*52f10*/  FSEL R5, RZ, 2.1426990032196044922, P0 ;  /* 0x400921fbff057808 */ /* 0x000fce0000000000 */
.L_x_41300:
[----:B------:R-:W-:Y:S05]  /*52f20*/  BSYNC.RECONVERGENT B0 ;  /* 0x0000000000007941 */ /* 0x000fea0003800200 */
.L_x_41298:
        /* <DEDUP_REMOVED lines=9> */
.L_x_41249:
[----:B------:R-:W-:Y:S05]  /*52fc0*/  BSYNC.RECONVERGENT B1 ;  /* 0x0000000000017941 */ /* 0x000fea0003800200 */
.L_x_41233:
        /* <DEDUP_REMOVED lines=144> */
.L_x_41306:
[----:B------:R-:W-:Y:S05]  /*538d0*/  BSYNC.RECONVERGENT B0 ;  /* 0x0000000000007941 */ /* 0x000fea0003800200 */
.L_x_41305:
        /* <DEDUP_REMOVED lines=47> */
[----:B-1234-:R-:W-:Y:S05]  /*53bd0*/  CALL.REL.NOINC `($_ZN2at6native29vectorized_elementwise_kernelILi2EZZZNS0_50_GLOBAL__N__2680c7bb_12_PowKernel_cu_7dd49032_317024pow_tensor_tensor_kernelERNS_18TensorIteratorBaseEENKUlvE_clEvENKUlvE6_clEvEUlN3c107complexIdEES9_E_St5arrayIPcLm3EEEEviT0_T1_$__internal_trig_reduction_slowpathd) ;  /* 0x0000108400f47944 */ /* 0x01efea0003c00000 */
[----:B------:R-:W-:-:S07]  /*53be0*/  IMAD.MOV.U32 R2, RZ, RZ, R4 ;  /* 0x000000ffff027224 */ /* 0x000fce00078e0004 */
.L_x_41310:
[----:B------:R-:W-:Y:S05]  /*53bf0*/  BSYNC.RECONVERGENT B4 ;  /* 0x0000000000047941 */ /* 0x000fea0003800200 */
.L_x_41309:
[----:B------:R-:W-:Y:S01]  /*53c00*/  VIADD R0, R2, 0x1 ;  /* 0x0000000102007836 */ /* 0x000fe20000000000 */
[----:B------:R-:W-:Y:S06]  /*53c10*/  BRA `(.L_x_41311) ;  /* 0x0000000000087947 */ /* 0x000fec0003800000 */
.L_x_41308:
[----:B------:R0:W0:Y:S02]  /*53c20*/  DMUL R6, RZ, R22 ;  /* 0x00000016ff067228 */ /* 0x0000240000000000 */
[----:B0-----:R-:W-:-:S07]  /*53c30*/  IMAD.MOV.U32 R0, RZ, RZ, 0x1 ;  /* 0x00000001ff007424 */ /* 0x001fce00078e00ff */
.L_x_41311:
[----:B------:R-:W-:Y:S05]  /*53c40*/  BSYNC.RECONVERGENT B3 ;  /* 0x0000000000037941 */ /* 0x000fea0003800200 */
.L_x_41307:
        /* <DEDUP_REMOVED lines=112> */
[----:B-1--4-:R-:W-:Y:S05]  /*54350*/  CALL.REL.NOINC `($_ZN2at6native29vectorized_elementwise_kernelILi2EZZZNS0_50_GLOBAL__N__2680c7bb_12_PowKernel_cu_7dd49032_317024pow_tensor_tensor_kernelERNS_18TensorIteratorBaseEENKUlvE_clEvENKUlvE6_clEvEUlN3c107complexIdEES9_E_St5arrayIPcLm3EEEEviT0_T1_$__internal_trig_reduction_slowpathd) ;  /* 0x0000108000147944 */ /* 0x012fea0003c00000 */
[----:B------:R-:W-:Y:S01]  /*54360*/  IMAD.MOV.U32 R0, RZ, RZ, R4 ;  /* 0x000000ffff007224 */ /* 0x000fe200078e0004 */
[----:B------:R-:W-:Y:S06]  /*54370*/  BRA `(.L_x_41314) ;  /* 0x0000000000087947 */ /* 0x000fec0003800000 */
.L_x_41313:
[----:B------:R0:W2:Y:S02]  /*54380*/  DMUL R6, RZ, R22 ;  /* 0x00000016ff067228 */ /* 0x0000a40000000000 */
[----:B0-2---:R-:W-:-:S07]  /*54390*/  IMAD.MOV.U32 R0, RZ, RZ, RZ ;  /* 0x000000ffff007224 */ /* 0x005fce00078e00ff */
.L_x_41314:
[----:B------:R-:W-:Y:S05]  /*543a0*/  BSYNC.RECONVERGENT B3 ;  /* 0x0000000000037941 */ /* 0x000fea0003800200 */
.L_x_41312:
        /* <DEDUP_REMOVED lines=73> */
.L_x_41304:
        /* <DEDUP_REMOVED lines=125> */
.L_x_41316:
[----:B------:R-:W-:Y:S05]  /*55010*/  BSYNC.RECONVERGENT B0 ;  /* 0x0000000000007941 */ /* 0x000fea0003800200 */
.L_x_41315:
        /* <DEDUP_REMOVED lines=59> */
[----:B-12-4-:R-:W-:Y:S05]  /*553d0*/  CALL.REL.NOINC `($_ZN2at6native29vectorized_elementwise_kernelILi2EZZZNS0_50_GLOBAL__N__2680c7bb_12_PowKernel_cu_7dd49032_317024pow_tensor_tensor_kernelERNS_18TensorIteratorBaseEENKUlvE_clEvENKUlvE6_clEvEUlN3c107complexIdEES9_E_St5arrayIPcLm3EEEEviT0_T1_$__internal_trig_reduction_slowpathd) ;  /* 0x0000106c00f47944 */ /* 0x016fea0003c00000 */
[----:B------:R-:W-:Y:S02]  /*553e0*/  IMAD.MOV.U32 R2, RZ, RZ, R6 ;  /* 0x000000ffff027224 */ /* 0x000fe400078e0006 */
[----:B------:R-:W-:-:S07]  /*553f0*/  IMAD.MOV.U32 R3, RZ, RZ, R7 ;  /* 0x000000ffff037224 */ /* 0x000fce00078e0007 */
.L_x_41320:
[----:B------:R-:W-:Y:S05]  /*55400*/  BSYNC.RECONVERGENT B4 ;  /* 0x0000000000047941 */ /* 0x000fea0003800200 */
.L_x_41319:
[----:B------:R-:W-:Y:S01]  /*55410*/  VIADD R0, R4, 0x1 ;  /* 0x0000000104007836 */ /* 0x000fe20000000000 */
[----:B------:R-:W-:Y:S06]  /*55420*/  BRA `(.L_x_41321) ;  /* 0x0000000000087947 */ /* 0x000fec0003800000 */
.L_x_41318:
[----:B------:R0:W3:Y:S02]  /*55430*/  DMUL R2, RZ, R22 ;  /* 0x00000016ff027228 */ /* 0x0000e40000000000 */
[----:B0--3--:R-:W-:-:S07]  /*55440*/  IMAD.MOV.U32 R0, RZ, RZ, 0x1 ;  /* 0x00000001ff007424 */ /* 0x009fce00078e00ff */
.L_x_41321:
[----:B------:R-:W-:Y:S05]  /*55450*/  BSYNC.RECONVERGENT B3 ;  /* 0x0000000000037941 */ /* 0x000fea0003800200 */
.L_x_41317:
        /* <DEDUP_REMOVED lines=123> */
[----:B------:R-:W-:Y:S02]  /*55c10*/  IMAD.MOV.U32 R0, RZ, RZ, R4 ;  /* 0x000000ffff007224 */ /* 0x000fe400078e0004 */
[----:B------:R-:W-:Y:S02]  /*55c20*/  IMAD.MOV.U32 R2, RZ, RZ, R6 ;  /* 0x000000ffff027224 */ /* 0x000fe400078e0006 */
[----:B------:R-:W-:Y:S01]  /*55c30*/  IMAD.MOV.U32 R3, RZ, RZ, R7 ;  /* 0x000000ffff037224 */ /* 0x000fe200078e0007 */
[----:B------:R-:W-:Y:S06]  /*55c40*/  BRA `(.L_x_41324) ;  /* 0x0000000000087947 */ /* 0x000fec0003800000 */
.L_x_41323:
[----:B------:R0:W2:Y:S02]  /*55c50*/  DMUL R2, RZ, R22 ;  /* 0x00000016ff027228 */ /* 0x0000a40000000000 */
[----:B0-2---:R-:W-:-:S07]  /*55c60*/  IMAD.MOV.U32 R0, RZ, RZ, RZ ;  /* 0x000000ffff007224 */ /* 0x005fce00078e00ff */
.L_x_41324:
[----:B------:R-:W-:Y:S05]  /*55c70*/  BSYNC.RECONVERGENT B3 ;  /* 0x0000000000037941 */ /* 0x000fea0003800200 */
.L_x_41322:
        /* <DEDUP_REMOVED lines=84> */
.L_x_41303:
        /* <DEDUP_REMOVED lines=10> */
.L_x_41325:
[----:B------:R-:W0:Y:S02]  /*56260*/  DADD R22, R22, -R22 ;  /* 0x0000000016167229 */ /* 0x000e240000000816 */
[----:B0-----:R-:W-:Y:S02]  /*56270*/  IMAD.MOV.U32 R20, RZ, RZ, R22 ;  /* 0x000000ffff147224 */ /* 0x001fe400078e0016 */
[----:B------:R-:W-:Y:S01]  /*56280*/  IMAD.MOV.U32 R21, RZ, RZ, R23 ;  /* 0x000000ffff157224 */ /* 0x000fe200078e0017 */
[----:B------:R-:W-:Y:S06]  /*56290*/  BRA `(.L_x_41232) ;  /* 0x0000001400887947 */ /* 0x000fec0003800000 */
.L_x_41302:
        /* <DEDUP_REMOVED lines=48> */
[----:B------:R-:W-:-:S07]  /*565a0*/  IMAD.MOV.U32 R2, RZ, RZ, R4 ;  /* 0x000000ffff027224 */ /* 0x000fce00078e0004 */
.L_x_41329:
[----:B------:R-:W-:Y:S05]  /*565b0*/  BSYNC.RECONVERGENT B4 ;  /* 0x0000000000047941 */ /* 0x000fea0003800200 */
.L_x_41328:
[----:B------:R-:W-:Y:S01]  /*565c0*/  VIADD R0, R2, 0x1 ;  /* 0x0000000102007836 */ /* 0x000fe20000000000 */
[----:B------:R-:W-:Y:S06]  /*565d0*/  BRA `(.L_x_41330) ;  /* 0x0000000000087947 */ /* 0x000fec0003800000 */
.L_x_41327:
[----:B------:R0:W3:Y:S02]  /*565e0*/  DMUL R6, RZ, R22 ;  /* 0x00000016ff067228 */ /* 0x0000e40000000000 */
[----:B0--3--:R-:W-:-:S07]  /*565f0*/  IMAD.MOV.U32 R0, RZ, RZ, 0x1 ;  /* 0x00000001ff007424 */ /* 0x009fce00078e00ff */
.L_x_41330:
[----:B------:R-:W-:Y:S05]  /*56600*/  BSYNC.RECONVERGENT B3 ;  /* 0x0000000000037941 */ /* 0x000fea0003800200 */
.L_x_41326:
        /* <DEDUP_REMOVED lines=115> */
.L_x_41332:
[----:B------:R0:W2:Y:S02]  /*56d40*/  DMUL R6, RZ, R22 ;  /* 0x00000016ff067228 */ /* 0x0000a40000000000 */
[----:B0-2---:R-:W-:-:S07]  /*56d50*/  IMAD.MOV.U32 R0, RZ, RZ, RZ ;  /* 0x000000ffff007224 */ /* 0x005fce00078e00ff */
.L_x_41333:
[----:B------:R-:W-:Y:S05]  /*56d60*/  BSYNC.RECONVERGENT B3 ;  /* 0x0000000000037941 */ /* 0x000fea0003800200 */
.L_x_41331:
        /* <DEDUP_REMOVED lines=64> */
.L_x_41301:
        /* <DEDUP_REMOVED lines=117> */
.L_x_41232:
[----:B------:R-:W-:Y:S05]  /*578c0*/  BSYNC.RECONVERGENT B2 ;  /* 0x0000000000027941 */ /* 0x000fea0003800200 */
.L_x_41231:
[----:B------:R-:W0:Y:S01]  /*578d0*/  S2R R83, SR_CTAID.X ;  /* 0x0000000000537919 */ /* 0x000e220000002500 */
[----:B------:R-:W0:Y:S01]  /*578e0*/  LDC R0, c[0x0][0x380] ;  /* 0x0000e000ff007b82 */ /* 0x000e220000000800 */
[----:B------:R-:W-:Y:S01]  /*578f0*/  BSSY.RECONVERGENT B2, `(.L_x_41334) ;  /* 0x00015a2000027945 */ /* 0x000fe20003800200 */
[----:B------:R-:W-:Y:S02]  /*57900*/  CS2R R26, SRZ ;  /* 0x00000000001a7805 */ /* 0x000fe4000001ff00 */
[----:B------:R-:W-:Y:S01]  /*57910*/  CS2R R24, SRZ ;  /* 0x0000000000187805 */ /* 0x000fe2000001ff00 */
[----:B0--3--:R-:W-:Y:S02]  /*57920*/  IMAD R3, R83, -0x400, R0 ;  /* 0xfffffc0053037824 */ /* 0x009fe400078e0200 */
[----:B------:R-:W-:-:S05]  /*57930*/  VIADD R0, R80, 0x200 ;  /* 0x0000020050007836 */ /* 0x000fca0000000000 */
[----:B------:R-:W-:-:S13]  /*57940*/  ISETP.GE.AND P0, PT, R0, R3, PT ;  /* 0x000000030000720c */ /* 0x000fda0003f06270 */
        /* <DEDUP_REMOVED lines=284> */
.L_x_41343:
        /* <DEDUP_REMOVED lines=53> */
.L_x_41346:
[----:B------:R-:W-:Y:S05]  /*58e60*/  BSYNC.RECONVERGENT B4 ;  /* 0x0000000000047941 */ /* 0x000fea0003800200 */
.L_x_41345:
        /* <DEDUP_REMOVED lines=77> */
.L_x_41344:
[----:B------:R-:W-:Y:S05]  /*59340*/  BSYNC.RECONVERGENT B3 ;  /* 0x0000000000037941 */ /* 0x000fea0003800200 */
.L_x_41342:
        /* <DEDUP_REMOVED lines=54> */
.L_x_41348:
[----:B------:R-:W-:Y:S05]  /*596b0*/  BSYNC.RECONVERGENT B3 ;  /* 0x0000000000037941 */ /* 0x000fea0003800200 */
.L_x_41347:
        /* <DEDUP_REMOVED lines=176> */
.L_x_41350:
[----:B------:R-:W-:Y:S02]  /*5a1c0*/  FSEL R2, RZ, 3.37028055040000000000e+12, P0 ;  /* 0x54442d18ff027808 */ /* 0x000fe40000000000 */
[----:B------:R-:W-:-:S07]  /*5a1d0*/  FSEL R3, RZ, 2.1426990032196044922, P0 ;  /* 0x400921fbff037808 */ /* 0x000fce0000000000 */
.L_x_41351:
[----:B------:R-:W-:Y:S05]  /*5a1e0*/  BSYNC.RECONVERGENT B0 ;  /* 0x0000000000007941 */ /* 0x000fea0003800200 */
.L_x_41349:
        /* <DEDUP_REMOVED lines=14> */
.L_x_41341:
        /* <DEDUP_REMOVED lines=250> */
.L_x_41355:
[----:B------:R-:W-:Y:S05]  /*5b270*/  BSYNC.RECONVERGENT B0 ;  /* 0x0000000000007941 */ /* 0x000fea0003800200 */
.L_x_41354:
        /* <DEDUP_REMOVED lines=8> */
.L_x_41357:
[----:B------:R-:W-:Y:S05]  /*5b300*/  BSYNC.RECONVERGENT B3 ;  /* 0x0000000000037941 */ /* 0x000fea0003800200 */
.L_x_41356:
        /* <DEDUP_REMOVED lines=176> */
.L_x_41359:
[----:B------:R-:W-:Y:S02]  /*5be10*/  FSEL R4, RZ, 3.37028055040000000000e+12, P0 ;  /* 0x54442d18ff047808 */ /* 0x000fe40000000000 */
[----:B------:R-:W-:-:S07]  /*5be20*/  FSEL R5, RZ, 2.1426990032196044922, P0 ;  /* 0x400921fbff057808 */ /* 0x000fce0000000000 */
.L_x_41360:
[----:B------:R-:W-:Y:S05]  /*5be30*/  BSYNC.RECONVERGENT B0 ;  /* 0x0000000000007941 */ /* 0x000fea0003800200 */
.L_x_41358:
        /* <DEDUP_REMOVED lines=14> */
.L_x_41353:
        /* <DEDUP_REMOVED lines=103> */
.L_x_41362:
        /* <DEDUP_REMOVED lines=132> */
.L_x_41361:
        /* <DEDUP_REMOVED lines=256> */
.L_x_41364:
        /* <DEDUP_REMOVED lines=53> */
.L_x_41367:
[----:B------:R-:W-:Y:S05]  /*5e120*/  BSYNC.RECONVERGENT B4 ;  /* 0x0000000000047941 */ /* 0x000fea0003800200 */
.L_x_41366:
        /* <DEDUP_REMOVED lines=77> */
.L_x_41365:
[----:B------:R-:W-:Y:S05]  /*5e600*/  BSYNC.RECONVERGENT B3 ;  /* 0x0000000000037941 */ /* 0x000fea0003800200 */
.L_x_41363:
        /* <DEDUP_REMOVED lines=54> */
.L_x_41369:
[----:B------:R-:W-:Y:S05]  /*5e970*/  BSYNC.RECONVERGENT B3 ;  /* 0x0000000000037941 */ /* 0x000fea0003800200 */
.L_x_41368:
        /* <DEDUP_REMOVED lines=176> */
.L_x_41371:
[----:B------:R-:W-:Y:S02]  /*5f480*/  FSEL R4, RZ, 3.37028055040000000000e+12, P0 ;  /* 0x54442d18ff047808 */ /* 0x000fe40000000000 */
[----:B------:R-:W-:-:S07]  /*5f490*/  FSEL R5, RZ, 2.1426990032196044922, P0 ;  /* 0x400921fbff057808 */ /* 0x000fce0000000000 */
.L_x_41372:
[----:B------:R-:W-:Y:S05]  /*5f4a0*/  BSYNC.RECONVERGENT B0 ;  /* 0x0000000000007941 */ /* 0x000fea0003800200 */
.L_x_41370:
        /* <DEDUP_REMOVED lines=14> */
.L_x_41340:
        /* <DEDUP_REMOVED lines=324> */
.L_x_41374:
[----:B------:R-:W-:Y:S05]  /*609d0*/  BSYNC.RECONVERGENT B0 ;  /* 0x0000000000007941 */ /* 0x000fea0003800200 */
.L_x_41373:
        /* <DEDUP_REMOVED lines=8> */
.L_x_41376:
[----:B------:R-:W-:Y:S05]  /*60a60*/  BSYNC.RECONVERGENT B3 ;  /* 0x0000000000037941 */ /* 0x000fea0003800200 */
.L_x_41375:
        /* <DEDUP_REMOVED lines=176> */
.L_x_41378:
[----:B------:R-:W-:Y:S02]  /*61570*/  FSEL R4, RZ, 3.37028055040000000000e+12, P0 ;  /* 0x54442d18ff047808 */ /* 0x000fe40000000000 */
[----:B------:R-:W-:-:S07]  /*61580*/  FSEL R5, RZ, 2.1426990032196044922, P0 ;  /* 0x400921fbff057808 */ /* 0x000fce0000000000 */
.L_x_41379:
[----:B------:R-:W-:Y:S05]  /*61590*/  BSYNC.RECONVERGENT B0 ;  /* 0x0000000000007941 */ /* 0x000fea0003800200 */
.L_x_41377:
        /* <DEDUP_REMOVED lines=10> */
.L_x_41339:
        /* <DEDUP_REMOVED lines=205> */
.L_x_41382:
        /* <DEDUP_REMOVED lines=53> */
.L_x_41385:
[----:B------:R-:W-:Y:S05]  /*62660*/  BSYNC.RECONVERGENT B4 ;  /* 0x0000000000047941 */ /* 0x000fea0003800200 */
.L_x_41384:
        /* <DEDUP_REMOVED lines=77> */
.L_x_41383:
[----:B------:R-:W-:Y:S05]  /*62b40*/  BSYNC.RECONVERGENT B3 ;  /* 0x0000000000037941 */ /* 0x000fea0003800200 */
.L_x_41381:
        /* <DEDUP_REMOVED lines=187> */
.L_x_41380:
        /* <DEDUP_REMOVED lines=193> */
.L_x_41338:
        /* <DEDUP_REMOVED lines=53> */
.L_x_41387:
[----:B------:R-:W-:Y:S05]  /*64660*/  BSYNC.RECONVERGENT B3 ;  /* 0x0000000000037941 */ /* 0x000fea0003800200 */
.L_x_41386:
        /* <DEDUP_REMOVED lines=51> */
.L_x_41389:
[----:B------:R-:W-:Y:S05]  /*649a0*/  BSYNC.RECONVERGENT B3 ;  /* 0x0000000000037941 */ /* 0x000fea0003800200 */
.L_x_41388:
        /* <DEDUP_REMOVED lines=333> */
.L_x_41391:
[----:B------:R-:W-:Y:S05]  /*65e80*/  BSYNC.RECONVERGENT B0 ;  /* 0x0000000000007941 */ /* 0x000fea0003800200 */
.L_x_41390:
        /* <DEDUP_REMOVED lines=9> */
.L_x_41393:
[----:B------:R-:W-:Y:S05]  /*65f20*/  BSYNC.RECONVERGENT B3 ;  /* 0x0000000000037941 */ /* 0x000fea0003800200 */
.L_x_41392:
        /* <DEDUP_REMOVED lines=176> */
.L_x_41395:
[----:B------:R-:W-:Y:S02]  /*66a30*/  FSEL R4, RZ, 3.37028055040000000000e+12, P0 ;  /* 0x54442d18ff047808 */ /* 0x000fe40000000000 */
[----:B------:R-:W-:-:S07]  /*66a40*/  FSEL R5, RZ, 2.1426990032196044922, P0 ;  /* 0x400921fbff057808 */ /* 0x000fce0000000000 */
.L_x_41396:
[----:B------:R-:W-:Y:S05]  /*66a50*/  BSYNC.RECONVERGENT B0 ;  /* 0x0000000000007941 */ /* 0x000fea0003800200 */
.L_x_41394:
        /* <DEDUP_REMOVED lines=14> */
.L_x_41337:
        /* <DEDUP_REMOVED lines=296> */
.L_x_41398:
[----:B------:R-:W-:Y:S05]  /*67dc0*/  BSYNC.RECONVERGENT B0 ;  /* 0x0000000000007941 */ /* 0x000fea0003800200 */
.L_x_41397:
[----:B------:R-:W-:Y:S04]  /*67dd0*/  BSSY.RECONVERGENT B3, `(.L_x_41399) ;  /* 0x0000007000037945 */ /* 0x000fe80003800200 */
[----:B------:R-:W-:Y:S05]  /*67de0*/  @P4 BRA P5, `(.L_x_41400) ;  /* 0x0000000000144947 */ /* 0x000fea0002800000 */
[----:B------:R-:W-:Y:S01]  /*67df0*/  IMAD.MOV.U32 R0, RZ, RZ, R4 ;  /* 0x000000ffff007224 */ /* 0x000fe200078e0004 */
[----:B------:R-:W-:Y:S01]  /*67e00*/  MOV R4, 0x67e40 ;  /* 0x00067e4000047802 */ /* 0x000fe20000000f00 */
[----:B------:R-:W-:Y:S02]  /*67e10*/  IMAD.MOV.U32 R2, RZ, RZ, R10 ;  /* 0x000000ffff027224 */ /* 0x000fe400078e000a */
[----:B------:R-:W-:-:S07]  /*67e20*/  IMAD.MOV.U32 R3, RZ, RZ, R11 ;  /* 0x000000ffff037224 */ /* 0x000fce00078e000b */
[----:B01234-:R-:W-:Y:S05]  /*67e30*/  CALL.REL.NOINC `($__internal_76_$__cuda_sm20_div_rn_f64_full) ;  /* 0x00000f3c00307944 */ /* 0x01ffea0003c00000 */
.L_x_41400:
[----:B------:R-:W-:Y:S05]  /*67e40*/  BSYNC.RECONVERGENT B3 ;  /* 0x0000000000037941 */ /* 0x000fea0003800200 */
.L_x_41399:
        /* <DEDUP_REMOVED lines=176> */
.L_x_41402:
[----:B------:R-:W-:Y:S02]  /*68950*/  FSEL R4, RZ, 3.37028055040000000000e+12, P0 ;  /* 0x54442d18ff047808 */ /* 0x000fe40000000000 */
[----:B------:R-:W-:-:S07]  /*68960*/  FSEL R5, RZ, 2.1426990032196044922, P0 ;  /* 0x400921fbff057808 */ /* 0x000fce0000000000 */
.L_x_41403:
[----:B------:R-:W-:Y:S05]  /*68970*/  BSYNC.RECONVERGENT B0 ;  /* 0x0000000000007941 */ /* 0x000fea0003800200 */
.L_x_41401:
        /* <DEDUP_REMOVED lines=9> */
.L_x_41352:
[----:B------:R-:W-:Y:S05]  /*68a10*/  BSYNC.RECONVERGENT B1 ;  /* 0x0000000000017941 */ /* 0x000fea0003800200 */
.L_x_41336:
        /* <DEDUP_REMOVED lines=144> */
.L_x_41409:
[----:B------:R-:W-:Y:S05]  /*69320*/  BSYNC.RECONVERGENT B0 ;  /* 0x0000000000007941 */ /* 0x000fea0003800200 */
.L_x_41408:
        /* <DEDUP_REMOVED lines=49> */
.L_x_41413:
[----:B------:R-:W-:Y:S05]  /*69640*/  BSYNC.RECONVERGENT B4 ;  /* 0x0000000000047941 */ /* 0x000fea0003800200 */
.L_x_41412:
[----:B------:R-:W-:Y:S01]  /*69650*/  VIADD R0, R2, 0x1 ;  /* 0x0000000102007836 */ /* 0x000fe20000000000 */
[----:B------:R-:W-:Y:S06]  /*69660*/  BRA `(.L_x_41414) ;  /* 0x0000000000087947 */ /* 0x000fec0003800000 */
.L_x_41411:
[----:B------:R0:W0:Y:S02]  /*69670*/  DMUL R6, RZ, R26 ;  /* 0x0000001aff067228 */ /* 0x0000240000000000 */
[----:B0-----:R-:W-:-:S07]  /*69680*/  IMAD.MOV.U32 R0, RZ, RZ, 0x1 ;  /* 0x00000001ff007424 */ /* 0x001fce00078e00ff */
.L_x_41414:
[----:B------:R-:W-:Y:S05]  /*69690*/  BSYNC.RECONVERGENT B3 ;  /* 0x0000000000037941 */ /* 0x000fea0003800200 */
.L_x_41410:
        /* <DEDUP_REMOVED lines=115> */
.L_x_41416:
[----:B------:R0:W2:Y:S02]  /*69dd0*/  DMUL R6, RZ, R26 ;  /* 0x0000001aff067228 */ /* 0x0000a40000000000 */
[----:B0-2---:R-:W-:-:S07]  /*69de0*/  IMAD.MOV.U32 R0, RZ, RZ, RZ ;  /* 0x000000ffff007224 */ /* 0x005fce00078e00ff */
.L_x_41417:
[----:B------:R-:W-:Y:S05]  /*69df0*/  BSYNC.RECONVERGENT B3 ;  /* 0x0000000000037941 */ /* 0x000fea0003800200 */
.L_x_41415:
        /* <DEDUP_REMOVED lines=73> */
.L_x_41407:
        /* <DEDUP_REMOVED lines=125> */
.L_x_41419:
[----:B------:R-:W-:Y:S05]  /*6aa60*/  BSYNC.RECONVERGENT B0 ;  /* 0x0000000000007941 */ /* 0x000fea0003800200 */
.L_x_41418:
        /* <DEDUP_REMOVED lines=62> */
.L_x_41423:
[----:B------:R-:W-:Y:S05]  /*6ae50*/  BSYNC.RECONVERGENT B4 ;  /* 0x0000000000047941 */ /* 0x000fea0003800200 */
.L_x_41422:
[----:B------:R-:W-:Y:S01]  /*6ae60*/  VIADD R0, R4, 0x1 ;  /* 0x0000000104007836 */ /* 0x000fe20000000000 */
[----:B------:R-:W-:Y:S06]  /*6ae70*/  BRA `(.L_x_41424) ;  /* 0x0000000000087947 */ /* 0x000fec0003800000 */
.L_x_41421:
[----:B------:R0:W3:Y:S02]  /*6ae80*/  DMUL R2, RZ, R26 ;  /* 0x0000001aff027228 */ /* 0x0000e40000000000 */
[----:B0--3--:R-:W-:-:S07]  /*6ae90*/  IMAD.MOV.U32 R0, RZ, RZ, 0x1 ;  /* 0x00000001ff007424 */ /* 0x009fce00078e00ff */
.L_x_41424:
[----:B------:R-:W-:Y:S05]  /*6aea0*/  BSYNC.RECONVERGENT B3 ;  /* 0x0000000000037941 */ /* 0x000fea0003800200 */
.L_x_41420:
        /* <DEDUP_REMOVED lines=127> */
.L_x_41426:
[----:B------:R0:W2:Y:S02]  /*6b6a0*/  DMUL R2, RZ, R26 ;  /* 0x0000001aff027228 */ /* 0x0000a40000000000 */
[----:B0-2---:R-:W-:-:S07]  /*6b6b0*/  IMAD.MOV.U32 R0, RZ, RZ, RZ ;  /* 0x000000ffff007224 */ /* 0x005fce00078e00ff */
.L_x_41427:
[----:B------:R-:W-:Y:S05]  /*6b6c0*/  BSYNC.RECONVERGENT B3 ;  /* 0x0000000000037941 */ /* 0x000fea0003800200 */
.L_x_41425:
        /* <DEDUP_REMOVED lines=84> */
.L_x_41406:
        /* <DEDUP_REMOVED lines=10> */
.L_x_41428:
[----:B------:R-:W0:Y:S02]  /*6bcb0*/  DADD R26, R26, -R26 ;  /* 0x000000001a1a7229 */ /* 0x000e24000000081a */
[----:B0-----:R-:W-:Y:S02]  /*6bcc0*/  IMAD.MOV.U32 R24, RZ, RZ, R26 ;  /* 0x000000ffff187224 */ /* 0x001fe400078e001a */
[----:B------:R-:W-:Y:S01]  /*6bcd0*/  IMAD.MOV.U32 R25, RZ, RZ, R27 ;  /* 0x000000ffff197224 */ /* 0x000fe200078e001b */
[----:B------:R-:W-:Y:S06]  /*6bce0*/  BRA `(.L_x_41335) ;  /* 0x0000001400887947 */ /* 0x000fec0003800000 */
.L_x_41405:
        /* <DEDUP_REMOVED lines=49> */
.L_x_41432:
[----:B------:R-:W-:Y:S05]  /*6c000*/  BSYNC.RECONVERGENT B4 ;  /* 0x0000000000047941 */ /* 0x000fea0003800200 */
.L_x_41431:
[----:B------:R-:W-:Y:S01]  /*6c010*/  VIADD R0, R2, 0x1 ;  /* 0x0000000102007836 */ /* 0x000fe20000000000 */
[----:B------:R-:W-:Y:S06]  /*6c020*/  BRA `(.L_x_41433) ;  /* 0x0000000000087947 */ /* 0x000fec0003800000 */
.L_x_41430:
[----:B------:R0:W3:Y:S02]  /*6c030*/  DMUL R6, RZ, R26 ;  /* 0x0000001aff067228 */ /* 0x0000e40000000000 */
[----:B0--3--:R-:W-:-:S07]  /*6c040*/  IMAD.MOV.U32 R0, RZ, RZ, 0x1 ;  /* 0x00000001ff007424 */ /* 0x009fce00078e00ff */
.L_x_41433:
[----:B------:R-:W-:Y:S05]  /*6c050*/  BSYNC.RECONVERGENT B3 ;  /* 0x0000000000037941 */ /* 0x000fea0003800200 */
.L_x_41429:
        /* <DEDUP_REMOVED lines=115> */
.L_x_41435:
[----:B------:R0:W2:Y:S02]  /*6c790*/  DMUL R6, RZ, R26 ;  /* 0x0000001aff067228 */ /* 0x0000a40000000000 */
[----:B0-2---:R-:W-:-:S07]  /*6c7a0*/  IMAD.MOV.U32 R0, RZ, RZ, RZ ;  /* 0x000000ffff007224 */ /* 0x005fce00078e00ff */
.L_x_41436:
[----:B------:R-:W-:Y:S05]  /*6c7b0*/  BSYNC.RECONVERGENT B3 ;  /* 0x0000000000037941 */ /* 0x000fea0003800200 */
.L_x_41434:
        /* <DEDUP_REMOVED lines=64> */
.L_x_41404:
        /* <DEDUP_REMOVED lines=117> */
.L_x_41335:
[----:B------:R-:W-:Y:S05]  /*6d310*/  BSYNC.RECONVERGENT B2 ;  /* 0x0000000000027941 */ /* 0x000fea0003800200 */
.L_x_41334:
[----:B------:R-:W5:Y:S01]  /*6d320*/  LDC R0, c[0x0][0x380] ;  /* 0x0000e000ff007b82 */ /* 0x000f620000000800 */
[----:B------:R-:W-:Y:S01]  /*6d330*/  BSSY.RECONVERGENT B2, `(.L_x_41437) ;  /* 0x00015a2000027945 */ /* 0x000fe20003800200 */
[----:B------:R-:W-:Y:S02]  /*6d340*/  CS2R R30, SRZ ;  /* 0x00000000001e7805 */ /* 0x000fe4000001ff00 */
[----:B------:R-:W-:Y:S01]  /*6d350*/  CS2R R28, SRZ ;  /* 0x00000000001c7805 */ /* 0x000fe2000001ff00 */
[----:B-----5:R-:W-:Y:S02]  /*6d360*/  IMAD R41, R83, -0x400, R0 ;  /* 0xfffffc0053297824 */ /* 0x020fe400078e0200 */
[----:B------:R-:W-:-:S05]  /*6d370*/  VIADD R0, R80, 0x280 ;  /* 0x0000028050007836 */ /* 0x000fca0000000000 */
[----:B------:R-:W-:-:S13]  /*6d380*/  ISETP.GE.AND P0, PT, R0, R41, PT ;  /* 0x000000290000720c */ /* 0x000fda0003f06270 */
        /* <DEDUP_REMOVED lines=35> */
[----:B0-----:R-:W-:Y:S01]  /*6d5c0*/  IMAD.MOV.U32 R5, RZ, RZ, R11 ;  /* 0x000000ffff057224 */ /* 0x001fe200078e000b */
        /* <DEDUP_REMOVED lines=248> */
.L_x_41446:
        /* <DEDUP_REMOVED lines=53> */
.L_x_41449:
[----:B------:R-:W-:Y:S05]  /*6e8a0*/  BSYNC.RECONVERGENT B4 ;  /* 0x0000000000047941 */ /* 0x000fea0003800200 */
.L_x_41448:
        /* <DEDUP_REMOVED lines=77> */
.L_x_41447:
[----:B------:R-:W-:Y:S05]  /*6ed80*/  BSYNC.RECONVERGENT B3 ;  /* 0x0000000000037941 */ /* 0x000fea0003800200 */
.L_x_41445:
        /* <DEDUP_REMOVED lines=54> */
.L_x_41451:
[----:B------:R-:W-:Y:S05]  /*6f0f0*/  BSYNC.RECONVERGENT B3 ;  /* 0x0000000000037941 */ /* 0x000fea0003800200 */
.L_x_41450:
        /* <DEDUP_REMOVED lines=176> */
.L_x_41453:
[----:B------:R-:W-:Y:S02]  /*6fc00*/  FSEL R2, RZ, 3.37028055040000000000e+12, P0 ;  /* 0x54442d18ff027808 */ /* 0x000fe40000000000 */
[----:B------:R-:W-:-:S07]  /*6fc10*/  FSEL R3, RZ, 2.1426990032196044922, P0 ;  /* 0x400921fbff037808 */ /* 0x000fce0000000000 */
.L_x_41454:
[----:B------:R-:W-:Y:S05]  /*6fc20*/  BSYNC.RECONVERGENT B0 ;  /* 0x0000000000007941 */ /* 0x000fea0003800200 */
.L_x_41452:
        /* <DEDUP_REMOVED lines=14> */
.L_x_41444:
        /* <DEDUP_REMOVED lines=24> */
[----:B------:R-:W5:Y:S01]  /*6fe90*/  @!P0 DMUL R4, R4, 1.80143985094819840000e+16 ;  /* 0x4350000004048828 */ /* 0x000f620000000000 */
[----:B------:R-:W-:Y:S02]  /*6fea0*/  @!P0 IMAD.MOV.U32 R15, RZ, RZ, -0x435 ;  /* 0xfffffbcbff0f8424 */ /* 0x000fe400078e00ff */
[----:B-----5:R-:W-:Y:S02]  /*6feb0*/  @!P0 IMAD.MOV.U32 R0, RZ, RZ, R5 ;  /* 0x000000ffff008224 */ /* 0x020fe400078e0005 */
        /* <DEDUP_REMOVED lines=223> */
.L_x_41458:
[----:B------:R-:W-:Y:S05]  /*70cb0*/  BSYNC.RECONVERGENT B0 ;  /* 0x0000000000007941 */ /* 0x000fea0003800200 */
.L_x_41457:
        /* <DEDUP_REMOVED lines=8> */
.L_x_41460:
[----:B------:R-:W-:Y:S05]  /*70d40*/  BSYNC.RECONVERGENT B3 ;  /* 0x0000000000037941 */ /* 0x000fea0003800200 */
.L_x_41459:
        /* <DEDUP_REMOVED lines=176> */
.L_x_41462:
[----:B------:R-:W-:Y:S02]  /*71850*/  FSEL R4, RZ, 3.37028055040000000000e+12, P0 ;  /* 0x54442d18ff047808 */ /* 0x000fe40000000000 */
[----:B------:R-:W-:-:S07]  /*71860*/  FSEL R5, RZ, 2.1426990032196044922, P0 ;  /* 0x400921fbff057808 */ /* 0x000fce0000000000 */
.L_x_41463:
[----:B------:R-:W-:Y:S05]  /*71870*/  BSYNC.RECONVERGENT B0 ;  /* 0x0000000000007941 */ /* 0x000fea0003800200 */
.L_x_41461:
        /* <DEDUP_REMOVED lines=14> */
.L_x_41456:
        /* <DEDUP_REMOVED lines=14> */
[----:B-----5:R-:W-:-:S15]  /*71a40*/  LOP3.LUT R3, R11, 0xfffffff8, RZ, 0xc0, !PT ;  /* 0xfffffff80b037812 */ /* 0x020fde00078ec0ff */
[----:B------:R-:W-:-:S15]  /*71a50*/  NOP ;  /* 0x0000000000007918 */ /* 0x000fde0000000000 */
[----:B------:R-:W-:-:S15]  /*71a60*/  NOP ;  /* 0x0000000000007918 */ /* 0x000fde0000000000 */
[----:B------:R-:W-:-:S15]  /*71a70*/  NOP ;  /* 0x0000000000007918 */ /* 0x000fde0000000000 */
[----:B------:R-:W-:-:S02]  /*71a80*/  NOP ;  /* 0x0000000000007918 */ /* 0x000fc40000000000 */
        /* <DEDUP_REMOVED lines=16> */
[----:B------:R5:W-:Y:S02]  /*71b90*/  DADD R8, R4, -R2 ;  /* 0x0000000004087229 */ /* 0x000be40000000802 */
[----:B-----5:R-:W-:Y:S01]  /*71ba0*/  LOP3.LUT R5, R7, 0xfffffff8, RZ, 0xc0, !PT ;  /* 0xfffffff807057812 */ /* 0x020fe200078ec0ff */
        /* <DEDUP_REMOVED lines=65> */
[----:B-1----:R-:W0:Y:S02]  /*71fc0*/  DMUL R30, R30, R30 ;  /* 0x0000001e1e1e7228 */ /* 0x002e240000000000 */
.L_x_41465:
        /* <DEDUP_REMOVED lines=132> */
.L_x_41464:
        /* <DEDUP_REMOVED lines=256> */
.L_x_41467:
        /* <DEDUP_REMOVED lines=52> */
[----:B--234-:R-:W-:Y:S05]  /*73b50*/  CALL.REL.NOINC `($__internal_76_$__cuda_sm20_div_rn_f64_full) ;  /* 0x00000e7c00e87944 */ /* 0x01cfea0003c00000 */
.L_x_41470:
[----:B------:R-:W-:Y:S05]  /*73b60*/  BSYNC.RECONVERGENT B4 ;  /* 0x0000000000047941 */ /* 0x000fea0003800200 */
.L_x_41469:
        /* <DEDUP_REMOVED lines=77> */
.L_x_41468:
[----:B------:R-:W-:Y:S05]  /*74040*/  BSYNC.RECONVERGENT B3 ;  /* 0x0000000000037941 */ /* 0x000fea0003800200 */
.L_x_41466:
        /* <DEDUP_REMOVED lines=54> */
.L_x_41472:
[----:B------:R-:W-:Y:S05]  /*743b0*/  BSYNC.RECONVERGENT B3 ;  /* 0x0000000000037941 */ /* 0x000fea0003800200 */
.L_x_41471:
        /* <DEDUP_REMOVED lines=176> */
.L_x_41474:
[----:B------:R-:W-:Y:S02]  /*74ec0*/  FSEL R4, RZ, 3.37028055040000000000e+12, P0 ;  /* 0x54442d18ff047808 */ /* 0x000fe40000000000 */
[----:B------:R-:W-:-:S07]  /*74ed0*/  FSEL R5, RZ, 2.1426990032196044922, P0 ;  /* 0x400921fbff057808 */ /* 0x000fce0000000000 */
.L_x_41475:
[----:B------:R-:W-:Y:S05]  /*74ee0*/  BSYNC.RECONVERGENT B0 ;  /* 0x0000000000007941 */ /* 0x000fea0003800200 */
.L_x_41473:
        /* <DEDUP_REMOVED lines=12> */
[----:B-1----:R-:W0:Y:S02]  /*74fb0*/  DMUL R8, R8, 0.5 ;  /* 0x3fe0000008087828 */ /* 0x002e240000000000 */
[----:B0-----:R-:W-:Y:S05]  /*74fc0*/  BRA `(.L_x_41455) ;  /* 0x0000009400207947 */ /* 0x001fea0003800000 */
.L_x_41443:
        /* <DEDUP_REMOVED lines=324> */
.L_x_41477:
[----:B------:R-:W-:Y:S05]  /*76410*/  BSYNC.RECONVERGENT B0 ;  /* 0x0000000000007941 */ /* 0x000fea0003800200 */
.L_x_41476:
        /* <DEDUP_REMOVED lines=8> */
.L_x_41479:
[----:B------:R-:W-:Y:S05]  /*764a0*/  BSYNC.RECONVERGENT B3 ;  /* 0x0000000000037941 */ /* 0x000fea0003800200 */
.L_x_41478:
        /* <DEDUP_REMOVED lines=176> */
.L_x_41481:
[----:B------:R-:W-:Y:S02]  /*76fb0*/  FSEL R4, RZ, 3.37028055040000000000e+12, P0 ;  /* 0x54442d18ff047808 */ /* 0x000fe40000000000 */
[----:B------:R-:W-:-:S07]  /*76fc0*/  FSEL R5, RZ, 2.1426990032196044922, P0 ;  /* 0x400921fbff057808 */ /* 0x000fce0000000000 */
.L_x_41482:
[----:B------:R-:W-:Y:S05]  /*76fd0*/  BSYNC.RECONVERGENT B0 ;  /* 0x0000000000007941 */ /* 0x000fea0003800200 */
.L_x_41480:
        /* <DEDUP_REMOVED lines=10> */
.L_x_41442:
        /* <DEDUP_REMOVED lines=205> */
.L_x_41485:
[----:B------:R-:W5:Y:S01]  /*77d50*/  DADD R12, R8, 2 ;  /* 0x40000000080c7429 */ /* 0x000f620000000000 */
[----:B0-----:R-:W-:Y:S01]  /*77d60*/  IMAD.MOV.U32 R2, RZ, RZ, 0x1 ;  /* 0x00000001ff027424 */ /* 0x001fe200078e00ff */
        /* <DEDUP_REMOVED lines=51> */
.L_x_41488:
[----:B------:R-:W-:Y:S05]  /*780a0*/  BSYNC.RECONVERGENT B4 ;  /* 0x0000000000047941 */ /* 0x000fea0003800200 */
.L_x_41487:
        /* <DEDUP_REMOVED lines=77> */
.L_x_41486:
[----:B------:R-:W-:Y:S05]  /*78580*/  BSYNC.RECONVERGENT B3 ;  /* 0x0000000000037941 */ /* 0x000fea0003800200 */
.L_x_41484:
        /* <DEDUP_REMOVED lines=187> */
.L_x_41483:
        /* <DEDUP_REMOVED lines=193> */
.L_x_41441:
        /* <DEDUP_REMOVED lines=50> */
[----:B-1234-:R-:W-:Y:S05]  /*7a070*/  CALL.REL.NOINC `($__internal_76_$__cuda_sm20_div_rn_f64_full) ;  /* 0x00000e1800a07944 */ /* 0x01efea0003c00000 */
[----:B------:R-:W-:Y:S02]  /*7a080*/  IMAD.MOV.U32 R8, RZ, RZ, R2 ;  /* 0x000000ffff087224 */ /* 0x000fe400078e0002 */
[----:B------:R-:W-:-:S07]  /*7a090*/  IMAD.MOV.U32 R9, RZ, RZ, R3 ;  /* 0x000000ffff097224 */ /* 0x000fce00078e0003 */
.L_x_41490:
[----:B------:R-:W-:Y:S05]  /*7a0a0*/  BSYNC.RECONVERGENT B3 ;  /* 0x0000000000037941 */ /* 0x000fea0003800200 */
.L_x_41489:
        /* <DEDUP_REMOVED lines=51> */
.L_x_41492:
[----:B------:R-:W-:Y:S05]  /*7a3e0*/  BSYNC.RECONVERGENT B3 ;  /* 0x0000000000037941 */ /* 0x000fea0003800200 */
.L_x_41491:
        /* <DEDUP_REMOVED lines=41> */
[----:B-----5:R-:W0:-:S15]  /*7a680*/  DFMA R14, -R12, R6, 1 ;  /* 0x3ff000000c0e742b */ /* 0x020e1e0000000106 */
        /* <DEDUP_REMOVED lines=291> */
.L_x_41494:
[----:B------:R-:W-:Y:S05]  /*7b8c0*/  BSYNC.RECONVERGENT B0 ;  /* 0x0000000000007941 */ /* 0x000fea0003800200 */
.L_x_41493:
        /* <DEDUP_REMOVED lines=9> */
.L_x_41496:
[----:B------:R-:W-:Y:S05]  /*7b960*/  BSYNC.RECONVERGENT B3 ;  /* 0x0000000000037941 */ /* 0x000fea0003800200 */
.L_x_41495:
        /* <DEDUP_REMOVED lines=176> */
.L_x_41498:
[----:B------:R-:W-:Y:S02]  /*7c470*/  FSEL R4, RZ, 3.37028055040000000000e+12, P0 ;  /* 0x54442d18ff047808 */ /* 0x000fe40000000000 */
[----:B------:R-:W-:-:S07]  /*7c480*/  FSEL R5, RZ, 2.1426990032196044922, P0 ;  /* 0x400921fbff057808 */ /* 0x000fce0000000000 */
.L_x_41499:
[----:B------:R-:W-:Y:S05]  /*7c490*/  BSYNC.RECONVERGENT B0 ;  /* 0x0000000000007941 */ /* 0x000fea0003800200 */
.L_x_41497:
        /* <DEDUP_REMOVED lines=14> */
.L_x_41440:
        /* <DEDUP_REMOVED lines=59> */
[----:B------:R-:W5:Y:S02]  /*7c930*/  @P0 DMUL R6, R4, 0.0625 ;  /* 0x3fb0000004060828 */ /* 0x000f640000000000 */
[----:B-----5:R-:W-:Y:S01]  /*7c940*/  ISETP.GT.AND P0, PT, R7, 0xfffff, PT ;  /* 0x000fffff0700780c */ /* 0x020fe20003f04270 */
        /* <DEDUP_REMOVED lines=51> */
[----:B-----5:R-:W-:Y:S01]  /*7cc80*/  FFMA R12, RZ, R11, R3 ;  /* 0x0000000bff0c7223 */ /* 0x020fe20000000003 */
        /* <DEDUP_REMOVED lines=183> */
.L_x_41501:
[----:B------:R-:W-:Y:S05]  /*7d800*/  BSYNC.RECONVERGENT B0 ;  /* 0x0000000000007941 */ /* 0x000fea0003800200 */
.L_x_41500:
[----:B------:R-:W-:Y:S04]  /*7d810*/  BSSY.RECONVERGENT B3, `(.L_x_41502) ;  /* 0x0000007000037945 */ /* 0x000fe80003800200 */
[----:B------:R-:W-:Y:S05]  /*7d820*/  @P4 BRA P5, `(.L_x_41503) ;  /* 0x0000000000144947 */ /* 0x000fea0002800000 */
[----:B------:R-:W-:Y:S01]  /*7d830*/  IMAD.MOV.U32 R0, RZ, RZ, R4 ;  /* 0x000000ffff007224 */ /* 0x000fe200078e0004 */
[----:B------:R-:W-:Y:S01]  /*7d840*/  MOV R4, 0x7d880 ;  /* 0x0007d88000047802 */ /* 0x000fe20000000f00 */
[----:B------:R-:W-:Y:S02]  /*7d850*/  IMAD.MOV.U32 R2, RZ, RZ, R10 ;  /* 0x000000ffff027224 */ /* 0x000fe400078e000a */
[----:B------:R-:W-:-:S07]  /*7d860*/  IMAD.MOV.U32 R3, RZ, RZ, R11 ;  /* 0x000000ffff037224 */ /* 0x000fce00078e000b */
[----:B01234-:R-:W-:Y:S05]  /*7d870*/  CALL.REL.NOINC `($__internal_76_$__cuda_sm20_div_rn_f64_full) ;  /* 0x00000de000a07944 */ /* 0x01ffea0003c00000 */
.L_x_41503:
[----:B------:R-:W-:Y:S05]  /*7d880*/  BSYNC.RECONVERGENT B3 ;  /* 0x0000000000037941 */ /* 0x000fea0003800200 */
.L_x_41502:
        /* <DEDUP_REMOVED lines=176> */
.L_x_41505:
[----:B------:R-:W-:Y:S02]  /*7e390*/  FSEL R4, RZ, 3.37028055040000000000e+12, P0 ;  /* 0x54442d18ff047808 */ /* 0x000fe40000000000 */
[----:B------:R-:W-:-:S07]  /*7e3a0*/  FSEL R5, RZ, 2.1426990032196044922, P0 ;  /* 0x400921fbff057808 */ /* 0x000fce0000000000 */
.L_x_41506:
[----:B------:R-:W-:Y:S05]  /*7e3b0*/  BSYNC.RECONVERGENT B0 ;  /* 0x0000000000007941 */ /* 0x000fea0003800200 */
.L_x_41504:
        /* <DEDUP_REMOVED lines=9> */
.L_x_41455:
[----:B------:R-:W-:Y:S05]  /*7e450*/  BSYNC.RECONVERGENT B1 ;  /* 0x0000000000017941 */ /* 0x000fea0003800200 */
.L_x_41439:
        /* <DEDUP_REMOVED lines=16> */
[----:B------:R0:W0:Y:S02]  /*7e560*/  DFMA R8, R8, R52, -R2 ;  /* 0x000000340808722b */ /* 0x0000240000000802 */
        /* <DEDUP_REMOVED lines=126> */
[----:B------:R0:W0:Y:S02]  /*7ed50*/  @!P0 DMUL R32, R2, R4 ;  /* 0x0000000402208228 */ /* 0x0000240000000000 */
.L_x_41512:
[----:B------:R-:W-:Y:S05]  /*7ed60*/  BSYNC.RECONVERGENT B0 ;  /* 0x0000000000007941 */ /* 0x000fea0003800200 */
.L_x_41511:
        /* <DEDUP_REMOVED lines=49> */
.L_x_41516:
[----:B------:R-:W-:Y:S05]  /*7f080*/  BSYNC.RECONVERGENT B4 ;  /* 0x0000000000047941 */ /* 0x000fea0003800200 */
.L_x_41515:
[----:B------:R-:W-:Y:S01]  /*7f090*/  VIADD R0, R2, 0x1 ;  /* 0x0000000102007836 */ /* 0x000fe20000000000 */
[----:B------:R-:W-:Y:S06]  /*7f0a0*/  BRA `(.L_x_41517) ;  /* 0x0000000000087947 */ /* 0x000fec0003800000 */
.L_x_41514:
[----:B------:R0:W0:Y:S02]  /*7f0b0*/  DMUL R6, RZ, R30 ;  /* 0x0000001eff067228 */ /* 0x0000240000000000 */
[----:B0-----:R-:W-:-:S07]  /*7f0c0*/  IMAD.MOV.U32 R0, RZ, RZ, 0x1 ;  /* 0x00000001ff007424 */ /* 0x001fce00078e00ff */
.L_x_41517:
[----:B------:R-:W-:Y:S05]  /*7f0d0*/  BSYNC.RECONVERGENT B3 ;  /* 0x0000000000037941 */ /* 0x000fea0003800200 */
.L_x_41513:
        /* <DEDUP_REMOVED lines=115> */
.L_x_41519:
[----:B------:R0:W2:Y:S02]  /*7f810*/  DMUL R6, RZ, R30 ;  /* 0x0000001eff067228 */ /* 0x0000a40000000000 */
[----:B0-2---:R-:W-:-:S07]  /*7f820*/  IMAD.MOV.U32 R0, RZ, RZ, RZ ;  /* 0x000000ffff007224 */ /* 0x005fce00078e00ff */
.L_x_41520:
[----:B------:R-:W-:Y:S05]  /*7f830*/  BSYNC.RECONVERGENT B3 ;  /* 0x0000000000037941 */ /* 0x000fea0003800200 */
.L_x_41518:
        /* <DEDUP_REMOVED lines=73> */
.L_x_41510:
        /* <DEDUP_REMOVED lines=125> */
.L_x_41522:
[----:B------:R-:W-:Y:S05]  /*804a0*/  BSYNC.RECONVERGENT B0 ;  /* 0x0000000000007941 */ /* 0x000fea0003800200 */
.L_x_41521:
        /* <DEDUP_REMOVED lines=60> */
[----:B------:R-:W-:Y:S02]  /*80870*/  IMAD.MOV.U32 R2, RZ, RZ, R6 ;  /* 0x000000ffff027224 */ /* 0x000fe400078e0006 */
[----:B------:R-:W-:-:S07]  /*80880*/  IMAD.MOV.U32 R3, RZ, RZ, R7 ;  /* 0x000000ffff037224 */ /* 0x000fce00078e0007 */
.L_x_41526:
[----:B------:R-:W-:Y:S05]  /*80890*/  BSYNC.RECONVERGENT B4 ;  /* 0x0000000000047941 */ /* 0x000fea0003800200 */
.L_x_41525:
[----:B------:R-:W-:Y:S01]  /*808a0*/  VIADD R0, R4, 0x1 ;  /* 0x0000000104007836 */ /* 0x000fe20000000000 */
[----:B------:R-:W-:Y:S06]  /*808b0*/  BRA `(.L_x_41527) ;  /* 0x0000000000087947 */ /* 0x000fec0003800000 */
.L_x_41524:
[----:B------:R0:W0:Y:S02]  /*808c0*/  DMUL R2, RZ, R30 ;  /* 0x0000001eff027228 */ /* 0x0000240000000000 */
[----:B0-----:R-:W-:-:S07]  /*808d0*/  IMAD.MOV.U32 R0, RZ, RZ, 0x1 ;  /* 0x00000001ff007424 */ /* 0x001fce00078e00ff */
.L_x_41527:
[----:B------:R-:W-:Y:S05]  /*808e0*/  BSYNC.RECONVERGENT B3 ;  /* 0x0000000000037941 */ /* 0x000fea0003800200 */
.L_x_41523:
        /* <DEDUP_REMOVED lines=127> */
.L_x_41529:
[----:B------:R0:W2:Y:S02]  /*810e0*/  DMUL R2, RZ, R30 ;  /* 0x0000001eff027228 */ /* 0x0000a40000000000 */
[----:B0-2---:R-:W-:-:S07]  /*810f0*/  IMAD.MOV.U32 R0, RZ, RZ, RZ ;  /* 0x000000ffff007224 */ /* 0x005fce00078e00ff */
.L_x_41530:
[----:B------:R-:W-:Y:S05]  /*81100*/  BSYNC.RECONVERGENT B3 ;  /* 0x0000000000037941 */ /* 0x000fea0003800200 */
.L_x_41528:
        /* <DEDUP_REMOVED lines=84> */
.L_x_41509:
        /* <DEDUP_REMOVED lines=10> */
.L_x_41531:
[----:B------:R-:W0:Y:S02]  /*816f0*/  DADD R30, R30, -R30 ;  /* 0x000000001e1e7229 */ /* 0x000e24000000081e */
[----:B0-----:R-:W-:Y:S02]  /*81700*/  IMAD.MOV.U32 R28, RZ, RZ, R30 ;  /* 0x000000ffff1c7224 */ /* 0x001fe400078e001e */
[----:B------:R-:W-:Y:S01]  /*81710*/  IMAD.MOV.U32 R29, RZ, RZ, R31 ;  /* 0x000000ffff1d7224 */ /* 0x000fe200078e001f */
[----:B------:R-:W-:Y:S06]  /*81720*/  BRA `(.L_x_41438) ;  /* 0x0000001400887947 */ /* 0x000fec0003800000 */
.L_x_41508:
        /* <DEDUP_REMOVED lines=49> */
.L_x_41535:
[----:B------:R-:W-:Y:S05]  /*81a40*/  BSYNC.RECONVERGENT B4 ;  /* 0x0000000000047941 */ /* 0x000fea0003800200 */
.L_x_41534:
[----:B------:R-:W-:Y:S01]  /*81a50*/  VIADD R0, R2, 0x1 ;  /* 0x0000000102007836 */ /* 0x000fe20000000000 */
[----:B------:R-:W-:Y:S06]  /*81a60*/  BRA `(.L_x_41536) ;  /* 0x0000000000087947 */ /* 0x000fec0003800000 */
.L_x_41533:
[----:B------:R0:W0:Y:S02]  /*81a70*/  DMUL R6, RZ, R30 ;  /* 0x0000001eff067228 */ /* 0x0000240000000000 */
[----:B0-----:R-:W-:-:S07]  /*81a80*/  IMAD.MOV.U32 R0, RZ, RZ, 0x1 ;  /* 0x00000001ff007424 */ /* 0x001fce00078e00ff */
.L_x_41536:
[----:B------:R-:W-:Y:S05]  /*81a90*/  BSYNC.RECONVERGENT B3 ;  /* 0x0000000000037941 */ /* 0x000fea0003800200 */
.L_x_41532:
        /* <DEDUP_REMOVED lines=115> */
.L_x_41538:
[----:B------:R0:W2:Y:S02]  /*821d0*/  DMUL R6, RZ, R30 ;  /* 0x0000001eff067228 */ /* 0x0000a40000000000 */
[----:B0-2---:R-:W-:-:S07]  /*821e0*/  IMAD.MOV.U32 R0, RZ, RZ, RZ ;  /* 0x000000ffff007224 */ /* 0x005fce00078e00ff */
.L_x_41539:
[----:B------:R-:W-:Y:S05]  /*821f0*/  BSYNC.RECONVERGENT B3 ;  /* 0x0000000000037941 */ /* 0x000fea0003800200 */
.L_x_41537:
        /* <DEDUP_REMOVED lines=64> */
.L_x_41507:
        /* <DEDUP_REMOVED lines=116> */
[----:B------:R0:W0:Y:S02]  /*82d40*/  @!P1 DMUL R28, R2, R4 ;  /* 0x00000004021c9228 */ /* 0x0000240000000000 */
.L_x_41438:
[----:B------:R-:W-:Y:S05]  /*82d50*/  BSYNC.RECONVERGENT B2 ;  /* 0x0000000000027941 */ /* 0x000fea0003800200 */
.L_x_41437:
[----:B------:R-:W-:Y:S01]  /*82d60*/  VIADD R0, R80, 0x300 ;  /* 0x0000030050007836 */ /* 0x000fe20000000000 */
[----:B------:R-:W-:Y:S01]  /*82d70*/  BSSY.RECONVERGENT B2, `(.L_x_41540) ;  /* 0x000159f000027945 */ /* 0x000fe20003800200 */
[----:B------:R-:W-:Y:S02]  /*82d80*/  CS2R R34, SRZ ;  /* 0x0000000000227805 */ /* 0x000fe4000001ff00 */
[----:B------:R-:W-:Y:S02]  /*82d90*/  CS2R R32, SRZ ;  /* 0x0000000000207805 */ /* 0x000fe4000001ff00 */
        /* <DEDUP_REMOVED lines=285> */
.L_x_41549:
        /* <DEDUP_REMOVED lines=53> */
.L_x_41552:
[----:B------:R-:W-:Y:S05]  /*842c0*/  BSYNC.RECONVERGENT B4 ;  /* 0x0000000000047941 */ /* 0x000fea0003800200 */
.L_x_41551:
        /* <DEDUP_REMOVED lines=77> */
.L_x_41550:
[----:B------:R-:W-:Y:S05]  /*847a0*/  BSYNC.RECONVERGENT B3 ;  /* 0x0000000000037941 */ /* 0x000fea0003800200 */
.L_x_41548:
        /* <DEDUP_REMOVED lines=54> */
.L_x_41554:
[----:B------:R-:W-:Y:S05]  /*84b10*/  BSYNC.RECONVERGENT B3 ;  /* 0x0000000000037941 */ /* 0x000fea0003800200 */
.L_x_41553:
        /* <DEDUP_REMOVED lines=176> */
.L_x_41556:
[----:B------:R-:W-:Y:S02]  /*85620*/  FSEL R2, RZ, 3.37028055040000000000e+12, P0 ;  /* 0x54442d18ff027808 */ /* 0x000fe40000000000 */
[----:B------:R-:W-:-:S07]  /*85630*/  FSEL R3, RZ, 2.1426990032196044922, P0 ;  /* 0x400921fbff037808 */ /* 0x000fce0000000000 */
.L_x_41557:
[----:B------:R-:W-:Y:S05]  /*85640*/  BSYNC.RECONVERGENT B0 ;  /* 0x0000000000007941 */ /* 0x000fea0003800200 */
.L_x_41555:
        /* <DEDUP_REMOVED lines=14> */
.L_x_41547:
        /* <DEDUP_REMOVED lines=250> */
.L_x_41561:
[----:B------:R-:W-:Y:S05]  /*866d0*/  BSYNC.RECONVERGENT B0 ;  /* 0x0000000000007941 */ /* 0x000fea0003800200 */
.L_x_41560:
        /* <DEDUP_REMOVED lines=8> */
.L_x_41563:
[----:B------:R-:W-:Y:S05]  /*86760*/  BSYNC.RECONVERGENT B3 ;  /* 0x0000000000037941 */ /* 0x000fea0003800200 */
.L_x_41562:
        /* <DEDUP_REMOVED lines=176> */
.L_x_41565:
[----:B------:R-:W-:Y:S02]  /*87270*/  FSEL R4, RZ, 3.37028055040000000000e+12, P0 ;  /* 0x54442d18ff047808 */ /* 0x000fe40000000000 */
[----:B------:R-:W-:-:S07]  /*87280*/  FSEL R5, RZ, 2.1426990032196044922, P0 ;  /* 0x400921fbff057808 */ /* 0x000fce0000000000 */
.L_x_41566:
[----:B------:R-:W-:Y:S05]  /*87290*/  BSYNC.RECONVERGENT B0 ;  /* 0x0000000000007941 */ /* 0x000fea0003800200 */
.L_x_41564:
        /* <DEDUP_REMOVED lines=14> */
.L_x_41559:
        /* <DEDUP_REMOVED lines=35> */
[----:B------:R5:W0:Y:S02]  /*875b0*/  DADD R34, R4, -R2 ;  /* 0x0000000004227229 */ /* 0x000a240000000802 */
[----:B-----5:R-:W-:Y:S01]  /*875c0*/  LOP3.LUT R5, R7, 0xfffffff8, RZ, 0xc0, !PT ;  /* 0xfffffff807057812 */ /* 0x020fe200078ec0ff */
[----:B------:R-:W-:-:S15]  /*875d0*/  IMAD.MOV.U32 R4, RZ, RZ, RZ ;  /* 0x000000ffff047224 */ /* 0x000fde00078e00ff */
[----:B------:R-:W-:-:S15]  /*875e0*/  NOP ;  /* 0x0000000000007918 */ /* 0x000fde0000000000 */
[----:B------:R-:W-:-:S15]  /*875f0*/  NOP ;  /* 0x0000000000007918 */ /* 0x000fde0000000000 */
[----:B------:R-:W-:-:S15]  /*87600*/  NOP ;  /* 0x0000000000007918 */ /* 0x000fde0000000000 */
[----:B------:R-:W-:-:S01]  /*87610*/  NOP ;  /* 0x0000000000007918 */ /* 0x000fc20000000000 */
        /* <DEDUP_REMOVED lines=60> */
[----:B-12---:R-:W0:Y:S02]  /*879e0*/  DMUL R14, R14, R14 ;  /* 0x0000000e0e0e7228 */ /* 0x006e240000000000 */
.L_x_41568:
        /* <DEDUP_REMOVED lines=132> */
.L_x_41567:
        /* <DEDUP_REMOVED lines=255> */
[----:B0-2---:R-:W-:Y:S05]  /*89220*/  BRA `(.L_x_41571) ;  /* 0x00000008000c7947 */ /* 0x005fea0003800000 */
.L_x_41570:
        /* <DEDUP_REMOVED lines=52> */
[----:B---34-:R-:W-:Y:S05]  /*89570*/  CALL.REL.NOINC `($__internal_76_$__cuda_sm20_div_rn_f64_full) ;  /* 0x00000d2400607944 */ /* 0x018fea0003c00000 */
.L_x_41573:
[----:B------:R-:W-:Y:S05]  /*89580*/  BSYNC.RECONVERGENT B4 ;  /* 0x0000000000047941 */ /* 0x000fea0003800200 */
.L_x_41572:
        /* <DEDUP_REMOVED lines=77> */
.L_x_41571:
[----:B------:R-:W-:Y:S05]  /*89a60*/  BSYNC.RECONVERGENT B3 ;  /* 0x0000000000037941 */ /* 0x000fea0003800200 */
.L_x_41569:
        /* <DEDUP_REMOVED lines=53> */
[----:B01-34-:R-:W-:Y:S05]  /*89dc0*/  CALL.REL.NOINC `($__internal_76_$__cuda_sm20_div_rn_f64_full) ;  /* 0x00000d1c004c7944 */ /* 0x01bfea0003c00000 */
.L_x_41575:
[----:B------:R-:W-:Y:S05]  /*89dd0*/  BSYNC.RECONVERGENT B3 ;  /* 0x0000000000037941 */ /* 0x000fea0003800200 */
.L_x_41574:
        /* <DEDUP_REMOVED lines=140> */
[----:B--2---:R2:W5:Y:S02]  /*8a6a0*/  DFMA R6, R6, R2, R2 ;  /* 0x000000020606722b */ /* 0x0045640000000002 */
[----:B--2---:R-:W-:Y:S02]  /*8a6b0*/  @P1 IMAD.MOV.U32 R2, RZ, RZ, 0x54442d18 ;  /* 0x54442d18ff021424 */ /* 0x004fe400078e00ff */
[----:B------:R-:W-:-:S15]  /*8a6c0*/  @P1 IMAD.MOV.U32 R3, RZ, RZ, 0x400921fb ;  /* 0x400921fbff031424 */ /* 0x000fde00078e00ff */
[----:B------:R-:W-:-:S15]  /*8a6d0*/  NOP ;  /* 0x0000000000007918 */ /* 0x000fde0000000000 */
[----:B------:R-:W-:-:S15]  /*8a6e0*/  NOP ;  /* 0x0000000000007918 */ /* 0x000fde0000000000 */
[----:B------:R-:W-:-:S15]  /*8a6f0*/  NOP ;  /* 0x0000000000007918 */ /* 0x000fde0000000000 */
[----:B-----5:R-:W2:Y:S02]  /*8a700*/  @P1 DADD R2, -R6, R2 ;  /* 0x0000000006021229 */ /* 0x020ea40000000102 */
        /* <DEDUP_REMOVED lines=20> */
[----:B0-2---:R-:W-:Y:S05]  /*8a850*/  @!P3 BRA `(.L_x_41577) ;  /* 0x000000000020b947 */ /* 0x005fea0003800000 */
        /* <DEDUP_REMOVED lines=8> */
.L_x_41577:
[----:B------:R-:W-:Y:S02]  /*8a8e0*/  FSEL R4, RZ, 3.37028055040000000000e+12, P0 ;  /* 0x54442d18ff047808 */ /* 0x000fe40000000000 */
[----:B------:R-:W-:-:S07]  /*8a8f0*/  FSEL R5, RZ, 2.1426990032196044922, P0 ;  /* 0x400921fbff057808 */ /* 0x000fce0000000000 */
.L_x_41578:
[----:B------:R-:W-:Y:S05]  /*8a900*/  BSYNC.RECONVERGENT B0 ;  /* 0x0000000000007941 */ /* 0x000fea0003800200 */
.L_x_41576:
        /* <DEDUP_REMOVED lines=14> */
.L_x_41546:
        /* <DEDUP_REMOVED lines=324> */
.L_x_41580:
[----:B------:R-:W-:Y:S05]  /*8be30*/  BSYNC.RECONVERGENT B0 ;  /* 0x0000000000007941 */ /* 0x000fea0003800200 */
.L_x_41579:
        /* <DEDUP_REMOVED lines=8> */
.L_x_41582:
[----:B------:R-:W-:Y:S05]  /*8bec0*/  BSYNC.RECONVERGENT B3 ;  /* 0x0000000000037941 */ /* 0x000fea0003800200 */
.L_x_41581:
        /* <DEDUP_REMOVED lines=176> */
.L_x_41584:
[----:B------:R-:W-:Y:S02]  /*8c9d0*/  FSEL R4, RZ, 3.37028055040000000000e+12, P0 ;  /* 0x54442d18ff047808 */ /* 0x000fe40000000000 */
[----:B------:R-:W-:-:S07]  /*8c9e0*/  FSEL R5, RZ, 2.1426990032196044922, P0 ;  /* 0x400921fbff057808 */ /* 0x000fce0000000000 */
.L_x_41585:
[----:B------:R-:W-:Y:S05]  /*8c9f0*/  BSYNC.RECONVERGENT B0 ;  /* 0x0000000000007941 */ /* 0x000fea0003800200 */
.L_x_41583:
        /* <DEDUP_REMOVED lines=10> */
.L_x_41545:
        /* <DEDUP_REMOVED lines=205> */
.L_x_41588:
        /* <DEDUP_REMOVED lines=53> */
.L_x_41591:
[----:B------:R-:W-:Y:S05]  /*8dac0*/  BSYNC.RECONVERGENT B4 ;  /* 0x0000000000047941 */ /* 0x000fea0003800200 */
.L_x_41590:
        /* <DEDUP_REMOVED lines=77> */
.L_x_41589:
[----:B------:R-:W-:Y:S05]  /*8dfa0*/  BSYNC.RECONVERGENT B3 ;  /* 0x0000000000037941 */ /* 0x000fea0003800200 */
.L_x_41587:
        /* <DEDUP_REMOVED lines=187> */
.L_x_41586:
        /* <DEDUP_REMOVED lines=193> */
.L_x_41544:
        /* <DEDUP_REMOVED lines=53> */
.L_x_41593:
[----:B------:R-:W-:Y:S05]  /*8fac0*/  BSYNC.RECONVERGENT B3 ;  /* 0x0000000000037941 */ /* 0x000fea0003800200 */
.L_x_41592:
        /* <DEDUP_REMOVED lines=51> */
.L_x_41595:
[----:B------:R-:W-:Y:S05]  /*8fe00*/  BSYNC.RECONVERGENT B3 ;  /* 0x0000000000037941 */ /* 0x000fea0003800200 */
.L_x_41594:
        /* <DEDUP_REMOVED lines=333> */
.L_x_41597:
[----:B------:R-:W-:Y:S05]  /*912e0*/  BSYNC.RECONVERGENT B0 ;  /* 0x0000000000007941 */ /* 0x000fea0003800200 */
.L_x_41596:
        /* <DEDUP_REMOVED lines=9> */
.L_x_41599:
[----:B------:R-:W-:Y:S05]  /*91380*/  BSYNC.RECONVERGENT B3 ;  /* 0x0000000000037941 */ /* 0x000fea0003800200 */
.L_x_41598:
        /* <DEDUP_REMOVED lines=176> */
.L_x_41601:
[----:B------:R-:W-:Y:S02]  /*91e90*/  FSEL R4, RZ, 3.37028055040000000000e+12, P0 ;  /* 0x54442d18ff047808 */ /* 0x000fe40000000000 */
[----:B------:R-:W-:-:S07]  /*91ea0*/  FSEL R5, RZ, 2.1426990032196044922, P0 ;  /* 0x400921fbff057808 */ /* 0x000fce0000000000 */
.L_x_41602:
[----:B------:R-:W-:Y:S05]  /*91eb0*/  BSYNC.RECONVERGENT B0 ;  /* 0x0000000000007941 */ /* 0x000fea0003800200 */
.L_x_41600:
        /* <DEDUP_REMOVED lines=14> */
.L_x_41543:
        /* <DEDUP_REMOVED lines=296> */
.L_x_41604:
[----:B------:R-:W-:Y:S05]  /*93220*/  BSYNC.RECONVERGENT B0 ;  /* 0x0000000000007941 */ /* 0x000fea0003800200 */
.L_x_41603:
[----:B------:R-:W-:Y:S04]  /*93230*/  BSSY.RECONVERGENT B3, `(.L_x_41605) ;  /* 0x0000007000037945 */ /* 0x000fe80003800200 */
[----:B------:R-:W-:Y:S05]  /*93240*/  @P4 BRA P5, `(.L_x_41606) ;  /* 0x0000000000144947 */ /* 0x000fea0002800000 */
[----:B------:R-:W-:Y:S01]  /*93250*/  IMAD.MOV.U32 R0, RZ, RZ, R4 ;  /* 0x000000ffff007224 */ /* 0x000fe200078e0004 */
[----:B------:R-:W-:Y:S01]  /*93260*/  MOV R4, 0x932a0 ;  /* 0x000932a000047802 */ /* 0x000fe20000000f00 */
[----:B------:R-:W-:Y:S02]  /*93270*/  IMAD.MOV.U32 R2, RZ, RZ, R10 ;  /* 0x000000ffff027224 */ /* 0x000fe400078e000a */
[----:B------:R-:W-:-:S07]  /*93280*/  IMAD.MOV.U32 R3, RZ, RZ, R11 ;  /* 0x000000ffff037224 */ /* 0x000fce00078e000b */
[----:B01234-:R-:W-:Y:S05]  /*93290*/  CALL.REL.NOINC `($__internal_76_$__cuda_sm20_div_rn_f64_full) ;  /* 0x00000c8800187944 */ /* 0x01ffea0003c00000 */
.L_x_41606:
[----:B------:R-:W-:Y:S05]  /*932a0*/  BSYNC.RECONVERGENT B3 ;  /* 0x0000000000037941 */ /* 0x000fea0003800200 */
.L_x_41605:
        /* <DEDUP_REMOVED lines=176> */
.L_x_41608:
[----:B------:R-:W-:Y:S02]  /*93db0*/  FSEL R4, RZ, 3.37028055040000000000e+12, P0 ;  /* 0x54442d18ff047808 */ /* 0x000fe40000000000 */
[----:B------:R-:W-:-:S07]  /*93dc0*/  FSEL R5, RZ, 2.1426990032196044922, P0 ;  /* 0x400921fbff057808 */ /* 0x000fce0000000000 */
.L_x_41609:
[----:B------:R-:W-:Y:S05]  /*93dd0*/  BSYNC.RECONVERGENT B0 ;  /* 0x0000000000007941 */ /* 0x000fea0003800200 */
.L_x_41607:
        /* <DEDUP_REMOVED lines=9> */
.L_x_41558:
[----:B------:R-:W-:Y:S05]  /*93e70*/  BSYNC.RECONVERGENT B1 ;  /* 0x0000000000017941 */ /* 0x000fea0003800200 */
.L_x_41542:
        /* <DEDUP_REMOVED lines=144> */
.L_x_41615:
[----:B------:R-:W-:Y:S05]  /*94780*/  BSYNC.RECONVERGENT B0 ;  /* 0x0000000000007941 */ /* 0x000fea0003800200 */
.L_x_41614:
        /* <DEDUP_REMOVED lines=49> */
.L_x_41619:
[----:B------:R-:W-:Y:S05]  /*94aa0*/  BSYNC.RECONVERGENT B4 ;  /* 0x0000000000047941 */ /* 0x000fea0003800200 */
.L_x_41618:
[----:B------:R-:W-:Y:S01]  /*94ab0*/  VIADD R0, R2, 0x1 ;  /* 0x0000000102007836 */ /* 0x000fe20000000000 */
[----:B------:R-:W-:Y:S06]  /*94ac0*/  BRA `(.L_x_41620) ;  /* 0x0000000000087947 */ /* 0x000fec0003800000 */
.L_x_41617:
[----:B------:R0:W0:Y:S02]  /*94ad0*/  DMUL R6, RZ, R34 ;  /* 0x00000022ff067228 */ /* 0x0000240000000000 */
[----:B0-----:R-:W-:-:S07]  /*94ae0*/  IMAD.MOV.U32 R0, RZ, RZ, 0x1 ;  /* 0x00000001ff007424 */ /* 0x001fce00078e00ff */
.L_x_41620:
[----:B------:R-:W-:Y:S05]  /*94af0*/  BSYNC.RECONVERGENT B3 ;  /* 0x0000000000037941 */ /* 0x000fea0003800200 */
.L_x_41616:
        /* <DEDUP_REMOVED lines=115> */
.L_x_41622:
[----:B------:R0:W2:Y:S02]  /*95230*/  DMUL R6, RZ, R34 ;  /* 0x00000022ff067228 */ /* 0x0000a40000000000 */
[----:B0-2---:R-:W-:-:S07]  /*95240*/  IMAD.MOV.U32 R0, RZ, RZ, RZ ;  /* 0x000000ffff007224 */ /* 0x005fce00078e00ff */
.L_x_41623:
[----:B------:R-:W-:Y:S05]  /*95250*/  BSYNC.RECONVERGENT B3 ;  /* 0x0000000000037941 */ /* 0x000fea0003800200 */
.L_x_41621:
        /* <DEDUP_REMOVED lines=73> */
.L_x_41613:
        /* <DEDUP_REMOVED lines=125> */
.L_x_41625:
[----:B------:R-:W-:Y:S05]  /*95ec0*/  BSYNC.RECONVERGENT B0 ;  /* 0x0000000000007941 */ /* 0x000fea0003800200 */
.L_x_41624:
        /* <DEDUP_REMOVED lines=61> */
.L_x_41629:
[----:B------:R-:W-:Y:S05]  /*962a0*/  BSYNC.RECONVERGENT B4 ;  /* 0x0000000000047941 */ /* 0x000fea0003800200 */
.L_x_41628:
[----:B------:R-:W-:Y:S01]  /*962b0*/  VIADD R0, R2, 0x1 ;  /* 0x0000000102007836 */ /* 0x000fe20000000000 */
[----:B------:R-:W-:Y:S06]  /*962c0*/  BRA `(.L_x_41630) ;  /* 0x0000000000087947 */ /* 0x000fec0003800000 */
.L_x_41627:
[----:B------:R0:W0:Y:S02]  /*962d0*/  DMUL R6, RZ, R34 ;  /* 0x00000022ff067228 */ /* 0x0000240000000000 */
[----:B0-----:R-:W-:-:S07]  /*962e0*/  IMAD.MOV.U32 R0, RZ, RZ, 0x1 ;  /* 0x00000001ff007424 */ /* 0x001fce00078e00ff */
.L_x_41630:
[----:B------:R-:W-:Y:S05]  /*962f0*/  BSYNC.RECONVERGENT B3 ;  /* 0x0000000000037941 */ /* 0x000fea0003800200 */
.L_x_41626:
        /* <DEDUP_REMOVED lines=127> */
.L_x_41632:
[----:B------:R0:W2:Y:S02]  /*96af0*/  DMUL R2, RZ, R34 ;  /* 0x00000022ff027228 */ /* 0x0000a40000000000 */
[----:B0-2---:R-:W-:-:S07]  /*96b00*/  IMAD.MOV.U32 R0, RZ, RZ, RZ ;  /* 0x000000ffff007224 */ /* 0x005fce00078e00ff */
.L_x_41633:
[----:B------:R-:W-:Y:S05]  /*96b10*/  BSYNC.RECONVERGENT B3 ;  /* 0x0000000000037941 */ /* 0x000fea0003800200 */
.L_x_41631:
        /* <DEDUP_REMOVED lines=84> */
.L_x_41612:
        /* <DEDUP_REMOVED lines=10> */
.L_x_41634:
[----:B------:R-:W0:Y:S02]  /*97100*/  DADD R34, R34, -R34 ;  /* 0x0000000022227229 */ /* 0x000e240000000822 */
[----:B0-----:R-:W-:Y:S02]  /*97110*/  IMAD.MOV.U32 R32, RZ, RZ, R34 ;  /* 0x000000ffff207224 */ /* 0x001fe400078e0022 */
[----:B------:R-:W-:Y:S01]  /*97120*/  IMAD.MOV.U32 R33, RZ, RZ, R35 ;  /* 0x000000ffff217224 */ /* 0x000fe200078e0023 */
[----:B------:R-:W-:Y:S06]  /*97130*/  BRA `(.L_x_41541) ;  /* 0x0000001400887947 */ /* 0x000fec0003800000 */
.L_x_41611:
        /* <DEDUP_REMOVED lines=49> */
.L_x_41638:
[----:B------:R-:W-:Y:S05]  /*97450*/  BSYNC.RECONVERGENT B4 ;  /* 0x0000000000047941 */ /* 0x000fea0003800200 */
.L_x_41637:
[----:B------:R-:W-:Y:S01]  /*97460*/  VIADD R0, R2, 0x1 ;  /* 0x0000000102007836 */ /* 0x000fe20000000000 */
[----:B------:R-:W-:Y:S06]  /*97470*/  BRA `(.L_x_41639) ;  /* 0x0000000000087947 */ /* 0x000fec0003800000 */
.L_x_41636:
[----:B------:R0:W0:Y:S02]  /*97480*/  DMUL R6, RZ, R34 ;  /* 0x00000022ff067228 */ /* 0x0000240000000000 */
[----:B0-----:R-:W-:-:S07]  /*97490*/  IMAD.MOV.U32 R0, RZ, RZ, 0x1 ;  /* 0x00000001ff007424 */ /* 0x001fce00078e00ff */
.L_x_41639:
[----:B------:R-:W-:Y:S05]  /*974a0*/  BSYNC.RECONVERGENT B3 ;  /* 0x0000000000037941 */ /* 0x000fea0003800200 */
.L_x_41635:
        /* <DEDUP_REMOVED lines=115> */
.L_x_41641:
[----:B------:R0:W2:Y:S02]  /*97be0*/  DMUL R6, RZ, R34 ;  /* 0x00000022ff067228 */ /* 0x0000a40000000000 */
[----:B0-2---:R-:W-:-:S07]  /*97bf0*/  IMAD.MOV.U32 R0, RZ, RZ, RZ ;  /* 0x000000ffff007224 */ /* 0x005fce00078e00ff */
.L_x_41642:
[----:B------:R-:W-:Y:S05]  /*97c00*/  BSYNC.RECONVERGENT B3 ;  /* 0x0000000000037941 */ /* 0x000fea0003800200 */
.L_x_41640:
        /* <DEDUP_REMOVED lines=64> */
.L_x_41610:
        /* <DEDUP_REMOVED lines=117> */
.L_x_41541:
[----:B------:R-:W-:Y:S05]  /*98760*/  BSYNC.RECONVERGENT B2 ;  /* 0x0000000000027941 */ /* 0x000fea0003800200 */
.L_x_41540:
        /* <DEDUP_REMOVED lines=289> */
.L_x_41652:
        /* <DEDUP_REMOVED lines=53> */
.L_x_41655:
[----:B------:R-:W-:Y:S05]  /*99cd0*/  BSYNC.RECONVERGENT B4 ;  /* 0x0000000000047941 */ /* 0x000fea0003800200 */
.L_x_41654:
        /* <DEDUP_REMOVED lines=77> */
.L_x_41653:
[----:B------:R-:W-:Y:S05]  /*9a1b0*/  BSYNC.RECONVERGENT B3 ;  /* 0x0000000000037941 */ /* 0x000fea0003800200 */
.L_x_41651:
        /* <DEDUP_REMOVED lines=54> */
.L_x_41657:
[----:B------:R-:W-:Y:S05]  /*9a520*/  BSYNC.RECONVERGENT B3 ;  /* 0x0000000000037941 */ /* 0x000fea0003800200 */
.L_x_41656:
        /* <DEDUP_REMOVED lines=176> */
.L_x_41659:
[----:B------:R-:W-:Y:S02]  /*9b030*/  FSEL R2, RZ, 3.37028055040000000000e+12, P0 ;  /* 0x54442d18ff027808 */ /* 0x000fe40000000000 */
[----:B------:R-:W-:-:S07]  /*9b040*/  FSEL R3, RZ, 2.1426990032196044922, P0 ;  /* 0x400921fbff037808 */ /* 0x000fce0000000000 */
.L_x_41660:
[----:B------:R-:W-:Y:S05]  /*9b050*/  BSYNC.RECONVERGENT B0 ;  /* 0x0000000000007941 */ /* 0x000fea0003800200 */
.L_x_41658:
        /* <DEDUP_REMOVED lines=14> */
.L_x_41650:
        /* <DEDUP_REMOVED lines=250> */
.L_x_41664:
[----:B------:R-:W-:Y:S05]  /*9c0e0*/  BSYNC.RECONVERGENT B0 ;  /* 0x0000000000007941 */ /* 0x000fea0003800200 */
.L_x_41663:
        /* <DEDUP_REMOVED lines=8> */
.L_x_41666:
[----:B------:R-:W-:Y:S05]  /*9c170*/  BSYNC.RECONVERGENT B3 ;  /* 0x0000000000037941 */ /* 0x000fea0003800200 */
.L_x_41665:
        /* <DEDUP_REMOVED lines=176> */
.L_x_41668:
[----:B------:R-:W-:Y:S02]  /*9cc80*/  FSEL R4, RZ, 3.37028055040000000000e+12, P0 ;  /* 0x54442d18ff047808 */ /* 0x000fe40000000000 */
[----:B------:R-:W-:-:S07]  /*9cc90*/  FSEL R5, RZ, 2.1426990032196044922, P0 ;  /* 0x400921fbff057808 */ /* 0x000fce0000000000 */
.L_x_41669:
[----:B------:R-:W-:Y:S05]  /*9cca0*/  BSYNC.RECONVERGENT B0 ;  /* 0x0000000000007941 */ /* 0x000fea0003800200 */
.L_x_41667:
        /* <DEDUP_REMOVED lines=14> */
.L_x_41662:
        /* <DEDUP_REMOVED lines=103> */
.L_x_41671:
        /* <DEDUP_REMOVED lines=132> */
.L_x_41670:
        /* <DEDUP_REMOVED lines=256> */
.L_x_41673:
        /* <DEDUP_REMOVED lines=53> */
.L_x_41676:
[----:B------:R-:W-:Y:S05]  /*9ef90*/  BSYNC.RECONVERGENT B4 ;  /* 0x0000000000047941 */ /* 0x000fea0003800200 */
.L_x_41675:
        /* <DEDUP_REMOVED lines=77> */
.L_x_41674:
[----:B------:R-:W-:Y:S05]  /*9f470*/  BSYNC.RECONVERGENT B3 ;  /* 0x0000000000037941 */ /* 0x000fea0003800200 */
.L_x_41672:
        /* <DEDUP_REMOVED lines=54> */
.L_x_41678:
[----:B------:R-:W-:Y:S05]  /*9f7e0*/  BSYNC.RECONVERGENT B3 ;  /* 0x0000000000037941 */ /* 0x000fea0003800200 */
.L_x_41677:
        /* <DEDUP_REMOVED lines=176> */
.L_x_41680:
[----:B------:R-:W-:Y:S02]  /*a02f0*/  FSEL R4, RZ, 3.37028055040000000000e+12, P0 ;  /* 0x54442d18ff047808 */ /* 0x000fe40000000000 */
[----:B------:R-:W-:-:S07]  /*a0300*/  FSEL R5, RZ, 2.1426990032196044922, P0 ;  /* 0x400921fbff057808 */ /* 0x000fce0000000000 */
.L_x_41681:
[----:B------:R-:W-:Y:S05]  /*a0310*/  BSYNC.RECONVERGENT B0 ;  /* 0x0000000000007941 */ /* 0x000fea0003800200 */
.L_x_41679:
        /* <DEDUP_REMOVED lines=14> */
.L_x_41649:
        /* <DEDUP_REMOVED lines=27> */
[----:B0-----:R0:W5:Y:S02]  /*a05b0*/  DFMA R14, R2, R6, R2 ;  /* 0x00000006020e722b */ /* 0x0011640000000002 */
        /* <DEDUP_REMOVED lines=101> */
[----:B-----5:R-:W0:Y:S02]  /*a0c10*/  DMUL R14, R14, R4 ;  /* 0x000000040e0e7228 */ /* 0x020e240000000000 */
[----:B0-----:R-:W-:Y:S01]  /*a0c20*/  @!P3 FSEL R40, R39, R15, !P2 ;  /* 0x0000000f2728b208 */ /* 0x001fe20005000000 */
[----:B------:R-:W-:Y:S01]  /*a0c30*/  IMAD.MOV.U32 R15, RZ, RZ, -0x3ff ;  /* 0xfffffc01ff0f7424 */ /* 0x000fe200078e00ff */
        /* <DEDUP_REMOVED lines=193> */
.L_x_41683:
[----:B------:R-:W-:Y:S05]  /*a1850*/  BSYNC.RECONVERGENT B0 ;  /* 0x0000000000007941 */ /* 0x000fea0003800200 */
.L_x_41682:
        /* <DEDUP_REMOVED lines=8> */
.L_x_41685:
[----:B------:R-:W-:Y:S05]  /*a18e0*/  BSYNC.RECONVERGENT B3 ;  /* 0x0000000000037941 */ /* 0x000fea0003800200 */
.L_x_41684:
        /* <DEDUP_REMOVED lines=176> */
.L_x_41687:
[----:B------:R-:W-:Y:S02]  /*a23f0*/  FSEL R4, RZ, 3.37028055040000000000e+12, P0 ;  /* 0x54442d18ff047808 */ /* 0x000fe40000000000 */
[----:B------:R-:W-:-:S07]  /*a2400*/  FSEL R5, RZ, 2.1426990032196044922, P0 ;  /* 0x400921fbff057808 */ /* 0x000fce0000000000 */
.L_x_41688:
[----:B------:R-:W-:Y:S05]  /*a2410*/  BSYNC.RECONVERGENT B0 ;  /* 0x0000000000007941 */ /* 0x000fea0003800200 */
.L_x_41686:
        /* <DEDUP_REMOVED lines=10> */
.L_x_41648:
        /* <DEDUP_REMOVED lines=205> */
.L_x_41691:
        /* <DEDUP_REMOVED lines=53> */
.L_x_41694:
[----:B------:R-:W-:Y:S05]  /*a34e0*/  BSYNC.RECONVERGENT B4 ;  /* 0x0000000000047941 */ /* 0x000fea0003800200 */
.L_x_41693:
        /* <DEDUP_REMOVED lines=77> */
.L_x_41692:
[----:B------:R-:W-:Y:S05]  /*a39c0*/  BSYNC.RECONVERGENT B3 ;  /* 0x0000000000037941 */ /* 0x000fea0003800200 */
.L_x_41690:
        /* <DEDUP_REMOVED lines=187> */
.L_x_41689:
        /* <DEDUP_REMOVED lines=193> */
.L_x_41647:
        /* <DEDUP_REMOVED lines=53> */
.L_x_41696:
[----:B------:R-:W-:Y:S05]  /*a54e0*/  BSYNC.RECONVERGENT B3 ;  /* 0x0000000000037941 */ /* 0x000fea0003800200 */
.L_x_41695:
        /* <DEDUP_REMOVED lines=51> */
.L_x_41698:
[----:B------:R-:W-:Y:S05]  /*a5820*/  BSYNC.RECONVERGENT B3 ;  /* 0x0000000000037941 */ /* 0x000fea0003800200 */
.L_x_41697:
        /* <DEDUP_REMOVED lines=13> */
[----:B------:R-:W5:Y:S02]  /*a5900*/  DADD R2, -RZ, |R2| ;  /* 0x00000000ff027229 */ /* 0x000f640000000502 */
[----:B-----5:R-:W-:-:S04]  /*a5910*/  ISETP.LT.U32.AND P0, PT, R2, R8, PT ;  /* 0x000000080200720c */ /* 0x020fc80003f01070 */
        /* <DEDUP_REMOVED lines=319> */
.L_x_41700:
[----:B------:R-:W-:Y:S05]  /*a6d10*/  BSYNC.RECONVERGENT B0 ;  /* 0x0000000000007941 */ /* 0x000fea0003800200 */
.L_x_41699:
[----:B------:R-:W-:Y:S01]  /*a6d20*/  BSSY.RECONVERGENT B3, `(.L_x_41701) ;  /* 0x0000009000037945 */ /* 0x000fe20003800200 */
[----:B------:R0:W0:Y:S03]  /*a6d30*/  DSETP.GEU.AND P1, PT, |R64|, |R66|, PT ;  /* 0x400000424000722a */ /* 0x0000260003f2e200 */
[----:B------:R-:W-:Y:S05]  /*a6d40*/  @P3 BRA P4, `(.L_x_41702) ;  /* 0x0000000000183947 */ /* 0x000fea0002000000 */
[----:B------:R-:W-:Y:S01]  /*a6d50*/  IMAD.MOV.U32 R0, RZ, RZ, R10 ;  /* 0x000000ffff007224 */ /* 0x000fe200078e000a */
[----:B0-----:R-:W-:Y:S01]  /*a6d60*/  MOV R4, 0xa6db0 ;  /* 0x000a6db000047802 */ /* 0x001fe20000000f00 */
[----:B------:R-:W-:Y:S02]  /*a6d70*/  IMAD.MOV.U32 R5, RZ, RZ, R11 ;  /* 0x000000ffff057224 */ /* 0x000fe400078e000b */
[----:B------:R-:W-:Y:S02]  /*a6d80*/  IMAD.MOV.U32 R2, RZ, RZ, R12 ;  /* 0x000000ffff027224 */ /* 0x000fe400078e000c */
[----:B------:R-:W-:-:S07]  /*a6d90*/  IMAD.MOV.U32 R3, RZ, RZ, R13 ;  /* 0x000000ffff037224 */ /* 0x000fce00078e000d */
[----:B-1234-:R-:W-:Y:S05]  /*a6da0*/  CALL.REL.NOINC `($__internal_76_$__cuda_sm20_div_rn_f64_full) ;  /* 0x00000b4c00547944 */ /* 0x01efea0003c00000 */
.L_x_41702:
[----:B------:R-:W-:Y:S05]  /*a6db0*/  BSYNC.RECONVERGENT B3 ;  /* 0x0000000000037941 */ /* 0x000fea0003800200 */
.L_x_41701:
        /* <DEDUP_REMOVED lines=176> */
.L_x_41704:
[----:B------:R-:W-:Y:S02]  /*a78c0*/  FSEL R4, RZ, 3.37028055040000000000e+12, P0 ;  /* 0x54442d18ff047808 */ /* 0x000fe40000000000 */
[----:B------:R-:W-:-:S07]  /*a78d0*/  FSEL R5, RZ, 2.1426990032196044922, P0 ;  /* 0x400921fbff057808 */ /* 0x000fce0000000000 */
.L_x_41705:
[----:B------:R-:W-:Y:S05]  /*a78e0*/  BSYNC.RECONVERGENT B0 ;  /* 0x0000000000007941 */ /* 0x000fea0003800200 */
.L_x_41703:
        /* <DEDUP_REMOVED lines=14> */
.L_x_41646:
        /* <DEDUP_REMOVED lines=296> */
.L_x_41707:
[----:B------:R-:W-:Y:S05]  /*a8c50*/  BSYNC.RECONVERGENT B0 ;  /* 0x0000000000007941 */ /* 0x000fea0003800200 */
.L_x_41706:
[----:B------:R-:W-:Y:S04]  /*a8c60*/  BSSY.RECONVERGENT B3, `(.L_x_41708) ;  /* 0x0000007000037945 */ /* 0x000fe80003800200 */
[----:B------:R-:W-:Y:S05]  /*a8c70*/  @P4 BRA P5, `(.L_x_41709) ;  /* 0x0000000000144947 */ /* 0x000fea0002800000 */
[----:B------:R-:W-:Y:S01]  /*a8c80*/  IMAD.MOV.U32 R0, RZ, RZ, R4 ;  /* 0x000000ffff007224 */ /* 0x000fe200078e0004 */
[----:B------:R-:W-:Y:S01]  /*a8c90*/  MOV R4, 0xa8cd0 ;  /* 0x000a8cd000047802 */ /* 0x000fe20000000f00 */
[----:B------:R-:W-:Y:S02]  /*a8ca0*/  IMAD.MOV.U32 R2, RZ, RZ, R10 ;  /* 0x000000ffff027224 */ /* 0x000fe400078e000a */
[----:B------:R-:W-:-:S07]  /*a8cb0*/  IMAD.MOV.U32 R3, RZ, RZ, R11 ;  /* 0x000000ffff037224 */ /* 0x000fce00078e000b */
[----:B01234-:R-:W-:Y:S05]  /*a8cc0*/  CALL.REL.NOINC `($__internal_76_$__cuda_sm20_div_rn_f64_full) ;  /* 0x00000b2c008c7944 */ /* 0x01ffea0003c00000 */
.L_x_41709:
[----:B------:R-:W-:Y:S05]  /*a8cd0*/  BSYNC.RECONVERGENT B3 ;  /* 0x0000000000037941 */ /* 0x000fea0003800200 */
.L_x_41708:
        /* <DEDUP_REMOVED lines=176> */
.L_x_41711:
[----:B------:R-:W-:Y:S02]  /*a97e0*/  FSEL R4, RZ, 3.37028055040000000000e+12, P0 ;  /* 0x54442d18ff047808 */ /* 0x000fe40000000000 */
[----:B------:R-:W-:-:S07]  /*a97f0*/  FSEL R5, RZ, 2.1426990032196044922, P0 ;  /* 0x400921fbff057808 */ /* 0x000fce0000000000 */
.L_x_41712:
[----:B------:R-:W-:Y:S05]  /*a9800*/  BSYNC.RECONVERGENT B0 ;  /* 0x0000000000007941 */ /* 0x000fea0003800200 */
.L_x_41710:
        /* <DEDUP_REMOVED lines=9> */
.L_x_41661:
[----:B------:R-:W-:Y:S05]  /*a98a0*/  BSYNC.RECONVERGENT B1 ;  /* 0x0000000000017941 */ /* 0x000fea0003800200 */
.L_x_41645:
        /* <DEDUP_REMOVED lines=144> */
.L_x_41718:
[----:B------:R-:W-:Y:S05]  /*aa1b0*/  BSYNC.RECONVERGENT B0 ;  /* 0x0000000000007941 */ /* 0x000fea0003800200 */
.L_x_41717:
        /* <DEDUP_REMOVED lines=49> */
.L_x_41722:
[----:B------:R-:W-:Y:S05]  /*aa4d0*/  BSYNC.RECONVERGENT B4 ;  /* 0x0000000000047941 */ /* 0x000fea0003800200 */
.L_x_41721:
[----:B------:R-:W-:Y:S01]  /*aa4e0*/  VIADD R0, R2, 0x1 ;  /* 0x0000000102007836 */ /* 0x000fe20000000000 */
[----:B------:R-:W-:Y:S06]  /*aa4f0*/  BRA `(.L_x_41723) ;  /* 0x0000000000087947 */ /* 0x000fec0003800000 */
.L_x_41720:
[----:B------:R0:W0:Y:S02]  /*aa500*/  DMUL R6, RZ, R38 ;  /* 0x00000026ff067228 */ /* 0x0000240000000000 */
[----:B0-----:R-:W-:-:S07]  /*aa510*/  IMAD.MOV.U32 R0, RZ, RZ, 0x1 ;  /* 0x00000001ff007424 */ /* 0x001fce00078e00ff */
.L_x_41723:
[----:B------:R-:W-:Y:S05]  /*aa520*/  BSYNC.RECONVERGENT B3 ;  /* 0x0000000000037941 */ /* 0x000fea0003800200 */
.L_x_41719:
        /* <DEDUP_REMOVED lines=115> */
.L_x_41725:
[----:B------:R0:W2:Y:S02]  /*aac60*/  DMUL R6, RZ, R38 ;  /* 0x00000026ff067228 */ /* 0x0000a40000000000 */
[----:B0-2---:R-:W-:-:S07]  /*aac70*/  IMAD.MOV.U32 R0, RZ, RZ, RZ ;  /* 0x000000ffff007224 */ /* 0x005fce00078e00ff */
.L_x_41726:
[----:B------:R-:W-:Y:S05]  /*aac80*/  BSYNC.RECONVERGENT B3 ;  /* 0x0000000000037941 */ /* 0x000fea0003800200 */
.L_x_41724:
        /* <DEDUP_REMOVED lines=73> */
.L_x_41716:
        /* <DEDUP_REMOVED lines=125> */
.L_x_41728:
[----:B------:R-:W-:Y:S05]  /*ab8f0*/  BSYNC.RECONVERGENT B0 ;  /* 0x0000000000007941 */ /* 0x000fea0003800200 */
.L_x_41727:
        /* <DEDUP_REMOVED lines=61> */
.L_x_41732:
[----:B------:R-:W-:Y:S05]  /*abcd0*/  BSYNC.RECONVERGENT B4 ;  /* 0x0000000000047941 */ /* 0x000fea0003800200 */
.L_x_41731:
[----:B------:R-:W-:Y:S01]  /*abce0*/  VIADD R0, R2, 0x1 ;  /* 0x0000000102007836 */ /* 0x000fe20000000000 */
[----:B------:R-:W-:Y:S06]  /*abcf0*/  BRA `(.L_x_41733) ;  /* 0x0000000000087947 */ /* 0x000fec0003800000 */
.L_x_41730:
[----:B------:R0:W0:Y:S02]  /*abd00*/  DMUL R6, RZ, R38 ;  /* 0x00000026ff067228 */ /* 0x0000240000000000 */
[----:B0-----:R-:W-:-:S07]  /*abd10*/  IMAD.MOV.U32 R0, RZ, RZ, 0x1 ;  /* 0x00000001ff007424 */ /* 0x001fce00078e00ff */
.L_x_41733:
[----:B------:R-:W-:Y:S05]  /*abd20*/  BSYNC.RECONVERGENT B3 ;  /* 0x0000000000037941 */ /* 0x000fea0003800200 */
.L_x_41729:
        /* <DEDUP_REMOVED lines=125> */
.L_x_41735:
[----:B------:R0:W2:Y:S02]  /*ac500*/  DMUL R6, RZ, R38 ;  /* 0x00000026ff067228 */ /* 0x0000a40000000000 */
[----:B0-2---:R-:W-:-:S07]  /*ac510*/  IMAD.MOV.U32 R0, RZ, RZ, RZ ;  /* 0x000000ffff007224 */ /* 0x005fce00078e00ff */
.L_x_41736:
[----:B------:R-:W-:Y:S05]  /*ac520*/  BSYNC.RECONVERGENT B3 ;  /* 0x0000000000037941 */ /* 0x000fea0003800200 */
.L_x_41734:
        /* <DEDUP_REMOVED lines=84> */
.L_x_41715:
        /* <DEDUP_REMOVED lines=10> */
.L_x_41737:
[----:B------:R-:W0:Y:S02]  /*acb10*/  DADD R38, R38, -R38 ;  /* 0x0000000026267229 */ /* 0x000e240000000826 */
[----:B0-----:R-:W-:Y:S02]  /*acb20*/  IMAD.MOV.U32 R36, RZ, RZ, R38 ;  /* 0x000000ffff247224 */ /* 0x001fe400078e0026 */
[----:B------:R-:W-:Y:S01]  /*acb30*/  IMAD.MOV.U32 R37, RZ, RZ, R39 ;  /* 0x000000ffff257224 */ /* 0x000fe200078e0027 */
[----:B------:R-:W-:Y:S06]  /*acb40*/  BRA `(.L_x_41644) ;  /* 0x0000001400887947 */ /* 0x000fec0003800000 */
.L_x_41714:
        /* <DEDUP_REMOVED lines=49> */
.L_x_41741:
[----:B------:R-:W-:Y:S05]  /*ace60*/  BSYNC.RECONVERGENT B4 ;  /* 0x0000000000047941 */ /* 0x000fea0003800200 */
.L_x_41740:
[----:B------:R-:W-:Y:S01]  /*ace70*/  VIADD R0, R2, 0x1 ;  /* 0x0000000102007836 */ /* 0x000fe20000000000 */
[----:B------:R-:W-:Y:S06]  /*ace80*/  BRA `(.L_x_41742) ;  /* 0x0000000000087947 */ /* 0x000fec0003800000 */
.L_x_41739:
[----:B------:R0:W0:Y:S02]  /*ace90*/  DMUL R6, RZ, R38 ;  /* 0x00000026ff067228 */ /* 0x0000240000000000 */
[----:B0-----:R-:W-:-:S07]  /*acea0*/  IMAD.MOV.U32 R0, RZ, RZ, 0x1 ;  /* 0x00000001ff007424 */ /* 0x001fce00078e00ff */
.L_x_41742:
[----:B------:R-:W-:Y:S05]  /*aceb0*/  BSYNC.RECONVERGENT B3 ;  /* 0x0000000000037941 */ /* 0x000fea0003800200 */
.L_x_41738:
        /* <DEDUP_REMOVED lines=115> */
.L_x_41744:
[----:B------:R0:W2:Y:S02]  /*ad5f0*/  DMUL R6, RZ, R38 ;  /* 0x00000026ff067228 */ /* 0x0000a40000000000 */
[----:B0-2---:R-:W-:-:S07]  /*ad600*/  IMAD.MOV.U32 R0, RZ, RZ, RZ ;  /* 0x000000ffff007224 */ /* 0x005fce00078e00ff */
.L_x_41745:
[----:B------:R-:W-:Y:S05]  /*ad610*/  BSYNC.RECONVERGENT B3 ;  /* 0x0000000000037941 */ /* 0x000fea0003800200 */
.L_x_41743:
        /* <DEDUP_REMOVED lines=64> */
.L_x_41713:
        /* <DEDUP_REMOVED lines=117> */
.L_x_41644:
[----:B------:R-:W-:Y:S05]  /*ae170*/  BSYNC.RECONVERGENT B2 ;  /* 0x0000000000027941 */ /* 0x000fea0003800200 */
.L_x_41643:
[----:B------:R-:W-:Y:S01]  /*ae180*/  ISETP.GE.U32.AND P0, PT, R80, R41, PT ;  /* 0x000000295000720c */ /* 0x000fe20003f06070 */
[----:B------:R-:W-:Y:S04]  /*ae190*/  BSSY.RECONVERGENT B0, `(.L_x_41746) ;  /* 0x0000033000007945 */ /* 0x000fe80003800200 */
[----:B------:R-:W-:Y:S08]  /*ae1a0*/  BSSY.RELIABLE B1, `(.L_x_41747) ;  /* 0x000002b000017945 */ /* 0x000ff00003800100 */
[----:B------:R-:W-:Y:S05]  /*ae1b0*/  @P0 BRA `(.L_x_41748) ;  /* 0x0000000000300947 */ /* 0x000fea0003800000 */
[----:B0-----:R-:W0:Y:S01]  /*ae1c0*/  LDC.64 R2, c[0x0][0x390] ;  /* 0x0000e400ff027b82 */ /* 0x001e220000000a00 */
[----:B------:R-:W-:Y:S02]  /*ae1d0*/  IMAD R5, R83, 0x400, R80 ;  /* 0x0000040053057824 */ /* 0x000fe400078e0250 */
[----:B------:R-:W-:-:S05]  /*ae1e0*/  VIADD R80, R80, 0x80 ;  /* 0x0000008050507836 */ /* 0x000fca0000000000 */
[----:B------:R-:W-:Y:S01]  /*ae1f0*/  ISETP.GE.AND P0, PT, R80, R41, PT ;  /* 0x000000295000720c */ /* 0x000fe20003f06270 */
[----:B0-----:R-:W-:-:S05]  /*ae200*/  IMAD.WIDE.U32 R2, R5, 0x10, R2 ;  /* 0x0000001005027825 */ /* 0x001fca00078e0002 */
[----:B-1----:R0:W-:Y:S07]  /*ae210*/  STG.E.128 desc[UR8][R2.64], R72 ;  /* 0x0000004802007986 */ /* 0x0021ee000c101d08 */
[----:B------:R-:W-:Y:S05]  /*ae220*/  @P0 BRA `(.L_x_41749) ;  /* 0x0000000000300947 */ /* 0x000fea0003800000 */
[----:B0-----:R-:W0:Y:S01]  /*ae230*/  LDC.64 R2, c[0x0][0x390] ;  /* 0x0000e400ff027b82 */ /* 0x001e220000000a00 */
[----:B------:R-:W-:Y:S02]  /*ae240*/  IMAD R5, R83, 0x400, R80 ;  /* 0x0000040053057824 */ /* 0x000fe400078e0250 */
[----:B------:R-:W-:Y:S02]  /*ae250*/  VIADD R80, R80, 0x80 ;  /* 0x0000008050507836 */ /* 0x000fe40000000000 */
[----:B0-----:R-:W-:-:S05]  /*ae260*/  IMAD.WIDE.U32 R2, R5, 0x10, R2 ;  /* 0x0000001005027825 */ /* 0x001fca00078e0002 */
[----:B--2---:R0:W-:Y:S02]  /*ae270*/  STG.E.128 desc[UR8][R2.64], R76 ;  /* 0x0000004c02007986 */ /* 0x0041e4000c101d08 */
.L_x_41748:
[----:B------:R-:W-:-:S13]  /*ae280*/  ISETP.GE.AND P0, PT, R80, R41, PT ;  /* 0x000000295000720c */ /* 0x000fda0003f06270 */
[----:B------:R-:W-:Y:S05]  /*ae290*/  @P0 BRA `(.L_x_41750) ;  /* 0x0000000000300947 */ /* 0x000fea0003800000 */
[----:B0-----:R-:W0:Y:S01]  /*ae2a0*/  LDC.64 R2, c[0x0][0x390] ;  /* 0x0000e400ff027b82 */ /* 0x001e220000000a00 */
[----:B------:R-:W-:Y:S02]  /*ae2b0*/  IMAD R5, R83, 0x400, R80 ;  /* 0x0000040053057824 */ /* 0x000fe400078e0250 */
[----:B------:R-:W-:Y:S02]  /*ae2c0*/  VIADD R80, R80, 0x80 ;  /* 0x0000008050507836 */ /* 0x000fe40000000000 */
[----:B0-----:R-:W-:-:S05]  /*ae2d0*/  IMAD.WIDE.U32 R2, R5, 0x10, R2 ;  /* 0x0000001005027825 */ /* 0x001fca00078e0002 */
[----:B----4-:R0:W-:Y:S02]  /*ae2e0*/  STG.E.128 desc[UR8][R2.64], R16 ;  /* 0x0000001002007986 */ /* 0x0101e4000c101d08 */
.L_x_41749:
[----:B------:R-:W-:-:S13]  /*ae2f0*/  ISETP.GE.AND P0, PT, R80, R41, PT ;  /* 0x000000295000720c */ /* 0x000fda0003f06270 */
[----:B------:R-:W-:Y:S05]  /*ae300*/  @P0 BRA `(.L_x_41751) ;  /* 0x0000000000300947 */ /* 0x000fea0003800000 */
[----:B0-----:R-:W0:Y:S01]  /*ae310*/  LDC.64 R2, c[0x0][0x390] ;  /* 0x0000e400ff027b82 */ /* 0x001e220000000a00 */
[----:B------:R-:W-:Y:S02]  /*ae320*/  IMAD R5, R83, 0x400, R80 ;  /* 0x0000040053057824 */ /* 0x000fe400078e0250 */
[----:B------:R-:W-:Y:S02]  /*ae330*/  VIADD R80, R80, 0x80 ;  /* 0x0000008050507836 */ /* 0x000fe40000000000 */
[----:B0-----:R-:W-:-:S05]  /*ae340*/  IMAD.WIDE.U32 R2, R5, 0x10, R2 ;  /* 0x0000001005027825 */ /* 0x001fca00078e0002 */
[----:B------:R0:W-:Y:S02]  /*ae350*/  STG.E.128 desc[UR8][R2.64], R20 ;  /* 0x0000001402007986 */ /* 0x0001e4000c101d08 */
.L_x_41750:
[----:B------:R-:W-:-:S13]  /*ae360*/  ISETP.GE.AND P0, PT, R80, R41, PT ;  /* 0x000000295000720c */ /* 0x000fda0003f06270 */
[----:B------:R-:W-:Y:S05]  /*ae370*/  @P0 BRA `(.L_x_41752) ;  /* 0x0000000000340947 */ /* 0x000fea0003800000 */
[----:B0-----:R-:W0:Y:S01]  /*ae380*/  LDC.64 R2, c[0x0][0x390] ;  /* 0x0000e400ff027b82 */ /* 0x001e220000000a00 */
[----:B------:R-:W-:Y:S02]  /*ae390*/  IMAD R5, R83, 0x400, R80 ;  /* 0x0000040053057824 */ /* 0x000fe400078e0250 */
[----:B------:R-:W-:Y:S02]  /*ae3a0*/  VIADD R80, R80, 0x80 ;  /* 0x0000008050507836 */ /* 0x000fe40000000000 */
[----:B0-----:R-:W-:-:S05]  /*ae3b0*/  IMAD.WIDE.U32 R2, R5, 0x10, R2 ;  /* 0x0000001005027825 */ /* 0x001fca00078e0002 */
[----:B---3--:R0:W-:Y:S02]  /*ae3c0*/  STG.E.128 desc[UR8][R2.64], R24 ;  /* 0x0000001802007986 */ /* 0x0081e4000c101d08 */
.L_x_41751:
[----:B------:R-:W-:-:S13]  /*ae3d0*/  ISETP.GE.AND P0, PT, R80, R41, PT ;  /* 0x000000295000720c */ /* 0x000fda0003f06270 */
[----:B------:R-:W-:Y:S05]  /*ae3e0*/  @P0 BREAK.RELIABLE B1 ;  /* 0x0000000000010942 */ /* 0x000fea0003800100 */
[----:B------:R-:W-:Y:S05]  /*ae3f0*/  @P0 BRA `(.L_x_41753) ;  /* 0x0000000000300947 */ /* 0x000fea0003800000 */
[----:B0-----:R-:W0:Y:S01]  /*ae400*/  LDC.64 R2, c[0x0][0x390] ;  /* 0x0000e400ff027b82 */ /* 0x001e220000000a00 */
[----:B------:R-:W-:Y:S02]  /*ae410*/  IMAD R5, R83, 0x400, R80 ;  /* 0x0000040053057824 */ /* 0x000fe400078e0250 */
[----:B------:R-:W-:Y:S02]  /*ae420*/  VIADD R80, R80, 0x80 ;  /* 0x0000008050507836 */ /* 0x000fe40000000000 */
[----:B0-----:R-:W-:-:S05]  /*ae430*/  IMAD.WIDE.U32 R2, R5, 0x10, R2 ;  /* 0x0000001005027825 */ /* 0x001fca00078e0002 */
[----:B------:R0:W-:Y:S02]  /*ae440*/  STG.E.128 desc[UR8][R2.64], R28 ;  /* 0x0000001c02007986 */ /* 0x0001e4000c101d08 */
.L_x_41752:
[----:B------:R-:W-:Y:S05]  /*ae450*/  BSYNC.RELIABLE B1 ;  /* 0x0000000000017941 */ /* 0x000fea0003800100 */
.L_x_41747:
[----:B------:R-:W-:-:S13]  /*ae460*/  ISETP.GE.AND P0, PT, R80, R41, PT ;  /* 0x000000295000720c */ /* 0x000fda0003f06270 */
[----:B0-----:R-:W0:Y:S01]  /*ae470*/  @!P0 LDC.64 R2, c[0x0][0x390] ;  /* 0x0000e400ff028b82 */ /* 0x001e220000000a00 */
[----:B------:R-:W-:Y:S02]  /*ae480*/  @!P0 IMAD R5, R83, 0x400, R80 ;  /* 0x0000040053058824 */ /* 0x000fe400078e0250 */
[----:B------:R-:W-:Y:S02]  /*ae490*/  @!P0 VIADD R80, R80, 0x80 ;  /* 0x0000008050508836 */ /* 0x000fe40000000000 */
[----:B0-----:R-:W-:-:S05]  /*ae4a0*/  @!P0 IMAD.WIDE.U32 R2, R5, 0x10, R2 ;  /* 0x0000001005028825 */ /* 0x001fca00078e0002 */
[----:B------:R0:W-:Y:S02]  /*ae4b0*/  @!P0 STG.E.128 desc[UR8][R2.64], R32 ;  /* 0x0000002002008986 */ /* 0x0001e4000c101d08 */
.L_x_41753:
[----:B------:R-:W-:Y:S05]  /*ae4c0*/  BSYNC.RECONVERGENT B0 ;  /* 0x0000000000007941 */ /* 0x000fea0003800200 */
.L_x_41746:
[----:B------:R-:W-:Y:S05]  /*ae4d0*/  WARPSYNC.ALL ;  /* 0x0000000000007948 */ /* 0x000fea0003800000 */
[----:B------:R-:W-:-:S13]  /*ae4e0*/  ISETP.GE.AND P0, PT, R80, R41, PT ;  /* 0x000000295000720c */ /* 0x000fda0003f06270 */
[----:B------:R-:W-:Y:S05]  /*ae4f0*/  @P0 EXIT ;  /* 0x000000000000094d */ /* 0x000fea0003800000 */
[----:B0-----:R-:W0:Y:S01]  /*ae500*/  LDC.64 R2, c[0x0][0x390] ;  /* 0x0000e400ff027b82 */ /* 0x001e220000000a00 */
[----:B------:R-:W-:-:S04]  /*ae510*/  IMAD R83, R83, 0x400, R80 ;  /* 0x0000040053537824 */ /* 0x000fc800078e0250 */
[----:B0-----:R-:W-:-:S05]  /*ae520*/  IMAD.WIDE.U32 R2, R83, 0x10, R2 ;  /* 0x0000001053027825 */ /* 0x001fca00078e0002 */
[----:B------:R-:W-:Y:S01]  /*ae530*/  STG.E.128 desc[UR8][R2.64], R36 ;  /* 0x0000002402007986 */ /* 0x000fe2000c101d08 */
[----:B------:R-:W-:Y:S05]  /*ae540*/  EXIT ;  /* 0x000000000000794d */ /* 0x000fea0003800000 */
.L_x_40939:
[----:B------:R-:W0:Y:S01]  /*ae550*/  S2R R7, SR_TID.X ;  /* 0x0000000000077919 */ /* 0x000e220000002100 */
[----:B------:R-:W1:Y:S08]  /*ae560*/  LDC.64 R2, c[0x0][0x398] ;  /* 0x0000e600ff027b82 */ /* 0x000e700000000a00 */
[----:B------:R-:W2:Y:S01]  /*ae570*/  LDC.64 R4, c[0x0][0x3a0] ;  /* 0x0000e800ff047b82 */ /* 0x000ea20000000a00 */
[----:B-1----:R-:W-:-:S04]  /*ae580*/  IMAD.WIDE.U32 R2, R39, 0x10, R2 ;  /* 0x0000001027027825 */ /* 0x002fc800078e0002 */
[----:B0-----:R-:W-:-:S04]  /*ae590*/  IMAD.WIDE.U32 R2, R7, 0x20, R2 ;  /* 0x0000002007027825 */ /* 0x001fc800078e0002 */
[----:B--2---:R-:W-:Y:S01]  /*ae5a0*/  IMAD.WIDE.U32 R4, R39, 0x10, R4 ;  /* 0x0000001027047825 */ /* 0x004fe200078e0004 */
[----:B------:R-:W2:Y:S04]  /*ae5b0*/  LDG.E.ENL2.256 R16, R8, desc[UR8][R2.64] ;  /* 0xfe0000080208797e */ /* 0x000ea80008121910 */
[----:B------:R0:W5:Y:S01]  /*ae5c0*/  LDG.E.ENL2.256 R24, R20, desc[UR8][R2.64+0x1000] ;  /* 0xfe0080080214797e */ /* 0x0001620008121918 */
[----:B------:R-:W-:-:S03]  /*ae5d0*/  IMAD.WIDE.U32 R4, R7, 0x20, R4 ;  /* 0x0000002007047825 */ /* 0x000fc600078e0004 */
[----:B------:R0:W5:Y:S04]  /*ae5e0*/  LDG.E.ENL2.256 R32, R28, desc[UR8][R2.64+0x2000] ;  /* 0xfe010008021c797e */ /* 0x0001680008121920 */
[----:B------:R0:W5:Y:S04]  /*ae5f0*/  LDG.E.ENL2.256 R40, R36, desc[UR8][R2.64+0x3000] ;  /* 0xfe0180080224797e */ /* 0x0001680008121928 */
[----:B------:R0:W5:Y:S04]  /*ae600*/  LDG.E.ENL2.256 R44, R72, desc[UR8][R4.64] ;  /* 0xfe0000080448797e */ /* 0x000168000812192c */
        /* <DEDUP_REMOVED lines=237> */
.L_x_41757:
[----:B------:R-:W-:Y:S01]  /*af4e0*/  IMAD.MOV.U32 R2, RZ, RZ, 0x0 ;  /* 0x00000000ff027424 */ /* 0x000fe200078e00ff */
[----:B------:R-:W-:Y:S01]  /*af4f0*/  LOP3.LUT P0, RZ, R5, 0x7fffffff, RZ, 0xc0, !PT ;  /* 0x7fffffff05ff7812 */ /* 0x000fe2000780c0ff */
[----:B------:R-:W-:-:S06]  /*af500*/  IMAD.MOV.U32 R3, RZ, RZ, 0x7ff00000 ;  /* 0x7ff00000ff037424 */ /* 0x000fcc00078e00ff */
[----:B------:R-:W0:Y:S02]  /*af510*/  DFMA R4, R4, R2, +INF ;  /* 0x7ff000000404742b */ /* 0x000e240000000002 */
[----:B0-----:R-:W-:Y:S02]  /*af520*/  FSEL R12, R4, RZ, P0 ;  /* 0x000000ff040c7208 */ /* 0x001fe40000000000 */
[----:B------:R-:W-:-:S07]  /*af530*/  FSEL R13, R5, -QNAN , P0 ;  /* 0xfff00000050d7808 */ /* 0x000fce0000000000 */
.L_x_41758:
[----:B------:R-:W-:Y:S05]  /*af540*/  BSYNC.RECONVERGENT B0 ;  /* 0x0000000000007941 */ /* 0x000fea0003800200 */
.L_x_41756:
        /* <DEDUP_REMOVED lines=66> */
[----:B-----5:R-:W-:Y:S05]  /*af970*/  CALL.REL.NOINC `($__internal_76_$__cuda_sm20_div_rn_f64_full) ;  /* 0x00000ac000607944 */ /* 0x020fea0003c00000 */
.L_x_41760:
[----:B------:R-:W-:Y:S05]  /*af980*/  BSYNC.RECONVERGENT B2 ;  /* 0x0000000000027941 */ /* 0x000fea0003800200 */
.L_x_41759:
        /* <DEDUP_REMOVED lines=194> */
.L_x_41755:
        /* <DEDUP_REMOVED lines=72> */
[----:B-----5:R-:W-:Y:S05]  /*b0a30*/  CALL.REL.NOINC `($__internal_76_$__cuda_sm20_div_rn_f64_full) ;  /* 0x00000ab000307944 */ /* 0x020fea0003c00000 */
[----:B------:R-:W-:Y:S02]  /*b0a40*/  IMAD.MOV.U32 R12, RZ, RZ, R2 ;  /* 0x000000ffff0c7224 */ /* 0x000fe400078e0002 */
[----:B------:R-:W-:-:S07]  /*b0a50*/  IMAD.MOV.U32 R13, RZ, RZ, R3 ;  /* 0x000000ffff0d7224 */ /* 0x000fce00078e0003 */
.L_x_41764:
[----:B------:R-:W-:Y:S05]  /*b0a60*/  BSYNC.RECONVERGENT B2 ;  /* 0x0000000000027941 */ /* 0x000fea0003800200 */
.L_x_41763:
        /* <DEDUP_REMOVED lines=51> */
.L_x_41766:
[----:B------:R-:W-:Y:S05]  /*b0da0*/  BSYNC.RECONVERGENT B2 ;  /* 0x0000000000027941 */ /* 0x000fea0003800200 */
.L_x_41765:
        /* <DEDUP_REMOVED lines=20> */
[----:B------:R-:W-:Y:S01]  /*b0ef0*/  LOP3.LUT R0, R81, 0xffc00000, RZ, 0xc0, !PT ;  /* 0xffc0000051007812 */ /* 0x000fe200078ec0ff */
[----:B------:R-:W-:-:S03]  /*b0f00*/  IMAD.U32 R12, RZ, RZ, UR6 ;  /* 0x00000006ff0c7e24 */ /* 0x000fc6000f8e00ff */
        /* <DEDUP_REMOVED lines=260> */
.L_x_41768:
[----:B------:R-:W-:Y:S01]  /*b1f50*/  IMAD.MOV.U32 R2, RZ, RZ, 0x0 ;  /* 0x00000000ff027424 */ /* 0x000fe200078e00ff */
[----:B------:R-:W-:Y:S01]  /*b1f60*/  LOP3.LUT P0, RZ, R5, 0x7fffffff, RZ, 0xc0, !PT ;  /* 0x7fffffff05ff7812 */ /* 0x000fe2000780c0ff */
[----:B------:R-:W-:-:S06]  /*b1f70*/  IMAD.MOV.U32 R3, RZ, RZ, 0x7ff00000 ;  /* 0x7ff00000ff037424 */ /* 0x000fcc00078e00ff */
[----:B------:R-:W0:Y:S02]  /*b1f80*/  DFMA R4, R4, R2, +INF ;  /* 0x7ff000000404742b */ /* 0x000e240000000002 */
[----:B0-----:R-:W-:Y:S02]  /*b1f90*/  FSEL R76, R4, RZ, P0 ;  /* 0x000000ff044c7208 */ /* 0x001fe40000000000 */
[----:B------:R-:W-:-:S07]  /*b1fa0*/  FSEL R77, R5, -QNAN , P0 ;  /* 0xfff00000054d7808 */ /* 0x000fce0000000000 */
.L_x_41769:
[----:B------:R-:W-:Y:S05]  /*b1fb0*/  BSYNC.RECONVERGENT B0 ;  /* 0x0000000000007941 */ /* 0x000fea0003800200 */
.L_x_41767:
        /* <DEDUP_REMOVED lines=65> */
.L_x_41771:
[----:B------:R-:W-:Y:S05]  /*b23d0*/  BSYNC.RECONVERGENT B2 ;  /* 0x0000000000027941 */ /* 0x000fea0003800200 */
.L_x_41770:
        /* <DEDUP_REMOVED lines=195> */
[----:B------:R0:W1:Y:S02]  /*b3010*/  DADD R12, R76, 1 ;  /* 0x3ff000004c0c7429 */ /* 0x0000640000000000 */
[----:B01----:R-:W-:Y:S05]  /*b3020*/  BRA `(.L_x_41761) ;  /* 0x000000c800487947 */ /* 0x003fea0003800000 */
.L_x_41762:
        /* <DEDUP_REMOVED lines=201> */
.L_x_41773:
        /* <DEDUP_REMOVED lines=59> */
.L_x_41777:
[----:B------:R-:W-:Y:S05]  /*b4070*/  BSYNC.RECONVERGENT B3 ;  /* 0x0000000000037941 */ /* 0x000fea0003800200 */
.L_x_41776:
        /* <DEDUP_REMOVED lines=78> */
.L_x_41775:
        /* <DEDUP_REMOVED lines=186> */
.L_x_41779:
[----:B------:R-:W-:Y:S01]  /*b5100*/  IMAD.MOV.U32 R2, RZ, RZ, 0x0 ;  /* 0x00000000ff027424 */ /* 0x000fe200078e00ff */
[----:B------:R-:W-:Y:S01]  /*b5110*/  LOP3.LUT P0, RZ, R5, 0x7fffffff, RZ, 0xc0, !PT ;  /* 0x7fffffff05ff7812 */ /* 0x000fe2000780c0ff */
[----:B------:R-:W-:-:S06]  /*b5120*/  IMAD.MOV.U32 R3, RZ, RZ, 0x7ff00000 ;  /* 0x7ff00000ff037424 */ /* 0x000fcc00078e00ff */
[----:B------:R-:W0:Y:S02]  /*b5130*/  DFMA R4, R4, R2, +INF ;  /* 0x7ff000000404742b */ /* 0x000e240000000002 */
[----:B0-----:R-:W-:Y:S02]  /*b5140*/  FSEL R2, R4, RZ, P0 ;  /* 0x000000ff04027208 */ /* 0x001fe40000000000 */
[----:B------:R-:W-:-:S07]  /*b5150*/  FSEL R3, R5, -QNAN , P0 ;  /* 0xfff0000005037808 */ /* 0x000fce0000000000 */
.L_x_41778:
[----:B------:R-:W-:Y:S05]  /*b5160*/  BSYNC.RECONVERGENT B2 ;  /* 0x0000000000027941 */ /* 0x000fea0003800200 */
.L_x_41774:
        /* <DEDUP_REMOVED lines=191> */
.L_x_41772:
        /* <DEDUP_REMOVED lines=307> */
.L_x_41782:
[----:B------:R-:W-:Y:S01]  /*b7090*/  IMAD.MOV.U32 R2, RZ, RZ, 0x0 ;  /* 0x00000000ff027424 */ /* 0x000fe200078e00ff */
[----:B------:R-:W-:Y:S01]  /*b70a0*/  LOP3.LUT P0, RZ, R5, 0x7fffffff, RZ, 0xc0, !PT ;  /* 0x7fffffff05ff7812 */ /* 0x000fe2000780c0ff */
[----:B------:R-:W-:-:S06]  /*b70b0*/  IMAD.MOV.U32 R3, RZ, RZ, 0x7ff00000 ;  /* 0x7ff00000ff037424 */ /* 0x000fcc00078e00ff */
[----:B------:R-:W0:Y:S02]  /*b70c0*/  DFMA R4, R4, R2, +INF ;  /* 0x7ff000000404742b */ /* 0x000e240000000002 */
[----:B0-----:R-:W-:Y:S02]  /*b70d0*/  FSEL R12, R4, RZ, P0 ;  /* 0x000000ff040c7208 */ /* 0x001fe40000000000 */
[----:B------:R-:W-:-:S07]  /*b70e0*/  FSEL R13, R5, -QNAN , P0 ;  /* 0xfff00000050d7808 */ /* 0x000fce0000000000 */
.L_x_41783:
[----:B------:R-:W-:Y:S05]  /*b70f0*/  BSYNC.RECONVERGENT B0 ;  /* 0x0000000000007941 */ /* 0x000fea0003800200 */
.L_x_41781:
        /* <DEDUP_REMOVED lines=49> */
.L_x_41785:
[----:B------:R-:W-:Y:S05]  /*b7410*/  BSYNC.RECONVERGENT B2 ;  /* 0x0000000000027941 */ /* 0x000fea0003800200 */
.L_x_41784:
        /* <DEDUP_REMOVED lines=192> */
.L_x_41780:
        /* <DEDUP_REMOVED lines=76> */
.L_x_41790:
[----:B------:R-:W-:Y:S05]  /*b84e0*/  BSYNC.RECONVERGENT B3 ;  /* 0x0000000000037941 */ /* 0x000fea0003800200 */
.L_x_41789:
        /* <DEDUP_REMOVED lines=78> */
.L_x_41788:
        /* <DEDUP_REMOVED lines=186> */
.L_x_41792:
[----:B------:R-:W-:Y:S01]  /*b9570*/  IMAD.MOV.U32 R4, RZ, RZ, 0x0 ;  /* 0x00000000ff047424 */ /* 0x000fe200078e00ff */
[----:B------:R-:W-:Y:S01]  /*b9580*/  LOP3.LUT P0, RZ, R3, 0x7fffffff, RZ, 0xc0, !PT ;  /* 0x7fffffff03ff7812 */ /* 0x000fe2000780c0ff */
[----:B------:R-:W-:-:S06]  /*b9590*/  IMAD.MOV.U32 R5, RZ, RZ, 0x7ff00000 ;  /* 0x7ff00000ff057424 */ /* 0x000fcc00078e00ff */
[----:B------:R-:W0:Y:S02]  /*b95a0*/  DFMA R2, R2, R4, +INF ;  /* 0x7ff000000202742b */ /* 0x000e240000000004 */
[----:B0-----:R-:W-:Y:S02]  /*b95b0*/  FSEL R76, R2, RZ, P0 ;  /* 0x000000ff024c7208 */ /* 0x001fe40000000000 */
[----:B------:R-:W-:-:S07]  /*b95c0*/  FSEL R77, R3, -QNAN , P0 ;  /* 0xfff00000034d7808 */ /* 0x000fce0000000000 */
.L_x_41791:
[----:B------:R-:W-:Y:S05]  /*b95d0*/  BSYNC.RECONVERGENT B2 ;  /* 0x0000000000027941 */ /* 0x000fea0003800200 */
.L_x_41787:
        /* <DEDUP_REMOVED lines=65> */
.L_x_41794:
[----:B------:R-:W-:Y:S05]  /*b99f0*/  BSYNC.RECONVERGENT B2 ;  /* 0x0000000000027941 */ /* 0x000fea0003800200 */
.L_x_41793:
        /* <DEDUP_REMOVED lines=197> */
.L_x_41786:
        /* <DEDUP_REMOVED lines=197> */
.L_x_41797:
[----:B------:R-:W-:Y:S01]  /*bb2a0*/  IMAD.MOV.U32 R4, RZ, RZ, 0x0 ;  /* 0x00000000ff047424 */ /* 0x000fe200078e00ff */
[----:B------:R-:W-:Y:S01]  /*bb2b0*/  LOP3.LUT P0, RZ, R3, 0x7fffffff, RZ, 0xc0, !PT ;  /* 0x7fffffff03ff7812 */ /* 0x000fe2000780c0ff */
[----:B------:R-:W-:-:S06]  /*bb2c0*/  IMAD.MOV.U32 R5, RZ, RZ, 0x7ff00000 ;  /* 0x7ff00000ff057424 */ /* 0x000fcc00078e00ff */
[----:B------:R-:W0:Y:S02]  /*bb2d0*/  DFMA R2, R2, R4, +INF ;  /* 0x7ff000000202742b */ /* 0x000e240000000004 */
[----:B0-----:R-:W-:Y:S02]  /*bb2e0*/  FSEL R12, R2, RZ, P0 ;  /* 0x000000ff020c7208 */ /* 0x001fe40000000000 */
[----:B------:R-:W-:-:S07]  /*bb2f0*/  FSEL R13, R3, -QNAN , P0 ;  /* 0xfff00000030d7808 */ /* 0x000fce0000000000 */
.L_x_41798:
[----:B------:R-:W-:Y:S05]  /*bb300*/  BSYNC.RECONVERGENT B0 ;  /* 0x0000000000007941 */ /* 0x000fea0003800200 */
.L_x_41796:
        /* <DEDUP_REMOVED lines=49> */
.L_x_41800:
[----:B------:R-:W-:Y:S05]  /*bb620*/  BSYNC.RECONVERGENT B2 ;  /* 0x0000000000027941 */ /* 0x000fea0003800200 */
.L_x_41799:
        /* <DEDUP_REMOVED lines=196> */
.L_x_41795:
        /* <DEDUP_REMOVED lines=103> */
.L_x_41802:
        /* <DEDUP_REMOVED lines=126> */
.L_x_41801:
        /* <DEDUP_REMOVED lines=114> */
.L_x_41806:
[----:B------:R-:W-:Y:S05]  /*bd7e0*/  BSYNC.RECONVERGENT B3 ;  /* 0x0000000000037941 */ /* 0x000fea0003800200 */
.L_x_41805:
        /* <DEDUP_REMOVED lines=78> */
.L_x_41804:
        /* <DEDUP_REMOVED lines=186> */
.L_x_41808:
[----:B------:R-:W-:Y:S01]  /*be870*/  IMAD.MOV.U32 R4, RZ, RZ, 0x0 ;  /* 0x00000000ff047424 */ /* 0x000fe200078e00ff */
[----:B------:R-:W-:Y:S01]  /*be880*/  LOP3.LUT P0, RZ, R3, 0x7fffffff, RZ, 0xc0, !PT ;  /* 0x7fffffff03ff7812 */ /* 0x000fe2000780c0ff */
[----:B------:R-:W-:-:S06]  /*be890*/  IMAD.MOV.U32 R5, RZ, RZ, 0x7ff00000 ;  /* 0x7ff00000ff057424 */ /* 0x000fcc00078e00ff */
[----:B------:R-:W0:Y:S02]  /*be8a0*/  DFMA R2, R2, R4, +INF ;  /* 0x7ff000000202742b */ /* 0x000e240000000004 */
[----:B0-----:R-:W-:Y:S02]  /*be8b0*/  FSEL R14, R2, RZ, P0 ;  /* 0x000000ff020e7208 */ /* 0x001fe40000000000 */
[----:B------:R-:W-:-:S07]  /*be8c0*/  FSEL R15, R3, -QNAN , P0 ;  /* 0xfff00000030f7808 */ /* 0x000fce0000000000 */
.L_x_41807:
[----:B------:R-:W-:Y:S05]  /*be8d0*/  BSYNC.RECONVERGENT B2 ;  /* 0x0000000000027941 */ /* 0x000fea0003800200 */
.L_x_41803:
        /* <DEDUP_REMOVED lines=65> */
[----:B-----5:R-:W-:Y:S05]  /*becf0*/  CALL.REL.NOINC `($__internal_76_$__cuda_sm20_div_rn_f64_full) ;  /* 0x000009cc00807944 */ /* 0x020fea0003c00000 */
.L_x_41810:
[----:B------:R-:W-:Y:S05]  /*bed00*/  BSYNC.RECONVERGENT B2 ;  /* 0x0000000000027941 */ /* 0x000fea0003800200 */
.L_x_41809:
        /* <DEDUP_REMOVED lines=196> */
.L_x_41761:
[----:B------:R-:W-:Y:S05]  /*bf950*/  BSYNC.RECONVERGENT B1 ;  /* 0x0000000000017941 */ /* 0x000fea0003800200 */
.L_x_41754:
        /* <DEDUP_REMOVED lines=136> */
[----:B------:R3:W4:Y:S02]  /*c01e0*/  DMUL R72, R72, R2 ;  /* 0x0000000248487228 */ /* 0x0007240000000000 */
[----:B---34-:R-:W-:Y:S05]  /*c01f0*/  BRA `(.L_x_41813) ;  /* 0x0000004000647947 */ /* 0x018fea0003800000 */
.L_x_41812:
        /* <DEDUP_REMOVED lines=54> */
[----:B0-----:R-:W-:Y:S01]  /*c0560*/  MOV R14, 0xc0590 ;  /* 0x000c0590000e7802 */ /* 0x001fe20000000f00 */
[----:B------:R-:W-:-:S07]  /*c0570*/  IMAD.MOV.U32 R13, RZ, RZ, R75 ;  /* 0x000000ffff0d7224 */ /* 0x000fce00078e004b */
[----:B------:R-:W-:Y:S05]  /*c0580*/  CALL.REL.NOINC `($_ZN2at6native29vectorized_elementwise_kernelILi2EZZZNS0_50_GLOBAL__N__2680c7bb_12_PowKernel_cu_7dd49032_317024pow_tensor_tensor_kernelERNS_18TensorIteratorBaseEENKUlvE_clEvENKUlvE6_clEvEUlN3c107complexIdEES9_E_St5arrayIPcLm3EEEEviT0_T1_$__internal_trig_reduction_slowpathd) ;  /* 0x000009bc00887944 */ /* 0x000fea0003c00000 */
[----:B------:R-:W-:-:S07]  /*c0590*/  IMAD.MOV.U32 R0, RZ, RZ, R4 ;  /* 0x000000ffff007224 */ /* 0x000fce00078e0004 */
.L_x_41818:
[----:B------:R-:W-:Y:S05]  /*c05a0*/  BSYNC.RECONVERGENT B4 ;  /* 0x0000000000047941 */ /* 0x000fea0003800200 */
.L_x_41817:
[----:B------:R-:W-:-:S07]  /*c05b0*/  VIADD R0, R0, 0x1 ;  /* 0x0000000100007836 */ /* 0x000fce0000000000 */
.L_x_41816:
[----:B------:R-:W-:Y:S05]  /*c05c0*/  BSYNC.RECONVERGENT B3 ;  /* 0x0000000000037941 */ /* 0x000fea0003800200 */
.L_x_41815:
        /* <DEDUP_REMOVED lines=120> */
.L_x_41820:
[----:B------:R-:W-:Y:S05]  /*c0d50*/  BSYNC.RECONVERGENT B3 ;  /* 0x0000000000037941 */ /* 0x000fea0003800200 */
.L_x_41819:
        /* <DEDUP_REMOVED lines=64> */
.L_x_41814:
        /* <DEDUP_REMOVED lines=15> */
.L_x_41821:
        /* <DEDUP_REMOVED lines=133> */
.L_x_41824:
[----:B------:R-:W-:Y:S05]  /*c1aa0*/  BSYNC.RECONVERGENT B0 ;  /* 0x0000000000007941 */ /* 0x000fea0003800200 */
.L_x_41823:
[C---:B--2---:R-:W-:Y:S01]  /*c1ab0*/  LEA.HI R0, R79.reuse, 0xffffff09, RZ, 0xc ;  /* 0xffffff094f007811 */ /* 0x044fe200078f60ff */
[----:B------:R-:W-:Y:S01]  /*c1ac0*/  BSSY.RECONVERGENT B3, `(.L_x_41825) ;  /* 0x0000040000037945 */ /* 0x000fe20003800200 */
[----:B------:R-:W-:Y:S01]  /*c1ad0*/  LOP3.LUT R79, R79, 0xfffff, RZ, 0xc0, !PT ;  /* 0x000fffff4f4f7812 */ /* 0x000fe200078ec0ff */
[----:B------:R-:W-:Y:S01]  /*c1ae0*/  @!P2 IMAD.MOV.U32 R80, RZ, RZ, 0x1 ;  /* 0x00000001ff50a424 */ /* 0x000fe200078e00ff */
[----:B-1----:R-:W-:Y:S01]  /*c1af0*/  LOP3.LUT R3, R0, 0xffff, RZ, 0xc0, !PT ;  /* 0x0000ffff00037812 */ /* 0x002fe200078ec0ff */
[----:B------:R-:W-:Y:S01]  /*c1b00*/  IMAD.MOV.U32 R76, RZ, RZ, RZ ;  /* 0x000000ffff4c7224 */ /* 0x000fe200078e00ff */
[----:B------:R-:W-:Y:S02]  /*c1b10*/  LOP3.LUT R79, R79, 0x7fe00000, RZ, 0xfc, !PT ;  /* 0x7fe000004f4f7812 */ /* 0x000fe400078efcff */
[----:B------:R-:W-:-:S04]  /*c1b20*/  LEA.HI R2, R3, R0, RZ, 0x11 ;  /* 0x0000000003027211 */ /* 0x000fc800078f88ff */
[----:B------:R-:W-:-:S04]  /*c1b30*/  PRMT R2, R2, 0x9910, RZ ;  /* 0x0000991002027816 */ /* 0x000fc800000000ff */
[----:B------:R-:W-:-:S04]  /*c1b40*/  SHF.R.S32.HI R2, RZ, 0x1, R2 ;  /* 0x00000001ff027819 */ /* 0x000fc80000011402 */
[----:B------:R-:W-:Y:S02]  /*c1b50*/  PRMT R77, R2, 0x9910, RZ ;  /* 0x00009910024d7816 */ /* 0x000fe400000000ff */
[----:B------:R1:W2:Y:S03]  /*c1b60*/  @!P2 DMUL R2, RZ, R74 ;  /* 0x0000004aff02a228 */ /* 0x0002a60000000000 */
[----:B------:R-:W-:Y:S01]  /*c1b70*/  IMAD.IADD R0, R0, 0x1, -R77 ;  /* 0x0000000100007824 */ /* 0x000fe200078e0a4d */
[----:B------:R-:W-:-:S04]  /*c1b80*/  LEA R77, R77, 0x3ff00000, 0x14 ;  /* 0x3ff000004d4d7811 */ /* 0x000fc800078ea0ff */
        /* <DEDUP_REMOVED lines=47> */
[----:B------:R-:W-:Y:S02]  /*c1e80*/  IMAD.MOV.U32 R2, RZ, RZ, R6 ;  /* 0x000000ffff027224 */ /* 0x000fe400078e0006 */
[----:B------:R-:W-:-:S07]  /*c1e90*/  IMAD.MOV.U32 R3, RZ, RZ, R7 ;  /* 0x000000ffff037224 */ /* 0x000fce00078e0007 */
.L_x_41828:
[----:B------:R-:W-:Y:S05]  /*c1ea0*/  BSYNC.RECONVERGENT B4 ;  /* 0x0000000000047941 */ /* 0x000fea0003800200 */
.L_x_41827:
[----:B------:R-:W-:-:S07]  /*c1eb0*/  VIADD R80, R4, 0x1 ;  /* 0x0000000104507836 */ /* 0x000fce0000000000 */
.L_x_41826:
[----:B------:R-:W-:Y:S05]  /*c1ec0*/  BSYNC.RECONVERGENT B3 ;  /* 0x0000000000037941 */ /* 0x000fea0003800200 */
.L_x_41825:
        /* <DEDUP_REMOVED lines=130> */
.L_x_41830:
[----:B------:R-:W-:Y:S05]  /*c26f0*/  BSYNC.RECONVERGENT B3 ;  /* 0x0000000000037941 */ /* 0x000fea0003800200 */
.L_x_41829:
        /* <DEDUP_REMOVED lines=84> */
.L_x_41822:
        /* <DEDUP_REMOVED lines=123> */
.L_x_41832:
[----:B------:R-:W-:Y:S05]  /*c33f0*/  BSYNC.RECONVERGENT B0 ;  /* 0x0000000000007941 */ /* 0x000fea0003800200 */
.L_x_41831:
[----:B------:R-:W-:Y:S01]  /*c3400*/  BSSY.RECONVERGENT B3, `(.L_x_41833) ;  /* 0x0000035000037945 */ /* 0x000fe20003800200 */
[----:B-1----:R1:W3:Y:S01]  /*c3410*/  @!P2 DMUL R2, RZ, R74 ;  /* 0x0000004aff02a228 */ /* 0x0022e20000000000 */
[----:B------:R-:W-:Y:S02]  /*c3420*/  @!P2 IMAD.MOV.U32 R0, RZ, RZ, 0x1 ;  /* 0x00000001ff00a424 */ /* 0x000fe400078e00ff */
[----:B-1-3--:R-:W-:Y:S05]  /*c3430*/  @!P2 BRA `(.L_x_41834) ;  /* 0x0000000000c4a947 */ /* 0x00afea0003800000 */
        /* <DEDUP_REMOVED lines=42> */
[----:B0-----:R-:W-:Y:S01]  /*c36e0*/  MOV R14, 0xc3710 ;  /* 0x000c3710000e7802 */ /* 0x001fe20000000f00 */
[----:B------:R-:W-:-:S07]  /*c36f0*/  IMAD.MOV.U32 R13, RZ, RZ, R75 ;  /* 0x000000ffff0d7224 */ /* 0x000fce00078e004b */
[----:B--2---:R-:W-:Y:S05]  /*c3700*/  CALL.REL.NOINC `($_ZN2at6native29vectorized_elementwise_kernelILi2EZZZNS0_50_GLOBAL__N__2680c7bb_12_PowKernel_cu_7dd49032_317024pow_tensor_tensor_kernelERNS_18TensorIteratorBaseEENKUlvE_clEvENKUlvE6_clEvEUlN3c107complexIdEES9_E_St5arrayIPcLm3EEEEviT0_T1_$__internal_trig_reduction_slowpathd) ;  /* 0x0000098c00287944 */ /* 0x004fea0003c00000 */
[----:B------:R-:W-:Y:S02]  /*c3710*/  IMAD.MOV.U32 R2, RZ, RZ, R6 ;  /* 0x000000ffff027224 */ /* 0x000fe400078e0006 */
[----:B------:R-:W-:-:S07]  /*c3720*/  IMAD.MOV.U32 R3, RZ, RZ, R7 ;  /* 0x000000ffff037224 */ /* 0x000fce00078e0007 */
.L_x_41836:
[----:B------:R-:W-:Y:S05]  /*c3730*/  BSYNC.RECONVERGENT B4 ;  /* 0x0000000000047941 */ /* 0x000fea0003800200 */
.L_x_41835:
[----:B------:R-:W-:-:S07]  /*c3740*/  VIADD R0, R4, 0x1 ;  /* 0x0000000104007836 */ /* 0x000fce0000000000 */
.L_x_41834:
[----:B------:R-:W-:Y:S05]  /*c3750*/  BSYNC.RECONVERGENT B3 ;  /* 0x0000000000037941 */ /* 0x000fea0003800200 */
.L_x_41833:
        /* <DEDUP_REMOVED lines=118> */
[----:B--2---:R-:W-:Y:S05]  /*c3ec0*/  CALL.REL.NOINC `($_ZN2at6native29vectorized_elementwise_kernelILi2EZZZNS0_50_GLOBAL__N__2680c7bb_12_PowKernel_cu_7dd49032_317024pow_tensor_tensor_kernelERNS_18TensorIteratorBaseEENKUlvE_clEvENKUlvE6_clEvEUlN3c107complexIdEES9_E_St5arrayIPcLm3EEEEviT0_T1_$__internal_trig_reduction_slowpathd) ;  /* 0x0000098400387944 */ /* 0x004fea0003c00000 */
[----:B------:R-:W-:Y:S02]  /*c3ed0*/  IMAD.MOV.U32 R0, RZ, RZ, R4 ;  /* 0x000000ffff007224 */ /* 0x000fe400078e0004 */
[----:B------:R-:W-:Y:S02]  /*c3ee0*/  IMAD.MOV.U32 R2, RZ, RZ, R6 ;  /* 0x000000ffff027224 */ /* 0x000fe400078e0006 */
[----:B------:R-:W-:-:S07]  /*c3ef0*/  IMAD.MOV.U32 R3, RZ, RZ, R7 ;  /* 0x000000ffff037224 */ /* 0x000fce00078e0007 */
.L_x_41838:
[----:B------:R-:W-:Y:S05]  /*c3f00*/  BSYNC.RECONVERGENT B3 ;  /* 0x0000000000037941 */ /* 0x000fea0003800200 */
.L_x_41837:
        /* <DEDUP_REMOVED lines=72> */
.L_x_41813:
[----:B------:R-:W-:Y:S05]  /*c4390*/  BSYNC.RECONVERGENT B2 ;  /* 0x0000000000027941 */ /* 0x000fea0003800200 */
.L_x_41811:
        /* <DEDUP_REMOVED lines=229> */
[----:B-1----:R-:W0:-:S15]  /*c51f0*/  DADD R76, R4, -R6 ;  /* 0x00000000044c7229 */ /* 0x002e1e0000000806 */
        /* <DEDUP_REMOVED lines=53> */
.L_x_41846:
        /* <DEDUP_REMOVED lines=53> */
.L_x_41849:
[----:B------:R-:W-:Y:S05]  /*c58a0*/  BSYNC.RECONVERGENT B3 ;  /* 0x0000000000037941 */ /* 0x000fea0003800200 */
.L_x_41848:
        /* <DEDUP_REMOVED lines=77> */
.L_x_41847:
[----:B------:R-:W-:Y:S05]  /*c5d80*/  BSYNC.RECONVERGENT B2 ;  /* 0x0000000000027941 */ /* 0x000fea0003800200 */
.L_x_41845:
        /* <DEDUP_REMOVED lines=54> */
.L_x_41851:
[----:B------:R-:W-:Y:S05]  /*c60f0*/  BSYNC.RECONVERGENT B2 ;  /* 0x0000000000027941 */ /* 0x000fea0003800200 */
.L_x_41850:
        /* <DEDUP_REMOVED lines=176> */
.L_x_41853:
[----:B------:R-:W-:Y:S02]  /*c6c00*/  FSEL R2, RZ, 3.37028055040000000000e+12, P0 ;  /* 0x54442d18ff027808 */ /* 0x000fe40000000000 */
[----:B------:R-:W-:-:S07]  /*c6c10*/  FSEL R3, RZ, 2.1426990032196044922, P0 ;  /* 0x400921fbff037808 */ /* 0x000fce0000000000 */
.L_x_41854:
[----:B------:R-:W-:Y:S05]  /*c6c20*/  BSYNC.RECONVERGENT B0 ;  /* 0x0000000000007941 */ /* 0x000fea0003800200 */
.L_x_41852:
        /* <DEDUP_REMOVED lines=14> */
.L_x_41844:
        /* <DEDUP_REMOVED lines=250> */
.L_x_41858:
[----:B------:R-:W-:Y:S05]  /*c7cb0*/  BSYNC.RECONVERGENT B0 ;  /* 0x0000000000007941 */ /* 0x000fea0003800200 */
.L_x_41857:
        /* <DEDUP_REMOVED lines=8> */
.L_x_41860:
[----:B------:R-:W-:Y:S05]  /*c7d40*/  BSYNC.RECONVERGENT B2 ;  /* 0x0000000000027941 */ /* 0x000fea0003800200 */
.L_x_41859:
        /* <DEDUP_REMOVED lines=176> */
.L_x_41862:
[----:B------:R-:W-:Y:S02]  /*c8850*/  FSEL R4, RZ, 3.37028055040000000000e+12, P0 ;  /* 0x54442d18ff047808 */ /* 0x000fe40000000000 */
[----:B------:R-:W-:-:S07]  /*c8860*/  FSEL R5, RZ, 2.1426990032196044922, P0 ;  /* 0x400921fbff057808 */ /* 0x000fce0000000000 */
.L_x_41863:
[----:B------:R-:W-:Y:S05]  /*c8870*/  BSYNC.RECONVERGENT B0 ;  /* 0x0000000000007941 */ /* 0x000fea0003800200 */
.L_x_41861:
        /* <DEDUP_REMOVED lines=14> */
.L_x_41856:
        /* <DEDUP_REMOVED lines=33> */
[----:B-1----:R-:W0:-:S15]  /*c8b70*/  DADD R76, R2, R2 ;  /* 0x00000000024c7229 */ /* 0x002e1e0000000002 */
        /* <DEDUP_REMOVED lines=70> */
.L_x_41865:
        /* <DEDUP_REMOVED lines=133> */
.L_x_41864:
        /* <DEDUP_REMOVED lines=256> */
.L_x_41867:
        /* <DEDUP_REMOVED lines=52> */
[----:B--2---:R-:W-:Y:S05]  /*cab70*/  CALL.REL.NOINC `($__internal_76_$__cuda_sm20_div_rn_f64_full) ;  /* 0x0000090c00e07944 */ /* 0x004fea0003c00000 */
.L_x_41870:
[----:B------:R-:W-:Y:S05]  /*cab80*/  BSYNC.RECONVERGENT B3 ;  /* 0x0000000000037941 */ /* 0x000fea0003800200 */
.L_x_41869:
        /* <DEDUP_REMOVED lines=77> */
.L_x_41868:
[----:B------:R-:W-:Y:S05]  /*cb060*/  BSYNC.RECONVERGENT B2 ;  /* 0x0000000000027941 */ /* 0x000fea0003800200 */
.L_x_41866:
        /* <DEDUP_REMOVED lines=65> */
[----:B-12---:R-:W-:Y:S05]  /*cb480*/  CALL.REL.NOINC `($__internal_76_$__cuda_sm20_div_rn_f64_full) ;  /* 0x00000904009c7944 */ /* 0x006fea0003c00000 */
.L_x_41872:
[----:B------:R-:W-:Y:S05]  /*cb490*/  BSYNC.RECONVERGENT B2 ;  /* 0x0000000000027941 */ /* 0x000fea0003800200 */
.L_x_41871:
        /* <DEDUP_REMOVED lines=176> */
.L_x_41874:
[----:B------:R-:W-:Y:S02]  /*cbfa0*/  FSEL R4, RZ, 3.37028055040000000000e+12, P0 ;  /* 0x54442d18ff047808 */ /* 0x000fe40000000000 */
[----:B------:R-:W-:-:S07]  /*cbfb0*/  FSEL R5, RZ, 2.1426990032196044922, P0 ;  /* 0x400921fbff057808 */ /* 0x000fce0000000000 */
.L_x_41875:
[----:B------:R-:W-:Y:S05]  /*cbfc0*/  BSYNC.RECONVERGENT B0 ;  /* 0x0000000000007941 */ /* 0x000fea0003800200 */
.L_x_41873:
        /* <DEDUP_REMOVED lines=14> */
.L_x_41843:
        /* <DEDUP_REMOVED lines=324> */
.L_x_41877:
[----:B------:R-:W-:Y:S05]  /*cd4f0*/  BSYNC.RECONVERGENT B0 ;  /* 0x0000000000007941 */ /* 0x000fea0003800200 */
.L_x_41876:
        /* <DEDUP_REMOVED lines=8> */
.L_x_41879:
[----:B------:R-:W-:Y:S05]  /*cd580*/  BSYNC.RECONVERGENT B2 ;  /* 0x0000000000027941 */ /* 0x000fea0003800200 */
.L_x_41878:
        /* <DEDUP_REMOVED lines=176> */
.L_x_41881:
[----:B------:R-:W-:Y:S02]  /*ce090*/  FSEL R4, RZ, 3.37028055040000000000e+12, P0 ;  /* 0x54442d18ff047808 */ /* 0x000fe40000000000 */
[----:B------:R-:W-:-:S07]  /*ce0a0*/  FSEL R5, RZ, 2.1426990032196044922, P0 ;  /* 0x400921fbff057808 */ /* 0x000fce0000000000 */
.L_x_41882:
[----:B------:R-:W-:Y:S05]  /*ce0b0*/  BSYNC.RECONVERGENT B0 ;  /* 0x0000000000007941 */ /* 0x000fea0003800200 */
.L_x_41880:
        /* <DEDUP_REMOVED lines=10> */
.L_x_41842:
        /* <DEDUP_REMOVED lines=9> */
[----:B------:R-:W3:Y:S02]  /*ce1f0*/  DADD R2, R8, 1 ;  /* 0x3ff0000008027429 */ /* 0x000ee40000000000 */
[----:B---3--:R-:W-:Y:S01]  /*ce200*/  ISETP.GT.AND P0, PT, R3, 0xfffff, PT ;  /* 0x000fffff0300780c */ /* 0x008fe20003f04270 */
[--C-:B------:R-:W-:Y:S02]  /*ce210*/  IMAD.MOV.U32 R4, RZ, RZ, R2.reuse ;  /* 0x000000ffff047224 */ /* 0x100fe400078e0002 */
[--C-:B------:R-:W-:Y:S02]  /*ce220*/  IMAD.MOV.U32 R5, RZ, RZ, R3.reuse ;  /* 0x000000ffff057224 */ /* 0x100fe400078e0003 */
[----:B------:R-:W-:Y:S02]  /*ce230*/  IMAD.MOV.U32 R0, RZ, RZ, R3 ;  /* 0x000000ffff007224 */ /* 0x000fe400078e0003 */
[----:B------:R-:W-:-:S15]  /*ce240*/  IMAD.MOV.U32 R12, RZ, RZ, R2 ;  /* 0x000000ffff0c7224 */ /* 0x000fde00078e0002 */
[----:B------:R-:W-:-:S15]  /*ce250*/  NOP ;  /* 0x0000000000007918 */ /* 0x000fde0000000000 */
[----:B------:R-:W-:-:S15]  /*ce260*/  NOP ;  /* 0x0000000000007918 */ /* 0x000fde0000000000 */
[----:B------:R-:W-:-:S10]  /*ce270*/  NOP ;  /* 0x0000000000007918 */ /* 0x000fd40000000000 */
[----:B------:R-:W3:Y:S02]  /*ce280*/  @!P0 DMUL R4, R4, 1.80143985094819840000e+16 ;  /* 0x4350000004048828 */ /* 0x000ee40000000000 */
[----:B---3--:R-:W-:Y:S02]  /*ce290*/  @!P0 IMAD.MOV.U32 R0, RZ, RZ, R5 ;  /* 0x000000ffff008224 */ /* 0x008fe400078e0005 */
        /* <DEDUP_REMOVED lines=9> */
[----:B---3--:R-:W-:Y:S01]  /*ce330*/  IMAD.MOV.U32 R7, RZ, RZ, -0x3ff ;  /* 0xfffffc01ff077424 */ /* 0x008fe200078e00ff */
[----:B----4-:R-:W-:Y:S01]  /*ce340*/  @P1 FSEL R2, R2, RZ, P2 ;  /* 0x000000ff02021208 */ /* 0x010fe20001000000 */
        /* <DEDUP_REMOVED lines=20> */
[----:B------:R-:W3:-:S15]  /*ce490*/  DADD R2, R2, 1 ;  /* 0x3ff0000002027429 */ /* 0x000ede0000000000 */
[----:B------:R-:W-:-:S15]  /*ce4a0*/  NOP ;  /* 0x0000000000007918 */ /* 0x000fde0000000000 */
[----:B------:R-:W-:-:S15]  /*ce4b0*/  NOP ;  /* 0x0000000000007918 */ /* 0x000fde0000000000 */
[----:B------:R-:W-:-:S15]  /*ce4c0*/  NOP ;  /* 0x0000000000007918 */ /* 0x000fde0000000000 */
[----:B------:R-:W-:-:S04]  /*ce4d0*/  NOP ;  /* 0x0000000000007918 */ /* 0x000fc80000000000 */
[----:B------:R3:W-:Y:S01]  /*ce4e0*/  DADD R78, R6, -UR4 ;  /* 0x80000004064e7e29 */ /* 0x0007e20008000000 */
[----:B------:R-:W-:Y:S01]  /*ce4f0*/  UMOV UR4, 0xfefa39ef ;  /* 0xfefa39ef00047882 */ /* 0x000fe20000000000 */
[----:B---3--:R-:W3:Y:S01]  /*ce500*/  MUFU.RCP64H R7, R3 ;  /* 0x0000000300077308 */ /* 0x008ee20000001800 */
[----:B------:R-:W-:Y:S01]  /*ce510*/  IMAD.MOV.U32 R6, RZ, RZ, RZ ;  /* 0x000000ffff067224 */ /* 0x000fe200078e00ff */
[----:B------:R-:W-:-:S15]  /*ce520*/  UMOV UR5, 0x3fe62e42 ;  /* 0x3fe62e4200057882 */ /* 0x000fde0000000000 */
[----:B------:R-:W-:-:S15]  /*ce530*/  NOP ;  /* 0x0000000000007918 */ /* 0x000fde0000000000 */
[----:B------:R-:W-:-:S15]  /*ce540*/  NOP ;  /* 0x0000000000007918 */ /* 0x000fde0000000000 */
[----:B------:R-:W-:-:S15]  /*ce550*/  NOP ;  /* 0x0000000000007918 */ /* 0x000fde0000000000 */
[----:B---3--:R3:W4:Y:S02]  /*ce560*/  DFMA R12, -R2, R6, 1 ;  /* 0x3ff00000020c742b */ /* 0x0087240000000106 */
[----:B---3--:R-:W-:Y:S02]  /*ce570*/  IMAD.MOV.U32 R2, RZ, RZ, -0x748574fc ;  /* 0x8b7a8b04ff027424 */ /* 0x008fe400078e00ff */
[----:B------:R-:W-:-:S15]  /*ce580*/  IMAD.MOV.U32 R3, RZ, RZ, 0x3ed0ee25 ;  /* 0x3ed0ee25ff037424 */ /* 0x000fde00078e00ff */
        /* <DEDUP_REMOVED lines=23> */
[----:B---3--:R-:W-:Y:S01]  /*ce700*/  DFMA R80, R78, UR4, R6 ;  /* 0x000000044e507c2b */ /* 0x008fe20008000006 */
[----:B------:R-:W-:Y:S01]  /*ce710*/  UMOV UR4, 0x3ae80f1e ;  /* 0x3ae80f1e00047882 */ /* 0x000fe20000000000 */
[----:B------:R-:W-:-:S15]  /*ce720*/  UMOV UR5, 0x3eb1380b ;  /* 0x3eb1380b00057882 */ /* 0x000fde0000000000 */
[----:B------:R-:W-:-:S15]  /*ce730*/  NOP ;  /* 0x0000000000007918 */ /* 0x000fde0000000000 */
        /* <DEDUP_REMOVED lines=111> */
.L_x_41885:
[----:B------:R-:W3:Y:S01]  /*cee30*/  DADD R4, R8, 2 ;  /* 0x4000000008047429 */ /* 0x000ee20000000000 */
[----:B------:R-:W-:Y:S01]  /*cee40*/  IMAD.MOV.U32 R2, RZ, RZ, 0x1 ;  /* 0x00000001ff027424 */ /* 0x000fe200078e00ff */
[----:B---3--:R-:W3:Y:S01]  /*cee50*/  MUFU.RCP64H R3, R5 ;  /* 0x0000000500037308 */ /* 0x008ee20000001800 */
[----:B------:R-:W-:Y:S01]  /*cee60*/  FSETP.GEU.AND P1, PT, |R9|, 6.5827683646048100446e-37, PT ;  /* 0x036000000900780b */ /* 0x000fe20003f2e200 */
[----:B------:R-:W-:-:S15]  /*cee70*/  BSSY.RECONVERGENT B3, `(.L_x_41887) ;  /* 0x0000031000037945 */ /* 0x000fde0003800200 */
[----:B------:R-:W-:-:S15]  /*cee80*/  NOP ;  /* 0x0000000000007918 */ /* 0x000fde0000000000 */
[----:B------:R-:W-:-:S15]  /*cee90*/  NOP ;  /* 0x0000000000007918 */ /* 0x000fde0000000000 */
[----:B------:R-:W-:-:S15]  /*ceea0*/  NOP ;  /* 0x0000000000007918 */ /* 0x000fde0000000000 */
        /* <DEDUP_REMOVED lines=45> */
.L_x_41888:
[----:B------:R-:W-:Y:S05]  /*cf180*/  BSYNC.RECONVERGENT B3 ;  /* 0x0000000000037941 */ /* 0x000fea0003800200 */
.L_x_41887:
[----:B------:R-:W-:Y:S01]  /*cf190*/  IMAD.MOV.U32 R12, RZ, RZ, -0x314d23bc ;  /* 0xceb2dc44ff0c7424 */ /* 0x000fe200078e00ff */
[----:B------:R-:W3:Y:S01]  /*cf1a0*/  DMUL R2, R8, -R2 ;  /* 0x8000000208027228 */ /* 0x000ee20000000000 */
[----:B------:R-:W-:Y:S01]  /*cf1b0*/  IMAD.MOV.U32 R13, RZ, RZ, 0x3ed087ff ;  /* 0x3ed087ffff0d7424 */ /* 0x000fe200078e00ff */
[----:B------:R-:W-:Y:S01]  /*cf1c0*/  UMOV UR4, 0x2fbe14b5 ;  /* 0x2fbe14b500047882 */ /* 0x000fe20000000000 */
[----:B------:R-:W-:-:S15]  /*cf1d0*/  UMOV UR5, 0x3eb372fb ;  /* 0x3eb372fb00057882 */ /* 0x000fde0000000000 */
[----:B------:R-:W-:-:S15]  /*cf1e0*/  NOP ;  /* 0x0000000000007918 */ /* 0x000fde0000000000 */
[----:B------:R-:W-:-:S15]  /*cf1f0*/  NOP ;  /* 0x0000000000007918 */ /* 0x000fde0000000000 */
[----:B------:R-:W-:-:S15]  /*cf200*/  NOP ;  /* 0x0000000000007918 */ /* 0x000fde0000000000 */
[----:B------:R-:W-:-:S01]  /*cf210*/  NOP ;  /* 0x0000000000007918 */ /* 0x000fc20000000000 */
[----:B---3--:R-:W3:-:S15]  /*cf220*/  DADD R4, R8, R2 ;  /* 0x0000000008047229 */ /* 0x008ede0000000002 */
        /* <DEDUP_REMOVED lines=9> */
[----:B---3--:R-:W3:Y:S01]  /*cf2c0*/  DFMA R12, R6, UR4, R12 ;  /* 0x00000004060c7c2b */ /* 0x008ee2000800000c */
        /* <DEDUP_REMOVED lines=41> */
[----:B---3--:R-:W3:-:S15]  /*cf560*/  DFMA R12, R6, R12, UR4 ;  /* 0x00000004060c7e2b */ /* 0x008ede000800000c */
        /* <DEDUP_REMOVED lines=14> */
[----:B---3--:R3:W4:Y:S02]  /*cf650*/  DADD R2, R8, R2 ;  /* 0x0000000008027229 */ /* 0x0087240000000002 */
.L_x_41886:
[----:B------:R-:W-:Y:S05]  /*cf660*/  BSYNC.RECONVERGENT B2 ;  /* 0x0000000000027941 */ /* 0x000fea0003800200 */
.L_x_41884:
        /* <DEDUP_REMOVED lines=154> */
[----:B---3--:R-:W3:Y:S02]  /*d0010*/  @!P2 DADD R8, -RZ, -R4 ;  /* 0x00000000ff08a229 */ /* 0x008ee40000000904 */
[----:B---3--:R-:W-:Y:S01]  /*d0020*/  @!P2 FSEL R4, R4, R8, !P0 ;  /* 0x000000080404a208 */ /* 0x008fe20004000000 */
[----:B------:R-:W-:Y:S01]  /*d0030*/  @!P2 IMAD.MOV.U32 R8, RZ, RZ, 0x54442d18 ;  /* 0x54442d18ff08a424 */ /* 0x000fe200078e00ff */
[----:B------:R-:W-:Y:S01]  /*d0040*/  @!P2 FSEL R5, R5, R9, !P0 ;  /* 0x000000090505a208 */ /* 0x000fe20004000000 */
[----:B------:R-:W-:-:S15]  /*d0050*/  @!P2 IMAD.MOV.U32 R9, RZ, RZ, 0x3ff921fb ;  /* 0x3ff921fbff09a424 */ /* 0x000fde00078e00ff */
[----:B------:R-:W-:-:S15]  /*d0060*/  NOP ;  /* 0x0000000000007918 */ /* 0x000fde0000000000 */
[----:B------:R-:W-:-:S15]  /*d0070*/  NOP ;  /* 0x0000000000007918 */ /* 0x000fde0000000000 */
[----:B------:R-:W-:-:S14]  /*d0080*/  NOP ;  /* 0x0000000000007918 */ /* 0x000fdc0000000000 */
[----:B------:R3:W-:Y:S02]  /*d0090*/  @!P2 DADD R6, R4, R8 ;  /* 0x000000000406a229 */ /* 0x0007e40000000008 */
[----:B---3--:R-:W-:Y:S01]  /*d00a0*/  IMAD.MOV.U32 R4, RZ, RZ, 0x4002d97c ;  /* 0x4002d97cff047424 */ /* 0x008fe200078e00ff */
[----:B------:R-:W-:-:S04]  /*d00b0*/  FSEL R5, R0, 3.37028055040000000000e+12, !P0 ;  /* 0x54442d1800057808 */ /* 0x000fc80004000000 */
[----:B------:R-:W-:-:S15]  /*d00c0*/  FSEL R9, R4, 1.8213495016098022461, !P0 ;  /* 0x3fe921fb04097808 */ /* 0x000fde0004000000 */
[----:B------:R-:W-:-:S15]  /*d00d0*/  NOP ;  /* 0x0000000000007918 */ /* 0x000fde0000000000 */
[----:B------:R-:W-:-:S15]  /*d00e0*/  NOP ;  /* 0x0000000000007918 */ /* 0x000fde0000000000 */
[----:B------:R-:W-:-:S12]  /*d00f0*/  NOP ;  /* 0x0000000000007918 */ /* 0x000fd80000000000 */
[----:B------:R-:W3:Y:S02]  /*d0100*/  DSETP.NEU.AND P3, PT, |R16|, |R18|, PT ;  /* 0x400000121000722a */ /* 0x000ee40003f6d200 */
[----:B---3--:R-:W-:Y:S02]  /*d0110*/  FSEL R7, R9, R7, !P3 ;  /* 0x0000000709077208 */ /* 0x008fe40005800000 */
[----:B------:R-:W-:-:S15]  /*d0120*/  FSEL R5, R5, R6, !P3 ;  /* 0x0000000605057208 */ /* 0x000fde0005800000 */
[----:B------:R-:W-:-:S15]  /*d0130*/  NOP ;  /* 0x0000000000007918 */ /* 0x000fde0000000000 */
[----:B------:R-:W-:-:S15]  /*d0140*/  NOP ;  /* 0x0000000000007918 */ /* 0x000fde0000000000 */
[----:B------:R-:W-:-:S15]  /*d0150*/  NOP ;  /* 0x0000000000007918 */ /* 0x000fde0000000000 */
[----:B------:R3:W5:Y:S02]  /*d0160*/  DADD R10, |R16|, |R18| ;  /* 0x00000000100a7229 */ /* 0x0007640000000612 */
[----:B---3--:R-:W-:-:S15]  /*d0170*/  LOP3.LUT R19, R7, 0x80000000, R19, 0xb8, !PT ;  /* 0x8000000007137812 */ /* 0x008fde00078eb813 */
[----:B------:R-:W-:-:S15]  /*d0180*/  NOP ;  /* 0x0000000000007918 */ /* 0x000fde0000000000 */
[----:B------:R-:W-:-:S15]  /*d0190*/  NOP ;  /* 0x0000000000007918 */ /* 0x000fde0000000000 */
[----:B------:R-:W-:-:S15]  /*d01a0*/  NOP ;  /* 0x0000000000007918 */ /* 0x000fde0000000000 */
[----:B------:R-:W-:-:S02]  /*d01b0*/  NOP ;  /* 0x0000000000007918 */ /* 0x000fc40000000000 */
[----:B-----5:R-:W3:Y:S02]  /*d01c0*/  DSETP.NAN.AND P4, PT, R10, R10, PT ;  /* 0x0000000a0a00722a */ /* 0x020ee40003f88000 */
[----:B---3--:R-:W-:Y:S02]  /*d01d0*/  FSEL R4, R10, R5, P4 ;  /* 0x000000050a047208 */ /* 0x008fe40002000000 */
[----:B------:R-:W-:-:S15]  /*d01e0*/  FSEL R5, R11, R19, P4 ;  /* 0x000000130b057208 */ /* 0x000fde0002000000 */
[----:B------:R-:W-:-:S15]  /*d01f0*/  NOP ;  /* 0x0000000000007918 */ /* 0x000fde0000000000 */
[----:B------:R-:W-:-:S15]  /*d0200*/  NOP ;  /* 0x0000000000007918 */ /* 0x000fde0000000000 */
[----:B------:R-:W-:-:S15]  /*d0210*/  NOP ;  /* 0x0000000000007918 */ /* 0x000fde0000000000 */
[----:B----4-:R3:W4:Y:S02]  /*d0220*/  DMUL R8, R2, 0.5 ;  /* 0x3fe0000002087828 */ /* 0x0107240000000000 */
[----:B---34-:R-:W-:Y:S05]  /*d0230*/  BRA `(.L_x_41855) ;  /* 0x0000005000c07947 */ /* 0x018fea0003800000 */
.L_x_41883:
[----:B------:R-:W-:Y:S01]  /*d0240*/  IMAD.MOV.U32 R6, RZ, RZ, -0x2449a4b7 ;  /* 0xdbb65b49ff067424 */ /* 0x000fe200078e00ff */
[----:B------:R-:W-:Y:S01]  /*d0250*/  UMOV UR4, 0x2a25ff7e ;  /* 0x2a25ff7e00047882 */ /* 0x000fe20000000000 */
[----:B------:R-:W-:Y:S01]  /*d0260*/  IMAD.MOV.U32 R7, RZ, RZ, 0x3f2d3b63 ;  /* 0x3f2d3b63ff077424 */ /* 0x000fe200078e00ff */
[----:B------:R-:W-:Y:S01]  /*d0270*/  UMOV UR5, 0x3ef53e1d ;  /* 0x3ef53e1d00057882 */ /* 0x000fe20000000000 */
[----:B------:R-:W3:Y:S01]  /*d0280*/  DMUL R4, R10, R10 ;  /* 0x0000000a0a047228 */ /* 0x000ee20000000000 */
[----:B------:R-:W-:Y:S01]  /*d0290*/  ISETP.GE.AND P2, PT, R17, RZ, PT ;  /* 0x000000ff1100720c */ /* 0x000fe20003f46270 */
[----:B------:R-:W-:-:S03]  /*d02a0*/  IMAD.MOV.U32 R0, RZ, RZ, 0x7f3321d2 ;  /* 0x7f3321d2ff007424 */ /* 0x000fc600078e00ff */
        /* <DEDUP_REMOVED lines=142> */
[----:B------:R-:W-:-:S04]  /*d0b90*/  @!P1 PLOP3.LUT P0, PT, P2, PT, PT, 0x80, 0x8 ;  /* 0x000000000008981c */ /* 0x000fc8000170f070 */
[----:B------:R-:W-:-:S15]  /*d0ba0*/  FSEL R13, R0, 3.37028055040000000000e+12, !P0 ;  /* 0x54442d18000d7808 */ /* 0x000fde0004000000 */
[----:B------:R-:W-:-:S15]  /*d0bb0*/  NOP ;  /* 0x0000000000007918 */ /* 0x000fde0000000000 */
[----:B------:R-:W-:-:S15]  /*d0bc0*/  NOP ;  /* 0x0000000000007918 */ /* 0x000fde0000000000 */
[----:B------:R-:W-:-:S09]  /*d0bd0*/  NOP ;  /* 0x0000000000007918 */ /* 0x000fd20000000000 */
        /* <DEDUP_REMOVED lines=9> */
[----:B---3--:R-:W-:-:S05]  /*d0c70*/  IMAD.MOV.U32 R6, RZ, RZ, 0x4002d97c ;  /* 0x4002d97cff067424 */ /* 0x008fca00078e00ff */
        /* <DEDUP_REMOVED lines=10> */
[----:B------:R3:W4:Y:S02]  /*d0d20*/  DADD R2, |R16|, |R18| ;  /* 0x0000000010027229 */ /* 0x0007240000000612 */
[----:B---3--:R-:W-:-:S15]  /*d0d30*/  LOP3.LUT R19, R7, 0x80000000, R19, 0xb8, !PT ;  /* 0x8000000007137812 */ /* 0x008fde00078eb813 */
        /* <DEDUP_REMOVED lines=9> */
[----:B----4-:R-:W3:Y:S02]  /*d0dd0*/  DSETP.NAN.AND P1, PT, R2, R2, PT ;  /* 0x000000020200722a */ /* 0x010ee40003f28000 */
[----:B---3--:R-:W-:Y:S02]  /*d0de0*/  FSEL R4, R2, R5, P1 ;  /* 0x0000000502047208 */ /* 0x008fe40000800000 */
[----:B------:R-:W-:-:S15]  /*d0df0*/  FSEL R5, R3, R19, P1 ;  /* 0x0000001303057208 */ /* 0x000fde0000800000 */
[----:B------:R-:W-:-:S15]  /*d0e00*/  NOP ;  /* 0x0000000000007918 */ /* 0x000fde0000000000 */
[----:B------:R-:W-:-:S15]  /*d0e10*/  NOP ;  /* 0x0000000000007918 */ /* 0x000fde0000000000 */
[----:B------:R-:W-:-:S15]  /*d0e20*/  NOP ;  /* 0x0000000000007918 */ /* 0x000fde0000000000 */
[----:B------:R3:W4:Y:S02]  /*d0e30*/  DMUL R8, R10, R8 ;  /* 0x000000080a087228 */ /* 0x0007240000000000 */
[----:B---34-:R-:W-:Y:S05]  /*d0e40*/  BRA `(.L_x_41855) ;  /* 0x0000004400bc7947 */ /* 0x018fea0003800000 */
.L_x_41841:
[----:B------:R-:W3:Y:S01]  /*d0e50*/  MUFU.RCP64H R3, 2.718280792236328125 ;  /* 0x4005bf0a00037908 */ /* 0x000ee20000001800 */
[----:B------:R-:W-:Y:S01]  /*d0e60*/  IMAD.MOV.U32 R4, RZ, RZ, -0x74eba897 ;  /* 0x8b145769ff047424 */ /* 0x000fe200078e00ff */
[----:B------:R-:W-:Y:S01]  /*d0e70*/  FSETP.GEU.AND P2, PT, |R17|, 6.5827683646048100446e-37, PT ;  /* 0x036000001100780b */ /* 0x000fe20003f4e200 */
[----:B------:R-:W-:Y:S01]  /*d0e80*/  IMAD.MOV.U32 R5, RZ, RZ, 0x4005bf0a ;  /* 0x4005bf0aff057424 */ /* 0x000fe200078e00ff */
[----:B------:R-:W-:Y:S01]  /*d0e90*/  BSSY.RECONVERGENT B2, `(.L_x_41889) ;  /* 0x0000031000027945 */ /* 0x000fe20003800200 */
[----:B------:R-:W-:-:S06]  /*d0ea0*/  IMAD.MOV.U32 R2, RZ, RZ, 0x1 ;  /* 0x00000001ff027424 */ /* 0x000fcc00078e00ff */
[----:B---3--:R-:W3:-:S15]  /*d0eb0*/  DFMA R6, R2, -R4, 1 ;  /* 0x3ff000000206742b */ /* 0x008ede0000000804 */
        /* <DEDUP_REMOVED lines=29> */
[----:B---3--:R-:W3:-:S15]  /*d1090*/  DFMA R2, R8, -R4, R16 ;  /* 0x800000040802722b */ /* 0x008ede0000000010 */
[----:B------:R-:W-:-:S15]  /*d10a0*/  NOP ;  /* 0x0000000000007918 */ /* 0x000fde0000000000 */
[----:B------:R-:W-:-:S15]  /*d10b0*/  NOP ;  /* 0x0000000000007918 */ /* 0x000fde0000000000 */
[----:B------:R-:W-:-:S15]  /*d10c0*/  NOP ;  /* 0x0000000000007918 */ /* 0x000fde0000000000 */
[----:B------:R-:W-:-:S04]  /*d10d0*/  NOP ;  /* 0x0000000000007918 */ /* 0x000fc80000000000 */
[----:B---3--:R-:W3:Y:S02]  /*d10e0*/  DFMA R8, R6, R2, R8 ;  /* 0x000000020608722b */ /* 0x008ee40000000008 */
[----:B---3--:R-:W-:-:S05]  /*d10f0*/  FFMA R0, RZ, 2.0897850990295410156, R9 ;  /* 0x4005bf0aff007823 */ /* 0x008fca0000000009 */
[----:B------:R-:W-:-:S13]  /*d1100*/  FSETP.GT.AND P0, PT, |R0|, 1.469367938527859385e-39, PT ;  /* 0x001000000000780b */ /* 0x000fda0003f04200 */
[----:B------:R-:W-:Y:S05]  /*d1110*/  @P0 BRA P2, `(.L_x_41890) ;  /* 0x0000000000200947 */ /* 0x000fea0001000000 */
[----:B------:R-:W-:Y:S01]  /*d1120*/  IMAD.MOV.U32 R0, RZ, RZ, R16 ;  /* 0x000000ffff007224 */ /* 0x000fe200078e0010 */
[----:B------:R-:W-:Y:S01]  /*d1130*/  MOV R4, 0xd1180 ;  /* 0x000d118000047802 */ /* 0x000fe20000000f00 */
[----:B------:R-:W-:Y:S02]  /*d1140*/  IMAD.MOV.U32 R5, RZ, RZ, R17 ;  /* 0x000000ffff057224 */ /* 0x000fe400078e0011 */
[----:B------:R-:W-:Y:S02]  /*d1150*/  IMAD.MOV.U32 R2, RZ, RZ, -0x74eba897 ;  /* 0x8b145769ff027424 */ /* 0x000fe400078e00ff */
[----:B------:R-:W-:-:S07]  /*d1160*/  IMAD.MOV.U32 R3, RZ, RZ, 0x4005bf0a ;  /* 0x4005bf0aff037424 */ /* 0x000fce00078e00ff */
[----:B012---:R-:W-:Y:S05]  /*d1170*/  CALL.REL.NOINC `($__internal_76_$__cuda_sm20_div_rn_f64_full) ;  /* 0x000008a800607944 */ /* 0x007fea0003c00000 */
[----:B------:R-:W-:Y:S02]  /*d1180*/  IMAD.MOV.U32 R8, RZ, RZ, R2 ;  /* 0x000000ffff087224 */ /* 0x000fe400078e0002 */
[----:B------:R-:W-:-:S07]  /*d1190*/  IMAD.MOV.U32 R9, RZ, RZ, R3 ;  /* 0x000000ffff097224 */ /* 0x000fce00078e0003 */
.L_x_41890:
[----:B------:R-:W-:Y:S05]  /*d11a0*/  BSYNC.RECONVERGENT B2 ;  /* 0x0000000000027941 */ /* 0x000fea0003800200 */
.L_x_41889:
        /* <DEDUP_REMOVED lines=51> */
.L_x_41892:
[----:B------:R-:W-:Y:S05]  /*d14e0*/  BSYNC.RECONVERGENT B2 ;  /* 0x0000000000027941 */ /* 0x000fea0003800200 */
.L_x_41891:
[----:B------:R-:W3:Y:S01]  /*d14f0*/  MUFU.RCP64H R5, R13 ;  /* 0x0000000d00057308 */ /* 0x000ee20000001800 */
        /* <DEDUP_REMOVED lines=28> */
[----:B---3--:R3:W0:Y:S02]  /*d16c0*/  DFMA R6, R4, R6, R4 ;  /* 0x000000060406722b */ /* 0x0086240000000004 */
[----:B---3--:R-:W-:Y:S02]  /*d16d0*/  SEL R4, R2, R8, P0 ;  /* 0x0000000802047207 */ /* 0x008fe40000000000 */
        /* <DEDUP_REMOVED lines=46> */
[----:B-1----:R-:W0:-:S15]  /*d19c0*/  DFMA R76, -R12, R2, R10 ;  /* 0x000000020c4c722b */ /* 0x002e1e000000010a */
        /* <DEDUP_REMOVED lines=255> */
.L_x_41894:
[----:B------:R-:W-:Y:S05]  /*d29c0*/  BSYNC.RECONVERGENT B0 ;  /* 0x0000000000007941 */ /* 0x000fea0003800200 */
.L_x_41893:
        /* <DEDUP_REMOVED lines=8> */
.L_x_41896:
[----:B------:R-:W-:Y:S05]  /*d2a50*/  BSYNC.RECONVERGENT B2 ;  /* 0x0000000000027941 */ /* 0x000fea0003800200 */
.L_x_41895:
        /* <DEDUP_REMOVED lines=176> */
.L_x_41898:
[----:B------:R-:W-:Y:S02]  /*d3560*/  FSEL R4, RZ, 3.37028055040000000000e+12, P0 ;  /* 0x54442d18ff047808 */ /* 0x000fe40000000000 */
[----:B------:R-:W-:-:S07]  /*d3570*/  FSEL R5, RZ, 2.1426990032196044922, P0 ;  /* 0x400921fbff057808 */ /* 0x000fce0000000000 */
.L_x_41899:
[----:B------:R-:W-:Y:S05]  /*d3580*/  BSYNC.RECONVERGENT B0 ;  /* 0x0000000000007941 */ /* 0x000fea0003800200 */
.L_x_41897:
        /* <DEDUP_REMOVED lines=12> */
[----:B-1----:R-:W3:Y:S02]  /*d3650*/  DADD R8, R8, 1 ;  /* 0x3ff0000008087429 */ /* 0x002ee40000000000 */
[----:B---3--:R-:W-:Y:S05]  /*d3660*/  BRA `(.L_x_41855) ;  /* 0x0000001c00b47947 */ /* 0x008fea0003800000 */
.L_x_41840:
        /* <DEDUP_REMOVED lines=21> */
[----:B0-----:R-:W0:Y:S02]  /*d37c0*/  DADD R14, -RZ, |R16| ;  /* 0x00000000ff0e7229 */ /* 0x001e240000000510 */
        /* <DEDUP_REMOVED lines=41> */
[----:B-1----:R-:W-:Y:S01]  /*d3a60*/  IMAD.MOV.U32 R76, RZ, RZ, R6 ;  /* 0x000000ffff4c7224 */ /* 0x002fe200078e0006 */
        /* <DEDUP_REMOVED lines=232> */
.L_x_41901:
[----:B------:R-:W-:Y:S05]  /*d48f0*/  BSYNC.RECONVERGENT B0 ;  /* 0x0000000000007941 */ /* 0x000fea0003800200 */
.L_x_41900:
[----:B------:R-:W-:Y:S04]  /*d4900*/  BSSY.RECONVERGENT B2, `(.L_x_41902) ;  /* 0x0000007000027945 */ /* 0x000fe80003800200 */
[----:B------:R-:W-:Y:S05]  /*d4910*/  @P4 BRA P5, `(.L_x_41903) ;  /* 0x0000000000144947 */ /* 0x000fea0002800000 */
[----:B------:R-:W-:Y:S01]  /*d4920*/  IMAD.MOV.U32 R0, RZ, RZ, R4 ;  /* 0x000000ffff007224 */ /* 0x000fe200078e0004 */
[----:B------:R-:W-:Y:S01]  /*d4930*/  MOV R4, 0xd4970 ;  /* 0x000d497000047802 */ /* 0x000fe20000000f00 */
[----:B------:R-:W-:Y:S02]  /*d4940*/  IMAD.MOV.U32 R2, RZ, RZ, R10 ;  /* 0x000000ffff027224 */ /* 0x000fe400078e000a */
[----:B------:R-:W-:-:S07]  /*d4950*/  IMAD.MOV.U32 R3, RZ, RZ, R11 ;  /* 0x000000ffff037224 */ /* 0x000fce00078e000b */
[----:B012---:R-:W-:Y:S05]  /*d4960*/  CALL.REL.NOINC `($__internal_76_$__cuda_sm20_div_rn_f64_full) ;  /* 0x0000087000647944 */ /* 0x007fea0003c00000 */
.L_x_41903:
[----:B------:R-:W-:Y:S05]  /*d4970*/  BSYNC.RECONVERGENT B2 ;  /* 0x0000000000027941 */ /* 0x000fea0003800200 */
.L_x_41902:
        /* <DEDUP_REMOVED lines=176> */
.L_x_41905:
[----:B------:R-:W-:Y:S02]  /*d5480*/  FSEL R4, RZ, 3.37028055040000000000e+12, P0 ;  /* 0x54442d18ff047808 */ /* 0x000fe40000000000 */
[----:B------:R-:W-:-:S07]  /*d5490*/  FSEL R5, RZ, 2.1426990032196044922, P0 ;  /* 0x400921fbff057808 */ /* 0x000fce0000000000 */
.L_x_41906:
[----:B------:R-:W-:Y:S05]  /*d54a0*/  BSYNC.RECONVERGENT B0 ;  /* 0x0000000000007941 */ /* 0x000fea0003800200 */
.L_x_41904:
        /* <DEDUP_REMOVED lines=9> */
.L_x_41855:
[----:B------:R-:W-:Y:S05]  /*d5540*/  BSYNC.RECONVERGENT B1 ;  /* 0x0000000000017941 */ /* 0x000fea0003800200 */
.L_x_41839:
        /* <DEDUP_REMOVED lines=17> */
[----:B------:R1:W3:Y:S02]  /*d5660*/  DFMA R8, R44, R8, -R2 ;  /* 0x000000082c08722b */ /* 0x0002e40000000802 */
[----:B-1-3--:R-:W-:Y:S05]  /*d5670*/  @!P0 BRA `(.L_x_41908) ;  /* 0x0000004000288947 */ /* 0x00afea0003800000 */
        /* <DEDUP_REMOVED lines=31> */
[----:B-1----:R1:W3:Y:S01]  /*d5870*/  DFMA R4, R2, -UR4, R4 ;  /* 0x8000000402047c2b */ /* 0x0022e20008000004 */
[----:B------:R-:W-:Y:S01]  /*d5880*/  UMOV UR4, 0x69ce2bdf ;  /* 0x69ce2bdf00047882 */ /* 0x000fe20000000000 */
[----:B-1----:R-:W-:Y:S01]  /*d5890*/  IMAD.MOV.U32 R2, RZ, RZ, -0x35dec16 ;  /* 0xfca213eaff027424 */ /* 0x002fe200078e00ff */
[----:B------:R-:W-:Y:S01]  /*d58a0*/  UMOV UR5, 0x3e5ade15 ;  /* 0x3e5ade1500057882 */ /* 0x000fe20000000000 */
[----:B------:R-:W-:-:S15]  /*d58b0*/  IMAD.MOV.U32 R3, RZ, RZ, 0x3e928af3 ;  /* 0x3e928af3ff037424 */ /* 0x000fde00078e00ff */
[----:B------:R-:W-:-:S15]  /*d58c0*/  NOP ;  /* 0x0000000000007918 */ /* 0x000fde0000000000 */
[----:B------:R-:W-:-:S15]  /*d58d0*/  NOP ;  /* 0x0000000000007918 */ /* 0x000fde0000000000 */
[----:B------:R-:W-:-:S15]  /*d58e0*/  NOP ;  /* 0x0000000000007918 */ /* 0x000fde0000000000 */
[----:B---3--:R-:W1:Y:S01]  /*d58f0*/  DFMA R2, R4, UR4, R2 ;  /* 0x0000000404027c2b */ /* 0x008e620008000002 */
        /* <DEDUP_REMOVED lines=85> */
[----:B------:R1:W3:Y:S02]  /*d5e50*/  @!P0 DMUL R16, R2, R4 ;  /* 0x0000000402108228 */ /* 0x0002e40000000000 */
.L_x_41913:
[----:B------:R-:W-:Y:S05]  /*d5e60*/  BSYNC.RECONVERGENT B0 ;  /* 0x0000000000007941 */ /* 0x000fea0003800200 */
.L_x_41912:
        /* <DEDUP_REMOVED lines=42> */
[----:B-1----:R1:W4:Y:S02]  /*d6110*/  DFMA R6, R4, -UR4, R6 ;  /* 0x8000000404067c2b */ /* 0x0023240008000006 */
[----:B-1--4-:R-:W-:Y:S05]  /*d6120*/  @!P0 BRA `(.L_x_41917) ;  /* 0x0000000000148947 */ /* 0x012fea0003800000 */
[----:B------:R-:W-:Y:S01]  /*d6130*/  IMAD.MOV.U32 R6, RZ, RZ, R46 ;  /* 0x000000ffff067224 */ /* 0x000fe200078e002e */
[----:B0-----:R-:W-:Y:S01]  /*d6140*/  MOV R14, 0xd6170 ;  /* 0x000d6170000e7802 */ /* 0x001fe20000000f00 */
[----:B------:R-:W-:-:S07]  /*d6150*/  IMAD.MOV.U32 R13, RZ, RZ, R47 ;  /* 0x000000ffff0d7224 */ /* 0x000fce00078e002f */
[----:B--23--:R-:W-:Y:S05]  /*d6160*/  CALL.REL.NOINC `($_ZN2at6native29vectorized_elementwise_kernelILi2EZZZNS0_50_GLOBAL__N__2680c7bb_12_PowKernel_cu_7dd49032_317024pow_tensor_tensor_kernelERNS_18TensorIteratorBaseEENKUlvE_clEvENKUlvE6_clEvEUlN3c107complexIdEES9_E_St5arrayIPcLm3EEEEviT0_T1_$__internal_trig_reduction_slowpathd) ;  /* 0x0000086000907944 */ /* 0x00cfea0003c00000 */
[----:B------:R-:W-:-:S07]  /*d6170*/  IMAD.MOV.U32 R2, RZ, RZ, R4 ;  /* 0x000000ffff027224 */ /* 0x000fce00078e0004 */
.L_x_41917:
[----:B------:R-:W-:Y:S05]  /*d6180*/  BSYNC.RECONVERGENT B4 ;  /* 0x0000000000047941 */ /* 0x000fea0003800200 */
.L_x_41916:
[----:B------:R-:W-:Y:S01]  /*d6190*/  VIADD R0, R2, 0x1 ;  /* 0x0000000102007836 */ /* 0x000fe20000000000 */
[----:B------:R-:W-:Y:S06]  /*d61a0*/  BRA `(.L_x_41918) ;  /* 0x0000000000087947 */ /* 0x000fec0003800000 */
.L_x_41915:
[----:B------:R4:W0:Y:S02]  /*d61b0*/  DMUL R6, RZ, R46 ;  /* 0x0000002eff067228 */ /* 0x0008240000000000 */
[----:B0---4-:R-:W-:-:S07]  /*d61c0*/  IMAD.MOV.U32 R0, RZ, RZ, 0x1 ;  /* 0x00000001ff007424 */ /* 0x011fce00078e00ff */
.L_x_41918:
[----:B------:R-:W-:Y:S05]  /*d61d0*/  BSYNC.RECONVERGENT B3 ;  /* 0x0000000000037941 */ /* 0x000fea0003800200 */
.L_x_41914:
[----:B------:R-:W4:Y:S01]  /*d61e0*/  LDCU.64 UR4, c[0x4][0x1b0] ;  /* 0x01003600ff0477ac */ /* 0x000f220008000a00 */
[----:B-1----:R-:W-:-:S05]  /*d61f0*/  IMAD.SHL.U32 R2, R0, 0x40, RZ ;  /* 0x0000004000027824 */ /* 0x002fca00078e00ff */
[----:B------:R-:W-:-:S04]  /*d6200*/  LOP3.LUT R2, R2, 0x40, RZ, 0xc0, !PT ;  /* 0x0000004002027812 */ /* 0x000fc800078ec0ff */
[----:B----4-:R-:W-:-:S05]  /*d6210*/  IADD3 R2, P0, PT, R2, UR4, RZ ;  /* 0x0000000402027c10 */ /* 0x010fca000ff1e0ff */
[----:B------:R-:W-:-:S05]  /*d6220*/  IMAD.X R3, RZ, RZ, UR5, P0 ;  /* 0x00000005ff037e24 */ /* 0x000fca00080e06ff */
[----:B------:R-:W4:Y:S04]  /*d6230*/  LDG.E.128.CONSTANT R8, desc[UR8][R2.64] ;  /* 0x0000000802087981 */ /* 0x000f28000c1e9d00 */
[----:B0-----:R-:W5:Y:S04]  /*d6240*/  LDG.E.128.CONSTANT R12, desc[UR8][R2.64+0x10] ;  /* 0x00001008020c7981 */ /* 0x001f68000c1e9d00 */
        /* <DEDUP_REMOVED lines=105> */
[----:B---3--:R-:W-:Y:S05]  /*d68e0*/  CALL.REL.NOINC `($_ZN2at6native29vectorized_elementwise_kernelILi2EZZZNS0_50_GLOBAL__N__2680c7bb_12_PowKernel_cu_7dd49032_317024pow_tensor_tensor_kernelERNS_18TensorIteratorBaseEENKUlvE_clEvENKUlvE6_clEvEUlN3c107complexIdEES9_E_St5arrayIPcLm3EEEEviT0_T1_$__internal_trig_reduction_slowpathd) ;  /* 0x0000085800b07944 */ /* 0x008fea0003c00000 */
[----:B------:R-:W-:Y:S02]  /*d68f0*/  IMAD.MOV.U32 R0, RZ, RZ, R4 ;  /* 0x000000ffff007224 */ /* 0x000fe400078e0004 */
[----:B------:R-:W-:Y:S02]  /*d6900*/  IMAD.MOV.U32 R2, RZ, RZ, R6 ;  /* 0x000000ffff027224 */ /* 0x000fe400078e0006 */
[----:B------:R-:W-:Y:S01]  /*d6910*/  IMAD.MOV.U32 R3, RZ, RZ, R7 ;  /* 0x000000ffff037224 */ /* 0x000fe200078e0007 */
[----:B------:R-:W-:Y:S06]  /*d6920*/  BRA `(.L_x_41921) ;  /* 0x0000000000087947 */ /* 0x000fec0003800000 */
.L_x_41920:
[----:B------:R0:W1:Y:S02]  /*d6930*/  DMUL R2, RZ, R46 ;  /* 0x0000002eff027228 */ /* 0x0000640000000000 */
[----:B01----:R-:W-:-:S07]  /*d6940*/  IMAD.MOV.U32 R0, RZ, RZ, RZ ;  /* 0x000000ffff007224 */ /* 0x003fce00078e00ff */
.L_x_41921:
[----:B------:R-:W-:Y:S05]  /*d6950*/  BSYNC.RECONVERGENT B3 ;  /* 0x0000000000037941 */ /* 0x000fea0003800200 */
.L_x_41919:
        /* <DEDUP_REMOVED lines=73> */
.L_x_41911:
        /* <DEDUP_REMOVED lines=125> */
.L_x_41924:
[----:B------:R-:W-:Y:S05]  /*d75c0*/  BSYNC.RECONVERGENT B0 ;  /* 0x0000000000007941 */ /* 0x000fea0003800200 */
.L_x_41923:
[C---:B---3--:R-:W-:Y:S01]  /*d75d0*/  LEA.HI R0, R19.reuse, 0xffffff09, RZ, 0xc ;  /* 0xffffff0913007811 */ /* 0x048fe200078f60ff */
[----:B------:R-:W3:Y:S01]  /*d75e0*/  DSETP.NEU.AND P0, PT, |R46|, +INF , PT ;  /* 0x7ff000002e00742a */ /* 0x000ee20003f0d200 */
        /* <DEDUP_REMOVED lines=60> */
.L_x_41928:
[----:B------:R-:W-:Y:S05]  /*d79b0*/  BSYNC.RECONVERGENT B4 ;  /* 0x0000000000047941 */ /* 0x000fea0003800200 */
.L_x_41927:
[----:B------:R-:W-:Y:S01]  /*d79c0*/  VIADD R0, R4, 0x1 ;  /* 0x0000000104007836 */ /* 0x000fe20000000000 */
[----:B------:R-:W-:Y:S06]  /*d79d0*/  BRA `(.L_x_41929) ;  /* 0x0000000000087947 */ /* 0x000fec0003800000 */
.L_x_41926:
[----:B------:R1:W3:Y:S02]  /*d79e0*/  DMUL R2, RZ, R46 ;  /* 0x0000002eff027228 */ /* 0x0002e40000000000 */
[----:B-1-3--:R-:W-:-:S07]  /*d79f0*/  IMAD.MOV.U32 R0, RZ, RZ, 0x1 ;  /* 0x00000001ff007424 */ /* 0x00afce00078e00ff */
.L_x_41929:
[----:B------:R-:W-:Y:S05]  /*d7a00*/  BSYNC.RECONVERGENT B3 ;  /* 0x0000000000037941 */ /* 0x000fea0003800200 */
.L_x_41925:
[----:B------:R-:W1:Y:S01]  /*d7a10*/  LDCU.64 UR4, c[0x4][0x1b0] ;  /* 0x01003600ff0477ac */ /* 0x000e620008000a00 */
[----:B------:R-:W-:-:S05]  /*d7a20*/  IMAD.SHL.U32 R4, R0, 0x40, RZ ;  /* 0x0000004000047824 */ /* 0x000fca00078e00ff */
[----:B------:R-:W-:-:S04]  /*d7a30*/  LOP3.LUT R4, R4, 0x40, RZ, 0xc0, !PT ;  /* 0x0000004004047812 */ /* 0x000fc800078ec0ff */
[----:B-1----:R-:W-:-:S05]  /*d7a40*/  IADD3 R12, P0, PT, R4, UR4, RZ ;  /* 0x00000004040c7c10 */ /* 0x002fca000ff1e0ff */
[----:B------:R-:W-:-:S05]  /*d7a50*/  IMAD.X R13, RZ, RZ, UR5, P0 ;  /* 0x00000005ff0d7e24 */ /* 0x000fca00080e06ff */
[----:B------:R-:W3:Y:S04]  /*d7a60*/  LDG.E.128.CONSTANT R80, desc[UR8][R12.64] ;  /* 0x000000080c507981 */ /* 0x000ee8000c1e9d00 */
[----:B------:R-:W4:Y:S04]  /*d7a70*/  LDG.E.128.CONSTANT R8, desc[UR8][R12.64+0x10] ;  /* 0x000010080c087981 */ /* 0x000f28000c1e9d00 */
[----:B------:R-:W5:Y:S01]  /*d7a80*/  LDG.E.128.CONSTANT R4, desc[UR8][R12.64+0x20] ;  /* 0x000020080c047981 */ /* 0x000f62000c1e9d00 */
[----:B------:R-:W-:Y:S01]  /*d7a90*/  LOP3.LUT R44, R0, 0x1, RZ, 0xc0, !PT ;  /* 0x00000001002c7812 */ /* 0x000fe200078ec0ff */
[----:B------:R-:W-:Y:S01]  /*d7aa0*/  IMAD.MOV.U32 R45, RZ, RZ, 0x3da8ff83 ;  /* 0x3da8ff83ff2d7424 */ /* 0x000fe200078e00ff */
[----:B0-----:R-:W3:Y:S01]  /*d7ab0*/  DMUL R14, R2, R2 ;  /* 0x00000002020e7228 */ /* 0x001ee20000000000 */
        /* <DEDUP_REMOVED lines=114> */
[----:B------:R-:W-:Y:S01]  /*d81e0*/  IMAD.MOV.U32 R3, RZ, RZ, R7 ;  /* 0x000000ffff037224 */ /* 0x000fe200078e0007 */
[----:B------:R-:W-:Y:S06]  /*d81f0*/  BRA `(.L_x_41932) ;  /* 0x0000000000087947 */ /* 0x000fec0003800000 */
.L_x_41931:
[----:B------:R0:W1:Y:S02]  /*d8200*/  DMUL R2, RZ, R46 ;  /* 0x0000002eff027228 */ /* 0x0000640000000000 */
[----:B01----:R-:W-:-:S07]  /*d8210*/  IMAD.MOV.U32 R0, RZ, RZ, RZ ;  /* 0x000000ffff007224 */ /* 0x003fce00078e00ff */
.L_x_41932:
[----:B------:R-:W-:Y:S05]  /*d8220*/  BSYNC.RECONVERGENT B3 ;  /* 0x0000000000037941 */ /* 0x000fea0003800200 */
.L_x_41930:
        /* <DEDUP_REMOVED lines=84> */
.L_x_41910:
        /* <DEDUP_REMOVED lines=10> */
.L_x_41933:
[----:B------:R-:W1:Y:S02]  /*d8810*/  DADD R44, R46, -R46 ;  /* 0x000000002e2c7229 */ /* 0x000e64000000082e */
[----:B-1----:R-:W-:Y:S02]  /*d8820*/  IMAD.MOV.U32 R46, RZ, RZ, R44 ;  /* 0x000000ffff2e7224 */ /* 0x002fe400078e002c */
[----:B------:R-:W-:Y:S01]  /*d8830*/  IMAD.MOV.U32 R47, RZ, RZ, R45 ;  /* 0x000000ffff2f7224 */ /* 0x000fe200078e002d */
[----:B------:R-:W-:Y:S06]  /*d8840*/  BRA `(.L_x_41922) ;  /* 0x0000001400887947 */ /* 0x000fec0003800000 */
.L_x_41909:
        /* <DEDUP_REMOVED lines=48> */
[----:B------:R-:W-:-:S07]  /*d8b50*/  IMAD.MOV.U32 R2, RZ, RZ, R4 ;  /* 0x000000ffff027224 */ /* 0x000fce00078e0004 */
.L_x_41937:
[----:B------:R-:W-:Y:S05]  /*d8b60*/  BSYNC.RECONVERGENT B4 ;  /* 0x0000000000047941 */ /* 0x000fea0003800200 */
.L_x_41936:
[----:B------:R-:W-:Y:S01]  /*d8b70*/  VIADD R0, R2, 0x1 ;  /* 0x0000000102007836 */ /* 0x000fe20000000000 */
[----:B------:R-:W-:Y:S06]  /*d8b80*/  BRA `(.L_x_41938) ;  /* 0x0000000000087947 */ /* 0x000fec0003800000 */
.L_x_41935:
[----:B------:R1:W3:Y:S02]  /*d8b90*/  DMUL R6, RZ, R46 ;  /* 0x0000002eff067228 */ /* 0x0002e40000000000 */
[----:B-1-3--:R-:W-:-:S07]  /*d8ba0*/  IMAD.MOV.U32 R0, RZ, RZ, 0x1 ;  /* 0x00000001ff007424 */ /* 0x00afce00078e00ff */
.L_x_41938:
[----:B------:R-:W-:Y:S05]  /*d8bb0*/  BSYNC.RECONVERGENT B3 ;  /* 0x0000000000037941 */ /* 0x000fea0003800200 */
.L_x_41934:
[----:B------:R-:W1:Y:S01]  /*d8bc0*/  LDCU.64 UR4, c[0x4][0x1b0] ;  /* 0x01003600ff0477ac */ /* 0x000e620008000a00 */
[----:B------:R-:W-:-:S05]  /*d8bd0*/  IMAD.SHL.U32 R2, R0, 0x40, RZ ;  /* 0x0000004000027824 */ /* 0x000fca00078e00ff */
[----:B------:R-:W-:-:S04]  /*d8be0*/  LOP3.LUT R2, R2, 0x40, RZ, 0xc0, !PT ;  /* 0x0000004002027812 */ /* 0x000fc800078ec0ff */
[----:B-1----:R-:W-:-:S05]  /*d8bf0*/  IADD3 R2, P0, PT, R2, UR4, RZ ;  /* 0x0000000402027c10 */ /* 0x002fca000ff1e0ff */
        /* <DEDUP_REMOVED lines=109> */
[----:B------:R-:W-:Y:S01]  /*d92d0*/  IMAD.MOV.U32 R0, RZ, RZ, R4 ;  /* 0x000000ffff007224 */ /* 0x000fe200078e0004 */
[----:B------:R-:W-:Y:S06]  /*d92e0*/  BRA `(.L_x_41941) ;  /* 0x0000000000087947 */ /* 0x000fec0003800000 */
.L_x_41940:
[----:B------:R0:W1:Y:S02]  /*d92f0*/  DMUL R6, RZ, R46 ;  /* 0x0000002eff067228 */ /* 0x0000640000000000 */
[----:B01----:R-:W-:-:S07]  /*d9300*/  IMAD.MOV.U32 R0, RZ, RZ, RZ ;  /* 0x000000ffff007224 */ /* 0x003fce00078e00ff */
.L_x_41941:
[----:B------:R-:W-:Y:S05]  /*d9310*/  BSYNC.RECONVERGENT B3 ;  /* 0x0000000000037941 */ /* 0x000fea0003800200 */
.L_x_41939:
        /* <DEDUP_REMOVED lines=64> */
.L_x_41908:
        /* <DEDUP_REMOVED lines=108> */
[----:B------:R-:W1:Y:S02]  /*d9de0*/  DADD R4, R8, +INF ;  /* 0x7ff0000008047429 */ /* 0x000e640000000000 */
[----:B-1----:R-:W-:Y:S01]  /*d9df0*/  FSEL R44, R4, RZ, P0 ;  /* 0x000000ff042c7208 */ /* 0x002fe20000000000 */
[----:B------:R-:W-:Y:S01]  /*d9e00*/  @!P1 IMAD.MOV.U32 R4, RZ, RZ, RZ ;  /* 0x000000ffff049224 */ /* 0x000fe200078e00ff */
[----:B------:R-:W-:Y:S02]  /*d9e10*/  FSEL R45, R5, RZ, P0 ;  /* 0x000000ff052d7208 */ /* 0x000fe40000000000 */
[----:B------:R-:W-:-:S15]  /*d9e20*/  @!P1 LEA R5, R6, 0x3ff00000, 0x14 ;  /* 0x3ff0000006059811 */ /* 0x000fde00078ea0ff */
[----:B------:R-:W-:-:S15]  /*d9e30*/  NOP ;  /* 0x0000000000007918 */ /* 0x000fde0000000000 */
[----:B------:R-:W-:-:S15]  /*d9e40*/  NOP ;  /* 0x0000000000007918 */ /* 0x000fde0000000000 */
[----:B------:R-:W-:-:S13]  /*d9e50*/  NOP ;  /* 0x0000000000007918 */ /* 0x000fda0000000000 */
[----:B------:R1:W3:Y:S02]  /*d9e60*/  @!P1 DMUL R44, R2, R4 ;  /* 0x00000004022c9228 */ /* 0x0002e40000000000 */
.L_x_41922:
[----:B------:R-:W-:Y:S05]  /*d9e70*/  BSYNC.RECONVERGENT B2 ;  /* 0x0000000000027941 */ /* 0x000fea0003800200 */
.L_x_41907:
        /* <DEDUP_REMOVED lines=23> */
[----:B------:R-:W-:Y:S02]  /*d9ff0*/  FSEL R12, R6, R8, !P1 ;  /* 0x00000008060c7208 */ /* 0x000fe40004800000 */
[----:B------:R-:W-:-:S15]  /*da000*/  FSEL R13, R7, R9, !P1 ;  /* 0x00000009070d7208 */ /* 0x000fde0004800000 */
[----:B------:R-:W-:-:S15]  /*da010*/  NOP ;  /* 0x0000000000007918 */ /* 0x000fde0000000000 */
[----:B------:R-:W-:-:S15]  /*da020*/  NOP ;  /* 0x0000000000007918 */ /* 0x000fde0000000000 */
[----:B------:R-:W-:-:S11]  /*da030*/  NOP ;  /* 0x0000000000007918 */ /* 0x000fd60000000000 */
[----:B------:R-:W4:Y:S02]  /*da040*/  DSETP.GT.AND P0, PT, R10, UR4, PT ;  /* 0x000000040a007e2a */ /* 0x000f24000bf04000 */
[----:B----4-:R-:W-:Y:S05]  /*da050*/  @P0 BRA `(.L_x_41944) ;  /* 0x000000c8002c0947 */ /* 0x010fea0003800000 */
[----:B------:R-:W4:Y:S02]  /*da060*/  DSETP.NEU.AND P0, PT, R12, 1, PT ;  /* 0x3ff000000c00742a */ /* 0x000f240003f0d000 */
[----:B----4-:R-:W-:Y:S05]  /*da070*/  @!P0 BRA `(.L_x_41945) ;  /* 0x0000009800e88947 */ /* 0x010fea0003800000 */
[----:B------:R-:W-:Y:S01]  /*da080*/  IMAD.MOV.U32 R0, RZ, RZ, R13 ;  /* 0x000000ffff007224 */ /* 0x000fe200078e000d */
[----:B------:R-:W0:Y:S01]  /*da090*/  DSETP.MIN.AND P0, P2, R12, R10, PT ;  /* 0x0000000a0c00722a */ /* 0x000e220003a00000 */
[----:B-1----:R-:W-:Y:S01]  /*da0a0*/  IMAD.MOV.U32 R5, RZ, RZ, R11 ;  /* 0x000000ffff057224 */ /* 0x002fe200078e000b */
        /* <DEDUP_REMOVED lines=248> */
.L_x_41949:
        /* <DEDUP_REMOVED lines=52> */
[----:B--23--:R-:W-:Y:S05]  /*db370*/  CALL.REL.NOINC `($__internal_76_$__cuda_sm20_div_rn_f64_full) ;  /* 0x0000080400e07944 */ /* 0x00cfea0003c00000 */
.L_x_41952:
[----:B------:R-:W-:Y:S05]  /*db380*/  BSYNC.RECONVERGENT B3 ;  /* 0x0000000000037941 */ /* 0x000fea0003800200 */
.L_x_41951:
        /* <DEDUP_REMOVED lines=77> */
.L_x_41950:
[----:B------:R-:W-:Y:S05]  /*db860*/  BSYNC.RECONVERGENT B2 ;  /* 0x0000000000027941 */ /* 0x000fea0003800200 */
.L_x_41948:
        /* <DEDUP_REMOVED lines=54> */
.L_x_41954:
[----:B------:R-:W-:Y:S05]  /*dbbd0*/  BSYNC.RECONVERGENT B2 ;  /* 0x0000000000027941 */ /* 0x000fea0003800200 */
.L_x_41953:
        /* <DEDUP_REMOVED lines=176> */
.L_x_41956:
[----:B------:R-:W-:Y:S02]  /*dc6e0*/  FSEL R2, RZ, 3.37028055040000000000e+12, P0 ;  /* 0x54442d18ff027808 */ /* 0x000fe40000000000 */
[----:B------:R-:W-:-:S07]  /*dc6f0*/  FSEL R3, RZ, 2.1426990032196044922, P0 ;  /* 0x400921fbff037808 */ /* 0x000fce0000000000 */
.L_x_41957:
[----:B------:R-:W-:Y:S05]  /*dc700*/  BSYNC.RECONVERGENT B0 ;  /* 0x0000000000007941 */ /* 0x000fea0003800200 */
.L_x_41955:
        /* <DEDUP_REMOVED lines=12> */
[----:B-1----:R-:W0:Y:S02]  /*dc7d0*/  DMUL R8, R8, 0.5 ;  /* 0x3fe0000008087828 */ /* 0x002e240000000000 */
[----:B0-----:R-:W-:Y:S05]  /*dc7e0*/  BRA `(.L_x_41958) ;  /* 0x000000e800087947 */ /* 0x001fea0003800000 */
.L_x_41947:
        /* <DEDUP_REMOVED lines=24> */
[----:B------:R-:W1:Y:S01]  /*dc970*/  @!P0 DMUL R4, R4, 1.80143985094819840000e+16 ;  /* 0x4350000004048828 */ /* 0x000e620000000000 */
[----:B------:R-:W-:Y:S02]  /*dc980*/  @!P0 IMAD.MOV.U32 R15, RZ, RZ, -0x435 ;  /* 0xfffffbcbff0f8424 */ /* 0x000fe400078e00ff */
[----:B-1----:R-:W-:Y:S02]  /*dc990*/  @!P0 IMAD.MOV.U32 R0, RZ, RZ, R5 ;  /* 0x000000ffff008224 */ /* 0x002fe400078e0005 */
        /* <DEDUP_REMOVED lines=223> */
.L_x_41961:
[----:B------:R-:W-:Y:S05]  /*dd790*/  BSYNC.RECONVERGENT B0 ;  /* 0x0000000000007941 */ /* 0x000fea0003800200 */
.L_x_41960:
        /* <DEDUP_REMOVED lines=8> */
.L_x_41963:
[----:B------:R-:W-:Y:S05]  /*dd820*/  BSYNC.RECONVERGENT B2 ;  /* 0x0000000000027941 */ /* 0x000fea0003800200 */
.L_x_41962:
        /* <DEDUP_REMOVED lines=176> */
.L_x_41965:
[----:B------:R-:W-:Y:S02]  /*de330*/  FSEL R4, RZ, 3.37028055040000000000e+12, P0 ;  /* 0x54442d18ff047808 */ /* 0x000fe40000000000 */
[----:B------:R-:W-:-:S07]  /*de340*/  FSEL R5, RZ, 2.1426990032196044922, P0 ;  /* 0x400921fbff057808 */ /* 0x000fce0000000000 */
.L_x_41966:
[----:B------:R-:W-:Y:S05]  /*de350*/  BSYNC.RECONVERGENT B0 ;  /* 0x0000000000007941 */ /* 0x000fea0003800200 */
.L_x_41964:
        /* <DEDUP_REMOVED lines=14> */
.L_x_41959:
        /* <DEDUP_REMOVED lines=102> */
[----:B-1--4-:R-:W0:Y:S02]  /*deaa0*/  DMUL R10, R10, R10 ;  /* 0x0000000a0a0a7228 */ /* 0x012e240000000000 */
.L_x_41968:
        /* <DEDUP_REMOVED lines=132> */
.L_x_41967:
        /* <DEDUP_REMOVED lines=256> */
.L_x_41970:
        /* <DEDUP_REMOVED lines=53> */
.L_x_41973:
[----:B------:R-:W-:Y:S05]  /*e0640*/  BSYNC.RECONVERGENT B3 ;  /* 0x0000000000037941 */ /* 0x000fea0003800200 */
.L_x_41972:
        /* <DEDUP_REMOVED lines=77> */
.L_x_41971:
[----:B------:R-:W-:Y:S05]  /*e0b20*/  BSYNC.RECONVERGENT B2 ;  /* 0x0000000000027941 */ /* 0x000fea0003800200 */
.L_x_41969:
        /* <DEDUP_REMOVED lines=65> */
[----:B-123--:R-:W-:Y:S05]  /*e0f40*/  CALL.REL.NOINC `($__internal_76_$__cuda_sm20_div_rn_f64_full) ;  /* 0x000007a800ec7944 */ /* 0x00efea0003c00000 */
.L_x_41975:
[----:B------:R-:W-:Y:S05]  /*e0f50*/  BSYNC.RECONVERGENT B2 ;  /* 0x0000000000027941 */ /* 0x000fea0003800200 */
.L_x_41974:
        /* <DEDUP_REMOVED lines=176> */
.L_x_41977:
[----:B------:R-:W-:Y:S02]  /*e1a60*/  FSEL R4, RZ, 3.37028055040000000000e+12, P0 ;  /* 0x54442d18ff047808 */ /* 0x000fe40000000000 */
[----:B------:R-:W-:-:S07]  /*e1a70*/  FSEL R5, RZ, 2.1426990032196044922, P0 ;  /* 0x400921fbff057808 */ /* 0x000fce0000000000 */
.L_x_41978:
[----:B------:R-:W-:Y:S05]  /*e1a80*/  BSYNC.RECONVERGENT B0 ;  /* 0x0000000000007941 */ /* 0x000fea0003800200 */
.L_x_41976:
        /* <DEDUP_REMOVED lines=12> */
[----:B-1----:R0:W4:Y:S02]  /*e1b50*/  DMUL R8, R10, 0.5 ;  /* 0x3fe000000a087828 */ /* 0x0021240000000000 */
[----:B0---4-:R-:W-:Y:S05]  /*e1b60*/  BRA `(.L_x_41958) ;  /* 0x0000009400287947 */ /* 0x011fea0003800000 */
.L_x_41946:
        /* <DEDUP_REMOVED lines=324> */
.L_x_41980:
[----:B------:R-:W-:Y:S05]  /*e2fb0*/  BSYNC.RECONVERGENT B0 ;  /* 0x0000000000007941 */ /* 0x000fea0003800200 */
.L_x_41979:
        /* <DEDUP_REMOVED lines=8> */
.L_x_41982:
[----:B------:R-:W-:Y:S05]  /*e3040*/  BSYNC.RECONVERGENT B2 ;  /* 0x0000000000027941 */ /* 0x000fea0003800200 */
.L_x_41981:
        /* <DEDUP_REMOVED lines=176> */
.L_x_41984:
[----:B------:R-:W-:Y:S02]  /*e3b50*/  FSEL R4, RZ, 3.37028055040000000000e+12, P0 ;  /* 0x54442d18ff047808 */ /* 0x000fe40000000000 */
[----:B------:R-:W-:-:S07]  /*e3b60*/  FSEL R5, RZ, 2.1426990032196044922, P0 ;  /* 0x400921fbff057808 */ /* 0x000fce0000000000 */
.L_x_41985:
[----:B------:R-:W-:Y:S05]  /*e3b70*/  BSYNC.RECONVERGENT B0 ;  /* 0x0000000000007941 */ /* 0x000fea0003800200 */
.L_x_41983:
        /* <DEDUP_REMOVED lines=10> */
.L_x_41945:
[----:B------:R-:W-:Y:S01]  /*e3c20*/  UMOV UR4, 0x6a3f9475 ;  /* 0x6a3f947500047882 */ /* 0x000fe20000000000 */
[----:B------:R-:W-:Y:S02]  /*e3c30*/  UMOV UR5, 0x20ca2fe7 ;  /* 0x20ca2fe700057882 */ /* 0x000fe40000000000 */
[----:B------:R-:W4:Y:S02]  /*e3c40*/  DSETP.GEU.AND P0, PT, R10, UR4, PT ;  /* 0x000000040a007e2a */ /* 0x000f24000bf0e000 */
[----:B----4-:R-:W-:Y:S05]  /*e3c50*/  @!P0 BRA `(.L_x_41986) ;  /* 0x0000002000288947 */ /* 0x010fea0003800000 */
[----:B------:R-:W4:Y:S01]  /*e3c60*/  DMUL R8, R10, R10 ;  /* 0x0000000a0a087228 */ /* 0x000f220000000000 */
[----:B------:R-:W-:Y:S01]  /*e3c70*/  BSSY.RECONVERGENT B2, `(.L_x_41987) ;  /* 0x000014b000027945 */ /* 0x000fe20003800200 */
[C---:B----4-:R-:W-:Y:S02]  /*e3c80*/  FSETP.GEU.FTZ.AND P1, PT, R9.reuse, 1.7916666269302368164, PT ;  /* 0x3fe555550900780b */ /* 0x050fe40003f3e000 */
[----:B------:R-:W-:-:S13]  /*e3c90*/  FSETP.GT.FTZ.AND P0, PT, R9, -1.6999999284744262695, PT ;  /* 0xbfd999990900780b */ /* 0x000fda0003f14000 */
[----:B------:R-:W-:Y:S05]  /*e3ca0*/  @P0 BRA !P1, `(.L_x_41988) ;  /* 0x0000000c00100947 */ /* 0x000fea0004800000 */
[----:B-1----:R-:W1:Y:S02]  /*e3cb0*/  DADD R2, R8, 1 ;  /* 0x3ff0000008027429 */ /* 0x002e640000000000 */
        /* <DEDUP_REMOVED lines=19> */
[----:B-1----:R-:W-:Y:S01]  /*e3df0*/  IMAD.MOV.U32 R7, RZ, RZ, -0x3ff ;  /* 0xfffffc01ff077424 */ /* 0x002fe200078e00ff */
        /* <DEDUP_REMOVED lines=21> */
[----:B------:R-:W1:-:S15]  /*e3f50*/  DADD R2, R2, 1 ;  /* 0x3ff0000002027429 */ /* 0x000e5e0000000000 */
[----:B------:R-:W-:-:S15]  /*e3f60*/  NOP ;  /* 0x0000000000007918 */ /* 0x000fde0000000000 */
[----:B------:R-:W-:-:S15]  /*e3f70*/  NOP ;  /* 0x0000000000007918 */ /* 0x000fde0000000000 */
[----:B------:R-:W-:-:S15]  /*e3f80*/  NOP ;  /* 0x0000000000007918 */ /* 0x000fde0000000000 */
[----:B------:R-:W-:-:S04]  /*e3f90*/  NOP ;  /* 0x0000000000007918 */ /* 0x000fc80000000000 */
[----:B------:R1:W-:Y:S01]  /*e3fa0*/  DADD R18, R6, -UR4 ;  /* 0x8000000406127e29 */ /* 0x0003e20008000000 */
[----:B------:R-:W-:Y:S01]  /*e3fb0*/  UMOV UR4, 0xfefa39ef ;  /* 0xfefa39ef00047882 */ /* 0x000fe20000000000 */
[----:B-1----:R-:W1:Y:S01]  /*e3fc0*/  MUFU.RCP64H R7, R3 ;  /* 0x0000000300077308 */ /* 0x002e620000001800 */
[----:B------:R-:W-:Y:S01]  /*e3fd0*/  IMAD.MOV.U32 R6, RZ, RZ, RZ ;  /* 0x000000ffff067224 */ /* 0x000fe200078e00ff */
[----:B------:R-:W-:-:S15]  /*e3fe0*/  UMOV UR5, 0x3fe62e42 ;  /* 0x3fe62e4200057882 */ /* 0x000fde0000000000 */
[----:B------:R-:W-:-:S15]  /*e3ff0*/  NOP ;  /* 0x0000000000007918 */ /* 0x000fde0000000000 */
[----:B------:R-:W-:-:S15]  /*e4000*/  NOP ;  /* 0x0000000000007918 */ /* 0x000fde0000000000 */
[----:B------:R-:W-:-:S15]  /*e4010*/  NOP ;  /* 0x0000000000007918 */ /* 0x000fde0000000000 */
[----:B-1----:R1:W4:Y:S02]  /*e4020*/  DFMA R12, -R2, R6, 1 ;  /* 0x3ff00000020c742b */ /* 0x0023240000000106 */
[----:B-1----:R-:W-:Y:S02]  /*e4030*/  IMAD.MOV.U32 R2, RZ, RZ, -0x748574fc ;  /* 0x8b7a8b04ff027424 */ /* 0x002fe400078e00ff */
[----:B------:R-:W-:-:S15]  /*e4040*/  IMAD.MOV.U32 R3, RZ, RZ, 0x3ed0ee25 ;  /* 0x3ed0ee25ff037424 */ /* 0x000fde00078e00ff */
[----:B------:R-:W-:-:S15]  /*e4050*/  NOP ;  /* 0x0000000000007918 */ /* 0x000fde0000000000 */
[----:B------:R-:W-:-:S15]  /*e4060*/  NOP ;  /* 0x0000000000007918 */ /* 0x000fde0000000000 */
[----:B------:R-:W-:-:S15]  /*e4070*/  NOP ;  /* 0x0000000000007918 */ /* 0x000fde0000000000 */
[----:B----4-:R-:W1:-:S15]  /*e4080*/  DFMA R12, R12, R12, R12 ;  /* 0x0000000c0c0c722b */ /* 0x010e5e000000000c */
        /* <DEDUP_REMOVED lines=133> */
[----:B-1--4-:R-:W-:Y:S05]  /*e48e0*/  BRA `(.L_x_41989) ;  /* 0x00000008000c7947 */ /* 0x012fea0003800000 */
.L_x_41988:
[----:B-1----:R-:W1:Y:S01]  /*e48f0*/  DADD R4, R8, 2 ;  /* 0x4000000008047429 */ /* 0x002e620000000000 */
        /* <DEDUP_REMOVED lines=49> */
[----:B------:R-:W-:Y:S02]  /*e4c10*/  IMAD.MOV.U32 R0, RZ, RZ, R8 ;  /* 0x000000ffff007224 */ /* 0x000fe400078e0008 */
[----:B------:R-:W-:-:S07]  /*e4c20*/  IMAD.MOV.U32 R5, RZ, RZ, R9 ;  /* 0x000000ffff057224 */ /* 0x000fce00078e0009 */
[----:B0-23--:R-:W-:Y:S05]  /*e4c30*/  CALL.REL.NOINC `($__internal_76_$__cuda_sm20_div_rn_f64_full) ;  /* 0x0000076c00b07944 */ /* 0x00dfea0003c00000 */
.L_x_41991:
[----:B------:R-:W-:Y:S05]  /*e4c40*/  BSYNC.RECONVERGENT B3 ;  /* 0x0000000000037941 */ /* 0x000fea0003800200 */
.L_x_41990:
        /* <DEDUP_REMOVED lines=76> */
[----:B-1----:R1:W4:Y:S02]  /*e5110*/  DADD R2, R8, R2 ;  /* 0x0000000008027229 */ /* 0x0023240000000002 */
.L_x_41989:
[----:B------:R-:W-:Y:S05]  /*e5120*/  BSYNC.RECONVERGENT B2 ;  /* 0x0000000000027941 */ /* 0x000fea0003800200 */
.L_x_41987:
        /* <DEDUP_REMOVED lines=154> */
[----:B-1----:R-:W1:Y:S02]  /*e5ad0*/  @!P2 DADD R8, -RZ, -R4 ;  /* 0x00000000ff08a229 */ /* 0x002e640000000904 */
        /* <DEDUP_REMOVED lines=20> */
[----:B------:R1:W5:Y:S02]  /*e5c20*/  DADD R10, |R20|, |R22| ;  /* 0x00000000140a7229 */ /* 0x0003640000000616 */
[----:B-1----:R-:W-:-:S15]  /*e5c30*/  LOP3.LUT R23, R7, 0x80000000, R23, 0xb8, !PT ;  /* 0x8000000007177812 */ /* 0x002fde00078eb817 */
[----:B------:R-:W-:-:S15]  /*e5c40*/  NOP ;  /* 0x0000000000007918 */ /* 0x000fde0000000000 */
[----:B------:R-:W-:-:S15]  /*e5c50*/  NOP ;  /* 0x0000000000007918 */ /* 0x000fde0000000000 */
[----:B------:R-:W-:-:S15]  /*e5c60*/  NOP ;  /* 0x0000000000007918 */ /* 0x000fde0000000000 */
[----:B------:R-:W-:-:S02]  /*e5c70*/  NOP ;  /* 0x0000000000007918 */ /* 0x000fc40000000000 */
[----:B-----5:R-:W1:Y:S02]  /*e5c80*/  DSETP.NAN.AND P4, PT, R10, R10, PT ;  /* 0x0000000a0a00722a */ /* 0x020e640003f88000 */
[----:B-1----:R-:W-:Y:S02]  /*e5c90*/  FSEL R4, R10, R5, P4 ;  /* 0x000000050a047208 */ /* 0x002fe40002000000 */
[----:B------:R-:W-:-:S15]  /*e5ca0*/  FSEL R5, R11, R23, P4 ;  /* 0x000000170b057208 */ /* 0x000fde0002000000 */
[----:B------:R-:W-:-:S15]  /*e5cb0*/  NOP ;  /* 0x0000000000007918 */ /* 0x000fde0000000000 */
[----:B------:R-:W-:-:S15]  /*e5cc0*/  NOP ;  /* 0x0000000000007918 */ /* 0x000fde0000000000 */
[----:B------:R-:W-:-:S15]  /*e5cd0*/  NOP ;  /* 0x0000000000007918 */ /* 0x000fde0000000000 */
[----:B----4-:R4:W1:Y:S02]  /*e5ce0*/  DMUL R8, R2, 0.5 ;  /* 0x3fe0000002087828 */ /* 0x0108640000000000 */
[----:B-1--4-:R-:W-:Y:S05]  /*e5cf0*/  BRA `(.L_x_41958) ;  /* 0x0000005000c47947 */ /* 0x012fea0003800000 */
.L_x_41986:
[----:B------:R-:W-:Y:S01]  /*e5d00*/  IMAD.MOV.U32 R6, RZ, RZ, -0x2449a4b7 ;  /* 0xdbb65b49ff067424 */ /* 0x000fe200078e00ff */
[----:B------:R-:W-:Y:S01]  /*e5d10*/  UMOV UR4, 0x2a25ff7e ;  /* 0x2a25ff7e00047882 */ /* 0x000fe20000000000 */
[----:B------:R-:W-:Y:S01]  /*e5d20*/  IMAD.MOV.U32 R7, RZ, RZ, 0x3f2d3b63 ;  /* 0x3f2d3b63ff077424 */ /* 0x000fe200078e00ff */
[----:B------:R-:W-:Y:S01]  /*e5d30*/  UMOV UR5, 0x3ef53e1d ;  /* 0x3ef53e1d00057882 */ /* 0x000fe20000000000 */
[----:B-1----:R-:W1:Y:S01]  /*e5d40*/  DMUL R4, R10, R10 ;  /* 0x0000000a0a047228 */ /* 0x002e620000000000 */
        /* <DEDUP_REMOVED lines=130> */
[----:B-1----:R1:W4:Y:S02]  /*e6570*/  DMUL R6, R4, R6 ;  /* 0x0000000604067228 */ /* 0x0023240000000000 */
[----:B-1----:R-:W-:Y:S02]  /*e6580*/  @P1 IMAD.MOV.U32 R4, RZ, RZ, 0x54442d18 ;  /* 0x54442d18ff041424 */ /* 0x002fe400078e00ff */
[----:B------:R-:W-:-:S15]  /*e6590*/  @P1 IMAD.MOV.U32 R5, RZ, RZ, 0x400921fb ;  /* 0x400921fbff051424 */ /* 0x000fde00078e00ff */
        /* <DEDUP_REMOVED lines=8> */
[----:B-1----:R-:W1:Y:S02]  /*e6620*/  @P1 DADD R4, -R6, R4 ;  /* 0x0000000006041229 */ /* 0x002e640000000104 */
[----:B-1----:R-:W-:Y:S02]  /*e6630*/  @P1 FSEL R4, R4, R6, !P0 ;  /* 0x0000000604041208 */ /* 0x002fe40004000000 */
[----:B------:R-:W-:Y:S02]  /*e6640*/  @P1 FSEL R5, R5, R7, !P0 ;  /* 0x0000000705051208 */ /* 0x000fe40004000000 */
[----:B------:R-:W-:-:S04]  /*e6650*/  @!P1 PLOP3.LUT P0, PT, P2, PT, PT, 0x80, 0x8 ;  /* 0x000000000008981c */ /* 0x000fc8000170f070 */
[----:B------:R-:W-:-:S15]  /*e6660*/  FSEL R13, R0, 3.37028055040000000000e+12, !P0 ;  /* 0x54442d18000d7808 */ /* 0x000fde0004000000 */
[----:B------:R-:W-:-:S15]  /*e6670*/  NOP ;  /* 0x0000000000007918 */ /* 0x000fde0000000000 */
[----:B------:R-:W-:-:S15]  /*e6680*/  NOP ;  /* 0x0000000000007918 */ /* 0x000fde0000000000 */
[----:B------:R-:W-:-:S09]  /*e6690*/  NOP ;  /* 0x0000000000007918 */ /* 0x000fd20000000000 */
        /* <DEDUP_REMOVED lines=20> */
[----:B------:R1:W4:Y:S02]  /*e67e0*/  DADD R2, |R20|, |R22| ;  /* 0x0000000014027229 */ /* 0x0003240000000616 */
[----:B-1----:R-:W-:-:S15]  /*e67f0*/  LOP3.LUT R23, R7, 0x80000000, R23, 0xb8, !PT ;  /* 0x8000000007177812 */ /* 0x002fde00078eb817 */
        /* <DEDUP_REMOVED lines=9> */
[----:B----4-:R-:W1:Y:S02]  /*e6890*/  DSETP.NAN.AND P1, PT, R2, R2, PT ;  /* 0x000000020200722a */ /* 0x010e640003f28000 */
[----:B-1----:R-:W-:Y:S02]  /*e68a0*/  FSEL R4, R2, R5, P1 ;  /* 0x0000000502047208 */ /* 0x002fe40000800000 */
[----:B------:R-:W-:-:S15]  /*e68b0*/  FSEL R5, R3, R23, P1 ;  /* 0x0000001703057208 */ /* 0x000fde0000800000 */
[----:B------:R-:W-:-:S15]  /*e68c0*/  NOP ;  /* 0x0000000000007918 */ /* 0x000fde0000000000 */
[----:B------:R-:W-:-:S15]  /*e68d0*/  NOP ;  /* 0x0000000000007918 */ /* 0x000fde0000000000 */
[----:B------:R-:W-:-:S15]  /*e68e0*/  NOP ;  /* 0x0000000000007918 */ /* 0x000fde0000000000 */
[----:B------:R4:W1:Y:S02]  /*e68f0*/  DMUL R8, R10, R8 ;  /* 0x000000080a087228 */ /* 0x0008640000000000 */
[----:B-1--4-:R-:W-:Y:S05]  /*e6900*/  BRA `(.L_x_41958) ;  /* 0x0000004400c07947 */ /* 0x012fea0003800000 */
.L_x_41944:
        /* <DEDUP_REMOVED lines=50> */
[----:B0-23--:R-:W-:Y:S05]  /*e6c30*/  CALL.REL.NOINC `($__internal_76_$__cuda_sm20_div_rn_f64_full) ;  /* 0x0000074c00b07944 */ /* 0x00dfea0003c00000 */
[----:B------:R-:W-:Y:S02]  /*e6c40*/  IMAD.MOV.U32 R8, RZ, RZ, R2 ;  /* 0x000000ffff087224 */ /* 0x000fe400078e0002 */
[----:B------:R-:W-:-:S07]  /*e6c50*/  IMAD.MOV.U32 R9, RZ, RZ, R3 ;  /* 0x000000ffff097224 */ /* 0x000fce00078e0003 */
.L_x_41993:
[----:B------:R-:W-:Y:S05]  /*e6c60*/  BSYNC.RECONVERGENT B2 ;  /* 0x0000000000027941 */ /* 0x000fea0003800200 */
.L_x_41992:
        /* <DEDUP_REMOVED lines=51> */
.L_x_41995:
[----:B------:R-:W-:Y:S05]  /*e6fa0*/  BSYNC.RECONVERGENT B2 ;  /* 0x0000000000027941 */ /* 0x000fea0003800200 */
.L_x_41994:
        /* <DEDUP_REMOVED lines=333> */
.L_x_41997:
[----:B------:R-:W-:Y:S05]  /*e8480*/  BSYNC.RECONVERGENT B0 ;  /* 0x0000000000007941 */ /* 0x000fea0003800200 */
.L_x_41996:
        /* <DEDUP_REMOVED lines=9> */
.L_x_41999:
[----:B------:R-:W-:Y:S05]  /*e8520*/  BSYNC.RECONVERGENT B2 ;  /* 0x0000000000027941 */ /* 0x000fea0003800200 */
.L_x_41998:
        /* <DEDUP_REMOVED lines=176> */
.L_x_42001:
[----:B------:R-:W-:Y:S02]  /*e9030*/  FSEL R4, RZ, 3.37028055040000000000e+12, P0 ;  /* 0x54442d18ff047808 */ /* 0x000fe40000000000 */
[----:B------:R-:W-:-:S07]  /*e9040*/  FSEL R5, RZ, 2.1426990032196044922, P0 ;  /* 0x400921fbff057808 */ /* 0x000fce0000000000 */
.L_x_42002:
[----:B------:R-:W-:Y:S05]  /*e9050*/  BSYNC.RECONVERGENT B0 ;  /* 0x0000000000007941 */ /* 0x000fea0003800200 */
.L_x_42000:
        /* <DEDUP_REMOVED lines=12> */
[----:B-1----:R-:W4:Y:S02]  /*e9120*/  DADD R8, R8, 1 ;  /* 0x3ff0000008087429 */ /* 0x002f240000000000 */
[----:B----4-:R-:W-:Y:S05]  /*e9130*/  BRA `(.L_x_41958) ;  /* 0x0000001c00b47947 */ /* 0x010fea0003800000 */
.L_x_41943:
        /* <DEDUP_REMOVED lines=27> */
[----:B-1----:R-:W0:-:S15]  /*e92f0*/  @P0 DMUL R4, R22, 4 ;  /* 0x4010000016040828 */ /* 0x002e1e0000000000 */
        /* <DEDUP_REMOVED lines=268> */
.L_x_42004:
[----:B------:R-:W-:Y:S05]  /*ea3c0*/  BSYNC.RECONVERGENT B0 ;  /* 0x0000000000007941 */ /* 0x000fea0003800200 */
.L_x_42003:
[----:B------:R-:W-:Y:S04]  /*ea3d0*/  BSSY.RECONVERGENT B2, `(.L_x_42005) ;  /* 0x0000007000027945 */ /* 0x000fe80003800200 */
[----:B------:R-:W-:Y:S05]  /*ea3e0*/  @P4 BRA P5, `(.L_x_42006) ;  /* 0x0000000000144947 */ /* 0x000fea0002800000 */
[----:B------:R-:W-:Y:S01]  /*ea3f0*/  IMAD.MOV.U32 R0, RZ, RZ, R4 ;  /* 0x000000ffff007224 */ /* 0x000fe200078e0004 */
[----:B------:R-:W-:Y:S01]  /*ea400*/  MOV R4, 0xea440 ;  /* 0x000ea44000047802 */ /* 0x000fe20000000f00 */
[----:B------:R-:W-:Y:S02]  /*ea410*/  IMAD.MOV.U32 R2, RZ, RZ, R10 ;  /* 0x000000ffff027224 */ /* 0x000fe400078e000a */
[----:B------:R-:W-:-:S07]  /*ea420*/  IMAD.MOV.U32 R3, RZ, RZ, R11 ;  /* 0x000000ffff037224 */ /* 0x000fce00078e000b */
[----:B0123--:R-:W-:Y:S05]  /*ea430*/  CALL.REL.NOINC `($__internal_76_$__cuda_sm20_div_rn_f64_full) ;  /* 0x0000071400b07944 */ /* 0x00ffea0003c00000 */
.L_x_42006:
[----:B------:R-:W-:Y:S05]  /*ea440*/  BSYNC.RECONVERGENT B2 ;  /* 0x0000000000027941 */ /* 0x000fea0003800200 */
.L_x_42005:
        /* <DEDUP_REMOVED lines=176> */
.L_x_42008:
[----:B------:R-:W-:Y:S02]  /*eaf50*/  FSEL R4, RZ, 3.37028055040000000000e+12, P0 ;  /* 0x54442d18ff047808 */ /* 0x000fe40000000000 */
[----:B------:R-:W-:-:S07]  /*eaf60*/  FSEL R5, RZ, 2.1426990032196044922, P0 ;  /* 0x400921fbff057808 */ /* 0x000fce0000000000 */
.L_x_42009:
[----:B------:R-:W-:Y:S05]  /*eaf70*/  BSYNC.RECONVERGENT B0 ;  /* 0x0000000000007941 */ /* 0x000fea0003800200 */
.L_x_42007:
        /* <DEDUP_REMOVED lines=9> */
.L_x_41958:
[----:B------:R-:W-:Y:S05]  /*eb010*/  BSYNC.RECONVERGENT B1 ;  /* 0x0000000000017941 */ /* 0x000fea0003800200 */
.L_x_41942:
        /* <DEDUP_REMOVED lines=17> */
[----:B------:R1:W4:Y:S02]  /*eb130*/  DFMA R8, R48, R8, -R2 ;  /* 0x000000083008722b */ /* 0x0003240000000802 */
[----:B-1--4-:R-:W-:Y:S05]  /*eb140*/  @!P0 BRA `(.L_x_42011) ;  /* 0x0000004000208947 */ /* 0x012fea0003800000 */
        /* <DEDUP_REMOVED lines=31> */
[----:B-1----:R1:W4:Y:S01]  /*eb340*/  DFMA R4, R2, -UR4, R4 ;  /* 0x8000000402047c2b */ /* 0x0023220008000004 */
[----:B------:R-:W-:Y:S01]  /*eb350*/  UMOV UR4, 0x69ce2bdf ;  /* 0x69ce2bdf00047882 */ /* 0x000fe20000000000 */
[----:B-1----:R-:W-:Y:S01]  /*eb360*/  IMAD.MOV.U32 R2, RZ, RZ, -0x35dec16 ;  /* 0xfca213eaff027424 */ /* 0x002fe200078e00ff */
[----:B------:R-:W-:Y:S01]  /*eb370*/  UMOV UR5, 0x3e5ade15 ;  /* 0x3e5ade1500057882 */ /* 0x000fe20000000000 */
[----:B------:R-:W-:-:S15]  /*eb380*/  IMAD.MOV.U32 R3, RZ, RZ, 0x3e928af3 ;  /* 0x3e928af3ff037424 */ /* 0x000fde00078e00ff */
[----:B------:R-:W-:-:S15]  /*eb390*/  NOP ;  /* 0x0000000000007918 */ /* 0x000fde0000000000 */
[----:B------:R-:W-:-:S15]  /*eb3a0*/  NOP ;  /* 0x0000000000007918 */ /* 0x000fde0000000000 */
[----:B------:R-:W-:-:S15]  /*eb3b0*/  NOP ;  /* 0x0000000000007918 */ /* 0x000fde0000000000 */
[----:B----4-:R-:W1:Y:S01]  /*eb3c0*/  DFMA R2, R4, UR4, R2 ;  /* 0x0000000404027c2b */ /* 0x010e620008000002 */
        /* <DEDUP_REMOVED lines=85> */
[----:B------:R1:W4:Y:S02]  /*eb920*/  @!P0 DMUL R16, R2, R4 ;  /* 0x0000000402108228 */ /* 0x0003240000000000 */
.L_x_42016:
[----:B------:R-:W-:Y:S05]  /*eb930*/  BSYNC.RECONVERGENT B0 ;  /* 0x0000000000007941 */ /* 0x000fea0003800200 */
.L_x_42015:
        /* <DEDUP_REMOVED lines=42> */
[----:B-1----:R1:W0:Y:S02]  /*ebbe0*/  DFMA R6, R4, -UR4, R6 ;  /* 0x8000000404067c2b */ /* 0x0022240008000006 */
[----:B01----:R-:W-:Y:S05]  /*ebbf0*/  @!P0 BRA `(.L_x_42020) ;  /* 0x0000000000148947 */ /* 0x003fea0003800000 */
[----:B------:R-:W-:Y:S01]  /*ebc00*/  IMAD.MOV.U32 R6, RZ, RZ, R50 ;  /* 0x000000ffff067224 */ /* 0x000fe200078e0032 */
[----:B------:R-:W-:Y:S01]  /*ebc10*/  MOV R14, 0xebc40 ;  /* 0x000ebc40000e7802 */ /* 0x000fe20000000f00 */
[----:B------:R-:W-:-:S07]  /*ebc20*/  IMAD.MOV.U32 R13, RZ, RZ, R51 ;  /* 0x000000ffff0d7224 */ /* 0x000fce00078e0033 */
[----:B--234-:R-:W-:Y:S05]  /*ebc30*/  CALL.REL.NOINC `($_ZN2at6native29vectorized_elementwise_kernelILi2EZZZNS0_50_GLOBAL__N__2680c7bb_12_PowKernel_cu_7dd49032_317024pow_tensor_tensor_kernelERNS_18TensorIteratorBaseEENKUlvE_clEvENKUlvE6_clEvEUlN3c107complexIdEES9_E_St5arrayIPcLm3EEEEviT0_T1_$__internal_trig_reduction_slowpathd) ;  /* 0x0000070400dc7944 */ /* 0x01cfea0003c00000 */
[----:B------:R-:W-:-:S07]  /*ebc40*/  IMAD.MOV.U32 R2, RZ, RZ, R4 ;  /* 0x000000ffff027224 */ /* 0x000fce00078e0004 */
.L_x_42020:
[----:B------:R-:W-:Y:S05]  /*ebc50*/  BSYNC.RECONVERGENT B4 ;  /* 0x0000000000047941 */ /* 0x000fea0003800200 */
.L_x_42019:
[----:B------:R-:W-:Y:S01]  /*ebc60*/  VIADD R0, R2, 0x1 ;  /* 0x0000000102007836 */ /* 0x000fe20000000000 */
[----:B------:R-:W-:Y:S06]  /*ebc70*/  BRA `(.L_x_42021) ;  /* 0x0000000000087947 */ /* 0x000fec0003800000 */
.L_x_42018:
[----:B------:R0:W0:Y:S02]  /*ebc80*/  DMUL R6, RZ, R50 ;  /* 0x00000032ff067228 */ /* 0x0000240000000000 */
[----:B0-----:R-:W-:-:S07]  /*ebc90*/  IMAD.MOV.U32 R0, RZ, RZ, 0x1 ;  /* 0x00000001ff007424 */ /* 0x001fce00078e00ff */
.L_x_42021:
[----:B------:R-:W-:Y:S05]  /*ebca0*/  BSYNC.RECONVERGENT B3 ;  /* 0x0000000000037941 */ /* 0x000fea0003800200 */
.L_x_42017:
[----:B------:R-:W0:Y:S01]  /*ebcb0*/  LDCU.64 UR4, c[0x4][0x1b0] ;  /* 0x01003600ff0477ac */ /* 0x000e220008000a00 */
[----:B-1----:R-:W-:-:S05]  /*ebcc0*/  IMAD.SHL.U32 R2, R0, 0x40, RZ ;  /* 0x0000004000027824 */ /* 0x002fca00078e00ff */
        /* <DEDUP_REMOVED lines=110> */
[----:B----4-:R-:W-:Y:S05]  /*ec3b0*/  CALL.REL.NOINC `($_ZN2at6native29vectorized_elementwise_kernelILi2EZZZNS0_50_GLOBAL__N__2680c7bb_12_PowKernel_cu_7dd49032_317024pow_tensor_tensor_kernelERNS_18TensorIteratorBaseEENKUlvE_clEvENKUlvE6_clEvEUlN3c107complexIdEES9_E_St5arrayIPcLm3EEEEviT0_T1_$__internal_trig_reduction_slowpathd) ;  /* 0x000006fc00fc7944 */ /* 0x010fea0003c00000 */
[----:B------:R-:W-:Y:S01]  /*ec3c0*/  IMAD.MOV.U32 R0, RZ, RZ, R4 ;  /* 0x000000ffff007224 */ /* 0x000fe200078e0004 */
[----:B------:R-:W-:Y:S06]  /*ec3d0*/  BRA `(.L_x_42024) ;  /* 0x0000000000087947 */ /* 0x000fec0003800000 */
.L_x_42023:
[----:B------:R0:W1:Y:S02]  /*ec3e0*/  DMUL R6, RZ, R50 ;  /* 0x00000032ff067228 */ /* 0x0000640000000000 */
[----:B01----:R-:W-:-:S07]  /*ec3f0*/  IMAD.MOV.U32 R0, RZ, RZ, RZ ;  /* 0x000000ffff007224 */ /* 0x003fce00078e00ff */
.L_x_42024:
[----:B------:R-:W-:Y:S05]  /*ec400*/  BSYNC.RECONVERGENT B3 ;  /* 0x0000000000037941 */ /* 0x000fea0003800200 */
.L_x_42022:
        /* <DEDUP_REMOVED lines=73> */
.L_x_42014:
        /* <DEDUP_REMOVED lines=125> */
.L_x_42027:
[----:B------:R-:W-:Y:S05]  /*ed070*/  BSYNC.RECONVERGENT B0 ;  /* 0x0000000000007941 */ /* 0x000fea0003800200 */
.L_x_42026:
[C---:B----4-:R-:W-:Y:S01]  /*ed080*/  LEA.HI R0, R19.reuse, 0xffffff09, RZ, 0xc ;  /* 0xffffff0913007811 */ /* 0x050fe200078f60ff */
[----:B------:R-:W4:Y:S01]  /*ed090*/  DSETP.NEU.AND P0, PT, |R50|, +INF , PT ;  /* 0x7ff000003200742a */ /* 0x000f220003f0d200 */
        /* <DEDUP_REMOVED lines=58> */
[----:B------:R-:W-:Y:S02]  /*ed440*/  IMAD.MOV.U32 R2, RZ, RZ, R6 ;  /* 0x000000ffff027224 */ /* 0x000fe400078e0006 */
[----:B------:R-:W-:-:S07]  /*ed450*/  IMAD.MOV.U32 R3, RZ, RZ, R7 ;  /* 0x000000ffff037224 */ /* 0x000fce00078e0007 */
.L_x_42031:
[----:B------:R-:W-:Y:S05]  /*ed460*/  BSYNC.RECONVERGENT B4 ;  /* 0x0000000000047941 */ /* 0x000fea0003800200 */
.L_x_42030:
[----:B------:R-:W-:Y:S01]  /*ed470*/  VIADD R0, R4, 0x1 ;  /* 0x0000000104007836 */ /* 0x000fe20000000000 */
[----:B------:R-:W-:Y:S06]  /*ed480*/  BRA `(.L_x_42032) ;  /* 0x0000000000087947 */ /* 0x000fec0003800000 */
.L_x_42029:
[----:B------:R1:W4:Y:S02]  /*ed490*/  DMUL R2, RZ, R50 ;  /* 0x00000032ff027228 */ /* 0x0003240000000000 */
[----:B-1--4-:R-:W-:-:S07]  /*ed4a0*/  IMAD.MOV.U32 R0, RZ, RZ, 0x1 ;  /* 0x00000001ff007424 */ /* 0x012fce00078e00ff */
.L_x_42032:
[----:B------:R-:W-:Y:S05]  /*ed4b0*/  BSYNC.RECONVERGENT B3 ;  /* 0x0000000000037941 */ /* 0x000fea0003800200 */
.L_x_42028:
[----:B------:R-:W1:Y:S01]  /*ed4c0*/  LDCU.64 UR4, c[0x4][0x1b0] ;  /* 0x01003600ff0477ac */ /* 0x000e620008000a00 */
[----:B------:R-:W-:-:S05]  /*ed4d0*/  IMAD.SHL.U32 R4, R0, 0x40, RZ ;  /* 0x0000004000047824 */ /* 0x000fca00078e00ff */
[----:B------:R-:W-:-:S04]  /*ed4e0*/  LOP3.LUT R4, R4, 0x40, RZ, 0xc0, !PT ;  /* 0x0000004004047812 */ /* 0x000fc800078ec0ff */
[----:B-1----:R-:W-:-:S05]  /*ed4f0*/  IADD3 R8, P0, PT, R4, UR4, RZ ;  /* 0x0000000404087c10 */ /* 0x002fca000ff1e0ff */
[----:B------:R-:W-:-:S05]  /*ed500*/  IMAD.X R9, RZ, RZ, UR5, P0 ;  /* 0x00000005ff097e24 */ /* 0x000fca00080e06ff */
[----:B0-----:R-:W4:Y:S04]  /*ed510*/  LDG.E.128.CONSTANT R12, desc[UR8][R8.64] ;  /* 0x00000008080c7981 */ /* 0x001f28000c1e9d00 */
        /* <DEDUP_REMOVED lines=121> */
.L_x_42034:
[----:B------:R0:W1:Y:S02]  /*edcb0*/  DMUL R2, RZ, R50 ;  /* 0x00000032ff027228 */ /* 0x0000640000000000 */
[----:B01----:R-:W-:-:S07]  /*edcc0*/  IMAD.MOV.U32 R0, RZ, RZ, RZ ;  /* 0x000000ffff007224 */ /* 0x003fce00078e00ff */
.L_x_42035:
[----:B------:R-:W-:Y:S05]  /*edcd0*/  BSYNC.RECONVERGENT B3 ;  /* 0x0000000000037941 */ /* 0x000fea0003800200 */
.L_x_42033:
        /* <DEDUP_REMOVED lines=84> */
.L_x_42013:
        /* <DEDUP_REMOVED lines=10> */
.L_x_42036:
[----:B------:R-:W1:Y:S02]  /*ee2c0*/  DADD R48, R50, -R50 ;  /* 0x0000000032307229 */ /* 0x000e640000000832 */
[----:B-1----:R-:W-:Y:S02]  /*ee2d0*/  IMAD.MOV.U32 R50, RZ, RZ, R48 ;  /* 0x000000ffff327224 */ /* 0x002fe400078e0030 */
[----:B------:R-:W-:Y:S01]  /*ee2e0*/  IMAD.MOV.U32 R51, RZ, RZ, R49 ;  /* 0x000000ffff337224 */ /* 0x000fe200078e0031 */
[----:B------:R-:W-:Y:S06]  /*ee2f0*/  BRA `(.L_x_42025) ;  /* 0x0000001400887947 */ /* 0x000fec0003800000 */
.L_x_42012:
        /* <DEDUP_REMOVED lines=49> */
.L_x_42040:
[----:B------:R-:W-:Y:S05]  /*ee610*/  BSYNC.RECONVERGENT B4 ;  /* 0x0000000000047941 */ /* 0x000fea0003800200 */
.L_x_42039:
[----:B------:R-:W-:Y:S01]  /*ee620*/  VIADD R0, R2, 0x1 ;  /* 0x0000000102007836 */ /* 0x000fe20000000000 */
[----:B------:R-:W-:Y:S06]  /*ee630*/  BRA `(.L_x_42041) ;  /* 0x0000000000087947 */ /* 0x000fec0003800000 */
.L_x_42038:
[----:B------:R1:W4:Y:S02]  /*ee640*/  DMUL R6, RZ, R50 ;  /* 0x00000032ff067228 */ /* 0x0003240000000000 */
[----:B-1--4-:R-:W-:-:S07]  /*ee650*/  IMAD.MOV.U32 R0, RZ, RZ, 0x1 ;  /* 0x00000001ff007424 */ /* 0x012fce00078e00ff */
.L_x_42041:
[----:B------:R-:W-:Y:S05]  /*ee660*/  BSYNC.RECONVERGENT B3 ;  /* 0x0000000000037941 */ /* 0x000fea0003800200 */
.L_x_42037:
[----:B------:R-:W1:Y:S01]  /*ee670*/  LDCU.64 UR4, c[0x4][0x1b0] ;  /* 0x01003600ff0477ac */ /* 0x000e620008000a00 */
[----:B------:R-:W-:-:S05]  /*ee680*/  IMAD.SHL.U32 R2, R0, 0x40, RZ ;  /* 0x0000004000027824 */ /* 0x000fca00078e00ff */
[----:B------:R-:W-:-:S04]  /*ee690*/  LOP3.LUT R2, R2, 0x40, RZ, 0xc0, !PT ;  /* 0x0000004002027812 */ /* 0x000fc800078ec0ff */
[----:B-1----:R-:W-:-:S05]  /*ee6a0*/  IADD3 R2, P0, PT, R2, UR4, RZ ;  /* 0x0000000402027c10 */ /* 0x002fca000ff1e0ff */
        /* <DEDUP_REMOVED lines=109> */
[----:B------:R-:W-:Y:S01]  /*eed80*/  IMAD.MOV.U32 R0, RZ, RZ, R4 ;  /* 0x000000ffff007224 */ /* 0x000fe200078e0004 */
[----:B------:R-:W-:Y:S06]  /*eed90*/  BRA `(.L_x_42044) ;  /* 0x0000000000087947 */ /* 0x000fec0003800000 */
.L_x_42043:
[----:B------:R0:W1:Y:S02]  /*eeda0*/  DMUL R6, RZ, R50 ;  /* 0x00000032ff067228 */ /* 0x0000640000000000 */
[----:B01----:R-:W-:-:S07]  /*eedb0*/  IMAD.MOV.U32 R0, RZ, RZ, RZ ;  /* 0x000000ffff007224 */ /* 0x003fce00078e00ff */
.L_x_42044:
[----:B------:R-:W-:Y:S05]  /*eedc0*/  BSYNC.RECONVERGENT B3 ;  /* 0x0000000000037941 */ /* 0x000fea0003800200 */
.L_x_42042:
        /* <DEDUP_REMOVED lines=64> */
.L_x_42011:
        /* <DEDUP_REMOVED lines=116> */
[----:B------:R1:W4:Y:S02]  /*ef910*/  @!P1 DMUL R48, R2, R4 ;  /* 0x0000000402309228 */ /* 0x0003240000000000 */
.L_x_42025:
[----:B------:R-:W-:Y:S05]  /*ef920*/  BSYNC.RECONVERGENT B2 ;  /* 0x0000000000027941 */ /* 0x000fea0003800200 */
.L_x_42010:
        /* <DEDUP_REMOVED lines=283> */
.L_x_42052:
        /* <DEDUP_REMOVED lines=53> */
.L_x_42055:
[----:B------:R-:W-:Y:S05]  /*f0e30*/  BSYNC.RECONVERGENT B3 ;  /* 0x0000000000037941 */ /* 0x000fea0003800200 */
.L_x_42054:
        /* <DEDUP_REMOVED lines=77> */
.L_x_42053:
[----:B------:R-:W-:Y:S05]  /*f1310*/  BSYNC.RECONVERGENT B2 ;  /* 0x0000000000027941 */ /* 0x000fea0003800200 */
.L_x_42051:
        /* <DEDUP_REMOVED lines=54> */
.L_x_42057:
[----:B------:R-:W-:Y:S05]  /*f1680*/  BSYNC.RECONVERGENT B2 ;  /* 0x0000000000027941 */ /* 0x000fea0003800200 */
.L_x_42056:
        /* <DEDUP_REMOVED lines=176> */
.L_x_42059:
[----:B------:R-:W-:Y:S02]  /*f2190*/  FSEL R2, RZ, 3.37028055040000000000e+12, P0 ;  /* 0x54442d18ff027808 */ /* 0x000fe40000000000 */
[----:B------:R-:W-:-:S07]  /*f21a0*/  FSEL R3, RZ, 2.1426990032196044922, P0 ;  /* 0x400921fbff037808 */ /* 0x000fce0000000000 */
.L_x_42060:
[----:B------:R-:W-:Y:S05]  /*f21b0*/  BSYNC.RECONVERGENT B0 ;  /* 0x0000000000007941 */ /* 0x000fea0003800200 */
.L_x_42058:
        /* <DEDUP_REMOVED lines=14> */
.L_x_42050:
        /* <DEDUP_REMOVED lines=250> */
.L_x_42064:
[----:B------:R-:W-:Y:S05]  /*f3240*/  BSYNC.RECONVERGENT B0 ;  /* 0x0000000000007941 */ /* 0x000fea0003800200 */
.L_x_42063:
        /* <DEDUP_REMOVED lines=8> */
.L_x_42066:
[----:B------:R-:W-:Y:S05]  /*f32d0*/  BSYNC.RECONVERGENT B2 ;  /* 0x0000000000027941 */ /* 0x000fea0003800200 */
.L_x_42065:
        /* <DEDUP_REMOVED lines=176> */
.L_x_42068:
[----:B------:R-:W-:Y:S02]  /*f3de0*/  FSEL R4, RZ, 3.37028055040000000000e+12, P0 ;  /* 0x54442d18ff047808 */ /* 0x000fe40000000000 */
[----:B------:R-:W-:-:S07]  /*f3df0*/  FSEL R5, RZ, 2.1426990032196044922, P0 ;  /* 0x400921fbff057808 */ /* 0x000fce0000000000 */
.L_x_42069:
[----:B------:R-:W-:Y:S05]  /*f3e00*/  BSYNC.RECONVERGENT B0 ;  /* 0x0000000000007941 */ /* 0x000fea0003800200 */
.L_x_42067:
        /* <DEDUP_REMOVED lines=14> */
.L_x_42062:
        /* <DEDUP_REMOVED lines=102> */
[----:B------:R1:W0:Y:S02]  /*f4550*/  DMUL R8, R82, R82 ;  /* 0x0000005252087228 */ /* 0x0002240000000000 */
.L_x_42071:
        /* <DEDUP_REMOVED lines=132> */
.L_x_42070:
        /* <DEDUP_REMOVED lines=256> */
.L_x_42073:
        /* <DEDUP_REMOVED lines=53> */
.L_x_42076:
[----:B------:R-:W-:Y:S05]  /*f60f0*/  BSYNC.RECONVERGENT B3 ;  /* 0x0000000000037941 */ /* 0x000fea0003800200 */
.L_x_42075:
        /* <DEDUP_REMOVED lines=77> */
.L_x_42074:
[----:B------:R-:W-:Y:S05]  /*f65d0*/  BSYNC.RECONVERGENT B2 ;  /* 0x0000000000027941 */ /* 0x000fea0003800200 */
.L_x_42072:
        /* <DEDUP_REMOVED lines=54> */
.L_x_42078:
[----:B------:R-:W-:Y:S05]  /*f6940*/  BSYNC.RECONVERGENT B2 ;  /* 0x0000000000027941 */ /* 0x000fea0003800200 */
.L_x_42077:
        /* <DEDUP_REMOVED lines=176> */
.L_x_42080:
[----:B------:R-:W-:Y:S02]  /*f7450*/  FSEL R4, RZ, 3.37028055040000000000e+12, P0 ;  /* 0x54442d18ff047808 */ /* 0x000fe40000000000 */
[----:B------:R-:W-:-:S07]  /*f7460*/  FSEL R5, RZ, 2.1426990032196044922, P0 ;  /* 0x400921fbff057808 */ /* 0x000fce0000000000 */
.L_x_42081:
[----:B------:R-:W-:Y:S05]  /*f7470*/  BSYNC.RECONVERGENT B0 ;  /* 0x0000000000007941 */ /* 0x000fea0003800200 */
.L_x_42079:
        /* <DEDUP_REMOVED lines=14> */
.L_x_42049:
        /* <DEDUP_REMOVED lines=324> */
.L_x_42083:
[----:B------:R-:W-:Y:S05]  /*f89a0*/  BSYNC.RECONVERGENT B0 ;  /* 0x0000000000007941 */ /* 0x000fea0003800200 */
.L_x_42082:
        /* <DEDUP_REMOVED lines=8> */
.L_x_42085:
[----:B------:R-:W-:Y:S05]  /*f8a30*/  BSYNC.RECONVERGENT B2 ;  /* 0x0000000000027941 */ /* 0x000fea0003800200 */
.L_x_42084:
        /* <DEDUP_REMOVED lines=176> */
.L_x_42087:
[----:B------:R-:W-:Y:S02]  /*f9540*/  FSEL R4, RZ, 3.37028055040000000000e+12, P0 ;  /* 0x54442d18ff047808 */ /* 0x000fe40000000000 */
[----:B------:R-:W-:-:S07]  /*f9550*/  FSEL R5, RZ, 2.1426990032196044922, P0 ;  /* 0x400921fbff057808 */ /* 0x000fce0000000000 */
.L_x_42088:
[----:B------:R-:W-:Y:S05]  /*f9560*/  BSYNC.RECONVERGENT B0 ;  /* 0x0000000000007941 */ /* 0x000fea0003800200 */
.L_x_42086:
        /* <DEDUP_REMOVED lines=10> */
.L_x_42048:
        /* <DEDUP_REMOVED lines=29> */
[----:B-1----:R-:W-:Y:S01]  /*f97e0*/  IMAD.MOV.U32 R7, RZ, RZ, -0x3ff ;  /* 0xfffffc01ff077424 */ /* 0x002fe200078e00ff */
        /* <DEDUP_REMOVED lines=34> */
[----:B-1----:R1:W5:Y:S02]  /*f9a10*/  DFMA R12, -R2, R6, 1 ;  /* 0x3ff00000020c742b */ /* 0x0023640000000106 */
[----:B-1----:R-:W-:Y:S02]  /*f9a20*/  IMAD.MOV.U32 R2, RZ, RZ, -0x748574fc ;  /* 0x8b7a8b04ff027424 */ /* 0x002fe400078e00ff */
[----:B------:R-:W-:-:S15]  /*f9a30*/  IMAD.MOV.U32 R3, RZ, RZ, 0x3ed0ee25 ;  /* 0x3ed0ee25ff037424 */ /* 0x000fde00078e00ff */
[----:B------:R-:W-:-:S15]  /*f9a40*/  NOP ;  /* 0x0000000000007918 */ /* 0x000fde0000000000 */
[----:B------:R-:W-:-:S15]  /*f9a50*/  NOP ;  /* 0x0000000000007918 */ /* 0x000fde0000000000 */
[----:B------:R-:W-:-:S15]  /*f9a60*/  NOP ;  /* 0x0000000000007918 */ /* 0x000fde0000000000 */
[----:B-----5:R-:W1:-:S15]  /*f9a70*/  DFMA R12, R12, R12, R12 ;  /* 0x0000000c0c0c722b */ /* 0x020e5e000000000c */
        /* <DEDUP_REMOVED lines=134> */
.L_x_42091:
        /* <DEDUP_REMOVED lines=53> */
.L_x_42094:
[----:B------:R-:W-:Y:S05]  /*fa630*/  BSYNC.RECONVERGENT B3 ;  /* 0x0000000000037941 */ /* 0x000fea0003800200 */
.L_x_42093:
        /* <DEDUP_REMOVED lines=76> */
[----:B-1----:R1:W0:Y:S02]  /*fab00*/  DADD R2, R8, R2 ;  /* 0x0000000008027229 */ /* 0x0022240000000002 */
.L_x_42092:
[----:B------:R-:W-:Y:S05]  /*fab10*/  BSYNC.RECONVERGENT B2 ;  /* 0x0000000000027941 */ /* 0x000fea0003800200 */
.L_x_42090:
        /* <DEDUP_REMOVED lines=187> */
[----:B0-----:R0:W1:Y:S02]  /*fb6d0*/  DMUL R8, R2, 0.5 ;  /* 0x3fe0000002087828 */ /* 0x0010640000000000 */
[----:B01----:R-:W-:Y:S05]  /*fb6e0*/  BRA `(.L_x_42061) ;  /* 0x0000005000c47947 */ /* 0x003fea0003800000 */
.L_x_42089:
        /* <DEDUP_REMOVED lines=135> */
[----:B-1----:R1:W5:Y:S02]  /*fbf60*/  DMUL R6, R4, R6 ;  /* 0x0000000604067228 */ /* 0x0023640000000000 */
[----:B-1----:R-:W-:Y:S02]  /*fbf70*/  @P1 IMAD.MOV.U32 R4, RZ, RZ, 0x54442d18 ;  /* 0x54442d18ff041424 */ /* 0x002fe400078e00ff */
[----:B------:R-:W-:-:S15]  /*fbf80*/  @P1 IMAD.MOV.U32 R5, RZ, RZ, 0x400921fb ;  /* 0x400921fbff051424 */ /* 0x000fde00078e00ff */
        /* <DEDUP_REMOVED lines=47> */
[----:B-----5:R-:W1:Y:S02]  /*fc280*/  DSETP.NAN.AND P1, PT, R2, R2, PT ;  /* 0x000000020200722a */ /* 0x020e640003f28000 */
[----:B-1----:R-:W-:Y:S02]  /*fc290*/  FSEL R4, R2, R5, P1 ;  /* 0x0000000502047208 */ /* 0x002fe40000800000 */
[----:B------:R-:W-:-:S15]  /*fc2a0*/  FSEL R5, R3, R27, P1 ;  /* 0x0000001b03057208 */ /* 0x000fde0000800000 */
[----:B------:R-:W-:-:S15]  /*fc2b0*/  NOP ;  /* 0x0000000000007918 */ /* 0x000fde0000000000 */
[----:B------:R-:W-:-:S15]  /*fc2c0*/  NOP ;  /* 0x0000000000007918 */ /* 0x000fde0000000000 */
[----:B------:R-:W-:-:S15]  /*fc2d0*/  NOP ;  /* 0x0000000000007918 */ /* 0x000fde0000000000 */
[----:B------:R1:W0:Y:S02]  /*fc2e0*/  DMUL R8, R10, R8 ;  /* 0x000000080a087228 */ /* 0x0002240000000000 */
[----:B01----:R-:W-:Y:S05]  /*fc2f0*/  BRA `(.L_x_42061) ;  /* 0x0000004400c07947 */ /* 0x003fea0003800000 */
.L_x_42047:
        /* <DEDUP_REMOVED lines=50> */
[----:B0-234-:R-:W-:Y:S05]  /*fc620*/  CALL.REL.NOINC `($__internal_76_$__cuda_sm20_div_rn_f64_full) ;  /* 0x000005f400347944 */ /* 0x01dfea0003c00000 */
[----:B------:R-:W-:Y:S02]  /*fc630*/  IMAD.MOV.U32 R8, RZ, RZ, R2 ;  /* 0x000000ffff087224 */ /* 0x000fe400078e0002 */
[----:B------:R-:W-:-:S07]  /*fc640*/  IMAD.MOV.U32 R9, RZ, RZ, R3 ;  /* 0x000000ffff097224 */ /* 0x000fce00078e0003 */
.L_x_42096:
[----:B------:R-:W-:Y:S05]  /*fc650*/  BSYNC.RECONVERGENT B2 ;  /* 0x0000000000027941 */ /* 0x000fea0003800200 */
.L_x_42095:
        /* <DEDUP_REMOVED lines=51> */
.L_x_42098:
[----:B------:R-:W-:Y:S05]  /*fc990*/  BSYNC.RECONVERGENT B2 ;  /* 0x0000000000027941 */ /* 0x000fea0003800200 */
.L_x_42097:
        /* <DEDUP_REMOVED lines=333> */
.L_x_42100:
[----:B------:R-:W-:Y:S05]  /*fde70*/  BSYNC.RECONVERGENT B0 ;  /* 0x0000000000007941 */ /* 0x000fea0003800200 */
.L_x_42099:
        /* <DEDUP_REMOVED lines=9> */
.L_x_42102:
[----:B------:R-:W-:Y:S05]  /*fdf10*/  BSYNC.RECONVERGENT B2 ;  /* 0x0000000000027941 */ /* 0x000fea0003800200 */
.L_x_42101:
        /* <DEDUP_REMOVED lines=176> */
.L_x_42104:
[----:B------:R-:W-:Y:S02]  /*fea20*/  FSEL R4, RZ, 3.37028055040000000000e+12, P0 ;  /* 0x54442d18ff047808 */ /* 0x000fe40000000000 */
[----:B------:R-:W-:-:S07]  /*fea30*/  FSEL R5, RZ, 2.1426990032196044922, P0 ;  /* 0x400921fbff057808 */ /* 0x000fce0000000000 */
.L_x_42105:
[----:B------:R-:W-:Y:S05]  /*fea40*/  BSYNC.RECONVERGENT B0 ;  /* 0x0000000000007941 */ /* 0x000fea0003800200 */
.L_x_42103:
        /* <DEDUP_REMOVED lines=12> */
[----:B-1----:R-:W0:Y:S02]  /*feb10*/  DADD R8, R8, 1 ;  /* 0x3ff0000008087429 */ /* 0x002e240000000000 */
[----:B0-----:R-:W-:Y:S05]  /*feb20*/  BRA `(.L_x_42061) ;  /* 0x0000001c00b47947 */ /* 0x001fea0003800000 */
.L_x_42046:
        /* <DEDUP_REMOVED lines=296> */
.L_x_42107:
[----:B------:R-:W-:Y:S05]  /*ffdb0*/  BSYNC.RECONVERGENT B0 ;  /* 0x0000000000007941 */ /* 0x000fea0003800200 */
.L_x_42106:
[----:B------:R-:W-:Y:S04]  /*ffdc0*/  BSSY.RECONVERGENT B2, `(.L_x_42108) ;  /* 0x0000007000027945 */ /* 0x000fe80003800200 */
[----:B------:R-:W-:Y:S05]  /*ffdd0*/  @P4 BRA P5, `(.L_x_42109) ;  /* 0x0000000000144947 */ /* 0x000fea0002800000 */
[----:B------:R-:W-:Y:S01]  /*ffde0*/  IMAD.MOV.U32 R0, RZ, RZ, R4 ;  /* 0x000000ffff007224 */ /* 0x000fe200078e0004 */
[----:B------:R-:W-:Y:S01]  /*ffdf0*/  MOV R4, 0xffe30 ;  /* 0x000ffe3000047802 */ /* 0x000fe20000000f00 */
[----:B------:R-:W-:Y:S02]  /*ffe00*/  IMAD.MOV.U32 R2, RZ, RZ, R10 ;  /* 0x000000ffff027224 */ /* 0x000fe400078e000a */
[----:B------:R-:W-:-:S07]  /*ffe10*/  IMAD.MOV.U32 R3, RZ, RZ, R11 ;  /* 0x000000ffff037224 */ /* 0x000fce00078e000b */
[----:B01234-:R-:W-:Y:S05]  /*ffe20*/  CALL.REL.NOINC `($__internal_76_$__cuda_sm20_div_rn_f64_full) ;  /* 0x000005bc00347944 */ /* 0x01ffea0003c00000 */
.L_x_42109:
[----:B------:R-:W-:Y:S05]  /*ffe30*/  BSYNC.RECONVERGENT B2 ;  /* 0x0000000000027941 */ /* 0x000fea0003800200 */
.L_x_42108:
        /* <DEDUP_REMOVED lines=176> */
.L_x_42111:
[----:B------:R-:W-:Y:S02]  /*100940*/  FSEL R4, RZ, 3.37028055040000000000e+12, P0 ;  /* 0x54442d18ff047808 */ /* 0x000fe40000000000 */
[----:B------:R-:W-:-:S07]  /*100950*/  FSEL R5, RZ, 2.1426990032196044922, P0 ;  /* 0x400921fbff057808 */ /* 0x000fce0000000000 */
.L_x_42112:
[----:B------:R-:W-:Y:S05]  /*100960*/  BSYNC.RECONVERGENT B0 ;  /* 0x0000000000007941 */ /* 0x000fea0003800200 */
.L_x_42110:
        /* <DEDUP_REMOVED lines=9> */
.L_x_42061:
[----:B------:R-:W-:Y:S05]  /*100a00*/  BSYNC.RECONVERGENT B1 ;  /* 0x0000000000017941 */ /* 0x000fea0003800200 */
.L_x_42045:
        /* <DEDUP_REMOVED lines=145> */
.L_x_42119:
[----:B------:R-:W-:Y:S05]  /*101320*/  BSYNC.RECONVERGENT B0 ;  /* 0x0000000000007941 */ /* 0x000fea0003800200 */
.L_x_42118:
        /* <DEDUP_REMOVED lines=49> */
.L_x_42123:
[----:B------:R-:W-:Y:S05]  /*101640*/  BSYNC.RECONVERGENT B4 ;  /* 0x0000000000047941 */ /* 0x000fea0003800200 */
.L_x_42122:
[----:B------:R-:W-:Y:S01]  /*101650*/  VIADD R0, R2, 0x1 ;  /* 0x0000000102007836 */ /* 0x000fe20000000000 */
[----:B------:R-:W-:Y:S06]  /*101660*/  BRA `(.L_x_42124) ;  /* 0x0000000000087947 */ /* 0x000fec0003800000 */
.L_x_42121:
[----:B------:R0:W0:Y:S02]  /*101670*/  DMUL R6, RZ, R54 ;  /* 0x00000036ff067228 */ /* 0x0000240000000000 */
[----:B0-----:R-:W-:-:S07]  /*101680*/  IMAD.MOV.U32 R0, RZ, RZ, 0x1 ;  /* 0x00000001ff007424 */ /* 0x001fce00078e00ff */
.L_x_42124:
[----:B------:R-:W-:Y:S05]  /*101690*/  BSYNC.RECONVERGENT B3 ;  /* 0x0000000000037941 */ /* 0x000fea0003800200 */
.L_x_42120:
        /* <DEDUP_REMOVED lines=115> */
.L_x_42126:
[----:B------:R0:W2:Y:S02]  /*101dd0*/  DMUL R6, RZ, R54 ;  /* 0x00000036ff067228 */ /* 0x0000a40000000000 */
[----:B0-2---:R-:W-:-:S07]  /*101de0*/  IMAD.MOV.U32 R0, RZ, RZ, RZ ;  /* 0x000000ffff007224 */ /* 0x005fce00078e00ff */
.L_x_42127:
[----:B------:R-:W-:Y:S05]  /*101df0*/  BSYNC.RECONVERGENT B3 ;  /* 0x0000000000037941 */ /* 0x000fea0003800200 */
.L_x_42125:
        /* <DEDUP_REMOVED lines=73> */
.L_x_42117:
        /* <DEDUP_REMOVED lines=125> */
.L_x_42130:
[----:B------:R-:W-:Y:S05]  /*102a60*/  BSYNC.RECONVERGENT B0 ;  /* 0x0000000000007941 */ /* 0x000fea0003800200 */
.L_x_42129:
[C---:B-1----:R-:W-:Y:S01]  /*102a70*/  LEA.HI R0, R19.reuse, 0xffffff09, RZ, 0xc ;  /* 0xffffff0913007811 */ /* 0x042fe200078f60ff */
[----:B------:R-:W1:Y:S01]  /*102a80*/  DSETP.NEU.AND P0, PT, |R54|, +INF , PT ;  /* 0x7ff000003600742a */ /* 0x000e620003f0d200 */
        /* <DEDUP_REMOVED lines=57> */
[----:B--234-:R-:W-:Y:S05]  /*102e20*/  CALL.REL.NOINC `($_ZN2at6native29vectorized_elementwise_kernelILi2EZZZNS0_50_GLOBAL__N__2680c7bb_12_PowKernel_cu_7dd49032_317024pow_tensor_tensor_kernelERNS_18TensorIteratorBaseEENKUlvE_clEvENKUlvE6_clEvEUlN3c107complexIdEES9_E_St5arrayIPcLm3EEEEviT0_T1_$__internal_trig_reduction_slowpathd) ;  /* 0x0000059400607944 */ /* 0x01cfea0003c00000 */
[----:B------:R-:W-:-:S07]  /*102e30*/  IMAD.MOV.U32 R2, RZ, RZ, R4 ;  /* 0x000000ffff027224 */ /* 0x000fce00078e0004 */
.L_x_42134:
[----:B------:R-:W-:Y:S05]  /*102e40*/  BSYNC.RECONVERGENT B4 ;  /* 0x0000000000047941 */ /* 0x000fea0003800200 */
.L_x_42133:
[----:B------:R-:W-:Y:S01]  /*102e50*/  VIADD R0, R2, 0x1 ;  /* 0x0000000102007836 */ /* 0x000fe20000000000 */
[----:B------:R-:W-:Y:S06]  /*102e60*/  BRA `(.L_x_42135) ;  /* 0x0000000000087947 */ /* 0x000fec0003800000 */
.L_x_42132:
[----:B------:R0:W1:Y:S02]  /*102e70*/  DMUL R6, RZ, R54 ;  /* 0x00000036ff067228 */ /* 0x0000640000000000 */
[----:B01----:R-:W-:-:S07]  /*102e80*/  IMAD.MOV.U32 R0, RZ, RZ, 0x1 ;  /* 0x00000001ff007424 */ /* 0x003fce00078e00ff */
.L_x_42135:
[----:B------:R-:W-:Y:S05]  /*102e90*/  BSYNC.RECONVERGENT B3 ;  /* 0x0000000000037941 */ /* 0x000fea0003800200 */
.L_x_42131:
        /* <DEDUP_REMOVED lines=123> */
[----:B------:R-:W-:Y:S02]  /*103650*/  IMAD.MOV.U32 R0, RZ, RZ, R4 ;  /* 0x000000ffff007224 */ /* 0x000fe400078e0004 */
[----:B------:R-:W-:Y:S02]  /*103660*/  IMAD.MOV.U32 R2, RZ, RZ, R6 ;  /* 0x000000ffff027224 */ /* 0x000fe400078e0006 */
[----:B------:R-:W-:Y:S01]  /*103670*/  IMAD.MOV.U32 R3, RZ, RZ, R7 ;  /* 0x000000ffff037224 */ /* 0x000fe200078e0007 */
[----:B------:R-:W-:Y:S06]  /*103680*/  BRA `(.L_x_42138) ;  /* 0x0000000000087947 */ /* 0x000fec0003800000 */
.L_x_42137:
[----:B------:R0:W1:Y:S02]  /*103690*/  DMUL R2, RZ, R54 ;  /* 0x00000036ff027228 */ /* 0x0000640000000000 */
[----:B01----:R-:W-:-:S07]  /*1036a0*/  IMAD.MOV.U32 R0, RZ, RZ, RZ ;  /* 0x000000ffff007224 */ /* 0x003fce00078e00ff */
.L_x_42138:
[----:B------:R-:W-:Y:S05]  /*1036b0*/  BSYNC.RECONVERGENT B3 ;  /* 0x0000000000037941 */ /* 0x000fea0003800200 */
.L_x_42136:
        /* <DEDUP_REMOVED lines=84> */
.L_x_42116:
        /* <DEDUP_REMOVED lines=10> */
.L_x_42139:
[----:B------:R-:W0:Y:S02]  /*103ca0*/  DADD R52, R54, -R54 ;  /* 0x0000000036347229 */ /* 0x000e240000000836 */
[----:B0-----:R-:W-:Y:S02]  /*103cb0*/  IMAD.MOV.U32 R54, RZ, RZ, R52 ;  /* 0x000000ffff367224 */ /* 0x001fe400078e0034 */
[----:B------:R-:W-:Y:S01]  /*103cc0*/  IMAD.MOV.U32 R55, RZ, RZ, R53 ;  /* 0x000000ffff377224 */ /* 0x000fe200078e0035 */
[----:B------:R-:W-:Y:S06]  /*103cd0*/  BRA `(.L_x_42128) ;  /* 0x0000001400887947 */ /* 0x000fec0003800000 */
.L_x_42115:
        /* <DEDUP_REMOVED lines=49> */
.L_x_42143:
[----:B------:R-:W-:Y:S05]  /*103ff0*/  BSYNC.RECONVERGENT B4 ;  /* 0x0000000000047941 */ /* 0x000fea0003800200 */
.L_x_42142:
[----:B------:R-:W-:Y:S01]  /*104000*/  VIADD R0, R2, 0x1 ;  /* 0x0000000102007836 */ /* 0x000fe20000000000 */
[----:B------:R-:W-:Y:S06]  /*104010*/  BRA `(.L_x_42144) ;  /* 0x0000000000087947 */ /* 0x000fec0003800000 */
.L_x_42141:
[----:B------:R0:W1:Y:S02]  /*104020*/  DMUL R6, RZ, R54 ;  /* 0x00000036ff067228 */ /* 0x0000640000000000 */
[----:B01----:R-:W-:-:S07]  /*104030*/  IMAD.MOV.U32 R0, RZ, RZ, 0x1 ;  /* 0x00000001ff007424 */ /* 0x003fce00078e00ff */
.L_x_42144:
[----:B------:R-:W-:Y:S05]  /*104040*/  BSYNC.RECONVERGENT B3 ;  /* 0x0000000000037941 */ /* 0x000fea0003800200 */
.L_x_42140:
        /* <DEDUP_REMOVED lines=115> */
.L_x_42146:
[----:B------:R0:W1:Y:S02]  /*104780*/  DMUL R6, RZ, R54 ;  /* 0x00000036ff067228 */ /* 0x0000640000000000 */
[----:B01----:R-:W-:-:S07]  /*104790*/  IMAD.MOV.U32 R0, RZ, RZ, RZ ;  /* 0x000000ffff007224 */ /* 0x003fce00078e00ff */
.L_x_42147:
[----:B------:R-:W-:Y:S05]  /*1047a0*/  BSYNC.RECONVERGENT B3 ;  /* 0x0000000000037941 */ /* 0x000fea0003800200 */
.L_x_42145:
        /* <DEDUP_REMOVED lines=64> */
.L_x_42114:
        /* <DEDUP_REMOVED lines=117> */
.L_x_42128:
[----:B------:R-:W-:Y:S05]  /*105300*/  BSYNC.RECONVERGENT B2 ;  /* 0x0000000000027941 */ /* 0x000fea0003800200 */
.L_x_42113:
        /* <DEDUP_REMOVED lines=283> */
.L_x_42155:
        /* <DEDUP_REMOVED lines=53> */
.L_x_42158:
[----:B------:R-:W-:Y:S05]  /*106810*/  BSYNC.RECONVERGENT B3 ;  /* 0x0000000000037941 */ /* 0x000fea0003800200 */
.L_x_42157:
        /* <DEDUP_REMOVED lines=77> */
.L_x_42156:
[----:B------:R-:W-:Y:S05]  /*106cf0*/  BSYNC.RECONVERGENT B2 ;  /* 0x0000000000027941 */ /* 0x000fea0003800200 */
.L_x_42154:
        /* <DEDUP_REMOVED lines=54> */
.L_x_42160:
[----:B------:R-:W-:Y:S05]  /*107060*/  BSYNC.RECONVERGENT B2 ;  /* 0x0000000000027941 */ /* 0x000fea0003800200 */
.L_x_42159:
        /* <DEDUP_REMOVED lines=176> */
.L_x_42162:
[----:B------:R-:W-:Y:S02]  /*107b70*/  FSEL R2, RZ, 3.37028055040000000000e+12, P0 ;  /* 0x54442d18ff027808 */ /* 0x000fe40000000000 */
[----:B------:R-:W-:-:S07]  /*107b80*/  FSEL R3, RZ, 2.1426990032196044922, P0 ;  /* 0x400921fbff037808 */ /* 0x000fce0000000000 */
.L_x_42163:
[----:B------:R-:W-:Y:S05]  /*107b90*/  BSYNC.RECONVERGENT B0 ;  /* 0x0000000000007941 */ /* 0x000fea0003800200 */
.L_x_42161:
        /* <DEDUP_REMOVED lines=14> */
.L_x_42153:
        /* <DEDUP_REMOVED lines=250> */
.L_x_42167:
[----:B------:R-:W-:Y:S05]  /*108c20*/  BSYNC.RECONVERGENT B0 ;  /* 0x0000000000007941 */ /* 0x000fea0003800200 */
.L_x_42166:
        /* <DEDUP_REMOVED lines=8> */
.L_x_42169:
[----:B------:R-:W-:Y:S05]  /*108cb0*/  BSYNC.RECONVERGENT B2 ;  /* 0x0000000000027941 */ /* 0x000fea0003800200 */
.L_x_42168:
        /* <DEDUP_REMOVED lines=176> */
.L_x_42171:
[----:B------:R-:W-:Y:S02]  /*1097c0*/  FSEL R4, RZ, 3.37028055040000000000e+12, P0 ;  /* 0x54442d18ff047808 */ /* 0x000fe40000000000 */
[----:B------:R-:W-:-:S07]  /*1097d0*/  FSEL R5, RZ, 2.1426990032196044922, P0 ;  /* 0x400921fbff057808 */ /* 0x000fce0000000000 */
.L_x_42172:
[----:B------:R-:W-:Y:S05]  /*1097e0*/  BSYNC.RECONVERGENT B0 ;  /* 0x0000000000007941 */ /* 0x000fea0003800200 */
.L_x_42170:
        /* <DEDUP_REMOVED lines=14> */
.L_x_42165:
        /* <DEDUP_REMOVED lines=103> */
.L_x_42174:
        /* <DEDUP_REMOVED lines=132> */
.L_x_42173:
        /* <DEDUP_REMOVED lines=256> */
.L_x_42176:
        /* <DEDUP_REMOVED lines=53> */
.L_x_42179:
[----:B------:R-:W-:Y:S05]  /*10bad0*/  BSYNC.RECONVERGENT B3 ;  /* 0x0000000000037941 */ /* 0x000fea0003800200 */
.L_x_42178:
        /* <DEDUP_REMOVED lines=77> */
.L_x_42177:
[----:B------:R-:W-:Y:S05]  /*10bfb0*/  BSYNC.RECONVERGENT B2 ;  /* 0x0000000000027941 */ /* 0x000fea0003800200 */
.L_x_42175:
        /* <DEDUP_REMOVED lines=54> */
.L_x_42181:
[----:B------:R-:W-:Y:S05]  /*10c320*/  BSYNC.RECONVERGENT B2 ;  /* 0x0000000000027941 */ /* 0x000fea0003800200 */
.L_x_42180:
        /* <DEDUP_REMOVED lines=176> */
.L_x_42183:
[----:B------:R-:W-:Y:S02]  /*10ce30*/  FSEL R4, RZ, 3.37028055040000000000e+12, P0 ;  /* 0x54442d18ff047808 */ /* 0x000fe40000000000 */
[----:B------:R-:W-:-:S07]  /*10ce40*/  FSEL R5, RZ, 2.1426990032196044922, P0 ;  /* 0x400921fbff057808 */ /* 0x000fce0000000000 */
.L_x_42184:
[----:B------:R-:W-:Y:S05]  /*10ce50*/  BSYNC.RECONVERGENT B0 ;  /* 0x0000000000007941 */ /* 0x000fea0003800200 */
.L_x_42182:
        /* <DEDUP_REMOVED lines=14> */
.L_x_42152:
        /* <DEDUP_REMOVED lines=324> */
.L_x_42186:
[----:B------:R-:W-:Y:S05]  /*10e380*/  BSYNC.RECONVERGENT B0 ;  /* 0x0000000000007941 */ /* 0x000fea0003800200 */
.L_x_42185:
        /* <DEDUP_REMOVED lines=8> */
.L_x_42188:
[----:B------:R-:W-:Y:S05]  /*10e410*/  BSYNC.RECONVERGENT B2 ;  /* 0x0000000000027941 */ /* 0x000fea0003800200 */
.L_x_42187:
        /* <DEDUP_REMOVED lines=176> */
.L_x_42190:
[----:B------:R-:W-:Y:S02]  /*10ef20*/  FSEL R4, RZ, 3.37028055040000000000e+12, P0 ;  /* 0x54442d18ff047808 */ /* 0x000fe40000000000 */
[----:B------:R-:W-:-:S07]  /*10ef30*/  FSEL R5, RZ, 2.1426990032196044922, P0 ;  /* 0x400921fbff057808 */ /* 0x000fce0000000000 */
.L_x_42191:
[----:B------:R-:W-:Y:S05]  /*10ef40*/  BSYNC.RECONVERGENT B0 ;  /* 0x0000000000007941 */ /* 0x000fea0003800200 */
.L_x_42189:
        /* <DEDUP_REMOVED lines=10> */
.L_x_42151:
        /* <DEDUP_REMOVED lines=205> */
.L_x_42194:
        /* <DEDUP_REMOVED lines=53> */
.L_x_42197:
[----:B------:R-:W-:Y:S05]  /*110010*/  BSYNC.RECONVERGENT B3 ;  /* 0x0000000000037941 */ /* 0x000fea0003800200 */
.L_x_42196:
        /* <DEDUP_REMOVED lines=77> */
.L_x_42195:
[----:B------:R-:W-:Y:S05]  /*1104f0*/  BSYNC.RECONVERGENT B2 ;  /* 0x0000000000027941 */ /* 0x000fea0003800200 */
.L_x_42193:
        /* <DEDUP_REMOVED lines=189> */
.L_x_42192:
        /* <DEDUP_REMOVED lines=193> */
.L_x_42150:
        /* <DEDUP_REMOVED lines=53> */
.L_x_42199:
[----:B------:R-:W-:Y:S05]  /*112030*/  BSYNC.RECONVERGENT B2 ;  /* 0x0000000000027941 */ /* 0x000fea0003800200 */
.L_x_42198:
        /* <DEDUP_REMOVED lines=51> */
.L_x_42201:
[----:B------:R-:W-:Y:S05]  /*112370*/  BSYNC.RECONVERGENT B2 ;  /* 0x0000000000027941 */ /* 0x000fea0003800200 */
.L_x_42200:
        /* <DEDUP_REMOVED lines=333> */
.L_x_42203:
[----:B------:R-:W-:Y:S05]  /*113850*/  BSYNC.RECONVERGENT B0 ;  /* 0x0000000000007941 */ /* 0x000fea0003800200 */
.L_x_42202:
        /* <DEDUP_REMOVED lines=9> */
.L_x_42205:
[----:B------:R-:W-:Y:S05]  /*1138f0*/  BSYNC.RECONVERGENT B2 ;  /* 0x0000000000027941 */ /* 0x000fea0003800200 */
.L_x_42204:
        /* <DEDUP_REMOVED lines=176> */
.L_x_42207:
[----:B------:R-:W-:Y:S02]  /*114400*/  FSEL R4, RZ, 3.37028055040000000000e+12, P0 ;  /* 0x54442d18ff047808 */ /* 0x000fe40000000000 */
[----:B------:R-:W-:-:S07]  /*114410*/  FSEL R5, RZ, 2.1426990032196044922, P0 ;  /* 0x400921fbff057808 */ /* 0x000fce0000000000 */
.L_x_42208:
[----:B------:R-:W-:Y:S05]  /*114420*/  BSYNC.RECONVERGENT B0 ;  /* 0x0000000000007941 */ /* 0x000fea0003800200 */
.L_x_42206:
        /* <DEDUP_REMOVED lines=14> */
.L_x_42149:
        /* <DEDUP_REMOVED lines=296> */
.L_x_42210:
[----:B------:R-:W-:Y:S05]  /*115790*/  BSYNC.RECONVERGENT B0 ;  /* 0x0000000000007941 */ /* 0x000fea0003800200 */
.L_x_42209:
[----:B------:R-:W-:Y:S04]  /*1157a0*/  BSSY.RECONVERGENT B2, `(.L_x_42211) ;  /* 0x0000007000027945 */ /* 0x000fe80003800200 */
[----:B------:R-:W-:Y:S05]  /*1157b0*/  @P4 BRA P5, `(.L_x_42212) ;  /* 0x0000000000144947 */ /* 0x000fea0002800000 */
[----:B------:R-:W-:Y:S01]  /*1157c0*/  IMAD.MOV.U32 R0, RZ, RZ, R4 ;  /* 0x000000ffff007224 */ /* 0x000fe200078e0004 */
[----:B------:R-:W-:Y:S01]  /*1157d0*/  MOV R4, 0x115810 ;  /* 0x0011581000047802 */ /* 0x000fe20000000f00 */
[----:B------:R-:W-:Y:S02]  /*1157e0*/  IMAD.MOV.U32 R2, RZ, RZ, R10 ;  /* 0x000000ffff027224 */ /* 0x000fe400078e000a */
[----:B------:R-:W-:-:S07]  /*1157f0*/  IMAD.MOV.U32 R3, RZ, RZ, R11 ;  /* 0x000000ffff037224 */ /* 0x000fce00078e000b */
[----:B01234-:R-:W-:Y:S05]  /*115800*/  CALL.REL.NOINC `($__internal_76_$__cuda_sm20_div_rn_f64_full) ;  /* 0x0000046000bc7944 */ /* 0x01ffea0003c00000 */
.L_x_42212:
[----:B------:R-:W-:Y:S05]  /*115810*/  BSYNC.RECONVERGENT B2 ;  /* 0x0000000000027941 */ /* 0x000fea0003800200 */
.L_x_42211:
        /* <DEDUP_REMOVED lines=176> */
.L_x_42214:
[----:B------:R-:W-:Y:S02]  /*116320*/  FSEL R4, RZ, 3.37028055040000000000e+12, P0 ;  /* 0x54442d18ff047808 */ /* 0x000fe40000000000 */
[----:B------:R-:W-:-:S07]  /*116330*/  FSEL R5, RZ, 2.1426990032196044922, P0 ;  /* 0x400921fbff057808 */ /* 0x000fce0000000000 */
.L_x_42215:
[----:B------:R-:W-:Y:S05]  /*116340*/  BSYNC.RECONVERGENT B0 ;  /* 0x0000000000007941 */ /* 0x000fea0003800200 */
.L_x_42213:
        /* <DEDUP_REMOVED lines=9> */
.L_x_42164:
[----:B------:R-:W-:Y:S05]  /*1163e0*/  BSYNC.RECONVERGENT B1 ;  /* 0x0000000000017941 */ /* 0x000fea0003800200 */
.L_x_42148:
        /* <DEDUP_REMOVED lines=145> */
.L_x_42222:
[----:B------:R-:W-:Y:S05]  /*116d00*/  BSYNC.RECONVERGENT B0 ;  /* 0x0000000000007941 */ /* 0x000fea0003800200 */
.L_x_42221:
        /* <DEDUP_REMOVED lines=49> */
.L_x_42226:
[----:B------:R-:W-:Y:S05]  /*117020*/  BSYNC.RECONVERGENT B4 ;  /* 0x0000000000047941 */ /* 0x000fea0003800200 */
.L_x_42225:
[----:B------:R-:W-:Y:S01]  /*117030*/  VIADD R0, R2, 0x1 ;  /* 0x0000000102007836 */ /* 0x000fe20000000000 */
[----:B------:R-:W-:Y:S06]  /*117040*/  BRA `(.L_x_42227) ;  /* 0x0000000000087947 */ /* 0x000fec0003800000 */
.L_x_42224:
[----:B------:R0:W0:Y:S02]  /*117050*/  DMUL R6, RZ, R58 ;  /* 0x0000003aff067228 */ /* 0x0000240000000000 */
[----:B0-----:R-:W-:-:S07]  /*117060*/  IMAD.MOV.U32 R0, RZ, RZ, 0x1 ;  /* 0x00000001ff007424 */ /* 0x001fce00078e00ff */
.L_x_42227:
[----:B------:R-:W-:Y:S05]  /*117070*/  BSYNC.RECONVERGENT B3 ;  /* 0x0000000000037941 */ /* 0x000fea0003800200 */
.L_x_42223:
        /* <DEDUP_REMOVED lines=115> */
.L_x_42229:
[----:B------:R0:W2:Y:S02]  /*1177b0*/  DMUL R6, RZ, R58 ;  /* 0x0000003aff067228 */ /* 0x0000a40000000000 */
[----:B0-2---:R-:W-:-:S07]  /*1177c0*/  IMAD.MOV.U32 R0, RZ, RZ, RZ ;  /* 0x000000ffff007224 */ /* 0x005fce00078e00ff */
.L_x_42230:
[----:B------:R-:W-:Y:S05]  /*1177d0*/  BSYNC.RECONVERGENT B3 ;  /* 0x0000000000037941 */ /* 0x000fea0003800200 */
.L_x_42228:
        /* <DEDUP_REMOVED lines=73> */
.L_x_42220:
        /* <DEDUP_REMOVED lines=125> */
.L_x_42233:
[----:B------:R-:W-:Y:S05]  /*118440*/  BSYNC.RECONVERGENT B0 ;  /* 0x0000000000007941 */ /* 0x000fea0003800200 */
.L_x_42232:
        /* <DEDUP_REMOVED lines=61> */
.L_x_42237:
[----:B------:R-:W-:Y:S05]  /*118820*/  BSYNC.RECONVERGENT B4 ;  /* 0x0000000000047941 */ /* 0x000fea0003800200 */
.L_x_42236:
[----:B------:R-:W-:Y:S01]  /*118830*/  VIADD R0, R2, 0x1 ;  /* 0x0000000102007836 */ /* 0x000fe20000000000 */
[----:B------:R-:W-:Y:S06]  /*118840*/  BRA `(.L_x_42238) ;  /* 0x0000000000087947 */ /* 0x000fec0003800000 */
.L_x_42235:
[----:B------:R0:W0:Y:S02]  /*118850*/  DMUL R6, RZ, R58 ;  /* 0x0000003aff067228 */ /* 0x0000240000000000 */
[----:B0-----:R-:W-:-:S07]  /*118860*/  IMAD.MOV.U32 R0, RZ, RZ, 0x1 ;  /* 0x00000001ff007424 */ /* 0x001fce00078e00ff */
.L_x_42238:
[----:B------:R-:W-:Y:S05]  /*118870*/  BSYNC.RECONVERGENT B3 ;  /* 0x0000000000037941 */ /* 0x000fea0003800200 */
.L_x_42234:
        /* <DEDUP_REMOVED lines=125> */
.L_x_42240:
[----:B------:R0:W2:Y:S02]  /*119050*/  DMUL R6, RZ, R58 ;  /* 0x0000003aff067228 */ /* 0x0000a40000000000 */
[----:B0-2---:R-:W-:-:S07]  /*119060*/  IMAD.MOV.U32 R0, RZ, RZ, RZ ;  /* 0x000000ffff007224 */ /* 0x005fce00078e00ff */
.L_x_42241:
[----:B------:R-:W-:Y:S05]  /*119070*/  BSYNC.RECONVERGENT B3 ;  /* 0x0000000000037941 */ /* 0x000fea0003800200 */
.L_x_42239:
        /* <DEDUP_REMOVED lines=84> */
.L_x_42219:
        /* <DEDUP_REMOVED lines=10> */
.L_x_42242:
[----:B------:R-:W0:Y:S02]  /*119660*/  DADD R56, R58, -R58 ;  /* 0x000000003a387229 */ /* 0x000e24000000083a */
[----:B0-----:R-:W-:Y:S02]  /*119670*/  IMAD.MOV.U32 R58, RZ, RZ, R56 ;  /* 0x000000ffff3a7224 */ /* 0x001fe400078e0038 */
[----:B------:R-:W-:Y:S01]  /*119680*/  IMAD.MOV.U32 R59, RZ, RZ, R57 ;  /* 0x000000ffff3b7224 */ /* 0x000fe200078e0039 */
[----:B------:R-:W-:Y:S06]  /*119690*/  BRA `(.L_x_42231) ;  /* 0x0000001400887947 */ /* 0x000fec0003800000 */
.L_x_42218:
        /* <DEDUP_REMOVED lines=49> */
.L_x_42246:
[----:B------:R-:W-:Y:S05]  /*1199b0*/  BSYNC.RECONVERGENT B4 ;  /* 0x0000000000047941 */ /* 0x000fea0003800200 */
.L_x_42245:
[----:B------:R-:W-:Y:S01]  /*1199c0*/  VIADD R0, R2, 0x1 ;  /* 0x0000000102007836 */ /* 0x000fe20000000000 */
[----:B------:R-:W-:Y:S06]  /*1199d0*/  BRA `(.L_x_42247) ;  /* 0x0000000000087947 */ /* 0x000fec0003800000 */
.L_x_42244:
[----:B------:R0:W0:Y:S02]  /*1199e0*/  DMUL R6, RZ, R58 ;  /* 0x0000003aff067228 */ /* 0x0000240000000000 */
[----:B0-----:R-:W-:-:S07]  /*1199f0*/  IMAD.MOV.U32 R0, RZ, RZ, 0x1 ;  /* 0x00000001ff007424 */ /* 0x001fce00078e00ff */
.L_x_42247:
[----:B------:R-:W-:Y:S05]  /*119a00*/  BSYNC.RECONVERGENT B3 ;  /* 0x0000000000037941 */ /* 0x000fea0003800200 */
.L_x_42243:
        /* <DEDUP_REMOVED lines=115> */
.L_x_42249:
[----:B------:R0:W2:Y:S02]  /*11a140*/  DMUL R6, RZ, R58 ;  /* 0x0000003aff067228 */ /* 0x0000a40000000000 */
[----:B0-2---:R-:W-:-:S07]  /*11a150*/  IMAD.MOV.U32 R0, RZ, RZ, RZ ;  /* 0x000000ffff007224 */ /* 0x005fce00078e00ff */
.L_x_42250:
[----:B------:R-:W-:Y:S05]  /*11a160*/  BSYNC.RECONVERGENT B3 ;  /* 0x0000000000037941 */ /* 0x000fea0003800200 */
.L_x_42248:
        /* <DEDUP_REMOVED lines=64> */
.L_x_42217:
        /* <DEDUP_REMOVED lines=117> */
.L_x_42231:
[----:B------:R-:W-:Y:S05]  /*11acc0*/  BSYNC.RECONVERGENT B2 ;  /* 0x0000000000027941 */ /* 0x000fea0003800200 */
.L_x_42216:
        /* <DEDUP_REMOVED lines=283> */
.L_x_42258:
        /* <DEDUP_REMOVED lines=53> */
.L_x_42261:
[----:B------:R-:W-:Y:S05]  /*11c1d0*/  BSYNC.RECONVERGENT B3 ;  /* 0x0000000000037941 */ /* 0x000fea0003800200 */
.L_x_42260:
        /* <DEDUP_REMOVED lines=77> */
.L_x_42259:
[----:B------:R-:W-:Y:S05]  /*11c6b0*/  BSYNC.RECONVERGENT B2 ;  /* 0x0000000000027941 */ /* 0x000fea0003800200 */
.L_x_42257:
        /* <DEDUP_REMOVED lines=54> */
.L_x_42263:
[----:B------:R-:W-:Y:S05]  /*11ca20*/  BSYNC.RECONVERGENT B2 ;  /* 0x0000000000027941 */ /* 0x000fea0003800200 */
.L_x_42262:
        /* <DEDUP_REMOVED lines=176> */
.L_x_42265:
[----:B------:R-:W-:Y:S02]  /*11d530*/  FSEL R2, RZ, 3.37028055040000000000e+12, P0 ;  /* 0x54442d18ff027808 */ /* 0x000fe40000000000 */
[----:B------:R-:W-:-:S07]  /*11d540*/  FSEL R3, RZ, 2.1426990032196044922, P0 ;  /* 0x400921fbff037808 */ /* 0x000fce0000000000 */
.L_x_42266:
[----:B------:R-:W-:Y:S05]  /*11d550*/  BSYNC.RECONVERGENT B0 ;  /* 0x0000000000007941 */ /* 0x000fea0003800200 */
.L_x_42264:
        /* <DEDUP_REMOVED lines=14> */
.L_x_42256:
        /* <DEDUP_REMOVED lines=250> */
.L_x_42270:
[----:B------:R-:W-:Y:S05]  /*11e5e0*/  BSYNC.RECONVERGENT B0 ;  /* 0x0000000000007941 */ /* 0x000fea0003800200 */
.L_x_42269:
        /* <DEDUP_REMOVED lines=8> */
.L_x_42272:
[----:B------:R-:W-:Y:S05]  /*11e670*/  BSYNC.RECONVERGENT B2 ;  /* 0x0000000000027941 */ /* 0x000fea0003800200 */
.L_x_42271:
        /* <DEDUP_REMOVED lines=176> */
.L_x_42274:
[----:B------:R-:W-:Y:S02]  /*11f180*/  FSEL R4, RZ, 3.37028055040000000000e+12, P0 ;  /* 0x54442d18ff047808 */ /* 0x000fe40000000000 */
[----:B------:R-:W-:-:S07]  /*11f190*/  FSEL R5, RZ, 2.1426990032196044922, P0 ;  /* 0x400921fbff057808 */ /* 0x000fce0000000000 */
.L_x_42275:
[----:B------:R-:W-:Y:S05]  /*11f1a0*/  BSYNC.RECONVERGENT B0 ;  /* 0x0000000000007941 */ /* 0x000fea0003800200 */
.L_x_42273:
        /* <DEDUP_REMOVED lines=14> */
.L_x_42268:
        /* <DEDUP_REMOVED lines=103> */
.L_x_42277:
        /* <DEDUP_REMOVED lines=132> */
.L_x_42276:
        /* <DEDUP_REMOVED lines=256> */
.L_x_42279:
        /* <DEDUP_REMOVED lines=53> */
.L_x_42282:
[----:B------:R-:W-:Y:S05]  /*121490*/  BSYNC.RECONVERGENT B3 ;  /* 0x0000000000037941 */ /* 0x000fea0003800200 */
.L_x_42281:
        /* <DEDUP_REMOVED lines=77> */
.L_x_42280:
[----:B------:R-:W-:Y:S05]  /*121970*/  BSYNC.RECONVERGENT B2 ;  /* 0x0000000000027941 */ /* 0x000fea0003800200 */
.L_x_42278:
        /* <DEDUP_REMOVED lines=54> */
.L_x_42284:
[----:B------:R-:W-:Y:S05]  /*121ce0*/  BSYNC.RECONVERGENT B2 ;  /* 0x0000000000027941 */ /* 0x000fea0003800200 */
.L_x_42283:
        /* <DEDUP_REMOVED lines=176> */
.L_x_42286:
[----:B------:R-:W-:Y:S02]  /*1227f0*/  FSEL R4, RZ, 3.37028055040000000000e+12, P0 ;  /* 0x54442d18ff047808 */ /* 0x000fe40000000000 */
[----:B------:R-:W-:-:S07]  /*122800*/  FSEL R5, RZ, 2.1426990032196044922, P0 ;  /* 0x400921fbff057808 */ /* 0x000fce0000000000 */
.L_x_42287:
[----:B------:R-:W-:Y:S05]  /*122810*/  BSYNC.RECONVERGENT B0 ;  /* 0x0000000000007941 */ /* 0x000fea0003800200 */
.L_x_42285:
        /* <DEDUP_REMOVED lines=14> */
.L_x_42255:
        /* <DEDUP_REMOVED lines=324> */
.L_x_42289:
[----:B------:R-:W-:Y:S05]  /*123d40*/  BSYNC.RECONVERGENT B0 ;  /* 0x0000000000007941 */ /* 0x000fea0003800200 */
.L_x_42288:
        /* <DEDUP_REMOVED lines=8> */
.L_x_42291:
[----:B------:R-:W-:Y:S05]  /*123dd0*/  BSYNC.RECONVERGENT B2 ;  /* 0x0000000000027941 */ /* 0x000fea0003800200 */
.L_x_42290:
        /* <DEDUP_REMOVED lines=176> */
.L_x_42293:
[----:B------:R-:W-:Y:S02]  /*1248e0*/  FSEL R4, RZ, 3.37028055040000000000e+12, P0 ;  /* 0x54442d18ff047808 */ /* 0x000fe40000000000 */
[----:B------:R-:W-:-:S07]  /*1248f0*/  FSEL R5, RZ, 2.1426990032196044922, P0 ;  /* 0x400921fbff057808 */ /* 0x000fce0000000000 */
.L_x_42294:
[----:B------:R-:W-:Y:S05]  /*124900*/  BSYNC.RECONVERGENT B0 ;  /* 0x0000000000007941 */ /* 0x000fea0003800200 */
.L_x_42292:
        /* <DEDUP_REMOVED lines=10> */
.L_x_42254:
        /* <DEDUP_REMOVED lines=205> */
.L_x_42297:
        /* <DEDUP_REMOVED lines=53> */
.L_x_42300:
[----:B------:R-:W-:Y:S05]  /*1259d0*/  BSYNC.RECONVERGENT B3 ;  /* 0x0000000000037941 */ /* 0x000fea0003800200 */
.L_x_42299:
        /* <DEDUP_REMOVED lines=77> */
.L_x_42298:
[----:B------:R-:W-:Y:S05]  /*125eb0*/  BSYNC.RECONVERGENT B2 ;  /* 0x0000000000027941 */ /* 0x000fea0003800200 */
.L_x_42296:
        /* <DEDUP_REMOVED lines=189> */
.L_x_42295:
        /* <DEDUP_REMOVED lines=193> */
.L_x_42253:
        /* <DEDUP_REMOVED lines=53> */
.L_x_42302:
[----:B------:R-:W-:Y:S05]  /*1279f0*/  BSYNC.RECONVERGENT B2 ;  /* 0x0000000000027941 */ /* 0x000fea0003800200 */
.L_x_42301:
        /* <DEDUP_REMOVED lines=51> */
.L_x_42304:
[----:B------:R-:W-:Y:S05]  /*127d30*/  BSYNC.RECONVERGENT B2 ;  /* 0x0000000000027941 */ /* 0x000fea0003800200 */
.L_x_42303:
        /* <DEDUP_REMOVED lines=333> */
.L_x_42306:
[----:B------:R-:W-:Y:S05]  /*129210*/  BSYNC.RECONVERGENT B0 ;  /* 0x0000000000007941 */ /* 0x000fea0003800200 */
.L_x_42305:
        /* <DEDUP_REMOVED lines=9> */
.L_x_42308:
[----:B------:R-:W-:Y:S05]  /*1292b0*/  BSYNC.RECONVERGENT B2 ;  /* 0x0000000000027941 */ /* 0x000fea0003800200 */
.L_x_42307:
        /* <DEDUP_REMOVED lines=176> */
.L_x_42310:
[----:B------:R-:W-:Y:S02]  /*129dc0*/  FSEL R4, RZ, 3.37028055040000000000e+12, P0 ;  /* 0x54442d18ff047808 */ /* 0x000fe40000000000 */
[----:B------:R-:W-:-:S07]  /*129dd0*/  FSEL R5, RZ, 2.1426990032196044922, P0 ;  /* 0x400921fbff057808 */ /* 0x000fce0000000000 */
.L_x_42311:
[----:B------:R-:W-:Y:S05]  /*129de0*/  BSYNC.RECONVERGENT B0 ;  /* 0x0000000000007941 */ /* 0x000fea0003800200 */
.L_x_42309:
        /* <DEDUP_REMOVED lines=14> */
.L_x_42252:
        /* <DEDUP_REMOVED lines=296> */
.L_x_42313:
[----:B------:R-:W-:Y:S05]  /*12b150*/  BSYNC.RECONVERGENT B0 ;  /* 0x0000000000007941 */ /* 0x000fea0003800200 */
.L_x_42312:
[----:B------:R-:W-:Y:S04]  /*12b160*/  BSSY.RECONVERGENT B2, `(.L_x_42314) ;  /* 0x0000007000027945 */ /* 0x000fe80003800200 */
[----:B------:R-:W-:Y:S05]  /*12b170*/  @P4 BRA P5, `(.L_x_42315) ;  /* 0x0000000000144947 */ /* 0x000fea0002800000 */
[----:B------:R-:W-:Y:S01]  /*12b180*/  IMAD.MOV.U32 R0, RZ, RZ, R4 ;  /* 0x000000ffff007224 */ /* 0x000fe200078e0004 */
[----:B------:R-:W-:Y:S01]  /*12b190*/  MOV R4, 0x12b1d0 ;  /* 0x0012b1d000047802 */ /* 0x000fe20000000f00 */
[----:B------:R-:W-:Y:S02]  /*12b1a0*/  IMAD.MOV.U32 R2, RZ, RZ, R10 ;  /* 0x000000ffff027224 */ /* 0x000fe400078e000a */
[----:B------:R-:W-:-:S07]  /*12b1b0*/  IMAD.MOV.U32 R3, RZ, RZ, R11 ;  /* 0x000000ffff037224 */ /* 0x000fce00078e000b */
[----:B01234-:R-:W-:Y:S05]  /*12b1c0*/  CALL.REL.NOINC `($__internal_76_$__cuda_sm20_div_rn_f64_full) ;  /* 0x00000308004c7944 */ /* 0x01ffea0003c00000 */
.L_x_42315:
[----:B------:R-:W-:Y:S05]  /*12b1d0*/  BSYNC.RECONVERGENT B2 ;  /* 0x0000000000027941 */ /* 0x000fea0003800200 */
.L_x_42314:
        /* <DEDUP_REMOVED lines=176> */
.L_x_42317:
[----:B------:R-:W-:Y:S02]  /*12bce0*/  FSEL R4, RZ, 3.37028055040000000000e+12, P0 ;  /* 0x54442d18ff047808 */ /* 0x000fe40000000000 */
[----:B------:R-:W-:-:S07]  /*12bcf0*/  FSEL R5, RZ, 2.1426990032196044922, P0 ;  /* 0x400921fbff057808 */ /* 0x000fce0000000000 */
.L_x_42318:
[----:B------:R-:W-:Y:S05]  /*12bd00*/  BSYNC.RECONVERGENT B0 ;  /* 0x0000000000007941 */ /* 0x000fea0003800200 */
.L_x_42316:
        /* <DEDUP_REMOVED lines=9> */
.L_x_42267:
[----:B------:R-:W-:Y:S05]  /*12bda0*/  BSYNC.RECONVERGENT B1 ;  /* 0x0000000000017941 */ /* 0x000fea0003800200 */
.L_x_42251:
        /* <DEDUP_REMOVED lines=145> */
.L_x_42325:
[----:B------:R-:W-:Y:S05]  /*12c6c0*/  BSYNC.RECONVERGENT B0 ;  /* 0x0000000000007941 */ /* 0x000fea0003800200 */
.L_x_42324:
        /* <DEDUP_REMOVED lines=49> */
.L_x_42329:
[----:B------:R-:W-:Y:S05]  /*12c9e0*/  BSYNC.RECONVERGENT B4 ;  /* 0x0000000000047941 */ /* 0x000fea0003800200 */
.L_x_42328:
[----:B------:R-:W-:Y:S01]  /*12c9f0*/  VIADD R0, R2, 0x1 ;  /* 0x0000000102007836 */ /* 0x000fe20000000000 */
[----:B------:R-:W-:Y:S06]  /*12ca00*/  BRA `(.L_x_42330) ;  /* 0x0000000000087947 */ /* 0x000fec0003800000 */
.L_x_42327:
[----:B------:R0:W0:Y:S02]  /*12ca10*/  DMUL R6, RZ, R62 ;  /* 0x0000003eff067228 */ /* 0x0000240000000000 */
[----:B0-----:R-:W-:-:S07]  /*12ca20*/  IMAD.MOV.U32 R0, RZ, RZ, 0x1 ;  /* 0x00000001ff007424 */ /* 0x001fce00078e00ff */
.L_x_42330:
[----:B------:R-:W-:Y:S05]  /*12ca30*/  BSYNC.RECONVERGENT B3 ;  /* 0x0000000000037941 */ /* 0x000fea0003800200 */
.L_x_42326:
        /* <DEDUP_REMOVED lines=115> */
.L_x_42332:
[----:B------:R0:W2:Y:S02]  /*12d170*/  DMUL R6, RZ, R62 ;  /* 0x0000003eff067228 */ /* 0x0000a40000000000 */
[----:B0-2---:R-:W-:-:S07]  /*12d180*/  IMAD.MOV.U32 R0, RZ, RZ, RZ ;  /* 0x000000ffff007224 */ /* 0x005fce00078e00ff */
.L_x_42333:
[----:B------:R-:W-:Y:S05]  /*12d190*/  BSYNC.RECONVERGENT B3 ;  /* 0x0000000000037941 */ /* 0x000fea0003800200 */
.L_x_42331:
        /* <DEDUP_REMOVED lines=73> */
.L_x_42323:
        /* <DEDUP_REMOVED lines=125> */
.L_x_42336:
[----:B------:R-:W-:Y:S05]  /*12de00*/  BSYNC.RECONVERGENT B0 ;  /* 0x0000000000007941 */ /* 0x000fea0003800200 */
.L_x_42335:
        /* <DEDUP_REMOVED lines=61> */
.L_x_42340:
[----:B------:R-:W-:Y:S05]  /*12e1e0*/  BSYNC.RECONVERGENT B4 ;  /* 0x0000000000047941 */ /* 0x000fea0003800200 */
.L_x_42339:
[----:B------:R-:W-:Y:S01]  /*12e1f0*/  VIADD R0, R2, 0x1 ;  /* 0x0000000102007836 */ /* 0x000fe20000000000 */
[----:B------:R-:W-:Y:S06]  /*12e200*/  BRA `(.L_x_42341) ;  /* 0x0000000000087947 */ /* 0x000fec0003800000 */
.L_x_42338:
[----:B------:R0:W0:Y:S02]  /*12e210*/  DMUL R6, RZ, R62 ;  /* 0x0000003eff067228 */ /* 0x0000240000000000 */
[----:B0-----:R-:W-:-:S07]  /*12e220*/  IMAD.MOV.U32 R0, RZ, RZ, 0x1 ;  /* 0x00000001ff007424 */ /* 0x001fce00078e00ff */
.L_x_42341:
[----:B------:R-:W-:Y:S05]  /*12e230*/  BSYNC.RECONVERGENT B3 ;  /* 0x0000000000037941 */ /* 0x000fea0003800200 */
.L_x_42337:
        /* <DEDUP_REMOVED lines=125> */
.L_x_42343:
[----:B------:R0:W2:Y:S02]  /*12ea10*/  DMUL R6, RZ, R62 ;  /* 0x0000003eff067228 */ /* 0x0000a40000000000 */
[----:B0-2---:R-:W-:-:S07]  /*12ea20*/  IMAD.MOV.U32 R0, RZ, RZ, RZ ;  /* 0x000000ffff007224 */ /* 0x005fce00078e00ff */
.L_x_42344:
[----:B------:R-:W-:Y:S05]  /*12ea30*/  BSYNC.RECONVERGENT B3 ;  /* 0x0000000000037941 */ /* 0x000fea0003800200 */
.L_x_42342:
        /* <DEDUP_REMOVED lines=84> */
.L_x_42322:
        /* <DEDUP_REMOVED lines=10> */
.L_x_42345:
[----:B------:R-:W0:Y:S02]  /*12f020*/  DADD R60, R62, -R62 ;  /* 0x000000003e3c7229 */ /* 0x000e24000000083e */
[----:B0-----:R-:W-:Y:S02]  /*12f030*/  IMAD.MOV.U32 R62, RZ, RZ, R60 ;  /* 0x000000ffff3e7224 */ /* 0x001fe400078e003c */
[----:B------:R-:W-:Y:S01]  /*12f040*/  IMAD.MOV.U32 R63, RZ, RZ, R61 ;  /* 0x000000ffff3f7224 */ /* 0x000fe200078e003d */
[----:B------:R-:W-:Y:S06]  /*12f050*/  BRA `(.L_x_42334) ;  /* 0x0000001400887947 */ /* 0x000fec0003800000 */
.L_x_42321:
        /* <DEDUP_REMOVED lines=49> */
.L_x_42349:
[----:B------:R-:W-:Y:S05]  /*12f370*/  BSYNC.RECONVERGENT B4 ;  /* 0x0000000000047941 */ /* 0x000fea0003800200 */
.L_x_42348:
[----:B------:R-:W-:Y:S01]  /*12f380*/  VIADD R0, R2, 0x1 ;  /* 0x0000000102007836 */ /* 0x000fe20000000000 */
[----:B------:R-:W-:Y:S06]  /*12f390*/  BRA `(.L_x_42350) ;  /* 0x0000000000087947 */ /* 0x000fec0003800000 */
.L_x_42347:
[----:B------:R0:W0:Y:S02]  /*12f3a0*/  DMUL R6, RZ, R62 ;  /* 0x0000003eff067228 */ /* 0x0000240000000000 */
[----:B0-----:R-:W-:-:S07]  /*12f3b0*/  IMAD.MOV.U32 R0, RZ, RZ, 0x1 ;  /* 0x00000001ff007424 */ /* 0x001fce00078e00ff */
.L_x_42350:
[----:B------:R-:W-:Y:S05]  /*12f3c0*/  BSYNC.RECONVERGENT B3 ;  /* 0x0000000000037941 */ /* 0x000fea0003800200 */
.L_x_42346:
        /* <DEDUP_REMOVED lines=115> */
.L_x_42352:
[----:B------:R0:W2:Y:S02]  /*12fb00*/  DMUL R6, RZ, R62 ;  /* 0x0000003eff067228 */ /* 0x0000a40000000000 */
[----:B0-2---:R-:W-:-:S07]  /*12fb10*/  IMAD.MOV.U32 R0, RZ, RZ, RZ ;  /* 0x000000ffff007224 */ /* 0x005fce00078e00ff */
.L_x_42353:
[----:B------:R-:W-:Y:S05]  /*12fb20*/  BSYNC.RECONVERGENT B3 ;  /* 0x0000000000037941 */ /* 0x000fea0003800200 */
.L_x_42351:
        /* <DEDUP_REMOVED lines=64> */
.L_x_42320:
        /* <DEDUP_REMOVED lines=117> */
.L_x_42334:
[----:B------:R-:W-:Y:S05]  /*130680*/  BSYNC.RECONVERGENT B2 ;  /* 0x0000000000027941 */ /* 0x000fea0003800200 */
.L_x_42319:
        /* <DEDUP_REMOVED lines=283> */
.L_x_42361:
        /* <DEDUP_REMOVED lines=53> */
.L_x_42364:
[----:B------:R-:W-:Y:S05]  /*131b90*/  BSYNC.RECONVERGENT B3 ;  /* 0x0000000000037941 */ /* 0x000fea0003800200 */
.L_x_42363:
        /* <DEDUP_REMOVED lines=77> */
.L_x_42362:
[----:B------:R-:W-:Y:S05]  /*132070*/  BSYNC.RECONVERGENT B2 ;  /* 0x0000000000027941 */ /* 0x000fea0003800200 */
.L_x_42360:
        /* <DEDUP_REMOVED lines=54> */
.L_x_42366:
[----:B------:R-:W-:Y:S05]  /*1323e0*/  BSYNC.RECONVERGENT B2 ;  /* 0x0000000000027941 */ /* 0x000fea0003800200 */
.L_x_42365:
        /* <DEDUP_REMOVED lines=176> */
.L_x_42368:
[----:B------:R-:W-:Y:S02]  /*132ef0*/  FSEL R2, RZ, 3.37028055040000000000e+12, P0 ;  /* 0x54442d18ff027808 */ /* 0x000fe40000000000 */
[----:B------:R-:W-:-:S07]  /*132f00*/  FSEL R3, RZ, 2.1426990032196044922, P0 ;  /* 0x400921fbff037808 */ /* 0x000fce0000000000 */
.L_x_42369:
[----:B------:R-:W-:Y:S05]  /*132f10*/  BSYNC.RECONVERGENT B0 ;  /* 0x0000000000007941 */ /* 0x000fea0003800200 */
.L_x_42367:
        /* <DEDUP_REMOVED lines=14> */
.L_x_42359:
        /* <DEDUP_REMOVED lines=250> */
.L_x_42373:
[----:B------:R-:W-:Y:S05]  /*133fa0*/  BSYNC.RECONVERGENT B0 ;  /* 0x0000000000007941 */ /* 0x000fea0003800200 */
.L_x_42372:
        /* <DEDUP_REMOVED lines=8> */
.L_x_42375:
[----:B------:R-:W-:Y:S05]  /*134030*/  BSYNC.RECONVERGENT B2 ;  /* 0x0000000000027941 */ /* 0x000fea0003800200 */
.L_x_42374:
        /* <DEDUP_REMOVED lines=176> */
.L_x_42377:
[----:B------:R-:W-:Y:S02]  /*134b40*/  FSEL R4, RZ, 3.37028055040000000000e+12, P0 ;  /* 0x54442d18ff047808 */ /* 0x000fe40000000000 */
[----:B------:R-:W-:-:S07]  /*134b50*/  FSEL R5, RZ, 2.1426990032196044922, P0 ;  /* 0x400921fbff057808 */ /* 0x000fce0000000000 */
.L_x_42378:
[----:B------:R-:W-:Y:S05]  /*134b60*/  BSYNC.RECONVERGENT B0 ;  /* 0x0000000000007941 */ /* 0x000fea0003800200 */
.L_x_42376:
        /* <DEDUP_REMOVED lines=14> */
.L_x_42371:
        /* <DEDUP_REMOVED lines=103> */
.L_x_42380:
        /* <DEDUP_REMOVED lines=132> */
.L_x_42379:
        /* <DEDUP_REMOVED lines=256> */
.L_x_42382:
        /* <DEDUP_REMOVED lines=53> */
.L_x_42385:
[----:B------:R-:W-:Y:S05]  /*136e50*/  BSYNC.RECONVERGENT B3 ;  /* 0x0000000000037941 */ /* 0x000fea0003800200 */
.L_x_42384:
        /* <DEDUP_REMOVED lines=77> */
.L_x_42383:
[----:B------:R-:W-:Y:S05]  /*137330*/  BSYNC.RECONVERGENT B2 ;  /* 0x0000000000027941 */ /* 0x000fea0003800200 */
.L_x_42381:
        /* <DEDUP_REMOVED lines=54> */
.L_x_42387:
[----:B------:R-:W-:Y:S05]  /*1376a0*/  BSYNC.RECONVERGENT B2 ;  /* 0x0000000000027941 */ /* 0x000fea0003800200 */
.L_x_42386:
        /* <DEDUP_REMOVED lines=176> */
.L_x_42389:
[----:B------:R-:W-:Y:S02]  /*1381b0*/  FSEL R4, RZ, 3.37028055040000000000e+12, P0 ;  /* 0x54442d18ff047808 */ /* 0x000fe40000000000 */
[----:B------:R-:W-:-:S07]  /*1381c0*/  FSEL R5, RZ, 2.1426990032196044922, P0 ;  /* 0x400921fbff057808 */ /* 0x000fce0000000000 */
.L_x_42390:
[----:B------:R-:W-:Y:S05]  /*1381d0*/  BSYNC.RECONVERGENT B0 ;  /* 0x0000000000007941 */ /* 0x000fea0003800200 */
.L_x_42388:
        /* <DEDUP_REMOVED lines=14> */
.L_x_42358:
        /* <DEDUP_REMOVED lines=325> */
.L_x_42392:
[----:B------:R-:W-:Y:S05]  /*139710*/  BSYNC.RECONVERGENT B0 ;  /* 0x0000000000007941 */ /* 0x000fea0003800200 */
.L_x_42391:
        /* <DEDUP_REMOVED lines=8> */
.L_x_42394:
[----:B------:R-:W-:Y:S05]  /*1397a0*/  BSYNC.RECONVERGENT B2 ;  /* 0x0000000000027941 */ /* 0x000fea0003800200 */
.L_x_42393:
        /* <DEDUP_REMOVED lines=176> */
.L_x_42396:
[----:B------:R-:W-:Y:S02]  /*13a2b0*/  FSEL R4, RZ, 3.37028055040000000000e+12, P0 ;  /* 0x54442d18ff047808 */ /* 0x000fe40000000000 */
[----:B------:R-:W-:-:S07]  /*13a2c0*/  FSEL R5, RZ, 2.1426990032196044922, P0 ;  /* 0x400921fbff057808 */ /* 0x000fce0000000000 */
.L_x_42397:
[----:B------:R-:W-:Y:S05]  /*13a2d0*/  BSYNC.RECONVERGENT B0 ;  /* 0x0000000000007941 */ /* 0x000fea0003800200 */
.L_x_42395:
        /* <DEDUP_REMOVED lines=10> */
.L_x_42357:
        /* <DEDUP_REMOVED lines=205> */
.L_x_42400:
        /* <DEDUP_REMOVED lines=53> */
.L_x_42403:
[----:B------:R-:W-:Y:S05]  /*13b3a0*/  BSYNC.RECONVERGENT B3 ;  /* 0x0000000000037941 */ /* 0x000fea0003800200 */
.L_x_42402:
        /* <DEDUP_REMOVED lines=77> */
.L_x_42401:
[----:B------:R-:W-:Y:S05]  /*13b880*/  BSYNC.RECONVERGENT B2 ;  /* 0x0000000000027941 */ /* 0x000fea0003800200 */
.L_x_42399:
        /* <DEDUP_REMOVED lines=189> */
.L_x_42398:
        /* <DEDUP_REMOVED lines=193> */
.L_x_42356:
        /* <DEDUP_REMOVED lines=53> */
.L_x_42405:
[----:B------:R-:W-:Y:S05]  /*13d3c0*/  BSYNC.RECONVERGENT B2 ;  /* 0x0000000000027941 */ /* 0x000fea0003800200 */
.L_x_42404:
        /* <DEDUP_REMOVED lines=51> */
.L_x_42407:
[----:B------:R-:W-:Y:S05]  /*13d700*/  BSYNC.RECONVERGENT B2 ;  /* 0x0000000000027941 */ /* 0x000fea0003800200 */
.L_x_42406:
        /* <DEDUP_REMOVED lines=334> */
.L_x_42409:
[----:B------:R-:W-:Y:S05]  /*13ebf0*/  BSYNC.RECONVERGENT B0 ;  /* 0x0000000000007941 */ /* 0x000fea0003800200 */
.L_x_42408:
        /* <DEDUP_REMOVED lines=9> */
.L_x_42411:
[----:B------:R-:W-:Y:S05]  /*13ec90*/  BSYNC.RECONVERGENT B2 ;  /* 0x0000000000027941 */ /* 0x000fea0003800200 */
.L_x_42410:
        /* <DEDUP_REMOVED lines=176> */
.L_x_42413:
[----:B------:R-:W-:Y:S02]  /*13f7a0*/  FSEL R4, RZ, 3.37028055040000000000e+12, P0 ;  /* 0x54442d18ff047808 */ /* 0x000fe40000000000 */
[----:B------:R-:W-:-:S07]  /*13f7b0*/  FSEL R5, RZ, 2.1426990032196044922, P0 ;  /* 0x400921fbff057808 */ /* 0x000fce0000000000 */
.L_x_42414:
[----:B------:R-:W-:Y:S05]  /*13f7c0*/  BSYNC.RECONVERGENT B0 ;  /* 0x0000000000007941 */ /* 0x000fea0003800200 */
.L_x_42412:
        /* <DEDUP_REMOVED lines=14> */
.L_x_42355:
        /* <DEDUP_REMOVED lines=296> */
.L_x_42416:
[----:B------:R-:W-:Y:S05]  /*140b30*/  BSYNC.RECONVERGENT B0 ;  /* 0x0000000000007941 */ /* 0x000fea0003800200 */
.L_x_42415:
[----:B------:R-:W-:Y:S04]  /*140b40*/  BSSY.RECONVERGENT B2, `(.L_x_42417) ;  /* 0x0000007000027945 */ /* 0x000fe80003800200 */
[----:B------:R-:W-:Y:S05]  /*140b50*/  @P4 BRA P5, `(.L_x_42418) ;  /* 0x0000000000144947 */ /* 0x000fea0002800000 */
[----:B------:R-:W-:Y:S01]  /*140b60*/  IMAD.MOV.U32 R0, RZ, RZ, R4 ;  /* 0x000000ffff007224 */ /* 0x000fe200078e0004 */
[----:B------:R-:W-:Y:S01]  /*140b70*/  MOV R4, 0x140bb0 ;  /* 0x00140bb000047802 */ /* 0x000fe20000000f00 */
[----:B------:R-:W-:Y:S02]  /*140b80*/  IMAD.MOV.U32 R2, RZ, RZ, R10 ;  /* 0x000000ffff027224 */ /* 0x000fe400078e000a */
[----:B------:R-:W-:-:S07]  /*140b90*/  IMAD.MOV.U32 R3, RZ, RZ, R11 ;  /* 0x000000ffff037224 */ /* 0x000fce00078e000b */
[----:B01234-:R-:W-:Y:S05]  /*140ba0*/  CALL.REL.NOINC `($__internal_76_$__cuda_sm20_div_rn_f64_full) ;  /* 0x000001ac00d47944 */ /* 0x01ffea0003c00000 */
.L_x_42418:
[----:B------:R-:W-:Y:S05]  /*140bb0*/  BSYNC.RECONVERGENT B2 ;  /* 0x0000000000027941 */ /* 0x000fea0003800200 */
.L_x_42417:
        /* <DEDUP_REMOVED lines=176> */
.L_x_42420:
[----:B------:R-:W-:Y:S02]  /*1416c0*/  FSEL R4, RZ, 3.37028055040000000000e+12, P0 ;  /* 0x54442d18ff047808 */ /* 0x000fe40000000000 */
[----:B------:R-:W-:-:S07]  /*1416d0*/  FSEL R5, RZ, 2.1426990032196044922, P0 ;  /* 0x400921fbff057808 */ /* 0x000fce0000000000 */
.L_x_42421:
[----:B------:R-:W-:Y:S05]  /*1416e0*/  BSYNC.RECONVERGENT B0 ;  /* 0x0000000000007941 */ /* 0x000fea0003800200 */
.L_x_42419:
        /* <DEDUP_REMOVED lines=9> */
.L_x_42370:
[----:B------:R-:W-:Y:S05]  /*141780*/  BSYNC.RECONVERGENT B1 ;  /* 0x0000000000017941 */ /* 0x000fea0003800200 */
.L_x_42354:
        /* <DEDUP_REMOVED lines=145> */
.L_x_42428:
[----:B------:R-:W-:Y:S05]  /*1420a0*/  BSYNC.RECONVERGENT B0 ;  /* 0x0000000000007941 */ /* 0x000fea0003800200 */
.L_x_42427:
        /* <DEDUP_REMOVED lines=49> */
.L_x_42432:
[----:B------:R-:W-:Y:S05]  /*1423c0*/  BSYNC.RECONVERGENT B4 ;  /* 0x0000000000047941 */ /* 0x000fea0003800200 */
.L_x_42431:
[----:B------:R-:W-:Y:S01]  /*1423d0*/  VIADD R0, R2, 0x1 ;  /* 0x0000000102007836 */ /* 0x000fe20000000000 */
[----:B------:R-:W-:Y:S06]  /*1423e0*/  BRA `(.L_x_42433) ;  /* 0x0000000000087947 */ /* 0x000fec0003800000 */
.L_x_42430:
[----:B------:R0:W0:Y:S02]  /*1423f0*/  DMUL R6, RZ, R66 ;  /* 0x00000042ff067228 */ /* 0x0000240000000000 */
[----:B0-----:R-:W-:-:S07]  /*142400*/  IMAD.MOV.U32 R0, RZ, RZ, 0x1 ;  /* 0x00000001ff007424 */ /* 0x001fce00078e00ff */
.L_x_42433:
[----:B------:R-:W-:Y:S05]  /*142410*/  BSYNC.RECONVERGENT B3 ;  /* 0x0000000000037941 */ /* 0x000fea0003800200 */
.L_x_42429:
        /* <DEDUP_REMOVED lines=115> */
.L_x_42435:
[----:B------:R0:W2:Y:S02]  /*142b50*/  DMUL R6, RZ, R66 ;  /* 0x00000042ff067228 */ /* 0x0000a40000000000 */
[----:B0-2---:R-:W-:-:S07]  /*142b60*/  IMAD.MOV.U32 R0, RZ, RZ, RZ ;  /* 0x000000ffff007224 */ /* 0x005fce00078e00ff */
.L_x_42436:
[----:B------:R-:W-:Y:S05]  /*142b70*/  BSYNC.RECONVERGENT B3 ;  /* 0x0000000000037941 */ /* 0x000fea0003800200 */
.L_x_42434:
        /* <DEDUP_REMOVED lines=73> */
.L_x_42426:
        /* <DEDUP_REMOVED lines=125> */
.L_x_42439:
[----:B------:R-:W-:Y:S05]  /*1437e0*/  BSYNC.RECONVERGENT B0 ;  /* 0x0000000000007941 */ /* 0x000fea0003800200 */
.L_x_42438:
        /* <DEDUP_REMOVED lines=61> */
.L_x_42443:
[----:B------:R-:W-:Y:S05]  /*143bc0*/  BSYNC.RECONVERGENT B4 ;  /* 0x0000000000047941 */ /* 0x000fea0003800200 */
.L_x_42442:
[----:B------:R-:W-:Y:S01]  /*143bd0*/  VIADD R0, R2, 0x1 ;  /* 0x0000000102007836 */ /* 0x000fe20000000000 */
[----:B------:R-:W-:Y:S06]  /*143be0*/  BRA `(.L_x_42444) ;  /* 0x0000000000087947 */ /* 0x000fec0003800000 */
.L_x_42441:
[----:B------:R0:W0:Y:S02]  /*143bf0*/  DMUL R6, RZ, R66 ;  /* 0x00000042ff067228 */ /* 0x0000240000000000 */
[----:B0-----:R-:W-:-:S07]  /*143c00*/  IMAD.MOV.U32 R0, RZ, RZ, 0x1 ;  /* 0x00000001ff007424 */ /* 0x001fce00078e00ff */
.L_x_42444:
[----:B------:R-:W-:Y:S05]  /*143c10*/  BSYNC.RECONVERGENT B3 ;  /* 0x0000000000037941 */ /* 0x000fea0003800200 */
.L_x_42440:
        /* <DEDUP_REMOVED lines=125> */
.L_x_42446:
[----:B------:R0:W2:Y:S02]  /*1443f0*/  DMUL R6, RZ, R66 ;  /* 0x00000042ff067228 */ /* 0x0000a40000000000 */
[----:B0-2---:R-:W-:-:S07]  /*144400*/  IMAD.MOV.U32 R0, RZ, RZ, RZ ;  /* 0x000000ffff007224 */ /* 0x005fce00078e00ff */
.L_x_42447:
[----:B------:R-:W-:Y:S05]  /*144410*/  BSYNC.RECONVERGENT B3 ;  /* 0x0000000000037941 */ /* 0x000fea0003800200 */
.L_x_42445:
        /* <DEDUP_REMOVED lines=84> */
.L_x_42425:
        /* <DEDUP_REMOVED lines=10> */
.L_x_42448:
[----:B------:R-:W0:Y:S02]  /*144a00*/  DADD R64, R66, -R66 ;  /* 0x0000000042407229 */ /* 0x000e240000000842 */
[----:B0-----:R-:W-:Y:S02]  /*144a10*/  IMAD.MOV.U32 R66, RZ, RZ, R64 ;  /* 0x000000ffff427224 */ /* 0x001fe400078e0040 */
[----:B------:R-:W-:Y:S01]  /*144a20*/  IMAD.MOV.U32 R67, RZ, RZ, R65 ;  /* 0x000000ffff437224 */ /* 0x000fe200078e0041 */
[----:B------:R-:W-:Y:S06]  /*144a30*/  BRA `(.L_x_42437) ;  /* 0x0000001400887947 */ /* 0x000fec0003800000 */
.L_x_42424:
        /* <DEDUP_REMOVED lines=49> */
.L_x_42452:
[----:B------:R-:W-:Y:S05]  /*144d50*/  BSYNC.RECONVERGENT B4 ;  /* 0x0000000000047941 */ /* 0x000fea0003800200 */
.L_x_42451:
[----:B------:R-:W-:Y:S01]  /*144d60*/  VIADD R0, R2, 0x1 ;  /* 0x0000000102007836 */ /* 0x000fe20000000000 */
[----:B------:R-:W-:Y:S06]  /*144d70*/  BRA `(.L_x_42453) ;  /* 0x0000000000087947 */ /* 0x000fec0003800000 */
.L_x_42450:
[----:B------:R0:W0:Y:S02]  /*144d80*/  DMUL R6, RZ, R66 ;  /* 0x00000042ff067228 */ /* 0x0000240000000000 */
[----:B0-----:R-:W-:-:S07]  /*144d90*/  IMAD.MOV.U32 R0, RZ, RZ, 0x1 ;  /* 0x00000001ff007424 */ /* 0x001fce00078e00ff */
.L_x_42453:
[----:B------:R-:W-:Y:S05]  /*144da0*/  BSYNC.RECONVERGENT B3 ;  /* 0x0000000000037941 */ /* 0x000fea0003800200 */
.L_x_42449:
        /* <DEDUP_REMOVED lines=115> */
.L_x_42455:
[----:B------:R0:W2:Y:S02]  /*1454e0*/  DMUL R6, RZ, R66 ;  /* 0x00000042ff067228 */ /* 0x0000a40000000000 */
[----:B0-2---:R-:W-:-:S07]  /*1454f0*/  IMAD.MOV.U32 R0, RZ, RZ, RZ ;  /* 0x000000ffff007224 */ /* 0x005fce00078e00ff */
.L_x_42456:
[----:B------:R-:W-:Y:S05]  /*145500*/  BSYNC.RECONVERGENT B3 ;  /* 0x0000000000037941 */ /* 0x000fea0003800200 */
.L_x_42454:
        /* <DEDUP_REMOVED lines=64> */
.L_x_42423:
        /* <DEDUP_REMOVED lines=117> */
.L_x_42437:
[----:B------:R-:W-:Y:S05]  /*146060*/  BSYNC.RECONVERGENT B2 ;  /* 0x0000000000027941 */ /* 0x000fea0003800200 */
.L_x_42422:
        /* <DEDUP_REMOVED lines=283> */
.L_x_42464:
        /* <DEDUP_REMOVED lines=53> */
.L_x_42467:
[----:B------:R-:W-:Y:S05]  /*147570*/  BSYNC.RECONVERGENT B3 ;  /* 0x0000000000037941 */ /* 0x000fea0003800200 */
.L_x_42466:
        /* <DEDUP_REMOVED lines=77> */
.L_x_42465:
[----:B------:R-:W-:Y:S05]  /*147a50*/  BSYNC.RECONVERGENT B2 ;  /* 0x0000000000027941 */ /* 0x000fea0003800200 */
.L_x_42463:
        /* <DEDUP_REMOVED lines=54> */
.L_x_42469:
[----:B------:R-:W-:Y:S05]  /*147dc0*/  BSYNC.RECONVERGENT B2 ;  /* 0x0000000000027941 */ /* 0x000fea0003800200 */
.L_x_42468:
        /* <DEDUP_REMOVED lines=176> */
.L_x_42471:
[----:B------:R-:W-:Y:S02]  /*1488d0*/  FSEL R2, RZ, 3.37028055040000000000e+12, P0 ;  /* 0x54442d18ff027808 */ /* 0x000fe40000000000 */
[----:B------:R-:W-:-:S07]  /*1488e0*/  FSEL R3, RZ, 2.1426990032196044922, P0 ;  /* 0x400921fbff037808 */ /* 0x000fce0000000000 */
.L_x_42472:
[----:B------:R-:W-:Y:S05]  /*1488f0*/  BSYNC.RECONVERGENT B0 ;  /* 0x0000000000007941 */ /* 0x000fea0003800200 */
.L_x_42470:
        /* <DEDUP_REMOVED lines=14> */
.L_x_42462:
        /* <DEDUP_REMOVED lines=250> */
.L_x_42476:
[----:B------:R-:W-:Y:S05]  /*149980*/  BSYNC.RECONVERGENT B0 ;  /* 0x0000000000007941 */ /* 0x000fea0003800200 */
.L_x_42475:
        /* <DEDUP_REMOVED lines=8> */
.L_x_42478:
[----:B------:R-:W-:Y:S05]  /*149a10*/  BSYNC.RECONVERGENT B2 ;  /* 0x0000000000027941 */ /* 0x000fea0003800200 */
.L_x_42477:
        /* <DEDUP_REMOVED lines=176> */
.L_x_42480:
[----:B------:R-:W-:Y:S02]  /*14a520*/  FSEL R2, RZ, 3.37028055040000000000e+12, P0 ;  /* 0x54442d18ff027808 */ /* 0x000fe40000000000 */
[----:B------:R-:W-:-:S07]  /*14a530*/  FSEL R3, RZ, 2.1426990032196044922, P0 ;  /* 0x400921fbff037808 */ /* 0x000fce0000000000 */
.L_x_42481:
[----:B------:R-:W-:Y:S05]  /*14a540*/  BSYNC.RECONVERGENT B0 ;  /* 0x0000000000007941 */ /* 0x000fea0003800200 */
.L_x_42479:
        /* <DEDUP_REMOVED lines=14> */
.L_x_42474:
        /* <DEDUP_REMOVED lines=102> */
[----:B------:R0:W0:Y:S02]  /*14ac90*/  DMUL R8, R30, R30 ;  /* 0x0000001e1e087228 */ /* 0x0000240000000000 */
.L_x_42483:
        /* <DEDUP_REMOVED lines=88> */
[----:B0-----:R-:W-:Y:S01]  /*14b220*/  FSEL R16, R24, R18, P3 ;  /* 0x0000001218107208 */ /* 0x001fe20001800000 */
[----:B------:R-:W-:Y:S01]  /*14b230*/  IMAD.MOV.U32 R20, RZ, RZ, R76 ;  /* 0x000000ffff147224 */ /* 0x000fe200078e004c */
[----:B------:R-:W-:Y:S01]  /*14b240*/  FSEL R17, R25, R19, P3 ;  /* 0x0000001319117208 */ /* 0x000fe20001800000 */
[----:B------:R-:W-:-:S15]  /*14b250*/  IMAD.MOV.U32 R21, RZ, RZ, R77 ;  /* 0x000000ffff157224 */ /* 0x000fde00078e004d */
[----:B------:R-:W-:-:S15]  /*14b260*/  NOP ;  /* 0x0000000000007918 */ /* 0x000fde0000000000 */
[----:B------:R-:W-:-:S15]  /*14b270*/  NOP ;  /* 0x0000000000007918 */ /* 0x000fde0000000000 */
[----:B------:R-:W-:-:S14]  /*14b280*/  NOP ;  /* 0x0000000000007918 */ /* 0x000fdc0000000000 */
[----:B-----5:R0:W5:Y:S02]  /*14b290*/  DSETP.GEU.AND P2, PT, R24, R18, P2 ;  /* 0x000000121800722a */ /* 0x020164000174e000 */
        /* <DEDUP_REMOVED lines=16> */
[----:B0-----:R-:W-:Y:S02]  /*14b3a0*/  IMAD.MOV.U32 R4, RZ, RZ, R38 ;  /* 0x000000ffff047224 */ /* 0x001fe400078e0026 */
[----:B------:R-:W-:-:S15]  /*14b3b0*/  IMAD.MOV.U32 R5, RZ, RZ, R39 ;  /* 0x000000ffff057224 */ /* 0x000fde00078e0027 */
[----:B------:R-:W-:-:S15]  /*14b3c0*/  NOP ;  /* 0x0000000000007918 */ /* 0x000fde0000000000 */
[----:B------:R-:W-:-:S15]  /*14b3d0*/  NOP ;  /* 0x0000000000007918 */ /* 0x000fde0000000000 */
[----:B------:R-:W-:-:S15]  /*14b3e0*/  NOP ;  /* 0x0000000000007918 */ /* 0x000fde0000000000 */
[----:B-----5:R-:W0:Y:S02]  /*14b3f0*/  DSETP.GEU.AND P2, PT, R2, R8, P2 ;  /* 0x000000080200722a */ /* 0x020e24000174e000 */
        /* <DEDUP_REMOVED lines=14> */
.L_x_42482:
        /* <DEDUP_REMOVED lines=256> */
.L_x_42485:
        /* <DEDUP_REMOVED lines=53> */
.L_x_42488:
[----:B------:R-:W-:Y:S05]  /*14c830*/  BSYNC.RECONVERGENT B3 ;  /* 0x0000000000037941 */ /* 0x000fea0003800200 */
.L_x_42487:
        /* <DEDUP_REMOVED lines=77> */
.L_x_42486:
[----:B------:R-:W-:Y:S05]  /*14cd10*/  BSYNC.RECONVERGENT B2 ;  /* 0x0000000000027941 */ /* 0x000fea0003800200 */
.L_x_42484:
        /* <DEDUP_REMOVED lines=54> */
.L_x_42490:
[----:B------:R-:W-:Y:S05]  /*14d080*/  BSYNC.RECONVERGENT B2 ;  /* 0x0000000000027941 */ /* 0x000fea0003800200 */
.L_x_42489:
        /* <DEDUP_REMOVED lines=176> */
.L_x_42492:
[----:B------:R-:W-:Y:S02]  /*14db90*/  FSEL R2, RZ, 3.37028055040000000000e+12, P0 ;  /* 0x54442d18ff027808 */ /* 0x000fe40000000000 */
[----:B------:R-:W-:-:S07]  /*14dba0*/  FSEL R3, RZ, 2.1426990032196044922, P0 ;  /* 0x400921fbff037808 */ /* 0x000fce0000000000 */
.L_x_42493:
[----:B------:R-:W-:Y:S05]  /*14dbb0*/  BSYNC.RECONVERGENT B0 ;  /* 0x0000000000007941 */ /* 0x000fea0003800200 */
.L_x_42491:
        /* <DEDUP_REMOVED lines=14> */
.L_x_42461:
        /* <DEDUP_REMOVED lines=325> */
.L_x_42495:
[----:B------:R-:W-:Y:S05]  /*14f0f0*/  BSYNC.RECONVERGENT B0 ;  /* 0x0000000000007941 */ /* 0x000fea0003800200 */
.L_x_42494:
        /* <DEDUP_REMOVED lines=8> */
.L_x_42497:
[----:B------:R-:W-:Y:S05]  /*14f180*/  BSYNC.RECONVERGENT B2 ;  /* 0x0000000000027941 */ /* 0x000fea0003800200 */
.L_x_42496:
        /* <DEDUP_REMOVED lines=176> */
.L_x_42499:
[----:B------:R-:W-:Y:S02]  /*14fc90*/  FSEL R2, RZ, 3.37028055040000000000e+12, P0 ;  /* 0x54442d18ff027808 */ /* 0x000fe40000000000 */
[----:B------:R-:W-:-:S07]  /*14fca0*/  FSEL R3, RZ, 2.1426990032196044922, P0 ;  /* 0x400921fbff037808 */ /* 0x000fce0000000000 */
.L_x_42500:
[----:B------:R-:W-:Y:S05]  /*14fcb0*/  BSYNC.RECONVERGENT B0 ;  /* 0x0000000000007941 */ /* 0x000fea0003800200 */
.L_x_42498:
        /* <DEDUP_REMOVED lines=10> */
.L_x_42460:
        /* <DEDUP_REMOVED lines=205> */
.L_x_42503:
        /* <DEDUP_REMOVED lines=53> */
.L_x_42506:
[----:B------:R-:W-:Y:S05]  /*150d80*/  BSYNC.RECONVERGENT B3 ;  /* 0x0000000000037941 */ /* 0x000fea0003800200 */
.L_x_42505:
        /* <DEDUP_REMOVED lines=77> */
.L_x_42504:
[----:B------:R-:W-:Y:S05]  /*151260*/  BSYNC.RECONVERGENT B2 ;  /* 0x0000000000027941 */ /* 0x000fea0003800200 */
.L_x_42502:
        /* <DEDUP_REMOVED lines=189> */
.L_x_42501:
        /* <DEDUP_REMOVED lines=193> */
.L_x_42459:
        /* <DEDUP_REMOVED lines=53> */
.L_x_42508:
[----:B------:R-:W-:Y:S05]  /*152da0*/  BSYNC.RECONVERGENT B2 ;  /* 0x0000000000027941 */ /* 0x000fea0003800200 */
.L_x_42507:
        /* <DEDUP_REMOVED lines=51> */
.L_x_42510:
[----:B------:R-:W-:Y:S05]  /*1530e0*/  BSYNC.RECONVERGENT B2 ;  /* 0x0000000000027941 */ /* 0x000fea0003800200 */
.L_x_42509:
        /* <DEDUP_REMOVED lines=334> */
.L_x_42512:
[----:B------:R-:W-:Y:S05]  /*1545d0*/  BSYNC.RECONVERGENT B0 ;  /* 0x0000000000007941 */ /* 0x000fea0003800200 */
.L_x_42511:
        /* <DEDUP_REMOVED lines=9> */
.L_x_42514:
[----:B------:R-:W-:Y:S05]  /*154670*/  BSYNC.RECONVERGENT B2 ;  /* 0x0000000000027941 */ /* 0x000fea0003800200 */
.L_x_42513:
        /* <DEDUP_REMOVED lines=176> */
.L_x_42516:
[----:B------:R-:W-:Y:S02]  /*155180*/  FSEL R2, RZ, 3.37028055040000000000e+12, P0 ;  /* 0x54442d18ff027808 */ /* 0x000fe40000000000 */
[----:B------:R-:W-:-:S07]  /*155190*/  FSEL R3, RZ, 2.1426990032196044922, P0 ;  /* 0x400921fbff037808 */ /* 0x000fce0000000000 */
.L_x_42517:
[----:B------:R-:W-:Y:S05]  /*1551a0*/  BSYNC.RECONVERGENT B0 ;  /* 0x0000000000007941 */ /* 0x000fea0003800200 */
.L_x_42515:
        /* <DEDUP_REMOVED lines=14> */
.L_x_42458:
        /* <DEDUP_REMOVED lines=296> */
.L_x_42519:
[----:B------:R-:W-:Y:S05]  /*156510*/  BSYNC.RECONVERGENT B0 ;  /* 0x0000000000007941 */ /* 0x000fea0003800200 */
.L_x_42518:
[----:B------:R-:W-:Y:S04]  /*156520*/  BSSY.RECONVERGENT B2, `(.L_x_42520) ;  /* 0x0000007000027945 */ /* 0x000fe80003800200 */
[----:B------:R-:W-:Y:S05]  /*156530*/  @P4 BRA P5, `(.L_x_42521) ;  /* 0x0000000000144947 */ /* 0x000fea0002800000 */
[----:B------:R-:W-:Y:S01]  /*156540*/  IMAD.MOV.U32 R0, RZ, RZ, R4 ;  /* 0x000000ffff007224 */ /* 0x000fe200078e0004 */
[----:B------:R-:W-:Y:S01]  /*156550*/  MOV R4, 0x156590 ;  /* 0x0015659000047802 */ /* 0x000fe20000000f00 */
[----:B------:R-:W-:Y:S02]  /*156560*/  IMAD.MOV.U32 R2, RZ, RZ, R10 ;  /* 0x000000ffff027224 */ /* 0x000fe400078e000a */
[----:B------:R-:W-:-:S07]  /*156570*/  IMAD.MOV.U32 R3, RZ, RZ, R11 ;  /* 0x000000ffff037224 */ /* 0x000fce00078e000b */
[----:B01234-:R-:W-:Y:S05]  /*156580*/  CALL.REL.NOINC `($__internal_76_$__cuda_sm20_div_rn_f64_full) ;  /* 0x00000054005c7944 */ /* 0x01ffea0003c00000 */
.L_x_42521:
[----:B------:R-:W-:Y:S05]  /*156590*/  BSYNC.RECONVERGENT B2 ;  /* 0x0000000000027941 */ /* 0x000fea0003800200 */
.L_x_42520:
        /* <DEDUP_REMOVED lines=176> */
.L_x_42523:
[----:B------:R-:W-:Y:S02]  /*1570a0*/  FSEL R2, RZ, 3.37028055040000000000e+12, P0 ;  /* 0x54442d18ff027808 */ /* 0x000fe40000000000 */
[----:B------:R-:W-:-:S07]  /*1570b0*/  FSEL R3, RZ, 2.1426990032196044922, P0 ;  /* 0x400921fbff037808 */ /* 0x000fce0000000000 */
.L_x_42524:
[----:B------:R-:W-:Y:S05]  /*1570c0*/  BSYNC.RECONVERGENT B0 ;  /* 0x0000000000007941 */ /* 0x000fea0003800200 */
.L_x_42522:
        /* <DEDUP_REMOVED lines=9> */
.L_x_42473:
[----:B------:R-:W-:Y:S05]  /*157160*/  BSYNC.RECONVERGENT B1 ;  /* 0x0000000000017941 */ /* 0x000fea0003800200 */
.L_x_42457:
        /* <DEDUP_REMOVED lines=145> */
.L_x_42531:
[----:B------:R-:W-:Y:S05]  /*157a80*/  BSYNC.RECONVERGENT B0 ;  /* 0x0000000000007941 */ /* 0x000fea0003800200 */
.L_x_42530:
        /* <DEDUP_REMOVED lines=49> */
.L_x_42535:
[----:B------:R-:W-:Y:S05]  /*157da0*/  BSYNC.RECONVERGENT B4 ;  /* 0x0000000000047941 */ /* 0x000fea0003800200 */
.L_x_42534:
[----:B------:R-:W-:Y:S01]  /*157db0*/  VIADD R0, R2, 0x1 ;  /* 0x0000000102007836 */ /* 0x000fe20000000000 */
[----:B------:R-:W-:Y:S06]  /*157dc0*/  BRA `(.L_x_42536) ;  /* 0x0000000000087947 */ /* 0x000fec0003800000 */
.L_x_42533:
[----:B------:R0:W0:Y:S02]  /*157dd0*/  DMUL R6, RZ, R70 ;  /* 0x00000046ff067228 */ /* 0x0000240000000000 */
[----:B0-----:R-:W-:-:S07]  /*157de0*/  IMAD.MOV.U32 R0, RZ, RZ, 0x1 ;  /* 0x00000001ff007424 */ /* 0x001fce00078e00ff */
.L_x_42536:
[----:B------:R-:W-:Y:S05]  /*157df0*/  BSYNC.RECONVERGENT B3 ;  /* 0x0000000000037941 */ /* 0x000fea0003800200 */
.L_x_42532:
        /* <DEDUP_REMOVED lines=115> */
.L_x_42538:
[----:B------:R0:W2:Y:S02]  /*158530*/  DMUL R6, RZ, R70 ;  /* 0x00000046ff067228 */ /* 0x0000a40000000000 */
[----:B0-2---:R-:W-:-:S07]  /*158540*/  IMAD.MOV.U32 R0, RZ, RZ, RZ ;  /* 0x000000ffff007224 */ /* 0x005fce00078e00ff */
.L_x_42539:
[----:B------:R-:W-:Y:S05]  /*158550*/  BSYNC.RECONVERGENT B3 ;  /* 0x0000000000037941 */ /* 0x000fea0003800200 */
.L_x_42537:
        /* <DEDUP_REMOVED lines=73> */
.L_x_42529:
        /* <DEDUP_REMOVED lines=125> */
.L_x_42542:
[----:B------:R-:W-:Y:S05]  /*1591c0*/  BSYNC.RECONVERGENT B0 ;  /* 0x0000000000007941 */ /* 0x000fea0003800200 */
.L_x_42541:
        /* <DEDUP_REMOVED lines=61> */
.L_x_42546:
[----:B------:R-:W-:Y:S05]  /*1595a0*/  BSYNC.RECONVERGENT B4 ;  /* 0x0000000000047941 */ /* 0x000fea0003800200 */
.L_x_42545:
[----:B------:R-:W-:Y:S01]  /*1595b0*/  VIADD R0, R2, 0x1 ;  /* 0x0000000102007836 */ /* 0x000fe20000000000 */
[----:B------:R-:W-:Y:S06]  /*1595c0*/  BRA `(.L_x_42547) ;  /* 0x0000000000087947 */ /* 0x000fec0003800000 */
.L_x_42544:
[----:B------:R0:W0:Y:S02]  /*1595d0*/  DMUL R6, RZ, R70 ;  /* 0x00000046ff067228 */ /* 0x0000240000000000 */
[----:B0-----:R-:W-:-:S07]  /*1595e0*/  IMAD.MOV.U32 R0, RZ, RZ, 0x1 ;  /* 0x00000001ff007424 */ /* 0x001fce00078e00ff */
.L_x_42547:
[----:B------:R-:W-:Y:S05]  /*1595f0*/  BSYNC.RECONVERGENT B3 ;  /* 0x0000000000037941 */ /* 0x000fea0003800200 */
.L_x_42543:
        /* <DEDUP_REMOVED lines=125> */
.L_x_42549:
[----:B------:R0:W2:Y:S02]  /*159dd0*/  DMUL R6, RZ, R70 ;  /* 0x00000046ff067228 */ /* 0x0000a40000000000 */
[----:B0-2---:R-:W-:-:S07]  /*159de0*/  IMAD.MOV.U32 R0, RZ, RZ, RZ ;  /* 0x000000ffff007224 */ /* 0x005fce00078e00ff */
.L_x_42550:
[----:B------:R-:W-:Y:S05]  /*159df0*/  BSYNC.RECONVERGENT B3 ;  /* 0x0000000000037941 */ /* 0x000fea0003800200 */
.L_x_42548:
        /* <DEDUP_REMOVED lines=84> */
.L_x_42528:
        /* <DEDUP_REMOVED lines=10> */
.L_x_42551:
[----:B------:R-:W0:Y:S02]  /*15a3e0*/  DADD R68, R70, -R70 ;  /* 0x0000000046447229 */ /* 0x000e240000000846 */
[----:B0-----:R-:W-:Y:S02]  /*15a3f0*/  IMAD.MOV.U32 R70, RZ, RZ, R68 ;  /* 0x000000ffff467224 */ /* 0x001fe400078e0044 */
[----:B------:R-:W-:Y:S01]  /*15a400*/  IMAD.MOV.U32 R71, RZ, RZ, R69 ;  /* 0x000000ffff477224 */ /* 0x000fe200078e0045 */
[----:B------:R-:W-:Y:S06]  /*15a410*/  BRA `(.L_x_42540) ;  /* 0x0000001400887947 */ /* 0x000fec0003800000 */
.L_x_42527:
        /* <DEDUP_REMOVED lines=49> */
.L_x_42555:
[----:B------:R-:W-:Y:S05]  /*15a730*/  BSYNC.RECONVERGENT B4 ;  /* 0x0000000000047941 */ /* 0x000fea0003800200 */
.L_x_42554:
[----:B------:R-:W-:Y:S01]  /*15a740*/  VIADD R0, R2, 0x1 ;  /* 0x0000000102007836 */ /* 0x000fe20000000000 */
[----:B------:R-:W-:Y:S06]  /*15a750*/  BRA `(.L_x_42556) ;  /* 0x0000000000087947 */ /* 0x000fec0003800000 */
.L_x_42553:
[----:B------:R0:W0:Y:S02]  /*15a760*/  DMUL R6, RZ, R70 ;  /* 0x00000046ff067228 */ /* 0x0000240000000000 */
[----:B0-----:R-:W-:-:S07]  /*15a770*/  IMAD.MOV.U32 R0, RZ, RZ, 0x1 ;  /* 0x00000001ff007424 */ /* 0x001fce00078e00ff */
.L_x_42556:
[----:B------:R-:W-:Y:S05]  /*15a780*/  BSYNC.RECONVERGENT B3 ;  /* 0x0000000000037941 */ /* 0x000fea0003800200 */
.L_x_42552:
        /* <DEDUP_REMOVED lines=115> */
.L_x_42558:
[----:B------:R0:W2:Y:S02]  /*15aec0*/  DMUL R6, RZ, R70 ;  /* 0x00000046ff067228 */ /* 0x0000a40000000000 */
[----:B0-2---:R-:W-:-:S07]  /*15aed0*/  IMAD.MOV.U32 R0, RZ, RZ, RZ ;  /* 0x000000ffff007224 */ /* 0x005fce00078e00ff */
.L_x_42559:
[----:B------:R-:W-:Y:S05]  /*15aee0*/  BSYNC.RECONVERGENT B3 ;  /* 0x0000000000037941 */ /* 0x000fea0003800200 */
.L_x_42557:
        /* <DEDUP_REMOVED lines=64> */
.L_x_42526:
        /* <DEDUP_REMOVED lines=117> */
.L_x_42540:
[----:B------:R-:W-:Y:S05]  /*15ba40*/  BSYNC.RECONVERGENT B2 ;  /* 0x0000000000027941 */ /* 0x000fea0003800200 */
.L_x_42525:
[----:B------:R-:W5:Y:S01]  /*15ba50*/  S2R R0, SR_CTAID.X ;  /* 0x0000000000007919 */ /* 0x000f620000002500 */
[----:B0-----:R-:W0:Y:S01]  /*15ba60*/  LDC.64 R2, c[0x0][0x390] ;  /* 0x0000e400ff027b82 */ /* 0x001e220000000a00 */
[----:B------:R-:W1:Y:S01]  /*15ba70*/  S2R R5, SR_TID.X ;  /* 0x0000000000057919 */ /* 0x000e620000002100 */
[----:B-----5:R-:W-:-:S04]  /*15ba80*/  IMAD.SHL.U32 R7, R0, 0x400, RZ ;  /* 0x0000040000077824 */ /* 0x020fc800078e00ff */
[----:B0-----:R-:W-:-:S04]  /*15ba90*/  IMAD.WIDE.U32 R2, R7, 0x10, R2 ;  /* 0x0000001007027825 */ /* 0x001fc800078e0002 */
[----:B-1----:R-:W-:-:S05]  /*15baa0*/  IMAD.WIDE.U32 R2, R5, 0x20, R2 ;  /* 0x0000002005027825 */ /* 0x002fca00078e0002 */
[----:B--23--:R-:W-:Y:S04]  /*15bab0*/  STG.E.ENL2.256 desc[UR8][R2.64], R72, R44 ;  /* 0xf8000048022c797f */ /* 0x00cfe8000f121808 */
[----:B----4-:R-:W-:Y:S04]  /*15bac0*/  STG.E.ENL2.256 desc[UR8][R2.64+0x1000], R48, R52 ;  /* 0xf80080300234797f */ /* 0x010fe8000f121808 */
[----:B------:R-:W-:Y:S04]  /*15bad0*/  STG.E.ENL2.256 desc[UR8][R2.64+0x2000], R56, R60 ;  /* 0xf8010038023c797f */ /* 0x000fe8000f121808 */
[----:B------:R-:W-:Y:S01]  /*15bae0*/  STG.E.ENL2.256 desc[UR8][R2.64+0x3000], R64, R68 ;  /* 0xf80180400244797f */ /* 0x000fe2000f121808 */
[----:B------:R-:W-:Y:S05]  /*15baf0*/  EXIT ;  /* 0x000000000000794d */ /* 0x000fea0003800000 */
        .weak           $__internal_76_$__cuda_sm20_div_rn_f64_full
        .type           $__internal_76_$__cuda_sm20_div_rn_f64_full,@function
        .size           $__internal_76_$__cuda_sm20_div_rn_f64_full,($_ZN2at6native29vectorized_elementwise_kernelILi2EZZZNS0_50_GLOBAL__N__2680c7bb_12_PowKernel_cu_7dd49032_317024pow_tensor_tensor_kernelERNS_18TensorIteratorBaseEENKUlvE_clEvENKUlvE6_clEvEUlN3c107complexIdEES9_E_St5arrayIPcLm3EEEEviT0_T1_$__internal_trig_reduction_slowpathd - $__internal_76_$__cuda_sm20_div_rn_f64_full)
$__internal_76_$__cuda_sm20_div_rn_f64_full:
        /* <DEDUP_REMOVED lines=11> */
[----:B------:R-:W-:Y:S01]  /*15bbb0*/  ISETP.GE.U32.AND P4, PT, R0, R7, PT ;  /* 0x000000070000720c */ /* 0x000fe20003f86070 */
[----:B------:R-:W-:Y:S01]  /*15bbc0*/  IMAD.MOV.U32 R90, RZ, RZ, R88 ;  /* 0x000000ffff5a7224 */ /* 0x000fe200078e0058 */
[----:B------:R-:W-:Y:S01]  /*15bbd0*/  LOP3.LUT R87, R6, 0x3ff00000, RZ, 0xfc, !PT ;  /* 0x3ff0000006577812 */ /* 0x000fe200078efcff */
[----:B------:R-:W-:Y:S01]  /*15bbe0*/  IMAD.MOV.U32 R6, RZ, RZ, R0 ;  /* 0x000000ffff067224 */ /* 0x000fe200078e0000 */
[----:B------:R-:W-:Y:S01]  /*15bbf0*/  BSSY.RECONVERGENT B0, `(.L_x_42560) ;  /* 0x0000077000007945 */ /* 0x000fe20003800200 */
[----:B------:R-:W-:-:S02]  /*15bc00*/  IMAD.MOV.U32 R94, RZ, RZ, 0x1 ;  /* 0x00000001ff5e7424 */ /* 0x000fc400078e00ff */
[----:B------:R-:W-:Y:S01]  /*15bc10*/  @!P0 LOP3.LUT R5, R85, 0x7ff00000, RZ, 0xc0, !PT ;  /* 0x7ff0000055058812 */ /* 0x000fe200078ec0ff */
[----:B------:R-:W-:Y:S01]  /*15bc20*/  @!P0 IMAD.MOV.U32 R96, RZ, RZ, RZ ;  /* 0x000000ffff608224 */ /* 0x000fe200078e00ff */
[----:B------:R-:W0:Y:S02]  /*15bc30*/  @!P2 DMUL R86, R84, 8.98846567431157953865e+307 ;  /* 0x7fe000005456a828 */ /* 0x000e240000000000 */
[----:B------:R-:W-:Y:S01]  /*15bc40*/  @!P0 ISETP.GE.U32.AND P3, PT, R0, R5, PT ;  /* 0x000000050000820c */ /* 0x000fe20003f66070 */
[----:B0-----:R-:W0:Y:S01]  /*15bc50*/  MUFU.RCP64H R95, R87 ;  /* 0x00000057005f7308 */ /* 0x001e220000001800 */
[C---:B------:R-:W-:Y:S02]  /*15bc60*/  SEL R5, R2.reuse, 0x63400000, !P4 ;  /* 0x6340000002057807 */ /* 0x040fe40006000000 */
[----:B------:R-:W-:Y:S02]  /*15bc70*/  @!P0 SEL R3, R2, 0x63400000, !P3 ;  /* 0x6340000002038807 */ /* 0x000fe40005800000 */
[----:B------:R-:W-:-:S02]  /*15bc80*/  LOP3.LUT R91, R5, 0x800fffff, R89, 0xf8, !PT ;  /* 0x800fffff055b7812 */ /* 0x000fc400078ef859 */
[----:B------:R-:W-:Y:S02]  /*15bc90*/  @!P0 LOP3.LUT R3, R3, 0x80000000, R89, 0xf8, !PT ;  /* 0x8000000003038812 */ /* 0x000fe400078ef859 */
[----:B------:R-:W-:Y:S02]  /*15bca0*/  @!P2 LOP3.LUT R7, R87, 0x7ff00000, RZ, 0xc0, !PT ;  /* 0x7ff000005707a812 */ /* 0x000fe400078ec0ff */
[----:B------:R-:W-:-:S03]  /*15bcb0*/  @!P0 LOP3.LUT R97, R3, 0x100000, RZ, 0xfc, !PT ;  /* 0x0010000003618812 */ /* 0x000fc600078efcff */
[----:B------:R-:W-:-:S15]  /*15bcc0*/  VIADD R3, R7, 0xffffffff ;  /* 0xffffffff07037836 */ /* 0x000fde0000000000 */
[----:B------:R-:W-:-:S15]  /*15bcd0*/  NOP ;  /* 0x0000000000007918 */ /* 0x000fde0000000000 */
[----:B------:R-:W-:-:S15]  /*15bce0*/  NOP ;  /* 0x0000000000007918 */ /* 0x000fde0000000000 */
[----:B------:R-:W-:-:S02]  /*15bcf0*/  NOP ;  /* 0x0000000000007918 */ /* 0x000fc40000000000 */
        /* <DEDUP_REMOVED lines=78> */
.L_x_42561:
        /* <DEDUP_REMOVED lines=17> */
.L_x_42564:
[----:B------:R-:W-:Y:S01]  /*15c2f0*/  LOP3.LUT R3, R85, 0x80000, RZ, 0xfc, !PT ;  /* 0x0008000055037812 */ /* 0x000fe200078efcff */
[----:B------:R-:W-:-:S04]  /*15c300*/  IMAD.MOV.U32 R94, RZ, RZ, R84 ;  /* 0x000000ffff5e7224 */ /* 0x000fc800078e0054 */
[----:B------:R-:W-:Y:S01]  /*15c310*/  IMAD.MOV.U32 R95, RZ, RZ, R3 ;  /* 0x000000ffff5f7224 */ /* 0x000fe200078e0003 */
[----:B------:R-:W-:Y:S06]  /*15c320*/  BRA `(.L_x_42562) ;  /* 0x00000000000c7947 */ /* 0x000fec0003800000 */
.L_x_42563:
[----:B------:R-:W-:Y:S01]  /*15c330*/  LOP3.LUT R3, R89, 0x80000, RZ, 0xfc, !PT ;  /* 0x0008000059037812 */ /* 0x000fe200078efcff */
[----:B------:R-:W-:-:S04]  /*15c340*/  IMAD.MOV.U32 R94, RZ, RZ, R88 ;  /* 0x000000ffff5e7224 */ /* 0x000fc800078e0058 */
[----:B------:R-:W-:-:S07]  /*15c350*/  IMAD.MOV.U32 R95, RZ, RZ, R3 ;  /* 0x000000ffff5f7224 */ /* 0x000fce00078e0003 */
.L_x_42562:
[----:B------:R-:W-:Y:S05]  /*15c360*/  BSYNC.RECONVERGENT B0 ;  /* 0x0000000000007941 */ /* 0x000fea0003800200 */
.L_x_42560:
[----:B------:R-:W-:Y:S02]  /*15c370*/  IMAD.MOV.U32 R5, RZ, RZ, 0x0 ;  /* 0x00000000ff057424 */ /* 0x000fe400078e00ff */
[----:B------:R-:W-:Y:S02]  /*15c380*/  IMAD.MOV.U32 R2, RZ, RZ, R94 ;  /* 0x000000ffff027224 */ /* 0x000fe400078e005e */
[----:B------:R-:W-:Y:S01]  /*15c390*/  IMAD.MOV.U32 R3, RZ, RZ, R95 ;  /* 0x000000ffff037224 */ /* 0x000fe200078e005f */
[----:B------:R-:W-:Y:S06]  /*15c3a0*/  RET.REL.NODEC R4 `(_ZN2at6native29vectorized_elementwise_kernelILi2EZZZNS0_50_GLOBAL__N__2680c7bb_12_PowKernel_cu_7dd49032_317024pow_tensor_tensor_kernelERNS_18TensorIteratorBaseEENKUlvE_clEvENKUlvE6_clEvEUlN3c107complexIdEES9_E_St5arrayIPcLm3EEEEviT0_T1_) ;  /* 0xffffea3c04147950 */ /* 0x000fec0003c3ffff */
        .type           $_ZN2at6native29vectorized_elementwise_kernelILi2EZZZNS0_50_GLOBAL__N__2680c7bb_12_PowKernel_cu_7dd49032_317024pow_tensor_tensor_kernelERNS_18TensorIteratorBaseEENKUlvE_clEvENKUlvE6_clEvEUlN3c107complexIdEES9_E_St5arrayIPcLm3EEEEviT0_T1_$__internal_trig_reduction_slowpathd,@function
        .size           $_ZN2at6native29vectorized_elementwise_kernelILi2EZZZNS0_50_GLOBAL__N__2680c7bb_12_PowKernel_cu_7dd49032_317024pow_tensor_tensor_kernelERNS_18TensorIteratorBaseEENKUlvE_clEvENKUlvE6_clEvEUlN3c107complexIdEES9_E_St5arrayIPcLm3EEEEviT0_T1_$__internal_trig_reduction_slowpathd,(.L_x_60681 - $_ZN2at6native29vectorized_elementwise_kernelILi2EZZZNS0_50_GLOBAL__N__2680c7bb_12_PowKernel_cu_7dd49032_317024pow_tensor_tensor_kernelERNS_18TensorIteratorBaseEENKUlvE_clEvENKUlvE6_clEvEUlN3c107complexIdEES9_E_St5arrayIPcLm3EEEEviT0_T1_$__internal_trig_reduction_slowpathd)
$_ZN2at6native29vectorized_elementwise_kernelILi2EZZZNS0_50_GLOBAL__N__2680c7bb_12_PowKernel_cu_7dd49032_317024pow_tensor_tensor_kernelERNS_18TensorIteratorBaseEENKUlvE_clEvENKUlvE6_clEvEUlN3c107complexIdEES9_E_St5arrayIPcLm3EEEEviT0_T1_$__internal_trig_reduction_slowpathd:
        /* <DEDUP_REMOVED lines=23> */
.L_x_42569:
        /* <DEDUP_REMOVED lines=29> */
.L_x_42568:
[----:B------:R-:W-:-:S07]  /*15c6f0*/  IMAD.MOV.U32 R8, RZ, RZ, R7 ;  /* 0x000000ffff087224 */ /* 0x000fce00078e0007 */
.L_x_42567:
[----:B------:R-:W-:Y:S05]  /*15c700*/  BSYNC.RECONVERGENT B0 ;  /* 0x0000000000007941 */ /* 0x000fea0003800200 */
.L_x_42566:
        /* <DEDUP_REMOVED lines=18> */
[----:B0-----:R-:W-:Y:S02]  /*15c830*/  @P0 SHF.L.U32 R12, R4, R15, RZ ;  /* 0x0000000f040c0219 */ /* 0x001fe400000006ff */
[----:B------:R-:W-:Y:S01]  /*15c840*/  @P0 SHF.R.U64 R81, R6, R0, R7 ;  /* 0x0000000006510219 */ /* 0x000fe20000001207 */
[----:B------:R-:W-:Y:S01]  /*15c850*/  IMAD.SHL.U32 R6, R2, 0x4, RZ ;  /* 0x0000000402067824 */ /* 0x000fe200078e00ff */
[----:B------:R-:W-:Y:S02]  /*15c860*/  @P0 LOP3.LUT R3, R8, R11, RZ, 0xfc, !PT ;  /* 0x0000000b08030212 */ /* 0x000fe400078efcff */
        /* <DEDUP_REMOVED lines=38> */
.L_x_42571:
[----:B------:R-:W-:Y:S05]  /*15cad0*/  BSYNC.RECONVERGENT B0 ;  /* 0x0000000000007941 */ /* 0x000fea0003800200 */
.L_x_42570:
        /* <DEDUP_REMOVED lines=36> */
.L_x_42565:
[----:B------:R-:W-:Y:S02]  /*15cd20*/  IMAD.MOV.U32 R15, RZ, RZ, 0x0 ;  /* 0x00000000ff0f7424 */ /* 0x000fe400078e00ff */
[----:B------:R-:W-:Y:S02]  /*15cd30*/  IMAD.MOV.U32 R7, RZ, RZ, R13 ;  /* 0x000000ffff077224 */ /* 0x000fe400078e000d */
[----:B------:R-:W-:Y:S05]  /*15cd40*/  RET.REL.NODEC R14 `(_ZN2at6native29vectorized_elementwise_kernelILi2EZZZNS0_50_GLOBAL__N__2680c7bb_12_PowKernel_cu_7dd49032_317024pow_tensor_tensor_kernelERNS_18TensorIteratorBaseEENKUlvE_clEvENKUlvE6_clEvEUlN3c107complexIdEES9_E_St5arrayIPcLm3EEEEviT0_T1_) ;  /* 0xffffea300eac7950 */ /* 0x000fea0003c3ffff */
.L_x_42572:
        /* <DEDUP_REMOVED lines=11> */
.L_x_60681:


//--------------------- .text._ZN2at6native29vectorized_elementwise_kernelILi4EZZZNS0_50_GLOBAL__N__2680c7bb_12_PowKernel_cu_7dd49032_317024pow_tensor_tensor_kernelERNS_18TensorIteratorBaseEENKUlvE_clEvENKUlvE6_clEvEUlN3c107complexIdEES9_E_St5arrayIPcLm3EEEEviT0_T1_ --------------------------
	.section	.text._ZN2at6native29vectorized_elementwise_kernelILi4EZZZNS0_50_GLOBAL__N__2680c7bb_12_PowKernel_cu_7dd49032_317024pow_tensor_tensor_kernelERNS_18TensorIteratorBaseEENKUlvE_clEvENKUlvE6_clEvEUlN3c107complexIdEES9_E_St5arrayIPcLm3EEEEviT0_T1_,"ax",@progbits
	.align	128
        .global         _ZN2at6native29vectorized_elementwise_kernelILi4EZZZNS0_50_GLOBAL__N__2680c7bb_12_PowKernel_cu_7dd49032_317024pow_tensor_tensor_kernelERNS_18TensorIteratorBaseEENKUlvE_clEvENKUlvE6_clEvEUlN3c107complexIdEES9_E_St5arrayIPcLm3EEEEviT0_T1_
        .type           _ZN2at6native29vectorized_elementwise_kernelILi4EZZZNS0_50_GLOBAL__N__2680c7bb_12_PowKernel_cu_7dd49032_317024pow_tensor_tensor_kernelERNS_18TensorIteratorBaseEENKUlvE_clEvENKUlvE6_clEvEUlN3c107complexIdEES9_E_St5arrayIPcLm3EEEEviT0_T1_,@function
        .size           _ZN2at6native29vectorized_elementwise_kernelILi4EZZZNS0_50_GLOBAL__N__2680c7bb_12_PowKernel_cu_7dd49032_317024pow_tensor_tensor_kernelERNS_18TensorIteratorBaseEENKUlvE_clEvENKUlvE6_clEvEUlN3c107complexIdEES9_E_St5arrayIPcLm3EEEEviT0_T1_,(.L_x_60683 - _ZN2at6native29vectorized_elementwise_kernelILi4EZZZNS0_50_GLOBAL__N__2680c7bb_12_PowKernel_cu_7dd49032_317024pow_tensor_tensor_kernelERNS_18TensorIteratorBaseEENKUlvE_clEvENKUlvE6_clEvEUlN3c107complexIdEES9_E_St5arrayIPcLm3EEEEviT0_T1_)
        .other          _ZN2at6native29vectorized_elementwise_kernelILi4EZZZNS0_50_GLOBAL__N__2680c7bb_12_PowKernel_cu_7dd49032_317024pow_tensor_tensor_kernelERNS_18TensorIteratorBaseEENKUlvE_clEvENKUlvE6_clEvEUlN3c107complexIdEES9_E_St5arrayIPcLm3EEEEviT0_T1_,@"STO_CUDA_ENTRY STV_DEFAULT"
_ZN2at6native29vectorized_elementwise_kernelILi4EZZZNS0_50_GLOBAL__N__2680c7bb_12_PowKernel_cu_7dd49032_317024pow_tensor_tensor_kernelERNS_18TensorIteratorBaseEENKUlvE_clEvENKUlvE6_clEvEUlN3c107complexIdEES9_E_St5arrayIPcLm3EEEEviT0_T1_:
.text._ZN2at6native29vectorized_elementwise_kernelILi4EZZZNS0_50_GLOBAL__N__2680c7bb_12_PowKernel_cu_7dd49032_317024pow_tensor_tensor_kernelERNS_18TensorIteratorBaseEENKUlvE_clEvENKUlvE6_clEvEUlN3c107complexIdEES9_E_St5arrayIPcLm3EEEEviT0_T1_:
        /* <DEDUP_REMOVED lines=352> */
.L_x_42579:
[----:B------:R-:W-:Y:S01]  /*1600*/  IMAD.MOV.U32 R2, RZ, RZ, 0x0 ;  /* 0x00000000ff027424 */ /* 0x000fe200078e00ff */
[----:B------:R-:W-:Y:S01]  /*1610*/  LOP3.LUT P0, RZ, R5, 0x7fffffff, RZ, 0xc0, !PT ;  /* 0x7fffffff05ff7812 */ /* 0x000fe2000780c0ff */
[----:B------:R-:W-:-:S06]  /*1620*/  IMAD.MOV.U32 R3, RZ, RZ, 0x7ff00000 ;  /* 0x7ff00000ff037424 */ /* 0x000fcc00078e00ff */
[----:B------:R-:W0:Y:S02]  /*1630*/  DFMA R4, R4, R2, +INF ;  /* 0x7ff000000404742b */ /* 0x000e240000000002 */
[----:B0-----:R-:W-:Y:S02]  /*1640*/  FSEL R72, R4, RZ, P0 ;  /* 0x000000ff04487208 */ /* 0x001fe40000000000 */
[----:B------:R-:W-:-:S07]  /*1650*/  FSEL R73, R5, -QNAN , P0 ;  /* 0xfff0000005497808 */ /* 0x000fce0000000000 */
.L_x_42580:
[----:B------:R-:W-:Y:S05]  /*1660*/  BSYNC.RECONVERGENT B0 ;  /* 0x0000000000007941 */ /* 0x000fea0003800200 */
.L_x_42578:
        /* <DEDUP_REMOVED lines=66> */
[----:B------:R-:W-:Y:S05]  /*1a90*/  CALL.REL.NOINC `($__internal_77_$__cuda_sm20_div_rn_f64_full) ;  /* 0x000015a000247944 */ /* 0x000fea0003c00000 */
.L_x_42582:
[----:B------:R-:W-:Y:S05]  /*1aa0*/  BSYNC.RECONVERGENT B3 ;  /* 0x0000000000037941 */ /* 0x000fea0003800200 */
.L_x_42581:
        /* <DEDUP_REMOVED lines=194> */
.L_x_42577:
        /* <DEDUP_REMOVED lines=72> */
[----:B------:R-:W-:Y:S05]  /*2b50*/  CALL.REL.NOINC `($__internal_77_$__cuda_sm20_div_rn_f64_full) ;  /* 0x0000158c00f47944 */ /* 0x000fea0003c00000 */
[----:B------:R-:W-:Y:S02]  /*2b60*/  IMAD.MOV.U32 R72, RZ, RZ, R2 ;  /* 0x000000ffff487224 */ /* 0x000fe400078e0002 */
[----:B------:R-:W-:-:S07]  /*2b70*/  IMAD.MOV.U32 R73, RZ, RZ, R3 ;  /* 0x000000ffff497224 */ /* 0x000fce00078e0003 */
.L_x_42586:
[----:B------:R-:W-:Y:S05]  /*2b80*/  BSYNC.RECONVERGENT B3 ;  /* 0x0000000000037941 */ /* 0x000fea0003800200 */
.L_x_42585:
        /* <DEDUP_REMOVED lines=51> */
.L_x_42588:
[----:B------:R-:W-:Y:S05]  /*2ec0*/  BSYNC.RECONVERGENT B3 ;  /* 0x0000000000037941 */ /* 0x000fea0003800200 */
.L_x_42587:
        /* <DEDUP_REMOVED lines=284> */
.L_x_42590:
[----:B------:R-:W-:Y:S01]  /*4090*/  IMAD.MOV.U32 R4, RZ, RZ, 0x0 ;  /* 0x00000000ff047424 */ /* 0x000fe200078e00ff */
[----:B------:R-:W-:Y:S01]  /*40a0*/  LOP3.LUT P0, RZ, R3, 0x7fffffff, RZ, 0xc0, !PT ;  /* 0x7fffffff03ff7812 */ /* 0x000fe2000780c0ff */
[----:B------:R-:W-:-:S06]  /*40b0*/  IMAD.MOV.U32 R5, RZ, RZ, 0x7ff00000 ;  /* 0x7ff00000ff057424 */ /* 0x000fcc00078e00ff */
[----:B------:R-:W0:Y:S02]  /*40c0*/  DFMA R2, R2, R4, +INF ;  /* 0x7ff000000202742b */ /* 0x000e240000000004 */
[----:B0-----:R-:W-:Y:S02]  /*40d0*/  FSEL R74, R2, RZ, P0 ;  /* 0x000000ff024a7208 */ /* 0x001fe40000000000 */
[----:B------:R-:W-:-:S07]  /*40e0*/  FSEL R75, R3, -QNAN , P0 ;  /* 0xfff00000034b7808 */ /* 0x000fce0000000000 */
.L_x_42591:
[----:B------:R-:W-:Y:S05]  /*40f0*/  BSYNC.RECONVERGENT B0 ;  /* 0x0000000000007941 */ /* 0x000fea0003800200 */
.L_x_42589:
        /* <DEDUP_REMOVED lines=67> */
.L_x_42593:
[----:B------:R-:W-:Y:S05]  /*4530*/  BSYNC.RECONVERGENT B3 ;  /* 0x0000000000037941 */ /* 0x000fea0003800200 */
.L_x_42592:
        /* <DEDUP_REMOVED lines=197> */
.L_x_42584:
        /* <DEDUP_REMOVED lines=201> */
.L_x_42595:
        /* <DEDUP_REMOVED lines=59> */
.L_x_42599:
[----:B------:R-:W-:Y:S05]  /*61d0*/  BSYNC.RECONVERGENT B4 ;  /* 0x0000000000047941 */ /* 0x000fea0003800200 */
.L_x_42598:
        /* <DEDUP_REMOVED lines=78> */
.L_x_42597:
        /* <DEDUP_REMOVED lines=186> */
.L_x_42601:
[----:B------:R-:W-:Y:S01]  /*7260*/  IMAD.MOV.U32 R2, RZ, RZ, 0x0 ;  /* 0x00000000ff027424 */ /* 0x000fe200078e00ff */
[----:B------:R-:W-:Y:S01]  /*7270*/  LOP3.LUT P0, RZ, R5, 0x7fffffff, RZ, 0xc0, !PT ;  /* 0x7fffffff05ff7812 */ /* 0x000fe2000780c0ff */
[----:B------:R-:W-:-:S06]  /*7280*/  IMAD.MOV.U32 R3, RZ, RZ, 0x7ff00000 ;  /* 0x7ff00000ff037424 */ /* 0x000fcc00078e00ff */
[----:B------:R-:W0:Y:S02]  /*7290*/  DFMA R4, R4, R2, +INF ;  /* 0x7ff000000404742b */ /* 0x000e240000000002 */
[----:B0-----:R-:W-:Y:S02]  /*72a0*/  FSEL R2, R4, RZ, P0 ;  /* 0x000000ff04027208 */ /* 0x001fe40000000000 */
[----:B------:R-:W-:-:S07]  /*72b0*/  FSEL R3, R5, -QNAN , P0 ;  /* 0xfff0000005037808 */ /* 0x000fce0000000000 */
.L_x_42600:
[----:B------:R-:W-:Y:S05]  /*72c0*/  BSYNC.RECONVERGENT B3 ;  /* 0x0000000000037941 */ /* 0x000fea0003800200 */
.L_x_42596:
        /* <DEDUP_REMOVED lines=201> */
.L_x_42594:
        /* <DEDUP_REMOVED lines=308> */
.L_x_42604:
[----:B------:R-:W-:Y:S01]  /*92a0*/  IMAD.MOV.U32 R2, RZ, RZ, 0x0 ;  /* 0x00000000ff027424 */ /* 0x000fe200078e00ff */
[----:B------:R-:W-:Y:S01]  /*92b0*/  LOP3.LUT P0, RZ, R73, 0x7fffffff, RZ, 0xc0, !PT ;  /* 0x7fffffff49ff7812 */ /* 0x000fe2000780c0ff */
[----:B------:R-:W-:-:S06]  /*92c0*/  IMAD.MOV.U32 R3, RZ, RZ, 0x7ff00000 ;  /* 0x7ff00000ff037424 */ /* 0x000fcc00078e00ff */
[----:B------:R-:W0:Y:S02]  /*92d0*/  DFMA R72, R72, R2, +INF ;  /* 0x7ff000004848742b */ /* 0x000e240000000002 */
[----:B0-----:R-:W-:Y:S02]  /*92e0*/  FSEL R72, R72, RZ, P0 ;  /* 0x000000ff48487208 */ /* 0x001fe40000000000 */
[----:B------:R-:W-:-:S07]  /*92f0*/  FSEL R73, R73, -QNAN , P0 ;  /* 0xfff0000049497808 */ /* 0x000fce0000000000 */
.L_x_42605:
[----:B------:R-:W-:Y:S05]  /*9300*/  BSYNC.RECONVERGENT B0 ;  /* 0x0000000000007941 */ /* 0x000fea0003800200 */
.L_x_42603:
        /* <DEDUP_REMOVED lines=51> */
[----:B------:R-:W-:Y:S05]  /*9640*/  CALL.REL.NOINC `($__internal_77_$__cuda_sm20_div_rn_f64_full) ;  /* 0x0000152400387944 */ /* 0x000fea0003c00000 */
.L_x_42607:
[----:B------:R-:W-:Y:S05]  /*9650*/  BSYNC.RECONVERGENT B3 ;  /* 0x0000000000037941 */ /* 0x000fea0003800200 */
.L_x_42606:
        /* <DEDUP_REMOVED lines=193> */
.L_x_42602:
        /* <DEDUP_REMOVED lines=76> */
.L_x_42612:
[----:B------:R-:W-:Y:S05]  /*a730*/  BSYNC.RECONVERGENT B4 ;  /* 0x0000000000047941 */ /* 0x000fea0003800200 */
.L_x_42611:
        /* <DEDUP_REMOVED lines=78> */
.L_x_42610:
        /* <DEDUP_REMOVED lines=186> */
.L_x_42614:
[----:B------:R-:W-:Y:S01]  /*b7c0*/  IMAD.MOV.U32 R4, RZ, RZ, 0x0 ;  /* 0x00000000ff047424 */ /* 0x000fe200078e00ff */
[----:B------:R-:W-:Y:S01]  /*b7d0*/  LOP3.LUT P0, RZ, R3, 0x7fffffff, RZ, 0xc0, !PT ;  /* 0x7fffffff03ff7812 */ /* 0x000fe2000780c0ff */
[----:B------:R-:W-:-:S06]  /*b7e0*/  IMAD.MOV.U32 R5, RZ, RZ, 0x7ff00000 ;  /* 0x7ff00000ff057424 */ /* 0x000fcc00078e00ff */
[----:B------:R-:W0:Y:S02]  /*b7f0*/  DFMA R2, R2, R4, +INF ;  /* 0x7ff000000202742b */ /* 0x000e240000000004 */
[----:B0-----:R-:W-:Y:S02]  /*b800*/  FSEL R74, R2, RZ, P0 ;  /* 0x000000ff024a7208 */ /* 0x001fe40000000000 */
[----:B------:R-:W-:-:S07]  /*b810*/  FSEL R75, R3, -QNAN , P0 ;  /* 0xfff00000034b7808 */ /* 0x000fce0000000000 */
.L_x_42613:
[----:B------:R-:W-:Y:S05]  /*b820*/  BSYNC.RECONVERGENT B3 ;  /* 0x0000000000037941 */ /* 0x000fea0003800200 */
.L_x_42609:
        /* <DEDUP_REMOVED lines=67> */
.L_x_42616:
[----:B------:R-:W-:Y:S05]  /*bc60*/  BSYNC.RECONVERGENT B3 ;  /* 0x0000000000037941 */ /* 0x000fea0003800200 */
.L_x_42615:
        /* <DEDUP_REMOVED lines=197> */
.L_x_42608:
        /* <DEDUP_REMOVED lines=198> */
.L_x_42619:
[----:B------:R-:W-:Y:S01]  /*d520*/  IMAD.MOV.U32 R72, RZ, RZ, 0x0 ;  /* 0x00000000ff487424 */ /* 0x000fe200078e00ff */
[----:B------:R-:W-:Y:S01]  /*d530*/  LOP3.LUT P0, RZ, R3, 0x7fffffff, RZ, 0xc0, !PT ;  /* 0x7fffffff03ff7812 */ /* 0x000fe2000780c0ff */
[----:B------:R-:W-:-:S06]  /*d540*/  IMAD.MOV.U32 R73, RZ, RZ, 0x7ff00000 ;  /* 0x7ff00000ff497424 */ /* 0x000fcc00078e00ff */
[----:B------:R-:W0:Y:S02]  /*d550*/  DFMA R2, R2, R72, +INF ;  /* 0x7ff000000202742b */ /* 0x000e240000000048 */
[----:B0-----:R-:W-:Y:S02]  /*d560*/  FSEL R74, R2, RZ, P0 ;  /* 0x000000ff024a7208 */ /* 0x001fe40000000000 */
[----:B------:R-:W-:-:S07]  /*d570*/  FSEL R75, R3, -QNAN , P0 ;  /* 0xfff00000034b7808 */ /* 0x000fce0000000000 */
.L_x_42620:
[----:B------:R-:W-:Y:S05]  /*d580*/  BSYNC.RECONVERGENT B0 ;  /* 0x0000000000007941 */ /* 0x000fea0003800200 */
.L_x_42618:
        /* <DEDUP_REMOVED lines=50> */
.L_x_42622:
[----:B------:R-:W-:Y:S05]  /*d8b0*/  BSYNC.RECONVERGENT B3 ;  /* 0x0000000000037941 */ /* 0x000fea0003800200 */
.L_x_42621:
        /* <DEDUP_REMOVED lines=197> */
.L_x_42617:
        /* <DEDUP_REMOVED lines=104> */
.L_x_42624:
        /* <DEDUP_REMOVED lines=127> */
.L_x_42623:
        /* <DEDUP_REMOVED lines=114> */
.L_x_42628:
[----:B------:R-:W-:Y:S05]  /*faa0*/  BSYNC.RECONVERGENT B4 ;  /* 0x0000000000047941 */ /* 0x000fea0003800200 */
.L_x_42627:
        /* <DEDUP_REMOVED lines=78> */
.L_x_42626:
        /* <DEDUP_REMOVED lines=186> */
.L_x_42630:
[----:B------:R-:W-:Y:S01]  /*10b30*/  IMAD.MOV.U32 R4, RZ, RZ, 0x0 ;  /* 0x00000000ff047424 */ /* 0x000fe200078e00ff */
[----:B------:R-:W-:Y:S01]  /*10b40*/  LOP3.LUT P0, RZ, R3, 0x7fffffff, RZ, 0xc0, !PT ;  /* 0x7fffffff03ff7812 */ /* 0x000fe2000780c0ff */
[----:B------:R-:W-:-:S06]  /*10b50*/  IMAD.MOV.U32 R5, RZ, RZ, 0x7ff00000 ;  /* 0x7ff00000ff057424 */ /* 0x000fcc00078e00ff */
[----:B------:R-:W0:Y:S02]  /*10b60*/  DFMA R2, R2, R4, +INF ;  /* 0x7ff000000202742b */ /* 0x000e240000000004 */
[----:B0-----:R-:W-:Y:S02]  /*10b70*/  FSEL R74, R2, RZ, P0 ;  /* 0x000000ff024a7208 */ /* 0x001fe40000000000 */
[----:B------:R-:W-:-:S07]  /*10b80*/  FSEL R75, R3, -QNAN , P0 ;  /* 0xfff00000034b7808 */ /* 0x000fce0000000000 */
.L_x_42629:
[----:B------:R-:W-:Y:S05]  /*10b90*/  BSYNC.RECONVERGENT B3 ;  /* 0x0000000000037941 */ /* 0x000fea0003800200 */
.L_x_42625:
        /* <DEDUP_REMOVED lines=67> */
.L_x_42632:
[----:B------:R-:W-:Y:S05]  /*10fd0*/  BSYNC.RECONVERGENT B3 ;  /* 0x0000000000037941 */ /* 0x000fea0003800200 */
.L_x_42631:
        /* <DEDUP_REMOVED lines=196> */
.L_x_42583:
[----:B------:R-:W-:Y:S05]  /*11c20*/  BSYNC.RECONVERGENT B1 ;  /* 0x0000000000017941 */ /* 0x000fea0003800200 */
.L_x_42576:
        /* <DEDUP_REMOVED lines=137> */
.L_x_42633:
        /* <DEDUP_REMOVED lines=56> */
[----:B------:R-:W-:Y:S05]  /*12840*/  CALL.REL.NOINC `($_ZN2at6native29vectorized_elementwise_kernelILi4EZZZNS0_50_GLOBAL__N__2680c7bb_12_PowKernel_cu_7dd49032_317024pow_tensor_tensor_kernelERNS_18TensorIteratorBaseEENKUlvE_clEvENKUlvE6_clEvEUlN3c107complexIdEES9_E_St5arrayIPcLm3EEEEviT0_T1_$__internal_trig_reduction_slowpathd) ;  /* 0x0000149800e47944 */ /* 0x000fea0003c00000 */
[----:B------:R-:W-:Y:S02]  /*12850*/  IMAD.MOV.U32 R2, RZ, RZ, R6 ;  /* 0x000000ffff027224 */ /* 0x000fe400078e0006 */
[----:B------:R-:W-:-:S07]  /*12860*/  IMAD.MOV.U32 R3, RZ, RZ, R7 ;  /* 0x000000ffff037224 */ /* 0x000fce00078e0007 */
.L_x_42638:
[----:B------:R-:W-:Y:S05]  /*12870*/  BSYNC.RECONVERGENT B4 ;  /* 0x0000000000047941 */ /* 0x000fea0003800200 */
.L_x_42637:
[----:B------:R-:W-:-:S07]  /*12880*/  VIADD R0, R4, 0x1 ;  /* 0x0000000104007836 */ /* 0x000fce0000000000 */
.L_x_42636:
[----:B------:R-:W-:Y:S05]  /*12890*/  BSYNC.RECONVERGENT B3 ;  /* 0x0000000000037941 */ /* 0x000fea0003800200 */
.L_x_42635:
        /* <DEDUP_REMOVED lines=120> */
[----:B------:R-:W-:Y:S02]  /*13020*/  IMAD.MOV.U32 R2, RZ, RZ, R6 ;  /* 0x000000ffff027224 */ /* 0x000fe400078e0006 */
[----:B------:R-:W-:-:S07]  /*13030*/  IMAD.MOV.U32 R3, RZ, RZ, R7 ;  /* 0x000000ffff037224 */ /* 0x000fce00078e0007 */
.L_x_42640:
[----:B------:R-:W-:Y:S05]  /*13040*/  BSYNC.RECONVERGENT B3 ;  /* 0x0000000000037941 */ /* 0x000fea0003800200 */
.L_x_42639:
        /* <DEDUP_REMOVED lines=64> */
.L_x_42634:
        /* <DEDUP_REMOVED lines=15> */
.L_x_42641:
        /* <DEDUP_REMOVED lines=133> */
.L_x_42644:
[----:B------:R-:W-:Y:S05]  /*13d90*/  BSYNC.RECONVERGENT B0 ;  /* 0x0000000000007941 */ /* 0x000fea0003800200 */
.L_x_42643:
        /* <DEDUP_REMOVED lines=63> */
.L_x_42648:
[----:B------:R-:W-:Y:S05]  /*14190*/  BSYNC.RECONVERGENT B4 ;  /* 0x0000000000047941 */ /* 0x000fea0003800200 */
.L_x_42647:
[----:B------:R-:W-:-:S07]  /*141a0*/  VIADD R77, R4, 0x1 ;  /* 0x00000001044d7836 */ /* 0x000fce0000000000 */
.L_x_42646:
[----:B------:R-:W-:Y:S05]  /*141b0*/  BSYNC.RECONVERGENT B3 ;  /* 0x0000000000037941 */ /* 0x000fea0003800200 */
.L_x_42645:
        /* <DEDUP_REMOVED lines=129> */
[----:B------:R-:W-:-:S07]  /*149d0*/  IMAD.MOV.U32 R0, RZ, RZ, R4 ;  /* 0x000000ffff007224 */ /* 0x000fce00078e0004 */
.L_x_42650:
[----:B------:R-:W-:Y:S05]  /*149e0*/  BSYNC.RECONVERGENT B3 ;  /* 0x0000000000037941 */ /* 0x000fea0003800200 */
.L_x_42649:
        /* <DEDUP_REMOVED lines=84> */
.L_x_42642:
        /* <DEDUP_REMOVED lines=123> */
.L_x_42652:
[----:B------:R-:W-:Y:S05]  /*156e0*/  BSYNC.RECONVERGENT B0 ;  /* 0x0000000000007941 */ /* 0x000fea0003800200 */
.L_x_42651:
        /* <DEDUP_REMOVED lines=48> */
[----:B-1----:R-:W-:Y:S05]  /*159f0*/  CALL.REL.NOINC `($_ZN2at6native29vectorized_elementwise_kernelILi4EZZZNS0_50_GLOBAL__N__2680c7bb_12_PowKernel_cu_7dd49032_317024pow_tensor_tensor_kernelERNS_18TensorIteratorBaseEENKUlvE_clEvENKUlvE6_clEvEUlN3c107complexIdEES9_E_St5arrayIPcLm3EEEEviT0_T1_$__internal_trig_reduction_slowpathd) ;  /* 0x0000146800787944 */ /* 0x002fea0003c00000 */
[----:B------:R-:W-:Y:S02]  /*15a00*/  IMAD.MOV.U32 R2, RZ, RZ, R6 ;  /* 0x000000ffff027224 */ /* 0x000fe400078e0006 */
[----:B------:R-:W-:-:S07]  /*15a10*/  IMAD.MOV.U32 R3, RZ, RZ, R7 ;  /* 0x000000ffff037224 */ /* 0x000fce00078e0007 */
.L_x_42656:
[----:B------:R-:W-:Y:S05]  /*15a20*/  BSYNC.RECONVERGENT B4 ;  /* 0x0000000000047941 */ /* 0x000fea0003800200 */
.L_x_42655:
[----:B------:R-:W-:-:S07]  /*15a30*/  VIADD R0, R4, 0x1 ;  /* 0x0000000104007836 */ /* 0x000fce0000000000 */
.L_x_42654:
[----:B------:R-:W-:Y:S05]  /*15a40*/  BSYNC.RECONVERGENT B3 ;  /* 0x0000000000037941 */ /* 0x000fea0003800200 */
.L_x_42653:
        /* <DEDUP_REMOVED lines=120> */
[----:B------:R-:W-:Y:S02]  /*161d0*/  IMAD.MOV.U32 R2, RZ, RZ, R6 ;  /* 0x000000ffff027224 */ /* 0x000fe400078e0006 */
[----:B------:R-:W-:-:S07]  /*161e0*/  IMAD.MOV.U32 R3, RZ, RZ, R7 ;  /* 0x000000ffff037224 */ /* 0x000fce00078e0007 */
.L_x_42658:
[----:B------:R-:W-:Y:S05]  /*161f0*/  BSYNC.RECONVERGENT B3 ;  /* 0x0000000000037941 */ /* 0x000fea0003800200 */
.L_x_42657:
        /* <DEDUP_REMOVED lines=72> */
.L_x_42575:
[----:B------:R-:W-:Y:S05]  /*16680*/  BSYNC.RECONVERGENT B2 ;  /* 0x0000000000027941 */ /* 0x000fea0003800200 */
.L_x_42574:
        /* <DEDUP_REMOVED lines=292> */
.L_x_42668:
        /* <DEDUP_REMOVED lines=52> */
[----:B-1----:R-:W-:Y:S05]  /*17c10*/  CALL.REL.NOINC `($__internal_77_$__cuda_sm20_div_rn_f64_full) ;  /* 0x0000143c00c47944 */ /* 0x002fea0003c00000 */
.L_x_42671:
[----:B------:R-:W-:Y:S05]  /*17c20*/  BSYNC.RECONVERGENT B4 ;  /* 0x0000000000047941 */ /* 0x000fea0003800200 */
.L_x_42670:
        /* <DEDUP_REMOVED lines=77> */
.L_x_42669:
[----:B------:R-:W-:Y:S05]  /*18100*/  BSYNC.RECONVERGENT B3 ;  /* 0x0000000000037941 */ /* 0x000fea0003800200 */
.L_x_42667:
        /* <DEDUP_REMOVED lines=53> */
[----:B012---:R-:W-:Y:S05]  /*18460*/  CALL.REL.NOINC `($__internal_77_$__cuda_sm20_div_rn_f64_full) ;  /* 0x0000143400b07944 */ /* 0x007fea0003c00000 */
.L_x_42673:
[----:B------:R-:W-:Y:S05]  /*18470*/  BSYNC.RECONVERGENT B3 ;  /* 0x0000000000037941 */ /* 0x000fea0003800200 */
.L_x_42672:
        /* <DEDUP_REMOVED lines=176> */
.L_x_42675:
[----:B------:R-:W-:Y:S02]  /*18f80*/  FSEL R2, RZ, 3.37028055040000000000e+12, P0 ;  /* 0x54442d18ff027808 */ /* 0x000fe40000000000 */
[----:B------:R-:W-:-:S07]  /*18f90*/  FSEL R3, RZ, 2.1426990032196044922, P0 ;  /* 0x400921fbff037808 */ /* 0x000fce0000000000 */
.L_x_42676:
[----:B------:R-:W-:Y:S05]  /*18fa0*/  BSYNC.RECONVERGENT B0 ;  /* 0x0000000000007941 */ /* 0x000fea0003800200 */
.L_x_42674:
        /* <DEDUP_REMOVED lines=14> */
.L_x_42666:
        /* <DEDUP_REMOVED lines=250> */
.L_x_42680:
[----:B------:R-:W-:Y:S05]  /*1a030*/  BSYNC.RECONVERGENT B0 ;  /* 0x0000000000007941 */ /* 0x000fea0003800200 */
.L_x_42679:
[----:B------:R-:W-:Y:S04]  /*1a040*/  BSSY.RECONVERGENT B3, `(.L_x_42681) ;  /* 0x0000008000037945 */ /* 0x000fe80003800200 */
[----:B------:R-:W-:Y:S05]  /*1a050*/  @P4 BRA P5, `(.L_x_42682) ;  /* 0x0000000000184947 */ /* 0x000fea0002800000 */
[----:B------:R-:W-:Y:S01]  /*1a060*/  IMAD.MOV.U32 R0, RZ, RZ, R10 ;  /* 0x000000ffff007224 */ /* 0x000fe200078e000a */
[----:B0-----:R-:W-:Y:S01]  /*1a070*/  MOV R4, 0x1a0c0 ;  /* 0x0001a0c000047802 */ /* 0x001fe20000000f00 */
[----:B------:R-:W-:Y:S02]  /*1a080*/  IMAD.MOV.U32 R5, RZ, RZ, R11 ;  /* 0x000000ffff057224 */ /* 0x000fe400078e000b */
[----:B------:R-:W-:Y:S02]  /*1a090*/  IMAD.MOV.U32 R2, RZ, RZ, R12 ;  /* 0x000000ffff027224 */ /* 0x000fe400078e000c */
[----:B------:R-:W-:-:S07]  /*1a0a0*/  IMAD.MOV.U32 R3, RZ, RZ, R13 ;  /* 0x000000ffff037224 */ /* 0x000fce00078e000d */
[----:B-12---:R-:W-:Y:S05]  /*1a0b0*/  CALL.REL.NOINC `($__internal_77_$__cuda_sm20_div_rn_f64_full) ;  /* 0x00001418009c7944 */ /* 0x006fea0003c00000 */
.L_x_42682:
[----:B------:R-:W-:Y:S05]  /*1a0c0*/  BSYNC.RECONVERGENT B3 ;  /* 0x0000000000037941 */ /* 0x000fea0003800200 */
.L_x_42681:
        /* <DEDUP_REMOVED lines=176> */
.L_x_42684:
[----:B------:R-:W-:Y:S02]  /*1abd0*/  FSEL R4, RZ, 3.37028055040000000000e+12, P0 ;  /* 0x54442d18ff047808 */ /* 0x000fe40000000000 */
[----:B------:R-:W-:-:S07]  /*1abe0*/  FSEL R5, RZ, 2.1426990032196044922, P0 ;  /* 0x400921fbff057808 */ /* 0x000fce0000000000 */
.L_x_42685:
[----:B------:R-:W-:Y:S05]  /*1abf0*/  BSYNC.RECONVERGENT B0 ;  /* 0x0000000000007941 */ /* 0x000fea0003800200 */
.L_x_42683:
        /* <DEDUP_REMOVED lines=14> */
.L_x_42678:
[----:B------:R-:W-:Y:S01]  /*1ace0*/  LOP3.LUT R3, R13, 0xfffffff8, RZ, 0xc0, !PT ;  /* 0xfffffff80d037812 */ /* 0x000fe200078ec0ff */
[----:B------:R-:W-:Y:S01]  /*1acf0*/  IMAD.MOV.U32 R4, RZ, RZ, R12 ;  /* 0x000000ffff047224 */ /* 0x000fe200078e000c */
[----:B------:R-:W-:Y:S01]  /*1ad00*/  BSSY.RECONVERGENT B0, `(.L_x_42686) ;  /* 0x00000ee000007945 */ /* 0x000fe20003800200 */
[----:B------:R-:W-:Y:S02]  /*1ad10*/  IMAD.MOV.U32 R5, RZ, RZ, R13 ;  /* 0x000000ffff057224 */ /* 0x000fe400078e000d */
[----:B------:R-:W-:Y:S02]  /*1ad20*/  IMAD.MOV.U32 R2, RZ, RZ, RZ ;  /* 0x000000ffff027224 */ /* 0x000fe400078e00ff */
[----:B------:R-:W-:Y:S02]  /*1ad30*/  IMAD.MOV.U32 R8, RZ, RZ, R10 ;  /* 0x000000ffff087224 */ /* 0x000fe400078e000a */
[----:B------:R-:W-:Y:S02]  /*1ad40*/  IMAD.MOV.U32 R9, RZ, RZ, R11 ;  /* 0x000000ffff097224 */ /* 0x000fe400078e000b */
[----:B------:R-:W0:Y:S01]  /*1ad50*/  DADD R4, -R2, R4 ;  /* 0x0000000002047229 */ /* 0x000e220000000104 */
[----:B------:R-:W-:Y:S01]  /*1ad60*/  IMAD.MOV.U32 R6, RZ, RZ, RZ ;  /* 0x000000ffff067224 */ /* 0x000fe200078e00ff */
[----:B0-----:R-:W-:Y:S01]  /*1ad70*/  LOP3.LUT R7, R5, 0xfffffff8, RZ, 0xc0, !PT ;  /* 0xfffffff805077812 */ /* 0x001fe200078ec0ff */
        /* <DEDUP_REMOVED lines=97> */
[----:B---34-:R2:W0:Y:S02]  /*1b390*/  DMUL R10, R86, R86 ;  /* 0x00000056560a7228 */ /* 0x0184240000000000 */
.L_x_42687:
        /* <DEDUP_REMOVED lines=37> */
[----:B--2---:R-:W-:-:S15]  /*1b5f0*/  FSEL R86, R92, R4, P5 ;  /* 0x000000045c567208 */ /* 0x004fde0002800000 */
[----:B------:R-:W-:-:S15]  /*1b600*/  NOP ;  /* 0x0000000000007918 */ /* 0x000fde0000000000 */
[----:B------:R-:W-:-:S15]  /*1b610*/  NOP ;  /* 0x0000000000007918 */ /* 0x000fde0000000000 */
[----:B------:R-:W-:-:S15]  /*1b620*/  NOP ;  /* 0x0000000000007918 */ /* 0x000fde0000000000 */
[----:B------:R-:W-:-:S02]  /*1b630*/  NOP ;  /* 0x0000000000007918 */ /* 0x000fc40000000000 */
        /* <DEDUP_REMOVED lines=8> */
[----:B------:R2:W-:Y:S02]  /*1b6c0*/  DSETP.GEU.AND P1, PT, R88, R80, P3 ;  /* 0x000000505800722a */ /* 0x0005e40001f2e000 */
        /* <DEDUP_REMOVED lines=82> */
.L_x_42686:
        /* <DEDUP_REMOVED lines=256> */
.L_x_42689:
        /* <DEDUP_REMOVED lines=53> */
.L_x_42692:
[----:B------:R-:W-:Y:S05]  /*1cf40*/  BSYNC.RECONVERGENT B4 ;  /* 0x0000000000047941 */ /* 0x000fea0003800200 */
.L_x_42691:
        /* <DEDUP_REMOVED lines=77> */
.L_x_42690:
[----:B------:R-:W-:Y:S05]  /*1d420*/  BSYNC.RECONVERGENT B3 ;  /* 0x0000000000037941 */ /* 0x000fea0003800200 */
.L_x_42688:
        /* <DEDUP_REMOVED lines=66> */
[----:B-12---:R-:W-:Y:S05]  /*1d850*/  CALL.REL.NOINC `($__internal_77_$__cuda_sm20_div_rn_f64_full) ;  /* 0x000013e000b47944 */ /* 0x006fea0003c00000 */
.L_x_42694:
[----:B------:R-:W-:Y:S05]  /*1d860*/  BSYNC.RECONVERGENT B3 ;  /* 0x0000000000037941 */ /* 0x000fea0003800200 */
.L_x_42693:
        /* <DEDUP_REMOVED lines=176> */
.L_x_42696:
[----:B------:R-:W-:Y:S02]  /*1e370*/  FSEL R4, RZ, 3.37028055040000000000e+12, P0 ;  /* 0x54442d18ff047808 */ /* 0x000fe40000000000 */
[----:B------:R-:W-:-:S07]  /*1e380*/  FSEL R5, RZ, 2.1426990032196044922, P0 ;  /* 0x400921fbff057808 */ /* 0x000fce0000000000 */
.L_x_42697:
[----:B------:R-:W-:Y:S05]  /*1e390*/  BSYNC.RECONVERGENT B0 ;  /* 0x0000000000007941 */ /* 0x000fea0003800200 */
.L_x_42695:
        /* <DEDUP_REMOVED lines=14> */
.L_x_42665:
        /* <DEDUP_REMOVED lines=324> */
.L_x_42699:
[----:B------:R-:W-:Y:S05]  /*1f8c0*/  BSYNC.RECONVERGENT B0 ;  /* 0x0000000000007941 */ /* 0x000fea0003800200 */
.L_x_42698:
[----:B------:R-:W-:Y:S04]  /*1f8d0*/  BSSY.RECONVERGENT B3, `(.L_x_42700) ;  /* 0x0000008000037945 */ /* 0x000fe80003800200 */
[----:B------:R-:W-:Y:S05]  /*1f8e0*/  @P4 BRA P5, `(.L_x_42701) ;  /* 0x0000000000184947 */ /* 0x000fea0002800000 */
[----:B------:R-:W-:Y:S01]  /*1f8f0*/  IMAD.MOV.U32 R0, RZ, RZ, R10 ;  /* 0x000000ffff007224 */ /* 0x000fe200078e000a */
[----:B------:R-:W-:Y:S01]  /*1f900*/  MOV R4, 0x1f950 ;  /* 0x0001f95000047802 */ /* 0x000fe20000000f00 */
[----:B------:R-:W-:Y:S02]  /*1f910*/  IMAD.MOV.U32 R5, RZ, RZ, R11 ;  /* 0x000000ffff057224 */ /* 0x000fe400078e000b */
[----:B------:R-:W-:Y:S02]  /*1f920*/  IMAD.MOV.U32 R2, RZ, RZ, R12 ;  /* 0x000000ffff027224 */ /* 0x000fe400078e000c */
[----:B------:R-:W-:-:S07]  /*1f930*/  IMAD.MOV.U32 R3, RZ, RZ, R13 ;  /* 0x000000ffff037224 */ /* 0x000fce00078e000d */
[----:B012---:R-:W-:Y:S05]  /*1f940*/  CALL.REL.NOINC `($__internal_77_$__cuda_sm20_div_rn_f64_full) ;  /* 0x000013c000787944 */ /* 0x007fea0003c00000 */
.L_x_42701:
[----:B------:R-:W-:Y:S05]  /*1f950*/  BSYNC.RECONVERGENT B3 ;  /* 0x0000000000037941 */ /* 0x000fea0003800200 */
.L_x_42700:
        /* <DEDUP_REMOVED lines=176> */
.L_x_42703:
[----:B------:R-:W-:Y:S02]  /*20460*/  FSEL R4, RZ, 3.37028055040000000000e+12, P0 ;  /* 0x54442d18ff047808 */ /* 0x000fe40000000000 */
[----:B------:R-:W-:-:S07]  /*20470*/  FSEL R5, RZ, 2.1426990032196044922, P0 ;  /* 0x400921fbff057808 */ /* 0x000fce0000000000 */
.L_x_42704:
[----:B------:R-:W-:Y:S05]  /*20480*/  BSYNC.RECONVERGENT B0 ;  /* 0x0000000000007941 */ /* 0x000fea0003800200 */
.L_x_42702:
        /* <DEDUP_REMOVED lines=10> */
.L_x_42664:
        /* <DEDUP_REMOVED lines=205> */
.L_x_42707:
        /* <DEDUP_REMOVED lines=53> */
.L_x_42710:
[----:B------:R-:W-:Y:S05]  /*21550*/  BSYNC.RECONVERGENT B4 ;  /* 0x0000000000047941 */ /* 0x000fea0003800200 */
.L_x_42709:
        /* <DEDUP_REMOVED lines=77> */
.L_x_42708:
[----:B------:R-:W-:Y:S05]  /*21a30*/  BSYNC.RECONVERGENT B3 ;  /* 0x0000000000037941 */ /* 0x000fea0003800200 */
.L_x_42706:
        /* <DEDUP_REMOVED lines=187> */
.L_x_42705:
        /* <DEDUP_REMOVED lines=193> */
.L_x_42663:
        /* <DEDUP_REMOVED lines=50> */
[----:B-1----:R-:W-:Y:S05]  /*23520*/  CALL.REL.NOINC `($__internal_77_$__cuda_sm20_div_rn_f64_full) ;  /* 0x0000138400807944 */ /* 0x002fea0003c00000 */
[----:B------:R-:W-:Y:S02]  /*23530*/  IMAD.MOV.U32 R8, RZ, RZ, R2 ;  /* 0x000000ffff087224 */ /* 0x000fe400078e0002 */
[----:B------:R-:W-:-:S07]  /*23540*/  IMAD.MOV.U32 R9, RZ, RZ, R3 ;  /* 0x000000ffff097224 */ /* 0x000fce00078e0003 */
.L_x_42712:
[----:B------:R-:W-:Y:S05]  /*23550*/  BSYNC.RECONVERGENT B3 ;  /* 0x0000000000037941 */ /* 0x000fea0003800200 */
.L_x_42711:
        /* <DEDUP_REMOVED lines=51> */
.L_x_42714:
[----:B------:R-:W-:Y:S05]  /*23890*/  BSYNC.RECONVERGENT B3 ;  /* 0x0000000000037941 */ /* 0x000fea0003800200 */
.L_x_42713:
        /* <DEDUP_REMOVED lines=333> */
.L_x_42716:
[----:B------:R-:W-:Y:S05]  /*24d70*/  BSYNC.RECONVERGENT B0 ;  /* 0x0000000000007941 */ /* 0x000fea0003800200 */
.L_x_42715:
        /* <DEDUP_REMOVED lines=8> */
.L_x_42718:
[----:B------:R-:W-:Y:S05]  /*24e00*/  BSYNC.RECONVERGENT B3 ;  /* 0x0000000000037941 */ /* 0x000fea0003800200 */
.L_x_42717:
        /* <DEDUP_REMOVED lines=176> */
.L_x_42720:
[----:B------:R-:W-:Y:S02]  /*25910*/  FSEL R4, RZ, 3.37028055040000000000e+12, P0 ;  /* 0x54442d18ff047808 */ /* 0x000fe40000000000 */
[----:B------:R-:W-:-:S07]  /*25920*/  FSEL R5, RZ, 2.1426990032196044922, P0 ;  /* 0x400921fbff057808 */ /* 0x000fce0000000000 */
.L_x_42721:
[----:B------:R-:W-:Y:S05]  /*25930*/  BSYNC.RECONVERGENT B0 ;  /* 0x0000000000007941 */ /* 0x000fea0003800200 */
.L_x_42719:
        /* <DEDUP_REMOVED lines=14> */
.L_x_42662:
        /* <DEDUP_REMOVED lines=296> */
.L_x_42723:
[----:B------:R-:W-:Y:S05]  /*26ca0*/  BSYNC.RECONVERGENT B0 ;  /* 0x0000000000007941 */ /* 0x000fea0003800200 */
.L_x_42722:
[----:B------:R-:W-:Y:S04]  /*26cb0*/  BSSY.RECONVERGENT B3, `(.L_x_42724) ;  /* 0x0000007000037945 */ /* 0x000fe80003800200 */
[----:B------:R-:W-:Y:S05]  /*26cc0*/  @P4 BRA P5, `(.L_x_42725) ;  /* 0x0000000000144947 */ /* 0x000fea0002800000 */
[----:B------:R-:W-:Y:S01]  /*26cd0*/  IMAD.MOV.U32 R0, RZ, RZ, R4 ;  /* 0x000000ffff007224 */ /* 0x000fe200078e0004 */
[----:B------:R-:W-:Y:S01]  /*26ce0*/  MOV R4, 0x26d20 ;  /* 0x00026d2000047802 */ /* 0x000fe20000000f00 */
[----:B------:R-:W-:Y:S02]  /*26cf0*/  IMAD.MOV.U32 R2, RZ, RZ, R10 ;  /* 0x000000ffff027224 */ /* 0x000fe400078e000a */
[----:B------:R-:W-:-:S07]  /*26d00*/  IMAD.MOV.U32 R3, RZ, RZ, R11 ;  /* 0x000000ffff037224 */ /* 0x000fce00078e000b */
[----:B012---:R-:W-:Y:S05]  /*26d10*/  CALL.REL.NOINC `($__internal_77_$__cuda_sm20_div_rn_f64_full) ;  /* 0x0000134c00847944 */ /* 0x007fea0003c00000 */
.L_x_42725:
[----:B------:R-:W-:Y:S05]  /*26d20*/  BSYNC.RECONVERGENT B3 ;  /* 0x0000000000037941 */ /* 0x000fea0003800200 */
.L_x_42724:
        /* <DEDUP_REMOVED lines=176> */
.L_x_42727:
[----:B------:R-:W-:Y:S02]  /*27830*/  FSEL R4, RZ, 3.37028055040000000000e+12, P0 ;  /* 0x54442d18ff047808 */ /* 0x000fe40000000000 */
[----:B------:R-:W-:-:S07]  /*27840*/  FSEL R5, RZ, 2.1426990032196044922, P0 ;  /* 0x400921fbff057808 */ /* 0x000fce0000000000 */
.L_x_42728:
[----:B------:R-:W-:Y:S05]  /*27850*/  BSYNC.RECONVERGENT B0 ;  /* 0x0000000000007941 */ /* 0x000fea0003800200 */
.L_x_42726:
        /* <DEDUP_REMOVED lines=9> */
.L_x_42677:
[----:B------:R-:W-:Y:S05]  /*278f0*/  BSYNC.RECONVERGENT B1 ;  /* 0x0000000000017941 */ /* 0x000fea0003800200 */
.L_x_42661:
        /* <DEDUP_REMOVED lines=144> */
.L_x_42734:
[----:B------:R-:W-:Y:S05]  /*28200*/  BSYNC.RECONVERGENT B0 ;  /* 0x0000000000007941 */ /* 0x000fea0003800200 */
.L_x_42733:
        /* <DEDUP_REMOVED lines=47> */
[----:B-12---:R-:W-:Y:S05]  /*28500*/  CALL.REL.NOINC `($_ZN2at6native29vectorized_elementwise_kernelILi4EZZZNS0_50_GLOBAL__N__2680c7bb_12_PowKernel_cu_7dd49032_317024pow_tensor_tensor_kernelERNS_18TensorIteratorBaseEENKUlvE_clEvENKUlvE6_clEvEUlN3c107complexIdEES9_E_St5arrayIPcLm3EEEEviT0_T1_$__internal_trig_reduction_slowpathd) ;  /* 0x0000133c00b47944 */ /* 0x006fea0003c00000 */
[----:B------:R-:W-:-:S07]  /*28510*/  IMAD.MOV.U32 R2, RZ, RZ, R4 ;  /* 0x000000ffff027224 */ /* 0x000fce00078e0004 */
.L_x_42738:
[----:B------:R-:W-:Y:S05]  /*28520*/  BSYNC.RECONVERGENT B4 ;  /* 0x0000000000047941 */ /* 0x000fea0003800200 */
.L_x_42737:
[----:B------:R-:W-:Y:S01]  /*28530*/  VIADD R0, R2, 0x1 ;  /* 0x0000000102007836 */ /* 0x000fe20000000000 */
[----:B------:R-:W-:Y:S06]  /*28540*/  BRA `(.L_x_42739) ;  /* 0x0000000000087947 */ /* 0x000fec0003800000 */
.L_x_42736:
[----:B------:R3:W4:Y:S02]  /*28550*/  DMUL R6, RZ, R78 ;  /* 0x0000004eff067228 */ /* 0x0007240000000000 */
[----:B---34-:R-:W-:-:S07]  /*28560*/  IMAD.MOV.U32 R0, RZ, RZ, 0x1 ;  /* 0x00000001ff007424 */ /* 0x018fce00078e00ff */
.L_x_42739:
[----:B------:R-:W-:Y:S05]  /*28570*/  BSYNC.RECONVERGENT B3 ;  /* 0x0000000000037941 */ /* 0x000fea0003800200 */
.L_x_42735:
        /* <DEDUP_REMOVED lines=113> */
[----:B------:R-:W-:Y:S02]  /*28c90*/  IMAD.MOV.U32 R0, RZ, RZ, R4 ;  /* 0x000000ffff007224 */ /* 0x000fe400078e0004 */
[----:B------:R-:W-:Y:S02]  /*28ca0*/  IMAD.MOV.U32 R2, RZ, RZ, R6 ;  /* 0x000000ffff027224 */ /* 0x000fe400078e0006 */
[----:B------:R-:W-:Y:S01]  /*28cb0*/  IMAD.MOV.U32 R3, RZ, RZ, R7 ;  /* 0x000000ffff037224 */ /* 0x000fe200078e0007 */
[----:B------:R-:W-:Y:S06]  /*28cc0*/  BRA `(.L_x_42742) ;  /* 0x0000000000087947 */ /* 0x000fec0003800000 */
.L_x_42741:
[----:B------:R0:W3:Y:S02]  /*28cd0*/  DMUL R2, RZ, R78 ;  /* 0x0000004eff027228 */ /* 0x0000e40000000000 */
[----:B0--3--:R-:W-:-:S07]  /*28ce0*/  IMAD.MOV.U32 R0, RZ, RZ, RZ ;  /* 0x000000ffff007224 */ /* 0x009fce00078e00ff */
.L_x_42742:
[----:B------:R-:W-:Y:S05]  /*28cf0*/  BSYNC.RECONVERGENT B3 ;  /* 0x0000000000037941 */ /* 0x000fea0003800200 */
.L_x_42740:
        /* <DEDUP_REMOVED lines=73> */
.L_x_42732:
        /* <DEDUP_REMOVED lines=125> */
.L_x_42744:
[----:B------:R-:W-:Y:S05]  /*29960*/  BSYNC.RECONVERGENT B0 ;  /* 0x0000000000007941 */ /* 0x000fea0003800200 */
.L_x_42743:
        /* <DEDUP_REMOVED lines=62> */
.L_x_42748:
[----:B------:R-:W-:Y:S05]  /*29d50*/  BSYNC.RECONVERGENT B4 ;  /* 0x0000000000047941 */ /* 0x000fea0003800200 */
.L_x_42747:
[----:B------:R-:W-:Y:S01]  /*29d60*/  VIADD R0, R4, 0x1 ;  /* 0x0000000104007836 */ /* 0x000fe20000000000 */
[----:B------:R-:W-:Y:S06]  /*29d70*/  BRA `(.L_x_42749) ;  /* 0x0000000000087947 */ /* 0x000fec0003800000 */
.L_x_42746:
[----:B------:R0:W2:Y:S02]  /*29d80*/  DMUL R2, RZ, R78 ;  /* 0x0000004eff027228 */ /* 0x0000a40000000000 */
[----:B0-2---:R-:W-:-:S07]  /*29d90*/  IMAD.MOV.U32 R0, RZ, RZ, 0x1 ;  /* 0x00000001ff007424 */ /* 0x005fce00078e00ff */
.L_x_42749:
[----:B------:R-:W-:Y:S05]  /*29da0*/  BSYNC.RECONVERGENT B3 ;  /* 0x0000000000037941 */ /* 0x000fea0003800200 */
.L_x_42745:
        /* <DEDUP_REMOVED lines=125> */
[----:B------:R-:W-:Y:S01]  /*2a580*/  IMAD.MOV.U32 R3, RZ, RZ, R7 ;  /* 0x000000ffff037224 */ /* 0x000fe200078e0007 */
[----:B------:R-:W-:Y:S06]  /*2a590*/  BRA `(.L_x_42752) ;  /* 0x0000000000087947 */ /* 0x000fec0003800000 */
.L_x_42751:
[----:B------:R0:W2:Y:S02]  /*2a5a0*/  DMUL R2, RZ, R78 ;  /* 0x0000004eff027228 */ /* 0x0000a40000000000 */
[----:B0-2---:R-:W-:-:S07]  /*2a5b0*/  IMAD.MOV.U32 R0, RZ, RZ, RZ ;  /* 0x000000ffff007224 */ /* 0x005fce00078e00ff */
.L_x_42752:
[----:B------:R-:W-:Y:S05]  /*2a5c0*/  BSYNC.RECONVERGENT B3 ;  /* 0x0000000000037941 */ /* 0x000fea0003800200 */
.L_x_42750:
        /* <DEDUP_REMOVED lines=84> */
.L_x_42731:
        /* <DEDUP_REMOVED lines=10> */
.L_x_42753:
[----:B------:R-:W0:Y:S02]  /*2abb0*/  DADD R78, R78, -R78 ;  /* 0x000000004e4e7229 */ /* 0x000e24000000084e */
[----:B0-----:R-:W-:Y:S02]  /*2abc0*/  IMAD.MOV.U32 R76, RZ, RZ, R78 ;  /* 0x000000ffff4c7224 */ /* 0x001fe400078e004e */
[----:B------:R-:W-:Y:S01]  /*2abd0*/  IMAD.MOV.U32 R77, RZ, RZ, R79 ;  /* 0x000000ffff4d7224 */ /* 0x000fe200078e004f */
[----:B------:R-:W-:Y:S06]  /*2abe0*/  BRA `(.L_x_42660) ;  /* 0x0000001400887947 */ /* 0x000fec0003800000 */
.L_x_42730:
        /* <DEDUP_REMOVED lines=48> */
[----:B------:R-:W-:-:S07]  /*2aef0*/  IMAD.MOV.U32 R2, RZ, RZ, R4 ;  /* 0x000000ffff027224 */ /* 0x000fce00078e0004 */
.L_x_42757:
[----:B------:R-:W-:Y:S05]  /*2af00*/  BSYNC.RECONVERGENT B4 ;  /* 0x0000000000047941 */ /* 0x000fea0003800200 */
.L_x_42756:
[----:B------:R-:W-:Y:S01]  /*2af10*/  VIADD R0, R2, 0x1 ;  /* 0x0000000102007836 */ /* 0x000fe20000000000 */
[----:B------:R-:W-:Y:S06]  /*2af20*/  BRA `(.L_x_42758) ;  /* 0x0000000000087947 */ /* 0x000fec0003800000 */
.L_x_42755:
[----:B------:R0:W2:Y:S02]  /*2af30*/  DMUL R6, RZ, R78 ;  /* 0x0000004eff067228 */ /* 0x0000a40000000000 */
[----:B0-2---:R-:W-:-:S07]  /*2af40*/  IMAD.MOV.U32 R0, RZ, RZ, 0x1 ;  /* 0x00000001ff007424 */ /* 0x005fce00078e00ff */
.L_x_42758:
[----:B------:R-:W-:Y:S05]  /*2af50*/  BSYNC.RECONVERGENT B3 ;  /* 0x0000000000037941 */ /* 0x000fea0003800200 */
.L_x_42754:
        /* <DEDUP_REMOVED lines=113> */
[----:B------:R-:W-:Y:S01]  /*2b670*/  IMAD.MOV.U32 R0, RZ, RZ, R4 ;  /* 0x000000ffff007224 */ /* 0x000fe200078e0004 */
[----:B------:R-:W-:Y:S06]  /*2b680*/  BRA `(.L_x_42761) ;  /* 0x0000000000087947 */ /* 0x000fec0003800000 */
.L_x_42760:
[----:B------:R0:W2:Y:S02]  /*2b690*/  DMUL R6, RZ, R78 ;  /* 0x0000004eff067228 */ /* 0x0000a40000000000 */
[----:B0-2---:R-:W-:-:S07]  /*2b6a0*/  IMAD.MOV.U32 R0, RZ, RZ, RZ ;  /* 0x000000ffff007224 */ /* 0x005fce00078e00ff */
.L_x_42761:
[----:B------:R-:W-:Y:S05]  /*2b6b0*/  BSYNC.RECONVERGENT B3 ;  /* 0x0000000000037941 */ /* 0x000fea0003800200 */
.L_x_42759:
        /* <DEDUP_REMOVED lines=64> */
.L_x_42729:
        /* <DEDUP_REMOVED lines=117> */
.L_x_42660:
[----:B------:R-:W-:Y:S05]  /*2c210*/  BSYNC.RECONVERGENT B2 ;  /* 0x0000000000027941 */ /* 0x000fea0003800200 */
.L_x_42659:
        /* <DEDUP_REMOVED lines=293> */
.L_x_42771:
        /* <DEDUP_REMOVED lines=53> */
.L_x_42774:
[----:B------:R-:W-:Y:S05]  /*2d7c0*/  BSYNC.RECONVERGENT B4 ;  /* 0x0000000000047941 */ /* 0x000fea0003800200 */
.L_x_42773:
        /* <DEDUP_REMOVED lines=77> */
.L_x_42772:
[----:B------:R-:W-:Y:S05]  /*2dca0*/  BSYNC.RECONVERGENT B3 ;  /* 0x0000000000037941 */ /* 0x000fea0003800200 */
.L_x_42770:
        /* <DEDUP_REMOVED lines=53> */
[----:B0123--:R-:W-:Y:S05]  /*2e000*/  CALL.REL.NOINC `($__internal_77_$__cuda_sm20_div_rn_f64_full) ;  /* 0x000012d800c87944 */ /* 0x00ffea0003c00000 */
.L_x_42776:
[----:B------:R-:W-:Y:S05]  /*2e010*/  BSYNC.RECONVERGENT B3 ;  /* 0x0000000000037941 */ /* 0x000fea0003800200 */
.L_x_42775:
        /* <DEDUP_REMOVED lines=176> */
.L_x_42778:
[----:B------:R-:W-:Y:S02]  /*2eb20*/  FSEL R2, RZ, 3.37028055040000000000e+12, P0 ;  /* 0x54442d18ff027808 */ /* 0x000fe40000000000 */
[----:B------:R-:W-:-:S07]  /*2eb30*/  FSEL R3, RZ, 2.1426990032196044922, P0 ;  /* 0x400921fbff037808 */ /* 0x000fce0000000000 */
.L_x_42779:
[----:B------:R-:W-:Y:S05]  /*2eb40*/  BSYNC.RECONVERGENT B0 ;  /* 0x0000000000007941 */ /* 0x000fea0003800200 */
.L_x_42777:
        /* <DEDUP_REMOVED lines=14> */
.L_x_42769:
        /* <DEDUP_REMOVED lines=250> */
.L_x_42783:
[----:B------:R-:W-:Y:S05]  /*2fbd0*/  BSYNC.RECONVERGENT B0 ;  /* 0x0000000000007941 */ /* 0x000fea0003800200 */
.L_x_42782:
[----:B------:R-:W-:Y:S04]  /*2fbe0*/  BSSY.RECONVERGENT B3, `(.L_x_42784) ;  /* 0x0000008000037945 */ /* 0x000fe80003800200 */
[----:B------:R-:W-:Y:S05]  /*2fbf0*/  @P4 BRA P5, `(.L_x_42785) ;  /* 0x0000000000184947 */ /* 0x000fea0002800000 */
[----:B------:R-:W-:Y:S01]  /*2fc00*/  IMAD.MOV.U32 R0, RZ, RZ, R10 ;  /* 0x000000ffff007224 */ /* 0x000fe200078e000a */
[----:B0-----:R-:W-:Y:S01]  /*2fc10*/  MOV R4, 0x2fc60 ;  /* 0x0002fc6000047802 */ /* 0x001fe20000000f00 */
[----:B------:R-:W-:Y:S02]  /*2fc20*/  IMAD.MOV.U32 R5, RZ, RZ, R11 ;  /* 0x000000ffff057224 */ /* 0x000fe400078e000b */
[----:B------:R-:W-:Y:S02]  /*2fc30*/  IMAD.MOV.U32 R2, RZ, RZ, R12 ;  /* 0x000000ffff027224 */ /* 0x000fe400078e000c */
[----:B------:R-:W-:-:S07]  /*2fc40*/  IMAD.MOV.U32 R3, RZ, RZ, R13 ;  /* 0x000000ffff037224 */ /* 0x000fce00078e000d */
[----:B-123--:R-:W-:Y:S05]  /*2fc50*/  CALL.REL.NOINC `($__internal_77_$__cuda_sm20_div_rn_f64_full) ;  /* 0x000012bc00b47944 */ /* 0x00efea0003c00000 */
.L_x_42785:
[----:B------:R-:W-:Y:S05]  /*2fc60*/  BSYNC.RECONVERGENT B3 ;  /* 0x0000000000037941 */ /* 0x000fea0003800200 */
.L_x_42784:
        /* <DEDUP_REMOVED lines=176> */
.L_x_42787:
[----:B------:R-:W-:Y:S02]  /*30770*/  FSEL R4, RZ, 3.37028055040000000000e+12, P0 ;  /* 0x54442d18ff047808 */ /* 0x000fe40000000000 */
[----:B------:R-:W-:-:S07]  /*30780*/  FSEL R5, RZ, 2.1426990032196044922, P0 ;  /* 0x400921fbff057808 */ /* 0x000fce0000000000 */
.L_x_42788:
[----:B------:R-:W-:Y:S05]  /*30790*/  BSYNC.RECONVERGENT B0 ;  /* 0x0000000000007941 */ /* 0x000fea0003800200 */
.L_x_42786:
        /* <DEDUP_REMOVED lines=14> */
.L_x_42781:
        /* <DEDUP_REMOVED lines=107> */
.L_x_42790:
        /* <DEDUP_REMOVED lines=132> */
.L_x_42789:
        /* <DEDUP_REMOVED lines=256> */
.L_x_42792:
        /* <DEDUP_REMOVED lines=53> */
.L_x_42795:
[----:B------:R-:W-:Y:S05]  /*32ac0*/  BSYNC.RECONVERGENT B4 ;  /* 0x0000000000047941 */ /* 0x000fea0003800200 */
.L_x_42794:
        /* <DEDUP_REMOVED lines=77> */
.L_x_42793:
[----:B------:R-:W-:Y:S05]  /*32fa0*/  BSYNC.RECONVERGENT B3 ;  /* 0x0000000000037941 */ /* 0x000fea0003800200 */
.L_x_42791:
        /* <DEDUP_REMOVED lines=66> */
[----:B-123--:R-:W-:Y:S05]  /*333d0*/  CALL.REL.NOINC `($__internal_77_$__cuda_sm20_div_rn_f64_full) ;  /* 0x0000128400d47944 */ /* 0x00efea0003c00000 */
.L_x_42797:
[----:B------:R-:W-:Y:S05]  /*333e0*/  BSYNC.RECONVERGENT B3 ;  /* 0x0000000000037941 */ /* 0x000fea0003800200 */
.L_x_42796:
        /* <DEDUP_REMOVED lines=176> */
.L_x_42799:
[----:B------:R-:W-:Y:S02]  /*33ef0*/  FSEL R4, RZ, 3.37028055040000000000e+12, P0 ;  /* 0x54442d18ff047808 */ /* 0x000fe40000000000 */
[----:B------:R-:W-:-:S07]  /*33f00*/  FSEL R5, RZ, 2.1426990032196044922, P0 ;  /* 0x400921fbff057808 */ /* 0x000fce0000000000 */
.L_x_42800:
[----:B------:R-:W-:Y:S05]  /*33f10*/  BSYNC.RECONVERGENT B0 ;  /* 0x0000000000007941 */ /* 0x000fea0003800200 */
.L_x_42798:
        /* <DEDUP_REMOVED lines=14> */
.L_x_42768:
        /* <DEDUP_REMOVED lines=324> */
.L_x_42802:
[----:B------:R-:W-:Y:S05]  /*35440*/  BSYNC.RECONVERGENT B0 ;  /* 0x0000000000007941 */ /* 0x000fea0003800200 */
.L_x_42801:
[----:B------:R-:W-:Y:S04]  /*35450*/  BSSY.RECONVERGENT B3, `(.L_x_42803) ;  /* 0x0000008000037945 */ /* 0x000fe80003800200 */
[----:B------:R-:W-:Y:S05]  /*35460*/  @P4 BRA P5, `(.L_x_42804) ;  /* 0x0000000000184947 */ /* 0x000fea0002800000 */
[----:B------:R-:W-:Y:S01]  /*35470*/  IMAD.MOV.U32 R0, RZ, RZ, R10 ;  /* 0x000000ffff007224 */ /* 0x000fe200078e000a */
[----:B------:R-:W-:Y:S01]  /*35480*/  MOV R4, 0x354d0 ;  /* 0x000354d000047802 */ /* 0x000fe20000000f00 */
[----:B------:R-:W-:Y:S02]  /*35490*/  IMAD.MOV.U32 R5, RZ, RZ, R11 ;  /* 0x000000ffff057224 */ /* 0x000fe400078e000b */
[----:B------:R-:W-:Y:S02]  /*354a0*/  IMAD.MOV.U32 R2, RZ, RZ, R12 ;  /* 0x000000ffff027224 */ /* 0x000fe400078e000c */
[----:B------:R-:W-:-:S07]  /*354b0*/  IMAD.MOV.U32 R3, RZ, RZ, R13 ;  /* 0x000000ffff037224 */ /* 0x000fce00078e000d */
[----:B0123--:R-:W-:Y:S05]  /*354c0*/  CALL.REL.NOINC `($__internal_77_$__cuda_sm20_div_rn_f64_full) ;  /* 0x0000126400987944 */ /* 0x00ffea0003c00000 */
.L_x_42804:
[----:B------:R-:W-:Y:S05]  /*354d0*/  BSYNC.RECONVERGENT B3 ;  /* 0x0000000000037941 */ /* 0x000fea0003800200 */
.L_x_42803:
        /* <DEDUP_REMOVED lines=176> */
.L_x_42806:
[----:B------:R-:W-:Y:S02]  /*35fe0*/  FSEL R4, RZ, 3.37028055040000000000e+12, P0 ;  /* 0x54442d18ff047808 */ /* 0x000fe40000000000 */
[----:B------:R-:W-:-:S07]  /*35ff0*/  FSEL R5, RZ, 2.1426990032196044922, P0 ;  /* 0x400921fbff057808 */ /* 0x000fce0000000000 */
.L_x_42807:
[----:B------:R-:W-:Y:S05]  /*36000*/  BSYNC.RECONVERGENT B0 ;  /* 0x0000000000007941 */ /* 0x000fea0003800200 */
.L_x_42805:
        /* <DEDUP_REMOVED lines=10> */
.L_x_42767:
        /* <DEDUP_REMOVED lines=205> */
.L_x_42810:
        /* <DEDUP_REMOVED lines=53> */
.L_x_42813:
[----:B------:R-:W-:Y:S05]  /*370d0*/  BSYNC.RECONVERGENT B4 ;  /* 0x0000000000047941 */ /* 0x000fea0003800200 */
.L_x_42812:
        /* <DEDUP_REMOVED lines=77> */
.L_x_42811:
[----:B------:R-:W-:Y:S05]  /*375b0*/  BSYNC.RECONVERGENT B3 ;  /* 0x0000000000037941 */ /* 0x000fea0003800200 */
.L_x_42809:
        /* <DEDUP_REMOVED lines=187> */
.L_x_42808:
        /* <DEDUP_REMOVED lines=193> */
.L_x_42766:
        /* <DEDUP_REMOVED lines=50> */
[----:B-12---:R-:W-:Y:S05]  /*390a0*/  CALL.REL.NOINC `($__internal_77_$__cuda_sm20_div_rn_f64_full) ;  /* 0x0000122800a07944 */ /* 0x006fea0003c00000 */
[----:B------:R-:W-:Y:S02]  /*390b0*/  IMAD.MOV.U32 R8, RZ, RZ, R2 ;  /* 0x000000ffff087224 */ /* 0x000fe400078e0002 */
[----:B------:R-:W-:-:S07]  /*390c0*/  IMAD.MOV.U32 R9, RZ, RZ, R3 ;  /* 0x000000ffff097224 */ /* 0x000fce00078e0003 */
.L_x_42815:
[----:B------:R-:W-:Y:S05]  /*390d0*/  BSYNC.RECONVERGENT B3 ;  /* 0x0000000000037941 */ /* 0x000fea0003800200 */
.L_x_42814:
        /* <DEDUP_REMOVED lines=51> */
.L_x_42817:
[----:B------:R-:W-:Y:S05]  /*39410*/  BSYNC.RECONVERGENT B3 ;  /* 0x0000000000037941 */ /* 0x000fea0003800200 */
.L_x_42816:
        /* <DEDUP_REMOVED lines=333> */
.L_x_42819:
[----:B------:R-:W-:Y:S05]  /*3a8f0*/  BSYNC.RECONVERGENT B0 ;  /* 0x0000000000007941 */ /* 0x000fea0003800200 */
.L_x_42818:
        /* <DEDUP_REMOVED lines=8> */
[----:B-1234-:R-:W-:Y:S05]  /*3a980*/  CALL.REL.NOINC `($__internal_77_$__cuda_sm20_div_rn_f64_full) ;  /* 0x0000121000687944 */ /* 0x01efea0003c00000 */
.L_x_42821:
[----:B------:R-:W-:Y:S05]  /*3a990*/  BSYNC.RECONVERGENT B3 ;  /* 0x0000000000037941 */ /* 0x000fea0003800200 */
.L_x_42820:
        /* <DEDUP_REMOVED lines=176> */
.L_x_42823:
[----:B------:R-:W-:Y:S02]  /*3b4a0*/  FSEL R4, RZ, 3.37028055040000000000e+12, P0 ;  /* 0x54442d18ff047808 */ /* 0x000fe40000000000 */
[----:B------:R-:W-:-:S07]  /*3b4b0*/  FSEL R5, RZ, 2.1426990032196044922, P0 ;  /* 0x400921fbff057808 */ /* 0x000fce0000000000 */
.L_x_42824:
[----:B------:R-:W-:Y:S05]  /*3b4c0*/  BSYNC.RECONVERGENT B0 ;  /* 0x0000000000007941 */ /* 0x000fea0003800200 */
.L_x_42822:
        /* <DEDUP_REMOVED lines=14> */
.L_x_42765:
        /* <DEDUP_REMOVED lines=296> */
.L_x_42826:
[----:B------:R-:W-:Y:S05]  /*3c830*/  BSYNC.RECONVERGENT B0 ;  /* 0x0000000000007941 */ /* 0x000fea0003800200 */
.L_x_42825:
[----:B------:R-:W-:Y:S04]  /*3c840*/  BSSY.RECONVERGENT B3, `(.L_x_42827) ;  /* 0x0000007000037945 */ /* 0x000fe80003800200 */
[----:B------:R-:W-:Y:S05]  /*3c850*/  @P4 BRA P5, `(.L_x_42828) ;  /* 0x0000000000144947 */ /* 0x000fea0002800000 */
[----:B------:R-:W-:Y:S01]  /*3c860*/  IMAD.MOV.U32 R0, RZ, RZ, R4 ;  /* 0x000000ffff007224 */ /* 0x000fe200078e0004 */
[----:B------:R-:W-:Y:S01]  /*3c870*/  MOV R4, 0x3c8b0 ;  /* 0x0003c8b000047802 */ /* 0x000fe20000000f00 */
[----:B------:R-:W-:Y:S02]  /*3c880*/  IMAD.MOV.U32 R2, RZ, RZ, R10 ;  /* 0x000000ffff027224 */ /* 0x000fe400078e000a */
[----:B------:R-:W-:-:S07]  /*3c890*/  IMAD.MOV.U32 R3, RZ, RZ, R11 ;  /* 0x000000ffff037224 */ /* 0x000fce00078e000b */
[----:B0123--:R-:W-:Y:S05]  /*3c8a0*/  CALL.REL.NOINC `($__internal_77_$__cuda_sm20_div_rn_f64_full) ;  /* 0x000011f000a07944 */ /* 0x00ffea0003c00000 */
.L_x_42828:
[----:B------:R-:W-:Y:S05]  /*3c8b0*/  BSYNC.RECONVERGENT B3 ;  /* 0x0000000000037941 */ /* 0x000fea0003800200 */
.L_x_42827:
        /* <DEDUP_REMOVED lines=176> */
.L_x_42830:
[----:B------:R-:W-:Y:S02]  /*3d3c0*/  FSEL R4, RZ, 3.37028055040000000000e+12, P0 ;  /* 0x54442d18ff047808 */ /* 0x000fe40000000000 */
[----:B------:R-:W-:-:S07]  /*3d3d0*/  FSEL R5, RZ, 2.1426990032196044922, P0 ;  /* 0x400921fbff057808 */ /* 0x000fce0000000000 */
.L_x_42831:
[----:B------:R-:W-:Y:S05]  /*3d3e0*/  BSYNC.RECONVERGENT B0 ;  /* 0x0000000000007941 */ /* 0x000fea0003800200 */
.L_x_42829:
        /* <DEDUP_REMOVED lines=9> */
.L_x_42780:
[----:B------:R-:W-:Y:S05]  /*3d480*/  BSYNC.RECONVERGENT B1 ;  /* 0x0000000000017941 */ /* 0x000fea0003800200 */
.L_x_42764:
        /* <DEDUP_REMOVED lines=144> */
.L_x_42837:
[----:B------:R-:W-:Y:S05]  /*3dd90*/  BSYNC.RECONVERGENT B0 ;  /* 0x0000000000007941 */ /* 0x000fea0003800200 */
.L_x_42836:
        /* <DEDUP_REMOVED lines=47> */
[----:B-123--:R-:W-:Y:S05]  /*3e090*/  CALL.REL.NOINC `($_ZN2at6native29vectorized_elementwise_kernelILi4EZZZNS0_50_GLOBAL__N__2680c7bb_12_PowKernel_cu_7dd49032_317024pow_tensor_tensor_kernelERNS_18TensorIteratorBaseEENKUlvE_clEvENKUlvE6_clEvEUlN3c107complexIdEES9_E_St5arrayIPcLm3EEEEviT0_T1_$__internal_trig_reduction_slowpathd) ;  /* 0x000011e000d07944 */ /* 0x00efea0003c00000 */
[----:B------:R-:W-:-:S07]  /*3e0a0*/  IMAD.MOV.U32 R2, RZ, RZ, R4 ;  /* 0x000000ffff027224 */ /* 0x000fce00078e0004 */
.L_x_42841:
[----:B------:R-:W-:Y:S05]  /*3e0b0*/  BSYNC.RECONVERGENT B4 ;  /* 0x0000000000047941 */ /* 0x000fea0003800200 */
.L_x_42840:
[----:B------:R-:W-:Y:S01]  /*3e0c0*/  VIADD R0, R2, 0x1 ;  /* 0x0000000102007836 */ /* 0x000fe20000000000 */
[----:B------:R-:W-:Y:S06]  /*3e0d0*/  BRA `(.L_x_42842) ;  /* 0x0000000000087947 */ /* 0x000fec0003800000 */
.L_x_42839:
[----:B------:R4:W0:Y:S02]  /*3e0e0*/  DMUL R6, RZ, R18 ;  /* 0x00000012ff067228 */ /* 0x0008240000000000 */
[----:B0---4-:R-:W-:-:S07]  /*3e0f0*/  IMAD.MOV.U32 R0, RZ, RZ, 0x1 ;  /* 0x00000001ff007424 */ /* 0x011fce00078e00ff */
.L_x_42842:
[----:B------:R-:W-:Y:S05]  /*3e100*/  BSYNC.RECONVERGENT B3 ;  /* 0x0000000000037941 */ /* 0x000fea0003800200 */
.L_x_42838:
        /* <DEDUP_REMOVED lines=112> */
[----:B-1-3--:R-:W-:Y:S05]  /*3e810*/  CALL.REL.NOINC `($_ZN2at6native29vectorized_elementwise_kernelILi4EZZZNS0_50_GLOBAL__N__2680c7bb_12_PowKernel_cu_7dd49032_317024pow_tensor_tensor_kernelERNS_18TensorIteratorBaseEENKUlvE_clEvENKUlvE6_clEvEUlN3c107complexIdEES9_E_St5arrayIPcLm3EEEEviT0_T1_$__internal_trig_reduction_slowpathd) ;  /* 0x000011d800f07944 */ /* 0x00afea0003c00000 */
[----:B------:R-:W-:Y:S02]  /*3e820*/  IMAD.MOV.U32 R0, RZ, RZ, R4 ;  /* 0x000000ffff007224 */ /* 0x000fe400078e0004 */
[----:B------:R-:W-:Y:S02]  /*3e830*/  IMAD.MOV.U32 R2, RZ, RZ, R6 ;  /* 0x000000ffff027224 */ /* 0x000fe400078e0006 */
[----:B------:R-:W-:Y:S01]  /*3e840*/  IMAD.MOV.U32 R3, RZ, RZ, R7 ;  /* 0x000000ffff037224 */ /* 0x000fe200078e0007 */
[----:B------:R-:W-:Y:S06]  /*3e850*/  BRA `(.L_x_42845) ;  /* 0x0000000000087947 */ /* 0x000fec0003800000 */
.L_x_42844:
[----:B------:R0:W2:Y:S02]  /*3e860*/  DMUL R2, RZ, R18 ;  /* 0x00000012ff027228 */ /* 0x0000a40000000000 */
[----:B0-2---:R-:W-:-:S07]  /*3e870*/  IMAD.MOV.U32 R0, RZ, RZ, RZ ;  /* 0x000000ffff007224 */ /* 0x005fce00078e00ff */
.L_x_42845:
[----:B------:R-:W-:Y:S05]  /*3e880*/  BSYNC.RECONVERGENT B3 ;  /* 0x0000000000037941 */ /* 0x000fea0003800200 */
.L_x_42843:
        /* <DEDUP_REMOVED lines=73> */
.L_x_42835:
        /* <DEDUP_REMOVED lines=125> */
.L_x_42847:
[----:B------:R-:W-:Y:S05]  /*3f4f0*/  BSYNC.RECONVERGENT B0 ;  /* 0x0000000000007941 */ /* 0x000fea0003800200 */
.L_x_42846:
        /* <DEDUP_REMOVED lines=61> */
[----:B------:R-:W-:-:S07]  /*3f8d0*/  IMAD.MOV.U32 R3, RZ, RZ, R7 ;  /* 0x000000ffff037224 */ /* 0x000fce00078e0007 */
.L_x_42851:
[----:B------:R-:W-:Y:S05]  /*3f8e0*/  BSYNC.RECONVERGENT B4 ;  /* 0x0000000000047941 */ /* 0x000fea0003800200 */
.L_x_42850:
[----:B------:R-:W-:Y:S01]  /*3f8f0*/  VIADD R0, R4, 0x1 ;  /* 0x0000000104007836 */ /* 0x000fe20000000000 */
[----:B------:R-:W-:Y:S06]  /*3f900*/  BRA `(.L_x_42852) ;  /* 0x0000000000087947 */ /* 0x000fec0003800000 */
.L_x_42849:
[----:B------:R0:W3:Y:S02]  /*3f910*/  DMUL R2, RZ, R18 ;  /* 0x00000012ff027228 */ /* 0x0000e40000000000 */
[----:B0--3--:R-:W-:-:S07]  /*3f920*/  IMAD.MOV.U32 R0, RZ, RZ, 0x1 ;  /* 0x00000001ff007424 */ /* 0x009fce00078e00ff */
.L_x_42852:
[----:B------:R-:W-:Y:S05]  /*3f930*/  BSYNC.RECONVERGENT B3 ;  /* 0x0000000000037941 */ /* 0x000fea0003800200 */
.L_x_42848:
        /* <DEDUP_REMOVED lines=127> */
.L_x_42854:
[----:B------:R0:W3:Y:S02]  /*40130*/  DMUL R2, RZ, R18 ;  /* 0x00000012ff027228 */ /* 0x0000e40000000000 */
[----:B0--3--:R-:W-:-:S07]  /*40140*/  IMAD.MOV.U32 R0, RZ, RZ, RZ ;  /* 0x000000ffff007224 */ /* 0x009fce00078e00ff */
.L_x_42855:
[----:B------:R-:W-:Y:S05]  /*40150*/  BSYNC.RECONVERGENT B3 ;  /* 0x0000000000037941 */ /* 0x000fea0003800200 */
.L_x_42853:
        /* <DEDUP_REMOVED lines=84> */
.L_x_42834:
        /* <DEDUP_REMOVED lines=10> */
.L_x_42856:
[----:B------:R-:W0:Y:S02]  /*40740*/  DADD R18, R18, -R18 ;  /* 0x0000000012127229 */ /* 0x000e240000000812 */
[----:B0-----:R-:W-:Y:S02]  /*40750*/  IMAD.MOV.U32 R16, RZ, RZ, R18 ;  /* 0x000000ffff107224 */ /* 0x001fe400078e0012 */
[----:B------:R-:W-:Y:S01]  /*40760*/  IMAD.MOV.U32 R17, RZ, RZ, R19 ;  /* 0x000000ffff117224 */ /* 0x000fe200078e0013 */
[----:B------:R-:W-:Y:S06]  /*40770*/  BRA `(.L_x_42763) ;  /* 0x0000001400887947 */ /* 0x000fec0003800000 */
.L_x_42833:
        /* <DEDUP_REMOVED lines=49> */
.L_x_42860:
[----:B------:R-:W-:Y:S05]  /*40a90*/  BSYNC.RECONVERGENT B4 ;  /* 0x0000000000047941 */ /* 0x000fea0003800200 */
.L_x_42859:
[----:B------:R-:W-:Y:S01]  /*40aa0*/  VIADD R0, R2, 0x1 ;  /* 0x0000000102007836 */ /* 0x000fe20000000000 */
[----:B------:R-:W-:Y:S06]  /*40ab0*/  BRA `(.L_x_42861) ;  /* 0x0000000000087947 */ /* 0x000fec0003800000 */
.L_x_42858:
[----:B------:R0:W3:Y:S02]  /*40ac0*/  DMUL R6, RZ, R18 ;  /* 0x00000012ff067228 */ /* 0x0000e40000000000 */
[----:B0--3--:R-:W-:-:S07]  /*40ad0*/  IMAD.MOV.U32 R0, RZ, RZ, 0x1 ;  /* 0x00000001ff007424 */ /* 0x009fce00078e00ff */
.L_x_42861:
[----:B------:R-:W-:Y:S05]  /*40ae0*/  BSYNC.RECONVERGENT B3 ;  /* 0x0000000000037941 */ /* 0x000fea0003800200 */
.L_x_42857:
        /* <DEDUP_REMOVED lines=113> */
[----:B------:R-:W-:Y:S01]  /*41200*/  IMAD.MOV.U32 R0, RZ, RZ, R4 ;  /* 0x000000ffff007224 */ /* 0x000fe200078e0004 */
[----:B------:R-:W-:Y:S06]  /*41210*/  BRA `(.L_x_42864) ;  /* 0x0000000000087947 */ /* 0x000fec0003800000 */
.L_x_42863:
[----:B------:R0:W3:Y:S02]  /*41220*/  DMUL R6, RZ, R18 ;  /* 0x00000012ff067228 */ /* 0x0000e40000000000 */
[----:B0--3--:R-:W-:-:S07]  /*41230*/  IMAD.MOV.U32 R0, RZ, RZ, RZ ;  /* 0x000000ffff007224 */ /* 0x009fce00078e00ff */
.L_x_42864:
[----:B------:R-:W-:Y:S05]  /*41240*/  BSYNC.RECONVERGENT B3 ;  /* 0x0000000000037941 */ /* 0x000fea0003800200 */
.L_x_42862:
        /* <DEDUP_REMOVED lines=64> */
.L_x_42832:
        /* <DEDUP_REMOVED lines=117> */
.L_x_42763:
[----:B------:R-:W-:Y:S05]  /*41da0*/  BSYNC.RECONVERGENT B2 ;  /* 0x0000000000027941 */ /* 0x000fea0003800200 */
.L_x_42762:
        /* <DEDUP_REMOVED lines=291> */
.L_x_42874:
        /* <DEDUP_REMOVED lines=52> */
[----:B-12-4-:R-:W-:Y:S05]  /*43320*/  CALL.REL.NOINC `($__internal_77_$__cuda_sm20_div_rn_f64_full) ;  /* 0x0000118800007944 */ /* 0x016fea0003c00000 */
.L_x_42877:
[----:B------:R-:W-:Y:S05]  /*43330*/  BSYNC.RECONVERGENT B4 ;  /* 0x0000000000047941 */ /* 0x000fea0003800200 */
.L_x_42876:
        /* <DEDUP_REMOVED lines=77> */
.L_x_42875:
[----:B------:R-:W-:Y:S05]  /*43810*/  BSYNC.RECONVERGENT B3 ;  /* 0x0000000000037941 */ /* 0x000fea0003800200 */
.L_x_42873:
        /* <DEDUP_REMOVED lines=53> */
[----:B01234-:R-:W-:Y:S05]  /*43b70*/  CALL.REL.NOINC `($__internal_77_$__cuda_sm20_div_rn_f64_full) ;  /* 0x0000117c00ec7944 */ /* 0x01ffea0003c00000 */
.L_x_42879:
[----:B------:R-:W-:Y:S05]  /*43b80*/  BSYNC.RECONVERGENT B3 ;  /* 0x0000000000037941 */ /* 0x000fea0003800200 */
.L_x_42878:
        /* <DEDUP_REMOVED lines=176> */
.L_x_42881:
[----:B------:R-:W-:Y:S02]  /*44690*/  FSEL R2, RZ, 3.37028055040000000000e+12, P0 ;  /* 0x54442d18ff027808 */ /* 0x000fe40000000000 */
[----:B------:R-:W-:-:S07]  /*446a0*/  FSEL R3, RZ, 2.1426990032196044922, P0 ;  /* 0x400921fbff037808 */ /* 0x000fce0000000000 */
.L_x_42882:
[----:B------:R-:W-:Y:S05]  /*446b0*/  BSYNC.RECONVERGENT B0 ;  /* 0x0000000000007941 */ /* 0x000fea0003800200 */
.L_x_42880:
        /* <DEDUP_REMOVED lines=14> */
.L_x_42872:
        /* <DEDUP_REMOVED lines=250> */
.L_x_42886:
[----:B------:R-:W-:Y:S05]  /*45740*/  BSYNC.RECONVERGENT B0 ;  /* 0x0000000000007941 */ /* 0x000fea0003800200 */
.L_x_42885:
[----:B------:R-:W-:Y:S04]  /*45750*/  BSSY.RECONVERGENT B3, `(.L_x_42887) ;  /* 0x0000008000037945 */ /* 0x000fe80003800200 */
[----:B------:R-:W-:Y:S05]  /*45760*/  @P4 BRA P5, `(.L_x_42888) ;  /* 0x0000000000184947 */ /* 0x000fea0002800000 */
[----:B------:R-:W-:Y:S01]  /*45770*/  IMAD.MOV.U32 R0, RZ, RZ, R10 ;  /* 0x000000ffff007224 */ /* 0x000fe200078e000a */
[----:B0-----:R-:W-:Y:S01]  /*45780*/  MOV R4, 0x457d0 ;  /* 0x000457d000047802 */ /* 0x001fe20000000f00 */
[----:B------:R-:W-:Y:S02]  /*45790*/  IMAD.MOV.U32 R5, RZ, RZ, R11 ;  /* 0x000000ffff057224 */ /* 0x000fe400078e000b */
[----:B------:R-:W-:Y:S02]  /*457a0*/  IMAD.MOV.U32 R2, RZ, RZ, R12 ;  /* 0x000000ffff027224 */ /* 0x000fe400078e000c */
[----:B------:R-:W-:-:S07]  /*457b0*/  IMAD.MOV.U32 R3, RZ, RZ, R13 ;  /* 0x000000ffff037224 */ /* 0x000fce00078e000d */
[----:B-1234-:R-:W-:Y:S05]  /*457c0*/  CALL.REL.NOINC `($__internal_77_$__cuda_sm20_div_rn_f64_full) ;  /* 0x0000116000d87944 */ /* 0x01efea0003c00000 */
.L_x_42888:
[----:B------:R-:W-:Y:S05]  /*457d0*/  BSYNC.RECONVERGENT B3 ;  /* 0x0000000000037941 */ /* 0x000fea0003800200 */
.L_x_42887:
        /* <DEDUP_REMOVED lines=176> */
.L_x_42890:
[----:B------:R-:W-:Y:S02]  /*462e0*/  FSEL R4, RZ, 3.37028055040000000000e+12, P0 ;  /* 0x54442d18ff047808 */ /* 0x000fe40000000000 */
[----:B------:R-:W-:-:S07]  /*462f0*/  FSEL R5, RZ, 2.1426990032196044922, P0 ;  /* 0x400921fbff057808 */ /* 0x000fce0000000000 */
.L_x_42891:
[----:B------:R-:W-:Y:S05]  /*46300*/  BSYNC.RECONVERGENT B0 ;  /* 0x0000000000007941 */ /* 0x000fea0003800200 */
.L_x_42889:
        /* <DEDUP_REMOVED lines=14> */
.L_x_42884:
        /* <DEDUP_REMOVED lines=107> */
.L_x_42893:
        /* <DEDUP_REMOVED lines=132> */
.L_x_42892:
        /* <DEDUP_REMOVED lines=256> */
.L_x_42895:
        /* <DEDUP_REMOVED lines=53> */
.L_x_42898:
[----:B------:R-:W-:Y:S05]  /*48630*/  BSYNC.RECONVERGENT B4 ;  /* 0x0000000000047941 */ /* 0x000fea0003800200 */
.L_x_42897:
        /* <DEDUP_REMOVED lines=77> */
.L_x_42896:
[----:B------:R-:W-:Y:S05]  /*48b10*/  BSYNC.RECONVERGENT B3 ;  /* 0x0000000000037941 */ /* 0x000fea0003800200 */
.L_x_42894:
        /* <DEDUP_REMOVED lines=66> */
[----:B-1234-:R-:W-:Y:S05]  /*48f40*/  CALL.REL.NOINC `($__internal_77_$__cuda_sm20_div_rn_f64_full) ;  /* 0x0000112800f87944 */ /* 0x01efea0003c00000 */
.L_x_42900:
[----:B------:R-:W-:Y:S05]  /*48f50*/  BSYNC.RECONVERGENT B3 ;  /* 0x0000000000037941 */ /* 0x000fea0003800200 */
.L_x_42899:
        /* <DEDUP_REMOVED lines=176> */
.L_x_42902:
[----:B------:R-:W-:Y:S02]  /*49a60*/  FSEL R4, RZ, 3.37028055040000000000e+12, P0 ;  /* 0x54442d18ff047808 */ /* 0x000fe40000000000 */
[----:B------:R-:W-:-:S07]  /*49a70*/  FSEL R5, RZ, 2.1426990032196044922, P0 ;  /* 0x400921fbff057808 */ /* 0x000fce0000000000 */
.L_x_42903:
[----:B------:R-:W-:Y:S05]  /*49a80*/  BSYNC.RECONVERGENT B0 ;  /* 0x0000000000007941 */ /* 0x000fea0003800200 */
.L_x_42901:
        /* <DEDUP_REMOVED lines=14> */
.L_x_42871:
        /* <DEDUP_REMOVED lines=324> */
.L_x_42905:
[----:B------:R-:W-:Y:S05]  /*4afb0*/  BSYNC.RECONVERGENT B0 ;  /* 0x0000000000007941 */ /* 0x000fea0003800200 */
.L_x_42904:
[----:B------:R-:W-:Y:S04]  /*4afc0*/  BSSY.RECONVERGENT B3, `(.L_x_42906) ;  /* 0x0000008000037945 */ /* 0x000fe80003800200 */
[----:B------:R-:W-:Y:S05]  /*4afd0*/  @P4 BRA P5, `(.L_x_42907) ;  /* 0x0000000000184947 */ /* 0x000fea0002800000 */
[----:B------:R-:W-:Y:S01]  /*4afe0*/  IMAD.MOV.U32 R0, RZ, RZ, R10 ;  /* 0x000000ffff007224 */ /* 0x000fe200078e000a */
[----:B------:R-:W-:Y:S01]  /*4aff0*/  MOV R4, 0x4b040 ;  /* 0x0004b04000047802 */ /* 0x000fe20000000f00 */
[----:B------:R-:W-:Y:S02]  /*4b000*/  IMAD.MOV.U32 R5, RZ, RZ, R11 ;  /* 0x000000ffff057224 */ /* 0x000fe400078e000b */
[----:B------:R-:W-:Y:S02]  /*4b010*/  IMAD.MOV.U32 R2, RZ, RZ, R12 ;  /* 0x000000ffff027224 */ /* 0x000fe400078e000c */
[----:B------:R-:W-:-:S07]  /*4b020*/  IMAD.MOV.U32 R3, RZ, RZ, R13 ;  /* 0x000000ffff037224 */ /* 0x000fce00078e000d */
[----:B01234-:R-:W-:Y:S05]  /*4b030*/  CALL.REL.NOINC `($__internal_77_$__cuda_sm20_div_rn_f64_full) ;  /* 0x0000110800bc7944 */ /* 0x01ffea0003c00000 */
.L_x_42907:
[----:B------:R-:W-:Y:S05]  /*4b040*/  BSYNC.RECONVERGENT B3 ;  /* 0x0000000000037941 */ /* 0x000fea0003800200 */
.L_x_42906:
        /* <DEDUP_REMOVED lines=176> */
.L_x_42909:
[----:B------:R-:W-:Y:S02]  /*4bb50*/  FSEL R4, RZ, 3.37028055040000000000e+12, P0 ;  /* 0x54442d18ff047808 */ /* 0x000fe40000000000 */
[----:B------:R-:W-:-:S07]  /*4bb60*/  FSEL R5, RZ, 2.1426990032196044922, P0 ;  /* 0x400921fbff057808 */ /* 0x000fce0000000000 */
.L_x_42910:
[----:B------:R-:W-:Y:S05]  /*4bb70*/  BSYNC.RECONVERGENT B0 ;  /* 0x0000000000007941 */ /* 0x000fea0003800200 */
.L_x_42908:
        /* <DEDUP_REMOVED lines=10> */
.L_x_42870:
        /* <DEDUP_REMOVED lines=205> */
.L_x_42913:
        /* <DEDUP_REMOVED lines=53> */
.L_x_42916:
[----:B------:R-:W-:Y:S05]  /*4cc40*/  BSYNC.RECONVERGENT B4 ;  /* 0x0000000000047941 */ /* 0x000fea0003800200 */
.L_x_42915:
        /* <DEDUP_REMOVED lines=77> */
.L_x_42914:
[----:B------:R-:W-:Y:S05]  /*4d120*/  BSYNC.RECONVERGENT B3 ;  /* 0x0000000000037941 */ /* 0x000fea0003800200 */
.L_x_42912:
        /* <DEDUP_REMOVED lines=187> */
.L_x_42911:
        /* <DEDUP_REMOVED lines=193> */
.L_x_42869:
        /* <DEDUP_REMOVED lines=50> */
[----:B-12-4-:R-:W-:Y:S05]  /*4ec10*/  CALL.REL.NOINC `($__internal_77_$__cuda_sm20_div_rn_f64_full) ;  /* 0x000010cc00c47944 */ /* 0x016fea0003c00000 */
[----:B------:R-:W-:Y:S02]  /*4ec20*/  IMAD.MOV.U32 R8, RZ, RZ, R2 ;  /* 0x000000ffff087224 */ /* 0x000fe400078e0002 */
[----:B------:R-:W-:-:S07]  /*4ec30*/  IMAD.MOV.U32 R9, RZ, RZ, R3 ;  /* 0x000000ffff097224 */ /* 0x000fce00078e0003 */
.L_x_42918:
[----:B------:R-:W-:Y:S05]  /*4ec40*/  BSYNC.RECONVERGENT B3 ;  /* 0x0000000000037941 */ /* 0x000fea0003800200 */
.L_x_42917:
        /* <DEDUP_REMOVED lines=51> */
.L_x_42920:
[----:B------:R-:W-:Y:S05]  /*4ef80*/  BSYNC.RECONVERGENT B3 ;  /* 0x0000000000037941 */ /* 0x000fea0003800200 */
.L_x_42919:
        /* <DEDUP_REMOVED lines=333> */
.L_x_42922:
[----:B------:R-:W-:Y:S05]  /*50460*/  BSYNC.RECONVERGENT B0 ;  /* 0x0000000000007941 */ /* 0x000fea0003800200 */
.L_x_42921:
        /* <DEDUP_REMOVED lines=8> */
[----:B01234-:R-:W-:Y:S05]  /*504f0*/  CALL.REL.NOINC `($__internal_77_$__cuda_sm20_div_rn_f64_full) ;  /* 0x000010b4008c7944 */ /* 0x01ffea0003c00000 */
.L_x_42924:
[----:B------:R-:W-:Y:S05]  /*50500*/  BSYNC.RECONVERGENT B3 ;  /* 0x0000000000037941 */ /* 0x000fea0003800200 */
.L_x_42923:
        /* <DEDUP_REMOVED lines=176> */
.L_x_42926:
[----:B------:R-:W-:Y:S02]  /*51010*/  FSEL R4, RZ, 3.37028055040000000000e+12, P0 ;  /* 0x54442d18ff047808 */ /* 0x000fe40000000000 */
[----:B------:R-:W-:-:S07]  /*51020*/  FSEL R5, RZ, 2.1426990032196044922, P0 ;  /* 0x400921fbff057808 */ /* 0x000fce0000000000 */
.L_x_42927:
[----:B------:R-:W-:Y:S05]  /*51030*/  BSYNC.RECONVERGENT B0 ;  /* 0x0000000000007941 */ /* 0x000fea0003800200 */
.L_x_42925:
        /* <DEDUP_REMOVED lines=14> */
.L_x_42868:
        /* <DEDUP_REMOVED lines=296> */
.L_x_42929:
[----:B------:R-:W-:Y:S05]  /*523a0*/  BSYNC.RECONVERGENT B0 ;  /* 0x0000000000007941 */ /* 0x000fea0003800200 */
.L_x_42928:
[----:B------:R-:W-:Y:S04]  /*523b0*/  BSSY.RECONVERGENT B3, `(.L_x_42930) ;  /* 0x0000007000037945 */ /* 0x000fe80003800200 */
[----:B------:R-:W-:Y:S05]  /*523c0*/  @P4 BRA P5, `(.L_x_42931) ;  /* 0x0000000000144947 */ /* 0x000fea0002800000 */
[----:B------:R-:W-:Y:S01]  /*523d0*/  IMAD.MOV.U32 R0, RZ, RZ, R4 ;  /* 0x000000ffff007224 */ /* 0x000fe200078e0004 */
[----:B------:R-:W-:Y:S01]  /*523e0*/  MOV R4, 0x52420 ;  /* 0x0005242000047802 */ /* 0x000fe20000000f00 */
[----:B------:R-:W-:Y:S02]  /*523f0*/  IMAD.MOV.U32 R2, RZ, RZ, R10 ;  /* 0x000000ffff027224 */ /* 0x000fe400078e000a */
[----:B------:R-:W-:-:S07]  /*52400*/  IMAD.MOV.U32 R3, RZ, RZ, R11 ;  /* 0x000000ffff037224 */ /* 0x000fce00078e000b */
[----:B01234-:R-:W-:Y:S05]  /*52410*/  CALL.REL.NOINC `($__internal_77_$__cuda_sm20_div_rn_f64_full) ;  /* 0x0000109400c47944 */ /* 0x01ffea0003c00000 */
.L_x_42931:
[----:B------:R-:W-:Y:S05]  /*52420*/  BSYNC.RECONVERGENT B3 ;  /* 0x0000000000037941 */ /* 0x000fea0003800200 */
.L_x_42930:
        /* <DEDUP_REMOVED lines=176> */
.L_x_42933:
[----:B------:R-:W-:Y:S02]  /*52f30*/  FSEL R4, RZ, 3.37028055040000000000e+12, P0 ;  /* 0x54442d18ff047808 */ /* 0x000fe40000000000 */
[----:B------:R-:W-:-:S07]  /*52f40*/  FSEL R5, RZ, 2.1426990032196044922, P0 ;  /* 0x400921fbff057808 */ /* 0x000fce0000000000 */
.L_x_42934:
[----:B------:R-:W-:Y:S05]  /*52f50*/  BSYNC.RECONVERGENT B0 ;  /* 0x0000000000007941 */ /* 0x000fea0003800200 */
.L_x_42932:
        /* <DEDUP_REMOVED lines=9> */
.L_x_42883:
[----:B------:R-:W-:Y:S05]  /*52ff0*/  BSYNC.RECONVERGENT B1 ;  /* 0x0000000000017941 */ /* 0x000fea0003800200 */
.L_x_42867:
        /* <DEDUP_REMOVED lines=144> */
.L_x_42940:
[----:B------:R-:W-:Y:S05]  /*53900*/  BSYNC.RECONVERGENT B0 ;  /* 0x0000000000007941 */ /* 0x000fea0003800200 */
.L_x_42939:
        /* <DEDUP_REMOVED lines=47> */
[----:B-1234-:R-:W-:Y:S05]  /*53c00*/  CALL.REL.NOINC `($_ZN2at6native29vectorized_elementwise_kernelILi4EZZZNS0_50_GLOBAL__N__2680c7bb_12_PowKernel_cu_7dd49032_317024pow_tensor_tensor_kernelERNS_18TensorIteratorBaseEENKUlvE_clEvENKUlvE6_clEvEUlN3c107complexIdEES9_E_St5arrayIPcLm3EEEEviT0_T1_$__internal_trig_reduction_slowpathd) ;  /* 0x0000108400f47944 */ /* 0x01efea0003c00000 */
[----:B------:R-:W-:-:S07]  /*53c10*/  IMAD.MOV.U32 R2, RZ, RZ, R4 ;  /* 0x000000ffff027224 */ /* 0x000fce00078e0004 */
.L_x_42944:
[----:B------:R-:W-:Y:S05]  /*53c20*/  BSYNC.RECONVERGENT B4 ;  /* 0x0000000000047941 */ /* 0x000fea0003800200 */
.L_x_42943:
[----:B------:R-:W-:Y:S01]  /*53c30*/  VIADD R0, R2, 0x1 ;  /* 0x0000000102007836 */ /* 0x000fe20000000000 */
[----:B------:R-:W-:Y:S06]  /*53c40*/  BRA `(.L_x_42945) ;  /* 0x0000000000087947 */ /* 0x000fec0003800000 */
.L_x_42942:
[----:B------:R0:W0:Y:S02]  /*53c50*/  DMUL R6, RZ, R22 ;  /* 0x00000016ff067228 */ /* 0x0000240000000000 */
[----:B0-----:R-:W-:-:S07]  /*53c60*/  IMAD.MOV.U32 R0, RZ, RZ, 0x1 ;  /* 0x00000001ff007424 */ /* 0x001fce00078e00ff */
.L_x_42945:
[----:B------:R-:W-:Y:S05]  /*53c70*/  BSYNC.RECONVERGENT B3 ;  /* 0x0000000000037941 */ /* 0x000fea0003800200 */
.L_x_42941:
        /* <DEDUP_REMOVED lines=112> */
[----:B-1--4-:R-:W-:Y:S05]  /*54380*/  CALL.REL.NOINC `($_ZN2at6native29vectorized_elementwise_kernelILi4EZZZNS0_50_GLOBAL__N__2680c7bb_12_PowKernel_cu_7dd49032_317024pow_tensor_tensor_kernelERNS_18TensorIteratorBaseEENKUlvE_clEvENKUlvE6_clEvEUlN3c107complexIdEES9_E_St5arrayIPcLm3EEEEviT0_T1_$__internal_trig_reduction_slowpathd) ;  /* 0x0000108000147944 */ /* 0x012fea0003c00000 */
[----:B------:R-:W-:Y:S01]  /*54390*/  IMAD.MOV.U32 R0, RZ, RZ, R4 ;  /* 0x000000ffff007224 */ /* 0x000fe200078e0004 */
[----:B------:R-:W-:Y:S06]  /*543a0*/  BRA `(.L_x_42948) ;  /* 0x0000000000087947 */ /* 0x000fec0003800000 */
.L_x_42947:
[----:B------:R0:W2:Y:S02]  /*543b0*/  DMUL R6, RZ, R22 ;  /* 0x00000016ff067228 */ /* 0x0000a40000000000 */
[----:B0-2---:R-:W-:-:S07]  /*543c0*/  IMAD.MOV.U32 R0, RZ, RZ, RZ ;  /* 0x000000ffff007224 */ /* 0x005fce00078e00ff */
.L_x_42948:
[----:B------:R-:W-:Y:S05]  /*543d0*/  BSYNC.RECONVERGENT B3 ;  /* 0x0000000000037941 */ /* 0x000fea0003800200 */
.L_x_42946:
        /* <DEDUP_REMOVED lines=73> */
.L_x_42938:
        /* <DEDUP_REMOVED lines=125> */
.L_x_42950:
[----:B------:R-:W-:Y:S05]  /*55040*/  BSYNC.RECONVERGENT B0 ;  /* 0x0000000000007941 */ /* 0x000fea0003800200 */
.L_x_42949:
        /* <DEDUP_REMOVED lines=59> */
[----:B-12-4-:R-:W-:Y:S05]  /*55400*/  CALL.REL.NOINC `($_ZN2at6native29vectorized_elementwise_kernelILi4EZZZNS0_50_GLOBAL__N__2680c7bb_12_PowKernel_cu_7dd49032_317024pow_tensor_tensor_kernelERNS_18TensorIteratorBaseEENKUlvE_clEvENKUlvE6_clEvEUlN3c107complexIdEES9_E_St5arrayIPcLm3EEEEviT0_T1_$__internal_trig_reduction_slowpathd) ;  /* 0x0000106c00f47944 */ /* 0x016fea0003c00000 */
[----:B------:R-:W-:Y:S02]  /*55410*/  IMAD.MOV.U32 R2, RZ, RZ, R6 ;  /* 0x000000ffff027224 */ /* 0x000fe400078e0006 */
[----:B------:R-:W-:-:S07]  /*55420*/  IMAD.MOV.U32 R3, RZ, RZ, R7 ;  /* 0x000000ffff037224 */ /* 0x000fce00078e0007 */
.L_x_42954:
[----:B------:R-:W-:Y:S05]  /*55430*/  BSYNC.RECONVERGENT B4 ;  /* 0x0000000000047941 */ /* 0x000fea0003800200 */
.L_x_42953:
[----:B------:R-:W-:Y:S01]  /*55440*/  VIADD R0, R4, 0x1 ;  /* 0x0000000104007836 */ /* 0x000fe20000000000 */
[----:B------:R-:W-:Y:S06]  /*55450*/  BRA `(.L_x_42955) ;  /* 0x0000000000087947 */ /* 0x000fec0003800000 */
.L_x_42952:
[----:B------:R0:W3:Y:S02]  /*55460*/  DMUL R2, RZ, R22 ;  /* 0x00000016ff027228 */ /* 0x0000e40000000000 */
[----:B0--3--:R-:W-:-:S07]  /*55470*/  IMAD.MOV.U32 R0, RZ, RZ, 0x1 ;  /* 0x00000001ff007424 */ /* 0x009fce00078e00ff */
.L_x_42955:
[----:B------:R-:W-:Y:S05]  /*55480*/  BSYNC.RECONVERGENT B3 ;  /* 0x0000000000037941 */ /* 0x000fea0003800200 */
.L_x_42951:
        /* <DEDUP_REMOVED lines=123> */
[----:B------:R-:W-:Y:S02]  /*55c40*/  IMAD.MOV.U32 R0, RZ, RZ, R4 ;  /* 0x000000ffff007224 */ /* 0x000fe400078e0004 */
[----:B------:R-:W-:Y:S02]  /*55c50*/  IMAD.MOV.U32 R2, RZ, RZ, R6 ;  /* 0x000000ffff027224 */ /* 0x000fe400078e0006 */
[----:B------:R-:W-:Y:S01]  /*55c60*/  IMAD.MOV.U32 R3, RZ, RZ, R7 ;  /* 0x000000ffff037224 */ /* 0x000fe200078e0007 */
[----:B------:R-:W-:Y:S06]  /*55c70*/  BRA `(.L_x_42958) ;  /* 0x0000000000087947 */ /* 0x000fec0003800000 */
.L_x_42957:
[----:B------:R0:W2:Y:S02]  /*55c80*/  DMUL R2, RZ, R22 ;  /* 0x00000016ff027228 */ /* 0x0000a40000000000 */
[----:B0-2---:R-:W-:-:S07]  /*55c90*/  IMAD.MOV.U32 R0, RZ, RZ, RZ ;  /* 0x000000ffff007224 */ /* 0x005fce00078e00ff */
.L_x_42958:
[----:B------:R-:W-:Y:S05]  /*55ca0*/  BSYNC.RECONVERGENT B3 ;  /* 0x0000000000037941 */ /* 0x000fea0003800200 */
.L_x_42956:
        /* <DEDUP_REMOVED lines=84> */
.L_x_42937:
        /* <DEDUP_REMOVED lines=10> */
.L_x_42959:
[----:B------:R-:W0:Y:S02]  /*56290*/  DADD R22, R22, -R22 ;  /* 0x0000000016167229 */ /* 0x000e240000000816 */
[----:B0-----:R-:W-:Y:S02]  /*562a0*/  IMAD.MOV.U32 R20, RZ, RZ, R22 ;  /* 0x000000ffff147224 */ /* 0x001fe400078e0016 */
[----:B------:R-:W-:Y:S01]  /*562b0*/  IMAD.MOV.U32 R21, RZ, RZ, R23 ;  /* 0x000000ffff157224 */ /* 0x000fe200078e0017 */
[----:B------:R-:W-:Y:S06]  /*562c0*/  BRA `(.L_x_42866) ;  /* 0x0000001400887947 */ /* 0x000fec0003800000 */
.L_x_42936:
        /* <DEDUP_REMOVED lines=48> */
[----:B------:R-:W-:-:S07]  /*565d0*/  IMAD.MOV.U32 R2, RZ, RZ, R4 ;  /* 0x000000ffff027224 */ /* 0x000fce00078e0004 */
.L_x_42963:
[----:B------:R-:W-:Y:S05]  /*565e0*/  BSYNC.RECONVERGENT B4 ;  /* 0x0000000000047941 */ /* 0x000fea0003800200 */
.L_x_42962:
[----:B------:R-:W-:Y:S01]  /*565f0*/  VIADD R0, R2, 0x1 ;  /* 0x0000000102007836 */ /* 0x000fe20000000000 */
[----:B------:R-:W-:Y:S06]  /*56600*/  BRA `(.L_x_42964) ;  /* 0x0000000000087947 */ /* 0x000fec0003800000 */
.L_x_42961:
[----:B------:R0:W3:Y:S02]  /*56610*/  DMUL R6, RZ, R22 ;  /* 0x00000016ff067228 */ /* 0x0000e40000000000 */
[----:B0--3--:R-:W-:-:S07]  /*56620*/  IMAD.MOV.U32 R0, RZ, RZ, 0x1 ;  /* 0x00000001ff007424 */ /* 0x009fce00078e00ff */
.L_x_42964:
[----:B------:R-:W-:Y:S05]  /*56630*/  BSYNC.RECONVERGENT B3 ;  /* 0x0000000000037941 */ /* 0x000fea0003800200 */
.L_x_42960:
        /* <DEDUP_REMOVED lines=115> */
.L_x_42966:
[----:B------:R0:W2:Y:S02]  /*56d70*/  DMUL R6, RZ, R22 ;  /* 0x00000016ff067228 */ /* 0x0000a40000000000 */
[----:B0-2---:R-:W-:-:S07]  /*56d80*/  IMAD.MOV.U32 R0, RZ, RZ, RZ ;  /* 0x000000ffff007224 */ /* 0x005fce00078e00ff */
.L_x_42967:
[----:B------:R-:W-:Y:S05]  /*56d90*/  BSYNC.RECONVERGENT B3 ;  /* 0x0000000000037941 */ /* 0x000fea0003800200 */
.L_x_42965:
        /* <DEDUP_REMOVED lines=64> */
.L_x_42935:
        /* <DEDUP_REMOVED lines=117> */
.L_x_42866:
[----:B------:R-:W-:Y:S05]  /*578f0*/  BSYNC.RECONVERGENT B2 ;  /* 0x0000000000027941 */ /* 0x000fea0003800200 */
.L_x_42865:
        /* <DEDUP_REMOVED lines=292> */
.L_x_42977:
        /* <DEDUP_REMOVED lines=53> */
.L_x_42980:
[----:B------:R-:W-:Y:S05]  /*58e90*/  BSYNC.RECONVERGENT B4 ;  /* 0x0000000000047941 */ /* 0x000fea0003800200 */
.L_x_42979:
        /* <DEDUP_REMOVED lines=77> */
.L_x_42978:
[----:B------:R-:W-:Y:S05]  /*59370*/  BSYNC.RECONVERGENT B3 ;  /* 0x0000000000037941 */ /* 0x000fea0003800200 */
.L_x_42976:
        /* <DEDUP_REMOVED lines=54> */
.L_x_42982:
[----:B------:R-:W-:Y:S05]  /*596e0*/  BSYNC.RECONVERGENT B3 ;  /* 0x0000000000037941 */ /* 0x000fea0003800200 */
.L_x_42981:
        /* <DEDUP_REMOVED lines=176> */
.L_x_42984:
[----:B------:R-:W-:Y:S02]  /*5a1f0*/  FSEL R2, RZ, 3.37028055040000000000e+12, P0 ;  /* 0x54442d18ff027808 */ /* 0x000fe40000000000 */
[----:B------:R-:W-:-:S07]  /*5a200*/  FSEL R3, RZ, 2.1426990032196044922, P0 ;  /* 0x400921fbff037808 */ /* 0x000fce0000000000 */
.L_x_42985:
[----:B------:R-:W-:Y:S05]  /*5a210*/  BSYNC.RECONVERGENT B0 ;  /* 0x0000000000007941 */ /* 0x000fea0003800200 */
.L_x_42983:
        /* <DEDUP_REMOVED lines=14> */
.L_x_42975:
        /* <DEDUP_REMOVED lines=250> */
.L_x_42989:
[----:B------:R-:W-:Y:S05]  /*5b2a0*/  BSYNC.RECONVERGENT B0 ;  /* 0x0000000000007941 */ /* 0x000fea0003800200 */
.L_x_42988:
        /* <DEDUP_REMOVED lines=8> */
.L_x_42991:
[----:B------:R-:W-:Y:S05]  /*5b330*/  BSYNC.RECONVERGENT B3 ;  /* 0x0000000000037941 */ /* 0x000fea0003800200 */
.L_x_42990:
        /* <DEDUP_REMOVED lines=176> */
.L_x_42993:
[----:B------:R-:W-:Y:S02]  /*5be40*/  FSEL R4, RZ, 3.37028055040000000000e+12, P0 ;  /* 0x54442d18ff047808 */ /* 0x000fe40000000000 */
[----:B------:R-:W-:-:S07]  /*5be50*/  FSEL R5, RZ, 2.1426990032196044922, P0 ;  /* 0x400921fbff057808 */ /* 0x000fce0000000000 */
.L_x_42994:
[----:B------:R-:W-:Y:S05]  /*5be60*/  BSYNC.RECONVERGENT B0 ;  /* 0x0000000000007941 */ /* 0x000fea0003800200 */
.L_x_42992:
        /* <DEDUP_REMOVED lines=14> */
.L_x_42987:
        /* <DEDUP_REMOVED lines=102> */
[----:B------:R3:W0:Y:S02]  /*5c5b0*/  DMUL R8, R38, R38 ;  /* 0x0000002626087228 */ /* 0x0006240000000000 */
.L_x_42996:
[----:B------:R-:W0:Y:S02]  /*5c5c0*/  DSETP.GEU.AND P6, PT, R34, R30, PT ;  /* 0x0000001e2200722a */ /* 0x000e240003fce000 */
[----:B0--3--:R-:W-:Y:S02]  /*5c5d0*/  FSEL R39, R31, R35, P6 ;  /* 0x000000231f277208 */ /* 0x009fe40003000000 */
        /* <DEDUP_REMOVED lines=130> */
.L_x_42995:
        /* <DEDUP_REMOVED lines=256> */
.L_x_42998:
        /* <DEDUP_REMOVED lines=53> */
.L_x_43001:
[----:B------:R-:W-:Y:S05]  /*5e150*/  BSYNC.RECONVERGENT B4 ;  /* 0x0000000000047941 */ /* 0x000fea0003800200 */
.L_x_43000:
        /* <DEDUP_REMOVED lines=77> */
.L_x_42999:
[----:B------:R-:W-:Y:S05]  /*5e630*/  BSYNC.RECONVERGENT B3 ;  /* 0x0000000000037941 */ /* 0x000fea0003800200 */
.L_x_42997:
        /* <DEDUP_REMOVED lines=54> */
.L_x_43003:
[----:B------:R-:W-:Y:S05]  /*5e9a0*/  BSYNC.RECONVERGENT B3 ;  /* 0x0000000000037941 */ /* 0x000fea0003800200 */
.L_x_43002:
        /* <DEDUP_REMOVED lines=176> */
.L_x_43005:
[----:B------:R-:W-:Y:S02]  /*5f4b0*/  FSEL R4, RZ, 3.37028055040000000000e+12, P0 ;  /* 0x54442d18ff047808 */ /* 0x000fe40000000000 */
[----:B------:R-:W-:-:S07]  /*5f4c0*/  FSEL R5, RZ, 2.1426990032196044922, P0 ;  /* 0x400921fbff057808 */ /* 0x000fce0000000000 */
.L_x_43006:
[----:B------:R-:W-:Y:S05]  /*5f4d0*/  BSYNC.RECONVERGENT B0 ;  /* 0x0000000000007941 */ /* 0x000fea0003800200 */
.L_x_43004:
        /* <DEDUP_REMOVED lines=14> */
.L_x_42974:
        /* <DEDUP_REMOVED lines=324> */
.L_x_43008:
[----:B------:R-:W-:Y:S05]  /*60a00*/  BSYNC.RECONVERGENT B0 ;  /* 0x0000000000007941 */ /* 0x000fea0003800200 */
.L_x_43007:
        /* <DEDUP_REMOVED lines=8> */
.L_x_43010:
[----:B------:R-:W-:Y:S05]  /*60a90*/  BSYNC.RECONVERGENT B3 ;  /* 0x0000000000037941 */ /* 0x000fea0003800200 */
.L_x_43009:
        /* <DEDUP_REMOVED lines=176> */
.L_x_43012:
[----:B------:R-:W-:Y:S02]  /*615a0*/  FSEL R4, RZ, 3.37028055040000000000e+12, P0 ;  /* 0x54442d18ff047808 */ /* 0x000fe40000000000 */
[----:B------:R-:W-:-:S07]  /*615b0*/  FSEL R5, RZ, 2.1426990032196044922, P0 ;  /* 0x400921fbff057808 */ /* 0x000fce0000000000 */
.L_x_43013:
[----:B------:R-:W-:Y:S05]  /*615c0*/  BSYNC.RECONVERGENT B0 ;  /* 0x0000000000007941 */ /* 0x000fea0003800200 */
.L_x_43011:
        /* <DEDUP_REMOVED lines=10> */
.L_x_42973:
        /* <DEDUP_REMOVED lines=205> */
.L_x_43016:
        /* <DEDUP_REMOVED lines=53> */
.L_x_43019:
[----:B------:R-:W-:Y:S05]  /*62690*/  BSYNC.RECONVERGENT B4 ;  /* 0x0000000000047941 */ /* 0x000fea0003800200 */
.L_x_43018:
        /* <DEDUP_REMOVED lines=77> */
.L_x_43017:
[----:B------:R-:W-:Y:S05]  /*62b70*/  BSYNC.RECONVERGENT B3 ;  /* 0x0000000000037941 */ /* 0x000fea0003800200 */
.L_x_43015:
        /* <DEDUP_REMOVED lines=187> */
.L_x_43014:
        /* <DEDUP_REMOVED lines=193> */
.L_x_42972:
        /* <DEDUP_REMOVED lines=53> */
.L_x_43021:
[----:B------:R-:W-:Y:S05]  /*64690*/  BSYNC.RECONVERGENT B3 ;  /* 0x0000000000037941 */ /* 0x000fea0003800200 */
.L_x_43020:
        /* <DEDUP_REMOVED lines=51> */
.L_x_43023:
[----:B------:R-:W-:Y:S05]  /*649d0*/  BSYNC.RECONVERGENT B3 ;  /* 0x0000000000037941 */ /* 0x000fea0003800200 */
.L_x_43022:
        /* <DEDUP_REMOVED lines=333> */
.L_x_43025:
[----:B------:R-:W-:Y:S05]  /*65eb0*/  BSYNC.RECONVERGENT B0 ;  /* 0x0000000000007941 */ /* 0x000fea0003800200 */
.L_x_43024:
        /* <DEDUP_REMOVED lines=9> */
.L_x_43027:
[----:B------:R-:W-:Y:S05]  /*65f50*/  BSYNC.RECONVERGENT B3 ;  /* 0x0000000000037941 */ /* 0x000fea0003800200 */
.L_x_43026:
        /* <DEDUP_REMOVED lines=176> */
.L_x_43029:
[----:B------:R-:W-:Y:S02]  /*66a60*/  FSEL R4, RZ, 3.37028055040000000000e+12, P0 ;  /* 0x54442d18ff047808 */ /* 0x000fe40000000000 */
[----:B------:R-:W-:-:S07]  /*66a70*/  FSEL R5, RZ, 2.1426990032196044922, P0 ;  /* 0x400921fbff057808 */ /* 0x000fce0000000000 */
.L_x_43030:
[----:B------:R-:W-:Y:S05]  /*66a80*/  BSYNC.RECONVERGENT B0 ;  /* 0x0000000000007941 */ /* 0x000fea0003800200 */
.L_x_43028:
        /* <DEDUP_REMOVED lines=14> */
.L_x_42971:
        /* <DEDUP_REMOVED lines=296> */
.L_x_43032:
[----:B------:R-:W-:Y:S05]  /*67df0*/  BSYNC.RECONVERGENT B0 ;  /* 0x0000000000007941 */ /* 0x000fea0003800200 */
.L_x_43031:
[----:B------:R-:W-:Y:S04]  /*67e00*/  BSSY.RECONVERGENT B3, `(.L_x_43033) ;  /* 0x0000007000037945 */ /* 0x000fe80003800200 */
[----:B------:R-:W-:Y:S05]  /*67e10*/  @P4 BRA P5, `(.L_x_43034) ;  /* 0x0000000000144947 */ /* 0x000fea0002800000 */
[----:B------:R-:W-:Y:S01]  /*67e20*/  IMAD.MOV.U32 R0, RZ, RZ, R4 ;  /* 0x000000ffff007224 */ /* 0x000fe200078e0004 */
[----:B------:R-:W-:Y:S01]  /*67e30*/  MOV R4, 0x67e70 ;  /* 0x00067e7000047802 */ /* 0x000fe20000000f00 */
[----:B------:R-:W-:Y:S02]  /*67e40*/  IMAD.MOV.U32 R2, RZ, RZ, R10 ;  /* 0x000000ffff027224 */ /* 0x000fe400078e000a */
[----:B------:R-:W-:-:S07]  /*67e50*/  IMAD.MOV.U32 R3, RZ, RZ, R11 ;  /* 0x000000ffff037224 */ /* 0x000fce00078e000b */
[----:B01234-:R-:W-:Y:S05]  /*67e60*/  CALL.REL.NOINC `($__internal_77_$__cuda_sm20_div_rn_f64_full) ;  /* 0x00000f3c00307944 */ /* 0x01ffea0003c00000 */
.L_x_43034:
[----:B------:R-:W-:Y:S05]  /*67e70*/  BSYNC.RECONVERGENT B3 ;  /* 0x0000000000037941 */ /* 0x000fea0003800200 */
.L_x_43033:
        /* <DEDUP_REMOVED lines=176> */
.L_x_43036:
[----:B------:R-:W-:Y:S02]  /*68980*/  FSEL R4, RZ, 3.37028055040000000000e+12, P0 ;  /* 0x54442d18ff047808 */ /* 0x000fe40000000000 */
[----:B------:R-:W-:-:S07]  /*68990*/  FSEL R5, RZ, 2.1426990032196044922, P0 ;  /* 0x400921fbff057808 */ /* 0x000fce0000000000 */
.L_x_43037:
[----:B------:R-:W-:Y:S05]  /*689a0*/  BSYNC.RECONVERGENT B0 ;  /* 0x0000000000007941 */ /* 0x000fea0003800200 */
.L_x_43035:
        /* <DEDUP_REMOVED lines=9> */
.L_x_42986:
[----:B------:R-:W-:Y:S05]  /*68a40*/  BSYNC.RECONVERGENT B1 ;  /* 0x0000000000017941 */ /* 0x000fea0003800200 */
.L_x_42970:
        /* <DEDUP_REMOVED lines=144> */
.L_x_43043:
[----:B------:R-:W-:Y:S05]  /*69350*/  BSYNC.RECONVERGENT B0 ;  /* 0x0000000000007941 */ /* 0x000fea0003800200 */
.L_x_43042:
        /* <DEDUP_REMOVED lines=49> */
.L_x_43047:
[----:B------:R-:W-:Y:S05]  /*69670*/  BSYNC.RECONVERGENT B4 ;  /* 0x0000000000047941 */ /* 0x000fea0003800200 */
.L_x_43046:
[----:B------:R-:W-:Y:S01]  /*69680*/  VIADD R0, R2, 0x1 ;  /* 0x0000000102007836 */ /* 0x000fe20000000000 */
[----:B------:R-:W-:Y:S06]  /*69690*/  BRA `(.L_x_43048) ;  /* 0x0000000000087947 */ /* 0x000fec0003800000 */
.L_x_43045:
[----:B------:R0:W0:Y:S02]  /*696a0*/  DMUL R6, RZ, R26 ;  /* 0x0000001aff067228 */ /* 0x0000240000000000 */
[----:B0-----:R-:W-:-:S07]  /*696b0*/  IMAD.MOV.U32 R0, RZ, RZ, 0x1 ;  /* 0x00000001ff007424 */ /* 0x001fce00078e00ff */
.L_x_43048:
[----:B------:R-:W-:Y:S05]  /*696c0*/  BSYNC.RECONVERGENT B3 ;  /* 0x0000000000037941 */ /* 0x000fea0003800200 */
.L_x_43044:
        /* <DEDUP_REMOVED lines=115> */
.L_x_43050:
[----:B------:R0:W2:Y:S02]  /*69e00*/  DMUL R6, RZ, R26 ;  /* 0x0000001aff067228 */ /* 0x0000a40000000000 */
[----:B0-2---:R-:W-:-:S07]  /*69e10*/  IMAD.MOV.U32 R0, RZ, RZ, RZ ;  /* 0x000000ffff007224 */ /* 0x005fce00078e00ff */
.L_x_43051:
[----:B------:R-:W-:Y:S05]  /*69e20*/  BSYNC.RECONVERGENT B3 ;  /* 0x0000000000037941 */ /* 0x000fea0003800200 */
.L_x_43049:
        /* <DEDUP_REMOVED lines=73> */
.L_x_43041:
        /* <DEDUP_REMOVED lines=125> */
.L_x_43053:
[----:B------:R-:W-:Y:S05]  /*6aa90*/  BSYNC.RECONVERGENT B0 ;  /* 0x0000000000007941 */ /* 0x000fea0003800200 */
.L_x_43052:
        /* <DEDUP_REMOVED lines=62> */
.L_x_43057:
[----:B------:R-:W-:Y:S05]  /*6ae80*/  BSYNC.RECONVERGENT B4 ;  /* 0x0000000000047941 */ /* 0x000fea0003800200 */
.L_x_43056:
[----:B------:R-:W-:Y:S01]  /*6ae90*/  VIADD R0, R4, 0x1 ;  /* 0x0000000104007836 */ /* 0x000fe20000000000 */
[----:B------:R-:W-:Y:S06]  /*6aea0*/  BRA `(.L_x_43058) ;  /* 0x0000000000087947 */ /* 0x000fec0003800000 */
.L_x_43055:
[----:B------:R0:W3:Y:S02]  /*6aeb0*/  DMUL R2, RZ, R26 ;  /* 0x0000001aff027228 */ /* 0x0000e40000000000 */
[----:B0--3--:R-:W-:-:S07]  /*6aec0*/  IMAD.MOV.U32 R0, RZ, RZ, 0x1 ;  /* 0x00000001ff007424 */ /* 0x009fce00078e00ff */
.L_x_43058:
[----:B------:R-:W-:Y:S05]  /*6aed0*/  BSYNC.RECONVERGENT B3 ;  /* 0x0000000000037941 */ /* 0x000fea0003800200 */
.L_x_43054:
        /* <DEDUP_REMOVED lines=127> */
.L_x_43060:
[----:B------:R0:W2:Y:S02]  /*6b6d0*/  DMUL R2, RZ, R26 ;  /* 0x0000001aff027228 */ /* 0x0000a40000000000 */
[----:B0-2---:R-:W-:-:S07]  /*6b6e0*/  IMAD.MOV.U32 R0, RZ, RZ, RZ ;  /* 0x000000ffff007224 */ /* 0x005fce00078e00ff */
.L_x_43061:
[----:B------:R-:W-:Y:S05]  /*6b6f0*/  BSYNC.RECONVERGENT B3 ;  /* 0x0000000000037941 */ /* 0x000fea0003800200 */
.L_x_43059:
        /* <DEDUP_REMOVED lines=84> */
.L_x_43040:
        /* <DEDUP_REMOVED lines=10> */
.L_x_43062:
[----:B------:R-:W0:Y:S02]  /*6bce0*/  DADD R26, R26, -R26 ;  /* 0x000000001a1a7229 */ /* 0x000e24000000081a */
[----:B0-----:R-:W-:Y:S02]  /*6bcf0*/  IMAD.MOV.U32 R24, RZ, RZ, R26 ;  /* 0x000000ffff187224 */ /* 0x001fe400078e001a */
[----:B------:R-:W-:Y:S01]  /*6bd00*/  IMAD.MOV.U32 R25, RZ, RZ, R27 ;  /* 0x000000ffff197224 */ /* 0x000fe200078e001b */
[----:B------:R-:W-:Y:S06]  /*6bd10*/  BRA `(.L_x_42969) ;  /* 0x0000001400887947 */ /* 0x000fec0003800000 */
.L_x_43039:
        /* <DEDUP_REMOVED lines=49> */
.L_x_43066:
[----:B------:R-:W-:Y:S05]  /*6c030*/  BSYNC.RECONVERGENT B4 ;  /* 0x0000000000047941 */ /* 0x000fea0003800200 */
.L_x_43065:
[----:B------:R-:W-:Y:S01]  /*6c040*/  VIADD R0, R2, 0x1 ;  /* 0x0000000102007836 */ /* 0x000fe20000000000 */
[----:B------:R-:W-:Y:S06]  /*6c050*/  BRA `(.L_x_43067) ;  /* 0x0000000000087947 */ /* 0x000fec0003800000 */
.L_x_43064:
[----:B------:R0:W3:Y:S02]  /*6c060*/  DMUL R6, RZ, R26 ;  /* 0x0000001aff067228 */ /* 0x0000e40000000000 */
[----:B0--3--:R-:W-:-:S07]  /*6c070*/  IMAD.MOV.U32 R0, RZ, RZ, 0x1 ;  /* 0x00000001ff007424 */ /* 0x009fce00078e00ff */
.L_x_43067:
[----:B------:R-:W-:Y:S05]  /*6c080*/  BSYNC.RECONVERGENT B3 ;  /* 0x0000000000037941 */ /* 0x000fea0003800200 */
.L_x_43063:
        /* <DEDUP_REMOVED lines=115> */
.L_x_43069:
[----:B------:R0:W2:Y:S02]  /*6c7c0*/  DMUL R6, RZ, R26 ;  /* 0x0000001aff067228 */ /* 0x0000a40000000000 */
[----:B0-2---:R-:W-:-:S07]  /*6c7d0*/  IMAD.MOV.U32 R0, RZ, RZ, RZ ;  /* 0x000000ffff007224 */ /* 0x005fce00078e00ff */
.L_x_43070:
[----:B------:R-:W-:Y:S05]  /*6c7e0*/  BSYNC.RECONVERGENT B3 ;  /* 0x0000000000037941 */ /* 0x000fea0003800200 */
.L_x_43068:
        /* <DEDUP_REMOVED lines=64> */
.L_x_43038:
        /* <DEDUP_REMOVED lines=117> */
.L_x_42969:
[----:B------:R-:W-:Y:S05]  /*6d340*/  BSYNC.RECONVERGENT B2 ;  /* 0x0000000000027941 */ /* 0x000fea0003800200 */
.L_x_42968:
        /* <DEDUP_REMOVED lines=291> */
.L_x_43080:
        /* <DEDUP_REMOVED lines=53> */
.L_x_43083:
[----:B------:R-:W-:Y:S05]  /*6e8d0*/  BSYNC.RECONVERGENT B4 ;  /* 0x0000000000047941 */ /* 0x000fea0003800200 */
.L_x_43082:
        /* <DEDUP_REMOVED lines=77> */
.L_x_43081:
[----:B------:R-:W-:Y:S05]  /*6edb0*/  BSYNC.RECONVERGENT B3 ;  /* 0x0000000000037941 */ /* 0x000fea0003800200 */
.L_x_43079:
        /* <DEDUP_REMOVED lines=54> */
.L_x_43085:
[----:B------:R-:W-:Y:S05]  /*6f120*/  BSYNC.RECONVERGENT B3 ;  /* 0x0000000000037941 */ /* 0x000fea0003800200 */
.L_x_43084:
        /* <DEDUP_REMOVED lines=176> */
.L_x_43087:
[----:B------:R-:W-:Y:S02]  /*6fc30*/  FSEL R2, RZ, 3.37028055040000000000e+12, P0 ;  /* 0x54442d18ff027808 */ /* 0x000fe40000000000 */
[----:B------:R-:W-:-:S07]  /*6fc40*/  FSEL R3, RZ, 2.1426990032196044922, P0 ;  /* 0x400921fbff037808 */ /* 0x000fce0000000000 */
.L_x_43088:
[----:B------:R-:W-:Y:S05]  /*6fc50*/  BSYNC.RECONVERGENT B0 ;  /* 0x0000000000007941 */ /* 0x000fea0003800200 */
.L_x_43086:
        /* <DEDUP_REMOVED lines=14> */
.L_x_43078:
        /* <DEDUP_REMOVED lines=250> */
.L_x_43092:
[----:B------:R-:W-:Y:S05]  /*70ce0*/  BSYNC.RECONVERGENT B0 ;  /* 0x0000000000007941 */ /* 0x000fea0003800200 */
.L_x_43091:
        /* <DEDUP_REMOVED lines=8> */
.L_x_43094:
[----:B------:R-:W-:Y:S05]  /*70d70*/  BSYNC.RECONVERGENT B3 ;  /* 0x0000000000037941 */ /* 0x000fea0003800200 */
.L_x_43093:
        /* <DEDUP_REMOVED lines=176> */
.L_x_43096:
[----:B------:R-:W-:Y:S02]  /*71880*/  FSEL R4, RZ, 3.37028055040000000000e+12, P0 ;  /* 0x54442d18ff047808 */ /* 0x000fe40000000000 */
[----:B------:R-:W-:-:S07]  /*71890*/  FSEL R5, RZ, 2.1426990032196044922, P0 ;  /* 0x400921fbff057808 */ /* 0x000fce0000000000 */
.L_x_43097:
[----:B------:R-:W-:Y:S05]  /*718a0*/  BSYNC.RECONVERGENT B0 ;  /* 0x0000000000007941 */ /* 0x000fea0003800200 */
.L_x_43095:
        /* <DEDUP_REMOVED lines=14> */
.L_x_43090:
        /* <DEDUP_REMOVED lines=103> */
.L_x_43099:
        /* <DEDUP_REMOVED lines=132> */
.L_x_43098:
        /* <DEDUP_REMOVED lines=256> */
.L_x_43101:
        /* <DEDUP_REMOVED lines=52> */
[----:B--234-:R-:W-:Y:S05]  /*73b80*/  CALL.REL.NOINC `($__internal_77_$__cuda_sm20_div_rn_f64_full) ;  /* 0x00000e7c00e87944 */ /* 0x01cfea0003c00000 */
.L_x_43104:
[----:B------:R-:W-:Y:S05]  /*73b90*/  BSYNC.RECONVERGENT B4 ;  /* 0x0000000000047941 */ /* 0x000fea0003800200 */
.L_x_43103:
        /* <DEDUP_REMOVED lines=77> */
.L_x_43102:
[----:B------:R-:W-:Y:S05]  /*74070*/  BSYNC.RECONVERGENT B3 ;  /* 0x0000000000037941 */ /* 0x000fea0003800200 */
.L_x_43100:
        /* <DEDUP_REMOVED lines=54> */
.L_x_43106:
[----:B------:R-:W-:Y:S05]  /*743e0*/  BSYNC.RECONVERGENT B3 ;  /* 0x0000000000037941 */ /* 0x000fea0003800200 */
.L_x_43105:
        /* <DEDUP_REMOVED lines=176> */
.L_x_43108:
[----:B------:R-:W-:Y:S02]  /*74ef0*/  FSEL R4, RZ, 3.37028055040000000000e+12, P0 ;  /* 0x54442d18ff047808 */ /* 0x000fe40000000000 */
[----:B------:R-:W-:-:S07]  /*74f00*/  FSEL R5, RZ, 2.1426990032196044922, P0 ;  /* 0x400921fbff057808 */ /* 0x000fce0000000000 */
.L_x_43109:
[----:B------:R-:W-:Y:S05]  /*74f10*/  BSYNC.RECONVERGENT B0 ;  /* 0x0000000000007941 */ /* 0x000fea0003800200 */
.L_x_43107:
        /* <DEDUP_REMOVED lines=14> */
.L_x_43077:
        /* <DEDUP_REMOVED lines=324> */
.L_x_43111:
[----:B------:R-:W-:Y:S05]  /*76440*/  BSYNC.RECONVERGENT B0 ;  /* 0x0000000000007941 */ /* 0x000fea0003800200 */
.L_x_43110:
        /* <DEDUP_REMOVED lines=8> */
.L_x_43113:
[----:B------:R-:W-:Y:S05]  /*764d0*/  BSYNC.RECONVERGENT B3 ;  /* 0x0000000000037941 */ /* 0x000fea0003800200 */
.L_x_43112:
        /* <DEDUP_REMOVED lines=176> */
.L_x_43115:
[----:B------:R-:W-:Y:S02]  /*76fe0*/  FSEL R4, RZ, 3.37028055040000000000e+12, P0 ;  /* 0x54442d18ff047808 */ /* 0x000fe40000000000 */
[----:B------:R-:W-:-:S07]  /*76ff0*/  FSEL R5, RZ, 2.1426990032196044922, P0 ;  /* 0x400921fbff057808 */ /* 0x000fce0000000000 */
.L_x_43116:
[----:B------:R-:W-:Y:S05]  /*77000*/  BSYNC.RECONVERGENT B0 ;  /* 0x0000000000007941 */ /* 0x000fea0003800200 */
.L_x_43114:
        /* <DEDUP_REMOVED lines=10> */
.L_x_43076:
        /* <DEDUP_REMOVED lines=205> */
.L_x_43119:
        /* <DEDUP_REMOVED lines=53> */
.L_x_43122:
[----:B------:R-:W-:Y:S05]  /*780d0*/  BSYNC.RECONVERGENT B4 ;  /* 0x0000000000047941 */ /* 0x000fea0003800200 */
.L_x_43121:
        /* <DEDUP_REMOVED lines=77> */
.L_x_43120:
[----:B------:R-:W-:Y:S05]  /*785b0*/  BSYNC.RECONVERGENT B3 ;  /* 0x0000000000037941 */ /* 0x000fea0003800200 */
.L_x_43118:
        /* <DEDUP_REMOVED lines=187> */
.L_x_43117:
        /* <DEDUP_REMOVED lines=193> */
.L_x_43075:
        /* <DEDUP_REMOVED lines=50> */
[----:B-1234-:R-:W-:Y:S05]  /*7a0a0*/  CALL.REL.NOINC `($__internal_77_$__cuda_sm20_div_rn_f64_full) ;  /* 0x00000e1800a07944 */ /* 0x01efea0003c00000 */
[----:B------:R-:W-:Y:S02]  /*7a0b0*/  IMAD.MOV.U32 R8, RZ, RZ, R2 ;  /* 0x000000ffff087224 */ /* 0x000fe400078e0002 */
[----:B------:R-:W-:-:S07]  /*7a0c0*/  IMAD.MOV.U32 R9, RZ, RZ, R3 ;  /* 0x000000ffff097224 */ /* 0x000fce00078e0003 */
.L_x_43124:
[----:B------:R-:W-:Y:S05]  /*7a0d0*/  BSYNC.RECONVERGENT B3 ;  /* 0x0000000000037941 */ /* 0x000fea0003800200 */
.L_x_43123:
        /* <DEDUP_REMOVED lines=51> */
.L_x_43126:
[----:B------:R-:W-:Y:S05]  /*7a410*/  BSYNC.RECONVERGENT B3 ;  /* 0x0000000000037941 */ /* 0x000fea0003800200 */
.L_x_43125:
        /* <DEDUP_REMOVED lines=333> */
.L_x_43128:
[----:B------:R-:W-:Y:S05]  /*7b8f0*/  BSYNC.RECONVERGENT B0 ;  /* 0x0000000000007941 */ /* 0x000fea0003800200 */
.L_x_43127:
        /* <DEDUP_REMOVED lines=9> */
.L_x_43130:
[----:B------:R-:W-:Y:S05]  /*7b990*/  BSYNC.RECONVERGENT B3 ;  /* 0x0000000000037941 */ /* 0x000fea0003800200 */
.L_x_43129:
        /* <DEDUP_REMOVED lines=176> */
.L_x_43132:
[----:B------:R-:W-:Y:S02]  /*7c4a0*/  FSEL R4, RZ, 3.37028055040000000000e+12, P0 ;  /* 0x54442d18ff047808 */ /* 0x000fe40000000000 */
[----:B------:R-:W-:-:S07]  /*7c4b0*/  FSEL R5, RZ, 2.1426990032196044922, P0 ;  /* 0x400921fbff057808 */ /* 0x000fce0000000000 */
.L_x_43133:
[----:B------:R-:W-:Y:S05]  /*7c4c0*/  BSYNC.RECONVERGENT B0 ;  /* 0x0000000000007941 */ /* 0x000fea0003800200 */
.L_x_43131:
        /* <DEDUP_REMOVED lines=14> */
.L_x_43074:
        /* <DEDUP_REMOVED lines=296> */
.L_x_43135:
[----:B------:R-:W-:Y:S05]  /*7d830*/  BSYNC.RECONVERGENT B0 ;  /* 0x0000000000007941 */ /* 0x000fea0003800200 */
.L_x_43134:
[----:B------:R-:W-:Y:S04]  /*7d840*/  BSSY.RECONVERGENT B3, `(.L_x_43136) ;  /* 0x0000007000037945 */ /* 0x000fe80003800200 */
[----:B------:R-:W-:Y:S05]  /*7d850*/  @P4 BRA P5, `(.L_x_43137) ;  /* 0x0000000000144947 */ /* 0x000fea0002800000 */
[----:B------:R-:W-:Y:S01]  /*7d860*/  IMAD.MOV.U32 R0, RZ, RZ, R4 ;  /* 0x000000ffff007224 */ /* 0x000fe200078e0004 */
[----:B------:R-:W-:Y:S01]  /*7d870*/  MOV R4, 0x7d8b0 ;  /* 0x0007d8b000047802 */ /* 0x000fe20000000f00 */
[----:B------:R-:W-:Y:S02]  /*7d880*/  IMAD.MOV.U32 R2, RZ, RZ, R10 ;  /* 0x000000ffff027224 */ /* 0x000fe400078e000a */
[----:B------:R-:W-:-:S07]  /*7d890*/  IMAD.MOV.U32 R3, RZ, RZ, R11 ;  /* 0x000000ffff037224 */ /* 0x000fce00078e000b */
[----:B01234-:R-:W-:Y:S05]  /*7d8a0*/  CALL.REL.NOINC `($__internal_77_$__cuda_sm20_div_rn_f64_full) ;  /* 0x00000de000a07944 */ /* 0x01ffea0003c00000 */
.L_x_43137:
[----:B------:R-:W-:Y:S05]  /*7d8b0*/  BSYNC.RECONVERGENT B3 ;  /* 0x0000000000037941 */ /* 0x000fea0003800200 */
.L_x_43136:
        /* <DEDUP_REMOVED lines=176> */
.L_x_43139:
[----:B------:R-:W-:Y:S02]  /*7e3c0*/  FSEL R4, RZ, 3.37028055040000000000e+12, P0 ;  /* 0x54442d18ff047808 */ /* 0x000fe40000000000 */
[----:B------:R-:W-:-:S07]  /*7e3d0*/  FSEL R5, RZ, 2.1426990032196044922, P0 ;  /* 0x400921fbff057808 */ /* 0x000fce0000000000 */
.L_x_43140:
[----:B------:R-:W-:Y:S05]  /*7e3e0*/  BSYNC.RECONVERGENT B0 ;  /* 0x0000000000007941 */ /* 0x000fea0003800200 */
.L_x_43138:
        /* <DEDUP_REMOVED lines=9> */
.L_x_43089:
[----:B------:R-:W-:Y:S05]  /*7e480*/  BSYNC.RECONVERGENT B1 ;  /* 0x0000000000017941 */ /* 0x000fea0003800200 */
.L_x_43073:
        /* <DEDUP_REMOVED lines=144> */
.L_x_43146:
[----:B------:R-:W-:Y:S05]  /*7ed90*/  BSYNC.RECONVERGENT B0 ;  /* 0x0000000000007941 */ /* 0x000fea0003800200 */
.L_x_43145:
        /* <DEDUP_REMOVED lines=49> */
.L_x_43150:
[----:B------:R-:W-:Y:S05]  /*7f0b0*/  BSYNC.RECONVERGENT B4 ;  /* 0x0000000000047941 */ /* 0x000fea0003800200 */
.L_x_43149:
[----:B------:R-:W-:Y:S01]  /*7f0c0*/  VIADD R0, R2, 0x1 ;  /* 0x0000000102007836 */ /* 0x000fe20000000000 */
[----:B------:R-:W-:Y:S06]  /*7f0d0*/  BRA `(.L_x_43151) ;  /* 0x0000000000087947 */ /* 0x000fec0003800000 */
.L_x_43148:
[----:B------:R0:W0:Y:S02]  /*7f0e0*/  DMUL R6, RZ, R30 ;  /* 0x0000001eff067228 */ /* 0x0000240000000000 */
[----:B0-----:R-:W-:-:S07]  /*7f0f0*/  IMAD.MOV.U32 R0, RZ, RZ, 0x1 ;  /* 0x00000001ff007424 */ /* 0x001fce00078e00ff */
.L_x_43151:
[----:B------:R-:W-:Y:S05]  /*7f100*/  BSYNC.RECONVERGENT B3 ;  /* 0x0000000000037941 */ /* 0x000fea0003800200 */
.L_x_43147:
        /* <DEDUP_REMOVED lines=115> */
.L_x_43153:
[----:B------:R0:W2:Y:S02]  /*7f840*/  DMUL R6, RZ, R30 ;  /* 0x0000001eff067228 */ /* 0x0000a40000000000 */
[----:B0-2---:R-:W-:-:S07]  /*7f850*/  IMAD.MOV.U32 R0, RZ, RZ, RZ ;  /* 0x000000ffff007224 */ /* 0x005fce00078e00ff */
.L_x_43154:
[----:B------:R-:W-:Y:S05]  /*7f860*/  BSYNC.RECONVERGENT B3 ;  /* 0x0000000000037941 */ /* 0x000fea0003800200 */
.L_x_43152:
        /* <DEDUP_REMOVED lines=73> */
.L_x_43144:
        /* <DEDUP_REMOVED lines=125> */
.L_x_43156:
[----:B------:R-:W-:Y:S05]  /*804d0*/  BSYNC.RECONVERGENT B0 ;  /* 0x0000000000007941 */ /* 0x000fea0003800200 */
.L_x_43155:
        /* <DEDUP_REMOVED lines=60> */
[----:B------:R-:W-:Y:S02]  /*808a0*/  IMAD.MOV.U32 R2, RZ, RZ, R6 ;  /* 0x000000ffff027224 */ /* 0x000fe400078e0006 */
[----:B------:R-:W-:-:S07]  /*808b0*/  IMAD.MOV.U32 R3, RZ, RZ, R7 ;  /* 0x000000ffff037224 */ /* 0x000fce00078e0007 */
.L_x_43160:
[----:B------:R-:W-:Y:S05]  /*808c0*/  BSYNC.RECONVERGENT B4 ;  /* 0x0000000000047941 */ /* 0x000fea0003800200 */
.L_x_43159:
[----:B------:R-:W-:Y:S01]  /*808d0*/  VIADD R0, R4, 0x1 ;  /* 0x0000000104007836 */ /* 0x000fe20000000000 */
[----:B------:R-:W-:Y:S06]  /*808e0*/  BRA `(.L_x_43161) ;  /* 0x0000000000087947 */ /* 0x000fec0003800000 */
.L_x_43158:
[----:B------:R0:W0:Y:S02]  /*808f0*/  DMUL R2, RZ, R30 ;  /* 0x0000001eff027228 */ /* 0x0000240000000000 */
[----:B0-----:R-:W-:-:S07]  /*80900*/  IMAD.MOV.U32 R0, RZ, RZ, 0x1 ;  /* 0x00000001ff007424 */ /* 0x001fce00078e00ff */
.L_x_43161:
[----:B------:R-:W-:Y:S05]  /*80910*/  BSYNC.RECONVERGENT B3 ;  /* 0x0000000000037941 */ /* 0x000fea0003800200 */
.L_x_43157:
        /* <DEDUP_REMOVED lines=127> */
.L_x_43163:
[----:B------:R0:W2:Y:S02]  /*81110*/  DMUL R2, RZ, R30 ;  /* 0x0000001eff027228 */ /* 0x0000a40000000000 */
[----:B0-2---:R-:W-:-:S07]  /*81120*/  IMAD.MOV.U32 R0, RZ, RZ, RZ ;  /* 0x000000ffff007224 */ /* 0x005fce00078e00ff */
.L_x_43164:
[----:B------:R-:W-:Y:S05]  /*81130*/  BSYNC.RECONVERGENT B3 ;  /* 0x0000000000037941 */ /* 0x000fea0003800200 */
.L_x_43162:
        /* <DEDUP_REMOVED lines=84> */
.L_x_43143:
        /* <DEDUP_REMOVED lines=10> */
.L_x_43165:
[----:B------:R-:W0:Y:S02]  /*81720*/  DADD R30, R30, -R30 ;  /* 0x000000001e1e7229 */ /* 0x000e24000000081e */
[----:B0-----:R-:W-:Y:S02]  /*81730*/  IMAD.MOV.U32 R28, RZ, RZ, R30 ;  /* 0x000000ffff1c7224 */ /* 0x001fe400078e001e */
[----:B------:R-:W-:Y:S01]  /*81740*/  IMAD.MOV.U32 R29, RZ, RZ, R31 ;  /* 0x000000ffff1d7224 */ /* 0x000fe200078e001f */
[----:B------:R-:W-:Y:S06]  /*81750*/  BRA `(.L_x_43072) ;  /* 0x0000001400887947 */ /* 0x000fec0003800000 */
.L_x_43142:
        /* <DEDUP_REMOVED lines=49> */
.L_x_43169:
[----:B------:R-:W-:Y:S05]  /*81a70*/  BSYNC.RECONVERGENT B4 ;  /* 0x0000000000047941 */ /* 0x000fea0003800200 */
.L_x_43168:
[----:B------:R-:W-:Y:S01]  /*81a80*/  VIADD R0, R2, 0x1 ;  /* 0x0000000102007836 */ /* 0x000fe20000000000 */
[----:B------:R-:W-:Y:S06]  /*81a90*/  BRA `(.L_x_43170) ;  /* 0x0000000000087947 */ /* 0x000fec0003800000 */
.L_x_43167:
[----:B------:R0:W0:Y:S02]  /*81aa0*/  DMUL R6, RZ, R30 ;  /* 0x0000001eff067228 */ /* 0x0000240000000000 */
[----:B0-----:R-:W-:-:S07]  /*81ab0*/  IMAD.MOV.U32 R0, RZ, RZ, 0x1 ;  /* 0x00000001ff007424 */ /* 0x001fce00078e00ff */
.L_x_43170:
[----:B------:R-:W-:Y:S05]  /*81ac0*/  BSYNC.RECONVERGENT B3 ;  /* 0x0000000000037941 */ /* 0x000fea0003800200 */
.L_x_43166:
        /* <DEDUP_REMOVED lines=115> */
.L_x_43172:
[----:B------:R0:W2:Y:S02]  /*82200*/  DMUL R6, RZ, R30 ;  /* 0x0000001eff067228 */ /* 0x0000a40000000000 */
[----:B0-2---:R-:W-:-:S07]  /*82210*/  IMAD.MOV.U32 R0, RZ, RZ, RZ ;  /* 0x000000ffff007224 */ /* 0x005fce00078e00ff */
.L_x_43173:
[----:B------:R-:W-:Y:S05]  /*82220*/  BSYNC.RECONVERGENT B3 ;  /* 0x0000000000037941 */ /* 0x000fea0003800200 */
.L_x_43171:
        /* <DEDUP_REMOVED lines=64> */
.L_x_43141:
        /* <DEDUP_REMOVED lines=117> */
.L_x_43072:
[----:B------:R-:W-:Y:S05]  /*82d80*/  BSYNC.RECONVERGENT B2 ;  /* 0x0000000000027941 */ /* 0x000fea0003800200 */
.L_x_43071:
        /* <DEDUP_REMOVED lines=289> */
.L_x_43183:
        /* <DEDUP_REMOVED lines=53> */
.L_x_43186:
[----:B------:R-:W-:Y:S05]  /*842f0*/  BSYNC.RECONVERGENT B4 ;  /* 0x0000000000047941 */ /* 0x000fea0003800200 */
.L_x_43185:
        /* <DEDUP_REMOVED lines=77> */
.L_x_43184:
[----:B------:R-:W-:Y:S05]  /*847d0*/  BSYNC.RECONVERGENT B3 ;  /* 0x0000000000037941 */ /* 0x000fea0003800200 */
.L_x_43182:
        /* <DEDUP_REMOVED lines=54> */
.L_x_43188:
[----:B------:R-:W-:Y:S05]  /*84b40*/  BSYNC.RECONVERGENT B3 ;  /* 0x0000000000037941 */ /* 0x000fea0003800200 */
.L_x_43187:
        /* <DEDUP_REMOVED lines=176> */
.L_x_43190:
[----:B------:R-:W-:Y:S02]  /*85650*/  FSEL R2, RZ, 3.37028055040000000000e+12, P0 ;  /* 0x54442d18ff027808 */ /* 0x000fe40000000000 */
[----:B------:R-:W-:-:S07]  /*85660*/  FSEL R3, RZ, 2.1426990032196044922, P0 ;  /* 0x400921fbff037808 */ /* 0x000fce0000000000 */
.L_x_43191:
[----:B------:R-:W-:Y:S05]  /*85670*/  BSYNC.RECONVERGENT B0 ;  /* 0x0000000000007941 */ /* 0x000fea0003800200 */
.L_x_43189:
        /* <DEDUP_REMOVED lines=14> */
.L_x_43181:
        /* <DEDUP_REMOVED lines=250> */
.L_x_43195:
[----:B------:R-:W-:Y:S05]  /*86700*/  BSYNC.RECONVERGENT B0 ;  /* 0x0000000000007941 */ /* 0x000fea0003800200 */
.L_x_43194:
        /* <DEDUP_REMOVED lines=8> */
.L_x_43197:
[----:B------:R-:W-:Y:S05]  /*86790*/  BSYNC.RECONVERGENT B3 ;  /* 0x0000000000037941 */ /* 0x000fea0003800200 */
.L_x_43196:
        /* <DEDUP_REMOVED lines=176> */
.L_x_43199:
[----:B------:R-:W-:Y:S02]  /*872a0*/  FSEL R4, RZ, 3.37028055040000000000e+12, P0 ;  /* 0x54442d18ff047808 */ /* 0x000fe40000000000 */
[----:B------:R-:W-:-:S07]  /*872b0*/  FSEL R5, RZ, 2.1426990032196044922, P0 ;  /* 0x400921fbff057808 */ /* 0x000fce0000000000 */
.L_x_43200:
[----:B------:R-:W-:Y:S05]  /*872c0*/  BSYNC.RECONVERGENT B0 ;  /* 0x0000000000007941 */ /* 0x000fea0003800200 */
.L_x_43198:
        /* <DEDUP_REMOVED lines=14> */
.L_x_43193:
        /* <DEDUP_REMOVED lines=103> */
.L_x_43202:
        /* <DEDUP_REMOVED lines=132> */
.L_x_43201:
        /* <DEDUP_REMOVED lines=256> */
.L_x_43204:
        /* <DEDUP_REMOVED lines=52> */
[----:B---34-:R-:W-:Y:S05]  /*895a0*/  CALL.REL.NOINC `($__internal_77_$__cuda_sm20_div_rn_f64_full) ;  /* 0x00000d2400607944 */ /* 0x018fea0003c00000 */
.L_x_43207:
[----:B------:R-:W-:Y:S05]  /*895b0*/  BSYNC.RECONVERGENT B4 ;  /* 0x0000000000047941 */ /* 0x000fea0003800200 */
.L_x_43206:
        /* <DEDUP_REMOVED lines=77> */
.L_x_43205:
[----:B------:R-:W-:Y:S05]  /*89a90*/  BSYNC.RECONVERGENT B3 ;  /* 0x0000000000037941 */ /* 0x000fea0003800200 */
.L_x_43203:
        /* <DEDUP_REMOVED lines=53> */
[----:B01-34-:R-:W-:Y:S05]  /*89df0*/  CALL.REL.NOINC `($__internal_77_$__cuda_sm20_div_rn_f64_full) ;  /* 0x00000d1c004c7944 */ /* 0x01bfea0003c00000 */
.L_x_43209:
[----:B------:R-:W-:Y:S05]  /*89e00*/  BSYNC.RECONVERGENT B3 ;  /* 0x0000000000037941 */ /* 0x000fea0003800200 */
.L_x_43208:
        /* <DEDUP_REMOVED lines=176> */
.L_x_43211:
[----:B------:R-:W-:Y:S02]  /*8a910*/  FSEL R4, RZ, 3.37028055040000000000e+12, P0 ;  /* 0x54442d18ff047808 */ /* 0x000fe40000000000 */
[----:B------:R-:W-:-:S07]  /*8a920*/  FSEL R5, RZ, 2.1426990032196044922, P0 ;  /* 0x400921fbff057808 */ /* 0x000fce0000000000 */
.L_x_43212:
[----:B------:R-:W-:Y:S05]  /*8a930*/  BSYNC.RECONVERGENT B0 ;  /* 0x0000000000007941 */ /* 0x000fea0003800200 */
.L_x_43210:
        /* <DEDUP_REMOVED lines=14> */
.L_x_43180:
        /* <DEDUP_REMOVED lines=324> */
.L_x_43214:
[----:B------:R-:W-:Y:S05]  /*8be60*/  BSYNC.RECONVERGENT B0 ;  /* 0x0000000000007941 */ /* 0x000fea0003800200 */
.L_x_43213:
        /* <DEDUP_REMOVED lines=8> */
.L_x_43216:
[----:B------:R-:W-:Y:S05]  /*8bef0*/  BSYNC.RECONVERGENT B3 ;  /* 0x0000000000037941 */ /* 0x000fea0003800200 */
.L_x_43215:
        /* <DEDUP_REMOVED lines=176> */
.L_x_43218:
[----:B------:R-:W-:Y:S02]  /*8ca00*/  FSEL R4, RZ, 3.37028055040000000000e+12, P0 ;  /* 0x54442d18ff047808 */ /* 0x000fe40000000000 */
[----:B------:R-:W-:-:S07]  /*8ca10*/  FSEL R5, RZ, 2.1426990032196044922, P0 ;  /* 0x400921fbff057808 */ /* 0x000fce0000000000 */
.L_x_43219:
[----:B------:R-:W-:Y:S05]  /*8ca20*/  BSYNC.RECONVERGENT B0 ;  /* 0x0000000000007941 */ /* 0x000fea0003800200 */
.L_x_43217:
        /* <DEDUP_REMOVED lines=10> */
.L_x_43179:
        /* <DEDUP_REMOVED lines=205> */
.L_x_43222:
        /* <DEDUP_REMOVED lines=53> */
.L_x_43225:
[----:B------:R-:W-:Y:S05]  /*8daf0*/  BSYNC.RECONVERGENT B4 ;  /* 0x0000000000047941 */ /* 0x000fea0003800200 */
.L_x_43224:
        /* <DEDUP_REMOVED lines=77> */
.L_x_43223:
[----:B------:R-:W-:Y:S05]  /*8dfd0*/  BSYNC.RECONVERGENT B3 ;  /* 0x0000000000037941 */ /* 0x000fea0003800200 */
.L_x_43221:
        /* <DEDUP_REMOVED lines=187> */
.L_x_43220:
        /* <DEDUP_REMOVED lines=193> */
.L_x_43178:
        /* <DEDUP_REMOVED lines=53> */
.L_x_43227:
[----:B------:R-:W-:Y:S05]  /*8faf0*/  BSYNC.RECONVERGENT B3 ;  /* 0x0000000000037941 */ /* 0x000fea0003800200 */
.L_x_43226:
        /* <DEDUP_REMOVED lines=51> */
.L_x_43229:
[----:B------:R-:W-:Y:S05]  /*8fe30*/  BSYNC.RECONVERGENT B3 ;  /* 0x0000000000037941 */ /* 0x000fea0003800200 */
.L_x_43228:
        /* <DEDUP_REMOVED lines=333> */
.L_x_43231:
[----:B------:R-:W-:Y:S05]  /*91310*/  BSYNC.RECONVERGENT B0 ;  /* 0x0000000000007941 */ /* 0x000fea0003800200 */
.L_x_43230:
        /* <DEDUP_REMOVED lines=9> */
.L_x_43233:
[----:B------:R-:W-:Y:S05]  /*913b0*/  BSYNC.RECONVERGENT B3 ;  /* 0x0000000000037941 */ /* 0x000fea0003800200 */
.L_x_43232:
        /* <DEDUP_REMOVED lines=176> */
.L_x_43235:
[----:B------:R-:W-:Y:S02]  /*91ec0*/  FSEL R4, RZ, 3.37028055040000000000e+12, P0 ;  /* 0x54442d18ff047808 */ /* 0x000fe40000000000 */
[----:B------:R-:W-:-:S07]  /*91ed0*/  FSEL R5, RZ, 2.1426990032196044922, P0 ;  /* 0x400921fbff057808 */ /* 0x000fce0000000000 */
.L_x_43236:
[----:B------:R-:W-:Y:S05]  /*91ee0*/  BSYNC.RECONVERGENT B0 ;  /* 0x0000000000007941 */ /* 0x000fea0003800200 */
.L_x_43234:
        /* <DEDUP_REMOVED lines=14> */
.L_x_43177:
        /* <DEDUP_REMOVED lines=296> */
.L_x_43238:
[----:B------:R-:W-:Y:S05]  /*93250*/  BSYNC.RECONVERGENT B0 ;  /* 0x0000000000007941 */ /* 0x000fea0003800200 */
.L_x_43237:
[----:B------:R-:W-:Y:S04]  /*93260*/  BSSY.RECONVERGENT B3, `(.L_x_43239) ;  /* 0x0000007000037945 */ /* 0x000fe80003800200 */
[----:B------:R-:W-:Y:S05]  /*93270*/  @P4 BRA P5, `(.L_x_43240) ;  /* 0x0000000000144947 */ /* 0x000fea0002800000 */
[----:B------:R-:W-:Y:S01]  /*93280*/  IMAD.MOV.U32 R0, RZ, RZ, R4 ;  /* 0x000000ffff007224 */ /* 0x000fe200078e0004 */
[----:B------:R-:W-:Y:S01]  /*93290*/  MOV R4, 0x932d0 ;  /* 0x000932d000047802 */ /* 0x000fe20000000f00 */
[----:B------:R-:W-:Y:S02]  /*932a0*/  IMAD.MOV.U32 R2, RZ, RZ, R10 ;  /* 0x000000ffff027224 */ /* 0x000fe400078e000a */
[----:B------:R-:W-:-:S07]  /*932b0*/  IMAD.MOV.U32 R3, RZ, RZ, R11 ;  /* 0x000000ffff037224 */ /* 0x000fce00078e000b */
[----:B01234-:R-:W-:Y:S05]  /*932c0*/  CALL.REL.NOINC `($__internal_77_$__cuda_sm20_div_rn_f64_full) ;  /* 0x00000c8800187944 */ /* 0x01ffea0003c00000 */
.L_x_43240:
[----:B------:R-:W-:Y:S05]  /*932d0*/  BSYNC.RECONVERGENT B3 ;  /* 0x0000000000037941 */ /* 0x000fea0003800200 */
.L_x_43239:
        /* <DEDUP_REMOVED lines=176> */
.L_x_43242:
[----:B------:R-:W-:Y:S02]  /*93de0*/  FSEL R4, RZ, 3.37028055040000000000e+12, P0 ;  /* 0x54442d18ff047808 */ /* 0x000fe40000000000 */
[----:B------:R-:W-:-:S07]  /*93df0*/  FSEL R5, RZ, 2.1426990032196044922, P0 ;  /* 0x400921fbff057808 */ /* 0x000fce0000000000 */
.L_x_43243:
[----:B------:R-:W-:Y:S05]  /*93e00*/  BSYNC.RECONVERGENT B0 ;  /* 0x0000000000007941 */ /* 0x000fea0003800200 */
.L_x_43241:
        /* <DEDUP_REMOVED lines=9> */
.L_x_43192:
[----:B------:R-:W-:Y:S05]  /*93ea0*/  BSYNC.RECONVERGENT B1 ;  /* 0x0000000000017941 */ /* 0x000fea0003800200 */
.L_x_43176:
        /* <DEDUP_REMOVED lines=144> */
.L_x_43249:
[----:B------:R-:W-:Y:S05]  /*947b0*/  BSYNC.RECONVERGENT B0 ;  /* 0x0000000000007941 */ /* 0x000fea0003800200 */
.L_x_43248:
        /* <DEDUP_REMOVED lines=49> */
.L_x_43253:
[----:B------:R-:W-:Y:S05]  /*94ad0*/  BSYNC.RECONVERGENT B4 ;  /* 0x0000000000047941 */ /* 0x000fea0003800200 */
.L_x_43252:
[----:B------:R-:W-:Y:S01]  /*94ae0*/  VIADD R0, R2, 0x1 ;  /* 0x0000000102007836 */ /* 0x000fe20000000000 */
[----:B------:R-:W-:Y:S06]  /*94af0*/  BRA `(.L_x_43254) ;  /* 0x0000000000087947 */ /* 0x000fec0003800000 */
.L_x_43251:
[----:B------:R0:W0:Y:S02]  /*94b00*/  DMUL R6, RZ, R34 ;  /* 0x00000022ff067228 */ /* 0x0000240000000000 */
[----:B0-----:R-:W-:-:S07]  /*94b10*/  IMAD.MOV.U32 R0, RZ, RZ, 0x1 ;  /* 0x00000001ff007424 */ /* 0x001fce00078e00ff */
.L_x_43254:
[----:B------:R-:W-:Y:S05]  /*94b20*/  BSYNC.RECONVERGENT B3 ;  /* 0x0000000000037941 */ /* 0x000fea0003800200 */
.L_x_43250:
        /* <DEDUP_REMOVED lines=115> */
.L_x_43256:
[----:B------:R0:W2:Y:S02]  /*95260*/  DMUL R6, RZ, R34 ;  /* 0x00000022ff067228 */ /* 0x0000a40000000000 */
[----:B0-2---:R-:W-:-:S07]  /*95270*/  IMAD.MOV.U32 R0, RZ, RZ, RZ ;  /* 0x000000ffff007224 */ /* 0x005fce00078e00ff */
.L_x_43257:
[----:B------:R-:W-:Y:S05]  /*95280*/  BSYNC.RECONVERGENT B3 ;  /* 0x0000000000037941 */ /* 0x000fea0003800200 */
.L_x_43255:
        /* <DEDUP_REMOVED lines=73> */
.L_x_43247:
        /* <DEDUP_REMOVED lines=125> */
.L_x_43259:
[----:B------:R-:W-:Y:S05]  /*95ef0*/  BSYNC.RECONVERGENT B0 ;  /* 0x0000000000007941 */ /* 0x000fea0003800200 */
.L_x_43258:
        /* <DEDUP_REMOVED lines=61> */
.L_x_43263:
[----:B------:R-:W-:Y:S05]  /*962d0*/  BSYNC.RECONVERGENT B4 ;  /* 0x0000000000047941 */ /* 0x000fea0003800200 */
.L_x_43262:
[----:B------:R-:W-:Y:S01]  /*962e0*/  VIADD R0, R2, 0x1 ;  /* 0x0000000102007836 */ /* 0x000fe20000000000 */
[----:B------:R-:W-:Y:S06]  /*962f0*/  BRA `(.L_x_43264) ;  /* 0x0000000000087947 */ /* 0x000fec0003800000 */
.L_x_43261:
[----:B------:R0:W0:Y:S02]  /*96300*/  DMUL R6, RZ, R34 ;  /* 0x00000022ff067228 */ /* 0x0000240000000000 */
[----:B0-----:R-:W-:-:S07]  /*96310*/  IMAD.MOV.U32 R0, RZ, RZ, 0x1 ;  /* 0x00000001ff007424 */ /* 0x001fce00078e00ff */
.L_x_43264:
[----:B------:R-:W-:Y:S05]  /*96320*/  BSYNC.RECONVERGENT B3 ;  /* 0x0000000000037941 */ /* 0x000fea0003800200 */
.L_x_43260:
        /* <DEDUP_REMOVED lines=127> */
.L_x_43266:
[----:B------:R0:W2:Y:S02]  /*96b20*/  DMUL R2, RZ, R34 ;  /* 0x00000022ff027228 */ /* 0x0000a40000000000 */
[----:B0-2---:R-:W-:-:S07]  /*96b30*/  IMAD.MOV.U32 R0, RZ, RZ, RZ ;  /* 0x000000ffff007224 */ /* 0x005fce00078e00ff */
.L_x_43267:
[----:B------:R-:W-:Y:S05]  /*96b40*/  BSYNC.RECONVERGENT B3 ;  /* 0x0000000000037941 */ /* 0x000fea0003800200 */
.L_x_43265:
        /* <DEDUP_REMOVED lines=84> */
.L_x_43246:
        /* <DEDUP_REMOVED lines=10> */
.L_x_43268:
[----:B------:R-:W0:Y:S02]  /*97130*/  DADD R34, R34, -R34 ;  /* 0x0000000022227229 */ /* 0x000e240000000822 */
[----:B0-----:R-:W-:Y:S02]  /*97140*/  IMAD.MOV.U32 R32, RZ, RZ, R34 ;  /* 0x000000ffff207224 */ /* 0x001fe400078e0022 */
[----:B------:R-:W-:Y:S01]  /*97150*/  IMAD.MOV.U32 R33, RZ, RZ, R35 ;  /* 0x000000ffff217224 */ /* 0x000fe200078e0023 */
[----:B------:R-:W-:Y:S06]  /*97160*/  BRA `(.L_x_43175) ;  /* 0x0000001400887947 */ /* 0x000fec0003800000 */
.L_x_43245:
        /* <DEDUP_REMOVED lines=49> */
.L_x_43272:
[----:B------:R-:W-:Y:S05]  /*97480*/  BSYNC.RECONVERGENT B4 ;  /* 0x0000000000047941 */ /* 0x000fea0003800200 */
.L_x_43271:
[----:B------:R-:W-:Y:S01]  /*97490*/  VIADD R0, R2, 0x1 ;  /* 0x0000000102007836 */ /* 0x000fe20000000000 */
[----:B------:R-:W-:Y:S06]  /*974a0*/  BRA `(.L_x_43273) ;  /* 0x0000000000087947 */ /* 0x000fec0003800000 */
.L_x_43270:
[----:B------:R0:W0:Y:S02]  /*974b0*/  DMUL R6, RZ, R34 ;  /* 0x00000022ff067228 */ /* 0x0000240000000000 */
[----:B0-----:R-:W-:-:S07]  /*974c0*/  IMAD.MOV.U32 R0, RZ, RZ, 0x1 ;  /* 0x00000001ff007424 */ /* 0x001fce00078e00ff */
.L_x_43273:
[----:B------:R-:W-:Y:S05]  /*974d0*/  BSYNC.RECONVERGENT B3 ;  /* 0x0000000000037941 */ /* 0x000fea0003800200 */
.L_x_43269:
        /* <DEDUP_REMOVED lines=115> */
.L_x_43275:
[----:B------:R0:W2:Y:S02]  /*97c10*/  DMUL R6, RZ, R34 ;  /* 0x00000022ff067228 */ /* 0x0000a40000000000 */
[----:B0-2---:R-:W-:-:S07]  /*97c20*/  IMAD.MOV.U32 R0, RZ, RZ, RZ ;  /* 0x000000ffff007224 */ /* 0x005fce00078e00ff */
.L_x_43276:
[----:B------:R-:W-:Y:S05]  /*97c30*/  BSYNC.RECONVERGENT B3 ;  /* 0x0000000000037941 */ /* 0x000fea0003800200 */
.L_x_43274:
        /* <DEDUP_REMOVED lines=64> */
.L_x_43244:
        /* <DEDUP_REMOVED lines=117> */
.L_x_43175:
[----:B------:R-:W-:Y:S05]  /*98790*/  BSYNC.RECONVERGENT B2 ;  /* 0x0000000000027941 */ /* 0x000fea0003800200 */
.L_x_43174:
        /* <DEDUP_REMOVED lines=289> */
.L_x_43286:
        /* <DEDUP_REMOVED lines=53> */
.L_x_43289:
[----:B------:R-:W-:Y:S05]  /*99d00*/  BSYNC.RECONVERGENT B4 ;  /* 0x0000000000047941 */ /* 0x000fea0003800200 */
.L_x_43288:
        /* <DEDUP_REMOVED lines=77> */
.L_x_43287:
[----:B------:R-:W-:Y:S05]  /*9a1e0*/  BSYNC.RECONVERGENT B3 ;  /* 0x0000000000037941 */ /* 0x000fea0003800200 */
.L_x_43285:
        /* <DEDUP_REMOVED lines=54> */
.L_x_43291:
[----:B------:R-:W-:Y:S05]  /*9a550*/  BSYNC.RECONVERGENT B3 ;  /* 0x0000000000037941 */ /* 0x000fea0003800200 */
.L_x_43290:
        /* <DEDUP_REMOVED lines=176> */
.L_x_43293:
[----:B------:R-:W-:Y:S02]  /*9b060*/  FSEL R2, RZ, 3.37028055040000000000e+12, P0 ;  /* 0x54442d18ff027808 */ /* 0x000fe40000000000 */
[----:B------:R-:W-:-:S07]  /*9b070*/  FSEL R3, RZ, 2.1426990032196044922, P0 ;  /* 0x400921fbff037808 */ /* 0x000fce0000000000 */
.L_x_43294:
[----:B------:R-:W-:Y:S05]  /*9b080*/  BSYNC.RECONVERGENT B0 ;  /* 0x0000000000007941 */ /* 0x000fea0003800200 */
.L_x_43292:
        /* <DEDUP_REMOVED lines=14> */
.L_x_43284:
        /* <DEDUP_REMOVED lines=250> */
.L_x_43298:
[----:B------:R-:W-:Y:S05]  /*9c110*/  BSYNC.RECONVERGENT B0 ;  /* 0x0000000000007941 */ /* 0x000fea0003800200 */
.L_x_43297:
        /* <DEDUP_REMOVED lines=8> */
.L_x_43300:
[----:B------:R-:W-:Y:S05]  /*9c1a0*/  BSYNC.RECONVERGENT B3 ;  /* 0x0000000000037941 */ /* 0x000fea0003800200 */
.L_x_43299:
        /* <DEDUP_REMOVED lines=176> */
.L_x_43302:
[----:B------:R-:W-:Y:S02]  /*9ccb0*/  FSEL R4, RZ, 3.37028055040000000000e+12, P0 ;  /* 0x54442d18ff047808 */ /* 0x000fe40000000000 */
[----:B------:R-:W-:-:S07]  /*9ccc0*/  FSEL R5, RZ, 2.1426990032196044922, P0 ;  /* 0x400921fbff057808 */ /* 0x000fce0000000000 */
.L_x_43303:
[----:B------:R-:W-:Y:S05]  /*9ccd0*/  BSYNC.RECONVERGENT B0 ;  /* 0x0000000000007941 */ /* 0x000fea0003800200 */
.L_x_43301:
        /* <DEDUP_REMOVED lines=14> */
.L_x_43296:
        /* <DEDUP_REMOVED lines=103> */
.L_x_43305:
        /* <DEDUP_REMOVED lines=132> */
.L_x_43304:
        /* <DEDUP_REMOVED lines=256> */
.L_x_43307:
        /* <DEDUP_REMOVED lines=53> */
.L_x_43310:
[----:B------:R-:W-:Y:S05]  /*9efc0*/  BSYNC.RECONVERGENT B4 ;  /* 0x0000000000047941 */ /* 0x000fea0003800200 */
.L_x_43309:
        /* <DEDUP_REMOVED lines=77> */
.L_x_43308:
[----:B------:R-:W-:Y:S05]  /*9f4a0*/  BSYNC.RECONVERGENT B3 ;  /* 0x0000000000037941 */ /* 0x000fea0003800200 */
.L_x_43306:
        /* <DEDUP_REMOVED lines=54> */
.L_x_43312:
[----:B------:R-:W-:Y:S05]  /*9f810*/  BSYNC.RECONVERGENT B3 ;  /* 0x0000000000037941 */ /* 0x000fea0003800200 */
.L_x_43311:
        /* <DEDUP_REMOVED lines=176> */
.L_x_43314:
[----:B------:R-:W-:Y:S02]  /*a0320*/  FSEL R4, RZ, 3.37028055040000000000e+12, P0 ;  /* 0x54442d18ff047808 */ /* 0x000fe40000000000 */
[----:B------:R-:W-:-:S07]  /*a0330*/  FSEL R5, RZ, 2.1426990032196044922, P0 ;  /* 0x400921fbff057808 */ /* 0x000fce0000000000 */
.L_x_43315:
[----:B------:R-:W-:Y:S05]  /*a0340*/  BSYNC.RECONVERGENT B0 ;  /* 0x0000000000007941 */ /* 0x000fea0003800200 */
.L_x_43313:
        /* <DEDUP_REMOVED lines=14> */
.L_x_43283:
        /* <DEDUP_REMOVED lines=325> */
.L_x_43317:
[----:B------:R-:W-:Y:S05]  /*a1880*/  BSYNC.RECONVERGENT B0 ;  /* 0x0000000000007941 */ /* 0x000fea0003800200 */
.L_x_43316:
        /* <DEDUP_REMOVED lines=8> */
.L_x_43319:
[----:B------:R-:W-:Y:S05]  /*a1910*/  BSYNC.RECONVERGENT B3 ;  /* 0x0000000000037941 */ /* 0x000fea0003800200 */
.L_x_43318:
        /* <DEDUP_REMOVED lines=176> */
.L_x_43321:
[----:B------:R-:W-:Y:S02]  /*a2420*/  FSEL R4, RZ, 3.37028055040000000000e+12, P0 ;  /* 0x54442d18ff047808 */ /* 0x000fe40000000000 */
[----:B------:R-:W-:-:S07]  /*a2430*/  FSEL R5, RZ, 2.1426990032196044922, P0 ;  /* 0x400921fbff057808 */ /* 0x000fce0000000000 */
.L_x_43322:
[----:B------:R-:W-:Y:S05]  /*a2440*/  BSYNC.RECONVERGENT B0 ;  /* 0x0000000000007941 */ /* 0x000fea0003800200 */
.L_x_43320:
        /* <DEDUP_REMOVED lines=10> */
.L_x_43282:
        /* <DEDUP_REMOVED lines=205> */
.L_x_43325:
        /* <DEDUP_REMOVED lines=53> */
.L_x_43328:
[----:B------:R-:W-:Y:S05]  /*a3510*/  BSYNC.RECONVERGENT B4 ;  /* 0x0000000000047941 */ /* 0x000fea0003800200 */
.L_x_43327:
        /* <DEDUP_REMOVED lines=77> */
.L_x_43326:
[----:B------:R-:W-:Y:S05]  /*a39f0*/  BSYNC.RECONVERGENT B3 ;  /* 0x0000000000037941 */ /* 0x000fea0003800200 */
.L_x_43324:
        /* <DEDUP_REMOVED lines=187> */
.L_x_43323:
        /* <DEDUP_REMOVED lines=193> */
.L_x_43281:
        /* <DEDUP_REMOVED lines=53> */
.L_x_43330:
[----:B------:R-:W-:Y:S05]  /*a5510*/  BSYNC.RECONVERGENT B3 ;  /* 0x0000000000037941 */ /* 0x000fea0003800200 */
.L_x_43329:
        /* <DEDUP_REMOVED lines=51> */
.L_x_43332:
[----:B------:R-:W-:Y:S05]  /*a5850*/  BSYNC.RECONVERGENT B3 ;  /* 0x0000000000037941 */ /* 0x000fea0003800200 */
.L_x_43331:
        /* <DEDUP_REMOVED lines=334> */
.L_x_43334:
[----:B------:R-:W-:Y:S05]  /*a6d40*/  BSYNC.RECONVERGENT B0 ;  /* 0x0000000000007941 */ /* 0x000fea0003800200 */
.L_x_43333:
        /* <DEDUP_REMOVED lines=8> */
[----:B-1234-:R-:W-:Y:S05]  /*a6dd0*/  CALL.REL.NOINC `($__internal_77_$__cuda_sm20_div_rn_f64_full) ;  /* 0x00000b4c00547944 */ /* 0x01efea0003c00000 */
.L_x_43336:
[----:B------:R-:W-:Y:S05]  /*a6de0*/  BSYNC.RECONVERGENT B3 ;  /* 0x0000000000037941 */ /* 0x000fea0003800200 */
.L_x_43335:
        /* <DEDUP_REMOVED lines=176> */
.L_x_43338:
[----:B------:R-:W-:Y:S02]  /*a78f0*/  FSEL R4, RZ, 3.37028055040000000000e+12, P0 ;  /* 0x54442d18ff047808 */ /* 0x000fe40000000000 */
[----:B------:R-:W-:-:S07]  /*a7900*/  FSEL R5, RZ, 2.1426990032196044922, P0 ;  /* 0x400921fbff057808 */ /* 0x000fce0000000000 */
.L_x_43339:
[----:B------:R-:W-:Y:S05]  /*a7910*/  BSYNC.RECONVERGENT B0 ;  /* 0x0000000000007941 */ /* 0x000fea0003800200 */
.L_x_43337:
        /* <DEDUP_REMOVED lines=14> */
.L_x_43280:
        /* <DEDUP_REMOVED lines=296> */
.L_x_43341:
[----:B------:R-:W-:Y:S05]  /*a8c80*/  BSYNC.RECONVERGENT B0 ;  /* 0x0000000000007941 */ /* 0x000fea0003800200 */
.L_x_43340:
[----:B------:R-:W-:Y:S04]  /*a8c90*/  BSSY.RECONVERGENT B3, `(.L_x_43342) ;  /* 0x0000007000037945 */ /* 0x000fe80003800200 */
[----:B------:R-:W-:Y:S05]  /*a8ca0*/  @P4 BRA P5, `(.L_x_43343) ;  /* 0x0000000000144947 */ /* 0x000fea0002800000 */
[----:B------:R-:W-:Y:S01]  /*a8cb0*/  IMAD.MOV.U32 R0, RZ, RZ, R4 ;  /* 0x000000ffff007224 */ /* 0x000fe200078e0004 */
[----:B------:R-:W-:Y:S01]  /*a8cc0*/  MOV R4, 0xa8d00 ;  /* 0x000a8d0000047802 */ /* 0x000fe20000000f00 */
[----:B------:R-:W-:Y:S02]  /*a8cd0*/  IMAD.MOV.U32 R2, RZ, RZ, R10 ;  /* 0x000000ffff027224 */ /* 0x000fe400078e000a */
[----:B------:R-:W-:-:S07]  /*a8ce0*/  IMAD.MOV.U32 R3, RZ, RZ, R11 ;  /* 0x000000ffff037224 */ /* 0x000fce00078e000b */
[----:B01234-:R-:W-:Y:S05]  /*a8cf0*/  CALL.REL.NOINC `($__internal_77_$__cuda_sm20_div_rn_f64_full) ;  /* 0x00000b2c008c7944 */ /* 0x01ffea0003c00000 */
.L_x_43343:
[----:B------:R-:W-:Y:S05]  /*a8d00*/  BSYNC.RECONVERGENT B3 ;  /* 0x0000000000037941 */ /* 0x000fea0003800200 */
.L_x_43342:
        /* <DEDUP_REMOVED lines=176> */
.L_x_43345:
[----:B------:R-:W-:Y:S02]  /*a9810*/  FSEL R4, RZ, 3.37028055040000000000e+12, P0 ;  /* 0x54442d18ff047808 */ /* 0x000fe40000000000 */
[----:B------:R-:W-:-:S07]  /*a9820*/  FSEL R5, RZ, 2.1426990032196044922, P0 ;  /* 0x400921fbff057808 */ /* 0x000fce0000000000 */
.L_x_43346:
[----:B------:R-:W-:Y:S05]  /*a9830*/  BSYNC.RECONVERGENT B0 ;  /* 0x0000000000007941 */ /* 0x000fea0003800200 */
.L_x_43344:
        /* <DEDUP_REMOVED lines=9> */
.L_x_43295:
[----:B------:R-:W-:Y:S05]  /*a98d0*/  BSYNC.RECONVERGENT B1 ;  /* 0x0000000000017941 */ /* 0x000fea0003800200 */
.L_x_43279:
        /* <DEDUP_REMOVED lines=144> */
.L_x_43352:
[----:B------:R-:W-:Y:S05]  /*aa1e0*/  BSYNC.RECONVERGENT B0 ;  /* 0x0000000000007941 */ /* 0x000fea0003800200 */
.L_x_43351:
        /* <DEDUP_REMOVED lines=49> */
.L_x_43356:
[----:B------:R-:W-:Y:S05]  /*aa500*/  BSYNC.RECONVERGENT B4 ;  /* 0x0000000000047941 */ /* 0x000fea0003800200 */
.L_x_43355:
[----:B------:R-:W-:Y:S01]  /*aa510*/  VIADD R0, R2, 0x1 ;  /* 0x0000000102007836 */ /* 0x000fe20000000000 */
[----:B------:R-:W-:Y:S06]  /*aa520*/  BRA `(.L_x_43357) ;  /* 0x0000000000087947 */ /* 0x000fec0003800000 */
.L_x_43354:
[----:B------:R0:W0:Y:S02]  /*aa530*/  DMUL R6, RZ, R38 ;  /* 0x00000026ff067228 */ /* 0x0000240000000000 */
[----:B0-----:R-:W-:-:S07]  /*aa540*/  IMAD.MOV.U32 R0, RZ, RZ, 0x1 ;  /* 0x00000001ff007424 */ /* 0x001fce00078e00ff */
.L_x_43357:
[----:B------:R-:W-:Y:S05]  /*aa550*/  BSYNC.RECONVERGENT B3 ;  /* 0x0000000000037941 */ /* 0x000fea0003800200 */
.L_x_43353:
        /* <DEDUP_REMOVED lines=115> */
.L_x_43359:
[----:B------:R0:W2:Y:S02]  /*aac90*/  DMUL R6, RZ, R38 ;  /* 0x00000026ff067228 */ /* 0x0000a40000000000 */
[----:B0-2---:R-:W-:-:S07]  /*aaca0*/  IMAD.MOV.U32 R0, RZ, RZ, RZ ;  /* 0x000000ffff007224 */ /* 0x005fce00078e00ff */
.L_x_43360:
[----:B------:R-:W-:Y:S05]  /*aacb0*/  BSYNC.RECONVERGENT B3 ;  /* 0x0000000000037941 */ /* 0x000fea0003800200 */
.L_x_43358:
        /* <DEDUP_REMOVED lines=73> */
.L_x_43350:
        /* <DEDUP_REMOVED lines=125> */
.L_x_43362:
[----:B------:R-:W-:Y:S05]  /*ab920*/  BSYNC.RECONVERGENT B0 ;  /* 0x0000000000007941 */ /* 0x000fea0003800200 */
.L_x_43361:
        /* <DEDUP_REMOVED lines=61> */
.L_x_43366:
[----:B------:R-:W-:Y:S05]  /*abd00*/  BSYNC.RECONVERGENT B4 ;  /* 0x0000000000047941 */ /* 0x000fea0003800200 */
.L_x_43365:
[----:B------:R-:W-:Y:S01]  /*abd10*/  VIADD R0, R2, 0x1 ;  /* 0x0000000102007836 */ /* 0x000fe20000000000 */
[----:B------:R-:W-:Y:S06]  /*abd20*/  BRA `(.L_x_43367) ;  /* 0x0000000000087947 */ /* 0x000fec0003800000 */
.L_x_43364:
[----:B------:R0:W0:Y:S02]  /*abd30*/  DMUL R6, RZ, R38 ;  /* 0x00000026ff067228 */ /* 0x0000240000000000 */
[----:B0-----:R-:W-:-:S07]  /*abd40*/  IMAD.MOV.U32 R0, RZ, RZ, 0x1 ;  /* 0x00000001ff007424 */ /* 0x001fce00078e00ff */
.L_x_43367:
[----:B------:R-:W-:Y:S05]  /*abd50*/  BSYNC.RECONVERGENT B3 ;  /* 0x0000000000037941 */ /* 0x000fea0003800200 */
.L_x_43363:
        /* <DEDUP_REMOVED lines=125> */
.L_x_43369:
[----:B------:R0:W2:Y:S02]  /*ac530*/  DMUL R6, RZ, R38 ;  /* 0x00000026ff067228 */ /* 0x0000a40000000000 */
[----:B0-2---:R-:W-:-:S07]  /*ac540*/  IMAD.MOV.U32 R0, RZ, RZ, RZ ;  /* 0x000000ffff007224 */ /* 0x005fce00078e00ff */
.L_x_43370:
[----:B------:R-:W-:Y:S05]  /*ac550*/  BSYNC.RECONVERGENT B3 ;  /* 0x0000000000037941 */ /* 0x000fea0003800200 */
.L_x_43368:
        /* <DEDUP_REMOVED lines=84> */
.L_x_43349:
        /* <DEDUP_REMOVED lines=10> */
.L_x_43371:
[----:B------:R-:W0:Y:S02]  /*acb40*/  DADD R38, R38, -R38 ;  /* 0x0000000026267229 */ /* 0x000e240000000826 */
[----:B0-----:R-:W-:Y:S02]  /*acb50*/  IMAD.MOV.U32 R36, RZ, RZ, R38 ;  /* 0x000000ffff247224 */ /* 0x001fe400078e0026 */
[----:B------:R-:W-:Y:S01]  /*acb60*/  IMAD.MOV.U32 R37, RZ, RZ, R39 ;  /* 0x000000ffff257224 */ /* 0x000fe200078e0027 */
[----:B------:R-:W-:Y:S06]  /*acb70*/  BRA `(.L_x_43278) ;  /* 0x0000001400887947 */ /* 0x000fec0003800000 */
.L_x_43348:
        /* <DEDUP_REMOVED lines=49> */
.L_x_43375:
[----:B------:R-:W-:Y:S05]  /*ace90*/  BSYNC.RECONVERGENT B4 ;  /* 0x0000000000047941 */ /* 0x000fea0003800200 */
.L_x_43374:
[----:B------:R-:W-:Y:S01]  /*acea0*/  VIADD R0, R2, 0x1 ;  /* 0x0000000102007836 */ /* 0x000fe20000000000 */
[----:B------:R-:W-:Y:S06]  /*aceb0*/  BRA `(.L_x_43376) ;  /* 0x0000000000087947 */ /* 0x000fec0003800000 */
.L_x_43373:
[----:B------:R0:W0:Y:S02]  /*acec0*/  DMUL R6, RZ, R38 ;  /* 0x00000026ff067228 */ /* 0x0000240000000000 */
[----:B0-----:R-:W-:-:S07]  /*aced0*/  IMAD.MOV.U32 R0, RZ, RZ, 0x1 ;  /* 0x00000001ff007424 */ /* 0x001fce00078e00ff */
.L_x_43376:
[----:B------:R-:W-:Y:S05]  /*acee0*/  BSYNC.RECONVERGENT B3 ;  /* 0x0000000000037941 */ /* 0x000fea0003800200 */
.L_x_43372:
        /* <DEDUP_REMOVED lines=115> */
.L_x_43378:
[----:B------:R0:W2:Y:S02]  /*ad620*/  DMUL R6, RZ, R38 ;  /* 0x00000026ff067228 */ /* 0x0000a40000000000 */
[----:B0-2---:R-:W-:-:S07]  /*ad630*/  IMAD.MOV.U32 R0, RZ, RZ, RZ ;  /* 0x000000ffff007224 */ /* 0x005fce00078e00ff */
.L_x_43379:
[----:B------:R-:W-:Y:S05]  /*ad640*/  BSYNC.RECONVERGENT B3 ;  /* 0x0000000000037941 */ /* 0x000fea0003800200 */
.L_x_43377:
        /* <DEDUP_REMOVED lines=64> */
.L_x_43347:
        /* <DEDUP_REMOVED lines=117> */
.L_x_43278:
[----:B------:R-:W-:Y:S05]  /*ae1a0*/  BSYNC.RECONVERGENT B2 ;  /* 0x0000000000027941 */ /* 0x000fea0003800200 */
.L_x_43277:
        /* <DEDUP_REMOVED lines=16> */
.L_x_43382:
[----:B------:R-:W-:-:S13]  /*ae2b0*/  ISETP.GE.AND P0, PT, R80, R41, PT ;  /* 0x000000295000720c */ /* 0x000fda0003f06270 */
[----:B------:R-:W-:Y:S05]  /*ae2c0*/  @P0 BRA `(.L_x_43384) ;  /* 0x0000000000300947 */ /* 0x000fea0003800000 */
[----:B0-----:R-:W0:Y:S01]  /*ae2d0*/  LDC.64 R2, c[0x0][0x390] ;  /* 0x0000e400ff027b82 */ /* 0x001e220000000a00 */
[----:B------:R-:W-:Y:S02]  /*ae2e0*/  IMAD R5, R83, 0x400, R80 ;  /* 0x0000040053057824 */ /* 0x000fe400078e0250 */
[----:B------:R-:W-:Y:S02]  /*ae2f0*/  VIADD R80, R80, 0x80 ;  /* 0x0000008050507836 */ /* 0x000fe40000000000 */
[----:B0-----:R-:W-:-:S05]  /*ae300*/  IMAD.WIDE.U32 R2, R5, 0x10, R2 ;  /* 0x0000001005027825 */ /* 0x001fca00078e0002 */
[----:B----4-:R0:W-:Y:S02]  /*ae310*/  STG.E.128 desc[UR8][R2.64], R16 ;  /* 0x0000001002007986 */ /* 0x0101e4000c101d08 */
.L_x_43383:
[----:B------:R-:W-:-:S13]  /*ae320*/  ISETP.GE.AND P0, PT, R80, R41, PT ;  /* 0x000000295000720c */ /* 0x000fda0003f06270 */
[----:B------:R-:W-:Y:S05]  /*ae330*/  @P0 BRA `(.L_x_43385) ;  /* 0x0000000000300947 */ /* 0x000fea0003800000 */
[----:B0-----:R-:W0:Y:S01]  /*ae340*/  LDC.64 R2, c[0x0][0x390] ;  /* 0x0000e400ff027b82 */ /* 0x001e220000000a00 */
[----:B------:R-:W-:Y:S02]  /*ae350*/  IMAD R5, R83, 0x400, R80 ;  /* 0x0000040053057824 */ /* 0x000fe400078e0250 */
[----:B------:R-:W-:Y:S02]  /*ae360*/  VIADD R80, R80, 0x80 ;  /* 0x0000008050507836 */ /* 0x000fe40000000000 */
[----:B0-----:R-:W-:-:S05]  /*ae370*/  IMAD.WIDE.U32 R2, R5, 0x10, R2 ;  /* 0x0000001005027825 */ /* 0x001fca00078e0002 */
[----:B------:R0:W-:Y:S02]  /*ae380*/  STG.E.128 desc[UR8][R2.64], R20 ;  /* 0x0000001402007986 */ /* 0x0001e4000c101d08 */
.L_x_43384:
[----:B------:R-:W-:-:S13]  /*ae390*/  ISETP.GE.AND P0, PT, R80, R41, PT ;  /* 0x000000295000720c */ /* 0x000fda0003f06270 */
[----:B------:R-:W-:Y:S05]  /*ae3a0*/  @P0 BRA `(.L_x_43386) ;  /* 0x0000000000340947 */ /* 0x000fea0003800000 */
[----:B0-----:R-:W0:Y:S01]  /*ae3b0*/  LDC.64 R2, c[0x0][0x390] ;  /* 0x0000e400ff027b82 */ /* 0x001e220000000a00 */
[----:B------:R-:W-:Y:S02]  /*ae3c0*/  IMAD R5, R83, 0x400, R80 ;  /* 0x0000040053057824 */ /* 0x000fe400078e0250 */
[----:B------:R-:W-:Y:S02]  /*ae3d0*/  VIADD R80, R80, 0x80 ;  /* 0x0000008050507836 */ /* 0x000fe40000000000 */
[----:B0-----:R-:W-:-:S05]  /*ae3e0*/  IMAD.WIDE.U32 R2, R5, 0x10, R2 ;  /* 0x0000001005027825 */ /* 0x001fca00078e0002 */
[----:B---3--:R0:W-:Y:S02]  /*ae3f0*/  STG.E.128 desc[UR8][R2.64], R24 ;  /* 0x0000001802007986 */ /* 0x0081e4000c101d08 */
.L_x_43385:
        /* <DEDUP_REMOVED lines=8> */
.L_x_43386:
[----:B------:R-:W-:Y:S05]  /*ae480*/  BSYNC.RELIABLE B1 ;  /* 0x0000000000017941 */ /* 0x000fea0003800100 */
.L_x_43381:
[----:B------:R-:W-:-:S13]  /*ae490*/  ISETP.GE.AND P0, PT, R80, R41, PT ;  /* 0x000000295000720c */ /* 0x000fda0003f06270 */
[----:B0-----:R-:W0:Y:S01]  /*ae4a0*/  @!P0 LDC.64 R2, c[0x0][0x390] ;  /* 0x0000e400ff028b82 */ /* 0x001e220000000a00 */
[----:B------:R-:W-:Y:S02]  /*ae4b0*/  @!P0 IMAD R5, R83, 0x400, R80 ;  /* 0x0000040053058824 */ /* 0x000fe400078e0250 */
[----:B------:R-:W-:Y:S02]  /*ae4c0*/  @!P0 VIADD R80, R80, 0x80 ;  /* 0x0000008050508836 */ /* 0x000fe40000000000 */
[----:B0-----:R-:W-:-:S05]  /*ae4d0*/  @!P0 IMAD.WIDE.U32 R2, R5, 0x10, R2 ;  /* 0x0000001005028825 */ /* 0x001fca00078e0002 */
[----:B------:R0:W-:Y:S02]  /*ae4e0*/  @!P0 STG.E.128 desc[UR8][R2.64], R32 ;  /* 0x0000002002008986 */ /* 0x0001e4000c101d08 */
.L_x_43387:
[----:B------:R-:W-:Y:S05]  /*ae4f0*/  BSYNC.RECONVERGENT B0 ;  /* 0x0000000000007941 */ /* 0x000fea0003800200 */
.L_x_43380:
        /* <DEDUP_REMOVED lines=8> */
.L_x_42573:
        /* <DEDUP_REMOVED lines=249> */
.L_x_43391:
[----:B------:R-:W-:Y:S01]  /*af510*/  IMAD.MOV.U32 R2, RZ, RZ, 0x0 ;  /* 0x00000000ff027424 */ /* 0x000fe200078e00ff */
[----:B------:R-:W-:Y:S01]  /*af520*/  LOP3.LUT P0, RZ, R5, 0x7fffffff, RZ, 0xc0, !PT ;  /* 0x7fffffff05ff7812 */ /* 0x000fe2000780c0ff */
[----:B------:R-:W-:-:S06]  /*af530*/  IMAD.MOV.U32 R3, RZ, RZ, 0x7ff00000 ;  /* 0x7ff00000ff037424 */ /* 0x000fcc00078e00ff */
[----:B------:R-:W0:Y:S02]  /*af540*/  DFMA R4, R4, R2, +INF ;  /* 0x7ff000000404742b */ /* 0x000e240000000002 */
[----:B0-----:R-:W-:Y:S02]  /*af550*/  FSEL R12, R4, RZ, P0 ;  /* 0x000000ff040c7208 */ /* 0x001fe40000000000 */
[----:B------:R-:W-:-:S07]  /*af560*/  FSEL R13, R5, -QNAN , P0 ;  /* 0xfff00000050d7808 */ /* 0x000fce0000000000 */
.L_x_43392:
[----:B------:R-:W-:Y:S05]  /*af570*/  BSYNC.RECONVERGENT B0 ;  /* 0x0000000000007941 */ /* 0x000fea0003800200 */
.L_x_43390:
        /* <DEDUP_REMOVED lines=66> */
[----:B-----5:R-:W-:Y:S05]  /*af9a0*/  CALL.REL.NOINC `($__internal_77_$__cuda_sm20_div_rn_f64_full) ;  /* 0x00000ac000607944 */ /* 0x020fea0003c00000 */
.L_x_43394:
[----:B------:R-:W-:Y:S05]  /*af9b0*/  BSYNC.RECONVERGENT B2 ;  /* 0x0000000000027941 */ /* 0x000fea0003800200 */
.L_x_43393:
        /* <DEDUP_REMOVED lines=194> */
.L_x_43389:
        /* <DEDUP_REMOVED lines=72> */
[----:B-----5:R-:W-:Y:S05]  /*b0a60*/  CALL.REL.NOINC `($__internal_77_$__cuda_sm20_div_rn_f64_full) ;  /* 0x00000ab000307944 */ /* 0x020fea0003c00000 */
[----:B------:R-:W-:Y:S02]  /*b0a70*/  IMAD.MOV.U32 R12, RZ, RZ, R2 ;  /* 0x000000ffff0c7224 */ /* 0x000fe400078e0002 */
[----:B------:R-:W-:-:S07]  /*b0a80*/  IMAD.MOV.U32 R13, RZ, RZ, R3 ;  /* 0x000000ffff0d7224 */ /* 0x000fce00078e0003 */
.L_x_43398:
[----:B------:R-:W-:Y:S05]  /*b0a90*/  BSYNC.RECONVERGENT B2 ;  /* 0x0000000000027941 */ /* 0x000fea0003800200 */
.L_x_43397:
        /* <DEDUP_REMOVED lines=51> */
.L_x_43400:
[----:B------:R-:W-:Y:S05]  /*b0dd0*/  BSYNC.RECONVERGENT B2 ;  /* 0x0000000000027941 */ /* 0x000fea0003800200 */
.L_x_43399:
        /* <DEDUP_REMOVED lines=282> */
.L_x_43402:
[----:B------:R-:W-:Y:S01]  /*b1f80*/  IMAD.MOV.U32 R2, RZ, RZ, 0x0 ;  /* 0x00000000ff027424 */ /* 0x000fe200078e00ff */
[----:B------:R-:W-:Y:S01]  /*b1f90*/  LOP3.LUT P0, RZ, R5, 0x7fffffff, RZ, 0xc0, !PT ;  /* 0x7fffffff05ff7812 */ /* 0x000fe2000780c0ff */
[----:B------:R-:W-:-:S06]  /*b1fa0*/  IMAD.MOV.U32 R3, RZ, RZ, 0x7ff00000 ;  /* 0x7ff00000ff037424 */ /* 0x000fcc00078e00ff */
[----:B------:R-:W0:Y:S02]  /*b1fb0*/  DFMA R4, R4, R2, +INF ;  /* 0x7ff000000404742b */ /* 0x000e240000000002 */
[----:B0-----:R-:W-:Y:S02]  /*b1fc0*/  FSEL R76, R4, RZ, P0 ;  /* 0x000000ff044c7208 */ /* 0x001fe40000000000 */
[----:B------:R-:W-:-:S07]  /*b1fd0*/  FSEL R77, R5, -QNAN , P0 ;  /* 0xfff00000054d7808 */ /* 0x000fce0000000000 */
.L_x_43403:
[----:B------:R-:W-:Y:S05]  /*b1fe0*/  BSYNC.RECONVERGENT B0 ;  /* 0x0000000000007941 */ /* 0x000fea0003800200 */
.L_x_43401:
        /* <DEDUP_REMOVED lines=65> */
.L_x_43405:
[----:B------:R-:W-:Y:S05]  /*b2400*/  BSYNC.RECONVERGENT B2 ;  /* 0x0000000000027941 */ /* 0x000fea0003800200 */
.L_x_43404:
        /* <DEDUP_REMOVED lines=197> */
.L_x_43396:
        /* <DEDUP_REMOVED lines=201> */
.L_x_43407:
        /* <DEDUP_REMOVED lines=59> */
.L_x_43411:
[----:B------:R-:W-:Y:S05]  /*b40a0*/  BSYNC.RECONVERGENT B3 ;  /* 0x0000000000037941 */ /* 0x000fea0003800200 */
.L_x_43410:
        /* <DEDUP_REMOVED lines=78> */
.L_x_43409:
        /* <DEDUP_REMOVED lines=186> */
.L_x_43413:
[----:B------:R-:W-:Y:S01]  /*b5130*/  IMAD.MOV.U32 R2, RZ, RZ, 0x0 ;  /* 0x00000000ff027424 */ /* 0x000fe200078e00ff */
[----:B------:R-:W-:Y:S01]  /*b5140*/  LOP3.LUT P0, RZ, R5, 0x7fffffff, RZ, 0xc0, !PT ;  /* 0x7fffffff05ff7812 */ /* 0x000fe2000780c0ff */
[----:B------:R-:W-:-:S06]  /*b5150*/  IMAD.MOV.U32 R3, RZ, RZ, 0x7ff00000 ;  /* 0x7ff00000ff037424 */ /* 0x000fcc00078e00ff */
[----:B------:R-:W0:Y:S02]  /*b5160*/  DFMA R4, R4, R2, +INF ;  /* 0x7ff000000404742b */ /* 0x000e240000000002 */
[----:B0-----:R-:W-:Y:S02]  /*b5170*/  FSEL R2, R4, RZ, P0 ;  /* 0x000000ff04027208 */ /* 0x001fe40000000000 */
[----:B------:R-:W-:-:S07]  /*b5180*/  FSEL R3, R5, -QNAN , P0 ;  /* 0xfff0000005037808 */ /* 0x000fce0000000000 */
.L_x_43412:
[----:B------:R-:W-:Y:S05]  /*b5190*/  BSYNC.RECONVERGENT B2 ;  /* 0x0000000000027941 */ /* 0x000fea0003800200 */
.L_x_43408:
        /* <DEDUP_REMOVED lines=191> */
.L_x_43406:
        /* <DEDUP_REMOVED lines=307> */
.L_x_43416:
[----:B------:R-:W-:Y:S01]  /*b70c0*/  IMAD.MOV.U32 R2, RZ, RZ, 0x0 ;  /* 0x00000000ff027424 */ /* 0x000fe200078e00ff */
[----:B------:R-:W-:Y:S01]  /*b70d0*/  LOP3.LUT P0, RZ, R5, 0x7fffffff, RZ, 0xc0, !PT ;  /* 0x7fffffff05ff7812 */ /* 0x000fe2000780c0ff */
[----:B------:R-:W-:-:S06]  /*b70e0*/  IMAD.MOV.U32 R3, RZ, RZ, 0x7ff00000 ;  /* 0x7ff00000ff037424 */ /* 0x000fcc00078e00ff */
[----:B------:R-:W0:Y:S02]  /*b70f0*/  DFMA R4, R4, R2, +INF ;  /* 0x7ff000000404742b */ /* 0x000e240000000002 */
[----:B0-----:R-:W-:Y:S02]  /*b7100*/  FSEL R12, R4, RZ, P0 ;  /* 0x000000ff040c7208 */ /* 0x001fe40000000000 */
[----:B------:R-:W-:-:S07]  /*b7110*/  FSEL R13, R5, -QNAN , P0 ;  /* 0xfff00000050d7808 */ /* 0x000fce0000000000 */
.L_x_43417:
[----:B------:R-:W-:Y:S05]  /*b7120*/  BSYNC.RECONVERGENT B0 ;  /* 0x0000000000007941 */ /* 0x000fea0003800200 */
.L_x_43415:
        /* <DEDUP_REMOVED lines=49> */
.L_x_43419:
[----:B------:R-:W-:Y:S05]  /*b7440*/  BSYNC.RECONVERGENT B2 ;  /* 0x0000000000027941 */ /* 0x000fea0003800200 */
.L_x_43418:
        /* <DEDUP_REMOVED lines=192> */
.L_x_43414:
        /* <DEDUP_REMOVED lines=76> */
.L_x_43424:
[----:B------:R-:W-:Y:S05]  /*b8510*/  BSYNC.RECONVERGENT B3 ;  /* 0x0000000000037941 */ /* 0x000fea0003800200 */
.L_x_43423:
        /* <DEDUP_REMOVED lines=78> */
.L_x_43422:
        /* <DEDUP_REMOVED lines=186> */
.L_x_43426:
[----:B------:R-:W-:Y:S01]  /*b95a0*/  IMAD.MOV.U32 R4, RZ, RZ, 0x0 ;  /* 0x00000000ff047424 */ /* 0x000fe200078e00ff */
[----:B------:R-:W-:Y:S01]  /*b95b0*/  LOP3.LUT P0, RZ, R3, 0x7fffffff, RZ, 0xc0, !PT ;  /* 0x7fffffff03ff7812 */ /* 0x000fe2000780c0ff */
[----:B------:R-:W-:-:S06]  /*b95c0*/  IMAD.MOV.U32 R5, RZ, RZ, 0x7ff00000 ;  /* 0x7ff00000ff057424 */ /* 0x000fcc00078e00ff */
[----:B------:R-:W0:Y:S02]  /*b95d0*/  DFMA R2, R2, R4, +INF ;  /* 0x7ff000000202742b */ /* 0x000e240000000004 */
[----:B0-----:R-:W-:Y:S02]  /*b95e0*/  FSEL R76, R2, RZ, P0 ;  /* 0x000000ff024c7208 */ /* 0x001fe40000000000 */
[----:B------:R-:W-:-:S07]  /*b95f0*/  FSEL R77, R3, -QNAN , P0 ;  /* 0xfff00000034d7808 */ /* 0x000fce0000000000 */
.L_x_43425:
[----:B------:R-:W-:Y:S05]  /*b9600*/  BSYNC.RECONVERGENT B2 ;  /* 0x0000000000027941 */ /* 0x000fea0003800200 */
.L_x_43421:
        /* <DEDUP_REMOVED lines=65> */
.L_x_43428:
[----:B------:R-:W-:Y:S05]  /*b9a20*/  BSYNC.RECONVERGENT B2 ;  /* 0x0000000000027941 */ /* 0x000fea0003800200 */
.L_x_43427:
        /* <DEDUP_REMOVED lines=197> */
.L_x_43420:
        /* <DEDUP_REMOVED lines=197> */
.L_x_43431:
[----:B------:R-:W-:Y:S01]  /*bb2d0*/  IMAD.MOV.U32 R4, RZ, RZ, 0x0 ;  /* 0x00000000ff047424 */ /* 0x000fe200078e00ff */
[----:B------:R-:W-:Y:S01]  /*bb2e0*/  LOP3.LUT P0, RZ, R3, 0x7fffffff, RZ, 0xc0, !PT ;  /* 0x7fffffff03ff7812 */ /* 0x000fe2000780c0ff */
[----:B------:R-:W-:-:S06]  /*bb2f0*/  IMAD.MOV.U32 R5, RZ, RZ, 0x7ff00000 ;  /* 0x7ff00000ff057424 */ /* 0x000fcc00078e00ff */
[----:B------:R-:W0:Y:S02]  /*bb300*/  DFMA R2, R2, R4, +INF ;  /* 0x7ff000000202742b */ /* 0x000e240000000004 */
[----:B0-----:R-:W-:Y:S02]  /*bb310*/  FSEL R12, R2, RZ, P0 ;  /* 0x000000ff020c7208 */ /* 0x001fe40000000000 */
[----:B------:R-:W-:-:S07]  /*bb320*/  FSEL R13, R3, -QNAN , P0 ;  /* 0xfff00000030d7808 */ /* 0x000fce0000000000 */
.L_x_43432:
[----:B------:R-:W-:Y:S05]  /*bb330*/  BSYNC.RECONVERGENT B0 ;  /* 0x0000000000007941 */ /* 0x000fea0003800200 */
.L_x_43430:
        /* <DEDUP_REMOVED lines=49> */
.L_x_43434:
[----:B------:R-:W-:Y:S05]  /*bb650*/  BSYNC.RECONVERGENT B2 ;  /* 0x0000000000027941 */ /* 0x000fea0003800200 */
.L_x_43433:
        /* <DEDUP_REMOVED lines=196> */
.L_x_43429:
        /* <DEDUP_REMOVED lines=103> */
.L_x_43436:
        /* <DEDUP_REMOVED lines=126> */
.L_x_43435:
        /* <DEDUP_REMOVED lines=114> */
.L_x_43440:
[----:B------:R-:W-:Y:S05]  /*bd810*/  BSYNC.RECONVERGENT B3 ;  /* 0x0000000000037941 */ /* 0x000fea0003800200 */
.L_x_43439:
        /* <DEDUP_REMOVED lines=78> */
.L_x_43438:
        /* <DEDUP_REMOVED lines=186> */
.L_x_43442:
[----:B------:R-:W-:Y:S01]  /*be8a0*/  IMAD.MOV.U32 R4, RZ, RZ, 0x0 ;  /* 0x00000000ff047424 */ /* 0x000fe200078e00ff */
[----:B------:R-:W-:Y:S01]  /*be8b0*/  LOP3.LUT P0, RZ, R3, 0x7fffffff, RZ, 0xc0, !PT ;  /* 0x7fffffff03ff7812 */ /* 0x000fe2000780c0ff */
[----:B------:R-:W-:-:S06]  /*be8c0*/  IMAD.MOV.U32 R5, RZ, RZ, 0x7ff00000 ;  /* 0x7ff00000ff057424 */ /* 0x000fcc00078e00ff */
[----:B------:R-:W0:Y:S02]  /*be8d0*/  DFMA R2, R2, R4, +INF ;  /* 0x7ff000000202742b */ /* 0x000e240000000004 */
[----:B0-----:R-:W-:Y:S02]  /*be8e0*/  FSEL R14, R2, RZ, P0 ;  /* 0x000000ff020e7208 */ /* 0x001fe40000000000 */
[----:B------:R-:W-:-:S07]  /*be8f0*/  FSEL R15, R3, -QNAN , P0 ;  /* 0xfff00000030f7808 */ /* 0x000fce0000000000 */
.L_x_43441:
[----:B------:R-:W-:Y:S05]  /*be900*/  BSYNC.RECONVERGENT B2 ;  /* 0x0000000000027941 */ /* 0x000fea0003800200 */
.L_x_43437:
        /* <DEDUP_REMOVED lines=65> */
[----:B-----5:R-:W-:Y:S05]  /*bed20*/  CALL.REL.NOINC `($__internal_77_$__cuda_sm20_div_rn_f64_full) ;  /* 0x000009cc00807944 */ /* 0x020fea0003c00000 */
.L_x_43444:
[----:B------:R-:W-:Y:S05]  /*bed30*/  BSYNC.RECONVERGENT B2 ;  /* 0x0000000000027941 */ /* 0x000fea0003800200 */
.L_x_43443:
        /* <DEDUP_REMOVED lines=196> */
.L_x_43395:
[----:B------:R-:W-:Y:S05]  /*bf980*/  BSYNC.RECONVERGENT B1 ;  /* 0x0000000000017941 */ /* 0x000fea0003800200 */
.L_x_43388:
        /* <DEDUP_REMOVED lines=138> */
.L_x_43446:
        /* <DEDUP_REMOVED lines=56> */
[----:B------:R-:W-:Y:S05]  /*c05b0*/  CALL.REL.NOINC `($_ZN2at6native29vectorized_elementwise_kernelILi4EZZZNS0_50_GLOBAL__N__2680c7bb_12_PowKernel_cu_7dd49032_317024pow_tensor_tensor_kernelERNS_18TensorIteratorBaseEENKUlvE_clEvENKUlvE6_clEvEUlN3c107complexIdEES9_E_St5arrayIPcLm3EEEEviT0_T1_$__internal_trig_reduction_slowpathd) ;  /* 0x000009bc00887944 */ /* 0x000fea0003c00000 */
[----:B------:R-:W-:-:S07]  /*c05c0*/  IMAD.MOV.U32 R0, RZ, RZ, R4 ;  /* 0x000000ffff007224 */ /* 0x000fce00078e0004 */
.L_x_43452:
[----:B------:R-:W-:Y:S05]  /*c05d0*/  BSYNC.RECONVERGENT B4 ;  /* 0x0000000000047941 */ /* 0x000fea0003800200 */
.L_x_43451:
[----:B------:R-:W-:-:S07]  /*c05e0*/  VIADD R0, R0, 0x1 ;  /* 0x0000000100007836 */ /* 0x000fce0000000000 */
.L_x_43450:
[----:B------:R-:W-:Y:S05]  /*c05f0*/  BSYNC.RECONVERGENT B3 ;  /* 0x0000000000037941 */ /* 0x000fea0003800200 */
.L_x_43449:
        /* <DEDUP_REMOVED lines=120> */
.L_x_43454:
[----:B------:R-:W-:Y:S05]  /*c0d80*/  BSYNC.RECONVERGENT B3 ;  /* 0x0000000000037941 */ /* 0x000fea0003800200 */
.L_x_43453:
        /* <DEDUP_REMOVED lines=64> */
.L_x_43448:
        /* <DEDUP_REMOVED lines=15> */
.L_x_43455:
        /* <DEDUP_REMOVED lines=133> */
.L_x_43458:
[----:B------:R-:W-:Y:S05]  /*c1ad0*/  BSYNC.RECONVERGENT B0 ;  /* 0x0000000000007941 */ /* 0x000fea0003800200 */
.L_x_43457:
        /* <DEDUP_REMOVED lines=61> */
[----:B------:R-:W-:Y:S02]  /*c1eb0*/  IMAD.MOV.U32 R2, RZ, RZ, R6 ;  /* 0x000000ffff027224 */ /* 0x000fe400078e0006 */
[----:B------:R-:W-:-:S07]  /*c1ec0*/  IMAD.MOV.U32 R3, RZ, RZ, R7 ;  /* 0x000000ffff037224 */ /* 0x000fce00078e0007 */
.L_x_43462:
[----:B------:R-:W-:Y:S05]  /*c1ed0*/  BSYNC.RECONVERGENT B4 ;  /* 0x0000000000047941 */ /* 0x000fea0003800200 */
.L_x_43461:
[----:B------:R-:W-:-:S07]  /*c1ee0*/  VIADD R80, R4, 0x1 ;  /* 0x0000000104507836 */ /* 0x000fce0000000000 */
.L_x_43460:
[----:B------:R-:W-:Y:S05]  /*c1ef0*/  BSYNC.RECONVERGENT B3 ;  /* 0x0000000000037941 */ /* 0x000fea0003800200 */
.L_x_43459:
        /* <DEDUP_REMOVED lines=130> */
.L_x_43464:
[----:B------:R-:W-:Y:S05]  /*c2720*/  BSYNC.RECONVERGENT B3 ;  /* 0x0000000000037941 */ /* 0x000fea0003800200 */
.L_x_43463:
        /* <DEDUP_REMOVED lines=84> */
.L_x_43456:
        /* <DEDUP_REMOVED lines=123> */
.L_x_43466:
[----:B------:R-:W-:Y:S05]  /*c3420*/  BSYNC.RECONVERGENT B0 ;  /* 0x0000000000007941 */ /* 0x000fea0003800200 */
.L_x_43465:
        /* <DEDUP_REMOVED lines=48> */
[----:B--2---:R-:W-:Y:S05]  /*c3730*/  CALL.REL.NOINC `($_ZN2at6native29vectorized_elementwise_kernelILi4EZZZNS0_50_GLOBAL__N__2680c7bb_12_PowKernel_cu_7dd49032_317024pow_tensor_tensor_kernelERNS_18TensorIteratorBaseEENKUlvE_clEvENKUlvE6_clEvEUlN3c107complexIdEES9_E_St5arrayIPcLm3EEEEviT0_T1_$__internal_trig_reduction_slowpathd) ;  /* 0x0000098c00287944 */ /* 0x004fea0003c00000 */
[----:B------:R-:W-:Y:S02]  /*c3740*/  IMAD.MOV.U32 R2, RZ, RZ, R6 ;  /* 0x000000ffff027224 */ /* 0x000fe400078e0006 */
[----:B------:R-:W-:-:S07]  /*c3750*/  IMAD.MOV.U32 R3, RZ, RZ, R7 ;  /* 0x000000ffff037224 */ /* 0x000fce00078e0007 */
.L_x_43470:
[----:B------:R-:W-:Y:S05]  /*c3760*/  BSYNC.RECONVERGENT B4 ;  /* 0x0000000000047941 */ /* 0x000fea0003800200 */
.L_x_43469:
[----:B------:R-:W-:-:S07]  /*c3770*/  VIADD R0, R4, 0x1 ;  /* 0x0000000104007836 */ /* 0x000fce0000000000 */
.L_x_43468:
[----:B------:R-:W-:Y:S05]  /*c3780*/  BSYNC.RECONVERGENT B3 ;  /* 0x0000000000037941 */ /* 0x000fea0003800200 */
.L_x_43467:
        /* <DEDUP_REMOVED lines=118> */
[----:B--2---:R-:W-:Y:S05]  /*c3ef0*/  CALL.REL.NOINC `($_ZN2at6native29vectorized_elementwise_kernelILi4EZZZNS0_50_GLOBAL__N__2680c7bb_12_PowKernel_cu_7dd49032_317024pow_tensor_tensor_kernelERNS_18TensorIteratorBaseEENKUlvE_clEvENKUlvE6_clEvEUlN3c107complexIdEES9_E_St5arrayIPcLm3EEEEviT0_T1_$__internal_trig_reduction_slowpathd) ;  /* 0x0000098400387944 */ /* 0x004fea0003c00000 */
[----:B------:R-:W-:Y:S02]  /*c3f00*/  IMAD.MOV.U32 R0, RZ, RZ, R4 ;  /* 0x000000ffff007224 */ /* 0x000fe400078e0004 */
[----:B------:R-:W-:Y:S02]  /*c3f10*/  IMAD.MOV.U32 R2, RZ, RZ, R6 ;  /* 0x000000ffff027224 */ /* 0x000fe400078e0006 */
[----:B------:R-:W-:-:S07]  /*c3f20*/  IMAD.MOV.U32 R3, RZ, RZ, R7 ;  /* 0x000000ffff037224 */ /* 0x000fce00078e0007 */
.L_x_43472:
[----:B------:R-:W-:Y:S05]  /*c3f30*/  BSYNC.RECONVERGENT B3 ;  /* 0x0000000000037941 */ /* 0x000fea0003800200 */
.L_x_43471:
        /* <DEDUP_REMOVED lines=72> */
.L_x_43447:
[----:B------:R-:W-:Y:S05]  /*c43c0*/  BSYNC.RECONVERGENT B2 ;  /* 0x0000000000027941 */ /* 0x000fea0003800200 */
.L_x_43445:
        /* <DEDUP_REMOVED lines=283> */
.L_x_43480:
        /* <DEDUP_REMOVED lines=53> */
.L_x_43483:
[----:B------:R-:W-:Y:S05]  /*c58d0*/  BSYNC.RECONVERGENT B3 ;  /* 0x0000000000037941 */ /* 0x000fea0003800200 */
.L_x_43482:
        /* <DEDUP_REMOVED lines=77> */
.L_x_43481:
[----:B------:R-:W-:Y:S05]  /*c5db0*/  BSYNC.RECONVERGENT B2 ;  /* 0x0000000000027941 */ /* 0x000fea0003800200 */
.L_x_43479:
        /* <DEDUP_REMOVED lines=54> */
.L_x_43485:
[----:B------:R-:W-:Y:S05]  /*c6120*/  BSYNC.RECONVERGENT B2 ;  /* 0x0000000000027941 */ /* 0x000fea0003800200 */
.L_x_43484:
        /* <DEDUP_REMOVED lines=176> */
.L_x_43487:
[----:B------:R-:W-:Y:S02]  /*c6c30*/  FSEL R2, RZ, 3.37028055040000000000e+12, P0 ;  /* 0x54442d18ff027808 */ /* 0x000fe40000000000 */
[----:B------:R-:W-:-:S07]  /*c6c40*/  FSEL R3, RZ, 2.1426990032196044922, P0 ;  /* 0x400921fbff037808 */ /* 0x000fce0000000000 */
.L_x_43488:
[----:B------:R-:W-:Y:S05]  /*c6c50*/  BSYNC.RECONVERGENT B0 ;  /* 0x0000000000007941 */ /* 0x000fea0003800200 */
.L_x_43486:
        /* <DEDUP_REMOVED lines=14> */
.L_x_43478:
        /* <DEDUP_REMOVED lines=250> */
.L_x_43492:
[----:B------:R-:W-:Y:S05]  /*c7ce0*/  BSYNC.RECONVERGENT B0 ;  /* 0x0000000000007941 */ /* 0x000fea0003800200 */
.L_x_43491:
        /* <DEDUP_REMOVED lines=8> */
.L_x_43494:
[----:B------:R-:W-:Y:S05]  /*c7d70*/  BSYNC.RECONVERGENT B2 ;  /* 0x0000000000027941 */ /* 0x000fea0003800200 */
.L_x_43493:
        /* <DEDUP_REMOVED lines=176> */
.L_x_43496:
[----:B------:R-:W-:Y:S02]  /*c8880*/  FSEL R4, RZ, 3.37028055040000000000e+12, P0 ;  /* 0x54442d18ff047808 */ /* 0x000fe40000000000 */
[----:B------:R-:W-:-:S07]  /*c8890*/  FSEL R5, RZ, 2.1426990032196044922, P0 ;  /* 0x400921fbff057808 */ /* 0x000fce0000000000 */
.L_x_43497:
[----:B------:R-:W-:Y:S05]  /*c88a0*/  BSYNC.RECONVERGENT B0 ;  /* 0x0000000000007941 */ /* 0x000fea0003800200 */
.L_x_43495:
        /* <DEDUP_REMOVED lines=14> */
.L_x_43490:
        /* <DEDUP_REMOVED lines=104> */
.L_x_43499:
        /* <DEDUP_REMOVED lines=133> */
.L_x_43498:
        /* <DEDUP_REMOVED lines=256> */
.L_x_43501:
        /* <DEDUP_REMOVED lines=52> */
[----:B--2---:R-:W-:Y:S05]  /*caba0*/  CALL.REL.NOINC `($__internal_77_$__cuda_sm20_div_rn_f64_full) ;  /* 0x0000090c00e07944 */ /* 0x004fea0003c00000 */
.L_x_43504:
[----:B------:R-:W-:Y:S05]  /*cabb0*/  BSYNC.RECONVERGENT B3 ;  /* 0x0000000000037941 */ /* 0x000fea0003800200 */
.L_x_43503:
        /* <DEDUP_REMOVED lines=77> */
.L_x_43502:
[----:B------:R-:W-:Y:S05]  /*cb090*/  BSYNC.RECONVERGENT B2 ;  /* 0x0000000000027941 */ /* 0x000fea0003800200 */
.L_x_43500:
        /* <DEDUP_REMOVED lines=65> */
[----:B-12---:R-:W-:Y:S05]  /*cb4b0*/  CALL.REL.NOINC `($__internal_77_$__cuda_sm20_div_rn_f64_full) ;  /* 0x00000904009c7944 */ /* 0x006fea0003c00000 */
.L_x_43506:
[----:B------:R-:W-:Y:S05]  /*cb4c0*/  BSYNC.RECONVERGENT B2 ;  /* 0x0000000000027941 */ /* 0x000fea0003800200 */
.L_x_43505:
        /* <DEDUP_REMOVED lines=176> */
.L_x_43508:
[----:B------:R-:W-:Y:S02]  /*cbfd0*/  FSEL R4, RZ, 3.37028055040000000000e+12, P0 ;  /* 0x54442d18ff047808 */ /* 0x000fe40000000000 */
[----:B------:R-:W-:-:S07]  /*cbfe0*/  FSEL R5, RZ, 2.1426990032196044922, P0 ;  /* 0x400921fbff057808 */ /* 0x000fce0000000000 */
.L_x_43509:
[----:B------:R-:W-:Y:S05]  /*cbff0*/  BSYNC.RECONVERGENT B0 ;  /* 0x0000000000007941 */ /* 0x000fea0003800200 */
.L_x_43507:
        /* <DEDUP_REMOVED lines=14> */
.L_x_43477:
        /* <DEDUP_REMOVED lines=324> */
.L_x_43511:
[----:B------:R-:W-:Y:S05]  /*cd520*/  BSYNC.RECONVERGENT B0 ;  /* 0x0000000000007941 */ /* 0x000fea0003800200 */
.L_x_43510:
        /* <DEDUP_REMOVED lines=8> */
.L_x_43513:
[----:B------:R-:W-:Y:S05]  /*cd5b0*/  BSYNC.RECONVERGENT B2 ;  /* 0x0000000000027941 */ /* 0x000fea0003800200 */
.L_x_43512:
        /* <DEDUP_REMOVED lines=176> */
.L_x_43515:
[----:B------:R-:W-:Y:S02]  /*ce0c0*/  FSEL R4, RZ, 3.37028055040000000000e+12, P0 ;  /* 0x54442d18ff047808 */ /* 0x000fe40000000000 */
[----:B------:R-:W-:-:S07]  /*ce0d0*/  FSEL R5, RZ, 2.1426990032196044922, P0 ;  /* 0x400921fbff057808 */ /* 0x000fce0000000000 */
.L_x_43516:
[----:B------:R-:W-:Y:S05]  /*ce0e0*/  BSYNC.RECONVERGENT B0 ;  /* 0x0000000000007941 */ /* 0x000fea0003800200 */
.L_x_43514:
        /* <DEDUP_REMOVED lines=10> */
.L_x_43476:
        /* <DEDUP_REMOVED lines=205> */
.L_x_43519:
        /* <DEDUP_REMOVED lines=53> */
.L_x_43522:
[----:B------:R-:W-:Y:S05]  /*cf1b0*/  BSYNC.RECONVERGENT B3 ;  /* 0x0000000000037941 */ /* 0x000fea0003800200 */
.L_x_43521:
        /* <DEDUP_REMOVED lines=77> */
.L_x_43520:
[----:B------:R-:W-:Y:S05]  /*cf690*/  BSYNC.RECONVERGENT B2 ;  /* 0x0000000000027941 */ /* 0x000fea0003800200 */
.L_x_43518:
        /* <DEDUP_REMOVED lines=189> */
.L_x_43517:
        /* <DEDUP_REMOVED lines=193> */
.L_x_43475:
        /* <DEDUP_REMOVED lines=50> */
[----:B012---:R-:W-:Y:S05]  /*d11a0*/  CALL.REL.NOINC `($__internal_77_$__cuda_sm20_div_rn_f64_full) ;  /* 0x000008a800607944 */ /* 0x007fea0003c00000 */
[----:B------:R-:W-:Y:S02]  /*d11b0*/  IMAD.MOV.U32 R8, RZ, RZ, R2 ;  /* 0x000000ffff087224 */ /* 0x000fe400078e0002 */
[----:B------:R-:W-:-:S07]  /*d11c0*/  IMAD.MOV.U32 R9, RZ, RZ, R3 ;  /* 0x000000ffff097224 */ /* 0x000fce00078e0003 */
.L_x_43524:
[----:B------:R-:W-:Y:S05]  /*d11d0*/  BSYNC.RECONVERGENT B2 ;  /* 0x0000000000027941 */ /* 0x000fea0003800200 */
.L_x_43523:
        /* <DEDUP_REMOVED lines=51> */
.L_x_43526:
[----:B------:R-:W-:Y:S05]  /*d1510*/  BSYNC.RECONVERGENT B2 ;  /* 0x0000000000027941 */ /* 0x000fea0003800200 */
.L_x_43525:
        /* <DEDUP_REMOVED lines=333> */
.L_x_43528:
[----:B------:R-:W-:Y:S05]  /*d29f0*/  BSYNC.RECONVERGENT B0 ;  /* 0x0000000000007941 */ /* 0x000fea0003800200 */
.L_x_43527:
        /* <DEDUP_REMOVED lines=8> */
.L_x_43530:
[----:B------:R-:W-:Y:S05]  /*d2a80*/  BSYNC.RECONVERGENT B2 ;  /* 0x0000000000027941 */ /* 0x000fea0003800200 */
.L_x_43529:
        /* <DEDUP_REMOVED lines=176> */
.L_x_43532:
[----:B------:R-:W-:Y:S02]  /*d3590*/  FSEL R4, RZ, 3.37028055040000000000e+12, P0 ;  /* 0x54442d18ff047808 */ /* 0x000fe40000000000 */
[----:B------:R-:W-:-:S07]  /*d35a0*/  FSEL R5, RZ, 2.1426990032196044922, P0 ;  /* 0x400921fbff057808 */ /* 0x000fce0000000000 */
.L_x_43533:
[----:B------:R-:W-:Y:S05]  /*d35b0*/  BSYNC.RECONVERGENT B0 ;  /* 0x0000000000007941 */ /* 0x000fea0003800200 */
.L_x_43531:
        /* <DEDUP_REMOVED lines=14> */
.L_x_43474:
        /* <DEDUP_REMOVED lines=296> */
.L_x_43535:
[----:B------:R-:W-:Y:S05]  /*d4920*/  BSYNC.RECONVERGENT B0 ;  /* 0x0000000000007941 */ /* 0x000fea0003800200 */
.L_x_43534:
[----:B------:R-:W-:Y:S04]  /*d4930*/  BSSY.RECONVERGENT B2, `(.L_x_43536) ;  /* 0x0000007000027945 */ /* 0x000fe80003800200 */
[----:B------:R-:W-:Y:S05]  /*d4940*/  @P4 BRA P5, `(.L_x_43537) ;  /* 0x0000000000144947 */ /* 0x000fea0002800000 */
[----:B------:R-:W-:Y:S01]  /*d4950*/  IMAD.MOV.U32 R0, RZ, RZ, R4 ;  /* 0x000000ffff007224 */ /* 0x000fe200078e0004 */
[----:B------:R-:W-:Y:S01]  /*d4960*/  MOV R4, 0xd49a0 ;  /* 0x000d49a000047802 */ /* 0x000fe20000000f00 */
[----:B------:R-:W-:Y:S02]  /*d4970*/  IMAD.MOV.U32 R2, RZ, RZ, R10 ;  /* 0x000000ffff027224 */ /* 0x000fe400078e000a */
[----:B------:R-:W-:-:S07]  /*d4980*/  IMAD.MOV.U32 R3, RZ, RZ, R11 ;  /* 0x000000ffff037224 */ /* 0x000fce00078e000b */
[----:B012---:R-:W-:Y:S05]  /*d4990*/  CALL.REL.NOINC `($__internal_77_$__cuda_sm20_div_rn_f64_full) ;  /* 0x0000087000647944 */ /* 0x007fea0003c00000 */
.L_x_43537:
[----:B------:R-:W-:Y:S05]  /*d49a0*/  BSYNC.RECONVERGENT B2 ;  /* 0x0000000000027941 */ /* 0x000fea0003800200 */
.L_x_43536:
        /* <DEDUP_REMOVED lines=176> */
.L_x_43539:
[----:B------:R-:W-:Y:S02]  /*d54b0*/  FSEL R4, RZ, 3.37028055040000000000e+12, P0 ;  /* 0x54442d18ff047808 */ /* 0x000fe40000000000 */
[----:B------:R-:W-:-:S07]  /*d54c0*/  FSEL R5, RZ, 2.1426990032196044922, P0 ;  /* 0x400921fbff057808 */ /* 0x000fce0000000000 */
.L_x_43540:
[----:B------:R-:W-:Y:S05]  /*d54d0*/  BSYNC.RECONVERGENT B0 ;  /* 0x0000000000007941 */ /* 0x000fea0003800200 */
.L_x_43538:
        /* <DEDUP_REMOVED lines=9> */
.L_x_43489:
[----:B------:R-:W-:Y:S05]  /*d5570*/  BSYNC.RECONVERGENT B1 ;  /* 0x0000000000017941 */ /* 0x000fea0003800200 */
.L_x_43473:
        /* <DEDUP_REMOVED lines=145> */
.L_x_43547:
[----:B------:R-:W-:Y:S05]  /*d5e90*/  BSYNC.RECONVERGENT B0 ;  /* 0x0000000000007941 */ /* 0x000fea0003800200 */
.L_x_43546:
        /* <DEDUP_REMOVED lines=47> */
[----:B--23--:R-:W-:Y:S05]  /*d6190*/  CALL.REL.NOINC `($_ZN2at6native29vectorized_elementwise_kernelILi4EZZZNS0_50_GLOBAL__N__2680c7bb_12_PowKernel_cu_7dd49032_317024pow_tensor_tensor_kernelERNS_18TensorIteratorBaseEENKUlvE_clEvENKUlvE6_clEvEUlN3c107complexIdEES9_E_St5arrayIPcLm3EEEEviT0_T1_$__internal_trig_reduction_slowpathd) ;  /* 0x0000086000907944 */ /* 0x00cfea0003c00000 */
[----:B------:R-:W-:-:S07]  /*d61a0*/  IMAD.MOV.U32 R2, RZ, RZ, R4 ;  /* 0x000000ffff027224 */ /* 0x000fce00078e0004 */
.L_x_43551:
[----:B------:R-:W-:Y:S05]  /*d61b0*/  BSYNC.RECONVERGENT B4 ;  /* 0x0000000000047941 */ /* 0x000fea0003800200 */
.L_x_43550:
[----:B------:R-:W-:Y:S01]  /*d61c0*/  VIADD R0, R2, 0x1 ;  /* 0x0000000102007836 */ /* 0x000fe20000000000 */
[----:B------:R-:W-:Y:S06]  /*d61d0*/  BRA `(.L_x_43552) ;  /* 0x0000000000087947 */ /* 0x000fec0003800000 */
.L_x_43549:
[----:B------:R4:W0:Y:S02]  /*d61e0*/  DMUL R6, RZ, R46 ;  /* 0x0000002eff067228 */ /* 0x0008240000000000 */
[----:B0---4-:R-:W-:-:S07]  /*d61f0*/  IMAD.MOV.U32 R0, RZ, RZ, 0x1 ;  /* 0x00000001ff007424 */ /* 0x011fce00078e00ff */
.L_x_43552:
[----:B------:R-:W-:Y:S05]  /*d6200*/  BSYNC.RECONVERGENT B3 ;  /* 0x0000000000037941 */ /* 0x000fea0003800200 */
.L_x_43548:
        /* <DEDUP_REMOVED lines=112> */
[----:B---3--:R-:W-:Y:S05]  /*d6910*/  CALL.REL.NOINC `($_ZN2at6native29vectorized_elementwise_kernelILi4EZZZNS0_50_GLOBAL__N__2680c7bb_12_PowKernel_cu_7dd49032_317024pow_tensor_tensor_kernelERNS_18TensorIteratorBaseEENKUlvE_clEvENKUlvE6_clEvEUlN3c107complexIdEES9_E_St5arrayIPcLm3EEEEviT0_T1_$__internal_trig_reduction_slowpathd) ;  /* 0x0000085800b07944 */ /* 0x008fea0003c00000 */
[----:B------:R-:W-:Y:S02]  /*d6920*/  IMAD.MOV.U32 R0, RZ, RZ, R4 ;  /* 0x000000ffff007224 */ /* 0x000fe400078e0004 */
[----:B------:R-:W-:Y:S02]  /*d6930*/  IMAD.MOV.U32 R2, RZ, RZ, R6 ;  /* 0x000000ffff027224 */ /* 0x000fe400078e0006 */
[----:B------:R-:W-:Y:S01]  /*d6940*/  IMAD.MOV.U32 R3, RZ, RZ, R7 ;  /* 0x000000ffff037224 */ /* 0x000fe200078e0007 */
[----:B------:R-:W-:Y:S06]  /*d6950*/  BRA `(.L_x_43555) ;  /* 0x0000000000087947 */ /* 0x000fec0003800000 */
.L_x_43554:
[----:B------:R0:W1:Y:S02]  /*d6960*/  DMUL R2, RZ, R46 ;  /* 0x0000002eff027228 */ /* 0x0000640000000000 */
[----:B01----:R-:W-:-:S07]  /*d6970*/  IMAD.MOV.U32 R0, RZ, RZ, RZ ;  /* 0x000000ffff007224 */ /* 0x003fce00078e00ff */
.L_x_43555:
[----:B------:R-:W-:Y:S05]  /*d6980*/  BSYNC.RECONVERGENT B3 ;  /* 0x0000000000037941 */ /* 0x000fea0003800200 */
.L_x_43553:
        /* <DEDUP_REMOVED lines=73> */
.L_x_43545:
        /* <DEDUP_REMOVED lines=125> */
.L_x_43558:
[----:B------:R-:W-:Y:S05]  /*d75f0*/  BSYNC.RECONVERGENT B0 ;  /* 0x0000000000007941 */ /* 0x000fea0003800200 */
.L_x_43557:
        /* <DEDUP_REMOVED lines=62> */
.L_x_43562:
[----:B------:R-:W-:Y:S05]  /*d79e0*/  BSYNC.RECONVERGENT B4 ;  /* 0x0000000000047941 */ /* 0x000fea0003800200 */
.L_x_43561:
[----:B------:R-:W-:Y:S01]  /*d79f0*/  VIADD R0, R4, 0x1 ;  /* 0x0000000104007836 */ /* 0x000fe20000000000 */
[----:B------:R-:W-:Y:S06]  /*d7a00*/  BRA `(.L_x_43563) ;  /* 0x0000000000087947 */ /* 0x000fec0003800000 */
.L_x_43560:
[----:B------:R1:W3:Y:S02]  /*d7a10*/  DMUL R2, RZ, R46 ;  /* 0x0000002eff027228 */ /* 0x0002e40000000000 */
[----:B-1-3--:R-:W-:-:S07]  /*d7a20*/  IMAD.MOV.U32 R0, RZ, RZ, 0x1 ;  /* 0x00000001ff007424 */ /* 0x00afce00078e00ff */
.L_x_43563:
[----:B------:R-:W-:Y:S05]  /*d7a30*/  BSYNC.RECONVERGENT B3 ;  /* 0x0000000000037941 */ /* 0x000fea0003800200 */
.L_x_43559:
        /* <DEDUP_REMOVED lines=125> */
[----:B------:R-:W-:Y:S01]  /*d8210*/  IMAD.MOV.U32 R3, RZ, RZ, R7 ;  /* 0x000000ffff037224 */ /* 0x000fe200078e0007 */
[----:B------:R-:W-:Y:S06]  /*d8220*/  BRA `(.L_x_43566) ;  /* 0x0000000000087947 */ /* 0x000fec0003800000 */
.L_x_43565:
[----:B------:R0:W1:Y:S02]  /*d8230*/  DMUL R2, RZ, R46 ;  /* 0x0000002eff027228 */ /* 0x0000640000000000 */
[----:B01----:R-:W-:-:S07]  /*d8240*/  IMAD.MOV.U32 R0, RZ, RZ, RZ ;  /* 0x000000ffff007224 */ /* 0x003fce00078e00ff */
.L_x_43566:
[----:B------:R-:W-:Y:S05]  /*d8250*/  BSYNC.RECONVERGENT B3 ;  /* 0x0000000000037941 */ /* 0x000fea0003800200 */
.L_x_43564:
        /* <DEDUP_REMOVED lines=84> */
.L_x_43544:
        /* <DEDUP_REMOVED lines=10> */
.L_x_43567:
[----:B------:R-:W1:Y:S02]  /*d8840*/  DADD R44, R46, -R46 ;  /* 0x000000002e2c7229 */ /* 0x000e64000000082e */
[----:B-1----:R-:W-:Y:S02]  /*d8850*/  IMAD.MOV.U32 R46, RZ, RZ, R44 ;  /* 0x000000ffff2e7224 */ /* 0x002fe400078e002c */
[----:B------:R-:W-:Y:S01]  /*d8860*/  IMAD.MOV.U32 R47, RZ, RZ, R45 ;  /* 0x000000ffff2f7224 */ /* 0x000fe200078e002d */
[----:B------:R-:W-:Y:S06]  /*d8870*/  BRA `(.L_x_43556) ;  /* 0x0000001400887947 */ /* 0x000fec0003800000 */
.L_x_43543:
        /* <DEDUP_REMOVED lines=48> */
[----:B------:R-:W-:-:S07]  /*d8b80*/  IMAD.MOV.U32 R2, RZ, RZ, R4 ;  /* 0x000000ffff027224 */ /* 0x000fce00078e0004 */
.L_x_43571:
[----:B------:R-:W-:Y:S05]  /*d8b90*/  BSYNC.RECONVERGENT B4 ;  /* 0x0000000000047941 */ /* 0x000fea0003800200 */
.L_x_43570:
[----:B------:R-:W-:Y:S01]  /*d8ba0*/  VIADD R0, R2, 0x1 ;  /* 0x0000000102007836 */ /* 0x000fe20000000000 */
[----:B------:R-:W-:Y:S06]  /*d8bb0*/  BRA `(.L_x_43572) ;  /* 0x0000000000087947 */ /* 0x000fec0003800000 */
.L_x_43569:
[----:B------:R1:W3:Y:S02]  /*d8bc0*/  DMUL R6, RZ, R46 ;  /* 0x0000002eff067228 */ /* 0x0002e40000000000 */
[----:B-1-3--:R-:W-:-:S07]  /*d8bd0*/  IMAD.MOV.U32 R0, RZ, RZ, 0x1 ;  /* 0x00000001ff007424 */ /* 0x00afce00078e00ff */
.L_x_43572:
[----:B------:R-:W-:Y:S05]  /*d8be0*/  BSYNC.RECONVERGENT B3 ;  /* 0x0000000000037941 */ /* 0x000fea0003800200 */
.L_x_43568:
        /* <DEDUP_REMOVED lines=113> */
[----:B------:R-:W-:Y:S01]  /*d9300*/  IMAD.MOV.U32 R0, RZ, RZ, R4 ;  /* 0x000000ffff007224 */ /* 0x000fe200078e0004 */
[----:B------:R-:W-:Y:S06]  /*d9310*/  BRA `(.L_x_43575) ;  /* 0x0000000000087947 */ /* 0x000fec0003800000 */
.L_x_43574:
[----:B------:R0:W1:Y:S02]  /*d9320*/  DMUL R6, RZ, R46 ;  /* 0x0000002eff067228 */ /* 0x0000640000000000 */
[----:B01----:R-:W-:-:S07]  /*d9330*/  IMAD.MOV.U32 R0, RZ, RZ, RZ ;  /* 0x000000ffff007224 */ /* 0x003fce00078e00ff */
.L_x_43575:
[----:B------:R-:W-:Y:S05]  /*d9340*/  BSYNC.RECONVERGENT B3 ;  /* 0x0000000000037941 */ /* 0x000fea0003800200 */
.L_x_43573:
        /* <DEDUP_REMOVED lines=64> */
.L_x_43542:
        /* <DEDUP_REMOVED lines=117> */
.L_x_43556:
[----:B------:R-:W-:Y:S05]  /*d9ea0*/  BSYNC.RECONVERGENT B2 ;  /* 0x0000000000027941 */ /* 0x000fea0003800200 */
.L_x_43541:
        /* <DEDUP_REMOVED lines=283> */
.L_x_43583:
        /* <DEDUP_REMOVED lines=52> */
[----:B--23--:R-:W-:Y:S05]  /*db3a0*/  CALL.REL.NOINC `($__internal_77_$__cuda_sm20_div_rn_f64_full) ;  /* 0x0000080400e07944 */ /* 0x00cfea0003c00000 */
.L_x_43586:
[----:B------:R-:W-:Y:S05]  /*db3b0*/  BSYNC.RECONVERGENT B3 ;  /* 0x0000000000037941 */ /* 0x000fea0003800200 */
.L_x_43585:
        /* <DEDUP_REMOVED lines=77> */
.L_x_43584:
[----:B------:R-:W-:Y:S05]  /*db890*/  BSYNC.RECONVERGENT B2 ;  /* 0x0000000000027941 */ /* 0x000fea0003800200 */
.L_x_43582:
        /* <DEDUP_REMOVED lines=54> */
.L_x_43588:
[----:B------:R-:W-:Y:S05]  /*dbc00*/  BSYNC.RECONVERGENT B2 ;  /* 0x0000000000027941 */ /* 0x000fea0003800200 */
.L_x_43587:
        /* <DEDUP_REMOVED lines=176> */
.L_x_43590:
[----:B------:R-:W-:Y:S02]  /*dc710*/  FSEL R2, RZ, 3.37028055040000000000e+12, P0 ;  /* 0x54442d18ff027808 */ /* 0x000fe40000000000 */
[----:B------:R-:W-:-:S07]  /*dc720*/  FSEL R3, RZ, 2.1426990032196044922, P0 ;  /* 0x400921fbff037808 */ /* 0x000fce0000000000 */
.L_x_43591:
[----:B------:R-:W-:Y:S05]  /*dc730*/  BSYNC.RECONVERGENT B0 ;  /* 0x0000000000007941 */ /* 0x000fea0003800200 */
.L_x_43589:
        /* <DEDUP_REMOVED lines=14> */
.L_x_43581:
        /* <DEDUP_REMOVED lines=250> */
.L_x_43595:
[----:B------:R-:W-:Y:S05]  /*dd7c0*/  BSYNC.RECONVERGENT B0 ;  /* 0x0000000000007941 */ /* 0x000fea0003800200 */
.L_x_43594:
        /* <DEDUP_REMOVED lines=8> */
.L_x_43597:
[----:B------:R-:W-:Y:S05]  /*dd850*/  BSYNC.RECONVERGENT B2 ;  /* 0x0000000000027941 */ /* 0x000fea0003800200 */
.L_x_43596:
        /* <DEDUP_REMOVED lines=176> */
.L_x_43599:
[----:B------:R-:W-:Y:S02]  /*de360*/  FSEL R4, RZ, 3.37028055040000000000e+12, P0 ;  /* 0x54442d18ff047808 */ /* 0x000fe40000000000 */
[----:B------:R-:W-:-:S07]  /*de370*/  FSEL R5, RZ, 2.1426990032196044922, P0 ;  /* 0x400921fbff057808 */ /* 0x000fce0000000000 */
.L_x_43600:
[----:B------:R-:W-:Y:S05]  /*de380*/  BSYNC.RECONVERGENT B0 ;  /* 0x0000000000007941 */ /* 0x000fea0003800200 */
.L_x_43598:
        /* <DEDUP_REMOVED lines=14> */
.L_x_43593:
        /* <DEDUP_REMOVED lines=103> */
.L_x_43602:
        /* <DEDUP_REMOVED lines=132> */
.L_x_43601:
        /* <DEDUP_REMOVED lines=256> */
.L_x_43604:
        /* <DEDUP_REMOVED lines=53> */
.L_x_43607:
[----:B------:R-:W-:Y:S05]  /*e0670*/  BSYNC.RECONVERGENT B3 ;  /* 0x0000000000037941 */ /* 0x000fea0003800200 */
.L_x_43606:
        /* <DEDUP_REMOVED lines=77> */
.L_x_43605:
[----:B------:R-:W-:Y:S05]  /*e0b50*/  BSYNC.RECONVERGENT B2 ;  /* 0x0000000000027941 */ /* 0x000fea0003800200 */
.L_x_43603:
        /* <DEDUP_REMOVED lines=65> */
[----:B-123--:R-:W-:Y:S05]  /*e0f70*/  CALL.REL.NOINC `($__internal_77_$__cuda_sm20_div_rn_f64_full) ;  /* 0x000007a800ec7944 */ /* 0x00efea0003c00000 */
.L_x_43609:
[----:B------:R-:W-:Y:S05]  /*e0f80*/  BSYNC.RECONVERGENT B2 ;  /* 0x0000000000027941 */ /* 0x000fea0003800200 */
.L_x_43608:
        /* <DEDUP_REMOVED lines=176> */
.L_x_43611:
[----:B------:R-:W-:Y:S02]  /*e1a90*/  FSEL R4, RZ, 3.37028055040000000000e+12, P0 ;  /* 0x54442d18ff047808 */ /* 0x000fe40000000000 */
[----:B------:R-:W-:-:S07]  /*e1aa0*/  FSEL R5, RZ, 2.1426990032196044922, P0 ;  /* 0x400921fbff057808 */ /* 0x000fce0000000000 */
.L_x_43612:
[----:B------:R-:W-:Y:S05]  /*e1ab0*/  BSYNC.RECONVERGENT B0 ;  /* 0x0000000000007941 */ /* 0x000fea0003800200 */
.L_x_43610:
        /* <DEDUP_REMOVED lines=14> */
.L_x_43580:
        /* <DEDUP_REMOVED lines=324> */
.L_x_43614:
[----:B------:R-:W-:Y:S05]  /*e2fe0*/  BSYNC.RECONVERGENT B0 ;  /* 0x0000000000007941 */ /* 0x000fea0003800200 */
.L_x_43613:
        /* <DEDUP_REMOVED lines=8> */
.L_x_43616:
[----:B------:R-:W-:Y:S05]  /*e3070*/  BSYNC.RECONVERGENT B2 ;  /* 0x0000000000027941 */ /* 0x000fea0003800200 */
.L_x_43615:
        /* <DEDUP_REMOVED lines=176> */
.L_x_43618:
[----:B------:R-:W-:Y:S02]  /*e3b80*/  FSEL R4, RZ, 3.37028055040000000000e+12, P0 ;  /* 0x54442d18ff047808 */ /* 0x000fe40000000000 */
[----:B------:R-:W-:-:S07]  /*e3b90*/  FSEL R5, RZ, 2.1426990032196044922, P0 ;  /* 0x400921fbff057808 */ /* 0x000fce0000000000 */
.L_x_43619:
[----:B------:R-:W-:Y:S05]  /*e3ba0*/  BSYNC.RECONVERGENT B0 ;  /* 0x0000000000007941 */ /* 0x000fea0003800200 */
.L_x_43617:
        /* <DEDUP_REMOVED lines=10> */
.L_x_43579:
        /* <DEDUP_REMOVED lines=205> */
.L_x_43622:
        /* <DEDUP_REMOVED lines=52> */
[----:B0-23--:R-:W-:Y:S05]  /*e4c60*/  CALL.REL.NOINC `($__internal_77_$__cuda_sm20_div_rn_f64_full) ;  /* 0x0000076c00b07944 */ /* 0x00dfea0003c00000 */
.L_x_43625:
[----:B------:R-:W-:Y:S05]  /*e4c70*/  BSYNC.RECONVERGENT B3 ;  /* 0x0000000000037941 */ /* 0x000fea0003800200 */
.L_x_43624:
        /* <DEDUP_REMOVED lines=77> */
.L_x_43623:
[----:B------:R-:W-:Y:S05]  /*e5150*/  BSYNC.RECONVERGENT B2 ;  /* 0x0000000000027941 */ /* 0x000fea0003800200 */
.L_x_43621:
        /* <DEDUP_REMOVED lines=189> */
.L_x_43620:
        /* <DEDUP_REMOVED lines=193> */
.L_x_43578:
        /* <DEDUP_REMOVED lines=50> */
[----:B0-23--:R-:W-:Y:S05]  /*e6c60*/  CALL.REL.NOINC `($__internal_77_$__cuda_sm20_div_rn_f64_full) ;  /* 0x0000074c00b07944 */ /* 0x00dfea0003c00000 */
[----:B------:R-:W-:Y:S02]  /*e6c70*/  IMAD.MOV.U32 R8, RZ, RZ, R2 ;  /* 0x000000ffff087224 */ /* 0x000fe400078e0002 */
[----:B------:R-:W-:-:S07]  /*e6c80*/  IMAD.MOV.U32 R9, RZ, RZ, R3 ;  /* 0x000000ffff097224 */ /* 0x000fce00078e0003 */
.L_x_43627:
[----:B------:R-:W-:Y:S05]  /*e6c90*/  BSYNC.RECONVERGENT B2 ;  /* 0x0000000000027941 */ /* 0x000fea0003800200 */
.L_x_43626:
        /* <DEDUP_REMOVED lines=51> */
.L_x_43629:
[----:B------:R-:W-:Y:S05]  /*e6fd0*/  BSYNC.RECONVERGENT B2 ;  /* 0x0000000000027941 */ /* 0x000fea0003800200 */
.L_x_43628:
        /* <DEDUP_REMOVED lines=333> */
.L_x_43631:
[----:B------:R-:W-:Y:S05]  /*e84b0*/  BSYNC.RECONVERGENT B0 ;  /* 0x0000000000007941 */ /* 0x000fea0003800200 */
.L_x_43630:
        /* <DEDUP_REMOVED lines=9> */
.L_x_43633:
[----:B------:R-:W-:Y:S05]  /*e8550*/  BSYNC.RECONVERGENT B2 ;  /* 0x0000000000027941 */ /* 0x000fea0003800200 */
.L_x_43632:
        /* <DEDUP_REMOVED lines=176> */
.L_x_43635:
[----:B------:R-:W-:Y:S02]  /*e9060*/  FSEL R4, RZ, 3.37028055040000000000e+12, P0 ;  /* 0x54442d18ff047808 */ /* 0x000fe40000000000 */
[----:B------:R-:W-:-:S07]  /*e9070*/  FSEL R5, RZ, 2.1426990032196044922, P0 ;  /* 0x400921fbff057808 */ /* 0x000fce0000000000 */
.L_x_43636:
[----:B------:R-:W-:Y:S05]  /*e9080*/  BSYNC.RECONVERGENT B0 ;  /* 0x0000000000007941 */ /* 0x000fea0003800200 */
.L_x_43634:
        /* <DEDUP_REMOVED lines=14> */
.L_x_43577:
        /* <DEDUP_REMOVED lines=296> */
.L_x_43638:
[----:B------:R-:W-:Y:S05]  /*ea3f0*/  BSYNC.RECONVERGENT B0 ;  /* 0x0000000000007941 */ /* 0x000fea0003800200 */
.L_x_43637:
[----:B------:R-:W-:Y:S04]  /*ea400*/  BSSY.RECONVERGENT B2, `(.L_x_43639) ;  /* 0x0000007000027945 */ /* 0x000fe80003800200 */
[----:B------:R-:W-:Y:S05]  /*ea410*/  @P4 BRA P5, `(.L_x_43640) ;  /* 0x0000000000144947 */ /* 0x000fea0002800000 */
[----:B------:R-:W-:Y:S01]  /*ea420*/  IMAD.MOV.U32 R0, RZ, RZ, R4 ;  /* 0x000000ffff007224 */ /* 0x000fe200078e0004 */
[----:B------:R-:W-:Y:S01]  /*ea430*/  MOV R4, 0xea470 ;  /* 0x000ea47000047802 */ /* 0x000fe20000000f00 */
[----:B------:R-:W-:Y:S02]  /*ea440*/  IMAD.MOV.U32 R2, RZ, RZ, R10 ;  /* 0x000000ffff027224 */ /* 0x000fe400078e000a */
[----:B------:R-:W-:-:S07]  /*ea450*/  IMAD.MOV.U32 R3, RZ, RZ, R11 ;  /* 0x000000ffff037224 */ /* 0x000fce00078e000b */
[----:B0123--:R-:W-:Y:S05]  /*ea460*/  CALL.REL.NOINC `($__internal_77_$__cuda_sm20_div_rn_f64_full) ;  /* 0x0000071400b07944 */ /* 0x00ffea0003c00000 */
.L_x_43640:
[----:B------:R-:W-:Y:S05]  /*ea470*/  BSYNC.RECONVERGENT B2 ;  /* 0x0000000000027941 */ /* 0x000fea0003800200 */
.L_x_43639:
        /* <DEDUP_REMOVED lines=176> */
.L_x_43642:
[----:B------:R-:W-:Y:S02]  /*eaf80*/  FSEL R4, RZ, 3.37028055040000000000e+12, P0 ;  /* 0x54442d18ff047808 */ /* 0x000fe40000000000 */
[----:B------:R-:W-:-:S07]  /*eaf90*/  FSEL R5, RZ, 2.1426990032196044922, P0 ;  /* 0x400921fbff057808 */ /* 0x000fce0000000000 */
.L_x_43643:
[----:B------:R-:W-:Y:S05]  /*eafa0*/  BSYNC.RECONVERGENT B0 ;  /* 0x0000000000007941 */ /* 0x000fea0003800200 */
.L_x_43641:
        /* <DEDUP_REMOVED lines=9> */
.L_x_43592:
[----:B------:R-:W-:Y:S05]  /*eb040*/  BSYNC.RECONVERGENT B1 ;  /* 0x0000000000017941 */ /* 0x000fea0003800200 */
.L_x_43576:
        /* <DEDUP_REMOVED lines=145> */
.L_x_43650:
[----:B------:R-:W-:Y:S05]  /*eb960*/  BSYNC.RECONVERGENT B0 ;  /* 0x0000000000007941 */ /* 0x000fea0003800200 */
.L_x_43649:
        /* <DEDUP_REMOVED lines=47> */
[----:B--234-:R-:W-:Y:S05]  /*ebc60*/  CALL.REL.NOINC `($_ZN2at6native29vectorized_elementwise_kernelILi4EZZZNS0_50_GLOBAL__N__2680c7bb_12_PowKernel_cu_7dd49032_317024pow_tensor_tensor_kernelERNS_18TensorIteratorBaseEENKUlvE_clEvENKUlvE6_clEvEUlN3c107complexIdEES9_E_St5arrayIPcLm3EEEEviT0_T1_$__internal_trig_reduction_slowpathd) ;  /* 0x0000070400dc7944 */ /* 0x01cfea0003c00000 */
[----:B------:R-:W-:-:S07]  /*ebc70*/  IMAD.MOV.U32 R2, RZ, RZ, R4 ;  /* 0x000000ffff027224 */ /* 0x000fce00078e0004 */
.L_x_43654:
[----:B------:R-:W-:Y:S05]  /*ebc80*/  BSYNC.RECONVERGENT B4 ;  /* 0x0000000000047941 */ /* 0x000fea0003800200 */
.L_x_43653:
[----:B------:R-:W-:Y:S01]  /*ebc90*/  VIADD R0, R2, 0x1 ;  /* 0x0000000102007836 */ /* 0x000fe20000000000 */
[----:B------:R-:W-:Y:S06]  /*ebca0*/  BRA `(.L_x_43655) ;  /* 0x0000000000087947 */ /* 0x000fec0003800000 */
.L_x_43652:
[----:B------:R0:W0:Y:S02]  /*ebcb0*/  DMUL R6, RZ, R50 ;  /* 0x00000032ff067228 */ /* 0x0000240000000000 */
[----:B0-----:R-:W-:-:S07]  /*ebcc0*/  IMAD.MOV.U32 R0, RZ, RZ, 0x1 ;  /* 0x00000001ff007424 */ /* 0x001fce00078e00ff */
.L_x_43655:
[----:B------:R-:W-:Y:S05]  /*ebcd0*/  BSYNC.RECONVERGENT B3 ;  /* 0x0000000000037941 */ /* 0x000fea0003800200 */
.L_x_43651:
        /* <DEDUP_REMOVED lines=112> */
[----:B----4-:R-:W-:Y:S05]  /*ec3e0*/  CALL.REL.NOINC `($_ZN2at6native29vectorized_elementwise_kernelILi4EZZZNS0_50_GLOBAL__N__2680c7bb_12_PowKernel_cu_7dd49032_317024pow_tensor_tensor_kernelERNS_18TensorIteratorBaseEENKUlvE_clEvENKUlvE6_clEvEUlN3c107complexIdEES9_E_St5arrayIPcLm3EEEEviT0_T1_$__internal_trig_reduction_slowpathd) ;  /* 0x000006fc00fc7944 */ /* 0x010fea0003c00000 */
[----:B------:R-:W-:Y:S01]  /*ec3f0*/  IMAD.MOV.U32 R0, RZ, RZ, R4 ;  /* 0x000000ffff007224 */ /* 0x000fe200078e0004 */
[----:B------:R-:W-:Y:S06]  /*ec400*/  BRA `(.L_x_43658) ;  /* 0x0000000000087947 */ /* 0x000fec0003800000 */
.L_x_43657:
[----:B------:R0:W1:Y:S02]  /*ec410*/  DMUL R6, RZ, R50 ;  /* 0x00000032ff067228 */ /* 0x0000640000000000 */
[----:B01----:R-:W-:-:S07]  /*ec420*/  IMAD.MOV.U32 R0, RZ, RZ, RZ ;  /* 0x000000ffff007224 */ /* 0x003fce00078e00ff */
.L_x_43658:
[----:B------:R-:W-:Y:S05]  /*ec430*/  BSYNC.RECONVERGENT B3 ;  /* 0x0000000000037941 */ /* 0x000fea0003800200 */
.L_x_43656:
        /* <DEDUP_REMOVED lines=73> */
.L_x_43648:
        /* <DEDUP_REMOVED lines=125> */
.L_x_43661:
[----:B------:R-:W-:Y:S05]  /*ed0a0*/  BSYNC.RECONVERGENT B0 ;  /* 0x0000000000007941 */ /* 0x000fea0003800200 */
.L_x_43660:
        /* <DEDUP_REMOVED lines=60> */
[----:B------:R-:W-:Y:S02]  /*ed470*/  IMAD.MOV.U32 R2, RZ, RZ, R6 ;  /* 0x000000ffff027224 */ /* 0x000fe400078e0006 */
[----:B------:R-:W-:-:S07]  /*ed480*/  IMAD.MOV.U32 R3, RZ, RZ, R7 ;  /* 0x000000ffff037224 */ /* 0x000fce00078e0007 */
.L_x_43665:
[----:B------:R-:W-:Y:S05]  /*ed490*/  BSYNC.RECONVERGENT B4 ;  /* 0x0000000000047941 */ /* 0x000fea0003800200 */
.L_x_43664:
[----:B------:R-:W-:Y:S01]  /*ed4a0*/  VIADD R0, R4, 0x1 ;  /* 0x0000000104007836 */ /* 0x000fe20000000000 */
[----:B------:R-:W-:Y:S06]  /*ed4b0*/  BRA `(.L_x_43666) ;  /* 0x0000000000087947 */ /* 0x000fec0003800000 */
.L_x_43663:
[----:B------:R1:W4:Y:S02]  /*ed4c0*/  DMUL R2, RZ, R50 ;  /* 0x00000032ff027228 */ /* 0x0003240000000000 */
[----:B-1--4-:R-:W-:-:S07]  /*ed4d0*/  IMAD.MOV.U32 R0, RZ, RZ, 0x1 ;  /* 0x00000001ff007424 */ /* 0x012fce00078e00ff */
.L_x_43666:
[----:B------:R-:W-:Y:S05]  /*ed4e0*/  BSYNC.RECONVERGENT B3 ;  /* 0x0000000000037941 */ /* 0x000fea0003800200 */
.L_x_43662:
        /* <DEDUP_REMOVED lines=127> */
.L_x_43668:
[----:B------:R0:W1:Y:S02]  /*edce0*/  DMUL R2, RZ, R50 ;  /* 0x00000032ff027228 */ /* 0x0000640000000000 */
[----:B01----:R-:W-:-:S07]  /*edcf0*/  IMAD.MOV.U32 R0, RZ, RZ, RZ ;  /* 0x000000ffff007224 */ /* 0x003fce00078e00ff */
.L_x_43669:
[----:B------:R-:W-:Y:S05]  /*edd00*/  BSYNC.RECONVERGENT B3 ;  /* 0x0000000000037941 */ /* 0x000fea0003800200 */
.L_x_43667:
        /* <DEDUP_REMOVED lines=84> */
.L_x_43647:
        /* <DEDUP_REMOVED lines=10> */
.L_x_43670:
[----:B------:R-:W1:Y:S02]  /*ee2f0*/  DADD R48, R50, -R50 ;  /* 0x0000000032307229 */ /* 0x000e640000000832 */
[----:B-1----:R-:W-:Y:S02]  /*ee300*/  IMAD.MOV.U32 R50, RZ, RZ, R48 ;  /* 0x000000ffff327224 */ /* 0x002fe400078e0030 */
[----:B------:R-:W-:Y:S01]  /*ee310*/  IMAD.MOV.U32 R51, RZ, RZ, R49 ;  /* 0x000000ffff337224 */ /* 0x000fe200078e0031 */
[----:B------:R-:W-:Y:S06]  /*ee320*/  BRA `(.L_x_43659) ;  /* 0x0000001400887947 */ /* 0x000fec0003800000 */
.L_x_43646:
        /* <DEDUP_REMOVED lines=49> */
.L_x_43674:
[----:B------:R-:W-:Y:S05]  /*ee640*/  BSYNC.RECONVERGENT B4 ;  /* 0x0000000000047941 */ /* 0x000fea0003800200 */
.L_x_43673:
[----:B------:R-:W-:Y:S01]  /*ee650*/  VIADD R0, R2, 0x1 ;  /* 0x0000000102007836 */ /* 0x000fe20000000000 */
[----:B------:R-:W-:Y:S06]  /*ee660*/  BRA `(.L_x_43675) ;  /* 0x0000000000087947 */ /* 0x000fec0003800000 */
.L_x_43672:
[----:B------:R1:W4:Y:S02]  /*ee670*/  DMUL R6, RZ, R50 ;  /* 0x00000032ff067228 */ /* 0x0003240000000000 */
[----:B-1--4-:R-:W-:-:S07]  /*ee680*/  IMAD.MOV.U32 R0, RZ, RZ, 0x1 ;  /* 0x00000001ff007424 */ /* 0x012fce00078e00ff */
.L_x_43675:
[----:B------:R-:W-:Y:S05]  /*ee690*/  BSYNC.RECONVERGENT B3 ;  /* 0x0000000000037941 */ /* 0x000fea0003800200 */
.L_x_43671:
        /* <DEDUP_REMOVED lines=113> */
[----:B------:R-:W-:Y:S01]  /*eedb0*/  IMAD.MOV.U32 R0, RZ, RZ, R4 ;  /* 0x000000ffff007224 */ /* 0x000fe200078e0004 */
[----:B------:R-:W-:Y:S06]  /*eedc0*/  BRA `(.L_x_43678) ;  /* 0x0000000000087947 */ /* 0x000fec0003800000 */
.L_x_43677:
[----:B------:R0:W1:Y:S02]  /*eedd0*/  DMUL R6, RZ, R50 ;  /* 0x00000032ff067228 */ /* 0x0000640000000000 */
[----:B01----:R-:W-:-:S07]  /*eede0*/  IMAD.MOV.U32 R0, RZ, RZ, RZ ;  /* 0x000000ffff007224 */ /* 0x003fce00078e00ff */
.L_x_43678:
[----:B------:R-:W-:Y:S05]  /*eedf0*/  BSYNC.RECONVERGENT B3 ;  /* 0x0000000000037941 */ /* 0x000fea0003800200 */
.L_x_43676:
        /* <DEDUP_REMOVED lines=64> */
.L_x_43645:
        /* <DEDUP_REMOVED lines=117> */
.L_x_43659:
[----:B------:R-:W-:Y:S05]  /*ef950*/  BSYNC.RECONVERGENT B2 ;  /* 0x0000000000027941 */ /* 0x000fea0003800200 */
.L_x_43644:
        /* <DEDUP_REMOVED lines=283> */
.L_x_43686:
        /* <DEDUP_REMOVED lines=53> */
.L_x_43689:
[----:B------:R-:W-:Y:S05]  /*f0e60*/  BSYNC.RECONVERGENT B3 ;  /* 0x0000000000037941 */ /* 0x000fea0003800200 */
.L_x_43688:
        /* <DEDUP_REMOVED lines=77> */
.L_x_43687:
[----:B------:R-:W-:Y:S05]  /*f1340*/  BSYNC.RECONVERGENT B2 ;  /* 0x0000000000027941 */ /* 0x000fea0003800200 */
.L_x_43685:
        /* <DEDUP_REMOVED lines=54> */
.L_x_43691:
[----:B------:R-:W-:Y:S05]  /*f16b0*/  BSYNC.RECONVERGENT B2 ;  /* 0x0000000000027941 */ /* 0x000fea0003800200 */
.L_x_43690:
        /* <DEDUP_REMOVED lines=176> */
.L_x_43693:
[----:B------:R-:W-:Y:S02]  /*f21c0*/  FSEL R2, RZ, 3.37028055040000000000e+12, P0 ;  /* 0x54442d18ff027808 */ /* 0x000fe40000000000 */
[----:B------:R-:W-:-:S07]  /*f21d0*/  FSEL R3, RZ, 2.1426990032196044922, P0 ;  /* 0x400921fbff037808 */ /* 0x000fce0000000000 */
.L_x_43694:
[----:B------:R-:W-:Y:S05]  /*f21e0*/  BSYNC.RECONVERGENT B0 ;  /* 0x0000000000007941 */ /* 0x000fea0003800200 */
.L_x_43692:
        /* <DEDUP_REMOVED lines=14> */
.L_x_43684:
        /* <DEDUP_REMOVED lines=250> */
.L_x_43698:
[----:B------:R-:W-:Y:S05]  /*f3270*/  BSYNC.RECONVERGENT B0 ;  /* 0x0000000000007941 */ /* 0x000fea0003800200 */
.L_x_43697:
        /* <DEDUP_REMOVED lines=8> */
.L_x_43700:
[----:B------:R-:W-:Y:S05]  /*f3300*/  BSYNC.RECONVERGENT B2 ;  /* 0x0000000000027941 */ /* 0x000fea0003800200 */
.L_x_43699:
        /* <DEDUP_REMOVED lines=176> */
.L_x_43702:
[----:B------:R-:W-:Y:S02]  /*f3e10*/  FSEL R4, RZ, 3.37028055040000000000e+12, P0 ;  /* 0x54442d18ff047808 */ /* 0x000fe40000000000 */
[----:B------:R-:W-:-:S07]  /*f3e20*/  FSEL R5, RZ, 2.1426990032196044922, P0 ;  /* 0x400921fbff057808 */ /* 0x000fce0000000000 */
.L_x_43703:
[----:B------:R-:W-:Y:S05]  /*f3e30*/  BSYNC.RECONVERGENT B0 ;  /* 0x0000000000007941 */ /* 0x000fea0003800200 */
.L_x_43701:
        /* <DEDUP_REMOVED lines=14> */
.L_x_43696:
        /* <DEDUP_REMOVED lines=103> */
.L_x_43705:
        /* <DEDUP_REMOVED lines=132> */
.L_x_43704:
        /* <DEDUP_REMOVED lines=256> */
.L_x_43707:
        /* <DEDUP_REMOVED lines=53> */
.L_x_43710:
[----:B------:R-:W-:Y:S05]  /*f6120*/  BSYNC.RECONVERGENT B3 ;  /* 0x0000000000037941 */ /* 0x000fea0003800200 */
.L_x_43709:
        /* <DEDUP_REMOVED lines=77> */
.L_x_43708:
[----:B------:R-:W-:Y:S05]  /*f6600*/  BSYNC.RECONVERGENT B2 ;  /* 0x0000000000027941 */ /* 0x000fea0003800200 */
.L_x_43706:
        /* <DEDUP_REMOVED lines=54> */
.L_x_43712:
[----:B------:R-:W-:Y:S05]  /*f6970*/  BSYNC.RECONVERGENT B2 ;  /* 0x0000000000027941 */ /* 0x000fea0003800200 */
.L_x_43711:
        /* <DEDUP_REMOVED lines=176> */
.L_x_43714:
[----:B------:R-:W-:Y:S02]  /*f7480*/  FSEL R4, RZ, 3.37028055040000000000e+12, P0 ;  /* 0x54442d18ff047808 */ /* 0x000fe40000000000 */
[----:B------:R-:W-:-:S07]  /*f7490*/  FSEL R5, RZ, 2.1426990032196044922, P0 ;  /* 0x400921fbff057808 */ /* 0x000fce0000000000 */
.L_x_43715:
[----:B------:R-:W-:Y:S05]  /*f74a0*/  BSYNC.RECONVERGENT B0 ;  /* 0x0000000000007941 */ /* 0x000fea0003800200 */
.L_x_43713:
        /* <DEDUP_REMOVED lines=14> */
.L_x_43683:
        /* <DEDUP_REMOVED lines=324> */
.L_x_43717:
[----:B------:R-:W-:Y:S05]  /*f89d0*/  BSYNC.RECONVERGENT B0 ;  /* 0x0000000000007941 */ /* 0x000fea0003800200 */
.L_x_43716:
        /* <DEDUP_REMOVED lines=8> */
.L_x_43719:
[----:B------:R-:W-:Y:S05]  /*f8a60*/  BSYNC.RECONVERGENT B2 ;  /* 0x0000000000027941 */ /* 0x000fea0003800200 */
.L_x_43718:
        /* <DEDUP_REMOVED lines=176> */
.L_x_43721:
[----:B------:R-:W-:Y:S02]  /*f9570*/  FSEL R4, RZ, 3.37028055040000000000e+12, P0 ;  /* 0x54442d18ff047808 */ /* 0x000fe40000000000 */
[----:B------:R-:W-:-:S07]  /*f9580*/  FSEL R5, RZ, 2.1426990032196044922, P0 ;  /* 0x400921fbff057808 */ /* 0x000fce0000000000 */
.L_x_43722:
[----:B------:R-:W-:Y:S05]  /*f9590*/  BSYNC.RECONVERGENT B0 ;  /* 0x0000000000007941 */ /* 0x000fea0003800200 */
.L_x_43720:
        /* <DEDUP_REMOVED lines=10> */
.L_x_43682:
        /* <DEDUP_REMOVED lines=205> */
.L_x_43725:
        /* <DEDUP_REMOVED lines=53> */
.L_x_43728:
[----:B------:R-:W-:Y:S05]  /*fa660*/  BSYNC.RECONVERGENT B3 ;  /* 0x0000000000037941 */ /* 0x000fea0003800200 */
.L_x_43727:
        /* <DEDUP_REMOVED lines=77> */
.L_x_43726:
[----:B------:R-:W-:Y:S05]  /*fab40*/  BSYNC.RECONVERGENT B2 ;  /* 0x0000000000027941 */ /* 0x000fea0003800200 */
.L_x_43724:
        /* <DEDUP_REMOVED lines=189> */
.L_x_43723:
        /* <DEDUP_REMOVED lines=193> */
.L_x_43681:
        /* <DEDUP_REMOVED lines=50> */
[----:B0-234-:R-:W-:Y:S05]  /*fc650*/  CALL.REL.NOINC `($__internal_77_$__cuda_sm20_div_rn_f64_full) ;  /* 0x000005f400347944 */ /* 0x01dfea0003c00000 */
[----:B------:R-:W-:Y:S02]  /*fc660*/  IMAD.MOV.U32 R8, RZ, RZ, R2 ;  /* 0x000000ffff087224 */ /* 0x000fe400078e0002 */
[----:B------:R-:W-:-:S07]  /*fc670*/  IMAD.MOV.U32 R9, RZ, RZ, R3 ;  /* 0x000000ffff097224 */ /* 0x000fce00078e0003 */
.L_x_43730:
[----:B------:R-:W-:Y:S05]  /*fc680*/  BSYNC.RECONVERGENT B2 ;  /* 0x0000000000027941 */ /* 0x000fea0003800200 */
.L_x_43729:
        /* <DEDUP_REMOVED lines=51> */
.L_x_43732:
[----:B------:R-:W-:Y:S05]  /*fc9c0*/  BSYNC.RECONVERGENT B2 ;  /* 0x0000000000027941 */ /* 0x000fea0003800200 */
.L_x_43731:
        /* <DEDUP_REMOVED lines=333> */
.L_x_43734:
[----:B------:R-:W-:Y:S05]  /*fdea0*/  BSYNC.RECONVERGENT B0 ;  /* 0x0000000000007941 */ /* 0x000fea0003800200 */
.L_x_43733:
        /* <DEDUP_REMOVED lines=9> */
.L_x_43736:
[----:B------:R-:W-:Y:S05]  /*fdf40*/  BSYNC.RECONVERGENT B2 ;  /* 0x0000000000027941 */ /* 0x000fea0003800200 */
.L_x_43735:
        /* <DEDUP_REMOVED lines=176> */
.L_x_43738:
[----:B------:R-:W-:Y:S02]  /*fea50*/  FSEL R4, RZ, 3.37028055040000000000e+12, P0 ;  /* 0x54442d18ff047808 */ /* 0x000fe40000000000 */
[----:B------:R-:W-:-:S07]  /*fea60*/  FSEL R5, RZ, 2.1426990032196044922, P0 ;  /* 0x400921fbff057808 */ /* 0x000fce0000000000 */
.L_x_43739:
[----:B------:R-:W-:Y:S05]  /*fea70*/  BSYNC.RECONVERGENT B0 ;  /* 0x0000000000007941 */ /* 0x000fea0003800200 */
.L_x_43737:
        /* <DEDUP_REMOVED lines=14> */
.L_x_43680:
        /* <DEDUP_REMOVED lines=296> */
.L_x_43741:
[----:B------:R-:W-:Y:S05]  /*ffde0*/  BSYNC.RECONVERGENT B0 ;  /* 0x0000000000007941 */ /* 0x000fea0003800200 */
.L_x_43740:
[----:B------:R-:W-:Y:S04]  /*ffdf0*/  BSSY.RECONVERGENT B2, `(.L_x_43742) ;  /* 0x0000007000027945 */ /* 0x000fe80003800200 */
[----:B------:R-:W-:Y:S05]  /*ffe00*/  @P4 BRA P5, `(.L_x_43743) ;  /* 0x0000000000144947 */ /* 0x000fea0002800000 */
[----:B------:R-:W-:Y:S01]  /*ffe10*/  IMAD.MOV.U32 R0, RZ, RZ, R4 ;  /* 0x000000ffff007224 */ /* 0x000fe200078e0004 */
[----:B------:R-:W-:Y:S01]  /*ffe20*/  MOV R4, 0xffe60 ;  /* 0x000ffe6000047802 */ /* 0x000fe20000000f00 */
[----:B------:R-:W-:Y:S02]  /*ffe30*/  IMAD.MOV.U32 R2, RZ, RZ, R10 ;  /* 0x000000ffff027224 */ /* 0x000fe400078e000a */
[----:B------:R-:W-:-:S07]  /*ffe40*/  IMAD.MOV.U32 R3, RZ, RZ, R11 ;  /* 0x000000ffff037224 */ /* 0x000fce00078e000b */
[----:B01234-:R-:W-:Y:S05]  /*ffe50*/  CALL.REL.NOINC `($__internal_77_$__cuda_sm20_div_rn_f64_full) ;  /* 0x000005bc00347944 */ /* 0x01ffea0003c00000 */
.L_x_43743:
[----:B------:R-:W-:Y:S05]  /*ffe60*/  BSYNC.RECONVERGENT B2 ;  /* 0x0000000000027941 */ /* 0x000fea0003800200 */
.L_x_43742:
        /* <DEDUP_REMOVED lines=176> */
.L_x_43745:
[----:B------:R-:W-:Y:S02]  /*100970*/  FSEL R4, RZ, 3.37028055040000000000e+12, P0 ;  /* 0x54442d18ff047808 */ /* 0x000fe40000000000 */
[----:B------:R-:W-:-:S07]  /*100980*/  FSEL R5, RZ, 2.1426990032196044922, P0 ;  /* 0x400921fbff057808 */ /* 0x000fce0000000000 */
.L_x_43746:
[----:B------:R-:W-:Y:S05]  /*100990*/  BSYNC.RECONVERGENT B0 ;  /* 0x0000000000007941 */ /* 0x000fea0003800200 */
.L_x_43744:
        /* <DEDUP_REMOVED lines=9> */
.L_x_43695:
[----:B------:R-:W-:Y:S05]  /*100a30*/  BSYNC.RECONVERGENT B1 ;  /* 0x0000000000017941 */ /* 0x000fea0003800200 */
.L_x_43679:
        /* <DEDUP_REMOVED lines=145> */
.L_x_43753:
[----:B------:R-:W-:Y:S05]  /*101350*/  BSYNC.RECONVERGENT B0 ;  /* 0x0000000000007941 */ /* 0x000fea0003800200 */
.L_x_43752:
        /* <DEDUP_REMOVED lines=49> */
.L_x_43757:
[----:B------:R-:W-:Y:S05]  /*101670*/  BSYNC.RECONVERGENT B4 ;  /* 0x0000000000047941 */ /* 0x000fea0003800200 */
.L_x_43756:
[----:B------:R-:W-:Y:S01]  /*101680*/  VIADD R0, R2, 0x1 ;  /* 0x0000000102007836 */ /* 0x000fe20000000000 */
[----:B------:R-:W-:Y:S06]  /*101690*/  BRA `(.L_x_43758) ;  /* 0x0000000000087947 */ /* 0x000fec0003800000 */
.L_x_43755:
[----:B------:R0:W0:Y:S02]  /*1016a0*/  DMUL R6, RZ, R54 ;  /* 0x00000036ff067228 */ /* 0x0000240000000000 */
[----:B0-----:R-:W-:-:S07]  /*1016b0*/  IMAD.MOV.U32 R0, RZ, RZ, 0x1 ;  /* 0x00000001ff007424 */ /* 0x001fce00078e00ff */
.L_x_43758:
[----:B------:R-:W-:Y:S05]  /*1016c0*/  BSYNC.RECONVERGENT B3 ;  /* 0x0000000000037941 */ /* 0x000fea0003800200 */
.L_x_43754:
        /* <DEDUP_REMOVED lines=115> */
.L_x_43760:
[----:B------:R0:W2:Y:S02]  /*101e00*/  DMUL R6, RZ, R54 ;  /* 0x00000036ff067228 */ /* 0x0000a40000000000 */
[----:B0-2---:R-:W-:-:S07]  /*101e10*/  IMAD.MOV.U32 R0, RZ, RZ, RZ ;  /* 0x000000ffff007224 */ /* 0x005fce00078e00ff */
.L_x_43761:
[----:B------:R-:W-:Y:S05]  /*101e20*/  BSYNC.RECONVERGENT B3 ;  /* 0x0000000000037941 */ /* 0x000fea0003800200 */
.L_x_43759:
        /* <DEDUP_REMOVED lines=73> */
.L_x_43751:
        /* <DEDUP_REMOVED lines=125> */
.L_x_43764:
[----:B------:R-:W-:Y:S05]  /*102a90*/  BSYNC.RECONVERGENT B0 ;  /* 0x0000000000007941 */ /* 0x000fea0003800200 */
.L_x_43763:
        /* <DEDUP_REMOVED lines=59> */
[----:B--234-:R-:W-:Y:S05]  /*102e50*/  CALL.REL.NOINC `($_ZN2at6native29vectorized_elementwise_kernelILi4EZZZNS0_50_GLOBAL__N__2680c7bb_12_PowKernel_cu_7dd49032_317024pow_tensor_tensor_kernelERNS_18TensorIteratorBaseEENKUlvE_clEvENKUlvE6_clEvEUlN3c107complexIdEES9_E_St5arrayIPcLm3EEEEviT0_T1_$__internal_trig_reduction_slowpathd) ;  /* 0x0000059400607944 */ /* 0x01cfea0003c00000 */
[----:B------:R-:W-:-:S07]  /*102e60*/  IMAD.MOV.U32 R2, RZ, RZ, R4 ;  /* 0x000000ffff027224 */ /* 0x000fce00078e0004 */
.L_x_43768:
[----:B------:R-:W-:Y:S05]  /*102e70*/  BSYNC.RECONVERGENT B4 ;  /* 0x0000000000047941 */ /* 0x000fea0003800200 */
.L_x_43767:
[----:B------:R-:W-:Y:S01]  /*102e80*/  VIADD R0, R2, 0x1 ;  /* 0x0000000102007836 */ /* 0x000fe20000000000 */
[----:B------:R-:W-:Y:S06]  /*102e90*/  BRA `(.L_x_43769) ;  /* 0x0000000000087947 */ /* 0x000fec0003800000 */
.L_x_43766:
[----:B------:R0:W1:Y:S02]  /*102ea0*/  DMUL R6, RZ, R54 ;  /* 0x00000036ff067228 */ /* 0x0000640000000000 */
[----:B01----:R-:W-:-:S07]  /*102eb0*/  IMAD.MOV.U32 R0, RZ, RZ, 0x1 ;  /* 0x00000001ff007424 */ /* 0x003fce00078e00ff */
.L_x_43769:
[----:B------:R-:W-:Y:S05]  /*102ec0*/  BSYNC.RECONVERGENT B3 ;  /* 0x0000000000037941 */ /* 0x000fea0003800200 */
.L_x_43765:
        /* <DEDUP_REMOVED lines=123> */
[----:B------:R-:W-:Y:S02]  /*103680*/  IMAD.MOV.U32 R0, RZ, RZ, R4 ;  /* 0x000000ffff007224 */ /* 0x000fe400078e0004 */
[----:B------:R-:W-:Y:S02]  /*103690*/  IMAD.MOV.U32 R2, RZ, RZ, R6 ;  /* 0x000000ffff027224 */ /* 0x000fe400078e0006 */
[----:B------:R-:W-:Y:S01]  /*1036a0*/  IMAD.MOV.U32 R3, RZ, RZ, R7 ;  /* 0x000000ffff037224 */ /* 0x000fe200078e0007 */
[----:B------:R-:W-:Y:S06]  /*1036b0*/  BRA `(.L_x_43772) ;  /* 0x0000000000087947 */ /* 0x000fec0003800000 */
.L_x_43771:
[----:B------:R0:W1:Y:S02]  /*1036c0*/  DMUL R2, RZ, R54 ;  /* 0x00000036ff027228 */ /* 0x0000640000000000 */
[----:B01----:R-:W-:-:S07]  /*1036d0*/  IMAD.MOV.U32 R0, RZ, RZ, RZ ;  /* 0x000000ffff007224 */ /* 0x003fce00078e00ff */
.L_x_43772:
[----:B------:R-:W-:Y:S05]  /*1036e0*/  BSYNC.RECONVERGENT B3 ;  /* 0x0000000000037941 */ /* 0x000fea0003800200 */
.L_x_43770:
        /* <DEDUP_REMOVED lines=84> */
.L_x_43750:
        /* <DEDUP_REMOVED lines=10> */
.L_x_43773:
[----:B------:R-:W0:Y:S02]  /*103cd0*/  DADD R52, R54, -R54 ;  /* 0x0000000036347229 */ /* 0x000e240000000836 */
[----:B0-----:R-:W-:Y:S02]  /*103ce0*/  IMAD.MOV.U32 R54, RZ, RZ, R52 ;  /* 0x000000ffff367224 */ /* 0x001fe400078e0034 */
[----:B------:R-:W-:Y:S01]  /*103cf0*/  IMAD.MOV.U32 R55, RZ, RZ, R53 ;  /* 0x000000ffff377224 */ /* 0x000fe200078e0035 */
[----:B------:R-:W-:Y:S06]  /*103d00*/  BRA `(.L_x_43762) ;  /* 0x0000001400887947 */ /* 0x000fec0003800000 */
.L_x_43749:
        /* <DEDUP_REMOVED lines=49> */
.L_x_43777:
[----:B------:R-:W-:Y:S05]  /*104020*/  BSYNC.RECONVERGENT B4 ;  /* 0x0000000000047941 */ /* 0x000fea0003800200 */
.L_x_43776:
[----:B------:R-:W-:Y:S01]  /*104030*/  VIADD R0, R2, 0x1 ;  /* 0x0000000102007836 */ /* 0x000fe20000000000 */
[----:B------:R-:W-:Y:S06]  /*104040*/  BRA `(.L_x_43778) ;  /* 0x0000000000087947 */ /* 0x000fec0003800000 */
.L_x_43775:
[----:B------:R0:W1:Y:S02]  /*104050*/  DMUL R6, RZ, R54 ;  /* 0x00000036ff067228 */ /* 0x0000640000000000 */
[----:B01----:R-:W-:-:S07]  /*104060*/  IMAD.MOV.U32 R0, RZ, RZ, 0x1 ;  /* 0x00000001ff007424 */ /* 0x003fce00078e00ff */
.L_x_43778:
[----:B------:R-:W-:Y:S05]  /*104070*/  BSYNC.RECONVERGENT B3 ;  /* 0x0000000000037941 */ /* 0x000fea0003800200 */
.L_x_43774:
        /* <DEDUP_REMOVED lines=115> */
.L_x_43780:
[----:B------:R0:W1:Y:S02]  /*1047b0*/  DMUL R6, RZ, R54 ;  /* 0x00000036ff067228 */ /* 0x0000640000000000 */
[----:B01----:R-:W-:-:S07]  /*1047c0*/  IMAD.MOV.U32 R0, RZ, RZ, RZ ;  /* 0x000000ffff007224 */ /* 0x003fce00078e00ff */
.L_x_43781:
[----:B------:R-:W-:Y:S05]  /*1047d0*/  BSYNC.RECONVERGENT B3 ;  /* 0x0000000000037941 */ /* 0x000fea0003800200 */
.L_x_43779:
        /* <DEDUP_REMOVED lines=64> */
.L_x_43748:
        /* <DEDUP_REMOVED lines=117> */
.L_x_43762:
[----:B------:R-:W-:Y:S05]  /*105330*/  BSYNC.RECONVERGENT B2 ;  /* 0x0000000000027941 */ /* 0x000fea0003800200 */
.L_x_43747:
        /* <DEDUP_REMOVED lines=283> */
.L_x_43789:
        /* <DEDUP_REMOVED lines=53> */
.L_x_43792:
[----:B------:R-:W-:Y:S05]  /*106840*/  BSYNC.RECONVERGENT B3 ;  /* 0x0000000000037941 */ /* 0x000fea0003800200 */
.L_x_43791:
        /* <DEDUP_REMOVED lines=77> */
.L_x_43790:
[----:B------:R-:W-:Y:S05]  /*106d20*/  BSYNC.RECONVERGENT B2 ;  /* 0x0000000000027941 */ /* 0x000fea0003800200 */
.L_x_43788:
        /* <DEDUP_REMOVED lines=54> */
.L_x_43794:
[----:B------:R-:W-:Y:S05]  /*107090*/  BSYNC.RECONVERGENT B2 ;  /* 0x0000000000027941 */ /* 0x000fea0003800200 */
.L_x_43793:
        /* <DEDUP_REMOVED lines=176> */
.L_x_43796:
[----:B------:R-:W-:Y:S02]  /*107ba0*/  FSEL R2, RZ, 3.37028055040000000000e+12, P0 ;  /* 0x54442d18ff027808 */ /* 0x000fe40000000000 */
[----:B------:R-:W-:-:S07]  /*107bb0*/  FSEL R3, RZ, 2.1426990032196044922, P0 ;  /* 0x400921fbff037808 */ /* 0x000fce0000000000 */
.L_x_43797:
[----:B------:R-:W-:Y:S05]  /*107bc0*/  BSYNC.RECONVERGENT B0 ;  /* 0x0000000000007941 */ /* 0x000fea0003800200 */
.L_x_43795:
        /* <DEDUP_REMOVED lines=14> */
.L_x_43787:
        /* <DEDUP_REMOVED lines=250> */
.L_x_43801:
[----:B------:R-:W-:Y:S05]  /*108c50*/  BSYNC.RECONVERGENT B0 ;  /* 0x0000000000007941 */ /* 0x000fea0003800200 */
.L_x_43800:
        /* <DEDUP_REMOVED lines=8> */
.L_x_43803:
[----:B------:R-:W-:Y:S05]  /*108ce0*/  BSYNC.RECONVERGENT B2 ;  /* 0x0000000000027941 */ /* 0x000fea0003800200 */
.L_x_43802:
        /* <DEDUP_REMOVED lines=176> */
.L_x_43805:
[----:B------:R-:W-:Y:S02]  /*1097f0*/  FSEL R4, RZ, 3.37028055040000000000e+12, P0 ;  /* 0x54442d18ff047808 */ /* 0x000fe40000000000 */
[----:B------:R-:W-:-:S07]  /*109800*/  FSEL R5, RZ, 2.1426990032196044922, P0 ;  /* 0x400921fbff057808 */ /* 0x000fce0000000000 */
.L_x_43806:
[----:B------:R-:W-:Y:S05]  /*109810*/  BSYNC.RECONVERGENT B0 ;  /* 0x0000000000007941 */ /* 0x000fea0003800200 */
.L_x_43804:
        /* <DEDUP_REMOVED lines=14> */
.L_x_43799:
        /* <DEDUP_REMOVED lines=103> */
.L_x_43808:
        /* <DEDUP_REMOVED lines=132> */
.L_x_43807:
        /* <DEDUP_REMOVED lines=256> */
.L_x_43810:
        /* <DEDUP_REMOVED lines=53> */
.L_x_43813:
[----:B------:R-:W-:Y:S05]  /*10bb00*/  BSYNC.RECONVERGENT B3 ;  /* 0x0000000000037941 */ /* 0x000fea0003800200 */
.L_x_43812:
        /* <DEDUP_REMOVED lines=77> */
.L_x_43811:
[----:B------:R-:W-:Y:S05]  /*10bfe0*/  BSYNC.RECONVERGENT B2 ;  /* 0x0000000000027941 */ /* 0x000fea0003800200 */
.L_x_43809:
        /* <DEDUP_REMOVED lines=54> */
.L_x_43815:
[----:B------:R-:W-:Y:S05]  /*10c350*/  BSYNC.RECONVERGENT B2 ;  /* 0x0000000000027941 */ /* 0x000fea0003800200 */
.L_x_43814:
        /* <DEDUP_REMOVED lines=176> */
.L_x_43817:
[----:B------:R-:W-:Y:S02]  /*10ce60*/  FSEL R4, RZ, 3.37028055040000000000e+12, P0 ;  /* 0x54442d18ff047808 */ /* 0x000fe40000000000 */
[----:B------:R-:W-:-:S07]  /*10ce70*/  FSEL R5, RZ, 2.1426990032196044922, P0 ;  /* 0x400921fbff057808 */ /* 0x000fce0000000000 */
.L_x_43818:
[----:B------:R-:W-:Y:S05]  /*10ce80*/  BSYNC.RECONVERGENT B0 ;  /* 0x0000000000007941 */ /* 0x000fea0003800200 */
.L_x_43816:
        /* <DEDUP_REMOVED lines=14> */
.L_x_43786:
        /* <DEDUP_REMOVED lines=324> */
.L_x_43820:
[----:B------:R-:W-:Y:S05]  /*10e3b0*/  BSYNC.RECONVERGENT B0 ;  /* 0x0000000000007941 */ /* 0x000fea0003800200 */
.L_x_43819:
        /* <DEDUP_REMOVED lines=8> */
.L_x_43822:
[----:B------:R-:W-:Y:S05]  /*10e440*/  BSYNC.RECONVERGENT B2 ;  /* 0x0000000000027941 */ /* 0x000fea0003800200 */
.L_x_43821:
        /* <DEDUP_REMOVED lines=176> */
.L_x_43824:
[----:B------:R-:W-:Y:S02]  /*10ef50*/  FSEL R4, RZ, 3.37028055040000000000e+12, P0 ;  /* 0x54442d18ff047808 */ /* 0x000fe40000000000 */
[----:B------:R-:W-:-:S07]  /*10ef60*/  FSEL R5, RZ, 2.1426990032196044922, P0 ;  /* 0x400921fbff057808 */ /* 0x000fce0000000000 */
.L_x_43825:
[----:B------:R-:W-:Y:S05]  /*10ef70*/  BSYNC.RECONVERGENT B0 ;  /* 0x0000000000007941 */ /* 0x000fea0003800200 */
.L_x_43823:
        /* <DEDUP_REMOVED lines=10> */
.L_x_43785:
        /* <DEDUP_REMOVED lines=205> */
.L_x_43828:
        /* <DEDUP_REMOVED lines=53> */
.L_x_43831:
[----:B------:R-:W-:Y:S05]  /*110040*/  BSYNC.RECONVERGENT B3 ;  /* 0x0000000000037941 */ /* 0x000fea0003800200 */
.L_x_43830:
        /* <DEDUP_REMOVED lines=77> */
.L_x_43829:
[----:B------:R-:W-:Y:S05]  /*110520*/  BSYNC.RECONVERGENT B2 ;  /* 0x0000000000027941 */ /* 0x000fea0003800200 */
.L_x_43827:
        /* <DEDUP_REMOVED lines=189> */
.L_x_43826:
        /* <DEDUP_REMOVED lines=193> */
.L_x_43784:
        /* <DEDUP_REMOVED lines=53> */
.L_x_43833:
[----:B------:R-:W-:Y:S05]  /*112060*/  BSYNC.RECONVERGENT B2 ;  /* 0x0000000000027941 */ /* 0x000fea0003800200 */
.L_x_43832:
        /* <DEDUP_REMOVED lines=51> */
.L_x_43835:
[----:B------:R-:W-:Y:S05]  /*1123a0*/  BSYNC.RECONVERGENT B2 ;  /* 0x0000000000027941 */ /* 0x000fea0003800200 */
.L_x_43834:
        /* <DEDUP_REMOVED lines=333> */
.L_x_43837:
[----:B------:R-:W-:Y:S05]  /*113880*/  BSYNC.RECONVERGENT B0 ;  /* 0x0000000000007941 */ /* 0x000fea0003800200 */
.L_x_43836:
        /* <DEDUP_REMOVED lines=9> */
.L_x_43839:
[----:B------:R-:W-:Y:S05]  /*113920*/  BSYNC.RECONVERGENT B2 ;  /* 0x0000000000027941 */ /* 0x000fea0003800200 */
.L_x_43838:
        /* <DEDUP_REMOVED lines=176> */
.L_x_43841:
[----:B------:R-:W-:Y:S02]  /*114430*/  FSEL R4, RZ, 3.37028055040000000000e+12, P0 ;  /* 0x54442d18ff047808 */ /* 0x000fe40000000000 */
[----:B------:R-:W-:-:S07]  /*114440*/  FSEL R5, RZ, 2.1426990032196044922, P0 ;  /* 0x400921fbff057808 */ /* 0x000fce0000000000 */
.L_x_43842:
[----:B------:R-:W-:Y:S05]  /*114450*/  BSYNC.RECONVERGENT B0 ;  /* 0x0000000000007941 */ /* 0x000fea0003800200 */
.L_x_43840:
        /* <DEDUP_REMOVED lines=14> */
.L_x_43783:
        /* <DEDUP_REMOVED lines=296> */
.L_x_43844:
[----:B------:R-:W-:Y:S05]  /*1157c0*/  BSYNC.RECONVERGENT B0 ;  /* 0x0000000000007941 */ /* 0x000fea0003800200 */
.L_x_43843:
[----:B------:R-:W-:Y:S04]  /*1157d0*/  BSSY.RECONVERGENT B2, `(.L_x_43845) ;  /* 0x0000007000027945 */ /* 0x000fe80003800200 */
[----:B------:R-:W-:Y:S05]  /*1157e0*/  @P4 BRA P5, `(.L_x_43846) ;  /* 0x0000000000144947 */ /* 0x000fea0002800000 */
[----:B------:R-:W-:Y:S01]  /*1157f0*/  IMAD.MOV.U32 R0, RZ, RZ, R4 ;  /* 0x000000ffff007224 */ /* 0x000fe200078e0004 */
[----:B------:R-:W-:Y:S01]  /*115800*/  MOV R4, 0x115840 ;  /* 0x0011584000047802 */ /* 0x000fe20000000f00 */
[----:B------:R-:W-:Y:S02]  /*115810*/  IMAD.MOV.U32 R2, RZ, RZ, R10 ;  /* 0x000000ffff027224 */ /* 0x000fe400078e000a */
[----:B------:R-:W-:-:S07]  /*115820*/  IMAD.MOV.U32 R3, RZ, RZ, R11 ;  /* 0x000000ffff037224 */ /* 0x000fce00078e000b */
[----:B01234-:R-:W-:Y:S05]  /*115830*/  CALL.REL.NOINC `($__internal_77_$__cuda_sm20_div_rn_f64_full) ;  /* 0x0000046000bc7944 */ /* 0x01ffea0003c00000 */
.L_x_43846:
[----:B------:R-:W-:Y:S05]  /*115840*/  BSYNC.RECONVERGENT B2 ;  /* 0x0000000000027941 */ /* 0x000fea0003800200 */
.L_x_43845:
        /* <DEDUP_REMOVED lines=176> */
.L_x_43848:
[----:B------:R-:W-:Y:S02]  /*116350*/  FSEL R4, RZ, 3.37028055040000000000e+12, P0 ;  /* 0x54442d18ff047808 */ /* 0x000fe40000000000 */
[----:B------:R-:W-:-:S07]  /*116360*/  FSEL R5, RZ, 2.1426990032196044922, P0 ;  /* 0x400921fbff057808 */ /* 0x000fce0000000000 */
.L_x_43849:
[----:B------:R-:W-:Y:S05]  /*116370*/  BSYNC.RECONVERGENT B0 ;  /* 0x0000000000007941 */ /* 0x000fea0003800200 */
.L_x_43847:
        /* <DEDUP_REMOVED lines=9> */
.L_x_43798:
[----:B------:R-:W-:Y:S05]  /*116410*/  BSYNC.RECONVERGENT B1 ;  /* 0x0000000000017941 */ /* 0x000fea0003800200 */
.L_x_43782:
        /* <DEDUP_REMOVED lines=145> */
.L_x_43856:
[----:B------:R-:W-:Y:S05]  /*116d30*/  BSYNC.RECONVERGENT B0 ;  /* 0x0000000000007941 */ /* 0x000fea0003800200 */
.L_x_43855:
        /* <DEDUP_REMOVED lines=49> */
.L_x_43860:
[----:B------:R-:W-:Y:S05]  /*117050*/  BSYNC.RECONVERGENT B4 ;  /* 0x0000000000047941 */ /* 0x000fea0003800200 */
.L_x_43859:
[----:B------:R-:W-:Y:S01]  /*117060*/  VIADD R0, R2, 0x1 ;  /* 0x0000000102007836 */ /* 0x000fe20000000000 */
[----:B------:R-:W-:Y:S06]  /*117070*/  BRA `(.L_x_43861) ;  /* 0x0000000000087947 */ /* 0x000fec0003800000 */
.L_x_43858:
[----:B------:R0:W0:Y:S02]  /*117080*/  DMUL R6, RZ, R58 ;  /* 0x0000003aff067228 */ /* 0x0000240000000000 */
[----:B0-----:R-:W-:-:S07]  /*117090*/  IMAD.MOV.U32 R0, RZ, RZ, 0x1 ;  /* 0x00000001ff007424 */ /* 0x001fce00078e00ff */
.L_x_43861:
[----:B------:R-:W-:Y:S05]  /*1170a0*/  BSYNC.RECONVERGENT B3 ;  /* 0x0000000000037941 */ /* 0x000fea0003800200 */
.L_x_43857:
        /* <DEDUP_REMOVED lines=115> */
.L_x_43863:
[----:B------:R0:W2:Y:S02]  /*1177e0*/  DMUL R6, RZ, R58 ;  /* 0x0000003aff067228 */ /* 0x0000a40000000000 */
[----:B0-2---:R-:W-:-:S07]  /*1177f0*/  IMAD.MOV.U32 R0, RZ, RZ, RZ ;  /* 0x000000ffff007224 */ /* 0x005fce00078e00ff */
.L_x_43864:
[----:B------:R-:W-:Y:S05]  /*117800*/  BSYNC.RECONVERGENT B3 ;  /* 0x0000000000037941 */ /* 0x000fea0003800200 */
.L_x_43862:
        /* <DEDUP_REMOVED lines=73> */
.L_x_43854:
        /* <DEDUP_REMOVED lines=125> */
.L_x_43867:
[----:B------:R-:W-:Y:S05]  /*118470*/  BSYNC.RECONVERGENT B0 ;  /* 0x0000000000007941 */ /* 0x000fea0003800200 */
.L_x_43866:
        /* <DEDUP_REMOVED lines=61> */
.L_x_43871:
[----:B------:R-:W-:Y:S05]  /*118850*/  BSYNC.RECONVERGENT B4 ;  /* 0x0000000000047941 */ /* 0x000fea0003800200 */
.L_x_43870:
[----:B------:R-:W-:Y:S01]  /*118860*/  VIADD R0, R2, 0x1 ;  /* 0x0000000102007836 */ /* 0x000fe20000000000 */
[----:B------:R-:W-:Y:S06]  /*118870*/  BRA `(.L_x_43872) ;  /* 0x0000000000087947 */ /* 0x000fec0003800000 */
.L_x_43869:
[----:B------:R0:W0:Y:S02]  /*118880*/  DMUL R6, RZ, R58 ;  /* 0x0000003aff067228 */ /* 0x0000240000000000 */
[----:B0-----:R-:W-:-:S07]  /*118890*/  IMAD.MOV.U32 R0, RZ, RZ, 0x1 ;  /* 0x00000001ff007424 */ /* 0x001fce00078e00ff */
.L_x_43872:
[----:B------:R-:W-:Y:S05]  /*1188a0*/  BSYNC.RECONVERGENT B3 ;  /* 0x0000000000037941 */ /* 0x000fea0003800200 */
.L_x_43868:
        /* <DEDUP_REMOVED lines=125> */
.L_x_43874:
[----:B------:R0:W2:Y:S02]  /*119080*/  DMUL R6, RZ, R58 ;  /* 0x0000003aff067228 */ /* 0x0000a40000000000 */
[----:B0-2---:R-:W-:-:S07]  /*119090*/  IMAD.MOV.U32 R0, RZ, RZ, RZ ;  /* 0x000000ffff007224 */ /* 0x005fce00078e00ff */
.L_x_43875:
[----:B------:R-:W-:Y:S05]  /*1190a0*/  BSYNC.RECONVERGENT B3 ;  /* 0x0000000000037941 */ /* 0x000fea0003800200 */
.L_x_43873:
        /* <DEDUP_REMOVED lines=84> */
.L_x_43853:
        /* <DEDUP_REMOVED lines=10> */
.L_x_43876:
[----:B------:R-:W0:Y:S02]  /*119690*/  DADD R56, R58, -R58 ;  /* 0x000000003a387229 */ /* 0x000e24000000083a */
[----:B0-----:R-:W-:Y:S02]  /*1196a0*/  IMAD.MOV.U32 R58, RZ, RZ, R56 ;  /* 0x000000ffff3a7224 */ /* 0x001fe400078e0038 */
[----:B------:R-:W-:Y:S01]  /*1196b0*/  IMAD.MOV.U32 R59, RZ, RZ, R57 ;  /* 0x000000ffff3b7224 */ /* 0x000fe200078e0039 */
[----:B------:R-:W-:Y:S06]  /*1196c0*/  BRA `(.L_x_43865) ;  /* 0x0000001400887947 */ /* 0x000fec0003800000 */
.L_x_43852:
        /* <DEDUP_REMOVED lines=49> */
.L_x_43880:
[----:B------:R-:W-:Y:S05]  /*1199e0*/  BSYNC.RECONVERGENT B4 ;  /* 0x0000000000047941 */ /* 0x000fea0003800200 */
.L_x_43879:
[----:B------:R-:W-:Y:S01]  /*1199f0*/  VIADD R0, R2, 0x1 ;  /* 0x0000000102007836 */ /* 0x000fe20000000000 */
[----:B------:R-:W-:Y:S06]  /*119a00*/  BRA `(.L_x_43881) ;  /* 0x0000000000087947 */ /* 0x000fec0003800000 */
.L_x_43878:
[----:B------:R0:W0:Y:S02]  /*119a10*/  DMUL R6, RZ, R58 ;  /* 0x0000003aff067228 */ /* 0x0000240000000000 */
[----:B0-----:R-:W-:-:S07]  /*119a20*/  IMAD.MOV.U32 R0, RZ, RZ, 0x1 ;  /* 0x00000001ff007424 */ /* 0x001fce00078e00ff */
.L_x_43881:
[----:B------:R-:W-:Y:S05]  /*119a30*/  BSYNC.RECONVERGENT B3 ;  /* 0x0000000000037941 */ /* 0x000fea0003800200 */
.L_x_43877:
        /* <DEDUP_REMOVED lines=115> */
.L_x_43883:
[----:B------:R0:W2:Y:S02]  /*11a170*/  DMUL R6, RZ, R58 ;  /* 0x0000003aff067228 */ /* 0x0000a40000000000 */
[----:B0-2---:R-:W-:-:S07]  /*11a180*/  IMAD.MOV.U32 R0, RZ, RZ, RZ ;  /* 0x000000ffff007224 */ /* 0x005fce00078e00ff */
.L_x_43884:
[----:B------:R-:W-:Y:S05]  /*11a190*/  BSYNC.RECONVERGENT B3 ;  /* 0x0000000000037941 */ /* 0x000fea0003800200 */
.L_x_43882:
        /* <DEDUP_REMOVED lines=64> */
.L_x_43851:
        /* <DEDUP_REMOVED lines=117> */
.L_x_43865:
[----:B------:R-:W-:Y:S05]  /*11acf0*/  BSYNC.RECONVERGENT B2 ;  /* 0x0000000000027941 */ /* 0x000fea0003800200 */
.L_x_43850:
        /* <DEDUP_REMOVED lines=283> */
.L_x_43892:
        /* <DEDUP_REMOVED lines=53> */
.L_x_43895:
[----:B------:R-:W-:Y:S05]  /*11c200*/  BSYNC.RECONVERGENT B3 ;  /* 0x0000000000037941 */ /* 0x000fea0003800200 */
.L_x_43894:
        /* <DEDUP_REMOVED lines=77> */
.L_x_43893:
[----:B------:R-:W-:Y:S05]  /*11c6e0*/  BSYNC.RECONVERGENT B2 ;  /* 0x0000000000027941 */ /* 0x000fea0003800200 */
.L_x_43891:
        /* <DEDUP_REMOVED lines=54> */
.L_x_43897:
[----:B------:R-:W-:Y:S05]  /*11ca50*/  BSYNC.RECONVERGENT B2 ;  /* 0x0000000000027941 */ /* 0x000fea0003800200 */
.L_x_43896:
        /* <DEDUP_REMOVED lines=176> */
.L_x_43899:
[----:B------:R-:W-:Y:S02]  /*11d560*/  FSEL R2, RZ, 3.37028055040000000000e+12, P0 ;  /* 0x54442d18ff027808 */ /* 0x000fe40000000000 */
[----:B------:R-:W-:-:S07]  /*11d570*/  FSEL R3, RZ, 2.1426990032196044922, P0 ;  /* 0x400921fbff037808 */ /* 0x000fce0000000000 */
.L_x_43900:
[----:B------:R-:W-:Y:S05]  /*11d580*/  BSYNC.RECONVERGENT B0 ;  /* 0x0000000000007941 */ /* 0x000fea0003800200 */
.L_x_43898:
        /* <DEDUP_REMOVED lines=14> */
.L_x_43890:
        /* <DEDUP_REMOVED lines=250> */
.L_x_43904:
[----:B------:R-:W-:Y:S05]  /*11e610*/  BSYNC.RECONVERGENT B0 ;  /* 0x0000000000007941 */ /* 0x000fea0003800200 */
.L_x_43903:
        /* <DEDUP_REMOVED lines=8> */
.L_x_43906:
[----:B------:R-:W-:Y:S05]  /*11e6a0*/  BSYNC.RECONVERGENT B2 ;  /* 0x0000000000027941 */ /* 0x000fea0003800200 */
.L_x_43905:
        /* <DEDUP_REMOVED lines=176> */
.L_x_43908:
[----:B------:R-:W-:Y:S02]  /*11f1b0*/  FSEL R4, RZ, 3.37028055040000000000e+12, P0 ;  /* 0x54442d18ff047808 */ /* 0x000fe40000000000 */
[----:B------:R-:W-:-:S07]  /*11f1c0*/  FSEL R5, RZ, 2.1426990032196044922, P0 ;  /* 0x400921fbff057808 */ /* 0x000fce0000000000 */
.L_x_43909:
[----:B------:R-:W-:Y:S05]  /*11f1d0*/  BSYNC.RECONVERGENT B0 ;  /* 0x0000000000007941 */ /* 0x000fea0003800200 */
.L_x_43907:
        /* <DEDUP_REMOVED lines=14> */
.L_x_43902:
        /* <DEDUP_REMOVED lines=103> */
.L_x_43911:
        /* <DEDUP_REMOVED lines=132> */
.L_x_43910:
        /* <DEDUP_REMOVED lines=256> */
.L_x_43913:
        /* <DEDUP_REMOVED lines=53> */
.L_x_43916:
[----:B------:R-:W-:Y:S05]  /*1214c0*/  BSYNC.RECONVERGENT B3 ;  /* 0x0000000000037941 */ /* 0x000fea0003800200 */
.L_x_43915:
        /* <DEDUP_REMOVED lines=77> */
.L_x_43914:
[----:B------:R-:W-:Y:S05]  /*1219a0*/  BSYNC.RECONVERGENT B2 ;  /* 0x0000000000027941 */ /* 0x000fea0003800200 */
.L_x_43912:
        /* <DEDUP_REMOVED lines=54> */
.L_x_43918:
[----:B------:R-:W-:Y:S05]  /*121d10*/  BSYNC.RECONVERGENT B2 ;  /* 0x0000000000027941 */ /* 0x000fea0003800200 */
.L_x_43917:
        /* <DEDUP_REMOVED lines=176> */
.L_x_43920:
[----:B------:R-:W-:Y:S02]  /*122820*/  FSEL R4, RZ, 3.37028055040000000000e+12, P0 ;  /* 0x54442d18ff047808 */ /* 0x000fe40000000000 */
[----:B------:R-:W-:-:S07]  /*122830*/  FSEL R5, RZ, 2.1426990032196044922, P0 ;  /* 0x400921fbff057808 */ /* 0x000fce0000000000 */
.L_x_43921:
[----:B------:R-:W-:Y:S05]  /*122840*/  BSYNC.RECONVERGENT B0 ;  /* 0x0000000000007941 */ /* 0x000fea0003800200 */
.L_x_43919:
        /* <DEDUP_REMOVED lines=14> */
.L_x_43889:
        /* <DEDUP_REMOVED lines=324> */
.L_x_43923:
[----:B------:R-:W-:Y:S05]  /*123d70*/  BSYNC.RECONVERGENT B0 ;  /* 0x0000000000007941 */ /* 0x000fea0003800200 */
.L_x_43922:
        /* <DEDUP_REMOVED lines=8> */
.L_x_43925:
[----:B------:R-:W-:Y:S05]  /*123e00*/  BSYNC.RECONVERGENT B2 ;  /* 0x0000000000027941 */ /* 0x000fea0003800200 */
.L_x_43924:
        /* <DEDUP_REMOVED lines=176> */
.L_x_43927:
[----:B------:R-:W-:Y:S02]  /*124910*/  FSEL R4, RZ, 3.37028055040000000000e+12, P0 ;  /* 0x54442d18ff047808 */ /* 0x000fe40000000000 */
[----:B------:R-:W-:-:S07]  /*124920*/  FSEL R5, RZ, 2.1426990032196044922, P0 ;  /* 0x400921fbff057808 */ /* 0x000fce0000000000 */
.L_x_43928:
[----:B------:R-:W-:Y:S05]  /*124930*/  BSYNC.RECONVERGENT B0 ;  /* 0x0000000000007941 */ /* 0x000fea0003800200 */
.L_x_43926:
        /* <DEDUP_REMOVED lines=10> */
.L_x_43888:
        /* <DEDUP_REMOVED lines=205> */
.L_x_43931:
        /* <DEDUP_REMOVED lines=53> */
.L_x_43934:
[----:B------:R-:W-:Y:S05]  /*125a00*/  BSYNC.RECONVERGENT B3 ;  /* 0x0000000000037941 */ /* 0x000fea0003800200 */
.L_x_43933:
        /* <DEDUP_REMOVED lines=77> */
.L_x_43932:
[----:B------:R-:W-:Y:S05]  /*125ee0*/  BSYNC.RECONVERGENT B2 ;  /* 0x0000000000027941 */ /* 0x000fea0003800200 */
.L_x_43930:
        /* <DEDUP_REMOVED lines=189> */
.L_x_43929:
        /* <DEDUP_REMOVED lines=193> */
.L_x_43887:
        /* <DEDUP_REMOVED lines=53> */
.L_x_43936:
[----:B------:R-:W-:Y:S05]  /*127a20*/  BSYNC.RECONVERGENT B2 ;  /* 0x0000000000027941 */ /* 0x000fea0003800200 */
.L_x_43935:
        /* <DEDUP_REMOVED lines=51> */
.L_x_43938:
[----:B------:R-:W-:Y:S05]  /*127d60*/  BSYNC.RECONVERGENT B2 ;  /* 0x0000000000027941 */ /* 0x000fea0003800200 */
.L_x_43937:
        /* <DEDUP_REMOVED lines=333> */
.L_x_43940:
[----:B------:R-:W-:Y:S05]  /*129240*/  BSYNC.RECONVERGENT B0 ;  /* 0x0000000000007941 */ /* 0x000fea0003800200 */
.L_x_43939:
        /* <DEDUP_REMOVED lines=9> */
.L_x_43942:
[----:B------:R-:W-:Y:S05]  /*1292e0*/  BSYNC.RECONVERGENT B2 ;  /* 0x0000000000027941 */ /* 0x000fea0003800200 */
.L_x_43941:
        /* <DEDUP_REMOVED lines=176> */
.L_x_43944:
[----:B------:R-:W-:Y:S02]  /*129df0*/  FSEL R4, RZ, 3.37028055040000000000e+12, P0 ;  /* 0x54442d18ff047808 */ /* 0x000fe40000000000 */
[----:B------:R-:W-:-:S07]  /*129e00*/  FSEL R5, RZ, 2.1426990032196044922, P0 ;  /* 0x400921fbff057808 */ /* 0x000fce0000000000 */
.L_x_43945:
[----:B------:R-:W-:Y:S05]  /*129e10*/  BSYNC.RECONVERGENT B0 ;  /* 0x0000000000007941 */ /* 0x000fea0003800200 */
.L_x_43943:
        /* <DEDUP_REMOVED lines=14> */
.L_x_43886:
        /* <DEDUP_REMOVED lines=296> */
.L_x_43947:
[----:B------:R-:W-:Y:S05]  /*12b180*/  BSYNC.RECONVERGENT B0 ;  /* 0x0000000000007941 */ /* 0x000fea0003800200 */
.L_x_43946:
[----:B------:R-:W-:Y:S04]  /*12b190*/  BSSY.RECONVERGENT B2, `(.L_x_43948) ;  /* 0x0000007000027945 */ /* 0x000fe80003800200 */
[----:B------:R-:W-:Y:S05]  /*12b1a0*/  @P4 BRA P5, `(.L_x_43949) ;  /* 0x0000000000144947 */ /* 0x000fea0002800000 */
[----:B------:R-:W-:Y:S01]  /*12b1b0*/  IMAD.MOV.U32 R0, RZ, RZ, R4 ;  /* 0x000000ffff007224 */ /* 0x000fe200078e0004 */
[----:B------:R-:W-:Y:S01]  /*12b1c0*/  MOV R4, 0x12b200 ;  /* 0x0012b20000047802 */ /* 0x000fe20000000f00 */
[----:B------:R-:W-:Y:S02]  /*12b1d0*/  IMAD.MOV.U32 R2, RZ, RZ, R10 ;  /* 0x000000ffff027224 */ /* 0x000fe400078e000a */
[----:B------:R-:W-:-:S07]  /*12b1e0*/  IMAD.MOV.U32 R3, RZ, RZ, R11 ;  /* 0x000000ffff037224 */ /* 0x000fce00078e000b */
[----:B01234-:R-:W-:Y:S05]  /*12b1f0*/  CALL.REL.NOINC `($__internal_77_$__cuda_sm20_div_rn_f64_full) ;  /* 0x00000308004c7944 */ /* 0x01ffea0003c00000 */
.L_x_43949:
[----:B------:R-:W-:Y:S05]  /*12b200*/  BSYNC.RECONVERGENT B2 ;  /* 0x0000000000027941 */ /* 0x000fea0003800200 */
.L_x_43948:
        /* <DEDUP_REMOVED lines=176> */
.L_x_43951:
[----:B------:R-:W-:Y:S02]  /*12bd10*/  FSEL R4, RZ, 3.37028055040000000000e+12, P0 ;  /* 0x54442d18ff047808 */ /* 0x000fe40000000000 */
[----:B------:R-:W-:-:S07]  /*12bd20*/  FSEL R5, RZ, 2.1426990032196044922, P0 ;  /* 0x400921fbff057808 */ /* 0x000fce0000000000 */
.L_x_43952:
[----:B------:R-:W-:Y:S05]  /*12bd30*/  BSYNC.RECONVERGENT B0 ;  /* 0x0000000000007941 */ /* 0x000fea0003800200 */
.L_x_43950:
        /* <DEDUP_REMOVED lines=9> */
.L_x_43901:
[----:B------:R-:W-:Y:S05]  /*12bdd0*/  BSYNC.RECONVERGENT B1 ;  /* 0x0000000000017941 */ /* 0x000fea0003800200 */
.L_x_43885:
        /* <DEDUP_REMOVED lines=145> */
.L_x_43959:
[----:B------:R-:W-:Y:S05]  /*12c6f0*/  BSYNC.RECONVERGENT B0 ;  /* 0x0000000000007941 */ /* 0x000fea0003800200 */
.L_x_43958:
        /* <DEDUP_REMOVED lines=49> */
.L_x_43963:
[----:B------:R-:W-:Y:S05]  /*12ca10*/  BSYNC.RECONVERGENT B4 ;  /* 0x0000000000047941 */ /* 0x000fea0003800200 */
.L_x_43962:
[----:B------:R-:W-:Y:S01]  /*12ca20*/  VIADD R0, R2, 0x1 ;  /* 0x0000000102007836 */ /* 0x000fe20000000000 */
[----:B------:R-:W-:Y:S06]  /*12ca30*/  BRA `(.L_x_43964) ;  /* 0x0000000000087947 */ /* 0x000fec0003800000 */
.L_x_43961:
[----:B------:R0:W0:Y:S02]  /*12ca40*/  DMUL R6, RZ, R62 ;  /* 0x0000003eff067228 */ /* 0x0000240000000000 */
[----:B0-----:R-:W-:-:S07]  /*12ca50*/  IMAD.MOV.U32 R0, RZ, RZ, 0x1 ;  /* 0x00000001ff007424 */ /* 0x001fce00078e00ff */
.L_x_43964:
[----:B------:R-:W-:Y:S05]  /*12ca60*/  BSYNC.RECONVERGENT B3 ;  /* 0x0000000000037941 */ /* 0x000fea0003800200 */
.L_x_43960:
        /* <DEDUP_REMOVED lines=115> */
.L_x_43966:
[----:B------:R0:W2:Y:S02]  /*12d1a0*/  DMUL R6, RZ, R62 ;  /* 0x0000003eff067228 */ /* 0x0000a40000000000 */
[----:B0-2---:R-:W-:-:S07]  /*12d1b0*/  IMAD.MOV.U32 R0, RZ, RZ, RZ ;  /* 0x000000ffff007224 */ /* 0x005fce00078e00ff */
.L_x_43967:
[----:B------:R-:W-:Y:S05]  /*12d1c0*/  BSYNC.RECONVERGENT B3 ;  /* 0x0000000000037941 */ /* 0x000fea0003800200 */
.L_x_43965:
        /* <DEDUP_REMOVED lines=73> */
.L_x_43957:
        /* <DEDUP_REMOVED lines=125> */
.L_x_43970:
[----:B------:R-:W-:Y:S05]  /*12de30*/  BSYNC.RECONVERGENT B0 ;  /* 0x0000000000007941 */ /* 0x000fea0003800200 */
.L_x_43969:
        /* <DEDUP_REMOVED lines=61> */
.L_x_43974:
[----:B------:R-:W-:Y:S05]  /*12e210*/  BSYNC.RECONVERGENT B4 ;  /* 0x0000000000047941 */ /* 0x000fea0003800200 */
.L_x_43973:
[----:B------:R-:W-:Y:S01]  /*12e220*/  VIADD R0, R2, 0x1 ;  /* 0x0000000102007836 */ /* 0x000fe20000000000 */
[----:B------:R-:W-:Y:S06]  /*12e230*/  BRA `(.L_x_43975) ;  /* 0x0000000000087947 */ /* 0x000fec0003800000 */
.L_x_43972:
[----:B------:R0:W0:Y:S02]  /*12e240*/  DMUL R6, RZ, R62 ;  /* 0x0000003eff067228 */ /* 0x0000240000000000 */
[----:B0-----:R-:W-:-:S07]  /*12e250*/  IMAD.MOV.U32 R0, RZ, RZ, 0x1 ;  /* 0x00000001ff007424 */ /* 0x001fce00078e00ff */
.L_x_43975:
[----:B------:R-:W-:Y:S05]  /*12e260*/  BSYNC.RECONVERGENT B3 ;  /* 0x0000000000037941 */ /* 0x000fea0003800200 */
.L_x_43971:
        /* <DEDUP_REMOVED lines=125> */
.L_x_43977:
[----:B------:R0:W2:Y:S02]  /*12ea40*/  DMUL R6, RZ, R62 ;  /* 0x0000003eff067228 */ /* 0x0000a40000000000 */
[----:B0-2---:R-:W-:-:S07]  /*12ea50*/  IMAD.MOV.U32 R0, RZ, RZ, RZ ;  /* 0x000000ffff007224 */ /* 0x005fce00078e00ff */
.L_x_43978:
[----:B------:R-:W-:Y:S05]  /*12ea60*/  BSYNC.RECONVERGENT B3 ;  /* 0x0000000000037941 */ /* 0x000fea0003800200 */
.L_x_43976:
        /* <DEDUP_REMOVED lines=84> */
.L_x_43956:
        /* <DEDUP_REMOVED lines=10> */
.L_x_43979:
[----:B------:R-:W0:Y:S02]  /*12f050*/  DADD R60, R62, -R62 ;  /* 0x000000003e3c7229 */ /* 0x000e24000000083e */
[----:B0-----:R-:W-:Y:S02]  /*12f060*/  IMAD.MOV.U32 R62, RZ, RZ, R60 ;  /* 0x000000ffff3e7224 */ /* 0x001fe400078e003c */
[----:B------:R-:W-:Y:S01]  /*12f070*/  IMAD.MOV.U32 R63, RZ, RZ, R61 ;  /* 0x000000ffff3f7224 */ /* 0x000fe200078e003d */
[----:B------:R-:W-:Y:S06]  /*12f080*/  BRA `(.L_x_43968) ;  /* 0x0000001400887947 */ /* 0x000fec0003800000 */
.L_x_43955:
        /* <DEDUP_REMOVED lines=49> */
.L_x_43983:
[----:B------:R-:W-:Y:S05]  /*12f3a0*/  BSYNC.RECONVERGENT B4 ;  /* 0x0000000000047941 */ /* 0x000fea0003800200 */
.L_x_43982:
[----:B------:R-:W-:Y:S01]  /*12f3b0*/  VIADD R0, R2, 0x1 ;  /* 0x0000000102007836 */ /* 0x000fe20000000000 */
[----:B------:R-:W-:Y:S06]  /*12f3c0*/  BRA `(.L_x_43984) ;  /* 0x0000000000087947 */ /* 0x000fec0003800000 */
.L_x_43981:
[----:B------:R0:W0:Y:S02]  /*12f3d0*/  DMUL R6, RZ, R62 ;  /* 0x0000003eff067228 */ /* 0x0000240000000000 */
[----:B0-----:R-:W-:-:S07]  /*12f3e0*/  IMAD.MOV.U32 R0, RZ, RZ, 0x1 ;  /* 0x00000001ff007424 */ /* 0x001fce00078e00ff */
.L_x_43984:
[----:B------:R-:W-:Y:S05]  /*12f3f0*/  BSYNC.RECONVERGENT B3 ;  /* 0x0000000000037941 */ /* 0x000fea0003800200 */
.L_x_43980:
        /* <DEDUP_REMOVED lines=115> */
.L_x_43986:
[----:B------:R0:W2:Y:S02]  /*12fb30*/  DMUL R6, RZ, R62 ;  /* 0x0000003eff067228 */ /* 0x0000a40000000000 */
[----:B0-2---:R-:W-:-:S07]  /*12fb40*/  IMAD.MOV.U32 R0, RZ, RZ, RZ ;  /* 0x000000ffff007224 */ /* 0x005fce00078e00ff */
.L_x_43987:
[----:B------:R-:W-:Y:S05]  /*12fb50*/  BSYNC.RECONVERGENT B3 ;  /* 0x0000000000037941 */ /* 0x000fea0003800200 */
.L_x_43985:
        /* <DEDUP_REMOVED lines=64> */
.L_x_43954:
        /* <DEDUP_REMOVED lines=117> */
.L_x_43968:
[----:B------:R-:W-:Y:S05]  /*1306b0*/  BSYNC.RECONVERGENT B2 ;  /* 0x0000000000027941 */ /* 0x000fea0003800200 */
.L_x_43953:
        /* <DEDUP_REMOVED lines=283> */
.L_x_43995:
        /* <DEDUP_REMOVED lines=53> */
.L_x_43998:
[----:B------:R-:W-:Y:S05]  /*131bc0*/  BSYNC.RECONVERGENT B3 ;  /* 0x0000000000037941 */ /* 0x000fea0003800200 */
.L_x_43997:
        /* <DEDUP_REMOVED lines=77> */
.L_x_43996:
[----:B------:R-:W-:Y:S05]  /*1320a0*/  BSYNC.RECONVERGENT B2 ;  /* 0x0000000000027941 */ /* 0x000fea0003800200 */
.L_x_43994:
        /* <DEDUP_REMOVED lines=54> */
.L_x_44000:
[----:B------:R-:W-:Y:S05]  /*132410*/  BSYNC.RECONVERGENT B2 ;  /* 0x0000000000027941 */ /* 0x000fea0003800200 */
.L_x_43999:
        /* <DEDUP_REMOVED lines=176> */
.L_x_44002:
[----:B------:R-:W-:Y:S02]  /*132f20*/  FSEL R2, RZ, 3.37028055040000000000e+12, P0 ;  /* 0x54442d18ff027808 */ /* 0x000fe40000000000 */
[----:B------:R-:W-:-:S07]  /*132f30*/  FSEL R3, RZ, 2.1426990032196044922, P0 ;  /* 0x400921fbff037808 */ /* 0x000fce0000000000 */
.L_x_44003:
[----:B------:R-:W-:Y:S05]  /*132f40*/  BSYNC.RECONVERGENT B0 ;  /* 0x0000000000007941 */ /* 0x000fea0003800200 */
.L_x_44001:
        /* <DEDUP_REMOVED lines=14> */
.L_x_43993:
        /* <DEDUP_REMOVED lines=250> */
.L_x_44007:
[----:B------:R-:W-:Y:S05]  /*133fd0*/  BSYNC.RECONVERGENT B0 ;  /* 0x0000000000007941 */ /* 0x000fea0003800200 */
.L_x_44006:
        /* <DEDUP_REMOVED lines=8> */
.L_x_44009:
[----:B------:R-:W-:Y:S05]  /*134060*/  BSYNC.RECONVERGENT B2 ;  /* 0x0000000000027941 */ /* 0x000fea0003800200 */
.L_x_44008:
        /* <DEDUP_REMOVED lines=176> */
.L_x_44011:
[----:B------:R-:W-:Y:S02]  /*134b70*/  FSEL R4, RZ, 3.37028055040000000000e+12, P0 ;  /* 0x54442d18ff047808 */ /* 0x000fe40000000000 */
[----:B------:R-:W-:-:S07]  /*134b80*/  FSEL R5, RZ, 2.1426990032196044922, P0 ;  /* 0x400921fbff057808 */ /* 0x000fce0000000000 */
.L_x_44012:
[----:B------:R-:W-:Y:S05]  /*134b90*/  BSYNC.RECONVERGENT B0 ;  /* 0x0000000000007941 */ /* 0x000fea0003800200 */
.L_x_44010:
        /* <DEDUP_REMOVED lines=14> */
.L_x_44005:
        /* <DEDUP_REMOVED lines=103> */
.L_x_44014:
        /* <DEDUP_REMOVED lines=132> */
.L_x_44013:
        /* <DEDUP_REMOVED lines=256> */
.L_x_44016:
        /* <DEDUP_REMOVED lines=53> */
.L_x_44019:
[----:B------:R-:W-:Y:S05]  /*136e80*/  BSYNC.RECONVERGENT B3 ;  /* 0x0000000000037941 */ /* 0x000fea0003800200 */
.L_x_44018:
        /* <DEDUP_REMOVED lines=77> */
.L_x_44017:
[----:B------:R-:W-:Y:S05]  /*137360*/  BSYNC.RECONVERGENT B2 ;  /* 0x0000000000027941 */ /* 0x000fea0003800200 */
.L_x_44015:
        /* <DEDUP_REMOVED lines=54> */
.L_x_44021:
[----:B------:R-:W-:Y:S05]  /*1376d0*/  BSYNC.RECONVERGENT B2 ;  /* 0x0000000000027941 */ /* 0x000fea0003800200 */
.L_x_44020:
        /* <DEDUP_REMOVED lines=176> */
.L_x_44023:
[----:B------:R-:W-:Y:S02]  /*1381e0*/  FSEL R4, RZ, 3.37028055040000000000e+12, P0 ;  /* 0x54442d18ff047808 */ /* 0x000fe40000000000 */
[----:B------:R-:W-:-:S07]  /*1381f0*/  FSEL R5, RZ, 2.1426990032196044922, P0 ;  /* 0x400921fbff057808 */ /* 0x000fce0000000000 */
.L_x_44024:
[----:B------:R-:W-:Y:S05]  /*138200*/  BSYNC.RECONVERGENT B0 ;  /* 0x0000000000007941 */ /* 0x000fea0003800200 */
.L_x_44022:
        /* <DEDUP_REMOVED lines=14> */
.L_x_43992:
        /* <DEDUP_REMOVED lines=325> */
.L_x_44026:
[----:B------:R-:W-:Y:S05]  /*139740*/  BSYNC.RECONVERGENT B0 ;  /* 0x0000000000007941 */ /* 0x000fea0003800200 */
.L_x_44025:
        /* <DEDUP_REMOVED lines=8> */
.L_x_44028:
[----:B------:R-:W-:Y:S05]  /*1397d0*/  BSYNC.RECONVERGENT B2 ;  /* 0x0000000000027941 */ /* 0x000fea0003800200 */
.L_x_44027:
        /* <DEDUP_REMOVED lines=176> */
.L_x_44030:
[----:B------:R-:W-:Y:S02]  /*13a2e0*/  FSEL R4, RZ, 3.37028055040000000000e+12, P0 ;  /* 0x54442d18ff047808 */ /* 0x000fe40000000000 */
[----:B------:R-:W-:-:S07]  /*13a2f0*/  FSEL R5, RZ, 2.1426990032196044922, P0 ;  /* 0x400921fbff057808 */ /* 0x000fce0000000000 */
.L_x_44031:
[----:B------:R-:W-:Y:S05]  /*13a300*/  BSYNC.RECONVERGENT B0 ;  /* 0x0000000000007941 */ /* 0x000fea0003800200 */
.L_x_44029:
        /* <DEDUP_REMOVED lines=10> */
.L_x_43991:
        /* <DEDUP_REMOVED lines=205> */
.L_x_44034:
        /* <DEDUP_REMOVED lines=53> */
.L_x_44037:
[----:B------:R-:W-:Y:S05]  /*13b3d0*/  BSYNC.RECONVERGENT B3 ;  /* 0x0000000000037941 */ /* 0x000fea0003800200 */
.L_x_44036:
        /* <DEDUP_REMOVED lines=77> */
.L_x_44035:
[----:B------:R-:W-:Y:S05]  /*13b8b0*/  BSYNC.RECONVERGENT B2 ;  /* 0x0000000000027941 */ /* 0x000fea0003800200 */
.L_x_44033:
        /* <DEDUP_REMOVED lines=189> */
.L_x_44032:
        /* <DEDUP_REMOVED lines=193> */
.L_x_43990:
        /* <DEDUP_REMOVED lines=53> */
.L_x_44039:
[----:B------:R-:W-:Y:S05]  /*13d3f0*/  BSYNC.RECONVERGENT B2 ;  /* 0x0000000000027941 */ /* 0x000fea0003800200 */
.L_x_44038:
        /* <DEDUP_REMOVED lines=51> */
.L_x_44041:
[----:B------:R-:W-:Y:S05]  /*13d730*/  BSYNC.RECONVERGENT B2 ;  /* 0x0000000000027941 */ /* 0x000fea0003800200 */
.L_x_44040:
        /* <DEDUP_REMOVED lines=334> */
.L_x_44043:
[----:B------:R-:W-:Y:S05]  /*13ec20*/  BSYNC.RECONVERGENT B0 ;  /* 0x0000000000007941 */ /* 0x000fea0003800200 */
.L_x_44042:
        /* <DEDUP_REMOVED lines=9> */
.L_x_44045:
[----:B------:R-:W-:Y:S05]  /*13ecc0*/  BSYNC.RECONVERGENT B2 ;  /* 0x0000000000027941 */ /* 0x000fea0003800200 */
.L_x_44044:
        /* <DEDUP_REMOVED lines=176> */
.L_x_44047:
[----:B------:R-:W-:Y:S02]  /*13f7d0*/  FSEL R4, RZ, 3.37028055040000000000e+12, P0 ;  /* 0x54442d18ff047808 */ /* 0x000fe40000000000 */
[----:B------:R-:W-:-:S07]  /*13f7e0*/  FSEL R5, RZ, 2.1426990032196044922, P0 ;  /* 0x400921fbff057808 */ /* 0x000fce0000000000 */
.L_x_44048:
[----:B------:R-:W-:Y:S05]  /*13f7f0*/  BSYNC.RECONVERGENT B0 ;  /* 0x0000000000007941 */ /* 0x000fea0003800200 */
.L_x_44046:
        /* <DEDUP_REMOVED lines=14> */
.L_x_43989:
        /* <DEDUP_REMOVED lines=296> */
.L_x_44050:
[----:B------:R-:W-:Y:S05]  /*140b60*/  BSYNC.RECONVERGENT B0 ;  /* 0x0000000000007941 */ /* 0x000fea0003800200 */
.L_x_44049:
[----:B------:R-:W-:Y:S04]  /*140b70*/  BSSY.RECONVERGENT B2, `(.L_x_44051) ;  /* 0x0000007000027945 */ /* 0x000fe80003800200 */
[----:B------:R-:W-:Y:S05]  /*140b80*/  @P4 BRA P5, `(.L_x_44052) ;  /* 0x0000000000144947 */ /* 0x000fea0002800000 */
[----:B------:R-:W-:Y:S01]  /*140b90*/  IMAD.MOV.U32 R0, RZ, RZ, R4 ;  /* 0x000000ffff007224 */ /* 0x000fe200078e0004 */
[----:B------:R-:W-:Y:S01]  /*140ba0*/  MOV R4, 0x140be0 ;  /* 0x00140be000047802 */ /* 0x000fe20000000f00 */
[----:B------:R-:W-:Y:S02]  /*140bb0*/  IMAD.MOV.U32 R2, RZ, RZ, R10 ;  /* 0x000000ffff027224 */ /* 0x000fe400078e000a */
[----:B------:R-:W-:-:S07]  /*140bc0*/  IMAD.MOV.U32 R3, RZ, RZ, R11 ;  /* 0x000000ffff037224 */ /* 0x000fce00078e000b */
[----:B01234-:R-:W-:Y:S05]  /*140bd0*/  CALL.REL.NOINC `($__internal_77_$__cuda_sm20_div_rn_f64_full) ;  /* 0x000001ac00d47944 */ /* 0x01ffea0003c00000 */
.L_x_44052:
[----:B------:R-:W-:Y:S05]  /*140be0*/  BSYNC.RECONVERGENT B2 ;  /* 0x0000000000027941 */ /* 0x000fea0003800200 */
.L_x_44051:
        /* <DEDUP_REMOVED lines=176> */
.L_x_44054:
[----:B------:R-:W-:Y:S02]  /*1416f0*/  FSEL R4, RZ, 3.37028055040000000000e+12, P0 ;  /* 0x54442d18ff047808 */ /* 0x000fe40000000000 */
[----:B------:R-:W-:-:S07]  /*141700*/  FSEL R5, RZ, 2.1426990032196044922, P0 ;  /* 0x400921fbff057808 */ /* 0x000fce0000000000 */
.L_x_44055:
[----:B------:R-:W-:Y:S05]  /*141710*/  BSYNC.RECONVERGENT B0 ;  /* 0x0000000000007941 */ /* 0x000fea0003800200 */
.L_x_44053:
        /* <DEDUP_REMOVED lines=9> */
.L_x_44004:
[----:B------:R-:W-:Y:S05]  /*1417b0*/  BSYNC.RECONVERGENT B1 ;  /* 0x0000000000017941 */ /* 0x000fea0003800200 */
.L_x_43988:
        /* <DEDUP_REMOVED lines=145> */
.L_x_44062:
[----:B------:R-:W-:Y:S05]  /*1420d0*/  BSYNC.RECONVERGENT B0 ;  /* 0x0000000000007941 */ /* 0x000fea0003800200 */
.L_x_44061:
        /* <DEDUP_REMOVED lines=49> */
.L_x_44066:
[----:B------:R-:W-:Y:S05]  /*1423f0*/  BSYNC.RECONVERGENT B4 ;  /* 0x0000000000047941 */ /* 0x000fea0003800200 */
.L_x_44065:
[----:B------:R-:W-:Y:S01]  /*142400*/  VIADD R0, R2, 0x1 ;  /* 0x0000000102007836 */ /* 0x000fe20000000000 */
[----:B------:R-:W-:Y:S06]  /*142410*/  BRA `(.L_x_44067) ;  /* 0x0000000000087947 */ /* 0x000fec0003800000 */
.L_x_44064:
[----:B------:R0:W0:Y:S02]  /*142420*/  DMUL R6, RZ, R66 ;  /* 0x00000042ff067228 */ /* 0x0000240000000000 */
[----:B0-----:R-:W-:-:S07]  /*142430*/  IMAD.MOV.U32 R0, RZ, RZ, 0x1 ;  /* 0x00000001ff007424 */ /* 0x001fce00078e00ff */
.L_x_44067:
[----:B------:R-:W-:Y:S05]  /*142440*/  BSYNC.RECONVERGENT B3 ;  /* 0x0000000000037941 */ /* 0x000fea0003800200 */
.L_x_44063:
        /* <DEDUP_REMOVED lines=115> */
.L_x_44069:
[----:B------:R0:W2:Y:S02]  /*142b80*/  DMUL R6, RZ, R66 ;  /* 0x00000042ff067228 */ /* 0x0000a40000000000 */
[----:B0-2---:R-:W-:-:S07]  /*142b90*/  IMAD.MOV.U32 R0, RZ, RZ, RZ ;  /* 0x000000ffff007224 */ /* 0x005fce00078e00ff */
.L_x_44070:
[----:B------:R-:W-:Y:S05]  /*142ba0*/  BSYNC.RECONVERGENT B3 ;  /* 0x0000000000037941 */ /* 0x000fea0003800200 */
.L_x_44068:
        /* <DEDUP_REMOVED lines=73> */
.L_x_44060:
        /* <DEDUP_REMOVED lines=125> */
.L_x_44073:
[----:B------:R-:W-:Y:S05]  /*143810*/  BSYNC.RECONVERGENT B0 ;  /* 0x0000000000007941 */ /* 0x000fea0003800200 */
.L_x_44072:
        /* <DEDUP_REMOVED lines=61> */
.L_x_44077:
[----:B------:R-:W-:Y:S05]  /*143bf0*/  BSYNC.RECONVERGENT B4 ;  /* 0x0000000000047941 */ /* 0x000fea0003800200 */
.L_x_44076:
[----:B------:R-:W-:Y:S01]  /*143c00*/  VIADD R0, R2, 0x1 ;  /* 0x0000000102007836 */ /* 0x000fe20000000000 */
[----:B------:R-:W-:Y:S06]  /*143c10*/  BRA `(.L_x_44078) ;  /* 0x0000000000087947 */ /* 0x000fec0003800000 */
.L_x_44075:
[----:B------:R0:W0:Y:S02]  /*143c20*/  DMUL R6, RZ, R66 ;  /* 0x00000042ff067228 */ /* 0x0000240000000000 */
[----:B0-----:R-:W-:-:S07]  /*143c30*/  IMAD.MOV.U32 R0, RZ, RZ, 0x1 ;  /* 0x00000001ff007424 */ /* 0x001fce00078e00ff */
.L_x_44078:
[----:B------:R-:W-:Y:S05]  /*143c40*/  BSYNC.RECONVERGENT B3 ;  /* 0x0000000000037941 */ /* 0x000fea0003800200 */
.L_x_44074:
        /* <DEDUP_REMOVED lines=125> */
.L_x_44080:
[----:B------:R0:W2:Y:S02]  /*144420*/  DMUL R6, RZ, R66 ;  /* 0x00000042ff067228 */ /* 0x0000a40000000000 */
[----:B0-2---:R-:W-:-:S07]  /*144430*/  IMAD.MOV.U32 R0, RZ, RZ, RZ ;  /* 0x000000ffff007224 */ /* 0x005fce00078e00ff */
.L_x_44081:
[----:B------:R-:W-:Y:S05]  /*144440*/  BSYNC.RECONVERGENT B3 ;  /* 0x0000000000037941 */ /* 0x000fea0003800200 */
.L_x_44079:
        /* <DEDUP_REMOVED lines=84> */
.L_x_44059:
        /* <DEDUP_REMOVED lines=10> */
.L_x_44082:
[----:B------:R-:W0:Y:S02]  /*144a30*/  DADD R64, R66, -R66 ;  /* 0x0000000042407229 */ /* 0x000e240000000842 */
[----:B0-----:R-:W-:Y:S02]  /*144a40*/  IMAD.MOV.U32 R66, RZ, RZ, R64 ;  /* 0x000000ffff427224 */ /* 0x001fe400078e0040 */
[----:B------:R-:W-:Y:S01]  /*144a50*/  IMAD.MOV.U32 R67, RZ, RZ, R65 ;  /* 0x000000ffff437224 */ /* 0x000fe200078e0041 */
[----:B------:R-:W-:Y:S06]  /*144a60*/  BRA `(.L_x_44071) ;  /* 0x0000001400887947 */ /* 0x000fec0003800000 */
.L_x_44058:
        /* <DEDUP_REMOVED lines=49> */
.L_x_44086:
[----:B------:R-:W-:Y:S05]  /*144d80*/  BSYNC.RECONVERGENT B4 ;  /* 0x0000000000047941 */ /* 0x000fea0003800200 */
.L_x_44085:
[----:B------:R-:W-:Y:S01]  /*144d90*/  VIADD R0, R2, 0x1 ;  /* 0x0000000102007836 */ /* 0x000fe20000000000 */
[----:B------:R-:W-:Y:S06]  /*144da0*/  BRA `(.L_x_44087) ;  /* 0x0000000000087947 */ /* 0x000fec0003800000 */
.L_x_44084:
[----:B------:R0:W0:Y:S02]  /*144db0*/  DMUL R6, RZ, R66 ;  /* 0x00000042ff067228 */ /* 0x0000240000000000 */
[----:B0-----:R-:W-:-:S07]  /*144dc0*/  IMAD.MOV.U32 R0, RZ, RZ, 0x1 ;  /* 0x00000001ff007424 */ /* 0x001fce00078e00ff */
.L_x_44087:
[----:B------:R-:W-:Y:S05]  /*144dd0*/  BSYNC.RECONVERGENT B3 ;  /* 0x0000000000037941 */ /* 0x000fea0003800200 */
.L_x_44083:
        /* <DEDUP_REMOVED lines=115> */
.L_x_44089:
[----:B------:R0:W2:Y:S02]  /*145510*/  DMUL R6, RZ, R66 ;  /* 0x00000042ff067228 */ /* 0x0000a40000000000 */
[----:B0-2---:R-:W-:-:S07]  /*145520*/  IMAD.MOV.U32 R0, RZ, RZ, RZ ;  /* 0x000000ffff007224 */ /* 0x005fce00078e00ff */
.L_x_44090:
[----:B------:R-:W-:Y:S05]  /*145530*/  BSYNC.RECONVERGENT B3 ;  /* 0x0000000000037941 */ /* 0x000fea0003800200 */
.L_x_44088:
        /* <DEDUP_REMOVED lines=64> */
.L_x_44057:
        /* <DEDUP_REMOVED lines=117> */
.L_x_44071:
[----:B------:R-:W-:Y:S05]  /*146090*/  BSYNC.RECONVERGENT B2 ;  /* 0x0000000000027941 */ /* 0x000fea0003800200 */
.L_x_44056:
        /* <DEDUP_REMOVED lines=283> */
.L_x_44098:
        /* <DEDUP_REMOVED lines=53> */
.L_x_44101:
[----:B------:R-:W-:Y:S05]  /*1475a0*/  BSYNC.RECONVERGENT B3 ;  /* 0x0000000000037941 */ /* 0x000fea0003800200 */
.L_x_44100:
        /* <DEDUP_REMOVED lines=77> */
.L_x_44099:
[----:B------:R-:W-:Y:S05]  /*147a80*/  BSYNC.RECONVERGENT B2 ;  /* 0x0000000000027941 */ /* 0x000fea0003800200 */
.L_x_44097:
        /* <DEDUP_REMOVED lines=54> */
.L_x_44103:
[----:B------:R-:W-:Y:S05]  /*147df0*/  BSYNC.RECONVERGENT B2 ;  /* 0x0000000000027941 */ /* 0x000fea0003800200 */
.L_x_44102:
        /* <DEDUP_REMOVED lines=176> */
.L_x_44105:
[----:B------:R-:W-:Y:S02]  /*148900*/  FSEL R2, RZ, 3.37028055040000000000e+12, P0 ;  /* 0x54442d18ff027808 */ /* 0x000fe40000000000 */
[----:B------:R-:W-:-:S07]  /*148910*/  FSEL R3, RZ, 2.1426990032196044922, P0 ;  /* 0x400921fbff037808 */ /* 0x000fce0000000000 */
.L_x_44106:
[----:B------:R-:W-:Y:S05]  /*148920*/  BSYNC.RECONVERGENT B0 ;  /* 0x0000000000007941 */ /* 0x000fea0003800200 */
.L_x_44104:
        /* <DEDUP_REMOVED lines=14> */
.L_x_44096:
        /* <DEDUP_REMOVED lines=250> */
.L_x_44110:
[----:B------:R-:W-:Y:S05]  /*1499b0*/  BSYNC.RECONVERGENT B0 ;  /* 0x0000000000007941 */ /* 0x000fea0003800200 */
.L_x_44109:
        /* <DEDUP_REMOVED lines=8> */
.L_x_44112:
[----:B------:R-:W-:Y:S05]  /*149a40*/  BSYNC.RECONVERGENT B2 ;  /* 0x0000000000027941 */ /* 0x000fea0003800200 */
.L_x_44111:
        /* <DEDUP_REMOVED lines=176> */
.L_x_44114:
[----:B------:R-:W-:Y:S02]  /*14a550*/  FSEL R2, RZ, 3.37028055040000000000e+12, P0 ;  /* 0x54442d18ff027808 */ /* 0x000fe40000000000 */
[----:B------:R-:W-:-:S07]  /*14a560*/  FSEL R3, RZ, 2.1426990032196044922, P0 ;  /* 0x400921fbff037808 */ /* 0x000fce0000000000 */
.L_x_44115:
[----:B------:R-:W-:Y:S05]  /*14a570*/  BSYNC.RECONVERGENT B0 ;  /* 0x0000000000007941 */ /* 0x000fea0003800200 */
.L_x_44113:
        /* <DEDUP_REMOVED lines=14> */
.L_x_44108:
        /* <DEDUP_REMOVED lines=103> */
.L_x_44117:
        /* <DEDUP_REMOVED lines=132> */
.L_x_44116:
        /* <DEDUP_REMOVED lines=256> */
.L_x_44119:
        /* <DEDUP_REMOVED lines=53> */
.L_x_44122:
[----:B------:R-:W-:Y:S05]  /*14c860*/  BSYNC.RECONVERGENT B3 ;  /* 0x0000000000037941 */ /* 0x000fea0003800200 */
.L_x_44121:
        /* <DEDUP_REMOVED lines=77> */
.L_x_44120:
[----:B------:R-:W-:Y:S05]  /*14cd40*/  BSYNC.RECONVERGENT B2 ;  /* 0x0000000000027941 */ /* 0x000fea0003800200 */
.L_x_44118:
        /* <DEDUP_REMOVED lines=54> */
.L_x_44124:
[----:B------:R-:W-:Y:S05]  /*14d0b0*/  BSYNC.RECONVERGENT B2 ;  /* 0x0000000000027941 */ /* 0x000fea0003800200 */
.L_x_44123:
        /* <DEDUP_REMOVED lines=176> */
.L_x_44126:
[----:B------:R-:W-:Y:S02]  /*14dbc0*/  FSEL R2, RZ, 3.37028055040000000000e+12, P0 ;  /* 0x54442d18ff027808 */ /* 0x000fe40000000000 */
[----:B------:R-:W-:-:S07]  /*14dbd0*/  FSEL R3, RZ, 2.1426990032196044922, P0 ;  /* 0x400921fbff037808 */ /* 0x000fce0000000000 */
.L_x_44127:
[----:B------:R-:W-:Y:S05]  /*14dbe0*/  BSYNC.RECONVERGENT B0 ;  /* 0x0000000000007941 */ /* 0x000fea0003800200 */
.L_x_44125:
        /* <DEDUP_REMOVED lines=14> */
.L_x_44095:
        /* <DEDUP_REMOVED lines=325> */
.L_x_44129:
[----:B------:R-:W-:Y:S05]  /*14f120*/  BSYNC.RECONVERGENT B0 ;  /* 0x0000000000007941 */ /* 0x000fea0003800200 */
.L_x_44128:
        /* <DEDUP_REMOVED lines=8> */
.L_x_44131:
[----:B------:R-:W-:Y:S05]  /*14f1b0*/  BSYNC.RECONVERGENT B2 ;  /* 0x0000000000027941 */ /* 0x000fea0003800200 */
.L_x_44130:
        /* <DEDUP_REMOVED lines=176> */
.L_x_44133:
[----:B------:R-:W-:Y:S02]  /*14fcc0*/  FSEL R2, RZ, 3.37028055040000000000e+12, P0 ;  /* 0x54442d18ff027808 */ /* 0x000fe40000000000 */
[----:B------:R-:W-:-:S07]  /*14fcd0*/  FSEL R3, RZ, 2.1426990032196044922, P0 ;  /* 0x400921fbff037808 */ /* 0x000fce0000000000 */
.L_x_44134:
[----:B------:R-:W-:Y:S05]  /*14fce0*/  BSYNC.RECONVERGENT B0 ;  /* 0x0000000000007941 */ /* 0x000fea0003800200 */
.L_x_44132:
        /* <DEDUP_REMOVED lines=10> */
.L_x_44094:
        /* <DEDUP_REMOVED lines=205> */
.L_x_44137:
        /* <DEDUP_REMOVED lines=53> */
.L_x_44140:
[----:B------:R-:W-:Y:S05]  /*150db0*/  BSYNC.RECONVERGENT B3 ;  /* 0x0000000000037941 */ /* 0x000fea0003800200 */
.L_x_44139:
        /* <DEDUP_REMOVED lines=77> */
.L_x_44138:
[----:B------:R-:W-:Y:S05]  /*151290*/  BSYNC.RECONVERGENT B2 ;  /* 0x0000000000027941 */ /* 0x000fea0003800200 */
.L_x_44136:
        /* <DEDUP_REMOVED lines=189> */
.L_x_44135:
        /* <DEDUP_REMOVED lines=193> */
.L_x_44093:
        /* <DEDUP_REMOVED lines=53> */
.L_x_44142:
[----:B------:R-:W-:Y:S05]  /*152dd0*/  BSYNC.RECONVERGENT B2 ;  /* 0x0000000000027941 */ /* 0x000fea0003800200 */
.L_x_44141:
        /* <DEDUP_REMOVED lines=51> */
.L_x_44144:
[----:B------:R-:W-:Y:S05]  /*153110*/  BSYNC.RECONVERGENT B2 ;  /* 0x0000000000027941 */ /* 0x000fea0003800200 */
.L_x_44143:
        /* <DEDUP_REMOVED lines=334> */
.L_x_44146:
[----:B------:R-:W-:Y:S05]  /*154600*/  BSYNC.RECONVERGENT B0 ;  /* 0x0000000000007941 */ /* 0x000fea0003800200 */
.L_x_44145:
        /* <DEDUP_REMOVED lines=9> */
.L_x_44148:
[----:B------:R-:W-:Y:S05]  /*1546a0*/  BSYNC.RECONVERGENT B2 ;  /* 0x0000000000027941 */ /* 0x000fea0003800200 */
.L_x_44147:
        /* <DEDUP_REMOVED lines=176> */
.L_x_44150:
[----:B------:R-:W-:Y:S02]  /*1551b0*/  FSEL R2, RZ, 3.37028055040000000000e+12, P0 ;  /* 0x54442d18ff027808 */ /* 0x000fe40000000000 */
[----:B------:R-:W-:-:S07]  /*1551c0*/  FSEL R3, RZ, 2.1426990032196044922, P0 ;  /* 0x400921fbff037808 */ /* 0x000fce0000000000 */
.L_x_44151:
[----:B------:R-:W-:Y:S05]  /*1551d0*/  BSYNC.RECONVERGENT B0 ;  /* 0x0000000000007941 */ /* 0x000fea0003800200 */
.L_x_44149:
        /* <DEDUP_REMOVED lines=14> */
.L_x_44092:
        /* <DEDUP_REMOVED lines=296> */
.L_x_44153:
[----:B------:R-:W-:Y:S05]  /*156540*/  BSYNC.RECONVERGENT B0 ;  /* 0x0000000000007941 */ /* 0x000fea0003800200 */
.L_x_44152:
[----:B------:R-:W-:Y:S04]  /*156550*/  BSSY.RECONVERGENT B2, `(.L_x_44154) ;  /* 0x0000007000027945 */ /* 0x000fe80003800200 */
[----:B------:R-:W-:Y:S05]  /*156560*/  @P4 BRA P5, `(.L_x_44155) ;  /* 0x0000000000144947 */ /* 0x000fea0002800000 */
[----:B------:R-:W-:Y:S01]  /*156570*/  IMAD.MOV.U32 R0, RZ, RZ, R4 ;  /* 0x000000ffff007224 */ /* 0x000fe200078e0004 */
[----:B------:R-:W-:Y:S01]  /*156580*/  MOV R4, 0x1565c0 ;  /* 0x001565c000047802 */ /* 0x000fe20000000f00 */
[----:B------:R-:W-:Y:S02]  /*156590*/  IMAD.MOV.U32 R2, RZ, RZ, R10 ;  /* 0x000000ffff027224 */ /* 0x000fe400078e000a */
[----:B------:R-:W-:-:S07]  /*1565a0*/  IMAD.MOV.U32 R3, RZ, RZ, R11 ;  /* 0x000000ffff037224 */ /* 0x000fce00078e000b */
[----:B01234-:R-:W-:Y:S05]  /*1565b0*/  CALL.REL.NOINC `($__internal_77_$__cuda_sm20_div_rn_f64_full) ;  /* 0x00000054005c7944 */ /* 0x01ffea0003c00000 */
.L_x_44155:
[----:B------:R-:W-:Y:S05]  /*1565c0*/  BSYNC.RECONVERGENT B2 ;  /* 0x0000000000027941 */ /* 0x000fea0003800200 */
.L_x_44154:
        /* <DEDUP_REMOVED lines=176> */
.L_x_44157:
[----:B------:R-:W-:Y:S02]  /*1570d0*/  FSEL R2, RZ, 3.37028055040000000000e+12, P0 ;  /* 0x54442d18ff027808 */ /* 0x000fe40000000000 */
[----:B------:R-:W-:-:S07]  /*1570e0*/  FSEL R3, RZ, 2.1426990032196044922, P0 ;  /* 0x400921fbff037808 */ /* 0x000fce0000000000 */
.L_x_44158:
[----:B------:R-:W-:Y:S05]  /*1570f0*/  BSYNC.RECONVERGENT B0 ;  /* 0x0000000000007941 */ /* 0x000fea0003800200 */
.L_x_44156:
        /* <DEDUP_REMOVED lines=9> */
.L_x_44107:
[----:B------:R-:W-:Y:S05]  /*157190*/  BSYNC.RECONVERGENT B1 ;  /* 0x0000000000017941 */ /* 0x000fea0003800200 */
.L_x_44091:
        /* <DEDUP_REMOVED lines=145> */
.L_x_44165:
[----:B------:R-:W-:Y:S05]  /*157ab0*/  BSYNC.RECONVERGENT B0 ;  /* 0x0000000000007941 */ /* 0x000fea0003800200 */
.L_x_44164:
        /* <DEDUP_REMOVED lines=49> */
.L_x_44169:
[----:B------:R-:W-:Y:S05]  /*157dd0*/  BSYNC.RECONVERGENT B4 ;  /* 0x0000000000047941 */ /* 0x000fea0003800200 */
.L_x_44168:
[----:B------:R-:W-:Y:S01]  /*157de0*/  VIADD R0, R2, 0x1 ;  /* 0x0000000102007836 */ /* 0x000fe20000000000 */
[----:B------:R-:W-:Y:S06]  /*157df0*/  BRA `(.L_x_44170) ;  /* 0x0000000000087947 */ /* 0x000fec0003800000 */
.L_x_44167:
[----:B------:R0:W0:Y:S02]  /*157e00*/  DMUL R6, RZ, R70 ;  /* 0x00000046ff067228 */ /* 0x0000240000000000 */
[----:B0-----:R-:W-:-:S07]  /*157e10*/  IMAD.MOV.U32 R0, RZ, RZ, 0x1 ;  /* 0x00000001ff007424 */ /* 0x001fce00078e00ff */
.L_x_44170:
[----:B------:R-:W-:Y:S05]  /*157e20*/  BSYNC.RECONVERGENT B3 ;  /* 0x0000000000037941 */ /* 0x000fea0003800200 */
.L_x_44166:
        /* <DEDUP_REMOVED lines=115> */
.L_x_44172:
[----:B------:R0:W2:Y:S02]  /*158560*/  DMUL R6, RZ, R70 ;  /* 0x00000046ff067228 */ /* 0x0000a40000000000 */
[----:B0-2---:R-:W-:-:S07]  /*158570*/  IMAD.MOV.U32 R0, RZ, RZ, RZ ;  /* 0x000000ffff007224 */ /* 0x005fce00078e00ff */
.L_x_44173:
[----:B------:R-:W-:Y:S05]  /*158580*/  BSYNC.RECONVERGENT B3 ;  /* 0x0000000000037941 */ /* 0x000fea0003800200 */
.L_x_44171:
        /* <DEDUP_REMOVED lines=73> */
.L_x_44163:
        /* <DEDUP_REMOVED lines=125> */
.L_x_44176:
[----:B------:R-:W-:Y:S05]  /*1591f0*/  BSYNC.RECONVERGENT B0 ;  /* 0x0000000000007941 */ /* 0x000fea0003800200 */
.L_x_44175:
        /* <DEDUP_REMOVED lines=61> */
.L_x_44180:
[----:B------:R-:W-:Y:S05]  /*1595d0*/  BSYNC.RECONVERGENT B4 ;  /* 0x0000000000047941 */ /* 0x000fea0003800200 */
.L_x_44179:
[----:B------:R-:W-:Y:S01]  /*1595e0*/  VIADD R0, R2, 0x1 ;  /* 0x0000000102007836 */ /* 0x000fe20000000000 */
[----:B------:R-:W-:Y:S06]  /*1595f0*/  BRA `(.L_x_44181) ;  /* 0x0000000000087947 */ /* 0x000fec0003800000 */
.L_x_44178:
[----:B------:R0:W0:Y:S02]  /*159600*/  DMUL R6, RZ, R70 ;  /* 0x00000046ff067228 */ /* 0x0000240000000000 */
[----:B0-----:R-:W-:-:S07]  /*159610*/  IMAD.MOV.U32 R0, RZ, RZ, 0x1 ;  /* 0x00000001ff007424 */ /* 0x001fce00078e00ff */
.L_x_44181:
[----:B------:R-:W-:Y:S05]  /*159620*/  BSYNC.RECONVERGENT B3 ;  /* 0x0000000000037941 */ /* 0x000fea0003800200 */
.L_x_44177:
        /* <DEDUP_REMOVED lines=125> */
.L_x_44183:
[----:B------:R0:W2:Y:S02]  /*159e00*/  DMUL R6, RZ, R70 ;  /* 0x00000046ff067228 */ /* 0x0000a40000000000 */
[----:B0-2---:R-:W-:-:S07]  /*159e10*/  IMAD.MOV.U32 R0, RZ, RZ, RZ ;  /* 0x000000ffff007224 */ /* 0x005fce00078e00ff */
.L_x_44184:
[----:B------:R-:W-:Y:S05]  /*159e20*/  BSYNC.RECONVERGENT B3 ;  /* 0x0000000000037941 */ /* 0x000fea0003800200 */
.L_x_44182:
        /* <DEDUP_REMOVED lines=84> */
.L_x_44162:
        /* <DEDUP_REMOVED lines=10> */
.L_x_44185:
[----:B------:R-:W0:Y:S02]  /*15a410*/  DADD R68, R70, -R70 ;  /* 0x0000000046447229 */ /* 0x000e240000000846 */
[----:B0-----:R-:W-:Y:S02]  /*15a420*/  IMAD.MOV.U32 R70, RZ, RZ, R68 ;  /* 0x000000ffff467224 */ /* 0x001fe400078e0044 */
[----:B------:R-:W-:Y:S01]  /*15a430*/  IMAD.MOV.U32 R71, RZ, RZ, R69 ;  /* 0x000000ffff477224 */ /* 0x000fe200078e0045 */
[----:B------:R-:W-:Y:S06]  /*15a440*/  BRA `(.L_x_44174) ;  /* 0x0000001400887947 */ /* 0x000fec0003800000 */
.L_x_44161:
        /* <DEDUP_REMOVED lines=49> */
.L_x_44189:
[----:B------:R-:W-:Y:S05]  /*15a760*/  BSYNC.RECONVERGENT B4 ;  /* 0x0000000000047941 */ /* 0x000fea0003800200 */
.L_x_44188:
[----:B------:R-:W-:Y:S01]  /*15a770*/  VIADD R0, R2, 0x1 ;  /* 0x0000000102007836 */ /* 0x000fe20000000000 */
[----:B------:R-:W-:Y:S06]  /*15a780*/  BRA `(.L_x_44190) ;  /* 0x0000000000087947 */ /* 0x000fec0003800000 */
.L_x_44187:
[----:B------:R0:W0:Y:S02]  /*15a790*/  DMUL R6, RZ, R70 ;  /* 0x00000046ff067228 */ /* 0x0000240000000000 */
[----:B0-----:R-:W-:-:S07]  /*15a7a0*/  IMAD.MOV.U32 R0, RZ, RZ, 0x1 ;  /* 0x00000001ff007424 */ /* 0x001fce00078e00ff */
.L_x_44190:
[----:B------:R-:W-:Y:S05]  /*15a7b0*/  BSYNC.RECONVERGENT B3 ;  /* 0x0000000000037941 */ /* 0x000fea0003800200 */
.L_x_44186:
        /* <DEDUP_REMOVED lines=115> */
.L_x_44192:
[----:B------:R0:W2:Y:S02]  /*15aef0*/  DMUL R6, RZ, R70 ;  /* 0x00000046ff067228 */ /* 0x0000a40000000000 */
[----:B0-2---:R-:W-:-:S07]  /*15af00*/  IMAD.MOV.U32 R0, RZ, RZ, RZ ;  /* 0x000000ffff007224 */ /* 0x005fce00078e00ff */
.L_x_44193:
[----:B------:R-:W-:Y:S05]  /*15af10*/  BSYNC.RECONVERGENT B3 ;  /* 0x0000000000037941 */ /* 0x000fea0003800200 */
.L_x_44191:
        /* <DEDUP_REMOVED lines=64> */
.L_x_44160:
        /* <DEDUP_REMOVED lines=117> */
.L_x_44174:
[----:B------:R-:W-:Y:S05]  /*15ba70*/  BSYNC.RECONVERGENT B2 ;  /* 0x0000000000027941 */ /* 0x000fea0003800200 */
.L_x_44159:
        /* <DEDUP_REMOVED lines=11> */
        .weak           $__internal_77_$__cuda_sm20_div_rn_f64_full
        .type           $__internal_77_$__cuda_sm20_div_rn_f64_full,@function
        .size           $__internal_77_$__cuda_sm20_div_rn_f64_full,($_ZN2at6native29vectorized_elementwise_kernelILi4EZZZNS0_50_GLOBAL__N__2680c7bb_12_PowKernel_cu_7dd49032_317024pow_tensor_tensor_kernelERNS_18TensorIteratorBaseEENKUlvE_clEvENKUlvE6_clEvEUlN3c107complexIdEES9_E_St5arrayIPcLm3EEEEviT0_T1_$__internal_trig_reduction_slowpathd - $__internal_77_$__cuda_sm20_div_rn_f64_full)
$__internal_77_$__cuda_sm20_div_rn_f64_full:
        /* <DEDUP_REMOVED lines=110> */
.L_x_44195:
        /* <DEDUP_REMOVED lines=17> */
.L_x_44198:
[----:B------:R-:W-:Y:S01]  /*15c320*/  LOP3.LUT R3, R85, 0x80000, RZ, 0xfc, !PT ;  /* 0x0008000055037812 */ /* 0x000fe200078efcff */
[----:B------:R-:W-:-:S04]  /*15c330*/  IMAD.MOV.U32 R94, RZ, RZ, R84 ;  /* 0x000000ffff5e7224 */ /* 0x000fc800078e0054 */
[----:B------:R-:W-:Y:S01]  /*15c340*/  IMAD.MOV.U32 R95, RZ, RZ, R3 ;  /* 0x000000ffff5f7224 */ /* 0x000fe200078e0003 */
[----:B------:R-:W-:Y:S06]  /*15c350*/  BRA `(.L_x_44196) ;  /* 0x00000000000c7947 */ /* 0x000fec0003800000 */
.L_x_44197:
[----:B------:R-:W-:Y:S01]  /*15c360*/  LOP3.LUT R3, R89, 0x80000, RZ, 0xfc, !PT ;  /* 0x0008000059037812 */ /* 0x000fe200078efcff */
[----:B------:R-:W-:-:S04]  /*15c370*/  IMAD.MOV.U32 R94, RZ, RZ, R88 ;  /* 0x000000ffff5e7224 */ /* 0x000fc800078e0058 */
[----:B------:R-:W-:-:S07]  /*15c380*/  IMAD.MOV.U32 R95, RZ, RZ, R3 ;  /* 0x000000ffff5f7224 */ /* 0x000fce00078e0003 */
.L_x_44196:
[----:B------:R-:W-:Y:S05]  /*15c390*/  BSYNC.RECONVERGENT B0 ;  /* 0x0000000000007941 */ /* 0x000fea0003800200 */
.L_x_44194:
[----:B------:R-:W-:Y:S02]  /*15c3a0*/  IMAD.MOV.U32 R5, RZ, RZ, 0x0 ;  /* 0x00000000ff057424 */ /* 0x000fe400078e00ff */
[----:B------:R-:W-:Y:S02]  /*15c3b0*/  IMAD.MOV.U32 R2, RZ, RZ, R94 ;  /* 0x000000ffff027224 */ /* 0x000fe400078e005e */
[----:B------:R-:W-:Y:S01]  /*15c3c0*/  IMAD.MOV.U32 R3, RZ, RZ, R95 ;  /* 0x000000ffff037224 */ /* 0x000fe200078e005f */
[----:B------:R-:W-:Y:S06]  /*15c3d0*/  RET.REL.NODEC R4 `(_ZN2at6native29vectorized_elementwise_kernelILi4EZZZNS0_50_GLOBAL__N__2680c7bb_12_PowKernel_cu_7dd49032_317024pow_tensor_tensor_kernelERNS_18TensorIteratorBaseEENKUlvE_clEvENKUlvE6_clEvEUlN3c107complexIdEES9_E_St5arrayIPcLm3EEEEviT0_T1_) ;  /* 0xffffea3c04087950 */ /* 0x000fec0003c3ffff */
        .type           $_ZN2at6native29vectorized_elementwise_kernelILi4EZZZNS0_50_GLOBAL__N__2680c7bb_12_PowKernel_cu_7dd49032_317024pow_tensor_tensor_kernelERNS_18TensorIteratorBaseEENKUlvE_clEvENKUlvE6_clEvEUlN3c107complexIdEES9_E_St5arrayIPcLm3EEEEviT0_T1_$__internal_trig_reduction_slowpathd,@function
        .size           $_ZN2at6native29vectorized_elementwise_kernelILi4EZZZNS0_50_GLOBAL__N__2680c7bb_12_PowKernel_cu_7dd49032_317024pow_tensor_tensor_kernelERNS_18TensorIteratorBaseEENKUlvE_clEvENKUlvE6_clEvEUlN3c107complexIdEES9_E_St5arrayIPcLm3EEEEviT0_T1_$__internal_trig_reduction_slowpathd,(.L_x_60683 - $_ZN2at6native29vectorized_elementwise_kernelILi4EZZZNS0_50_GLOBAL__N__2680c7bb_12_PowKernel_cu_7dd49032_317024pow_tensor_tensor_kernelERNS_18TensorIteratorBaseEENKUlvE_clEvENKUlvE6_clEvEUlN3c107complexIdEES9_E_St5arrayIPcLm3EEEEviT0_T1_$__internal_trig_reduction_slowpathd)
$_ZN2at6native29vectorized_elementwise_kernelILi4EZZZNS0_50_GLOBAL__N__2680c7bb_12_PowKernel_cu_7dd49032_317024pow_tensor_tensor_kernelERNS_18TensorIteratorBaseEENKUlvE_clEvENKUlvE6_clEvEUlN3c107complexIdEES9_E_St5arrayIPcLm3EEEEviT0_T1_$__internal_trig_reduction_slowpathd:
        /* <DEDUP_REMOVED lines=23> */
.L_x_44203:
        /* <DEDUP_REMOVED lines=29> */
.L_x_44202:
[----:B------:R-:W-:-:S07]  /*15c720*/  IMAD.MOV.U32 R8, RZ, RZ, R7 ;  /* 0x000000ffff087224 */ /* 0x000fce00078e0007 */
.L_x_44201:
[----:B------:R-:W-:Y:S05]  /*15c730*/  BSYNC.RECONVERGENT B0 ;  /* 0x0000000000007941 */ /* 0x000fea0003800200 */
.L_x_44200:
        /* <DEDUP_REMOVED lines=60> */
.L_x_44205:
[----:B------:R-:W-:Y:S05]  /*15cb00*/  BSYNC.RECONVERGENT B0 ;  /* 0x0000000000007941 */ /* 0x000fea0003800200 */
.L_x_44204:
        /* <DEDUP_REMOVED lines=36> */
.L_x_44199:
[----:B------:R-:W-:Y:S02]  /*15cd50*/  IMAD.MOV.U32 R15, RZ, RZ, 0x0 ;  /* 0x00000000ff0f7424 */ /* 0x000fe400078e00ff */
[----:B------:R-:W-:Y:S02]  /*15cd60*/  IMAD.MOV.U32 R7, RZ, RZ, R13 ;  /* 0x000000ffff077224 */ /* 0x000fe400078e000d */
[----:B------:R-:W-:Y:S05]  /*15cd70*/  RET.REL.NODEC R14 `(_ZN2at6native29vectorized_elementwise_kernelILi4EZZZNS0_50_GLOBAL__N__2680c7bb_12_PowKernel_cu_7dd49032_317024pow_tensor_tensor_kernelERNS_18TensorIteratorBaseEENKUlvE_clEvENKUlvE6_clEvEUlN3c107complexIdEES9_E_St5arrayIPcLm3EEEEviT0_T1_) ;  /* 0xffffea300ea07950 */ /* 0x000fea0003c3ffff */
.L_x_44206:
        /* <DEDUP_REMOVED lines=16> */
.L_x_60683:


//--------------------- .text._ZN2at6native29vectorized_elementwise_kernelILi8EZZZNS0_50_GLOBAL__N__2680c7bb_12_PowKernel_cu_7dd49032_317024pow_tensor_tensor_kernelERNS_18TensorIteratorBaseEENKUlvE_clEvENKUlvE6_clEvEUlN3c107complexIdEES9_E_St5arrayIPcLm3EEEEviT0_T1_ --------------------------
	.section	.text._ZN2at6native29vectorized_elementwise_kernelILi8EZZZNS0_50_GLOBAL__N__2680c7bb_12_PowKernel_cu_7dd49032_317024pow_tensor_tensor_kernelERNS_18TensorIteratorBaseEENKUlvE_clEvENKUlvE6_clEvEUlN3c107complexIdEES9_E_St5arrayIPcLm3EEEEviT0_T1_,"ax",@progbits
	.align	128
        .global         _ZN2at6native29vectorized_elementwise_kernelILi8EZZZNS0_50_GLOBAL__N__2680c7bb_12_PowKernel_cu_7dd49032_317024pow_tensor_tensor_kernelERNS_18TensorIteratorBaseEENKUlvE_clEvENKUlvE6_clEvEUlN3c107complexIdEES9_E_St5arrayIPcLm3EEEEviT0_T1_
        .type           _ZN2at6native29vectorized_elementwise_kernelILi8EZZZNS0_50_GLOBAL__N__2680c7bb_12_PowKernel_cu_7dd49032_317024pow_tensor_tensor_kernelERNS_18TensorIteratorBaseEENKUlvE_clEvENKUlvE6_clEvEUlN3c107complexIdEES9_E_St5arrayIPcLm3EEEEviT0_T1_,@function
        .size           _ZN2at6native29vectorized_elementwise_kernelILi8EZZZNS0_50_GLOBAL__N__2680c7bb_12_PowKernel_cu_7dd49032_317024pow_tensor_tensor_kernelERNS_18TensorIteratorBaseEENKUlvE_clEvENKUlvE6_clEvEUlN3c107complexIdEES9_E_St5arrayIPcLm3EEEEviT0_T1_,(.L_x_61030 - _ZN2at6native29vectorized_elementwise_kernelILi8EZZZNS0_50_GLOBAL__N__2680c7bb_12_PowKernel_cu_7dd49032_317024pow_tensor_tensor_kernelERNS_18TensorIteratorBaseEENKUlvE_clEvENKUlvE6_clEvEUlN3c107complexIdEES9_E_St5arrayIPcLm3EEEEviT0_T1_)
        .other          _ZN2at6native29vectorized_elementwise_kernelILi8EZZZNS0_50_GLOBAL__N__2680c7bb_12_PowKernel_cu_7dd49032_317024pow_tensor_tensor_kernelERNS_18TensorIteratorBaseEENKUlvE_clEvENKUlvE6_clEvEUlN3c107complexIdEES9_E_St5arrayIPcLm3EEEEviT0_T1_,@"STO_CUDA_ENTRY STV_DEFAULT"
_ZN2at6native29vectorized_elementwise_kernelILi8EZZZNS0_50_GLOBAL__N__2680c7bb_12_PowKernel_cu_7dd49032_317024pow_tensor_tensor_kernelERNS_18TensorIteratorBaseEENKUlvE_clEvENKUlvE6_clEvEUlN3c107complexIdEES9_E_St5arrayIPcLm3EEEEviT0_T1_:
.text._ZN2at6native29vectorized_elementwise_kernelILi8EZZZNS0_50_GLOBAL__N__2680c7bb_12_PowKernel_cu_7dd49032_317024pow_tensor_tensor_kernelERNS_18TensorIteratorBaseEENKUlvE_clEvENKUlvE6_clEvEUlN3c107complexIdEES9_E_St5arrayIPcLm3EEEEviT0_T1_:
[----:B------:R-:W-:Y:S01]  /*0000*/  LDC R1, c[0x0][0x37c] ;  /* 0x0000df00ff017b82 */ /* 0x000fe20000000800 */
[----:B------:R-:W-:Y:S05]  /*0010*/  EXIT ;  /* 0x000000000000794d */ /* 0x000fea0003800000 */
.L_x_44207:
        /* <DEDUP_REMOVED lines=14> */
.L_x_61030:


//--------------------- .text._ZN2at6native18elementwise_kernelILi128ELi4EZNS0_15gpu_kernel_implIZNS0_50_GLOBAL__N__2680c7bb_12_PowKernel_cu_7dd49032_317022pow_scalar_tensor_implIdEEvRNS_18TensorIteratorBaseEN3c107complexIT_EEEUlNS8_IdEEE_EEvS6_RKS9_EUliE_EEviT1_ --------------------------
	.section	.text._ZN2at6native18elementwise_kernelILi128ELi4EZNS0_15gpu_kernel_implIZNS0_50_GLOBAL__N__2680c7bb_12_PowKernel_cu_7dd49032_317022pow_scalar_tensor_implIdEEvRNS_18TensorIteratorBaseEN3c107complexIT_EEEUlNS8_IdEEE_EEvS6_RKS9_EUliE_EEviT1_,"ax",@progbits
	.align	128
        .global         _ZN2at6native18elementwise_kernelILi128ELi4EZNS0_15gpu_kernel_implIZNS0_50_GLOBAL__N__2680c7bb_12_PowKernel_cu_7dd49032_317022pow_scalar_tensor_implIdEEvRNS_18TensorIteratorBaseEN3c107complexIT_EEEUlNS8_IdEEE_EEvS6_RKS9_EUliE_EEviT1_
        .type           _ZN2at6native18elementwise_kernelILi128ELi4EZNS0_15gpu_kernel_implIZNS0_50_GLOBAL__N__2680c7bb_12_PowKernel_cu_7dd49032_317022pow_scalar_tensor_implIdEEvRNS_18TensorIteratorBaseEN3c107complexIT_EEEUlNS8_IdEEE_EEvS6_RKS9_EUliE_EEviT1_,@function
        .size           _ZN2at6native18elementwise_kernelILi128ELi4EZNS0_15gpu_kernel_implIZNS0_50_GLOBAL__N__2680c7bb_12_PowKernel_cu_7dd49032_317022pow_scalar_tensor_implIdEEvRNS_18TensorIteratorBaseEN3c107complexIT_EEEUlNS8_IdEEE_EEvS6_RKS9_EUliE_EEviT1_,(.L_x_60684 - _ZN2at6native18elementwise_kernelILi128ELi4EZNS0_15gpu_kernel_implIZNS0_50_GLOBAL__N__2680c7bb_12_PowKernel_cu_7dd49032_317022pow_scalar_tensor_implIdEEvRNS_18TensorIteratorBaseEN3c107complexIT_EEEUlNS8_IdEEE_EEvS6_RKS9_EUliE_EEviT1_)
        .other          _ZN2at6native18elementwise_kernelILi128ELi4EZNS0_15gpu_kernel_implIZNS0_50_GLOBAL__N__2680c7bb_12_PowKernel_cu_7dd49032_317022pow_scalar_tensor_implIdEEvRNS_18TensorIteratorBaseEN3c107complexIT_EEEUlNS8_IdEEE_EEvS6_RKS9_EUliE_EEviT1_,@"STO_CUDA_ENTRY STV_DEFAULT"
_ZN2at6native18elementwise_kernelILi128ELi4EZNS0_15gpu_kernel_implIZNS0_50_GLOBAL__N__2680c7bb_12_PowKernel_cu_7dd49032_317022pow_scalar_tensor_implIdEEvRNS_18TensorIteratorBaseEN3c107complexIT_EEEUlNS8_IdEEE_EEvS6_RKS9_EUliE_EEviT1_:
.text._ZN2at6native18elementwise_kernelILi128ELi4EZNS0_15gpu_kernel_implIZNS0_50_GLOBAL__N__2680c7bb_12_PowKernel_cu_7dd49032_317022pow_scalar_tensor_implIdEEvRNS_18TensorIteratorBaseEN3c107complexIT_EEEUlNS8_IdEEE_EEvS6_RKS9_EUliE_EEviT1_:
        /* <DEDUP_REMOVED lines=320> */
.L_x_44210:
        /* <DEDUP_REMOVED lines=19> */
.L_x_44215:
[----:B------:R-:W2:Y:S01]  /*1530*/  LDG.E.U8 R2, desc[UR36][R2.64] ;  /* 0x0000002402027981 */ /* 0x000ea2000c1e1100 */
[----:B------:R-:W-:Y:S01]  /*1540*/  CS2R R18, SRZ ;  /* 0x0000000000127805 */ /* 0x000fe2000001ff00 */
[----:B--2---:R4:W0:Y:S02]  /*1550*/  I2F.F64.U16 R16, R2 ;  /* 0x0000000200107312 */ /* 0x0048240000101800 */
[----:B0---4-:R-:W-:Y:S05]  /*1560*/  BRA `(.L_x_44217) ;  /* 0x0000000c00d87947 */ /* 0x011fea0003800000 */
.L_x_44214:
        /* <DEDUP_REMOVED lines=10> */
.L_x_44219:
[----:B------:R-:W2:Y:S01]  /*1610*/  LDG.E R2, desc[UR36][R2.64] ;  /* 0x0000002402027981 */ /* 0x000ea2000c1e1900 */
[----:B------:R-:W-:Y:S01]  /*1620*/  CS2R R18, SRZ ;  /* 0x0000000000127805 */ /* 0x000fe2000001ff00 */
[----:B--2---:R4:W0:Y:S02]  /*1630*/  I2F.F64 R16, R2 ;  /* 0x0000000200107312 */ /* 0x0048240000201c00 */
[----:B0---4-:R-:W-:Y:S05]  /*1640*/  BRA `(.L_x_44217) ;  /* 0x0000000c00a07947 */ /* 0x011fea0003800000 */
.L_x_44218:
[----:B------:R-:W2:Y:S01]  /*1650*/  LDG.E.U16 R2, desc[UR36][R2.64] ;  /* 0x0000002402027981 */ /* 0x000ea2000c1e1500 */
[----:B------:R-:W-:Y:S01]  /*1660*/  CS2R R18, SRZ ;  /* 0x0000000000127805 */ /* 0x000fe2000001ff00 */
[----:B--2---:R4:W0:Y:S02]  /*1670*/  I2F.F64.S16 R16, R2 ;  /* 0x0000000200107312 */ /* 0x0048240000101c00 */
[----:B0---4-:R-:W-:Y:S05]  /*1680*/  BRA `(.L_x_44217) ;  /* 0x0000000c00907947 */ /* 0x011fea0003800000 */
.L_x_44213:
        /* <DEDUP_REMOVED lines=11> */
.L_x_44221:
[----:B------:R-:W2:Y:S01]  /*1740*/  LDG.E.U16 R0, desc[UR36][R2.64] ;  /* 0x0000002402007981 */ /* 0x000ea2000c1e1500 */
[----:B------:R-:W-:Y:S01]  /*1750*/  CS2R R18, SRZ ;  /* 0x0000000000127805 */ /* 0x000fe2000001ff00 */
[----:B--2---:R-:W-:-:S05]  /*1760*/  HADD2.F32 R0, -RZ, R0.H0_H0 ;  /* 0x20000000ff007230 */ /* 0x004fca0000004100 */
[----:B------:R-:W-:-:S04]  /*1770*/  FMUL.FTZ R0, R0, 1 ;  /* 0x3f80000000007820 */ /* 0x000fc80000410000 */
[----:B------:R3:W4:Y:S02]  /*1780*/  F2F.F64.F32 R16, R0 ;  /* 0x0000000000107310 */ /* 0x0007240000201800 */
[----:B---34-:R-:W-:Y:S05]  /*1790*/  BRA `(.L_x_44217) ;  /* 0x0000000c004c7947 */ /* 0x018fea0003800000 */
.L_x_44220:
        /* <DEDUP_REMOVED lines=16> */
.L_x_44223:
        /* <DEDUP_REMOVED lines=12> */
.L_x_44222:
[----:B------:R3:W5:Y:S01]  /*1960*/  LDG.E.64 R16, desc[UR36][R2.64] ;  /* 0x0000002402107981 */ /* 0x000762000c1e1b00 */
[----:B------:R-:W-:Y:S01]  /*1970*/  CS2R R18, SRZ ;  /* 0x0000000000127805 */ /* 0x000fe2000001ff00 */
[----:B------:R-:W-:Y:S06]  /*1980*/  BRA `(.L_x_44217) ;  /* 0x0000000800d07947 */ /* 0x000fec0003800000 */
.L_x_44212:
        /* <DEDUP_REMOVED lines=14> */
.L_x_44226:
[----:B------:R2:W5:Y:S01]  /*1a70*/  LDG.E.128 R16, desc[UR36][R2.64] ;  /* 0x0000002402107981 */ /* 0x000562000c1e1d00 */
[----:B------:R-:W-:Y:S05]  /*1a80*/  BRA `(.L_x_44217) ;  /* 0x0000000800907947 */ /* 0x000fea0003800000 */
.L_x_44225:
        /* <DEDUP_REMOVED lines=28> */
.L_x_44228:
        /* <DEDUP_REMOVED lines=15> */
.L_x_44227:
[----:B------:R-:W2:Y:S01]  /*1d40*/  LDG.E.U16 R0, desc[UR36][R2.64] ;  /* 0x0000002402007981 */ /* 0x000ea2000c1e1500 */
[----:B------:R-:W-:Y:S01]  /*1d50*/  CS2R R18, SRZ ;  /* 0x0000000000127805 */ /* 0x000fe2000001ff00 */
[----:B--2---:R-:W-:-:S04]  /*1d60*/  IMAD.U32 R0, R0, 0x10000, RZ ;  /* 0x0001000000007824 */ /* 0x004fc800078e00ff */
[----:B------:R-:W-:-:S04]  /*1d70*/  FMUL.FTZ R0, R0, 1 ;  /* 0x3f80000000007820 */ /* 0x000fc80000410000 */
[----:B------:R2:W3:Y:S02]  /*1d80*/  F2F.F64.F32 R16, R0 ;  /* 0x0000000000107310 */ /* 0x0004e40000201800 */
[----:B--23--:R-:W-:Y:S05]  /*1d90*/  BRA `(.L_x_44217) ;  /* 0x0000000400cc7947 */ /* 0x00cfea0003800000 */
.L_x_44224:
        /* <DEDUP_REMOVED lines=12> */
.L_x_44231:
        /* <DEDUP_REMOVED lines=22> */
.L_x_44233:
[----:B------:R-:W-:Y:S05]  /*1fc0*/  BSYNC.RECONVERGENT B0 ;  /* 0x0000000000007941 */ /* 0x000fea0003800200 */
.L_x_44232:
[----:B------:R-:W-:Y:S01]  /*1fd0*/  IMAD.SHL.U32 R0, R0, 0x100000, RZ ;  /* 0x0010000000007824 */ /* 0x000fe200078e00ff */
[----:B------:R-:W-:-:S04]  /*1fe0*/  LEA R2, R2, 0x3b800000, 0x17 ;  /* 0x3b80000002027811 */ /* 0x000fc800078eb8ff */
[----:B------:R-:W-:-:S05]  /*1ff0*/  LOP3.LUT R0, R2, R0, R7, 0xfe, !PT ;  /* 0x0000000002007212 */ /* 0x000fca00078efe07 */
[----:B------:R-:W-:-:S04]  /*2000*/  FMUL.FTZ R0, R0, 1 ;  /* 0x3f80000000007820 */ /* 0x000fc80000410000 */
[----:B------:R2:W3:Y:S02]  /*2010*/  F2F.F64.F32 R16, R0 ;  /* 0x0000000000107310 */ /* 0x0004e40000201800 */
[----:B--23--:R-:W-:Y:S05]  /*2020*/  BRA `(.L_x_44217) ;  /* 0x0000000400287947 */ /* 0x00cfea0003800000 */
.L_x_44230:
        /* <DEDUP_REMOVED lines=22> */
.L_x_44235:
[----:B------:R-:W-:Y:S05]  /*2190*/  BSYNC.RECONVERGENT B0 ;  /* 0x0000000000007941 */ /* 0x000fea0003800200 */
.L_x_44234:
[----:B------:R-:W-:Y:S01]  /*21a0*/  IMAD.SHL.U32 R0, R0, 0x200000, RZ ;  /* 0x0020000000007824 */ /* 0x000fe200078e00ff */
[----:B------:R-:W-:-:S04]  /*21b0*/  LEA R2, R2, 0x37800000, 0x17 ;  /* 0x3780000002027811 */ /* 0x000fc800078eb8ff */
[----:B------:R-:W-:-:S05]  /*21c0*/  LOP3.LUT R0, R2, R0, R7, 0xfe, !PT ;  /* 0x0000000002007212 */ /* 0x000fca00078efe07 */
[----:B------:R-:W-:-:S04]  /*21d0*/  FMUL.FTZ R0, R0, 1 ;  /* 0x3f80000000007820 */ /* 0x000fc80000410000 */
[----:B------:R2:W3:Y:S02]  /*21e0*/  F2F.F64.F32 R16, R0 ;  /* 0x0000000000107310 */ /* 0x0004e40000201800 */
[----:B--23--:R-:W-:Y:S05]  /*21f0*/  BRA `(.L_x_44217) ;  /* 0x0000000000b47947 */ /* 0x00cfea0003800000 */
.L_x_44229:
[----:B------:R-:W-:-:S09]  /*2200*/  UISETP.NE.AND UP0, UPT, UR4, 0x1c, UPT ;  /* 0x0000001c0400788c */ /* 0x000fd2000bf05270 */
[----:B------:R-:W-:Y:S05]  /*2210*/  BRA.U !UP0, `(.L_x_44236) ;  /* 0x0000000108a07547 */ /* 0x000fea000b800000 */
[----:B------:R-:W-:-:S09]  /*2220*/  UISETP.NE.AND UP0, UPT, UR4, 0x1d, UPT ;  /* 0x0000001d0400788c */ /* 0x000fd2000bf05270 */
[----:B------:R-:W-:Y:S05]  /*2230*/  BRA.U !UP0, `(.L_x_44237) ;  /* 0x0000000108887547 */ /* 0x000fea000b800000 */
[----:B------:R-:W-:-:S09]  /*2240*/  UISETP.NE.AND UP0, UPT, UR4, 0x2c, UPT ;  /* 0x0000002c0400788c */ /* 0x000fd2000bf05270 */
[----:B------:R-:W-:Y:S05]  /*2250*/  BRA.U !UP0, `(.L_x_44238) ;  /* 0x00000001084c7547 */ /* 0x000fea000b800000 */
.L_x_44216:
        /* <DEDUP_REMOVED lines=16> */
.L_x_44239:
[----:B------:R-:W-:Y:S02]  /*2360*/  CS2R R16, SRZ ;  /* 0x0000000000107805 */ /* 0x000fe4000001ff00 */
[----:B------:R-:W-:Y:S01]  /*2370*/  CS2R R18, SRZ ;  /* 0x0000000000127805 */ /* 0x000fe2000001ff00 */
[----:B------:R-:W-:Y:S06]  /*2380*/  BRA `(.L_x_44217) ;  /* 0x0000000000507947 */ /* 0x000fec0003800000 */
.L_x_44238:
[----:B------:R-:W2:Y:S01]  /*2390*/  LDG.E.U8 R0, desc[UR36][R2.64] ;  /* 0x0000002402007981 */ /* 0x000ea2000c1e1100 */
[----:B------:R-:W-:Y:S01]  /*23a0*/  HFMA2 R17, -RZ, RZ, 0.5, 0 ;  /* 0x38000000ff117431 */ /* 0x000fe200000001ff */
[----:B------:R-:W-:Y:S01]  /*23b0*/  CS2R R18, SRZ ;  /* 0x0000000000127805 */ /* 0x000fe2000001ff00 */
        /* <DEDUP_REMOVED lines=10> */
.L_x_44237:
[----:B------:R-:W2:Y:S01]  /*2460*/  LDG.E.64 R16, desc[UR36][R2.64] ;  /* 0x0000002402107981 */ /* 0x000ea2000c1e1b00 */
[----:B------:R-:W-:Y:S01]  /*2470*/  CS2R R18, SRZ ;  /* 0x0000000000127805 */ /* 0x000fe2000001ff00 */
[----:B--2---:R-:W2:Y:S02]  /*2480*/  I2F.F64.U64 R16, R16 ;  /* 0x0000001000107312 */ /* 0x004ea40000301800 */
[----:B--2---:R-:W-:Y:S05]  /*2490*/  BRA `(.L_x_44217) ;  /* 0x00000000000c7947 */ /* 0x004fea0003800000 */
.L_x_44236:
[----:B------:R-:W2:Y:S01]  /*24a0*/  LDG.E R2, desc[UR36][R2.64] ;  /* 0x0000002402027981 */ /* 0x000ea2000c1e1900 */
[----:B------:R-:W-:Y:S01]  /*24b0*/  CS2R R18, SRZ ;  /* 0x0000000000127805 */ /* 0x000fe2000001ff00 */
[----:B--2---:R0:W1:Y:S06]  /*24c0*/  I2F.F64.U32 R16, R2 ;  /* 0x0000000200107312 */ /* 0x00406c0000201800 */
.L_x_44217:
[----:B------:R-:W-:Y:S05]  /*24d0*/  BSYNC.RECONVERGENT B7 ;  /* 0x0000000000077941 */ /* 0x000fea0003800200 */
.L_x_44211:
[----:B------:R-:W0:Y:S01]  /*24e0*/  LDCU.128 UR4, c[0x0][0x5a0] ;  /* 0x0000b400ff0477ac */ /* 0x000e220008000c00 */
[----:B------:R-:W-:Y:S01]  /*24f0*/  BSSY.RECONVERGENT B2, `(.L_x_44240) ;  /* 0x000049e000027945 */ /* 0x000fe20003800200 */
[----:B0-23-5:R-:W-:-:S15]  /*2500*/  DMUL R2, R18, UR6 ;  /* 0x0000000612027c28 */ /* 0x02dfde0008000000 */
[----:B------:R-:W-:-:S15]  /*2510*/  NOP ;  /* 0x0000000000007918 */ /* 0x000fde0000000000 */
[----:B------:R-:W-:-:S15]  /*2520*/  NOP ;  /* 0x0000000000007918 */ /* 0x000fde0000000000 */
[----:B------:R-:W-:-:S15]  /*2530*/  NOP ;  /* 0x0000000000007918 */ /* 0x000fde0000000000 */
[----:B------:R-:W-:-:S04]  /*2540*/  NOP ;  /* 0x0000000000007918 */ /* 0x000fc80000000000 */
[----:B-1----:R-:W0:-:S15]  /*2550*/  DMUL R4, R16, UR6 ;  /* 0x0000000610047c28 */ /* 0x002e1e0008000000 */
        /* <DEDUP_REMOVED lines=131> */
.L_x_44241:
        /* <DEDUP_REMOVED lines=56> */
[----:B------:R-:W-:Y:S05]  /*3110*/  CALL.REL.NOINC `($_ZN2at6native18elementwise_kernelILi128ELi4EZNS0_15gpu_kernel_implIZNS0_50_GLOBAL__N__2680c7bb_12_PowKernel_cu_7dd49032_317022pow_scalar_tensor_implIdEEvRNS_18TensorIteratorBaseEN3c107complexIT_EEEUlNS8_IdEEE_EEvS6_RKS9_EUliE_EEviT1_$__internal_trig_reduction_slowpathd) ;  /* 0x000001d800347944 */ /* 0x000fea0003c00000 */
.L_x_44247:
[----:B------:R-:W-:Y:S05]  /*3120*/  BSYNC.RECONVERGENT B4 ;  /* 0x0000000000047941 */ /* 0x000fea0003800200 */
.L_x_44246:
[----:B------:R-:W-:-:S07]  /*3130*/  VIADD R0, R0, 0x1 ;  /* 0x0000000100007836 */ /* 0x000fce0000000000 */
.L_x_44245:
[----:B------:R-:W-:Y:S05]  /*3140*/  BSYNC.RECONVERGENT B3 ;  /* 0x0000000000037941 */ /* 0x000fea0003800200 */
.L_x_44244:
[----:B------:R-:W0:Y:S01]  /*3150*/  LDCU.64 UR4, c[0x4][0x1b0] ;  /* 0x01003600ff0477ac */ /* 0x000e220008000a00 */
[----:B------:R-:W-:-:S04]  /*3160*/  SHF.L.U32 R4, R0, 0x6, RZ ;  /* 0x0000000600047819 */ /* 0x000fc800000006ff */
        /* <DEDUP_REMOVED lines=117> */
.L_x_44249:
[----:B------:R-:W-:Y:S05]  /*38c0*/  BSYNC.RECONVERGENT B3 ;  /* 0x0000000000037941 */ /* 0x000fea0003800200 */
.L_x_44248:
        /* <DEDUP_REMOVED lines=11> */
[----:B------:R-:W-:-:S02]  /*3980*/  ISETP.NE.U32.AND P0, PT, R18, 0x1, PT ;  /* 0x000000011200780c */ /* 0x000fc40003f05070 */
[----:B------:R-:W-:Y:S02]  /*3990*/  MOV R18, 0x20fd8164 ;  /* 0x20fd816400127802 */ /* 0x000fe40000000f00 */
        /* <DEDUP_REMOVED lines=51> */
.L_x_44243:
        /* <DEDUP_REMOVED lines=15> */
.L_x_44250:
        /* <DEDUP_REMOVED lines=133> */
.L_x_44253:
[----:B------:R-:W-:Y:S05]  /*4610*/  BSYNC.RECONVERGENT B0 ;  /* 0x0000000000007941 */ /* 0x000fea0003800200 */
.L_x_44252:
[C---:B-1----:R-:W-:Y:S01]  /*4620*/  LEA.HI R0, R25.reuse, 0xffffff09, RZ, 0xc ;  /* 0xffffff0919007811 */ /* 0x042fe200078f60ff */
[----:B------:R-:W-:Y:S01]  /*4630*/  BSSY.RECONVERGENT B3, `(.L_x_44254) ;  /* 0x0000041000037945 */ /* 0x000fe20003800200 */
[----:B------:R-:W-:Y:S01]  /*4640*/  LOP3.LUT R25, R25, 0xfffff, RZ, 0xc0, !PT ;  /* 0x000fffff19197812 */ /* 0x000fe200078ec0ff */
[----:B0-----:R0:W1:Y:S01]  /*4650*/  @!P2 DMUL R4, RZ, R18 ;  /* 0x00000012ff04a228 */ /* 0x0010620000000000 */
[----:B------:R-:W-:Y:S01]  /*4660*/  LOP3.LUT R3, R0, 0xffff, RZ, 0xc0, !PT ;  /* 0x0000ffff00037812 */ /* 0x000fe200078ec0ff */
[----:B------:R-:W-:Y:S01]  /*4670*/  @!P2 IMAD.MOV.U32 R20, RZ, RZ, 0x1 ;  /* 0x00000001ff14a424 */ /* 0x000fe200078e00ff */
[----:B------:R-:W-:Y:S01]  /*4680*/  LOP3.LUT R25, R25, 0x7fe00000, RZ, 0xfc, !PT ;  /* 0x7fe0000019197812 */ /* 0x000fe200078efcff */
[----:B------:R-:W-:Y:S01]  /*4690*/  IMAD.MOV.U32 R26, RZ, RZ, RZ ;  /* 0x000000ffff1a7224 */ /* 0x000fe200078e00ff */
[----:B------:R-:W-:-:S04]  /*46a0*/  LEA.HI R2, R3, R0, RZ, 0x11 ;  /* 0x0000000003027211 */ /* 0x000fc800078f88ff */
[----:B------:R-:W-:-:S04]  /*46b0*/  PRMT R2, R2, 0x9910, RZ ;  /* 0x0000991002027816 */ /* 0x000fc800000000ff */
[----:B------:R-:W-:-:S04]  /*46c0*/  SHF.R.S32.HI R2, RZ, 0x1, R2 ;  /* 0x00000001ff027819 */ /* 0x000fc80000011402 */
[----:B------:R-:W-:-:S05]  /*46d0*/  PRMT R27, R2, 0x9910, RZ ;  /* 0x00009910021b7816 */ /* 0x000fca00000000ff */
        /* <DEDUP_REMOVED lines=48> */
[----:B------:R-:W-:Y:S05]  /*49e0*/  CALL.REL.NOINC `($_ZN2at6native18elementwise_kernelILi128ELi4EZNS0_15gpu_kernel_implIZNS0_50_GLOBAL__N__2680c7bb_12_PowKernel_cu_7dd49032_317022pow_scalar_tensor_implIdEEvRNS_18TensorIteratorBaseEN3c107complexIT_EEEUlNS8_IdEEE_EEvS6_RKS9_EUliE_EEviT1_$__internal_trig_reduction_slowpathd) ;  /* 0x000001c000007944 */ /* 0x000fea0003c00000 */
[----:B------:R-:W-:Y:S02]  /*49f0*/  IMAD.MOV.U32 R20, RZ, RZ, R0 ;  /* 0x000000ffff147224 */ /* 0x000fe400078e0000 */
[----:B------:R-:W-:Y:S02]  /*4a00*/  IMAD.MOV.U32 R4, RZ, RZ, R2 ;  /* 0x000000ffff047224 */ /* 0x000fe400078e0002 */
[----:B------:R-:W-:-:S07]  /*4a10*/  IMAD.MOV.U32 R5, RZ, RZ, R3 ;  /* 0x000000ffff057224 */ /* 0x000fce00078e0003 */
.L_x_44257:
[----:B------:R-:W-:Y:S05]  /*4a20*/  BSYNC.RECONVERGENT B4 ;  /* 0x0000000000047941 */ /* 0x000fea0003800200 */
.L_x_44256:
[----:B------:R-:W-:-:S07]  /*4a30*/  VIADD R20, R20, 0x1 ;  /* 0x0000000114147836 */ /* 0x000fce0000000000 */
.L_x_44255:
[----:B------:R-:W-:Y:S05]  /*4a40*/  BSYNC.RECONVERGENT B3 ;  /* 0x0000000000037941 */ /* 0x000fea0003800200 */
.L_x_44254:
        /* <DEDUP_REMOVED lines=20> */
[----:B-1----:R-:W-:-:S15]  /*4b90*/  @!P1 MOV R0, RZ ;  /* 0x000000ff00009202 */ /* 0x002fde0000000f00 */
        /* <DEDUP_REMOVED lines=108> */
.L_x_44259:
[----:B------:R-:W-:Y:S05]  /*5260*/  BSYNC.RECONVERGENT B3 ;  /* 0x0000000000037941 */ /* 0x000fea0003800200 */
.L_x_44258:
        /* <DEDUP_REMOVED lines=84> */
.L_x_44251:
[----:B------:R-:W-:Y:S01]  /*57b0*/  IMAD.MOV.U32 R4, RZ, RZ, 0x652b82fe ;  /* 0x652b82feff047424 */ /* 0x000fe200078e00ff */
[----:B------:R-:W-:Y:S01]  /*57c0*/  MOV R5, 0x3ff71547 ;  /* 0x3ff7154700057802 */ /* 0x000fe20000000f00 */
[----:B------:R-:W-:Y:S01]  /*57d0*/  UMOV UR4, 0xfefa39ef ;  /* 0xfefa39ef00047882 */ /* 0x000fe20000000000 */
        /* <DEDUP_REMOVED lines=122> */
.L_x_44261:
[----:B------:R-:W-:Y:S05]  /*5f80*/  BSYNC.RECONVERGENT B0 ;  /* 0x0000000000007941 */ /* 0x000fea0003800200 */
.L_x_44260:
[----:B------:R-:W-:Y:S01]  /*5f90*/  BSSY.RECONVERGENT B3, `(.L_x_44262) ;  /* 0x0000033000037945 */ /* 0x000fe20003800200 */
[----:B0-----:R0:W2:Y:S01]  /*5fa0*/  @!P2 DMUL R2, RZ, R18 ;  /* 0x00000012ff02a228 */ /* 0x0010a20000000000 */
[----:B------:R-:W-:Y:S02]  /*5fb0*/  @!P2 MOV R0, 0x1 ;  /* 0x000000010000a802 */ /* 0x000fe40000000f00 */
        /* <DEDUP_REMOVED lines=45> */
[----:B-1----:R-:W-:Y:S05]  /*6290*/  CALL.REL.NOINC `($_ZN2at6native18elementwise_kernelILi128ELi4EZNS0_15gpu_kernel_implIZNS0_50_GLOBAL__N__2680c7bb_12_PowKernel_cu_7dd49032_317022pow_scalar_tensor_implIdEEvRNS_18TensorIteratorBaseEN3c107complexIT_EEEUlNS8_IdEEE_EEvS6_RKS9_EUliE_EEviT1_$__internal_trig_reduction_slowpathd) ;  /* 0x000001a400d47944 */ /* 0x002fea0003c00000 */
.L_x_44265:
[----:B------:R-:W-:Y:S05]  /*62a0*/  BSYNC.RECONVERGENT B4 ;  /* 0x0000000000047941 */ /* 0x000fea0003800200 */
.L_x_44264:
[----:B------:R-:W-:-:S07]  /*62b0*/  VIADD R0, R0, 0x1 ;  /* 0x0000000100007836 */ /* 0x000fce0000000000 */
.L_x_44263:
[----:B------:R-:W-:Y:S05]  /*62c0*/  BSYNC.RECONVERGENT B3 ;  /* 0x0000000000037941 */ /* 0x000fea0003800200 */
.L_x_44262:
        /* <DEDUP_REMOVED lines=118> */
[----:B-1----:R-:W-:Y:S05]  /*6a30*/  CALL.REL.NOINC `($_ZN2at6native18elementwise_kernelILi128ELi4EZNS0_15gpu_kernel_implIZNS0_50_GLOBAL__N__2680c7bb_12_PowKernel_cu_7dd49032_317022pow_scalar_tensor_implIdEEvRNS_18TensorIteratorBaseEN3c107complexIT_EEEUlNS8_IdEEE_EEvS6_RKS9_EUliE_EEviT1_$__internal_trig_reduction_slowpathd) ;  /* 0x0000019c00ec7944 */ /* 0x002fea0003c00000 */
.L_x_44267:
[----:B------:R-:W-:Y:S05]  /*6a40*/  BSYNC.RECONVERGENT B3 ;  /* 0x0000000000037941 */ /* 0x000fea0003800200 */
.L_x_44266:
        /* <DEDUP_REMOVED lines=72> */
.L_x_44242:
[----:B------:R-:W-:Y:S05]  /*6ed0*/  BSYNC.RECONVERGENT B2 ;  /* 0x0000000000027941 */ /* 0x000fea0003800200 */
.L_x_44240:
        /* <DEDUP_REMOVED lines=17> */
.L_x_44271:
[----:B------:R-:W2:Y:S02]  /*6ff0*/  F2I.S64.F64.TRUNC R16, R16 ;  /* 0x0000001000107311 */ /* 0x000ea4000030d900 */
[----:B--2---:R-:W-:-:S05]  /*7000*/  IMAD.MOV.U32 R5, RZ, RZ, R16 ;  /* 0x000000ffff057224 */ /* 0x004fca00078e0010 */
[----:B------:R2:W-:Y:S01]  /*7010*/  STG.E.U8 desc[UR36][R2.64], R5 ;  /* 0x0000000502007986 */ /* 0x0005e2000c101124 */
[----:B------:R-:W-:Y:S05]  /*7020*/  BRA `(.L_x_44273) ;  /* 0x0000001000e47947 */ /* 0x000fea0003800000 */
.L_x_44270:
        /* <DEDUP_REMOVED lines=9> */
.L_x_44275:
[----:B------:R-:W2:Y:S02]  /*70c0*/  F2I.F64.TRUNC R17, R16 ;  /* 0x0000001000117311 */ /* 0x000ea4000030d100 */
[----:B--2---:R2:W-:Y:S01]  /*70d0*/  STG.E desc[UR36][R2.64], R17 ;  /* 0x0000001102007986 */ /* 0x0045e2000c101924 */
[----:B------:R-:W-:Y:S05]  /*70e0*/  BRA `(.L_x_44273) ;  /* 0x0000001000b47947 */ /* 0x000fea0003800000 */
.L_x_44274:
[----:B------:R-:W2:Y:S02]  /*70f0*/  F2I.F64.TRUNC R17, R16 ;  /* 0x0000001000117311 */ /* 0x000ea4000030d100 */
[----:B--2---:R2:W-:Y:S01]  /*7100*/  STG.E.U16 desc[UR36][R2.64], R17 ;  /* 0x0000001102007986 */ /* 0x0045e2000c101524 */
[----:B------:R-:W-:Y:S05]  /*7110*/  BRA `(.L_x_44273) ;  /* 0x0000001000a87947 */ /* 0x000fea0003800000 */
.L_x_44269:
        /* <DEDUP_REMOVED lines=17> */
.L_x_44277:
        /* <DEDUP_REMOVED lines=12> */
.L_x_44276:
        /* <DEDUP_REMOVED lines=28> */
.L_x_44279:
        /* <DEDUP_REMOVED lines=23> */
.L_x_44278:
[----:B------:R2:W-:Y:S01]  /*7620*/  STG.E.64 desc[UR36][R2.64], R16 ;  /* 0x0000001002007986 */ /* 0x0005e2000c101b24 */
[----:B------:R-:W-:Y:S05]  /*7630*/  BRA `(.L_x_44273) ;  /* 0x0000000c00607947 */ /* 0x000fea0003800000 */
.L_x_44268:
        /* <DEDUP_REMOVED lines=17> */
.L_x_44282:
[----:B-1----:R1:W-:Y:S01]  /*7750*/  STG.E.128 desc[UR36][R2.64], R16 ;  /* 0x0000001002007986 */ /* 0x0023e2000c101d24 */
[----:B------:R-:W-:Y:S05]  /*7760*/  BRA `(.L_x_44273) ;  /* 0x0000000c00147947 */ /* 0x000fea0003800000 */
.L_x_44281:
        /* <DEDUP_REMOVED lines=27> */
.L_x_44286:
[----:B------:R-:W-:Y:S05]  /*7920*/  BSYNC.RECONVERGENT B0 ;  /* 0x0000000000007941 */ /* 0x000fea0003800200 */
.L_x_44285:
[----:B------:R-:W-:-:S05]  /*7930*/  LOP3.LUT R5, R0, 0x80, R5, 0xf8, !PT ;  /* 0x0000008000057812 */ /* 0x000fca00078ef805 */
[----:B------:R2:W-:Y:S01]  /*7940*/  STG.E.U8 desc[UR36][R2.64], R5 ;  /* 0x0000000502007986 */ /* 0x0005e2000c101124 */
[----:B------:R-:W-:Y:S05]  /*7950*/  BRA `(.L_x_44273) ;  /* 0x0000000800987947 */ /* 0x000fea0003800000 */
.L_x_44284:
        /* <DEDUP_REMOVED lines=23> */
.L_x_44288:
[----:B------:R-:W-:Y:S05]  /*7ad0*/  BSYNC.RECONVERGENT B0 ;  /* 0x0000000000007941 */ /* 0x000fea0003800200 */
.L_x_44287:
[----:B------:R-:W-:-:S05]  /*7ae0*/  LOP3.LUT R5, R0, 0x80, R5, 0xf8, !PT ;  /* 0x0000008000057812 */ /* 0x000fca00078ef805 */
[----:B------:R2:W-:Y:S01]  /*7af0*/  STG.E.U8 desc[UR36][R2.64], R5 ;  /* 0x0000000502007986 */ /* 0x0005e2000c101124 */
[----:B------:R-:W-:Y:S05]  /*7b00*/  BRA `(.L_x_44273) ;  /* 0x00000008002c7947 */ /* 0x000fea0003800000 */
.L_x_44283:
        /* <DEDUP_REMOVED lines=12> */
.L_x_44280:
        /* <DEDUP_REMOVED lines=11> */
.L_x_44291:
        /* <DEDUP_REMOVED lines=21> */
.L_x_44294:
[----:B------:R-:W-:-:S04]  /*7dd0*/  SHF.R.U32.HI R0, RZ, 0x14, R5 ;  /* 0x00000014ff007819 */ /* 0x000fc80000011605 */
[----:B------:R-:W-:-:S04]  /*7de0*/  LOP3.LUT R0, R0, 0x1, RZ, 0xc0, !PT ;  /* 0x0000000100007812 */ /* 0x000fc800078ec0ff */
[----:B------:R-:W-:-:S04]  /*7df0*/  IADD3 R0, PT, PT, R5, 0x487ffff, R0 ;  /* 0x0487ffff05007810 */ /* 0x000fc80007ffe000 */
[----:B------:R-:W-:-:S04]  /*7e00*/  SHF.R.U32.HI R0, RZ, 0x14, R0 ;  /* 0x00000014ff007819 */ /* 0x000fc80000011600 */
[----:B------:R-:W-:-:S07]  /*7e10*/  LOP3.LUT R4, R0, 0xff, RZ, 0xc0, !PT ;  /* 0x000000ff00047812 */ /* 0x000fce00078ec0ff */
.L_x_44295:
[----:B------:R-:W-:-:S04]  /*7e20*/  SHF.R.U32.HI R5, RZ, 0x18, R5 ;  /* 0x00000018ff057819 */ /* 0x000fc80000011605 */
[----:B------:R-:W-:-:S04]  /*7e30*/  LOP3.LUT R4, R4, 0x80, R5, 0xf8, !PT ;  /* 0x0000008004047812 */ /* 0x000fc800078ef805 */
[----:B------:R-:W-:-:S07]  /*7e40*/  PRMT R0, R4, 0x7610, R0 ;  /* 0x0000761004007816 */ /* 0x000fce0000000000 */
.L_x_44293:
[----:B------:R-:W-:Y:S05]  /*7e50*/  BSYNC.RECONVERGENT B0 ;  /* 0x0000000000007941 */ /* 0x000fea0003800200 */
.L_x_44292:
[----:B------:R2:W-:Y:S01]  /*7e60*/  STG.E.U8 desc[UR36][R2.64], R0 ;  /* 0x0000000002007986 */ /* 0x0005e2000c101124 */
[----:B------:R-:W-:Y:S05]  /*7e70*/  BRA `(.L_x_44273) ;  /* 0x0000000400507947 */ /* 0x000fea0003800000 */
.L_x_44290:
        /* <DEDUP_REMOVED lines=21> */
.L_x_44298:
[----:B------:R-:W-:-:S04]  /*7fd0*/  SHF.R.U32.HI R0, RZ, 0x15, R5 ;  /* 0x00000015ff007819 */ /* 0x000fc80000011605 */
[----:B------:R-:W-:-:S04]  /*7fe0*/  LOP3.LUT R0, R0, 0x1, RZ, 0xc0, !PT ;  /* 0x0000000100007812 */ /* 0x000fc800078ec0ff */
[----:B------:R-:W-:-:S04]  /*7ff0*/  IADD3 R0, PT, PT, R5, 0x88fffff, R0 ;  /* 0x088fffff05007810 */ /* 0x000fc80007ffe000 */
[----:B------:R-:W-:-:S04]  /*8000*/  SHF.R.U32.HI R0, RZ, 0x15, R0 ;  /* 0x00000015ff007819 */ /* 0x000fc80000011600 */
[----:B------:R-:W-:-:S07]  /*8010*/  LOP3.LUT R4, R0, 0xff, RZ, 0xc0, !PT ;  /* 0x000000ff00047812 */ /* 0x000fce00078ec0ff */
.L_x_44299:
[----:B------:R-:W-:-:S04]  /*8020*/  SHF.R.U32.HI R5, RZ, 0x18, R5 ;  /* 0x00000018ff057819 */ /* 0x000fc80000011605 */
[----:B------:R-:W-:-:S04]  /*8030*/  LOP3.LUT R4, R4, 0x80, R5, 0xf8, !PT ;  /* 0x0000008004047812 */ /* 0x000fc800078ef805 */
[----:B------:R-:W-:-:S07]  /*8040*/  PRMT R0, R4, 0x7610, R0 ;  /* 0x0000761004007816 */ /* 0x000fce0000000000 */
.L_x_44297:
[----:B------:R-:W-:Y:S05]  /*8050*/  BSYNC.RECONVERGENT B0 ;  /* 0x0000000000007941 */ /* 0x000fea0003800200 */
.L_x_44296:
[----:B------:R2:W-:Y:S01]  /*8060*/  STG.E.U8 desc[UR36][R2.64], R0 ;  /* 0x0000000002007986 */ /* 0x0005e2000c101124 */
[----:B------:R-:W-:Y:S05]  /*8070*/  BRA `(.L_x_44273) ;  /* 0x0000000000d07947 */ /* 0x000fea0003800000 */
.L_x_44289:
[----:B------:R-:W-:-:S09]  /*8080*/  UISETP.NE.AND UP0, UPT, UR4, 0x1c, UPT ;  /* 0x0000001c0400788c */ /* 0x000fd2000bf05270 */
[----:B------:R-:W-:Y:S05]  /*8090*/  BRA.U !UP0, `(.L_x_44300) ;  /* 0x0000000108c07547 */ /* 0x000fea000b800000 */
[----:B------:R-:W-:-:S09]  /*80a0*/  UISETP.NE.AND UP0, UPT, UR4, 0x1d, UPT ;  /* 0x0000001d0400788c */ /* 0x000fd2000bf05270 */
[----:B------:R-:W-:Y:S05]  /*80b0*/  BRA.U !UP0, `(.L_x_44301) ;  /* 0x0000000108ac7547 */ /* 0x000fea000b800000 */
[----:B------:R-:W-:-:S09]  /*80c0*/  UISETP.NE.AND UP0, UPT, UR4, 0x2c, UPT ;  /* 0x0000002c0400788c */ /* 0x000fd2000bf05270 */
[----:B------:R-:W-:Y:S05]  /*80d0*/  BRA.U !UP0, `(.L_x_44302) ;  /* 0x0000000108447547 */ /* 0x000fea000b800000 */
.L_x_44272:
[----:B------:R-:W-:Y:S01]  /*80e0*/  MOV R0, 0x0 ;  /* 0x0000000000007802 */ /* 0x000fe20000000f00 */
[----:B------:R-:W2:Y:S01]  /*80f0*/  LDCU.64 UR6, c[0x4][0x198] ;  /* 0x01003300ff0677ac */ /* 0x000ea20008000a00 */
[----:B------:R-:W-:Y:S02]  /*8100*/  HFMA2 R8, -RZ, RZ, 0, 6.020069122314453125e-06 ;  /* 0x00000065ff087431 */ /* 0x000fe400000001ff */
[----:B------:R-:W-:Y:S01]  /*8110*/  IMAD.MOV.U32 R12, RZ, RZ, 0x1 ;  /* 0x00000001ff0c7424 */ /* 0x000fe200078e00ff */
[----:B------:R3:W4:Y:S01]  /*8120*/  LDC.64 R2, c[0x4][R0] ;  /* 0x0100000000027b82 */ /* 0x0007220000000a00 */
[----:B------:R-:W5:Y:S01]  /*8130*/  LDCU.64 UR8, c[0x4][0x1a0] ;  /* 0x01003400ff0877ac */ /* 0x000f620008000a00 */
[----:B------:R-:W-:Y:S01]  /*8140*/  IMAD.MOV.U32 R13, RZ, RZ, RZ ;  /* 0x000000ffff0d7224 */ /* 0x000fe200078e00ff */
        /* <DEDUP_REMOVED lines=9> */
.L_x_44303:
[----:B------:R-:W-:Y:S05]  /*81e0*/  BRA `(.L_x_44273) ;  /* 0x0000000000747947 */ /* 0x000fea0003800000 */
.L_x_44302:
        /* <DEDUP_REMOVED lines=24> */
.L_x_44301:
[----:B------:R-:W2:Y:S02]  /*8370*/  F2I.U64.F64.TRUNC R16, R16 ;  /* 0x0000001000107311 */ /* 0x000ea4000030d800 */
[----:B--2---:R3:W-:Y:S01]  /*8380*/  STG.E.64 desc[UR36][R2.64], R16 ;  /* 0x0000001002007986 */ /* 0x0047e2000c101b24 */
[----:B------:R-:W-:Y:S05]  /*8390*/  BRA `(.L_x_44273) ;  /* 0x0000000000087947 */ /* 0x000fea0003800000 */
.L_x_44300:
[----:B------:R-:W2:Y:S02]  /*83a0*/  F2I.U32.F64.TRUNC R17, R16 ;  /* 0x0000001000117311 */ /* 0x000ea4000030d000 */
[----:B--2---:R2:W-:Y:S02]  /*83b0*/  STG.E desc[UR36][R2.64], R17 ;  /* 0x0000001102007986 */ /* 0x0045e4000c101924 */
.L_x_44273:
[----:B------:R-:W-:-:S07]  /*83c0*/  VIADD R23, R23, 0x80 ;  /* 0x0000008017177836 */ /* 0x000fce0000000000 */
.L_x_44209:
[----:B------:R-:W-:Y:S05]  /*83d0*/  BSYNC.RECONVERGENT B6 ;  /* 0x0000000000067941 */ /* 0x000fea0003800200 */
.L_x_44208:
[----:B------:R-:W5:Y:S01]  /*83e0*/  LDCU UR4, c[0x0][0x380] ;  /* 0x00007000ff0477ac */ /* 0x000f620008000800 */
[----:B------:R-:W-:Y:S01]  /*83f0*/  BSSY.RECONVERGENT B6, `(.L_x_44304) ;  /* 0x000081f000067945 */ /* 0x000fe20003800200 */
[----:B-----5:R-:W-:-:S13]  /*8400*/  ISETP.GE.AND P0, PT, R23, UR4, PT ;  /* 0x0000000417007c0c */ /* 0x020fda000bf06270 */
[----:B------:R-:W-:Y:S05]  /*8410*/  @P0 BRA `(.L_x_44305) ;  /* 0x0000008000700947 */ /* 0x000fea0003800000 */
[----:B------:R-:W5:Y:S01]  /*8420*/  LDCU UR4, c[0x0][0x390] ;  /* 0x00007200ff0477ac */ /* 0x000f620008000800 */
[----:B------:R-:W-:Y:S02]  /*8430*/  HFMA2 R22, -RZ, RZ, 0, 0 ;  /* 0x00000000ff167431 */ /* 0x000fe400000001ff */
[----:B--2---:R-:W-:Y:S01]  /*8440*/  IMAD.MOV.U32 R0, RZ, RZ, RZ ;  /* 0x000000ffff007224 */ /* 0x004fe200078e00ff */
[----:B-----5:R-:W-:-:S09]  /*8450*/  UISETP.NE.AND UP0, UPT, UR4, URZ, UPT ;  /* 0x000000ff0400728c */ /* 0x020fd2000bf05270 */
[----:B------:R-:W-:Y:S05]  /*8460*/  BRA.U !UP0, `(.L_x_44306) ;  /* 0x0000001108a87547 */ /* 0x000fea000b800000 */
[----:B------:R-:W1:Y:S01]  /*8470*/  LDCU.64 UR4, c[0x0][0x398] ;  /* 0x00007300ff0477ac */ /* 0x000e620008000a00 */
[----:B------:R-:W-:Y:S01]  /*8480*/  IMAD.MOV.U32 R22, RZ, RZ, RZ ;  /* 0x000000ffff167224 */ /* 0x000fe200078e00ff */
[----:B------:R-:W2:Y:S01]  /*8490*/  LDCU UR6, c[0x0][0x394] ;  /* 0x00007280ff0677ac */ /* 0x000ea20008000800 */
[----:B------:R-:W5:Y:S01]  /*84a0*/  LDCU.64 UR8, c[0x0][0x4c0] ;  /* 0x00009800ff0877ac */ /* 0x000f620008000a00 */
[----:B------:R-:W-:Y:S01]  /*84b0*/  UISETP.NE.AND UP0, UPT, UR40, URZ, UPT ;  /* 0x000000ff2800728c */ /* 0x000fe2000bf05270 */
[----:B-1-34-:R-:W-:-:S05]  /*84c0*/  IMAD.HI.U32 R2, R23, UR4, R22 ;  /* 0x0000000417027c27 */ /* 0x01afca000f8e0016 */
[----:B------:R-:W-:-:S05]  /*84d0*/  SHF.R.U32.HI R3, RZ, UR5, R2 ;  /* 0x00000005ff037c19 */ /* 0x000fca0008011602 */
[----:B------:R-:W-:-:S04]  /*84e0*/  IMAD.MOV R0, RZ, RZ, -R3 ;  /* 0x000000ffff007224 */ /* 0x000fc800078e0a03 */
[----:B--2---:R-:W-:-:S04]  /*84f0*/  IMAD R0, R0, UR6, R23 ;  /* 0x0000000600007c24 */ /* 0x004fc8000f8e0217 */
[C---:B-----5:R-:W-:Y:S02]  /*8500*/  IMAD R22, R0.reuse, UR8, RZ ;  /* 0x0000000800167c24 */ /* 0x060fe4000f8e02ff */
        /* <DEDUP_REMOVED lines=92> */
[----:B------:R-:W-:-:S04]  /*8ad0*/  SHF.R.U32.HI R3, RZ, UR5, R2 ;  /* 0x00000005ff037c19 */ /* 0x000fc80008011602 */
[----:B------:R-:W-:-:S05]  /*8ae0*/  IADD3 R4, PT, PT, -R3, RZ, RZ ;  /* 0x000000ff03047210 */ /* 0x000fca0007ffe1ff */
        /* <DEDUP_REMOVED lines=106> */
[----:B--2---:R-:W-:-:S04]  /*9190*/  SHF.R.U32.HI R5, RZ, UR4, R4 ;  /* 0x00000004ff057c19 */ /* 0x004fc80008011604 */
[----:B------:R-:W-:-:S05]  /*91a0*/  IADD3 R2, PT, PT, -R5, RZ, RZ ;  /* 0x000000ff05027210 */ /* 0x000fca0007ffe1ff */
        /* <DEDUP_REMOVED lines=86> */
.L_x_44306:
        /* <DEDUP_REMOVED lines=17> */
[----:B--2---:R2:W3:Y:S02]  /*9820*/  I2F.F64.S16 R16, R2 ;  /* 0x0000000200107312 */ /* 0x0044e40000101c00 */
[----:B--23--:R-:W-:Y:S05]  /*9830*/  BRA `(.L_x_44313) ;  /* 0x0000000c00e87947 */ /* 0x00cfea0003800000 */
.L_x_44311:
[----:B------:R-:W2:Y:S01]  /*9840*/  LDG.E.U8 R2, desc[UR36][R2.64] ;  /* 0x0000002402027981 */ /* 0x000ea2000c1e1100 */
[----:B------:R-:W-:Y:S01]  /*9850*/  CS2R R18, SRZ ;  /* 0x0000000000127805 */ /* 0x000fe2000001ff00 */
[----:B--2---:R2:W3:Y:S02]  /*9860*/  I2F.F64.U16 R16, R2 ;  /* 0x0000000200107312 */ /* 0x0044e40000101800 */
[----:B--23--:R-:W-:Y:S05]  /*9870*/  BRA `(.L_x_44313) ;  /* 0x0000000c00d87947 */ /* 0x00cfea0003800000 */
.L_x_44310:
        /* <DEDUP_REMOVED lines=8> */
[----:B--2---:R-:W2:Y:S02]  /*9900*/  I2F.F64.S64 R16, R16 ;  /* 0x0000001000107312 */ /* 0x004ea40000301c00 */
[----:B--2---:R-:W-:Y:S05]  /*9910*/  BRA `(.L_x_44313) ;  /* 0x0000000c00b07947 */ /* 0x004fea0003800000 */
.L_x_44315:
[----:B------:R-:W2:Y:S01]  /*9920*/  LDG.E R2, desc[UR36][R2.64] ;  /* 0x0000002402027981 */ /* 0x000ea2000c1e1900 */
[----:B------:R-:W-:Y:S01]  /*9930*/  CS2R R18, SRZ ;  /* 0x0000000000127805 */ /* 0x000fe2000001ff00 */
[----:B--2---:R2:W3:Y:S02]  /*9940*/  I2F.F64 R16, R2 ;  /* 0x0000000200107312 */ /* 0x0044e40000201c00 */
[----:B--23--:R-:W-:Y:S05]  /*9950*/  BRA `(.L_x_44313) ;  /* 0x0000000c00a07947 */ /* 0x00cfea0003800000 */
.L_x_44314:
[----:B------:R-:W2:Y:S01]  /*9960*/  LDG.E.U16 R2, desc[UR36][R2.64] ;  /* 0x0000002402027981 */ /* 0x000ea2000c1e1500 */
[----:B------:R-:W-:Y:S01]  /*9970*/  CS2R R18, SRZ ;  /* 0x0000000000127805 */ /* 0x000fe2000001ff00 */
[----:B--2---:R2:W3:Y:S02]  /*9980*/  I2F.F64.S16 R16, R2 ;  /* 0x0000000200107312 */ /* 0x0044e40000101c00 */
[----:B--23--:R-:W-:Y:S05]  /*9990*/  BRA `(.L_x_44313) ;  /* 0x0000000c00907947 */ /* 0x00cfea0003800000 */
.L_x_44309:
        /* <DEDUP_REMOVED lines=9> */
[----:B------:R-:W2:Y:S02]  /*9a30*/  F2F.F64.F32 R16, R16 ;  /* 0x0000001000107310 */ /* 0x000ea40000201800 */
[----:B--2---:R-:W-:Y:S05]  /*9a40*/  BRA `(.L_x_44313) ;  /* 0x0000000c00647947 */ /* 0x004fea0003800000 */
.L_x_44317:
[----:B------:R-:W2:Y:S01]  /*9a50*/  LDG.E.U16 R0, desc[UR36][R2.64] ;  /* 0x0000002402007981 */ /* 0x000ea2000c1e1500 */
[----:B------:R-:W-:Y:S01]  /*9a60*/  CS2R R18, SRZ ;  /* 0x0000000000127805 */ /* 0x000fe2000001ff00 */
[----:B--2---:R-:W-:-:S05]  /*9a70*/  HADD2.F32 R0, -RZ, R0.H0_H0 ;  /* 0x20000000ff007230 */ /* 0x004fca0000004100 */
[----:B------:R-:W-:-:S04]  /*9a80*/  FMUL.FTZ R0, R0, 1 ;  /* 0x3f80000000007820 */ /* 0x000fc80000410000 */
[----:B------:R2:W3:Y:S02]  /*9a90*/  F2F.F64.F32 R16, R0 ;  /* 0x0000000000107310 */ /* 0x0004e40000201800 */
[----:B--23--:R-:W-:Y:S05]  /*9aa0*/  BRA `(.L_x_44313) ;  /* 0x0000000c004c7947 */ /* 0x00cfea0003800000 */
.L_x_44316:
        /* <DEDUP_REMOVED lines=9> */
[----:B------:R-:W2:-:S15]  /*9b40*/  F2F.F64.F32 R16, R16 ;  /* 0x0000001000107310 */ /* 0x000e9e0000201800 */
[----:B------:R-:W-:-:S15]  /*9b50*/  NOP ;  /* 0x0000000000007918 */ /* 0x000fde0000000000 */
[----:B------:R-:W-:-:S15]  /*9b60*/  NOP ;  /* 0x0000000000007918 */ /* 0x000fde0000000000 */
[----:B------:R-:W-:-:S15]  /*9b70*/  NOP ;  /* 0x0000000000007918 */ /* 0x000fde0000000000 */
[----:B------:R-:W-:-:S04]  /*9b80*/  NOP ;  /* 0x0000000000007918 */ /* 0x000fc80000000000 */
[----:B------:R-:W3:Y:S02]  /*9b90*/  F2F.F64.F32 R18, R18 ;  /* 0x0000001200127310 */ /* 0x000ee40000201800 */
[----:B--23--:R-:W-:Y:S05]  /*9ba0*/  BRA `(.L_x_44313) ;  /* 0x0000000c000c7947 */ /* 0x00cfea0003800000 */
.L_x_44319:
[----:B------:R-:W2:Y:S02]  /*9bb0*/  LDG.E R2, desc[UR36][R2.64] ;  /* 0x0000002402027981 */ /* 0x000ea4000c1e1900 */
[----:B--2---:R-:W-:-:S05]  /*9bc0*/  HADD2.F32 R0, -RZ, R2.H0_H0 ;  /* 0x20000002ff007230 */ /* 0x004fca0000004100 */
[----:B------:R-:W-:Y:S01]  /*9bd0*/  FMUL.FTZ R16, R0, 1 ;  /* 0x3f80000000107820 */ /* 0x000fe20000410000 */
[----:B------:R-:W-:-:S05]  /*9be0*/  HADD2.F32 R0, -RZ, R2.H1_H1 ;  /* 0x30000002ff007230 */ /* 0x000fca0000004100 */
[----:B------:R-:W-:Y:S01]  /*9bf0*/  FMUL.FTZ R0, R0, 1 ;  /* 0x3f80000000007820 */ /* 0x000fe20000410000 */
[----:B------:R-:W2:-:S15]  /*9c00*/  F2F.F64.F32 R16, R16 ;  /* 0x0000001000107310 */ /* 0x000e9e0000201800 */
[----:B------:R-:W-:-:S15]  /*9c10*/  NOP ;  /* 0x0000000000007918 */ /* 0x000fde0000000000 */
[----:B------:R-:W-:-:S15]  /*9c20*/  NOP ;  /* 0x0000000000007918 */ /* 0x000fde0000000000 */
[----:B------:R-:W-:-:S15]  /*9c30*/  NOP ;  /* 0x0000000000007918 */ /* 0x000fde0000000000 */
[----:B------:R-:W-:-:S04]  /*9c40*/  NOP ;  /* 0x0000000000007918 */ /* 0x000fc80000000000 */
[----:B------:R3:W4:Y:S02]  /*9c50*/  F2F.F64.F32 R18, R0 ;  /* 0x0000000000127310 */ /* 0x0007240000201800 */
[----:B--234-:R-:W-:Y:S05]  /*9c60*/  BRA `(.L_x_44313) ;  /* 0x0000000800dc7947 */ /* 0x01cfea0003800000 */
.L_x_44318:
[----:B------:R1:W5:Y:S01]  /*9c70*/  LDG.E.64 R16, desc[UR36][R2.64] ;  /* 0x0000002402107981 */ /* 0x000362000c1e1b00 */
[----:B------:R-:W-:Y:S01]  /*9c80*/  CS2R R18, SRZ ;  /* 0x0000000000127805 */ /* 0x000fe2000001ff00 */
[----:B------:R-:W-:Y:S06]  /*9c90*/  BRA `(.L_x_44313) ;  /* 0x0000000800d07947 */ /* 0x000fec0003800000 */
.L_x_44308:
        /* <DEDUP_REMOVED lines=14> */
.L_x_44322:
[----:B------:R2:W5:Y:S01]  /*9d80*/  LDG.E.128 R16, desc[UR36][R2.64] ;  /* 0x0000002402107981 */ /* 0x000562000c1e1d00 */
[----:B------:R-:W-:Y:S05]  /*9d90*/  BRA `(.L_x_44313) ;  /* 0x0000000800907947 */ /* 0x000fea0003800000 */
.L_x_44321:
[----:B------:R-:W-:-:S09]  /*9da0*/  UISETP.NE.AND UP0, UPT, UR4, 0xf, UPT ;  /* 0x0000000f0400788c */ /* 0x000fd2000bf05270 */
[----:B------:R-:W-:Y:S05]  /*9db0*/  BRA.U !UP0, `(.L_x_44323) ;  /* 0x0000000108a47547 */ /* 0x000fea000b800000 */
[----:B------:R-:W-:-:S09]  /*9dc0*/  UISETP.NE.AND UP0, UPT, UR4, 0x17, UPT ;  /* 0x000000170400788c */ /* 0x000fd2000bf05270 */
[----:B------:R-:W-:Y:S05]  /*9dd0*/  BRA.U !UP0, `(.L_x_44324) ;  /* 0x0000000108607547 */ /* 0x000fea000b800000 */
[----:B------:R-:W-:-:S09]  /*9de0*/  UISETP.NE.AND UP0, UPT, UR4, 0x18, UPT ;  /* 0x000000180400788c */ /* 0x000fd2000bf05270 */
[----:B------:R-:W-:Y:S05]  /*9df0*/  BRA.U UP0, `(.L_x_44312) ;  /* 0x0000000900107547 */ /* 0x000fea000b800000 */
[----:B------:R-:W2:Y:S01]  /*9e00*/  LDG.E.U8 R0, desc[UR36][R2.64] ;  /* 0x0000002402007981 */ /* 0x000ea2000c1e1100 */
[----:B------:R-:W-:Y:S01]  /*9e10*/  HFMA2 R6, -RZ, RZ, 0, 1.847743988037109375e-06 ;  /* 0x0000001fff067431 */ /* 0x000fe200000001ff */
[----:B------:R-:W-:Y:S01]  /*9e20*/  CS2R R18, SRZ ;  /* 0x0000000000127805 */ /* 0x000fe2000001ff00 */
[----:B--2---:R-:W-:-:S05]  /*9e30*/  IMAD.SHL.U32 R0, R0, 0x1000000, RZ ;  /* 0x0100000000007824 */ /* 0x004fca00078e00ff */
[C---:B------:R-:W-:Y:S02]  /*9e40*/  LOP3.LUT R4, R0.reuse, 0x7f000000, RZ, 0xc0, !PT ;  /* 0x7f00000000047812 */ /* 0x040fe400078ec0ff */
[----:B------:R-:W-:Y:S02]  /*9e50*/  LOP3.LUT P0, RZ, R0, 0x7f000000, RZ, 0xc0, !PT ;  /* 0x7f00000000ff7812 */ /* 0x000fe4000780c0ff */
[----:B------:R-:W1:Y:S02]  /*9e60*/  FLO.U32 R5, R4 ;  /* 0x0000000400057300 */ /* 0x000e6400000e0000 */
[----:B-1----:R-:W-:-:S05]  /*9e70*/  IMAD.MOV R5, RZ, RZ, -R5 ;  /* 0x000000ffff057224 */ /* 0x002fca00078e0a05 */
        /* <DEDUP_REMOVED lines=14> */
.L_x_44324:
        /* <DEDUP_REMOVED lines=15> */
.L_x_44323:
[----:B------:R-:W2:Y:S01]  /*a050*/  LDG.E.U16 R0, desc[UR36][R2.64] ;  /* 0x0000002402007981 */ /* 0x000ea2000c1e1500 */
[----:B------:R-:W-:Y:S01]  /*a060*/  CS2R R18, SRZ ;  /* 0x0000000000127805 */ /* 0x000fe2000001ff00 */
[----:B--2---:R-:W-:-:S04]  /*a070*/  IMAD.U32 R0, R0, 0x10000, RZ ;  /* 0x0001000000007824 */ /* 0x004fc800078e00ff */
[----:B------:R-:W-:-:S04]  /*a080*/  FMUL.FTZ R0, R0, 1 ;  /* 0x3f80000000007820 */ /* 0x000fc80000410000 */
[----:B------:R3:W4:Y:S02]  /*a090*/  F2F.F64.F32 R16, R0 ;  /* 0x0000000000107310 */ /* 0x0007240000201800 */
[----:B---34-:R-:W-:Y:S05]  /*a0a0*/  BRA `(.L_x_44313) ;  /* 0x0000000400cc7947 */ /* 0x018fea0003800000 */
.L_x_44320:
        /* <DEDUP_REMOVED lines=12> */
.L_x_44327:
        /* <DEDUP_REMOVED lines=22> */
.L_x_44329:
[----:B------:R-:W-:Y:S05]  /*a2d0*/  BSYNC.RECONVERGENT B0 ;  /* 0x0000000000007941 */ /* 0x000fea0003800200 */
.L_x_44328:
[----:B------:R-:W-:Y:S01]  /*a2e0*/  IMAD.SHL.U32 R0, R0, 0x100000, RZ ;  /* 0x0010000000007824 */ /* 0x000fe200078e00ff */
[----:B------:R-:W-:-:S04]  /*a2f0*/  LEA R2, R2, 0x3b800000, 0x17 ;  /* 0x3b80000002027811 */ /* 0x000fc800078eb8ff */
[----:B------:R-:W-:-:S05]  /*a300*/  LOP3.LUT R0, R2, R0, R7, 0xfe, !PT ;  /* 0x0000000002007212 */ /* 0x000fca00078efe07 */
[----:B------:R-:W-:-:S04]  /*a310*/  FMUL.FTZ R0, R0, 1 ;  /* 0x3f80000000007820 */ /* 0x000fc80000410000 */
[----:B------:R1:W2:Y:S02]  /*a320*/  F2F.F64.F32 R16, R0 ;  /* 0x0000000000107310 */ /* 0x0002a40000201800 */
[----:B-12---:R-:W-:Y:S05]  /*a330*/  BRA `(.L_x_44313) ;  /* 0x0000000400287947 */ /* 0x006fea0003800000 */
.L_x_44326:
        /* <DEDUP_REMOVED lines=22> */
.L_x_44331:
[----:B------:R-:W-:Y:S05]  /*a4a0*/  BSYNC.RECONVERGENT B0 ;  /* 0x0000000000007941 */ /* 0x000fea0003800200 */
.L_x_44330:
[----:B------:R-:W-:Y:S02]  /*a4b0*/  SHF.L.U32 R0, R0, 0x15, RZ ;  /* 0x0000001500007819 */ /* 0x000fe400000006ff */
[----:B------:R-:W-:-:S04]  /*a4c0*/  LEA R2, R2, 0x37800000, 0x17 ;  /* 0x3780000002027811 */ /* 0x000fc800078eb8ff */
[----:B------:R-:W-:-:S05]  /*a4d0*/  LOP3.LUT R0, R2, R0, R7, 0xfe, !PT ;  /* 0x0000000002007212 */ /* 0x000fca00078efe07 */
[----:B------:R-:W-:-:S04]  /*a4e0*/  FMUL.FTZ R0, R0, 1 ;  /* 0x3f80000000007820 */ /* 0x000fc80000410000 */
[----:B------:R1:W2:Y:S02]  /*a4f0*/  F2F.F64.F32 R16, R0 ;  /* 0x0000000000107310 */ /* 0x0002a40000201800 */
[----:B-12---:R-:W-:Y:S05]  /*a500*/  BRA `(.L_x_44313) ;  /* 0x0000000000b47947 */ /* 0x006fea0003800000 */
.L_x_44325:
        /* <DEDUP_REMOVED lines=19> */
.L_x_44312:
        /* <DEDUP_REMOVED lines=10> */
[----:B----4-:R-:W-:Y:S01]  /*a6e0*/  IMAD.U32 R6, RZ, RZ, UR6 ;  /* 0x00000006ff067e24 */ /* 0x010fe2000f8e00ff */
[----:B------:R-:W-:Y:S01]  /*a6f0*/  MOV R7, UR7 ;  /* 0x0000000700077c02 */ /* 0x000fe20008000f00 */
[----:B-----5:R-:W-:Y:S02]  /*a700*/  IMAD.U32 R10, RZ, RZ, UR8 ;  /* 0x00000008ff0a7e24 */ /* 0x020fe4000f8e00ff */
[----:B--2---:R-:W-:-:S07]  /*a710*/  IMAD.U32 R11, RZ, RZ, UR9 ;  /* 0x00000009ff0b7e24 */ /* 0x004fce000f8e00ff */
[----:B------:R-:W-:-:S07]  /*a720*/  LEPC R20, `(.L_x_44334) ;  /* 0x000000001014794e */ /* 0x000fce0000000000 */
[----:B0--3--:R-:W-:Y:S05]  /*a730*/  CALL.ABS.NOINC R2 ;  /* 0x0000000002007343 */ /* 0x009fea0003c00000 */
.L_x_44334:
[----:B------:R-:W-:Y:S02]  /*a740*/  CS2R R16, SRZ ;  /* 0x0000000000107805 */ /* 0x000fe4000001ff00 */
[----:B------:R-:W-:Y:S01]  /*a750*/  CS2R R18, SRZ ;  /* 0x0000000000127805 */ /* 0x000fe2000001ff00 */
[----:B------:R-:W-:Y:S06]  /*a760*/  BRA `(.L_x_44313) ;  /* 0x00000000001c7947 */ /* 0x000fec0003800000 */
.L_x_44333:
[----:B------:R-:W2:Y:S01]  /*a770*/  LDG.E.64 R16, desc[UR36][R2.64] ;  /* 0x0000002402107981 */ /* 0x000ea2000c1e1b00 */
[----:B------:R-:W-:Y:S01]  /*a780*/  CS2R R18, SRZ ;  /* 0x0000000000127805 */ /* 0x000fe2000001ff00 */
[----:B--2---:R-:W1:Y:S02]  /*a790*/  I2F.F64.U64 R16, R16 ;  /* 0x0000001000107312 */ /* 0x004e640000301800 */
[----:B-1----:R-:W-:Y:S05]  /*a7a0*/  BRA `(.L_x_44313) ;  /* 0x00000000000c7947 */ /* 0x002fea0003800000 */
.L_x_44332:
[----:B------:R-:W2:Y:S01]  /*a7b0*/  LDG.E R2, desc[UR36][R2.64] ;  /* 0x0000002402027981 */ /* 0x000ea2000c1e1900 */
[----:B------:R-:W-:Y:S01]  /*a7c0*/  CS2R R18, SRZ ;  /* 0x0000000000127805 */ /* 0x000fe2000001ff00 */
[----:B--2---:R3:W4:Y:S06]  /*a7d0*/  I2F.F64.U32 R16, R2 ;  /* 0x0000000200107312 */ /* 0x00472c0000201800 */
.L_x_44313:
[----:B------:R-:W-:Y:S05]  /*a7e0*/  BSYNC.RECONVERGENT B7 ;  /* 0x0000000000077941 */ /* 0x000fea0003800200 */
.L_x_44307:
[----:B------:R-:W1:Y:S01]  /*a7f0*/  LDCU.128 UR4, c[0x0][0x5a0] ;  /* 0x0000b400ff0477ac */ /* 0x000e620008000c00 */
[----:B------:R-:W-:Y:S01]  /*a800*/  BSSY.RECONVERGENT B2, `(.L_x_44335) ;  /* 0x000048f000027945 */ /* 0x000fe20003800200 */
[----:B-123-5:R-:W-:-:S15]  /*a810*/  DMUL R2, R18, UR6 ;  /* 0x0000000612027c28 */ /* 0x02efde0008000000 */
[----:B------:R-:W-:-:S15]  /*a820*/  NOP ;  /* 0x0000000000007918 */ /* 0x000fde0000000000 */
[----:B------:R-:W-:-:S15]  /*a830*/  NOP ;  /* 0x0000000000007918 */ /* 0x000fde0000000000 */
[----:B------:R-:W-:-:S15]  /*a840*/  NOP ;  /* 0x0000000000007918 */ /* 0x000fde0000000000 */
[----:B------:R-:W-:-:S04]  /*a850*/  NOP ;  /* 0x0000000000007918 */ /* 0x000fc80000000000 */
[----:B----4-:R-:W1:-:S15]  /*a860*/  DMUL R4, R16, UR6 ;  /* 0x0000000610047c28 */ /* 0x010e5e0008000000 */
        /* <DEDUP_REMOVED lines=45> */
[----:B-1----:R-:W-:Y:S01]  /*ab40*/  MOV R4, 0xfca213ea ;  /* 0xfca213ea00047802 */ /* 0x002fe20000000f00 */
[----:B------:R-:W-:Y:S01]  /*ab50*/  IMAD.MOV.U32 R5, RZ, RZ, 0x3e928af3 ;  /* 0x3e928af3ff057424 */ /* 0x000fe200078e00ff */
[----:B------:R-:W-:-:S15]  /*ab60*/  UMOV UR5, 0x3e5ade15 ;  /* 0x3e5ade1500057882 */ /* 0x000fde0000000000 */
        /* <DEDUP_REMOVED lines=92> */
.L_x_44341:
[----:B------:R-:W-:Y:S05]  /*b130*/  BSYNC.RECONVERGENT B0 ;  /* 0x0000000000007941 */ /* 0x000fea0003800200 */
.L_x_44340:
        /* <DEDUP_REMOVED lines=47> */
[----:B-1----:R-:W-:Y:S05]  /*b430*/  CALL.REL.NOINC `($_ZN2at6native18elementwise_kernelILi128ELi4EZNS0_15gpu_kernel_implIZNS0_50_GLOBAL__N__2680c7bb_12_PowKernel_cu_7dd49032_317022pow_scalar_tensor_implIdEEvRNS_18TensorIteratorBaseEN3c107complexIT_EEEUlNS8_IdEEE_EEvS6_RKS9_EUliE_EEviT1_$__internal_trig_reduction_slowpathd) ;  /* 0x00000154006c7944 */ /* 0x002fea0003c00000 */
[----:B------:R-:W-:Y:S02]  /*b440*/  IMAD.MOV.U32 R4, RZ, RZ, R2 ;  /* 0x000000ffff047224 */ /* 0x000fe400078e0002 */
[----:B------:R-:W-:-:S07]  /*b450*/  IMAD.MOV.U32 R5, RZ, RZ, R3 ;  /* 0x000000ffff057224 */ /* 0x000fce00078e0003 */
.L_x_44345:
[----:B------:R-:W-:Y:S05]  /*b460*/  BSYNC.RECONVERGENT B4 ;  /* 0x0000000000047941 */ /* 0x000fea0003800200 */
.L_x_44344:
[----:B------:R-:W-:Y:S01]  /*b470*/  VIADD R0, R0, 0x1 ;  /* 0x0000000100007836 */ /* 0x000fe20000000000 */
[----:B------:R-:W-:Y:S06]  /*b480*/  BRA `(.L_x_44346) ;  /* 0x0000000000087947 */ /* 0x000fec0003800000 */
.L_x_44343:
[----:B0-----:R0:W2:Y:S02]  /*b490*/  DMUL R4, RZ, R18 ;  /* 0x00000012ff047228 */ /* 0x0010a40000000000 */
[----:B0-2---:R-:W-:-:S07]  /*b4a0*/  IMAD.MOV.U32 R0, RZ, RZ, 0x1 ;  /* 0x00000001ff007424 */ /* 0x005fce00078e00ff */
.L_x_44346:
[----:B------:R-:W-:Y:S05]  /*b4b0*/  BSYNC.RECONVERGENT B3 ;  /* 0x0000000000037941 */ /* 0x000fea0003800200 */
.L_x_44342:
        /* <DEDUP_REMOVED lines=113> */
[----:B------:R-:W-:Y:S05]  /*bbd0*/  BRA `(.L_x_44349) ;  /* 0x0000000000087947 */ /* 0x000fea0003800000 */
.L_x_44348:
[----:B------:R0:W2:Y:S02]  /*bbe0*/  DMUL R2, RZ, R18 ;  /* 0x00000012ff027228 */ /* 0x0000a40000000000 */
[----:B0-2---:R-:W-:-:S07]  /*bbf0*/  IMAD.MOV.U32 R0, RZ, RZ, RZ ;  /* 0x000000ffff007224 */ /* 0x005fce00078e00ff */
.L_x_44349:
[----:B------:R-:W-:Y:S05]  /*bc00*/  BSYNC.RECONVERGENT B3 ;  /* 0x0000000000037941 */ /* 0x000fea0003800200 */
.L_x_44347:
        /* <DEDUP_REMOVED lines=73> */
.L_x_44339:
        /* <DEDUP_REMOVED lines=125> */
.L_x_44352:
[----:B------:R-:W-:Y:S05]  /*c870*/  BSYNC.RECONVERGENT B0 ;  /* 0x0000000000007941 */ /* 0x000fea0003800200 */
.L_x_44351:
        /* <DEDUP_REMOVED lines=59> */
[----:B------:R-:W-:Y:S05]  /*cc30*/  CALL.REL.NOINC `($_ZN2at6native18elementwise_kernelILi128ELi4EZNS0_15gpu_kernel_implIZNS0_50_GLOBAL__N__2680c7bb_12_PowKernel_cu_7dd49032_317022pow_scalar_tensor_implIdEEvRNS_18TensorIteratorBaseEN3c107complexIT_EEEUlNS8_IdEEE_EEvS6_RKS9_EUliE_EEviT1_$__internal_trig_reduction_slowpathd) ;  /* 0x0000013c006c7944 */ /* 0x000fea0003c00000 */
[----:B------:R-:W-:-:S07]  /*cc40*/  IMAD.MOV.U32 R4, RZ, RZ, R0 ;  /* 0x000000ffff047224 */ /* 0x000fce00078e0000 */
.L_x_44356:
[----:B------:R-:W-:Y:S05]  /*cc50*/  BSYNC.RECONVERGENT B4 ;  /* 0x0000000000047941 */ /* 0x000fea0003800200 */
.L_x_44355:
[----:B------:R-:W-:Y:S01]  /*cc60*/  VIADD R0, R4, 0x1 ;  /* 0x0000000104007836 */ /* 0x000fe20000000000 */
[----:B------:R-:W-:Y:S06]  /*cc70*/  BRA `(.L_x_44357) ;  /* 0x0000000000087947 */ /* 0x000fec0003800000 */
.L_x_44354:
[----:B------:R0:W1:Y:S02]  /*cc80*/  DMUL R2, RZ, R18 ;  /* 0x00000012ff027228 */ /* 0x0000640000000000 */
[----:B01----:R-:W-:-:S07]  /*cc90*/  IMAD.MOV.U32 R0, RZ, RZ, 0x1 ;  /* 0x00000001ff007424 */ /* 0x003fce00078e00ff */
.L_x_44357:
[----:B------:R-:W-:Y:S05]  /*cca0*/  BSYNC.RECONVERGENT B3 ;  /* 0x0000000000037941 */ /* 0x000fea0003800200 */
.L_x_44353:
        /* <DEDUP_REMOVED lines=123> */
[----:B------:R-:W-:Y:S05]  /*d460*/  BRA `(.L_x_44360) ;  /* 0x0000000000087947 */ /* 0x000fea0003800000 */
.L_x_44359:
[----:B------:R0:W1:Y:S02]  /*d470*/  DMUL R2, RZ, R18 ;  /* 0x00000012ff027228 */ /* 0x0000640000000000 */
[----:B01----:R-:W-:-:S07]  /*d480*/  IMAD.MOV.U32 R0, RZ, RZ, RZ ;  /* 0x000000ffff007224 */ /* 0x003fce00078e00ff */
.L_x_44360:
[----:B------:R-:W-:Y:S05]  /*d490*/  BSYNC.RECONVERGENT B3 ;  /* 0x0000000000037941 */ /* 0x000fea0003800200 */
.L_x_44358:
        /* <DEDUP_REMOVED lines=84> */
.L_x_44338:
        /* <DEDUP_REMOVED lines=10> */
.L_x_44361:
[----:B------:R-:W1:Y:S02]  /*da80*/  DADD R16, R18, -R18 ;  /* 0x0000000012107229 */ /* 0x000e640000000812 */
[----:B-1----:R-:W-:Y:S01]  /*da90*/  IMAD.MOV.U32 R18, RZ, RZ, R16 ;  /* 0x000000ffff127224 */ /* 0x002fe200078e0010 */
[----:B------:R-:W-:Y:S01]  /*daa0*/  MOV R19, R17 ;  /* 0x0000001100137202 */ /* 0x000fe20000000f00 */
[----:B------:R-:W-:Y:S06]  /*dab0*/  BRA `(.L_x_44350) ;  /* 0x00000014008c7947 */ /* 0x000fec0003800000 */
.L_x_44337:
        /* <DEDUP_REMOVED lines=47> */
[----:B0-----:R-:W-:Y:S05]  /*ddb0*/  CALL.REL.NOINC `($_ZN2at6native18elementwise_kernelILi128ELi4EZNS0_15gpu_kernel_implIZNS0_50_GLOBAL__N__2680c7bb_12_PowKernel_cu_7dd49032_317022pow_scalar_tensor_implIdEEvRNS_18TensorIteratorBaseEN3c107complexIT_EEEUlNS8_IdEEE_EEvS6_RKS9_EUliE_EEviT1_$__internal_trig_reduction_slowpathd) ;  /* 0x0000012c000c7944 */ /* 0x001fea0003c00000 */
[----:B------:R-:W-:-:S07]  /*ddc0*/  IMAD.MOV.U32 R4, RZ, RZ, R0 ;  /* 0x000000ffff047224 */ /* 0x000fce00078e0000 */
.L_x_44365:
[----:B------:R-:W-:Y:S05]  /*ddd0*/  BSYNC.RECONVERGENT B4 ;  /* 0x0000000000047941 */ /* 0x000fea0003800200 */
.L_x_44364:
[----:B------:R-:W-:Y:S01]  /*dde0*/  VIADD R0, R4, 0x1 ;  /* 0x0000000104007836 */ /* 0x000fe20000000000 */
[----:B------:R-:W-:Y:S06]  /*ddf0*/  BRA `(.L_x_44366) ;  /* 0x0000000000087947 */ /* 0x000fec0003800000 */
.L_x_44363:
[----:B------:R1:W2:Y:S02]  /*de00*/  DMUL R2, RZ, R18 ;  /* 0x00000012ff027228 */ /* 0x0002a40000000000 */
[----:B-12---:R-:W-:-:S07]  /*de10*/  IMAD.MOV.U32 R0, RZ, RZ, 0x1 ;  /* 0x00000001ff007424 */ /* 0x006fce00078e00ff */
.L_x_44366:
[----:B------:R-:W-:Y:S05]  /*de20*/  BSYNC.RECONVERGENT B3 ;  /* 0x0000000000037941 */ /* 0x000fea0003800200 */
.L_x_44362:
        /* <DEDUP_REMOVED lines=9> */
[----:B------:R-:W2:Y:S01]  /*dec0*/  DMUL R6, R2, R2 ;  /* 0x0000000202067228 */ /* 0x000ea20000000000 */
[----:B------:R-:W-:Y:S01]  /*ded0*/  MOV R17, 0x3da8ff83 ;  /* 0x3da8ff8300117802 */ /* 0x000fe20000000f00 */
[----:B------:R-:W-:Y:S01]  /*dee0*/  BSSY.RECONVERGENT B3, `(.L_x_44367) ;  /* 0x0000069000037945 */ /* 0x000fe20003800200 */
        /* <DEDUP_REMOVED lines=101> */
[----:B------:R-:W-:Y:S05]  /*e540*/  BRA `(.L_x_44369) ;  /* 0x0000000000087947 */ /* 0x000fea0003800000 */
.L_x_44368:
[----:B------:R0:W1:Y:S02]  /*e550*/  DMUL R2, RZ, R18 ;  /* 0x00000012ff027228 */ /* 0x0000640000000000 */
[----:B01----:R-:W-:-:S07]  /*e560*/  IMAD.MOV.U32 R0, RZ, RZ, RZ ;  /* 0x000000ffff007224 */ /* 0x003fce00078e00ff */
.L_x_44369:
[----:B------:R-:W-:Y:S05]  /*e570*/  BSYNC.RECONVERGENT B3 ;  /* 0x0000000000037941 */ /* 0x000fea0003800200 */
.L_x_44367:
        /* <DEDUP_REMOVED lines=64> */
.L_x_44336:
[----:B------:R-:W-:Y:S01]  /*e980*/  IMAD.MOV.U32 R4, RZ, RZ, 0x652b82fe ;  /* 0x652b82feff047424 */ /* 0x000fe200078e00ff */
[----:B------:R-:W-:Y:S01]  /*e990*/  MOV R5, 0x3ff71547 ;  /* 0x3ff7154700057802 */ /* 0x000fe20000000f00 */
[----:B------:R-:W-:Y:S01]  /*e9a0*/  UMOV UR4, 0xfefa39ef ;  /* 0xfefa39ef00047882 */ /* 0x000fe20000000000 */
[----:B------:R-:W-:Y:S01]  /*e9b0*/  UMOV UR5, 0x3fe62e42 ;  /* 0x3fe62e4200057882 */ /* 0x000fe20000000000 */
[----:B------:R-:W-:-:S03]  /*e9c0*/  FSETP.GEU.FTZ.AND P0, PT, |R3|, 4.1917929649353027344, PT ;  /* 0x4086232b0300780b */ /* 0x000fc60003f1e200 */
        /* <DEDUP_REMOVED lines=114> */
.L_x_44350:
[----:B------:R-:W-:Y:S05]  /*f0f0*/  BSYNC.RECONVERGENT B2 ;  /* 0x0000000000027941 */ /* 0x000fea0003800200 */
.L_x_44335:
[----:B------:R-:W1:Y:S01]  /*f100*/  LDCU.64 UR6, c[0x0][0x588] ;  /* 0x0000b100ff0677ac */ /* 0x000e620008000a00 */
[----:B------:R-:W-:-:S04]  /*f110*/  UPRMT UR4, UR41, 0x9910, URZ ;  /* 0x0000991029047896 */ /* 0x000fc800080000ff */
[----:B------:R-:W-:Y:S01]  /*f120*/  UISETP.GT.AND UP0, UPT, UR4, 0x9, UPT ;  /* 0x000000090400788c */ /* 0x000fe2000bf04270 */
[----:B-1----:R-:W-:-:S04]  /*f130*/  IADD3 R2, P0, PT, R22, UR6, RZ ;  /* 0x0000000616027c10 */ /* 0x002fc8000ff1e0ff */
        /* <DEDUP_REMOVED lines=13> */
.L_x_44373:
[----:B--2---:R-:W1:Y:S02]  /*f210*/  F2I.S64.F64.TRUNC R16, R16 ;  /* 0x0000001000107311 */ /* 0x004e64000030d900 */
[----:B-1----:R-:W-:-:S05]  /*f220*/  IMAD.MOV.U32 R5, RZ, RZ, R16 ;  /* 0x000000ffff057224 */ /* 0x002fca00078e0010 */
[----:B------:R1:W-:Y:S01]  /*f230*/  STG.E.U8 desc[UR36][R2.64], R5 ;  /* 0x0000000502007986 */ /* 0x0003e2000c101124 */
[----:B------:R-:W-:Y:S05]  /*f240*/  BRA `(.L_x_44375) ;  /* 0x0000001000e07947 */ /* 0x000fea0003800000 */
.L_x_44372:
        /* <DEDUP_REMOVED lines=9> */
.L_x_44377:
[----:B--2---:R-:W1:Y:S02]  /*f2e0*/  F2I.F64.TRUNC R17, R16 ;  /* 0x0000001000117311 */ /* 0x004e64000030d100 */
[----:B-1----:R4:W-:Y:S01]  /*f2f0*/  STG.E desc[UR36][R2.64], R17 ;  /* 0x0000001102007986 */ /* 0x0029e2000c101924 */
[----:B------:R-:W-:Y:S05]  /*f300*/  BRA `(.L_x_44375) ;  /* 0x0000001000b07947 */ /* 0x000fea0003800000 */
.L_x_44376:
[----:B--2---:R-:W1:Y:S02]  /*f310*/  F2I.F64.TRUNC R17, R16 ;  /* 0x0000001000117311 */ /* 0x004e64000030d100 */
[----:B-1----:R3:W-:Y:S01]  /*f320*/  STG.E.U16 desc[UR36][R2.64], R17 ;  /* 0x0000001102007986 */ /* 0x0027e2000c101524 */
[----:B------:R-:W-:Y:S05]  /*f330*/  BRA `(.L_x_44375) ;  /* 0x0000001000a47947 */ /* 0x000fea0003800000 */
.L_x_44371:
        /* <DEDUP_REMOVED lines=17> */
.L_x_44379:
        /* <DEDUP_REMOVED lines=12> */
.L_x_44378:
        /* <DEDUP_REMOVED lines=28> */
.L_x_44381:
        /* <DEDUP_REMOVED lines=23> */
.L_x_44380:
[----:B--2---:R1:W-:Y:S01]  /*f840*/  STG.E.64 desc[UR36][R2.64], R16 ;  /* 0x0000001002007986 */ /* 0x0043e2000c101b24 */
[----:B------:R-:W-:Y:S05]  /*f850*/  BRA `(.L_x_44375) ;  /* 0x0000000c005c7947 */ /* 0x000fea0003800000 */
.L_x_44370:
        /* <DEDUP_REMOVED lines=13> */
.L_x_44385:
        /* <DEDUP_REMOVED lines=26> */
.L_x_44388:
[----:B------:R-:W-:-:S04]  /*fad0*/  SHF.R.U32.HI R5, RZ, 0x18, R5 ;  /* 0x00000018ff057819 */ /* 0x000fc80000011605 */
[----:B------:R-:W-:-:S07]  /*fae0*/  LOP3.LUT R0, R0, 0x80, R5, 0xf8, !PT ;  /* 0x0000008000007812 */ /* 0x000fce00078ef805 */
.L_x_44387:
[----:B------:R-:W-:Y:S05]  /*faf0*/  BSYNC.RECONVERGENT B0 ;  /* 0x0000000000007941 */ /* 0x000fea0003800200 */
.L_x_44386:
[----:B------:R1:W-:Y:S01]  /*fb00*/  STG.E.U8 desc[UR36][R2.64], R0 ;  /* 0x0000000002007986 */ /* 0x0003e2000c101124 */
[----:B------:R-:W-:Y:S05]  /*fb10*/  BRA `(.L_x_44375) ;  /* 0x0000000800ac7947 */ /* 0x000fea0003800000 */
.L_x_44384:
        /* <DEDUP_REMOVED lines=26> */
.L_x_44391:
[----:B------:R-:W-:-:S04]  /*fcc0*/  SHF.R.U32.HI R5, RZ, 0x18, R5 ;  /* 0x00000018ff057819 */ /* 0x000fc80000011605 */
[----:B------:R-:W-:-:S07]  /*fcd0*/  LOP3.LUT R0, R0, 0x80, R5, 0xf8, !PT ;  /* 0x0000008000007812 */ /* 0x000fce00078ef805 */
.L_x_44390:
[----:B------:R-:W-:Y:S05]  /*fce0*/  BSYNC.RECONVERGENT B0 ;  /* 0x0000000000007941 */ /* 0x000fea0003800200 */
.L_x_44389:
[----:B------:R1:W-:Y:S01]  /*fcf0*/  STG.E.U8 desc[UR36][R2.64], R0 ;  /* 0x0000000002007986 */ /* 0x0003e2000c101124 */
[----:B------:R-:W-:Y:S05]  /*fd00*/  BRA `(.L_x_44375) ;  /* 0x0000000800307947 */ /* 0x000fea0003800000 */
.L_x_44383:
        /* <DEDUP_REMOVED lines=30> */
.L_x_44393:
[----:B--2---:R-:W1:Y:S02]  /*fef0*/  F2I.U64.F64.TRUNC R16, R16 ;  /* 0x0000001000107311 */ /* 0x004e64000030d800 */
[----:B-1----:R1:W-:Y:S01]  /*ff00*/  STG.E.64 desc[UR36][R2.64], R16 ;  /* 0x0000001002007986 */ /* 0x0023e2000c101b24 */
[----:B------:R-:W-:Y:S05]  /*ff10*/  BRA `(.L_x_44375) ;  /* 0x0000000400ac7947 */ /* 0x000fea0003800000 */
.L_x_44392:
[----:B--2---:R-:W1:Y:S02]  /*ff20*/  F2I.U32.F64.TRUNC R17, R16 ;  /* 0x0000001000117311 */ /* 0x004e64000030d000 */
[----:B-1----:R1:W-:Y:S01]  /*ff30*/  STG.E desc[UR36][R2.64], R17 ;  /* 0x0000001102007986 */ /* 0x0023e2000c101924 */
[----:B------:R-:W-:Y:S05]  /*ff40*/  BRA `(.L_x_44375) ;  /* 0x0000000400a07947 */ /* 0x000fea0003800000 */
.L_x_44382:
        /* <DEDUP_REMOVED lines=15> */
.L_x_44395:
[----:B--2---:R1:W-:Y:S01]  /*10040*/  STG.E.128 desc[UR36][R2.64], R16 ;  /* 0x0000001002007986 */ /* 0x0043e2000c101d24 */
[----:B------:R-:W-:Y:S05]  /*10050*/  BRA `(.L_x_44375) ;  /* 0x00000004005c7947 */ /* 0x000fea0003800000 */
.L_x_44394:
[----:B------:R-:W-:-:S09]  /*10060*/  UISETP.NE.AND UP0, UPT, UR4, 0xf, UPT ;  /* 0x0000000f0400788c */ /* 0x000fd2000bf05270 */
[----:B------:R-:W-:Y:S05]  /*10070*/  BRA.U !UP0, `(.L_x_44396) ;  /* 0x0000000508287547 */ /* 0x000fea000b800000 */
[----:B------:R-:W-:-:S09]  /*10080*/  UISETP.NE.AND UP0, UPT, UR4, 0x17, UPT ;  /* 0x000000170400788c */ /* 0x000fd2000bf05270 */
[----:B------:R-:W-:Y:S05]  /*10090*/  BRA.U !UP0, `(.L_x_44397) ;  /* 0x0000000108b07547 */ /* 0x000fea000b800000 */
[----:B------:R-:W-:-:S09]  /*100a0*/  UISETP.NE.AND UP0, UPT, UR4, 0x18, UPT ;  /* 0x000000180400788c */ /* 0x000fd2000bf05270 */
[----:B------:R-:W-:Y:S05]  /*100b0*/  BRA.U !UP0, `(.L_x_44398) ;  /* 0x0000000108447547 */ /* 0x000fea000b800000 */
.L_x_44374:
[----:B------:R-:W-:Y:S01]  /*100c0*/  MOV R0, 0x0 ;  /* 0x0000000000007802 */ /* 0x000fe20000000f00 */
[----:B------:R-:W1:Y:S01]  /*100d0*/  LDCU.64 UR4, c[0x4][0x198] ;  /* 0x01003300ff0477ac */ /* 0x000e620008000a00 */
[----:B------:R-:W-:Y:S02]  /*100e0*/  HFMA2 R13, -RZ, RZ, 0, 0 ;  /* 0x00000000ff0d7431 */ /* 0x000fe400000001ff */
[----:B------:R-:W-:Y:S01]  /*100f0*/  IMAD.MOV.U32 R8, RZ, RZ, 0x65 ;  /* 0x00000065ff087424 */ /* 0x000fe200078e00ff */
[----:B------:R3:W4:Y:S01]  /*10100*/  LDC.64 R2, c[0x4][R0] ;  /* 0x0100000000027b82 */ /* 0x0007220000000a00 */
[----:B------:R-:W5:Y:S01]  /*10110*/  LDCU.64 UR6, c[0x4][0x1a0] ;  /* 0x01003400ff0677ac */ /* 0x000f620008000a00 */
[----:B------:R-:W-:Y:S01]  /*10120*/  IMAD.MOV.U32 R12, RZ, RZ, 0x1 ;  /* 0x00000001ff0c7424 */ /* 0x000fe200078e00ff */
[----:B------:R-:W0:Y:S01]  /*10130*/  LDCU.64 UR8, c[0x4][0x80] ;  /* 0x01001000ff0877ac */ /* 0x000e220008000a00 */
[----:B-1----:R-:W-:Y:S02]  /*10140*/  IMAD.U32 R4, RZ, RZ, UR4 ;  /* 0x00000004ff047e24 */ /* 0x002fe4000f8e00ff */
[----:B------:R-:W-:-:S02]  /*10150*/  IMAD.U32 R5, RZ, RZ, UR5 ;  /* 0x00000005ff057e24 */ /* 0x000fc4000f8e00ff */
[----:B-----5:R-:W-:Y:S02]  /*10160*/  IMAD.U32 R6, RZ, RZ, UR6 ;  /* 0x00000006ff067e24 */ /* 0x020fe4000f8e00ff */
[----:B------:R-:W-:Y:S02]  /*10170*/  IMAD.U32 R7, RZ, RZ, UR7 ;  /* 0x00000007ff077e24 */ /* 0x000fe4000f8e00ff */
[----:B0-----:R-:W-:Y:S02]  /*10180*/  IMAD.U32 R10, RZ, RZ, UR8 ;  /* 0x00000008ff0a7e24 */ /* 0x001fe4000f8e00ff */
[----:B---3--:R-:W-:-:S07]  /*10190*/  IMAD.U32 R11, RZ, RZ, UR9 ;  /* 0x00000009ff0b7e24 */ /* 0x008fce000f8e00ff */
[----:B------:R-:W-:-:S07]  /*101a0*/  LEPC R20, `(.L_x_44399) ;  /* 0x000000001014794e */ /* 0x000fce0000000000 */
[----:B--2-4-:R-:W-:Y:S05]  /*101b0*/  CALL.ABS.NOINC R2 ;  /* 0x0000000002007343 */ /* 0x014fea0003c00000 */
.L_x_44399:
[----:B------:R-:W-:Y:S05]  /*101c0*/  BRA `(.L_x_44375) ;  /* 0x0000000400007947 */ /* 0x000fea0003800000 */
.L_x_44398:
        /* <DEDUP_REMOVED lines=21> */
.L_x_44401:
[----:B------:R-:W-:Y:S05]  /*10320*/  BSYNC.RECONVERGENT B0 ;  /* 0x0000000000007941 */ /* 0x000fea0003800200 */
.L_x_44400:
[----:B------:R-:W-:-:S05]  /*10330*/  LOP3.LUT R5, R0, 0x80, R5, 0xf8, !PT ;  /* 0x0000008000057812 */ /* 0x000fca00078ef805 */
[----:B------:R1:W-:Y:S01]  /*10340*/  STG.E.U8 desc[UR36][R2.64], R5 ;  /* 0x0000000502007986 */ /* 0x0003e2000c101124 */
[----:B------:R-:W-:Y:S05]  /*10350*/  BRA `(.L_x_44375) ;  /* 0x00000000009c7947 */ /* 0x000fea0003800000 */
.L_x_44397:
        /* <DEDUP_REMOVED lines=20> */
.L_x_44403:
[----:B------:R-:W-:Y:S01]  /*104a0*/  IMAD.MOV.U32 R0, RZ, RZ, 0x7f ;  /* 0x0000007fff007424 */ /* 0x000fe200078e00ff */
[----:B------:R-:W-:-:S04]  /*104b0*/  ISETP.GT.U32.AND P0, PT, R4, 0x7f800000, PT ;  /* 0x7f8000000400780c */ /* 0x000fc80003f04070 */
[----:B------:R-:W-:-:S09]  /*104c0*/  SEL R0, R0, 0x7c, P0 ;  /* 0x0000007c00007807 */ /* 0x000fd20000000000 */
.L_x_44404:
[----:B------:R-:W-:Y:S05]  /*104d0*/  BSYNC.RECONVERGENT B0 ;  /* 0x0000000000007941 */ /* 0x000fea0003800200 */
.L_x_44402:
[----:B------:R-:W-:-:S04]  /*104e0*/  SHF.R.U32.HI R5, RZ, 0x18, R5 ;  /* 0x00000018ff057819 */ /* 0x000fc80000011605 */
[----:B------:R-:W-:-:S05]  /*104f0*/  LOP3.LUT R5, R0, 0x80, R5, 0xf8, !PT ;  /* 0x0000008000057812 */ /* 0x000fca00078ef805 */
[----:B------:R1:W-:Y:S01]  /*10500*/  STG.E.U8 desc[UR36][R2.64], R5 ;  /* 0x0000000502007986 */ /* 0x0003e2000c101124 */
[----:B------:R-:W-:Y:S05]  /*10510*/  BRA `(.L_x_44375) ;  /* 0x00000000002c7947 */ /* 0x000fea0003800000 */
.L_x_44396:
        /* <DEDUP_REMOVED lines=11> */
.L_x_44375:
[----:B------:R-:W-:-:S07]  /*105d0*/  VIADD R23, R23, 0x80 ;  /* 0x0000008017177836 */ /* 0x000fce0000000000 */
.L_x_44305:
[----:B------:R-:W-:Y:S05]  /*105e0*/  BSYNC.RECONVERGENT B6 ;  /* 0x0000000000067941 */ /* 0x000fea0003800200 */
.L_x_44304:
        /* <DEDUP_REMOVED lines=9> */
[----:B------:R-:W3:Y:S01]  /*10680*/  LDCU.64 UR4, c[0x0][0x398] ;  /* 0x00007300ff0477ac */ /* 0x000ee20008000a00 */
[----:B------:R-:W-:Y:S01]  /*10690*/  IMAD.MOV.U32 R22, RZ, RZ, RZ ;  /* 0x000000ffff167224 */ /* 0x000fe200078e00ff */
[----:B------:R-:W1:Y:S01]  /*106a0*/  LDCU UR6, c[0x0][0x394] ;  /* 0x00007280ff0677ac */ /* 0x000e620008000800 */
[----:B------:R-:W2:Y:S01]  /*106b0*/  LDCU.64 UR8, c[0x0][0x4c0] ;  /* 0x00009800ff0877ac */ /* 0x000ea20008000a00 */
[----:B------:R-:W-:Y:S01]  /*106c0*/  UISETP.NE.AND UP0, UPT, UR40, URZ, UPT ;  /* 0x000000ff2800728c */ /* 0x000fe2000bf05270 */
[----:B---34-:R-:W-:-:S05]  /*106d0*/  IMAD.HI.U32 R2, R23, UR4, R22 ;  /* 0x0000000417027c27 */ /* 0x018fca000f8e0016 */
[----:B------:R-:W-:-:S05]  /*106e0*/  SHF.R.U32.HI R3, RZ, UR5, R2 ;  /* 0x00000005ff037c19 */ /* 0x000fca0008011602 */
[----:B------:R-:W-:-:S04]  /*106f0*/  IMAD.MOV R0, RZ, RZ, -R3 ;  /* 0x000000ffff007224 */ /* 0x000fc800078e0a03 */
[----:B-1----:R-:W-:-:S04]  /*10700*/  IMAD R0, R0, UR6, R23 ;  /* 0x0000000600007c24 */ /* 0x002fc8000f8e0217 */
[C---:B--2---:R-:W-:Y:S02]  /*10710*/  IMAD R22, R0.reuse, UR8, RZ ;  /* 0x0000000800167c24 */ /* 0x044fe4000f8e02ff */
        /* <DEDUP_REMOVED lines=281> */
[----:B------:R-:W3:Y:S03]  /*118b0*/  LDCU.64 UR8, c[0x0][0x580] ;  /* 0x0000b000ff0877ac */ /* 0x000ee60008000a00 */
[----:B-1----:R-:W-:-:S05]  /*118c0*/  IMAD.HI.U32 R2, R5, UR4, R4 ;  /* 0x0000000405027c27 */ /* 0x002fca000f8e0004 */
[----:B------:R-:W-:-:S05]  /*118d0*/  SHF.R.U32.HI R2, RZ, UR5, R2 ;  /* 0x00000005ff027c19 */ /* 0x000fca0008011602 */
[----:B------:R-:W-:-:S04]  /*118e0*/  IMAD.MOV R3, RZ, RZ, -R2 ;  /* 0x000000ffff037224 */ /* 0x000fc800078e0a02 */
[----:B--2---:R-:W-:-:S04]  /*118f0*/  IMAD R5, R3, UR6, R5 ;  /* 0x0000000603057c24 */ /* 0x004fc8000f8e0205 */
[C---:B---3--:R-:W-:Y:S02]  /*11900*/  IMAD R22, R5.reuse, UR8, R22 ;  /* 0x0000000805167c24 */ /* 0x048fe4000f8e0216 */
[----:B------:R-:W-:-:S07]  /*11910*/  IMAD R0, R5, UR9, R0 ;  /* 0x0000000905007c24 */ /* 0x000fce000f8e0200 */
.L_x_44407:
        /* <DEDUP_REMOVED lines=19> */
.L_x_44412:
[----:B------:R-:W2:Y:S01]  /*11a50*/  LDG.E.U8 R2, desc[UR36][R2.64] ;  /* 0x0000002402027981 */ /* 0x000ea2000c1e1100 */
[----:B------:R-:W-:Y:S01]  /*11a60*/  CS2R R18, SRZ ;  /* 0x0000000000127805 */ /* 0x000fe2000001ff00 */
[----:B--2---:R1:W2:Y:S02]  /*11a70*/  I2F.F64.U16 R16, R2 ;  /* 0x0000000200107312 */ /* 0x0042a40000101800 */
[----:B-12---:R-:W-:Y:S05]  /*11a80*/  BRA `(.L_x_44414) ;  /* 0x0000000c00d87947 */ /* 0x006fea0003800000 */
.L_x_44411:
        /* <DEDUP_REMOVED lines=10> */
.L_x_44416:
[----:B------:R-:W2:Y:S01]  /*11b30*/  LDG.E R2, desc[UR36][R2.64] ;  /* 0x0000002402027981 */ /* 0x000ea2000c1e1900 */
[----:B------:R-:W-:Y:S01]  /*11b40*/  CS2R R18, SRZ ;  /* 0x0000000000127805 */ /* 0x000fe2000001ff00 */
[----:B--2---:R1:W2:Y:S02]  /*11b50*/  I2F.F64 R16, R2 ;  /* 0x0000000200107312 */ /* 0x0042a40000201c00 */
[----:B-12---:R-:W-:Y:S05]  /*11b60*/  BRA `(.L_x_44414) ;  /* 0x0000000c00a07947 */ /* 0x006fea0003800000 */
.L_x_44415:
[----:B------:R-:W2:Y:S01]  /*11b70*/  LDG.E.U16 R2, desc[UR36][R2.64] ;  /* 0x0000002402027981 */ /* 0x000ea2000c1e1500 */
[----:B------:R-:W-:Y:S01]  /*11b80*/  CS2R R18, SRZ ;  /* 0x0000000000127805 */ /* 0x000fe2000001ff00 */
[----:B--2---:R1:W2:Y:S02]  /*11b90*/  I2F.F64.S16 R16, R2 ;  /* 0x0000000200107312 */ /* 0x0042a40000101c00 */
[----:B-12---:R-:W-:Y:S05]  /*11ba0*/  BRA `(.L_x_44414) ;  /* 0x0000000c00907947 */ /* 0x006fea0003800000 */
.L_x_44410:
        /* <DEDUP_REMOVED lines=11> */
.L_x_44418:
[----:B------:R-:W2:Y:S01]  /*11c60*/  LDG.E.U16 R0, desc[UR36][R2.64] ;  /* 0x0000002402007981 */ /* 0x000ea2000c1e1500 */
[----:B------:R-:W-:Y:S01]  /*11c70*/  CS2R R18, SRZ ;  /* 0x0000000000127805 */ /* 0x000fe2000001ff00 */
[----:B--2---:R-:W-:-:S05]  /*11c80*/  HADD2.F32 R0, -RZ, R0.H0_H0 ;  /* 0x20000000ff007230 */ /* 0x004fca0000004100 */
[----:B------:R-:W-:-:S04]  /*11c90*/  FMUL.FTZ R0, R0, 1 ;  /* 0x3f80000000007820 */ /* 0x000fc80000410000 */
[----:B------:R1:W2:Y:S02]  /*11ca0*/  F2F.F64.F32 R16, R0 ;  /* 0x0000000000107310 */ /* 0x0002a40000201800 */
[----:B-12---:R-:W-:Y:S05]  /*11cb0*/  BRA `(.L_x_44414) ;  /* 0x0000000c004c7947 */ /* 0x006fea0003800000 */
.L_x_44417:
        /* <DEDUP_REMOVED lines=16> */
.L_x_44420:
        /* <DEDUP_REMOVED lines=12> */
.L_x_44419:
[----:B------:R1:W5:Y:S01]  /*11e80*/  LDG.E.64 R16, desc[UR36][R2.64] ;  /* 0x0000002402107981 */ /* 0x000362000c1e1b00 */
[----:B------:R-:W-:Y:S01]  /*11e90*/  CS2R R18, SRZ ;  /* 0x0000000000127805 */ /* 0x000fe2000001ff00 */
[----:B------:R-:W-:Y:S06]  /*11ea0*/  BRA `(.L_x_44414) ;  /* 0x0000000800d07947 */ /* 0x000fec0003800000 */
.L_x_44409:
        /* <DEDUP_REMOVED lines=14> */
.L_x_44423:
[----:B------:R2:W5:Y:S01]  /*11f90*/  LDG.E.128 R16, desc[UR36][R2.64] ;  /* 0x0000002402107981 */ /* 0x000562000c1e1d00 */
[----:B------:R-:W-:Y:S05]  /*11fa0*/  BRA `(.L_x_44414) ;  /* 0x0000000800907947 */ /* 0x000fea0003800000 */
.L_x_44422:
        /* <DEDUP_REMOVED lines=28> */
.L_x_44425:
        /* <DEDUP_REMOVED lines=15> */
.L_x_44424:
[----:B------:R-:W2:Y:S01]  /*12260*/  LDG.E.U16 R0, desc[UR36][R2.64] ;  /* 0x0000002402007981 */ /* 0x000ea2000c1e1500 */
[----:B------:R-:W-:Y:S01]  /*12270*/  CS2R R18, SRZ ;  /* 0x0000000000127805 */ /* 0x000fe2000001ff00 */
[----:B--2---:R-:W-:-:S04]  /*12280*/  IMAD.U32 R0, R0, 0x10000, RZ ;  /* 0x0001000000007824 */ /* 0x004fc800078e00ff */
[----:B------:R-:W-:-:S04]  /*12290*/  FMUL.FTZ R0, R0, 1 ;  /* 0x3f80000000007820 */ /* 0x000fc80000410000 */
[----:B------:R3:W4:Y:S02]  /*122a0*/  F2F.F64.F32 R16, R0 ;  /* 0x0000000000107310 */ /* 0x0007240000201800 */
[----:B---34-:R-:W-:Y:S05]  /*122b0*/  BRA `(.L_x_44414) ;  /* 0x0000000400cc7947 */ /* 0x018fea0003800000 */
.L_x_44421:
        /* <DEDUP_REMOVED lines=12> */
.L_x_44428:
        /* <DEDUP_REMOVED lines=22> */
.L_x_44430:
[----:B------:R-:W-:Y:S05]  /*124e0*/  BSYNC.RECONVERGENT B0 ;  /* 0x0000000000007941 */ /* 0x000fea0003800200 */
.L_x_44429:
[----:B------:R-:W-:Y:S02]  /*124f0*/  SHF.L.U32 R0, R0, 0x14, RZ ;  /* 0x0000001400007819 */ /* 0x000fe400000006ff */
[----:B------:R-:W-:-:S04]  /*12500*/  LEA R2, R2, 0x3b800000, 0x17 ;  /* 0x3b80000002027811 */ /* 0x000fc800078eb8ff */
[----:B------:R-:W-:-:S05]  /*12510*/  LOP3.LUT R0, R2, R0, R7, 0xfe, !PT ;  /* 0x0000000002007212 */ /* 0x000fca00078efe07 */
[----:B------:R-:W-:-:S04]  /*12520*/  FMUL.FTZ R0, R0, 1 ;  /* 0x3f80000000007820 */ /* 0x000fc80000410000 */
[----:B------:R1:W2:Y:S02]  /*12530*/  F2F.F64.F32 R16, R0 ;  /* 0x0000000000107310 */ /* 0x0002a40000201800 */
[----:B-12---:R-:W-:Y:S05]  /*12540*/  BRA `(.L_x_44414) ;  /* 0x0000000400287947 */ /* 0x006fea0003800000 */
.L_x_44427:
        /* <DEDUP_REMOVED lines=22> */
.L_x_44432:
[----:B------:R-:W-:Y:S05]  /*126b0*/  BSYNC.RECONVERGENT B0 ;  /* 0x0000000000007941 */ /* 0x000fea0003800200 */
.L_x_44431:
[----:B------:R-:W-:Y:S01]  /*126c0*/  IMAD.SHL.U32 R0, R0, 0x200000, RZ ;  /* 0x0020000000007824 */ /* 0x000fe200078e00ff */
[----:B------:R-:W-:-:S04]  /*126d0*/  LEA R2, R2, 0x37800000, 0x17 ;  /* 0x3780000002027811 */ /* 0x000fc800078eb8ff */
[----:B------:R-:W-:-:S05]  /*126e0*/  LOP3.LUT R0, R2, R0, R7, 0xfe, !PT ;  /* 0x0000000002007212 */ /* 0x000fca00078efe07 */
[----:B------:R-:W-:-:S04]  /*126f0*/  FMUL.FTZ R0, R0, 1 ;  /* 0x3f80000000007820 */ /* 0x000fc80000410000 */
[----:B------:R1:W2:Y:S02]  /*12700*/  F2F.F64.F32 R16, R0 ;  /* 0x0000000000107310 */ /* 0x0002a40000201800 */
[----:B-12---:R-:W-:Y:S05]  /*12710*/  BRA `(.L_x_44414) ;  /* 0x0000000000b47947 */ /* 0x006fea0003800000 */
.L_x_44426:
        /* <DEDUP_REMOVED lines=19> */
.L_x_44413:
        /* <DEDUP_REMOVED lines=16> */
.L_x_44435:
[----:B------:R-:W-:Y:S02]  /*12950*/  CS2R R16, SRZ ;  /* 0x0000000000107805 */ /* 0x000fe4000001ff00 */
[----:B------:R-:W-:Y:S01]  /*12960*/  CS2R R18, SRZ ;  /* 0x0000000000127805 */ /* 0x000fe2000001ff00 */
[----:B------:R-:W-:Y:S06]  /*12970*/  BRA `(.L_x_44414) ;  /* 0x00000000001c7947 */ /* 0x000fec0003800000 */
.L_x_44434:
[----:B------:R-:W2:Y:S01]  /*12980*/  LDG.E.64 R16, desc[UR36][R2.64] ;  /* 0x0000002402107981 */ /* 0x000ea2000c1e1b00 */
[----:B------:R-:W-:Y:S01]  /*12990*/  CS2R R18, SRZ ;  /* 0x0000000000127805 */ /* 0x000fe2000001ff00 */
[----:B--2---:R-:W1:Y:S02]  /*129a0*/  I2F.F64.U64 R16, R16 ;  /* 0x0000001000107312 */ /* 0x004e640000301800 */
[----:B-1----:R-:W-:Y:S05]  /*129b0*/  BRA `(.L_x_44414) ;  /* 0x00000000000c7947 */ /* 0x002fea0003800000 */
.L_x_44433:
[----:B------:R-:W2:Y:S01]  /*129c0*/  LDG.E R2, desc[UR36][R2.64] ;  /* 0x0000002402027981 */ /* 0x000ea2000c1e1900 */
[----:B------:R-:W-:Y:S01]  /*129d0*/  CS2R R18, SRZ ;  /* 0x0000000000127805 */ /* 0x000fe2000001ff00 */
[----:B--2---:R3:W4:Y:S06]  /*129e0*/  I2F.F64.U32 R16, R2 ;  /* 0x0000000200107312 */ /* 0x00472c0000201800 */
.L_x_44414:
[----:B------:R-:W-:Y:S05]  /*129f0*/  BSYNC.RECONVERGENT B7 ;  /* 0x0000000000077941 */ /* 0x000fea0003800200 */
.L_x_44408:
        /* <DEDUP_REMOVED lines=140> */
[----:B------:R-:W-:Y:S01]  /*132c0*/  @!P0 IADD3 R8, PT, PT, R8, -R3, RZ ;  /* 0x8000000308088210 */ /* 0x000fe20007ffe0ff */
[----:B------:R-:W-:Y:S01]  /*132d0*/  @!P0 IMAD R3, R3, 0x100000, R5 ;  /* 0x0010000003038824 */ /* 0x000fe200078e0205 */
[----:B------:R-:W-:Y:S02]  /*132e0*/  FSEL R25, R7, RZ, P1 ;  /* 0x000000ff07197208 */ /* 0x000fe40000800000 */
[----:B------:R-:W-:-:S15]  /*132f0*/  @!P0 LEA R5, R8, 0x3ff00000, 0x14 ;  /* 0x3ff0000008058811 */ /* 0x000fde00078ea0ff */
[----:B------:R-:W-:-:S15]  /*13300*/  NOP ;  /* 0x0000000000007918 */ /* 0x000fde0000000000 */
[----:B------:R-:W-:-:S15]  /*13310*/  NOP ;  /* 0x0000000000007918 */ /* 0x000fde0000000000 */
[----:B------:R-:W-:-:S09]  /*13320*/  NOP ;  /* 0x0000000000007918 */ /* 0x000fd20000000000 */
[----:B------:R0:W1:Y:S02]  /*13330*/  @!P0 DMUL R24, R2, R4 ;  /* 0x0000000402188228 */ /* 0x0000640000000000 */
.L_x_44442:
[----:B------:R-:W-:Y:S05]  /*13340*/  BSYNC.RECONVERGENT B0 ;  /* 0x0000000000007941 */ /* 0x000fea0003800200 */
.L_x_44441:
        /* <DEDUP_REMOVED lines=48> */
[----:B------:R-:W-:Y:S02]  /*13650*/  IMAD.MOV.U32 R4, RZ, RZ, R2 ;  /* 0x000000ffff047224 */ /* 0x000fe400078e0002 */
[----:B------:R-:W-:-:S07]  /*13660*/  IMAD.MOV.U32 R5, RZ, RZ, R3 ;  /* 0x000000ffff057224 */ /* 0x000fce00078e0003 */
.L_x_44446:
[----:B------:R-:W-:Y:S05]  /*13670*/  BSYNC.RECONVERGENT B4 ;  /* 0x0000000000047941 */ /* 0x000fea0003800200 */
.L_x_44445:
[----:B------:R-:W-:Y:S01]  /*13680*/  VIADD R0, R0, 0x1 ;  /* 0x0000000100007836 */ /* 0x000fe20000000000 */
[----:B------:R-:W-:Y:S06]  /*13690*/  BRA `(.L_x_44447) ;  /* 0x0000000000087947 */ /* 0x000fec0003800000 */
.L_x_44444:
[----:B0-----:R0:W2:Y:S02]  /*136a0*/  DMUL R4, RZ, R18 ;  /* 0x00000012ff047228 */ /* 0x0010a40000000000 */
[----:B0-2---:R-:W-:-:S07]  /*136b0*/  MOV R0, 0x1 ;  /* 0x0000000100007802 */ /* 0x005fce0000000f00 */
.L_x_44447:
[----:B------:R-:W-:Y:S05]  /*136c0*/  BSYNC.RECONVERGENT B3 ;  /* 0x0000000000037941 */ /* 0x000fea0003800200 */
.L_x_44443:
        /* <DEDUP_REMOVED lines=113> */
[----:B------:R-:W-:Y:S05]  /*13de0*/  BRA `(.L_x_44450) ;  /* 0x0000000000087947 */ /* 0x000fea0003800000 */
.L_x_44449:
[----:B------:R0:W2:Y:S02]  /*13df0*/  DMUL R2, RZ, R18 ;  /* 0x00000012ff027228 */ /* 0x0000a40000000000 */
[----:B0-2---:R-:W-:-:S07]  /*13e00*/  IMAD.MOV.U32 R0, RZ, RZ, RZ ;  /* 0x000000ffff007224 */ /* 0x005fce00078e00ff */
.L_x_44450:
[----:B------:R-:W-:Y:S05]  /*13e10*/  BSYNC.RECONVERGENT B3 ;  /* 0x0000000000037941 */ /* 0x000fea0003800200 */
.L_x_44448:
[----:B------:R-:W0:Y:S01]  /*13e20*/  LDCU.64 UR4, c[0x4][0x1b0] ;  /* 0x01003600ff0477ac */ /* 0x000e220008000a00 */
[----:B------:R-:W-:-:S05]  /*13e30*/  IMAD.SHL.U32 R4, R0, 0x40, RZ ;  /* 0x0000004000047824 */ /* 0x000fca00078e00ff */
[----:B------:R-:W-:-:S04]  /*13e40*/  LOP3.LUT R4, R4, 0x40, RZ, 0xc0, !PT ;  /* 0x0000004004047812 */ /* 0x000fc800078ec0ff */
[----:B0-----:R-:W-:-:S04]  /*13e50*/  IADD3 R4, P0, PT, R4, UR4, RZ ;  /* 0x0000000404047c10 */ /* 0x001fc8000ff1e0ff */
[----:B------:R-:W-:-:S05]  /*13e60*/  IADD3.X R5, PT, PT, RZ, UR5, RZ, P0, !PT ;  /* 0x00000005ff057c10 */ /* 0x000fca00087fe4ff */
        /* <DEDUP_REMOVED lines=68> */
.L_x_44440:
        /* <DEDUP_REMOVED lines=125> */
.L_x_44453:
[----:B------:R-:W-:Y:S05]  /*14a80*/  BSYNC.RECONVERGENT B0 ;  /* 0x0000000000007941 */ /* 0x000fea0003800200 */
.L_x_44452:
        /* <DEDUP_REMOVED lines=60> */
[----:B------:R-:W-:-:S07]  /*14e50*/  IMAD.MOV.U32 R4, RZ, RZ, R0 ;  /* 0x000000ffff047224 */ /* 0x000fce00078e0000 */
.L_x_44457:
[----:B------:R-:W-:Y:S05]  /*14e60*/  BSYNC.RECONVERGENT B4 ;  /* 0x0000000000047941 */ /* 0x000fea0003800200 */
.L_x_44456:
[----:B------:R-:W-:Y:S01]  /*14e70*/  VIADD R0, R4, 0x1 ;  /* 0x0000000104007836 */ /* 0x000fe20000000000 */
[----:B------:R-:W-:Y:S06]  /*14e80*/  BRA `(.L_x_44458) ;  /* 0x0000000000087947 */ /* 0x000fec0003800000 */
.L_x_44455:
[----:B------:R0:W1:Y:S02]  /*14e90*/  DMUL R2, RZ, R18 ;  /* 0x00000012ff027228 */ /* 0x0000640000000000 */
[----:B01----:R-:W-:-:S07]  /*14ea0*/  MOV R0, 0x1 ;  /* 0x0000000100007802 */ /* 0x003fce0000000f00 */
.L_x_44458:
[----:B------:R-:W-:Y:S05]  /*14eb0*/  BSYNC.RECONVERGENT B3 ;  /* 0x0000000000037941 */ /* 0x000fea0003800200 */
.L_x_44454:
        /* <DEDUP_REMOVED lines=124> */
.L_x_44460:
[----:B------:R0:W1:Y:S02]  /*15680*/  DMUL R2, RZ, R18 ;  /* 0x00000012ff027228 */ /* 0x0000640000000000 */
[----:B01----:R-:W-:-:S07]  /*15690*/  IMAD.MOV.U32 R0, RZ, RZ, RZ ;  /* 0x000000ffff007224 */ /* 0x003fce00078e00ff */
.L_x_44461:
[----:B------:R-:W-:Y:S05]  /*156a0*/  BSYNC.RECONVERGENT B3 ;  /* 0x0000000000037941 */ /* 0x000fea0003800200 */
.L_x_44459:
        /* <DEDUP_REMOVED lines=84> */
.L_x_44439:
        /* <DEDUP_REMOVED lines=10> */
.L_x_44462:
[----:B------:R-:W1:Y:S02]  /*15c90*/  DADD R16, R18, -R18 ;  /* 0x0000000012107229 */ /* 0x000e640000000812 */
[----:B-1----:R-:W-:Y:S02]  /*15ca0*/  IMAD.MOV.U32 R18, RZ, RZ, R16 ;  /* 0x000000ffff127224 */ /* 0x002fe400078e0010 */
[----:B------:R-:W-:Y:S01]  /*15cb0*/  IMAD.MOV.U32 R19, RZ, RZ, R17 ;  /* 0x000000ffff137224 */ /* 0x000fe200078e0011 */
[----:B------:R-:W-:Y:S06]  /*15cc0*/  BRA `(.L_x_44451) ;  /* 0x00000014008c7947 */ /* 0x000fec0003800000 */
.L_x_44438:
        /* <DEDUP_REMOVED lines=49> */
.L_x_44466:
[----:B------:R-:W-:Y:S05]  /*15fe0*/  BSYNC.RECONVERGENT B4 ;  /* 0x0000000000047941 */ /* 0x000fea0003800200 */
.L_x_44465:
[----:B------:R-:W-:Y:S01]  /*15ff0*/  IADD3 R0, PT, PT, R4, 0x1, RZ ;  /* 0x0000000104007810 */ /* 0x000fe20007ffe0ff */
[----:B------:R-:W-:Y:S06]  /*16000*/  BRA `(.L_x_44467) ;  /* 0x0000000000087947 */ /* 0x000fec0003800000 */
.L_x_44464:
[----:B------:R1:W2:Y:S02]  /*16010*/  DMUL R2, RZ, R18 ;  /* 0x00000012ff027228 */ /* 0x0002a40000000000 */
[----:B-12---:R-:W-:-:S07]  /*16020*/  IMAD.MOV.U32 R0, RZ, RZ, 0x1 ;  /* 0x00000001ff007424 */ /* 0x006fce00078e00ff */
.L_x_44467:
[----:B------:R-:W-:Y:S05]  /*16030*/  BSYNC.RECONVERGENT B3 ;  /* 0x0000000000037941 */ /* 0x000fea0003800200 */
.L_x_44463:
        /* <DEDUP_REMOVED lines=114> */
.L_x_44469:
[----:B------:R0:W1:Y:S02]  /*16760*/  DMUL R2, RZ, R18 ;  /* 0x00000012ff027228 */ /* 0x0000640000000000 */
[----:B01----:R-:W-:-:S07]  /*16770*/  IMAD.MOV.U32 R0, RZ, RZ, RZ ;  /* 0x000000ffff007224 */ /* 0x003fce00078e00ff */
.L_x_44470:
[----:B------:R-:W-:Y:S05]  /*16780*/  BSYNC.RECONVERGENT B3 ;  /* 0x0000000000037941 */ /* 0x000fea0003800200 */
.L_x_44468:
        /* <DEDUP_REMOVED lines=64> */
.L_x_44437:
        /* <DEDUP_REMOVED lines=119> */
.L_x_44451:
[----:B------:R-:W-:Y:S05]  /*17300*/  BSYNC.RECONVERGENT B2 ;  /* 0x0000000000027941 */ /* 0x000fea0003800200 */
.L_x_44436:
        /* <DEDUP_REMOVED lines=17> */
.L_x_44474:
[----:B--2---:R-:W1:Y:S02]  /*17420*/  F2I.S64.F64.TRUNC R16, R16 ;  /* 0x0000001000107311 */ /* 0x004e64000030d900 */
[----:B-1----:R-:W-:-:S05]  /*17430*/  IMAD.MOV.U32 R5, RZ, RZ, R16 ;  /* 0x000000ffff057224 */ /* 0x002fca00078e0010 */
[----:B------:R1:W-:Y:S01]  /*17440*/  STG.E.U8 desc[UR36][R2.64], R5 ;  /* 0x0000000502007986 */ /* 0x0003e2000c101124 */
[----:B------:R-:W-:Y:S05]  /*17450*/  BRA `(.L_x_44476) ;  /* 0x0000001000e07947 */ /* 0x000fea0003800000 */
.L_x_44473:
        /* <DEDUP_REMOVED lines=9> */
.L_x_44478:
[----:B--2---:R-:W1:Y:S02]  /*174f0*/  F2I.F64.TRUNC R17, R16 ;  /* 0x0000001000117311 */ /* 0x004e64000030d100 */
[----:B-1----:R1:W-:Y:S01]  /*17500*/  STG.E desc[UR36][R2.64], R17 ;  /* 0x0000001102007986 */ /* 0x0023e2000c101924 */
[----:B------:R-:W-:Y:S05]  /*17510*/  BRA `(.L_x_44476) ;  /* 0x0000001000b07947 */ /* 0x000fea0003800000 */
.L_x_44477:
[----:B--2---:R-:W1:Y:S02]  /*17520*/  F2I.F64.TRUNC R17, R16 ;  /* 0x0000001000117311 */ /* 0x004e64000030d100 */
[----:B-1----:R1:W-:Y:S01]  /*17530*/  STG.E.U16 desc[UR36][R2.64], R17 ;  /* 0x0000001102007986 */ /* 0x0023e2000c101524 */
[----:B------:R-:W-:Y:S05]  /*17540*/  BRA `(.L_x_44476) ;  /* 0x0000001000a47947 */ /* 0x000fea0003800000 */
.L_x_44472:
        /* <DEDUP_REMOVED lines=17> */
.L_x_44480:
        /* <DEDUP_REMOVED lines=12> */
.L_x_44479:
        /* <DEDUP_REMOVED lines=28> */
.L_x_44482:
        /* <DEDUP_REMOVED lines=23> */
.L_x_44481:
[----:B--2---:R1:W-:Y:S01]  /*17a50*/  STG.E.64 desc[UR36][R2.64], R16 ;  /* 0x0000001002007986 */ /* 0x0043e2000c101b24 */
[----:B------:R-:W-:Y:S05]  /*17a60*/  BRA `(.L_x_44476) ;  /* 0x0000000c005c7947 */ /* 0x000fea0003800000 */
.L_x_44471:
        /* <DEDUP_REMOVED lines=13> */
.L_x_44486:
        /* <DEDUP_REMOVED lines=26> */
.L_x_44489:
[----:B------:R-:W-:-:S04]  /*17ce0*/  SHF.R.U32.HI R5, RZ, 0x18, R5 ;  /* 0x00000018ff057819 */ /* 0x000fc80000011605 */
[----:B------:R-:W-:-:S07]  /*17cf0*/  LOP3.LUT R0, R0, 0x80, R5, 0xf8, !PT ;  /* 0x0000008000007812 */ /* 0x000fce00078ef805 */
.L_x_44488:
[----:B------:R-:W-:Y:S05]  /*17d00*/  BSYNC.RECONVERGENT B0 ;  /* 0x0000000000007941 */ /* 0x000fea0003800200 */
.L_x_44487:
[----:B------:R1:W-:Y:S01]  /*17d10*/  STG.E.U8 desc[UR36][R2.64], R0 ;  /* 0x0000000002007986 */ /* 0x0003e2000c101124 */
[----:B------:R-:W-:Y:S05]  /*17d20*/  BRA `(.L_x_44476) ;  /* 0x0000000800ac7947 */ /* 0x000fea0003800000 */
.L_x_44485:
        /* <DEDUP_REMOVED lines=26> */
.L_x_44492:
[----:B------:R-:W-:-:S04]  /*17ed0*/  SHF.R.U32.HI R5, RZ, 0x18, R5 ;  /* 0x00000018ff057819 */ /* 0x000fc80000011605 */
[----:B------:R-:W-:-:S07]  /*17ee0*/  LOP3.LUT R0, R0, 0x80, R5, 0xf8, !PT ;  /* 0x0000008000007812 */ /* 0x000fce00078ef805 */
.L_x_44491:
[----:B------:R-:W-:Y:S05]  /*17ef0*/  BSYNC.RECONVERGENT B0 ;  /* 0x0000000000007941 */ /* 0x000fea0003800200 */
.L_x_44490:
[----:B------:R1:W-:Y:S01]  /*17f00*/  STG.E.U8 desc[UR36][R2.64], R0 ;  /* 0x0000000002007986 */ /* 0x0003e2000c101124 */
[----:B------:R-:W-:Y:S05]  /*17f10*/  BRA `(.L_x_44476) ;  /* 0x0000000800307947 */ /* 0x000fea0003800000 */
.L_x_44484:
        /* <DEDUP_REMOVED lines=30> */
.L_x_44494:
[----:B--2---:R-:W1:Y:S02]  /*18100*/  F2I.U64.F64.TRUNC R16, R16 ;  /* 0x0000001000107311 */ /* 0x004e64000030d800 */
[----:B-1----:R1:W-:Y:S01]  /*18110*/  STG.E.64 desc[UR36][R2.64], R16 ;  /* 0x0000001002007986 */ /* 0x0023e2000c101b24 */
[----:B------:R-:W-:Y:S05]  /*18120*/  BRA `(.L_x_44476) ;  /* 0x0000000400ac7947 */ /* 0x000fea0003800000 */
.L_x_44493:
[----:B--2---:R-:W1:Y:S02]  /*18130*/  F2I.U32.F64.TRUNC R17, R16 ;  /* 0x0000001000117311 */ /* 0x004e64000030d000 */
[----:B-1----:R1:W-:Y:S01]  /*18140*/  STG.E desc[UR36][R2.64], R17 ;  /* 0x0000001102007986 */ /* 0x0023e2000c101924 */
[----:B------:R-:W-:Y:S05]  /*18150*/  BRA `(.L_x_44476) ;  /* 0x0000000400a07947 */ /* 0x000fea0003800000 */
.L_x_44483:
        /* <DEDUP_REMOVED lines=15> */
.L_x_44496:
[----:B--2---:R1:W-:Y:S01]  /*18250*/  STG.E.128 desc[UR36][R2.64], R16 ;  /* 0x0000001002007986 */ /* 0x0043e2000c101d24 */
[----:B------:R-:W-:Y:S05]  /*18260*/  BRA `(.L_x_44476) ;  /* 0x00000004005c7947 */ /* 0x000fea0003800000 */
.L_x_44495:
[----:B------:R-:W-:-:S09]  /*18270*/  UISETP.NE.AND UP0, UPT, UR4, 0xf, UPT ;  /* 0x0000000f0400788c */ /* 0x000fd2000bf05270 */
[----:B------:R-:W-:Y:S05]  /*18280*/  BRA.U !UP0, `(.L_x_44497) ;  /* 0x0000000508287547 */ /* 0x000fea000b800000 */
[----:B------:R-:W-:-:S09]  /*18290*/  UISETP.NE.AND UP0, UPT, UR4, 0x17, UPT ;  /* 0x000000170400788c */ /* 0x000fd2000bf05270 */
[----:B------:R-:W-:Y:S05]  /*182a0*/  BRA.U !UP0, `(.L_x_44498) ;  /* 0x0000000108b07547 */ /* 0x000fea000b800000 */
[----:B------:R-:W-:-:S09]  /*182b0*/  UISETP.NE.AND UP0, UPT, UR4, 0x18, UPT ;  /* 0x000000180400788c */ /* 0x000fd2000bf05270 */
[----:B------:R-:W-:Y:S05]  /*182c0*/  BRA.U !UP0, `(.L_x_44499) ;  /* 0x0000000108447547 */ /* 0x000fea000b800000 */
.L_x_44475:
        /* <DEDUP_REMOVED lines=10> */
[----:B-----5:R-:W-:Y:S01]  /*18370*/  IMAD.U32 R6, RZ, RZ, UR6 ;  /* 0x00000006ff067e24 */ /* 0x020fe2000f8e00ff */
[----:B------:R-:W-:Y:S01]  /*18380*/  MOV R7, UR7 ;  /* 0x0000000700077c02 */ /* 0x000fe20008000f00 */
[----:B0-----:R-:W-:Y:S02]  /*18390*/  IMAD.U32 R10, RZ, RZ, UR8 ;  /* 0x00000008ff0a7e24 */ /* 0x001fe4000f8e00ff */
[----:B---3--:R-:W-:-:S07]  /*183a0*/  IMAD.U32 R11, RZ, RZ, UR9 ;  /* 0x00000009ff0b7e24 */ /* 0x008fce000f8e00ff */
[----:B------:R-:W-:-:S07]  /*183b0*/  LEPC R20, `(.L_x_44500) ;  /* 0x000000001014794e */ /* 0x000fce0000000000 */
[----:B--2-4-:R-:W-:Y:S05]  /*183c0*/  CALL.ABS.NOINC R2 ;  /* 0x0000000002007343 */ /* 0x014fea0003c00000 */
.L_x_44500:
[----:B------:R-:W-:Y:S05]  /*183d0*/  BRA `(.L_x_44476) ;  /* 0x0000000400007947 */ /* 0x000fea0003800000 */
.L_x_44499:
        /* <DEDUP_REMOVED lines=21> */
.L_x_44502:
[----:B------:R-:W-:Y:S05]  /*18530*/  BSYNC.RECONVERGENT B0 ;  /* 0x0000000000007941 */ /* 0x000fea0003800200 */
.L_x_44501:
[----:B------:R-:W-:-:S05]  /*18540*/  LOP3.LUT R5, R0, 0x80, R5, 0xf8, !PT ;  /* 0x0000008000057812 */ /* 0x000fca00078ef805 */
[----:B------:R1:W-:Y:S01]  /*18550*/  STG.E.U8 desc[UR36][R2.64], R5 ;  /* 0x0000000502007986 */ /* 0x0003e2000c101124 */
[----:B------:R-:W-:Y:S05]  /*18560*/  BRA `(.L_x_44476) ;  /* 0x00000000009c7947 */ /* 0x000fea0003800000 */
.L_x_44498:
        /* <DEDUP_REMOVED lines=20> */
.L_x_44504:
[----:B------:R-:W-:Y:S01]  /*186b0*/  IMAD.MOV.U32 R0, RZ, RZ, 0x7f ;  /* 0x0000007fff007424 */ /* 0x000fe200078e00ff */
[----:B------:R-:W-:-:S04]  /*186c0*/  ISETP.GT.U32.AND P0, PT, R4, 0x7f800000, PT ;  /* 0x7f8000000400780c */ /* 0x000fc80003f04070 */
[----:B------:R-:W-:-:S09]  /*186d0*/  SEL R0, R0, 0x7c, P0 ;  /* 0x0000007c00007807 */ /* 0x000fd20000000000 */
.L_x_44505:
[----:B------:R-:W-:Y:S05]  /*186e0*/  BSYNC.RECONVERGENT B0 ;  /* 0x0000000000007941 */ /* 0x000fea0003800200 */
.L_x_44503:
[----:B------:R-:W-:-:S04]  /*186f0*/  SHF.R.U32.HI R5, RZ, 0x18, R5 ;  /* 0x00000018ff057819 */ /* 0x000fc80000011605 */
[----:B------:R-:W-:-:S05]  /*18700*/  LOP3.LUT R5, R0, 0x80, R5, 0xf8, !PT ;  /* 0x0000008000057812 */ /* 0x000fca00078ef805 */
[----:B------:R1:W-:Y:S01]  /*18710*/  STG.E.U8 desc[UR36][R2.64], R5 ;  /* 0x0000000502007986 */ /* 0x0003e2000c101124 */
[----:B------:R-:W-:Y:S05]  /*18720*/  BRA `(.L_x_44476) ;  /* 0x00000000002c7947 */ /* 0x000fea0003800000 */
.L_x_44497:
        /* <DEDUP_REMOVED lines=11> */
.L_x_44476:
[----:B------:R-:W-:-:S07]  /*187e0*/  VIADD R23, R23, 0x80 ;  /* 0x0000008017177836 */ /* 0x000fce0000000000 */
.L_x_44406:
[----:B------:R-:W-:Y:S05]  /*187f0*/  BSYNC.RECONVERGENT B6 ;  /* 0x0000000000067941 */ /* 0x000fea0003800200 */
.L_x_44405:
[----:B------:R-:W5:Y:S02]  /*18800*/  LDCU UR4, c[0x0][0x380] ;  /* 0x00007000ff0477ac */ /* 0x000f640008000800 */
[----:B-----5:R-:W-:-:S13]  /*18810*/  ISETP.GE.AND P0, PT, R23, UR4, PT ;  /* 0x0000000417007c0c */ /* 0x020fda000bf06270 */
[----:B------:R-:W-:Y:S05]  /*18820*/  @P0 EXIT ;  /* 0x000000000000094d */ /* 0x000fea0003800000 */
[----:B------:R-:W5:Y:S01]  /*18830*/  LDCU UR4, c[0x0][0x390] ;  /* 0x00007200ff0477ac */ /* 0x000f620008000800 */
[----:B-12---:R-:W-:Y:S01]  /*18840*/  MOV R0, RZ ;  /* 0x000000ff00007202 */ /* 0x006fe20000000f00 */
        /* <DEDUP_REMOVED lines=301> */
.L_x_44506:
[----:B------:R-:W1:Y:S01]  /*19b20*/  LDCU.64 UR6, c[0x0][0x588] ;  /* 0x0000b100ff0677ac */ /* 0x000e620008000a00 */
[----:B------:R-:W-:Y:S01]  /*19b30*/  BSSY.RECONVERGENT B6, `(.L_x_44507) ;  /* 0x000010f000067945 */ /* 0x000fe20003800200 */
[----:B------:R-:W3:Y:S01]  /*19b40*/  LDCU.64 UR8, c[0x0][0x590] ;  /* 0x0000b200ff0877ac */ /* 0x000ee20008000a00 */
[----:B------:R-:W-:-:S04]  /*19b50*/  UPRMT UR4, UR42, 0x9910, URZ ;  /* 0x000099102a047896 */ /* 0x000fc800080000ff */
[----:B------:R-:W-:Y:S01]  /*19b60*/  UISETP.GT.AND UP0, UPT, UR4, 0x9, UPT ;  /* 0x000000090400788c */ /* 0x000fe2000bf04270 */
[----:B-1----:R-:W-:Y:S02]  /*19b70*/  IADD3 R22, P0, PT, R22, UR6, RZ ;  /* 0x0000000616167c10 */ /* 0x002fe4000ff1e0ff */
        /* <DEDUP_REMOVED lines=16> */
.L_x_44511:
[----:B------:R-:W2:Y:S01]  /*19c80*/  LDG.E.U8 R2, desc[UR36][R2.64] ;  /* 0x0000002402027981 */ /* 0x000ea2000c1e1100 */
[----:B------:R-:W-:Y:S01]  /*19c90*/  CS2R R18, SRZ ;  /* 0x0000000000127805 */ /* 0x000fe2000001ff00 */
[----:B--2---:R2:W3:Y:S02]  /*19ca0*/  I2F.F64.U16 R16, R2 ;  /* 0x0000000200107312 */ /* 0x0044e40000101800 */
[----:B--23--:R-:W-:Y:S05]  /*19cb0*/  BRA `(.L_x_44513) ;  /* 0x0000000c00d87947 */ /* 0x00cfea0003800000 */
.L_x_44510:
        /* <DEDUP_REMOVED lines=10> */
.L_x_44515:
[----:B------:R-:W2:Y:S01]  /*19d60*/  LDG.E R2, desc[UR36][R2.64] ;  /* 0x0000002402027981 */ /* 0x000ea2000c1e1900 */
[----:B------:R-:W-:Y:S01]  /*19d70*/  CS2R R18, SRZ ;  /* 0x0000000000127805 */ /* 0x000fe2000001ff00 */
[----:B--2---:R2:W3:Y:S02]  /*19d80*/  I2F.F64 R16, R2 ;  /* 0x0000000200107312 */ /* 0x0044e40000201c00 */
[----:B--23--:R-:W-:Y:S05]  /*19d90*/  BRA `(.L_x_44513) ;  /* 0x0000000c00a07947 */ /* 0x00cfea0003800000 */
.L_x_44514:
[----:B------:R-:W2:Y:S01]  /*19da0*/  LDG.E.U16 R2, desc[UR36][R2.64] ;  /* 0x0000002402027981 */ /* 0x000ea2000c1e1500 */
[----:B------:R-:W-:Y:S01]  /*19db0*/  CS2R R18, SRZ ;  /* 0x0000000000127805 */ /* 0x000fe2000001ff00 */
[----:B--2---:R2:W3:Y:S02]  /*19dc0*/  I2F.F64.S16 R16, R2 ;  /* 0x0000000200107312 */ /* 0x0044e40000101c00 */
[----:B--23--:R-:W-:Y:S05]  /*19dd0*/  BRA `(.L_x_44513) ;  /* 0x0000000c00907947 */ /* 0x00cfea0003800000 */
.L_x_44509:
        /* <DEDUP_REMOVED lines=11> */
.L_x_44517:
[----:B------:R-:W2:Y:S01]  /*19e90*/  LDG.E.U16 R0, desc[UR36][R2.64] ;  /* 0x0000002402007981 */ /* 0x000ea2000c1e1500 */
[----:B------:R-:W-:Y:S01]  /*19ea0*/  CS2R R18, SRZ ;  /* 0x0000000000127805 */ /* 0x000fe2000001ff00 */
[----:B--2---:R-:W-:-:S05]  /*19eb0*/  HADD2.F32 R0, -RZ, R0.H0_H0 ;  /* 0x20000000ff007230 */ /* 0x004fca0000004100 */
[----:B------:R-:W-:-:S04]  /*19ec0*/  FMUL.FTZ R0, R0, 1 ;  /* 0x3f80000000007820 */ /* 0x000fc80000410000 */
[----:B------:R1:W2:Y:S02]  /*19ed0*/  F2F.F64.F32 R16, R0 ;  /* 0x0000000000107310 */ /* 0x0002a40000201800 */
[----:B-12---:R-:W-:Y:S05]  /*19ee0*/  BRA `(.L_x_44513) ;  /* 0x0000000c004c7947 */ /* 0x006fea0003800000 */
.L_x_44516:
        /* <DEDUP_REMOVED lines=16> */
.L_x_44519:
        /* <DEDUP_REMOVED lines=12> */
.L_x_44518:
[----:B------:R1:W5:Y:S01]  /*1a0b0*/  LDG.E.64 R16, desc[UR36][R2.64] ;  /* 0x0000002402107981 */ /* 0x000362000c1e1b00 */
[----:B------:R-:W-:Y:S01]  /*1a0c0*/  CS2R R18, SRZ ;  /* 0x0000000000127805 */ /* 0x000fe2000001ff00 */
[----:B------:R-:W-:Y:S06]  /*1a0d0*/  BRA `(.L_x_44513) ;  /* 0x0000000800d07947 */ /* 0x000fec0003800000 */
.L_x_44508:
        /* <DEDUP_REMOVED lines=10> */
[----:B------:R-:W-:Y:S02]  /*1a180*/  CS2R R18, SRZ ;  /* 0x0000000000127805 */ /* 0x000fe4000001ff00 */
[----:B--2---:R-:W-:-:S04]  /*1a190*/  ISETP.NE.AND P0, PT, R2, RZ, PT ;  /* 0x000000ff0200720c */ /* 0x004fc80003f05270 */
[----:B------:R-:W-:Y:S01]  /*1a1a0*/  FSEL R17, RZ, 1.875, !P0 ;  /* 0x3ff00000ff117808 */ /* 0x000fe20004000000 */
[----:B------:R-:W-:Y:S08]  /*1a1b0*/  BRA `(.L_x_44513) ;  /* 0x0000000800987947 */ /* 0x000ff00003800000 */
.L_x_44522:
[----:B------:R4:W5:Y:S01]  /*1a1c0*/  LDG.E.128 R16, desc[UR36][R2.64] ;  /* 0x0000002402107981 */ /* 0x000962000c1e1d00 */
[----:B------:R-:W-:Y:S05]  /*1a1d0*/  BRA `(.L_x_44513) ;  /* 0x0000000800907947 */ /* 0x000fea0003800000 */
.L_x_44521:
        /* <DEDUP_REMOVED lines=27> */
[----:B-1--4-:R-:W-:Y:S05]  /*1a390*/  BRA `(.L_x_44513) ;  /* 0x0000000800207947 */ /* 0x012fea0003800000 */
.L_x_44524:
        /* <DEDUP_REMOVED lines=14> */
[----:B-1--4-:R-:W-:Y:S05]  /*1a480*/  BRA `(.L_x_44513) ;  /* 0x0000000400e47947 */ /* 0x012fea0003800000 */
.L_x_44523:
[----:B------:R-:W2:Y:S01]  /*1a490*/  LDG.E.U16 R0, desc[UR36][R2.64] ;  /* 0x0000002402007981 */ /* 0x000ea2000c1e1500 */
[----:B------:R-:W-:Y:S01]  /*1a4a0*/  CS2R R18, SRZ ;  /* 0x0000000000127805 */ /* 0x000fe2000001ff00 */
[----:B--2---:R-:W-:-:S04]  /*1a4b0*/  IMAD.U32 R0, R0, 0x10000, RZ ;  /* 0x0001000000007824 */ /* 0x004fc800078e00ff */
[----:B------:R-:W-:-:S04]  /*1a4c0*/  FMUL.FTZ R0, R0, 1 ;  /* 0x3f80000000007820 */ /* 0x000fc80000410000 */
[----:B------:R4:W1:Y:S02]  /*1a4d0*/  F2F.F64.F32 R16, R0 ;  /* 0x0000000000107310 */ /* 0x0008640000201800 */
[----:B-1--4-:R-:W-:Y:S05]  /*1a4e0*/  BRA `(.L_x_44513) ;  /* 0x0000000400cc7947 */ /* 0x012fea0003800000 */
.L_x_44520:
        /* <DEDUP_REMOVED lines=11> */
[----:B-1--4-:R-:W-:Y:S05]  /*1a5a0*/  BRA `(.L_x_44513) ;  /* 0x00000004009c7947 */ /* 0x012fea0003800000 */
.L_x_44527:
        /* <DEDUP_REMOVED lines=22> */
.L_x_44529:
[----:B------:R-:W-:Y:S05]  /*1a710*/  BSYNC.RECONVERGENT B0 ;  /* 0x0000000000007941 */ /* 0x000fea0003800200 */
.L_x_44528:
[----:B------:R-:W-:Y:S01]  /*1a720*/  IMAD.SHL.U32 R0, R0, 0x100000, RZ ;  /* 0x0010000000007824 */ /* 0x000fe200078e00ff */
[----:B------:R-:W-:-:S04]  /*1a730*/  LEA R2, R2, 0x3b800000, 0x17 ;  /* 0x3b80000002027811 */ /* 0x000fc800078eb8ff */
[----:B------:R-:W-:-:S05]  /*1a740*/  LOP3.LUT R0, R2, R0, R7, 0xfe, !PT ;  /* 0x0000000002007212 */ /* 0x000fca00078efe07 */
[----:B------:R-:W-:-:S04]  /*1a750*/  FMUL.FTZ R0, R0, 1 ;  /* 0x3f80000000007820 */ /* 0x000fc80000410000 */
[----:B------:R4:W1:Y:S02]  /*1a760*/  F2F.F64.F32 R16, R0 ;  /* 0x0000000000107310 */ /* 0x0008640000201800 */
[----:B-1--4-:R-:W-:Y:S05]  /*1a770*/  BRA `(.L_x_44513) ;  /* 0x0000000400287947 */ /* 0x012fea0003800000 */
.L_x_44526:
        /* <DEDUP_REMOVED lines=22> */
.L_x_44531:
[----:B------:R-:W-:Y:S05]  /*1a8e0*/  BSYNC.RECONVERGENT B0 ;  /* 0x0000000000007941 */ /* 0x000fea0003800200 */
.L_x_44530:
[----:B------:R-:W-:Y:S01]  /*1a8f0*/  IMAD.SHL.U32 R0, R0, 0x200000, RZ ;  /* 0x0020000000007824 */ /* 0x000fe200078e00ff */
[----:B------:R-:W-:-:S04]  /*1a900*/  LEA R2, R2, 0x37800000, 0x17 ;  /* 0x3780000002027811 */ /* 0x000fc800078eb8ff */
[----:B------:R-:W-:-:S05]  /*1a910*/  LOP3.LUT R0, R2, R0, R7, 0xfe, !PT ;  /* 0x0000000002007212 */ /* 0x000fca00078efe07 */
[----:B------:R-:W-:-:S04]  /*1a920*/  FMUL.FTZ R0, R0, 1 ;  /* 0x3f80000000007820 */ /* 0x000fc80000410000 */
[----:B------:R4:W1:Y:S02]  /*1a930*/  F2F.F64.F32 R16, R0 ;  /* 0x0000000000107310 */ /* 0x0008640000201800 */
[----:B-1--4-:R-:W-:Y:S05]  /*1a940*/  BRA `(.L_x_44513) ;  /* 0x0000000000b47947 */ /* 0x012fea0003800000 */
.L_x_44525:
        /* <DEDUP_REMOVED lines=18> */
[----:B-1--4-:R-:W-:Y:S05]  /*1aa70*/  BRA `(.L_x_44513) ;  /* 0x0000000000687947 */ /* 0x012fea0003800000 */
.L_x_44512:
        /* <DEDUP_REMOVED lines=8> */
[----:B-1----:R-:W-:Y:S01]  /*1ab00*/  IMAD.U32 R4, RZ, RZ, UR4 ;  /* 0x00000004ff047e24 */ /* 0x002fe2000f8e00ff */
[----:B------:R-:W-:Y:S01]  /*1ab10*/  MOV R5, UR5 ;  /* 0x0000000500057c02 */ /* 0x000fe20008000f00 */
[----:B----4-:R-:W-:-:S02]  /*1ab20*/  IMAD.U32 R6, RZ, RZ, UR6 ;  /* 0x00000006ff067e24 */ /* 0x010fc4000f8e00ff */
[----:B------:R-:W-:Y:S02]  /*1ab30*/  IMAD.U32 R7, RZ, RZ, UR7 ;  /* 0x00000007ff077e24 */ /* 0x000fe4000f8e00ff */
[----:B-----5:R-:W-:Y:S02]  /*1ab40*/  IMAD.U32 R10, RZ, RZ, UR8 ;  /* 0x00000008ff0a7e24 */ /* 0x020fe4000f8e00ff */
[----:B--2---:R-:W-:-:S07]  /*1ab50*/  IMAD.U32 R11, RZ, RZ, UR9 ;  /* 0x00000009ff0b7e24 */ /* 0x004fce000f8e00ff */
[----:B------:R-:W-:-:S07]  /*1ab60*/  LEPC R20, `(.L_x_44534) ;  /* 0x000000001014794e */ /* 0x000fce0000000000 */
[----:B0--3--:R-:W-:Y:S05]  /*1ab70*/  CALL.ABS.NOINC R2 ;  /* 0x0000000002007343 */ /* 0x009fea0003c00000 */
.L_x_44534:
[----:B------:R-:W-:Y:S02]  /*1ab80*/  CS2R R16, SRZ ;  /* 0x0000000000107805 */ /* 0x000fe4000001ff00 */
[----:B------:R-:W-:Y:S01]  /*1ab90*/  CS2R R18, SRZ ;  /* 0x0000000000127805 */ /* 0x000fe2000001ff00 */
[----:B------:R-:W-:Y:S06]  /*1aba0*/  BRA `(.L_x_44513) ;  /* 0x00000000001c7947 */ /* 0x000fec0003800000 */
.L_x_44533:
[----:B------:R-:W2:Y:S01]  /*1abb0*/  LDG.E.64 R16, desc[UR36][R2.64] ;  /* 0x0000002402107981 */ /* 0x000ea2000c1e1b00 */
[----:B------:R-:W-:Y:S01]  /*1abc0*/  CS2R R18, SRZ ;  /* 0x0000000000127805 */ /* 0x000fe2000001ff00 */
[----:B--2---:R-:W4:Y:S02]  /*1abd0*/  I2F.F64.U64 R16, R16 ;  /* 0x0000001000107312 */ /* 0x004f240000301800 */
[----:B----4-:R-:W-:Y:S05]  /*1abe0*/  BRA `(.L_x_44513) ;  /* 0x00000000000c7947 */ /* 0x010fea0003800000 */
.L_x_44532:
[----:B------:R-:W2:Y:S01]  /*1abf0*/  LDG.E R2, desc[UR36][R2.64] ;  /* 0x0000002402027981 */ /* 0x000ea2000c1e1900 */
[----:B------:R-:W-:Y:S01]  /*1ac00*/  CS2R R18, SRZ ;  /* 0x0000000000127805 */ /* 0x000fe2000001ff00 */
[----:B--2---:R2:W3:Y:S06]  /*1ac10*/  I2F.F64.U32 R16, R2 ;  /* 0x0000000200107312 */ /* 0x0044ec0000201800 */
.L_x_44513:
[----:B------:R-:W-:Y:S05]  /*1ac20*/  BSYNC.RECONVERGENT B6 ;  /* 0x0000000000067941 */ /* 0x000fea0003800200 */
.L_x_44507:
[----:B------:R-:W1:Y:S01]  /*1ac30*/  LDCU.128 UR4, c[0x0][0x5a0] ;  /* 0x0000b400ff0477ac */ /* 0x000e620008000c00 */
[----:B------:R-:W-:Y:S01]  /*1ac40*/  BSSY.RECONVERGENT B2, `(.L_x_44535) ;  /* 0x000048f000027945 */ /* 0x000fe20003800200 */
[----:B-12-45:R-:W-:-:S15]  /*1ac50*/  DMUL R2, R18, UR6 ;  /* 0x0000000612027c28 */ /* 0x036fde0008000000 */
[----:B------:R-:W-:-:S15]  /*1ac60*/  NOP ;  /* 0x0000000000007918 */ /* 0x000fde0000000000 */
[----:B------:R-:W-:-:S15]  /*1ac70*/  NOP ;  /* 0x0000000000007918 */ /* 0x000fde0000000000 */
[----:B------:R-:W-:-:S15]  /*1ac80*/  NOP ;  /* 0x0000000000007918 */ /* 0x000fde0000000000 */
[----:B------:R-:W-:-:S04]  /*1ac90*/  NOP ;  /* 0x0000000000007918 */ /* 0x000fc80000000000 */
[----:B---3--:R-:W1:-:S15]  /*1aca0*/  DMUL R4, R16, UR6 ;  /* 0x0000000610047c28 */ /* 0x008e5e0008000000 */
        /* <DEDUP_REMOVED lines=139> */
[----:B------:R0:W1:Y:S02]  /*1b560*/  @!P0 DMUL R24, R2, R4 ;  /* 0x0000000402188228 */ /* 0x0000640000000000 */
.L_x_44541:
[----:B------:R-:W-:Y:S05]  /*1b570*/  BSYNC.RECONVERGENT B0 ;  /* 0x0000000000007941 */ /* 0x000fea0003800200 */
.L_x_44540:
        /* <DEDUP_REMOVED lines=50> */
.L_x_44545:
[----:B------:R-:W-:Y:S05]  /*1b8a0*/  BSYNC.RECONVERGENT B4 ;  /* 0x0000000000047941 */ /* 0x000fea0003800200 */
.L_x_44544:
[----:B------:R-:W-:Y:S01]  /*1b8b0*/  VIADD R0, R0, 0x1 ;  /* 0x0000000100007836 */ /* 0x000fe20000000000 */
[----:B------:R-:W-:Y:S06]  /*1b8c0*/  BRA `(.L_x_44546) ;  /* 0x0000000000087947 */ /* 0x000fec0003800000 */
.L_x_44543:
[----:B0-----:R0:W2:Y:S02]  /*1b8d0*/  DMUL R4, RZ, R18 ;  /* 0x00000012ff047228 */ /* 0x0010a40000000000 */
[----:B0-2---:R-:W-:-:S07]  /*1b8e0*/  IMAD.MOV.U32 R0, RZ, RZ, 0x1 ;  /* 0x00000001ff007424 */ /* 0x005fce00078e00ff */
.L_x_44546:
[----:B------:R-:W-:Y:S05]  /*1b8f0*/  BSYNC.RECONVERGENT B3 ;  /* 0x0000000000037941 */ /* 0x000fea0003800200 */
.L_x_44542:
        /* <DEDUP_REMOVED lines=114> */
.L_x_44548:
[----:B------:R0:W2:Y:S02]  /*1c020*/  DMUL R2, RZ, R18 ;  /* 0x00000012ff027228 */ /* 0x0000a40000000000 */
[----:B0-2---:R-:W-:-:S07]  /*1c030*/  IMAD.MOV.U32 R0, RZ, RZ, RZ ;  /* 0x000000ffff007224 */ /* 0x005fce00078e00ff */
.L_x_44549:
[----:B------:R-:W-:Y:S05]  /*1c040*/  BSYNC.RECONVERGENT B3 ;  /* 0x0000000000037941 */ /* 0x000fea0003800200 */
.L_x_44547:
        /* <DEDUP_REMOVED lines=73> */
.L_x_44539:
[----:B------:R-:W-:Y:S01]  /*1c4e0*/  MOV R8, 0x652b82fe ;  /* 0x652b82fe00087802 */ /* 0x000fe20000000f00 */
[----:B------:R-:W-:Y:S01]  /*1c4f0*/  IMAD.MOV.U32 R9, RZ, RZ, 0x3ff71547 ;  /* 0x3ff71547ff097424 */ /* 0x000fe200078e00ff */
        /* <DEDUP_REMOVED lines=123> */
.L_x_44552:
[----:B------:R-:W-:Y:S05]  /*1ccb0*/  BSYNC.RECONVERGENT B0 ;  /* 0x0000000000007941 */ /* 0x000fea0003800200 */
.L_x_44551:
        /* <DEDUP_REMOVED lines=61> */
.L_x_44556:
[----:B------:R-:W-:Y:S05]  /*1d090*/  BSYNC.RECONVERGENT B4 ;  /* 0x0000000000047941 */ /* 0x000fea0003800200 */
.L_x_44555:
[----:B------:R-:W-:Y:S01]  /*1d0a0*/  VIADD R0, R4, 0x1 ;  /* 0x0000000104007836 */ /* 0x000fe20000000000 */
[----:B------:R-:W-:Y:S06]  /*1d0b0*/  BRA `(.L_x_44557) ;  /* 0x0000000000087947 */ /* 0x000fec0003800000 */
.L_x_44554:
[----:B------:R0:W1:Y:S02]  /*1d0c0*/  DMUL R2, RZ, R18 ;  /* 0x00000012ff027228 */ /* 0x0000640000000000 */
[----:B01----:R-:W-:-:S07]  /*1d0d0*/  IMAD.MOV.U32 R0, RZ, RZ, 0x1 ;  /* 0x00000001ff007424 */ /* 0x003fce00078e00ff */
.L_x_44557:
[----:B------:R-:W-:Y:S05]  /*1d0e0*/  BSYNC.RECONVERGENT B3 ;  /* 0x0000000000037941 */ /* 0x000fea0003800200 */
.L_x_44553:
        /* <DEDUP_REMOVED lines=124> */
.L_x_44559:
[----:B------:R0:W1:Y:S02]  /*1d8b0*/  DMUL R2, RZ, R18 ;  /* 0x00000012ff027228 */ /* 0x0000640000000000 */
[----:B01----:R-:W-:-:S07]  /*1d8c0*/  IMAD.MOV.U32 R0, RZ, RZ, RZ ;  /* 0x000000ffff007224 */ /* 0x003fce00078e00ff */
.L_x_44560:
[----:B------:R-:W-:Y:S05]  /*1d8d0*/  BSYNC.RECONVERGENT B3 ;  /* 0x0000000000037941 */ /* 0x000fea0003800200 */
.L_x_44558:
        /* <DEDUP_REMOVED lines=11> */
[----:B------:R-:W-:-:S02]  /*1d990*/  MOV R24, RZ ;  /* 0x000000ff00187202 */ /* 0x000fc40000000f00 */
[----:B------:R-:W-:Y:S01]  /*1d9a0*/  ISETP.NE.U32.AND P0, PT, R18, 0x1, PT ;  /* 0x000000011200780c */ /* 0x000fe20003f05070 */
[----:B------:R-:W-:-:S03]  /*1d9b0*/  IMAD.MOV.U32 R18, RZ, RZ, 0x20fd8164 ;  /* 0x20fd8164ff127424 */ /* 0x000fc600078e00ff */
[----:B------:R-:W-:Y:S02]  /*1d9c0*/  FSEL R19, -R19, 0.11223486810922622681, !P0 ;  /* 0x3de5db6513137808 */ /* 0x000fe40004000100 */
[----:B------:R-:W-:-:S15]  /*1d9d0*/  FSEL R18, R18, -8.06006814911005101289e+34, !P0 ;  /* 0xf9785eba12127808 */ /* 0x000fde0004000000 */
        /* <DEDUP_REMOVED lines=68> */
.L_x_44538:
        /* <DEDUP_REMOVED lines=10> */
.L_x_44561:
[----:B------:R-:W1:Y:S02]  /*1dec0*/  DADD R16, R18, -R18 ;  /* 0x0000000012107229 */ /* 0x000e640000000812 */
[----:B-1----:R-:W-:Y:S02]  /*1ded0*/  IMAD.MOV.U32 R18, RZ, RZ, R16 ;  /* 0x000000ffff127224 */ /* 0x002fe400078e0010 */
[----:B------:R-:W-:Y:S01]  /*1dee0*/  IMAD.MOV.U32 R19, RZ, RZ, R17 ;  /* 0x000000ffff137224 */ /* 0x000fe200078e0011 */
[----:B------:R-:W-:Y:S06]  /*1def0*/  BRA `(.L_x_44550) ;  /* 0x00000014008c7947 */ /* 0x000fec0003800000 */
.L_x_44537:
        /* <DEDUP_REMOVED lines=49> */
.L_x_44565:
[----:B------:R-:W-:Y:S05]  /*1e210*/  BSYNC.RECONVERGENT B4 ;  /* 0x0000000000047941 */ /* 0x000fea0003800200 */
.L_x_44564:
[----:B------:R-:W-:Y:S01]  /*1e220*/  VIADD R0, R4, 0x1 ;  /* 0x0000000104007836 */ /* 0x000fe20000000000 */
[----:B------:R-:W-:Y:S06]  /*1e230*/  BRA `(.L_x_44566) ;  /* 0x0000000000087947 */ /* 0x000fec0003800000 */
.L_x_44563:
[----:B------:R1:W2:Y:S02]  /*1e240*/  DMUL R2, RZ, R18 ;  /* 0x00000012ff027228 */ /* 0x0002a40000000000 */
[----:B-12---:R-:W-:-:S07]  /*1e250*/  IMAD.MOV.U32 R0, RZ, RZ, 0x1 ;  /* 0x00000001ff007424 */ /* 0x006fce00078e00ff */
.L_x_44566:
[----:B------:R-:W-:Y:S05]  /*1e260*/  BSYNC.RECONVERGENT B3 ;  /* 0x0000000000037941 */ /* 0x000fea0003800200 */
.L_x_44562:
[----:B------:R-:W1:Y:S01]  /*1e270*/  LDCU.64 UR4, c[0x4][0x1b0] ;  /* 0x01003600ff0477ac */ /* 0x000e620008000a00 */
[----:B------:R-:W-:-:S05]  /*1e280*/  IMAD.SHL.U32 R4, R0, 0x40, RZ ;  /* 0x0000004000047824 */ /* 0x000fca00078e00ff */
[----:B------:R-:W-:-:S04]  /*1e290*/  LOP3.LUT R4, R4, 0x40, RZ, 0xc0, !PT ;  /* 0x0000004004047812 */ /* 0x000fc800078ec0ff */
[----:B-1----:R-:W-:-:S04]  /*1e2a0*/  IADD3 R4, P0, PT, R4, UR4, RZ ;  /* 0x0000000404047c10 */ /* 0x002fc8000ff1e0ff */
[----:B------:R-:W-:-:S05]  /*1e2b0*/  IADD3.X R5, PT, PT, RZ, UR5, RZ, P0, !PT ;  /* 0x00000005ff057c10 */ /* 0x000fca00087fe4ff */
        /* <DEDUP_REMOVED lines=109> */
.L_x_44568:
[----:B------:R0:W1:Y:S02]  /*1e990*/  DMUL R2, RZ, R18 ;  /* 0x00000012ff027228 */ /* 0x0000640000000000 */
[----:B01----:R-:W-:-:S07]  /*1e9a0*/  IMAD.MOV.U32 R0, RZ, RZ, RZ ;  /* 0x000000ffff007224 */ /* 0x003fce00078e00ff */
.L_x_44569:
[----:B------:R-:W-:Y:S05]  /*1e9b0*/  BSYNC.RECONVERGENT B3 ;  /* 0x0000000000037941 */ /* 0x000fea0003800200 */
.L_x_44567:
        /* <DEDUP_REMOVED lines=64> */
.L_x_44536:
        /* <DEDUP_REMOVED lines=108> */
[----:B------:R-:W-:Y:S01]  /*1f480*/  @!P1 MOV R2, R4 ;  /* 0x0000000400029202 */ /* 0x000fe20000000f00 */
[----:B------:R-:W-:Y:S01]  /*1f490*/  @!P1 IMAD.MOV.U32 R4, RZ, RZ, RZ ;  /* 0x000000ffff049224 */ /* 0x000fe200078e00ff */
[----:B--2---:R-:W-:Y:S01]  /*1f4a0*/  FSEL R16, R6, RZ, P0 ;  /* 0x000000ff06107208 */ /* 0x004fe20000000000 */
[----:B------:R-:W-:Y:S01]  /*1f4b0*/  @!P1 IMAD.IADD R8, R8, 0x1, -R3 ;  /* 0x0000000108089824 */ /* 0x000fe200078e0a03 */
[----:B------:R-:W-:Y:S01]  /*1f4c0*/  FSEL R17, R7, RZ, P0 ;  /* 0x000000ff07117208 */ /* 0x000fe20000000000 */
[----:B------:R-:W-:-:S03]  /*1f4d0*/  @!P1 IMAD R3, R3, 0x100000, R5 ;  /* 0x0010000003039824 */ /* 0x000fc600078e0205 */
[----:B------:R-:W-:-:S15]  /*1f4e0*/  @!P1 LEA R5, R8, 0x3ff00000, 0x14 ;  /* 0x3ff0000008059811 */ /* 0x000fde00078ea0ff */
[----:B------:R-:W-:-:S15]  /*1f4f0*/  NOP ;  /* 0x0000000000007918 */ /* 0x000fde0000000000 */
[----:B------:R-:W-:-:S15]  /*1f500*/  NOP ;  /* 0x0000000000007918 */ /* 0x000fde0000000000 */
[----:B------:R-:W-:-:S07]  /*1f510*/  NOP ;  /* 0x0000000000007918 */ /* 0x000fce0000000000 */
[----:B------:R1:W2:Y:S02]  /*1f520*/  @!P1 DMUL R16, R2, R4 ;  /* 0x0000000402109228 */ /* 0x0002a40000000000 */
.L_x_44550:
[----:B------:R-:W-:Y:S05]  /*1f530*/  BSYNC.RECONVERGENT B2 ;  /* 0x0000000000027941 */ /* 0x000fea0003800200 */
.L_x_44535:
        /* <DEDUP_REMOVED lines=14> */
.L_x_44573:
[----:B--2---:R-:W1:Y:S02]  /*1f620*/  F2I.S64.F64.TRUNC R16, R16 ;  /* 0x0000001000107311 */ /* 0x004e64000030d900 */
[----:B-1----:R-:W-:-:S05]  /*1f630*/  IMAD.MOV.U32 R3, RZ, RZ, R16 ;  /* 0x000000ffff037224 */ /* 0x002fca00078e0010 */
[----:B------:R-:W-:Y:S01]  /*1f640*/  STG.E.U8 desc[UR36][R22.64], R3 ;  /* 0x0000000316007986 */ /* 0x000fe2000c101124 */
[----:B------:R-:W-:Y:S05]  /*1f650*/  EXIT ;  /* 0x000000000000794d */ /* 0x000fea0003800000 */
.L_x_44572:
        /* <DEDUP_REMOVED lines=9> */
.L_x_44576:
[----:B--2---:R-:W2:Y:S02]  /*1f6f0*/  F2I.F64.TRUNC R17, R16 ;  /* 0x0000001000117311 */ /* 0x004ea4000030d100 */
[----:B--2---:R-:W-:Y:S01]  /*1f700*/  STG.E desc[UR36][R22.64], R17 ;  /* 0x0000001116007986 */ /* 0x004fe2000c101924 */
[----:B------:R-:W-:Y:S05]  /*1f710*/  EXIT ;  /* 0x000000000000794d */ /* 0x000fea0003800000 */
.L_x_44575:
[----:B--2---:R-:W2:Y:S02]  /*1f720*/  F2I.F64.TRUNC R17, R16 ;  /* 0x0000001000117311 */ /* 0x004ea4000030d100 */
[----:B--2---:R-:W-:Y:S01]  /*1f730*/  STG.E.U16 desc[UR36][R22.64], R17 ;  /* 0x0000001116007986 */ /* 0x004fe2000c101524 */
[----:B------:R-:W-:Y:S05]  /*1f740*/  EXIT ;  /* 0x000000000000794d */ /* 0x000fea0003800000 */
.L_x_44571:
        /* <DEDUP_REMOVED lines=17> */
.L_x_44578:
        /* <DEDUP_REMOVED lines=12> */
.L_x_44577:
        /* <DEDUP_REMOVED lines=28> */
.L_x_44580:
        /* <DEDUP_REMOVED lines=23> */
.L_x_44579:
[----:B--2---:R-:W-:Y:S01]  /*1fc50*/  STG.E.64 desc[UR36][R22.64], R16 ;  /* 0x0000001016007986 */ /* 0x004fe2000c101b24 */
[----:B------:R-:W-:Y:S05]  /*1fc60*/  EXIT ;  /* 0x000000000000794d */ /* 0x000fea0003800000 */
.L_x_44570:
        /* <DEDUP_REMOVED lines=13> */
.L_x_44584:
        /* <DEDUP_REMOVED lines=25> */
.L_x_44587:
[----:B------:R-:W-:-:S04]  /*1fed0*/  SHF.R.U32.HI R3, RZ, 0x18, R3 ;  /* 0x00000018ff037819 */ /* 0x000fc80000011603 */
[----:B------:R-:W-:-:S04]  /*1fee0*/  LOP3.LUT R0, R0, 0x80, R3, 0xf8, !PT ;  /* 0x0000008000007812 */ /* 0x000fc800078ef803 */
[----:B------:R-:W-:-:S07]  /*1fef0*/  PRMT R11, R0, 0x7610, R11 ;  /* 0x00007610000b7816 */ /* 0x000fce000000000b */
.L_x_44586:
[----:B------:R-:W-:Y:S05]  /*1ff00*/  BSYNC.RECONVERGENT B0 ;  /* 0x0000000000007941 */ /* 0x000fea0003800200 */
.L_x_44585:
[----:B------:R-:W-:Y:S01]  /*1ff10*/  STG.E.U8 desc[UR36][R22.64], R11 ;  /* 0x0000000b16007986 */ /* 0x000fe2000c101124 */
[----:B------:R-:W-:Y:S05]  /*1ff20*/  EXIT ;  /* 0x000000000000794d */ /* 0x000fea0003800000 */
.L_x_44583:
        /* <DEDUP_REMOVED lines=25> */
.L_x_44590:
[----:B------:R-:W-:-:S04]  /*200c0*/  SHF.R.U32.HI R3, RZ, 0x18, R3 ;  /* 0x00000018ff037819 */ /* 0x000fc80000011603 */
[----:B------:R-:W-:-:S04]  /*200d0*/  LOP3.LUT R0, R0, 0x80, R3, 0xf8, !PT ;  /* 0x0000008000007812 */ /* 0x000fc800078ef803 */
[----:B------:R-:W-:-:S07]  /*200e0*/  PRMT R11, R0, 0x7610, R11 ;  /* 0x00007610000b7816 */ /* 0x000fce000000000b */
.L_x_44589:
[----:B------:R-:W-:Y:S05]  /*200f0*/  BSYNC.RECONVERGENT B0 ;  /* 0x0000000000007941 */ /* 0x000fea0003800200 */
.L_x_44588:
[----:B------:R-:W-:Y:S01]  /*20100*/  STG.E.U8 desc[UR36][R22.64], R11 ;  /* 0x0000000b16007986 */ /* 0x000fe2000c101124 */
[----:B------:R-:W-:Y:S05]  /*20110*/  EXIT ;  /* 0x000000000000794d */ /* 0x000fea0003800000 */
.L_x_44582:
        /* <DEDUP_REMOVED lines=30> */
.L_x_44592:
[----:B--2---:R-:W2:Y:S02]  /*20300*/  F2I.U64.F64.TRUNC R16, R16 ;  /* 0x0000001000107311 */ /* 0x004ea4000030d800 */
[----:B--2---:R-:W-:Y:S01]  /*20310*/  STG.E.64 desc[UR36][R22.64], R16 ;  /* 0x0000001016007986 */ /* 0x004fe2000c101b24 */
[----:B------:R-:W-:Y:S05]  /*20320*/  EXIT ;  /* 0x000000000000794d */ /* 0x000fea0003800000 */
.L_x_44591:
[----:B--2---:R-:W2:Y:S02]  /*20330*/  F2I.U32.F64.TRUNC R17, R16 ;  /* 0x0000001000117311 */ /* 0x004ea4000030d000 */
[----:B--2---:R-:W-:Y:S01]  /*20340*/  STG.E desc[UR36][R22.64], R17 ;  /* 0x0000001116007986 */ /* 0x004fe2000c101924 */
[----:B------:R-:W-:Y:S05]  /*20350*/  EXIT ;  /* 0x000000000000794d */ /* 0x000fea0003800000 */
.L_x_44581:
        /* <DEDUP_REMOVED lines=15> */
.L_x_44594:
[----:B--2---:R-:W-:Y:S01]  /*20450*/  STG.E.128 desc[UR36][R22.64], R16 ;  /* 0x0000001016007986 */ /* 0x004fe2000c101d24 */
[----:B------:R-:W-:Y:S05]  /*20460*/  EXIT ;  /* 0x000000000000794d */ /* 0x000fea0003800000 */
.L_x_44593:
[----:B------:R-:W-:-:S09]  /*20470*/  UISETP.NE.AND UP0, UPT, UR4, 0xf, UPT ;  /* 0x0000000f0400788c */ /* 0x000fd2000bf05270 */
[----:B------:R-:W-:Y:S05]  /*20480*/  BRA.U !UP0, `(.L_x_44595) ;  /* 0x0000000508287547 */ /* 0x000fea000b800000 */
[----:B------:R-:W-:-:S09]  /*20490*/  UISETP.NE.AND UP0, UPT, UR4, 0x17, UPT ;  /* 0x000000170400788c */ /* 0x000fd2000bf05270 */
[----:B------:R-:W-:Y:S05]  /*204a0*/  BRA.U !UP0, `(.L_x_44596) ;  /* 0x0000000108b07547 */ /* 0x000fea000b800000 */
[----:B------:R-:W-:-:S09]  /*204b0*/  UISETP.NE.AND UP0, UPT, UR4, 0x18, UPT ;  /* 0x000000180400788c */ /* 0x000fd2000bf05270 */
[----:B------:R-:W-:Y:S05]  /*204c0*/  BRA.U !UP0, `(.L_x_44597) ;  /* 0x0000000108447547 */ /* 0x000fea000b800000 */
.L_x_44574:
        /* <DEDUP_REMOVED lines=8> */
[----:B---3--:R-:W-:Y:S01]  /*20550*/  MOV R4, UR4 ;  /* 0x0000000400047c02 */ /* 0x008fe20008000f00 */
[----:B------:R-:W-:-:S02]  /*20560*/  IMAD.U32 R5, RZ, RZ, UR5 ;  /* 0x00000005ff057e24 */ /* 0x000fc4000f8e00ff */
[----:B-----5:R-:W-:Y:S02]  /*20570*/  IMAD.U32 R6, RZ, RZ, UR6 ;  /* 0x00000006ff067e24 */ /* 0x020fe4000f8e00ff */
[----:B------:R-:W-:Y:S02]  /*20580*/  IMAD.U32 R7, RZ, RZ, UR7 ;  /* 0x00000007ff077e24 */ /* 0x000fe4000f8e00ff */
[----:B0-----:R-:W-:Y:S02]  /*20590*/  IMAD.U32 R10, RZ, RZ, UR8 ;  /* 0x00000008ff0a7e24 */ /* 0x001fe4000f8e00ff */
[----:B-1----:R-:W-:-:S07]  /*205a0*/  IMAD.U32 R11, RZ, RZ, UR9 ;  /* 0x00000009ff0b7e24 */ /* 0x002fce000f8e00ff */
[----:B------:R-:W-:-:S07]  /*205b0*/  LEPC R20, `(.L_x_44598) ;  /* 0x000000001014794e */ /* 0x000fce0000000000 */
[----:B--2-4-:R-:W-:Y:S05]  /*205c0*/  CALL.ABS.NOINC R2 ;  /* 0x0000000002007343 */ /* 0x014fea0003c00000 */
.L_x_44598:
[----:B------:R-:W-:Y:S05]  /*205d0*/  EXIT ;  /* 0x000000000000794d */ /* 0x000fea0003800000 */
.L_x_44597:
        /* <DEDUP_REMOVED lines=21> */
.L_x_44600:
[----:B------:R-:W-:Y:S05]  /*20730*/  BSYNC.RECONVERGENT B0 ;  /* 0x0000000000007941 */ /* 0x000fea0003800200 */
.L_x_44599:
[----:B------:R-:W-:-:S05]  /*20740*/  LOP3.LUT R3, R0, 0x80, R3, 0xf8, !PT ;  /* 0x0000008000037812 */ /* 0x000fca00078ef803 */
[----:B------:R-:W-:Y:S01]  /*20750*/  STG.E.U8 desc[UR36][R22.64], R3 ;  /* 0x0000000316007986 */ /* 0x000fe2000c101124 */
[----:B------:R-:W-:Y:S05]  /*20760*/  EXIT ;  /* 0x000000000000794d */ /* 0x000fea0003800000 */
.L_x_44596:
        /* <DEDUP_REMOVED lines=20> */
.L_x_44602:
[----:B------:R-:W-:Y:S01]  /*208b0*/  IMAD.MOV.U32 R0, RZ, RZ, 0x7f ;  /* 0x0000007fff007424 */ /* 0x000fe200078e00ff */
[----:B------:R-:W-:-:S04]  /*208c0*/  ISETP.GT.U32.AND P0, PT, R2, 0x7f800000, PT ;  /* 0x7f8000000200780c */ /* 0x000fc80003f04070 */
[----:B------:R-:W-:-:S09]  /*208d0*/  SEL R0, R0, 0x7c, P0 ;  /* 0x0000007c00007807 */ /* 0x000fd20000000000 */
.L_x_44603:
[----:B------:R-:W-:Y:S05]  /*208e0*/  BSYNC.RECONVERGENT B0 ;  /* 0x0000000000007941 */ /* 0x000fea0003800200 */
.L_x_44601:
[----:B------:R-:W-:-:S04]  /*208f0*/  SHF.R.U32.HI R3, RZ, 0x18, R3 ;  /* 0x00000018ff037819 */ /* 0x000fc80000011603 */
[----:B------:R-:W-:-:S05]  /*20900*/  LOP3.LUT R3, R0, 0x80, R3, 0xf8, !PT ;  /* 0x0000008000037812 */ /* 0x000fca00078ef803 */
[----:B------:R-:W-:Y:S01]  /*20910*/  STG.E.U8 desc[UR36][R22.64], R3 ;  /* 0x0000000316007986 */ /* 0x000fe2000c101124 */
[----:B------:R-:W-:Y:S05]  /*20920*/  EXIT ;  /* 0x000000000000794d */ /* 0x000fea0003800000 */
.L_x_44595:
        /* <DEDUP_REMOVED lines=12> */
        .type           $_ZN2at6native18elementwise_kernelILi128ELi4EZNS0_15gpu_kernel_implIZNS0_50_GLOBAL__N__2680c7bb_12_PowKernel_cu_7dd49032_317022pow_scalar_tensor_implIdEEvRNS_18TensorIteratorBaseEN3c107complexIT_EEEUlNS8_IdEEE_EEvS6_RKS9_EUliE_EEviT1_$__internal_trig_reduction_slowpathd,@function
        .size           $_ZN2at6native18elementwise_kernelILi128ELi4EZNS0_15gpu_kernel_implIZNS0_50_GLOBAL__N__2680c7bb_12_PowKernel_cu_7dd49032_317022pow_scalar_tensor_implIdEEvRNS_18TensorIteratorBaseEN3c107complexIT_EEEUlNS8_IdEEE_EEvS6_RKS9_EUliE_EEviT1_$__internal_trig_reduction_slowpathd,(.L_x_60684 - $_ZN2at6native18elementwise_kernelILi128ELi4EZNS0_15gpu_kernel_implIZNS0_50_GLOBAL__N__2680c7bb_12_PowKernel_cu_7dd49032_317022pow_scalar_tensor_implIdEEvRNS_18TensorIteratorBaseEN3c107complexIT_EEEUlNS8_IdEEE_EEvS6_RKS9_EUliE_EEviT1_$__internal_trig_reduction_slowpathd)
$_ZN2at6native18elementwise_kernelILi128ELi4EZNS0_15gpu_kernel_implIZNS0_50_GLOBAL__N__2680c7bb_12_PowKernel_cu_7dd49032_317022pow_scalar_tensor_implIdEEvRNS_18TensorIteratorBaseEN3c107complexIT_EEEUlNS8_IdEEE_EEvS6_RKS9_EUliE_EEviT1_$__internal_trig_reduction_slowpathd:
        /* <DEDUP_REMOVED lines=24> */
.L_x_44608:
[----:B0-----:R-:W-:Y:S01]  /*20b70*/  R2UR UR4, R30 ;  /* 0x000000001e0472ca */ /* 0x001fe200000e0000 */
[----:B-1----:R-:W-:Y:S01]  /*20b80*/  IMAD.WIDE R4, R11, 0x8, R2 ;  /* 0x000000080b047825 */ /* 0x002fe200078e0202 */
[----:B------:R-:W-:-:S13]  /*20b90*/  R2UR UR5, R31 ;  /* 0x000000001f0572ca */ /* 0x000fda00000e0000 */
[----:B------:R-:W2:Y:S01]  /*20ba0*/  LDG.E.64.CONSTANT R4, desc[UR4][R4.64] ;  /* 0x0000000404047981 */ /* 0x000ea2000c1e9b00 */
[----:B------:R-:W-:Y:S02]  /*20bb0*/  VIADD R8, R8, 0x1 ;  /* 0x0000000108087836 */ /* 0x000fe40000000000 */
[C---:B------:R-:W-:Y:S02]  /*20bc0*/  IMAD R33, R14.reuse, 0x8, R1 ;  /* 0x000000080e217824 */ /* 0x040fe400078e0201 */
[----:B------:R-:W-:Y:S02]  /*20bd0*/  VIADD R11, R11, 0x1 ;  /* 0x000000010b0b7836 */ /* 0x000fe40000000000 */
[----:B------:R-:W-:Y:S02]  /*20be0*/  VIADD R14, R14, 0x1 ;  /* 0x000000010e0e7836 */ /* 0x000fe40000000000 */
[----:B--2---:R-:W-:-:S04]  /*20bf0*/  IMAD.WIDE.U32 R20, P2, R4, R9, R20 ;  /* 0x0000000904147225 */ /* 0x004fc80007840014 */
[C---:B------:R-:W-:Y:S02]  /*20c00*/  IMAD R15, R4.reuse, R13, RZ ;  /* 0x0000000d040f7224 */ /* 0x040fe400078e02ff */
[C---:B------:R-:W-:Y:S02]  /*20c10*/  IMAD R32, R5.reuse, R9, RZ ;  /* 0x0000000905207224 */ /* 0x040fe400078e02ff */
[----:B------:R-:W-:Y:S01]  /*20c20*/  IMAD R34, R5, R13, RZ ;  /* 0x0000000d05227224 */ /* 0x000fe200078e02ff */
[----:B------:R-:W-:Y:S01]  /*20c30*/  IADD3 R21, P0, PT, R15, R21, RZ ;  /* 0x000000150f157210 */ /* 0x000fe20007f1e0ff */
[----:B------:R-:W-:-:S03]  /*20c40*/  IMAD.HI.U32 R15, R4, R13, RZ ;  /* 0x0000000d040f7227 */ /* 0x000fc600078e00ff */
[----:B------:R-:W-:Y:S01]  /*20c50*/  IADD3 R21, P1, PT, R32, R21, RZ ;  /* 0x0000001520157210 */ /* 0x000fe20007f3e0ff */
[----:B------:R-:W-:-:S04]  /*20c60*/  IMAD.HI.U32 R32, R5, R9, RZ ;  /* 0x0000000905207227 */ /* 0x000fc800078e00ff */
[----:B------:R-:W-:Y:S01]  /*20c70*/  IMAD.X R15, RZ, RZ, R15, P2 ;  /* 0x000000ffff0f7224 */ /* 0x000fe200010e060f */
[----:B------:R0:W-:Y:S01]  /*20c80*/  STL.64 [R33], R20 ;  /* 0x0000001421007387 */ /* 0x0001e20000100a00 */
[----:B------:R-:W-:-:S03]  /*20c90*/  IMAD.HI.U32 R4, R5, R13, RZ ;  /* 0x0000000d05047227 */ /* 0x000fc600078e00ff */
[----:B------:R-:W-:-:S04]  /*20ca0*/  IADD3.X R15, P0, PT, R32, R15, RZ, P0, !PT ;  /* 0x0000000f200f7210 */ /* 0x000fc8000071e4ff */
[----:B------:R-:W-:Y:S02]  /*20cb0*/  IADD3.X R4, PT, PT, R4, RZ, RZ, P0, !PT ;  /* 0x000000ff04047210 */ /* 0x000fe400007fe4ff */
[----:B------:R-:W-:Y:S02]  /*20cc0*/  ISETP.NE.AND P0, PT, R8, -0xf, PT ;  /* 0xfffffff10800780c */ /* 0x000fe40003f05270 */
[----:B------:R-:W-:-:S05]  /*20cd0*/  IADD3.X R15, P1, PT, R34, R15, RZ, P1, !PT ;  /* 0x0000000f220f7210 */ /* 0x000fca0000f3e4ff */
[----:B------:R-:W-:Y:S02]  /*20ce0*/  IMAD.X R4, RZ, RZ, R4, P1 ;  /* 0x000000ffff047224 */ /* 0x000fe400008e0604 */
[----:B0-----:R-:W-:Y:S02]  /*20cf0*/  IMAD.MOV.U32 R20, RZ, RZ, R15 ;  /* 0x000000ffff147224 */ /* 0x001fe400078e000f */
[----:B------:R-:W-:Y:S02]  /*20d00*/  IMAD.MOV.U32 R21, RZ, RZ, R4 ;  /* 0x000000ffff157224 */ /* 0x000fe400078e0004 */
[----:B------:R-:W-:Y:S05]  /*20d10*/  @P0 BRA `(.L_x_44608) ;  /* 0xfffffffc00940947 */ /* 0x000fea000383ffff */
[----:B------:R-:W-:Y:S05]  /*20d20*/  BSYNC.RECONVERGENT B1 ;  /* 0x0000000000017941 */ /* 0x000fea0003800200 */
.L_x_44607:
[----:B------:R-:W-:-:S07]  /*20d30*/  IMAD.MOV.U32 R11, RZ, RZ, R7 ;  /* 0x000000ffff0b7224 */ /* 0x000fce00078e0007 */
.L_x_44606:
[----:B------:R-:W-:Y:S05]  /*20d40*/  BSYNC.RECONVERGENT B0 ;  /* 0x0000000000007941 */ /* 0x000fea0003800200 */
.L_x_44605:
        /* <DEDUP_REMOVED lines=11> */
[----:B---3--:R-:W-:Y:S02]  /*20e00*/  @P0 SHF.R.U32.HI R15, RZ, 0x1, R3 ;  /* 0x00000001ff0f0819 */ /* 0x008fe40000011603 */
[----:B------:R-:W-:Y:S02]  /*20e10*/  @P0 SHF.R.U64 R6, R7, R0, R9 ;  /* 0x0000000007060219 */ /* 0x000fe40000001209 */
[C-C-:B------:R-:W-:Y:S02]  /*20e20*/  @P0 SHF.R.U64 R13, R2.reuse, 0x1, R3.reuse ;  /* 0x00000001020d0819 */ /* 0x140fe40000001203 */
[CC--:B------:R-:W-:Y:S02]  /*20e30*/  @P0 SHF.L.U64.HI R8, R2.reuse, R31.reuse, R3 ;  /* 0x0000001f02080219 */ /* 0x0c0fe40000010203 */
[----:B------:R-:W-:-:S02]  /*20e40*/  @P0 SHF.L.U32 R11, R2, R31, RZ ;  /* 0x0000001f020b0219 */ /* 0x000fc400000006ff */
[-C--:B------:R-:W-:Y:S02]  /*20e50*/  @P0 SHF.R.U32.HI R7, RZ, R0.reuse, R9 ;  /* 0x00000000ff070219 */ /* 0x080fe40000011609 */
[----:B----4-:R-:W-:Y:S02]  /*20e60*/  @P0 SHF.L.U32 R9, R4, R31, RZ ;  /* 0x0000001f04090219 */ /* 0x010fe400000006ff */
[----:B------:R-:W-:Y:S02]  /*20e70*/  @P0 SHF.R.U64 R14, R13, R0, R15 ;  /* 0x000000000d0e0219 */ /* 0x000fe4000000120f */
[----:B------:R-:W-:Y:S02]  /*20e80*/  @P0 LOP3.LUT R2, R11, R6, RZ, 0xfc, !PT ;  /* 0x000000060b020212 */ /* 0x000fe400078efcff */
[----:B------:R-:W-:Y:S02]  /*20e90*/  @P0 LOP3.LUT R3, R8, R7, RZ, 0xfc, !PT ;  /* 0x0000000708030212 */ /* 0x000fe400078efcff */
[----:B------:R-:W-:-:S02]  /*20ea0*/  @P0 SHF.L.U64.HI R31, R4, R31, R5 ;  /* 0x0000001f041f0219 */ /* 0x000fc40000010205 */
[----:B------:R-:W-:Y:S02]  /*20eb0*/  @P0 SHF.R.U32.HI R0, RZ, R0, R15 ;  /* 0x00000000ff000219 */ /* 0x000fe4000001160f */
[----:B------:R-:W-:Y:S02]  /*20ec0*/  @P0 LOP3.LUT R4, R9, R14, RZ, 0xfc, !PT ;  /* 0x0000000e09040212 */ /* 0x000fe400078efcff */
[C---:B------:R-:W-:Y:S02]  /*20ed0*/  SHF.L.U32 R7, R2.reuse, 0x2, RZ ;  /* 0x0000000202077819 */ /* 0x040fe400000006ff */
        /* <DEDUP_REMOVED lines=35> */
.L_x_44610:
[----:B------:R-:W-:Y:S05]  /*21110*/  BSYNC.RECONVERGENT B0 ;  /* 0x0000000000007941 */ /* 0x000fea0003800200 */
.L_x_44609:
        /* <DEDUP_REMOVED lines=22> */
[----:B------:R-:W-:Y:S02]  /*21280*/  IADD3.X R2, PT, PT, RZ, R7, RZ, P2, !PT ;  /* 0x00000007ff027210 */ /* 0x000fe400017fe4ff */
[----:B------:R-:W-:Y:S01]  /*21290*/  LOP3.LUT P1, R0, R10, 0x80000000, RZ, 0xc0, !PT ;  /* 0x800000000a007812 */ /* 0x000fe2000782c0ff */
[----:B------:R-:W-:Y:S01]  /*212a0*/  IMAD.IADD R3, R3, 0x1, -R6 ;  /* 0x0000000103037824 */ /* 0x000fe200078e0a06 */
[----:B------:R-:W-:-:S02]  /*212b0*/  SHF.R.U64 R9, R9, 0xa, R2 ;  /* 0x0000000a09097819 */ /* 0x000fc40000001202 */
[----:B------:R-:W-:Y:S01]  /*212c0*/  @!P0 LOP3.LUT R0, R0, 0x80000000, RZ, 0x3c, !PT ;  /* 0x8000000000008812 */ /* 0x000fe200078e3cff */
[----:B------:R-:W-:Y:S01]  /*212d0*/  IMAD.SHL.U32 R3, R3, 0x100000, RZ ;  /* 0x0010000003037824 */ /* 0x000fe200078e00ff */
[----:B------:R-:W-:-:S04]  /*212e0*/  IADD3 R9, P2, PT, R9, 0x1, RZ ;  /* 0x0000000109097810 */ /* 0x000fc80007f5e0ff */
[----:B------:R-:W-:-:S03]  /*212f0*/  LEA.HI.X R2, R2, RZ, RZ, 0x16, P2 ;  /* 0x000000ff02027211 */ /* 0x000fc600010fb4ff */
[----:B------:R-:W-:Y:S01]  /*21300*/  @P1 IMAD.MOV R4, RZ, RZ, -R4 ;  /* 0x000000ffff041224 */ /* 0x000fe200078e0a04 */
[--C-:B------:R-:W-:Y:S02]  /*21310*/  SHF.R.U64 R9, R9, 0x1, R2.reuse ;  /* 0x0000000109097819 */ /* 0x100fe40000001202 */
[----:B------:R-:W-:Y:S02]  /*21320*/  SHF.R.U32.HI R2, RZ, 0x1, R2 ;  /* 0x00000001ff027819 */ /* 0x000fe40000011602 */
[----:B------:R-:W-:-:S04]  /*21330*/  IADD3 R9, P2, P3, RZ, RZ, R9 ;  /* 0x000000ffff097210 */ /* 0x000fc80007b5e009 */
[----:B------:R-:W-:-:S04]  /*21340*/  IADD3.X R3, PT, PT, R3, 0x3fe00000, R2, P2, P3 ;  /* 0x3fe0000003037810 */ /* 0x000fc800017e6402 */
[----:B------:R-:W-:-:S07]  /*21350*/  LOP3.LUT R10, R3, R0, RZ, 0xfc, !PT ;  /* 0x00000000030a7212 */ /* 0x000fce00078efcff */
.L_x_44604:
[----:B------:R-:W-:Y:S02]  /*21360*/  IMAD.MOV.U32 R13, RZ, RZ, 0x0 ;  /* 0x00000000ff0d7424 */ /* 0x000fe400078e00ff */
[----:B------:R-:W-:Y:S02]  /*21370*/  IMAD.MOV.U32 R0, RZ, RZ, R4 ;  /* 0x000000ffff007224 */ /* 0x000fe400078e0004 */
[----:B------:R-:W-:Y:S02]  /*21380*/  IMAD.MOV.U32 R2, RZ, RZ, R9 ;  /* 0x000000ffff027224 */ /* 0x000fe400078e0009 */
[----:B------:R-:W-:Y:S01]  /*21390*/  IMAD.MOV.U32 R3, RZ, RZ, R10 ;  /* 0x000000ffff037224 */ /* 0x000fe200078e000a */
[----:B------:R-:W-:Y:S06]  /*213a0*/  RET.REL.NODEC R12 `(_ZN2at6native18elementwise_kernelILi128ELi4EZNS0_15gpu_kernel_implIZNS0_50_GLOBAL__N__2680c7bb_12_PowKernel_cu_7dd49032_317022pow_scalar_tensor_implIdEEvRNS_18TensorIteratorBaseEN3c107complexIT_EEEUlNS8_IdEEE_EEvS6_RKS9_EUliE_EEviT1_) ;  /* 0xfffffdec0c147950 */ /* 0x000fec0003c3ffff */
.L_x_44611:
        /* <DEDUP_REMOVED lines=13> */
.L_x_60684:


//--------------------- .text._ZN2at6native27unrolled_elementwise_kernelIZNS0_50_GLOBAL__N__2680c7bb_12_PowKernel_cu_7dd49032_317022pow_scalar_tensor_implIdEEvRNS_18TensorIteratorBaseEN3c107complexIT_EEEUlNS7_IdEEE_St5arrayIPcLm2EELi4E23TrivialOffsetCalculatorILi1EjESG_NS0_6memory12LoadWithCastILi1EEENSH_13StoreWithCastILi1EEEEEviS8_T0_T2_T3_T4_T5_ --------------------------
	.section	.text._ZN2at6native27unrolled_elementwise_kernelIZNS0_50_GLOBAL__N__2680c7bb_12_PowKernel_cu_7dd49032_317022pow_scalar_tensor_implIdEEvRNS_18TensorIteratorBaseEN3c107complexIT_EEEUlNS7_IdEEE_St5arrayIPcLm2EELi4E23TrivialOffsetCalculatorILi1EjESG_NS0_6memory12LoadWithCastILi1EEENSH_13StoreWithCastILi1EEEEEviS8_T0_T2_T3_T4_T5_,"ax",@progbits
	.align	128
        .global         _ZN2at6native27unrolled_elementwise_kernelIZNS0_50_GLOBAL__N__2680c7bb_12_PowKernel_cu_7dd49032_317022pow_scalar_tensor_implIdEEvRNS_18TensorIteratorBaseEN3c107complexIT_EEEUlNS7_IdEEE_St5arrayIPcLm2EELi4E23TrivialOffsetCalculatorILi1EjESG_NS0_6memory12LoadWithCastILi1EEENSH_13StoreWithCastILi1EEEEEviS8_T0_T2_T3_T4_T5_
        .type           _ZN2at6native27unrolled_elementwise_kernelIZNS0_50_GLOBAL__N__2680c7bb_12_PowKernel_cu_7dd49032_317022pow_scalar_tensor_implIdEEvRNS_18TensorIteratorBaseEN3c107complexIT_EEEUlNS7_IdEEE_St5arrayIPcLm2EELi4E23TrivialOffsetCalculatorILi1EjESG_NS0_6memory12LoadWithCastILi1EEENSH_13StoreWithCastILi1EEEEEviS8_T0_T2_T3_T4_T5_,@function
        .size           _ZN2at6native27unrolled_elementwise_kernelIZNS0_50_GLOBAL__N__2680c7bb_12_PowKernel_cu_7dd49032_317022pow_scalar_tensor_implIdEEvRNS_18TensorIteratorBaseEN3c107complexIT_EEEUlNS7_IdEEE_St5arrayIPcLm2EELi4E23TrivialOffsetCalculatorILi1EjESG_NS0_6memory12LoadWithCastILi1EEENSH_13StoreWithCastILi1EEEEEviS8_T0_T2_T3_T4_T5_,(.L_x_60685 - _ZN2at6native27unrolled_elementwise_kernelIZNS0_50_GLOBAL__N__2680c7bb_12_PowKernel_cu_7dd49032_317022pow_scalar_tensor_implIdEEvRNS_18TensorIteratorBaseEN3c107complexIT_EEEUlNS7_IdEEE_St5arrayIPcLm2EELi4E23TrivialOffsetCalculatorILi1EjESG_NS0_6memory12LoadWithCastILi1EEENSH_13StoreWithCastILi1EEEEEviS8_T0_T2_T3_T4_T5_)
        .other          _ZN2at6native27unrolled_elementwise_kernelIZNS0_50_GLOBAL__N__2680c7bb_12_PowKernel_cu_7dd49032_317022pow_scalar_tensor_implIdEEvRNS_18TensorIteratorBaseEN3c107complexIT_EEEUlNS7_IdEEE_St5arrayIPcLm2EELi4E23TrivialOffsetCalculatorILi1EjESG_NS0_6memory12LoadWithCastILi1EEENSH_13StoreWithCastILi1EEEEEviS8_T0_T2_T3_T4_T5_,@"STO_CUDA_ENTRY STV_DEFAULT"
_ZN2at6native27unrolled_elementwise_kernelIZNS0_50_GLOBAL__N__2680c7bb_12_PowKernel_cu_7dd49032_317022pow_scalar_tensor_implIdEEvRNS_18TensorIteratorBaseEN3c107complexIT_EEEUlNS7_IdEEE_St5arrayIPcLm2EELi4E23TrivialOffsetCalculatorILi1EjESG_NS0_6memory12LoadWithCastILi1EEENSH_13StoreWithCastILi1EEEEEviS8_T0_T2_T3_T4_T5_:
.text._ZN2at6native27unrolled_elementwise_kernelIZNS0_50_GLOBAL__N__2680c7bb_12_PowKernel_cu_7dd49032_317022pow_scalar_tensor_implIdEEvRNS_18TensorIteratorBaseEN3c107complexIT_EEEUlNS7_IdEEE_St5arrayIPcLm2EELi4E23TrivialOffsetCalculatorILi1EjESG_NS0_6memory12LoadWithCastILi1EEENSH_13StoreWithCastILi1EEEEEviS8_T0_T2_T3_T4_T5_:
[----:B------:R-:W0:Y:S01]  /*0000*/  LDC R1, c[0x0][0x37c] ;  /* 0x0000df00ff017b82 */ /* 0x000e220000000800 */
[----:B------:R-:W1:Y:S07]  /*0010*/  S2R R44, SR_CTAID.X ;  /* 0x00000000002c7919 */ /* 0x000e6e0000002500 */
[----:B------:R-:W1:Y:S01]  /*0020*/  LDC R3, c[0x0][0x380] ;  /* 0x0000e000ff037b82 */ /* 0x000e620000000800 */
[----:B------:R-:W2:Y:S01]  /*0030*/  LDCU.64 UR36, c[0x0][0x358] ;  /* 0x00006b00ff2477ac */ /* 0x000ea20008000a00 */
[----:B------:R-:W-:Y:S01]  /*0040*/  BSSY.RECONVERGENT B6, `(.L_x_44612) ;  /* 0x000011c000067945 */ /* 0x000fe20003800200 */
[----:B------:R-:W3:Y:S01]  /*0050*/  S2R R45, SR_TID.X ;  /* 0x00000000002d7919 */ /* 0x000ee20000002100 */
[----:B0-----:R-:W-:Y:S01]  /*0060*/  VIADD R1, R1, 0xffffffd8 ;  /* 0xffffffd801017836 */ /* 0x001fe20000000000 */
[----:B------:R-:W0:Y:S01]  /*0070*/  LDCU.U8 UR38, c[0x0][0x3c4] ;  /* 0x00007880ff2677ac */ /* 0x000e220008000000 */
[----:B------:R-:W-:-:S02]  /*0080*/  CS2R R18, SRZ ;  /* 0x0000000000127805 */ /* 0x000fc4000001ff00 */
[----:B------:R-:W-:Y:S01]  /*0090*/  CS2R R16, SRZ ;  /* 0x0000000000107805 */ /* 0x000fe2000001ff00 */
[----:B-1----:R-:W-:Y:S02]  /*00a0*/  IMAD R40, R44, -0x200, R3 ;  /* 0xfffffe002c287824 */ /* 0x002fe400078e0203 */
[----:B---3--:R-:W-:-:S03]  /*00b0*/  IMAD.MOV.U32 R29, RZ, RZ, R45 ;  /* 0x000000ffff1d7224 */ /* 0x008fc600078e002d */
[----:B------:R-:W-:-:S13]  /*00c0*/  ISETP.GE.AND P0, PT, R45, R40, PT ;  /* 0x000000282d00720c */ /* 0x000fda0003f06270 */
[----:B0-2---:R-:W-:Y:S05]  /*00d0*/  @P0 BRA `(.L_x_44613) ;  /* 0x0000001000480947 */ /* 0x005fea0003800000 */
        /* <DEDUP_REMOVED lines=22> */
.L_x_44618:
[----:B------:R-:W2:Y:S01]  /*0240*/  LDG.E.U8 R2, desc[UR36][R2.64] ;  /* 0x0000002402027981 */ /* 0x000ea2000c1e1100 */
[----:B------:R-:W-:Y:S01]  /*0250*/  CS2R R18, SRZ ;  /* 0x0000000000127805 */ /* 0x000fe2000001ff00 */
[----:B--2---:R0:W1:Y:S02]  /*0260*/  I2F.F64.U16 R16, R2 ;  /* 0x0000000200107312 */ /* 0x0040640000101800 */
[----:B01----:R-:W-:Y:S05]  /*0270*/  BRA `(.L_x_44620) ;  /* 0x0000000c00d87947 */ /* 0x003fea0003800000 */
.L_x_44617:
        /* <DEDUP_REMOVED lines=8> */
[----:B--2---:R0:W1:Y:S02]  /*0300*/  I2F.F64.S64 R16, R2 ;  /* 0x0000000200107312 */ /* 0x0040640000301c00 */
[----:B01----:R-:W-:Y:S05]  /*0310*/  BRA `(.L_x_44620) ;  /* 0x0000000c00b07947 */ /* 0x003fea0003800000 */
.L_x_44622:
[----:B------:R-:W2:Y:S01]  /*0320*/  LDG.E R2, desc[UR36][R2.64] ;  /* 0x0000002402027981 */ /* 0x000ea2000c1e1900 */
[----:B------:R-:W-:Y:S01]  /*0330*/  CS2R R18, SRZ ;  /* 0x0000000000127805 */ /* 0x000fe2000001ff00 */
[----:B--2---:R0:W1:Y:S02]  /*0340*/  I2F.F64 R16, R2 ;  /* 0x0000000200107312 */ /* 0x0040640000201c00 */
[----:B01----:R-:W-:Y:S05]  /*0350*/  BRA `(.L_x_44620) ;  /* 0x0000000c00a07947 */ /* 0x003fea0003800000 */
.L_x_44621:
[----:B------:R-:W2:Y:S01]  /*0360*/  LDG.E.U16 R2, desc[UR36][R2.64] ;  /* 0x0000002402027981 */ /* 0x000ea2000c1e1500 */
[----:B------:R-:W-:Y:S01]  /*0370*/  CS2R R18, SRZ ;  /* 0x0000000000127805 */ /* 0x000fe2000001ff00 */
[----:B--2---:R0:W1:Y:S02]  /*0380*/  I2F.F64.S16 R16, R2 ;  /* 0x0000000200107312 */ /* 0x0040640000101c00 */
[----:B01----:R-:W-:Y:S05]  /*0390*/  BRA `(.L_x_44620) ;  /* 0x0000000c00907947 */ /* 0x003fea0003800000 */
.L_x_44616:
        /* <DEDUP_REMOVED lines=11> */
.L_x_44624:
[----:B------:R-:W2:Y:S01]  /*0450*/  LDG.E.U16 R0, desc[UR36][R2.64] ;  /* 0x0000002402007981 */ /* 0x000ea2000c1e1500 */
[----:B------:R-:W-:Y:S01]  /*0460*/  CS2R R18, SRZ ;  /* 0x0000000000127805 */ /* 0x000fe2000001ff00 */
[----:B--2---:R-:W-:-:S05]  /*0470*/  HADD2.F32 R0, -RZ, R0.H0_H0 ;  /* 0x20000000ff007230 */ /* 0x004fca0000004100 */
[----:B------:R-:W-:-:S04]  /*0480*/  FMUL.FTZ R0, R0, 1 ;  /* 0x3f80000000007820 */ /* 0x000fc80000410000 */
[----:B------:R1:W2:Y:S02]  /*0490*/  F2F.F64.F32 R16, R0 ;  /* 0x0000000000107310 */ /* 0x0002a40000201800 */
[----:B-12---:R-:W-:Y:S05]  /*04a0*/  BRA `(.L_x_44620) ;  /* 0x0000000c004c7947 */ /* 0x006fea0003800000 */
.L_x_44623:
        /* <DEDUP_REMOVED lines=16> */
.L_x_44626:
        /* <DEDUP_REMOVED lines=12> */
.L_x_44625:
[----:B------:R0:W5:Y:S01]  /*0670*/  LDG.E.64 R16, desc[UR36][R2.64] ;  /* 0x0000002402107981 */ /* 0x000162000c1e1b00 */
[----:B------:R-:W-:Y:S01]  /*0680*/  CS2R R18, SRZ ;  /* 0x0000000000127805 */ /* 0x000fe2000001ff00 */
[----:B------:R-:W-:Y:S06]  /*0690*/  BRA `(.L_x_44620) ;  /* 0x0000000800d07947 */ /* 0x000fec0003800000 */
.L_x_44615:
        /* <DEDUP_REMOVED lines=14> */
.L_x_44629:
[----:B------:R1:W5:Y:S01]  /*0780*/  LDG.E.128 R16, desc[UR36][R2.64] ;  /* 0x0000002402107981 */ /* 0x000362000c1e1d00 */
[----:B------:R-:W-:Y:S05]  /*0790*/  BRA `(.L_x_44620) ;  /* 0x0000000800907947 */ /* 0x000fea0003800000 */
.L_x_44628:
        /* <DEDUP_REMOVED lines=28> */
.L_x_44631:
        /* <DEDUP_REMOVED lines=15> */
.L_x_44630:
[----:B------:R-:W2:Y:S01]  /*0a50*/  LDG.E.U16 R0, desc[UR36][R2.64] ;  /* 0x0000002402007981 */ /* 0x000ea2000c1e1500 */
[----:B------:R-:W-:Y:S01]  /*0a60*/  CS2R R18, SRZ ;  /* 0x0000000000127805 */ /* 0x000fe2000001ff00 */
[----:B--2---:R-:W-:-:S04]  /*0a70*/  IMAD.U32 R0, R0, 0x10000, RZ ;  /* 0x0001000000007824 */ /* 0x004fc800078e00ff */
[----:B------:R-:W-:-:S04]  /*0a80*/  FMUL.FTZ R0, R0, 1 ;  /* 0x3f80000000007820 */ /* 0x000fc80000410000 */
[----:B------:R2:W3:Y:S02]  /*0a90*/  F2F.F64.F32 R16, R0 ;  /* 0x0000000000107310 */ /* 0x0004e40000201800 */
[----:B--23--:R-:W-:Y:S05]  /*0aa0*/  BRA `(.L_x_44620) ;  /* 0x0000000400cc7947 */ /* 0x00cfea0003800000 */
.L_x_44627:
        /* <DEDUP_REMOVED lines=12> */
.L_x_44634:
        /* <DEDUP_REMOVED lines=22> */
.L_x_44636:
[----:B------:R-:W-:Y:S05]  /*0cd0*/  BSYNC.RECONVERGENT B0 ;  /* 0x0000000000007941 */ /* 0x000fea0003800200 */
.L_x_44635:
[----:B------:R-:W-:Y:S01]  /*0ce0*/  IMAD.SHL.U32 R0, R0, 0x100000, RZ ;  /* 0x0010000000007824 */ /* 0x000fe200078e00ff */
[----:B------:R-:W-:-:S04]  /*0cf0*/  LEA R2, R2, 0x3b800000, 0x17 ;  /* 0x3b80000002027811 */ /* 0x000fc800078eb8ff */
[----:B------:R-:W-:-:S05]  /*0d00*/  LOP3.LUT R0, R2, R0, R7, 0xfe, !PT ;  /* 0x0000000002007212 */ /* 0x000fca00078efe07 */
[----:B------:R-:W-:-:S04]  /*0d10*/  FMUL.FTZ R0, R0, 1 ;  /* 0x3f80000000007820 */ /* 0x000fc80000410000 */
[----:B------:R4:W0:Y:S02]  /*0d20*/  F2F.F64.F32 R16, R0 ;  /* 0x0000000000107310 */ /* 0x0008240000201800 */
[----:B0---4-:R-:W-:Y:S05]  /*0d30*/  BRA `(.L_x_44620) ;  /* 0x0000000400287947 */ /* 0x011fea0003800000 */
.L_x_44633:
        /* <DEDUP_REMOVED lines=22> */
.L_x_44638:
[----:B------:R-:W-:Y:S05]  /*0ea0*/  BSYNC.RECONVERGENT B0 ;  /* 0x0000000000007941 */ /* 0x000fea0003800200 */
.L_x_44637:
[----:B------:R-:W-:Y:S01]  /*0eb0*/  IMAD.SHL.U32 R0, R0, 0x200000, RZ ;  /* 0x0020000000007824 */ /* 0x000fe200078e00ff */
[----:B------:R-:W-:-:S04]  /*0ec0*/  LEA R3, R2, 0x37800000, 0x17 ;  /* 0x3780000002037811 */ /* 0x000fc800078eb8ff */
[----:B------:R-:W-:-:S05]  /*0ed0*/  LOP3.LUT R0, R3, R0, R4, 0xfe, !PT ;  /* 0x0000000003007212 */ /* 0x000fca00078efe04 */
[----:B------:R-:W-:-:S04]  /*0ee0*/  FMUL.FTZ R0, R0, 1 ;  /* 0x3f80000000007820 */ /* 0x000fc80000410000 */
[----:B------:R4:W0:Y:S02]  /*0ef0*/  F2F.F64.F32 R16, R0 ;  /* 0x0000000000107310 */ /* 0x0008240000201800 */
[----:B0---4-:R-:W-:Y:S05]  /*0f00*/  BRA `(.L_x_44620) ;  /* 0x0000000000b47947 */ /* 0x011fea0003800000 */
.L_x_44632:
[----:B------:R-:W-:-:S09]  /*0f10*/  UISETP.NE.AND UP0, UPT, UR4, 0x1c, UPT ;  /* 0x0000001c0400788c */ /* 0x000fd2000bf05270 */
[----:B------:R-:W-:Y:S05]  /*0f20*/  BRA.U !UP0, `(.L_x_44639) ;  /* 0x0000000108a07547 */ /* 0x000fea000b800000 */
[----:B------:R-:W-:-:S09]  /*0f30*/  UISETP.NE.AND UP0, UPT, UR4, 0x1d, UPT ;  /* 0x0000001d0400788c */ /* 0x000fd2000bf05270 */
[----:B------:R-:W-:Y:S05]  /*0f40*/  BRA.U !UP0, `(.L_x_44640) ;  /* 0x0000000108887547 */ /* 0x000fea000b800000 */
[----:B------:R-:W-:-:S09]  /*0f50*/  UISETP.NE.AND UP0, UPT, UR4, 0x2c, UPT ;  /* 0x0000002c0400788c */ /* 0x000fd2000bf05270 */
[----:B------:R-:W-:Y:S05]  /*0f60*/  BRA.U !UP0, `(.L_x_44641) ;  /* 0x00000001084c7547 */ /* 0x000fea000b800000 */
.L_x_44619:
        /* <DEDUP_REMOVED lines=16> */
.L_x_44642:
[----:B------:R-:W-:Y:S02]  /*1070*/  CS2R R16, SRZ ;  /* 0x0000000000107805 */ /* 0x000fe4000001ff00 */
[----:B------:R-:W-:Y:S01]  /*1080*/  CS2R R18, SRZ ;  /* 0x0000000000127805 */ /* 0x000fe2000001ff00 */
[----:B------:R-:W-:Y:S06]  /*1090*/  BRA `(.L_x_44620) ;  /* 0x0000000000507947 */ /* 0x000fec0003800000 */
.L_x_44641:
        /* <DEDUP_REMOVED lines=13> */
.L_x_44640:
[----:B------:R-:W2:Y:S01]  /*1170*/  LDG.E.64 R2, desc[UR36][R2.64] ;  /* 0x0000002402027981 */ /* 0x000ea2000c1e1b00 */
[----:B------:R-:W-:Y:S01]  /*1180*/  CS2R R18, SRZ ;  /* 0x0000000000127805 */ /* 0x000fe2000001ff00 */
[----:B--2---:R4:W0:Y:S02]  /*1190*/  I2F.F64.U64 R16, R2 ;  /* 0x0000000200107312 */ /* 0x0048240000301800 */
[----:B0---4-:R-:W-:Y:S05]  /*11a0*/  BRA `(.L_x_44620) ;  /* 0x00000000000c7947 */ /* 0x011fea0003800000 */
.L_x_44639:
[----:B------:R-:W2:Y:S01]  /*11b0*/  LDG.E R2, desc[UR36][R2.64] ;  /* 0x0000002402027981 */ /* 0x000ea2000c1e1900 */
[----:B------:R-:W-:Y:S01]  /*11c0*/  CS2R R18, SRZ ;  /* 0x0000000000127805 */ /* 0x000fe2000001ff00 */
[----:B--2---:R2:W3:Y:S06]  /*11d0*/  I2F.F64.U32 R16, R2 ;  /* 0x0000000200107312 */ /* 0x0044ec0000201800 */
.L_x_44620:
[----:B------:R-:W-:Y:S05]  /*11e0*/  BSYNC.RECONVERGENT B7 ;  /* 0x0000000000077941 */ /* 0x000fea0003800200 */
.L_x_44614:
[----:B------:R-:W-:-:S07]  /*11f0*/  VIADD R29, R45, 0x80 ;  /* 0x000000802d1d7836 */ /* 0x000fce0000000000 */
.L_x_44613:
[----:B------:R-:W-:Y:S05]  /*1200*/  BSYNC.RECONVERGENT B6 ;  /* 0x0000000000067941 */ /* 0x000fea0003800200 */
.L_x_44612:
        /* <DEDUP_REMOVED lines=27> */
.L_x_44649:
[----:B------:R-:W2:Y:S01]  /*13c0*/  LDG.E.U8 R2, desc[UR36][R2.64] ;  /* 0x0000002402027981 */ /* 0x000ea2000c1e1100 */
[----:B------:R-:W-:Y:S01]  /*13d0*/  CS2R R26, SRZ ;  /* 0x00000000001a7805 */ /* 0x000fe2000001ff00 */
[----:B--2---:R1:W2:Y:S02]  /*13e0*/  I2F.F64.U16 R24, R2 ;  /* 0x0000000200187312 */ /* 0x0042a40000101800 */
[----:B-12---:R-:W-:Y:S05]  /*13f0*/  BRA `(.L_x_44651) ;  /* 0x0000000c00d87947 */ /* 0x006fea0003800000 */
.L_x_44648:
        /* <DEDUP_REMOVED lines=10> */
.L_x_44653:
[----:B------:R-:W2:Y:S01]  /*14a0*/  LDG.E R2, desc[UR36][R2.64] ;  /* 0x0000002402027981 */ /* 0x000ea2000c1e1900 */
[----:B------:R-:W-:Y:S01]  /*14b0*/  CS2R R26, SRZ ;  /* 0x00000000001a7805 */ /* 0x000fe2000001ff00 */
[----:B--2---:R1:W2:Y:S02]  /*14c0*/  I2F.F64 R24, R2 ;  /* 0x0000000200187312 */ /* 0x0042a40000201c00 */
[----:B-12---:R-:W-:Y:S05]  /*14d0*/  BRA `(.L_x_44651) ;  /* 0x0000000c00a07947 */ /* 0x006fea0003800000 */
.L_x_44652:
[----:B------:R-:W2:Y:S01]  /*14e0*/  LDG.E.U16 R2, desc[UR36][R2.64] ;  /* 0x0000002402027981 */ /* 0x000ea2000c1e1500 */
[----:B------:R-:W-:Y:S01]  /*14f0*/  CS2R R26, SRZ ;  /* 0x00000000001a7805 */ /* 0x000fe2000001ff00 */
[----:B--2---:R1:W2:Y:S02]  /*1500*/  I2F.F64.S16 R24, R2 ;  /* 0x0000000200187312 */ /* 0x0042a40000101c00 */
[----:B-12---:R-:W-:Y:S05]  /*1510*/  BRA `(.L_x_44651) ;  /* 0x0000000c00907947 */ /* 0x006fea0003800000 */
.L_x_44647:
        /* <DEDUP_REMOVED lines=11> */
.L_x_44655:
[----:B------:R-:W2:Y:S01]  /*15d0*/  LDG.E.U16 R0, desc[UR36][R2.64] ;  /* 0x0000002402007981 */ /* 0x000ea2000c1e1500 */
[----:B------:R-:W-:Y:S01]  /*15e0*/  CS2R R26, SRZ ;  /* 0x00000000001a7805 */ /* 0x000fe2000001ff00 */
[----:B--2---:R-:W-:-:S05]  /*15f0*/  HADD2.F32 R0, -RZ, R0.H0_H0 ;  /* 0x20000000ff007230 */ /* 0x004fca0000004100 */
[----:B------:R-:W-:-:S04]  /*1600*/  FMUL.FTZ R0, R0, 1 ;  /* 0x3f80000000007820 */ /* 0x000fc80000410000 */
[----:B------:R0:W1:Y:S02]  /*1610*/  F2F.F64.F32 R24, R0 ;  /* 0x0000000000187310 */ /* 0x0000640000201800 */
[----:B01----:R-:W-:Y:S05]  /*1620*/  BRA `(.L_x_44651) ;  /* 0x0000000c004c7947 */ /* 0x003fea0003800000 */
.L_x_44654:
        /* <DEDUP_REMOVED lines=16> */
.L_x_44657:
        /* <DEDUP_REMOVED lines=12> */
.L_x_44656:
[----:B------:R0:W5:Y:S01]  /*17f0*/  LDG.E.64 R24, desc[UR36][R2.64] ;  /* 0x0000002402187981 */ /* 0x000162000c1e1b00 */
[----:B------:R-:W-:Y:S01]  /*1800*/  CS2R R26, SRZ ;  /* 0x00000000001a7805 */ /* 0x000fe2000001ff00 */
[----:B------:R-:W-:Y:S06]  /*1810*/  BRA `(.L_x_44651) ;  /* 0x0000000800d07947 */ /* 0x000fec0003800000 */
.L_x_44646:
        /* <DEDUP_REMOVED lines=14> */
.L_x_44660:
[----:B------:R4:W5:Y:S01]  /*1900*/  LDG.E.128 R24, desc[UR36][R2.64] ;  /* 0x0000002402187981 */ /* 0x000962000c1e1d00 */
[----:B------:R-:W-:Y:S05]  /*1910*/  BRA `(.L_x_44651) ;  /* 0x0000000800907947 */ /* 0x000fea0003800000 */
.L_x_44659:
        /* <DEDUP_REMOVED lines=28> */
.L_x_44662:
        /* <DEDUP_REMOVED lines=15> */
.L_x_44661:
[----:B------:R-:W2:Y:S01]  /*1bd0*/  LDG.E.U16 R0, desc[UR36][R2.64] ;  /* 0x0000002402007981 */ /* 0x000ea2000c1e1500 */
[----:B------:R-:W-:Y:S01]  /*1be0*/  CS2R R26, SRZ ;  /* 0x00000000001a7805 */ /* 0x000fe2000001ff00 */
[----:B--2---:R-:W-:-:S04]  /*1bf0*/  IMAD.U32 R0, R0, 0x10000, RZ ;  /* 0x0001000000007824 */ /* 0x004fc800078e00ff */
[----:B------:R-:W-:-:S04]  /*1c00*/  FMUL.FTZ R0, R0, 1 ;  /* 0x3f80000000007820 */ /* 0x000fc80000410000 */
[----:B------:R4:W0:Y:S02]  /*1c10*/  F2F.F64.F32 R24, R0 ;  /* 0x0000000000187310 */ /* 0x0008240000201800 */
[----:B0---4-:R-:W-:Y:S05]  /*1c20*/  BRA `(.L_x_44651) ;  /* 0x0000000400cc7947 */ /* 0x011fea0003800000 */
.L_x_44658:
        /* <DEDUP_REMOVED lines=12> */
.L_x_44665:
        /* <DEDUP_REMOVED lines=22> */
.L_x_44667:
[----:B------:R-:W-:Y:S05]  /*1e50*/  BSYNC.RECONVERGENT B0 ;  /* 0x0000000000007941 */ /* 0x000fea0003800200 */
.L_x_44666:
[----:B------:R-:W-:Y:S01]  /*1e60*/  IMAD.SHL.U32 R0, R0, 0x100000, RZ ;  /* 0x0010000000007824 */ /* 0x000fe200078e00ff */
[----:B------:R-:W-:-:S04]  /*1e70*/  LEA R2, R2, 0x3b800000, 0x17 ;  /* 0x3b80000002027811 */ /* 0x000fc800078eb8ff */
[----:B------:R-:W-:-:S05]  /*1e80*/  LOP3.LUT R0, R2, R0, R7, 0xfe, !PT ;  /* 0x0000000002007212 */ /* 0x000fca00078efe07 */
[----:B------:R-:W-:-:S04]  /*1e90*/  FMUL.FTZ R0, R0, 1 ;  /* 0x3f80000000007820 */ /* 0x000fc80000410000 */
[----:B------:R4:W0:Y:S02]  /*1ea0*/  F2F.F64.F32 R24, R0 ;  /* 0x0000000000187310 */ /* 0x0008240000201800 */
[----:B0---4-:R-:W-:Y:S05]  /*1eb0*/  BRA `(.L_x_44651) ;  /* 0x0000000400287947 */ /* 0x011fea0003800000 */
.L_x_44664:
        /* <DEDUP_REMOVED lines=22> */
.L_x_44669:
[----:B------:R-:W-:Y:S05]  /*2020*/  BSYNC.RECONVERGENT B0 ;  /* 0x0000000000007941 */ /* 0x000fea0003800200 */
.L_x_44668:
[----:B------:R-:W-:Y:S01]  /*2030*/  IMAD.SHL.U32 R0, R0, 0x200000, RZ ;  /* 0x0020000000007824 */ /* 0x000fe200078e00ff */
[----:B------:R-:W-:-:S04]  /*2040*/  LEA R2, R2, 0x37800000, 0x17 ;  /* 0x3780000002027811 */ /* 0x000fc800078eb8ff */
[----:B------:R-:W-:-:S05]  /*2050*/  LOP3.LUT R0, R2, R0, R7, 0xfe, !PT ;  /* 0x0000000002007212 */ /* 0x000fca00078efe07 */
[----:B------:R-:W-:-:S04]  /*2060*/  FMUL.FTZ R0, R0, 1 ;  /* 0x3f80000000007820 */ /* 0x000fc80000410000 */
[----:B------:R4:W0:Y:S02]  /*2070*/  F2F.F64.F32 R24, R0 ;  /* 0x0000000000187310 */ /* 0x0008240000201800 */
[----:B0---4-:R-:W-:Y:S05]  /*2080*/  BRA `(.L_x_44651) ;  /* 0x0000000000b47947 */ /* 0x011fea0003800000 */
.L_x_44663:
        /* <DEDUP_REMOVED lines=19> */
.L_x_44650:
        /* <DEDUP_REMOVED lines=16> */
.L_x_44672:
[----:B------:R-:W-:Y:S02]  /*22c0*/  CS2R R24, SRZ ;  /* 0x0000000000187805 */ /* 0x000fe4000001ff00 */
[----:B------:R-:W-:Y:S01]  /*22d0*/  CS2R R26, SRZ ;  /* 0x00000000001a7805 */ /* 0x000fe2000001ff00 */
[----:B------:R-:W-:Y:S06]  /*22e0*/  BRA `(.L_x_44651) ;  /* 0x00000000001c7947 */ /* 0x000fec0003800000 */
.L_x_44671:
[----:B------:R-:W2:Y:S01]  /*22f0*/  LDG.E.64 R24, desc[UR36][R2.64] ;  /* 0x0000002402187981 */ /* 0x000ea2000c1e1b00 */
[----:B------:R-:W-:Y:S01]  /*2300*/  CS2R R26, SRZ ;  /* 0x00000000001a7805 */ /* 0x000fe2000001ff00 */
[----:B--2---:R-:W1:Y:S02]  /*2310*/  I2F.F64.U64 R24, R24 ;  /* 0x0000001800187312 */ /* 0x004e640000301800 */
[----:B-1----:R-:W-:Y:S05]  /*2320*/  BRA `(.L_x_44651) ;  /* 0x00000000000c7947 */ /* 0x002fea0003800000 */
.L_x_44670:
[----:B------:R-:W2:Y:S01]  /*2330*/  LDG.E R2, desc[UR36][R2.64] ;  /* 0x0000002402027981 */ /* 0x000ea2000c1e1900 */
[----:B------:R-:W-:Y:S01]  /*2340*/  CS2R R26, SRZ ;  /* 0x00000000001a7805 */ /* 0x000fe2000001ff00 */
[----:B--2---:R1:W2:Y:S06]  /*2350*/  I2F.F64.U32 R24, R2 ;  /* 0x0000000200187312 */ /* 0x0042ac0000201800 */
.L_x_44651:
[----:B------:R-:W-:Y:S05]  /*2360*/  BSYNC.RECONVERGENT B7 ;  /* 0x0000000000077941 */ /* 0x000fea0003800200 */
.L_x_44645:
[----:B------:R-:W-:-:S07]  /*2370*/  VIADD R29, R29, 0x80 ;  /* 0x000000801d1d7836 */ /* 0x000fce0000000000 */
.L_x_44644:
[----:B------:R-:W-:Y:S05]  /*2380*/  BSYNC.RECONVERGENT B6 ;  /* 0x0000000000067941 */ /* 0x000fea0003800200 */
.L_x_44643:
        /* <DEDUP_REMOVED lines=27> */
.L_x_44679:
[----:B------:R-:W2:Y:S01]  /*2540*/  LDG.E.U8 R2, desc[UR36][R2.64] ;  /* 0x0000002402027981 */ /* 0x000ea2000c1e1100 */
[----:B------:R-:W-:Y:S01]  /*2550*/  CS2R R34, SRZ ;  /* 0x0000000000227805 */ /* 0x000fe2000001ff00 */
[----:B--2---:R0:W1:Y:S02]  /*2560*/  I2F.F64.U16 R32, R2 ;  /* 0x0000000200207312 */ /* 0x0040640000101800 */
[----:B01----:R-:W-:Y:S05]  /*2570*/  BRA `(.L_x_44681) ;  /* 0x0000000c00d87947 */ /* 0x003fea0003800000 */
.L_x_44678:
        /* <DEDUP_REMOVED lines=10> */
.L_x_44683:
[----:B------:R-:W2:Y:S01]  /*2620*/  LDG.E R2, desc[UR36][R2.64] ;  /* 0x0000002402027981 */ /* 0x000ea2000c1e1900 */
[----:B------:R-:W-:Y:S01]  /*2630*/  CS2R R34, SRZ ;  /* 0x0000000000227805 */ /* 0x000fe2000001ff00 */
[----:B--2---:R0:W1:Y:S02]  /*2640*/  I2F.F64 R32, R2 ;  /* 0x0000000200207312 */ /* 0x0040640000201c00 */
[----:B01----:R-:W-:Y:S05]  /*2650*/  BRA `(.L_x_44681) ;  /* 0x0000000c00a07947 */ /* 0x003fea0003800000 */
.L_x_44682:
[----:B------:R-:W2:Y:S01]  /*2660*/  LDG.E.U16 R2, desc[UR36][R2.64] ;  /* 0x0000002402027981 */ /* 0x000ea2000c1e1500 */
[----:B------:R-:W-:Y:S01]  /*2670*/  CS2R R34, SRZ ;  /* 0x0000000000227805 */ /* 0x000fe2000001ff00 */
[----:B--2---:R0:W1:Y:S02]  /*2680*/  I2F.F64.S16 R32, R2 ;  /* 0x0000000200207312 */ /* 0x0040640000101c00 */
[----:B01----:R-:W-:Y:S05]  /*2690*/  BRA `(.L_x_44681) ;  /* 0x0000000c00907947 */ /* 0x003fea0003800000 */
.L_x_44677:
        /* <DEDUP_REMOVED lines=11> */
.L_x_44685:
[----:B------:R-:W2:Y:S01]  /*2750*/  LDG.E.U16 R0, desc[UR36][R2.64] ;  /* 0x0000002402007981 */ /* 0x000ea2000c1e1500 */
[----:B------:R-:W-:Y:S01]  /*2760*/  CS2R R34, SRZ ;  /* 0x0000000000227805 */ /* 0x000fe2000001ff00 */
[----:B--2---:R-:W-:-:S05]  /*2770*/  HADD2.F32 R0, -RZ, R0.H0_H0 ;  /* 0x20000000ff007230 */ /* 0x004fca0000004100 */
[----:B------:R-:W-:-:S04]  /*2780*/  FMUL.FTZ R0, R0, 1 ;  /* 0x3f80000000007820 */ /* 0x000fc80000410000 */
[----:B------:R1:W2:Y:S02]  /*2790*/  F2F.F64.F32 R32, R0 ;  /* 0x0000000000207310 */ /* 0x0002a40000201800 */
[----:B-12---:R-:W-:Y:S05]  /*27a0*/  BRA `(.L_x_44681) ;  /* 0x0000000c004c7947 */ /* 0x006fea0003800000 */
.L_x_44684:
        /* <DEDUP_REMOVED lines=16> */
.L_x_44687:
        /* <DEDUP_REMOVED lines=12> */
.L_x_44686:
[----:B------:R0:W5:Y:S01]  /*2970*/  LDG.E.64 R32, desc[UR36][R2.64] ;  /* 0x0000002402207981 */ /* 0x000162000c1e1b00 */
[----:B------:R-:W-:Y:S01]  /*2980*/  CS2R R34, SRZ ;  /* 0x0000000000227805 */ /* 0x000fe2000001ff00 */
[----:B------:R-:W-:Y:S06]  /*2990*/  BRA `(.L_x_44681) ;  /* 0x0000000800d07947 */ /* 0x000fec0003800000 */
.L_x_44676:
        /* <DEDUP_REMOVED lines=14> */
.L_x_44690:
[----:B------:R1:W5:Y:S01]  /*2a80*/  LDG.E.128 R32, desc[UR36][R2.64] ;  /* 0x0000002402207981 */ /* 0x000362000c1e1d00 */
[----:B------:R-:W-:Y:S05]  /*2a90*/  BRA `(.L_x_44681) ;  /* 0x0000000800907947 */ /* 0x000fea0003800000 */
.L_x_44689:
        /* <DEDUP_REMOVED lines=28> */
.L_x_44692:
        /* <DEDUP_REMOVED lines=15> */
.L_x_44691:
[----:B------:R-:W2:Y:S01]  /*2d50*/  LDG.E.U16 R0, desc[UR36][R2.64] ;  /* 0x0000002402007981 */ /* 0x000ea2000c1e1500 */
[----:B------:R-:W-:Y:S01]  /*2d60*/  CS2R R34, SRZ ;  /* 0x0000000000227805 */ /* 0x000fe2000001ff00 */
[----:B--2---:R-:W-:-:S04]  /*2d70*/  IMAD.U32 R0, R0, 0x10000, RZ ;  /* 0x0001000000007824 */ /* 0x004fc800078e00ff */
[----:B------:R-:W-:-:S04]  /*2d80*/  FMUL.FTZ R0, R0, 1 ;  /* 0x3f80000000007820 */ /* 0x000fc80000410000 */
[----:B------:R2:W4:Y:S02]  /*2d90*/  F2F.F64.F32 R32, R0 ;  /* 0x0000000000207310 */ /* 0x0005240000201800 */
[----:B--2-4-:R-:W-:Y:S05]  /*2da0*/  BRA `(.L_x_44681) ;  /* 0x0000000400cc7947 */ /* 0x014fea0003800000 */
.L_x_44688:
        /* <DEDUP_REMOVED lines=12> */
.L_x_44695:
        /* <DEDUP_REMOVED lines=22> */
.L_x_44697:
[----:B------:R-:W-:Y:S05]  /*2fd0*/  BSYNC.RECONVERGENT B0 ;  /* 0x0000000000007941 */ /* 0x000fea0003800200 */
.L_x_44696:
[----:B------:R-:W-:Y:S01]  /*2fe0*/  IMAD.SHL.U32 R0, R0, 0x100000, RZ ;  /* 0x0010000000007824 */ /* 0x000fe200078e00ff */
[----:B------:R-:W-:-:S04]  /*2ff0*/  LEA R2, R2, 0x3b800000, 0x17 ;  /* 0x3b80000002027811 */ /* 0x000fc800078eb8ff */
[----:B------:R-:W-:-:S05]  /*3000*/  LOP3.LUT R0, R2, R0, R7, 0xfe, !PT ;  /* 0x0000000002007212 */ /* 0x000fca00078efe07 */
[----:B------:R-:W-:-:S04]  /*3010*/  FMUL.FTZ R0, R0, 1 ;  /* 0x3f80000000007820 */ /* 0x000fc80000410000 */
[----:B------:R0:W1:Y:S02]  /*3020*/  F2F.F64.F32 R32, R0 ;  /* 0x0000000000207310 */ /* 0x0000640000201800 */
[----:B01----:R-:W-:Y:S05]  /*3030*/  BRA `(.L_x_44681) ;  /* 0x0000000400287947 */ /* 0x003fea0003800000 */
.L_x_44694:
        /* <DEDUP_REMOVED lines=22> */
.L_x_44699:
[----:B------:R-:W-:Y:S05]  /*31a0*/  BSYNC.RECONVERGENT B0 ;  /* 0x0000000000007941 */ /* 0x000fea0003800200 */
.L_x_44698:
[----:B------:R-:W-:Y:S01]  /*31b0*/  IMAD.SHL.U32 R0, R0, 0x200000, RZ ;  /* 0x0020000000007824 */ /* 0x000fe200078e00ff */
[----:B------:R-:W-:-:S04]  /*31c0*/  LEA R2, R2, 0x37800000, 0x17 ;  /* 0x3780000002027811 */ /* 0x000fc800078eb8ff */
[----:B------:R-:W-:-:S05]  /*31d0*/  LOP3.LUT R0, R2, R0, R7, 0xfe, !PT ;  /* 0x0000000002007212 */ /* 0x000fca00078efe07 */
[----:B------:R-:W-:-:S04]  /*31e0*/  FMUL.FTZ R0, R0, 1 ;  /* 0x3f80000000007820 */ /* 0x000fc80000410000 */
[----:B------:R0:W1:Y:S02]  /*31f0*/  F2F.F64.F32 R32, R0 ;  /* 0x0000000000207310 */ /* 0x0000640000201800 */
[----:B01----:R-:W-:Y:S05]  /*3200*/  BRA `(.L_x_44681) ;  /* 0x0000000000b47947 */ /* 0x003fea0003800000 */
.L_x_44693:
        /* <DEDUP_REMOVED lines=19> */
.L_x_44680:
        /* <DEDUP_REMOVED lines=16> */
.L_x_44702:
[----:B------:R-:W-:Y:S02]  /*3440*/  CS2R R32, SRZ ;  /* 0x0000000000207805 */ /* 0x000fe4000001ff00 */
[----:B------:R-:W-:Y:S01]  /*3450*/  CS2R R34, SRZ ;  /* 0x0000000000227805 */ /* 0x000fe2000001ff00 */
[----:B------:R-:W-:Y:S06]  /*3460*/  BRA `(.L_x_44681) ;  /* 0x00000000001c7947 */ /* 0x000fec0003800000 */
.L_x_44701:
[----:B------:R-:W2:Y:S01]  /*3470*/  LDG.E.64 R32, desc[UR36][R2.64] ;  /* 0x0000002402207981 */ /* 0x000ea2000c1e1b00 */
[----:B------:R-:W-:Y:S01]  /*3480*/  CS2R R34, SRZ ;  /* 0x0000000000227805 */ /* 0x000fe2000001ff00 */
[----:B--2---:R-:W0:Y:S02]  /*3490*/  I2F.F64.U64 R32, R32 ;  /* 0x0000002000207312 */ /* 0x004e240000301800 */
[----:B0-----:R-:W-:Y:S05]  /*34a0*/  BRA `(.L_x_44681) ;  /* 0x00000000000c7947 */ /* 0x001fea0003800000 */
.L_x_44700:
[----:B------:R-:W2:Y:S01]  /*34b0*/  LDG.E R2, desc[UR36][R2.64] ;  /* 0x0000002402027981 */ /* 0x000ea2000c1e1900 */
[----:B------:R-:W-:Y:S01]  /*34c0*/  CS2R R34, SRZ ;  /* 0x0000000000227805 */ /* 0x000fe2000001ff00 */
[----:B--2---:R2:W4:Y:S06]  /*34d0*/  I2F.F64.U32 R32, R2 ;  /* 0x0000000200207312 */ /* 0x00452c0000201800 */
.L_x_44681:
[----:B------:R-:W-:Y:S05]  /*34e0*/  BSYNC.RECONVERGENT B7 ;  /* 0x0000000000077941 */ /* 0x000fea0003800200 */
.L_x_44675:
[----:B------:R-:W-:-:S07]  /*34f0*/  VIADD R29, R29, 0x80 ;  /* 0x000000801d1d7836 */ /* 0x000fce0000000000 */
.L_x_44674:
[----:B------:R-:W-:Y:S05]  /*3500*/  BSYNC.RECONVERGENT B6 ;  /* 0x0000000000067941 */ /* 0x000fea0003800200 */
.L_x_44673:
        /* <DEDUP_REMOVED lines=25> */
.L_x_44708:
[----:B------:R-:W2:Y:S02]  /*36a0*/  LDG.E.U8 R2, desc[UR36][R2.64] ;  /* 0x0000002402027981 */ /* 0x000ea4000c1e1100 */
[----:B--2---:R0:W1:Y:S02]  /*36b0*/  I2F.F64.U16 R20, R2 ;  /* 0x0000000200147312 */ /* 0x0040640000101800 */
[----:B01----:R-:W-:Y:S05]  /*36c0*/  BRA `(.L_x_44704) ;  /* 0x0000000c00947947 */ /* 0x003fea0003800000 */
.L_x_44707:
        /* <DEDUP_REMOVED lines=9> */
.L_x_44711:
[----:B------:R-:W2:Y:S02]  /*3760*/  LDG.E R2, desc[UR36][R2.64] ;  /* 0x0000002402027981 */ /* 0x000ea4000c1e1900 */
[----:B--2---:R0:W1:Y:S02]  /*3770*/  I2F.F64 R20, R2 ;  /* 0x0000000200147312 */ /* 0x0040640000201c00 */
[----:B01----:R-:W-:Y:S05]  /*3780*/  BRA `(.L_x_44704) ;  /* 0x0000000c00647947 */ /* 0x003fea0003800000 */
.L_x_44710:
[----:B------:R-:W2:Y:S02]  /*3790*/  LDG.E.U16 R2, desc[UR36][R2.64] ;  /* 0x0000002402027981 */ /* 0x000ea4000c1e1500 */
[----:B--2---:R0:W1:Y:S02]  /*37a0*/  I2F.F64.S16 R20, R2 ;  /* 0x0000000200147312 */ /* 0x0040640000101c00 */
[----:B01----:R-:W-:Y:S05]  /*37b0*/  BRA `(.L_x_44704) ;  /* 0x0000000c00587947 */ /* 0x003fea0003800000 */
.L_x_44706:
        /* <DEDUP_REMOVED lines=10> */
.L_x_44713:
[----:B------:R-:W2:Y:S02]  /*3860*/  LDG.E.U16 R0, desc[UR36][R2.64] ;  /* 0x0000002402007981 */ /* 0x000ea4000c1e1500 */
[----:B--2---:R-:W-:-:S05]  /*3870*/  HADD2.F32 R0, -RZ, R0.H0_H0 ;  /* 0x20000000ff007230 */ /* 0x004fca0000004100 */
[----:B------:R-:W-:-:S04]  /*3880*/  FMUL.FTZ R0, R0, 1 ;  /* 0x3f80000000007820 */ /* 0x000fc80000410000 */
[----:B------:R0:W1:Y:S02]  /*3890*/  F2F.F64.F32 R20, R0 ;  /* 0x0000000000147310 */ /* 0x0000640000201800 */
[----:B01----:R-:W-:Y:S05]  /*38a0*/  BRA `(.L_x_44704) ;  /* 0x0000000c001c7947 */ /* 0x003fea0003800000 */
.L_x_44712:
        /* <DEDUP_REMOVED lines=16> */
.L_x_44715:
        /* <DEDUP_REMOVED lines=12> */
.L_x_44714:
[----:B------:R0:W5:Y:S01]  /*3a70*/  LDG.E.64 R20, desc[UR36][R2.64] ;  /* 0x0000002402147981 */ /* 0x000162000c1e1b00 */
[----:B------:R-:W-:Y:S05]  /*3a80*/  BRA `(.L_x_44704) ;  /* 0x0000000800a47947 */ /* 0x000fea0003800000 */
.L_x_44705:
        /* <DEDUP_REMOVED lines=13> */
.L_x_44718:
[----:B------:R0:W5:Y:S01]  /*3b60*/  LDG.E.128 R20, desc[UR36][R2.64] ;  /* 0x0000002402147981 */ /* 0x000162000c1e1d00 */
[----:B------:R-:W-:Y:S05]  /*3b70*/  BRA `(.L_x_44704) ;  /* 0x0000000800687947 */ /* 0x000fea0003800000 */
.L_x_44717:
        /* <DEDUP_REMOVED lines=27> */
.L_x_44720:
        /* <DEDUP_REMOVED lines=14> */
.L_x_44719:
[----:B------:R-:W2:Y:S02]  /*3e10*/  LDG.E.U16 R0, desc[UR36][R2.64] ;  /* 0x0000002402007981 */ /* 0x000ea4000c1e1500 */
[----:B--2---:R-:W-:-:S04]  /*3e20*/  IMAD.U32 R0, R0, 0x10000, RZ ;  /* 0x0001000000007824 */ /* 0x004fc800078e00ff */
[----:B------:R-:W-:-:S04]  /*3e30*/  FMUL.FTZ R0, R0, 1 ;  /* 0x3f80000000007820 */ /* 0x000fc80000410000 */
[----:B------:R0:W1:Y:S02]  /*3e40*/  F2F.F64.F32 R20, R0 ;  /* 0x0000000000147310 */ /* 0x0000640000201800 */
[----:B01----:R-:W-:Y:S05]  /*3e50*/  BRA `(.L_x_44704) ;  /* 0x0000000400b07947 */ /* 0x003fea0003800000 */
.L_x_44716:
        /* <DEDUP_REMOVED lines=11> */
.L_x_44723:
        /* <DEDUP_REMOVED lines=21> */
.L_x_44725:
[----:B------:R-:W-:Y:S05]  /*4060*/  BSYNC.RECONVERGENT B0 ;  /* 0x0000000000007941 */ /* 0x000fea0003800200 */
.L_x_44724:
[----:B------:R-:W-:Y:S01]  /*4070*/  IMAD.SHL.U32 R0, R0, 0x100000, RZ ;  /* 0x0010000000007824 */ /* 0x000fe200078e00ff */
[----:B------:R-:W-:-:S04]  /*4080*/  LEA R2, R2, 0x3b800000, 0x17 ;  /* 0x3b80000002027811 */ /* 0x000fc800078eb8ff */
[----:B------:R-:W-:-:S05]  /*4090*/  LOP3.LUT R0, R2, R0, R7, 0xfe, !PT ;  /* 0x0000000002007212 */ /* 0x000fca00078efe07 */
[----:B------:R-:W-:-:S04]  /*40a0*/  FMUL.FTZ R0, R0, 1 ;  /* 0x3f80000000007820 */ /* 0x000fc80000410000 */
[----:B------:R0:W1:Y:S02]  /*40b0*/  F2F.F64.F32 R20, R0 ;  /* 0x0000000000147310 */ /* 0x0000640000201800 */
[----:B01----:R-:W-:Y:S05]  /*40c0*/  BRA `(.L_x_44704) ;  /* 0x0000000400147947 */ /* 0x003fea0003800000 */
.L_x_44722:
        /* <DEDUP_REMOVED lines=21> */
.L_x_44727:
[----:B------:R-:W-:Y:S05]  /*4220*/  BSYNC.RECONVERGENT B0 ;  /* 0x0000000000007941 */ /* 0x000fea0003800200 */
.L_x_44726:
[----:B------:R-:W-:Y:S01]  /*4230*/  IMAD.SHL.U32 R0, R0, 0x200000, RZ ;  /* 0x0020000000007824 */ /* 0x000fe200078e00ff */
[----:B------:R-:W-:-:S04]  /*4240*/  LEA R2, R2, 0x37800000, 0x17 ;  /* 0x3780000002027811 */ /* 0x000fc800078eb8ff */
[----:B------:R-:W-:-:S05]  /*4250*/  LOP3.LUT R0, R2, R0, R7, 0xfe, !PT ;  /* 0x0000000002007212 */ /* 0x000fca00078efe07 */
[----:B------:R-:W-:-:S04]  /*4260*/  FMUL.FTZ R0, R0, 1 ;  /* 0x3f80000000007820 */ /* 0x000fc80000410000 */
[----:B------:R0:W1:Y:S02]  /*4270*/  F2F.F64.F32 R20, R0 ;  /* 0x0000000000147310 */ /* 0x0000640000201800 */
[----:B01----:R-:W-:Y:S05]  /*4280*/  BRA `(.L_x_44704) ;  /* 0x0000000000a47947 */ /* 0x003fea0003800000 */
.L_x_44721:
        /* <DEDUP_REMOVED lines=18> */
.L_x_44709:
        /* <DEDUP_REMOVED lines=16> */
.L_x_44730:
[----:B------:R-:W-:Y:S01]  /*44b0*/  CS2R R20, SRZ ;  /* 0x0000000000147805 */ /* 0x000fe2000001ff00 */
[----:B------:R-:W-:Y:S06]  /*44c0*/  BRA `(.L_x_44704) ;  /* 0x0000000000147947 */ /* 0x000fec0003800000 */
.L_x_44729:
[----:B------:R-:W2:Y:S02]  /*44d0*/  LDG.E.64 R20, desc[UR36][R2.64] ;  /* 0x0000002402147981 */ /* 0x000ea4000c1e1b00 */
[----:B--2---:R-:W0:Y:S02]  /*44e0*/  I2F.F64.U64 R20, R20 ;  /* 0x0000001400147312 */ /* 0x004e240000301800 */
[----:B0-----:R-:W-:Y:S05]  /*44f0*/  BRA `(.L_x_44704) ;  /* 0x0000000000087947 */ /* 0x001fea0003800000 */
.L_x_44728:
[----:B------:R-:W2:Y:S02]  /*4500*/  LDG.E R2, desc[UR36][R2.64] ;  /* 0x0000002402027981 */ /* 0x000ea4000c1e1900 */
[----:B--2---:R0:W1:Y:S02]  /*4510*/  I2F.F64.U32 R20, R2 ;  /* 0x0000000200147312 */ /* 0x0040640000201800 */
.L_x_44704:
[----:B------:R-:W-:Y:S05]  /*4520*/  BSYNC.RECONVERGENT B6 ;  /* 0x0000000000067941 */ /* 0x000fea0003800200 */
.L_x_44703:
[----:B------:R-:W-:Y:S01]  /*4530*/  ISETP.GE.AND P0, PT, R45, R40, PT ;  /* 0x000000282d00720c */ /* 0x000fe20003f06270 */
[----:B------:R-:W-:Y:S01]  /*4540*/  BSSY.RECONVERGENT B0, `(.L_x_44731) ;  /* 0x00004aa000007945 */ /* 0x000fe20003800200 */
[----:B------:R-:W-:Y:S02]  /*4550*/  CS2R R6, SRZ ;  /* 0x0000000000067805 */ /* 0x000fe4000001ff00 */
[----:B------:R-:W-:-:S09]  /*4560*/  CS2R R4, SRZ ;  /* 0x0000000000047805 */ /* 0x000fd2000001ff00 */
[----:B------:R-:W-:Y:S05]  /*4570*/  @P0 BRA `(.L_x_44732) ;  /* 0x0000004800980947 */ /* 0x000fea0003800000 */
[----:B------:R-:W0:Y:S02]  /*4580*/  LDCU.128 UR4, c[0x0][0x390] ;  /* 0x00007200ff0477ac */ /* 0x000e240008000c00 */
[----:B0----5:R-:W3:-:S15]  /*4590*/  DMUL R6, R18, UR4 ;  /* 0x0000000412067c28 */ /* 0x021ede0008000000 */
        /* <DEDUP_REMOVED lines=10> */
[----:B-12-4-:R-:W0:-:S15]  /*4640*/  DMUL R2, R18, UR6 ;  /* 0x0000000612027c28 */ /* 0x016e1e0008000000 */
[----:B------:R-:W-:-:S15]  /*4650*/  NOP ;  /* 0x0000000000007918 */ /* 0x000fde0000000000 */
[----:B------:R-:W-:-:S15]  /*4660*/  NOP ;  /* 0x0000000000007918 */ /* 0x000fde0000000000 */
[----:B------:R-:W-:-:S15]  /*4670*/  NOP ;  /* 0x0000000000007918 */ /* 0x000fde0000000000 */
[----:B------:R-:W-:-:S04]  /*4680*/  NOP ;  /* 0x0000000000007918 */ /* 0x000fc80000000000 */
[----:B0-----:R0:W1:Y:S02]  /*4690*/  DFMA R2, R16, UR4, -R2 ;  /* 0x0000000410027c2b */ /* 0x0010640008000802 */
        /* <DEDUP_REMOVED lines=120> */
.L_x_44733:
        /* <DEDUP_REMOVED lines=56> */
[----:B------:R-:W-:Y:S05]  /*51a0*/  CALL.REL.NOINC `($_ZN2at6native27unrolled_elementwise_kernelIZNS0_50_GLOBAL__N__2680c7bb_12_PowKernel_cu_7dd49032_317022pow_scalar_tensor_implIdEEvRNS_18TensorIteratorBaseEN3c107complexIT_EEEUlNS7_IdEEE_St5arrayIPcLm2EELi4E23TrivialOffsetCalculatorILi1EjESG_NS0_6memory12LoadWithCastILi1EEENSH_13StoreWithCastILi1EEEEEviS8_T0_T2_T3_T4_T5_$__internal_trig_reduction_slowpathd) ;  /* 0x0000017000b07944 */ /* 0x000fea0003c00000 */
[----:B------:R-:W-:Y:S02]  /*51b0*/  IMAD.MOV.U32 R0, RZ, RZ, R2 ;  /* 0x000000ffff007224 */ /* 0x000fe400078e0002 */
[----:B------:R-:W-:Y:S02]  /*51c0*/  IMAD.MOV.U32 R2, RZ, RZ, R8 ;  /* 0x000000ffff027224 */ /* 0x000fe400078e0008 */
[----:B------:R-:W-:-:S07]  /*51d0*/  IMAD.MOV.U32 R3, RZ, RZ, R9 ;  /* 0x000000ffff037224 */ /* 0x000fce00078e0009 */
.L_x_44738:
[----:B------:R-:W-:Y:S05]  /*51e0*/  BSYNC.RECONVERGENT B4 ;  /* 0x0000000000047941 */ /* 0x000fea0003800200 */
.L_x_44737:
[----:B------:R-:W-:-:S07]  /*51f0*/  VIADD R0, R0, 0x1 ;  /* 0x0000000100007836 */ /* 0x000fce0000000000 */
.L_x_44736:
[----:B------:R-:W-:Y:S05]  /*5200*/  BSYNC.RECONVERGENT B3 ;  /* 0x0000000000037941 */ /* 0x000fea0003800200 */
.L_x_44735:
        /* <DEDUP_REMOVED lines=122> */
.L_x_44740:
[----:B------:R-:W-:Y:S05]  /*59b0*/  BSYNC.RECONVERGENT B3 ;  /* 0x0000000000037941 */ /* 0x000fea0003800200 */
.L_x_44739:
        /* <DEDUP_REMOVED lines=64> */
.L_x_44734:
        /* <DEDUP_REMOVED lines=15> */
.L_x_44741:
        /* <DEDUP_REMOVED lines=135> */
.L_x_44744:
[----:B------:R-:W-:Y:S05]  /*6720*/  BSYNC.RECONVERGENT B1 ;  /* 0x0000000000017941 */ /* 0x000fea0003800200 */
.L_x_44743:
[C---:B01----:R-:W-:Y:S01]  /*6730*/  LEA.HI R3, R17.reuse, 0xffffff09, RZ, 0xc ;  /* 0xffffff0911037811 */ /* 0x043fe200078f60ff */
[----:B------:R-:W-:Y:S01]  /*6740*/  BSSY.RECONVERGENT B3, `(.L_x_44745) ;  /* 0x000003e000037945 */ /* 0x000fe20003800200 */
[----:B------:R-:W-:Y:S01]  /*6750*/  LOP3.LUT R17, R17, 0xfffff, RZ, 0xc0, !PT ;  /* 0x000fffff11117812 */ /* 0x000fe200078ec0ff */
[----:B------:R0:W1:Y:S01]  /*6760*/  @!P4 DMUL R4, RZ, R6 ;  /* 0x00000006ff04c228 */ /* 0x0000620000000000 */
[----:B------:R-:W-:Y:S02]  /*6770*/  LOP3.LUT R0, R3, 0xffff, RZ, 0xc0, !PT ;  /* 0x0000ffff03007812 */ /* 0x000fe400078ec0ff */
[----:B------:R-:W-:Y:S02]  /*6780*/  LOP3.LUT R17, R17, 0x7fe00000, RZ, 0xfc, !PT ;  /* 0x7fe0000011117812 */ /* 0x000fe400078efcff */
[----:B------:R-:W-:-:S04]  /*6790*/  LEA.HI R0, R0, R3, RZ, 0x11 ;  /* 0x0000000300007211 */ /* 0x000fc800078f88ff */
[----:B------:R-:W-:Y:S01]  /*67a0*/  PRMT R28, R0, 0x9910, RZ ;  /* 0x00009910001c7816 */ /* 0x000fe200000000ff */
[----:B------:R-:W-:-:S03]  /*67b0*/  @!P4 IMAD.MOV.U32 R0, RZ, RZ, 0x1 ;  /* 0x00000001ff00c424 */ /* 0x000fc600078e00ff */
[----:B------:R-:W-:-:S04]  /*67c0*/  SHF.R.S32.HI R28, RZ, 0x1, R28 ;  /* 0x00000001ff1c7819 */ /* 0x000fc8000001141c */
[----:B------:R-:W-:-:S05]  /*67d0*/  LOP3.LUT R28, R28, 0xffff, RZ, 0xc0, !PT ;  /* 0x0000ffff1c1c7812 */ /* 0x000fca00078ec0ff */
[----:B------:R-:W-:-:S05]  /*67e0*/  IMAD.IADD R3, R3, 0x1, -R28 ;  /* 0x0000000103037824 */ /* 0x000fca00078e0a1c */
        /* <DEDUP_REMOVED lines=48> */
[----:B------:R-:W-:-:S07]  /*6af0*/  IMAD.MOV.U32 R5, RZ, RZ, R9 ;  /* 0x000000ffff057224 */ /* 0x000fce00078e0009 */
.L_x_44748:
[----:B------:R-:W-:Y:S05]  /*6b00*/  BSYNC.RECONVERGENT B4 ;  /* 0x0000000000047941 */ /* 0x000fea0003800200 */
.L_x_44747:
[----:B------:R-:W-:-:S07]  /*6b10*/  VIADD R0, R2, 0x1 ;  /* 0x0000000102007836 */ /* 0x000fce0000000000 */
.L_x_44746:
[----:B------:R-:W-:Y:S05]  /*6b20*/  BSYNC.RECONVERGENT B3 ;  /* 0x0000000000037941 */ /* 0x000fea0003800200 */
.L_x_44745:
        /* <DEDUP_REMOVED lines=63> */
[----:B0-----:R-:W-:Y:S01]  /*6f20*/  FSEL R4, R8, R4, !P0 ;  /* 0x0000000408047208 */ /* 0x001fe20004000000 */
[----:B------:R-:W-:Y:S01]  /*6f30*/  IMAD.MOV.U32 R8, RZ, RZ, RZ ;  /* 0x000000ffff087224 */ /* 0x000fe200078e00ff */
[----:B------:R-:W-:Y:S02]  /*6f40*/  FSEL R5, R9, R5, !P0 ;  /* 0x0000000509057208 */ /* 0x000fe40004000000 */
[----:B------:R-:W-:-:S15]  /*6f50*/  LEA R9, R28, 0x3ff00000, 0x14 ;  /* 0x3ff000001c097811 */ /* 0x000fde00078ea0ff */
[----:B------:R-:W-:-:S15]  /*6f60*/  NOP ;  /* 0x0000000000007918 */ /* 0x000fde0000000000 */
[----:B------:R-:W-:-:S15]  /*6f70*/  NOP ;  /* 0x0000000000007918 */ /* 0x000fde0000000000 */
[----:B------:R-:W-:-:S13]  /*6f80*/  NOP ;  /* 0x0000000000007918 */ /* 0x000fda0000000000 */
        /* <DEDUP_REMOVED lines=59> */
.L_x_44750:
[----:B------:R-:W-:Y:S05]  /*7340*/  BSYNC.RECONVERGENT B3 ;  /* 0x0000000000037941 */ /* 0x000fea0003800200 */
.L_x_44749:
        /* <DEDUP_REMOVED lines=11> */
[----:B------:R-:W-:Y:S01]  /*7400*/  LEA R29, R28, 0x3ff00000, 0x14 ;  /* 0x3ff000001c1d7811 */ /* 0x000fe200078ea0ff */
[----:B------:R-:W-:Y:S01]  /*7410*/  IMAD.MOV.U32 R28, RZ, RZ, RZ ;  /* 0x000000ffff1c7224 */ /* 0x000fe200078e00ff */
[----:B------:R-:W-:Y:S01]  /*7420*/  ISETP.NE.U32.AND P0, PT, R18, 0x1, PT ;  /* 0x000000011200780c */ /* 0x000fe20003f05070 */
[----:B------:R-:W-:-:S03]  /*7430*/  IMAD.MOV.U32 R18, RZ, RZ, 0x3da8ff83 ;  /* 0x3da8ff83ff127424 */ /* 0x000fc600078e00ff */
[----:B------:R-:W-:Y:S02]  /*7440*/  FSEL R30, R30, -8.06006814911005101289e+34, !P0 ;  /* 0xf9785eba1e1e7808 */ /* 0x000fe40004000000 */
[----:B------:R-:W-:Y:S01]  /*7450*/  FSEL R31, -R18, 0.11223486810922622681, !P0 ;  /* 0x3de5db65121f7808 */ /* 0x000fe20004000100 */
[----:B------:R-:W-:-:S15]  /*7460*/  IMAD.MOV.U32 R18, RZ, RZ, RZ ;  /* 0x000000ffff127224 */ /* 0x000fde00078e00ff */
        /* <DEDUP_REMOVED lines=68> */
.L_x_44742:
        /* <DEDUP_REMOVED lines=125> */
.L_x_44752:
[----:B------:R-:W-:Y:S05]  /*8080*/  BSYNC.RECONVERGENT B1 ;  /* 0x0000000000017941 */ /* 0x000fea0003800200 */
.L_x_44751:
        /* <DEDUP_REMOVED lines=48> */
[----:B-1----:R-:W-:Y:S05]  /*8390*/  CALL.REL.NOINC `($_ZN2at6native27unrolled_elementwise_kernelIZNS0_50_GLOBAL__N__2680c7bb_12_PowKernel_cu_7dd49032_317022pow_scalar_tensor_implIdEEvRNS_18TensorIteratorBaseEN3c107complexIT_EEEUlNS7_IdEEE_St5arrayIPcLm2EELi4E23TrivialOffsetCalculatorILi1EjESG_NS0_6memory12LoadWithCastILi1EEENSH_13StoreWithCastILi1EEEEEviS8_T0_T2_T3_T4_T5_$__internal_trig_reduction_slowpathd) ;  /* 0x0000014000347944 */ /* 0x002fea0003c00000 */
[----:B------:R-:W-:Y:S02]  /*83a0*/  IMAD.MOV.U32 R0, RZ, RZ, R2 ;  /* 0x000000ffff007224 */ /* 0x000fe400078e0002 */
[----:B------:R-:W-:Y:S02]  /*83b0*/  IMAD.MOV.U32 R2, RZ, RZ, R8 ;  /* 0x000000ffff027224 */ /* 0x000fe400078e0008 */
[----:B------:R-:W-:-:S07]  /*83c0*/  IMAD.MOV.U32 R3, RZ, RZ, R9 ;  /* 0x000000ffff037224 */ /* 0x000fce00078e0009 */
.L_x_44756:
[----:B------:R-:W-:Y:S05]  /*83d0*/  BSYNC.RECONVERGENT B4 ;  /* 0x0000000000047941 */ /* 0x000fea0003800200 */
.L_x_44755:
[----:B------:R-:W-:-:S07]  /*83e0*/  VIADD R0, R0, 0x1 ;  /* 0x0000000100007836 */ /* 0x000fce0000000000 */
.L_x_44754:
[----:B------:R-:W-:Y:S05]  /*83f0*/  BSYNC.RECONVERGENT B3 ;  /* 0x0000000000037941 */ /* 0x000fea0003800200 */
.L_x_44753:
        /* <DEDUP_REMOVED lines=60> */
[----:B0-----:R-:W-:Y:S01]  /*87c0*/  FSEL R8, R4, R2, !P0 ;  /* 0x0000000204087208 */ /* 0x001fe20004000000 */
[----:B------:R-:W-:Y:S01]  /*87d0*/  @!P4 IMAD.MOV.U32 R2, RZ, RZ, RZ ;  /* 0x000000ffff02c224 */ /* 0x000fe200078e00ff */
        /* <DEDUP_REMOVED lines=54> */
[----:B------:R-:W-:-:S07]  /*8b40*/  IMAD.MOV.U32 R19, RZ, RZ, R9 ;  /* 0x000000ffff137224 */ /* 0x000fce00078e0009 */
.L_x_44758:
[----:B------:R-:W-:Y:S05]  /*8b50*/  BSYNC.RECONVERGENT B3 ;  /* 0x0000000000037941 */ /* 0x000fea0003800200 */
.L_x_44757:
        /* <DEDUP_REMOVED lines=72> */
.L_x_44732:
[----:B------:R-:W-:Y:S05]  /*8fe0*/  BSYNC.RECONVERGENT B0 ;  /* 0x0000000000007941 */ /* 0x000fea0003800200 */
.L_x_44731:
[----:B------:R-:W-:Y:S01]  /*8ff0*/  VIADD R41, R45, 0x80 ;  /* 0x000000802d297836 */ /* 0x000fe20000000000 */
[----:B------:R-:W-:Y:S01]  /*9000*/  BSSY.RECONVERGENT B0, `(.L_x_44759) ;  /* 0x0000499000007945 */ /* 0x000fe20003800200 */
[----:B------:R-:W-:Y:S02]  /*9010*/  CS2R R30, SRZ ;  /* 0x00000000001e7805 */ /* 0x000fe4000001ff00 */
[----:B------:R-:W-:Y:S02]  /*9020*/  CS2R R28, SRZ ;  /* 0x00000000001c7805 */ /* 0x000fe4000001ff00 */
[----:B------:R-:W-:-:S13]  /*9030*/  ISETP.GE.AND P0, PT, R41, R40, PT ;  /* 0x000000282900720c */ /* 0x000fda0003f06270 */
[----:B------:R-:W-:Y:S05]  /*9040*/  @P0 BRA `(.L_x_44760) ;  /* 0x0000004800500947 */ /* 0x000fea0003800000 */
[----:B------:R-:W0:Y:S02]  /*9050*/  LDCU.128 UR4, c[0x0][0x390] ;  /* 0x00007200ff0477ac */ /* 0x000e240008000c00 */
[----:B012-45:R-:W-:-:S15]  /*9060*/  DMUL R2, R26, UR6 ;  /* 0x000000061a027c28 */ /* 0x037fde0008000000 */
        /* <DEDUP_REMOVED lines=122> */
[----:B0-----:R-:W3:Y:S02]  /*9810*/  DFMA R10, R8, R10, 1 ;  /* 0x3ff00000080a742b */ /* 0x001ee4000000000a */
[----:B---3--:R-:W-:Y:S02]  /*9820*/  IMAD R17, R2, 0x100000, R11 ;  /* 0x0010000002117824 */ /* 0x008fe400078e020b */
        /* <DEDUP_REMOVED lines=12> */
[----:B------:R-:W-:Y:S01]  /*98f0*/  FSEL R16, R8, RZ, P1 ;  /* 0x000000ff08107208 */ /* 0x000fe20000800000 */
[----:B------:R-:W-:Y:S01]  /*9900*/  @!P0 IMAD.MOV.U32 R8, RZ, RZ, RZ ;  /* 0x000000ffff088224 */ /* 0x000fe200078e00ff */
[----:B------:R-:W-:Y:S01]  /*9910*/  @!P0 LEA R9, R2, 0x3ff00000, 0x14 ;  /* 0x3ff0000002098811 */ /* 0x000fe200078ea0ff */
[----:B------:R-:W-:-:S15]  /*9920*/  @!P0 IMAD.MOV.U32 R2, RZ, RZ, R10 ;  /* 0x000000ffff028224 */ /* 0x000fde00078e000a */
[----:B------:R-:W-:-:S15]  /*9930*/  NOP ;  /* 0x0000000000007918 */ /* 0x000fde0000000000 */
[----:B------:R-:W-:-:S15]  /*9940*/  NOP ;  /* 0x0000000000007918 */ /* 0x000fde0000000000 */
[----:B------:R-:W-:-:S12]  /*9950*/  NOP ;  /* 0x0000000000007918 */ /* 0x000fd80000000000 */
[----:B------:R0:W1:Y:S02]  /*9960*/  @!P0 DMUL R16, R2, R8 ;  /* 0x0000000802108228 */ /* 0x0000640000000000 */
.L_x_44766:
[----:B------:R-:W-:Y:S05]  /*9970*/  BSYNC.RECONVERGENT B1 ;  /* 0x0000000000017941 */ /* 0x000fea0003800200 */
.L_x_44765:
        /* <DEDUP_REMOVED lines=51> */
.L_x_44770:
[----:B------:R-:W-:Y:S05]  /*9cb0*/  BSYNC.RECONVERGENT B4 ;  /* 0x0000000000047941 */ /* 0x000fea0003800200 */
.L_x_44769:
[----:B------:R-:W-:Y:S01]  /*9cc0*/  VIADD R0, R0, 0x1 ;  /* 0x0000000100007836 */ /* 0x000fe20000000000 */
[----:B------:R-:W-:Y:S06]  /*9cd0*/  BRA `(.L_x_44771) ;  /* 0x0000000000087947 */ /* 0x000fec0003800000 */
.L_x_44768:
[----:B0-----:R0:W2:Y:S02]  /*9ce0*/  DMUL R2, RZ, R30 ;  /* 0x0000001eff027228 */ /* 0x0010a40000000000 */
[----:B0-2---:R-:W-:-:S07]  /*9cf0*/  IMAD.MOV.U32 R0, RZ, RZ, 0x1 ;  /* 0x00000001ff007424 */ /* 0x005fce00078e00ff */
.L_x_44771:
[----:B------:R-:W-:Y:S05]  /*9d00*/  BSYNC.RECONVERGENT B3 ;  /* 0x0000000000037941 */ /* 0x000fea0003800200 */
.L_x_44767:
        /* <DEDUP_REMOVED lines=111> */
[----:B------:R-:W-:Y:S01]  /*a400*/  IMAD.MOV.U32 R3, RZ, RZ, R9 ;  /* 0x000000ffff037224 */ /* 0x000fe200078e0009 */
[----:B------:R-:W-:Y:S06]  /*a410*/  BRA `(.L_x_44774) ;  /* 0x0000000000087947 */ /* 0x000fec0003800000 */
.L_x_44773:
[----:B------:R0:W2:Y:S02]  /*a420*/  DMUL R2, RZ, R30 ;  /* 0x0000001eff027228 */ /* 0x0000a40000000000 */
[----:B0-2---:R-:W-:-:S07]  /*a430*/  IMAD.MOV.U32 R0, RZ, RZ, RZ ;  /* 0x000000ffff007224 */ /* 0x005fce00078e00ff */
.L_x_44774:
[----:B------:R-:W-:Y:S05]  /*a440*/  BSYNC.RECONVERGENT B3 ;  /* 0x0000000000037941 */ /* 0x000fea0003800200 */
.L_x_44772:
        /* <DEDUP_REMOVED lines=73> */
.L_x_44764:
        /* <DEDUP_REMOVED lines=126> */
.L_x_44776:
[----:B------:R-:W-:Y:S05]  /*b0c0*/  BSYNC.RECONVERGENT B1 ;  /* 0x0000000000017941 */ /* 0x000fea0003800200 */
.L_x_44775:
[C---:B01----:R-:W-:Y:S01]  /*b0d0*/  LEA.HI R3, R17.reuse, 0xffffff09, RZ, 0xc ;  /* 0xffffff0911037811 */ /* 0x043fe200078f60ff */
[----:B------:R-:W0:Y:S01]  /*b0e0*/  DSETP.NEU.AND P4, PT, |R30|, +INF , PT ;  /* 0x7ff000001e00742a */ /* 0x000e220003f8d200 */
[----:B------:R-:W-:Y:S01]  /*b0f0*/  LOP3.LUT R17, R17, 0xfffff, RZ, 0xc0, !PT ;  /* 0x000fffff11117812 */ /* 0x000fe200078ec0ff */
[----:B------:R-:W-:Y:S01]  /*b100*/  BSSY.RECONVERGENT B3, `(.L_x_44777) ;  /* 0x000003f000037945 */ /* 0x000fe20003800200 */
[----:B------:R-:W-:Y:S02]  /*b110*/  LOP3.LUT R0, R3, 0xffff, RZ, 0xc0, !PT ;  /* 0x0000ffff03007812 */ /* 0x000fe400078ec0ff */
[----:B------:R-:W-:Y:S02]  /*b120*/  LOP3.LUT R17, R17, 0x7fe00000, RZ, 0xfc, !PT ;  /* 0x7fe0000011117812 */ /* 0x000fe400078efcff */
[----:B------:R-:W-:-:S04]  /*b130*/  LEA.HI R0, R0, R3, RZ, 0x11 ;  /* 0x0000000300007211 */ /* 0x000fc800078f88ff */
[----:B------:R-:W-:-:S04]  /*b140*/  PRMT R24, R0, 0x9910, RZ ;  /* 0x0000991000187816 */ /* 0x000fc800000000ff */
[----:B------:R-:W-:-:S04]  /*b150*/  SHF.R.S32.HI R24, RZ, 0x1, R24 ;  /* 0x00000001ff187819 */ /* 0x000fc80000011418 */
[----:B------:R-:W-:-:S05]  /*b160*/  LOP3.LUT R24, R24, 0xffff, RZ, 0xc0, !PT ;  /* 0x0000ffff18187812 */ /* 0x000fca00078ec0ff */
[----:B------:R-:W-:-:S05]  /*b170*/  IMAD.IADD R3, R3, 0x1, -R24 ;  /* 0x0000000103037824 */ /* 0x000fca00078e0a18 */
        /* <DEDUP_REMOVED lines=50> */
.L_x_44780:
[----:B------:R-:W-:Y:S05]  /*b4a0*/  BSYNC.RECONVERGENT B4 ;  /* 0x0000000000047941 */ /* 0x000fea0003800200 */
.L_x_44779:
[----:B------:R-:W-:Y:S01]  /*b4b0*/  VIADD R0, R0, 0x1 ;  /* 0x0000000100007836 */ /* 0x000fe20000000000 */
[----:B------:R-:W-:Y:S06]  /*b4c0*/  BRA `(.L_x_44781) ;  /* 0x0000000000087947 */ /* 0x000fec0003800000 */
.L_x_44778:
[----:B------:R0:W1:Y:S02]  /*b4d0*/  DMUL R2, RZ, R30 ;  /* 0x0000001eff027228 */ /* 0x0000640000000000 */
[----:B01----:R-:W-:-:S07]  /*b4e0*/  IMAD.MOV.U32 R0, RZ, RZ, 0x1 ;  /* 0x00000001ff007424 */ /* 0x003fce00078e00ff */
.L_x_44781:
[----:B------:R-:W-:Y:S05]  /*b4f0*/  BSYNC.RECONVERGENT B3 ;  /* 0x0000000000037941 */ /* 0x000fea0003800200 */
.L_x_44777:
        /* <DEDUP_REMOVED lines=121> */
[----:B------:R-:W-:Y:S01]  /*bc90*/  IMAD.MOV.U32 R27, RZ, RZ, R9 ;  /* 0x000000ffff1b7224 */ /* 0x000fe200078e0009 */
[----:B------:R-:W-:Y:S06]  /*bca0*/  BRA `(.L_x_44784) ;  /* 0x0000000000087947 */ /* 0x000fec0003800000 */
.L_x_44783:
[----:B------:R0:W1:Y:S02]  /*bcb0*/  DMUL R26, RZ, R30 ;  /* 0x0000001eff1a7228 */ /* 0x0000640000000000 */
[----:B01----:R-:W-:-:S07]  /*bcc0*/  IMAD.MOV.U32 R2, RZ, RZ, RZ ;  /* 0x000000ffff027224 */ /* 0x003fce00078e00ff */
.L_x_44784:
[----:B------:R-:W-:Y:S05]  /*bcd0*/  BSYNC.RECONVERGENT B3 ;  /* 0x0000000000037941 */ /* 0x000fea0003800200 */
.L_x_44782:
        /* <DEDUP_REMOVED lines=14> */
[----:B------:R-:W-:-:S02]  /*bdc0*/  IMAD.MOV.U32 R0, RZ, RZ, 0x3da8ff83 ;  /* 0x3da8ff83ff007424 */ /* 0x000fc400078e00ff */
[----:B------:R-:W-:Y:S01]  /*bdd0*/  IMAD.MOV.U32 R18, RZ, RZ, RZ ;  /* 0x000000ffff127224 */ /* 0x000fe200078e00ff */
[----:B------:R-:W-:Y:S02]  /*bde0*/  FSEL R42, R42, -8.06006814911005101289e+34, !P0 ;  /* 0xf9785eba2a2a7808 */ /* 0x000fe40004000000 */
[----:B------:R-:W-:-:S15]  /*bdf0*/  FSEL R43, -R0, 0.11223486810922622681, !P0 ;  /* 0x3de5db65002b7808 */ /* 0x000fde0004000100 */
        /* <DEDUP_REMOVED lines=68> */
.L_x_44763:
        /* <DEDUP_REMOVED lines=10> */
.L_x_44785:
[----:B------:R-:W0:Y:S02]  /*c2e0*/  DADD R30, R30, -R30 ;  /* 0x000000001e1e7229 */ /* 0x000e24000000081e */
[----:B0-----:R-:W-:Y:S02]  /*c2f0*/  IMAD.MOV.U32 R28, RZ, RZ, R30 ;  /* 0x000000ffff1c7224 */ /* 0x001fe400078e001e */
[----:B------:R-:W-:Y:S01]  /*c300*/  IMAD.MOV.U32 R29, RZ, RZ, R31 ;  /* 0x000000ffff1d7224 */ /* 0x000fe200078e001f */
[----:B------:R-:W-:Y:S06]  /*c310*/  BRA `(.L_x_44760) ;  /* 0x00000014009c7947 */ /* 0x000fec0003800000 */
.L_x_44762:
        /* <DEDUP_REMOVED lines=47> */
[----:B---3--:R-:W-:Y:S05]  /*c610*/  CALL.REL.NOINC `($_ZN2at6native27unrolled_elementwise_kernelIZNS0_50_GLOBAL__N__2680c7bb_12_PowKernel_cu_7dd49032_317022pow_scalar_tensor_implIdEEvRNS_18TensorIteratorBaseEN3c107complexIT_EEEUlNS7_IdEEE_St5arrayIPcLm2EELi4E23TrivialOffsetCalculatorILi1EjESG_NS0_6memory12LoadWithCastILi1EEENSH_13StoreWithCastILi1EEEEEviS8_T0_T2_T3_T4_T5_$__internal_trig_reduction_slowpathd) ;  /* 0x000000fc00947944 */ /* 0x008fea0003c00000 */
[----:B------:R-:W-:Y:S02]  /*c620*/  IMAD.MOV.U32 R0, RZ, RZ, R2 ;  /* 0x000000ffff007224 */ /* 0x000fe400078e0002 */
[----:B------:R-:W-:Y:S02]  /*c630*/  IMAD.MOV.U32 R2, RZ, RZ, R8 ;  /* 0x000000ffff027224 */ /* 0x000fe400078e0008 */
[----:B------:R-:W-:-:S07]  /*c640*/  IMAD.MOV.U32 R3, RZ, RZ, R9 ;  /* 0x000000ffff037224 */ /* 0x000fce00078e0009 */
.L_x_44789:
[----:B------:R-:W-:Y:S05]  /*c650*/  BSYNC.RECONVERGENT B4 ;  /* 0x0000000000047941 */ /* 0x000fea0003800200 */
.L_x_44788:
[----:B------:R-:W-:Y:S01]  /*c660*/  VIADD R0, R0, 0x1 ;  /* 0x0000000100007836 */ /* 0x000fe20000000000 */
[----:B------:R-:W-:Y:S06]  /*c670*/  BRA `(.L_x_44790) ;  /* 0x0000000000087947 */ /* 0x000fec0003800000 */
.L_x_44787:
[----:B------:R0:W1:Y:S02]  /*c680*/  DMUL R2, RZ, R30 ;  /* 0x0000001eff027228 */ /* 0x0000640000000000 */
[----:B01----:R-:W-:-:S07]  /*c690*/  IMAD.MOV.U32 R0, RZ, RZ, 0x1 ;  /* 0x00000001ff007424 */ /* 0x003fce00078e00ff */
.L_x_44790:
[----:B------:R-:W-:Y:S05]  /*c6a0*/  BSYNC.RECONVERGENT B3 ;  /* 0x0000000000037941 */ /* 0x000fea0003800200 */
.L_x_44786:
[----:B------:R-:W0:Y:S01]  /*c6b0*/  LDCU.64 UR4, c[0x4][0x1b0] ;  /* 0x01003600ff0477ac */ /* 0x000e220008000a00 */
[----:B------:R-:W-:-:S05]  /*c6c0*/  IMAD.SHL.U32 R8, R0, 0x40, RZ ;  /* 0x0000004000087824 */ /* 0x000fca00078e00ff */
[----:B------:R-:W-:-:S04]  /*c6d0*/  LOP3.LUT R8, R8, 0x40, RZ, 0xc0, !PT ;  /* 0x0000004008087812 */ /* 0x000fc800078ec0ff */
[----:B0-----:R-:W-:-:S05]  /*c6e0*/  IADD3 R26, P0, PT, R8, UR4, RZ ;  /* 0x00000004081a7c10 */ /* 0x001fca000ff1e0ff */
[----:B------:R-:W-:-:S05]  /*c6f0*/  IMAD.X R27, RZ, RZ, UR5, P0 ;  /* 0x00000005ff1b7e24 */ /* 0x000fca00080e06ff */
[----:B------:R-:W2:Y:S04]  /*c700*/  LDG.E.128.CONSTANT R8, desc[UR36][R26.64] ;  /* 0x000000241a087981 */ /* 0x000ea8000c1e9d00 */
[----:B------:R-:W4:Y:S04]  /*c710*/  LDG.E.128.CONSTANT R12, desc[UR36][R26.64+0x10] ;  /* 0x000010241a0c7981 */ /* 0x000f28000c1e9d00 */
[----:B---3--:R-:W3:Y:S01]  /*c720*/  LDG.E.128.CONSTANT R16, desc[UR36][R26.64+0x20] ;  /* 0x000020241a107981 */ /* 0x008ee2000c1e9d00 */
        /* <DEDUP_REMOVED lines=107> */
[----:B------:R-:W-:Y:S01]  /*cde0*/  IMAD.MOV.U32 R3, RZ, RZ, R9 ;  /* 0x000000ffff037224 */ /* 0x000fe200078e0009 */
[----:B------:R-:W-:Y:S06]  /*cdf0*/  BRA `(.L_x_44793) ;  /* 0x0000000000087947 */ /* 0x000fec0003800000 */
.L_x_44792:
[----:B------:R0:W1:Y:S02]  /*ce00*/  DMUL R2, RZ, R30 ;  /* 0x0000001eff027228 */ /* 0x0000640000000000 */
[----:B01----:R-:W-:-:S07]  /*ce10*/  IMAD.MOV.U32 R0, RZ, RZ, RZ ;  /* 0x000000ffff007224 */ /* 0x003fce00078e00ff */
.L_x_44793:
[----:B------:R-:W-:Y:S05]  /*ce20*/  BSYNC.RECONVERGENT B3 ;  /* 0x0000000000037941 */ /* 0x000fea0003800200 */
.L_x_44791:
        /* <DEDUP_REMOVED lines=64> */
.L_x_44761:
        /* <DEDUP_REMOVED lines=118> */
.L_x_44760:
[----:B------:R-:W-:Y:S05]  /*d990*/  BSYNC.RECONVERGENT B0 ;  /* 0x0000000000007941 */ /* 0x000fea0003800200 */
.L_x_44759:
[----:B01--4-:R-:W-:Y:S01]  /*d9a0*/  VIADD R3, R45, 0x100 ;  /* 0x000001002d037836 */ /* 0x013fe20000000000 */
[----:B------:R-:W-:Y:S01]  /*d9b0*/  BSSY.RECONVERGENT B0, `(.L_x_44794) ;  /* 0x0000499000007945 */ /* 0x000fe20003800200 */
[----:B-----5:R-:W-:Y:S02]  /*d9c0*/  CS2R R26, SRZ ;  /* 0x00000000001a7805 */ /* 0x020fe4000001ff00 */
[----:B--2---:R-:W-:Y:S02]  /*d9d0*/  CS2R R24, SRZ ;  /* 0x0000000000187805 */ /* 0x004fe4000001ff00 */
[----:B------:R-:W-:-:S13]  /*d9e0*/  ISETP.GE.AND P0, PT, R3, R40, PT ;  /* 0x000000280300720c */ /* 0x000fda0003f06270 */
[----:B------:R-:W-:Y:S05]  /*d9f0*/  @P0 BRA `(.L_x_44795) ;  /* 0x0000004800500947 */ /* 0x000fea0003800000 */
[----:B------:R-:W0:Y:S02]  /*da00*/  LDCU.128 UR4, c[0x0][0x390] ;  /* 0x00007200ff0477ac */ /* 0x000e240008000c00 */
[----:B0-----:R-:W0:-:S15]  /*da10*/  DMUL R26, R34, UR4 ;  /* 0x00000004221a7c28 */ /* 0x001e1e0008000000 */
        /* <DEDUP_REMOVED lines=10> */
[----:B------:R-:W0:-:S15]  /*dac0*/  DMUL R2, R34, UR6 ;  /* 0x0000000622027c28 */ /* 0x000e1e0008000000 */
[----:B------:R-:W-:-:S15]  /*dad0*/  NOP ;  /* 0x0000000000007918 */ /* 0x000fde0000000000 */
[----:B------:R-:W-:-:S15]  /*dae0*/  NOP ;  /* 0x0000000000007918 */ /* 0x000fde0000000000 */
[----:B------:R-:W-:-:S15]  /*daf0*/  NOP ;  /* 0x0000000000007918 */ /* 0x000fde0000000000 */
[----:B------:R-:W-:-:S04]  /*db00*/  NOP ;  /* 0x0000000000007918 */ /* 0x000fc80000000000 */
[----:B0-----:R0:W1:Y:S02]  /*db10*/  DFMA R32, R32, UR4, -R2 ;  /* 0x0000000420207c2b */ /* 0x0010640008000802 */
        /* <DEDUP_REMOVED lines=128> */
.L_x_44801:
[----:B------:R-:W-:Y:S05]  /*e320*/  BSYNC.RECONVERGENT B1 ;  /* 0x0000000000017941 */ /* 0x000fea0003800200 */
.L_x_44800:
        /* <DEDUP_REMOVED lines=51> */
.L_x_44805:
[----:B------:R-:W-:Y:S05]  /*e660*/  BSYNC.RECONVERGENT B4 ;  /* 0x0000000000047941 */ /* 0x000fea0003800200 */
.L_x_44804:
[----:B------:R-:W-:Y:S01]  /*e670*/  VIADD R0, R0, 0x1 ;  /* 0x0000000100007836 */ /* 0x000fe20000000000 */
[----:B------:R-:W-:Y:S06]  /*e680*/  BRA `(.L_x_44806) ;  /* 0x0000000000087947 */ /* 0x000fec0003800000 */
.L_x_44803:
[----:B0-----:R0:W2:Y:S02]  /*e690*/  DMUL R2, RZ, R26 ;  /* 0x0000001aff027228 */ /* 0x0010a40000000000 */
[----:B0-2---:R-:W-:-:S07]  /*e6a0*/  IMAD.MOV.U32 R0, RZ, RZ, 0x1 ;  /* 0x00000001ff007424 */ /* 0x005fce00078e00ff */
.L_x_44806:
[----:B------:R-:W-:Y:S05]  /*e6b0*/  BSYNC.RECONVERGENT B3 ;  /* 0x0000000000037941 */ /* 0x000fea0003800200 */
.L_x_44802:
        /* <DEDUP_REMOVED lines=113> */
.L_x_44808:
[----:B------:R0:W2:Y:S02]  /*edd0*/  DMUL R2, RZ, R26 ;  /* 0x0000001aff027228 */ /* 0x0000a40000000000 */
[----:B0-2---:R-:W-:-:S07]  /*ede0*/  IMAD.MOV.U32 R0, RZ, RZ, RZ ;  /* 0x000000ffff007224 */ /* 0x005fce00078e00ff */
.L_x_44809:
[----:B------:R-:W-:Y:S05]  /*edf0*/  BSYNC.RECONVERGENT B3 ;  /* 0x0000000000037941 */ /* 0x000fea0003800200 */
.L_x_44807:
        /* <DEDUP_REMOVED lines=72> */
[----:B--2-4-:R-:W-:Y:S05]  /*f280*/  BRA `(.L_x_44795) ;  /* 0x00000030002c7947 */ /* 0x014fea0003800000 */
.L_x_44799:
        /* <DEDUP_REMOVED lines=126> */
.L_x_44811:
[----:B------:R-:W-:Y:S05]  /*fa70*/  BSYNC.RECONVERGENT B1 ;  /* 0x0000000000017941 */ /* 0x000fea0003800200 */
.L_x_44810:
        /* <DEDUP_REMOVED lines=61> */
.L_x_44815:
[----:B------:R-:W-:Y:S05]  /*fe50*/  BSYNC.RECONVERGENT B4 ;  /* 0x0000000000047941 */ /* 0x000fea0003800200 */
.L_x_44814:
[----:B------:R-:W-:Y:S01]  /*fe60*/  VIADD R0, R0, 0x1 ;  /* 0x0000000100007836 */ /* 0x000fe20000000000 */
[----:B------:R-:W-:Y:S06]  /*fe70*/  BRA `(.L_x_44816) ;  /* 0x0000000000087947 */ /* 0x000fec0003800000 */
.L_x_44813:
[----:B------:R0:W1:Y:S02]  /*fe80*/  DMUL R2, RZ, R26 ;  /* 0x0000001aff027228 */ /* 0x0000640000000000 */
[----:B01----:R-:W-:-:S07]  /*fe90*/  IMAD.MOV.U32 R0, RZ, RZ, 0x1 ;  /* 0x00000001ff007424 */ /* 0x003fce00078e00ff */
.L_x_44816:
[----:B------:R-:W-:Y:S05]  /*fea0*/  BSYNC.RECONVERGENT B3 ;  /* 0x0000000000037941 */ /* 0x000fea0003800200 */
.L_x_44812:
        /* <DEDUP_REMOVED lines=123> */
.L_x_44818:
[----:B------:R0:W1:Y:S02]  /*10660*/  DMUL R34, RZ, R26 ;  /* 0x0000001aff227228 */ /* 0x0000640000000000 */
[----:B01----:R-:W-:-:S07]  /*10670*/  IMAD.MOV.U32 R2, RZ, RZ, RZ ;  /* 0x000000ffff027224 */ /* 0x003fce00078e00ff */
.L_x_44819:
[----:B------:R-:W-:Y:S05]  /*10680*/  BSYNC.RECONVERGENT B3 ;  /* 0x0000000000037941 */ /* 0x000fea0003800200 */
.L_x_44817:
        /* <DEDUP_REMOVED lines=85> */
[----:B--2-4-:R-:W-:Y:S05]  /*10be0*/  BRA `(.L_x_44795) ;  /* 0x0000001400d47947 */ /* 0x014fea0003800000 */
.L_x_44798:
        /* <DEDUP_REMOVED lines=10> */
.L_x_44820:
[----:B------:R-:W0:Y:S02]  /*10c90*/  DADD R26, R26, -R26 ;  /* 0x000000001a1a7229 */ /* 0x000e24000000081a */
[----:B0-----:R-:W-:Y:S02]  /*10ca0*/  IMAD.MOV.U32 R24, RZ, RZ, R26 ;  /* 0x000000ffff187224 */ /* 0x001fe400078e001a */
[----:B------:R-:W-:Y:S01]  /*10cb0*/  IMAD.MOV.U32 R25, RZ, RZ, R27 ;  /* 0x000000ffff197224 */ /* 0x000fe200078e001b */
[----:B------:R-:W-:Y:S06]  /*10cc0*/  BRA `(.L_x_44795) ;  /* 0x00000014009c7947 */ /* 0x000fec0003800000 */
.L_x_44797:
        /* <DEDUP_REMOVED lines=51> */
.L_x_44824:
[----:B------:R-:W-:Y:S05]  /*11000*/  BSYNC.RECONVERGENT B4 ;  /* 0x0000000000047941 */ /* 0x000fea0003800200 */
.L_x_44823:
[----:B------:R-:W-:Y:S01]  /*11010*/  VIADD R0, R0, 0x1 ;  /* 0x0000000100007836 */ /* 0x000fe20000000000 */
[----:B------:R-:W-:Y:S06]  /*11020*/  BRA `(.L_x_44825) ;  /* 0x0000000000087947 */ /* 0x000fec0003800000 */
.L_x_44822:
[----:B------:R0:W1:Y:S02]  /*11030*/  DMUL R2, RZ, R26 ;  /* 0x0000001aff027228 */ /* 0x0000640000000000 */
[----:B01----:R-:W-:-:S07]  /*11040*/  IMAD.MOV.U32 R0, RZ, RZ, 0x1 ;  /* 0x00000001ff007424 */ /* 0x003fce00078e00ff */
.L_x_44825:
[----:B------:R-:W-:Y:S05]  /*11050*/  BSYNC.RECONVERGENT B3 ;  /* 0x0000000000037941 */ /* 0x000fea0003800200 */
.L_x_44821:
        /* <DEDUP_REMOVED lines=117> */
.L_x_44827:
[----:B------:R0:W1:Y:S02]  /*117b0*/  DMUL R2, RZ, R26 ;  /* 0x0000001aff027228 */ /* 0x0000640000000000 */
[----:B01----:R-:W-:-:S07]  /*117c0*/  IMAD.MOV.U32 R0, RZ, RZ, RZ ;  /* 0x000000ffff007224 */ /* 0x003fce00078e00ff */
.L_x_44828:
[----:B------:R-:W-:Y:S05]  /*117d0*/  BSYNC.RECONVERGENT B3 ;  /* 0x0000000000037941 */ /* 0x000fea0003800200 */
.L_x_44826:
        /* <DEDUP_REMOVED lines=64> */
.L_x_44796:
        /* <DEDUP_REMOVED lines=118> */
.L_x_44795:
[----:B------:R-:W-:Y:S05]  /*12340*/  BSYNC.RECONVERGENT B0 ;  /* 0x0000000000007941 */ /* 0x000fea0003800200 */
.L_x_44794:
[----:B------:R-:W-:Y:S01]  /*12350*/  VIADD R45, R45, 0x180 ;  /* 0x000001802d2d7836 */ /* 0x000fe20000000000 */
[----:B------:R-:W-:Y:S01]  /*12360*/  BSSY.RECONVERGENT B0, `(.L_x_44829) ;  /* 0x00004a5000007945 */ /* 0x000fe20003800200 */
[----:B------:R-:W-:Y:S02]  /*12370*/  CS2R R18, SRZ ;  /* 0x0000000000127805 */ /* 0x000fe4000001ff00 */
[----:B---3--:R-:W-:Y:S02]  /*12380*/  CS2R R16, SRZ ;  /* 0x0000000000107805 */ /* 0x008fe4000001ff00 */
[----:B------:R-:W-:-:S13]  /*12390*/  ISETP.GE.AND P0, PT, R45, R40, PT ;  /* 0x000000282d00720c */ /* 0x000fda0003f06270 */
[----:B------:R-:W-:Y:S05]  /*123a0*/  @P0 BRA `(.L_x_44830) ;  /* 0x0000004800800947 */ /* 0x000fea0003800000 */
[----:B------:R-:W2:Y:S02]  /*123b0*/  LDCU.128 UR4, c[0x0][0x390] ;  /* 0x00007200ff0477ac */ /* 0x000ea40008000c00 */
[----:B--2---:R-:W2:-:S15]  /*123c0*/  DMUL R18, R22, UR4 ;  /* 0x0000000416127c28 */ /* 0x004e9e0008000000 */
        /* <DEDUP_REMOVED lines=15> */
[----:B0-----:R0:W2:Y:S02]  /*124c0*/  DFMA R2, R20, UR4, -R2 ;  /* 0x0000000414027c2b */ /* 0x0010a40008000802 */
        /* <DEDUP_REMOVED lines=117> */
[----:B0-----:R-:W-:Y:S01]  /*12c20*/  @!P0 SHF.R.S32.HI R3, RZ, 0x1, R0 ;  /* 0x00000001ff038819 */ /* 0x001fe20000011400 */
        /* <DEDUP_REMOVED lines=11> */
.L_x_44836:
[----:B------:R-:W-:Y:S05]  /*12ce0*/  BSYNC.RECONVERGENT B1 ;  /* 0x0000000000017941 */ /* 0x000fea0003800200 */
.L_x_44835:
        /* <DEDUP_REMOVED lines=47> */
[----:B-12---:R-:W-:Y:S05]  /*12fe0*/  CALL.REL.NOINC `($_ZN2at6native27unrolled_elementwise_kernelIZNS0_50_GLOBAL__N__2680c7bb_12_PowKernel_cu_7dd49032_317022pow_scalar_tensor_implIdEEvRNS_18TensorIteratorBaseEN3c107complexIT_EEEUlNS7_IdEEE_St5arrayIPcLm2EELi4E23TrivialOffsetCalculatorILi1EjESG_NS0_6memory12LoadWithCastILi1EEENSH_13StoreWithCastILi1EEEEEviS8_T0_T2_T3_T4_T5_$__internal_trig_reduction_slowpathd) ;  /* 0x0000009400207944 */ /* 0x006fea0003c00000 */
[----:B------:R-:W-:Y:S02]  /*12ff0*/  IMAD.MOV.U32 R0, RZ, RZ, R2 ;  /* 0x000000ffff007224 */ /* 0x000fe400078e0002 */
[----:B------:R-:W-:Y:S02]  /*13000*/  IMAD.MOV.U32 R2, RZ, RZ, R8 ;  /* 0x000000ffff027224 */ /* 0x000fe400078e0008 */
[----:B------:R-:W-:-:S07]  /*13010*/  IMAD.MOV.U32 R3, RZ, RZ, R9 ;  /* 0x000000ffff037224 */ /* 0x000fce00078e0009 */
.L_x_44840:
[----:B------:R-:W-:Y:S05]  /*13020*/  BSYNC.RECONVERGENT B4 ;  /* 0x0000000000047941 */ /* 0x000fea0003800200 */
.L_x_44839:
[----:B------:R-:W-:Y:S01]  /*13030*/  VIADD R0, R0, 0x1 ;  /* 0x0000000100007836 */ /* 0x000fe20000000000 */
[----:B------:R-:W-:Y:S06]  /*13040*/  BRA `(.L_x_44841) ;  /* 0x0000000000087947 */ /* 0x000fec0003800000 */
.L_x_44838:
[----:B0-----:R0:W3:Y:S02]  /*13050*/  DMUL R2, RZ, R18 ;  /* 0x00000012ff027228 */ /* 0x0010e40000000000 */
[----:B0--3--:R-:W-:-:S07]  /*13060*/  IMAD.MOV.U32 R0, RZ, RZ, 0x1 ;  /* 0x00000001ff007424 */ /* 0x009fce00078e00ff */
.L_x_44841:
[----:B------:R-:W-:Y:S05]  /*13070*/  BSYNC.RECONVERGENT B3 ;  /* 0x0000000000037941 */ /* 0x000fea0003800200 */
.L_x_44837:
        /* <DEDUP_REMOVED lines=115> */
[----:B------:R-:W-:Y:S01]  /*137b0*/  IMAD.MOV.U32 R3, RZ, RZ, R9 ;  /* 0x000000ffff037224 */ /* 0x000fe200078e0009 */
[----:B------:R-:W-:Y:S06]  /*137c0*/  BRA `(.L_x_44844) ;  /* 0x0000000000087947 */ /* 0x000fec0003800000 */
.L_x_44843:
[----:B------:R0:W3:Y:S02]  /*137d0*/  DMUL R2, RZ, R18 ;  /* 0x00000012ff027228 */ /* 0x0000e40000000000 */
[----:B0--3--:R-:W-:-:S07]  /*137e0*/  IMAD.MOV.U32 R0, RZ, RZ, RZ ;  /* 0x000000ffff007224 */ /* 0x009fce00078e00ff */
.L_x_44844:
[----:B------:R-:W-:Y:S05]  /*137f0*/  BSYNC.RECONVERGENT B3 ;  /* 0x0000000000037941 */ /* 0x000fea0003800200 */
.L_x_44842:
        /* <DEDUP_REMOVED lines=73> */
.L_x_44834:
        /* <DEDUP_REMOVED lines=127> */
.L_x_44846:
[----:B------:R-:W-:Y:S05]  /*14480*/  BSYNC.RECONVERGENT B1 ;  /* 0x0000000000017941 */ /* 0x000fea0003800200 */
.L_x_44845:
[C---:B0-2---:R-:W-:Y:S01]  /*14490*/  LEA.HI R3, R21.reuse, 0xffffff09, RZ, 0xc ;  /* 0xffffff0915037811 */ /* 0x045fe200078f60ff */
        /* <DEDUP_REMOVED lines=60> */
.L_x_44850:
[----:B------:R-:W-:Y:S05]  /*14860*/  BSYNC.RECONVERGENT B4 ;  /* 0x0000000000047941 */ /* 0x000fea0003800200 */
.L_x_44849:
[----:B------:R-:W-:Y:S01]  /*14870*/  VIADD R0, R0, 0x1 ;  /* 0x0000000100007836 */ /* 0x000fe20000000000 */
[----:B------:R-:W-:Y:S06]  /*14880*/  BRA `(.L_x_44851) ;  /* 0x0000000000087947 */ /* 0x000fec0003800000 */
.L_x_44848:
[----:B------:R0:W2:Y:S02]  /*14890*/  DMUL R2, RZ, R18 ;  /* 0x00000012ff027228 */ /* 0x0000a40000000000 */
[----:B0-2---:R-:W-:-:S07]  /*148a0*/  IMAD.MOV.U32 R0, RZ, RZ, 0x1 ;  /* 0x00000001ff007424 */ /* 0x005fce00078e00ff */
.L_x_44851:
[----:B------:R-:W-:Y:S05]  /*148b0*/  BSYNC.RECONVERGENT B3 ;  /* 0x0000000000037941 */ /* 0x000fea0003800200 */
.L_x_44847:
        /* <DEDUP_REMOVED lines=126> */
[----:B------:R-:W-:Y:S01]  /*150a0*/  IMAD.MOV.U32 R35, RZ, RZ, R9 ;  /* 0x000000ffff237224 */ /* 0x000fe200078e0009 */
[----:B------:R-:W-:Y:S06]  /*150b0*/  BRA `(.L_x_44854) ;  /* 0x0000000000087947 */ /* 0x000fec0003800000 */
.L_x_44853:
[----:B------:R0:W2:Y:S02]  /*150c0*/  DMUL R34, RZ, R18 ;  /* 0x00000012ff227228 */ /* 0x0000a40000000000 */
[----:B0-2---:R-:W-:-:S07]  /*150d0*/  IMAD.MOV.U32 R2, RZ, RZ, RZ ;  /* 0x000000ffff027224 */ /* 0x005fce00078e00ff */
.L_x_44854:
[----:B------:R-:W-:Y:S05]  /*150e0*/  BSYNC.RECONVERGENT B3 ;  /* 0x0000000000037941 */ /* 0x000fea0003800200 */
.L_x_44852:
        /* <DEDUP_REMOVED lines=86> */
.L_x_44833:
        /* <DEDUP_REMOVED lines=10> */
.L_x_44855:
[----:B------:R-:W0:Y:S02]  /*156f0*/  DADD R18, R18, -R18 ;  /* 0x0000000012127229 */ /* 0x000e240000000812 */
[----:B0-----:R-:W-:Y:S02]  /*15700*/  IMAD.MOV.U32 R16, RZ, RZ, R18 ;  /* 0x000000ffff107224 */ /* 0x001fe400078e0012 */
[----:B------:R-:W-:Y:S01]  /*15710*/  IMAD.MOV.U32 R17, RZ, RZ, R19 ;  /* 0x000000ffff117224 */ /* 0x000fe200078e0013 */
[----:B------:R-:W-:Y:S06]  /*15720*/  BRA `(.L_x_44830) ;  /* 0x0000001400a07947 */ /* 0x000fec0003800000 */
.L_x_44832:
        /* <DEDUP_REMOVED lines=51> */
.L_x_44859:
[----:B------:R-:W-:Y:S05]  /*15a60*/  BSYNC.RECONVERGENT B4 ;  /* 0x0000000000047941 */ /* 0x000fea0003800200 */
.L_x_44858:
[----:B------:R-:W-:Y:S01]  /*15a70*/  VIADD R0, R0, 0x1 ;  /* 0x0000000100007836 */ /* 0x000fe20000000000 */
[----:B------:R-:W-:Y:S06]  /*15a80*/  BRA `(.L_x_44860) ;  /* 0x0000000000087947 */ /* 0x000fec0003800000 */
.L_x_44857:
[----:B------:R0:W2:Y:S02]  /*15a90*/  DMUL R2, RZ, R18 ;  /* 0x00000012ff027228 */ /* 0x0000a40000000000 */
[----:B0-2---:R-:W-:-:S07]  /*15aa0*/  IMAD.MOV.U32 R0, RZ, RZ, 0x1 ;  /* 0x00000001ff007424 */ /* 0x005fce00078e00ff */
.L_x_44860:
[----:B------:R-:W-:Y:S05]  /*15ab0*/  BSYNC.RECONVERGENT B3 ;  /* 0x0000000000037941 */ /* 0x000fea0003800200 */
.L_x_44856:
        /* <DEDUP_REMOVED lines=117> */
.L_x_44862:
[----:B------:R0:W2:Y:S02]  /*16210*/  DMUL R2, RZ, R18 ;  /* 0x00000012ff027228 */ /* 0x0000a40000000000 */
[----:B0-2---:R-:W-:-:S07]  /*16220*/  IMAD.MOV.U32 R0, RZ, RZ, RZ ;  /* 0x000000ffff007224 */ /* 0x005fce00078e00ff */
.L_x_44863:
[----:B------:R-:W-:Y:S05]  /*16230*/  BSYNC.RECONVERGENT B3 ;  /* 0x0000000000037941 */ /* 0x000fea0003800200 */
.L_x_44861:
        /* <DEDUP_REMOVED lines=64> */
.L_x_44831:
        /* <DEDUP_REMOVED lines=118> */
[----:B------:R2:W3:Y:S02]  /*16da0*/  @!P1 DMUL R16, R2, R8 ;  /* 0x0000000802109228 */ /* 0x0004e40000000000 */
.L_x_44830:
[----:B------:R-:W-:Y:S05]  /*16db0*/  BSYNC.RECONVERGENT B0 ;  /* 0x0000000000007941 */ /* 0x000fea0003800200 */
.L_x_44829:
[----:B------:R-:W4:Y:S01]  /*16dc0*/  S2R R23, SR_TID.X ;  /* 0x0000000000177919 */ /* 0x000f220000002100 */
[----:B------:R-:W0:Y:S01]  /*16dd0*/  LDC.U8 R22, c[0x0][0x3cc] ;  /* 0x0000f300ff167b82 */ /* 0x000e220000000000 */
[----:B------:R-:W-:Y:S01]  /*16de0*/  BSSY.RECONVERGENT B6, `(.L_x_44864) ;  /* 0x000016b000067945 */ /* 0x000fe20003800200 */
[----:B----4-:R-:W-:-:S13]  /*16df0*/  ISETP.GE.AND P0, PT, R23, R40, PT ;  /* 0x000000281700720c */ /* 0x010fda0003f06270 */
[----:B------:R-:W-:Y:S05]  /*16e00*/  @P0 BRA `(.L_x_44865) ;  /* 0x0000001400a00947 */ /* 0x000fea0003800000 */
[----:B------:R-:W4:Y:S01]  /*16e10*/  LDCU UR4, c[0x0][0x3d0] ;  /* 0x00007a00ff0477ac */ /* 0x000f220008000800 */
[----:B0-2---:R-:W0:Y:S01]  /*16e20*/  LDC.64 R2, c[0x0][0x3b0] ;  /* 0x0000ec00ff027b82 */ /* 0x005e220000000a00 */
        /* <DEDUP_REMOVED lines=20> */
.L_x_44869:
[----:B------:R-:W0:Y:S01]  /*16f70*/  F2I.S64.F64.TRUNC R4, R4 ;  /* 0x0000000400047311 */ /* 0x000e22000030d900 */
[----:B------:R-:W-:Y:S02]  /*16f80*/  IMAD.MOV.U32 R23, RZ, RZ, R41 ;  /* 0x000000ffff177224 */ /* 0x000fe400078e0029 */
[----:B0-----:R-:W-:-:S05]  /*16f90*/  IMAD.MOV.U32 R7, RZ, RZ, R4 ;  /* 0x000000ffff077224 */ /* 0x001fca00078e0004 */
[----:B------:R0:W-:Y:S01]  /*16fa0*/  STG.E.U8 desc[UR36][R2.64], R7 ;  /* 0x0000000702007986 */ /* 0x0001e2000c101124 */
[----:B------:R-:W-:Y:S05]  /*16fb0*/  BRA `(.L_x_44865) ;  /* 0x0000001400347947 */ /* 0x000fea0003800000 */
.L_x_44868:
        /* <DEDUP_REMOVED lines=10> */
.L_x_44872:
[----:B------:R-:W0:Y:S01]  /*17060*/  F2I.F64.TRUNC R5, R4 ;  /* 0x0000000400057311 */ /* 0x000e22000030d100 */
[----:B------:R-:W-:Y:S01]  /*17070*/  IMAD.MOV.U32 R23, RZ, RZ, R41 ;  /* 0x000000ffff177224 */ /* 0x000fe200078e0029 */
[----:B0-----:R0:W-:Y:S01]  /*17080*/  STG.E desc[UR36][R2.64], R5 ;  /* 0x0000000502007986 */ /* 0x0011e2000c101924 */
[----:B------:R-:W-:Y:S05]  /*17090*/  BRA `(.L_x_44865) ;  /* 0x0000001000fc7947 */ /* 0x000fea0003800000 */
.L_x_44871:
[----:B------:R-:W0:Y:S01]  /*170a0*/  F2I.F64.TRUNC R5, R4 ;  /* 0x0000000400057311 */ /* 0x000e22000030d100 */
[----:B------:R-:W-:Y:S01]  /*170b0*/  IMAD.MOV.U32 R23, RZ, RZ, R41 ;  /* 0x000000ffff177224 */ /* 0x000fe200078e0029 */
[----:B0-----:R0:W-:Y:S01]  /*170c0*/  STG.E.U16 desc[UR36][R2.64], R5 ;  /* 0x0000000502007986 */ /* 0x0011e2000c101524 */
[----:B------:R-:W-:Y:S05]  /*170d0*/  BRA `(.L_x_44865) ;  /* 0x0000001000ec7947 */ /* 0x000fea0003800000 */
.L_x_44867:
        /* <DEDUP_REMOVED lines=18> */
.L_x_44874:
        /* <DEDUP_REMOVED lines=13> */
.L_x_44873:
        /* <DEDUP_REMOVED lines=29> */
.L_x_44876:
        /* <DEDUP_REMOVED lines=24> */
.L_x_44875:
[----:B------:R0:W-:Y:S01]  /*17620*/  STG.E.64 desc[UR36][R2.64], R4 ;  /* 0x0000000402007986 */ /* 0x0001e2000c101b24 */
[----:B------:R-:W-:Y:S01]  /*17630*/  IMAD.MOV.U32 R23, RZ, RZ, R41 ;  /* 0x000000ffff177224 */ /* 0x000fe200078e0029 */
[----:B------:R-:W-:Y:S06]  /*17640*/  BRA `(.L_x_44865) ;  /* 0x0000000c00907947 */ /* 0x000fec0003800000 */
.L_x_44866:
        /* <DEDUP_REMOVED lines=18> */
.L_x_44879:
[----:B------:R0:W-:Y:S01]  /*17770*/  STG.E.128 desc[UR36][R2.64], R4 ;  /* 0x0000000402007986 */ /* 0x0001e2000c101d24 */
[----:B------:R-:W-:Y:S01]  /*17780*/  IMAD.MOV.U32 R23, RZ, RZ, R41 ;  /* 0x000000ffff177224 */ /* 0x000fe200078e0029 */
[----:B------:R-:W-:Y:S06]  /*17790*/  BRA `(.L_x_44865) ;  /* 0x0000000c003c7947 */ /* 0x000fec0003800000 */
.L_x_44878:
        /* <DEDUP_REMOVED lines=27> */
.L_x_44883:
[----:B------:R-:W-:Y:S05]  /*17950*/  BSYNC.RECONVERGENT B0 ;  /* 0x0000000000007941 */ /* 0x000fea0003800200 */
.L_x_44882:
[----:B------:R-:W-:Y:S01]  /*17960*/  LOP3.LUT R7, R0, 0x80, R7, 0xf8, !PT ;  /* 0x0000008000077812 */ /* 0x000fe200078ef807 */
[----:B------:R-:W-:-:S04]  /*17970*/  IMAD.MOV.U32 R23, RZ, RZ, R41 ;  /* 0x000000ffff177224 */ /* 0x000fc800078e0029 */
[----:B------:R0:W-:Y:S01]  /*17980*/  STG.E.U8 desc[UR36][R2.64], R7 ;  /* 0x0000000702007986 */ /* 0x0001e2000c101124 */
[----:B------:R-:W-:Y:S05]  /*17990*/  BRA `(.L_x_44865) ;  /* 0x0000000800bc7947 */ /* 0x000fea0003800000 */
.L_x_44881:
        /* <DEDUP_REMOVED lines=23> */
.L_x_44885:
[----:B------:R-:W-:Y:S05]  /*17b10*/  BSYNC.RECONVERGENT B0 ;  /* 0x0000000000007941 */ /* 0x000fea0003800200 */
.L_x_44884:
[----:B------:R-:W-:Y:S01]  /*17b20*/  LOP3.LUT R7, R0, 0x80, R7, 0xf8, !PT ;  /* 0x0000008000077812 */ /* 0x000fe200078ef807 */
[----:B------:R-:W-:-:S04]  /*17b30*/  IMAD.MOV.U32 R23, RZ, RZ, R41 ;  /* 0x000000ffff177224 */ /* 0x000fc800078e0029 */
[----:B------:R0:W-:Y:S01]  /*17b40*/  STG.E.U8 desc[UR36][R2.64], R7 ;  /* 0x0000000702007986 */ /* 0x0001e2000c101124 */
[----:B------:R-:W-:Y:S05]  /*17b50*/  BRA `(.L_x_44865) ;  /* 0x00000008004c7947 */ /* 0x000fea0003800000 */
.L_x_44880:
        /* <DEDUP_REMOVED lines=13> */
.L_x_44877:
        /* <DEDUP_REMOVED lines=12> */
.L_x_44888:
        /* <DEDUP_REMOVED lines=21> */
.L_x_44891:
[----:B------:R-:W-:-:S04]  /*17e40*/  SHF.R.U32.HI R0, RZ, 0x14, R7 ;  /* 0x00000014ff007819 */ /* 0x000fc80000011607 */
[----:B------:R-:W-:-:S04]  /*17e50*/  LOP3.LUT R0, R0, 0x1, RZ, 0xc0, !PT ;  /* 0x0000000100007812 */ /* 0x000fc800078ec0ff */
[----:B------:R-:W-:-:S04]  /*17e60*/  IADD3 R0, PT, PT, R7, 0x487ffff, R0 ;  /* 0x0487ffff07007810 */ /* 0x000fc80007ffe000 */
[----:B------:R-:W-:-:S04]  /*17e70*/  SHF.R.U32.HI R0, RZ, 0x14, R0 ;  /* 0x00000014ff007819 */ /* 0x000fc80000011600 */
[----:B------:R-:W-:-:S07]  /*17e80*/  LOP3.LUT R4, R0, 0xff, RZ, 0xc0, !PT ;  /* 0x000000ff00047812 */ /* 0x000fce00078ec0ff */
.L_x_44892:
[----:B------:R-:W-:-:S04]  /*17e90*/  SHF.R.U32.HI R5, RZ, 0x18, R7 ;  /* 0x00000018ff057819 */ /* 0x000fc80000011607 */
[----:B------:R-:W-:-:S04]  /*17ea0*/  LOP3.LUT R4, R4, 0x80, R5, 0xf8, !PT ;  /* 0x0000008004047812 */ /* 0x000fc800078ef805 */
[----:B------:R-:W-:-:S07]  /*17eb0*/  PRMT R0, R4, 0x7610, R0 ;  /* 0x0000761004007816 */ /* 0x000fce0000000000 */
.L_x_44890:
[----:B------:R-:W-:Y:S05]  /*17ec0*/  BSYNC.RECONVERGENT B0 ;  /* 0x0000000000007941 */ /* 0x000fea0003800200 */
.L_x_44889:
[----:B------:R0:W-:Y:S01]  /*17ed0*/  STG.E.U8 desc[UR36][R2.64], R0 ;  /* 0x0000000002007986 */ /* 0x0001e2000c101124 */
[----:B------:R-:W-:Y:S01]  /*17ee0*/  IMAD.MOV.U32 R23, RZ, RZ, R41 ;  /* 0x000000ffff177224 */ /* 0x000fe200078e0029 */
[----:B------:R-:W-:Y:S06]  /*17ef0*/  BRA `(.L_x_44865) ;  /* 0x0000000400647947 */ /* 0x000fec0003800000 */
.L_x_44887:
        /* <DEDUP_REMOVED lines=21> */
.L_x_44895:
[----:B------:R-:W-:-:S04]  /*18050*/  SHF.R.U32.HI R0, RZ, 0x15, R7 ;  /* 0x00000015ff007819 */ /* 0x000fc80000011607 */
[----:B------:R-:W-:-:S04]  /*18060*/  LOP3.LUT R0, R0, 0x1, RZ, 0xc0, !PT ;  /* 0x0000000100007812 */ /* 0x000fc800078ec0ff */
[----:B------:R-:W-:-:S04]  /*18070*/  IADD3 R0, PT, PT, R7, 0x88fffff, R0 ;  /* 0x088fffff07007810 */ /* 0x000fc80007ffe000 */
[----:B------:R-:W-:-:S04]  /*18080*/  SHF.R.U32.HI R0, RZ, 0x15, R0 ;  /* 0x00000015ff007819 */ /* 0x000fc80000011600 */
[----:B------:R-:W-:-:S07]  /*18090*/  LOP3.LUT R4, R0, 0xff, RZ, 0xc0, !PT ;  /* 0x000000ff00047812 */ /* 0x000fce00078ec0ff */
.L_x_44896:
[----:B------:R-:W-:-:S04]  /*180a0*/  SHF.R.U32.HI R5, RZ, 0x18, R7 ;  /* 0x00000018ff057819 */ /* 0x000fc80000011607 */
[----:B------:R-:W-:-:S04]  /*180b0*/  LOP3.LUT R4, R4, 0x80, R5, 0xf8, !PT ;  /* 0x0000008004047812 */ /* 0x000fc800078ef805 */
[----:B------:R-:W-:-:S07]  /*180c0*/  PRMT R0, R4, 0x7610, R0 ;  /* 0x0000761004007816 */ /* 0x000fce0000000000 */
.L_x_44894:
[----:B------:R-:W-:Y:S05]  /*180d0*/  BSYNC.RECONVERGENT B0 ;  /* 0x0000000000007941 */ /* 0x000fea0003800200 */
.L_x_44893:
[----:B------:R0:W-:Y:S01]  /*180e0*/  STG.E.U8 desc[UR36][R2.64], R0 ;  /* 0x0000000002007986 */ /* 0x0001e2000c101124 */
[----:B------:R-:W-:Y:S01]  /*180f0*/  IMAD.MOV.U32 R23, RZ, RZ, R41 ;  /* 0x000000ffff177224 */ /* 0x000fe200078e0029 */
[----:B------:R-:W-:Y:S06]  /*18100*/  BRA `(.L_x_44865) ;  /* 0x0000000000e07947 */ /* 0x000fec0003800000 */
.L_x_44886:
[----:B------:R-:W-:-:S13]  /*18110*/  ISETP.NE.AND P0, PT, R0, 0x1c, PT ;  /* 0x0000001c0000780c */ /* 0x000fda0003f05270 */
[----:B------:R-:W-:Y:S05]  /*18120*/  @!P0 BRA `(.L_x_44897) ;  /* 0x0000000000cc8947 */ /* 0x000fea0003800000 */
[----:B------:R-:W-:-:S13]  /*18130*/  ISETP.NE.AND P0, PT, R0, 0x1d, PT ;  /* 0x0000001d0000780c */ /* 0x000fda0003f05270 */
[----:B------:R-:W-:Y:S05]  /*18140*/  @!P0 BRA `(.L_x_44898) ;  /* 0x0000000000b48947 */ /* 0x000fea0003800000 */
[----:B------:R-:W-:-:S13]  /*18150*/  ISETP.NE.AND P0, PT, R0, 0x2c, PT ;  /* 0x0000002c0000780c */ /* 0x000fda0003f05270 */
[----:B------:R-:W-:Y:S05]  /*18160*/  @!P0 BRA `(.L_x_44899) ;  /* 0x0000000000488947 */ /* 0x000fea0003800000 */
.L_x_44870:
        /* <DEDUP_REMOVED lines=16> */
.L_x_44900:
[----:B------:R-:W-:Y:S01]  /*18270*/  IMAD.MOV.U32 R23, RZ, RZ, R41 ;  /* 0x000000ffff177224 */ /* 0x000fe200078e0029 */
[----:B------:R-:W-:Y:S06]  /*18280*/  BRA `(.L_x_44865) ;  /* 0x0000000000807947 */ /* 0x000fec0003800000 */
.L_x_44899:
        /* <DEDUP_REMOVED lines=25> */
.L_x_44898:
[----:B------:R-:W0:Y:S01]  /*18420*/  F2I.U64.F64.TRUNC R4, R4 ;  /* 0x0000000400047311 */ /* 0x000e22000030d800 */
[----:B------:R-:W-:Y:S01]  /*18430*/  IMAD.MOV.U32 R23, RZ, RZ, R41 ;  /* 0x000000ffff177224 */ /* 0x000fe200078e0029 */
[----:B0-----:R0:W-:Y:S01]  /*18440*/  STG.E.64 desc[UR36][R2.64], R4 ;  /* 0x0000000402007986 */ /* 0x0011e2000c101b24 */
[----:B------:R-:W-:Y:S05]  /*18450*/  BRA `(.L_x_44865) ;  /* 0x00000000000c7947 */ /* 0x000fea0003800000 */
.L_x_44897:
[----:B------:R-:W0:Y:S01]  /*18460*/  F2I.U32.F64.TRUNC R5, R4 ;  /* 0x0000000400057311 */ /* 0x000e22000030d000 */
[----:B------:R-:W-:Y:S01]  /*18470*/  IMAD.MOV.U32 R23, RZ, RZ, R41 ;  /* 0x000000ffff177224 */ /* 0x000fe200078e0029 */
[----:B0-----:R0:W-:Y:S06]  /*18480*/  STG.E desc[UR36][R2.64], R5 ;  /* 0x0000000502007986 */ /* 0x0011ec000c101924 */
.L_x_44865:
[----:B------:R-:W-:Y:S05]  /*18490*/  BSYNC.RECONVERGENT B6 ;  /* 0x0000000000067941 */ /* 0x000fea0003800200 */
.L_x_44864:
[----:B------:R-:W-:Y:S01]  /*184a0*/  ISETP.GE.AND P0, PT, R23, R40, PT ;  /* 0x000000281700720c */ /* 0x000fe20003f06270 */
[----:B------:R-:W-:-:S12]  /*184b0*/  BSSY.RECONVERGENT B6, `(.L_x_44901) ;  /* 0x00002a8000067945 */ /* 0x000fd80003800200 */
        /* <DEDUP_REMOVED lines=22> */
.L_x_44906:
[----:B------:R-:W0:Y:S02]  /*18620*/  F2I.S64.F64.TRUNC R28, R28 ;  /* 0x0000001c001c7311 */ /* 0x000e24000030d900 */
[----:B0-----:R-:W-:-:S05]  /*18630*/  IMAD.MOV.U32 R5, RZ, RZ, R28 ;  /* 0x000000ffff057224 */ /* 0x001fca00078e001c */
[----:B------:R0:W-:Y:S01]  /*18640*/  STG.E.U8 desc[UR36][R2.64], R5 ;  /* 0x0000000502007986 */ /* 0x0001e2000c101124 */
[----:B------:R-:W-:Y:S05]  /*18650*/  BRA `(.L_x_44908) ;  /* 0x0000001000e07947 */ /* 0x000fea0003800000 */
.L_x_44905:
        /* <DEDUP_REMOVED lines=9> */
.L_x_44910:
[----:B------:R-:W0:Y:S02]  /*186f0*/  F2I.F64.TRUNC R29, R28 ;  /* 0x0000001c001d7311 */ /* 0x000e24000030d100 */
[----:B0-----:R0:W-:Y:S01]  /*18700*/  STG.E desc[UR36][R2.64], R29 ;  /* 0x0000001d02007986 */ /* 0x0011e2000c101924 */
[----:B------:R-:W-:Y:S05]  /*18710*/  BRA `(.L_x_44908) ;  /* 0x0000001000b07947 */ /* 0x000fea0003800000 */
.L_x_44909:
[----:B------:R-:W0:Y:S02]  /*18720*/  F2I.F64.TRUNC R29, R28 ;  /* 0x0000001c001d7311 */ /* 0x000e24000030d100 */
[----:B0-----:R0:W-:Y:S01]  /*18730*/  STG.E.U16 desc[UR36][R2.64], R29 ;  /* 0x0000001d02007986 */ /* 0x0011e2000c101524 */
[----:B------:R-:W-:Y:S05]  /*18740*/  BRA `(.L_x_44908) ;  /* 0x0000001000a47947 */ /* 0x000fea0003800000 */
.L_x_44904:
        /* <DEDUP_REMOVED lines=17> */
.L_x_44912:
        /* <DEDUP_REMOVED lines=12> */
.L_x_44911:
        /* <DEDUP_REMOVED lines=28> */
.L_x_44914:
        /* <DEDUP_REMOVED lines=23> */
.L_x_44913:
[----:B------:R0:W-:Y:S01]  /*18c50*/  STG.E.64 desc[UR36][R2.64], R28 ;  /* 0x0000001c02007986 */ /* 0x0001e2000c101b24 */
[----:B------:R-:W-:Y:S05]  /*18c60*/  BRA `(.L_x_44908) ;  /* 0x0000000c005c7947 */ /* 0x000fea0003800000 */
.L_x_44903:
        /* <DEDUP_REMOVED lines=13> */
.L_x_44918:
        /* <DEDUP_REMOVED lines=26> */
.L_x_44921:
[----:B------:R-:W-:-:S04]  /*18ee0*/  SHF.R.U32.HI R5, RZ, 0x18, R5 ;  /* 0x00000018ff057819 */ /* 0x000fc80000011605 */
[----:B------:R-:W-:-:S07]  /*18ef0*/  LOP3.LUT R0, R0, 0x80, R5, 0xf8, !PT ;  /* 0x0000008000007812 */ /* 0x000fce00078ef805 */
.L_x_44920:
[----:B------:R-:W-:Y:S05]  /*18f00*/  BSYNC.RECONVERGENT B0 ;  /* 0x0000000000007941 */ /* 0x000fea0003800200 */
.L_x_44919:
[----:B------:R0:W-:Y:S01]  /*18f10*/  STG.E.U8 desc[UR36][R2.64], R0 ;  /* 0x0000000002007986 */ /* 0x0001e2000c101124 */
[----:B------:R-:W-:Y:S05]  /*18f20*/  BRA `(.L_x_44908) ;  /* 0x0000000800ac7947 */ /* 0x000fea0003800000 */
.L_x_44917:
        /* <DEDUP_REMOVED lines=26> */
.L_x_44924:
[----:B------:R-:W-:-:S04]  /*190d0*/  SHF.R.U32.HI R5, RZ, 0x18, R5 ;  /* 0x00000018ff057819 */ /* 0x000fc80000011605 */
[----:B------:R-:W-:-:S07]  /*190e0*/  LOP3.LUT R0, R0, 0x80, R5, 0xf8, !PT ;  /* 0x0000008000007812 */ /* 0x000fce00078ef805 */
.L_x_44923:
[----:B------:R-:W-:Y:S05]  /*190f0*/  BSYNC.RECONVERGENT B0 ;  /* 0x0000000000007941 */ /* 0x000fea0003800200 */
.L_x_44922:
[----:B------:R0:W-:Y:S01]  /*19100*/  STG.E.U8 desc[UR36][R2.64], R0 ;  /* 0x0000000002007986 */ /* 0x0001e2000c101124 */
[----:B------:R-:W-:Y:S05]  /*19110*/  BRA `(.L_x_44908) ;  /* 0x0000000800307947 */ /* 0x000fea0003800000 */
.L_x_44916:
        /* <DEDUP_REMOVED lines=30> */
.L_x_44926:
[----:B------:R-:W0:Y:S02]  /*19300*/  F2I.U64.F64.TRUNC R28, R28 ;  /* 0x0000001c001c7311 */ /* 0x000e24000030d800 */
[----:B0-----:R0:W-:Y:S01]  /*19310*/  STG.E.64 desc[UR36][R2.64], R28 ;  /* 0x0000001c02007986 */ /* 0x0011e2000c101b24 */
[----:B------:R-:W-:Y:S05]  /*19320*/  BRA `(.L_x_44908) ;  /* 0x0000000400ac7947 */ /* 0x000fea0003800000 */
.L_x_44925:
[----:B------:R-:W0:Y:S02]  /*19330*/  F2I.U32.F64.TRUNC R29, R28 ;  /* 0x0000001c001d7311 */ /* 0x000e24000030d000 */
[----:B0-----:R0:W-:Y:S01]  /*19340*/  STG.E desc[UR36][R2.64], R29 ;  /* 0x0000001d02007986 */ /* 0x0011e2000c101924 */
[----:B------:R-:W-:Y:S05]  /*19350*/  BRA `(.L_x_44908) ;  /* 0x0000000400a07947 */ /* 0x000fea0003800000 */
.L_x_44915:
        /* <DEDUP_REMOVED lines=15> */
.L_x_44928:
[----:B------:R0:W-:Y:S01]  /*19450*/  STG.E.128 desc[UR36][R2.64], R28 ;  /* 0x0000001c02007986 */ /* 0x0001e2000c101d24 */
[----:B------:R-:W-:Y:S05]  /*19460*/  BRA `(.L_x_44908) ;  /* 0x00000004005c7947 */ /* 0x000fea0003800000 */
.L_x_44927:
[----:B------:R-:W-:-:S13]  /*19470*/  ISETP.NE.AND P0, PT, R0, 0xf, PT ;  /* 0x0000000f0000780c */ /* 0x000fda0003f05270 */
[----:B------:R-:W-:Y:S05]  /*19480*/  @!P0 BRA `(.L_x_44929) ;  /* 0x0000000400288947 */ /* 0x000fea0003800000 */
[----:B------:R-:W-:-:S13]  /*19490*/  ISETP.NE.AND P0, PT, R0, 0x17, PT ;  /* 0x000000170000780c */ /* 0x000fda0003f05270 */
[----:B------:R-:W-:Y:S05]  /*194a0*/  @!P0 BRA `(.L_x_44930) ;  /* 0x0000000000b08947 */ /* 0x000fea0003800000 */
[----:B------:R-:W-:-:S13]  /*194b0*/  ISETP.NE.AND P0, PT, R0, 0x18, PT ;  /* 0x000000180000780c */ /* 0x000fda0003f05270 */
[----:B------:R-:W-:Y:S05]  /*194c0*/  @!P0 BRA `(.L_x_44931) ;  /* 0x0000000000448947 */ /* 0x000fea0003800000 */
.L_x_44907:
[----:B------:R-:W-:Y:S01]  /*194d0*/  MOV R0, 0x0 ;  /* 0x0000000000007802 */ /* 0x000fe20000000f00 */
[----:B------:R-:W0:Y:S01]  /*194e0*/  LDCU.64 UR4, c[0x4][0x198] ;  /* 0x01003300ff0477ac */ /* 0x000e220008000a00 */
[----:B------:R-:W-:Y:S02]  /*194f0*/  IMAD.MOV.U32 R8, RZ, RZ, 0x65 ;  /* 0x00000065ff087424 */ /* 0x000fe400078e00ff */
[----:B------:R2:W4:Y:S01]  /*19500*/  LDC.64 R2, c[0x4][R0] ;  /* 0x0100000000027b82 */ /* 0x0005220000000a00 */
[----:B------:R-:W5:Y:S01]  /*19510*/  LDCU.64 UR6, c[0x4][0x1a0] ;  /* 0x01003400ff0677ac */ /* 0x000f620008000a00 */
[----:B------:R-:W-:Y:S02]  /*19520*/  IMAD.MOV.U32 R12, RZ, RZ, 0x1 ;  /* 0x00000001ff0c7424 */ /* 0x000fe400078e00ff */
[----:B------:R-:W-:Y:S01]  /*19530*/  IMAD.MOV.U32 R13, RZ, RZ, RZ ;  /* 0x000000ffff0d7224 */ /* 0x000fe200078e00ff */
[----:B------:R-:W1:Y:S01]  /*19540*/  LDCU.64 UR8, c[0x4][0x80] ;  /* 0x01001000ff0877ac */ /* 0x000e620008000a00 */
[----:B0-----:R-:W-:-:S02]  /*19550*/  IMAD.U32 R4, RZ, RZ, UR4 ;  /* 0x00000004ff047e24 */ /* 0x001fc4000f8e00ff */
[----:B------:R-:W-:Y:S02]  /*19560*/  IMAD.U32 R5, RZ, RZ, UR5 ;  /* 0x00000005ff057e24 */ /* 0x000fe4000f8e00ff */
[----:B-----5:R-:W-:Y:S02]  /*19570*/  IMAD.U32 R6, RZ, RZ, UR6 ;  /* 0x00000006ff067e24 */ /* 0x020fe4000f8e00ff */
[----:B------:R-:W-:Y:S02]  /*19580*/  IMAD.U32 R7, RZ, RZ, UR7 ;  /* 0x00000007ff077e24 */ /* 0x000fe4000f8e00ff */
[----:B-1----:R-:W-:Y:S02]  /*19590*/  IMAD.U32 R10, RZ, RZ, UR8 ;  /* 0x00000008ff0a7e24 */ /* 0x002fe4000f8e00ff */
[----:B--2---:R-:W-:-:S07]  /*195a0*/  IMAD.U32 R11, RZ, RZ, UR9 ;  /* 0x00000009ff0b7e24 */ /* 0x004fce000f8e00ff */
[----:B------:R-:W-:-:S07]  /*195b0*/  LEPC R20, `(.L_x_44932) ;  /* 0x000000001014794e */ /* 0x000fce0000000000 */
[----:B---34-:R-:W-:Y:S05]  /*195c0*/  CALL.ABS.NOINC R2 ;  /* 0x0000000002007343 */ /* 0x018fea0003c00000 */
.L_x_44932:
[----:B------:R-:W-:Y:S05]  /*195d0*/  BRA `(.L_x_44908) ;  /* 0x0000000400007947 */ /* 0x000fea0003800000 */
.L_x_44931:
        /* <DEDUP_REMOVED lines=21> */
.L_x_44934:
[----:B------:R-:W-:Y:S05]  /*19730*/  BSYNC.RECONVERGENT B0 ;  /* 0x0000000000007941 */ /* 0x000fea0003800200 */
.L_x_44933:
[----:B------:R-:W-:-:S05]  /*19740*/  LOP3.LUT R5, R0, 0x80, R5, 0xf8, !PT ;  /* 0x0000008000057812 */ /* 0x000fca00078ef805 */
[----:B------:R0:W-:Y:S01]  /*19750*/  STG.E.U8 desc[UR36][R2.64], R5 ;  /* 0x0000000502007986 */ /* 0x0001e2000c101124 */
[----:B------:R-:W-:Y:S05]  /*19760*/  BRA `(.L_x_44908) ;  /* 0x00000000009c7947 */ /* 0x000fea0003800000 */
.L_x_44930:
        /* <DEDUP_REMOVED lines=20> */
.L_x_44936:
[----:B------:R-:W-:Y:S01]  /*198b0*/  IMAD.MOV.U32 R0, RZ, RZ, 0x7f ;  /* 0x0000007fff007424 */ /* 0x000fe200078e00ff */
[----:B------:R-:W-:-:S04]  /*198c0*/  ISETP.GT.U32.AND P0, PT, R4, 0x7f800000, PT ;  /* 0x7f8000000400780c */ /* 0x000fc80003f04070 */
[----:B------:R-:W-:-:S09]  /*198d0*/  SEL R0, R0, 0x7c, P0 ;  /* 0x0000007c00007807 */ /* 0x000fd20000000000 */
.L_x_44937:
[----:B------:R-:W-:Y:S05]  /*198e0*/  BSYNC.RECONVERGENT B0 ;  /* 0x0000000000007941 */ /* 0x000fea0003800200 */
.L_x_44935:
[----:B------:R-:W-:-:S04]  /*198f0*/  SHF.R.U32.HI R5, RZ, 0x18, R5 ;  /* 0x00000018ff057819 */ /* 0x000fc80000011605 */
[----:B------:R-:W-:-:S05]  /*19900*/  LOP3.LUT R5, R0, 0x80, R5, 0xf8, !PT ;  /* 0x0000008000057812 */ /* 0x000fca00078ef805 */
[----:B------:R0:W-:Y:S01]  /*19910*/  STG.E.U8 desc[UR36][R2.64], R5 ;  /* 0x0000000502007986 */ /* 0x0001e2000c101124 */
[----:B------:R-:W-:Y:S05]  /*19920*/  BRA `(.L_x_44908) ;  /* 0x00000000002c7947 */ /* 0x000fea0003800000 */
.L_x_44929:
        /* <DEDUP_REMOVED lines=11> */
.L_x_44908:
        /* <DEDUP_REMOVED lines=24> */
.L_x_44941:
[----:B-1----:R-:W0:Y:S02]  /*19b60*/  F2I.S64.F64.TRUNC R24, R24 ;  /* 0x0000001800187311 */ /* 0x002e24000030d900 */
[----:B0-----:R-:W-:-:S05]  /*19b70*/  IMAD.MOV.U32 R5, RZ, RZ, R24 ;  /* 0x000000ffff057224 */ /* 0x001fca00078e0018 */
[----:B------:R0:W-:Y:S01]  /*19b80*/  STG.E.U8 desc[UR36][R2.64], R5 ;  /* 0x0000000502007986 */ /* 0x0001e2000c101124 */
[----:B------:R-:W-:Y:S05]  /*19b90*/  BRA `(.L_x_44943) ;  /* 0x0000001000e07947 */ /* 0x000fea0003800000 */
.L_x_44940:
        /* <DEDUP_REMOVED lines=9> */
.L_x_44945:
[----:B-1----:R-:W0:Y:S02]  /*19c30*/  F2I.F64.TRUNC R25, R24 ;  /* 0x0000001800197311 */ /* 0x002e24000030d100 */
[----:B0-----:R0:W-:Y:S01]  /*19c40*/  STG.E desc[UR36][R2.64], R25 ;  /* 0x0000001902007986 */ /* 0x0011e2000c101924 */
[----:B------:R-:W-:Y:S05]  /*19c50*/  BRA `(.L_x_44943) ;  /* 0x0000001000b07947 */ /* 0x000fea0003800000 */
.L_x_44944:
[----:B-1----:R-:W0:Y:S02]  /*19c60*/  F2I.F64.TRUNC R25, R24 ;  /* 0x0000001800197311 */ /* 0x002e24000030d100 */
[----:B0-----:R0:W-:Y:S01]  /*19c70*/  STG.E.U16 desc[UR36][R2.64], R25 ;  /* 0x0000001902007986 */ /* 0x0011e2000c101524 */
[----:B------:R-:W-:Y:S05]  /*19c80*/  BRA `(.L_x_44943) ;  /* 0x0000001000a47947 */ /* 0x000fea0003800000 */
.L_x_44939:
        /* <DEDUP_REMOVED lines=17> */
.L_x_44947:
        /* <DEDUP_REMOVED lines=12> */
.L_x_44946:
        /* <DEDUP_REMOVED lines=28> */
.L_x_44949:
        /* <DEDUP_REMOVED lines=23> */
.L_x_44948:
[----:B-1----:R0:W-:Y:S01]  /*1a190*/  STG.E.64 desc[UR36][R2.64], R24 ;  /* 0x0000001802007986 */ /* 0x0021e2000c101b24 */
[----:B------:R-:W-:Y:S05]  /*1a1a0*/  BRA `(.L_x_44943) ;  /* 0x0000000c005c7947 */ /* 0x000fea0003800000 */
.L_x_44938:
        /* <DEDUP_REMOVED lines=13> */
.L_x_44953:
        /* <DEDUP_REMOVED lines=26> */
.L_x_44956:
[----:B------:R-:W-:-:S04]  /*1a420*/  SHF.R.U32.HI R5, RZ, 0x18, R5 ;  /* 0x00000018ff057819 */ /* 0x000fc80000011605 */
[----:B------:R-:W-:-:S07]  /*1a430*/  LOP3.LUT R0, R0, 0x80, R5, 0xf8, !PT ;  /* 0x0000008000007812 */ /* 0x000fce00078ef805 */
.L_x_44955:
[----:B------:R-:W-:Y:S05]  /*1a440*/  BSYNC.RECONVERGENT B0 ;  /* 0x0000000000007941 */ /* 0x000fea0003800200 */
.L_x_44954:
[----:B------:R0:W-:Y:S01]  /*1a450*/  STG.E.U8 desc[UR36][R2.64], R0 ;  /* 0x0000000002007986 */ /* 0x0001e2000c101124 */
[----:B------:R-:W-:Y:S05]  /*1a460*/  BRA `(.L_x_44943) ;  /* 0x0000000800ac7947 */ /* 0x000fea0003800000 */
.L_x_44952:
        /* <DEDUP_REMOVED lines=26> */
.L_x_44959:
[----:B------:R-:W-:-:S04]  /*1a610*/  SHF.R.U32.HI R5, RZ, 0x18, R5 ;  /* 0x00000018ff057819 */ /* 0x000fc80000011605 */
[----:B------:R-:W-:-:S07]  /*1a620*/  LOP3.LUT R0, R0, 0x80, R5, 0xf8, !PT ;  /* 0x0000008000007812 */ /* 0x000fce00078ef805 */
.L_x_44958:
[----:B------:R-:W-:Y:S05]  /*1a630*/  BSYNC.RECONVERGENT B0 ;  /* 0x0000000000007941 */ /* 0x000fea0003800200 */
.L_x_44957:
[----:B------:R0:W-:Y:S01]  /*1a640*/  STG.E.U8 desc[UR36][R2.64], R0 ;  /* 0x0000000002007986 */ /* 0x0001e2000c101124 */
[----:B------:R-:W-:Y:S05]  /*1a650*/  BRA `(.L_x_44943) ;  /* 0x0000000800307947 */ /* 0x000fea0003800000 */
.L_x_44951:
        /* <DEDUP_REMOVED lines=30> */
.L_x_44961:
[----:B-1----:R-:W0:Y:S02]  /*1a840*/  F2I.U64.F64.TRUNC R24, R24 ;  /* 0x0000001800187311 */ /* 0x002e24000030d800 */
[----:B0-----:R0:W-:Y:S01]  /*1a850*/  STG.E.64 desc[UR36][R2.64], R24 ;  /* 0x0000001802007986 */ /* 0x0011e2000c101b24 */
[----:B------:R-:W-:Y:S05]  /*1a860*/  BRA `(.L_x_44943) ;  /* 0x0000000400ac7947 */ /* 0x000fea0003800000 */
.L_x_44960:
[----:B-1----:R-:W0:Y:S02]  /*1a870*/  F2I.U32.F64.TRUNC R25, R24 ;  /* 0x0000001800197311 */ /* 0x002e24000030d000 */
[----:B0-----:R0:W-:Y:S01]  /*1a880*/  STG.E desc[UR36][R2.64], R25 ;  /* 0x0000001902007986 */ /* 0x0011e2000c101924 */
[----:B------:R-:W-:Y:S05]  /*1a890*/  BRA `(.L_x_44943) ;  /* 0x0000000400a07947 */ /* 0x000fea0003800000 */
.L_x_44950:
[----:B------:R-:W-:-:S13]  /*1a8a0*/  ISETP.GT.AND P0, PT, R0, 0xe, PT ;  /* 0x0000000e0000780c */ /* 0x000fda0003f04270 */
[----:B------:R-:W-:Y:S05]  /*1a8b0*/  @P0 BRA `(.L_x_44962) ;  /* 0x00000000003c0947 */ /* 0x000fea0003800000 */
[----:B------:R-:W-:-:S13]  /*1a8c0*/  ISETP.NE.AND P0, PT, R0, 0xa, PT ;  /* 0x0000000a0000780c */ /* 0x000fda0003f05270 */
[----:B------:R-:W-:Y:S05]  /*1a8d0*/  @!P0 BRA `(.L_x_44963) ;  /* 0x00000000002c8947 */ /* 0x000fea0003800000 */
[----:B------:R-:W-:-:S13]  /*1a8e0*/  ISETP.NE.AND P0, PT, R0, 0xb, PT ;  /* 0x0000000b0000780c */ /* 0x000fda0003f05270 */
[----:B------:R-:W-:Y:S05]  /*1a8f0*/  @P0 BRA `(.L_x_44942) ;  /* 0x0000000000440947 */ /* 0x000fea0003800000 */
        /* <DEDUP_REMOVED lines=9> */
.L_x_44963:
[----:B-1----:R1:W-:Y:S01]  /*1a990*/  STG.E.128 desc[UR36][R2.64], R24 ;  /* 0x0000001802007986 */ /* 0x0023e2000c101d24 */
[----:B------:R-:W-:Y:S05]  /*1a9a0*/  BRA `(.L_x_44943) ;  /* 0x00000004005c7947 */ /* 0x000fea0003800000 */
.L_x_44962:
[----:B------:R-:W-:-:S13]  /*1a9b0*/  ISETP.NE.AND P0, PT, R0, 0xf, PT ;  /* 0x0000000f0000780c */ /* 0x000fda0003f05270 */
[----:B------:R-:W-:Y:S05]  /*1a9c0*/  @!P0 BRA `(.L_x_44964) ;  /* 0x0000000400288947 */ /* 0x000fea0003800000 */
[----:B------:R-:W-:-:S13]  /*1a9d0*/  ISETP.NE.AND P0, PT, R0, 0x17, PT ;  /* 0x000000170000780c */ /* 0x000fda0003f05270 */
[----:B------:R-:W-:Y:S05]  /*1a9e0*/  @!P0 BRA `(.L_x_44965) ;  /* 0x0000000000b08947 */ /* 0x000fea0003800000 */
[----:B------:R-:W-:-:S13]  /*1a9f0*/  ISETP.NE.AND P0, PT, R0, 0x18, PT ;  /* 0x000000180000780c */ /* 0x000fda0003f05270 */
[----:B------:R-:W-:Y:S05]  /*1aa00*/  @!P0 BRA `(.L_x_44966) ;  /* 0x0000000000448947 */ /* 0x000fea0003800000 */
.L_x_44942:
        /* <DEDUP_REMOVED lines=16> */
.L_x_44967:
[----:B------:R-:W-:Y:S05]  /*1ab10*/  BRA `(.L_x_44943) ;  /* 0x0000000400007947 */ /* 0x000fea0003800000 */
.L_x_44966:
        /* <DEDUP_REMOVED lines=21> */
.L_x_44969:
[----:B------:R-:W-:Y:S05]  /*1ac70*/  BSYNC.RECONVERGENT B0 ;  /* 0x0000000000007941 */ /* 0x000fea0003800200 */
.L_x_44968:
[----:B------:R-:W-:-:S05]  /*1ac80*/  LOP3.LUT R5, R0, 0x80, R5, 0xf8, !PT ;  /* 0x0000008000057812 */ /* 0x000fca00078ef805 */
[----:B------:R4:W-:Y:S01]  /*1ac90*/  STG.E.U8 desc[UR36][R2.64], R5 ;  /* 0x0000000502007986 */ /* 0x0009e2000c101124 */
[----:B------:R-:W-:Y:S05]  /*1aca0*/  BRA `(.L_x_44943) ;  /* 0x00000000009c7947 */ /* 0x000fea0003800000 */
.L_x_44965:
        /* <DEDUP_REMOVED lines=20> */
.L_x_44971:
[----:B------:R-:W-:Y:S01]  /*1adf0*/  IMAD.MOV.U32 R0, RZ, RZ, 0x7f ;  /* 0x0000007fff007424 */ /* 0x000fe200078e00ff */
[----:B------:R-:W-:-:S04]  /*1ae00*/  ISETP.GT.U32.AND P0, PT, R4, 0x7f800000, PT ;  /* 0x7f8000000400780c */ /* 0x000fc80003f04070 */
[----:B------:R-:W-:-:S09]  /*1ae10*/  SEL R0, R0, 0x7c, P0 ;  /* 0x0000007c00007807 */ /* 0x000fd20000000000 */
.L_x_44972:
[----:B------:R-:W-:Y:S05]  /*1ae20*/  BSYNC.RECONVERGENT B0 ;  /* 0x0000000000007941 */ /* 0x000fea0003800200 */
.L_x_44970:
[----:B------:R-:W-:-:S04]  /*1ae30*/  SHF.R.U32.HI R5, RZ, 0x18, R5 ;  /* 0x00000018ff057819 */ /* 0x000fc80000011605 */
[----:B------:R-:W-:-:S05]  /*1ae40*/  LOP3.LUT R5, R0, 0x80, R5, 0xf8, !PT ;  /* 0x0000008000057812 */ /* 0x000fca00078ef805 */
[----:B------:R2:W-:Y:S01]  /*1ae50*/  STG.E.U8 desc[UR36][R2.64], R5 ;  /* 0x0000000502007986 */ /* 0x0005e2000c101124 */
[----:B------:R-:W-:Y:S05]  /*1ae60*/  BRA `(.L_x_44943) ;  /* 0x00000000002c7947 */ /* 0x000fea0003800000 */
.L_x_44964:
        /* <DEDUP_REMOVED lines=11> */
.L_x_44943:
[----:B------:R-:W-:-:S07]  /*1af20*/  VIADD R23, R23, 0x80 ;  /* 0x0000008017177836 */ /* 0x000fce0000000000 */
.L_x_44902:
[----:B------:R-:W-:Y:S05]  /*1af30*/  BSYNC.RECONVERGENT B6 ;  /* 0x0000000000067941 */ /* 0x000fea0003800200 */
.L_x_44901:
        /* <DEDUP_REMOVED lines=20> */
[----:B0-----:R-:W-:Y:S01]  /*1b080*/  STG.E.U8 desc[UR36][R2.64], R17 ;  /* 0x0000001102007986 */ /* 0x001fe2000c101124 */
[----:B------:R-:W-:Y:S05]  /*1b090*/  EXIT ;  /* 0x000000000000794d */ /* 0x000fea0003800000 */
.L_x_44976:
[----:B---3--:R-:W0:Y:S02]  /*1b0a0*/  F2I.S64.F64.TRUNC R16, R16 ;  /* 0x0000001000107311 */ /* 0x008e24000030d900 */
[----:B0-----:R-:W-:-:S05]  /*1b0b0*/  IMAD.MOV.U32 R5, RZ, RZ, R16 ;  /* 0x000000ffff057224 */ /* 0x001fca00078e0010 */
[----:B------:R-:W-:Y:S01]  /*1b0c0*/  STG.E.U8 desc[UR36][R2.64], R5 ;  /* 0x0000000502007986 */ /* 0x000fe2000c101124 */
[----:B------:R-:W-:Y:S05]  /*1b0d0*/  EXIT ;  /* 0x000000000000794d */ /* 0x000fea0003800000 */
.L_x_44975:
[----:B------:R-:W-:-:S13]  /*1b0e0*/  ISETP.NE.AND P0, PT, R0, 0x2, PT ;  /* 0x000000020000780c */ /* 0x000fda0003f05270 */
[----:B------:R-:W-:Y:S05]  /*1b0f0*/  @!P0 BRA `(.L_x_44978) ;  /* 0x0000000000288947 */ /* 0x000fea0003800000 */
[----:B------:R-:W-:-:S13]  /*1b100*/  ISETP.NE.AND P0, PT, R0, 0x3, PT ;  /* 0x000000030000780c */ /* 0x000fda0003f05270 */
[----:B------:R-:W-:Y:S05]  /*1b110*/  @!P0 BRA `(.L_x_44979) ;  /* 0x0000000000148947 */ /* 0x000fea0003800000 */
[----:B------:R-:W-:-:S13]  /*1b120*/  ISETP.NE.AND P0, PT, R0, 0x4, PT ;  /* 0x000000040000780c */ /* 0x000fda0003f05270 */
[----:B------:R-:W-:Y:S05]  /*1b130*/  @P0 BRA `(.L_x_44977) ;  /* 0x0000000c00840947 */ /* 0x000fea0003800000 */
[----:B---3--:R-:W0:Y:S02]  /*1b140*/  F2I.S64.F64.TRUNC R16, R16 ;  /* 0x0000001000107311 */ /* 0x008e24000030d900 */
[----:B0-----:R-:W-:Y:S01]  /*1b150*/  STG.E.64 desc[UR36][R2.64], R16 ;  /* 0x0000001002007986 */ /* 0x001fe2000c101b24 */
[----:B------:R-:W-:Y:S05]  /*1b160*/  EXIT ;  /* 0x000000000000794d */ /* 0x000fea0003800000 */
.L_x_44979:
[----:B---3--:R-:W0:Y:S02]  /*1b170*/  F2I.F64.TRUNC R17, R16 ;  /* 0x0000001000117311 */ /* 0x008e24000030d100 */
[----:B0-----:R-:W-:Y:S01]  /*1b180*/  STG.E desc[UR36][R2.64], R17 ;  /* 0x0000001102007986 */ /* 0x001fe2000c101924 */
[----:B------:R-:W-:Y:S05]  /*1b190*/  EXIT ;  /* 0x000000000000794d */ /* 0x000fea0003800000 */
.L_x_44978:
[----:B---3--:R-:W0:Y:S02]  /*1b1a0*/  F2I.F64.TRUNC R17, R16 ;  /* 0x0000001000117311 */ /* 0x008e24000030d100 */
[----:B0-----:R-:W-:Y:S01]  /*1b1b0*/  STG.E.U16 desc[UR36][R2.64], R17 ;  /* 0x0000001102007986 */ /* 0x001fe2000c101524 */
[----:B------:R-:W-:Y:S05]  /*1b1c0*/  EXIT ;  /* 0x000000000000794d */ /* 0x000fea0003800000 */
.L_x_44974:
        /* <DEDUP_REMOVED lines=17> */
.L_x_44981:
        /* <DEDUP_REMOVED lines=12> */
.L_x_44980:
        /* <DEDUP_REMOVED lines=28> */
.L_x_44983:
        /* <DEDUP_REMOVED lines=23> */
.L_x_44982:
[----:B---3--:R-:W-:Y:S01]  /*1b6d0*/  STG.E.64 desc[UR36][R2.64], R16 ;  /* 0x0000001002007986 */ /* 0x008fe2000c101b24 */
[----:B------:R-:W-:Y:S05]  /*1b6e0*/  EXIT ;  /* 0x000000000000794d */ /* 0x000fea0003800000 */
.L_x_44973:
        /* <DEDUP_REMOVED lines=11> */
[----:B0-----:R-:W-:Y:S01]  /*1b7a0*/  STG.E.U16 desc[UR36][R2.64], R17 ;  /* 0x0000001102007986 */ /* 0x001fe2000c101524 */
[----:B------:R-:W-:Y:S05]  /*1b7b0*/  EXIT ;  /* 0x000000000000794d */ /* 0x000fea0003800000 */
.L_x_44987:
        /* <DEDUP_REMOVED lines=26> */
.L_x_44990:
[----:B------:R-:W-:-:S04]  /*1b960*/  SHF.R.U32.HI R5, RZ, 0x18, R5 ;  /* 0x00000018ff057819 */ /* 0x000fc80000011605 */
[----:B------:R-:W-:-:S07]  /*1b970*/  LOP3.LUT R0, R0, 0x80, R5, 0xf8, !PT ;  /* 0x0000008000007812 */ /* 0x000fce00078ef805 */
.L_x_44989:
[----:B------:R-:W-:Y:S05]  /*1b980*/  BSYNC.RECONVERGENT B0 ;  /* 0x0000000000007941 */ /* 0x000fea0003800200 */
.L_x_44988:
[----:B------:R-:W-:Y:S01]  /*1b990*/  STG.E.U8 desc[UR36][R2.64], R0 ;  /* 0x0000000002007986 */ /* 0x000fe2000c101124 */
[----:B------:R-:W-:Y:S05]  /*1b9a0*/  EXIT ;  /* 0x000000000000794d */ /* 0x000fea0003800000 */
.L_x_44986:
        /* <DEDUP_REMOVED lines=26> */
.L_x_44993:
[----:B------:R-:W-:-:S04]  /*1bb50*/  SHF.R.U32.HI R5, RZ, 0x18, R5 ;  /* 0x00000018ff057819 */ /* 0x000fc80000011605 */
[----:B------:R-:W-:-:S07]  /*1bb60*/  LOP3.LUT R0, R0, 0x80, R5, 0xf8, !PT ;  /* 0x0000008000007812 */ /* 0x000fce00078ef805 */
.L_x_44992:
[----:B------:R-:W-:Y:S05]  /*1bb70*/  BSYNC.RECONVERGENT B0 ;  /* 0x0000000000007941 */ /* 0x000fea0003800200 */
.L_x_44991:
[----:B------:R-:W-:Y:S01]  /*1bb80*/  STG.E.U8 desc[UR36][R2.64], R0 ;  /* 0x0000000002007986 */ /* 0x000fe2000c101124 */
[----:B------:R-:W-:Y:S05]  /*1bb90*/  EXIT ;  /* 0x000000000000794d */ /* 0x000fea0003800000 */
.L_x_44985:
        /* <DEDUP_REMOVED lines=30> */
.L_x_44995:
[----:B---3--:R-:W0:Y:S02]  /*1bd80*/  F2I.U64.F64.TRUNC R16, R16 ;  /* 0x0000001000107311 */ /* 0x008e24000030d800 */
[----:B0-----:R-:W-:Y:S01]  /*1bd90*/  STG.E.64 desc[UR36][R2.64], R16 ;  /* 0x0000001002007986 */ /* 0x001fe2000c101b24 */
[----:B------:R-:W-:Y:S05]  /*1bda0*/  EXIT ;  /* 0x000000000000794d */ /* 0x000fea0003800000 */
.L_x_44994:
[----:B---3--:R-:W0:Y:S02]  /*1bdb0*/  F2I.U32.F64.TRUNC R17, R16 ;  /* 0x0000001000117311 */ /* 0x008e24000030d000 */
[----:B0-----:R-:W-:Y:S01]  /*1bdc0*/  STG.E desc[UR36][R2.64], R17 ;  /* 0x0000001102007986 */ /* 0x001fe2000c101924 */
[----:B------:R-:W-:Y:S05]  /*1bdd0*/  EXIT ;  /* 0x000000000000794d */ /* 0x000fea0003800000 */
.L_x_44984:
        /* <DEDUP_REMOVED lines=13> */
[----:B------:R-:W-:Y:S01]  /*1beb0*/  STG.E.U8 desc[UR36][R2.64], R5 ;  /* 0x0000000502007986 */ /* 0x000fe2000c101124 */
[----:B------:R-:W-:Y:S05]  /*1bec0*/  EXIT ;  /* 0x000000000000794d */ /* 0x000fea0003800000 */
.L_x_44997:
[----:B---3--:R-:W-:Y:S01]  /*1bed0*/  STG.E.128 desc[UR36][R2.64], R16 ;  /* 0x0000001002007986 */ /* 0x008fe2000c101d24 */
[----:B------:R-:W-:Y:S05]  /*1bee0*/  EXIT ;  /* 0x000000000000794d */ /* 0x000fea0003800000 */
.L_x_44996:
[----:B------:R-:W-:-:S13]  /*1bef0*/  ISETP.NE.AND P0, PT, R0, 0xf, PT ;  /* 0x0000000f0000780c */ /* 0x000fda0003f05270 */
[----:B------:R-:W-:Y:S05]  /*1bf00*/  @!P0 BRA `(.L_x_44998) ;  /* 0x0000000400288947 */ /* 0x000fea0003800000 */
[----:B------:R-:W-:-:S13]  /*1bf10*/  ISETP.NE.AND P0, PT, R0, 0x17, PT ;  /* 0x000000170000780c */ /* 0x000fda0003f05270 */
[----:B------:R-:W-:Y:S05]  /*1bf20*/  @!P0 BRA `(.L_x_44999) ;  /* 0x0000000000b08947 */ /* 0x000fea0003800000 */
[----:B------:R-:W-:-:S13]  /*1bf30*/  ISETP.NE.AND P0, PT, R0, 0x18, PT ;  /* 0x000000180000780c */ /* 0x000fda0003f05270 */
[----:B------:R-:W-:Y:S05]  /*1bf40*/  @!P0 BRA `(.L_x_45000) ;  /* 0x0000000000448947 */ /* 0x000fea0003800000 */
.L_x_44977:
        /* <DEDUP_REMOVED lines=16> */
.L_x_45001:
[----:B------:R-:W-:Y:S05]  /*1c050*/  EXIT ;  /* 0x000000000000794d */ /* 0x000fea0003800000 */
.L_x_45000:
        /* <DEDUP_REMOVED lines=21> */
.L_x_45003:
[----:B------:R-:W-:Y:S05]  /*1c1b0*/  BSYNC.RECONVERGENT B0 ;  /* 0x0000000000007941 */ /* 0x000fea0003800200 */
.L_x_45002:
[----:B------:R-:W-:-:S05]  /*1c1c0*/  LOP3.LUT R5, R0, 0x80, R5, 0xf8, !PT ;  /* 0x0000008000057812 */ /* 0x000fca00078ef805 */
[----:B------:R-:W-:Y:S01]  /*1c1d0*/  STG.E.U8 desc[UR36][R2.64], R5 ;  /* 0x0000000502007986 */ /* 0x000fe2000c101124 */
[----:B------:R-:W-:Y:S05]  /*1c1e0*/  EXIT ;  /* 0x000000000000794d */ /* 0x000fea0003800000 */
.L_x_44999:
        /* <DEDUP_REMOVED lines=20> */
.L_x_45005:
[----:B------:R-:W-:Y:S01]  /*1c330*/  IMAD.MOV.U32 R0, RZ, RZ, 0x7f ;  /* 0x0000007fff007424 */ /* 0x000fe200078e00ff */
[----:B------:R-:W-:-:S04]  /*1c340*/  ISETP.GT.U32.AND P0, PT, R4, 0x7f800000, PT ;  /* 0x7f8000000400780c */ /* 0x000fc80003f04070 */
[----:B------:R-:W-:-:S09]  /*1c350*/  SEL R0, R0, 0x7c, P0 ;  /* 0x0000007c00007807 */ /* 0x000fd20000000000 */
.L_x_45006:
[----:B------:R-:W-:Y:S05]  /*1c360*/  BSYNC.RECONVERGENT B0 ;  /* 0x0000000000007941 */ /* 0x000fea0003800200 */
.L_x_45004:
[----:B------:R-:W-:-:S04]  /*1c370*/  SHF.R.U32.HI R5, RZ, 0x18, R5 ;  /* 0x00000018ff057819 */ /* 0x000fc80000011605 */
[----:B------:R-:W-:-:S05]  /*1c380*/  LOP3.LUT R5, R0, 0x80, R5, 0xf8, !PT ;  /* 0x0000008000057812 */ /* 0x000fca00078ef805 */
[----:B------:R-:W-:Y:S01]  /*1c390*/  STG.E.U8 desc[UR36][R2.64], R5 ;  /* 0x0000000502007986 */ /* 0x000fe2000c101124 */
[----:B------:R-:W-:Y:S05]  /*1c3a0*/  EXIT ;  /* 0x000000000000794d */ /* 0x000fea0003800000 */
.L_x_44998:
        /* <DEDUP_REMOVED lines=12> */
        .type           $_ZN2at6native27unrolled_elementwise_kernelIZNS0_50_GLOBAL__N__2680c7bb_12_PowKernel_cu_7dd49032_317022pow_scalar_tensor_implIdEEvRNS_18TensorIteratorBaseEN3c107complexIT_EEEUlNS7_IdEEE_St5arrayIPcLm2EELi4E23TrivialOffsetCalculatorILi1EjESG_NS0_6memory12LoadWithCastILi1EEENSH_13StoreWithCastILi1EEEEEviS8_T0_T2_T3_T4_T5_$__internal_trig_reduction_slowpathd,@function
        .size           $_ZN2at6native27unrolled_elementwise_kernelIZNS0_50_GLOBAL__N__2680c7bb_12_PowKernel_cu_7dd49032_317022pow_scalar_tensor_implIdEEvRNS_18TensorIteratorBaseEN3c107complexIT_EEEUlNS7_IdEEE_St5arrayIPcLm2EELi4E23TrivialOffsetCalculatorILi1EjESG_NS0_6memory12LoadWithCastILi1EEENSH_13StoreWithCastILi1EEEEEviS8_T0_T2_T3_T4_T5_$__internal_trig_reduction_slowpathd,(.L_x_60685 - $_ZN2at6native27unrolled_elementwise_kernelIZNS0_50_GLOBAL__N__2680c7bb_12_PowKernel_cu_7dd49032_317022pow_scalar_tensor_implIdEEvRNS_18TensorIteratorBaseEN3c107complexIT_EEEUlNS7_IdEEE_St5arrayIPcLm2EELi4E23TrivialOffsetCalculatorILi1EjESG_NS0_6memory12LoadWithCastILi1EEENSH_13StoreWithCastILi1EEEEEviS8_T0_T2_T3_T4_T5_$__internal_trig_reduction_slowpathd)
$_ZN2at6native27unrolled_elementwise_kernelIZNS0_50_GLOBAL__N__2680c7bb_12_PowKernel_cu_7dd49032_317022pow_scalar_tensor_implIdEEvRNS_18TensorIteratorBaseEN3c107complexIT_EEEUlNS7_IdEEE_St5arrayIPcLm2EELi4E23TrivialOffsetCalculatorILi1EjESG_NS0_6memory12LoadWithCastILi1EEENSH_13StoreWithCastILi1EEEEEviS8_T0_T2_T3_T4_T5_$__internal_trig_reduction_slowpathd:
        /* <DEDUP_REMOVED lines=17> */
[----:B------:R-:W-:Y:S01]  /*1c580*/  IADD3 R8, PT, PT, RZ, -R8, -R2 ;  /* 0x80000008ff087210 */ /* 0x000fe20007ffe802 */
[----:B------:R-:W-:Y:S01]  /*1c590*/  BSSY.RECONVERGENT B2, `(.L_x_45010) ;  /* 0x0000022000027945 */ /* 0x000fe20003800200 */
[C---:B------:R-:W-:Y:S01]  /*1c5a0*/  SHF.L.U64.HI R2, R9.reuse, 0xb, R3 ;  /* 0x0000000b09027819 */ /* 0x040fe20000010203 */
[----:B------:R-:W-:Y:S01]  /*1c5b0*/  IMAD.SHL.U32 R9, R9, 0x800, RZ ;  /* 0x0000080009097824 */ /* 0x000fe200078e00ff */
[----:B------:R-:W-:Y:S01]  /*1c5c0*/  CS2R R12, SRZ ;  /* 0x00000000000c7805 */ /* 0x000fe2000001ff00 */
[----:B------:R-:W-:Y:S01]  /*1c5d0*/  IMAD.MOV.U32 R11, RZ, RZ, RZ ;  /* 0x000000ffff0b7224 */ /* 0x000fe200078e00ff */
[----:B------:R-:W-:-:S07]  /*1c5e0*/  LOP3.LUT R2, R2, 0x80000000, RZ, 0xfc, !PT ;  /* 0x8000000002027812 */ /* 0x000fce00078efcff */
.L_x_45011:
[----:B------:R-:W1:Y:S01]  /*1c5f0*/  LDC.64 R14, c[0x4][0x1a8] ;  /* 0x01006a00ff0e7b82 */ /* 0x000e620000000a00 */
[----:B0-----:R-:W-:Y:S02]  /*1c600*/  R2UR UR4, R42 ;  /* 0x000000002a0472ca */ /* 0x001fe400000e0000 */
[----:B------:R-:W-:Y:S01]  /*1c610*/  R2UR UR5, R43 ;  /* 0x000000002b0572ca */ /* 0x000fe200000e0000 */
[----:B-1----:R-:W-:-:S12]  /*1c620*/  IMAD.WIDE R14, R10, 0x8, R14 ;  /* 0x000000080a0e7825 */ /* 0x002fd800078e020e */
        /* <DEDUP_REMOVED lines=10> */
[----:B------:R-:W-:Y:S01]  /*1c6d0*/  IMAD R36, R11, 0x8, R1 ;  /* 0x000000080b247824 */ /* 0x000fe200078e0201 */
[----:B------:R-:W-:Y:S01]  /*1c6e0*/  ISETP.NE.AND P0, PT, R8, -0xf, PT ;  /* 0xfffffff10800780c */ /* 0x000fe20003f05270 */
[----:B------:R-:W-:-:S03]  /*1c6f0*/  IMAD.HI.U32 R37, R15, R9, RZ ;  /* 0x000000090f257227 */ /* 0x000fc600078e00ff */
[----:B------:R0:W-:Y:S01]  /*1c700*/  STL.64 [R36], R12 ;  /* 0x0000000c24007387 */ /* 0x0001e20000100a00 */
[----:B------:R-:W-:Y:S01]  /*1c710*/  VIADD R11, R11, 0x1 ;  /* 0x000000010b0b7836 */ /* 0x000fe20000000000 */
[----:B------:R-:W-:Y:S01]  /*1c720*/  IADD3.X R14, P1, PT, R37, R14, RZ, P1, !PT ;  /* 0x0000000e250e7210 */ /* 0x000fe20000f3e4ff */
[----:B0-----:R-:W-:-:S04]  /*1c730*/  IMAD.HI.U32 R12, R15, R2, RZ ;  /* 0x000000020f0c7227 */ /* 0x001fc800078e00ff */
[----:B------:R-:W-:Y:S02]  /*1c740*/  IMAD R15, R15, R2, RZ ;  /* 0x000000020f0f7224 */ /* 0x000fe400078e02ff */
[----:B------:R-:W-:-:S03]  /*1c750*/  IMAD.X R12, RZ, RZ, R12, P1 ;  /* 0x000000ffff0c7224 */ /* 0x000fc600008e060c */
[----:B------:R-:W-:-:S05]  /*1c760*/  IADD3.X R14, P2, PT, R15, R14, RZ, P2, !PT ;  /* 0x0000000e0f0e7210 */ /* 0x000fca000175e4ff */
[----:B------:R-:W-:-:S04]  /*1c770*/  IMAD.X R12, RZ, RZ, R12, P2 ;  /* 0x000000ffff0c7224 */ /* 0x000fc800010e060c */
[----:B------:R-:W-:Y:S02]  /*1c780*/  IMAD.MOV.U32 R13, RZ, RZ, R12 ;  /* 0x000000ffff0d7224 */ /* 0x000fe400078e000c */
[----:B------:R-:W-:Y:S01]  /*1c790*/  IMAD.MOV.U32 R12, RZ, RZ, R14 ;  /* 0x000000ffff0c7224 */ /* 0x000fe200078e000e */
[----:B------:R-:W-:Y:S06]  /*1c7a0*/  @P0 BRA `(.L_x_45011) ;  /* 0xfffffffc00900947 */ /* 0x000fec000383ffff */
[----:B------:R-:W-:Y:S05]  /*1c7b0*/  BSYNC.RECONVERGENT B2 ;  /* 0x0000000000027941 */ /* 0x000fea0003800200 */
.L_x_45010:
[----:B------:R-:W-:-:S05]  /*1c7c0*/  LOP3.LUT R2, R38, 0x7ff, RZ, 0xc0, !PT ;  /* 0x000007ff26027812 */ /* 0x000fca00078ec0ff */
[----:B------:R-:W-:-:S05]  /*1c7d0*/  VIADD R2, R2, 0xfffffc00 ;  /* 0xfffffc0002027836 */ /* 0x000fca0000000000 */
[----:B------:R-:W-:Y:S02]  /*1c7e0*/  SHF.R.U32.HI R10, RZ, 0x6, R2 ;  /* 0x00000006ff0a7819 */ /* 0x000fe40000011602 */
[----:B------:R-:W-:Y:S02]  /*1c7f0*/  ISETP.GE.U32.AND P0, PT, R2, 0x80, PT ;  /* 0x000000800200780c */ /* 0x000fe40003f06070 */
[----:B------:R-:W-:-:S04]  /*1c800*/  IADD3 R10, PT, PT, -R10, 0x13, RZ ;  /* 0x000000130a0a7810 */ /* 0x000fc80007ffe1ff */
[----:B------:R-:W-:-:S07]  /*1c810*/  SEL R10, R10, 0x12, P0 ;  /* 0x000000120a0a7807 */ /* 0x000fce0000000000 */
.L_x_45009:
[----:B------:R-:W-:Y:S05]  /*1c820*/  BSYNC.RECONVERGENT B1 ;  /* 0x0000000000017941 */ /* 0x000fea0003800200 */
.L_x_45008:
[----:B------:R-:W-:-:S05]  /*1c830*/  LOP3.LUT R2, R38, 0x7ff, RZ, 0xc0, !PT ;  /* 0x000007ff26027812 */ /* 0x000fca00078ec0ff */
[----:B------:R-:W-:-:S05]  /*1c840*/  VIADD R2, R2, 0xfffffc00 ;  /* 0xfffffc0002027836 */ /* 0x000fca0000000000 */
[----:B------:R-:W-:Y:S02]  /*1c850*/  SHF.R.U32.HI R8, RZ, 0x6, R2 ;  /* 0x00000006ff087819 */ /* 0x000fe40000011602 */
[----:B------:R-:W-:-:S03]  /*1c860*/  LOP3.LUT P0, R2, R38, 0x3f, RZ, 0xc0, !PT ;  /* 0x0000003f26027812 */ /* 0x000fc6000780c0ff */
        /* <DEDUP_REMOVED lines=9> */
[----:B------:R-:W-:Y:S02]  /*1c900*/  @P0 SHF.L.U64.HI R14, R8, R2, R9 ;  /* 0x00000002080e0219 */ /* 0x000fe40000010209 */
[--C-:B---3--:R-:W-:Y:S02]  /*1c910*/  @P0 SHF.R.U64 R37, R12, 0x1, R13.reuse ;  /* 0x000000010c250819 */ /* 0x108fe4000000120d */
[----:B------:R-:W-:Y:S02]  /*1c920*/  @P0 SHF.R.U32.HI R39, RZ, 0x1, R13 ;  /* 0x00000001ff270819 */ /* 0x000fe4000001160d */
[----:B------:R-:W-:Y:S02]  /*1c930*/  @P0 SHF.R.U32.HI R12, RZ, 0x1, R9 ;  /* 0x00000001ff0c0819 */ /* 0x000fe40000011609 */
[----:B------:R-:W-:Y:S02]  /*1c940*/  @P0 SHF.R.U64 R37, R37, R38, R39 ;  /* 0x0000002625250219 */ /* 0x000fe40000001227 */
[----:B------:R-:W-:-:S02]  /*1c950*/  @P0 SHF.R.U64 R13, R8, 0x1, R9 ;  /* 0x00000001080d0819 */ /* 0x000fc40000001209 */
[----:B------:R-:W-:Y:S02]  /*1c960*/  @P0 SHF.R.U32.HI R39, RZ, R38, R39 ;  /* 0x00000026ff270219 */ /* 0x000fe40000011627 */
[----:B------:R-:W-:Y:S02]  /*1c970*/  @P0 LOP3.LUT R8, R15, R37, RZ, 0xfc, !PT ;  /* 0x000000250f080212 */ /* 0x000fe400078efcff */
[----:B----4-:R-:W-:Y:S02]  /*1c980*/  @P0 SHF.L.U32 R36, R10, R2, RZ ;  /* 0x000000020a240219 */ /* 0x010fe400000006ff */
[----:B------:R-:W-:Y:S02]  /*1c990*/  @P0 SHF.R.U64 R13, R13, R38, R12 ;  /* 0x000000260d0d0219 */ /* 0x000fe4000000120c */
[----:B------:R-:W-:Y:S02]  /*1c9a0*/  @P0 LOP3.LUT R9, R14, R39, RZ, 0xfc, !PT ;  /* 0x000000270e090212 */ /* 0x000fe400078efcff */
[----:B------:R-:W-:-:S02]  /*1c9b0*/  @P0 SHF.L.U64.HI R14, R10, R2, R11 ;  /* 0x000000020a0e0219 */ /* 0x000fc4000001020b */
[----:B------:R-:W-:Y:S01]  /*1c9c0*/  @P0 SHF.R.U32.HI R2, RZ, R38, R12 ;  /* 0x00000026ff020219 */ /* 0x000fe2000001160c */
[----:B------:R-:W-:Y:S01]  /*1c9d0*/  IMAD.SHL.U32 R12, R8, 0x4, RZ ;  /* 0x00000004080c7824 */ /* 0x000fe200078e00ff */
        /* <DEDUP_REMOVED lines=26> */
[C---:B------:R-:W-:Y:S02]  /*1cb80*/  LOP3.LUT R14, R9.reuse, 0x3f, RZ, 0xc0, !PT ;  /* 0x0000003f090e7812 */ /* 0x040fe400078ec0ff */
        /* <DEDUP_REMOVED lines=9> */
.L_x_45013:
[----:B------:R-:W-:Y:S05]  /*1cc20*/  BSYNC.RECONVERGENT B1 ;  /* 0x0000000000017941 */ /* 0x000fea0003800200 */
.L_x_45012:
        /* <DEDUP_REMOVED lines=11> */
[----:B------:R-:W-:-:S05]  /*1cce0*/  IADD3 R2, P2, PT, R2, R13, RZ ;  /* 0x0000000d02027210 */ /* 0x000fca0007f5e0ff */
[----:B------:R-:W-:Y:S01]  /*1ccf0*/  IMAD.X R12, RZ, RZ, R8, P2 ;  /* 0x000000ffff0c7224 */ /* 0x000fe200010e0608 */
[C---:B------:R-:W-:Y:S02]  /*1cd00*/  ISETP.GT.U32.AND P2, PT, R2.reuse, RZ, PT ;  /* 0x000000ff0200720c */ /* 0x040fe40003f44070 */
[----:B------:R-:W-:Y:S02]  /*1cd10*/  IADD3.X R8, P1, PT, R2, R2, RZ, P1, !PT ;  /* 0x0000000202087210 */ /* 0x000fe40000f3e4ff */
[----:B------:R-:W-:-:S03]  /*1cd20*/  ISETP.GT.AND.EX P2, PT, R12, RZ, PT, P2 ;  /* 0x000000ff0c00720c */ /* 0x000fc60003f44320 */
[----:B------:R-:W-:Y:S01]  /*1cd30*/  IMAD.X R13, R12, 0x1, R12, P1 ;  /* 0x000000010c0d7824 */ /* 0x000fe200008e060c */
[----:B------:R-:W-:-:S04]  /*1cd40*/  SEL R8, R8, R2, P2 ;  /* 0x0000000208087207 */ /* 0x000fc80001000000 */
[----:B------:R-:W-:Y:S02]  /*1cd50*/  SEL R2, R13, R12, P2 ;  /* 0x0000000c0d027207 */ /* 0x000fe40001000000 */
[----:B------:R-:W-:Y:S02]  /*1cd60*/  IADD3 R8, P1, PT, R8, 0x1, RZ ;  /* 0x0000000108087810 */ /* 0x000fe40007f3e0ff */
[----:B------:R-:W-:-:S03]  /*1cd70*/  SEL R12, RZ, 0xffffffff, !P2 ;  /* 0xffffffffff0c7807 */ /* 0x000fc60005000000 */
[----:B------:R-:W-:Y:S02]  /*1cd80*/  IMAD.X R2, RZ, RZ, R2, P1 ;  /* 0x000000ffff027224 */ /* 0x000fe400008e0602 */
[----:B------:R-:W-:-:S03]  /*1cd90*/  IMAD.IADD R9, R12, 0x1, -R9 ;  /* 0x000000010c097824 */ /* 0x000fc600078e0a09 */
[----:B------:R-:W-:Y:S01]  /*1cda0*/  SHF.R.U64 R8, R8, 0xa, R2 ;  /* 0x0000000a08087819 */ /* 0x000fe20000001202 */
[----:B------:R-:W-:-:S03]  /*1cdb0*/  IMAD.SHL.U32 R13, R9, 0x100000, RZ ;  /* 0x00100000090d7824 */ /* 0x000fc600078e00ff */
[----:B------:R-:W-:-:S04]  /*1cdc0*/  IADD3 R8, P1, PT, R8, 0x1, RZ ;  /* 0x0000000108087810 */ /* 0x000fc80007f3e0ff */
[----:B------:R-:W-:Y:S02]  /*1cdd0*/  LEA.HI.X R2, R2, RZ, RZ, 0x16, P1 ;  /* 0x000000ff02027211 */ /* 0x000fe400008fb4ff */
[----:B------:R-:W-:Y:S02]  /*1cde0*/  LOP3.LUT P1, R3, R3, 0x80000000, RZ, 0xc0, !PT ;  /* 0x8000000003037812 */ /* 0x000fe4000782c0ff */
[--C-:B------:R-:W-:Y:S02]  /*1cdf0*/  SHF.R.U64 R12, R8, 0x1, R2.reuse ;  /* 0x00000001080c7819 */ /* 0x100fe40000001202 */
[----:B------:R-:W-:Y:S02]  /*1ce00*/  SHF.R.U32.HI R8, RZ, 0x1, R2 ;  /* 0x00000001ff087819 */ /* 0x000fe40000011602 */
[----:B------:R-:W-:Y:S02]  /*1ce10*/  IADD3 R9, P2, P3, RZ, RZ, R12 ;  /* 0x000000ffff097210 */ /* 0x000fe40007b5e00c */
[----:B------:R-:W-:-:S02]  /*1ce20*/  LEA.HI R2, R10, R11, RZ, 0x1 ;  /* 0x0000000b0a027211 */ /* 0x000fc400078f08ff */
[----:B------:R-:W-:Y:S02]  /*1ce30*/  @!P0 LOP3.LUT R3, R3, 0x80000000, RZ, 0x3c, !PT ;  /* 0x8000000003038812 */ /* 0x000fe400078e3cff */
[----:B------:R-:W-:Y:S01]  /*1ce40*/  IADD3.X R8, PT, PT, R13, 0x3fe00000, R8, P2, P3 ;  /* 0x3fe000000d087810 */ /* 0x000fe200017e6408 */
[----:B------:R-:W-:-:S03]  /*1ce50*/  @P1 IMAD.MOV R2, RZ, RZ, -R2 ;  /* 0x000000ffff021224 */ /* 0x000fc600078e0a02 */
[----:B------:R-:W-:-:S07]  /*1ce60*/  LOP3.LUT R3, R8, R3, RZ, 0xfc, !PT ;  /* 0x0000000308037212 */ /* 0x000fce00078efcff */
.L_x_45007:
[----:B------:R-:W-:Y:S02]  /*1ce70*/  IMAD.MOV.U32 R10, RZ, RZ, R0 ;  /* 0x000000ffff0a7224 */ /* 0x000fe400078e0000 */
[----:B------:R-:W-:Y:S02]  /*1ce80*/  IMAD.MOV.U32 R11, RZ, RZ, 0x0 ;  /* 0x00000000ff0b7424 */ /* 0x000fe400078e00ff */
[----:B------:R-:W-:Y:S02]  /*1ce90*/  IMAD.MOV.U32 R8, RZ, RZ, R9 ;  /* 0x000000ffff087224 */ /* 0x000fe400078e0009 */
[----:B------:R-:W-:Y:S01]  /*1cea0*/  IMAD.MOV.U32 R9, RZ, RZ, R3 ;  /* 0x000000ffff097224 */ /* 0x000fe200078e0003 */
[----:B------:R-:W-:Y:S06]  /*1ceb0*/  RET.REL.NODEC R10 `(_ZN2at6native27unrolled_elementwise_kernelIZNS0_50_GLOBAL__N__2680c7bb_12_PowKernel_cu_7dd49032_317022pow_scalar_tensor_implIdEEvRNS_18TensorIteratorBaseEN3c107complexIT_EEEUlNS7_IdEEE_St5arrayIPcLm2EELi4E23TrivialOffsetCalculatorILi1EjESG_NS0_6memory12LoadWithCastILi1EEENSH_13StoreWithCastILi1EEEEEviS8_T0_T2_T3_T4_T5_) ;  /* 0xfffffe300a507950 */ /* 0x000fec0003c3ffff */
.L_x_45014:
        /* <DEDUP_REMOVED lines=12> */
.L_x_60685:


//--------------------- .text._ZN2at6native18elementwise_kernelILi128ELi2EZNS0_22gpu_kernel_impl_nocastIZNS0_50_GLOBAL__N__2680c7bb_12_PowKernel_cu_7dd49032_317022pow_scalar_tensor_implIdEEvRNS_18TensorIteratorBaseEN3c107complexIT_EEEUlNS8_IdEEE_EEvS6_RKS9_EUliE_EEviT1_ --------------------------
	.section	.text._ZN2at6native18elementwise_kernelILi128ELi2EZNS0_22gpu_kernel_impl_nocastIZNS0_50_GLOBAL__N__2680c7bb_12_PowKernel_cu_7dd49032_317022pow_scalar_tensor_implIdEEvRNS_18TensorIteratorBaseEN3c107complexIT_EEEUlNS8_IdEEE_EEvS6_RKS9_EUliE_EEviT1_,"ax",@progbits
	.align	128
        .global         _ZN2at6native18elementwise_kernelILi128ELi2EZNS0_22gpu_kernel_impl_nocastIZNS0_50_GLOBAL__N__2680c7bb_12_PowKernel_cu_7dd49032_317022pow_scalar_tensor_implIdEEvRNS_18TensorIteratorBaseEN3c107complexIT_EEEUlNS8_IdEEE_EEvS6_RKS9_EUliE_EEviT1_
        .type           _ZN2at6native18elementwise_kernelILi128ELi2EZNS0_22gpu_kernel_impl_nocastIZNS0_50_GLOBAL__N__2680c7bb_12_PowKernel_cu_7dd49032_317022pow_scalar_tensor_implIdEEvRNS_18TensorIteratorBaseEN3c107complexIT_EEEUlNS8_IdEEE_EEvS6_RKS9_EUliE_EEviT1_,@function
        .size           _ZN2at6native18elementwise_kernelILi128ELi2EZNS0_22gpu_kernel_impl_nocastIZNS0_50_GLOBAL__N__2680c7bb_12_PowKernel_cu_7dd49032_317022pow_scalar_tensor_implIdEEvRNS_18TensorIteratorBaseEN3c107complexIT_EEEUlNS8_IdEEE_EEvS6_RKS9_EUliE_EEviT1_,(.L_x_60686 - _ZN2at6native18elementwise_kernelILi128ELi2EZNS0_22gpu_kernel_impl_nocastIZNS0_50_GLOBAL__N__2680c7bb_12_PowKernel_cu_7dd49032_317022pow_scalar_tensor_implIdEEvRNS_18TensorIteratorBaseEN3c107complexIT_EEEUlNS8_IdEEE_EEvS6_RKS9_EUliE_EEviT1_)
        .other          _ZN2at6native18elementwise_kernelILi128ELi2EZNS0_22gpu_kernel_impl_nocastIZNS0_50_GLOBAL__N__2680c7bb_12_PowKernel_cu_7dd49032_317022pow_scalar_tensor_implIdEEvRNS_18TensorIteratorBaseEN3c107complexIT_EEEUlNS8_IdEEE_EEvS6_RKS9_EUliE_EEviT1_,@"STO_CUDA_ENTRY STV_DEFAULT"
_ZN2at6native18elementwise_kernelILi128ELi2EZNS0_22gpu_kernel_impl_nocastIZNS0_50_GLOBAL__N__2680c7bb_12_PowKernel_cu_7dd49032_317022pow_scalar_tensor_implIdEEvRNS_18TensorIteratorBaseEN3c107complexIT_EEEUlNS8_IdEEE_EEvS6_RKS9_EUliE_EEviT1_:
.text._ZN2at6native18elementwise_kernelILi128ELi2EZNS0_22gpu_kernel_impl_nocastIZNS0_50_GLOBAL__N__2680c7bb_12_PowKernel_cu_7dd49032_317022pow_scalar_tensor_implIdEEvRNS_18TensorIteratorBaseEN3c107complexIT_EEEUlNS8_IdEEE_EEvS6_RKS9_EUliE_EEviT1_:
        /* <DEDUP_REMOVED lines=20> */
[----:B------:R-:W-:Y:S01]  /*0140*/  HFMA2 R24, -RZ, RZ, 0, 0 ;  /* 0x00000000ff187431 */ /* 0x000fe200000001ff */
[----:B------:R-:W-:Y:S01]  /*0150*/  ISETP.NE.AND P0, PT, R2, RZ, PT ;  /* 0x000000ff0200720c */ /* 0x000fe20003f05270 */
[----:B------:R-:W1:Y:S01]  /*0160*/  LDCU UR8, c[0x0][0x394] ;  /* 0x00007280ff0877ac */ /* 0x000e620008000800 */
[----:B------:R-:W2:Y:S02]  /*0170*/  LDCU.64 UR10, c[0x0][0x4c0] ;  /* 0x00009800ff0a77ac */ /* 0x000ea40008000a00 */
        /* <DEDUP_REMOVED lines=292> */
.L_x_45017:
[----:B------:R-:W0:Y:S01]  /*13c0*/  LDCU.64 UR4, c[0x0][0x590] ;  /* 0x0000b200ff0477ac */ /* 0x000e220008000a00 */
[----:B------:R-:W1:Y:S01]  /*13d0*/  LDCU.128 UR8, c[0x0][0x5a0] ;  /* 0x0000b400ff0877ac */ /* 0x000e620008000c00 */
[----:B0-----:R-:W-:-:S05]  /*13e0*/  IADD3 R6, P0, PT, R4, UR4, RZ ;  /* 0x0000000404067c10 */ /* 0x001fca000ff1e0ff */
[----:B------:R-:W-:-:S06]  /*13f0*/  IMAD.X R7, RZ, RZ, UR5, P0 ;  /* 0x00000005ff077e24 */ /* 0x000fcc00080e06ff */
[----:B------:R-:W1:Y:S01]  /*1400*/  LDG.E.128 R4, desc[UR6][R6.64] ;  /* 0x0000000606047981 */ /* 0x000e62000c1e1d00 */
[----:B------:R-:W-:Y:S01]  /*1410*/  BSSY.RECONVERGENT B0, `(.L_x_45018) ;  /* 0x00004af000007945 */ /* 0x000fe20003800200 */
        /* <DEDUP_REMOVED lines=133> */
[----:B------:R-:W-:Y:S02]  /*1c70*/  LEA R5, R4, 0x3ff00000, 0x14 ;  /* 0x3ff0000004057811 */ /* 0x000fe400078ea0ff */
[----:B------:R-:W-:-:S06]  /*1c80*/  MOV R4, RZ ;  /* 0x000000ff00047202 */ /* 0x000fcc0000000f00 */
[----:B------:R0:W1:Y:S02]  /*1c90*/  DMUL R8, R8, R4 ;  /* 0x0000000408087228 */ /* 0x0000640000000000 */
[----:B01----:R-:W-:Y:S05]  /*1ca0*/  BRA `(.L_x_45020) ;  /* 0x0000004000947947 */ /* 0x003fea0003800000 */
.L_x_45019:
        /* <DEDUP_REMOVED lines=56> */
[----:B------:R-:W-:Y:S05]  /*2030*/  CALL.REL.NOINC `($_ZN2at6native18elementwise_kernelILi128ELi2EZNS0_22gpu_kernel_impl_nocastIZNS0_50_GLOBAL__N__2680c7bb_12_PowKernel_cu_7dd49032_317022pow_scalar_tensor_implIdEEvRNS_18TensorIteratorBaseEN3c107complexIT_EEEUlNS8_IdEEE_EEvS6_RKS9_EUliE_EEviT1_$__internal_trig_reduction_slowpathd) ;  /* 0x0000009c00287944 */ /* 0x000fea0003c00000 */
[----:B------:R-:W-:Y:S02]  /*2040*/  IMAD.MOV.U32 R8, RZ, RZ, R14 ;  /* 0x000000ffff087224 */ /* 0x000fe400078e000e */
[----:B------:R-:W-:-:S07]  /*2050*/  IMAD.MOV.U32 R9, RZ, RZ, R15 ;  /* 0x000000ffff097224 */ /* 0x000fce00078e000f */
.L_x_45025:
[----:B------:R-:W-:Y:S05]  /*2060*/  BSYNC.RECONVERGENT B5 ;  /* 0x0000000000057941 */ /* 0x000fea0003800200 */
.L_x_45024:
[----:B------:R-:W-:-:S07]  /*2070*/  IADD3 R22, PT, PT, R13, 0x1, RZ ;  /* 0x000000010d167810 */ /* 0x000fce0007ffe0ff */
.L_x_45023:
[----:B------:R-:W-:Y:S05]  /*2080*/  BSYNC.RECONVERGENT B4 ;  /* 0x0000000000047941 */ /* 0x000fea0003800200 */
.L_x_45022:
        /* <DEDUP_REMOVED lines=118> */
[----:B------:R-:W-:Y:S05]  /*27f0*/  CALL.REL.NOINC `($_ZN2at6native18elementwise_kernelILi128ELi2EZNS0_22gpu_kernel_impl_nocastIZNS0_50_GLOBAL__N__2680c7bb_12_PowKernel_cu_7dd49032_317022pow_scalar_tensor_implIdEEvRNS_18TensorIteratorBaseEN3c107complexIT_EEEUlNS8_IdEEE_EEvS6_RKS9_EUliE_EEviT1_$__internal_trig_reduction_slowpathd) ;  /* 0x0000009400387944 */ /* 0x000fea0003c00000 */
[----:B------:R-:W-:Y:S02]  /*2800*/  IMAD.MOV.U32 R22, RZ, RZ, R13 ;  /* 0x000000ffff167224 */ /* 0x000fe400078e000d */
[----:B------:R-:W-:Y:S02]  /*2810*/  IMAD.MOV.U32 R20, RZ, RZ, R14 ;  /* 0x000000ffff147224 */ /* 0x000fe400078e000e */
[----:B------:R-:W-:-:S07]  /*2820*/  IMAD.MOV.U32 R21, RZ, RZ, R15 ;  /* 0x000000ffff157224 */ /* 0x000fce00078e000f */
.L_x_45027:
[----:B------:R-:W-:Y:S05]  /*2830*/  BSYNC.RECONVERGENT B4 ;  /* 0x0000000000047941 */ /* 0x000fea0003800200 */
.L_x_45026:
        /* <DEDUP_REMOVED lines=64> */
.L_x_45021:
        /* <DEDUP_REMOVED lines=15> */
.L_x_45028:
[----:B------:R-:W-:-:S05]  /*2d30*/  VIADD R6, R5, 0xbf79d1be ;  /* 0xbf79d1be05067836 */ /* 0x000fca0000000000 */
[----:B------:R-:W-:-:S13]  /*2d40*/  ISETP.GT.U32.AND P0, PT, R6, 0x108aa2, PT ;  /* 0x00108aa20600780c */ /* 0x000fda0003f04070 */
[----:B------:R-:W-:Y:S05]  /*2d50*/  @P0 BRA `(.L_x_45029) ;  /* 0x0000001800880947 */ /* 0x000fea0003800000 */
[----:B------:R-:W-:Y:S01]  /*2d60*/  MOV R6, 0x652b82fe ;  /* 0x652b82fe00067802 */ /* 0x000fe20000000f00 */
[----:B------:R-:W-:Y:S01]  /*2d70*/  IMAD.MOV.U32 R7, RZ, RZ, 0x3ff71547 ;  /* 0x3ff71547ff077424 */ /* 0x000fe200078e00ff */
[----:B------:R-:W-:Y:S01]  /*2d80*/  UMOV UR4, 0x19ba0da4 ;  /* 0x19ba0da400047882 */ /* 0x000fe20000000000 */
        /* <DEDUP_REMOVED lines=116> */
[----:B------:R0:W1:Y:S02]  /*34d0*/  DADD R8, R4, +INF ;  /* 0x7ff0000004087429 */ /* 0x0000640000000000 */
[----:B0-----:R-:W-:Y:S02]  /*34e0*/  @!P0 LEA.HI R4, R6, R6, RZ, 0x1 ;  /* 0x0000000606048211 */ /* 0x001fe400078f08ff */
[----:B-1----:R-:W-:Y:S02]  /*34f0*/  FSEL R8, R8, RZ, P1 ;  /* 0x000000ff08087208 */ /* 0x002fe40000800000 */
[----:B------:R-:W-:Y:S01]  /*3500*/  @!P0 SHF.R.S32.HI R5, RZ, 0x1, R4 ;  /* 0x00000001ff058819 */ /* 0x000fe20000011404 */
[----:B------:R-:W-:Y:S01]  /*3510*/  @!P0 IMAD.MOV.U32 R4, RZ, RZ, R12 ;  /* 0x000000ffff048224 */ /* 0x000fe200078e000c */
[----:B------:R-:W-:Y:S02]  /*3520*/  FSEL R9, R9, RZ, P1 ;  /* 0x000000ff09097208 */ /* 0x000fe40000800000 */
[----:B------:R-:W-:Y:S01]  /*3530*/  @!P0 IADD3 R6, PT, PT, R6, -R5, RZ ;  /* 0x8000000506068210 */ /* 0x000fe20007ffe0ff */
[----:B------:R-:W-:-:S03]  /*3540*/  @!P0 IMAD R5, R5, 0x100000, R13 ;  /* 0x0010000005058824 */ /* 0x000fc600078e020d */
[----:B------:R-:W-:Y:S01]  /*3550*/  @!P0 LEA R7, R6, 0x3ff00000, 0x14 ;  /* 0x3ff0000006078811 */ /* 0x000fe200078ea0ff */
[----:B------:R-:W-:-:S15]  /*3560*/  @!P0 IMAD.MOV.U32 R6, RZ, RZ, RZ ;  /* 0x000000ffff068224 */ /* 0x000fde00078e00ff */
[----:B------:R-:W-:-:S15]  /*3570*/  NOP ;  /* 0x0000000000007918 */ /* 0x000fde0000000000 */
[----:B------:R-:W-:-:S15]  /*3580*/  NOP ;  /* 0x0000000000007918 */ /* 0x000fde0000000000 */
[----:B------:R-:W-:-:S04]  /*3590*/  NOP ;  /* 0x0000000000007918 */ /* 0x000fc80000000000 */
[----:B------:R0:W1:Y:S02]  /*35a0*/  @!P0 DMUL R8, R4, R6 ;  /* 0x0000000604088228 */ /* 0x0000640000000000 */
.L_x_45031:
[----:B------:R-:W-:Y:S05]  /*35b0*/  BSYNC.RECONVERGENT B2 ;  /* 0x0000000000027941 */ /* 0x000fea0003800200 */
.L_x_45030:
[C---:B01----:R-:W-:Y:S01]  /*35c0*/  LEA.HI R4, R9.reuse, 0xffffff09, RZ, 0xc ;  /* 0xffffff0909047811 */ /* 0x043fe200078f60ff */
[----:B------:R-:W-:Y:S01]  /*35d0*/  BSSY.RECONVERGENT B4, `(.L_x_45032) ;  /* 0x0000041000047945 */ /* 0x000fe20003800200 */
[----:B------:R-:W-:Y:S02]  /*35e0*/  LOP3.LUT R6, R9, 0xfffff, RZ, 0xc0, !PT ;  /* 0x000fffff09067812 */ /* 0x000fe400078ec0ff */
[----:B------:R-:W-:Y:S02]  /*35f0*/  LOP3.LUT R5, R4, 0xffff, RZ, 0xc0, !PT ;  /* 0x0000ffff04057812 */ /* 0x000fe400078ec0ff */
[----:B------:R-:W-:Y:S01]  /*3600*/  LOP3.LUT R7, R6, 0x7fe00000, RZ, 0xfc, !PT ;  /* 0x7fe0000006077812 */ /* 0x000fe200078efcff */
[----:B------:R-:W-:Y:S01]  /*3610*/  IMAD.MOV.U32 R6, RZ, RZ, R8 ;  /* 0x000000ffff067224 */ /* 0x000fe200078e0008 */
[----:B------:R-:W-:Y:S01]  /*3620*/  LEA.HI R5, R5, R4, RZ, 0x11 ;  /* 0x0000000405057211 */ /* 0x000fe200078f88ff */
[----:B------:R0:W1:Y:S01]  /*3630*/  @!P2 DMUL R8, RZ, R10 ;  /* 0x0000000aff08a228 */ /* 0x0000620000000000 */
[----:B------:R-:W-:-:S02]  /*3640*/  @!P2 MOV R24, 0x1 ;  /* 0x000000010018a802 */ /* 0x000fc40000000f00 */
[----:B------:R-:W-:-:S04]  /*3650*/  PRMT R5, R5, 0x9910, RZ ;  /* 0x0000991005057816 */ /* 0x000fc800000000ff */
[----:B------:R-:W-:-:S04]  /*3660*/  SHF.R.S32.HI R5, RZ, 0x1, R5 ;  /* 0x00000001ff057819 */ /* 0x000fc80000011405 */
[----:B------:R-:W-:-:S05]  /*3670*/  PRMT R5, R5, 0x9910, RZ ;  /* 0x0000991005057816 */ /* 0x000fca00000000ff */
[----:B------:R-:W-:Y:S01]  /*3680*/  IMAD.IADD R4, R4, 0x1, -R5 ;  /* 0x0000000104047824 */ /* 0x000fe200078e0a05 */
[----:B------:R-:W-:-:S04]  /*3690*/  LEA R5, R5, 0x3ff00000, 0x14 ;  /* 0x3ff0000005057811 */ /* 0x000fc800078ea0ff */
[----:B------:R-:W-:Y:S01]  /*36a0*/  LEA R27, R4, 0x3ff00000, 0x14 ;  /* 0x3ff00000041b7811 */ /* 0x000fe200078ea0ff */
[----:B------:R-:W-:Y:S01]  /*36b0*/  IMAD.MOV.U32 R4, RZ, RZ, RZ ;  /* 0x000000ffff047224 */ /* 0x000fe200078e00ff */
        /* <DEDUP_REMOVED lines=48> */
.L_x_45035:
[----:B------:R-:W-:Y:S05]  /*39c0*/  BSYNC.RECONVERGENT B5 ;  /* 0x0000000000057941 */ /* 0x000fea0003800200 */
.L_x_45034:
[----:B------:R-:W-:-:S07]  /*39d0*/  IADD3 R24, PT, PT, R13, 0x1, RZ ;  /* 0x000000010d187810 */ /* 0x000fce0007ffe0ff */
.L_x_45033:
[----:B------:R-:W-:Y:S05]  /*39e0*/  BSYNC.RECONVERGENT B4 ;  /* 0x0000000000047941 */ /* 0x000fea0003800200 */
.L_x_45032:
        /* <DEDUP_REMOVED lines=132> */
.L_x_45037:
[----:B------:R-:W-:Y:S05]  /*4230*/  BSYNC.RECONVERGENT B4 ;  /* 0x0000000000047941 */ /* 0x000fea0003800200 */
.L_x_45036:
        /* <DEDUP_REMOVED lines=77> */
[----:B------:R1:W2:-:S15]  /*4710*/  DMUL R8, R20, R26 ;  /* 0x0000001a14087228 */ /* 0x00029e0000000000 */
[----:B------:R-:W-:-:S15]  /*4720*/  NOP ;  /* 0x0000000000007918 */ /* 0x000fde0000000000 */
[----:B------:R-:W-:-:S15]  /*4730*/  NOP ;  /* 0x0000000000007918 */ /* 0x000fde0000000000 */
[----:B------:R-:W-:-:S15]  /*4740*/  NOP ;  /* 0x0000000000007918 */ /* 0x000fde0000000000 */
[----:B------:R-:W-:-:S04]  /*4750*/  NOP ;  /* 0x0000000000007918 */ /* 0x000fc80000000000 */
[----:B0-----:R1:W0:Y:S02]  /*4760*/  DMUL R10, R26, R6 ;  /* 0x000000061a0a7228 */ /* 0x0012240000000000 */
[----:B012---:R-:W-:Y:S05]  /*4770*/  BRA `(.L_x_45020) ;  /* 0x0000001400e07947 */ /* 0x007fea0003800000 */
.L_x_45029:
        /* <DEDUP_REMOVED lines=30> */
[----:B0-----:R-:W-:Y:S01]  /*4960*/  MOV R12, 0xfca213ea ;  /* 0xfca213ea000c7802 */ /* 0x001fe20000000f00 */
[----:B------:R-:W-:Y:S01]  /*4970*/  IMAD.MOV.U32 R13, RZ, RZ, 0x3e928af3 ;  /* 0x3e928af3ff0d7424 */ /* 0x000fe200078e00ff */
        /* <DEDUP_REMOVED lines=83> */
[----:B------:R-:W-:Y:S02]  /*4eb0*/  @!P1 SHF.R.S32.HI R5, RZ, 0x1, R4 ;  /* 0x00000001ff059819 */ /* 0x000fe40000011404 */
[----:B------:R-:W-:Y:S02]  /*4ec0*/  FSEL R21, R9, RZ, P0 ;  /* 0x000000ff09157208 */ /* 0x000fe40000000000 */
[----:B------:R-:W-:Y:S01]  /*4ed0*/  @!P1 MOV R4, R12 ;  /* 0x0000000c00049202 */ /* 0x000fe20000000f00 */
[----:B------:R-:W-:-:S02]  /*4ee0*/  @!P1 IMAD.IADD R6, R6, 0x1, -R5 ;  /* 0x0000000106069824 */ /* 0x000fc400078e0a05 */
[----:B------:R-:W-:-:S03]  /*4ef0*/  @!P1 IMAD R5, R5, 0x100000, R13 ;  /* 0x0010000005059824 */ /* 0x000fc600078e020d */
[----:B------:R-:W-:Y:S01]  /*4f00*/  @!P1 LEA R7, R6, 0x3ff00000, 0x14 ;  /* 0x3ff0000006079811 */ /* 0x000fe200078ea0ff */
[----:B------:R-:W-:-:S15]  /*4f10*/  @!P1 IMAD.MOV.U32 R6, RZ, RZ, RZ ;  /* 0x000000ffff069224 */ /* 0x000fde00078e00ff */
[----:B------:R-:W-:-:S15]  /*4f20*/  NOP ;  /* 0x0000000000007918 */ /* 0x000fde0000000000 */
[----:B------:R-:W-:-:S15]  /*4f30*/  NOP ;  /* 0x0000000000007918 */ /* 0x000fde0000000000 */
[----:B------:R-:W-:-:S02]  /*4f40*/  NOP ;  /* 0x0000000000007918 */ /* 0x000fc40000000000 */
[----:B------:R0:W1:Y:S02]  /*4f50*/  @!P1 DMUL R20, R4, R6 ;  /* 0x0000000604149228 */ /* 0x0000640000000000 */
.L_x_45039:
[----:B------:R-:W-:Y:S05]  /*4f60*/  BSYNC.RECONVERGENT B2 ;  /* 0x0000000000027941 */ /* 0x000fea0003800200 */
.L_x_45038:
        /* <DEDUP_REMOVED lines=48> */
[----:B-1----:R-:W-:Y:S05]  /*5270*/  CALL.REL.NOINC `($_ZN2at6native18elementwise_kernelILi128ELi2EZNS0_22gpu_kernel_impl_nocastIZNS0_50_GLOBAL__N__2680c7bb_12_PowKernel_cu_7dd49032_317022pow_scalar_tensor_implIdEEvRNS_18TensorIteratorBaseEN3c107complexIT_EEEUlNS8_IdEEE_EEvS6_RKS9_EUliE_EEviT1_$__internal_trig_reduction_slowpathd) ;  /* 0x0000006800987944 */ /* 0x002fea0003c00000 */
[----:B------:R-:W-:Y:S01]  /*5280*/  IMAD.MOV.U32 R8, RZ, RZ, R14 ;  /* 0x000000ffff087224 */ /* 0x000fe200078e000e */
[----:B------:R-:W-:-:S07]  /*5290*/  MOV R9, R15 ;  /* 0x0000000f00097202 */ /* 0x000fce0000000f00 */
.L_x_45043:
[----:B------:R-:W-:Y:S05]  /*52a0*/  BSYNC.RECONVERGENT B5 ;  /* 0x0000000000057941 */ /* 0x000fea0003800200 */
.L_x_45042:
[----:B------:R-:W-:-:S07]  /*52b0*/  VIADD R24, R13, 0x1 ;  /* 0x000000010d187836 */ /* 0x000fce0000000000 */
.L_x_45041:
[----:B------:R-:W-:Y:S05]  /*52c0*/  BSYNC.RECONVERGENT B4 ;  /* 0x0000000000047941 */ /* 0x000fea0003800200 */
.L_x_45040:
[----:B------:R-:W2:Y:S01]  /*52d0*/  LDCU.64 UR4, c[0x4][0x1b0] ;  /* 0x01003600ff0477ac */ /* 0x000ea20008000a00 */
[----:B0-----:R-:W-:-:S05]  /*52e0*/  IMAD.SHL.U32 R4, R24, 0x40, RZ ;  /* 0x0000004018047824 */ /* 0x001fca00078e00ff */
[----:B------:R-:W-:-:S04]  /*52f0*/  LOP3.LUT R4, R4, 0x40, RZ, 0xc0, !PT ;  /* 0x0000004004047812 */ /* 0x000fc800078ec0ff */
[----:B--2---:R-:W-:-:S05]  /*5300*/  IADD3 R26, P0, PT, R4, UR4, RZ ;  /* 0x00000004041a7c10 */ /* 0x004fca000ff1e0ff */
        /* <DEDUP_REMOVED lines=45> */
[----:B0-----:R0:W2:Y:S02]  /*55e0*/  DFMA R4, R22, R4, R18 ;  /* 0x000000041604722b */ /* 0x0010a40000000012 */
[----:B0-----:R-:W-:-:S15]  /*55f0*/  @!P1 MOV R18, RZ ;  /* 0x000000ff00129202 */ /* 0x001fde0000000f00 */
[----:B------:R-:W-:-:S15]  /*5600*/  NOP ;  /* 0x0000000000007918 */ /* 0x000fde0000000000 */
[----:B------:R-:W-:-:S15]  /*5610*/  NOP ;  /* 0x0000000000007918 */ /* 0x000fde0000000000 */
[----:B------:R-:W-:-:S15]  /*5620*/  NOP ;  /* 0x0000000000007918 */ /* 0x000fde0000000000 */
[----:B------:R-:W-:-:S02]  /*5630*/  NOP ;  /* 0x0000000000007918 */ /* 0x000fc40000000000 */
[----:B--2---:R-:W-:-:S15]  /*5640*/  DFMA R8, R4, R8, R8 ;  /* 0x000000080408722b */ /* 0x004fde0000000008 */
        /* <DEDUP_REMOVED lines=63> */
[----:B------:R-:W-:Y:S02]  /*5a40*/  IMAD.MOV.U32 R18, RZ, RZ, R13 ;  /* 0x000000ffff127224 */ /* 0x000fe400078e000d */
[----:B------:R-:W-:Y:S02]  /*5a50*/  IMAD.MOV.U32 R16, RZ, RZ, R14 ;  /* 0x000000ffff107224 */ /* 0x000fe400078e000e */
[----:B------:R-:W-:-:S07]  /*5a60*/  IMAD.MOV.U32 R17, RZ, RZ, R15 ;  /* 0x000000ffff117224 */ /* 0x000fce00078e000f */
.L_x_45045:
[----:B------:R-:W-:Y:S05]  /*5a70*/  BSYNC.RECONVERGENT B4 ;  /* 0x0000000000047941 */ /* 0x000fea0003800200 */
.L_x_45044:
        /* <DEDUP_REMOVED lines=66> */
[----:B-1----:R0:W1:-:S15]  /*5ea0*/  DMUL R8, R20, R26 ;  /* 0x0000001a14087228 */ /* 0x00205e0000000000 */
[----:B------:R-:W-:-:S15]  /*5eb0*/  NOP ;  /* 0x0000000000007918 */ /* 0x000fde0000000000 */
[----:B------:R-:W-:-:S15]  /*5ec0*/  NOP ;  /* 0x0000000000007918 */ /* 0x000fde0000000000 */
[----:B------:R-:W-:-:S15]  /*5ed0*/  NOP ;  /* 0x0000000000007918 */ /* 0x000fde0000000000 */
[----:B------:R-:W-:-:S04]  /*5ee0*/  NOP ;  /* 0x0000000000007918 */ /* 0x000fc80000000000 */
[----:B-1----:R0:W2:Y:S02]  /*5ef0*/  DMUL R10, R20, R10 ;  /* 0x0000000a140a7228 */ /* 0x0020a40000000000 */
.L_x_45020:
[----:B------:R-:W-:Y:S05]  /*5f00*/  BSYNC.RECONVERGENT B0 ;  /* 0x0000000000007941 */ /* 0x000fea0003800200 */
.L_x_45018:
[----:B------:R-:W1:Y:S01]  /*5f10*/  LDCU.64 UR4, c[0x0][0x588] ;  /* 0x0000b100ff0477ac */ /* 0x000e620008000a00 */
[----:B------:R-:W-:Y:S02]  /*5f20*/  IADD3 R25, PT, PT, R25, 0x80, RZ ;  /* 0x0000008019197810 */ /* 0x000fe40007ffe0ff */
[----:B-1----:R-:W-:-:S05]  /*5f30*/  IADD3 R4, P0, PT, R3, UR4, RZ ;  /* 0x0000000403047c10 */ /* 0x002fca000ff1e0ff */
[----:B------:R-:W-:-:S05]  /*5f40*/  IMAD.X R5, RZ, RZ, UR5, P0 ;  /* 0x00000005ff057e24 */ /* 0x000fca00080e06ff */
[----:B--2---:R1:W-:Y:S03]  /*5f50*/  STG.E.128 desc[UR6][R4.64], R8 ;  /* 0x0000000804007986 */ /* 0x0043e6000c101d06 */
.L_x_45016:
[----:B------:R-:W-:Y:S05]  /*5f60*/  BSYNC.RECONVERGENT B1 ;  /* 0x0000000000017941 */ /* 0x000fea0003800200 */
.L_x_45015:
[----:B------:R-:W2:Y:S02]  /*5f70*/  LDCU UR4, c[0x0][0x380] ;  /* 0x00007000ff0477ac */ /* 0x000ea40008000800 */
[----:B--2---:R-:W-:-:S13]  /*5f80*/  ISETP.GE.AND P0, PT, R25, UR4, PT ;  /* 0x0000000419007c0c */ /* 0x004fda000bf06270 */
[----:B------:R-:W-:Y:S05]  /*5f90*/  @P0 EXIT ;  /* 0x000000000000094d */ /* 0x000fea0003800000 */
[----:B------:R-:W2:Y:S01]  /*5fa0*/  LDCU UR4, c[0x0][0x390] ;  /* 0x00007200ff0477ac */ /* 0x000ea20008000800 */
[----:B-1----:R-:W-:Y:S02]  /*5fb0*/  IMAD.MOV.U32 R4, RZ, RZ, RZ ;  /* 0x000000ffff047224 */ /* 0x002fe400078e00ff */
[----:B------:R-:W-:Y:S01]  /*5fc0*/  IMAD.MOV.U32 R11, RZ, RZ, RZ ;  /* 0x000000ffff0b7224 */ /* 0x000fe200078e00ff */
[----:B--2---:R-:W-:-:S09]  /*5fd0*/  UISETP.NE.AND UP0, UPT, UR4, URZ, UPT ;  /* 0x000000ff0400728c */ /* 0x004fd2000bf05270 */
[----:B------:R-:W-:Y:S05]  /*5fe0*/  BRA.U !UP0, `(.L_x_45046) ;  /* 0x0000001108a47547 */ /* 0x000fea000b800000 */
[----:B------:R-:W1:Y:S01]  /*5ff0*/  LDCU.64 UR4, c[0x0][0x398] ;  /* 0x00007300ff0477ac */ /* 0x000e620008000a00 */
        /* <DEDUP_REMOVED lines=291> */
[----:B------:R-:W-:Y:S02]  /*7230*/  IMAD R4, R2, UR5, R4 ;  /* 0x0000000502047c24 */ /* 0x000fe4000f8e0204 */
[----:B------:R-:W-:-:S04]  /*7240*/  @P0 IMAD.MOV R6, RZ, RZ, -R0 ;  /* 0x000000ffff060224 */ /* 0x000fc800078e0a00 */
[----:B-1----:R-:W-:-:S04]  /*7250*/  @P0 IMAD R6, R5, R6, R7 ;  /* 0x0000000605060224 */ /* 0x002fc800078e0207 */
[C---:B----4-:R-:W-:Y:S02]  /*7260*/  @P0 IMAD R11, R6.reuse, R12, R11 ;  /* 0x0000000c060b0224 */ /* 0x050fe400078e020b */
[----:B------:R-:W-:-:S07]  /*7270*/  @P0 IMAD R4, R6, R13, R4 ;  /* 0x0000000d06040224 */ /* 0x000fce00078e0204 */
.L_x_45046:
[----:B------:R-:W1:Y:S01]  /*7280*/  LDCU.64 UR4, c[0x0][0x590] ;  /* 0x0000b200ff0477ac */ /* 0x000e620008000a00 */
[----:B------:R-:W2:Y:S01]  /*7290*/  LDCU.128 UR8, c[0x0][0x5a0] ;  /* 0x0000b400ff0877ac */ /* 0x000ea20008000c00 */
[----:B-1----:R-:W-:-:S05]  /*72a0*/  IADD3 R4, P0, PT, R4, UR4, RZ ;  /* 0x0000000404047c10 */ /* 0x002fca000ff1e0ff */
[----:B------:R-:W-:Y:S01]  /*72b0*/  IMAD.X R5, RZ, RZ, UR5, P0 ;  /* 0x00000005ff057e24 */ /* 0x000fe200080e06ff */
[----:B------:R-:W1:Y:S05]  /*72c0*/  LDCU.64 UR4, c[0x0][0x588] ;  /* 0x0000b100ff0477ac */ /* 0x000e6a0008000a00 */
[----:B------:R-:W2:Y:S01]  /*72d0*/  LDG.E.128 R4, desc[UR6][R4.64] ;  /* 0x0000000604047981 */ /* 0x000ea2000c1e1d00 */
[----:B------:R-:W-:Y:S01]  /*72e0*/  BSSY.RECONVERGENT B0, `(.L_x_45047) ;  /* 0x000049d000007945 */ /* 0x000fe20003800200 */
[----:B-1----:R-:W-:-:S05]  /*72f0*/  IADD3 R10, P1, PT, R11, UR4, RZ ;  /* 0x000000040b0a7c10 */ /* 0x002fca000ff3e0ff */
[----:B------:R-:W-:Y:S01]  /*7300*/  IMAD.X R11, RZ, RZ, UR5, P1 ;  /* 0x00000005ff0b7e24 */ /* 0x000fe200088e06ff */
        /* <DEDUP_REMOVED lines=23> */
[----:B------:R-:W-:-:S04]  /*7480*/  IADD3 R0, PT, PT, R9, -0x40862e42, RZ ;  /* 0xbf79d1be09007810 */ /* 0x000fc80007ffe0ff */
        /* <DEDUP_REMOVED lines=100> */
[----:B-1----:R-:W-:Y:S01]  /*7ad0*/  LEA R3, R4, R13, 0x14 ;  /* 0x0000000d04037211 */ /* 0x002fe200078ea0ff */
        /* <DEDUP_REMOVED lines=10> */
[----:B------:R1:W2:Y:S02]  /*7b80*/  DADD R2, R8, +INF ;  /* 0x7ff0000008027429 */ /* 0x0002a40000000000 */
[----:B-1----:R-:W-:Y:S01]  /*7b90*/  @!P0 LEA R9, R4, 0x3ff00000, 0x14 ;  /* 0x3ff0000004098811 */ /* 0x002fe200078ea0ff */
[----:B------:R-:W-:Y:S01]  /*7ba0*/  @!P0 IMAD.MOV.U32 R4, RZ, RZ, R12 ;  /* 0x000000ffff048224 */ /* 0x000fe200078e000c */
[----:B--2---:R-:W-:Y:S02]  /*7bb0*/  FSEL R2, R2, RZ, P1 ;  /* 0x000000ff02027208 */ /* 0x004fe40000800000 */
[----:B------:R-:W-:Y:S02]  /*7bc0*/  FSEL R3, R3, RZ, P1 ;  /* 0x000000ff03037208 */ /* 0x000fe40000800000 */
[----:B------:R-:W-:-:S15]  /*7bd0*/  @!P0 MOV R8, RZ ;  /* 0x000000ff00088202 */ /* 0x000fde0000000f00 */
[----:B------:R-:W-:-:S15]  /*7be0*/  NOP ;  /* 0x0000000000007918 */ /* 0x000fde0000000000 */
[----:B------:R-:W-:-:S15]  /*7bf0*/  NOP ;  /* 0x0000000000007918 */ /* 0x000fde0000000000 */
[----:B------:R-:W-:-:S11]  /*7c00*/  NOP ;  /* 0x0000000000007918 */ /* 0x000fd60000000000 */
[----:B------:R1:W2:Y:S02]  /*7c10*/  @!P0 DMUL R2, R4, R8 ;  /* 0x0000000804028228 */ /* 0x0002a40000000000 */
.L_x_45053:
[----:B------:R-:W-:Y:S05]  /*7c20*/  BSYNC.RECONVERGENT B1 ;  /* 0x0000000000017941 */ /* 0x000fea0003800200 */
.L_x_45052:
        /* <DEDUP_REMOVED lines=47> */
[----:B0-2---:R-:W-:Y:S05]  /*7f20*/  CALL.REL.NOINC `($_ZN2at6native18elementwise_kernelILi128ELi2EZNS0_22gpu_kernel_impl_nocastIZNS0_50_GLOBAL__N__2680c7bb_12_PowKernel_cu_7dd49032_317022pow_scalar_tensor_implIdEEvRNS_18TensorIteratorBaseEN3c107complexIT_EEEUlNS8_IdEEE_EEvS6_RKS9_EUliE_EEviT1_$__internal_trig_reduction_slowpathd) ;  /* 0x0000003c006c7944 */ /* 0x005fea0003c00000 */
[----:B------:R-:W-:Y:S01]  /*7f30*/  IMAD.MOV.U32 R0, RZ, RZ, R13 ;  /* 0x000000ffff007224 */ /* 0x000fe200078e000d */
[----:B------:R-:W-:Y:S01]  /*7f40*/  MOV R5, R15 ;  /* 0x0000000f00057202 */ /* 0x000fe20000000f00 */
[----:B------:R-:W-:-:S07]  /*7f50*/  IMAD.MOV.U32 R4, RZ, RZ, R14 ;  /* 0x000000ffff047224 */ /* 0x000fce00078e000e */
.L_x_45057:
[----:B------:R-:W-:Y:S05]  /*7f60*/  BSYNC.RECONVERGENT B4 ;  /* 0x0000000000047941 */ /* 0x000fea0003800200 */
.L_x_45056:
[----:B------:R-:W-:Y:S01]  /*7f70*/  VIADD R0, R0, 0x1 ;  /* 0x0000000100007836 */ /* 0x000fe20000000000 */
[----:B------:R-:W-:Y:S06]  /*7f80*/  BRA `(.L_x_45058) ;  /* 0x0000000000087947 */ /* 0x000fec0003800000 */
.L_x_45055:
[----:B-1----:R1:W3:Y:S02]  /*7f90*/  DMUL R4, RZ, R6 ;  /* 0x00000006ff047228 */ /* 0x0022e40000000000 */
[----:B-1-3--:R-:W-:-:S07]  /*7fa0*/  IMAD.MOV.U32 R0, RZ, RZ, 0x1 ;  /* 0x00000001ff007424 */ /* 0x00afce00078e00ff */
.L_x_45058:
[----:B------:R-:W-:Y:S05]  /*7fb0*/  BSYNC.RECONVERGENT B1 ;  /* 0x0000000000017941 */ /* 0x000fea0003800200 */
.L_x_45054:
        /* <DEDUP_REMOVED lines=112> */
[----:B--2---:R-:W-:Y:S05]  /*86c0*/  CALL.REL.NOINC `($_ZN2at6native18elementwise_kernelILi128ELi2EZNS0_22gpu_kernel_impl_nocastIZNS0_50_GLOBAL__N__2680c7bb_12_PowKernel_cu_7dd49032_317022pow_scalar_tensor_implIdEEvRNS_18TensorIteratorBaseEN3c107complexIT_EEEUlNS8_IdEEE_EEvS6_RKS9_EUliE_EEviT1_$__internal_trig_reduction_slowpathd) ;  /* 0x0000003400847944 */ /* 0x004fea0003c00000 */
[----:B------:R-:W-:Y:S01]  /*86d0*/  IMAD.MOV.U32 R0, RZ, RZ, R13 ;  /* 0x000000ffff007224 */ /* 0x000fe200078e000d */
[----:B------:R-:W-:Y:S01]  /*86e0*/  MOV R8, R14 ;  /* 0x0000000e00087202 */ /* 0x000fe20000000f00 */
[----:B------:R-:W-:Y:S01]  /*86f0*/  IMAD.MOV.U32 R9, RZ, RZ, R15 ;  /* 0x000000ffff097224 */ /* 0x000fe200078e000f */
[----:B------:R-:W-:Y:S06]  /*8700*/  BRA `(.L_x_45061) ;  /* 0x0000000000087947 */ /* 0x000fec0003800000 */
.L_x_45060:
[----:B------:R0:W1:Y:S02]  /*8710*/  DMUL R8, RZ, R6 ;  /* 0x00000006ff087228 */ /* 0x0000640000000000 */
[----:B01----:R-:W-:-:S07]  /*8720*/  IMAD.MOV.U32 R0, RZ, RZ, RZ ;  /* 0x000000ffff007224 */ /* 0x003fce00078e00ff */
.L_x_45061:
[----:B------:R-:W-:Y:S05]  /*8730*/  BSYNC.RECONVERGENT B1 ;  /* 0x0000000000017941 */ /* 0x000fea0003800200 */
.L_x_45059:
        /* <DEDUP_REMOVED lines=11> */
[----:B------:R-:W-:-:S02]  /*87f0*/  ISETP.NE.U32.AND P0, PT, R26, 0x1, PT ;  /* 0x000000011a00780c */ /* 0x000fc40003f05070 */
[----:B------:R-:W-:Y:S02]  /*8800*/  MOV R26, 0x20fd8164 ;  /* 0x20fd8164001a7802 */ /* 0x000fe40000000f00 */
        /* <DEDUP_REMOVED lines=60> */
.L_x_45051:
        /* <DEDUP_REMOVED lines=33> */
[----:B------:R-:W-:Y:S01]  /*8de0*/  MOV R5, 0x3e928af3 ;  /* 0x3e928af300057802 */ /* 0x000fe20000000f00 */
        /* <DEDUP_REMOVED lines=84> */
[----:B------:R-:W-:Y:S01]  /*9330*/  @!P0 IMAD.MOV.U32 R8, RZ, RZ, RZ ;  /* 0x000000ffff088224 */ /* 0x000fe200078e00ff */
[----:B--2---:R-:W-:Y:S02]  /*9340*/  FSEL R4, R4, RZ, P1 ;  /* 0x000000ff04047208 */ /* 0x004fe40000800000 */
[----:B------:R-:W-:Y:S02]  /*9350*/  FSEL R5, R5, RZ, P1 ;  /* 0x000000ff05057208 */ /* 0x000fe40000800000 */
[----:B------:R-:W-:-:S15]  /*9360*/  @!P0 MOV R2, R12 ;  /* 0x0000000c00028202 */ /* 0x000fde0000000f00 */
[----:B------:R-:W-:-:S15]  /*9370*/  NOP ;  /* 0x0000000000007918 */ /* 0x000fde0000000000 */
[----:B------:R-:W-:-:S15]  /*9380*/  NOP ;  /* 0x0000000000007918 */ /* 0x000fde0000000000 */
[----:B------:R-:W-:-:S11]  /*9390*/  NOP ;  /* 0x0000000000007918 */ /* 0x000fd60000000000 */
[----:B------:R1:W2:Y:S02]  /*93a0*/  @!P0 DMUL R4, R2, R8 ;  /* 0x0000000802048228 */ /* 0x0002a40000000000 */
.L_x_45064:
[----:B------:R-:W-:Y:S05]  /*93b0*/  BSYNC.RECONVERGENT B1 ;  /* 0x0000000000017941 */ /* 0x000fea0003800200 */
.L_x_45063:
[C---:B--2---:R-:W-:Y:S01]  /*93c0*/  LEA.HI R0, R5.reuse, 0xffffff09, RZ, 0xc ;  /* 0xffffff0905007811 */ /* 0x044fe200078f60ff */
[----:B------:R-:W2:Y:S01]  /*93d0*/  DSETP.NEU.AND P0, PT, |R6|, +INF , PT ;  /* 0x7ff000000600742a */ /* 0x000ea20003f0d200 */
[----:B-1----:R-:W-:Y:S01]  /*93e0*/  LOP3.LUT R8, R5, 0xfffff, RZ, 0xc0, !PT ;  /* 0x000fffff05087812 */ /* 0x002fe200078ec0ff */
[----:B------:R-:W-:Y:S01]  /*93f0*/  BSSY.RECONVERGENT B1, `(.L_x_45065) ;  /* 0x0000041000017945 */ /* 0x000fe20003800200 */
[----:B------:R-:W-:Y:S02]  /*9400*/  LOP3.LUT R3, R0, 0xffff, RZ, 0xc0, !PT ;  /* 0x0000ffff00037812 */ /* 0x000fe400078ec0ff */
[----:B------:R-:W-:Y:S01]  /*9410*/  LOP3.LUT R9, R8, 0x7fe00000, RZ, 0xfc, !PT ;  /* 0x7fe0000008097812 */ /* 0x000fe200078efcff */
[----:B------:R-:W-:Y:S01]  /*9420*/  IMAD.MOV.U32 R8, RZ, RZ, R4 ;  /* 0x000000ffff087224 */ /* 0x000fe200078e0004 */
[----:B------:R-:W-:-:S04]  /*9430*/  LEA.HI R2, R3, R0, RZ, 0x11 ;  /* 0x0000000003027211 */ /* 0x000fc800078f88ff */
[----:B------:R-:W-:-:S04]  /*9440*/  PRMT R2, R2, 0x9910, RZ ;  /* 0x0000991002027816 */ /* 0x000fc800000000ff */
[----:B------:R-:W-:-:S04]  /*9450*/  SHF.R.S32.HI R2, RZ, 0x1, R2 ;  /* 0x00000001ff027819 */ /* 0x000fc80000011402 */
[----:B------:R-:W-:Y:S01]  /*9460*/  PRMT R3, R2, 0x9910, RZ ;  /* 0x0000991002037816 */ /* 0x000fe200000000ff */
[----:B------:R-:W-:-:S04]  /*9470*/  IMAD.MOV.U32 R2, RZ, RZ, RZ ;  /* 0x000000ffff027224 */ /* 0x000fc800078e00ff */
[----:B------:R-:W-:Y:S01]  /*9480*/  IMAD.IADD R0, R0, 0x1, -R3 ;  /* 0x0000000100007824 */ /* 0x000fe200078e0a03 */
[----:B------:R-:W-:-:S04]  /*9490*/  LEA R3, R3, 0x3ff00000, 0x14 ;  /* 0x3ff0000003037811 */ /* 0x000fc800078ea0ff */
        /* <DEDUP_REMOVED lines=48> */
[----:B------:R-:W-:-:S07]  /*97a0*/  IMAD.MOV.U32 R5, RZ, RZ, R15 ;  /* 0x000000ffff057224 */ /* 0x000fce00078e000f */
.L_x_45068:
[----:B------:R-:W-:Y:S05]  /*97b0*/  BSYNC.RECONVERGENT B4 ;  /* 0x0000000000047941 */ /* 0x000fea0003800200 */
.L_x_45067:
[----:B------:R-:W-:Y:S01]  /*97c0*/  VIADD R0, R13, 0x1 ;  /* 0x000000010d007836 */ /* 0x000fe20000000000 */
[----:B------:R-:W-:Y:S06]  /*97d0*/  BRA `(.L_x_45069) ;  /* 0x0000000000087947 */ /* 0x000fec0003800000 */
.L_x_45066:
[----:B------:R0:W1:Y:S02]  /*97e0*/  DMUL R4, RZ, R6 ;  /* 0x00000006ff047228 */ /* 0x0000640000000000 */
[----:B01----:R-:W-:-:S07]  /*97f0*/  MOV R0, 0x1 ;  /* 0x0000000100007802 */ /* 0x003fce0000000f00 */
.L_x_45069:
[----:B------:R-:W-:Y:S05]  /*9800*/  BSYNC.RECONVERGENT B1 ;  /* 0x0000000000017941 */ /* 0x000fea0003800200 */
.L_x_45065:
        /* <DEDUP_REMOVED lines=125> */
[----:B------:R-:W-:Y:S01]  /*9fe0*/  IMAD.MOV.U32 R23, RZ, RZ, R15 ;  /* 0x000000ffff177224 */ /* 0x000fe200078e000f */
[----:B------:R-:W-:Y:S06]  /*9ff0*/  BRA `(.L_x_45072) ;  /* 0x0000000000087947 */ /* 0x000fec0003800000 */
.L_x_45071:
[----:B------:R0:W1:Y:S02]  /*a000*/  DMUL R22, RZ, R6 ;  /* 0x00000006ff167228 */ /* 0x0000640000000000 */
[----:B01----:R-:W-:-:S07]  /*a010*/  MOV R0, RZ ;  /* 0x000000ff00007202 */ /* 0x003fce0000000f00 */
.L_x_45072:
[----:B------:R-:W-:Y:S05]  /*a020*/  BSYNC.RECONVERGENT B1 ;  /* 0x0000000000017941 */ /* 0x000fea0003800200 */
.L_x_45070:
        /* <DEDUP_REMOVED lines=14> */
[----:B------:R-:W-:Y:S02]  /*a110*/  FSEL R31, -R20, 0.11223486810922622681, !P0 ;  /* 0x3de5db65141f7808 */ /* 0x000fe40004000100 */
[----:B------:R-:W-:-:S15]  /*a120*/  MOV R20, RZ ;  /* 0x000000ff00147202 */ /* 0x000fde0000000f00 */
        /* <DEDUP_REMOVED lines=68> */
.L_x_45050:
        /* <DEDUP_REMOVED lines=10> */
.L_x_45073:
[----:B------:R-:W1:Y:S02]  /*a610*/  DADD R4, R6, -R6 ;  /* 0x0000000006047229 */ /* 0x000e640000000806 */
[----:B-1----:R-:W-:Y:S02]  /*a620*/  IMAD.MOV.U32 R6, RZ, RZ, R4 ;  /* 0x000000ffff067224 */ /* 0x002fe400078e0004 */
[----:B------:R-:W-:Y:S01]  /*a630*/  IMAD.MOV.U32 R7, RZ, RZ, R5 ;  /* 0x000000ffff077224 */ /* 0x000fe200078e0005 */
[----:B------:R-:W-:Y:S06]  /*a640*/  BRA `(.L_x_45062) ;  /* 0x0000001400987947 */ /* 0x000fec0003800000 */
.L_x_45049:
        /* <DEDUP_REMOVED lines=47> */
[----:B0-----:R-:W-:Y:S05]  /*a940*/  CALL.REL.NOINC `($_ZN2at6native18elementwise_kernelILi128ELi2EZNS0_22gpu_kernel_impl_nocastIZNS0_50_GLOBAL__N__2680c7bb_12_PowKernel_cu_7dd49032_317022pow_scalar_tensor_implIdEEvRNS_18TensorIteratorBaseEN3c107complexIT_EEEUlNS8_IdEEE_EEvS6_RKS9_EUliE_EEviT1_$__internal_trig_reduction_slowpathd) ;  /* 0x0000001000e47944 */ /* 0x001fea0003c00000 */
[----:B------:R-:W-:Y:S01]  /*a950*/  MOV R2, R14 ;  /* 0x0000000e00027202 */ /* 0x000fe20000000f00 */
[----:B------:R-:W-:-:S07]  /*a960*/  IMAD.MOV.U32 R3, RZ, RZ, R15 ;  /* 0x000000ffff037224 */ /* 0x000fce00078e000f */
.L_x_45077:
[----:B------:R-:W-:Y:S05]  /*a970*/  BSYNC.RECONVERGENT B4 ;  /* 0x0000000000047941 */ /* 0x000fea0003800200 */
.L_x_45076:
[----:B------:R-:W-:Y:S01]  /*a980*/  VIADD R0, R13, 0x1 ;  /* 0x000000010d007836 */ /* 0x000fe20000000000 */
[----:B------:R-:W-:Y:S06]  /*a990*/  BRA `(.L_x_45078) ;  /* 0x0000000000087947 */ /* 0x000fec0003800000 */
.L_x_45075:
[----:B------:R1:W2:Y:S02]  /*a9a0*/  DMUL R2, RZ, R6 ;  /* 0x00000006ff027228 */ /* 0x0002a40000000000 */
[----:B-12---:R-:W-:-:S07]  /*a9b0*/  IMAD.MOV.U32 R0, RZ, RZ, 0x1 ;  /* 0x00000001ff007424 */ /* 0x006fce00078e00ff */
.L_x_45078:
[----:B------:R-:W-:Y:S05]  /*a9c0*/  BSYNC.RECONVERGENT B1 ;  /* 0x0000000000017941 */ /* 0x000fea0003800200 */
.L_x_45074:
        /* <DEDUP_REMOVED lines=113> */
[----:B------:R-:W-:Y:S01]  /*b0e0*/  MOV R0, R13 ;  /* 0x0000000d00007202 */ /* 0x000fe20000000f00 */
[----:B------:R-:W-:Y:S02]  /*b0f0*/  IMAD.MOV.U32 R2, RZ, RZ, R14 ;  /* 0x000000ffff027224 */ /* 0x000fe400078e000e */
[----:B------:R-:W-:Y:S01]  /*b100*/  IMAD.MOV.U32 R3, RZ, RZ, R15 ;  /* 0x000000ffff037224 */ /* 0x000fe200078e000f */
[----:B------:R-:W-:Y:S06]  /*b110*/  BRA `(.L_x_45081) ;  /* 0x0000000000087947 */ /* 0x000fec0003800000 */
.L_x_45080:
[----:B------:R0:W1:Y:S02]  /*b120*/  DMUL R2, RZ, R6 ;  /* 0x00000006ff027228 */ /* 0x0000640000000000 */
[----:B01----:R-:W-:-:S07]  /*b130*/  IMAD.MOV.U32 R0, RZ, RZ, RZ ;  /* 0x000000ffff007224 */ /* 0x003fce00078e00ff */
.L_x_45081:
[----:B------:R-:W-:Y:S05]  /*b140*/  BSYNC.RECONVERGENT B1 ;  /* 0x0000000000017941 */ /* 0x000fea0003800200 */
.L_x_45079:
        /* <DEDUP_REMOVED lines=64> */
.L_x_45048:
        /* <DEDUP_REMOVED lines=104> */
[----:B------:R-:W-:Y:S01]  /*bbd0*/  @!P1 IMAD.IADD R2, R2, 0x1, -R3 ;  /* 0x0000000102029824 */ /* 0x000fe200078e0a03 */
[----:B------:R-:W-:-:S15]  /*bbe0*/  @!P1 LEA R3, R3, R13, 0x14 ;  /* 0x0000000d03039211 */ /* 0x000fde00078ea0ff */
[----:B------:R-:W-:-:S15]  /*bbf0*/  NOP ;  /* 0x0000000000007918 */ /* 0x000fde0000000000 */
[----:B------:R-:W-:-:S12]  /*bc00*/  NOP ;  /* 0x0000000000007918 */ /* 0x000fd80000000000 */
[----:B------:R1:W2:Y:S02]  /*bc10*/  DADD R4, R8, +INF ;  /* 0x7ff0000008047429 */ /* 0x0002a40000000000 */
[----:B-1----:R-:W-:Y:S01]  /*bc20*/  @!P1 LEA R9, R2, 0x3ff00000, 0x14 ;  /* 0x3ff0000002099811 */ /* 0x002fe200078ea0ff */
[----:B------:R-:W-:Y:S01]  /*bc30*/  @!P1 IMAD.MOV.U32 R2, RZ, RZ, R12 ;  /* 0x000000ffff029224 */ /* 0x000fe200078e000c */
[----:B--2---:R-:W-:Y:S01]  /*bc40*/  FSEL R4, R4, RZ, P0 ;  /* 0x000000ff04047208 */ /* 0x004fe20000000000 */
[----:B------:R-:W-:Y:S01]  /*bc50*/  @!P1 IMAD.MOV.U32 R8, RZ, RZ, RZ ;  /* 0x000000ffff089224 */ /* 0x000fe200078e00ff */
[----:B------:R-:W-:-:S15]  /*bc60*/  FSEL R5, R5, RZ, P0 ;  /* 0x000000ff05057208 */ /* 0x000fde0000000000 */
[----:B------:R-:W-:-:S15]  /*bc70*/  NOP ;  /* 0x0000000000007918 */ /* 0x000fde0000000000 */
[----:B------:R-:W-:-:S15]  /*bc80*/  NOP ;  /* 0x0000000000007918 */ /* 0x000fde0000000000 */
[----:B------:R-:W-:-:S13]  /*bc90*/  NOP ;  /* 0x0000000000007918 */ /* 0x000fda0000000000 */
[----:B------:R1:W2:Y:S02]  /*bca0*/  @!P1 DMUL R4, R2, R8 ;  /* 0x0000000802049228 */ /* 0x0002a40000000000 */
.L_x_45062:
[----:B------:R-:W-:Y:S05]  /*bcb0*/  BSYNC.RECONVERGENT B0 ;  /* 0x0000000000007941 */ /* 0x000fea0003800200 */
.L_x_45047:
[----:B--2---:R-:W-:Y:S01]  /*bcc0*/  STG.E.128 desc[UR6][R10.64], R4 ;  /* 0x000000040a007986 */ /* 0x004fe2000c101d06 */
[----:B------:R-:W-:Y:S05]  /*bcd0*/  EXIT ;  /* 0x000000000000794d */ /* 0x000fea0003800000 */
        .type           $_ZN2at6native18elementwise_kernelILi128ELi2EZNS0_22gpu_kernel_impl_nocastIZNS0_50_GLOBAL__N__2680c7bb_12_PowKernel_cu_7dd49032_317022pow_scalar_tensor_implIdEEvRNS_18TensorIteratorBaseEN3c107complexIT_EEEUlNS8_IdEEE_EEvS6_RKS9_EUliE_EEviT1_$__internal_trig_reduction_slowpathd,@function
        .size           $_ZN2at6native18elementwise_kernelILi128ELi2EZNS0_22gpu_kernel_impl_nocastIZNS0_50_GLOBAL__N__2680c7bb_12_PowKernel_cu_7dd49032_317022pow_scalar_tensor_implIdEEvRNS_18TensorIteratorBaseEN3c107complexIT_EEEUlNS8_IdEEE_EEvS6_RKS9_EUliE_EEviT1_$__internal_trig_reduction_slowpathd,(.L_x_60686 - $_ZN2at6native18elementwise_kernelILi128ELi2EZNS0_22gpu_kernel_impl_nocastIZNS0_50_GLOBAL__N__2680c7bb_12_PowKernel_cu_7dd49032_317022pow_scalar_tensor_implIdEEvRNS_18TensorIteratorBaseEN3c107complexIT_EEEUlNS8_IdEEE_EEvS6_RKS9_EUliE_EEviT1_$__internal_trig_reduction_slowpathd)
$_ZN2at6native18elementwise_kernelILi128ELi2EZNS0_22gpu_kernel_impl_nocastIZNS0_50_GLOBAL__N__2680c7bb_12_PowKernel_cu_7dd49032_317022pow_scalar_tensor_implIdEEvRNS_18TensorIteratorBaseEN3c107complexIT_EEEUlNS8_IdEEE_EEvS6_RKS9_EUliE_EEviT1_$__internal_trig_reduction_slowpathd:
        /* <DEDUP_REMOVED lines=18> */
[----:B------:R-:W-:Y:S01]  /*be00*/  SHF.L.U32 R14, R14, 0xb, RZ ;  /* 0x0000000b0e0e7819 */ /* 0x000fe200000006ff */
[----:B------:R-:W-:Y:S01]  /*be10*/  IMAD.MOV.U32 R16, RZ, RZ, RZ ;  /* 0x000000ffff107224 */ /* 0x000fe200078e00ff */
[----:B------:R-:W-:Y:S02]  /*be20*/  IADD3 R24, PT, PT, RZ, -R12, -R15 ;  /* 0x8000000cff187210 */ /* 0x000fe40007ffe80f */
[----:B------:R-:W-:Y:S02]  /*be30*/  CS2R R36, SRZ ;  /* 0x0000000000247805 */ /* 0x000fe4000001ff00 */
[----:B------:R-:W-:Y:S01]  /*be40*/  LOP3.LUT R17, R17, 0x80000000, RZ, 0xfc, !PT ;  /* 0x8000000011117812 */ /* 0x000fe200078efcff */
[----:B------:R-:W1:Y:S06]  /*be50*/  LDC.64 R32, c[0x4][0x1a8] ;  /* 0x01006a00ff207b82 */ /* 0x000e6c0000000a00 */
.L_x_45086:
        /* <DEDUP_REMOVED lines=19> */
[----:B------:R-:W-:-:S03]  /*bf90*/  IMAD R23, R23, R17, RZ ;  /* 0x0000001117177224 */ /* 0x000fc600078e02ff */
[----:B------:R-:W-:Y:S02]  /*bfa0*/  IADD3.X R19, PT, PT, R22, RZ, RZ, P0, !PT ;  /* 0x000000ff16137210 */ /* 0x000fe400007fe4ff */
[----:B------:R-:W-:Y:S02]  /*bfb0*/  ISETP.NE.AND P0, PT, R24, -0xf, PT ;  /* 0xfffffff11800780c */ /* 0x000fe40003f05270 */
[----:B------:R-:W-:-:S05]  /*bfc0*/  IADD3.X R18, P1, PT, R23, R18, RZ, P1, !PT ;  /* 0x0000001217127210 */ /* 0x000fca0000f3e4ff */
[----:B------:R-:W-:Y:S02]  /*bfd0*/  IMAD.X R19, RZ, RZ, R19, P1 ;  /* 0x000000ffff137224 */ /* 0x000fe400008e0613 */
[----:B0-----:R-:W-:-:S03]  /*bfe0*/  IMAD.MOV.U32 R36, RZ, RZ, R18 ;  /* 0x000000ffff247224 */ /* 0x001fc600078e0012 */
[----:B------:R-:W-:Y:S01]  /*bff0*/  MOV R37, R19 ;  /* 0x0000001300257202 */ /* 0x000fe20000000f00 */
[----:B------:R-:W-:Y:S06]  /*c000*/  @P0 BRA `(.L_x_45086) ;  /* 0xfffffffc00940947 */ /* 0x000fec000383ffff */
[----:B------:R-:W-:Y:S05]  /*c010*/  BSYNC.RECONVERGENT B3 ;  /* 0x0000000000037941 */ /* 0x000fea0003800200 */
.L_x_45085:
[----:B------:R-:W-:-:S07]  /*c020*/  IMAD.MOV.U32 R13, RZ, RZ, R15 ;  /* 0x000000ffff0d7224 */ /* 0x000fce00078e000f */
.L_x_45084:
[----:B------:R-:W-:Y:S05]  /*c030*/  BSYNC.RECONVERGENT B2 ;  /* 0x0000000000027941 */ /* 0x000fea0003800200 */
.L_x_45083:
[----:B------:R-:W-:Y:S01]  /*c040*/  LOP3.LUT P0, R31, R31, 0x3f, RZ, 0xc0, !PT ;  /* 0x0000003f1f1f7812 */ /* 0x000fe2000780c0ff */
[----:B------:R-:W-:-:S04]  /*c050*/  IMAD.IADD R12, R12, 0x1, R13 ;  /* 0x000000010c0c7824 */ /* 0x000fc800078e020d */
[----:B------:R-:W-:-:S05]  /*c060*/  IMAD.U32 R24, R12, 0x8, R1 ;  /* 0x000000080c187824 */ /* 0x000fca00078e0001 */
[----:B------:R0:W-:Y:S04]  /*c070*/  STL.64 [R24+-0x78], R36 ;  /* 0xffff882418007387 */ /* 0x0001e80000100a00 */
[----:B------:R-:W2:Y:S04]  /*c080*/  @P0 LDL.64 R16, [R1+0x8] ;  /* 0x0000080001100983 */ /* 0x000ea80000100a00 */
[----:B------:R-:W3:Y:S04]  /*c090*/  LDL.64 R12, [R1+0x10] ;  /* 0x00001000010c7983 */ /* 0x000ee80000100a00 */
[----:B------:R-:W0:Y:S01]  /*c0a0*/  LDL.64 R14, [R1+0x18] ;  /* 0x00001800010e7983 */ /* 0x000e220000100a00 */
        /* <DEDUP_REMOVED lines=9> */
[-C--:B------:R-:W-:Y:S02]  /*c140*/  @P0 SHF.R.U32.HI R28, RZ, R16.reuse, R33 ;  /* 0x00000010ff1c0219 */ /* 0x080fe40000011621 */
[----:B------:R-:W-:Y:S02]  /*c150*/  @P0 LOP3.LUT R12, R22, R23, RZ, 0xfc, !PT ;  /* 0x00000017160c0212 */ /* 0x000fe400078efcff */
[----:B0-----:R-:W-:Y:S02]  /*c160*/  @P0 SHF.L.U32 R24, R14, R31, RZ ;  /* 0x0000001f0e180219 */ /* 0x001fe400000006ff */
[----:B------:R-:W-:Y:S02]  /*c170*/  @P0 SHF.R.U64 R33, R18, R16, R17 ;  /* 0x0000001012210219 */ /* 0x000fe40000001211 */
[----:B------:R-:W-:-:S02]  /*c180*/  @P0 LOP3.LUT R13, R19, R28, RZ, 0xfc, !PT ;  /* 0x0000001c130d0212 */ /* 0x000fc400078efcff */
[----:B------:R-:W-:Y:S01]  /*c190*/  @P0 SHF.R.U32.HI R18, RZ, R16, R17 ;  /* 0x00000010ff120219 */ /* 0x000fe20000011611 */
[----:B------:R-:W-:Y:S01]  /*c1a0*/  IMAD.SHL.U32 R16, R12, 0x4, RZ ;  /* 0x000000040c107824 */ /* 0x000fe200078e00ff */
[----:B------:R-:W-:Y:S02]  /*c1b0*/  @P0 SHF.L.U64.HI R31, R14, R31, R15 ;  /* 0x0000001f0e1f0219 */ /* 0x000fe4000001020f */
        /* <DEDUP_REMOVED lines=10> */
[----:B------:R-:W-:Y:S02]  /*c260*/  ISETP.GT.U32.AND P2, PT, R17, -0x1, PT ;  /* 0xffffffff1100780c */ /* 0x000fe40003f44070 */
[----:B------:R-:W-:Y:S02]  /*c270*/  IADD3.X R18, P1, PT, RZ, R18, RZ, P0, !PT ;  /* 0x00000012ff127210 */ /* 0x000fe4000073e4ff */
[----:B------:R-:W-:Y:S02]  /*c280*/  ISETP.GT.AND.EX P0, PT, R13, -0x1, PT, P2 ;  /* 0xffffffff0d00780c */ /* 0x000fe40003f04320 */
[----:B------:R-:W-:Y:S02]  /*c290*/  IADD3.X R14, PT, PT, RZ, R14, RZ, P1, !PT ;  /* 0x0000000eff0e7210 */ /* 0x000fe40000ffe4ff */
[----:B------:R-:W-:Y:S02]  /*c2a0*/  SEL R17, R17, R18, P0 ;  /* 0x0000001211117207 */ /* 0x000fe40000000000 */
[----:B------:R-:W-:-:S02]  /*c2b0*/  SEL R14, R13, R14, P0 ;  /* 0x0000000e0d0e7207 */ /* 0x000fc40000000000 */
[----:B------:R-:W-:Y:S02]  /*c2c0*/  SEL R19, R12, R19, P0 ;  /* 0x000000130c137207 */ /* 0x000fe40000000000 */
[----:B------:R-:W-:-:S03]  /*c2d0*/  ISETP.NE.U32.AND P1, PT, R14, RZ, PT ;  /* 0x000000ff0e00720c */ /* 0x000fc60003f25070 */
[----:B------:R-:W-:Y:S01]  /*c2e0*/  @!P0 IMAD.MOV R16, RZ, RZ, -R16 ;  /* 0x000000ffff108224 */ /* 0x000fe200078e0a10 */
[----:B------:R-:W-:-:S04]  /*c2f0*/  SEL R23, R17, R14, !P1 ;  /* 0x0000000e11177207 */ /* 0x000fc80004800000 */
[----:B------:R-:W0:Y:S02]  /*c300*/  FLO.U32 R18, R23 ;  /* 0x0000001700127300 */ /* 0x000e2400000e0000 */
[C---:B0-----:R-:W-:Y:S02]  /*c310*/  IADD3 R22, PT, PT, -R18.reuse, 0x1f, RZ ;  /* 0x0000001f12167810 */ /* 0x041fe40007ffe1ff */
[----:B------:R-:W-:-:S03]  /*c320*/  IADD3 R18, PT, PT, -R18, 0x3f, RZ ;  /* 0x0000003f12127810 */ /* 0x000fc60007ffe1ff */
[----:B------:R-:W-:-:S05]  /*c330*/  @P1 IMAD.MOV R18, RZ, RZ, R22 ;  /* 0x000000ffff121224 */ /* 0x000fca00078e0216 */
[----:B------:R-:W-:-:S13]  /*c340*/  ISETP.NE.AND P1, PT, R18, RZ, PT ;  /* 0x000000ff1200720c */ /* 0x000fda0003f25270 */
[----:B------:R-:W-:Y:S05]  /*c350*/  @!P1 BRA `(.L_x_45088) ;  /* 0x0000000000289947 */ /* 0x000fea0003800000 */
[--C-:B------:R-:W-:Y:S02]  /*c360*/  SHF.R.U64 R16, R16, 0x1, R19.reuse ;  /* 0x0000000110107819 */ /* 0x100fe40000001213 */
[C---:B------:R-:W-:Y:S02]  /*c370*/  LOP3.LUT R12, R18.reuse, 0x3f, RZ, 0xc0, !PT ;  /* 0x0000003f120c7812 */ /* 0x040fe400078ec0ff */
[----:B------:R-:W-:Y:S02]  /*c380*/  SHF.R.U32.HI R19, RZ, 0x1, R19 ;  /* 0x00000001ff137819 */ /* 0x000fe40000011613 */
[----:B------:R-:W-:Y:S02]  /*c390*/  LOP3.LUT R22, R18, 0x3f, RZ, 0xc, !PT ;  /* 0x0000003f12167812 */ /* 0x000fe400078e0cff */
[----:B------:R-:W-:Y:S02]  /*c3a0*/  SHF.L.U64.HI R14, R17, R12, R14 ;  /* 0x0000000c110e7219 */ /* 0x000fe4000001020e */
[----:B------:R-:W-:-:S02]  /*c3b0*/  SHF.R.U64 R16, R16, R22, R19 ;  /* 0x0000001610107219 */ /* 0x000fc40000001213 */
[----:B------:R-:W-:Y:S02]  /*c3c0*/  SHF.L.U32 R17, R17, R12, RZ ;  /* 0x0000000c11117219 */ /* 0x000fe400000006ff */
[----:B------:R-:W-:Y:S02]  /*c3d0*/  SHF.R.U32.HI R19, RZ, R22, R19 ;  /* 0x00000016ff137219 */ /* 0x000fe40000011613 */
[----:B------:R-:W-:Y:S02]  /*c3e0*/  LOP3.LUT R17, R17, R16, RZ, 0xfc, !PT ;  /* 0x0000001011117212 */ /* 0x000fe400078efcff */
[----:B------:R-:W-:-:S07]  /*c3f0*/  LOP3.LUT R14, R14, R19, RZ, 0xfc, !PT ;  /* 0x000000130e0e7212 */ /* 0x000fce00078efcff */
.L_x_45088:
[----:B------:R-:W-:Y:S05]  /*c400*/  BSYNC.RECONVERGENT B2 ;  /* 0x0000000000027941 */ /* 0x000fea0003800200 */
.L_x_45087:
[----:B------:R-:W-:-:S04]  /*c410*/  IMAD.WIDE.U32 R22, R17, 0x2168c235, RZ ;  /* 0x2168c23511167825 */ /* 0x000fc800078e00ff */
[----:B------:R-:W-:Y:S01]  /*c420*/  IMAD.MOV.U32 R32, RZ, RZ, R23 ;  /* 0x000000ffff207224 */ /* 0x000fe200078e0017 */
[----:B------:R-:W-:Y:S01]  /*c430*/  IADD3 RZ, P1, PT, R22, R22, RZ ;  /* 0x0000001616ff7210 */ /* 0x000fe20007f3e0ff */
[----:B------:R-:W-:Y:S02]  /*c440*/  IMAD.MOV.U32 R33, RZ, RZ, RZ ;  /* 0x000000ffff217224 */ /* 0x000fe400078e00ff */
[----:B------:R-:W-:-:S04]  /*c450*/  IMAD.HI.U32 R12, R14, -0x36f0255e, RZ ;  /* 0xc90fdaa20e0c7827 */ /* 0x000fc800078e00ff */
[----:B------:R-:W-:-:S04]  /*c460*/  IMAD.WIDE.U32 R16, R17, -0x36f0255e, R32 ;  /* 0xc90fdaa211107825 */ /* 0x000fc800078e0020 */
[C---:B------:R-:W-:Y:S02]  /*c470*/  IMAD R19, R14.reuse, -0x36f0255e, RZ ;  /* 0xc90fdaa20e137824 */ /* 0x040fe400078e02ff */
[----:B------:R-:W-:-:S05]  /*c480*/  IMAD.WIDE.U32 R16, P2, R14, 0x2168c235, R16 ;  /* 0x2168c2350e107825 */ /* 0x000fca0007840010 */
[----:B------:R-:W-:Y:S02]  /*c490*/  IADD3.X R12, PT, PT, R12, RZ, RZ, P2, !PT ;  /* 0x000000ff0c0c7210 */ /* 0x000fe400017fe4ff */
[----:B------:R-:W-:Y:S02]  /*c4a0*/  IADD3 R19, P2, PT, R19, R17, RZ ;  /* 0x0000001113137210 */ /* 0x000fe40007f5e0ff */
[----:B------:R-:W-:Y:S02]  /*c4b0*/  IADD3.X RZ, P1, PT, R16, R16, RZ, P1, !PT ;  /* 0x0000001010ff7210 */ /* 0x000fe40000f3e4ff */
[C---:B------:R-:W-:Y:S01]  /*c4c0*/  ISETP.GT.U32.AND P3, PT, R19.reuse, RZ, PT ;  /* 0x000000ff1300720c */ /* 0x040fe20003f64070 */
[----:B------:R-:W-:Y:S01]  /*c4d0*/  IMAD.X R17, RZ, RZ, R12, P2 ;  /* 0x000000ffff117224 */ /* 0x000fe200010e060c */
[----:B------:R-:W-:Y:S02]  /*c4e0*/  IADD3.X R14, P2, PT, R19, R19, RZ, P1, !PT ;  /* 0x00000013130e7210 */ /* 0x000fe40000f5e4ff */
[----:B------:R-:W-:-:S02]  /*c4f0*/  SHF.R.U32.HI R16, RZ, 0x1e, R15 ;  /* 0x0000001eff107819 */ /* 0x000fc4000001160f */
[C---:B------:R-:W-:Y:S01]  /*c500*/  ISETP.GT.AND.EX P1, PT, R17.reuse, RZ, PT, P3 ;  /* 0x000000ff1100720c */ /* 0x040fe20003f24330 */
[----:B------:R-:W-:Y:S01]  /*c510*/  IMAD.X R12, R17, 0x1, R17, P2 ;  /* 0x00000001110c7824 */ /* 0x000fe200010e0611 */
[----:B------:R-:W-:Y:S02]  /*c520*/  LEA.HI R13, R13, R16, RZ, 0x1 ;  /* 0x000000100d0d7211 */ /* 0x000fe400078f08ff */
        /* <DEDUP_REMOVED lines=11> */
[----:B------:R-:W-:-:S02]  /*c5e0*/  SHF.R.U32.HI R12, RZ, 0x1, R12 ;  /* 0x00000001ff0c7819 */ /* 0x000fc4000001160c */
[----:B------:R-:W-:Y:S02]  /*c5f0*/  SHF.L.U32 R17, R17, 0x14, RZ ;  /* 0x0000001411117819 */ /* 0x000fe400000006ff */
[----:B------:R-:W-:Y:S02]  /*c600*/  IADD3 R14, P2, P3, RZ, RZ, R19 ;  /* 0x000000ffff0e7210 */ /* 0x000fe40007b5e013 */
[----:B------:R-:W-:Y:S02]  /*c610*/  @!P0 LOP3.LUT R29, R29, 0x80000000, RZ, 0x3c, !PT ;  /* 0x800000001d1d8812 */ /* 0x000fe400078e3cff */
[----:B------:R-:W-:Y:S01]  /*c620*/  IADD3.X R12, PT, PT, R17, 0x3fe00000, R12, P2, P3 ;  /* 0x3fe00000110c7810 */ /* 0x000fe200017e640c */
[----:B------:R-:W-:-:S03]  /*c630*/  @P1 IMAD.MOV R13, RZ, RZ, -R13 ;  /* 0x000000ffff0d1224 */ /* 0x000fc600078e0a0d */
[----:B------:R-:W-:-:S07]  /*c640*/  LOP3.LUT R29, R12, R29, RZ, 0xfc, !PT ;  /* 0x0000001d0c1d7212 */ /* 0x000fce00078efcff */
.L_x_45082:
[----:B------:R-:W-:Y:S02]  /*c650*/  IMAD.MOV.U32 R31, RZ, RZ, 0x0 ;  /* 0x00000000ff1f7424 */ /* 0x000fe400078e00ff */
[----:B------:R-:W-:Y:S02]  /*c660*/  IMAD.MOV.U32 R15, RZ, RZ, R29 ;  /* 0x000000ffff0f7224 */ /* 0x000fe400078e001d */
[----:B------:R-:W-:Y:S05]  /*c670*/  RET.REL.NODEC R30 `(_ZN2at6native18elementwise_kernelILi128ELi2EZNS0_22gpu_kernel_impl_nocastIZNS0_50_GLOBAL__N__2680c7bb_12_PowKernel_cu_7dd49032_317022pow_scalar_tensor_implIdEEvRNS_18TensorIteratorBaseEN3c107complexIT_EEEUlNS8_IdEEE_EEvS6_RKS9_EUliE_EEviT1_) ;  /* 0xffffff381e607950 */ /* 0x000fea0003c3ffff */
.L_x_45089:
        /* <DEDUP_REMOVED lines=16> */
.L_x_60686:


//--------------------- .text._ZN2at6native27unrolled_elementwise_kernelIZNS0_50_GLOBAL__N__2680c7bb_12_PowKernel_cu_7dd49032_317022pow_scalar_tensor_implIdEEvRNS_18TensorIteratorBaseEN3c107complexIT_EEEUlNS7_IdEEE_St5arrayIPcLm2EELi4E23TrivialOffsetCalculatorILi1EjESG_NS0_6memory15LoadWithoutCastENSH_16StoreWithoutCastEEEviS8_T0_T2_T3_T4_T5_ --------------------------
	.section	.text._ZN2at6native27unrolled_elementwise_kernelIZNS0_50_GLOBAL__N__2680c7bb_12_PowKernel_cu_7dd49032_317022pow_scalar_tensor_implIdEEvRNS_18TensorIteratorBaseEN3c107complexIT_EEEUlNS7_IdEEE_St5arrayIPcLm2EELi4E23TrivialOffsetCalculatorILi1EjESG_NS0_6memory15LoadWithoutCastENSH_16StoreWithoutCastEEEviS8_T0_T2_T3_T4_T5_,"ax",@progbits
	.align	128
        .global         _ZN2at6native27unrolled_elementwise_kernelIZNS0_50_GLOBAL__N__2680c7bb_12_PowKernel_cu_7dd49032_317022pow_scalar_tensor_implIdEEvRNS_18TensorIteratorBaseEN3c107complexIT_EEEUlNS7_IdEEE_St5arrayIPcLm2EELi4E23TrivialOffsetCalculatorILi1EjESG_NS0_6memory15LoadWithoutCastENSH_16StoreWithoutCastEEEviS8_T0_T2_T3_T4_T5_
        .type           _ZN2at6native27unrolled_elementwise_kernelIZNS0_50_GLOBAL__N__2680c7bb_12_PowKernel_cu_7dd49032_317022pow_scalar_tensor_implIdEEvRNS_18TensorIteratorBaseEN3c107complexIT_EEEUlNS7_IdEEE_St5arrayIPcLm2EELi4E23TrivialOffsetCalculatorILi1EjESG_NS0_6memory15LoadWithoutCastENSH_16StoreWithoutCastEEEviS8_T0_T2_T3_T4_T5_,@function
        .size           _ZN2at6native27unrolled_elementwise_kernelIZNS0_50_GLOBAL__N__2680c7bb_12_PowKernel_cu_7dd49032_317022pow_scalar_tensor_implIdEEvRNS_18TensorIteratorBaseEN3c107complexIT_EEEUlNS7_IdEEE_St5arrayIPcLm2EELi4E23TrivialOffsetCalculatorILi1EjESG_NS0_6memory15LoadWithoutCastENSH_16StoreWithoutCastEEEviS8_T0_T2_T3_T4_T5_,(.L_x_60687 - _ZN2at6native27unrolled_elementwise_kernelIZNS0_50_GLOBAL__N__2680c7bb_12_PowKernel_cu_7dd49032_317022pow_scalar_tensor_implIdEEvRNS_18TensorIteratorBaseEN3c107complexIT_EEEUlNS7_IdEEE_St5arrayIPcLm2EELi4E23TrivialOffsetCalculatorILi1EjESG_NS0_6memory15LoadWithoutCastENSH_16StoreWithoutCastEEEviS8_T0_T2_T3_T4_T5_)
        .other          _ZN2at6native27unrolled_elementwise_kernelIZNS0_50_GLOBAL__N__2680c7bb_12_PowKernel_cu_7dd49032_317022pow_scalar_tensor_implIdEEvRNS_18TensorIteratorBaseEN3c107complexIT_EEEUlNS7_IdEEE_St5arrayIPcLm2EELi4E23TrivialOffsetCalculatorILi1EjESG_NS0_6memory15LoadWithoutCastENSH_16StoreWithoutCastEEEviS8_T0_T2_T3_T4_T5_,@"STO_CUDA_ENTRY STV_DEFAULT"
_ZN2at6native27unrolled_elementwise_kernelIZNS0_50_GLOBAL__N__2680c7bb_12_PowKernel_cu_7dd49032_317022pow_scalar_tensor_implIdEEvRNS_18TensorIteratorBaseEN3c107complexIT_EEEUlNS7_IdEEE_St5arrayIPcLm2EELi4E23TrivialOffsetCalculatorILi1EjESG_NS0_6memory15LoadWithoutCastENSH_16StoreWithoutCastEEEviS8_T0_T2_T3_T4_T5_:
.text._ZN2at6native27unrolled_elementwise_kernelIZNS0_50_GLOBAL__N__2680c7bb_12_PowKernel_cu_7dd49032_317022pow_scalar_tensor_implIdEEvRNS_18TensorIteratorBaseEN3c107complexIT_EEEUlNS7_IdEEE_St5arrayIPcLm2EELi4E23TrivialOffsetCalculatorILi1EjESG_NS0_6memory15LoadWithoutCastENSH_16StoreWithoutCastEEEviS8_T0_T2_T3_T4_T5_:
[----:B------:R-:W0:Y:S01]  /*0000*/  LDC R1, c[0x0][0x37c] ;  /* 0x0000df00ff017b82 */ /* 0x000e220000000800 */
[----:B------:R-:W1:Y:S07]  /*0010*/  S2R R0, SR_CTAID.X ;  /* 0x0000000000007919 */ /* 0x000e6e0000002500 */
[----:B------:R-:W1:Y:S01]  /*0020*/  LDC R3, c[0x0][0x380] ;  /* 0x0000e000ff037b82 */ /* 0x000e620000000800 */
[----:B------:R-:W2:Y:S01]  /*0030*/  LDCU.64 UR4, c[0x0][0x358] ;  /* 0x00006b00ff0477ac */ /* 0x000ea20008000a00 */
[----:B------:R-:W-:Y:S01]  /*0040*/  CS2R R22, SRZ ;  /* 0x0000000000167805 */ /* 0x000fe2000001ff00 */
[----:B------:R-:W3:Y:S01]  /*0050*/  S2R R7, SR_TID.X ;  /* 0x0000000000077919 */ /* 0x000ee20000002100 */
[----:B------:R-:W-:-:S02]  /*0060*/  CS2R R20, SRZ ;  /* 0x0000000000147805 */ /* 0x000fc4000001ff00 */
[----:B------:R-:W-:Y:S02]  /*0070*/  CS2R R14, SRZ ;  /* 0x00000000000e7805 */ /* 0x000fe4000001ff00 */
[----:B------:R-:W-:Y:S01]  /*0080*/  CS2R R12, SRZ ;  /* 0x00000000000c7805 */ /* 0x000fe2000001ff00 */
[----:B0-----:R-:W-:Y:S02]  /*0090*/  VIADD R1, R1, 0xffffffd8 ;  /* 0xffffffd801017836 */ /* 0x001fe40000000000 */
[----:B-1----:R-:W-:Y:S02]  /*00a0*/  IMAD R32, R0, -0x200, R3 ;  /* 0xfffffe0000207824 */ /* 0x002fe400078e0203 */
[----:B---3--:R-:W-:-:S03]  /*00b0*/  IMAD.MOV.U32 R3, RZ, RZ, R7 ;  /* 0x000000ffff037224 */ /* 0x008fc600078e0007 */
[----:B------:R-:W-:-:S13]  /*00c0*/  ISETP.GE.AND P0, PT, R7, R32, PT ;  /* 0x000000200700720c */ /* 0x000fda0003f06270 */
[----:B------:R-:W-:Y:S01]  /*00d0*/  @!P0 VIADD R7, R3, 0x80 ;  /* 0x0000008003078836 */ /* 0x000fe20000000000 */
[----:B------:R-:W0:Y:S01]  /*00e0*/  @!P0 LDC.64 R24, c[0x0][0x3b8] ;  /* 0x0000ee00ff188b82 */ /* 0x000e220000000a00 */
[----:B------:R-:W-:-:S03]  /*00f0*/  @!P0 IMAD R9, R0, 0x200, R3 ;  /* 0x0000020000098824 */ /* 0x000fc600078e0203 */
[----:B------:R-:W-:-:S13]  /*0100*/  ISETP.GE.AND P1, PT, R7, R32, PT ;  /* 0x000000200700720c */ /* 0x000fda0003f26270 */
[----:B------:R-:W-:Y:S01]  /*0110*/  @!P1 IMAD R11, R0, 0x200, R7 ;  /* 0x00000200000b9824 */ /* 0x000fe200078e0207 */
[----:B------:R-:W1:Y:S01]  /*0120*/  @!P1 LDC.64 R26, c[0x0][0x3b8] ;  /* 0x0000ee00ff1a9b82 */ /* 0x000e620000000a00 */
[----:B------:R-:W-:-:S05]  /*0130*/  @!P1 VIADD R7, R7, 0x80 ;  /* 0x0000008007079836 */ /* 0x000fca0000000000 */
[----:B------:R-:W-:Y:S01]  /*0140*/  ISETP.GE.AND P3, PT, R7, R32, PT ;  /* 0x000000200700720c */ /* 0x000fe20003f66270 */
[----:B0-----:R-:W-:Y:S01]  /*0150*/  @!P0 IMAD.WIDE.U32 R24, R9, 0x10, R24 ;  /* 0x0000001009188825 */ /* 0x001fe200078e0018 */
[----:B------:R-:W-:-:S11]  /*0160*/  CS2R R8, SRZ ;  /* 0x0000000000087805 */ /* 0x000fd6000001ff00 */
[C---:B------:R-:W-:Y:S01]  /*0170*/  @!P3 IMAD R31, R0.reuse, 0x200, R7 ;  /* 0x00000200001fb824 */ /* 0x040fe200078e0207 */
[----:B------:R-:W0:Y:S01]  /*0180*/  @!P3 LDC.64 R4, c[0x0][0x3b8] ;  /* 0x0000ee00ff04bb82 */ /* 0x000e220000000a00 */
[----:B------:R-:W-:Y:S02]  /*0190*/  @!P3 VIADD R7, R7, 0x80 ;  /* 0x000000800707b836 */ /* 0x000fe40000000000 */
[----:B-1----:R-:W-:Y:S01]  /*01a0*/  @!P1 IMAD.WIDE.U32 R26, R11, 0x10, R26 ;  /* 0x000000100b1a9825 */ /* 0x002fe200078e001a */
[----:B------:R-:W-:Y:S02]  /*01b0*/  CS2R R10, SRZ ;  /* 0x00000000000a7805 */ /* 0x000fe4000001ff00 */
[----:B------:R-:W-:Y:S02]  /*01c0*/  ISETP.GE.AND P2, PT, R7, R32, PT ;  /* 0x000000200700720c */ /* 0x000fe40003f46270 */
[----:B--2---:R1:W5:Y:S11]  /*01d0*/  @!P1 LDG.E.128 R20, desc[UR4][R26.64] ;  /* 0x000000041a149981 */ /* 0x004376000c1e1d00 */
[----:B------:R-:W2:Y:S01]  /*01e0*/  @!P2 LDC.64 R28, c[0x0][0x3b8] ;  /* 0x0000ee00ff1cab82 */ /* 0x000ea20000000a00 */
[----:B------:R-:W-:-:S02]  /*01f0*/  @!P2 IMAD R7, R0, 0x200, R7 ;  /* 0x000002000007a824 */ /* 0x000fc400078e0207 */
[----:B0-----:R-:W-:Y:S01]  /*0200*/  @!P3 IMAD.WIDE.U32 R30, R31, 0x10, R4 ;  /* 0x000000101f1eb825 */ /* 0x001fe200078e0004 */
[----:B------:R-:W-:-:S04]  /*0210*/  CS2R R4, SRZ ;  /* 0x0000000000047805 */ /* 0x000fc8000001ff00 */
[----:B------:R1:W5:Y:S01]  /*0220*/  @!P3 LDG.E.128 R8, desc[UR4][R30.64] ;  /* 0x000000041e08b981 */ /* 0x000362000c1e1d00 */
[----:B--2---:R-:W-:Y:S01]  /*0230*/  @!P2 IMAD.WIDE.U32 R28, R7, 0x10, R28 ;  /* 0x00000010071ca825 */ /* 0x004fe200078e001c */
[----:B------:R-:W-:-:S04]  /*0240*/  CS2R R6, SRZ ;  /* 0x0000000000067805 */ /* 0x000fc8000001ff00 */
[----:B------:R1:W5:Y:S04]  /*0250*/  @!P2 LDG.E.128 R12, desc[UR4][R28.64] ;  /* 0x000000041c0ca981 */ /* 0x000368000c1e1d00 */
[----:B------:R1:W5:Y:S01]  /*0260*/  @!P0 LDG.E.128 R4, desc[UR4][R24.64] ;  /* 0x0000000418048981 */ /* 0x000362000c1e1d00 */
[----:B------:R-:W-:Y:S01]  /*0270*/  ISETP.GE.AND P0, PT, R3, R32, PT ;  /* 0x000000200300720c */ /* 0x000fe20003f06270 */
[----:B------:R-:W-:Y:S01]  /*0280*/  BSSY.RECONVERGENT B0, `(.L_x_45090) ;  /* 0x00004a1000007945 */ /* 0x000fe20003800200 */
[----:B------:R-:W-:Y:S02]  /*0290*/  CS2R R18, SRZ ;  /* 0x0000000000127805 */ /* 0x000fe4000001ff00 */
[----:B------:R-:W-:-:S09]  /*02a0*/  CS2R R16, SRZ ;  /* 0x0000000000107805 */ /* 0x000fd2000001ff00 */
[----:B-1----:R-:W-:Y:S05]  /*02b0*/  @P0 BRA `(.L_x_45091) ;  /* 0x0000004800740947 */ /* 0x002fea0003800000 */
[----:B------:R-:W0:Y:S02]  /*02c0*/  LDCU.128 UR8, c[0x0][0x390] ;  /* 0x00007200ff0877ac */ /* 0x000e240008000c00 */
[----:B0----5:R-:W-:-:S15]  /*02d0*/  DMUL R16, R6, UR10 ;  /* 0x0000000a06107c28 */ /* 0x021fde0008000000 */
        /* <DEDUP_REMOVED lines=136> */
.L_x_45092:
        /* <DEDUP_REMOVED lines=56> */
[----:B------:R-:W-:Y:S05]  /*0ee0*/  CALL.REL.NOINC `($_ZN2at6native27unrolled_elementwise_kernelIZNS0_50_GLOBAL__N__2680c7bb_12_PowKernel_cu_7dd49032_317022pow_scalar_tensor_implIdEEvRNS_18TensorIteratorBaseEN3c107complexIT_EEEUlNS7_IdEEE_St5arrayIPcLm2EELi4E23TrivialOffsetCalculatorILi1EjESG_NS0_6memory15LoadWithoutCastENSH_16StoreWithoutCastEEEviS8_T0_T2_T3_T4_T5_$__internal_trig_reduction_slowpathd) ;  /* 0x0000011800c07944 */ /* 0x000fea0003c00000 */
.L_x_45097:
[----:B------:R-:W-:Y:S05]  /*0ef0*/  BSYNC.RECONVERGENT B4 ;  /* 0x0000000000047941 */ /* 0x000fea0003800200 */
.L_x_45096:
[----:B------:R-:W-:-:S07]  /*0f00*/  VIADD R2, R25, 0x1 ;  /* 0x0000000119027836 */ /* 0x000fce0000000000 */
.L_x_45095:
[----:B------:R-:W-:Y:S05]  /*0f10*/  BSYNC.RECONVERGENT B3 ;  /* 0x0000000000037941 */ /* 0x000fea0003800200 */
.L_x_45094:
        /* <DEDUP_REMOVED lines=119> */
[----:B------:R-:W-:-:S07]  /*1690*/  IMAD.MOV.U32 R2, RZ, RZ, R25 ;  /* 0x000000ffff027224 */ /* 0x000fce00078e0019 */
.L_x_45099:
[----:B------:R-:W-:Y:S05]  /*16a0*/  BSYNC.RECONVERGENT B3 ;  /* 0x0000000000037941 */ /* 0x000fea0003800200 */
.L_x_45098:
        /* <DEDUP_REMOVED lines=64> */
.L_x_45093:
        /* <DEDUP_REMOVED lines=15> */
.L_x_45100:
        /* <DEDUP_REMOVED lines=135> */
.L_x_45103:
[----:B------:R-:W-:Y:S05]  /*2410*/  BSYNC.RECONVERGENT B1 ;  /* 0x0000000000017941 */ /* 0x000fea0003800200 */
.L_x_45102:
        /* <DEDUP_REMOVED lines=61> */
[----:B------:R-:W-:Y:S02]  /*27f0*/  IMAD.MOV.U32 R16, RZ, RZ, R38 ;  /* 0x000000ffff107224 */ /* 0x000fe400078e0026 */
[----:B------:R-:W-:-:S07]  /*2800*/  IMAD.MOV.U32 R17, RZ, RZ, R39 ;  /* 0x000000ffff117224 */ /* 0x000fce00078e0027 */
.L_x_45107:
[----:B------:R-:W-:Y:S05]  /*2810*/  BSYNC.RECONVERGENT B4 ;  /* 0x0000000000047941 */ /* 0x000fea0003800200 */
.L_x_45106:
[----:B------:R-:W-:-:S07]  /*2820*/  VIADD R2, R25, 0x1 ;  /* 0x0000000119027836 */ /* 0x000fce0000000000 */
.L_x_45105:
[----:B------:R-:W-:Y:S05]  /*2830*/  BSYNC.RECONVERGENT B3 ;  /* 0x0000000000037941 */ /* 0x000fea0003800200 */
.L_x_45104:
        /* <DEDUP_REMOVED lines=19> */
[----:B------:R-:W-:-:S15]  /*2970*/  @!P2 DMUL R38, RZ, R18 ;  /* 0x00000012ff26a228 */ /* 0x000fde0000000000 */
        /* <DEDUP_REMOVED lines=105> */
.L_x_45109:
[----:B------:R-:W-:Y:S05]  /*3010*/  BSYNC.RECONVERGENT B3 ;  /* 0x0000000000037941 */ /* 0x000fea0003800200 */
.L_x_45108:
        /* <DEDUP_REMOVED lines=82> */
[----:B0-----:R1:W4:Y:S02]  /*3540*/  DMUL R18, R46, R44 ;  /* 0x0000002c2e127228 */ /* 0x0013240000000000 */
[----:B-1-34-:R-:W-:Y:S05]  /*3550*/  BRA `(.L_x_45091) ;  /* 0x0000001400cc7947 */ /* 0x01afea0003800000 */
.L_x_45101:
        /* <DEDUP_REMOVED lines=125> */
.L_x_45111:
[----:B------:R-:W-:Y:S05]  /*3d30*/  BSYNC.RECONVERGENT B1 ;  /* 0x0000000000017941 */ /* 0x000fea0003800200 */
.L_x_45110:
        /* <DEDUP_REMOVED lines=48> */
[----:B-1----:R-:W-:Y:S05]  /*4040*/  CALL.REL.NOINC `($_ZN2at6native27unrolled_elementwise_kernelIZNS0_50_GLOBAL__N__2680c7bb_12_PowKernel_cu_7dd49032_317022pow_scalar_tensor_implIdEEvRNS_18TensorIteratorBaseEN3c107complexIT_EEEUlNS7_IdEEE_St5arrayIPcLm2EELi4E23TrivialOffsetCalculatorILi1EjESG_NS0_6memory15LoadWithoutCastENSH_16StoreWithoutCastEEEviS8_T0_T2_T3_T4_T5_$__internal_trig_reduction_slowpathd) ;  /* 0x000000e800687944 */ /* 0x002fea0003c00000 */
.L_x_45115:
[----:B------:R-:W-:Y:S05]  /*4050*/  BSYNC.RECONVERGENT B4 ;  /* 0x0000000000047941 */ /* 0x000fea0003800200 */
.L_x_45114:
[----:B------:R-:W-:-:S07]  /*4060*/  VIADD R2, R25, 0x1 ;  /* 0x0000000119027836 */ /* 0x000fce0000000000 */
.L_x_45113:
[----:B------:R-:W-:Y:S05]  /*4070*/  BSYNC.RECONVERGENT B3 ;  /* 0x0000000000037941 */ /* 0x000fea0003800200 */
.L_x_45112:
        /* <DEDUP_REMOVED lines=119> */
[----:B------:R-:W-:-:S07]  /*47f0*/  IMAD.MOV.U32 R2, RZ, RZ, R25 ;  /* 0x000000ffff027224 */ /* 0x000fce00078e0019 */
.L_x_45117:
[----:B------:R-:W-:Y:S05]  /*4800*/  BSYNC.RECONVERGENT B3 ;  /* 0x0000000000037941 */ /* 0x000fea0003800200 */
.L_x_45116:
        /* <DEDUP_REMOVED lines=72> */
.L_x_45091:
[----:B------:R-:W-:Y:S05]  /*4c90*/  BSYNC.RECONVERGENT B0 ;  /* 0x0000000000007941 */ /* 0x000fea0003800200 */
.L_x_45090:
[----:B------:R-:W-:Y:S01]  /*4ca0*/  VIADD R2, R3, 0x80 ;  /* 0x0000008003027836 */ /* 0x000fe20000000000 */
[----:B------:R-:W-:Y:S01]  /*4cb0*/  BSSY.RECONVERGENT B0, `(.L_x_45118) ;  /* 0x000048b000007945 */ /* 0x000fe20003800200 */
[----:B-----5:R-:W-:Y:S02]  /*4cc0*/  CS2R R6, SRZ ;  /* 0x0000000000067805 */ /* 0x020fe4000001ff00 */
[----:B------:R-:W-:Y:S02]  /*4cd0*/  CS2R R4, SRZ ;  /* 0x0000000000047805 */ /* 0x000fe4000001ff00 */
[----:B------:R-:W-:-:S13]  /*4ce0*/  ISETP.GE.AND P0, PT, R2, R32, PT ;  /* 0x000000200200720c */ /* 0x000fda0003f06270 */
[----:B------:R-:W-:Y:S05]  /*4cf0*/  @P0 BRA `(.L_x_45119) ;  /* 0x0000004800180947 */ /* 0x000fea0003800000 */
[----:B------:R-:W1:Y:S02]  /*4d00*/  LDCU.128 UR8, c[0x0][0x390] ;  /* 0x00007200ff0877ac */ /* 0x000e640008000c00 */
[----:B-1----:R-:W1:-:S15]  /*4d10*/  DMUL R6, R22, UR8 ;  /* 0x0000000816067c28 */ /* 0x002e5e0008000000 */
[----:B------:R-:W-:-:S15]  /*4d20*/  NOP ;  /* 0x0000000000007918 */ /* 0x000fde0000000000 */
[----:B------:R-:W-:-:S15]  /*4d30*/  NOP ;  /* 0x0000000000007918 */ /* 0x000fde0000000000 */
[----:B------:R-:W-:-:S15]  /*4d40*/  NOP ;  /* 0x0000000000007918 */ /* 0x000fde0000000000 */
[----:B------:R-:W-:-:S04]  /*4d50*/  NOP ;  /* 0x0000000000007918 */ /* 0x000fc80000000000 */
[----:B-1----:R-:W1:-:S15]  /*4d60*/  DFMA R6, R20, UR10, R6 ;  /* 0x0000000a14067c2b */ /* 0x002e5e0008000006 */
[----:B------:R-:W-:-:S15]  /*4d70*/  NOP ;  /* 0x0000000000007918 */ /* 0x000fde0000000000 */
[----:B------:R-:W-:-:S15]  /*4d80*/  NOP ;  /* 0x0000000000007918 */ /* 0x000fde0000000000 */
[----:B------:R-:W-:-:S15]  /*4d90*/  NOP ;  /* 0x0000000000007918 */ /* 0x000fde0000000000 */
[----:B------:R-:W-:-:S04]  /*4da0*/  NOP ;  /* 0x0000000000007918 */ /* 0x000fc80000000000 */
[----:B------:R1:W3:Y:S02]  /*4db0*/  DMUL R4, R22, UR10 ;  /* 0x0000000a16047c28 */ /* 0x0002e40008000000 */
[----:B-1----:R-:W-:-:S04]  /*4dc0*/  LOP3.LUT R23, R7, 0x7fffffff, RZ, 0xc0, !PT ;  /* 0x7fffffff07177812 */ /* 0x002fc800078ec0ff */
[----:B------:R-:W-:-:S15]  /*4dd0*/  LOP3.LUT P0, RZ, R23, R6, RZ, 0xfc, !PT ;  /* 0x0000000617ff7212 */ /* 0x000fde000780fcff */
[----:B------:R-:W-:-:S15]  /*4de0*/  NOP ;  /* 0x0000000000007918 */ /* 0x000fde0000000000 */
[----:B------:R-:W-:-:S15]  /*4df0*/  NOP ;  /* 0x0000000000007918 */ /* 0x000fde0000000000 */
[----:B------:R-:W-:-:S13]  /*4e00*/  NOP ;  /* 0x0000000000007918 */ /* 0x000fda0000000000 */
[----:B---3--:R1:W3:Y:S02]  /*4e10*/  DFMA R20, R20, UR8, -R4 ;  /* 0x0000000814147c2b */ /* 0x0082e40008000804 */
        /* <DEDUP_REMOVED lines=128> */
.L_x_45125:
[----:B------:R-:W-:Y:S05]  /*5620*/  BSYNC.RECONVERGENT B1 ;  /* 0x0000000000017941 */ /* 0x000fea0003800200 */
.L_x_45124:
        /* <DEDUP_REMOVED lines=47> */
[----:B-12---:R-:W-:Y:S05]  /*5920*/  CALL.REL.NOINC `($_ZN2at6native27unrolled_elementwise_kernelIZNS0_50_GLOBAL__N__2680c7bb_12_PowKernel_cu_7dd49032_317022pow_scalar_tensor_implIdEEvRNS_18TensorIteratorBaseEN3c107complexIT_EEEUlNS7_IdEEE_St5arrayIPcLm2EELi4E23TrivialOffsetCalculatorILi1EjESG_NS0_6memory15LoadWithoutCastENSH_16StoreWithoutCastEEEviS8_T0_T2_T3_T4_T5_$__internal_trig_reduction_slowpathd) ;  /* 0x000000d000307944 */ /* 0x006fea0003c00000 */
.L_x_45129:
[----:B------:R-:W-:Y:S05]  /*5930*/  BSYNC.RECONVERGENT B4 ;  /* 0x0000000000047941 */ /* 0x000fea0003800200 */
.L_x_45128:
[----:B------:R-:W-:Y:S01]  /*5940*/  VIADD R33, R25, 0x1 ;  /* 0x0000000119217836 */ /* 0x000fe20000000000 */
[----:B------:R-:W-:Y:S06]  /*5950*/  BRA `(.L_x_45130) ;  /* 0x0000000000087947 */ /* 0x000fec0003800000 */
.L_x_45127:
[----:B------:R3:W4:Y:S02]  /*5960*/  DMUL R38, RZ, R6 ;  /* 0x00000006ff267228 */ /* 0x0007240000000000 */
[----:B---34-:R-:W-:-:S07]  /*5970*/  IMAD.MOV.U32 R33, RZ, RZ, 0x1 ;  /* 0x00000001ff217424 */ /* 0x018fce00078e00ff */
.L_x_45130:
[----:B------:R-:W-:Y:S05]  /*5980*/  BSYNC.RECONVERGENT B3 ;  /* 0x0000000000037941 */ /* 0x000fea0003800200 */
.L_x_45126:
        /* <DEDUP_REMOVED lines=109> */
[----:B------:R-:W-:Y:S01]  /*6060*/  IMAD.MOV.U32 R30, RZ, RZ, R25 ;  /* 0x000000ffff1e7224 */ /* 0x000fe200078e0019 */
[----:B------:R-:W-:Y:S06]  /*6070*/  BRA `(.L_x_45133) ;  /* 0x0000000000087947 */ /* 0x000fec0003800000 */
.L_x_45132:
[----:B------:R0:W3:Y:S02]  /*6080*/  DMUL R38, RZ, R6 ;  /* 0x00000006ff267228 */ /* 0x0000e40000000000 */
[----:B0--3--:R-:W-:-:S07]  /*6090*/  IMAD.MOV.U32 R30, RZ, RZ, RZ ;  /* 0x000000ffff1e7224 */ /* 0x009fce00078e00ff */
.L_x_45133:
[----:B------:R-:W-:Y:S05]  /*60a0*/  BSYNC.RECONVERGENT B3 ;  /* 0x0000000000037941 */ /* 0x000fea0003800200 */
.L_x_45131:
        /* <DEDUP_REMOVED lines=66> */
[----:B-1----:R4:W0:-:S15]  /*64d0*/  DMUL R4, R42, R44 ;  /* 0x0000002c2a047228 */ /* 0x00281e0000000000 */
[----:B------:R-:W-:-:S15]  /*64e0*/  NOP ;  /* 0x0000000000007918 */ /* 0x000fde0000000000 */
[----:B------:R-:W-:-:S15]  /*64f0*/  NOP ;  /* 0x0000000000007918 */ /* 0x000fde0000000000 */
[----:B------:R-:W-:-:S15]  /*6500*/  NOP ;  /* 0x0000000000007918 */ /* 0x000fde0000000000 */
[----:B------:R-:W-:-:S04]  /*6510*/  NOP ;  /* 0x0000000000007918 */ /* 0x000fc80000000000 */
[----:B------:R4:W1:Y:S02]  /*6520*/  DMUL R6, R42, R6 ;  /* 0x000000062a067228 */ /* 0x0008640000000000 */
[----:B01--4-:R-:W-:Y:S05]  /*6530*/  BRA `(.L_x_45119) ;  /* 0x0000003000087947 */ /* 0x013fea0003800000 */
.L_x_45123:
        /* <DEDUP_REMOVED lines=126> */
.L_x_45135:
[----:B------:R-:W-:Y:S05]  /*6d20*/  BSYNC.RECONVERGENT B1 ;  /* 0x0000000000017941 */ /* 0x000fea0003800200 */
.L_x_45134:
[C---:B01----:R-:W-:Y:S01]  /*6d30*/  LEA.HI R4, R45.reuse, 0xffffff09, RZ, 0xc ;  /* 0xffffff092d047811 */ /* 0x043fe200078f60ff */
        /* <DEDUP_REMOVED lines=58> */
[----:B--2---:R-:W-:Y:S05]  /*70e0*/  CALL.REL.NOINC `($_ZN2at6native27unrolled_elementwise_kernelIZNS0_50_GLOBAL__N__2680c7bb_12_PowKernel_cu_7dd49032_317022pow_scalar_tensor_implIdEEvRNS_18TensorIteratorBaseEN3c107complexIT_EEEUlNS7_IdEEE_St5arrayIPcLm2EELi4E23TrivialOffsetCalculatorILi1EjESG_NS0_6memory15LoadWithoutCastENSH_16StoreWithoutCastEEEviS8_T0_T2_T3_T4_T5_$__internal_trig_reduction_slowpathd) ;  /* 0x000000b800407944 */ /* 0x004fea0003c00000 */
.L_x_45139:
[----:B------:R-:W-:Y:S05]  /*70f0*/  BSYNC.RECONVERGENT B4 ;  /* 0x0000000000047941 */ /* 0x000fea0003800200 */
.L_x_45138:
[----:B------:R-:W-:Y:S01]  /*7100*/  VIADD R33, R25, 0x1 ;  /* 0x0000000119217836 */ /* 0x000fe20000000000 */
[----:B------:R-:W-:Y:S06]  /*7110*/  BRA `(.L_x_45140) ;  /* 0x0000000000087947 */ /* 0x000fec0003800000 */
.L_x_45137:
[----:B------:R0:W1:Y:S02]  /*7120*/  DMUL R38, RZ, R6 ;  /* 0x00000006ff267228 */ /* 0x0000640000000000 */
[----:B01----:R-:W-:-:S07]  /*7130*/  IMAD.MOV.U32 R33, RZ, RZ, 0x1 ;  /* 0x00000001ff217424 */ /* 0x003fce00078e00ff */
.L_x_45140:
[----:B------:R-:W-:Y:S05]  /*7140*/  BSYNC.RECONVERGENT B3 ;  /* 0x0000000000037941 */ /* 0x000fea0003800200 */
.L_x_45136:
        /* <DEDUP_REMOVED lines=118> */
[----:B------:R-:W-:Y:S01]  /*78b0*/  IMAD.MOV.U32 R28, RZ, RZ, R25 ;  /* 0x000000ffff1c7224 */ /* 0x000fe200078e0019 */
[----:B------:R-:W-:Y:S06]  /*78c0*/  BRA `(.L_x_45143) ;  /* 0x0000000000087947 */ /* 0x000fec0003800000 */
.L_x_45142:
[----:B------:R0:W1:Y:S02]  /*78d0*/  DMUL R38, RZ, R6 ;  /* 0x00000006ff267228 */ /* 0x0000640000000000 */
[----:B01----:R-:W-:-:S07]  /*78e0*/  IMAD.MOV.U32 R28, RZ, RZ, RZ ;  /* 0x000000ffff1c7224 */ /* 0x003fce00078e00ff */
.L_x_45143:
[----:B------:R-:W-:Y:S05]  /*78f0*/  BSYNC.RECONVERGENT B3 ;  /* 0x0000000000037941 */ /* 0x000fea0003800200 */
.L_x_45141:
        /* <DEDUP_REMOVED lines=77> */
[----:B------:R4:W1:-:S15]  /*7dd0*/  DMUL R4, R48, R46 ;  /* 0x0000002e30047228 */ /* 0x00085e0000000000 */
[----:B------:R-:W-:-:S15]  /*7de0*/  NOP ;  /* 0x0000000000007918 */ /* 0x000fde0000000000 */
[----:B------:R-:W-:-:S15]  /*7df0*/  NOP ;  /* 0x0000000000007918 */ /* 0x000fde0000000000 */
[----:B------:R-:W-:-:S15]  /*7e00*/  NOP ;  /* 0x0000000000007918 */ /* 0x000fde0000000000 */
[----:B------:R-:W-:-:S04]  /*7e10*/  NOP ;  /* 0x0000000000007918 */ /* 0x000fc80000000000 */
[----:B0-----:R4:W0:Y:S02]  /*7e20*/  DMUL R6, R46, R44 ;  /* 0x0000002c2e067228 */ /* 0x0018240000000000 */
[----:B01--4-:R-:W-:Y:S05]  /*7e30*/  BRA `(.L_x_45119) ;  /* 0x0000001400c87947 */ /* 0x013fea0003800000 */
.L_x_45122:
        /* <DEDUP_REMOVED lines=10> */
.L_x_45144:
[----:B------:R-:W1:Y:S02]  /*7ee0*/  DADD R6, R6, -R6 ;  /* 0x0000000006067229 */ /* 0x000e640000000806 */
[----:B-1----:R-:W-:Y:S02]  /*7ef0*/  IMAD.MOV.U32 R4, RZ, RZ, R6 ;  /* 0x000000ffff047224 */ /* 0x002fe400078e0006 */
[----:B------:R-:W-:Y:S01]  /*7f00*/  IMAD.MOV.U32 R5, RZ, RZ, R7 ;  /* 0x000000ffff057224 */ /* 0x000fe200078e0007 */
[----:B------:R-:W-:Y:S06]  /*7f10*/  BRA `(.L_x_45119) ;  /* 0x0000001400907947 */ /* 0x000fec0003800000 */
.L_x_45121:
        /* <DEDUP_REMOVED lines=47> */
[----:B0-2---:R-:W-:Y:S05]  /*8210*/  CALL.REL.NOINC `($_ZN2at6native27unrolled_elementwise_kernelIZNS0_50_GLOBAL__N__2680c7bb_12_PowKernel_cu_7dd49032_317022pow_scalar_tensor_implIdEEvRNS_18TensorIteratorBaseEN3c107complexIT_EEEUlNS7_IdEEE_St5arrayIPcLm2EELi4E23TrivialOffsetCalculatorILi1EjESG_NS0_6memory15LoadWithoutCastENSH_16StoreWithoutCastEEEviS8_T0_T2_T3_T4_T5_$__internal_trig_reduction_slowpathd) ;  /* 0x000000a400f47944 */ /* 0x005fea0003c00000 */
.L_x_45148:
[----:B------:R-:W-:Y:S05]  /*8220*/  BSYNC.RECONVERGENT B4 ;  /* 0x0000000000047941 */ /* 0x000fea0003800200 */
.L_x_45147:
[----:B------:R-:W-:Y:S01]  /*8230*/  VIADD R33, R25, 0x1 ;  /* 0x0000000119217836 */ /* 0x000fe20000000000 */
[----:B------:R-:W-:Y:S06]  /*8240*/  BRA `(.L_x_45149) ;  /* 0x0000000000087947 */ /* 0x000fec0003800000 */
.L_x_45146:
[----:B------:R1:W3:Y:S02]  /*8250*/  DMUL R38, RZ, R6 ;  /* 0x00000006ff267228 */ /* 0x0002e40000000000 */
[----:B-1-3--:R-:W-:-:S07]  /*8260*/  IMAD.MOV.U32 R33, RZ, RZ, 0x1 ;  /* 0x00000001ff217424 */ /* 0x00afce00078e00ff */
.L_x_45149:
[----:B------:R-:W-:Y:S05]  /*8270*/  BSYNC.RECONVERGENT B3 ;  /* 0x0000000000037941 */ /* 0x000fea0003800200 */
.L_x_45145:
        /* <DEDUP_REMOVED lines=19> */
[----:B---3--:R-:W1:-:S15]  /*83b0*/  DFMA R20, R4, R36, R20 ;  /* 0x000000240414722b */ /* 0x008e5e0000000014 */
[----:B------:R-:W-:-:S15]  /*83c0*/  NOP ;  /* 0x0000000000007918 */ /* 0x000fde0000000000 */
[----:B------:R-:W-:-:S15]  /*83d0*/  NOP ;  /* 0x0000000000007918 */ /* 0x000fde0000000000 */
[----:B------:R-:W-:-:S15]  /*83e0*/  NOP ;  /* 0x0000000000007918 */ /* 0x000fde0000000000 */
[----:B------:R-:W-:-:S04]  /*83f0*/  NOP ;  /* 0x0000000000007918 */ /* 0x000fc80000000000 */
[----:B-1----:R-:W4:-:S15]  /*8400*/  DFMA R20, R4, R20, R22 ;  /* 0x000000140414722b */ /* 0x002f1e0000000016 */
[----:B------:R-:W-:-:S15]  /*8410*/  NOP ;  /* 0x0000000000007918 */ /* 0x000fde0000000000 */
[----:B------:R-:W-:-:S15]  /*8420*/  NOP ;  /* 0x0000000000007918 */ /* 0x000fde0000000000 */
[----:B------:R-:W-:-:S15]  /*8430*/  NOP ;  /* 0x0000000000007918 */ /* 0x000fde0000000000 */
[----:B------:R-:W-:-:S04]  /*8440*/  NOP ;  /* 0x0000000000007918 */ /* 0x000fc80000000000 */
[----:B----4-:R-:W1:-:S15]  /*8450*/  DFMA R20, R4, R20, R24 ;  /* 0x000000140414722b */ /* 0x010e5e0000000018 */
[----:B------:R-:W-:-:S15]  /*8460*/  NOP ;  /* 0x0000000000007918 */ /* 0x000fde0000000000 */
[----:B------:R-:W-:-:S15]  /*8470*/  NOP ;  /* 0x0000000000007918 */ /* 0x000fde0000000000 */
[----:B------:R-:W-:-:S15]  /*8480*/  NOP ;  /* 0x0000000000007918 */ /* 0x000fde0000000000 */
[----:B------:R-:W-:-:S04]  /*8490*/  NOP ;  /* 0x0000000000007918 */ /* 0x000fc80000000000 */
[----:B-1----:R-:W5:-:S15]  /*84a0*/  DFMA R20, R4, R20, R26 ;  /* 0x000000140414722b */ /* 0x002f5e000000001a */
[----:B------:R-:W-:-:S15]  /*84b0*/  NOP ;  /* 0x0000000000007918 */ /* 0x000fde0000000000 */
[----:B------:R-:W-:-:S15]  /*84c0*/  NOP ;  /* 0x0000000000007918 */ /* 0x000fde0000000000 */
[----:B------:R-:W-:-:S15]  /*84d0*/  NOP ;  /* 0x0000000000007918 */ /* 0x000fde0000000000 */
[----:B------:R-:W-:-:S04]  /*84e0*/  NOP ;  /* 0x0000000000007918 */ /* 0x000fc80000000000 */
        /* <DEDUP_REMOVED lines=15> */
[----:B------:R-:W1:Y:S02]  /*85e0*/  DFMA R4, R4, R20, 1 ;  /* 0x3ff000000404742b */ /* 0x000e640000000014 */
[----:B-1----:R-:W-:Y:S02]  /*85f0*/  FSEL R20, R4, R38, !P0 ;  /* 0x0000002604147208 */ /* 0x002fe40004000000 */
[----:B------:R-:W-:Y:S02]  /*8600*/  FSEL R21, R5, R39, !P0 ;  /* 0x0000002705157208 */ /* 0x000fe40004000000 */
[----:B------:R-:W-:-:S15]  /*8610*/  LOP3.LUT P0, RZ, R33, 0x2, RZ, 0xc0, !PT ;  /* 0x0000000221ff7812 */ /* 0x000fde000780c0ff */
[----:B------:R-:W-:-:S15]  /*8620*/  NOP ;  /* 0x0000000000007918 */ /* 0x000fde0000000000 */
[----:B------:R-:W-:-:S15]  /*8630*/  NOP ;  /* 0x0000000000007918 */ /* 0x000fde0000000000 */
[----:B------:R-:W-:-:S13]  /*8640*/  NOP ;  /* 0x0000000000007918 */ /* 0x000fda0000000000 */
[----:B------:R-:W1:Y:S02]  /*8650*/  DADD R4, RZ, -R20 ;  /* 0x00000000ff047229 */ /* 0x000e640000000814 */
[----:B-1----:R-:W-:Y:S02]  /*8660*/  FSEL R4, R20, R4, !P0 ;  /* 0x0000000414047208 */ /* 0x002fe40004000000 */
[----:B------:R-:W-:-:S15]  /*8670*/  FSEL R5, R21, R5, !P0 ;  /* 0x0000000515057208 */ /* 0x000fde0004000000 */
[----:B------:R-:W-:-:S15]  /*8680*/  NOP ;  /* 0x0000000000007918 */ /* 0x000fde0000000000 */
[----:B------:R-:W-:-:S15]  /*8690*/  NOP ;  /* 0x0000000000007918 */ /* 0x000fde0000000000 */
[----:B------:R-:W-:-:S15]  /*86a0*/  NOP ;  /* 0x0000000000007918 */ /* 0x000fde0000000000 */
[----:B------:R-:W1:Y:S02]  /*86b0*/  DSETP.NEU.AND P0, PT, |R6|, +INF , PT ;  /* 0x7ff000000600742a */ /* 0x000e640003f0d200 */
[----:B-1----:R-:W-:Y:S05]  /*86c0*/  @!P0 BRA `(.L_x_45151) ;  /* 0x0000000000b88947 */ /* 0x002fea0003800000 */
[----:B------:R-:W-:Y:S01]  /*86d0*/  UMOV UR6, 0x6dc9c883 ;  /* 0x6dc9c88300067882 */ /* 0x000fe20000000000 */
[----:B------:R-:W-:Y:S01]  /*86e0*/  UMOV UR7, 0x3fe45f30 ;  /* 0x3fe45f3000077882 */ /* 0x000fe20000000000 */
[----:B------:R-:W-:-:S15]  /*86f0*/  DSETP.GE.AND P0, PT, |R6|, 2.14748364800000000000e+09, PT ;  /* 0x41e000000600742a */ /* 0x000fde0003f06200 */
[----:B------:R-:W-:-:S15]  /*8700*/  NOP ;  /* 0x0000000000007918 */ /* 0x000fde0000000000 */
[----:B------:R-:W-:-:S15]  /*8710*/  NOP ;  /* 0x0000000000007918 */ /* 0x000fde0000000000 */
[----:B------:R-:W-:-:S15]  /*8720*/  NOP ;  /* 0x0000000000007918 */ /* 0x000fde0000000000 */
[----:B------:R-:W-:-:S04]  /*8730*/  NOP ;  /* 0x0000000000007918 */ /* 0x000fc80000000000 */
        /* <DEDUP_REMOVED lines=37> */
[----:B------:R-:W-:Y:S01]  /*8990*/  IMAD.MOV.U32 R33, RZ, RZ, R25 ;  /* 0x000000ffff217224 */ /* 0x000fe200078e0019 */
[----:B------:R-:W-:Y:S06]  /*89a0*/  BRA `(.L_x_45152) ;  /* 0x0000000000087947 */ /* 0x000fec0003800000 */
.L_x_45151:
[----:B------:R1:W3:Y:S02]  /*89b0*/  DMUL R38, RZ, R6 ;  /* 0x00000006ff267228 */ /* 0x0002e40000000000 */
[----:B-1-3--:R-:W-:-:S07]  /*89c0*/  IMAD.MOV.U32 R33, RZ, RZ, RZ ;  /* 0x000000ffff217224 */ /* 0x00afce00078e00ff */
.L_x_45152:
[----:B------:R-:W-:Y:S05]  /*89d0*/  BSYNC.RECONVERGENT B3 ;  /* 0x0000000000037941 */ /* 0x000fea0003800200 */
.L_x_45150:
        /* <DEDUP_REMOVED lines=62> */
[----:B------:R-:W-:Y:S01]  /*8dc0*/  FSEL R7, R21, R7, !P0 ;  /* 0x0000000715077208 */ /* 0x000fe20004000000 */
[----:B------:R-:W-:Y:S06]  /*8dd0*/  BRA `(.L_x_45119) ;  /* 0x0000000400e07947 */ /* 0x000fec0003800000 */
.L_x_45120:
        /* <DEDUP_REMOVED lines=106> */
[----:B------:R1:W3:Y:S02]  /*9480*/  DADD R4, R20, +INF ;  /* 0x7ff0000014047429 */ /* 0x0002e40000000000 */
[----:B-1----:R-:W-:Y:S02]  /*9490*/  @!P1 LEA.HI R20, R22, R22, RZ, 0x1 ;  /* 0x0000001616149211 */ /* 0x002fe400078f08ff */
[----:B---3--:R-:W-:Y:S02]  /*94a0*/  FSEL R4, R4, RZ, P0 ;  /* 0x000000ff04047208 */ /* 0x008fe40000000000 */
[----:B------:R-:W-:Y:S01]  /*94b0*/  @!P1 SHF.R.S32.HI R21, RZ, 0x1, R20 ;  /* 0x00000001ff159819 */ /* 0x000fe20000011414 */
[----:B------:R-:W-:Y:S01]  /*94c0*/  @!P1 IMAD.MOV.U32 R20, RZ, RZ, R24 ;  /* 0x000000ffff149224 */ /* 0x000fe200078e0018 */
[----:B------:R-:W-:-:S03]  /*94d0*/  FSEL R5, R5, RZ, P0 ;  /* 0x000000ff05057208 */ /* 0x000fc60000000000 */
[----:B------:R-:W-:Y:S02]  /*94e0*/  @!P1 IMAD.IADD R22, R22, 0x1, -R21 ;  /* 0x0000000116169824 */ /* 0x000fe400078e0a15 */
[----:B------:R-:W-:-:S03]  /*94f0*/  @!P1 IMAD R21, R21, 0x100000, R25 ;  /* 0x0010000015159824 */ /* 0x000fc600078e0219 */
[----:B------:R-:W-:Y:S01]  /*9500*/  @!P1 LEA R23, R22, 0x3ff00000, 0x14 ;  /* 0x3ff0000016179811 */ /* 0x000fe200078ea0ff */
[----:B------:R-:W-:-:S15]  /*9510*/  @!P1 IMAD.MOV.U32 R22, RZ, RZ, RZ ;  /* 0x000000ffff169224 */ /* 0x000fde00078e00ff */
[----:B------:R-:W-:-:S15]  /*9520*/  NOP ;  /* 0x0000000000007918 */ /* 0x000fde0000000000 */
[----:B------:R-:W-:-:S15]  /*9530*/  NOP ;  /* 0x0000000000007918 */ /* 0x000fde0000000000 */
[----:B------:R-:W-:-:S02]  /*9540*/  NOP ;  /* 0x0000000000007918 */ /* 0x000fc40000000000 */
[----:B------:R1:W3:Y:S02]  /*9550*/  @!P1 DMUL R4, R20, R22 ;  /* 0x0000001614049228 */ /* 0x0002e40000000000 */
.L_x_45119:
[----:B------:R-:W-:Y:S05]  /*9560*/  BSYNC.RECONVERGENT B0 ;  /* 0x0000000000007941 */ /* 0x000fea0003800200 */
.L_x_45118:
[----:B-1----:R-:W-:Y:S01]  /*9570*/  VIADD R21, R3, 0x100 ;  /* 0x0000010003157836 */ /* 0x002fe20000000000 */
[----:B------:R-:W-:Y:S01]  /*9580*/  BSSY.RECONVERGENT B0, `(.L_x_45153) ;  /* 0x000048f000007945 */ /* 0x000fe20003800200 */
[----:B------:R-:W-:-:S03]  /*9590*/  CS2R R22, SRZ ;  /* 0x0000000000167805 */ /* 0x000fc6000001ff00 */
[----:B------:R-:W-:Y:S02]  /*95a0*/  ISETP.GE.AND P0, PT, R21, R32, PT ;  /* 0x000000201500720c */ /* 0x000fe40003f06270 */
[----:B------:R-:W-:-:S11]  /*95b0*/  CS2R R20, SRZ ;  /* 0x0000000000147805 */ /* 0x000fd6000001ff00 */
[----:B------:R-:W-:Y:S05]  /*95c0*/  @P0 BRA `(.L_x_45154) ;  /* 0x0000004800280947 */ /* 0x000fea0003800000 */
[----:B------:R-:W1:Y:S02]  /*95d0*/  LDCU.128 UR8, c[0x0][0x390] ;  /* 0x00007200ff0877ac */ /* 0x000e640008000c00 */
[----:B-1----:R-:W-:-:S15]  /*95e0*/  DMUL R20, R10, UR10 ;  /* 0x0000000a0a147c28 */ /* 0x002fde0008000000 */
        /* <DEDUP_REMOVED lines=15> */
[----:B------:R1:W4:Y:S02]  /*96e0*/  DFMA R8, R8, UR8, -R20 ;  /* 0x0000000808087c2b */ /* 0x0003240008000814 */
        /* <DEDUP_REMOVED lines=129> */
[----:B------:R0:W1:Y:S02]  /*9f00*/  @!P0 DMUL R42, R8, R10 ;  /* 0x0000000a082a8228 */ /* 0x0000640000000000 */
.L_x_45160:
[----:B------:R-:W-:Y:S05]  /*9f10*/  BSYNC.RECONVERGENT B1 ;  /* 0x0000000000017941 */ /* 0x000fea0003800200 */
.L_x_45159:
        /* <DEDUP_REMOVED lines=47> */
[----:B-123--:R-:W-:Y:S05]  /*a210*/  CALL.REL.NOINC `($_ZN2at6native27unrolled_elementwise_kernelIZNS0_50_GLOBAL__N__2680c7bb_12_PowKernel_cu_7dd49032_317022pow_scalar_tensor_implIdEEvRNS_18TensorIteratorBaseEN3c107complexIT_EEEUlNS7_IdEEE_St5arrayIPcLm2EELi4E23TrivialOffsetCalculatorILi1EjESG_NS0_6memory15LoadWithoutCastENSH_16StoreWithoutCastEEEviS8_T0_T2_T3_T4_T5_$__internal_trig_reduction_slowpathd) ;  /* 0x0000008400f47944 */ /* 0x00efea0003c00000 */
.L_x_45164:
[----:B------:R-:W-:Y:S05]  /*a220*/  BSYNC.RECONVERGENT B4 ;  /* 0x0000000000047941 */ /* 0x000fea0003800200 */
.L_x_45163:
[----:B------:R-:W-:Y:S01]  /*a230*/  VIADD R33, R25, 0x1 ;  /* 0x0000000119217836 */ /* 0x000fe20000000000 */
[----:B------:R-:W-:Y:S06]  /*a240*/  BRA `(.L_x_45165) ;  /* 0x0000000000087947 */ /* 0x000fec0003800000 */
.L_x_45162:
[----:B------:R4:W0:Y:S02]  /*a250*/  DMUL R38, RZ, R22 ;  /* 0x00000016ff267228 */ /* 0x0008240000000000 */
[----:B0---4-:R-:W-:-:S07]  /*a260*/  IMAD.MOV.U32 R33, RZ, RZ, 0x1 ;  /* 0x00000001ff217424 */ /* 0x011fce00078e00ff */
.L_x_45165:
[----:B------:R-:W-:Y:S05]  /*a270*/  BSYNC.RECONVERGENT B3 ;  /* 0x0000000000037941 */ /* 0x000fea0003800200 */
.L_x_45161:
        /* <DEDUP_REMOVED lines=108> */
[----:B-1-3--:R-:W-:Y:S05]  /*a940*/  CALL.REL.NOINC `($_ZN2at6native27unrolled_elementwise_kernelIZNS0_50_GLOBAL__N__2680c7bb_12_PowKernel_cu_7dd49032_317022pow_scalar_tensor_implIdEEvRNS_18TensorIteratorBaseEN3c107complexIT_EEEUlNS7_IdEEE_St5arrayIPcLm2EELi4E23TrivialOffsetCalculatorILi1EjESG_NS0_6memory15LoadWithoutCastENSH_16StoreWithoutCastEEEviS8_T0_T2_T3_T4_T5_$__internal_trig_reduction_slowpathd) ;  /* 0x0000008000287944 */ /* 0x00afea0003c00000 */
[----:B------:R-:W-:Y:S01]  /*a950*/  IMAD.MOV.U32 R30, RZ, RZ, R25 ;  /* 0x000000ffff1e7224 */ /* 0x000fe200078e0019 */
[----:B------:R-:W-:Y:S06]  /*a960*/  BRA `(.L_x_45168) ;  /* 0x0000000000087947 */ /* 0x000fec0003800000 */
.L_x_45167:
[----:B------:R0:W2:Y:S02]  /*a970*/  DMUL R38, RZ, R22 ;  /* 0x00000016ff267228 */ /* 0x0000a40000000000 */
[----:B0-2---:R-:W-:-:S07]  /*a980*/  IMAD.MOV.U32 R30, RZ, RZ, RZ ;  /* 0x000000ffff1e7224 */ /* 0x005fce00078e00ff */
.L_x_45168:
[----:B------:R-:W-:Y:S05]  /*a990*/  BSYNC.RECONVERGENT B3 ;  /* 0x0000000000037941 */ /* 0x000fea0003800200 */
.L_x_45166:
        /* <DEDUP_REMOVED lines=71> */
[----:B------:R0:W2:Y:S02]  /*ae10*/  DMUL R22, R42, R22 ;  /* 0x000000162a167228 */ /* 0x0000a40000000000 */
[----:B012---:R-:W-:Y:S05]  /*ae20*/  BRA `(.L_x_45154) ;  /* 0x0000003000107947 */ /* 0x007fea0003800000 */
.L_x_45158:
        /* <DEDUP_REMOVED lines=128> */
.L_x_45170:
[----:B------:R-:W-:Y:S05]  /*b630*/  BSYNC.RECONVERGENT B1 ;  /* 0x0000000000017941 */ /* 0x000fea0003800200 */
.L_x_45169:
        /* <DEDUP_REMOVED lines=59> */
[----:B--23--:R-:W-:Y:S05]  /*b9f0*/  CALL.REL.NOINC `($_ZN2at6native27unrolled_elementwise_kernelIZNS0_50_GLOBAL__N__2680c7bb_12_PowKernel_cu_7dd49032_317022pow_scalar_tensor_implIdEEvRNS_18TensorIteratorBaseEN3c107complexIT_EEEUlNS7_IdEEE_St5arrayIPcLm2EELi4E23TrivialOffsetCalculatorILi1EjESG_NS0_6memory15LoadWithoutCastENSH_16StoreWithoutCastEEEviS8_T0_T2_T3_T4_T5_$__internal_trig_reduction_slowpathd) ;  /* 0x0000006c00fc7944 */ /* 0x00cfea0003c00000 */
.L_x_45174:
[----:B------:R-:W-:Y:S05]  /*ba00*/  BSYNC.RECONVERGENT B4 ;  /* 0x0000000000047941 */ /* 0x000fea0003800200 */
.L_x_45173:
[----:B------:R-:W-:Y:S01]  /*ba10*/  VIADD R33, R25, 0x1 ;  /* 0x0000000119217836 */ /* 0x000fe20000000000 */
[----:B------:R-:W-:Y:S06]  /*ba20*/  BRA `(.L_x_45175) ;  /* 0x0000000000087947 */ /* 0x000fec0003800000 */
.L_x_45172:
[----:B------:R0:W1:Y:S02]  /*ba30*/  DMUL R38, RZ, R22 ;  /* 0x00000016ff267228 */ /* 0x0000640000000000 */
[----:B01----:R-:W-:-:S07]  /*ba40*/  IMAD.MOV.U32 R33, RZ, RZ, 0x1 ;  /* 0x00000001ff217424 */ /* 0x003fce00078e00ff */
.L_x_45175:
[----:B------:R-:W-:Y:S05]  /*ba50*/  BSYNC.RECONVERGENT B3 ;  /* 0x0000000000037941 */ /* 0x000fea0003800200 */
.L_x_45171:
        /* <DEDUP_REMOVED lines=117> */
[----:B---3--:R-:W-:Y:S05]  /*c1b0*/  CALL.REL.NOINC `($_ZN2at6native27unrolled_elementwise_kernelIZNS0_50_GLOBAL__N__2680c7bb_12_PowKernel_cu_7dd49032_317022pow_scalar_tensor_implIdEEvRNS_18TensorIteratorBaseEN3c107complexIT_EEEUlNS7_IdEEE_St5arrayIPcLm2EELi4E23TrivialOffsetCalculatorILi1EjESG_NS0_6memory15LoadWithoutCastENSH_16StoreWithoutCastEEEviS8_T0_T2_T3_T4_T5_$__internal_trig_reduction_slowpathd) ;  /* 0x00000068000c7944 */ /* 0x008fea0003c00000 */
[----:B------:R-:W-:Y:S01]  /*c1c0*/  IMAD.MOV.U32 R28, RZ, RZ, R25 ;  /* 0x000000ffff1c7224 */ /* 0x000fe200078e0019 */
[----:B------:R-:W-:Y:S06]  /*c1d0*/  BRA `(.L_x_45178) ;  /* 0x0000000000087947 */ /* 0x000fec0003800000 */
.L_x_45177:
[----:B------:R0:W1:Y:S02]  /*c1e0*/  DMUL R38, RZ, R22 ;  /* 0x00000016ff267228 */ /* 0x0000640000000000 */
[----:B01----:R-:W-:-:S07]  /*c1f0*/  IMAD.MOV.U32 R28, RZ, RZ, RZ ;  /* 0x000000ffff1c7224 */ /* 0x003fce00078e00ff */
.L_x_45178:
[----:B------:R-:W-:Y:S05]  /*c200*/  BSYNC.RECONVERGENT B3 ;  /* 0x0000000000037941 */ /* 0x000fea0003800200 */
.L_x_45176:
        /* <DEDUP_REMOVED lines=84> */
.L_x_45157:
        /* <DEDUP_REMOVED lines=10> */
.L_x_45179:
[----:B------:R-:W1:Y:S02]  /*c7f0*/  DADD R22, R22, -R22 ;  /* 0x0000000016167229 */ /* 0x000e640000000816 */
[----:B-1----:R-:W-:Y:S02]  /*c800*/  IMAD.MOV.U32 R20, RZ, RZ, R22 ;  /* 0x000000ffff147224 */ /* 0x002fe400078e0016 */
[----:B------:R-:W-:Y:S01]  /*c810*/  IMAD.MOV.U32 R21, RZ, RZ, R23 ;  /* 0x000000ffff157224 */ /* 0x000fe200078e0017 */
[----:B------:R-:W-:Y:S06]  /*c820*/  BRA `(.L_x_45154) ;  /* 0x0000001400907947 */ /* 0x000fec0003800000 */
.L_x_45156:
        /* <DEDUP_REMOVED lines=45> */
[----:B------:R-:W-:Y:S01]  /*cb00*/  MOV R36, 0xcb30 ;  /* 0x0000cb3000247802 */ /* 0x000fe20000000f00 */
[----:B------:R-:W-:-:S07]  /*cb10*/  IMAD.MOV.U32 R38, RZ, RZ, R23 ;  /* 0x000000ffff267224 */ /* 0x000fce00078e0017 */
[----:B0-23--:R-:W-:Y:S05]  /*cb20*/  CALL.REL.NOINC `($_ZN2at6native27unrolled_elementwise_kernelIZNS0_50_GLOBAL__N__2680c7bb_12_PowKernel_cu_7dd49032_317022pow_scalar_tensor_implIdEEvRNS_18TensorIteratorBaseEN3c107complexIT_EEEUlNS7_IdEEE_St5arrayIPcLm2EELi4E23TrivialOffsetCalculatorILi1EjESG_NS0_6memory15LoadWithoutCastENSH_16StoreWithoutCastEEEviS8_T0_T2_T3_T4_T5_$__internal_trig_reduction_slowpathd) ;  /* 0x0000005c00b07944 */ /* 0x00dfea0003c00000 */
.L_x_45183:
[----:B------:R-:W-:Y:S05]  /*cb30*/  BSYNC.RECONVERGENT B4 ;  /* 0x0000000000047941 */ /* 0x000fea0003800200 */
.L_x_45182:
[----:B------:R-:W-:Y:S01]  /*cb40*/  VIADD R33, R25, 0x1 ;  /* 0x0000000119217836 */ /* 0x000fe20000000000 */
[----:B------:R-:W-:Y:S06]  /*cb50*/  BRA `(.L_x_45184) ;  /* 0x0000000000087947 */ /* 0x000fec0003800000 */
.L_x_45181:
[----:B------:R1:W4:Y:S02]  /*cb60*/  DMUL R38, RZ, R22 ;  /* 0x00000016ff267228 */ /* 0x0003240000000000 */
[----:B-1--4-:R-:W-:-:S07]  /*cb70*/  IMAD.MOV.U32 R33, RZ, RZ, 0x1 ;  /* 0x00000001ff217424 */ /* 0x012fce00078e00ff */
.L_x_45184:
[----:B------:R-:W-:Y:S05]  /*cb80*/  BSYNC.RECONVERGENT B3 ;  /* 0x0000000000037941 */ /* 0x000fea0003800200 */
.L_x_45180:
[----:B------:R-:W1:Y:S01]  /*cb90*/  LDCU.64 UR6, c[0x4][0x1b0] ;  /* 0x01003600ff0677ac */ /* 0x000e620008000a00 */
[----:B------:R-:W-:-:S05]  /*cba0*/  IMAD.SHL.U32 R8, R33, 0x40, RZ ;  /* 0x0000004021087824 */ /* 0x000fca00078e00ff */
[----:B------:R-:W-:-:S04]  /*cbb0*/  LOP3.LUT R8, R8, 0x40, RZ, 0xc0, !PT ;  /* 0x0000004008087812 */ /* 0x000fc800078ec0ff */
[----:B-1----:R-:W-:-:S05]  /*cbc0*/  IADD3 R34, P0, PT, R8, UR6, RZ ;  /* 0x0000000608227c10 */ /* 0x002fca000ff1e0ff */
        /* <DEDUP_REMOVED lines=30> */
[----:B-1----:R-:W2:-:S15]  /*cdb0*/  DFMA R8, R20, R8, R26 ;  /* 0x000000081408722b */ /* 0x002e9e000000001a */
[----:B------:R-:W-:-:S15]  /*cdc0*/  NOP ;  /* 0x0000000000007918 */ /* 0x000fde0000000000 */
[----:B------:R-:W-:-:S15]  /*cdd0*/  NOP ;  /* 0x0000000000007918 */ /* 0x000fde0000000000 */
[----:B------:R-:W-:-:S15]  /*cde0*/  NOP ;  /* 0x0000000000007918 */ /* 0x000fde0000000000 */
[----:B------:R-:W-:-:S04]  /*cdf0*/  NOP ;  /* 0x0000000000007918 */ /* 0x000fc80000000000 */
[----:B--2---:R-:W1:-:S15]  /*ce00*/  DFMA R8, R20, R8, R28 ;  /* 0x000000081408722b */ /* 0x004e5e000000001c */
        /* <DEDUP_REMOVED lines=72> */
[----:B0--3--:R-:W-:Y:S05]  /*d290*/  CALL.REL.NOINC `($_ZN2at6native27unrolled_elementwise_kernelIZNS0_50_GLOBAL__N__2680c7bb_12_PowKernel_cu_7dd49032_317022pow_scalar_tensor_implIdEEvRNS_18TensorIteratorBaseEN3c107complexIT_EEEUlNS7_IdEEE_St5arrayIPcLm2EELi4E23TrivialOffsetCalculatorILi1EjESG_NS0_6memory15LoadWithoutCastENSH_16StoreWithoutCastEEEviS8_T0_T2_T3_T4_T5_$__internal_trig_reduction_slowpathd) ;  /* 0x0000005400d47944 */ /* 0x009fea0003c00000 */
[----:B------:R-:W-:Y:S01]  /*d2a0*/  IMAD.MOV.U32 R33, RZ, RZ, R25 ;  /* 0x000000ffff217224 */ /* 0x000fe200078e0019 */
[----:B------:R-:W-:Y:S06]  /*d2b0*/  BRA `(.L_x_45187) ;  /* 0x0000000000087947 */ /* 0x000fec0003800000 */
.L_x_45186:
[----:B------:R1:W2:Y:S02]  /*d2c0*/  DMUL R38, RZ, R22 ;  /* 0x00000016ff267228 */ /* 0x0002a40000000000 */
[----:B-12---:R-:W-:-:S07]  /*d2d0*/  IMAD.MOV.U32 R33, RZ, RZ, RZ ;  /* 0x000000ffff217224 */ /* 0x006fce00078e00ff */
.L_x_45187:
[----:B------:R-:W-:Y:S05]  /*d2e0*/  BSYNC.RECONVERGENT B3 ;  /* 0x0000000000037941 */ /* 0x000fea0003800200 */
.L_x_45185:
[----:B------:R-:W1:Y:S01]  /*d2f0*/  LDCU.64 UR6, c[0x4][0x1b0] ;  /* 0x01003600ff0677ac */ /* 0x000e620008000a00 */
[----:B------:R-:W-:-:S05]  /*d300*/  IMAD.SHL.U32 R8, R33, 0x40, RZ ;  /* 0x0000004021087824 */ /* 0x000fca00078e00ff */
[----:B------:R-:W-:-:S04]  /*d310*/  LOP3.LUT R8, R8, 0x40, RZ, 0xc0, !PT ;  /* 0x0000004008087812 */ /* 0x000fc800078ec0ff */
[----:B-1----:R-:W-:-:S05]  /*d320*/  IADD3 R34, P0, PT, R8, UR6, RZ ;  /* 0x0000000608227c10 */ /* 0x002fca000ff1e0ff */
        /* <DEDUP_REMOVED lines=14> */
[----:B--2---:R-:W1:-:S15]  /*d410*/  DFMA R8, R22, R36, R8 ;  /* 0x000000241608722b */ /* 0x004e5e0000000008 */
        /* <DEDUP_REMOVED lines=45> */
.L_x_45155:
        /* <DEDUP_REMOVED lines=106> */
[----:B------:R1:W4:Y:S02]  /*dd90*/  DADD R20, R8, +INF ;  /* 0x7ff0000008147429 */ /* 0x0003240000000000 */
[----:B-1----:R-:W-:Y:S02]  /*dda0*/  @!P1 LEA.HI R8, R10, R10, RZ, 0x1 ;  /* 0x0000000a0a089211 */ /* 0x002fe400078f08ff */
[----:B----4-:R-:W-:Y:S02]  /*ddb0*/  FSEL R20, R20, RZ, P0 ;  /* 0x000000ff14147208 */ /* 0x010fe40000000000 */
        /* <DEDUP_REMOVED lines=10> */
[----:B------:R1:W4:Y:S02]  /*de60*/  @!P1 DMUL R20, R8, R10 ;  /* 0x0000000a08149228 */ /* 0x0003240000000000 */
.L_x_45154:
[----:B------:R-:W-:Y:S05]  /*de70*/  BSYNC.RECONVERGENT B0 ;  /* 0x0000000000007941 */ /* 0x000fea0003800200 */
.L_x_45153:
[----:B-1----:R-:W-:Y:S01]  /*de80*/  VIADD R9, R3, 0x180 ;  /* 0x0000018003097836 */ /* 0x002fe20000000000 */
[----:B------:R-:W-:Y:S01]  /*de90*/  BSSY.RECONVERGENT B0, `(.L_x_45188) ;  /* 0x0000494000007945 */ /* 0x000fe20003800200 */
[----:B------:R-:W-:-:S03]  /*dea0*/  CS2R R10, SRZ ;  /* 0x00000000000a7805 */ /* 0x000fc6000001ff00 */
[----:B------:R-:W-:Y:S02]  /*deb0*/  ISETP.GE.AND P0, PT, R9, R32, PT ;  /* 0x000000200900720c */ /* 0x000fe40003f06270 */
[----:B------:R-:W-:-:S11]  /*dec0*/  CS2R R8, SRZ ;  /* 0x0000000000087805 */ /* 0x000fd6000001ff00 */
        /* <DEDUP_REMOVED lines=12> */
[----:B------:R1:W5:Y:S02]  /*df90*/  DMUL R8, R14, UR10 ;  /* 0x0000000a0e087c28 */ /* 0x0003640008000000 */
[----:B-1----:R-:W-:-:S04]  /*dfa0*/  LOP3.LUT R15, R11, 0x7fffffff, RZ, 0xc0, !PT ;  /* 0x7fffffff0b0f7812 */ /* 0x002fc800078ec0ff */
[----:B------:R-:W-:-:S15]  /*dfb0*/  LOP3.LUT P0, RZ, R15, R10, RZ, 0xfc, !PT ;  /* 0x0000000a0fff7212 */ /* 0x000fde000780fcff */
[----:B------:R-:W-:-:S15]  /*dfc0*/  NOP ;  /* 0x0000000000007918 */ /* 0x000fde0000000000 */
[----:B------:R-:W-:-:S15]  /*dfd0*/  NOP ;  /* 0x0000000000007918 */ /* 0x000fde0000000000 */
[----:B------:R-:W-:-:S13]  /*dfe0*/  NOP ;  /* 0x0000000000007918 */ /* 0x000fda0000000000 */
[----:B-----5:R1:W0:Y:S02]  /*dff0*/  DFMA R12, R12, UR8, -R8 ;  /* 0x000000080c0c7c2b */ /* 0x0202240008000808 */
        /* <DEDUP_REMOVED lines=128> */
.L_x_45195:
[----:B------:R-:W-:Y:S05]  /*e800*/  BSYNC.RECONVERGENT B1 ;  /* 0x0000000000017941 */ /* 0x000fea0003800200 */
.L_x_45194:
        /* <DEDUP_REMOVED lines=47> */
[----:B-1234-:R-:W-:Y:S05]  /*eb00*/  CALL.REL.NOINC `($_ZN2at6native27unrolled_elementwise_kernelIZNS0_50_GLOBAL__N__2680c7bb_12_PowKernel_cu_7dd49032_317022pow_scalar_tensor_implIdEEvRNS_18TensorIteratorBaseEN3c107complexIT_EEEUlNS7_IdEEE_St5arrayIPcLm2EELi4E23TrivialOffsetCalculatorILi1EjESG_NS0_6memory15LoadWithoutCastENSH_16StoreWithoutCastEEEviS8_T0_T2_T3_T4_T5_$__internal_trig_reduction_slowpathd) ;  /* 0x0000003c00b87944 */ /* 0x01efea0003c00000 */
.L_x_45199:
[----:B------:R-:W-:Y:S05]  /*eb10*/  BSYNC.RECONVERGENT B4 ;  /* 0x0000000000047941 */ /* 0x000fea0003800200 */
.L_x_45198:
[----:B------:R-:W-:Y:S01]  /*eb20*/  VIADD R33, R25, 0x1 ;  /* 0x0000000119217836 */ /* 0x000fe20000000000 */
[----:B------:R-:W-:Y:S06]  /*eb30*/  BRA `(.L_x_45200) ;  /* 0x0000000000087947 */ /* 0x000fec0003800000 */
.L_x_45197:
[----:B------:R0:W0:Y:S02]  /*eb40*/  DMUL R38, RZ, R10 ;  /* 0x0000000aff267228 */ /* 0x0000240000000000 */
[----:B0-----:R-:W-:-:S07]  /*eb50*/  IMAD.MOV.U32 R33, RZ, RZ, 0x1 ;  /* 0x00000001ff217424 */ /* 0x001fce00078e00ff */
.L_x_45200:
[----:B------:R-:W-:Y:S05]  /*eb60*/  BSYNC.RECONVERGENT B3 ;  /* 0x0000000000037941 */ /* 0x000fea0003800200 */
.L_x_45196:
        /* <DEDUP_REMOVED lines=112> */
[----:B-1--4-:R-:W-:Y:S05]  /*f270*/  CALL.REL.NOINC `($_ZN2at6native27unrolled_elementwise_kernelIZNS0_50_GLOBAL__N__2680c7bb_12_PowKernel_cu_7dd49032_317022pow_scalar_tensor_implIdEEvRNS_18TensorIteratorBaseEN3c107complexIT_EEEUlNS7_IdEEE_St5arrayIPcLm2EELi4E23TrivialOffsetCalculatorILi1EjESG_NS0_6memory15LoadWithoutCastENSH_16StoreWithoutCastEEEviS8_T0_T2_T3_T4_T5_$__internal_trig_reduction_slowpathd) ;  /* 0x0000003400dc7944 */ /* 0x012fea0003c00000 */
[----:B------:R-:W-:Y:S01]  /*f280*/  IMAD.MOV.U32 R30, RZ, RZ, R25 ;  /* 0x000000ffff1e7224 */ /* 0x000fe200078e0019 */
[----:B------:R-:W-:Y:S06]  /*f290*/  BRA `(.L_x_45203) ;  /* 0x0000000000087947 */ /* 0x000fec0003800000 */
.L_x_45202:
[----:B------:R0:W2:Y:S02]  /*f2a0*/  DMUL R38, RZ, R10 ;  /* 0x0000000aff267228 */ /* 0x0000a40000000000 */
[----:B0-2---:R-:W-:-:S07]  /*f2b0*/  IMAD.MOV.U32 R30, RZ, RZ, RZ ;  /* 0x000000ffff1e7224 */ /* 0x005fce00078e00ff */
.L_x_45203:
[----:B------:R-:W-:Y:S05]  /*f2c0*/  BSYNC.RECONVERGENT B3 ;  /* 0x0000000000037941 */ /* 0x000fea0003800200 */
.L_x_45201:
        /* <DEDUP_REMOVED lines=71> */
[----:B------:R1:W2:Y:S02]  /*f740*/  DMUL R10, R42, R10 ;  /* 0x0000000a2a0a7228 */ /* 0x0002a40000000000 */
[----:B012---:R-:W-:Y:S05]  /*f750*/  BRA `(.L_x_45189) ;  /* 0x00000030001c7947 */ /* 0x007fea0003800000 */
.L_x_45193:
        /* <DEDUP_REMOVED lines=126> */
.L_x_45205:
[----:B------:R-:W-:Y:S05]  /*ff40*/  BSYNC.RECONVERGENT B1 ;  /* 0x0000000000017941 */ /* 0x000fea0003800200 */
.L_x_45204:
        /* <DEDUP_REMOVED lines=59> */
[----:B--234-:R-:W-:Y:S05]  /*10300*/  CALL.REL.NOINC `($_ZN2at6native27unrolled_elementwise_kernelIZNS0_50_GLOBAL__N__2680c7bb_12_PowKernel_cu_7dd49032_317022pow_scalar_tensor_implIdEEvRNS_18TensorIteratorBaseEN3c107complexIT_EEEUlNS7_IdEEE_St5arrayIPcLm2EELi4E23TrivialOffsetCalculatorILi1EjESG_NS0_6memory15LoadWithoutCastENSH_16StoreWithoutCastEEEviS8_T0_T2_T3_T4_T5_$__internal_trig_reduction_slowpathd) ;  /* 0x0000002400b87944 */ /* 0x01cfea0003c00000 */
.L_x_45209:
[----:B------:R-:W-:Y:S05]  /*10310*/  BSYNC.RECONVERGENT B4 ;  /* 0x0000000000047941 */ /* 0x000fea0003800200 */
.L_x_45208:
[----:B------:R-:W-:Y:S01]  /*10320*/  VIADD R33, R25, 0x1 ;  /* 0x0000000119217836 */ /* 0x000fe20000000000 */
[----:B------:R-:W-:Y:S06]  /*10330*/  BRA `(.L_x_45210) ;  /* 0x0000000000087947 */ /* 0x000fec0003800000 */
.L_x_45207:
[----:B------:R0:W1:Y:S02]  /*10340*/  DMUL R38, RZ, R10 ;  /* 0x0000000aff267228 */ /* 0x0000640000000000 */
[----:B01----:R-:W-:-:S07]  /*10350*/  IMAD.MOV.U32 R33, RZ, RZ, 0x1 ;  /* 0x00000001ff217424 */ /* 0x003fce00078e00ff */
.L_x_45210:
[----:B------:R-:W-:Y:S05]  /*10360*/  BSYNC.RECONVERGENT B3 ;  /* 0x0000000000037941 */ /* 0x000fea0003800200 */
.L_x_45206:
        /* <DEDUP_REMOVED lines=122> */
[----:B----4-:R-:W-:Y:S05]  /*10b10*/  CALL.REL.NOINC `($_ZN2at6native27unrolled_elementwise_kernelIZNS0_50_GLOBAL__N__2680c7bb_12_PowKernel_cu_7dd49032_317022pow_scalar_tensor_implIdEEvRNS_18TensorIteratorBaseEN3c107complexIT_EEEUlNS7_IdEEE_St5arrayIPcLm2EELi4E23TrivialOffsetCalculatorILi1EjESG_NS0_6memory15LoadWithoutCastENSH_16StoreWithoutCastEEEviS8_T0_T2_T3_T4_T5_$__internal_trig_reduction_slowpathd) ;  /* 0x0000001c00b47944 */ /* 0x010fea0003c00000 */
[----:B------:R-:W-:Y:S01]  /*10b20*/  IMAD.MOV.U32 R28, RZ, RZ, R25 ;  /* 0x000000ffff1c7224 */ /* 0x000fe200078e0019 */
[----:B------:R-:W-:Y:S06]  /*10b30*/  BRA `(.L_x_45213) ;  /* 0x0000000000087947 */ /* 0x000fec0003800000 */
.L_x_45212:
[----:B------:R0:W1:Y:S02]  /*10b40*/  DMUL R38, RZ, R10 ;  /* 0x0000000aff267228 */ /* 0x0000640000000000 */
[----:B01----:R-:W-:-:S07]  /*10b50*/  IMAD.MOV.U32 R28, RZ, RZ, RZ ;  /* 0x000000ffff1c7224 */ /* 0x003fce00078e00ff */
.L_x_45213:
[----:B------:R-:W-:Y:S05]  /*10b60*/  BSYNC.RECONVERGENT B3 ;  /* 0x0000000000037941 */ /* 0x000fea0003800200 */
.L_x_45211:
        /* <DEDUP_REMOVED lines=84> */
.L_x_45192:
        /* <DEDUP_REMOVED lines=10> */
.L_x_45214:
[----:B------:R-:W0:Y:S02]  /*11150*/  DADD R10, R10, -R10 ;  /* 0x000000000a0a7229 */ /* 0x000e24000000080a */
[----:B0-----:R-:W-:Y:S02]  /*11160*/  IMAD.MOV.U32 R8, RZ, RZ, R10 ;  /* 0x000000ffff087224 */ /* 0x001fe400078e000a */
[----:B------:R-:W-:Y:S01]  /*11170*/  IMAD.MOV.U32 R9, RZ, RZ, R11 ;  /* 0x000000ffff097224 */ /* 0x000fe200078e000b */
[----:B------:R-:W-:Y:S06]  /*11180*/  BRA `(.L_x_45189) ;  /* 0x0000001400907947 */ /* 0x000fec0003800000 */
.L_x_45191:
        /* <DEDUP_REMOVED lines=48> */
.L_x_45218:
[----:B------:R-:W-:Y:S05]  /*11490*/  BSYNC.RECONVERGENT B4 ;  /* 0x0000000000047941 */ /* 0x000fea0003800200 */
.L_x_45217:
[----:B------:R-:W-:Y:S01]  /*114a0*/  VIADD R33, R25, 0x1 ;  /* 0x0000000119217836 */ /* 0x000fe20000000000 */
[----:B------:R-:W-:Y:S06]  /*114b0*/  BRA `(.L_x_45219) ;  /* 0x0000000000087947 */ /* 0x000fec0003800000 */
.L_x_45216:
[----:B------:R0:W1:Y:S02]  /*114c0*/  DMUL R38, RZ, R10 ;  /* 0x0000000aff267228 */ /* 0x0000640000000000 */
[----:B01----:R-:W-:-:S07]  /*114d0*/  IMAD.MOV.U32 R33, RZ, RZ, 0x1 ;  /* 0x00000001ff217424 */ /* 0x003fce00078e00ff */
.L_x_45219:
[----:B------:R-:W-:Y:S05]  /*114e0*/  BSYNC.RECONVERGENT B3 ;  /* 0x0000000000037941 */ /* 0x000fea0003800200 */
.L_x_45215:
        /* <DEDUP_REMOVED lines=115> */
.L_x_45221:
[----:B------:R0:W1:Y:S02]  /*11c20*/  DMUL R38, RZ, R10 ;  /* 0x0000000aff267228 */ /* 0x0000640000000000 */
[----:B01----:R-:W-:-:S07]  /*11c30*/  IMAD.MOV.U32 R33, RZ, RZ, RZ ;  /* 0x000000ffff217224 */ /* 0x003fce00078e00ff */
.L_x_45222:
[----:B------:R-:W-:Y:S05]  /*11c40*/  BSYNC.RECONVERGENT B3 ;  /* 0x0000000000037941 */ /* 0x000fea0003800200 */
.L_x_45220:
        /* <DEDUP_REMOVED lines=64> */
.L_x_45190:
        /* <DEDUP_REMOVED lines=119> */
[----:B------:R1:W0:Y:S02]  /*127c0*/  @!P1 DMUL R8, R12, R14 ;  /* 0x0000000e0c089228 */ /* 0x0002240000000000 */
.L_x_45189:
[----:B------:R-:W-:Y:S05]  /*127d0*/  BSYNC.RECONVERGENT B0 ;  /* 0x0000000000007941 */ /* 0x000fea0003800200 */
.L_x_45188:
[----:B------:R-:W-:Y:S01]  /*127e0*/  ISETP.GE.AND P0, PT, R3, R32, PT ;  /* 0x000000200300720c */ /* 0x000fe20003f06270 */
[----:B------:R-:W-:Y:S04]  /*127f0*/  BSSY.RECONVERGENT B0, `(.L_x_45223) ;  /* 0x0000017000007945 */ /* 0x000fe80003800200 */
[----:B------:R-:W-:Y:S08]  /*12800*/  BSSY.RELIABLE B1, `(.L_x_45224) ;  /* 0x000000f000017945 */ /* 0x000ff00003800100 */
[----:B------:R-:W-:Y:S05]  /*12810*/  @P0 BRA `(.L_x_45225) ;  /* 0x0000000000340947 */ /* 0x000fea0003800000 */
[----:B-1----:R-:W1:Y:S01]  /*12820*/  LDC.64 R12, c[0x0][0x3b0] ;  /* 0x0000ec00ff0c7b82 */ /* 0x002e620000000a00 */
[----:B------:R-:W-:-:S04]  /*12830*/  IMAD R3, R0, 0x200, R3 ;  /* 0x0000020000037824 */ /* 0x000fc800078e0203 */
[----:B-1----:R-:W-:-:S04]  /*12840*/  IMAD.WIDE.U32 R12, R3, 0x10, R12 ;  /* 0x00000010030c7825 */ /* 0x002fc800078e000c */
[----:B------:R-:W-:Y:S01]  /*12850*/  IMAD.MOV.U32 R3, RZ, RZ, R2 ;  /* 0x000000ffff037224 */ /* 0x000fe200078e0002 */
[----:B--2---:R1:W-:Y:S04]  /*12860*/  STG.E.128 desc[UR4][R12.64], R16 ;  /* 0x000000100c007986 */ /* 0x0043e8000c101d04 */
[----:B------:R-:W-:-:S13]  /*12870*/  ISETP.GE.AND P0, PT, R3, R32, PT ;  /* 0x000000200300720c */ /* 0x000fda0003f06270 */
[----:B------:R-:W-:Y:S05]  /*12880*/  @P0 BREAK.RELIABLE B1 ;  /* 0x0000000000010942 */ /* 0x000fea0003800100 */
[----:B-1----:R-:W-:Y:S05]  /*12890*/  @P0 BRA `(.L_x_45226) ;  /* 0x0000000000300947 */ /* 0x002fea0003800000 */
[----:B------:R-:W1:Y:S01]  /*128a0*/  LDC.64 R12, c[0x0][0x3b0] ;  /* 0x0000ec00ff0c7b82 */ /* 0x000e620000000a00 */
[----:B------:R-:W-:Y:S02]  /*128b0*/  IMAD R15, R0, 0x200, R3 ;  /* 0x00000200000f7824 */ /* 0x000fe400078e0203 */
[----:B------:R-:W-:Y:S02]  /*128c0*/  VIADD R3, R3, 0x80 ;  /* 0x0000008003037836 */ /* 0x000fe40000000000 */
[----:B-1----:R-:W-:-:S05]  /*128d0*/  IMAD.WIDE.U32 R12, R15, 0x10, R12 ;  /* 0x000000100f0c7825 */ /* 0x002fca00078e000c */
[----:B---3--:R1:W-:Y:S02]  /*128e0*/  STG.E.128 desc[UR4][R12.64], R4 ;  /* 0x000000040c007986 */ /* 0x0083e4000c101d04 */
.L_x_45225:
[----:B------:R-:W-:Y:S05]  /*128f0*/  BSYNC.RELIABLE B1 ;  /* 0x0000000000017941 */ /* 0x000fea0003800100 */
.L_x_45224:
[----:B------:R-:W-:-:S13]  /*12900*/  ISETP.GE.AND P0, PT, R3, R32, PT ;  /* 0x000000200300720c */ /* 0x000fda0003f06270 */
[----:B-1-3--:R-:W1:Y:S01]  /*12910*/  @!P0 LDC.64 R4, c[0x0][0x3b0] ;  /* 0x0000ec00ff048b82 */ /* 0x00ae620000000a00 */
[----:B------:R-:W-:Y:S02]  /*12920*/  @!P0 IMAD R7, R0, 0x200, R3 ;  /* 0x0000020000078824 */ /* 0x000fe400078e0203 */
[----:B------:R-:W-:Y:S02]  /*12930*/  @!P0 VIADD R3, R3, 0x80 ;  /* 0x0000008003038836 */ /* 0x000fe40000000000 */
[----:B-1----:R-:W-:-:S05]  /*12940*/  @!P0 IMAD.WIDE.U32 R4, R7, 0x10, R4 ;  /* 0x0000001007048825 */ /* 0x002fca00078e0004 */
[----:B----4-:R1:W-:Y:S02]  /*12950*/  @!P0 STG.E.128 desc[UR4][R4.64], R20 ;  /* 0x0000001404008986 */ /* 0x0103e4000c101d04 */
.L_x_45226:
[----:B------:R-:W-:Y:S05]  /*12960*/  BSYNC.RECONVERGENT B0 ;  /* 0x0000000000007941 */ /* 0x000fea0003800200 */
.L_x_45223:
[----:B------:R-:W-:Y:S05]  /*12970*/  WARPSYNC.ALL ;  /* 0x0000000000007948 */ /* 0x000fea0003800000 */
[----:B------:R-:W-:-:S13]  /*12980*/  ISETP.GE.AND P0, PT, R3, R32, PT ;  /* 0x000000200300720c */ /* 0x000fda0003f06270 */
[----:B------:R-:W-:Y:S05]  /*12990*/  @P0 EXIT ;  /* 0x000000000000094d */ /* 0x000fea0003800000 */
[----:B-1-3--:R-:W1:Y:S01]  /*129a0*/  LDC.64 R4, c[0x0][0x3b0] ;  /* 0x0000ec00ff047b82 */ /* 0x00ae620000000a00 */
[----:B------:R-:W-:-:S04]  /*129b0*/  IMAD R3, R0, 0x200, R3 ;  /* 0x0000020000037824 */ /* 0x000fc800078e0203 */
[----:B-1----:R-:W-:-:S05]  /*129c0*/  IMAD.WIDE.U32 R2, R3, 0x10, R4 ;  /* 0x0000001003027825 */ /* 0x002fca00078e0004 */
[----:B0-----:R-:W-:Y:S01]  /*129d0*/  STG.E.128 desc[UR4][R2.64], R8 ;  /* 0x0000000802007986 */ /* 0x001fe2000c101d04 */
[----:B------:R-:W-:Y:S05]  /*129e0*/  EXIT ;  /* 0x000000000000794d */ /* 0x000fea0003800000 */
        .type           $_ZN2at6native27unrolled_elementwise_kernelIZNS0_50_GLOBAL__N__2680c7bb_12_PowKernel_cu_7dd49032_317022pow_scalar_tensor_implIdEEvRNS_18TensorIteratorBaseEN3c107complexIT_EEEUlNS7_IdEEE_St5arrayIPcLm2EELi4E23TrivialOffsetCalculatorILi1EjESG_NS0_6memory15LoadWithoutCastENSH_16StoreWithoutCastEEEviS8_T0_T2_T3_T4_T5_$__internal_trig_reduction_slowpathd,@function
        .size           $_ZN2at6native27unrolled_elementwise_kernelIZNS0_50_GLOBAL__N__2680c7bb_12_PowKernel_cu_7dd49032_317022pow_scalar_tensor_implIdEEvRNS_18TensorIteratorBaseEN3c107complexIT_EEEUlNS7_IdEEE_St5arrayIPcLm2EELi4E23TrivialOffsetCalculatorILi1EjESG_NS0_6memory15LoadWithoutCastENSH_16StoreWithoutCastEEEviS8_T0_T2_T3_T4_T5_$__internal_trig_reduction_slowpathd,(.L_x_60687 - $_ZN2at6native27unrolled_elementwise_kernelIZNS0_50_GLOBAL__N__2680c7bb_12_PowKernel_cu_7dd49032_317022pow_scalar_tensor_implIdEEvRNS_18TensorIteratorBaseEN3c107complexIT_EEEUlNS7_IdEEE_St5arrayIPcLm2EELi4E23TrivialOffsetCalculatorILi1EjESG_NS0_6memory15LoadWithoutCastENSH_16StoreWithoutCastEEEviS8_T0_T2_T3_T4_T5_$__internal_trig_reduction_slowpathd)
$_ZN2at6native27unrolled_elementwise_kernelIZNS0_50_GLOBAL__N__2680c7bb_12_PowKernel_cu_7dd49032_317022pow_scalar_tensor_implIdEEvRNS_18TensorIteratorBaseEN3c107complexIT_EEEUlNS7_IdEEE_St5arrayIPcLm2EELi4E23TrivialOffsetCalculatorILi1EjESG_NS0_6memory15LoadWithoutCastENSH_16StoreWithoutCastEEEviS8_T0_T2_T3_T4_T5_$__internal_trig_reduction_slowpathd:
        /* <DEDUP_REMOVED lines=18> */
[----:B------:R-:W-:Y:S01]  /*12b10*/  IADD3 R33, PT, PT, RZ, -R26, -R33 ;  /* 0x8000001aff217210 */ /* 0x000fe20007ffe821 */
[----:B------:R-:W-:Y:S01]  /*12b20*/  IMAD.SHL.U32 R24, R24, 0x800, RZ ;  /* 0x0000080018187824 */ /* 0x000fe200078e00ff */
[----:B------:R-:W-:Y:S01]  /*12b30*/  CS2R R50, SRZ ;  /* 0x0000000000327805 */ /* 0x000fe2000001ff00 */
[----:B------:R-:W-:Y:S01]  /*12b40*/  IMAD.MOV.U32 R31, RZ, RZ, RZ ;  /* 0x000000ffff1f7224 */ /* 0x000fe200078e00ff */
[----:B------:R-:W-:-:S07]  /*12b50*/  LOP3.LUT R25, R25, 0x80000000, RZ, 0xfc, !PT ;  /* 0x8000000019197812 */ /* 0x000fce00078efcff */
.L_x_45231:
        /* <DEDUP_REMOVED lines=8> */
[C---:B------:R-:W-:Y:S02]  /*12be0*/  IMAD R34, R31.reuse, 0x8, R1 ;  /* 0x000000081f227824 */ /* 0x040fe400078e0201 */
[----:B------:R-:W-:Y:S02]  /*12bf0*/  VIADD R31, R31, 0x1 ;  /* 0x000000011f1f7836 */ /* 0x000fe40000000000 */
[----:B------:R-:W-:-:S02]  /*12c00*/  VIADD R30, R30, 0x1 ;  /* 0x000000011e1e7836 */ /* 0x000fc40000000000 */
[----:B--2---:R-:W-:-:S04]  /*12c10*/  IMAD.WIDE.U32 R28, P3, R52, R24, R28 ;  /* 0x00000018341c7225 */ /* 0x004fc8000786001c */
[C---:B------:R-:W-:Y:S02]  /*12c20*/  IMAD R27, R52.reuse, R25, RZ ;  /* 0x00000019341b7224 */ /* 0x040fe400078e02ff */
[----:B------:R-:W-:Y:S02]  /*12c30*/  IMAD R26, R53, R24, RZ ;  /* 0x00000018351a7224 */ /* 0x000fe400078e02ff */
[----:B------:R-:W-:Y:S01]  /*12c40*/  IMAD.MOV.U32 R50, RZ, RZ, R28 ;  /* 0x000000ffff327224 */ /* 0x000fe200078e001c */
[----:B------:R-:W-:Y:S01]  /*12c50*/  IADD3 R27, P0, PT, R27, R29, RZ ;  /* 0x0000001d1b1b7210 */ /* 0x000fe20007f1e0ff */
[----:B------:R-:W-:-:S03]  /*12c60*/  IMAD.HI.U32 R29, R52, R25, RZ ;  /* 0x00000019341d7227 */ /* 0x000fc600078e00ff */
[----:B------:R-:W-:Y:S01]  /*12c70*/  IADD3 R51, P1, PT, R26, R27, RZ ;  /* 0x0000001b1a337210 */ /* 0x000fe20007f3e0ff */
[----:B------:R-:W-:-:S04]  /*12c80*/  IMAD.HI.U32 R26, R53, R24, RZ ;  /* 0x00000018351a7227 */ /* 0x000fc800078e00ff */
[----:B------:R-:W-:Y:S01]  /*12c90*/  IMAD.X R29, RZ, RZ, R29, P3 ;  /* 0x000000ffff1d7224 */ /* 0x000fe200018e061d */
[----:B------:R0:W-:Y:S01]  /*12ca0*/  STL.64 [R34], R50 ;  /* 0x0000003222007387 */ /* 0x0001e20000100a00 */
        /* <DEDUP_REMOVED lines=11> */
.L_x_45230:
[----:B------:R-:W-:-:S05]  /*12d60*/  LOP3.LUT R25, R37, 0x7ff, RZ, 0xc0, !PT ;  /* 0x000007ff25197812 */ /* 0x000fca00078ec0ff */
[----:B------:R-:W-:-:S05]  /*12d70*/  VIADD R25, R25, 0xfffffc00 ;  /* 0xfffffc0019197836 */ /* 0x000fca0000000000 */
[----:B------:R-:W-:Y:S02]  /*12d80*/  SHF.R.U32.HI R24, RZ, 0x6, R25 ;  /* 0x00000006ff187819 */ /* 0x000fe40000011619 */
[----:B------:R-:W-:Y:S02]  /*12d90*/  ISETP.GE.U32.AND P0, PT, R25, 0x80, PT ;  /* 0x000000801900780c */ /* 0x000fe40003f06070 */
[----:B------:R-:W-:-:S04]  /*12da0*/  IADD3 R24, PT, PT, -R24, 0x13, RZ ;  /* 0x0000001318187810 */ /* 0x000fc80007ffe1ff */
[----:B------:R-:W-:-:S07]  /*12db0*/  SEL R30, R24, 0x12, P0 ;  /* 0x00000012181e7807 */ /* 0x000fce0000000000 */
.L_x_45229:
[----:B------:R-:W-:Y:S05]  /*12dc0*/  BSYNC.RECONVERGENT B1 ;  /* 0x0000000000017941 */ /* 0x000fea0003800200 */
.L_x_45228:
[C---:B------:R-:W-:Y:S02]  /*12dd0*/  LOP3.LUT R25, R37.reuse, 0x7ff, RZ, 0xc0, !PT ;  /* 0x000007ff25197812 */ /* 0x040fe400078ec0ff */
[----:B------:R-:W-:-:S03]  /*12de0*/  LOP3.LUT P0, R37, R37, 0x3f, RZ, 0xc0, !PT ;  /* 0x0000003f25257812 */ /* 0x000fc6000780c0ff */
[----:B------:R-:W-:-:S05]  /*12df0*/  VIADD R25, R25, 0xfffffc00 ;  /* 0xfffffc0019197836 */ /* 0x000fca0000000000 */
[----:B------:R-:W-:-:S05]  /*12e00*/  SHF.R.U32.HI R25, RZ, 0x6, R25 ;  /* 0x00000006ff197819 */ /* 0x000fca0000011619 */
        /* <DEDUP_REMOVED lines=10> */
[----:B---3--:R-:W-:Y:S02]  /*12eb0*/  @P0 SHF.L.U32 R31, R26, R37, RZ ;  /* 0x000000251a1f0219 */ /* 0x008fe400000006ff */
[----:B------:R-:W-:Y:S02]  /*12ec0*/  @P0 SHF.R.U64 R34, R34, R39, R40 ;  /* 0x0000002722220219 */ /* 0x000fe40000001228 */
[--C-:B------:R-:W-:Y:S02]  /*12ed0*/  @P0 SHF.R.U32.HI R28, RZ, 0x1, R27.reuse ;  /* 0x00000001ff1c0819 */ /* 0x100fe4000001161b */
[C-C-:B------:R-:W-:Y:S02]  /*12ee0*/  @P0 SHF.R.U64 R29, R26.reuse, 0x1, R27.reuse ;  /* 0x000000011a1d0819 */ /* 0x140fe4000000121b */
[----:B------:R-:W-:-:S02]  /*12ef0*/  @P0 SHF.L.U64.HI R30, R26, R37, R27 ;  /* 0x000000251a1e0219 */ /* 0x000fc4000001021b */
[----:B0-----:R-:W-:Y:S02]  /*12f00*/  @P0 SHF.R.U32.HI R33, RZ, R39, R40 ;  /* 0x00000027ff210219 */ /* 0x001fe40000011628 */
[----:B------:R-:W-:Y:S02]  /*12f10*/  @P0 LOP3.LUT R26, R31, R34, RZ, 0xfc, !PT ;  /* 0x000000221f1a0212 */ /* 0x000fe400078efcff */
[----:B----4-:R-:W-:Y:S02]  /*12f20*/  @P0 SHF.L.U32 R35, R24, R37, RZ ;  /* 0x0000002518230219 */ /* 0x010fe400000006ff */
        /* <DEDUP_REMOVED lines=41> */
.L_x_45233:
[----:B------:R-:W-:Y:S05]  /*131c0*/  BSYNC.RECONVERGENT B1 ;  /* 0x0000000000017941 */ /* 0x000fea0003800200 */
.L_x_45232:
        /* <DEDUP_REMOVED lines=12> */
[----:B------:R-:W-:-:S03]  /*13290*/  IADD3.X RZ, P1, PT, R34, R34, RZ, P1, !PT ;  /* 0x0000002222ff7210 */ /* 0x000fc60000f3e4ff */
[----:B------:R-:W-:Y:S01]  /*132a0*/  IMAD.X R27, RZ, RZ, R26, P3 ;  /* 0x000000ffff1b7224 */ /* 0x000fe200018e061a */
[C---:B------:R-:W-:Y:S02]  /*132b0*/  ISETP.GT.U32.AND P3, PT, R29.reuse, RZ, PT ;  /* 0x000000ff1d00720c */ /* 0x040fe40003f64070 */
[----:B------:R-:W-:Y:S02]  /*132c0*/  IADD3.X R26, P1, PT, R29, R29, RZ, P1, !PT ;  /* 0x0000001d1d1a7210 */ /* 0x000fe40000f3e4ff */
[----:B------:R-:W-:-:S03]  /*132d0*/  ISETP.GT.AND.EX P3, PT, R27, RZ, PT, P3 ;  /* 0x000000ff1b00720c */ /* 0x000fc60003f64330 */
[----:B------:R-:W-:Y:S01]  /*132e0*/  IMAD.X R24, R27, 0x1, R27, P1 ;  /* 0x000000011b187824 */ /* 0x000fe200008e061b */
[----:B------:R-:W-:-:S04]  /*132f0*/  SEL R26, R26, R29, P3 ;  /* 0x0000001d1a1a7207 */ /* 0x000fc80001800000 */
        /* <DEDUP_REMOVED lines=17> */
.L_x_45227:
[----:B------:R-:W-:Y:S02]  /*13410*/  IMAD.MOV.U32 R37, RZ, RZ, 0x0 ;  /* 0x00000000ff257424 */ /* 0x000fe400078e00ff */
[----:B------:R-:W-:Y:S02]  /*13420*/  IMAD.MOV.U32 R39, RZ, RZ, R38 ;  /* 0x000000ffff277224 */ /* 0x000fe400078e0026 */
[----:B------:R-:W-:Y:S01]  /*13430*/  IMAD.MOV.U32 R38, RZ, RZ, R24 ;  /* 0x000000ffff267224 */ /* 0x000fe200078e0018 */
[----:B------:R-:W-:Y:S06]  /*13440*/  RET.REL.NODEC R36 `(_ZN2at6native27unrolled_elementwise_kernelIZNS0_50_GLOBAL__N__2680c7bb_12_PowKernel_cu_7dd49032_317022pow_scalar_tensor_implIdEEvRNS_18TensorIteratorBaseEN3c107complexIT_EEEUlNS7_IdEEE_St5arrayIPcLm2EELi4E23TrivialOffsetCalculatorILi1EjESG_NS0_6memory15LoadWithoutCastENSH_16StoreWithoutCastEEEviS8_T0_T2_T3_T4_T5_) ;  /* 0xfffffec824ec7950 */ /* 0x000fec0003c3ffff */
.L_x_45234:
        /* <DEDUP_REMOVED lines=11> */
.L_x_60687:


//--------------------- .text._ZN2at6native29vectorized_elementwise_kernelILi2EZNS0_50_GLOBAL__N__2680c7bb_12_PowKernel_cu_7dd49032_317022pow_scalar_tensor_implIdEEvRNS_18TensorIteratorBaseEN3c107complexIT_EEEUlNS7_IdEEE_St5arrayIPcLm2EEEEviT0_T1_ --------------------------
	.section	.text._ZN2at6native29vectorized_elementwise_kernelILi2EZNS0_50_GLOBAL__N__2680c7bb_12_PowKernel_cu_7dd49032_317022pow_scalar_tensor_implIdEEvRNS_18TensorIteratorBaseEN3c107complexIT_EEEUlNS7_IdEEE_St5arrayIPcLm2EEEEviT0_T1_,"ax",@progbits
	.align	128
        .global         _ZN2at6native29vectorized_elementwise_kernelILi2EZNS0_50_GLOBAL__N__2680c7bb_12_PowKernel_cu_7dd49032_317022pow_scalar_tensor_implIdEEvRNS_18TensorIteratorBaseEN3c107complexIT_EEEUlNS7_IdEEE_St5arrayIPcLm2EEEEviT0_T1_
        .type           _ZN2at6native29vectorized_elementwise_kernelILi2EZNS0_50_GLOBAL__N__2680c7bb_12_PowKernel_cu_7dd49032_317022pow_scalar_tensor_implIdEEvRNS_18TensorIteratorBaseEN3c107complexIT_EEEUlNS7_IdEEE_St5arrayIPcLm2EEEEviT0_T1_,@function
        .size           _ZN2at6native29vectorized_elementwise_kernelILi2EZNS0_50_GLOBAL__N__2680c7bb_12_PowKernel_cu_7dd49032_317022pow_scalar_tensor_implIdEEvRNS_18TensorIteratorBaseEN3c107complexIT_EEEUlNS7_IdEEE_St5arrayIPcLm2EEEEviT0_T1_,(.L_x_60688 - _ZN2at6native29vectorized_elementwise_kernelILi2EZNS0_50_GLOBAL__N__2680c7bb_12_PowKernel_cu_7dd49032_317022pow_scalar_tensor_implIdEEvRNS_18TensorIteratorBaseEN3c107complexIT_EEEUlNS7_IdEEE_St5arrayIPcLm2EEEEviT0_T1_)
        .other          _ZN2at6native29vectorized_elementwise_kernelILi2EZNS0_50_GLOBAL__N__2680c7bb_12_PowKernel_cu_7dd49032_317022pow_scalar_tensor_implIdEEvRNS_18TensorIteratorBaseEN3c107complexIT_EEEUlNS7_IdEEE_St5arrayIPcLm2EEEEviT0_T1_,@"STO_CUDA_ENTRY STV_DEFAULT"
_ZN2at6native29vectorized_elementwise_kernelILi2EZNS0_50_GLOBAL__N__2680c7bb_12_PowKernel_cu_7dd49032_317022pow_scalar_tensor_implIdEEvRNS_18TensorIteratorBaseEN3c107complexIT_EEEUlNS7_IdEEE_St5arrayIPcLm2EEEEviT0_T1_:
.text._ZN2at6native29vectorized_elementwise_kernelILi2EZNS0_50_GLOBAL__N__2680c7bb_12_PowKernel_cu_7dd49032_317022pow_scalar_tensor_implIdEEvRNS_18TensorIteratorBaseEN3c107complexIT_EEEUlNS7_IdEEE_St5arrayIPcLm2EEEEviT0_T1_:
        /* <DEDUP_REMOVED lines=18> */
[----:B------:R-:W1:Y:S01]  /*0120*/  @!P5 LDC.64 R20, c[0x0][0x3b8] ;  /* 0x0000ee00ff14db82 */ /* 0x000e620000000a00 */
[----:B------:R-:W-:-:S05]  /*0130*/  @!P5 VIADD R17, R17, 0x80 ;  /* 0x000000801111d836 */ /* 0x000fca0000000000 */
[----:B------:R-:W-:Y:S01]  /*0140*/  ISETP.GE.U32.AND P4, PT, R17, R54, PT ;  /* 0x000000361100720c */ /* 0x000fe20003f86070 */
[----:B0-----:R-:W-:Y:S01]  /*0150*/  @!P6 IMAD.WIDE.U32 R2, R5, 0x10, R2 ;  /* 0x000000100502e825 */ /* 0x001fe200078e0002 */
[----:B------:R-:W-:-:S06]  /*0160*/  CS2R R4, SRZ ;  /* 0x0000000000047805 */ /* 0x000fcc000001ff00 */
[----:B------:R0:W5:Y:S05]  /*0170*/  @!P6 LDG.E.128 R4, desc[UR4][R2.64] ;  /* 0x000000040204e981 */ /* 0x00016a000c1e1d00 */
[----:B------:R-:W-:Y:S01]  /*0180*/  @!P4 IMAD.IADD R25, R52, 0x1, R17 ;  /* 0x000000013419c824 */ /* 0x000fe200078e0211 */
[----:B------:R-:W2:Y:S01]  /*0190*/  @!P4 LDC.64 R8, c[0x0][0x3b8] ;  /* 0x0000ee00ff08cb82 */ /* 0x000ea20000000a00 */
[----:B------:R-:W-:-:S05]  /*01a0*/  @!P4 VIADD R17, R17, 0x80 ;  /* 0x000000801111c836 */ /* 0x000fca0000000000 */
[----:B------:R-:W-:-:S13]  /*01b0*/  ISETP.GE.U32.AND P3, PT, R17, R54, PT ;  /* 0x000000361100720c */ /* 0x000fda0003f66070 */
[----:B------:R-:W-:Y:S01]  /*01c0*/  @!P3 IMAD.IADD R23, R52, 0x1, R17 ;  /* 0x000000013417b824 */ /* 0x000fe200078e0211 */
[----:B------:R-:W0:Y:S01]  /*01d0*/  @!P3 LDC.64 R10, c[0x0][0x3b8] ;  /* 0x0000ee00ff0abb82 */ /* 0x000e220000000a00 */
[----:B------:R-:W-:-:S05]  /*01e0*/  @!P3 VIADD R17, R17, 0x80 ;  /* 0x000000801111b836 */ /* 0x000fca0000000000 */
        /* <DEDUP_REMOVED lines=10> */
[----:B------:R-:W3:Y:S01]  /*0290*/  @!P0 LDC.64 R14, c[0x0][0x3b8] ;  /* 0x0000ee00ff0e8b82 */ /* 0x000ee20000000a00 */
[----:B------:R-:W-:-:S05]  /*02a0*/  @!P0 VIADD R17, R17, 0x80 ;  /* 0x0000008011118836 */ /* 0x000fca0000000000 */
[----:B------:R-:W-:-:S13]  /*02b0*/  ISETP.GE.U32.AND P6, PT, R17, R54, PT ;  /* 0x000000361100720c */ /* 0x000fda0003fc6070 */
[----:B------:R-:W3:Y:S01]  /*02c0*/  @!P6 LDC.64 R30, c[0x0][0x3b8] ;  /* 0x0000ee00ff1eeb82 */ /* 0x000ee20000000a00 */
[----:B------:R-:W-:Y:S02]  /*02d0*/  CS2R R34, SRZ ;  /* 0x0000000000227805 */ /* 0x000fe4000001ff00 */
[----:B------:R-:W-:Y:S01]  /*02e0*/  CS2R R32, SRZ ;  /* 0x0000000000207805 */ /* 0x000fe2000001ff00 */
[----:B-1----:R-:W-:-:S04]  /*02f0*/  @!P5 IMAD.WIDE.U32 R20, R19, 0x10, R20 ;  /* 0x000000101314d825 */ /* 0x002fc800078e0014 */
[----:B--2---:R-:W-:Y:S01]  /*0300*/  @!P4 IMAD.WIDE.U32 R24, R25, 0x10, R8 ;  /* 0x000000101918c825 */ /* 0x004fe200078e0008 */
[----:B------:R1:W5:Y:S03]  /*0310*/  @!P5 LDG.E.128 R32, desc[UR4][R20.64] ;  /* 0x000000041420d981 */ /* 0x000366000c1e1d00 */
[----:B------:R-:W-:Y:S01]  /*0320*/  @!P6 IMAD.IADD R9, R52, 0x1, R17 ;  /* 0x000000013409e824 */ /* 0x000fe200078e0211 */
[----:B------:R-:W-:Y:S01]  /*0330*/  CS2R R42, SRZ ;  /* 0x00000000002a7805 */ /* 0x000fe2000001ff00 */
[----:B0-----:R-:W-:Y:S01]  /*0340*/  @!P3 IMAD.WIDE.U32 R2, R23, 0x10, R10 ;  /* 0x000000101702b825 */ /* 0x001fe200078e000a */
[----:B------:R-:W-:Y:S02]  /*0350*/  CS2R R40, SRZ ;  /* 0x0000000000287805 */ /* 0x000fe4000001ff00 */
[----:B------:R-:W-:Y:S02]  /*0360*/  CS2R R10, SRZ ;  /* 0x00000000000a7805 */ /* 0x000fe4000001ff00 */
[----:B------:R-:W-:Y:S01]  /*0370*/  CS2R R22, SRZ ;  /* 0x0000000000167805 */ /* 0x000fe2000001ff00 */
[----:B----4-:R-:W-:Y:S01]  /*0380*/  @!P1 IMAD.WIDE.U32 R44, R45, 0x10, R12 ;  /* 0x000000102d2c9825 */ /* 0x010fe200078e000c */
[----:B------:R-:W-:-:S02]  /*0390*/  CS2R R12, SRZ ;  /* 0x00000000000c7805 */ /* 0x000fc4000001ff00 */
[----:B-1----:R-:W-:Y:S01]  /*03a0*/  CS2R R20, SRZ ;  /* 0x0000000000147805 */ /* 0x002fe2000001ff00 */
[----:B------:R-:W5:Y:S01]  /*03b0*/  @!P3 LDG.E.128 R40, desc[UR4][R2.64] ;  /* 0x000000040228b981 */ /* 0x000f62000c1e1d00 */
[----:B---3--:R-:W-:Y:S01]  /*03c0*/  @!P0 IMAD.WIDE.U32 R46, R47, 0x10, R14 ;  /* 0x000000102f2e8825 */ /* 0x008fe200078e000e */
[----:B------:R-:W-:-:S03]  /*03d0*/  CS2R R14, SRZ ;  /* 0x00000000000e7805 */ /* 0x000fc6000001ff00 */
[----:B------:R-:W-:Y:S01]  /*03e0*/  @!P6 IMAD.WIDE.U32 R30, R9, 0x10, R30 ;  /* 0x00000010091ee825 */ /* 0x000fe200078e001e */
[----:B------:R-:W-:Y:S02]  /*03f0*/  CS2R R8, SRZ ;  /* 0x0000000000087805 */ /* 0x000fe4000001ff00 */
[----:B------:R-:W5:Y:S01]  /*0400*/  @!P1 LDG.E.128 R12, desc[UR4][R44.64] ;  /* 0x000000042c0c9981 */ /* 0x000f62000c1e1d00 */
[----:B------:R-:W-:-:S03]  /*0410*/  @!P2 IMAD.WIDE.U32 R28, R27, 0x10, R28 ;  /* 0x000000101b1ca825 */ /* 0x000fc600078e001c */
[----:B------:R-:W5:Y:S04]  /*0420*/  @!P6 LDG.E.128 R20, desc[UR4][R30.64] ;  /* 0x000000041e14e981 */ /* 0x000f68000c1e1d00 */
[----:B------:R-:W5:Y:S01]  /*0430*/  @!P2 LDG.E.128 R8, desc[UR4][R28.64] ;  /* 0x000000041c08a981 */ /* 0x000f62000c1e1d00 */
[----:B------:R-:W-:Y:S02]  /*0440*/  CS2R R18, SRZ ;  /* 0x0000000000127805 */ /* 0x000fe4000001ff00 */
[----:B------:R-:W-:-:S06]  /*0450*/  CS2R R16, SRZ ;  /* 0x0000000000107805 */ /* 0x000fcc000001ff00 */
[----:B------:R-:W5:Y:S01]  /*0460*/  @!P0 LDG.E.128 R16, desc[UR4][R46.64] ;  /* 0x000000042e108981 */ /* 0x000f62000c1e1d00 */
[----:B------:R-:W-:Y:S02]  /*0470*/  ISETP.GE.U32.AND P0, PT, R53, R54, PT ;  /* 0x000000363500720c */ /* 0x000fe40003f06070 */
[----:B------:R-:W-:Y:S02]  /*0480*/  CS2R R38, SRZ ;  /* 0x0000000000267805 */ /* 0x000fe4000001ff00 */
[----:B------:R-:W-:Y:S01]  /*0490*/  CS2R R36, SRZ ;  /* 0x0000000000247805 */ /* 0x000fe2000001ff00 */
[----:B------:R-:W-:Y:S01]  /*04a0*/  BSSY.RECONVERGENT B2, `(.L_x_45236) ;  /* 0x00004a3000027945 */ /* 0x000fe20003800200 */
[----:B------:R-:W-:-:S04]  /*04b0*/  CS2R R26, SRZ ;  /* 0x00000000001a7805 */ /* 0x000fc8000001ff00 */
[----:B------:R0:W5:Y:S02]  /*04c0*/  @!P4 LDG.E.128 R36, desc[UR4][R24.64] ;  /* 0x000000041824c981 */ /* 0x000164000c1e1d00 */
[----:B0-----:R-:W-:Y:S01]  /*04d0*/  CS2R R24, SRZ ;  /* 0x0000000000187805 */ /* 0x001fe2000001ff00 */
[----:B------:R-:W-:Y:S06]  /*04e0*/  @P0 BRA `(.L_x_45237) ;  /* 0x0000004800780947 */ /* 0x000fec0003800000 */
        /* <DEDUP_REMOVED lines=138> */
.L_x_45238:
        /* <DEDUP_REMOVED lines=56> */
[----:B------:R-:W-:Y:S05]  /*1110*/  CALL.REL.NOINC `($_ZN2at6native29vectorized_elementwise_kernelILi2EZNS0_50_GLOBAL__N__2680c7bb_12_PowKernel_cu_7dd49032_317022pow_scalar_tensor_implIdEEvRNS_18TensorIteratorBaseEN3c107complexIT_EEEUlNS7_IdEEE_St5arrayIPcLm2EEEEviT0_T1_$__internal_trig_reduction_slowpathd) ;  /* 0x0000048c00f47944 */ /* 0x000fea0003c00000 */
[----:B------:R-:W-:Y:S02]  /*1120*/  IMAD.MOV.U32 R2, RZ, RZ, R6 ;  /* 0x000000ffff027224 */ /* 0x000fe400078e0006 */
[----:B------:R-:W-:-:S07]  /*1130*/  IMAD.MOV.U32 R3, RZ, RZ, R7 ;  /* 0x000000ffff037224 */ /* 0x000fce00078e0007 */
.L_x_45243:
[----:B------:R-:W-:Y:S05]  /*1140*/  BSYNC.RECONVERGENT B4 ;  /* 0x0000000000047941 */ /* 0x000fea0003800200 */
.L_x_45242:
[----:B------:R-:W-:-:S07]  /*1150*/  VIADD R0, R4, 0x1 ;  /* 0x0000000104007836 */ /* 0x000fce0000000000 */
.L_x_45241:
[----:B------:R-:W-:Y:S05]  /*1160*/  BSYNC.RECONVERGENT B3 ;  /* 0x0000000000037941 */ /* 0x000fea0003800200 */
.L_x_45240:
        /* <DEDUP_REMOVED lines=115> */
[----:B------:R-:W-:Y:S02]  /*18a0*/  IMAD.MOV.U32 R2, RZ, RZ, R6 ;  /* 0x000000ffff027224 */ /* 0x000fe400078e0006 */
[----:B------:R-:W-:-:S07]  /*18b0*/  IMAD.MOV.U32 R3, RZ, RZ, R7 ;  /* 0x000000ffff037224 */ /* 0x000fce00078e0007 */
.L_x_45245:
[----:B------:R-:W-:Y:S05]  /*18c0*/  BSYNC.RECONVERGENT B3 ;  /* 0x0000000000037941 */ /* 0x000fea0003800200 */
.L_x_45244:
        /* <DEDUP_REMOVED lines=64> */
.L_x_45239:
        /* <DEDUP_REMOVED lines=15> */
.L_x_45246:
        /* <DEDUP_REMOVED lines=134> */
.L_x_45249:
[----:B------:R-:W-:Y:S05]  /*2620*/  BSYNC.RECONVERGENT B0 ;  /* 0x0000000000007941 */ /* 0x000fea0003800200 */
.L_x_45248:
[C---:B-1----:R-:W-:Y:S01]  /*2630*/  LEA.HI R0, R57.reuse, 0xffffff09, RZ, 0xc ;  /* 0xffffff0939007811 */ /* 0x042fe200078f60ff */
[----:B------:R-:W-:Y:S01]  /*2640*/  BSSY.RECONVERGENT B3, `(.L_x_45250) ;  /* 0x000003f000037945 */ /* 0x000fe20003800200 */
[----:B------:R-:W-:Y:S01]  /*2650*/  LOP3.LUT R57, R57, 0xfffff, RZ, 0xc0, !PT ;  /* 0x000fffff39397812 */ /* 0x000fe200078ec0ff */
[----:B------:R1:W2:Y:S01]  /*2660*/  @!P3 DMUL R24, RZ, R26 ;  /* 0x0000001aff18b228 */ /* 0x0002a20000000000 */
[----:B0-----:R-:W-:Y:S02]  /*2670*/  LOP3.LUT R3, R0, 0xffff, RZ, 0xc0, !PT ;  /* 0x0000ffff00037812 */ /* 0x001fe400078ec0ff */
[----:B------:R-:W-:Y:S02]  /*2680*/  LOP3.LUT R57, R57, 0x7fe00000, RZ, 0xfc, !PT ;  /* 0x7fe0000039397812 */ /* 0x000fe400078efcff */
[----:B------:R-:W-:-:S04]  /*2690*/  LEA.HI R2, R3, R0, RZ, 0x11 ;  /* 0x0000000003027211 */ /* 0x000fc800078f88ff */
[----:B------:R-:W-:-:S04]  /*26a0*/  PRMT R55, R2, 0x9910, RZ ;  /* 0x0000991002377816 */ /* 0x000fc800000000ff */
[----:B------:R-:W-:-:S04]  /*26b0*/  SHF.R.S32.HI R55, RZ, 0x1, R55 ;  /* 0x00000001ff377819 */ /* 0x000fc80000011437 */
[----:B------:R-:W-:-:S05]  /*26c0*/  LOP3.LUT R55, R55, 0xffff, RZ, 0xc0, !PT ;  /* 0x0000ffff37377812 */ /* 0x000fca00078ec0ff */
[----:B------:R-:W-:Y:S02]  /*26d0*/  IMAD.IADD R58, R0, 0x1, -R55 ;  /* 0x00000001003a7824 */ /* 0x000fe400078e0a37 */
        /* <DEDUP_REMOVED lines=51> */
.L_x_45253:
[----:B------:R-:W-:Y:S05]  /*2a10*/  BSYNC.RECONVERGENT B4 ;  /* 0x0000000000047941 */ /* 0x000fea0003800200 */
.L_x_45252:
[----:B------:R-:W-:-:S07]  /*2a20*/  VIADD R0, R0, 0x1 ;  /* 0x0000000100007836 */ /* 0x000fce0000000000 */
.L_x_45251:
[----:B------:R-:W-:Y:S05]  /*2a30*/  BSYNC.RECONVERGENT B3 ;  /* 0x0000000000037941 */ /* 0x000fea0003800200 */
.L_x_45250:
        /* <DEDUP_REMOVED lines=129> */
.L_x_45255:
[----:B------:R-:W-:Y:S05]  /*3250*/  BSYNC.RECONVERGENT B3 ;  /* 0x0000000000037941 */ /* 0x000fea0003800200 */
.L_x_45254:
        /* <DEDUP_REMOVED lines=68> */
[----:B0-----:R-:W-:Y:S01]  /*36a0*/  LEA R3, R55, 0x3ff00000, 0x14 ;  /* 0x3ff0000037037811 */ /* 0x001fe200078ea0ff */
[----:B------:R-:W-:-:S15]  /*36b0*/  IMAD.MOV.U32 R2, RZ, RZ, RZ ;  /* 0x000000ffff027224 */ /* 0x000fde00078e00ff */
[----:B------:R-:W-:-:S15]  /*36c0*/  NOP ;  /* 0x0000000000007918 */ /* 0x000fde0000000000 */
[----:B------:R-:W-:-:S15]  /*36d0*/  NOP ;  /* 0x0000000000007918 */ /* 0x000fde0000000000 */
[----:B------:R-:W-:-:S15]  /*36e0*/  NOP ;  /* 0x0000000000007918 */ /* 0x000fde0000000000 */
[----:B------:R-:W-:-:S01]  /*36f0*/  NOP ;  /* 0x0000000000007918 */ /* 0x000fc20000000000 */
[----:B-1----:R-:W0:-:S15]  /*3700*/  DMUL R56, R2, R56 ;  /* 0x0000003802387228 */ /* 0x002e1e0000000000 */
        /* <DEDUP_REMOVED lines=11> */
.L_x_45247:
        /* <DEDUP_REMOVED lines=124> */
.L_x_45257:
[----:B------:R-:W-:Y:S05]  /*3f80*/  BSYNC.RECONVERGENT B0 ;  /* 0x0000000000007941 */ /* 0x000fea0003800200 */
.L_x_45256:
        /* <DEDUP_REMOVED lines=48> */
[----:B-1----:R-:W-:Y:S05]  /*4290*/  CALL.REL.NOINC `($_ZN2at6native29vectorized_elementwise_kernelILi2EZNS0_50_GLOBAL__N__2680c7bb_12_PowKernel_cu_7dd49032_317022pow_scalar_tensor_implIdEEvRNS_18TensorIteratorBaseEN3c107complexIT_EEEUlNS7_IdEEE_St5arrayIPcLm2EEEEviT0_T1_$__internal_trig_reduction_slowpathd) ;  /* 0x0000045c00947944 */ /* 0x002fea0003c00000 */
[----:B------:R-:W-:Y:S02]  /*42a0*/  IMAD.MOV.U32 R2, RZ, RZ, R6 ;  /* 0x000000ffff027224 */ /* 0x000fe400078e0006 */
[----:B------:R-:W-:-:S07]  /*42b0*/  IMAD.MOV.U32 R3, RZ, RZ, R7 ;  /* 0x000000ffff037224 */ /* 0x000fce00078e0007 */
.L_x_45261:
[----:B------:R-:W-:Y:S05]  /*42c0*/  BSYNC.RECONVERGENT B4 ;  /* 0x0000000000047941 */ /* 0x000fea0003800200 */
.L_x_45260:
[----:B------:R-:W-:-:S07]  /*42d0*/  VIADD R0, R4, 0x1 ;  /* 0x0000000104007836 */ /* 0x000fce0000000000 */
.L_x_45259:
[----:B------:R-:W-:Y:S05]  /*42e0*/  BSYNC.RECONVERGENT B3 ;  /* 0x0000000000037941 */ /* 0x000fea0003800200 */
.L_x_45258:
        /* <DEDUP_REMOVED lines=115> */
[----:B------:R-:W-:Y:S02]  /*4a20*/  IMAD.MOV.U32 R2, RZ, RZ, R6 ;  /* 0x000000ffff027224 */ /* 0x000fe400078e0006 */
[----:B------:R-:W-:-:S07]  /*4a30*/  IMAD.MOV.U32 R3, RZ, RZ, R7 ;  /* 0x000000ffff037224 */ /* 0x000fce00078e0007 */
.L_x_45263:
[----:B------:R-:W-:Y:S05]  /*4a40*/  BSYNC.RECONVERGENT B3 ;  /* 0x0000000000037941 */ /* 0x000fea0003800200 */
.L_x_45262:
        /* <DEDUP_REMOVED lines=72> */
.L_x_45237:
[----:B------:R-:W-:Y:S05]  /*4ed0*/  BSYNC.RECONVERGENT B2 ;  /* 0x0000000000027941 */ /* 0x000fea0003800200 */
.L_x_45236:
[----:B------:R-:W-:Y:S01]  /*4ee0*/  VIADD R3, R53, 0x80 ;  /* 0x0000008035037836 */ /* 0x000fe20000000000 */
[----:B------:R-:W-:Y:S01]  /*4ef0*/  BSSY.RECONVERGENT B2, `(.L_x_45264) ;  /* 0x0000493000027945 */ /* 0x000fe20003800200 */
[----:B------:R-:W-:Y:S02]  /*4f00*/  CS2R R30, SRZ ;  /* 0x00000000001e7805 */ /* 0x000fe4000001ff00 */
[----:B------:R-:W-:Y:S02]  /*4f10*/  CS2R R28, SRZ ;  /* 0x00000000001c7805 */ /* 0x000fe4000001ff00 */
[----:B------:R-:W-:-:S13]  /*4f20*/  ISETP.GE.U32.AND P0, PT, R3, R54, PT ;  /* 0x000000360300720c */ /* 0x000fda0003f06070 */
[----:B------:R-:W-:Y:S05]  /*4f30*/  @P0 BRA `(.L_x_45265) ;  /* 0x0000004800380947 */ /* 0x000fea0003800000 */
[----:B------:R-:W1:Y:S02]  /*4f40*/  LDCU.128 UR8, c[0x0][0x390] ;  /* 0x00007200ff0877ac */ /* 0x000e640008000c00 */
[----:B-1---5:R-:W1:-:S15]  /*4f50*/  DMUL R30, R34, UR8 ;  /* 0x00000008221e7c28 */ /* 0x022e5e0008000000 */
        /* <DEDUP_REMOVED lines=10> */
[----:B------:R-:W1:-:S15]  /*5000*/  DMUL R2, R34, UR10 ;  /* 0x0000000a22027c28 */ /* 0x000e5e0008000000 */
[----:B------:R-:W-:-:S15]  /*5010*/  NOP ;  /* 0x0000000000007918 */ /* 0x000fde0000000000 */
[----:B------:R-:W-:-:S15]  /*5020*/  NOP ;  /* 0x0000000000007918 */ /* 0x000fde0000000000 */
[----:B------:R-:W-:-:S15]  /*5030*/  NOP ;  /* 0x0000000000007918 */ /* 0x000fde0000000000 */
[----:B------:R-:W-:-:S04]  /*5040*/  NOP ;  /* 0x0000000000007918 */ /* 0x000fc80000000000 */
[----:B-1----:R1:W3:Y:S02]  /*5050*/  DFMA R32, R32, UR8, -R2 ;  /* 0x0000000820207c2b */ /* 0x0022e40008000802 */
        /* <DEDUP_REMOVED lines=128> */
.L_x_45271:
[----:B------:R-:W-:Y:S05]  /*5860*/  BSYNC.RECONVERGENT B0 ;  /* 0x0000000000007941 */ /* 0x000fea0003800200 */
.L_x_45270:
        /* <DEDUP_REMOVED lines=47> */
[----:B-12---:R-:W-:Y:S05]  /*5b60*/  CALL.REL.NOINC `($_ZN2at6native29vectorized_elementwise_kernelILi2EZNS0_50_GLOBAL__N__2680c7bb_12_PowKernel_cu_7dd49032_317022pow_scalar_tensor_implIdEEvRNS_18TensorIteratorBaseEN3c107complexIT_EEEUlNS7_IdEEE_St5arrayIPcLm2EEEEviT0_T1_$__internal_trig_reduction_slowpathd) ;  /* 0x0000044400607944 */ /* 0x006fea0003c00000 */
[----:B------:R-:W-:Y:S02]  /*5b70*/  IMAD.MOV.U32 R2, RZ, RZ, R6 ;  /* 0x000000ffff027224 */ /* 0x000fe400078e0006 */
[----:B------:R-:W-:-:S07]  /*5b80*/  IMAD.MOV.U32 R3, RZ, RZ, R7 ;  /* 0x000000ffff037224 */ /* 0x000fce00078e0007 */
.L_x_45275:
[----:B------:R-:W-:Y:S05]  /*5b90*/  BSYNC.RECONVERGENT B4 ;  /* 0x0000000000047941 */ /* 0x000fea0003800200 */
.L_x_45274:
[----:B------:R-:W-:Y:S01]  /*5ba0*/  VIADD R0, R4, 0x1 ;  /* 0x0000000104007836 */ /* 0x000fe20000000000 */
[----:B------:R-:W-:Y:S06]  /*5bb0*/  BRA `(.L_x_45276) ;  /* 0x0000000000087947 */ /* 0x000fec0003800000 */
.L_x_45273:
[----:B0-----:R0:W3:Y:S02]  /*5bc0*/  DMUL R2, RZ, R30 ;  /* 0x0000001eff027228 */ /* 0x0010e40000000000 */
[----:B0--3--:R-:W-:-:S07]  /*5bd0*/  IMAD.MOV.U32 R0, RZ, RZ, 0x1 ;  /* 0x00000001ff007424 */ /* 0x009fce00078e00ff */
.L_x_45276:
[----:B------:R-:W-:Y:S05]  /*5be0*/  BSYNC.RECONVERGENT B3 ;  /* 0x0000000000037941 */ /* 0x000fea0003800200 */
.L_x_45272:
        /* <DEDUP_REMOVED lines=110> */
[----:B------:R-:W-:Y:S02]  /*62d0*/  IMAD.MOV.U32 R2, RZ, RZ, R6 ;  /* 0x000000ffff027224 */ /* 0x000fe400078e0006 */
[----:B------:R-:W-:Y:S01]  /*62e0*/  IMAD.MOV.U32 R3, RZ, RZ, R7 ;  /* 0x000000ffff037224 */ /* 0x000fe200078e0007 */
[----:B------:R-:W-:Y:S06]  /*62f0*/  BRA `(.L_x_45279) ;  /* 0x0000000000087947 */ /* 0x000fec0003800000 */
.L_x_45278:
[----:B------:R0:W3:Y:S02]  /*6300*/  DMUL R2, RZ, R30 ;  /* 0x0000001eff027228 */ /* 0x0000e40000000000 */
[----:B0--3--:R-:W-:-:S07]  /*6310*/  IMAD.MOV.U32 R0, RZ, RZ, RZ ;  /* 0x000000ffff007224 */ /* 0x009fce00078e00ff */
.L_x_45279:
[----:B------:R-:W-:Y:S05]  /*6320*/  BSYNC.RECONVERGENT B3 ;  /* 0x0000000000037941 */ /* 0x000fea0003800200 */
.L_x_45277:
        /* <DEDUP_REMOVED lines=73> */
.L_x_45269:
        /* <DEDUP_REMOVED lines=126> */
.L_x_45281:
[----:B------:R-:W-:Y:S05]  /*6fa0*/  BSYNC.RECONVERGENT B0 ;  /* 0x0000000000007941 */ /* 0x000fea0003800200 */
.L_x_45280:
        /* <DEDUP_REMOVED lines=9> */
[----:B------:R-:W-:-:S05]  /*7040*/  LOP3.LUT R55, R55, 0xffff, RZ, 0xc0, !PT ;  /* 0x0000ffff37377812 */ /* 0x000fca00078ec0ff */
[----:B------:R-:W-:-:S05]  /*7050*/  IMAD.IADD R0, R0, 0x1, -R55 ;  /* 0x0000000100007824 */ /* 0x000fca00078e0a37 */
        /* <DEDUP_REMOVED lines=46> */
[----:B--2---:R-:W-:Y:S05]  /*7340*/  CALL.REL.NOINC `($_ZN2at6native29vectorized_elementwise_kernelILi2EZNS0_50_GLOBAL__N__2680c7bb_12_PowKernel_cu_7dd49032_317022pow_scalar_tensor_implIdEEvRNS_18TensorIteratorBaseEN3c107complexIT_EEEUlNS7_IdEEE_St5arrayIPcLm2EEEEviT0_T1_$__internal_trig_reduction_slowpathd) ;  /* 0x0000042c00687944 */ /* 0x004fea0003c00000 */
[----:B------:R-:W-:Y:S02]  /*7350*/  IMAD.MOV.U32 R2, RZ, RZ, R6 ;  /* 0x000000ffff027224 */ /* 0x000fe400078e0006 */
[----:B------:R-:W-:-:S07]  /*7360*/  IMAD.MOV.U32 R3, RZ, RZ, R7 ;  /* 0x000000ffff037224 */ /* 0x000fce00078e0007 */
.L_x_45285:
[----:B------:R-:W-:Y:S05]  /*7370*/  BSYNC.RECONVERGENT B4 ;  /* 0x0000000000047941 */ /* 0x000fea0003800200 */
.L_x_45284:
[----:B------:R-:W-:Y:S01]  /*7380*/  VIADD R0, R4, 0x1 ;  /* 0x0000000104007836 */ /* 0x000fe20000000000 */
[----:B------:R-:W-:Y:S06]  /*7390*/  BRA `(.L_x_45286) ;  /* 0x0000000000087947 */ /* 0x000fec0003800000 */
.L_x_45283:
[----:B------:R0:W1:Y:S02]  /*73a0*/  DMUL R2, RZ, R30 ;  /* 0x0000001eff027228 */ /* 0x0000640000000000 */
[----:B01----:R-:W-:-:S07]  /*73b0*/  IMAD.MOV.U32 R0, RZ, RZ, 0x1 ;  /* 0x00000001ff007424 */ /* 0x003fce00078e00ff */
.L_x_45286:
[----:B------:R-:W-:Y:S05]  /*73c0*/  BSYNC.RECONVERGENT B3 ;  /* 0x0000000000037941 */ /* 0x000fea0003800200 */
.L_x_45282:
        /* <DEDUP_REMOVED lines=121> */
[----:B------:R-:W-:Y:S02]  /*7b60*/  IMAD.MOV.U32 R2, RZ, RZ, R6 ;  /* 0x000000ffff027224 */ /* 0x000fe400078e0006 */
[----:B------:R-:W-:Y:S01]  /*7b70*/  IMAD.MOV.U32 R3, RZ, RZ, R7 ;  /* 0x000000ffff037224 */ /* 0x000fe200078e0007 */
[----:B------:R-:W-:Y:S06]  /*7b80*/  BRA `(.L_x_45289) ;  /* 0x0000000000087947 */ /* 0x000fec0003800000 */
.L_x_45288:
[----:B------:R0:W1:Y:S02]  /*7b90*/  DMUL R2, RZ, R30 ;  /* 0x0000001eff027228 */ /* 0x0000640000000000 */
[----:B01----:R-:W-:-:S07]  /*7ba0*/  IMAD.MOV.U32 R0, RZ, RZ, RZ ;  /* 0x000000ffff007224 */ /* 0x003fce00078e00ff */
.L_x_45289:
[----:B------:R-:W-:Y:S05]  /*7bb0*/  BSYNC.RECONVERGENT B3 ;  /* 0x0000000000037941 */ /* 0x000fea0003800200 */
.L_x_45287:
        /* <DEDUP_REMOVED lines=86> */
.L_x_45268:
        /* <DEDUP_REMOVED lines=10> */
.L_x_45290:
[----:B------:R-:W1:Y:S02]  /*81c0*/  DADD R30, R30, -R30 ;  /* 0x000000001e1e7229 */ /* 0x000e64000000081e */
[----:B-1----:R-:W-:Y:S02]  /*81d0*/  IMAD.MOV.U32 R28, RZ, RZ, R30 ;  /* 0x000000ffff1c7224 */ /* 0x002fe400078e001e */
[----:B------:R-:W-:Y:S01]  /*81e0*/  IMAD.MOV.U32 R29, RZ, RZ, R31 ;  /* 0x000000ffff1d7224 */ /* 0x000fe200078e001f */
[----:B------:R-:W-:Y:S06]  /*81f0*/  BRA `(.L_x_45265) ;  /* 0x0000001400887947 */ /* 0x000fec0003800000 */
.L_x_45267:
        /* <DEDUP_REMOVED lines=47> */
[----:B0-2---:R-:W-:Y:S05]  /*84f0*/  CALL.REL.NOINC `($_ZN2at6native29vectorized_elementwise_kernelILi2EZNS0_50_GLOBAL__N__2680c7bb_12_PowKernel_cu_7dd49032_317022pow_scalar_tensor_implIdEEvRNS_18TensorIteratorBaseEN3c107complexIT_EEEUlNS7_IdEEE_St5arrayIPcLm2EEEEviT0_T1_$__internal_trig_reduction_slowpathd) ;  /* 0x0000041800fc7944 */ /* 0x005fea0003c00000 */
[----:B------:R-:W-:Y:S02]  /*8500*/  IMAD.MOV.U32 R2, RZ, RZ, R6 ;  /* 0x000000ffff027224 */ /* 0x000fe400078e0006 */
[----:B------:R-:W-:-:S07]  /*8510*/  IMAD.MOV.U32 R3, RZ, RZ, R7 ;  /* 0x000000ffff037224 */ /* 0x000fce00078e0007 */
.L_x_45294:
[----:B------:R-:W-:Y:S05]  /*8520*/  BSYNC.RECONVERGENT B4 ;  /* 0x0000000000047941 */ /* 0x000fea0003800200 */
.L_x_45293:
[----:B------:R-:W-:Y:S01]  /*8530*/  VIADD R0, R4, 0x1 ;  /* 0x0000000104007836 */ /* 0x000fe20000000000 */
[----:B------:R-:W-:Y:S06]  /*8540*/  BRA `(.L_x_45295) ;  /* 0x0000000000087947 */ /* 0x000fec0003800000 */
.L_x_45292:
[----:B------:R1:W3:Y:S02]  /*8550*/  DMUL R2, RZ, R30 ;  /* 0x0000001eff027228 */ /* 0x0002e40000000000 */
[----:B-1-3--:R-:W-:-:S07]  /*8560*/  IMAD.MOV.U32 R0, RZ, RZ, 0x1 ;  /* 0x00000001ff007424 */ /* 0x00afce00078e00ff */
.L_x_45295:
[----:B------:R-:W-:Y:S05]  /*8570*/  BSYNC.RECONVERGENT B3 ;  /* 0x0000000000037941 */ /* 0x000fea0003800200 */
.L_x_45291:
        /* <DEDUP_REMOVED lines=110> */
[----:B------:R-:W-:Y:S02]  /*8c60*/  IMAD.MOV.U32 R2, RZ, RZ, R6 ;  /* 0x000000ffff027224 */ /* 0x000fe400078e0006 */
[----:B------:R-:W-:Y:S01]  /*8c70*/  IMAD.MOV.U32 R3, RZ, RZ, R7 ;  /* 0x000000ffff037224 */ /* 0x000fe200078e0007 */
[----:B------:R-:W-:Y:S06]  /*8c80*/  BRA `(.L_x_45298) ;  /* 0x0000000000087947 */ /* 0x000fec0003800000 */
.L_x_45297:
[----:B------:R1:W3:Y:S02]  /*8c90*/  DMUL R2, RZ, R30 ;  /* 0x0000001eff027228 */ /* 0x0002e40000000000 */
[----:B-1-3--:R-:W-:-:S07]  /*8ca0*/  IMAD.MOV.U32 R0, RZ, RZ, RZ ;  /* 0x000000ffff007224 */ /* 0x00afce00078e00ff */
.L_x_45298:
[----:B------:R-:W-:Y:S05]  /*8cb0*/  BSYNC.RECONVERGENT B3 ;  /* 0x0000000000037941 */ /* 0x000fea0003800200 */
.L_x_45296:
        /* <DEDUP_REMOVED lines=64> */
.L_x_45266:
        /* <DEDUP_REMOVED lines=109> */
[----:B-1----:R-:W-:Y:S02]  /*9790*/  FSEL R29, R5, RZ, P0 ;  /* 0x000000ff051d7208 */ /* 0x002fe40000000000 */
[----:B------:R-:W-:Y:S01]  /*97a0*/  FSEL R28, R4, RZ, P0 ;  /* 0x000000ff041c7208 */ /* 0x000fe20000000000 */
[----:B------:R-:W-:Y:S01]  /*97b0*/  @!P1 IMAD.MOV.U32 R4, RZ, RZ, RZ ;  /* 0x000000ffff049224 */ /* 0x000fe200078e00ff */
[----:B------:R-:W-:Y:S01]  /*97c0*/  @!P1 LEA R5, R2, 0x3ff00000, 0x14 ;  /* 0x3ff0000002059811 */ /* 0x000fe200078ea0ff */
[----:B------:R-:W-:-:S15]  /*97d0*/  @!P1 IMAD.MOV.U32 R2, RZ, RZ, R6 ;  /* 0x000000ffff029224 */ /* 0x000fde00078e0006 */
[----:B------:R-:W-:-:S15]  /*97e0*/  NOP ;  /* 0x0000000000007918 */ /* 0x000fde0000000000 */
[----:B------:R-:W-:-:S15]  /*97f0*/  NOP ;  /* 0x0000000000007918 */ /* 0x000fde0000000000 */
[----:B------:R-:W-:-:S12]  /*9800*/  NOP ;  /* 0x0000000000007918 */ /* 0x000fd80000000000 */
[----:B------:R1:W3:Y:S02]  /*9810*/  @!P1 DMUL R28, R2, R4 ;  /* 0x00000004021c9228 */ /* 0x0002e40000000000 */
.L_x_45265:
[----:B------:R-:W-:Y:S05]  /*9820*/  BSYNC.RECONVERGENT B2 ;  /* 0x0000000000027941 */ /* 0x000fea0003800200 */
.L_x_45264:
[----:B-1----:R-:W-:Y:S01]  /*9830*/  VIADD R3, R53, 0x100 ;  /* 0x0000010035037836 */ /* 0x002fe20000000000 */
[----:B------:R-:W-:Y:S01]  /*9840*/  BSSY.RECONVERGENT B2, `(.L_x_45299) ;  /* 0x0000493000027945 */ /* 0x000fe20003800200 */
[----:B-----5:R-:W-:Y:S02]  /*9850*/  CS2R R34, SRZ ;  /* 0x0000000000227805 */ /* 0x020fe4000001ff00 */
[----:B------:R-:W-:Y:S02]  /*9860*/  CS2R R32, SRZ ;  /* 0x0000000000207805 */ /* 0x000fe4000001ff00 */
[----:B------:R-:W-:-:S13]  /*9870*/  ISETP.GE.U32.AND P0, PT, R3, R54, PT ;  /* 0x000000360300720c */ /* 0x000fda0003f06070 */
[----:B------:R-:W-:Y:S05]  /*9880*/  @P0 BRA `(.L_x_45300) ;  /* 0x0000004800380947 */ /* 0x000fea0003800000 */
[----:B------:R-:W1:Y:S02]  /*9890*/  LDCU.128 UR8, c[0x0][0x390] ;  /* 0x00007200ff0877ac */ /* 0x000e640008000c00 */
[----:B-1----:R-:W1:-:S15]  /*98a0*/  DMUL R34, R38, UR8 ;  /* 0x0000000826227c28 */ /* 0x002e5e0008000000 */
        /* <DEDUP_REMOVED lines=15> */
[----:B-1----:R1:W4:Y:S02]  /*99a0*/  DFMA R36, R36, UR8, -R2 ;  /* 0x0000000824247c2b */ /* 0x0023240008000802 */
        /* <DEDUP_REMOVED lines=128> */
.L_x_45306:
[----:B------:R-:W-:Y:S05]  /*a1b0*/  BSYNC.RECONVERGENT B0 ;  /* 0x0000000000007941 */ /* 0x000fea0003800200 */
.L_x_45305:
        /* <DEDUP_REMOVED lines=47> */
[----:B-123--:R-:W-:Y:S05]  /*a4b0*/  CALL.REL.NOINC `($_ZN2at6native29vectorized_elementwise_kernelILi2EZNS0_50_GLOBAL__N__2680c7bb_12_PowKernel_cu_7dd49032_317022pow_scalar_tensor_implIdEEvRNS_18TensorIteratorBaseEN3c107complexIT_EEEUlNS7_IdEEE_St5arrayIPcLm2EEEEviT0_T1_$__internal_trig_reduction_slowpathd) ;  /* 0x000003fc000c7944 */ /* 0x00efea0003c00000 */
[----:B------:R-:W-:Y:S02]  /*a4c0*/  IMAD.MOV.U32 R2, RZ, RZ, R6 ;  /* 0x000000ffff027224 */ /* 0x000fe400078e0006 */
[----:B------:R-:W-:-:S07]  /*a4d0*/  IMAD.MOV.U32 R3, RZ, RZ, R7 ;  /* 0x000000ffff037224 */ /* 0x000fce00078e0007 */
.L_x_45310:
[----:B------:R-:W-:Y:S05]  /*a4e0*/  BSYNC.RECONVERGENT B4 ;  /* 0x0000000000047941 */ /* 0x000fea0003800200 */
.L_x_45309:
[----:B------:R-:W-:Y:S01]  /*a4f0*/  VIADD R0, R4, 0x1 ;  /* 0x0000000104007836 */ /* 0x000fe20000000000 */
[----:B------:R-:W-:Y:S06]  /*a500*/  BRA `(.L_x_45311) ;  /* 0x0000000000087947 */ /* 0x000fec0003800000 */
.L_x_45308:
[----:B0-----:R0:W4:Y:S02]  /*a510*/  DMUL R2, RZ, R34 ;  /* 0x00000022ff027228 */ /* 0x0011240000000000 */
[----:B0---4-:R-:W-:-:S07]  /*a520*/  IMAD.MOV.U32 R0, RZ, RZ, 0x1 ;  /* 0x00000001ff007424 */ /* 0x011fce00078e00ff */
.L_x_45311:
[----:B------:R-:W-:Y:S05]  /*a530*/  BSYNC.RECONVERGENT B3 ;  /* 0x0000000000037941 */ /* 0x000fea0003800200 */
.L_x_45307:
        /* <DEDUP_REMOVED lines=108> */
[----:B-1-3--:R-:W-:Y:S05]  /*ac00*/  CALL.REL.NOINC `($_ZN2at6native29vectorized_elementwise_kernelILi2EZNS0_50_GLOBAL__N__2680c7bb_12_PowKernel_cu_7dd49032_317022pow_scalar_tensor_implIdEEvRNS_18TensorIteratorBaseEN3c107complexIT_EEEUlNS7_IdEEE_St5arrayIPcLm2EEEEviT0_T1_$__internal_trig_reduction_slowpathd) ;  /* 0x000003f400387944 */ /* 0x00afea0003c00000 */
[----:B------:R-:W-:Y:S02]  /*ac10*/  IMAD.MOV.U32 R0, RZ, RZ, R4 ;  /* 0x000000ffff007224 */ /* 0x000fe400078e0004 */
[----:B------:R-:W-:Y:S02]  /*ac20*/  IMAD.MOV.U32 R2, RZ, RZ, R6 ;  /* 0x000000ffff027224 */ /* 0x000fe400078e0006 */
[----:B------:R-:W-:Y:S01]  /*ac30*/  IMAD.MOV.U32 R3, RZ, RZ, R7 ;  /* 0x000000ffff037224 */ /* 0x000fe200078e0007 */
[----:B------:R-:W-:Y:S06]  /*ac40*/  BRA `(.L_x_45314) ;  /* 0x0000000000087947 */ /* 0x000fec0003800000 */
.L_x_45313:
[----:B------:R0:W2:Y:S02]  /*ac50*/  DMUL R2, RZ, R34 ;  /* 0x00000022ff027228 */ /* 0x0000a40000000000 */
[----:B0-2---:R-:W-:-:S07]  /*ac60*/  IMAD.MOV.U32 R0, RZ, RZ, RZ ;  /* 0x000000ffff007224 */ /* 0x005fce00078e00ff */
.L_x_45314:
[----:B------:R-:W-:Y:S05]  /*ac70*/  BSYNC.RECONVERGENT B3 ;  /* 0x0000000000037941 */ /* 0x000fea0003800200 */
.L_x_45312:
        /* <DEDUP_REMOVED lines=73> */
.L_x_45304:
        /* <DEDUP_REMOVED lines=126> */
.L_x_45316:
[----:B------:R-:W-:Y:S05]  /*b8f0*/  BSYNC.RECONVERGENT B0 ;  /* 0x0000000000007941 */ /* 0x000fea0003800200 */
.L_x_45315:
        /* <DEDUP_REMOVED lines=57> */
[----:B--23--:R-:W-:Y:S05]  /*bc90*/  CALL.REL.NOINC `($_ZN2at6native29vectorized_elementwise_kernelILi2EZNS0_50_GLOBAL__N__2680c7bb_12_PowKernel_cu_7dd49032_317022pow_scalar_tensor_implIdEEvRNS_18TensorIteratorBaseEN3c107complexIT_EEEUlNS7_IdEEE_St5arrayIPcLm2EEEEviT0_T1_$__internal_trig_reduction_slowpathd) ;  /* 0x000003e400147944 */ /* 0x00cfea0003c00000 */
[----:B------:R-:W-:Y:S02]  /*bca0*/  IMAD.MOV.U32 R2, RZ, RZ, R6 ;  /* 0x000000ffff027224 */ /* 0x000fe400078e0006 */
[----:B------:R-:W-:-:S07]  /*bcb0*/  IMAD.MOV.U32 R3, RZ, RZ, R7 ;  /* 0x000000ffff037224 */ /* 0x000fce00078e0007 */
.L_x_45320:
[----:B------:R-:W-:Y:S05]  /*bcc0*/  BSYNC.RECONVERGENT B4 ;  /* 0x0000000000047941 */ /* 0x000fea0003800200 */
.L_x_45319:
[----:B------:R-:W-:Y:S01]  /*bcd0*/  VIADD R0, R4, 0x1 ;  /* 0x0000000104007836 */ /* 0x000fe20000000000 */
[----:B------:R-:W-:Y:S06]  /*bce0*/  BRA `(.L_x_45321) ;  /* 0x0000000000087947 */ /* 0x000fec0003800000 */
.L_x_45318:
[----:B------:R0:W1:Y:S02]  /*bcf0*/  DMUL R2, RZ, R34 ;  /* 0x00000022ff027228 */ /* 0x0000640000000000 */
[----:B01----:R-:W-:-:S07]  /*bd00*/  IMAD.MOV.U32 R0, RZ, RZ, 0x1 ;  /* 0x00000001ff007424 */ /* 0x003fce00078e00ff */
.L_x_45321:
[----:B------:R-:W-:Y:S05]  /*bd10*/  BSYNC.RECONVERGENT B3 ;  /* 0x0000000000037941 */ /* 0x000fea0003800200 */
.L_x_45317:
        /* <DEDUP_REMOVED lines=119> */
[----:B---3--:R-:W-:Y:S05]  /*c490*/  CALL.REL.NOINC `($_ZN2at6native29vectorized_elementwise_kernelILi2EZNS0_50_GLOBAL__N__2680c7bb_12_PowKernel_cu_7dd49032_317022pow_scalar_tensor_implIdEEvRNS_18TensorIteratorBaseEN3c107complexIT_EEEUlNS7_IdEEE_St5arrayIPcLm2EEEEviT0_T1_$__internal_trig_reduction_slowpathd) ;  /* 0x000003dc00147944 */ /* 0x008fea0003c00000 */
[----:B------:R-:W-:Y:S02]  /*c4a0*/  IMAD.MOV.U32 R0, RZ, RZ, R4 ;  /* 0x000000ffff007224 */ /* 0x000fe400078e0004 */
[----:B------:R-:W-:Y:S02]  /*c4b0*/  IMAD.MOV.U32 R2, RZ, RZ, R6 ;  /* 0x000000ffff027224 */ /* 0x000fe400078e0006 */
[----:B------:R-:W-:Y:S01]  /*c4c0*/  IMAD.MOV.U32 R3, RZ, RZ, R7 ;  /* 0x000000ffff037224 */ /* 0x000fe200078e0007 */
[----:B------:R-:W-:Y:S06]  /*c4d0*/  BRA `(.L_x_45324) ;  /* 0x0000000000087947 */ /* 0x000fec0003800000 */
.L_x_45323:
[----:B------:R0:W1:Y:S02]  /*c4e0*/  DMUL R2, RZ, R34 ;  /* 0x00000022ff027228 */ /* 0x0000640000000000 */
[----:B01----:R-:W-:-:S07]  /*c4f0*/  IMAD.MOV.U32 R0, RZ, RZ, RZ ;  /* 0x000000ffff007224 */ /* 0x003fce00078e00ff */
.L_x_45324:
[----:B------:R-:W-:Y:S05]  /*c500*/  BSYNC.RECONVERGENT B3 ;  /* 0x0000000000037941 */ /* 0x000fea0003800200 */
.L_x_45322:
        /* <DEDUP_REMOVED lines=86> */
.L_x_45303:
        /* <DEDUP_REMOVED lines=10> */
.L_x_45325:
[----:B------:R-:W1:Y:S02]  /*cb10*/  DADD R34, R34, -R34 ;  /* 0x0000000022227229 */ /* 0x000e640000000822 */
[----:B-1----:R-:W-:Y:S02]  /*cb20*/  IMAD.MOV.U32 R32, RZ, RZ, R34 ;  /* 0x000000ffff207224 */ /* 0x002fe400078e0022 */
[----:B------:R-:W-:Y:S01]  /*cb30*/  IMAD.MOV.U32 R33, RZ, RZ, R35 ;  /* 0x000000ffff217224 */ /* 0x000fe200078e0023 */
[----:B------:R-:W-:Y:S06]  /*cb40*/  BRA `(.L_x_45300) ;  /* 0x0000001400887947 */ /* 0x000fec0003800000 */
.L_x_45302:
        /* <DEDUP_REMOVED lines=47> */
[----:B0-23--:R-:W-:Y:S05]  /*ce40*/  CALL.REL.NOINC `($_ZN2at6native29vectorized_elementwise_kernelILi2EZNS0_50_GLOBAL__N__2680c7bb_12_PowKernel_cu_7dd49032_317022pow_scalar_tensor_implIdEEvRNS_18TensorIteratorBaseEN3c107complexIT_EEEUlNS7_IdEEE_St5arrayIPcLm2EEEEviT0_T1_$__internal_trig_reduction_slowpathd) ;  /* 0x000003d000a87944 */ /* 0x00dfea0003c00000 */
[----:B------:R-:W-:Y:S02]  /*ce50*/  IMAD.MOV.U32 R2, RZ, RZ, R6 ;  /* 0x000000ffff027224 */ /* 0x000fe400078e0006 */
[----:B------:R-:W-:-:S07]  /*ce60*/  IMAD.MOV.U32 R3, RZ, RZ, R7 ;  /* 0x000000ffff037224 */ /* 0x000fce00078e0007 */
.L_x_45329:
[----:B------:R-:W-:Y:S05]  /*ce70*/  BSYNC.RECONVERGENT B4 ;  /* 0x0000000000047941 */ /* 0x000fea0003800200 */
.L_x_45328:
[----:B------:R-:W-:Y:S01]  /*ce80*/  VIADD R0, R4, 0x1 ;  /* 0x0000000104007836 */ /* 0x000fe20000000000 */
[----:B------:R-:W-:Y:S06]  /*ce90*/  BRA `(.L_x_45330) ;  /* 0x0000000000087947 */ /* 0x000fec0003800000 */
.L_x_45327:
[----:B------:R1:W4:Y:S02]  /*cea0*/  DMUL R2, RZ, R34 ;  /* 0x00000022ff027228 */ /* 0x0003240000000000 */
[----:B-1--4-:R-:W-:-:S07]  /*ceb0*/  IMAD.MOV.U32 R0, RZ, RZ, 0x1 ;  /* 0x00000001ff007424 */ /* 0x012fce00078e00ff */
.L_x_45330:
[----:B------:R-:W-:Y:S05]  /*cec0*/  BSYNC.RECONVERGENT B3 ;  /* 0x0000000000037941 */ /* 0x000fea0003800200 */
.L_x_45326:
        /* <DEDUP_REMOVED lines=108> */
[----:B0--3--:R-:W-:Y:S05]  /*d590*/  CALL.REL.NOINC `($_ZN2at6native29vectorized_elementwise_kernelILi2EZNS0_50_GLOBAL__N__2680c7bb_12_PowKernel_cu_7dd49032_317022pow_scalar_tensor_implIdEEvRNS_18TensorIteratorBaseEN3c107complexIT_EEEUlNS7_IdEEE_St5arrayIPcLm2EEEEviT0_T1_$__internal_trig_reduction_slowpathd) ;  /* 0x000003c800d47944 */ /* 0x009fea0003c00000 */
[----:B------:R-:W-:Y:S02]  /*d5a0*/  IMAD.MOV.U32 R0, RZ, RZ, R4 ;  /* 0x000000ffff007224 */ /* 0x000fe400078e0004 */
[----:B------:R-:W-:Y:S02]  /*d5b0*/  IMAD.MOV.U32 R2, RZ, RZ, R6 ;  /* 0x000000ffff027224 */ /* 0x000fe400078e0006 */
[----:B------:R-:W-:Y:S01]  /*d5c0*/  IMAD.MOV.U32 R3, RZ, RZ, R7 ;  /* 0x000000ffff037224 */ /* 0x000fe200078e0007 */
[----:B------:R-:W-:Y:S06]  /*d5d0*/  BRA `(.L_x_45333) ;  /* 0x0000000000087947 */ /* 0x000fec0003800000 */
.L_x_45332:
[----:B------:R1:W2:Y:S02]  /*d5e0*/  DMUL R2, RZ, R34 ;  /* 0x00000022ff027228 */ /* 0x0002a40000000000 */
[----:B-12---:R-:W-:-:S07]  /*d5f0*/  IMAD.MOV.U32 R0, RZ, RZ, RZ ;  /* 0x000000ffff007224 */ /* 0x006fce00078e00ff */
.L_x_45333:
[----:B------:R-:W-:Y:S05]  /*d600*/  BSYNC.RECONVERGENT B3 ;  /* 0x0000000000037941 */ /* 0x000fea0003800200 */
.L_x_45331:
        /* <DEDUP_REMOVED lines=64> */
.L_x_45301:
        /* <DEDUP_REMOVED lines=117> */
[----:B------:R1:W4:Y:S02]  /*e160*/  @!P1 DMUL R32, R2, R4 ;  /* 0x0000000402209228 */ /* 0x0003240000000000 */
.L_x_45300:
[----:B------:R-:W-:Y:S05]  /*e170*/  BSYNC.RECONVERGENT B2 ;  /* 0x0000000000027941 */ /* 0x000fea0003800200 */
.L_x_45299:
[----:B-1----:R-:W-:Y:S01]  /*e180*/  VIADD R3, R53, 0x180 ;  /* 0x0000018035037836 */ /* 0x002fe20000000000 */
[----:B------:R-:W-:Y:S01]  /*e190*/  BSSY.RECONVERGENT B2, `(.L_x_45334) ;  /* 0x0000493000027945 */ /* 0x000fe20003800200 */
[----:B------:R-:W-:Y:S02]  /*e1a0*/  CS2R R38, SRZ ;  /* 0x0000000000267805 */ /* 0x000fe4000001ff00 */
        /* <DEDUP_REMOVED lines=20> */
[----:B-1----:R1:W0:Y:S02]  /*e2f0*/  DFMA R40, R40, UR8, -R2 ;  /* 0x0000000828287c2b */ /* 0x0022240008000802 */
        /* <DEDUP_REMOVED lines=128> */
.L_x_45341:
[----:B------:R-:W-:Y:S05]  /*eb00*/  BSYNC.RECONVERGENT B0 ;  /* 0x0000000000007941 */ /* 0x000fea0003800200 */
.L_x_45340:
        /* <DEDUP_REMOVED lines=47> */
[----:B-1234-:R-:W-:Y:S05]  /*ee00*/  CALL.REL.NOINC `($_ZN2at6native29vectorized_elementwise_kernelILi2EZNS0_50_GLOBAL__N__2680c7bb_12_PowKernel_cu_7dd49032_317022pow_scalar_tensor_implIdEEvRNS_18TensorIteratorBaseEN3c107complexIT_EEEUlNS7_IdEEE_St5arrayIPcLm2EEEEviT0_T1_$__internal_trig_reduction_slowpathd) ;  /* 0x000003b000b87944 */ /* 0x01efea0003c00000 */
[----:B------:R-:W-:Y:S02]  /*ee10*/  IMAD.MOV.U32 R2, RZ, RZ, R6 ;  /* 0x000000ffff027224 */ /* 0x000fe400078e0006 */
[----:B------:R-:W-:-:S07]  /*ee20*/  IMAD.MOV.U32 R3, RZ, RZ, R7 ;  /* 0x000000ffff037224 */ /* 0x000fce00078e0007 */
.L_x_45345:
[----:B------:R-:W-:Y:S05]  /*ee30*/  BSYNC.RECONVERGENT B4 ;  /* 0x0000000000047941 */ /* 0x000fea0003800200 */
.L_x_45344:
[----:B------:R-:W-:Y:S01]  /*ee40*/  VIADD R0, R4, 0x1 ;  /* 0x0000000104007836 */ /* 0x000fe20000000000 */
[----:B------:R-:W-:Y:S06]  /*ee50*/  BRA `(.L_x_45346) ;  /* 0x0000000000087947 */ /* 0x000fec0003800000 */
.L_x_45343:
[----:B0-----:R0:W0:Y:S02]  /*ee60*/  DMUL R2, RZ, R38 ;  /* 0x00000026ff027228 */ /* 0x0010240000000000 */
[----:B0-----:R-:W-:-:S07]  /*ee70*/  IMAD.MOV.U32 R0, RZ, RZ, 0x1 ;  /* 0x00000001ff007424 */ /* 0x001fce00078e00ff */
.L_x_45346:
[----:B------:R-:W-:Y:S05]  /*ee80*/  BSYNC.RECONVERGENT B3 ;  /* 0x0000000000037941 */ /* 0x000fea0003800200 */
.L_x_45342:
        /* <DEDUP_REMOVED lines=108> */
[----:B-1--4-:R-:W-:Y:S05]  /*f550*/  CALL.REL.NOINC `($_ZN2at6native29vectorized_elementwise_kernelILi2EZNS0_50_GLOBAL__N__2680c7bb_12_PowKernel_cu_7dd49032_317022pow_scalar_tensor_implIdEEvRNS_18TensorIteratorBaseEN3c107complexIT_EEEUlNS7_IdEEE_St5arrayIPcLm2EEEEviT0_T1_$__internal_trig_reduction_slowpathd) ;  /* 0x000003a800e47944 */ /* 0x012fea0003c00000 */
[----:B------:R-:W-:Y:S02]  /*f560*/  IMAD.MOV.U32 R0, RZ, RZ, R4 ;  /* 0x000000ffff007224 */ /* 0x000fe400078e0004 */
[----:B------:R-:W-:Y:S02]  /*f570*/  IMAD.MOV.U32 R2, RZ, RZ, R6 ;  /* 0x000000ffff027224 */ /* 0x000fe400078e0006 */
[----:B------:R-:W-:Y:S01]  /*f580*/  IMAD.MOV.U32 R3, RZ, RZ, R7 ;  /* 0x000000ffff037224 */ /* 0x000fe200078e0007 */
[----:B------:R-:W-:Y:S06]  /*f590*/  BRA `(.L_x_45349) ;  /* 0x0000000000087947 */ /* 0x000fec0003800000 */
.L_x_45348:
[----:B------:R0:W2:Y:S02]  /*f5a0*/  DMUL R2, RZ, R38 ;  /* 0x00000026ff027228 */ /* 0x0000a40000000000 */
[----:B0-2---:R-:W-:-:S07]  /*f5b0*/  IMAD.MOV.U32 R0, RZ, RZ, RZ ;  /* 0x000000ffff007224 */ /* 0x005fce00078e00ff */
.L_x_45349:
[----:B------:R-:W-:Y:S05]  /*f5c0*/  BSYNC.RECONVERGENT B3 ;  /* 0x0000000000037941 */ /* 0x000fea0003800200 */
.L_x_45347:
        /* <DEDUP_REMOVED lines=73> */
.L_x_45339:
        /* <DEDUP_REMOVED lines=126> */
.L_x_45351:
[----:B------:R-:W-:Y:S05]  /*10240*/  BSYNC.RECONVERGENT B0 ;  /* 0x0000000000007941 */ /* 0x000fea0003800200 */
.L_x_45350:
        /* <DEDUP_REMOVED lines=57> */
[----:B--234-:R-:W-:Y:S05]  /*105e0*/  CALL.REL.NOINC `($_ZN2at6native29vectorized_elementwise_kernelILi2EZNS0_50_GLOBAL__N__2680c7bb_12_PowKernel_cu_7dd49032_317022pow_scalar_tensor_implIdEEvRNS_18TensorIteratorBaseEN3c107complexIT_EEEUlNS7_IdEEE_St5arrayIPcLm2EEEEviT0_T1_$__internal_trig_reduction_slowpathd) ;  /* 0x0000039800c07944 */ /* 0x01cfea0003c00000 */
[----:B------:R-:W-:Y:S02]  /*105f0*/  IMAD.MOV.U32 R2, RZ, RZ, R6 ;  /* 0x000000ffff027224 */ /* 0x000fe400078e0006 */
[----:B------:R-:W-:-:S07]  /*10600*/  IMAD.MOV.U32 R3, RZ, RZ, R7 ;  /* 0x000000ffff037224 */ /* 0x000fce00078e0007 */
.L_x_45355:
[----:B------:R-:W-:Y:S05]  /*10610*/  BSYNC.RECONVERGENT B4 ;  /* 0x0000000000047941 */ /* 0x000fea0003800200 */
.L_x_45354:
[----:B------:R-:W-:Y:S01]  /*10620*/  VIADD R0, R4, 0x1 ;  /* 0x0000000104007836 */ /* 0x000fe20000000000 */
[----:B------:R-:W-:Y:S06]  /*10630*/  BRA `(.L_x_45356) ;  /* 0x0000000000087947 */ /* 0x000fec0003800000 */
.L_x_45353:
[----:B------:R0:W1:Y:S02]  /*10640*/  DMUL R2, RZ, R38 ;  /* 0x00000026ff027228 */ /* 0x0000640000000000 */
[----:B01----:R-:W-:-:S07]  /*10650*/  IMAD.MOV.U32 R0, RZ, RZ, 0x1 ;  /* 0x00000001ff007424 */ /* 0x003fce00078e00ff */
.L_x_45356:
[----:B------:R-:W-:Y:S05]  /*10660*/  BSYNC.RECONVERGENT B3 ;  /* 0x0000000000037941 */ /* 0x000fea0003800200 */
.L_x_45352:
        /* <DEDUP_REMOVED lines=119> */
[----:B----4-:R-:W-:Y:S05]  /*10de0*/  CALL.REL.NOINC `($_ZN2at6native29vectorized_elementwise_kernelILi2EZNS0_50_GLOBAL__N__2680c7bb_12_PowKernel_cu_7dd49032_317022pow_scalar_tensor_implIdEEvRNS_18TensorIteratorBaseEN3c107complexIT_EEEUlNS7_IdEEE_St5arrayIPcLm2EEEEviT0_T1_$__internal_trig_reduction_slowpathd) ;  /* 0x0000039000c07944 */ /* 0x010fea0003c00000 */
[----:B------:R-:W-:Y:S02]  /*10df0*/  IMAD.MOV.U32 R0, RZ, RZ, R4 ;  /* 0x000000ffff007224 */ /* 0x000fe400078e0004 */
[----:B------:R-:W-:Y:S02]  /*10e00*/  IMAD.MOV.U32 R2, RZ, RZ, R6 ;  /* 0x000000ffff027224 */ /* 0x000fe400078e0006 */
[----:B------:R-:W-:Y:S01]  /*10e10*/  IMAD.MOV.U32 R3, RZ, RZ, R7 ;  /* 0x000000ffff037224 */ /* 0x000fe200078e0007 */
[----:B------:R-:W-:Y:S06]  /*10e20*/  BRA `(.L_x_45359) ;  /* 0x0000000000087947 */ /* 0x000fec0003800000 */
.L_x_45358:
[----:B------:R0:W1:Y:S02]  /*10e30*/  DMUL R2, RZ, R38 ;  /* 0x00000026ff027228 */ /* 0x0000640000000000 */
[----:B01----:R-:W-:-:S07]  /*10e40*/  IMAD.MOV.U32 R0, RZ, RZ, RZ ;  /* 0x000000ffff007224 */ /* 0x003fce00078e00ff */
.L_x_45359:
[----:B------:R-:W-:Y:S05]  /*10e50*/  BSYNC.RECONVERGENT B3 ;  /* 0x0000000000037941 */ /* 0x000fea0003800200 */
.L_x_45357:
        /* <DEDUP_REMOVED lines=86> */
.L_x_45338:
        /* <DEDUP_REMOVED lines=10> */
.L_x_45360:
[----:B------:R-:W0:Y:S02]  /*11460*/  DADD R38, R38, -R38 ;  /* 0x0000000026267229 */ /* 0x000e240000000826 */
[----:B0-----:R-:W-:Y:S02]  /*11470*/  IMAD.MOV.U32 R36, RZ, RZ, R38 ;  /* 0x000000ffff247224 */ /* 0x001fe400078e0026 */
[----:B------:R-:W-:Y:S01]  /*11480*/  IMAD.MOV.U32 R37, RZ, RZ, R39 ;  /* 0x000000ffff257224 */ /* 0x000fe200078e0027 */
[----:B------:R-:W-:Y:S06]  /*11490*/  BRA `(.L_x_45335) ;  /* 0x0000001400887947 */ /* 0x000fec0003800000 */
.L_x_45337:
        /* <DEDUP_REMOVED lines=50> */
.L_x_45364:
[----:B------:R-:W-:Y:S05]  /*117c0*/  BSYNC.RECONVERGENT B4 ;  /* 0x0000000000047941 */ /* 0x000fea0003800200 */
.L_x_45363:
[----:B------:R-:W-:Y:S01]  /*117d0*/  VIADD R0, R4, 0x1 ;  /* 0x0000000104007836 */ /* 0x000fe20000000000 */
[----:B------:R-:W-:Y:S06]  /*117e0*/  BRA `(.L_x_45365) ;  /* 0x0000000000087947 */ /* 0x000fec0003800000 */
.L_x_45362:
[----:B------:R0:W1:Y:S02]  /*117f0*/  DMUL R2, RZ, R38 ;  /* 0x00000026ff027228 */ /* 0x0000640000000000 */
[----:B01----:R-:W-:-:S07]  /*11800*/  IMAD.MOV.U32 R0, RZ, RZ, 0x1 ;  /* 0x00000001ff007424 */ /* 0x003fce00078e00ff */
.L_x_45365:
[----:B------:R-:W-:Y:S05]  /*11810*/  BSYNC.RECONVERGENT B3 ;  /* 0x0000000000037941 */ /* 0x000fea0003800200 */
.L_x_45361:
        /* <DEDUP_REMOVED lines=113> */
.L_x_45367:
[----:B------:R0:W1:Y:S02]  /*11f30*/  DMUL R2, RZ, R38 ;  /* 0x00000026ff027228 */ /* 0x0000640000000000 */
[----:B01----:R-:W-:-:S07]  /*11f40*/  IMAD.MOV.U32 R0, RZ, RZ, RZ ;  /* 0x000000ffff007224 */ /* 0x003fce00078e00ff */
.L_x_45368:
[----:B------:R-:W-:Y:S05]  /*11f50*/  BSYNC.RECONVERGENT B3 ;  /* 0x0000000000037941 */ /* 0x000fea0003800200 */
.L_x_45366:
        /* <DEDUP_REMOVED lines=64> */
.L_x_45336:
        /* <DEDUP_REMOVED lines=117> */
[----:B------:R1:W0:Y:S02]  /*12ab0*/  @!P1 DMUL R36, R2, R4 ;  /* 0x0000000402249228 */ /* 0x0002240000000000 */
.L_x_45335:
[----:B------:R-:W-:Y:S05]  /*12ac0*/  BSYNC.RECONVERGENT B2 ;  /* 0x0000000000027941 */ /* 0x000fea0003800200 */
.L_x_45334:
[----:B-1----:R-:W-:Y:S01]  /*12ad0*/  VIADD R3, R53, 0x200 ;  /* 0x0000020035037836 */ /* 0x002fe20000000000 */
[----:B------:R-:W-:Y:S01]  /*12ae0*/  BSSY.RECONVERGENT B2, `(.L_x_45369) ;  /* 0x0000493000027945 */ /* 0x000fe20003800200 */
[----:B------:R-:W-:Y:S02]  /*12af0*/  CS2R R42, SRZ ;  /* 0x00000000002a7805 */ /* 0x000fe4000001ff00 */
[----:B------:R-:W-:Y:S02]  /*12b00*/  CS2R R40, SRZ ;  /* 0x0000000000287805 */ /* 0x000fe4000001ff00 */
[----:B------:R-:W-:-:S13]  /*12b10*/  ISETP.GE.U32.AND P0, PT, R3, R54, PT ;  /* 0x000000360300720c */ /* 0x000fda0003f06070 */
        /* <DEDUP_REMOVED lines=18> */
[----:B------:R1:W0:Y:S02]  /*12c40*/  DFMA R8, R8, UR8, -R2 ;  /* 0x0000000808087c2b */ /* 0x0002240008000802 */
        /* <DEDUP_REMOVED lines=128> */
.L_x_45376:
[----:B------:R-:W-:Y:S05]  /*13450*/  BSYNC.RECONVERGENT B0 ;  /* 0x0000000000007941 */ /* 0x000fea0003800200 */
.L_x_45375:
        /* <DEDUP_REMOVED lines=50> */
.L_x_45380:
[----:B------:R-:W-:Y:S05]  /*13780*/  BSYNC.RECONVERGENT B4 ;  /* 0x0000000000047941 */ /* 0x000fea0003800200 */
.L_x_45379:
[----:B------:R-:W-:Y:S01]  /*13790*/  VIADD R0, R4, 0x1 ;  /* 0x0000000104007836 */ /* 0x000fe20000000000 */
[----:B------:R-:W-:Y:S06]  /*137a0*/  BRA `(.L_x_45381) ;  /* 0x0000000000087947 */ /* 0x000fec0003800000 */
.L_x_45378:
[----:B0-----:R0:W0:Y:S02]  /*137b0*/  DMUL R2, RZ, R42 ;  /* 0x0000002aff027228 */ /* 0x0010240000000000 */
[----:B0-----:R-:W-:-:S07]  /*137c0*/  IMAD.MOV.U32 R0, RZ, RZ, 0x1 ;  /* 0x00000001ff007424 */ /* 0x001fce00078e00ff */
.L_x_45381:
[----:B------:R-:W-:Y:S05]  /*137d0*/  BSYNC.RECONVERGENT B3 ;  /* 0x0000000000037941 */ /* 0x000fea0003800200 */
.L_x_45377:
        /* <DEDUP_REMOVED lines=113> */
.L_x_45383:
[----:B------:R0:W2:Y:S02]  /*13ef0*/  DMUL R2, RZ, R42 ;  /* 0x0000002aff027228 */ /* 0x0000a40000000000 */
[----:B0-2---:R-:W-:-:S07]  /*13f00*/  IMAD.MOV.U32 R0, RZ, RZ, RZ ;  /* 0x000000ffff007224 */ /* 0x005fce00078e00ff */
.L_x_45384:
[----:B------:R-:W-:Y:S05]  /*13f10*/  BSYNC.RECONVERGENT B3 ;  /* 0x0000000000037941 */ /* 0x000fea0003800200 */
.L_x_45382:
        /* <DEDUP_REMOVED lines=73> */
.L_x_45374:
        /* <DEDUP_REMOVED lines=126> */
.L_x_45386:
[----:B------:R-:W-:Y:S05]  /*14b90*/  BSYNC.RECONVERGENT B0 ;  /* 0x0000000000007941 */ /* 0x000fea0003800200 */
.L_x_45385:
        /* <DEDUP_REMOVED lines=60> */
.L_x_45390:
[----:B------:R-:W-:Y:S05]  /*14f60*/  BSYNC.RECONVERGENT B4 ;  /* 0x0000000000047941 */ /* 0x000fea0003800200 */
.L_x_45389:
[----:B------:R-:W-:Y:S01]  /*14f70*/  VIADD R0, R4, 0x1 ;  /* 0x0000000104007836 */ /* 0x000fe20000000000 */
[----:B------:R-:W-:Y:S06]  /*14f80*/  BRA `(.L_x_45391) ;  /* 0x0000000000087947 */ /* 0x000fec0003800000 */
.L_x_45388:
[----:B------:R0:W1:Y:S02]  /*14f90*/  DMUL R2, RZ, R42 ;  /* 0x0000002aff027228 */ /* 0x0000640000000000 */
[----:B01----:R-:W-:-:S07]  /*14fa0*/  IMAD.MOV.U32 R0, RZ, RZ, 0x1 ;  /* 0x00000001ff007424 */ /* 0x003fce00078e00ff */
.L_x_45391:
[----:B------:R-:W-:Y:S05]  /*14fb0*/  BSYNC.RECONVERGENT B3 ;  /* 0x0000000000037941 */ /* 0x000fea0003800200 */
.L_x_45387:
        /* <DEDUP_REMOVED lines=124> */
.L_x_45393:
[----:B------:R0:W1:Y:S02]  /*15780*/  DMUL R2, RZ, R42 ;  /* 0x0000002aff027228 */ /* 0x0000640000000000 */
[----:B01----:R-:W-:-:S07]  /*15790*/  IMAD.MOV.U32 R0, RZ, RZ, RZ ;  /* 0x000000ffff007224 */ /* 0x003fce00078e00ff */
.L_x_45394:
[----:B------:R-:W-:Y:S05]  /*157a0*/  BSYNC.RECONVERGENT B3 ;  /* 0x0000000000037941 */ /* 0x000fea0003800200 */
.L_x_45392:
        /* <DEDUP_REMOVED lines=86> */
.L_x_45373:
        /* <DEDUP_REMOVED lines=10> */
.L_x_45395:
[----:B------:R-:W0:Y:S02]  /*15db0*/  DADD R42, R42, -R42 ;  /* 0x000000002a2a7229 */ /* 0x000e24000000082a */
[----:B0-----:R-:W-:Y:S02]  /*15dc0*/  IMAD.MOV.U32 R40, RZ, RZ, R42 ;  /* 0x000000ffff287224 */ /* 0x001fe400078e002a */
[----:B------:R-:W-:Y:S01]  /*15dd0*/  IMAD.MOV.U32 R41, RZ, RZ, R43 ;  /* 0x000000ffff297224 */ /* 0x000fe200078e002b */
[----:B------:R-:W-:Y:S06]  /*15de0*/  BRA `(.L_x_45370) ;  /* 0x0000001400887947 */ /* 0x000fec0003800000 */
.L_x_45372:
        /* <DEDUP_REMOVED lines=50> */
.L_x_45399:
[----:B------:R-:W-:Y:S05]  /*16110*/  BSYNC.RECONVERGENT B4 ;  /* 0x0000000000047941 */ /* 0x000fea0003800200 */
.L_x_45398:
[----:B------:R-:W-:Y:S01]  /*16120*/  VIADD R0, R4, 0x1 ;  /* 0x0000000104007836 */ /* 0x000fe20000000000 */
[----:B------:R-:W-:Y:S06]  /*16130*/  BRA `(.L_x_45400) ;  /* 0x0000000000087947 */ /* 0x000fec0003800000 */
.L_x_45397:
[----:B------:R0:W1:Y:S02]  /*16140*/  DMUL R2, RZ, R42 ;  /* 0x0000002aff027228 */ /* 0x0000640000000000 */
[----:B01----:R-:W-:-:S07]  /*16150*/  IMAD.MOV.U32 R0, RZ, RZ, 0x1 ;  /* 0x00000001ff007424 */ /* 0x003fce00078e00ff */
.L_x_45400:
[----:B------:R-:W-:Y:S05]  /*16160*/  BSYNC.RECONVERGENT B3 ;  /* 0x0000000000037941 */ /* 0x000fea0003800200 */
.L_x_45396:
        /* <DEDUP_REMOVED lines=113> */
.L_x_45402:
[----:B------:R0:W1:Y:S02]  /*16880*/  DMUL R2, RZ, R42 ;  /* 0x0000002aff027228 */ /* 0x0000640000000000 */
[----:B01----:R-:W-:-:S07]  /*16890*/  IMAD.MOV.U32 R0, RZ, RZ, RZ ;  /* 0x000000ffff007224 */ /* 0x003fce00078e00ff */
.L_x_45403:
[----:B------:R-:W-:Y:S05]  /*168a0*/  BSYNC.RECONVERGENT B3 ;  /* 0x0000000000037941 */ /* 0x000fea0003800200 */
.L_x_45401:
        /* <DEDUP_REMOVED lines=64> */
.L_x_45371:
        /* <DEDUP_REMOVED lines=118> */
.L_x_45370:
[----:B------:R-:W-:Y:S05]  /*17410*/  BSYNC.RECONVERGENT B2 ;  /* 0x0000000000027941 */ /* 0x000fea0003800200 */
.L_x_45369:
        /* <DEDUP_REMOVED lines=152> */
.L_x_45411:
[----:B------:R-:W-:Y:S05]  /*17da0*/  BSYNC.RECONVERGENT B0 ;  /* 0x0000000000007941 */ /* 0x000fea0003800200 */
.L_x_45410:
        /* <DEDUP_REMOVED lines=50> */
.L_x_45415:
[----:B------:R-:W-:Y:S05]  /*180d0*/  BSYNC.RECONVERGENT B4 ;  /* 0x0000000000047941 */ /* 0x000fea0003800200 */
.L_x_45414:
[----:B------:R-:W-:Y:S01]  /*180e0*/  VIADD R0, R4, 0x1 ;  /* 0x0000000104007836 */ /* 0x000fe20000000000 */
[----:B------:R-:W-:Y:S06]  /*180f0*/  BRA `(.L_x_45416) ;  /* 0x0000000000087947 */ /* 0x000fec0003800000 */
.L_x_45413:
[----:B0-----:R0:W0:Y:S02]  /*18100*/  DMUL R2, RZ, R10 ;  /* 0x0000000aff027228 */ /* 0x0010240000000000 */
[----:B0-----:R-:W-:-:S07]  /*18110*/  IMAD.MOV.U32 R0, RZ, RZ, 0x1 ;  /* 0x00000001ff007424 */ /* 0x001fce00078e00ff */
.L_x_45416:
[----:B------:R-:W-:Y:S05]  /*18120*/  BSYNC.RECONVERGENT B3 ;  /* 0x0000000000037941 */ /* 0x000fea0003800200 */
.L_x_45412:
        /* <DEDUP_REMOVED lines=113> */
.L_x_45418:
[----:B------:R0:W2:Y:S02]  /*18840*/  DMUL R2, RZ, R10 ;  /* 0x0000000aff027228 */ /* 0x0000a40000000000 */
[----:B0-2---:R-:W-:-:S07]  /*18850*/  IMAD.MOV.U32 R0, RZ, RZ, RZ ;  /* 0x000000ffff007224 */ /* 0x005fce00078e00ff */
.L_x_45419:
[----:B------:R-:W-:Y:S05]  /*18860*/  BSYNC.RECONVERGENT B3 ;  /* 0x0000000000037941 */ /* 0x000fea0003800200 */
.L_x_45417:
        /* <DEDUP_REMOVED lines=73> */
.L_x_45409:
        /* <DEDUP_REMOVED lines=126> */
.L_x_45421:
[----:B------:R-:W-:Y:S05]  /*194e0*/  BSYNC.RECONVERGENT B0 ;  /* 0x0000000000007941 */ /* 0x000fea0003800200 */
.L_x_45420:
        /* <DEDUP_REMOVED lines=60> */
.L_x_45425:
[----:B------:R-:W-:Y:S05]  /*198b0*/  BSYNC.RECONVERGENT B4 ;  /* 0x0000000000047941 */ /* 0x000fea0003800200 */
.L_x_45424:
[----:B------:R-:W-:Y:S01]  /*198c0*/  VIADD R0, R4, 0x1 ;  /* 0x0000000104007836 */ /* 0x000fe20000000000 */
[----:B------:R-:W-:Y:S06]  /*198d0*/  BRA `(.L_x_45426) ;  /* 0x0000000000087947 */ /* 0x000fec0003800000 */
.L_x_45423:
[----:B------:R0:W1:Y:S02]  /*198e0*/  DMUL R2, RZ, R10 ;  /* 0x0000000aff027228 */ /* 0x0000640000000000 */
[----:B01----:R-:W-:-:S07]  /*198f0*/  IMAD.MOV.U32 R0, RZ, RZ, 0x1 ;  /* 0x00000001ff007424 */ /* 0x003fce00078e00ff */
.L_x_45426:
[----:B------:R-:W-:Y:S05]  /*19900*/  BSYNC.RECONVERGENT B3 ;  /* 0x0000000000037941 */ /* 0x000fea0003800200 */
.L_x_45422:
        /* <DEDUP_REMOVED lines=124> */
.L_x_45428:
[----:B------:R0:W1:Y:S02]  /*1a0d0*/  DMUL R2, RZ, R10 ;  /* 0x0000000aff027228 */ /* 0x0000640000000000 */
[----:B01----:R-:W-:-:S07]  /*1a0e0*/  IMAD.MOV.U32 R0, RZ, RZ, RZ ;  /* 0x000000ffff007224 */ /* 0x003fce00078e00ff */
.L_x_45429:
[----:B------:R-:W-:Y:S05]  /*1a0f0*/  BSYNC.RECONVERGENT B3 ;  /* 0x0000000000037941 */ /* 0x000fea0003800200 */
.L_x_45427:
        /* <DEDUP_REMOVED lines=86> */
.L_x_45408:
        /* <DEDUP_REMOVED lines=10> */
.L_x_45430:
[----:B------:R-:W0:Y:S02]  /*1a700*/  DADD R10, R10, -R10 ;  /* 0x000000000a0a7229 */ /* 0x000e24000000080a */
[----:B0-----:R-:W-:Y:S02]  /*1a710*/  IMAD.MOV.U32 R8, RZ, RZ, R10 ;  /* 0x000000ffff087224 */ /* 0x001fe400078e000a */
[----:B------:R-:W-:Y:S01]  /*1a720*/  IMAD.MOV.U32 R9, RZ, RZ, R11 ;  /* 0x000000ffff097224 */ /* 0x000fe200078e000b */
[----:B------:R-:W-:Y:S06]  /*1a730*/  BRA `(.L_x_45405) ;  /* 0x0000001400887947 */ /* 0x000fec0003800000 */
.L_x_45407:
        /* <DEDUP_REMOVED lines=50> */
.L_x_45434:
[----:B------:R-:W-:Y:S05]  /*1aa60*/  BSYNC.RECONVERGENT B4 ;  /* 0x0000000000047941 */ /* 0x000fea0003800200 */
.L_x_45433:
[----:B------:R-:W-:Y:S01]  /*1aa70*/  VIADD R0, R4, 0x1 ;  /* 0x0000000104007836 */ /* 0x000fe20000000000 */
[----:B------:R-:W-:Y:S06]  /*1aa80*/  BRA `(.L_x_45435) ;  /* 0x0000000000087947 */ /* 0x000fec0003800000 */
.L_x_45432:
[----:B------:R0:W1:Y:S02]  /*1aa90*/  DMUL R2, RZ, R10 ;  /* 0x0000000aff027228 */ /* 0x0000640000000000 */
[----:B01----:R-:W-:-:S07]  /*1aaa0*/  IMAD.MOV.U32 R0, RZ, RZ, 0x1 ;  /* 0x00000001ff007424 */ /* 0x003fce00078e00ff */
.L_x_45435:
[----:B------:R-:W-:Y:S05]  /*1aab0*/  BSYNC.RECONVERGENT B3 ;  /* 0x0000000000037941 */ /* 0x000fea0003800200 */
.L_x_45431:
        /* <DEDUP_REMOVED lines=113> */
.L_x_45437:
[----:B------:R0:W1:Y:S02]  /*1b1d0*/  DMUL R2, RZ, R10 ;  /* 0x0000000aff027228 */ /* 0x0000640000000000 */
[----:B01----:R-:W-:-:S07]  /*1b1e0*/  IMAD.MOV.U32 R0, RZ, RZ, RZ ;  /* 0x000000ffff007224 */ /* 0x003fce00078e00ff */
.L_x_45438:
[----:B------:R-:W-:Y:S05]  /*1b1f0*/  BSYNC.RECONVERGENT B3 ;  /* 0x0000000000037941 */ /* 0x000fea0003800200 */
.L_x_45436:
        /* <DEDUP_REMOVED lines=64> */
.L_x_45406:
        /* <DEDUP_REMOVED lines=118> */
.L_x_45405:
[----:B------:R-:W-:Y:S05]  /*1bd60*/  BSYNC.RECONVERGENT B2 ;  /* 0x0000000000027941 */ /* 0x000fea0003800200 */
.L_x_45404:
        /* <DEDUP_REMOVED lines=152> */
.L_x_45446:
[----:B------:R-:W-:Y:S05]  /*1c6f0*/  BSYNC.RECONVERGENT B0 ;  /* 0x0000000000007941 */ /* 0x000fea0003800200 */
.L_x_45445:
        /* <DEDUP_REMOVED lines=50> */
.L_x_45450:
[----:B------:R-:W-:Y:S05]  /*1ca20*/  BSYNC.RECONVERGENT B4 ;  /* 0x0000000000047941 */ /* 0x000fea0003800200 */
.L_x_45449:
[----:B------:R-:W-:Y:S01]  /*1ca30*/  VIADD R0, R4, 0x1 ;  /* 0x0000000104007836 */ /* 0x000fe20000000000 */
[----:B------:R-:W-:Y:S06]  /*1ca40*/  BRA `(.L_x_45451) ;  /* 0x0000000000087947 */ /* 0x000fec0003800000 */
.L_x_45448:
[----:B0-----:R0:W0:Y:S02]  /*1ca50*/  DMUL R2, RZ, R14 ;  /* 0x0000000eff027228 */ /* 0x0010240000000000 */
[----:B0-----:R-:W-:-:S07]  /*1ca60*/  IMAD.MOV.U32 R0, RZ, RZ, 0x1 ;  /* 0x00000001ff007424 */ /* 0x001fce00078e00ff */
.L_x_45451:
[----:B------:R-:W-:Y:S05]  /*1ca70*/  BSYNC.RECONVERGENT B3 ;  /* 0x0000000000037941 */ /* 0x000fea0003800200 */
.L_x_45447:
        /* <DEDUP_REMOVED lines=113> */
.L_x_45453:
[----:B------:R0:W2:Y:S02]  /*1d190*/  DMUL R2, RZ, R14 ;  /* 0x0000000eff027228 */ /* 0x0000a40000000000 */
[----:B0-2---:R-:W-:-:S07]  /*1d1a0*/  IMAD.MOV.U32 R0, RZ, RZ, RZ ;  /* 0x000000ffff007224 */ /* 0x005fce00078e00ff */
.L_x_45454:
[----:B------:R-:W-:Y:S05]  /*1d1b0*/  BSYNC.RECONVERGENT B3 ;  /* 0x0000000000037941 */ /* 0x000fea0003800200 */
.L_x_45452:
        /* <DEDUP_REMOVED lines=73> */
.L_x_45444:
        /* <DEDUP_REMOVED lines=126> */
.L_x_45456:
[----:B------:R-:W-:Y:S05]  /*1de30*/  BSYNC.RECONVERGENT B0 ;  /* 0x0000000000007941 */ /* 0x000fea0003800200 */
.L_x_45455:
        /* <DEDUP_REMOVED lines=60> */
.L_x_45460:
[----:B------:R-:W-:Y:S05]  /*1e200*/  BSYNC.RECONVERGENT B4 ;  /* 0x0000000000047941 */ /* 0x000fea0003800200 */
.L_x_45459:
[----:B------:R-:W-:Y:S01]  /*1e210*/  VIADD R0, R4, 0x1 ;  /* 0x0000000104007836 */ /* 0x000fe20000000000 */
[----:B------:R-:W-:Y:S06]  /*1e220*/  BRA `(.L_x_45461) ;  /* 0x0000000000087947 */ /* 0x000fec0003800000 */
.L_x_45458:
[----:B------:R0:W1:Y:S02]  /*1e230*/  DMUL R2, RZ, R14 ;  /* 0x0000000eff027228 */ /* 0x0000640000000000 */
[----:B01----:R-:W-:-:S07]  /*1e240*/  IMAD.MOV.U32 R0, RZ, RZ, 0x1 ;  /* 0x00000001ff007424 */ /* 0x003fce00078e00ff */
.L_x_45461:
[----:B------:R-:W-:Y:S05]  /*1e250*/  BSYNC.RECONVERGENT B3 ;  /* 0x0000000000037941 */ /* 0x000fea0003800200 */
.L_x_45457:
        /* <DEDUP_REMOVED lines=124> */
.L_x_45463:
[----:B------:R0:W1:Y:S02]  /*1ea20*/  DMUL R2, RZ, R14 ;  /* 0x0000000eff027228 */ /* 0x0000640000000000 */
[----:B01----:R-:W-:-:S07]  /*1ea30*/  IMAD.MOV.U32 R0, RZ, RZ, RZ ;  /* 0x000000ffff007224 */ /* 0x003fce00078e00ff */
.L_x_45464:
[----:B------:R-:W-:Y:S05]  /*1ea40*/  BSYNC.RECONVERGENT B3 ;  /* 0x0000000000037941 */ /* 0x000fea0003800200 */
.L_x_45462:
        /* <DEDUP_REMOVED lines=86> */
.L_x_45443:
        /* <DEDUP_REMOVED lines=10> */
.L_x_45465:
[----:B------:R-:W0:Y:S02]  /*1f050*/  DADD R14, R14, -R14 ;  /* 0x000000000e0e7229 */ /* 0x000e24000000080e */
[----:B0-----:R-:W-:Y:S02]  /*1f060*/  IMAD.MOV.U32 R12, RZ, RZ, R14 ;  /* 0x000000ffff0c7224 */ /* 0x001fe400078e000e */
[----:B------:R-:W-:Y:S01]  /*1f070*/  IMAD.MOV.U32 R13, RZ, RZ, R15 ;  /* 0x000000ffff0d7224 */ /* 0x000fe200078e000f */
[----:B------:R-:W-:Y:S06]  /*1f080*/  BRA `(.L_x_45440) ;  /* 0x0000001400887947 */ /* 0x000fec0003800000 */
.L_x_45442:
        /* <DEDUP_REMOVED lines=50> */
.L_x_45469:
[----:B------:R-:W-:Y:S05]  /*1f3b0*/  BSYNC.RECONVERGENT B4 ;  /* 0x0000000000047941 */ /* 0x000fea0003800200 */
.L_x_45468:
[----:B------:R-:W-:Y:S01]  /*1f3c0*/  VIADD R0, R4, 0x1 ;  /* 0x0000000104007836 */ /* 0x000fe20000000000 */
[----:B------:R-:W-:Y:S06]  /*1f3d0*/  BRA `(.L_x_45470) ;  /* 0x0000000000087947 */ /* 0x000fec0003800000 */
.L_x_45467:
[----:B------:R0:W1:Y:S02]  /*1f3e0*/  DMUL R2, RZ, R14 ;  /* 0x0000000eff027228 */ /* 0x0000640000000000 */
[----:B01----:R-:W-:-:S07]  /*1f3f0*/  IMAD.MOV.U32 R0, RZ, RZ, 0x1 ;  /* 0x00000001ff007424 */ /* 0x003fce00078e00ff */
.L_x_45470:
[----:B------:R-:W-:Y:S05]  /*1f400*/  BSYNC.RECONVERGENT B3 ;  /* 0x0000000000037941 */ /* 0x000fea0003800200 */
.L_x_45466:
        /* <DEDUP_REMOVED lines=113> */
.L_x_45472:
[----:B------:R0:W1:Y:S02]  /*1fb20*/  DMUL R2, RZ, R14 ;  /* 0x0000000eff027228 */ /* 0x0000640000000000 */
[----:B01----:R-:W-:-:S07]  /*1fb30*/  IMAD.MOV.U32 R0, RZ, RZ, RZ ;  /* 0x000000ffff007224 */ /* 0x003fce00078e00ff */
.L_x_45473:
[----:B------:R-:W-:Y:S05]  /*1fb40*/  BSYNC.RECONVERGENT B3 ;  /* 0x0000000000037941 */ /* 0x000fea0003800200 */
.L_x_45471:
        /* <DEDUP_REMOVED lines=64> */
.L_x_45441:
        /* <DEDUP_REMOVED lines=118> */
.L_x_45440:
[----:B------:R-:W-:Y:S05]  /*206b0*/  BSYNC.RECONVERGENT B2 ;  /* 0x0000000000027941 */ /* 0x000fea0003800200 */
.L_x_45439:
        /* <DEDUP_REMOVED lines=152> */
.L_x_45481:
[----:B------:R-:W-:Y:S05]  /*21040*/  BSYNC.RECONVERGENT B0 ;  /* 0x0000000000007941 */ /* 0x000fea0003800200 */
.L_x_45480:
        /* <DEDUP_REMOVED lines=50> */
.L_x_45485:
[----:B------:R-:W-:Y:S05]  /*21370*/  BSYNC.RECONVERGENT B4 ;  /* 0x0000000000047941 */ /* 0x000fea0003800200 */
.L_x_45484:
[----:B------:R-:W-:Y:S01]  /*21380*/  VIADD R0, R4, 0x1 ;  /* 0x0000000104007836 */ /* 0x000fe20000000000 */
[----:B------:R-:W-:Y:S06]  /*21390*/  BRA `(.L_x_45486) ;  /* 0x0000000000087947 */ /* 0x000fec0003800000 */
.L_x_45483:
[----:B0-----:R0:W0:Y:S02]  /*213a0*/  DMUL R2, RZ, R18 ;  /* 0x00000012ff027228 */ /* 0x0010240000000000 */
[----:B0-----:R-:W-:-:S07]  /*213b0*/  IMAD.MOV.U32 R0, RZ, RZ, 0x1 ;  /* 0x00000001ff007424 */ /* 0x001fce00078e00ff */
.L_x_45486:
[----:B------:R-:W-:Y:S05]  /*213c0*/  BSYNC.RECONVERGENT B3 ;  /* 0x0000000000037941 */ /* 0x000fea0003800200 */
.L_x_45482:
        /* <DEDUP_REMOVED lines=117> */
.L_x_45488:
[----:B------:R0:W2:Y:S02]  /*21b20*/  DMUL R2, RZ, R18 ;  /* 0x00000012ff027228 */ /* 0x0000a40000000000 */
[----:B0-2---:R-:W-:-:S07]  /*21b30*/  IMAD.MOV.U32 R0, RZ, RZ, RZ ;  /* 0x000000ffff007224 */ /* 0x005fce00078e00ff */
.L_x_45489:
[----:B------:R-:W-:Y:S05]  /*21b40*/  BSYNC.RECONVERGENT B3 ;  /* 0x0000000000037941 */ /* 0x000fea0003800200 */
.L_x_45487:
        /* <DEDUP_REMOVED lines=73> */
.L_x_45479:
        /* <DEDUP_REMOVED lines=126> */
.L_x_45491:
[----:B------:R-:W-:Y:S05]  /*227c0*/  BSYNC.RECONVERGENT B0 ;  /* 0x0000000000007941 */ /* 0x000fea0003800200 */
.L_x_45490:
        /* <DEDUP_REMOVED lines=60> */
.L_x_45495:
[----:B------:R-:W-:Y:S05]  /*22b90*/  BSYNC.RECONVERGENT B4 ;  /* 0x0000000000047941 */ /* 0x000fea0003800200 */
.L_x_45494:
[----:B------:R-:W-:Y:S01]  /*22ba0*/  VIADD R0, R4, 0x1 ;  /* 0x0000000104007836 */ /* 0x000fe20000000000 */
[----:B------:R-:W-:Y:S06]  /*22bb0*/  BRA `(.L_x_45496) ;  /* 0x0000000000087947 */ /* 0x000fec0003800000 */
.L_x_45493:
[----:B------:R0:W1:Y:S02]  /*22bc0*/  DMUL R2, RZ, R18 ;  /* 0x00000012ff027228 */ /* 0x0000640000000000 */
[----:B01----:R-:W-:-:S07]  /*22bd0*/  IMAD.MOV.U32 R0, RZ, RZ, 0x1 ;  /* 0x00000001ff007424 */ /* 0x003fce00078e00ff */
.L_x_45496:
[----:B------:R-:W-:Y:S05]  /*22be0*/  BSYNC.RECONVERGENT B3 ;  /* 0x0000000000037941 */ /* 0x000fea0003800200 */
.L_x_45492:
        /* <DEDUP_REMOVED lines=124> */
.L_x_45498:
[----:B------:R0:W1:Y:S02]  /*233b0*/  DMUL R2, RZ, R18 ;  /* 0x00000012ff027228 */ /* 0x0000640000000000 */
[----:B01----:R-:W-:-:S07]  /*233c0*/  IMAD.MOV.U32 R0, RZ, RZ, RZ ;  /* 0x000000ffff007224 */ /* 0x003fce00078e00ff */
.L_x_45499:
[----:B------:R-:W-:Y:S05]  /*233d0*/  BSYNC.RECONVERGENT B3 ;  /* 0x0000000000037941 */ /* 0x000fea0003800200 */
.L_x_45497:
        /* <DEDUP_REMOVED lines=86> */
.L_x_45478:
        /* <DEDUP_REMOVED lines=10> */
.L_x_45500:
[----:B------:R-:W0:Y:S02]  /*239e0*/  DADD R18, R18, -R18 ;  /* 0x0000000012127229 */ /* 0x000e240000000812 */
[----:B0-----:R-:W-:Y:S02]  /*239f0*/  IMAD.MOV.U32 R16, RZ, RZ, R18 ;  /* 0x000000ffff107224 */ /* 0x001fe400078e0012 */
[----:B------:R-:W-:Y:S01]  /*23a00*/  IMAD.MOV.U32 R17, RZ, RZ, R19 ;  /* 0x000000ffff117224 */ /* 0x000fe200078e0013 */
[----:B------:R-:W-:Y:S06]  /*23a10*/  BRA `(.L_x_45475) ;  /* 0x0000001400987947 */ /* 0x000fec0003800000 */
.L_x_45477:
        /* <DEDUP_REMOVED lines=50> */
.L_x_45504:
[----:B------:R-:W-:Y:S05]  /*23d40*/  BSYNC.RECONVERGENT B4 ;  /* 0x0000000000047941 */ /* 0x000fea0003800200 */
.L_x_45503:
[----:B------:R-:W-:Y:S01]  /*23d50*/  VIADD R0, R4, 0x1 ;  /* 0x0000000104007836 */ /* 0x000fe20000000000 */
[----:B------:R-:W-:Y:S06]  /*23d60*/  BRA `(.L_x_45505) ;  /* 0x0000000000087947 */ /* 0x000fec0003800000 */
.L_x_45502:
[----:B------:R0:W1:Y:S02]  /*23d70*/  DMUL R2, RZ, R18 ;  /* 0x00000012ff027228 */ /* 0x0000640000000000 */
[----:B01----:R-:W-:-:S07]  /*23d80*/  IMAD.MOV.U32 R0, RZ, RZ, 0x1 ;  /* 0x00000001ff007424 */ /* 0x003fce00078e00ff */
.L_x_45505:
[----:B------:R-:W-:Y:S05]  /*23d90*/  BSYNC.RECONVERGENT B3 ;  /* 0x0000000000037941 */ /* 0x000fea0003800200 */
.L_x_45501:
        /* <DEDUP_REMOVED lines=117> */
.L_x_45507:
[----:B------:R0:W1:Y:S02]  /*244f0*/  DMUL R2, RZ, R18 ;  /* 0x00000012ff027228 */ /* 0x0000640000000000 */
[----:B01----:R-:W-:-:S07]  /*24500*/  IMAD.MOV.U32 R0, RZ, RZ, RZ ;  /* 0x000000ffff007224 */ /* 0x003fce00078e00ff */
.L_x_45508:
[----:B------:R-:W-:Y:S05]  /*24510*/  BSYNC.RECONVERGENT B3 ;  /* 0x0000000000037941 */ /* 0x000fea0003800200 */
.L_x_45506:
        /* <DEDUP_REMOVED lines=64> */
.L_x_45476:
        /* <DEDUP_REMOVED lines=118> */
.L_x_45475:
[----:B------:R-:W-:Y:S05]  /*25080*/  BSYNC.RECONVERGENT B2 ;  /* 0x0000000000027941 */ /* 0x000fea0003800200 */
.L_x_45474:
[----:B------:R-:W-:Y:S01]  /*25090*/  ISETP.GE.U32.AND P0, PT, R53, R54, PT ;  /* 0x000000363500720c */ /* 0x000fe20003f06070 */
[----:B------:R-:W-:Y:S04]  /*250a0*/  BSSY.RECONVERGENT B0, `(.L_x_45509) ;  /* 0x0000033000007945 */ /* 0x000fe80003800200 */
[----:B------:R-:W-:Y:S08]  /*250b0*/  BSSY.RELIABLE B1, `(.L_x_45510) ;  /* 0x000002b000017945 */ /* 0x000ff00003800100 */
[----:B------:R-:W-:Y:S05]  /*250c0*/  @P0 BRA `(.L_x_45511) ;  /* 0x0000000000300947 */ /* 0x000fea0003800000 */
[----:B-1----:R-:W1:Y:S01]  /*250d0*/  LDC.64 R2, c[0x0][0x3b0] ;  /* 0x0000ec00ff027b82 */ /* 0x002e620000000a00 */
[----:B------:R-:W-:Y:S02]  /*250e0*/  IMAD.IADD R5, R52, 0x1, R53 ;  /* 0x0000000134057824 */ /* 0x000fe400078e0235 */
[----:B------:R-:W-:-:S05]  /*250f0*/  VIADD R53, R53, 0x80 ;  /* 0x0000008035357836 */ /* 0x000fca0000000000 */
[----:B------:R-:W-:Y:S01]  /*25100*/  ISETP.GE.AND P0, PT, R53, R54, PT ;  /* 0x000000363500720c */ /* 0x000fe20003f06270 */
[----:B-1----:R-:W-:-:S05]  /*25110*/  IMAD.WIDE.U32 R2, R5, 0x10, R2 ;  /* 0x0000001005027825 */ /* 0x002fca00078e0002 */
[----:B--2---:R1:W-:Y:S07]  /*25120*/  STG.E.128 desc[UR4][R2.64], R24 ;  /* 0x0000001802007986 */ /* 0x0043ee000c101d04 */
[----:B------:R-:W-:Y:S05]  /*25130*/  @P0 BRA `(.L_x_45512) ;  /* 0x0000000000300947 */ /* 0x000fea0003800000 */
[----:B-1----:R-:W1:Y:S01]  /*25140*/  LDC.64 R2, c[0x0][0x3b0] ;  /* 0x0000ec00ff027b82 */ /* 0x002e620000000a00 */
[----:B------:R-:W-:Y:S02]  /*25150*/  IMAD.IADD R5, R52, 0x1, R53 ;  /* 0x0000000134057824 */ /* 0x000fe400078e0235 */
[----:B------:R-:W-:Y:S02]  /*25160*/  VIADD R53, R53, 0x80 ;  /* 0x0000008035357836 */ /* 0x000fe40000000000 */
[----:B-1----:R-:W-:-:S05]  /*25170*/  IMAD.WIDE.U32 R2, R5, 0x10, R2 ;  /* 0x0000001005027825 */ /* 0x002fca00078e0002 */
[----:B---3--:R1:W-:Y:S02]  /*25180*/  STG.E.128 desc[UR4][R2.64], R28 ;  /* 0x0000001c02007986 */ /* 0x0083e4000c101d04 */
.L_x_45511:
[----:B------:R-:W-:-:S13]  /*25190*/  ISETP.GE.AND P0, PT, R53, R54, PT ;  /* 0x000000363500720c */ /* 0x000fda0003f06270 */
[----:B------:R-:W-:Y:S05]  /*251a0*/  @P0 BRA `(.L_x_45513) ;  /* 0x0000000000300947 */ /* 0x000fea0003800000 */
[----:B-1----:R-:W1:Y:S01]  /*251b0*/  LDC.64 R2, c[0x0][0x3b0] ;  /* 0x0000ec00ff027b82 */ /* 0x002e620000000a00 */
[----:B------:R-:W-:Y:S02]  /*251c0*/  IMAD.IADD R5, R52, 0x1, R53 ;  /* 0x0000000134057824 */ /* 0x000fe400078e0235 */
[----:B------:R-:W-:Y:S02]  /*251d0*/  VIADD R53, R53, 0x80 ;  /* 0x0000008035357836 */ /* 0x000fe40000000000 */
[----:B-1----:R-:W-:-:S05]  /*251e0*/  IMAD.WIDE.U32 R2, R5, 0x10, R2 ;  /* 0x0000001005027825 */ /* 0x002fca00078e0002 */
[----:B----4-:R1:W-:Y:S02]  /*251f0*/  STG.E.128 desc[UR4][R2.64], R32 ;  /* 0x0000002002007986 */ /* 0x0103e4000c101d04 */
.L_x_45512:
[----:B------:R-:W-:-:S13]  /*25200*/  ISETP.GE.AND P0, PT, R53, R54, PT ;  /* 0x000000363500720c */ /* 0x000fda0003f06270 */
[----:B------:R-:W-:Y:S05]  /*25210*/  @P0 BRA `(.L_x_45514) ;  /* 0x0000000000300947 */ /* 0x000fea0003800000 */
[----:B-1----:R-:W1:Y:S01]  /*25220*/  LDC.64 R2, c[0x0][0x3b0] ;  /* 0x0000ec00ff027b82 */ /* 0x002e620000000a00 */
[----:B------:R-:W-:Y:S02]  /*25230*/  IMAD.IADD R5, R52, 0x1, R53 ;  /* 0x0000000134057824 */ /* 0x000fe400078e0235 */
[----:B------:R-:W-:Y:S02]  /*25240*/  VIADD R53, R53, 0x80 ;  /* 0x0000008035357836 */ /* 0x000fe40000000000 */
[----:B-1----:R-:W-:-:S05]  /*25250*/  IMAD.WIDE.U32 R2, R5, 0x10, R2 ;  /* 0x0000001005027825 */ /* 0x002fca00078e0002 */
[----:B0-----:R0:W-:Y:S02]  /*25260*/  STG.E.128 desc[UR4][R2.64], R36 ;  /* 0x0000002402007986 */ /* 0x0011e4000c101d04 */
.L_x_45513:
[----:B------:R-:W-:-:S13]  /*25270*/  ISETP.GE.AND P0, PT, R53, R54, PT ;  /* 0x000000363500720c */ /* 0x000fda0003f06270 */
[----:B------:R-:W-:Y:S05]  /*25280*/  @P0 BRA `(.L_x_45515) ;  /* 0x0000000000340947 */ /* 0x000fea0003800000 */
[----:B01----:R-:W0:Y:S01]  /*25290*/  LDC.64 R2, c[0x0][0x3b0] ;  /* 0x0000ec00ff027b82 */ /* 0x003e220000000a00 */
[----:B------:R-:W-:Y:S02]  /*252a0*/  IMAD.IADD R5, R52, 0x1, R53 ;  /* 0x0000000134057824 */ /* 0x000fe400078e0235 */
[----:B------:R-:W-:Y:S02]  /*252b0*/  VIADD R53, R53, 0x80 ;  /* 0x0000008035357836 */ /* 0x000fe40000000000 */
[----:B0-----:R-:W-:-:S05]  /*252c0*/  IMAD.WIDE.U32 R2, R5, 0x10, R2 ;  /* 0x0000001005027825 */ /* 0x001fca00078e0002 */
[----:B------:R0:W-:Y:S02]  /*252d0*/  STG.E.128 desc[UR4][R2.64], R40 ;  /* 0x0000002802007986 */ /* 0x0001e4000c101d04 */
.L_x_45514:
[----:B------:R-:W-:-:S13]  /*252e0*/  ISETP.GE.AND P0, PT, R53, R54, PT ;  /* 0x000000363500720c */ /* 0x000fda0003f06270 */
[----:B------:R-:W-:Y:S05]  /*252f0*/  @P0 BREAK.RELIABLE B1 ;  /* 0x0000000000010942 */ /* 0x000fea0003800100 */
[----:B------:R-:W-:Y:S05]  /*25300*/  @P0 BRA `(.L_x_45516) ;  /* 0x0000000000300947 */ /* 0x000fea0003800000 */
[----:B01----:R-:W0:Y:S01]  /*25310*/  LDC.64 R2, c[0x0][0x3b0] ;  /* 0x0000ec00ff027b82 */ /* 0x003e220000000a00 */
[----:B------:R-:W-:Y:S02]  /*25320*/  IMAD.IADD R5, R52, 0x1, R53 ;  /* 0x0000000134057824 */ /* 0x000fe400078e0235 */
[----:B------:R-:W-:Y:S02]  /*25330*/  VIADD R53, R53, 0x80 ;  /* 0x0000008035357836 */ /* 0x000fe40000000000 */
[----:B0-----:R-:W-:-:S05]  /*25340*/  IMAD.WIDE.U32 R2, R5, 0x10, R2 ;  /* 0x0000001005027825 */ /* 0x001fca00078e0002 */
[----:B------:R0:W-:Y:S02]  /*25350*/  STG.E.128 desc[UR4][R2.64], R8 ;  /* 0x0000000802007986 */ /* 0x0001e4000c101d04 */
.L_x_45515:
[----:B------:R-:W-:Y:S05]  /*25360*/  BSYNC.RELIABLE B1 ;  /* 0x0000000000017941 */ /* 0x000fea0003800100 */
.L_x_45510:
[----:B------:R-:W-:-:S13]  /*25370*/  ISETP.GE.AND P0, PT, R53, R54, PT ;  /* 0x000000363500720c */ /* 0x000fda0003f06270 */
[----:B01----:R-:W0:Y:S01]  /*25380*/  @!P0 LDC.64 R2, c[0x0][0x3b0] ;  /* 0x0000ec00ff028b82 */ /* 0x003e220000000a00 */
[----:B------:R-:W-:Y:S02]  /*25390*/  @!P0 IMAD.IADD R5, R52, 0x1, R53 ;  /* 0x0000000134058824 */ /* 0x000fe400078e0235 */
[----:B------:R-:W-:Y:S02]  /*253a0*/  @!P0 VIADD R53, R53, 0x80 ;  /* 0x0000008035358836 */ /* 0x000fe40000000000 */
[----:B0-----:R-:W-:-:S05]  /*253b0*/  @!P0 IMAD.WIDE.U32 R2, R5, 0x10, R2 ;  /* 0x0000001005028825 */ /* 0x001fca00078e0002 */
[----:B------:R0:W-:Y:S02]  /*253c0*/  @!P0 STG.E.128 desc[UR4][R2.64], R12 ;  /* 0x0000000c02008986 */ /* 0x0001e4000c101d04 */
.L_x_45516:
[----:B------:R-:W-:Y:S05]  /*253d0*/  BSYNC.RECONVERGENT B0 ;  /* 0x0000000000007941 */ /* 0x000fea0003800200 */
.L_x_45509:
[----:B------:R-:W-:Y:S05]  /*253e0*/  WARPSYNC.ALL ;  /* 0x0000000000007948 */ /* 0x000fea0003800000 */
[----:B------:R-:W-:-:S13]  /*253f0*/  ISETP.GE.AND P0, PT, R53, R54, PT ;  /* 0x000000363500720c */ /* 0x000fda0003f06270 */
[----:B------:R-:W-:Y:S05]  /*25400*/  @P0 EXIT ;  /* 0x000000000000094d */ /* 0x000fea0003800000 */
[----:B01----:R-:W0:Y:S01]  /*25410*/  LDC.64 R2, c[0x0][0x3b0] ;  /* 0x0000ec00ff027b82 */ /* 0x003e220000000a00 */
[----:B------:R-:W-:-:S04]  /*25420*/  IMAD.IADD R53, R52, 0x1, R53 ;  /* 0x0000000134357824 */ /* 0x000fc800078e0235 */
[----:B0-----:R-:W-:-:S05]  /*25430*/  IMAD.WIDE.U32 R2, R53, 0x10, R2 ;  /* 0x0000001035027825 */ /* 0x001fca00078e0002 */
[----:B------:R-:W-:Y:S01]  /*25440*/  STG.E.128 desc[UR4][R2.64], R16 ;  /* 0x0000001002007986 */ /* 0x000fe2000c101d04 */
[----:B------:R-:W-:Y:S05]  /*25450*/  EXIT ;  /* 0x000000000000794d */ /* 0x000fea0003800000 */
.L_x_45235:
[----:B------:R-:W0:Y:S01]  /*25460*/  S2R R40, SR_TID.X ;  /* 0x0000000000287919 */ /* 0x000e220000002100 */
[----:B------:R-:W1:Y:S01]  /*25470*/  LDC.64 R2, c[0x0][0x3b8] ;  /* 0x0000ee00ff027b82 */ /* 0x000e620000000a00 */
[----:B------:R-:W2:Y:S01]  /*25480*/  LDCU.128 UR8, c[0x0][0x390] ;  /* 0x00007200ff0877ac */ /* 0x000ea20008000c00 */
[----:B-1----:R-:W-:-:S04]  /*25490*/  IMAD.WIDE.U32 R2, R52, 0x10, R2 ;  /* 0x0000001034027825 */ /* 0x002fc800078e0002 */
[----:B0-----:R-:W-:-:S05]  /*254a0*/  IMAD.WIDE.U32 R4, R40, 0x20, R2 ;  /* 0x0000002028047825 */ /* 0x001fca00078e0002 */
[----:B------:R-:W2:Y:S04]  /*254b0*/  LDG.E.ENL2.256 R16, R20, desc[UR4][R4.64] ;  /* 0xfe0000040414797e */ /* 0x000ea80008121910 */
[----:B------:R0:W5:Y:S04]  /*254c0*/  LDG.E.ENL2.256 R8, R12, desc[UR4][R4.64+0x1000] ;  /* 0xfe008004040c797e */ /* 0x0001680008121908 */
[----:B------:R0:W5:Y:S04]  /*254d0*/  LDG.E.ENL2.256 R32, R36, desc[UR4][R4.64+0x2000] ;  /* 0xfe0100040424797e */ /* 0x0001680008121920 */
[----:B------:R0:W5:Y:S01]  /*254e0*/  LDG.E.ENL2.256 R24, R28, desc[UR4][R4.64+0x3000] ;  /* 0xfe018004041c797e */ /* 0x0001620008121918 */
[----:B------:R-:W-:Y:S01]  /*254f0*/  BSSY.RECONVERGENT B2, `(.L_x_45517) ;  /* 0x00004a2000027945 */ /* 0x000fe20003800200 */
        /* <DEDUP_REMOVED lines=11> */
[----:B-1----:R-:W-:Y:S02]  /*255b0*/  LOP3.LUT P0, RZ, R22, 0x7fffffff, R23, 0xf8, !PT ;  /* 0x7fffffff16ff7812 */ /* 0x002fe4000780f817 */
[----:B------:R-:W-:-:S15]  /*255c0*/  LOP3.LUT R0, R23, 0x7fffffff, RZ, 0xc0, !PT ;  /* 0x7fffffff17007812 */ /* 0x000fde00078ec0ff */
[----:B------:R-:W-:-:S15]  /*255d0*/  NOP ;  /* 0x0000000000007918 */ /* 0x000fde0000000000 */
[----:B------:R-:W-:-:S15]  /*255e0*/  NOP ;  /* 0x0000000000007918 */ /* 0x000fde0000000000 */
[----:B------:R-:W-:-:S15]  /*255f0*/  NOP ;  /* 0x0000000000007918 */ /* 0x000fde0000000000 */
        /* <DEDUP_REMOVED lines=113> */
[----:B------:R-:W-:-:S03]  /*25d10*/  IMAD.MOV.U32 R20, RZ, RZ, RZ ;  /* 0x000000ffff147224 */ /* 0x000fc600078e00ff */
[----:B------:R-:W-:-:S05]  /*25d20*/  SHF.R.S32.HI R3, RZ, 0x1, R0 ;  /* 0x00000001ff037819 */ /* 0x000fca0000011400 */
[----:B------:R-:W-:Y:S02]  /*25d30*/  IMAD.IADD R4, R4, 0x1, -R3 ;  /* 0x0000000104047824 */ /* 0x000fe400078e0a03 */
[----:B------:R-:W-:-:S03]  /*25d40*/  IMAD R7, R3, 0x100000, R7 ;  /* 0x0010000003077824 */ /* 0x000fc600078e0207 */
[----:B------:R-:W-:-:S06]  /*25d50*/  LEA R21, R4, 0x3ff00000, 0x14 ;  /* 0x3ff0000004157811 */ /* 0x000fcc00078ea0ff */
[----:B------:R2:W3:Y:S02]  /*25d60*/  DMUL R20, R6, R20 ;  /* 0x0000001406147228 */ /* 0x0004e40000000000 */
[----:B--23--:R-:W-:Y:S05]  /*25d70*/  BRA `(.L_x_45519) ;  /* 0x0000004000647947 */ /* 0x00cfea0003800000 */
.L_x_45518:
[----:B------:R-:W-:Y:S02]  /*25d80*/  LOP3.LUT P0, RZ, R2, 0x7fffffff, R3, 0xf8, !PT ;  /* 0x7fffffff02ff7812 */ /* 0x000fe4000780f803 */
[----:B------:R-:W-:-:S11]  /*25d90*/  LOP3.LUT R4, R3, 0x7fffffff, RZ, 0xc0, !PT ;  /* 0x7fffffff03047812 */ /* 0x000fd600078ec0ff */
        /* <DEDUP_REMOVED lines=54> */
[----:B-----5:R-:W-:Y:S05]  /*26100*/  CALL.REL.NOINC `($_ZN2at6native29vectorized_elementwise_kernelILi2EZNS0_50_GLOBAL__N__2680c7bb_12_PowKernel_cu_7dd49032_317022pow_scalar_tensor_implIdEEvRNS_18TensorIteratorBaseEN3c107complexIT_EEEUlNS7_IdEEE_St5arrayIPcLm2EEEEviT0_T1_$__internal_trig_reduction_slowpathd) ;  /* 0x0000023c00f87944 */ /* 0x020fea0003c00000 */
[----:B------:R-:W-:Y:S02]  /*26110*/  IMAD.MOV.U32 R2, RZ, RZ, R6 ;  /* 0x000000ffff027224 */ /* 0x000fe400078e0006 */
[----:B------:R-:W-:-:S07]  /*26120*/  IMAD.MOV.U32 R3, RZ, RZ, R7 ;  /* 0x000000ffff037224 */ /* 0x000fce00078e0007 */
.L_x_45524:
[----:B------:R-:W-:Y:S05]  /*26130*/  BSYNC.RECONVERGENT B4 ;  /* 0x0000000000047941 */ /* 0x000fea0003800200 */
.L_x_45523:
[----:B------:R-:W-:-:S07]  /*26140*/  VIADD R0, R4, 0x1 ;  /* 0x0000000104007836 */ /* 0x000fce0000000000 */
.L_x_45522:
[----:B------:R-:W-:Y:S05]  /*26150*/  BSYNC.RECONVERGENT B3 ;  /* 0x0000000000037941 */ /* 0x000fea0003800200 */
.L_x_45521:
        /* <DEDUP_REMOVED lines=120> */
[----:B------:R-:W-:Y:S02]  /*268e0*/  IMAD.MOV.U32 R2, RZ, RZ, R6 ;  /* 0x000000ffff027224 */ /* 0x000fe400078e0006 */
[----:B------:R-:W-:-:S07]  /*268f0*/  IMAD.MOV.U32 R3, RZ, RZ, R7 ;  /* 0x000000ffff037224 */ /* 0x000fce00078e0007 */
.L_x_45526:
[----:B------:R-:W-:Y:S05]  /*26900*/  BSYNC.RECONVERGENT B3 ;  /* 0x0000000000037941 */ /* 0x000fea0003800200 */
.L_x_45525:
        /* <DEDUP_REMOVED lines=64> */
.L_x_45520:
        /* <DEDUP_REMOVED lines=15> */
.L_x_45527:
        /* <DEDUP_REMOVED lines=123> */
[----:B0-----:R-:W-:Y:S02]  /*275b0*/  @!P0 SHF.R.S32.HI R3, RZ, 0x1, R0 ;  /* 0x00000001ff038819 */ /* 0x001fe40000011400 */
        /* <DEDUP_REMOVED lines=10> */
.L_x_45530:
[----:B------:R-:W-:Y:S05]  /*27660*/  BSYNC.RECONVERGENT B0 ;  /* 0x0000000000007941 */ /* 0x000fea0003800200 */
.L_x_45529:
[C---:B-1----:R-:W-:Y:S01]  /*27670*/  LEA.HI R0, R43.reuse, 0xffffff09, RZ, 0xc ;  /* 0xffffff092b007811 */ /* 0x042fe200078f60ff */
[----:B------:R-:W-:Y:S01]  /*27680*/  BSSY.RECONVERGENT B3, `(.L_x_45531) ;  /* 0x000003f000037945 */ /* 0x000fe20003800200 */
[----:B------:R-:W-:Y:S01]  /*27690*/  LOP3.LUT R43, R43, 0xfffff, RZ, 0xc0, !PT ;  /* 0x000fffff2b2b7812 */ /* 0x000fe200078ec0ff */
[----:B0-----:R0:W1:Y:S01]  /*276a0*/  @!P3 DMUL R20, RZ, R22 ;  /* 0x00000016ff14b228 */ /* 0x0010620000000000 */
[----:B------:R-:W-:Y:S02]  /*276b0*/  LOP3.LUT R3, R0, 0xffff, RZ, 0xc0, !PT ;  /* 0x0000ffff00037812 */ /* 0x000fe400078ec0ff */
        /* <DEDUP_REMOVED lines=57> */
.L_x_45534:
[----:B------:R-:W-:Y:S05]  /*27a50*/  BSYNC.RECONVERGENT B4 ;  /* 0x0000000000047941 */ /* 0x000fea0003800200 */
.L_x_45533:
[----:B------:R-:W-:-:S07]  /*27a60*/  VIADD R0, R0, 0x1 ;  /* 0x0000000100007836 */ /* 0x000fce0000000000 */
.L_x_45532:
[----:B------:R-:W-:Y:S05]  /*27a70*/  BSYNC.RECONVERGENT B3 ;  /* 0x0000000000037941 */ /* 0x000fea0003800200 */
.L_x_45531:
        /* <DEDUP_REMOVED lines=129> */
.L_x_45536:
[----:B------:R-:W-:Y:S05]  /*28290*/  BSYNC.RECONVERGENT B3 ;  /* 0x0000000000037941 */ /* 0x000fea0003800200 */
.L_x_45535:
        /* <DEDUP_REMOVED lines=85> */
[----:B--234-:R-:W-:Y:S05]  /*287f0*/  BRA `(.L_x_45519) ;  /* 0x0000001400c47947 */ /* 0x01cfea0003800000 */
.L_x_45528:
        /* <DEDUP_REMOVED lines=124> */
.L_x_45538:
[----:B------:R-:W-:Y:S05]  /*28fc0*/  BSYNC.RECONVERGENT B0 ;  /* 0x0000000000007941 */ /* 0x000fea0003800200 */
.L_x_45537:
        /* <DEDUP_REMOVED lines=48> */
[----:B-1---5:R-:W-:Y:S05]  /*292d0*/  CALL.REL.NOINC `($_ZN2at6native29vectorized_elementwise_kernelILi2EZNS0_50_GLOBAL__N__2680c7bb_12_PowKernel_cu_7dd49032_317022pow_scalar_tensor_implIdEEvRNS_18TensorIteratorBaseEN3c107complexIT_EEEUlNS7_IdEEE_St5arrayIPcLm2EEEEviT0_T1_$__internal_trig_reduction_slowpathd) ;  /* 0x0000020c00847944 */ /* 0x022fea0003c00000 */
[----:B------:R-:W-:Y:S02]  /*292e0*/  IMAD.MOV.U32 R2, RZ, RZ, R6 ;  /* 0x000000ffff027224 */ /* 0x000fe400078e0006 */
[----:B------:R-:W-:-:S07]  /*292f0*/  IMAD.MOV.U32 R3, RZ, RZ, R7 ;  /* 0x000000ffff037224 */ /* 0x000fce00078e0007 */
.L_x_45542:
[----:B------:R-:W-:Y:S05]  /*29300*/  BSYNC.RECONVERGENT B4 ;  /* 0x0000000000047941 */ /* 0x000fea0003800200 */
.L_x_45541:
[----:B------:R-:W-:-:S07]  /*29310*/  VIADD R0, R4, 0x1 ;  /* 0x0000000104007836 */ /* 0x000fce0000000000 */
.L_x_45540:
[----:B------:R-:W-:Y:S05]  /*29320*/  BSYNC.RECONVERGENT B3 ;  /* 0x0000000000037941 */ /* 0x000fea0003800200 */
.L_x_45539:
        /* <DEDUP_REMOVED lines=115> */
[----:B------:R-:W-:Y:S02]  /*29a60*/  IMAD.MOV.U32 R2, RZ, RZ, R6 ;  /* 0x000000ffff027224 */ /* 0x000fe400078e0006 */
[----:B------:R-:W-:-:S07]  /*29a70*/  IMAD.MOV.U32 R3, RZ, RZ, R7 ;  /* 0x000000ffff037224 */ /* 0x000fce00078e0007 */
.L_x_45544:
[----:B------:R-:W-:Y:S05]  /*29a80*/  BSYNC.RECONVERGENT B3 ;  /* 0x0000000000037941 */ /* 0x000fea0003800200 */
.L_x_45543:
        /* <DEDUP_REMOVED lines=72> */
.L_x_45519:
[----:B------:R-:W-:Y:S05]  /*29f10*/  BSYNC.RECONVERGENT B2 ;  /* 0x0000000000027941 */ /* 0x000fea0003800200 */
.L_x_45517:
[----:B------:R-:W2:Y:S01]  /*29f20*/  LDCU.128 UR8, c[0x0][0x390] ;  /* 0x00007200ff0877ac */ /* 0x000ea20008000c00 */
[----:B------:R-:W-:Y:S01]  /*29f30*/  BSSY.RECONVERGENT B2, `(.L_x_45545) ;  /* 0x0000493000027945 */ /* 0x000fe20003800200 */
[----:B--2---:R-:W-:-:S15]  /*29f40*/  DMUL R2, R18, UR10 ;  /* 0x0000000a12027c28 */ /* 0x004fde0008000000 */
        /* <DEDUP_REMOVED lines=9> */
[----:B--2---:R-:W2:Y:S02]  /*29fe0*/  DFMA R18, R16, UR10, R18 ;  /* 0x0000000a10127c2b */ /* 0x004ea40008000012 */
[----:B--2---:R-:W-:-:S15]  /*29ff0*/  LOP3.LUT P0, RZ, R18, 0x7fffffff, R19, 0xf8, !PT ;  /* 0x7fffffff12ff7812 */ /* 0x004fde000780f813 */
[----:B------:R-:W-:-:S15]  /*2a000*/  NOP ;  /* 0x0000000000007918 */ /* 0x000fde0000000000 */
[----:B------:R-:W-:-:S15]  /*2a010*/  NOP ;  /* 0x0000000000007918 */ /* 0x000fde0000000000 */
[----:B------:R-:W-:-:S15]  /*2a020*/  NOP ;  /* 0x0000000000007918 */ /* 0x000fde0000000000 */
[----:B------:R-:W-:-:S02]  /*2a030*/  NOP ;  /* 0x0000000000007918 */ /* 0x000fc40000000000 */
[----:B------:R2:W3:Y:S02]  /*2a040*/  DFMA R2, R16, UR8, -R2 ;  /* 0x0000000810027c2b */ /* 0x0004e40008000802 */
[----:B--23--:R-:W-:Y:S05]  /*2a050*/  @!P0 BRA `(.L_x_45546) ;  /* 0x0000004000288947 */ /* 0x00cfea0003800000 */
[----:B------:R-:W-:-:S13]  /*2a060*/  LOP3.LUT P0, RZ, R2, 0x7fffffff, R3, 0xf8, !PT ;  /* 0x7fffffff02ff7812 */ /* 0x000fda000780f803 */
[----:B------:R-:W-:Y:S05]  /*2a070*/  @!P0 BRA `(.L_x_45547) ;  /* 0x0000003000608947 */ /* 0x000fea0003800000 */
[----:B------:R-:W-:-:S04]  /*2a080*/  LOP3.LUT R0, R19, 0x7fffffff, RZ, 0xc0, !PT ;  /* 0x7fffffff13007812 */ /* 0x000fc800078ec0ff */
[----:B------:R-:W-:Y:S02]  /*2a090*/  ISETP.GT.U32.AND P0, PT, R0, 0x7fefffff, PT ;  /* 0x7fefffff0000780c */ /* 0x000fe40003f04070 */
[----:B------:R-:W-:-:S11]  /*2a0a0*/  LOP3.LUT R0, R3, 0x7fffffff, RZ, 0xc0, !PT ;  /* 0x7fffffff03007812 */ /* 0x000fd600078ec0ff */
        /* <DEDUP_REMOVED lines=10> */
[----:B------:R-:W2:-:S15]  /*2a150*/  DFMA R4, R2, R4, 6.75539944105574400000e+15 ;  /* 0x433800000204742b */ /* 0x000e9e0000000004 */
[----:B------:R-:W-:-:S15]  /*2a160*/  NOP ;  /* 0x0000000000007918 */ /* 0x000fde0000000000 */
[----:B------:R-:W-:-:S15]  /*2a170*/  NOP ;  /* 0x0000000000007918 */ /* 0x000fde0000000000 */
[----:B------:R-:W-:-:S15]  /*2a180*/  NOP ;  /* 0x0000000000007918 */ /* 0x000fde0000000000 */
[----:B------:R-:W-:-:S04]  /*2a190*/  NOP ;  /* 0x0000000000007918 */ /* 0x000fc80000000000 */
[----:B--2---:R-:W2:-:S15]  /*2a1a0*/  DADD R6, R4, -6.75539944105574400000e+15 ;  /* 0xc338000004067429 */ /* 0x004e9e0000000000 */
        /* <DEDUP_REMOVED lines=11> */
[----:B--2---:R2:W3:Y:S01]  /*2a260*/  DFMA R6, R6, -UR6, R16 ;  /* 0x8000000606067c2b */ /* 0x0044e20008000010 */
[----:B------:R-:W-:Y:S01]  /*2a270*/  UMOV UR6, 0x69ce2bdf ;  /* 0x69ce2bdf00067882 */ /* 0x000fe20000000000 */
[----:B--2---:R-:W-:Y:S01]  /*2a280*/  IMAD.MOV.U32 R16, RZ, RZ, -0x35dec16 ;  /* 0xfca213eaff107424 */ /* 0x004fe200078e00ff */
[----:B------:R-:W-:Y:S01]  /*2a290*/  UMOV UR7, 0x3e5ade15 ;  /* 0x3e5ade1500077882 */ /* 0x000fe20000000000 */
[----:B------:R-:W-:-:S15]  /*2a2a0*/  IMAD.MOV.U32 R17, RZ, RZ, 0x3e928af3 ;  /* 0x3e928af3ff117424 */ /* 0x000fde00078e00ff */
[----:B------:R-:W-:-:S15]  /*2a2b0*/  NOP ;  /* 0x0000000000007918 */ /* 0x000fde0000000000 */
[----:B------:R-:W-:-:S15]  /*2a2c0*/  NOP ;  /* 0x0000000000007918 */ /* 0x000fde0000000000 */
[----:B------:R-:W-:-:S15]  /*2a2d0*/  NOP ;  /* 0x0000000000007918 */ /* 0x000fde0000000000 */
[----:B---3--:R-:W2:Y:S01]  /*2a2e0*/  DFMA R16, R6, UR6, R16 ;  /* 0x0000000606107c2b */ /* 0x008ea20008000010 */
        /* <DEDUP_REMOVED lines=55> */
[----:B--2---:R-:W2:-:S15]  /*2a660*/  DFMA R16, R6, R16, UR6 ;  /* 0x0000000606107e2b */ /* 0x004e9e0008000010 */
[----:B------:R-:W-:-:S15]  /*2a670*/  NOP ;  /* 0x0000000000007918 */ /* 0x000fde0000000000 */
[----:B------:R-:W-:-:S15]  /*2a680*/  NOP ;  /* 0x0000000000007918 */ /* 0x000fde0000000000 */
[----:B------:R-:W-:-:S15]  /*2a690*/  NOP ;  /* 0x0000000000007918 */ /* 0x000fde0000000000 */
[----:B------:R-:W-:-:S04]  /*2a6a0*/  NOP ;  /* 0x0000000000007918 */ /* 0x000fc80000000000 */
[----:B--2---:R-:W2:-:S15]  /*2a6b0*/  DFMA R16, R6, R16, 1 ;  /* 0x3ff000000610742b */ /* 0x004e9e0000000010 */
[----:B------:R-:W-:-:S15]  /*2a6c0*/  NOP ;  /* 0x0000000000007918 */ /* 0x000fde0000000000 */
[----:B------:R-:W-:-:S15]  /*2a6d0*/  NOP ;  /* 0x0000000000007918 */ /* 0x000fde0000000000 */
[----:B------:R-:W-:-:S15]  /*2a6e0*/  NOP ;  /* 0x0000000000007918 */ /* 0x000fde0000000000 */
[----:B------:R-:W-:-:S04]  /*2a6f0*/  NOP ;  /* 0x0000000000007918 */ /* 0x000fc80000000000 */
[----:B--2---:R-:W0:Y:S02]  /*2a700*/  DFMA R16, R6, R16, 1 ;  /* 0x3ff000000610742b */ /* 0x004e240000000010 */
        /* <DEDUP_REMOVED lines=10> */
[----:B0-----:R-:W-:Y:S02]  /*2a7b0*/  @!P0 SHF.R.S32.HI R3, RZ, 0x1, R0 ;  /* 0x00000001ff038819 */ /* 0x001fe40000011400 */
        /* <DEDUP_REMOVED lines=10> */
.L_x_45551:
[----:B------:R-:W-:Y:S05]  /*2a860*/  BSYNC.RECONVERGENT B0 ;  /* 0x0000000000007941 */ /* 0x000fea0003800200 */
.L_x_45550:
        /* <DEDUP_REMOVED lines=11> */
[----:B------:R-:W3:Y:S01]  /*2a920*/  DMUL R4, R18, UR6 ;  /* 0x0000000612047c28 */ /* 0x000ee20008000000 */
[----:B------:R-:W-:-:S15]  /*2a930*/  UMOV UR6, 0x54442d18 ;  /* 0x54442d1800067882 */ /* 0x000fde0000000000 */
[----:B------:R-:W-:-:S15]  /*2a940*/  NOP ;  /* 0x0000000000007918 */ /* 0x000fde0000000000 */
[----:B------:R-:W-:-:S15]  /*2a950*/  NOP ;  /* 0x0000000000007918 */ /* 0x000fde0000000000 */
[----:B------:R-:W-:-:S15]  /*2a960*/  NOP ;  /* 0x0000000000007918 */ /* 0x000fde0000000000 */
[----:B------:R-:W-:-:S03]  /*2a970*/  NOP ;  /* 0x0000000000007918 */ /* 0x000fc60000000000 */
[----:B---3--:R-:W0:Y:S01]  /*2a980*/  F2I.F64 R4, R4 ;  /* 0x0000000400047311 */ /* 0x008e220000301100 */
        /* <DEDUP_REMOVED lines=29> */
[----:B-12--5:R-:W-:Y:S05]  /*2ab60*/  CALL.REL.NOINC `($_ZN2at6native29vectorized_elementwise_kernelILi2EZNS0_50_GLOBAL__N__2680c7bb_12_PowKernel_cu_7dd49032_317022pow_scalar_tensor_implIdEEvRNS_18TensorIteratorBaseEN3c107complexIT_EEEUlNS7_IdEEE_St5arrayIPcLm2EEEEviT0_T1_$__internal_trig_reduction_slowpathd) ;  /* 0x000001f400607944 */ /* 0x026fea0003c00000 */
[----:B------:R-:W-:Y:S02]  /*2ab70*/  IMAD.MOV.U32 R2, RZ, RZ, R6 ;  /* 0x000000ffff027224 */ /* 0x000fe400078e0006 */
[----:B------:R-:W-:-:S07]  /*2ab80*/  IMAD.MOV.U32 R3, RZ, RZ, R7 ;  /* 0x000000ffff037224 */ /* 0x000fce00078e0007 */
.L_x_45555:
[----:B------:R-:W-:Y:S05]  /*2ab90*/  BSYNC.RECONVERGENT B4 ;  /* 0x0000000000047941 */ /* 0x000fea0003800200 */
.L_x_45554:
[----:B------:R-:W-:Y:S01]  /*2aba0*/  VIADD R0, R4, 0x1 ;  /* 0x0000000104007836 */ /* 0x000fe20000000000 */
[----:B------:R-:W-:Y:S06]  /*2abb0*/  BRA `(.L_x_45556) ;  /* 0x0000000000087947 */ /* 0x000fec0003800000 */
.L_x_45553:
[----:B0-----:R0:W3:Y:S02]  /*2abc0*/  DMUL R2, RZ, R18 ;  /* 0x00000012ff027228 */ /* 0x0010e40000000000 */
[----:B0--3--:R-:W-:-:S07]  /*2abd0*/  IMAD.MOV.U32 R0, RZ, RZ, 0x1 ;  /* 0x00000001ff007424 */ /* 0x009fce00078e00ff */
.L_x_45556:
[----:B------:R-:W-:Y:S05]  /*2abe0*/  BSYNC.RECONVERGENT B3 ;  /* 0x0000000000037941 */ /* 0x000fea0003800200 */
.L_x_45552:
        /* <DEDUP_REMOVED lines=111> */
[----:B------:R-:W-:Y:S01]  /*2b2e0*/  IMAD.MOV.U32 R3, RZ, RZ, R7 ;  /* 0x000000ffff037224 */ /* 0x000fe200078e0007 */
[----:B------:R-:W-:Y:S06]  /*2b2f0*/  BRA `(.L_x_45559) ;  /* 0x0000000000087947 */ /* 0x000fec0003800000 */
.L_x_45558:
[----:B------:R0:W2:Y:S02]  /*2b300*/  DMUL R2, RZ, R18 ;  /* 0x00000012ff027228 */ /* 0x0000a40000000000 */
[----:B0-2---:R-:W-:-:S07]  /*2b310*/  IMAD.MOV.U32 R0, RZ, RZ, RZ ;  /* 0x000000ffff007224 */ /* 0x005fce00078e00ff */
.L_x_45559:
[----:B------:R-:W-:Y:S05]  /*2b320*/  BSYNC.RECONVERGENT B3 ;  /* 0x0000000000037941 */ /* 0x000fea0003800200 */
.L_x_45557:
        /* <DEDUP_REMOVED lines=73> */
.L_x_45549:
[----:B------:R-:W-:Y:S01]  /*2b7c0*/  IMAD.MOV.U32 R4, RZ, RZ, 0x652b82fe ;  /* 0x652b82feff047424 */ /* 0x000fe200078e00ff */
[----:B------:R-:W-:Y:S01]  /*2b7d0*/  UMOV UR6, 0x19ba0da4 ;  /* 0x19ba0da400067882 */ /* 0x000fe20000000000 */
[----:B------:R-:W-:Y:S01]  /*2b7e0*/  IMAD.MOV.U32 R5, RZ, RZ, 0x3ff71547 ;  /* 0x3ff71547ff057424 */ /* 0x000fe200078e00ff */
[----:B------:R-:W-:Y:S01]  /*2b7f0*/  UMOV UR7, 0x40937be3 ;  /* 0x40937be300077882 */ /* 0x000fe20000000000 */
[----:B------:R-:W-:Y:S01]  /*2b800*/  BSSY.RECONVERGENT B0, `(.L_x_45561) ;  /* 0x000007a000007945 */ /* 0x000fe20003800200 */
[----:B------:R-:W2:Y:S01]  /*2b810*/  DADD R2, R2, -UR6 ;  /* 0x8000000602027e29 */ /* 0x000ea20008000000 */
[----:B------:R-:W-:Y:S01]  /*2b820*/  UMOV UR6, 0xfefa39ef ;  /* 0xfefa39ef00067882 */ /* 0x000fe20000000000 */
[----:B------:R-:W-:Y:S01]  /*2b830*/  UMOV UR7, 0x3fe62e42 ;  /* 0x3fe62e4200077882 */ /* 0x000fe20000000000 */
[----:B--2---:R-:W-:-:S15]  /*2b840*/  FSETP.GEU.FTZ.AND P0, PT, |R3|, 4.1917929649353027344, PT ;  /* 0x4086232b0300780b */ /* 0x004fde0003f1e200 */
[----:B------:R-:W-:-:S15]  /*2b850*/  NOP ;  /* 0x0000000000007918 */ /* 0x000fde0000000000 */
[----:B------:R-:W-:-:S15]  /*2b860*/  NOP ;  /* 0x0000000000007918 */ /* 0x000fde0000000000 */
[----:B------:R-:W-:-:S15]  /*2b870*/  NOP ;  /* 0x0000000000007918 */ /* 0x000fde0000000000 */
[----:B------:R-:W-:-:S01]  /*2b880*/  NOP ;  /* 0x0000000000007918 */ /* 0x000fc20000000000 */
        /* <DEDUP_REMOVED lines=113> */
.L_x_45562:
[----:B------:R-:W-:Y:S05]  /*2bfa0*/  BSYNC.RECONVERGENT B0 ;  /* 0x0000000000007941 */ /* 0x000fea0003800200 */
.L_x_45561:
[C---:B--2---:R-:W-:Y:S01]  /*2bfb0*/  LEA.HI R0, R43.reuse, 0xffffff09, RZ, 0xc ;  /* 0xffffff092b007811 */ /* 0x044fe200078f60ff */
[----:B------:R-:W2:Y:S01]  /*2bfc0*/  DSETP.NEU.AND P3, PT, |R18|, +INF , PT ;  /* 0x7ff000001200742a */ /* 0x000ea20003f6d200 */
        /* <DEDUP_REMOVED lines=58> */
.L_x_45566:
[----:B------:R-:W-:Y:S05]  /*2c370*/  BSYNC.RECONVERGENT B4 ;  /* 0x0000000000047941 */ /* 0x000fea0003800200 */
.L_x_45565:
[----:B------:R-:W-:Y:S01]  /*2c380*/  VIADD R0, R4, 0x1 ;  /* 0x0000000104007836 */ /* 0x000fe20000000000 */
[----:B------:R-:W-:Y:S06]  /*2c390*/  BRA `(.L_x_45567) ;  /* 0x0000000000087947 */ /* 0x000fec0003800000 */
.L_x_45564:
[----:B------:R0:W2:Y:S02]  /*2c3a0*/  DMUL R2, RZ, R18 ;  /* 0x00000012ff027228 */ /* 0x0000a40000000000 */
[----:B0-2---:R-:W-:-:S07]  /*2c3b0*/  IMAD.MOV.U32 R0, RZ, RZ, 0x1 ;  /* 0x00000001ff007424 */ /* 0x005fce00078e00ff */
.L_x_45567:
[----:B------:R-:W-:Y:S05]  /*2c3c0*/  BSYNC.RECONVERGENT B3 ;  /* 0x0000000000037941 */ /* 0x000fea0003800200 */
.L_x_45563:
        /* <DEDUP_REMOVED lines=124> */
.L_x_45569:
[----:B------:R0:W2:Y:S02]  /*2cb90*/  DMUL R2, RZ, R18 ;  /* 0x00000012ff027228 */ /* 0x0000a40000000000 */
[----:B0-2---:R-:W-:-:S07]  /*2cba0*/  IMAD.MOV.U32 R0, RZ, RZ, RZ ;  /* 0x000000ffff007224 */ /* 0x005fce00078e00ff */
.L_x_45570:
[----:B------:R-:W-:Y:S05]  /*2cbb0*/  BSYNC.RECONVERGENT B3 ;  /* 0x0000000000037941 */ /* 0x000fea0003800200 */
.L_x_45568:
        /* <DEDUP_REMOVED lines=68> */
[----:B0-----:R-:W-:Y:S01]  /*2d000*/  LEA R3, R41, 0x3ff00000, 0x14 ;  /* 0x3ff0000029037811 */ /* 0x001fe200078ea0ff */
[----:B------:R-:W-:-:S15]  /*2d010*/  IMAD.MOV.U32 R2, RZ, RZ, RZ ;  /* 0x000000ffff027224 */ /* 0x000fde00078e00ff */
        /* <DEDUP_REMOVED lines=15> */
[----:B0-2-4-:R-:W-:Y:S05]  /*2d110*/  BRA `(.L_x_45560) ;  /* 0x0000001400d07947 */ /* 0x015fea0003800000 */
.L_x_45548:
[----:B------:R-:W-:-:S04]  /*2d120*/  ISETP.NE.AND P0, PT, R0, 0x7ff00000, PT ;  /* 0x7ff000000000780c */ /* 0x000fc80003f05270 */
[----:B------:R-:W-:-:S13]  /*2d130*/  ISETP.NE.OR P0, PT, R2, RZ, P0 ;  /* 0x000000ff0200720c */ /* 0x000fda0000705670 */
[----:B------:R-:W-:Y:S05]  /*2d140*/  @P0 BRA `(.L_x_45571) ;  /* 0x00000000001c0947 */ /* 0x000fea0003800000 */
[C---:B------:R-:W-:Y:S01]  /*2d150*/  ISETP.GT.AND P0, PT, R3.reuse, -0x1, PT ;  /* 0xffffffff0300780c */ /* 0x040fe20003f04270 */
[----:B------:R-:W2:Y:S03]  /*2d160*/  DADD R18, R18, -R18 ;  /* 0x0000000012127229 */ /* 0x000ea60000000812 */
[----:B------:R-:W-:Y:S02]  /*2d170*/  FSEL R16, R2, RZ, P0 ;  /* 0x000000ff02107208 */ /* 0x000fe40000000000 */
[----:B------:R-:W-:Y:S02]  /*2d180*/  FSEL R17, R3, RZ, P0 ;  /* 0x000000ff03117208 */ /* 0x000fe40000000000 */
[----:B--2---:R-:W-:Y:S02]  /*2d190*/  FSEL R18, R18, RZ, P0 ;  /* 0x000000ff12127208 */ /* 0x004fe40000000000 */
[----:B------:R-:W-:Y:S01]  /*2d1a0*/  FSEL R19, R19, RZ, P0 ;  /* 0x000000ff13137208 */ /* 0x000fe20000000000 */
[----:B------:R-:W-:Y:S06]  /*2d1b0*/  BRA `(.L_x_45560) ;  /* 0x0000001400a87947 */ /* 0x000fec0003800000 */
.L_x_45571:
[----:B------:R-:W2:Y:S02]  /*2d1c0*/  DADD R16, R18, -R18 ;  /* 0x0000000012107229 */ /* 0x000ea40000000812 */
[----:B--2---:R-:W-:Y:S02]  /*2d1d0*/  IMAD.MOV.U32 R18, RZ, RZ, R16 ;  /* 0x000000ffff127224 */ /* 0x004fe400078e0010 */
[----:B------:R-:W-:Y:S01]  /*2d1e0*/  IMAD.MOV.U32 R19, RZ, RZ, R17 ;  /* 0x000000ffff137224 */ /* 0x000fe200078e0011 */
[----:B------:R-:W-:Y:S06]  /*2d1f0*/  BRA `(.L_x_45560) ;  /* 0x0000001400987947 */ /* 0x000fec0003800000 */
.L_x_45547:
        /* <DEDUP_REMOVED lines=11> */
[----:B------:R-:W2:Y:S01]  /*2d2b0*/  DMUL R4, R18, UR6 ;  /* 0x0000000612047c28 */ /* 0x000ea20008000000 */
[----:B------:R-:W-:-:S15]  /*2d2c0*/  UMOV UR6, 0x54442d18 ;  /* 0x54442d1800067882 */ /* 0x000fde0000000000 */
[----:B------:R-:W-:-:S15]  /*2d2d0*/  NOP ;  /* 0x0000000000007918 */ /* 0x000fde0000000000 */
[----:B------:R-:W-:-:S15]  /*2d2e0*/  NOP ;  /* 0x0000000000007918 */ /* 0x000fde0000000000 */
[----:B------:R-:W-:-:S15]  /*2d2f0*/  NOP ;  /* 0x0000000000007918 */ /* 0x000fde0000000000 */
[----:B------:R-:W-:-:S03]  /*2d300*/  NOP ;  /* 0x0000000000007918 */ /* 0x000fc60000000000 */
[----:B--2---:R-:W2:Y:S01]  /*2d310*/  F2I.F64 R4, R4 ;  /* 0x0000000400047311 */ /* 0x004ea20000301100 */
[----:B------:R-:W-:-:S15]  /*2d320*/  UMOV UR7, 0x3ff921fb ;  /* 0x3ff921fb00077882 */ /* 0x000fde0000000000 */
[----:B------:R-:W-:-:S15]  /*2d330*/  NOP ;  /* 0x0000000000007918 */ /* 0x000fde0000000000 */
[----:B------:R-:W-:-:S15]  /*2d340*/  NOP ;  /* 0x0000000000007918 */ /* 0x000fde0000000000 */
[----:B------:R-:W-:-:S15]  /*2d350*/  NOP ;  /* 0x0000000000007918 */ /* 0x000fde0000000000 */
[----:B------:R-:W-:-:S03]  /*2d360*/  NOP ;  /* 0x0000000000007918 */ /* 0x000fc60000000000 */
[----:B--2---:R-:W2:-:S15]  /*2d370*/  I2F.F64 R2, R4 ;  /* 0x0000000400027312 */ /* 0x004e9e0000201c00 */
        /* <DEDUP_REMOVED lines=11> */
[----:B--2---:R-:W2:Y:S01]  /*2d430*/  DFMA R6, R2, -UR6, R6 ;  /* 0x8000000602067c2b */ /* 0x004ea20008000006 */
[----:B------:R-:W-:Y:S01]  /*2d440*/  UMOV UR6, 0x252049c0 ;  /* 0x252049c000067882 */ /* 0x000fe20000000000 */
[----:B------:R-:W-:-:S15]  /*2d450*/  UMOV UR7, 0x397b839a ;  /* 0x397b839a00077882 */ /* 0x000fde0000000000 */
[----:B------:R-:W-:-:S15]  /*2d460*/  NOP ;  /* 0x0000000000007918 */ /* 0x000fde0000000000 */
[----:B------:R-:W-:-:S15]  /*2d470*/  NOP ;  /* 0x0000000000007918 */ /* 0x000fde0000000000 */
[----:B------:R-:W-:-:S15]  /*2d480*/  NOP ;  /* 0x0000000000007918 */ /* 0x000fde0000000000 */
[----:B------:R-:W-:-:S02]  /*2d490*/  NOP ;  /* 0x0000000000007918 */ /* 0x000fc40000000000 */
[----:B--2---:R2:W3:Y:S02]  /*2d4a0*/  DFMA R2, R2, -UR6, R6 ;  /* 0x8000000602027c2b */ /* 0x0044e40008000006 */
[----:B--23--:R-:W-:Y:S05]  /*2d4b0*/  @!P0 BRA `(.L_x_45575) ;  /* 0x0000000000188947 */ /* 0x00cfea0003800000 */
[----:B------:R-:W-:Y:S01]  /*2d4c0*/  IMAD.MOV.U32 R6, RZ, RZ, R18 ;  /* 0x000000ffff067224 */ /* 0x000fe200078e0012 */
[----:B------:R-:W-:Y:S01]  /*2d4d0*/  MOV R48, 0x2d500 ;  /* 0x0002d50000307802 */ /* 0x000fe20000000f00 */
[----:B------:R-:W-:-:S07]  /*2d4e0*/  IMAD.MOV.U32 R50, RZ, RZ, R19 ;  /* 0x000000ffff327224 */ /* 0x000fce00078e0013 */
[----:B01---5:R-:W-:Y:S05]  /*2d4f0*/  CALL.REL.NOINC `($_ZN2at6native29vectorized_elementwise_kernelILi2EZNS0_50_GLOBAL__N__2680c7bb_12_PowKernel_cu_7dd49032_317022pow_scalar_tensor_implIdEEvRNS_18TensorIteratorBaseEN3c107complexIT_EEEUlNS7_IdEEE_St5arrayIPcLm2EEEEviT0_T1_$__internal_trig_reduction_slowpathd) ;  /* 0x000001c800fc7944 */ /* 0x023fea0003c00000 */
[----:B------:R-:W-:Y:S02]  /*2d500*/  IMAD.MOV.U32 R2, RZ, RZ, R6 ;  /* 0x000000ffff027224 */ /* 0x000fe400078e0006 */
[----:B------:R-:W-:-:S07]  /*2d510*/  IMAD.MOV.U32 R3, RZ, RZ, R7 ;  /* 0x000000ffff037224 */ /* 0x000fce00078e0007 */
.L_x_45575:
[----:B------:R-:W-:Y:S05]  /*2d520*/  BSYNC.RECONVERGENT B4 ;  /* 0x0000000000047941 */ /* 0x000fea0003800200 */
.L_x_45574:
[----:B------:R-:W-:Y:S01]  /*2d530*/  VIADD R0, R4, 0x1 ;  /* 0x0000000104007836 */ /* 0x000fe20000000000 */
[----:B------:R-:W-:Y:S06]  /*2d540*/  BRA `(.L_x_45576) ;  /* 0x0000000000087947 */ /* 0x000fec0003800000 */
.L_x_45573:
[----:B------:R2:W3:Y:S02]  /*2d550*/  DMUL R2, RZ, R18 ;  /* 0x00000012ff027228 */ /* 0x0004e40000000000 */
[----:B--23--:R-:W-:-:S07]  /*2d560*/  IMAD.MOV.U32 R0, RZ, RZ, 0x1 ;  /* 0x00000001ff007424 */ /* 0x00cfce00078e00ff */
.L_x_45576:
[----:B------:R-:W-:Y:S05]  /*2d570*/  BSYNC.RECONVERGENT B3 ;  /* 0x0000000000037941 */ /* 0x000fea0003800200 */
.L_x_45572:
        /* <DEDUP_REMOVED lines=117> */
.L_x_45578:
[----:B------:R0:W2:Y:S02]  /*2dcd0*/  DMUL R2, RZ, R18 ;  /* 0x00000012ff027228 */ /* 0x0000a40000000000 */
[----:B0-2---:R-:W-:-:S07]  /*2dce0*/  IMAD.MOV.U32 R0, RZ, RZ, RZ ;  /* 0x000000ffff007224 */ /* 0x005fce00078e00ff */
.L_x_45579:
[----:B------:R-:W-:Y:S05]  /*2dcf0*/  BSYNC.RECONVERGENT B3 ;  /* 0x0000000000037941 */ /* 0x000fea0003800200 */
.L_x_45577:
        /* <DEDUP_REMOVED lines=64> */
.L_x_45546:
[----:B------:R-:W-:Y:S01]  /*2e100*/  IMAD.MOV.U32 R4, RZ, RZ, 0x652b82fe ;  /* 0x652b82feff047424 */ /* 0x000fe200078e00ff */
[----:B------:R-:W-:Y:S01]  /*2e110*/  UMOV UR6, 0xfefa39ef ;  /* 0xfefa39ef00067882 */ /* 0x000fe20000000000 */
[----:B------:R-:W-:Y:S01]  /*2e120*/  IMAD.MOV.U32 R5, RZ, RZ, 0x3ff71547 ;  /* 0x3ff71547ff057424 */ /* 0x000fe200078e00ff */
[----:B------:R-:W-:Y:S01]  /*2e130*/  UMOV UR7, 0x3fe62e42 ;  /* 0x3fe62e4200077882 */ /* 0x000fe20000000000 */
[----:B------:R-:W-:-:S04]  /*2e140*/  FSETP.GEU.FTZ.AND P0, PT, |R3|, 4.1917929649353027344, PT ;  /* 0x4086232b0300780b */ /* 0x000fc80003f1e200 */
        /* <DEDUP_REMOVED lines=91> */
[----:B--2---:R-:W2:Y:S02]  /*2e700*/  DFMA R6, R6, R16, 1 ;  /* 0x3ff000000606742b */ /* 0x004ea40000000010 */
        /* <DEDUP_REMOVED lines=9> */
[----:B------:R2:W3:Y:S02]  /*2e7a0*/  DADD R16, R2, +INF ;  /* 0x7ff0000002107429 */ /* 0x0004e40000000000 */
[----:B--2---:R-:W-:Y:S02]  /*2e7b0*/  @!P1 SHF.R.S32.HI R3, RZ, 0x1, R0 ;  /* 0x00000001ff039819 */ /* 0x004fe40000011400 */
[----:B---3--:R-:W-:Y:S02]  /*2e7c0*/  FSEL R16, R16, RZ, P0 ;  /* 0x000000ff10107208 */ /* 0x008fe40000000000 */
        /* <DEDUP_REMOVED lines=9> */
.L_x_45560:
[----:B------:R-:W-:Y:S05]  /*2e860*/  BSYNC.RECONVERGENT B2 ;  /* 0x0000000000027941 */ /* 0x000fea0003800200 */
.L_x_45545:
[----:B------:R-:W2:Y:S01]  /*2e870*/  LDCU.128 UR8, c[0x0][0x390] ;  /* 0x00007200ff0877ac */ /* 0x000ea20008000c00 */
[----:B------:R-:W-:Y:S01]  /*2e880*/  BSSY.RECONVERGENT B2, `(.L_x_45580) ;  /* 0x0000493000027945 */ /* 0x000fe20003800200 */
[----:B--2--5:R-:W-:-:S15]  /*2e890*/  DMUL R2, R14, UR10 ;  /* 0x0000000a0e027c28 */ /* 0x024fde0008000000 */
        /* <DEDUP_REMOVED lines=15> */
[----:B------:R2:W4:Y:S02]  /*2e990*/  DFMA R2, R12, UR8, -R2 ;  /* 0x000000080c027c2b */ /* 0x0005240008000802 */
[----:B--2-4-:R-:W-:Y:S05]  /*2e9a0*/  @!P0 BRA `(.L_x_45581) ;  /* 0x0000004000288947 */ /* 0x014fea0003800000 */
        /* <DEDUP_REMOVED lines=32> */
[----:B--2---:R2:W4:Y:S01]  /*2ebb0*/  DFMA R6, R6, -UR6, R12 ;  /* 0x8000000606067c2b */ /* 0x004522000800000c */
[----:B------:R-:W-:Y:S01]  /*2ebc0*/  UMOV UR6, 0x69ce2bdf ;  /* 0x69ce2bdf00067882 */ /* 0x000fe20000000000 */
[----:B--2---:R-:W-:Y:S01]  /*2ebd0*/  IMAD.MOV.U32 R12, RZ, RZ, -0x35dec16 ;  /* 0xfca213eaff0c7424 */ /* 0x004fe200078e00ff */
[----:B------:R-:W-:Y:S01]  /*2ebe0*/  UMOV UR7, 0x3e5ade15 ;  /* 0x3e5ade1500077882 */ /* 0x000fe20000000000 */
[----:B------:R-:W-:-:S15]  /*2ebf0*/  IMAD.MOV.U32 R13, RZ, RZ, 0x3e928af3 ;  /* 0x3e928af3ff0d7424 */ /* 0x000fde00078e00ff */
[----:B------:R-:W-:-:S15]  /*2ec00*/  NOP ;  /* 0x0000000000007918 */ /* 0x000fde0000000000 */
[----:B------:R-:W-:-:S15]  /*2ec10*/  NOP ;  /* 0x0000000000007918 */ /* 0x000fde0000000000 */
[----:B------:R-:W-:-:S15]  /*2ec20*/  NOP ;  /* 0x0000000000007918 */ /* 0x000fde0000000000 */
[----:B----4-:R-:W2:Y:S01]  /*2ec30*/  DFMA R12, R6, UR6, R12 ;  /* 0x00000006060c7c2b */ /* 0x010ea2000800000c */
        /* <DEDUP_REMOVED lines=87> */
.L_x_45586:
[----:B------:R-:W-:Y:S05]  /*2f1b0*/  BSYNC.RECONVERGENT B0 ;  /* 0x0000000000007941 */ /* 0x000fea0003800200 */
.L_x_45585:
        /* <DEDUP_REMOVED lines=11> */
[----:B------:R-:W4:Y:S01]  /*2f270*/  DMUL R4, R14, UR6 ;  /* 0x000000060e047c28 */ /* 0x000f220008000000 */
[----:B------:R-:W-:-:S15]  /*2f280*/  UMOV UR6, 0x54442d18 ;  /* 0x54442d1800067882 */ /* 0x000fde0000000000 */
[----:B------:R-:W-:-:S15]  /*2f290*/  NOP ;  /* 0x0000000000007918 */ /* 0x000fde0000000000 */
[----:B------:R-:W-:-:S15]  /*2f2a0*/  NOP ;  /* 0x0000000000007918 */ /* 0x000fde0000000000 */
[----:B------:R-:W-:-:S15]  /*2f2b0*/  NOP ;  /* 0x0000000000007918 */ /* 0x000fde0000000000 */
[----:B------:R-:W-:-:S03]  /*2f2c0*/  NOP ;  /* 0x0000000000007918 */ /* 0x000fc60000000000 */
[----:B----4-:R-:W0:Y:S01]  /*2f2d0*/  F2I.F64 R4, R4 ;  /* 0x0000000400047311 */ /* 0x010e220000301100 */
        /* <DEDUP_REMOVED lines=32> */
.L_x_45590:
[----:B------:R-:W-:Y:S05]  /*2f4e0*/  BSYNC.RECONVERGENT B4 ;  /* 0x0000000000047941 */ /* 0x000fea0003800200 */
.L_x_45589:
[----:B------:R-:W-:Y:S01]  /*2f4f0*/  VIADD R0, R4, 0x1 ;  /* 0x0000000104007836 */ /* 0x000fe20000000000 */
[----:B------:R-:W-:Y:S06]  /*2f500*/  BRA `(.L_x_45591) ;  /* 0x0000000000087947 */ /* 0x000fec0003800000 */
.L_x_45588:
[----:B0-----:R0:W4:Y:S02]  /*2f510*/  DMUL R2, RZ, R14 ;  /* 0x0000000eff027228 */ /* 0x0011240000000000 */
[----:B0---4-:R-:W-:-:S07]  /*2f520*/  IMAD.MOV.U32 R0, RZ, RZ, 0x1 ;  /* 0x00000001ff007424 */ /* 0x011fce00078e00ff */
.L_x_45591:
[----:B------:R-:W-:Y:S05]  /*2f530*/  BSYNC.RECONVERGENT B3 ;  /* 0x0000000000037941 */ /* 0x000fea0003800200 */
.L_x_45587:
        /* <DEDUP_REMOVED lines=113> */
.L_x_45593:
[----:B------:R0:W2:Y:S02]  /*2fc50*/  DMUL R2, RZ, R14 ;  /* 0x0000000eff027228 */ /* 0x0000a40000000000 */
[----:B0-2---:R-:W-:-:S07]  /*2fc60*/  IMAD.MOV.U32 R0, RZ, RZ, RZ ;  /* 0x000000ffff007224 */ /* 0x005fce00078e00ff */
.L_x_45594:
[----:B------:R-:W-:Y:S05]  /*2fc70*/  BSYNC.RECONVERGENT B3 ;  /* 0x0000000000037941 */ /* 0x000fea0003800200 */
.L_x_45592:
        /* <DEDUP_REMOVED lines=73> */
.L_x_45584:
        /* <DEDUP_REMOVED lines=126> */
.L_x_45597:
[----:B------:R-:W-:Y:S05]  /*308f0*/  BSYNC.RECONVERGENT B0 ;  /* 0x0000000000007941 */ /* 0x000fea0003800200 */
.L_x_45596:
        /* <DEDUP_REMOVED lines=59> */
[----:B------:R-:W-:-:S07]  /*30cb0*/  IMAD.MOV.U32 R3, RZ, RZ, R7 ;  /* 0x000000ffff037224 */ /* 0x000fce00078e0007 */
.L_x_45601:
[----:B------:R-:W-:Y:S05]  /*30cc0*/  BSYNC.RECONVERGENT B4 ;  /* 0x0000000000047941 */ /* 0x000fea0003800200 */
.L_x_45600:
[----:B------:R-:W-:Y:S01]  /*30cd0*/  VIADD R0, R4, 0x1 ;  /* 0x0000000104007836 */ /* 0x000fe20000000000 */
[----:B------:R-:W-:Y:S06]  /*30ce0*/  BRA `(.L_x_45602) ;  /* 0x0000000000087947 */ /* 0x000fec0003800000 */
.L_x_45599:
[----:B------:R0:W2:Y:S02]  /*30cf0*/  DMUL R2, RZ, R14 ;  /* 0x0000000eff027228 */ /* 0x0000a40000000000 */
[----:B0-2---:R-:W-:-:S07]  /*30d00*/  IMAD.MOV.U32 R0, RZ, RZ, 0x1 ;  /* 0x00000001ff007424 */ /* 0x005fce00078e00ff */
.L_x_45602:
[----:B------:R-:W-:Y:S05]  /*30d10*/  BSYNC.RECONVERGENT B3 ;  /* 0x0000000000037941 */ /* 0x000fea0003800200 */
.L_x_45598:
        /* <DEDUP_REMOVED lines=124> */
.L_x_45604:
[----:B------:R0:W2:Y:S02]  /*314e0*/  DMUL R2, RZ, R14 ;  /* 0x0000000eff027228 */ /* 0x0000a40000000000 */
[----:B0-2---:R-:W-:-:S07]  /*314f0*/  IMAD.MOV.U32 R0, RZ, RZ, RZ ;  /* 0x000000ffff007224 */ /* 0x005fce00078e00ff */
.L_x_45605:
[----:B------:R-:W-:Y:S05]  /*31500*/  BSYNC.RECONVERGENT B3 ;  /* 0x0000000000037941 */ /* 0x000fea0003800200 */
.L_x_45603:
        /* <DEDUP_REMOVED lines=84> */
[----:B0-----:R2:W0:Y:S02]  /*31a50*/  DMUL R14, R54, R42 ;  /* 0x0000002a360e7228 */ /* 0x0014240000000000 */
[----:B0-2-4-:R-:W-:Y:S05]  /*31a60*/  BRA `(.L_x_45595) ;  /* 0x0000001400d07947 */ /* 0x015fea0003800000 */
.L_x_45583:
        /* <DEDUP_REMOVED lines=10> */
.L_x_45606:
[----:B------:R-:W2:Y:S02]  /*31b10*/  DADD R12, R14, -R14 ;  /* 0x000000000e0c7229 */ /* 0x000ea4000000080e */
[----:B--2---:R-:W-:Y:S02]  /*31b20*/  IMAD.MOV.U32 R14, RZ, RZ, R12 ;  /* 0x000000ffff0e7224 */ /* 0x004fe400078e000c */
[----:B------:R-:W-:Y:S01]  /*31b30*/  IMAD.MOV.U32 R15, RZ, RZ, R13 ;  /* 0x000000ffff0f7224 */ /* 0x000fe200078e000d */
[----:B------:R-:W-:Y:S06]  /*31b40*/  BRA `(.L_x_45595) ;  /* 0x0000001400987947 */ /* 0x000fec0003800000 */
.L_x_45582:
        /* <DEDUP_REMOVED lines=42> */
[----:B--2---:R2:W4:Y:S02]  /*31df0*/  DFMA R2, R2, -UR6, R6 ;  /* 0x8000000602027c2b */ /* 0x0045240008000006 */
[----:B--2-4-:R-:W-:Y:S05]  /*31e00*/  @!P0 BRA `(.L_x_45610) ;  /* 0x0000000000188947 */ /* 0x014fea0003800000 */
[----:B------:R-:W-:Y:S01]  /*31e10*/  IMAD.MOV.U32 R6, RZ, RZ, R14 ;  /* 0x000000ffff067224 */ /* 0x000fe200078e000e */
[----:B------:R-:W-:Y:S01]  /*31e20*/  MOV R48, 0x31e50 ;  /* 0x00031e5000307802 */ /* 0x000fe20000000f00 */
[----:B------:R-:W-:-:S07]  /*31e30*/  IMAD.MOV.U32 R50, RZ, RZ, R15 ;  /* 0x000000ffff327224 */ /* 0x000fce00078e000f */
[----:B01-3--:R-:W-:Y:S05]  /*31e40*/  CALL.REL.NOINC `($_ZN2at6native29vectorized_elementwise_kernelILi2EZNS0_50_GLOBAL__N__2680c7bb_12_PowKernel_cu_7dd49032_317022pow_scalar_tensor_implIdEEvRNS_18TensorIteratorBaseEN3c107complexIT_EEEUlNS7_IdEEE_St5arrayIPcLm2EEEEviT0_T1_$__internal_trig_reduction_slowpathd) ;  /* 0x0000018000a87944 */ /* 0x00bfea0003c00000 */
[----:B------:R-:W-:Y:S02]  /*31e50*/  IMAD.MOV.U32 R2, RZ, RZ, R6 ;  /* 0x000000ffff027224 */ /* 0x000fe400078e0006 */
[----:B------:R-:W-:-:S07]  /*31e60*/  IMAD.MOV.U32 R3, RZ, RZ, R7 ;  /* 0x000000ffff037224 */ /* 0x000fce00078e0007 */
.L_x_45610:
[----:B------:R-:W-:Y:S05]  /*31e70*/  BSYNC.RECONVERGENT B4 ;  /* 0x0000000000047941 */ /* 0x000fea0003800200 */
.L_x_45609:
[----:B------:R-:W-:Y:S01]  /*31e80*/  VIADD R0, R4, 0x1 ;  /* 0x0000000104007836 */ /* 0x000fe20000000000 */
[----:B------:R-:W-:Y:S06]  /*31e90*/  BRA `(.L_x_45611) ;  /* 0x0000000000087947 */ /* 0x000fec0003800000 */
.L_x_45608:
[----:B------:R2:W4:Y:S02]  /*31ea0*/  DMUL R2, RZ, R14 ;  /* 0x0000000eff027228 */ /* 0x0005240000000000 */
[----:B--2-4-:R-:W-:-:S07]  /*31eb0*/  IMAD.MOV.U32 R0, RZ, RZ, 0x1 ;  /* 0x00000001ff007424 */ /* 0x014fce00078e00ff */
.L_x_45611:
[----:B------:R-:W-:Y:S05]  /*31ec0*/  BSYNC.RECONVERGENT B3 ;  /* 0x0000000000037941 */ /* 0x000fea0003800200 */
.L_x_45607:
        /* <DEDUP_REMOVED lines=117> */
.L_x_45613:
[----:B------:R0:W2:Y:S02]  /*32620*/  DMUL R2, RZ, R14 ;  /* 0x0000000eff027228 */ /* 0x0000a40000000000 */
[----:B0-2---:R-:W-:-:S07]  /*32630*/  IMAD.MOV.U32 R0, RZ, RZ, RZ ;  /* 0x000000ffff007224 */ /* 0x005fce00078e00ff */
.L_x_45614:
[----:B------:R-:W-:Y:S05]  /*32640*/  BSYNC.RECONVERGENT B3 ;  /* 0x0000000000037941 */ /* 0x000fea0003800200 */
.L_x_45612:
        /* <DEDUP_REMOVED lines=64> */
.L_x_45581:
        /* <DEDUP_REMOVED lines=106> */
[----:B------:R2:W4:Y:S02]  /*330f0*/  DADD R12, R2, +INF ;  /* 0x7ff00000020c7429 */ /* 0x0005240000000000 */
[----:B--2---:R-:W-:Y:S02]  /*33100*/  @!P1 SHF.R.S32.HI R3, RZ, 0x1, R0 ;  /* 0x00000001ff039819 */ /* 0x004fe40000011400 */
[----:B----4-:R-:W-:Y:S02]  /*33110*/  FSEL R12, R12, RZ, P0 ;  /* 0x000000ff0c0c7208 */ /* 0x010fe40000000000 */
        /* <DEDUP_REMOVED lines=8> */
[----:B------:R2:W4:Y:S02]  /*331a0*/  @!P1 DMUL R12, R6, R2 ;  /* 0x00000002060c9228 */ /* 0x0005240000000000 */
.L_x_45595:
[----:B------:R-:W-:Y:S05]  /*331b0*/  BSYNC.RECONVERGENT B2 ;  /* 0x0000000000027941 */ /* 0x000fea0003800200 */
.L_x_45580:
        /* <DEDUP_REMOVED lines=18> */
[----:B------:R2:W0:Y:S02]  /*332e0*/  DFMA R2, R8, UR8, -R2 ;  /* 0x0000000808027c2b */ /* 0x0004240008000802 */
[----:B0-2---:R-:W-:Y:S05]  /*332f0*/  @!P0 BRA `(.L_x_45616) ;  /* 0x0000004000288947 */ /* 0x005fea0003800000 */
        /* <DEDUP_REMOVED lines=128> */
.L_x_45621:
[----:B------:R-:W-:Y:S05]  /*33b00*/  BSYNC.RECONVERGENT B0 ;  /* 0x0000000000007941 */ /* 0x000fea0003800200 */
.L_x_45620:
        /* <DEDUP_REMOVED lines=11> */
[----:B------:R-:W5:Y:S01]  /*33bc0*/  DMUL R4, R10, UR6 ;  /* 0x000000060a047c28 */ /* 0x000f620008000000 */
[----:B------:R-:W-:-:S15]  /*33bd0*/  UMOV UR6, 0x54442d18 ;  /* 0x54442d1800067882 */ /* 0x000fde0000000000 */
[----:B------:R-:W-:-:S15]  /*33be0*/  NOP ;  /* 0x0000000000007918 */ /* 0x000fde0000000000 */
[----:B------:R-:W-:-:S15]  /*33bf0*/  NOP ;  /* 0x0000000000007918 */ /* 0x000fde0000000000 */
[----:B------:R-:W-:-:S15]  /*33c00*/  NOP ;  /* 0x0000000000007918 */ /* 0x000fde0000000000 */
[----:B------:R-:W-:-:S03]  /*33c10*/  NOP ;  /* 0x0000000000007918 */ /* 0x000fc60000000000 */
[----:B-----5:R-:W0:Y:S01]  /*33c20*/  F2I.F64 R4, R4 ;  /* 0x0000000400047311 */ /* 0x020e220000301100 */
        /* <DEDUP_REMOVED lines=32> */
.L_x_45625:
[----:B------:R-:W-:Y:S05]  /*33e30*/  BSYNC.RECONVERGENT B4 ;  /* 0x0000000000047941 */ /* 0x000fea0003800200 */
.L_x_45624:
[----:B------:R-:W-:Y:S01]  /*33e40*/  VIADD R0, R4, 0x1 ;  /* 0x0000000104007836 */ /* 0x000fe20000000000 */
[----:B------:R-:W-:Y:S06]  /*33e50*/  BRA `(.L_x_45626) ;  /* 0x0000000000087947 */ /* 0x000fec0003800000 */
.L_x_45623:
[----:B0-----:R0:W0:Y:S02]  /*33e60*/  DMUL R2, RZ, R10 ;  /* 0x0000000aff027228 */ /* 0x0010240000000000 */
[----:B0-----:R-:W-:-:S07]  /*33e70*/  IMAD.MOV.U32 R0, RZ, RZ, 0x1 ;  /* 0x00000001ff007424 */ /* 0x001fce00078e00ff */
.L_x_45626:
[----:B------:R-:W-:Y:S05]  /*33e80*/  BSYNC.RECONVERGENT B3 ;  /* 0x0000000000037941 */ /* 0x000fea0003800200 */
.L_x_45622:
        /* <DEDUP_REMOVED lines=113> */
.L_x_45628:
[----:B------:R0:W2:Y:S02]  /*345a0*/  DMUL R2, RZ, R10 ;  /* 0x0000000aff027228 */ /* 0x0000a40000000000 */
[----:B0-2---:R-:W-:-:S07]  /*345b0*/  IMAD.MOV.U32 R0, RZ, RZ, RZ ;  /* 0x000000ffff007224 */ /* 0x005fce00078e00ff */
.L_x_45629:
[----:B------:R-:W-:Y:S05]  /*345c0*/  BSYNC.RECONVERGENT B3 ;  /* 0x0000000000037941 */ /* 0x000fea0003800200 */
.L_x_45627:
        /* <DEDUP_REMOVED lines=73> */
.L_x_45619:
        /* <DEDUP_REMOVED lines=126> */
.L_x_45632:
[----:B------:R-:W-:Y:S05]  /*35240*/  BSYNC.RECONVERGENT B0 ;  /* 0x0000000000007941 */ /* 0x000fea0003800200 */
.L_x_45631:
        /* <DEDUP_REMOVED lines=57> */
[----:B-1-34-:R-:W-:Y:S05]  /*355e0*/  CALL.REL.NOINC `($_ZN2at6native29vectorized_elementwise_kernelILi2EZNS0_50_GLOBAL__N__2680c7bb_12_PowKernel_cu_7dd49032_317022pow_scalar_tensor_implIdEEvRNS_18TensorIteratorBaseEN3c107complexIT_EEEUlNS7_IdEEE_St5arrayIPcLm2EEEEviT0_T1_$__internal_trig_reduction_slowpathd) ;  /* 0x0000014800c07944 */ /* 0x01afea0003c00000 */
[----:B------:R-:W-:Y:S02]  /*355f0*/  IMAD.MOV.U32 R2, RZ, RZ, R6 ;  /* 0x000000ffff027224 */ /* 0x000fe400078e0006 */
[----:B------:R-:W-:-:S07]  /*35600*/  IMAD.MOV.U32 R3, RZ, RZ, R7 ;  /* 0x000000ffff037224 */ /* 0x000fce00078e0007 */
.L_x_45636:
[----:B------:R-:W-:Y:S05]  /*35610*/  BSYNC.RECONVERGENT B4 ;  /* 0x0000000000047941 */ /* 0x000fea0003800200 */
.L_x_45635:
[----:B------:R-:W-:Y:S01]  /*35620*/  VIADD R0, R4, 0x1 ;  /* 0x0000000104007836 */ /* 0x000fe20000000000 */
[----:B------:R-:W-:Y:S06]  /*35630*/  BRA `(.L_x_45637) ;  /* 0x0000000000087947 */ /* 0x000fec0003800000 */
.L_x_45634:
[----:B------:R0:W2:Y:S02]  /*35640*/  DMUL R2, RZ, R10 ;  /* 0x0000000aff027228 */ /* 0x0000a40000000000 */
[----:B0-2---:R-:W-:-:S07]  /*35650*/  IMAD.MOV.U32 R0, RZ, RZ, 0x1 ;  /* 0x00000001ff007424 */ /* 0x005fce00078e00ff */
.L_x_45637:
[----:B------:R-:W-:Y:S05]  /*35660*/  BSYNC.RECONVERGENT B3 ;  /* 0x0000000000037941 */ /* 0x000fea0003800200 */
.L_x_45633:
[----:B------:R-:W0:Y:S01]  /*35670*/  LDCU.64 UR6, c[0x4][0x1b0] ;  /* 0x01003600ff0677ac */ /* 0x000e220008000a00 */
[----:B------:R-:W-:-:S05]  /*35680*/  IMAD.SHL.U32 R4, R0, 0x40, RZ ;  /* 0x0000004000047824 */ /* 0x000fca00078e00ff */
[----:B------:R-:W-:-:S04]  /*35690*/  LOP3.LUT R4, R4, 0x40, RZ, 0xc0, !PT ;  /* 0x0000004004047812 */ /* 0x000fc800078ec0ff */
[----:B0-----:R-:W-:-:S05]  /*356a0*/  IADD3 R58, P0, PT, R4, UR6, RZ ;  /* 0x00000006043a7c10 */ /* 0x001fca000ff1e0ff */
[----:B------:R-:W-:-:S05]  /*356b0*/  IMAD.X R59, RZ, RZ, UR7, P0 ;  /* 0x00000007ff3b7e24 */ /* 0x000fca00080e06ff */
[----:B------:R-:W2:Y:S04]  /*356c0*/  LDG.E.128.CONSTANT R4, desc[UR4][R58.64] ;  /* 0x000000043a047981 */ /* 0x000ea8000c1e9d00 */
[----:B------:R-:W5:Y:S04]  /*356d0*/  LDG.E.128.CONSTANT R44, desc[UR4][R58.64+0x10] ;  /* 0x000010043a2c7981 */ /* 0x000f68000c1e9d00 */
[----:B------:R-:W3:Y:S01]  /*356e0*/  LDG.E.128.CONSTANT R48, desc[UR4][R58.64+0x20] ;  /* 0x000020043a307981 */ /* 0x000ee2000c1e9d00 */
        /* <DEDUP_REMOVED lines=116> */
.L_x_45639:
[----:B------:R0:W2:Y:S02]  /*35e30*/  DMUL R2, RZ, R10 ;  /* 0x0000000aff027228 */ /* 0x0000a40000000000 */
[----:B0-2---:R-:W-:-:S07]  /*35e40*/  IMAD.MOV.U32 R0, RZ, RZ, RZ ;  /* 0x000000ffff007224 */ /* 0x005fce00078e00ff */
.L_x_45640:
[----:B------:R-:W-:Y:S05]  /*35e50*/  BSYNC.RECONVERGENT B3 ;  /* 0x0000000000037941 */ /* 0x000fea0003800200 */
.L_x_45638:
        /* <DEDUP_REMOVED lines=84> */
[----:B0-----:R2:W0:Y:S02]  /*363a0*/  DMUL R10, R54, R42 ;  /* 0x0000002a360a7228 */ /* 0x0014240000000000 */
[----:B0-23--:R-:W-:Y:S05]  /*363b0*/  BRA `(.L_x_45630) ;  /* 0x0000001400d07947 */ /* 0x00dfea0003800000 */
.L_x_45618:
        /* <DEDUP_REMOVED lines=10> */
.L_x_45641:
[----:B------:R-:W0:Y:S02]  /*36460*/  DADD R8, R10, -R10 ;  /* 0x000000000a087229 */ /* 0x000e24000000080a */
[----:B0-----:R-:W-:Y:S02]  /*36470*/  IMAD.MOV.U32 R10, RZ, RZ, R8 ;  /* 0x000000ffff0a7224 */ /* 0x001fe400078e0008 */
[----:B------:R-:W-:Y:S01]  /*36480*/  IMAD.MOV.U32 R11, RZ, RZ, R9 ;  /* 0x000000ffff0b7224 */ /* 0x000fe200078e0009 */
[----:B------:R-:W-:Y:S06]  /*36490*/  BRA `(.L_x_45630) ;  /* 0x0000001400987947 */ /* 0x000fec0003800000 */
.L_x_45617:
        /* <DEDUP_REMOVED lines=50> */
.L_x_45645:
[----:B------:R-:W-:Y:S05]  /*367c0*/  BSYNC.RECONVERGENT B4 ;  /* 0x0000000000047941 */ /* 0x000fea0003800200 */
.L_x_45644:
[----:B------:R-:W-:Y:S01]  /*367d0*/  VIADD R0, R4, 0x1 ;  /* 0x0000000104007836 */ /* 0x000fe20000000000 */
[----:B------:R-:W-:Y:S06]  /*367e0*/  BRA `(.L_x_45646) ;  /* 0x0000000000087947 */ /* 0x000fec0003800000 */
.L_x_45643:
[----:B------:R0:W2:Y:S02]  /*367f0*/  DMUL R2, RZ, R10 ;  /* 0x0000000aff027228 */ /* 0x0000a40000000000 */
[----:B0-2---:R-:W-:-:S07]  /*36800*/  IMAD.MOV.U32 R0, RZ, RZ, 0x1 ;  /* 0x00000001ff007424 */ /* 0x005fce00078e00ff */
.L_x_45646:
[----:B------:R-:W-:Y:S05]  /*36810*/  BSYNC.RECONVERGENT B3 ;  /* 0x0000000000037941 */ /* 0x000fea0003800200 */
.L_x_45642:
        /* <DEDUP_REMOVED lines=117> */
.L_x_45648:
[----:B------:R0:W2:Y:S02]  /*36f70*/  DMUL R2, RZ, R10 ;  /* 0x0000000aff027228 */ /* 0x0000a40000000000 */
[----:B0-2---:R-:W-:-:S07]  /*36f80*/  IMAD.MOV.U32 R0, RZ, RZ, RZ ;  /* 0x000000ffff007224 */ /* 0x005fce00078e00ff */
.L_x_45649:
[----:B------:R-:W-:Y:S05]  /*36f90*/  BSYNC.RECONVERGENT B3 ;  /* 0x0000000000037941 */ /* 0x000fea0003800200 */
.L_x_45647:
        /* <DEDUP_REMOVED lines=64> */
.L_x_45616:
        /* <DEDUP_REMOVED lines=118> */
.L_x_45630:
[----:B------:R-:W-:Y:S05]  /*37b00*/  BSYNC.RECONVERGENT B2 ;  /* 0x0000000000027941 */ /* 0x000fea0003800200 */
.L_x_45615:
        /* <DEDUP_REMOVED lines=13> */
[----:B0-----:R-:W-:-:S15]  /*37be0*/  LOP3.LUT P0, RZ, R38, 0x7fffffff, R39, 0xf8, !PT ;  /* 0x7fffffff26ff7812 */ /* 0x001fde000780f827 */
[----:B------:R-:W-:-:S15]  /*37bf0*/  NOP ;  /* 0x0000000000007918 */ /* 0x000fde0000000000 */
[----:B------:R-:W-:-:S15]  /*37c00*/  NOP ;  /* 0x0000000000007918 */ /* 0x000fde0000000000 */
[----:B------:R-:W-:-:S15]  /*37c10*/  NOP ;  /* 0x0000000000007918 */ /* 0x000fde0000000000 */
[----:B------:R-:W-:-:S02]  /*37c20*/  NOP ;  /* 0x0000000000007918 */ /* 0x000fc40000000000 */
[----:B------:R0:W0:Y:S02]  /*37c30*/  DFMA R2, R36, UR8, -R2 ;  /* 0x0000000824027c2b */ /* 0x0000240008000802 */
[----:B0-----:R-:W-:Y:S05]  /*37c40*/  @!P0 BRA `(.L_x_45651) ;  /* 0x0000004000288947 */ /* 0x001fea0003800000 */
        /* <DEDUP_REMOVED lines=116> */
[----:B------:R0:W5:Y:S02]  /*38390*/  DADD R6, R2, +INF ;  /* 0x7ff0000002067429 */ /* 0x0001640000000000 */
[----:B0-----:R-:W-:Y:S02]  /*383a0*/  @!P0 SHF.R.S32.HI R3, RZ, 0x1, R0 ;  /* 0x00000001ff038819 */ /* 0x001fe40000011400 */
[----:B-----5:R-:W-:Y:S02]  /*383b0*/  FSEL R42, R6, RZ, P1 ;  /* 0x000000ff062a7208 */ /* 0x020fe40000800000 */
        /* <DEDUP_REMOVED lines=8> */
[----:B------:R0:W0:Y:S02]  /*38440*/  @!P0 DMUL R42, R36, R2 ;  /* 0x00000002242a8228 */ /* 0x0000240000000000 */
.L_x_45656:
[----:B------:R-:W-:Y:S05]  /*38450*/  BSYNC.RECONVERGENT B0 ;  /* 0x0000000000007941 */ /* 0x000fea0003800200 */
.L_x_45655:
        /* <DEDUP_REMOVED lines=50> */
.L_x_45660:
[----:B------:R-:W-:Y:S05]  /*38780*/  BSYNC.RECONVERGENT B4 ;  /* 0x0000000000047941 */ /* 0x000fea0003800200 */
.L_x_45659:
[----:B------:R-:W-:Y:S01]  /*38790*/  VIADD R0, R4, 0x1 ;  /* 0x0000000104007836 */ /* 0x000fe20000000000 */
[----:B------:R-:W-:Y:S06]  /*387a0*/  BRA `(.L_x_45661) ;  /* 0x0000000000087947 */ /* 0x000fec0003800000 */
.L_x_45658:
[----:B0-----:R0:W0:Y:S02]  /*387b0*/  DMUL R2, RZ, R38 ;  /* 0x00000026ff027228 */ /* 0x0010240000000000 */
[----:B0-----:R-:W-:-:S07]  /*387c0*/  IMAD.MOV.U32 R0, RZ, RZ, 0x1 ;  /* 0x00000001ff007424 */ /* 0x001fce00078e00ff */
.L_x_45661:
[----:B------:R-:W-:Y:S05]  /*387d0*/  BSYNC.RECONVERGENT B3 ;  /* 0x0000000000037941 */ /* 0x000fea0003800200 */
.L_x_45657:
        /* <DEDUP_REMOVED lines=113> */
.L_x_45663:
[----:B------:R0:W2:Y:S02]  /*38ef0*/  DMUL R2, RZ, R38 ;  /* 0x00000026ff027228 */ /* 0x0000a40000000000 */
[----:B0-2---:R-:W-:-:S07]  /*38f00*/  IMAD.MOV.U32 R0, RZ, RZ, RZ ;  /* 0x000000ffff007224 */ /* 0x005fce00078e00ff */
.L_x_45664:
[----:B------:R-:W-:Y:S05]  /*38f10*/  BSYNC.RECONVERGENT B3 ;  /* 0x0000000000037941 */ /* 0x000fea0003800200 */
.L_x_45662:
        /* <DEDUP_REMOVED lines=73> */
.L_x_45654:
        /* <DEDUP_REMOVED lines=126> */
.L_x_45667:
[----:B------:R-:W-:Y:S05]  /*39b90*/  BSYNC.RECONVERGENT B0 ;  /* 0x0000000000007941 */ /* 0x000fea0003800200 */
.L_x_45666:
[C---:B0-----:R-:W-:Y:S01]  /*39ba0*/  LEA.HI R0, R43.reuse, 0xffffff09, RZ, 0xc ;  /* 0xffffff092b007811 */ /* 0x041fe200078f60ff */
        /* <DEDUP_REMOVED lines=59> */
.L_x_45671:
[----:B------:R-:W-:Y:S05]  /*39f60*/  BSYNC.RECONVERGENT B4 ;  /* 0x0000000000047941 */ /* 0x000fea0003800200 */
.L_x_45670:
[----:B------:R-:W-:Y:S01]  /*39f70*/  VIADD R0, R4, 0x1 ;  /* 0x0000000104007836 */ /* 0x000fe20000000000 */
[----:B------:R-:W-:Y:S06]  /*39f80*/  BRA `(.L_x_45672) ;  /* 0x0000000000087947 */ /* 0x000fec0003800000 */
.L_x_45669:
[----:B------:R0:W0:Y:S02]  /*39f90*/  DMUL R2, RZ, R38 ;  /* 0x00000026ff027228 */ /* 0x0000240000000000 */
[----:B0-----:R-:W-:-:S07]  /*39fa0*/  IMAD.MOV.U32 R0, RZ, RZ, 0x1 ;  /* 0x00000001ff007424 */ /* 0x001fce00078e00ff */
.L_x_45672:
[----:B------:R-:W-:Y:S05]  /*39fb0*/  BSYNC.RECONVERGENT B3 ;  /* 0x0000000000037941 */ /* 0x000fea0003800200 */
.L_x_45668:
        /* <DEDUP_REMOVED lines=124> */
.L_x_45674:
[----:B------:R0:W2:Y:S02]  /*3a780*/  DMUL R2, RZ, R38 ;  /* 0x00000026ff027228 */ /* 0x0000a40000000000 */
[----:B0-2---:R-:W-:-:S07]  /*3a790*/  IMAD.MOV.U32 R0, RZ, RZ, RZ ;  /* 0x000000ffff007224 */ /* 0x005fce00078e00ff */
.L_x_45675:
[----:B------:R-:W-:Y:S05]  /*3a7a0*/  BSYNC.RECONVERGENT B3 ;  /* 0x0000000000037941 */ /* 0x000fea0003800200 */
.L_x_45673:
        /* <DEDUP_REMOVED lines=86> */
.L_x_45653:
        /* <DEDUP_REMOVED lines=10> */
.L_x_45676:
[----:B------:R-:W0:Y:S02]  /*3adb0*/  DADD R36, R38, -R38 ;  /* 0x0000000026247229 */ /* 0x000e240000000826 */
[----:B0-----:R-:W-:Y:S02]  /*3adc0*/  IMAD.MOV.U32 R38, RZ, RZ, R36 ;  /* 0x000000ffff267224 */ /* 0x001fe400078e0024 */
[----:B------:R-:W-:Y:S01]  /*3add0*/  IMAD.MOV.U32 R39, RZ, RZ, R37 ;  /* 0x000000ffff277224 */ /* 0x000fe200078e0025 */
[----:B------:R-:W-:Y:S06]  /*3ade0*/  BRA `(.L_x_45665) ;  /* 0x0000001400987947 */ /* 0x000fec0003800000 */
.L_x_45652:
        /* <DEDUP_REMOVED lines=50> */
.L_x_45680:
[----:B------:R-:W-:Y:S05]  /*3b110*/  BSYNC.RECONVERGENT B4 ;  /* 0x0000000000047941 */ /* 0x000fea0003800200 */
.L_x_45679:
[----:B------:R-:W-:Y:S01]  /*3b120*/  VIADD R0, R4, 0x1 ;  /* 0x0000000104007836 */ /* 0x000fe20000000000 */
[----:B------:R-:W-:Y:S06]  /*3b130*/  BRA `(.L_x_45681) ;  /* 0x0000000000087947 */ /* 0x000fec0003800000 */
.L_x_45678:
[----:B------:R0:W0:Y:S02]  /*3b140*/  DMUL R2, RZ, R38 ;  /* 0x00000026ff027228 */ /* 0x0000240000000000 */
[----:B0-----:R-:W-:-:S07]  /*3b150*/  IMAD.MOV.U32 R0, RZ, RZ, 0x1 ;  /* 0x00000001ff007424 */ /* 0x001fce00078e00ff */
.L_x_45681:
[----:B------:R-:W-:Y:S05]  /*3b160*/  BSYNC.RECONVERGENT B3 ;  /* 0x0000000000037941 */ /* 0x000fea0003800200 */
.L_x_45677:
        /* <DEDUP_REMOVED lines=117> */
.L_x_45683:
[----:B------:R0:W2:Y:S02]  /*3b8c0*/  DMUL R2, RZ, R38 ;  /* 0x00000026ff027228 */ /* 0x0000a40000000000 */
[----:B0-2---:R-:W-:-:S07]  /*3b8d0*/  IMAD.MOV.U32 R0, RZ, RZ, RZ ;  /* 0x000000ffff007224 */ /* 0x005fce00078e00ff */
.L_x_45684:
[----:B------:R-:W-:Y:S05]  /*3b8e0*/  BSYNC.RECONVERGENT B3 ;  /* 0x0000000000037941 */ /* 0x000fea0003800200 */
.L_x_45682:
        /* <DEDUP_REMOVED lines=64> */
.L_x_45651:
        /* <DEDUP_REMOVED lines=118> */
.L_x_45665:
[----:B------:R-:W-:Y:S05]  /*3c450*/  BSYNC.RECONVERGENT B2 ;  /* 0x0000000000027941 */ /* 0x000fea0003800200 */
.L_x_45650:
        /* <DEDUP_REMOVED lines=148> */
.L_x_45691:
[----:B------:R-:W-:Y:S05]  /*3cda0*/  BSYNC.RECONVERGENT B0 ;  /* 0x0000000000007941 */ /* 0x000fea0003800200 */
.L_x_45690:
        /* <DEDUP_REMOVED lines=50> */
.L_x_45695:
[----:B------:R-:W-:Y:S05]  /*3d0d0*/  BSYNC.RECONVERGENT B4 ;  /* 0x0000000000047941 */ /* 0x000fea0003800200 */
.L_x_45694:
[----:B------:R-:W-:Y:S01]  /*3d0e0*/  VIADD R0, R4, 0x1 ;  /* 0x0000000104007836 */ /* 0x000fe20000000000 */
[----:B------:R-:W-:Y:S06]  /*3d0f0*/  BRA `(.L_x_45696) ;  /* 0x0000000000087947 */ /* 0x000fec0003800000 */
.L_x_45693:
[----:B0-----:R0:W0:Y:S02]  /*3d100*/  DMUL R2, RZ, R34 ;  /* 0x00000022ff027228 */ /* 0x0010240000000000 */
[----:B0-----:R-:W-:-:S07]  /*3d110*/  IMAD.MOV.U32 R0, RZ, RZ, 0x1 ;  /* 0x00000001ff007424 */ /* 0x001fce00078e00ff */
.L_x_45696:
[----:B------:R-:W-:Y:S05]  /*3d120*/  BSYNC.RECONVERGENT B3 ;  /* 0x0000000000037941 */ /* 0x000fea0003800200 */
.L_x_45692:
        /* <DEDUP_REMOVED lines=113> */
.L_x_45698:
[----:B------:R0:W2:Y:S02]  /*3d840*/  DMUL R2, RZ, R34 ;  /* 0x00000022ff027228 */ /* 0x0000a40000000000 */
[----:B0-2---:R-:W-:-:S07]  /*3d850*/  IMAD.MOV.U32 R0, RZ, RZ, RZ ;  /* 0x000000ffff007224 */ /* 0x005fce00078e00ff */
.L_x_45699:
[----:B------:R-:W-:Y:S05]  /*3d860*/  BSYNC.RECONVERGENT B3 ;  /* 0x0000000000037941 */ /* 0x000fea0003800200 */
.L_x_45697:
        /* <DEDUP_REMOVED lines=73> */
.L_x_45689:
        /* <DEDUP_REMOVED lines=126> */
.L_x_45702:
[----:B------:R-:W-:Y:S05]  /*3e4e0*/  BSYNC.RECONVERGENT B0 ;  /* 0x0000000000007941 */ /* 0x000fea0003800200 */
.L_x_45701:
        /* <DEDUP_REMOVED lines=60> */
.L_x_45706:
[----:B------:R-:W-:Y:S05]  /*3e8b0*/  BSYNC.RECONVERGENT B4 ;  /* 0x0000000000047941 */ /* 0x000fea0003800200 */
.L_x_45705:
[----:B------:R-:W-:Y:S01]  /*3e8c0*/  VIADD R0, R4, 0x1 ;  /* 0x0000000104007836 */ /* 0x000fe20000000000 */
[----:B------:R-:W-:Y:S06]  /*3e8d0*/  BRA `(.L_x_45707) ;  /* 0x0000000000087947 */ /* 0x000fec0003800000 */
.L_x_45704:
[----:B------:R0:W0:Y:S02]  /*3e8e0*/  DMUL R2, RZ, R34 ;  /* 0x00000022ff027228 */ /* 0x0000240000000000 */
[----:B0-----:R-:W-:-:S07]  /*3e8f0*/  IMAD.MOV.U32 R0, RZ, RZ, 0x1 ;  /* 0x00000001ff007424 */ /* 0x001fce00078e00ff */
.L_x_45707:
[----:B------:R-:W-:Y:S05]  /*3e900*/  BSYNC.RECONVERGENT B3 ;  /* 0x0000000000037941 */ /* 0x000fea0003800200 */
.L_x_45703:
        /* <DEDUP_REMOVED lines=124> */
.L_x_45709:
[----:B------:R0:W2:Y:S02]  /*3f0d0*/  DMUL R2, RZ, R34 ;  /* 0x00000022ff027228 */ /* 0x0000a40000000000 */
[----:B0-2---:R-:W-:-:S07]  /*3f0e0*/  IMAD.MOV.U32 R0, RZ, RZ, RZ ;  /* 0x000000ffff007224 */ /* 0x005fce00078e00ff */
.L_x_45710:
[----:B------:R-:W-:Y:S05]  /*3f0f0*/  BSYNC.RECONVERGENT B3 ;  /* 0x0000000000037941 */ /* 0x000fea0003800200 */
.L_x_45708:
        /* <DEDUP_REMOVED lines=86> */
.L_x_45688:
        /* <DEDUP_REMOVED lines=10> */
.L_x_45711:
[----:B------:R-:W0:Y:S02]  /*3f700*/  DADD R32, R34, -R34 ;  /* 0x0000000022207229 */ /* 0x000e240000000822 */
[----:B0-----:R-:W-:Y:S02]  /*3f710*/  IMAD.MOV.U32 R34, RZ, RZ, R32 ;  /* 0x000000ffff227224 */ /* 0x001fe400078e0020 */
[----:B------:R-:W-:Y:S01]  /*3f720*/  IMAD.MOV.U32 R35, RZ, RZ, R33 ;  /* 0x000000ffff237224 */ /* 0x000fe200078e0021 */
[----:B------:R-:W-:Y:S06]  /*3f730*/  BRA `(.L_x_45700) ;  /* 0x0000001400987947 */ /* 0x000fec0003800000 */
.L_x_45687:
        /* <DEDUP_REMOVED lines=50> */
.L_x_45715:
[----:B------:R-:W-:Y:S05]  /*3fa60*/  BSYNC.RECONVERGENT B4 ;  /* 0x0000000000047941 */ /* 0x000fea0003800200 */
.L_x_45714:
[----:B------:R-:W-:Y:S01]  /*3fa70*/  VIADD R0, R4, 0x1 ;  /* 0x0000000104007836 */ /* 0x000fe20000000000 */
[----:B------:R-:W-:Y:S06]  /*3fa80*/  BRA `(.L_x_45716) ;  /* 0x0000000000087947 */ /* 0x000fec0003800000 */
.L_x_45713:
[----:B------:R0:W0:Y:S02]  /*3fa90*/  DMUL R2, RZ, R34 ;  /* 0x00000022ff027228 */ /* 0x0000240000000000 */
[----:B0-----:R-:W-:-:S07]  /*3faa0*/  IMAD.MOV.U32 R0, RZ, RZ, 0x1 ;  /* 0x00000001ff007424 */ /* 0x001fce00078e00ff */
.L_x_45716:
[----:B------:R-:W-:Y:S05]  /*3fab0*/  BSYNC.RECONVERGENT B3 ;  /* 0x0000000000037941 */ /* 0x000fea0003800200 */
.L_x_45712:
        /* <DEDUP_REMOVED lines=117> */
.L_x_45718:
[----:B------:R0:W2:Y:S02]  /*40210*/  DMUL R2, RZ, R34 ;  /* 0x00000022ff027228 */ /* 0x0000a40000000000 */
[----:B0-2---:R-:W-:-:S07]  /*40220*/  IMAD.MOV.U32 R0, RZ, RZ, RZ ;  /* 0x000000ffff007224 */ /* 0x005fce00078e00ff */
.L_x_45719:
[----:B------:R-:W-:Y:S05]  /*40230*/  BSYNC.RECONVERGENT B3 ;  /* 0x0000000000037941 */ /* 0x000fea0003800200 */
.L_x_45717:
        /* <DEDUP_REMOVED lines=64> */
.L_x_45686:
        /* <DEDUP_REMOVED lines=118> */
.L_x_45700:
[----:B------:R-:W-:Y:S05]  /*40da0*/  BSYNC.RECONVERGENT B2 ;  /* 0x0000000000027941 */ /* 0x000fea0003800200 */
.L_x_45685:
        /* <DEDUP_REMOVED lines=148> */
.L_x_45726:
[----:B------:R-:W-:Y:S05]  /*416f0*/  BSYNC.RECONVERGENT B0 ;  /* 0x0000000000007941 */ /* 0x000fea0003800200 */
.L_x_45725:
        /* <DEDUP_REMOVED lines=50> */
.L_x_45730:
[----:B------:R-:W-:Y:S05]  /*41a20*/  BSYNC.RECONVERGENT B4 ;  /* 0x0000000000047941 */ /* 0x000fea0003800200 */
.L_x_45729:
[----:B------:R-:W-:Y:S01]  /*41a30*/  VIADD R0, R4, 0x1 ;  /* 0x0000000104007836 */ /* 0x000fe20000000000 */
[----:B------:R-:W-:Y:S06]  /*41a40*/  BRA `(.L_x_45731) ;  /* 0x0000000000087947 */ /* 0x000fec0003800000 */
.L_x_45728:
[----:B0-----:R0:W0:Y:S02]  /*41a50*/  DMUL R2, RZ, R30 ;  /* 0x0000001eff027228 */ /* 0x0010240000000000 */
[----:B0-----:R-:W-:-:S07]  /*41a60*/  IMAD.MOV.U32 R0, RZ, RZ, 0x1 ;  /* 0x00000001ff007424 */ /* 0x001fce00078e00ff */
.L_x_45731:
[----:B------:R-:W-:Y:S05]  /*41a70*/  BSYNC.RECONVERGENT B3 ;  /* 0x0000000000037941 */ /* 0x000fea0003800200 */
.L_x_45727:
        /* <DEDUP_REMOVED lines=113> */
.L_x_45733:
[----:B------:R0:W2:Y:S02]  /*42190*/  DMUL R2, RZ, R30 ;  /* 0x0000001eff027228 */ /* 0x0000a40000000000 */
[----:B0-2---:R-:W-:-:S07]  /*421a0*/  IMAD.MOV.U32 R0, RZ, RZ, RZ ;  /* 0x000000ffff007224 */ /* 0x005fce00078e00ff */
.L_x_45734:
[----:B------:R-:W-:Y:S05]  /*421b0*/  BSYNC.RECONVERGENT B3 ;  /* 0x0000000000037941 */ /* 0x000fea0003800200 */
.L_x_45732:
        /* <DEDUP_REMOVED lines=73> */
.L_x_45724:
        /* <DEDUP_REMOVED lines=126> */
.L_x_45737:
[----:B------:R-:W-:Y:S05]  /*42e30*/  BSYNC.RECONVERGENT B0 ;  /* 0x0000000000007941 */ /* 0x000fea0003800200 */
.L_x_45736:
        /* <DEDUP_REMOVED lines=60> */
.L_x_45741:
[----:B------:R-:W-:Y:S05]  /*43200*/  BSYNC.RECONVERGENT B4 ;  /* 0x0000000000047941 */ /* 0x000fea0003800200 */
.L_x_45740:
[----:B------:R-:W-:Y:S01]  /*43210*/  VIADD R0, R4, 0x1 ;  /* 0x0000000104007836 */ /* 0x000fe20000000000 */
[----:B------:R-:W-:Y:S06]  /*43220*/  BRA `(.L_x_45742) ;  /* 0x0000000000087947 */ /* 0x000fec0003800000 */
.L_x_45739:
[----:B------:R0:W0:Y:S02]  /*43230*/  DMUL R2, RZ, R30 ;  /* 0x0000001eff027228 */ /* 0x0000240000000000 */
[----:B0-----:R-:W-:-:S07]  /*43240*/  IMAD.MOV.U32 R0, RZ, RZ, 0x1 ;  /* 0x00000001ff007424 */ /* 0x001fce00078e00ff */
.L_x_45742:
[----:B------:R-:W-:Y:S05]  /*43250*/  BSYNC.RECONVERGENT B3 ;  /* 0x0000000000037941 */ /* 0x000fea0003800200 */
.L_x_45738:
        /* <DEDUP_REMOVED lines=124> */
.L_x_45744:
[----:B------:R0:W2:Y:S02]  /*43a20*/  DMUL R2, RZ, R30 ;  /* 0x0000001eff027228 */ /* 0x0000a40000000000 */
[----:B0-2---:R-:W-:-:S07]  /*43a30*/  IMAD.MOV.U32 R0, RZ, RZ, RZ ;  /* 0x000000ffff007224 */ /* 0x005fce00078e00ff */
.L_x_45745:
[----:B------:R-:W-:Y:S05]  /*43a40*/  BSYNC.RECONVERGENT B3 ;  /* 0x0000000000037941 */ /* 0x000fea0003800200 */
.L_x_45743:
        /* <DEDUP_REMOVED lines=86> */
.L_x_45723:
        /* <DEDUP_REMOVED lines=10> */
.L_x_45746:
[----:B------:R-:W0:Y:S02]  /*44050*/  DADD R28, R30, -R30 ;  /* 0x000000001e1c7229 */ /* 0x000e24000000081e */
[----:B0-----:R-:W-:Y:S02]  /*44060*/  IMAD.MOV.U32 R30, RZ, RZ, R28 ;  /* 0x000000ffff1e7224 */ /* 0x001fe400078e001c */
[----:B------:R-:W-:Y:S01]  /*44070*/  IMAD.MOV.U32 R31, RZ, RZ, R29 ;  /* 0x000000ffff1f7224 */ /* 0x000fe200078e001d */
[----:B------:R-:W-:Y:S06]  /*44080*/  BRA `(.L_x_45735) ;  /* 0x0000001400987947 */ /* 0x000fec0003800000 */
.L_x_45722:
        /* <DEDUP_REMOVED lines=50> */
.L_x_45750:
[----:B------:R-:W-:Y:S05]  /*443b0*/  BSYNC.RECONVERGENT B4 ;  /* 0x0000000000047941 */ /* 0x000fea0003800200 */
.L_x_45749:
[----:B------:R-:W-:Y:S01]  /*443c0*/  VIADD R0, R4, 0x1 ;  /* 0x0000000104007836 */ /* 0x000fe20000000000 */
[----:B------:R-:W-:Y:S06]  /*443d0*/  BRA `(.L_x_45751) ;  /* 0x0000000000087947 */ /* 0x000fec0003800000 */
.L_x_45748:
[----:B------:R0:W0:Y:S02]  /*443e0*/  DMUL R2, RZ, R30 ;  /* 0x0000001eff027228 */ /* 0x0000240000000000 */
[----:B0-----:R-:W-:-:S07]  /*443f0*/  IMAD.MOV.U32 R0, RZ, RZ, 0x1 ;  /* 0x00000001ff007424 */ /* 0x001fce00078e00ff */
.L_x_45751:
[----:B------:R-:W-:Y:S05]  /*44400*/  BSYNC.RECONVERGENT B3 ;  /* 0x0000000000037941 */ /* 0x000fea0003800200 */
.L_x_45747:
        /* <DEDUP_REMOVED lines=117> */
.L_x_45753:
[----:B------:R0:W2:Y:S02]  /*44b60*/  DMUL R2, RZ, R30 ;  /* 0x0000001eff027228 */ /* 0x0000a40000000000 */
[----:B0-2---:R-:W-:-:S07]  /*44b70*/  IMAD.MOV.U32 R0, RZ, RZ, RZ ;  /* 0x000000ffff007224 */ /* 0x005fce00078e00ff */
.L_x_45754:
[----:B------:R-:W-:Y:S05]  /*44b80*/  BSYNC.RECONVERGENT B3 ;  /* 0x0000000000037941 */ /* 0x000fea0003800200 */
.L_x_45752:
        /* <DEDUP_REMOVED lines=64> */
.L_x_45721:
        /* <DEDUP_REMOVED lines=118> */
.L_x_45735:
[----:B------:R-:W-:Y:S05]  /*456f0*/  BSYNC.RECONVERGENT B2 ;  /* 0x0000000000027941 */ /* 0x000fea0003800200 */
.L_x_45720:
        /* <DEDUP_REMOVED lines=148> */
.L_x_45761:
[----:B------:R-:W-:Y:S05]  /*46040*/  BSYNC.RECONVERGENT B0 ;  /* 0x0000000000007941 */ /* 0x000fea0003800200 */
.L_x_45760:
        /* <DEDUP_REMOVED lines=50> */
.L_x_45765:
[----:B------:R-:W-:Y:S05]  /*46370*/  BSYNC.RECONVERGENT B4 ;  /* 0x0000000000047941 */ /* 0x000fea0003800200 */
.L_x_45764:
[----:B------:R-:W-:Y:S01]  /*46380*/  VIADD R0, R4, 0x1 ;  /* 0x0000000104007836 */ /* 0x000fe20000000000 */
[----:B------:R-:W-:Y:S06]  /*46390*/  BRA `(.L_x_45766) ;  /* 0x0000000000087947 */ /* 0x000fec0003800000 */
.L_x_45763:
[----:B0-----:R0:W0:Y:S02]  /*463a0*/  DMUL R2, RZ, R26 ;  /* 0x0000001aff027228 */ /* 0x0010240000000000 */
[----:B0-----:R-:W-:-:S07]  /*463b0*/  IMAD.MOV.U32 R0, RZ, RZ, 0x1 ;  /* 0x00000001ff007424 */ /* 0x001fce00078e00ff */
.L_x_45766:
[----:B------:R-:W-:Y:S05]  /*463c0*/  BSYNC.RECONVERGENT B3 ;  /* 0x0000000000037941 */ /* 0x000fea0003800200 */
.L_x_45762:
        /* <DEDUP_REMOVED lines=117> */
.L_x_45768:
[----:B------:R0:W2:Y:S02]  /*46b20*/  DMUL R2, RZ, R26 ;  /* 0x0000001aff027228 */ /* 0x0000a40000000000 */
[----:B0-2---:R-:W-:-:S07]  /*46b30*/  IMAD.MOV.U32 R0, RZ, RZ, RZ ;  /* 0x000000ffff007224 */ /* 0x005fce00078e00ff */
.L_x_45769:
[----:B------:R-:W-:Y:S05]  /*46b40*/  BSYNC.RECONVERGENT B3 ;  /* 0x0000000000037941 */ /* 0x000fea0003800200 */
.L_x_45767:
        /* <DEDUP_REMOVED lines=73> */
.L_x_45759:
        /* <DEDUP_REMOVED lines=126> */
.L_x_45772:
[----:B------:R-:W-:Y:S05]  /*477c0*/  BSYNC.RECONVERGENT B0 ;  /* 0x0000000000007941 */ /* 0x000fea0003800200 */
.L_x_45771:
        /* <DEDUP_REMOVED lines=62> */
.L_x_45776:
[----:B------:R-:W-:Y:S05]  /*47bb0*/  BSYNC.RECONVERGENT B4 ;  /* 0x0000000000047941 */ /* 0x000fea0003800200 */
.L_x_45775:
[----:B------:R-:W-:Y:S01]  /*47bc0*/  VIADD R0, R4, 0x1 ;  /* 0x0000000104007836 */ /* 0x000fe20000000000 */
[----:B------:R-:W-:Y:S06]  /*47bd0*/  BRA `(.L_x_45777) ;  /* 0x0000000000087947 */ /* 0x000fec0003800000 */
.L_x_45774:
[----:B------:R0:W0:Y:S02]  /*47be0*/  DMUL R2, RZ, R26 ;  /* 0x0000001aff027228 */ /* 0x0000240000000000 */
[----:B0-----:R-:W-:-:S07]  /*47bf0*/  IMAD.MOV.U32 R0, RZ, RZ, 0x1 ;  /* 0x00000001ff007424 */ /* 0x001fce00078e00ff */
.L_x_45777:
[----:B------:R-:W-:Y:S05]  /*47c00*/  BSYNC.RECONVERGENT B3 ;  /* 0x0000000000037941 */ /* 0x000fea0003800200 */
.L_x_45773:
        /* <DEDUP_REMOVED lines=122> */
.L_x_45779:
[----:B------:R0:W2:Y:S02]  /*483b0*/  DMUL R2, RZ, R26 ;  /* 0x0000001aff027228 */ /* 0x0000a40000000000 */
[----:B0-2---:R-:W-:-:S07]  /*483c0*/  IMAD.MOV.U32 R0, RZ, RZ, RZ ;  /* 0x000000ffff007224 */ /* 0x005fce00078e00ff */
.L_x_45780:
[----:B------:R-:W-:Y:S05]  /*483d0*/  BSYNC.RECONVERGENT B3 ;  /* 0x0000000000037941 */ /* 0x000fea0003800200 */
.L_x_45778:
        /* <DEDUP_REMOVED lines=84> */
.L_x_45758:
        /* <DEDUP_REMOVED lines=10> */
.L_x_45781:
[----:B------:R-:W0:Y:S02]  /*489c0*/  DADD R24, R26, -R26 ;  /* 0x000000001a187229 */ /* 0x000e24000000081a */
[----:B0-----:R-:W-:Y:S02]  /*489d0*/  IMAD.MOV.U32 R26, RZ, RZ, R24 ;  /* 0x000000ffff1a7224 */ /* 0x001fe400078e0018 */
[----:B------:R-:W-:Y:S01]  /*489e0*/  IMAD.MOV.U32 R27, RZ, RZ, R25 ;  /* 0x000000ffff1b7224 */ /* 0x000fe200078e0019 */
[----:B------:R-:W-:Y:S06]  /*489f0*/  BRA `(.L_x_45770) ;  /* 0x0000001400987947 */ /* 0x000fec0003800000 */
.L_x_45757:
        /* <DEDUP_REMOVED lines=50> */
.L_x_45785:
[----:B------:R-:W-:Y:S05]  /*48d20*/  BSYNC.RECONVERGENT B4 ;  /* 0x0000000000047941 */ /* 0x000fea0003800200 */
.L_x_45784:
[----:B------:R-:W-:Y:S01]  /*48d30*/  VIADD R0, R4, 0x1 ;  /* 0x0000000104007836 */ /* 0x000fe20000000000 */
[----:B------:R-:W-:Y:S06]  /*48d40*/  BRA `(.L_x_45786) ;  /* 0x0000000000087947 */ /* 0x000fec0003800000 */
.L_x_45783:
[----:B------:R0:W0:Y:S02]  /*48d50*/  DMUL R2, RZ, R26 ;  /* 0x0000001aff027228 */ /* 0x0000240000000000 */
[----:B0-----:R-:W-:-:S07]  /*48d60*/  IMAD.MOV.U32 R0, RZ, RZ, 0x1 ;  /* 0x00000001ff007424 */ /* 0x001fce00078e00ff */
.L_x_45786:
[----:B------:R-:W-:Y:S05]  /*48d70*/  BSYNC.RECONVERGENT B3 ;  /* 0x0000000000037941 */ /* 0x000fea0003800200 */
.L_x_45782:
        /* <DEDUP_REMOVED lines=117> */
.L_x_45788:
[----:B------:R0:W2:Y:S02]  /*494d0*/  DMUL R2, RZ, R26 ;  /* 0x0000001aff027228 */ /* 0x0000a40000000000 */
[----:B0-2---:R-:W-:-:S07]  /*494e0*/  IMAD.MOV.U32 R0, RZ, RZ, RZ ;  /* 0x000000ffff007224 */ /* 0x005fce00078e00ff */
.L_x_45789:
[----:B------:R-:W-:Y:S05]  /*494f0*/  BSYNC.RECONVERGENT B3 ;  /* 0x0000000000037941 */ /* 0x000fea0003800200 */
.L_x_45787:
        /* <DEDUP_REMOVED lines=64> */
.L_x_45756:
        /* <DEDUP_REMOVED lines=118> */
.L_x_45770:
[----:B------:R-:W-:Y:S05]  /*4a060*/  BSYNC.RECONVERGENT B2 ;  /* 0x0000000000027941 */ /* 0x000fea0003800200 */
.L_x_45755:
[----:B0-----:R-:W0:Y:S02]  /*4a070*/  LDC.64 R2, c[0x0][0x3b0] ;  /* 0x0000ec00ff027b82 */ /* 0x001e240000000a00 */
[----:B0-----:R-:W-:-:S04]  /*4a080*/  IMAD.WIDE.U32 R52, R52, 0x10, R2 ;  /* 0x0000001034347825 */ /* 0x001fc800078e0002 */
[----:B------:R-:W-:-:S05]  /*4a090*/  IMAD.WIDE.U32 R52, R40, 0x20, R52 ;  /* 0x0000002028347825 */ /* 0x000fca00078e0034 */
[----:B-1-3--:R-:W-:Y:S04]  /*4a0a0*/  STG.E.ENL2.256 desc[UR4][R52.64], R20, R16 ;  /* 0xf80000143410797f */ /* 0x00afe8000f121804 */
[----:B--2-4-:R-:W-:Y:S04]  /*4a0b0*/  STG.E.ENL2.256 desc[UR4][R52.64+0x1000], R12, R8 ;  /* 0xf800800c3408797f */ /* 0x014fe8000f121804 */
[----:B------:R-:W-:Y:S04]  /*4a0c0*/  STG.E.ENL2.256 desc[UR4][R52.64+0x2000], R36, R32 ;  /* 0xf80100243420797f */ /* 0x000fe8000f121804 */
[----:B------:R-:W-:Y:S01]  /*4a0d0*/  STG.E.ENL2.256 desc[UR4][R52.64+0x3000], R28, R24 ;  /* 0xf801801c3418797f */ /* 0x000fe2000f121804 */
[----:B------:R-:W-:Y:S05]  /*4a0e0*/  EXIT ;  /* 0x000000000000794d */ /* 0x000fea0003800000 */
        .type           $_ZN2at6native29vectorized_elementwise_kernelILi2EZNS0_50_GLOBAL__N__2680c7bb_12_PowKernel_cu_7dd49032_317022pow_scalar_tensor_implIdEEvRNS_18TensorIteratorBaseEN3c107complexIT_EEEUlNS7_IdEEE_St5arrayIPcLm2EEEEviT0_T1_$__internal_trig_reduction_slowpathd,@function
        .size           $_ZN2at6native29vectorized_elementwise_kernelILi2EZNS0_50_GLOBAL__N__2680c7bb_12_PowKernel_cu_7dd49032_317022pow_scalar_tensor_implIdEEvRNS_18TensorIteratorBaseEN3c107complexIT_EEEUlNS7_IdEEE_St5arrayIPcLm2EEEEviT0_T1_$__internal_trig_reduction_slowpathd,(.L_x_60688 - $_ZN2at6native29vectorized_elementwise_kernelILi2EZNS0_50_GLOBAL__N__2680c7bb_12_PowKernel_cu_7dd49032_317022pow_scalar_tensor_implIdEEvRNS_18TensorIteratorBaseEN3c107complexIT_EEEUlNS7_IdEEE_St5arrayIPcLm2EEEEviT0_T1_$__internal_trig_reduction_slowpathd)
$_ZN2at6native29vectorized_elementwise_kernelILi2EZNS0_50_GLOBAL__N__2680c7bb_12_PowKernel_cu_7dd49032_317022pow_scalar_tensor_implIdEEvRNS_18TensorIteratorBaseEN3c107complexIT_EEEUlNS7_IdEEE_St5arrayIPcLm2EEEEviT0_T1_$__internal_trig_reduction_slowpathd:
        /* <DEDUP_REMOVED lines=23> */
.L_x_45794:
        /* <DEDUP_REMOVED lines=16> */
[----:B------:R-:W-:Y:S01]  /*4a360*/  IMAD.X R45, RZ, RZ, R45, P1 ;  /* 0x000000ffff2d7224 */ /* 0x000fe200008e062d */
[----:B------:R-:W-:Y:S01]  /*4a370*/  ISETP.NE.AND P1, PT, R49, -0xf, PT ;  /* 0xfffffff13100780c */ /* 0x000fe20003f25270 */
[CC--:B------:R-:W-:Y:S02]  /*4a380*/  IMAD R2, R63.reuse, R5.reuse, RZ ;  /* 0x000000053f027224 */ /* 0x0c0fe400078e02ff */
[----:B------:R-:W-:Y:S01]  /*4a390*/  IMAD.HI.U32 R3, R63, R5, RZ ;  /* 0x000000053f037227 */ /* 0x000fe200078e00ff */
[----:B------:R-:W-:Y:S01]  /*4a3a0*/  IADD3.X R45, P2, PT, R4, R45, RZ, P2, !PT ;  /* 0x0000002d042d7210 */ /* 0x000fe2000175e4ff */
[----:B------:R0:W-:Y:S03]  /*4a3b0*/  STL.64 [R51], R64 ;  /* 0x0000004033007387 */ /* 0x0001e60000100a00 */
[----:B------:R-:W-:Y:S01]  /*4a3c0*/  IADD3.X R2, P0, PT, R2, R45, RZ, P0, !PT ;  /* 0x0000002d02027210 */ /* 0x000fe2000071e4ff */
[----:B------:R-:W-:-:S04]  /*4a3d0*/  IMAD.X R3, RZ, RZ, R3, P2 ;  /* 0x000000ffff037224 */ /* 0x000fc800010e0603 */
[----:B------:R-:W-:Y:S02]  /*4a3e0*/  IMAD.X R3, RZ, RZ, R3, P0 ;  /* 0x000000ffff037224 */ /* 0x000fe400000e0603 */
[----:B0-----:R-:W-:Y:S02]  /*4a3f0*/  IMAD.MOV.U32 R64, RZ, RZ, R2 ;  /* 0x000000ffff407224 */ /* 0x001fe400078e0002 */
[----:B------:R-:W-:Y:S01]  /*4a400*/  IMAD.MOV.U32 R65, RZ, RZ, R3 ;  /* 0x000000ffff417224 */ /* 0x000fe200078e0003 */
[----:B------:R-:W-:Y:S06]  /*4a410*/  @P1 BRA `(.L_x_45794) ;  /* 0xfffffffc00901947 */ /* 0x000fec000383ffff */
[----:B------:R-:W-:Y:S05]  /*4a420*/  BSYNC.RECONVERGENT B1 ;  /* 0x0000000000017941 */ /* 0x000fea0003800200 */
.L_x_45793:
[----:B------:R-:W-:-:S07]  /*4a430*/  IMAD.MOV.U32 R46, RZ, RZ, R7 ;  /* 0x000000ffff2e7224 */ /* 0x000fce00078e0007 */
.L_x_45792:
[----:B------:R-:W-:Y:S05]  /*4a440*/  BSYNC.RECONVERGENT B0 ;  /* 0x0000000000007941 */ /* 0x000fea0003800200 */
.L_x_45791:
        /* <DEDUP_REMOVED lines=12> */
[C-C-:B------:R-:W-:Y:S02]  /*4a510*/  @P0 SHF.R.U64 R45, R2.reuse, 0x1, R3.reuse ;  /* 0x00000001022d0819 */ /* 0x140fe40000001203 */
[C---:B------:R-:W-:Y:S02]  /*4a520*/  @P0 SHF.L.U32 R46, R2.reuse, R7, RZ ;  /* 0x00000007022e0219 */ /* 0x040fe400000006ff */
[----:B------:R-:W-:Y:S02]  /*4a530*/  @P0 SHF.R.U64 R49, R49, R51, R6 ;  /* 0x0000003331310219 */ /* 0x000fe40000001206 */
[----:B------:R-:W-:-:S02]  /*4a540*/  @P0 SHF.L.U64.HI R44, R2, R7, R3 ;  /* 0x00000007022c0219 */ /* 0x000fc40000010203 */
[----:B0-----:R-:W-:Y:S02]  /*4a550*/  @P0 SHF.R.U32.HI R47, RZ, R51, R6 ;  /* 0x00000033ff2f0219 */ /* 0x001fe40000011606 */
        /* <DEDUP_REMOVED lines=43> */
.L_x_45796:
[----:B------:R-:W-:Y:S05]  /*4a810*/  BSYNC.RECONVERGENT B0 ;  /* 0x0000000000007941 */ /* 0x000fea0003800200 */
.L_x_45795:
        /* <DEDUP_REMOVED lines=21> */
[----:B------:R-:W-:-:S03]  /*4a970*/  LOP3.LUT P4, R2, R50, 0x80000000, RZ, 0xc0, !PT ;  /* 0x8000000032027812 */ /* 0x000fc6000788c0ff */
[----:B------:R-:W-:Y:S01]  /*4a980*/  IMAD.X R0, RZ, RZ, R0, P2 ;  /* 0x000000ffff007224 */ /* 0x000fe200010e0600 */
[----:B------:R-:W-:-:S04]  /*4a990*/  @!P1 LOP3.LUT R2, R2, 0x80000000, RZ, 0x3c, !PT ;  /* 0x8000000002029812 */ /* 0x000fc800078e3cff */
[----:B------:R-:W-:-:S04]  /*4a9a0*/  SHF.R.U64 R3, R3, 0xa, R0 ;  /* 0x0000000a03037819 */ /* 0x000fc80000001200 */
[----:B------:R-:W-:Y:S01]  /*4a9b0*/  IADD3 R7, P2, PT, R3, 0x1, RZ ;  /* 0x0000000103077810 */ /* 0x000fe20007f5e0ff */
[----:B------:R-:W-:Y:S01]  /*4a9c0*/  @P4 IMAD.MOV R4, RZ, RZ, -R4 ;  /* 0x000000ffff044224 */ /* 0x000fe200078e0a04 */
[----:B------:R-:W-:Y:S02]  /*4a9d0*/  SEL R3, RZ, 0xffffffff, !P0 ;  /* 0xffffffffff037807 */ /* 0x000fe40004000000 */
[----:B------:R-:W-:-:S03]  /*4a9e0*/  LEA.HI.X R0, R0, RZ, RZ, 0x16, P2 ;  /* 0x000000ff00007211 */ /* 0x000fc600010fb4ff */
[----:B------:R-:W-:Y:S01]  /*4a9f0*/  IMAD.IADD R3, R3, 0x1, -R44 ;  /* 0x0000000103037824 */ /* 0x000fe200078e0a2c */
[--C-:B------:R-:W-:Y:S02]  /*4aa00*/  SHF.R.U64 R7, R7, 0x1, R0.reuse ;  /* 0x0000000107077819 */ /* 0x100fe40000001200 */
[----:B------:R-:W-:Y:S01]  /*4aa10*/  SHF.R.U32.HI R0, RZ, 0x1, R0 ;  /* 0x00000001ff007819 */ /* 0x000fe20000011600 */
[----:B------:R-:W-:Y:S01]  /*4aa20*/  IMAD.SHL.U32 R3, R3, 0x100000, RZ ;  /* 0x0010000003037824 */ /* 0x000fe200078e00ff */
[----:B------:R-:W-:-:S04]  /*4aa30*/  IADD3 R6, P2, P0, RZ, RZ, R7 ;  /* 0x000000ffff067210 */ /* 0x000fc8000785e007 */
[----:B------:R-:W-:-:S04]  /*4aa40*/  IADD3.X R3, PT, PT, R3, 0x3fe00000, R0, P2, P0 ;  /* 0x3fe0000003037810 */ /* 0x000fc800017e0400 */
[----:B------:R-:W-:-:S07]  /*4aa50*/  LOP3.LUT R50, R3, R2, RZ, 0xfc, !PT ;  /* 0x0000000203327212 */ /* 0x000fce00078efcff */
.L_x_45790:
[----:B------:R-:W-:Y:S02]  /*4aa60*/  IMAD.MOV.U32 R49, RZ, RZ, 0x0 ;  /* 0x00000000ff317424 */ /* 0x000fe400078e00ff */
[----:B------:R-:W-:Y:S02]  /*4aa70*/  IMAD.MOV.U32 R7, RZ, RZ, R50 ;  /* 0x000000ffff077224 */ /* 0x000fe400078e0032 */
[----:B------:R-:W-:Y:S05]  /*4aa80*/  RET.REL.NODEC R48 `(_ZN2at6native29vectorized_elementwise_kernelILi2EZNS0_50_GLOBAL__N__2680c7bb_12_PowKernel_cu_7dd49032_317022pow_scalar_tensor_implIdEEvRNS_18TensorIteratorBaseEN3c107complexIT_EEEUlNS7_IdEEE_St5arrayIPcLm2EEEEviT0_T1_) ;  /* 0xfffffb54305c7950 */ /* 0x000fea0003c3ffff */
.L_x_45797:
        /* <DEDUP_REMOVED lines=15> */
.L_x_60688:


//--------------------- .text._ZN2at6native29vectorized_elementwise_kernelILi4EZNS0_50_GLOBAL__N__2680c7bb_12_PowKernel_cu_7dd49032_317022pow_scalar_tensor_implIdEEvRNS_18TensorIteratorBaseEN3c107complexIT_EEEUlNS7_IdEEE_St5arrayIPcLm2EEEEviT0_T1_ --------------------------
	.section	.text._ZN2at6native29vectorized_elementwise_kernelILi4EZNS0_50_GLOBAL__N__2680c7bb_12_PowKernel_cu_7dd49032_317022pow_scalar_tensor_implIdEEvRNS_18TensorIteratorBaseEN3c107complexIT_EEEUlNS7_IdEEE_St5arrayIPcLm2EEEEviT0_T1_,"ax",@progbits
	.align	128
        .global         _ZN2at6native29vectorized_elementwise_kernelILi4EZNS0_50_GLOBAL__N__2680c7bb_12_PowKernel_cu_7dd49032_317022pow_scalar_tensor_implIdEEvRNS_18TensorIteratorBaseEN3c107complexIT_EEEUlNS7_IdEEE_St5arrayIPcLm2EEEEviT0_T1_
        .type           _ZN2at6native29vectorized_elementwise_kernelILi4EZNS0_50_GLOBAL__N__2680c7bb_12_PowKernel_cu_7dd49032_317022pow_scalar_tensor_implIdEEvRNS_18TensorIteratorBaseEN3c107complexIT_EEEUlNS7_IdEEE_St5arrayIPcLm2EEEEviT0_T1_,@function
        .size           _ZN2at6native29vectorized_elementwise_kernelILi4EZNS0_50_GLOBAL__N__2680c7bb_12_PowKernel_cu_7dd49032_317022pow_scalar_tensor_implIdEEvRNS_18TensorIteratorBaseEN3c107complexIT_EEEUlNS7_IdEEE_St5arrayIPcLm2EEEEviT0_T1_,(.L_x_60689 - _ZN2at6native29vectorized_elementwise_kernelILi4EZNS0_50_GLOBAL__N__2680c7bb_12_PowKernel_cu_7dd49032_317022pow_scalar_tensor_implIdEEvRNS_18TensorIteratorBaseEN3c107complexIT_EEEUlNS7_IdEEE_St5arrayIPcLm2EEEEviT0_T1_)
        .other          _ZN2at6native29vectorized_elementwise_kernelILi4EZNS0_50_GLOBAL__N__2680c7bb_12_PowKernel_cu_7dd49032_317022pow_scalar_tensor_implIdEEvRNS_18TensorIteratorBaseEN3c107complexIT_EEEUlNS7_IdEEE_St5arrayIPcLm2EEEEviT0_T1_,@"STO_CUDA_ENTRY STV_DEFAULT"
_ZN2at6native29vectorized_elementwise_kernelILi4EZNS0_50_GLOBAL__N__2680c7bb_12_PowKernel_cu_7dd49032_317022pow_scalar_tensor_implIdEEvRNS_18TensorIteratorBaseEN3c107complexIT_EEEUlNS7_IdEEE_St5arrayIPcLm2EEEEviT0_T1_:
.text._ZN2at6native29vectorized_elementwise_kernelILi4EZNS0_50_GLOBAL__N__2680c7bb_12_PowKernel_cu_7dd49032_317022pow_scalar_tensor_implIdEEvRNS_18TensorIteratorBaseEN3c107complexIT_EEEUlNS7_IdEEE_St5arrayIPcLm2EEEEviT0_T1_:
        /* <DEDUP_REMOVED lines=217> */
.L_x_45801:
        /* <DEDUP_REMOVED lines=56> */
[----:B------:R-:W-:Y:S05]  /*1110*/  CALL.REL.NOINC `($_ZN2at6native29vectorized_elementwise_kernelILi4EZNS0_50_GLOBAL__N__2680c7bb_12_PowKernel_cu_7dd49032_317022pow_scalar_tensor_implIdEEvRNS_18TensorIteratorBaseEN3c107complexIT_EEEUlNS7_IdEEE_St5arrayIPcLm2EEEEviT0_T1_$__internal_trig_reduction_slowpathd) ;  /* 0x0000048c00f47944 */ /* 0x000fea0003c00000 */
[----:B------:R-:W-:Y:S02]  /*1120*/  IMAD.MOV.U32 R2, RZ, RZ, R6 ;  /* 0x000000ffff027224 */ /* 0x000fe400078e0006 */
[----:B------:R-:W-:-:S07]  /*1130*/  IMAD.MOV.U32 R3, RZ, RZ, R7 ;  /* 0x000000ffff037224 */ /* 0x000fce00078e0007 */
.L_x_45806:
[----:B------:R-:W-:Y:S05]  /*1140*/  BSYNC.RECONVERGENT B4 ;  /* 0x0000000000047941 */ /* 0x000fea0003800200 */
.L_x_45805:
[----:B------:R-:W-:-:S07]  /*1150*/  VIADD R0, R4, 0x1 ;  /* 0x0000000104007836 */ /* 0x000fce0000000000 */
.L_x_45804:
[----:B------:R-:W-:Y:S05]  /*1160*/  BSYNC.RECONVERGENT B3 ;  /* 0x0000000000037941 */ /* 0x000fea0003800200 */
.L_x_45803:
        /* <DEDUP_REMOVED lines=115> */
[----:B------:R-:W-:Y:S02]  /*18a0*/  IMAD.MOV.U32 R2, RZ, RZ, R6 ;  /* 0x000000ffff027224 */ /* 0x000fe400078e0006 */
[----:B------:R-:W-:-:S07]  /*18b0*/  IMAD.MOV.U32 R3, RZ, RZ, R7 ;  /* 0x000000ffff037224 */ /* 0x000fce00078e0007 */
.L_x_45808:
[----:B------:R-:W-:Y:S05]  /*18c0*/  BSYNC.RECONVERGENT B3 ;  /* 0x0000000000037941 */ /* 0x000fea0003800200 */
.L_x_45807:
        /* <DEDUP_REMOVED lines=64> */
.L_x_45802:
        /* <DEDUP_REMOVED lines=15> */
.L_x_45809:
        /* <DEDUP_REMOVED lines=134> */
.L_x_45812:
[----:B------:R-:W-:Y:S05]  /*2620*/  BSYNC.RECONVERGENT B0 ;  /* 0x0000000000007941 */ /* 0x000fea0003800200 */
.L_x_45811:
        /* <DEDUP_REMOVED lines=62> */
.L_x_45816:
[----:B------:R-:W-:Y:S05]  /*2a10*/  BSYNC.RECONVERGENT B4 ;  /* 0x0000000000047941 */ /* 0x000fea0003800200 */
.L_x_45815:
[----:B------:R-:W-:-:S07]  /*2a20*/  VIADD R0, R0, 0x1 ;  /* 0x0000000100007836 */ /* 0x000fce0000000000 */
.L_x_45814:
[----:B------:R-:W-:Y:S05]  /*2a30*/  BSYNC.RECONVERGENT B3 ;  /* 0x0000000000037941 */ /* 0x000fea0003800200 */
.L_x_45813:
        /* <DEDUP_REMOVED lines=129> */
.L_x_45818:
[----:B------:R-:W-:Y:S05]  /*3250*/  BSYNC.RECONVERGENT B3 ;  /* 0x0000000000037941 */ /* 0x000fea0003800200 */
.L_x_45817:
        /* <DEDUP_REMOVED lines=86> */
.L_x_45810:
        /* <DEDUP_REMOVED lines=124> */
.L_x_45820:
[----:B------:R-:W-:Y:S05]  /*3f80*/  BSYNC.RECONVERGENT B0 ;  /* 0x0000000000007941 */ /* 0x000fea0003800200 */
.L_x_45819:
        /* <DEDUP_REMOVED lines=48> */
[----:B-1----:R-:W-:Y:S05]  /*4290*/  CALL.REL.NOINC `($_ZN2at6native29vectorized_elementwise_kernelILi4EZNS0_50_GLOBAL__N__2680c7bb_12_PowKernel_cu_7dd49032_317022pow_scalar_tensor_implIdEEvRNS_18TensorIteratorBaseEN3c107complexIT_EEEUlNS7_IdEEE_St5arrayIPcLm2EEEEviT0_T1_$__internal_trig_reduction_slowpathd) ;  /* 0x0000045c00947944 */ /* 0x002fea0003c00000 */
[----:B------:R-:W-:Y:S02]  /*42a0*/  IMAD.MOV.U32 R2, RZ, RZ, R6 ;  /* 0x000000ffff027224 */ /* 0x000fe400078e0006 */
[----:B------:R-:W-:-:S07]  /*42b0*/  IMAD.MOV.U32 R3, RZ, RZ, R7 ;  /* 0x000000ffff037224 */ /* 0x000fce00078e0007 */
.L_x_45824:
[----:B------:R-:W-:Y:S05]  /*42c0*/  BSYNC.RECONVERGENT B4 ;  /* 0x0000000000047941 */ /* 0x000fea0003800200 */
.L_x_45823:
[----:B------:R-:W-:-:S07]  /*42d0*/  VIADD R0, R4, 0x1 ;  /* 0x0000000104007836 */ /* 0x000fce0000000000 */
.L_x_45822:
[----:B------:R-:W-:Y:S05]  /*42e0*/  BSYNC.RECONVERGENT B3 ;  /* 0x0000000000037941 */ /* 0x000fea0003800200 */
.L_x_45821:
        /* <DEDUP_REMOVED lines=115> */
[----:B------:R-:W-:Y:S02]  /*4a20*/  IMAD.MOV.U32 R2, RZ, RZ, R6 ;  /* 0x000000ffff027224 */ /* 0x000fe400078e0006 */
[----:B------:R-:W-:-:S07]  /*4a30*/  IMAD.MOV.U32 R3, RZ, RZ, R7 ;  /* 0x000000ffff037224 */ /* 0x000fce00078e0007 */
.L_x_45826:
[----:B------:R-:W-:Y:S05]  /*4a40*/  BSYNC.RECONVERGENT B3 ;  /* 0x0000000000037941 */ /* 0x000fea0003800200 */
.L_x_45825:
        /* <DEDUP_REMOVED lines=72> */
.L_x_45800:
[----:B------:R-:W-:Y:S05]  /*4ed0*/  BSYNC.RECONVERGENT B2 ;  /* 0x0000000000027941 */ /* 0x000fea0003800200 */
.L_x_45799:
        /* <DEDUP_REMOVED lines=152> */
.L_x_45834:
[----:B------:R-:W-:Y:S05]  /*5860*/  BSYNC.RECONVERGENT B0 ;  /* 0x0000000000007941 */ /* 0x000fea0003800200 */
.L_x_45833:
        /* <DEDUP_REMOVED lines=47> */
[----:B-12---:R-:W-:Y:S05]  /*5b60*/  CALL.REL.NOINC `($_ZN2at6native29vectorized_elementwise_kernelILi4EZNS0_50_GLOBAL__N__2680c7bb_12_PowKernel_cu_7dd49032_317022pow_scalar_tensor_implIdEEvRNS_18TensorIteratorBaseEN3c107complexIT_EEEUlNS7_IdEEE_St5arrayIPcLm2EEEEviT0_T1_$__internal_trig_reduction_slowpathd) ;  /* 0x0000044400607944 */ /* 0x006fea0003c00000 */
[----:B------:R-:W-:Y:S02]  /*5b70*/  IMAD.MOV.U32 R2, RZ, RZ, R6 ;  /* 0x000000ffff027224 */ /* 0x000fe400078e0006 */
[----:B------:R-:W-:-:S07]  /*5b80*/  IMAD.MOV.U32 R3, RZ, RZ, R7 ;  /* 0x000000ffff037224 */ /* 0x000fce00078e0007 */
.L_x_45838:
[----:B------:R-:W-:Y:S05]  /*5b90*/  BSYNC.RECONVERGENT B4 ;  /* 0x0000000000047941 */ /* 0x000fea0003800200 */
.L_x_45837:
[----:B------:R-:W-:Y:S01]  /*5ba0*/  VIADD R0, R4, 0x1 ;  /* 0x0000000104007836 */ /* 0x000fe20000000000 */
[----:B------:R-:W-:Y:S06]  /*5bb0*/  BRA `(.L_x_45839) ;  /* 0x0000000000087947 */ /* 0x000fec0003800000 */
.L_x_45836:
[----:B0-----:R0:W3:Y:S02]  /*5bc0*/  DMUL R2, RZ, R30 ;  /* 0x0000001eff027228 */ /* 0x0010e40000000000 */
[----:B0--3--:R-:W-:-:S07]  /*5bd0*/  IMAD.MOV.U32 R0, RZ, RZ, 0x1 ;  /* 0x00000001ff007424 */ /* 0x009fce00078e00ff */
.L_x_45839:
[----:B------:R-:W-:Y:S05]  /*5be0*/  BSYNC.RECONVERGENT B3 ;  /* 0x0000000000037941 */ /* 0x000fea0003800200 */
.L_x_45835:
        /* <DEDUP_REMOVED lines=110> */
[----:B------:R-:W-:Y:S02]  /*62d0*/  IMAD.MOV.U32 R2, RZ, RZ, R6 ;  /* 0x000000ffff027224 */ /* 0x000fe400078e0006 */
[----:B------:R-:W-:Y:S01]  /*62e0*/  IMAD.MOV.U32 R3, RZ, RZ, R7 ;  /* 0x000000ffff037224 */ /* 0x000fe200078e0007 */
[----:B------:R-:W-:Y:S06]  /*62f0*/  BRA `(.L_x_45842) ;  /* 0x0000000000087947 */ /* 0x000fec0003800000 */
.L_x_45841:
[----:B------:R0:W3:Y:S02]  /*6300*/  DMUL R2, RZ, R30 ;  /* 0x0000001eff027228 */ /* 0x0000e40000000000 */
[----:B0--3--:R-:W-:-:S07]  /*6310*/  IMAD.MOV.U32 R0, RZ, RZ, RZ ;  /* 0x000000ffff007224 */ /* 0x009fce00078e00ff */
.L_x_45842:
[----:B------:R-:W-:Y:S05]  /*6320*/  BSYNC.RECONVERGENT B3 ;  /* 0x0000000000037941 */ /* 0x000fea0003800200 */
.L_x_45840:
        /* <DEDUP_REMOVED lines=73> */
.L_x_45832:
        /* <DEDUP_REMOVED lines=126> */
.L_x_45844:
[----:B------:R-:W-:Y:S05]  /*6fa0*/  BSYNC.RECONVERGENT B0 ;  /* 0x0000000000007941 */ /* 0x000fea0003800200 */
.L_x_45843:
        /* <DEDUP_REMOVED lines=57> */
[----:B--2---:R-:W-:Y:S05]  /*7340*/  CALL.REL.NOINC `($_ZN2at6native29vectorized_elementwise_kernelILi4EZNS0_50_GLOBAL__N__2680c7bb_12_PowKernel_cu_7dd49032_317022pow_scalar_tensor_implIdEEvRNS_18TensorIteratorBaseEN3c107complexIT_EEEUlNS7_IdEEE_St5arrayIPcLm2EEEEviT0_T1_$__internal_trig_reduction_slowpathd) ;  /* 0x0000042c00687944 */ /* 0x004fea0003c00000 */
[----:B------:R-:W-:Y:S02]  /*7350*/  IMAD.MOV.U32 R2, RZ, RZ, R6 ;  /* 0x000000ffff027224 */ /* 0x000fe400078e0006 */
[----:B------:R-:W-:-:S07]  /*7360*/  IMAD.MOV.U32 R3, RZ, RZ, R7 ;  /* 0x000000ffff037224 */ /* 0x000fce00078e0007 */
.L_x_45848:
[----:B------:R-:W-:Y:S05]  /*7370*/  BSYNC.RECONVERGENT B4 ;  /* 0x0000000000047941 */ /* 0x000fea0003800200 */
.L_x_45847:
[----:B------:R-:W-:Y:S01]  /*7380*/  VIADD R0, R4, 0x1 ;  /* 0x0000000104007836 */ /* 0x000fe20000000000 */
[----:B------:R-:W-:Y:S06]  /*7390*/  BRA `(.L_x_45849) ;  /* 0x0000000000087947 */ /* 0x000fec0003800000 */
.L_x_45846:
[----:B------:R0:W1:Y:S02]  /*73a0*/  DMUL R2, RZ, R30 ;  /* 0x0000001eff027228 */ /* 0x0000640000000000 */
[----:B01----:R-:W-:-:S07]  /*73b0*/  IMAD.MOV.U32 R0, RZ, RZ, 0x1 ;  /* 0x00000001ff007424 */ /* 0x003fce00078e00ff */
.L_x_45849:
[----:B------:R-:W-:Y:S05]  /*73c0*/  BSYNC.RECONVERGENT B3 ;  /* 0x0000000000037941 */ /* 0x000fea0003800200 */
.L_x_45845:
        /* <DEDUP_REMOVED lines=121> */
[----:B------:R-:W-:Y:S02]  /*7b60*/  IMAD.MOV.U32 R2, RZ, RZ, R6 ;  /* 0x000000ffff027224 */ /* 0x000fe400078e0006 */
[----:B------:R-:W-:Y:S01]  /*7b70*/  IMAD.MOV.U32 R3, RZ, RZ, R7 ;  /* 0x000000ffff037224 */ /* 0x000fe200078e0007 */
[----:B------:R-:W-:Y:S06]  /*7b80*/  BRA `(.L_x_45852) ;  /* 0x0000000000087947 */ /* 0x000fec0003800000 */
.L_x_45851:
[----:B------:R0:W1:Y:S02]  /*7b90*/  DMUL R2, RZ, R30 ;  /* 0x0000001eff027228 */ /* 0x0000640000000000 */
[----:B01----:R-:W-:-:S07]  /*7ba0*/  IMAD.MOV.U32 R0, RZ, RZ, RZ ;  /* 0x000000ffff007224 */ /* 0x003fce00078e00ff */
.L_x_45852:
[----:B------:R-:W-:Y:S05]  /*7bb0*/  BSYNC.RECONVERGENT B3 ;  /* 0x0000000000037941 */ /* 0x000fea0003800200 */
.L_x_45850:
        /* <DEDUP_REMOVED lines=86> */
.L_x_45831:
        /* <DEDUP_REMOVED lines=10> */
.L_x_45853:
[----:B------:R-:W1:Y:S02]  /*81c0*/  DADD R30, R30, -R30 ;  /* 0x000000001e1e7229 */ /* 0x000e64000000081e */
[----:B-1----:R-:W-:Y:S02]  /*81d0*/  IMAD.MOV.U32 R28, RZ, RZ, R30 ;  /* 0x000000ffff1c7224 */ /* 0x002fe400078e001e */
[----:B------:R-:W-:Y:S01]  /*81e0*/  IMAD.MOV.U32 R29, RZ, RZ, R31 ;  /* 0x000000ffff1d7224 */ /* 0x000fe200078e001f */
[----:B------:R-:W-:Y:S06]  /*81f0*/  BRA `(.L_x_45828) ;  /* 0x0000001400887947 */ /* 0x000fec0003800000 */
.L_x_45830:
        /* <DEDUP_REMOVED lines=47> */
[----:B0-2---:R-:W-:Y:S05]  /*84f0*/  CALL.REL.NOINC `($_ZN2at6native29vectorized_elementwise_kernelILi4EZNS0_50_GLOBAL__N__2680c7bb_12_PowKernel_cu_7dd49032_317022pow_scalar_tensor_implIdEEvRNS_18TensorIteratorBaseEN3c107complexIT_EEEUlNS7_IdEEE_St5arrayIPcLm2EEEEviT0_T1_$__internal_trig_reduction_slowpathd) ;  /* 0x0000041800fc7944 */ /* 0x005fea0003c00000 */
[----:B------:R-:W-:Y:S02]  /*8500*/  IMAD.MOV.U32 R2, RZ, RZ, R6 ;  /* 0x000000ffff027224 */ /* 0x000fe400078e0006 */
[----:B------:R-:W-:-:S07]  /*8510*/  IMAD.MOV.U32 R3, RZ, RZ, R7 ;  /* 0x000000ffff037224 */ /* 0x000fce00078e0007 */
.L_x_45857:
[----:B------:R-:W-:Y:S05]  /*8520*/  BSYNC.RECONVERGENT B4 ;  /* 0x0000000000047941 */ /* 0x000fea0003800200 */
.L_x_45856:
[----:B------:R-:W-:Y:S01]  /*8530*/  VIADD R0, R4, 0x1 ;  /* 0x0000000104007836 */ /* 0x000fe20000000000 */
[----:B------:R-:W-:Y:S06]  /*8540*/  BRA `(.L_x_45858) ;  /* 0x0000000000087947 */ /* 0x000fec0003800000 */
.L_x_45855:
[----:B------:R1:W3:Y:S02]  /*8550*/  DMUL R2, RZ, R30 ;  /* 0x0000001eff027228 */ /* 0x0002e40000000000 */
[----:B-1-3--:R-:W-:-:S07]  /*8560*/  IMAD.MOV.U32 R0, RZ, RZ, 0x1 ;  /* 0x00000001ff007424 */ /* 0x00afce00078e00ff */
.L_x_45858:
[----:B------:R-:W-:Y:S05]  /*8570*/  BSYNC.RECONVERGENT B3 ;  /* 0x0000000000037941 */ /* 0x000fea0003800200 */
.L_x_45854:
        /* <DEDUP_REMOVED lines=110> */
[----:B------:R-:W-:Y:S02]  /*8c60*/  IMAD.MOV.U32 R2, RZ, RZ, R6 ;  /* 0x000000ffff027224 */ /* 0x000fe400078e0006 */
[----:B------:R-:W-:Y:S01]  /*8c70*/  IMAD.MOV.U32 R3, RZ, RZ, R7 ;  /* 0x000000ffff037224 */ /* 0x000fe200078e0007 */
[----:B------:R-:W-:Y:S06]  /*8c80*/  BRA `(.L_x_45861) ;  /* 0x0000000000087947 */ /* 0x000fec0003800000 */
.L_x_45860:
[----:B------:R1:W3:Y:S02]  /*8c90*/  DMUL R2, RZ, R30 ;  /* 0x0000001eff027228 */ /* 0x0002e40000000000 */
[----:B-1-3--:R-:W-:-:S07]  /*8ca0*/  IMAD.MOV.U32 R0, RZ, RZ, RZ ;  /* 0x000000ffff007224 */ /* 0x00afce00078e00ff */
.L_x_45861:
[----:B------:R-:W-:Y:S05]  /*8cb0*/  BSYNC.RECONVERGENT B3 ;  /* 0x0000000000037941 */ /* 0x000fea0003800200 */
.L_x_45859:
        /* <DEDUP_REMOVED lines=64> */
.L_x_45829:
        /* <DEDUP_REMOVED lines=118> */
.L_x_45828:
[----:B------:R-:W-:Y:S05]  /*9820*/  BSYNC.RECONVERGENT B2 ;  /* 0x0000000000027941 */ /* 0x000fea0003800200 */
.L_x_45827:
        /* <DEDUP_REMOVED lines=152> */
.L_x_45869:
[----:B------:R-:W-:Y:S05]  /*a1b0*/  BSYNC.RECONVERGENT B0 ;  /* 0x0000000000007941 */ /* 0x000fea0003800200 */
.L_x_45868:
        /* <DEDUP_REMOVED lines=47> */
[----:B-123--:R-:W-:Y:S05]  /*a4b0*/  CALL.REL.NOINC `($_ZN2at6native29vectorized_elementwise_kernelILi4EZNS0_50_GLOBAL__N__2680c7bb_12_PowKernel_cu_7dd49032_317022pow_scalar_tensor_implIdEEvRNS_18TensorIteratorBaseEN3c107complexIT_EEEUlNS7_IdEEE_St5arrayIPcLm2EEEEviT0_T1_$__internal_trig_reduction_slowpathd) ;  /* 0x000003fc000c7944 */ /* 0x00efea0003c00000 */
[----:B------:R-:W-:Y:S02]  /*a4c0*/  IMAD.MOV.U32 R2, RZ, RZ, R6 ;  /* 0x000000ffff027224 */ /* 0x000fe400078e0006 */
[----:B------:R-:W-:-:S07]  /*a4d0*/  IMAD.MOV.U32 R3, RZ, RZ, R7 ;  /* 0x000000ffff037224 */ /* 0x000fce00078e0007 */
.L_x_45873:
[----:B------:R-:W-:Y:S05]  /*a4e0*/  BSYNC.RECONVERGENT B4 ;  /* 0x0000000000047941 */ /* 0x000fea0003800200 */
.L_x_45872:
[----:B------:R-:W-:Y:S01]  /*a4f0*/  VIADD R0, R4, 0x1 ;  /* 0x0000000104007836 */ /* 0x000fe20000000000 */
[----:B------:R-:W-:Y:S06]  /*a500*/  BRA `(.L_x_45874) ;  /* 0x0000000000087947 */ /* 0x000fec0003800000 */
.L_x_45871:
[----:B0-----:R0:W4:Y:S02]  /*a510*/  DMUL R2, RZ, R34 ;  /* 0x00000022ff027228 */ /* 0x0011240000000000 */
[----:B0---4-:R-:W-:-:S07]  /*a520*/  IMAD.MOV.U32 R0, RZ, RZ, 0x1 ;  /* 0x00000001ff007424 */ /* 0x011fce00078e00ff */
.L_x_45874:
[----:B------:R-:W-:Y:S05]  /*a530*/  BSYNC.RECONVERGENT B3 ;  /* 0x0000000000037941 */ /* 0x000fea0003800200 */
.L_x_45870:
        /* <DEDUP_REMOVED lines=108> */
[----:B-1-3--:R-:W-:Y:S05]  /*ac00*/  CALL.REL.NOINC `($_ZN2at6native29vectorized_elementwise_kernelILi4EZNS0_50_GLOBAL__N__2680c7bb_12_PowKernel_cu_7dd49032_317022pow_scalar_tensor_implIdEEvRNS_18TensorIteratorBaseEN3c107complexIT_EEEUlNS7_IdEEE_St5arrayIPcLm2EEEEviT0_T1_$__internal_trig_reduction_slowpathd) ;  /* 0x000003f400387944 */ /* 0x00afea0003c00000 */
[----:B------:R-:W-:Y:S02]  /*ac10*/  IMAD.MOV.U32 R0, RZ, RZ, R4 ;  /* 0x000000ffff007224 */ /* 0x000fe400078e0004 */
[----:B------:R-:W-:Y:S02]  /*ac20*/  IMAD.MOV.U32 R2, RZ, RZ, R6 ;  /* 0x000000ffff027224 */ /* 0x000fe400078e0006 */
[----:B------:R-:W-:Y:S01]  /*ac30*/  IMAD.MOV.U32 R3, RZ, RZ, R7 ;  /* 0x000000ffff037224 */ /* 0x000fe200078e0007 */
[----:B------:R-:W-:Y:S06]  /*ac40*/  BRA `(.L_x_45877) ;  /* 0x0000000000087947 */ /* 0x000fec0003800000 */
.L_x_45876:
[----:B------:R0:W2:Y:S02]  /*ac50*/  DMUL R2, RZ, R34 ;  /* 0x00000022ff027228 */ /* 0x0000a40000000000 */
[----:B0-2---:R-:W-:-:S07]  /*ac60*/  IMAD.MOV.U32 R0, RZ, RZ, RZ ;  /* 0x000000ffff007224 */ /* 0x005fce00078e00ff */
.L_x_45877:
[----:B------:R-:W-:Y:S05]  /*ac70*/  BSYNC.RECONVERGENT B3 ;  /* 0x0000000000037941 */ /* 0x000fea0003800200 */
.L_x_45875:
        /* <DEDUP_REMOVED lines=73> */
.L_x_45867:
        /* <DEDUP_REMOVED lines=126> */
.L_x_45879:
[----:B------:R-:W-:Y:S05]  /*b8f0*/  BSYNC.RECONVERGENT B0 ;  /* 0x0000000000007941 */ /* 0x000fea0003800200 */
.L_x_45878:
        /* <DEDUP_REMOVED lines=57> */
[----:B--23--:R-:W-:Y:S05]  /*bc90*/  CALL.REL.NOINC `($_ZN2at6native29vectorized_elementwise_kernelILi4EZNS0_50_GLOBAL__N__2680c7bb_12_PowKernel_cu_7dd49032_317022pow_scalar_tensor_implIdEEvRNS_18TensorIteratorBaseEN3c107complexIT_EEEUlNS7_IdEEE_St5arrayIPcLm2EEEEviT0_T1_$__internal_trig_reduction_slowpathd) ;  /* 0x000003e400147944 */ /* 0x00cfea0003c00000 */
[----:B------:R-:W-:Y:S02]  /*bca0*/  IMAD.MOV.U32 R2, RZ, RZ, R6 ;  /* 0x000000ffff027224 */ /* 0x000fe400078e0006 */
[----:B------:R-:W-:-:S07]  /*bcb0*/  IMAD.MOV.U32 R3, RZ, RZ, R7 ;  /* 0x000000ffff037224 */ /* 0x000fce00078e0007 */
.L_x_45883:
[----:B------:R-:W-:Y:S05]  /*bcc0*/  BSYNC.RECONVERGENT B4 ;  /* 0x0000000000047941 */ /* 0x000fea0003800200 */
.L_x_45882:
[----:B------:R-:W-:Y:S01]  /*bcd0*/  VIADD R0, R4, 0x1 ;  /* 0x0000000104007836 */ /* 0x000fe20000000000 */
[----:B------:R-:W-:Y:S06]  /*bce0*/  BRA `(.L_x_45884) ;  /* 0x0000000000087947 */ /* 0x000fec0003800000 */
.L_x_45881:
[----:B------:R0:W1:Y:S02]  /*bcf0*/  DMUL R2, RZ, R34 ;  /* 0x00000022ff027228 */ /* 0x0000640000000000 */
[----:B01----:R-:W-:-:S07]  /*bd00*/  IMAD.MOV.U32 R0, RZ, RZ, 0x1 ;  /* 0x00000001ff007424 */ /* 0x003fce00078e00ff */
.L_x_45884:
[----:B------:R-:W-:Y:S05]  /*bd10*/  BSYNC.RECONVERGENT B3 ;  /* 0x0000000000037941 */ /* 0x000fea0003800200 */
.L_x_45880:
        /* <DEDUP_REMOVED lines=119> */
[----:B---3--:R-:W-:Y:S05]  /*c490*/  CALL.REL.NOINC `($_ZN2at6native29vectorized_elementwise_kernelILi4EZNS0_50_GLOBAL__N__2680c7bb_12_PowKernel_cu_7dd49032_317022pow_scalar_tensor_implIdEEvRNS_18TensorIteratorBaseEN3c107complexIT_EEEUlNS7_IdEEE_St5arrayIPcLm2EEEEviT0_T1_$__internal_trig_reduction_slowpathd) ;  /* 0x000003dc00147944 */ /* 0x008fea0003c00000 */
[----:B------:R-:W-:Y:S02]  /*c4a0*/  IMAD.MOV.U32 R0, RZ, RZ, R4 ;  /* 0x000000ffff007224 */ /* 0x000fe400078e0004 */
[----:B------:R-:W-:Y:S02]  /*c4b0*/  IMAD.MOV.U32 R2, RZ, RZ, R6 ;  /* 0x000000ffff027224 */ /* 0x000fe400078e0006 */
[----:B------:R-:W-:Y:S01]  /*c4c0*/  IMAD.MOV.U32 R3, RZ, RZ, R7 ;  /* 0x000000ffff037224 */ /* 0x000fe200078e0007 */
[----:B------:R-:W-:Y:S06]  /*c4d0*/  BRA `(.L_x_45887) ;  /* 0x0000000000087947 */ /* 0x000fec0003800000 */
.L_x_45886:
[----:B------:R0:W1:Y:S02]  /*c4e0*/  DMUL R2, RZ, R34 ;  /* 0x00000022ff027228 */ /* 0x0000640000000000 */
[----:B01----:R-:W-:-:S07]  /*c4f0*/  IMAD.MOV.U32 R0, RZ, RZ, RZ ;  /* 0x000000ffff007224 */ /* 0x003fce00078e00ff */
.L_x_45887:
[----:B------:R-:W-:Y:S05]  /*c500*/  BSYNC.RECONVERGENT B3 ;  /* 0x0000000000037941 */ /* 0x000fea0003800200 */
.L_x_45885:
        /* <DEDUP_REMOVED lines=86> */
.L_x_45866:
        /* <DEDUP_REMOVED lines=10> */
.L_x_45888:
[----:B------:R-:W1:Y:S02]  /*cb10*/  DADD R34, R34, -R34 ;  /* 0x0000000022227229 */ /* 0x000e640000000822 */
[----:B-1----:R-:W-:Y:S02]  /*cb20*/  IMAD.MOV.U32 R32, RZ, RZ, R34 ;  /* 0x000000ffff207224 */ /* 0x002fe400078e0022 */
[----:B------:R-:W-:Y:S01]  /*cb30*/  IMAD.MOV.U32 R33, RZ, RZ, R35 ;  /* 0x000000ffff217224 */ /* 0x000fe200078e0023 */
[----:B------:R-:W-:Y:S06]  /*cb40*/  BRA `(.L_x_45863) ;  /* 0x0000001400887947 */ /* 0x000fec0003800000 */
.L_x_45865:
        /* <DEDUP_REMOVED lines=47> */
[----:B0-23--:R-:W-:Y:S05]  /*ce40*/  CALL.REL.NOINC `($_ZN2at6native29vectorized_elementwise_kernelILi4EZNS0_50_GLOBAL__N__2680c7bb_12_PowKernel_cu_7dd49032_317022pow_scalar_tensor_implIdEEvRNS_18TensorIteratorBaseEN3c107complexIT_EEEUlNS7_IdEEE_St5arrayIPcLm2EEEEviT0_T1_$__internal_trig_reduction_slowpathd) ;  /* 0x000003d000a87944 */ /* 0x00dfea0003c00000 */
[----:B------:R-:W-:Y:S02]  /*ce50*/  IMAD.MOV.U32 R2, RZ, RZ, R6 ;  /* 0x000000ffff027224 */ /* 0x000fe400078e0006 */
[----:B------:R-:W-:-:S07]  /*ce60*/  IMAD.MOV.U32 R3, RZ, RZ, R7 ;  /* 0x000000ffff037224 */ /* 0x000fce00078e0007 */
.L_x_45892:
[----:B------:R-:W-:Y:S05]  /*ce70*/  BSYNC.RECONVERGENT B4 ;  /* 0x0000000000047941 */ /* 0x000fea0003800200 */
.L_x_45891:
[----:B------:R-:W-:Y:S01]  /*ce80*/  VIADD R0, R4, 0x1 ;  /* 0x0000000104007836 */ /* 0x000fe20000000000 */
[----:B------:R-:W-:Y:S06]  /*ce90*/  BRA `(.L_x_45893) ;  /* 0x0000000000087947 */ /* 0x000fec0003800000 */
.L_x_45890:
[----:B------:R1:W4:Y:S02]  /*cea0*/  DMUL R2, RZ, R34 ;  /* 0x00000022ff027228 */ /* 0x0003240000000000 */
[----:B-1--4-:R-:W-:-:S07]  /*ceb0*/  IMAD.MOV.U32 R0, RZ, RZ, 0x1 ;  /* 0x00000001ff007424 */ /* 0x012fce00078e00ff */
.L_x_45893:
[----:B------:R-:W-:Y:S05]  /*cec0*/  BSYNC.RECONVERGENT B3 ;  /* 0x0000000000037941 */ /* 0x000fea0003800200 */
.L_x_45889:
        /* <DEDUP_REMOVED lines=108> */
[----:B0--3--:R-:W-:Y:S05]  /*d590*/  CALL.REL.NOINC `($_ZN2at6native29vectorized_elementwise_kernelILi4EZNS0_50_GLOBAL__N__2680c7bb_12_PowKernel_cu_7dd49032_317022pow_scalar_tensor_implIdEEvRNS_18TensorIteratorBaseEN3c107complexIT_EEEUlNS7_IdEEE_St5arrayIPcLm2EEEEviT0_T1_$__internal_trig_reduction_slowpathd) ;  /* 0x000003c800d47944 */ /* 0x009fea0003c00000 */
[----:B------:R-:W-:Y:S02]  /*d5a0*/  IMAD.MOV.U32 R0, RZ, RZ, R4 ;  /* 0x000000ffff007224 */ /* 0x000fe400078e0004 */
[----:B------:R-:W-:Y:S02]  /*d5b0*/  IMAD.MOV.U32 R2, RZ, RZ, R6 ;  /* 0x000000ffff027224 */ /* 0x000fe400078e0006 */
[----:B------:R-:W-:Y:S01]  /*d5c0*/  IMAD.MOV.U32 R3, RZ, RZ, R7 ;  /* 0x000000ffff037224 */ /* 0x000fe200078e0007 */
[----:B------:R-:W-:Y:S06]  /*d5d0*/  BRA `(.L_x_45896) ;  /* 0x0000000000087947 */ /* 0x000fec0003800000 */
.L_x_45895:
[----:B------:R1:W2:Y:S02]  /*d5e0*/  DMUL R2, RZ, R34 ;  /* 0x00000022ff027228 */ /* 0x0002a40000000000 */
[----:B-12---:R-:W-:-:S07]  /*d5f0*/  IMAD.MOV.U32 R0, RZ, RZ, RZ ;  /* 0x000000ffff007224 */ /* 0x006fce00078e00ff */
.L_x_45896:
[----:B------:R-:W-:Y:S05]  /*d600*/  BSYNC.RECONVERGENT B3 ;  /* 0x0000000000037941 */ /* 0x000fea0003800200 */
.L_x_45894:
        /* <DEDUP_REMOVED lines=64> */
.L_x_45864:
        /* <DEDUP_REMOVED lines=118> */
.L_x_45863:
[----:B------:R-:W-:Y:S05]  /*e170*/  BSYNC.RECONVERGENT B2 ;  /* 0x0000000000027941 */ /* 0x000fea0003800200 */
.L_x_45862:
        /* <DEDUP_REMOVED lines=152> */
.L_x_45904:
[----:B------:R-:W-:Y:S05]  /*eb00*/  BSYNC.RECONVERGENT B0 ;  /* 0x0000000000007941 */ /* 0x000fea0003800200 */
.L_x_45903:
        /* <DEDUP_REMOVED lines=47> */
[----:B-1234-:R-:W-:Y:S05]  /*ee00*/  CALL.REL.NOINC `($_ZN2at6native29vectorized_elementwise_kernelILi4EZNS0_50_GLOBAL__N__2680c7bb_12_PowKernel_cu_7dd49032_317022pow_scalar_tensor_implIdEEvRNS_18TensorIteratorBaseEN3c107complexIT_EEEUlNS7_IdEEE_St5arrayIPcLm2EEEEviT0_T1_$__internal_trig_reduction_slowpathd) ;  /* 0x000003b000b87944 */ /* 0x01efea0003c00000 */
[----:B------:R-:W-:Y:S02]  /*ee10*/  IMAD.MOV.U32 R2, RZ, RZ, R6 ;  /* 0x000000ffff027224 */ /* 0x000fe400078e0006 */
[----:B------:R-:W-:-:S07]  /*ee20*/  IMAD.MOV.U32 R3, RZ, RZ, R7 ;  /* 0x000000ffff037224 */ /* 0x000fce00078e0007 */
.L_x_45908:
[----:B------:R-:W-:Y:S05]  /*ee30*/  BSYNC.RECONVERGENT B4 ;  /* 0x0000000000047941 */ /* 0x000fea0003800200 */
.L_x_45907:
[----:B------:R-:W-:Y:S01]  /*ee40*/  VIADD R0, R4, 0x1 ;  /* 0x0000000104007836 */ /* 0x000fe20000000000 */
[----:B------:R-:W-:Y:S06]  /*ee50*/  BRA `(.L_x_45909) ;  /* 0x0000000000087947 */ /* 0x000fec0003800000 */
.L_x_45906:
[----:B0-----:R0:W0:Y:S02]  /*ee60*/  DMUL R2, RZ, R38 ;  /* 0x00000026ff027228 */ /* 0x0010240000000000 */
[----:B0-----:R-:W-:-:S07]  /*ee70*/  IMAD.MOV.U32 R0, RZ, RZ, 0x1 ;  /* 0x00000001ff007424 */ /* 0x001fce00078e00ff */
.L_x_45909:
[----:B------:R-:W-:Y:S05]  /*ee80*/  BSYNC.RECONVERGENT B3 ;  /* 0x0000000000037941 */ /* 0x000fea0003800200 */
.L_x_45905:
        /* <DEDUP_REMOVED lines=108> */
[----:B-1--4-:R-:W-:Y:S05]  /*f550*/  CALL.REL.NOINC `($_ZN2at6native29vectorized_elementwise_kernelILi4EZNS0_50_GLOBAL__N__2680c7bb_12_PowKernel_cu_7dd49032_317022pow_scalar_tensor_implIdEEvRNS_18TensorIteratorBaseEN3c107complexIT_EEEUlNS7_IdEEE_St5arrayIPcLm2EEEEviT0_T1_$__internal_trig_reduction_slowpathd) ;  /* 0x000003a800e47944 */ /* 0x012fea0003c00000 */
[----:B------:R-:W-:Y:S02]  /*f560*/  IMAD.MOV.U32 R0, RZ, RZ, R4 ;  /* 0x000000ffff007224 */ /* 0x000fe400078e0004 */
[----:B------:R-:W-:Y:S02]  /*f570*/  IMAD.MOV.U32 R2, RZ, RZ, R6 ;  /* 0x000000ffff027224 */ /* 0x000fe400078e0006 */
[----:B------:R-:W-:Y:S01]  /*f580*/  IMAD.MOV.U32 R3, RZ, RZ, R7 ;  /* 0x000000ffff037224 */ /* 0x000fe200078e0007 */
[----:B------:R-:W-:Y:S06]  /*f590*/  BRA `(.L_x_45912) ;  /* 0x0000000000087947 */ /* 0x000fec0003800000 */
.L_x_45911:
[----:B------:R0:W2:Y:S02]  /*f5a0*/  DMUL R2, RZ, R38 ;  /* 0x00000026ff027228 */ /* 0x0000a40000000000 */
[----:B0-2---:R-:W-:-:S07]  /*f5b0*/  IMAD.MOV.U32 R0, RZ, RZ, RZ ;  /* 0x000000ffff007224 */ /* 0x005fce00078e00ff */
.L_x_45912:
[----:B------:R-:W-:Y:S05]  /*f5c0*/  BSYNC.RECONVERGENT B3 ;  /* 0x0000000000037941 */ /* 0x000fea0003800200 */
.L_x_45910:
        /* <DEDUP_REMOVED lines=73> */
.L_x_45902:
        /* <DEDUP_REMOVED lines=126> */
.L_x_45914:
[----:B------:R-:W-:Y:S05]  /*10240*/  BSYNC.RECONVERGENT B0 ;  /* 0x0000000000007941 */ /* 0x000fea0003800200 */
.L_x_45913:
        /* <DEDUP_REMOVED lines=57> */
[----:B--234-:R-:W-:Y:S05]  /*105e0*/  CALL.REL.NOINC `($_ZN2at6native29vectorized_elementwise_kernelILi4EZNS0_50_GLOBAL__N__2680c7bb_12_PowKernel_cu_7dd49032_317022pow_scalar_tensor_implIdEEvRNS_18TensorIteratorBaseEN3c107complexIT_EEEUlNS7_IdEEE_St5arrayIPcLm2EEEEviT0_T1_$__internal_trig_reduction_slowpathd) ;  /* 0x0000039800c07944 */ /* 0x01cfea0003c00000 */
[----:B------:R-:W-:Y:S02]  /*105f0*/  IMAD.MOV.U32 R2, RZ, RZ, R6 ;  /* 0x000000ffff027224 */ /* 0x000fe400078e0006 */
[----:B------:R-:W-:-:S07]  /*10600*/  IMAD.MOV.U32 R3, RZ, RZ, R7 ;  /* 0x000000ffff037224 */ /* 0x000fce00078e0007 */
.L_x_45918:
[----:B------:R-:W-:Y:S05]  /*10610*/  BSYNC.RECONVERGENT B4 ;  /* 0x0000000000047941 */ /* 0x000fea0003800200 */
.L_x_45917:
[----:B------:R-:W-:Y:S01]  /*10620*/  VIADD R0, R4, 0x1 ;  /* 0x0000000104007836 */ /* 0x000fe20000000000 */
[----:B------:R-:W-:Y:S06]  /*10630*/  BRA `(.L_x_45919) ;  /* 0x0000000000087947 */ /* 0x000fec0003800000 */
.L_x_45916:
[----:B------:R0:W1:Y:S02]  /*10640*/  DMUL R2, RZ, R38 ;  /* 0x00000026ff027228 */ /* 0x0000640000000000 */
[----:B01----:R-:W-:-:S07]  /*10650*/  IMAD.MOV.U32 R0, RZ, RZ, 0x1 ;  /* 0x00000001ff007424 */ /* 0x003fce00078e00ff */
.L_x_45919:
[----:B------:R-:W-:Y:S05]  /*10660*/  BSYNC.RECONVERGENT B3 ;  /* 0x0000000000037941 */ /* 0x000fea0003800200 */
.L_x_45915:
        /* <DEDUP_REMOVED lines=119> */
[----:B----4-:R-:W-:Y:S05]  /*10de0*/  CALL.REL.NOINC `($_ZN2at6native29vectorized_elementwise_kernelILi4EZNS0_50_GLOBAL__N__2680c7bb_12_PowKernel_cu_7dd49032_317022pow_scalar_tensor_implIdEEvRNS_18TensorIteratorBaseEN3c107complexIT_EEEUlNS7_IdEEE_St5arrayIPcLm2EEEEviT0_T1_$__internal_trig_reduction_slowpathd) ;  /* 0x0000039000c07944 */ /* 0x010fea0003c00000 */
[----:B------:R-:W-:Y:S02]  /*10df0*/  IMAD.MOV.U32 R0, RZ, RZ, R4 ;  /* 0x000000ffff007224 */ /* 0x000fe400078e0004 */
[----:B------:R-:W-:Y:S02]  /*10e00*/  IMAD.MOV.U32 R2, RZ, RZ, R6 ;  /* 0x000000ffff027224 */ /* 0x000fe400078e0006 */
[----:B------:R-:W-:Y:S01]  /*10e10*/  IMAD.MOV.U32 R3, RZ, RZ, R7 ;  /* 0x000000ffff037224 */ /* 0x000fe200078e0007 */
[----:B------:R-:W-:Y:S06]  /*10e20*/  BRA `(.L_x_45922) ;  /* 0x0000000000087947 */ /* 0x000fec0003800000 */
.L_x_45921:
[----:B------:R0:W1:Y:S02]  /*10e30*/  DMUL R2, RZ, R38 ;  /* 0x00000026ff027228 */ /* 0x0000640000000000 */
[----:B01----:R-:W-:-:S07]  /*10e40*/  IMAD.MOV.U32 R0, RZ, RZ, RZ ;  /* 0x000000ffff007224 */ /* 0x003fce00078e00ff */
.L_x_45922:
[----:B------:R-:W-:Y:S05]  /*10e50*/  BSYNC.RECONVERGENT B3 ;  /* 0x0000000000037941 */ /* 0x000fea0003800200 */
.L_x_45920:
        /* <DEDUP_REMOVED lines=86> */
.L_x_45901:
        /* <DEDUP_REMOVED lines=10> */
.L_x_45923:
[----:B------:R-:W0:Y:S02]  /*11460*/  DADD R38, R38, -R38 ;  /* 0x0000000026267229 */ /* 0x000e240000000826 */
[----:B0-----:R-:W-:Y:S02]  /*11470*/  IMAD.MOV.U32 R36, RZ, RZ, R38 ;  /* 0x000000ffff247224 */ /* 0x001fe400078e0026 */
[----:B------:R-:W-:Y:S01]  /*11480*/  IMAD.MOV.U32 R37, RZ, RZ, R39 ;  /* 0x000000ffff257224 */ /* 0x000fe200078e0027 */
[----:B------:R-:W-:Y:S06]  /*11490*/  BRA `(.L_x_45898) ;  /* 0x0000001400887947 */ /* 0x000fec0003800000 */
.L_x_45900:
        /* <DEDUP_REMOVED lines=50> */
.L_x_45927:
[----:B------:R-:W-:Y:S05]  /*117c0*/  BSYNC.RECONVERGENT B4 ;  /* 0x0000000000047941 */ /* 0x000fea0003800200 */
.L_x_45926:
[----:B------:R-:W-:Y:S01]  /*117d0*/  VIADD R0, R4, 0x1 ;  /* 0x0000000104007836 */ /* 0x000fe20000000000 */
[----:B------:R-:W-:Y:S06]  /*117e0*/  BRA `(.L_x_45928) ;  /* 0x0000000000087947 */ /* 0x000fec0003800000 */
.L_x_45925:
[----:B------:R0:W1:Y:S02]  /*117f0*/  DMUL R2, RZ, R38 ;  /* 0x00000026ff027228 */ /* 0x0000640000000000 */
[----:B01----:R-:W-:-:S07]  /*11800*/  IMAD.MOV.U32 R0, RZ, RZ, 0x1 ;  /* 0x00000001ff007424 */ /* 0x003fce00078e00ff */
.L_x_45928:
[----:B------:R-:W-:Y:S05]  /*11810*/  BSYNC.RECONVERGENT B3 ;  /* 0x0000000000037941 */ /* 0x000fea0003800200 */
.L_x_45924:
        /* <DEDUP_REMOVED lines=113> */
.L_x_45930:
[----:B------:R0:W1:Y:S02]  /*11f30*/  DMUL R2, RZ, R38 ;  /* 0x00000026ff027228 */ /* 0x0000640000000000 */
[----:B01----:R-:W-:-:S07]  /*11f40*/  IMAD.MOV.U32 R0, RZ, RZ, RZ ;  /* 0x000000ffff007224 */ /* 0x003fce00078e00ff */
.L_x_45931:
[----:B------:R-:W-:Y:S05]  /*11f50*/  BSYNC.RECONVERGENT B3 ;  /* 0x0000000000037941 */ /* 0x000fea0003800200 */
.L_x_45929:
        /* <DEDUP_REMOVED lines=64> */
.L_x_45899:
        /* <DEDUP_REMOVED lines=118> */
.L_x_45898:
[----:B------:R-:W-:Y:S05]  /*12ac0*/  BSYNC.RECONVERGENT B2 ;  /* 0x0000000000027941 */ /* 0x000fea0003800200 */
.L_x_45897:
        /* <DEDUP_REMOVED lines=152> */
.L_x_45939:
[----:B------:R-:W-:Y:S05]  /*13450*/  BSYNC.RECONVERGENT B0 ;  /* 0x0000000000007941 */ /* 0x000fea0003800200 */
.L_x_45938:
        /* <DEDUP_REMOVED lines=50> */
.L_x_45943:
[----:B------:R-:W-:Y:S05]  /*13780*/  BSYNC.RECONVERGENT B4 ;  /* 0x0000000000047941 */ /* 0x000fea0003800200 */
.L_x_45942:
[----:B------:R-:W-:Y:S01]  /*13790*/  VIADD R0, R4, 0x1 ;  /* 0x0000000104007836 */ /* 0x000fe20000000000 */
[----:B------:R-:W-:Y:S06]  /*137a0*/  BRA `(.L_x_45944) ;  /* 0x0000000000087947 */ /* 0x000fec0003800000 */
.L_x_45941:
[----:B0-----:R0:W0:Y:S02]  /*137b0*/  DMUL R2, RZ, R42 ;  /* 0x0000002aff027228 */ /* 0x0010240000000000 */
[----:B0-----:R-:W-:-:S07]  /*137c0*/  IMAD.MOV.U32 R0, RZ, RZ, 0x1 ;  /* 0x00000001ff007424 */ /* 0x001fce00078e00ff */
.L_x_45944:
[----:B------:R-:W-:Y:S05]  /*137d0*/  BSYNC.RECONVERGENT B3 ;  /* 0x0000000000037941 */ /* 0x000fea0003800200 */
.L_x_45940:
        /* <DEDUP_REMOVED lines=113> */
.L_x_45946:
[----:B------:R0:W2:Y:S02]  /*13ef0*/  DMUL R2, RZ, R42 ;  /* 0x0000002aff027228 */ /* 0x0000a40000000000 */
[----:B0-2---:R-:W-:-:S07]  /*13f00*/  IMAD.MOV.U32 R0, RZ, RZ, RZ ;  /* 0x000000ffff007224 */ /* 0x005fce00078e00ff */
.L_x_45947:
[----:B------:R-:W-:Y:S05]  /*13f10*/  BSYNC.RECONVERGENT B3 ;  /* 0x0000000000037941 */ /* 0x000fea0003800200 */
.L_x_45945:
        /* <DEDUP_REMOVED lines=73> */
.L_x_45937:
        /* <DEDUP_REMOVED lines=126> */
.L_x_45949:
[----:B------:R-:W-:Y:S05]  /*14b90*/  BSYNC.RECONVERGENT B0 ;  /* 0x0000000000007941 */ /* 0x000fea0003800200 */
.L_x_45948:
        /* <DEDUP_REMOVED lines=60> */
.L_x_45953:
[----:B------:R-:W-:Y:S05]  /*14f60*/  BSYNC.RECONVERGENT B4 ;  /* 0x0000000000047941 */ /* 0x000fea0003800200 */
.L_x_45952:
[----:B------:R-:W-:Y:S01]  /*14f70*/  VIADD R0, R4, 0x1 ;  /* 0x0000000104007836 */ /* 0x000fe20000000000 */
[----:B------:R-:W-:Y:S06]  /*14f80*/  BRA `(.L_x_45954) ;  /* 0x0000000000087947 */ /* 0x000fec0003800000 */
.L_x_45951:
[----:B------:R0:W1:Y:S02]  /*14f90*/  DMUL R2, RZ, R42 ;  /* 0x0000002aff027228 */ /* 0x0000640000000000 */
[----:B01----:R-:W-:-:S07]  /*14fa0*/  IMAD.MOV.U32 R0, RZ, RZ, 0x1 ;  /* 0x00000001ff007424 */ /* 0x003fce00078e00ff */
.L_x_45954:
[----:B------:R-:W-:Y:S05]  /*14fb0*/  BSYNC.RECONVERGENT B3 ;  /* 0x0000000000037941 */ /* 0x000fea0003800200 */
.L_x_45950:
        /* <DEDUP_REMOVED lines=124> */
.L_x_45956:
[----:B------:R0:W1:Y:S02]  /*15780*/  DMUL R2, RZ, R42 ;  /* 0x0000002aff027228 */ /* 0x0000640000000000 */
[----:B01----:R-:W-:-:S07]  /*15790*/  IMAD.MOV.U32 R0, RZ, RZ, RZ ;  /* 0x000000ffff007224 */ /* 0x003fce00078e00ff */
.L_x_45957:
[----:B------:R-:W-:Y:S05]  /*157a0*/  BSYNC.RECONVERGENT B3 ;  /* 0x0000000000037941 */ /* 0x000fea0003800200 */
.L_x_45955:
        /* <DEDUP_REMOVED lines=86> */
.L_x_45936:
        /* <DEDUP_REMOVED lines=10> */
.L_x_45958:
[----:B------:R-:W0:Y:S02]  /*15db0*/  DADD R42, R42, -R42 ;  /* 0x000000002a2a7229 */ /* 0x000e24000000082a */
[----:B0-----:R-:W-:Y:S02]  /*15dc0*/  IMAD.MOV.U32 R40, RZ, RZ, R42 ;  /* 0x000000ffff287224 */ /* 0x001fe400078e002a */
[----:B------:R-:W-:Y:S01]  /*15dd0*/  IMAD.MOV.U32 R41, RZ, RZ, R43 ;  /* 0x000000ffff297224 */ /* 0x000fe200078e002b */
[----:B------:R-:W-:Y:S06]  /*15de0*/  BRA `(.L_x_45933) ;  /* 0x0000001400887947 */ /* 0x000fec0003800000 */
.L_x_45935:
        /* <DEDUP_REMOVED lines=50> */
.L_x_45962:
[----:B------:R-:W-:Y:S05]  /*16110*/  BSYNC.RECONVERGENT B4 ;  /* 0x0000000000047941 */ /* 0x000fea0003800200 */
.L_x_45961:
[----:B------:R-:W-:Y:S01]  /*16120*/  VIADD R0, R4, 0x1 ;  /* 0x0000000104007836 */ /* 0x000fe20000000000 */
[----:B------:R-:W-:Y:S06]  /*16130*/  BRA `(.L_x_45963) ;  /* 0x0000000000087947 */ /* 0x000fec0003800000 */
.L_x_45960:
[----:B------:R0:W1:Y:S02]  /*16140*/  DMUL R2, RZ, R42 ;  /* 0x0000002aff027228 */ /* 0x0000640000000000 */
[----:B01----:R-:W-:-:S07]  /*16150*/  IMAD.MOV.U32 R0, RZ, RZ, 0x1 ;  /* 0x00000001ff007424 */ /* 0x003fce00078e00ff */
.L_x_45963:
[----:B------:R-:W-:Y:S05]  /*16160*/  BSYNC.RECONVERGENT B3 ;  /* 0x0000000000037941 */ /* 0x000fea0003800200 */
.L_x_45959:
        /* <DEDUP_REMOVED lines=113> */
.L_x_45965:
[----:B------:R0:W1:Y:S02]  /*16880*/  DMUL R2, RZ, R42 ;  /* 0x0000002aff027228 */ /* 0x0000640000000000 */
[----:B01----:R-:W-:-:S07]  /*16890*/  IMAD.MOV.U32 R0, RZ, RZ, RZ ;  /* 0x000000ffff007224 */ /* 0x003fce00078e00ff */
.L_x_45966:
[----:B------:R-:W-:Y:S05]  /*168a0*/  BSYNC.RECONVERGENT B3 ;  /* 0x0000000000037941 */ /* 0x000fea0003800200 */
.L_x_45964:
        /* <DEDUP_REMOVED lines=64> */
.L_x_45934:
        /* <DEDUP_REMOVED lines=118> */
.L_x_45933:
[----:B------:R-:W-:Y:S05]  /*17410*/  BSYNC.RECONVERGENT B2 ;  /* 0x0000000000027941 */ /* 0x000fea0003800200 */
.L_x_45932:
        /* <DEDUP_REMOVED lines=152> */
.L_x_45974:
[----:B------:R-:W-:Y:S05]  /*17da0*/  BSYNC.RECONVERGENT B0 ;  /* 0x0000000000007941 */ /* 0x000fea0003800200 */
.L_x_45973:
        /* <DEDUP_REMOVED lines=50> */
.L_x_45978:
[----:B------:R-:W-:Y:S05]  /*180d0*/  BSYNC.RECONVERGENT B4 ;  /* 0x0000000000047941 */ /* 0x000fea0003800200 */
.L_x_45977:
[----:B------:R-:W-:Y:S01]  /*180e0*/  VIADD R0, R4, 0x1 ;  /* 0x0000000104007836 */ /* 0x000fe20000000000 */
[----:B------:R-:W-:Y:S06]  /*180f0*/  BRA `(.L_x_45979) ;  /* 0x0000000000087947 */ /* 0x000fec0003800000 */
.L_x_45976:
[----:B0-----:R0:W0:Y:S02]  /*18100*/  DMUL R2, RZ, R10 ;  /* 0x0000000aff027228 */ /* 0x0010240000000000 */
[----:B0-----:R-:W-:-:S07]  /*18110*/  IMAD.MOV.U32 R0, RZ, RZ, 0x1 ;  /* 0x00000001ff007424 */ /* 0x001fce00078e00ff */
.L_x_45979:
[----:B------:R-:W-:Y:S05]  /*18120*/  BSYNC.RECONVERGENT B3 ;  /* 0x0000000000037941 */ /* 0x000fea0003800200 */
.L_x_45975:
        /* <DEDUP_REMOVED lines=113> */
.L_x_45981:
[----:B------:R0:W2:Y:S02]  /*18840*/  DMUL R2, RZ, R10 ;  /* 0x0000000aff027228 */ /* 0x0000a40000000000 */
[----:B0-2---:R-:W-:-:S07]  /*18850*/  IMAD.MOV.U32 R0, RZ, RZ, RZ ;  /* 0x000000ffff007224 */ /* 0x005fce00078e00ff */
.L_x_45982:
[----:B------:R-:W-:Y:S05]  /*18860*/  BSYNC.RECONVERGENT B3 ;  /* 0x0000000000037941 */ /* 0x000fea0003800200 */
.L_x_45980:
        /* <DEDUP_REMOVED lines=73> */
.L_x_45972:
        /* <DEDUP_REMOVED lines=126> */
.L_x_45984:
[----:B------:R-:W-:Y:S05]  /*194e0*/  BSYNC.RECONVERGENT B0 ;  /* 0x0000000000007941 */ /* 0x000fea0003800200 */
.L_x_45983:
        /* <DEDUP_REMOVED lines=60> */
.L_x_45988:
[----:B------:R-:W-:Y:S05]  /*198b0*/  BSYNC.RECONVERGENT B4 ;  /* 0x0000000000047941 */ /* 0x000fea0003800200 */
.L_x_45987:
[----:B------:R-:W-:Y:S01]  /*198c0*/  VIADD R0, R4, 0x1 ;  /* 0x0000000104007836 */ /* 0x000fe20000000000 */
[----:B------:R-:W-:Y:S06]  /*198d0*/  BRA `(.L_x_45989) ;  /* 0x0000000000087947 */ /* 0x000fec0003800000 */
.L_x_45986:
[----:B------:R0:W1:Y:S02]  /*198e0*/  DMUL R2, RZ, R10 ;  /* 0x0000000aff027228 */ /* 0x0000640000000000 */
[----:B01----:R-:W-:-:S07]  /*198f0*/  IMAD.MOV.U32 R0, RZ, RZ, 0x1 ;  /* 0x00000001ff007424 */ /* 0x003fce00078e00ff */
.L_x_45989:
[----:B------:R-:W-:Y:S05]  /*19900*/  BSYNC.RECONVERGENT B3 ;  /* 0x0000000000037941 */ /* 0x000fea0003800200 */
.L_x_45985:
        /* <DEDUP_REMOVED lines=124> */
.L_x_45991:
[----:B------:R0:W1:Y:S02]  /*1a0d0*/  DMUL R2, RZ, R10 ;  /* 0x0000000aff027228 */ /* 0x0000640000000000 */
[----:B01----:R-:W-:-:S07]  /*1a0e0*/  IMAD.MOV.U32 R0, RZ, RZ, RZ ;  /* 0x000000ffff007224 */ /* 0x003fce00078e00ff */
.L_x_45992:
[----:B------:R-:W-:Y:S05]  /*1a0f0*/  BSYNC.RECONVERGENT B3 ;  /* 0x0000000000037941 */ /* 0x000fea0003800200 */
.L_x_45990:
        /* <DEDUP_REMOVED lines=86> */
.L_x_45971:
        /* <DEDUP_REMOVED lines=10> */
.L_x_45993:
[----:B------:R-:W0:Y:S02]  /*1a700*/  DADD R10, R10, -R10 ;  /* 0x000000000a0a7229 */ /* 0x000e24000000080a */
[----:B0-----:R-:W-:Y:S02]  /*1a710*/  IMAD.MOV.U32 R8, RZ, RZ, R10 ;  /* 0x000000ffff087224 */ /* 0x001fe400078e000a */
[----:B------:R-:W-:Y:S01]  /*1a720*/  IMAD.MOV.U32 R9, RZ, RZ, R11 ;  /* 0x000000ffff097224 */ /* 0x000fe200078e000b */
[----:B------:R-:W-:Y:S06]  /*1a730*/  BRA `(.L_x_45968) ;  /* 0x0000001400887947 */ /* 0x000fec0003800000 */
.L_x_45970:
        /* <DEDUP_REMOVED lines=50> */
.L_x_45997:
[----:B------:R-:W-:Y:S05]  /*1aa60*/  BSYNC.RECONVERGENT B4 ;  /* 0x0000000000047941 */ /* 0x000fea0003800200 */
.L_x_45996:
[----:B------:R-:W-:Y:S01]  /*1aa70*/  VIADD R0, R4, 0x1 ;  /* 0x0000000104007836 */ /* 0x000fe20000000000 */
[----:B------:R-:W-:Y:S06]  /*1aa80*/  BRA `(.L_x_45998) ;  /* 0x0000000000087947 */ /* 0x000fec0003800000 */
.L_x_45995:
[----:B------:R0:W1:Y:S02]  /*1aa90*/  DMUL R2, RZ, R10 ;  /* 0x0000000aff027228 */ /* 0x0000640000000000 */
[----:B01----:R-:W-:-:S07]  /*1aaa0*/  IMAD.MOV.U32 R0, RZ, RZ, 0x1 ;  /* 0x00000001ff007424 */ /* 0x003fce00078e00ff */
.L_x_45998:
[----:B------:R-:W-:Y:S05]  /*1aab0*/  BSYNC.RECONVERGENT B3 ;  /* 0x0000000000037941 */ /* 0x000fea0003800200 */
.L_x_45994:
        /* <DEDUP_REMOVED lines=113> */
.L_x_46000:
[----:B------:R0:W1:Y:S02]  /*1b1d0*/  DMUL R2, RZ, R10 ;  /* 0x0000000aff027228 */ /* 0x0000640000000000 */
[----:B01----:R-:W-:-:S07]  /*1b1e0*/  IMAD.MOV.U32 R0, RZ, RZ, RZ ;  /* 0x000000ffff007224 */ /* 0x003fce00078e00ff */
.L_x_46001:
[----:B------:R-:W-:Y:S05]  /*1b1f0*/  BSYNC.RECONVERGENT B3 ;  /* 0x0000000000037941 */ /* 0x000fea0003800200 */
.L_x_45999:
        /* <DEDUP_REMOVED lines=64> */
.L_x_45969:
        /* <DEDUP_REMOVED lines=118> */
.L_x_45968:
[----:B------:R-:W-:Y:S05]  /*1bd60*/  BSYNC.RECONVERGENT B2 ;  /* 0x0000000000027941 */ /* 0x000fea0003800200 */
.L_x_45967:
        /* <DEDUP_REMOVED lines=152> */
.L_x_46009:
[----:B------:R-:W-:Y:S05]  /*1c6f0*/  BSYNC.RECONVERGENT B0 ;  /* 0x0000000000007941 */ /* 0x000fea0003800200 */
.L_x_46008:
        /* <DEDUP_REMOVED lines=50> */
.L_x_46013:
[----:B------:R-:W-:Y:S05]  /*1ca20*/  BSYNC.RECONVERGENT B4 ;  /* 0x0000000000047941 */ /* 0x000fea0003800200 */
.L_x_46012:
[----:B------:R-:W-:Y:S01]  /*1ca30*/  VIADD R0, R4, 0x1 ;  /* 0x0000000104007836 */ /* 0x000fe20000000000 */
[----:B------:R-:W-:Y:S06]  /*1ca40*/  BRA `(.L_x_46014) ;  /* 0x0000000000087947 */ /* 0x000fec0003800000 */
.L_x_46011:
[----:B0-----:R0:W0:Y:S02]  /*1ca50*/  DMUL R2, RZ, R14 ;  /* 0x0000000eff027228 */ /* 0x0010240000000000 */
[----:B0-----:R-:W-:-:S07]  /*1ca60*/  IMAD.MOV.U32 R0, RZ, RZ, 0x1 ;  /* 0x00000001ff007424 */ /* 0x001fce00078e00ff */
.L_x_46014:
[----:B------:R-:W-:Y:S05]  /*1ca70*/  BSYNC.RECONVERGENT B3 ;  /* 0x0000000000037941 */ /* 0x000fea0003800200 */
.L_x_46010:
        /* <DEDUP_REMOVED lines=113> */
.L_x_46016:
[----:B------:R0:W2:Y:S02]  /*1d190*/  DMUL R2, RZ, R14 ;  /* 0x0000000eff027228 */ /* 0x0000a40000000000 */
[----:B0-2---:R-:W-:-:S07]  /*1d1a0*/  IMAD.MOV.U32 R0, RZ, RZ, RZ ;  /* 0x000000ffff007224 */ /* 0x005fce00078e00ff */
.L_x_46017:
[----:B------:R-:W-:Y:S05]  /*1d1b0*/  BSYNC.RECONVERGENT B3 ;  /* 0x0000000000037941 */ /* 0x000fea0003800200 */
.L_x_46015:
        /* <DEDUP_REMOVED lines=73> */
.L_x_46007:
        /* <DEDUP_REMOVED lines=126> */
.L_x_46019:
[----:B------:R-:W-:Y:S05]  /*1de30*/  BSYNC.RECONVERGENT B0 ;  /* 0x0000000000007941 */ /* 0x000fea0003800200 */
.L_x_46018:
        /* <DEDUP_REMOVED lines=60> */
.L_x_46023:
[----:B------:R-:W-:Y:S05]  /*1e200*/  BSYNC.RECONVERGENT B4 ;  /* 0x0000000000047941 */ /* 0x000fea0003800200 */
.L_x_46022:
[----:B------:R-:W-:Y:S01]  /*1e210*/  VIADD R0, R4, 0x1 ;  /* 0x0000000104007836 */ /* 0x000fe20000000000 */
[----:B------:R-:W-:Y:S06]  /*1e220*/  BRA `(.L_x_46024) ;  /* 0x0000000000087947 */ /* 0x000fec0003800000 */
.L_x_46021:
[----:B------:R0:W1:Y:S02]  /*1e230*/  DMUL R2, RZ, R14 ;  /* 0x0000000eff027228 */ /* 0x0000640000000000 */
[----:B01----:R-:W-:-:S07]  /*1e240*/  IMAD.MOV.U32 R0, RZ, RZ, 0x1 ;  /* 0x00000001ff007424 */ /* 0x003fce00078e00ff */
.L_x_46024:
[----:B------:R-:W-:Y:S05]  /*1e250*/  BSYNC.RECONVERGENT B3 ;  /* 0x0000000000037941 */ /* 0x000fea0003800200 */
.L_x_46020:
        /* <DEDUP_REMOVED lines=124> */
.L_x_46026:
[----:B------:R0:W1:Y:S02]  /*1ea20*/  DMUL R2, RZ, R14 ;  /* 0x0000000eff027228 */ /* 0x0000640000000000 */
[----:B01----:R-:W-:-:S07]  /*1ea30*/  IMAD.MOV.U32 R0, RZ, RZ, RZ ;  /* 0x000000ffff007224 */ /* 0x003fce00078e00ff */
.L_x_46027:
[----:B------:R-:W-:Y:S05]  /*1ea40*/  BSYNC.RECONVERGENT B3 ;  /* 0x0000000000037941 */ /* 0x000fea0003800200 */
.L_x_46025:
        /* <DEDUP_REMOVED lines=86> */
.L_x_46006:
        /* <DEDUP_REMOVED lines=10> */
.L_x_46028:
[----:B------:R-:W0:Y:S02]  /*1f050*/  DADD R14, R14, -R14 ;  /* 0x000000000e0e7229 */ /* 0x000e24000000080e */
[----:B0-----:R-:W-:Y:S02]  /*1f060*/  IMAD.MOV.U32 R12, RZ, RZ, R14 ;  /* 0x000000ffff0c7224 */ /* 0x001fe400078e000e */
[----:B------:R-:W-:Y:S01]  /*1f070*/  IMAD.MOV.U32 R13, RZ, RZ, R15 ;  /* 0x000000ffff0d7224 */ /* 0x000fe200078e000f */
[----:B------:R-:W-:Y:S06]  /*1f080*/  BRA `(.L_x_46003) ;  /* 0x0000001400887947 */ /* 0x000fec0003800000 */
.L_x_46005:
        /* <DEDUP_REMOVED lines=50> */
.L_x_46032:
[----:B------:R-:W-:Y:S05]  /*1f3b0*/  BSYNC.RECONVERGENT B4 ;  /* 0x0000000000047941 */ /* 0x000fea0003800200 */
.L_x_46031:
[----:B------:R-:W-:Y:S01]  /*1f3c0*/  VIADD R0, R4, 0x1 ;  /* 0x0000000104007836 */ /* 0x000fe20000000000 */
[----:B------:R-:W-:Y:S06]  /*1f3d0*/  BRA `(.L_x_46033) ;  /* 0x0000000000087947 */ /* 0x000fec0003800000 */
.L_x_46030:
[----:B------:R0:W1:Y:S02]  /*1f3e0*/  DMUL R2, RZ, R14 ;  /* 0x0000000eff027228 */ /* 0x0000640000000000 */
[----:B01----:R-:W-:-:S07]  /*1f3f0*/  IMAD.MOV.U32 R0, RZ, RZ, 0x1 ;  /* 0x00000001ff007424 */ /* 0x003fce00078e00ff */
.L_x_46033:
[----:B------:R-:W-:Y:S05]  /*1f400*/  BSYNC.RECONVERGENT B3 ;  /* 0x0000000000037941 */ /* 0x000fea0003800200 */
.L_x_46029:
        /* <DEDUP_REMOVED lines=113> */
.L_x_46035:
[----:B------:R0:W1:Y:S02]  /*1fb20*/  DMUL R2, RZ, R14 ;  /* 0x0000000eff027228 */ /* 0x0000640000000000 */
[----:B01----:R-:W-:-:S07]  /*1fb30*/  IMAD.MOV.U32 R0, RZ, RZ, RZ ;  /* 0x000000ffff007224 */ /* 0x003fce00078e00ff */
.L_x_46036:
[----:B------:R-:W-:Y:S05]  /*1fb40*/  BSYNC.RECONVERGENT B3 ;  /* 0x0000000000037941 */ /* 0x000fea0003800200 */
.L_x_46034:
        /* <DEDUP_REMOVED lines=64> */
.L_x_46004:
        /* <DEDUP_REMOVED lines=118> */
.L_x_46003:
[----:B------:R-:W-:Y:S05]  /*206b0*/  BSYNC.RECONVERGENT B2 ;  /* 0x0000000000027941 */ /* 0x000fea0003800200 */
.L_x_46002:
        /* <DEDUP_REMOVED lines=152> */
.L_x_46044:
[----:B------:R-:W-:Y:S05]  /*21040*/  BSYNC.RECONVERGENT B0 ;  /* 0x0000000000007941 */ /* 0x000fea0003800200 */
.L_x_46043:
        /* <DEDUP_REMOVED lines=50> */
.L_x_46048:
[----:B------:R-:W-:Y:S05]  /*21370*/  BSYNC.RECONVERGENT B4 ;  /* 0x0000000000047941 */ /* 0x000fea0003800200 */
.L_x_46047:
[----:B------:R-:W-:Y:S01]  /*21380*/  VIADD R0, R4, 0x1 ;  /* 0x0000000104007836 */ /* 0x000fe20000000000 */
[----:B------:R-:W-:Y:S06]  /*21390*/  BRA `(.L_x_46049) ;  /* 0x0000000000087947 */ /* 0x000fec0003800000 */
.L_x_46046:
[----:B0-----:R0:W0:Y:S02]  /*213a0*/  DMUL R2, RZ, R18 ;  /* 0x00000012ff027228 */ /* 0x0010240000000000 */
[----:B0-----:R-:W-:-:S07]  /*213b0*/  IMAD.MOV.U32 R0, RZ, RZ, 0x1 ;  /* 0x00000001ff007424 */ /* 0x001fce00078e00ff */
.L_x_46049:
[----:B------:R-:W-:Y:S05]  /*213c0*/  BSYNC.RECONVERGENT B3 ;  /* 0x0000000000037941 */ /* 0x000fea0003800200 */
.L_x_46045:
        /* <DEDUP_REMOVED lines=117> */
.L_x_46051:
[----:B------:R0:W2:Y:S02]  /*21b20*/  DMUL R2, RZ, R18 ;  /* 0x00000012ff027228 */ /* 0x0000a40000000000 */
[----:B0-2---:R-:W-:-:S07]  /*21b30*/  IMAD.MOV.U32 R0, RZ, RZ, RZ ;  /* 0x000000ffff007224 */ /* 0x005fce00078e00ff */
.L_x_46052:
[----:B------:R-:W-:Y:S05]  /*21b40*/  BSYNC.RECONVERGENT B3 ;  /* 0x0000000000037941 */ /* 0x000fea0003800200 */
.L_x_46050:
        /* <DEDUP_REMOVED lines=73> */
.L_x_46042:
        /* <DEDUP_REMOVED lines=126> */
.L_x_46054:
[----:B------:R-:W-:Y:S05]  /*227c0*/  BSYNC.RECONVERGENT B0 ;  /* 0x0000000000007941 */ /* 0x000fea0003800200 */
.L_x_46053:
        /* <DEDUP_REMOVED lines=60> */
.L_x_46058:
[----:B------:R-:W-:Y:S05]  /*22b90*/  BSYNC.RECONVERGENT B4 ;  /* 0x0000000000047941 */ /* 0x000fea0003800200 */
.L_x_46057:
[----:B------:R-:W-:Y:S01]  /*22ba0*/  VIADD R0, R4, 0x1 ;  /* 0x0000000104007836 */ /* 0x000fe20000000000 */
[----:B------:R-:W-:Y:S06]  /*22bb0*/  BRA `(.L_x_46059) ;  /* 0x0000000000087947 */ /* 0x000fec0003800000 */
.L_x_46056:
[----:B------:R0:W1:Y:S02]  /*22bc0*/  DMUL R2, RZ, R18 ;  /* 0x00000012ff027228 */ /* 0x0000640000000000 */
[----:B01----:R-:W-:-:S07]  /*22bd0*/  IMAD.MOV.U32 R0, RZ, RZ, 0x1 ;  /* 0x00000001ff007424 */ /* 0x003fce00078e00ff */
.L_x_46059:
[----:B------:R-:W-:Y:S05]  /*22be0*/  BSYNC.RECONVERGENT B3 ;  /* 0x0000000000037941 */ /* 0x000fea0003800200 */
.L_x_46055:
        /* <DEDUP_REMOVED lines=124> */
.L_x_46061:
[----:B------:R0:W1:Y:S02]  /*233b0*/  DMUL R2, RZ, R18 ;  /* 0x00000012ff027228 */ /* 0x0000640000000000 */
[----:B01----:R-:W-:-:S07]  /*233c0*/  IMAD.MOV.U32 R0, RZ, RZ, RZ ;  /* 0x000000ffff007224 */ /* 0x003fce00078e00ff */
.L_x_46062:
[----:B------:R-:W-:Y:S05]  /*233d0*/  BSYNC.RECONVERGENT B3 ;  /* 0x0000000000037941 */ /* 0x000fea0003800200 */
.L_x_46060:
        /* <DEDUP_REMOVED lines=86> */
.L_x_46041:
        /* <DEDUP_REMOVED lines=10> */
.L_x_46063:
[----:B------:R-:W0:Y:S02]  /*239e0*/  DADD R18, R18, -R18 ;  /* 0x0000000012127229 */ /* 0x000e240000000812 */
[----:B0-----:R-:W-:Y:S02]  /*239f0*/  IMAD.MOV.U32 R16, RZ, RZ, R18 ;  /* 0x000000ffff107224 */ /* 0x001fe400078e0012 */
[----:B------:R-:W-:Y:S01]  /*23a00*/  IMAD.MOV.U32 R17, RZ, RZ, R19 ;  /* 0x000000ffff117224 */ /* 0x000fe200078e0013 */
[----:B------:R-:W-:Y:S06]  /*23a10*/  BRA `(.L_x_46038) ;  /* 0x0000001400987947 */ /* 0x000fec0003800000 */
.L_x_46040:
        /* <DEDUP_REMOVED lines=50> */
.L_x_46067:
[----:B------:R-:W-:Y:S05]  /*23d40*/  BSYNC.RECONVERGENT B4 ;  /* 0x0000000000047941 */ /* 0x000fea0003800200 */
.L_x_46066:
[----:B------:R-:W-:Y:S01]  /*23d50*/  VIADD R0, R4, 0x1 ;  /* 0x0000000104007836 */ /* 0x000fe20000000000 */
[----:B------:R-:W-:Y:S06]  /*23d60*/  BRA `(.L_x_46068) ;  /* 0x0000000000087947 */ /* 0x000fec0003800000 */
.L_x_46065:
[----:B------:R0:W1:Y:S02]  /*23d70*/  DMUL R2, RZ, R18 ;  /* 0x00000012ff027228 */ /* 0x0000640000000000 */
[----:B01----:R-:W-:-:S07]  /*23d80*/  IMAD.MOV.U32 R0, RZ, RZ, 0x1 ;  /* 0x00000001ff007424 */ /* 0x003fce00078e00ff */
.L_x_46068:
[----:B------:R-:W-:Y:S05]  /*23d90*/  BSYNC.RECONVERGENT B3 ;  /* 0x0000000000037941 */ /* 0x000fea0003800200 */
.L_x_46064:
        /* <DEDUP_REMOVED lines=117> */
.L_x_46070:
[----:B------:R0:W1:Y:S02]  /*244f0*/  DMUL R2, RZ, R18 ;  /* 0x00000012ff027228 */ /* 0x0000640000000000 */
[----:B01----:R-:W-:-:S07]  /*24500*/  IMAD.MOV.U32 R0, RZ, RZ, RZ ;  /* 0x000000ffff007224 */ /* 0x003fce00078e00ff */
.L_x_46071:
[----:B------:R-:W-:Y:S05]  /*24510*/  BSYNC.RECONVERGENT B3 ;  /* 0x0000000000037941 */ /* 0x000fea0003800200 */
.L_x_46069:
        /* <DEDUP_REMOVED lines=64> */
.L_x_46039:
        /* <DEDUP_REMOVED lines=118> */
.L_x_46038:
[----:B------:R-:W-:Y:S05]  /*25080*/  BSYNC.RECONVERGENT B2 ;  /* 0x0000000000027941 */ /* 0x000fea0003800200 */
.L_x_46037:
        /* <DEDUP_REMOVED lines=16> */
.L_x_46074:
[----:B------:R-:W-:-:S13]  /*25190*/  ISETP.GE.AND P0, PT, R53, R54, PT ;  /* 0x000000363500720c */ /* 0x000fda0003f06270 */
[----:B------:R-:W-:Y:S05]  /*251a0*/  @P0 BRA `(.L_x_46076) ;  /* 0x0000000000300947 */ /* 0x000fea0003800000 */
[----:B-1----:R-:W1:Y:S01]  /*251b0*/  LDC.64 R2, c[0x0][0x3b0] ;  /* 0x0000ec00ff027b82 */ /* 0x002e620000000a00 */
[----:B------:R-:W-:Y:S02]  /*251c0*/  IMAD.IADD R5, R52, 0x1, R53 ;  /* 0x0000000134057824 */ /* 0x000fe400078e0235 */
[----:B------:R-:W-:Y:S02]  /*251d0*/  VIADD R53, R53, 0x80 ;  /* 0x0000008035357836 */ /* 0x000fe40000000000 */
[----:B-1----:R-:W-:-:S05]  /*251e0*/  IMAD.WIDE.U32 R2, R5, 0x10, R2 ;  /* 0x0000001005027825 */ /* 0x002fca00078e0002 */
[----:B----4-:R1:W-:Y:S02]  /*251f0*/  STG.E.128 desc[UR4][R2.64], R32 ;  /* 0x0000002002007986 */ /* 0x0103e4000c101d04 */
.L_x_46075:
[----:B------:R-:W-:-:S13]  /*25200*/  ISETP.GE.AND P0, PT, R53, R54, PT ;  /* 0x000000363500720c */ /* 0x000fda0003f06270 */
[----:B------:R-:W-:Y:S05]  /*25210*/  @P0 BRA `(.L_x_46077) ;  /* 0x0000000000300947 */ /* 0x000fea0003800000 */
[----:B-1----:R-:W1:Y:S01]  /*25220*/  LDC.64 R2, c[0x0][0x3b0] ;  /* 0x0000ec00ff027b82 */ /* 0x002e620000000a00 */
[----:B------:R-:W-:Y:S02]  /*25230*/  IMAD.IADD R5, R52, 0x1, R53 ;  /* 0x0000000134057824 */ /* 0x000fe400078e0235 */
[----:B------:R-:W-:Y:S02]  /*25240*/  VIADD R53, R53, 0x80 ;  /* 0x0000008035357836 */ /* 0x000fe40000000000 */
[----:B-1----:R-:W-:-:S05]  /*25250*/  IMAD.WIDE.U32 R2, R5, 0x10, R2 ;  /* 0x0000001005027825 */ /* 0x002fca00078e0002 */
[----:B0-----:R0:W-:Y:S02]  /*25260*/  STG.E.128 desc[UR4][R2.64], R36 ;  /* 0x0000002402007986 */ /* 0x0011e4000c101d04 */
.L_x_46076:
[----:B------:R-:W-:-:S13]  /*25270*/  ISETP.GE.AND P0, PT, R53, R54, PT ;  /* 0x000000363500720c */ /* 0x000fda0003f06270 */
[----:B------:R-:W-:Y:S05]  /*25280*/  @P0 BRA `(.L_x_46078) ;  /* 0x0000000000340947 */ /* 0x000fea0003800000 */
[----:B01----:R-:W0:Y:S01]  /*25290*/  LDC.64 R2, c[0x0][0x3b0] ;  /* 0x0000ec00ff027b82 */ /* 0x003e220000000a00 */
[----:B------:R-:W-:Y:S02]  /*252a0*/  IMAD.IADD R5, R52, 0x1, R53 ;  /* 0x0000000134057824 */ /* 0x000fe400078e0235 */
[----:B------:R-:W-:Y:S02]  /*252b0*/  VIADD R53, R53, 0x80 ;  /* 0x0000008035357836 */ /* 0x000fe40000000000 */
[----:B0-----:R-:W-:-:S05]  /*252c0*/  IMAD.WIDE.U32 R2, R5, 0x10, R2 ;  /* 0x0000001005027825 */ /* 0x001fca00078e0002 */
[----:B------:R0:W-:Y:S02]  /*252d0*/  STG.E.128 desc[UR4][R2.64], R40 ;  /* 0x0000002802007986 */ /* 0x0001e4000c101d04 */
.L_x_46077:
        /* <DEDUP_REMOVED lines=8> */
.L_x_46078:
[----:B------:R-:W-:Y:S05]  /*25360*/  BSYNC.RELIABLE B1 ;  /* 0x0000000000017941 */ /* 0x000fea0003800100 */
.L_x_46073:
[----:B------:R-:W-:-:S13]  /*25370*/  ISETP.GE.AND P0, PT, R53, R54, PT ;  /* 0x000000363500720c */ /* 0x000fda0003f06270 */
[----:B01----:R-:W0:Y:S01]  /*25380*/  @!P0 LDC.64 R2, c[0x0][0x3b0] ;  /* 0x0000ec00ff028b82 */ /* 0x003e220000000a00 */
[----:B------:R-:W-:Y:S02]  /*25390*/  @!P0 IMAD.IADD R5, R52, 0x1, R53 ;  /* 0x0000000134058824 */ /* 0x000fe400078e0235 */
[----:B------:R-:W-:Y:S02]  /*253a0*/  @!P0 VIADD R53, R53, 0x80 ;  /* 0x0000008035358836 */ /* 0x000fe40000000000 */
[----:B0-----:R-:W-:-:S05]  /*253b0*/  @!P0 IMAD.WIDE.U32 R2, R5, 0x10, R2 ;  /* 0x0000001005028825 */ /* 0x001fca00078e0002 */
[----:B------:R0:W-:Y:S02]  /*253c0*/  @!P0 STG.E.128 desc[UR4][R2.64], R12 ;  /* 0x0000000c02008986 */ /* 0x0001e4000c101d04 */
.L_x_46079:
[----:B------:R-:W-:Y:S05]  /*253d0*/  BSYNC.RECONVERGENT B0 ;  /* 0x0000000000007941 */ /* 0x000fea0003800200 */
.L_x_46072:
        /* <DEDUP_REMOVED lines=8> */
.L_x_45798:
        /* <DEDUP_REMOVED lines=146> */
.L_x_46081:
        /* <DEDUP_REMOVED lines=56> */
[----:B-----5:R-:W-:Y:S05]  /*26100*/  CALL.REL.NOINC `($_ZN2at6native29vectorized_elementwise_kernelILi4EZNS0_50_GLOBAL__N__2680c7bb_12_PowKernel_cu_7dd49032_317022pow_scalar_tensor_implIdEEvRNS_18TensorIteratorBaseEN3c107complexIT_EEEUlNS7_IdEEE_St5arrayIPcLm2EEEEviT0_T1_$__internal_trig_reduction_slowpathd) ;  /* 0x0000023c00f87944 */ /* 0x020fea0003c00000 */
[----:B------:R-:W-:Y:S02]  /*26110*/  IMAD.MOV.U32 R2, RZ, RZ, R6 ;  /* 0x000000ffff027224 */ /* 0x000fe400078e0006 */
[----:B------:R-:W-:-:S07]  /*26120*/  IMAD.MOV.U32 R3, RZ, RZ, R7 ;  /* 0x000000ffff037224 */ /* 0x000fce00078e0007 */
.L_x_46087:
[----:B------:R-:W-:Y:S05]  /*26130*/  BSYNC.RECONVERGENT B4 ;  /* 0x0000000000047941 */ /* 0x000fea0003800200 */
.L_x_46086:
[----:B------:R-:W-:-:S07]  /*26140*/  VIADD R0, R4, 0x1 ;  /* 0x0000000104007836 */ /* 0x000fce0000000000 */
.L_x_46085:
[----:B------:R-:W-:Y:S05]  /*26150*/  BSYNC.RECONVERGENT B3 ;  /* 0x0000000000037941 */ /* 0x000fea0003800200 */
.L_x_46084:
        /* <DEDUP_REMOVED lines=120> */
[----:B------:R-:W-:Y:S02]  /*268e0*/  IMAD.MOV.U32 R2, RZ, RZ, R6 ;  /* 0x000000ffff027224 */ /* 0x000fe400078e0006 */
[----:B------:R-:W-:-:S07]  /*268f0*/  IMAD.MOV.U32 R3, RZ, RZ, R7 ;  /* 0x000000ffff037224 */ /* 0x000fce00078e0007 */
.L_x_46089:
[----:B------:R-:W-:Y:S05]  /*26900*/  BSYNC.RECONVERGENT B3 ;  /* 0x0000000000037941 */ /* 0x000fea0003800200 */
.L_x_46088:
        /* <DEDUP_REMOVED lines=64> */
.L_x_46083:
        /* <DEDUP_REMOVED lines=15> */
.L_x_46090:
        /* <DEDUP_REMOVED lines=134> */
.L_x_46093:
[----:B------:R-:W-:Y:S05]  /*27660*/  BSYNC.RECONVERGENT B0 ;  /* 0x0000000000007941 */ /* 0x000fea0003800200 */
.L_x_46092:
        /* <DEDUP_REMOVED lines=62> */
.L_x_46097:
[----:B------:R-:W-:Y:S05]  /*27a50*/  BSYNC.RECONVERGENT B4 ;  /* 0x0000000000047941 */ /* 0x000fea0003800200 */
.L_x_46096:
[----:B------:R-:W-:-:S07]  /*27a60*/  VIADD R0, R0, 0x1 ;  /* 0x0000000100007836 */ /* 0x000fce0000000000 */
.L_x_46095:
[----:B------:R-:W-:Y:S05]  /*27a70*/  BSYNC.RECONVERGENT B3 ;  /* 0x0000000000037941 */ /* 0x000fea0003800200 */
.L_x_46094:
        /* <DEDUP_REMOVED lines=129> */
.L_x_46099:
[----:B------:R-:W-:Y:S05]  /*28290*/  BSYNC.RECONVERGENT B3 ;  /* 0x0000000000037941 */ /* 0x000fea0003800200 */
.L_x_46098:
        /* <DEDUP_REMOVED lines=86> */
.L_x_46091:
        /* <DEDUP_REMOVED lines=124> */
.L_x_46101:
[----:B------:R-:W-:Y:S05]  /*28fc0*/  BSYNC.RECONVERGENT B0 ;  /* 0x0000000000007941 */ /* 0x000fea0003800200 */
.L_x_46100:
        /* <DEDUP_REMOVED lines=48> */
[----:B-1---5:R-:W-:Y:S05]  /*292d0*/  CALL.REL.NOINC `($_ZN2at6native29vectorized_elementwise_kernelILi4EZNS0_50_GLOBAL__N__2680c7bb_12_PowKernel_cu_7dd49032_317022pow_scalar_tensor_implIdEEvRNS_18TensorIteratorBaseEN3c107complexIT_EEEUlNS7_IdEEE_St5arrayIPcLm2EEEEviT0_T1_$__internal_trig_reduction_slowpathd) ;  /* 0x0000020c00847944 */ /* 0x022fea0003c00000 */
[----:B------:R-:W-:Y:S02]  /*292e0*/  IMAD.MOV.U32 R2, RZ, RZ, R6 ;  /* 0x000000ffff027224 */ /* 0x000fe400078e0006 */
[----:B------:R-:W-:-:S07]  /*292f0*/  IMAD.MOV.U32 R3, RZ, RZ, R7 ;  /* 0x000000ffff037224 */ /* 0x000fce00078e0007 */
.L_x_46105:
[----:B------:R-:W-:Y:S05]  /*29300*/  BSYNC.RECONVERGENT B4 ;  /* 0x0000000000047941 */ /* 0x000fea0003800200 */
.L_x_46104:
[----:B------:R-:W-:-:S07]  /*29310*/  VIADD R0, R4, 0x1 ;  /* 0x0000000104007836 */ /* 0x000fce0000000000 */
.L_x_46103:
[----:B------:R-:W-:Y:S05]  /*29320*/  BSYNC.RECONVERGENT B3 ;  /* 0x0000000000037941 */ /* 0x000fea0003800200 */
.L_x_46102:
        /* <DEDUP_REMOVED lines=115> */
[----:B------:R-:W-:Y:S02]  /*29a60*/  IMAD.MOV.U32 R2, RZ, RZ, R6 ;  /* 0x000000ffff027224 */ /* 0x000fe400078e0006 */
[----:B------:R-:W-:-:S07]  /*29a70*/  IMAD.MOV.U32 R3, RZ, RZ, R7 ;  /* 0x000000ffff037224 */ /* 0x000fce00078e0007 */
.L_x_46107:
[----:B------:R-:W-:Y:S05]  /*29a80*/  BSYNC.RECONVERGENT B3 ;  /* 0x0000000000037941 */ /* 0x000fea0003800200 */
.L_x_46106:
        /* <DEDUP_REMOVED lines=72> */
.L_x_46082:
[----:B------:R-:W-:Y:S05]  /*29f10*/  BSYNC.RECONVERGENT B2 ;  /* 0x0000000000027941 */ /* 0x000fea0003800200 */
.L_x_46080:
        /* <DEDUP_REMOVED lines=148> */
.L_x_46114:
[----:B------:R-:W-:Y:S05]  /*2a860*/  BSYNC.RECONVERGENT B0 ;  /* 0x0000000000007941 */ /* 0x000fea0003800200 */
.L_x_46113:
        /* <DEDUP_REMOVED lines=47> */
[----:B-12--5:R-:W-:Y:S05]  /*2ab60*/  CALL.REL.NOINC `($_ZN2at6native29vectorized_elementwise_kernelILi4EZNS0_50_GLOBAL__N__2680c7bb_12_PowKernel_cu_7dd49032_317022pow_scalar_tensor_implIdEEvRNS_18TensorIteratorBaseEN3c107complexIT_EEEUlNS7_IdEEE_St5arrayIPcLm2EEEEviT0_T1_$__internal_trig_reduction_slowpathd) ;  /* 0x000001f400607944 */ /* 0x026fea0003c00000 */
[----:B------:R-:W-:Y:S02]  /*2ab70*/  IMAD.MOV.U32 R2, RZ, RZ, R6 ;  /* 0x000000ffff027224 */ /* 0x000fe400078e0006 */
[----:B------:R-:W-:-:S07]  /*2ab80*/  IMAD.MOV.U32 R3, RZ, RZ, R7 ;  /* 0x000000ffff037224 */ /* 0x000fce00078e0007 */
.L_x_46118:
[----:B------:R-:W-:Y:S05]  /*2ab90*/  BSYNC.RECONVERGENT B4 ;  /* 0x0000000000047941 */ /* 0x000fea0003800200 */
.L_x_46117:
[----:B------:R-:W-:Y:S01]  /*2aba0*/  VIADD R0, R4, 0x1 ;  /* 0x0000000104007836 */ /* 0x000fe20000000000 */
[----:B------:R-:W-:Y:S06]  /*2abb0*/  BRA `(.L_x_46119) ;  /* 0x0000000000087947 */ /* 0x000fec0003800000 */
.L_x_46116:
[----:B0-----:R0:W3:Y:S02]  /*2abc0*/  DMUL R2, RZ, R18 ;  /* 0x00000012ff027228 */ /* 0x0010e40000000000 */
[----:B0--3--:R-:W-:-:S07]  /*2abd0*/  IMAD.MOV.U32 R0, RZ, RZ, 0x1 ;  /* 0x00000001ff007424 */ /* 0x009fce00078e00ff */
.L_x_46119:
[----:B------:R-:W-:Y:S05]  /*2abe0*/  BSYNC.RECONVERGENT B3 ;  /* 0x0000000000037941 */ /* 0x000fea0003800200 */
.L_x_46115:
        /* <DEDUP_REMOVED lines=111> */
[----:B------:R-:W-:Y:S01]  /*2b2e0*/  IMAD.MOV.U32 R3, RZ, RZ, R7 ;  /* 0x000000ffff037224 */ /* 0x000fe200078e0007 */
[----:B------:R-:W-:Y:S06]  /*2b2f0*/  BRA `(.L_x_46122) ;  /* 0x0000000000087947 */ /* 0x000fec0003800000 */
.L_x_46121:
[----:B------:R0:W2:Y:S02]  /*2b300*/  DMUL R2, RZ, R18 ;  /* 0x00000012ff027228 */ /* 0x0000a40000000000 */
[----:B0-2---:R-:W-:-:S07]  /*2b310*/  IMAD.MOV.U32 R0, RZ, RZ, RZ ;  /* 0x000000ffff007224 */ /* 0x005fce00078e00ff */
.L_x_46122:
[----:B------:R-:W-:Y:S05]  /*2b320*/  BSYNC.RECONVERGENT B3 ;  /* 0x0000000000037941 */ /* 0x000fea0003800200 */
.L_x_46120:
        /* <DEDUP_REMOVED lines=73> */
.L_x_46112:
        /* <DEDUP_REMOVED lines=126> */
.L_x_46125:
[----:B------:R-:W-:Y:S05]  /*2bfa0*/  BSYNC.RECONVERGENT B0 ;  /* 0x0000000000007941 */ /* 0x000fea0003800200 */
.L_x_46124:
        /* <DEDUP_REMOVED lines=60> */
.L_x_46129:
[----:B------:R-:W-:Y:S05]  /*2c370*/  BSYNC.RECONVERGENT B4 ;  /* 0x0000000000047941 */ /* 0x000fea0003800200 */
.L_x_46128:
[----:B------:R-:W-:Y:S01]  /*2c380*/  VIADD R0, R4, 0x1 ;  /* 0x0000000104007836 */ /* 0x000fe20000000000 */
[----:B------:R-:W-:Y:S06]  /*2c390*/  BRA `(.L_x_46130) ;  /* 0x0000000000087947 */ /* 0x000fec0003800000 */
.L_x_46127:
[----:B------:R0:W2:Y:S02]  /*2c3a0*/  DMUL R2, RZ, R18 ;  /* 0x00000012ff027228 */ /* 0x0000a40000000000 */
[----:B0-2---:R-:W-:-:S07]  /*2c3b0*/  IMAD.MOV.U32 R0, RZ, RZ, 0x1 ;  /* 0x00000001ff007424 */ /* 0x005fce00078e00ff */
.L_x_46130:
[----:B------:R-:W-:Y:S05]  /*2c3c0*/  BSYNC.RECONVERGENT B3 ;  /* 0x0000000000037941 */ /* 0x000fea0003800200 */
.L_x_46126:
        /* <DEDUP_REMOVED lines=124> */
.L_x_46132:
[----:B------:R0:W2:Y:S02]  /*2cb90*/  DMUL R2, RZ, R18 ;  /* 0x00000012ff027228 */ /* 0x0000a40000000000 */
[----:B0-2---:R-:W-:-:S07]  /*2cba0*/  IMAD.MOV.U32 R0, RZ, RZ, RZ ;  /* 0x000000ffff007224 */ /* 0x005fce00078e00ff */
.L_x_46133:
[----:B------:R-:W-:Y:S05]  /*2cbb0*/  BSYNC.RECONVERGENT B3 ;  /* 0x0000000000037941 */ /* 0x000fea0003800200 */
.L_x_46131:
        /* <DEDUP_REMOVED lines=86> */
.L_x_46111:
        /* <DEDUP_REMOVED lines=10> */
.L_x_46134:
[----:B------:R-:W2:Y:S02]  /*2d1c0*/  DADD R16, R18, -R18 ;  /* 0x0000000012107229 */ /* 0x000ea40000000812 */
[----:B--2---:R-:W-:Y:S02]  /*2d1d0*/  IMAD.MOV.U32 R18, RZ, RZ, R16 ;  /* 0x000000ffff127224 */ /* 0x004fe400078e0010 */
[----:B------:R-:W-:Y:S01]  /*2d1e0*/  IMAD.MOV.U32 R19, RZ, RZ, R17 ;  /* 0x000000ffff137224 */ /* 0x000fe200078e0011 */
[----:B------:R-:W-:Y:S06]  /*2d1f0*/  BRA `(.L_x_46123) ;  /* 0x0000001400987947 */ /* 0x000fec0003800000 */
.L_x_46110:
        /* <DEDUP_REMOVED lines=47> */
[----:B01---5:R-:W-:Y:S05]  /*2d4f0*/  CALL.REL.NOINC `($_ZN2at6native29vectorized_elementwise_kernelILi4EZNS0_50_GLOBAL__N__2680c7bb_12_PowKernel_cu_7dd49032_317022pow_scalar_tensor_implIdEEvRNS_18TensorIteratorBaseEN3c107complexIT_EEEUlNS7_IdEEE_St5arrayIPcLm2EEEEviT0_T1_$__internal_trig_reduction_slowpathd) ;  /* 0x000001c800fc7944 */ /* 0x023fea0003c00000 */
[----:B------:R-:W-:Y:S02]  /*2d500*/  IMAD.MOV.U32 R2, RZ, RZ, R6 ;  /* 0x000000ffff027224 */ /* 0x000fe400078e0006 */
[----:B------:R-:W-:-:S07]  /*2d510*/  IMAD.MOV.U32 R3, RZ, RZ, R7 ;  /* 0x000000ffff037224 */ /* 0x000fce00078e0007 */
.L_x_46138:
[----:B------:R-:W-:Y:S05]  /*2d520*/  BSYNC.RECONVERGENT B4 ;  /* 0x0000000000047941 */ /* 0x000fea0003800200 */
.L_x_46137:
[----:B------:R-:W-:Y:S01]  /*2d530*/  VIADD R0, R4, 0x1 ;  /* 0x0000000104007836 */ /* 0x000fe20000000000 */
[----:B------:R-:W-:Y:S06]  /*2d540*/  BRA `(.L_x_46139) ;  /* 0x0000000000087947 */ /* 0x000fec0003800000 */
.L_x_46136:
[----:B------:R2:W3:Y:S02]  /*2d550*/  DMUL R2, RZ, R18 ;  /* 0x00000012ff027228 */ /* 0x0004e40000000000 */
[----:B--23--:R-:W-:-:S07]  /*2d560*/  IMAD.MOV.U32 R0, RZ, RZ, 0x1 ;  /* 0x00000001ff007424 */ /* 0x00cfce00078e00ff */
.L_x_46139:
[----:B------:R-:W-:Y:S05]  /*2d570*/  BSYNC.RECONVERGENT B3 ;  /* 0x0000000000037941 */ /* 0x000fea0003800200 */
.L_x_46135:
        /* <DEDUP_REMOVED lines=117> */
.L_x_46141:
[----:B------:R0:W2:Y:S02]  /*2dcd0*/  DMUL R2, RZ, R18 ;  /* 0x00000012ff027228 */ /* 0x0000a40000000000 */
[----:B0-2---:R-:W-:-:S07]  /*2dce0*/  IMAD.MOV.U32 R0, RZ, RZ, RZ ;  /* 0x000000ffff007224 */ /* 0x005fce00078e00ff */
.L_x_46142:
[----:B------:R-:W-:Y:S05]  /*2dcf0*/  BSYNC.RECONVERGENT B3 ;  /* 0x0000000000037941 */ /* 0x000fea0003800200 */
.L_x_46140:
        /* <DEDUP_REMOVED lines=64> */
.L_x_46109:
        /* <DEDUP_REMOVED lines=118> */
.L_x_46123:
[----:B------:R-:W-:Y:S05]  /*2e860*/  BSYNC.RECONVERGENT B2 ;  /* 0x0000000000027941 */ /* 0x000fea0003800200 */
.L_x_46108:
        /* <DEDUP_REMOVED lines=148> */
.L_x_46149:
[----:B------:R-:W-:Y:S05]  /*2f1b0*/  BSYNC.RECONVERGENT B0 ;  /* 0x0000000000007941 */ /* 0x000fea0003800200 */
.L_x_46148:
        /* <DEDUP_REMOVED lines=50> */
.L_x_46153:
[----:B------:R-:W-:Y:S05]  /*2f4e0*/  BSYNC.RECONVERGENT B4 ;  /* 0x0000000000047941 */ /* 0x000fea0003800200 */
.L_x_46152:
[----:B------:R-:W-:Y:S01]  /*2f4f0*/  VIADD R0, R4, 0x1 ;  /* 0x0000000104007836 */ /* 0x000fe20000000000 */
[----:B------:R-:W-:Y:S06]  /*2f500*/  BRA `(.L_x_46154) ;  /* 0x0000000000087947 */ /* 0x000fec0003800000 */
.L_x_46151:
[----:B0-----:R0:W4:Y:S02]  /*2f510*/  DMUL R2, RZ, R14 ;  /* 0x0000000eff027228 */ /* 0x0011240000000000 */
[----:B0---4-:R-:W-:-:S07]  /*2f520*/  IMAD.MOV.U32 R0, RZ, RZ, 0x1 ;  /* 0x00000001ff007424 */ /* 0x011fce00078e00ff */
.L_x_46154:
[----:B------:R-:W-:Y:S05]  /*2f530*/  BSYNC.RECONVERGENT B3 ;  /* 0x0000000000037941 */ /* 0x000fea0003800200 */
.L_x_46150:
        /* <DEDUP_REMOVED lines=113> */
.L_x_46156:
[----:B------:R0:W2:Y:S02]  /*2fc50*/  DMUL R2, RZ, R14 ;  /* 0x0000000eff027228 */ /* 0x0000a40000000000 */
[----:B0-2---:R-:W-:-:S07]  /*2fc60*/  IMAD.MOV.U32 R0, RZ, RZ, RZ ;  /* 0x000000ffff007224 */ /* 0x005fce00078e00ff */
.L_x_46157:
[----:B------:R-:W-:Y:S05]  /*2fc70*/  BSYNC.RECONVERGENT B3 ;  /* 0x0000000000037941 */ /* 0x000fea0003800200 */
.L_x_46155:
        /* <DEDUP_REMOVED lines=73> */
.L_x_46147:
        /* <DEDUP_REMOVED lines=126> */
.L_x_46160:
[----:B------:R-:W-:Y:S05]  /*308f0*/  BSYNC.RECONVERGENT B0 ;  /* 0x0000000000007941 */ /* 0x000fea0003800200 */
.L_x_46159:
        /* <DEDUP_REMOVED lines=59> */
[----:B------:R-:W-:-:S07]  /*30cb0*/  IMAD.MOV.U32 R3, RZ, RZ, R7 ;  /* 0x000000ffff037224 */ /* 0x000fce00078e0007 */
.L_x_46164:
[----:B------:R-:W-:Y:S05]  /*30cc0*/  BSYNC.RECONVERGENT B4 ;  /* 0x0000000000047941 */ /* 0x000fea0003800200 */
.L_x_46163:
[----:B------:R-:W-:Y:S01]  /*30cd0*/  VIADD R0, R4, 0x1 ;  /* 0x0000000104007836 */ /* 0x000fe20000000000 */
[----:B------:R-:W-:Y:S06]  /*30ce0*/  BRA `(.L_x_46165) ;  /* 0x0000000000087947 */ /* 0x000fec0003800000 */
.L_x_46162:
[----:B------:R0:W2:Y:S02]  /*30cf0*/  DMUL R2, RZ, R14 ;  /* 0x0000000eff027228 */ /* 0x0000a40000000000 */
[----:B0-2---:R-:W-:-:S07]  /*30d00*/  IMAD.MOV.U32 R0, RZ, RZ, 0x1 ;  /* 0x00000001ff007424 */ /* 0x005fce00078e00ff */
.L_x_46165:
[----:B------:R-:W-:Y:S05]  /*30d10*/  BSYNC.RECONVERGENT B3 ;  /* 0x0000000000037941 */ /* 0x000fea0003800200 */
.L_x_46161:
        /* <DEDUP_REMOVED lines=124> */
.L_x_46167:
[----:B------:R0:W2:Y:S02]  /*314e0*/  DMUL R2, RZ, R14 ;  /* 0x0000000eff027228 */ /* 0x0000a40000000000 */
[----:B0-2---:R-:W-:-:S07]  /*314f0*/  IMAD.MOV.U32 R0, RZ, RZ, RZ ;  /* 0x000000ffff007224 */ /* 0x005fce00078e00ff */
.L_x_46168:
[----:B------:R-:W-:Y:S05]  /*31500*/  BSYNC.RECONVERGENT B3 ;  /* 0x0000000000037941 */ /* 0x000fea0003800200 */
.L_x_46166:
        /* <DEDUP_REMOVED lines=86> */
.L_x_46146:
        /* <DEDUP_REMOVED lines=10> */
.L_x_46169:
[----:B------:R-:W2:Y:S02]  /*31b10*/  DADD R12, R14, -R14 ;  /* 0x000000000e0c7229 */ /* 0x000ea4000000080e */
[----:B--2---:R-:W-:Y:S02]  /*31b20*/  IMAD.MOV.U32 R14, RZ, RZ, R12 ;  /* 0x000000ffff0e7224 */ /* 0x004fe400078e000c */
[----:B------:R-:W-:Y:S01]  /*31b30*/  IMAD.MOV.U32 R15, RZ, RZ, R13 ;  /* 0x000000ffff0f7224 */ /* 0x000fe200078e000d */
[----:B------:R-:W-:Y:S06]  /*31b40*/  BRA `(.L_x_46158) ;  /* 0x0000001400987947 */ /* 0x000fec0003800000 */
.L_x_46145:
        /* <DEDUP_REMOVED lines=47> */
[----:B01-3--:R-:W-:Y:S05]  /*31e40*/  CALL.REL.NOINC `($_ZN2at6native29vectorized_elementwise_kernelILi4EZNS0_50_GLOBAL__N__2680c7bb_12_PowKernel_cu_7dd49032_317022pow_scalar_tensor_implIdEEvRNS_18TensorIteratorBaseEN3c107complexIT_EEEUlNS7_IdEEE_St5arrayIPcLm2EEEEviT0_T1_$__internal_trig_reduction_slowpathd) ;  /* 0x0000018000a87944 */ /* 0x00bfea0003c00000 */
[----:B------:R-:W-:Y:S02]  /*31e50*/  IMAD.MOV.U32 R2, RZ, RZ, R6 ;  /* 0x000000ffff027224 */ /* 0x000fe400078e0006 */
[----:B------:R-:W-:-:S07]  /*31e60*/  IMAD.MOV.U32 R3, RZ, RZ, R7 ;  /* 0x000000ffff037224 */ /* 0x000fce00078e0007 */
.L_x_46173:
[----:B------:R-:W-:Y:S05]  /*31e70*/  BSYNC.RECONVERGENT B4 ;  /* 0x0000000000047941 */ /* 0x000fea0003800200 */
.L_x_46172:
[----:B------:R-:W-:Y:S01]  /*31e80*/  VIADD R0, R4, 0x1 ;  /* 0x0000000104007836 */ /* 0x000fe20000000000 */
[----:B------:R-:W-:Y:S06]  /*31e90*/  BRA `(.L_x_46174) ;  /* 0x0000000000087947 */ /* 0x000fec0003800000 */
.L_x_46171:
[----:B------:R2:W4:Y:S02]  /*31ea0*/  DMUL R2, RZ, R14 ;  /* 0x0000000eff027228 */ /* 0x0005240000000000 */
[----:B--2-4-:R-:W-:-:S07]  /*31eb0*/  IMAD.MOV.U32 R0, RZ, RZ, 0x1 ;  /* 0x00000001ff007424 */ /* 0x014fce00078e00ff */
.L_x_46174:
[----:B------:R-:W-:Y:S05]  /*31ec0*/  BSYNC.RECONVERGENT B3 ;  /* 0x0000000000037941 */ /* 0x000fea0003800200 */
.L_x_46170:
        /* <DEDUP_REMOVED lines=117> */
.L_x_46176:
[----:B------:R0:W2:Y:S02]  /*32620*/  DMUL R2, RZ, R14 ;  /* 0x0000000eff027228 */ /* 0x0000a40000000000 */
[----:B0-2---:R-:W-:-:S07]  /*32630*/  IMAD.MOV.U32 R0, RZ, RZ, RZ ;  /* 0x000000ffff007224 */ /* 0x005fce00078e00ff */
.L_x_46177:
[----:B------:R-:W-:Y:S05]  /*32640*/  BSYNC.RECONVERGENT B3 ;  /* 0x0000000000037941 */ /* 0x000fea0003800200 */
.L_x_46175:
        /* <DEDUP_REMOVED lines=64> */
.L_x_46144:
        /* <DEDUP_REMOVED lines=118> */
.L_x_46158:
[----:B------:R-:W-:Y:S05]  /*331b0*/  BSYNC.RECONVERGENT B2 ;  /* 0x0000000000027941 */ /* 0x000fea0003800200 */
.L_x_46143:
        /* <DEDUP_REMOVED lines=148> */
.L_x_46184:
[----:B------:R-:W-:Y:S05]  /*33b00*/  BSYNC.RECONVERGENT B0 ;  /* 0x0000000000007941 */ /* 0x000fea0003800200 */
.L_x_46183:
        /* <DEDUP_REMOVED lines=50> */
.L_x_46188:
[----:B------:R-:W-:Y:S05]  /*33e30*/  BSYNC.RECONVERGENT B4 ;  /* 0x0000000000047941 */ /* 0x000fea0003800200 */
.L_x_46187:
[----:B------:R-:W-:Y:S01]  /*33e40*/  VIADD R0, R4, 0x1 ;  /* 0x0000000104007836 */ /* 0x000fe20000000000 */
[----:B------:R-:W-:Y:S06]  /*33e50*/  BRA `(.L_x_46189) ;  /* 0x0000000000087947 */ /* 0x000fec0003800000 */
.L_x_46186:
[----:B0-----:R0:W0:Y:S02]  /*33e60*/  DMUL R2, RZ, R10 ;  /* 0x0000000aff027228 */ /* 0x0010240000000000 */
[----:B0-----:R-:W-:-:S07]  /*33e70*/  IMAD.MOV.U32 R0, RZ, RZ, 0x1 ;  /* 0x00000001ff007424 */ /* 0x001fce00078e00ff */
.L_x_46189:
[----:B------:R-:W-:Y:S05]  /*33e80*/  BSYNC.RECONVERGENT B3 ;  /* 0x0000000000037941 */ /* 0x000fea0003800200 */
.L_x_46185:
        /* <DEDUP_REMOVED lines=113> */
.L_x_46191:
[----:B------:R0:W2:Y:S02]  /*345a0*/  DMUL R2, RZ, R10 ;  /* 0x0000000aff027228 */ /* 0x0000a40000000000 */
[----:B0-2---:R-:W-:-:S07]  /*345b0*/  IMAD.MOV.U32 R0, RZ, RZ, RZ ;  /* 0x000000ffff007224 */ /* 0x005fce00078e00ff */
.L_x_46192:
[----:B------:R-:W-:Y:S05]  /*345c0*/  BSYNC.RECONVERGENT B3 ;  /* 0x0000000000037941 */ /* 0x000fea0003800200 */
.L_x_46190:
        /* <DEDUP_REMOVED lines=73> */
.L_x_46182:
        /* <DEDUP_REMOVED lines=126> */
.L_x_46195:
[----:B------:R-:W-:Y:S05]  /*35240*/  BSYNC.RECONVERGENT B0 ;  /* 0x0000000000007941 */ /* 0x000fea0003800200 */
.L_x_46194:
        /* <DEDUP_REMOVED lines=57> */
[----:B-1-34-:R-:W-:Y:S05]  /*355e0*/  CALL.REL.NOINC `($_ZN2at6native29vectorized_elementwise_kernelILi4EZNS0_50_GLOBAL__N__2680c7bb_12_PowKernel_cu_7dd49032_317022pow_scalar_tensor_implIdEEvRNS_18TensorIteratorBaseEN3c107complexIT_EEEUlNS7_IdEEE_St5arrayIPcLm2EEEEviT0_T1_$__internal_trig_reduction_slowpathd) ;  /* 0x0000014800c07944 */ /* 0x01afea0003c00000 */
[----:B------:R-:W-:Y:S02]  /*355f0*/  IMAD.MOV.U32 R2, RZ, RZ, R6 ;  /* 0x000000ffff027224 */ /* 0x000fe400078e0006 */
[----:B------:R-:W-:-:S07]  /*35600*/  IMAD.MOV.U32 R3, RZ, RZ, R7 ;  /* 0x000000ffff037224 */ /* 0x000fce00078e0007 */
.L_x_46199:
[----:B------:R-:W-:Y:S05]  /*35610*/  BSYNC.RECONVERGENT B4 ;  /* 0x0000000000047941 */ /* 0x000fea0003800200 */
.L_x_46198:
[----:B------:R-:W-:Y:S01]  /*35620*/  VIADD R0, R4, 0x1 ;  /* 0x0000000104007836 */ /* 0x000fe20000000000 */
[----:B------:R-:W-:Y:S06]  /*35630*/  BRA `(.L_x_46200) ;  /* 0x0000000000087947 */ /* 0x000fec0003800000 */
.L_x_46197:
[----:B------:R0:W2:Y:S02]  /*35640*/  DMUL R2, RZ, R10 ;  /* 0x0000000aff027228 */ /* 0x0000a40000000000 */
[----:B0-2---:R-:W-:-:S07]  /*35650*/  IMAD.MOV.U32 R0, RZ, RZ, 0x1 ;  /* 0x00000001ff007424 */ /* 0x005fce00078e00ff */
.L_x_46200:
[----:B------:R-:W-:Y:S05]  /*35660*/  BSYNC.RECONVERGENT B3 ;  /* 0x0000000000037941 */ /* 0x000fea0003800200 */
.L_x_46196:
        /* <DEDUP_REMOVED lines=124> */
.L_x_46202:
[----:B------:R0:W2:Y:S02]  /*35e30*/  DMUL R2, RZ, R10 ;  /* 0x0000000aff027228 */ /* 0x0000a40000000000 */
[----:B0-2---:R-:W-:-:S07]  /*35e40*/  IMAD.MOV.U32 R0, RZ, RZ, RZ ;  /* 0x000000ffff007224 */ /* 0x005fce00078e00ff */
.L_x_46203:
[----:B------:R-:W-:Y:S05]  /*35e50*/  BSYNC.RECONVERGENT B3 ;  /* 0x0000000000037941 */ /* 0x000fea0003800200 */
.L_x_46201:
        /* <DEDUP_REMOVED lines=86> */
.L_x_46181:
        /* <DEDUP_REMOVED lines=10> */
.L_x_46204:
[----:B------:R-:W0:Y:S02]  /*36460*/  DADD R8, R10, -R10 ;  /* 0x000000000a087229 */ /* 0x000e24000000080a */
[----:B0-----:R-:W-:Y:S02]  /*36470*/  IMAD.MOV.U32 R10, RZ, RZ, R8 ;  /* 0x000000ffff0a7224 */ /* 0x001fe400078e0008 */
[----:B------:R-:W-:Y:S01]  /*36480*/  IMAD.MOV.U32 R11, RZ, RZ, R9 ;  /* 0x000000ffff0b7224 */ /* 0x000fe200078e0009 */
[----:B------:R-:W-:Y:S06]  /*36490*/  BRA `(.L_x_46193) ;  /* 0x0000001400987947 */ /* 0x000fec0003800000 */
.L_x_46180:
        /* <DEDUP_REMOVED lines=50> */
.L_x_46208:
[----:B------:R-:W-:Y:S05]  /*367c0*/  BSYNC.RECONVERGENT B4 ;  /* 0x0000000000047941 */ /* 0x000fea0003800200 */
.L_x_46207:
[----:B------:R-:W-:Y:S01]  /*367d0*/  VIADD R0, R4, 0x1 ;  /* 0x0000000104007836 */ /* 0x000fe20000000000 */
[----:B------:R-:W-:Y:S06]  /*367e0*/  BRA `(.L_x_46209) ;  /* 0x0000000000087947 */ /* 0x000fec0003800000 */
.L_x_46206:
[----:B------:R0:W2:Y:S02]  /*367f0*/  DMUL R2, RZ, R10 ;  /* 0x0000000aff027228 */ /* 0x0000a40000000000 */
[----:B0-2---:R-:W-:-:S07]  /*36800*/  IMAD.MOV.U32 R0, RZ, RZ, 0x1 ;  /* 0x00000001ff007424 */ /* 0x005fce00078e00ff */
.L_x_46209:
[----:B------:R-:W-:Y:S05]  /*36810*/  BSYNC.RECONVERGENT B3 ;  /* 0x0000000000037941 */ /* 0x000fea0003800200 */
.L_x_46205:
        /* <DEDUP_REMOVED lines=117> */
.L_x_46211:
[----:B------:R0:W2:Y:S02]  /*36f70*/  DMUL R2, RZ, R10 ;  /* 0x0000000aff027228 */ /* 0x0000a40000000000 */
[----:B0-2---:R-:W-:-:S07]  /*36f80*/  IMAD.MOV.U32 R0, RZ, RZ, RZ ;  /* 0x000000ffff007224 */ /* 0x005fce00078e00ff */
.L_x_46212:
[----:B------:R-:W-:Y:S05]  /*36f90*/  BSYNC.RECONVERGENT B3 ;  /* 0x0000000000037941 */ /* 0x000fea0003800200 */
.L_x_46210:
        /* <DEDUP_REMOVED lines=64> */
.L_x_46179:
        /* <DEDUP_REMOVED lines=118> */
.L_x_46193:
[----:B------:R-:W-:Y:S05]  /*37b00*/  BSYNC.RECONVERGENT B2 ;  /* 0x0000000000027941 */ /* 0x000fea0003800200 */
.L_x_46178:
        /* <DEDUP_REMOVED lines=148> */
.L_x_46219:
[----:B------:R-:W-:Y:S05]  /*38450*/  BSYNC.RECONVERGENT B0 ;  /* 0x0000000000007941 */ /* 0x000fea0003800200 */
.L_x_46218:
        /* <DEDUP_REMOVED lines=50> */
.L_x_46223:
[----:B------:R-:W-:Y:S05]  /*38780*/  BSYNC.RECONVERGENT B4 ;  /* 0x0000000000047941 */ /* 0x000fea0003800200 */
.L_x_46222:
[----:B------:R-:W-:Y:S01]  /*38790*/  VIADD R0, R4, 0x1 ;  /* 0x0000000104007836 */ /* 0x000fe20000000000 */
[----:B------:R-:W-:Y:S06]  /*387a0*/  BRA `(.L_x_46224) ;  /* 0x0000000000087947 */ /* 0x000fec0003800000 */
.L_x_46221:
[----:B0-----:R0:W0:Y:S02]  /*387b0*/  DMUL R2, RZ, R38 ;  /* 0x00000026ff027228 */ /* 0x0010240000000000 */
[----:B0-----:R-:W-:-:S07]  /*387c0*/  IMAD.MOV.U32 R0, RZ, RZ, 0x1 ;  /* 0x00000001ff007424 */ /* 0x001fce00078e00ff */
.L_x_46224:
[----:B------:R-:W-:Y:S05]  /*387d0*/  BSYNC.RECONVERGENT B3 ;  /* 0x0000000000037941 */ /* 0x000fea0003800200 */
.L_x_46220:
        /* <DEDUP_REMOVED lines=113> */
.L_x_46226:
[----:B------:R0:W2:Y:S02]  /*38ef0*/  DMUL R2, RZ, R38 ;  /* 0x00000026ff027228 */ /* 0x0000a40000000000 */
[----:B0-2---:R-:W-:-:S07]  /*38f00*/  IMAD.MOV.U32 R0, RZ, RZ, RZ ;  /* 0x000000ffff007224 */ /* 0x005fce00078e00ff */
.L_x_46227:
[----:B------:R-:W-:Y:S05]  /*38f10*/  BSYNC.RECONVERGENT B3 ;  /* 0x0000000000037941 */ /* 0x000fea0003800200 */
.L_x_46225:
        /* <DEDUP_REMOVED lines=73> */
.L_x_46217:
        /* <DEDUP_REMOVED lines=126> */
.L_x_46230:
[----:B------:R-:W-:Y:S05]  /*39b90*/  BSYNC.RECONVERGENT B0 ;  /* 0x0000000000007941 */ /* 0x000fea0003800200 */
.L_x_46229:
        /* <DEDUP_REMOVED lines=60> */
.L_x_46234:
[----:B------:R-:W-:Y:S05]  /*39f60*/  BSYNC.RECONVERGENT B4 ;  /* 0x0000000000047941 */ /* 0x000fea0003800200 */
.L_x_46233:
[----:B------:R-:W-:Y:S01]  /*39f70*/  VIADD R0, R4, 0x1 ;  /* 0x0000000104007836 */ /* 0x000fe20000000000 */
[----:B------:R-:W-:Y:S06]  /*39f80*/  BRA `(.L_x_46235) ;  /* 0x0000000000087947 */ /* 0x000fec0003800000 */
.L_x_46232:
[----:B------:R0:W0:Y:S02]  /*39f90*/  DMUL R2, RZ, R38 ;  /* 0x00000026ff027228 */ /* 0x0000240000000000 */
[----:B0-----:R-:W-:-:S07]  /*39fa0*/  IMAD.MOV.U32 R0, RZ, RZ, 0x1 ;  /* 0x00000001ff007424 */ /* 0x001fce00078e00ff */
.L_x_46235:
[----:B------:R-:W-:Y:S05]  /*39fb0*/  BSYNC.RECONVERGENT B3 ;  /* 0x0000000000037941 */ /* 0x000fea0003800200 */
.L_x_46231:
        /* <DEDUP_REMOVED lines=124> */
.L_x_46237:
[----:B------:R0:W2:Y:S02]  /*3a780*/  DMUL R2, RZ, R38 ;  /* 0x00000026ff027228 */ /* 0x0000a40000000000 */
[----:B0-2---:R-:W-:-:S07]  /*3a790*/  IMAD.MOV.U32 R0, RZ, RZ, RZ ;  /* 0x000000ffff007224 */ /* 0x005fce00078e00ff */
.L_x_46238:
[----:B------:R-:W-:Y:S05]  /*3a7a0*/  BSYNC.RECONVERGENT B3 ;  /* 0x0000000000037941 */ /* 0x000fea0003800200 */
.L_x_46236:
        /* <DEDUP_REMOVED lines=86> */
.L_x_46216:
        /* <DEDUP_REMOVED lines=10> */
.L_x_46239:
[----:B------:R-:W0:Y:S02]  /*3adb0*/  DADD R36, R38, -R38 ;  /* 0x0000000026247229 */ /* 0x000e240000000826 */
[----:B0-----:R-:W-:Y:S02]  /*3adc0*/  IMAD.MOV.U32 R38, RZ, RZ, R36 ;  /* 0x000000ffff267224 */ /* 0x001fe400078e0024 */
[----:B------:R-:W-:Y:S01]  /*3add0*/  IMAD.MOV.U32 R39, RZ, RZ, R37 ;  /* 0x000000ffff277224 */ /* 0x000fe200078e0025 */
[----:B------:R-:W-:Y:S06]  /*3ade0*/  BRA `(.L_x_46228) ;  /* 0x0000001400987947 */ /* 0x000fec0003800000 */
.L_x_46215:
        /* <DEDUP_REMOVED lines=50> */
.L_x_46243:
[----:B------:R-:W-:Y:S05]  /*3b110*/  BSYNC.RECONVERGENT B4 ;  /* 0x0000000000047941 */ /* 0x000fea0003800200 */
.L_x_46242:
[----:B------:R-:W-:Y:S01]  /*3b120*/  VIADD R0, R4, 0x1 ;  /* 0x0000000104007836 */ /* 0x000fe20000000000 */
[----:B------:R-:W-:Y:S06]  /*3b130*/  BRA `(.L_x_46244) ;  /* 0x0000000000087947 */ /* 0x000fec0003800000 */
.L_x_46241:
[----:B------:R0:W0:Y:S02]  /*3b140*/  DMUL R2, RZ, R38 ;  /* 0x00000026ff027228 */ /* 0x0000240000000000 */
[----:B0-----:R-:W-:-:S07]  /*3b150*/  IMAD.MOV.U32 R0, RZ, RZ, 0x1 ;  /* 0x00000001ff007424 */ /* 0x001fce00078e00ff */
.L_x_46244:
[----:B------:R-:W-:Y:S05]  /*3b160*/  BSYNC.RECONVERGENT B3 ;  /* 0x0000000000037941 */ /* 0x000fea0003800200 */
.L_x_46240:
        /* <DEDUP_REMOVED lines=117> */
.L_x_46246:
[----:B------:R0:W2:Y:S02]  /*3b8c0*/  DMUL R2, RZ, R38 ;  /* 0x00000026ff027228 */ /* 0x0000a40000000000 */
[----:B0-2---:R-:W-:-:S07]  /*3b8d0*/  IMAD.MOV.U32 R0, RZ, RZ, RZ ;  /* 0x000000ffff007224 */ /* 0x005fce00078e00ff */
.L_x_46247:
[----:B------:R-:W-:Y:S05]  /*3b8e0*/  BSYNC.RECONVERGENT B3 ;  /* 0x0000000000037941 */ /* 0x000fea0003800200 */
.L_x_46245:
        /* <DEDUP_REMOVED lines=64> */
.L_x_46214:
        /* <DEDUP_REMOVED lines=118> */
.L_x_46228:
[----:B------:R-:W-:Y:S05]  /*3c450*/  BSYNC.RECONVERGENT B2 ;  /* 0x0000000000027941 */ /* 0x000fea0003800200 */
.L_x_46213:
        /* <DEDUP_REMOVED lines=148> */
.L_x_46254:
[----:B------:R-:W-:Y:S05]  /*3cda0*/  BSYNC.RECONVERGENT B0 ;  /* 0x0000000000007941 */ /* 0x000fea0003800200 */
.L_x_46253:
        /* <DEDUP_REMOVED lines=50> */
.L_x_46258:
[----:B------:R-:W-:Y:S05]  /*3d0d0*/  BSYNC.RECONVERGENT B4 ;  /* 0x0000000000047941 */ /* 0x000fea0003800200 */
.L_x_46257:
[----:B------:R-:W-:Y:S01]  /*3d0e0*/  VIADD R0, R4, 0x1 ;  /* 0x0000000104007836 */ /* 0x000fe20000000000 */
[----:B------:R-:W-:Y:S06]  /*3d0f0*/  BRA `(.L_x_46259) ;  /* 0x0000000000087947 */ /* 0x000fec0003800000 */
.L_x_46256:
[----:B0-----:R0:W0:Y:S02]  /*3d100*/  DMUL R2, RZ, R34 ;  /* 0x00000022ff027228 */ /* 0x0010240000000000 */
[----:B0-----:R-:W-:-:S07]  /*3d110*/  IMAD.MOV.U32 R0, RZ, RZ, 0x1 ;  /* 0x00000001ff007424 */ /* 0x001fce00078e00ff */
.L_x_46259:
[----:B------:R-:W-:Y:S05]  /*3d120*/  BSYNC.RECONVERGENT B3 ;  /* 0x0000000000037941 */ /* 0x000fea0003800200 */
.L_x_46255:
        /* <DEDUP_REMOVED lines=113> */
.L_x_46261:
[----:B------:R0:W2:Y:S02]  /*3d840*/  DMUL R2, RZ, R34 ;  /* 0x00000022ff027228 */ /* 0x0000a40000000000 */
[----:B0-2---:R-:W-:-:S07]  /*3d850*/  IMAD.MOV.U32 R0, RZ, RZ, RZ ;  /* 0x000000ffff007224 */ /* 0x005fce00078e00ff */
.L_x_46262:
[----:B------:R-:W-:Y:S05]  /*3d860*/  BSYNC.RECONVERGENT B3 ;  /* 0x0000000000037941 */ /* 0x000fea0003800200 */
.L_x_46260:
        /* <DEDUP_REMOVED lines=73> */
.L_x_46252:
        /* <DEDUP_REMOVED lines=126> */
.L_x_46265:
[----:B------:R-:W-:Y:S05]  /*3e4e0*/  BSYNC.RECONVERGENT B0 ;  /* 0x0000000000007941 */ /* 0x000fea0003800200 */
.L_x_46264:
        /* <DEDUP_REMOVED lines=60> */
.L_x_46269:
[----:B------:R-:W-:Y:S05]  /*3e8b0*/  BSYNC.RECONVERGENT B4 ;  /* 0x0000000000047941 */ /* 0x000fea0003800200 */
.L_x_46268:
[----:B------:R-:W-:Y:S01]  /*3e8c0*/  VIADD R0, R4, 0x1 ;  /* 0x0000000104007836 */ /* 0x000fe20000000000 */
[----:B------:R-:W-:Y:S06]  /*3e8d0*/  BRA `(.L_x_46270) ;  /* 0x0000000000087947 */ /* 0x000fec0003800000 */
.L_x_46267:
[----:B------:R0:W0:Y:S02]  /*3e8e0*/  DMUL R2, RZ, R34 ;  /* 0x00000022ff027228 */ /* 0x0000240000000000 */
[----:B0-----:R-:W-:-:S07]  /*3e8f0*/  IMAD.MOV.U32 R0, RZ, RZ, 0x1 ;  /* 0x00000001ff007424 */ /* 0x001fce00078e00ff */
.L_x_46270:
[----:B------:R-:W-:Y:S05]  /*3e900*/  BSYNC.RECONVERGENT B3 ;  /* 0x0000000000037941 */ /* 0x000fea0003800200 */
.L_x_46266:
        /* <DEDUP_REMOVED lines=124> */
.L_x_46272:
[----:B------:R0:W2:Y:S02]  /*3f0d0*/  DMUL R2, RZ, R34 ;  /* 0x00000022ff027228 */ /* 0x0000a40000000000 */
[----:B0-2---:R-:W-:-:S07]  /*3f0e0*/  IMAD.MOV.U32 R0, RZ, RZ, RZ ;  /* 0x000000ffff007224 */ /* 0x005fce00078e00ff */
.L_x_46273:
[----:B------:R-:W-:Y:S05]  /*3f0f0*/  BSYNC.RECONVERGENT B3 ;  /* 0x0000000000037941 */ /* 0x000fea0003800200 */
.L_x_46271:
        /* <DEDUP_REMOVED lines=86> */
.L_x_46251:
        /* <DEDUP_REMOVED lines=10> */
.L_x_46274:
[----:B------:R-:W0:Y:S02]  /*3f700*/  DADD R32, R34, -R34 ;  /* 0x0000000022207229 */ /* 0x000e240000000822 */
[----:B0-----:R-:W-:Y:S02]  /*3f710*/  IMAD.MOV.U32 R34, RZ, RZ, R32 ;  /* 0x000000ffff227224 */ /* 0x001fe400078e0020 */
[----:B------:R-:W-:Y:S01]  /*3f720*/  IMAD.MOV.U32 R35, RZ, RZ, R33 ;  /* 0x000000ffff237224 */ /* 0x000fe200078e0021 */
[----:B------:R-:W-:Y:S06]  /*3f730*/  BRA `(.L_x_46263) ;  /* 0x0000001400987947 */ /* 0x000fec0003800000 */
.L_x_46250:
        /* <DEDUP_REMOVED lines=50> */
.L_x_46278:
[----:B------:R-:W-:Y:S05]  /*3fa60*/  BSYNC.RECONVERGENT B4 ;  /* 0x0000000000047941 */ /* 0x000fea0003800200 */
.L_x_46277:
[----:B------:R-:W-:Y:S01]  /*3fa70*/  VIADD R0, R4, 0x1 ;  /* 0x0000000104007836 */ /* 0x000fe20000000000 */
[----:B------:R-:W-:Y:S06]  /*3fa80*/  BRA `(.L_x_46279) ;  /* 0x0000000000087947 */ /* 0x000fec0003800000 */
.L_x_46276:
[----:B------:R0:W0:Y:S02]  /*3fa90*/  DMUL R2, RZ, R34 ;  /* 0x00000022ff027228 */ /* 0x0000240000000000 */
[----:B0-----:R-:W-:-:S07]  /*3faa0*/  IMAD.MOV.U32 R0, RZ, RZ, 0x1 ;  /* 0x00000001ff007424 */ /* 0x001fce00078e00ff */
.L_x_46279:
[----:B------:R-:W-:Y:S05]  /*3fab0*/  BSYNC.RECONVERGENT B3 ;  /* 0x0000000000037941 */ /* 0x000fea0003800200 */
.L_x_46275:
        /* <DEDUP_REMOVED lines=117> */
.L_x_46281:
[----:B------:R0:W2:Y:S02]  /*40210*/  DMUL R2, RZ, R34 ;  /* 0x00000022ff027228 */ /* 0x0000a40000000000 */
[----:B0-2---:R-:W-:-:S07]  /*40220*/  IMAD.MOV.U32 R0, RZ, RZ, RZ ;  /* 0x000000ffff007224 */ /* 0x005fce00078e00ff */
.L_x_46282:
[----:B------:R-:W-:Y:S05]  /*40230*/  BSYNC.RECONVERGENT B3 ;  /* 0x0000000000037941 */ /* 0x000fea0003800200 */
.L_x_46280:
        /* <DEDUP_REMOVED lines=64> */
.L_x_46249:
        /* <DEDUP_REMOVED lines=118> */
.L_x_46263:
[----:B------:R-:W-:Y:S05]  /*40da0*/  BSYNC.RECONVERGENT B2 ;  /* 0x0000000000027941 */ /* 0x000fea0003800200 */
.L_x_46248:
        /* <DEDUP_REMOVED lines=148> */
.L_x_46289:
[----:B------:R-:W-:Y:S05]  /*416f0*/  BSYNC.RECONVERGENT B0 ;  /* 0x0000000000007941 */ /* 0x000fea0003800200 */
.L_x_46288:
        /* <DEDUP_REMOVED lines=50> */
.L_x_46293:
[----:B------:R-:W-:Y:S05]  /*41a20*/  BSYNC.RECONVERGENT B4 ;  /* 0x0000000000047941 */ /* 0x000fea0003800200 */
.L_x_46292:
[----:B------:R-:W-:Y:S01]  /*41a30*/  VIADD R0, R4, 0x1 ;  /* 0x0000000104007836 */ /* 0x000fe20000000000 */
[----:B------:R-:W-:Y:S06]  /*41a40*/  BRA `(.L_x_46294) ;  /* 0x0000000000087947 */ /* 0x000fec0003800000 */
.L_x_46291:
[----:B0-----:R0:W0:Y:S02]  /*41a50*/  DMUL R2, RZ, R30 ;  /* 0x0000001eff027228 */ /* 0x0010240000000000 */
[----:B0-----:R-:W-:-:S07]  /*41a60*/  IMAD.MOV.U32 R0, RZ, RZ, 0x1 ;  /* 0x00000001ff007424 */ /* 0x001fce00078e00ff */
.L_x_46294:
[----:B------:R-:W-:Y:S05]  /*41a70*/  BSYNC.RECONVERGENT B3 ;  /* 0x0000000000037941 */ /* 0x000fea0003800200 */
.L_x_46290:
        /* <DEDUP_REMOVED lines=113> */
.L_x_46296:
[----:B------:R0:W2:Y:S02]  /*42190*/  DMUL R2, RZ, R30 ;  /* 0x0000001eff027228 */ /* 0x0000a40000000000 */
[----:B0-2---:R-:W-:-:S07]  /*421a0*/  IMAD.MOV.U32 R0, RZ, RZ, RZ ;  /* 0x000000ffff007224 */ /* 0x005fce00078e00ff */
.L_x_46297:
[----:B------:R-:W-:Y:S05]  /*421b0*/  BSYNC.RECONVERGENT B3 ;  /* 0x0000000000037941 */ /* 0x000fea0003800200 */
.L_x_46295:
        /* <DEDUP_REMOVED lines=73> */
.L_x_46287:
        /* <DEDUP_REMOVED lines=126> */
.L_x_46300:
[----:B------:R-:W-:Y:S05]  /*42e30*/  BSYNC.RECONVERGENT B0 ;  /* 0x0000000000007941 */ /* 0x000fea0003800200 */
.L_x_46299:
        /* <DEDUP_REMOVED lines=60> */
.L_x_46304:
[----:B------:R-:W-:Y:S05]  /*43200*/  BSYNC.RECONVERGENT B4 ;  /* 0x0000000000047941 */ /* 0x000fea0003800200 */
.L_x_46303:
[----:B------:R-:W-:Y:S01]  /*43210*/  VIADD R0, R4, 0x1 ;  /* 0x0000000104007836 */ /* 0x000fe20000000000 */
[----:B------:R-:W-:Y:S06]  /*43220*/  BRA `(.L_x_46305) ;  /* 0x0000000000087947 */ /* 0x000fec0003800000 */
.L_x_46302:
[----:B------:R0:W0:Y:S02]  /*43230*/  DMUL R2, RZ, R30 ;  /* 0x0000001eff027228 */ /* 0x0000240000000000 */
[----:B0-----:R-:W-:-:S07]  /*43240*/  IMAD.MOV.U32 R0, RZ, RZ, 0x1 ;  /* 0x00000001ff007424 */ /* 0x001fce00078e00ff */
.L_x_46305:
[----:B------:R-:W-:Y:S05]  /*43250*/  BSYNC.RECONVERGENT B3 ;  /* 0x0000000000037941 */ /* 0x000fea0003800200 */
.L_x_46301:
        /* <DEDUP_REMOVED lines=124> */
.L_x_46307:
[----:B------:R0:W2:Y:S02]  /*43a20*/  DMUL R2, RZ, R30 ;  /* 0x0000001eff027228 */ /* 0x0000a40000000000 */
[----:B0-2---:R-:W-:-:S07]  /*43a30*/  IMAD.MOV.U32 R0, RZ, RZ, RZ ;  /* 0x000000ffff007224 */ /* 0x005fce00078e00ff */
.L_x_46308:
[----:B------:R-:W-:Y:S05]  /*43a40*/  BSYNC.RECONVERGENT B3 ;  /* 0x0000000000037941 */ /* 0x000fea0003800200 */
.L_x_46306:
        /* <DEDUP_REMOVED lines=86> */
.L_x_46286:
        /* <DEDUP_REMOVED lines=10> */
.L_x_46309:
[----:B------:R-:W0:Y:S02]  /*44050*/  DADD R28, R30, -R30 ;  /* 0x000000001e1c7229 */ /* 0x000e24000000081e */
[----:B0-----:R-:W-:Y:S02]  /*44060*/  IMAD.MOV.U32 R30, RZ, RZ, R28 ;  /* 0x000000ffff1e7224 */ /* 0x001fe400078e001c */
[----:B------:R-:W-:Y:S01]  /*44070*/  IMAD.MOV.U32 R31, RZ, RZ, R29 ;  /* 0x000000ffff1f7224 */ /* 0x000fe200078e001d */
[----:B------:R-:W-:Y:S06]  /*44080*/  BRA `(.L_x_46298) ;  /* 0x0000001400987947 */ /* 0x000fec0003800000 */
.L_x_46285:
        /* <DEDUP_REMOVED lines=50> */
.L_x_46313:
[----:B------:R-:W-:Y:S05]  /*443b0*/  BSYNC.RECONVERGENT B4 ;  /* 0x0000000000047941 */ /* 0x000fea0003800200 */
.L_x_46312:
[----:B------:R-:W-:Y:S01]  /*443c0*/  VIADD R0, R4, 0x1 ;  /* 0x0000000104007836 */ /* 0x000fe20000000000 */
[----:B------:R-:W-:Y:S06]  /*443d0*/  BRA `(.L_x_46314) ;  /* 0x0000000000087947 */ /* 0x000fec0003800000 */
.L_x_46311:
[----:B------:R0:W0:Y:S02]  /*443e0*/  DMUL R2, RZ, R30 ;  /* 0x0000001eff027228 */ /* 0x0000240000000000 */
[----:B0-----:R-:W-:-:S07]  /*443f0*/  IMAD.MOV.U32 R0, RZ, RZ, 0x1 ;  /* 0x00000001ff007424 */ /* 0x001fce00078e00ff */
.L_x_46314:
[----:B------:R-:W-:Y:S05]  /*44400*/  BSYNC.RECONVERGENT B3 ;  /* 0x0000000000037941 */ /* 0x000fea0003800200 */
.L_x_46310:
        /* <DEDUP_REMOVED lines=117> */
.L_x_46316:
[----:B------:R0:W2:Y:S02]  /*44b60*/  DMUL R2, RZ, R30 ;  /* 0x0000001eff027228 */ /* 0x0000a40000000000 */
[----:B0-2---:R-:W-:-:S07]  /*44b70*/  IMAD.MOV.U32 R0, RZ, RZ, RZ ;  /* 0x000000ffff007224 */ /* 0x005fce00078e00ff */
.L_x_46317:
[----:B------:R-:W-:Y:S05]  /*44b80*/  BSYNC.RECONVERGENT B3 ;  /* 0x0000000000037941 */ /* 0x000fea0003800200 */
.L_x_46315:
        /* <DEDUP_REMOVED lines=64> */
.L_x_46284:
        /* <DEDUP_REMOVED lines=118> */
.L_x_46298:
[----:B------:R-:W-:Y:S05]  /*456f0*/  BSYNC.RECONVERGENT B2 ;  /* 0x0000000000027941 */ /* 0x000fea0003800200 */
.L_x_46283:
        /* <DEDUP_REMOVED lines=148> */
.L_x_46324:
[----:B------:R-:W-:Y:S05]  /*46040*/  BSYNC.RECONVERGENT B0 ;  /* 0x0000000000007941 */ /* 0x000fea0003800200 */
.L_x_46323:
        /* <DEDUP_REMOVED lines=50> */
.L_x_46328:
[----:B------:R-:W-:Y:S05]  /*46370*/  BSYNC.RECONVERGENT B4 ;  /* 0x0000000000047941 */ /* 0x000fea0003800200 */
.L_x_46327:
[----:B------:R-:W-:Y:S01]  /*46380*/  VIADD R0, R4, 0x1 ;  /* 0x0000000104007836 */ /* 0x000fe20000000000 */
[----:B------:R-:W-:Y:S06]  /*46390*/  BRA `(.L_x_46329) ;  /* 0x0000000000087947 */ /* 0x000fec0003800000 */
.L_x_46326:
[----:B0-----:R0:W0:Y:S02]  /*463a0*/  DMUL R2, RZ, R26 ;  /* 0x0000001aff027228 */ /* 0x0010240000000000 */
[----:B0-----:R-:W-:-:S07]  /*463b0*/  IMAD.MOV.U32 R0, RZ, RZ, 0x1 ;  /* 0x00000001ff007424 */ /* 0x001fce00078e00ff */
.L_x_46329:
[----:B------:R-:W-:Y:S05]  /*463c0*/  BSYNC.RECONVERGENT B3 ;  /* 0x0000000000037941 */ /* 0x000fea0003800200 */
.L_x_46325:
        /* <DEDUP_REMOVED lines=117> */
.L_x_46331:
[----:B------:R0:W2:Y:S02]  /*46b20*/  DMUL R2, RZ, R26 ;  /* 0x0000001aff027228 */ /* 0x0000a40000000000 */
[----:B0-2---:R-:W-:-:S07]  /*46b30*/  IMAD.MOV.U32 R0, RZ, RZ, RZ ;  /* 0x000000ffff007224 */ /* 0x005fce00078e00ff */
.L_x_46332:
[----:B------:R-:W-:Y:S05]  /*46b40*/  BSYNC.RECONVERGENT B3 ;  /* 0x0000000000037941 */ /* 0x000fea0003800200 */
.L_x_46330:
        /* <DEDUP_REMOVED lines=73> */
.L_x_46322:
        /* <DEDUP_REMOVED lines=126> */
.L_x_46335:
[----:B------:R-:W-:Y:S05]  /*477c0*/  BSYNC.RECONVERGENT B0 ;  /* 0x0000000000007941 */ /* 0x000fea0003800200 */
.L_x_46334:
        /* <DEDUP_REMOVED lines=62> */
.L_x_46339:
[----:B------:R-:W-:Y:S05]  /*47bb0*/  BSYNC.RECONVERGENT B4 ;  /* 0x0000000000047941 */ /* 0x000fea0003800200 */
.L_x_46338:
[----:B------:R-:W-:Y:S01]  /*47bc0*/  VIADD R0, R4, 0x1 ;  /* 0x0000000104007836 */ /* 0x000fe20000000000 */
[----:B------:R-:W-:Y:S06]  /*47bd0*/  BRA `(.L_x_46340) ;  /* 0x0000000000087947 */ /* 0x000fec0003800000 */
.L_x_46337:
[----:B------:R0:W0:Y:S02]  /*47be0*/  DMUL R2, RZ, R26 ;  /* 0x0000001aff027228 */ /* 0x0000240000000000 */
[----:B0-----:R-:W-:-:S07]  /*47bf0*/  IMAD.MOV.U32 R0, RZ, RZ, 0x1 ;  /* 0x00000001ff007424 */ /* 0x001fce00078e00ff */
.L_x_46340:
[----:B------:R-:W-:Y:S05]  /*47c00*/  BSYNC.RECONVERGENT B3 ;  /* 0x0000000000037941 */ /* 0x000fea0003800200 */
.L_x_46336:
        /* <DEDUP_REMOVED lines=122> */
.L_x_46342:
[----:B------:R0:W2:Y:S02]  /*483b0*/  DMUL R2, RZ, R26 ;  /* 0x0000001aff027228 */ /* 0x0000a40000000000 */
[----:B0-2---:R-:W-:-:S07]  /*483c0*/  IMAD.MOV.U32 R0, RZ, RZ, RZ ;  /* 0x000000ffff007224 */ /* 0x005fce00078e00ff */
.L_x_46343:
[----:B------:R-:W-:Y:S05]  /*483d0*/  BSYNC.RECONVERGENT B3 ;  /* 0x0000000000037941 */ /* 0x000fea0003800200 */
.L_x_46341:
        /* <DEDUP_REMOVED lines=84> */
.L_x_46321:
        /* <DEDUP_REMOVED lines=10> */
.L_x_46344:
[----:B------:R-:W0:Y:S02]  /*489c0*/  DADD R24, R26, -R26 ;  /* 0x000000001a187229 */ /* 0x000e24000000081a */
[----:B0-----:R-:W-:Y:S02]  /*489d0*/  IMAD.MOV.U32 R26, RZ, RZ, R24 ;  /* 0x000000ffff1a7224 */ /* 0x001fe400078e0018 */
[----:B------:R-:W-:Y:S01]  /*489e0*/  IMAD.MOV.U32 R27, RZ, RZ, R25 ;  /* 0x000000ffff1b7224 */ /* 0x000fe200078e0019 */
[----:B------:R-:W-:Y:S06]  /*489f0*/  BRA `(.L_x_46333) ;  /* 0x0000001400987947 */ /* 0x000fec0003800000 */
.L_x_46320:
        /* <DEDUP_REMOVED lines=50> */
.L_x_46348:
[----:B------:R-:W-:Y:S05]  /*48d20*/  BSYNC.RECONVERGENT B4 ;  /* 0x0000000000047941 */ /* 0x000fea0003800200 */
.L_x_46347:
[----:B------:R-:W-:Y:S01]  /*48d30*/  VIADD R0, R4, 0x1 ;  /* 0x0000000104007836 */ /* 0x000fe20000000000 */
[----:B------:R-:W-:Y:S06]  /*48d40*/  BRA `(.L_x_46349) ;  /* 0x0000000000087947 */ /* 0x000fec0003800000 */
.L_x_46346:
[----:B------:R0:W0:Y:S02]  /*48d50*/  DMUL R2, RZ, R26 ;  /* 0x0000001aff027228 */ /* 0x0000240000000000 */
[----:B0-----:R-:W-:-:S07]  /*48d60*/  IMAD.MOV.U32 R0, RZ, RZ, 0x1 ;  /* 0x00000001ff007424 */ /* 0x001fce00078e00ff */
.L_x_46349:
[----:B------:R-:W-:Y:S05]  /*48d70*/  BSYNC.RECONVERGENT B3 ;  /* 0x0000000000037941 */ /* 0x000fea0003800200 */
.L_x_46345:
        /* <DEDUP_REMOVED lines=117> */
.L_x_46351:
[----:B------:R0:W2:Y:S02]  /*494d0*/  DMUL R2, RZ, R26 ;  /* 0x0000001aff027228 */ /* 0x0000a40000000000 */
[----:B0-2---:R-:W-:-:S07]  /*494e0*/  IMAD.MOV.U32 R0, RZ, RZ, RZ ;  /* 0x000000ffff007224 */ /* 0x005fce00078e00ff */
.L_x_46352:
[----:B------:R-:W-:Y:S05]  /*494f0*/  BSYNC.RECONVERGENT B3 ;  /* 0x0000000000037941 */ /* 0x000fea0003800200 */
.L_x_46350:
        /* <DEDUP_REMOVED lines=64> */
.L_x_46319:
        /* <DEDUP_REMOVED lines=118> */
.L_x_46333:
[----:B------:R-:W-:Y:S05]  /*4a060*/  BSYNC.RECONVERGENT B2 ;  /* 0x0000000000027941 */ /* 0x000fea0003800200 */
.L_x_46318:
        /* <DEDUP_REMOVED lines=8> */
        .type           $_ZN2at6native29vectorized_elementwise_kernelILi4EZNS0_50_GLOBAL__N__2680c7bb_12_PowKernel_cu_7dd49032_317022pow_scalar_tensor_implIdEEvRNS_18TensorIteratorBaseEN3c107complexIT_EEEUlNS7_IdEEE_St5arrayIPcLm2EEEEviT0_T1_$__internal_trig_reduction_slowpathd,@function
        .size           $_ZN2at6native29vectorized_elementwise_kernelILi4EZNS0_50_GLOBAL__N__2680c7bb_12_PowKernel_cu_7dd49032_317022pow_scalar_tensor_implIdEEvRNS_18TensorIteratorBaseEN3c107complexIT_EEEUlNS7_IdEEE_St5arrayIPcLm2EEEEviT0_T1_$__internal_trig_reduction_slowpathd,(.L_x_60689 - $_ZN2at6native29vectorized_elementwise_kernelILi4EZNS0_50_GLOBAL__N__2680c7bb_12_PowKernel_cu_7dd49032_317022pow_scalar_tensor_implIdEEvRNS_18TensorIteratorBaseEN3c107complexIT_EEEUlNS7_IdEEE_St5arrayIPcLm2EEEEviT0_T1_$__internal_trig_reduction_slowpathd)
$_ZN2at6native29vectorized_elementwise_kernelILi4EZNS0_50_GLOBAL__N__2680c7bb_12_PowKernel_cu_7dd49032_317022pow_scalar_tensor_implIdEEvRNS_18TensorIteratorBaseEN3c107complexIT_EEEUlNS7_IdEEE_St5arrayIPcLm2EEEEviT0_T1_$__internal_trig_reduction_slowpathd:
        /* <DEDUP_REMOVED lines=23> */
.L_x_46357:
        /* <DEDUP_REMOVED lines=29> */
.L_x_46356:
[----:B------:R-:W-:-:S07]  /*4a430*/  IMAD.MOV.U32 R46, RZ, RZ, R7 ;  /* 0x000000ffff2e7224 */ /* 0x000fce00078e0007 */
.L_x_46355:
[----:B------:R-:W-:Y:S05]  /*4a440*/  BSYNC.RECONVERGENT B0 ;  /* 0x0000000000007941 */ /* 0x000fea0003800200 */
.L_x_46354:
        /* <DEDUP_REMOVED lines=60> */
.L_x_46359:
[----:B------:R-:W-:Y:S05]  /*4a810*/  BSYNC.RECONVERGENT B0 ;  /* 0x0000000000007941 */ /* 0x000fea0003800200 */
.L_x_46358:
        /* <DEDUP_REMOVED lines=36> */
.L_x_46353:
[----:B------:R-:W-:Y:S02]  /*4aa60*/  IMAD.MOV.U32 R49, RZ, RZ, 0x0 ;  /* 0x00000000ff317424 */ /* 0x000fe400078e00ff */
[----:B------:R-:W-:Y:S02]  /*4aa70*/  IMAD.MOV.U32 R7, RZ, RZ, R50 ;  /* 0x000000ffff077224 */ /* 0x000fe400078e0032 */
[----:B------:R-:W-:Y:S05]  /*4aa80*/  RET.REL.NODEC R48 `(_ZN2at6native29vectorized_elementwise_kernelILi4EZNS0_50_GLOBAL__N__2680c7bb_12_PowKernel_cu_7dd49032_317022pow_scalar_tensor_implIdEEvRNS_18TensorIteratorBaseEN3c107complexIT_EEEUlNS7_IdEEE_St5arrayIPcLm2EEEEviT0_T1_) ;  /* 0xfffffb54305c7950 */ /* 0x000fea0003c3ffff */
.L_x_46360:
        /* <DEDUP_REMOVED lines=15> */
.L_x_60689:


//--------------------- .text._ZN2at6native29vectorized_elementwise_kernelILi8EZNS0_50_GLOBAL__N__2680c7bb_12_PowKernel_cu_7dd49032_317022pow_scalar_tensor_implIdEEvRNS_18TensorIteratorBaseEN3c107complexIT_EEEUlNS7_IdEEE_St5arrayIPcLm2EEEEviT0_T1_ --------------------------
	.section	.text._ZN2at6native29vectorized_elementwise_kernelILi8EZNS0_50_GLOBAL__N__2680c7bb_12_PowKernel_cu_7dd49032_317022pow_scalar_tensor_implIdEEvRNS_18TensorIteratorBaseEN3c107complexIT_EEEUlNS7_IdEEE_St5arrayIPcLm2EEEEviT0_T1_,"ax",@progbits
	.align	128
        .global         _ZN2at6native29vectorized_elementwise_kernelILi8EZNS0_50_GLOBAL__N__2680c7bb_12_PowKernel_cu_7dd49032_317022pow_scalar_tensor_implIdEEvRNS_18TensorIteratorBaseEN3c107complexIT_EEEUlNS7_IdEEE_St5arrayIPcLm2EEEEviT0_T1_
        .type           _ZN2at6native29vectorized_elementwise_kernelILi8EZNS0_50_GLOBAL__N__2680c7bb_12_PowKernel_cu_7dd49032_317022pow_scalar_tensor_implIdEEvRNS_18TensorIteratorBaseEN3c107complexIT_EEEUlNS7_IdEEE_St5arrayIPcLm2EEEEviT0_T1_,@function
        .size           _ZN2at6native29vectorized_elementwise_kernelILi8EZNS0_50_GLOBAL__N__2680c7bb_12_PowKernel_cu_7dd49032_317022pow_scalar_tensor_implIdEEvRNS_18TensorIteratorBaseEN3c107complexIT_EEEUlNS7_IdEEE_St5arrayIPcLm2EEEEviT0_T1_,(.L_x_61037 - _ZN2at6native29vectorized_elementwise_kernelILi8EZNS0_50_GLOBAL__N__2680c7bb_12_PowKernel_cu_7dd49032_317022pow_scalar_tensor_implIdEEvRNS_18TensorIteratorBaseEN3c107complexIT_EEEUlNS7_IdEEE_St5arrayIPcLm2EEEEviT0_T1_)
        .other          _ZN2at6native29vectorized_elementwise_kernelILi8EZNS0_50_GLOBAL__N__2680c7bb_12_PowKernel_cu_7dd49032_317022pow_scalar_tensor_implIdEEvRNS_18TensorIteratorBaseEN3c107complexIT_EEEUlNS7_IdEEE_St5arrayIPcLm2EEEEviT0_T1_,@"STO_CUDA_ENTRY STV_DEFAULT"
_ZN2at6native29vectorized_elementwise_kernelILi8EZNS0_50_GLOBAL__N__2680c7bb_12_PowKernel_cu_7dd49032_317022pow_scalar_tensor_implIdEEvRNS_18TensorIteratorBaseEN3c107complexIT_EEEUlNS7_IdEEE_St5arrayIPcLm2EEEEviT0_T1_:
.text._ZN2at6native29vectorized_elementwise_kernelILi8EZNS0_50_GLOBAL__N__2680c7bb_12_PowKernel_cu_7dd49032_317022pow_scalar_tensor_implIdEEvRNS_18TensorIteratorBaseEN3c107complexIT_EEEUlNS7_IdEEE_St5arrayIPcLm2EEEEviT0_T1_:
[----:B------:R-:W-:Y:S01]  /*0000*/  LDC R1, c[0x0][0x37c] ;  /* 0x0000df00ff017b82 */ /* 0x000fe20000000800 */
[----:B------:R-:W-:Y:S05]  /*0010*/  EXIT ;  /* 0x000000000000794d */ /* 0x000fea0003800000 */
.L_x_46361:
        /* <DEDUP_REMOVED lines=14> */
.L_x_61037:


//--------------------- .text._ZN2at6native18elementwise_kernelILi128ELi4EZNS0_15gpu_kernel_implIZZZNS0_50_GLOBAL__N__2680c7bb_12_PowKernel_cu_7dd49032_317024pow_tensor_tensor_kernelERNS_18TensorIteratorBaseEENKUlvE_clEvENKUlvE5_clEvEUlffE_EEvS5_RKT_EUliE_EEviT1_ --------------------------
	.section	.text._ZN2at6native18elementwise_kernelILi128ELi4EZNS0_15gpu_kernel_implIZZZNS0_50_GLOBAL__N__2680c7bb_12_PowKernel_cu_7dd49032_317024pow_tensor_tensor_kernelERNS_18TensorIteratorBaseEENKUlvE_clEvENKUlvE5_clEvEUlffE_EEvS5_RKT_EUliE_EEviT1_,"ax",@progbits
	.align	128
        .global         _ZN2at6native18elementwise_kernelILi128ELi4EZNS0_15gpu_kernel_implIZZZNS0_50_GLOBAL__N__2680c7bb_12_PowKernel_cu_7dd49032_317024pow_tensor_tensor_kernelERNS_18TensorIteratorBaseEENKUlvE_clEvENKUlvE5_clEvEUlffE_EEvS5_RKT_EUliE_EEviT1_
        .type           _ZN2at6native18elementwise_kernelILi128ELi4EZNS0_15gpu_kernel_implIZZZNS0_50_GLOBAL__N__2680c7bb_12_PowKernel_cu_7dd49032_317024pow_tensor_tensor_kernelERNS_18TensorIteratorBaseEENKUlvE_clEvENKUlvE5_clEvEUlffE_EEvS5_RKT_EUliE_EEviT1_,@function
        .size           _ZN2at6native18elementwise_kernelILi128ELi4EZNS0_15gpu_kernel_implIZZZNS0_50_GLOBAL__N__2680c7bb_12_PowKernel_cu_7dd49032_317024pow_tensor_tensor_kernelERNS_18TensorIteratorBaseEENKUlvE_clEvENKUlvE5_clEvEUlffE_EEvS5_RKT_EUliE_EEviT1_,(.L_x_61038 - _ZN2at6native18elementwise_kernelILi128ELi4EZNS0_15gpu_kernel_implIZZZNS0_50_GLOBAL__N__2680c7bb_12_PowKernel_cu_7dd49032_317024pow_tensor_tensor_kernelERNS_18TensorIteratorBaseEENKUlvE_clEvENKUlvE5_clEvEUlffE_EEvS5_RKT_EUliE_EEviT1_)
        .other          _ZN2at6native18elementwise_kernelILi128ELi4EZNS0_15gpu_kernel_implIZZZNS0_50_GLOBAL__N__2680c7bb_12_PowKernel_cu_7dd49032_317024pow_tensor_tensor_kernelERNS_18TensorIteratorBaseEENKUlvE_clEvENKUlvE5_clEvEUlffE_EEvS5_RKT_EUliE_EEviT1_,@"STO_CUDA_ENTRY STV_DEFAULT"
_ZN2at6native18elementwise_kernelILi128ELi4EZNS0_15gpu_kernel_implIZZZNS0_50_GLOBAL__N__2680c7bb_12_PowKernel_cu_7dd49032_317024pow_tensor_tensor_kernelERNS_18TensorIteratorBaseEENKUlvE_clEvENKUlvE5_clEvEUlffE_EEvS5_RKT_EUliE_EEviT1_:
.text._ZN2at6native18elementwise_kernelILi128ELi4EZNS0_15gpu_kernel_implIZZZNS0_50_GLOBAL__N__2680c7bb_12_PowKernel_cu_7dd49032_317024pow_tensor_tensor_kernelERNS_18TensorIteratorBaseEENKUlvE_clEvENKUlvE5_clEvEUlffE_EEvS5_RKT_EUliE_EEviT1_:
        /* <DEDUP_REMOVED lines=372> */
.L_x_46364:
        /* <DEDUP_REMOVED lines=18> */
.L_x_46369:
[----:B------:R-:W2:Y:S02]  /*1860*/  LDG.E.U8 R2, desc[UR36][R2.64] ;  /* 0x0000002402027981 */ /* 0x000ea4000c1e1100 */
[----:B--2---:R-:W-:Y:S01]  /*1870*/  I2FP.F32.U32 R19, R2 ;  /* 0x0000000200137245 */ /* 0x004fe20000201000 */
[----:B------:R-:W-:Y:S06]  /*1880*/  BRA `(.L_x_46371) ;  /* 0x0000000c00447947 */ /* 0x000fec0003800000 */
.L_x_46368:
        /* <DEDUP_REMOVED lines=9> */
.L_x_46373:
[----:B------:R-:W2:Y:S02]  /*1920*/  LDG.E R2, desc[UR36][R2.64] ;  /* 0x0000002402027981 */ /* 0x000ea4000c1e1900 */
[----:B--2---:R-:W-:Y:S01]  /*1930*/  I2FP.F32.S32 R19, R2 ;  /* 0x0000000200137245 */ /* 0x004fe20000201400 */
[----:B------:R-:W-:Y:S06]  /*1940*/  BRA `(.L_x_46371) ;  /* 0x0000000c00147947 */ /* 0x000fec0003800000 */
.L_x_46372:
[----:B------:R-:W2:Y:S02]  /*1950*/  LDG.E.U16 R2, desc[UR36][R2.64] ;  /* 0x0000002402027981 */ /* 0x000ea4000c1e1500 */
[----:B--2---:R2:W3:Y:S01]  /*1960*/  I2F.S16 R19, R2 ;  /* 0x0000000200137306 */ /* 0x0044e20000101400 */
[----:B------:R-:W-:Y:S05]  /*1970*/  BRA `(.L_x_46371) ;  /* 0x0000000c00087947 */ /* 0x000fea0003800000 */
.L_x_46367:
        /* <DEDUP_REMOVED lines=8> */
.L_x_46375:
[----:B------:R-:W2:Y:S02]  /*1a00*/  LDG.E.U16 R2, desc[UR36][R2.64] ;  /* 0x0000002402027981 */ /* 0x000ea4000c1e1500 */
[----:B--2---:R-:W-:Y:S01]  /*1a10*/  HADD2.F32 R19, -RZ, R2.H0_H0 ;  /* 0x20000002ff137230 */ /* 0x004fe20000004100 */
[----:B------:R-:W-:Y:S06]  /*1a20*/  BRA `(.L_x_46371) ;  /* 0x0000000800dc7947 */ /* 0x000fec0003800000 */
.L_x_46374:
        /* <DEDUP_REMOVED lines=8> */
.L_x_46377:
[----:B------:R-:W2:Y:S02]  /*1ab0*/  LDG.E.U16 R2, desc[UR36][R2.64] ;  /* 0x0000002402027981 */ /* 0x000ea4000c1e1500 */
[----:B--2---:R-:W-:Y:S01]  /*1ac0*/  HADD2.F32 R19, -RZ, R2.H0_H0 ;  /* 0x20000002ff137230 */ /* 0x004fe20000004100 */
[----:B------:R-:W-:Y:S06]  /*1ad0*/  BRA `(.L_x_46371) ;  /* 0x0000000800b07947 */ /* 0x000fec0003800000 */
.L_x_46376:
        /* <DEDUP_REMOVED lines=11> */
.L_x_46366:
        /* <DEDUP_REMOVED lines=12> */
.L_x_46380:
        /* <DEDUP_REMOVED lines=11> */
.L_x_46379:
        /* <DEDUP_REMOVED lines=14> */
[----:B------:R-:W-:Y:S01]  /*1de0*/  VIADD R5, R4, 0xfffffffc ;  /* 0xfffffffc04057836 */ /* 0x000fe20000000000 */
[----:B------:R-:W-:-:S04]  /*1df0*/  IADD3 R4, PT, PT, R0, 0x1000000, RZ ;  /* 0x0100000000047810 */ /* 0x000fc80007ffe0ff */
        /* <DEDUP_REMOVED lines=9> */
.L_x_46382:
[----:B------:R-:W2:Y:S02]  /*1e90*/  LDG.E.U8 R2, desc[UR36][R2.64] ;  /* 0x0000002402027981 */ /* 0x000ea4000c1e1100 */
[C---:B--2---:R-:W-:Y:S01]  /*1ea0*/  IMAD.SHL.U32 R4, R2.reuse, 0x2000000, RZ ;  /* 0x0200000002047824 */ /* 0x044fe200078e00ff */
[----:B------:R-:W-:-:S04]  /*1eb0*/  SHF.L.U32 R5, R2, 0x8, RZ ;  /* 0x0000000802057819 */ /* 0x000fc800000006ff */
[----:B------:R-:W-:Y:S02]  /*1ec0*/  ISETP.GT.U32.AND P0, PT, R4, 0x7ffffff, PT ;  /* 0x07ffffff0400780c */ /* 0x000fe40003f04070 */
[----:B------:R-:W-:-:S11]  /*1ed0*/  PRMT R19, R5, 0x9910, RZ ;  /* 0x0000991005137816 */ /* 0x000fd600000000ff */
[----:B------:R-:W-:Y:S02]  /*1ee0*/  @!P0 LOP3.LUT R0, R5, 0x7f00, RZ, 0xc0, !PT ;  /* 0x00007f0005008812 */ /* 0x000fe400078ec0ff */
[----:B------:R-:W-:Y:S02]  /*1ef0*/  @P0 LEA.HI R4, R4, 0x70000000, RZ, 0x1c ;  /* 0x7000000004040811 */ /* 0x000fe400078fe0ff */
[----:B------:R-:W-:-:S05]  /*1f00*/  @!P0 LOP3.LUT R0, R0, 0x3f000000, RZ, 0xfc, !PT ;  /* 0x3f00000000008812 */ /* 0x000fca00078efcff */
[----:B------:R-:W-:Y:S01]  /*1f10*/  @!P0 FADD.FTZ R0, R0, -0.5 ;  /* 0xbf00000000008421 */ /* 0x000fe20000010000 */
[----:B------:R-:W-:-:S05]  /*1f20*/  @P0 FMUL.FTZ R0, R4, 1.9259299443872358531e-34 ;  /* 0x0780000004000820 */ /* 0x000fca0000410000 */
[----:B------:R-:W-:Y:S01]  /*1f30*/  LOP3.LUT R19, R0, 0x80000000, R19, 0xf8, !PT ;  /* 0x8000000000137812 */ /* 0x000fe200078ef813 */
[----:B------:R-:W-:Y:S06]  /*1f40*/  BRA `(.L_x_46371) ;  /* 0x0000000400947947 */ /* 0x000fec0003800000 */
.L_x_46381:
[----:B------:R-:W2:Y:S02]  /*1f50*/  LDG.E.U16 R2, desc[UR36][R2.64] ;  /* 0x0000002402027981 */ /* 0x000ea4000c1e1500 */
[----:B--2---:R-:W-:Y:S01]  /*1f60*/  IMAD.U32 R19, R2, 0x10000, RZ ;  /* 0x0001000002137824 */ /* 0x004fe200078e00ff */
[----:B------:R-:W-:Y:S06]  /*1f70*/  BRA `(.L_x_46371) ;  /* 0x0000000400887947 */ /* 0x000fec0003800000 */
.L_x_46378:
        /* <DEDUP_REMOVED lines=11> */
.L_x_46385:
        /* <DEDUP_REMOVED lines=20> */
.L_x_46387:
[----:B------:R-:W-:Y:S05]  /*2170*/  BSYNC.RECONVERGENT B0 ;  /* 0x0000000000007941 */ /* 0x000fea0003800200 */
.L_x_46386:
[----:B------:R-:W-:Y:S02]  /*2180*/  SHF.L.U32 R0, R0, 0x14, RZ ;  /* 0x0000001400007819 */ /* 0x000fe400000006ff */
[----:B------:R-:W-:-:S04]  /*2190*/  LEA R2, R2, 0x3b800000, 0x17 ;  /* 0x3b80000002027811 */ /* 0x000fc800078eb8ff */
[----:B------:R-:W-:Y:S01]  /*21a0*/  LOP3.LUT R19, R2, R0, R19, 0xfe, !PT ;  /* 0x0000000002137212 */ /* 0x000fe200078efe13 */
[----:B------:R-:W-:Y:S06]  /*21b0*/  BRA `(.L_x_46371) ;  /* 0x0000000000f87947 */ /* 0x000fec0003800000 */
.L_x_46384:
        /* <DEDUP_REMOVED lines=20> */
.L_x_46389:
[----:B------:R-:W-:Y:S05]  /*2300*/  BSYNC.RECONVERGENT B0 ;  /* 0x0000000000007941 */ /* 0x000fea0003800200 */
.L_x_46388:
[----:B------:R-:W-:Y:S01]  /*2310*/  IMAD.SHL.U32 R0, R0, 0x200000, RZ ;  /* 0x0020000000007824 */ /* 0x000fe200078e00ff */
[----:B------:R-:W-:-:S04]  /*2320*/  LEA R2, R2, 0x37800000, 0x17 ;  /* 0x3780000002027811 */ /* 0x000fc800078eb8ff */
[----:B------:R-:W-:Y:S01]  /*2330*/  LOP3.LUT R19, R2, R0, R19, 0xfe, !PT ;  /* 0x0000000002137212 */ /* 0x000fe200078efe13 */
[----:B------:R-:W-:Y:S06]  /*2340*/  BRA `(.L_x_46371) ;  /* 0x0000000000947947 */ /* 0x000fec0003800000 */
.L_x_46383:
[----:B------:R-:W-:-:S09]  /*2350*/  UISETP.NE.AND UP0, UPT, UR4, 0x1c, UPT ;  /* 0x0000001c0400788c */ /* 0x000fd2000bf05270 */
[----:B------:R-:W-:Y:S05]  /*2360*/  BRA.U !UP0, `(.L_x_46390) ;  /* 0x0000000108847547 */ /* 0x000fea000b800000 */
[----:B------:R-:W-:-:S09]  /*2370*/  UISETP.NE.AND UP0, UPT, UR4, 0x1d, UPT ;  /* 0x0000001d0400788c */ /* 0x000fd2000bf05270 */
[----:B------:R-:W-:Y:S05]  /*2380*/  BRA.U !UP0, `(.L_x_46391) ;  /* 0x0000000108707547 */ /* 0x000fea000b800000 */
[----:B------:R-:W-:-:S09]  /*2390*/  UISETP.NE.AND UP0, UPT, UR4, 0x2c, UPT ;  /* 0x0000002c0400788c */ /* 0x000fd2000bf05270 */
[----:B------:R-:W-:Y:S05]  /*23a0*/  BRA.U !UP0, `(.L_x_46392) ;  /* 0x0000000108487547 */ /* 0x000fea000b800000 */
.L_x_46370:
        /* <DEDUP_REMOVED lines=16> */
.L_x_46393:
[----:B------:R-:W-:Y:S01]  /*24b0*/  MOV R19, RZ ;  /* 0x000000ff00137202 */ /* 0x000fe20000000f00 */
[----:B------:R-:W-:Y:S06]  /*24c0*/  BRA `(.L_x_46371) ;  /* 0x0000000000347947 */ /* 0x000fec0003800000 */
.L_x_46392:
        /* <DEDUP_REMOVED lines=8> */
.L_x_46391:
[----:B------:R-:W2:Y:S02]  /*2550*/  LDG.E.64 R2, desc[UR36][R2.64] ;  /* 0x0000002402027981 */ /* 0x000ea4000c1e1b00 */
[----:B--2---:R0:W1:Y:S02]  /*2560*/  I2F.U64 R19, R2 ;  /* 0x0000000200137312 */ /* 0x0040640000301000 */
[----:B01----:R-:W-:Y:S05]  /*2570*/  BRA `(.L_x_46371) ;  /* 0x0000000000087947 */ /* 0x003fea0003800000 */
.L_x_46390:
[----:B------:R-:W2:Y:S02]  /*2580*/  LDG.E R2, desc[UR36][R2.64] ;  /* 0x0000002402027981 */ /* 0x000ea4000c1e1900 */
[----:B--2---:R-:W-:-:S07]  /*2590*/  I2FP.F32.U32 R19, R2 ;  /* 0x0000000200137245 */ /* 0x004fce0000201000 */
.L_x_46371:
[----:B------:R-:W-:Y:S05]  /*25a0*/  BSYNC.RECONVERGENT B6 ;  /* 0x0000000000067941 */ /* 0x000fea0003800200 */
.L_x_46365:
[----:B------:R-:W0:Y:S01]  /*25b0*/  LDCU.64 UR6, c[0x0][0x5f8] ;  /* 0x0000bf00ff0677ac */ /* 0x000e220008000a00 */
[----:B------:R-:W-:Y:S01]  /*25c0*/  BSSY.RECONVERGENT B6, `(.L_x_46394) ;  /* 0x00000e5000067945 */ /* 0x000fe20003800200 */
        /* <DEDUP_REMOVED lines=16> */
.L_x_46398:
[----:B------:R-:W2:Y:S02]  /*26d0*/  LDG.E.U8 R0, desc[UR36][R2.64] ;  /* 0x0000002402007981 */ /* 0x000ea4000c1e1100 */
[----:B--2---:R-:W-:Y:S01]  /*26e0*/  I2FP.F32.U32 R0, R0 ;  /* 0x0000000000007245 */ /* 0x004fe20000201000 */
[----:B------:R-:W-:Y:S06]  /*26f0*/  BRA `(.L_x_46400) ;  /* 0x0000000c00447947 */ /* 0x000fec0003800000 */
.L_x_46397:
        /* <DEDUP_REMOVED lines=9> */
.L_x_46402:
[----:B------:R-:W2:Y:S02]  /*2790*/  LDG.E R0, desc[UR36][R2.64] ;  /* 0x0000002402007981 */ /* 0x000ea4000c1e1900 */
[----:B--2---:R-:W-:Y:S01]  /*27a0*/  I2FP.F32.S32 R0, R0 ;  /* 0x0000000000007245 */ /* 0x004fe20000201400 */
[----:B------:R-:W-:Y:S06]  /*27b0*/  BRA `(.L_x_46400) ;  /* 0x0000000c00147947 */ /* 0x000fec0003800000 */
.L_x_46401:
[----:B------:R-:W2:Y:S02]  /*27c0*/  LDG.E.U16 R0, desc[UR36][R2.64] ;  /* 0x0000002402007981 */ /* 0x000ea4000c1e1500 */
[----:B--2---:R-:W2:Y:S01]  /*27d0*/  I2F.S16 R0, R0 ;  /* 0x0000000000007306 */ /* 0x004ea20000101400 */
[----:B------:R-:W-:Y:S05]  /*27e0*/  BRA `(.L_x_46400) ;  /* 0x0000000c00087947 */ /* 0x000fea0003800000 */
.L_x_46396:
        /* <DEDUP_REMOVED lines=8> */
.L_x_46404:
[----:B------:R-:W2:Y:S02]  /*2870*/  LDG.E.U16 R0, desc[UR36][R2.64] ;  /* 0x0000002402007981 */ /* 0x000ea4000c1e1500 */
[----:B--2---:R-:W-:Y:S01]  /*2880*/  HADD2.F32 R0, -RZ, R0.H0_H0 ;  /* 0x20000000ff007230 */ /* 0x004fe20000004100 */
[----:B------:R-:W-:Y:S06]  /*2890*/  BRA `(.L_x_46400) ;  /* 0x0000000800dc7947 */ /* 0x000fec0003800000 */
.L_x_46403:
        /* <DEDUP_REMOVED lines=8> */
.L_x_46406:
[----:B------:R-:W2:Y:S02]  /*2920*/  LDG.E.U16 R0, desc[UR36][R2.64] ;  /* 0x0000002402007981 */ /* 0x000ea4000c1e1500 */
[----:B--2---:R-:W-:Y:S01]  /*2930*/  HADD2.F32 R0, -RZ, R0.H0_H0 ;  /* 0x20000000ff007230 */ /* 0x004fe20000004100 */
[----:B------:R-:W-:Y:S06]  /*2940*/  BRA `(.L_x_46400) ;  /* 0x0000000800b07947 */ /* 0x000fec0003800000 */
.L_x_46405:
        /* <DEDUP_REMOVED lines=11> */
.L_x_46395:
        /* <DEDUP_REMOVED lines=12> */
.L_x_46409:
        /* <DEDUP_REMOVED lines=11> */
.L_x_46408:
        /* <DEDUP_REMOVED lines=25> */
.L_x_46411:
        /* <DEDUP_REMOVED lines=12> */
.L_x_46410:
[----:B------:R-:W2:Y:S02]  /*2dc0*/  LDG.E.U16 R0, desc[UR36][R2.64] ;  /* 0x0000002402007981 */ /* 0x000ea4000c1e1500 */
[----:B--2---:R-:W-:Y:S01]  /*2dd0*/  IMAD.U32 R0, R0, 0x10000, RZ ;  /* 0x0001000000007824 */ /* 0x004fe200078e00ff */
[----:B------:R-:W-:Y:S06]  /*2de0*/  BRA `(.L_x_46400) ;  /* 0x0000000400887947 */ /* 0x000fec0003800000 */
.L_x_46407:
        /* <DEDUP_REMOVED lines=11> */
.L_x_46414:
        /* <DEDUP_REMOVED lines=20> */
.L_x_46416:
[----:B------:R-:W-:Y:S05]  /*2fe0*/  BSYNC.RECONVERGENT B0 ;  /* 0x0000000000007941 */ /* 0x000fea0003800200 */
.L_x_46415:
[----:B------:R-:W-:Y:S01]  /*2ff0*/  IMAD.SHL.U32 R0, R0, 0x100000, RZ ;  /* 0x0010000000007824 */ /* 0x000fe200078e00ff */
[----:B------:R-:W-:-:S04]  /*3000*/  LEA R2, R2, 0x3b800000, 0x17 ;  /* 0x3b80000002027811 */ /* 0x000fc800078eb8ff */
[----:B------:R-:W-:Y:S01]  /*3010*/  LOP3.LUT R0, R2, R0, R7, 0xfe, !PT ;  /* 0x0000000002007212 */ /* 0x000fe200078efe07 */
[----:B------:R-:W-:Y:S06]  /*3020*/  BRA `(.L_x_46400) ;  /* 0x0000000000f87947 */ /* 0x000fec0003800000 */
.L_x_46413:
        /* <DEDUP_REMOVED lines=20> */
.L_x_46418:
[----:B------:R-:W-:Y:S05]  /*3170*/  BSYNC.RECONVERGENT B0 ;  /* 0x0000000000007941 */ /* 0x000fea0003800200 */
.L_x_46417:
[----:B------:R-:W-:Y:S02]  /*3180*/  SHF.L.U32 R0, R0, 0x15, RZ ;  /* 0x0000001500007819 */ /* 0x000fe400000006ff */
[----:B------:R-:W-:-:S04]  /*3190*/  LEA R2, R2, 0x37800000, 0x17 ;  /* 0x3780000002027811 */ /* 0x000fc800078eb8ff */
[----:B------:R-:W-:Y:S01]  /*31a0*/  LOP3.LUT R0, R2, R0, R7, 0xfe, !PT ;  /* 0x0000000002007212 */ /* 0x000fe200078efe07 */
[----:B------:R-:W-:Y:S06]  /*31b0*/  BRA `(.L_x_46400) ;  /* 0x0000000000947947 */ /* 0x000fec0003800000 */
.L_x_46412:
[----:B------:R-:W-:-:S09]  /*31c0*/  UISETP.NE.AND UP0, UPT, UR4, 0x1c, UPT ;  /* 0x0000001c0400788c */ /* 0x000fd2000bf05270 */
[----:B------:R-:W-:Y:S05]  /*31d0*/  BRA.U !UP0, `(.L_x_46419) ;  /* 0x0000000108847547 */ /* 0x000fea000b800000 */
[----:B------:R-:W-:-:S09]  /*31e0*/  UISETP.NE.AND UP0, UPT, UR4, 0x1d, UPT ;  /* 0x0000001d0400788c */ /* 0x000fd2000bf05270 */
[----:B------:R-:W-:Y:S05]  /*31f0*/  BRA.U !UP0, `(.L_x_46420) ;  /* 0x0000000108707547 */ /* 0x000fea000b800000 */
[----:B------:R-:W-:-:S09]  /*3200*/  UISETP.NE.AND UP0, UPT, UR4, 0x2c, UPT ;  /* 0x0000002c0400788c */ /* 0x000fd2000bf05270 */
[----:B------:R-:W-:Y:S05]  /*3210*/  BRA.U !UP0, `(.L_x_46421) ;  /* 0x0000000108487547 */ /* 0x000fea000b800000 */
.L_x_46399:
[----:B------:R-:W-:Y:S01]  /*3220*/  MOV R2, 0x0 ;  /* 0x0000000000027802 */ /* 0x000fe20000000f00 */
[----:B------:R-:W0:Y:S01]  /*3230*/  LDCU.64 UR4, c[0x4][0x198] ;  /* 0x01003300ff0477ac */ /* 0x000e220008000a00 */
[----:B------:R-:W-:Y:S02]  /*3240*/  HFMA2 R13, -RZ, RZ, 0, 0 ;  /* 0x00000000ff0d7431 */ /* 0x000fe400000001ff */
[----:B------:R-:W-:Y:S01]  /*3250*/  IMAD.MOV.U32 R8, RZ, RZ, 0x4e ;  /* 0x0000004eff087424 */ /* 0x000fe200078e00ff */
[----:B------:R-:W1:Y:S01]  /*3260*/  LDCU.64 UR6, c[0x4][0x1a0] ;  /* 0x01003400ff0677ac */ /* 0x000e620008000a00 */
[----:B------:R-:W2:Y:S01]  /*3270*/  LDC.64 R2, c[0x4][R2] ;  /* 0x0100000002027b82 */ /* 0x000ea20000000a00 */
[----:B------:R-:W-:Y:S01]  /*3280*/  IMAD.MOV.U32 R12, RZ, RZ, 0x1 ;  /* 0x00000001ff0c7424 */ /* 0x000fe200078e00ff */
[----:B------:R-:W4:Y:S01]  /*3290*/  LDCU.64 UR8, c[0x4][0x68] ;  /* 0x01000d00ff0877ac */ /* 0x000f220008000a00 */
[----:B0-----:R-:W-:Y:S02]  /*32a0*/  IMAD.U32 R4, RZ, RZ, UR4 ;  /* 0x00000004ff047e24 */ /* 0x001fe4000f8e00ff */
[----:B------:R-:W-:Y:S01]  /*32b0*/  IMAD.U32 R5, RZ, RZ, UR5 ;  /* 0x00000005ff057e24 */ /* 0x000fe2000f8e00ff */
[----:B-1----:R-:W-:Y:S01]  /*32c0*/  MOV R6, UR6 ;  /* 0x0000000600067c02 */ /* 0x002fe20008000f00 */
[----:B------:R-:W-:-:S02]  /*32d0*/  IMAD.U32 R7, RZ, RZ, UR7 ;  /* 0x00000007ff077e24 */ /* 0x000fc4000f8e00ff */
[----:B----4-:R-:W-:Y:S01]  /*32e0*/  IMAD.U32 R10, RZ, RZ, UR8 ;  /* 0x00000008ff0a7e24 */ /* 0x010fe2000f8e00ff */
[----:B------:R-:W-:-:S07]  /*32f0*/  MOV R11, UR9 ;  /* 0x00000009000b7c02 */ /* 0x000fce0008000f00 */
[----:B------:R-:W-:-:S07]  /*3300*/  LEPC R20, `(.L_x_46422) ;  /* 0x000000001014794e */ /* 0x000fce0000000000 */
[----:B--23-5:R-:W-:Y:S05]  /*3310*/  CALL.ABS.NOINC R2 ;  /* 0x0000000002007343 */ /* 0x02cfea0003c00000 */
.L_x_46422:
[----:B------:R-:W-:Y:S01]  /*3320*/  IMAD.MOV.U32 R0, RZ, RZ, RZ ;  /* 0x000000ffff007224 */ /* 0x000fe200078e00ff */
[----:B------:R-:W-:Y:S06]  /*3330*/  BRA `(.L_x_46400) ;  /* 0x0000000000347947 */ /* 0x000fec0003800000 */
.L_x_46421:
        /* <DEDUP_REMOVED lines=8> */
.L_x_46420:
[----:B------:R-:W2:Y:S02]  /*33c0*/  LDG.E.64 R2, desc[UR36][R2.64] ;  /* 0x0000002402027981 */ /* 0x000ea4000c1e1b00 */
[----:B--2---:R0:W1:Y:S02]  /*33d0*/  I2F.U64 R0, R2 ;  /* 0x0000000200007312 */ /* 0x0040640000301000 */
[----:B01----:R-:W-:Y:S05]  /*33e0*/  BRA `(.L_x_46400) ;  /* 0x0000000000087947 */ /* 0x003fea0003800000 */
.L_x_46419:
[----:B------:R-:W2:Y:S02]  /*33f0*/  LDG.E R0, desc[UR36][R2.64] ;  /* 0x0000002402007981 */ /* 0x000ea4000c1e1900 */
[----:B--2---:R-:W-:-:S07]  /*3400*/  I2FP.F32.U32 R0, R0 ;  /* 0x0000000000007245 */ /* 0x004fce0000201000 */
.L_x_46400:
[----:B------:R-:W-:Y:S05]  /*3410*/  BSYNC.RECONVERGENT B6 ;  /* 0x0000000000067941 */ /* 0x000fea0003800200 */
.L_x_46394:
[----:B---3-5:R-:W0:Y:S01]  /*3420*/  MUFU.LG2 R19, R19 ;  /* 0x0000001300137308 */ /* 0x028e220000000c00 */
[----:B------:R-:W1:Y:S01]  /*3430*/  LDCU.64 UR6, c[0x0][0x5e8] ;  /* 0x0000bd00ff0677ac */ /* 0x000e620008000a00 */
[----:B------:R-:W-:-:S04]  /*3440*/  ULOP3.LUT UR4, UR40, 0xff, URZ, 0xc0, !UPT ;  /* 0x000000ff28047892 */ /* 0x000fc8000f8ec0ff */
[----:B------:R-:W-:Y:S01]  /*3450*/  UISETP.GT.AND UP0, UPT, UR4, 0x9, UPT ;  /* 0x000000090400788c */ /* 0x000fe2000bf04270 */
[----:B0-2---:R-:W-:Y:S01]  /*3460*/  FMUL.FTZ R4, R19, R0 ;  /* 0x0000000013047220 */ /* 0x005fe20000410000 */
[----:B-1--4-:R-:W-:-:S05]  /*3470*/  IADD3 R2, P0, PT, R16, UR6, RZ ;  /* 0x0000000610027c10 */ /* 0x012fca000ff1e0ff */
        /* <DEDUP_REMOVED lines=14> */
.L_x_46426:
[----:B0-----:R-:W0:Y:S02]  /*3560*/  F2I.S64.TRUNC R4, R4 ;  /* 0x0000000400047311 */ /* 0x001e24000020d900 */
[----:B0-----:R-:W-:-:S05]  /*3570*/  MOV R7, R4 ;  /* 0x0000000400077202 */ /* 0x001fca0000000f00 */
[----:B------:R0:W-:Y:S01]  /*3580*/  STG.E.U8 desc[UR36][R2.64], R7 ;  /* 0x0000000702007986 */ /* 0x0001e2000c101124 */
[----:B------:R-:W-:Y:S05]  /*3590*/  BRA `(.L_x_46428) ;  /* 0x0000000c002c7947 */ /* 0x000fea0003800000 */
.L_x_46425:
        /* <DEDUP_REMOVED lines=9> */
.L_x_46430:
[----:B0-----:R-:W0:Y:S02]  /*3630*/  F2I.FTZ.TRUNC.NTZ R5, R4 ;  /* 0x0000000400057305 */ /* 0x001e24000021f100 */
[----:B0-----:R0:W-:Y:S01]  /*3640*/  STG.E desc[UR36][R2.64], R5 ;  /* 0x0000000502007986 */ /* 0x0011e2000c101924 */
[----:B------:R-:W-:Y:S05]  /*3650*/  BRA `(.L_x_46428) ;  /* 0x0000000800fc7947 */ /* 0x000fea0003800000 */
.L_x_46429:
[----:B0-----:R-:W0:Y:S02]  /*3660*/  F2I.FTZ.TRUNC.NTZ R5, R4 ;  /* 0x0000000400057305 */ /* 0x001e24000021f100 */
[----:B0-----:R0:W-:Y:S01]  /*3670*/  STG.E.U16 desc[UR36][R2.64], R5 ;  /* 0x0000000502007986 */ /* 0x0011e2000c101524 */
[----:B------:R-:W-:Y:S05]  /*3680*/  BRA `(.L_x_46428) ;  /* 0x0000000800f07947 */ /* 0x000fea0003800000 */
.L_x_46424:
        /* <DEDUP_REMOVED lines=8> */
.L_x_46432:
[----:B0-----:R-:W-:-:S05]  /*3710*/  F2FP.F16.F32.PACK_AB R4, RZ, R4 ;  /* 0x00000004ff04723e */ /* 0x001fca00000000ff */
[----:B------:R0:W-:Y:S01]  /*3720*/  STG.E.U16 desc[UR36][R2.64], R4 ;  /* 0x0000000402007986 */ /* 0x0001e2000c101524 */
[----:B------:R-:W-:Y:S05]  /*3730*/  BRA `(.L_x_46428) ;  /* 0x0000000800c47947 */ /* 0x000fea0003800000 */
.L_x_46431:
        /* <DEDUP_REMOVED lines=9> */
.L_x_46434:
[----:B0-----:R-:W-:-:S04]  /*37d0*/  F2FP.F16.F32.PACK_AB R5, RZ, R4 ;  /* 0x00000004ff05723e */ /* 0x001fc800000000ff */
[----:B------:R-:W-:-:S05]  /*37e0*/  PRMT R5, R5, 0x5410, RZ ;  /* 0x0000541005057816 */ /* 0x000fca00000000ff */
[----:B------:R2:W-:Y:S01]  /*37f0*/  STG.E desc[UR36][R2.64], R5 ;  /* 0x0000000502007986 */ /* 0x0005e2000c101924 */
[----:B------:R-:W-:Y:S05]  /*3800*/  BRA `(.L_x_46428) ;  /* 0x0000000800907947 */ /* 0x000fea0003800000 */
.L_x_46433:
[----:B0-----:R-:W-:-:S06]  /*3810*/  FMUL.FTZ R4, R4, 1 ;  /* 0x3f80000004047820 */ /* 0x001fcc0000410000 */
[----:B------:R-:W0:Y:S02]  /*3820*/  F2F.F64.F32 R4, R4 ;  /* 0x0000000400047310 */ /* 0x000e240000201800 */
[----:B0-----:R4:W-:Y:S01]  /*3830*/  STG.E.64 desc[UR36][R2.64], R4 ;  /* 0x0000000402007986 */ /* 0x0019e2000c101b24 */
[----:B------:R-:W-:Y:S05]  /*3840*/  BRA `(.L_x_46428) ;  /* 0x0000000800807947 */ /* 0x000fea0003800000 */
.L_x_46423:
        /* <DEDUP_REMOVED lines=12> */
.L_x_46437:
[----:B0-----:R-:W-:Y:S01]  /*3910*/  FMUL.FTZ R4, R4, 1 ;  /* 0x3f80000004047820 */ /* 0x001fe20000410000 */
[----:B------:R-:W-:-:S05]  /*3920*/  CS2R R6, SRZ ;  /* 0x0000000000067805 */ /* 0x000fca000001ff00 */
[----:B------:R-:W0:Y:S02]  /*3930*/  F2F.F64.F32 R4, R4 ;  /* 0x0000000400047310 */ /* 0x000e240000201800 */
[----:B0-----:R0:W-:Y:S01]  /*3940*/  STG.E.128 desc[UR36][R2.64], R4 ;  /* 0x0000000402007986 */ /* 0x0011e2000c101d24 */
[----:B------:R-:W-:Y:S05]  /*3950*/  BRA `(.L_x_46428) ;  /* 0x00000008003c7947 */ /* 0x000fea0003800000 */
.L_x_46436:
        /* <DEDUP_REMOVED lines=18> */
.L_x_46441:
[----:B------:R-:W-:Y:S05]  /*3a80*/  BSYNC.RECONVERGENT B0 ;  /* 0x0000000000007941 */ /* 0x000fea0003800200 */
.L_x_46440:
[----:B------:R-:W-:-:S05]  /*3a90*/  LOP3.LUT R7, R0, 0x80, R7, 0xf8, !PT ;  /* 0x0000008000077812 */ /* 0x000fca00078ef807 */
[----:B------:R0:W-:Y:S01]  /*3aa0*/  STG.E.U8 desc[UR36][R2.64], R7 ;  /* 0x0000000702007986 */ /* 0x0001e2000c101124 */
[----:B------:R-:W-:Y:S05]  /*3ab0*/  BRA `(.L_x_46428) ;  /* 0x0000000400e47947 */ /* 0x000fea0003800000 */
.L_x_46439:
[----:B0-----:R-:W-:Y:S01]  /*3ac0*/  LOP3.LUT R6, R4, 0x7fffffff, RZ, 0xc0, !PT ;  /* 0x7fffffff04067812 */ /* 0x001fe200078ec0ff */
        /* <DEDUP_REMOVED lines=13> */
.L_x_46443:
[----:B------:R-:W-:Y:S05]  /*3ba0*/  BSYNC.RECONVERGENT B0 ;  /* 0x0000000000007941 */ /* 0x000fea0003800200 */
.L_x_46442:
[----:B------:R-:W-:-:S05]  /*3bb0*/  LOP3.LUT R5, R0, 0x80, R7, 0xf8, !PT ;  /* 0x0000008000057812 */ /* 0x000fca00078ef807 */
[----:B------:R0:W-:Y:S01]  /*3bc0*/  STG.E.U8 desc[UR36][R2.64], R5 ;  /* 0x0000000502007986 */ /* 0x0001e2000c101124 */
[----:B------:R-:W-:Y:S05]  /*3bd0*/  BRA `(.L_x_46428) ;  /* 0x00000004009c7947 */ /* 0x000fea0003800000 */
.L_x_46438:
[----:B0-----:R-:W-:-:S05]  /*3be0*/  F2FP.BF16.F32.PACK_AB R4, RZ, R4 ;  /* 0x00000004ff04723e */ /* 0x001fca00000010ff */
[----:B------:R0:W-:Y:S01]  /*3bf0*/  STG.E.U16 desc[UR36][R2.64], R4 ;  /* 0x0000000402007986 */ /* 0x0001e2000c101524 */
[----:B------:R-:W-:Y:S05]  /*3c00*/  BRA `(.L_x_46428) ;  /* 0x0000000400907947 */ /* 0x000fea0003800000 */
.L_x_46435:
        /* <DEDUP_REMOVED lines=11> */
.L_x_46446:
        /* <DEDUP_REMOVED lines=12> */
.L_x_46449:
[----:B------:R-:W-:-:S04]  /*3d80*/  SHF.R.U32.HI R0, RZ, 0x14, R4 ;  /* 0x00000014ff007819 */ /* 0x000fc80000011604 */
[----:B------:R-:W-:-:S04]  /*3d90*/  LOP3.LUT R5, R0, 0x1, RZ, 0xc0, !PT ;  /* 0x0000000100057812 */ /* 0x000fc800078ec0ff */
[----:B------:R-:W-:-:S04]  /*3da0*/  IADD3 R0, PT, PT, R4, 0x487ffff, R5 ;  /* 0x0487ffff04007810 */ /* 0x000fc80007ffe005 */
[----:B------:R-:W-:-:S04]  /*3db0*/  SHF.R.U32.HI R0, RZ, 0x14, R0 ;  /* 0x00000014ff007819 */ /* 0x000fc80000011600 */
[----:B------:R-:W-:-:S07]  /*3dc0*/  LOP3.LUT R5, R0, 0xff, RZ, 0xc0, !PT ;  /* 0x000000ff00057812 */ /* 0x000fce00078ec0ff */
.L_x_46450:
[----:B------:R-:W-:-:S04]  /*3dd0*/  SHF.R.U32.HI R4, RZ, 0x18, R4 ;  /* 0x00000018ff047819 */ /* 0x000fc80000011604 */
[----:B------:R-:W-:-:S04]  /*3de0*/  LOP3.LUT R5, R5, 0x80, R4, 0xf8, !PT ;  /* 0x0000008005057812 */ /* 0x000fc800078ef804 */
[----:B------:R-:W-:-:S07]  /*3df0*/  PRMT R0, R5, 0x7610, R0 ;  /* 0x0000761005007816 */ /* 0x000fce0000000000 */
.L_x_46448:
[----:B------:R-:W-:Y:S05]  /*3e00*/  BSYNC.RECONVERGENT B0 ;  /* 0x0000000000007941 */ /* 0x000fea0003800200 */
.L_x_46447:
[----:B------:R0:W-:Y:S01]  /*3e10*/  STG.E.U8 desc[UR36][R2.64], R0 ;  /* 0x0000000002007986 */ /* 0x0001e2000c101124 */
[----:B------:R-:W-:Y:S05]  /*3e20*/  BRA `(.L_x_46428) ;  /* 0x0000000400087947 */ /* 0x000fea0003800000 */
.L_x_46445:
        /* <DEDUP_REMOVED lines=12> */
.L_x_46453:
[----:B------:R-:W-:-:S04]  /*3ef0*/  SHF.R.U32.HI R0, RZ, 0x15, R4 ;  /* 0x00000015ff007819 */ /* 0x000fc80000011604 */
[----:B------:R-:W-:-:S04]  /*3f00*/  LOP3.LUT R5, R0, 0x1, RZ, 0xc0, !PT ;  /* 0x0000000100057812 */ /* 0x000fc800078ec0ff */
[----:B------:R-:W-:-:S04]  /*3f10*/  IADD3 R0, PT, PT, R4, 0x88fffff, R5 ;  /* 0x088fffff04007810 */ /* 0x000fc80007ffe005 */
[----:B------:R-:W-:-:S04]  /*3f20*/  SHF.R.U32.HI R0, RZ, 0x15, R0 ;  /* 0x00000015ff007819 */ /* 0x000fc80000011600 */
[----:B------:R-:W-:-:S07]  /*3f30*/  LOP3.LUT R5, R0, 0xff, RZ, 0xc0, !PT ;  /* 0x000000ff00057812 */ /* 0x000fce00078ec0ff */
.L_x_46454:
[----:B------:R-:W-:-:S04]  /*3f40*/  SHF.R.U32.HI R4, RZ, 0x18, R4 ;  /* 0x00000018ff047819 */ /* 0x000fc80000011604 */
[----:B------:R-:W-:-:S04]  /*3f50*/  LOP3.LUT R5, R5, 0x80, R4, 0xf8, !PT ;  /* 0x0000008005057812 */ /* 0x000fc800078ef804 */
[----:B------:R-:W-:-:S07]  /*3f60*/  PRMT R0, R5, 0x7610, R0 ;  /* 0x0000761005007816 */ /* 0x000fce0000000000 */
.L_x_46452:
[----:B------:R-:W-:Y:S05]  /*3f70*/  BSYNC.RECONVERGENT B0 ;  /* 0x0000000000007941 */ /* 0x000fea0003800200 */
.L_x_46451:
[----:B------:R0:W-:Y:S01]  /*3f80*/  STG.E.U8 desc[UR36][R2.64], R0 ;  /* 0x0000000002007986 */ /* 0x0001e2000c101124 */
[----:B------:R-:W-:Y:S05]  /*3f90*/  BRA `(.L_x_46428) ;  /* 0x0000000000ac7947 */ /* 0x000fea0003800000 */
.L_x_46444:
[----:B------:R-:W-:-:S09]  /*3fa0*/  UISETP.NE.AND UP0, UPT, UR4, 0x1c, UPT ;  /* 0x0000001c0400788c */ /* 0x000fd2000bf05270 */
[----:B------:R-:W-:Y:S05]  /*3fb0*/  BRA.U !UP0, `(.L_x_46455) ;  /* 0x00000001089c7547 */ /* 0x000fea000b800000 */
[----:B------:R-:W-:-:S09]  /*3fc0*/  UISETP.NE.AND UP0, UPT, UR4, 0x1d, UPT ;  /* 0x0000001d0400788c */ /* 0x000fd2000bf05270 */
[----:B------:R-:W-:Y:S05]  /*3fd0*/  BRA.U !UP0, `(.L_x_46456) ;  /* 0x0000000108887547 */ /* 0x000fea000b800000 */
[----:B------:R-:W-:-:S09]  /*3fe0*/  UISETP.NE.AND UP0, UPT, UR4, 0x2c, UPT ;  /* 0x0000002c0400788c */ /* 0x000fd2000bf05270 */
[----:B------:R-:W-:Y:S05]  /*3ff0*/  BRA.U !UP0, `(.L_x_46457) ;  /* 0x0000000108447547 */ /* 0x000fea000b800000 */
.L_x_46427:
        /* <DEDUP_REMOVED lines=16> */
.L_x_46458:
[----:B------:R-:W-:Y:S05]  /*4100*/  BRA `(.L_x_46428) ;  /* 0x0000000000507947 */ /* 0x000fea0003800000 */
.L_x_46457:
        /* <DEDUP_REMOVED lines=15> */
.L_x_46456:
[----:B0-----:R-:W0:Y:S02]  /*4200*/  F2I.U64.TRUNC R4, R4 ;  /* 0x0000000400047311 */ /* 0x001e24000020d800 */
[----:B0-----:R0:W-:Y:S01]  /*4210*/  STG.E.64 desc[UR36][R2.64], R4 ;  /* 0x0000000402007986 */ /* 0x0011e2000c101b24 */
[----:B------:R-:W-:Y:S05]  /*4220*/  BRA `(.L_x_46428) ;  /* 0x0000000000087947 */ /* 0x000fea0003800000 */
.L_x_46455:
[----:B0-----:R-:W0:Y:S02]  /*4230*/  F2I.FTZ.U32.TRUNC.NTZ R5, R4 ;  /* 0x0000000400057305 */ /* 0x001e24000021f000 */
[----:B0-----:R0:W-:Y:S02]  /*4240*/  STG.E desc[UR36][R2.64], R5 ;  /* 0x0000000502007986 */ /* 0x0011e4000c101924 */
.L_x_46428:
[----:B------:R-:W-:-:S07]  /*4250*/  VIADD R17, R17, 0x80 ;  /* 0x0000008011117836 */ /* 0x000fce0000000000 */
.L_x_46363:
[----:B------:R-:W-:Y:S05]  /*4260*/  BSYNC.RECONVERGENT B7 ;  /* 0x0000000000077941 */ /* 0x000fea0003800200 */
.L_x_46362:
        /* <DEDUP_REMOVED lines=17> */
[----:B------:R-:W-:-:S04]  /*4380*/  SHF.R.U32.HI R3, RZ, UR5, R2 ;  /* 0x00000005ff037c19 */ /* 0x000fc80008011602 */
[----:B------:R-:W-:-:S05]  /*4390*/  IADD3 R18, PT, PT, -R3, RZ, RZ ;  /* 0x000000ff03127210 */ /* 0x000fca0007ffe1ff */
        /* <DEDUP_REMOVED lines=339> */
.L_x_46461:
[----:B------:R-:W1:Y:S01]  /*58d0*/  LDCU.64 UR6, c[0x0][0x5f0] ;  /* 0x0000be00ff0677ac */ /* 0x000e620008000a00 */
[----:B------:R-:W-:Y:S01]  /*58e0*/  BSSY.RECONVERGENT B6, `(.L_x_46462) ;  /* 0x00000e5000067945 */ /* 0x000fe20003800200 */
        /* <DEDUP_REMOVED lines=16> */
.L_x_46466:
[----:B------:R-:W2:Y:S02]  /*59f0*/  LDG.E.U8 R2, desc[UR36][R2.64] ;  /* 0x0000002402027981 */ /* 0x000ea4000c1e1100 */
[----:B--2---:R-:W-:Y:S01]  /*5a00*/  I2FP.F32.U32 R19, R2 ;  /* 0x0000000200137245 */ /* 0x004fe20000201000 */
[----:B------:R-:W-:Y:S06]  /*5a10*/  BRA `(.L_x_46468) ;  /* 0x0000000c00447947 */ /* 0x000fec0003800000 */
.L_x_46465:
        /* <DEDUP_REMOVED lines=9> */
.L_x_46470:
[----:B------:R-:W2:Y:S02]  /*5ab0*/  LDG.E R2, desc[UR36][R2.64] ;  /* 0x0000002402027981 */ /* 0x000ea4000c1e1900 */
[----:B--2---:R-:W-:Y:S01]  /*5ac0*/  I2FP.F32.S32 R19, R2 ;  /* 0x0000000200137245 */ /* 0x004fe20000201400 */
[----:B------:R-:W-:Y:S06]  /*5ad0*/  BRA `(.L_x_46468) ;  /* 0x0000000c00147947 */ /* 0x000fec0003800000 */
.L_x_46469:
[----:B------:R-:W2:Y:S02]  /*5ae0*/  LDG.E.U16 R2, desc[UR36][R2.64] ;  /* 0x0000002402027981 */ /* 0x000ea4000c1e1500 */
[----:B--2---:R0:W1:Y:S01]  /*5af0*/  I2F.S16 R19, R2 ;  /* 0x0000000200137306 */ /* 0x0040620000101400 */
[----:B------:R-:W-:Y:S05]  /*5b00*/  BRA `(.L_x_46468) ;  /* 0x0000000c00087947 */ /* 0x000fea0003800000 */
.L_x_46464:
        /* <DEDUP_REMOVED lines=8> */
.L_x_46472:
[----:B------:R-:W2:Y:S02]  /*5b90*/  LDG.E.U16 R2, desc[UR36][R2.64] ;  /* 0x0000002402027981 */ /* 0x000ea4000c1e1500 */
[----:B--2---:R-:W-:Y:S01]  /*5ba0*/  HADD2.F32 R19, -RZ, R2.H0_H0 ;  /* 0x20000002ff137230 */ /* 0x004fe20000004100 */
[----:B------:R-:W-:Y:S06]  /*5bb0*/  BRA `(.L_x_46468) ;  /* 0x0000000800dc7947 */ /* 0x000fec0003800000 */
.L_x_46471:
        /* <DEDUP_REMOVED lines=8> */
.L_x_46474:
[----:B------:R-:W2:Y:S02]  /*5c40*/  LDG.E.U16 R2, desc[UR36][R2.64] ;  /* 0x0000002402027981 */ /* 0x000ea4000c1e1500 */
[----:B--2---:R-:W-:Y:S01]  /*5c50*/  HADD2.F32 R19, -RZ, R2.H0_H0 ;  /* 0x20000002ff137230 */ /* 0x004fe20000004100 */
[----:B------:R-:W-:Y:S06]  /*5c60*/  BRA `(.L_x_46468) ;  /* 0x0000000800b07947 */ /* 0x000fec0003800000 */
.L_x_46473:
        /* <DEDUP_REMOVED lines=11> */
.L_x_46463:
        /* <DEDUP_REMOVED lines=12> */
.L_x_46477:
        /* <DEDUP_REMOVED lines=11> */
.L_x_46476:
        /* <DEDUP_REMOVED lines=16> */
[----:B------:R-:W-:Y:S02]  /*5f90*/  SHF.L.U32 R6, R0, R5, RZ ;  /* 0x0000000500067219 */ /* 0x000fe400000006ff */
[----:B------:R-:W-:Y:S02]  /*5fa0*/  SHF.L.U32 R5, R5, 0x17, RZ ;  /* 0x0000001705057819 */ /* 0x000fe400000006ff */
[----:B------:R-:W-:Y:S02]  /*5fb0*/  SHF.R.S32.HI R4, RZ, 0x8, R4 ;  /* 0x00000008ff047819 */ /* 0x000fe40000011404 */
[----:B------:R-:W-:-:S05]  /*5fc0*/  LEA.HI R5, R6, -R5, RZ, 0x1c ;  /* 0x8000000506057211 */ /* 0x000fca00078fe0ff */
[----:B------:R-:W-:-:S05]  /*5fd0*/  VIADD R5, R5, 0x3c000000 ;  /* 0x3c00000005057836 */ /* 0x000fca0000000000 */
[----:B------:R-:W-:-:S04]  /*5fe0*/  LOP3.LUT R4, R5, 0x7f800000, R4, 0xf8, !PT ;  /* 0x7f80000005047812 */ /* 0x000fc800078ef804 */
[----:B------:R-:W-:-:S04]  /*5ff0*/  SEL R4, R4, RZ, P0 ;  /* 0x000000ff04047207 */ /* 0x000fc80000000000 */
[----:B------:R-:W-:Y:S01]  /*6000*/  LOP3.LUT R19, R4, 0x80000000, R19, 0xf8, !PT ;  /* 0x8000000004137812 */ /* 0x000fe200078ef813 */
[----:B------:R-:W-:Y:S06]  /*6010*/  BRA `(.L_x_46468) ;  /* 0x0000000400c47947 */ /* 0x000fec0003800000 */
.L_x_46479:
[----:B------:R-:W2:Y:S02]  /*6020*/  LDG.E.U8 R2, desc[UR36][R2.64] ;  /* 0x0000002402027981 */ /* 0x000ea4000c1e1100 */
[C---:B--2---:R-:W-:Y:S01]  /*6030*/  SHF.L.U32 R0, R2.reuse, 0x19, RZ ;  /* 0x0000001902007819 */ /* 0x044fe200000006ff */
        /* <DEDUP_REMOVED lines=10> */
.L_x_46478:
[----:B------:R-:W2:Y:S02]  /*60e0*/  LDG.E.U16 R2, desc[UR36][R2.64] ;  /* 0x0000002402027981 */ /* 0x000ea4000c1e1500 */
[----:B--2---:R-:W-:Y:S01]  /*60f0*/  IMAD.U32 R19, R2, 0x10000, RZ ;  /* 0x0001000002137824 */ /* 0x004fe200078e00ff */
[----:B------:R-:W-:Y:S06]  /*6100*/  BRA `(.L_x_46468) ;  /* 0x0000000400887947 */ /* 0x000fec0003800000 */
.L_x_46475:
        /* <DEDUP_REMOVED lines=11> */
.L_x_46482:
        /* <DEDUP_REMOVED lines=20> */
.L_x_46484:
[----:B------:R-:W-:Y:S05]  /*6300*/  BSYNC.RECONVERGENT B0 ;  /* 0x0000000000007941 */ /* 0x000fea0003800200 */
.L_x_46483:
[----:B------:R-:W-:Y:S01]  /*6310*/  IMAD.SHL.U32 R0, R0, 0x100000, RZ ;  /* 0x0010000000007824 */ /* 0x000fe200078e00ff */
[----:B------:R-:W-:-:S04]  /*6320*/  LEA R2, R2, 0x3b800000, 0x17 ;  /* 0x3b80000002027811 */ /* 0x000fc800078eb8ff */
[----:B------:R-:W-:Y:S01]  /*6330*/  LOP3.LUT R19, R2, R0, R19, 0xfe, !PT ;  /* 0x0000000002137212 */ /* 0x000fe200078efe13 */
[----:B------:R-:W-:Y:S06]  /*6340*/  BRA `(.L_x_46468) ;  /* 0x0000000000f87947 */ /* 0x000fec0003800000 */
.L_x_46481:
        /* <DEDUP_REMOVED lines=20> */
.L_x_46486:
[----:B------:R-:W-:Y:S05]  /*6490*/  BSYNC.RECONVERGENT B0 ;  /* 0x0000000000007941 */ /* 0x000fea0003800200 */
.L_x_46485:
[----:B------:R-:W-:Y:S02]  /*64a0*/  SHF.L.U32 R0, R0, 0x15, RZ ;  /* 0x0000001500007819 */ /* 0x000fe400000006ff */
[----:B------:R-:W-:-:S04]  /*64b0*/  LEA R2, R2, 0x37800000, 0x17 ;  /* 0x3780000002027811 */ /* 0x000fc800078eb8ff */
[----:B------:R-:W-:Y:S01]  /*64c0*/  LOP3.LUT R19, R2, R0, R19, 0xfe, !PT ;  /* 0x0000000002137212 */ /* 0x000fe200078efe13 */
[----:B------:R-:W-:Y:S06]  /*64d0*/  BRA `(.L_x_46468) ;  /* 0x0000000000947947 */ /* 0x000fec0003800000 */
.L_x_46480:
        /* <DEDUP_REMOVED lines=14> */
.L_x_46467:
        /* <DEDUP_REMOVED lines=16> */
.L_x_46489:
[----:B------:R-:W-:Y:S01]  /*66c0*/  IMAD.MOV.U32 R19, RZ, RZ, RZ ;  /* 0x000000ffff137224 */ /* 0x000fe200078e00ff */
[----:B------:R-:W-:Y:S06]  /*66d0*/  BRA `(.L_x_46468) ;  /* 0x0000000000147947 */ /* 0x000fec0003800000 */
.L_x_46488:
[----:B------:R-:W2:Y:S02]  /*66e0*/  LDG.E.64 R2, desc[UR36][R2.64] ;  /* 0x0000002402027981 */ /* 0x000ea4000c1e1b00 */
[----:B--2---:R0:W1:Y:S02]  /*66f0*/  I2F.U64 R19, R2 ;  /* 0x0000000200137312 */ /* 0x0040640000301000 */
[----:B01----:R-:W-:Y:S05]  /*6700*/  BRA `(.L_x_46468) ;  /* 0x0000000000087947 */ /* 0x003fea0003800000 */
.L_x_46487:
[----:B------:R-:W2:Y:S02]  /*6710*/  LDG.E R2, desc[UR36][R2.64] ;  /* 0x0000002402027981 */ /* 0x000ea4000c1e1900 */
[----:B--2---:R-:W-:-:S07]  /*6720*/  I2FP.F32.U32 R19, R2 ;  /* 0x0000000200137245 */ /* 0x004fce0000201000 */
.L_x_46468:
[----:B------:R-:W-:Y:S05]  /*6730*/  BSYNC.RECONVERGENT B6 ;  /* 0x0000000000067941 */ /* 0x000fea0003800200 */
.L_x_46462:
[----:B------:R-:W0:Y:S01]  /*6740*/  LDCU.64 UR6, c[0x0][0x5f8] ;  /* 0x0000bf00ff0677ac */ /* 0x000e220008000a00 */
[----:B------:R-:W-:Y:S01]  /*6750*/  BSSY.RECONVERGENT B6, `(.L_x_46490) ;  /* 0x00000e5000067945 */ /* 0x000fe20003800200 */
        /* <DEDUP_REMOVED lines=16> */
.L_x_46494:
[----:B------:R-:W2:Y:S02]  /*6860*/  LDG.E.U8 R0, desc[UR36][R2.64] ;  /* 0x0000002402007981 */ /* 0x000ea4000c1e1100 */
[----:B--2---:R-:W-:Y:S01]  /*6870*/  I2FP.F32.U32 R0, R0 ;  /* 0x0000000000007245 */ /* 0x004fe20000201000 */
[----:B------:R-:W-:Y:S06]  /*6880*/  BRA `(.L_x_46496) ;  /* 0x0000000c00447947 */ /* 0x000fec0003800000 */
.L_x_46493:
        /* <DEDUP_REMOVED lines=9> */
.L_x_46498:
[----:B------:R-:W2:Y:S02]  /*6920*/  LDG.E R0, desc[UR36][R2.64] ;  /* 0x0000002402007981 */ /* 0x000ea4000c1e1900 */
[----:B--2---:R-:W-:Y:S01]  /*6930*/  I2FP.F32.S32 R0, R0 ;  /* 0x0000000000007245 */ /* 0x004fe20000201400 */
[----:B------:R-:W-:Y:S06]  /*6940*/  BRA `(.L_x_46496) ;  /* 0x0000000c00147947 */ /* 0x000fec0003800000 */
.L_x_46497:
[----:B------:R-:W2:Y:S02]  /*6950*/  LDG.E.U16 R0, desc[UR36][R2.64] ;  /* 0x0000002402007981 */ /* 0x000ea4000c1e1500 */
[----:B--2---:R-:W0:Y:S01]  /*6960*/  I2F.S16 R0, R0 ;  /* 0x0000000000007306 */ /* 0x004e220000101400 */
[----:B------:R-:W-:Y:S05]  /*6970*/  BRA `(.L_x_46496) ;  /* 0x0000000c00087947 */ /* 0x000fea0003800000 */
.L_x_46492:
        /* <DEDUP_REMOVED lines=8> */
.L_x_46500:
[----:B------:R-:W2:Y:S02]  /*6a00*/  LDG.E.U16 R0, desc[UR36][R2.64] ;  /* 0x0000002402007981 */ /* 0x000ea4000c1e1500 */
[----:B--2---:R-:W-:Y:S01]  /*6a10*/  HADD2.F32 R0, -RZ, R0.H0_H0 ;  /* 0x20000000ff007230 */ /* 0x004fe20000004100 */
[----:B------:R-:W-:Y:S06]  /*6a20*/  BRA `(.L_x_46496) ;  /* 0x0000000800dc7947 */ /* 0x000fec0003800000 */
.L_x_46499:
        /* <DEDUP_REMOVED lines=8> */
.L_x_46502:
[----:B------:R-:W2:Y:S02]  /*6ab0*/  LDG.E.U16 R0, desc[UR36][R2.64] ;  /* 0x0000002402007981 */ /* 0x000ea4000c1e1500 */
[----:B--2---:R-:W-:Y:S01]  /*6ac0*/  HADD2.F32 R0, -RZ, R0.H0_H0 ;  /* 0x20000000ff007230 */ /* 0x004fe20000004100 */
[----:B------:R-:W-:Y:S06]  /*6ad0*/  BRA `(.L_x_46496) ;  /* 0x0000000800b07947 */ /* 0x000fec0003800000 */
.L_x_46501:
        /* <DEDUP_REMOVED lines=11> */
.L_x_46491:
        /* <DEDUP_REMOVED lines=12> */
.L_x_46505:
        /* <DEDUP_REMOVED lines=11> */
.L_x_46504:
        /* <DEDUP_REMOVED lines=25> */
.L_x_46507:
        /* <DEDUP_REMOVED lines=12> */
.L_x_46506:
[----:B------:R-:W2:Y:S02]  /*6f50*/  LDG.E.U16 R0, desc[UR36][R2.64] ;  /* 0x0000002402007981 */ /* 0x000ea4000c1e1500 */
[----:B--2---:R-:W-:Y:S01]  /*6f60*/  SHF.L.U32 R0, R0, 0x10, RZ ;  /* 0x0000001000007819 */ /* 0x004fe200000006ff */
[----:B------:R-:W-:Y:S06]  /*6f70*/  BRA `(.L_x_46496) ;  /* 0x0000000400887947 */ /* 0x000fec0003800000 */
.L_x_46503:
        /* <DEDUP_REMOVED lines=11> */
.L_x_46510:
        /* <DEDUP_REMOVED lines=20> */
.L_x_46512:
[----:B------:R-:W-:Y:S05]  /*7170*/  BSYNC.RECONVERGENT B0 ;  /* 0x0000000000007941 */ /* 0x000fea0003800200 */
.L_x_46511:
[----:B------:R-:W-:Y:S01]  /*7180*/  IMAD.SHL.U32 R0, R0, 0x100000, RZ ;  /* 0x0010000000007824 */ /* 0x000fe200078e00ff */
[----:B------:R-:W-:-:S04]  /*7190*/  LEA R2, R2, 0x3b800000, 0x17 ;  /* 0x3b80000002027811 */ /* 0x000fc800078eb8ff */
[----:B------:R-:W-:Y:S01]  /*71a0*/  LOP3.LUT R0, R2, R0, R7, 0xfe, !PT ;  /* 0x0000000002007212 */ /* 0x000fe200078efe07 */
[----:B------:R-:W-:Y:S06]  /*71b0*/  BRA `(.L_x_46496) ;  /* 0x0000000000f87947 */ /* 0x000fec0003800000 */
.L_x_46509:
        /* <DEDUP_REMOVED lines=20> */
.L_x_46514:
[----:B------:R-:W-:Y:S05]  /*7300*/  BSYNC.RECONVERGENT B0 ;  /* 0x0000000000007941 */ /* 0x000fea0003800200 */
.L_x_46513:
[----:B------:R-:W-:Y:S01]  /*7310*/  IMAD.SHL.U32 R0, R0, 0x200000, RZ ;  /* 0x0020000000007824 */ /* 0x000fe200078e00ff */
[----:B------:R-:W-:-:S04]  /*7320*/  LEA R2, R2, 0x37800000, 0x17 ;  /* 0x3780000002027811 */ /* 0x000fc800078eb8ff */
[----:B------:R-:W-:Y:S01]  /*7330*/  LOP3.LUT R0, R2, R0, R7, 0xfe, !PT ;  /* 0x0000000002007212 */ /* 0x000fe200078efe07 */
[----:B------:R-:W-:Y:S06]  /*7340*/  BRA `(.L_x_46496) ;  /* 0x0000000000947947 */ /* 0x000fec0003800000 */
.L_x_46508:
        /* <DEDUP_REMOVED lines=14> */
.L_x_46495:
        /* <DEDUP_REMOVED lines=16> */
.L_x_46517:
[----:B------:R-:W-:Y:S01]  /*7530*/  IMAD.MOV.U32 R0, RZ, RZ, RZ ;  /* 0x000000ffff007224 */ /* 0x000fe200078e00ff */
[----:B------:R-:W-:Y:S06]  /*7540*/  BRA `(.L_x_46496) ;  /* 0x0000000000147947 */ /* 0x000fec0003800000 */
.L_x_46516:
[----:B------:R-:W2:Y:S02]  /*7550*/  LDG.E.64 R2, desc[UR36][R2.64] ;  /* 0x0000002402027981 */ /* 0x000ea4000c1e1b00 */
[----:B--2---:R0:W2:Y:S02]  /*7560*/  I2F.U64 R0, R2 ;  /* 0x0000000200007312 */ /* 0x0040a40000301000 */
[----:B0-2---:R-:W-:Y:S05]  /*7570*/  BRA `(.L_x_46496) ;  /* 0x0000000000087947 */ /* 0x005fea0003800000 */
.L_x_46515:
[----:B------:R-:W2:Y:S02]  /*7580*/  LDG.E R0, desc[UR36][R2.64] ;  /* 0x0000002402007981 */ /* 0x000ea4000c1e1900 */
[----:B--2---:R-:W-:-:S07]  /*7590*/  I2FP.F32.U32 R0, R0 ;  /* 0x0000000000007245 */ /* 0x004fce0000201000 */
.L_x_46496:
[----:B------:R-:W-:Y:S05]  /*75a0*/  BSYNC.RECONVERGENT B6 ;  /* 0x0000000000067941 */ /* 0x000fea0003800200 */
.L_x_46490:
[----:B-1-3-5:R-:W0:Y:S01]  /*75b0*/  MUFU.LG2 R19, R19 ;  /* 0x0000001300137308 */ /* 0x02ae220000000c00 */
[----:B------:R-:W2:Y:S01]  /*75c0*/  LDCU.64 UR4, c[0x0][0x5e8] ;  /* 0x0000bd00ff0477ac */ /* 0x000ea20008000a00 */
[----:B------:R-:W-:-:S04]  /*75d0*/  ULOP3.LUT UR6, UR40, 0xff, URZ, 0xc0, !UPT ;  /* 0x000000ff28067892 */ /* 0x000fc8000f8ec0ff */
[----:B------:R-:W-:Y:S01]  /*75e0*/  UISETP.GT.AND UP0, UPT, UR6, 0x9, UPT ;  /* 0x000000090600788c */ /* 0x000fe2000bf04270 */
[----:B0-----:R-:W-:Y:S01]  /*75f0*/  FMUL.FTZ R4, R19, R0 ;  /* 0x0000000013047220 */ /* 0x001fe20000410000 */
[----:B--2-4-:R-:W-:-:S04]  /*7600*/  IADD3 R2, P0, PT, R16, UR4, RZ ;  /* 0x0000000410027c10 */ /* 0x014fc8000ff1e0ff */
[----:B------:R-:W-:Y:S01]  /*7610*/  IADD3.X R3, PT, PT, RZ, UR5, RZ, P0, !PT ;  /* 0x00000005ff037c10 */ /* 0x000fe200087fe4ff */
[----:B------:R-:W0:Y:S02]  /*7620*/  MUFU.EX2 R4, R4 ;  /* 0x0000000400047308 */ /* 0x000e240000000800 */
        /* <DEDUP_REMOVED lines=12> */
.L_x_46521:
[----:B0-----:R-:W0:Y:S02]  /*76f0*/  F2I.S64.TRUNC R4, R4 ;  /* 0x0000000400047311 */ /* 0x001e24000020d900 */
[----:B0-----:R-:W-:-:S05]  /*7700*/  IMAD.MOV.U32 R7, RZ, RZ, R4 ;  /* 0x000000ffff077224 */ /* 0x001fca00078e0004 */
[----:B------:R0:W-:Y:S01]  /*7710*/  STG.E.U8 desc[UR36][R2.64], R7 ;  /* 0x0000000702007986 */ /* 0x0001e2000c101124 */
[----:B------:R-:W-:Y:S05]  /*7720*/  BRA `(.L_x_46523) ;  /* 0x0000000c00287947 */ /* 0x000fea0003800000 */
.L_x_46520:
        /* <DEDUP_REMOVED lines=9> */
.L_x_46525:
[----:B0-----:R-:W0:Y:S02]  /*77c0*/  F2I.FTZ.TRUNC.NTZ R5, R4 ;  /* 0x0000000400057305 */ /* 0x001e24000021f100 */
[----:B0-----:R0:W-:Y:S01]  /*77d0*/  STG.E desc[UR36][R2.64], R5 ;  /* 0x0000000502007986 */ /* 0x0011e2000c101924 */
[----:B------:R-:W-:Y:S05]  /*77e0*/  BRA `(.L_x_46523) ;  /* 0x0000000800f87947 */ /* 0x000fea0003800000 */
.L_x_46524:
[----:B0-----:R-:W0:Y:S02]  /*77f0*/  F2I.FTZ.TRUNC.NTZ R5, R4 ;  /* 0x0000000400057305 */ /* 0x001e24000021f100 */
[----:B0-----:R0:W-:Y:S01]  /*7800*/  STG.E.U16 desc[UR36][R2.64], R5 ;  /* 0x0000000502007986 */ /* 0x0011e2000c101524 */
[----:B------:R-:W-:Y:S05]  /*7810*/  BRA `(.L_x_46523) ;  /* 0x0000000800ec7947 */ /* 0x000fea0003800000 */
.L_x_46519:
        /* <DEDUP_REMOVED lines=8> */
.L_x_46527:
[----:B0-----:R-:W-:-:S05]  /*78a0*/  F2FP.F16.F32.PACK_AB R4, RZ, R4 ;  /* 0x00000004ff04723e */ /* 0x001fca00000000ff */
[----:B------:R0:W-:Y:S01]  /*78b0*/  STG.E.U16 desc[UR36][R2.64], R4 ;  /* 0x0000000402007986 */ /* 0x0001e2000c101524 */
[----:B------:R-:W-:Y:S05]  /*78c0*/  BRA `(.L_x_46523) ;  /* 0x0000000800c07947 */ /* 0x000fea0003800000 */
.L_x_46526:
        /* <DEDUP_REMOVED lines=9> */
.L_x_46529:
[----:B0-----:R-:W-:-:S04]  /*7960*/  F2FP.F16.F32.PACK_AB R5, RZ, R4 ;  /* 0x00000004ff05723e */ /* 0x001fc800000000ff */
[----:B------:R-:W-:-:S05]  /*7970*/  PRMT R5, R5, 0x5410, RZ ;  /* 0x0000541005057816 */ /* 0x000fca00000000ff */
[----:B------:R0:W-:Y:S01]  /*7980*/  STG.E desc[UR36][R2.64], R5 ;  /* 0x0000000502007986 */ /* 0x0001e2000c101924 */
[----:B------:R-:W-:Y:S05]  /*7990*/  BRA `(.L_x_46523) ;  /* 0x00000008008c7947 */ /* 0x000fea0003800000 */
.L_x_46528:
[----:B0-----:R-:W-:-:S06]  /*79a0*/  FMUL.FTZ R4, R4, 1 ;  /* 0x3f80000004047820 */ /* 0x001fcc0000410000 */
[----:B------:R-:W0:Y:S02]  /*79b0*/  F2F.F64.F32 R4, R4 ;  /* 0x0000000400047310 */ /* 0x000e240000201800 */
[----:B0-----:R0:W-:Y:S01]  /*79c0*/  STG.E.64 desc[UR36][R2.64], R4 ;  /* 0x0000000402007986 */ /* 0x0011e2000c101b24 */
[----:B------:R-:W-:Y:S05]  /*79d0*/  BRA `(.L_x_46523) ;  /* 0x00000008007c7947 */ /* 0x000fea0003800000 */
.L_x_46518:
        /* <DEDUP_REMOVED lines=13> */
.L_x_46533:
[----:B0-----:R-:W-:Y:S01]  /*7ab0*/  LOP3.LUT R6, R4, 0x7fffffff, RZ, 0xc0, !PT ;  /* 0x7fffffff04067812 */ /* 0x001fe200078ec0ff */
        /* <DEDUP_REMOVED lines=15> */
.L_x_46536:
[----:B------:R-:W-:-:S04]  /*7bb0*/  SHF.R.U32.HI R4, RZ, 0x18, R4 ;  /* 0x00000018ff047819 */ /* 0x000fc80000011604 */
[----:B------:R-:W-:-:S04]  /*7bc0*/  LOP3.LUT R4, R5, 0x80, R4, 0xf8, !PT ;  /* 0x0000008005047812 */ /* 0x000fc800078ef804 */
[----:B------:R-:W-:-:S07]  /*7bd0*/  PRMT R0, R4, 0x7610, R0 ;  /* 0x0000761004007816 */ /* 0x000fce0000000000 */
.L_x_46535:
[----:B------:R-:W-:Y:S05]  /*7be0*/  BSYNC.RECONVERGENT B0 ;  /* 0x0000000000007941 */ /* 0x000fea0003800200 */
.L_x_46534:
[----:B------:R0:W-:Y:S01]  /*7bf0*/  STG.E.U8 desc[UR36][R2.64], R0 ;  /* 0x0000000002007986 */ /* 0x0001e2000c101124 */
[----:B------:R-:W-:Y:S05]  /*7c00*/  BRA `(.L_x_46523) ;  /* 0x0000000400f07947 */ /* 0x000fea0003800000 */
.L_x_46532:
        /* <DEDUP_REMOVED lines=16> */
.L_x_46539:
[----:B------:R-:W-:-:S04]  /*7d10*/  SHF.R.U32.HI R4, RZ, 0x18, R4 ;  /* 0x00000018ff047819 */ /* 0x000fc80000011604 */
[----:B------:R-:W-:-:S04]  /*7d20*/  LOP3.LUT R5, R5, 0x80, R4, 0xf8, !PT ;  /* 0x0000008005057812 */ /* 0x000fc800078ef804 */
[----:B------:R-:W-:-:S07]  /*7d30*/  PRMT R0, R5, 0x7610, R0 ;  /* 0x0000761005007816 */ /* 0x000fce0000000000 */
.L_x_46538:
[----:B------:R-:W-:Y:S05]  /*7d40*/  BSYNC.RECONVERGENT B0 ;  /* 0x0000000000007941 */ /* 0x000fea0003800200 */
.L_x_46537:
[----:B------:R0:W-:Y:S01]  /*7d50*/  STG.E.U8 desc[UR36][R2.64], R0 ;  /* 0x0000000002007986 */ /* 0x0001e2000c101124 */
[----:B------:R-:W-:Y:S05]  /*7d60*/  BRA `(.L_x_46523) ;  /* 0x0000000400987947 */ /* 0x000fea0003800000 */
.L_x_46531:
        /* <DEDUP_REMOVED lines=21> */
.L_x_46541:
[----:B0-----:R-:W0:Y:S02]  /*7ec0*/  F2I.U64.TRUNC R4, R4 ;  /* 0x0000000400047311 */ /* 0x001e24000020d800 */
[----:B0-----:R0:W-:Y:S01]  /*7ed0*/  STG.E.64 desc[UR36][R2.64], R4 ;  /* 0x0000000402007986 */ /* 0x0011e2000c101b24 */
[----:B------:R-:W-:Y:S05]  /*7ee0*/  BRA `(.L_x_46523) ;  /* 0x0000000400387947 */ /* 0x000fea0003800000 */
.L_x_46540:
[----:B0-----:R-:W0:Y:S02]  /*7ef0*/  F2I.FTZ.U32.TRUNC.NTZ R5, R4 ;  /* 0x0000000400057305 */ /* 0x001e24000021f000 */
[----:B0-----:R0:W-:Y:S01]  /*7f00*/  STG.E desc[UR36][R2.64], R5 ;  /* 0x0000000502007986 */ /* 0x0011e2000c101924 */
[----:B------:R-:W-:Y:S05]  /*7f10*/  BRA `(.L_x_46523) ;  /* 0x00000004002c7947 */ /* 0x000fea0003800000 */
.L_x_46530:
        /* <DEDUP_REMOVED lines=10> */
.L_x_46543:
[----:B0-----:R-:W-:Y:S01]  /*7fc0*/  FMUL.FTZ R4, R4, 1 ;  /* 0x3f80000004047820 */ /* 0x001fe20000410000 */
[----:B------:R-:W-:-:S05]  /*7fd0*/  CS2R R6, SRZ ;  /* 0x0000000000067805 */ /* 0x000fca000001ff00 */
[----:B------:R-:W0:Y:S02]  /*7fe0*/  F2F.F64.F32 R4, R4 ;  /* 0x0000000400047310 */ /* 0x000e240000201800 */
[----:B0-----:R3:W-:Y:S01]  /*7ff0*/  STG.E.128 desc[UR36][R2.64], R4 ;  /* 0x0000000402007986 */ /* 0x0017e2000c101d24 */
[----:B------:R-:W-:Y:S05]  /*8000*/  BRA `(.L_x_46523) ;  /* 0x0000000000f07947 */ /* 0x000fea0003800000 */
.L_x_46542:
[----:B------:R-:W-:-:S09]  /*8010*/  UISETP.NE.AND UP0, UPT, UR6, 0xf, UPT ;  /* 0x0000000f0600788c */ /* 0x000fd2000bf05270 */
[----:B------:R-:W-:Y:S05]  /*8020*/  BRA.U !UP0, `(.L_x_46544) ;  /* 0x0000000108e07547 */ /* 0x000fea000b800000 */
[----:B------:R-:W-:-:S09]  /*8030*/  UISETP.NE.AND UP0, UPT, UR6, 0x17, UPT ;  /* 0x000000170600788c */ /* 0x000fd2000bf05270 */
[----:B------:R-:W-:Y:S05]  /*8040*/  BRA.U !UP0, `(.L_x_46545) ;  /* 0x00000001088c7547 */ /* 0x000fea000b800000 */
[----:B------:R-:W-:-:S09]  /*8050*/  UISETP.NE.AND UP0, UPT, UR6, 0x18, UPT ;  /* 0x000000180600788c */ /* 0x000fd2000bf05270 */
[----:B------:R-:W-:Y:S05]  /*8060*/  BRA.U !UP0, `(.L_x_46546) ;  /* 0x0000000108447547 */ /* 0x000fea000b800000 */
.L_x_46522:
        /* <DEDUP_REMOVED lines=16> */
.L_x_46547:
[----:B------:R-:W-:Y:S05]  /*8170*/  BRA `(.L_x_46523) ;  /* 0x0000000000947947 */ /* 0x000fea0003800000 */
.L_x_46546:
[----:B0-----:R-:W-:Y:S01]  /*8180*/  LOP3.LUT R6, R4, 0x7fffffff, RZ, 0xc0, !PT ;  /* 0x7fffffff04067812 */ /* 0x001fe200078ec0ff */
        /* <DEDUP_REMOVED lines=11> */
.L_x_46549:
[----:B------:R-:W-:Y:S05]  /*8240*/  BSYNC.RECONVERGENT B0 ;  /* 0x0000000000007941 */ /* 0x000fea0003800200 */
.L_x_46548:
[----:B------:R-:W-:-:S05]  /*8250*/  LOP3.LUT R5, R0, 0x80, R7, 0xf8, !PT ;  /* 0x0000008000057812 */ /* 0x000fca00078ef807 */
[----:B------:R1:W-:Y:S01]  /*8260*/  STG.E.U8 desc[UR36][R2.64], R5 ;  /* 0x0000000502007986 */ /* 0x0003e2000c101124 */
[----:B------:R-:W-:Y:S05]  /*8270*/  BRA `(.L_x_46523) ;  /* 0x0000000000547947 */ /* 0x000fea0003800000 */
.L_x_46545:
        /* <DEDUP_REMOVED lines=11> */
.L_x_46551:
[----:B------:R-:W-:Y:S01]  /*8330*/  IMAD.MOV.U32 R0, RZ, RZ, 0x7f ;  /* 0x0000007fff007424 */ /* 0x000fe200078e00ff */
[----:B------:R-:W-:-:S04]  /*8340*/  ISETP.GT.U32.AND P0, PT, R6, 0x7f800000, PT ;  /* 0x7f8000000600780c */ /* 0x000fc80003f04070 */
[----:B------:R-:W-:-:S09]  /*8350*/  SEL R0, R0, 0x7c, P0 ;  /* 0x0000007c00007807 */ /* 0x000fd20000000000 */
.L_x_46552:
[----:B------:R-:W-:Y:S05]  /*8360*/  BSYNC.RECONVERGENT B0 ;  /* 0x0000000000007941 */ /* 0x000fea0003800200 */
.L_x_46550:
[----:B------:R-:W-:-:S04]  /*8370*/  SHF.R.U32.HI R5, RZ, 0x18, R4 ;  /* 0x00000018ff057819 */ /* 0x000fc80000011604 */
[----:B------:R-:W-:-:S05]  /*8380*/  LOP3.LUT R5, R0, 0x80, R5, 0xf8, !PT ;  /* 0x0000008000057812 */ /* 0x000fca00078ef805 */
[----:B------:R2:W-:Y:S01]  /*8390*/  STG.E.U8 desc[UR36][R2.64], R5 ;  /* 0x0000000502007986 */ /* 0x0005e2000c101124 */
[----:B------:R-:W-:Y:S05]  /*83a0*/  BRA `(.L_x_46523) ;  /* 0x0000000000087947 */ /* 0x000fea0003800000 */
.L_x_46544:
[----:B0-----:R-:W-:-:S05]  /*83b0*/  F2FP.BF16.F32.PACK_AB R4, RZ, R4 ;  /* 0x00000004ff04723e */ /* 0x001fca00000010ff */
[----:B------:R0:W-:Y:S02]  /*83c0*/  STG.E.U16 desc[UR36][R2.64], R4 ;  /* 0x0000000402007986 */ /* 0x0001e4000c101524 */
.L_x_46523:
[----:B------:R-:W-:-:S07]  /*83d0*/  VIADD R17, R17, 0x80 ;  /* 0x0000008011117836 */ /* 0x000fce0000000000 */
.L_x_46460:
[----:B------:R-:W-:Y:S05]  /*83e0*/  BSYNC.RECONVERGENT B7 ;  /* 0x0000000000077941 */ /* 0x000fea0003800200 */
.L_x_46459:
[----:B------:R-:W5:Y:S01]  /*83f0*/  LDCU UR4, c[0x0][0x380] ;  /* 0x00007000ff0477ac */ /* 0x000f620008000800 */
[----:B------:R-:W-:Y:S01]  /*8400*/  BSSY.RECONVERGENT B7, `(.L_x_46553) ;  /* 0x0000416000077945 */ /* 0x000fe20003800200 */
[----:B-----5:R-:W-:-:S13]  /*8410*/  ISETP.GE.AND P0, PT, R17, UR4, PT ;  /* 0x0000000411007c0c */ /* 0x020fda000bf06270 */
[----:B------:R-:W-:Y:S05]  /*8420*/  @P0 BRA `(.L_x_46554) ;  /* 0x00000040004c0947 */ /* 0x000fea0003800000 */
[----:B------:R-:W5:Y:S01]  /*8430*/  LDCU UR4, c[0x0][0x388] ;  /* 0x00007100ff0477ac */ /* 0x000f620008000800 */
[----:B------:R-:W-:Y:S02]  /*8440*/  HFMA2 R18, -RZ, RZ, 0, 0 ;  /* 0x00000000ff127431 */ /* 0x000fe400000001ff */
        /* <DEDUP_REMOVED lines=352> */
.L_x_46555:
        /* <DEDUP_REMOVED lines=18> */
.L_x_46560:
[----:B------:R-:W2:Y:S02]  /*9b70*/  LDG.E.U8 R2, desc[UR36][R2.64] ;  /* 0x0000002402027981 */ /* 0x000ea4000c1e1100 */
[----:B--2---:R-:W-:Y:S01]  /*9b80*/  I2FP.F32.U32 R19, R2 ;  /* 0x0000000200137245 */ /* 0x004fe20000201000 */
[----:B------:R-:W-:Y:S06]  /*9b90*/  BRA `(.L_x_46562) ;  /* 0x0000000c00447947 */ /* 0x000fec0003800000 */
.L_x_46559:
        /* <DEDUP_REMOVED lines=9> */
.L_x_46564:
[----:B------:R-:W2:Y:S02]  /*9c30*/  LDG.E R2, desc[UR36][R2.64] ;  /* 0x0000002402027981 */ /* 0x000ea4000c1e1900 */
[----:B--2---:R-:W-:Y:S01]  /*9c40*/  I2FP.F32.S32 R19, R2 ;  /* 0x0000000200137245 */ /* 0x004fe20000201400 */
[----:B------:R-:W-:Y:S06]  /*9c50*/  BRA `(.L_x_46562) ;  /* 0x0000000c00147947 */ /* 0x000fec0003800000 */
.L_x_46563:
[----:B------:R-:W2:Y:S02]  /*9c60*/  LDG.E.U16 R2, desc[UR36][R2.64] ;  /* 0x0000002402027981 */ /* 0x000ea4000c1e1500 */
[----:B--2---:R0:W1:Y:S01]  /*9c70*/  I2F.S16 R19, R2 ;  /* 0x0000000200137306 */ /* 0x0040620000101400 */
[----:B------:R-:W-:Y:S05]  /*9c80*/  BRA `(.L_x_46562) ;  /* 0x0000000c00087947 */ /* 0x000fea0003800000 */
.L_x_46558:
        /* <DEDUP_REMOVED lines=8> */
.L_x_46566:
[----:B------:R-:W2:Y:S02]  /*9d10*/  LDG.E.U16 R2, desc[UR36][R2.64] ;  /* 0x0000002402027981 */ /* 0x000ea4000c1e1500 */
[----:B--2---:R-:W-:Y:S01]  /*9d20*/  HADD2.F32 R19, -RZ, R2.H0_H0 ;  /* 0x20000002ff137230 */ /* 0x004fe20000004100 */
[----:B------:R-:W-:Y:S06]  /*9d30*/  BRA `(.L_x_46562) ;  /* 0x0000000800dc7947 */ /* 0x000fec0003800000 */
.L_x_46565:
        /* <DEDUP_REMOVED lines=8> */
.L_x_46568:
[----:B------:R-:W2:Y:S02]  /*9dc0*/  LDG.E.U16 R2, desc[UR36][R2.64] ;  /* 0x0000002402027981 */ /* 0x000ea4000c1e1500 */
[----:B--2---:R-:W-:Y:S01]  /*9dd0*/  HADD2.F32 R19, -RZ, R2.H0_H0 ;  /* 0x20000002ff137230 */ /* 0x004fe20000004100 */
[----:B------:R-:W-:Y:S06]  /*9de0*/  BRA `(.L_x_46562) ;  /* 0x0000000800b07947 */ /* 0x000fec0003800000 */
.L_x_46567:
        /* <DEDUP_REMOVED lines=11> */
.L_x_46557:
        /* <DEDUP_REMOVED lines=12> */
.L_x_46571:
        /* <DEDUP_REMOVED lines=11> */
.L_x_46570:
        /* <DEDUP_REMOVED lines=14> */
[----:B------:R-:W-:Y:S01]  /*a0f0*/  IADD3 R5, PT, PT, R4, -0x4, RZ ;  /* 0xfffffffc04057810 */ /* 0x000fe20007ffe0ff */
[----:B------:R-:W-:-:S03]  /*a100*/  VIADD R4, R0, 0x1000000 ;  /* 0x0100000000047836 */ /* 0x000fc60000000000 */
[----:B------:R-:W-:Y:S01]  /*a110*/  SHF.L.U32 R6, R0, R5, RZ ;  /* 0x0000000500067219 */ /* 0x000fe200000006ff */
[----:B------:R-:W-:Y:S01]  /*a120*/  IMAD.SHL.U32 R5, R5, 0x800000, RZ ;  /* 0x0080000005057824 */ /* 0x000fe200078e00ff */
[----:B------:R-:W-:-:S04]  /*a130*/  SHF.R.S32.HI R4, RZ, 0x8, R4 ;  /* 0x00000008ff047819 */ /* 0x000fc80000011404 */
[----:B------:R-:W-:-:S04]  /*a140*/  LEA.HI R5, R6, -R5, RZ, 0x1c ;  /* 0x8000000506057211 */ /* 0x000fc800078fe0ff */
[----:B------:R-:W-:-:S04]  /*a150*/  IADD3 R5, PT, PT, R5, 0x3c000000, RZ ;  /* 0x3c00000005057810 */ /* 0x000fc80007ffe0ff */
[----:B------:R-:W-:-:S04]  /*a160*/  LOP3.LUT R4, R5, 0x7f800000, R4, 0xf8, !PT ;  /* 0x7f80000005047812 */ /* 0x000fc800078ef804 */
[----:B------:R-:W-:-:S04]  /*a170*/  SEL R4, R4, RZ, P0 ;  /* 0x000000ff04047207 */ /* 0x000fc80000000000 */
[----:B------:R-:W-:Y:S01]  /*a180*/  LOP3.LUT R19, R4, 0x80000000, R19, 0xf8, !PT ;  /* 0x8000000004137812 */ /* 0x000fe200078ef813 */
[----:B------:R-:W-:Y:S06]  /*a190*/  BRA `(.L_x_46562) ;  /* 0x0000000400c47947 */ /* 0x000fec0003800000 */
.L_x_46573:
        /* <DEDUP_REMOVED lines=12> */
.L_x_46572:
[----:B------:R-:W2:Y:S02]  /*a260*/  LDG.E.U16 R2, desc[UR36][R2.64] ;  /* 0x0000002402027981 */ /* 0x000ea4000c1e1500 */
[----:B--2---:R-:W-:Y:S01]  /*a270*/  SHF.L.U32 R19, R2, 0x10, RZ ;  /* 0x0000001002137819 */ /* 0x004fe200000006ff */
[----:B------:R-:W-:Y:S06]  /*a280*/  BRA `(.L_x_46562) ;  /* 0x0000000400887947 */ /* 0x000fec0003800000 */
.L_x_46569:
        /* <DEDUP_REMOVED lines=11> */
.L_x_46576:
        /* <DEDUP_REMOVED lines=20> */
.L_x_46578:
[----:B------:R-:W-:Y:S05]  /*a480*/  BSYNC.RECONVERGENT B0 ;  /* 0x0000000000007941 */ /* 0x000fea0003800200 */
.L_x_46577:
[----:B------:R-:W-:Y:S01]  /*a490*/  IMAD.SHL.U32 R0, R0, 0x100000, RZ ;  /* 0x0010000000007824 */ /* 0x000fe200078e00ff */
[----:B------:R-:W-:-:S04]  /*a4a0*/  LEA R2, R2, 0x3b800000, 0x17 ;  /* 0x3b80000002027811 */ /* 0x000fc800078eb8ff */
[----:B------:R-:W-:Y:S01]  /*a4b0*/  LOP3.LUT R19, R2, R0, R19, 0xfe, !PT ;  /* 0x0000000002137212 */ /* 0x000fe200078efe13 */
[----:B------:R-:W-:Y:S06]  /*a4c0*/  BRA `(.L_x_46562) ;  /* 0x0000000000f87947 */ /* 0x000fec0003800000 */
.L_x_46575:
        /* <DEDUP_REMOVED lines=20> */
.L_x_46580:
[----:B------:R-:W-:Y:S05]  /*a610*/  BSYNC.RECONVERGENT B0 ;  /* 0x0000000000007941 */ /* 0x000fea0003800200 */
.L_x_46579:
[----:B------:R-:W-:Y:S01]  /*a620*/  IMAD.SHL.U32 R0, R0, 0x200000, RZ ;  /* 0x0020000000007824 */ /* 0x000fe200078e00ff */
[----:B------:R-:W-:-:S04]  /*a630*/  LEA R2, R2, 0x37800000, 0x17 ;  /* 0x3780000002027811 */ /* 0x000fc800078eb8ff */
[----:B------:R-:W-:Y:S01]  /*a640*/  LOP3.LUT R19, R2, R0, R19, 0xfe, !PT ;  /* 0x0000000002137212 */ /* 0x000fe200078efe13 */
[----:B------:R-:W-:Y:S06]  /*a650*/  BRA `(.L_x_46562) ;  /* 0x0000000000947947 */ /* 0x000fec0003800000 */
.L_x_46574:
        /* <DEDUP_REMOVED lines=14> */
.L_x_46561:
        /* <DEDUP_REMOVED lines=16> */
.L_x_46583:
[----:B------:R-:W-:Y:S01]  /*a840*/  IMAD.MOV.U32 R19, RZ, RZ, RZ ;  /* 0x000000ffff137224 */ /* 0x000fe200078e00ff */
[----:B------:R-:W-:Y:S06]  /*a850*/  BRA `(.L_x_46562) ;  /* 0x0000000000147947 */ /* 0x000fec0003800000 */
.L_x_46582:
[----:B------:R-:W2:Y:S02]  /*a860*/  LDG.E.64 R2, desc[UR36][R2.64] ;  /* 0x0000002402027981 */ /* 0x000ea4000c1e1b00 */
[----:B--2---:R0:W1:Y:S02]  /*a870*/  I2F.U64 R19, R2 ;  /* 0x0000000200137312 */ /* 0x0040640000301000 */
[----:B01----:R-:W-:Y:S05]  /*a880*/  BRA `(.L_x_46562) ;  /* 0x0000000000087947 */ /* 0x003fea0003800000 */
.L_x_46581:
[----:B------:R-:W2:Y:S02]  /*a890*/  LDG.E R2, desc[UR36][R2.64] ;  /* 0x0000002402027981 */ /* 0x000ea4000c1e1900 */
[----:B--2---:R-:W-:-:S07]  /*a8a0*/  I2FP.F32.U32 R19, R2 ;  /* 0x0000000200137245 */ /* 0x004fce0000201000 */
.L_x_46562:
[----:B------:R-:W-:Y:S05]  /*a8b0*/  BSYNC.RECONVERGENT B6 ;  /* 0x0000000000067941 */ /* 0x000fea0003800200 */
.L_x_46556:
        /* <DEDUP_REMOVED lines=18> */
.L_x_46588:
[----:B------:R-:W2:Y:S02]  /*a9e0*/  LDG.E.U8 R0, desc[UR36][R2.64] ;  /* 0x0000002402007981 */ /* 0x000ea4000c1e1100 */
[----:B--2---:R-:W-:Y:S01]  /*a9f0*/  I2FP.F32.U32 R0, R0 ;  /* 0x0000000000007245 */ /* 0x004fe20000201000 */
[----:B------:R-:W-:Y:S06]  /*aa00*/  BRA `(.L_x_46590) ;  /* 0x0000000c00447947 */ /* 0x000fec0003800000 */
.L_x_46587:
        /* <DEDUP_REMOVED lines=9> */
.L_x_46592:
[----:B------:R-:W2:Y:S02]  /*aaa0*/  LDG.E R0, desc[UR36][R2.64] ;  /* 0x0000002402007981 */ /* 0x000ea4000c1e1900 */
[----:B--2---:R-:W-:Y:S01]  /*aab0*/  I2FP.F32.S32 R0, R0 ;  /* 0x0000000000007245 */ /* 0x004fe20000201400 */
[----:B------:R-:W-:Y:S06]  /*aac0*/  BRA `(.L_x_46590) ;  /* 0x0000000c00147947 */ /* 0x000fec0003800000 */
.L_x_46591:
[----:B------:R-:W2:Y:S02]  /*aad0*/  LDG.E.U16 R0, desc[UR36][R2.64] ;  /* 0x0000002402007981 */ /* 0x000ea4000c1e1500 */
[----:B--2---:R-:W4:Y:S01]  /*aae0*/  I2F.S16 R0, R0 ;  /* 0x0000000000007306 */ /* 0x004f220000101400 */
[----:B------:R-:W-:Y:S05]  /*aaf0*/  BRA `(.L_x_46590) ;  /* 0x0000000c00087947 */ /* 0x000fea0003800000 */
.L_x_46586:
        /* <DEDUP_REMOVED lines=8> */
.L_x_46594:
[----:B------:R-:W2:Y:S02]  /*ab80*/  LDG.E.U16 R0, desc[UR36][R2.64] ;  /* 0x0000002402007981 */ /* 0x000ea4000c1e1500 */
[----:B--2---:R-:W-:Y:S01]  /*ab90*/  HADD2.F32 R0, -RZ, R0.H0_H0 ;  /* 0x20000000ff007230 */ /* 0x004fe20000004100 */
[----:B------:R-:W-:Y:S06]  /*aba0*/  BRA `(.L_x_46590) ;  /* 0x0000000800dc7947 */ /* 0x000fec0003800000 */
.L_x_46593:
        /* <DEDUP_REMOVED lines=8> */
.L_x_46596:
[----:B------:R-:W2:Y:S02]  /*ac30*/  LDG.E.U16 R0, desc[UR36][R2.64] ;  /* 0x0000002402007981 */ /* 0x000ea4000c1e1500 */
[----:B--2---:R-:W-:Y:S01]  /*ac40*/  HADD2.F32 R0, -RZ, R0.H0_H0 ;  /* 0x20000000ff007230 */ /* 0x004fe20000004100 */
[----:B------:R-:W-:Y:S06]  /*ac50*/  BRA `(.L_x_46590) ;  /* 0x0000000800b07947 */ /* 0x000fec0003800000 */
.L_x_46595:
        /* <DEDUP_REMOVED lines=11> */
.L_x_46585:
        /* <DEDUP_REMOVED lines=12> */
.L_x_46599:
        /* <DEDUP_REMOVED lines=11> */
.L_x_46598:
        /* <DEDUP_REMOVED lines=25> */
.L_x_46601:
        /* <DEDUP_REMOVED lines=12> */
.L_x_46600:
[----:B------:R-:W2:Y:S02]  /*b0d0*/  LDG.E.U16 R0, desc[UR36][R2.64] ;  /* 0x0000002402007981 */ /* 0x000ea4000c1e1500 */
[----:B--2---:R-:W-:Y:S01]  /*b0e0*/  IMAD.U32 R0, R0, 0x10000, RZ ;  /* 0x0001000000007824 */ /* 0x004fe200078e00ff */
[----:B------:R-:W-:Y:S06]  /*b0f0*/  BRA `(.L_x_46590) ;  /* 0x0000000400887947 */ /* 0x000fec0003800000 */
.L_x_46597:
        /* <DEDUP_REMOVED lines=11> */
.L_x_46604:
        /* <DEDUP_REMOVED lines=20> */
.L_x_46606:
[----:B------:R-:W-:Y:S05]  /*b2f0*/  BSYNC.RECONVERGENT B0 ;  /* 0x0000000000007941 */ /* 0x000fea0003800200 */
.L_x_46605:
[----:B------:R-:W-:Y:S02]  /*b300*/  SHF.L.U32 R0, R0, 0x14, RZ ;  /* 0x0000001400007819 */ /* 0x000fe400000006ff */
[----:B------:R-:W-:-:S04]  /*b310*/  LEA R2, R2, 0x3b800000, 0x17 ;  /* 0x3b80000002027811 */ /* 0x000fc800078eb8ff */
[----:B------:R-:W-:Y:S01]  /*b320*/  LOP3.LUT R0, R2, R0, R7, 0xfe, !PT ;  /* 0x0000000002007212 */ /* 0x000fe200078efe07 */
[----:B------:R-:W-:Y:S06]  /*b330*/  BRA `(.L_x_46590) ;  /* 0x0000000000f87947 */ /* 0x000fec0003800000 */
.L_x_46603:
        /* <DEDUP_REMOVED lines=20> */
.L_x_46608:
[----:B------:R-:W-:Y:S05]  /*b480*/  BSYNC.RECONVERGENT B0 ;  /* 0x0000000000007941 */ /* 0x000fea0003800200 */
.L_x_46607:
[----:B------:R-:W-:Y:S01]  /*b490*/  IMAD.SHL.U32 R0, R0, 0x200000, RZ ;  /* 0x0020000000007824 */ /* 0x000fe200078e00ff */
[----:B------:R-:W-:-:S04]  /*b4a0*/  LEA R2, R2, 0x37800000, 0x17 ;  /* 0x3780000002027811 */ /* 0x000fc800078eb8ff */
[----:B------:R-:W-:Y:S01]  /*b4b0*/  LOP3.LUT R0, R2, R0, R7, 0xfe, !PT ;  /* 0x0000000002007212 */ /* 0x000fe200078efe07 */
[----:B------:R-:W-:Y:S06]  /*b4c0*/  BRA `(.L_x_46590) ;  /* 0x0000000000947947 */ /* 0x000fec0003800000 */
.L_x_46602:
        /* <DEDUP_REMOVED lines=14> */
.L_x_46589:
        /* <DEDUP_REMOVED lines=16> */
.L_x_46611:
[----:B------:R-:W-:Y:S01]  /*b6b0*/  MOV R0, RZ ;  /* 0x000000ff00007202 */ /* 0x000fe20000000f00 */
[----:B------:R-:W-:Y:S06]  /*b6c0*/  BRA `(.L_x_46590) ;  /* 0x0000000000147947 */ /* 0x000fec0003800000 */
.L_x_46610:
[----:B------:R-:W2:Y:S02]  /*b6d0*/  LDG.E.64 R2, desc[UR36][R2.64] ;  /* 0x0000002402027981 */ /* 0x000ea4000c1e1b00 */
[----:B--2---:R0:W2:Y:S02]  /*b6e0*/  I2F.U64 R0, R2 ;  /* 0x0000000200007312 */ /* 0x0040a40000301000 */
[----:B0-2---:R-:W-:Y:S05]  /*b6f0*/  BRA `(.L_x_46590) ;  /* 0x0000000000087947 */ /* 0x005fea0003800000 */
.L_x_46609:
[----:B------:R-:W2:Y:S02]  /*b700*/  LDG.E R0, desc[UR36][R2.64] ;  /* 0x0000002402007981 */ /* 0x000ea4000c1e1900 */
[----:B--2---:R-:W-:-:S07]  /*b710*/  I2FP.F32.U32 R0, R0 ;  /* 0x0000000000007245 */ /* 0x004fce0000201000 */
.L_x_46590:
[----:B------:R-:W-:Y:S05]  /*b720*/  BSYNC.RECONVERGENT B6 ;  /* 0x0000000000067941 */ /* 0x000fea0003800200 */
.L_x_46584:
[----:B-1-3-5:R-:W2:Y:S01]  /*b730*/  MUFU.LG2 R19, R19 ;  /* 0x0000001300137308 */ /* 0x02aea20000000c00 */
[----:B------:R-:W0:Y:S01]  /*b740*/  LDCU.64 UR4, c[0x0][0x5e8] ;  /* 0x0000bd00ff0477ac */ /* 0x000e220008000a00 */
[----:B------:R-:W-:-:S04]  /*b750*/  ULOP3.LUT UR6, UR40, 0xff, URZ, 0xc0, !UPT ;  /* 0x000000ff28067892 */ /* 0x000fc8000f8ec0ff */
[----:B------:R-:W-:Y:S01]  /*b760*/  UISETP.GT.AND UP0, UPT, UR6, 0x9, UPT ;  /* 0x000000090600788c */ /* 0x000fe2000bf04270 */
[----:B--2-4-:R-:W-:Y:S01]  /*b770*/  FMUL.FTZ R4, R19, R0 ;  /* 0x0000000013047220 */ /* 0x014fe20000410000 */
[----:B0-----:R-:W-:-:S05]  /*b780*/  IADD3 R2, P0, PT, R16, UR4, RZ ;  /* 0x0000000410027c10 */ /* 0x001fca000ff1e0ff */
        /* <DEDUP_REMOVED lines=14> */
.L_x_46615:
[----:B0-----:R-:W0:Y:S02]  /*b870*/  F2I.S64.TRUNC R4, R4 ;  /* 0x0000000400047311 */ /* 0x001e24000020d900 */
[----:B0-----:R-:W-:-:S05]  /*b880*/  IMAD.MOV.U32 R7, RZ, RZ, R4 ;  /* 0x000000ffff077224 */ /* 0x001fca00078e0004 */
[----:B------:R0:W-:Y:S01]  /*b890*/  STG.E.U8 desc[UR36][R2.64], R7 ;  /* 0x0000000702007986 */ /* 0x0001e2000c101124 */
[----:B------:R-:W-:Y:S05]  /*b8a0*/  BRA `(.L_x_46617) ;  /* 0x0000000c00287947 */ /* 0x000fea0003800000 */
.L_x_46614:
        /* <DEDUP_REMOVED lines=9> */
.L_x_46619:
[----:B0-----:R-:W0:Y:S02]  /*b940*/  F2I.FTZ.TRUNC.NTZ R5, R4 ;  /* 0x0000000400057305 */ /* 0x001e24000021f100 */
[----:B0-----:R0:W-:Y:S01]  /*b950*/  STG.E desc[UR36][R2.64], R5 ;  /* 0x0000000502007986 */ /* 0x0011e2000c101924 */
[----:B------:R-:W-:Y:S05]  /*b960*/  BRA `(.L_x_46617) ;  /* 0x0000000800f87947 */ /* 0x000fea0003800000 */
.L_x_46618:
[----:B0-----:R-:W0:Y:S02]  /*b970*/  F2I.FTZ.TRUNC.NTZ R5, R4 ;  /* 0x0000000400057305 */ /* 0x001e24000021f100 */
[----:B0-----:R0:W-:Y:S01]  /*b980*/  STG.E.U16 desc[UR36][R2.64], R5 ;  /* 0x0000000502007986 */ /* 0x0011e2000c101524 */
[----:B------:R-:W-:Y:S05]  /*b990*/  BRA `(.L_x_46617) ;  /* 0x0000000800ec7947 */ /* 0x000fea0003800000 */
.L_x_46613:
        /* <DEDUP_REMOVED lines=8> */
.L_x_46621:
[----:B0-----:R-:W-:-:S05]  /*ba20*/  F2FP.F16.F32.PACK_AB R4, RZ, R4 ;  /* 0x00000004ff04723e */ /* 0x001fca00000000ff */
[----:B------:R0:W-:Y:S01]  /*ba30*/  STG.E.U16 desc[UR36][R2.64], R4 ;  /* 0x0000000402007986 */ /* 0x0001e2000c101524 */
[----:B------:R-:W-:Y:S05]  /*ba40*/  BRA `(.L_x_46617) ;  /* 0x0000000800c07947 */ /* 0x000fea0003800000 */
.L_x_46620:
        /* <DEDUP_REMOVED lines=9> */
.L_x_46623:
[----:B0-----:R-:W-:-:S04]  /*bae0*/  F2FP.F16.F32.PACK_AB R5, RZ, R4 ;  /* 0x00000004ff05723e */ /* 0x001fc800000000ff */
[----:B------:R-:W-:-:S05]  /*baf0*/  PRMT R5, R5, 0x5410, RZ ;  /* 0x0000541005057816 */ /* 0x000fca00000000ff */
[----:B------:R0:W-:Y:S01]  /*bb00*/  STG.E desc[UR36][R2.64], R5 ;  /* 0x0000000502007986 */ /* 0x0001e2000c101924 */
[----:B------:R-:W-:Y:S05]  /*bb10*/  BRA `(.L_x_46617) ;  /* 0x00000008008c7947 */ /* 0x000fea0003800000 */
.L_x_46622:
[----:B0-----:R-:W-:-:S06]  /*bb20*/  FMUL.FTZ R4, R4, 1 ;  /* 0x3f80000004047820 */ /* 0x001fcc0000410000 */
[----:B------:R-:W0:Y:S02]  /*bb30*/  F2F.F64.F32 R4, R4 ;  /* 0x0000000400047310 */ /* 0x000e240000201800 */
[----:B0-----:R0:W-:Y:S01]  /*bb40*/  STG.E.64 desc[UR36][R2.64], R4 ;  /* 0x0000000402007986 */ /* 0x0011e2000c101b24 */
[----:B------:R-:W-:Y:S05]  /*bb50*/  BRA `(.L_x_46617) ;  /* 0x00000008007c7947 */ /* 0x000fea0003800000 */
.L_x_46612:
        /* <DEDUP_REMOVED lines=13> */
.L_x_46627:
        /* <DEDUP_REMOVED lines=16> */
.L_x_46630:
[----:B------:R-:W-:-:S04]  /*bd30*/  SHF.R.U32.HI R4, RZ, 0x18, R4 ;  /* 0x00000018ff047819 */ /* 0x000fc80000011604 */
[----:B------:R-:W-:-:S04]  /*bd40*/  LOP3.LUT R4, R5, 0x80, R4, 0xf8, !PT ;  /* 0x0000008005047812 */ /* 0x000fc800078ef804 */
[----:B------:R-:W-:-:S07]  /*bd50*/  PRMT R0, R4, 0x7610, R0 ;  /* 0x0000761004007816 */ /* 0x000fce0000000000 */
.L_x_46629:
[----:B------:R-:W-:Y:S05]  /*bd60*/  BSYNC.RECONVERGENT B0 ;  /* 0x0000000000007941 */ /* 0x000fea0003800200 */
.L_x_46628:
[----:B------:R0:W-:Y:S01]  /*bd70*/  STG.E.U8 desc[UR36][R2.64], R0 ;  /* 0x0000000002007986 */ /* 0x0001e2000c101124 */
[----:B------:R-:W-:Y:S05]  /*bd80*/  BRA `(.L_x_46617) ;  /* 0x0000000400f07947 */ /* 0x000fea0003800000 */
.L_x_46626:
        /* <DEDUP_REMOVED lines=16> */
.L_x_46633:
[----:B------:R-:W-:-:S04]  /*be90*/  SHF.R.U32.HI R4, RZ, 0x18, R4 ;  /* 0x00000018ff047819 */ /* 0x000fc80000011604 */
[----:B------:R-:W-:-:S04]  /*bea0*/  LOP3.LUT R5, R5, 0x80, R4, 0xf8, !PT ;  /* 0x0000008005057812 */ /* 0x000fc800078ef804 */
[----:B------:R-:W-:-:S07]  /*beb0*/  PRMT R0, R5, 0x7610, R0 ;  /* 0x0000761005007816 */ /* 0x000fce0000000000 */
.L_x_46632:
[----:B------:R-:W-:Y:S05]  /*bec0*/  BSYNC.RECONVERGENT B0 ;  /* 0x0000000000007941 */ /* 0x000fea0003800200 */
.L_x_46631:
[----:B------:R0:W-:Y:S01]  /*bed0*/  STG.E.U8 desc[UR36][R2.64], R0 ;  /* 0x0000000002007986 */ /* 0x0001e2000c101124 */
[----:B------:R-:W-:Y:S05]  /*bee0*/  BRA `(.L_x_46617) ;  /* 0x0000000400987947 */ /* 0x000fea0003800000 */
.L_x_46625:
        /* <DEDUP_REMOVED lines=21> */
.L_x_46635:
[----:B0-----:R-:W0:Y:S02]  /*c040*/  F2I.U64.TRUNC R4, R4 ;  /* 0x0000000400047311 */ /* 0x001e24000020d800 */
[----:B0-----:R0:W-:Y:S01]  /*c050*/  STG.E.64 desc[UR36][R2.64], R4 ;  /* 0x0000000402007986 */ /* 0x0011e2000c101b24 */
[----:B------:R-:W-:Y:S05]  /*c060*/  BRA `(.L_x_46617) ;  /* 0x0000000400387947 */ /* 0x000fea0003800000 */
.L_x_46634:
[----:B0-----:R-:W0:Y:S02]  /*c070*/  F2I.FTZ.U32.TRUNC.NTZ R5, R4 ;  /* 0x0000000400057305 */ /* 0x001e24000021f000 */
[----:B0-----:R0:W-:Y:S01]  /*c080*/  STG.E desc[UR36][R2.64], R5 ;  /* 0x0000000502007986 */ /* 0x0011e2000c101924 */
[----:B------:R-:W-:Y:S05]  /*c090*/  BRA `(.L_x_46617) ;  /* 0x00000004002c7947 */ /* 0x000fea0003800000 */
.L_x_46624:
        /* <DEDUP_REMOVED lines=10> */
.L_x_46637:
[----:B0-----:R-:W-:Y:S01]  /*c140*/  FMUL.FTZ R4, R4, 1 ;  /* 0x3f80000004047820 */ /* 0x001fe20000410000 */
[----:B------:R-:W-:-:S05]  /*c150*/  CS2R R6, SRZ ;  /* 0x0000000000067805 */ /* 0x000fca000001ff00 */
[----:B------:R-:W0:Y:S02]  /*c160*/  F2F.F64.F32 R4, R4 ;  /* 0x0000000400047310 */ /* 0x000e240000201800 */
[----:B0-----:R4:W-:Y:S01]  /*c170*/  STG.E.128 desc[UR36][R2.64], R4 ;  /* 0x0000000402007986 */ /* 0x0019e2000c101d24 */
[----:B------:R-:W-:Y:S05]  /*c180*/  BRA `(.L_x_46617) ;  /* 0x0000000000f07947 */ /* 0x000fea0003800000 */
.L_x_46636:
[----:B------:R-:W-:-:S09]  /*c190*/  UISETP.NE.AND UP0, UPT, UR6, 0xf, UPT ;  /* 0x0000000f0600788c */ /* 0x000fd2000bf05270 */
[----:B------:R-:W-:Y:S05]  /*c1a0*/  BRA.U !UP0, `(.L_x_46638) ;  /* 0x0000000108e07547 */ /* 0x000fea000b800000 */
[----:B------:R-:W-:-:S09]  /*c1b0*/  UISETP.NE.AND UP0, UPT, UR6, 0x17, UPT ;  /* 0x000000170600788c */ /* 0x000fd2000bf05270 */
[----:B------:R-:W-:Y:S05]  /*c1c0*/  BRA.U !UP0, `(.L_x_46639) ;  /* 0x00000001088c7547 */ /* 0x000fea000b800000 */
[----:B------:R-:W-:-:S09]  /*c1d0*/  UISETP.NE.AND UP0, UPT, UR6, 0x18, UPT ;  /* 0x000000180600788c */ /* 0x000fd2000bf05270 */
[----:B------:R-:W-:Y:S05]  /*c1e0*/  BRA.U !UP0, `(.L_x_46640) ;  /* 0x0000000108447547 */ /* 0x000fea000b800000 */
.L_x_46616:
        /* <DEDUP_REMOVED lines=16> */
.L_x_46641:
[----:B------:R-:W-:Y:S05]  /*c2f0*/  BRA `(.L_x_46617) ;  /* 0x0000000000947947 */ /* 0x000fea0003800000 */
.L_x_46640:
        /* <DEDUP_REMOVED lines=12> */
.L_x_46643:
[----:B------:R-:W-:Y:S05]  /*c3c0*/  BSYNC.RECONVERGENT B0 ;  /* 0x0000000000007941 */ /* 0x000fea0003800200 */
.L_x_46642:
[----:B------:R-:W-:-:S05]  /*c3d0*/  LOP3.LUT R5, R0, 0x80, R7, 0xf8, !PT ;  /* 0x0000008000057812 */ /* 0x000fca00078ef807 */
[----:B------:R1:W-:Y:S01]  /*c3e0*/  STG.E.U8 desc[UR36][R2.64], R5 ;  /* 0x0000000502007986 */ /* 0x0003e2000c101124 */
[----:B------:R-:W-:Y:S05]  /*c3f0*/  BRA `(.L_x_46617) ;  /* 0x0000000000547947 */ /* 0x000fea0003800000 */
.L_x_46639:
        /* <DEDUP_REMOVED lines=11> */
.L_x_46645:
[----:B------:R-:W-:Y:S01]  /*c4b0*/  IMAD.MOV.U32 R0, RZ, RZ, 0x7f ;  /* 0x0000007fff007424 */ /* 0x000fe200078e00ff */
[----:B------:R-:W-:-:S04]  /*c4c0*/  ISETP.GT.U32.AND P0, PT, R6, 0x7f800000, PT ;  /* 0x7f8000000600780c */ /* 0x000fc80003f04070 */
[----:B------:R-:W-:-:S09]  /*c4d0*/  SEL R0, R0, 0x7c, P0 ;  /* 0x0000007c00007807 */ /* 0x000fd20000000000 */
.L_x_46646:
[----:B------:R-:W-:Y:S05]  /*c4e0*/  BSYNC.RECONVERGENT B0 ;  /* 0x0000000000007941 */ /* 0x000fea0003800200 */
.L_x_46644:
[----:B------:R-:W-:-:S04]  /*c4f0*/  SHF.R.U32.HI R5, RZ, 0x18, R4 ;  /* 0x00000018ff057819 */ /* 0x000fc80000011604 */
[----:B------:R-:W-:-:S05]  /*c500*/  LOP3.LUT R5, R0, 0x80, R5, 0xf8, !PT ;  /* 0x0000008000057812 */ /* 0x000fca00078ef805 */
[----:B------:R0:W-:Y:S01]  /*c510*/  STG.E.U8 desc[UR36][R2.64], R5 ;  /* 0x0000000502007986 */ /* 0x0001e2000c101124 */
[----:B------:R-:W-:Y:S05]  /*c520*/  BRA `(.L_x_46617) ;  /* 0x0000000000087947 */ /* 0x000fea0003800000 */
.L_x_46638:
[----:B0-----:R-:W-:-:S05]  /*c530*/  F2FP.BF16.F32.PACK_AB R4, RZ, R4 ;  /* 0x00000004ff04723e */ /* 0x001fca00000010ff */
[----:B------:R2:W-:Y:S02]  /*c540*/  STG.E.U16 desc[UR36][R2.64], R4 ;  /* 0x0000000402007986 */ /* 0x0005e4000c101524 */
.L_x_46617:
[----:B------:R-:W-:-:S07]  /*c550*/  IADD3 R17, PT, PT, R17, 0x80, RZ ;  /* 0x0000008011117810 */ /* 0x000fce0007ffe0ff */
.L_x_46554:
[----:B------:R-:W-:Y:S05]  /*c560*/  BSYNC.RECONVERGENT B7 ;  /* 0x0000000000077941 */ /* 0x000fea0003800200 */
.L_x_46553:
[----:B------:R-:W5:Y:S02]  /*c570*/  LDCU UR4, c[0x0][0x380] ;  /* 0x00007000ff0477ac */ /* 0x000f640008000800 */
[----:B-----5:R-:W-:-:S13]  /*c580*/  ISETP.GE.AND P0, PT, R17, UR4, PT ;  /* 0x0000000411007c0c */ /* 0x020fda000bf06270 */
[----:B------:R-:W-:Y:S05]  /*c590*/  @P0 EXIT ;  /* 0x000000000000094d */ /* 0x000fea0003800000 */
[----:B------:R-:W5:Y:S01]  /*c5a0*/  LDCU UR4, c[0x0][0x388] ;  /* 0x00007100ff0477ac */ /* 0x000f620008000800 */
[----:B------:R-:W-:Y:S01]  /*c5b0*/  IMAD.MOV.U32 R18, RZ, RZ, RZ ;  /* 0x000000ffff127224 */ /* 0x000fe200078e00ff */
[----:B------:R-:W-:Y:S01]  /*c5c0*/  MOV R16, RZ ;  /* 0x000000ff00107202 */ /* 0x000fe20000000f00 */
        /* <DEDUP_REMOVED lines=351> */
.L_x_46647:
[----:B------:R-:W1:Y:S01]  /*dbc0*/  LDCU.64 UR8, c[0x0][0x5f0] ;  /* 0x0000be00ff0877ac */ /* 0x000e620008000a00 */
[----:B------:R-:W-:Y:S01]  /*dbd0*/  BSSY.RECONVERGENT B6, `(.L_x_46648) ;  /* 0x00000e8000067945 */ /* 0x000fe20003800200 */
[----:B------:R-:W0:Y:S01]  /*dbe0*/  LDCU.64 UR6, c[0x0][0x5e8] ;  /* 0x0000bd00ff0677ac */ /* 0x000e220008000a00 */
[----:B------:R-:W-:-:S04]  /*dbf0*/  UPRMT UR4, UR40, 0x7771, URZ ;  /* 0x0000777128047896 */ /* 0x000fc800080000ff */
[----:B------:R-:W-:Y:S01]  /*dc00*/  UISETP.GT.AND UP0, UPT, UR4, 0x9, UPT ;  /* 0x000000090400788c */ /* 0x000fe2000bf04270 */
[----:B-1234-:R-:W-:Y:S02]  /*dc10*/  IADD3 R2, P1, PT, R0, UR8, RZ ;  /* 0x0000000800027c10 */ /* 0x01efe4000ff3e0ff */
[----:B0-----:R-:W-:-:S03]  /*dc20*/  IADD3 R16, P0, PT, R16, UR6, RZ ;  /* 0x0000000610107c10 */ /* 0x001fc6000ff1e0ff */
        /* <DEDUP_REMOVED lines=14> */
.L_x_46652:
[----:B------:R-:W2:Y:S02]  /*dd10*/  LDG.E.U8 R2, desc[UR36][R2.64] ;  /* 0x0000002402027981 */ /* 0x000ea4000c1e1100 */
[----:B--2---:R-:W-:Y:S01]  /*dd20*/  I2FP.F32.U32 R19, R2 ;  /* 0x0000000200137245 */ /* 0x004fe20000201000 */
[----:B------:R-:W-:Y:S06]  /*dd30*/  BRA `(.L_x_46654) ;  /* 0x0000000c00447947 */ /* 0x000fec0003800000 */
.L_x_46651:
        /* <DEDUP_REMOVED lines=9> */
.L_x_46656:
[----:B------:R-:W2:Y:S02]  /*ddd0*/  LDG.E R2, desc[UR36][R2.64] ;  /* 0x0000002402027981 */ /* 0x000ea4000c1e1900 */
[----:B--2---:R-:W-:Y:S01]  /*dde0*/  I2FP.F32.S32 R19, R2 ;  /* 0x0000000200137245 */ /* 0x004fe20000201400 */
[----:B------:R-:W-:Y:S06]  /*ddf0*/  BRA `(.L_x_46654) ;  /* 0x0000000c00147947 */ /* 0x000fec0003800000 */
.L_x_46655:
[----:B------:R-:W2:Y:S02]  /*de00*/  LDG.E.U16 R2, desc[UR36][R2.64] ;  /* 0x0000002402027981 */ /* 0x000ea4000c1e1500 */
[----:B--2---:R4:W0:Y:S01]  /*de10*/  I2F.S16 R19, R2 ;  /* 0x0000000200137306 */ /* 0x0048220000101400 */
[----:B------:R-:W-:Y:S05]  /*de20*/  BRA `(.L_x_46654) ;  /* 0x0000000c00087947 */ /* 0x000fea0003800000 */
.L_x_46650:
        /* <DEDUP_REMOVED lines=8> */
.L_x_46658:
[----:B------:R-:W2:Y:S02]  /*deb0*/  LDG.E.U16 R2, desc[UR36][R2.64] ;  /* 0x0000002402027981 */ /* 0x000ea4000c1e1500 */
[----:B--2---:R-:W-:Y:S01]  /*dec0*/  HADD2.F32 R19, -RZ, R2.H0_H0 ;  /* 0x20000002ff137230 */ /* 0x004fe20000004100 */
[----:B------:R-:W-:Y:S06]  /*ded0*/  BRA `(.L_x_46654) ;  /* 0x0000000800dc7947 */ /* 0x000fec0003800000 */
.L_x_46657:
        /* <DEDUP_REMOVED lines=8> */
.L_x_46660:
[----:B------:R-:W2:Y:S02]  /*df60*/  LDG.E.U16 R2, desc[UR36][R2.64] ;  /* 0x0000002402027981 */ /* 0x000ea4000c1e1500 */
[----:B--2---:R-:W-:Y:S01]  /*df70*/  HADD2.F32 R19, -RZ, R2.H0_H0 ;  /* 0x20000002ff137230 */ /* 0x004fe20000004100 */
[----:B------:R-:W-:Y:S06]  /*df80*/  BRA `(.L_x_46654) ;  /* 0x0000000800b07947 */ /* 0x000fec0003800000 */
.L_x_46659:
        /* <DEDUP_REMOVED lines=11> */
.L_x_46649:
        /* <DEDUP_REMOVED lines=12> */
.L_x_46663:
        /* <DEDUP_REMOVED lines=11> */
.L_x_46662:
        /* <DEDUP_REMOVED lines=25> */
.L_x_46665:
        /* <DEDUP_REMOVED lines=12> */
.L_x_46664:
[----:B------:R-:W2:Y:S02]  /*e400*/  LDG.E.U16 R2, desc[UR36][R2.64] ;  /* 0x0000002402027981 */ /* 0x000ea4000c1e1500 */
[----:B--2---:R-:W-:Y:S01]  /*e410*/  IMAD.U32 R19, R2, 0x10000, RZ ;  /* 0x0001000002137824 */ /* 0x004fe200078e00ff */
[----:B------:R-:W-:Y:S06]  /*e420*/  BRA `(.L_x_46654) ;  /* 0x0000000400887947 */ /* 0x000fec0003800000 */
.L_x_46661:
        /* <DEDUP_REMOVED lines=11> */
.L_x_46668:
        /* <DEDUP_REMOVED lines=20> */
.L_x_46670:
[----:B------:R-:W-:Y:S05]  /*e620*/  BSYNC.RECONVERGENT B0 ;  /* 0x0000000000007941 */ /* 0x000fea0003800200 */
.L_x_46669:
[----:B------:R-:W-:Y:S01]  /*e630*/  IMAD.SHL.U32 R0, R0, 0x100000, RZ ;  /* 0x0010000000007824 */ /* 0x000fe200078e00ff */
[----:B------:R-:W-:-:S04]  /*e640*/  LEA R2, R2, 0x3b800000, 0x17 ;  /* 0x3b80000002027811 */ /* 0x000fc800078eb8ff */
[----:B------:R-:W-:Y:S01]  /*e650*/  LOP3.LUT R19, R2, R0, R19, 0xfe, !PT ;  /* 0x0000000002137212 */ /* 0x000fe200078efe13 */
[----:B------:R-:W-:Y:S06]  /*e660*/  BRA `(.L_x_46654) ;  /* 0x0000000000f87947 */ /* 0x000fec0003800000 */
.L_x_46667:
        /* <DEDUP_REMOVED lines=20> */
.L_x_46672:
[----:B------:R-:W-:Y:S05]  /*e7b0*/  BSYNC.RECONVERGENT B0 ;  /* 0x0000000000007941 */ /* 0x000fea0003800200 */
.L_x_46671:
[----:B------:R-:W-:Y:S02]  /*e7c0*/  SHF.L.U32 R0, R0, 0x15, RZ ;  /* 0x0000001500007819 */ /* 0x000fe400000006ff */
[----:B------:R-:W-:-:S04]  /*e7d0*/  LEA R2, R2, 0x37800000, 0x17 ;  /* 0x3780000002027811 */ /* 0x000fc800078eb8ff */
[----:B------:R-:W-:Y:S01]  /*e7e0*/  LOP3.LUT R19, R2, R0, R19, 0xfe, !PT ;  /* 0x0000000002137212 */ /* 0x000fe200078efe13 */
[----:B------:R-:W-:Y:S06]  /*e7f0*/  BRA `(.L_x_46654) ;  /* 0x0000000000947947 */ /* 0x000fec0003800000 */
.L_x_46666:
        /* <DEDUP_REMOVED lines=14> */
.L_x_46653:
        /* <DEDUP_REMOVED lines=16> */
.L_x_46675:
[----:B------:R-:W-:Y:S01]  /*e9e0*/  IMAD.MOV.U32 R19, RZ, RZ, RZ ;  /* 0x000000ffff137224 */ /* 0x000fe200078e00ff */
[----:B------:R-:W-:Y:S06]  /*e9f0*/  BRA `(.L_x_46654) ;  /* 0x0000000000147947 */ /* 0x000fec0003800000 */
.L_x_46674:
[----:B------:R-:W2:Y:S02]  /*ea00*/  LDG.E.64 R2, desc[UR36][R2.64] ;  /* 0x0000002402027981 */ /* 0x000ea4000c1e1b00 */
[----:B--2---:R0:W1:Y:S02]  /*ea10*/  I2F.U64 R19, R2 ;  /* 0x0000000200137312 */ /* 0x0040640000301000 */
[----:B01----:R-:W-:Y:S05]  /*ea20*/  BRA `(.L_x_46654) ;  /* 0x0000000000087947 */ /* 0x003fea0003800000 */
.L_x_46673:
[----:B------:R-:W2:Y:S02]  /*ea30*/  LDG.E R2, desc[UR36][R2.64] ;  /* 0x0000002402027981 */ /* 0x000ea4000c1e1900 */
[----:B--2---:R-:W-:-:S07]  /*ea40*/  I2FP.F32.U32 R19, R2 ;  /* 0x0000000200137245 */ /* 0x004fce0000201000 */
.L_x_46654:
[----:B------:R-:W-:Y:S05]  /*ea50*/  BSYNC.RECONVERGENT B6 ;  /* 0x0000000000067941 */ /* 0x000fea0003800200 */
.L_x_46648:
        /* <DEDUP_REMOVED lines=18> */
.L_x_46680:
[----:B------:R-:W2:Y:S02]  /*eb80*/  LDG.E.U8 R0, desc[UR36][R2.64] ;  /* 0x0000002402007981 */ /* 0x000ea4000c1e1100 */
[----:B--2---:R-:W-:Y:S01]  /*eb90*/  I2FP.F32.U32 R0, R0 ;  /* 0x0000000000007245 */ /* 0x004fe20000201000 */
[----:B------:R-:W-:Y:S06]  /*eba0*/  BRA `(.L_x_46682) ;  /* 0x0000000c00447947 */ /* 0x000fec0003800000 */
.L_x_46679:
        /* <DEDUP_REMOVED lines=8> */
[----:B--2-4-:R-:W-:Y:S05]  /*ec30*/  BRA `(.L_x_46682) ;  /* 0x0000000c00207947 */ /* 0x014fea0003800000 */
.L_x_46684:
[----:B------:R-:W2:Y:S02]  /*ec40*/  LDG.E R0, desc[UR36][R2.64] ;  /* 0x0000002402007981 */ /* 0x000ea4000c1e1900 */
[----:B--2---:R-:W-:Y:S01]  /*ec50*/  I2FP.F32.S32 R0, R0 ;  /* 0x0000000000007245 */ /* 0x004fe20000201400 */
[----:B------:R-:W-:Y:S06]  /*ec60*/  BRA `(.L_x_46682) ;  /* 0x0000000c00147947 */ /* 0x000fec0003800000 */
.L_x_46683:
[----:B------:R-:W2:Y:S02]  /*ec70*/  LDG.E.U16 R0, desc[UR36][R2.64] ;  /* 0x0000002402007981 */ /* 0x000ea4000c1e1500 */
[----:B--2---:R-:W2:Y:S01]  /*ec80*/  I2F.S16 R0, R0 ;  /* 0x0000000000007306 */ /* 0x004ea20000101400 */
[----:B------:R-:W-:Y:S05]  /*ec90*/  BRA `(.L_x_46682) ;  /* 0x0000000c00087947 */ /* 0x000fea0003800000 */
.L_x_46678:
        /* <DEDUP_REMOVED lines=8> */
.L_x_46686:
[----:B------:R-:W2:Y:S02]  /*ed20*/  LDG.E.U16 R0, desc[UR36][R2.64] ;  /* 0x0000002402007981 */ /* 0x000ea4000c1e1500 */
[----:B--2---:R-:W-:Y:S01]  /*ed30*/  HADD2.F32 R0, -RZ, R0.H0_H0 ;  /* 0x20000000ff007230 */ /* 0x004fe20000004100 */
[----:B------:R-:W-:Y:S06]  /*ed40*/  BRA `(.L_x_46682) ;  /* 0x0000000800dc7947 */ /* 0x000fec0003800000 */
.L_x_46685:
        /* <DEDUP_REMOVED lines=8> */
.L_x_46688:
[----:B------:R-:W2:Y:S02]  /*edd0*/  LDG.E.U16 R0, desc[UR36][R2.64] ;  /* 0x0000002402007981 */ /* 0x000ea4000c1e1500 */
[----:B--2---:R-:W-:Y:S01]  /*ede0*/  HADD2.F32 R0, -RZ, R0.H0_H0 ;  /* 0x20000000ff007230 */ /* 0x004fe20000004100 */
[----:B------:R-:W-:Y:S06]  /*edf0*/  BRA `(.L_x_46682) ;  /* 0x0000000800b07947 */ /* 0x000fec0003800000 */
.L_x_46687:
        /* <DEDUP_REMOVED lines=11> */
.L_x_46677:
        /* <DEDUP_REMOVED lines=12> */
.L_x_46691:
        /* <DEDUP_REMOVED lines=11> */
.L_x_46690:
        /* <DEDUP_REMOVED lines=25> */
.L_x_46693:
        /* <DEDUP_REMOVED lines=12> */
.L_x_46692:
[----:B------:R-:W2:Y:S02]  /*f270*/  LDG.E.U16 R0, desc[UR36][R2.64] ;  /* 0x0000002402007981 */ /* 0x000ea4000c1e1500 */
[----:B--2---:R-:W-:Y:S01]  /*f280*/  SHF.L.U32 R0, R0, 0x10, RZ ;  /* 0x0000001000007819 */ /* 0x004fe200000006ff */
[----:B------:R-:W-:Y:S06]  /*f290*/  BRA `(.L_x_46682) ;  /* 0x0000000400887947 */ /* 0x000fec0003800000 */
.L_x_46689:
        /* <DEDUP_REMOVED lines=11> */
.L_x_46696:
        /* <DEDUP_REMOVED lines=20> */
.L_x_46698:
[----:B------:R-:W-:Y:S05]  /*f490*/  BSYNC.RECONVERGENT B0 ;  /* 0x0000000000007941 */ /* 0x000fea0003800200 */
.L_x_46697:
[----:B------:R-:W-:Y:S01]  /*f4a0*/  IMAD.SHL.U32 R0, R0, 0x100000, RZ ;  /* 0x0010000000007824 */ /* 0x000fe200078e00ff */
[----:B------:R-:W-:-:S04]  /*f4b0*/  LEA R2, R2, 0x3b800000, 0x17 ;  /* 0x3b80000002027811 */ /* 0x000fc800078eb8ff */
[----:B------:R-:W-:Y:S01]  /*f4c0*/  LOP3.LUT R0, R2, R0, R7, 0xfe, !PT ;  /* 0x0000000002007212 */ /* 0x000fe200078efe07 */
[----:B------:R-:W-:Y:S06]  /*f4d0*/  BRA `(.L_x_46682) ;  /* 0x0000000000f87947 */ /* 0x000fec0003800000 */
.L_x_46695:
        /* <DEDUP_REMOVED lines=20> */
.L_x_46700:
[----:B------:R-:W-:Y:S05]  /*f620*/  BSYNC.RECONVERGENT B0 ;  /* 0x0000000000007941 */ /* 0x000fea0003800200 */
.L_x_46699:
[----:B------:R-:W-:Y:S01]  /*f630*/  IMAD.SHL.U32 R0, R0, 0x200000, RZ ;  /* 0x0020000000007824 */ /* 0x000fe200078e00ff */
[----:B------:R-:W-:-:S04]  /*f640*/  LEA R2, R2, 0x37800000, 0x17 ;  /* 0x3780000002027811 */ /* 0x000fc800078eb8ff */
[----:B------:R-:W-:Y:S01]  /*f650*/  LOP3.LUT R0, R2, R0, R7, 0xfe, !PT ;  /* 0x0000000002007212 */ /* 0x000fe200078efe07 */
[----:B------:R-:W-:Y:S06]  /*f660*/  BRA `(.L_x_46682) ;  /* 0x0000000000947947 */ /* 0x000fec0003800000 */
.L_x_46694:
        /* <DEDUP_REMOVED lines=14> */
.L_x_46681:
        /* <DEDUP_REMOVED lines=15> */
[----:B--23-5:R-:W-:Y:S05]  /*f840*/  CALL.ABS.NOINC R2 ;  /* 0x0000000002007343 */ /* 0x02cfea0003c00000 */
.L_x_46703:
[----:B------:R-:W-:Y:S01]  /*f850*/  IMAD.MOV.U32 R0, RZ, RZ, RZ ;  /* 0x000000ffff007224 */ /* 0x000fe200078e00ff */
[----:B------:R-:W-:Y:S06]  /*f860*/  BRA `(.L_x_46682) ;  /* 0x0000000000147947 */ /* 0x000fec0003800000 */
.L_x_46702:
[----:B------:R-:W2:Y:S02]  /*f870*/  LDG.E.64 R2, desc[UR36][R2.64] ;  /* 0x0000002402027981 */ /* 0x000ea4000c1e1b00 */
[----:B--2---:R0:W1:Y:S02]  /*f880*/  I2F.U64 R0, R2 ;  /* 0x0000000200007312 */ /* 0x0040640000301000 */
[----:B01----:R-:W-:Y:S05]  /*f890*/  BRA `(.L_x_46682) ;  /* 0x0000000000087947 */ /* 0x003fea0003800000 */
.L_x_46701:
[----:B------:R-:W2:Y:S02]  /*f8a0*/  LDG.E R0, desc[UR36][R2.64] ;  /* 0x0000002402007981 */ /* 0x000ea4000c1e1900 */
[----:B--2---:R-:W-:-:S07]  /*f8b0*/  I2FP.F32.U32 R0, R0 ;  /* 0x0000000000007245 */ /* 0x004fce0000201000 */
.L_x_46682:
[----:B------:R-:W-:Y:S05]  /*f8c0*/  BSYNC.RECONVERGENT B6 ;  /* 0x0000000000067941 */ /* 0x000fea0003800200 */
.L_x_46676:
[----:B---3-5:R-:W0:Y:S01]  /*f8d0*/  MUFU.LG2 R19, R19 ;  /* 0x0000001300137308 */ /* 0x028e220000000c00 */
[----:B------:R-:W-:-:S04]  /*f8e0*/  ULOP3.LUT UR4, UR40, 0xff, URZ, 0xc0, !UPT ;  /* 0x000000ff28047892 */ /* 0x000fc8000f8ec0ff */
[----:B------:R-:W-:Y:S01]  /*f8f0*/  UISETP.GT.AND UP0, UPT, UR4, 0x9, UPT ;  /* 0x000000090400788c */ /* 0x000fe2000bf04270 */
[----:B012-4-:R-:W-:-:S06]  /*f900*/  FMUL.FTZ R2, R19, R0 ;  /* 0x0000000013027220 */ /* 0x017fcc0000410000 */
        /* <DEDUP_REMOVED lines=13> */
.L_x_46707:
[----:B0-----:R-:W0:Y:S02]  /*f9e0*/  F2I.S64.TRUNC R2, R2 ;  /* 0x0000000200027311 */ /* 0x001e24000020d900 */
[----:B0-----:R-:W-:-:S05]  /*f9f0*/  MOV R5, R2 ;  /* 0x0000000200057202 */ /* 0x001fca0000000f00 */
[----:B------:R-:W-:Y:S01]  /*fa00*/  STG.E.U8 desc[UR36][R16.64], R5 ;  /* 0x0000000510007986 */ /* 0x000fe2000c101124 */
[----:B------:R-:W-:Y:S05]  /*fa10*/  EXIT ;  /* 0x000000000000794d */ /* 0x000fea0003800000 */
.L_x_46706:
        /* <DEDUP_REMOVED lines=9> */
.L_x_46710:
[----:B0-----:R-:W0:Y:S02]  /*fab0*/  F2I.FTZ.TRUNC.NTZ R3, R2 ;  /* 0x0000000200037305 */ /* 0x001e24000021f100 */
[----:B0-----:R-:W-:Y:S01]  /*fac0*/  STG.E desc[UR36][R16.64], R3 ;  /* 0x0000000310007986 */ /* 0x001fe2000c101924 */
[----:B------:R-:W-:Y:S05]  /*fad0*/  EXIT ;  /* 0x000000000000794d */ /* 0x000fea0003800000 */
.L_x_46709:
[----:B0-----:R-:W0:Y:S02]  /*fae0*/  F2I.FTZ.TRUNC.NTZ R3, R2 ;  /* 0x0000000200037305 */ /* 0x001e24000021f100 */
[----:B0-----:R-:W-:Y:S01]  /*faf0*/  STG.E.U16 desc[UR36][R16.64], R3 ;  /* 0x0000000310007986 */ /* 0x001fe2000c101524 */
[----:B------:R-:W-:Y:S05]  /*fb00*/  EXIT ;  /* 0x000000000000794d */ /* 0x000fea0003800000 */
.L_x_46705:
        /* <DEDUP_REMOVED lines=8> */
.L_x_46712:
[----:B0-----:R-:W-:-:S05]  /*fb90*/  F2FP.F16.F32.PACK_AB R2, RZ, R2 ;  /* 0x00000002ff02723e */ /* 0x001fca00000000ff */
[----:B------:R-:W-:Y:S01]  /*fba0*/  STG.E.U16 desc[UR36][R16.64], R2 ;  /* 0x0000000210007986 */ /* 0x000fe2000c101524 */
[----:B------:R-:W-:Y:S05]  /*fbb0*/  EXIT ;  /* 0x000000000000794d */ /* 0x000fea0003800000 */
.L_x_46711:
        /* <DEDUP_REMOVED lines=9> */
.L_x_46714:
[----:B0-----:R-:W-:-:S04]  /*fc50*/  F2FP.F16.F32.PACK_AB R3, RZ, R2 ;  /* 0x00000002ff03723e */ /* 0x001fc800000000ff */
[----:B------:R-:W-:-:S05]  /*fc60*/  PRMT R3, R3, 0x5410, RZ ;  /* 0x0000541003037816 */ /* 0x000fca00000000ff */
[----:B------:R-:W-:Y:S01]  /*fc70*/  STG.E desc[UR36][R16.64], R3 ;  /* 0x0000000310007986 */ /* 0x000fe2000c101924 */
[----:B------:R-:W-:Y:S05]  /*fc80*/  EXIT ;  /* 0x000000000000794d */ /* 0x000fea0003800000 */
.L_x_46713:
[----:B0-----:R-:W-:-:S06]  /*fc90*/  FMUL.FTZ R2, R2, 1 ;  /* 0x3f80000002027820 */ /* 0x001fcc0000410000 */
[----:B------:R-:W0:Y:S02]  /*fca0*/  F2F.F64.F32 R2, R2 ;  /* 0x0000000200027310 */ /* 0x000e240000201800 */
[----:B0-----:R-:W-:Y:S01]  /*fcb0*/  STG.E.64 desc[UR36][R16.64], R2 ;  /* 0x0000000210007986 */ /* 0x001fe2000c101b24 */
[----:B------:R-:W-:Y:S05]  /*fcc0*/  EXIT ;  /* 0x000000000000794d */ /* 0x000fea0003800000 */
.L_x_46704:
        /* <DEDUP_REMOVED lines=13> */
.L_x_46718:
        /* <DEDUP_REMOVED lines=16> */
.L_x_46721:
[----:B------:R-:W-:-:S04]  /*fea0*/  SHF.R.U32.HI R2, RZ, 0x18, R2 ;  /* 0x00000018ff027819 */ /* 0x000fc80000011602 */
[----:B------:R-:W-:-:S04]  /*feb0*/  LOP3.LUT R2, R3, 0x80, R2, 0xf8, !PT ;  /* 0x0000008003027812 */ /* 0x000fc800078ef802 */
[----:B------:R-:W-:-:S07]  /*fec0*/  PRMT R8, R2, 0x7610, R8 ;  /* 0x0000761002087816 */ /* 0x000fce0000000008 */
.L_x_46720:
[----:B------:R-:W-:Y:S05]  /*fed0*/  BSYNC.RECONVERGENT B0 ;  /* 0x0000000000007941 */ /* 0x000fea0003800200 */
.L_x_46719:
[----:B------:R-:W-:Y:S01]  /*fee0*/  STG.E.U8 desc[UR36][R16.64], R8 ;  /* 0x0000000810007986 */ /* 0x000fe2000c101124 */
[----:B------:R-:W-:Y:S05]  /*fef0*/  EXIT ;  /* 0x000000000000794d */ /* 0x000fea0003800000 */
.L_x_46717:
        /* <DEDUP_REMOVED lines=16> */
.L_x_46724:
[----:B------:R-:W-:-:S04]  /*10000*/  SHF.R.U32.HI R2, RZ, 0x18, R2 ;  /* 0x00000018ff027819 */ /* 0x000fc80000011602 */
[----:B------:R-:W-:-:S04]  /*10010*/  LOP3.LUT R3, R3, 0x80, R2, 0xf8, !PT ;  /* 0x0000008003037812 */ /* 0x000fc800078ef802 */
[----:B------:R-:W-:-:S07]  /*10020*/  PRMT R8, R3, 0x7610, R8 ;  /* 0x0000761003087816 */ /* 0x000fce0000000008 */
.L_x_46723:
[----:B------:R-:W-:Y:S05]  /*10030*/  BSYNC.RECONVERGENT B0 ;  /* 0x0000000000007941 */ /* 0x000fea0003800200 */
.L_x_46722:
[----:B------:R-:W-:Y:S01]  /*10040*/  STG.E.U8 desc[UR36][R16.64], R8 ;  /* 0x0000000810007986 */ /* 0x000fe2000c101124 */
[----:B------:R-:W-:Y:S05]  /*10050*/  EXIT ;  /* 0x000000000000794d */ /* 0x000fea0003800000 */
.L_x_46716:
        /* <DEDUP_REMOVED lines=21> */
.L_x_46726:
[----:B0-----:R-:W0:Y:S02]  /*101b0*/  F2I.U64.TRUNC R2, R2 ;  /* 0x0000000200027311 */ /* 0x001e24000020d800 */
[----:B0-----:R-:W-:Y:S01]  /*101c0*/  STG.E.64 desc[UR36][R16.64], R2 ;  /* 0x0000000210007986 */ /* 0x001fe2000c101b24 */
[----:B------:R-:W-:Y:S05]  /*101d0*/  EXIT ;  /* 0x000000000000794d */ /* 0x000fea0003800000 */
.L_x_46725:
[----:B0-----:R-:W0:Y:S02]  /*101e0*/  F2I.FTZ.U32.TRUNC.NTZ R3, R2 ;  /* 0x0000000200037305 */ /* 0x001e24000021f000 */
[----:B0-----:R-:W-:Y:S01]  /*101f0*/  STG.E desc[UR36][R16.64], R3 ;  /* 0x0000000310007986 */ /* 0x001fe2000c101924 */
[----:B------:R-:W-:Y:S05]  /*10200*/  EXIT ;  /* 0x000000000000794d */ /* 0x000fea0003800000 */
.L_x_46715:
        /* <DEDUP_REMOVED lines=10> */
.L_x_46728:
[----:B0-----:R-:W-:Y:S01]  /*102b0*/  FMUL.FTZ R4, R2, 1 ;  /* 0x3f80000002047820 */ /* 0x001fe20000410000 */
[----:B------:R-:W-:-:S05]  /*102c0*/  CS2R R6, SRZ ;  /* 0x0000000000067805 */ /* 0x000fca000001ff00 */
[----:B------:R-:W0:Y:S02]  /*102d0*/  F2F.F64.F32 R4, R4 ;  /* 0x0000000400047310 */ /* 0x000e240000201800 */
[----:B0-----:R-:W-:Y:S01]  /*102e0*/  STG.E.128 desc[UR36][R16.64], R4 ;  /* 0x0000000410007986 */ /* 0x001fe2000c101d24 */
[----:B------:R-:W-:Y:S05]  /*102f0*/  EXIT ;  /* 0x000000000000794d */ /* 0x000fea0003800000 */
.L_x_46727:
[----:B------:R-:W-:-:S09]  /*10300*/  UISETP.NE.AND UP0, UPT, UR4, 0xf, UPT ;  /* 0x0000000f0400788c */ /* 0x000fd2000bf05270 */
[----:B------:R-:W-:Y:S05]  /*10310*/  BRA.U !UP0, `(.L_x_46729) ;  /* 0x0000000108e07547 */ /* 0x000fea000b800000 */
[----:B------:R-:W-:-:S09]  /*10320*/  UISETP.NE.AND UP0, UPT, UR4, 0x17, UPT ;  /* 0x000000170400788c */ /* 0x000fd2000bf05270 */
[----:B------:R-:W-:Y:S05]  /*10330*/  BRA.U !UP0, `(.L_x_46730) ;  /* 0x00000001088c7547 */ /* 0x000fea000b800000 */
[----:B------:R-:W-:-:S09]  /*10340*/  UISETP.NE.AND UP0, UPT, UR4, 0x18, UPT ;  /* 0x000000180400788c */ /* 0x000fd2000bf05270 */
[----:B------:R-:W-:Y:S05]  /*10350*/  BRA.U !UP0, `(.L_x_46731) ;  /* 0x0000000108447547 */ /* 0x000fea000b800000 */
.L_x_46708:
        /* <DEDUP_REMOVED lines=16> */
.L_x_46732:
[----:B------:R-:W-:Y:S05]  /*10460*/  EXIT ;  /* 0x000000000000794d */ /* 0x000fea0003800000 */
.L_x_46731:
        /* <DEDUP_REMOVED lines=12> */
.L_x_46734:
[----:B------:R-:W-:Y:S05]  /*10530*/  BSYNC.RECONVERGENT B0 ;  /* 0x0000000000007941 */ /* 0x000fea0003800200 */
.L_x_46733:
[----:B------:R-:W-:-:S05]  /*10540*/  LOP3.LUT R3, R0, 0x80, R5, 0xf8, !PT ;  /* 0x0000008000037812 */ /* 0x000fca00078ef805 */
[----:B------:R-:W-:Y:S01]  /*10550*/  STG.E.U8 desc[UR36][R16.64], R3 ;  /* 0x0000000310007986 */ /* 0x000fe2000c101124 */
[----:B------:R-:W-:Y:S05]  /*10560*/  EXIT ;  /* 0x000000000000794d */ /* 0x000fea0003800000 */
.L_x_46730:
        /* <DEDUP_REMOVED lines=11> */
.L_x_46736:
[----:B------:R-:W-:Y:S01]  /*10620*/  HFMA2 R0, -RZ, RZ, 0, 7.569789886474609375e-06 ;  /* 0x0000007fff007431 */ /* 0x000fe200000001ff */
[----:B------:R-:W-:-:S04]  /*10630*/  ISETP.GT.U32.AND P0, PT, R4, 0x7f800000, PT ;  /* 0x7f8000000400780c */ /* 0x000fc80003f04070 */
[----:B------:R-:W-:-:S09]  /*10640*/  SEL R0, R0, 0x7c, P0 ;  /* 0x0000007c00007807 */ /* 0x000fd20000000000 */
.L_x_46737:
[----:B------:R-:W-:Y:S05]  /*10650*/  BSYNC.RECONVERGENT B0 ;  /* 0x0000000000007941 */ /* 0x000fea0003800200 */
.L_x_46735:
[----:B------:R-:W-:-:S04]  /*10660*/  SHF.R.U32.HI R3, RZ, 0x18, R2 ;  /* 0x00000018ff037819 */ /* 0x000fc80000011602 */
[----:B------:R-:W-:-:S05]  /*10670*/  LOP3.LUT R3, R0, 0x80, R3, 0xf8, !PT ;  /* 0x0000008000037812 */ /* 0x000fca00078ef803 */
[----:B------:R-:W-:Y:S01]  /*10680*/  STG.E.U8 desc[UR36][R16.64], R3 ;  /* 0x0000000310007986 */ /* 0x000fe2000c101124 */
[----:B------:R-:W-:Y:S05]  /*10690*/  EXIT ;  /* 0x000000000000794d */ /* 0x000fea0003800000 */
.L_x_46729:
[----:B0-----:R-:W-:-:S05]  /*106a0*/  F2FP.BF16.F32.PACK_AB R2, RZ, R2 ;  /* 0x00000002ff02723e */ /* 0x001fca00000010ff */
[----:B------:R-:W-:Y:S01]  /*106b0*/  STG.E.U16 desc[UR36][R16.64], R2 ;  /* 0x0000000210007986 */ /* 0x000fe2000c101524 */
[----:B------:R-:W-:Y:S05]  /*106c0*/  EXIT ;  /* 0x000000000000794d */ /* 0x000fea0003800000 */
.L_x_46738:
        /* <DEDUP_REMOVED lines=11> */
.L_x_61038:


//--------------------- .text._ZN2at6native27unrolled_elementwise_kernelIZZZNS0_50_GLOBAL__N__2680c7bb_12_PowKernel_cu_7dd49032_317024pow_tensor_tensor_kernelERNS_18TensorIteratorBaseEENKUlvE_clEvENKUlvE5_clEvEUlffE_St5arrayIPcLm3EELi4E23TrivialOffsetCalculatorILi2EjESB_ILi1EjENS0_6memory12LoadWithCastILi2EEENSE_13StoreWithCastILi1EEEEEviT_T0_T2_T3_T4_T5_ --------------------------
	.section	.text._ZN2at6native27unrolled_elementwise_kernelIZZZNS0_50_GLOBAL__N__2680c7bb_12_PowKernel_cu_7dd49032_317024pow_tensor_tensor_kernelERNS_18TensorIteratorBaseEENKUlvE_clEvENKUlvE5_clEvEUlffE_St5arrayIPcLm3EELi4E23TrivialOffsetCalculatorILi2EjESB_ILi1EjENS0_6memory12LoadWithCastILi2EEENSE_13StoreWithCastILi1EEEEEviT_T0_T2_T3_T4_T5_,"ax",@progbits
	.align	128
        .global         _ZN2at6native27unrolled_elementwise_kernelIZZZNS0_50_GLOBAL__N__2680c7bb_12_PowKernel_cu_7dd49032_317024pow_tensor_tensor_kernelERNS_18TensorIteratorBaseEENKUlvE_clEvENKUlvE5_clEvEUlffE_St5arrayIPcLm3EELi4E23TrivialOffsetCalculatorILi2EjESB_ILi1EjENS0_6memory12LoadWithCastILi2EEENSE_13StoreWithCastILi1EEEEEviT_T0_T2_T3_T4_T5_
        .type           _ZN2at6native27unrolled_elementwise_kernelIZZZNS0_50_GLOBAL__N__2680c7bb_12_PowKernel_cu_7dd49032_317024pow_tensor_tensor_kernelERNS_18TensorIteratorBaseEENKUlvE_clEvENKUlvE5_clEvEUlffE_St5arrayIPcLm3EELi4E23TrivialOffsetCalculatorILi2EjESB_ILi1EjENS0_6memory12LoadWithCastILi2EEENSE_13StoreWithCastILi1EEEEEviT_T0_T2_T3_T4_T5_,@function
        .size           _ZN2at6native27unrolled_elementwise_kernelIZZZNS0_50_GLOBAL__N__2680c7bb_12_PowKernel_cu_7dd49032_317024pow_tensor_tensor_kernelERNS_18TensorIteratorBaseEENKUlvE_clEvENKUlvE5_clEvEUlffE_St5arrayIPcLm3EELi4E23TrivialOffsetCalculatorILi2EjESB_ILi1EjENS0_6memory12LoadWithCastILi2EEENSE_13StoreWithCastILi1EEEEEviT_T0_T2_T3_T4_T5_,(.L_x_61039 - _ZN2at6native27unrolled_elementwise_kernelIZZZNS0_50_GLOBAL__N__2680c7bb_12_PowKernel_cu_7dd49032_317024pow_tensor_tensor_kernelERNS_18TensorIteratorBaseEENKUlvE_clEvENKUlvE5_clEvEUlffE_St5arrayIPcLm3EELi4E23TrivialOffsetCalculatorILi2EjESB_ILi1EjENS0_6memory12LoadWithCastILi2EEENSE_13StoreWithCastILi1EEEEEviT_T0_T2_T3_T4_T5_)
        .other          _ZN2at6native27unrolled_elementwise_kernelIZZZNS0_50_GLOBAL__N__2680c7bb_12_PowKernel_cu_7dd49032_317024pow_tensor_tensor_kernelERNS_18TensorIteratorBaseEENKUlvE_clEvENKUlvE5_clEvEUlffE_St5arrayIPcLm3EELi4E23TrivialOffsetCalculatorILi2EjESB_ILi1EjENS0_6memory12LoadWithCastILi2EEENSE_13StoreWithCastILi1EEEEEviT_T0_T2_T3_T4_T5_,@"STO_CUDA_ENTRY STV_DEFAULT"
_ZN2at6native27unrolled_elementwise_kernelIZZZNS0_50_GLOBAL__N__2680c7bb_12_PowKernel_cu_7dd49032_317024pow_tensor_tensor_kernelERNS_18TensorIteratorBaseEENKUlvE_clEvENKUlvE5_clEvEUlffE_St5arrayIPcLm3EELi4E23TrivialOffsetCalculatorILi2EjESB_ILi1EjENS0_6memory12LoadWithCastILi2EEENSE_13StoreWithCastILi1EEEEEviT_T0_T2_T3_T4_T5_:
.text._ZN2at6native27unrolled_elementwise_kernelIZZZNS0_50_GLOBAL__N__2680c7bb_12_PowKernel_cu_7dd49032_317024pow_tensor_tensor_kernelERNS_18TensorIteratorBaseEENKUlvE_clEvENKUlvE5_clEvEUlffE_St5arrayIPcLm3EELi4E23TrivialOffsetCalculatorILi2EjESB_ILi1EjENS0_6memory12LoadWithCastILi2EEENSE_13StoreWithCastILi1EEEEEviT_T0_T2_T3_T4_T5_:
        /* <DEDUP_REMOVED lines=8> */
[----:B------:R-:W-:Y:S01]  /*0080*/  IMAD.MOV.U32 R16, RZ, RZ, RZ ;  /* 0x000000ffff107224 */ /* 0x000fe200078e00ff */
        /* <DEDUP_REMOVED lines=26> */
.L_x_46745:
[----:B------:R-:W2:Y:S02]  /*0230*/  LDG.E.U8 R4, desc[UR36][R4.64] ;  /* 0x0000002404047981 */ /* 0x000ea4000c1e1100 */
[----:B--2---:R-:W-:Y:S01]  /*0240*/  I2FP.F32.U32 R24, R4 ;  /* 0x0000000400187245 */ /* 0x004fe20000201000 */
[----:B------:R-:W-:Y:S06]  /*0250*/  BRA `(.L_x_46747) ;  /* 0x0000000c00487947 */ /* 0x000fec0003800000 */
.L_x_46744:
        /* <DEDUP_REMOVED lines=9> */
.L_x_46749:
[----:B------:R-:W2:Y:S02]  /*02f0*/  LDG.E R4, desc[UR36][R4.64] ;  /* 0x0000002404047981 */ /* 0x000ea4000c1e1900 */
[----:B--2---:R-:W-:Y:S01]  /*0300*/  I2FP.F32.S32 R24, R4 ;  /* 0x0000000400187245 */ /* 0x004fe20000201400 */
[----:B------:R-:W-:Y:S06]  /*0310*/  BRA `(.L_x_46747) ;  /* 0x0000000c00187947 */ /* 0x000fec0003800000 */
.L_x_46748:
[----:B------:R-:W2:Y:S02]  /*0320*/  LDG.E.U16 R4, desc[UR36][R4.64] ;  /* 0x0000002404047981 */ /* 0x000ea4000c1e1500 */
[----:B--2---:R0:W1:Y:S01]  /*0330*/  I2F.S16 R24, R4 ;  /* 0x0000000400187306 */ /* 0x0040620000101400 */
[----:B------:R-:W-:Y:S05]  /*0340*/  BRA `(.L_x_46747) ;  /* 0x0000000c000c7947 */ /* 0x000fea0003800000 */
.L_x_46743:
        /* <DEDUP_REMOVED lines=8> */
.L_x_46751:
[----:B------:R-:W2:Y:S02]  /*03d0*/  LDG.E.U16 R4, desc[UR36][R4.64] ;  /* 0x0000002404047981 */ /* 0x000ea4000c1e1500 */
[----:B--2---:R-:W-:Y:S01]  /*03e0*/  HADD2.F32 R24, -RZ, R4.H0_H0 ;  /* 0x20000004ff187230 */ /* 0x004fe20000004100 */
[----:B------:R-:W-:Y:S06]  /*03f0*/  BRA `(.L_x_46747) ;  /* 0x0000000800e07947 */ /* 0x000fec0003800000 */
.L_x_46750:
        /* <DEDUP_REMOVED lines=8> */
.L_x_46753:
[----:B------:R-:W2:Y:S02]  /*0480*/  LDG.E.U16 R4, desc[UR36][R4.64] ;  /* 0x0000002404047981 */ /* 0x000ea4000c1e1500 */
[----:B--2---:R-:W-:Y:S01]  /*0490*/  HADD2.F32 R24, -RZ, R4.H0_H0 ;  /* 0x20000004ff187230 */ /* 0x004fe20000004100 */
[----:B------:R-:W-:Y:S06]  /*04a0*/  BRA `(.L_x_46747) ;  /* 0x0000000800b47947 */ /* 0x000fec0003800000 */
.L_x_46752:
        /* <DEDUP_REMOVED lines=11> */
.L_x_46742:
        /* <DEDUP_REMOVED lines=12> */
.L_x_46756:
        /* <DEDUP_REMOVED lines=11> */
.L_x_46755:
        /* <DEDUP_REMOVED lines=25> */
.L_x_46758:
        /* <DEDUP_REMOVED lines=13> */
.L_x_46757:
[----:B------:R-:W2:Y:S02]  /*0930*/  LDG.E.U16 R4, desc[UR36][R4.64] ;  /* 0x0000002404047981 */ /* 0x000ea4000c1e1500 */
[----:B--2---:R-:W-:Y:S01]  /*0940*/  IMAD.U32 R24, R4, 0x10000, RZ ;  /* 0x0001000004187824 */ /* 0x004fe200078e00ff */
[----:B------:R-:W-:Y:S06]  /*0950*/  BRA `(.L_x_46747) ;  /* 0x0000000400887947 */ /* 0x000fec0003800000 */
.L_x_46754:
        /* <DEDUP_REMOVED lines=11> */
.L_x_46761:
        /* <DEDUP_REMOVED lines=20> */
.L_x_46763:
[----:B------:R-:W-:Y:S05]  /*0b50*/  BSYNC.RECONVERGENT B0 ;  /* 0x0000000000007941 */ /* 0x000fea0003800200 */
.L_x_46762:
[----:B------:R-:W-:Y:S01]  /*0b60*/  IMAD.SHL.U32 R0, R0, 0x100000, RZ ;  /* 0x0010000000007824 */ /* 0x000fe200078e00ff */
[----:B------:R-:W-:-:S04]  /*0b70*/  LEA R3, R3, 0x3b800000, 0x17 ;  /* 0x3b80000003037811 */ /* 0x000fc800078eb8ff */
[----:B------:R-:W-:Y:S01]  /*0b80*/  LOP3.LUT R24, R3, R0, R7, 0xfe, !PT ;  /* 0x0000000003187212 */ /* 0x000fe200078efe07 */
[----:B------:R-:W-:Y:S06]  /*0b90*/  BRA `(.L_x_46747) ;  /* 0x0000000000f87947 */ /* 0x000fec0003800000 */
.L_x_46760:
        /* <DEDUP_REMOVED lines=20> */
.L_x_46765:
[----:B------:R-:W-:Y:S05]  /*0ce0*/  BSYNC.RECONVERGENT B0 ;  /* 0x0000000000007941 */ /* 0x000fea0003800200 */
.L_x_46764:
[----:B------:R-:W-:Y:S01]  /*0cf0*/  IMAD.SHL.U32 R0, R0, 0x200000, RZ ;  /* 0x0020000000007824 */ /* 0x000fe200078e00ff */
[----:B------:R-:W-:-:S04]  /*0d00*/  LEA R3, R3, 0x37800000, 0x17 ;  /* 0x3780000003037811 */ /* 0x000fc800078eb8ff */
[----:B------:R-:W-:Y:S01]  /*0d10*/  LOP3.LUT R24, R3, R0, R7, 0xfe, !PT ;  /* 0x0000000003187212 */ /* 0x000fe200078efe07 */
[----:B------:R-:W-:Y:S06]  /*0d20*/  BRA `(.L_x_46747) ;  /* 0x0000000000947947 */ /* 0x000fec0003800000 */
.L_x_46759:
[----:B------:R-:W-:-:S09]  /*0d30*/  UISETP.NE.AND UP0, UPT, UR4, 0x1c, UPT ;  /* 0x0000001c0400788c */ /* 0x000fd2000bf05270 */
[----:B------:R-:W-:Y:S05]  /*0d40*/  BRA.U !UP0, `(.L_x_46766) ;  /* 0x0000000108847547 */ /* 0x000fea000b800000 */
[----:B------:R-:W-:-:S09]  /*0d50*/  UISETP.NE.AND UP0, UPT, UR4, 0x1d, UPT ;  /* 0x0000001d0400788c */ /* 0x000fd2000bf05270 */
[----:B------:R-:W-:Y:S05]  /*0d60*/  BRA.U !UP0, `(.L_x_46767) ;  /* 0x0000000108707547 */ /* 0x000fea000b800000 */
[----:B------:R-:W-:-:S09]  /*0d70*/  UISETP.NE.AND UP0, UPT, UR4, 0x2c, UPT ;  /* 0x0000002c0400788c */ /* 0x000fd2000bf05270 */
[----:B------:R-:W-:Y:S05]  /*0d80*/  BRA.U !UP0, `(.L_x_46768) ;  /* 0x0000000108487547 */ /* 0x000fea000b800000 */
.L_x_46746:
        /* <DEDUP_REMOVED lines=16> */
.L_x_46769:
[----:B------:R-:W-:Y:S01]  /*0e90*/  IMAD.MOV.U32 R24, RZ, RZ, RZ ;  /* 0x000000ffff187224 */ /* 0x000fe200078e00ff */
[----:B------:R-:W-:Y:S06]  /*0ea0*/  BRA `(.L_x_46747) ;  /* 0x0000000000347947 */ /* 0x000fec0003800000 */
.L_x_46768:
        /* <DEDUP_REMOVED lines=8> */
.L_x_46767:
[----:B------:R-:W2:Y:S02]  /*0f30*/  LDG.E.64 R24, desc[UR36][R4.64] ;  /* 0x0000002404187981 */ /* 0x000ea4000c1e1b00 */
[----:B--2---:R0:W1:Y:S02]  /*0f40*/  I2F.U64 R24, R24 ;  /* 0x0000001800187312 */ /* 0x0040640000301000 */
[----:B01----:R-:W-:Y:S05]  /*0f50*/  BRA `(.L_x_46747) ;  /* 0x0000000000087947 */ /* 0x003fea0003800000 */
.L_x_46766:
[----:B------:R-:W2:Y:S02]  /*0f60*/  LDG.E R4, desc[UR36][R4.64] ;  /* 0x0000002404047981 */ /* 0x000ea4000c1e1900 */
[----:B--2---:R-:W-:-:S07]  /*0f70*/  I2FP.F32.U32 R24, R4 ;  /* 0x0000000400187245 */ /* 0x004fce0000201000 */
.L_x_46747:
[----:B------:R-:W-:Y:S05]  /*0f80*/  BSYNC.RECONVERGENT B6 ;  /* 0x0000000000067941 */ /* 0x000fea0003800200 */
.L_x_46741:
        /* <DEDUP_REMOVED lines=20> */
.L_x_46774:
[----:B------:R-:W2:Y:S02]  /*10d0*/  LDG.E.U8 R4, desc[UR36][R4.64] ;  /* 0x0000002404047981 */ /* 0x000ea4000c1e1100 */
[----:B--2---:R-:W-:Y:S01]  /*10e0*/  I2FP.F32.U32 R16, R4 ;  /* 0x0000000400107245 */ /* 0x004fe20000201000 */
[----:B------:R-:W-:Y:S06]  /*10f0*/  BRA `(.L_x_46776) ;  /* 0x0000000c00487947 */ /* 0x000fec0003800000 */
.L_x_46773:
        /* <DEDUP_REMOVED lines=9> */
.L_x_46778:
[----:B------:R-:W2:Y:S02]  /*1190*/  LDG.E R4, desc[UR36][R4.64] ;  /* 0x0000002404047981 */ /* 0x000ea4000c1e1900 */
[----:B--2---:R-:W-:Y:S01]  /*11a0*/  I2FP.F32.S32 R16, R4 ;  /* 0x0000000400107245 */ /* 0x004fe20000201400 */
[----:B------:R-:W-:Y:S06]  /*11b0*/  BRA `(.L_x_46776) ;  /* 0x0000000c00187947 */ /* 0x000fec0003800000 */
.L_x_46777:
[----:B------:R-:W2:Y:S02]  /*11c0*/  LDG.E.U16 R4, desc[UR36][R4.64] ;  /* 0x0000002404047981 */ /* 0x000ea4000c1e1500 */
[----:B--2---:R4:W0:Y:S01]  /*11d0*/  I2F.S16 R16, R4 ;  /* 0x0000000400107306 */ /* 0x0048220000101400 */
[----:B------:R-:W-:Y:S05]  /*11e0*/  BRA `(.L_x_46776) ;  /* 0x0000000c000c7947 */ /* 0x000fea0003800000 */
.L_x_46772:
        /* <DEDUP_REMOVED lines=8> */
.L_x_46780:
[----:B------:R-:W2:Y:S02]  /*1270*/  LDG.E.U16 R4, desc[UR36][R4.64] ;  /* 0x0000002404047981 */ /* 0x000ea4000c1e1500 */
[----:B--2---:R-:W-:Y:S01]  /*1280*/  HADD2.F32 R16, -RZ, R4.H0_H0 ;  /* 0x20000004ff107230 */ /* 0x004fe20000004100 */
[----:B------:R-:W-:Y:S06]  /*1290*/  BRA `(.L_x_46776) ;  /* 0x0000000800e07947 */ /* 0x000fec0003800000 */
.L_x_46779:
        /* <DEDUP_REMOVED lines=8> */
.L_x_46782:
[----:B------:R-:W2:Y:S02]  /*1320*/  LDG.E.U16 R4, desc[UR36][R4.64] ;  /* 0x0000002404047981 */ /* 0x000ea4000c1e1500 */
[----:B--2---:R-:W-:Y:S01]  /*1330*/  HADD2.F32 R16, -RZ, R4.H0_H0 ;  /* 0x20000004ff107230 */ /* 0x004fe20000004100 */
[----:B------:R-:W-:Y:S06]  /*1340*/  BRA `(.L_x_46776) ;  /* 0x0000000800b47947 */ /* 0x000fec0003800000 */
.L_x_46781:
        /* <DEDUP_REMOVED lines=11> */
.L_x_46771:
        /* <DEDUP_REMOVED lines=12> */
.L_x_46785:
        /* <DEDUP_REMOVED lines=11> */
.L_x_46784:
        /* <DEDUP_REMOVED lines=25> */
.L_x_46787:
        /* <DEDUP_REMOVED lines=13> */
.L_x_46786:
[----:B------:R-:W2:Y:S02]  /*17d0*/  LDG.E.U16 R4, desc[UR36][R4.64] ;  /* 0x0000002404047981 */ /* 0x000ea4000c1e1500 */
[----:B--2---:R-:W-:Y:S01]  /*17e0*/  IMAD.U32 R16, R4, 0x10000, RZ ;  /* 0x0001000004107824 */ /* 0x004fe200078e00ff */
[----:B------:R-:W-:Y:S06]  /*17f0*/  BRA `(.L_x_46776) ;  /* 0x0000000400887947 */ /* 0x000fec0003800000 */
.L_x_46783:
        /* <DEDUP_REMOVED lines=11> */
.L_x_46790:
        /* <DEDUP_REMOVED lines=20> */
.L_x_46792:
[----:B------:R-:W-:Y:S05]  /*19f0*/  BSYNC.RECONVERGENT B0 ;  /* 0x0000000000007941 */ /* 0x000fea0003800200 */
.L_x_46791:
[----:B------:R-:W-:Y:S01]  /*1a00*/  IMAD.SHL.U32 R0, R0, 0x100000, RZ ;  /* 0x0010000000007824 */ /* 0x000fe200078e00ff */
[----:B------:R-:W-:-:S04]  /*1a10*/  LEA R3, R3, 0x3b800000, 0x17 ;  /* 0x3b80000003037811 */ /* 0x000fc800078eb8ff */
[----:B------:R-:W-:Y:S01]  /*1a20*/  LOP3.LUT R16, R3, R0, R7, 0xfe, !PT ;  /* 0x0000000003107212 */ /* 0x000fe200078efe07 */
[----:B------:R-:W-:Y:S06]  /*1a30*/  BRA `(.L_x_46776) ;  /* 0x0000000000f87947 */ /* 0x000fec0003800000 */
.L_x_46789:
        /* <DEDUP_REMOVED lines=20> */
.L_x_46794:
[----:B------:R-:W-:Y:S05]  /*1b80*/  BSYNC.RECONVERGENT B0 ;  /* 0x0000000000007941 */ /* 0x000fea0003800200 */
.L_x_46793:
[----:B------:R-:W-:Y:S01]  /*1b90*/  IMAD.SHL.U32 R0, R0, 0x200000, RZ ;  /* 0x0020000000007824 */ /* 0x000fe200078e00ff */
[----:B------:R-:W-:-:S04]  /*1ba0*/  LEA R3, R3, 0x37800000, 0x17 ;  /* 0x3780000003037811 */ /* 0x000fc800078eb8ff */
[----:B------:R-:W-:Y:S01]  /*1bb0*/  LOP3.LUT R16, R3, R0, R7, 0xfe, !PT ;  /* 0x0000000003107212 */ /* 0x000fe200078efe07 */
[----:B------:R-:W-:Y:S06]  /*1bc0*/  BRA `(.L_x_46776) ;  /* 0x0000000000947947 */ /* 0x000fec0003800000 */
.L_x_46788:
[----:B------:R-:W-:-:S09]  /*1bd0*/  UISETP.NE.AND UP0, UPT, UR4, 0x1c, UPT ;  /* 0x0000001c0400788c */ /* 0x000fd2000bf05270 */
[----:B------:R-:W-:Y:S05]  /*1be0*/  BRA.U !UP0, `(.L_x_46795) ;  /* 0x0000000108847547 */ /* 0x000fea000b800000 */
[----:B------:R-:W-:-:S09]  /*1bf0*/  UISETP.NE.AND UP0, UPT, UR4, 0x1d, UPT ;  /* 0x0000001d0400788c */ /* 0x000fd2000bf05270 */
[----:B------:R-:W-:Y:S05]  /*1c00*/  BRA.U !UP0, `(.L_x_46796) ;  /* 0x0000000108707547 */ /* 0x000fea000b800000 */
[----:B------:R-:W-:-:S09]  /*1c10*/  UISETP.NE.AND UP0, UPT, UR4, 0x2c, UPT ;  /* 0x0000002c0400788c */ /* 0x000fd2000bf05270 */
[----:B------:R-:W-:Y:S05]  /*1c20*/  BRA.U !UP0, `(.L_x_46797) ;  /* 0x0000000108487547 */ /* 0x000fea000b800000 */
.L_x_46775:
        /* <DEDUP_REMOVED lines=16> */
.L_x_46798:
[----:B------:R-:W-:Y:S01]  /*1d30*/  IMAD.MOV.U32 R16, RZ, RZ, RZ ;  /* 0x000000ffff107224 */ /* 0x000fe200078e00ff */
[----:B------:R-:W-:Y:S06]  /*1d40*/  BRA `(.L_x_46776) ;  /* 0x0000000000347947 */ /* 0x000fec0003800000 */
.L_x_46797:
        /* <DEDUP_REMOVED lines=8> */
.L_x_46796:
[----:B------:R-:W2:Y:S02]  /*1dd0*/  LDG.E.64 R4, desc[UR36][R4.64] ;  /* 0x0000002404047981 */ /* 0x000ea4000c1e1b00 */
[----:B--2---:R0:W2:Y:S02]  /*1de0*/  I2F.U64 R16, R4 ;  /* 0x0000000400107312 */ /* 0x0040a40000301000 */
[----:B0-2---:R-:W-:Y:S05]  /*1df0*/  BRA `(.L_x_46776) ;  /* 0x0000000000087947 */ /* 0x005fea0003800000 */
.L_x_46795:
[----:B------:R-:W2:Y:S02]  /*1e00*/  LDG.E R4, desc[UR36][R4.64] ;  /* 0x0000002404047981 */ /* 0x000ea4000c1e1900 */
[----:B--2---:R-:W-:-:S07]  /*1e10*/  I2FP.F32.U32 R16, R4 ;  /* 0x0000000400107245 */ /* 0x004fce0000201000 */
.L_x_46776:
[----:B------:R-:W-:Y:S05]  /*1e20*/  BSYNC.RECONVERGENT B6 ;  /* 0x0000000000067941 */ /* 0x000fea0003800200 */
.L_x_46770:
[----:B------:R-:W-:-:S07]  /*1e30*/  VIADD R26, R19, 0x80 ;  /* 0x00000080131a7836 */ /* 0x000fce0000000000 */
.L_x_46740:
[----:B------:R-:W-:Y:S05]  /*1e40*/  BSYNC.RECONVERGENT B7 ;  /* 0x0000000000077941 */ /* 0x000fea0003800200 */
.L_x_46739:
[----:B------:R-:W-:Y:S01]  /*1e50*/  ISETP.GE.AND P0, PT, R26, R17, PT ;  /* 0x000000111a00720c */ /* 0x000fe20003f06270 */
[----:B------:R-:W-:Y:S01]  /*1e60*/  BSSY.RECONVERGENT B7, `(.L_x_46799) ;  /* 0x00001d8000077945 */ /* 0x000fe20003800200 */
[----:B------:R-:W-:Y:S02]  /*1e70*/  IMAD.MOV.U32 R25, RZ, RZ, RZ ;  /* 0x000000ffff197224 */ /* 0x000fe400078e00ff */
[----:B------:R-:W-:-:S09]  /*1e80*/  IMAD.MOV.U32 R23, RZ, RZ, RZ ;  /* 0x000000ffff177224 */ /* 0x000fd200078e00ff */
        /* <DEDUP_REMOVED lines=22> */
.L_x_46805:
[----:B------:R-:W2:Y:S02]  /*1ff0*/  LDG.E.U8 R4, desc[UR36][R4.64] ;  /* 0x0000002404047981 */ /* 0x000ea4000c1e1100 */
[----:B--2---:R-:W-:Y:S01]  /*2000*/  I2FP.F32.U32 R25, R4 ;  /* 0x0000000400197245 */ /* 0x004fe20000201000 */
[----:B------:R-:W-:Y:S06]  /*2010*/  BRA `(.L_x_46807) ;  /* 0x0000000c00447947 */ /* 0x000fec0003800000 */
.L_x_46804:
        /* <DEDUP_REMOVED lines=9> */
.L_x_46809:
[----:B------:R-:W2:Y:S02]  /*20b0*/  LDG.E R4, desc[UR36][R4.64] ;  /* 0x0000002404047981 */ /* 0x000ea4000c1e1900 */
[----:B--2---:R-:W-:Y:S01]  /*20c0*/  I2FP.F32.S32 R25, R4 ;  /* 0x0000000400197245 */ /* 0x004fe20000201400 */
[----:B------:R-:W-:Y:S06]  /*20d0*/  BRA `(.L_x_46807) ;  /* 0x0000000c00147947 */ /* 0x000fec0003800000 */
.L_x_46808:
[----:B------:R-:W2:Y:S02]  /*20e0*/  LDG.E.U16 R4, desc[UR36][R4.64] ;  /* 0x0000002404047981 */ /* 0x000ea4000c1e1500 */
[----:B--2---:R0:W2:Y:S01]  /*20f0*/  I2F.S16 R25, R4 ;  /* 0x0000000400197306 */ /* 0x0040a20000101400 */
[----:B------:R-:W-:Y:S05]  /*2100*/  BRA `(.L_x_46807) ;  /* 0x0000000c00087947 */ /* 0x000fea0003800000 */
.L_x_46803:
        /* <DEDUP_REMOVED lines=8> */
.L_x_46811:
[----:B------:R-:W2:Y:S02]  /*2190*/  LDG.E.U16 R4, desc[UR36][R4.64] ;  /* 0x0000002404047981 */ /* 0x000ea4000c1e1500 */
[----:B--2---:R-:W-:Y:S01]  /*21a0*/  HADD2.F32 R25, -RZ, R4.H0_H0 ;  /* 0x20000004ff197230 */ /* 0x004fe20000004100 */
[----:B------:R-:W-:Y:S06]  /*21b0*/  BRA `(.L_x_46807) ;  /* 0x0000000800dc7947 */ /* 0x000fec0003800000 */
.L_x_46810:
        /* <DEDUP_REMOVED lines=8> */
.L_x_46813:
[----:B------:R-:W2:Y:S02]  /*2240*/  LDG.E.U16 R4, desc[UR36][R4.64] ;  /* 0x0000002404047981 */ /* 0x000ea4000c1e1500 */
[----:B--2---:R-:W-:Y:S01]  /*2250*/  HADD2.F32 R25, -RZ, R4.H0_H0 ;  /* 0x20000004ff197230 */ /* 0x004fe20000004100 */
[----:B------:R-:W-:Y:S06]  /*2260*/  BRA `(.L_x_46807) ;  /* 0x0000000800b07947 */ /* 0x000fec0003800000 */
.L_x_46812:
        /* <DEDUP_REMOVED lines=11> */
.L_x_46802:
        /* <DEDUP_REMOVED lines=12> */
.L_x_46816:
        /* <DEDUP_REMOVED lines=11> */
.L_x_46815:
        /* <DEDUP_REMOVED lines=25> */
.L_x_46818:
        /* <DEDUP_REMOVED lines=12> */
.L_x_46817:
[----:B------:R-:W2:Y:S02]  /*26e0*/  LDG.E.U16 R4, desc[UR36][R4.64] ;  /* 0x0000002404047981 */ /* 0x000ea4000c1e1500 */
[----:B--2---:R-:W-:Y:S01]  /*26f0*/  IMAD.U32 R25, R4, 0x10000, RZ ;  /* 0x0001000004197824 */ /* 0x004fe200078e00ff */
[----:B------:R-:W-:Y:S06]  /*2700*/  BRA `(.L_x_46807) ;  /* 0x0000000400887947 */ /* 0x000fec0003800000 */
.L_x_46814:
        /* <DEDUP_REMOVED lines=11> */
.L_x_46821:
        /* <DEDUP_REMOVED lines=20> */
.L_x_46823:
[----:B------:R-:W-:Y:S05]  /*2900*/  BSYNC.RECONVERGENT B0 ;  /* 0x0000000000007941 */ /* 0x000fea0003800200 */
.L_x_46822:
[----:B------:R-:W-:Y:S01]  /*2910*/  IMAD.SHL.U32 R0, R0, 0x100000, RZ ;  /* 0x0010000000007824 */ /* 0x000fe200078e00ff */
[----:B------:R-:W-:-:S04]  /*2920*/  LEA R3, R3, 0x3b800000, 0x17 ;  /* 0x3b80000003037811 */ /* 0x000fc800078eb8ff */
[----:B------:R-:W-:Y:S01]  /*2930*/  LOP3.LUT R25, R3, R0, R25, 0xfe, !PT ;  /* 0x0000000003197212 */ /* 0x000fe200078efe19 */
[----:B------:R-:W-:Y:S06]  /*2940*/  BRA `(.L_x_46807) ;  /* 0x0000000000f87947 */ /* 0x000fec0003800000 */
.L_x_46820:
        /* <DEDUP_REMOVED lines=20> */
.L_x_46825:
[----:B------:R-:W-:Y:S05]  /*2a90*/  BSYNC.RECONVERGENT B0 ;  /* 0x0000000000007941 */ /* 0x000fea0003800200 */
.L_x_46824:
[----:B------:R-:W-:Y:S01]  /*2aa0*/  IMAD.SHL.U32 R0, R0, 0x200000, RZ ;  /* 0x0020000000007824 */ /* 0x000fe200078e00ff */
[----:B------:R-:W-:-:S04]  /*2ab0*/  LEA R3, R3, 0x37800000, 0x17 ;  /* 0x3780000003037811 */ /* 0x000fc800078eb8ff */
[----:B------:R-:W-:Y:S01]  /*2ac0*/  LOP3.LUT R25, R3, R0, R25, 0xfe, !PT ;  /* 0x0000000003197212 */ /* 0x000fe200078efe19 */
[----:B------:R-:W-:Y:S06]  /*2ad0*/  BRA `(.L_x_46807) ;  /* 0x0000000000947947 */ /* 0x000fec0003800000 */
.L_x_46819:
        /* <DEDUP_REMOVED lines=14> */
.L_x_46806:
        /* <DEDUP_REMOVED lines=16> */
.L_x_46828:
[----:B------:R-:W-:Y:S01]  /*2cc0*/  IMAD.MOV.U32 R25, RZ, RZ, RZ ;  /* 0x000000ffff197224 */ /* 0x000fe200078e00ff */
[----:B------:R-:W-:Y:S06]  /*2cd0*/  BRA `(.L_x_46807) ;  /* 0x0000000000147947 */ /* 0x000fec0003800000 */
.L_x_46827:
[----:B------:R-:W2:Y:S02]  /*2ce0*/  LDG.E.64 R4, desc[UR36][R4.64] ;  /* 0x0000002404047981 */ /* 0x000ea4000c1e1b00 */
[----:B--2---:R0:W2:Y:S02]  /*2cf0*/  I2F.U64 R25, R4 ;  /* 0x0000000400197312 */ /* 0x0040a40000301000 */
[----:B0-2---:R-:W-:Y:S05]  /*2d00*/  BRA `(.L_x_46807) ;  /* 0x0000000000087947 */ /* 0x005fea0003800000 */
.L_x_46826:
[----:B------:R-:W2:Y:S02]  /*2d10*/  LDG.E R4, desc[UR36][R4.64] ;  /* 0x0000002404047981 */ /* 0x000ea4000c1e1900 */
[----:B--2---:R-:W-:-:S07]  /*2d20*/  I2FP.F32.U32 R25, R4 ;  /* 0x0000000400197245 */ /* 0x004fce0000201000 */
.L_x_46807:
[----:B------:R-:W-:Y:S05]  /*2d30*/  BSYNC.RECONVERGENT B6 ;  /* 0x0000000000067941 */ /* 0x000fea0003800200 */
.L_x_46801:
        /* <DEDUP_REMOVED lines=20> */
.L_x_46833:
[----:B------:R-:W2:Y:S02]  /*2e80*/  LDG.E.U8 R4, desc[UR36][R4.64] ;  /* 0x0000002404047981 */ /* 0x000ea4000c1e1100 */
[----:B--2---:R-:W-:Y:S01]  /*2e90*/  I2FP.F32.U32 R23, R4 ;  /* 0x0000000400177245 */ /* 0x004fe20000201000 */
[----:B------:R-:W-:Y:S06]  /*2ea0*/  BRA `(.L_x_46835) ;  /* 0x0000000c00447947 */ /* 0x000fec0003800000 */
.L_x_46832:
        /* <DEDUP_REMOVED lines=9> */
.L_x_46837:
[----:B------:R-:W2:Y:S02]  /*2f40*/  LDG.E R4, desc[UR36][R4.64] ;  /* 0x0000002404047981 */ /* 0x000ea4000c1e1900 */
[----:B--2---:R-:W-:Y:S01]  /*2f50*/  I2FP.F32.S32 R23, R4 ;  /* 0x0000000400177245 */ /* 0x004fe20000201400 */
[----:B------:R-:W-:Y:S06]  /*2f60*/  BRA `(.L_x_46835) ;  /* 0x0000000c00147947 */ /* 0x000fec0003800000 */
.L_x_46836:
[----:B------:R-:W2:Y:S02]  /*2f70*/  LDG.E.U16 R4, desc[UR36][R4.64] ;  /* 0x0000002404047981 */ /* 0x000ea4000c1e1500 */
[----:B--2---:R4:W0:Y:S01]  /*2f80*/  I2F.S16 R23, R4 ;  /* 0x0000000400177306 */ /* 0x0048220000101400 */
[----:B------:R-:W-:Y:S05]  /*2f90*/  BRA `(.L_x_46835) ;  /* 0x0000000c00087947 */ /* 0x000fea0003800000 */
.L_x_46831:
        /* <DEDUP_REMOVED lines=8> */
.L_x_46839:
[----:B------:R-:W2:Y:S02]  /*3020*/  LDG.E.U16 R4, desc[UR36][R4.64] ;  /* 0x0000002404047981 */ /* 0x000ea4000c1e1500 */
[----:B--2---:R-:W-:Y:S01]  /*3030*/  HADD2.F32 R23, -RZ, R4.H0_H0 ;  /* 0x20000004ff177230 */ /* 0x004fe20000004100 */
[----:B------:R-:W-:Y:S06]  /*3040*/  BRA `(.L_x_46835) ;  /* 0x0000000800dc7947 */ /* 0x000fec0003800000 */
.L_x_46838:
        /* <DEDUP_REMOVED lines=8> */
.L_x_46841:
[----:B------:R-:W2:Y:S02]  /*30d0*/  LDG.E.U16 R4, desc[UR36][R4.64] ;  /* 0x0000002404047981 */ /* 0x000ea4000c1e1500 */
[----:B--2---:R-:W-:Y:S01]  /*30e0*/  HADD2.F32 R23, -RZ, R4.H0_H0 ;  /* 0x20000004ff177230 */ /* 0x004fe20000004100 */
[----:B------:R-:W-:Y:S06]  /*30f0*/  BRA `(.L_x_46835) ;  /* 0x0000000800b07947 */ /* 0x000fec0003800000 */
.L_x_46840:
        /* <DEDUP_REMOVED lines=11> */
.L_x_46830:
        /* <DEDUP_REMOVED lines=12> */
.L_x_46844:
        /* <DEDUP_REMOVED lines=11> */
.L_x_46843:
        /* <DEDUP_REMOVED lines=25> */
.L_x_46846:
        /* <DEDUP_REMOVED lines=12> */
.L_x_46845:
[----:B------:R-:W2:Y:S02]  /*3570*/  LDG.E.U16 R4, desc[UR36][R4.64] ;  /* 0x0000002404047981 */ /* 0x000ea4000c1e1500 */
[----:B--2---:R-:W-:Y:S01]  /*3580*/  IMAD.U32 R23, R4, 0x10000, RZ ;  /* 0x0001000004177824 */ /* 0x004fe200078e00ff */
[----:B------:R-:W-:Y:S06]  /*3590*/  BRA `(.L_x_46835) ;  /* 0x0000000400887947 */ /* 0x000fec0003800000 */
.L_x_46842:
        /* <DEDUP_REMOVED lines=11> */
.L_x_46849:
        /* <DEDUP_REMOVED lines=20> */
.L_x_46851:
[----:B------:R-:W-:Y:S05]  /*3790*/  BSYNC.RECONVERGENT B0 ;  /* 0x0000000000007941 */ /* 0x000fea0003800200 */
.L_x_46850:
[----:B------:R-:W-:Y:S01]  /*37a0*/  IMAD.SHL.U32 R0, R0, 0x100000, RZ ;  /* 0x0010000000007824 */ /* 0x000fe200078e00ff */
[----:B------:R-:W-:-:S04]  /*37b0*/  LEA R3, R3, 0x3b800000, 0x17 ;  /* 0x3b80000003037811 */ /* 0x000fc800078eb8ff */
[----:B------:R-:W-:Y:S01]  /*37c0*/  LOP3.LUT R23, R3, R0, R23, 0xfe, !PT ;  /* 0x0000000003177212 */ /* 0x000fe200078efe17 */
[----:B------:R-:W-:Y:S06]  /*37d0*/  BRA `(.L_x_46835) ;  /* 0x0000000000f87947 */ /* 0x000fec0003800000 */
.L_x_46848:
        /* <DEDUP_REMOVED lines=20> */
.L_x_46853:
[----:B------:R-:W-:Y:S05]  /*3920*/  BSYNC.RECONVERGENT B0 ;  /* 0x0000000000007941 */ /* 0x000fea0003800200 */
.L_x_46852:
[----:B------:R-:W-:Y:S01]  /*3930*/  IMAD.SHL.U32 R0, R0, 0x200000, RZ ;  /* 0x0020000000007824 */ /* 0x000fe200078e00ff */
[----:B------:R-:W-:-:S04]  /*3940*/  LEA R3, R3, 0x37800000, 0x17 ;  /* 0x3780000003037811 */ /* 0x000fc800078eb8ff */
[----:B------:R-:W-:Y:S01]  /*3950*/  LOP3.LUT R23, R3, R0, R23, 0xfe, !PT ;  /* 0x0000000003177212 */ /* 0x000fe200078efe17 */
[----:B------:R-:W-:Y:S06]  /*3960*/  BRA `(.L_x_46835) ;  /* 0x0000000000947947 */ /* 0x000fec0003800000 */
.L_x_46847:
        /* <DEDUP_REMOVED lines=14> */
.L_x_46834:
        /* <DEDUP_REMOVED lines=16> */
.L_x_46856:
[----:B------:R-:W-:Y:S01]  /*3b50*/  IMAD.MOV.U32 R23, RZ, RZ, RZ ;  /* 0x000000ffff177224 */ /* 0x000fe200078e00ff */
[----:B------:R-:W-:Y:S06]  /*3b60*/  BRA `(.L_x_46835) ;  /* 0x0000000000147947 */ /* 0x000fec0003800000 */
.L_x_46855:
[----:B------:R-:W2:Y:S02]  /*3b70*/  LDG.E.64 R4, desc[UR36][R4.64] ;  /* 0x0000002404047981 */ /* 0x000ea4000c1e1b00 */
[----:B--2---:R0:W2:Y:S02]  /*3b80*/  I2F.U64 R23, R4 ;  /* 0x0000000400177312 */ /* 0x0040a40000301000 */
[----:B0-2---:R-:W-:Y:S05]  /*3b90*/  BRA `(.L_x_46835) ;  /* 0x0000000000087947 */ /* 0x005fea0003800000 */
.L_x_46854:
[----:B------:R-:W2:Y:S02]  /*3ba0*/  LDG.E R4, desc[UR36][R4.64] ;  /* 0x0000002404047981 */ /* 0x000ea4000c1e1900 */
[----:B--2---:R-:W-:-:S07]  /*3bb0*/  I2FP.F32.U32 R23, R4 ;  /* 0x0000000400177245 */ /* 0x004fce0000201000 */
.L_x_46835:
[----:B------:R-:W-:Y:S05]  /*3bc0*/  BSYNC.RECONVERGENT B6 ;  /* 0x0000000000067941 */ /* 0x000fea0003800200 */
.L_x_46829:
[----:B------:R-:W-:-:S07]  /*3bd0*/  VIADD R26, R26, 0x80 ;  /* 0x000000801a1a7836 */ /* 0x000fce0000000000 */
.L_x_46800:
[----:B------:R-:W-:Y:S05]  /*3be0*/  BSYNC.RECONVERGENT B7 ;  /* 0x0000000000077941 */ /* 0x000fea0003800200 */
.L_x_46799:
        /* <DEDUP_REMOVED lines=26> */
.L_x_46863:
[----:B------:R-:W2:Y:S02]  /*3d90*/  LDG.E.U8 R4, desc[UR36][R4.64] ;  /* 0x0000002404047981 */ /* 0x000ea4000c1e1100 */
[----:B--2---:R-:W-:Y:S01]  /*3da0*/  I2FP.F32.U32 R27, R4 ;  /* 0x00000004001b7245 */ /* 0x004fe20000201000 */
[----:B------:R-:W-:Y:S06]  /*3db0*/  BRA `(.L_x_46865) ;  /* 0x0000000c00447947 */ /* 0x000fec0003800000 */
.L_x_46862:
        /* <DEDUP_REMOVED lines=9> */
.L_x_46867:
[----:B------:R-:W2:Y:S02]  /*3e50*/  LDG.E R4, desc[UR36][R4.64] ;  /* 0x0000002404047981 */ /* 0x000ea4000c1e1900 */
[----:B--2---:R-:W-:Y:S01]  /*3e60*/  I2FP.F32.S32 R27, R4 ;  /* 0x00000004001b7245 */ /* 0x004fe20000201400 */
[----:B------:R-:W-:Y:S06]  /*3e70*/  BRA `(.L_x_46865) ;  /* 0x0000000c00147947 */ /* 0x000fec0003800000 */
.L_x_46866:
[----:B------:R-:W2:Y:S02]  /*3e80*/  LDG.E.U16 R4, desc[UR36][R4.64] ;  /* 0x0000002404047981 */ /* 0x000ea4000c1e1500 */
[----:B--2---:R0:W2:Y:S01]  /*3e90*/  I2F.S16 R27, R4 ;  /* 0x00000004001b7306 */ /* 0x0040a20000101400 */
[----:B------:R-:W-:Y:S05]  /*3ea0*/  BRA `(.L_x_46865) ;  /* 0x0000000c00087947 */ /* 0x000fea0003800000 */
.L_x_46861:
        /* <DEDUP_REMOVED lines=8> */
.L_x_46869:
[----:B------:R-:W2:Y:S02]  /*3f30*/  LDG.E.U16 R4, desc[UR36][R4.64] ;  /* 0x0000002404047981 */ /* 0x000ea4000c1e1500 */
[----:B--2---:R-:W-:Y:S01]  /*3f40*/  HADD2.F32 R27, -RZ, R4.H0_H0 ;  /* 0x20000004ff1b7230 */ /* 0x004fe20000004100 */
[----:B------:R-:W-:Y:S06]  /*3f50*/  BRA `(.L_x_46865) ;  /* 0x0000000800dc7947 */ /* 0x000fec0003800000 */
.L_x_46868:
        /* <DEDUP_REMOVED lines=8> */
.L_x_46871:
[----:B------:R-:W2:Y:S02]  /*3fe0*/  LDG.E.U16 R4, desc[UR36][R4.64] ;  /* 0x0000002404047981 */ /* 0x000ea4000c1e1500 */
[----:B--2---:R-:W-:Y:S01]  /*3ff0*/  HADD2.F32 R27, -RZ, R4.H0_H0 ;  /* 0x20000004ff1b7230 */ /* 0x004fe20000004100 */
[----:B------:R-:W-:Y:S06]  /*4000*/  BRA `(.L_x_46865) ;  /* 0x0000000800b07947 */ /* 0x000fec0003800000 */
.L_x_46870:
        /* <DEDUP_REMOVED lines=11> */
.L_x_46860:
        /* <DEDUP_REMOVED lines=12> */
.L_x_46874:
        /* <DEDUP_REMOVED lines=11> */
.L_x_46873:
        /* <DEDUP_REMOVED lines=25> */
.L_x_46876:
        /* <DEDUP_REMOVED lines=12> */
.L_x_46875:
[----:B------:R-:W2:Y:S02]  /*4480*/  LDG.E.U16 R4, desc[UR36][R4.64] ;  /* 0x0000002404047981 */ /* 0x000ea4000c1e1500 */
[----:B--2---:R-:W-:Y:S01]  /*4490*/  IMAD.U32 R27, R4, 0x10000, RZ ;  /* 0x00010000041b7824 */ /* 0x004fe200078e00ff */
[----:B------:R-:W-:Y:S06]  /*44a0*/  BRA `(.L_x_46865) ;  /* 0x0000000400887947 */ /* 0x000fec0003800000 */
.L_x_46872:
        /* <DEDUP_REMOVED lines=11> */
.L_x_46879:
        /* <DEDUP_REMOVED lines=20> */
.L_x_46881:
[----:B------:R-:W-:Y:S05]  /*46a0*/  BSYNC.RECONVERGENT B0 ;  /* 0x0000000000007941 */ /* 0x000fea0003800200 */
.L_x_46880:
[----:B------:R-:W-:Y:S01]  /*46b0*/  IMAD.SHL.U32 R0, R0, 0x100000, RZ ;  /* 0x0010000000007824 */ /* 0x000fe200078e00ff */
[----:B------:R-:W-:-:S04]  /*46c0*/  LEA R3, R3, 0x3b800000, 0x17 ;  /* 0x3b80000003037811 */ /* 0x000fc800078eb8ff */
[----:B------:R-:W-:Y:S01]  /*46d0*/  LOP3.LUT R27, R3, R0, R27, 0xfe, !PT ;  /* 0x00000000031b7212 */ /* 0x000fe200078efe1b */
[----:B------:R-:W-:Y:S06]  /*46e0*/  BRA `(.L_x_46865) ;  /* 0x0000000000f87947 */ /* 0x000fec0003800000 */
.L_x_46878:
        /* <DEDUP_REMOVED lines=20> */
.L_x_46883:
[----:B------:R-:W-:Y:S05]  /*4830*/  BSYNC.RECONVERGENT B0 ;  /* 0x0000000000007941 */ /* 0x000fea0003800200 */
.L_x_46882:
[----:B------:R-:W-:Y:S01]  /*4840*/  IMAD.SHL.U32 R0, R0, 0x200000, RZ ;  /* 0x0020000000007824 */ /* 0x000fe200078e00ff */
[----:B------:R-:W-:-:S04]  /*4850*/  LEA R3, R3, 0x37800000, 0x17 ;  /* 0x3780000003037811 */ /* 0x000fc800078eb8ff */
[----:B------:R-:W-:Y:S01]  /*4860*/  LOP3.LUT R27, R3, R0, R27, 0xfe, !PT ;  /* 0x00000000031b7212 */ /* 0x000fe200078efe1b */
[----:B------:R-:W-:Y:S06]  /*4870*/  BRA `(.L_x_46865) ;  /* 0x0000000000947947 */ /* 0x000fec0003800000 */
.L_x_46877:
        /* <DEDUP_REMOVED lines=14> */
.L_x_46864:
        /* <DEDUP_REMOVED lines=16> */
.L_x_46886:
[----:B------:R-:W-:Y:S01]  /*4a60*/  IMAD.MOV.U32 R27, RZ, RZ, RZ ;  /* 0x000000ffff1b7224 */ /* 0x000fe200078e00ff */
[----:B------:R-:W-:Y:S06]  /*4a70*/  BRA `(.L_x_46865) ;  /* 0x0000000000147947 */ /* 0x000fec0003800000 */
.L_x_46885:
[----:B------:R-:W2:Y:S02]  /*4a80*/  LDG.E.64 R4, desc[UR36][R4.64] ;  /* 0x0000002404047981 */ /* 0x000ea4000c1e1b00 */
[----:B--2---:R0:W2:Y:S02]  /*4a90*/  I2F.U64 R27, R4 ;  /* 0x00000004001b7312 */ /* 0x0040a40000301000 */
[----:B0-2---:R-:W-:Y:S05]  /*4aa0*/  BRA `(.L_x_46865) ;  /* 0x0000000000087947 */ /* 0x005fea0003800000 */
.L_x_46884:
[----:B------:R-:W2:Y:S02]  /*4ab0*/  LDG.E R4, desc[UR36][R4.64] ;  /* 0x0000002404047981 */ /* 0x000ea4000c1e1900 */
[----:B--2---:R-:W-:-:S07]  /*4ac0*/  I2FP.F32.U32 R27, R4 ;  /* 0x00000004001b7245 */ /* 0x004fce0000201000 */
.L_x_46865:
[----:B------:R-:W-:Y:S05]  /*4ad0*/  BSYNC.RECONVERGENT B6 ;  /* 0x0000000000067941 */ /* 0x000fea0003800200 */
.L_x_46859:
        /* <DEDUP_REMOVED lines=20> */
.L_x_46891:
[----:B------:R-:W4:Y:S02]  /*4c20*/  LDG.E.U8 R4, desc[UR36][R4.64] ;  /* 0x0000002404047981 */ /* 0x000f24000c1e1100 */
[----:B----4-:R-:W-:Y:S01]  /*4c30*/  I2FP.F32.U32 R22, R4 ;  /* 0x0000000400167245 */ /* 0x010fe20000201000 */
[----:B------:R-:W-:Y:S06]  /*4c40*/  BRA `(.L_x_46893) ;  /* 0x0000000c00487947 */ /* 0x000fec0003800000 */
.L_x_46890:
        /* <DEDUP_REMOVED lines=9> */
.L_x_46895:
[----:B------:R-:W4:Y:S02]  /*4ce0*/  LDG.E R4, desc[UR36][R4.64] ;  /* 0x0000002404047981 */ /* 0x000f24000c1e1900 */
[----:B----4-:R-:W-:Y:S01]  /*4cf0*/  I2FP.F32.S32 R22, R4 ;  /* 0x0000000400167245 */ /* 0x010fe20000201400 */
[----:B------:R-:W-:Y:S06]  /*4d00*/  BRA `(.L_x_46893) ;  /* 0x0000000c00187947 */ /* 0x000fec0003800000 */
.L_x_46894:
[----:B------:R-:W4:Y:S02]  /*4d10*/  LDG.E.U16 R4, desc[UR36][R4.64] ;  /* 0x0000002404047981 */ /* 0x000f24000c1e1500 */
[----:B----4-:R0:W4:Y:S01]  /*4d20*/  I2F.S16 R22, R4 ;  /* 0x0000000400167306 */ /* 0x0101220000101400 */
[----:B------:R-:W-:Y:S05]  /*4d30*/  BRA `(.L_x_46893) ;  /* 0x0000000c000c7947 */ /* 0x000fea0003800000 */
.L_x_46889:
        /* <DEDUP_REMOVED lines=8> */
.L_x_46897:
[----:B------:R-:W4:Y:S02]  /*4dc0*/  LDG.E.U16 R4, desc[UR36][R4.64] ;  /* 0x0000002404047981 */ /* 0x000f24000c1e1500 */
[----:B----4-:R-:W-:Y:S01]  /*4dd0*/  HADD2.F32 R22, -RZ, R4.H0_H0 ;  /* 0x20000004ff167230 */ /* 0x010fe20000004100 */
[----:B------:R-:W-:Y:S06]  /*4de0*/  BRA `(.L_x_46893) ;  /* 0x0000000800e07947 */ /* 0x000fec0003800000 */
.L_x_46896:
        /* <DEDUP_REMOVED lines=8> */
.L_x_46899:
[----:B------:R-:W4:Y:S02]  /*4e70*/  LDG.E.U16 R4, desc[UR36][R4.64] ;  /* 0x0000002404047981 */ /* 0x000f24000c1e1500 */
[----:B----4-:R-:W-:Y:S01]  /*4e80*/  HADD2.F32 R22, -RZ, R4.H0_H0 ;  /* 0x20000004ff167230 */ /* 0x010fe20000004100 */
[----:B------:R-:W-:Y:S06]  /*4e90*/  BRA `(.L_x_46893) ;  /* 0x0000000800b47947 */ /* 0x000fec0003800000 */
.L_x_46898:
        /* <DEDUP_REMOVED lines=11> */
.L_x_46888:
        /* <DEDUP_REMOVED lines=12> */
.L_x_46902:
        /* <DEDUP_REMOVED lines=11> */
.L_x_46901:
        /* <DEDUP_REMOVED lines=25> */
.L_x_46904:
        /* <DEDUP_REMOVED lines=13> */
.L_x_46903:
[----:B------:R-:W4:Y:S02]  /*5320*/  LDG.E.U16 R4, desc[UR36][R4.64] ;  /* 0x0000002404047981 */ /* 0x000f24000c1e1500 */
[----:B----4-:R-:W-:Y:S01]  /*5330*/  IMAD.U32 R22, R4, 0x10000, RZ ;  /* 0x0001000004167824 */ /* 0x010fe200078e00ff */
[----:B------:R-:W-:Y:S06]  /*5340*/  BRA `(.L_x_46893) ;  /* 0x0000000400887947 */ /* 0x000fec0003800000 */
.L_x_46900:
        /* <DEDUP_REMOVED lines=11> */
.L_x_46907:
        /* <DEDUP_REMOVED lines=20> */
.L_x_46909:
[----:B------:R-:W-:Y:S05]  /*5540*/  BSYNC.RECONVERGENT B0 ;  /* 0x0000000000007941 */ /* 0x000fea0003800200 */
.L_x_46908:
[----:B------:R-:W-:Y:S01]  /*5550*/  IMAD.SHL.U32 R0, R0, 0x100000, RZ ;  /* 0x0010000000007824 */ /* 0x000fe200078e00ff */
[----:B------:R-:W-:-:S04]  /*5560*/  LEA R3, R3, 0x3b800000, 0x17 ;  /* 0x3b80000003037811 */ /* 0x000fc800078eb8ff */
[----:B------:R-:W-:Y:S01]  /*5570*/  LOP3.LUT R22, R3, R0, R7, 0xfe, !PT ;  /* 0x0000000003167212 */ /* 0x000fe200078efe07 */
[----:B------:R-:W-:Y:S06]  /*5580*/  BRA `(.L_x_46893) ;  /* 0x0000000000f87947 */ /* 0x000fec0003800000 */
.L_x_46906:
        /* <DEDUP_REMOVED lines=20> */
.L_x_46911:
[----:B------:R-:W-:Y:S05]  /*56d0*/  BSYNC.RECONVERGENT B0 ;  /* 0x0000000000007941 */ /* 0x000fea0003800200 */
.L_x_46910:
[----:B------:R-:W-:Y:S01]  /*56e0*/  IMAD.SHL.U32 R0, R0, 0x200000, RZ ;  /* 0x0020000000007824 */ /* 0x000fe200078e00ff */
[----:B------:R-:W-:-:S04]  /*56f0*/  LEA R3, R3, 0x37800000, 0x17 ;  /* 0x3780000003037811 */ /* 0x000fc800078eb8ff */
[----:B------:R-:W-:Y:S01]  /*5700*/  LOP3.LUT R22, R3, R0, R7, 0xfe, !PT ;  /* 0x0000000003167212 */ /* 0x000fe200078efe07 */
[----:B------:R-:W-:Y:S06]  /*5710*/  BRA `(.L_x_46893) ;  /* 0x0000000000947947 */ /* 0x000fec0003800000 */
.L_x_46905:
        /* <DEDUP_REMOVED lines=8> */
[----:B----4-:R-:W-:-:S13]  /*57a0*/  ISETP.NE.AND P0, PT, R4, RZ, PT ;  /* 0x000000ff0400720c */ /* 0x010fda0003f05270 */
[----:B------:R-:W-:Y:S05]  /*57b0*/  @!P0 BRA `(.L_x_46893) ;  /* 0x00000000006c8947 */ /* 0x000fea0003800000 */
[----:B------:R-:W-:-:S13]  /*57c0*/  ISETP.NE.AND P0, PT, R4, 0xff, PT ;  /* 0x000000ff0400780c */ /* 0x000fda0003f05270 */
[----:B------:R-:W-:Y:S02]  /*57d0*/  @!P0 IMAD.MOV.U32 R22, RZ, RZ, 0x7f800001 ;  /* 0x7f800001ff168424 */ /* 0x000fe400078e00ff */
[----:B------:R-:W-:Y:S01]  /*57e0*/  @P0 IMAD.SHL.U32 R22, R4, 0x800000, RZ ;  /* 0x0080000004160824 */ /* 0x000fe200078e00ff */
[----:B------:R-:W-:Y:S06]  /*57f0*/  BRA `(.L_x_46893) ;  /* 0x00000000005c7947 */ /* 0x000fec0003800000 */
.L_x_46892:
        /* <DEDUP_REMOVED lines=8> */
[----:B0-----:R-:W-:Y:S02]  /*5880*/  IMAD.U32 R4, RZ, RZ, UR4 ;  /* 0x00000004ff047e24 */ /* 0x001fe4000f8e00ff */
[----:B------:R-:W-:-:S02]  /*5890*/  IMAD.U32 R5, RZ, RZ, UR5 ;  /* 0x00000005ff057e24 */ /* 0x000fc4000f8e00ff */
[----:B----4-:R-:W-:Y:S02]  /*58a0*/  IMAD.U32 R6, RZ, RZ, UR6 ;  /* 0x00000006ff067e24 */ /* 0x010fe4000f8e00ff */
[----:B------:R-:W-:Y:S02]  /*58b0*/  IMAD.U32 R7, RZ, RZ, UR7 ;  /* 0x00000007ff077e24 */ /* 0x000fe4000f8e00ff */
[----:B--2---:R-:W-:Y:S02]  /*58c0*/  IMAD.U32 R10, RZ, RZ, UR8 ;  /* 0x00000008ff0a7e24 */ /* 0x004fe4000f8e00ff */
[----:B------:R-:W-:-:S07]  /*58d0*/  IMAD.U32 R11, RZ, RZ, UR9 ;  /* 0x00000009ff0b7e24 */ /* 0x000fce000f8e00ff */
[----:B------:R-:W-:-:S07]  /*58e0*/  LEPC R20, `(.L_x_46914) ;  /* 0x000000001014794e */ /* 0x000fce0000000000 */
[----:B-1-3-5:R-:W-:Y:S05]  /*58f0*/  CALL.ABS.NOINC R14 ;  /* 0x000000000e007343 */ /* 0x02afea0003c00000 */
.L_x_46914:
[----:B------:R-:W-:Y:S01]  /*5900*/  IMAD.MOV.U32 R22, RZ, RZ, RZ ;  /* 0x000000ffff167224 */ /* 0x000fe200078e00ff */
[----:B------:R-:W-:Y:S06]  /*5910*/  BRA `(.L_x_46893) ;  /* 0x0000000000147947 */ /* 0x000fec0003800000 */
.L_x_46913:
[----:B------:R-:W4:Y:S02]  /*5920*/  LDG.E.64 R4, desc[UR36][R4.64] ;  /* 0x0000002404047981 */ /* 0x000f24000c1e1b00 */
[----:B----4-:R0:W4:Y:S02]  /*5930*/  I2F.U64 R22, R4 ;  /* 0x0000000400167312 */ /* 0x0101240000301000 */
[----:B0---4-:R-:W-:Y:S05]  /*5940*/  BRA `(.L_x_46893) ;  /* 0x0000000000087947 */ /* 0x011fea0003800000 */
.L_x_46912:
[----:B------:R-:W4:Y:S02]  /*5950*/  LDG.E R4, desc[UR36][R4.64] ;  /* 0x0000002404047981 */ /* 0x000f24000c1e1900 */
[----:B----4-:R-:W-:-:S07]  /*5960*/  I2FP.F32.U32 R22, R4 ;  /* 0x0000000400167245 */ /* 0x010fce0000201000 */
.L_x_46893:
[----:B------:R-:W-:Y:S05]  /*5970*/  BSYNC.RECONVERGENT B6 ;  /* 0x0000000000067941 */ /* 0x000fea0003800200 */
.L_x_46887:
[----:B------:R-:W-:-:S07]  /*5980*/  VIADD R26, R26, 0x80 ;  /* 0x000000801a1a7836 */ /* 0x000fce0000000000 */
.L_x_46858:
[----:B------:R-:W-:Y:S05]  /*5990*/  BSYNC.RECONVERGENT B7 ;  /* 0x0000000000077941 */ /* 0x000fea0003800200 */
.L_x_46857:
        /* <DEDUP_REMOVED lines=26> */
.L_x_46921:
[----:B------:R-:W2:Y:S02]  /*5b40*/  LDG.E.U8 R4, desc[UR36][R4.64] ;  /* 0x0000002404047981 */ /* 0x000ea4000c1e1100 */
[----:B--2---:R-:W-:Y:S01]  /*5b50*/  I2FP.F32.U32 R28, R4 ;  /* 0x00000004001c7245 */ /* 0x004fe20000201000 */
[----:B------:R-:W-:Y:S06]  /*5b60*/  BRA `(.L_x_46923) ;  /* 0x0000000c00487947 */ /* 0x000fec0003800000 */
.L_x_46920:
        /* <DEDUP_REMOVED lines=9> */
.L_x_46925:
[----:B------:R-:W2:Y:S02]  /*5c00*/  LDG.E R4, desc[UR36][R4.64] ;  /* 0x0000002404047981 */ /* 0x000ea4000c1e1900 */
[----:B--2---:R-:W-:Y:S01]  /*5c10*/  I2FP.F32.S32 R28, R4 ;  /* 0x00000004001c7245 */ /* 0x004fe20000201400 */
[----:B------:R-:W-:Y:S06]  /*5c20*/  BRA `(.L_x_46923) ;  /* 0x0000000c00187947 */ /* 0x000fec0003800000 */
.L_x_46924:
[----:B------:R-:W2:Y:S02]  /*5c30*/  LDG.E.U16 R4, desc[UR36][R4.64] ;  /* 0x0000002404047981 */ /* 0x000ea4000c1e1500 */
[----:B--2---:R0:W2:Y:S01]  /*5c40*/  I2F.S16 R28, R4 ;  /* 0x00000004001c7306 */ /* 0x0040a20000101400 */
[----:B------:R-:W-:Y:S05]  /*5c50*/  BRA `(.L_x_46923) ;  /* 0x0000000c000c7947 */ /* 0x000fea0003800000 */
.L_x_46919:
        /* <DEDUP_REMOVED lines=8> */
.L_x_46927:
[----:B------:R-:W2:Y:S02]  /*5ce0*/  LDG.E.U16 R4, desc[UR36][R4.64] ;  /* 0x0000002404047981 */ /* 0x000ea4000c1e1500 */
[----:B--2---:R-:W-:Y:S01]  /*5cf0*/  HADD2.F32 R28, -RZ, R4.H0_H0 ;  /* 0x20000004ff1c7230 */ /* 0x004fe20000004100 */
[----:B------:R-:W-:Y:S06]  /*5d00*/  BRA `(.L_x_46923) ;  /* 0x0000000800e07947 */ /* 0x000fec0003800000 */
.L_x_46926:
        /* <DEDUP_REMOVED lines=8> */
.L_x_46929:
[----:B------:R-:W2:Y:S02]  /*5d90*/  LDG.E.U16 R4, desc[UR36][R4.64] ;  /* 0x0000002404047981 */ /* 0x000ea4000c1e1500 */
[----:B--2---:R-:W-:Y:S01]  /*5da0*/  HADD2.F32 R28, -RZ, R4.H0_H0 ;  /* 0x20000004ff1c7230 */ /* 0x004fe20000004100 */
[----:B------:R-:W-:Y:S06]  /*5db0*/  BRA `(.L_x_46923) ;  /* 0x0000000800b47947 */ /* 0x000fec0003800000 */
.L_x_46928:
        /* <DEDUP_REMOVED lines=11> */
.L_x_46918:
        /* <DEDUP_REMOVED lines=12> */
.L_x_46932:
        /* <DEDUP_REMOVED lines=11> */
.L_x_46931:
        /* <DEDUP_REMOVED lines=25> */
.L_x_46934:
        /* <DEDUP_REMOVED lines=13> */
.L_x_46933:
[----:B------:R-:W2:Y:S02]  /*6240*/  LDG.E.U16 R4, desc[UR36][R4.64] ;  /* 0x0000002404047981 */ /* 0x000ea4000c1e1500 */
[----:B--2---:R-:W-:Y:S01]  /*6250*/  IMAD.U32 R28, R4, 0x10000, RZ ;  /* 0x00010000041c7824 */ /* 0x004fe200078e00ff */
[----:B------:R-:W-:Y:S06]  /*6260*/  BRA `(.L_x_46923) ;  /* 0x0000000400887947 */ /* 0x000fec0003800000 */
.L_x_46930:
        /* <DEDUP_REMOVED lines=11> */
.L_x_46937:
        /* <DEDUP_REMOVED lines=20> */
.L_x_46939:
[----:B------:R-:W-:Y:S05]  /*6460*/  BSYNC.RECONVERGENT B0 ;  /* 0x0000000000007941 */ /* 0x000fea0003800200 */
.L_x_46938:
[----:B------:R-:W-:Y:S01]  /*6470*/  IMAD.SHL.U32 R0, R0, 0x100000, RZ ;  /* 0x0010000000007824 */ /* 0x000fe200078e00ff */
[----:B------:R-:W-:-:S04]  /*6480*/  LEA R3, R3, 0x3b800000, 0x17 ;  /* 0x3b80000003037811 */ /* 0x000fc800078eb8ff */
[----:B------:R-:W-:Y:S01]  /*6490*/  LOP3.LUT R28, R3, R0, R7, 0xfe, !PT ;  /* 0x00000000031c7212 */ /* 0x000fe200078efe07 */
[----:B------:R-:W-:Y:S06]  /*64a0*/  BRA `(.L_x_46923) ;  /* 0x0000000000f87947 */ /* 0x000fec0003800000 */
.L_x_46936:
        /* <DEDUP_REMOVED lines=20> */
.L_x_46941:
[----:B------:R-:W-:Y:S05]  /*65f0*/  BSYNC.RECONVERGENT B0 ;  /* 0x0000000000007941 */ /* 0x000fea0003800200 */
.L_x_46940:
[----:B------:R-:W-:Y:S01]  /*6600*/  IMAD.SHL.U32 R0, R0, 0x200000, RZ ;  /* 0x0020000000007824 */ /* 0x000fe200078e00ff */
[----:B------:R-:W-:-:S04]  /*6610*/  LEA R3, R3, 0x37800000, 0x17 ;  /* 0x3780000003037811 */ /* 0x000fc800078eb8ff */
[----:B------:R-:W-:Y:S01]  /*6620*/  LOP3.LUT R28, R3, R0, R7, 0xfe, !PT ;  /* 0x00000000031c7212 */ /* 0x000fe200078efe07 */
[----:B------:R-:W-:Y:S06]  /*6630*/  BRA `(.L_x_46923) ;  /* 0x0000000000947947 */ /* 0x000fec0003800000 */
.L_x_46935:
        /* <DEDUP_REMOVED lines=14> */
.L_x_46922:
        /* <DEDUP_REMOVED lines=16> */
.L_x_46944:
[----:B------:R-:W-:Y:S01]  /*6820*/  IMAD.MOV.U32 R28, RZ, RZ, RZ ;  /* 0x000000ffff1c7224 */ /* 0x000fe200078e00ff */
[----:B------:R-:W-:Y:S06]  /*6830*/  BRA `(.L_x_46923) ;  /* 0x0000000000147947 */ /* 0x000fec0003800000 */
.L_x_46943:
[----:B------:R-:W2:Y:S02]  /*6840*/  LDG.E.64 R28, desc[UR36][R4.64] ;  /* 0x00000024041c7981 */ /* 0x000ea4000c1e1b00 */
[----:B--2---:R0:W2:Y:S02]  /*6850*/  I2F.U64 R28, R28 ;  /* 0x0000001c001c7312 */ /* 0x0040a40000301000 */
[----:B0-2---:R-:W-:Y:S05]  /*6860*/  BRA `(.L_x_46923) ;  /* 0x0000000000087947 */ /* 0x005fea0003800000 */
.L_x_46942:
[----:B------:R-:W2:Y:S02]  /*6870*/  LDG.E R4, desc[UR36][R4.64] ;  /* 0x0000002404047981 */ /* 0x000ea4000c1e1900 */
[----:B--2---:R-:W-:-:S07]  /*6880*/  I2FP.F32.U32 R28, R4 ;  /* 0x00000004001c7245 */ /* 0x004fce0000201000 */
.L_x_46923:
[----:B------:R-:W-:Y:S05]  /*6890*/  BSYNC.RECONVERGENT B6 ;  /* 0x0000000000067941 */ /* 0x000fea0003800200 */
.L_x_46917:
[----:B------:R-:W1:Y:S01]  /*68a0*/  LDCU.U8 UR6, c[0x0][0x3ad] ;  /* 0x000075a0ff0677ac */ /* 0x000e620008000000 */
[----:B0---4-:R-:W0:Y:S01]  /*68b0*/  LDC.64 R4, c[0x0][0x3a0] ;  /* 0x0000e800ff047b82 */ /* 0x011e220000000a00 */
[----:B------:R-:W4:Y:S01]  /*68c0*/  LDCU UR5, c[0x0][0x3b4] ;  /* 0x00007680ff0577ac */ /* 0x000f220008000800 */
[----:B-1----:R-:W-:-:S04]  /*68d0*/  UPRMT UR4, UR6, 0x9910, URZ ;  /* 0x0000991006047896 */ /* 0x002fc800080000ff */
        /* <DEDUP_REMOVED lines=14> */
[----:B----4-:R0:W1:Y:S01]  /*69c0*/  I2F.S16 R18, R4 ;  /* 0x0000000400127306 */ /* 0x0100620000101400 */
[----:B------:R-:W-:Y:S05]  /*69d0*/  BRA `(.L_x_46916) ;  /* 0x0000000c00487947 */ /* 0x000fea0003800000 */
.L_x_46948:
[----:B------:R-:W4:Y:S02]  /*69e0*/  LDG.E.U8 R4, desc[UR36][R4.64] ;  /* 0x0000002404047981 */ /* 0x000f24000c1e1100 */
[----:B----4-:R-:W-:Y:S01]  /*69f0*/  I2FP.F32.U32 R18, R4 ;  /* 0x0000000400127245 */ /* 0x010fe20000201000 */
[----:B------:R-:W-:Y:S06]  /*6a00*/  BRA `(.L_x_46916) ;  /* 0x0000000c003c7947 */ /* 0x000fec0003800000 */
.L_x_46947:
[----:B------:R-:W-:-:S09]  /*6a10*/  UISETP.NE.AND UP0, UPT, UR4, 0x2, UPT ;  /* 0x000000020400788c */ /* 0x000fd2000bf05270 */
[----:B------:R-:W-:Y:S05]  /*6a20*/  BRA.U !UP0, `(.L_x_46950) ;  /* 0x0000000108287547 */ /* 0x000fea000b800000 */
[----:B------:R-:W-:-:S09]  /*6a30*/  UISETP.NE.AND UP0, UPT, UR4, 0x3, UPT ;  /* 0x000000030400788c */ /* 0x000fd2000bf05270 */
[----:B------:R-:W-:Y:S05]  /*6a40*/  BRA.U !UP0, `(.L_x_46951) ;  /* 0x0000000108147547 */ /* 0x000fea000b800000 */
[----:B------:R-:W-:-:S09]  /*6a50*/  UISETP.NE.AND UP0, UPT, UR4, 0x4, UPT ;  /* 0x000000040400788c */ /* 0x000fd2000bf05270 */
[----:B------:R-:W-:Y:S05]  /*6a60*/  BRA.U UP0, `(.L_x_46949) ;  /* 0x0000000900cc7547 */ /* 0x000fea000b800000 */
[----:B------:R-:W4:Y:S02]  /*6a70*/  LDG.E.64 R4, desc[UR36][R4.64] ;  /* 0x0000002404047981 */ /* 0x000f24000c1e1b00 */
[----:B----4-:R0:W1:Y:S02]  /*6a80*/  I2F.S64 R18, R4 ;  /* 0x0000000400127312 */ /* 0x0100640000301400 */
[----:B01----:R-:W-:Y:S05]  /*6a90*/  BRA `(.L_x_46916) ;  /* 0x0000000c00187947 */ /* 0x003fea0003800000 */
.L_x_46951:
[----:B------:R-:W4:Y:S02]  /*6aa0*/  LDG.E R4, desc[UR36][R4.64] ;  /* 0x0000002404047981 */ /* 0x000f24000c1e1900 */
[----:B----4-:R-:W-:Y:S01]  /*6ab0*/  I2FP.F32.S32 R18, R4 ;  /* 0x0000000400127245 */ /* 0x010fe20000201400 */
[----:B------:R-:W-:Y:S06]  /*6ac0*/  BRA `(.L_x_46916) ;  /* 0x0000000c000c7947 */ /* 0x000fec0003800000 */
.L_x_46950:
[----:B------:R-:W4:Y:S02]  /*6ad0*/  LDG.E.U16 R4, desc[UR36][R4.64] ;  /* 0x0000002404047981 */ /* 0x000f24000c1e1500 */
[----:B----4-:R0:W1:Y:S01]  /*6ae0*/  I2F.S16 R18, R4 ;  /* 0x0000000400127306 */ /* 0x0100620000101400 */
[----:B------:R-:W-:Y:S05]  /*6af0*/  BRA `(.L_x_46916) ;  /* 0x0000000c00007947 */ /* 0x000fea0003800000 */
.L_x_46946:
        /* <DEDUP_REMOVED lines=8> */
.L_x_46953:
[----:B------:R-:W4:Y:S02]  /*6b80*/  LDG.E.U16 R4, desc[UR36][R4.64] ;  /* 0x0000002404047981 */ /* 0x000f24000c1e1500 */
[----:B----4-:R-:W-:Y:S01]  /*6b90*/  HADD2.F32 R18, -RZ, R4.H0_H0 ;  /* 0x20000004ff127230 */ /* 0x010fe20000004100 */
[----:B------:R-:W-:Y:S06]  /*6ba0*/  BRA `(.L_x_46916) ;  /* 0x0000000800d47947 */ /* 0x000fec0003800000 */
.L_x_46952:
        /* <DEDUP_REMOVED lines=8> */
.L_x_46955:
[----:B------:R-:W4:Y:S02]  /*6c30*/  LDG.E.U16 R4, desc[UR36][R4.64] ;  /* 0x0000002404047981 */ /* 0x000f24000c1e1500 */
[----:B----4-:R-:W-:Y:S01]  /*6c40*/  HADD2.F32 R18, -RZ, R4.H0_H0 ;  /* 0x20000004ff127230 */ /* 0x010fe20000004100 */
[----:B------:R-:W-:Y:S06]  /*6c50*/  BRA `(.L_x_46916) ;  /* 0x0000000800a87947 */ /* 0x000fec0003800000 */
.L_x_46954:
        /* <DEDUP_REMOVED lines=11> */
.L_x_46945:
        /* <DEDUP_REMOVED lines=12> */
.L_x_46958:
        /* <DEDUP_REMOVED lines=11> */
.L_x_46957:
        /* <DEDUP_REMOVED lines=25> */
.L_x_46960:
        /* <DEDUP_REMOVED lines=13> */
.L_x_46959:
[----:B------:R-:W4:Y:S02]  /*70e0*/  LDG.E.U16 R4, desc[UR36][R4.64] ;  /* 0x0000002404047981 */ /* 0x000f24000c1e1500 */
[----:B----4-:R-:W-:Y:S01]  /*70f0*/  IMAD.U32 R18, R4, 0x10000, RZ ;  /* 0x0001000004127824 */ /* 0x010fe200078e00ff */
[----:B------:R-:W-:Y:S06]  /*7100*/  BRA `(.L_x_46916) ;  /* 0x00000004007c7947 */ /* 0x000fec0003800000 */
.L_x_46956:
        /* <DEDUP_REMOVED lines=11> */
.L_x_46963:
[----:B------:R-:W4:Y:S02]  /*71c0*/  LDG.E.U8 R4, desc[UR36][R4.64] ;  /* 0x0000002404047981 */ /* 0x000f24000c1e1100 */
        /* <DEDUP_REMOVED lines=18> */
.L_x_46965:
[----:B------:R-:W-:Y:S05]  /*72f0*/  BSYNC.RECONVERGENT B0 ;  /* 0x0000000000007941 */ /* 0x000fea0003800200 */
.L_x_46964:
[----:B------:R-:W-:Y:S01]  /*7300*/  IMAD.SHL.U32 R0, R0, 0x100000, RZ ;  /* 0x0010000000007824 */ /* 0x000fe200078e00ff */
[----:B------:R-:W-:-:S04]  /*7310*/  LEA R3, R3, 0x3b800000, 0x17 ;  /* 0x3b80000003037811 */ /* 0x000fc800078eb8ff */
[----:B------:R-:W-:Y:S01]  /*7320*/  LOP3.LUT R18, R3, R0, R7, 0xfe, !PT ;  /* 0x0000000003127212 */ /* 0x000fe200078efe07 */
[----:B------:R-:W-:Y:S06]  /*7330*/  BRA `(.L_x_46916) ;  /* 0x0000000000f07947 */ /* 0x000fec0003800000 */
.L_x_46962:
        /* <DEDUP_REMOVED lines=19> */
.L_x_46967:
[----:B------:R-:W-:Y:S05]  /*7470*/  BSYNC.RECONVERGENT B0 ;  /* 0x0000000000007941 */ /* 0x000fea0003800200 */
.L_x_46966:
[----:B------:R-:W-:Y:S01]  /*7480*/  IMAD.SHL.U32 R0, R0, 0x200000, RZ ;  /* 0x0020000000007824 */ /* 0x000fe200078e00ff */
[----:B------:R-:W-:-:S04]  /*7490*/  LEA R3, R3, 0x37800000, 0x17 ;  /* 0x3780000003037811 */ /* 0x000fc800078eb8ff */
[----:B------:R-:W-:Y:S01]  /*74a0*/  LOP3.LUT R18, R3, R0, R7, 0xfe, !PT ;  /* 0x0000000003127212 */ /* 0x000fe200078efe07 */
[----:B------:R-:W-:Y:S06]  /*74b0*/  BRA `(.L_x_46916) ;  /* 0x0000000000907947 */ /* 0x000fec0003800000 */
.L_x_46961:
        /* <DEDUP_REMOVED lines=14> */
.L_x_46949:
        /* <DEDUP_REMOVED lines=16> */
.L_x_46970:
[----:B------:R-:W-:Y:S05]  /*76a0*/  BRA `(.L_x_46916) ;  /* 0x0000000000147947 */ /* 0x000fea0003800000 */
.L_x_46969:
[----:B------:R-:W4:Y:S02]  /*76b0*/  LDG.E.64 R4, desc[UR36][R4.64] ;  /* 0x0000002404047981 */ /* 0x000f24000c1e1b00 */
[----:B----4-:R0:W1:Y:S02]  /*76c0*/  I2F.U64 R18, R4 ;  /* 0x0000000400127312 */ /* 0x0100640000301000 */
[----:B01----:R-:W-:Y:S05]  /*76d0*/  BRA `(.L_x_46916) ;  /* 0x0000000000087947 */ /* 0x003fea0003800000 */
.L_x_46968:
[----:B------:R-:W4:Y:S02]  /*76e0*/  LDG.E R4, desc[UR36][R4.64] ;  /* 0x0000002404047981 */ /* 0x000f24000c1e1900 */
[----:B----4-:R-:W-:-:S07]  /*76f0*/  I2FP.F32.U32 R18, R4 ;  /* 0x0000000400127245 */ /* 0x010fce0000201000 */
.L_x_46916:
[----:B------:R-:W-:Y:S05]  /*7700*/  BSYNC.RECONVERGENT B7 ;  /* 0x0000000000077941 */ /* 0x000fea0003800200 */
.L_x_46915:
[C---:B------:R-:W-:Y:S01]  /*7710*/  VIADD R26, R19.reuse, 0x80 ;  /* 0x00000080131a7836 */ /* 0x040fe20000000000 */
[CC--:B------:R-:W-:Y:S01]  /*7720*/  ISETP.GE.AND P0, PT, R19.reuse, R17.reuse, PT ;  /* 0x000000111300720c */ /* 0x0c0fe20003f06270 */
[C---:B------:R-:W-:Y:S01]  /*7730*/  VIADD R0, R19.reuse, 0x100 ;  /* 0x0000010013007836 */ /* 0x040fe20000000000 */
[----:B------:R-:W-:Y:S01]  /*7740*/  BSSY.RECONVERGENT B6, `(.L_x_46971) ;  /* 0x000010d000067945 */ /* 0x000fe20003800200 */
[----:B------:R-:W-:Y:S01]  /*7750*/  VIADD R6, R19, 0x180 ;  /* 0x0000018013067836 */ /* 0x000fe20000000000 */
[-C--:B------:R-:W-:Y:S02]  /*7760*/  ISETP.GE.AND P1, PT, R26, R17.reuse, PT ;  /* 0x000000111a00720c */ /* 0x080fe40003f26270 */
[-C--:B------:R-:W-:Y:S02]  /*7770*/  ISETP.GE.AND P2, PT, R0, R17.reuse, PT ;  /* 0x000000110000720c */ /* 0x080fe40003f46270 */
[----:B------:R-:W-:-:S05]  /*7780*/  ISETP.GE.AND P3, PT, R6, R17, PT ;  /* 0x000000110600720c */ /* 0x000fca0003f66270 */
[----:B-1-3-5:R-:W0:Y:S08]  /*7790*/  @!P0 MUFU.LG2 R3, R24 ;  /* 0x0000001800038308 */ /* 0x02ae300000000c00 */
[----:B------:R-:W1:Y:S08]  /*77a0*/  @!P1 MUFU.LG2 R0, R25 ;  /* 0x0000001900009308 */ /* 0x000e700000000c00 */
[----:B--2---:R-:W2:Y:S01]  /*77b0*/  @!P2 MUFU.LG2 R27, R27 ;  /* 0x0000001b001ba308 */ /* 0x004ea20000000c00 */
[----:B0-----:R-:W-:-:S02]  /*77c0*/  @!P0 FMUL.FTZ R3, R3, R16 ;  /* 0x0000001003038220 */ /* 0x001fc40000410000 */
[----:B------:R-:W0:Y:S05]  /*77d0*/  LDC.U8 R16, c[0x0][0x3b8] ;  /* 0x0000ee00ff107b82 */ /* 0x000e2a0000000000 */
[----:B------:R-:W3:Y:S01]  /*77e0*/  @!P3 MUFU.LG2 R7, R28 ;  /* 0x0000001c0007b308 */ /* 0x000ee20000000c00 */
[----:B-1----:R-:W-:-:S07]  /*77f0*/  @!P1 FMUL.FTZ R0, R0, R23 ;  /* 0x0000001700009220 */ /* 0x002fce0000410000 */
[----:B----4-:R1:W4:Y:S01]  /*7800*/  @!P0 MUFU.EX2 R4, R3 ;  /* 0x0000000300048308 */ /* 0x0103220000000800 */
[----:B--2---:R-:W-:-:S03]  /*7810*/  @!P2 FMUL.FTZ R5, R27, R22 ;  /* 0x000000161b05a220 */ /* 0x004fc60000410000 */
[----:B------:R1:W2:Y:S04]  /*7820*/  @!P1 MUFU.EX2 R22, R0 ;  /* 0x0000000000169308 */ /* 0x0002a80000000800 */
[----:B------:R1:W0:Y:S01]  /*7830*/  @!P2 MUFU.EX2 R24, R5 ;  /* 0x000000050018a308 */ /* 0x0002220000000800 */
[----:B---3--:R-:W-:-:S04]  /*7840*/  @!P3 FMUL.FTZ R7, R7, R18 ;  /* 0x000000120707b220 */ /* 0x008fc80000410000 */
[----:B------:R1:W3:Y:S01]  /*7850*/  @!P3 MUFU.EX2 R18, R7 ;  /* 0x000000070012b308 */ /* 0x0002e20000000800 */
[----:B----4-:R-:W-:Y:S05]  /*7860*/  @P0 BRA `(.L_x_46972) ;  /* 0x0000000c00e80947 */ /* 0x010fea0003800000 */
[----:B------:R-:W4:Y:S01]  /*7870*/  LDCU UR4, c[0x0][0x3bc] ;  /* 0x00007780ff0477ac */ /* 0x000f220008000800 */
[----:B------:R-:W5:Y:S01]  /*7880*/  LDC.64 R8, c[0x0][0x390] ;  /* 0x0000e400ff087b82 */ /* 0x000f620000000a00 */
[----:B-1----:R-:W-:Y:S01]  /*7890*/  IMAD R0, R2, 0x200, R19 ;  /* 0x0000020002007824 */ /* 0x002fe200078e0213 */
        /* <DEDUP_REMOVED lines=19> */
.L_x_46976:
[----:B------:R-:W0:Y:S01]  /*79d0*/  F2I.S64.TRUNC R4, R4 ;  /* 0x0000000400047311 */ /* 0x000e22000020d900 */
[----:B------:R-:W-:Y:S02]  /*79e0*/  IMAD.MOV.U32 R19, RZ, RZ, R26 ;  /* 0x000000ffff137224 */ /* 0x000fe400078e001a */
[----:B0-----:R-:W-:-:S05]  /*79f0*/  IMAD.MOV.U32 R3, RZ, RZ, R4 ;  /* 0x000000ffff037224 */ /* 0x001fca00078e0004 */
[----:B------:R0:W-:Y:S01]  /*7a00*/  STG.E.U8 desc[UR36][R8.64], R3 ;  /* 0x0000000308007986 */ /* 0x0001e2000c101124 */
[----:B------:R-:W-:Y:S05]  /*7a10*/  BRA `(.L_x_46972) ;  /* 0x0000000c007c7947 */ /* 0x000fea0003800000 */
.L_x_46975:
        /* <DEDUP_REMOVED lines=10> */
.L_x_46979:
[----:B------:R-:W0:Y:S01]  /*7ac0*/  F2I.FTZ.TRUNC.NTZ R3, R4 ;  /* 0x0000000400037305 */ /* 0x000e22000021f100 */
[----:B------:R-:W-:Y:S01]  /*7ad0*/  IMAD.MOV.U32 R19, RZ, RZ, R26 ;  /* 0x000000ffff137224 */ /* 0x000fe200078e001a */
[----:B0-----:R0:W-:Y:S01]  /*7ae0*/  STG.E desc[UR36][R8.64], R3 ;  /* 0x0000000308007986 */ /* 0x0011e2000c101924 */
[----:B------:R-:W-:Y:S05]  /*7af0*/  BRA `(.L_x_46972) ;  /* 0x0000000c00447947 */ /* 0x000fea0003800000 */
.L_x_46978:
[----:B------:R-:W0:Y:S01]  /*7b00*/  F2I.FTZ.TRUNC.NTZ R3, R4 ;  /* 0x0000000400037305 */ /* 0x000e22000021f100 */
[----:B------:R-:W-:Y:S01]  /*7b10*/  IMAD.MOV.U32 R19, RZ, RZ, R26 ;  /* 0x000000ffff137224 */ /* 0x000fe200078e001a */
[----:B0-----:R0:W-:Y:S01]  /*7b20*/  STG.E.U16 desc[UR36][R8.64], R3 ;  /* 0x0000000308007986 */ /* 0x0011e2000c101524 */
[----:B------:R-:W-:Y:S05]  /*7b30*/  BRA `(.L_x_46972) ;  /* 0x0000000c00347947 */ /* 0x000fea0003800000 */
.L_x_46974:
        /* <DEDUP_REMOVED lines=9> */
.L_x_46981:
[----:B------:R-:W-:Y:S01]  /*7bd0*/  F2FP.F16.F32.PACK_AB R4, RZ, R4 ;  /* 0x00000004ff04723e */ /* 0x000fe200000000ff */
[----:B------:R-:W-:-:S04]  /*7be0*/  IMAD.MOV.U32 R19, RZ, RZ, R26 ;  /* 0x000000ffff137224 */ /* 0x000fc800078e001a */
[----:B------:R0:W-:Y:S01]  /*7bf0*/  STG.E.U16 desc[UR36][R8.64], R4 ;  /* 0x0000000408007986 */ /* 0x0001e2000c101524 */
[----:B------:R-:W-:Y:S05]  /*7c00*/  BRA `(.L_x_46972) ;  /* 0x0000000c00007947 */ /* 0x000fea0003800000 */
.L_x_46980:
        /* <DEDUP_REMOVED lines=10> */
.L_x_46983:
[----:B------:R-:W-:Y:S01]  /*7cb0*/  F2FP.F16.F32.PACK_AB R3, RZ, R4 ;  /* 0x00000004ff03723e */ /* 0x000fe200000000ff */
[----:B------:R-:W-:-:S03]  /*7cc0*/  IMAD.MOV.U32 R19, RZ, RZ, R26 ;  /* 0x000000ffff137224 */ /* 0x000fc600078e001a */
[----:B------:R-:W-:-:S05]  /*7cd0*/  PRMT R3, R3, 0x5410, RZ ;  /* 0x0000541003037816 */ /* 0x000fca00000000ff */
[----:B------:R0:W-:Y:S01]  /*7ce0*/  STG.E desc[UR36][R8.64], R3 ;  /* 0x0000000308007986 */ /* 0x0001e2000c101924 */
[----:B------:R-:W-:Y:S05]  /*7cf0*/  BRA `(.L_x_46972) ;  /* 0x0000000800c47947 */ /* 0x000fea0003800000 */
.L_x_46982:
[----:B------:R-:W-:Y:S01]  /*7d00*/  FMUL.FTZ R4, R4, 1 ;  /* 0x3f80000004047820 */ /* 0x000fe20000410000 */
[----:B------:R-:W-:-:S05]  /*7d10*/  IMAD.MOV.U32 R19, RZ, RZ, R26 ;  /* 0x000000ffff137224 */ /* 0x000fca00078e001a */
[----:B------:R-:W0:Y:S02]  /*7d20*/  F2F.F64.F32 R4, R4 ;  /* 0x0000000400047310 */ /* 0x000e240000201800 */
[----:B0-----:R4:W-:Y:S01]  /*7d30*/  STG.E.64 desc[UR36][R8.64], R4 ;  /* 0x0000000408007986 */ /* 0x0019e2000c101b24 */
[----:B------:R-:W-:Y:S05]  /*7d40*/  BRA `(.L_x_46972) ;  /* 0x0000000800b07947 */ /* 0x000fea0003800000 */
.L_x_46973:
        /* <DEDUP_REMOVED lines=13> */
.L_x_46986:
[----:B------:R-:W-:Y:S01]  /*7e20*/  FMUL.FTZ R4, R4, 1 ;  /* 0x3f80000004047820 */ /* 0x000fe20000410000 */
[----:B------:R-:W-:Y:S01]  /*7e30*/  CS2R R6, SRZ ;  /* 0x0000000000067805 */ /* 0x000fe2000001ff00 */
[----:B------:R-:W-:-:S04]  /*7e40*/  IMAD.MOV.U32 R19, RZ, RZ, R26 ;  /* 0x000000ffff137224 */ /* 0x000fc800078e001a */
[----:B------:R-:W0:Y:S02]  /*7e50*/  F2F.F64.F32 R4, R4 ;  /* 0x0000000400047310 */ /* 0x000e240000201800 */
[----:B0-----:R0:W-:Y:S01]  /*7e60*/  STG.E.128 desc[UR36][R8.64], R4 ;  /* 0x0000000408007986 */ /* 0x0011e2000c101d24 */
[----:B------:R-:W-:Y:S05]  /*7e70*/  BRA `(.L_x_46972) ;  /* 0x0000000800647947 */ /* 0x000fea0003800000 */
.L_x_46985:
        /* <DEDUP_REMOVED lines=18> */
.L_x_46990:
[----:B------:R-:W-:Y:S05]  /*7fa0*/  BSYNC.RECONVERGENT B0 ;  /* 0x0000000000007941 */ /* 0x000fea0003800200 */
.L_x_46989:
[----:B------:R-:W-:Y:S01]  /*7fb0*/  LOP3.LUT R5, R0, 0x80, R5, 0xf8, !PT ;  /* 0x0000008000057812 */ /* 0x000fe200078ef805 */
[----:B------:R-:W-:-:S04]  /*7fc0*/  IMAD.MOV.U32 R19, RZ, RZ, R26 ;  /* 0x000000ffff137224 */ /* 0x000fc800078e001a */
[----:B------:R0:W-:Y:S01]  /*7fd0*/  STG.E.U8 desc[UR36][R8.64], R5 ;  /* 0x0000000508007986 */ /* 0x0001e2000c101124 */
[----:B------:R-:W-:Y:S05]  /*7fe0*/  BRA `(.L_x_46972) ;  /* 0x0000000800087947 */ /* 0x000fea0003800000 */
.L_x_46988:
        /* <DEDUP_REMOVED lines=14> */
.L_x_46992:
[----:B------:R-:W-:Y:S05]  /*80d0*/  BSYNC.RECONVERGENT B0 ;  /* 0x0000000000007941 */ /* 0x000fea0003800200 */
.L_x_46991:
[----:B------:R-:W-:Y:S01]  /*80e0*/  LOP3.LUT R3, R0, 0x80, R7, 0xf8, !PT ;  /* 0x0000008000037812 */ /* 0x000fe200078ef807 */
[----:B------:R-:W-:-:S04]  /*80f0*/  IMAD.MOV.U32 R19, RZ, RZ, R26 ;  /* 0x000000ffff137224 */ /* 0x000fc800078e001a */
[----:B------:R0:W-:Y:S01]  /*8100*/  STG.E.U8 desc[UR36][R8.64], R3 ;  /* 0x0000000308007986 */ /* 0x0001e2000c101124 */
[----:B------:R-:W-:Y:S05]  /*8110*/  BRA `(.L_x_46972) ;  /* 0x0000000400bc7947 */ /* 0x000fea0003800000 */
.L_x_46987:
[----:B------:R-:W-:Y:S01]  /*8120*/  F2FP.BF16.F32.PACK_AB R4, RZ, R4 ;  /* 0x00000004ff04723e */ /* 0x000fe200000010ff */
[----:B------:R-:W-:-:S04]  /*8130*/  IMAD.MOV.U32 R19, RZ, RZ, R26 ;  /* 0x000000ffff137224 */ /* 0x000fc800078e001a */
[----:B------:R0:W-:Y:S01]  /*8140*/  STG.E.U16 desc[UR36][R8.64], R4 ;  /* 0x0000000408007986 */ /* 0x0001e2000c101524 */
[----:B------:R-:W-:Y:S05]  /*8150*/  BRA `(.L_x_46972) ;  /* 0x0000000400ac7947 */ /* 0x000fea0003800000 */
.L_x_46984:
        /* <DEDUP_REMOVED lines=12> */
.L_x_46995:
        /* <DEDUP_REMOVED lines=12> */
.L_x_46998:
[----:B------:R-:W-:-:S04]  /*82e0*/  SHF.R.U32.HI R0, RZ, 0x14, R4 ;  /* 0x00000014ff007819 */ /* 0x000fc80000011604 */
[----:B------:R-:W-:-:S04]  /*82f0*/  LOP3.LUT R3, R0, 0x1, RZ, 0xc0, !PT ;  /* 0x0000000100037812 */ /* 0x000fc800078ec0ff */
[----:B------:R-:W-:-:S04]  /*8300*/  IADD3 R0, PT, PT, R4, 0x487ffff, R3 ;  /* 0x0487ffff04007810 */ /* 0x000fc80007ffe003 */
[----:B------:R-:W-:-:S04]  /*8310*/  SHF.R.U32.HI R0, RZ, 0x14, R0 ;  /* 0x00000014ff007819 */ /* 0x000fc80000011600 */
[----:B------:R-:W-:-:S07]  /*8320*/  LOP3.LUT R3, R0, 0xff, RZ, 0xc0, !PT ;  /* 0x000000ff00037812 */ /* 0x000fce00078ec0ff */
.L_x_46999:
[----:B------:R-:W-:-:S04]  /*8330*/  SHF.R.U32.HI R4, RZ, 0x18, R4 ;  /* 0x00000018ff047819 */ /* 0x000fc80000011604 */
[----:B------:R-:W-:-:S04]  /*8340*/  LOP3.LUT R3, R3, 0x80, R4, 0xf8, !PT ;  /* 0x0000008003037812 */ /* 0x000fc800078ef804 */
[----:B------:R-:W-:-:S07]  /*8350*/  PRMT R0, R3, 0x7610, R0 ;  /* 0x0000761003007816 */ /* 0x000fce0000000000 */
.L_x_46997:
[----:B------:R-:W-:Y:S05]  /*8360*/  BSYNC.RECONVERGENT B0 ;  /* 0x0000000000007941 */ /* 0x000fea0003800200 */
.L_x_46996:
[----:B------:R0:W-:Y:S01]  /*8370*/  STG.E.U8 desc[UR36][R8.64], R0 ;  /* 0x0000000008007986 */ /* 0x0001e2000c101124 */
[----:B------:R-:W-:Y:S01]  /*8380*/  IMAD.MOV.U32 R19, RZ, RZ, R26 ;  /* 0x000000ffff137224 */ /* 0x000fe200078e001a */
[----:B------:R-:W-:Y:S06]  /*8390*/  BRA `(.L_x_46972) ;  /* 0x00000004001c7947 */ /* 0x000fec0003800000 */
.L_x_46994:
        /* <DEDUP_REMOVED lines=12> */
.L_x_47002:
[----:B------:R-:W-:-:S04]  /*8460*/  SHF.R.U32.HI R0, RZ, 0x15, R4 ;  /* 0x00000015ff007819 */ /* 0x000fc80000011604 */
[----:B------:R-:W-:-:S04]  /*8470*/  LOP3.LUT R3, R0, 0x1, RZ, 0xc0, !PT ;  /* 0x0000000100037812 */ /* 0x000fc800078ec0ff */
[----:B------:R-:W-:-:S04]  /*8480*/  IADD3 R0, PT, PT, R4, 0x88fffff, R3 ;  /* 0x088fffff04007810 */ /* 0x000fc80007ffe003 */
[----:B------:R-:W-:-:S04]  /*8490*/  SHF.R.U32.HI R0, RZ, 0x15, R0 ;  /* 0x00000015ff007819 */ /* 0x000fc80000011600 */
[----:B------:R-:W-:-:S07]  /*84a0*/  LOP3.LUT R3, R0, 0xff, RZ, 0xc0, !PT ;  /* 0x000000ff00037812 */ /* 0x000fce00078ec0ff */
.L_x_47003:
[----:B------:R-:W-:-:S04]  /*84b0*/  SHF.R.U32.HI R4, RZ, 0x18, R4 ;  /* 0x00000018ff047819 */ /* 0x000fc80000011604 */
[----:B------:R-:W-:-:S04]  /*84c0*/  LOP3.LUT R3, R3, 0x80, R4, 0xf8, !PT ;  /* 0x0000008003037812 */ /* 0x000fc800078ef804 */
[----:B------:R-:W-:-:S07]  /*84d0*/  PRMT R0, R3, 0x7610, R0 ;  /* 0x0000761003007816 */ /* 0x000fce0000000000 */
.L_x_47001:
[----:B------:R-:W-:Y:S05]  /*84e0*/  BSYNC.RECONVERGENT B0 ;  /* 0x0000000000007941 */ /* 0x000fea0003800200 */
.L_x_47000:
[----:B------:R0:W-:Y:S01]  /*84f0*/  STG.E.U8 desc[UR36][R8.64], R0 ;  /* 0x0000000008007986 */ /* 0x0001e2000c101124 */
[----:B------:R-:W-:Y:S01]  /*8500*/  IMAD.MOV.U32 R19, RZ, RZ, R26 ;  /* 0x000000ffff137224 */ /* 0x000fe200078e001a */
[----:B------:R-:W-:Y:S06]  /*8510*/  BRA `(.L_x_46972) ;  /* 0x0000000000bc7947 */ /* 0x000fec0003800000 */
.L_x_46993:
[----:B------:R-:W-:-:S13]  /*8520*/  ISETP.NE.AND P0, PT, R0, 0x1c, PT ;  /* 0x0000001c0000780c */ /* 0x000fda0003f05270 */
[----:B------:R-:W-:Y:S05]  /*8530*/  @!P0 BRA `(.L_x_47004) ;  /* 0x0000000000a88947 */ /* 0x000fea0003800000 */
[----:B------:R-:W-:-:S13]  /*8540*/  ISETP.NE.AND P0, PT, R0, 0x1d, PT ;  /* 0x0000001d0000780c */ /* 0x000fda0003f05270 */
[----:B------:R-:W-:Y:S05]  /*8550*/  @!P0 BRA `(.L_x_47005) ;  /* 0x0000000000908947 */ /* 0x000fea0003800000 */
[----:B------:R-:W-:-:S13]  /*8560*/  ISETP.NE.AND P0, PT, R0, 0x2c, PT ;  /* 0x0000002c0000780c */ /* 0x000fda0003f05270 */
[----:B------:R-:W-:Y:S05]  /*8570*/  @!P0 BRA `(.L_x_47006) ;  /* 0x0000000000488947 */ /* 0x000fea0003800000 */
.L_x_46977:
        /* <DEDUP_REMOVED lines=16> */
.L_x_47007:
[----:B------:R-:W-:Y:S01]  /*8680*/  IMAD.MOV.U32 R19, RZ, RZ, R26 ;  /* 0x000000ffff137224 */ /* 0x000fe200078e001a */
[----:B------:R-:W-:Y:S06]  /*8690*/  BRA `(.L_x_46972) ;  /* 0x00000000005c7947 */ /* 0x000fec0003800000 */
.L_x_47006:
        /* <DEDUP_REMOVED lines=16> */
.L_x_47005:
[----:B------:R-:W0:Y:S01]  /*87a0*/  F2I.U64.TRUNC R4, R4 ;  /* 0x0000000400047311 */ /* 0x000e22000020d800 */
[----:B------:R-:W-:Y:S01]  /*87b0*/  IMAD.MOV.U32 R19, RZ, RZ, R26 ;  /* 0x000000ffff137224 */ /* 0x000fe200078e001a */
[----:B0-----:R0:W-:Y:S01]  /*87c0*/  STG.E.64 desc[UR36][R8.64], R4 ;  /* 0x0000000408007986 */ /* 0x0011e2000c101b24 */
[----:B------:R-:W-:Y:S05]  /*87d0*/  BRA `(.L_x_46972) ;  /* 0x00000000000c7947 */ /* 0x000fea0003800000 */
.L_x_47004:
[----:B------:R-:W0:Y:S01]  /*87e0*/  F2I.FTZ.U32.TRUNC.NTZ R3, R4 ;  /* 0x0000000400037305 */ /* 0x000e22000021f000 */
[----:B------:R-:W-:Y:S01]  /*87f0*/  IMAD.MOV.U32 R19, RZ, RZ, R26 ;  /* 0x000000ffff137224 */ /* 0x000fe200078e001a */
[----:B0-----:R0:W-:Y:S06]  /*8800*/  STG.E desc[UR36][R8.64], R3 ;  /* 0x0000000308007986 */ /* 0x0011ec000c101924 */
.L_x_46972:
[----:B------:R-:W-:Y:S05]  /*8810*/  BSYNC.RECONVERGENT B6 ;  /* 0x0000000000067941 */ /* 0x000fea0003800200 */
.L_x_46971:
[----:B------:R-:W-:Y:S01]  /*8820*/  ISETP.GE.AND P0, PT, R19, R17, PT ;  /* 0x000000111300720c */ /* 0x000fe20003f06270 */
[----:B------:R-:W-:-:S12]  /*8830*/  BSSY.RECONVERGENT B6, `(.L_x_47008) ;  /* 0x00001cc000067945 */ /* 0x000fd80003800200 */
[----:B------:R-:W-:Y:S05]  /*8840*/  @P0 BRA `(.L_x_47009) ;  /* 0x0000001c00280947 */ /* 0x000fea0003800000 */
[----:B------:R-:W5:Y:S01]  /*8850*/  LDCU UR4, c[0x0][0x3bc] ;  /* 0x00007780ff0477ac */ /* 0x000f620008000800 */
[----:B0---4-:R-:W0:Y:S01]  /*8860*/  LDC.64 R8, c[0x0][0x390] ;  /* 0x0000e400ff087b82 */ /* 0x011e220000000a00 */
[----:B-1----:R-:W-:Y:S01]  /*8870*/  IMAD R0, R2, 0x200, R19 ;  /* 0x0000020002007824 */ /* 0x002fe200078e0213 */
        /* <DEDUP_REMOVED lines=18> */
.L_x_47013:
[----:B--2---:R-:W0:Y:S02]  /*89a0*/  F2I.S64.TRUNC R22, R22 ;  /* 0x0000001600167311 */ /* 0x004e24000020d900 */
[----:B0-----:R-:W-:-:S05]  /*89b0*/  IMAD.MOV.U32 R3, RZ, RZ, R22 ;  /* 0x000000ffff037224 */ /* 0x001fca00078e0016 */
[----:B------:R0:W-:Y:S01]  /*89c0*/  STG.E.U8 desc[UR36][R8.64], R3 ;  /* 0x0000000308007986 */ /* 0x0001e2000c101124 */
[----:B------:R-:W-:Y:S05]  /*89d0*/  BRA `(.L_x_47015) ;  /* 0x0000000c00287947 */ /* 0x000fea0003800000 */
.L_x_47012:
        /* <DEDUP_REMOVED lines=9> */
.L_x_47017:
[----:B--2---:R-:W0:Y:S02]  /*8a70*/  F2I.FTZ.TRUNC.NTZ R3, R22 ;  /* 0x0000001600037305 */ /* 0x004e24000021f100 */
[----:B0-----:R2:W-:Y:S01]  /*8a80*/  STG.E desc[UR36][R8.64], R3 ;  /* 0x0000000308007986 */ /* 0x0015e2000c101924 */
[----:B------:R-:W-:Y:S05]  /*8a90*/  BRA `(.L_x_47015) ;  /* 0x0000000800f87947 */ /* 0x000fea0003800000 */
.L_x_47016:
[----:B--2---:R-:W0:Y:S02]  /*8aa0*/  F2I.FTZ.TRUNC.NTZ R3, R22 ;  /* 0x0000001600037305 */ /* 0x004e24000021f100 */
[----:B0-----:R0:W-:Y:S01]  /*8ab0*/  STG.E.U16 desc[UR36][R8.64], R3 ;  /* 0x0000000308007986 */ /* 0x0011e2000c101524 */
[----:B------:R-:W-:Y:S05]  /*8ac0*/  BRA `(.L_x_47015) ;  /* 0x0000000800ec7947 */ /* 0x000fea0003800000 */
.L_x_47011:
        /* <DEDUP_REMOVED lines=8> */
.L_x_47019:
[----:B--2---:R-:W-:-:S05]  /*8b50*/  F2FP.F16.F32.PACK_AB R22, RZ, R22 ;  /* 0x00000016ff16723e */ /* 0x004fca00000000ff */
[----:B------:R0:W-:Y:S01]  /*8b60*/  STG.E.U16 desc[UR36][R8.64], R22 ;  /* 0x0000001608007986 */ /* 0x0001e2000c101524 */
[----:B------:R-:W-:Y:S05]  /*8b70*/  BRA `(.L_x_47015) ;  /* 0x0000000800c07947 */ /* 0x000fea0003800000 */
.L_x_47018:
[----:B------:R-:W-:-:S13]  /*8b80*/  ISETP.NE.AND P0, PT, R0, 0x7, PT ;  /* 0x000000070000780c */ /* 0x000fda0003f05270 */
[----:B------:R-:W-:Y:S05]  /*8b90*/  @!P0 BRA `(.L_x_47020) ;  /* 0x00000000002c8947 */ /* 0x000fea0003800000 */
[----:B------:R-:W-:-:S13]  /*8ba0*/  ISETP.NE.AND P0, PT, R0, 0x8, PT ;  /* 0x000000080000780c */ /* 0x000fda0003f05270 */
[----:B------:R-:W-:Y:S05]  /*8bb0*/  @!P0 BRA `(.L_x_47021) ;  /* 0x0000000000148947 */ /* 0x000fea0003800000 */
[----:B------:R-:W-:-:S13]  /*8bc0*/  ISETP.NE.AND P0, PT, R0, 0x9, PT ;  /* 0x000000090000780c */ /* 0x000fda0003f05270 */
[----:B------:R-:W-:Y:S05]  /*8bd0*/  @P0 BRA `(.L_x_47014) ;  /* 0x0000000400d00947 */ /* 0x000fea0003800000 */
[----:B------:R-:W-:-:S05]  /*8be0*/  IMAD.MOV.U32 R23, RZ, RZ, RZ ;  /* 0x000000ffff177224 */ /* 0x000fca00078e00ff */
[----:B--2---:R0:W-:Y:S01]  /*8bf0*/  STG.E.64 desc[UR36][R8.64], R22 ;  /* 0x0000001608007986 */ /* 0x0041e2000c101b24 */
[----:B------:R-:W-:Y:S05]  /*8c00*/  BRA `(.L_x_47015) ;  /* 0x00000008009c7947 */ /* 0x000fea0003800000 */
.L_x_47021:
[----:B--2---:R-:W-:-:S04]  /*8c10*/  F2FP.F16.F32.PACK_AB R3, RZ, R22 ;  /* 0x00000016ff03723e */ /* 0x004fc800000000ff */
[----:B------:R-:W-:-:S05]  /*8c20*/  PRMT R3, R3, 0x5410, RZ ;  /* 0x0000541003037816 */ /* 0x000fca00000000ff */
[----:B------:R0:W-:Y:S01]  /*8c30*/  STG.E desc[UR36][R8.64], R3 ;  /* 0x0000000308007986 */ /* 0x0001e2000c101924 */
[----:B------:R-:W-:Y:S05]  /*8c40*/  BRA `(.L_x_47015) ;  /* 0x00000008008c7947 */ /* 0x000fea0003800000 */
.L_x_47020:
[----:B--2---:R-:W-:-:S06]  /*8c50*/  FMUL.FTZ R4, R22, 1 ;  /* 0x3f80000016047820 */ /* 0x004fcc0000410000 */
[----:B------:R-:W0:Y:S02]  /*8c60*/  F2F.F64.F32 R4, R4 ;  /* 0x0000000400047310 */ /* 0x000e240000201800 */
[----:B0-----:R0:W-:Y:S01]  /*8c70*/  STG.E.64 desc[UR36][R8.64], R4 ;  /* 0x0000000408007986 */ /* 0x0011e2000c101b24 */
[----:B------:R-:W-:Y:S05]  /*8c80*/  BRA `(.L_x_47015) ;  /* 0x00000008007c7947 */ /* 0x000fea0003800000 */
.L_x_47010:
        /* <DEDUP_REMOVED lines=13> */
.L_x_47025:
        /* <DEDUP_REMOVED lines=16> */
.L_x_47028:
[----:B------:R-:W-:-:S04]  /*8e60*/  SHF.R.U32.HI R22, RZ, 0x18, R22 ;  /* 0x00000018ff167819 */ /* 0x000fc80000011616 */
[----:B------:R-:W-:-:S04]  /*8e70*/  LOP3.LUT R3, R3, 0x80, R22, 0xf8, !PT ;  /* 0x0000008003037812 */ /* 0x000fc800078ef816 */
[----:B------:R-:W-:-:S07]  /*8e80*/  PRMT R4, R3, 0x7610, R4 ;  /* 0x0000761003047816 */ /* 0x000fce0000000004 */
.L_x_47027:
[----:B------:R-:W-:Y:S05]  /*8e90*/  BSYNC.RECONVERGENT B0 ;  /* 0x0000000000007941 */ /* 0x000fea0003800200 */
.L_x_47026:
[----:B------:R0:W-:Y:S01]  /*8ea0*/  STG.E.U8 desc[UR36][R8.64], R4 ;  /* 0x0000000408007986 */ /* 0x0001e2000c101124 */
[----:B------:R-:W-:Y:S05]  /*8eb0*/  BRA `(.L_x_47015) ;  /* 0x0000000400f07947 */ /* 0x000fea0003800000 */
.L_x_47024:
        /* <DEDUP_REMOVED lines=16> */
.L_x_47031:
[----:B------:R-:W-:-:S04]  /*8fc0*/  SHF.R.U32.HI R22, RZ, 0x18, R22 ;  /* 0x00000018ff167819 */ /* 0x000fc80000011616 */
[----:B------:R-:W-:-:S04]  /*8fd0*/  LOP3.LUT R3, R3, 0x80, R22, 0xf8, !PT ;  /* 0x0000008003037812 */ /* 0x000fc800078ef816 */
[----:B------:R-:W-:-:S07]  /*8fe0*/  PRMT R4, R3, 0x7610, R4 ;  /* 0x0000761003047816 */ /* 0x000fce0000000004 */
.L_x_47030:
[----:B------:R-:W-:Y:S05]  /*8ff0*/  BSYNC.RECONVERGENT B0 ;  /* 0x0000000000007941 */ /* 0x000fea0003800200 */
.L_x_47029:
[----:B------:R0:W-:Y:S01]  /*9000*/  STG.E.U8 desc[UR36][R8.64], R4 ;  /* 0x0000000408007986 */ /* 0x0001e2000c101124 */
[----:B------:R-:W-:Y:S05]  /*9010*/  BRA `(.L_x_47015) ;  /* 0x0000000400987947 */ /* 0x000fea0003800000 */
.L_x_47023:
        /* <DEDUP_REMOVED lines=21> */
.L_x_47033:
[----:B--2---:R-:W0:Y:S02]  /*9170*/  F2I.U64.TRUNC R22, R22 ;  /* 0x0000001600167311 */ /* 0x004e24000020d800 */
[----:B0-----:R0:W-:Y:S01]  /*9180*/  STG.E.64 desc[UR36][R8.64], R22 ;  /* 0x0000001608007986 */ /* 0x0011e2000c101b24 */
[----:B------:R-:W-:Y:S05]  /*9190*/  BRA `(.L_x_47015) ;  /* 0x0000000400387947 */ /* 0x000fea0003800000 */
.L_x_47032:
[----:B--2---:R-:W0:Y:S02]  /*91a0*/  F2I.FTZ.U32.TRUNC.NTZ R3, R22 ;  /* 0x0000001600037305 */ /* 0x004e24000021f000 */
[----:B0-----:R0:W-:Y:S01]  /*91b0*/  STG.E desc[UR36][R8.64], R3 ;  /* 0x0000000308007986 */ /* 0x0011e2000c101924 */
[----:B------:R-:W-:Y:S05]  /*91c0*/  BRA `(.L_x_47015) ;  /* 0x00000004002c7947 */ /* 0x000fea0003800000 */
.L_x_47022:
        /* <DEDUP_REMOVED lines=8> */
[----:B------:R0:W-:Y:S01]  /*9250*/  STG.E.U8 desc[UR36][R8.64], R3 ;  /* 0x0000000308007986 */ /* 0x0001e2000c101124 */
[----:B------:R-:W-:Y:S05]  /*9260*/  BRA `(.L_x_47015) ;  /* 0x0000000400047947 */ /* 0x000fea0003800000 */
.L_x_47035:
[----:B--2---:R-:W-:Y:S01]  /*9270*/  FMUL.FTZ R4, R22, 1 ;  /* 0x3f80000016047820 */ /* 0x004fe20000410000 */
[----:B------:R-:W-:-:S05]  /*9280*/  CS2R R6, SRZ ;  /* 0x0000000000067805 */ /* 0x000fca000001ff00 */
[----:B------:R-:W0:Y:S02]  /*9290*/  F2F.F64.F32 R4, R4 ;  /* 0x0000000400047310 */ /* 0x000e240000201800 */
[----:B0-----:R0:W-:Y:S01]  /*92a0*/  STG.E.128 desc[UR36][R8.64], R4 ;  /* 0x0000000408007986 */ /* 0x0011e2000c101d24 */
[----:B------:R-:W-:Y:S05]  /*92b0*/  BRA `(.L_x_47015) ;  /* 0x0000000000f07947 */ /* 0x000fea0003800000 */
.L_x_47034:
[----:B------:R-:W-:-:S13]  /*92c0*/  ISETP.NE.AND P0, PT, R0, 0xf, PT ;  /* 0x0000000f0000780c */ /* 0x000fda0003f05270 */
[----:B------:R-:W-:Y:S05]  /*92d0*/  @!P0 BRA `(.L_x_47036) ;  /* 0x0000000000e08947 */ /* 0x000fea0003800000 */
[----:B------:R-:W-:-:S13]  /*92e0*/  ISETP.NE.AND P0, PT, R0, 0x17, PT ;  /* 0x000000170000780c */ /* 0x000fda0003f05270 */
[----:B------:R-:W-:Y:S05]  /*92f0*/  @!P0 BRA `(.L_x_47037) ;  /* 0x00000000008c8947 */ /* 0x000fea0003800000 */
[----:B------:R-:W-:-:S13]  /*9300*/  ISETP.NE.AND P0, PT, R0, 0x18, PT ;  /* 0x000000180000780c */ /* 0x000fda0003f05270 */
[----:B------:R-:W-:Y:S05]  /*9310*/  @!P0 BRA `(.L_x_47038) ;  /* 0x0000000000448947 */ /* 0x000fea0003800000 */
.L_x_47014:
        /* <DEDUP_REMOVED lines=16> */
.L_x_47039:
[----:B------:R-:W-:Y:S05]  /*9420*/  BRA `(.L_x_47015) ;  /* 0x0000000000947947 */ /* 0x000fea0003800000 */
.L_x_47038:
        /* <DEDUP_REMOVED lines=12> */
.L_x_47041:
[----:B------:R-:W-:Y:S05]  /*94f0*/  BSYNC.RECONVERGENT B0 ;  /* 0x0000000000007941 */ /* 0x000fea0003800200 */
.L_x_47040:
[----:B------:R-:W-:-:S05]  /*9500*/  LOP3.LUT R3, R0, 0x80, R5, 0xf8, !PT ;  /* 0x0000008000037812 */ /* 0x000fca00078ef805 */
[----:B------:R0:W-:Y:S01]  /*9510*/  STG.E.U8 desc[UR36][R8.64], R3 ;  /* 0x0000000308007986 */ /* 0x0001e2000c101124 */
[----:B------:R-:W-:Y:S05]  /*9520*/  BRA `(.L_x_47015) ;  /* 0x0000000000547947 */ /* 0x000fea0003800000 */
.L_x_47037:
        /* <DEDUP_REMOVED lines=11> */
.L_x_47043:
[----:B------:R-:W-:Y:S01]  /*95e0*/  IMAD.MOV.U32 R0, RZ, RZ, 0x7f ;  /* 0x0000007fff007424 */ /* 0x000fe200078e00ff */
[----:B------:R-:W-:-:S04]  /*95f0*/  ISETP.GT.U32.AND P0, PT, R4, 0x7f800000, PT ;  /* 0x7f8000000400780c */ /* 0x000fc80003f04070 */
[----:B------:R-:W-:-:S09]  /*9600*/  SEL R0, R0, 0x7c, P0 ;  /* 0x0000007c00007807 */ /* 0x000fd20000000000 */
.L_x_47044:
[----:B------:R-:W-:Y:S05]  /*9610*/  BSYNC.RECONVERGENT B0 ;  /* 0x0000000000007941 */ /* 0x000fea0003800200 */
.L_x_47042:
[----:B------:R-:W-:-:S04]  /*9620*/  SHF.R.U32.HI R3, RZ, 0x18, R22 ;  /* 0x00000018ff037819 */ /* 0x000fc80000011616 */
[----:B------:R-:W-:-:S05]  /*9630*/  LOP3.LUT R3, R0, 0x80, R3, 0xf8, !PT ;  /* 0x0000008000037812 */ /* 0x000fca00078ef803 */
[----:B------:R0:W-:Y:S01]  /*9640*/  STG.E.U8 desc[UR36][R8.64], R3 ;  /* 0x0000000308007986 */ /* 0x0001e2000c101124 */
[----:B------:R-:W-:Y:S05]  /*9650*/  BRA `(.L_x_47015) ;  /* 0x0000000000087947 */ /* 0x000fea0003800000 */
.L_x_47036:
[----:B--2---:R-:W-:-:S05]  /*9660*/  F2FP.BF16.F32.PACK_AB R22, RZ, R22 ;  /* 0x00000016ff16723e */ /* 0x004fca00000010ff */
[----:B------:R0:W-:Y:S02]  /*9670*/  STG.E.U16 desc[UR36][R8.64], R22 ;  /* 0x0000001608007986 */ /* 0x0001e4000c101524 */
.L_x_47015:
        /* <DEDUP_REMOVED lines=24> */
.L_x_47048:
[----:B------:R-:W0:Y:S02]  /*9800*/  F2I.S64.TRUNC R24, R24 ;  /* 0x0000001800187311 */ /* 0x000e24000020d900 */
[----:B0-----:R-:W-:-:S05]  /*9810*/  IMAD.MOV.U32 R3, RZ, RZ, R24 ;  /* 0x000000ffff037224 */ /* 0x001fca00078e0018 */
[----:B------:R0:W-:Y:S01]  /*9820*/  STG.E.U8 desc[UR36][R8.64], R3 ;  /* 0x0000000308007986 */ /* 0x0001e2000c101124 */
[----:B------:R-:W-:Y:S05]  /*9830*/  BRA `(.L_x_47050) ;  /* 0x0000000c00287947 */ /* 0x000fea0003800000 */
.L_x_47047:
        /* <DEDUP_REMOVED lines=9> */
.L_x_47052:
[----:B------:R-:W0:Y:S02]  /*98d0*/  F2I.FTZ.TRUNC.NTZ R3, R24 ;  /* 0x0000001800037305 */ /* 0x000e24000021f100 */
[----:B0-----:R0:W-:Y:S01]  /*98e0*/  STG.E desc[UR36][R8.64], R3 ;  /* 0x0000000308007986 */ /* 0x0011e2000c101924 */
[----:B------:R-:W-:Y:S05]  /*98f0*/  BRA `(.L_x_47050) ;  /* 0x0000000800f87947 */ /* 0x000fea0003800000 */
.L_x_47051:
[----:B------:R-:W0:Y:S02]  /*9900*/  F2I.FTZ.TRUNC.NTZ R3, R24 ;  /* 0x0000001800037305 */ /* 0x000e24000021f100 */
[----:B0-----:R0:W-:Y:S01]  /*9910*/  STG.E.U16 desc[UR36][R8.64], R3 ;  /* 0x0000000308007986 */ /* 0x0011e2000c101524 */
[----:B------:R-:W-:Y:S05]  /*9920*/  BRA `(.L_x_47050) ;  /* 0x0000000800ec7947 */ /* 0x000fea0003800000 */
.L_x_47046:
        /* <DEDUP_REMOVED lines=8> */
.L_x_47054:
[----:B------:R-:W-:-:S05]  /*99b0*/  F2FP.F16.F32.PACK_AB R24, RZ, R24 ;  /* 0x00000018ff18723e */ /* 0x000fca00000000ff */
[----:B------:R0:W-:Y:S01]  /*99c0*/  STG.E.U16 desc[UR36][R8.64], R24 ;  /* 0x0000001808007986 */ /* 0x0001e2000c101524 */
[----:B------:R-:W-:Y:S05]  /*99d0*/  BRA `(.L_x_47050) ;  /* 0x0000000800c07947 */ /* 0x000fea0003800000 */
.L_x_47053:
        /* <DEDUP_REMOVED lines=9> */
.L_x_47056:
[----:B------:R-:W-:-:S04]  /*9a70*/  F2FP.F16.F32.PACK_AB R3, RZ, R24 ;  /* 0x00000018ff03723e */ /* 0x000fc800000000ff */
[----:B------:R-:W-:-:S05]  /*9a80*/  PRMT R3, R3, 0x5410, RZ ;  /* 0x0000541003037816 */ /* 0x000fca00000000ff */
[----:B------:R0:W-:Y:S01]  /*9a90*/  STG.E desc[UR36][R8.64], R3 ;  /* 0x0000000308007986 */ /* 0x0001e2000c101924 */
[----:B------:R-:W-:Y:S05]  /*9aa0*/  BRA `(.L_x_47050) ;  /* 0x00000008008c7947 */ /* 0x000fea0003800000 */
.L_x_47055:
[----:B------:R-:W-:-:S06]  /*9ab0*/  FMUL.FTZ R4, R24, 1 ;  /* 0x3f80000018047820 */ /* 0x000fcc0000410000 */
[----:B------:R-:W0:Y:S02]  /*9ac0*/  F2F.F64.F32 R4, R4 ;  /* 0x0000000400047310 */ /* 0x000e240000201800 */
[----:B0-----:R0:W-:Y:S01]  /*9ad0*/  STG.E.64 desc[UR36][R8.64], R4 ;  /* 0x0000000408007986 */ /* 0x0011e2000c101b24 */
[----:B------:R-:W-:Y:S05]  /*9ae0*/  BRA `(.L_x_47050) ;  /* 0x00000008007c7947 */ /* 0x000fea0003800000 */
.L_x_47045:
        /* <DEDUP_REMOVED lines=13> */
.L_x_47060:
        /* <DEDUP_REMOVED lines=16> */
.L_x_47063:
[----:B------:R-:W-:-:S04]  /*9cc0*/  SHF.R.U32.HI R24, RZ, 0x18, R24 ;  /* 0x00000018ff187819 */ /* 0x000fc80000011618 */
[----:B------:R-:W-:-:S04]  /*9cd0*/  LOP3.LUT R3, R3, 0x80, R24, 0xf8, !PT ;  /* 0x0000008003037812 */ /* 0x000fc800078ef818 */
[----:B------:R-:W-:-:S07]  /*9ce0*/  PRMT R4, R3, 0x7610, R4 ;  /* 0x0000761003047816 */ /* 0x000fce0000000004 */
.L_x_47062:
[----:B------:R-:W-:Y:S05]  /*9cf0*/  BSYNC.RECONVERGENT B0 ;  /* 0x0000000000007941 */ /* 0x000fea0003800200 */
.L_x_47061:
[----:B------:R0:W-:Y:S01]  /*9d00*/  STG.E.U8 desc[UR36][R8.64], R4 ;  /* 0x0000000408007986 */ /* 0x0001e2000c101124 */
[----:B------:R-:W-:Y:S05]  /*9d10*/  BRA `(.L_x_47050) ;  /* 0x0000000400f07947 */ /* 0x000fea0003800000 */
.L_x_47059:
        /* <DEDUP_REMOVED lines=16> */
.L_x_47066:
[----:B------:R-:W-:-:S04]  /*9e20*/  SHF.R.U32.HI R24, RZ, 0x18, R24 ;  /* 0x00000018ff187819 */ /* 0x000fc80000011618 */
[----:B------:R-:W-:-:S04]  /*9e30*/  LOP3.LUT R3, R3, 0x80, R24, 0xf8, !PT ;  /* 0x0000008003037812 */ /* 0x000fc800078ef818 */
[----:B------:R-:W-:-:S07]  /*9e40*/  PRMT R4, R3, 0x7610, R4 ;  /* 0x0000761003047816 */ /* 0x000fce0000000004 */
.L_x_47065:
[----:B------:R-:W-:Y:S05]  /*9e50*/  BSYNC.RECONVERGENT B0 ;  /* 0x0000000000007941 */ /* 0x000fea0003800200 */
.L_x_47064:
[----:B------:R0:W-:Y:S01]  /*9e60*/  STG.E.U8 desc[UR36][R8.64], R4 ;  /* 0x0000000408007986 */ /* 0x0001e2000c101124 */
[----:B------:R-:W-:Y:S05]  /*9e70*/  BRA `(.L_x_47050) ;  /* 0x0000000400987947 */ /* 0x000fea0003800000 */
.L_x_47058:
        /* <DEDUP_REMOVED lines=21> */
.L_x_47068:
[----:B------:R-:W0:Y:S02]  /*9fd0*/  F2I.U64.TRUNC R24, R24 ;  /* 0x0000001800187311 */ /* 0x000e24000020d800 */
[----:B0-----:R0:W-:Y:S01]  /*9fe0*/  STG.E.64 desc[UR36][R8.64], R24 ;  /* 0x0000001808007986 */ /* 0x0011e2000c101b24 */
[----:B------:R-:W-:Y:S05]  /*9ff0*/  BRA `(.L_x_47050) ;  /* 0x0000000400387947 */ /* 0x000fea0003800000 */
.L_x_47067:
[----:B------:R-:W0:Y:S02]  /*a000*/  F2I.FTZ.U32.TRUNC.NTZ R3, R24 ;  /* 0x0000001800037305 */ /* 0x000e24000021f000 */
[----:B0-----:R0:W-:Y:S01]  /*a010*/  STG.E desc[UR36][R8.64], R3 ;  /* 0x0000000308007986 */ /* 0x0011e2000c101924 */
[----:B------:R-:W-:Y:S05]  /*a020*/  BRA `(.L_x_47050) ;  /* 0x00000004002c7947 */ /* 0x000fea0003800000 */
.L_x_47057:
        /* <DEDUP_REMOVED lines=10> */
.L_x_47070:
[----:B------:R-:W-:Y:S01]  /*a0d0*/  FMUL.FTZ R4, R24, 1 ;  /* 0x3f80000018047820 */ /* 0x000fe20000410000 */
[----:B------:R-:W-:-:S05]  /*a0e0*/  CS2R R6, SRZ ;  /* 0x0000000000067805 */ /* 0x000fca000001ff00 */
[----:B------:R-:W0:Y:S02]  /*a0f0*/  F2F.F64.F32 R4, R4 ;  /* 0x0000000400047310 */ /* 0x000e240000201800 */
[----:B0-----:R0:W-:Y:S01]  /*a100*/  STG.E.128 desc[UR36][R8.64], R4 ;  /* 0x0000000408007986 */ /* 0x0011e2000c101d24 */
[----:B------:R-:W-:Y:S05]  /*a110*/  BRA `(.L_x_47050) ;  /* 0x0000000000f07947 */ /* 0x000fea0003800000 */
.L_x_47069:
[----:B------:R-:W-:-:S13]  /*a120*/  ISETP.NE.AND P0, PT, R0, 0xf, PT ;  /* 0x0000000f0000780c */ /* 0x000fda0003f05270 */
[----:B------:R-:W-:Y:S05]  /*a130*/  @!P0 BRA `(.L_x_47071) ;  /* 0x0000000000e08947 */ /* 0x000fea0003800000 */
[----:B------:R-:W-:-:S13]  /*a140*/  ISETP.NE.AND P0, PT, R0, 0x17, PT ;  /* 0x000000170000780c */ /* 0x000fda0003f05270 */
[----:B------:R-:W-:Y:S05]  /*a150*/  @!P0 BRA `(.L_x_47072) ;  /* 0x00000000008c8947 */ /* 0x000fea0003800000 */
[----:B------:R-:W-:-:S13]  /*a160*/  ISETP.NE.AND P0, PT, R0, 0x18, PT ;  /* 0x000000180000780c */ /* 0x000fda0003f05270 */
[----:B------:R-:W-:Y:S05]  /*a170*/  @!P0 BRA `(.L_x_47073) ;  /* 0x0000000000448947 */ /* 0x000fea0003800000 */
.L_x_47049:
        /* <DEDUP_REMOVED lines=16> */
.L_x_47074:
[----:B------:R-:W-:Y:S05]  /*a280*/  BRA `(.L_x_47050) ;  /* 0x0000000000947947 */ /* 0x000fea0003800000 */
.L_x_47073:
        /* <DEDUP_REMOVED lines=12> */
.L_x_47076:
[----:B------:R-:W-:Y:S05]  /*a350*/  BSYNC.RECONVERGENT B0 ;  /* 0x0000000000007941 */ /* 0x000fea0003800200 */
.L_x_47075:
[----:B------:R-:W-:-:S05]  /*a360*/  LOP3.LUT R3, R0, 0x80, R5, 0xf8, !PT ;  /* 0x0000008000037812 */ /* 0x000fca00078ef805 */
[----:B------:R2:W-:Y:S01]  /*a370*/  STG.E.U8 desc[UR36][R8.64], R3 ;  /* 0x0000000308007986 */ /* 0x0005e2000c101124 */
[----:B------:R-:W-:Y:S05]  /*a380*/  BRA `(.L_x_47050) ;  /* 0x0000000000547947 */ /* 0x000fea0003800000 */
.L_x_47072:
        /* <DEDUP_REMOVED lines=11> */
.L_x_47078:
[----:B------:R-:W-:Y:S01]  /*a440*/  IMAD.MOV.U32 R0, RZ, RZ, 0x7f ;  /* 0x0000007fff007424 */ /* 0x000fe200078e00ff */
[----:B------:R-:W-:-:S04]  /*a450*/  ISETP.GT.U32.AND P0, PT, R4, 0x7f800000, PT ;  /* 0x7f8000000400780c */ /* 0x000fc80003f04070 */
[----:B------:R-:W-:-:S09]  /*a460*/  SEL R0, R0, 0x7c, P0 ;  /* 0x0000007c00007807 */ /* 0x000fd20000000000 */
.L_x_47079:
[----:B------:R-:W-:Y:S05]  /*a470*/  BSYNC.RECONVERGENT B0 ;  /* 0x0000000000007941 */ /* 0x000fea0003800200 */
.L_x_47077:
[----:B------:R-:W-:-:S04]  /*a480*/  SHF.R.U32.HI R3, RZ, 0x18, R24 ;  /* 0x00000018ff037819 */ /* 0x000fc80000011618 */
[----:B------:R-:W-:-:S05]  /*a490*/  LOP3.LUT R3, R0, 0x80, R3, 0xf8, !PT ;  /* 0x0000008000037812 */ /* 0x000fca00078ef803 */
[----:B------:R1:W-:Y:S01]  /*a4a0*/  STG.E.U8 desc[UR36][R8.64], R3 ;  /* 0x0000000308007986 */ /* 0x0003e2000c101124 */
[----:B------:R-:W-:Y:S05]  /*a4b0*/  BRA `(.L_x_47050) ;  /* 0x0000000000087947 */ /* 0x000fea0003800000 */
.L_x_47071:
[----:B------:R-:W-:-:S05]  /*a4c0*/  F2FP.BF16.F32.PACK_AB R24, RZ, R24 ;  /* 0x00000018ff18723e */ /* 0x000fca00000010ff */
[----:B------:R0:W-:Y:S02]  /*a4d0*/  STG.E.U16 desc[UR36][R8.64], R24 ;  /* 0x0000001808007986 */ /* 0x0001e4000c101524 */
.L_x_47050:
[----:B------:R-:W-:-:S07]  /*a4e0*/  VIADD R19, R19, 0x80 ;  /* 0x0000008013137836 */ /* 0x000fce0000000000 */
.L_x_47009:
[----:B------:R-:W-:Y:S05]  /*a4f0*/  BSYNC.RECONVERGENT B6 ;  /* 0x0000000000067941 */ /* 0x000fea0003800200 */
.L_x_47008:
[----:B------:R-:W-:-:S13]  /*a500*/  ISETP.GE.AND P0, PT, R19, R17, PT ;  /* 0x000000111300720c */ /* 0x000fda0003f06270 */
[----:B------:R-:W-:Y:S05]  /*a510*/  @P0 EXIT ;  /* 0x000000000000094d */ /* 0x000fea0003800000 */
[----:B01--4-:R-:W0:Y:S01]  /*a520*/  LDC.64 R4, c[0x0][0x390] ;  /* 0x0000e400ff047b82 */ /* 0x013e220000000a00 */
        /* <DEDUP_REMOVED lines=17> */
[----:B0-----:R-:W-:Y:S01]  /*a640*/  STG.E.U8 desc[UR36][R2.64], R5 ;  /* 0x0000000502007986 */ /* 0x001fe2000c101124 */
[----:B------:R-:W-:Y:S05]  /*a650*/  EXIT ;  /* 0x000000000000794d */ /* 0x000fea0003800000 */
.L_x_47083:
[----:B---3--:R-:W0:Y:S02]  /*a660*/  F2I.S64.TRUNC R18, R18 ;  /* 0x0000001200127311 */ /* 0x008e24000020d900 */
[----:B0-----:R-:W-:-:S05]  /*a670*/  IMAD.MOV.U32 R5, RZ, RZ, R18 ;  /* 0x000000ffff057224 */ /* 0x001fca00078e0012 */
[----:B------:R-:W-:Y:S01]  /*a680*/  STG.E.U8 desc[UR36][R2.64], R5 ;  /* 0x0000000502007986 */ /* 0x000fe2000c101124 */
[----:B------:R-:W-:Y:S05]  /*a690*/  EXIT ;  /* 0x000000000000794d */ /* 0x000fea0003800000 */
.L_x_47082:
[----:B------:R-:W-:-:S13]  /*a6a0*/  ISETP.NE.AND P0, PT, R0, 0x2, PT ;  /* 0x000000020000780c */ /* 0x000fda0003f05270 */
[----:B------:R-:W-:Y:S05]  /*a6b0*/  @!P0 BRA `(.L_x_47085) ;  /* 0x0000000000288947 */ /* 0x000fea0003800000 */
[----:B------:R-:W-:-:S13]  /*a6c0*/  ISETP.NE.AND P0, PT, R0, 0x3, PT ;  /* 0x000000030000780c */ /* 0x000fda0003f05270 */
[----:B------:R-:W-:Y:S05]  /*a6d0*/  @!P0 BRA `(.L_x_47086) ;  /* 0x0000000000148947 */ /* 0x000fea0003800000 */
[----:B------:R-:W-:-:S13]  /*a6e0*/  ISETP.NE.AND P0, PT, R0, 0x4, PT ;  /* 0x000000040000780c */ /* 0x000fda0003f05270 */
[----:B------:R-:W-:Y:S05]  /*a6f0*/  @P0 BRA `(.L_x_47084) ;  /* 0x0000000800380947 */ /* 0x000fea0003800000 */
[----:B---3--:R-:W0:Y:S02]  /*a700*/  F2I.S64.TRUNC R18, R18 ;  /* 0x0000001200127311 */ /* 0x008e24000020d900 */
[----:B0-----:R-:W-:Y:S01]  /*a710*/  STG.E.64 desc[UR36][R2.64], R18 ;  /* 0x0000001202007986 */ /* 0x001fe2000c101b24 */
[----:B------:R-:W-:Y:S05]  /*a720*/  EXIT ;  /* 0x000000000000794d */ /* 0x000fea0003800000 */
.L_x_47086:
[----:B---3--:R-:W0:Y:S02]  /*a730*/  F2I.FTZ.TRUNC.NTZ R5, R18 ;  /* 0x0000001200057305 */ /* 0x008e24000021f100 */
[----:B0-----:R-:W-:Y:S01]  /*a740*/  STG.E desc[UR36][R2.64], R5 ;  /* 0x0000000502007986 */ /* 0x001fe2000c101924 */
[----:B------:R-:W-:Y:S05]  /*a750*/  EXIT ;  /* 0x000000000000794d */ /* 0x000fea0003800000 */
.L_x_47085:
[----:B---3--:R-:W0:Y:S02]  /*a760*/  F2I.FTZ.TRUNC.NTZ R5, R18 ;  /* 0x0000001200057305 */ /* 0x008e24000021f100 */
[----:B0-----:R-:W-:Y:S01]  /*a770*/  STG.E.U16 desc[UR36][R2.64], R5 ;  /* 0x0000000502007986 */ /* 0x001fe2000c101524 */
[----:B------:R-:W-:Y:S05]  /*a780*/  EXIT ;  /* 0x000000000000794d */ /* 0x000fea0003800000 */
.L_x_47081:
[----:B------:R-:W-:-:S13]  /*a790*/  ISETP.GT.AND P0, PT, R0, 0x6, PT ;  /* 0x000000060000780c */ /* 0x000fda0003f04270 */
[----:B------:R-:W-:Y:S05]  /*a7a0*/  @P0 BRA `(.L_x_47087) ;  /* 0x0000000000240947 */ /* 0x000fea0003800000 */
[----:B------:R-:W-:-:S13]  /*a7b0*/  ISETP.NE.AND P0, PT, R0, 0x5, PT ;  /* 0x000000050000780c */ /* 0x000fda0003f05270 */
[----:B------:R-:W-:Y:S05]  /*a7c0*/  @!P0 BRA `(.L_x_47088) ;  /* 0x0000000000108947 */ /* 0x000fea0003800000 */
[----:B------:R-:W-:-:S13]  /*a7d0*/  ISETP.NE.AND P0, PT, R0, 0x6, PT ;  /* 0x000000060000780c */ /* 0x000fda0003f05270 */
[----:B------:R-:W-:Y:S05]  /*a7e0*/  @P0 BRA `(.L_x_47084) ;  /* 0x0000000400fc0947 */ /* 0x000fea0003800000 */
[----:B---3--:R-:W-:Y:S01]  /*a7f0*/  STG.E desc[UR36][R2.64], R18 ;  /* 0x0000001202007986 */ /* 0x008fe2000c101924 */
[----:B------:R-:W-:Y:S05]  /*a800*/  EXIT ;  /* 0x000000000000794d */ /* 0x000fea0003800000 */
.L_x_47088:
[----:B---3--:R-:W-:-:S05]  /*a810*/  F2FP.F16.F32.PACK_AB R18, RZ, R18 ;  /* 0x00000012ff12723e */ /* 0x008fca00000000ff */
[----:B------:R-:W-:Y:S01]  /*a820*/  STG.E.U16 desc[UR36][R2.64], R18 ;  /* 0x0000001202007986 */ /* 0x000fe2000c101524 */
[----:B------:R-:W-:Y:S05]  /*a830*/  EXIT ;  /* 0x000000000000794d */ /* 0x000fea0003800000 */
.L_x_47087:
[----:B------:R-:W-:-:S13]  /*a840*/  ISETP.NE.AND P0, PT, R0, 0x7, PT ;  /* 0x000000070000780c */ /* 0x000fda0003f05270 */
[----:B------:R-:W-:Y:S05]  /*a850*/  @!P0 BRA `(.L_x_47089) ;  /* 0x00000000002c8947 */ /* 0x000fea0003800000 */
[----:B------:R-:W-:-:S13]  /*a860*/  ISETP.NE.AND P0, PT, R0, 0x8, PT ;  /* 0x000000080000780c */ /* 0x000fda0003f05270 */
[----:B------:R-:W-:Y:S05]  /*a870*/  @!P0 BRA `(.L_x_47090) ;  /* 0x0000000000148947 */ /* 0x000fea0003800000 */
[----:B------:R-:W-:-:S13]  /*a880*/  ISETP.NE.AND P0, PT, R0, 0x9, PT ;  /* 0x000000090000780c */ /* 0x000fda0003f05270 */
[----:B------:R-:W-:Y:S05]  /*a890*/  @P0 BRA `(.L_x_47084) ;  /* 0x0000000400d00947 */ /* 0x000fea0003800000 */
[----:B------:R-:W-:-:S05]  /*a8a0*/  IMAD.MOV.U32 R19, RZ, RZ, RZ ;  /* 0x000000ffff137224 */ /* 0x000fca00078e00ff */
[----:B---3--:R-:W-:Y:S01]  /*a8b0*/  STG.E.64 desc[UR36][R2.64], R18 ;  /* 0x0000001202007986 */ /* 0x008fe2000c101b24 */
[----:B------:R-:W-:Y:S05]  /*a8c0*/  EXIT ;  /* 0x000000000000794d */ /* 0x000fea0003800000 */
.L_x_47090:
[----:B---3--:R-:W-:-:S04]  /*a8d0*/  F2FP.F16.F32.PACK_AB R5, RZ, R18 ;  /* 0x00000012ff05723e */ /* 0x008fc800000000ff */
[----:B------:R-:W-:-:S05]  /*a8e0*/  PRMT R5, R5, 0x5410, RZ ;  /* 0x0000541005057816 */ /* 0x000fca00000000ff */
[----:B------:R-:W-:Y:S01]  /*a8f0*/  STG.E desc[UR36][R2.64], R5 ;  /* 0x0000000502007986 */ /* 0x000fe2000c101924 */
[----:B------:R-:W-:Y:S05]  /*a900*/  EXIT ;  /* 0x000000000000794d */ /* 0x000fea0003800000 */
.L_x_47089:
[----:B---3--:R-:W-:-:S06]  /*a910*/  FMUL.FTZ R4, R18, 1 ;  /* 0x3f80000012047820 */ /* 0x008fcc0000410000 */
[----:B------:R-:W0:Y:S02]  /*a920*/  F2F.F64.F32 R4, R4 ;  /* 0x0000000400047310 */ /* 0x000e240000201800 */
[----:B0-----:R-:W-:Y:S01]  /*a930*/  STG.E.64 desc[UR36][R2.64], R4 ;  /* 0x0000000402007986 */ /* 0x001fe2000c101b24 */
[----:B------:R-:W-:Y:S05]  /*a940*/  EXIT ;  /* 0x000000000000794d */ /* 0x000fea0003800000 */
.L_x_47080:
        /* <DEDUP_REMOVED lines=11> */
[----:B0-----:R-:W-:Y:S01]  /*aa00*/  STG.E.U16 desc[UR36][R2.64], R5 ;  /* 0x0000000502007986 */ /* 0x001fe2000c101524 */
[----:B------:R-:W-:Y:S05]  /*aa10*/  EXIT ;  /* 0x000000000000794d */ /* 0x000fea0003800000 */
.L_x_47094:
        /* <DEDUP_REMOVED lines=16> */
.L_x_47097:
[----:B------:R-:W-:-:S04]  /*ab20*/  SHF.R.U32.HI R18, RZ, 0x18, R18 ;  /* 0x00000018ff127819 */ /* 0x000fc80000011612 */
[----:B------:R-:W-:-:S04]  /*ab30*/  LOP3.LUT R5, R5, 0x80, R18, 0xf8, !PT ;  /* 0x0000008005057812 */ /* 0x000fc800078ef812 */
[----:B------:R-:W-:-:S07]  /*ab40*/  PRMT R0, R5, 0x7610, R0 ;  /* 0x0000761005007816 */ /* 0x000fce0000000000 */
.L_x_47096:
[----:B------:R-:W-:Y:S05]  /*ab50*/  BSYNC.RECONVERGENT B0 ;  /* 0x0000000000007941 */ /* 0x000fea0003800200 */
.L_x_47095:
[----:B------:R-:W-:Y:S01]  /*ab60*/  STG.E.U8 desc[UR36][R2.64], R0 ;  /* 0x0000000002007986 */ /* 0x000fe2000c101124 */
[----:B------:R-:W-:Y:S05]  /*ab70*/  EXIT ;  /* 0x000000000000794d */ /* 0x000fea0003800000 */
.L_x_47093:
        /* <DEDUP_REMOVED lines=16> */
.L_x_47100:
[----:B------:R-:W-:-:S04]  /*ac80*/  SHF.R.U32.HI R18, RZ, 0x18, R18 ;  /* 0x00000018ff127819 */ /* 0x000fc80000011612 */
[----:B------:R-:W-:-:S04]  /*ac90*/  LOP3.LUT R5, R5, 0x80, R18, 0xf8, !PT ;  /* 0x0000008005057812 */ /* 0x000fc800078ef812 */
[----:B------:R-:W-:-:S07]  /*aca0*/  PRMT R0, R5, 0x7610, R0 ;  /* 0x0000761005007816 */ /* 0x000fce0000000000 */
.L_x_47099:
[----:B------:R-:W-:Y:S05]  /*acb0*/  BSYNC.RECONVERGENT B0 ;  /* 0x0000000000007941 */ /* 0x000fea0003800200 */
.L_x_47098:
[----:B------:R-:W-:Y:S01]  /*acc0*/  STG.E.U8 desc[UR36][R2.64], R0 ;  /* 0x0000000002007986 */ /* 0x000fe2000c101124 */
[----:B------:R-:W-:Y:S05]  /*acd0*/  EXIT ;  /* 0x000000000000794d */ /* 0x000fea0003800000 */
.L_x_47092:
        /* <DEDUP_REMOVED lines=21> */
.L_x_47102:
[----:B---3--:R-:W0:Y:S02]  /*ae30*/  F2I.U64.TRUNC R18, R18 ;  /* 0x0000001200127311 */ /* 0x008e24000020d800 */
[----:B0-----:R-:W-:Y:S01]  /*ae40*/  STG.E.64 desc[UR36][R2.64], R18 ;  /* 0x0000001202007986 */ /* 0x001fe2000c101b24 */
[----:B------:R-:W-:Y:S05]  /*ae50*/  EXIT ;  /* 0x000000000000794d */ /* 0x000fea0003800000 */
.L_x_47101:
[----:B---3--:R-:W0:Y:S02]  /*ae60*/  F2I.FTZ.U32.TRUNC.NTZ R5, R18 ;  /* 0x0000001200057305 */ /* 0x008e24000021f000 */
[----:B0-----:R-:W-:Y:S01]  /*ae70*/  STG.E desc[UR36][R2.64], R5 ;  /* 0x0000000502007986 */ /* 0x001fe2000c101924 */
[----:B------:R-:W-:Y:S05]  /*ae80*/  EXIT ;  /* 0x000000000000794d */ /* 0x000fea0003800000 */
.L_x_47091:
        /* <DEDUP_REMOVED lines=8> */
[----:B------:R-:W-:Y:S01]  /*af10*/  STG.E.U8 desc[UR36][R2.64], R5 ;  /* 0x0000000502007986 */ /* 0x000fe2000c101124 */
[----:B------:R-:W-:Y:S05]  /*af20*/  EXIT ;  /* 0x000000000000794d */ /* 0x000fea0003800000 */
.L_x_47104:
[----:B---3--:R-:W-:Y:S01]  /*af30*/  FMUL.FTZ R4, R18, 1 ;  /* 0x3f80000012047820 */ /* 0x008fe20000410000 */
[----:B------:R-:W-:-:S05]  /*af40*/  CS2R R6, SRZ ;  /* 0x0000000000067805 */ /* 0x000fca000001ff00 */
[----:B------:R-:W0:Y:S02]  /*af50*/  F2F.F64.F32 R4, R4 ;  /* 0x0000000400047310 */ /* 0x000e240000201800 */
[----:B0-----:R-:W-:Y:S01]  /*af60*/  STG.E.128 desc[UR36][R2.64], R4 ;  /* 0x0000000402007986 */ /* 0x001fe2000c101d24 */
[----:B------:R-:W-:Y:S05]  /*af70*/  EXIT ;  /* 0x000000000000794d */ /* 0x000fea0003800000 */
.L_x_47103:
[----:B------:R-:W-:-:S13]  /*af80*/  ISETP.NE.AND P0, PT, R0, 0xf, PT ;  /* 0x0000000f0000780c */ /* 0x000fda0003f05270 */
[----:B------:R-:W-:Y:S05]  /*af90*/  @!P0 BRA `(.L_x_47105) ;  /* 0x0000000000e08947 */ /* 0x000fea0003800000 */
[----:B------:R-:W-:-:S13]  /*afa0*/  ISETP.NE.AND P0, PT, R0, 0x17, PT ;  /* 0x000000170000780c */ /* 0x000fda0003f05270 */
[----:B------:R-:W-:Y:S05]  /*afb0*/  @!P0 BRA `(.L_x_47106) ;  /* 0x00000000008c8947 */ /* 0x000fea0003800000 */
[----:B------:R-:W-:-:S13]  /*afc0*/  ISETP.NE.AND P0, PT, R0, 0x18, PT ;  /* 0x000000180000780c */ /* 0x000fda0003f05270 */
[----:B------:R-:W-:Y:S05]  /*afd0*/  @!P0 BRA `(.L_x_47107) ;  /* 0x0000000000448947 */ /* 0x000fea0003800000 */
.L_x_47084:
        /* <DEDUP_REMOVED lines=16> */
.L_x_47108:
[----:B------:R-:W-:Y:S05]  /*b0e0*/  EXIT ;  /* 0x000000000000794d */ /* 0x000fea0003800000 */
.L_x_47107:
        /* <DEDUP_REMOVED lines=12> */
.L_x_47110:
[----:B------:R-:W-:Y:S05]  /*b1b0*/  BSYNC.RECONVERGENT B0 ;  /* 0x0000000000007941 */ /* 0x000fea0003800200 */
.L_x_47109:
[----:B------:R-:W-:-:S05]  /*b1c0*/  LOP3.LUT R5, R0, 0x80, R7, 0xf8, !PT ;  /* 0x0000008000057812 */ /* 0x000fca00078ef807 */
[----:B------:R-:W-:Y:S01]  /*b1d0*/  STG.E.U8 desc[UR36][R2.64], R5 ;  /* 0x0000000502007986 */ /* 0x000fe2000c101124 */
[----:B------:R-:W-:Y:S05]  /*b1e0*/  EXIT ;  /* 0x000000000000794d */ /* 0x000fea0003800000 */
.L_x_47106:
        /* <DEDUP_REMOVED lines=11> */
.L_x_47112:
[----:B------:R-:W-:Y:S01]  /*b2a0*/  IMAD.MOV.U32 R0, RZ, RZ, 0x7f ;  /* 0x0000007fff007424 */ /* 0x000fe200078e00ff */
[----:B------:R-:W-:-:S04]  /*b2b0*/  ISETP.GT.U32.AND P0, PT, R4, 0x7f800000, PT ;  /* 0x7f8000000400780c */ /* 0x000fc80003f04070 */
[----:B------:R-:W-:-:S09]  /*b2c0*/  SEL R0, R0, 0x7c, P0 ;  /* 0x0000007c00007807 */ /* 0x000fd20000000000 */
.L_x_47113:
[----:B------:R-:W-:Y:S05]  /*b2d0*/  BSYNC.RECONVERGENT B0 ;  /* 0x0000000000007941 */ /* 0x000fea0003800200 */
.L_x_47111:
[----:B------:R-:W-:-:S04]  /*b2e0*/  SHF.R.U32.HI R5, RZ, 0x18, R18 ;  /* 0x00000018ff057819 */ /* 0x000fc80000011612 */
[----:B------:R-:W-:-:S05]  /*b2f0*/  LOP3.LUT R5, R0, 0x80, R5, 0xf8, !PT ;  /* 0x0000008000057812 */ /* 0x000fca00078ef805 */
[----:B------:R-:W-:Y:S01]  /*b300*/  STG.E.U8 desc[UR36][R2.64], R5 ;  /* 0x0000000502007986 */ /* 0x000fe2000c101124 */
[----:B------:R-:W-:Y:S05]  /*b310*/  EXIT ;  /* 0x000000000000794d */ /* 0x000fea0003800000 */
.L_x_47105:
[----:B---3--:R-:W-:-:S05]  /*b320*/  F2FP.BF16.F32.PACK_AB R18, RZ, R18 ;  /* 0x00000012ff12723e */ /* 0x008fca00000010ff */
[----:B------:R-:W-:Y:S01]  /*b330*/  STG.E.U16 desc[UR36][R2.64], R18 ;  /* 0x0000001202007986 */ /* 0x000fe2000c101524 */
[----:B------:R-:W-:Y:S05]  /*b340*/  EXIT ;  /* 0x000000000000794d */ /* 0x000fea0003800000 */
.L_x_47114:
        /* <DEDUP_REMOVED lines=11> */
.L_x_61039:


//--------------------- .text._ZN2at6native18elementwise_kernelILi128ELi2EZNS0_22gpu_kernel_impl_nocastIZZZNS0_50_GLOBAL__N__2680c7bb_12_PowKernel_cu_7dd49032_317024pow_tensor_tensor_kernelERNS_18TensorIteratorBaseEENKUlvE_clEvENKUlvE5_clEvEUlffE_EEvS5_RKT_EUliE_EEviT1_ --------------------------
	.section	.text._ZN2at6native18elementwise_kernelILi128ELi2EZNS0_22gpu_kernel_impl_nocastIZZZNS0_50_GLOBAL__N__2680c7bb_12_PowKernel_cu_7dd49032_317024pow_tensor_tensor_kernelERNS_18TensorIteratorBaseEENKUlvE_clEvENKUlvE5_clEvEUlffE_EEvS5_RKT_EUliE_EEviT1_,"ax",@progbits
	.align	128
        .global         _ZN2at6native18elementwise_kernelILi128ELi2EZNS0_22gpu_kernel_impl_nocastIZZZNS0_50_GLOBAL__N__2680c7bb_12_PowKernel_cu_7dd49032_317024pow_tensor_tensor_kernelERNS_18TensorIteratorBaseEENKUlvE_clEvENKUlvE5_clEvEUlffE_EEvS5_RKT_EUliE_EEviT1_
        .type           _ZN2at6native18elementwise_kernelILi128ELi2EZNS0_22gpu_kernel_impl_nocastIZZZNS0_50_GLOBAL__N__2680c7bb_12_PowKernel_cu_7dd49032_317024pow_tensor_tensor_kernelERNS_18TensorIteratorBaseEENKUlvE_clEvENKUlvE5_clEvEUlffE_EEvS5_RKT_EUliE_EEviT1_,@function
        .size           _ZN2at6native18elementwise_kernelILi128ELi2EZNS0_22gpu_kernel_impl_nocastIZZZNS0_50_GLOBAL__N__2680c7bb_12_PowKernel_cu_7dd49032_317024pow_tensor_tensor_kernelERNS_18TensorIteratorBaseEENKUlvE_clEvENKUlvE5_clEvEUlffE_EEvS5_RKT_EUliE_EEviT1_,(.L_x_61040 - _ZN2at6native18elementwise_kernelILi128ELi2EZNS0_22gpu_kernel_impl_nocastIZZZNS0_50_GLOBAL__N__2680c7bb_12_PowKernel_cu_7dd49032_317024pow_tensor_tensor_kernelERNS_18TensorIteratorBaseEENKUlvE_clEvENKUlvE5_clEvEUlffE_EEvS5_RKT_EUliE_EEviT1_)
        .other          _ZN2at6native18elementwise_kernelILi128ELi2EZNS0_22gpu_kernel_impl_nocastIZZZNS0_50_GLOBAL__N__2680c7bb_12_PowKernel_cu_7dd49032_317024pow_tensor_tensor_kernelERNS_18TensorIteratorBaseEENKUlvE_clEvENKUlvE5_clEvEUlffE_EEvS5_RKT_EUliE_EEviT1_,@"STO_CUDA_ENTRY STV_DEFAULT"
_ZN2at6native18elementwise_kernelILi128ELi2EZNS0_22gpu_kernel_impl_nocastIZZZNS0_50_GLOBAL__N__2680c7bb_12_PowKernel_cu_7dd49032_317024pow_tensor_tensor_kernelERNS_18TensorIteratorBaseEENKUlvE_clEvENKUlvE5_clEvEUlffE_EEvS5_RKT_EUliE_EEviT1_:
.text._ZN2at6native18elementwise_kernelILi128ELi2EZNS0_22gpu_kernel_impl_nocastIZZZNS0_50_GLOBAL__N__2680c7bb_12_PowKernel_cu_7dd49032_317024pow_tensor_tensor_kernelERNS_18TensorIteratorBaseEENKUlvE_clEvENKUlvE5_clEvEUlffE_EEvS5_RKT_EUliE_EEviT1_:
        /* <DEDUP_REMOVED lines=13> */
[----:B------:R-:W0:Y:S08]  /*00d0*/  LDC.64 R4, c[0x0][0x5f0] ;  /* 0x00017c00ff047b82 */ /* 0x000e300000000a00 */
[----:B------:R-:W1:Y:S01]  /*00e0*/  LDC.64 R6, c[0x0][0x5f8] ;  /* 0x00017e00ff067b82 */ /* 0x000e620000000a00 */
[----:B0-----:R-:W2:Y:S04]  /*00f0*/  LDG.E R4, desc[UR6][R4.64] ;  /* 0x0000000604047981 */ /* 0x001ea8000c1e1900 */
[----:B-1----:R-:W3:Y:S03]  /*0100*/  LDG.E R6, desc[UR6][R6.64] ;  /* 0x0000000606067981 */ /* 0x002ee6000c1e1900 */
[----:B------:R-:W0:Y:S01]  /*0110*/  LDC.64 R8, c[0x0][0x5e8] ;  /* 0x00017a00ff087b82 */ /* 0x000e220000000a00 */
[----:B------:R-:W-:Y:S01]  /*0120*/  IADD3 R3, PT, PT, R3, 0x80, RZ ;  /* 0x0000008003037810 */ /* 0x000fe20007ffe0ff */
[----:B--2---:R-:W3:Y:S02]  /*0130*/  MUFU.LG2 R11, R4 ;  /* 0x00000004000b7308 */ /* 0x004ee40000000c00 */
[----:B---3--:R-:W-:-:S06]  /*0140*/  FMUL.FTZ R11, R6, R11 ;  /* 0x0000000b060b7220 */ /* 0x008fcc0000410000 */
[----:B------:R-:W0:Y:S02]  /*0150*/  MUFU.EX2 R11, R11 ;  /* 0x0000000b000b7308 */ /* 0x000e240000000800 */
[----:B0-----:R0:W-:Y:S02]  /*0160*/  STG.E desc[UR6][R8.64], R11 ;  /* 0x0000000b08007986 */ /* 0x0011e4000c101906 */
.L_x_47117:
[----:B------:R-:W-:Y:S05]  /*0170*/  BSYNC.RECONVERGENT B0 ;  /* 0x0000000000007941 */ /* 0x000fea0003800200 */
.L_x_47116:
[----:B------:R-:W-:-:S13]  /*0180*/  ISETP.GE.AND P0, PT, R3, UR4, PT ;  /* 0x0000000403007c0c */ /* 0x000fda000bf06270 */
[----:B------:R-:W-:Y:S05]  /*0190*/  @P0 EXIT ;  /* 0x000000000000094d */ /* 0x000fea0003800000 */
[----:B------:R-:W1:Y:S08]  /*01a0*/  LDC.64 R2, c[0x0][0x5f0] ;  /* 0x00017c00ff027b82 */ /* 0x000e700000000a00 */
[----:B------:R-:W2:Y:S01]  /*01b0*/  LDC.64 R4, c[0x0][0x5f8] ;  /* 0x00017e00ff047b82 */ /* 0x000ea20000000a00 */
[----:B-1----:R-:W0:Y:S04]  /*01c0*/  LDG.E R2, desc[UR6][R2.64] ;  /* 0x0000000602027981 */ /* 0x002e28000c1e1900 */
[----:B--2---:R-:W2:Y:S03]  /*01d0*/  LDG.E R4, desc[UR6][R4.64] ;  /* 0x0000000604047981 */ /* 0x004ea6000c1e1900 */
[----:B------:R-:W1:Y:S01]  /*01e0*/  LDC.64 R6, c[0x0][0x5e8] ;  /* 0x00017a00ff067b82 */ /* 0x000e620000000a00 */
[----:B0-----:R-:W2:Y:S02]  /*01f0*/  MUFU.LG2 R9, R2 ;  /* 0x0000000200097308 */ /* 0x001ea40000000c00 */
[----:B--2---:R-:W-:-:S06]  /*0200*/  FMUL.FTZ R9, R4, R9 ;  /* 0x0000000904097220 */ /* 0x004fcc0000410000 */
[----:B------:R-:W1:Y:S02]  /*0210*/  MUFU.EX2 R9, R9 ;  /* 0x0000000900097308 */ /* 0x000e640000000800 */
[----:B-1----:R-:W-:Y:S01]  /*0220*/  STG.E desc[UR6][R6.64], R9 ;  /* 0x0000000906007986 */ /* 0x002fe2000c101906 */
[----:B------:R-:W-:Y:S05]  /*0230*/  EXIT ;  /* 0x000000000000794d */ /* 0x000fea0003800000 */
.L_x_47115:
        /* <DEDUP_REMOVED lines=355> */
.L_x_47120:
[----:B------:R-:W0:Y:S02]  /*1870*/  LDCU.128 UR8, c[0x0][0x5f0] ;  /* 0x0000be00ff0877ac */ /* 0x000e240008000c00 */
[----:B0-----:R-:W-:-:S04]  /*1880*/  IADD3 R6, P0, PT, R6, UR8, RZ ;  /* 0x0000000806067c10 */ /* 0x001fc8000ff1e0ff */
[----:B------:R-:W-:Y:S01]  /*1890*/  IADD3.X R7, PT, PT, RZ, UR9, RZ, P0, !PT ;  /* 0x00000009ff077c10 */ /* 0x000fe200087fe4ff */
[----:B------:R-:W0:Y:S04]  /*18a0*/  LDCU.64 UR8, c[0x0][0x5e8] ;  /* 0x0000bd00ff0877ac */ /* 0x000e280008000a00 */
[----:B------:R-:W2:Y:S01]  /*18b0*/  LDG.E R6, desc[UR6][R6.64] ;  /* 0x0000000606067981 */ /* 0x000ea2000c1e1900 */
[----:B------:R-:W-:-:S04]  /*18c0*/  IADD3 R8, P0, PT, R4, UR10, RZ ;  /* 0x0000000a04087c10 */ /* 0x000fc8000ff1e0ff */
[----:B------:R-:W-:-:S05]  /*18d0*/  IADD3.X R9, PT, PT, RZ, UR11, RZ, P0, !PT ;  /* 0x0000000bff097c10 */ /* 0x000fca00087fe4ff */
[----:B------:R-:W3:Y:S01]  /*18e0*/  LDG.E R8, desc[UR6][R8.64] ;  /* 0x0000000608087981 */ /* 0x000ee2000c1e1900 */
[----:B------:R-:W-:Y:S02]  /*18f0*/  IADD3 R3, PT, PT, R3, 0x80, RZ ;  /* 0x0000008003037810 */ /* 0x000fe40007ffe0ff */
[----:B0-----:R-:W-:-:S04]  /*1900*/  IADD3 R4, P0, PT, R5, UR8, RZ ;  /* 0x0000000805047c10 */ /* 0x001fc8000ff1e0ff */
[----:B------:R-:W-:Y:S01]  /*1910*/  IADD3.X R5, PT, PT, RZ, UR9, RZ, P0, !PT ;  /* 0x00000009ff057c10 */ /* 0x000fe200087fe4ff */
[----:B--2---:R-:W3:Y:S02]  /*1920*/  MUFU.LG2 R11, R6 ;  /* 0x00000006000b7308 */ /* 0x004ee40000000c00 */
[----:B---3--:R-:W-:-:S06]  /*1930*/  FMUL.FTZ R11, R8, R11 ;  /* 0x0000000b080b7220 */ /* 0x008fcc0000410000 */
[----:B------:R-:W0:Y:S02]  /*1940*/  MUFU.EX2 R11, R11 ;  /* 0x0000000b000b7308 */ /* 0x000e240000000800 */
[----:B0-----:R0:W-:Y:S02]  /*1950*/  STG.E desc[UR6][R4.64], R11 ;  /* 0x0000000b04007986 */ /* 0x0011e4000c101906 */
.L_x_47119:
[----:B------:R-:W-:Y:S05]  /*1960*/  BSYNC.RECONVERGENT B0 ;  /* 0x0000000000007941 */ /* 0x000fea0003800200 */
.L_x_47118:
        /* <DEDUP_REMOVED lines=350> */
.L_x_47121:
[----:B------:R-:W0:Y:S01]  /*2f50*/  LDCU.128 UR8, c[0x0][0x5f0] ;  /* 0x0000be00ff0877ac */ /* 0x000e220008000c00 */
[----:B------:R-:W1:Y:S01]  /*2f60*/  LDCU.64 UR4, c[0x0][0x5e8] ;  /* 0x0000bd00ff0477ac */ /* 0x000e620008000a00 */
[----:B0-----:R-:W-:-:S04]  /*2f70*/  IADD3 R4, P0, PT, R4, UR8, RZ ;  /* 0x0000000804047c10 */ /* 0x001fc8000ff1e0ff */
[----:B------:R-:W-:-:S05]  /*2f80*/  IADD3.X R5, PT, PT, RZ, UR9, RZ, P0, !PT ;  /* 0x00000009ff057c10 */ /* 0x000fca00087fe4ff */
[----:B------:R-:W2:Y:S01]  /*2f90*/  LDG.E R4, desc[UR6][R4.64] ;  /* 0x0000000604047981 */ /* 0x000ea2000c1e1900 */
[----:B------:R-:W-:-:S04]  /*2fa0*/  IADD3 R6, P0, PT, R2, UR10, RZ ;  /* 0x0000000a02067c10 */ /* 0x000fc8000ff1e0ff */
[----:B------:R-:W-:-:S05]  /*2fb0*/  IADD3.X R7, PT, PT, RZ, UR11, RZ, P0, !PT ;  /* 0x0000000bff077c10 */ /* 0x000fca00087fe4ff */
[----:B------:R-:W3:Y:S01]  /*2fc0*/  LDG.E R6, desc[UR6][R6.64] ;  /* 0x0000000606067981 */ /* 0x000ee2000c1e1900 */
[----:B-1----:R-:W-:-:S04]  /*2fd0*/  IADD3 R2, P0, PT, R3, UR4, RZ ;  /* 0x0000000403027c10 */ /* 0x002fc8000ff1e0ff */
[----:B------:R-:W-:Y:S01]  /*2fe0*/  IADD3.X R3, PT, PT, RZ, UR5, RZ, P0, !PT ;  /* 0x00000005ff037c10 */ /* 0x000fe200087fe4ff */
[----:B--2---:R-:W3:Y:S02]  /*2ff0*/  MUFU.LG2 R9, R4 ;  /* 0x0000000400097308 */ /* 0x004ee40000000c00 */
[----:B---3--:R-:W-:-:S06]  /*3000*/  FMUL.FTZ R9, R6, R9 ;  /* 0x0000000906097220 */ /* 0x008fcc0000410000 */
[----:B------:R-:W0:Y:S02]  /*3010*/  MUFU.EX2 R9, R9 ;  /* 0x0000000900097308 */ /* 0x000e240000000800 */
[----:B0-----:R-:W-:Y:S01]  /*3020*/  STG.E desc[UR6][R2.64], R9 ;  /* 0x0000000902007986 */ /* 0x001fe2000c101906 */
[----:B------:R-:W-:Y:S05]  /*3030*/  EXIT ;  /* 0x000000000000794d */ /* 0x000fea0003800000 */
.L_x_47122:
        /* <DEDUP_REMOVED lines=12> */
.L_x_61040:


//--------------------- .text._ZN2at6native27unrolled_elementwise_kernelIZZZNS0_50_GLOBAL__N__2680c7bb_12_PowKernel_cu_7dd49032_317024pow_tensor_tensor_kernelERNS_18TensorIteratorBaseEENKUlvE_clEvENKUlvE5_clEvEUlffE_St5arrayIPcLm3EELi4E23TrivialOffsetCalculatorILi2EjESB_ILi1EjENS0_6memory15LoadWithoutCastENSE_16StoreWithoutCastEEEviT_T0_T2_T3_T4_T5_ --------------------------
	.section	.text._ZN2at6native27unrolled_elementwise_kernelIZZZNS0_50_GLOBAL__N__2680c7bb_12_PowKernel_cu_7dd49032_317024pow_tensor_tensor_kernelERNS_18TensorIteratorBaseEENKUlvE_clEvENKUlvE5_clEvEUlffE_St5arrayIPcLm3EELi4E23TrivialOffsetCalculatorILi2EjESB_ILi1EjENS0_6memory15LoadWithoutCastENSE_16StoreWithoutCastEEEviT_T0_T2_T3_T4_T5_,"ax",@progbits
	.align	128
        .global         _ZN2at6native27unrolled_elementwise_kernelIZZZNS0_50_GLOBAL__N__2680c7bb_12_PowKernel_cu_7dd49032_317024pow_tensor_tensor_kernelERNS_18TensorIteratorBaseEENKUlvE_clEvENKUlvE5_clEvEUlffE_St5arrayIPcLm3EELi4E23TrivialOffsetCalculatorILi2EjESB_ILi1EjENS0_6memory15LoadWithoutCastENSE_16StoreWithoutCastEEEviT_T0_T2_T3_T4_T5_
        .type           _ZN2at6native27unrolled_elementwise_kernelIZZZNS0_50_GLOBAL__N__2680c7bb_12_PowKernel_cu_7dd49032_317024pow_tensor_tensor_kernelERNS_18TensorIteratorBaseEENKUlvE_clEvENKUlvE5_clEvEUlffE_St5arrayIPcLm3EELi4E23TrivialOffsetCalculatorILi2EjESB_ILi1EjENS0_6memory15LoadWithoutCastENSE_16StoreWithoutCastEEEviT_T0_T2_T3_T4_T5_,@function
        .size           _ZN2at6native27unrolled_elementwise_kernelIZZZNS0_50_GLOBAL__N__2680c7bb_12_PowKernel_cu_7dd49032_317024pow_tensor_tensor_kernelERNS_18TensorIteratorBaseEENKUlvE_clEvENKUlvE5_clEvEUlffE_St5arrayIPcLm3EELi4E23TrivialOffsetCalculatorILi2EjESB_ILi1EjENS0_6memory15LoadWithoutCastENSE_16StoreWithoutCastEEEviT_T0_T2_T3_T4_T5_,(.L_x_61041 - _ZN2at6native27unrolled_elementwise_kernelIZZZNS0_50_GLOBAL__N__2680c7bb_12_PowKernel_cu_7dd49032_317024pow_tensor_tensor_kernelERNS_18TensorIteratorBaseEENKUlvE_clEvENKUlvE5_clEvEUlffE_St5arrayIPcLm3EELi4E23TrivialOffsetCalculatorILi2EjESB_ILi1EjENS0_6memory15LoadWithoutCastENSE_16StoreWithoutCastEEEviT_T0_T2_T3_T4_T5_)
        .other          _ZN2at6native27unrolled_elementwise_kernelIZZZNS0_50_GLOBAL__N__2680c7bb_12_PowKernel_cu_7dd49032_317024pow_tensor_tensor_kernelERNS_18TensorIteratorBaseEENKUlvE_clEvENKUlvE5_clEvEUlffE_St5arrayIPcLm3EELi4E23TrivialOffsetCalculatorILi2EjESB_ILi1EjENS0_6memory15LoadWithoutCastENSE_16StoreWithoutCastEEEviT_T0_T2_T3_T4_T5_,@"STO_CUDA_ENTRY STV_DEFAULT"
_ZN2at6native27unrolled_elementwise_kernelIZZZNS0_50_GLOBAL__N__2680c7bb_12_PowKernel_cu_7dd49032_317024pow_tensor_tensor_kernelERNS_18TensorIteratorBaseEENKUlvE_clEvENKUlvE5_clEvEUlffE_St5arrayIPcLm3EELi4E23TrivialOffsetCalculatorILi2EjESB_ILi1EjENS0_6memory15LoadWithoutCastENSE_16StoreWithoutCastEEEviT_T0_T2_T3_T4_T5_:
.text._ZN2at6native27unrolled_elementwise_kernelIZZZNS0_50_GLOBAL__N__2680c7bb_12_PowKernel_cu_7dd49032_317024pow_tensor_tensor_kernelERNS_18TensorIteratorBaseEENKUlvE_clEvENKUlvE5_clEvEUlffE_St5arrayIPcLm3EELi4E23TrivialOffsetCalculatorILi2EjESB_ILi1EjENS0_6memory15LoadWithoutCastENSE_16StoreWithoutCastEEEviT_T0_T2_T3_T4_T5_:
        /* <DEDUP_REMOVED lines=18> */
[----:B0-----:R-:W-:-:S03]  /*0120*/  @!P0 IMAD.WIDE.U32 R24, R27, 0x4, R24 ;  /* 0x000000041b188825 */ /* 0x001fc600078e0018 */
[----:B------:R-:W0:Y:S02]  /*0130*/  @!P1 LDC.64 R2, c[0x0][0x3a0] ;  /* 0x0000e800ff029b82 */ /* 0x000e240000000a00 */
[----:B-1----:R1:W4:Y:S07]  /*0140*/  @!P0 LDG.E R18, desc[UR4][R24.64] ;  /* 0x0000000418128981 */ /* 0x00232e000c1e1900 */
[----:B------:R-:W0:Y:S01]  /*0150*/  @!P3 LDC.64 R8, c[0x0][0x398] ;  /* 0x0000e600ff08bb82 */ /* 0x000e220000000a00 */
[----:B------:R-:W-:Y:S01]  /*0160*/  @!P3 IMAD R21, R0, 0x200, R17 ;  /* 0x000002000015b824 */ /* 0x000fe200078e0211 */
[----:B-1----:R-:W-:Y:S01]  /*0170*/  CS2R R24, SRZ ;  /* 0x0000000000187805 */ /* 0x002fe2000001ff00 */
[----:B--2---:R-:W-:-:S05]  /*0180*/  @!P0 IMAD.WIDE.U32 R6, R27, 0x4, R6 ;  /* 0x000000041b068825 */ /* 0x004fca00078e0006 */
[----:B------:R-:W1:Y:S01]  /*0190*/  @!P3 LDC.64 R4, c[0x0][0x3a0] ;  /* 0x0000e800ff04bb82 */ /* 0x000e620000000a00 */
[----:B------:R-:W-:Y:S01]  /*01a0*/  IMAD.MOV.U32 R20, RZ, RZ, RZ ;  /* 0x000000ffff147224 */ /* 0x000fe200078e00ff */
[----:B------:R-:W2:Y:S01]  /*01b0*/  @!P0 LDG.E R24, desc[UR4][R6.64] ;  /* 0x0000000406188981 */ /* 0x000ea2000c1e1900 */
[----:B---3--:R-:W-:-:S05]  /*01c0*/  @!P1 IMAD.WIDE.U32 R10, R23, 0x4, R10 ;  /* 0x00000004170a9825 */ /* 0x008fca00078e000a */
[----:B------:R1:W3:Y:S01]  /*01d0*/  @!P1 LDG.E R19, desc[UR4][R10.64] ;  /* 0x000000040a139981 */ /* 0x0002e2000c1e1900 */
[----:B0-----:R-:W-:-:S05]  /*01e0*/  @!P3 IMAD.WIDE.U32 R8, R21, 0x4, R8 ;  /* 0x000000041508b825 */ /* 0x001fca00078e0008 */
[----:B------:R0:W3:Y:S01]  /*01f0*/  @!P3 LDG.E R20, desc[UR4][R8.64] ;  /* 0x000000040814b981 */ /* 0x0000e2000c1e1900 */
[----:B------:R-:W-:-:S04]  /*0200*/  @!P1 IMAD.WIDE.U32 R2, R23, 0x4, R2 ;  /* 0x0000000417029825 */ /* 0x000fc800078e0002 */
[----:B-1----:R-:W-:-:S04]  /*0210*/  @!P3 IMAD.WIDE.U32 R10, R21, 0x4, R4 ;  /* 0x00000004150ab825 */ /* 0x002fc800078e0004 */
[----:B------:R-:W-:Y:S01]  /*0220*/  HFMA2 R21, -RZ, RZ, 0, 0 ;  /* 0x00000000ff157431 */ /* 0x000fe200000001ff */
[----:B------:R1:W3:Y:S05]  /*0230*/  @!P1 LDG.E R25, desc[UR4][R2.64] ;  /* 0x0000000402199981 */ /* 0x0002ea000c1e1900 */
[----:B------:R1:W3:Y:S01]  /*0240*/  @!P3 LDG.E R21, desc[UR4][R10.64] ;  /* 0x000000040a15b981 */ /* 0x0002e2000c1e1900 */
[----:B------:R-:W-:-:S04]  /*0250*/  @!P3 IADD3 R17, PT, PT, R17, 0x80, RZ ;  /* 0x000000801111b810 */ /* 0x000fc80007ffe0ff */
[-C--:B------:R-:W-:Y:S02]  /*0260*/  ISETP.GE.AND P2, PT, R17, R12.reuse, PT ;  /* 0x0000000c1100720c */ /* 0x080fe40003f46270 */
[----:B------:R-:W-:-:S11]  /*0270*/  ISETP.GE.AND P1, PT, R13, R12, PT ;  /* 0x0000000c0d00720c */ /* 0x000fd60003f26270 */
[----:B------:R-:W1:Y:S08]  /*0280*/  @!P2 LDC.64 R22, c[0x0][0x398] ;  /* 0x0000e600ff16ab82 */ /* 0x000e700000000a00 */
[----:B------:R-:W1:Y:S01]  /*0290*/  @!P2 LDC.64 R4, c[0x0][0x3a0] ;  /* 0x0000e800ff04ab82 */ /* 0x000e620000000a00 */
[----:B------:R-:W-:Y:S01]  /*02a0*/  @!P2 IMAD R17, R0, 0x200, R17 ;  /* 0x000002000011a824 */ /* 0x000fe200078e0211 */
[----:B0-----:R-:W-:Y:S01]  /*02b0*/  MOV R8, RZ ;  /* 0x000000ff00087202 */ /* 0x001fe20000000f00 */
[----:B-1----:R-:W-:-:S02]  /*02c0*/  VIADD R3, R13, 0x100 ;  /* 0x000001000d037836 */ /* 0x002fc40000000000 */
[----:B------:R-:W-:Y:S01]  /*02d0*/  IMAD.MOV.U32 R6, RZ, RZ, RZ ;  /* 0x000000ffff067224 */ /* 0x000fe200078e00ff */
[----:B------:R-:W-:Y:S02]  /*02e0*/  IADD3 R9, PT, PT, R13, 0x80, RZ ;  /* 0x000000800d097810 */ /* 0x000fe40007ffe0ff */
[----:B------:R-:W-:Y:S02]  /*02f0*/  ISETP.GE.AND P3, PT, R3, R12, PT ;  /* 0x0000000c0300720c */ /* 0x000fe40003f66270 */
[----:B------:R-:W0:Y:S01]  /*0300*/  @!P1 LDC.64 R2, c[0x0][0x390] ;  /* 0x0000e400ff029b82 */ /* 0x000e220000000a00 */
[----:B------:R-:W-:-:S05]  /*0310*/  @!P2 IMAD.WIDE.U32 R22, R17, 0x4, R22 ;  /* 0x000000041116a825 */ /* 0x000fca00078e0016 */
[----:B------:R-:W5:Y:S01]  /*0320*/  @!P2 LDG.E R8, desc[UR4][R22.64] ;  /* 0x000000041608a981 */ /* 0x000f62000c1e1900 */
[----:B------:R-:W-:-:S05]  /*0330*/  @!P2 IMAD.WIDE.U32 R4, R17, 0x4, R4 ;  /* 0x000000041104a825 */ /* 0x000fca00078e0004 */
[----:B------:R1:W5:Y:S01]  /*0340*/  @!P2 LDG.E R6, desc[UR4][R4.64] ;  /* 0x000000040406a981 */ /* 0x000362000c1e1900 */
[----:B------:R-:W-:Y:S02]  /*0350*/  ISETP.GE.AND P2, PT, R9, R12, PT ;  /* 0x0000000c0900720c */ /* 0x000fe40003f46270 */
[----:B------:R-:W-:-:S05]  /*0360*/  @!P1 LEA R11, R0, R13, 0x9 ;  /* 0x0000000d000b9211 */ /* 0x000fca00078e48ff */
[----:B0-----:R-:W-:Y:S01]  /*0370*/  @!P1 IMAD.WIDE.U32 R2, R11, 0x4, R2 ;  /* 0x000000040b029825 */ /* 0x001fe200078e0002 */
[----:B-1----:R-:W-:-:S03]  /*0380*/  IADD3 R5, PT, PT, R13, 0x180, RZ ;  /* 0x000001800d057810 */ /* 0x002fc60007ffe0ff */
[----:B------:R-:W-:-:S05]  /*0390*/  @!P1 IMAD.MOV.U32 R13, RZ, RZ, R9 ;  /* 0x000000ffff0d9224 */ /* 0x000fca00078e0009 */
[-C--:B------:R-:W-:Y:S01]  /*03a0*/  ISETP.GE.AND P4, PT, R13, R12.reuse, PT ;  /* 0x0000000c0d00720c */ /* 0x080fe20003f86270 */
[----:B------:R-:W-:Y:S01]  /*03b0*/  BSSY.RECONVERGENT B0, `(.L_x_47123) ;  /* 0x0000017000007945 */ /* 0x000fe20003800200 */
[----:B------:R-:W-:Y:S01]  /*03c0*/  ISETP.GE.AND P0, PT, R5, R12, PT ;  /* 0x0000000c0500720c */ /* 0x000fe20003f06270 */
[----:B----4-:R-:W2:Y:S02]  /*03d0*/  @!P1 MUFU.LG2 R7, R18 ;  /* 0x0000001200079308 */ /* 0x010ea40000000c00 */
[----:B--2---:R-:W-:-:S06]  /*03e0*/  @!P1 FMUL.FTZ R7, R7, R24 ;  /* 0x0000001807079220 */ /* 0x004fcc0000410000 */
[----:B------:R-:W0:Y:S04]  /*03f0*/  @!P1 MUFU.EX2 R16, R7 ;  /* 0x0000000700109308 */ /* 0x000e280000000800 */
[----:B---3--:R-:W1:Y:S08]  /*0400*/  @!P2 MUFU.LG2 R10, R19 ;  /* 0x00000013000aa308 */ /* 0x008e700000000c00 */
[----:B------:R-:W2:Y:S01]  /*0410*/  @!P3 MUFU.LG2 R20, R20 ;  /* 0x000000140014b308 */ /* 0x000ea20000000c00 */
[----:B0-----:R0:W-:Y:S01]  /*0420*/  @!P1 STG.E desc[UR4][R2.64], R16 ;  /* 0x0000001002009986 */ /* 0x0011e2000c101904 */
[----:B-1----:R-:W-:-:S06]  /*0430*/  @!P2 FMUL.FTZ R10, R10, R25 ;  /* 0x000000190a0aa220 */ /* 0x002fcc0000410000 */
[----:B------:R0:W1:Y:S01]  /*0440*/  @!P2 MUFU.EX2 R14, R10 ;  /* 0x0000000a000ea308 */ /* 0x0000620000000800 */
[----:B--2---:R-:W-:-:S04]  /*0450*/  @!P3 FMUL.FTZ R21, R20, R21 ;  /* 0x000000151415b220 */ /* 0x004fc80000410000 */
[----:B------:R0:W2:Y:S01]  /*0460*/  @!P3 MUFU.EX2 R15, R21 ;  /* 0x00000015000fb308 */ /* 0x0000a20000000800 */
[----:B------:R-:W-:Y:S05]  /*0470*/  @P4 BRA `(.L_x_47124) ;  /* 0x0000000000284947 */ /* 0x000fea0003800000 */
[----:B0-----:R-:W0:Y:S01]  /*0480*/  LDC.64 R2, c[0x0][0x390] ;  /* 0x0000e400ff027b82 */ /* 0x001e220000000a00 */
[----:B------:R-:W-:Y:S02]  /*0490*/  LEA R5, R0, R13, 0x9 ;  /* 0x0000000d00057211 */ /* 0x000fe400078e48ff */
[----:B------:R-:W-:-:S04]  /*04a0*/  IADD3 R13, PT, PT, R13, 0x80, RZ ;  /* 0x000000800d0d7810 */ /* 0x000fc80007ffe0ff */
[----:B------:R-:W-:-:S13]  /*04b0*/  ISETP.GE.AND P1, PT, R13, R12, PT ;  /* 0x0000000c0d00720c */ /* 0x000fda0003f26270 */
[----:B------:R-:W-:Y:S01]  /*04c0*/  @!P1 IMAD R7, R0, 0x200, R13 ;  /* 0x0000020000079824 */ /* 0x000fe200078e020d */
[----:B------:R-:W-:Y:S01]  /*04d0*/  @!P1 IADD3 R13, PT, PT, R13, 0x80, RZ ;  /* 0x000000800d0d9810 */ /* 0x000fe20007ffe0ff */
[----:B0-----:R-:W-:-:S04]  /*04e0*/  IMAD.WIDE.U32 R4, R5, 0x4, R2 ;  /* 0x0000000405047825 */ /* 0x001fc800078e0002 */
[----:B------:R-:W-:Y:S01]  /*04f0*/  @!P1 IMAD.WIDE.U32 R2, R7, 0x4, R2 ;  /* 0x0000000407029825 */ /* 0x000fe200078e0002 */
[----:B-1----:R3:W-:Y:S04]  /*0500*/  STG.E desc[UR4][R4.64], R14 ;  /* 0x0000000e04007986 */ /* 0x0027e8000c101904 */
[----:B--2---:R3:W-:Y:S02]  /*0510*/  @!P1 STG.E desc[UR4][R2.64], R15 ;  /* 0x0000000f02009986 */ /* 0x0047e4000c101904 */
.L_x_47124:
[----:B------:R-:W-:Y:S05]  /*0520*/  BSYNC.RECONVERGENT B0 ;  /* 0x0000000000007941 */ /* 0x000fea0003800200 */
.L_x_47123:
[----:B------:R-:W-:Y:S01]  /*0530*/  ISETP.GE.AND P1, PT, R13, R12, PT ;  /* 0x0000000c0d00720c */ /* 0x000fe20003f26270 */
[----:B---3-5:R3:W4:-:S12]  /*0540*/  @!P0 MUFU.LG2 R5, R8 ;  /* 0x0000000800058308 */ /* 0x0287180000000c00 */
[----:B---3--:R-:W-:Y:S05]  /*0550*/  @P1 EXIT ;  /* 0x000000000000194d */ /* 0x008fea0003800000 */
[----:B0-----:R-:W0:Y:S01]  /*0560*/  LDC.64 R2, c[0x0][0x390] ;  /* 0x0000e400ff027b82 */ /* 0x001e220000000a00 */
[----:B----4-:R-:W-:Y:S01]  /*0570*/  @!P0 FMUL.FTZ R5, R5, R6 ;  /* 0x0000000605058220 */ /* 0x010fe20000410000 */
[----:B------:R-:W-:-:S03]  /*0580*/  LEA R13, R0, R13, 0x9 ;  /* 0x0000000d000d7211 */ /* 0x000fc600078e48ff */
[----:B------:R-:W3:Y:S02]  /*0590*/  @!P0 MUFU.EX2 R7, R5 ;  /* 0x0000000500078308 */ /* 0x000ee40000000800 */
[----:B0-----:R-:W-:-:S05]  /*05a0*/  IMAD.WIDE.U32 R2, R13, 0x4, R2 ;  /* 0x000000040d027825 */ /* 0x001fca00078e0002 */
[----:B---3--:R-:W-:Y:S01]  /*05b0*/  STG.E desc[UR4][R2.64], R7 ;  /* 0x0000000702007986 */ /* 0x008fe2000c101904 */
[----:B------:R-:W-:Y:S05]  /*05c0*/  EXIT ;  /* 0x000000000000794d */ /* 0x000fea0003800000 */
.L_x_47125:
        /* <DEDUP_REMOVED lines=11> */
.L_x_61041:


//--------------------- .text._ZN2at6native29vectorized_elementwise_kernelILi2EZZZNS0_50_GLOBAL__N__2680c7bb_12_PowKernel_cu_7dd49032_317024pow_tensor_tensor_kernelERNS_18TensorIteratorBaseEENKUlvE_clEvENKUlvE5_clEvEUlffE_St5arrayIPcLm3EEEEviT0_T1_ --------------------------
	.section	.text._ZN2at6native29vectorized_elementwise_kernelILi2EZZZNS0_50_GLOBAL__N__2680c7bb_12_PowKernel_cu_7dd49032_317024pow_tensor_tensor_kernelERNS_18TensorIteratorBaseEENKUlvE_clEvENKUlvE5_clEvEUlffE_St5arrayIPcLm3EEEEviT0_T1_,"ax",@progbits
	.align	128
        .global         _ZN2at6native29vectorized_elementwise_kernelILi2EZZZNS0_50_GLOBAL__N__2680c7bb_12_PowKernel_cu_7dd49032_317024pow_tensor_tensor_kernelERNS_18TensorIteratorBaseEENKUlvE_clEvENKUlvE5_clEvEUlffE_St5arrayIPcLm3EEEEviT0_T1_
        .type           _ZN2at6native29vectorized_elementwise_kernelILi2EZZZNS0_50_GLOBAL__N__2680c7bb_12_PowKernel_cu_7dd49032_317024pow_tensor_tensor_kernelERNS_18TensorIteratorBaseEENKUlvE_clEvENKUlvE5_clEvEUlffE_St5arrayIPcLm3EEEEviT0_T1_,@function
        .size           _ZN2at6native29vectorized_elementwise_kernelILi2EZZZNS0_50_GLOBAL__N__2680c7bb_12_PowKernel_cu_7dd49032_317024pow_tensor_tensor_kernelERNS_18TensorIteratorBaseEENKUlvE_clEvENKUlvE5_clEvEUlffE_St5arrayIPcLm3EEEEviT0_T1_,(.L_x_61042 - _ZN2at6native29vectorized_elementwise_kernelILi2EZZZNS0_50_GLOBAL__N__2680c7bb_12_PowKernel_cu_7dd49032_317024pow_tensor_tensor_kernelERNS_18TensorIteratorBaseEENKUlvE_clEvENKUlvE5_clEvEUlffE_St5arrayIPcLm3EEEEviT0_T1_)
        .other          _ZN2at6native29vectorized_elementwise_kernelILi2EZZZNS0_50_GLOBAL__N__2680c7bb_12_PowKernel_cu_7dd49032_317024pow_tensor_tensor_kernelERNS_18TensorIteratorBaseEENKUlvE_clEvENKUlvE5_clEvEUlffE_St5arrayIPcLm3EEEEviT0_T1_,@"STO_CUDA_ENTRY STV_DEFAULT"
_ZN2at6native29vectorized_elementwise_kernelILi2EZZZNS0_50_GLOBAL__N__2680c7bb_12_PowKernel_cu_7dd49032_317024pow_tensor_tensor_kernelERNS_18TensorIteratorBaseEENKUlvE_clEvENKUlvE5_clEvEUlffE_St5arrayIPcLm3EEEEviT0_T1_:
.text._ZN2at6native29vectorized_elementwise_kernelILi2EZZZNS0_50_GLOBAL__N__2680c7bb_12_PowKernel_cu_7dd49032_317024pow_tensor_tensor_kernelERNS_18TensorIteratorBaseEENKUlvE_clEvENKUlvE5_clEvEUlffE_St5arrayIPcLm3EEEEviT0_T1_:
        /* <DEDUP_REMOVED lines=12> */
[----:B------:R-:W-:Y:S01]  /*00c0*/  @!P4 VIADD R37, R3, 0x80 ;  /* 0x000000800325c836 */ /* 0x000fe20000000000 */
[----:B------:R-:W0:Y:S01]  /*00d0*/  @!P4 LDC.64 R32, c[0x0][0x398] ;  /* 0x0000e600ff20cb82 */ /* 0x000e220000000a00 */
[----:B------:R-:W-:-:S03]  /*00e0*/  @!P4 IADD3 R13, PT, PT, R0, R3, RZ ;  /* 0x00000003000dc210 */ /* 0x000fc60007ffe0ff */
[----:B------:R-:W-:-:S04]  /*00f0*/  ISETP.GE.U32.AND P5, PT, R37, R2, PT ;  /* 0x000000022500720c */ /* 0x000fc80003fa6070 */
[----:B------:R-:W1:Y:S09]  /*0100*/  @!P4 LDC.64 R28, c[0x0][0x3a0] ;  /* 0x0000e800ff1ccb82 */ /* 0x000e720000000a00 */
[----:B------:R-:W-:Y:S01]  /*0110*/  @!P5 IADD3 R35, PT, PT, R0, R37, RZ ;  /* 0x000000250023d210 */ /* 0x000fe20007ffe0ff */
[----:B------:R-:W2:Y:S01]  /*0120*/  @!P5 LDC.64 R24, c[0x0][0x398] ;  /* 0x0000e600ff18db82 */ /* 0x000ea20000000a00 */
[----:B------:R-:W-:-:S04]  /*0130*/  @!P5 IADD3 R37, PT, PT, R37, 0x80, RZ ;  /* 0x000000802525d810 */ /* 0x000fc80007ffe0ff */
[-C--:B------:R-:W-:Y:S01]  /*0140*/  ISETP.GE.U32.AND P3, PT, R37, R2.reuse, PT ;  /* 0x000000022500720c */ /* 0x080fe20003f66070 */
[----:B0-----:R-:W-:Y:S02]  /*0150*/  @!P4 IMAD.WIDE.U32 R32, R13, 0x4, R32 ;  /* 0x000000040d20c825 */ /* 0x001fe400078e0020 */
[----:B------:R-:W0:Y:S01]  /*0160*/  @!P5 LDC.64 R18, c[0x0][0x3a0] ;  /* 0x0000e800ff12db82 */ /* 0x000e220000000a00 */
[----:B------:R-:W-:Y:S02]  /*0170*/  CS2R R26, SRZ ;  /* 0x00000000001a7805 */ /* 0x000fe4000001ff00 */
[----:B------:R3:W4:Y:S07]  /*0180*/  @!P4 LDG.E R11, desc[UR4][R32.64] ;  /* 0x00000004200bc981 */ /* 0x00072e000c1e1900 */
[----:B------:R-:W-:Y:S01]  /*0190*/  @!P3 IMAD.IADD R31, R0, 0x1, R37 ;  /* 0x00000001001fb824 */ /* 0x000fe200078e0225 */
[----:B------:R-:W-:Y:S01]  /*01a0*/  @!P3 IADD3 R37, PT, PT, R37, 0x80, RZ ;  /* 0x000000802525b810 */ /* 0x000fe20007ffe0ff */
[----:B------:R-:W5:Y:S03]  /*01b0*/  @!P3 LDC.64 R22, c[0x0][0x398] ;  /* 0x0000e600ff16bb82 */ /* 0x000f660000000a00 */
[----:B------:R-:W-:-:S05]  /*01c0*/  ISETP.GE.U32.AND P2, PT, R37, R2, PT ;  /* 0x000000022500720c */ /* 0x000fca0003f46070 */
[----:B------:R-:W5:Y:S08]  /*01d0*/  @!P3 LDC.64 R20, c[0x0][0x3a0] ;  /* 0x0000e800ff14bb82 */ /* 0x000f700000000a00 */
[----:B------:R-:W-:Y:S01]  /*01e0*/  @!P2 IADD3 R12, PT, PT, R0, R37, RZ ;  /* 0x00000025000ca210 */ /* 0x000fe20007ffe0ff */
[----:B------:R-:W-:Y:S01]  /*01f0*/  @!P2 VIADD R37, R37, 0x80 ;  /* 0x000000802525a836 */ /* 0x000fe20000000000 */
[----:B------:R-:W5:Y:S04]  /*0200*/  @!P2 LDC.64 R16, c[0x0][0x398] ;  /* 0x0000e600ff10ab82 */ /* 0x000f680000000a00 */
[----:B------:R-:W-:-:S13]  /*0210*/  ISETP.GE.U32.AND P1, PT, R37, R2, PT ;  /* 0x000000022500720c */ /* 0x000fda0003f26070 */
[----:B------:R-:W-:Y:S01]  /*0220*/  @!P1 IMAD.IADD R15, R0, 0x1, R37 ;  /* 0x00000001000f9824 */ /* 0x000fe200078e0225 */
[----:B------:R-:W-:-:S04]  /*0230*/  @!P1 IADD3 R37, PT, PT, R37, 0x80, RZ ;  /* 0x0000008025259810 */ /* 0x000fc80007ffe0ff */
[----:B------:R-:W-:Y:S01]  /*0240*/  ISETP.GE.U32.AND P0, PT, R37, R2, PT ;  /* 0x000000022500720c */ /* 0x000fe20003f06070 */
[----:B-1----:R-:W-:-:S04]  /*0250*/  @!P4 IMAD.WIDE.U32 R28, R13, 0x4, R28 ;  /* 0x000000040d1cc825 */ /* 0x002fc800078e001c */
[C---:B--2---:R-:W-:Y:S01]  /*0260*/  @!P5 IMAD.WIDE.U32 R24, R35.reuse, 0x4, R24 ;  /* 0x000000042318d825 */ /* 0x044fe200078e0018 */
[----:B------:R-:W2:Y:S03]  /*0270*/  @!P4 LDG.E R27, desc[UR4][R28.64] ;  /* 0x000000041c1bc981 */ /* 0x000ea6000c1e1900 */
[----:B0-----:R-:W-:-:S04]  /*0280*/  @!P5 IMAD.WIDE.U32 R18, R35, 0x4, R18 ;  /* 0x000000042312d825 */ /* 0x001fc800078e0012 */
[----:B---3--:R-:W-:Y:S01]  /*0290*/  IMAD.MOV.U32 R32, RZ, RZ, RZ ;  /* 0x000000ffff207224 */ /* 0x008fe200078e00ff */
[----:B------:R-:W-:Y:S02]  /*02a0*/  @!P0 IADD3 R35, PT, PT, R0, R37, RZ ;  /* 0x0000002500238210 */ /* 0x000fe40007ffe0ff */
[----:B------:R-:W-:-:S03]  /*02b0*/  @!P0 IADD3 R37, PT, PT, R37, 0x80, RZ ;  /* 0x0000008025258810 */ /* 0x000fc60007ffe0ff */
[----:B------:R0:W3:Y:S01]  /*02c0*/  @!P5 LDG.E R32, desc[UR4][R18.64] ;  /* 0x000000041220d981 */ /* 0x0000e2000c1e1900 */
[-C--:B------:R-:W-:Y:S01]  /*02d0*/  ISETP.GE.U32.AND P4, PT, R37, R2.reuse, PT ;  /* 0x000000022500720c */ /* 0x080fe20003f86070 */
[----:B0-----:R-:W0:Y:S01]  /*02e0*/  @!P2 LDC.64 R18, c[0x0][0x3a0] ;  /* 0x0000e800ff12ab82 */ /* 0x001e220000000a00 */
[C---:B-----5:R-:W-:Y:S01]  /*02f0*/  @!P3 IMAD.WIDE.U32 R22, R31.reuse, 0x4, R22 ;  /* 0x000000041f16b825 */ /* 0x060fe200078e0016 */
[----:B------:R-:W-:Y:S02]  /*0300*/  MOV R13, RZ ;  /* 0x000000ff000d7202 */ /* 0x000fe40000000f00 */
[----:B------:R-:W-:Y:S01]  /*0310*/  CS2R R28, SRZ ;  /* 0x00000000001c7805 */ /* 0x000fe2000001ff00 */
[----:B------:R-:W-:Y:S01]  /*0320*/  @!P3 IMAD.WIDE.U32 R20, R31, 0x4, R20 ;  /* 0x000000041f14b825 */ /* 0x000fe200078e0014 */
[----:B------:R-:W-:Y:S02]  /*0330*/  CS2R R30, SRZ ;  /* 0x00000000001e7805 */ /* 0x000fe4000001ff00 */
[----:B------:R1:W5:Y:S04]  /*0340*/  @!P5 LDG.E R13, desc[UR4][R24.64] ;  /* 0x00000004180dd981 */ /* 0x000368000c1e1900 */
[----:B------:R-:W-:Y:S01]  /*0350*/  @!P4 IMAD.IADD R33, R0, 0x1, R37 ;  /* 0x000000010021c824 */ /* 0x000fe200078e0225 */
[----:B------:R-:W-:Y:S01]  /*0360*/  @!P4 IADD3 R37, PT, PT, R37, 0x80, RZ ;  /* 0x000000802525c810 */ /* 0x000fe20007ffe0ff */
[C---:B------:R-:W-:Y:S01]  /*0370*/  @!P2 IMAD.WIDE.U32 R16, R12.reuse, 0x4, R16 ;  /* 0x000000040c10a825 */ /* 0x040fe200078e0010 */
[----:B------:R1:W3:Y:S04]  /*0380*/  @!P3 LDG.E R31, desc[UR4][R22.64] ;  /* 0x00000004161fb981 */ /* 0x0002e8000c1e1900 */
[----:B------:R0:W3:Y:S01]  /*0390*/  @!P3 LDG.E R29, desc[UR4][R20.64] ;  /* 0x00000004141db981 */ /* 0x0000e2000c1e1900 */
[----:B------:R-:W-:Y:S01]  /*03a0*/  ISETP.GE.U32.AND P3, PT, R37, R2, PT ;  /* 0x000000022500720c */ /* 0x000fe20003f66070 */
[----:B-1----:R-:W1:Y:S02]  /*03b0*/  @!P1 LDC.64 R24, c[0x0][0x398] ;  /* 0x0000e600ff189b82 */ /* 0x002e640000000a00 */
[----:B------:R0:W3:Y:S06]  /*03c0*/  @!P2 LDG.E R30, desc[UR4][R16.64] ;  /* 0x00000004101ea981 */ /* 0x0000ec000c1e1900 */
[----:B------:R-:W1:Y:S01]  /*03d0*/  @!P1 LDC.64 R22, c[0x0][0x3a0] ;  /* 0x0000e800ff169b82 */ /* 0x000e620000000a00 */
[----:B0-----:R-:W-:-:S05]  /*03e0*/  @!P2 IMAD.WIDE.U32 R18, R12, 0x4, R18 ;  /* 0x000000040c12a825 */ /* 0x001fca00078e0012 */
[----:B------:R0:W3:Y:S02]  /*03f0*/  @!P2 LDG.E R28, desc[UR4][R18.64] ;  /* 0x00000004121ca981 */ /* 0x0000e4000c1e1900 */
[----:B------:R-:W1:Y:S08]  /*0400*/  @!P0 LDC.64 R20, c[0x0][0x398] ;  /* 0x0000e600ff148b82 */ /* 0x000e700000000a00 */
[----:B------:R-:W1:Y:S08]  /*0410*/  @!P4 LDC.64 R16, c[0x0][0x398] ;  /* 0x0000e600ff10cb82 */ /* 0x000e700000000a00 */
[----:B0-----:R-:W0:Y:S01]  /*0420*/  @!P3 LDC.64 R18, c[0x0][0x398] ;  /* 0x0000e600ff12bb82 */ /* 0x001e220000000a00 */
[----:B-1----:R-:W-:-:S04]  /*0430*/  @!P1 IMAD.WIDE.U32 R24, R15, 0x4, R24 ;  /* 0x000000040f189825 */ /* 0x002fc800078e0018 */
[----:B------:R-:W-:Y:S01]  /*0440*/  @!P1 IMAD.WIDE.U32 R22, R15, 0x4, R22 ;  /* 0x000000040f169825 */ /* 0x000fe200078e0016 */
[----:B------:R-:W-:Y:S01]  /*0450*/  MOV R34, RZ ;  /* 0x000000ff00227202 */ /* 0x000fe20000000f00 */
[----:B------:R1:W3:Y:S02]  /*0460*/  @!P1 LDG.E R26, desc[UR4][R24.64] ;  /* 0x00000004181a9981 */ /* 0x0002e4000c1e1900 */
[----:B------:R-:W-:Y:S02]  /*0470*/  IMAD.MOV.U32 R15, RZ, RZ, RZ ;  /* 0x000000ffff0f7224 */ /* 0x000fe400078e00ff */
[----:B------:R-:W-:-:S04]  /*0480*/  @!P0 IMAD.WIDE.U32 R20, R35, 0x4, R20 ;  /* 0x0000000423148825 */ /* 0x000fc800078e0014 */
[----:B------:R-:W-:Y:S01]  /*0490*/  @!P4 IMAD.WIDE.U32 R16, R33, 0x4, R16 ;  /* 0x000000042110c825 */ /* 0x000fe200078e0010 */
[----:B------:R0:W3:Y:S01]  /*04a0*/  @!P0 LDG.E R15, desc[UR4][R20.64] ;  /* 0x00000004140f8981 */ /* 0x0000e2000c1e1900 */
[----:B-1----:R-:W1:Y:S03]  /*04b0*/  @!P0 LDC.64 R24, c[0x0][0x3a0] ;  /* 0x0000e800ff188b82 */ /* 0x002e660000000a00 */
[----:B------:R0:W3:Y:S02]  /*04c0*/  @!P4 LDG.E R34, desc[UR4][R16.64] ;  /* 0x000000041022c981 */ /* 0x0000e4000c1e1900 */
[----:B0-----:R-:W-:-:S03]  /*04d0*/  @!P3 IADD3 R21, PT, PT, R0, R37, RZ ;  /* 0x000000250015b210 */ /* 0x001fc60007ffe0ff */
[----:B------:R-:W0:Y:S01]  /*04e0*/  @!P4 LDC.64 R36, c[0x0][0x3a0] ;  /* 0x0000e800ff24cb82 */ /* 0x000e220000000a00 */
[----:B------:R-:W-:Y:S01]  /*04f0*/  CS2R R16, SRZ ;  /* 0x0000000000107805 */ /* 0x000fe2000001ff00 */
[----:B------:R-:W-:-:S05]  /*0500*/  @!P3 IMAD.WIDE.U32 R18, R21, 0x4, R18 ;  /* 0x000000041512b825 */ /* 0x000fca00078e0012 */
[----:B------:R1:W3:Y:S02]  /*0510*/  @!P3 LDG.E R16, desc[UR4][R18.64] ;  /* 0x000000041210b981 */ /* 0x0002e4000c1e1900 */
[----:B-1----:R-:W1:Y:S01]  /*0520*/  @!P3 LDC.64 R18, c[0x0][0x3a0] ;  /* 0x0000e800ff12bb82 */ /* 0x002e620000000a00 */
[----:B------:R-:W-:Y:S02]  /*0530*/  HFMA2 R12, -RZ, RZ, 0, 0 ;  /* 0x00000000ff0c7431 */ /* 0x000fe400000001ff */
[----:B------:R-:W-:-:S04]  /*0540*/  @!P0 IMAD.WIDE.U32 R24, R35, 0x4, R24 ;  /* 0x0000000423188825 */ /* 0x000fc800078e0018 */
[----:B------:R0:W3:Y:S02]  /*0550*/  @!P1 LDG.E R12, desc[UR4][R22.64] ;  /* 0x00000004160c9981 */ /* 0x0000e4000c1e1900 */
[----:B0-----:R-:W-:Y:S01]  /*0560*/  @!P4 IMAD.WIDE.U32 R36, R33, 0x4, R36 ;  /* 0x000000042124c825 */ /* 0x001fe200078e0024 */
[----:B------:R-:W-:-:S06]  /*0570*/  CS2R R22, SRZ ;  /* 0x0000000000167805 */ /* 0x000fcc000001ff00 */
[----:B------:R-:W3:Y:S01]  /*0580*/  @!P0 LDG.E R22, desc[UR4][R24.64] ;  /* 0x0000000418168981 */ /* 0x000ee2000c1e1900 */
[----:B-1----:R-:W-:-:S03]  /*0590*/  @!P3 IMAD.WIDE.U32 R20, R21, 0x4, R18 ;  /* 0x000000041514b825 */ /* 0x002fc600078e0012 */
[----:B------:R-:W3:Y:S04]  /*05a0*/  @!P4 LDG.E R23, desc[UR4][R36.64] ;  /* 0x000000042417c981 */ /* 0x000ee8000c1e1900 */
[----:B------:R0:W3:Y:S01]  /*05b0*/  @!P3 LDG.E R17, desc[UR4][R20.64] ;  /* 0x000000041411b981 */ /* 0x0000e2000c1e1900 */
[C---:B------:R-:W-:Y:S01]  /*05c0*/  IADD3 R19, PT, PT, R3.reuse, 0x100, RZ ;  /* 0x0000010003137810 */ /* 0x040fe20007ffe0ff */
[----:B------:R-:W-:-:S03]  /*05d0*/  VIADD R33, R3, 0x80 ;  /* 0x0000008003217836 */ /* 0x000fc60000000000 */
[-C--:B------:R-:W-:Y:S02]  /*05e0*/  ISETP.GE.U32.AND P2, PT, R19, R2.reuse, PT ;  /* 0x000000021300720c */ /* 0x080fe40003f46070 */
[----:B------:R-:W-:Y:S02]  /*05f0*/  IADD3 R19, PT, PT, R3, 0x180, RZ ;  /* 0x0000018003137810 */ /* 0x000fe40007ffe0ff */
[-C--:B------:R-:W-:Y:S02]  /*0600*/  ISETP.GE.U32.AND P1, PT, R33, R2.reuse, PT ;  /* 0x000000022100720c */ /* 0x080fe40003f26070 */
[-C--:B------:R-:W-:Y:S02]  /*0610*/  ISETP.GE.U32.AND P3, PT, R19, R2.reuse, PT ;  /* 0x000000021300720c */ /* 0x080fe40003f66070 */
[C---:B------:R-:W-:Y:S01]  /*0620*/  ISETP.GE.U32.AND P0, PT, R3.reuse, R2, PT ;  /* 0x000000020300720c */ /* 0x040fe20003f06070 */
[C---:B0-----:R-:W-:Y:S01]  /*0630*/  VIADD R21, R3.reuse, 0x200 ;  /* 0x0000020003157836 */ /* 0x041fe20000000000 */
[----:B------:R-:W-:Y:S04]  /*0640*/  BSSY.RECONVERGENT B0, `(.L_x_47127) ;  /* 0x0000051000007945 */ /* 0x000fe80003800200 */
[----:B------:R-:W-:Y:S07]  /*0650*/  BSSY.RELIABLE B1, `(.L_x_47128) ;  /* 0x0000049000017945 */ /* 0x000fee0003800100 */
[----:B----4-:R0:W2:Y:S02]  /*0660*/  @!P0 MUFU.LG2 R18, R11 ;  /* 0x0000000b00128308 */ /* 0x0100a40000000c00 */
[----:B0-----:R-:W-:Y:S01]  /*0670*/  IADD3 R11, PT, PT, R3, 0x280, RZ ;  /* 0x00000280030b7810 */ /* 0x001fe20007ffe0ff */
[----:B--2---:R-:W-:-:S05]  /*0680*/  @!P0 FMUL.FTZ R18, R18, R27 ;  /* 0x0000001b12128220 */ /* 0x004fca0000410000 */
[----:B-----5:R-:W0:Y:S08]  /*0690*/  @!P1 MUFU.LG2 R13, R13 ;  /* 0x0000000d000d9308 */ /* 0x020e300000000c00 */
[----:B---3--:R-:W1:Y:S08]  /*06a0*/  @!P3 MUFU.LG2 R19, R30 ;  /* 0x0000001e0013b308 */ /* 0x008e700000000c00 */
[----:B------:R-:W2:Y:S01]  /*06b0*/  @!P2 MUFU.LG2 R24, R31 ;  /* 0x0000001f0018a308 */ /* 0x000ea20000000c00 */
[----:B0-----:R-:W-:Y:S01]  /*06c0*/  @!P1 FMUL.FTZ R32, R13, R32 ;  /* 0x000000200d209220 */ /* 0x001fe20000410000 */
[----:B------:R-:W-:Y:S01]  /*06d0*/  IADD3 R13, PT, PT, R3, 0x300, RZ ;  /* 0x00000300030d7810 */ /* 0x000fe20007ffe0ff */
[----:B-1----:R-:W-:-:S05]  /*06e0*/  @!P3 FMUL.FTZ R28, R19, R28 ;  /* 0x0000001c131cb220 */ /* 0x002fca0000410000 */
[----:B------:R-:W-:Y:S01]  /*06f0*/  @!P3 MUFU.EX2 R6, R28 ;  /* 0x0000001c0006b308 */ /* 0x000fe20000000800 */
[-C--:B------:R-:W-:Y:S01]  /*0700*/  ISETP.GE.U32.AND P3, PT, R13, R2.reuse, PT ;  /* 0x000000020d00720c */ /* 0x080fe20003f66070 */
[----:B------:R-:W-:Y:S02]  /*0710*/  VIADD R13, R3, 0x380 ;  /* 0x00000380030d7836 */ /* 0x000fe40000000000 */
[----:B--2---:R-:W-:Y:S01]  /*0720*/  @!P2 FMUL.FTZ R24, R24, R29 ;  /* 0x0000001d1818a220 */ /* 0x004fe20000410000 */
[----:B------:R-:W-:Y:S01]  /*0730*/  @!P1 MUFU.EX2 R4, R32 ;  /* 0x0000002000049308 */ /* 0x000fe20000000800 */
[-C--:B------:R-:W-:Y:S02]  /*0740*/  ISETP.GE.U32.AND P1, PT, R21, R2.reuse, PT ;  /* 0x000000021500720c */ /* 0x080fe40003f26070 */
[-C--:B------:R-:W-:Y:S01]  /*0750*/  ISETP.GE.U32.AND P4, PT, R13, R2.reuse, PT ;  /* 0x000000020d00720c */ /* 0x080fe20003f86070 */
[----:B------:R-:W-:Y:S01]  /*0760*/  @!P2 MUFU.EX2 R5, R24 ;  /* 0x000000180005a308 */ /* 0x000fe20000000800 */
[----:B------:R-:W-:-:S03]  /*0770*/  ISETP.GE.U32.AND P2, PT, R11, R2, PT ;  /* 0x000000020b00720c */ /* 0x000fc60003f46070 */
[----:B------:R0:W1:Y:S02]  /*0780*/  @!P0 MUFU.EX2 R14, R18 ;  /* 0x00000012000e8308 */ /* 0x0000640000000800 */
[----:B0-----:R-:W0:Y:S04]  /*0790*/  @!P0 LDC.64 R18, c[0x0][0x390] ;  /* 0x0000e400ff128b82 */ /* 0x001e280000000a00 */
[----:B------:R-:W2:Y:S08]  /*07a0*/  @!P1 MUFU.LG2 R11, R26 ;  /* 0x0000001a000b9308 */ /* 0x000eb00000000c00 */
[----:B------:R-:W3:Y:S08]  /*07b0*/  @!P2 MUFU.LG2 R15, R15 ;  /* 0x0000000f000fa308 */ /* 0x000ef00000000c00 */
[----:B------:R-:W4:Y:S08]  /*07c0*/  @!P3 MUFU.LG2 R34, R34 ;  /* 0x000000220022b308 */ /* 0x000f300000000c00 */
[----:B------:R-:W5:Y:S01]  /*07d0*/  @!P4 MUFU.LG2 R16, R16 ;  /* 0x000000100010c308 */ /* 0x000f620000000c00 */
[----:B------:R-:W-:-:S02]  /*07e0*/  @!P0 IADD3 R13, PT, PT, R0, R3, RZ ;  /* 0x00000003000d8210 */ /* 0x000fc40007ffe0ff */
[----:B------:R-:W-:-:S03]  /*07f0*/  @!P0 MOV R3, R33 ;  /* 0x0000002100038202 */ /* 0x000fc60000000f00 */
[----:B0-----:R-:W-:-:S05]  /*0800*/  @!P0 IMAD.WIDE.U32 R18, R13, 0x4, R18 ;  /* 0x000000040d128825 */ /* 0x001fca00078e0012 */
[----:B-1----:R0:W-:Y:S01]  /*0810*/  @!P0 STG.E desc[UR4][R18.64], R14 ;  /* 0x0000000e12008986 */ /* 0x0021e2000c101904 */
[----:B------:R-:W-:Y:S01]  /*0820*/  ISETP.GE.U32.AND P0, PT, R3, R2, PT ;  /* 0x000000020300720c */ /* 0x000fe20003f06070 */
[----:B--2---:R-:W-:-:S04]  /*0830*/  @!P1 FMUL.FTZ R11, R11, R12 ;  /* 0x0000000c0b0b9220 */ /* 0x004fc80000410000 */
[----:B------:R0:W1:Y:S01]  /*0840*/  @!P1 MUFU.EX2 R7, R11 ;  /* 0x0000000b00079308 */ /* 0x0000620000000800 */
[----:B---3--:R-:W-:Y:S01]  /*0850*/  @!P2 FMUL.FTZ R22, R15, R22 ;  /* 0x000000160f16a220 */ /* 0x008fe20000410000 */
[----:B----4-:R-:W-:Y:S01]  /*0860*/  @!P3 FMUL.FTZ R23, R34, R23 ;  /* 0x000000172217b220 */ /* 0x010fe20000410000 */
[----:B-----5:R-:W-:Y:S02]  /*0870*/  @!P4 FMUL.FTZ R17, R16, R17 ;  /* 0x000000111011c220 */ /* 0x020fe40000410000 */
[----:B------:R0:W2:Y:S04]  /*0880*/  @!P2 MUFU.EX2 R8, R22 ;  /* 0x000000160008a308 */ /* 0x0000a80000000800 */
[----:B------:R0:W3:Y:S04]  /*0890*/  @!P3 MUFU.EX2 R9, R23 ;  /* 0x000000170009b308 */ /* 0x0000e80000000800 */
[----:B------:R0:W4:Y:S01]  /*08a0*/  @!P4 MUFU.EX2 R10, R17 ;  /* 0x00000011000ac308 */ /* 0x0001220000000800 */
[----:B-1----:R-:W-:Y:S05]  /*08b0*/  @P0 BRA `(.L_x_47129) ;  /* 0x0000000000300947 */ /* 0x002fea0003800000 */
[----:B------:R-:W1:Y:S01]  /*08c0*/  LDC.64 R12, c[0x0][0x390] ;  /* 0x0000e400ff0c7b82 */ /* 0x000e620000000a00 */
[----:B0-----:R-:W-:Y:S01]  /*08d0*/  IMAD.IADD R11, R0, 0x1, R3 ;  /* 0x00000001000b7824 */ /* 0x001fe200078e0203 */
[----:B------:R-:W-:-:S04]  /*08e0*/  IADD3 R3, PT, PT, R3, 0x80, RZ ;  /* 0x0000008003037810 */ /* 0x000fc80007ffe0ff */
[----:B------:R-:W-:Y:S01]  /*08f0*/  ISETP.GE.U32.AND P0, PT, R3, R2, PT ;  /* 0x000000020300720c */ /* 0x000fe20003f06070 */
[----:B-1----:R-:W-:-:S05]  /*0900*/  IMAD.WIDE.U32 R12, R11, 0x4, R12 ;  /* 0x000000040b0c7825 */ /* 0x002fca00078e000c */
[----:B------:R0:W-:Y:S07]  /*0910*/  STG.E desc[UR4][R12.64], R4 ;  /* 0x000000040c007986 */ /* 0x0001ee000c101904 */
[----:B------:R-:W-:Y:S05]  /*0920*/  @P0 BRA `(.L_x_47130) ;  /* 0x0000000000300947 */ /* 0x000fea0003800000 */
[----:B0-----:R-:W0:Y:S01]  /*0930*/  LDC.64 R12, c[0x0][0x390] ;  /* 0x0000e400ff0c7b82 */ /* 0x001e220000000a00 */
[----:B------:R-:W-:Y:S01]  /*0940*/  IADD3 R11, PT, PT, R0, R3, RZ ;  /* 0x00000003000b7210 */ /* 0x000fe20007ffe0ff */
[----:B------:R-:W-:-:S04]  /*0950*/  VIADD R3, R3, 0x80 ;  /* 0x0000008003037836 */ /* 0x000fc80000000000 */
[----:B0-----:R-:W-:-:S05]  /*0960*/  IMAD.WIDE.U32 R12, R11, 0x4, R12 ;  /* 0x000000040b0c7825 */ /* 0x001fca00078e000c */
[----:B------:R1:W-:Y:S02]  /*0970*/  STG.E desc[UR4][R12.64], R5 ;  /* 0x000000050c007986 */ /* 0x0003e4000c101904 */
.L_x_47129:
[----:B------:R-:W-:-:S13]  /*0980*/  ISETP.GE.U32.AND P0, PT, R3, R2, PT ;  /* 0x000000020300720c */ /* 0x000fda0003f06070 */
[----:B------:R-:W-:Y:S05]  /*0990*/  @P0 BRA `(.L_x_47131) ;  /* 0x0000000000300947 */ /* 0x000fea0003800000 */
[----:B-1----:R-:W1:Y:S01]  /*09a0*/  LDC.64 R4, c[0x0][0x390] ;  /* 0x0000e400ff047b82 */ /* 0x002e620000000a00 */
[----:B0-----:R-:W-:Y:S02]  /*09b0*/  IADD3 R11, PT, PT, R0, R3, RZ ;  /* 0x00000003000b7210 */ /* 0x001fe40007ffe0ff */
[----:B------:R-:W-:-:S03]  /*09c0*/  IADD3 R3, PT, PT, R3, 0x80, RZ ;  /* 0x0000008003037810 */ /* 0x000fc60007ffe0ff */
[----:B-1----:R-:W-:-:S05]  /*09d0*/  IMAD.WIDE.U32 R4, R11, 0x4, R4 ;  /* 0x000000040b047825 */ /* 0x002fca00078e0004 */
[----:B------:R1:W-:Y:S02]  /*09e0*/  STG.E desc[UR4][R4.64], R6 ;  /* 0x0000000604007986 */ /* 0x0003e4000c101904 */
.L_x_47130:
[----:B------:R-:W-:-:S13]  /*09f0*/  ISETP.GE.U32.AND P0, PT, R3, R2, PT ;  /* 0x000000020300720c */ /* 0x000fda0003f06070 */
[----:B------:R-:W-:Y:S05]  /*0a00*/  @P0 BRA `(.L_x_47132) ;  /* 0x0000000000340947 */ /* 0x000fea0003800000 */
[----:B01----:R-:W0:Y:S01]  /*0a10*/  LDC.64 R4, c[0x0][0x390] ;  /* 0x0000e400ff047b82 */ /* 0x003e220000000a00 */
[----:B------:R-:W-:Y:S01]  /*0a20*/  IMAD.IADD R11, R0, 0x1, R3 ;  /* 0x00000001000b7824 */ /* 0x000fe200078e0203 */
[----:B------:R-:W-:-:S03]  /*0a30*/  IADD3 R3, PT, PT, R3, 0x80, RZ ;  /* 0x0000008003037810 */ /* 0x000fc60007ffe0ff */
[----:B0-----:R-:W-:-:S05]  /*0a40*/  IMAD.WIDE.U32 R4, R11, 0x4, R4 ;  /* 0x000000040b047825 */ /* 0x001fca00078e0004 */
[----:B------:R0:W-:Y:S02]  /*0a50*/  STG.E desc[UR4][R4.64], R7 ;  /* 0x0000000704007986 */ /* 0x0001e4000c101904 */
.L_x_47131:
        /* <DEDUP_REMOVED lines=8> */
.L_x_47132:
[----:B------:R-:W-:Y:S05]  /*0ae0*/  BSYNC.RELIABLE B1 ;  /* 0x0000000000017941 */ /* 0x000fea0003800100 */
.L_x_47128:
[----:B------:R-:W-:-:S13]  /*0af0*/  ISETP.GE.U32.AND P0, PT, R3, R2, PT ;  /* 0x000000020300720c */ /* 0x000fda0003f06070 */
[----:B01----:R-:W0:Y:S01]  /*0b00*/  @!P0 LDC.64 R4, c[0x0][0x390] ;  /* 0x0000e400ff048b82 */ /* 0x003e220000000a00 */
[----:B------:R-:W-:Y:S02]  /*0b10*/  @!P0 IADD3 R7, PT, PT, R0, R3, RZ ;  /* 0x0000000300078210 */ /* 0x000fe40007ffe0ff */
[----:B------:R-:W-:-:S03]  /*0b20*/  @!P0 IADD3 R3, PT, PT, R3, 0x80, RZ ;  /* 0x0000008003038810 */ /* 0x000fc60007ffe0ff */
[----:B0-----:R-:W-:-:S05]  /*0b30*/  @!P0 IMAD.WIDE.U32 R4, R7, 0x4, R4 ;  /* 0x0000000407048825 */ /* 0x001fca00078e0004 */
[----:B---3--:R0:W-:Y:S02]  /*0b40*/  @!P0 STG.E desc[UR4][R4.64], R9 ;  /* 0x0000000904008986 */ /* 0x0081e4000c101904 */
.L_x_47133:
[----:B------:R-:W-:Y:S05]  /*0b50*/  BSYNC.RECONVERGENT B0 ;  /* 0x0000000000007941 */ /* 0x000fea0003800200 */
.L_x_47127:
[----:B------:R-:W-:Y:S05]  /*0b60*/  WARPSYNC.ALL ;  /* 0x0000000000007948 */ /* 0x000fea0003800000 */
[----:B------:R-:W-:-:S13]  /*0b70*/  ISETP.GE.U32.AND P0, PT, R3, R2, PT ;  /* 0x000000020300720c */ /* 0x000fda0003f06070 */
[----:B------:R-:W-:Y:S05]  /*0b80*/  @P0 EXIT ;  /* 0x000000000000094d */ /* 0x000fea0003800000 */
[----:B01----:R-:W0:Y:S01]  /*0b90*/  LDC.64 R4, c[0x0][0x390] ;  /* 0x0000e400ff047b82 */ /* 0x003e220000000a00 */
[----:B------:R-:W-:-:S05]  /*0ba0*/  IADD3 R3, PT, PT, R0, R3, RZ ;  /* 0x0000000300037210 */ /* 0x000fca0007ffe0ff */
[----:B0-----:R-:W-:-:S05]  /*0bb0*/  IMAD.WIDE.U32 R2, R3, 0x4, R4 ;  /* 0x0000000403027825 */ /* 0x001fca00078e0004 */
[----:B----4-:R-:W-:Y:S01]  /*0bc0*/  STG.E desc[UR4][R2.64], R10 ;  /* 0x0000000a02007986 */ /* 0x010fe2000c101904 */
[----:B------:R-:W-:Y:S05]  /*0bd0*/  EXIT ;  /* 0x000000000000794d */ /* 0x000fea0003800000 */
.L_x_47126:
[----:B------:R-:W0:Y:S01]  /*0be0*/  S2R R2, SR_TID.X ;  /* 0x0000000000027919 */ /* 0x000e220000002100 */
[----:B------:R-:W1:Y:S08]  /*0bf0*/  LDC.64 R4, c[0x0][0x398] ;  /* 0x0000e600ff047b82 */ /* 0x000e700000000a00 */
[----:B------:R-:W2:Y:S01]  /*0c00*/  LDC.64 R6, c[0x0][0x3a0] ;  /* 0x0000e800ff067b82 */ /* 0x000ea20000000a00 */
[----:B-1----:R-:W-:-:S04]  /*0c10*/  IMAD.WIDE.U32 R4, R0, 0x4, R4 ;  /* 0x0000000400047825 */ /* 0x002fc800078e0004 */
[----:B0-----:R-:W-:-:S05]  /*0c20*/  IMAD.WIDE.U32 R10, R2, 0x8, R4 ;  /* 0x00000008020a7825 */ /* 0x001fca00078e0004 */
[----:B------:R-:W3:Y:S04]  /*0c30*/  LDG.E.64 R18, desc[UR4][R10.64] ;  /* 0x000000040a127981 */ /* 0x000ee8000c1e1b00 */
[----:B------:R-:W4:Y:S01]  /*0c40*/  LDG.E.64 R20, desc[UR4][R10.64+0x400] ;  /* 0x000400040a147981 */ /* 0x000f22000c1e1b00 */
[----:B--2---:R-:W-:-:S03]  /*0c50*/  IMAD.WIDE.U32 R4, R0, 0x4, R6 ;  /* 0x0000000400047825 */ /* 0x004fc600078e0006 */
[----:B------:R-:W2:Y:S01]  /*0c60*/  LDG.E.64 R22, desc[UR4][R10.64+0x800] ;  /* 0x000800040a167981 */ /* 0x000ea2000c1e1b00 */
[----:B------:R-:W-:-:S03]  /*0c70*/  IMAD.WIDE.U32 R16, R2, 0x8, R4 ;  /* 0x0000000802107825 */ /* 0x000fc600078e0004 */
[----:B------:R0:W5:Y:S04]  /*0c80*/  LDG.E.64 R14, desc[UR4][R10.64+0xc00] ;  /* 0x000c00040a0e7981 */ /* 0x000168000c1e1b00 */
[----:B------:R-:W2:Y:S04]  /*0c90*/  LDG.E.64 R12, desc[UR4][R16.64] ;  /* 0x00000004100c7981 */ /* 0x000ea8000c1e1b00 */
[----:B------:R-:W5:Y:S01]  /*0ca0*/  LDG.E.64 R8, desc[UR4][R16.64+0x400] ;  /* 0x0004000410087981 */ /* 0x000f62000c1e1b00 */
[----:B0-----:R-:W0:Y:S03]  /*0cb0*/  LDC.64 R10, c[0x0][0x390] ;  /* 0x0000e400ff0a7b82 */ /* 0x001e260000000a00 */
[----:B------:R-:W5:Y:S04]  /*0cc0*/  LDG.E.64 R4, desc[UR4][R16.64+0x800] ;  /* 0x0008000410047981 */ /* 0x000f68000c1e1b00 */
[----:B------:R-:W5:Y:S01]  /*0cd0*/  LDG.E.64 R6, desc[UR4][R16.64+0xc00] ;  /* 0x000c000410067981 */ /* 0x000f62000c1e1b00 */
[----:B0-----:R-:W-:-:S04]  /*0ce0*/  IMAD.WIDE.U32 R10, R0, 0x4, R10 ;  /* 0x00000004000a7825 */ /* 0x001fc800078e000a */
[----:B------:R-:W-:Y:S01]  /*0cf0*/  IMAD.WIDE.U32 R10, R2, 0x8, R10 ;  /* 0x00000008020a7825 */ /* 0x000fe200078e000a */
[----:B---3--:R-:W2:Y:S08]  /*0d00*/  MUFU.LG2 R3, R18 ;  /* 0x0000001200037308 */ /* 0x008eb00000000c00 */
[----:B------:R-:W0:Y:S08]  /*0d10*/  MUFU.LG2 R24, R19 ;  /* 0x0000001300187308 */ /* 0x000e300000000c00 */
[----:B----4-:R-:W5:Y:S01]  /*0d20*/  MUFU.LG2 R25, R20 ;  /* 0x0000001400197308 */ /* 0x010f620000000c00 */
[----:B--2---:R-:W-:-:S07]  /*0d30*/  FMUL.FTZ R12, R12, R3 ;  /* 0x000000030c0c7220 */ /* 0x004fce0000410000 */
[----:B------:R-:W1:Y:S01]  /*0d40*/  MUFU.LG2 R26, R21 ;  /* 0x00000015001a7308 */ /* 0x000e620000000c00 */
[----:B0-----:R-:W-:-:S07]  /*0d50*/  FMUL.FTZ R13, R13, R24 ;  /* 0x000000180d0d7220 */ /* 0x001fce0000410000 */
[----:B------:R-:W0:Y:S01]  /*0d60*/  MUFU.LG2 R27, R22 ;  /* 0x00000016001b7308 */ /* 0x000e220000000c00 */
[----:B-----5:R-:W-:-:S07]  /*0d70*/  FMUL.FTZ R8, R8, R25 ;  /* 0x0000001908087220 */ /* 0x020fce0000410000 */
[----:B------:R-:W2:Y:S01]  /*0d80*/  MUFU.LG2 R28, R23 ;  /* 0x00000017001c7308 */ /* 0x000ea20000000c00 */
[----:B-1----:R-:W-:-:S07]  /*0d90*/  FMUL.FTZ R9, R9, R26 ;  /* 0x0000001a09097220 */ /* 0x002fce0000410000 */
[----:B------:R-:W1:Y:S01]  /*0da0*/  MUFU.LG2 R29, R14 ;  /* 0x0000000e001d7308 */ /* 0x000e620000000c00 */
[----:B0-----:R-:W-:-:S07]  /*0db0*/  FMUL.FTZ R4, R4, R27 ;  /* 0x0000001b04047220 */ /* 0x001fce0000410000 */
[----:B------:R-:W0:Y:S01]  /*0dc0*/  MUFU.LG2 R30, R15 ;  /* 0x0000000f001e7308 */ /* 0x000e220000000c00 */
[----:B--2---:R-:W-:-:S07]  /*0dd0*/  FMUL.FTZ R5, R5, R28 ;  /* 0x0000001c05057220 */ /* 0x004fce0000410000 */
[----:B------:R-:W-:Y:S01]  /*0de0*/  MUFU.EX2 R12, R12 ;  /* 0x0000000c000c7308 */ /* 0x000fe20000000800 */
[----:B-1----:R-:W-:-:S03]  /*0df0*/  FMUL.FTZ R6, R6, R29 ;  /* 0x0000001d06067220 */ /* 0x002fc60000410000 */
[----:B------:R-:W1:Y:S04]  /*0e00*/  MUFU.EX2 R13, R13 ;  /* 0x0000000d000d7308 */ /* 0x000e680000000800 */
[----:B------:R-:W-:Y:S01]  /*0e10*/  MUFU.EX2 R8, R8 ;  /* 0x0000000800087308 */ /* 0x000fe20000000800 */
[----:B0-----:R-:W-:-:S03]  /*0e20*/  FMUL.FTZ R7, R7, R30 ;  /* 0x0000001e07077220 */ /* 0x001fc60000410000 */
        /* <DEDUP_REMOVED lines=10> */
.L_x_47134:
        /* <DEDUP_REMOVED lines=11> */
.L_x_61042:


//--------------------- .text._ZN2at6native29vectorized_elementwise_kernelILi4EZZZNS0_50_GLOBAL__N__2680c7bb_12_PowKernel_cu_7dd49032_317024pow_tensor_tensor_kernelERNS_18TensorIteratorBaseEENKUlvE_clEvENKUlvE5_clEvEUlffE_St5arrayIPcLm3EEEEviT0_T1_ --------------------------
	.section	.text._ZN2at6native29vectorized_elementwise_kernelILi4EZZZNS0_50_GLOBAL__N__2680c7bb_12_PowKernel_cu_7dd49032_317024pow_tensor_tensor_kernelERNS_18TensorIteratorBaseEENKUlvE_clEvENKUlvE5_clEvEUlffE_St5arrayIPcLm3EEEEviT0_T1_,"ax",@progbits
	.align	128
        .global         _ZN2at6native29vectorized_elementwise_kernelILi4EZZZNS0_50_GLOBAL__N__2680c7bb_12_PowKernel_cu_7dd49032_317024pow_tensor_tensor_kernelERNS_18TensorIteratorBaseEENKUlvE_clEvENKUlvE5_clEvEUlffE_St5arrayIPcLm3EEEEviT0_T1_
        .type           _ZN2at6native29vectorized_elementwise_kernelILi4EZZZNS0_50_GLOBAL__N__2680c7bb_12_PowKernel_cu_7dd49032_317024pow_tensor_tensor_kernelERNS_18TensorIteratorBaseEENKUlvE_clEvENKUlvE5_clEvEUlffE_St5arrayIPcLm3EEEEviT0_T1_,@function
        .size           _ZN2at6native29vectorized_elementwise_kernelILi4EZZZNS0_50_GLOBAL__N__2680c7bb_12_PowKernel_cu_7dd49032_317024pow_tensor_tensor_kernelERNS_18TensorIteratorBaseEENKUlvE_clEvENKUlvE5_clEvEUlffE_St5arrayIPcLm3EEEEviT0_T1_,(.L_x_61043 - _ZN2at6native29vectorized_elementwise_kernelILi4EZZZNS0_50_GLOBAL__N__2680c7bb_12_PowKernel_cu_7dd49032_317024pow_tensor_tensor_kernelERNS_18TensorIteratorBaseEENKUlvE_clEvENKUlvE5_clEvEUlffE_St5arrayIPcLm3EEEEviT0_T1_)
        .other          _ZN2at6native29vectorized_elementwise_kernelILi4EZZZNS0_50_GLOBAL__N__2680c7bb_12_PowKernel_cu_7dd49032_317024pow_tensor_tensor_kernelERNS_18TensorIteratorBaseEENKUlvE_clEvENKUlvE5_clEvEUlffE_St5arrayIPcLm3EEEEviT0_T1_,@"STO_CUDA_ENTRY STV_DEFAULT"
_ZN2at6native29vectorized_elementwise_kernelILi4EZZZNS0_50_GLOBAL__N__2680c7bb_12_PowKernel_cu_7dd49032_317024pow_tensor_tensor_kernelERNS_18TensorIteratorBaseEENKUlvE_clEvENKUlvE5_clEvEUlffE_St5arrayIPcLm3EEEEviT0_T1_:
.text._ZN2at6native29vectorized_elementwise_kernelILi4EZZZNS0_50_GLOBAL__N__2680c7bb_12_PowKernel_cu_7dd49032_317024pow_tensor_tensor_kernelERNS_18TensorIteratorBaseEENKUlvE_clEvENKUlvE5_clEvEUlffE_St5arrayIPcLm3EEEEviT0_T1_:
        /* <DEDUP_REMOVED lines=152> */
.L_x_47138:
[----:B------:R-:W-:-:S13]  /*0980*/  ISETP.GE.U32.AND P0, PT, R3, R2, PT ;  /* 0x000000020300720c */ /* 0x000fda0003f06070 */
[----:B------:R-:W-:Y:S05]  /*0990*/  @P0 BRA `(.L_x_47140) ;  /* 0x0000000000300947 */ /* 0x000fea0003800000 */
[----:B-1----:R-:W1:Y:S01]  /*09a0*/  LDC.64 R4, c[0x0][0x390] ;  /* 0x0000e400ff047b82 */ /* 0x002e620000000a00 */
[----:B0-----:R-:W-:Y:S02]  /*09b0*/  IADD3 R11, PT, PT, R0, R3, RZ ;  /* 0x00000003000b7210 */ /* 0x001fe40007ffe0ff */
[----:B------:R-:W-:-:S03]  /*09c0*/  IADD3 R3, PT, PT, R3, 0x80, RZ ;  /* 0x0000008003037810 */ /* 0x000fc60007ffe0ff */
[----:B-1----:R-:W-:-:S05]  /*09d0*/  IMAD.WIDE.U32 R4, R11, 0x4, R4 ;  /* 0x000000040b047825 */ /* 0x002fca00078e0004 */
[----:B------:R1:W-:Y:S02]  /*09e0*/  STG.E desc[UR4][R4.64], R6 ;  /* 0x0000000604007986 */ /* 0x0003e4000c101904 */
.L_x_47139:
[----:B------:R-:W-:-:S13]  /*09f0*/  ISETP.GE.U32.AND P0, PT, R3, R2, PT ;  /* 0x000000020300720c */ /* 0x000fda0003f06070 */
[----:B------:R-:W-:Y:S05]  /*0a00*/  @P0 BRA `(.L_x_47141) ;  /* 0x0000000000340947 */ /* 0x000fea0003800000 */
[----:B01----:R-:W0:Y:S01]  /*0a10*/  LDC.64 R4, c[0x0][0x390] ;  /* 0x0000e400ff047b82 */ /* 0x003e220000000a00 */
[----:B------:R-:W-:Y:S01]  /*0a20*/  IMAD.IADD R11, R0, 0x1, R3 ;  /* 0x00000001000b7824 */ /* 0x000fe200078e0203 */
[----:B------:R-:W-:-:S03]  /*0a30*/  IADD3 R3, PT, PT, R3, 0x80, RZ ;  /* 0x0000008003037810 */ /* 0x000fc60007ffe0ff */
[----:B0-----:R-:W-:-:S05]  /*0a40*/  IMAD.WIDE.U32 R4, R11, 0x4, R4 ;  /* 0x000000040b047825 */ /* 0x001fca00078e0004 */
[----:B------:R0:W-:Y:S02]  /*0a50*/  STG.E desc[UR4][R4.64], R7 ;  /* 0x0000000704007986 */ /* 0x0001e4000c101904 */
.L_x_47140:
        /* <DEDUP_REMOVED lines=8> */
.L_x_47141:
[----:B------:R-:W-:Y:S05]  /*0ae0*/  BSYNC.RELIABLE B1 ;  /* 0x0000000000017941 */ /* 0x000fea0003800100 */
.L_x_47137:
[----:B------:R-:W-:-:S13]  /*0af0*/  ISETP.GE.U32.AND P0, PT, R3, R2, PT ;  /* 0x000000020300720c */ /* 0x000fda0003f06070 */
[----:B01----:R-:W0:Y:S01]  /*0b00*/  @!P0 LDC.64 R4, c[0x0][0x390] ;  /* 0x0000e400ff048b82 */ /* 0x003e220000000a00 */
[----:B------:R-:W-:Y:S02]  /*0b10*/  @!P0 IADD3 R7, PT, PT, R0, R3, RZ ;  /* 0x0000000300078210 */ /* 0x000fe40007ffe0ff */
[----:B------:R-:W-:-:S03]  /*0b20*/  @!P0 IADD3 R3, PT, PT, R3, 0x80, RZ ;  /* 0x0000008003038810 */ /* 0x000fc60007ffe0ff */
[----:B0-----:R-:W-:-:S05]  /*0b30*/  @!P0 IMAD.WIDE.U32 R4, R7, 0x4, R4 ;  /* 0x0000000407048825 */ /* 0x001fca00078e0004 */
[----:B---3--:R0:W-:Y:S02]  /*0b40*/  @!P0 STG.E desc[UR4][R4.64], R9 ;  /* 0x0000000904008986 */ /* 0x0081e4000c101904 */
.L_x_47142:
[----:B------:R-:W-:Y:S05]  /*0b50*/  BSYNC.RECONVERGENT B0 ;  /* 0x0000000000007941 */ /* 0x000fea0003800200 */
.L_x_47136:
        /* <DEDUP_REMOVED lines=8> */
.L_x_47135:
[----:B------:R-:W0:Y:S01]  /*0be0*/  S2R R2, SR_TID.X ;  /* 0x0000000000027919 */ /* 0x000e220000002100 */
[----:B------:R-:W1:Y:S08]  /*0bf0*/  LDC.64 R4, c[0x0][0x398] ;  /* 0x0000e600ff047b82 */ /* 0x000e700000000a00 */
[----:B------:R-:W2:Y:S01]  /*0c00*/  LDC.64 R12, c[0x0][0x3a0] ;  /* 0x0000e800ff0c7b82 */ /* 0x000ea20000000a00 */
[----:B-1----:R-:W-:-:S04]  /*0c10*/  IMAD.WIDE.U32 R4, R0, 0x4, R4 ;  /* 0x0000000400047825 */ /* 0x002fc800078e0004 */
[----:B0-----:R-:W-:-:S05]  /*0c20*/  IMAD.WIDE.U32 R20, R2, 0x10, R4 ;  /* 0x0000001002147825 */ /* 0x001fca00078e0004 */
[----:B------:R-:W3:Y:S01]  /*0c30*/  LDG.E.128 R4, desc[UR4][R20.64] ;  /* 0x0000000414047981 */ /* 0x000ee2000c1e1d00 */
[----:B--2---:R-:W-:-:S03]  /*0c40*/  IMAD.WIDE.U32 R12, R0, 0x4, R12 ;  /* 0x00000004000c7825 */ /* 0x004fc600078e000c */
[----:B------:R0:W2:Y:S01]  /*0c50*/  LDG.E.128 R8, desc[UR4][R20.64+0x800] ;  /* 0x0008000414087981 */ /* 0x0000a2000c1e1d00 */
[----:B------:R-:W-:-:S05]  /*0c60*/  IMAD.WIDE.U32 R22, R2, 0x10, R12 ;  /* 0x0000001002167825 */ /* 0x000fca00078e000c */
[----:B------:R-:W4:Y:S01]  /*0c70*/  LDG.E.128 R16, desc[UR4][R22.64] ;  /* 0x0000000416107981 */ /* 0x000f22000c1e1d00 */
[----:B0-----:R-:W0:Y:S03]  /*0c80*/  LDC.64 R20, c[0x0][0x390] ;  /* 0x0000e400ff147b82 */ /* 0x001e260000000a00 */
[----:B------:R-:W5:Y:S01]  /*0c90*/  LDG.E.128 R12, desc[UR4][R22.64+0x800] ;  /* 0x00080004160c7981 */ /* 0x000f62000c1e1d00 */
[----:B0-----:R-:W-:-:S04]  /*0ca0*/  IMAD.WIDE.U32 R20, R0, 0x4, R20 ;  /* 0x0000000400147825 */ /* 0x001fc800078e0014 */
[----:B------:R-:W-:Y:S01]  /*0cb0*/  IMAD.WIDE.U32 R20, R2, 0x10, R20 ;  /* 0x0000001002147825 */ /* 0x000fe200078e0014 */
[----:B---3--:R-:W4:Y:S08]  /*0cc0*/  MUFU.LG2 R26, R7 ;  /* 0x00000007001a7308 */ /* 0x008f300000000c00 */
[----:B--2---:R-:W5:Y:S08]  /*0cd0*/  MUFU.LG2 R27, R8 ;  /* 0x00000008001b7308 */ /* 0x004f700000000c00 */
[----:B------:R-:W0:Y:S01]  /*0ce0*/  MUFU.LG2 R28, R9 ;  /* 0x00000009001c7308 */ /* 0x000e220000000c00 */
[----:B----4-:R-:W-:-:S07]  /*0cf0*/  FMUL.FTZ R7, R19, R26 ;  /* 0x0000001a13077220 */ /* 0x010fce0000410000 */
[----:B------:R-:W1:Y:S01]  /*0d00*/  MUFU.LG2 R29, R10 ;  /* 0x0000000a001d7308 */ /* 0x000e620000000c00 */
[----:B-----5:R-:W-:-:S07]  /*0d10*/  FMUL.FTZ R8, R12, R27 ;  /* 0x0000001b0c087220 */ /* 0x020fce0000410000 */
[----:B------:R-:W2:Y:S01]  /*0d20*/  MUFU.LG2 R30, R11 ;  /* 0x0000000b001e7308 */ /* 0x000ea20000000c00 */
[----:B0-----:R-:W-:-:S07]  /*0d30*/  FMUL.FTZ R9, R13, R28 ;  /* 0x0000001c0d097220 */ /* 0x001fce0000410000 */
[----:B------:R-:W0:Y:S01]  /*0d40*/  MUFU.LG2 R3, R4 ;  /* 0x0000000400037308 */ /* 0x000e220000000c00 */
[----:B-1----:R-:W-:-:S07]  /*0d50*/  FMUL.FTZ R10, R14, R29 ;  /* 0x0000001d0e0a7220 */ /* 0x002fce0000410000 */
[----:B------:R-:W1:Y:S01]  /*0d60*/  MUFU.LG2 R24, R5 ;  /* 0x0000000500187308 */ /* 0x000e620000000c00 */
[----:B--2---:R-:W-:-:S07]  /*0d70*/  FMUL.FTZ R11, R15, R30 ;  /* 0x0000001e0f0b7220 */ /* 0x004fce0000410000 */
[----:B------:R-:W2:Y:S01]  /*0d80*/  MUFU.LG2 R25, R6 ;  /* 0x0000000600197308 */ /* 0x000ea20000000c00 */
[----:B0-----:R-:W-:-:S07]  /*0d90*/  FMUL.FTZ R3, R16, R3 ;  /* 0x0000000310037220 */ /* 0x001fce0000410000 */
[----:B------:R-:W-:Y:S01]  /*0da0*/  MUFU.EX2 R4, R3 ;  /* 0x0000000300047308 */ /* 0x000fe20000000800 */
[----:B-1----:R-:W-:-:S03]  /*0db0*/  FMUL.FTZ R17, R17, R24 ;  /* 0x0000001811117220 */ /* 0x002fc60000410000 */
[----:B------:R-:W-:Y:S04]  /*0dc0*/  MUFU.EX2 R7, R7 ;  /* 0x0000000700077308 */ /* 0x000fe80000000800 */
[----:B------:R-:W-:Y:S01]  /*0dd0*/  MUFU.EX2 R5, R17 ;  /* 0x0000001100057308 */ /* 0x000fe20000000800 */
[----:B--2---:R-:W-:-:S03]  /*0de0*/  FMUL.FTZ R18, R18, R25 ;  /* 0x0000001912127220 */ /* 0x004fc60000410000 */
[----:B------:R-:W-:Y:S04]  /*0df0*/  MUFU.EX2 R8, R8 ;  /* 0x0000000800087308 */ /* 0x000fe80000000800 */
[----:B------:R-:W0:Y:S04]  /*0e00*/  MUFU.EX2 R6, R18 ;  /* 0x0000001200067308 */ /* 0x000e280000000800 */
[----:B------:R-:W-:Y:S04]  /*0e10*/  MUFU.EX2 R9, R9 ;  /* 0x0000000900097308 */ /* 0x000fe80000000800 */
[----:B------:R-:W-:Y:S04]  /*0e20*/  MUFU.EX2 R10, R10 ;  /* 0x0000000a000a7308 */ /* 0x000fe80000000800 */
[----:B------:R-:W1:Y:S01]  /*0e30*/  MUFU.EX2 R11, R11 ;  /* 0x0000000b000b7308 */ /* 0x000e620000000800 */
[----:B0-----:R-:W-:Y:S04]  /*0e40*/  STG.E.128 desc[UR4][R20.64], R4 ;  /* 0x0000000414007986 */ /* 0x001fe8000c101d04 */
[----:B-1----:R-:W-:Y:S01]  /*0e50*/  STG.E.128 desc[UR4][R20.64+0x800], R8 ;  /* 0x0008000814007986 */ /* 0x002fe2000c101d04 */
[----:B------:R-:W-:Y:S05]  /*0e60*/  EXIT ;  /* 0x000000000000794d */ /* 0x000fea0003800000 */
.L_x_47143:
        /* <DEDUP_REMOVED lines=9> */
.L_x_61043:


//--------------------- .text._ZN2at6native29vectorized_elementwise_kernelILi8EZZZNS0_50_GLOBAL__N__2680c7bb_12_PowKernel_cu_7dd49032_317024pow_tensor_tensor_kernelERNS_18TensorIteratorBaseEENKUlvE_clEvENKUlvE5_clEvEUlffE_St5arrayIPcLm3EEEEviT0_T1_ --------------------------
	.section	.text._ZN2at6native29vectorized_elementwise_kernelILi8EZZZNS0_50_GLOBAL__N__2680c7bb_12_PowKernel_cu_7dd49032_317024pow_tensor_tensor_kernelERNS_18TensorIteratorBaseEENKUlvE_clEvENKUlvE5_clEvEUlffE_St5arrayIPcLm3EEEEviT0_T1_,"ax",@progbits
	.align	128
        .global         _ZN2at6native29vectorized_elementwise_kernelILi8EZZZNS0_50_GLOBAL__N__2680c7bb_12_PowKernel_cu_7dd49032_317024pow_tensor_tensor_kernelERNS_18TensorIteratorBaseEENKUlvE_clEvENKUlvE5_clEvEUlffE_St5arrayIPcLm3EEEEviT0_T1_
        .type           _ZN2at6native29vectorized_elementwise_kernelILi8EZZZNS0_50_GLOBAL__N__2680c7bb_12_PowKernel_cu_7dd49032_317024pow_tensor_tensor_kernelERNS_18TensorIteratorBaseEENKUlvE_clEvENKUlvE5_clEvEUlffE_St5arrayIPcLm3EEEEviT0_T1_,@function
        .size           _ZN2at6native29vectorized_elementwise_kernelILi8EZZZNS0_50_GLOBAL__N__2680c7bb_12_PowKernel_cu_7dd49032_317024pow_tensor_tensor_kernelERNS_18TensorIteratorBaseEENKUlvE_clEvENKUlvE5_clEvEUlffE_St5arrayIPcLm3EEEEviT0_T1_,(.L_x_61044 - _ZN2at6native29vectorized_elementwise_kernelILi8EZZZNS0_50_GLOBAL__N__2680c7bb_12_PowKernel_cu_7dd49032_317024pow_tensor_tensor_kernelERNS_18TensorIteratorBaseEENKUlvE_clEvENKUlvE5_clEvEUlffE_St5arrayIPcLm3EEEEviT0_T1_)
        .other          _ZN2at6native29vectorized_elementwise_kernelILi8EZZZNS0_50_GLOBAL__N__2680c7bb_12_PowKernel_cu_7dd49032_317024pow_tensor_tensor_kernelERNS_18TensorIteratorBaseEENKUlvE_clEvENKUlvE5_clEvEUlffE_St5arrayIPcLm3EEEEviT0_T1_,@"STO_CUDA_ENTRY STV_DEFAULT"
_ZN2at6native29vectorized_elementwise_kernelILi8EZZZNS0_50_GLOBAL__N__2680c7bb_12_PowKernel_cu_7dd49032_317024pow_tensor_tensor_kernelERNS_18TensorIteratorBaseEENKUlvE_clEvENKUlvE5_clEvEUlffE_St5arrayIPcLm3EEEEviT0_T1_:
.text._ZN2at6native29vectorized_elementwise_kernelILi8EZZZNS0_50_GLOBAL__N__2680c7bb_12_PowKernel_cu_7dd49032_317024pow_tensor_tensor_kernelERNS_18TensorIteratorBaseEENKUlvE_clEvENKUlvE5_clEvEUlffE_St5arrayIPcLm3EEEEviT0_T1_:
[----:B------:R-:W-:Y:S01]  /*0000*/  LDC R1, c[0x0][0x37c] ;  /* 0x0000df00ff017b82 */ /* 0x000fe20000000800 */
[----:B------:R-:W-:Y:S05]  /*0010*/  EXIT ;  /* 0x000000000000794d */ /* 0x000fea0003800000 */
.L_x_47144:
        /* <DEDUP_REMOVED lines=14> */
.L_x_61044:


//--------------------- .text._ZN2at6native18elementwise_kernelILi128ELi4EZNS0_15gpu_kernel_implIZNS0_50_GLOBAL__N__2680c7bb_12_PowKernel_cu_7dd49032_317022pow_scalar_tensor_implIfEEvRNS_18TensorIteratorBaseET_EUlfE_EEvS6_RKS7_EUliE_EEviT1_ --------------------------
	.section	.text._ZN2at6native18elementwise_kernelILi128ELi4EZNS0_15gpu_kernel_implIZNS0_50_GLOBAL__N__2680c7bb_12_PowKernel_cu_7dd49032_317022pow_scalar_tensor_implIfEEvRNS_18TensorIteratorBaseET_EUlfE_EEvS6_RKS7_EUliE_EEviT1_,"ax",@progbits
	.align	128
        .global         _ZN2at6native18elementwise_kernelILi128ELi4EZNS0_15gpu_kernel_implIZNS0_50_GLOBAL__N__2680c7bb_12_PowKernel_cu_7dd49032_317022pow_scalar_tensor_implIfEEvRNS_18TensorIteratorBaseET_EUlfE_EEvS6_RKS7_EUliE_EEviT1_
        .type           _ZN2at6native18elementwise_kernelILi128ELi4EZNS0_15gpu_kernel_implIZNS0_50_GLOBAL__N__2680c7bb_12_PowKernel_cu_7dd49032_317022pow_scalar_tensor_implIfEEvRNS_18TensorIteratorBaseET_EUlfE_EEvS6_RKS7_EUliE_EEviT1_,@function
        .size           _ZN2at6native18elementwise_kernelILi128ELi4EZNS0_15gpu_kernel_implIZNS0_50_GLOBAL__N__2680c7bb_12_PowKernel_cu_7dd49032_317022pow_scalar_tensor_implIfEEvRNS_18TensorIteratorBaseET_EUlfE_EEvS6_RKS7_EUliE_EEviT1_,(.L_x_61045 - _ZN2at6native18elementwise_kernelILi128ELi4EZNS0_15gpu_kernel_implIZNS0_50_GLOBAL__N__2680c7bb_12_PowKernel_cu_7dd49032_317022pow_scalar_tensor_implIfEEvRNS_18TensorIteratorBaseET_EUlfE_EEvS6_RKS7_EUliE_EEviT1_)
        .other          _ZN2at6native18elementwise_kernelILi128ELi4EZNS0_15gpu_kernel_implIZNS0_50_GLOBAL__N__2680c7bb_12_PowKernel_cu_7dd49032_317022pow_scalar_tensor_implIfEEvRNS_18TensorIteratorBaseET_EUlfE_EEvS6_RKS7_EUliE_EEviT1_,@"STO_CUDA_ENTRY STV_DEFAULT"
_ZN2at6native18elementwise_kernelILi128ELi4EZNS0_15gpu_kernel_implIZNS0_50_GLOBAL__N__2680c7bb_12_PowKernel_cu_7dd49032_317022pow_scalar_tensor_implIfEEvRNS_18TensorIteratorBaseET_EUlfE_EEvS6_RKS7_EUliE_EEviT1_:
.text._ZN2at6native18elementwise_kernelILi128ELi4EZNS0_15gpu_kernel_implIZNS0_50_GLOBAL__N__2680c7bb_12_PowKernel_cu_7dd49032_317022pow_scalar_tensor_implIfEEvRNS_18TensorIteratorBaseET_EUlfE_EEvS6_RKS7_EUliE_EEviT1_:
        /* <DEDUP_REMOVED lines=319> */
.L_x_47147:
        /* <DEDUP_REMOVED lines=18> */
.L_x_47152:
[----:B------:R-:W2:Y:S02]  /*1510*/  LDG.E.U8 R0, desc[UR36][R2.64] ;  /* 0x0000002402007981 */ /* 0x000ea4000c1e1100 */
[----:B--2---:R-:W-:Y:S01]  /*1520*/  I2FP.F32.U32 R0, R0 ;  /* 0x0000000000007245 */ /* 0x004fe20000201000 */
[----:B------:R-:W-:Y:S06]  /*1530*/  BRA `(.L_x_47154) ;  /* 0x0000000c00447947 */ /* 0x000fec0003800000 */
.L_x_47151:
        /* <DEDUP_REMOVED lines=9> */
.L_x_47156:
[----:B------:R-:W2:Y:S02]  /*15d0*/  LDG.E R0, desc[UR36][R2.64] ;  /* 0x0000002402007981 */ /* 0x000ea4000c1e1900 */
[----:B--2---:R-:W-:Y:S01]  /*15e0*/  I2FP.F32.S32 R0, R0 ;  /* 0x0000000000007245 */ /* 0x004fe20000201400 */
[----:B------:R-:W-:Y:S06]  /*15f0*/  BRA `(.L_x_47154) ;  /* 0x0000000c00147947 */ /* 0x000fec0003800000 */
.L_x_47155:
[----:B------:R-:W2:Y:S02]  /*1600*/  LDG.E.U16 R0, desc[UR36][R2.64] ;  /* 0x0000002402007981 */ /* 0x000ea4000c1e1500 */
[----:B--2---:R-:W2:Y:S01]  /*1610*/  I2F.S16 R0, R0 ;  /* 0x0000000000007306 */ /* 0x004ea20000101400 */
[----:B------:R-:W-:Y:S05]  /*1620*/  BRA `(.L_x_47154) ;  /* 0x0000000c00087947 */ /* 0x000fea0003800000 */
.L_x_47150:
        /* <DEDUP_REMOVED lines=8> */
.L_x_47158:
[----:B------:R-:W2:Y:S02]  /*16b0*/  LDG.E.U16 R0, desc[UR36][R2.64] ;  /* 0x0000002402007981 */ /* 0x000ea4000c1e1500 */
[----:B--2---:R-:W-:Y:S01]  /*16c0*/  HADD2.F32 R0, -RZ, R0.H0_H0 ;  /* 0x20000000ff007230 */ /* 0x004fe20000004100 */
[----:B------:R-:W-:Y:S06]  /*16d0*/  BRA `(.L_x_47154) ;  /* 0x0000000800dc7947 */ /* 0x000fec0003800000 */
.L_x_47157:
        /* <DEDUP_REMOVED lines=8> */
.L_x_47160:
[----:B------:R-:W2:Y:S02]  /*1760*/  LDG.E.U16 R0, desc[UR36][R2.64] ;  /* 0x0000002402007981 */ /* 0x000ea4000c1e1500 */
[----:B--2---:R-:W-:Y:S01]  /*1770*/  HADD2.F32 R0, -RZ, R0.H0_H0 ;  /* 0x20000000ff007230 */ /* 0x004fe20000004100 */
[----:B------:R-:W-:Y:S06]  /*1780*/  BRA `(.L_x_47154) ;  /* 0x0000000800b07947 */ /* 0x000fec0003800000 */
.L_x_47159:
        /* <DEDUP_REMOVED lines=11> */
.L_x_47149:
        /* <DEDUP_REMOVED lines=12> */
.L_x_47163:
        /* <DEDUP_REMOVED lines=11> */
.L_x_47162:
        /* <DEDUP_REMOVED lines=25> */
.L_x_47165:
        /* <DEDUP_REMOVED lines=12> */
.L_x_47164:
[----:B------:R-:W2:Y:S02]  /*1c00*/  LDG.E.U16 R0, desc[UR36][R2.64] ;  /* 0x0000002402007981 */ /* 0x000ea4000c1e1500 */
[----:B--2---:R-:W-:Y:S01]  /*1c10*/  SHF.L.U32 R0, R0, 0x10, RZ ;  /* 0x0000001000007819 */ /* 0x004fe200000006ff */
[----:B------:R-:W-:Y:S06]  /*1c20*/  BRA `(.L_x_47154) ;  /* 0x0000000400887947 */ /* 0x000fec0003800000 */
.L_x_47161:
        /* <DEDUP_REMOVED lines=11> */
.L_x_47168:
        /* <DEDUP_REMOVED lines=20> */
.L_x_47170:
[----:B------:R-:W-:Y:S05]  /*1e20*/  BSYNC.RECONVERGENT B0 ;  /* 0x0000000000007941 */ /* 0x000fea0003800200 */
.L_x_47169:
[----:B------:R-:W-:Y:S01]  /*1e30*/  IMAD.SHL.U32 R0, R0, 0x100000, RZ ;  /* 0x0010000000007824 */ /* 0x000fe200078e00ff */
[----:B------:R-:W-:-:S04]  /*1e40*/  LEA R2, R2, 0x3b800000, 0x17 ;  /* 0x3b80000002027811 */ /* 0x000fc800078eb8ff */
[----:B------:R-:W-:Y:S01]  /*1e50*/  LOP3.LUT R0, R2, R0, R7, 0xfe, !PT ;  /* 0x0000000002007212 */ /* 0x000fe200078efe07 */
[----:B------:R-:W-:Y:S06]  /*1e60*/  BRA `(.L_x_47154) ;  /* 0x0000000000f87947 */ /* 0x000fec0003800000 */
.L_x_47167:
        /* <DEDUP_REMOVED lines=20> */
.L_x_47172:
[----:B------:R-:W-:Y:S05]  /*1fb0*/  BSYNC.RECONVERGENT B0 ;  /* 0x0000000000007941 */ /* 0x000fea0003800200 */
.L_x_47171:
[----:B------:R-:W-:Y:S01]  /*1fc0*/  IMAD.SHL.U32 R0, R0, 0x200000, RZ ;  /* 0x0020000000007824 */ /* 0x000fe200078e00ff */
[----:B------:R-:W-:-:S04]  /*1fd0*/  LEA R2, R2, 0x37800000, 0x17 ;  /* 0x3780000002027811 */ /* 0x000fc800078eb8ff */
[----:B------:R-:W-:Y:S01]  /*1fe0*/  LOP3.LUT R0, R2, R0, R7, 0xfe, !PT ;  /* 0x0000000002007212 */ /* 0x000fe200078efe07 */
[----:B------:R-:W-:Y:S06]  /*1ff0*/  BRA `(.L_x_47154) ;  /* 0x0000000000947947 */ /* 0x000fec0003800000 */
.L_x_47166:
[----:B------:R-:W-:-:S09]  /*2000*/  UISETP.NE.AND UP0, UPT, UR4, 0x1c, UPT ;  /* 0x0000001c0400788c */ /* 0x000fd2000bf05270 */
[----:B------:R-:W-:Y:S05]  /*2010*/  BRA.U !UP0, `(.L_x_47173) ;  /* 0x0000000108847547 */ /* 0x000fea000b800000 */
[----:B------:R-:W-:-:S09]  /*2020*/  UISETP.NE.AND UP0, UPT, UR4, 0x1d, UPT ;  /* 0x0000001d0400788c */ /* 0x000fd2000bf05270 */
[----:B------:R-:W-:Y:S05]  /*2030*/  BRA.U !UP0, `(.L_x_47174) ;  /* 0x0000000108707547 */ /* 0x000fea000b800000 */
[----:B------:R-:W-:-:S09]  /*2040*/  UISETP.NE.AND UP0, UPT, UR4, 0x2c, UPT ;  /* 0x0000002c0400788c */ /* 0x000fd2000bf05270 */
[----:B------:R-:W-:Y:S05]  /*2050*/  BRA.U !UP0, `(.L_x_47175) ;  /* 0x0000000108487547 */ /* 0x000fea000b800000 */
.L_x_47153:
        /* <DEDUP_REMOVED lines=16> */
.L_x_47176:
[----:B------:R-:W-:Y:S01]  /*2160*/  IMAD.MOV.U32 R0, RZ, RZ, RZ ;  /* 0x000000ffff007224 */ /* 0x000fe200078e00ff */
[----:B------:R-:W-:Y:S06]  /*2170*/  BRA `(.L_x_47154) ;  /* 0x0000000000347947 */ /* 0x000fec0003800000 */
.L_x_47175:
        /* <DEDUP_REMOVED lines=8> */
.L_x_47174:
[----:B------:R-:W2:Y:S02]  /*2200*/  LDG.E.64 R2, desc[UR36][R2.64] ;  /* 0x0000002402027981 */ /* 0x000ea4000c1e1b00 */
[----:B--2---:R0:W1:Y:S02]  /*2210*/  I2F.U64 R0, R2 ;  /* 0x0000000200007312 */ /* 0x0040640000301000 */
[----:B01----:R-:W-:Y:S05]  /*2220*/  BRA `(.L_x_47154) ;  /* 0x0000000000087947 */ /* 0x003fea0003800000 */
.L_x_47173:
[----:B------:R-:W2:Y:S02]  /*2230*/  LDG.E R0, desc[UR36][R2.64] ;  /* 0x0000002402007981 */ /* 0x000ea4000c1e1900 */
[----:B--2---:R-:W-:-:S07]  /*2240*/  I2FP.F32.U32 R0, R0 ;  /* 0x0000000000007245 */ /* 0x004fce0000201000 */
.L_x_47154:
[----:B------:R-:W-:Y:S05]  /*2250*/  BSYNC.RECONVERGENT B6 ;  /* 0x0000000000067941 */ /* 0x000fea0003800200 */
.L_x_47148:
[----:B------:R-:W0:Y:S01]  /*2260*/  LDCU UR4, c[0x0][0x590] ;  /* 0x0000b200ff0477ac */ /* 0x000e220008000800 */
[----:B------:R-:W3:Y:S01]  /*2270*/  LDCU.64 UR6, c[0x0][0x580] ;  /* 0x0000b000ff0677ac */ /* 0x000ee20008000a00 */
[----:B01----:R-:W2:Y:S01]  /*2280*/  MUFU.LG2 R3, UR4 ;  /* 0x0000000400037d08 */ /* 0x003ea20008000c00 */
[----:B------:R-:W-:Y:S01]  /*2290*/  UPRMT UR4, UR41, 0x9910, URZ ;  /* 0x0000991029047896 */ /* 0x000fe200080000ff */
[----:B---3--:R-:W-:-:S03]  /*22a0*/  IADD3 R2, P0, PT, R16, UR6, RZ ;  /* 0x0000000610027c10 */ /* 0x008fc6000ff1e0ff */
[----:B------:R-:W-:Y:S01]  /*22b0*/  UISETP.GT.AND UP0, UPT, UR4, 0x9, UPT ;  /* 0x000000090400788c */ /* 0x000fe2000bf04270 */
[----:B--2-45:R-:W-:Y:S01]  /*22c0*/  FMUL.FTZ R4, R3, R0 ;  /* 0x0000000003047220 */ /* 0x034fe20000410000 */
[----:B------:R-:W-:-:S05]  /*22d0*/  IADD3.X R3, PT, PT, RZ, UR7, RZ, P0, !PT ;  /* 0x00000007ff037c10 */ /* 0x000fca00087fe4ff */
        /* <DEDUP_REMOVED lines=13> */
.L_x_47180:
[----:B0-----:R-:W0:Y:S02]  /*23b0*/  F2I.S64.TRUNC R4, R4 ;  /* 0x0000000400047311 */ /* 0x001e24000020d900 */
[----:B0-----:R-:W-:-:S05]  /*23c0*/  IMAD.MOV.U32 R7, RZ, RZ, R4 ;  /* 0x000000ffff077224 */ /* 0x001fca00078e0004 */
[----:B------:R0:W-:Y:S01]  /*23d0*/  STG.E.U8 desc[UR36][R2.64], R7 ;  /* 0x0000000702007986 */ /* 0x0001e2000c101124 */
[----:B------:R-:W-:Y:S05]  /*23e0*/  BRA `(.L_x_47182) ;  /* 0x0000000c002c7947 */ /* 0x000fea0003800000 */
.L_x_47179:
        /* <DEDUP_REMOVED lines=9> */
.L_x_47184:
[----:B0-----:R-:W0:Y:S02]  /*2480*/  F2I.FTZ.TRUNC.NTZ R5, R4 ;  /* 0x0000000400057305 */ /* 0x001e24000021f100 */
[----:B0-----:R0:W-:Y:S01]  /*2490*/  STG.E desc[UR36][R2.64], R5 ;  /* 0x0000000502007986 */ /* 0x0011e2000c101924 */
[----:B------:R-:W-:Y:S05]  /*24a0*/  BRA `(.L_x_47182) ;  /* 0x0000000800fc7947 */ /* 0x000fea0003800000 */
.L_x_47183:
[----:B0-----:R-:W0:Y:S02]  /*24b0*/  F2I.FTZ.TRUNC.NTZ R5, R4 ;  /* 0x0000000400057305 */ /* 0x001e24000021f100 */
[----:B0-----:R0:W-:Y:S01]  /*24c0*/  STG.E.U16 desc[UR36][R2.64], R5 ;  /* 0x0000000502007986 */ /* 0x0011e2000c101524 */
[----:B------:R-:W-:Y:S05]  /*24d0*/  BRA `(.L_x_47182) ;  /* 0x0000000800f07947 */ /* 0x000fea0003800000 */
.L_x_47178:
        /* <DEDUP_REMOVED lines=8> */
.L_x_47186:
[----:B0-----:R-:W-:-:S05]  /*2560*/  F2FP.F16.F32.PACK_AB R4, RZ, R4 ;  /* 0x00000004ff04723e */ /* 0x001fca00000000ff */
[----:B------:R0:W-:Y:S01]  /*2570*/  STG.E.U16 desc[UR36][R2.64], R4 ;  /* 0x0000000402007986 */ /* 0x0001e2000c101524 */
[----:B------:R-:W-:Y:S05]  /*2580*/  BRA `(.L_x_47182) ;  /* 0x0000000800c47947 */ /* 0x000fea0003800000 */
.L_x_47185:
        /* <DEDUP_REMOVED lines=9> */
.L_x_47188:
[----:B0-----:R-:W-:-:S04]  /*2620*/  F2FP.F16.F32.PACK_AB R5, RZ, R4 ;  /* 0x00000004ff05723e */ /* 0x001fc800000000ff */
[----:B------:R-:W-:-:S05]  /*2630*/  PRMT R5, R5, 0x5410, RZ ;  /* 0x0000541005057816 */ /* 0x000fca00000000ff */
[----:B------:R0:W-:Y:S01]  /*2640*/  STG.E desc[UR36][R2.64], R5 ;  /* 0x0000000502007986 */ /* 0x0001e2000c101924 */
[----:B------:R-:W-:Y:S05]  /*2650*/  BRA `(.L_x_47182) ;  /* 0x0000000800907947 */ /* 0x000fea0003800000 */
.L_x_47187:
[----:B0-----:R-:W-:-:S06]  /*2660*/  FMUL.FTZ R4, R4, 1 ;  /* 0x3f80000004047820 */ /* 0x001fcc0000410000 */
[----:B------:R-:W0:Y:S02]  /*2670*/  F2F.F64.F32 R4, R4 ;  /* 0x0000000400047310 */ /* 0x000e240000201800 */
[----:B0-----:R0:W-:Y:S01]  /*2680*/  STG.E.64 desc[UR36][R2.64], R4 ;  /* 0x0000000402007986 */ /* 0x0011e2000c101b24 */
[----:B------:R-:W-:Y:S05]  /*2690*/  BRA `(.L_x_47182) ;  /* 0x0000000800807947 */ /* 0x000fea0003800000 */
.L_x_47177:
        /* <DEDUP_REMOVED lines=12> */
.L_x_47191:
[----:B0-----:R-:W-:Y:S01]  /*2760*/  FMUL.FTZ R4, R4, 1 ;  /* 0x3f80000004047820 */ /* 0x001fe20000410000 */
[----:B------:R-:W-:-:S05]  /*2770*/  CS2R R6, SRZ ;  /* 0x0000000000067805 */ /* 0x000fca000001ff00 */
[----:B------:R-:W0:Y:S02]  /*2780*/  F2F.F64.F32 R4, R4 ;  /* 0x0000000400047310 */ /* 0x000e240000201800 */
[----:B0-----:R0:W-:Y:S01]  /*2790*/  STG.E.128 desc[UR36][R2.64], R4 ;  /* 0x0000000402007986 */ /* 0x0011e2000c101d24 */
[----:B------:R-:W-:Y:S05]  /*27a0*/  BRA `(.L_x_47182) ;  /* 0x00000008003c7947 */ /* 0x000fea0003800000 */
.L_x_47190:
        /* <DEDUP_REMOVED lines=18> */
.L_x_47195:
[----:B------:R-:W-:Y:S05]  /*28d0*/  BSYNC.RECONVERGENT B0 ;  /* 0x0000000000007941 */ /* 0x000fea0003800200 */
.L_x_47194:
[----:B------:R-:W-:-:S05]  /*28e0*/  LOP3.LUT R7, R0, 0x80, R7, 0xf8, !PT ;  /* 0x0000008000077812 */ /* 0x000fca00078ef807 */
[----:B------:R0:W-:Y:S01]  /*28f0*/  STG.E.U8 desc[UR36][R2.64], R7 ;  /* 0x0000000702007986 */ /* 0x0001e2000c101124 */
[----:B------:R-:W-:Y:S05]  /*2900*/  BRA `(.L_x_47182) ;  /* 0x0000000400e47947 */ /* 0x000fea0003800000 */
.L_x_47193:
        /* <DEDUP_REMOVED lines=14> */
.L_x_47197:
[----:B------:R-:W-:Y:S05]  /*29f0*/  BSYNC.RECONVERGENT B0 ;  /* 0x0000000000007941 */ /* 0x000fea0003800200 */
.L_x_47196:
[----:B------:R-:W-:-:S05]  /*2a00*/  LOP3.LUT R5, R0, 0x80, R7, 0xf8, !PT ;  /* 0x0000008000057812 */ /* 0x000fca00078ef807 */
[----:B------:R0:W-:Y:S01]  /*2a10*/  STG.E.U8 desc[UR36][R2.64], R5 ;  /* 0x0000000502007986 */ /* 0x0001e2000c101124 */
[----:B------:R-:W-:Y:S05]  /*2a20*/  BRA `(.L_x_47182) ;  /* 0x00000004009c7947 */ /* 0x000fea0003800000 */
.L_x_47192:
[----:B0-----:R-:W-:-:S05]  /*2a30*/  F2FP.BF16.F32.PACK_AB R4, RZ, R4 ;  /* 0x00000004ff04723e */ /* 0x001fca00000010ff */
[----:B------:R0:W-:Y:S01]  /*2a40*/  STG.E.U16 desc[UR36][R2.64], R4 ;  /* 0x0000000402007986 */ /* 0x0001e2000c101524 */
[----:B------:R-:W-:Y:S05]  /*2a50*/  BRA `(.L_x_47182) ;  /* 0x0000000400907947 */ /* 0x000fea0003800000 */
.L_x_47189:
        /* <DEDUP_REMOVED lines=11> */
.L_x_47200:
        /* <DEDUP_REMOVED lines=12> */
.L_x_47203:
[----:B------:R-:W-:-:S04]  /*2bd0*/  SHF.R.U32.HI R0, RZ, 0x14, R4 ;  /* 0x00000014ff007819 */ /* 0x000fc80000011604 */
[----:B------:R-:W-:-:S04]  /*2be0*/  LOP3.LUT R5, R0, 0x1, RZ, 0xc0, !PT ;  /* 0x0000000100057812 */ /* 0x000fc800078ec0ff */
[----:B------:R-:W-:-:S04]  /*2bf0*/  IADD3 R0, PT, PT, R4, 0x487ffff, R5 ;  /* 0x0487ffff04007810 */ /* 0x000fc80007ffe005 */
[----:B------:R-:W-:-:S04]  /*2c00*/  SHF.R.U32.HI R0, RZ, 0x14, R0 ;  /* 0x00000014ff007819 */ /* 0x000fc80000011600 */
[----:B------:R-:W-:-:S07]  /*2c10*/  LOP3.LUT R5, R0, 0xff, RZ, 0xc0, !PT ;  /* 0x000000ff00057812 */ /* 0x000fce00078ec0ff */
.L_x_47204:
[----:B------:R-:W-:-:S04]  /*2c20*/  SHF.R.U32.HI R4, RZ, 0x18, R4 ;  /* 0x00000018ff047819 */ /* 0x000fc80000011604 */
[----:B------:R-:W-:-:S04]  /*2c30*/  LOP3.LUT R5, R5, 0x80, R4, 0xf8, !PT ;  /* 0x0000008005057812 */ /* 0x000fc800078ef804 */
[----:B------:R-:W-:-:S07]  /*2c40*/  PRMT R0, R5, 0x7610, R0 ;  /* 0x0000761005007816 */ /* 0x000fce0000000000 */
.L_x_47202:
[----:B------:R-:W-:Y:S05]  /*2c50*/  BSYNC.RECONVERGENT B0 ;  /* 0x0000000000007941 */ /* 0x000fea0003800200 */
.L_x_47201:
[----:B------:R4:W-:Y:S01]  /*2c60*/  STG.E.U8 desc[UR36][R2.64], R0 ;  /* 0x0000000002007986 */ /* 0x0009e2000c101124 */
[----:B------:R-:W-:Y:S05]  /*2c70*/  BRA `(.L_x_47182) ;  /* 0x0000000400087947 */ /* 0x000fea0003800000 */
.L_x_47199:
        /* <DEDUP_REMOVED lines=12> */
.L_x_47207:
[----:B------:R-:W-:-:S04]  /*2d40*/  SHF.R.U32.HI R0, RZ, 0x15, R4 ;  /* 0x00000015ff007819 */ /* 0x000fc80000011604 */
[----:B------:R-:W-:-:S04]  /*2d50*/  LOP3.LUT R5, R0, 0x1, RZ, 0xc0, !PT ;  /* 0x0000000100057812 */ /* 0x000fc800078ec0ff */
[----:B------:R-:W-:-:S04]  /*2d60*/  IADD3 R0, PT, PT, R4, 0x88fffff, R5 ;  /* 0x088fffff04007810 */ /* 0x000fc80007ffe005 */
[----:B------:R-:W-:-:S04]  /*2d70*/  SHF.R.U32.HI R0, RZ, 0x15, R0 ;  /* 0x00000015ff007819 */ /* 0x000fc80000011600 */
[----:B------:R-:W-:-:S07]  /*2d80*/  LOP3.LUT R5, R0, 0xff, RZ, 0xc0, !PT ;  /* 0x000000ff00057812 */ /* 0x000fce00078ec0ff */
.L_x_47208:
[----:B------:R-:W-:-:S04]  /*2d90*/  SHF.R.U32.HI R4, RZ, 0x18, R4 ;  /* 0x00000018ff047819 */ /* 0x000fc80000011604 */
[----:B------:R-:W-:-:S04]  /*2da0*/  LOP3.LUT R5, R5, 0x80, R4, 0xf8, !PT ;  /* 0x0000008005057812 */ /* 0x000fc800078ef804 */
[----:B------:R-:W-:-:S07]  /*2db0*/  PRMT R0, R5, 0x7610, R0 ;  /* 0x0000761005007816 */ /* 0x000fce0000000000 */
.L_x_47206:
[----:B------:R-:W-:Y:S05]  /*2dc0*/  BSYNC.RECONVERGENT B0 ;  /* 0x0000000000007941 */ /* 0x000fea0003800200 */
.L_x_47205:
[----:B------:R3:W-:Y:S01]  /*2dd0*/  STG.E.U8 desc[UR36][R2.64], R0 ;  /* 0x0000000002007986 */ /* 0x0007e2000c101124 */
[----:B------:R-:W-:Y:S05]  /*2de0*/  BRA `(.L_x_47182) ;  /* 0x0000000000ac7947 */ /* 0x000fea0003800000 */
.L_x_47198:
[----:B------:R-:W-:-:S09]  /*2df0*/  UISETP.NE.AND UP0, UPT, UR4, 0x1c, UPT ;  /* 0x0000001c0400788c */ /* 0x000fd2000bf05270 */
[----:B------:R-:W-:Y:S05]  /*2e00*/  BRA.U !UP0, `(.L_x_47209) ;  /* 0x00000001089c7547 */ /* 0x000fea000b800000 */
[----:B------:R-:W-:-:S09]  /*2e10*/  UISETP.NE.AND UP0, UPT, UR4, 0x1d, UPT ;  /* 0x0000001d0400788c */ /* 0x000fd2000bf05270 */
[----:B------:R-:W-:Y:S05]  /*2e20*/  BRA.U !UP0, `(.L_x_47210) ;  /* 0x0000000108887547 */ /* 0x000fea000b800000 */
[----:B------:R-:W-:-:S09]  /*2e30*/  UISETP.NE.AND UP0, UPT, UR4, 0x2c, UPT ;  /* 0x0000002c0400788c */ /* 0x000fd2000bf05270 */
[----:B------:R-:W-:Y:S05]  /*2e40*/  BRA.U !UP0, `(.L_x_47211) ;  /* 0x0000000108447547 */ /* 0x000fea000b800000 */
.L_x_47181:
        /* <DEDUP_REMOVED lines=16> */
.L_x_47212:
[----:B------:R-:W-:Y:S05]  /*2f50*/  BRA `(.L_x_47182) ;  /* 0x0000000000507947 */ /* 0x000fea0003800000 */
.L_x_47211:
        /* <DEDUP_REMOVED lines=15> */
.L_x_47210:
[----:B0-----:R-:W0:Y:S02]  /*3050*/  F2I.U64.TRUNC R4, R4 ;  /* 0x0000000400047311 */ /* 0x001e24000020d800 */
[----:B0-----:R1:W-:Y:S01]  /*3060*/  STG.E.64 desc[UR36][R2.64], R4 ;  /* 0x0000000402007986 */ /* 0x0013e2000c101b24 */
[----:B------:R-:W-:Y:S05]  /*3070*/  BRA `(.L_x_47182) ;  /* 0x0000000000087947 */ /* 0x000fea0003800000 */
.L_x_47209:
[----:B0-----:R-:W0:Y:S02]  /*3080*/  F2I.FTZ.U32.TRUNC.NTZ R5, R4 ;  /* 0x0000000400057305 */ /* 0x001e24000021f000 */
[----:B0-----:R0:W-:Y:S02]  /*3090*/  STG.E desc[UR36][R2.64], R5 ;  /* 0x0000000502007986 */ /* 0x0011e4000c101924 */
.L_x_47182:
[----:B------:R-:W-:-:S07]  /*30a0*/  VIADD R17, R17, 0x80 ;  /* 0x0000008011117836 */ /* 0x000fce0000000000 */
.L_x_47146:
[----:B------:R-:W-:Y:S05]  /*30b0*/  BSYNC.RECONVERGENT B7 ;  /* 0x0000000000077941 */ /* 0x000fea0003800200 */
.L_x_47145:
        /* <DEDUP_REMOVED lines=307> */
.L_x_47215:
        /* <DEDUP_REMOVED lines=18> */
.L_x_47220:
[----:B------:R-:W2:Y:S02]  /*4510*/  LDG.E.U8 R0, desc[UR36][R2.64] ;  /* 0x0000002402007981 */ /* 0x000ea4000c1e1100 */
[----:B--2---:R-:W-:Y:S01]  /*4520*/  I2FP.F32.U32 R0, R0 ;  /* 0x0000000000007245 */ /* 0x004fe20000201000 */
[----:B------:R-:W-:Y:S06]  /*4530*/  BRA `(.L_x_47222) ;  /* 0x0000000c00447947 */ /* 0x000fec0003800000 */
.L_x_47219:
        /* <DEDUP_REMOVED lines=9> */
.L_x_47224:
[----:B------:R-:W2:Y:S02]  /*45d0*/  LDG.E R0, desc[UR36][R2.64] ;  /* 0x0000002402007981 */ /* 0x000ea4000c1e1900 */
[----:B--2---:R-:W-:Y:S01]  /*45e0*/  I2FP.F32.S32 R0, R0 ;  /* 0x0000000000007245 */ /* 0x004fe20000201400 */
[----:B------:R-:W-:Y:S06]  /*45f0*/  BRA `(.L_x_47222) ;  /* 0x0000000c00147947 */ /* 0x000fec0003800000 */
.L_x_47223:
[----:B------:R-:W2:Y:S02]  /*4600*/  LDG.E.U16 R0, desc[UR36][R2.64] ;  /* 0x0000002402007981 */ /* 0x000ea4000c1e1500 */
[----:B--2---:R-:W2:Y:S01]  /*4610*/  I2F.S16 R0, R0 ;  /* 0x0000000000007306 */ /* 0x004ea20000101400 */
[----:B------:R-:W-:Y:S05]  /*4620*/  BRA `(.L_x_47222) ;  /* 0x0000000c00087947 */ /* 0x000fea0003800000 */
.L_x_47218:
        /* <DEDUP_REMOVED lines=8> */
.L_x_47226:
[----:B------:R-:W2:Y:S02]  /*46b0*/  LDG.E.U16 R0, desc[UR36][R2.64] ;  /* 0x0000002402007981 */ /* 0x000ea4000c1e1500 */
[----:B--2---:R-:W-:Y:S01]  /*46c0*/  HADD2.F32 R0, -RZ, R0.H0_H0 ;  /* 0x20000000ff007230 */ /* 0x004fe20000004100 */
[----:B------:R-:W-:Y:S06]  /*46d0*/  BRA `(.L_x_47222) ;  /* 0x0000000800dc7947 */ /* 0x000fec0003800000 */
.L_x_47225:
        /* <DEDUP_REMOVED lines=8> */
.L_x_47228:
[----:B------:R-:W2:Y:S02]  /*4760*/  LDG.E.U16 R0, desc[UR36][R2.64] ;  /* 0x0000002402007981 */ /* 0x000ea4000c1e1500 */
[----:B--2---:R-:W-:Y:S01]  /*4770*/  HADD2.F32 R0, -RZ, R0.H0_H0 ;  /* 0x20000000ff007230 */ /* 0x004fe20000004100 */
[----:B------:R-:W-:Y:S06]  /*4780*/  BRA `(.L_x_47222) ;  /* 0x0000000800b07947 */ /* 0x000fec0003800000 */
.L_x_47227:
        /* <DEDUP_REMOVED lines=11> */
.L_x_47217:
        /* <DEDUP_REMOVED lines=12> */
.L_x_47231:
        /* <DEDUP_REMOVED lines=11> */
.L_x_47230:
        /* <DEDUP_REMOVED lines=25> */
.L_x_47233:
        /* <DEDUP_REMOVED lines=12> */
.L_x_47232:
[----:B------:R-:W2:Y:S02]  /*4c00*/  LDG.E.U16 R0, desc[UR36][R2.64] ;  /* 0x0000002402007981 */ /* 0x000ea4000c1e1500 */
[----:B--2---:R-:W-:Y:S01]  /*4c10*/  IMAD.U32 R0, R0, 0x10000, RZ ;  /* 0x0001000000007824 */ /* 0x004fe200078e00ff */
[----:B------:R-:W-:Y:S06]  /*4c20*/  BRA `(.L_x_47222) ;  /* 0x0000000400887947 */ /* 0x000fec0003800000 */
.L_x_47229:
        /* <DEDUP_REMOVED lines=11> */
.L_x_47236:
        /* <DEDUP_REMOVED lines=20> */
.L_x_47238:
[----:B------:R-:W-:Y:S05]  /*4e20*/  BSYNC.RECONVERGENT B0 ;  /* 0x0000000000007941 */ /* 0x000fea0003800200 */
.L_x_47237:
[----:B------:R-:W-:Y:S01]  /*4e30*/  IMAD.SHL.U32 R0, R0, 0x100000, RZ ;  /* 0x0010000000007824 */ /* 0x000fe200078e00ff */
[----:B------:R-:W-:-:S04]  /*4e40*/  LEA R2, R2, 0x3b800000, 0x17 ;  /* 0x3b80000002027811 */ /* 0x000fc800078eb8ff */
[----:B------:R-:W-:Y:S01]  /*4e50*/  LOP3.LUT R0, R2, R0, R7, 0xfe, !PT ;  /* 0x0000000002007212 */ /* 0x000fe200078efe07 */
[----:B------:R-:W-:Y:S06]  /*4e60*/  BRA `(.L_x_47222) ;  /* 0x0000000000f87947 */ /* 0x000fec0003800000 */
.L_x_47235:
        /* <DEDUP_REMOVED lines=20> */
.L_x_47240:
[----:B------:R-:W-:Y:S05]  /*4fb0*/  BSYNC.RECONVERGENT B0 ;  /* 0x0000000000007941 */ /* 0x000fea0003800200 */
.L_x_47239:
[----:B------:R-:W-:Y:S02]  /*4fc0*/  SHF.L.U32 R0, R0, 0x15, RZ ;  /* 0x0000001500007819 */ /* 0x000fe400000006ff */
[----:B------:R-:W-:-:S04]  /*4fd0*/  LEA R2, R2, 0x37800000, 0x17 ;  /* 0x3780000002027811 */ /* 0x000fc800078eb8ff */
[----:B------:R-:W-:Y:S01]  /*4fe0*/  LOP3.LUT R0, R2, R0, R7, 0xfe, !PT ;  /* 0x0000000002007212 */ /* 0x000fe200078efe07 */
[----:B------:R-:W-:Y:S06]  /*4ff0*/  BRA `(.L_x_47222) ;  /* 0x0000000000947947 */ /* 0x000fec0003800000 */
.L_x_47234:
        /* <DEDUP_REMOVED lines=14> */
.L_x_47221:
        /* <DEDUP_REMOVED lines=16> */
.L_x_47243:
[----:B------:R-:W-:Y:S01]  /*51e0*/  IMAD.MOV.U32 R0, RZ, RZ, RZ ;  /* 0x000000ffff007224 */ /* 0x000fe200078e00ff */
[----:B------:R-:W-:Y:S06]  /*51f0*/  BRA `(.L_x_47222) ;  /* 0x0000000000147947 */ /* 0x000fec0003800000 */
.L_x_47242:
[----:B------:R-:W2:Y:S02]  /*5200*/  LDG.E.64 R2, desc[UR36][R2.64] ;  /* 0x0000002402027981 */ /* 0x000ea4000c1e1b00 */
[----:B--2---:R0:W1:Y:S02]  /*5210*/  I2F.U64 R0, R2 ;  /* 0x0000000200007312 */ /* 0x0040640000301000 */
[----:B01----:R-:W-:Y:S05]  /*5220*/  BRA `(.L_x_47222) ;  /* 0x0000000000087947 */ /* 0x003fea0003800000 */
.L_x_47241:
[----:B------:R-:W2:Y:S02]  /*5230*/  LDG.E R0, desc[UR36][R2.64] ;  /* 0x0000002402007981 */ /* 0x000ea4000c1e1900 */
[----:B--2---:R-:W-:-:S07]  /*5240*/  I2FP.F32.U32 R0, R0 ;  /* 0x0000000000007245 */ /* 0x004fce0000201000 */
.L_x_47222:
[----:B------:R-:W-:Y:S05]  /*5250*/  BSYNC.RECONVERGENT B6 ;  /* 0x0000000000067941 */ /* 0x000fea0003800200 */
.L_x_47216:
[----:B------:R-:W0:Y:S01]  /*5260*/  LDCU UR4, c[0x0][0x590] ;  /* 0x0000b200ff0477ac */ /* 0x000e220008000800 */
[----:B------:R-:W3:Y:S01]  /*5270*/  LDCU.64 UR6, c[0x0][0x580] ;  /* 0x0000b000ff0677ac */ /* 0x000ee20008000a00 */
[----:B01----:R-:W2:Y:S01]  /*5280*/  MUFU.LG2 R3, UR4 ;  /* 0x0000000400037d08 */ /* 0x003ea20008000c00 */
[----:B------:R-:W-:Y:S01]  /*5290*/  UPRMT UR4, UR41, 0x9910, URZ ;  /* 0x0000991029047896 */ /* 0x000fe200080000ff */
[----:B---3--:R-:W-:-:S03]  /*52a0*/  IADD3 R2, P0, PT, R16, UR6, RZ ;  /* 0x0000000610027c10 */ /* 0x008fc6000ff1e0ff */
[----:B------:R-:W-:Y:S01]  /*52b0*/  UISETP.GT.AND UP0, UPT, UR4, 0x9, UPT ;  /* 0x000000090400788c */ /* 0x000fe2000bf04270 */
[----:B--2-45:R-:W-:Y:S01]  /*52c0*/  FMUL.FTZ R4, R3, R0 ;  /* 0x0000000003047220 */ /* 0x034fe20000410000 */
[----:B------:R-:W-:-:S05]  /*52d0*/  IMAD.X R3, RZ, RZ, UR7, P0 ;  /* 0x00000007ff037e24 */ /* 0x000fca00080e06ff */
        /* <DEDUP_REMOVED lines=13> */
.L_x_47247:
[----:B0-----:R-:W0:Y:S02]  /*53b0*/  F2I.S64.TRUNC R4, R4 ;  /* 0x0000000400047311 */ /* 0x001e24000020d900 */
[----:B0-----:R-:W-:-:S05]  /*53c0*/  MOV R7, R4 ;  /* 0x0000000400077202 */ /* 0x001fca0000000f00 */
[----:B------:R3:W-:Y:S01]  /*53d0*/  STG.E.U8 desc[UR36][R2.64], R7 ;  /* 0x0000000702007986 */ /* 0x0007e2000c101124 */
[----:B------:R-:W-:Y:S05]  /*53e0*/  BRA `(.L_x_47249) ;  /* 0x0000000c00287947 */ /* 0x000fea0003800000 */
.L_x_47246:
        /* <DEDUP_REMOVED lines=9> */
.L_x_47251:
[----:B0-----:R-:W0:Y:S02]  /*5480*/  F2I.FTZ.TRUNC.NTZ R5, R4 ;  /* 0x0000000400057305 */ /* 0x001e24000021f100 */
[----:B0-----:R2:W-:Y:S01]  /*5490*/  STG.E desc[UR36][R2.64], R5 ;  /* 0x0000000502007986 */ /* 0x0015e2000c101924 */
[----:B------:R-:W-:Y:S05]  /*54a0*/  BRA `(.L_x_47249) ;  /* 0x0000000800f87947 */ /* 0x000fea0003800000 */
.L_x_47250:
[----:B0-----:R-:W0:Y:S02]  /*54b0*/  F2I.FTZ.TRUNC.NTZ R5, R4 ;  /* 0x0000000400057305 */ /* 0x001e24000021f100 */
[----:B0-----:R0:W-:Y:S01]  /*54c0*/  STG.E.U16 desc[UR36][R2.64], R5 ;  /* 0x0000000502007986 */ /* 0x0011e2000c101524 */
[----:B------:R-:W-:Y:S05]  /*54d0*/  BRA `(.L_x_47249) ;  /* 0x0000000800ec7947 */ /* 0x000fea0003800000 */
.L_x_47245:
        /* <DEDUP_REMOVED lines=8> */
.L_x_47253:
[----:B0-----:R-:W-:-:S05]  /*5560*/  F2FP.F16.F32.PACK_AB R4, RZ, R4 ;  /* 0x00000004ff04723e */ /* 0x001fca00000000ff */
[----:B------:R0:W-:Y:S01]  /*5570*/  STG.E.U16 desc[UR36][R2.64], R4 ;  /* 0x0000000402007986 */ /* 0x0001e2000c101524 */
[----:B------:R-:W-:Y:S05]  /*5580*/  BRA `(.L_x_47249) ;  /* 0x0000000800c07947 */ /* 0x000fea0003800000 */
.L_x_47252:
        /* <DEDUP_REMOVED lines=9> */
.L_x_47255:
[----:B0-----:R-:W-:-:S04]  /*5620*/  F2FP.F16.F32.PACK_AB R5, RZ, R4 ;  /* 0x00000004ff05723e */ /* 0x001fc800000000ff */
[----:B------:R-:W-:-:S05]  /*5630*/  PRMT R5, R5, 0x5410, RZ ;  /* 0x0000541005057816 */ /* 0x000fca00000000ff */
[----:B------:R0:W-:Y:S01]  /*5640*/  STG.E desc[UR36][R2.64], R5 ;  /* 0x0000000502007986 */ /* 0x0001e2000c101924 */
[----:B------:R-:W-:Y:S05]  /*5650*/  BRA `(.L_x_47249) ;  /* 0x00000008008c7947 */ /* 0x000fea0003800000 */
.L_x_47254:
[----:B0-----:R-:W-:-:S06]  /*5660*/  FMUL.FTZ R4, R4, 1 ;  /* 0x3f80000004047820 */ /* 0x001fcc0000410000 */
[----:B------:R-:W0:Y:S02]  /*5670*/  F2F.F64.F32 R4, R4 ;  /* 0x0000000400047310 */ /* 0x000e240000201800 */
[----:B0-----:R0:W-:Y:S01]  /*5680*/  STG.E.64 desc[UR36][R2.64], R4 ;  /* 0x0000000402007986 */ /* 0x0011e2000c101b24 */
[----:B------:R-:W-:Y:S05]  /*5690*/  BRA `(.L_x_47249) ;  /* 0x00000008007c7947 */ /* 0x000fea0003800000 */
.L_x_47244:
        /* <DEDUP_REMOVED lines=13> */
.L_x_47259:
        /* <DEDUP_REMOVED lines=16> */
.L_x_47262:
[----:B------:R-:W-:-:S04]  /*5870*/  SHF.R.U32.HI R4, RZ, 0x18, R4 ;  /* 0x00000018ff047819 */ /* 0x000fc80000011604 */
[----:B------:R-:W-:-:S04]  /*5880*/  LOP3.LUT R4, R5, 0x80, R4, 0xf8, !PT ;  /* 0x0000008005047812 */ /* 0x000fc800078ef804 */
[----:B------:R-:W-:-:S07]  /*5890*/  PRMT R0, R4, 0x7610, R0 ;  /* 0x0000761004007816 */ /* 0x000fce0000000000 */
.L_x_47261:
[----:B------:R-:W-:Y:S05]  /*58a0*/  BSYNC.RECONVERGENT B0 ;  /* 0x0000000000007941 */ /* 0x000fea0003800200 */
.L_x_47260:
[----:B------:R0:W-:Y:S01]  /*58b0*/  STG.E.U8 desc[UR36][R2.64], R0 ;  /* 0x0000000002007986 */ /* 0x0001e2000c101124 */
[----:B------:R-:W-:Y:S05]  /*58c0*/  BRA `(.L_x_47249) ;  /* 0x0000000400f07947 */ /* 0x000fea0003800000 */
.L_x_47258:
        /* <DEDUP_REMOVED lines=16> */
.L_x_47265:
[----:B------:R-:W-:-:S04]  /*59d0*/  SHF.R.U32.HI R4, RZ, 0x18, R4 ;  /* 0x00000018ff047819 */ /* 0x000fc80000011604 */
[----:B------:R-:W-:-:S04]  /*59e0*/  LOP3.LUT R5, R5, 0x80, R4, 0xf8, !PT ;  /* 0x0000008005057812 */ /* 0x000fc800078ef804 */
[----:B------:R-:W-:-:S07]  /*59f0*/  PRMT R0, R5, 0x7610, R0 ;  /* 0x0000761005007816 */ /* 0x000fce0000000000 */
.L_x_47264:
[----:B------:R-:W-:Y:S05]  /*5a00*/  BSYNC.RECONVERGENT B0 ;  /* 0x0000000000007941 */ /* 0x000fea0003800200 */
.L_x_47263:
[----:B------:R0:W-:Y:S01]  /*5a10*/  STG.E.U8 desc[UR36][R2.64], R0 ;  /* 0x0000000002007986 */ /* 0x0001e2000c101124 */
[----:B------:R-:W-:Y:S05]  /*5a20*/  BRA `(.L_x_47249) ;  /* 0x0000000400987947 */ /* 0x000fea0003800000 */
.L_x_47257:
        /* <DEDUP_REMOVED lines=21> */
.L_x_47267:
[----:B0-----:R-:W0:Y:S02]  /*5b80*/  F2I.U64.TRUNC R4, R4 ;  /* 0x0000000400047311 */ /* 0x001e24000020d800 */
[----:B0-----:R0:W-:Y:S01]  /*5b90*/  STG.E.64 desc[UR36][R2.64], R4 ;  /* 0x0000000402007986 */ /* 0x0011e2000c101b24 */
[----:B------:R-:W-:Y:S05]  /*5ba0*/  BRA `(.L_x_47249) ;  /* 0x0000000400387947 */ /* 0x000fea0003800000 */
.L_x_47266:
[----:B0-----:R-:W0:Y:S02]  /*5bb0*/  F2I.FTZ.U32.TRUNC.NTZ R5, R4 ;  /* 0x0000000400057305 */ /* 0x001e24000021f000 */
[----:B0-----:R0:W-:Y:S01]  /*5bc0*/  STG.E desc[UR36][R2.64], R5 ;  /* 0x0000000502007986 */ /* 0x0011e2000c101924 */
[----:B------:R-:W-:Y:S05]  /*5bd0*/  BRA `(.L_x_47249) ;  /* 0x00000004002c7947 */ /* 0x000fea0003800000 */
.L_x_47256:
        /* <DEDUP_REMOVED lines=10> */
.L_x_47269:
[----:B0-----:R-:W-:Y:S01]  /*5c80*/  FMUL.FTZ R4, R4, 1 ;  /* 0x3f80000004047820 */ /* 0x001fe20000410000 */
[----:B------:R-:W-:-:S05]  /*5c90*/  CS2R R6, SRZ ;  /* 0x0000000000067805 */ /* 0x000fca000001ff00 */
[----:B------:R-:W0:Y:S02]  /*5ca0*/  F2F.F64.F32 R4, R4 ;  /* 0x0000000400047310 */ /* 0x000e240000201800 */
[----:B0-----:R0:W-:Y:S01]  /*5cb0*/  STG.E.128 desc[UR36][R2.64], R4 ;  /* 0x0000000402007986 */ /* 0x0011e2000c101d24 */
[----:B------:R-:W-:Y:S05]  /*5cc0*/  BRA `(.L_x_47249) ;  /* 0x0000000000f07947 */ /* 0x000fea0003800000 */
.L_x_47268:
[----:B------:R-:W-:-:S09]  /*5cd0*/  UISETP.NE.AND UP0, UPT, UR4, 0xf, UPT ;  /* 0x0000000f0400788c */ /* 0x000fd2000bf05270 */
[----:B------:R-:W-:Y:S05]  /*5ce0*/  BRA.U !UP0, `(.L_x_47270) ;  /* 0x0000000108e07547 */ /* 0x000fea000b800000 */
[----:B------:R-:W-:-:S09]  /*5cf0*/  UISETP.NE.AND UP0, UPT, UR4, 0x17, UPT ;  /* 0x000000170400788c */ /* 0x000fd2000bf05270 */
[----:B------:R-:W-:Y:S05]  /*5d00*/  BRA.U !UP0, `(.L_x_47271) ;  /* 0x00000001088c7547 */ /* 0x000fea000b800000 */
[----:B------:R-:W-:-:S09]  /*5d10*/  UISETP.NE.AND UP0, UPT, UR4, 0x18, UPT ;  /* 0x000000180400788c */ /* 0x000fd2000bf05270 */
[----:B------:R-:W-:Y:S05]  /*5d20*/  BRA.U !UP0, `(.L_x_47272) ;  /* 0x0000000108447547 */ /* 0x000fea000b800000 */
.L_x_47248:
        /* <DEDUP_REMOVED lines=16> */
.L_x_47273:
[----:B------:R-:W-:Y:S05]  /*5e30*/  BRA `(.L_x_47249) ;  /* 0x0000000000947947 */ /* 0x000fea0003800000 */
.L_x_47272:
        /* <DEDUP_REMOVED lines=12> */
.L_x_47275:
[----:B------:R-:W-:Y:S05]  /*5f00*/  BSYNC.RECONVERGENT B0 ;  /* 0x0000000000007941 */ /* 0x000fea0003800200 */
.L_x_47274:
[----:B------:R-:W-:-:S05]  /*5f10*/  LOP3.LUT R5, R0, 0x80, R7, 0xf8, !PT ;  /* 0x0000008000057812 */ /* 0x000fca00078ef807 */
[----:B------:R0:W-:Y:S01]  /*5f20*/  STG.E.U8 desc[UR36][R2.64], R5 ;  /* 0x0000000502007986 */ /* 0x0001e2000c101124 */
[----:B------:R-:W-:Y:S05]  /*5f30*/  BRA `(.L_x_47249) ;  /* 0x0000000000547947 */ /* 0x000fea0003800000 */
.L_x_47271:
        /* <DEDUP_REMOVED lines=11> */
.L_x_47277:
[----:B------:R-:W-:Y:S02]  /*5ff0*/  ISETP.GT.U32.AND P0, PT, R6, 0x7f800000, PT ;  /* 0x7f8000000600780c */ /* 0x000fe40003f04070 */
[----:B------:R-:W-:-:S04]  /*6000*/  MOV R0, 0x7f ;  /* 0x0000007f00007802 */ /* 0x000fc80000000f00 */
[----:B------:R-:W-:-:S07]  /*6010*/  SEL R0, R0, 0x7c, P0 ;  /* 0x0000007c00007807 */ /* 0x000fce0000000000 */
.L_x_47278:
[----:B------:R-:W-:Y:S05]  /*6020*/  BSYNC.RECONVERGENT B0 ;  /* 0x0000000000007941 */ /* 0x000fea0003800200 */
.L_x_47276:
[----:B------:R-:W-:-:S04]  /*6030*/  SHF.R.U32.HI R5, RZ, 0x18, R4 ;  /* 0x00000018ff057819 */ /* 0x000fc80000011604 */
[----:B------:R-:W-:-:S05]  /*6040*/  LOP3.LUT R5, R0, 0x80, R5, 0xf8, !PT ;  /* 0x0000008000057812 */ /* 0x000fca00078ef805 */
[----:B------:R0:W-:Y:S01]  /*6050*/  STG.E.U8 desc[UR36][R2.64], R5 ;  /* 0x0000000502007986 */ /* 0x0001e2000c101124 */
[----:B------:R-:W-:Y:S05]  /*6060*/  BRA `(.L_x_47249) ;  /* 0x0000000000087947 */ /* 0x000fea0003800000 */
.L_x_47270:
[----:B0-----:R-:W-:-:S05]  /*6070*/  F2FP.BF16.F32.PACK_AB R4, RZ, R4 ;  /* 0x00000004ff04723e */ /* 0x001fca00000010ff */
[----:B------:R0:W-:Y:S02]  /*6080*/  STG.E.U16 desc[UR36][R2.64], R4 ;  /* 0x0000000402007986 */ /* 0x0001e4000c101524 */
.L_x_47249:
[----:B------:R-:W-:-:S07]  /*6090*/  VIADD R17, R17, 0x80 ;  /* 0x0000008011117836 */ /* 0x000fce0000000000 */
.L_x_47214:
[----:B------:R-:W-:Y:S05]  /*60a0*/  BSYNC.RECONVERGENT B7 ;  /* 0x0000000000077941 */ /* 0x000fea0003800200 */
.L_x_47213:
        /* <DEDUP_REMOVED lines=307> */
.L_x_47281:
        /* <DEDUP_REMOVED lines=18> */
.L_x_47286:
[----:B------:R-:W2:Y:S02]  /*7500*/  LDG.E.U8 R0, desc[UR36][R2.64] ;  /* 0x0000002402007981 */ /* 0x000ea4000c1e1100 */
[----:B--2---:R-:W-:Y:S01]  /*7510*/  I2FP.F32.U32 R0, R0 ;  /* 0x0000000000007245 */ /* 0x004fe20000201000 */
[----:B------:R-:W-:Y:S06]  /*7520*/  BRA `(.L_x_47288) ;  /* 0x0000000c00447947 */ /* 0x000fec0003800000 */
.L_x_47285:
        /* <DEDUP_REMOVED lines=9> */
.L_x_47290:
[----:B------:R-:W2:Y:S02]  /*75c0*/  LDG.E R0, desc[UR36][R2.64] ;  /* 0x0000002402007981 */ /* 0x000ea4000c1e1900 */
[----:B--2---:R-:W-:Y:S01]  /*75d0*/  I2FP.F32.S32 R0, R0 ;  /* 0x0000000000007245 */ /* 0x004fe20000201400 */
[----:B------:R-:W-:Y:S06]  /*75e0*/  BRA `(.L_x_47288) ;  /* 0x0000000c00147947 */ /* 0x000fec0003800000 */
.L_x_47289:
[----:B------:R-:W2:Y:S02]  /*75f0*/  LDG.E.U16 R0, desc[UR36][R2.64] ;  /* 0x0000002402007981 */ /* 0x000ea4000c1e1500 */
[----:B--2---:R-:W2:Y:S01]  /*7600*/  I2F.S16 R0, R0 ;  /* 0x0000000000007306 */ /* 0x004ea20000101400 */
[----:B------:R-:W-:Y:S05]  /*7610*/  BRA `(.L_x_47288) ;  /* 0x0000000c00087947 */ /* 0x000fea0003800000 */
.L_x_47284:
        /* <DEDUP_REMOVED lines=8> */
.L_x_47292:
[----:B------:R-:W2:Y:S02]  /*76a0*/  LDG.E.U16 R0, desc[UR36][R2.64] ;  /* 0x0000002402007981 */ /* 0x000ea4000c1e1500 */
[----:B--2---:R-:W-:Y:S01]  /*76b0*/  HADD2.F32 R0, -RZ, R0.H0_H0 ;  /* 0x20000000ff007230 */ /* 0x004fe20000004100 */
[----:B------:R-:W-:Y:S06]  /*76c0*/  BRA `(.L_x_47288) ;  /* 0x0000000800dc7947 */ /* 0x000fec0003800000 */
.L_x_47291:
        /* <DEDUP_REMOVED lines=8> */
.L_x_47294:
[----:B------:R-:W2:Y:S02]  /*7750*/  LDG.E.U16 R0, desc[UR36][R2.64] ;  /* 0x0000002402007981 */ /* 0x000ea4000c1e1500 */
[----:B--2---:R-:W-:Y:S01]  /*7760*/  HADD2.F32 R0, -RZ, R0.H0_H0 ;  /* 0x20000000ff007230 */ /* 0x004fe20000004100 */
[----:B------:R-:W-:Y:S06]  /*7770*/  BRA `(.L_x_47288) ;  /* 0x0000000800b07947 */ /* 0x000fec0003800000 */
.L_x_47293:
        /* <DEDUP_REMOVED lines=11> */
.L_x_47283:
        /* <DEDUP_REMOVED lines=12> */
.L_x_47297:
        /* <DEDUP_REMOVED lines=11> */
.L_x_47296:
        /* <DEDUP_REMOVED lines=25> */
.L_x_47299:
        /* <DEDUP_REMOVED lines=12> */
.L_x_47298:
[----:B------:R-:W2:Y:S02]  /*7bf0*/  LDG.E.U16 R0, desc[UR36][R2.64] ;  /* 0x0000002402007981 */ /* 0x000ea4000c1e1500 */
[----:B--2---:R-:W-:Y:S01]  /*7c00*/  IMAD.U32 R0, R0, 0x10000, RZ ;  /* 0x0001000000007824 */ /* 0x004fe200078e00ff */
[----:B------:R-:W-:Y:S06]  /*7c10*/  BRA `(.L_x_47288) ;  /* 0x0000000400887947 */ /* 0x000fec0003800000 */
.L_x_47295:
        /* <DEDUP_REMOVED lines=11> */
.L_x_47302:
        /* <DEDUP_REMOVED lines=20> */
.L_x_47304:
[----:B------:R-:W-:Y:S05]  /*7e10*/  BSYNC.RECONVERGENT B0 ;  /* 0x0000000000007941 */ /* 0x000fea0003800200 */
.L_x_47303:
[----:B------:R-:W-:Y:S02]  /*7e20*/  SHF.L.U32 R0, R0, 0x14, RZ ;  /* 0x0000001400007819 */ /* 0x000fe400000006ff */
[----:B------:R-:W-:-:S04]  /*7e30*/  LEA R2, R2, 0x3b800000, 0x17 ;  /* 0x3b80000002027811 */ /* 0x000fc800078eb8ff */
[----:B------:R-:W-:Y:S01]  /*7e40*/  LOP3.LUT R0, R2, R0, R7, 0xfe, !PT ;  /* 0x0000000002007212 */ /* 0x000fe200078efe07 */
[----:B------:R-:W-:Y:S06]  /*7e50*/  BRA `(.L_x_47288) ;  /* 0x0000000000f87947 */ /* 0x000fec0003800000 */
.L_x_47301:
        /* <DEDUP_REMOVED lines=20> */
.L_x_47306:
[----:B------:R-:W-:Y:S05]  /*7fa0*/  BSYNC.RECONVERGENT B0 ;  /* 0x0000000000007941 */ /* 0x000fea0003800200 */
.L_x_47305:
[----:B------:R-:W-:Y:S01]  /*7fb0*/  IMAD.SHL.U32 R0, R0, 0x200000, RZ ;  /* 0x0020000000007824 */ /* 0x000fe200078e00ff */
[----:B------:R-:W-:-:S04]  /*7fc0*/  LEA R2, R2, 0x37800000, 0x17 ;  /* 0x3780000002027811 */ /* 0x000fc800078eb8ff */
[----:B------:R-:W-:Y:S01]  /*7fd0*/  LOP3.LUT R0, R2, R0, R7, 0xfe, !PT ;  /* 0x0000000002007212 */ /* 0x000fe200078efe07 */
[----:B------:R-:W-:Y:S06]  /*7fe0*/  BRA `(.L_x_47288) ;  /* 0x0000000000947947 */ /* 0x000fec0003800000 */
.L_x_47300:
        /* <DEDUP_REMOVED lines=14> */
.L_x_47287:
        /* <DEDUP_REMOVED lines=16> */
.L_x_47309:
[----:B------:R-:W-:Y:S01]  /*81d0*/  MOV R0, RZ ;  /* 0x000000ff00007202 */ /* 0x000fe20000000f00 */
[----:B------:R-:W-:Y:S06]  /*81e0*/  BRA `(.L_x_47288) ;  /* 0x0000000000147947 */ /* 0x000fec0003800000 */
.L_x_47308:
[----:B------:R-:W2:Y:S02]  /*81f0*/  LDG.E.64 R2, desc[UR36][R2.64] ;  /* 0x0000002402027981 */ /* 0x000ea4000c1e1b00 */
[----:B--2---:R0:W1:Y:S02]  /*8200*/  I2F.U64 R0, R2 ;  /* 0x0000000200007312 */ /* 0x0040640000301000 */
[----:B01----:R-:W-:Y:S05]  /*8210*/  BRA `(.L_x_47288) ;  /* 0x0000000000087947 */ /* 0x003fea0003800000 */
.L_x_47307:
[----:B------:R-:W2:Y:S02]  /*8220*/  LDG.E R0, desc[UR36][R2.64] ;  /* 0x0000002402007981 */ /* 0x000ea4000c1e1900 */
[----:B--2---:R-:W-:-:S07]  /*8230*/  I2FP.F32.U32 R0, R0 ;  /* 0x0000000000007245 */ /* 0x004fce0000201000 */
.L_x_47288:
[----:B------:R-:W-:Y:S05]  /*8240*/  BSYNC.RECONVERGENT B6 ;  /* 0x0000000000067941 */ /* 0x000fea0003800200 */
.L_x_47282:
[----:B------:R-:W3:Y:S01]  /*8250*/  LDCU UR4, c[0x0][0x590] ;  /* 0x0000b200ff0477ac */ /* 0x000ee20008000800 */
[----:B------:R-:W0:Y:S01]  /*8260*/  LDCU.64 UR6, c[0x0][0x580] ;  /* 0x0000b000ff0677ac */ /* 0x000e220008000a00 */
[----:B---34-:R-:W1:Y:S01]  /*8270*/  MUFU.LG2 R3, UR4 ;  /* 0x0000000400037d08 */ /* 0x018e620008000c00 */
[----:B------:R-:W-:Y:S01]  /*8280*/  UPRMT UR4, UR41, 0x9910, URZ ;  /* 0x0000991029047896 */ /* 0x000fe200080000ff */
[----:B0-----:R-:W-:-:S03]  /*8290*/  IADD3 R2, P0, PT, R16, UR6, RZ ;  /* 0x0000000610027c10 */ /* 0x001fc6000ff1e0ff */
[----:B------:R-:W-:Y:S01]  /*82a0*/  UISETP.GT.AND UP0, UPT, UR4, 0x9, UPT ;  /* 0x000000090400788c */ /* 0x000fe2000bf04270 */
[----:B-12--5:R-:W-:Y:S01]  /*82b0*/  FMUL.FTZ R4, R3, R0 ;  /* 0x0000000003047220 */ /* 0x026fe20000410000 */
        /* <DEDUP_REMOVED lines=14> */
.L_x_47313:
[----:B0-----:R-:W0:Y:S02]  /*83a0*/  F2I.S64.TRUNC R4, R4 ;  /* 0x0000000400047311 */ /* 0x001e24000020d900 */
[----:B0-----:R-:W-:-:S05]  /*83b0*/  IMAD.MOV.U32 R7, RZ, RZ, R4 ;  /* 0x000000ffff077224 */ /* 0x001fca00078e0004 */
[----:B------:R0:W-:Y:S01]  /*83c0*/  STG.E.U8 desc[UR36][R2.64], R7 ;  /* 0x0000000702007986 */ /* 0x0001e2000c101124 */
[----:B------:R-:W-:Y:S05]  /*83d0*/  BRA `(.L_x_47315) ;  /* 0x0000000c00287947 */ /* 0x000fea0003800000 */
.L_x_47312:
        /* <DEDUP_REMOVED lines=9> */
.L_x_47317:
[----:B0-----:R-:W0:Y:S02]  /*8470*/  F2I.FTZ.TRUNC.NTZ R5, R4 ;  /* 0x0000000400057305 */ /* 0x001e24000021f100 */
[----:B0-----:R0:W-:Y:S01]  /*8480*/  STG.E desc[UR36][R2.64], R5 ;  /* 0x0000000502007986 */ /* 0x0011e2000c101924 */
[----:B------:R-:W-:Y:S05]  /*8490*/  BRA `(.L_x_47315) ;  /* 0x0000000800f87947 */ /* 0x000fea0003800000 */
.L_x_47316:
[----:B0-----:R-:W0:Y:S02]  /*84a0*/  F2I.FTZ.TRUNC.NTZ R5, R4 ;  /* 0x0000000400057305 */ /* 0x001e24000021f100 */
[----:B0-----:R0:W-:Y:S01]  /*84b0*/  STG.E.U16 desc[UR36][R2.64], R5 ;  /* 0x0000000502007986 */ /* 0x0011e2000c101524 */
[----:B------:R-:W-:Y:S05]  /*84c0*/  BRA `(.L_x_47315) ;  /* 0x0000000800ec7947 */ /* 0x000fea0003800000 */
.L_x_47311:
        /* <DEDUP_REMOVED lines=8> */
.L_x_47319:
[----:B0-----:R-:W-:-:S05]  /*8550*/  F2FP.F16.F32.PACK_AB R4, RZ, R4 ;  /* 0x00000004ff04723e */ /* 0x001fca00000000ff */
[----:B------:R0:W-:Y:S01]  /*8560*/  STG.E.U16 desc[UR36][R2.64], R4 ;  /* 0x0000000402007986 */ /* 0x0001e2000c101524 */
[----:B------:R-:W-:Y:S05]  /*8570*/  BRA `(.L_x_47315) ;  /* 0x0000000800c07947 */ /* 0x000fea0003800000 */
.L_x_47318:
        /* <DEDUP_REMOVED lines=9> */
.L_x_47321:
[----:B0-----:R-:W-:-:S04]  /*8610*/  F2FP.F16.F32.PACK_AB R5, RZ, R4 ;  /* 0x00000004ff05723e */ /* 0x001fc800000000ff */
[----:B------:R-:W-:-:S05]  /*8620*/  PRMT R5, R5, 0x5410, RZ ;  /* 0x0000541005057816 */ /* 0x000fca00000000ff */
[----:B------:R0:W-:Y:S01]  /*8630*/  STG.E desc[UR36][R2.64], R5 ;  /* 0x0000000502007986 */ /* 0x0001e2000c101924 */
[----:B------:R-:W-:Y:S05]  /*8640*/  BRA `(.L_x_47315) ;  /* 0x00000008008c7947 */ /* 0x000fea0003800000 */
.L_x_47320:
[----:B0-----:R-:W-:-:S06]  /*8650*/  FMUL.FTZ R4, R4, 1 ;  /* 0x3f80000004047820 */ /* 0x001fcc0000410000 */
[----:B------:R-:W0:Y:S02]  /*8660*/  F2F.F64.F32 R4, R4 ;  /* 0x0000000400047310 */ /* 0x000e240000201800 */
[----:B0-----:R0:W-:Y:S01]  /*8670*/  STG.E.64 desc[UR36][R2.64], R4 ;  /* 0x0000000402007986 */ /* 0x0011e2000c101b24 */
[----:B------:R-:W-:Y:S05]  /*8680*/  BRA `(.L_x_47315) ;  /* 0x00000008007c7947 */ /* 0x000fea0003800000 */
.L_x_47310:
        /* <DEDUP_REMOVED lines=13> */
.L_x_47325:
        /* <DEDUP_REMOVED lines=16> */
.L_x_47328:
[----:B------:R-:W-:-:S04]  /*8860*/  SHF.R.U32.HI R4, RZ, 0x18, R4 ;  /* 0x00000018ff047819 */ /* 0x000fc80000011604 */
[----:B------:R-:W-:-:S04]  /*8870*/  LOP3.LUT R4, R5, 0x80, R4, 0xf8, !PT ;  /* 0x0000008005047812 */ /* 0x000fc800078ef804 */
[----:B------:R-:W-:-:S07]  /*8880*/  PRMT R0, R4, 0x7610, R0 ;  /* 0x0000761004007816 */ /* 0x000fce0000000000 */
.L_x_47327:
[----:B------:R-:W-:Y:S05]  /*8890*/  BSYNC.RECONVERGENT B0 ;  /* 0x0000000000007941 */ /* 0x000fea0003800200 */
.L_x_47326:
[----:B------:R0:W-:Y:S01]  /*88a0*/  STG.E.U8 desc[UR36][R2.64], R0 ;  /* 0x0000000002007986 */ /* 0x0001e2000c101124 */
[----:B------:R-:W-:Y:S05]  /*88b0*/  BRA `(.L_x_47315) ;  /* 0x0000000400f07947 */ /* 0x000fea0003800000 */
.L_x_47324:
        /* <DEDUP_REMOVED lines=16> */
.L_x_47331:
[----:B------:R-:W-:-:S04]  /*89c0*/  SHF.R.U32.HI R4, RZ, 0x18, R4 ;  /* 0x00000018ff047819 */ /* 0x000fc80000011604 */
[----:B------:R-:W-:-:S04]  /*89d0*/  LOP3.LUT R5, R5, 0x80, R4, 0xf8, !PT ;  /* 0x0000008005057812 */ /* 0x000fc800078ef804 */
[----:B------:R-:W-:-:S07]  /*89e0*/  PRMT R0, R5, 0x7610, R0 ;  /* 0x0000761005007816 */ /* 0x000fce0000000000 */
.L_x_47330:
[----:B------:R-:W-:Y:S05]  /*89f0*/  BSYNC.RECONVERGENT B0 ;  /* 0x0000000000007941 */ /* 0x000fea0003800200 */
.L_x_47329:
[----:B------:R0:W-:Y:S01]  /*8a00*/  STG.E.U8 desc[UR36][R2.64], R0 ;  /* 0x0000000002007986 */ /* 0x0001e2000c101124 */
[----:B------:R-:W-:Y:S05]  /*8a10*/  BRA `(.L_x_47315) ;  /* 0x0000000400987947 */ /* 0x000fea0003800000 */
.L_x_47323:
        /* <DEDUP_REMOVED lines=21> */
.L_x_47333:
[----:B0-----:R-:W0:Y:S02]  /*8b70*/  F2I.U64.TRUNC R4, R4 ;  /* 0x0000000400047311 */ /* 0x001e24000020d800 */
[----:B0-----:R0:W-:Y:S01]  /*8b80*/  STG.E.64 desc[UR36][R2.64], R4 ;  /* 0x0000000402007986 */ /* 0x0011e2000c101b24 */
[----:B------:R-:W-:Y:S05]  /*8b90*/  BRA `(.L_x_47315) ;  /* 0x0000000400387947 */ /* 0x000fea0003800000 */
.L_x_47332:
[----:B0-----:R-:W0:Y:S02]  /*8ba0*/  F2I.FTZ.U32.TRUNC.NTZ R5, R4 ;  /* 0x0000000400057305 */ /* 0x001e24000021f000 */
[----:B0-----:R0:W-:Y:S01]  /*8bb0*/  STG.E desc[UR36][R2.64], R5 ;  /* 0x0000000502007986 */ /* 0x0011e2000c101924 */
[----:B------:R-:W-:Y:S05]  /*8bc0*/  BRA `(.L_x_47315) ;  /* 0x00000004002c7947 */ /* 0x000fea0003800000 */
.L_x_47322:
        /* <DEDUP_REMOVED lines=10> */
.L_x_47335:
[----:B0-----:R-:W-:Y:S01]  /*8c70*/  FMUL.FTZ R4, R4, 1 ;  /* 0x3f80000004047820 */ /* 0x001fe20000410000 */
[----:B------:R-:W-:-:S05]  /*8c80*/  CS2R R6, SRZ ;  /* 0x0000000000067805 */ /* 0x000fca000001ff00 */
[----:B------:R-:W0:Y:S02]  /*8c90*/  F2F.F64.F32 R4, R4 ;  /* 0x0000000400047310 */ /* 0x000e240000201800 */
[----:B0-----:R4:W-:Y:S01]  /*8ca0*/  STG.E.128 desc[UR36][R2.64], R4 ;  /* 0x0000000402007986 */ /* 0x0019e2000c101d24 */
[----:B------:R-:W-:Y:S05]  /*8cb0*/  BRA `(.L_x_47315) ;  /* 0x0000000000f07947 */ /* 0x000fea0003800000 */
.L_x_47334:
[----:B------:R-:W-:-:S09]  /*8cc0*/  UISETP.NE.AND UP0, UPT, UR4, 0xf, UPT ;  /* 0x0000000f0400788c */ /* 0x000fd2000bf05270 */
[----:B------:R-:W-:Y:S05]  /*8cd0*/  BRA.U !UP0, `(.L_x_47336) ;  /* 0x0000000108e07547 */ /* 0x000fea000b800000 */
[----:B------:R-:W-:-:S09]  /*8ce0*/  UISETP.NE.AND UP0, UPT, UR4, 0x17, UPT ;  /* 0x000000170400788c */ /* 0x000fd2000bf05270 */
[----:B------:R-:W-:Y:S05]  /*8cf0*/  BRA.U !UP0, `(.L_x_47337) ;  /* 0x00000001088c7547 */ /* 0x000fea000b800000 */
[----:B------:R-:W-:-:S09]  /*8d00*/  UISETP.NE.AND UP0, UPT, UR4, 0x18, UPT ;  /* 0x000000180400788c */ /* 0x000fd2000bf05270 */
[----:B------:R-:W-:Y:S05]  /*8d10*/  BRA.U !UP0, `(.L_x_47338) ;  /* 0x0000000108447547 */ /* 0x000fea000b800000 */
.L_x_47314:
        /* <DEDUP_REMOVED lines=16> */
.L_x_47339:
[----:B------:R-:W-:Y:S05]  /*8e20*/  BRA `(.L_x_47315) ;  /* 0x0000000000947947 */ /* 0x000fea0003800000 */
.L_x_47338:
        /* <DEDUP_REMOVED lines=12> */
.L_x_47341:
[----:B------:R-:W-:Y:S05]  /*8ef0*/  BSYNC.RECONVERGENT B0 ;  /* 0x0000000000007941 */ /* 0x000fea0003800200 */
.L_x_47340:
[----:B------:R-:W-:-:S05]  /*8f00*/  LOP3.LUT R5, R0, 0x80, R7, 0xf8, !PT ;  /* 0x0000008000057812 */ /* 0x000fca00078ef807 */
[----:B------:R2:W-:Y:S01]  /*8f10*/  STG.E.U8 desc[UR36][R2.64], R5 ;  /* 0x0000000502007986 */ /* 0x0005e2000c101124 */
[----:B------:R-:W-:Y:S05]  /*8f20*/  BRA `(.L_x_47315) ;  /* 0x0000000000547947 */ /* 0x000fea0003800000 */
.L_x_47337:
        /* <DEDUP_REMOVED lines=11> */
.L_x_47343:
[----:B------:R-:W-:Y:S01]  /*8fe0*/  IMAD.MOV.U32 R0, RZ, RZ, 0x7f ;  /* 0x0000007fff007424 */ /* 0x000fe200078e00ff */
[----:B------:R-:W-:-:S04]  /*8ff0*/  ISETP.GT.U32.AND P0, PT, R6, 0x7f800000, PT ;  /* 0x7f8000000600780c */ /* 0x000fc80003f04070 */
[----:B------:R-:W-:-:S09]  /*9000*/  SEL R0, R0, 0x7c, P0 ;  /* 0x0000007c00007807 */ /* 0x000fd20000000000 */
.L_x_47344:
[----:B------:R-:W-:Y:S05]  /*9010*/  BSYNC.RECONVERGENT B0 ;  /* 0x0000000000007941 */ /* 0x000fea0003800200 */
.L_x_47342:
[----:B------:R-:W-:-:S04]  /*9020*/  SHF.R.U32.HI R5, RZ, 0x18, R4 ;  /* 0x00000018ff057819 */ /* 0x000fc80000011604 */
[----:B------:R-:W-:-:S05]  /*9030*/  LOP3.LUT R5, R0, 0x80, R5, 0xf8, !PT ;  /* 0x0000008000057812 */ /* 0x000fca00078ef805 */
[----:B------:R1:W-:Y:S01]  /*9040*/  STG.E.U8 desc[UR36][R2.64], R5 ;  /* 0x0000000502007986 */ /* 0x0003e2000c101124 */
[----:B------:R-:W-:Y:S05]  /*9050*/  BRA `(.L_x_47315) ;  /* 0x0000000000087947 */ /* 0x000fea0003800000 */
.L_x_47336:
[----:B0-----:R-:W-:-:S05]  /*9060*/  F2FP.BF16.F32.PACK_AB R4, RZ, R4 ;  /* 0x00000004ff04723e */ /* 0x001fca00000010ff */
[----:B------:R0:W-:Y:S02]  /*9070*/  STG.E.U16 desc[UR36][R2.64], R4 ;  /* 0x0000000402007986 */ /* 0x0001e4000c101524 */
.L_x_47315:
[----:B------:R-:W-:-:S07]  /*9080*/  IADD3 R17, PT, PT, R17, 0x80, RZ ;  /* 0x0000008011117810 */ /* 0x000fce0007ffe0ff */
.L_x_47280:
[----:B------:R-:W-:Y:S05]  /*9090*/  BSYNC.RECONVERGENT B7 ;  /* 0x0000000000077941 */ /* 0x000fea0003800200 */
.L_x_47279:
        /* <DEDUP_REMOVED lines=306> */
.L_x_47345:
        /* <DEDUP_REMOVED lines=20> */
.L_x_47350:
[----:B------:R-:W2:Y:S02]  /*a500*/  LDG.E.U8 R0, desc[UR36][R2.64] ;  /* 0x0000002402007981 */ /* 0x000ea4000c1e1100 */
[----:B--2---:R-:W-:Y:S01]  /*a510*/  I2FP.F32.U32 R0, R0 ;  /* 0x0000000000007245 */ /* 0x004fe20000201000 */
[----:B------:R-:W-:Y:S06]  /*a520*/  BRA `(.L_x_47352) ;  /* 0x0000000c00447947 */ /* 0x000fec0003800000 */
.L_x_47349:
        /* <DEDUP_REMOVED lines=9> */
.L_x_47354:
[----:B------:R-:W2:Y:S02]  /*a5c0*/  LDG.E R0, desc[UR36][R2.64] ;  /* 0x0000002402007981 */ /* 0x000ea4000c1e1900 */
[----:B--2---:R-:W-:Y:S01]  /*a5d0*/  I2FP.F32.S32 R0, R0 ;  /* 0x0000000000007245 */ /* 0x004fe20000201400 */
[----:B------:R-:W-:Y:S06]  /*a5e0*/  BRA `(.L_x_47352) ;  /* 0x0000000c00147947 */ /* 0x000fec0003800000 */
.L_x_47353:
[----:B------:R-:W2:Y:S02]  /*a5f0*/  LDG.E.U16 R0, desc[UR36][R2.64] ;  /* 0x0000002402007981 */ /* 0x000ea4000c1e1500 */
[----:B--2---:R-:W4:Y:S01]  /*a600*/  I2F.S16 R0, R0 ;  /* 0x0000000000007306 */ /* 0x004f220000101400 */
[----:B------:R-:W-:Y:S05]  /*a610*/  BRA `(.L_x_47352) ;  /* 0x0000000c00087947 */ /* 0x000fea0003800000 */
.L_x_47348:
        /* <DEDUP_REMOVED lines=8> */
.L_x_47356:
[----:B------:R-:W2:Y:S02]  /*a6a0*/  LDG.E.U16 R0, desc[UR36][R2.64] ;  /* 0x0000002402007981 */ /* 0x000ea4000c1e1500 */
[----:B--2---:R-:W-:Y:S01]  /*a6b0*/  HADD2.F32 R0, -RZ, R0.H0_H0 ;  /* 0x20000000ff007230 */ /* 0x004fe20000004100 */
[----:B------:R-:W-:Y:S06]  /*a6c0*/  BRA `(.L_x_47352) ;  /* 0x0000000800dc7947 */ /* 0x000fec0003800000 */
.L_x_47355:
        /* <DEDUP_REMOVED lines=8> */
.L_x_47358:
[----:B------:R-:W2:Y:S02]  /*a750*/  LDG.E.U16 R0, desc[UR36][R2.64] ;  /* 0x0000002402007981 */ /* 0x000ea4000c1e1500 */
[----:B--2---:R-:W-:Y:S01]  /*a760*/  HADD2.F32 R0, -RZ, R0.H0_H0 ;  /* 0x20000000ff007230 */ /* 0x004fe20000004100 */
[----:B------:R-:W-:Y:S06]  /*a770*/  BRA `(.L_x_47352) ;  /* 0x0000000800b07947 */ /* 0x000fec0003800000 */
.L_x_47357:
        /* <DEDUP_REMOVED lines=11> */
.L_x_47347:
        /* <DEDUP_REMOVED lines=12> */
.L_x_47361:
        /* <DEDUP_REMOVED lines=11> */
.L_x_47360:
        /* <DEDUP_REMOVED lines=25> */
.L_x_47363:
        /* <DEDUP_REMOVED lines=12> */
.L_x_47362:
[----:B------:R-:W2:Y:S02]  /*abf0*/  LDG.E.U16 R0, desc[UR36][R2.64] ;  /* 0x0000002402007981 */ /* 0x000ea4000c1e1500 */
[----:B--2---:R-:W-:Y:S01]  /*ac00*/  SHF.L.U32 R0, R0, 0x10, RZ ;  /* 0x0000001000007819 */ /* 0x004fe200000006ff */
[----:B------:R-:W-:Y:S06]  /*ac10*/  BRA `(.L_x_47352) ;  /* 0x0000000400887947 */ /* 0x000fec0003800000 */
.L_x_47359:
        /* <DEDUP_REMOVED lines=11> */
.L_x_47366:
        /* <DEDUP_REMOVED lines=20> */
.L_x_47368:
[----:B------:R-:W-:Y:S05]  /*ae10*/  BSYNC.RECONVERGENT B0 ;  /* 0x0000000000007941 */ /* 0x000fea0003800200 */
.L_x_47367:
[----:B------:R-:W-:Y:S01]  /*ae20*/  IMAD.SHL.U32 R0, R0, 0x100000, RZ ;  /* 0x0010000000007824 */ /* 0x000fe200078e00ff */
[----:B------:R-:W-:-:S04]  /*ae30*/  LEA R2, R2, 0x3b800000, 0x17 ;  /* 0x3b80000002027811 */ /* 0x000fc800078eb8ff */
[----:B------:R-:W-:Y:S01]  /*ae40*/  LOP3.LUT R0, R2, R0, R7, 0xfe, !PT ;  /* 0x0000000002007212 */ /* 0x000fe200078efe07 */
[----:B------:R-:W-:Y:S06]  /*ae50*/  BRA `(.L_x_47352) ;  /* 0x0000000000f87947 */ /* 0x000fec0003800000 */
.L_x_47365:
        /* <DEDUP_REMOVED lines=20> */
.L_x_47370:
[----:B------:R-:W-:Y:S05]  /*afa0*/  BSYNC.RECONVERGENT B0 ;  /* 0x0000000000007941 */ /* 0x000fea0003800200 */
.L_x_47369:
[----:B------:R-:W-:Y:S02]  /*afb0*/  SHF.L.U32 R0, R0, 0x15, RZ ;  /* 0x0000001500007819 */ /* 0x000fe400000006ff */
[----:B------:R-:W-:-:S04]  /*afc0*/  LEA R2, R2, 0x37800000, 0x17 ;  /* 0x3780000002027811 */ /* 0x000fc800078eb8ff */
[----:B------:R-:W-:Y:S01]  /*afd0*/  LOP3.LUT R0, R2, R0, R7, 0xfe, !PT ;  /* 0x0000000002007212 */ /* 0x000fe200078efe07 */
[----:B------:R-:W-:Y:S06]  /*afe0*/  BRA `(.L_x_47352) ;  /* 0x0000000000947947 */ /* 0x000fec0003800000 */
.L_x_47364:
        /* <DEDUP_REMOVED lines=14> */
.L_x_47351:
        /* <DEDUP_REMOVED lines=16> */
.L_x_47373:
[----:B------:R-:W-:Y:S01]  /*b1d0*/  IMAD.MOV.U32 R0, RZ, RZ, RZ ;  /* 0x000000ffff007224 */ /* 0x000fe200078e00ff */
[----:B------:R-:W-:Y:S06]  /*b1e0*/  BRA `(.L_x_47352) ;  /* 0x0000000000147947 */ /* 0x000fec0003800000 */
.L_x_47372:
[----:B------:R-:W2:Y:S02]  /*b1f0*/  LDG.E.64 R2, desc[UR36][R2.64] ;  /* 0x0000002402027981 */ /* 0x000ea4000c1e1b00 */
[----:B--2---:R0:W1:Y:S02]  /*b200*/  I2F.U64 R0, R2 ;  /* 0x0000000200007312 */ /* 0x0040640000301000 */
[----:B01----:R-:W-:Y:S05]  /*b210*/  BRA `(.L_x_47352) ;  /* 0x0000000000087947 */ /* 0x003fea0003800000 */
.L_x_47371:
[----:B------:R-:W2:Y:S02]  /*b220*/  LDG.E R0, desc[UR36][R2.64] ;  /* 0x0000002402007981 */ /* 0x000ea4000c1e1900 */
[----:B--2---:R-:W-:-:S07]  /*b230*/  I2FP.F32.U32 R0, R0 ;  /* 0x0000000000007245 */ /* 0x004fce0000201000 */
.L_x_47352:
[----:B------:R-:W-:Y:S05]  /*b240*/  BSYNC.RECONVERGENT B6 ;  /* 0x0000000000067941 */ /* 0x000fea0003800200 */
.L_x_47346:
[----:B------:R-:W0:Y:S02]  /*b250*/  LDCU UR4, c[0x0][0x590] ;  /* 0x0000b200ff0477ac */ /* 0x000e240008000800 */
[----:B01----:R-:W2:Y:S01]  /*b260*/  MUFU.LG2 R3, UR4 ;  /* 0x0000000400037d08 */ /* 0x003ea20008000c00 */
[----:B------:R-:W-:-:S04]  /*b270*/  UPRMT UR4, UR41, 0x9910, URZ ;  /* 0x0000991029047896 */ /* 0x000fc800080000ff */
[----:B------:R-:W-:Y:S01]  /*b280*/  UISETP.GT.AND UP0, UPT, UR4, 0x9, UPT ;  /* 0x000000090400788c */ /* 0x000fe2000bf04270 */
[----:B--2345:R-:W-:-:S06]  /*b290*/  FMUL.FTZ R2, R3, R0 ;  /* 0x0000000003027220 */ /* 0x03cfcc0000410000 */
        /* <DEDUP_REMOVED lines=13> */
.L_x_47377:
[----:B0-----:R-:W0:Y:S02]  /*b370*/  F2I.S64.TRUNC R2, R2 ;  /* 0x0000000200027311 */ /* 0x001e24000020d900 */
[----:B0-----:R-:W-:-:S05]  /*b380*/  MOV R5, R2 ;  /* 0x0000000200057202 */ /* 0x001fca0000000f00 */
[----:B------:R-:W-:Y:S01]  /*b390*/  STG.E.U8 desc[UR36][R16.64], R5 ;  /* 0x0000000510007986 */ /* 0x000fe2000c101124 */
[----:B------:R-:W-:Y:S05]  /*b3a0*/  EXIT ;  /* 0x000000000000794d */ /* 0x000fea0003800000 */
.L_x_47376:
        /* <DEDUP_REMOVED lines=9> */
.L_x_47380:
[----:B0-----:R-:W0:Y:S02]  /*b440*/  F2I.FTZ.TRUNC.NTZ R3, R2 ;  /* 0x0000000200037305 */ /* 0x001e24000021f100 */
[----:B0-----:R-:W-:Y:S01]  /*b450*/  STG.E desc[UR36][R16.64], R3 ;  /* 0x0000000310007986 */ /* 0x001fe2000c101924 */
[----:B------:R-:W-:Y:S05]  /*b460*/  EXIT ;  /* 0x000000000000794d */ /* 0x000fea0003800000 */
.L_x_47379:
[----:B0-----:R-:W0:Y:S02]  /*b470*/  F2I.FTZ.TRUNC.NTZ R3, R2 ;  /* 0x0000000200037305 */ /* 0x001e24000021f100 */
[----:B0-----:R-:W-:Y:S01]  /*b480*/  STG.E.U16 desc[UR36][R16.64], R3 ;  /* 0x0000000310007986 */ /* 0x001fe2000c101524 */
[----:B------:R-:W-:Y:S05]  /*b490*/  EXIT ;  /* 0x000000000000794d */ /* 0x000fea0003800000 */
.L_x_47375:
        /* <DEDUP_REMOVED lines=8> */
.L_x_47382:
[----:B0-----:R-:W-:-:S05]  /*b520*/  F2FP.F16.F32.PACK_AB R2, RZ, R2 ;  /* 0x00000002ff02723e */ /* 0x001fca00000000ff */
[----:B------:R-:W-:Y:S01]  /*b530*/  STG.E.U16 desc[UR36][R16.64], R2 ;  /* 0x0000000210007986 */ /* 0x000fe2000c101524 */
[----:B------:R-:W-:Y:S05]  /*b540*/  EXIT ;  /* 0x000000000000794d */ /* 0x000fea0003800000 */
.L_x_47381:
        /* <DEDUP_REMOVED lines=9> */
.L_x_47384:
[----:B0-----:R-:W-:-:S04]  /*b5e0*/  F2FP.F16.F32.PACK_AB R3, RZ, R2 ;  /* 0x00000002ff03723e */ /* 0x001fc800000000ff */
[----:B------:R-:W-:-:S05]  /*b5f0*/  PRMT R3, R3, 0x5410, RZ ;  /* 0x0000541003037816 */ /* 0x000fca00000000ff */
[----:B------:R-:W-:Y:S01]  /*b600*/  STG.E desc[UR36][R16.64], R3 ;  /* 0x0000000310007986 */ /* 0x000fe2000c101924 */
[----:B------:R-:W-:Y:S05]  /*b610*/  EXIT ;  /* 0x000000000000794d */ /* 0x000fea0003800000 */
.L_x_47383:
[----:B0-----:R-:W-:-:S06]  /*b620*/  FMUL.FTZ R2, R2, 1 ;  /* 0x3f80000002027820 */ /* 0x001fcc0000410000 */
[----:B------:R-:W0:Y:S02]  /*b630*/  F2F.F64.F32 R2, R2 ;  /* 0x0000000200027310 */ /* 0x000e240000201800 */
[----:B0-----:R-:W-:Y:S01]  /*b640*/  STG.E.64 desc[UR36][R16.64], R2 ;  /* 0x0000000210007986 */ /* 0x001fe2000c101b24 */
[----:B------:R-:W-:Y:S05]  /*b650*/  EXIT ;  /* 0x000000000000794d */ /* 0x000fea0003800000 */
.L_x_47374:
        /* <DEDUP_REMOVED lines=13> */
.L_x_47388:
        /* <DEDUP_REMOVED lines=16> */
.L_x_47391:
[----:B------:R-:W-:-:S04]  /*b830*/  SHF.R.U32.HI R2, RZ, 0x18, R2 ;  /* 0x00000018ff027819 */ /* 0x000fc80000011602 */
[----:B------:R-:W-:-:S04]  /*b840*/  LOP3.LUT R2, R3, 0x80, R2, 0xf8, !PT ;  /* 0x0000008003027812 */ /* 0x000fc800078ef802 */
[----:B------:R-:W-:-:S07]  /*b850*/  PRMT R8, R2, 0x7610, R8 ;  /* 0x0000761002087816 */ /* 0x000fce0000000008 */
.L_x_47390:
[----:B------:R-:W-:Y:S05]  /*b860*/  BSYNC.RECONVERGENT B0 ;  /* 0x0000000000007941 */ /* 0x000fea0003800200 */
.L_x_47389:
[----:B------:R-:W-:Y:S01]  /*b870*/  STG.E.U8 desc[UR36][R16.64], R8 ;  /* 0x0000000810007986 */ /* 0x000fe2000c101124 */
[----:B------:R-:W-:Y:S05]  /*b880*/  EXIT ;  /* 0x000000000000794d */ /* 0x000fea0003800000 */
.L_x_47387:
        /* <DEDUP_REMOVED lines=16> */
.L_x_47394:
[----:B------:R-:W-:-:S04]  /*b990*/  SHF.R.U32.HI R2, RZ, 0x18, R2 ;  /* 0x00000018ff027819 */ /* 0x000fc80000011602 */
[----:B------:R-:W-:-:S04]  /*b9a0*/  LOP3.LUT R3, R3, 0x80, R2, 0xf8, !PT ;  /* 0x0000008003037812 */ /* 0x000fc800078ef802 */
[----:B------:R-:W-:-:S07]  /*b9b0*/  PRMT R8, R3, 0x7610, R8 ;  /* 0x0000761003087816 */ /* 0x000fce0000000008 */
.L_x_47393:
[----:B------:R-:W-:Y:S05]  /*b9c0*/  BSYNC.RECONVERGENT B0 ;  /* 0x0000000000007941 */ /* 0x000fea0003800200 */
.L_x_47392:
[----:B------:R-:W-:Y:S01]  /*b9d0*/  STG.E.U8 desc[UR36][R16.64], R8 ;  /* 0x0000000810007986 */ /* 0x000fe2000c101124 */
[----:B------:R-:W-:Y:S05]  /*b9e0*/  EXIT ;  /* 0x000000000000794d */ /* 0x000fea0003800000 */
.L_x_47386:
        /* <DEDUP_REMOVED lines=21> */
.L_x_47396:
[----:B0-----:R-:W0:Y:S02]  /*bb40*/  F2I.U64.TRUNC R2, R2 ;  /* 0x0000000200027311 */ /* 0x001e24000020d800 */
[----:B0-----:R-:W-:Y:S01]  /*bb50*/  STG.E.64 desc[UR36][R16.64], R2 ;  /* 0x0000000210007986 */ /* 0x001fe2000c101b24 */
[----:B------:R-:W-:Y:S05]  /*bb60*/  EXIT ;  /* 0x000000000000794d */ /* 0x000fea0003800000 */
.L_x_47395:
[----:B0-----:R-:W0:Y:S02]  /*bb70*/  F2I.FTZ.U32.TRUNC.NTZ R3, R2 ;  /* 0x0000000200037305 */ /* 0x001e24000021f000 */
[----:B0-----:R-:W-:Y:S01]  /*bb80*/  STG.E desc[UR36][R16.64], R3 ;  /* 0x0000000310007986 */ /* 0x001fe2000c101924 */
[----:B------:R-:W-:Y:S05]  /*bb90*/  EXIT ;  /* 0x000000000000794d */ /* 0x000fea0003800000 */
.L_x_47385:
        /* <DEDUP_REMOVED lines=10> */
.L_x_47398:
[----:B0-----:R-:W-:Y:S01]  /*bc40*/  FMUL.FTZ R4, R2, 1 ;  /* 0x3f80000002047820 */ /* 0x001fe20000410000 */
[----:B------:R-:W-:-:S05]  /*bc50*/  CS2R R6, SRZ ;  /* 0x0000000000067805 */ /* 0x000fca000001ff00 */
[----:B------:R-:W0:Y:S02]  /*bc60*/  F2F.F64.F32 R4, R4 ;  /* 0x0000000400047310 */ /* 0x000e240000201800 */
[----:B0-----:R-:W-:Y:S01]  /*bc70*/  STG.E.128 desc[UR36][R16.64], R4 ;  /* 0x0000000410007986 */ /* 0x001fe2000c101d24 */
[----:B------:R-:W-:Y:S05]  /*bc80*/  EXIT ;  /* 0x000000000000794d */ /* 0x000fea0003800000 */
.L_x_47397:
[----:B------:R-:W-:-:S09]  /*bc90*/  UISETP.NE.AND UP0, UPT, UR4, 0xf, UPT ;  /* 0x0000000f0400788c */ /* 0x000fd2000bf05270 */
[----:B------:R-:W-:Y:S05]  /*bca0*/  BRA.U !UP0, `(.L_x_47399) ;  /* 0x0000000108e07547 */ /* 0x000fea000b800000 */
[----:B------:R-:W-:-:S09]  /*bcb0*/  UISETP.NE.AND UP0, UPT, UR4, 0x17, UPT ;  /* 0x000000170400788c */ /* 0x000fd2000bf05270 */
[----:B------:R-:W-:Y:S05]  /*bcc0*/  BRA.U !UP0, `(.L_x_47400) ;  /* 0x00000001088c7547 */ /* 0x000fea000b800000 */
[----:B------:R-:W-:-:S09]  /*bcd0*/  UISETP.NE.AND UP0, UPT, UR4, 0x18, UPT ;  /* 0x000000180400788c */ /* 0x000fd2000bf05270 */
[----:B------:R-:W-:Y:S05]  /*bce0*/  BRA.U !UP0, `(.L_x_47401) ;  /* 0x0000000108447547 */ /* 0x000fea000b800000 */
.L_x_47378:
        /* <DEDUP_REMOVED lines=16> */
.L_x_47402:
[----:B------:R-:W-:Y:S05]  /*bdf0*/  EXIT ;  /* 0x000000000000794d */ /* 0x000fea0003800000 */
.L_x_47401:
        /* <DEDUP_REMOVED lines=12> */
.L_x_47404:
[----:B------:R-:W-:Y:S05]  /*bec0*/  BSYNC.RECONVERGENT B0 ;  /* 0x0000000000007941 */ /* 0x000fea0003800200 */
.L_x_47403:
[----:B------:R-:W-:-:S05]  /*bed0*/  LOP3.LUT R3, R0, 0x80, R5, 0xf8, !PT ;  /* 0x0000008000037812 */ /* 0x000fca00078ef805 */
[----:B------:R-:W-:Y:S01]  /*bee0*/  STG.E.U8 desc[UR36][R16.64], R3 ;  /* 0x0000000310007986 */ /* 0x000fe2000c101124 */
[----:B------:R-:W-:Y:S05]  /*bef0*/  EXIT ;  /* 0x000000000000794d */ /* 0x000fea0003800000 */
.L_x_47400:
        /* <DEDUP_REMOVED lines=11> */
.L_x_47406:
[----:B------:R-:W-:Y:S01]  /*bfb0*/  HFMA2 R0, -RZ, RZ, 0, 7.569789886474609375e-06 ;  /* 0x0000007fff007431 */ /* 0x000fe200000001ff */
[----:B------:R-:W-:-:S04]  /*bfc0*/  ISETP.GT.U32.AND P0, PT, R4, 0x7f800000, PT ;  /* 0x7f8000000400780c */ /* 0x000fc80003f04070 */
[----:B------:R-:W-:-:S09]  /*bfd0*/  SEL R0, R0, 0x7c, P0 ;  /* 0x0000007c00007807 */ /* 0x000fd20000000000 */
.L_x_47407:
[----:B------:R-:W-:Y:S05]  /*bfe0*/  BSYNC.RECONVERGENT B0 ;  /* 0x0000000000007941 */ /* 0x000fea0003800200 */
.L_x_47405:
[----:B------:R-:W-:-:S04]  /*bff0*/  SHF.R.U32.HI R3, RZ, 0x18, R2 ;  /* 0x00000018ff037819 */ /* 0x000fc80000011602 */
[----:B------:R-:W-:-:S05]  /*c000*/  LOP3.LUT R3, R0, 0x80, R3, 0xf8, !PT ;  /* 0x0000008000037812 */ /* 0x000fca00078ef803 */
[----:B------:R-:W-:Y:S01]  /*c010*/  STG.E.U8 desc[UR36][R16.64], R3 ;  /* 0x0000000310007986 */ /* 0x000fe2000c101124 */
[----:B------:R-:W-:Y:S05]  /*c020*/  EXIT ;  /* 0x000000000000794d */ /* 0x000fea0003800000 */
.L_x_47399:
[----:B0-----:R-:W-:-:S05]  /*c030*/  F2FP.BF16.F32.PACK_AB R2, RZ, R2 ;  /* 0x00000002ff02723e */ /* 0x001fca00000010ff */
[----:B------:R-:W-:Y:S01]  /*c040*/  STG.E.U16 desc[UR36][R16.64], R2 ;  /* 0x0000000210007986 */ /* 0x000fe2000c101524 */
[----:B------:R-:W-:Y:S05]  /*c050*/  EXIT ;  /* 0x000000000000794d */ /* 0x000fea0003800000 */
.L_x_47408:
        /* <DEDUP_REMOVED lines=10> */
.L_x_61045:


//--------------------- .text._ZN2at6native27unrolled_elementwise_kernelIZNS0_50_GLOBAL__N__2680c7bb_12_PowKernel_cu_7dd49032_317022pow_scalar_tensor_implIfEEvRNS_18TensorIteratorBaseET_EUlfE_St5arrayIPcLm2EELi4E23TrivialOffsetCalculatorILi1EjESC_NS0_6memory12LoadWithCastILi1EEENSD_13StoreWithCastILi1EEEEEviS6_T0_T2_T3_T4_T5_ --------------------------
	.section	.text._ZN2at6native27unrolled_elementwise_kernelIZNS0_50_GLOBAL__N__2680c7bb_12_PowKernel_cu_7dd49032_317022pow_scalar_tensor_implIfEEvRNS_18TensorIteratorBaseET_EUlfE_St5arrayIPcLm2EELi4E23TrivialOffsetCalculatorILi1EjESC_NS0_6memory12LoadWithCastILi1EEENSD_13StoreWithCastILi1EEEEEviS6_T0_T2_T3_T4_T5_,"ax",@progbits
	.align	128
        .global         _ZN2at6native27unrolled_elementwise_kernelIZNS0_50_GLOBAL__N__2680c7bb_12_PowKernel_cu_7dd49032_317022pow_scalar_tensor_implIfEEvRNS_18TensorIteratorBaseET_EUlfE_St5arrayIPcLm2EELi4E23TrivialOffsetCalculatorILi1EjESC_NS0_6memory12LoadWithCastILi1EEENSD_13StoreWithCastILi1EEEEEviS6_T0_T2_T3_T4_T5_
        .type           _ZN2at6native27unrolled_elementwise_kernelIZNS0_50_GLOBAL__N__2680c7bb_12_PowKernel_cu_7dd49032_317022pow_scalar_tensor_implIfEEvRNS_18TensorIteratorBaseET_EUlfE_St5arrayIPcLm2EELi4E23TrivialOffsetCalculatorILi1EjESC_NS0_6memory12LoadWithCastILi1EEENSD_13StoreWithCastILi1EEEEEviS6_T0_T2_T3_T4_T5_,@function
        .size           _ZN2at6native27unrolled_elementwise_kernelIZNS0_50_GLOBAL__N__2680c7bb_12_PowKernel_cu_7dd49032_317022pow_scalar_tensor_implIfEEvRNS_18TensorIteratorBaseET_EUlfE_St5arrayIPcLm2EELi4E23TrivialOffsetCalculatorILi1EjESC_NS0_6memory12LoadWithCastILi1EEENSD_13StoreWithCastILi1EEEEEviS6_T0_T2_T3_T4_T5_,(.L_x_61046 - _ZN2at6native27unrolled_elementwise_kernelIZNS0_50_GLOBAL__N__2680c7bb_12_PowKernel_cu_7dd49032_317022pow_scalar_tensor_implIfEEvRNS_18TensorIteratorBaseET_EUlfE_St5arrayIPcLm2EELi4E23TrivialOffsetCalculatorILi1EjESC_NS0_6memory12LoadWithCastILi1EEENSD_13StoreWithCastILi1EEEEEviS6_T0_T2_T3_T4_T5_)
        .other          _ZN2at6native27unrolled_elementwise_kernelIZNS0_50_GLOBAL__N__2680c7bb_12_PowKernel_cu_7dd49032_317022pow_scalar_tensor_implIfEEvRNS_18TensorIteratorBaseET_EUlfE_St5arrayIPcLm2EELi4E23TrivialOffsetCalculatorILi1EjESC_NS0_6memory12LoadWithCastILi1EEENSD_13StoreWithCastILi1EEEEEviS6_T0_T2_T3_T4_T5_,@"STO_CUDA_ENTRY STV_DEFAULT"
_ZN2at6native27unrolled_elementwise_kernelIZNS0_50_GLOBAL__N__2680c7bb_12_PowKernel_cu_7dd49032_317022pow_scalar_tensor_implIfEEvRNS_18TensorIteratorBaseET_EUlfE_St5arrayIPcLm2EELi4E23TrivialOffsetCalculatorILi1EjESC_NS0_6memory12LoadWithCastILi1EEENSD_13StoreWithCastILi1EEEEEviS6_T0_T2_T3_T4_T5_:
.text._ZN2at6native27unrolled_elementwise_kernelIZNS0_50_GLOBAL__N__2680c7bb_12_PowKernel_cu_7dd49032_317022pow_scalar_tensor_implIfEEvRNS_18TensorIteratorBaseET_EUlfE_St5arrayIPcLm2EELi4E23TrivialOffsetCalculatorILi1EjESC_NS0_6memory12LoadWithCastILi1EEENSD_13StoreWithCastILi1EEEEEviS6_T0_T2_T3_T4_T5_:
        /* <DEDUP_REMOVED lines=33> */
.L_x_47415:
[----:B------:R-:W2:Y:S02]  /*0210*/  LDG.E.U8 R4, desc[UR36][R4.64] ;  /* 0x0000002404047981 */ /* 0x000ea4000c1e1100 */
[----:B--2---:R-:W-:Y:S01]  /*0220*/  I2FP.F32.U32 R16, R4 ;  /* 0x0000000400107245 */ /* 0x004fe20000201000 */
[----:B------:R-:W-:Y:S06]  /*0230*/  BRA `(.L_x_47417) ;  /* 0x0000000c00487947 */ /* 0x000fec0003800000 */
.L_x_47414:
        /* <DEDUP_REMOVED lines=9> */
.L_x_47419:
[----:B------:R-:W2:Y:S02]  /*02d0*/  LDG.E R4, desc[UR36][R4.64] ;  /* 0x0000002404047981 */ /* 0x000ea4000c1e1900 */
[----:B--2---:R-:W-:Y:S01]  /*02e0*/  I2FP.F32.S32 R16, R4 ;  /* 0x0000000400107245 */ /* 0x004fe20000201400 */
[----:B------:R-:W-:Y:S06]  /*02f0*/  BRA `(.L_x_47417) ;  /* 0x0000000c00187947 */ /* 0x000fec0003800000 */
.L_x_47418:
[----:B------:R-:W2:Y:S02]  /*0300*/  LDG.E.U16 R4, desc[UR36][R4.64] ;  /* 0x0000002404047981 */ /* 0x000ea4000c1e1500 */
[----:B--2---:R0:W1:Y:S01]  /*0310*/  I2F.S16 R16, R4 ;  /* 0x0000000400107306 */ /* 0x0040620000101400 */
[----:B------:R-:W-:Y:S05]  /*0320*/  BRA `(.L_x_47417) ;  /* 0x0000000c000c7947 */ /* 0x000fea0003800000 */
.L_x_47413:
        /* <DEDUP_REMOVED lines=8> */
.L_x_47421:
[----:B------:R-:W2:Y:S02]  /*03b0*/  LDG.E.U16 R4, desc[UR36][R4.64] ;  /* 0x0000002404047981 */ /* 0x000ea4000c1e1500 */
[----:B--2---:R-:W-:Y:S01]  /*03c0*/  HADD2.F32 R16, -RZ, R4.H0_H0 ;  /* 0x20000004ff107230 */ /* 0x004fe20000004100 */
[----:B------:R-:W-:Y:S06]  /*03d0*/  BRA `(.L_x_47417) ;  /* 0x0000000800e07947 */ /* 0x000fec0003800000 */
.L_x_47420:
        /* <DEDUP_REMOVED lines=8> */
.L_x_47423:
[----:B------:R-:W2:Y:S02]  /*0460*/  LDG.E.U16 R4, desc[UR36][R4.64] ;  /* 0x0000002404047981 */ /* 0x000ea4000c1e1500 */
[----:B--2---:R-:W-:Y:S01]  /*0470*/  HADD2.F32 R16, -RZ, R4.H0_H0 ;  /* 0x20000004ff107230 */ /* 0x004fe20000004100 */
[----:B------:R-:W-:Y:S06]  /*0480*/  BRA `(.L_x_47417) ;  /* 0x0000000800b47947 */ /* 0x000fec0003800000 */
.L_x_47422:
        /* <DEDUP_REMOVED lines=11> */
.L_x_47412:
        /* <DEDUP_REMOVED lines=12> */
.L_x_47426:
        /* <DEDUP_REMOVED lines=11> */
.L_x_47425:
        /* <DEDUP_REMOVED lines=25> */
.L_x_47428:
        /* <DEDUP_REMOVED lines=13> */
.L_x_47427:
[----:B------:R-:W2:Y:S02]  /*0910*/  LDG.E.U16 R4, desc[UR36][R4.64] ;  /* 0x0000002404047981 */ /* 0x000ea4000c1e1500 */
[----:B--2---:R-:W-:Y:S01]  /*0920*/  IMAD.U32 R16, R4, 0x10000, RZ ;  /* 0x0001000004107824 */ /* 0x004fe200078e00ff */
[----:B------:R-:W-:Y:S06]  /*0930*/  BRA `(.L_x_47417) ;  /* 0x0000000400887947 */ /* 0x000fec0003800000 */
.L_x_47424:
        /* <DEDUP_REMOVED lines=11> */
.L_x_47431:
        /* <DEDUP_REMOVED lines=20> */
.L_x_47433:
[----:B------:R-:W-:Y:S05]  /*0b30*/  BSYNC.RECONVERGENT B0 ;  /* 0x0000000000007941 */ /* 0x000fea0003800200 */
.L_x_47432:
[----:B------:R-:W-:Y:S01]  /*0b40*/  IMAD.SHL.U32 R0, R0, 0x100000, RZ ;  /* 0x0010000000007824 */ /* 0x000fe200078e00ff */
[----:B------:R-:W-:-:S04]  /*0b50*/  LEA R3, R3, 0x3b800000, 0x17 ;  /* 0x3b80000003037811 */ /* 0x000fc800078eb8ff */
[----:B------:R-:W-:Y:S01]  /*0b60*/  LOP3.LUT R16, R3, R0, R7, 0xfe, !PT ;  /* 0x0000000003107212 */ /* 0x000fe200078efe07 */
[----:B------:R-:W-:Y:S06]  /*0b70*/  BRA `(.L_x_47417) ;  /* 0x0000000000f87947 */ /* 0x000fec0003800000 */
.L_x_47430:
        /* <DEDUP_REMOVED lines=20> */
.L_x_47435:
[----:B------:R-:W-:Y:S05]  /*0cc0*/  BSYNC.RECONVERGENT B0 ;  /* 0x0000000000007941 */ /* 0x000fea0003800200 */
.L_x_47434:
[----:B------:R-:W-:Y:S01]  /*0cd0*/  IMAD.SHL.U32 R0, R0, 0x200000, RZ ;  /* 0x0020000000007824 */ /* 0x000fe200078e00ff */
[----:B------:R-:W-:-:S04]  /*0ce0*/  LEA R3, R3, 0x37800000, 0x17 ;  /* 0x3780000003037811 */ /* 0x000fc800078eb8ff */
[----:B------:R-:W-:Y:S01]  /*0cf0*/  LOP3.LUT R16, R3, R0, R7, 0xfe, !PT ;  /* 0x0000000003107212 */ /* 0x000fe200078efe07 */
[----:B------:R-:W-:Y:S06]  /*0d00*/  BRA `(.L_x_47417) ;  /* 0x0000000000947947 */ /* 0x000fec0003800000 */
.L_x_47429:
[----:B------:R-:W-:-:S09]  /*0d10*/  UISETP.NE.AND UP0, UPT, UR4, 0x1c, UPT ;  /* 0x0000001c0400788c */ /* 0x000fd2000bf05270 */
[----:B------:R-:W-:Y:S05]  /*0d20*/  BRA.U !UP0, `(.L_x_47436) ;  /* 0x0000000108847547 */ /* 0x000fea000b800000 */
[----:B------:R-:W-:-:S09]  /*0d30*/  UISETP.NE.AND UP0, UPT, UR4, 0x1d, UPT ;  /* 0x0000001d0400788c */ /* 0x000fd2000bf05270 */
[----:B------:R-:W-:Y:S05]  /*0d40*/  BRA.U !UP0, `(.L_x_47437) ;  /* 0x0000000108707547 */ /* 0x000fea000b800000 */
[----:B------:R-:W-:-:S09]  /*0d50*/  UISETP.NE.AND UP0, UPT, UR4, 0x2c, UPT ;  /* 0x0000002c0400788c */ /* 0x000fd2000bf05270 */
[----:B------:R-:W-:Y:S05]  /*0d60*/  BRA.U !UP0, `(.L_x_47438) ;  /* 0x0000000108487547 */ /* 0x000fea000b800000 */
.L_x_47416:
        /* <DEDUP_REMOVED lines=16> */
.L_x_47439:
[----:B------:R-:W-:Y:S01]  /*0e70*/  IMAD.MOV.U32 R16, RZ, RZ, RZ ;  /* 0x000000ffff107224 */ /* 0x000fe200078e00ff */
[----:B------:R-:W-:Y:S06]  /*0e80*/  BRA `(.L_x_47417) ;  /* 0x0000000000347947 */ /* 0x000fec0003800000 */
.L_x_47438:
        /* <DEDUP_REMOVED lines=8> */
.L_x_47437:
[----:B------:R-:W2:Y:S02]  /*0f10*/  LDG.E.64 R4, desc[UR36][R4.64] ;  /* 0x0000002404047981 */ /* 0x000ea4000c1e1b00 */
[----:B--2---:R0:W1:Y:S02]  /*0f20*/  I2F.U64 R16, R4 ;  /* 0x0000000400107312 */ /* 0x0040640000301000 */
[----:B01----:R-:W-:Y:S05]  /*0f30*/  BRA `(.L_x_47417) ;  /* 0x0000000000087947 */ /* 0x003fea0003800000 */
.L_x_47436:
[----:B------:R-:W2:Y:S02]  /*0f40*/  LDG.E R4, desc[UR36][R4.64] ;  /* 0x0000002404047981 */ /* 0x000ea4000c1e1900 */
[----:B--2---:R-:W-:-:S07]  /*0f50*/  I2FP.F32.U32 R16, R4 ;  /* 0x0000000400107245 */ /* 0x004fce0000201000 */
.L_x_47417:
[----:B------:R-:W-:Y:S05]  /*0f60*/  BSYNC.RECONVERGENT B6 ;  /* 0x0000000000067941 */ /* 0x000fea0003800200 */
.L_x_47411:
[----:B------:R-:W-:-:S07]  /*0f70*/  VIADD R24, R25, 0x80 ;  /* 0x0000008019187836 */ /* 0x000fce0000000000 */
.L_x_47410:
[----:B------:R-:W-:Y:S05]  /*0f80*/  BSYNC.RECONVERGENT B7 ;  /* 0x0000000000077941 */ /* 0x000fea0003800200 */
.L_x_47409:
        /* <DEDUP_REMOVED lines=25> */
.L_x_47446:
[----:B------:R-:W2:Y:S02]  /*1120*/  LDG.E.U8 R4, desc[UR36][R4.64] ;  /* 0x0000002404047981 */ /* 0x000ea4000c1e1100 */
[----:B--2---:R-:W-:Y:S01]  /*1130*/  I2FP.F32.U32 R18, R4 ;  /* 0x0000000400127245 */ /* 0x004fe20000201000 */
[----:B------:R-:W-:Y:S06]  /*1140*/  BRA `(.L_x_47448) ;  /* 0x0000000c00487947 */ /* 0x000fec0003800000 */
.L_x_47445:
        /* <DEDUP_REMOVED lines=9> */
.L_x_47450:
[----:B------:R-:W2:Y:S02]  /*11e0*/  LDG.E R4, desc[UR36][R4.64] ;  /* 0x0000002404047981 */ /* 0x000ea4000c1e1900 */
[----:B--2---:R-:W-:Y:S01]  /*11f0*/  I2FP.F32.S32 R18, R4 ;  /* 0x0000000400127245 */ /* 0x004fe20000201400 */
[----:B------:R-:W-:Y:S06]  /*1200*/  BRA `(.L_x_47448) ;  /* 0x0000000c00187947 */ /* 0x000fec0003800000 */
.L_x_47449:
[----:B------:R-:W2:Y:S02]  /*1210*/  LDG.E.U16 R4, desc[UR36][R4.64] ;  /* 0x0000002404047981 */ /* 0x000ea4000c1e1500 */
[----:B--2---:R0:W2:Y:S01]  /*1220*/  I2F.S16 R18, R4 ;  /* 0x0000000400127306 */ /* 0x0040a20000101400 */
[----:B------:R-:W-:Y:S05]  /*1230*/  BRA `(.L_x_47448) ;  /* 0x0000000c000c7947 */ /* 0x000fea0003800000 */
.L_x_47444:
        /* <DEDUP_REMOVED lines=8> */
.L_x_47452:
[----:B------:R-:W2:Y:S02]  /*12c0*/  LDG.E.U16 R4, desc[UR36][R4.64] ;  /* 0x0000002404047981 */ /* 0x000ea4000c1e1500 */
[----:B--2---:R-:W-:Y:S01]  /*12d0*/  HADD2.F32 R18, -RZ, R4.H0_H0 ;  /* 0x20000004ff127230 */ /* 0x004fe20000004100 */
[----:B------:R-:W-:Y:S06]  /*12e0*/  BRA `(.L_x_47448) ;  /* 0x0000000800e07947 */ /* 0x000fec0003800000 */
.L_x_47451:
        /* <DEDUP_REMOVED lines=8> */
.L_x_47454:
[----:B------:R-:W2:Y:S02]  /*1370*/  LDG.E.U16 R4, desc[UR36][R4.64] ;  /* 0x0000002404047981 */ /* 0x000ea4000c1e1500 */
[----:B--2---:R-:W-:Y:S01]  /*1380*/  HADD2.F32 R18, -RZ, R4.H0_H0 ;  /* 0x20000004ff127230 */ /* 0x004fe20000004100 */
[----:B------:R-:W-:Y:S06]  /*1390*/  BRA `(.L_x_47448) ;  /* 0x0000000800b47947 */ /* 0x000fec0003800000 */
.L_x_47453:
        /* <DEDUP_REMOVED lines=11> */
.L_x_47443:
        /* <DEDUP_REMOVED lines=12> */
.L_x_47457:
        /* <DEDUP_REMOVED lines=11> */
.L_x_47456:
        /* <DEDUP_REMOVED lines=25> */
.L_x_47459:
        /* <DEDUP_REMOVED lines=13> */
.L_x_47458:
[----:B------:R-:W2:Y:S02]  /*1820*/  LDG.E.U16 R4, desc[UR36][R4.64] ;  /* 0x0000002404047981 */ /* 0x000ea4000c1e1500 */
[----:B--2---:R-:W-:Y:S01]  /*1830*/  IMAD.U32 R18, R4, 0x10000, RZ ;  /* 0x0001000004127824 */ /* 0x004fe200078e00ff */
[----:B------:R-:W-:Y:S06]  /*1840*/  BRA `(.L_x_47448) ;  /* 0x0000000400887947 */ /* 0x000fec0003800000 */
.L_x_47455:
        /* <DEDUP_REMOVED lines=11> */
.L_x_47462:
        /* <DEDUP_REMOVED lines=20> */
.L_x_47464:
[----:B------:R-:W-:Y:S05]  /*1a40*/  BSYNC.RECONVERGENT B0 ;  /* 0x0000000000007941 */ /* 0x000fea0003800200 */
.L_x_47463:
[----:B------:R-:W-:Y:S01]  /*1a50*/  IMAD.SHL.U32 R0, R0, 0x100000, RZ ;  /* 0x0010000000007824 */ /* 0x000fe200078e00ff */
[----:B------:R-:W-:-:S04]  /*1a60*/  LEA R3, R3, 0x3b800000, 0x17 ;  /* 0x3b80000003037811 */ /* 0x000fc800078eb8ff */
[----:B------:R-:W-:Y:S01]  /*1a70*/  LOP3.LUT R18, R3, R0, R7, 0xfe, !PT ;  /* 0x0000000003127212 */ /* 0x000fe200078efe07 */
[----:B------:R-:W-:Y:S06]  /*1a80*/  BRA `(.L_x_47448) ;  /* 0x0000000000f87947 */ /* 0x000fec0003800000 */
.L_x_47461:
        /* <DEDUP_REMOVED lines=20> */
.L_x_47466:
[----:B------:R-:W-:Y:S05]  /*1bd0*/  BSYNC.RECONVERGENT B0 ;  /* 0x0000000000007941 */ /* 0x000fea0003800200 */
.L_x_47465:
[----:B------:R-:W-:Y:S01]  /*1be0*/  IMAD.SHL.U32 R0, R0, 0x200000, RZ ;  /* 0x0020000000007824 */ /* 0x000fe200078e00ff */
[----:B------:R-:W-:-:S04]  /*1bf0*/  LEA R3, R3, 0x37800000, 0x17 ;  /* 0x3780000003037811 */ /* 0x000fc800078eb8ff */
[----:B------:R-:W-:Y:S01]  /*1c00*/  LOP3.LUT R18, R3, R0, R7, 0xfe, !PT ;  /* 0x0000000003127212 */ /* 0x000fe200078efe07 */
[----:B------:R-:W-:Y:S06]  /*1c10*/  BRA `(.L_x_47448) ;  /* 0x0000000000947947 */ /* 0x000fec0003800000 */
.L_x_47460:
        /* <DEDUP_REMOVED lines=14> */
.L_x_47447:
        /* <DEDUP_REMOVED lines=16> */
.L_x_47469:
[----:B------:R-:W-:Y:S01]  /*1e00*/  IMAD.MOV.U32 R18, RZ, RZ, RZ ;  /* 0x000000ffff127224 */ /* 0x000fe200078e00ff */
[----:B------:R-:W-:Y:S06]  /*1e10*/  BRA `(.L_x_47448) ;  /* 0x0000000000147947 */ /* 0x000fec0003800000 */
.L_x_47468:
[----:B------:R-:W2:Y:S02]  /*1e20*/  LDG.E.64 R18, desc[UR36][R4.64] ;  /* 0x0000002404127981 */ /* 0x000ea4000c1e1b00 */
[----:B--2---:R0:W2:Y:S02]  /*1e30*/  I2F.U64 R18, R18 ;  /* 0x0000001200127312 */ /* 0x0040a40000301000 */
[----:B0-2---:R-:W-:Y:S05]  /*1e40*/  BRA `(.L_x_47448) ;  /* 0x0000000000087947 */ /* 0x005fea0003800000 */
.L_x_47467:
[----:B------:R-:W2:Y:S02]  /*1e50*/  LDG.E R4, desc[UR36][R4.64] ;  /* 0x0000002404047981 */ /* 0x000ea4000c1e1900 */
[----:B--2---:R-:W-:-:S07]  /*1e60*/  I2FP.F32.U32 R18, R4 ;  /* 0x0000000400127245 */ /* 0x004fce0000201000 */
.L_x_47448:
[----:B------:R-:W-:Y:S05]  /*1e70*/  BSYNC.RECONVERGENT B6 ;  /* 0x0000000000067941 */ /* 0x000fea0003800200 */
.L_x_47442:
[----:B------:R-:W-:-:S07]  /*1e80*/  VIADD R24, R24, 0x80 ;  /* 0x0000008018187836 */ /* 0x000fce0000000000 */
.L_x_47441:
[----:B------:R-:W-:Y:S05]  /*1e90*/  BSYNC.RECONVERGENT B7 ;  /* 0x0000000000077941 */ /* 0x000fea0003800200 */
.L_x_47440:
        /* <DEDUP_REMOVED lines=25> */
.L_x_47476:
[----:B------:R-:W2:Y:S02]  /*2030*/  LDG.E.U8 R4, desc[UR36][R4.64] ;  /* 0x0000002404047981 */ /* 0x000ea4000c1e1100 */
[----:B--2---:R-:W-:Y:S01]  /*2040*/  I2FP.F32.U32 R19, R4 ;  /* 0x0000000400137245 */ /* 0x004fe20000201000 */
[----:B------:R-:W-:Y:S06]  /*2050*/  BRA `(.L_x_47478) ;  /* 0x0000000c00447947 */ /* 0x000fec0003800000 */
.L_x_47475:
        /* <DEDUP_REMOVED lines=9> */
.L_x_47480:
[----:B------:R-:W2:Y:S02]  /*20f0*/  LDG.E R4, desc[UR36][R4.64] ;  /* 0x0000002404047981 */ /* 0x000ea4000c1e1900 */
[----:B--2---:R-:W-:Y:S01]  /*2100*/  I2FP.F32.S32 R19, R4 ;  /* 0x0000000400137245 */ /* 0x004fe20000201400 */
[----:B------:R-:W-:Y:S06]  /*2110*/  BRA `(.L_x_47478) ;  /* 0x0000000c00147947 */ /* 0x000fec0003800000 */
.L_x_47479:
[----:B------:R-:W2:Y:S02]  /*2120*/  LDG.E.U16 R4, desc[UR36][R4.64] ;  /* 0x0000002404047981 */ /* 0x000ea4000c1e1500 */
[----:B--2---:R0:W2:Y:S01]  /*2130*/  I2F.S16 R19, R4 ;  /* 0x0000000400137306 */ /* 0x0040a20000101400 */
[----:B------:R-:W-:Y:S05]  /*2140*/  BRA `(.L_x_47478) ;  /* 0x0000000c00087947 */ /* 0x000fea0003800000 */
.L_x_47474:
        /* <DEDUP_REMOVED lines=8> */
.L_x_47482:
[----:B------:R-:W2:Y:S02]  /*21d0*/  LDG.E.U16 R4, desc[UR36][R4.64] ;  /* 0x0000002404047981 */ /* 0x000ea4000c1e1500 */
[----:B--2---:R-:W-:Y:S01]  /*21e0*/  HADD2.F32 R19, -RZ, R4.H0_H0 ;  /* 0x20000004ff137230 */ /* 0x004fe20000004100 */
[----:B------:R-:W-:Y:S06]  /*21f0*/  BRA `(.L_x_47478) ;  /* 0x0000000800dc7947 */ /* 0x000fec0003800000 */
.L_x_47481:
        /* <DEDUP_REMOVED lines=8> */
.L_x_47484:
[----:B------:R-:W2:Y:S02]  /*2280*/  LDG.E.U16 R4, desc[UR36][R4.64] ;  /* 0x0000002404047981 */ /* 0x000ea4000c1e1500 */
[----:B--2---:R-:W-:Y:S01]  /*2290*/  HADD2.F32 R19, -RZ, R4.H0_H0 ;  /* 0x20000004ff137230 */ /* 0x004fe20000004100 */
[----:B------:R-:W-:Y:S06]  /*22a0*/  BRA `(.L_x_47478) ;  /* 0x0000000800b07947 */ /* 0x000fec0003800000 */
.L_x_47483:
        /* <DEDUP_REMOVED lines=11> */
.L_x_47473:
        /* <DEDUP_REMOVED lines=12> */
.L_x_47487:
        /* <DEDUP_REMOVED lines=11> */
.L_x_47486:
        /* <DEDUP_REMOVED lines=25> */
.L_x_47489:
        /* <DEDUP_REMOVED lines=12> */
.L_x_47488:
[----:B------:R-:W2:Y:S02]  /*2720*/  LDG.E.U16 R4, desc[UR36][R4.64] ;  /* 0x0000002404047981 */ /* 0x000ea4000c1e1500 */
[----:B--2---:R-:W-:Y:S01]  /*2730*/  IMAD.U32 R19, R4, 0x10000, RZ ;  /* 0x0001000004137824 */ /* 0x004fe200078e00ff */
[----:B------:R-:W-:Y:S06]  /*2740*/  BRA `(.L_x_47478) ;  /* 0x0000000400887947 */ /* 0x000fec0003800000 */
.L_x_47485:
        /* <DEDUP_REMOVED lines=11> */
.L_x_47492:
        /* <DEDUP_REMOVED lines=20> */
.L_x_47494:
[----:B------:R-:W-:Y:S05]  /*2940*/  BSYNC.RECONVERGENT B0 ;  /* 0x0000000000007941 */ /* 0x000fea0003800200 */
.L_x_47493:
[----:B------:R-:W-:Y:S01]  /*2950*/  IMAD.SHL.U32 R0, R0, 0x100000, RZ ;  /* 0x0010000000007824 */ /* 0x000fe200078e00ff */
[----:B------:R-:W-:-:S04]  /*2960*/  LEA R3, R3, 0x3b800000, 0x17 ;  /* 0x3b80000003037811 */ /* 0x000fc800078eb8ff */
[----:B------:R-:W-:Y:S01]  /*2970*/  LOP3.LUT R19, R3, R0, R19, 0xfe, !PT ;  /* 0x0000000003137212 */ /* 0x000fe200078efe13 */
[----:B------:R-:W-:Y:S06]  /*2980*/  BRA `(.L_x_47478) ;  /* 0x0000000000f87947 */ /* 0x000fec0003800000 */
.L_x_47491:
        /* <DEDUP_REMOVED lines=20> */
.L_x_47496:
[----:B------:R-:W-:Y:S05]  /*2ad0*/  BSYNC.RECONVERGENT B0 ;  /* 0x0000000000007941 */ /* 0x000fea0003800200 */
.L_x_47495:
[----:B------:R-:W-:Y:S01]  /*2ae0*/  IMAD.SHL.U32 R0, R0, 0x200000, RZ ;  /* 0x0020000000007824 */ /* 0x000fe200078e00ff */
[----:B------:R-:W-:-:S04]  /*2af0*/  LEA R3, R3, 0x37800000, 0x17 ;  /* 0x3780000003037811 */ /* 0x000fc800078eb8ff */
[----:B------:R-:W-:Y:S01]  /*2b00*/  LOP3.LUT R19, R3, R0, R19, 0xfe, !PT ;  /* 0x0000000003137212 */ /* 0x000fe200078efe13 */
[----:B------:R-:W-:Y:S06]  /*2b10*/  BRA `(.L_x_47478) ;  /* 0x0000000000947947 */ /* 0x000fec0003800000 */
.L_x_47490:
        /* <DEDUP_REMOVED lines=14> */
.L_x_47477:
        /* <DEDUP_REMOVED lines=16> */
.L_x_47499:
[----:B------:R-:W-:Y:S01]  /*2d00*/  IMAD.MOV.U32 R19, RZ, RZ, RZ ;  /* 0x000000ffff137224 */ /* 0x000fe200078e00ff */
[----:B------:R-:W-:Y:S06]  /*2d10*/  BRA `(.L_x_47478) ;  /* 0x0000000000147947 */ /* 0x000fec0003800000 */
.L_x_47498:
[----:B------:R-:W2:Y:S02]  /*2d20*/  LDG.E.64 R4, desc[UR36][R4.64] ;  /* 0x0000002404047981 */ /* 0x000ea4000c1e1b00 */
[----:B--2---:R0:W2:Y:S02]  /*2d30*/  I2F.U64 R19, R4 ;  /* 0x0000000400137312 */ /* 0x0040a40000301000 */
[----:B0-2---:R-:W-:Y:S05]  /*2d40*/  BRA `(.L_x_47478) ;  /* 0x0000000000087947 */ /* 0x005fea0003800000 */
.L_x_47497:
[----:B------:R-:W2:Y:S02]  /*2d50*/  LDG.E R4, desc[UR36][R4.64] ;  /* 0x0000002404047981 */ /* 0x000ea4000c1e1900 */
[----:B--2---:R-:W-:-:S07]  /*2d60*/  I2FP.F32.U32 R19, R4 ;  /* 0x0000000400137245 */ /* 0x004fce0000201000 */
.L_x_47478:
[----:B------:R-:W-:Y:S05]  /*2d70*/  BSYNC.RECONVERGENT B6 ;  /* 0x0000000000067941 */ /* 0x000fea0003800200 */
.L_x_47472:
[----:B------:R-:W-:-:S07]  /*2d80*/  VIADD R24, R24, 0x80 ;  /* 0x0000008018187836 */ /* 0x000fce0000000000 */
.L_x_47471:
[----:B------:R-:W-:Y:S05]  /*2d90*/  BSYNC.RECONVERGENT B7 ;  /* 0x0000000000077941 */ /* 0x000fea0003800200 */
.L_x_47470:
        /* <DEDUP_REMOVED lines=24> */
.L_x_47505:
[----:B------:R-:W2:Y:S02]  /*2f20*/  LDG.E.U8 R4, desc[UR36][R4.64] ;  /* 0x0000002404047981 */ /* 0x000ea4000c1e1100 */
[----:B--2---:R-:W-:Y:S01]  /*2f30*/  I2FP.F32.U32 R22, R4 ;  /* 0x0000000400167245 */ /* 0x004fe20000201000 */
[----:B------:R-:W-:Y:S06]  /*2f40*/  BRA `(.L_x_47501) ;  /* 0x0000000c003c7947 */ /* 0x000fec0003800000 */
.L_x_47504:
        /* <DEDUP_REMOVED lines=9> */
.L_x_47508:
[----:B------:R-:W2:Y:S02]  /*2fe0*/  LDG.E R4, desc[UR36][R4.64] ;  /* 0x0000002404047981 */ /* 0x000ea4000c1e1900 */
[----:B--2---:R-:W-:Y:S01]  /*2ff0*/  I2FP.F32.S32 R22, R4 ;  /* 0x0000000400167245 */ /* 0x004fe20000201400 */
[----:B------:R-:W-:Y:S06]  /*3000*/  BRA `(.L_x_47501) ;  /* 0x0000000c000c7947 */ /* 0x000fec0003800000 */
.L_x_47507:
[----:B------:R-:W2:Y:S02]  /*3010*/  LDG.E.U16 R4, desc[UR36][R4.64] ;  /* 0x0000002404047981 */ /* 0x000ea4000c1e1500 */
[----:B--2---:R0:W2:Y:S01]  /*3020*/  I2F.S16 R22, R4 ;  /* 0x0000000400167306 */ /* 0x0040a20000101400 */
[----:B------:R-:W-:Y:S05]  /*3030*/  BRA `(.L_x_47501) ;  /* 0x0000000c00007947 */ /* 0x000fea0003800000 */
.L_x_47503:
        /* <DEDUP_REMOVED lines=8> */
.L_x_47510:
[----:B------:R-:W2:Y:S02]  /*30c0*/  LDG.E.U16 R4, desc[UR36][R4.64] ;  /* 0x0000002404047981 */ /* 0x000ea4000c1e1500 */
[----:B--2---:R-:W-:Y:S01]  /*30d0*/  HADD2.F32 R22, -RZ, R4.H0_H0 ;  /* 0x20000004ff167230 */ /* 0x004fe20000004100 */
[----:B------:R-:W-:Y:S06]  /*30e0*/  BRA `(.L_x_47501) ;  /* 0x0000000800d47947 */ /* 0x000fec0003800000 */
.L_x_47509:
        /* <DEDUP_REMOVED lines=8> */
.L_x_47512:
[----:B------:R-:W2:Y:S02]  /*3170*/  LDG.E.U16 R4, desc[UR36][R4.64] ;  /* 0x0000002404047981 */ /* 0x000ea4000c1e1500 */
[----:B--2---:R-:W-:Y:S01]  /*3180*/  HADD2.F32 R22, -RZ, R4.H0_H0 ;  /* 0x20000004ff167230 */ /* 0x004fe20000004100 */
[----:B------:R-:W-:Y:S06]  /*3190*/  BRA `(.L_x_47501) ;  /* 0x0000000800a87947 */ /* 0x000fec0003800000 */
.L_x_47511:
        /* <DEDUP_REMOVED lines=11> */
.L_x_47502:
        /* <DEDUP_REMOVED lines=12> */
.L_x_47515:
        /* <DEDUP_REMOVED lines=11> */
.L_x_47514:
        /* <DEDUP_REMOVED lines=25> */
.L_x_47517:
        /* <DEDUP_REMOVED lines=13> */
.L_x_47516:
[----:B------:R-:W2:Y:S02]  /*3620*/  LDG.E.U16 R4, desc[UR36][R4.64] ;  /* 0x0000002404047981 */ /* 0x000ea4000c1e1500 */
[----:B--2---:R-:W-:Y:S01]  /*3630*/  IMAD.U32 R22, R4, 0x10000, RZ ;  /* 0x0001000004167824 */ /* 0x004fe200078e00ff */
[----:B------:R-:W-:Y:S06]  /*3640*/  BRA `(.L_x_47501) ;  /* 0x00000004007c7947 */ /* 0x000fec0003800000 */
.L_x_47513:
        /* <DEDUP_REMOVED lines=11> */
.L_x_47520:
        /* <DEDUP_REMOVED lines=19> */
.L_x_47522:
[----:B------:R-:W-:Y:S05]  /*3830*/  BSYNC.RECONVERGENT B0 ;  /* 0x0000000000007941 */ /* 0x000fea0003800200 */
.L_x_47521:
[----:B------:R-:W-:Y:S01]  /*3840*/  IMAD.SHL.U32 R0, R0, 0x100000, RZ ;  /* 0x0010000000007824 */ /* 0x000fe200078e00ff */
[----:B------:R-:W-:-:S04]  /*3850*/  LEA R3, R3, 0x3b800000, 0x17 ;  /* 0x3b80000003037811 */ /* 0x000fc800078eb8ff */
[----:B------:R-:W-:Y:S01]  /*3860*/  LOP3.LUT R22, R3, R0, R7, 0xfe, !PT ;  /* 0x0000000003167212 */ /* 0x000fe200078efe07 */
[----:B------:R-:W-:Y:S06]  /*3870*/  BRA `(.L_x_47501) ;  /* 0x0000000000f07947 */ /* 0x000fec0003800000 */
.L_x_47519:
        /* <DEDUP_REMOVED lines=19> */
.L_x_47524:
[----:B------:R-:W-:Y:S05]  /*39b0*/  BSYNC.RECONVERGENT B0 ;  /* 0x0000000000007941 */ /* 0x000fea0003800200 */
.L_x_47523:
[----:B------:R-:W-:Y:S01]  /*39c0*/  IMAD.SHL.U32 R0, R0, 0x200000, RZ ;  /* 0x0020000000007824 */ /* 0x000fe200078e00ff */
[----:B------:R-:W-:-:S04]  /*39d0*/  LEA R3, R3, 0x37800000, 0x17 ;  /* 0x3780000003037811 */ /* 0x000fc800078eb8ff */
[----:B------:R-:W-:Y:S01]  /*39e0*/  LOP3.LUT R22, R3, R0, R7, 0xfe, !PT ;  /* 0x0000000003167212 */ /* 0x000fe200078efe07 */
[----:B------:R-:W-:Y:S06]  /*39f0*/  BRA `(.L_x_47501) ;  /* 0x0000000000907947 */ /* 0x000fec0003800000 */
.L_x_47518:
        /* <DEDUP_REMOVED lines=14> */
.L_x_47506:
        /* <DEDUP_REMOVED lines=16> */
.L_x_47527:
[----:B------:R-:W-:Y:S05]  /*3be0*/  BRA `(.L_x_47501) ;  /* 0x0000000000147947 */ /* 0x000fea0003800000 */
.L_x_47526:
[----:B------:R-:W2:Y:S02]  /*3bf0*/  LDG.E.64 R22, desc[UR36][R4.64] ;  /* 0x0000002404167981 */ /* 0x000ea4000c1e1b00 */
[----:B--2---:R0:W2:Y:S02]  /*3c00*/  I2F.U64 R22, R22 ;  /* 0x0000001600167312 */ /* 0x0040a40000301000 */
[----:B0-2---:R-:W-:Y:S05]  /*3c10*/  BRA `(.L_x_47501) ;  /* 0x0000000000087947 */ /* 0x005fea0003800000 */
.L_x_47525:
[----:B------:R-:W2:Y:S02]  /*3c20*/  LDG.E R4, desc[UR36][R4.64] ;  /* 0x0000002404047981 */ /* 0x000ea4000c1e1900 */
[----:B--2---:R-:W-:-:S07]  /*3c30*/  I2FP.F32.U32 R22, R4 ;  /* 0x0000000400167245 */ /* 0x004fce0000201000 */
.L_x_47501:
[----:B------:R-:W-:Y:S05]  /*3c40*/  BSYNC.RECONVERGENT B6 ;  /* 0x0000000000067941 */ /* 0x000fea0003800200 */
.L_x_47500:
        /* <DEDUP_REMOVED lines=8> */
[----:B------:R-:W0:Y:S08]  /*3cd0*/  @!P0 LDC R6, c[0x0][0x388] ;  /* 0x0000e200ff068b82 */ /* 0x000e300000000800 */
[----:B------:R-:W1:Y:S08]  /*3ce0*/  @!P2 LDC R8, c[0x0][0x388] ;  /* 0x0000e200ff08ab82 */ /* 0x000e700000000800 */
[----:B------:R-:W2:Y:S08]  /*3cf0*/  @!P3 LDC R9, c[0x0][0x388] ;  /* 0x0000e200ff09bb82 */ /* 0x000eb00000000800 */
[----:B------:R-:W3:Y:S01]  /*3d00*/  @!P1 LDC R7, c[0x0][0x388] ;  /* 0x0000e200ff079b82 */ /* 0x000ee20000000800 */
[----:B0-----:R-:W3:Y:S08]  /*3d10*/  @!P0 MUFU.LG2 R3, R6 ;  /* 0x0000000600038308 */ /* 0x001ef00000000c00 */
[----:B-1----:R-:W0:Y:S08]  /*3d20*/  @!P2 MUFU.LG2 R8, R8 ;  /* 0x000000080008a308 */ /* 0x002e300000000c00 */
[----:B--2-4-:R-:W1:Y:S01]  /*3d30*/  @!P3 MUFU.LG2 R5, R9 ;  /* 0x000000090005b308 */ /* 0x014e620000000c00 */
[----:B---3-5:R-:W-:-:S02]  /*3d40*/  @!P0 FMUL.FTZ R3, R3, R16 ;  /* 0x0000001003038220 */ /* 0x028fc40000410000 */
[----:B------:R-:W2:Y:S05]  /*3d50*/  LDC.U8 R16, c[0x0][0x3b4] ;  /* 0x0000ed00ff107b82 */ /* 0x000eaa0000000000 */
[----:B------:R-:W3:Y:S01]  /*3d60*/  @!P1 MUFU.LG2 R7, R7 ;  /* 0x0000000700079308 */ /* 0x000ee20000000c00 */
[----:B0-----:R-:W-:-:S07]  /*3d70*/  @!P2 FMUL.FTZ R19, R8, R19 ;  /* 0x000000130813a220 */ /* 0x001fce0000410000 */
[----:B------:R0:W4:Y:S01]  /*3d80*/  @!P0 MUFU.EX2 R4, R3 ;  /* 0x0000000300048308 */ /* 0x0001220000000800 */
[----:B-1----:R-:W-:-:S03]  /*3d90*/  @!P3 FMUL.FTZ R5, R5, R22 ;  /* 0x000000160505b220 */ /* 0x002fc60000410000 */
[----:B------:R0:W1:Y:S04]  /*3da0*/  @!P2 MUFU.EX2 R22, R19 ;  /* 0x000000130016a308 */ /* 0x0000680000000800 */
[----:B------:R0:W0:Y:S01]  /*3db0*/  @!P3 MUFU.EX2 R24, R5 ;  /* 0x000000050018b308 */ /* 0x0000220000000800 */
[----:B---3--:R-:W-:-:S04]  /*3dc0*/  @!P1 FMUL.FTZ R0, R7, R18 ;  /* 0x0000001207009220 */ /* 0x008fc80000410000 */
[----:B------:R3:W0:Y:S01]  /*3dd0*/  @!P1 MUFU.EX2 R18, R0 ;  /* 0x0000000000129308 */ /* 0x0006220000000800 */
[----:B----4-:R-:W-:Y:S05]  /*3de0*/  @P0 BRA `(.L_x_47529) ;  /* 0x0000000c00e80947 */ /* 0x010fea0003800000 */
[----:B------:R-:W4:Y:S01]  /*3df0*/  LDCU UR4, c[0x0][0x3b8] ;  /* 0x00007700ff0477ac */ /* 0x000f220008000800 */
[----:B------:R-:W5:Y:S01]  /*3e00*/  LDC.64 R8, c[0x0][0x398] ;  /* 0x0000e600ff087b82 */ /* 0x000f620000000a00 */
[----:B---3--:R-:W-:Y:S01]  /*3e10*/  IMAD R0, R2, 0x200, R25 ;  /* 0x0000020002007824 */ /* 0x008fe200078e0219 */
[----:B0-2---:R-:W-:-:S03]  /*3e20*/  PRMT R5, R16, 0x9910, RZ ;  /* 0x0000991010057816 */ /* 0x005fc600000000ff */
        /* <DEDUP_REMOVED lines=18> */
.L_x_47533:
[----:B------:R-:W0:Y:S01]  /*3f50*/  F2I.S64.TRUNC R4, R4 ;  /* 0x0000000400047311 */ /* 0x000e22000020d900 */
[----:B------:R-:W-:Y:S02]  /*3f60*/  IMAD.MOV.U32 R25, RZ, RZ, R26 ;  /* 0x000000ffff197224 */ /* 0x000fe400078e001a */
[----:B0-----:R-:W-:-:S05]  /*3f70*/  IMAD.MOV.U32 R3, RZ, RZ, R4 ;  /* 0x000000ffff037224 */ /* 0x001fca00078e0004 */
[----:B------:R0:W-:Y:S01]  /*3f80*/  STG.E.U8 desc[UR36][R8.64], R3 ;  /* 0x0000000308007986 */ /* 0x0001e2000c101124 */
[----:B------:R-:W-:Y:S05]  /*3f90*/  BRA `(.L_x_47529) ;  /* 0x0000000c007c7947 */ /* 0x000fea0003800000 */
.L_x_47532:
        /* <DEDUP_REMOVED lines=10> */
.L_x_47536:
[----:B------:R-:W0:Y:S01]  /*4040*/  F2I.FTZ.TRUNC.NTZ R3, R4 ;  /* 0x0000000400037305 */ /* 0x000e22000021f100 */
[----:B------:R-:W-:Y:S01]  /*4050*/  IMAD.MOV.U32 R25, RZ, RZ, R26 ;  /* 0x000000ffff197224 */ /* 0x000fe200078e001a */
[----:B0-----:R0:W-:Y:S01]  /*4060*/  STG.E desc[UR36][R8.64], R3 ;  /* 0x0000000308007986 */ /* 0x0011e2000c101924 */
[----:B------:R-:W-:Y:S05]  /*4070*/  BRA `(.L_x_47529) ;  /* 0x0000000c00447947 */ /* 0x000fea0003800000 */
.L_x_47535:
[----:B------:R-:W0:Y:S01]  /*4080*/  F2I.FTZ.TRUNC.NTZ R3, R4 ;  /* 0x0000000400037305 */ /* 0x000e22000021f100 */
[----:B------:R-:W-:Y:S01]  /*4090*/  IMAD.MOV.U32 R25, RZ, RZ, R26 ;  /* 0x000000ffff197224 */ /* 0x000fe200078e001a */
[----:B0-----:R0:W-:Y:S01]  /*40a0*/  STG.E.U16 desc[UR36][R8.64], R3 ;  /* 0x0000000308007986 */ /* 0x0011e2000c101524 */
[----:B------:R-:W-:Y:S05]  /*40b0*/  BRA `(.L_x_47529) ;  /* 0x0000000c00347947 */ /* 0x000fea0003800000 */
.L_x_47531:
        /* <DEDUP_REMOVED lines=9> */
.L_x_47538:
[----:B------:R-:W-:Y:S01]  /*4150*/  F2FP.F16.F32.PACK_AB R4, RZ, R4 ;  /* 0x00000004ff04723e */ /* 0x000fe200000000ff */
[----:B------:R-:W-:-:S04]  /*4160*/  IMAD.MOV.U32 R25, RZ, RZ, R26 ;  /* 0x000000ffff197224 */ /* 0x000fc800078e001a */
[----:B------:R0:W-:Y:S01]  /*4170*/  STG.E.U16 desc[UR36][R8.64], R4 ;  /* 0x0000000408007986 */ /* 0x0001e2000c101524 */
[----:B------:R-:W-:Y:S05]  /*4180*/  BRA `(.L_x_47529) ;  /* 0x0000000c00007947 */ /* 0x000fea0003800000 */
.L_x_47537:
        /* <DEDUP_REMOVED lines=10> */
.L_x_47540:
[----:B------:R-:W-:Y:S01]  /*4230*/  F2FP.F16.F32.PACK_AB R3, RZ, R4 ;  /* 0x00000004ff03723e */ /* 0x000fe200000000ff */
[----:B------:R-:W-:-:S03]  /*4240*/  IMAD.MOV.U32 R25, RZ, RZ, R26 ;  /* 0x000000ffff197224 */ /* 0x000fc600078e001a */
[----:B------:R-:W-:-:S05]  /*4250*/  PRMT R3, R3, 0x5410, RZ ;  /* 0x0000541003037816 */ /* 0x000fca00000000ff */
[----:B------:R0:W-:Y:S01]  /*4260*/  STG.E desc[UR36][R8.64], R3 ;  /* 0x0000000308007986 */ /* 0x0001e2000c101924 */
[----:B------:R-:W-:Y:S05]  /*4270*/  BRA `(.L_x_47529) ;  /* 0x0000000800c47947 */ /* 0x000fea0003800000 */
.L_x_47539:
[----:B------:R-:W-:Y:S01]  /*4280*/  FMUL.FTZ R4, R4, 1 ;  /* 0x3f80000004047820 */ /* 0x000fe20000410000 */
[----:B------:R-:W-:-:S05]  /*4290*/  IMAD.MOV.U32 R25, RZ, RZ, R26 ;  /* 0x000000ffff197224 */ /* 0x000fca00078e001a */
[----:B------:R-:W0:Y:S02]  /*42a0*/  F2F.F64.F32 R4, R4 ;  /* 0x0000000400047310 */ /* 0x000e240000201800 */
[----:B0-----:R0:W-:Y:S01]  /*42b0*/  STG.E.64 desc[UR36][R8.64], R4 ;  /* 0x0000000408007986 */ /* 0x0011e2000c101b24 */
[----:B------:R-:W-:Y:S05]  /*42c0*/  BRA `(.L_x_47529) ;  /* 0x0000000800b07947 */ /* 0x000fea0003800000 */
.L_x_47530:
        /* <DEDUP_REMOVED lines=13> */
.L_x_47543:
[----:B------:R-:W-:Y:S01]  /*43a0*/  FMUL.FTZ R4, R4, 1 ;  /* 0x3f80000004047820 */ /* 0x000fe20000410000 */
[----:B------:R-:W-:Y:S01]  /*43b0*/  CS2R R6, SRZ ;  /* 0x0000000000067805 */ /* 0x000fe2000001ff00 */
[----:B------:R-:W-:-:S04]  /*43c0*/  IMAD.MOV.U32 R25, RZ, RZ, R26 ;  /* 0x000000ffff197224 */ /* 0x000fc800078e001a */
[----:B------:R-:W0:Y:S02]  /*43d0*/  F2F.F64.F32 R4, R4 ;  /* 0x0000000400047310 */ /* 0x000e240000201800 */
[----:B0-----:R0:W-:Y:S01]  /*43e0*/  STG.E.128 desc[UR36][R8.64], R4 ;  /* 0x0000000408007986 */ /* 0x0011e2000c101d24 */
[----:B------:R-:W-:Y:S05]  /*43f0*/  BRA `(.L_x_47529) ;  /* 0x0000000800647947 */ /* 0x000fea0003800000 */
.L_x_47542:
        /* <DEDUP_REMOVED lines=18> */
.L_x_47547:
[----:B------:R-:W-:Y:S05]  /*4520*/  BSYNC.RECONVERGENT B0 ;  /* 0x0000000000007941 */ /* 0x000fea0003800200 */
.L_x_47546:
[----:B------:R-:W-:Y:S01]  /*4530*/  LOP3.LUT R5, R0, 0x80, R5, 0xf8, !PT ;  /* 0x0000008000057812 */ /* 0x000fe200078ef805 */
[----:B------:R-:W-:-:S04]  /*4540*/  IMAD.MOV.U32 R25, RZ, RZ, R26 ;  /* 0x000000ffff197224 */ /* 0x000fc800078e001a */
[----:B------:R0:W-:Y:S01]  /*4550*/  STG.E.U8 desc[UR36][R8.64], R5 ;  /* 0x0000000508007986 */ /* 0x0001e2000c101124 */
[----:B------:R-:W-:Y:S05]  /*4560*/  BRA `(.L_x_47529) ;  /* 0x0000000800087947 */ /* 0x000fea0003800000 */
.L_x_47545:
        /* <DEDUP_REMOVED lines=14> */
.L_x_47549:
[----:B------:R-:W-:Y:S05]  /*4650*/  BSYNC.RECONVERGENT B0 ;  /* 0x0000000000007941 */ /* 0x000fea0003800200 */
.L_x_47548:
[----:B------:R-:W-:Y:S01]  /*4660*/  LOP3.LUT R3, R0, 0x80, R7, 0xf8, !PT ;  /* 0x0000008000037812 */ /* 0x000fe200078ef807 */
[----:B------:R-:W-:-:S04]  /*4670*/  IMAD.MOV.U32 R25, RZ, RZ, R26 ;  /* 0x000000ffff197224 */ /* 0x000fc800078e001a */
[----:B------:R0:W-:Y:S01]  /*4680*/  STG.E.U8 desc[UR36][R8.64], R3 ;  /* 0x0000000308007986 */ /* 0x0001e2000c101124 */
[----:B------:R-:W-:Y:S05]  /*4690*/  BRA `(.L_x_47529) ;  /* 0x0000000400bc7947 */ /* 0x000fea0003800000 */
.L_x_47544:
[----:B------:R-:W-:Y:S01]  /*46a0*/  F2FP.BF16.F32.PACK_AB R4, RZ, R4 ;  /* 0x00000004ff04723e */ /* 0x000fe200000010ff */
[----:B------:R-:W-:-:S04]  /*46b0*/  IMAD.MOV.U32 R25, RZ, RZ, R26 ;  /* 0x000000ffff197224 */ /* 0x000fc800078e001a */
[----:B------:R0:W-:Y:S01]  /*46c0*/  STG.E.U16 desc[UR36][R8.64], R4 ;  /* 0x0000000408007986 */ /* 0x0001e2000c101524 */
[----:B------:R-:W-:Y:S05]  /*46d0*/  BRA `(.L_x_47529) ;  /* 0x0000000400ac7947 */ /* 0x000fea0003800000 */
.L_x_47541:
        /* <DEDUP_REMOVED lines=12> */
.L_x_47552:
        /* <DEDUP_REMOVED lines=12> */
.L_x_47555:
[----:B------:R-:W-:-:S04]  /*4860*/  SHF.R.U32.HI R0, RZ, 0x14, R4 ;  /* 0x00000014ff007819 */ /* 0x000fc80000011604 */
[----:B------:R-:W-:-:S04]  /*4870*/  LOP3.LUT R3, R0, 0x1, RZ, 0xc0, !PT ;  /* 0x0000000100037812 */ /* 0x000fc800078ec0ff */
[----:B------:R-:W-:-:S04]  /*4880*/  IADD3 R0, PT, PT, R4, 0x487ffff, R3 ;  /* 0x0487ffff04007810 */ /* 0x000fc80007ffe003 */
[----:B------:R-:W-:-:S04]  /*4890*/  SHF.R.U32.HI R0, RZ, 0x14, R0 ;  /* 0x00000014ff007819 */ /* 0x000fc80000011600 */
[----:B------:R-:W-:-:S07]  /*48a0*/  LOP3.LUT R3, R0, 0xff, RZ, 0xc0, !PT ;  /* 0x000000ff00037812 */ /* 0x000fce00078ec0ff */
.L_x_47556:
[----:B------:R-:W-:-:S04]  /*48b0*/  SHF.R.U32.HI R4, RZ, 0x18, R4 ;  /* 0x00000018ff047819 */ /* 0x000fc80000011604 */
[----:B------:R-:W-:-:S04]  /*48c0*/  LOP3.LUT R3, R3, 0x80, R4, 0xf8, !PT ;  /* 0x0000008003037812 */ /* 0x000fc800078ef804 */
[----:B------:R-:W-:-:S07]  /*48d0*/  PRMT R0, R3, 0x7610, R0 ;  /* 0x0000761003007816 */ /* 0x000fce0000000000 */
.L_x_47554:
[----:B------:R-:W-:Y:S05]  /*48e0*/  BSYNC.RECONVERGENT B0 ;  /* 0x0000000000007941 */ /* 0x000fea0003800200 */
.L_x_47553:
[----:B------:R0:W-:Y:S01]  /*48f0*/  STG.E.U8 desc[UR36][R8.64], R0 ;  /* 0x0000000008007986 */ /* 0x0001e2000c101124 */
[----:B------:R-:W-:Y:S01]  /*4900*/  IMAD.MOV.U32 R25, RZ, RZ, R26 ;  /* 0x000000ffff197224 */ /* 0x000fe200078e001a */
[----:B------:R-:W-:Y:S06]  /*4910*/  BRA `(.L_x_47529) ;  /* 0x00000004001c7947 */ /* 0x000fec0003800000 */
.L_x_47551:
        /* <DEDUP_REMOVED lines=12> */
.L_x_47559:
[----:B------:R-:W-:-:S04]  /*49e0*/  SHF.R.U32.HI R0, RZ, 0x15, R4 ;  /* 0x00000015ff007819 */ /* 0x000fc80000011604 */
[----:B------:R-:W-:-:S04]  /*49f0*/  LOP3.LUT R3, R0, 0x1, RZ, 0xc0, !PT ;  /* 0x0000000100037812 */ /* 0x000fc800078ec0ff */
[----:B------:R-:W-:-:S04]  /*4a00*/  IADD3 R0, PT, PT, R4, 0x88fffff, R3 ;  /* 0x088fffff04007810 */ /* 0x000fc80007ffe003 */
[----:B------:R-:W-:-:S04]  /*4a10*/  SHF.R.U32.HI R0, RZ, 0x15, R0 ;  /* 0x00000015ff007819 */ /* 0x000fc80000011600 */
[----:B------:R-:W-:-:S07]  /*4a20*/  LOP3.LUT R3, R0, 0xff, RZ, 0xc0, !PT ;  /* 0x000000ff00037812 */ /* 0x000fce00078ec0ff */
.L_x_47560:
[----:B------:R-:W-:-:S04]  /*4a30*/  SHF.R.U32.HI R4, RZ, 0x18, R4 ;  /* 0x00000018ff047819 */ /* 0x000fc80000011604 */
[----:B------:R-:W-:-:S04]  /*4a40*/  LOP3.LUT R3, R3, 0x80, R4, 0xf8, !PT ;  /* 0x0000008003037812 */ /* 0x000fc800078ef804 */
[----:B------:R-:W-:-:S07]  /*4a50*/  PRMT R0, R3, 0x7610, R0 ;  /* 0x0000761003007816 */ /* 0x000fce0000000000 */
.L_x_47558:
[----:B------:R-:W-:Y:S05]  /*4a60*/  BSYNC.RECONVERGENT B0 ;  /* 0x0000000000007941 */ /* 0x000fea0003800200 */
.L_x_47557:
[----:B------:R0:W-:Y:S01]  /*4a70*/  STG.E.U8 desc[UR36][R8.64], R0 ;  /* 0x0000000008007986 */ /* 0x0001e2000c101124 */
[----:B------:R-:W-:Y:S01]  /*4a80*/  IMAD.MOV.U32 R25, RZ, RZ, R26 ;  /* 0x000000ffff197224 */ /* 0x000fe200078e001a */
[----:B------:R-:W-:Y:S06]  /*4a90*/  BRA `(.L_x_47529) ;  /* 0x0000000000bc7947 */ /* 0x000fec0003800000 */
.L_x_47550:
[----:B------:R-:W-:-:S13]  /*4aa0*/  ISETP.NE.AND P0, PT, R0, 0x1c, PT ;  /* 0x0000001c0000780c */ /* 0x000fda0003f05270 */
[----:B------:R-:W-:Y:S05]  /*4ab0*/  @!P0 BRA `(.L_x_47561) ;  /* 0x0000000000a88947 */ /* 0x000fea0003800000 */
[----:B------:R-:W-:-:S13]  /*4ac0*/  ISETP.NE.AND P0, PT, R0, 0x1d, PT ;  /* 0x0000001d0000780c */ /* 0x000fda0003f05270 */
[----:B------:R-:W-:Y:S05]  /*4ad0*/  @!P0 BRA `(.L_x_47562) ;  /* 0x0000000000908947 */ /* 0x000fea0003800000 */
[----:B------:R-:W-:-:S13]  /*4ae0*/  ISETP.NE.AND P0, PT, R0, 0x2c, PT ;  /* 0x0000002c0000780c */ /* 0x000fda0003f05270 */
[----:B------:R-:W-:Y:S05]  /*4af0*/  @!P0 BRA `(.L_x_47563) ;  /* 0x0000000000488947 */ /* 0x000fea0003800000 */
.L_x_47534:
        /* <DEDUP_REMOVED lines=16> */
.L_x_47564:
[----:B------:R-:W-:Y:S01]  /*4c00*/  IMAD.MOV.U32 R25, RZ, RZ, R26 ;  /* 0x000000ffff197224 */ /* 0x000fe200078e001a */
[----:B------:R-:W-:Y:S06]  /*4c10*/  BRA `(.L_x_47529) ;  /* 0x00000000005c7947 */ /* 0x000fec0003800000 */
.L_x_47563:
        /* <DEDUP_REMOVED lines=16> */
.L_x_47562:
[----:B------:R-:W0:Y:S01]  /*4d20*/  F2I.U64.TRUNC R4, R4 ;  /* 0x0000000400047311 */ /* 0x000e22000020d800 */
[----:B------:R-:W-:Y:S01]  /*4d30*/  IMAD.MOV.U32 R25, RZ, RZ, R26 ;  /* 0x000000ffff197224 */ /* 0x000fe200078e001a */
[----:B0-----:R0:W-:Y:S01]  /*4d40*/  STG.E.64 desc[UR36][R8.64], R4 ;  /* 0x0000000408007986 */ /* 0x0011e2000c101b24 */
[----:B------:R-:W-:Y:S05]  /*4d50*/  BRA `(.L_x_47529) ;  /* 0x00000000000c7947 */ /* 0x000fea0003800000 */
.L_x_47561:
[----:B------:R-:W0:Y:S01]  /*4d60*/  F2I.FTZ.U32.TRUNC.NTZ R3, R4 ;  /* 0x0000000400037305 */ /* 0x000e22000021f000 */
[----:B------:R-:W-:Y:S01]  /*4d70*/  IMAD.MOV.U32 R25, RZ, RZ, R26 ;  /* 0x000000ffff197224 */ /* 0x000fe200078e001a */
[----:B0-----:R0:W-:Y:S06]  /*4d80*/  STG.E desc[UR36][R8.64], R3 ;  /* 0x0000000308007986 */ /* 0x0011ec000c101924 */
.L_x_47529:
[----:B------:R-:W-:Y:S05]  /*4d90*/  BSYNC.RECONVERGENT B6 ;  /* 0x0000000000067941 */ /* 0x000fea0003800200 */
.L_x_47528:
[----:B------:R-:W-:Y:S01]  /*4da0*/  ISETP.GE.AND P0, PT, R25, R17, PT ;  /* 0x000000111900720c */ /* 0x000fe20003f06270 */
[----:B------:R-:W-:-:S12]  /*4db0*/  BSSY.RECONVERGENT B6, `(.L_x_47565) ;  /* 0x00001cc000067945 */ /* 0x000fd80003800200 */
[----:B------:R-:W-:Y:S05]  /*4dc0*/  @P0 BRA `(.L_x_47566) ;  /* 0x0000001c00280947 */ /* 0x000fea0003800000 */
[----:B------:R-:W5:Y:S01]  /*4dd0*/  LDCU UR4, c[0x0][0x3b8] ;  /* 0x00007700ff0477ac */ /* 0x000f620008000800 */
[----:B0---4-:R-:W0:Y:S01]  /*4de0*/  LDC.64 R8, c[0x0][0x398] ;  /* 0x0000e600ff087b82 */ /* 0x011e220000000a00 */
[----:B---3--:R-:W-:Y:S01]  /*4df0*/  IMAD R0, R2, 0x200, R25 ;  /* 0x0000020002007824 */ /* 0x008fe200078e0219 */
        /* <DEDUP_REMOVED lines=18> */
.L_x_47570:
[----:B------:R-:W0:Y:S02]  /*4f20*/  F2I.S64.TRUNC R18, R18 ;  /* 0x0000001200127311 */ /* 0x000e24000020d900 */
[----:B0-----:R-:W-:-:S05]  /*4f30*/  IMAD.MOV.U32 R3, RZ, RZ, R18 ;  /* 0x000000ffff037224 */ /* 0x001fca00078e0012 */
[----:B------:R0:W-:Y:S01]  /*4f40*/  STG.E.U8 desc[UR36][R8.64], R3 ;  /* 0x0000000308007986 */ /* 0x0001e2000c101124 */
[----:B------:R-:W-:Y:S05]  /*4f50*/  BRA `(.L_x_47572) ;  /* 0x0000000c00287947 */ /* 0x000fea0003800000 */
.L_x_47569:
        /* <DEDUP_REMOVED lines=9> */
.L_x_47574:
[----:B------:R-:W0:Y:S02]  /*4ff0*/  F2I.FTZ.TRUNC.NTZ R3, R18 ;  /* 0x0000001200037305 */ /* 0x000e24000021f100 */
[----:B0-----:R0:W-:Y:S01]  /*5000*/  STG.E desc[UR36][R8.64], R3 ;  /* 0x0000000308007986 */ /* 0x0011e2000c101924 */
[----:B------:R-:W-:Y:S05]  /*5010*/  BRA `(.L_x_47572) ;  /* 0x0000000800f87947 */ /* 0x000fea0003800000 */
.L_x_47573:
[----:B------:R-:W0:Y:S02]  /*5020*/  F2I.FTZ.TRUNC.NTZ R3, R18 ;  /* 0x0000001200037305 */ /* 0x000e24000021f100 */
[----:B0-----:R0:W-:Y:S01]  /*5030*/  STG.E.U16 desc[UR36][R8.64], R3 ;  /* 0x0000000308007986 */ /* 0x0011e2000c101524 */
[----:B------:R-:W-:Y:S05]  /*5040*/  BRA `(.L_x_47572) ;  /* 0x0000000800ec7947 */ /* 0x000fea0003800000 */
.L_x_47568:
        /* <DEDUP_REMOVED lines=8> */
.L_x_47576:
[----:B------:R-:W-:-:S05]  /*50d0*/  F2FP.F16.F32.PACK_AB R18, RZ, R18 ;  /* 0x00000012ff12723e */ /* 0x000fca00000000ff */
[----:B------:R0:W-:Y:S01]  /*50e0*/  STG.E.U16 desc[UR36][R8.64], R18 ;  /* 0x0000001208007986 */ /* 0x0001e2000c101524 */
[----:B------:R-:W-:Y:S05]  /*50f0*/  BRA `(.L_x_47572) ;  /* 0x0000000800c07947 */ /* 0x000fea0003800000 */
.L_x_47575:
        /* <DEDUP_REMOVED lines=9> */
.L_x_47578:
[----:B------:R-:W-:-:S04]  /*5190*/  F2FP.F16.F32.PACK_AB R3, RZ, R18 ;  /* 0x00000012ff03723e */ /* 0x000fc800000000ff */
[----:B------:R-:W-:-:S05]  /*51a0*/  PRMT R3, R3, 0x5410, RZ ;  /* 0x0000541003037816 */ /* 0x000fca00000000ff */
[----:B------:R0:W-:Y:S01]  /*51b0*/  STG.E desc[UR36][R8.64], R3 ;  /* 0x0000000308007986 */ /* 0x0001e2000c101924 */
[----:B------:R-:W-:Y:S05]  /*51c0*/  BRA `(.L_x_47572) ;  /* 0x00000008008c7947 */ /* 0x000fea0003800000 */
.L_x_47577:
[----:B------:R-:W-:-:S06]  /*51d0*/  FMUL.FTZ R4, R18, 1 ;  /* 0x3f80000012047820 */ /* 0x000fcc0000410000 */
[----:B------:R-:W0:Y:S02]  /*51e0*/  F2F.F64.F32 R4, R4 ;  /* 0x0000000400047310 */ /* 0x000e240000201800 */
[----:B0-----:R0:W-:Y:S01]  /*51f0*/  STG.E.64 desc[UR36][R8.64], R4 ;  /* 0x0000000408007986 */ /* 0x0011e2000c101b24 */
[----:B------:R-:W-:Y:S05]  /*5200*/  BRA `(.L_x_47572) ;  /* 0x00000008007c7947 */ /* 0x000fea0003800000 */
.L_x_47567:
        /* <DEDUP_REMOVED lines=13> */
.L_x_47582:
        /* <DEDUP_REMOVED lines=16> */
.L_x_47585:
[----:B------:R-:W-:-:S04]  /*53e0*/  SHF.R.U32.HI R18, RZ, 0x18, R18 ;  /* 0x00000018ff127819 */ /* 0x000fc80000011612 */
[----:B------:R-:W-:-:S04]  /*53f0*/  LOP3.LUT R3, R3, 0x80, R18, 0xf8, !PT ;  /* 0x0000008003037812 */ /* 0x000fc800078ef812 */
[----:B------:R-:W-:-:S07]  /*5400*/  PRMT R4, R3, 0x7610, R4 ;  /* 0x0000761003047816 */ /* 0x000fce0000000004 */
.L_x_47584:
[----:B------:R-:W-:Y:S05]  /*5410*/  BSYNC.RECONVERGENT B0 ;  /* 0x0000000000007941 */ /* 0x000fea0003800200 */
.L_x_47583:
[----:B------:R0:W-:Y:S01]  /*5420*/  STG.E.U8 desc[UR36][R8.64], R4 ;  /* 0x0000000408007986 */ /* 0x0001e2000c101124 */
[----:B------:R-:W-:Y:S05]  /*5430*/  BRA `(.L_x_47572) ;  /* 0x0000000400f07947 */ /* 0x000fea0003800000 */
.L_x_47581:
        /* <DEDUP_REMOVED lines=16> */
.L_x_47588:
[----:B------:R-:W-:-:S04]  /*5540*/  SHF.R.U32.HI R18, RZ, 0x18, R18 ;  /* 0x00000018ff127819 */ /* 0x000fc80000011612 */
[----:B------:R-:W-:-:S04]  /*5550*/  LOP3.LUT R3, R3, 0x80, R18, 0xf8, !PT ;  /* 0x0000008003037812 */ /* 0x000fc800078ef812 */
[----:B------:R-:W-:-:S07]  /*5560*/  PRMT R4, R3, 0x7610, R4 ;  /* 0x0000761003047816 */ /* 0x000fce0000000004 */
.L_x_47587:
[----:B------:R-:W-:Y:S05]  /*5570*/  BSYNC.RECONVERGENT B0 ;  /* 0x0000000000007941 */ /* 0x000fea0003800200 */
.L_x_47586:
[----:B------:R0:W-:Y:S01]  /*5580*/  STG.E.U8 desc[UR36][R8.64], R4 ;  /* 0x0000000408007986 */ /* 0x0001e2000c101124 */
[----:B------:R-:W-:Y:S05]  /*5590*/  BRA `(.L_x_47572) ;  /* 0x0000000400987947 */ /* 0x000fea0003800000 */
.L_x_47580:
        /* <DEDUP_REMOVED lines=21> */
.L_x_47590:
[----:B------:R-:W0:Y:S02]  /*56f0*/  F2I.U64.TRUNC R18, R18 ;  /* 0x0000001200127311 */ /* 0x000e24000020d800 */
[----:B0-----:R0:W-:Y:S01]  /*5700*/  STG.E.64 desc[UR36][R8.64], R18 ;  /* 0x0000001208007986 */ /* 0x0011e2000c101b24 */
[----:B------:R-:W-:Y:S05]  /*5710*/  BRA `(.L_x_47572) ;  /* 0x0000000400387947 */ /* 0x000fea0003800000 */
.L_x_47589:
[----:B------:R-:W0:Y:S02]  /*5720*/  F2I.FTZ.U32.TRUNC.NTZ R3, R18 ;  /* 0x0000001200037305 */ /* 0x000e24000021f000 */
[----:B0-----:R0:W-:Y:S01]  /*5730*/  STG.E desc[UR36][R8.64], R3 ;  /* 0x0000000308007986 */ /* 0x0011e2000c101924 */
[----:B------:R-:W-:Y:S05]  /*5740*/  BRA `(.L_x_47572) ;  /* 0x00000004002c7947 */ /* 0x000fea0003800000 */
.L_x_47579:
        /* <DEDUP_REMOVED lines=10> */
.L_x_47592:
[----:B------:R-:W-:Y:S01]  /*57f0*/  FMUL.FTZ R4, R18, 1 ;  /* 0x3f80000012047820 */ /* 0x000fe20000410000 */
[----:B------:R-:W-:-:S05]  /*5800*/  CS2R R6, SRZ ;  /* 0x0000000000067805 */ /* 0x000fca000001ff00 */
[----:B------:R-:W0:Y:S02]  /*5810*/  F2F.F64.F32 R4, R4 ;  /* 0x0000000400047310 */ /* 0x000e240000201800 */
[----:B0-----:R0:W-:Y:S01]  /*5820*/  STG.E.128 desc[UR36][R8.64], R4 ;  /* 0x0000000408007986 */ /* 0x0011e2000c101d24 */
[----:B------:R-:W-:Y:S05]  /*5830*/  BRA `(.L_x_47572) ;  /* 0x0000000000f07947 */ /* 0x000fea0003800000 */
.L_x_47591:
[----:B------:R-:W-:-:S13]  /*5840*/  ISETP.NE.AND P0, PT, R0, 0xf, PT ;  /* 0x0000000f0000780c */ /* 0x000fda0003f05270 */
[----:B------:R-:W-:Y:S05]  /*5850*/  @!P0 BRA `(.L_x_47593) ;  /* 0x0000000000e08947 */ /* 0x000fea0003800000 */
[----:B------:R-:W-:-:S13]  /*5860*/  ISETP.NE.AND P0, PT, R0, 0x17, PT ;  /* 0x000000170000780c */ /* 0x000fda0003f05270 */
[----:B------:R-:W-:Y:S05]  /*5870*/  @!P0 BRA `(.L_x_47594) ;  /* 0x00000000008c8947 */ /* 0x000fea0003800000 */
[----:B------:R-:W-:-:S13]  /*5880*/  ISETP.NE.AND P0, PT, R0, 0x18, PT ;  /* 0x000000180000780c */ /* 0x000fda0003f05270 */
[----:B------:R-:W-:Y:S05]  /*5890*/  @!P0 BRA `(.L_x_47595) ;  /* 0x0000000000448947 */ /* 0x000fea0003800000 */
.L_x_47571:
        /* <DEDUP_REMOVED lines=16> */
.L_x_47596:
[----:B------:R-:W-:Y:S05]  /*59a0*/  BRA `(.L_x_47572) ;  /* 0x0000000000947947 */ /* 0x000fea0003800000 */
.L_x_47595:
        /* <DEDUP_REMOVED lines=12> */
.L_x_47598:
[----:B------:R-:W-:Y:S05]  /*5a70*/  BSYNC.RECONVERGENT B0 ;  /* 0x0000000000007941 */ /* 0x000fea0003800200 */
.L_x_47597:
[----:B------:R-:W-:-:S05]  /*5a80*/  LOP3.LUT R3, R0, 0x80, R5, 0xf8, !PT ;  /* 0x0000008000037812 */ /* 0x000fca00078ef805 */
[----:B------:R2:W-:Y:S01]  /*5a90*/  STG.E.U8 desc[UR36][R8.64], R3 ;  /* 0x0000000308007986 */ /* 0x0005e2000c101124 */
[----:B------:R-:W-:Y:S05]  /*5aa0*/  BRA `(.L_x_47572) ;  /* 0x0000000000547947 */ /* 0x000fea0003800000 */
.L_x_47594:
        /* <DEDUP_REMOVED lines=11> */
.L_x_47600:
[----:B------:R-:W-:Y:S01]  /*5b60*/  IMAD.MOV.U32 R0, RZ, RZ, 0x7f ;  /* 0x0000007fff007424 */ /* 0x000fe200078e00ff */
[----:B------:R-:W-:-:S04]  /*5b70*/  ISETP.GT.U32.AND P0, PT, R4, 0x7f800000, PT ;  /* 0x7f8000000400780c */ /* 0x000fc80003f04070 */
[----:B------:R-:W-:-:S09]  /*5b80*/  SEL R0, R0, 0x7c, P0 ;  /* 0x0000007c00007807 */ /* 0x000fd20000000000 */
.L_x_47601:
[----:B------:R-:W-:Y:S05]  /*5b90*/  BSYNC.RECONVERGENT B0 ;  /* 0x0000000000007941 */ /* 0x000fea0003800200 */
.L_x_47599:
[----:B------:R-:W-:-:S04]  /*5ba0*/  SHF.R.U32.HI R3, RZ, 0x18, R18 ;  /* 0x00000018ff037819 */ /* 0x000fc80000011612 */
[----:B------:R-:W-:-:S05]  /*5bb0*/  LOP3.LUT R3, R0, 0x80, R3, 0xf8, !PT ;  /* 0x0000008000037812 */ /* 0x000fca00078ef803 */
[----:B------:R3:W-:Y:S01]  /*5bc0*/  STG.E.U8 desc[UR36][R8.64], R3 ;  /* 0x0000000308007986 */ /* 0x0007e2000c101124 */
[----:B------:R-:W-:Y:S05]  /*5bd0*/  BRA `(.L_x_47572) ;  /* 0x0000000000087947 */ /* 0x000fea0003800000 */
.L_x_47593:
[----:B------:R-:W-:-:S05]  /*5be0*/  F2FP.BF16.F32.PACK_AB R18, RZ, R18 ;  /* 0x00000012ff12723e */ /* 0x000fca00000010ff */
[----:B------:R0:W-:Y:S02]  /*5bf0*/  STG.E.U16 desc[UR36][R8.64], R18 ;  /* 0x0000001208007986 */ /* 0x0001e4000c101524 */
.L_x_47572:
        /* <DEDUP_REMOVED lines=21> */
[----:B-1----:R-:W0:Y:S02]  /*5d50*/  F2I.FTZ.TRUNC.NTZ R3, R22 ;  /* 0x0000001600037305 */ /* 0x002e24000021f100 */
[----:B0-----:R0:W-:Y:S01]  /*5d60*/  STG.E.U8 desc[UR36][R8.64], R3 ;  /* 0x0000000308007986 */ /* 0x0011e2000c101124 */
[----:B------:R-:W-:Y:S05]  /*5d70*/  BRA `(.L_x_47607) ;  /* 0x0000000c00387947 */ /* 0x000fea0003800000 */
.L_x_47605:
[----:B-1----:R-:W0:Y:S02]  /*5d80*/  F2I.S64.TRUNC R22, R22 ;  /* 0x0000001600167311 */ /* 0x002e24000020d900 */
[----:B0-----:R-:W-:-:S05]  /*5d90*/  IMAD.MOV.U32 R3, RZ, RZ, R22 ;  /* 0x000000ffff037224 */ /* 0x001fca00078e0016 */
[----:B------:R0:W-:Y:S01]  /*5da0*/  STG.E.U8 desc[UR36][R8.64], R3 ;  /* 0x0000000308007986 */ /* 0x0001e2000c101124 */
[----:B------:R-:W-:Y:S05]  /*5db0*/  BRA `(.L_x_47607) ;  /* 0x0000000c00287947 */ /* 0x000fea0003800000 */
.L_x_47604:
[----:B------:R-:W-:-:S13]  /*5dc0*/  ISETP.NE.AND P0, PT, R0, 0x2, PT ;  /* 0x000000020000780c */ /* 0x000fda0003f05270 */
[----:B------:R-:W-:Y:S05]  /*5dd0*/  @!P0 BRA `(.L_x_47608) ;  /* 0x0000000000288947 */ /* 0x000fea0003800000 */
[----:B------:R-:W-:-:S13]  /*5de0*/  ISETP.NE.AND P0, PT, R0, 0x3, PT ;  /* 0x000000030000780c */ /* 0x000fda0003f05270 */
[----:B------:R-:W-:Y:S05]  /*5df0*/  @!P0 BRA `(.L_x_47609) ;  /* 0x0000000000148947 */ /* 0x000fea0003800000 */
[----:B------:R-:W-:-:S13]  /*5e00*/  ISETP.NE.AND P0, PT, R0, 0x4, PT ;  /* 0x000000040000780c */ /* 0x000fda0003f05270 */
[----:B------:R-:W-:Y:S05]  /*5e10*/  @P0 BRA `(.L_x_47606) ;  /* 0x0000000800380947 */ /* 0x000fea0003800000 */
[----:B-1----:R-:W0:Y:S02]  /*5e20*/  F2I.S64.TRUNC R22, R22 ;  /* 0x0000001600167311 */ /* 0x002e24000020d900 */
[----:B0-----:R0:W-:Y:S01]  /*5e30*/  STG.E.64 desc[UR36][R8.64], R22 ;  /* 0x0000001608007986 */ /* 0x0011e2000c101b24 */
[----:B------:R-:W-:Y:S05]  /*5e40*/  BRA `(.L_x_47607) ;  /* 0x0000000c00047947 */ /* 0x000fea0003800000 */
.L_x_47609:
[----:B-1----:R-:W0:Y:S02]  /*5e50*/  F2I.FTZ.TRUNC.NTZ R3, R22 ;  /* 0x0000001600037305 */ /* 0x002e24000021f100 */
[----:B0-----:R0:W-:Y:S01]  /*5e60*/  STG.E desc[UR36][R8.64], R3 ;  /* 0x0000000308007986 */ /* 0x0011e2000c101924 */
[----:B------:R-:W-:Y:S05]  /*5e70*/  BRA `(.L_x_47607) ;  /* 0x0000000800f87947 */ /* 0x000fea0003800000 */
.L_x_47608:
[----:B-1----:R-:W0:Y:S02]  /*5e80*/  F2I.FTZ.TRUNC.NTZ R3, R22 ;  /* 0x0000001600037305 */ /* 0x002e24000021f100 */
[----:B0-----:R0:W-:Y:S01]  /*5e90*/  STG.E.U16 desc[UR36][R8.64], R3 ;  /* 0x0000000308007986 */ /* 0x0011e2000c101524 */
[----:B------:R-:W-:Y:S05]  /*5ea0*/  BRA `(.L_x_47607) ;  /* 0x0000000800ec7947 */ /* 0x000fea0003800000 */
.L_x_47603:
[----:B------:R-:W-:-:S13]  /*5eb0*/  ISETP.GT.AND P0, PT, R0, 0x6, PT ;  /* 0x000000060000780c */ /* 0x000fda0003f04270 */
[----:B------:R-:W-:Y:S05]  /*5ec0*/  @P0 BRA `(.L_x_47610) ;  /* 0x0000000000240947 */ /* 0x000fea0003800000 */
[----:B------:R-:W-:-:S13]  /*5ed0*/  ISETP.NE.AND P0, PT, R0, 0x5, PT ;  /* 0x000000050000780c */ /* 0x000fda0003f05270 */
[----:B------:R-:W-:Y:S05]  /*5ee0*/  @!P0 BRA `(.L_x_47611) ;  /* 0x0000000000108947 */ /* 0x000fea0003800000 */
[----:B------:R-:W-:-:S13]  /*5ef0*/  ISETP.NE.AND P0, PT, R0, 0x6, PT ;  /* 0x000000060000780c */ /* 0x000fda0003f05270 */
[----:B------:R-:W-:Y:S05]  /*5f00*/  @P0 BRA `(.L_x_47606) ;  /* 0x0000000400fc0947 */ /* 0x000fea0003800000 */
[----:B-1----:R0:W-:Y:S01]  /*5f10*/  STG.E desc[UR36][R8.64], R22 ;  /* 0x0000001608007986 */ /* 0x0021e2000c101924 */
[----:B------:R-:W-:Y:S05]  /*5f20*/  BRA `(.L_x_47607) ;  /* 0x0000000800cc7947 */ /* 0x000fea0003800000 */
.L_x_47611:
[----:B-1----:R-:W-:-:S05]  /*5f30*/  F2FP.F16.F32.PACK_AB R22, RZ, R22 ;  /* 0x00000016ff16723e */ /* 0x002fca00000000ff */
[----:B------:R0:W-:Y:S01]  /*5f40*/  STG.E.U16 desc[UR36][R8.64], R22 ;  /* 0x0000001608007986 */ /* 0x0001e2000c101524 */
[----:B------:R-:W-:Y:S05]  /*5f50*/  BRA `(.L_x_47607) ;  /* 0x0000000800c07947 */ /* 0x000fea0003800000 */
.L_x_47610:
[----:B------:R-:W-:-:S13]  /*5f60*/  ISETP.NE.AND P0, PT, R0, 0x7, PT ;  /* 0x000000070000780c */ /* 0x000fda0003f05270 */
[----:B------:R-:W-:Y:S05]  /*5f70*/  @!P0 BRA `(.L_x_47612) ;  /* 0x00000000002c8947 */ /* 0x000fea0003800000 */
[----:B------:R-:W-:-:S13]  /*5f80*/  ISETP.NE.AND P0, PT, R0, 0x8, PT ;  /* 0x000000080000780c */ /* 0x000fda0003f05270 */
[----:B------:R-:W-:Y:S05]  /*5f90*/  @!P0 BRA `(.L_x_47613) ;  /* 0x0000000000148947 */ /* 0x000fea0003800000 */
[----:B------:R-:W-:-:S13]  /*5fa0*/  ISETP.NE.AND P0, PT, R0, 0x9, PT ;  /* 0x000000090000780c */ /* 0x000fda0003f05270 */
[----:B------:R-:W-:Y:S05]  /*5fb0*/  @P0 BRA `(.L_x_47606) ;  /* 0x0000000400d00947 */ /* 0x000fea0003800000 */
[----:B------:R-:W-:-:S05]  /*5fc0*/  IMAD.MOV.U32 R23, RZ, RZ, RZ ;  /* 0x000000ffff177224 */ /* 0x000fca00078e00ff */
[----:B-1----:R0:W-:Y:S01]  /*5fd0*/  STG.E.64 desc[UR36][R8.64], R22 ;  /* 0x0000001608007986 */ /* 0x0021e2000c101b24 */
[----:B------:R-:W-:Y:S05]  /*5fe0*/  BRA `(.L_x_47607) ;  /* 0x00000008009c7947 */ /* 0x000fea0003800000 */
.L_x_47613:
[----:B-1----:R-:W-:-:S04]  /*5ff0*/  F2FP.F16.F32.PACK_AB R3, RZ, R22 ;  /* 0x00000016ff03723e */ /* 0x002fc800000000ff */
[----:B------:R-:W-:-:S05]  /*6000*/  PRMT R3, R3, 0x5410, RZ ;  /* 0x0000541003037816 */ /* 0x000fca00000000ff */
[----:B------:R0:W-:Y:S01]  /*6010*/  STG.E desc[UR36][R8.64], R3 ;  /* 0x0000000308007986 */ /* 0x0001e2000c101924 */
[----:B------:R-:W-:Y:S05]  /*6020*/  BRA `(.L_x_47607) ;  /* 0x00000008008c7947 */ /* 0x000fea0003800000 */
.L_x_47612:
[----:B-1----:R-:W-:-:S06]  /*6030*/  FMUL.FTZ R4, R22, 1 ;  /* 0x3f80000016047820 */ /* 0x002fcc0000410000 */
[----:B------:R-:W0:Y:S02]  /*6040*/  F2F.F64.F32 R4, R4 ;  /* 0x0000000400047310 */ /* 0x000e240000201800 */
[----:B0-----:R0:W-:Y:S01]  /*6050*/  STG.E.64 desc[UR36][R8.64], R4 ;  /* 0x0000000408007986 */ /* 0x0011e2000c101b24 */
[----:B------:R-:W-:Y:S05]  /*6060*/  BRA `(.L_x_47607) ;  /* 0x00000008007c7947 */ /* 0x000fea0003800000 */
.L_x_47602:
        /* <DEDUP_REMOVED lines=10> */
[----:B-1----:R-:W0:Y:S02]  /*6110*/  F2I.FTZ.U32.TRUNC.NTZ R3, R22 ;  /* 0x0000001600037305 */ /* 0x002e24000021f000 */
[----:B0-----:R0:W-:Y:S01]  /*6120*/  STG.E.U16 desc[UR36][R8.64], R3 ;  /* 0x0000000308007986 */ /* 0x0011e2000c101524 */
[----:B------:R-:W-:Y:S05]  /*6130*/  BRA `(.L_x_47607) ;  /* 0x0000000800487947 */ /* 0x000fea0003800000 */
.L_x_47617:
[----:B-1----:R-:W-:Y:S01]  /*6140*/  LOP3.LUT R5, R22, 0x7fffffff, RZ, 0xc0, !PT ;  /* 0x7fffffff16057812 */ /* 0x002fe200078ec0ff */
        /* <DEDUP_REMOVED lines=15> */
.L_x_47620:
[----:B------:R-:W-:-:S04]  /*6240*/  SHF.R.U32.HI R22, RZ, 0x18, R22 ;  /* 0x00000018ff167819 */ /* 0x000fc80000011616 */
[----:B------:R-:W-:-:S04]  /*6250*/  LOP3.LUT R3, R3, 0x80, R22, 0xf8, !PT ;  /* 0x0000008003037812 */ /* 0x000fc800078ef816 */
[----:B------:R-:W-:-:S07]  /*6260*/  PRMT R4, R3, 0x7610, R4 ;  /* 0x0000761003047816 */ /* 0x000fce0000000004 */
.L_x_47619:
[----:B------:R-:W-:Y:S05]  /*6270*/  BSYNC.RECONVERGENT B0 ;  /* 0x0000000000007941 */ /* 0x000fea0003800200 */
.L_x_47618:
[----:B------:R0:W-:Y:S01]  /*6280*/  STG.E.U8 desc[UR36][R8.64], R4 ;  /* 0x0000000408007986 */ /* 0x0001e2000c101124 */
[----:B------:R-:W-:Y:S05]  /*6290*/  BRA `(.L_x_47607) ;  /* 0x0000000400f07947 */ /* 0x000fea0003800000 */
.L_x_47616:
        /* <DEDUP_REMOVED lines=16> */
.L_x_47623:
[----:B------:R-:W-:-:S04]  /*63a0*/  SHF.R.U32.HI R22, RZ, 0x18, R22 ;  /* 0x00000018ff167819 */ /* 0x000fc80000011616 */
[----:B------:R-:W-:-:S04]  /*63b0*/  LOP3.LUT R3, R3, 0x80, R22, 0xf8, !PT ;  /* 0x0000008003037812 */ /* 0x000fc800078ef816 */
[----:B------:R-:W-:-:S07]  /*63c0*/  PRMT R4, R3, 0x7610, R4 ;  /* 0x0000761003047816 */ /* 0x000fce0000000004 */
.L_x_47622:
[----:B------:R-:W-:Y:S05]  /*63d0*/  BSYNC.RECONVERGENT B0 ;  /* 0x0000000000007941 */ /* 0x000fea0003800200 */
.L_x_47621:
[----:B------:R0:W-:Y:S01]  /*63e0*/  STG.E.U8 desc[UR36][R8.64], R4 ;  /* 0x0000000408007986 */ /* 0x0001e2000c101124 */
[----:B------:R-:W-:Y:S05]  /*63f0*/  BRA `(.L_x_47607) ;  /* 0x0000000400987947 */ /* 0x000fea0003800000 */
.L_x_47615:
[----:B------:R-:W-:-:S13]  /*6400*/  ISETP.NE.AND P0, PT, R0, 0x1c, PT ;  /* 0x0000001c0000780c */ /* 0x000fda0003f05270 */
[----:B------:R-:W-:Y:S05]  /*6410*/  @!P0 BRA `(.L_x_47624) ;  /* 0x0000000000588947 */ /* 0x000fea0003800000 */
[----:B------:R-:W-:-:S13]  /*6420*/  ISETP.NE.AND P0, PT, R0, 0x1d, PT ;  /* 0x0000001d0000780c */ /* 0x000fda0003f05270 */
[----:B------:R-:W-:Y:S05]  /*6430*/  @!P0 BRA `(.L_x_47625) ;  /* 0x0000000000448947 */ /* 0x000fea0003800000 */
[----:B------:R-:W-:-:S13]  /*6440*/  ISETP.NE.AND P0, PT, R0, 0x2c, PT ;  /* 0x0000002c0000780c */ /* 0x000fda0003f05270 */
[----:B------:R-:W-:Y:S05]  /*6450*/  @P0 BRA `(.L_x_47606) ;  /* 0x0000000000a80947 */ /* 0x000fea0003800000 */
[----:B-1----:R-:W-:-:S04]  /*6460*/  SHF.R.U32.HI R4, RZ, 0x17, R22 ;  /* 0x00000017ff047819 */ /* 0x002fc80000011616 */
        /* <DEDUP_REMOVED lines=14> */
.L_x_47625:
[----:B-1----:R-:W0:Y:S02]  /*6550*/  F2I.U64.TRUNC R22, R22 ;  /* 0x0000001600167311 */ /* 0x002e24000020d800 */
[----:B0-----:R0:W-:Y:S01]  /*6560*/  STG.E.64 desc[UR36][R8.64], R22 ;  /* 0x0000001608007986 */ /* 0x0011e2000c101b24 */
[----:B------:R-:W-:Y:S05]  /*6570*/  BRA `(.L_x_47607) ;  /* 0x0000000400387947 */ /* 0x000fea0003800000 */
.L_x_47624:
[----:B-1----:R-:W0:Y:S02]  /*6580*/  F2I.FTZ.U32.TRUNC.NTZ R3, R22 ;  /* 0x0000001600037305 */ /* 0x002e24000021f000 */
[----:B0-----:R0:W-:Y:S01]  /*6590*/  STG.E desc[UR36][R8.64], R3 ;  /* 0x0000000308007986 */ /* 0x0011e2000c101924 */
[----:B------:R-:W-:Y:S05]  /*65a0*/  BRA `(.L_x_47607) ;  /* 0x00000004002c7947 */ /* 0x000fea0003800000 */
.L_x_47614:
[----:B------:R-:W-:-:S13]  /*65b0*/  ISETP.GT.AND P0, PT, R0, 0xe, PT ;  /* 0x0000000e0000780c */ /* 0x000fda0003f04270 */
[----:B------:R-:W-:Y:S05]  /*65c0*/  @P0 BRA `(.L_x_47626) ;  /* 0x0000000000340947 */ /* 0x000fea0003800000 */
[----:B------:R-:W-:-:S13]  /*65d0*/  ISETP.NE.AND P0, PT, R0, 0xa, PT ;  /* 0x0000000a0000780c */ /* 0x000fda0003f05270 */
[----:B------:R-:W-:Y:S05]  /*65e0*/  @!P0 BRA `(.L_x_47627) ;  /* 0x0000000000188947 */ /* 0x000fea0003800000 */
[----:B------:R-:W-:-:S13]  /*65f0*/  ISETP.NE.AND P0, PT, R0, 0xb, PT ;  /* 0x0000000b0000780c */ /* 0x000fda0003f05270 */
[----:B------:R-:W-:Y:S05]  /*6600*/  @P0 BRA `(.L_x_47606) ;  /* 0x00000000003c0947 */ /* 0x000fea0003800000 */
[----:B-1----:R-:W-:-:S04]  /*6610*/  FSETP.NEU.FTZ.AND P0, PT, R22, RZ, PT ;  /* 0x000000ff1600720b */ /* 0x002fc80003f1d000 */
[----:B------:R-:W-:-:S05]  /*6620*/  SEL R3, RZ, 0x1, !P0 ;  /* 0x00000001ff037807 */ /* 0x000fca0004000000 */
[----:B------:R1:W-:Y:S01]  /*6630*/  STG.E.U8 desc[UR36][R8.64], R3 ;  /* 0x0000000308007986 */ /* 0x0003e2000c101124 */
[----:B------:R-:W-:Y:S05]  /*6640*/  BRA `(.L_x_47607) ;  /* 0x0000000400047947 */ /* 0x000fea0003800000 */
.L_x_47627:
[----:B-1----:R-:W-:Y:S01]  /*6650*/  FMUL.FTZ R4, R22, 1 ;  /* 0x3f80000016047820 */ /* 0x002fe20000410000 */
[----:B------:R-:W-:-:S05]  /*6660*/  CS2R R6, SRZ ;  /* 0x0000000000067805 */ /* 0x000fca000001ff00 */
[----:B------:R-:W0:Y:S02]  /*6670*/  F2F.F64.F32 R4, R4 ;  /* 0x0000000400047310 */ /* 0x000e240000201800 */
[----:B0-----:R0:W-:Y:S01]  /*6680*/  STG.E.128 desc[UR36][R8.64], R4 ;  /* 0x0000000408007986 */ /* 0x0011e2000c101d24 */
[----:B------:R-:W-:Y:S05]  /*6690*/  BRA `(.L_x_47607) ;  /* 0x0000000000f07947 */ /* 0x000fea0003800000 */
.L_x_47626:
[----:B------:R-:W-:-:S13]  /*66a0*/  ISETP.NE.AND P0, PT, R0, 0xf, PT ;  /* 0x0000000f0000780c */ /* 0x000fda0003f05270 */
[----:B------:R-:W-:Y:S05]  /*66b0*/  @!P0 BRA `(.L_x_47628) ;  /* 0x0000000000e08947 */ /* 0x000fea0003800000 */
[----:B------:R-:W-:-:S13]  /*66c0*/  ISETP.NE.AND P0, PT, R0, 0x17, PT ;  /* 0x000000170000780c */ /* 0x000fda0003f05270 */
[----:B------:R-:W-:Y:S05]  /*66d0*/  @!P0 BRA `(.L_x_47629) ;  /* 0x00000000008c8947 */ /* 0x000fea0003800000 */
[----:B------:R-:W-:-:S13]  /*66e0*/  ISETP.NE.AND P0, PT, R0, 0x18, PT ;  /* 0x000000180000780c */ /* 0x000fda0003f05270 */
[----:B------:R-:W-:Y:S05]  /*66f0*/  @!P0 BRA `(.L_x_47630) ;  /* 0x0000000000448947 */ /* 0x000fea0003800000 */
.L_x_47606:
        /* <DEDUP_REMOVED lines=16> */
.L_x_47631:
[----:B------:R-:W-:Y:S05]  /*6800*/  BRA `(.L_x_47607) ;  /* 0x0000000000947947 */ /* 0x000fea0003800000 */
.L_x_47630:
[----:B-1----:R-:W-:Y:S01]  /*6810*/  LOP3.LUT R4, R22, 0x7fffffff, RZ, 0xc0, !PT ;  /* 0x7fffffff16047812 */ /* 0x002fe200078ec0ff */
        /* <DEDUP_REMOVED lines=11> */
.L_x_47633:
[----:B------:R-:W-:Y:S05]  /*68d0*/  BSYNC.RECONVERGENT B0 ;  /* 0x0000000000007941 */ /* 0x000fea0003800200 */
.L_x_47632:
[----:B------:R-:W-:-:S05]  /*68e0*/  LOP3.LUT R3, R0, 0x80, R5, 0xf8, !PT ;  /* 0x0000008000037812 */ /* 0x000fca00078ef805 */
[----:B------:R3:W-:Y:S01]  /*68f0*/  STG.E.U8 desc[UR36][R8.64], R3 ;  /* 0x0000000308007986 */ /* 0x0007e2000c101124 */
[----:B------:R-:W-:Y:S05]  /*6900*/  BRA `(.L_x_47607) ;  /* 0x0000000000547947 */ /* 0x000fea0003800000 */
.L_x_47629:
[----:B-1----:R-:W-:Y:S01]  /*6910*/  LOP3.LUT R4, R22, 0x7fffffff, RZ, 0xc0, !PT ;  /* 0x7fffffff16047812 */ /* 0x002fe200078ec0ff */
        /* <DEDUP_REMOVED lines=10> */
.L_x_47635:
[----:B------:R-:W-:Y:S01]  /*69c0*/  IMAD.MOV.U32 R0, RZ, RZ, 0x7f ;  /* 0x0000007fff007424 */ /* 0x000fe200078e00ff */
[----:B------:R-:W-:-:S04]  /*69d0*/  ISETP.GT.U32.AND P0, PT, R4, 0x7f800000, PT ;  /* 0x7f8000000400780c */ /* 0x000fc80003f04070 */
[----:B------:R-:W-:-:S09]  /*69e0*/  SEL R0, R0, 0x7c, P0 ;  /* 0x0000007c00007807 */ /* 0x000fd20000000000 */
.L_x_47636:
[----:B------:R-:W-:Y:S05]  /*69f0*/  BSYNC.RECONVERGENT B0 ;  /* 0x0000000000007941 */ /* 0x000fea0003800200 */
.L_x_47634:
[----:B------:R-:W-:-:S04]  /*6a00*/  SHF.R.U32.HI R3, RZ, 0x18, R22 ;  /* 0x00000018ff037819 */ /* 0x000fc80000011616 */
[----:B------:R-:W-:-:S05]  /*6a10*/  LOP3.LUT R3, R0, 0x80, R3, 0xf8, !PT ;  /* 0x0000008000037812 */ /* 0x000fca00078ef803 */
[----:B------:R2:W-:Y:S01]  /*6a20*/  STG.E.U8 desc[UR36][R8.64], R3 ;  /* 0x0000000308007986 */ /* 0x0005e2000c101124 */
[----:B------:R-:W-:Y:S05]  /*6a30*/  BRA `(.L_x_47607) ;  /* 0x0000000000087947 */ /* 0x000fea0003800000 */
.L_x_47628:
[----:B-1----:R-:W-:-:S05]  /*6a40*/  F2FP.BF16.F32.PACK_AB R22, RZ, R22 ;  /* 0x00000016ff16723e */ /* 0x002fca00000010ff */
[----:B------:R4:W-:Y:S02]  /*6a50*/  STG.E.U16 desc[UR36][R8.64], R22 ;  /* 0x0000001608007986 */ /* 0x0009e4000c101524 */
.L_x_47607:
[----:B------:R-:W-:-:S07]  /*6a60*/  VIADD R25, R25, 0x80 ;  /* 0x0000008019197836 */ /* 0x000fce0000000000 */
.L_x_47566:
[----:B------:R-:W-:Y:S05]  /*6a70*/  BSYNC.RECONVERGENT B6 ;  /* 0x0000000000067941 */ /* 0x000fea0003800200 */
.L_x_47565:
[----:B------:R-:W-:-:S13]  /*6a80*/  ISETP.GE.AND P0, PT, R25, R17, PT ;  /* 0x000000111900720c */ /* 0x000fda0003f06270 */
[----:B------:R-:W-:Y:S05]  /*6a90*/  @P0 EXIT ;  /* 0x000000000000094d */ /* 0x000fea0003800000 */
[----:B0-----:R-:W0:Y:S01]  /*6aa0*/  LDC.64 R4, c[0x0][0x398] ;  /* 0x0000e600ff047b82 */ /* 0x001e220000000a00 */
[----:B------:R-:W1:Y:S01]  /*6ab0*/  LDCU UR4, c[0x0][0x3b8] ;  /* 0x00007700ff0477ac */ /* 0x000e620008000800 */
[----:B--23--:R-:W-:Y:S01]  /*6ac0*/  PRMT R0, R16, 0x9910, RZ ;  /* 0x0000991010007816 */ /* 0x00cfe200000000ff */
[----:B------:R-:W-:-:S03]  /*6ad0*/  IMAD R2, R2, 0x200, R25 ;  /* 0x0000020002027824 */ /* 0x000fc600078e0219 */
[----:B------:R-:W-:Y:S01]  /*6ae0*/  ISETP.GT.AND P1, PT, R0, 0x9, PT ;  /* 0x000000090000780c */ /* 0x000fe20003f24270 */
[----:B-1--4-:R-:W-:-:S05]  /*6af0*/  IMAD R3, R2, UR4, RZ ;  /* 0x0000000402037c24 */ /* 0x012fca000f8e02ff */
        /* <DEDUP_REMOVED lines=14> */
.L_x_47640:
[----:B------:R-:W0:Y:S02]  /*6be0*/  F2I.S64.TRUNC R24, R24 ;  /* 0x0000001800187311 */ /* 0x000e24000020d900 */
[----:B0-----:R-:W-:-:S05]  /*6bf0*/  IMAD.MOV.U32 R5, RZ, RZ, R24 ;  /* 0x000000ffff057224 */ /* 0x001fca00078e0018 */
[----:B------:R-:W-:Y:S01]  /*6c00*/  STG.E.U8 desc[UR36][R2.64], R5 ;  /* 0x0000000502007986 */ /* 0x000fe2000c101124 */
[----:B------:R-:W-:Y:S05]  /*6c10*/  EXIT ;  /* 0x000000000000794d */ /* 0x000fea0003800000 */
.L_x_47639:
        /* <DEDUP_REMOVED lines=9> */
.L_x_47643:
[----:B------:R-:W0:Y:S02]  /*6cb0*/  F2I.FTZ.TRUNC.NTZ R5, R24 ;  /* 0x0000001800057305 */ /* 0x000e24000021f100 */
[----:B0-----:R-:W-:Y:S01]  /*6cc0*/  STG.E desc[UR36][R2.64], R5 ;  /* 0x0000000502007986 */ /* 0x001fe2000c101924 */
[----:B------:R-:W-:Y:S05]  /*6cd0*/  EXIT ;  /* 0x000000000000794d */ /* 0x000fea0003800000 */
.L_x_47642:
[----:B------:R-:W0:Y:S02]  /*6ce0*/  F2I.FTZ.TRUNC.NTZ R5, R24 ;  /* 0x0000001800057305 */ /* 0x000e24000021f100 */
[----:B0-----:R-:W-:Y:S01]  /*6cf0*/  STG.E.U16 desc[UR36][R2.64], R5 ;  /* 0x0000000502007986 */ /* 0x001fe2000c101524 */
[----:B------:R-:W-:Y:S05]  /*6d00*/  EXIT ;  /* 0x000000000000794d */ /* 0x000fea0003800000 */
.L_x_47638:
        /* <DEDUP_REMOVED lines=8> */
.L_x_47645:
[----:B------:R-:W-:-:S05]  /*6d90*/  F2FP.F16.F32.PACK_AB R24, RZ, R24 ;  /* 0x00000018ff18723e */ /* 0x000fca00000000ff */
[----:B------:R-:W-:Y:S01]  /*6da0*/  STG.E.U16 desc[UR36][R2.64], R24 ;  /* 0x0000001802007986 */ /* 0x000fe2000c101524 */
[----:B------:R-:W-:Y:S05]  /*6db0*/  EXIT ;  /* 0x000000000000794d */ /* 0x000fea0003800000 */
.L_x_47644:
        /* <DEDUP_REMOVED lines=9> */
.L_x_47647:
[----:B------:R-:W-:-:S04]  /*6e50*/  F2FP.F16.F32.PACK_AB R5, RZ, R24 ;  /* 0x00000018ff05723e */ /* 0x000fc800000000ff */
[----:B------:R-:W-:-:S05]  /*6e60*/  PRMT R5, R5, 0x5410, RZ ;  /* 0x0000541005057816 */ /* 0x000fca00000000ff */
[----:B------:R-:W-:Y:S01]  /*6e70*/  STG.E desc[UR36][R2.64], R5 ;  /* 0x0000000502007986 */ /* 0x000fe2000c101924 */
[----:B------:R-:W-:Y:S05]  /*6e80*/  EXIT ;  /* 0x000000000000794d */ /* 0x000fea0003800000 */
.L_x_47646:
[----:B------:R-:W-:-:S06]  /*6e90*/  FMUL.FTZ R4, R24, 1 ;  /* 0x3f80000018047820 */ /* 0x000fcc0000410000 */
[----:B------:R-:W0:Y:S02]  /*6ea0*/  F2F.F64.F32 R4, R4 ;  /* 0x0000000400047310 */ /* 0x000e240000201800 */
[----:B0-----:R-:W-:Y:S01]  /*6eb0*/  STG.E.64 desc[UR36][R2.64], R4 ;  /* 0x0000000402007986 */ /* 0x001fe2000c101b24 */
[----:B------:R-:W-:Y:S05]  /*6ec0*/  EXIT ;  /* 0x000000000000794d */ /* 0x000fea0003800000 */
.L_x_47637:
        /* <DEDUP_REMOVED lines=13> */
.L_x_47651:
        /* <DEDUP_REMOVED lines=16> */
.L_x_47654:
[----:B------:R-:W-:-:S04]  /*70a0*/  SHF.R.U32.HI R24, RZ, 0x18, R24 ;  /* 0x00000018ff187819 */ /* 0x000fc80000011618 */
[----:B------:R-:W-:-:S04]  /*70b0*/  LOP3.LUT R5, R5, 0x80, R24, 0xf8, !PT ;  /* 0x0000008005057812 */ /* 0x000fc800078ef818 */
[----:B------:R-:W-:-:S07]  /*70c0*/  PRMT R0, R5, 0x7610, R0 ;  /* 0x0000761005007816 */ /* 0x000fce0000000000 */
.L_x_47653:
[----:B------:R-:W-:Y:S05]  /*70d0*/  BSYNC.RECONVERGENT B0 ;  /* 0x0000000000007941 */ /* 0x000fea0003800200 */
.L_x_47652:
[----:B------:R-:W-:Y:S01]  /*70e0*/  STG.E.U8 desc[UR36][R2.64], R0 ;  /* 0x0000000002007986 */ /* 0x000fe2000c101124 */
[----:B------:R-:W-:Y:S05]  /*70f0*/  EXIT ;  /* 0x000000000000794d */ /* 0x000fea0003800000 */
.L_x_47650:
        /* <DEDUP_REMOVED lines=16> */
.L_x_47657:
[----:B------:R-:W-:-:S04]  /*7200*/  SHF.R.U32.HI R24, RZ, 0x18, R24 ;  /* 0x00000018ff187819 */ /* 0x000fc80000011618 */
[----:B------:R-:W-:-:S04]  /*7210*/  LOP3.LUT R5, R5, 0x80, R24, 0xf8, !PT ;  /* 0x0000008005057812 */ /* 0x000fc800078ef818 */
[----:B------:R-:W-:-:S07]  /*7220*/  PRMT R0, R5, 0x7610, R0 ;  /* 0x0000761005007816 */ /* 0x000fce0000000000 */
.L_x_47656:
[----:B------:R-:W-:Y:S05]  /*7230*/  BSYNC.RECONVERGENT B0 ;  /* 0x0000000000007941 */ /* 0x000fea0003800200 */
.L_x_47655:
[----:B------:R-:W-:Y:S01]  /*7240*/  STG.E.U8 desc[UR36][R2.64], R0 ;  /* 0x0000000002007986 */ /* 0x000fe2000c101124 */
[----:B------:R-:W-:Y:S05]  /*7250*/  EXIT ;  /* 0x000000000000794d */ /* 0x000fea0003800000 */
.L_x_47649:
        /* <DEDUP_REMOVED lines=21> */
.L_x_47659:
[----:B------:R-:W0:Y:S02]  /*73b0*/  F2I.U64.TRUNC R24, R24 ;  /* 0x0000001800187311 */ /* 0x000e24000020d800 */
[----:B0-----:R-:W-:Y:S01]  /*73c0*/  STG.E.64 desc[UR36][R2.64], R24 ;  /* 0x0000001802007986 */ /* 0x001fe2000c101b24 */
[----:B------:R-:W-:Y:S05]  /*73d0*/  EXIT ;  /* 0x000000000000794d */ /* 0x000fea0003800000 */
.L_x_47658:
[----:B------:R-:W0:Y:S02]  /*73e0*/  F2I.FTZ.U32.TRUNC.NTZ R5, R24 ;  /* 0x0000001800057305 */ /* 0x000e24000021f000 */
[----:B0-----:R-:W-:Y:S01]  /*73f0*/  STG.E desc[UR36][R2.64], R5 ;  /* 0x0000000502007986 */ /* 0x001fe2000c101924 */
[----:B------:R-:W-:Y:S05]  /*7400*/  EXIT ;  /* 0x000000000000794d */ /* 0x000fea0003800000 */
.L_x_47648:
        /* <DEDUP_REMOVED lines=10> */
.L_x_47661:
[----:B------:R-:W-:Y:S01]  /*74b0*/  FMUL.FTZ R4, R24, 1 ;  /* 0x3f80000018047820 */ /* 0x000fe20000410000 */
[----:B------:R-:W-:-:S05]  /*74c0*/  CS2R R6, SRZ ;  /* 0x0000000000067805 */ /* 0x000fca000001ff00 */
[----:B------:R-:W0:Y:S02]  /*74d0*/  F2F.F64.F32 R4, R4 ;  /* 0x0000000400047310 */ /* 0x000e240000201800 */
[----:B0-----:R-:W-:Y:S01]  /*74e0*/  STG.E.128 desc[UR36][R2.64], R4 ;  /* 0x0000000402007986 */ /* 0x001fe2000c101d24 */
[----:B------:R-:W-:Y:S05]  /*74f0*/  EXIT ;  /* 0x000000000000794d */ /* 0x000fea0003800000 */
.L_x_47660:
[----:B------:R-:W-:-:S13]  /*7500*/  ISETP.NE.AND P0, PT, R0, 0xf, PT ;  /* 0x0000000f0000780c */ /* 0x000fda0003f05270 */
[----:B------:R-:W-:Y:S05]  /*7510*/  @!P0 BRA `(.L_x_47662) ;  /* 0x0000000000e08947 */ /* 0x000fea0003800000 */
[----:B------:R-:W-:-:S13]  /*7520*/  ISETP.NE.AND P0, PT, R0, 0x17, PT ;  /* 0x000000170000780c */ /* 0x000fda0003f05270 */
[----:B------:R-:W-:Y:S05]  /*7530*/  @!P0 BRA `(.L_x_47663) ;  /* 0x00000000008c8947 */ /* 0x000fea0003800000 */
[----:B------:R-:W-:-:S13]  /*7540*/  ISETP.NE.AND P0, PT, R0, 0x18, PT ;  /* 0x000000180000780c */ /* 0x000fda0003f05270 */
[----:B------:R-:W-:Y:S05]  /*7550*/  @!P0 BRA `(.L_x_47664) ;  /* 0x0000000000448947 */ /* 0x000fea0003800000 */
.L_x_47641:
        /* <DEDUP_REMOVED lines=16> */
.L_x_47665:
[----:B------:R-:W-:Y:S05]  /*7660*/  EXIT ;  /* 0x000000000000794d */ /* 0x000fea0003800000 */
.L_x_47664:
        /* <DEDUP_REMOVED lines=12> */
.L_x_47667:
[----:B------:R-:W-:Y:S05]  /*7730*/  BSYNC.RECONVERGENT B0 ;  /* 0x0000000000007941 */ /* 0x000fea0003800200 */
.L_x_47666:
[----:B------:R-:W-:-:S05]  /*7740*/  LOP3.LUT R5, R0, 0x80, R7, 0xf8, !PT ;  /* 0x0000008000057812 */ /* 0x000fca00078ef807 */
[----:B------:R-:W-:Y:S01]  /*7750*/  STG.E.U8 desc[UR36][R2.64], R5 ;  /* 0x0000000502007986 */ /* 0x000fe2000c101124 */
[----:B------:R-:W-:Y:S05]  /*7760*/  EXIT ;  /* 0x000000000000794d */ /* 0x000fea0003800000 */
.L_x_47663:
        /* <DEDUP_REMOVED lines=11> */
.L_x_47669:
[----:B------:R-:W-:Y:S01]  /*7820*/  IMAD.MOV.U32 R0, RZ, RZ, 0x7f ;  /* 0x0000007fff007424 */ /* 0x000fe200078e00ff */
[----:B------:R-:W-:-:S04]  /*7830*/  ISETP.GT.U32.AND P0, PT, R4, 0x7f800000, PT ;  /* 0x7f8000000400780c */ /* 0x000fc80003f04070 */
[----:B------:R-:W-:-:S09]  /*7840*/  SEL R0, R0, 0x7c, P0 ;  /* 0x0000007c00007807 */ /* 0x000fd20000000000 */
.L_x_47670:
[----:B------:R-:W-:Y:S05]  /*7850*/  BSYNC.RECONVERGENT B0 ;  /* 0x0000000000007941 */ /* 0x000fea0003800200 */
.L_x_47668:
[----:B------:R-:W-:-:S04]  /*7860*/  SHF.R.U32.HI R5, RZ, 0x18, R24 ;  /* 0x00000018ff057819 */ /* 0x000fc80000011618 */
[----:B------:R-:W-:-:S05]  /*7870*/  LOP3.LUT R5, R0, 0x80, R5, 0xf8, !PT ;  /* 0x0000008000057812 */ /* 0x000fca00078ef805 */
[----:B------:R-:W-:Y:S01]  /*7880*/  STG.E.U8 desc[UR36][R2.64], R5 ;  /* 0x0000000502007986 */ /* 0x000fe2000c101124 */
[----:B------:R-:W-:Y:S05]  /*7890*/  EXIT ;  /* 0x000000000000794d */ /* 0x000fea0003800000 */
.L_x_47662:
[----:B------:R-:W-:-:S05]  /*78a0*/  F2FP.BF16.F32.PACK_AB R24, RZ, R24 ;  /* 0x00000018ff18723e */ /* 0x000fca00000010ff */
[----:B------:R-:W-:Y:S01]  /*78b0*/  STG.E.U16 desc[UR36][R2.64], R24 ;  /* 0x0000001802007986 */ /* 0x000fe2000c101524 */
[----:B------:R-:W-:Y:S05]  /*78c0*/  EXIT ;  /* 0x000000000000794d */ /* 0x000fea0003800000 */
.L_x_47671:
        /* <DEDUP_REMOVED lines=11> */
.L_x_61046:


//--------------------- .text._ZN2at6native18elementwise_kernelILi128ELi2EZNS0_22gpu_kernel_impl_nocastIZNS0_50_GLOBAL__N__2680c7bb_12_PowKernel_cu_7dd49032_317022pow_scalar_tensor_implIfEEvRNS_18TensorIteratorBaseET_EUlfE_EEvS6_RKS7_EUliE_EEviT1_ --------------------------
	.section	.text._ZN2at6native18elementwise_kernelILi128ELi2EZNS0_22gpu_kernel_impl_nocastIZNS0_50_GLOBAL__N__2680c7bb_12_PowKernel_cu_7dd49032_317022pow_scalar_tensor_implIfEEvRNS_18TensorIteratorBaseET_EUlfE_EEvS6_RKS7_EUliE_EEviT1_,"ax",@progbits
	.align	128
        .global         _ZN2at6native18elementwise_kernelILi128ELi2EZNS0_22gpu_kernel_impl_nocastIZNS0_50_GLOBAL__N__2680c7bb_12_PowKernel_cu_7dd49032_317022pow_scalar_tensor_implIfEEvRNS_18TensorIteratorBaseET_EUlfE_EEvS6_RKS7_EUliE_EEviT1_
        .type           _ZN2at6native18elementwise_kernelILi128ELi2EZNS0_22gpu_kernel_impl_nocastIZNS0_50_GLOBAL__N__2680c7bb_12_PowKernel_cu_7dd49032_317022pow_scalar_tensor_implIfEEvRNS_18TensorIteratorBaseET_EUlfE_EEvS6_RKS7_EUliE_EEviT1_,@function
        .size           _ZN2at6native18elementwise_kernelILi128ELi2EZNS0_22gpu_kernel_impl_nocastIZNS0_50_GLOBAL__N__2680c7bb_12_PowKernel_cu_7dd49032_317022pow_scalar_tensor_implIfEEvRNS_18TensorIteratorBaseET_EUlfE_EEvS6_RKS7_EUliE_EEviT1_,(.L_x_61047 - _ZN2at6native18elementwise_kernelILi128ELi2EZNS0_22gpu_kernel_impl_nocastIZNS0_50_GLOBAL__N__2680c7bb_12_PowKernel_cu_7dd49032_317022pow_scalar_tensor_implIfEEvRNS_18TensorIteratorBaseET_EUlfE_EEvS6_RKS7_EUliE_EEviT1_)
        .other          _ZN2at6native18elementwise_kernelILi128ELi2EZNS0_22gpu_kernel_impl_nocastIZNS0_50_GLOBAL__N__2680c7bb_12_PowKernel_cu_7dd49032_317022pow_scalar_tensor_implIfEEvRNS_18TensorIteratorBaseET_EUlfE_EEvS6_RKS7_EUliE_EEviT1_,@"STO_CUDA_ENTRY STV_DEFAULT"
_ZN2at6native18elementwise_kernelILi128ELi2EZNS0_22gpu_kernel_impl_nocastIZNS0_50_GLOBAL__N__2680c7bb_12_PowKernel_cu_7dd49032_317022pow_scalar_tensor_implIfEEvRNS_18TensorIteratorBaseET_EUlfE_EEvS6_RKS7_EUliE_EEviT1_:
.text._ZN2at6native18elementwise_kernelILi128ELi2EZNS0_22gpu_kernel_impl_nocastIZNS0_50_GLOBAL__N__2680c7bb_12_PowKernel_cu_7dd49032_317022pow_scalar_tensor_implIfEEvRNS_18TensorIteratorBaseET_EUlfE_EEvS6_RKS7_EUliE_EEviT1_:
        /* <DEDUP_REMOVED lines=15> */
[----:B0-----:R-:W2:Y:S01]  /*00f0*/  LDG.E R4, desc[UR6][R4.64] ;  /* 0x0000000604047981 */ /* 0x001ea2000c1e1900 */
[----:B-1----:R-:W2:Y:S05]  /*0100*/  MUFU.LG2 R9, UR5 ;  /* 0x0000000500097d08 */ /* 0x002eaa0008000c00 */
[----:B------:R-:W0:Y:S01]  /*0110*/  LDC.64 R6, c[0x0][0x580] ;  /* 0x00016000ff067b82 */ /* 0x000e220000000a00 */
[----:B------:R-:W-:Y:S01]  /*0120*/  IADD3 R3, PT, PT, R3, 0x80, RZ ;  /* 0x0000008003037810 */ /* 0x000fe20007ffe0ff */
[----:B--2---:R-:W-:-:S06]  /*0130*/  FMUL.FTZ R9, R4, R9 ;  /* 0x0000000904097220 */ /* 0x004fcc0000410000 */
[----:B------:R-:W0:Y:S02]  /*0140*/  MUFU.EX2 R9, R9 ;  /* 0x0000000900097308 */ /* 0x000e240000000800 */
[----:B0-----:R0:W-:Y:S02]  /*0150*/  STG.E desc[UR6][R6.64], R9 ;  /* 0x0000000906007986 */ /* 0x0011e4000c101906 */
.L_x_47674:
[----:B------:R-:W-:Y:S05]  /*0160*/  BSYNC.RECONVERGENT B0 ;  /* 0x0000000000007941 */ /* 0x000fea0003800200 */
.L_x_47673:
[----:B------:R-:W-:-:S13]  /*0170*/  ISETP.GE.AND P0, PT, R3, UR4, PT ;  /* 0x0000000403007c0c */ /* 0x000fda000bf06270 */
[----:B------:R-:W-:Y:S05]  /*0180*/  @P0 EXIT ;  /* 0x000000000000094d */ /* 0x000fea0003800000 */
[----:B------:R-:W1:Y:S01]  /*0190*/  LDC.64 R2, c[0x0][0x588] ;  /* 0x00016200ff027b82 */ /* 0x000e620000000a00 */
[----:B------:R-:W0:Y:S01]  /*01a0*/  LDCU UR4, c[0x0][0x590] ;  /* 0x0000b200ff0477ac */ /* 0x000e220008000800 */
[----:B-1----:R-:W2:Y:S01]  /*01b0*/  LDG.E R2, desc[UR6][R2.64] ;  /* 0x0000000602027981 */ /* 0x002ea2000c1e1900 */
[----:B0-----:R-:W2:Y:S05]  /*01c0*/  MUFU.LG2 R7, UR4 ;  /* 0x0000000400077d08 */ /* 0x001eaa0008000c00 */
[----:B------:R-:W0:Y:S01]  /*01d0*/  LDC.64 R4, c[0x0][0x580] ;  /* 0x00016000ff047b82 */ /* 0x000e220000000a00 */
[----:B--2---:R-:W-:-:S04]  /*01e0*/  FMUL.FTZ R0, R7, R2 ;  /* 0x0000000207007220 */ /* 0x004fc80000410000 */
[----:B------:R-:W0:Y:S02]  /*01f0*/  MUFU.EX2 R7, R0 ;  /* 0x0000000000077308 */ /* 0x000e240000000800 */
[----:B0-----:R-:W-:Y:S01]  /*0200*/  STG.E desc[UR6][R4.64], R7 ;  /* 0x0000000704007986 */ /* 0x001fe2000c101906 */
[----:B------:R-:W-:Y:S05]  /*0210*/  EXIT ;  /* 0x000000000000794d */ /* 0x000fea0003800000 */
.L_x_47672:
        /* <DEDUP_REMOVED lines=305> */
.L_x_47677:
[----:B------:R-:W0:Y:S01]  /*1530*/  LDCU.128 UR8, c[0x0][0x580] ;  /* 0x0000b000ff0877ac */ /* 0x000e220008000c00 */
[----:B------:R-:W1:Y:S01]  /*1540*/  LDCU UR5, c[0x0][0x590] ;  /* 0x0000b200ff0577ac */ /* 0x000e620008000800 */
[----:B0-----:R-:W-:-:S05]  /*1550*/  IADD3 R6, P0, PT, R4, UR10, RZ ;  /* 0x0000000a04067c10 */ /* 0x001fca000ff1e0ff */
[----:B------:R-:W-:-:S05]  /*1560*/  IMAD.X R7, RZ, RZ, UR11, P0 ;  /* 0x0000000bff077e24 */ /* 0x000fca00080e06ff */
[----:B------:R-:W2:Y:S01]  /*1570*/  LDG.E R6, desc[UR6][R6.64] ;  /* 0x0000000606067981 */ /* 0x000ea2000c1e1900 */
[----:B-1----:R-:W2:Y:S01]  /*1580*/  MUFU.LG2 R9, UR5 ;  /* 0x0000000500097d08 */ /* 0x002ea20008000c00 */
[----:B------:R-:W-:Y:S02]  /*1590*/  IADD3 R4, P0, PT, R5, UR8, RZ ;  /* 0x0000000805047c10 */ /* 0x000fe4000ff1e0ff */
[----:B------:R-:W-:Y:S02]  /*15a0*/  IADD3 R3, PT, PT, R3, 0x80, RZ ;  /* 0x0000008003037810 */ /* 0x000fe40007ffe0ff */
[----:B------:R-:W-:Y:S01]  /*15b0*/  IADD3.X R5, PT, PT, RZ, UR9, RZ, P0, !PT ;  /* 0x00000009ff057c10 */ /* 0x000fe200087fe4ff */
[----:B--2---:R-:W-:-:S04]  /*15c0*/  FMUL.FTZ R8, R9, R6 ;  /* 0x0000000609087220 */ /* 0x004fc80000410000 */
[----:B------:R-:W0:Y:S02]  /*15d0*/  MUFU.EX2 R9, R8 ;  /* 0x0000000800097308 */ /* 0x000e240000000800 */
[----:B0-----:R0:W-:Y:S02]  /*15e0*/  STG.E desc[UR6][R4.64], R9 ;  /* 0x0000000904007986 */ /* 0x0011e4000c101906 */
.L_x_47676:
[----:B------:R-:W-:Y:S05]  /*15f0*/  BSYNC.RECONVERGENT B0 ;  /* 0x0000000000007941 */ /* 0x000fea0003800200 */
.L_x_47675:
        /* <DEDUP_REMOVED lines=300> */
.L_x_47678:
[----:B------:R-:W0:Y:S01]  /*28c0*/  LDCU.128 UR8, c[0x0][0x580] ;  /* 0x0000b000ff0877ac */ /* 0x000e220008000c00 */
[----:B------:R-:W1:Y:S01]  /*28d0*/  LDCU UR4, c[0x0][0x590] ;  /* 0x0000b200ff0477ac */ /* 0x000e620008000800 */
[----:B0-----:R-:W-:-:S04]  /*28e0*/  IADD3 R4, P0, PT, R2, UR10, RZ ;  /* 0x0000000a02047c10 */ /* 0x001fc8000ff1e0ff */
[----:B------:R-:W-:-:S05]  /*28f0*/  IADD3.X R5, PT, PT, RZ, UR11, RZ, P0, !PT ;  /* 0x0000000bff057c10 */ /* 0x000fca00087fe4ff */
[----:B------:R-:W2:Y:S01]  /*2900*/  LDG.E R4, desc[UR6][R4.64] ;  /* 0x0000000604047981 */ /* 0x000ea2000c1e1900 */
[----:B-1----:R-:W2:Y:S01]  /*2910*/  MUFU.LG2 R7, UR4 ;  /* 0x0000000400077d08 */ /* 0x002ea20008000c00 */
[----:B------:R-:W-:-:S04]  /*2920*/  IADD3 R2, P0, PT, R3, UR8, RZ ;  /* 0x0000000803027c10 */ /* 0x000fc8000ff1e0ff */
[----:B------:R-:W-:Y:S01]  /*2930*/  IADD3.X R3, PT, PT, RZ, UR9, RZ, P0, !PT ;  /* 0x00000009ff037c10 */ /* 0x000fe200087fe4ff */
[----:B--2---:R-:W-:-:S04]  /*2940*/  FMUL.FTZ R0, R7, R4 ;  /* 0x0000000407007220 */ /* 0x004fc80000410000 */
[----:B------:R-:W0:Y:S02]  /*2950*/  MUFU.EX2 R7, R0 ;  /* 0x0000000000077308 */ /* 0x000e240000000800 */
[----:B0-----:R-:W-:Y:S01]  /*2960*/  STG.E desc[UR6][R2.64], R7 ;  /* 0x0000000702007986 */ /* 0x001fe2000c101906 */
[----:B------:R-:W-:Y:S05]  /*2970*/  EXIT ;  /* 0x000000000000794d */ /* 0x000fea0003800000 */
.L_x_47679:
        /* <DEDUP_REMOVED lines=16> */
.L_x_61047:


//--------------------- .text._ZN2at6native27unrolled_elementwise_kernelIZNS0_50_GLOBAL__N__2680c7bb_12_PowKernel_cu_7dd49032_317022pow_scalar_tensor_implIfEEvRNS_18TensorIteratorBaseET_EUlfE_St5arrayIPcLm2EELi4E23TrivialOffsetCalculatorILi1EjESC_NS0_6memory15LoadWithoutCastENSD_16StoreWithoutCastEEEviS6_T0_T2_T3_T4_T5_ --------------------------
	.section	.text._ZN2at6native27unrolled_elementwise_kernelIZNS0_50_GLOBAL__N__2680c7bb_12_PowKernel_cu_7dd49032_317022pow_scalar_tensor_implIfEEvRNS_18TensorIteratorBaseET_EUlfE_St5arrayIPcLm2EELi4E23TrivialOffsetCalculatorILi1EjESC_NS0_6memory15LoadWithoutCastENSD_16StoreWithoutCastEEEviS6_T0_T2_T3_T4_T5_,"ax",@progbits
	.align	128
        .global         _ZN2at6native27unrolled_elementwise_kernelIZNS0_50_GLOBAL__N__2680c7bb_12_PowKernel_cu_7dd49032_317022pow_scalar_tensor_implIfEEvRNS_18TensorIteratorBaseET_EUlfE_St5arrayIPcLm2EELi4E23TrivialOffsetCalculatorILi1EjESC_NS0_6memory15LoadWithoutCastENSD_16StoreWithoutCastEEEviS6_T0_T2_T3_T4_T5_
        .type           _ZN2at6native27unrolled_elementwise_kernelIZNS0_50_GLOBAL__N__2680c7bb_12_PowKernel_cu_7dd49032_317022pow_scalar_tensor_implIfEEvRNS_18TensorIteratorBaseET_EUlfE_St5arrayIPcLm2EELi4E23TrivialOffsetCalculatorILi1EjESC_NS0_6memory15LoadWithoutCastENSD_16StoreWithoutCastEEEviS6_T0_T2_T3_T4_T5_,@function
        .size           _ZN2at6native27unrolled_elementwise_kernelIZNS0_50_GLOBAL__N__2680c7bb_12_PowKernel_cu_7dd49032_317022pow_scalar_tensor_implIfEEvRNS_18TensorIteratorBaseET_EUlfE_St5arrayIPcLm2EELi4E23TrivialOffsetCalculatorILi1EjESC_NS0_6memory15LoadWithoutCastENSD_16StoreWithoutCastEEEviS6_T0_T2_T3_T4_T5_,(.L_x_61048 - _ZN2at6native27unrolled_elementwise_kernelIZNS0_50_GLOBAL__N__2680c7bb_12_PowKernel_cu_7dd49032_317022pow_scalar_tensor_implIfEEvRNS_18TensorIteratorBaseET_EUlfE_St5arrayIPcLm2EELi4E23TrivialOffsetCalculatorILi1EjESC_NS0_6memory15LoadWithoutCastENSD_16StoreWithoutCastEEEviS6_T0_T2_T3_T4_T5_)
        .other          _ZN2at6native27unrolled_elementwise_kernelIZNS0_50_GLOBAL__N__2680c7bb_12_PowKernel_cu_7dd49032_317022pow_scalar_tensor_implIfEEvRNS_18TensorIteratorBaseET_EUlfE_St5arrayIPcLm2EELi4E23TrivialOffsetCalculatorILi1EjESC_NS0_6memory15LoadWithoutCastENSD_16StoreWithoutCastEEEviS6_T0_T2_T3_T4_T5_,@"STO_CUDA_ENTRY STV_DEFAULT"
_ZN2at6native27unrolled_elementwise_kernelIZNS0_50_GLOBAL__N__2680c7bb_12_PowKernel_cu_7dd49032_317022pow_scalar_tensor_implIfEEvRNS_18TensorIteratorBaseET_EUlfE_St5arrayIPcLm2EELi4E23TrivialOffsetCalculatorILi1EjESC_NS0_6memory15LoadWithoutCastENSD_16StoreWithoutCastEEEviS6_T0_T2_T3_T4_T5_:
.text._ZN2at6native27unrolled_elementwise_kernelIZNS0_50_GLOBAL__N__2680c7bb_12_PowKernel_cu_7dd49032_317022pow_scalar_tensor_implIfEEvRNS_18TensorIteratorBaseET_EUlfE_St5arrayIPcLm2EELi4E23TrivialOffsetCalculatorILi1EjESC_NS0_6memory15LoadWithoutCastENSD_16StoreWithoutCastEEEviS6_T0_T2_T3_T4_T5_:
        /* <DEDUP_REMOVED lines=16> */
[----:B0-----:R-:W-:-:S04]  /*0100*/  @!P0 IMAD.WIDE.U32 R12, R7, 0x4, R12 ;  /* 0x00000004070c8825 */ /* 0x001fc800078e000c */
[----:B------:R-:W-:-:S06]  /*0110*/  IMAD.MOV.U32 R7, RZ, RZ, RZ ;  /* 0x000000ffff077224 */ /* 0x000fcc00078e00ff */
[----:B-1----:R-:W3:Y:S02]  /*0120*/  @!P0 LDG.E R7, desc[UR4][R12.64] ;  /* 0x000000040c078981 */ /* 0x002ee4000c1e1900 */
[----:B------:R-:W0:Y:S01]  /*0130*/  @!P2 LDC.64 R10, c[0x0][0x3a0] ;  /* 0x0000e800ff0aab82 */ /* 0x000e220000000a00 */
[----:B------:R-:W-:Y:S01]  /*0140*/  @!P2 LEA R17, R0, R21, 0x9 ;  /* 0x000000150011a211 */ /* 0x000fe200078e48ff */
[----:B--2---:R-:W-:Y:S01]  /*0150*/  @!P1 IMAD.WIDE.U32 R14, R15, 0x4, R8 ;  /* 0x000000040f0e9825 */ /* 0x004fe200078e0008 */
[----:B------:R-:W-:-:S06]  /*0160*/  CS2R R8, SRZ ;  /* 0x0000000000087805 */ /* 0x000fcc000001ff00 */
[----:B------:R-:W2:Y:S01]  /*0170*/  @!P1 LDG.E R9, desc[UR4][R14.64] ;  /* 0x000000040e099981 */ /* 0x000ea2000c1e1900 */
[----:B0-----:R-:W-:-:S04]  /*0180*/  @!P2 IMAD.WIDE.U32 R16, R17, 0x4, R10 ;  /* 0x000000041110a825 */ /* 0x001fc800078e000a */
[----:B------:R-:W-:-:S06]  /*0190*/  IMAD.MOV.U32 R10, RZ, RZ, RZ ;  /* 0x000000ffff0a7224 */ /* 0x000fcc00078e00ff */
[----:B------:R0:W4:Y:S01]  /*01a0*/  @!P2 LDG.E R10, desc[UR4][R16.64] ;  /* 0x00000004100aa981 */ /* 0x000122000c1e1900 */
[----:B------:R-:W-:-:S04]  /*01b0*/  @!P2 IADD3 R21, PT, PT, R21, 0x80, RZ ;  /* 0x000000801515a810 */ /* 0x000fc80007ffe0ff */
[-C--:B------:R-:W-:Y:S02]  /*01c0*/  ISETP.GE.AND P0, PT, R21, R2.reuse, PT ;  /* 0x000000021500720c */ /* 0x080fe40003f06270 */
[----:B------:R-:W-:-:S11]  /*01d0*/  ISETP.GE.AND P1, PT, R3, R2, PT ;  /* 0x000000020300720c */ /* 0x000fd60003f26270 */
[----:B------:R-:W1:Y:S01]  /*01e0*/  @!P0 LDC.64 R18, c[0x0][0x3a0] ;  /* 0x0000e800ff128b82 */ /* 0x000e620000000a00 */
[----:B------:R-:W-:Y:S02]  /*01f0*/  @!P0 IMAD R11, R0, 0x200, R21 ;  /* 0x00000200000b8824 */ /* 0x000fe400078e0215 */
[----:B0-----:R-:W-:-:S05]  /*0200*/  VIADD R17, R3, 0x80 ;  /* 0x0000008003117836 */ /* 0x001fca0000000000 */
[----:B------:R-:W0:Y:S01]  /*0210*/  @!P1 LDC R16, c[0x0][0x388] ;  /* 0x0000e200ff109b82 */ /* 0x000e220000000800 */
[----:B------:R-:W-:-:S13]  /*0220*/  ISETP.GE.AND P2, PT, R17, R2, PT ;  /* 0x000000021100720c */ /* 0x000fda0003f46270 */
[----:B------:R-:W0:Y:S01]  /*0230*/  @!P2 LDC R15, c[0x0][0x388] ;  /* 0x0000e200ff0fab82 */ /* 0x000e220000000800 */
[----:B-1----:R-:W-:Y:S01]  /*0240*/  @!P0 IMAD.WIDE.U32 R12, R11, 0x4, R18 ;  /* 0x000000040b0c8825 */ /* 0x002fe200078e0012 */
[----:B------:R-:W-:-:S04]  /*0250*/  IADD3 R11, PT, PT, R3, 0x100, RZ ;  /* 0x00000100030b7810 */ /* 0x000fc80007ffe0ff */
[-C--:B------:R-:W-:Y:S01]  /*0260*/  ISETP.GE.AND P3, PT, R11, R2.reuse, PT ;  /* 0x000000020b00720c */ /* 0x080fe20003f66270 */
[----:B------:R1:W5:Y:S01]  /*0270*/  @!P0 LDG.E R8, desc[UR4][R12.64] ;  /* 0x000000040c088981 */ /* 0x000362000c1e1900 */
[----:B0-----:R-:W3:Y:S01]  /*0280*/  @!P1 MUFU.LG2 R14, R16 ;  /* 0x00000010000e9308 */ /* 0x001ee20000000c00 */
[----:B-1----:R-:W0:Y:S10]  /*0290*/  @!P1 LDC.64 R12, c[0x0][0x398] ;  /* 0x0000e600ff0c9b82 */ /* 0x002e340000000a00 */
[----:B------:R-:W1:Y:S01]  /*02a0*/  @!P3 LDC R19, c[0x0][0x388] ;  /* 0x0000e200ff13bb82 */ /* 0x000e620000000800 */
[----:B------:R-:W-:Y:S01]  /*02b0*/  IADD3 R11, PT, PT, R3, 0x180, RZ ;  /* 0x00000180030b7810 */ /* 0x000fe20007ffe0ff */
[----:B------:R-:W2:Y:S03]  /*02c0*/  @!P2 MUFU.LG2 R18, R15 ;  /* 0x0000000f0012a308 */ /* 0x000ea60000000c00 */
[----:B------:R-:W-:Y:S01]  /*02d0*/  ISETP.GE.AND P0, PT, R11, R2, PT ;  /* 0x000000020b00720c */ /* 0x000fe20003f06270 */
[----:B------:R-:W-:Y:S01]  /*02e0*/  @!P1 IMAD R11, R0, 0x200, R3 ;  /* 0x00000200000b9824 */ /* 0x000fe200078e0203 */
[----:B------:R-:W-:-:S03]  /*02f0*/  @!P1 MOV R3, R17 ;  /* 0x0000001100039202 */ /* 0x000fc60000000f00 */
[----:B-1----:R-:W4:Y:S01]  /*0300*/  @!P3 MUFU.LG2 R19, R19 ;  /* 0x000000130013b308 */ /* 0x002f220000000c00 */
[----:B0-----:R-:W-:Y:S01]  /*0310*/  @!P1 IMAD.WIDE.U32 R12, R11, 0x4, R12 ;  /* 0x000000040b0c9825 */ /* 0x001fe200078e000c */
[----:B------:R-:W-:Y:S01]  /*0320*/  ISETP.GE.AND P4, PT, R3, R2, PT ;  /* 0x000000020300720c */ /* 0x000fe20003f86270 */
[----:B------:R-:W-:Y:S02]  /*0330*/  BSSY.RECONVERGENT B0, `(.L_x_47680) ;  /* 0x0000014000007945 */ /* 0x000fe40003800200 */
[----:B---3--:R-:W-:-:S03]  /*0340*/  @!P1 FMUL.FTZ R7, R14, R7 ;  /* 0x000000070e079220 */ /* 0x008fc60000410000 */
[----:B------:R-:W0:Y:S01]  /*0350*/  @!P0 LDC R14, c[0x0][0x388] ;  /* 0x0000e200ff0e8b82 */ /* 0x000e220000000800 */
[----:B------:R-:W1:Y:S02]  /*0360*/  @!P1 MUFU.EX2 R6, R7 ;  /* 0x0000000700069308 */ /* 0x000e640000000800 */
[----:B-1----:R1:W-:Y:S01]  /*0370*/  @!P1 STG.E desc[UR4][R12.64], R6 ;  /* 0x000000060c009986 */ /* 0x0023e2000c101904 */
[----:B--2---:R-:W-:-:S04]  /*0380*/  @!P2 FMUL.FTZ R9, R18, R9 ;  /* 0x000000091209a220 */ /* 0x004fc80000410000 */
[----:B------:R1:W2:Y:S01]  /*0390*/  @!P2 MUFU.EX2 R5, R9 ;  /* 0x000000090005a308 */ /* 0x0002a20000000800 */
[----:B----4-:R-:W-:-:S04]  /*03a0*/  @!P3 FMUL.FTZ R10, R19, R10 ;  /* 0x0000000a130ab220 */ /* 0x010fc80000410000 */
[----:B------:R1:W3:Y:S01]  /*03b0*/  @!P3 MUFU.EX2 R4, R10 ;  /* 0x0000000a0004b308 */ /* 0x0002e20000000800 */
[----:B0-2---:R-:W-:Y:S05]  /*03c0*/  @P4 BRA `(.L_x_47681) ;  /* 0x0000000000284947 */ /* 0x005fea0003800000 */
[----:B-1----:R-:W0:Y:S01]  /*03d0*/  LDC.64 R6, c[0x0][0x398] ;  /* 0x0000e600ff067b82 */ /* 0x002e220000000a00 */
        /* <DEDUP_REMOVED lines=8> */
[----:B---3--:R0:W-:Y:S02]  /*0460*/  @!P1 STG.E desc[UR4][R6.64], R4 ;  /* 0x0000000406009986 */ /* 0x0081e4000c101904 */
.L_x_47681:
[----:B------:R-:W-:Y:S05]  /*0470*/  BSYNC.RECONVERGENT B0 ;  /* 0x0000000000007941 */ /* 0x000fea0003800200 */
.L_x_47680:
[----:B------:R-:W-:Y:S01]  /*0480*/  ISETP.GE.AND P1, PT, R3, R2, PT ;  /* 0x000000020300720c */ /* 0x000fe20003f26270 */
[----:B0-----:R0:W2:-:S12]  /*0490*/  @!P0 MUFU.LG2 R7, R14 ;  /* 0x0000000e00078308 */ /* 0x0010980000000c00 */
[----:B0-----:R-:W-:Y:S05]  /*04a0*/  @P1 EXIT ;  /* 0x000000000000194d */ /* 0x001fea0003800000 */
[----:B---3--:R-:W0:Y:S01]  /*04b0*/  LDC.64 R4, c[0x0][0x398] ;  /* 0x0000e600ff047b82 */ /* 0x008e220000000a00 */
[----:B--2--5:R-:W-:Y:S01]  /*04c0*/  @!P0 FMUL.FTZ R8, R7, R8 ;  /* 0x0000000807088220 */ /* 0x024fe20000410000 */
[----:B------:R-:W-:-:S03]  /*04d0*/  LEA R3, R0, R3, 0x9 ;  /* 0x0000000300037211 */ /* 0x000fc600078e48ff */
[----:B------:R-:W2:Y:S02]  /*04e0*/  @!P0 MUFU.EX2 R7, R8 ;  /* 0x0000000800078308 */ /* 0x000ea40000000800 */
[----:B0-----:R-:W-:-:S05]  /*04f0*/  IMAD.WIDE.U32 R2, R3, 0x4, R4 ;  /* 0x0000000403027825 */ /* 0x001fca00078e0004 */
[----:B--2---:R-:W-:Y:S01]  /*0500*/  STG.E desc[UR4][R2.64], R7 ;  /* 0x0000000702007986 */ /* 0x004fe2000c101904 */
[----:B------:R-:W-:Y:S05]  /*0510*/  EXIT ;  /* 0x000000000000794d */ /* 0x000fea0003800000 */
.L_x_47682:
        /* <DEDUP_REMOVED lines=14> */
.L_x_61048:


//--------------------- .text._ZN2at6native29vectorized_elementwise_kernelILi2EZNS0_50_GLOBAL__N__2680c7bb_12_PowKernel_cu_7dd49032_317022pow_scalar_tensor_implIfEEvRNS_18TensorIteratorBaseET_EUlfE_St5arrayIPcLm2EEEEviT0_T1_ --------------------------
	.section	.text._ZN2at6native29vectorized_elementwise_kernelILi2EZNS0_50_GLOBAL__N__2680c7bb_12_PowKernel_cu_7dd49032_317022pow_scalar_tensor_implIfEEvRNS_18TensorIteratorBaseET_EUlfE_St5arrayIPcLm2EEEEviT0_T1_,"ax",@progbits
	.align	128
        .global         _ZN2at6native29vectorized_elementwise_kernelILi2EZNS0_50_GLOBAL__N__2680c7bb_12_PowKernel_cu_7dd49032_317022pow_scalar_tensor_implIfEEvRNS_18TensorIteratorBaseET_EUlfE_St5arrayIPcLm2EEEEviT0_T1_
        .type           _ZN2at6native29vectorized_elementwise_kernelILi2EZNS0_50_GLOBAL__N__2680c7bb_12_PowKernel_cu_7dd49032_317022pow_scalar_tensor_implIfEEvRNS_18TensorIteratorBaseET_EUlfE_St5arrayIPcLm2EEEEviT0_T1_,@function
        .size           _ZN2at6native29vectorized_elementwise_kernelILi2EZNS0_50_GLOBAL__N__2680c7bb_12_PowKernel_cu_7dd49032_317022pow_scalar_tensor_implIfEEvRNS_18TensorIteratorBaseET_EUlfE_St5arrayIPcLm2EEEEviT0_T1_,(.L_x_61049 - _ZN2at6native29vectorized_elementwise_kernelILi2EZNS0_50_GLOBAL__N__2680c7bb_12_PowKernel_cu_7dd49032_317022pow_scalar_tensor_implIfEEvRNS_18TensorIteratorBaseET_EUlfE_St5arrayIPcLm2EEEEviT0_T1_)
        .other          _ZN2at6native29vectorized_elementwise_kernelILi2EZNS0_50_GLOBAL__N__2680c7bb_12_PowKernel_cu_7dd49032_317022pow_scalar_tensor_implIfEEvRNS_18TensorIteratorBaseET_EUlfE_St5arrayIPcLm2EEEEviT0_T1_,@"STO_CUDA_ENTRY STV_DEFAULT"
_ZN2at6native29vectorized_elementwise_kernelILi2EZNS0_50_GLOBAL__N__2680c7bb_12_PowKernel_cu_7dd49032_317022pow_scalar_tensor_implIfEEvRNS_18TensorIteratorBaseET_EUlfE_St5arrayIPcLm2EEEEviT0_T1_:
.text._ZN2at6native29vectorized_elementwise_kernelILi2EZNS0_50_GLOBAL__N__2680c7bb_12_PowKernel_cu_7dd49032_317022pow_scalar_tensor_implIfEEvRNS_18TensorIteratorBaseET_EUlfE_St5arrayIPcLm2EEEEviT0_T1_:
        /* <DEDUP_REMOVED lines=31> */
[----:B------:R-:W-:Y:S01]  /*01f0*/  ISETP.GE.U32.AND P2, PT, R2, R5, PT ;  /* 0x000000050200720c */ /* 0x000fe20003f46070 */
[----:B------:R-:W-:-:S02]  /*0200*/  IMAD.MOV.U32 R0, RZ, RZ, RZ ;  /* 0x000000ffff007224 */ /* 0x000fc400078e00ff */
[----:B--2---:R-:W-:Y:S01]  /*0210*/  @!P4 IMAD.WIDE.U32 R12, R25, 0x4, R12 ;  /* 0x00000004190cc825 */ /* 0x004fe200078e000c */
[----:B------:R-:W-:-:S06]  /*0220*/  CS2R R24, SRZ ;  /* 0x0000000000187805 */ /* 0x000fcc000001ff00 */
[----:B------:R2:W5:Y:S03]  /*0230*/  @!P4 LDG.E R25, desc[UR4][R12.64] ;  /* 0x000000040c19c981 */ /* 0x000566000c1e1900 */
[----:B------:R-:W-:Y:S01]  /*0240*/  @!P2 IADD3 R15, PT, PT, R3, R2, RZ ;  /* 0x00000002030fa210 */ /* 0x000fe20007ffe0ff */
[----:B------:R-:W-:Y:S01]  /*0250*/  @!P2 VIADD R2, R2, 0x80 ;  /* 0x000000800202a836 */ /* 0x000fe20000000000 */
[----:B-1----:R-:W1:Y:S04]  /*0260*/  @!P2 LDC.64 R18, c[0x0][0x3a0] ;  /* 0x0000e800ff12ab82 */ /* 0x002e680000000a00 */
[----:B------:R-:W-:Y:S01]  /*0270*/  ISETP.GE.U32.AND P6, PT, R2, R5, PT ;  /* 0x000000050200720c */ /* 0x000fe20003fc6070 */
[----:B----4-:R-:W-:Y:S01]  /*0280*/  @!P5 IMAD.WIDE.U32 R16, R27, 0x4, R16 ;  /* 0x000000041b10d825 */ /* 0x010fe200078e0010 */
[----:B------:R-:W-:-:S04]  /*0290*/  @!P1 IADD3 R27, PT, PT, R3, R4, RZ ;  /* 0x00000004031b9210 */ /* 0x000fc80007ffe0ff */
[----:B------:R4:W5:Y:S01]  /*02a0*/  @!P5 LDG.E R24, desc[UR4][R16.64] ;  /* 0x000000041018d981 */ /* 0x000962000c1e1900 */
[----:B0-----:R-:W-:-:S06]  /*02b0*/  @!P1 IMAD.WIDE.U32 R28, R27, 0x4, R28 ;  /* 0x000000041b1c9825 */ /* 0x001fcc00078e001c */
[----:B------:R-:W-:Y:S01]  /*02c0*/  @!P6 IADD3 R27, PT, PT, R3, R2, RZ ;  /* 0x00000002031be210 */ /* 0x000fe20007ffe0ff */
[----:B------:R-:W5:Y:S01]  /*02d0*/  @!P1 LDG.E R0, desc[UR4][R28.64] ;  /* 0x000000041c009981 */ /* 0x000f62000c1e1900 */
[----:B------:R-:W-:Y:S01]  /*02e0*/  @!P6 IADD3 R2, PT, PT, R2, 0x80, RZ ;  /* 0x000000800202e810 */ /* 0x000fe20007ffe0ff */
[----:B--2---:R-:W0:Y:S03]  /*02f0*/  @!P6 LDC.64 R12, c[0x0][0x3a0] ;  /* 0x0000e800ff0ceb82 */ /* 0x004e260000000a00 */
[----:B------:R-:W-:Y:S01]  /*0300*/  ISETP.GE.U32.AND P3, PT, R2, R5, PT ;  /* 0x000000050200720c */ /* 0x000fe20003f66070 */
[----:B-1----:R-:W-:-:S04]  /*0310*/  @!P2 IMAD.WIDE.U32 R18, R15, 0x4, R18 ;  /* 0x000000040f12a825 */ /* 0x002fc800078e0012 */
[----:B----4-:R-:W1:Y:S08]  /*0320*/  @!P0 LDC.64 R16, c[0x0][0x3a0] ;  /* 0x0000e800ff108b82 */ /* 0x010e700000000a00 */
[----:B------:R-:W2:Y:S01]  /*0330*/  @!P3 LDC.64 R14, c[0x0][0x3a0] ;  /* 0x0000e800ff0ebb82 */ /* 0x000ea20000000a00 */
[----:B------:R-:W-:Y:S01]  /*0340*/  @!P3 IADD3 R2, PT, PT, R3, R2, RZ ;  /* 0x000000020302b210 */ /* 0x000fe20007ffe0ff */
[----:B------:R-:W-:-:S02]  /*0350*/  IMAD.MOV.U32 R26, RZ, RZ, RZ ;  /* 0x000000ffff1a7224 */ /* 0x000fc400078e00ff */
[----:B0-----:R-:W-:-:S04]  /*0360*/  @!P6 IMAD.WIDE.U32 R12, R27, 0x4, R12 ;  /* 0x000000041b0ce825 */ /* 0x001fc800078e000c */
[----:B------:R-:W-:Y:S01]  /*0370*/  HFMA2 R27, -RZ, RZ, 0, 0 ;  /* 0x00000000ff1b7431 */ /* 0x000fe200000001ff */
[----:B------:R0:W4:Y:S05]  /*0380*/  @!P2 LDG.E R26, desc[UR4][R18.64] ;  /* 0x00000004121aa981 */ /* 0x00012a000c1e1900 */
[----:B------:R0:W4:Y:S01]  /*0390*/  @!P6 LDG.E R27, desc[UR4][R12.64] ;  /* 0x000000040c1be981 */ /* 0x000122000c1e1900 */
[----:B-1----:R-:W-:Y:S01]  /*03a0*/  @!P0 IMAD.WIDE.U32 R16, R21, 0x4, R16 ;  /* 0x0000000415108825 */ /* 0x002fe200078e0010 */
[----:B------:R-:W-:-:S06]  /*03b0*/  MOV R21, RZ ;  /* 0x000000ff00157202 */ /* 0x000fcc0000000f00 */
[----:B------:R-:W4:Y:S01]  /*03c0*/  @!P0 LDG.E R21, desc[UR4][R16.64] ;  /* 0x0000000410158981 */ /* 0x000f22000c1e1900 */
[----:B--2---:R-:W-:-:S04]  /*03d0*/  @!P3 IMAD.WIDE.U32 R14, R2, 0x4, R14 ;  /* 0x00000004020eb825 */ /* 0x004fc800078e000e */
[----:B------:R-:W-:-:S06]  /*03e0*/  IMAD.MOV.U32 R2, RZ, RZ, RZ ;  /* 0x000000ffff027224 */ /* 0x000fcc00078e00ff */
[----:B------:R1:W2:Y:S01]  /*03f0*/  @!P3 LDG.E R2, desc[UR4][R14.64] ;  /* 0x000000040e02b981 */ /* 0x0002a2000c1e1900 */
[----:B0-----:R-:W-:-:S04]  /*0400*/  IADD3 R18, PT, PT, R4, 0x100, RZ ;  /* 0x0000010004127810 */ /* 0x001fc80007ffe0ff */
[----:B------:R-:W-:Y:S01]  /*0410*/  ISETP.GE.U32.AND P5, PT, R18, R5, PT ;  /* 0x000000051200720c */ /* 0x000fe20003fa6070 */
[----:B------:R-:W-:-:S05]  /*0420*/  VIADD R18, R4, 0x180 ;  /* 0x0000018004127836 */ /* 0x000fca0000000000 */
[----:B------:R-:W-:-:S07]  /*0430*/  ISETP.GE.U32.AND P6, PT, R18, R5, PT ;  /* 0x000000051200720c */ /* 0x000fce0003fc6070 */
[----:B------:R-:W0:Y:S01]  /*0440*/  @!P5 LDC R18, c[0x0][0x388] ;  /* 0x0000e200ff12db82 */ /* 0x000e220000000800 */
[C---:B------:R-:W-:Y:S02]  /*0450*/  ISETP.GE.U32.AND P1, PT, R4.reuse, R5, PT ;  /* 0x000000050400720c */ /* 0x040fe40003f26070 */
[----:B------:R-:W-:-:S04]  /*0460*/  IADD3 R12, PT, PT, R4, 0x200, RZ ;  /* 0x00000200040c7810 */ /* 0x000fc80007ffe0ff */
[-C--:B------:R-:W-:Y:S01]  /*0470*/  ISETP.GE.U32.AND P0, PT, R12, R5.reuse, PT ;  /* 0x000000050c00720c */ /* 0x080fe20003f06070 */
[----:B------:R-:W0:Y:S08]  /*0480*/  @!P6 LDC R19, c[0x0][0x388] ;  /* 0x0000e200ff13eb82 */ /* 0x000e300000000800 */
[----:B------:R-:W3:Y:S01]  /*0490*/  @!P1 LDC R12, c[0x0][0x388] ;  /* 0x0000e200ff0c9b82 */ /* 0x000ee20000000800 */
[----:B-1----:R-:W-:Y:S01]  /*04a0*/  IADD3 R14, PT, PT, R4, 0x280, RZ ;  /* 0x00000280040e7810 */ /* 0x002fe20007ffe0ff */
[----:B0-----:R0:W3:Y:S06]  /*04b0*/  @!P5 MUFU.LG2 R15, R18 ;  /* 0x00000012000fd308 */ /* 0x0010ec0000000c00 */
[----:B------:R-:W1:Y:S01]  /*04c0*/  @!P0 LDC R13, c[0x0][0x388] ;  /* 0x0000e200ff0d8b82 */ /* 0x000e620000000800 */
[----:B------:R-:W-:Y:S01]  /*04d0*/  ISETP.GE.U32.AND P2, PT, R14, R5, PT ;  /* 0x000000050e00720c */ /* 0x000fe20003f46070 */
[----:B------:R-:W-:-:S05]  /*04e0*/  VIADD R14, R4, 0x300 ;  /* 0x00000300040e7836 */ /* 0x000fca0000000000 */
[----:B------:R-:W-:Y:S02]  /*04f0*/  ISETP.GE.U32.AND P3, PT, R14, R5, PT ;  /* 0x000000050e00720c */ /* 0x000fe40003f66070 */
[----:B------:R-:W-:-:S04]  /*0500*/  IADD3 R14, PT, PT, R4, 0x380, RZ ;  /* 0x00000380040e7810 */ /* 0x000fc80007ffe0ff */
[----:B------:R-:W-:Y:S01]  /*0510*/  ISETP.GE.U32.AND P4, PT, R14, R5, PT ;  /* 0x000000050e00720c */ /* 0x000fe20003f86070 */
[----:B------:R0:W-:Y:S01]  /*0520*/  @!P6 MUFU.LG2 R16, R19 ;  /* 0x000000130010e308 */ /* 0x0001e20000000c00 */
[----:B------:R-:W-:Y:S01]  /*0530*/  IADD3 R14, PT, PT, R4, 0x80, RZ ;  /* 0x00000080040e7810 */ /* 0x000fe20007ffe0ff */
[----:B------:R-:W0:Y:S06]  /*0540*/  @!P2 LDC R17, c[0x0][0x388] ;  /* 0x0000e200ff11ab82 */ /* 0x000e2c0000000800 */
[----:B-1----:R-:W-:Y:S02]  /*0550*/  @!P0 MUFU.LG2 R13, R13 ;  /* 0x0000000d000d8308 */ /* 0x002fe40000000c00 */
[----:B0-----:R-:W0:Y:S08]  /*0560*/  @!P3 LDC R18, c[0x0][0x388] ;  /* 0x0000e200ff12bb82 */ /* 0x001e300000000800 */
[----:B------:R-:W1:Y:S01]  /*0570*/  @!P4 LDC R19, c[0x0][0x388] ;  /* 0x0000e200ff13cb82 */ /* 0x000e620000000800 */
[----:B------:R-:W-:Y:S08]  /*0580*/  @!P2 MUFU.LG2 R17, R17 ;  /* 0x000000110011a308 */ /* 0x000ff00000000c00 */
[----:B0-----:R-:W-:Y:S08]  /*0590*/  @!P3 MUFU.LG2 R18, R18 ;  /* 0x000000120012b308 */ /* 0x001ff00000000c00 */
[----:B-1----:R-:W-:Y:S01]  /*05a0*/  @!P4 MUFU.LG2 R19, R19 ;  /* 0x000000130013c308 */ /* 0x002fe20000000c00 */
[----:B------:R-:W-:Y:S04]  /*05b0*/  BSSY.RECONVERGENT B0, `(.L_x_47684) ;  /* 0x0000046000007945 */ /* 0x000fe80003800200 */
[----:B------:R-:W-:Y:S01]  /*05c0*/  BSSY.RELIABLE B1, `(.L_x_47685) ;  /* 0x000003e000017945 */ /* 0x000fe20003800100 */
[----:B---3--:R-:W-:-:S02]  /*05d0*/  @!P5 FMUL.FTZ R22, R15, R22 ;  /* 0x000000160f16d220 */ /* 0x008fc40000410000 */
[----:B------:R-:W5:Y:S08]  /*05e0*/  @!P1 MUFU.LG2 R15, R12 ;  /* 0x0000000c000f9308 */ /* 0x000f700000000c00 */
[----:B------:R-:W-:Y:S01]  /*05f0*/  @!P5 MUFU.EX2 R6, R22 ;  /* 0x000000160006d308 */ /* 0x000fe20000000800 */
[----:B------:R-:W-:Y:S01]  /*0600*/  ISETP.GE.U32.AND P5, PT, R14, R5, PT ;  /* 0x000000050e00720c */ /* 0x000fe20003fa6070 */
[----:B-----5:R-:W-:-:S12]  /*0610*/  @!P1 FMUL.FTZ R0, R15, R0 ;  /* 0x000000000f009220 */ /* 0x020fd80000410000 */
[----:B------:R-:W0:Y:S01]  /*0620*/  @!P5 LDC R15, c[0x0][0x388] ;  /* 0x0000e200ff0fdb82 */ /* 0x000e220000000800 */
[----:B------:R-:W-:-:S07]  /*0630*/  @!P0 FMUL.FTZ R24, R13, R24 ;  /* 0x000000180d188220 */ /* 0x000fce0000410000 */
[----:B------:R-:W1:Y:S01]  /*0640*/  @!P1 LDC.64 R12, c[0x0][0x398] ;  /* 0x0000e600ff0c9b82 */ /* 0x000e620000000a00 */
[----:B------:R-:W-:Y:S01]  /*0650*/  @!P6 FMUL.FTZ R25, R16, R25 ;  /* 0x000000191019e220 */ /* 0x000fe20000410000 */
[----:B------:R-:W3:Y:S04]  /*0660*/  @!P1 MUFU.EX2 R23, R0 ;  /* 0x0000000000179308 */ /* 0x000ee80000000800 */
[----:B------:R5:W0:Y:S04]  /*0670*/  @!P6 MUFU.EX2 R7, R25 ;  /* 0x000000190007e308 */ /* 0x000a280000000800 */
[----:B0-----:R-:W0:Y:S01]  /*0680*/  @!P5 MUFU.LG2 R16, R15 ;  /* 0x0000000f0010d308 */ /* 0x001e220000000c00 */
[----:B-----5:R-:W-:Y:S01]  /*0690*/  @!P1 IMAD.IADD R25, R3, 0x1, R4 ;  /* 0x0000000103199824 */ /* 0x020fe200078e0204 */
[----:B------:R-:W-:-:S03]  /*06a0*/  @!P1 MOV R4, R14 ;  /* 0x0000000e00049202 */ /* 0x000fc60000000f00 */
[----:B-1----:R-:W-:-:S03]  /*06b0*/  @!P1 IMAD.WIDE.U32 R12, R25, 0x4, R12 ;  /* 0x00000004190c9825 */ /* 0x002fc600078e000c */
[----:B------:R1:W1:Y:S02]  /*06c0*/  @!P0 MUFU.EX2 R8, R24 ;  /* 0x0000001800088308 */ /* 0x0002640000000800 */
[----:B---3--:R3:W-:Y:S01]  /*06d0*/  @!P1 STG.E desc[UR4][R12.64], R23 ;  /* 0x000000170c009986 */ /* 0x0087e2000c101904 */
[----:B----4-:R-:W-:Y:S01]  /*06e0*/  @!P2 FMUL.FTZ R26, R17, R26 ;  /* 0x0000001a111aa220 */ /* 0x010fe20000410000 */
[----:B------:R-:W-:Y:S01]  /*06f0*/  @!P3 FMUL.FTZ R27, R18, R27 ;  /* 0x0000001b121bb220 */ /* 0x000fe20000410000 */
[----:B------:R-:W-:Y:S01]  /*0700*/  ISETP.GE.U32.AND P0, PT, R4, R5, PT ;  /* 0x000000050400720c */ /* 0x000fe20003f06070 */
[----:B0-----:R-:W-:Y:S01]  /*0710*/  @!P5 FMUL.FTZ R21, R16, R21 ;  /* 0x000000151015d220 */ /* 0x001fe20000410000 */
[----:B------:R3:W0:Y:S01]  /*0720*/  @!P2 MUFU.EX2 R9, R26 ;  /* 0x0000001a0009a308 */ /* 0x0006220000000800 */
[----:B--2---:R-:W-:-:S03]  /*0730*/  @!P4 FMUL.FTZ R2, R19, R2 ;  /* 0x000000021302c220 */ /* 0x004fc60000410000 */
[----:B------:R3:W2:Y:S04]  /*0740*/  @!P3 MUFU.EX2 R10, R27 ;  /* 0x0000001b000ab308 */ /* 0x0006a80000000800 */
[----:B------:R3:W4:Y:S04]  /*0750*/  @!P4 MUFU.EX2 R11, R2 ;  /* 0x00000002000bc308 */ /* 0x0007280000000800 */
[----:B------:R3:W0:Y:S01]  /*0760*/  @!P5 MUFU.EX2 R20, R21 ;  /* 0x000000150014d308 */ /* 0x0006220000000800 */
[----:B-1----:R-:W-:Y:S05]  /*0770*/  @P0 BRA `(.L_x_47686) ;  /* 0x0000000000300947 */ /* 0x002fea0003800000 */
[----:B---3--:R-:W1:Y:S01]  /*0780*/  LDC.64 R12, c[0x0][0x398] ;  /* 0x0000e600ff0c7b82 */ /* 0x008e620000000a00 */
[----:B------:R-:W-:Y:S01]  /*0790*/  IADD3 R15, PT, PT, R3, R4, RZ ;  /* 0x00000004030f7210 */ /* 0x000fe20007ffe0ff */
[----:B------:R-:W-:-:S05]  /*07a0*/  VIADD R4, R4, 0x80 ;  /* 0x0000008004047836 */ /* 0x000fca0000000000 */
[----:B------:R-:W-:Y:S01]  /*07b0*/  ISETP.GE.U32.AND P0, PT, R4, R5, PT ;  /* 0x000000050400720c */ /* 0x000fe20003f06070 */
[----:B-1----:R-:W-:-:S05]  /*07c0*/  IMAD.WIDE.U32 R12, R15, 0x4, R12 ;  /* 0x000000040f0c7825 */ /* 0x002fca00078e000c */
[----:B0-----:R0:W-:Y:S07]  /*07d0*/  STG.E desc[UR4][R12.64], R20 ;  /* 0x000000140c007986 */ /* 0x0011ee000c101904 */
[----:B------:R-:W-:Y:S05]  /*07e0*/  @P0 BRA `(.L_x_47687) ;  /* 0x0000000000300947 */ /* 0x000fea0003800000 */
[----:B0-----:R-:W0:Y:S01]  /*07f0*/  LDC.64 R12, c[0x0][0x398] ;  /* 0x0000e600ff0c7b82 */ /* 0x001e220000000a00 */
[----:B------:R-:W-:Y:S02]  /*0800*/  IADD3 R15, PT, PT, R3, R4, RZ ;  /* 0x00000004030f7210 */ /* 0x000fe40007ffe0ff */
[----:B------:R-:W-:-:S03]  /*0810*/  IADD3 R4, PT, PT, R4, 0x80, RZ ;  /* 0x0000008004047810 */ /* 0x000fc60007ffe0ff */
[----:B0-----:R-:W-:-:S05]  /*0820*/  IMAD.WIDE.U32 R12, R15, 0x4, R12 ;  /* 0x000000040f0c7825 */ /* 0x001fca00078e000c */
[----:B------:R1:W-:Y:S02]  /*0830*/  STG.E desc[UR4][R12.64], R6 ;  /* 0x000000060c007986 */ /* 0x0003e4000c101904 */
.L_x_47686:
[----:B------:R-:W-:-:S13]  /*0840*/  ISETP.GE.U32.AND P0, PT, R4, R5, PT ;  /* 0x000000050400720c */ /* 0x000fda0003f06070 */
[----:B------:R-:W-:Y:S05]  /*0850*/  @P0 BRA `(.L_x_47688) ;  /* 0x0000000000300947 */ /* 0x000fea0003800000 */
[----:B-1-3--:R-:W1:Y:S01]  /*0860*/  LDC.64 R12, c[0x0][0x398] ;  /* 0x0000e600ff0c7b82 */ /* 0x00ae620000000a00 */
[----:B------:R-:W-:Y:S01]  /*0870*/  IMAD.IADD R15, R3, 0x1, R4 ;  /* 0x00000001030f7824 */ /* 0x000fe200078e0204 */
[----:B------:R-:W-:-:S03]  /*0880*/  IADD3 R4, PT, PT, R4, 0x80, RZ ;  /* 0x0000008004047810 */ /* 0x000fc60007ffe0ff */
[----:B-1----:R-:W-:-:S05]  /*0890*/  IMAD.WIDE.U32 R12, R15, 0x4, R12 ;  /* 0x000000040f0c7825 */ /* 0x002fca00078e000c */
[----:B------:R1:W-:Y:S02]  /*08a0*/  STG.E desc[UR4][R12.64], R7 ;  /* 0x000000070c007986 */ /* 0x0003e4000c101904 */
.L_x_47687:
[----:B------:R-:W-:-:S13]  /*08b0*/  ISETP.GE.U32.AND P0, PT, R4, R5, PT ;  /* 0x000000050400720c */ /* 0x000fda0003f06070 */
[----:B------:R-:W-:Y:S05]  /*08c0*/  @P0 BRA `(.L_x_47689) ;  /* 0x0000000000340947 */ /* 0x000fea0003800000 */
[----:B-1----:R-:W1:Y:S01]  /*08d0*/  LDC.64 R6, c[0x0][0x398] ;  /* 0x0000e600ff067b82 */ /* 0x002e620000000a00 */
[----:B0-----:R-:W-:Y:S01]  /*08e0*/  IADD3 R13, PT, PT, R3, R4, RZ ;  /* 0x00000004030d7210 */ /* 0x001fe20007ffe0ff */
[----:B------:R-:W-:-:S04]  /*08f0*/  VIADD R4, R4, 0x80 ;  /* 0x0000008004047836 */ /* 0x000fc80000000000 */
[----:B-1----:R-:W-:-:S05]  /*0900*/  IMAD.WIDE.U32 R6, R13, 0x4, R6 ;  /* 0x000000040d067825 */ /* 0x002fca00078e0006 */
[----:B------:R0:W-:Y:S02]  /*0910*/  STG.E desc[UR4][R6.64], R8 ;  /* 0x0000000806007986 */ /* 0x0001e4000c101904 */
.L_x_47688:
[----:B------:R-:W-:-:S13]  /*0920*/  ISETP.GE.U32.AND P0, PT, R4, R5, PT ;  /* 0x000000050400720c */ /* 0x000fda0003f06070 */
[----:B------:R-:W-:Y:S05]  /*0930*/  @P0 BREAK.RELIABLE B1 ;  /* 0x0000000000010942 */ /* 0x000fea0003800100 */
[----:B------:R-:W-:Y:S05]  /*0940*/  @P0 BRA `(.L_x_47690) ;  /* 0x0000000000300947 */ /* 0x000fea0003800000 */
[----:B01----:R-:W0:Y:S01]  /*0950*/  LDC.64 R6, c[0x0][0x398] ;  /* 0x0000e600ff067b82 */ /* 0x003e220000000a00 */
[----:B---3--:R-:W-:Y:S02]  /*0960*/  IADD3 R13, PT, PT, R3, R4, RZ ;  /* 0x00000004030d7210 */ /* 0x008fe40007ffe0ff */
[----:B------:R-:W-:-:S03]  /*0970*/  IADD3 R4, PT, PT, R4, 0x80, RZ ;  /* 0x0000008004047810 */ /* 0x000fc60007ffe0ff */
[----:B0-----:R-:W-:-:S05]  /*0980*/  IMAD.WIDE.U32 R6, R13, 0x4, R6 ;  /* 0x000000040d067825 */ /* 0x001fca00078e0006 */
[----:B------:R3:W-:Y:S02]  /*0990*/  STG.E desc[UR4][R6.64], R9 ;  /* 0x0000000906007986 */ /* 0x0007e4000c101904 */
.L_x_47689:
[----:B------:R-:W-:Y:S05]  /*09a0*/  BSYNC.RELIABLE B1 ;  /* 0x0000000000017941 */ /* 0x000fea0003800100 */
.L_x_47685:
[----:B------:R-:W-:-:S13]  /*09b0*/  ISETP.GE.U32.AND P0, PT, R4, R5, PT ;  /* 0x000000050400720c */ /* 0x000fda0003f06070 */
[----:B-1-3--:R-:W1:Y:S01]  /*09c0*/  @!P0 LDC.64 R6, c[0x0][0x398] ;  /* 0x0000e600ff068b82 */ /* 0x00ae620000000a00 */
[----:B0-----:R-:W-:Y:S01]  /*09d0*/  @!P0 IMAD.IADD R9, R3, 0x1, R4 ;  /* 0x0000000103098824 */ /* 0x001fe200078e0204 */
[----:B------:R-:W-:-:S03]  /*09e0*/  @!P0 IADD3 R4, PT, PT, R4, 0x80, RZ ;  /* 0x0000008004048810 */ /* 0x000fc60007ffe0ff */
[----:B-1----:R-:W-:-:S05]  /*09f0*/  @!P0 IMAD.WIDE.U32 R6, R9, 0x4, R6 ;  /* 0x0000000409068825 */ /* 0x002fca00078e0006 */
[----:B--2---:R0:W-:Y:S02]  /*0a00*/  @!P0 STG.E desc[UR4][R6.64], R10 ;  /* 0x0000000a06008986 */ /* 0x0041e4000c101904 */
.L_x_47690:
[----:B------:R-:W-:Y:S05]  /*0a10*/  BSYNC.RECONVERGENT B0 ;  /* 0x0000000000007941 */ /* 0x000fea0003800200 */
.L_x_47684:
[----:B------:R-:W-:Y:S05]  /*0a20*/  WARPSYNC.ALL ;  /* 0x0000000000007948 */ /* 0x000fea0003800000 */
[----:B------:R-:W-:-:S13]  /*0a30*/  ISETP.GE.U32.AND P0, PT, R4, R5, PT ;  /* 0x000000050400720c */ /* 0x000fda0003f06070 */
[----:B------:R-:W-:Y:S05]  /*0a40*/  @P0 EXIT ;  /* 0x000000000000094d */ /* 0x000fea0003800000 */
[----:B01----:R-:W3:Y:S01]  /*0a50*/  LDC.64 R6, c[0x0][0x398] ;  /* 0x0000e600ff067b82 */ /* 0x003ee20000000a00 */
[----:B------:R-:W-:-:S05]  /*0a60*/  IADD3 R3, PT, PT, R3, R4, RZ ;  /* 0x0000000403037210 */ /* 0x000fca0007ffe0ff */
[----:B---3--:R-:W-:-:S05]  /*0a70*/  IMAD.WIDE.U32 R2, R3, 0x4, R6 ;  /* 0x0000000403027825 */ /* 0x008fca00078e0006 */
[----:B----4-:R-:W-:Y:S01]  /*0a80*/  STG.E desc[UR4][R2.64], R11 ;  /* 0x0000000b02007986 */ /* 0x010fe2000c101904 */
[----:B------:R-:W-:Y:S05]  /*0a90*/  EXIT ;  /* 0x000000000000794d */ /* 0x000fea0003800000 */
.L_x_47683:
[----:B------:R-:W0:Y:S01]  /*0aa0*/  S2R R0, SR_TID.X ;  /* 0x0000000000007919 */ /* 0x000e220000002100 */
[----:B------:R-:W1:Y:S01]  /*0ab0*/  LDC.64 R4, c[0x0][0x3a0] ;  /* 0x0000e800ff047b82 */ /* 0x000e620000000a00 */
[----:B------:R-:W2:Y:S07]  /*0ac0*/  LDCU UR6, c[0x0][0x388] ;  /* 0x00007100ff0677ac */ /* 0x000eae0008000800 */
[----:B------:R-:W3:Y:S01]  /*0ad0*/  LDC.64 R6, c[0x0][0x398] ;  /* 0x0000e600ff067b82 */ /* 0x000ee20000000a00 */
[----:B-1----:R-:W-:-:S04]  /*0ae0*/  IMAD.WIDE.U32 R4, R3, 0x4, R4 ;  /* 0x0000000403047825 */ /* 0x002fc800078e0004 */
[----:B0-----:R-:W-:-:S05]  /*0af0*/  IMAD.WIDE.U32 R14, R0, 0x8, R4 ;  /* 0x00000008000e7825 */ /* 0x001fca00078e0004 */
[----:B------:R-:W4:Y:S04]  /*0b00*/  LDG.E.64 R8, desc[UR4][R14.64] ;  /* 0x000000040e087981 */ /* 0x000f28000c1e1b00 */
[----:B------:R-:W5:Y:S04]  /*0b10*/  LDG.E.64 R12, desc[UR4][R14.64+0x400] ;  /* 0x000400040e0c7981 */ /* 0x000f68000c1e1b00 */
[----:B------:R-:W5:Y:S04]  /*0b20*/  LDG.E.64 R4, desc[UR4][R14.64+0x800] ;  /* 0x000800040e047981 */ /* 0x000f68000c1e1b00 */
[----:B------:R-:W5:Y:S01]  /*0b30*/  LDG.E.64 R10, desc[UR4][R14.64+0xc00] ;  /* 0x000c00040e0a7981 */ /* 0x000f62000c1e1b00 */
[----:B--2---:R-:W4:Y:S01]  /*0b40*/  MUFU.LG2 R2, UR6 ;  /* 0x0000000600027d08 */ /* 0x004f220008000c00 */
[----:B---3--:R-:W-:-:S04]  /*0b50*/  IMAD.WIDE.U32 R6, R3, 0x4, R6 ;  /* 0x0000000403067825 */ /* 0x008fc800078e0006 */
[----:B------:R-:W-:-:S04]  /*0b60*/  IMAD.WIDE.U32 R6, R0, 0x8, R6 ;  /* 0x0000000800067825 */ /* 0x000fc800078e0006 */
[C---:B----4-:R-:W-:Y:S01]  /*0b70*/  FMUL.FTZ R8, R2.reuse, R8 ;  /* 0x0000000802087220 */ /* 0x050fe20000410000 */
[C---:B------:R-:W-:Y:S01]  /*0b80*/  FMUL.FTZ R9, R2.reuse, R9 ;  /* 0x0000000902097220 */ /* 0x040fe20000410000 */
[C---:B-----5:R-:W-:Y:S01]  /*0b90*/  FMUL.FTZ R12, R2.reuse, R12 ;  /* 0x0000000c020c7220 */ /* 0x060fe20000410000 */
[----:B------:R-:W-:-:S03]  /*0ba0*/  FMUL.FTZ R13, R2, R13 ;  /* 0x0000000d020d7220 */ /* 0x000fc60000410000 */
[----:B------:R-:W-:Y:S01]  /*0bb0*/  MUFU.EX2 R8, R8 ;  /* 0x0000000800087308 */ /* 0x000fe20000000800 */
[C---:B------:R-:W-:Y:S01]  /*0bc0*/  FMUL.FTZ R4, R2.reuse, R4 ;  /* 0x0000000402047220 */ /* 0x040fe20000410000 */
[C---:B------:R-:W-:Y:S02]  /*0bd0*/  FMUL.FTZ R5, R2.reuse, R5 ;  /* 0x0000000502057220 */ /* 0x040fe40000410000 */
[----:B------:R-:W0:Y:S01]  /*0be0*/  MUFU.EX2 R9, R9 ;  /* 0x0000000900097308 */ /* 0x000e220000000800 */
[C---:B------:R-:W-:Y:S01]  /*0bf0*/  FMUL.FTZ R10, R2.reuse, R10 ;  /* 0x0000000a020a7220 */ /* 0x040fe20000410000 */
[----:B------:R-:W-:Y:S02]  /*0c00*/  FMUL.FTZ R11, R2, R11 ;  /* 0x0000000b020b7220 */ /* 0x000fe40000410000 */
[----:B------:R-:W-:Y:S04]  /*0c10*/  MUFU.EX2 R12, R12 ;  /* 0x0000000c000c7308 */ /* 0x000fe80000000800 */
[----:B------:R-:W1:Y:S04]  /*0c20*/  MUFU.EX2 R13, R13 ;  /* 0x0000000d000d7308 */ /* 0x000e680000000800 */
[----:B------:R-:W-:Y:S01]  /*0c30*/  MUFU.EX2 R4, R4 ;  /* 0x0000000400047308 */ /* 0x000fe20000000800 */
[----:B0-----:R-:W-:Y:S03]  /*0c40*/  STG.E.64 desc[UR4][R6.64], R8 ;  /* 0x0000000806007986 */ /* 0x001fe6000c101b04 */
[----:B------:R-:W0:Y:S04]  /*0c50*/  MUFU.EX2 R5, R5 ;  /* 0x0000000500057308 */ /* 0x000e280000000800 */
[----:B------:R-:W-:Y:S01]  /*0c60*/  MUFU.EX2 R10, R10 ;  /* 0x0000000a000a7308 */ /* 0x000fe20000000800 */
[----:B-1----:R-:W-:Y:S03]  /*0c70*/  STG.E.64 desc[UR4][R6.64+0x400], R12 ;  /* 0x0004000c06007986 */ /* 0x002fe6000c101b04 */
[----:B------:R-:W1:Y:S01]  /*0c80*/  MUFU.EX2 R11, R11 ;  /* 0x0000000b000b7308 */ /* 0x000e620000000800 */
[----:B0-----:R-:W-:Y:S04]  /*0c90*/  STG.E.64 desc[UR4][R6.64+0x800], R4 ;  /* 0x0008000406007986 */ /* 0x001fe8000c101b04 */
[----:B-1----:R-:W-:Y:S01]  /*0ca0*/  STG.E.64 desc[UR4][R6.64+0xc00], R10 ;  /* 0x000c000a06007986 */ /* 0x002fe2000c101b04 */
[----:B------:R-:W-:Y:S05]  /*0cb0*/  EXIT ;  /* 0x000000000000794d */ /* 0x000fea0003800000 */
.L_x_47691:
        /* <DEDUP_REMOVED lines=12> */
.L_x_61049:


//--------------------- .text._ZN2at6native29vectorized_elementwise_kernelILi4EZNS0_50_GLOBAL__N__2680c7bb_12_PowKernel_cu_7dd49032_317022pow_scalar_tensor_implIfEEvRNS_18TensorIteratorBaseET_EUlfE_St5arrayIPcLm2EEEEviT0_T1_ --------------------------
	.section	.text._ZN2at6native29vectorized_elementwise_kernelILi4EZNS0_50_GLOBAL__N__2680c7bb_12_PowKernel_cu_7dd49032_317022pow_scalar_tensor_implIfEEvRNS_18TensorIteratorBaseET_EUlfE_St5arrayIPcLm2EEEEviT0_T1_,"ax",@progbits
	.align	128
        .global         _ZN2at6native29vectorized_elementwise_kernelILi4EZNS0_50_GLOBAL__N__2680c7bb_12_PowKernel_cu_7dd49032_317022pow_scalar_tensor_implIfEEvRNS_18TensorIteratorBaseET_EUlfE_St5arrayIPcLm2EEEEviT0_T1_
        .type           _ZN2at6native29vectorized_elementwise_kernelILi4EZNS0_50_GLOBAL__N__2680c7bb_12_PowKernel_cu_7dd49032_317022pow_scalar_tensor_implIfEEvRNS_18TensorIteratorBaseET_EUlfE_St5arrayIPcLm2EEEEviT0_T1_,@function
        .size           _ZN2at6native29vectorized_elementwise_kernelILi4EZNS0_50_GLOBAL__N__2680c7bb_12_PowKernel_cu_7dd49032_317022pow_scalar_tensor_implIfEEvRNS_18TensorIteratorBaseET_EUlfE_St5arrayIPcLm2EEEEviT0_T1_,(.L_x_61050 - _ZN2at6native29vectorized_elementwise_kernelILi4EZNS0_50_GLOBAL__N__2680c7bb_12_PowKernel_cu_7dd49032_317022pow_scalar_tensor_implIfEEvRNS_18TensorIteratorBaseET_EUlfE_St5arrayIPcLm2EEEEviT0_T1_)
        .other          _ZN2at6native29vectorized_elementwise_kernelILi4EZNS0_50_GLOBAL__N__2680c7bb_12_PowKernel_cu_7dd49032_317022pow_scalar_tensor_implIfEEvRNS_18TensorIteratorBaseET_EUlfE_St5arrayIPcLm2EEEEviT0_T1_,@"STO_CUDA_ENTRY STV_DEFAULT"
_ZN2at6native29vectorized_elementwise_kernelILi4EZNS0_50_GLOBAL__N__2680c7bb_12_PowKernel_cu_7dd49032_317022pow_scalar_tensor_implIfEEvRNS_18TensorIteratorBaseET_EUlfE_St5arrayIPcLm2EEEEviT0_T1_:
.text._ZN2at6native29vectorized_elementwise_kernelILi4EZNS0_50_GLOBAL__N__2680c7bb_12_PowKernel_cu_7dd49032_317022pow_scalar_tensor_implIfEEvRNS_18TensorIteratorBaseET_EUlfE_St5arrayIPcLm2EEEEviT0_T1_:
        /* <DEDUP_REMOVED lines=132> */
.L_x_47695:
[----:B------:R-:W-:-:S13]  /*0840*/  ISETP.GE.U32.AND P0, PT, R4, R5, PT ;  /* 0x000000050400720c */ /* 0x000fda0003f06070 */
[----:B------:R-:W-:Y:S05]  /*0850*/  @P0 BRA `(.L_x_47697) ;  /* 0x0000000000300947 */ /* 0x000fea0003800000 */
[----:B-1-3--:R-:W1:Y:S01]  /*0860*/  LDC.64 R12, c[0x0][0x398] ;  /* 0x0000e600ff0c7b82 */ /* 0x00ae620000000a00 */
[----:B------:R-:W-:Y:S01]  /*0870*/  IMAD.IADD R15, R3, 0x1, R4 ;  /* 0x00000001030f7824 */ /* 0x000fe200078e0204 */
[----:B------:R-:W-:-:S03]  /*0880*/  IADD3 R4, PT, PT, R4, 0x80, RZ ;  /* 0x0000008004047810 */ /* 0x000fc60007ffe0ff */
[----:B-1----:R-:W-:-:S05]  /*0890*/  IMAD.WIDE.U32 R12, R15, 0x4, R12 ;  /* 0x000000040f0c7825 */ /* 0x002fca00078e000c */
[----:B------:R1:W-:Y:S02]  /*08a0*/  STG.E desc[UR4][R12.64], R7 ;  /* 0x000000070c007986 */ /* 0x0003e4000c101904 */
.L_x_47696:
[----:B------:R-:W-:-:S13]  /*08b0*/  ISETP.GE.U32.AND P0, PT, R4, R5, PT ;  /* 0x000000050400720c */ /* 0x000fda0003f06070 */
[----:B------:R-:W-:Y:S05]  /*08c0*/  @P0 BRA `(.L_x_47698) ;  /* 0x0000000000340947 */ /* 0x000fea0003800000 */
[----:B-1----:R-:W1:Y:S01]  /*08d0*/  LDC.64 R6, c[0x0][0x398] ;  /* 0x0000e600ff067b82 */ /* 0x002e620000000a00 */
[----:B0-----:R-:W-:Y:S01]  /*08e0*/  IADD3 R13, PT, PT, R3, R4, RZ ;  /* 0x00000004030d7210 */ /* 0x001fe20007ffe0ff */
[----:B------:R-:W-:-:S04]  /*08f0*/  VIADD R4, R4, 0x80 ;  /* 0x0000008004047836 */ /* 0x000fc80000000000 */
[----:B-1----:R-:W-:-:S05]  /*0900*/  IMAD.WIDE.U32 R6, R13, 0x4, R6 ;  /* 0x000000040d067825 */ /* 0x002fca00078e0006 */
[----:B------:R0:W-:Y:S02]  /*0910*/  STG.E desc[UR4][R6.64], R8 ;  /* 0x0000000806007986 */ /* 0x0001e4000c101904 */
.L_x_47697:
        /* <DEDUP_REMOVED lines=8> */
.L_x_47698:
[----:B------:R-:W-:Y:S05]  /*09a0*/  BSYNC.RELIABLE B1 ;  /* 0x0000000000017941 */ /* 0x000fea0003800100 */
.L_x_47694:
[----:B------:R-:W-:-:S13]  /*09b0*/  ISETP.GE.U32.AND P0, PT, R4, R5, PT ;  /* 0x000000050400720c */ /* 0x000fda0003f06070 */
[----:B-1-3--:R-:W1:Y:S01]  /*09c0*/  @!P0 LDC.64 R6, c[0x0][0x398] ;  /* 0x0000e600ff068b82 */ /* 0x00ae620000000a00 */
[----:B0-----:R-:W-:Y:S01]  /*09d0*/  @!P0 IMAD.IADD R9, R3, 0x1, R4 ;  /* 0x0000000103098824 */ /* 0x001fe200078e0204 */
[----:B------:R-:W-:-:S03]  /*09e0*/  @!P0 IADD3 R4, PT, PT, R4, 0x80, RZ ;  /* 0x0000008004048810 */ /* 0x000fc60007ffe0ff */
[----:B-1----:R-:W-:-:S05]  /*09f0*/  @!P0 IMAD.WIDE.U32 R6, R9, 0x4, R6 ;  /* 0x0000000409068825 */ /* 0x002fca00078e0006 */
[----:B--2---:R0:W-:Y:S02]  /*0a00*/  @!P0 STG.E desc[UR4][R6.64], R10 ;  /* 0x0000000a06008986 */ /* 0x0041e4000c101904 */
.L_x_47699:
[----:B------:R-:W-:Y:S05]  /*0a10*/  BSYNC.RECONVERGENT B0 ;  /* 0x0000000000007941 */ /* 0x000fea0003800200 */
.L_x_47693:
        /* <DEDUP_REMOVED lines=8> */
.L_x_47692:
[----:B------:R-:W0:Y:S01]  /*0aa0*/  S2R R0, SR_TID.X ;  /* 0x0000000000007919 */ /* 0x000e220000002100 */
[----:B------:R-:W1:Y:S01]  /*0ab0*/  LDC.64 R4, c[0x0][0x3a0] ;  /* 0x0000e800ff047b82 */ /* 0x000e620000000a00 */
[----:B------:R-:W2:Y:S07]  /*0ac0*/  LDCU UR6, c[0x0][0x388] ;  /* 0x00007100ff0677ac */ /* 0x000eae0008000800 */
[----:B------:R-:W3:Y:S01]  /*0ad0*/  LDC.64 R12, c[0x0][0x398] ;  /* 0x0000e600ff0c7b82 */ /* 0x000ee20000000a00 */
[----:B-1----:R-:W-:-:S04]  /*0ae0*/  IMAD.WIDE.U32 R4, R3, 0x4, R4 ;  /* 0x0000000403047825 */ /* 0x002fc800078e0004 */
[----:B0-----:R-:W-:-:S05]  /*0af0*/  IMAD.WIDE.U32 R14, R0, 0x10, R4 ;  /* 0x00000010000e7825 */ /* 0x001fca00078e0004 */
[----:B------:R-:W4:Y:S04]  /*0b00*/  LDG.E.128 R4, desc[UR4][R14.64] ;  /* 0x000000040e047981 */ /* 0x000f28000c1e1d00 */
[----:B------:R-:W5:Y:S01]  /*0b10*/  LDG.E.128 R8, desc[UR4][R14.64+0x800] ;  /* 0x000800040e087981 */ /* 0x000f62000c1e1d00 */
[----:B--2---:R-:W4:Y:S01]  /*0b20*/  MUFU.LG2 R2, UR6 ;  /* 0x0000000600027d08 */ /* 0x004f220008000c00 */
[----:B---3--:R-:W-:-:S04]  /*0b30*/  IMAD.WIDE.U32 R12, R3, 0x4, R12 ;  /* 0x00000004030c7825 */ /* 0x008fc800078e000c */
[----:B------:R-:W-:-:S04]  /*0b40*/  IMAD.WIDE.U32 R12, R0, 0x10, R12 ;  /* 0x00000010000c7825 */ /* 0x000fc800078e000c */
[C---:B----4-:R-:W-:Y:S01]  /*0b50*/  FMUL.FTZ R4, R2.reuse, R4 ;  /* 0x0000000402047220 */ /* 0x050fe20000410000 */
[C---:B------:R-:W-:Y:S01]  /*0b60*/  FMUL.FTZ R5, R2.reuse, R5 ;  /* 0x0000000502057220 */ /* 0x040fe20000410000 */
[C---:B------:R-:W-:Y:S01]  /*0b70*/  FMUL.FTZ R6, R2.reuse, R6 ;  /* 0x0000000602067220 */ /* 0x040fe20000410000 */
[C---:B------:R-:W-:Y:S01]  /*0b80*/  FMUL.FTZ R7, R2.reuse, R7 ;  /* 0x0000000702077220 */ /* 0x040fe20000410000 */
[C---:B-----5:R-:W-:Y:S01]  /*0b90*/  FMUL.FTZ R8, R2.reuse, R8 ;  /* 0x0000000802087220 */ /* 0x060fe20000410000 */
[C---:B------:R-:W-:Y:S01]  /*0ba0*/  FMUL.FTZ R9, R2.reuse, R9 ;  /* 0x0000000902097220 */ /* 0x040fe20000410000 */
[C---:B------:R-:W-:Y:S01]  /*0bb0*/  FMUL.FTZ R10, R2.reuse, R10 ;  /* 0x0000000a020a7220 */ /* 0x040fe20000410000 */
[----:B------:R-:W-:Y:S01]  /*0bc0*/  FMUL.FTZ R11, R2, R11 ;  /* 0x0000000b020b7220 */ /* 0x000fe20000410000 */
[----:B------:R-:W-:Y:S04]  /*0bd0*/  MUFU.EX2 R4, R4 ;  /* 0x0000000400047308 */ /* 0x000fe80000000800 */
[----:B------:R-:W-:Y:S04]  /*0be0*/  MUFU.EX2 R5, R5 ;  /* 0x0000000500057308 */ /* 0x000fe80000000800 */
[----:B------:R-:W-:Y:S04]  /*0bf0*/  MUFU.EX2 R6, R6 ;  /* 0x0000000600067308 */ /* 0x000fe80000000800 */
        /* <DEDUP_REMOVED lines=8> */
.L_x_47700:
        /* <DEDUP_REMOVED lines=16> */
.L_x_61050:


//--------------------- .text._ZN2at6native29vectorized_elementwise_kernelILi8EZNS0_50_GLOBAL__N__2680c7bb_12_PowKernel_cu_7dd49032_317022pow_scalar_tensor_implIfEEvRNS_18TensorIteratorBaseET_EUlfE_St5arrayIPcLm2EEEEviT0_T1_ --------------------------
	.section	.text._ZN2at6native29vectorized_elementwise_kernelILi8EZNS0_50_GLOBAL__N__2680c7bb_12_PowKernel_cu_7dd49032_317022pow_scalar_tensor_implIfEEvRNS_18TensorIteratorBaseET_EUlfE_St5arrayIPcLm2EEEEviT0_T1_,"ax",@progbits
	.align	128
        .global         _ZN2at6native29vectorized_elementwise_kernelILi8EZNS0_50_GLOBAL__N__2680c7bb_12_PowKernel_cu_7dd49032_317022pow_scalar_tensor_implIfEEvRNS_18TensorIteratorBaseET_EUlfE_St5arrayIPcLm2EEEEviT0_T1_
        .type           _ZN2at6native29vectorized_elementwise_kernelILi8EZNS0_50_GLOBAL__N__2680c7bb_12_PowKernel_cu_7dd49032_317022pow_scalar_tensor_implIfEEvRNS_18TensorIteratorBaseET_EUlfE_St5arrayIPcLm2EEEEviT0_T1_,@function
        .size           _ZN2at6native29vectorized_elementwise_kernelILi8EZNS0_50_GLOBAL__N__2680c7bb_12_PowKernel_cu_7dd49032_317022pow_scalar_tensor_implIfEEvRNS_18TensorIteratorBaseET_EUlfE_St5arrayIPcLm2EEEEviT0_T1_,(.L_x_61051 - _ZN2at6native29vectorized_elementwise_kernelILi8EZNS0_50_GLOBAL__N__2680c7bb_12_PowKernel_cu_7dd49032_317022pow_scalar_tensor_implIfEEvRNS_18TensorIteratorBaseET_EUlfE_St5arrayIPcLm2EEEEviT0_T1_)
        .other          _ZN2at6native29vectorized_elementwise_kernelILi8EZNS0_50_GLOBAL__N__2680c7bb_12_PowKernel_cu_7dd49032_317022pow_scalar_tensor_implIfEEvRNS_18TensorIteratorBaseET_EUlfE_St5arrayIPcLm2EEEEviT0_T1_,@"STO_CUDA_ENTRY STV_DEFAULT"
_ZN2at6native29vectorized_elementwise_kernelILi8EZNS0_50_GLOBAL__N__2680c7bb_12_PowKernel_cu_7dd49032_317022pow_scalar_tensor_implIfEEvRNS_18TensorIteratorBaseET_EUlfE_St5arrayIPcLm2EEEEviT0_T1_:
.text._ZN2at6native29vectorized_elementwise_kernelILi8EZNS0_50_GLOBAL__N__2680c7bb_12_PowKernel_cu_7dd49032_317022pow_scalar_tensor_implIfEEvRNS_18TensorIteratorBaseET_EUlfE_St5arrayIPcLm2EEEEviT0_T1_:
[----:B------:R-:W-:Y:S01]  /*0000*/  LDC R1, c[0x0][0x37c] ;  /* 0x0000df00ff017b82 */ /* 0x000fe20000000800 */
[----:B------:R-:W-:Y:S05]  /*0010*/  EXIT ;  /* 0x000000000000794d */ /* 0x000fea0003800000 */
.L_x_47701:
        /* <DEDUP_REMOVED lines=14> */
.L_x_61051:


//--------------------- .text._ZN2at6native18elementwise_kernelILi128ELi4EZNS0_15gpu_kernel_implIZZZNS0_50_GLOBAL__N__2680c7bb_12_PowKernel_cu_7dd49032_317024pow_tensor_tensor_kernelERNS_18TensorIteratorBaseEENKUlvE_clEvENKUlvE4_clEvEUlddE_EEvS5_RKT_EUliE_EEviT1_ --------------------------
	.section	.text._ZN2at6native18elementwise_kernelILi128ELi4EZNS0_15gpu_kernel_implIZZZNS0_50_GLOBAL__N__2680c7bb_12_PowKernel_cu_7dd49032_317024pow_tensor_tensor_kernelERNS_18TensorIteratorBaseEENKUlvE_clEvENKUlvE4_clEvEUlddE_EEvS5_RKT_EUliE_EEviT1_,"ax",@progbits
	.align	128
        .global         _ZN2at6native18elementwise_kernelILi128ELi4EZNS0_15gpu_kernel_implIZZZNS0_50_GLOBAL__N__2680c7bb_12_PowKernel_cu_7dd49032_317024pow_tensor_tensor_kernelERNS_18TensorIteratorBaseEENKUlvE_clEvENKUlvE4_clEvEUlddE_EEvS5_RKT_EUliE_EEviT1_
        .type           _ZN2at6native18elementwise_kernelILi128ELi4EZNS0_15gpu_kernel_implIZZZNS0_50_GLOBAL__N__2680c7bb_12_PowKernel_cu_7dd49032_317024pow_tensor_tensor_kernelERNS_18TensorIteratorBaseEENKUlvE_clEvENKUlvE4_clEvEUlddE_EEvS5_RKT_EUliE_EEviT1_,@function
        .size           _ZN2at6native18elementwise_kernelILi128ELi4EZNS0_15gpu_kernel_implIZZZNS0_50_GLOBAL__N__2680c7bb_12_PowKernel_cu_7dd49032_317024pow_tensor_tensor_kernelERNS_18TensorIteratorBaseEENKUlvE_clEvENKUlvE4_clEvEUlddE_EEvS5_RKT_EUliE_EEviT1_,(.L_x_60690 - _ZN2at6native18elementwise_kernelILi128ELi4EZNS0_15gpu_kernel_implIZZZNS0_50_GLOBAL__N__2680c7bb_12_PowKernel_cu_7dd49032_317024pow_tensor_tensor_kernelERNS_18TensorIteratorBaseEENKUlvE_clEvENKUlvE4_clEvEUlddE_EEvS5_RKT_EUliE_EEviT1_)
        .other          _ZN2at6native18elementwise_kernelILi128ELi4EZNS0_15gpu_kernel_implIZZZNS0_50_GLOBAL__N__2680c7bb_12_PowKernel_cu_7dd49032_317024pow_tensor_tensor_kernelERNS_18TensorIteratorBaseEENKUlvE_clEvENKUlvE4_clEvEUlddE_EEvS5_RKT_EUliE_EEviT1_,@"STO_CUDA_ENTRY STV_DEFAULT"
_ZN2at6native18elementwise_kernelILi128ELi4EZNS0_15gpu_kernel_implIZZZNS0_50_GLOBAL__N__2680c7bb_12_PowKernel_cu_7dd49032_317024pow_tensor_tensor_kernelERNS_18TensorIteratorBaseEENKUlvE_clEvENKUlvE4_clEvEUlddE_EEvS5_RKT_EUliE_EEviT1_:
.text._ZN2at6native18elementwise_kernelILi128ELi4EZNS0_15gpu_kernel_implIZZZNS0_50_GLOBAL__N__2680c7bb_12_PowKernel_cu_7dd49032_317024pow_tensor_tensor_kernelERNS_18TensorIteratorBaseEENKUlvE_clEvENKUlvE4_clEvEUlddE_EEvS5_RKT_EUliE_EEviT1_:
        /* <DEDUP_REMOVED lines=25> */
[----:B------:R-:W-:Y:S01]  /*0190*/  HFMA2 R18, -RZ, RZ, 0, 0 ;  /* 0x00000000ff127431 */ /* 0x000fe200000001ff */
[----:B------:R-:W1:Y:S01]  /*01a0*/  LDCU UR6, c[0x0][0x38c] ;  /* 0x00007180ff0677ac */ /* 0x000e620008000800 */
[----:B------:R-:W2:Y:S01]  /*01b0*/  LDCU.64 UR8, c[0x0][0x4b8] ;  /* 0x00009700ff0877ac */ /* 0x000ea20008000a00 */
[----:B------:R-:W-:Y:S02]  /*01c0*/  UISETP.NE.AND UP0, UPT, UR39, URZ, UPT ;  /* 0x000000ff2700728c */ /* 0x000fe4000bf05270 */
        /* <DEDUP_REMOVED lines=343> */
.L_x_47704:
        /* <DEDUP_REMOVED lines=18> */
.L_x_47709:
[----:B------:R-:W2:Y:S02]  /*1860*/  LDG.E.U8 R4, desc[UR36][R4.64] ;  /* 0x0000002404047981 */ /* 0x000ea4000c1e1100 */
[----:B--2---:R4:W0:Y:S02]  /*1870*/  I2F.F64.U16 R16, R4 ;  /* 0x0000000400107312 */ /* 0x0048240000101800 */
[----:B0---4-:R-:W-:Y:S05]  /*1880*/  BRA `(.L_x_47711) ;  /* 0x0000000c00647947 */ /* 0x011fea0003800000 */
.L_x_47708:
        /* <DEDUP_REMOVED lines=9> */
.L_x_47713:
[----:B------:R-:W2:Y:S02]  /*1920*/  LDG.E R4, desc[UR36][R4.64] ;  /* 0x0000002404047981 */ /* 0x000ea4000c1e1900 */
[----:B--2---:R4:W0:Y:S02]  /*1930*/  I2F.F64 R16, R4 ;  /* 0x0000000400107312 */ /* 0x0048240000201c00 */
[----:B0---4-:R-:W-:Y:S05]  /*1940*/  BRA `(.L_x_47711) ;  /* 0x0000000c00347947 */ /* 0x011fea0003800000 */
.L_x_47712:
[----:B------:R-:W2:Y:S02]  /*1950*/  LDG.E.U16 R4, desc[UR36][R4.64] ;  /* 0x0000002404047981 */ /* 0x000ea4000c1e1500 */
[----:B--2---:R4:W0:Y:S02]  /*1960*/  I2F.F64.S16 R16, R4 ;  /* 0x0000000400107312 */ /* 0x0048240000101c00 */
[----:B0---4-:R-:W-:Y:S05]  /*1970*/  BRA `(.L_x_47711) ;  /* 0x0000000c00287947 */ /* 0x011fea0003800000 */
.L_x_47707:
        /* <DEDUP_REMOVED lines=10> */
.L_x_47715:
[----:B------:R-:W2:Y:S02]  /*1a20*/  LDG.E.U16 R0, desc[UR36][R4.64] ;  /* 0x0000002404007981 */ /* 0x000ea4000c1e1500 */
[----:B--2---:R-:W-:-:S05]  /*1a30*/  HADD2.F32 R0, -RZ, R0.H0_H0 ;  /* 0x20000000ff007230 */ /* 0x004fca0000004100 */
[----:B------:R-:W-:-:S04]  /*1a40*/  FMUL.FTZ R0, R0, 1 ;  /* 0x3f80000000007820 */ /* 0x000fc80000410000 */
[----:B------:R3:W4:Y:S02]  /*1a50*/  F2F.F64.F32 R16, R0 ;  /* 0x0000000000107310 */ /* 0x0007240000201800 */
[----:B---34-:R-:W-:Y:S05]  /*1a60*/  BRA `(.L_x_47711) ;  /* 0x0000000800ec7947 */ /* 0x018fea0003800000 */
.L_x_47714:
        /* <DEDUP_REMOVED lines=10> */
.L_x_47717:
[----:B------:R-:W2:Y:S02]  /*1b10*/  LDG.E.U16 R4, desc[UR36][R4.64] ;  /* 0x0000002404047981 */ /* 0x000ea4000c1e1500 */
[----:B--2---:R-:W-:-:S05]  /*1b20*/  HADD2.F32 R0, -RZ, R4.H0_H0 ;  /* 0x20000004ff007230 */ /* 0x004fca0000004100 */
[----:B------:R-:W-:-:S04]  /*1b30*/  FMUL.FTZ R0, R0, 1 ;  /* 0x3f80000000007820 */ /* 0x000fc80000410000 */
[----:B------:R4:W0:Y:S02]  /*1b40*/  F2F.F64.F32 R16, R0 ;  /* 0x0000000000107310 */ /* 0x0008240000201800 */
[----:B0---4-:R-:W-:Y:S05]  /*1b50*/  BRA `(.L_x_47711) ;  /* 0x0000000800b07947 */ /* 0x011fea0003800000 */
.L_x_47716:
[----:B------:R3:W5:Y:S01]  /*1b60*/  LDG.E.64 R16, desc[UR36][R4.64] ;  /* 0x0000002404107981 */ /* 0x000762000c1e1b00 */
[----:B------:R-:W-:Y:S05]  /*1b70*/  BRA `(.L_x_47711) ;  /* 0x0000000800a87947 */ /* 0x000fea0003800000 */
.L_x_47706:
        /* <DEDUP_REMOVED lines=13> */
.L_x_47720:
[----:B------:R2:W5:Y:S01]  /*1c50*/  LDG.E.64 R16, desc[UR36][R4.64] ;  /* 0x0000002404107981 */ /* 0x000562000c1e1b00 */
[----:B------:R-:W-:Y:S05]  /*1c60*/  BRA `(.L_x_47711) ;  /* 0x00000008006c7947 */ /* 0x000fea0003800000 */
.L_x_47719:
        /* <DEDUP_REMOVED lines=27> */
.L_x_47722:
[----:B------:R-:W2:Y:S02]  /*1e20*/  LDG.E.U8 R4, desc[UR36][R4.64] ;  /* 0x0000002404047981 */ /* 0x000ea4000c1e1100 */
        /* <DEDUP_REMOVED lines=14> */
.L_x_47721:
[----:B------:R-:W2:Y:S02]  /*1f10*/  LDG.E.U16 R0, desc[UR36][R4.64] ;  /* 0x0000002404007981 */ /* 0x000ea4000c1e1500 */
[----:B--2---:R-:W-:-:S04]  /*1f20*/  IMAD.U32 R0, R0, 0x10000, RZ ;  /* 0x0001000000007824 */ /* 0x004fc800078e00ff */
[----:B------:R-:W-:-:S04]  /*1f30*/  FMUL.FTZ R0, R0, 1 ;  /* 0x3f80000000007820 */ /* 0x000fc80000410000 */
[----:B------:R2:W3:Y:S02]  /*1f40*/  F2F.F64.F32 R16, R0 ;  /* 0x0000000000107310 */ /* 0x0004e40000201800 */
[----:B--23--:R-:W-:Y:S05]  /*1f50*/  BRA `(.L_x_47711) ;  /* 0x0000000400b07947 */ /* 0x00cfea0003800000 */
.L_x_47718:
        /* <DEDUP_REMOVED lines=11> */
.L_x_47725:
        /* <DEDUP_REMOVED lines=21> */
.L_x_47727:
[----:B------:R-:W-:Y:S05]  /*2160*/  BSYNC.RECONVERGENT B0 ;  /* 0x0000000000007941 */ /* 0x000fea0003800200 */
.L_x_47726:
[----:B------:R-:W-:Y:S01]  /*2170*/  IMAD.SHL.U32 R0, R0, 0x100000, RZ ;  /* 0x0010000000007824 */ /* 0x000fe200078e00ff */
[----:B------:R-:W-:-:S04]  /*2180*/  LEA R3, R3, 0x3b800000, 0x17 ;  /* 0x3b80000003037811 */ /* 0x000fc800078eb8ff */
[----:B------:R-:W-:-:S05]  /*2190*/  LOP3.LUT R0, R3, R0, R7, 0xfe, !PT ;  /* 0x0000000003007212 */ /* 0x000fca00078efe07 */
[----:B------:R-:W-:-:S04]  /*21a0*/  FMUL.FTZ R0, R0, 1 ;  /* 0x3f80000000007820 */ /* 0x000fc80000410000 */
[----:B------:R2:W3:Y:S02]  /*21b0*/  F2F.F64.F32 R16, R0 ;  /* 0x0000000000107310 */ /* 0x0004e40000201800 */
[----:B--23--:R-:W-:Y:S05]  /*21c0*/  BRA `(.L_x_47711) ;  /* 0x0000000400147947 */ /* 0x00cfea0003800000 */
.L_x_47724:
        /* <DEDUP_REMOVED lines=21> */
.L_x_47729:
[----:B------:R-:W-:Y:S05]  /*2320*/  BSYNC.RECONVERGENT B0 ;  /* 0x0000000000007941 */ /* 0x000fea0003800200 */
.L_x_47728:
[----:B------:R-:W-:Y:S02]  /*2330*/  SHF.L.U32 R0, R0, 0x15, RZ ;  /* 0x0000001500007819 */ /* 0x000fe400000006ff */
[----:B------:R-:W-:-:S04]  /*2340*/  LEA R3, R3, 0x37800000, 0x17 ;  /* 0x3780000003037811 */ /* 0x000fc800078eb8ff */
[----:B------:R-:W-:-:S05]  /*2350*/  LOP3.LUT R0, R3, R0, R7, 0xfe, !PT ;  /* 0x0000000003007212 */ /* 0x000fca00078efe07 */
[----:B------:R-:W-:-:S04]  /*2360*/  FMUL.FTZ R0, R0, 1 ;  /* 0x3f80000000007820 */ /* 0x000fc80000410000 */
[----:B------:R2:W3:Y:S02]  /*2370*/  F2F.F64.F32 R16, R0 ;  /* 0x0000000000107310 */ /* 0x0004e40000201800 */
[----:B--23--:R-:W-:Y:S05]  /*2380*/  BRA `(.L_x_47711) ;  /* 0x0000000000a47947 */ /* 0x00cfea0003800000 */
.L_x_47723:
[----:B------:R-:W-:-:S09]  /*2390*/  UISETP.NE.AND UP0, UPT, UR4, 0x1c, UPT ;  /* 0x0000001c0400788c */ /* 0x000fd2000bf05270 */
[----:B------:R-:W-:Y:S05]  /*23a0*/  BRA.U !UP0, `(.L_x_47730) ;  /* 0x0000000108947547 */ /* 0x000fea000b800000 */
[----:B------:R-:W-:-:S09]  /*23b0*/  UISETP.NE.AND UP0, UPT, UR4, 0x1d, UPT ;  /* 0x0000001d0400788c */ /* 0x000fd2000bf05270 */
[----:B------:R-:W-:Y:S05]  /*23c0*/  BRA.U !UP0, `(.L_x_47731) ;  /* 0x0000000108807547 */ /* 0x000fea000b800000 */
[----:B------:R-:W-:-:S09]  /*23d0*/  UISETP.NE.AND UP0, UPT, UR4, 0x2c, UPT ;  /* 0x0000002c0400788c */ /* 0x000fd2000bf05270 */
[----:B------:R-:W-:Y:S05]  /*23e0*/  BRA.U !UP0, `(.L_x_47732) ;  /* 0x0000000108487547 */ /* 0x000fea000b800000 */
.L_x_47710:
        /* <DEDUP_REMOVED lines=16> */
.L_x_47733:
[----:B------:R-:W-:Y:S01]  /*24f0*/  CS2R R16, SRZ ;  /* 0x0000000000107805 */ /* 0x000fe2000001ff00 */
[----:B------:R-:W-:Y:S06]  /*2500*/  BRA `(.L_x_47711) ;  /* 0x0000000000447947 */ /* 0x000fec0003800000 */
.L_x_47732:
        /* <DEDUP_REMOVED lines=12> */
.L_x_47731:
[----:B------:R-:W2:Y:S02]  /*25d0*/  LDG.E.64 R16, desc[UR36][R4.64] ;  /* 0x0000002404107981 */ /* 0x000ea4000c1e1b00 */
[----:B--2---:R-:W2:Y:S02]  /*25e0*/  I2F.F64.U64 R16, R16 ;  /* 0x0000001000107312 */ /* 0x004ea40000301800 */
[----:B--2---:R-:W-:Y:S05]  /*25f0*/  BRA `(.L_x_47711) ;  /* 0x0000000000087947 */ /* 0x004fea0003800000 */
.L_x_47730:
[----:B------:R-:W2:Y:S02]  /*2600*/  LDG.E R4, desc[UR36][R4.64] ;  /* 0x0000002404047981 */ /* 0x000ea4000c1e1900 */
[----:B--2---:R0:W1:Y:S02]  /*2610*/  I2F.F64.U32 R16, R4 ;  /* 0x0000000400107312 */ /* 0x0040640000201800 */
.L_x_47711:
[----:B------:R-:W-:Y:S05]  /*2620*/  BSYNC.RECONVERGENT B7 ;  /* 0x0000000000077941 */ /* 0x000fea0003800200 */
.L_x_47705:
        /* <DEDUP_REMOVED lines=17> */
[----:B0-2---:R-:W-:Y:S05]  /*2740*/  BRA `(.L_x_47740) ;  /* 0x0000000c00707947 */ /* 0x005fea0003800000 */
.L_x_47738:
[----:B------:R-:W2:Y:S02]  /*2750*/  LDG.E.U8 R4, desc[UR36][R4.64] ;  /* 0x0000002404047981 */ /* 0x000ea4000c1e1100 */
[----:B--2---:R0:W2:Y:S02]  /*2760*/  I2F.F64.U16 R28, R4 ;  /* 0x00000004001c7312 */ /* 0x0040a40000101800 */
[----:B0-2---:R-:W-:Y:S05]  /*2770*/  BRA `(.L_x_47740) ;  /* 0x0000000c00647947 */ /* 0x005fea0003800000 */
.L_x_47737:
        /* <DEDUP_REMOVED lines=9> */
.L_x_47742:
[----:B------:R-:W2:Y:S02]  /*2810*/  LDG.E R4, desc[UR36][R4.64] ;  /* 0x0000002404047981 */ /* 0x000ea4000c1e1900 */
[----:B--2---:R0:W2:Y:S02]  /*2820*/  I2F.F64 R28, R4 ;  /* 0x00000004001c7312 */ /* 0x0040a40000201c00 */
[----:B0-2---:R-:W-:Y:S05]  /*2830*/  BRA `(.L_x_47740) ;  /* 0x0000000c00347947 */ /* 0x005fea0003800000 */
.L_x_47741:
[----:B------:R-:W2:Y:S02]  /*2840*/  LDG.E.U16 R4, desc[UR36][R4.64] ;  /* 0x0000002404047981 */ /* 0x000ea4000c1e1500 */
[----:B--2---:R0:W2:Y:S02]  /*2850*/  I2F.F64.S16 R28, R4 ;  /* 0x00000004001c7312 */ /* 0x0040a40000101c00 */
[----:B0-2---:R-:W-:Y:S05]  /*2860*/  BRA `(.L_x_47740) ;  /* 0x0000000c00287947 */ /* 0x005fea0003800000 */
.L_x_47736:
        /* <DEDUP_REMOVED lines=10> */
.L_x_47744:
[----:B------:R-:W2:Y:S02]  /*2910*/  LDG.E.U16 R0, desc[UR36][R4.64] ;  /* 0x0000002404007981 */ /* 0x000ea4000c1e1500 */
[----:B--2---:R-:W-:-:S05]  /*2920*/  HADD2.F32 R0, -RZ, R0.H0_H0 ;  /* 0x20000000ff007230 */ /* 0x004fca0000004100 */
[----:B------:R-:W-:-:S04]  /*2930*/  FMUL.FTZ R0, R0, 1 ;  /* 0x3f80000000007820 */ /* 0x000fc80000410000 */
[----:B------:R4:W0:Y:S02]  /*2940*/  F2F.F64.F32 R28, R0 ;  /* 0x00000000001c7310 */ /* 0x0008240000201800 */
[----:B0---4-:R-:W-:Y:S05]  /*2950*/  BRA `(.L_x_47740) ;  /* 0x0000000800ec7947 */ /* 0x011fea0003800000 */
.L_x_47743:
        /* <DEDUP_REMOVED lines=10> */
.L_x_47746:
[----:B------:R-:W2:Y:S02]  /*2a00*/  LDG.E.U16 R4, desc[UR36][R4.64] ;  /* 0x0000002404047981 */ /* 0x000ea4000c1e1500 */
[----:B--2---:R-:W-:-:S05]  /*2a10*/  HADD2.F32 R0, -RZ, R4.H0_H0 ;  /* 0x20000004ff007230 */ /* 0x004fca0000004100 */
[----:B------:R-:W-:-:S04]  /*2a20*/  FMUL.FTZ R0, R0, 1 ;  /* 0x3f80000000007820 */ /* 0x000fc80000410000 */
[----:B------:R0:W2:Y:S02]  /*2a30*/  F2F.F64.F32 R28, R0 ;  /* 0x00000000001c7310 */ /* 0x0000a40000201800 */
[----:B0-2---:R-:W-:Y:S05]  /*2a40*/  BRA `(.L_x_47740) ;  /* 0x0000000800b07947 */ /* 0x005fea0003800000 */
.L_x_47745:
[----:B------:R4:W5:Y:S01]  /*2a50*/  LDG.E.64 R28, desc[UR36][R4.64] ;  /* 0x00000024041c7981 */ /* 0x000962000c1e1b00 */
[----:B------:R-:W-:Y:S05]  /*2a60*/  BRA `(.L_x_47740) ;  /* 0x0000000800a87947 */ /* 0x000fea0003800000 */
.L_x_47735:
        /* <DEDUP_REMOVED lines=13> */
.L_x_47749:
[----:B------:R3:W5:Y:S01]  /*2b40*/  LDG.E.64 R28, desc[UR36][R4.64] ;  /* 0x00000024041c7981 */ /* 0x000762000c1e1b00 */
[----:B------:R-:W-:Y:S05]  /*2b50*/  BRA `(.L_x_47740) ;  /* 0x00000008006c7947 */ /* 0x000fea0003800000 */
.L_x_47748:
        /* <DEDUP_REMOVED lines=27> */
.L_x_47751:
[----:B------:R-:W2:Y:S02]  /*2d10*/  LDG.E.U8 R4, desc[UR36][R4.64] ;  /* 0x0000002404047981 */ /* 0x000ea4000c1e1100 */
[C---:B--2---:R-:W-:Y:S01]  /*2d20*/  SHF.L.U32 R3, R4.reuse, 0x19, RZ ;  /* 0x0000001904037819 */ /* 0x044fe200000006ff */
        /* <DEDUP_REMOVED lines=11> */
[----:B------:R3:W4:Y:S02]  /*2de0*/  F2F.F64.F32 R28, R0 ;  /* 0x00000000001c7310 */ /* 0x0007240000201800 */
[----:B---34-:R-:W-:Y:S05]  /*2df0*/  BRA `(.L_x_47740) ;  /* 0x0000000400c47947 */ /* 0x018fea0003800000 */
.L_x_47750:
[----:B------:R-:W2:Y:S02]  /*2e00*/  LDG.E.U16 R0, desc[UR36][R4.64] ;  /* 0x0000002404007981 */ /* 0x000ea4000c1e1500 */
[----:B--2---:R-:W-:-:S04]  /*2e10*/  IMAD.U32 R0, R0, 0x10000, RZ ;  /* 0x0001000000007824 */ /* 0x004fc800078e00ff */
[----:B------:R-:W-:-:S04]  /*2e20*/  FMUL.FTZ R0, R0, 1 ;  /* 0x3f80000000007820 */ /* 0x000fc80000410000 */
[----:B------:R3:W4:Y:S02]  /*2e30*/  F2F.F64.F32 R28, R0 ;  /* 0x00000000001c7310 */ /* 0x0007240000201800 */
[----:B---34-:R-:W-:Y:S05]  /*2e40*/  BRA `(.L_x_47740) ;  /* 0x0000000400b07947 */ /* 0x018fea0003800000 */
.L_x_47747:
        /* <DEDUP_REMOVED lines=11> */
.L_x_47754:
        /* <DEDUP_REMOVED lines=21> */
.L_x_47756:
[----:B------:R-:W-:Y:S05]  /*3050*/  BSYNC.RECONVERGENT B0 ;  /* 0x0000000000007941 */ /* 0x000fea0003800200 */
.L_x_47755:
[----:B------:R-:W-:Y:S02]  /*3060*/  SHF.L.U32 R0, R0, 0x14, RZ ;  /* 0x0000001400007819 */ /* 0x000fe400000006ff */
[----:B------:R-:W-:-:S04]  /*3070*/  LEA R3, R3, 0x3b800000, 0x17 ;  /* 0x3b80000003037811 */ /* 0x000fc800078eb8ff */
[----:B------:R-:W-:-:S05]  /*3080*/  LOP3.LUT R0, R3, R0, R7, 0xfe, !PT ;  /* 0x0000000003007212 */ /* 0x000fca00078efe07 */
[----:B------:R-:W-:-:S04]  /*3090*/  FMUL.FTZ R0, R0, 1 ;  /* 0x3f80000000007820 */ /* 0x000fc80000410000 */
[----:B------:R3:W4:Y:S02]  /*30a0*/  F2F.F64.F32 R28, R0 ;  /* 0x00000000001c7310 */ /* 0x0007240000201800 */
[----:B---34-:R-:W-:Y:S05]  /*30b0*/  BRA `(.L_x_47740) ;  /* 0x0000000400147947 */ /* 0x018fea0003800000 */
.L_x_47753:
        /* <DEDUP_REMOVED lines=21> */
.L_x_47758:
[----:B------:R-:W-:Y:S05]  /*3210*/  BSYNC.RECONVERGENT B0 ;  /* 0x0000000000007941 */ /* 0x000fea0003800200 */
.L_x_47757:
[----:B------:R-:W-:Y:S01]  /*3220*/  IMAD.SHL.U32 R0, R0, 0x200000, RZ ;  /* 0x0020000000007824 */ /* 0x000fe200078e00ff */
[----:B------:R-:W-:-:S04]  /*3230*/  LEA R3, R3, 0x37800000, 0x17 ;  /* 0x3780000003037811 */ /* 0x000fc800078eb8ff */
[----:B------:R-:W-:-:S05]  /*3240*/  LOP3.LUT R0, R3, R0, R7, 0xfe, !PT ;  /* 0x0000000003007212 */ /* 0x000fca00078efe07 */
[----:B------:R-:W-:-:S04]  /*3250*/  FMUL.FTZ R0, R0, 1 ;  /* 0x3f80000000007820 */ /* 0x000fc80000410000 */
[----:B------:R3:W4:Y:S02]  /*3260*/  F2F.F64.F32 R28, R0 ;  /* 0x00000000001c7310 */ /* 0x0007240000201800 */
[----:B---34-:R-:W-:Y:S05]  /*3270*/  BRA `(.L_x_47740) ;  /* 0x0000000000a47947 */ /* 0x018fea0003800000 */
.L_x_47752:
[----:B------:R-:W-:-:S09]  /*3280*/  UISETP.NE.AND UP0, UPT, UR4, 0x1c, UPT ;  /* 0x0000001c0400788c */ /* 0x000fd2000bf05270 */
[----:B------:R-:W-:Y:S05]  /*3290*/  BRA.U !UP0, `(.L_x_47759) ;  /* 0x0000000108947547 */ /* 0x000fea000b800000 */
[----:B------:R-:W-:-:S09]  /*32a0*/  UISETP.NE.AND UP0, UPT, UR4, 0x1d, UPT ;  /* 0x0000001d0400788c */ /* 0x000fd2000bf05270 */
[----:B------:R-:W-:Y:S05]  /*32b0*/  BRA.U !UP0, `(.L_x_47760) ;  /* 0x0000000108807547 */ /* 0x000fea000b800000 */
[----:B------:R-:W-:-:S09]  /*32c0*/  UISETP.NE.AND UP0, UPT, UR4, 0x2c, UPT ;  /* 0x0000002c0400788c */ /* 0x000fd2000bf05270 */
[----:B------:R-:W-:Y:S05]  /*32d0*/  BRA.U !UP0, `(.L_x_47761) ;  /* 0x0000000108487547 */ /* 0x000fea000b800000 */
.L_x_47739:
[----:B------:R-:W-:Y:S01]  /*32e0*/  MOV R14, 0x0 ;  /* 0x00000000000e7802 */ /* 0x000fe20000000f00 */
[----:B------:R-:W0:Y:S01]  /*32f0*/  LDCU.64 UR4, c[0x4][0x198] ;  /* 0x01003300ff0477ac */ /* 0x000e220008000a00 */
[----:B------:R-:W-:Y:S02]  /*3300*/  HFMA2 R12, -RZ, RZ, 0, 5.9604644775390625e-08 ;  /* 0x00000001ff0c7431 */ /* 0x000fe400000001ff */
[----:B------:R-:W-:Y:S01]  /*3310*/  IMAD.MOV.U32 R8, RZ, RZ, 0x4e ;  /* 0x0000004eff087424 */ /* 0x000fe200078e00ff */
[----:B------:R-:W2:Y:S01]  /*3320*/  LDCU.64 UR6, c[0x4][0x1a0] ;  /* 0x01003400ff0677ac */ /* 0x000ea20008000a00 */
[----:B------:R-:W3:Y:S01]  /*3330*/  LDC.64 R14, c[0x4][R14] ;  /* 0x010000000e0e7b82 */ /* 0x000ee20000000a00 */
[----:B------:R-:W-:Y:S01]  /*3340*/  IMAD.MOV.U32 R13, RZ, RZ, RZ ;  /* 0x000000ffff0d7224 */ /* 0x000fe200078e00ff */
[----:B------:R-:W4:Y:S01]  /*3350*/  LDCU.64 UR8, c[0x4][0x58] ;  /* 0x01000b00ff0877ac */ /* 0x000f220008000a00 */
[----:B0-----:R-:W-:Y:S01]  /*3360*/  IMAD.U32 R4, RZ, RZ, UR4 ;  /* 0x00000004ff047e24 */ /* 0x001fe2000f8e00ff */
[----:B------:R-:W-:Y:S01]  /*3370*/  MOV R5, UR5 ;  /* 0x0000000500057c02 */ /* 0x000fe20008000f00 */
[----:B--2---:R-:W-:-:S02]  /*3380*/  IMAD.U32 R6, RZ, RZ, UR6 ;  /* 0x00000006ff067e24 */ /* 0x004fc4000f8e00ff */
[----:B------:R-:W-:Y:S01]  /*3390*/  IMAD.U32 R7, RZ, RZ, UR7 ;  /* 0x00000007ff077e24 */ /* 0x000fe2000f8e00ff */
[----:B----4-:R-:W-:Y:S01]  /*33a0*/  MOV R10, UR8 ;  /* 0x00000008000a7c02 */ /* 0x010fe20008000f00 */
[----:B------:R-:W-:-:S07]  /*33b0*/  IMAD.U32 R11, RZ, RZ, UR9 ;  /* 0x00000009ff0b7e24 */ /* 0x000fce000f8e00ff */
[----:B------:R-:W-:-:S07]  /*33c0*/  LEPC R20, `(.L_x_47762) ;  /* 0x000000001014794e */ /* 0x000fce0000000000 */
[----:B-1-3-5:R-:W-:Y:S05]  /*33d0*/  CALL.ABS.NOINC R14 ;  /* 0x000000000e007343 */ /* 0x02afea0003c00000 */
.L_x_47762:
[----:B------:R-:W-:Y:S01]  /*33e0*/  CS2R R28, SRZ ;  /* 0x00000000001c7805 */ /* 0x000fe2000001ff00 */
[----:B------:R-:W-:Y:S06]  /*33f0*/  BRA `(.L_x_47740) ;  /* 0x0000000000447947 */ /* 0x000fec0003800000 */
.L_x_47761:
[----:B------:R-:W2:Y:S01]  /*3400*/  LDG.E.U8 R0, desc[UR36][R4.64] ;  /* 0x0000002404007981 */ /* 0x000ea2000c1e1100 */
[----:B------:R-:W-:Y:S01]  /*3410*/  IMAD.MOV.U32 R28, RZ, RZ, 0x0 ;  /* 0x00000000ff1c7424 */ /* 0x000fe200078e00ff */
[----:B------:R-:W-:Y:S02]  /*3420*/  MOV R29, 0x38000000 ;  /* 0x38000000001d7802 */ /* 0x000fe40000000f00 */
        /* <DEDUP_REMOVED lines=8> */
[----:B0-2---:R-:W-:Y:S05]  /*34b0*/  BRA `(.L_x_47740) ;  /* 0x0000000000147947 */ /* 0x005fea0003800000 */
.L_x_47760:
[----:B------:R-:W2:Y:S02]  /*34c0*/  LDG.E.64 R28, desc[UR36][R4.64] ;  /* 0x00000024041c7981 */ /* 0x000ea4000c1e1b00 */
[----:B--2---:R-:W0:Y:S02]  /*34d0*/  I2F.F64.U64 R28, R28 ;  /* 0x0000001c001c7312 */ /* 0x004e240000301800 */
[----:B0-----:R-:W-:Y:S05]  /*34e0*/  BRA `(.L_x_47740) ;  /* 0x0000000000087947 */ /* 0x001fea0003800000 */
.L_x_47759:
[----:B------:R-:W2:Y:S02]  /*34f0*/  LDG.E R4, desc[UR36][R4.64] ;  /* 0x0000002404047981 */ /* 0x000ea4000c1e1900 */
[----:B--2---:R0:W2:Y:S02]  /*3500*/  I2F.F64.U32 R28, R4 ;  /* 0x00000004001c7312 */ /* 0x0040a40000201800 */
.L_x_47740:
[----:B------:R-:W-:Y:S05]  /*3510*/  BSYNC.RECONVERGENT B7 ;  /* 0x0000000000077941 */ /* 0x000fea0003800200 */
.L_x_47734:
[----:B--2--5:R-:W-:Y:S01]  /*3520*/  SHF.R.U32.HI R0, RZ, 0x14, R29 ;  /* 0x00000014ff007819 */ /* 0x024fe2000001161d */
[----:B-1----:R-:W1:Y:S01]  /*3530*/  DSETP.NEU.AND P2, PT, R16, RZ, PT ;  /* 0x000000ff1000722a */ /* 0x002e620003f4d000 */
[----:B------:R-:W-:Y:S01]  /*3540*/  BSSY.RECONVERGENT B0, `(.L_x_47763) ;  /* 0x0000028000007945 */ /* 0x000fe20003800200 */
[----:B-1----:R-:W-:Y:S01]  /*3550*/  ISETP.GE.OR P3, PT, R29, RZ, P2 ;  /* 0x000000ff1d00720c */ /* 0x002fe20001766670 */
[----:B0--34-:R-:W-:Y:S01]  /*3560*/  @!P2 IMAD.MOV.U32 R4, RZ, RZ, RZ ;  /* 0x000000ffff04a224 */ /* 0x019fe200078e00ff */
[----:B------:R-:W-:-:S05]  /*3570*/  LOP3.LUT R0, R0, 0x7ff, RZ, 0xc0, !PT ;  /* 0x000007ff00007812 */ /* 0x000fca00078ec0ff */
[----:B------:R-:W-:-:S05]  /*3580*/  VIADD R3, R0, 0xfffffc0c ;  /* 0xfffffc0c00037836 */ /* 0x000fca0000000000 */
[CC--:B------:R-:W-:Y:S02]  /*3590*/  SHF.L.U32 R0, R28.reuse, R3.reuse, RZ ;  /* 0x000000031c007219 */ /* 0x0c0fe400000006ff */
[----:B------:R-:W-:Y:S02]  /*35a0*/  SHF.L.U64.HI R3, R28, R3, R29 ;  /* 0x000000031c037219 */ /* 0x000fe4000001021d */
[----:B------:R-:W-:-:S04]  /*35b0*/  ISETP.NE.U32.AND P0, PT, R0, RZ, PT ;  /* 0x000000ff0000720c */ /* 0x000fc80003f05070 */
[----:B------:R-:W-:-:S04]  /*35c0*/  ISETP.NE.AND.EX P0, PT, R3, -0x80000000, PT, P0 ;  /* 0x800000000300780c */ /* 0x000fc80003f05300 */
[----:B------:R-:W-:-:S15]  /*35d0*/  PLOP3.LUT P1, PT, P0, PT, PT, 0x8, 0x80 ;  /* 0x000000000080781c */ /* 0x000fde000072e170 */
[----:B------:R-:W-:-:S15]  /*35e0*/  NOP ;  /* 0x0000000000007918 */ /* 0x000fde0000000000 */
[----:B------:R-:W-:-:S08]  /*35f0*/  NOP ;  /* 0x0000000000007918 */ /* 0x000fd00000000000 */
[----:B------:R-:W0:Y:S02]  /*3600*/  @!P2 DSETP.NEU.AND P1, PT, |R28|, 0.5, !P0 ;  /* 0x3fe000001c00a42a */ /* 0x000e24000472d200 */
[----:B0-----:R-:W-:-:S04]  /*3610*/  @!P2 SEL R5, R17, RZ, P1 ;  /* 0x000000ff1105a207 */ /* 0x001fc80000800000 */
[----:B------:R-:W-:Y:S01]  /*3620*/  @!P3 LOP3.LUT R5, R5, 0x7ff00000, RZ, 0xfc, !PT ;  /* 0x7ff000000505b812 */ /* 0x000fe200078efcff */
[----:B------:R-:W-:Y:S06]  /*3630*/  @!P2 BRA `(.L_x_47764) ;  /* 0x000000000060a947 */ /* 0x000fec0003800000 */
[----:B------:R0:W1:Y:S01]  /*3640*/  DADD R4, -RZ, |R16| ;  /* 0x00000000ff047229 */ /* 0x0000620000000510 */
[----:B------:R-:W-:Y:S01]  /*3650*/  BSSY.RECONVERGENT B1, `(.L_x_47765) ;  /* 0x0000005000017945 */ /* 0x000fe20003800200 */
[----:B------:R-:W-:Y:S01]  /*3660*/  MOV R20, R28 ;  /* 0x0000001c00147202 */ /* 0x000fe20000000f00 */
[----:B------:R-:W-:Y:S01]  /*3670*/  IMAD.MOV.U32 R3, RZ, RZ, R29 ;  /* 0x000000ffff037224 */ /* 0x000fe200078e001d */
[----:B01----:R-:W-:-:S07]  /*3680*/  MOV R0, 0x36a0 ;  /* 0x000036a000007802 */ /* 0x003fce0000000f00 */
[----:B------:R-:W-:Y:S05]  /*3690*/  CALL.REL.NOINC `($_ZN2at6native18elementwise_kernelILi128ELi4EZNS0_15gpu_kernel_implIZZZNS0_50_GLOBAL__N__2680c7bb_12_PowKernel_cu_7dd49032_317024pow_tensor_tensor_kernelERNS_18TensorIteratorBaseEENKUlvE_clEvENKUlvE4_clEvEUlddE_EEvS5_RKT_EUliE_EEviT1_$__internal_accurate_pow) ;  /* 0x000000fc00f87944 */ /* 0x000fea0003c00000 */
[----:B------:R-:W-:Y:S05]  /*36a0*/  BSYNC.RECONVERGENT B1 ;  /* 0x0000000000017941 */ /* 0x000fea0003800200 */
.L_x_47765:
[----:B------:R-:W-:Y:S01]  /*36b0*/  ISETP.GE.AND P2, PT, R17, RZ, PT ;  /* 0x000000ff1100720c */ /* 0x000fe20003f46270 */
[----:B------:R-:W0:Y:S02]  /*36c0*/  DADD R6, -RZ, -R4 ;  /* 0x00000000ff067229 */ /* 0x000e240000000904 */
[----:B0-----:R-:W-:Y:S02]  /*36d0*/  FSEL R3, R6, R4, P1 ;  /* 0x0000000406037208 */ /* 0x001fe40000800000 */
[----:B------:R-:W-:-:S15]  /*36e0*/  FSEL R0, R7, R5, P1 ;  /* 0x0000000507007208 */ /* 0x000fde0000800000 */
[----:B------:R-:W-:-:S15]  /*36f0*/  NOP ;  /* 0x0000000000007918 */ /* 0x000fde0000000000 */
[----:B------:R-:W-:-:S15]  /*3700*/  NOP ;  /* 0x0000000000007918 */ /* 0x000fde0000000000 */
[----:B------:R-:W-:-:S15]  /*3710*/  NOP ;  /* 0x0000000000007918 */ /* 0x000fde0000000000 */
[----:B------:R-:W0:Y:S01]  /*3720*/  FRND.F64.TRUNC R6, R28 ;  /* 0x0000001c00067313 */ /* 0x000e22000030d800 */
[----:B------:R-:W-:Y:S02]  /*3730*/  FSEL R4, R3, R4, !P2 ;  /* 0x0000000403047208 */ /* 0x000fe40005000000 */
[----:B------:R-:W-:-:S15]  /*3740*/  FSEL R5, R0, R5, !P2 ;  /* 0x0000000500057208 */ /* 0x000fde0005000000 */
[----:B------:R-:W-:-:S15]  /*3750*/  NOP ;  /* 0x0000000000007918 */ /* 0x000fde0000000000 */
[----:B------:R-:W-:-:S15]  /*3760*/  NOP ;  /* 0x0000000000007918 */ /* 0x000fde0000000000 */
[----:B------:R-:W-:-:S15]  /*3770*/  NOP ;  /* 0x0000000000007918 */ /* 0x000fde0000000000 */
[----:B------:R-:W-:-:S01]  /*3780*/  NOP ;  /* 0x0000000000007918 */ /* 0x000fc20000000000 */
[----:B0-----:R-:W0:Y:S02]  /*3790*/  DSETP.NEU.AND P0, PT, R28, R6, PT ;  /* 0x000000061c00722a */ /* 0x001e240003f0d000 */
[----:B0-----:R-:W-:Y:S02]  /*37a0*/  @!P2 FSEL R4, R4, RZ, !P0 ;  /* 0x000000ff0404a208 */ /* 0x001fe40004000000 */
[----:B------:R-:W-:-:S07]  /*37b0*/  @!P2 FSEL R5, R5, -QNAN , !P0 ;  /* 0xfff800000505a808 */ /* 0x000fce0004000000 */
.L_x_47764:
[----:B------:R-:W-:Y:S05]  /*37c0*/  BSYNC.RECONVERGENT B0 ;  /* 0x0000000000007941 */ /* 0x000fea0003800200 */
.L_x_47763:
        /* <DEDUP_REMOVED lines=19> */
[----:B------:R-:W-:Y:S01]  /*3900*/  ISETP.GE.AND P1, PT, R29, RZ, PT ;  /* 0x000000ff1d00720c */ /* 0x000fe20003f26270 */
[----:B------:R-:W0:Y:S02]  /*3910*/  DSETP.GT.AND P0, PT, |R16|, 1, PT ;  /* 0x3ff000001000742a */ /* 0x000e240003f04200 */
[----:B0-----:R-:W-:-:S10]  /*3920*/  SEL R4, RZ, 0x7ff00000, !P0 ;  /* 0x7ff00000ff047807 */ /* 0x001fd40004000000 */
[----:B------:R-:W-:-:S15]  /*3930*/  @!P1 LOP3.LUT R4, R4, 0x7ff00000, RZ, 0x3c, !PT ;  /* 0x7ff0000004049812 */ /* 0x000fde00078e3cff */
[----:B------:R-:W-:-:S15]  /*3940*/  NOP ;  /* 0x0000000000007918 */ /* 0x000fde0000000000 */
[----:B------:R-:W-:-:S15]  /*3950*/  NOP ;  /* 0x0000000000007918 */ /* 0x000fde0000000000 */
[----:B------:R-:W-:-:S07]  /*3960*/  NOP ;  /* 0x0000000000007918 */ /* 0x000fce0000000000 */
[----:B------:R-:W0:Y:S02]  /*3970*/  DSETP.NEU.AND P0, PT, R16, -1, PT ;  /* 0xbff000001000742a */ /* 0x000e240003f0d000 */
[----:B0-----:R-:W-:Y:S01]  /*3980*/  SEL R5, R4, 0x3ff00000, P0 ;  /* 0x3ff0000004057807 */ /* 0x001fe20000000000 */
[----:B------:R-:W-:Y:S01]  /*3990*/  IMAD.MOV.U32 R4, RZ, RZ, RZ ;  /* 0x000000ffff047224 */ /* 0x000fe200078e00ff */
[----:B------:R-:W-:Y:S06]  /*39a0*/  BRA `(.L_x_47767) ;  /* 0x00000000002c7947 */ /* 0x000fec0003800000 */
.L_x_47768:
[----:B------:R-:W0:Y:S02]  /*39b0*/  DSETP.NEU.AND P0, PT, |R16|, +INF , PT ;  /* 0x7ff000001000742a */ /* 0x000e240003f0d200 */
[----:B0-----:R-:W-:Y:S05]  /*39c0*/  @P0 BRA `(.L_x_47767) ;  /* 0x0000000000240947 */ /* 0x001fea0003800000 */
[----:B------:R-:W-:Y:S01]  /*39d0*/  ISETP.GE.AND P0, PT, R29, RZ, PT ;  /* 0x000000ff1d00720c */ /* 0x000fe20003f06270 */
[----:B------:R-:W-:Y:S01]  /*39e0*/  IMAD.MOV.U32 R4, RZ, RZ, RZ ;  /* 0x000000ffff047224 */ /* 0x000fe200078e00ff */
[----:B------:R-:W-:Y:S02]  /*39f0*/  ISETP.GE.AND P2, PT, R17, RZ, PT ;  /* 0x000000ff1100720c */ /* 0x000fe40003f46270 */
[----:B------:R-:W-:Y:S02]  /*3a00*/  LOP3.LUT R0, R29, 0x7fffffff, RZ, 0xc0, !PT ;  /* 0x7fffffff1d007812 */ /* 0x000fe400078ec0ff */
[----:B------:R-:W-:Y:S02]  /*3a10*/  SEL R5, RZ, 0x7ff00000, !P0 ;  /* 0x7ff00000ff057807 */ /* 0x000fe40004000000 */
[----:B------:R-:W-:Y:S02]  /*3a20*/  ISETP.NE.AND P0, PT, R0, 0x3fe00000, PT ;  /* 0x3fe000000000780c */ /* 0x000fe40003f05270 */
[----:B------:R-:W-:-:S04]  /*3a30*/  IADD3 R0, PT, PT, R5, -0x80000000, RZ ;  /* 0x8000000005007810 */ /* 0x000fc80007ffe0ff */
[----:B------:R-:W-:-:S04]  /*3a40*/  SEL R0, R0, R5, P0 ;  /* 0x0000000500007207 */ /* 0x000fc80000000000 */
[----:B------:R-:W-:-:S07]  /*3a50*/  @!P2 SEL R5, R0, R5, P1 ;  /* 0x000000050005a207 */ /* 0x000fce0000800000 */
.L_x_47767:
[----:B------:R-:W-:Y:S05]  /*3a60*/  BSYNC.RECONVERGENT B0 ;  /* 0x0000000000007941 */ /* 0x000fea0003800200 */
.L_x_47766:
[----:B------:R-:W0:Y:S01]  /*3a70*/  LDCU.64 UR4, c[0x0][0x5e8] ;  /* 0x0000bd00ff0477ac */ /* 0x000e220008000a00 */
[----:B------:R-:W1:Y:S02]  /*3a80*/  DSETP.NEU.AND P1, PT, R28, RZ, PT ;  /* 0x000000ff1c00722a */ /* 0x000e640003f2d000 */
[----:B-1----:R-:W-:Y:S02]  /*3a90*/  FSEL R0, R4, RZ, P1 ;  /* 0x000000ff04007208 */ /* 0x002fe40000800000 */
[----:B------:R-:W-:Y:S02]  /*3aa0*/  FSEL R4, R5, 1.875, P1 ;  /* 0x3ff0000005047808 */ /* 0x000fe40000800000 */
[----:B0-----:R-:W-:Y:S01]  /*3ab0*/  IADD3 R2, P2, PT, R2, UR4, RZ ;  /* 0x0000000402027c10 */ /* 0x001fe2000ff5e0ff */
[----:B------:R-:W-:-:S04]  /*3ac0*/  ULOP3.LUT UR4, UR40, 0xff, URZ, 0xc0, !UPT ;  /* 0x000000ff28047892 */ /* 0x000fc8000f8ec0ff */
[----:B------:R-:W-:Y:S01]  /*3ad0*/  UISETP.GT.AND UP0, UPT, UR4, 0x9, UPT ;  /* 0x000000090400788c */ /* 0x000fe2000bf04270 */
[----:B------:R-:W-:-:S15]  /*3ae0*/  IMAD.X R3, RZ, RZ, UR5, P2 ;  /* 0x00000005ff037e24 */ /* 0x000fde00090e06ff */
[----:B------:R-:W-:-:S15]  /*3af0*/  NOP ;  /* 0x0000000000007918 */ /* 0x000fde0000000000 */
[----:B------:R-:W-:-:S15]  /*3b00*/  NOP ;  /* 0x0000000000007918 */ /* 0x000fde0000000000 */
[----:B------:R-:W-:-:S07]  /*3b10*/  NOP ;  /* 0x0000000000007918 */ /* 0x000fce0000000000 */
[----:B------:R-:W0:Y:S02]  /*3b20*/  DSETP.NEU.AND P0, PT, R16, 1, PT ;  /* 0x3ff000001000742a */ /* 0x000e240003f0d000 */
[----:B0-----:R-:W-:Y:S02]  /*3b30*/  FSEL R0, R0, RZ, P0 ;  /* 0x000000ff00007208 */ /* 0x001fe40000000000 */
[----:B------:R-:W-:Y:S02]  /*3b40*/  FSEL R5, R4, 1.875, P0 ;  /* 0x3ff0000004057808 */ /* 0x000fe40000000000 */
[----:B------:R-:W-:Y:S01]  /*3b50*/  MOV R4, R0 ;  /* 0x0000000000047202 */ /* 0x000fe20000000f00 */
        /* <DEDUP_REMOVED lines=12> */
.L_x_47772:
[----:B------:R-:W0:Y:S02]  /*3c20*/  F2I.S64.F64.TRUNC R4, R4 ;  /* 0x0000000400047311 */ /* 0x000e24000030d900 */
[----:B0-----:R-:W-:-:S05]  /*3c30*/  IMAD.MOV.U32 R7, RZ, RZ, R4 ;  /* 0x000000ffff077224 */ /* 0x001fca00078e0004 */
[----:B------:R0:W-:Y:S01]  /*3c40*/  STG.E.U8 desc[UR36][R2.64], R7 ;  /* 0x0000000702007986 */ /* 0x0001e2000c101124 */
[----:B------:R-:W-:Y:S05]  /*3c50*/  BRA `(.L_x_47774) ;  /* 0x0000001000847947 */ /* 0x000fea0003800000 */
.L_x_47771:
        /* <DEDUP_REMOVED lines=9> */
.L_x_47776:
[----:B------:R-:W0:Y:S02]  /*3cf0*/  F2I.F64.TRUNC R5, R4 ;  /* 0x0000000400057311 */ /* 0x000e24000030d100 */
[----:B0-----:R0:W-:Y:S01]  /*3d00*/  STG.E desc[UR36][R2.64], R5 ;  /* 0x0000000502007986 */ /* 0x0011e2000c101924 */
[----:B------:R-:W-:Y:S05]  /*3d10*/  BRA `(.L_x_47774) ;  /* 0x0000001000547947 */ /* 0x000fea0003800000 */
.L_x_47775:
[----:B------:R-:W0:Y:S02]  /*3d20*/  F2I.F64.TRUNC R5, R4 ;  /* 0x0000000400057311 */ /* 0x000e24000030d100 */
[----:B0-----:R0:W-:Y:S01]  /*3d30*/  STG.E.U16 desc[UR36][R2.64], R5 ;  /* 0x0000000502007986 */ /* 0x0011e2000c101524 */
[----:B------:R-:W-:Y:S05]  /*3d40*/  BRA `(.L_x_47774) ;  /* 0x0000001000487947 */ /* 0x000fea0003800000 */
.L_x_47770:
        /* <DEDUP_REMOVED lines=17> */
.L_x_47778:
        /* <DEDUP_REMOVED lines=12> */
.L_x_47777:
        /* <DEDUP_REMOVED lines=18> */
.L_x_47780:
        /* <DEDUP_REMOVED lines=13> */
.L_x_47779:
[----:B------:R0:W-:Y:S01]  /*4110*/  STG.E.64 desc[UR36][R2.64], R4 ;  /* 0x0000000402007986 */ /* 0x0001e2000c101b24 */
[----:B------:R-:W-:Y:S05]  /*4120*/  BRA `(.L_x_47774) ;  /* 0x0000000c00507947 */ /* 0x000fea0003800000 */
.L_x_47769:
        /* <DEDUP_REMOVED lines=12> */
.L_x_47783:
[----:B------:R-:W-:-:S05]  /*41f0*/  CS2R R6, SRZ ;  /* 0x0000000000067805 */ /* 0x000fca000001ff00 */
[----:B------:R3:W-:Y:S01]  /*4200*/  STG.E.128 desc[UR36][R2.64], R4 ;  /* 0x0000000402007986 */ /* 0x0007e2000c101d24 */
[----:B------:R-:W-:Y:S05]  /*4210*/  BRA `(.L_x_47774) ;  /* 0x0000000c00147947 */ /* 0x000fea0003800000 */
.L_x_47782:
        /* <DEDUP_REMOVED lines=27> */
.L_x_47787:
[----:B------:R-:W-:Y:S05]  /*43d0*/  BSYNC.RECONVERGENT B0 ;  /* 0x0000000000007941 */ /* 0x000fea0003800200 */
.L_x_47786:
[----:B------:R-:W-:-:S05]  /*43e0*/  LOP3.LUT R7, R0, 0x80, R7, 0xf8, !PT ;  /* 0x0000008000077812 */ /* 0x000fca00078ef807 */
[----:B------:R1:W-:Y:S01]  /*43f0*/  STG.E.U8 desc[UR36][R2.64], R7 ;  /* 0x0000000702007986 */ /* 0x0003e2000c101124 */
[----:B------:R-:W-:Y:S05]  /*4400*/  BRA `(.L_x_47774) ;  /* 0x0000000800987947 */ /* 0x000fea0003800000 */
.L_x_47785:
        /* <DEDUP_REMOVED lines=23> */
.L_x_47789:
[----:B------:R-:W-:Y:S05]  /*4580*/  BSYNC.RECONVERGENT B0 ;  /* 0x0000000000007941 */ /* 0x000fea0003800200 */
.L_x_47788:
[----:B------:R-:W-:-:S05]  /*4590*/  LOP3.LUT R7, R0, 0x80, R7, 0xf8, !PT ;  /* 0x0000008000077812 */ /* 0x000fca00078ef807 */
[----:B------:R2:W-:Y:S01]  /*45a0*/  STG.E.U8 desc[UR36][R2.64], R7 ;  /* 0x0000000702007986 */ /* 0x0005e2000c101124 */
[----:B------:R-:W-:Y:S05]  /*45b0*/  BRA `(.L_x_47774) ;  /* 0x00000008002c7947 */ /* 0x000fea0003800000 */
.L_x_47784:
        /* <DEDUP_REMOVED lines=12> */
.L_x_47781:
        /* <DEDUP_REMOVED lines=11> */
.L_x_47792:
        /* <DEDUP_REMOVED lines=21> */
.L_x_47795:
[----:B------:R-:W-:-:S04]  /*4880*/  SHF.R.U32.HI R0, RZ, 0x14, R7 ;  /* 0x00000014ff007819 */ /* 0x000fc80000011607 */
[----:B------:R-:W-:-:S04]  /*4890*/  LOP3.LUT R0, R0, 0x1, RZ, 0xc0, !PT ;  /* 0x0000000100007812 */ /* 0x000fc800078ec0ff */
[----:B------:R-:W-:-:S04]  /*48a0*/  IADD3 R0, PT, PT, R7, 0x487ffff, R0 ;  /* 0x0487ffff07007810 */ /* 0x000fc80007ffe000 */
[----:B------:R-:W-:-:S04]  /*48b0*/  SHF.R.U32.HI R0, RZ, 0x14, R0 ;  /* 0x00000014ff007819 */ /* 0x000fc80000011600 */
[----:B------:R-:W-:-:S07]  /*48c0*/  LOP3.LUT R4, R0, 0xff, RZ, 0xc0, !PT ;  /* 0x000000ff00047812 */ /* 0x000fce00078ec0ff */
.L_x_47796:
[----:B------:R-:W-:-:S04]  /*48d0*/  SHF.R.U32.HI R5, RZ, 0x18, R7 ;  /* 0x00000018ff057819 */ /* 0x000fc80000011607 */
[----:B------:R-:W-:-:S04]  /*48e0*/  LOP3.LUT R4, R4, 0x80, R5, 0xf8, !PT ;  /* 0x0000008004047812 */ /* 0x000fc800078ef805 */
[----:B------:R-:W-:-:S07]  /*48f0*/  PRMT R0, R4, 0x7610, R0 ;  /* 0x0000761004007816 */ /* 0x000fce0000000000 */
.L_x_47794:
[----:B------:R-:W-:Y:S05]  /*4900*/  BSYNC.RECONVERGENT B0 ;  /* 0x0000000000007941 */ /* 0x000fea0003800200 */
.L_x_47793:
[----:B------:R0:W-:Y:S01]  /*4910*/  STG.E.U8 desc[UR36][R2.64], R0 ;  /* 0x0000000002007986 */ /* 0x0001e2000c101124 */
[----:B------:R-:W-:Y:S05]  /*4920*/  BRA `(.L_x_47774) ;  /* 0x0000000400507947 */ /* 0x000fea0003800000 */
.L_x_47791:
        /* <DEDUP_REMOVED lines=21> */
.L_x_47799:
[----:B------:R-:W-:-:S04]  /*4a80*/  SHF.R.U32.HI R0, RZ, 0x15, R7 ;  /* 0x00000015ff007819 */ /* 0x000fc80000011607 */
[----:B------:R-:W-:-:S04]  /*4a90*/  LOP3.LUT R0, R0, 0x1, RZ, 0xc0, !PT ;  /* 0x0000000100007812 */ /* 0x000fc800078ec0ff */
[----:B------:R-:W-:-:S04]  /*4aa0*/  IADD3 R0, PT, PT, R7, 0x88fffff, R0 ;  /* 0x088fffff07007810 */ /* 0x000fc80007ffe000 */
[----:B------:R-:W-:-:S04]  /*4ab0*/  SHF.R.U32.HI R0, RZ, 0x15, R0 ;  /* 0x00000015ff007819 */ /* 0x000fc80000011600 */
[----:B------:R-:W-:-:S07]  /*4ac0*/  LOP3.LUT R4, R0, 0xff, RZ, 0xc0, !PT ;  /* 0x000000ff00047812 */ /* 0x000fce00078ec0ff */
.L_x_47800:
[----:B------:R-:W-:-:S04]  /*4ad0*/  SHF.R.U32.HI R5, RZ, 0x18, R7 ;  /* 0x00000018ff057819 */ /* 0x000fc80000011607 */
[----:B------:R-:W-:-:S04]  /*4ae0*/  LOP3.LUT R4, R4, 0x80, R5, 0xf8, !PT ;  /* 0x0000008004047812 */ /* 0x000fc800078ef805 */
[----:B------:R-:W-:-:S07]  /*4af0*/  PRMT R0, R4, 0x7610, R0 ;  /* 0x0000761004007816 */ /* 0x000fce0000000000 */
.L_x_47798:
[----:B------:R-:W-:Y:S05]  /*4b00*/  BSYNC.RECONVERGENT B0 ;  /* 0x0000000000007941 */ /* 0x000fea0003800200 */
.L_x_47797:
[----:B------:R0:W-:Y:S01]  /*4b10*/  STG.E.U8 desc[UR36][R2.64], R0 ;  /* 0x0000000002007986 */ /* 0x0001e2000c101124 */
[----:B------:R-:W-:Y:S05]  /*4b20*/  BRA `(.L_x_47774) ;  /* 0x0000000000d07947 */ /* 0x000fea0003800000 */
.L_x_47790:
[----:B------:R-:W-:-:S09]  /*4b30*/  UISETP.NE.AND UP0, UPT, UR4, 0x1c, UPT ;  /* 0x0000001c0400788c */ /* 0x000fd2000bf05270 */
[----:B------:R-:W-:Y:S05]  /*4b40*/  BRA.U !UP0, `(.L_x_47801) ;  /* 0x0000000108c07547 */ /* 0x000fea000b800000 */
[----:B------:R-:W-:-:S09]  /*4b50*/  UISETP.NE.AND UP0, UPT, UR4, 0x1d, UPT ;  /* 0x0000001d0400788c */ /* 0x000fd2000bf05270 */
[----:B------:R-:W-:Y:S05]  /*4b60*/  BRA.U !UP0, `(.L_x_47802) ;  /* 0x0000000108ac7547 */ /* 0x000fea000b800000 */
[----:B------:R-:W-:-:S09]  /*4b70*/  UISETP.NE.AND UP0, UPT, UR4, 0x2c, UPT ;  /* 0x0000002c0400788c */ /* 0x000fd2000bf05270 */
[----:B------:R-:W-:Y:S05]  /*4b80*/  BRA.U !UP0, `(.L_x_47803) ;  /* 0x0000000108447547 */ /* 0x000fea000b800000 */
.L_x_47773:
        /* <DEDUP_REMOVED lines=16> */
.L_x_47804:
[----:B------:R-:W-:Y:S05]  /*4c90*/  BRA `(.L_x_47774) ;  /* 0x0000000000747947 */ /* 0x000fea0003800000 */
.L_x_47803:
        /* <DEDUP_REMOVED lines=24> */
.L_x_47802:
[----:B------:R-:W0:Y:S02]  /*4e20*/  F2I.U64.F64.TRUNC R4, R4 ;  /* 0x0000000400047311 */ /* 0x000e24000030d800 */
[----:B0-----:R0:W-:Y:S01]  /*4e30*/  STG.E.64 desc[UR36][R2.64], R4 ;  /* 0x0000000402007986 */ /* 0x0011e2000c101b24 */
[----:B------:R-:W-:Y:S05]  /*4e40*/  BRA `(.L_x_47774) ;  /* 0x0000000000087947 */ /* 0x000fea0003800000 */
.L_x_47801:
[----:B------:R-:W0:Y:S02]  /*4e50*/  F2I.U32.F64.TRUNC R5, R4 ;  /* 0x0000000400057311 */ /* 0x000e24000030d000 */
[----:B0-----:R0:W-:Y:S02]  /*4e60*/  STG.E desc[UR36][R2.64], R5 ;  /* 0x0000000502007986 */ /* 0x0011e4000c101924 */
.L_x_47774:
[----:B------:R-:W-:-:S07]  /*4e70*/  VIADD R19, R19, 0x80 ;  /* 0x0000008013137836 */ /* 0x000fce0000000000 */
.L_x_47703:
[----:B------:R-:W-:Y:S05]  /*4e80*/  BSYNC.RECONVERGENT B6 ;  /* 0x0000000000067941 */ /* 0x000fea0003800200 */
.L_x_47702:
[----:B------:R-:W5:Y:S01]  /*4e90*/  LDCU UR4, c[0x0][0x380] ;  /* 0x00007000ff0477ac */ /* 0x000f620008000800 */
[----:B------:R-:W-:Y:S01]  /*4ea0*/  BSSY.RECONVERGENT B6, `(.L_x_47805) ;  /* 0x00004d4000067945 */ /* 0x000fe20003800200 */
[----:B-----5:R-:W-:-:S13]  /*4eb0*/  ISETP.GE.AND P0, PT, R19, UR4, PT ;  /* 0x0000000413007c0c */ /* 0x020fda000bf06270 */
[----:B------:R-:W-:Y:S05]  /*4ec0*/  @P0 BRA `(.L_x_47806) ;  /* 0x0000004c00440947 */ /* 0x000fea0003800000 */
[----:B------:R-:W5:Y:S01]  /*4ed0*/  LDCU UR4, c[0x0][0x388] ;  /* 0x00007100ff0477ac */ /* 0x000f620008000800 */
[----:B------:R-:W-:Y:S02]  /*4ee0*/  HFMA2 R18, -RZ, RZ, 0, 0 ;  /* 0x00000000ff127431 */ /* 0x000fe400000001ff */
[----:B0-----:R-:W-:Y:S02]  /*4ef0*/  IMAD.MOV.U32 R0, RZ, RZ, RZ ;  /* 0x000000ffff007224 */ /* 0x001fe400078e00ff */
[----:B-1234-:R-:W-:Y:S01]  /*4f00*/  IMAD.MOV.U32 R2, RZ, RZ, RZ ;  /* 0x000000ffff027224 */ /* 0x01efe200078e00ff */
[----:B-----5:R-:W-:-:S09]  /*4f10*/  UISETP.NE.AND UP0, UPT, UR4, URZ, UPT ;  /* 0x000000ff0400728c */ /* 0x020fd2000bf05270 */
[----:B------:R-:W-:Y:S05]  /*4f20*/  BRA.U !UP0, `(.L_x_47807) ;  /* 0x0000001508707547 */ /* 0x000fea000b800000 */
[----:B------:R-:W0:Y:S01]  /*4f30*/  LDCU.64 UR4, c[0x0][0x390] ;  /* 0x00007200ff0477ac */ /* 0x000e220008000a00 */
[----:B------:R-:W-:Y:S01]  /*4f40*/  MOV R18, RZ ;  /* 0x000000ff00127202 */ /* 0x000fe20000000f00 */
        /* <DEDUP_REMOVED lines=346> */
.L_x_47807:
        /* <DEDUP_REMOVED lines=18> */
.L_x_47812:
[----:B------:R-:W2:Y:S02]  /*6610*/  LDG.E.U8 R4, desc[UR36][R4.64] ;  /* 0x0000002404047981 */ /* 0x000ea4000c1e1100 */
[----:B--2---:R0:W1:Y:S02]  /*6620*/  I2F.F64.U16 R16, R4 ;  /* 0x0000000400107312 */ /* 0x0040640000101800 */
[----:B01----:R-:W-:Y:S05]  /*6630*/  BRA `(.L_x_47814) ;  /* 0x0000000c00647947 */ /* 0x003fea0003800000 */
.L_x_47811:
        /* <DEDUP_REMOVED lines=9> */
.L_x_47816:
[----:B------:R-:W2:Y:S02]  /*66d0*/  LDG.E R4, desc[UR36][R4.64] ;  /* 0x0000002404047981 */ /* 0x000ea4000c1e1900 */
[----:B--2---:R0:W1:Y:S02]  /*66e0*/  I2F.F64 R16, R4 ;  /* 0x0000000400107312 */ /* 0x0040640000201c00 */
[----:B01----:R-:W-:Y:S05]  /*66f0*/  BRA `(.L_x_47814) ;  /* 0x0000000c00347947 */ /* 0x003fea0003800000 */
.L_x_47815:
[----:B------:R-:W2:Y:S02]  /*6700*/  LDG.E.U16 R4, desc[UR36][R4.64] ;  /* 0x0000002404047981 */ /* 0x000ea4000c1e1500 */
[----:B--2---:R0:W1:Y:S02]  /*6710*/  I2F.F64.S16 R16, R4 ;  /* 0x0000000400107312 */ /* 0x0040640000101c00 */
[----:B01----:R-:W-:Y:S05]  /*6720*/  BRA `(.L_x_47814) ;  /* 0x0000000c00287947 */ /* 0x003fea0003800000 */
.L_x_47810:
        /* <DEDUP_REMOVED lines=10> */
.L_x_47818:
[----:B------:R-:W2:Y:S02]  /*67d0*/  LDG.E.U16 R0, desc[UR36][R4.64] ;  /* 0x0000002404007981 */ /* 0x000ea4000c1e1500 */
[----:B--2---:R-:W-:-:S05]  /*67e0*/  HADD2.F32 R0, -RZ, R0.H0_H0 ;  /* 0x20000000ff007230 */ /* 0x004fca0000004100 */
[----:B------:R-:W-:-:S04]  /*67f0*/  FMUL.FTZ R0, R0, 1 ;  /* 0x3f80000000007820 */ /* 0x000fc80000410000 */
[----:B------:R1:W2:Y:S02]  /*6800*/  F2F.F64.F32 R16, R0 ;  /* 0x0000000000107310 */ /* 0x0002a40000201800 */
[----:B-12---:R-:W-:Y:S05]  /*6810*/  BRA `(.L_x_47814) ;  /* 0x0000000800ec7947 */ /* 0x006fea0003800000 */
.L_x_47817:
        /* <DEDUP_REMOVED lines=10> */
.L_x_47820:
[----:B------:R-:W2:Y:S02]  /*68c0*/  LDG.E.U16 R4, desc[UR36][R4.64] ;  /* 0x0000002404047981 */ /* 0x000ea4000c1e1500 */
[----:B--2---:R-:W-:-:S05]  /*68d0*/  HADD2.F32 R0, -RZ, R4.H0_H0 ;  /* 0x20000004ff007230 */ /* 0x004fca0000004100 */
[----:B------:R-:W-:-:S04]  /*68e0*/  FMUL.FTZ R0, R0, 1 ;  /* 0x3f80000000007820 */ /* 0x000fc80000410000 */
[----:B------:R1:W2:Y:S02]  /*68f0*/  F2F.F64.F32 R16, R0 ;  /* 0x0000000000107310 */ /* 0x0002a40000201800 */
[----:B-12---:R-:W-:Y:S05]  /*6900*/  BRA `(.L_x_47814) ;  /* 0x0000000800b07947 */ /* 0x006fea0003800000 */
.L_x_47819:
[----:B------:R0:W5:Y:S01]  /*6910*/  LDG.E.64 R16, desc[UR36][R4.64] ;  /* 0x0000002404107981 */ /* 0x000162000c1e1b00 */
[----:B------:R-:W-:Y:S05]  /*6920*/  BRA `(.L_x_47814) ;  /* 0x0000000800a87947 */ /* 0x000fea0003800000 */
.L_x_47809:
        /* <DEDUP_REMOVED lines=13> */
.L_x_47823:
[----:B------:R1:W5:Y:S01]  /*6a00*/  LDG.E.64 R16, desc[UR36][R4.64] ;  /* 0x0000002404107981 */ /* 0x000362000c1e1b00 */
[----:B------:R-:W-:Y:S05]  /*6a10*/  BRA `(.L_x_47814) ;  /* 0x00000008006c7947 */ /* 0x000fea0003800000 */
.L_x_47822:
        /* <DEDUP_REMOVED lines=27> */
.L_x_47825:
        /* <DEDUP_REMOVED lines=15> */
.L_x_47824:
[----:B------:R-:W2:Y:S02]  /*6cc0*/  LDG.E.U16 R0, desc[UR36][R4.64] ;  /* 0x0000002404007981 */ /* 0x000ea4000c1e1500 */
[----:B--2---:R-:W-:-:S04]  /*6cd0*/  IMAD.U32 R0, R0, 0x10000, RZ ;  /* 0x0001000000007824 */ /* 0x004fc800078e00ff */
[----:B------:R-:W-:-:S04]  /*6ce0*/  FMUL.FTZ R0, R0, 1 ;  /* 0x3f80000000007820 */ /* 0x000fc80000410000 */
[----:B------:R2:W3:Y:S02]  /*6cf0*/  F2F.F64.F32 R16, R0 ;  /* 0x0000000000107310 */ /* 0x0004e40000201800 */
[----:B--23--:R-:W-:Y:S05]  /*6d00*/  BRA `(.L_x_47814) ;  /* 0x0000000400b07947 */ /* 0x00cfea0003800000 */
.L_x_47821:
        /* <DEDUP_REMOVED lines=11> */
.L_x_47828:
        /* <DEDUP_REMOVED lines=21> */
.L_x_47830:
[----:B------:R-:W-:Y:S05]  /*6f10*/  BSYNC.RECONVERGENT B0 ;  /* 0x0000000000007941 */ /* 0x000fea0003800200 */
.L_x_47829:
[----:B------:R-:W-:Y:S01]  /*6f20*/  IMAD.SHL.U32 R0, R0, 0x100000, RZ ;  /* 0x0010000000007824 */ /* 0x000fe200078e00ff */
[----:B------:R-:W-:-:S04]  /*6f30*/  LEA R3, R3, 0x3b800000, 0x17 ;  /* 0x3b80000003037811 */ /* 0x000fc800078eb8ff */
[----:B------:R-:W-:-:S05]  /*6f40*/  LOP3.LUT R0, R3, R0, R7, 0xfe, !PT ;  /* 0x0000000003007212 */ /* 0x000fca00078efe07 */
[----:B------:R-:W-:-:S04]  /*6f50*/  FMUL.FTZ R0, R0, 1 ;  /* 0x3f80000000007820 */ /* 0x000fc80000410000 */
[----:B------:R4:W0:Y:S02]  /*6f60*/  F2F.F64.F32 R16, R0 ;  /* 0x0000000000107310 */ /* 0x0008240000201800 */
[----:B0---4-:R-:W-:Y:S05]  /*6f70*/  BRA `(.L_x_47814) ;  /* 0x0000000400147947 */ /* 0x011fea0003800000 */
.L_x_47827:
        /* <DEDUP_REMOVED lines=21> */
.L_x_47832:
[----:B------:R-:W-:Y:S05]  /*70d0*/  BSYNC.RECONVERGENT B0 ;  /* 0x0000000000007941 */ /* 0x000fea0003800200 */
.L_x_47831:
[----:B------:R-:W-:Y:S02]  /*70e0*/  SHF.L.U32 R0, R0, 0x15, RZ ;  /* 0x0000001500007819 */ /* 0x000fe400000006ff */
[----:B------:R-:W-:-:S04]  /*70f0*/  LEA R3, R3, 0x37800000, 0x17 ;  /* 0x3780000003037811 */ /* 0x000fc800078eb8ff */
[----:B------:R-:W-:-:S05]  /*7100*/  LOP3.LUT R0, R3, R0, R7, 0xfe, !PT ;  /* 0x0000000003007212 */ /* 0x000fca00078efe07 */
[----:B------:R-:W-:-:S04]  /*7110*/  FMUL.FTZ R0, R0, 1 ;  /* 0x3f80000000007820 */ /* 0x000fc80000410000 */
[----:B------:R4:W0:Y:S02]  /*7120*/  F2F.F64.F32 R16, R0 ;  /* 0x0000000000107310 */ /* 0x0008240000201800 */
[----:B0---4-:R-:W-:Y:S05]  /*7130*/  BRA `(.L_x_47814) ;  /* 0x0000000000a47947 */ /* 0x011fea0003800000 */
.L_x_47826:
        /* <DEDUP_REMOVED lines=18> */
.L_x_47813:
        /* <DEDUP_REMOVED lines=16> */
.L_x_47835:
[----:B------:R-:W-:Y:S01]  /*7360*/  CS2R R16, SRZ ;  /* 0x0000000000107805 */ /* 0x000fe2000001ff00 */
[----:B------:R-:W-:Y:S06]  /*7370*/  BRA `(.L_x_47814) ;  /* 0x0000000000147947 */ /* 0x000fec0003800000 */
.L_x_47834:
[----:B------:R-:W2:Y:S02]  /*7380*/  LDG.E.64 R16, desc[UR36][R4.64] ;  /* 0x0000002404107981 */ /* 0x000ea4000c1e1b00 */
[----:B--2---:R-:W4:Y:S02]  /*7390*/  I2F.F64.U64 R16, R16 ;  /* 0x0000001000107312 */ /* 0x004f240000301800 */
[----:B----4-:R-:W-:Y:S05]  /*73a0*/  BRA `(.L_x_47814) ;  /* 0x0000000000087947 */ /* 0x010fea0003800000 */
.L_x_47833:
[----:B------:R-:W2:Y:S02]  /*73b0*/  LDG.E R4, desc[UR36][R4.64] ;  /* 0x0000002404047981 */ /* 0x000ea4000c1e1900 */
[----:B--2---:R2:W3:Y:S02]  /*73c0*/  I2F.F64.U32 R16, R4 ;  /* 0x0000000400107312 */ /* 0x0044e40000201800 */
.L_x_47814:
[----:B------:R-:W-:Y:S05]  /*73d0*/  BSYNC.RECONVERGENT B7 ;  /* 0x0000000000077941 */ /* 0x000fea0003800200 */
.L_x_47808:
[----:B------:R-:W0:Y:S01]  /*73e0*/  LDCU.64 UR6, c[0x0][0x5f8] ;  /* 0x0000bf00ff0677ac */ /* 0x000e220008000a00 */
[----:B------:R-:W-:Y:S01]  /*73f0*/  BSSY.RECONVERGENT B7, `(.L_x_47836) ;  /* 0x00000ed000077945 */ /* 0x000fe20003800200 */
        /* <DEDUP_REMOVED lines=16> */
.L_x_47840:
[----:B------:R-:W2:Y:S02]  /*7500*/  LDG.E.U8 R4, desc[UR36][R4.64] ;  /* 0x0000002404047981 */ /* 0x000ea4000c1e1100 */
[----:B--2---:R4:W0:Y:S02]  /*7510*/  I2F.F64.U16 R28, R4 ;  /* 0x00000004001c7312 */ /* 0x0048240000101800 */
[----:B0---4-:R-:W-:Y:S05]  /*7520*/  BRA `(.L_x_47842) ;  /* 0x0000000c00647947 */ /* 0x011fea0003800000 */
.L_x_47839:
        /* <DEDUP_REMOVED lines=9> */
.L_x_47844:
[----:B------:R-:W2:Y:S02]  /*75c0*/  LDG.E R4, desc[UR36][R4.64] ;  /* 0x0000002404047981 */ /* 0x000ea4000c1e1900 */
[----:B--2---:R4:W0:Y:S02]  /*75d0*/  I2F.F64 R28, R4 ;  /* 0x00000004001c7312 */ /* 0x0048240000201c00 */
[----:B0---4-:R-:W-:Y:S05]  /*75e0*/  BRA `(.L_x_47842) ;  /* 0x0000000c00347947 */ /* 0x011fea0003800000 */
.L_x_47843:
[----:B------:R-:W2:Y:S02]  /*75f0*/  LDG.E.U16 R4, desc[UR36][R4.64] ;  /* 0x0000002404047981 */ /* 0x000ea4000c1e1500 */
[----:B--2---:R4:W0:Y:S02]  /*7600*/  I2F.F64.S16 R28, R4 ;  /* 0x00000004001c7312 */ /* 0x0048240000101c00 */
[----:B0---4-:R-:W-:Y:S05]  /*7610*/  BRA `(.L_x_47842) ;  /* 0x0000000c00287947 */ /* 0x011fea0003800000 */
.L_x_47838:
        /* <DEDUP_REMOVED lines=10> */
.L_x_47846:
[----:B------:R-:W2:Y:S02]  /*76c0*/  LDG.E.U16 R0, desc[UR36][R4.64] ;  /* 0x0000002404007981 */ /* 0x000ea4000c1e1500 */
[----:B--2---:R-:W-:-:S05]  /*76d0*/  HADD2.F32 R0, -RZ, R0.H0_H0 ;  /* 0x20000000ff007230 */ /* 0x004fca0000004100 */
[----:B------:R-:W-:-:S04]  /*76e0*/  FMUL.FTZ R0, R0, 1 ;  /* 0x3f80000000007820 */ /* 0x000fc80000410000 */
[----:B------:R4:W0:Y:S02]  /*76f0*/  F2F.F64.F32 R28, R0 ;  /* 0x00000000001c7310 */ /* 0x0008240000201800 */
[----:B0---4-:R-:W-:Y:S05]  /*7700*/  BRA `(.L_x_47842) ;  /* 0x0000000800ec7947 */ /* 0x011fea0003800000 */
.L_x_47845:
        /* <DEDUP_REMOVED lines=10> */
.L_x_47848:
[----:B------:R-:W2:Y:S02]  /*77b0*/  LDG.E.U16 R4, desc[UR36][R4.64] ;  /* 0x0000002404047981 */ /* 0x000ea4000c1e1500 */
[----:B--2---:R-:W-:-:S05]  /*77c0*/  HADD2.F32 R0, -RZ, R4.H0_H0 ;  /* 0x20000004ff007230 */ /* 0x004fca0000004100 */
[----:B------:R-:W-:-:S04]  /*77d0*/  FMUL.FTZ R0, R0, 1 ;  /* 0x3f80000000007820 */ /* 0x000fc80000410000 */
[----:B------:R4:W0:Y:S02]  /*77e0*/  F2F.F64.F32 R28, R0 ;  /* 0x00000000001c7310 */ /* 0x0008240000201800 */
[----:B0---4-:R-:W-:Y:S05]  /*77f0*/  BRA `(.L_x_47842) ;  /* 0x0000000800b07947 */ /* 0x011fea0003800000 */
.L_x_47847:
[----:B------:R4:W5:Y:S01]  /*7800*/  LDG.E.64 R28, desc[UR36][R4.64] ;  /* 0x00000024041c7981 */ /* 0x000962000c1e1b00 */
[----:B------:R-:W-:Y:S05]  /*7810*/  BRA `(.L_x_47842) ;  /* 0x0000000800a87947 */ /* 0x000fea0003800000 */
.L_x_47837:
        /* <DEDUP_REMOVED lines=13> */
.L_x_47851:
[----:B------:R0:W5:Y:S01]  /*78f0*/  LDG.E.64 R28, desc[UR36][R4.64] ;  /* 0x00000024041c7981 */ /* 0x000162000c1e1b00 */
[----:B------:R-:W-:Y:S05]  /*7900*/  BRA `(.L_x_47842) ;  /* 0x00000008006c7947 */ /* 0x000fea0003800000 */
.L_x_47850:
        /* <DEDUP_REMOVED lines=27> */
.L_x_47853:
        /* <DEDUP_REMOVED lines=15> */
.L_x_47852:
[----:B------:R-:W2:Y:S02]  /*7bb0*/  LDG.E.U16 R0, desc[UR36][R4.64] ;  /* 0x0000002404007981 */ /* 0x000ea4000c1e1500 */
[----:B--2---:R-:W-:-:S05]  /*7bc0*/  SHF.L.U32 R0, R0, 0x10, RZ ;  /* 0x0000001000007819 */ /* 0x004fca00000006ff */
[----:B------:R-:W-:-:S04]  /*7bd0*/  FMUL.FTZ R0, R0, 1 ;  /* 0x3f80000000007820 */ /* 0x000fc80000410000 */
[----:B------:R0:W1:Y:S02]  /*7be0*/  F2F.F64.F32 R28, R0 ;  /* 0x00000000001c7310 */ /* 0x0000640000201800 */
[----:B01----:R-:W-:Y:S05]  /*7bf0*/  BRA `(.L_x_47842) ;  /* 0x0000000400b07947 */ /* 0x003fea0003800000 */
.L_x_47849:
        /* <DEDUP_REMOVED lines=11> */
.L_x_47856:
        /* <DEDUP_REMOVED lines=21> */
.L_x_47858:
[----:B------:R-:W-:Y:S05]  /*7e00*/  BSYNC.RECONVERGENT B0 ;  /* 0x0000000000007941 */ /* 0x000fea0003800200 */
.L_x_47857:
[----:B------:R-:W-:Y:S01]  /*7e10*/  IMAD.SHL.U32 R0, R0, 0x100000, RZ ;  /* 0x0010000000007824 */ /* 0x000fe200078e00ff */
[----:B------:R-:W-:-:S04]  /*7e20*/  LEA R3, R3, 0x3b800000, 0x17 ;  /* 0x3b80000003037811 */ /* 0x000fc800078eb8ff */
[----:B------:R-:W-:-:S05]  /*7e30*/  LOP3.LUT R0, R3, R0, R7, 0xfe, !PT ;  /* 0x0000000003007212 */ /* 0x000fca00078efe07 */
[----:B------:R-:W-:-:S04]  /*7e40*/  FMUL.FTZ R0, R0, 1 ;  /* 0x3f80000000007820 */ /* 0x000fc80000410000 */
[----:B------:R4:W0:Y:S02]  /*7e50*/  F2F.F64.F32 R28, R0 ;  /* 0x00000000001c7310 */ /* 0x0008240000201800 */
[----:B0---4-:R-:W-:Y:S05]  /*7e60*/  BRA `(.L_x_47842) ;  /* 0x0000000400147947 */ /* 0x011fea0003800000 */
.L_x_47855:
        /* <DEDUP_REMOVED lines=21> */
.L_x_47860:
[----:B------:R-:W-:Y:S05]  /*7fc0*/  BSYNC.RECONVERGENT B0 ;  /* 0x0000000000007941 */ /* 0x000fea0003800200 */
.L_x_47859:
[----:B------:R-:W-:Y:S01]  /*7fd0*/  IMAD.SHL.U32 R0, R0, 0x200000, RZ ;  /* 0x0020000000007824 */ /* 0x000fe200078e00ff */
[----:B------:R-:W-:-:S04]  /*7fe0*/  LEA R3, R3, 0x37800000, 0x17 ;  /* 0x3780000003037811 */ /* 0x000fc800078eb8ff */
[----:B------:R-:W-:-:S05]  /*7ff0*/  LOP3.LUT R0, R3, R0, R7, 0xfe, !PT ;  /* 0x0000000003007212 */ /* 0x000fca00078efe07 */
[----:B------:R-:W-:-:S04]  /*8000*/  FMUL.FTZ R0, R0, 1 ;  /* 0x3f80000000007820 */ /* 0x000fc80000410000 */
[----:B------:R4:W0:Y:S02]  /*8010*/  F2F.F64.F32 R28, R0 ;  /* 0x00000000001c7310 */ /* 0x0008240000201800 */
[----:B0---4-:R-:W-:Y:S05]  /*8020*/  BRA `(.L_x_47842) ;  /* 0x0000000000a47947 */ /* 0x011fea0003800000 */
.L_x_47854:
        /* <DEDUP_REMOVED lines=18> */
.L_x_47841:
        /* <DEDUP_REMOVED lines=16> */
.L_x_47863:
[----:B------:R-:W-:Y:S01]  /*8250*/  CS2R R28, SRZ ;  /* 0x00000000001c7805 */ /* 0x000fe2000001ff00 */
[----:B------:R-:W-:Y:S06]  /*8260*/  BRA `(.L_x_47842) ;  /* 0x0000000000147947 */ /* 0x000fec0003800000 */
.L_x_47862:
[----:B------:R-:W2:Y:S02]  /*8270*/  LDG.E.64 R28, desc[UR36][R4.64] ;  /* 0x00000024041c7981 */ /* 0x000ea4000c1e1b00 */
[----:B--2---:R-:W1:Y:S02]  /*8280*/  I2F.F64.U64 R28, R28 ;  /* 0x0000001c001c7312 */ /* 0x004e640000301800 */
[----:B-1----:R-:W-:Y:S05]  /*8290*/  BRA `(.L_x_47842) ;  /* 0x0000000000087947 */ /* 0x002fea0003800000 */
.L_x_47861:
[----:B------:R-:W2:Y:S02]  /*82a0*/  LDG.E R4, desc[UR36][R4.64] ;  /* 0x0000002404047981 */ /* 0x000ea4000c1e1900 */
[----:B--2---:R1:W2:Y:S02]  /*82b0*/  I2F.F64.U32 R28, R4 ;  /* 0x00000004001c7312 */ /* 0x0042a40000201800 */
.L_x_47842:
[----:B------:R-:W-:Y:S05]  /*82c0*/  BSYNC.RECONVERGENT B7 ;  /* 0x0000000000077941 */ /* 0x000fea0003800200 */
.L_x_47836:
[----:B--2--5:R-:W-:Y:S01]  /*82d0*/  SHF.R.U32.HI R0, RZ, 0x14, R29 ;  /* 0x00000014ff007819 */ /* 0x024fe2000001161d */
[----:B---3--:R-:W2:Y:S01]  /*82e0*/  DSETP.NEU.AND P1, PT, R16, RZ, PT ;  /* 0x000000ff1000722a */ /* 0x008ea20003f2d000 */
[----:B------:R-:W-:Y:S02]  /*82f0*/  BSSY.RECONVERGENT B0, `(.L_x_47864) ;  /* 0x0000027000007945 */ /* 0x000fe40003800200 */
[----:B------:R-:W-:-:S05]  /*8300*/  LOP3.LUT R0, R0, 0x7ff, RZ, 0xc0, !PT ;  /* 0x000007ff00007812 */ /* 0x000fca00078ec0ff */
[----:B------:R-:W-:-:S05]  /*8310*/  VIADD R3, R0, 0xfffffc0c ;  /* 0xfffffc0c00037836 */ /* 0x000fca0000000000 */
[CC--:B------:R-:W-:Y:S02]  /*8320*/  SHF.L.U32 R0, R28.reuse, R3.reuse, RZ ;  /* 0x000000031c007219 */ /* 0x0c0fe400000006ff */
[----:B------:R-:W-:Y:S02]  /*8330*/  SHF.L.U64.HI R3, R28, R3, R29 ;  /* 0x000000031c037219 */ /* 0x000fe4000001021d */
[----:B------:R-:W-:-:S04]  /*8340*/  ISETP.NE.U32.AND P0, PT, R0, RZ, PT ;  /* 0x000000ff0000720c */ /* 0x000fc80003f05070 */
[----:B------:R-:W-:Y:S01]  /*8350*/  ISETP.NE.AND.EX P0, PT, R3, -0x80000000, PT, P0 ;  /* 0x800000000300780c */ /* 0x000fe20003f05300 */
[----:B--2---:R-:W-:-:S12]  /*8360*/  @!P1 BRA `(.L_x_47865) ;  /* 0x0000000000689947 */ /* 0x004fd80003800000 */
[----:B01--4-:R0:W1:Y:S01]  /*8370*/  DADD R4, -RZ, |R16| ;  /* 0x00000000ff047229 */ /* 0x0130620000000510 */
[----:B------:R-:W-:Y:S01]  /*8380*/  BSSY.RECONVERGENT B1, `(.L_x_47866) ;  /* 0x0000006000017945 */ /* 0x000fe20003800200 */
[----:B------:R-:W-:Y:S01]  /*8390*/  PLOP3.LUT P0, PT, P0, PT, PT, 0x8, 0x80 ;  /* 0x000000000080781c */ /* 0x000fe2000070e170 */
[----:B------:R-:W-:Y:S01]  /*83a0*/  IMAD.MOV.U32 R20, RZ, RZ, R28 ;  /* 0x000000ffff147224 */ /* 0x000fe200078e001c */
[----:B------:R-:W-:Y:S02]  /*83b0*/  MOV R3, R29 ;  /* 0x0000001d00037202 */ /* 0x000fe40000000f00 */
[----:B01----:R-:W-:-:S09]  /*83c0*/  MOV R0, 0x83e0 ;  /* 0x000083e000007802 */ /* 0x003fd20000000f00 */
[----:B------:R-:W-:Y:S05]  /*83d0*/  CALL.REL.NOINC `($_ZN2at6native18elementwise_kernelILi128ELi4EZNS0_15gpu_kernel_implIZZZNS0_50_GLOBAL__N__2680c7bb_12_PowKernel_cu_7dd49032_317024pow_tensor_tensor_kernelERNS_18TensorIteratorBaseEENKUlvE_clEvENKUlvE4_clEvEUlddE_EEvS5_RKT_EUliE_EEviT1_$__internal_accurate_pow) ;  /* 0x000000b000a87944 */ /* 0x000fea0003c00000 */
[----:B------:R-:W-:Y:S05]  /*83e0*/  BSYNC.RECONVERGENT B1 ;  /* 0x0000000000017941 */ /* 0x000fea0003800200 */
.L_x_47866:
        /* <DEDUP_REMOVED lines=16> */
[----:B------:R-:W-:Y:S01]  /*84f0*/  @!P2 FSEL R5, R5, -QNAN , !P1 ;  /* 0xfff800000505a808 */ /* 0x000fe20004800000 */
[----:B------:R-:W-:Y:S06]  /*8500*/  BRA `(.L_x_47867) ;  /* 0x0000000000147947 */ /* 0x000fec0003800000 */
.L_x_47865:
[----:B------:R-:W-:Y:S01]  /*8510*/  ISETP.GE.AND P1, PT, R29, RZ, PT ;  /* 0x000000ff1d00720c */ /* 0x000fe20003f26270 */
[----:B------:R-:W2:Y:S01]  /*8520*/  DSETP.NEU.AND P0, PT, |R28|, 0.5, !P0 ;  /* 0x3fe000001c00742a */ /* 0x000ea2000470d200 */
[----:B01--4-:R-:W-:Y:S01]  /*8530*/  IMAD.MOV.U32 R4, RZ, RZ, RZ ;  /* 0x000000ffff047224 */ /* 0x013fe200078e00ff */
[----:B--2---:R-:W-:-:S10]  /*8540*/  SEL R5, R17, RZ, P0 ;  /* 0x000000ff11057207 */ /* 0x004fd40000000000 */
[----:B------:R-:W-:-:S07]  /*8550*/  @!P1 LOP3.LUT R5, R5, 0x7ff00000, RZ, 0xfc, !PT ;  /* 0x7ff0000005059812 */ /* 0x000fce00078efcff */
.L_x_47867:
[----:B------:R-:W-:Y:S05]  /*8560*/  BSYNC.RECONVERGENT B0 ;  /* 0x0000000000007941 */ /* 0x000fea0003800200 */
.L_x_47864:
        /* <DEDUP_REMOVED lines=16> */
[C---:B------:R-:W-:Y:S02]  /*8670*/  ISETP.GE.AND P1, PT, R29.reuse, RZ, PT ;  /* 0x000000ff1d00720c */ /* 0x040fe40003f26270 */
[----:B------:R-:W-:Y:S02]  /*8680*/  LOP3.LUT R0, R29, 0x7fffffff, RZ, 0xc0, !PT ;  /* 0x7fffffff1d007812 */ /* 0x000fe400078ec0ff */
[----:B------:R-:W-:Y:S02]  /*8690*/  SEL R5, RZ, 0x7ff00000, !P1 ;  /* 0x7ff00000ff057807 */ /* 0x000fe40004800000 */
[----:B------:R-:W-:Y:S02]  /*86a0*/  ISETP.GE.AND P2, PT, R17, RZ, PT ;  /* 0x000000ff1100720c */ /* 0x000fe40003f46270 */
[----:B------:R-:W-:Y:S01]  /*86b0*/  ISETP.NE.AND P1, PT, R0, 0x3fe00000, PT ;  /* 0x3fe000000000780c */ /* 0x000fe20003f25270 */
[----:B------:R-:W-:Y:S01]  /*86c0*/  VIADD R0, R5, 0x80000000 ;  /* 0x8000000005007836 */ /* 0x000fe20000000000 */
[----:B------:R-:W-:-:S04]  /*86d0*/  MOV R4, RZ ;  /* 0x000000ff00047202 */ /* 0x000fc80000000f00 */
[----:B------:R-:W-:-:S05]  /*86e0*/  SEL R0, R0, R5, P1 ;  /* 0x0000000500007207 */ /* 0x000fca0000800000 */
[----:B------:R-:W-:Y:S01]  /*86f0*/  @!P2 SEL R5, R0, R5, P0 ;  /* 0x000000050005a207 */ /* 0x000fe20000000000 */
[----:B------:R-:W-:Y:S06]  /*8700*/  BRA `(.L_x_47869) ;  /* 0x0000000000307947 */ /* 0x000fec0003800000 */
.L_x_47871:
        /* <DEDUP_REMOVED lines=11> */
.L_x_47870:
[----:B------:R0:W1:Y:S02]  /*87c0*/  DADD R4, R28, R16 ;  /* 0x000000001c047229 */ /* 0x0000640000000010 */
.L_x_47869:
[----:B------:R-:W-:Y:S05]  /*87d0*/  BSYNC.RECONVERGENT B0 ;  /* 0x0000000000007941 */ /* 0x000fea0003800200 */
.L_x_47868:
[----:B------:R-:W2:Y:S01]  /*87e0*/  LDCU.64 UR4, c[0x0][0x5e8] ;  /* 0x0000bd00ff0477ac */ /* 0x000ea20008000a00 */
[----:B------:R-:W1:Y:S02]  /*87f0*/  DSETP.NEU.AND P1, PT, R28, RZ, PT ;  /* 0x000000ff1c00722a */ /* 0x000e640003f2d000 */
[----:B-1----:R-:W-:Y:S02]  /*8800*/  FSEL R0, R4, RZ, P1 ;  /* 0x000000ff04007208 */ /* 0x002fe40000800000 */
[----:B------:R-:W-:Y:S02]  /*8810*/  FSEL R4, R5, 1.875, P1 ;  /* 0x3ff0000005047808 */ /* 0x000fe40000800000 */
[----:B--2---:R-:W-:Y:S01]  /*8820*/  IADD3 R2, P2, PT, R2, UR4, RZ ;  /* 0x0000000402027c10 */ /* 0x004fe2000ff5e0ff */
[----:B------:R-:W-:-:S04]  /*8830*/  ULOP3.LUT UR4, UR40, 0xff, URZ, 0xc0, !UPT ;  /* 0x000000ff28047892 */ /* 0x000fc8000f8ec0ff */
[----:B------:R-:W-:Y:S01]  /*8840*/  UISETP.GT.AND UP0, UPT, UR4, 0x9, UPT ;  /* 0x000000090400788c */ /* 0x000fe2000bf04270 */
[----:B------:R-:W-:-:S15]  /*8850*/  IMAD.X R3, RZ, RZ, UR5, P2 ;  /* 0x00000005ff037e24 */ /* 0x000fde00090e06ff */
[----:B------:R-:W-:-:S15]  /*8860*/  NOP ;  /* 0x0000000000007918 */ /* 0x000fde0000000000 */
[----:B------:R-:W-:-:S15]  /*8870*/  NOP ;  /* 0x0000000000007918 */ /* 0x000fde0000000000 */
[----:B------:R-:W-:-:S07]  /*8880*/  NOP ;  /* 0x0000000000007918 */ /* 0x000fce0000000000 */
[----:B------:R-:W1:Y:S02]  /*8890*/  DSETP.NEU.AND P0, PT, R16, 1, PT ;  /* 0x3ff000001000742a */ /* 0x000e640003f0d000 */
[----:B-1----:R-:W-:Y:S02]  /*88a0*/  FSEL R0, R0, RZ, P0 ;  /* 0x000000ff00007208 */ /* 0x002fe40000000000 */
        /* <DEDUP_REMOVED lines=12> */
[----:B-1----:R1:W-:Y:S01]  /*8970*/  STG.E.U8 desc[UR36][R2.64], R5 ;  /* 0x0000000502007986 */ /* 0x0023e2000c101124 */
[----:B------:R-:W-:Y:S05]  /*8980*/  BRA `(.L_x_47877) ;  /* 0x0000001000907947 */ /* 0x000fea0003800000 */
.L_x_47875:
[----:B------:R-:W1:Y:S02]  /*8990*/  F2I.S64.F64.TRUNC R4, R4 ;  /* 0x0000000400047311 */ /* 0x000e64000030d900 */
[----:B-1----:R-:W-:-:S05]  /*89a0*/  IMAD.MOV.U32 R7, RZ, RZ, R4 ;  /* 0x000000ffff077224 */ /* 0x002fca00078e0004 */
[----:B------:R1:W-:Y:S01]  /*89b0*/  STG.E.U8 desc[UR36][R2.64], R7 ;  /* 0x0000000702007986 */ /* 0x0003e2000c101124 */
[----:B------:R-:W-:Y:S05]  /*89c0*/  BRA `(.L_x_47877) ;  /* 0x0000001000807947 */ /* 0x000fea0003800000 */
.L_x_47874:
[----:B------:R-:W-:-:S09]  /*89d0*/  UISETP.NE.AND UP0, UPT, UR4, 0x2, UPT ;  /* 0x000000020400788c */ /* 0x000fd2000bf05270 */
[----:B------:R-:W-:Y:S05]  /*89e0*/  BRA.U !UP0, `(.L_x_47878) ;  /* 0x0000000108287547 */ /* 0x000fea000b800000 */
[----:B------:R-:W-:-:S09]  /*89f0*/  UISETP.NE.AND UP0, UPT, UR4, 0x3, UPT ;  /* 0x000000030400788c */ /* 0x000fd2000bf05270 */
[----:B------:R-:W-:Y:S05]  /*8a00*/  BRA.U !UP0, `(.L_x_47879) ;  /* 0x0000000108147547 */ /* 0x000fea000b800000 */
[----:B------:R-:W-:-:S09]  /*8a10*/  UISETP.NE.AND UP0, UPT, UR4, 0x4, UPT ;  /* 0x000000040400788c */ /* 0x000fd2000bf05270 */
[----:B------:R-:W-:Y:S05]  /*8a20*/  BRA.U UP0, `(.L_x_47876) ;  /* 0x0000000d00247547 */ /* 0x000fea000b800000 */
[----:B------:R-:W1:Y:S02]  /*8a30*/  F2I.S64.F64.TRUNC R4, R4 ;  /* 0x0000000400047311 */ /* 0x000e64000030d900 */
[----:B-1----:R1:W-:Y:S01]  /*8a40*/  STG.E.64 desc[UR36][R2.64], R4 ;  /* 0x0000000402007986 */ /* 0x0023e2000c101b24 */
[----:B------:R-:W-:Y:S05]  /*8a50*/  BRA `(.L_x_47877) ;  /* 0x00000010005c7947 */ /* 0x000fea0003800000 */
.L_x_47879:
[----:B------:R-:W1:Y:S02]  /*8a60*/  F2I.F64.TRUNC R5, R4 ;  /* 0x0000000400057311 */ /* 0x000e64000030d100 */
[----:B-1----:R1:W-:Y:S01]  /*8a70*/  STG.E desc[UR36][R2.64], R5 ;  /* 0x0000000502007986 */ /* 0x0023e2000c101924 */
[----:B------:R-:W-:Y:S05]  /*8a80*/  BRA `(.L_x_47877) ;  /* 0x0000001000507947 */ /* 0x000fea0003800000 */
.L_x_47878:
[----:B------:R-:W1:Y:S02]  /*8a90*/  F2I.F64.TRUNC R5, R4 ;  /* 0x0000000400057311 */ /* 0x000e64000030d100 */
[----:B-1----:R1:W-:Y:S01]  /*8aa0*/  STG.E.U16 desc[UR36][R2.64], R5 ;  /* 0x0000000502007986 */ /* 0x0023e2000c101524 */
[----:B------:R-:W-:Y:S05]  /*8ab0*/  BRA `(.L_x_47877) ;  /* 0x0000001000447947 */ /* 0x000fea0003800000 */
.L_x_47873:
        /* <DEDUP_REMOVED lines=17> */
.L_x_47881:
        /* <DEDUP_REMOVED lines=12> */
.L_x_47880:
        /* <DEDUP_REMOVED lines=16> */
[----:B------:R1:W-:Y:S01]  /*8d90*/  STG.E.64 desc[UR36][R2.64], R6 ;  /* 0x0000000602007986 */ /* 0x0003e2000c101b24 */
[----:B------:R-:W-:Y:S05]  /*8da0*/  BRA `(.L_x_47877) ;  /* 0x0000000c00887947 */ /* 0x000fea0003800000 */
.L_x_47883:
        /* <DEDUP_REMOVED lines=11> */
[----:B------:R1:W-:Y:S01]  /*8e60*/  STG.E desc[UR36][R2.64], R5 ;  /* 0x0000000502007986 */ /* 0x0003e2000c101924 */
[----:B------:R-:W-:Y:S05]  /*8e70*/  BRA `(.L_x_47877) ;  /* 0x0000000c00547947 */ /* 0x000fea0003800000 */
.L_x_47882:
[----:B------:R1:W-:Y:S01]  /*8e80*/  STG.E.64 desc[UR36][R2.64], R4 ;  /* 0x0000000402007986 */ /* 0x0003e2000c101b24 */
[----:B------:R-:W-:Y:S05]  /*8e90*/  BRA `(.L_x_47877) ;  /* 0x0000000c004c7947 */ /* 0x000fea0003800000 */
.L_x_47872:
        /* <DEDUP_REMOVED lines=11> */
[----:B-1----:R1:W-:Y:S01]  /*8f50*/  STG.E.U16 desc[UR36][R2.64], R5 ;  /* 0x0000000502007986 */ /* 0x0023e2000c101524 */
[----:B------:R-:W-:Y:S05]  /*8f60*/  BRA `(.L_x_47877) ;  /* 0x0000000c00187947 */ /* 0x000fea0003800000 */
.L_x_47887:
        /* <DEDUP_REMOVED lines=26> */
.L_x_47890:
[----:B------:R-:W-:-:S04]  /*9110*/  SHF.R.U32.HI R5, RZ, 0x18, R7 ;  /* 0x00000018ff057819 */ /* 0x000fc80000011607 */
[----:B------:R-:W-:-:S07]  /*9120*/  LOP3.LUT R0, R0, 0x80, R5, 0xf8, !PT ;  /* 0x0000008000007812 */ /* 0x000fce00078ef805 */
.L_x_47889:
[----:B------:R-:W-:Y:S05]  /*9130*/  BSYNC.RECONVERGENT B0 ;  /* 0x0000000000007941 */ /* 0x000fea0003800200 */
.L_x_47888:
[----:B------:R4:W-:Y:S01]  /*9140*/  STG.E.U8 desc[UR36][R2.64], R0 ;  /* 0x0000000002007986 */ /* 0x0009e2000c101124 */
[----:B------:R-:W-:Y:S05]  /*9150*/  BRA `(.L_x_47877) ;  /* 0x00000008009c7947 */ /* 0x000fea0003800000 */
.L_x_47886:
        /* <DEDUP_REMOVED lines=26> */
.L_x_47893:
[----:B------:R-:W-:-:S04]  /*9300*/  SHF.R.U32.HI R5, RZ, 0x18, R7 ;  /* 0x00000018ff057819 */ /* 0x000fc80000011607 */
[----:B------:R-:W-:-:S07]  /*9310*/  LOP3.LUT R0, R0, 0x80, R5, 0xf8, !PT ;  /* 0x0000008000007812 */ /* 0x000fce00078ef805 */
.L_x_47892:
[----:B------:R-:W-:Y:S05]  /*9320*/  BSYNC.RECONVERGENT B0 ;  /* 0x0000000000007941 */ /* 0x000fea0003800200 */
.L_x_47891:
[----:B------:R1:W-:Y:S01]  /*9330*/  STG.E.U8 desc[UR36][R2.64], R0 ;  /* 0x0000000002007986 */ /* 0x0003e2000c101124 */
[----:B------:R-:W-:Y:S05]  /*9340*/  BRA `(.L_x_47877) ;  /* 0x0000000800207947 */ /* 0x000fea0003800000 */
.L_x_47885:
        /* <DEDUP_REMOVED lines=30> */
.L_x_47895:
[----:B------:R-:W1:Y:S02]  /*9530*/  F2I.U64.F64.TRUNC R4, R4 ;  /* 0x0000000400047311 */ /* 0x000e64000030d800 */
[----:B-1----:R2:W-:Y:S01]  /*9540*/  STG.E.64 desc[UR36][R2.64], R4 ;  /* 0x0000000402007986 */ /* 0x0025e2000c101b24 */
[----:B------:R-:W-:Y:S05]  /*9550*/  BRA `(.L_x_47877) ;  /* 0x00000004009c7947 */ /* 0x000fea0003800000 */
.L_x_47894:
[----:B------:R-:W1:Y:S02]  /*9560*/  F2I.U32.F64.TRUNC R5, R4 ;  /* 0x0000000400057311 */ /* 0x000e64000030d000 */
[----:B-1----:R1:W-:Y:S01]  /*9570*/  STG.E desc[UR36][R2.64], R5 ;  /* 0x0000000502007986 */ /* 0x0023e2000c101924 */
[----:B------:R-:W-:Y:S05]  /*9580*/  BRA `(.L_x_47877) ;  /* 0x0000000400907947 */ /* 0x000fea0003800000 */
.L_x_47884:
        /* <DEDUP_REMOVED lines=8> */
[----:B------:R1:W-:Y:S01]  /*9610*/  STG.E.U8 desc[UR36][R2.64], R5 ;  /* 0x0000000502007986 */ /* 0x0003e2000c101124 */
[----:B------:R-:W-:Y:S05]  /*9620*/  BRA `(.L_x_47877) ;  /* 0x0000000400687947 */ /* 0x000fea0003800000 */
.L_x_47897:
[----:B------:R-:W-:-:S05]  /*9630*/  CS2R R6, SRZ ;  /* 0x0000000000067805 */ /* 0x000fca000001ff00 */
[----:B------:R1:W-:Y:S01]  /*9640*/  STG.E.128 desc[UR36][R2.64], R4 ;  /* 0x0000000402007986 */ /* 0x0003e2000c101d24 */
[----:B------:R-:W-:Y:S05]  /*9650*/  BRA `(.L_x_47877) ;  /* 0x00000004005c7947 */ /* 0x000fea0003800000 */
.L_x_47896:
[----:B------:R-:W-:-:S09]  /*9660*/  UISETP.NE.AND UP0, UPT, UR4, 0xf, UPT ;  /* 0x0000000f0400788c */ /* 0x000fd2000bf05270 */
[----:B------:R-:W-:Y:S05]  /*9670*/  BRA.U !UP0, `(.L_x_47898) ;  /* 0x0000000508287547 */ /* 0x000fea000b800000 */
[----:B------:R-:W-:-:S09]  /*9680*/  UISETP.NE.AND UP0, UPT, UR4, 0x17, UPT ;  /* 0x000000170400788c */ /* 0x000fd2000bf05270 */
[----:B------:R-:W-:Y:S05]  /*9690*/  BRA.U !UP0, `(.L_x_47899) ;  /* 0x0000000108b07547 */ /* 0x000fea000b800000 */
[----:B------:R-:W-:-:S09]  /*96a0*/  UISETP.NE.AND UP0, UPT, UR4, 0x18, UPT ;  /* 0x000000180400788c */ /* 0x000fd2000bf05270 */
[----:B------:R-:W-:Y:S05]  /*96b0*/  BRA.U !UP0, `(.L_x_47900) ;  /* 0x0000000108447547 */ /* 0x000fea000b800000 */
.L_x_47876:
        /* <DEDUP_REMOVED lines=8> */
[----:B-1----:R-:W-:Y:S01]  /*9740*/  IMAD.U32 R4, RZ, RZ, UR4 ;  /* 0x00000004ff047e24 */ /* 0x002fe2000f8e00ff */
[----:B------:R-:W-:Y:S01]  /*9750*/  MOV R5, UR5 ;  /* 0x0000000500057c02 */ /* 0x000fe20008000f00 */
[----:B----4-:R-:W-:-:S02]  /*9760*/  IMAD.U32 R6, RZ, RZ, UR6 ;  /* 0x00000006ff067e24 */ /* 0x010fc4000f8e00ff */
[----:B------:R-:W-:Y:S01]  /*9770*/  IMAD.U32 R7, RZ, RZ, UR7 ;  /* 0x00000007ff077e24 */ /* 0x000fe2000f8e00ff */
[----:B-----5:R-:W-:Y:S01]  /*9780*/  MOV R10, UR8 ;  /* 0x00000008000a7c02 */ /* 0x020fe20008000f00 */
[----:B--2---:R-:W-:-:S07]  /*9790*/  IMAD.U32 R11, RZ, RZ, UR9 ;  /* 0x00000009ff0b7e24 */ /* 0x004fce000f8e00ff */
[----:B------:R-:W-:-:S07]  /*97a0*/  LEPC R20, `(.L_x_47901) ;  /* 0x000000001014794e */ /* 0x000fce0000000000 */
[----:B0--3--:R-:W-:Y:S05]  /*97b0*/  CALL.ABS.NOINC R2 ;  /* 0x0000000002007343 */ /* 0x009fea0003c00000 */
.L_x_47901:
[----:B------:R-:W-:Y:S05]  /*97c0*/  BRA `(.L_x_47877) ;  /* 0x0000000400007947 */ /* 0x000fea0003800000 */
.L_x_47900:
        /* <DEDUP_REMOVED lines=21> */
.L_x_47903:
[----:B------:R-:W-:Y:S05]  /*9920*/  BSYNC.RECONVERGENT B0 ;  /* 0x0000000000007941 */ /* 0x000fea0003800200 */
.L_x_47902:
[----:B------:R-:W-:-:S05]  /*9930*/  LOP3.LUT R7, R0, 0x80, R7, 0xf8, !PT ;  /* 0x0000008000077812 */ /* 0x000fca00078ef807 */
[----:B------:R1:W-:Y:S01]  /*9940*/  STG.E.U8 desc[UR36][R2.64], R7 ;  /* 0x0000000702007986 */ /* 0x0003e2000c101124 */
[----:B------:R-:W-:Y:S05]  /*9950*/  BRA `(.L_x_47877) ;  /* 0x00000000009c7947 */ /* 0x000fea0003800000 */
.L_x_47899:
        /* <DEDUP_REMOVED lines=20> */
.L_x_47905:
[----:B------:R-:W-:Y:S02]  /*9aa0*/  ISETP.GT.U32.AND P0, PT, R6, 0x7f800000, PT ;  /* 0x7f8000000600780c */ /* 0x000fe40003f04070 */
[----:B------:R-:W-:-:S04]  /*9ab0*/  MOV R0, 0x7f ;  /* 0x0000007f00007802 */ /* 0x000fc80000000f00 */
[----:B------:R-:W-:-:S07]  /*9ac0*/  SEL R0, R0, 0x7c, P0 ;  /* 0x0000007c00007807 */ /* 0x000fce0000000000 */
.L_x_47906:
[----:B------:R-:W-:Y:S05]  /*9ad0*/  BSYNC.RECONVERGENT B0 ;  /* 0x0000000000007941 */ /* 0x000fea0003800200 */
.L_x_47904:
[----:B------:R-:W-:-:S04]  /*9ae0*/  SHF.R.U32.HI R5, RZ, 0x18, R7 ;  /* 0x00000018ff057819 */ /* 0x000fc80000011607 */
[----:B------:R-:W-:-:S05]  /*9af0*/  LOP3.LUT R5, R0, 0x80, R5, 0xf8, !PT ;  /* 0x0000008000057812 */ /* 0x000fca00078ef805 */
[----:B------:R1:W-:Y:S01]  /*9b00*/  STG.E.U8 desc[UR36][R2.64], R5 ;  /* 0x0000000502007986 */ /* 0x0003e2000c101124 */
[----:B------:R-:W-:Y:S05]  /*9b10*/  BRA `(.L_x_47877) ;  /* 0x00000000002c7947 */ /* 0x000fea0003800000 */
.L_x_47898:
        /* <DEDUP_REMOVED lines=11> */
.L_x_47877:
[----:B------:R-:W-:-:S07]  /*9bd0*/  VIADD R19, R19, 0x80 ;  /* 0x0000008013137836 */ /* 0x000fce0000000000 */
.L_x_47806:
[----:B------:R-:W-:Y:S05]  /*9be0*/  BSYNC.RECONVERGENT B6 ;  /* 0x0000000000067941 */ /* 0x000fea0003800200 */
.L_x_47805:
[----:B------:R-:W5:Y:S01]  /*9bf0*/  LDCU UR4, c[0x0][0x380] ;  /* 0x00007000ff0477ac */ /* 0x000f620008000800 */
[----:B------:R-:W-:Y:S01]  /*9c00*/  BSSY.RECONVERGENT B6, `(.L_x_47907) ;  /* 0x00004d4000067945 */ /* 0x000fe20003800200 */
[----:B-----5:R-:W-:-:S13]  /*9c10*/  ISETP.GE.AND P0, PT, R19, UR4, PT ;  /* 0x0000000413007c0c */ /* 0x020fda000bf06270 */
[----:B------:R-:W-:Y:S05]  /*9c20*/  @P0 BRA `(.L_x_47908) ;  /* 0x0000004c00440947 */ /* 0x000fea0003800000 */
[----:B------:R-:W5:Y:S01]  /*9c30*/  LDCU UR4, c[0x0][0x388] ;  /* 0x00007100ff0477ac */ /* 0x000f620008000800 */
[----:B------:R-:W-:Y:S01]  /*9c40*/  IMAD.MOV.U32 R18, RZ, RZ, RZ ;  /* 0x000000ffff127224 */ /* 0x000fe200078e00ff */
[----:B01--4-:R-:W-:Y:S01]  /*9c50*/  MOV R0, RZ ;  /* 0x000000ff00007202 */ /* 0x013fe20000000f00 */
[----:B--23--:R-:W-:Y:S01]  /*9c60*/  IMAD.MOV.U32 R2, RZ, RZ, RZ ;  /* 0x000000ffff027224 */ /* 0x00cfe200078e00ff */
[----:B-----5:R-:W-:-:S09]  /*9c70*/  UISETP.NE.AND UP0, UPT, UR4, URZ, UPT ;  /* 0x000000ff0400728c */ /* 0x020fd2000bf05270 */
        /* <DEDUP_REMOVED lines=349> */
.L_x_47909:
        /* <DEDUP_REMOVED lines=18> */
.L_x_47914:
[----:B------:R-:W2:Y:S02]  /*b370*/  LDG.E.U8 R4, desc[UR36][R4.64] ;  /* 0x0000002404047981 */ /* 0x000ea4000c1e1100 */
[----:B--2---:R0:W1:Y:S02]  /*b380*/  I2F.F64.U16 R16, R4 ;  /* 0x0000000400107312 */ /* 0x0040640000101800 */
[----:B01----:R-:W-:Y:S05]  /*b390*/  BRA `(.L_x_47916) ;  /* 0x0000000c00647947 */ /* 0x003fea0003800000 */
.L_x_47913:
        /* <DEDUP_REMOVED lines=9> */
.L_x_47918:
[----:B------:R-:W2:Y:S02]  /*b430*/  LDG.E R4, desc[UR36][R4.64] ;  /* 0x0000002404047981 */ /* 0x000ea4000c1e1900 */
[----:B--2---:R0:W1:Y:S02]  /*b440*/  I2F.F64 R16, R4 ;  /* 0x0000000400107312 */ /* 0x0040640000201c00 */
[----:B01----:R-:W-:Y:S05]  /*b450*/  BRA `(.L_x_47916) ;  /* 0x0000000c00347947 */ /* 0x003fea0003800000 */
.L_x_47917:
[----:B------:R-:W2:Y:S02]  /*b460*/  LDG.E.U16 R4, desc[UR36][R4.64] ;  /* 0x0000002404047981 */ /* 0x000ea4000c1e1500 */
[----:B--2---:R0:W1:Y:S02]  /*b470*/  I2F.F64.S16 R16, R4 ;  /* 0x0000000400107312 */ /* 0x0040640000101c00 */
[----:B01----:R-:W-:Y:S05]  /*b480*/  BRA `(.L_x_47916) ;  /* 0x0000000c00287947 */ /* 0x003fea0003800000 */
.L_x_47912:
        /* <DEDUP_REMOVED lines=10> */
.L_x_47920:
[----:B------:R-:W2:Y:S02]  /*b530*/  LDG.E.U16 R0, desc[UR36][R4.64] ;  /* 0x0000002404007981 */ /* 0x000ea4000c1e1500 */
[----:B--2---:R-:W-:-:S05]  /*b540*/  HADD2.F32 R0, -RZ, R0.H0_H0 ;  /* 0x20000000ff007230 */ /* 0x004fca0000004100 */
[----:B------:R-:W-:-:S04]  /*b550*/  FMUL.FTZ R0, R0, 1 ;  /* 0x3f80000000007820 */ /* 0x000fc80000410000 */
[----:B------:R1:W2:Y:S02]  /*b560*/  F2F.F64.F32 R16, R0 ;  /* 0x0000000000107310 */ /* 0x0002a40000201800 */
[----:B-12---:R-:W-:Y:S05]  /*b570*/  BRA `(.L_x_47916) ;  /* 0x0000000800ec7947 */ /* 0x006fea0003800000 */
.L_x_47919:
        /* <DEDUP_REMOVED lines=10> */
.L_x_47922:
[----:B------:R-:W2:Y:S02]  /*b620*/  LDG.E.U16 R4, desc[UR36][R4.64] ;  /* 0x0000002404047981 */ /* 0x000ea4000c1e1500 */
[----:B--2---:R-:W-:-:S05]  /*b630*/  HADD2.F32 R0, -RZ, R4.H0_H0 ;  /* 0x20000004ff007230 */ /* 0x004fca0000004100 */
[----:B------:R-:W-:-:S04]  /*b640*/  FMUL.FTZ R0, R0, 1 ;  /* 0x3f80000000007820 */ /* 0x000fc80000410000 */
[----:B------:R1:W2:Y:S02]  /*b650*/  F2F.F64.F32 R16, R0 ;  /* 0x0000000000107310 */ /* 0x0002a40000201800 */
[----:B-12---:R-:W-:Y:S05]  /*b660*/  BRA `(.L_x_47916) ;  /* 0x0000000800b07947 */ /* 0x006fea0003800000 */
.L_x_47921:
[----:B------:R0:W5:Y:S01]  /*b670*/  LDG.E.64 R16, desc[UR36][R4.64] ;  /* 0x0000002404107981 */ /* 0x000162000c1e1b00 */
[----:B------:R-:W-:Y:S05]  /*b680*/  BRA `(.L_x_47916) ;  /* 0x0000000800a87947 */ /* 0x000fea0003800000 */
.L_x_47911:
        /* <DEDUP_REMOVED lines=13> */
.L_x_47925:
[----:B------:R3:W5:Y:S01]  /*b760*/  LDG.E.64 R16, desc[UR36][R4.64] ;  /* 0x0000002404107981 */ /* 0x000762000c1e1b00 */
[----:B------:R-:W-:Y:S05]  /*b770*/  BRA `(.L_x_47916) ;  /* 0x00000008006c7947 */ /* 0x000fea0003800000 */
.L_x_47924:
        /* <DEDUP_REMOVED lines=25> */
[----:B------:R4:W0:Y:S02]  /*b910*/  F2F.F64.F32 R16, R3 ;  /* 0x0000000300107310 */ /* 0x0008240000201800 */
[----:B0---4-:R-:W-:Y:S05]  /*b920*/  BRA `(.L_x_47916) ;  /* 0x0000000800007947 */ /* 0x011fea0003800000 */
.L_x_47927:
        /* <DEDUP_REMOVED lines=11> */
[----:B------:R-:W-:-:S05]  /*b9e0*/  LOP3.LUT R0, R0, 0x80000000, R3, 0xf8, !PT ;  /* 0x8000000000007812 */ /* 0x000fca00078ef803 */
[----:B------:R-:W-:-:S04]  /*b9f0*/  FMUL.FTZ R0, R0, 1 ;  /* 0x3f80000000007820 */ /* 0x000fc80000410000 */
[----:B------:R4:W0:Y:S02]  /*ba00*/  F2F.F64.F32 R16, R0 ;  /* 0x0000000000107310 */ /* 0x0008240000201800 */
[----:B0---4-:R-:W-:Y:S05]  /*ba10*/  BRA `(.L_x_47916) ;  /* 0x0000000400c47947 */ /* 0x011fea0003800000 */
.L_x_47926:
[----:B------:R-:W2:Y:S02]  /*ba20*/  LDG.E.U16 R0, desc[UR36][R4.64] ;  /* 0x0000002404007981 */ /* 0x000ea4000c1e1500 */
[----:B--2---:R-:W-:-:S04]  /*ba30*/  IMAD.U32 R0, R0, 0x10000, RZ ;  /* 0x0001000000007824 */ /* 0x004fc800078e00ff */
[----:B------:R-:W-:-:S04]  /*ba40*/  FMUL.FTZ R0, R0, 1 ;  /* 0x3f80000000007820 */ /* 0x000fc80000410000 */
[----:B------:R4:W0:Y:S02]  /*ba50*/  F2F.F64.F32 R16, R0 ;  /* 0x0000000000107310 */ /* 0x0008240000201800 */
[----:B0---4-:R-:W-:Y:S05]  /*ba60*/  BRA `(.L_x_47916) ;  /* 0x0000000400b07947 */ /* 0x011fea0003800000 */
.L_x_47923:
        /* <DEDUP_REMOVED lines=11> */
.L_x_47930:
        /* <DEDUP_REMOVED lines=21> */
.L_x_47932:
[----:B------:R-:W-:Y:S05]  /*bc70*/  BSYNC.RECONVERGENT B0 ;  /* 0x0000000000007941 */ /* 0x000fea0003800200 */
.L_x_47931:
[----:B------:R-:W-:Y:S02]  /*bc80*/  SHF.L.U32 R0, R0, 0x14, RZ ;  /* 0x0000001400007819 */ /* 0x000fe400000006ff */
[----:B------:R-:W-:-:S04]  /*bc90*/  LEA R3, R3, 0x3b800000, 0x17 ;  /* 0x3b80000003037811 */ /* 0x000fc800078eb8ff */
[----:B------:R-:W-:-:S05]  /*bca0*/  LOP3.LUT R0, R3, R0, R7, 0xfe, !PT ;  /* 0x0000000003007212 */ /* 0x000fca00078efe07 */
[----:B------:R-:W-:-:S04]  /*bcb0*/  FMUL.FTZ R0, R0, 1 ;  /* 0x3f80000000007820 */ /* 0x000fc80000410000 */
[----:B------:R3:W4:Y:S02]  /*bcc0*/  F2F.F64.F32 R16, R0 ;  /* 0x0000000000107310 */ /* 0x0007240000201800 */
[----:B---34-:R-:W-:Y:S05]  /*bcd0*/  BRA `(.L_x_47916) ;  /* 0x0000000400147947 */ /* 0x018fea0003800000 */
.L_x_47929:
        /* <DEDUP_REMOVED lines=21> */
.L_x_47934:
[----:B------:R-:W-:Y:S05]  /*be30*/  BSYNC.RECONVERGENT B0 ;  /* 0x0000000000007941 */ /* 0x000fea0003800200 */
.L_x_47933:
[----:B------:R-:W-:Y:S01]  /*be40*/  IMAD.SHL.U32 R0, R0, 0x200000, RZ ;  /* 0x0020000000007824 */ /* 0x000fe200078e00ff */
[----:B------:R-:W-:-:S04]  /*be50*/  LEA R3, R3, 0x37800000, 0x17 ;  /* 0x3780000003037811 */ /* 0x000fc800078eb8ff */
[----:B------:R-:W-:-:S05]  /*be60*/  LOP3.LUT R0, R3, R0, R7, 0xfe, !PT ;  /* 0x0000000003007212 */ /* 0x000fca00078efe07 */
[----:B------:R-:W-:-:S04]  /*be70*/  FMUL.FTZ R0, R0, 1 ;  /* 0x3f80000000007820 */ /* 0x000fc80000410000 */
[----:B------:R3:W4:Y:S02]  /*be80*/  F2F.F64.F32 R16, R0 ;  /* 0x0000000000107310 */ /* 0x0007240000201800 */
[----:B---34-:R-:W-:Y:S05]  /*be90*/  BRA `(.L_x_47916) ;  /* 0x0000000000a47947 */ /* 0x018fea0003800000 */
.L_x_47928:
        /* <DEDUP_REMOVED lines=18> */
.L_x_47915:
        /* <DEDUP_REMOVED lines=16> */
.L_x_47937:
[----:B------:R-:W-:Y:S01]  /*c0c0*/  CS2R R16, SRZ ;  /* 0x0000000000107805 */ /* 0x000fe2000001ff00 */
[----:B------:R-:W-:Y:S06]  /*c0d0*/  BRA `(.L_x_47916) ;  /* 0x0000000000147947 */ /* 0x000fec0003800000 */
.L_x_47936:
[----:B------:R-:W2:Y:S02]  /*c0e0*/  LDG.E.64 R16, desc[UR36][R4.64] ;  /* 0x0000002404107981 */ /* 0x000ea4000c1e1b00 */
[----:B--2---:R-:W3:Y:S02]  /*c0f0*/  I2F.F64.U64 R16, R16 ;  /* 0x0000001000107312 */ /* 0x004ee40000301800 */
[----:B---3--:R-:W-:Y:S05]  /*c100*/  BRA `(.L_x_47916) ;  /* 0x0000000000087947 */ /* 0x008fea0003800000 */
.L_x_47935:
[----:B------:R-:W2:Y:S02]  /*c110*/  LDG.E R4, desc[UR36][R4.64] ;  /* 0x0000002404047981 */ /* 0x000ea4000c1e1900 */
[----:B--2---:R1:W2:Y:S02]  /*c120*/  I2F.F64.U32 R16, R4 ;  /* 0x0000000400107312 */ /* 0x0042a40000201800 */
.L_x_47916:
[----:B------:R-:W-:Y:S05]  /*c130*/  BSYNC.RECONVERGENT B7 ;  /* 0x0000000000077941 */ /* 0x000fea0003800200 */
.L_x_47910:
        /* <DEDUP_REMOVED lines=15> */
[----:B------:R-:W3:Y:S02]  /*c230*/  LDG.E.S8 R4, desc[UR36][R4.64] ;  /* 0x0000002404047981 */ /* 0x000ee4000c1e1300 */
[----:B---3--:R1:W3:Y:S02]  /*c240*/  I2F.F64.S16 R28, R4 ;  /* 0x00000004001c7312 */ /* 0x0082e40000101c00 */
[----:B-1-3--:R-:W-:Y:S05]  /*c250*/  BRA `(.L_x_47944) ;  /* 0x0000000c00707947 */ /* 0x00afea0003800000 */
.L_x_47942:
[----:B------:R-:W3:Y:S02]  /*c260*/  LDG.E.U8 R4, desc[UR36][R4.64] ;  /* 0x0000002404047981 */ /* 0x000ee4000c1e1100 */
[----:B---3--:R1:W3:Y:S02]  /*c270*/  I2F.F64.U16 R28, R4 ;  /* 0x00000004001c7312 */ /* 0x0082e40000101800 */
[----:B-1-3--:R-:W-:Y:S05]  /*c280*/  BRA `(.L_x_47944) ;  /* 0x0000000c00647947 */ /* 0x00afea0003800000 */
.L_x_47941:
[----:B------:R-:W-:-:S09]  /*c290*/  UISETP.NE.AND UP0, UPT, UR4, 0x2, UPT ;  /* 0x000000020400788c */ /* 0x000fd2000bf05270 */
[----:B------:R-:W-:Y:S05]  /*c2a0*/  BRA.U !UP0, `(.L_x_47945) ;  /* 0x0000000108287547 */ /* 0x000fea000b800000 */
[----:B------:R-:W-:-:S09]  /*c2b0*/  UISETP.NE.AND UP0, UPT, UR4, 0x3, UPT ;  /* 0x000000030400788c */ /* 0x000fd2000bf05270 */
[----:B------:R-:W-:Y:S05]  /*c2c0*/  BRA.U !UP0, `(.L_x_47946) ;  /* 0x0000000108147547 */ /* 0x000fea000b800000 */
[----:B------:R-:W-:-:S09]  /*c2d0*/  UISETP.NE.AND UP0, UPT, UR4, 0x4, UPT ;  /* 0x000000040400788c */ /* 0x000fd2000bf05270 */
[----:B------:R-:W-:Y:S05]  /*c2e0*/  BRA.U UP0, `(.L_x_47943) ;  /* 0x0000000900f07547 */ /* 0x000fea000b800000 */
[----:B------:R-:W3:Y:S02]  /*c2f0*/  LDG.E.64 R28, desc[UR36][R4.64] ;  /* 0x00000024041c7981 */ /* 0x000ee4000c1e1b00 */
[----:B---3--:R-:W1:Y:S02]  /*c300*/  I2F.F64.S64 R28, R28 ;  /* 0x0000001c001c7312 */ /* 0x008e640000301c00 */
[----:B-1----:R-:W-:Y:S05]  /*c310*/  BRA `(.L_x_47944) ;  /* 0x0000000c00407947 */ /* 0x002fea0003800000 */
.L_x_47946:
[----:B------:R-:W3:Y:S02]  /*c320*/  LDG.E R4, desc[UR36][R4.64] ;  /* 0x0000002404047981 */ /* 0x000ee4000c1e1900 */
[----:B---3--:R1:W3:Y:S02]  /*c330*/  I2F.F64 R28, R4 ;  /* 0x00000004001c7312 */ /* 0x0082e40000201c00 */
[----:B-1-3--:R-:W-:Y:S05]  /*c340*/  BRA `(.L_x_47944) ;  /* 0x0000000c00347947 */ /* 0x00afea0003800000 */
.L_x_47945:
[----:B------:R-:W3:Y:S02]  /*c350*/  LDG.E.U16 R4, desc[UR36][R4.64] ;  /* 0x0000002404047981 */ /* 0x000ee4000c1e1500 */
[----:B---3--:R1:W3:Y:S02]  /*c360*/  I2F.F64.S16 R28, R4 ;  /* 0x00000004001c7312 */ /* 0x0082e40000101c00 */
[----:B-1-3--:R-:W-:Y:S05]  /*c370*/  BRA `(.L_x_47944) ;  /* 0x0000000c00287947 */ /* 0x00afea0003800000 */
.L_x_47940:
[----:B------:R-:W-:-:S09]  /*c380*/  UISETP.GT.AND UP0, UPT, UR4, 0x6, UPT ;  /* 0x000000060400788c */ /* 0x000fd2000bf04270 */
[----:B------:R-:W-:Y:S05]  /*c390*/  BRA.U UP0, `(.L_x_47947) ;  /* 0x0000000100347547 */ /* 0x000fea000b800000 */
        /* <DEDUP_REMOVED lines=8> */
.L_x_47948:
[----:B------:R-:W3:Y:S02]  /*c420*/  LDG.E.U16 R0, desc[UR36][R4.64] ;  /* 0x0000002404007981 */ /* 0x000ee4000c1e1500 */
[----:B---3--:R-:W-:-:S05]  /*c430*/  HADD2.F32 R0, -RZ, R0.H0_H0 ;  /* 0x20000000ff007230 */ /* 0x008fca0000004100 */
[----:B------:R-:W-:-:S04]  /*c440*/  FMUL.FTZ R0, R0, 1 ;  /* 0x3f80000000007820 */ /* 0x000fc80000410000 */
[----:B------:R0:W1:Y:S02]  /*c450*/  F2F.F64.F32 R28, R0 ;  /* 0x00000000001c7310 */ /* 0x0000640000201800 */
[----:B01----:R-:W-:Y:S05]  /*c460*/  BRA `(.L_x_47944) ;  /* 0x0000000800ec7947 */ /* 0x003fea0003800000 */
.L_x_47947:
        /* <DEDUP_REMOVED lines=10> */
.L_x_47950:
[----:B------:R-:W3:Y:S02]  /*c510*/  LDG.E.U16 R4, desc[UR36][R4.64] ;  /* 0x0000002404047981 */ /* 0x000ee4000c1e1500 */
[----:B---3--:R-:W-:-:S05]  /*c520*/  HADD2.F32 R0, -RZ, R4.H0_H0 ;  /* 0x20000004ff007230 */ /* 0x008fca0000004100 */
[----:B------:R-:W-:-:S04]  /*c530*/  FMUL.FTZ R0, R0, 1 ;  /* 0x3f80000000007820 */ /* 0x000fc80000410000 */
[----:B------:R0:W1:Y:S02]  /*c540*/  F2F.F64.F32 R28, R0 ;  /* 0x00000000001c7310 */ /* 0x0000640000201800 */
[----:B01----:R-:W-:Y:S05]  /*c550*/  BRA `(.L_x_47944) ;  /* 0x0000000800b07947 */ /* 0x003fea0003800000 */
.L_x_47949:
[----:B------:R0:W5:Y:S01]  /*c560*/  LDG.E.64 R28, desc[UR36][R4.64] ;  /* 0x00000024041c7981 */ /* 0x000162000c1e1b00 */
[----:B------:R-:W-:Y:S05]  /*c570*/  BRA `(.L_x_47944) ;  /* 0x0000000800a87947 */ /* 0x000fea0003800000 */
.L_x_47939:
        /* <DEDUP_REMOVED lines=11> */
[----:B------:R-:W-:Y:S01]  /*c630*/  FSEL R29, RZ, 1.875, !P0 ;  /* 0x3ff00000ff1d7808 */ /* 0x000fe20004000000 */
[----:B------:R-:W-:Y:S08]  /*c640*/  BRA `(.L_x_47944) ;  /* 0x0000000800747947 */ /* 0x000ff00003800000 */
.L_x_47953:
[----:B------:R1:W5:Y:S01]  /*c650*/  LDG.E.64 R28, desc[UR36][R4.64] ;  /* 0x00000024041c7981 */ /* 0x000362000c1e1b00 */
[----:B------:R-:W-:Y:S05]  /*c660*/  BRA `(.L_x_47944) ;  /* 0x00000008006c7947 */ /* 0x000fea0003800000 */
.L_x_47952:
[----:B------:R-:W-:-:S09]  /*c670*/  UISETP.NE.AND UP0, UPT, UR4, 0xf, UPT ;  /* 0x0000000f0400788c */ /* 0x000fd2000bf05270 */
[----:B------:R-:W-:Y:S05]  /*c680*/  BRA.U !UP0, `(.L_x_47954) ;  /* 0x0000000108a07547 */ /* 0x000fea000b800000 */
[----:B------:R-:W-:-:S09]  /*c690*/  UISETP.NE.AND UP0, UPT, UR4, 0x17, UPT ;  /* 0x000000170400788c */ /* 0x000fd2000bf05270 */
[----:B------:R-:W-:Y:S05]  /*c6a0*/  BRA.U !UP0, `(.L_x_47955) ;  /* 0x00000001085c7547 */ /* 0x000fea000b800000 */
[----:B------:R-:W-:-:S09]  /*c6b0*/  UISETP.NE.AND UP0, UPT, UR4, 0x18, UPT ;  /* 0x000000180400788c */ /* 0x000fd2000bf05270 */
[----:B------:R-:W-:Y:S05]  /*c6c0*/  BRA.U UP0, `(.L_x_47943) ;  /* 0x0000000500f87547 */ /* 0x000fea000b800000 */
[----:B------:R-:W3:Y:S01]  /*c6d0*/  LDG.E.U8 R0, desc[UR36][R4.64] ;  /* 0x0000002404007981 */ /* 0x000ee2000c1e1100 */
[----:B------:R-:W-:Y:S02]  /*c6e0*/  IMAD.MOV.U32 R7, RZ, RZ, 0x1f ;  /* 0x0000001fff077424 */ /* 0x000fe400078e00ff */
[----:B---3--:R-:W-:-:S05]  /*c6f0*/  IMAD.SHL.U32 R0, R0, 0x1000000, RZ ;  /* 0x0100000000007824 */ /* 0x008fca00078e00ff */
        /* <DEDUP_REMOVED lines=17> */
[----:B-1-3--:R-:W-:Y:S05]  /*c810*/  BRA `(.L_x_47944) ;  /* 0x0000000800007947 */ /* 0x00afea0003800000 */
.L_x_47955:
[----:B------:R-:W3:Y:S02]  /*c820*/  LDG.E.U8 R4, desc[UR36][R4.64] ;  /* 0x0000002404047981 */ /* 0x000ee4000c1e1100 */
        /* <DEDUP_REMOVED lines=13> */
[----:B-1-3--:R-:W-:Y:S05]  /*c900*/  BRA `(.L_x_47944) ;  /* 0x0000000400c47947 */ /* 0x00afea0003800000 */
.L_x_47954:
[----:B------:R-:W3:Y:S02]  /*c910*/  LDG.E.U16 R0, desc[UR36][R4.64] ;  /* 0x0000002404007981 */ /* 0x000ee4000c1e1500 */
[----:B---3--:R-:W-:-:S04]  /*c920*/  IMAD.U32 R0, R0, 0x10000, RZ ;  /* 0x0001000000007824 */ /* 0x008fc800078e00ff */
[----:B------:R-:W-:-:S04]  /*c930*/  FMUL.FTZ R0, R0, 1 ;  /* 0x3f80000000007820 */ /* 0x000fc80000410000 */
[----:B------:R1:W3:Y:S02]  /*c940*/  F2F.F64.F32 R28, R0 ;  /* 0x00000000001c7310 */ /* 0x0002e40000201800 */
[----:B-1-3--:R-:W-:Y:S05]  /*c950*/  BRA `(.L_x_47944) ;  /* 0x0000000400b07947 */ /* 0x00afea0003800000 */
.L_x_47951:
        /* <DEDUP_REMOVED lines=8> */
[----:B------:R-:W3:Y:S02]  /*c9e0*/  LDG.E.U16 R4, desc[UR36][R4.64] ;  /* 0x0000002404047981 */ /* 0x000ee4000c1e1500 */
[----:B---3--:R0:W1:Y:S02]  /*c9f0*/  I2F.F64.U16 R28, R4 ;  /* 0x00000004001c7312 */ /* 0x0080640000101800 */
[----:B01----:R-:W-:Y:S05]  /*ca00*/  BRA `(.L_x_47944) ;  /* 0x0000000400847947 */ /* 0x003fea0003800000 */
.L_x_47958:
[----:B------:R-:W3:Y:S01]  /*ca10*/  LDG.E.U8 R4, desc[UR36][R4.64] ;  /* 0x0000002404047981 */ /* 0x000ee2000c1e1100 */
[----:B------:R-:W-:Y:S02]  /*ca20*/  CS2R R28, SRZ ;  /* 0x00000000001c7805 */ /* 0x000fe4000001ff00 */
[----:B---3--:R-:W-:-:S13]  /*ca30*/  ISETP.NE.AND P0, PT, R4, RZ, PT ;  /* 0x000000ff0400720c */ /* 0x008fda0003f05270 */
        /* <DEDUP_REMOVED lines=18> */
.L_x_47960:
[----:B------:R-:W-:Y:S05]  /*cb60*/  BSYNC.RECONVERGENT B0 ;  /* 0x0000000000007941 */ /* 0x000fea0003800200 */
.L_x_47959:
[----:B------:R-:W-:Y:S01]  /*cb70*/  IMAD.SHL.U32 R0, R0, 0x100000, RZ ;  /* 0x0010000000007824 */ /* 0x000fe200078e00ff */
[----:B------:R-:W-:-:S04]  /*cb80*/  LEA R3, R3, 0x3b800000, 0x17 ;  /* 0x3b80000003037811 */ /* 0x000fc800078eb8ff */
[----:B------:R-:W-:-:S05]  /*cb90*/  LOP3.LUT R0, R3, R0, R7, 0xfe, !PT ;  /* 0x0000000003007212 */ /* 0x000fca00078efe07 */
[----:B------:R-:W-:-:S04]  /*cba0*/  FMUL.FTZ R0, R0, 1 ;  /* 0x3f80000000007820 */ /* 0x000fc80000410000 */
[----:B------:R0:W1:Y:S02]  /*cbb0*/  F2F.F64.F32 R28, R0 ;  /* 0x00000000001c7310 */ /* 0x0000640000201800 */
[----:B01----:R-:W-:Y:S05]  /*cbc0*/  BRA `(.L_x_47944) ;  /* 0x0000000400147947 */ /* 0x003fea0003800000 */
.L_x_47957:
[----:B------:R-:W3:Y:S01]  /*cbd0*/  LDG.E.U8 R4, desc[UR36][R4.64] ;  /* 0x0000002404047981 */ /* 0x000ee2000c1e1100 */
[----:B------:R-:W-:Y:S02]  /*cbe0*/  CS2R R28, SRZ ;  /* 0x00000000001c7805 */ /* 0x000fe4000001ff00 */
[----:B---3--:R-:W-:-:S13]  /*cbf0*/  ISETP.NE.AND P0, PT, R4, RZ, PT ;  /* 0x000000ff0400720c */ /* 0x008fda0003f05270 */
        /* <DEDUP_REMOVED lines=18> */
.L_x_47962:
[----:B------:R-:W-:Y:S05]  /*cd20*/  BSYNC.RECONVERGENT B0 ;  /* 0x0000000000007941 */ /* 0x000fea0003800200 */
.L_x_47961:
[----:B------:R-:W-:Y:S02]  /*cd30*/  SHF.L.U32 R0, R0, 0x15, RZ ;  /* 0x0000001500007819 */ /* 0x000fe400000006ff */
[----:B------:R-:W-:-:S04]  /*cd40*/  LEA R3, R3, 0x37800000, 0x17 ;  /* 0x3780000003037811 */ /* 0x000fc800078eb8ff */
[----:B------:R-:W-:-:S05]  /*cd50*/  LOP3.LUT R0, R3, R0, R7, 0xfe, !PT ;  /* 0x0000000003007212 */ /* 0x000fca00078efe07 */
[----:B------:R-:W-:-:S04]  /*cd60*/  FMUL.FTZ R0, R0, 1 ;  /* 0x3f80000000007820 */ /* 0x000fc80000410000 */
[----:B------:R0:W1:Y:S02]  /*cd70*/  F2F.F64.F32 R28, R0 ;  /* 0x00000000001c7310 */ /* 0x0000640000201800 */
[----:B01----:R-:W-:Y:S05]  /*cd80*/  BRA `(.L_x_47944) ;  /* 0x0000000000a47947 */ /* 0x003fea0003800000 */
.L_x_47956:
        /* <DEDUP_REMOVED lines=8> */
[----:B------:R-:W-:Y:S01]  /*ce10*/  IMAD.MOV.U32 R29, RZ, RZ, 0x38000000 ;  /* 0x38000000ff1d7424 */ /* 0x000fe200078e00ff */
[----:B---3--:R-:W-:-:S13]  /*ce20*/  ISETP.NE.AND P0, PT, R0, RZ, PT ;  /* 0x000000ff0000720c */ /* 0x008fda0003f05270 */
[----:B------:R-:W-:Y:S05]  /*ce30*/  @!P0 BRA `(.L_x_47944) ;  /* 0x0000000000788947 */ /* 0x000fea0003800000 */
[----:B------:R-:W-:-:S13]  /*ce40*/  ISETP.NE.AND P0, PT, R0, 0xff, PT ;  /* 0x000000ff0000780c */ /* 0x000fda0003f05270 */
[----:B------:R-:W-:Y:S01]  /*ce50*/  @P0 SHF.L.U32 R0, R0, 0x17, RZ ;  /* 0x0000001700000819 */ /* 0x000fe200000006ff */
[----:B------:R-:W-:Y:S02]  /*ce60*/  @!P0 IMAD.MOV.U32 R28, RZ, RZ, 0x20000000 ;  /* 0x20000000ff1c8424 */ /* 0x000fe400078e00ff */
[----:B------:R-:W-:Y:S02]  /*ce70*/  @!P0 IMAD.MOV.U32 R29, RZ, RZ, 0x7ff80000 ;  /* 0x7ff80000ff1d8424 */ /* 0x000fe400078e00ff */
[----:B------:R-:W-:-:S04]  /*ce80*/  @P0 FMUL.FTZ R0, R0, 1 ;  /* 0x3f80000000000820 */ /* 0x000fc80000410000 */
[----:B------:R3:W4:Y:S02]  /*ce90*/  @P0 F2F.F64.F32 R28, R0 ;  /* 0x00000000001c0310 */ /* 0x0007240000201800 */
[----:B---34-:R-:W-:Y:S05]  /*cea0*/  BRA `(.L_x_47944) ;  /* 0x00000000005c7947 */ /* 0x018fea0003800000 */
.L_x_47943:
[----:B------:R-:W-:Y:S01]  /*ceb0*/  MOV R14, 0x0 ;  /* 0x00000000000e7802 */ /* 0x000fe20000000f00 */
[----:B------:R-:W0:Y:S01]  /*cec0*/  LDCU.64 UR4, c[0x4][0x198] ;  /* 0x01003300ff0477ac */ /* 0x000e220008000a00 */
[----:B------:R-:W-:Y:S02]  /*ced0*/  HFMA2 R8, -RZ, RZ, 0, 4.64916229248046875e-06 ;  /* 0x0000004eff087431 */ /* 0x000fe400000001ff */
[----:B------:R-:W-:Y:S01]  /*cee0*/  IMAD.MOV.U32 R12, RZ, RZ, 0x1 ;  /* 0x00000001ff0c7424 */ /* 0x000fe200078e00ff */
[----:B------:R-:W1:Y:S01]  /*cef0*/  LDCU.64 UR6, c[0x4][0x1a0] ;  /* 0x01003400ff0677ac */ /* 0x000e620008000a00 */
[----:B------:R-:W3:Y:S01]  /*cf00*/  LDC.64 R14, c[0x4][R14] ;  /* 0x010000000e0e7b82 */ /* 0x000ee20000000a00 */
[----:B------:R-:W-:Y:S01]  /*cf10*/  IMAD.MOV.U32 R13, RZ, RZ, RZ ;  /* 0x000000ffff0d7224 */ /* 0x000fe200078e00ff */
[----:B------:R-:W4:Y:S01]  /*cf20*/  LDCU.64 UR8, c[0x4][0x58] ;  /* 0x01000b00ff0877ac */ /* 0x000f220008000a00 */
[----:B0-----:R-:W-:Y:S01]  /*cf30*/  MOV R4, UR4 ;  /* 0x0000000400047c02 */ /* 0x001fe20008000f00 */
[----:B------:R-:W-:-:S02]  /*cf40*/  IMAD.U32 R5, RZ, RZ, UR5 ;  /* 0x00000005ff057e24 */ /* 0x000fc4000f8e00ff */
[----:B-1----:R-:W-:Y:S01]  /*cf50*/  IMAD.U32 R6, RZ, RZ, UR6 ;  /* 0x00000006ff067e24 */ /* 0x002fe2000f8e00ff */
[----:B------:R-:W-:Y:S01]  /*cf60*/  MOV R7, UR7 ;  /* 0x0000000700077c02 */ /* 0x000fe20008000f00 */
[----:B----4-:R-:W-:Y:S02]  /*cf70*/  IMAD.U32 R10, RZ, RZ, UR8 ;  /* 0x00000008ff0a7e24 */ /* 0x010fe4000f8e00ff */
[----:B------:R-:W-:-:S07]  /*cf80*/  IMAD.U32 R11, RZ, RZ, UR9 ;  /* 0x00000009ff0b7e24 */ /* 0x000fce000f8e00ff */
[----:B------:R-:W-:-:S07]  /*cf90*/  LEPC R20, `(.L_x_47965) ;  /* 0x000000001014794e */ /* 0x000fce0000000000 */
[----:B--23-5:R-:W-:Y:S05]  /*cfa0*/  CALL.ABS.NOINC R14 ;  /* 0x000000000e007343 */ /* 0x02cfea0003c00000 */
.L_x_47965:
[----:B------:R-:W-:Y:S01]  /*cfb0*/  CS2R R28, SRZ ;  /* 0x00000000001c7805 */ /* 0x000fe2000001ff00 */
[----:B------:R-:W-:Y:S06]  /*cfc0*/  BRA `(.L_x_47944) ;  /* 0x0000000000147947 */ /* 0x000fec0003800000 */
.L_x_47964:
[----:B------:R-:W3:Y:S02]  /*cfd0*/  LDG.E.64 R28, desc[UR36][R4.64] ;  /* 0x00000024041c7981 */ /* 0x000ee4000c1e1b00 */
[----:B---3--:R-:W3:Y:S02]  /*cfe0*/  I2F.F64.U64 R28, R28 ;  /* 0x0000001c001c7312 */ /* 0x008ee40000301800 */
[----:B---3--:R-:W-:Y:S05]  /*cff0*/  BRA `(.L_x_47944) ;  /* 0x0000000000087947 */ /* 0x008fea0003800000 */
.L_x_47963:
[----:B------:R-:W3:Y:S02]  /*d000*/  LDG.E R4, desc[UR36][R4.64] ;  /* 0x0000002404047981 */ /* 0x000ee4000c1e1900 */
[----:B---3--:R3:W4:Y:S02]  /*d010*/  I2F.F64.U32 R28, R4 ;  /* 0x00000004001c7312 */ /* 0x0087240000201800 */
.L_x_47944:
[----:B------:R-:W-:Y:S05]  /*d020*/  BSYNC.RECONVERGENT B7 ;  /* 0x0000000000077941 */ /* 0x000fea0003800200 */
.L_x_47938:
[----:B----45:R-:W-:Y:S01]  /*d030*/  SHF.R.U32.HI R0, RZ, 0x14, R29 ;  /* 0x00000014ff007819 */ /* 0x030fe2000001161d */
[----:B--2---:R-:W2:Y:S01]  /*d040*/  DSETP.NEU.AND P1, PT, R16, RZ, PT ;  /* 0x000000ff1000722a */ /* 0x004ea20003f2d000 */
[----:B------:R-:W-:Y:S02]  /*d050*/  BSSY.RECONVERGENT B0, `(.L_x_47966) ;  /* 0x0000027000007945 */ /* 0x000fe40003800200 */
[----:B------:R-:W-:-:S04]  /*d060*/  LOP3.LUT R0, R0, 0x7ff, RZ, 0xc0, !PT ;  /* 0x000007ff00007812 */ /* 0x000fc800078ec0ff */
[----:B------:R-:W-:-:S04]  /*d070*/  IADD3 R3, PT, PT, R0, -0x3f4, RZ ;  /* 0xfffffc0c00037810 */ /* 0x000fc80007ffe0ff */
[CC--:B------:R-:W-:Y:S02]  /*d080*/  SHF.L.U32 R0, R28.reuse, R3.reuse, RZ ;  /* 0x000000031c007219 */ /* 0x0c0fe400000006ff */
[----:B------:R-:W-:Y:S02]  /*d090*/  SHF.L.U64.HI R3, R28, R3, R29 ;  /* 0x000000031c037219 */ /* 0x000fe4000001021d */
[----:B------:R-:W-:-:S04]  /*d0a0*/  ISETP.NE.U32.AND P0, PT, R0, RZ, PT ;  /* 0x000000ff0000720c */ /* 0x000fc80003f05070 */
[----:B------:R-:W-:Y:S01]  /*d0b0*/  ISETP.NE.AND.EX P0, PT, R3, -0x80000000, PT, P0 ;  /* 0x800000000300780c */ /* 0x000fe20003f05300 */
[----:B--2---:R-:W-:-:S12]  /*d0c0*/  @!P1 BRA `(.L_x_47967) ;  /* 0x0000000000689947 */ /* 0x004fd80003800000 */
[----:B01-3--:R0:W1:Y:S01]  /*d0d0*/  DADD R4, -RZ, |R16| ;  /* 0x00000000ff047229 */ /* 0x00b0620000000510 */
[----:B------:R-:W-:Y:S01]  /*d0e0*/  BSSY.RECONVERGENT B1, `(.L_x_47968) ;  /* 0x0000006000017945 */ /* 0x000fe20003800200 */
[----:B------:R-:W-:Y:S01]  /*d0f0*/  PLOP3.LUT P0, PT, P0, PT, PT, 0x8, 0x80 ;  /* 0x000000000080781c */ /* 0x000fe2000070e170 */
[----:B------:R-:W-:Y:S01]  /*d100*/  IMAD.MOV.U32 R20, RZ, RZ, R28 ;  /* 0x000000ffff147224 */ /* 0x000fe200078e001c */
[----:B------:R-:W-:Y:S01]  /*d110*/  MOV R0, 0xd140 ;  /* 0x0000d14000007802 */ /* 0x000fe20000000f00 */
[----:B01----:R-:W-:-:S10]  /*d120*/  IMAD.MOV.U32 R3, RZ, RZ, R29 ;  /* 0x000000ffff037224 */ /* 0x003fd400078e001d */
[----:B------:R-:W-:Y:S05]  /*d130*/  CALL.REL.NOINC `($_ZN2at6native18elementwise_kernelILi128ELi4EZNS0_15gpu_kernel_implIZZZNS0_50_GLOBAL__N__2680c7bb_12_PowKernel_cu_7dd49032_317024pow_tensor_tensor_kernelERNS_18TensorIteratorBaseEENKUlvE_clEvENKUlvE4_clEvEUlddE_EEvS5_RKT_EUliE_EEviT1_$__internal_accurate_pow) ;  /* 0x0000006400507944 */ /* 0x000fea0003c00000 */
[----:B------:R-:W-:Y:S05]  /*d140*/  BSYNC.RECONVERGENT B1 ;  /* 0x0000000000017941 */ /* 0x000fea0003800200 */
.L_x_47968:
        /* <DEDUP_REMOVED lines=18> */
.L_x_47967:
[----:B------:R-:W-:Y:S01]  /*d270*/  ISETP.GE.AND P1, PT, R29, RZ, PT ;  /* 0x000000ff1d00720c */ /* 0x000fe20003f26270 */
[----:B------:R-:W2:Y:S01]  /*d280*/  DSETP.NEU.AND P0, PT, |R28|, 0.5, !P0 ;  /* 0x3fe000001c00742a */ /* 0x000ea2000470d200 */
[----:B01-3--:R-:W-:Y:S02]  /*d290*/  MOV R4, RZ ;  /* 0x000000ff00047202 */ /* 0x00bfe40000000f00 */
[----:B--2---:R-:W-:-:S09]  /*d2a0*/  SEL R5, R17, RZ, P0 ;  /* 0x000000ff11057207 */ /* 0x004fd20000000000 */
[----:B------:R-:W-:-:S07]  /*d2b0*/  @!P1 LOP3.LUT R5, R5, 0x7ff00000, RZ, 0xfc, !PT ;  /* 0x7ff0000005059812 */ /* 0x000fce00078efcff */
.L_x_47969:
[----:B------:R-:W-:Y:S05]  /*d2c0*/  BSYNC.RECONVERGENT B0 ;  /* 0x0000000000007941 */ /* 0x000fea0003800200 */
.L_x_47966:
        /* <DEDUP_REMOVED lines=16> */
[C---:B------:R-:W-:Y:S01]  /*d3d0*/  ISETP.GE.AND P1, PT, R29.reuse, RZ, PT ;  /* 0x000000ff1d00720c */ /* 0x040fe20003f26270 */
[----:B------:R-:W-:Y:S01]  /*d3e0*/  IMAD.MOV.U32 R4, RZ, RZ, RZ ;  /* 0x000000ffff047224 */ /* 0x000fe200078e00ff */
[----:B------:R-:W-:Y:S02]  /*d3f0*/  LOP3.LUT R0, R29, 0x7fffffff, RZ, 0xc0, !PT ;  /* 0x7fffffff1d007812 */ /* 0x000fe400078ec0ff */
[----:B------:R-:W-:Y:S02]  /*d400*/  SEL R5, RZ, 0x7ff00000, !P1 ;  /* 0x7ff00000ff057807 */ /* 0x000fe40004800000 */
[----:B------:R-:W-:Y:S02]  /*d410*/  ISETP.GE.AND P2, PT, R17, RZ, PT ;  /* 0x000000ff1100720c */ /* 0x000fe40003f46270 */
[----:B------:R-:W-:Y:S01]  /*d420*/  ISETP.NE.AND P1, PT, R0, 0x3fe00000, PT ;  /* 0x3fe000000000780c */ /* 0x000fe20003f25270 */
[----:B------:R-:W-:-:S05]  /*d430*/  VIADD R0, R5, 0x80000000 ;  /* 0x8000000005007836 */ /* 0x000fca0000000000 */
[----:B------:R-:W-:-:S05]  /*d440*/  SEL R0, R0, R5, P1 ;  /* 0x0000000500007207 */ /* 0x000fca0000800000 */
[----:B------:R-:W-:Y:S01]  /*d450*/  @!P2 SEL R5, R0, R5, P0 ;  /* 0x000000050005a207 */ /* 0x000fe20000000000 */
[----:B------:R-:W-:Y:S06]  /*d460*/  BRA `(.L_x_47971) ;  /* 0x0000000000307947 */ /* 0x000fec0003800000 */
.L_x_47973:
        /* <DEDUP_REMOVED lines=8> */
[----:B0-----:R-:W-:Y:S02]  /*d4f0*/  SEL R5, R4, 0x3ff00000, P0 ;  /* 0x3ff0000004057807 */ /* 0x001fe40000000000 */
[----:B------:R-:W-:Y:S01]  /*d500*/  MOV R4, RZ ;  /* 0x000000ff00047202 */ /* 0x000fe20000000f00 */
[----:B------:R-:W-:Y:S06]  /*d510*/  BRA `(.L_x_47971) ;  /* 0x0000000000047947 */ /* 0x000fec0003800000 */
.L_x_47972:
[----:B------:R0:W1:Y:S02]  /*d520*/  DADD R4, R28, R16 ;  /* 0x000000001c047229 */ /* 0x0000640000000010 */
.L_x_47971:
[----:B------:R-:W-:Y:S05]  /*d530*/  BSYNC.RECONVERGENT B0 ;  /* 0x0000000000007941 */ /* 0x000fea0003800200 */
.L_x_47970:
        /* <DEDUP_REMOVED lines=27> */
.L_x_47977:
[----:B------:R-:W1:Y:S02]  /*d6f0*/  F2I.S64.F64.TRUNC R4, R4 ;  /* 0x0000000400047311 */ /* 0x000e64000030d900 */
[----:B-1----:R-:W-:-:S05]  /*d700*/  MOV R7, R4 ;  /* 0x0000000400077202 */ /* 0x002fca0000000f00 */
[----:B------:R1:W-:Y:S01]  /*d710*/  STG.E.U8 desc[UR36][R2.64], R7 ;  /* 0x0000000702007986 */ /* 0x0003e2000c101124 */
[----:B------:R-:W-:Y:S05]  /*d720*/  BRA `(.L_x_47979) ;  /* 0x0000001000807947 */ /* 0x000fea0003800000 */
.L_x_47976:
        /* <DEDUP_REMOVED lines=9> */
.L_x_47981:
[----:B------:R-:W1:Y:S02]  /*d7c0*/  F2I.F64.TRUNC R5, R4 ;  /* 0x0000000400057311 */ /* 0x000e64000030d100 */
[----:B-1----:R1:W-:Y:S01]  /*d7d0*/  STG.E desc[UR36][R2.64], R5 ;  /* 0x0000000502007986 */ /* 0x0023e2000c101924 */
[----:B------:R-:W-:Y:S05]  /*d7e0*/  BRA `(.L_x_47979) ;  /* 0x0000001000507947 */ /* 0x000fea0003800000 */
.L_x_47980:
[----:B------:R-:W1:Y:S02]  /*d7f0*/  F2I.F64.TRUNC R5, R4 ;  /* 0x0000000400057311 */ /* 0x000e64000030d100 */
[----:B-1----:R1:W-:Y:S01]  /*d800*/  STG.E.U16 desc[UR36][R2.64], R5 ;  /* 0x0000000502007986 */ /* 0x0023e2000c101524 */
[----:B------:R-:W-:Y:S05]  /*d810*/  BRA `(.L_x_47979) ;  /* 0x0000001000447947 */ /* 0x000fea0003800000 */
.L_x_47975:
        /* <DEDUP_REMOVED lines=17> */
.L_x_47983:
        /* <DEDUP_REMOVED lines=12> */
.L_x_47982:
        /* <DEDUP_REMOVED lines=18> */
.L_x_47985:
        /* <DEDUP_REMOVED lines=13> */
.L_x_47984:
[----:B------:R1:W-:Y:S01]  /*dbe0*/  STG.E.64 desc[UR36][R2.64], R4 ;  /* 0x0000000402007986 */ /* 0x0003e2000c101b24 */
[----:B------:R-:W-:Y:S05]  /*dbf0*/  BRA `(.L_x_47979) ;  /* 0x0000000c004c7947 */ /* 0x000fea0003800000 */
.L_x_47974:
        /* <DEDUP_REMOVED lines=13> */
.L_x_47989:
        /* <DEDUP_REMOVED lines=26> */
.L_x_47992:
[----:B------:R-:W-:-:S04]  /*de70*/  SHF.R.U32.HI R5, RZ, 0x18, R7 ;  /* 0x00000018ff057819 */ /* 0x000fc80000011607 */
[----:B------:R-:W-:-:S07]  /*de80*/  LOP3.LUT R0, R0, 0x80, R5, 0xf8, !PT ;  /* 0x0000008000007812 */ /* 0x000fce00078ef805 */
.L_x_47991:
[----:B------:R-:W-:Y:S05]  /*de90*/  BSYNC.RECONVERGENT B0 ;  /* 0x0000000000007941 */ /* 0x000fea0003800200 */
.L_x_47990:
[----:B------:R1:W-:Y:S01]  /*dea0*/  STG.E.U8 desc[UR36][R2.64], R0 ;  /* 0x0000000002007986 */ /* 0x0003e2000c101124 */
[----:B------:R-:W-:Y:S05]  /*deb0*/  BRA `(.L_x_47979) ;  /* 0x00000008009c7947 */ /* 0x000fea0003800000 */
.L_x_47988:
        /* <DEDUP_REMOVED lines=26> */
.L_x_47995:
[----:B------:R-:W-:-:S04]  /*e060*/  SHF.R.U32.HI R5, RZ, 0x18, R7 ;  /* 0x00000018ff057819 */ /* 0x000fc80000011607 */
[----:B------:R-:W-:-:S07]  /*e070*/  LOP3.LUT R0, R0, 0x80, R5, 0xf8, !PT ;  /* 0x0000008000007812 */ /* 0x000fce00078ef805 */
.L_x_47994:
[----:B------:R-:W-:Y:S05]  /*e080*/  BSYNC.RECONVERGENT B0 ;  /* 0x0000000000007941 */ /* 0x000fea0003800200 */
.L_x_47993:
[----:B------:R1:W-:Y:S01]  /*e090*/  STG.E.U8 desc[UR36][R2.64], R0 ;  /* 0x0000000002007986 */ /* 0x0003e2000c101124 */
[----:B------:R-:W-:Y:S05]  /*e0a0*/  BRA `(.L_x_47979) ;  /* 0x0000000800207947 */ /* 0x000fea0003800000 */
.L_x_47987:
        /* <DEDUP_REMOVED lines=30> */
.L_x_47997:
[----:B------:R-:W1:Y:S02]  /*e290*/  F2I.U64.F64.TRUNC R4, R4 ;  /* 0x0000000400047311 */ /* 0x000e64000030d800 */
[----:B-1----:R1:W-:Y:S01]  /*e2a0*/  STG.E.64 desc[UR36][R2.64], R4 ;  /* 0x0000000402007986 */ /* 0x0023e2000c101b24 */
[----:B------:R-:W-:Y:S05]  /*e2b0*/  BRA `(.L_x_47979) ;  /* 0x00000004009c7947 */ /* 0x000fea0003800000 */
.L_x_47996:
[----:B------:R-:W1:Y:S02]  /*e2c0*/  F2I.U32.F64.TRUNC R5, R4 ;  /* 0x0000000400057311 */ /* 0x000e64000030d000 */
[----:B-1----:R1:W-:Y:S01]  /*e2d0*/  STG.E desc[UR36][R2.64], R5 ;  /* 0x0000000502007986 */ /* 0x0023e2000c101924 */
[----:B------:R-:W-:Y:S05]  /*e2e0*/  BRA `(.L_x_47979) ;  /* 0x0000000400907947 */ /* 0x000fea0003800000 */
.L_x_47986:
        /* <DEDUP_REMOVED lines=10> */
.L_x_47999:
[----:B------:R-:W-:-:S05]  /*e390*/  CS2R R6, SRZ ;  /* 0x0000000000067805 */ /* 0x000fca000001ff00 */
[----:B------:R1:W-:Y:S01]  /*e3a0*/  STG.E.128 desc[UR36][R2.64], R4 ;  /* 0x0000000402007986 */ /* 0x0003e2000c101d24 */
[----:B------:R-:W-:Y:S05]  /*e3b0*/  BRA `(.L_x_47979) ;  /* 0x00000004005c7947 */ /* 0x000fea0003800000 */
.L_x_47998:
[----:B------:R-:W-:-:S09]  /*e3c0*/  UISETP.NE.AND UP0, UPT, UR4, 0xf, UPT ;  /* 0x0000000f0400788c */ /* 0x000fd2000bf05270 */
[----:B------:R-:W-:Y:S05]  /*e3d0*/  BRA.U !UP0, `(.L_x_48000) ;  /* 0x0000000508287547 */ /* 0x000fea000b800000 */
[----:B------:R-:W-:-:S09]  /*e3e0*/  UISETP.NE.AND UP0, UPT, UR4, 0x17, UPT ;  /* 0x000000170400788c */ /* 0x000fd2000bf05270 */
[----:B------:R-:W-:Y:S05]  /*e3f0*/  BRA.U !UP0, `(.L_x_48001) ;  /* 0x0000000108b07547 */ /* 0x000fea000b800000 */
[----:B------:R-:W-:-:S09]  /*e400*/  UISETP.NE.AND UP0, UPT, UR4, 0x18, UPT ;  /* 0x000000180400788c */ /* 0x000fd2000bf05270 */
[----:B------:R-:W-:Y:S05]  /*e410*/  BRA.U !UP0, `(.L_x_48002) ;  /* 0x0000000108447547 */ /* 0x000fea000b800000 */
.L_x_47978:
[----:B------:R-:W-:Y:S01]  /*e420*/  MOV R0, 0x0 ;  /* 0x0000000000007802 */ /* 0x000fe20000000f00 */
[----:B------:R-:W1:Y:S01]  /*e430*/  LDCU.64 UR4, c[0x4][0x198] ;  /* 0x01003300ff0477ac */ /* 0x000e620008000a00 */
[----:B------:R-:W-:Y:S02]  /*e440*/  HFMA2 R13, -RZ, RZ, 0, 0 ;  /* 0x00000000ff0d7431 */ /* 0x000fe400000001ff */
[----:B------:R-:W-:Y:S01]  /*e450*/  IMAD.MOV.U32 R8, RZ, RZ, 0x65 ;  /* 0x00000065ff087424 */ /* 0x000fe200078e00ff */
[----:B------:R2:W3:Y:S01]  /*e460*/  LDC.64 R2, c[0x4][R0] ;  /* 0x0100000000027b82 */ /* 0x0004e20000000a00 */
[----:B------:R-:W4:Y:S01]  /*e470*/  LDCU.64 UR6, c[0x4][0x1a0] ;  /* 0x01003400ff0677ac */ /* 0x000f220008000a00 */
[----:B------:R-:W-:Y:S01]  /*e480*/  IMAD.MOV.U32 R12, RZ, RZ, 0x1 ;  /* 0x00000001ff0c7424 */ /* 0x000fe200078e00ff */
[----:B------:R-:W5:Y:S01]  /*e490*/  LDCU.64 UR8, c[0x4][0x60] ;  /* 0x01000c00ff0877ac */ /* 0x000f620008000a00 */
[----:B-1----:R-:W-:Y:S02]  /*e4a0*/  IMAD.U32 R4, RZ, RZ, UR4 ;  /* 0x00000004ff047e24 */ /* 0x002fe4000f8e00ff */
[----:B------:R-:W-:Y:S01]  /*e4b0*/  IMAD.U32 R5, RZ, RZ, UR5 ;  /* 0x00000005ff057e24 */ /* 0x000fe2000f8e00ff */
[----:B----4-:R-:W-:Y:S01]  /*e4c0*/  MOV R6, UR6 ;  /* 0x0000000600067c02 */ /* 0x010fe20008000f00 */
[----:B------:R-:W-:-:S02]  /*e4d0*/  IMAD.U32 R7, RZ, RZ, UR7 ;  /* 0x00000007ff077e24 */ /* 0x000fc4000f8e00ff */
[----:B-----5:R-:W-:Y:S01]  /*e4e0*/  IMAD.U32 R10, RZ, RZ, UR8 ;  /* 0x00000008ff0a7e24 */ /* 0x020fe2000f8e00ff */
[----:B--2---:R-:W-:-:S07]  /*e4f0*/  MOV R11, UR9 ;  /* 0x00000009000b7c02 */ /* 0x004fce0008000f00 */
[----:B------:R-:W-:-:S07]  /*e500*/  LEPC R20, `(.L_x_48003) ;  /* 0x000000001014794e */ /* 0x000fce0000000000 */
[----:B0--3--:R-:W-:Y:S05]  /*e510*/  CALL.ABS.NOINC R2 ;  /* 0x0000000002007343 */ /* 0x009fea0003c00000 */
.L_x_48003:
[----:B------:R-:W-:Y:S05]  /*e520*/  BRA `(.L_x_47979) ;  /* 0x0000000400007947 */ /* 0x000fea0003800000 */
.L_x_48002:
        /* <DEDUP_REMOVED lines=21> */
.L_x_48005:
[----:B------:R-:W-:Y:S05]  /*e680*/  BSYNC.RECONVERGENT B0 ;  /* 0x0000000000007941 */ /* 0x000fea0003800200 */
.L_x_48004:
[----:B------:R-:W-:-:S05]  /*e690*/  LOP3.LUT R7, R0, 0x80, R7, 0xf8, !PT ;  /* 0x0000008000077812 */ /* 0x000fca00078ef807 */
[----:B------:R1:W-:Y:S01]  /*e6a0*/  STG.E.U8 desc[UR36][R2.64], R7 ;  /* 0x0000000702007986 */ /* 0x0003e2000c101124 */
[----:B------:R-:W-:Y:S05]  /*e6b0*/  BRA `(.L_x_47979) ;  /* 0x00000000009c7947 */ /* 0x000fea0003800000 */
.L_x_48001:
        /* <DEDUP_REMOVED lines=20> */
.L_x_48007:
[----:B------:R-:W-:Y:S01]  /*e800*/  IMAD.MOV.U32 R0, RZ, RZ, 0x7f ;  /* 0x0000007fff007424 */ /* 0x000fe200078e00ff */
[----:B------:R-:W-:-:S04]  /*e810*/  ISETP.GT.U32.AND P0, PT, R6, 0x7f800000, PT ;  /* 0x7f8000000600780c */ /* 0x000fc80003f04070 */
[----:B------:R-:W-:-:S09]  /*e820*/  SEL R0, R0, 0x7c, P0 ;  /* 0x0000007c00007807 */ /* 0x000fd20000000000 */
.L_x_48008:
[----:B------:R-:W-:Y:S05]  /*e830*/  BSYNC.RECONVERGENT B0 ;  /* 0x0000000000007941 */ /* 0x000fea0003800200 */
.L_x_48006:
[----:B------:R-:W-:-:S04]  /*e840*/  SHF.R.U32.HI R5, RZ, 0x18, R7 ;  /* 0x00000018ff057819 */ /* 0x000fc80000011607 */
[----:B------:R-:W-:-:S05]  /*e850*/  LOP3.LUT R5, R0, 0x80, R5, 0xf8, !PT ;  /* 0x0000008000057812 */ /* 0x000fca00078ef805 */
[----:B------:R1:W-:Y:S01]  /*e860*/  STG.E.U8 desc[UR36][R2.64], R5 ;  /* 0x0000000502007986 */ /* 0x0003e2000c101124 */
[----:B------:R-:W-:Y:S05]  /*e870*/  BRA `(.L_x_47979) ;  /* 0x00000000002c7947 */ /* 0x000fea0003800000 */
.L_x_48000:
        /* <DEDUP_REMOVED lines=11> */
.L_x_47979:
[----:B------:R-:W-:-:S07]  /*e930*/  IADD3 R19, PT, PT, R19, 0x80, RZ ;  /* 0x0000008013137810 */ /* 0x000fce0007ffe0ff */
.L_x_47908:
[----:B------:R-:W-:Y:S05]  /*e940*/  BSYNC.RECONVERGENT B6 ;  /* 0x0000000000067941 */ /* 0x000fea0003800200 */
.L_x_47907:
[----:B------:R-:W5:Y:S02]  /*e950*/  LDCU UR4, c[0x0][0x380] ;  /* 0x00007000ff0477ac */ /* 0x000f640008000800 */
[----:B-----5:R-:W-:-:S13]  /*e960*/  ISETP.GE.AND P0, PT, R19, UR4, PT ;  /* 0x0000000413007c0c */ /* 0x020fda000bf06270 */
[----:B------:R-:W-:Y:S05]  /*e970*/  @P0 EXIT ;  /* 0x000000000000094d */ /* 0x000fea0003800000 */
[----:B------:R-:W5:Y:S01]  /*e980*/  LDCU UR4, c[0x0][0x388] ;  /* 0x00007100ff0477ac */ /* 0x000f620008000800 */
[----:B------:R-:W-:Y:S01]  /*e990*/  IMAD.MOV.U32 R22, RZ, RZ, RZ ;  /* 0x000000ffff167224 */ /* 0x000fe200078e00ff */
[----:B0-----:R-:W-:Y:S01]  /*e9a0*/  MOV R16, RZ ;  /* 0x000000ff00107202 */ /* 0x001fe20000000f00 */
[----:B-1--4-:R-:W-:Y:S01]  /*e9b0*/  IMAD.MOV.U32 R0, RZ, RZ, RZ ;  /* 0x000000ffff007224 */ /* 0x012fe200078e00ff */
[----:B-----5:R-:W-:-:S09]  /*e9c0*/  UISETP.NE.AND UP0, UPT, UR4, URZ, UPT ;  /* 0x000000ff0400728c */ /* 0x020fd2000bf05270 */
[----:B------:R-:W-:Y:S05]  /*e9d0*/  BRA.U !UP0, `(.L_x_48009) ;  /* 0x0000001508707547 */ /* 0x000fea000b800000 */
[----:B------:R-:W2:Y:S01]  /*e9e0*/  LDCU.64 UR4, c[0x0][0x390] ;  /* 0x00007200ff0477ac */ /* 0x000ea20008000a00 */
[----:B------:R-:W-:Y:S01]  /*e9f0*/  IMAD.MOV.U32 R18, RZ, RZ, RZ ;  /* 0x000000ffff127224 */ /* 0x000fe200078e00ff */
[----:B------:R-:W0:Y:S01]  /*ea00*/  LDCU UR6, c[0x0][0x38c] ;  /* 0x00007180ff0677ac */ /* 0x000e220008000800 */
[----:B------:R-:W1:Y:S01]  /*ea10*/  LDCU.64 UR8, c[0x0][0x4b8] ;  /* 0x00009700ff0877ac */ /* 0x000e620008000a00 */
[----:B------:R-:W-:Y:S01]  /*ea20*/  UISETP.NE.AND UP0, UPT, UR39, URZ, UPT ;  /* 0x000000ff2700728c */ /* 0x000fe2000bf05270 */
[----:B--23--:R-:W-:Y:S01]  /*ea30*/  IMAD.HI.U32 R2, R19, UR4, R18 ;  /* 0x0000000413027c27 */ /* 0x00cfe2000f8e0012 */
[----:B------:R-:W2:Y:S04]  /*ea40*/  LDCU UR4, c[0x0][0x4c0] ;  /* 0x00009800ff0477ac */ /* 0x000ea80008000800 */
[----:B------:R-:W-:-:S05]  /*ea50*/  SHF.R.U32.HI R3, RZ, UR5, R2 ;  /* 0x00000005ff037c19 */ /* 0x000fca0008011602 */
[----:B------:R-:W-:-:S04]  /*ea60*/  IMAD.MOV R0, RZ, RZ, -R3 ;  /* 0x000000ffff007224 */ /* 0x000fc800078e0a03 */
[----:B0-----:R-:W-:-:S04]  /*ea70*/  IMAD R19, R0, UR6, R19 ;  /* 0x0000000600137c24 */ /* 0x001fc8000f8e0213 */
[C---:B-1----:R-:W-:Y:S02]  /*ea80*/  IMAD R16, R19.reuse, UR8, RZ ;  /* 0x0000000813107c24 */ /* 0x042fe4000f8e02ff */
[C---:B------:R-:W-:Y:S02]  /*ea90*/  IMAD R0, R19.reuse, UR9, RZ ;  /* 0x0000000913007c24 */ /* 0x040fe4000f8e02ff */
[----:B--2---:R-:W-:Y:S01]  /*eaa0*/  IMAD R22, R19, UR4, RZ ;  /* 0x0000000413167c24 */ /* 0x004fe2000f8e02ff */
        /* <DEDUP_REMOVED lines=335> */
.L_x_48009:
[----:B------:R-:W2:Y:S01]  /*ffa0*/  LDCU.64 UR8, c[0x0][0x5f0] ;  /* 0x0000be00ff0877ac */ /* 0x000ea20008000a00 */
[----:B------:R-:W-:Y:S01]  /*ffb0*/  BSSY.RECONVERGENT B6, `(.L_x_48010) ;  /* 0x00000ef000067945 */ /* 0x000fe20003800200 */
[----:B------:R-:W0:Y:S01]  /*ffc0*/  LDCU.64 UR6, c[0x0][0x5e8] ;  /* 0x0000bd00ff0677ac */ /* 0x000e220008000a00 */
[----:B------:R-:W-:-:S04]  /*ffd0*/  UPRMT UR4, UR40, 0x7771, URZ ;  /* 0x0000777128047896 */ /* 0x000fc800080000ff */
[----:B------:R-:W-:Y:S01]  /*ffe0*/  UISETP.GT.AND UP0, UPT, UR4, 0x9, UPT ;  /* 0x000000090400788c */ /* 0x000fe2000bf04270 */
[----:B--23--:R-:W-:Y:S02]  /*fff0*/  IADD3 R2, P1, PT, R0, UR8, RZ ;  /* 0x0000000800027c10 */ /* 0x00cfe4000ff3e0ff */
        /* <DEDUP_REMOVED lines=15> */
.L_x_48014:
[----:B------:R-:W2:Y:S02]  /*100f0*/  LDG.E.U8 R2, desc[UR36][R2.64] ;  /* 0x0000002402027981 */ /* 0x000ea4000c1e1100 */
[----:B--2---:R1:W2:Y:S02]  /*10100*/  I2F.F64.U16 R18, R2 ;  /* 0x0000000200127312 */ /* 0x0042a40000101800 */
[----:B-12---:R-:W-:Y:S05]  /*10110*/  BRA `(.L_x_48016) ;  /* 0x0000000c00607947 */ /* 0x006fea0003800000 */
.L_x_48013:
        /* <DEDUP_REMOVED lines=9> */
.L_x_48018:
[----:B------:R-:W2:Y:S02]  /*101b0*/  LDG.E R2, desc[UR36][R2.64] ;  /* 0x0000002402027981 */ /* 0x000ea4000c1e1900 */
[----:B--2---:R1:W2:Y:S02]  /*101c0*/  I2F.F64 R18, R2 ;  /* 0x0000000200127312 */ /* 0x0042a40000201c00 */
[----:B-12---:R-:W-:Y:S05]  /*101d0*/  BRA `(.L_x_48016) ;  /* 0x0000000c00307947 */ /* 0x006fea0003800000 */
.L_x_48017:
[----:B------:R-:W2:Y:S02]  /*101e0*/  LDG.E.U16 R2, desc[UR36][R2.64] ;  /* 0x0000002402027981 */ /* 0x000ea4000c1e1500 */
[----:B--2---:R1:W2:Y:S02]  /*101f0*/  I2F.F64.S16 R18, R2 ;  /* 0x0000000200127312 */ /* 0x0042a40000101c00 */
[----:B-12---:R-:W-:Y:S05]  /*10200*/  BRA `(.L_x_48016) ;  /* 0x0000000c00247947 */ /* 0x006fea0003800000 */
.L_x_48012:
        /* <DEDUP_REMOVED lines=10> */
.L_x_48020:
[----:B------:R-:W2:Y:S02]  /*102b0*/  LDG.E.U16 R0, desc[UR36][R2.64] ;  /* 0x0000002402007981 */ /* 0x000ea4000c1e1500 */
[----:B--2---:R-:W-:-:S05]  /*102c0*/  HADD2.F32 R0, -RZ, R0.H0_H0 ;  /* 0x20000000ff007230 */ /* 0x004fca0000004100 */
[----:B------:R-:W-:-:S04]  /*102d0*/  FMUL.FTZ R0, R0, 1 ;  /* 0x3f80000000007820 */ /* 0x000fc80000410000 */
[----:B------:R1:W2:Y:S02]  /*102e0*/  F2F.F64.F32 R18, R0 ;  /* 0x0000000000127310 */ /* 0x0002a40000201800 */
[----:B-12---:R-:W-:Y:S05]  /*102f0*/  BRA `(.L_x_48016) ;  /* 0x0000000800e87947 */ /* 0x006fea0003800000 */
.L_x_48019:
        /* <DEDUP_REMOVED lines=10> */
.L_x_48022:
[----:B------:R-:W2:Y:S02]  /*103a0*/  LDG.E.U16 R2, desc[UR36][R2.64] ;  /* 0x0000002402027981 */ /* 0x000ea4000c1e1500 */
[----:B--2---:R-:W-:-:S05]  /*103b0*/  HADD2.F32 R0, -RZ, R2.H0_H0 ;  /* 0x20000002ff007230 */ /* 0x004fca0000004100 */
[----:B------:R-:W-:-:S04]  /*103c0*/  FMUL.FTZ R0, R0, 1 ;  /* 0x3f80000000007820 */ /* 0x000fc80000410000 */
[----:B------:R0:W1:Y:S02]  /*103d0*/  F2F.F64.F32 R18, R0 ;  /* 0x0000000000127310 */ /* 0x0000640000201800 */
[----:B01----:R-:W-:Y:S05]  /*103e0*/  BRA `(.L_x_48016) ;  /* 0x0000000800ac7947 */ /* 0x003fea0003800000 */
.L_x_48021:
[----:B------:R0:W5:Y:S01]  /*103f0*/  LDG.E.64 R18, desc[UR36][R2.64] ;  /* 0x0000002402127981 */ /* 0x000162000c1e1b00 */
[----:B------:R-:W-:Y:S05]  /*10400*/  BRA `(.L_x_48016) ;  /* 0x0000000800a47947 */ /* 0x000fea0003800000 */
.L_x_48011:
        /* <DEDUP_REMOVED lines=13> */
.L_x_48025:
[----:B------:R3:W5:Y:S01]  /*104e0*/  LDG.E.64 R18, desc[UR36][R2.64] ;  /* 0x0000002402127981 */ /* 0x000762000c1e1b00 */
[----:B------:R-:W-:Y:S05]  /*104f0*/  BRA `(.L_x_48016) ;  /* 0x0000000800687947 */ /* 0x000fea0003800000 */
.L_x_48024:
        /* <DEDUP_REMOVED lines=27> */
.L_x_48027:
        /* <DEDUP_REMOVED lines=14> */
.L_x_48026:
[----:B------:R-:W2:Y:S02]  /*10790*/  LDG.E.U16 R0, desc[UR36][R2.64] ;  /* 0x0000002402007981 */ /* 0x000ea4000c1e1500 */
[----:B--2---:R-:W-:-:S05]  /*107a0*/  SHF.L.U32 R0, R0, 0x10, RZ ;  /* 0x0000001000007819 */ /* 0x004fca00000006ff */
[----:B------:R-:W-:-:S04]  /*107b0*/  FMUL.FTZ R0, R0, 1 ;  /* 0x3f80000000007820 */ /* 0x000fc80000410000 */
[----:B------:R4:W0:Y:S02]  /*107c0*/  F2F.F64.F32 R18, R0 ;  /* 0x0000000000127310 */ /* 0x0008240000201800 */
[----:B0---4-:R-:W-:Y:S05]  /*107d0*/  BRA `(.L_x_48016) ;  /* 0x0000000400b07947 */ /* 0x011fea0003800000 */
.L_x_48023:
        /* <DEDUP_REMOVED lines=11> */
.L_x_48030:
        /* <DEDUP_REMOVED lines=21> */
.L_x_48032:
[----:B------:R-:W-:Y:S05]  /*109e0*/  BSYNC.RECONVERGENT B0 ;  /* 0x0000000000007941 */ /* 0x000fea0003800200 */
.L_x_48031:
[----:B------:R-:W-:Y:S01]  /*109f0*/  IMAD.SHL.U32 R0, R0, 0x100000, RZ ;  /* 0x0010000000007824 */ /* 0x000fe200078e00ff */
[----:B------:R-:W-:-:S04]  /*10a00*/  LEA R2, R2, 0x3b800000, 0x17 ;  /* 0x3b80000002027811 */ /* 0x000fc800078eb8ff */
[----:B------:R-:W-:-:S05]  /*10a10*/  LOP3.LUT R0, R2, R0, R7, 0xfe, !PT ;  /* 0x0000000002007212 */ /* 0x000fca00078efe07 */
[----:B------:R-:W-:-:S04]  /*10a20*/  FMUL.FTZ R0, R0, 1 ;  /* 0x3f80000000007820 */ /* 0x000fc80000410000 */
[----:B------:R3:W4:Y:S02]  /*10a30*/  F2F.F64.F32 R18, R0 ;  /* 0x0000000000127310 */ /* 0x0007240000201800 */
[----:B---34-:R-:W-:Y:S05]  /*10a40*/  BRA `(.L_x_48016) ;  /* 0x0000000400147947 */ /* 0x018fea0003800000 */
.L_x_48029:
        /* <DEDUP_REMOVED lines=21> */
.L_x_48034:
[----:B------:R-:W-:Y:S05]  /*10ba0*/  BSYNC.RECONVERGENT B0 ;  /* 0x0000000000007941 */ /* 0x000fea0003800200 */
.L_x_48033:
[----:B------:R-:W-:Y:S01]  /*10bb0*/  IMAD.SHL.U32 R0, R0, 0x200000, RZ ;  /* 0x0020000000007824 */ /* 0x000fe200078e00ff */
[----:B------:R-:W-:-:S04]  /*10bc0*/  LEA R2, R2, 0x37800000, 0x17 ;  /* 0x3780000002027811 */ /* 0x000fc800078eb8ff */
[----:B------:R-:W-:-:S05]  /*10bd0*/  LOP3.LUT R0, R2, R0, R7, 0xfe, !PT ;  /* 0x0000000002007212 */ /* 0x000fca00078efe07 */
[----:B------:R-:W-:-:S04]  /*10be0*/  FMUL.FTZ R0, R0, 1 ;  /* 0x3f80000000007820 */ /* 0x000fc80000410000 */
[----:B------:R3:W4:Y:S02]  /*10bf0*/  F2F.F64.F32 R18, R0 ;  /* 0x0000000000127310 */ /* 0x0007240000201800 */
[----:B---34-:R-:W-:Y:S05]  /*10c00*/  BRA `(.L_x_48016) ;  /* 0x0000000000a47947 */ /* 0x018fea0003800000 */
.L_x_48028:
        /* <DEDUP_REMOVED lines=18> */
.L_x_48015:
        /* <DEDUP_REMOVED lines=16> */
.L_x_48037:
[----:B------:R-:W-:Y:S01]  /*10e30*/  CS2R R18, SRZ ;  /* 0x0000000000127805 */ /* 0x000fe2000001ff00 */
[----:B------:R-:W-:Y:S06]  /*10e40*/  BRA `(.L_x_48016) ;  /* 0x0000000000147947 */ /* 0x000fec0003800000 */
.L_x_48036:
[----:B------:R-:W2:Y:S02]  /*10e50*/  LDG.E.64 R18, desc[UR36][R2.64] ;  /* 0x0000002402127981 */ /* 0x000ea4000c1e1b00 */
[----:B--2---:R-:W3:Y:S02]  /*10e60*/  I2F.F64.U64 R18, R18 ;  /* 0x0000001200127312 */ /* 0x004ee40000301800 */
[----:B---3--:R-:W-:Y:S05]  /*10e70*/  BRA `(.L_x_48016) ;  /* 0x0000000000087947 */ /* 0x008fea0003800000 */
.L_x_48035:
[----:B------:R-:W2:Y:S02]  /*10e80*/  LDG.E R2, desc[UR36][R2.64] ;  /* 0x0000002402027981 */ /* 0x000ea4000c1e1900 */
[----:B--2---:R1:W2:Y:S02]  /*10e90*/  I2F.F64.U32 R18, R2 ;  /* 0x0000000200127312 */ /* 0x0042a40000201800 */
.L_x_48016:
[----:B------:R-:W-:Y:S05]  /*10ea0*/  BSYNC.RECONVERGENT B6 ;  /* 0x0000000000067941 */ /* 0x000fea0003800200 */
.L_x_48010:
        /* <DEDUP_REMOVED lines=16> */
[----:B----4-:R4:W0:Y:S02]  /*10fb0*/  I2F.F64.S16 R28, R22 ;  /* 0x00000016001c7312 */ /* 0x0108240000101c00 */
[----:B0---4-:R-:W-:Y:S05]  /*10fc0*/  BRA `(.L_x_48044) ;  /* 0x0000000c006c7947 */ /* 0x011fea0003800000 */
.L_x_48042:
[----:B------:R-:W4:Y:S02]  /*10fd0*/  LDG.E.U8 R22, desc[UR36][R22.64] ;  /* 0x0000002416167981 */ /* 0x000f24000c1e1100 */
[----:B----4-:R4:W0:Y:S02]  /*10fe0*/  I2F.F64.U16 R28, R22 ;  /* 0x00000016001c7312 */ /* 0x0108240000101800 */
[----:B0---4-:R-:W-:Y:S05]  /*10ff0*/  BRA `(.L_x_48044) ;  /* 0x0000000c00607947 */ /* 0x011fea0003800000 */
.L_x_48041:
[----:B------:R-:W-:-:S09]  /*11000*/  UISETP.NE.AND UP0, UPT, UR4, 0x2, UPT ;  /* 0x000000020400788c */ /* 0x000fd2000bf05270 */
[----:B------:R-:W-:Y:S05]  /*11010*/  BRA.U !UP0, `(.L_x_48045) ;  /* 0x0000000108287547 */ /* 0x000fea000b800000 */
[----:B------:R-:W-:-:S09]  /*11020*/  UISETP.NE.AND UP0, UPT, UR4, 0x3, UPT ;  /* 0x000000030400788c */ /* 0x000fd2000bf05270 */
[----:B------:R-:W-:Y:S05]  /*11030*/  BRA.U !UP0, `(.L_x_48046) ;  /* 0x0000000108147547 */ /* 0x000fea000b800000 */
[----:B------:R-:W-:-:S09]  /*11040*/  UISETP.NE.AND UP0, UPT, UR4, 0x4, UPT ;  /* 0x000000040400788c */ /* 0x000fd2000bf05270 */
[----:B------:R-:W-:Y:S05]  /*11050*/  BRA.U UP0, `(.L_x_48043) ;  /* 0x0000000900ec7547 */ /* 0x000fea000b800000 */
[----:B------:R-:W4:Y:S02]  /*11060*/  LDG.E.64 R28, desc[UR36][R22.64] ;  /* 0x00000024161c7981 */ /* 0x000f24000c1e1b00 */
[----:B----4-:R-:W4:Y:S02]  /*11070*/  I2F.F64.S64 R28, R28 ;  /* 0x0000001c001c7312 */ /* 0x010f240000301c00 */
[----:B----4-:R-:W-:Y:S05]  /*11080*/  BRA `(.L_x_48044) ;  /* 0x0000000c003c7947 */ /* 0x010fea0003800000 */
.L_x_48046:
[----:B------:R-:W4:Y:S02]  /*11090*/  LDG.E R22, desc[UR36][R22.64] ;  /* 0x0000002416167981 */ /* 0x000f24000c1e1900 */
[----:B----4-:R4:W0:Y:S02]  /*110a0*/  I2F.F64 R28, R22 ;  /* 0x00000016001c7312 */ /* 0x0108240000201c00 */
[----:B0---4-:R-:W-:Y:S05]  /*110b0*/  BRA `(.L_x_48044) ;  /* 0x0000000c00307947 */ /* 0x011fea0003800000 */
.L_x_48045:
[----:B------:R-:W4:Y:S02]  /*110c0*/  LDG.E.U16 R22, desc[UR36][R22.64] ;  /* 0x0000002416167981 */ /* 0x000f24000c1e1500 */
[----:B----4-:R4:W0:Y:S02]  /*110d0*/  I2F.F64.S16 R28, R22 ;  /* 0x00000016001c7312 */ /* 0x0108240000101c00 */
[----:B0---4-:R-:W-:Y:S05]  /*110e0*/  BRA `(.L_x_48044) ;  /* 0x0000000c00247947 */ /* 0x011fea0003800000 */
.L_x_48040:
        /* <DEDUP_REMOVED lines=8> */
[----:B------:R-:W4:Y:S02]  /*11170*/  F2F.F64.F32 R28, R28 ;  /* 0x0000001c001c7310 */ /* 0x000f240000201800 */
[----:B----4-:R-:W-:Y:S05]  /*11180*/  BRA `(.L_x_48044) ;  /* 0x0000000800fc7947 */ /* 0x010fea0003800000 */
.L_x_48048:
[----:B------:R-:W4:Y:S02]  /*11190*/  LDG.E.U16 R0, desc[UR36][R22.64] ;  /* 0x0000002416007981 */ /* 0x000f24000c1e1500 */
[----:B----4-:R-:W-:-:S05]  /*111a0*/  HADD2.F32 R0, -RZ, R0.H0_H0 ;  /* 0x20000000ff007230 */ /* 0x010fca0000004100 */
[----:B------:R-:W-:-:S04]  /*111b0*/  FMUL.FTZ R0, R0, 1 ;  /* 0x3f80000000007820 */ /* 0x000fc80000410000 */
[----:B------:R4:W0:Y:S02]  /*111c0*/  F2F.F64.F32 R28, R0 ;  /* 0x00000000001c7310 */ /* 0x0008240000201800 */
[----:B0---4-:R-:W-:Y:S05]  /*111d0*/  BRA `(.L_x_48044) ;  /* 0x0000000800e87947 */ /* 0x011fea0003800000 */
.L_x_48047:
        /* <DEDUP_REMOVED lines=10> */
.L_x_48050:
[----:B------:R-:W4:Y:S02]  /*11280*/  LDG.E.U16 R22, desc[UR36][R22.64] ;  /* 0x0000002416167981 */ /* 0x000f24000c1e1500 */
[----:B----4-:R-:W-:-:S05]  /*11290*/  HADD2.F32 R0, -RZ, R22.H0_H0 ;  /* 0x20000016ff007230 */ /* 0x010fca0000004100 */
[----:B------:R-:W-:-:S04]  /*112a0*/  FMUL.FTZ R0, R0, 1 ;  /* 0x3f80000000007820 */ /* 0x000fc80000410000 */
[----:B------:R4:W0:Y:S02]  /*112b0*/  F2F.F64.F32 R28, R0 ;  /* 0x00000000001c7310 */ /* 0x0008240000201800 */
[----:B0---4-:R-:W-:Y:S05]  /*112c0*/  BRA `(.L_x_48044) ;  /* 0x0000000800ac7947 */ /* 0x011fea0003800000 */
.L_x_48049:
[----:B------:R4:W5:Y:S01]  /*112d0*/  LDG.E.64 R28, desc[UR36][R22.64] ;  /* 0x00000024161c7981 */ /* 0x000962000c1e1b00 */
[----:B------:R-:W-:Y:S05]  /*112e0*/  BRA `(.L_x_48044) ;  /* 0x0000000800a47947 */ /* 0x000fea0003800000 */
.L_x_48039:
        /* <DEDUP_REMOVED lines=13> */
.L_x_48053:
[----:B------:R4:W5:Y:S01]  /*113c0*/  LDG.E.64 R28, desc[UR36][R22.64] ;  /* 0x00000024161c7981 */ /* 0x000962000c1e1b00 */
[----:B------:R-:W-:Y:S05]  /*113d0*/  BRA `(.L_x_48044) ;  /* 0x0000000800687947 */ /* 0x000fea0003800000 */
.L_x_48052:
        /* <DEDUP_REMOVED lines=8> */
[----:B----4-:R-:W-:-:S04]  /*11460*/  SHF.L.U32 R0, R0, 0x18, RZ ;  /* 0x0000001800007819 */ /* 0x010fc800000006ff */
[C---:B01-3--:R-:W-:Y:S02]  /*11470*/  LOP3.LUT R2, R0.reuse, 0x7f000000, RZ, 0xc0, !PT ;  /* 0x7f00000000027812 */ /* 0x04bfe400078ec0ff */
        /* <DEDUP_REMOVED lines=15> */
[----:B------:R0:W1:Y:S02]  /*11570*/  F2F.F64.F32 R28, R3 ;  /* 0x00000003001c7310 */ /* 0x0000640000201800 */
[----:B01----:R-:W-:Y:S05]  /*11580*/  BRA `(.L_x_48044) ;  /* 0x0000000400fc7947 */ /* 0x003fea0003800000 */
.L_x_48055:
[----:B0--3--:R-:W3:Y:S02]  /*11590*/  LDG.E.U8 R3, desc[UR36][R22.64] ;  /* 0x0000002416037981 */ /* 0x009ee4000c1e1100 */
[C---:B---3--:R-:W-:Y:S02]  /*115a0*/  IMAD.SHL.U32 R0, R3.reuse, 0x2000000, RZ ;  /* 0x0200000003007824 */ /* 0x048fe400078e00ff */
[----:B------:R-:W-:-:S03]  /*115b0*/  IMAD.SHL.U32 R3, R3, 0x100, RZ ;  /* 0x0000010003037824 */ /* 0x000fc600078e00ff */
[----:B------:R-:W-:-:S13]  /*115c0*/  ISETP.GE.U32.AND P0, PT, R0, 0x8000000, PT ;  /* 0x080000000000780c */ /* 0x000fda0003f06070 */
[C---:B-1----:R-:W-:Y:S02]  /*115d0*/  @!P0 LOP3.LUT R2, R3.reuse, 0x7f00, RZ, 0xc0, !PT ;  /* 0x00007f0003028812 */ /* 0x042fe400078ec0ff */
        /* <DEDUP_REMOVED lines=9> */
.L_x_48054:
[----:B------:R-:W4:Y:S02]  /*11670*/  LDG.E.U16 R0, desc[UR36][R22.64] ;  /* 0x0000002416007981 */ /* 0x000f24000c1e1500 */
[----:B----4-:R-:W-:-:S05]  /*11680*/  SHF.L.U32 R0, R0, 0x10, RZ ;  /* 0x0000001000007819 */ /* 0x010fca00000006ff */
[----:B------:R-:W-:-:S04]  /*11690*/  FMUL.FTZ R0, R0, 1 ;  /* 0x3f80000000007820 */ /* 0x000fc80000410000 */
[----:B------:R4:W0:Y:S02]  /*116a0*/  F2F.F64.F32 R28, R0 ;  /* 0x00000000001c7310 */ /* 0x0008240000201800 */
[----:B0---4-:R-:W-:Y:S05]  /*116b0*/  BRA `(.L_x_48044) ;  /* 0x0000000400b07947 */ /* 0x011fea0003800000 */
.L_x_48051:
        /* <DEDUP_REMOVED lines=9> */
[----:B----4-:R4:W0:Y:S02]  /*11750*/  I2F.F64.U16 R28, R22 ;  /* 0x00000016001c7312 */ /* 0x0108240000101800 */
[----:B0---4-:R-:W-:Y:S05]  /*11760*/  BRA `(.L_x_48044) ;  /* 0x0000000400847947 */ /* 0x011fea0003800000 */
.L_x_48058:
        /* <DEDUP_REMOVED lines=21> */
.L_x_48060:
[----:B------:R-:W-:Y:S05]  /*118c0*/  BSYNC.RECONVERGENT B0 ;  /* 0x0000000000007941 */ /* 0x000fea0003800200 */
.L_x_48059:
[----:B------:R-:W-:Y:S01]  /*118d0*/  IMAD.SHL.U32 R0, R0, 0x100000, RZ ;  /* 0x0010000000007824 */ /* 0x000fe200078e00ff */
[----:B------:R-:W-:-:S04]  /*118e0*/  LEA R2, R2, 0x3b800000, 0x17 ;  /* 0x3b80000002027811 */ /* 0x000fc800078eb8ff */
[----:B------:R-:W-:-:S05]  /*118f0*/  LOP3.LUT R0, R2, R0, R7, 0xfe, !PT ;  /* 0x0000000002007212 */ /* 0x000fca00078efe07 */
[----:B------:R-:W-:-:S04]  /*11900*/  FMUL.FTZ R0, R0, 1 ;  /* 0x3f80000000007820 */ /* 0x000fc80000410000 */
[----:B------:R0:W1:Y:S02]  /*11910*/  F2F.F64.F32 R28, R0 ;  /* 0x00000000001c7310 */ /* 0x0000640000201800 */
[----:B01----:R-:W-:Y:S05]  /*11920*/  BRA `(.L_x_48044) ;  /* 0x0000000400147947 */ /* 0x003fea0003800000 */
.L_x_48057:
[----:B------:R-:W4:Y:S01]  /*11930*/  LDG.E.U8 R22, desc[UR36][R22.64] ;  /* 0x0000002416167981 */ /* 0x000f22000c1e1100 */
[----:B------:R-:W-:Y:S02]  /*11940*/  CS2R R28, SRZ ;  /* 0x00000000001c7805 */ /* 0x000fe4000001ff00 */
[----:B----4-:R-:W-:-:S13]  /*11950*/  ISETP.NE.AND P0, PT, R22, RZ, PT ;  /* 0x000000ff1600720c */ /* 0x010fda0003f05270 */
[----:B------:R-:W-:Y:S05]  /*11960*/  @!P0 BRA `(.L_x_48044) ;  /* 0x0000000400048947 */ /* 0x000fea0003800000 */
[----:B------:R-:W-:-:S13]  /*11970*/  ISETP.NE.AND P0, PT, R22, 0x80, PT ;  /* 0x000000801600780c */ /* 0x000fda0003f05270 */
[----:B------:R-:W-:Y:S01]  /*11980*/  @!P0 MOV R28, 0x20000000 ;  /* 0x20000000001c8802 */ /* 0x000fe20000000f00 */
        /* <DEDUP_REMOVED lines=15> */
.L_x_48062:
[----:B------:R-:W-:Y:S05]  /*11a80*/  BSYNC.RECONVERGENT B0 ;  /* 0x0000000000007941 */ /* 0x000fea0003800200 */
.L_x_48061:
[----:B------:R-:W-:Y:S01]  /*11a90*/  IMAD.SHL.U32 R0, R0, 0x200000, RZ ;  /* 0x0020000000007824 */ /* 0x000fe200078e00ff */
[----:B------:R-:W-:-:S04]  /*11aa0*/  LEA R2, R2, 0x37800000, 0x17 ;  /* 0x3780000002027811 */ /* 0x000fc800078eb8ff */
[----:B------:R-:W-:-:S05]  /*11ab0*/  LOP3.LUT R0, R2, R0, R7, 0xfe, !PT ;  /* 0x0000000002007212 */ /* 0x000fca00078efe07 */
[----:B------:R-:W-:-:S04]  /*11ac0*/  FMUL.FTZ R0, R0, 1 ;  /* 0x3f80000000007820 */ /* 0x000fc80000410000 */
[----:B------:R0:W1:Y:S02]  /*11ad0*/  F2F.F64.F32 R28, R0 ;  /* 0x00000000001c7310 */ /* 0x0000640000201800 */
[----:B01----:R-:W-:Y:S05]  /*11ae0*/  BRA `(.L_x_48044) ;  /* 0x0000000000a47947 */ /* 0x003fea0003800000 */
.L_x_48056:
[----:B------:R-:W-:-:S09]  /*11af0*/  UISETP.NE.AND UP0, UPT, UR4, 0x1c, UPT ;  /* 0x0000001c0400788c */ /* 0x000fd2000bf05270 */
[----:B------:R-:W-:Y:S05]  /*11b00*/  BRA.U !UP0, `(.L_x_48063) ;  /* 0x0000000108947547 */ /* 0x000fea000b800000 */
[----:B------:R-:W-:-:S09]  /*11b10*/  UISETP.NE.AND UP0, UPT, UR4, 0x1d, UPT ;  /* 0x0000001d0400788c */ /* 0x000fd2000bf05270 */
[----:B------:R-:W-:Y:S05]  /*11b20*/  BRA.U !UP0, `(.L_x_48064) ;  /* 0x0000000108807547 */ /* 0x000fea000b800000 */
[----:B------:R-:W-:-:S09]  /*11b30*/  UISETP.NE.AND UP0, UPT, UR4, 0x2c, UPT ;  /* 0x0000002c0400788c */ /* 0x000fd2000bf05270 */
[----:B------:R-:W-:Y:S05]  /*11b40*/  BRA.U UP0, `(.L_x_48043) ;  /* 0x0000000100307547 */ /* 0x000fea000b800000 */
[----:B------:R-:W4:Y:S01]  /*11b50*/  LDG.E.U8 R0, desc[UR36][R22.64] ;  /* 0x0000002416007981 */ /* 0x000f22000c1e1100 */
[----:B------:R-:W-:Y:S02]  /*11b60*/  HFMA2 R29, -RZ, RZ, 0.5, 0 ;  /* 0x38000000ff1d7431 */ /* 0x000fe400000001ff */
[----:B------:R-:W-:Y:S01]  /*11b70*/  IMAD.MOV.U32 R28, RZ, RZ, 0x0 ;  /* 0x00000000ff1c7424 */ /* 0x000fe200078e00ff */
[----:B----4-:R-:W-:-:S13]  /*11b80*/  ISETP.NE.AND P0, PT, R0, RZ, PT ;  /* 0x000000ff0000720c */ /* 0x010fda0003f05270 */
[----:B------:R-:W-:Y:S05]  /*11b90*/  @!P0 BRA `(.L_x_48044) ;  /* 0x0000000000788947 */ /* 0x000fea0003800000 */
[----:B------:R-:W-:-:S13]  /*11ba0*/  ISETP.NE.AND P0, PT, R0, 0xff, PT ;  /* 0x000000ff0000780c */ /* 0x000fda0003f05270 */
[----:B------:R-:W-:Y:S01]  /*11bb0*/  @P0 IMAD.SHL.U32 R0, R0, 0x800000, RZ ;  /* 0x0080000000000824 */ /* 0x000fe200078e00ff */
[----:B------:R-:W-:Y:S01]  /*11bc0*/  @!P0 MOV R29, 0x7ff80000 ;  /* 0x7ff80000001d8802 */ /* 0x000fe20000000f00 */
[----:B------:R-:W-:Y:S02]  /*11bd0*/  @!P0 IMAD.MOV.U32 R28, RZ, RZ, 0x20000000 ;  /* 0x20000000ff1c8424 */ /* 0x000fe400078e00ff */
[----:B------:R-:W-:-:S04]  /*11be0*/  @P0 FMUL.FTZ R0, R0, 1 ;  /* 0x3f80000000000820 */ /* 0x000fc80000410000 */
[----:B------:R4:W0:Y:S02]  /*11bf0*/  @P0 F2F.F64.F32 R28, R0 ;  /* 0x00000000001c0310 */ /* 0x0008240000201800 */
[----:B0---4-:R-:W-:Y:S05]  /*11c00*/  BRA `(.L_x_48044) ;  /* 0x00000000005c7947 */ /* 0x011fea0003800000 */
.L_x_48043:
[----:B01-3--:R-:W-:Y:S01]  /*11c10*/  MOV R2, 0x0 ;  /* 0x0000000000027802 */ /* 0x00bfe20000000f00 */
[----:B------:R-:W0:Y:S01]  /*11c20*/  LDCU.64 UR4, c[0x4][0x198] ;  /* 0x01003300ff0477ac */ /* 0x000e220008000a00 */
[----:B------:R-:W-:Y:S02]  /*11c30*/  HFMA2 R13, -RZ, RZ, 0, 0 ;  /* 0x00000000ff0d7431 */ /* 0x000fe400000001ff */
[----:B------:R-:W-:Y:S01]  /*11c40*/  IMAD.MOV.U32 R8, RZ, RZ, 0x4e ;  /* 0x0000004eff087424 */ /* 0x000fe200078e00ff */
[----:B------:R-:W1:Y:S01]  /*11c50*/  LDCU.64 UR6, c[0x4][0x1a0] ;  /* 0x01003400ff0677ac */ /* 0x000e620008000a00 */
[----:B------:R-:W3:Y:S01]  /*11c60*/  LDC.64 R2, c[0x4][R2] ;  /* 0x0100000002027b82 */ /* 0x000ee20000000a00 */
        /* <DEDUP_REMOVED lines=10> */
.L_x_48065:
[----:B------:R-:W-:Y:S01]  /*11d10*/  CS2R R28, SRZ ;  /* 0x00000000001c7805 */ /* 0x000fe2000001ff00 */
[----:B------:R-:W-:Y:S06]  /*11d20*/  BRA `(.L_x_48044) ;  /* 0x0000000000147947 */ /* 0x000fec0003800000 */
.L_x_48064:
[----:B------:R-:W4:Y:S02]  /*11d30*/  LDG.E.64 R28, desc[UR36][R22.64] ;  /* 0x00000024161c7981 */ /* 0x000f24000c1e1b00 */
[----:B----4-:R-:W4:Y:S02]  /*11d40*/  I2F.F64.U64 R28, R28 ;  /* 0x0000001c001c7312 */ /* 0x010f240000301800 */
[----:B----4-:R-:W-:Y:S05]  /*11d50*/  BRA `(.L_x_48044) ;  /* 0x0000000000087947 */ /* 0x010fea0003800000 */
.L_x_48063:
[----:B------:R-:W4:Y:S02]  /*11d60*/  LDG.E R22, desc[UR36][R22.64] ;  /* 0x0000002416167981 */ /* 0x000f24000c1e1900 */
[----:B----4-:R4:W0:Y:S02]  /*11d70*/  I2F.F64.U32 R28, R22 ;  /* 0x00000016001c7312 */ /* 0x0108240000201800 */
.L_x_48044:
[----:B------:R-:W-:Y:S05]  /*11d80*/  BSYNC.RECONVERGENT B6 ;  /* 0x0000000000067941 */ /* 0x000fea0003800200 */
.L_x_48038:
[----:B0----5:R-:W-:Y:S01]  /*11d90*/  SHF.R.U32.HI R0, RZ, 0x14, R29 ;  /* 0x00000014ff007819 */ /* 0x021fe2000001161d */
[----:B--2---:R-:W0:Y:S01]  /*11da0*/  DSETP.NEU.AND P1, PT, R18, RZ, PT ;  /* 0x000000ff1200722a */ /* 0x004e220003f2d000 */
[----:B------:R-:W-:Y:S02]  /*11db0*/  BSSY.RECONVERGENT B0, `(.L_x_48066) ;  /* 0x0000029000007945 */ /* 0x000fe40003800200 */
[----:B------:R-:W-:-:S05]  /*11dc0*/  LOP3.LUT R0, R0, 0x7ff, RZ, 0xc0, !PT ;  /* 0x000007ff00007812 */ /* 0x000fca00078ec0ff */
[----:B---3--:R-:W-:-:S05]  /*11dd0*/  VIADD R3, R0, 0xfffffc0c ;  /* 0xfffffc0c00037836 */ /* 0x008fca0000000000 */
[CC--:B------:R-:W-:Y:S02]  /*11de0*/  SHF.L.U32 R0, R28.reuse, R3.reuse, RZ ;  /* 0x000000031c007219 */ /* 0x0c0fe400000006ff */
[----:B------:R-:W-:Y:S02]  /*11df0*/  SHF.L.U64.HI R3, R28, R3, R29 ;  /* 0x000000031c037219 */ /* 0x000fe4000001021d */
[----:B------:R-:W-:-:S04]  /*11e00*/  ISETP.NE.U32.AND P0, PT, R0, RZ, PT ;  /* 0x000000ff0000720c */ /* 0x000fc80003f05070 */
[----:B------:R-:W-:Y:S01]  /*11e10*/  ISETP.NE.AND.EX P0, PT, R3, -0x80000000, PT, P0 ;  /* 0x800000000300780c */ /* 0x000fe20003f05300 */
[----:B0-----:R-:W-:-:S12]  /*11e20*/  @!P1 BRA `(.L_x_48067) ;  /* 0x0000000000709947 */ /* 0x001fd80003800000 */
[----:B------:R0:W2:Y:S01]  /*11e30*/  DADD R4, -RZ, |R18| ;  /* 0x00000000ff047229 */ /* 0x0000a20000000512 */
[----:B------:R-:W-:Y:S01]  /*11e40*/  BSSY.RECONVERGENT B1, `(.L_x_48068) ;  /* 0x0000006000017945 */ /* 0x000fe20003800200 */
[----:B------:R-:W-:Y:S01]  /*11e50*/  PLOP3.LUT P0, PT, P0, PT, PT, 0x8, 0x80 ;  /* 0x000000000080781c */ /* 0x000fe2000070e170 */
[----:B------:R-:W-:Y:S01]  /*11e60*/  IMAD.MOV.U32 R20, RZ, RZ, R28 ;  /* 0x000000ffff147224 */ /* 0x000fe200078e001c */
[----:B------:R-:W-:Y:S02]  /*11e70*/  MOV R3, R29 ;  /* 0x0000001d00037202 */ /* 0x000fe40000000f00 */
[----:B0-2---:R-:W-:-:S09]  /*11e80*/  MOV R0, 0x11ea0 ;  /* 0x00011ea000007802 */ /* 0x005fd20000000f00 */
[----:B-1--4-:R-:W-:Y:S05]  /*11e90*/  CALL.REL.NOINC `($_ZN2at6native18elementwise_kernelILi128ELi4EZNS0_15gpu_kernel_implIZZZNS0_50_GLOBAL__N__2680c7bb_12_PowKernel_cu_7dd49032_317024pow_tensor_tensor_kernelERNS_18TensorIteratorBaseEENKUlvE_clEvENKUlvE4_clEvEUlddE_EEvS5_RKT_EUliE_EEviT1_$__internal_accurate_pow) ;  /* 0x0000001400f87944 */ /* 0x012fea0003c00000 */
[----:B------:R-:W-:Y:S05]  /*11ea0*/  BSYNC.RECONVERGENT B1 ;  /* 0x0000000000017941 */ /* 0x000fea0003800200 */
.L_x_48068:
        /* <DEDUP_REMOVED lines=16> */
[----:B------:R-:W-:-:S03]  /*11fb0*/  @!P2 FSEL R5, R5, -QNAN , !P1 ;  /* 0xfff800000505a808 */ /* 0x000fc60004800000 */
[----:B------:R-:W-:Y:S02]  /*11fc0*/  IMAD.MOV.U32 R2, RZ, RZ, R4 ;  /* 0x000000ffff027224 */ /* 0x000fe400078e0004 */
[----:B------:R-:W-:Y:S01]  /*11fd0*/  IMAD.MOV.U32 R3, RZ, RZ, R5 ;  /* 0x000000ffff037224 */ /* 0x000fe200078e0005 */
[----:B------:R-:W-:Y:S06]  /*11fe0*/  BRA `(.L_x_48069) ;  /* 0x0000000000147947 */ /* 0x000fec0003800000 */
.L_x_48067:
[----:B------:R-:W-:Y:S01]  /*11ff0*/  ISETP.GE.AND P1, PT, R29, RZ, PT ;  /* 0x000000ff1d00720c */ /* 0x000fe20003f26270 */
[----:B------:R-:W0:Y:S01]  /*12000*/  DSETP.NEU.AND P0, PT, |R28|, 0.5, !P0 ;  /* 0x3fe000001c00742a */ /* 0x000e22000470d200 */
[----:B-1----:R-:W-:Y:S02]  /*12010*/  MOV R2, RZ ;  /* 0x000000ff00027202 */ /* 0x002fe40000000f00 */
[----:B0-----:R-:W-:-:S09]  /*12020*/  SEL R3, R19, RZ, P0 ;  /* 0x000000ff13037207 */ /* 0x001fd20000000000 */
[----:B------:R-:W-:-:S07]  /*12030*/  @!P1 LOP3.LUT R3, R3, 0x7ff00000, RZ, 0xfc, !PT ;  /* 0x7ff0000003039812 */ /* 0x000fce00078efcff */
.L_x_48069:
[----:B------:R-:W-:Y:S05]  /*12040*/  BSYNC.RECONVERGENT B0 ;  /* 0x0000000000007941 */ /* 0x000fea0003800200 */
.L_x_48066:
        /* <DEDUP_REMOVED lines=26> */
.L_x_48073:
        /* <DEDUP_REMOVED lines=11> */
.L_x_48072:
[----:B------:R0:W1:Y:S02]  /*122a0*/  DADD R2, R28, R18 ;  /* 0x000000001c027229 */ /* 0x0000640000000012 */
.L_x_48071:
[----:B------:R-:W-:Y:S05]  /*122b0*/  BSYNC.RECONVERGENT B0 ;  /* 0x0000000000007941 */ /* 0x000fea0003800200 */
.L_x_48070:
[----:B------:R-:W-:Y:S01]  /*122c0*/  ULOP3.LUT UR4, UR40, 0xff, URZ, 0xc0, !UPT ;  /* 0x000000ff28047892 */ /* 0x000fe2000f8ec0ff */
        /* <DEDUP_REMOVED lines=9> */
[----:B------:R-:W-:Y:S01]  /*12360*/  FSEL R5, R2, 1.875, P0 ;  /* 0x3ff0000002057808 */ /* 0x000fe20000000000 */
        /* <DEDUP_REMOVED lines=12> */
.L_x_48077:
[----:B------:R-:W1:Y:S02]  /*12430*/  F2I.S64.F64.TRUNC R4, R4 ;  /* 0x0000000400047311 */ /* 0x000e64000030d900 */
[----:B-1----:R-:W-:-:S05]  /*12440*/  IMAD.MOV.U32 R3, RZ, RZ, R4 ;  /* 0x000000ffff037224 */ /* 0x002fca00078e0004 */
[----:B------:R-:W-:Y:S01]  /*12450*/  STG.E.U8 desc[UR36][R16.64], R3 ;  /* 0x0000000310007986 */ /* 0x000fe2000c101124 */
[----:B------:R-:W-:Y:S05]  /*12460*/  EXIT ;  /* 0x000000000000794d */ /* 0x000fea0003800000 */
.L_x_48076:
        /* <DEDUP_REMOVED lines=9> */
.L_x_48080:
[----:B------:R-:W1:Y:S02]  /*12500*/  F2I.F64.TRUNC R5, R4 ;  /* 0x0000000400057311 */ /* 0x000e64000030d100 */
[----:B-1----:R-:W-:Y:S01]  /*12510*/  STG.E desc[UR36][R16.64], R5 ;  /* 0x0000000510007986 */ /* 0x002fe2000c101924 */
[----:B------:R-:W-:Y:S05]  /*12520*/  EXIT ;  /* 0x000000000000794d */ /* 0x000fea0003800000 */
.L_x_48079:
[----:B------:R-:W1:Y:S02]  /*12530*/  F2I.F64.TRUNC R5, R4 ;  /* 0x0000000400057311 */ /* 0x000e64000030d100 */
[----:B-1----:R-:W-:Y:S01]  /*12540*/  STG.E.U16 desc[UR36][R16.64], R5 ;  /* 0x0000000510007986 */ /* 0x002fe2000c101524 */
[----:B------:R-:W-:Y:S05]  /*12550*/  EXIT ;  /* 0x000000000000794d */ /* 0x000fea0003800000 */
.L_x_48075:
        /* <DEDUP_REMOVED lines=17> */
.L_x_48082:
        /* <DEDUP_REMOVED lines=12> */
.L_x_48081:
        /* <DEDUP_REMOVED lines=18> */
.L_x_48084:
        /* <DEDUP_REMOVED lines=13> */
.L_x_48083:
[----:B------:R-:W-:Y:S01]  /*12920*/  STG.E.64 desc[UR36][R16.64], R4 ;  /* 0x0000000410007986 */ /* 0x000fe2000c101b24 */
[----:B------:R-:W-:Y:S05]  /*12930*/  EXIT ;  /* 0x000000000000794d */ /* 0x000fea0003800000 */
.L_x_48074:
        /* <DEDUP_REMOVED lines=13> */
.L_x_48088:
        /* <DEDUP_REMOVED lines=25> */
.L_x_48091:
[----:B------:R-:W-:-:S04]  /*12ba0*/  SHF.R.U32.HI R3, RZ, 0x18, R3 ;  /* 0x00000018ff037819 */ /* 0x000fc80000011603 */
[----:B------:R-:W-:-:S04]  /*12bb0*/  LOP3.LUT R0, R0, 0x80, R3, 0xf8, !PT ;  /* 0x0000008000007812 */ /* 0x000fc800078ef803 */
[----:B------:R-:W-:-:S07]  /*12bc0*/  PRMT R8, R0, 0x7610, R8 ;  /* 0x0000761000087816 */ /* 0x000fce0000000008 */
.L_x_48090:
[----:B------:R-:W-:Y:S05]  /*12bd0*/  BSYNC.RECONVERGENT B0 ;  /* 0x0000000000007941 */ /* 0x000fea0003800200 */
.L_x_48089:
[----:B------:R-:W-:Y:S01]  /*12be0*/  STG.E.U8 desc[UR36][R16.64], R8 ;  /* 0x0000000810007986 */ /* 0x000fe2000c101124 */
[----:B------:R-:W-:Y:S05]  /*12bf0*/  EXIT ;  /* 0x000000000000794d */ /* 0x000fea0003800000 */
.L_x_48087:
        /* <DEDUP_REMOVED lines=25> */
.L_x_48094:
[----:B------:R-:W-:-:S04]  /*12d90*/  SHF.R.U32.HI R3, RZ, 0x18, R3 ;  /* 0x00000018ff037819 */ /* 0x000fc80000011603 */
[----:B------:R-:W-:-:S04]  /*12da0*/  LOP3.LUT R0, R0, 0x80, R3, 0xf8, !PT ;  /* 0x0000008000007812 */ /* 0x000fc800078ef803 */
[----:B------:R-:W-:-:S07]  /*12db0*/  PRMT R8, R0, 0x7610, R8 ;  /* 0x0000761000087816 */ /* 0x000fce0000000008 */
.L_x_48093:
[----:B------:R-:W-:Y:S05]  /*12dc0*/  BSYNC.RECONVERGENT B0 ;  /* 0x0000000000007941 */ /* 0x000fea0003800200 */
.L_x_48092:
[----:B------:R-:W-:Y:S01]  /*12dd0*/  STG.E.U8 desc[UR36][R16.64], R8 ;  /* 0x0000000810007986 */ /* 0x000fe2000c101124 */
[----:B------:R-:W-:Y:S05]  /*12de0*/  EXIT ;  /* 0x000000000000794d */ /* 0x000fea0003800000 */
.L_x_48086:
        /* <DEDUP_REMOVED lines=30> */
.L_x_48096:
[----:B------:R-:W1:Y:S02]  /*12fd0*/  F2I.U64.F64.TRUNC R4, R4 ;  /* 0x0000000400047311 */ /* 0x000e64000030d800 */
[----:B-1----:R-:W-:Y:S01]  /*12fe0*/  STG.E.64 desc[UR36][R16.64], R4 ;  /* 0x0000000410007986 */ /* 0x002fe2000c101b24 */
[----:B------:R-:W-:Y:S05]  /*12ff0*/  EXIT ;  /* 0x000000000000794d */ /* 0x000fea0003800000 */
.L_x_48095:
[----:B------:R-:W1:Y:S02]  /*13000*/  F2I.U32.F64.TRUNC R5, R4 ;  /* 0x0000000400057311 */ /* 0x000e64000030d000 */
[----:B-1----:R-:W-:Y:S01]  /*13010*/  STG.E desc[UR36][R16.64], R5 ;  /* 0x0000000510007986 */ /* 0x002fe2000c101924 */
[----:B------:R-:W-:Y:S05]  /*13020*/  EXIT ;  /* 0x000000000000794d */ /* 0x000fea0003800000 */
.L_x_48085:
        /* <DEDUP_REMOVED lines=10> */
.L_x_48098:
[----:B------:R-:W-:-:S05]  /*130d0*/  CS2R R6, SRZ ;  /* 0x0000000000067805 */ /* 0x000fca000001ff00 */
[----:B------:R-:W-:Y:S01]  /*130e0*/  STG.E.128 desc[UR36][R16.64], R4 ;  /* 0x0000000410007986 */ /* 0x000fe2000c101d24 */
[----:B------:R-:W-:Y:S05]  /*130f0*/  EXIT ;  /* 0x000000000000794d */ /* 0x000fea0003800000 */
.L_x_48097:
[----:B------:R-:W-:-:S09]  /*13100*/  UISETP.NE.AND UP0, UPT, UR4, 0xf, UPT ;  /* 0x0000000f0400788c */ /* 0x000fd2000bf05270 */
[----:B------:R-:W-:Y:S05]  /*13110*/  BRA.U !UP0, `(.L_x_48099) ;  /* 0x0000000508287547 */ /* 0x000fea000b800000 */
[----:B------:R-:W-:-:S09]  /*13120*/  UISETP.NE.AND UP0, UPT, UR4, 0x17, UPT ;  /* 0x000000170400788c */ /* 0x000fd2000bf05270 */
[----:B------:R-:W-:Y:S05]  /*13130*/  BRA.U !UP0, `(.L_x_48100) ;  /* 0x0000000108b07547 */ /* 0x000fea000b800000 */
[----:B------:R-:W-:-:S09]  /*13140*/  UISETP.NE.AND UP0, UPT, UR4, 0x18, UPT ;  /* 0x000000180400788c */ /* 0x000fd2000bf05270 */
[----:B------:R-:W-:Y:S05]  /*13150*/  BRA.U !UP0, `(.L_x_48101) ;  /* 0x0000000108447547 */ /* 0x000fea000b800000 */
.L_x_48078:
[----:B------:R-:W-:Y:S01]  /*13160*/  MOV R0, 0x0 ;  /* 0x0000000000007802 */ /* 0x000fe20000000f00 */
[----:B------:R-:W1:Y:S01]  /*13170*/  LDCU.64 UR4, c[0x4][0x198] ;  /* 0x01003300ff0477ac */ /* 0x000e620008000a00 */
[----:B------:R-:W-:Y:S02]  /*13180*/  HFMA2 R8, -RZ, RZ, 0, 6.020069122314453125e-06 ;  /* 0x00000065ff087431 */ /* 0x000fe400000001ff */
[----:B------:R-:W-:Y:S01]  /*13190*/  IMAD.MOV.U32 R12, RZ, RZ, 0x1 ;  /* 0x00000001ff0c7424 */ /* 0x000fe200078e00ff */
[----:B------:R2:W3:Y:S01]  /*131a0*/  LDC.64 R2, c[0x4][R0] ;  /* 0x0100000000027b82 */ /* 0x0004e20000000a00 */
[----:B------:R-:W5:Y:S01]  /*131b0*/  LDCU.64 UR6, c[0x4][0x1a0] ;  /* 0x01003400ff0677ac */ /* 0x000f620008000a00 */
[----:B------:R-:W-:Y:S01]  /*131c0*/  IMAD.MOV.U32 R13, RZ, RZ, RZ ;  /* 0x000000ffff0d7224 */ /* 0x000fe200078e00ff */
[----:B------:R-:W0:Y:S01]  /*131d0*/  LDCU.64 UR8, c[0x4][0x60] ;  /* 0x01000c00ff0877ac */ /* 0x000e220008000a00 */
[----:B-1----:R-:W-:Y:S01]  /*131e0*/  MOV R4, UR4 ;  /* 0x0000000400047c02 */ /* 0x002fe20008000f00 */
[----:B------:R-:W-:-:S02]  /*131f0*/  IMAD.U32 R5, RZ, RZ, UR5 ;  /* 0x00000005ff057e24 */ /* 0x000fc4000f8e00ff */
[----:B-----5:R-:W-:Y:S01]  /*13200*/  IMAD.U32 R6, RZ, RZ, UR6 ;  /* 0x00000006ff067e24 */ /* 0x020fe2000f8e00ff */
[----:B------:R-:W-:Y:S01]  /*13210*/  MOV R7, UR7 ;  /* 0x0000000700077c02 */ /* 0x000fe20008000f00 */
[----:B0-----:R-:W-:Y:S02]  /*13220*/  IMAD.U32 R10, RZ, RZ, UR8 ;  /* 0x00000008ff0a7e24 */ /* 0x001fe4000f8e00ff */
[----:B--2---:R-:W-:-:S07]  /*13230*/  IMAD.U32 R11, RZ, RZ, UR9 ;  /* 0x00000009ff0b7e24 */ /* 0x004fce000f8e00ff */
[----:B------:R-:W-:-:S07]  /*13240*/  LEPC R20, `(.L_x_48102) ;  /* 0x000000001014794e */ /* 0x000fce0000000000 */
[----:B---34-:R-:W-:Y:S05]  /*13250*/  CALL.ABS.NOINC R2 ;  /* 0x0000000002007343 */ /* 0x018fea0003c00000 */
.L_x_48102:
[----:B------:R-:W-:Y:S05]  /*13260*/  EXIT ;  /* 0x000000000000794d */ /* 0x000fea0003800000 */
.L_x_48101:
        /* <DEDUP_REMOVED lines=21> */
.L_x_48104:
[----:B------:R-:W-:Y:S05]  /*133c0*/  BSYNC.RECONVERGENT B0 ;  /* 0x0000000000007941 */ /* 0x000fea0003800200 */
.L_x_48103:
[----:B------:R-:W-:-:S05]  /*133d0*/  LOP3.LUT R3, R0, 0x80, R3, 0xf8, !PT ;  /* 0x0000008000037812 */ /* 0x000fca00078ef803 */
[----:B------:R-:W-:Y:S01]  /*133e0*/  STG.E.U8 desc[UR36][R16.64], R3 ;  /* 0x0000000310007986 */ /* 0x000fe2000c101124 */
[----:B------:R-:W-:Y:S05]  /*133f0*/  EXIT ;  /* 0x000000000000794d */ /* 0x000fea0003800000 */
.L_x_48100:
        /* <DEDUP_REMOVED lines=20> */
.L_x_48106:
[----:B------:R-:W-:Y:S01]  /*13540*/  IMAD.MOV.U32 R0, RZ, RZ, 0x7f ;  /* 0x0000007fff007424 */ /* 0x000fe200078e00ff */
[----:B------:R-:W-:-:S04]  /*13550*/  ISETP.GT.U32.AND P0, PT, R2, 0x7f800000, PT ;  /* 0x7f8000000200780c */ /* 0x000fc80003f04070 */
[----:B------:R-:W-:-:S09]  /*13560*/  SEL R0, R0, 0x7c, P0 ;  /* 0x0000007c00007807 */ /* 0x000fd20000000000 */
.L_x_48107:
[----:B------:R-:W-:Y:S05]  /*13570*/  BSYNC.RECONVERGENT B0 ;  /* 0x0000000000007941 */ /* 0x000fea0003800200 */
.L_x_48105:
[----:B------:R-:W-:-:S04]  /*13580*/  SHF.R.U32.HI R3, RZ, 0x18, R3 ;  /* 0x00000018ff037819 */ /* 0x000fc80000011603 */
[----:B------:R-:W-:-:S05]  /*13590*/  LOP3.LUT R3, R0, 0x80, R3, 0xf8, !PT ;  /* 0x0000008000037812 */ /* 0x000fca00078ef803 */
[----:B------:R-:W-:Y:S01]  /*135a0*/  STG.E.U8 desc[UR36][R16.64], R3 ;  /* 0x0000000310007986 */ /* 0x000fe2000c101124 */
[----:B------:R-:W-:Y:S05]  /*135b0*/  EXIT ;  /* 0x000000000000794d */ /* 0x000fea0003800000 */
.L_x_48099:
        /* <DEDUP_REMOVED lines=12> */
        .type           $_ZN2at6native18elementwise_kernelILi128ELi4EZNS0_15gpu_kernel_implIZZZNS0_50_GLOBAL__N__2680c7bb_12_PowKernel_cu_7dd49032_317024pow_tensor_tensor_kernelERNS_18TensorIteratorBaseEENKUlvE_clEvENKUlvE4_clEvEUlddE_EEvS5_RKT_EUliE_EEviT1_$__internal_accurate_pow,@function
        .size           $_ZN2at6native18elementwise_kernelILi128ELi4EZNS0_15gpu_kernel_implIZZZNS0_50_GLOBAL__N__2680c7bb_12_PowKernel_cu_7dd49032_317024pow_tensor_tensor_kernelERNS_18TensorIteratorBaseEENKUlvE_clEvENKUlvE4_clEvEUlddE_EEvS5_RKT_EUliE_EEviT1_$__internal_accurate_pow,(.L_x_60690 - $_ZN2at6native18elementwise_kernelILi128ELi4EZNS0_15gpu_kernel_implIZZZNS0_50_GLOBAL__N__2680c7bb_12_PowKernel_cu_7dd49032_317024pow_tensor_tensor_kernelERNS_18TensorIteratorBaseEENKUlvE_clEvENKUlvE4_clEvEUlddE_EEvS5_RKT_EUliE_EEviT1_$__internal_accurate_pow)
$_ZN2at6native18elementwise_kernelILi128ELi4EZNS0_15gpu_kernel_implIZZZNS0_50_GLOBAL__N__2680c7bb_12_PowKernel_cu_7dd49032_317024pow_tensor_tensor_kernelERNS_18TensorIteratorBaseEENKUlvE_clEvENKUlvE4_clEvEUlddE_EEvS5_RKT_EUliE_EEviT1_$__internal_accurate_pow:
[----:B------:R-:W-:Y:S01]  /*13680*/  ISETP.GT.U32.AND P2, PT, R5, 0xfffff, PT ;  /* 0x000fffff0500780c */ /* 0x000fe20003f44070 */
[----:B------:R-:W-:Y:S01]  /*13690*/  IMAD.MOV.U32 R6, RZ, RZ, R5 ;  /* 0x000000ffff067224 */ /* 0x000fe200078e0005 */
[----:B------:R-:W-:Y:S01]  /*136a0*/  UMOV UR4, 0x80000000 ;  /* 0x8000000000047882 */ /* 0x000fe20000000000 */
[----:B------:R-:W-:Y:S01]  /*136b0*/  IMAD.MOV.U32 R24, RZ, RZ, RZ ;  /* 0x000000ffff187224 */ /* 0x000fe200078e00ff */
[----:B------:R-:W-:Y:S01]  /*136c0*/  UMOV UR5, 0x43300000 ;  /* 0x4330000000057882 */ /* 0x000fe20000000000 */
[----:B------:R-:W-:Y:S01]  /*136d0*/  IMAD.MOV.U32 R21, RZ, RZ, R3 ;  /* 0x000000ffff157224 */ /* 0x000fe200078e0003 */
[----:B------:R-:W-:Y:S01]  /*136e0*/  UMOV UR6, 0x3b39803f ;  /* 0x3b39803f00067882 */ /* 0x000fe20000000000 */
[----:B------:R-:W-:Y:S02]  /*136f0*/  UMOV UR7, 0x3c7abc9e ;  /* 0x3c7abc9e00077882 */ /* 0x000fe40000000000 */
[----:B------:R-:W-:-:S04]  /*13700*/  IMAD.SHL.U32 R3, R21, 0x2, RZ ;  /* 0x0000000215037824 */ /* 0x000fc800078e00ff */
[----:B------:R-:W0:Y:S02]  /*13710*/  @!P2 DMUL R8, R4, 1.80143985094819840000e+16 ;  /* 0x435000000408a828 */ /* 0x000e240000000000 */
[----:B0-----:R-:W-:Y:S01]  /*13720*/  @!P2 MOV R6, R9 ;  /* 0x000000090006a202 */ /* 0x001fe20000000f00 */
[----:B------:R-:W-:Y:S01]  /*13730*/  @!P2 IMAD.MOV.U32 R4, RZ, RZ, R8 ;  /* 0x000000ffff04a224 */ /* 0x000fe200078e0008 */
[----:B------:R-:W-:Y:S02]  /*13740*/  SHF.R.U32.HI R5, RZ, 0x14, R5 ;  /* 0x00000014ff057819 */ /* 0x000fe40000011605 */
[----:B------:R-:W-:Y:S02]  /*13750*/  LOP3.LUT R6, R6, 0x800fffff, RZ, 0xc0, !PT ;  /* 0x800fffff06067812 */ /* 0x000fe400078ec0ff */
[----:B------:R-:W-:Y:S02]  /*13760*/  @!P2 LEA.HI R5, R9, 0xffffffca, RZ, 0xc ;  /* 0xffffffca0905a811 */ /* 0x000fe400078f60ff */
[----:B------:R-:W-:Y:S01]  /*13770*/  LOP3.LUT R7, R6, 0x3ff00000, RZ, 0xfc, !PT ;  /* 0x3ff0000006077812 */ /* 0x000fe200078efcff */
[----:B------:R-:W-:Y:S01]  /*13780*/  IMAD.MOV.U32 R6, RZ, RZ, R4 ;  /* 0x000000ffff067224 */ /* 0x000fe200078e0004 */
[----:B------:R-:W-:-:S02]  /*13790*/  ISETP.GT.U32.AND P2, PT, R3, -0x2000001, PT ;  /* 0xfdffffff0300780c */ /* 0x000fc40003f44070 */
[----:B------:R-:W-:-:S13]  /*137a0*/  ISETP.GE.U32.AND P3, PT, R7, 0x3ff6a09f, PT ;  /* 0x3ff6a09f0700780c */ /* 0x000fda0003f66070 */
[----:B------:R-:W-:-:S05]  /*137b0*/  @P3 IADD3 R4, PT, PT, R7, -0x100000, RZ ;  /* 0xfff0000007043810 */ /* 0x000fca0007ffe0ff */
[----:B------:R-:W-:Y:S02]  /*137c0*/  @P3 IMAD.MOV.U32 R7, RZ, RZ, R4 ;  /* 0x000000ffff073224 */ /* 0x000fe400078e0004 */
[C---:B------:R-:W-:Y:S01]  /*137d0*/  VIADD R4, R5.reuse, 0xfffffc01 ;  /* 0xfffffc0105047836 */ /* 0x040fe20000000000 */
[----:B------:R-:W-:Y:S01]  /*137e0*/  @P3 IADD3 R4, PT, PT, R5, -0x3fe, RZ ;  /* 0xfffffc0205043810 */ /* 0x000fe20007ffe0ff */
[----:B------:R-:W-:-:S03]  /*137f0*/  IMAD.MOV.U32 R5, RZ, RZ, 0x43300000 ;  /* 0x43300000ff057424 */ /* 0x000fc600078e00ff */
[----:B------:R-:W-:-:S15]  /*13800*/  LOP3.LUT R4, R4, 0x80000000, RZ, 0x3c, !PT ;  /* 0x8000000004047812 */ /* 0x000fde00078e3cff */
[----:B------:R-:W-:-:S10]  /*13810*/  NOP ;  /* 0x0000000000007918 */ /* 0x000fd40000000000 */
        /* <DEDUP_REMOVED lines=73> */
[----:B------:R-:W-:-:S15]  /*13cb0*/  DFMA R10, R26, R26, -R4 ;  /* 0x0000001a1a0a722b */ /* 0x000fde0000000804 */
        /* <DEDUP_REMOVED lines=10> */
[----:B0-----:R-:W-:Y:S01]  /*13d60*/  IADD3 R13, PT, PT, R25, 0x100000, RZ ;  /* 0x00100000190d7810 */ /* 0x001fe20007ffe0ff */
[----:B------:R-:W-:-:S15]  /*13d70*/  IMAD.MOV.U32 R12, RZ, RZ, R24 ;  /* 0x000000ffff0c7224 */ /* 0x000fde00078e0018 */
[----:B------:R-:W-:-:S15]  /*13d80*/  NOP ;  /* 0x0000000000007918 */ /* 0x000fde0000000000 */
[----:B------:R-:W-:-:S15]  /*13d90*/  NOP ;  /* 0x0000000000007918 */ /* 0x000fde0000000000 */
[----:B------:R-:W-:-:S15]  /*13da0*/  NOP ;  /* 0x0000000000007918 */ /* 0x000fde0000000000 */
[----:B------:R-:W-:-:S01]  /*13db0*/  NOP ;  /* 0x0000000000007918 */ /* 0x000fc20000000000 */
[----:B------:R0:W-:Y:S02]  /*13dc0*/  DFMA R10, R26, R12, R10 ;  /* 0x0000000c1a0a722b */ /* 0x0001e4000000000a */
[----:B0-----:R-:W-:Y:S01]  /*13dd0*/  IMAD.MOV.U32 R12, RZ, RZ, 0x41ad3b5a ;  /* 0x41ad3b5aff0c7424 */ /* 0x001fe200078e00ff */
[----:B------:R-:W-:-:S15]  /*13de0*/  MOV R13, 0x3ed0f5d2 ;  /* 0x3ed0f5d2000d7802 */ /* 0x000fde0000000f00 */
[----:B------:R-:W-:-:S15]  /*13df0*/  NOP ;  /* 0x0000000000007918 */ /* 0x000fde0000000000 */
[----:B------:R-:W-:-:S15]  /*13e00*/  NOP ;  /* 0x0000000000007918 */ /* 0x000fde0000000000 */
[----:B------:R-:W-:-:S15]  /*13e10*/  NOP ;  /* 0x0000000000007918 */ /* 0x000fde0000000000 */
[----:B------:R-:W-:-:S01]  /*13e20*/  NOP ;  /* 0x0000000000007918 */ /* 0x000fc20000000000 */
        /* <DEDUP_REMOVED lines=186> */
[----:B0-----:R0:W1:Y:S02]  /*149d0*/  DFMA R10, R6, UR6, R8 ;  /* 0x00000006060a7c2b */ /* 0x0010640008000008 */
[----:B0-----:R-:W-:-:S04]  /*149e0*/  LOP3.LUT R8, R21, 0xff0fffff, RZ, 0xc0, !PT ;  /* 0xff0fffff15087812 */ /* 0x001fc800078ec0ff */
[----:B------:R-:W-:-:S15]  /*149f0*/  SEL R21, R8, R21, P2 ;  /* 0x0000001508157207 */ /* 0x000fde0001000000 */
[----:B------:R-:W-:-:S15]  /*14a00*/  NOP ;  /* 0x0000000000007918 */ /* 0x000fde0000000000 */
[----:B------:R-:W-:-:S15]  /*14a10*/  NOP ;  /* 0x0000000000007918 */ /* 0x000fde0000000000 */
[----:B------:R-:W-:-:S13]  /*14a20*/  NOP ;  /* 0x0000000000007918 */ /* 0x000fda0000000000 */
[----:B-1----:R-:W0:-:S15]  /*14a30*/  DADD R6, R4, R10 ;  /* 0x0000000004067229 */ /* 0x002e1e000000000a */
        /* <DEDUP_REMOVED lines=19> */
[----:B-1----:R-:W0:-:S15]  /*14b70*/  DFMA R6, R6, R20, -R8 ;  /* 0x000000140606722b */ /* 0x002e1e0000000808 */
        /* <DEDUP_REMOVED lines=16> */
[----:B0-----:R-:W-:Y:S01]  /*14c80*/  MOV R8, 0x652b82fe ;  /* 0x652b82fe00087802 */ /* 0x001fe20000000f00 */
[----:B------:R-:W-:-:S15]  /*14c90*/  IMAD.MOV.U32 R9, RZ, RZ, 0x3ff71547 ;  /* 0x3ff71547ff097424 */ /* 0x000fde00078e00ff */
        /* <DEDUP_REMOVED lines=121> */
.L_x_48108:
        /* <DEDUP_REMOVED lines=8> */
[----:B------:R-:W-:Y:S01]  /*154b0*/  IMAD.MOV.U32 R7, RZ, RZ, 0x0 ;  /* 0x00000000ff077424 */ /* 0x000fe200078e00ff */
[----:B------:R-:W-:-:S04]  /*154c0*/  MOV R6, R0 ;  /* 0x0000000000067202 */ /* 0x000fc80000000f00 */
[----:B------:R-:W-:Y:S05]  /*154d0*/  RET.REL.NODEC R6 `(_ZN2at6native18elementwise_kernelILi128ELi4EZNS0_15gpu_kernel_implIZZZNS0_50_GLOBAL__N__2680c7bb_12_PowKernel_cu_7dd49032_317024pow_tensor_tensor_kernelERNS_18TensorIteratorBaseEENKUlvE_clEvENKUlvE4_clEvEUlddE_EEvS5_RKT_EUliE_EEviT1_) ;  /* 0xfffffea806c87950 */ /* 0x000fea0003c3ffff */
.L_x_48109:
        /* <DEDUP_REMOVED lines=10> */
.L_x_60690:


//--------------------- .text._ZN2at6native27unrolled_elementwise_kernelIZZZNS0_50_GLOBAL__N__2680c7bb_12_PowKernel_cu_7dd49032_317024pow_tensor_tensor_kernelERNS_18TensorIteratorBaseEENKUlvE_clEvENKUlvE4_clEvEUlddE_St5arrayIPcLm3EELi4E23TrivialOffsetCalculatorILi2EjESB_ILi1EjENS0_6memory12LoadWithCastILi2EEENSE_13StoreWithCastILi1EEEEEviT_T0_T2_T3_T4_T5_ --------------------------
	.section	.text._ZN2at6native27unrolled_elementwise_kernelIZZZNS0_50_GLOBAL__N__2680c7bb_12_PowKernel_cu_7dd49032_317024pow_tensor_tensor_kernelERNS_18TensorIteratorBaseEENKUlvE_clEvENKUlvE4_clEvEUlddE_St5arrayIPcLm3EELi4E23TrivialOffsetCalculatorILi2EjESB_ILi1EjENS0_6memory12LoadWithCastILi2EEENSE_13StoreWithCastILi1EEEEEviT_T0_T2_T3_T4_T5_,"ax",@progbits
	.align	128
        .global         _ZN2at6native27unrolled_elementwise_kernelIZZZNS0_50_GLOBAL__N__2680c7bb_12_PowKernel_cu_7dd49032_317024pow_tensor_tensor_kernelERNS_18TensorIteratorBaseEENKUlvE_clEvENKUlvE4_clEvEUlddE_St5arrayIPcLm3EELi4E23TrivialOffsetCalculatorILi2EjESB_ILi1EjENS0_6memory12LoadWithCastILi2EEENSE_13StoreWithCastILi1EEEEEviT_T0_T2_T3_T4_T5_
        .type           _ZN2at6native27unrolled_elementwise_kernelIZZZNS0_50_GLOBAL__N__2680c7bb_12_PowKernel_cu_7dd49032_317024pow_tensor_tensor_kernelERNS_18TensorIteratorBaseEENKUlvE_clEvENKUlvE4_clEvEUlddE_St5arrayIPcLm3EELi4E23TrivialOffsetCalculatorILi2EjESB_ILi1EjENS0_6memory12LoadWithCastILi2EEENSE_13StoreWithCastILi1EEEEEviT_T0_T2_T3_T4_T5_,@function
        .size           _ZN2at6native27unrolled_elementwise_kernelIZZZNS0_50_GLOBAL__N__2680c7bb_12_PowKernel_cu_7dd49032_317024pow_tensor_tensor_kernelERNS_18TensorIteratorBaseEENKUlvE_clEvENKUlvE4_clEvEUlddE_St5arrayIPcLm3EELi4E23TrivialOffsetCalculatorILi2EjESB_ILi1EjENS0_6memory12LoadWithCastILi2EEENSE_13StoreWithCastILi1EEEEEviT_T0_T2_T3_T4_T5_,(.L_x_60691 - _ZN2at6native27unrolled_elementwise_kernelIZZZNS0_50_GLOBAL__N__2680c7bb_12_PowKernel_cu_7dd49032_317024pow_tensor_tensor_kernelERNS_18TensorIteratorBaseEENKUlvE_clEvENKUlvE4_clEvEUlddE_St5arrayIPcLm3EELi4E23TrivialOffsetCalculatorILi2EjESB_ILi1EjENS0_6memory12LoadWithCastILi2EEENSE_13StoreWithCastILi1EEEEEviT_T0_T2_T3_T4_T5_)
        .other          _ZN2at6native27unrolled_elementwise_kernelIZZZNS0_50_GLOBAL__N__2680c7bb_12_PowKernel_cu_7dd49032_317024pow_tensor_tensor_kernelERNS_18TensorIteratorBaseEENKUlvE_clEvENKUlvE4_clEvEUlddE_St5arrayIPcLm3EELi4E23TrivialOffsetCalculatorILi2EjESB_ILi1EjENS0_6memory12LoadWithCastILi2EEENSE_13StoreWithCastILi1EEEEEviT_T0_T2_T3_T4_T5_,@"STO_CUDA_ENTRY STV_DEFAULT"
_ZN2at6native27unrolled_elementwise_kernelIZZZNS0_50_GLOBAL__N__2680c7bb_12_PowKernel_cu_7dd49032_317024pow_tensor_tensor_kernelERNS_18TensorIteratorBaseEENKUlvE_clEvENKUlvE4_clEvEUlddE_St5arrayIPcLm3EELi4E23TrivialOffsetCalculatorILi2EjESB_ILi1EjENS0_6memory12LoadWithCastILi2EEENSE_13StoreWithCastILi1EEEEEviT_T0_T2_T3_T4_T5_:
.text._ZN2at6native27unrolled_elementwise_kernelIZZZNS0_50_GLOBAL__N__2680c7bb_12_PowKernel_cu_7dd49032_317024pow_tensor_tensor_kernelERNS_18TensorIteratorBaseEENKUlvE_clEvENKUlvE4_clEvEUlddE_St5arrayIPcLm3EELi4E23TrivialOffsetCalculatorILi2EjESB_ILi1EjENS0_6memory12LoadWithCastILi2EEENSE_13StoreWithCastILi1EEEEEviT_T0_T2_T3_T4_T5_:
        /* <DEDUP_REMOVED lines=35> */
.L_x_48116:
[----:B------:R-:W2:Y:S02]  /*0230*/  LDG.E.U8 R4, desc[UR36][R4.64] ;  /* 0x0000002404047981 */ /* 0x000ea4000c1e1100 */
[----:B--2---:R0:W1:Y:S02]  /*0240*/  I2F.F64.U16 R34, R4 ;  /* 0x0000000400227312 */ /* 0x0040640000101800 */
[----:B01----:R-:W-:Y:S05]  /*0250*/  BRA `(.L_x_48118) ;  /* 0x0000000c00647947 */ /* 0x003fea0003800000 */
.L_x_48115:
        /* <DEDUP_REMOVED lines=9> */
.L_x_48120:
[----:B------:R-:W2:Y:S02]  /*02f0*/  LDG.E R4, desc[UR36][R4.64] ;  /* 0x0000002404047981 */ /* 0x000ea4000c1e1900 */
[----:B--2---:R0:W1:Y:S02]  /*0300*/  I2F.F64 R34, R4 ;  /* 0x0000000400227312 */ /* 0x0040640000201c00 */
[----:B01----:R-:W-:Y:S05]  /*0310*/  BRA `(.L_x_48118) ;  /* 0x0000000c00347947 */ /* 0x003fea0003800000 */
.L_x_48119:
[----:B------:R-:W2:Y:S02]  /*0320*/  LDG.E.U16 R4, desc[UR36][R4.64] ;  /* 0x0000002404047981 */ /* 0x000ea4000c1e1500 */
[----:B--2---:R0:W1:Y:S02]  /*0330*/  I2F.F64.S16 R34, R4 ;  /* 0x0000000400227312 */ /* 0x0040640000101c00 */
[----:B01----:R-:W-:Y:S05]  /*0340*/  BRA `(.L_x_48118) ;  /* 0x0000000c00287947 */ /* 0x003fea0003800000 */
.L_x_48114:
        /* <DEDUP_REMOVED lines=10> */
.L_x_48122:
[----:B------:R-:W2:Y:S02]  /*03f0*/  LDG.E.U16 R0, desc[UR36][R4.64] ;  /* 0x0000002404007981 */ /* 0x000ea4000c1e1500 */
[----:B--2---:R-:W-:-:S05]  /*0400*/  HADD2.F32 R0, -RZ, R0.H0_H0 ;  /* 0x20000000ff007230 */ /* 0x004fca0000004100 */
[----:B------:R-:W-:-:S04]  /*0410*/  FMUL.FTZ R0, R0, 1 ;  /* 0x3f80000000007820 */ /* 0x000fc80000410000 */
[----:B------:R1:W2:Y:S02]  /*0420*/  F2F.F64.F32 R34, R0 ;  /* 0x0000000000227310 */ /* 0x0002a40000201800 */
[----:B-12---:R-:W-:Y:S05]  /*0430*/  BRA `(.L_x_48118) ;  /* 0x0000000800ec7947 */ /* 0x006fea0003800000 */
.L_x_48121:
        /* <DEDUP_REMOVED lines=10> */
.L_x_48124:
[----:B------:R-:W2:Y:S02]  /*04e0*/  LDG.E.U16 R4, desc[UR36][R4.64] ;  /* 0x0000002404047981 */ /* 0x000ea4000c1e1500 */
[----:B--2---:R-:W-:-:S05]  /*04f0*/  HADD2.F32 R0, -RZ, R4.H0_H0 ;  /* 0x20000004ff007230 */ /* 0x004fca0000004100 */
[----:B------:R-:W-:-:S04]  /*0500*/  FMUL.FTZ R0, R0, 1 ;  /* 0x3f80000000007820 */ /* 0x000fc80000410000 */
[----:B------:R1:W2:Y:S02]  /*0510*/  F2F.F64.F32 R34, R0 ;  /* 0x0000000000227310 */ /* 0x0002a40000201800 */
[----:B-12---:R-:W-:Y:S05]  /*0520*/  BRA `(.L_x_48118) ;  /* 0x0000000800b07947 */ /* 0x006fea0003800000 */
.L_x_48123:
[----:B------:R0:W5:Y:S01]  /*0530*/  LDG.E.64 R34, desc[UR36][R4.64] ;  /* 0x0000002404227981 */ /* 0x000162000c1e1b00 */
[----:B------:R-:W-:Y:S05]  /*0540*/  BRA `(.L_x_48118) ;  /* 0x0000000800a87947 */ /* 0x000fea0003800000 */
.L_x_48113:
        /* <DEDUP_REMOVED lines=13> */
.L_x_48127:
[----:B------:R1:W5:Y:S01]  /*0620*/  LDG.E.64 R34, desc[UR36][R4.64] ;  /* 0x0000002404227981 */ /* 0x000362000c1e1b00 */
[----:B------:R-:W-:Y:S05]  /*0630*/  BRA `(.L_x_48118) ;  /* 0x00000008006c7947 */ /* 0x000fea0003800000 */
.L_x_48126:
        /* <DEDUP_REMOVED lines=27> */
.L_x_48129:
        /* <DEDUP_REMOVED lines=15> */
.L_x_48128:
[----:B------:R-:W2:Y:S02]  /*08e0*/  LDG.E.U16 R0, desc[UR36][R4.64] ;  /* 0x0000002404007981 */ /* 0x000ea4000c1e1500 */
[----:B--2---:R-:W-:-:S04]  /*08f0*/  IMAD.U32 R0, R0, 0x10000, RZ ;  /* 0x0001000000007824 */ /* 0x004fc800078e00ff */
[----:B------:R-:W-:-:S04]  /*0900*/  FMUL.FTZ R0, R0, 1 ;  /* 0x3f80000000007820 */ /* 0x000fc80000410000 */
[----:B------:R2:W3:Y:S02]  /*0910*/  F2F.F64.F32 R34, R0 ;  /* 0x0000000000227310 */ /* 0x0004e40000201800 */
[----:B--23--:R-:W-:Y:S05]  /*0920*/  BRA `(.L_x_48118) ;  /* 0x0000000400b07947 */ /* 0x00cfea0003800000 */
.L_x_48125:
        /* <DEDUP_REMOVED lines=11> */
.L_x_48132:
        /* <DEDUP_REMOVED lines=21> */
.L_x_48134:
[----:B------:R-:W-:Y:S05]  /*0b30*/  BSYNC.RECONVERGENT B0 ;  /* 0x0000000000007941 */ /* 0x000fea0003800200 */
.L_x_48133:
[----:B------:R-:W-:Y:S01]  /*0b40*/  IMAD.SHL.U32 R0, R0, 0x100000, RZ ;  /* 0x0010000000007824 */ /* 0x000fe200078e00ff */
[----:B------:R-:W-:-:S04]  /*0b50*/  LEA R3, R3, 0x3b800000, 0x17 ;  /* 0x3b80000003037811 */ /* 0x000fc800078eb8ff */
[----:B------:R-:W-:-:S05]  /*0b60*/  LOP3.LUT R0, R3, R0, R7, 0xfe, !PT ;  /* 0x0000000003007212 */ /* 0x000fca00078efe07 */
[----:B------:R-:W-:-:S04]  /*0b70*/  FMUL.FTZ R0, R0, 1 ;  /* 0x3f80000000007820 */ /* 0x000fc80000410000 */
[----:B------:R4:W0:Y:S02]  /*0b80*/  F2F.F64.F32 R34, R0 ;  /* 0x0000000000227310 */ /* 0x0008240000201800 */
[----:B0---4-:R-:W-:Y:S05]  /*0b90*/  BRA `(.L_x_48118) ;  /* 0x0000000400147947 */ /* 0x011fea0003800000 */
.L_x_48131:
        /* <DEDUP_REMOVED lines=21> */
.L_x_48136:
[----:B------:R-:W-:Y:S05]  /*0cf0*/  BSYNC.RECONVERGENT B0 ;  /* 0x0000000000007941 */ /* 0x000fea0003800200 */
.L_x_48135:
[----:B------:R-:W-:Y:S01]  /*0d00*/  IMAD.SHL.U32 R0, R0, 0x200000, RZ ;  /* 0x0020000000007824 */ /* 0x000fe200078e00ff */
[----:B------:R-:W-:-:S04]  /*0d10*/  LEA R3, R3, 0x37800000, 0x17 ;  /* 0x3780000003037811 */ /* 0x000fc800078eb8ff */
[----:B------:R-:W-:-:S05]  /*0d20*/  LOP3.LUT R0, R3, R0, R7, 0xfe, !PT ;  /* 0x0000000003007212 */ /* 0x000fca00078efe07 */
[----:B------:R-:W-:-:S04]  /*0d30*/  FMUL.FTZ R0, R0, 1 ;  /* 0x3f80000000007820 */ /* 0x000fc80000410000 */
[----:B------:R4:W0:Y:S02]  /*0d40*/  F2F.F64.F32 R34, R0 ;  /* 0x0000000000227310 */ /* 0x0008240000201800 */
[----:B0---4-:R-:W-:Y:S05]  /*0d50*/  BRA `(.L_x_48118) ;  /* 0x0000000000a47947 */ /* 0x011fea0003800000 */
.L_x_48130:
[----:B------:R-:W-:-:S09]  /*0d60*/  UISETP.NE.AND UP0, UPT, UR4, 0x1c, UPT ;  /* 0x0000001c0400788c */ /* 0x000fd2000bf05270 */
[----:B------:R-:W-:Y:S05]  /*0d70*/  BRA.U !UP0, `(.L_x_48137) ;  /* 0x0000000108947547 */ /* 0x000fea000b800000 */
[----:B------:R-:W-:-:S09]  /*0d80*/  UISETP.NE.AND UP0, UPT, UR4, 0x1d, UPT ;  /* 0x0000001d0400788c */ /* 0x000fd2000bf05270 */
[----:B------:R-:W-:Y:S05]  /*0d90*/  BRA.U !UP0, `(.L_x_48138) ;  /* 0x0000000108807547 */ /* 0x000fea000b800000 */
[----:B------:R-:W-:-:S09]  /*0da0*/  UISETP.NE.AND UP0, UPT, UR4, 0x2c, UPT ;  /* 0x0000002c0400788c */ /* 0x000fd2000bf05270 */
[----:B------:R-:W-:Y:S05]  /*0db0*/  BRA.U !UP0, `(.L_x_48139) ;  /* 0x0000000108487547 */ /* 0x000fea000b800000 */
.L_x_48117:
        /* <DEDUP_REMOVED lines=16> */
.L_x_48140:
[----:B------:R-:W-:Y:S01]  /*0ec0*/  CS2R R34, SRZ ;  /* 0x0000000000227805 */ /* 0x000fe2000001ff00 */
[----:B------:R-:W-:Y:S06]  /*0ed0*/  BRA `(.L_x_48118) ;  /* 0x0000000000447947 */ /* 0x000fec0003800000 */
.L_x_48139:
        /* <DEDUP_REMOVED lines=12> */
.L_x_48138:
[----:B------:R-:W2:Y:S02]  /*0fa0*/  LDG.E.64 R34, desc[UR36][R4.64] ;  /* 0x0000002404227981 */ /* 0x000ea4000c1e1b00 */
[----:B--2---:R-:W4:Y:S02]  /*0fb0*/  I2F.F64.U64 R34, R34 ;  /* 0x0000002200227312 */ /* 0x004f240000301800 */
[----:B----4-:R-:W-:Y:S05]  /*0fc0*/  BRA `(.L_x_48118) ;  /* 0x0000000000087947 */ /* 0x010fea0003800000 */
.L_x_48137:
[----:B------:R-:W2:Y:S02]  /*0fd0*/  LDG.E R4, desc[UR36][R4.64] ;  /* 0x0000002404047981 */ /* 0x000ea4000c1e1900 */
[----:B--2---:R2:W3:Y:S02]  /*0fe0*/  I2F.F64.U32 R34, R4 ;  /* 0x0000000400227312 */ /* 0x0044e40000201800 */
.L_x_48118:
[----:B------:R-:W-:Y:S05]  /*0ff0*/  BSYNC.RECONVERGENT B7 ;  /* 0x0000000000077941 */ /* 0x000fea0003800200 */
.L_x_48112:
        /* <DEDUP_REMOVED lines=20> */
.L_x_48145:
[----:B------:R-:W2:Y:S02]  /*1140*/  LDG.E.U8 R4, desc[UR36][R4.64] ;  /* 0x0000002404047981 */ /* 0x000ea4000c1e1100 */
[----:B--2---:R0:W1:Y:S02]  /*1150*/  I2F.F64.U16 R30, R4 ;  /* 0x00000004001e7312 */ /* 0x0040640000101800 */
[----:B01----:R-:W-:Y:S05]  /*1160*/  BRA `(.L_x_48147) ;  /* 0x0000000c00647947 */ /* 0x003fea0003800000 */
.L_x_48144:
        /* <DEDUP_REMOVED lines=9> */
.L_x_48149:
[----:B------:R-:W2:Y:S02]  /*1200*/  LDG.E R4, desc[UR36][R4.64] ;  /* 0x0000002404047981 */ /* 0x000ea4000c1e1900 */
[----:B--2---:R0:W1:Y:S02]  /*1210*/  I2F.F64 R30, R4 ;  /* 0x00000004001e7312 */ /* 0x0040640000201c00 */
[----:B01----:R-:W-:Y:S05]  /*1220*/  BRA `(.L_x_48147) ;  /* 0x0000000c00347947 */ /* 0x003fea0003800000 */
.L_x_48148:
[----:B------:R-:W2:Y:S02]  /*1230*/  LDG.E.U16 R4, desc[UR36][R4.64] ;  /* 0x0000002404047981 */ /* 0x000ea4000c1e1500 */
[----:B--2---:R0:W1:Y:S02]  /*1240*/  I2F.F64.S16 R30, R4 ;  /* 0x00000004001e7312 */ /* 0x0040640000101c00 */
[----:B01----:R-:W-:Y:S05]  /*1250*/  BRA `(.L_x_48147) ;  /* 0x0000000c00287947 */ /* 0x003fea0003800000 */
.L_x_48143:
        /* <DEDUP_REMOVED lines=10> */
.L_x_48151:
[----:B------:R-:W2:Y:S02]  /*1300*/  LDG.E.U16 R0, desc[UR36][R4.64] ;  /* 0x0000002404007981 */ /* 0x000ea4000c1e1500 */
[----:B--2---:R-:W-:-:S05]  /*1310*/  HADD2.F32 R0, -RZ, R0.H0_H0 ;  /* 0x20000000ff007230 */ /* 0x004fca0000004100 */
[----:B------:R-:W-:-:S04]  /*1320*/  FMUL.FTZ R0, R0, 1 ;  /* 0x3f80000000007820 */ /* 0x000fc80000410000 */
[----:B------:R4:W0:Y:S02]  /*1330*/  F2F.F64.F32 R30, R0 ;  /* 0x00000000001e7310 */ /* 0x0008240000201800 */
[----:B0---4-:R-:W-:Y:S05]  /*1340*/  BRA `(.L_x_48147) ;  /* 0x0000000800ec7947 */ /* 0x011fea0003800000 */
.L_x_48150:
        /* <DEDUP_REMOVED lines=10> */
.L_x_48153:
[----:B------:R-:W2:Y:S02]  /*13f0*/  LDG.E.U16 R4, desc[UR36][R4.64] ;  /* 0x0000002404047981 */ /* 0x000ea4000c1e1500 */
[----:B--2---:R-:W-:-:S05]  /*1400*/  HADD2.F32 R0, -RZ, R4.H0_H0 ;  /* 0x20000004ff007230 */ /* 0x004fca0000004100 */
[----:B------:R-:W-:-:S04]  /*1410*/  FMUL.FTZ R0, R0, 1 ;  /* 0x3f80000000007820 */ /* 0x000fc80000410000 */
[----:B------:R0:W1:Y:S02]  /*1420*/  F2F.F64.F32 R30, R0 ;  /* 0x00000000001e7310 */ /* 0x0000640000201800 */
[----:B01----:R-:W-:Y:S05]  /*1430*/  BRA `(.L_x_48147) ;  /* 0x0000000800b07947 */ /* 0x003fea0003800000 */
.L_x_48152:
[----:B------:R4:W5:Y:S01]  /*1440*/  LDG.E.64 R30, desc[UR36][R4.64] ;  /* 0x00000024041e7981 */ /* 0x000962000c1e1b00 */
[----:B------:R-:W-:Y:S05]  /*1450*/  BRA `(.L_x_48147) ;  /* 0x0000000800a87947 */ /* 0x000fea0003800000 */
.L_x_48142:
        /* <DEDUP_REMOVED lines=13> */
.L_x_48156:
[----:B------:R0:W5:Y:S01]  /*1530*/  LDG.E.64 R30, desc[UR36][R4.64] ;  /* 0x00000024041e7981 */ /* 0x000162000c1e1b00 */
[----:B------:R-:W-:Y:S05]  /*1540*/  BRA `(.L_x_48147) ;  /* 0x00000008006c7947 */ /* 0x000fea0003800000 */
.L_x_48155:
        /* <DEDUP_REMOVED lines=27> */
.L_x_48158:
        /* <DEDUP_REMOVED lines=15> */
.L_x_48157:
[----:B------:R-:W2:Y:S02]  /*17f0*/  LDG.E.U16 R0, desc[UR36][R4.64] ;  /* 0x0000002404007981 */ /* 0x000ea4000c1e1500 */
[----:B--2---:R-:W-:-:S04]  /*1800*/  IMAD.U32 R0, R0, 0x10000, RZ ;  /* 0x0001000000007824 */ /* 0x004fc800078e00ff */
[----:B------:R-:W-:-:S04]  /*1810*/  FMUL.FTZ R0, R0, 1 ;  /* 0x3f80000000007820 */ /* 0x000fc80000410000 */
[----:B------:R0:W1:Y:S02]  /*1820*/  F2F.F64.F32 R30, R0 ;  /* 0x00000000001e7310 */ /* 0x0000640000201800 */
[----:B01----:R-:W-:Y:S05]  /*1830*/  BRA `(.L_x_48147) ;  /* 0x0000000400b07947 */ /* 0x003fea0003800000 */
.L_x_48154:
        /* <DEDUP_REMOVED lines=11> */
.L_x_48161:
        /* <DEDUP_REMOVED lines=21> */
.L_x_48163:
[----:B------:R-:W-:Y:S05]  /*1a40*/  BSYNC.RECONVERGENT B0 ;  /* 0x0000000000007941 */ /* 0x000fea0003800200 */
.L_x_48162:
[----:B------:R-:W-:Y:S01]  /*1a50*/  IMAD.SHL.U32 R0, R0, 0x100000, RZ ;  /* 0x0010000000007824 */ /* 0x000fe200078e00ff */
[----:B------:R-:W-:-:S04]  /*1a60*/  LEA R3, R3, 0x3b800000, 0x17 ;  /* 0x3b80000003037811 */ /* 0x000fc800078eb8ff */
[----:B------:R-:W-:-:S05]  /*1a70*/  LOP3.LUT R0, R3, R0, R7, 0xfe, !PT ;  /* 0x0000000003007212 */ /* 0x000fca00078efe07 */
[----:B------:R-:W-:-:S04]  /*1a80*/  FMUL.FTZ R0, R0, 1 ;  /* 0x3f80000000007820 */ /* 0x000fc80000410000 */
[----:B------:R4:W0:Y:S02]  /*1a90*/  F2F.F64.F32 R30, R0 ;  /* 0x00000000001e7310 */ /* 0x0008240000201800 */
[----:B0---4-:R-:W-:Y:S05]  /*1aa0*/  BRA `(.L_x_48147) ;  /* 0x0000000400147947 */ /* 0x011fea0003800000 */
.L_x_48160:
        /* <DEDUP_REMOVED lines=21> */
.L_x_48165:
[----:B------:R-:W-:Y:S05]  /*1c00*/  BSYNC.RECONVERGENT B0 ;  /* 0x0000000000007941 */ /* 0x000fea0003800200 */
.L_x_48164:
[----:B------:R-:W-:Y:S01]  /*1c10*/  IMAD.SHL.U32 R0, R0, 0x200000, RZ ;  /* 0x0020000000007824 */ /* 0x000fe200078e00ff */
[----:B------:R-:W-:-:S04]  /*1c20*/  LEA R3, R3, 0x37800000, 0x17 ;  /* 0x3780000003037811 */ /* 0x000fc800078eb8ff */
[----:B------:R-:W-:-:S05]  /*1c30*/  LOP3.LUT R0, R3, R0, R7, 0xfe, !PT ;  /* 0x0000000003007212 */ /* 0x000fca00078efe07 */
[----:B------:R-:W-:-:S04]  /*1c40*/  FMUL.FTZ R0, R0, 1 ;  /* 0x3f80000000007820 */ /* 0x000fc80000410000 */
[----:B------:R4:W0:Y:S02]  /*1c50*/  F2F.F64.F32 R30, R0 ;  /* 0x00000000001e7310 */ /* 0x0008240000201800 */
[----:B0---4-:R-:W-:Y:S05]  /*1c60*/  BRA `(.L_x_48147) ;  /* 0x0000000000a47947 */ /* 0x011fea0003800000 */
.L_x_48159:
[----:B------:R-:W-:-:S09]  /*1c70*/  UISETP.NE.AND UP0, UPT, UR4, 0x1c, UPT ;  /* 0x0000001c0400788c */ /* 0x000fd2000bf05270 */
[----:B------:R-:W-:Y:S05]  /*1c80*/  BRA.U !UP0, `(.L_x_48166) ;  /* 0x0000000108947547 */ /* 0x000fea000b800000 */
[----:B------:R-:W-:-:S09]  /*1c90*/  UISETP.NE.AND UP0, UPT, UR4, 0x1d, UPT ;  /* 0x0000001d0400788c */ /* 0x000fd2000bf05270 */
[----:B------:R-:W-:Y:S05]  /*1ca0*/  BRA.U !UP0, `(.L_x_48167) ;  /* 0x0000000108807547 */ /* 0x000fea000b800000 */
[----:B------:R-:W-:-:S09]  /*1cb0*/  UISETP.NE.AND UP0, UPT, UR4, 0x2c, UPT ;  /* 0x0000002c0400788c */ /* 0x000fd2000bf05270 */
[----:B------:R-:W-:Y:S05]  /*1cc0*/  BRA.U !UP0, `(.L_x_48168) ;  /* 0x0000000108487547 */ /* 0x000fea000b800000 */
.L_x_48146:
        /* <DEDUP_REMOVED lines=16> */
.L_x_48169:
[----:B------:R-:W-:Y:S01]  /*1dd0*/  CS2R R30, SRZ ;  /* 0x00000000001e7805 */ /* 0x000fe2000001ff00 */
[----:B------:R-:W-:Y:S06]  /*1de0*/  BRA `(.L_x_48147) ;  /* 0x0000000000447947 */ /* 0x000fec0003800000 */
.L_x_48168:
        /* <DEDUP_REMOVED lines=12> */
.L_x_48167:
[----:B------:R-:W2:Y:S02]  /*1eb0*/  LDG.E.64 R30, desc[UR36][R4.64] ;  /* 0x00000024041e7981 */ /* 0x000ea4000c1e1b00 */
[----:B--2---:R-:W1:Y:S02]  /*1ec0*/  I2F.F64.U64 R30, R30 ;  /* 0x0000001e001e7312 */ /* 0x004e640000301800 */
[----:B-1----:R-:W-:Y:S05]  /*1ed0*/  BRA `(.L_x_48147) ;  /* 0x0000000000087947 */ /* 0x002fea0003800000 */
.L_x_48166:
[----:B------:R-:W2:Y:S02]  /*1ee0*/  LDG.E R4, desc[UR36][R4.64] ;  /* 0x0000002404047981 */ /* 0x000ea4000c1e1900 */
[----:B--2---:R1:W2:Y:S02]  /*1ef0*/  I2F.F64.U32 R30, R4 ;  /* 0x00000004001e7312 */ /* 0x0042a40000201800 */
.L_x_48147:
[----:B------:R-:W-:Y:S05]  /*1f00*/  BSYNC.RECONVERGENT B7 ;  /* 0x0000000000077941 */ /* 0x000fea0003800200 */
.L_x_48141:
[----:B------:R-:W-:-:S07]  /*1f10*/  VIADD R37, R33, 0x80 ;  /* 0x0000008021257836 */ /* 0x000fce0000000000 */
.L_x_48111:
[----:B------:R-:W-:Y:S05]  /*1f20*/  BSYNC.RECONVERGENT B6 ;  /* 0x0000000000067941 */ /* 0x000fea0003800200 */
.L_x_48110:
[----:B------:R-:W-:Y:S01]  /*1f30*/  ISETP.GE.AND P0, PT, R37, R2, PT ;  /* 0x000000022500720c */ /* 0x000fe20003f06270 */
[----:B------:R-:W-:Y:S01]  /*1f40*/  BSSY.RECONVERGENT B6, `(.L_x_48170) ;  /* 0x00001e8000067945 */ /* 0x000fe20003800200 */
[----:B------:R-:W-:Y:S02]  /*1f50*/  CS2R R28, SRZ ;  /* 0x00000000001c7805 */ /* 0x000fe4000001ff00 */
[----:B------:R-:W-:-:S09]  /*1f60*/  CS2R R26, SRZ ;  /* 0x00000000001a7805 */ /* 0x000fd2000001ff00 */
        /* <DEDUP_REMOVED lines=22> */
.L_x_48176:
[----:B------:R-:W4:Y:S02]  /*20d0*/  LDG.E.U8 R4, desc[UR36][R4.64] ;  /* 0x0000002404047981 */ /* 0x000f24000c1e1100 */
[----:B----4-:R0:W1:Y:S02]  /*20e0*/  I2F.F64.U16 R28, R4 ;  /* 0x00000004001c7312 */ /* 0x0100640000101800 */
[----:B01----:R-:W-:Y:S05]  /*20f0*/  BRA `(.L_x_48178) ;  /* 0x0000000c00647947 */ /* 0x003fea0003800000 */
.L_x_48175:
        /* <DEDUP_REMOVED lines=9> */
.L_x_48180:
[----:B------:R-:W4:Y:S02]  /*2190*/  LDG.E R4, desc[UR36][R4.64] ;  /* 0x0000002404047981 */ /* 0x000f24000c1e1900 */
[----:B----4-:R0:W1:Y:S02]  /*21a0*/  I2F.F64 R28, R4 ;  /* 0x00000004001c7312 */ /* 0x0100640000201c00 */
[----:B01----:R-:W-:Y:S05]  /*21b0*/  BRA `(.L_x_48178) ;  /* 0x0000000c00347947 */ /* 0x003fea0003800000 */
.L_x_48179:
[----:B------:R-:W4:Y:S02]  /*21c0*/  LDG.E.U16 R4, desc[UR36][R4.64] ;  /* 0x0000002404047981 */ /* 0x000f24000c1e1500 */
[----:B----4-:R0:W1:Y:S02]  /*21d0*/  I2F.F64.S16 R28, R4 ;  /* 0x00000004001c7312 */ /* 0x0100640000101c00 */
[----:B01----:R-:W-:Y:S05]  /*21e0*/  BRA `(.L_x_48178) ;  /* 0x0000000c00287947 */ /* 0x003fea0003800000 */
.L_x_48174:
        /* <DEDUP_REMOVED lines=10> */
.L_x_48182:
[----:B------:R-:W4:Y:S02]  /*2290*/  LDG.E.U16 R0, desc[UR36][R4.64] ;  /* 0x0000002404007981 */ /* 0x000f24000c1e1500 */
[----:B----4-:R-:W-:-:S05]  /*22a0*/  HADD2.F32 R0, -RZ, R0.H0_H0 ;  /* 0x20000000ff007230 */ /* 0x010fca0000004100 */
[----:B------:R-:W-:-:S04]  /*22b0*/  FMUL.FTZ R0, R0, 1 ;  /* 0x3f80000000007820 */ /* 0x000fc80000410000 */
[----:B------:R0:W1:Y:S02]  /*22c0*/  F2F.F64.F32 R28, R0 ;  /* 0x00000000001c7310 */ /* 0x0000640000201800 */
[----:B01----:R-:W-:Y:S05]  /*22d0*/  BRA `(.L_x_48178) ;  /* 0x0000000800ec7947 */ /* 0x003fea0003800000 */
.L_x_48181:
        /* <DEDUP_REMOVED lines=10> */
.L_x_48184:
[----:B------:R-:W4:Y:S02]  /*2380*/  LDG.E.U16 R4, desc[UR36][R4.64] ;  /* 0x0000002404047981 */ /* 0x000f24000c1e1500 */
[----:B----4-:R-:W-:-:S05]  /*2390*/  HADD2.F32 R0, -RZ, R4.H0_H0 ;  /* 0x20000004ff007230 */ /* 0x010fca0000004100 */
[----:B------:R-:W-:-:S04]  /*23a0*/  FMUL.FTZ R0, R0, 1 ;  /* 0x3f80000000007820 */ /* 0x000fc80000410000 */
[----:B------:R0:W1:Y:S02]  /*23b0*/  F2F.F64.F32 R28, R0 ;  /* 0x00000000001c7310 */ /* 0x0000640000201800 */
[----:B01----:R-:W-:Y:S05]  /*23c0*/  BRA `(.L_x_48178) ;  /* 0x0000000800b07947 */ /* 0x003fea0003800000 */
.L_x_48183:
[----:B------:R0:W5:Y:S01]  /*23d0*/  LDG.E.64 R28, desc[UR36][R4.64] ;  /* 0x00000024041c7981 */ /* 0x000162000c1e1b00 */
[----:B------:R-:W-:Y:S05]  /*23e0*/  BRA `(.L_x_48178) ;  /* 0x0000000800a87947 */ /* 0x000fea0003800000 */
.L_x_48173:
        /* <DEDUP_REMOVED lines=13> */
.L_x_48187:
[----:B------:R4:W5:Y:S01]  /*24c0*/  LDG.E.64 R28, desc[UR36][R4.64] ;  /* 0x00000024041c7981 */ /* 0x000962000c1e1b00 */
[----:B------:R-:W-:Y:S05]  /*24d0*/  BRA `(.L_x_48178) ;  /* 0x00000008006c7947 */ /* 0x000fea0003800000 */
.L_x_48186:
        /* <DEDUP_REMOVED lines=27> */
.L_x_48189:
        /* <DEDUP_REMOVED lines=15> */
.L_x_48188:
[----:B------:R-:W4:Y:S02]  /*2780*/  LDG.E.U16 R0, desc[UR36][R4.64] ;  /* 0x0000002404007981 */ /* 0x000f24000c1e1500 */
[----:B----4-:R-:W-:-:S04]  /*2790*/  IMAD.U32 R0, R0, 0x10000, RZ ;  /* 0x0001000000007824 */ /* 0x010fc800078e00ff */
[----:B------:R-:W-:-:S04]  /*27a0*/  FMUL.FTZ R0, R0, 1 ;  /* 0x3f80000000007820 */ /* 0x000fc80000410000 */
[----:B------:R0:W1:Y:S02]  /*27b0*/  F2F.F64.F32 R28, R0 ;  /* 0x00000000001c7310 */ /* 0x0000640000201800 */
[----:B01----:R-:W-:Y:S05]  /*27c0*/  BRA `(.L_x_48178) ;  /* 0x0000000400b07947 */ /* 0x003fea0003800000 */
.L_x_48185:
        /* <DEDUP_REMOVED lines=11> */
.L_x_48192:
        /* <DEDUP_REMOVED lines=21> */
.L_x_48194:
[----:B------:R-:W-:Y:S05]  /*29d0*/  BSYNC.RECONVERGENT B0 ;  /* 0x0000000000007941 */ /* 0x000fea0003800200 */
.L_x_48193:
[----:B------:R-:W-:Y:S01]  /*29e0*/  IMAD.SHL.U32 R0, R0, 0x100000, RZ ;  /* 0x0010000000007824 */ /* 0x000fe200078e00ff */
[----:B------:R-:W-:-:S04]  /*29f0*/  LEA R3, R3, 0x3b800000, 0x17 ;  /* 0x3b80000003037811 */ /* 0x000fc800078eb8ff */
[----:B------:R-:W-:-:S05]  /*2a00*/  LOP3.LUT R0, R3, R0, R7, 0xfe, !PT ;  /* 0x0000000003007212 */ /* 0x000fca00078efe07 */
[----:B------:R-:W-:-:S04]  /*2a10*/  FMUL.FTZ R0, R0, 1 ;  /* 0x3f80000000007820 */ /* 0x000fc80000410000 */
[----:B------:R4:W0:Y:S02]  /*2a20*/  F2F.F64.F32 R28, R0 ;  /* 0x00000000001c7310 */ /* 0x0008240000201800 */
[----:B0---4-:R-:W-:Y:S05]  /*2a30*/  BRA `(.L_x_48178) ;  /* 0x0000000400147947 */ /* 0x011fea0003800000 */
.L_x_48191:
        /* <DEDUP_REMOVED lines=21> */
.L_x_48196:
[----:B------:R-:W-:Y:S05]  /*2b90*/  BSYNC.RECONVERGENT B0 ;  /* 0x0000000000007941 */ /* 0x000fea0003800200 */
.L_x_48195:
[----:B------:R-:W-:Y:S01]  /*2ba0*/  IMAD.SHL.U32 R0, R0, 0x200000, RZ ;  /* 0x0020000000007824 */ /* 0x000fe200078e00ff */
[----:B------:R-:W-:-:S04]  /*2bb0*/  LEA R3, R3, 0x37800000, 0x17 ;  /* 0x3780000003037811 */ /* 0x000fc800078eb8ff */
[----:B------:R-:W-:-:S05]  /*2bc0*/  LOP3.LUT R0, R3, R0, R7, 0xfe, !PT ;  /* 0x0000000003007212 */ /* 0x000fca00078efe07 */
[----:B------:R-:W-:-:S04]  /*2bd0*/  FMUL.FTZ R0, R0, 1 ;  /* 0x3f80000000007820 */ /* 0x000fc80000410000 */
[----:B------:R4:W0:Y:S02]  /*2be0*/  F2F.F64.F32 R28, R0 ;  /* 0x00000000001c7310 */ /* 0x0008240000201800 */
[----:B0---4-:R-:W-:Y:S05]  /*2bf0*/  BRA `(.L_x_48178) ;  /* 0x0000000000a47947 */ /* 0x011fea0003800000 */
.L_x_48190:
        /* <DEDUP_REMOVED lines=18> */
.L_x_48177:
        /* <DEDUP_REMOVED lines=16> */
.L_x_48199:
[----:B------:R-:W-:Y:S01]  /*2e20*/  CS2R R28, SRZ ;  /* 0x00000000001c7805 */ /* 0x000fe2000001ff00 */
[----:B------:R-:W-:Y:S06]  /*2e30*/  BRA `(.L_x_48178) ;  /* 0x0000000000147947 */ /* 0x000fec0003800000 */
.L_x_48198:
[----:B------:R-:W4:Y:S02]  /*2e40*/  LDG.E.64 R28, desc[UR36][R4.64] ;  /* 0x00000024041c7981 */ /* 0x000f24000c1e1b00 */
[----:B----4-:R-:W0:Y:S02]  /*2e50*/  I2F.F64.U64 R28, R28 ;  /* 0x0000001c001c7312 */ /* 0x010e240000301800 */
[----:B0-----:R-:W-:Y:S05]  /*2e60*/  BRA `(.L_x_48178) ;  /* 0x0000000000087947 */ /* 0x001fea0003800000 */
.L_x_48197:
[----:B------:R-:W4:Y:S02]  /*2e70*/  LDG.E R4, desc[UR36][R4.64] ;  /* 0x0000002404047981 */ /* 0x000f24000c1e1900 */
[----:B----4-:R0:W1:Y:S02]  /*2e80*/  I2F.F64.U32 R28, R4 ;  /* 0x00000004001c7312 */ /* 0x0100640000201800 */
.L_x_48178:
[----:B------:R-:W-:Y:S05]  /*2e90*/  BSYNC.RECONVERGENT B7 ;  /* 0x0000000000077941 */ /* 0x000fea0003800200 */
.L_x_48172:
        /* <DEDUP_REMOVED lines=18> */
[----:B----4-:R0:W4:Y:S02]  /*2fc0*/  I2F.F64.S16 R26, R4 ;  /* 0x00000004001a7312 */ /* 0x0101240000101c00 */
[----:B0---4-:R-:W-:Y:S05]  /*2fd0*/  BRA `(.L_x_48206) ;  /* 0x0000000c00707947 */ /* 0x011fea0003800000 */
.L_x_48204:
[----:B------:R-:W4:Y:S02]  /*2fe0*/  LDG.E.U8 R4, desc[UR36][R4.64] ;  /* 0x0000002404047981 */ /* 0x000f24000c1e1100 */
[----:B----4-:R0:W4:Y:S02]  /*2ff0*/  I2F.F64.U16 R26, R4 ;  /* 0x00000004001a7312 */ /* 0x0101240000101800 */
[----:B0---4-:R-:W-:Y:S05]  /*3000*/  BRA `(.L_x_48206) ;  /* 0x0000000c00647947 */ /* 0x011fea0003800000 */
.L_x_48203:
        /* <DEDUP_REMOVED lines=9> */
.L_x_48208:
[----:B------:R-:W4:Y:S02]  /*30a0*/  LDG.E R4, desc[UR36][R4.64] ;  /* 0x0000002404047981 */ /* 0x000f24000c1e1900 */
[----:B----4-:R0:W4:Y:S02]  /*30b0*/  I2F.F64 R26, R4 ;  /* 0x00000004001a7312 */ /* 0x0101240000201c00 */
[----:B0---4-:R-:W-:Y:S05]  /*30c0*/  BRA `(.L_x_48206) ;  /* 0x0000000c00347947 */ /* 0x011fea0003800000 */
.L_x_48207:
[----:B------:R-:W4:Y:S02]  /*30d0*/  LDG.E.U16 R4, desc[UR36][R4.64] ;  /* 0x0000002404047981 */ /* 0x000f24000c1e1500 */
[----:B----4-:R0:W4:Y:S02]  /*30e0*/  I2F.F64.S16 R26, R4 ;  /* 0x00000004001a7312 */ /* 0x0101240000101c00 */
[----:B0---4-:R-:W-:Y:S05]  /*30f0*/  BRA `(.L_x_48206) ;  /* 0x0000000c00287947 */ /* 0x011fea0003800000 */
.L_x_48202:
        /* <DEDUP_REMOVED lines=10> */
.L_x_48210:
[----:B------:R-:W4:Y:S02]  /*31a0*/  LDG.E.U16 R0, desc[UR36][R4.64] ;  /* 0x0000002404007981 */ /* 0x000f24000c1e1500 */
[----:B----4-:R-:W-:-:S05]  /*31b0*/  HADD2.F32 R0, -RZ, R0.H0_H0 ;  /* 0x20000000ff007230 */ /* 0x010fca0000004100 */
[----:B------:R-:W-:-:S04]  /*31c0*/  FMUL.FTZ R0, R0, 1 ;  /* 0x3f80000000007820 */ /* 0x000fc80000410000 */
[----:B------:R4:W0:Y:S02]  /*31d0*/  F2F.F64.F32 R26, R0 ;  /* 0x00000000001a7310 */ /* 0x0008240000201800 */
[----:B0---4-:R-:W-:Y:S05]  /*31e0*/  BRA `(.L_x_48206) ;  /* 0x0000000800ec7947 */ /* 0x011fea0003800000 */
.L_x_48209:
        /* <DEDUP_REMOVED lines=10> */
.L_x_48212:
[----:B------:R-:W4:Y:S02]  /*3290*/  LDG.E.U16 R4, desc[UR36][R4.64] ;  /* 0x0000002404047981 */ /* 0x000f24000c1e1500 */
[----:B----4-:R-:W-:-:S05]  /*32a0*/  HADD2.F32 R0, -RZ, R4.H0_H0 ;  /* 0x20000004ff007230 */ /* 0x010fca0000004100 */
[----:B------:R-:W-:-:S04]  /*32b0*/  FMUL.FTZ R0, R0, 1 ;  /* 0x3f80000000007820 */ /* 0x000fc80000410000 */
[----:B------:R0:W4:Y:S02]  /*32c0*/  F2F.F64.F32 R26, R0 ;  /* 0x00000000001a7310 */ /* 0x0001240000201800 */
[----:B0---4-:R-:W-:Y:S05]  /*32d0*/  BRA `(.L_x_48206) ;  /* 0x0000000800b07947 */ /* 0x011fea0003800000 */
.L_x_48211:
[----:B------:R0:W5:Y:S01]  /*32e0*/  LDG.E.64 R26, desc[UR36][R4.64] ;  /* 0x00000024041a7981 */ /* 0x000162000c1e1b00 */
[----:B------:R-:W-:Y:S05]  /*32f0*/  BRA `(.L_x_48206) ;  /* 0x0000000800a87947 */ /* 0x000fea0003800000 */
.L_x_48201:
        /* <DEDUP_REMOVED lines=13> */
.L_x_48215:
[----:B------:R0:W5:Y:S01]  /*33d0*/  LDG.E.64 R26, desc[UR36][R4.64] ;  /* 0x00000024041a7981 */ /* 0x000162000c1e1b00 */
[----:B------:R-:W-:Y:S05]  /*33e0*/  BRA `(.L_x_48206) ;  /* 0x00000008006c7947 */ /* 0x000fea0003800000 */
.L_x_48214:
        /* <DEDUP_REMOVED lines=27> */
.L_x_48217:
        /* <DEDUP_REMOVED lines=15> */
.L_x_48216:
[----:B------:R-:W4:Y:S02]  /*3690*/  LDG.E.U16 R0, desc[UR36][R4.64] ;  /* 0x0000002404007981 */ /* 0x000f24000c1e1500 */
[----:B----4-:R-:W-:-:S04]  /*36a0*/  IMAD.U32 R0, R0, 0x10000, RZ ;  /* 0x0001000000007824 */ /* 0x010fc800078e00ff */
[----:B------:R-:W-:-:S04]  /*36b0*/  FMUL.FTZ R0, R0, 1 ;  /* 0x3f80000000007820 */ /* 0x000fc80000410000 */
[----:B------:R0:W4:Y:S02]  /*36c0*/  F2F.F64.F32 R26, R0 ;  /* 0x00000000001a7310 */ /* 0x0001240000201800 */
[----:B0---4-:R-:W-:Y:S05]  /*36d0*/  BRA `(.L_x_48206) ;  /* 0x0000000400b07947 */ /* 0x011fea0003800000 */
.L_x_48213:
        /* <DEDUP_REMOVED lines=9> */
[----:B----4-:R0:W4:Y:S02]  /*3770*/  I2F.F64.U16 R26, R4 ;  /* 0x00000004001a7312 */ /* 0x0101240000101800 */
[----:B0---4-:R-:W-:Y:S05]  /*3780*/  BRA `(.L_x_48206) ;  /* 0x0000000400847947 */ /* 0x011fea0003800000 */
.L_x_48220:
        /* <DEDUP_REMOVED lines=21> */
.L_x_48222:
[----:B------:R-:W-:Y:S05]  /*38e0*/  BSYNC.RECONVERGENT B0 ;  /* 0x0000000000007941 */ /* 0x000fea0003800200 */
.L_x_48221:
[----:B------:R-:W-:Y:S01]  /*38f0*/  IMAD.SHL.U32 R0, R0, 0x100000, RZ ;  /* 0x0010000000007824 */ /* 0x000fe200078e00ff */
[----:B------:R-:W-:-:S04]  /*3900*/  LEA R3, R3, 0x3b800000, 0x17 ;  /* 0x3b80000003037811 */ /* 0x000fc800078eb8ff */
[----:B------:R-:W-:-:S05]  /*3910*/  LOP3.LUT R0, R3, R0, R7, 0xfe, !PT ;  /* 0x0000000003007212 */ /* 0x000fca00078efe07 */
[----:B------:R-:W-:-:S04]  /*3920*/  FMUL.FTZ R0, R0, 1 ;  /* 0x3f80000000007820 */ /* 0x000fc80000410000 */
[----:B------:R0:W4:Y:S02]  /*3930*/  F2F.F64.F32 R26, R0 ;  /* 0x00000000001a7310 */ /* 0x0001240000201800 */
[----:B0---4-:R-:W-:Y:S05]  /*3940*/  BRA `(.L_x_48206) ;  /* 0x0000000400147947 */ /* 0x011fea0003800000 */
.L_x_48219:
        /* <DEDUP_REMOVED lines=21> */
.L_x_48224:
[----:B------:R-:W-:Y:S05]  /*3aa0*/  BSYNC.RECONVERGENT B0 ;  /* 0x0000000000007941 */ /* 0x000fea0003800200 */
.L_x_48223:
[----:B------:R-:W-:Y:S01]  /*3ab0*/  IMAD.SHL.U32 R0, R0, 0x200000, RZ ;  /* 0x0020000000007824 */ /* 0x000fe200078e00ff */
[----:B------:R-:W-:-:S04]  /*3ac0*/  LEA R3, R3, 0x37800000, 0x17 ;  /* 0x3780000003037811 */ /* 0x000fc800078eb8ff */
[----:B------:R-:W-:-:S05]  /*3ad0*/  LOP3.LUT R0, R3, R0, R7, 0xfe, !PT ;  /* 0x0000000003007212 */ /* 0x000fca00078efe07 */
[----:B------:R-:W-:-:S04]  /*3ae0*/  FMUL.FTZ R0, R0, 1 ;  /* 0x3f80000000007820 */ /* 0x000fc80000410000 */
[----:B------:R0:W4:Y:S02]  /*3af0*/  F2F.F64.F32 R26, R0 ;  /* 0x00000000001a7310 */ /* 0x0001240000201800 */
[----:B0---4-:R-:W-:Y:S05]  /*3b00*/  BRA `(.L_x_48206) ;  /* 0x0000000000a47947 */ /* 0x011fea0003800000 */
.L_x_48218:
        /* <DEDUP_REMOVED lines=18> */
.L_x_48205:
        /* <DEDUP_REMOVED lines=16> */
.L_x_48227:
[----:B------:R-:W-:Y:S01]  /*3d30*/  CS2R R26, SRZ ;  /* 0x00000000001a7805 */ /* 0x000fe2000001ff00 */
[----:B------:R-:W-:Y:S06]  /*3d40*/  BRA `(.L_x_48206) ;  /* 0x0000000000147947 */ /* 0x000fec0003800000 */
.L_x_48226:
[----:B------:R-:W4:Y:S02]  /*3d50*/  LDG.E.64 R26, desc[UR36][R4.64] ;  /* 0x00000024041a7981 */ /* 0x000f24000c1e1b00 */
[----:B----4-:R-:W0:Y:S02]  /*3d60*/  I2F.F64.U64 R26, R26 ;  /* 0x0000001a001a7312 */ /* 0x010e240000301800 */
[----:B0-----:R-:W-:Y:S05]  /*3d70*/  BRA `(.L_x_48206) ;  /* 0x0000000000087947 */ /* 0x001fea0003800000 */
.L_x_48225:
[----:B------:R-:W4:Y:S02]  /*3d80*/  LDG.E R4, desc[UR36][R4.64] ;  /* 0x0000002404047981 */ /* 0x000f24000c1e1900 */
[----:B----4-:R4:W0:Y:S02]  /*3d90*/  I2F.F64.U32 R26, R4 ;  /* 0x00000004001a7312 */ /* 0x0108240000201800 */
.L_x_48206:
[----:B------:R-:W-:Y:S05]  /*3da0*/  BSYNC.RECONVERGENT B7 ;  /* 0x0000000000077941 */ /* 0x000fea0003800200 */
.L_x_48200:
[----:B------:R-:W-:-:S07]  /*3db0*/  VIADD R37, R37, 0x80 ;  /* 0x0000008025257836 */ /* 0x000fce0000000000 */
.L_x_48171:
[----:B------:R-:W-:Y:S05]  /*3dc0*/  BSYNC.RECONVERGENT B6 ;  /* 0x0000000000067941 */ /* 0x000fea0003800200 */
.L_x_48170:
        /* <DEDUP_REMOVED lines=26> */
.L_x_48234:
[----:B------:R-:W4:Y:S02]  /*3f70*/  LDG.E.U8 R4, desc[UR36][R4.64] ;  /* 0x0000002404047981 */ /* 0x000f24000c1e1100 */
[----:B----4-:R0:W1:Y:S02]  /*3f80*/  I2F.F64.U16 R22, R4 ;  /* 0x0000000400167312 */ /* 0x0100640000101800 */
[----:B01----:R-:W-:Y:S05]  /*3f90*/  BRA `(.L_x_48236) ;  /* 0x0000000c00647947 */ /* 0x003fea0003800000 */
.L_x_48233:
        /* <DEDUP_REMOVED lines=9> */
.L_x_48238:
[----:B------:R-:W4:Y:S02]  /*4030*/  LDG.E R4, desc[UR36][R4.64] ;  /* 0x0000002404047981 */ /* 0x000f24000c1e1900 */
[----:B----4-:R0:W1:Y:S02]  /*4040*/  I2F.F64 R22, R4 ;  /* 0x0000000400167312 */ /* 0x0100640000201c00 */
[----:B01----:R-:W-:Y:S05]  /*4050*/  BRA `(.L_x_48236) ;  /* 0x0000000c00347947 */ /* 0x003fea0003800000 */
.L_x_48237:
[----:B------:R-:W4:Y:S02]  /*4060*/  LDG.E.U16 R4, desc[UR36][R4.64] ;  /* 0x0000002404047981 */ /* 0x000f24000c1e1500 */
[----:B----4-:R0:W1:Y:S02]  /*4070*/  I2F.F64.S16 R22, R4 ;  /* 0x0000000400167312 */ /* 0x0100640000101c00 */
[----:B01----:R-:W-:Y:S05]  /*4080*/  BRA `(.L_x_48236) ;  /* 0x0000000c00287947 */ /* 0x003fea0003800000 */
.L_x_48232:
        /* <DEDUP_REMOVED lines=10> */
.L_x_48240:
[----:B------:R-:W4:Y:S02]  /*4130*/  LDG.E.U16 R0, desc[UR36][R4.64] ;  /* 0x0000002404007981 */ /* 0x000f24000c1e1500 */
[----:B----4-:R-:W-:-:S05]  /*4140*/  HADD2.F32 R0, -RZ, R0.H0_H0 ;  /* 0x20000000ff007230 */ /* 0x010fca0000004100 */
[----:B------:R-:W-:-:S04]  /*4150*/  FMUL.FTZ R0, R0, 1 ;  /* 0x3f80000000007820 */ /* 0x000fc80000410000 */
[----:B------:R0:W1:Y:S02]  /*4160*/  F2F.F64.F32 R22, R0 ;  /* 0x0000000000167310 */ /* 0x0000640000201800 */
[----:B01----:R-:W-:Y:S05]  /*4170*/  BRA `(.L_x_48236) ;  /* 0x0000000800ec7947 */ /* 0x003fea0003800000 */
.L_x_48239:
        /* <DEDUP_REMOVED lines=10> */
.L_x_48242:
[----:B------:R-:W4:Y:S02]  /*4220*/  LDG.E.U16 R4, desc[UR36][R4.64] ;  /* 0x0000002404047981 */ /* 0x000f24000c1e1500 */
[----:B----4-:R-:W-:-:S05]  /*4230*/  HADD2.F32 R0, -RZ, R4.H0_H0 ;  /* 0x20000004ff007230 */ /* 0x010fca0000004100 */
[----:B------:R-:W-:-:S04]  /*4240*/  FMUL.FTZ R0, R0, 1 ;  /* 0x3f80000000007820 */ /* 0x000fc80000410000 */
[----:B------:R1:W4:Y:S02]  /*4250*/  F2F.F64.F32 R22, R0 ;  /* 0x0000000000167310 */ /* 0x0003240000201800 */
[----:B-1--4-:R-:W-:Y:S05]  /*4260*/  BRA `(.L_x_48236) ;  /* 0x0000000800b07947 */ /* 0x012fea0003800000 */
.L_x_48241:
[----:B------:R0:W5:Y:S01]  /*4270*/  LDG.E.64 R22, desc[UR36][R4.64] ;  /* 0x0000002404167981 */ /* 0x000162000c1e1b00 */
[----:B------:R-:W-:Y:S05]  /*4280*/  BRA `(.L_x_48236) ;  /* 0x0000000800a87947 */ /* 0x000fea0003800000 */
.L_x_48231:
        /* <DEDUP_REMOVED lines=13> */
.L_x_48245:
[----:B------:R1:W5:Y:S01]  /*4360*/  LDG.E.64 R22, desc[UR36][R4.64] ;  /* 0x0000002404167981 */ /* 0x000362000c1e1b00 */
[----:B------:R-:W-:Y:S05]  /*4370*/  BRA `(.L_x_48236) ;  /* 0x00000008006c7947 */ /* 0x000fea0003800000 */
.L_x_48244:
        /* <DEDUP_REMOVED lines=27> */
.L_x_48247:
        /* <DEDUP_REMOVED lines=15> */
.L_x_48246:
[----:B------:R-:W4:Y:S02]  /*4620*/  LDG.E.U16 R0, desc[UR36][R4.64] ;  /* 0x0000002404007981 */ /* 0x000f24000c1e1500 */
[----:B----4-:R-:W-:-:S04]  /*4630*/  IMAD.U32 R0, R0, 0x10000, RZ ;  /* 0x0001000000007824 */ /* 0x010fc800078e00ff */
[----:B------:R-:W-:-:S04]  /*4640*/  FMUL.FTZ R0, R0, 1 ;  /* 0x3f80000000007820 */ /* 0x000fc80000410000 */
[----:B------:R1:W4:Y:S02]  /*4650*/  F2F.F64.F32 R22, R0 ;  /* 0x0000000000167310 */ /* 0x0003240000201800 */
[----:B-1--4-:R-:W-:Y:S05]  /*4660*/  BRA `(.L_x_48236) ;  /* 0x0000000400b07947 */ /* 0x012fea0003800000 */
.L_x_48243:
        /* <DEDUP_REMOVED lines=11> */
.L_x_48250:
        /* <DEDUP_REMOVED lines=21> */
.L_x_48252:
[----:B------:R-:W-:Y:S05]  /*4870*/  BSYNC.RECONVERGENT B0 ;  /* 0x0000000000007941 */ /* 0x000fea0003800200 */
.L_x_48251:
[----:B------:R-:W-:Y:S01]  /*4880*/  IMAD.SHL.U32 R0, R0, 0x100000, RZ ;  /* 0x0010000000007824 */ /* 0x000fe200078e00ff */
[----:B------:R-:W-:-:S04]  /*4890*/  LEA R3, R3, 0x3b800000, 0x17 ;  /* 0x3b80000003037811 */ /* 0x000fc800078eb8ff */
[----:B------:R-:W-:-:S05]  /*48a0*/  LOP3.LUT R0, R3, R0, R7, 0xfe, !PT ;  /* 0x0000000003007212 */ /* 0x000fca00078efe07 */
[----:B------:R-:W-:-:S04]  /*48b0*/  FMUL.FTZ R0, R0, 1 ;  /* 0x3f80000000007820 */ /* 0x000fc80000410000 */
[----:B------:R0:W1:Y:S02]  /*48c0*/  F2F.F64.F32 R22, R0 ;  /* 0x0000000000167310 */ /* 0x0000640000201800 */
[----:B01----:R-:W-:Y:S05]  /*48d0*/  BRA `(.L_x_48236) ;  /* 0x0000000400147947 */ /* 0x003fea0003800000 */
.L_x_48249:
        /* <DEDUP_REMOVED lines=21> */
.L_x_48254:
[----:B------:R-:W-:Y:S05]  /*4a30*/  BSYNC.RECONVERGENT B0 ;  /* 0x0000000000007941 */ /* 0x000fea0003800200 */
.L_x_48253:
[----:B------:R-:W-:Y:S01]  /*4a40*/  IMAD.SHL.U32 R0, R0, 0x200000, RZ ;  /* 0x0020000000007824 */ /* 0x000fe200078e00ff */
[----:B------:R-:W-:-:S04]  /*4a50*/  LEA R3, R3, 0x37800000, 0x17 ;  /* 0x3780000003037811 */ /* 0x000fc800078eb8ff */
[----:B------:R-:W-:-:S05]  /*4a60*/  LOP3.LUT R0, R3, R0, R7, 0xfe, !PT ;  /* 0x0000000003007212 */ /* 0x000fca00078efe07 */
[----:B------:R-:W-:-:S04]  /*4a70*/  FMUL.FTZ R0, R0, 1 ;  /* 0x3f80000000007820 */ /* 0x000fc80000410000 */
[----:B------:R0:W1:Y:S02]  /*4a80*/  F2F.F64.F32 R22, R0 ;  /* 0x0000000000167310 */ /* 0x0000640000201800 */
[----:B01----:R-:W-:Y:S05]  /*4a90*/  BRA `(.L_x_48236) ;  /* 0x0000000000a47947 */ /* 0x003fea0003800000 */
.L_x_48248:
        /* <DEDUP_REMOVED lines=18> */
.L_x_48235:
        /* <DEDUP_REMOVED lines=16> */
.L_x_48257:
[----:B------:R-:W-:Y:S01]  /*4cc0*/  CS2R R22, SRZ ;  /* 0x0000000000167805 */ /* 0x000fe2000001ff00 */
[----:B------:R-:W-:Y:S06]  /*4cd0*/  BRA `(.L_x_48236) ;  /* 0x0000000000147947 */ /* 0x000fec0003800000 */
.L_x_48256:
[----:B------:R-:W4:Y:S02]  /*4ce0*/  LDG.E.64 R22, desc[UR36][R4.64] ;  /* 0x0000002404167981 */ /* 0x000f24000c1e1b00 */
[----:B----4-:R-:W4:Y:S02]  /*4cf0*/  I2F.F64.U64 R22, R22 ;  /* 0x0000001600167312 */ /* 0x010f240000301800 */
[----:B----4-:R-:W-:Y:S05]  /*4d00*/  BRA `(.L_x_48236) ;  /* 0x0000000000087947 */ /* 0x010fea0003800000 */
.L_x_48255:
[----:B------:R-:W4:Y:S02]  /*4d10*/  LDG.E R4, desc[UR36][R4.64] ;  /* 0x0000002404047981 */ /* 0x000f24000c1e1900 */
[----:B----4-:R4:W0:Y:S02]  /*4d20*/  I2F.F64.U32 R22, R4 ;  /* 0x0000000400167312 */ /* 0x0108240000201800 */
.L_x_48236:
[----:B------:R-:W-:Y:S05]  /*4d30*/  BSYNC.RECONVERGENT B7 ;  /* 0x0000000000077941 */ /* 0x000fea0003800200 */
.L_x_48230:
        /* <DEDUP_REMOVED lines=20> */
.L_x_48262:
[----:B------:R-:W4:Y:S02]  /*4e80*/  LDG.E.U8 R4, desc[UR36][R4.64] ;  /* 0x0000002404047981 */ /* 0x000f24000c1e1100 */
[----:B----4-:R0:W1:Y:S02]  /*4e90*/  I2F.F64.U16 R24, R4 ;  /* 0x0000000400187312 */ /* 0x0100640000101800 */
[----:B01----:R-:W-:Y:S05]  /*4ea0*/  BRA `(.L_x_48264) ;  /* 0x0000000c00647947 */ /* 0x003fea0003800000 */
.L_x_48261:
        /* <DEDUP_REMOVED lines=9> */
.L_x_48266:
[----:B------:R-:W4:Y:S02]  /*4f40*/  LDG.E R4, desc[UR36][R4.64] ;  /* 0x0000002404047981 */ /* 0x000f24000c1e1900 */
[----:B----4-:R0:W1:Y:S02]  /*4f50*/  I2F.F64 R24, R4 ;  /* 0x0000000400187312 */ /* 0x0100640000201c00 */
[----:B01----:R-:W-:Y:S05]  /*4f60*/  BRA `(.L_x_48264) ;  /* 0x0000000c00347947 */ /* 0x003fea0003800000 */
.L_x_48265:
[----:B------:R-:W4:Y:S02]  /*4f70*/  LDG.E.U16 R4, desc[UR36][R4.64] ;  /* 0x0000002404047981 */ /* 0x000f24000c1e1500 */
[----:B----4-:R0:W1:Y:S02]  /*4f80*/  I2F.F64.S16 R24, R4 ;  /* 0x0000000400187312 */ /* 0x0100640000101c00 */
[----:B01----:R-:W-:Y:S05]  /*4f90*/  BRA `(.L_x_48264) ;  /* 0x0000000c00287947 */ /* 0x003fea0003800000 */
.L_x_48260:
        /* <DEDUP_REMOVED lines=10> */
.L_x_48268:
[----:B------:R-:W4:Y:S02]  /*5040*/  LDG.E.U16 R0, desc[UR36][R4.64] ;  /* 0x0000002404007981 */ /* 0x000f24000c1e1500 */
[----:B----4-:R-:W-:-:S05]  /*5050*/  HADD2.F32 R0, -RZ, R0.H0_H0 ;  /* 0x20000000ff007230 */ /* 0x010fca0000004100 */
[----:B------:R-:W-:-:S04]  /*5060*/  FMUL.FTZ R0, R0, 1 ;  /* 0x3f80000000007820 */ /* 0x000fc80000410000 */
[----:B------:R0:W1:Y:S02]  /*5070*/  F2F.F64.F32 R24, R0 ;  /* 0x0000000000187310 */ /* 0x0000640000201800 */
[----:B01----:R-:W-:Y:S05]  /*5080*/  BRA `(.L_x_48264) ;  /* 0x0000000800ec7947 */ /* 0x003fea0003800000 */
.L_x_48267:
        /* <DEDUP_REMOVED lines=10> */
.L_x_48270:
[----:B------:R-:W4:Y:S02]  /*5130*/  LDG.E.U16 R4, desc[UR36][R4.64] ;  /* 0x0000002404047981 */ /* 0x000f24000c1e1500 */
[----:B----4-:R-:W-:-:S05]  /*5140*/  HADD2.F32 R0, -RZ, R4.H0_H0 ;  /* 0x20000004ff007230 */ /* 0x010fca0000004100 */
[----:B------:R-:W-:-:S04]  /*5150*/  FMUL.FTZ R0, R0, 1 ;  /* 0x3f80000000007820 */ /* 0x000fc80000410000 */
[----:B------:R0:W1:Y:S02]  /*5160*/  F2F.F64.F32 R24, R0 ;  /* 0x0000000000187310 */ /* 0x0000640000201800 */
[----:B01----:R-:W-:Y:S05]  /*5170*/  BRA `(.L_x_48264) ;  /* 0x0000000800b07947 */ /* 0x003fea0003800000 */
.L_x_48269:
[----:B------:R0:W5:Y:S01]  /*5180*/  LDG.E.64 R24, desc[UR36][R4.64] ;  /* 0x0000002404187981 */ /* 0x000162000c1e1b00 */
[----:B------:R-:W-:Y:S05]  /*5190*/  BRA `(.L_x_48264) ;  /* 0x0000000800a87947 */ /* 0x000fea0003800000 */
.L_x_48259:
        /* <DEDUP_REMOVED lines=13> */
.L_x_48273:
[----:B------:R0:W5:Y:S01]  /*5270*/  LDG.E.64 R24, desc[UR36][R4.64] ;  /* 0x0000002404187981 */ /* 0x000162000c1e1b00 */
[----:B------:R-:W-:Y:S05]  /*5280*/  BRA `(.L_x_48264) ;  /* 0x00000008006c7947 */ /* 0x000fea0003800000 */
.L_x_48272:
        /* <DEDUP_REMOVED lines=27> */
.L_x_48275:
        /* <DEDUP_REMOVED lines=15> */
.L_x_48274:
[----:B------:R-:W4:Y:S02]  /*5530*/  LDG.E.U16 R0, desc[UR36][R4.64] ;  /* 0x0000002404007981 */ /* 0x000f24000c1e1500 */
[----:B----4-:R-:W-:-:S04]  /*5540*/  IMAD.U32 R0, R0, 0x10000, RZ ;  /* 0x0001000000007824 */ /* 0x010fc800078e00ff */
[----:B------:R-:W-:-:S04]  /*5550*/  FMUL.FTZ R0, R0, 1 ;  /* 0x3f80000000007820 */ /* 0x000fc80000410000 */
[----:B------:R0:W1:Y:S02]  /*5560*/  F2F.F64.F32 R24, R0 ;  /* 0x0000000000187310 */ /* 0x0000640000201800 */
[----:B01----:R-:W-:Y:S05]  /*5570*/  BRA `(.L_x_48264) ;  /* 0x0000000400b07947 */ /* 0x003fea0003800000 */
.L_x_48271:
        /* <DEDUP_REMOVED lines=11> */
.L_x_48278:
        /* <DEDUP_REMOVED lines=21> */
.L_x_48280:
[----:B------:R-:W-:Y:S05]  /*5780*/  BSYNC.RECONVERGENT B0 ;  /* 0x0000000000007941 */ /* 0x000fea0003800200 */
.L_x_48279:
[----:B------:R-:W-:Y:S01]  /*5790*/  IMAD.SHL.U32 R0, R0, 0x100000, RZ ;  /* 0x0010000000007824 */ /* 0x000fe200078e00ff */
[----:B------:R-:W-:-:S04]  /*57a0*/  LEA R3, R3, 0x3b800000, 0x17 ;  /* 0x3b80000003037811 */ /* 0x000fc800078eb8ff */
[----:B------:R-:W-:-:S05]  /*57b0*/  LOP3.LUT R0, R3, R0, R7, 0xfe, !PT ;  /* 0x0000000003007212 */ /* 0x000fca00078efe07 */
[----:B------:R-:W-:-:S04]  /*57c0*/  FMUL.FTZ R0, R0, 1 ;  /* 0x3f80000000007820 */ /* 0x000fc80000410000 */
[----:B------:R0:W1:Y:S02]  /*57d0*/  F2F.F64.F32 R24, R0 ;  /* 0x0000000000187310 */ /* 0x0000640000201800 */
[----:B01----:R-:W-:Y:S05]  /*57e0*/  BRA `(.L_x_48264) ;  /* 0x0000000400147947 */ /* 0x003fea0003800000 */
.L_x_48277:
        /* <DEDUP_REMOVED lines=21> */
.L_x_48282:
[----:B------:R-:W-:Y:S05]  /*5940*/  BSYNC.RECONVERGENT B0 ;  /* 0x0000000000007941 */ /* 0x000fea0003800200 */
.L_x_48281:
[----:B------:R-:W-:Y:S01]  /*5950*/  IMAD.SHL.U32 R0, R0, 0x200000, RZ ;  /* 0x0020000000007824 */ /* 0x000fe200078e00ff */
[----:B------:R-:W-:-:S04]  /*5960*/  LEA R3, R3, 0x37800000, 0x17 ;  /* 0x3780000003037811 */ /* 0x000fc800078eb8ff */
[----:B------:R-:W-:-:S05]  /*5970*/  LOP3.LUT R0, R3, R0, R7, 0xfe, !PT ;  /* 0x0000000003007212 */ /* 0x000fca00078efe07 */
[----:B------:R-:W-:-:S04]  /*5980*/  FMUL.FTZ R0, R0, 1 ;  /* 0x3f80000000007820 */ /* 0x000fc80000410000 */
[----:B------:R0:W1:Y:S02]  /*5990*/  F2F.F64.F32 R24, R0 ;  /* 0x0000000000187310 */ /* 0x0000640000201800 */
[----:B01----:R-:W-:Y:S05]  /*59a0*/  BRA `(.L_x_48264) ;  /* 0x0000000000a47947 */ /* 0x003fea0003800000 */
.L_x_48276:
        /* <DEDUP_REMOVED lines=18> */
.L_x_48263:
        /* <DEDUP_REMOVED lines=16> */
.L_x_48285:
[----:B------:R-:W-:Y:S01]  /*5bd0*/  CS2R R24, SRZ ;  /* 0x0000000000187805 */ /* 0x000fe2000001ff00 */
[----:B------:R-:W-:Y:S06]  /*5be0*/  BRA `(.L_x_48264) ;  /* 0x0000000000147947 */ /* 0x000fec0003800000 */
.L_x_48284:
[----:B------:R-:W4:Y:S02]  /*5bf0*/  LDG.E.64 R24, desc[UR36][R4.64] ;  /* 0x0000002404187981 */ /* 0x000f24000c1e1b00 */
[----:B----4-:R-:W1:Y:S02]  /*5c00*/  I2F.F64.U64 R24, R24 ;  /* 0x0000001800187312 */ /* 0x010e640000301800 */
[----:B-1----:R-:W-:Y:S05]  /*5c10*/  BRA `(.L_x_48264) ;  /* 0x0000000000087947 */ /* 0x002fea0003800000 */
.L_x_48283:
[----:B------:R-:W4:Y:S02]  /*5c20*/  LDG.E R4, desc[UR36][R4.64] ;  /* 0x0000002404047981 */ /* 0x000f24000c1e1900 */
[----:B----4-:R1:W4:Y:S02]  /*5c30*/  I2F.F64.U32 R24, R4 ;  /* 0x0000000400187312 */ /* 0x0103240000201800 */
.L_x_48264:
[----:B------:R-:W-:Y:S05]  /*5c40*/  BSYNC.RECONVERGENT B7 ;  /* 0x0000000000077941 */ /* 0x000fea0003800200 */
.L_x_48258:
[----:B------:R-:W-:-:S07]  /*5c50*/  VIADD R37, R37, 0x80 ;  /* 0x0000008025257836 */ /* 0x000fce0000000000 */
.L_x_48229:
[----:B------:R-:W-:Y:S05]  /*5c60*/  BSYNC.RECONVERGENT B6 ;  /* 0x0000000000067941 */ /* 0x000fea0003800200 */
.L_x_48228:
        /* <DEDUP_REMOVED lines=26> */
.L_x_48292:
[----:B------:R-:W4:Y:S02]  /*5e10*/  LDG.E.U8 R4, desc[UR36][R4.64] ;  /* 0x0000002404047981 */ /* 0x000f24000c1e1100 */
[----:B----4-:R0:W1:Y:S02]  /*5e20*/  I2F.F64.U16 R18, R4 ;  /* 0x0000000400127312 */ /* 0x0100640000101800 */
[----:B01----:R-:W-:Y:S05]  /*5e30*/  BRA `(.L_x_48294) ;  /* 0x0000000c00647947 */ /* 0x003fea0003800000 */
.L_x_48291:
        /* <DEDUP_REMOVED lines=9> */
.L_x_48296:
[----:B------:R-:W4:Y:S02]  /*5ed0*/  LDG.E R4, desc[UR36][R4.64] ;  /* 0x0000002404047981 */ /* 0x000f24000c1e1900 */
[----:B----4-:R0:W1:Y:S02]  /*5ee0*/  I2F.F64 R18, R4 ;  /* 0x0000000400127312 */ /* 0x0100640000201c00 */
[----:B01----:R-:W-:Y:S05]  /*5ef0*/  BRA `(.L_x_48294) ;  /* 0x0000000c00347947 */ /* 0x003fea0003800000 */
.L_x_48295:
[----:B------:R-:W4:Y:S02]  /*5f00*/  LDG.E.U16 R4, desc[UR36][R4.64] ;  /* 0x0000002404047981 */ /* 0x000f24000c1e1500 */
[----:B----4-:R0:W1:Y:S02]  /*5f10*/  I2F.F64.S16 R18, R4 ;  /* 0x0000000400127312 */ /* 0x0100640000101c00 */
[----:B01----:R-:W-:Y:S05]  /*5f20*/  BRA `(.L_x_48294) ;  /* 0x0000000c00287947 */ /* 0x003fea0003800000 */
.L_x_48290:
        /* <DEDUP_REMOVED lines=10> */
.L_x_48298:
[----:B------:R-:W4:Y:S02]  /*5fd0*/  LDG.E.U16 R0, desc[UR36][R4.64] ;  /* 0x0000002404007981 */ /* 0x000f24000c1e1500 */
[----:B----4-:R-:W-:-:S05]  /*5fe0*/  HADD2.F32 R0, -RZ, R0.H0_H0 ;  /* 0x20000000ff007230 */ /* 0x010fca0000004100 */
[----:B------:R-:W-:-:S04]  /*5ff0*/  FMUL.FTZ R0, R0, 1 ;  /* 0x3f80000000007820 */ /* 0x000fc80000410000 */
[----:B------:R1:W4:Y:S02]  /*6000*/  F2F.F64.F32 R18, R0 ;  /* 0x0000000000127310 */ /* 0x0003240000201800 */
[----:B-1--4-:R-:W-:Y:S05]  /*6010*/  BRA `(.L_x_48294) ;  /* 0x0000000800ec7947 */ /* 0x012fea0003800000 */
.L_x_48297:
        /* <DEDUP_REMOVED lines=10> */
.L_x_48300:
[----:B------:R-:W4:Y:S02]  /*60c0*/  LDG.E.U16 R4, desc[UR36][R4.64] ;  /* 0x0000002404047981 */ /* 0x000f24000c1e1500 */
[----:B----4-:R-:W-:-:S05]  /*60d0*/  HADD2.F32 R0, -RZ, R4.H0_H0 ;  /* 0x20000004ff007230 */ /* 0x010fca0000004100 */
[----:B------:R-:W-:-:S04]  /*60e0*/  FMUL.FTZ R0, R0, 1 ;  /* 0x3f80000000007820 */ /* 0x000fc80000410000 */
[----:B------:R1:W4:Y:S02]  /*60f0*/  F2F.F64.F32 R18, R0 ;  /* 0x0000000000127310 */ /* 0x0003240000201800 */
[----:B-1--4-:R-:W-:Y:S05]  /*6100*/  BRA `(.L_x_48294) ;  /* 0x0000000800b07947 */ /* 0x012fea0003800000 */
.L_x_48299:
[----:B------:R0:W5:Y:S01]  /*6110*/  LDG.E.64 R18, desc[UR36][R4.64] ;  /* 0x0000002404127981 */ /* 0x000162000c1e1b00 */
[----:B------:R-:W-:Y:S05]  /*6120*/  BRA `(.L_x_48294) ;  /* 0x0000000800a87947 */ /* 0x000fea0003800000 */
.L_x_48289:
        /* <DEDUP_REMOVED lines=13> */
.L_x_48303:
[----:B------:R1:W5:Y:S01]  /*6200*/  LDG.E.64 R18, desc[UR36][R4.64] ;  /* 0x0000002404127981 */ /* 0x000362000c1e1b00 */
[----:B------:R-:W-:Y:S05]  /*6210*/  BRA `(.L_x_48294) ;  /* 0x00000008006c7947 */ /* 0x000fea0003800000 */
.L_x_48302:
        /* <DEDUP_REMOVED lines=27> */
.L_x_48305:
        /* <DEDUP_REMOVED lines=15> */
.L_x_48304:
[----:B------:R-:W4:Y:S02]  /*64c0*/  LDG.E.U16 R0, desc[UR36][R4.64] ;  /* 0x0000002404007981 */ /* 0x000f24000c1e1500 */
[----:B----4-:R-:W-:-:S04]  /*64d0*/  IMAD.U32 R0, R0, 0x10000, RZ ;  /* 0x0001000000007824 */ /* 0x010fc800078e00ff */
[----:B------:R-:W-:-:S04]  /*64e0*/  FMUL.FTZ R0, R0, 1 ;  /* 0x3f80000000007820 */ /* 0x000fc80000410000 */
[----:B------:R4:W0:Y:S02]  /*64f0*/  F2F.F64.F32 R18, R0 ;  /* 0x0000000000127310 */ /* 0x0008240000201800 */
[----:B0---4-:R-:W-:Y:S05]  /*6500*/  BRA `(.L_x_48294) ;  /* 0x0000000400b07947 */ /* 0x011fea0003800000 */
.L_x_48301:
        /* <DEDUP_REMOVED lines=11> */
.L_x_48308:
        /* <DEDUP_REMOVED lines=21> */
.L_x_48310:
[----:B------:R-:W-:Y:S05]  /*6710*/  BSYNC.RECONVERGENT B0 ;  /* 0x0000000000007941 */ /* 0x000fea0003800200 */
.L_x_48309:
[----:B------:R-:W-:Y:S01]  /*6720*/  IMAD.SHL.U32 R0, R0, 0x100000, RZ ;  /* 0x0010000000007824 */ /* 0x000fe200078e00ff */
[----:B------:R-:W-:-:S04]  /*6730*/  LEA R3, R3, 0x3b800000, 0x17 ;  /* 0x3b80000003037811 */ /* 0x000fc800078eb8ff */
[----:B------:R-:W-:-:S05]  /*6740*/  LOP3.LUT R0, R3, R0, R7, 0xfe, !PT ;  /* 0x0000000003007212 */ /* 0x000fca00078efe07 */
[----:B------:R-:W-:-:S04]  /*6750*/  FMUL.FTZ R0, R0, 1 ;  /* 0x3f80000000007820 */ /* 0x000fc80000410000 */
[----:B------:R0:W1:Y:S02]  /*6760*/  F2F.F64.F32 R18, R0 ;  /* 0x0000000000127310 */ /* 0x0000640000201800 */
[----:B01----:R-:W-:Y:S05]  /*6770*/  BRA `(.L_x_48294) ;  /* 0x0000000400147947 */ /* 0x003fea0003800000 */
.L_x_48307:
        /* <DEDUP_REMOVED lines=21> */
.L_x_48312:
[----:B------:R-:W-:Y:S05]  /*68d0*/  BSYNC.RECONVERGENT B0 ;  /* 0x0000000000007941 */ /* 0x000fea0003800200 */
.L_x_48311:
[----:B------:R-:W-:Y:S01]  /*68e0*/  IMAD.SHL.U32 R0, R0, 0x200000, RZ ;  /* 0x0020000000007824 */ /* 0x000fe200078e00ff */
[----:B------:R-:W-:-:S04]  /*68f0*/  LEA R3, R3, 0x37800000, 0x17 ;  /* 0x3780000003037811 */ /* 0x000fc800078eb8ff */
[----:B------:R-:W-:-:S05]  /*6900*/  LOP3.LUT R0, R3, R0, R7, 0xfe, !PT ;  /* 0x0000000003007212 */ /* 0x000fca00078efe07 */
[----:B------:R-:W-:-:S04]  /*6910*/  FMUL.FTZ R0, R0, 1 ;  /* 0x3f80000000007820 */ /* 0x000fc80000410000 */
[----:B------:R0:W1:Y:S02]  /*6920*/  F2F.F64.F32 R18, R0 ;  /* 0x0000000000127310 */ /* 0x0000640000201800 */
[----:B01----:R-:W-:Y:S05]  /*6930*/  BRA `(.L_x_48294) ;  /* 0x0000000000a47947 */ /* 0x003fea0003800000 */
.L_x_48306:
        /* <DEDUP_REMOVED lines=18> */
.L_x_48293:
        /* <DEDUP_REMOVED lines=16> */
.L_x_48315:
[----:B------:R-:W-:Y:S01]  /*6b60*/  CS2R R18, SRZ ;  /* 0x0000000000127805 */ /* 0x000fe2000001ff00 */
[----:B------:R-:W-:Y:S06]  /*6b70*/  BRA `(.L_x_48294) ;  /* 0x0000000000147947 */ /* 0x000fec0003800000 */
.L_x_48314:
[----:B------:R-:W4:Y:S02]  /*6b80*/  LDG.E.64 R18, desc[UR36][R4.64] ;  /* 0x0000002404127981 */ /* 0x000f24000c1e1b00 */
[----:B----4-:R-:W0:Y:S02]  /*6b90*/  I2F.F64.U64 R18, R18 ;  /* 0x0000001200127312 */ /* 0x010e240000301800 */
[----:B0-----:R-:W-:Y:S05]  /*6ba0*/  BRA `(.L_x_48294) ;  /* 0x0000000000087947 */ /* 0x001fea0003800000 */
.L_x_48313:
[----:B------:R-:W4:Y:S02]  /*6bb0*/  LDG.E R4, desc[UR36][R4.64] ;  /* 0x0000002404047981 */ /* 0x000f24000c1e1900 */
[----:B----4-:R4:W0:Y:S02]  /*6bc0*/  I2F.F64.U32 R18, R4 ;  /* 0x0000000400127312 */ /* 0x0108240000201800 */
.L_x_48294:
[----:B------:R-:W-:Y:S05]  /*6bd0*/  BSYNC.RECONVERGENT B7 ;  /* 0x0000000000077941 */ /* 0x000fea0003800200 */
.L_x_48288:
        /* <DEDUP_REMOVED lines=19> */
.L_x_48319:
[----:B------:R-:W4:Y:S02]  /*6d10*/  LDG.E.U8 R4, desc[UR36][R4.64] ;  /* 0x0000002404047981 */ /* 0x000f24000c1e1100 */
[----:B----4-:R0:W1:Y:S02]  /*6d20*/  I2F.F64.U16 R16, R4 ;  /* 0x0000000400107312 */ /* 0x0100640000101800 */
[----:B01----:R-:W-:Y:S05]  /*6d30*/  BRA `(.L_x_48287) ;  /* 0x0000000c00587947 */ /* 0x003fea0003800000 */
.L_x_48318:
        /* <DEDUP_REMOVED lines=9> */
.L_x_48322:
[----:B------:R-:W4:Y:S02]  /*6dd0*/  LDG.E R4, desc[UR36][R4.64] ;  /* 0x0000002404047981 */ /* 0x000f24000c1e1900 */
[----:B----4-:R0:W1:Y:S02]  /*6de0*/  I2F.F64 R16, R4 ;  /* 0x0000000400107312 */ /* 0x0100640000201c00 */
[----:B01----:R-:W-:Y:S05]  /*6df0*/  BRA `(.L_x_48287) ;  /* 0x0000000c00287947 */ /* 0x003fea0003800000 */
.L_x_48321:
[----:B------:R-:W4:Y:S02]  /*6e00*/  LDG.E.U16 R4, desc[UR36][R4.64] ;  /* 0x0000002404047981 */ /* 0x000f24000c1e1500 */
[----:B----4-:R0:W1:Y:S02]  /*6e10*/  I2F.F64.S16 R16, R4 ;  /* 0x0000000400107312 */ /* 0x0100640000101c00 */
[----:B01----:R-:W-:Y:S05]  /*6e20*/  BRA `(.L_x_48287) ;  /* 0x0000000c001c7947 */ /* 0x003fea0003800000 */
.L_x_48317:
        /* <DEDUP_REMOVED lines=10> */
.L_x_48324:
[----:B------:R-:W4:Y:S02]  /*6ed0*/  LDG.E.U16 R0, desc[UR36][R4.64] ;  /* 0x0000002404007981 */ /* 0x000f24000c1e1500 */
[----:B----4-:R-:W-:-:S05]  /*6ee0*/  HADD2.F32 R0, -RZ, R0.H0_H0 ;  /* 0x20000000ff007230 */ /* 0x010fca0000004100 */
[----:B------:R-:W-:-:S04]  /*6ef0*/  FMUL.FTZ R0, R0, 1 ;  /* 0x3f80000000007820 */ /* 0x000fc80000410000 */
[----:B------:R0:W1:Y:S02]  /*6f00*/  F2F.F64.F32 R16, R0 ;  /* 0x0000000000107310 */ /* 0x0000640000201800 */
[----:B01----:R-:W-:Y:S05]  /*6f10*/  BRA `(.L_x_48287) ;  /* 0x0000000800e07947 */ /* 0x003fea0003800000 */
.L_x_48323:
        /* <DEDUP_REMOVED lines=10> */
.L_x_48326:
[----:B------:R-:W4:Y:S02]  /*6fc0*/  LDG.E.U16 R4, desc[UR36][R4.64] ;  /* 0x0000002404047981 */ /* 0x000f24000c1e1500 */
[----:B----4-:R-:W-:-:S05]  /*6fd0*/  HADD2.F32 R0, -RZ, R4.H0_H0 ;  /* 0x20000004ff007230 */ /* 0x010fca0000004100 */
[----:B------:R-:W-:-:S04]  /*6fe0*/  FMUL.FTZ R0, R0, 1 ;  /* 0x3f80000000007820 */ /* 0x000fc80000410000 */
[----:B------:R0:W1:Y:S02]  /*6ff0*/  F2F.F64.F32 R16, R0 ;  /* 0x0000000000107310 */ /* 0x0000640000201800 */
[----:B01----:R-:W-:Y:S05]  /*7000*/  BRA `(.L_x_48287) ;  /* 0x0000000800a47947 */ /* 0x003fea0003800000 */
.L_x_48325:
[----:B------:R0:W5:Y:S01]  /*7010*/  LDG.E.64 R16, desc[UR36][R4.64] ;  /* 0x0000002404107981 */ /* 0x000162000c1e1b00 */
[----:B------:R-:W-:Y:S05]  /*7020*/  BRA `(.L_x_48287) ;  /* 0x00000008009c7947 */ /* 0x000fea0003800000 */
.L_x_48316:
        /* <DEDUP_REMOVED lines=13> */
.L_x_48329:
[----:B------:R0:W5:Y:S01]  /*7100*/  LDG.E.64 R16, desc[UR36][R4.64] ;  /* 0x0000002404107981 */ /* 0x000162000c1e1b00 */
[----:B------:R-:W-:Y:S05]  /*7110*/  BRA `(.L_x_48287) ;  /* 0x0000000800607947 */ /* 0x000fea0003800000 */
.L_x_48328:
        /* <DEDUP_REMOVED lines=27> */
.L_x_48331:
        /* <DEDUP_REMOVED lines=15> */
.L_x_48330:
[----:B------:R-:W4:Y:S02]  /*73c0*/  LDG.E.U16 R0, desc[UR36][R4.64] ;  /* 0x0000002404007981 */ /* 0x000f24000c1e1500 */
[----:B----4-:R-:W-:-:S04]  /*73d0*/  IMAD.U32 R0, R0, 0x10000, RZ ;  /* 0x0001000000007824 */ /* 0x010fc800078e00ff */
[----:B------:R-:W-:-:S04]  /*73e0*/  FMUL.FTZ R0, R0, 1 ;  /* 0x3f80000000007820 */ /* 0x000fc80000410000 */
[----:B------:R0:W1:Y:S02]  /*73f0*/  F2F.F64.F32 R16, R0 ;  /* 0x0000000000107310 */ /* 0x0000640000201800 */
[----:B01----:R-:W-:Y:S05]  /*7400*/  BRA `(.L_x_48287) ;  /* 0x0000000400a47947 */ /* 0x003fea0003800000 */
.L_x_48327:
        /* <DEDUP_REMOVED lines=11> */
.L_x_48334:
        /* <DEDUP_REMOVED lines=20> */
.L_x_48336:
[----:B------:R-:W-:Y:S05]  /*7600*/  BSYNC.RECONVERGENT B0 ;  /* 0x0000000000007941 */ /* 0x000fea0003800200 */
.L_x_48335:
[----:B------:R-:W-:Y:S01]  /*7610*/  IMAD.SHL.U32 R0, R0, 0x100000, RZ ;  /* 0x0010000000007824 */ /* 0x000fe200078e00ff */
[----:B------:R-:W-:-:S04]  /*7620*/  LEA R3, R3, 0x3b800000, 0x17 ;  /* 0x3b80000003037811 */ /* 0x000fc800078eb8ff */
[----:B------:R-:W-:-:S05]  /*7630*/  LOP3.LUT R0, R3, R0, R7, 0xfe, !PT ;  /* 0x0000000003007212 */ /* 0x000fca00078efe07 */
[----:B------:R-:W-:-:S04]  /*7640*/  FMUL.FTZ R0, R0, 1 ;  /* 0x3f80000000007820 */ /* 0x000fc80000410000 */
[----:B------:R0:W1:Y:S02]  /*7650*/  F2F.F64.F32 R16, R0 ;  /* 0x0000000000107310 */ /* 0x0000640000201800 */
[----:B01----:R-:W-:Y:S05]  /*7660*/  BRA `(.L_x_48287) ;  /* 0x00000004000c7947 */ /* 0x003fea0003800000 */
.L_x_48333:
        /* <DEDUP_REMOVED lines=20> */
.L_x_48338:
[----:B------:R-:W-:Y:S05]  /*77b0*/  BSYNC.RECONVERGENT B0 ;  /* 0x0000000000007941 */ /* 0x000fea0003800200 */
.L_x_48337:
[----:B------:R-:W-:Y:S01]  /*77c0*/  IMAD.SHL.U32 R0, R0, 0x200000, RZ ;  /* 0x0020000000007824 */ /* 0x000fe200078e00ff */
[----:B------:R-:W-:-:S04]  /*77d0*/  LEA R3, R3, 0x37800000, 0x17 ;  /* 0x3780000003037811 */ /* 0x000fc800078eb8ff */
[----:B------:R-:W-:-:S05]  /*77e0*/  LOP3.LUT R0, R3, R0, R7, 0xfe, !PT ;  /* 0x0000000003007212 */ /* 0x000fca00078efe07 */
[----:B------:R-:W-:-:S04]  /*77f0*/  FMUL.FTZ R0, R0, 1 ;  /* 0x3f80000000007820 */ /* 0x000fc80000410000 */
[----:B------:R0:W1:Y:S02]  /*7800*/  F2F.F64.F32 R16, R0 ;  /* 0x0000000000107310 */ /* 0x0000640000201800 */
[----:B01----:R-:W-:Y:S05]  /*7810*/  BRA `(.L_x_48287) ;  /* 0x0000000000a07947 */ /* 0x003fea0003800000 */
.L_x_48332:
        /* <DEDUP_REMOVED lines=18> */
.L_x_48320:
        /* <DEDUP_REMOVED lines=16> */
.L_x_48341:
[----:B------:R-:W-:Y:S05]  /*7a40*/  BRA `(.L_x_48287) ;  /* 0x0000000000147947 */ /* 0x000fea0003800000 */
.L_x_48340:
[----:B------:R-:W4:Y:S02]  /*7a50*/  LDG.E.64 R16, desc[UR36][R4.64] ;  /* 0x0000002404107981 */ /* 0x000f24000c1e1b00 */
[----:B----4-:R-:W0:Y:S02]  /*7a60*/  I2F.F64.U64 R16, R16 ;  /* 0x0000001000107312 */ /* 0x010e240000301800 */
[----:B0-----:R-:W-:Y:S05]  /*7a70*/  BRA `(.L_x_48287) ;  /* 0x0000000000087947 */ /* 0x001fea0003800000 */
.L_x_48339:
[----:B------:R-:W4:Y:S02]  /*7a80*/  LDG.E R4, desc[UR36][R4.64] ;  /* 0x0000002404047981 */ /* 0x000f24000c1e1900 */
[----:B----4-:R0:W1:Y:S02]  /*7a90*/  I2F.F64.U32 R16, R4 ;  /* 0x0000000400107312 */ /* 0x0100640000201800 */
.L_x_48287:
[----:B------:R-:W-:Y:S05]  /*7aa0*/  BSYNC.RECONVERGENT B6 ;  /* 0x0000000000067941 */ /* 0x000fea0003800200 */
.L_x_48286:
[----:B------:R-:W-:Y:S01]  /*7ab0*/  ISETP.GE.AND P0, PT, R33, R2, PT ;  /* 0x000000022100720c */ /* 0x000fe20003f06270 */
[----:B------:R-:W-:-:S12]  /*7ac0*/  BSSY.RECONVERGENT B0, `(.L_x_48342) ;  /* 0x0000064000007945 */ /* 0x000fd80003800200 */
[----:B------:R-:W-:Y:S05]  /*7ad0*/  @P0 BRA `(.L_x_48343) ;  /* 0x0000000400880947 */ /* 0x000fea0003800000 */
[----:B--2--5:R-:W-:Y:S01]  /*7ae0*/  SHF.R.U32.HI R0, RZ, 0x14, R31 ;  /* 0x00000014ff007819 */ /* 0x024fe2000001161f */
[----:B---3--:R-:W2:Y:S01]  /*7af0*/  DSETP.NEU.AND P2, PT, R34, RZ, PT ;  /* 0x000000ff2200722a */ /* 0x008ea20003f4d000 */
[----:B------:R-:W-:Y:S01]  /*7b00*/  BSSY.RECONVERGENT B1, `(.L_x_48344) ;  /* 0x000002b000017945 */ /* 0x000fe20003800200 */
[----:B--2---:R-:W-:Y:S01]  /*7b10*/  ISETP.GE.OR P3, PT, R31, RZ, P2 ;  /* 0x000000ff1f00720c */ /* 0x004fe20001766670 */
        /* <DEDUP_REMOVED lines=14> */
[----:B------:R-:W0:Y:S01]  /*7c00*/  DADD R6, -RZ, |R34| ;  /* 0x00000000ff067229 */ /* 0x000e220000000522 */
[----:B------:R-:W-:Y:S01]  /*7c10*/  BSSY.RECONVERGENT B2, `(.L_x_48346) ;  /* 0x0000006000027945 */ /* 0x000fe20003800200 */
[----:B------:R-:W-:Y:S01]  /*7c20*/  IMAD.MOV.U32 R38, RZ, RZ, R30 ;  /* 0x000000ffff267224 */ /* 0x000fe200078e001e */
[----:B------:R-:W-:Y:S01]  /*7c30*/  MOV R0, 0x7c70 ;  /* 0x00007c7000007802 */ /* 0x000fe20000000f00 */
[----:B0-----:R-:W-:Y:S02]  /*7c40*/  IMAD.MOV.U32 R39, RZ, RZ, R7 ;  /* 0x000000ffff277224 */ /* 0x001fe400078e0007 */
[----:B------:R-:W-:-:S07]  /*7c50*/  IMAD.MOV.U32 R3, RZ, RZ, R31 ;  /* 0x000000ffff037224 */ /* 0x000fce00078e001f */
[----:B------:R-:W-:Y:S05]  /*7c60*/  CALL.REL.NOINC `($_ZN2at6native27unrolled_elementwise_kernelIZZZNS0_50_GLOBAL__N__2680c7bb_12_PowKernel_cu_7dd49032_317024pow_tensor_tensor_kernelERNS_18TensorIteratorBaseEENKUlvE_clEvENKUlvE4_clEvEUlddE_St5arrayIPcLm3EELi4E23TrivialOffsetCalculatorILi2EjESB_ILi1EjENS0_6memory12LoadWithCastILi2EEENSE_13StoreWithCastILi1EEEEEviT_T0_T2_T3_T4_T5_$__internal_accurate_pow) ;  /* 0x0000006400d07944 */ /* 0x000fea0003c00000 */
[----:B------:R-:W-:Y:S05]  /*7c70*/  BSYNC.RECONVERGENT B2 ;  /* 0x0000000000027941 */ /* 0x000fea0003800200 */
.L_x_48346:
        /* <DEDUP_REMOVED lines=18> */
[----:B------:R-:W-:-:S07]  /*7da0*/  IMAD.MOV.U32 R5, RZ, RZ, R7 ;  /* 0x000000ffff057224 */ /* 0x000fce00078e0007 */
.L_x_48345:
[----:B------:R-:W-:Y:S05]  /*7db0*/  BSYNC.RECONVERGENT B1 ;  /* 0x0000000000017941 */ /* 0x000fea0003800200 */
.L_x_48344:
        /* <DEDUP_REMOVED lines=30> */
.L_x_48349:
        /* <DEDUP_REMOVED lines=10> */
[----:B------:R-:W-:-:S07]  /*8040*/  @!P2 SEL R5, R0, R5, P1 ;  /* 0x000000050005a207 */ /* 0x000fce0000800000 */
.L_x_48348:
[----:B------:R-:W-:Y:S05]  /*8050*/  BSYNC.RECONVERGENT B1 ;  /* 0x0000000000017941 */ /* 0x000fea0003800200 */
.L_x_48347:
[----:B------:R-:W0:Y:S02]  /*8060*/  DSETP.NEU.AND P0, PT, R30, RZ, PT ;  /* 0x000000ff1e00722a */ /* 0x000e240003f0d000 */
[----:B0-----:R-:W-:Y:S02]  /*8070*/  FSEL R0, R4, RZ, P0 ;  /* 0x000000ff04007208 */ /* 0x001fe40000000000 */
[----:B------:R-:W-:-:S15]  /*8080*/  FSEL R4, R5, 1.875, P0 ;  /* 0x3ff0000005047808 */ /* 0x000fde0000000000 */
[----:B------:R-:W-:-:S15]  /*8090*/  NOP ;  /* 0x0000000000007918 */ /* 0x000fde0000000000 */
[----:B------:R-:W-:-:S15]  /*80a0*/  NOP ;  /* 0x0000000000007918 */ /* 0x000fde0000000000 */
[----:B------:R-:W-:-:S15]  /*80b0*/  NOP ;  /* 0x0000000000007918 */ /* 0x000fde0000000000 */
[----:B------:R-:W0:Y:S02]  /*80c0*/  DSETP.NEU.AND P0, PT, R34, 1, PT ;  /* 0x3ff000002200742a */ /* 0x000e240003f0d000 */
[----:B0-----:R-:W-:Y:S02]  /*80d0*/  FSEL R0, R0, RZ, P0 ;  /* 0x000000ff00007208 */ /* 0x001fe40000000000 */
[----:B------:R-:W-:-:S03]  /*80e0*/  FSEL R5, R4, 1.875, P0 ;  /* 0x3ff0000004057808 */ /* 0x000fc60000000000 */
[----:B------:R-:W-:-:S07]  /*80f0*/  IMAD.MOV.U32 R4, RZ, RZ, R0 ;  /* 0x000000ffff047224 */ /* 0x000fce00078e0000 */
.L_x_48343:
[----:B------:R-:W-:Y:S05]  /*8100*/  BSYNC.RECONVERGENT B0 ;  /* 0x0000000000007941 */ /* 0x000fea0003800200 */
.L_x_48342:
[----:B--2--5:R-:W-:Y:S01]  /*8110*/  VIADD R31, R33, 0x80 ;  /* 0x00000080211f7836 */ /* 0x024fe20000000000 */
[----:B------:R-:W-:Y:S04]  /*8120*/  BSSY.RECONVERGENT B0, `(.L_x_48350) ;  /* 0x000005e000007945 */ /* 0x000fe80003800200 */
[----:B------:R-:W-:-:S13]  /*8130*/  ISETP.GE.AND P0, PT, R31, R2, PT ;  /* 0x000000021f00720c */ /* 0x000fda0003f06270 */
[----:B------:R-:W-:Y:S05]  /*8140*/  @P0 BRA `(.L_x_48351) ;  /* 0x00000004006c0947 */ /* 0x000fea0003800000 */
[----:B0-----:R-:W-:Y:S01]  /*8150*/  SHF.R.U32.HI R0, RZ, 0x14, R27 ;  /* 0x00000014ff007819 */ /* 0x001fe2000001161b */
[----:B-1----:R-:W0:Y:S01]  /*8160*/  DSETP.NEU.AND P1, PT, R28, RZ, PT ;  /* 0x000000ff1c00722a */ /* 0x002e220003f2d000 */
[----:B------:R-:W-:Y:S02]  /*8170*/  BSSY.RECONVERGENT B1, `(.L_x_48352) ;  /* 0x0000028000017945 */ /* 0x000fe40003800200 */
[----:B------:R-:W-:-:S05]  /*8180*/  LOP3.LUT R0, R0, 0x7ff, RZ, 0xc0, !PT ;  /* 0x000007ff00007812 */ /* 0x000fca00078ec0ff */
[----:B------:R-:W-:-:S05]  /*8190*/  VIADD R3, R0, 0xfffffc0c ;  /* 0xfffffc0c00037836 */ /* 0x000fca0000000000 */
[CC--:B------:R-:W-:Y:S02]  /*81a0*/  SHF.L.U32 R0, R26.reuse, R3.reuse, RZ ;  /* 0x000000031a007219 */ /* 0x0c0fe400000006ff */
[----:B------:R-:W-:Y:S02]  /*81b0*/  SHF.L.U64.HI R3, R26, R3, R27 ;  /* 0x000000031a037219 */ /* 0x000fe4000001021b */
[----:B------:R-:W-:-:S04]  /*81c0*/  ISETP.NE.U32.AND P0, PT, R0, RZ, PT ;  /* 0x000000ff0000720c */ /* 0x000fc80003f05070 */
[----:B------:R-:W-:Y:S01]  /*81d0*/  ISETP.NE.AND.EX P0, PT, R3, -0x80000000, PT, P0 ;  /* 0x800000000300780c */ /* 0x000fe20003f05300 */
[----:B0-----:R-:W-:-:S12]  /*81e0*/  @!P1 BRA `(.L_x_48353) ;  /* 0x00000000006c9947 */ /* 0x001fd80003800000 */
[----:B------:R-:W0:Y:S01]  /*81f0*/  DADD R6, -RZ, |R28| ;  /* 0x00000000ff067229 */ /* 0x000e22000000051c */
[----:B------:R-:W-:Y:S01]  /*8200*/  BSSY.RECONVERGENT B2, `(.L_x_48354) ;  /* 0x0000007000027945 */ /* 0x000fe20003800200 */
[----:B------:R-:W-:Y:S01]  /*8210*/  PLOP3.LUT P0, PT, P0, PT, PT, 0x8, 0x80 ;  /* 0x000000000080781c */ /* 0x000fe2000070e170 */
[----:B0-----:R-:W-:Y:S01]  /*8220*/  IMAD.MOV.U32 R39, RZ, RZ, R7 ;  /* 0x000000ffff277224 */ /* 0x001fe200078e0007 */
[----:B------:R-:W-:Y:S01]  /*8230*/  MOV R0, 0x8270 ;  /* 0x0000827000007802 */ /* 0x000fe20000000f00 */
[----:B------:R-:W-:Y:S02]  /*8240*/  IMAD.MOV.U32 R38, RZ, RZ, R26 ;  /* 0x000000ffff267224 */ /* 0x000fe400078e001a */
[----:B------:R-:W-:-:S08]  /*8250*/  IMAD.MOV.U32 R3, RZ, RZ, R27 ;  /* 0x000000ffff037224 */ /* 0x000fd000078e001b */
[----:B---34-:R-:W-:Y:S05]  /*8260*/  CALL.REL.NOINC `($_ZN2at6native27unrolled_elementwise_kernelIZZZNS0_50_GLOBAL__N__2680c7bb_12_PowKernel_cu_7dd49032_317024pow_tensor_tensor_kernelERNS_18TensorIteratorBaseEENKUlvE_clEvENKUlvE4_clEvEUlddE_St5arrayIPcLm3EELi4E23TrivialOffsetCalculatorILi2EjESB_ILi1EjENS0_6memory12LoadWithCastILi2EEENSE_13StoreWithCastILi1EEEEEviT_T0_T2_T3_T4_T5_$__internal_accurate_pow) ;  /* 0x0000006000507944 */ /* 0x018fea0003c00000 */
[----:B------:R-:W-:Y:S05]  /*8270*/  BSYNC.RECONVERGENT B2 ;  /* 0x0000000000027941 */ /* 0x000fea0003800200 */
.L_x_48354:
        /* <DEDUP_REMOVED lines=18> */
.L_x_48353:
[----:B------:R-:W-:Y:S01]  /*83a0*/  ISETP.GE.AND P1, PT, R27, RZ, PT ;  /* 0x000000ff1b00720c */ /* 0x000fe20003f26270 */
[----:B------:R-:W0:Y:S01]  /*83b0*/  DSETP.NEU.AND P0, PT, |R26|, 0.5, !P0 ;  /* 0x3fe000001a00742a */ /* 0x000e22000470d200 */
[----:B------:R-:W-:Y:S01]  /*83c0*/  IMAD.MOV.U32 R6, RZ, RZ, RZ ;  /* 0x000000ffff067224 */ /* 0x000fe200078e00ff */
[----:B0-----:R-:W-:-:S10]  /*83d0*/  SEL R7, R29, RZ, P0 ;  /* 0x000000ff1d077207 */ /* 0x001fd40000000000 */
[----:B------:R-:W-:-:S07]  /*83e0*/  @!P1 LOP3.LUT R7, R7, 0x7ff00000, RZ, 0xfc, !PT ;  /* 0x7ff0000007079812 */ /* 0x000fce00078efcff */
.L_x_48355:
[----:B------:R-:W-:Y:S05]  /*83f0*/  BSYNC.RECONVERGENT B1 ;  /* 0x0000000000017941 */ /* 0x000fea0003800200 */
.L_x_48352:
        /* <DEDUP_REMOVED lines=26> */
.L_x_48359:
        /* <DEDUP_REMOVED lines=11> */
.L_x_48358:
[----:B------:R0:W1:Y:S02]  /*8650*/  DADD R6, R26, R28 ;  /* 0x000000001a067229 */ /* 0x000064000000001c */
.L_x_48357:
[----:B------:R-:W-:Y:S05]  /*8660*/  BSYNC.RECONVERGENT B1 ;  /* 0x0000000000017941 */ /* 0x000fea0003800200 */
.L_x_48356:
        /* <DEDUP_REMOVED lines=8> */
[----:B------:R-:W-:-:S07]  /*86f0*/  FSEL R29, R6, 1.875, P0 ;  /* 0x3ff00000061d7808 */ /* 0x000fce0000000000 */
.L_x_48351:
[----:B------:R-:W-:Y:S05]  /*8700*/  BSYNC.RECONVERGENT B0 ;  /* 0x0000000000007941 */ /* 0x000fea0003800200 */
.L_x_48350:
[----:B------:R-:W-:Y:S01]  /*8710*/  VIADD R3, R33, 0x100 ;  /* 0x0000010021037836 */ /* 0x000fe20000000000 */
[----:B------:R-:W-:Y:S04]  /*8720*/  BSSY.RECONVERGENT B0, `(.L_x_48360) ;  /* 0x000005e000007945 */ /* 0x000fe80003800200 */
[----:B------:R-:W-:-:S13]  /*8730*/  ISETP.GE.AND P0, PT, R3, R2, PT ;  /* 0x000000020300720c */ /* 0x000fda0003f06270 */
[----:B------:R-:W-:Y:S05]  /*8740*/  @P0 BRA `(.L_x_48361) ;  /* 0x00000004006c0947 */ /* 0x000fea0003800000 */
[----:B----4-:R-:W-:Y:S01]  /*8750*/  SHF.R.U32.HI R0, RZ, 0x14, R25 ;  /* 0x00000014ff007819 */ /* 0x010fe20000011619 */
[----:B------:R-:W2:Y:S01]  /*8760*/  DSETP.NEU.AND P1, PT, R22, RZ, PT ;  /* 0x000000ff1600722a */ /* 0x000ea20003f2d000 */
        /* <DEDUP_REMOVED lines=8> */
[----:B------:R-:W2:Y:S01]  /*87f0*/  DADD R6, -RZ, |R22| ;  /* 0x00000000ff067229 */ /* 0x000ea20000000516 */
[----:B------:R-:W-:Y:S01]  /*8800*/  BSSY.RECONVERGENT B2, `(.L_x_48364) ;  /* 0x0000007000027945 */ /* 0x000fe20003800200 */
[----:B------:R-:W-:Y:S01]  /*8810*/  PLOP3.LUT P0, PT, P0, PT, PT, 0x8, 0x80 ;  /* 0x000000000080781c */ /* 0x000fe2000070e170 */
[----:B--2---:R-:W-:Y:S01]  /*8820*/  IMAD.MOV.U32 R39, RZ, RZ, R7 ;  /* 0x000000ffff277224 */ /* 0x004fe200078e0007 */
[----:B------:R-:W-:Y:S01]  /*8830*/  MOV R0, 0x8870 ;  /* 0x0000887000007802 */ /* 0x000fe20000000f00 */
[----:B------:R-:W-:Y:S02]  /*8840*/  IMAD.MOV.U32 R38, RZ, RZ, R24 ;  /* 0x000000ffff267224 */ /* 0x000fe400078e0018 */
[----:B------:R-:W-:-:S08]  /*8850*/  IMAD.MOV.U32 R3, RZ, RZ, R25 ;  /* 0x000000ffff037224 */ /* 0x000fd000078e0019 */
[----:B01-3--:R-:W-:Y:S05]  /*8860*/  CALL.REL.NOINC `($_ZN2at6native27unrolled_elementwise_kernelIZZZNS0_50_GLOBAL__N__2680c7bb_12_PowKernel_cu_7dd49032_317024pow_tensor_tensor_kernelERNS_18TensorIteratorBaseEENKUlvE_clEvENKUlvE4_clEvEUlddE_St5arrayIPcLm3EELi4E23TrivialOffsetCalculatorILi2EjESB_ILi1EjENS0_6memory12LoadWithCastILi2EEENSE_13StoreWithCastILi1EEEEEviT_T0_T2_T3_T4_T5_$__internal_accurate_pow) ;  /* 0x0000005800d07944 */ /* 0x00bfea0003c00000 */
[----:B------:R-:W-:Y:S05]  /*8870*/  BSYNC.RECONVERGENT B2 ;  /* 0x0000000000027941 */ /* 0x000fea0003800200 */
.L_x_48364:
        /* <DEDUP_REMOVED lines=18> */
.L_x_48363:
[----:B------:R-:W-:Y:S01]  /*89a0*/  ISETP.GE.AND P1, PT, R25, RZ, PT ;  /* 0x000000ff1900720c */ /* 0x000fe20003f26270 */
[----:B------:R-:W2:Y:S01]  /*89b0*/  DSETP.NEU.AND P0, PT, |R24|, 0.5, !P0 ;  /* 0x3fe000001800742a */ /* 0x000ea2000470d200 */
[----:B------:R-:W-:Y:S01]  /*89c0*/  IMAD.MOV.U32 R6, RZ, RZ, RZ ;  /* 0x000000ffff067224 */ /* 0x000fe200078e00ff */
[----:B--2---:R-:W-:-:S10]  /*89d0*/  SEL R7, R23, RZ, P0 ;  /* 0x000000ff17077207 */ /* 0x004fd40000000000 */
[----:B------:R-:W-:-:S07]  /*89e0*/  @!P1 LOP3.LUT R7, R7, 0x7ff00000, RZ, 0xfc, !PT ;  /* 0x7ff0000007079812 */ /* 0x000fce00078efcff */
.L_x_48365:
[----:B------:R-:W-:Y:S05]  /*89f0*/  BSYNC.RECONVERGENT B1 ;  /* 0x0000000000017941 */ /* 0x000fea0003800200 */
.L_x_48362:
[----:B------:R-:W2:Y:S01]  /*8a00*/  DADD R8, R24, R22 ;  /* 0x0000000018087229 */ /* 0x000ea20000000016 */
[----:B------:R-:W-:Y:S01]  /*8a10*/  BSSY.RECONVERGENT B1, `(.L_x_48366) ;  /* 0x0000025000017945 */ /* 0x000fe20003800200 */
[----:B--2---:R-:W-:-:S04]  /*8a20*/  LOP3.LUT R8, R9, 0x7ff00000, RZ, 0xc0, !PT ;  /* 0x7ff0000009087812 */ /* 0x004fc800078ec0ff */
[----:B------:R-:W-:-:S13]  /*8a30*/  ISETP.NE.AND P1, PT, R8, 0x7ff00000, PT ;  /* 0x7ff000000800780c */ /* 0x000fda0003f25270 */
[----:B------:R-:W-:Y:S05]  /*8a40*/  @P1 BRA `(.L_x_48367) ;  /* 0x0000000000841947 */ /* 0x000fea0003800000 */
[----:B------:R-:W2:-:S15]  /*8a50*/  DSETP.NAN.AND P1, PT, R24, R24, PT ;  /* 0x000000181800722a */ /* 0x000e9e0003f28000 */
[----:B------:R-:W-:-:S15]  /*8a60*/  NOP ;  /* 0x0000000000007918 */ /* 0x000fde0000000000 */
[----:B------:R-:W-:-:S15]  /*8a70*/  NOP ;  /* 0x0000000000007918 */ /* 0x000fde0000000000 */
[----:B------:R-:W-:-:S15]  /*8a80*/  NOP ;  /* 0x0000000000007918 */ /* 0x000fde0000000000 */
[----:B------:R-:W-:-:S04]  /*8a90*/  NOP ;  /* 0x0000000000007918 */ /* 0x000fc80000000000 */
[----:B--2---:R-:W2:Y:S02]  /*8aa0*/  DSETP.NAN.OR P1, PT, R22, R22, P1 ;  /* 0x000000161600722a */ /* 0x004ea40000f28400 */
[----:B--2---:R-:W-:Y:S05]  /*8ab0*/  @P1 BRA `(.L_x_48368) ;  /* 0x0000000000641947 */ /* 0x004fea0003800000 */
[----:B------:R-:W2:Y:S02]  /*8ac0*/  DSETP.NEU.AND P1, PT, |R24|, +INF , PT ;  /* 0x7ff000001800742a */ /* 0x000ea40003f2d200 */
[----:B--2---:R-:W-:Y:S05]  /*8ad0*/  @!P1 BRA `(.L_x_48369) ;  /* 0x0000000000309947 */ /* 0x004fea0003800000 */
[----:B------:R-:W2:Y:S02]  /*8ae0*/  DSETP.NEU.AND P1, PT, |R22|, +INF , PT ;  /* 0x7ff000001600742a */ /* 0x000ea40003f2d200 */
[----:B--2---:R-:W-:Y:S05]  /*8af0*/  @P1 BRA `(.L_x_48367) ;  /* 0x0000000000581947 */ /* 0x004fea0003800000 */
        /* <DEDUP_REMOVED lines=10> */
.L_x_48369:
[----:B------:R-:W-:Y:S01]  /*8ba0*/  ISETP.GE.AND P1, PT, R25, RZ, PT ;  /* 0x000000ff1900720c */ /* 0x000fe20003f26270 */
[----:B------:R-:W2:Y:S02]  /*8bb0*/  DSETP.GT.AND P0, PT, |R22|, 1, PT ;  /* 0x3ff000001600742a */ /* 0x000ea40003f04200 */
[----:B--2---:R-:W-:-:S10]  /*8bc0*/  SEL R6, RZ, 0x7ff00000, !P0 ;  /* 0x7ff00000ff067807 */ /* 0x004fd40004000000 */
[----:B------:R-:W-:-:S15]  /*8bd0*/  @!P1 LOP3.LUT R6, R6, 0x7ff00000, RZ, 0x3c, !PT ;  /* 0x7ff0000006069812 */ /* 0x000fde00078e3cff */
[----:B------:R-:W-:-:S15]  /*8be0*/  NOP ;  /* 0x0000000000007918 */ /* 0x000fde0000000000 */
[----:B------:R-:W-:-:S15]  /*8bf0*/  NOP ;  /* 0x0000000000007918 */ /* 0x000fde0000000000 */
[----:B------:R-:W-:-:S07]  /*8c00*/  NOP ;  /* 0x0000000000007918 */ /* 0x000fce0000000000 */
[----:B------:R-:W2:Y:S02]  /*8c10*/  DSETP.NEU.AND P0, PT, R22, -1, PT ;  /* 0xbff000001600742a */ /* 0x000ea40003f0d000 */
[----:B--2---:R-:W-:Y:S01]  /*8c20*/  SEL R7, R6, 0x3ff00000, P0 ;  /* 0x3ff0000006077807 */ /* 0x004fe20000000000 */
[----:B------:R-:W-:Y:S01]  /*8c30*/  IMAD.MOV.U32 R6, RZ, RZ, RZ ;  /* 0x000000ffff067224 */ /* 0x000fe200078e00ff */
[----:B------:R-:W-:Y:S06]  /*8c40*/  BRA `(.L_x_48367) ;  /* 0x0000000000047947 */ /* 0x000fec0003800000 */
.L_x_48368:
[----:B------:R2:W4:Y:S02]  /*8c50*/  DADD R6, R24, R22 ;  /* 0x0000000018067229 */ /* 0x0005240000000016 */
.L_x_48367:
[----:B------:R-:W-:Y:S05]  /*8c60*/  BSYNC.RECONVERGENT B1 ;  /* 0x0000000000017941 */ /* 0x000fea0003800200 */
.L_x_48366:
[----:B------:R-:W4:Y:S02]  /*8c70*/  DSETP.NEU.AND P0, PT, R24, RZ, PT ;  /* 0x000000ff1800722a */ /* 0x000f240003f0d000 */
[----:B----4-:R-:W-:Y:S02]  /*8c80*/  FSEL R0, R6, RZ, P0 ;  /* 0x000000ff06007208 */ /* 0x010fe40000000000 */
[----:B------:R-:W-:-:S15]  /*8c90*/  FSEL R6, R7, 1.875, P0 ;  /* 0x3ff0000007067808 */ /* 0x000fde0000000000 */
[----:B------:R-:W-:-:S15]  /*8ca0*/  NOP ;  /* 0x0000000000007918 */ /* 0x000fde0000000000 */
[----:B------:R-:W-:-:S15]  /*8cb0*/  NOP ;  /* 0x0000000000007918 */ /* 0x000fde0000000000 */
[----:B------:R-:W-:-:S15]  /*8cc0*/  NOP ;  /* 0x0000000000007918 */ /* 0x000fde0000000000 */
[----:B------:R-:W2:Y:S02]  /*8cd0*/  DSETP.NEU.AND P0, PT, R22, 1, PT ;  /* 0x3ff000001600742a */ /* 0x000ea40003f0d000 */
[----:B--2---:R-:W-:Y:S02]  /*8ce0*/  FSEL R24, R0, RZ, P0 ;  /* 0x000000ff00187208 */ /* 0x004fe40000000000 */
[----:B------:R-:W-:-:S07]  /*8cf0*/  FSEL R25, R6, 1.875, P0 ;  /* 0x3ff0000006197808 */ /* 0x000fce0000000000 */
.L_x_48361:
[----:B------:R-:W-:Y:S05]  /*8d00*/  BSYNC.RECONVERGENT B0 ;  /* 0x0000000000007941 */ /* 0x000fea0003800200 */
.L_x_48360:
[----:B------:R-:W-:Y:S01]  /*8d10*/  VIADD R3, R33, 0x180 ;  /* 0x0000018021037836 */ /* 0x000fe20000000000 */
[----:B------:R-:W-:Y:S04]  /*8d20*/  BSSY.RECONVERGENT B0, `(.L_x_48370) ;  /* 0x000005e000007945 */ /* 0x000fe80003800200 */
[----:B------:R-:W-:-:S13]  /*8d30*/  ISETP.GE.AND P0, PT, R3, R2, PT ;  /* 0x000000020300720c */ /* 0x000fda0003f06270 */
[----:B------:R-:W-:Y:S05]  /*8d40*/  @P0 BRA `(.L_x_48371) ;  /* 0x00000004006c0947 */ /* 0x000fea0003800000 */
[----:B-1----:R-:W-:Y:S01]  /*8d50*/  SHF.R.U32.HI R0, RZ, 0x14, R17 ;  /* 0x00000014ff007819 */ /* 0x002fe20000011611 */
[----:B------:R-:W1:Y:S01]  /*8d60*/  DSETP.NEU.AND P1, PT, R18, RZ, PT ;  /* 0x000000ff1200722a */ /* 0x000e620003f2d000 */
[----:B------:R-:W-:Y:S02]  /*8d70*/  BSSY.RECONVERGENT B1, `(.L_x_48372) ;  /* 0x0000028000017945 */ /* 0x000fe40003800200 */
[----:B------:R-:W-:-:S05]  /*8d80*/  LOP3.LUT R0, R0, 0x7ff, RZ, 0xc0, !PT ;  /* 0x000007ff00007812 */ /* 0x000fca00078ec0ff */
[----:B------:R-:W-:-:S05]  /*8d90*/  VIADD R3, R0, 0xfffffc0c ;  /* 0xfffffc0c00037836 */ /* 0x000fca0000000000 */
[CC--:B------:R-:W-:Y:S02]  /*8da0*/  SHF.L.U32 R0, R16.reuse, R3.reuse, RZ ;  /* 0x0000000310007219 */ /* 0x0c0fe400000006ff */
[----:B------:R-:W-:Y:S02]  /*8db0*/  SHF.L.U64.HI R3, R16, R3, R17 ;  /* 0x0000000310037219 */ /* 0x000fe40000010211 */
[----:B------:R-:W-:-:S04]  /*8dc0*/  ISETP.NE.U32.AND P0, PT, R0, RZ, PT ;  /* 0x000000ff0000720c */ /* 0x000fc80003f05070 */
[----:B------:R-:W-:Y:S01]  /*8dd0*/  ISETP.NE.AND.EX P0, PT, R3, -0x80000000, PT, P0 ;  /* 0x800000000300780c */ /* 0x000fe20003f05300 */
[----:B-1----:R-:W-:-:S12]  /*8de0*/  @!P1 BRA `(.L_x_48373) ;  /* 0x00000000006c9947 */ /* 0x002fd80003800000 */
[----:B------:R-:W1:Y:S01]  /*8df0*/  DADD R6, -RZ, |R18| ;  /* 0x00000000ff067229 */ /* 0x000e620000000512 */
[----:B------:R-:W-:Y:S01]  /*8e00*/  BSSY.RECONVERGENT B2, `(.L_x_48374) ;  /* 0x0000007000027945 */ /* 0x000fe20003800200 */
[----:B------:R-:W-:Y:S01]  /*8e10*/  PLOP3.LUT P0, PT, P0, PT, PT, 0x8, 0x80 ;  /* 0x000000000080781c */ /* 0x000fe2000070e170 */
[----:B-1----:R-:W-:Y:S01]  /*8e20*/  IMAD.MOV.U32 R39, RZ, RZ, R7 ;  /* 0x000000ffff277224 */ /* 0x002fe200078e0007 */
[----:B------:R-:W-:Y:S01]  /*8e30*/  MOV R0, 0x8e70 ;  /* 0x00008e7000007802 */ /* 0x000fe20000000f00 */
[----:B------:R-:W-:Y:S02]  /*8e40*/  IMAD.MOV.U32 R38, RZ, RZ, R16 ;  /* 0x000000ffff267224 */ /* 0x000fe400078e0010 */
[----:B------:R-:W-:-:S08]  /*8e50*/  IMAD.MOV.U32 R3, RZ, RZ, R17 ;  /* 0x000000ffff037224 */ /* 0x000fd000078e0011 */
[----:B0--34-:R-:W-:Y:S05]  /*8e60*/  CALL.REL.NOINC `($_ZN2at6native27unrolled_elementwise_kernelIZZZNS0_50_GLOBAL__N__2680c7bb_12_PowKernel_cu_7dd49032_317024pow_tensor_tensor_kernelERNS_18TensorIteratorBaseEENKUlvE_clEvENKUlvE4_clEvEUlddE_St5arrayIPcLm3EELi4E23TrivialOffsetCalculatorILi2EjESB_ILi1EjENS0_6memory12LoadWithCastILi2EEENSE_13StoreWithCastILi1EEEEEviT_T0_T2_T3_T4_T5_$__internal_accurate_pow) ;  /* 0x0000005400507944 */ /* 0x019fea0003c00000 */
[----:B------:R-:W-:Y:S05]  /*8e70*/  BSYNC.RECONVERGENT B2 ;  /* 0x0000000000027941 */ /* 0x000fea0003800200 */
.L_x_48374:
        /* <DEDUP_REMOVED lines=18> */
.L_x_48373:
[----:B------:R-:W-:Y:S01]  /*8fa0*/  ISETP.GE.AND P1, PT, R17, RZ, PT ;  /* 0x000000ff1100720c */ /* 0x000fe20003f26270 */
[----:B------:R-:W1:Y:S01]  /*8fb0*/  DSETP.NEU.AND P0, PT, |R16|, 0.5, !P0 ;  /* 0x3fe000001000742a */ /* 0x000e62000470d200 */
[----:B------:R-:W-:Y:S01]  /*8fc0*/  IMAD.MOV.U32 R6, RZ, RZ, RZ ;  /* 0x000000ffff067224 */ /* 0x000fe200078e00ff */
[----:B-1----:R-:W-:-:S10]  /*8fd0*/  SEL R7, R19, RZ, P0 ;  /* 0x000000ff13077207 */ /* 0x002fd40000000000 */
[----:B------:R-:W-:-:S07]  /*8fe0*/  @!P1 LOP3.LUT R7, R7, 0x7ff00000, RZ, 0xfc, !PT ;  /* 0x7ff0000007079812 */ /* 0x000fce00078efcff */
.L_x_48375:
[----:B------:R-:W-:Y:S05]  /*8ff0*/  BSYNC.RECONVERGENT B1 ;  /* 0x0000000000017941 */ /* 0x000fea0003800200 */
.L_x_48372:
        /* <DEDUP_REMOVED lines=10> */
[----:B-1----:R-:W1:Y:S02]  /*90a0*/  DSETP.NAN.OR P1, PT, R18, R18, P1 ;  /* 0x000000121200722a */ /* 0x002e640000f28400 */
[----:B-1----:R-:W-:Y:S05]  /*90b0*/  @P1 BRA `(.L_x_48378) ;  /* 0x0000000000641947 */ /* 0x002fea0003800000 */
[----:B------:R-:W1:Y:S02]  /*90c0*/  DSETP.NEU.AND P1, PT, |R16|, +INF , PT ;  /* 0x7ff000001000742a */ /* 0x000e640003f2d200 */
[----:B-1----:R-:W-:Y:S05]  /*90d0*/  @!P1 BRA `(.L_x_48379) ;  /* 0x0000000000309947 */ /* 0x002fea0003800000 */
[----:B------:R-:W1:Y:S02]  /*90e0*/  DSETP.NEU.AND P1, PT, |R18|, +INF , PT ;  /* 0x7ff000001200742a */ /* 0x000e640003f2d200 */
[----:B-1----:R-:W-:Y:S05]  /*90f0*/  @P1 BRA `(.L_x_48377) ;  /* 0x0000000000581947 */ /* 0x002fea0003800000 */
        /* <DEDUP_REMOVED lines=10> */
.L_x_48379:
[----:B------:R-:W-:Y:S01]  /*91a0*/  ISETP.GE.AND P1, PT, R17, RZ, PT ;  /* 0x000000ff1100720c */ /* 0x000fe20003f26270 */
[----:B------:R-:W1:Y:S02]  /*91b0*/  DSETP.GT.AND P0, PT, |R18|, 1, PT ;  /* 0x3ff000001200742a */ /* 0x000e640003f04200 */
[----:B-1----:R-:W-:-:S10]  /*91c0*/  SEL R6, RZ, 0x7ff00000, !P0 ;  /* 0x7ff00000ff067807 */ /* 0x002fd40004000000 */
[----:B------:R-:W-:-:S15]  /*91d0*/  @!P1 LOP3.LUT R6, R6, 0x7ff00000, RZ, 0x3c, !PT ;  /* 0x7ff0000006069812 */ /* 0x000fde00078e3cff */
[----:B------:R-:W-:-:S15]  /*91e0*/  NOP ;  /* 0x0000000000007918 */ /* 0x000fde0000000000 */
[----:B------:R-:W-:-:S15]  /*91f0*/  NOP ;  /* 0x0000000000007918 */ /* 0x000fde0000000000 */
[----:B------:R-:W-:-:S07]  /*9200*/  NOP ;  /* 0x0000000000007918 */ /* 0x000fce0000000000 */
[----:B------:R-:W1:Y:S02]  /*9210*/  DSETP.NEU.AND P0, PT, R18, -1, PT ;  /* 0xbff000001200742a */ /* 0x000e640003f0d000 */
[----:B-1----:R-:W-:Y:S01]  /*9220*/  SEL R7, R6, 0x3ff00000, P0 ;  /* 0x3ff0000006077807 */ /* 0x002fe20000000000 */
[----:B------:R-:W-:Y:S01]  /*9230*/  IMAD.MOV.U32 R6, RZ, RZ, RZ ;  /* 0x000000ffff067224 */ /* 0x000fe200078e00ff */
[----:B------:R-:W-:Y:S06]  /*9240*/  BRA `(.L_x_48377) ;  /* 0x0000000000047947 */ /* 0x000fec0003800000 */
.L_x_48378:
[----:B------:R1:W2:Y:S02]  /*9250*/  DADD R6, R18, R16 ;  /* 0x0000000012067229 */ /* 0x0002a40000000010 */
.L_x_48377:
[----:B------:R-:W-:Y:S05]  /*9260*/  BSYNC.RECONVERGENT B1 ;  /* 0x0000000000017941 */ /* 0x000fea0003800200 */
.L_x_48376:
[----:B------:R-:W2:Y:S02]  /*9270*/  DSETP.NEU.AND P0, PT, R16, RZ, PT ;  /* 0x000000ff1000722a */ /* 0x000ea40003f0d000 */
[----:B--2---:R-:W-:Y:S02]  /*9280*/  FSEL R0, R6, RZ, P0 ;  /* 0x000000ff06007208 */ /* 0x004fe40000000000 */
[----:B------:R-:W-:-:S15]  /*9290*/  FSEL R6, R7, 1.875, P0 ;  /* 0x3ff0000007067808 */ /* 0x000fde0000000000 */
[----:B------:R-:W-:-:S15]  /*92a0*/  NOP ;  /* 0x0000000000007918 */ /* 0x000fde0000000000 */
[----:B------:R-:W-:-:S15]  /*92b0*/  NOP ;  /* 0x0000000000007918 */ /* 0x000fde0000000000 */
[----:B------:R-:W-:-:S15]  /*92c0*/  NOP ;  /* 0x0000000000007918 */ /* 0x000fde0000000000 */
[----:B------:R-:W1:Y:S02]  /*92d0*/  DSETP.NEU.AND P0, PT, R18, 1, PT ;  /* 0x3ff000001200742a */ /* 0x000e640003f0d000 */
[----:B-1----:R-:W-:Y:S02]  /*92e0*/  FSEL R16, R0, RZ, P0 ;  /* 0x000000ff00107208 */ /* 0x002fe40000000000 */
[----:B------:R-:W-:-:S07]  /*92f0*/  FSEL R17, R6, 1.875, P0 ;  /* 0x3ff0000006117808 */ /* 0x000fce0000000000 */
.L_x_48371:
[----:B------:R-:W-:Y:S05]  /*9300*/  BSYNC.RECONVERGENT B0 ;  /* 0x0000000000007941 */ /* 0x000fea0003800200 */
.L_x_48370:
[----:B------:R-:W2:Y:S01]  /*9310*/  LDC.U8 R18, c[0x0][0x3b8] ;  /* 0x0000ee00ff127b82 */ /* 0x000ea20000000000 */
[----:B------:R-:W-:Y:S01]  /*9320*/  ISETP.GE.AND P0, PT, R33, R2, PT ;  /* 0x000000022100720c */ /* 0x000fe20003f06270 */
[----:B------:R-:W-:Y:S04]  /*9330*/  BSSY.RECONVERGENT B7, `(.L_x_48380) ;  /* 0x00003cc000077945 */ /* 0x000fe80003800200 */
[----:B------:R-:W-:Y:S08]  /*9340*/  BSSY.RELIABLE B6, `(.L_x_48381) ;  /* 0x0000290000067945 */ /* 0x000ff00003800100 */
[----:B------:R-:W-:Y:S05]  /*9350*/  @P0 BRA `(.L_x_48382) ;  /* 0x00000028002c0947 */ /* 0x000fea0003800000 */
[----:B------:R-:W5:Y:S01]  /*9360*/  LDCU UR4, c[0x0][0x3bc] ;  /* 0x00007780ff0477ac */ /* 0x000f620008000800 */
[----:B------:R-:W0:Y:S01]  /*9370*/  LDC.64 R8, c[0x0][0x390] ;  /* 0x0000e400ff087b82 */ /* 0x000e220000000a00 */
        /* <DEDUP_REMOVED lines=16> */
[----:B----4-:R-:W0:Y:S01]  /*9480*/  F2I.F64.TRUNC R5, R4 ;  /* 0x0000000400057311 */ /* 0x010e22000030d100 */
[----:B------:R-:W-:Y:S01]  /*9490*/  IMAD.MOV.U32 R33, RZ, RZ, R31 ;  /* 0x000000ffff217224 */ /* 0x000fe200078e001f */
[----:B0-----:R0:W-:Y:S01]  /*94a0*/  STG.E.U8 desc[UR36][R8.64], R5 ;  /* 0x0000000508007986 */ /* 0x0011e2000c101124 */
[----:B------:R-:W-:Y:S05]  /*94b0*/  BRA `(.L_x_48388) ;  /* 0x0000001000e07947 */ /* 0x000fea0003800000 */
.L_x_48386:
[----:B-1--4-:R-:W0:Y:S01]  /*94c0*/  F2I.S64.F64.TRUNC R4, R4 ;  /* 0x0000000400047311 */ /* 0x012e22000030d900 */
[----:B------:R-:W-:Y:S02]  /*94d0*/  IMAD.MOV.U32 R33, RZ, RZ, R31 ;  /* 0x000000ffff217224 */ /* 0x000fe400078e001f */
[----:B0-----:R-:W-:-:S05]  /*94e0*/  IMAD.MOV.U32 R3, RZ, RZ, R4 ;  /* 0x000000ffff037224 */ /* 0x001fca00078e0004 */
[----:B------:R0:W-:Y:S01]  /*94f0*/  STG.E.U8 desc[UR36][R8.64], R3 ;  /* 0x0000000308007986 */ /* 0x0001e2000c101124 */
[----:B------:R-:W-:Y:S05]  /*9500*/  BRA `(.L_x_48388) ;  /* 0x0000001000cc7947 */ /* 0x000fea0003800000 */
.L_x_48385:
        /* <DEDUP_REMOVED lines=10> */
.L_x_48390:
[----:B----4-:R-:W0:Y:S01]  /*95b0*/  F2I.F64.TRUNC R5, R4 ;  /* 0x0000000400057311 */ /* 0x010e22000030d100 */
[----:B------:R-:W-:Y:S01]  /*95c0*/  IMAD.MOV.U32 R33, RZ, RZ, R31 ;  /* 0x000000ffff217224 */ /* 0x000fe200078e001f */
[----:B0-----:R0:W-:Y:S01]  /*95d0*/  STG.E desc[UR36][R8.64], R5 ;  /* 0x0000000508007986 */ /* 0x0011e2000c101924 */
[----:B------:R-:W-:Y:S05]  /*95e0*/  BRA `(.L_x_48388) ;  /* 0x0000001000947947 */ /* 0x000fea0003800000 */
.L_x_48389:
[----:B----4-:R-:W0:Y:S01]  /*95f0*/  F2I.F64.TRUNC R5, R4 ;  /* 0x0000000400057311 */ /* 0x010e22000030d100 */
[----:B------:R-:W-:Y:S01]  /*9600*/  IMAD.MOV.U32 R33, RZ, RZ, R31 ;  /* 0x000000ffff217224 */ /* 0x000fe200078e001f */
[----:B0-----:R0:W-:Y:S01]  /*9610*/  STG.E.U16 desc[UR36][R8.64], R5 ;  /* 0x0000000508007986 */ /* 0x0011e2000c101524 */
[----:B------:R-:W-:Y:S05]  /*9620*/  BRA `(.L_x_48388) ;  /* 0x0000001000847947 */ /* 0x000fea0003800000 */
.L_x_48384:
        /* <DEDUP_REMOVED lines=18> */
.L_x_48392:
        /* <DEDUP_REMOVED lines=13> */
.L_x_48391:
        /* <DEDUP_REMOVED lines=19> */
.L_x_48394:
        /* <DEDUP_REMOVED lines=14> */
.L_x_48393:
[----:B------:R0:W-:Y:S01]  /*9a30*/  STG.E.64 desc[UR36][R8.64], R4 ;  /* 0x0000000408007986 */ /* 0x0001e2000c101b24 */
[----:B------:R-:W-:Y:S01]  /*9a40*/  IMAD.MOV.U32 R33, RZ, RZ, R31 ;  /* 0x000000ffff217224 */ /* 0x000fe200078e001f */
[----:B------:R-:W-:Y:S06]  /*9a50*/  BRA `(.L_x_48388) ;  /* 0x0000000c00787947 */ /* 0x000fec0003800000 */
.L_x_48383:
        /* <DEDUP_REMOVED lines=13> */
.L_x_48397:
[----:B------:R-:W-:Y:S01]  /*9b30*/  CS2R R6, SRZ ;  /* 0x0000000000067805 */ /* 0x000fe2000001ff00 */
[----:B------:R-:W-:-:S04]  /*9b40*/  IMAD.MOV.U32 R33, RZ, RZ, R31 ;  /* 0x000000ffff217224 */ /* 0x000fc800078e001f */
[----:B------:R0:W-:Y:S01]  /*9b50*/  STG.E.128 desc[UR36][R8.64], R4 ;  /* 0x0000000408007986 */ /* 0x0001e2000c101d24 */
[----:B------:R-:W-:Y:S05]  /*9b60*/  BRA `(.L_x_48388) ;  /* 0x0000000c00347947 */ /* 0x000fea0003800000 */
.L_x_48396:
        /* <DEDUP_REMOVED lines=27> */
.L_x_48401:
[----:B------:R-:W-:Y:S05]  /*9d20*/  BSYNC.RECONVERGENT B0 ;  /* 0x0000000000007941 */ /* 0x000fea0003800200 */
.L_x_48400:
[----:B------:R-:W-:Y:S01]  /*9d30*/  LOP3.LUT R7, R0, 0x80, R7, 0xf8, !PT ;  /* 0x0000008000077812 */ /* 0x000fe200078ef807 */
[----:B------:R-:W-:-:S04]  /*9d40*/  IMAD.MOV.U32 R33, RZ, RZ, R31 ;  /* 0x000000ffff217224 */ /* 0x000fc800078e001f */
[----:B------:R0:W-:Y:S01]  /*9d50*/  STG.E.U8 desc[UR36][R8.64], R7 ;  /* 0x0000000708007986 */ /* 0x0001e2000c101124 */
[----:B------:R-:W-:Y:S05]  /*9d60*/  BRA `(.L_x_48388) ;  /* 0x0000000800b47947 */ /* 0x000fea0003800000 */
.L_x_48399:
        /* <DEDUP_REMOVED lines=23> */
.L_x_48403:
[----:B------:R-:W-:Y:S05]  /*9ee0*/  BSYNC.RECONVERGENT B0 ;  /* 0x0000000000007941 */ /* 0x000fea0003800200 */
.L_x_48402:
[----:B------:R-:W-:Y:S01]  /*9ef0*/  LOP3.LUT R7, R0, 0x80, R7, 0xf8, !PT ;  /* 0x0000008000077812 */ /* 0x000fe200078ef807 */
[----:B------:R-:W-:-:S04]  /*9f00*/  IMAD.MOV.U32 R33, RZ, RZ, R31 ;  /* 0x000000ffff217224 */ /* 0x000fc800078e001f */
[----:B------:R0:W-:Y:S01]  /*9f10*/  STG.E.U8 desc[UR36][R8.64], R7 ;  /* 0x0000000708007986 */ /* 0x0001e2000c101124 */
[----:B------:R-:W-:Y:S05]  /*9f20*/  BRA `(.L_x_48388) ;  /* 0x0000000800447947 */ /* 0x000fea0003800000 */
.L_x_48398:
        /* <DEDUP_REMOVED lines=13> */
.L_x_48395:
        /* <DEDUP_REMOVED lines=8> */
[----:B----4-:R-:W0:Y:S01]  /*a080*/  F2I.U32.F64.TRUNC R5, R4 ;  /* 0x0000000400057311 */ /* 0x010e22000030d000 */
[----:B------:R-:W-:Y:S01]  /*a090*/  IMAD.MOV.U32 R33, RZ, RZ, R31 ;  /* 0x000000ffff217224 */ /* 0x000fe200078e001f */
[----:B0-----:R0:W-:Y:S01]  /*a0a0*/  STG.E.U16 desc[UR36][R8.64], R5 ;  /* 0x0000000508007986 */ /* 0x0011e2000c101524 */
[----:B------:R-:W-:Y:S05]  /*a0b0*/  BRA `(.L_x_48388) ;  /* 0x0000000400e07947 */ /* 0x000fea0003800000 */
.L_x_48406:
        /* <DEDUP_REMOVED lines=21> */
.L_x_48409:
[----:B------:R-:W-:-:S04]  /*a210*/  SHF.R.U32.HI R0, RZ, 0x14, R7 ;  /* 0x00000014ff007819 */ /* 0x000fc80000011607 */
[----:B------:R-:W-:-:S04]  /*a220*/  LOP3.LUT R0, R0, 0x1, RZ, 0xc0, !PT ;  /* 0x0000000100007812 */ /* 0x000fc800078ec0ff */
[----:B------:R-:W-:-:S04]  /*a230*/  IADD3 R0, PT, PT, R7, 0x487ffff, R0 ;  /* 0x0487ffff07007810 */ /* 0x000fc80007ffe000 */
[----:B------:R-:W-:-:S04]  /*a240*/  SHF.R.U32.HI R0, RZ, 0x14, R0 ;  /* 0x00000014ff007819 */ /* 0x000fc80000011600 */
[----:B------:R-:W-:-:S07]  /*a250*/  LOP3.LUT R3, R0, 0xff, RZ, 0xc0, !PT ;  /* 0x000000ff00037812 */ /* 0x000fce00078ec0ff */
.L_x_48410:
[----:B------:R-:W-:-:S04]  /*a260*/  SHF.R.U32.HI R0, RZ, 0x18, R7 ;  /* 0x00000018ff007819 */ /* 0x000fc80000011607 */
[----:B------:R-:W-:-:S07]  /*a270*/  LOP3.LUT R0, R3, 0x80, R0, 0xf8, !PT ;  /* 0x0000008003007812 */ /* 0x000fce00078ef800 */
.L_x_48408:
[----:B------:R-:W-:Y:S05]  /*a280*/  BSYNC.RECONVERGENT B0 ;  /* 0x0000000000007941 */ /* 0x000fea0003800200 */
.L_x_48407:
[----:B------:R0:W-:Y:S01]  /*a290*/  STG.E.U8 desc[UR36][R8.64], R0 ;  /* 0x0000000008007986 */ /* 0x0001e2000c101124 */
[----:B------:R-:W-:Y:S01]  /*a2a0*/  IMAD.MOV.U32 R33, RZ, RZ, R31 ;  /* 0x000000ffff217224 */ /* 0x000fe200078e001f */
[----:B------:R-:W-:Y:S06]  /*a2b0*/  BRA `(.L_x_48388) ;  /* 0x0000000400607947 */ /* 0x000fec0003800000 */
.L_x_48405:
        /* <DEDUP_REMOVED lines=21> */
.L_x_48413:
[----:B------:R-:W-:-:S04]  /*a410*/  SHF.R.U32.HI R0, RZ, 0x15, R7 ;  /* 0x00000015ff007819 */ /* 0x000fc80000011607 */
[----:B------:R-:W-:-:S04]  /*a420*/  LOP3.LUT R0, R0, 0x1, RZ, 0xc0, !PT ;  /* 0x0000000100007812 */ /* 0x000fc800078ec0ff */
[----:B------:R-:W-:-:S04]  /*a430*/  IADD3 R0, PT, PT, R7, 0x88fffff, R0 ;  /* 0x088fffff07007810 */ /* 0x000fc80007ffe000 */
[----:B------:R-:W-:-:S04]  /*a440*/  SHF.R.U32.HI R0, RZ, 0x15, R0 ;  /* 0x00000015ff007819 */ /* 0x000fc80000011600 */
[----:B------:R-:W-:-:S07]  /*a450*/  LOP3.LUT R3, R0, 0xff, RZ, 0xc0, !PT ;  /* 0x000000ff00037812 */ /* 0x000fce00078ec0ff */
.L_x_48414:
[----:B------:R-:W-:-:S04]  /*a460*/  SHF.R.U32.HI R0, RZ, 0x18, R7 ;  /* 0x00000018ff007819 */ /* 0x000fc80000011607 */
[----:B------:R-:W-:-:S07]  /*a470*/  LOP3.LUT R0, R3, 0x80, R0, 0xf8, !PT ;  /* 0x0000008003007812 */ /* 0x000fce00078ef800 */
.L_x_48412:
[----:B------:R-:W-:Y:S05]  /*a480*/  BSYNC.RECONVERGENT B0 ;  /* 0x0000000000007941 */ /* 0x000fea0003800200 */
.L_x_48411:
[----:B------:R0:W-:Y:S01]  /*a490*/  STG.E.U8 desc[UR36][R8.64], R0 ;  /* 0x0000000008007986 */ /* 0x0001e2000c101124 */
[----:B------:R-:W-:Y:S01]  /*a4a0*/  IMAD.MOV.U32 R33, RZ, RZ, R31 ;  /* 0x000000ffff217224 */ /* 0x000fe200078e001f */
[----:B------:R-:W-:Y:S06]  /*a4b0*/  BRA `(.L_x_48388) ;  /* 0x0000000000e07947 */ /* 0x000fec0003800000 */
.L_x_48404:
[----:B------:R-:W-:-:S13]  /*a4c0*/  ISETP.NE.AND P0, PT, R0, 0x1c, PT ;  /* 0x0000001c0000780c */ /* 0x000fda0003f05270 */
[----:B------:R-:W-:Y:S05]  /*a4d0*/  @!P0 BRA `(.L_x_48415) ;  /* 0x0000000000cc8947 */ /* 0x000fea0003800000 */
[----:B------:R-:W-:-:S13]  /*a4e0*/  ISETP.NE.AND P0, PT, R0, 0x1d, PT ;  /* 0x0000001d0000780c */ /* 0x000fda0003f05270 */
[----:B------:R-:W-:Y:S05]  /*a4f0*/  @!P0 BRA `(.L_x_48416) ;  /* 0x0000000000b48947 */ /* 0x000fea0003800000 */
[----:B------:R-:W-:-:S13]  /*a500*/  ISETP.NE.AND P0, PT, R0, 0x2c, PT ;  /* 0x0000002c0000780c */ /* 0x000fda0003f05270 */
[----:B------:R-:W-:Y:S05]  /*a510*/  @!P0 BRA `(.L_x_48417) ;  /* 0x0000000000488947 */ /* 0x000fea0003800000 */
.L_x_48387:
[----:B------:R-:W-:Y:S01]  /*a520*/  MOV R0, 0x0 ;  /* 0x0000000000007802 */ /* 0x000fe20000000f00 */
[----:B------:R-:W1:Y:S01]  /*a530*/  LDCU.64 UR6, c[0x4][0x198] ;  /* 0x01003300ff0677ac */ /* 0x000e620008000a00 */
[----:B------:R-:W-:Y:S02]  /*a540*/  IMAD.MOV.U32 R8, RZ, RZ, 0x65 ;  /* 0x00000065ff087424 */ /* 0x000fe400078e00ff */
[----:B------:R0:W2:Y:S01]  /*a550*/  LDC.64 R14, c[0x4][R0] ;  /* 0x01000000000e7b82 */ /* 0x0000a20000000a00 */
[----:B------:R-:W5:Y:S01]  /*a560*/  LDCU.64 UR8, c[0x4][0x1a0] ;  /* 0x01003400ff0877ac */ /* 0x000f620008000a00 */
[----:B------:R-:W-:Y:S02]  /*a570*/  IMAD.MOV.U32 R12, RZ, RZ, 0x1 ;  /* 0x00000001ff0c7424 */ /* 0x000fe400078e00ff */
[----:B------:R-:W-:Y:S01]  /*a580*/  IMAD.MOV.U32 R13, RZ, RZ, RZ ;  /* 0x000000ffff0d7224 */ /* 0x000fe200078e00ff */
[----:B------:R-:W3:Y:S01]  /*a590*/  LDCU.64 UR4, c[0x4][0x60] ;  /* 0x01000c00ff0477ac */ /* 0x000ee20008000a00 */
[----:B-1--4-:R-:W-:-:S02]  /*a5a0*/  IMAD.U32 R4, RZ, RZ, UR6 ;  /* 0x00000006ff047e24 */ /* 0x012fc4000f8e00ff */
[----:B------:R-:W-:Y:S02]  /*a5b0*/  IMAD.U32 R5, RZ, RZ, UR7 ;  /* 0x00000007ff057e24 */ /* 0x000fe4000f8e00ff */
[----:B-----5:R-:W-:Y:S02]  /*a5c0*/  IMAD.U32 R6, RZ, RZ, UR8 ;  /* 0x00000008ff067e24 */ /* 0x020fe4000f8e00ff */
[----:B------:R-:W-:Y:S02]  /*a5d0*/  IMAD.U32 R7, RZ, RZ, UR9 ;  /* 0x00000009ff077e24 */ /* 0x000fe4000f8e00ff */
[----:B---3--:R-:W-:Y:S02]  /*a5e0*/  IMAD.U32 R10, RZ, RZ, UR4 ;  /* 0x00000004ff0a7e24 */ /* 0x008fe4000f8e00ff */
[----:B0-----:R-:W-:-:S07]  /*a5f0*/  IMAD.U32 R11, RZ, RZ, UR5 ;  /* 0x00000005ff0b7e24 */ /* 0x001fce000f8e00ff */
[----:B------:R-:W-:-:S07]  /*a600*/  LEPC R20, `(.L_x_48418) ;  /* 0x000000001014794e */ /* 0x000fce0000000000 */
[----:B--2---:R-:W-:Y:S05]  /*a610*/  CALL.ABS.NOINC R14 ;  /* 0x000000000e007343 */ /* 0x004fea0003c00000 */
.L_x_48418:
[----:B------:R-:W-:Y:S01]  /*a620*/  IMAD.MOV.U32 R33, RZ, RZ, R31 ;  /* 0x000000ffff217224 */ /* 0x000fe200078e001f */
[----:B------:R-:W-:Y:S06]  /*a630*/  BRA `(.L_x_48388) ;  /* 0x0000000000807947 */ /* 0x000fec0003800000 */
.L_x_48417:
        /* <DEDUP_REMOVED lines=25> */
.L_x_48416:
[----:B-1--4-:R-:W0:Y:S01]  /*a7d0*/  F2I.U64.F64.TRUNC R4, R4 ;  /* 0x0000000400047311 */ /* 0x012e22000030d800 */
[----:B------:R-:W-:Y:S01]  /*a7e0*/  IMAD.MOV.U32 R33, RZ, RZ, R31 ;  /* 0x000000ffff217224 */ /* 0x000fe200078e001f */
[----:B0-----:R0:W-:Y:S01]  /*a7f0*/  STG.E.64 desc[UR36][R8.64], R4 ;  /* 0x0000000408007986 */ /* 0x0011e2000c101b24 */
[----:B------:R-:W-:Y:S05]  /*a800*/  BRA `(.L_x_48388) ;  /* 0x00000000000c7947 */ /* 0x000fea0003800000 */
.L_x_48415:
[----:B----4-:R-:W0:Y:S01]  /*a810*/  F2I.U32.F64.TRUNC R5, R4 ;  /* 0x0000000400057311 */ /* 0x010e22000030d000 */
[----:B------:R-:W-:Y:S01]  /*a820*/  IMAD.MOV.U32 R33, RZ, RZ, R31 ;  /* 0x000000ffff217224 */ /* 0x000fe200078e001f */
[----:B0-----:R0:W-:Y:S06]  /*a830*/  STG.E desc[UR36][R8.64], R5 ;  /* 0x0000000508007986 */ /* 0x0011ec000c101924 */
.L_x_48388:
[----:B------:R-:W-:-:S13]  /*a840*/  ISETP.GE.AND P0, PT, R33, R2, PT ;  /* 0x000000022100720c */ /* 0x000fda0003f06270 */
[----:B------:R-:W-:Y:S05]  /*a850*/  @P0 BREAK.RELIABLE B6 ;  /* 0x0000000000060942 */ /* 0x000fea0003800100 */
[----:B------:R-:W-:Y:S05]  /*a860*/  @P0 BRA `(.L_x_48419) ;  /* 0x0000002400e00947 */ /* 0x000fea0003800000 */
[----:B------:R-:W5:Y:S01]  /*a870*/  LDCU UR4, c[0x0][0x3bc] ;  /* 0x00007780ff0477ac */ /* 0x000f620008000800 */
[----:B01--4-:R-:W0:Y:S01]  /*a880*/  LDC.64 R4, c[0x0][0x390] ;  /* 0x0000e400ff047b82 */ /* 0x013e220000000a00 */
        /* <DEDUP_REMOVED lines=19> */
.L_x_48423:
[----:B------:R-:W0:Y:S02]  /*a9c0*/  F2I.S64.F64.TRUNC R28, R28 ;  /* 0x0000001c001c7311 */ /* 0x000e24000030d900 */
[----:B0-----:R-:W-:-:S05]  /*a9d0*/  IMAD.MOV.U32 R3, RZ, RZ, R28 ;  /* 0x000000ffff037224 */ /* 0x001fca00078e001c */
[----:B------:R0:W-:Y:S01]  /*a9e0*/  STG.E.U8 desc[UR36][R4.64], R3 ;  /* 0x0000000304007986 */ /* 0x0001e2000c101124 */
[----:B------:R-:W-:Y:S05]  /*a9f0*/  BRA `(.L_x_48425) ;  /* 0x0000001000807947 */ /* 0x000fea0003800000 */
.L_x_48422:
        /* <DEDUP_REMOVED lines=9> */
.L_x_48427:
[----:B------:R-:W0:Y:S02]  /*aa90*/  F2I.F64.TRUNC R29, R28 ;  /* 0x0000001c001d7311 */ /* 0x000e24000030d100 */
[----:B0-----:R0:W-:Y:S01]  /*aaa0*/  STG.E desc[UR36][R4.64], R29 ;  /* 0x0000001d04007986 */ /* 0x0011e2000c101924 */
[----:B------:R-:W-:Y:S05]  /*aab0*/  BRA `(.L_x_48425) ;  /* 0x0000001000507947 */ /* 0x000fea0003800000 */
.L_x_48426:
[----:B------:R-:W0:Y:S02]  /*aac0*/  F2I.F64.TRUNC R29, R28 ;  /* 0x0000001c001d7311 */ /* 0x000e24000030d100 */
[----:B0-----:R0:W-:Y:S01]  /*aad0*/  STG.E.U16 desc[UR36][R4.64], R29 ;  /* 0x0000001d04007986 */ /* 0x0011e2000c101524 */
[----:B------:R-:W-:Y:S05]  /*aae0*/  BRA `(.L_x_48425) ;  /* 0x0000001000447947 */ /* 0x000fea0003800000 */
.L_x_48421:
        /* <DEDUP_REMOVED lines=17> */
.L_x_48429:
        /* <DEDUP_REMOVED lines=12> */
.L_x_48428:
        /* <DEDUP_REMOVED lines=18> */
.L_x_48431:
        /* <DEDUP_REMOVED lines=13> */
.L_x_48430:
[----:B------:R0:W-:Y:S01]  /*aeb0*/  STG.E.64 desc[UR36][R4.64], R28 ;  /* 0x0000001c04007986 */ /* 0x0001e2000c101b24 */
[----:B------:R-:W-:Y:S05]  /*aec0*/  BRA `(.L_x_48425) ;  /* 0x0000000c004c7947 */ /* 0x000fea0003800000 */
.L_x_48420:
        /* <DEDUP_REMOVED lines=13> */
.L_x_48435:
        /* <DEDUP_REMOVED lines=26> */
.L_x_48438:
[----:B------:R-:W-:-:S04]  /*b140*/  SHF.R.U32.HI R3, RZ, 0x18, R7 ;  /* 0x00000018ff037819 */ /* 0x000fc80000011607 */
[----:B------:R-:W-:-:S07]  /*b150*/  LOP3.LUT R0, R0, 0x80, R3, 0xf8, !PT ;  /* 0x0000008000007812 */ /* 0x000fce00078ef803 */
.L_x_48437:
[----:B------:R-:W-:Y:S05]  /*b160*/  BSYNC.RECONVERGENT B0 ;  /* 0x0000000000007941 */ /* 0x000fea0003800200 */
.L_x_48436:
[----:B------:R0:W-:Y:S01]  /*b170*/  STG.E.U8 desc[UR36][R4.64], R0 ;  /* 0x0000000004007986 */ /* 0x0001e2000c101124 */
[----:B------:R-:W-:Y:S05]  /*b180*/  BRA `(.L_x_48425) ;  /* 0x00000008009c7947 */ /* 0x000fea0003800000 */
.L_x_48434:
        /* <DEDUP_REMOVED lines=26> */
.L_x_48441:
[----:B------:R-:W-:-:S04]  /*b330*/  SHF.R.U32.HI R3, RZ, 0x18, R7 ;  /* 0x00000018ff037819 */ /* 0x000fc80000011607 */
[----:B------:R-:W-:-:S07]  /*b340*/  LOP3.LUT R0, R0, 0x80, R3, 0xf8, !PT ;  /* 0x0000008000007812 */ /* 0x000fce00078ef803 */
.L_x_48440:
[----:B------:R-:W-:Y:S05]  /*b350*/  BSYNC.RECONVERGENT B0 ;  /* 0x0000000000007941 */ /* 0x000fea0003800200 */
.L_x_48439:
[----:B------:R0:W-:Y:S01]  /*b360*/  STG.E.U8 desc[UR36][R4.64], R0 ;  /* 0x0000000004007986 */ /* 0x0001e2000c101124 */
[----:B------:R-:W-:Y:S05]  /*b370*/  BRA `(.L_x_48425) ;  /* 0x0000000800207947 */ /* 0x000fea0003800000 */
.L_x_48433:
        /* <DEDUP_REMOVED lines=30> */
.L_x_48443:
[----:B------:R-:W0:Y:S02]  /*b560*/  F2I.U64.F64.TRUNC R28, R28 ;  /* 0x0000001c001c7311 */ /* 0x000e24000030d800 */
[----:B0-----:R0:W-:Y:S01]  /*b570*/  STG.E.64 desc[UR36][R4.64], R28 ;  /* 0x0000001c04007986 */ /* 0x0011e2000c101b24 */
[----:B------:R-:W-:Y:S05]  /*b580*/  BRA `(.L_x_48425) ;  /* 0x00000004009c7947 */ /* 0x000fea0003800000 */
.L_x_48442:
[----:B------:R-:W0:Y:S02]  /*b590*/  F2I.U32.F64.TRUNC R29, R28 ;  /* 0x0000001c001d7311 */ /* 0x000e24000030d000 */
[----:B0-----:R0:W-:Y:S01]  /*b5a0*/  STG.E desc[UR36][R4.64], R29 ;  /* 0x0000001d04007986 */ /* 0x0011e2000c101924 */
[----:B------:R-:W-:Y:S05]  /*b5b0*/  BRA `(.L_x_48425) ;  /* 0x0000000400907947 */ /* 0x000fea0003800000 */
.L_x_48432:
        /* <DEDUP_REMOVED lines=10> */
.L_x_48445:
[----:B------:R-:W-:-:S05]  /*b660*/  CS2R R30, SRZ ;  /* 0x00000000001e7805 */ /* 0x000fca000001ff00 */
[----:B------:R0:W-:Y:S01]  /*b670*/  STG.E.128 desc[UR36][R4.64], R28 ;  /* 0x0000001c04007986 */ /* 0x0001e2000c101d24 */
[----:B------:R-:W-:Y:S05]  /*b680*/  BRA `(.L_x_48425) ;  /* 0x00000004005c7947 */ /* 0x000fea0003800000 */
.L_x_48444:
[----:B------:R-:W-:-:S13]  /*b690*/  ISETP.NE.AND P0, PT, R0, 0xf, PT ;  /* 0x0000000f0000780c */ /* 0x000fda0003f05270 */
[----:B------:R-:W-:Y:S05]  /*b6a0*/  @!P0 BRA `(.L_x_48446) ;  /* 0x0000000400288947 */ /* 0x000fea0003800000 */
[----:B------:R-:W-:-:S13]  /*b6b0*/  ISETP.NE.AND P0, PT, R0, 0x17, PT ;  /* 0x000000170000780c */ /* 0x000fda0003f05270 */
[----:B------:R-:W-:Y:S05]  /*b6c0*/  @!P0 BRA `(.L_x_48447) ;  /* 0x0000000000b08947 */ /* 0x000fea0003800000 */
[----:B------:R-:W-:-:S13]  /*b6d0*/  ISETP.NE.AND P0, PT, R0, 0x18, PT ;  /* 0x000000180000780c */ /* 0x000fda0003f05270 */
[----:B------:R-:W-:Y:S05]  /*b6e0*/  @!P0 BRA `(.L_x_48448) ;  /* 0x0000000000448947 */ /* 0x000fea0003800000 */
.L_x_48424:
        /* <DEDUP_REMOVED lines=16> */
.L_x_48449:
[----:B------:R-:W-:Y:S05]  /*b7f0*/  BRA `(.L_x_48425) ;  /* 0x0000000400007947 */ /* 0x000fea0003800000 */
.L_x_48448:
        /* <DEDUP_REMOVED lines=21> */
.L_x_48451:
[----:B------:R-:W-:Y:S05]  /*b950*/  BSYNC.RECONVERGENT B0 ;  /* 0x0000000000007941 */ /* 0x000fea0003800200 */
.L_x_48450:
[----:B------:R-:W-:-:S05]  /*b960*/  LOP3.LUT R3, R0, 0x80, R3, 0xf8, !PT ;  /* 0x0000008000037812 */ /* 0x000fca00078ef803 */
[----:B------:R0:W-:Y:S01]  /*b970*/  STG.E.U8 desc[UR36][R4.64], R3 ;  /* 0x0000000304007986 */ /* 0x0001e2000c101124 */
[----:B------:R-:W-:Y:S05]  /*b980*/  BRA `(.L_x_48425) ;  /* 0x00000000009c7947 */ /* 0x000fea0003800000 */
.L_x_48447:
        /* <DEDUP_REMOVED lines=20> */
.L_x_48453:
[----:B------:R-:W-:Y:S01]  /*bad0*/  IMAD.MOV.U32 R0, RZ, RZ, 0x7f ;  /* 0x0000007fff007424 */ /* 0x000fe200078e00ff */
[----:B------:R-:W-:-:S04]  /*bae0*/  ISETP.GT.U32.AND P0, PT, R3, 0x7f800000, PT ;  /* 0x7f8000000300780c */ /* 0x000fc80003f04070 */
[----:B------:R-:W-:-:S09]  /*baf0*/  SEL R0, R0, 0x7c, P0 ;  /* 0x0000007c00007807 */ /* 0x000fd20000000000 */
.L_x_48454:
[----:B------:R-:W-:Y:S05]  /*bb00*/  BSYNC.RECONVERGENT B0 ;  /* 0x0000000000007941 */ /* 0x000fea0003800200 */
.L_x_48452:
[----:B------:R-:W-:-:S04]  /*bb10*/  SHF.R.U32.HI R3, RZ, 0x18, R7 ;  /* 0x00000018ff037819 */ /* 0x000fc80000011607 */
[----:B------:R-:W-:-:S05]  /*bb20*/  LOP3.LUT R3, R0, 0x80, R3, 0xf8, !PT ;  /* 0x0000008000037812 */ /* 0x000fca00078ef803 */
[----:B------:R0:W-:Y:S01]  /*bb30*/  STG.E.U8 desc[UR36][R4.64], R3 ;  /* 0x0000000304007986 */ /* 0x0001e2000c101124 */
[----:B------:R-:W-:Y:S05]  /*bb40*/  BRA `(.L_x_48425) ;  /* 0x00000000002c7947 */ /* 0x000fea0003800000 */
.L_x_48446:
        /* <DEDUP_REMOVED lines=11> */
.L_x_48425:
[----:B------:R-:W-:-:S07]  /*bc00*/  VIADD R33, R33, 0x80 ;  /* 0x0000008021217836 */ /* 0x000fce0000000000 */
.L_x_48382:
[----:B------:R-:W-:-:S13]  /*bc10*/  ISETP.GE.AND P0, PT, R33, R2, PT ;  /* 0x000000022100720c */ /* 0x000fda0003f06270 */
[----:B------:R-:W-:Y:S05]  /*bc20*/  @P0 BREAK.RELIABLE B6 ;  /* 0x0000000000060942 */ /* 0x000fea0003800100 */
[----:B------:R-:W-:Y:S05]  /*bc30*/  @P0 BRA `(.L_x_48419) ;  /* 0x0000001000ec0947 */ /* 0x000fea0003800000 */
[----:B------:R-:W-:Y:S05]  /*bc40*/  BSYNC.RELIABLE B6 ;  /* 0x0000000000067941 */ /* 0x000fea0003800100 */
.L_x_48381:
        /* <DEDUP_REMOVED lines=21> */
.L_x_48458:
[----:B------:R-:W0:Y:S02]  /*bda0*/  F2I.S64.F64.TRUNC R24, R24 ;  /* 0x0000001800187311 */ /* 0x000e24000030d900 */
[----:B0-----:R-:W-:-:S05]  /*bdb0*/  IMAD.MOV.U32 R3, RZ, RZ, R24 ;  /* 0x000000ffff037224 */ /* 0x001fca00078e0018 */
[----:B------:R0:W-:Y:S01]  /*bdc0*/  STG.E.U8 desc[UR36][R4.64], R3 ;  /* 0x0000000304007986 */ /* 0x0001e2000c101124 */
[----:B------:R-:W-:Y:S05]  /*bdd0*/  BRA `(.L_x_48460) ;  /* 0x0000001000807947 */ /* 0x000fea0003800000 */
.L_x_48457:
        /* <DEDUP_REMOVED lines=9> */
.L_x_48462:
[----:B------:R-:W0:Y:S02]  /*be70*/  F2I.F64.TRUNC R25, R24 ;  /* 0x0000001800197311 */ /* 0x000e24000030d100 */
[----:B0-----:R0:W-:Y:S01]  /*be80*/  STG.E desc[UR36][R4.64], R25 ;  /* 0x0000001904007986 */ /* 0x0011e2000c101924 */
[----:B------:R-:W-:Y:S05]  /*be90*/  BRA `(.L_x_48460) ;  /* 0x0000001000507947 */ /* 0x000fea0003800000 */
.L_x_48461:
[----:B------:R-:W0:Y:S02]  /*bea0*/  F2I.F64.TRUNC R25, R24 ;  /* 0x0000001800197311 */ /* 0x000e24000030d100 */
[----:B0-----:R0:W-:Y:S01]  /*beb0*/  STG.E.U16 desc[UR36][R4.64], R25 ;  /* 0x0000001904007986 */ /* 0x0011e2000c101524 */
[----:B------:R-:W-:Y:S05]  /*bec0*/  BRA `(.L_x_48460) ;  /* 0x0000001000447947 */ /* 0x000fea0003800000 */
.L_x_48456:
        /* <DEDUP_REMOVED lines=17> */
.L_x_48464:
        /* <DEDUP_REMOVED lines=12> */
.L_x_48463:
        /* <DEDUP_REMOVED lines=18> */
.L_x_48466:
        /* <DEDUP_REMOVED lines=13> */
.L_x_48465:
[----:B------:R0:W-:Y:S01]  /*c290*/  STG.E.64 desc[UR36][R4.64], R24 ;  /* 0x0000001804007986 */ /* 0x0001e2000c101b24 */
[----:B------:R-:W-:Y:S05]  /*c2a0*/  BRA `(.L_x_48460) ;  /* 0x0000000c004c7947 */ /* 0x000fea0003800000 */
.L_x_48455:
        /* <DEDUP_REMOVED lines=13> */
.L_x_48470:
        /* <DEDUP_REMOVED lines=26> */
.L_x_48473:
[----:B------:R-:W-:-:S04]  /*c520*/  SHF.R.U32.HI R3, RZ, 0x18, R7 ;  /* 0x00000018ff037819 */ /* 0x000fc80000011607 */
[----:B------:R-:W-:-:S07]  /*c530*/  LOP3.LUT R0, R0, 0x80, R3, 0xf8, !PT ;  /* 0x0000008000007812 */ /* 0x000fce00078ef803 */
.L_x_48472:
[----:B------:R-:W-:Y:S05]  /*c540*/  BSYNC.RECONVERGENT B0 ;  /* 0x0000000000007941 */ /* 0x000fea0003800200 */
.L_x_48471:
[----:B------:R1:W-:Y:S01]  /*c550*/  STG.E.U8 desc[UR36][R4.64], R0 ;  /* 0x0000000004007986 */ /* 0x0003e2000c101124 */
[----:B------:R-:W-:Y:S05]  /*c560*/  BRA `(.L_x_48460) ;  /* 0x00000008009c7947 */ /* 0x000fea0003800000 */
.L_x_48469:
        /* <DEDUP_REMOVED lines=26> */
.L_x_48476:
[----:B------:R-:W-:-:S04]  /*c710*/  SHF.R.U32.HI R3, RZ, 0x18, R7 ;  /* 0x00000018ff037819 */ /* 0x000fc80000011607 */
[----:B------:R-:W-:-:S07]  /*c720*/  LOP3.LUT R0, R0, 0x80, R3, 0xf8, !PT ;  /* 0x0000008000007812 */ /* 0x000fce00078ef803 */
.L_x_48475:
[----:B------:R-:W-:Y:S05]  /*c730*/  BSYNC.RECONVERGENT B0 ;  /* 0x0000000000007941 */ /* 0x000fea0003800200 */
.L_x_48474:
[----:B------:R2:W-:Y:S01]  /*c740*/  STG.E.U8 desc[UR36][R4.64], R0 ;  /* 0x0000000004007986 */ /* 0x0005e2000c101124 */
[----:B------:R-:W-:Y:S05]  /*c750*/  BRA `(.L_x_48460) ;  /* 0x0000000800207947 */ /* 0x000fea0003800000 */
.L_x_48468:
        /* <DEDUP_REMOVED lines=30> */
.L_x_48478:
[----:B------:R-:W0:Y:S02]  /*c940*/  F2I.U64.F64.TRUNC R24, R24 ;  /* 0x0000001800187311 */ /* 0x000e24000030d800 */
[----:B0-----:R0:W-:Y:S01]  /*c950*/  STG.E.64 desc[UR36][R4.64], R24 ;  /* 0x0000001804007986 */ /* 0x0011e2000c101b24 */
[----:B------:R-:W-:Y:S05]  /*c960*/  BRA `(.L_x_48460) ;  /* 0x00000004009c7947 */ /* 0x000fea0003800000 */
.L_x_48477:
[----:B------:R-:W0:Y:S02]  /*c970*/  F2I.U32.F64.TRUNC R25, R24 ;  /* 0x0000001800197311 */ /* 0x000e24000030d000 */
[----:B0-----:R4:W-:Y:S01]  /*c980*/  STG.E desc[UR36][R4.64], R25 ;  /* 0x0000001904007986 */ /* 0x0019e2000c101924 */
[----:B------:R-:W-:Y:S05]  /*c990*/  BRA `(.L_x_48460) ;  /* 0x0000000400907947 */ /* 0x000fea0003800000 */
.L_x_48467:
        /* <DEDUP_REMOVED lines=10> */
.L_x_48480:
[----:B------:R-:W-:-:S05]  /*ca40*/  CS2R R26, SRZ ;  /* 0x00000000001a7805 */ /* 0x000fca000001ff00 */
[----:B------:R0:W-:Y:S01]  /*ca50*/  STG.E.128 desc[UR36][R4.64], R24 ;  /* 0x0000001804007986 */ /* 0x0001e2000c101d24 */
[----:B------:R-:W-:Y:S05]  /*ca60*/  BRA `(.L_x_48460) ;  /* 0x00000004005c7947 */ /* 0x000fea0003800000 */
.L_x_48479:
[----:B------:R-:W-:-:S13]  /*ca70*/  ISETP.NE.AND P0, PT, R0, 0xf, PT ;  /* 0x0000000f0000780c */ /* 0x000fda0003f05270 */
[----:B------:R-:W-:Y:S05]  /*ca80*/  @!P0 BRA `(.L_x_48481) ;  /* 0x0000000400288947 */ /* 0x000fea0003800000 */
[----:B------:R-:W-:-:S13]  /*ca90*/  ISETP.NE.AND P0, PT, R0, 0x17, PT ;  /* 0x000000170000780c */ /* 0x000fda0003f05270 */
[----:B------:R-:W-:Y:S05]  /*caa0*/  @!P0 BRA `(.L_x_48482) ;  /* 0x0000000000b08947 */ /* 0x000fea0003800000 */
[----:B------:R-:W-:-:S13]  /*cab0*/  ISETP.NE.AND P0, PT, R0, 0x18, PT ;  /* 0x000000180000780c */ /* 0x000fda0003f05270 */
[----:B------:R-:W-:Y:S05]  /*cac0*/  @!P0 BRA `(.L_x_48483) ;  /* 0x0000000000448947 */ /* 0x000fea0003800000 */
.L_x_48459:
        /* <DEDUP_REMOVED lines=16> */
.L_x_48484:
[----:B------:R-:W-:Y:S05]  /*cbd0*/  BRA `(.L_x_48460) ;  /* 0x0000000400007947 */ /* 0x000fea0003800000 */
.L_x_48483:
        /* <DEDUP_REMOVED lines=21> */
.L_x_48486:
[----:B------:R-:W-:Y:S05]  /*cd30*/  BSYNC.RECONVERGENT B0 ;  /* 0x0000000000007941 */ /* 0x000fea0003800200 */
.L_x_48485:
[----:B------:R-:W-:-:S05]  /*cd40*/  LOP3.LUT R3, R0, 0x80, R3, 0xf8, !PT ;  /* 0x0000008000037812 */ /* 0x000fca00078ef803 */
[----:B------:R0:W-:Y:S01]  /*cd50*/  STG.E.U8 desc[UR36][R4.64], R3 ;  /* 0x0000000304007986 */ /* 0x0001e2000c101124 */
[----:B------:R-:W-:Y:S05]  /*cd60*/  BRA `(.L_x_48460) ;  /* 0x00000000009c7947 */ /* 0x000fea0003800000 */
.L_x_48482:
        /* <DEDUP_REMOVED lines=20> */
.L_x_48488:
[----:B------:R-:W-:Y:S01]  /*ceb0*/  IMAD.MOV.U32 R0, RZ, RZ, 0x7f ;  /* 0x0000007fff007424 */ /* 0x000fe200078e00ff */
[----:B------:R-:W-:-:S04]  /*cec0*/  ISETP.GT.U32.AND P0, PT, R3, 0x7f800000, PT ;  /* 0x7f8000000300780c */ /* 0x000fc80003f04070 */
[----:B------:R-:W-:-:S09]  /*ced0*/  SEL R0, R0, 0x7c, P0 ;  /* 0x0000007c00007807 */ /* 0x000fd20000000000 */
.L_x_48489:
[----:B------:R-:W-:Y:S05]  /*cee0*/  BSYNC.RECONVERGENT B0 ;  /* 0x0000000000007941 */ /* 0x000fea0003800200 */
.L_x_48487:
[----:B------:R-:W-:-:S04]  /*cef0*/  SHF.R.U32.HI R3, RZ, 0x18, R7 ;  /* 0x00000018ff037819 */ /* 0x000fc80000011607 */
[----:B------:R-:W-:-:S05]  /*cf00*/  LOP3.LUT R3, R0, 0x80, R3, 0xf8, !PT ;  /* 0x0000008000037812 */ /* 0x000fca00078ef803 */
[----:B------:R0:W-:Y:S01]  /*cf10*/  STG.E.U8 desc[UR36][R4.64], R3 ;  /* 0x0000000304007986 */ /* 0x0001e2000c101124 */
[----:B------:R-:W-:Y:S05]  /*cf20*/  BRA `(.L_x_48460) ;  /* 0x00000000002c7947 */ /* 0x000fea0003800000 */
.L_x_48481:
        /* <DEDUP_REMOVED lines=11> */
.L_x_48460:
[----:B------:R-:W-:-:S07]  /*cfe0*/  VIADD R33, R33, 0x80 ;  /* 0x0000008021217836 */ /* 0x000fce0000000000 */
.L_x_48419:
[----:B------:R-:W-:Y:S05]  /*cff0*/  BSYNC.RECONVERGENT B7 ;  /* 0x0000000000077941 */ /* 0x000fea0003800200 */
.L_x_48380:
[----:B------:R-:W-:-:S13]  /*d000*/  ISETP.GE.AND P0, PT, R33, R2, PT ;  /* 0x000000022100720c */ /* 0x000fda0003f06270 */
[----:B------:R-:W-:Y:S05]  /*d010*/  @P0 EXIT ;  /* 0x000000000000094d */ /* 0x000fea0003800000 */
[----:B0-2-4-:R-:W0:Y:S01]  /*d020*/  LDC.64 R2, c[0x0][0x390] ;  /* 0x0000e400ff027b82 */ /* 0x015e220000000a00 */
[----:B------:R-:W2:Y:S01]  /*d030*/  LDCU UR4, c[0x0][0x3bc] ;  /* 0x00007780ff0477ac */ /* 0x000ea20008000800 */
[----:B-1----:R-:W-:Y:S01]  /*d040*/  PRMT R0, R18, 0x9910, RZ ;  /* 0x0000991012007816 */ /* 0x002fe200000000ff */
        /* <DEDUP_REMOVED lines=17> */
.L_x_48493:
[----:B------:R-:W0:Y:S02]  /*d160*/  F2I.S64.F64.TRUNC R16, R16 ;  /* 0x0000001000107311 */ /* 0x000e24000030d900 */
[----:B0-----:R-:W-:-:S05]  /*d170*/  IMAD.MOV.U32 R5, RZ, RZ, R16 ;  /* 0x000000ffff057224 */ /* 0x001fca00078e0010 */
[----:B------:R-:W-:Y:S01]  /*d180*/  STG.E.U8 desc[UR36][R2.64], R5 ;  /* 0x0000000502007986 */ /* 0x000fe2000c101124 */
[----:B------:R-:W-:Y:S05]  /*d190*/  EXIT ;  /* 0x000000000000794d */ /* 0x000fea0003800000 */
.L_x_48492:
        /* <DEDUP_REMOVED lines=9> */
.L_x_48496:
[----:B------:R-:W0:Y:S02]  /*d230*/  F2I.F64.TRUNC R17, R16 ;  /* 0x0000001000117311 */ /* 0x000e24000030d100 */
[----:B0-----:R-:W-:Y:S01]  /*d240*/  STG.E desc[UR36][R2.64], R17 ;  /* 0x0000001102007986 */ /* 0x001fe2000c101924 */
[----:B------:R-:W-:Y:S05]  /*d250*/  EXIT ;  /* 0x000000000000794d */ /* 0x000fea0003800000 */
.L_x_48495:
[----:B------:R-:W0:Y:S02]  /*d260*/  F2I.F64.TRUNC R17, R16 ;  /* 0x0000001000117311 */ /* 0x000e24000030d100 */
[----:B0-----:R-:W-:Y:S01]  /*d270*/  STG.E.U16 desc[UR36][R2.64], R17 ;  /* 0x0000001102007986 */ /* 0x001fe2000c101524 */
[----:B------:R-:W-:Y:S05]  /*d280*/  EXIT ;  /* 0x000000000000794d */ /* 0x000fea0003800000 */
.L_x_48491:
        /* <DEDUP_REMOVED lines=17> */
.L_x_48498:
        /* <DEDUP_REMOVED lines=12> */
.L_x_48497:
        /* <DEDUP_REMOVED lines=18> */
.L_x_48500:
        /* <DEDUP_REMOVED lines=13> */
.L_x_48499:
[----:B------:R-:W-:Y:S01]  /*d650*/  STG.E.64 desc[UR36][R2.64], R16 ;  /* 0x0000001002007986 */ /* 0x000fe2000c101b24 */
[----:B------:R-:W-:Y:S05]  /*d660*/  EXIT ;  /* 0x000000000000794d */ /* 0x000fea0003800000 */
.L_x_48490:
        /* <DEDUP_REMOVED lines=13> */
.L_x_48504:
        /* <DEDUP_REMOVED lines=26> */
.L_x_48507:
[----:B------:R-:W-:-:S04]  /*d8e0*/  SHF.R.U32.HI R5, RZ, 0x18, R5 ;  /* 0x00000018ff057819 */ /* 0x000fc80000011605 */
[----:B------:R-:W-:-:S07]  /*d8f0*/  LOP3.LUT R0, R0, 0x80, R5, 0xf8, !PT ;  /* 0x0000008000007812 */ /* 0x000fce00078ef805 */
.L_x_48506:
[----:B------:R-:W-:Y:S05]  /*d900*/  BSYNC.RECONVERGENT B0 ;  /* 0x0000000000007941 */ /* 0x000fea0003800200 */
.L_x_48505:
[----:B------:R-:W-:Y:S01]  /*d910*/  STG.E.U8 desc[UR36][R2.64], R0 ;  /* 0x0000000002007986 */ /* 0x000fe2000c101124 */
[----:B------:R-:W-:Y:S05]  /*d920*/  EXIT ;  /* 0x000000000000794d */ /* 0x000fea0003800000 */
.L_x_48503:
        /* <DEDUP_REMOVED lines=26> */
.L_x_48510:
[----:B------:R-:W-:-:S04]  /*dad0*/  SHF.R.U32.HI R5, RZ, 0x18, R5 ;  /* 0x00000018ff057819 */ /* 0x000fc80000011605 */
[----:B------:R-:W-:-:S07]  /*dae0*/  LOP3.LUT R0, R0, 0x80, R5, 0xf8, !PT ;  /* 0x0000008000007812 */ /* 0x000fce00078ef805 */
.L_x_48509:
[----:B------:R-:W-:Y:S05]  /*daf0*/  BSYNC.RECONVERGENT B0 ;  /* 0x0000000000007941 */ /* 0x000fea0003800200 */
.L_x_48508:
[----:B------:R-:W-:Y:S01]  /*db00*/  STG.E.U8 desc[UR36][R2.64], R0 ;  /* 0x0000000002007986 */ /* 0x000fe2000c101124 */
[----:B------:R-:W-:Y:S05]  /*db10*/  EXIT ;  /* 0x000000000000794d */ /* 0x000fea0003800000 */
.L_x_48502:
        /* <DEDUP_REMOVED lines=30> */
.L_x_48512:
[----:B------:R-:W0:Y:S02]  /*dd00*/  F2I.U64.F64.TRUNC R16, R16 ;  /* 0x0000001000107311 */ /* 0x000e24000030d800 */
[----:B0-----:R-:W-:Y:S01]  /*dd10*/  STG.E.64 desc[UR36][R2.64], R16 ;  /* 0x0000001002007986 */ /* 0x001fe2000c101b24 */
[----:B------:R-:W-:Y:S05]  /*dd20*/  EXIT ;  /* 0x000000000000794d */ /* 0x000fea0003800000 */
.L_x_48511:
[----:B------:R-:W0:Y:S02]  /*dd30*/  F2I.U32.F64.TRUNC R17, R16 ;  /* 0x0000001000117311 */ /* 0x000e24000030d000 */
[----:B0-----:R-:W-:Y:S01]  /*dd40*/  STG.E desc[UR36][R2.64], R17 ;  /* 0x0000001102007986 */ /* 0x001fe2000c101924 */
[----:B------:R-:W-:Y:S05]  /*dd50*/  EXIT ;  /* 0x000000000000794d */ /* 0x000fea0003800000 */
.L_x_48501:
        /* <DEDUP_REMOVED lines=10> */
.L_x_48514:
[----:B------:R-:W-:-:S05]  /*de00*/  CS2R R18, SRZ ;  /* 0x0000000000127805 */ /* 0x000fca000001ff00 */
[----:B------:R-:W-:Y:S01]  /*de10*/  STG.E.128 desc[UR36][R2.64], R16 ;  /* 0x0000001002007986 */ /* 0x000fe2000c101d24 */
[----:B------:R-:W-:Y:S05]  /*de20*/  EXIT ;  /* 0x000000000000794d */ /* 0x000fea0003800000 */
.L_x_48513:
[----:B------:R-:W-:-:S13]  /*de30*/  ISETP.NE.AND P0, PT, R0, 0xf, PT ;  /* 0x0000000f0000780c */ /* 0x000fda0003f05270 */
[----:B------:R-:W-:Y:S05]  /*de40*/  @!P0 BRA `(.L_x_48515) ;  /* 0x0000000400288947 */ /* 0x000fea0003800000 */
[----:B------:R-:W-:-:S13]  /*de50*/  ISETP.NE.AND P0, PT, R0, 0x17, PT ;  /* 0x000000170000780c */ /* 0x000fda0003f05270 */
[----:B------:R-:W-:Y:S05]  /*de60*/  @!P0 BRA `(.L_x_48516) ;  /* 0x0000000000b08947 */ /* 0x000fea0003800000 */
[----:B------:R-:W-:-:S13]  /*de70*/  ISETP.NE.AND P0, PT, R0, 0x18, PT ;  /* 0x000000180000780c */ /* 0x000fda0003f05270 */
[----:B------:R-:W-:Y:S05]  /*de80*/  @!P0 BRA `(.L_x_48517) ;  /* 0x0000000000448947 */ /* 0x000fea0003800000 */
.L_x_48494:
        /* <DEDUP_REMOVED lines=16> */
.L_x_48518:
[----:B------:R-:W-:Y:S05]  /*df90*/  EXIT ;  /* 0x000000000000794d */ /* 0x000fea0003800000 */
.L_x_48517:
        /* <DEDUP_REMOVED lines=21> */
.L_x_48520:
[----:B------:R-:W-:Y:S05]  /*e0f0*/  BSYNC.RECONVERGENT B0 ;  /* 0x0000000000007941 */ /* 0x000fea0003800200 */
.L_x_48519:
[----:B------:R-:W-:-:S05]  /*e100*/  LOP3.LUT R5, R0, 0x80, R5, 0xf8, !PT ;  /* 0x0000008000057812 */ /* 0x000fca00078ef805 */
[----:B------:R-:W-:Y:S01]  /*e110*/  STG.E.U8 desc[UR36][R2.64], R5 ;  /* 0x0000000502007986 */ /* 0x000fe2000c101124 */
[----:B------:R-:W-:Y:S05]  /*e120*/  EXIT ;  /* 0x000000000000794d */ /* 0x000fea0003800000 */
.L_x_48516:
        /* <DEDUP_REMOVED lines=20> */
.L_x_48522:
[----:B------:R-:W-:Y:S01]  /*e270*/  IMAD.MOV.U32 R0, RZ, RZ, 0x7f ;  /* 0x0000007fff007424 */ /* 0x000fe200078e00ff */
[----:B------:R-:W-:-:S04]  /*e280*/  ISETP.GT.U32.AND P0, PT, R4, 0x7f800000, PT ;  /* 0x7f8000000400780c */ /* 0x000fc80003f04070 */
[----:B------:R-:W-:-:S09]  /*e290*/  SEL R0, R0, 0x7c, P0 ;  /* 0x0000007c00007807 */ /* 0x000fd20000000000 */
.L_x_48523:
[----:B------:R-:W-:Y:S05]  /*e2a0*/  BSYNC.RECONVERGENT B0 ;  /* 0x0000000000007941 */ /* 0x000fea0003800200 */
.L_x_48521:
[----:B------:R-:W-:-:S04]  /*e2b0*/  SHF.R.U32.HI R5, RZ, 0x18, R5 ;  /* 0x00000018ff057819 */ /* 0x000fc80000011605 */
[----:B------:R-:W-:-:S05]  /*e2c0*/  LOP3.LUT R5, R0, 0x80, R5, 0xf8, !PT ;  /* 0x0000008000057812 */ /* 0x000fca00078ef805 */
[----:B------:R-:W-:Y:S01]  /*e2d0*/  STG.E.U8 desc[UR36][R2.64], R5 ;  /* 0x0000000502007986 */ /* 0x000fe2000c101124 */
[----:B------:R-:W-:Y:S05]  /*e2e0*/  EXIT ;  /* 0x000000000000794d */ /* 0x000fea0003800000 */
.L_x_48515:
        /* <DEDUP_REMOVED lines=12> */
        .type           $_ZN2at6native27unrolled_elementwise_kernelIZZZNS0_50_GLOBAL__N__2680c7bb_12_PowKernel_cu_7dd49032_317024pow_tensor_tensor_kernelERNS_18TensorIteratorBaseEENKUlvE_clEvENKUlvE4_clEvEUlddE_St5arrayIPcLm3EELi4E23TrivialOffsetCalculatorILi2EjESB_ILi1EjENS0_6memory12LoadWithCastILi2EEENSE_13StoreWithCastILi1EEEEEviT_T0_T2_T3_T4_T5_$__internal_accurate_pow,@function
        .size           $_ZN2at6native27unrolled_elementwise_kernelIZZZNS0_50_GLOBAL__N__2680c7bb_12_PowKernel_cu_7dd49032_317024pow_tensor_tensor_kernelERNS_18TensorIteratorBaseEENKUlvE_clEvENKUlvE4_clEvEUlddE_St5arrayIPcLm3EELi4E23TrivialOffsetCalculatorILi2EjESB_ILi1EjENS0_6memory12LoadWithCastILi2EEENSE_13StoreWithCastILi1EEEEEviT_T0_T2_T3_T4_T5_$__internal_accurate_pow,(.L_x_60691 - $_ZN2at6native27unrolled_elementwise_kernelIZZZNS0_50_GLOBAL__N__2680c7bb_12_PowKernel_cu_7dd49032_317024pow_tensor_tensor_kernelERNS_18TensorIteratorBaseEENKUlvE_clEvENKUlvE4_clEvEUlddE_St5arrayIPcLm3EELi4E23TrivialOffsetCalculatorILi2EjESB_ILi1EjENS0_6memory12LoadWithCastILi2EEENSE_13StoreWithCastILi1EEEEEviT_T0_T2_T3_T4_T5_$__internal_accurate_pow)
$_ZN2at6native27unrolled_elementwise_kernelIZZZNS0_50_GLOBAL__N__2680c7bb_12_PowKernel_cu_7dd49032_317024pow_tensor_tensor_kernelERNS_18TensorIteratorBaseEENKUlvE_clEvENKUlvE4_clEvEUlddE_St5arrayIPcLm3EELi4E23TrivialOffsetCalculatorILi2EjESB_ILi1EjENS0_6memory12LoadWithCastILi2EEENSE_13StoreWithCastILi1EEEEEviT_T0_T2_T3_T4_T5_$__internal_accurate_pow:
[----:B------:R-:W-:Y:S01]  /*e3b0*/  ISETP.GT.U32.AND P2, PT, R39, 0xfffff, PT ;  /* 0x000fffff2700780c */ /* 0x000fe20003f44070 */
[--C-:B------:R-:W-:Y:S01]  /*e3c0*/  IMAD.MOV.U32 R7, RZ, RZ, R39.reuse ;  /* 0x000000ffff077224 */ /* 0x100fe200078e0027 */
[----:B------:R-:W-:Y:S01]  /*e3d0*/  UMOV UR4, 0x7d2cafe2 ;  /* 0x7d2cafe200047882 */ /* 0x000fe20000000000 */
[----:B------:R-:W-:Y:S01]  /*e3e0*/  UMOV UR5, 0x3eb0f5ff ;  /* 0x3eb0f5ff00057882 */ /* 0x000fe20000000000 */
[----:B------:R-:W-:Y:S01]  /*e3f0*/  SHF.R.U32.HI R39, RZ, 0x14, R39 ;  /* 0x00000014ff277819 */ /* 0x000fe20000011627 */
[----:B------:R-:W-:Y:S01]  /*e400*/  UMOV UR6, 0x3b39803f ;  /* 0x3b39803f00067882 */ /* 0x000fe20000000000 */
[----:B------:R-:W-:-:S07]  /*e410*/  UMOV UR7, 0x3c7abc9e ;  /* 0x3c7abc9e00077882 */ /* 0x000fce0000000000 */
[----:B------:R-:W0:Y:S02]  /*e420*/  @!P2 DMUL R40, R6, 1.80143985094819840000e+16 ;  /* 0x435000000628a828 */ /* 0x000e240000000000 */
[----:B0-----:R-:W-:Y:S01]  /*e430*/  @!P2 IMAD.MOV.U32 R7, RZ, RZ, R41 ;  /* 0x000000ffff07a224 */ /* 0x001fe200078e0029 */
[----:B------:R-:W-:Y:S01]  /*e440*/  @!P2 LEA.HI R39, R41, 0xffffffca, RZ, 0xc ;  /* 0xffffffca2927a811 */ /* 0x000fe200078f60ff */
[----:B------:R-:W-:-:S03]  /*e450*/  @!P2 IMAD.MOV.U32 R6, RZ, RZ, R40 ;  /* 0x000000ffff06a224 */ /* 0x000fc600078e0028 */
[----:B------:R-:W-:Y:S01]  /*e460*/  LOP3.LUT R7, R7, 0x800fffff, RZ, 0xc0, !PT ;  /* 0x800fffff07077812 */ /* 0x000fe200078ec0ff */
[----:B------:R-:W-:Y:S02]  /*e470*/  IMAD.MOV.U32 R10, RZ, RZ, R6 ;  /* 0x000000ffff0a7224 */ /* 0x000fe400078e0006 */
[----:B------:R-:W-:Y:S01]  /*e480*/  IMAD.MOV.U32 R6, RZ, RZ, RZ ;  /* 0x000000ffff067224 */ /* 0x000fe200078e00ff */
        /* <DEDUP_REMOVED lines=198> */
[----:B------:R-:W-:Y:S02]  /*f0f0*/  IMAD.MOV.U32 R11, RZ, RZ, 0x43300000 ;  /* 0x43300000ff0b7424 */ /* 0x000fe400078e00ff */
[----:B------:R-:W-:Y:S01]  /*f100*/  IMAD.MOV.U32 R39, RZ, RZ, R3 ;  /* 0x000000ffff277224 */ /* 0x000fe200078e0003 */
[----:B------:R-:W-:-:S03]  /*f110*/  LOP3.LUT R10, R10, 0x80000000, RZ, 0x3c, !PT ;  /* 0x800000000a0a7812 */ /* 0x000fc600078e3cff */
[----:B------:R-:W-:-:S05]  /*f120*/  IMAD.SHL.U32 R3, R39, 0x2, RZ ;  /* 0x0000000227037824 */ /* 0x000fca00078e00ff */
[----:B------:R-:W-:-:S15]  /*f130*/  ISETP.GT.U32.AND P2, PT, R3, -0x2000001, PT ;  /* 0xfdffffff0300780c */ /* 0x000fde0003f44070 */
[----:B------:R-:W-:-:S15]  /*f140*/  NOP ;  /* 0x0000000000007918 */ /* 0x000fde0000000000 */
[----:B------:R-:W-:-:S15]  /*f150*/  NOP ;  /* 0x0000000000007918 */ /* 0x000fde0000000000 */
[----:B------:R-:W-:-:S02]  /*f160*/  NOP ;  /* 0x0000000000007918 */ /* 0x000fc40000000000 */
        /* <DEDUP_REMOVED lines=82> */
[----:B0-----:R0:W1:Y:S02]  /*f690*/  DADD R12, R14, -R12 ;  /* 0x000000000e0c7229 */ /* 0x001064000000080c */
[----:B0-----:R-:W-:Y:S01]  /*f6a0*/  LOP3.LUT R15, R39, 0xff0fffff, RZ, 0xc0, !PT ;  /* 0xff0fffff270f7812 */ /* 0x001fe200078ec0ff */
[----:B------:R-:W-:-:S03]  /*f6b0*/  IMAD.MOV.U32 R14, RZ, RZ, R38 ;  /* 0x000000ffff0e7224 */ /* 0x000fc600078e0026 */
[----:B------:R-:W-:-:S15]  /*f6c0*/  SEL R15, R15, R39, P2 ;  /* 0x000000270f0f7207 */ /* 0x000fde0001000000 */
[----:B------:R-:W-:-:S15]  /*f6d0*/  NOP ;  /* 0x0000000000007918 */ /* 0x000fde0000000000 */
[----:B------:R-:W-:-:S15]  /*f6e0*/  NOP ;  /* 0x0000000000007918 */ /* 0x000fde0000000000 */
[----:B------:R-:W-:-:S13]  /*f6f0*/  NOP ;  /* 0x0000000000007918 */ /* 0x000fda0000000000 */
[----:B-1----:R-:W0:-:S15]  /*f700*/  DFMA R10, R10, UR6, R12 ;  /* 0x000000060a0a7c2b */ /* 0x002e1e000800000c */
        /* <DEDUP_REMOVED lines=29> */
[----:B0-----:R0:W1:Y:S02]  /*f8e0*/  DFMA R10, R8, R14, R6 ;  /* 0x0000000e080a722b */ /* 0x0010640000000006 */
[----:B0-----:R-:W-:Y:S02]  /*f8f0*/  IMAD.MOV.U32 R8, RZ, RZ, 0x652b82fe ;  /* 0x652b82feff087424 */ /* 0x001fe400078e00ff */
        /* <DEDUP_REMOVED lines=119> */
[----:B------:R-:W-:-:S15]  /*10070*/  @!P2 IMAD R15, R3, 0x100000, R15 ;  /* 0x00100000030fa824 */ /* 0x000fde00078e020f */
[----:B------:R-:W-:-:S15]  /*10080*/  NOP ;  /* 0x0000000000007918 */ /* 0x000fde0000000000 */
[----:B------:R-:W-:-:S13]  /*10090*/  NOP ;  /* 0x0000000000007918 */ /* 0x000fda0000000000 */
[----:B------:R0:W1:Y:S02]  /*100a0*/  DADD R12, R6, +INF ;  /* 0x7ff00000060c7429 */ /* 0x0000640000000000 */
[----:B0-----:R-:W-:Y:S01]  /*100b0*/  @!P2 IMAD.IADD R6, R8, 0x1, -R3 ;  /* 0x000000010806a824 */ /* 0x001fe200078e0a03 */
[----:B-1----:R-:W-:Y:S02]  /*100c0*/  FSEL R12, R12, RZ, P3 ;  /* 0x000000ff0c0c7208 */ /* 0x002fe40001800000 */
[----:B------:R-:W-:Y:S02]  /*100d0*/  FSEL R13, R13, RZ, P3 ;  /* 0x000000ff0d0d7208 */ /* 0x000fe40001800000 */
[----:B------:R-:W-:Y:S01]  /*100e0*/  @!P2 LEA R7, R6, 0x3ff00000, 0x14 ;  /* 0x3ff000000607a811 */ /* 0x000fe200078ea0ff */
[----:B------:R-:W-:-:S15]  /*100f0*/  @!P2 IMAD.MOV.U32 R6, RZ, RZ, RZ ;  /* 0x000000ffff06a224 */ /* 0x000fde00078e00ff */
[----:B------:R-:W-:-:S15]  /*10100*/  NOP ;  /* 0x0000000000007918 */ /* 0x000fde0000000000 */
[----:B------:R-:W-:-:S15]  /*10110*/  NOP ;  /* 0x0000000000007918 */ /* 0x000fde0000000000 */
[----:B------:R-:W-:-:S11]  /*10120*/  NOP ;  /* 0x0000000000007918 */ /* 0x000fd60000000000 */
[----:B------:R0:W1:Y:S02]  /*10130*/  @!P2 DMUL R12, R14, R6 ;  /* 0x000000060e0ca228 */ /* 0x0000640000000000 */
.L_x_48524:
[----:B------:R-:W-:Y:S01]  /*10140*/  IMAD.MOV.U32 R8, RZ, RZ, R0 ;  /* 0x000000ffff087224 */ /* 0x000fe200078e0000 */
        /* <DEDUP_REMOVED lines=9> */
[----:B------:R-:W-:Y:S06]  /*101e0*/  RET.REL.NODEC R8 `(_ZN2at6native27unrolled_elementwise_kernelIZZZNS0_50_GLOBAL__N__2680c7bb_12_PowKernel_cu_7dd49032_317024pow_tensor_tensor_kernelERNS_18TensorIteratorBaseEENKUlvE_clEvENKUlvE4_clEvEUlddE_St5arrayIPcLm3EELi4E23TrivialOffsetCalculatorILi2EjESB_ILi1EjENS0_6memory12LoadWithCastILi2EEENSE_13StoreWithCastILi1EEEEEviT_T0_T2_T3_T4_T5_) ;  /* 0xfffffefc08847950 */ /* 0x000fec0003c3ffff */
.L_x_48525:
        /* <DEDUP_REMOVED lines=9> */
.L_x_60691:


//--------------------- .text._ZN2at6native18elementwise_kernelILi128ELi2EZNS0_22gpu_kernel_impl_nocastIZZZNS0_50_GLOBAL__N__2680c7bb_12_PowKernel_cu_7dd49032_317024pow_tensor_tensor_kernelERNS_18TensorIteratorBaseEENKUlvE_clEvENKUlvE4_clEvEUlddE_EEvS5_RKT_EUliE_EEviT1_ --------------------------
	.section	.text._ZN2at6native18elementwise_kernelILi128ELi2EZNS0_22gpu_kernel_impl_nocastIZZZNS0_50_GLOBAL__N__2680c7bb_12_PowKernel_cu_7dd49032_317024pow_tensor_tensor_kernelERNS_18TensorIteratorBaseEENKUlvE_clEvENKUlvE4_clEvEUlddE_EEvS5_RKT_EUliE_EEviT1_,"ax",@progbits
	.align	128
        .global         _ZN2at6native18elementwise_kernelILi128ELi2EZNS0_22gpu_kernel_impl_nocastIZZZNS0_50_GLOBAL__N__2680c7bb_12_PowKernel_cu_7dd49032_317024pow_tensor_tensor_kernelERNS_18TensorIteratorBaseEENKUlvE_clEvENKUlvE4_clEvEUlddE_EEvS5_RKT_EUliE_EEviT1_
        .type           _ZN2at6native18elementwise_kernelILi128ELi2EZNS0_22gpu_kernel_impl_nocastIZZZNS0_50_GLOBAL__N__2680c7bb_12_PowKernel_cu_7dd49032_317024pow_tensor_tensor_kernelERNS_18TensorIteratorBaseEENKUlvE_clEvENKUlvE4_clEvEUlddE_EEvS5_RKT_EUliE_EEviT1_,@function
        .size           _ZN2at6native18elementwise_kernelILi128ELi2EZNS0_22gpu_kernel_impl_nocastIZZZNS0_50_GLOBAL__N__2680c7bb_12_PowKernel_cu_7dd49032_317024pow_tensor_tensor_kernelERNS_18TensorIteratorBaseEENKUlvE_clEvENKUlvE4_clEvEUlddE_EEvS5_RKT_EUliE_EEviT1_,(.L_x_60692 - _ZN2at6native18elementwise_kernelILi128ELi2EZNS0_22gpu_kernel_impl_nocastIZZZNS0_50_GLOBAL__N__2680c7bb_12_PowKernel_cu_7dd49032_317024pow_tensor_tensor_kernelERNS_18TensorIteratorBaseEENKUlvE_clEvENKUlvE4_clEvEUlddE_EEvS5_RKT_EUliE_EEviT1_)
        .other          _ZN2at6native18elementwise_kernelILi128ELi2EZNS0_22gpu_kernel_impl_nocastIZZZNS0_50_GLOBAL__N__2680c7bb_12_PowKernel_cu_7dd49032_317024pow_tensor_tensor_kernelERNS_18TensorIteratorBaseEENKUlvE_clEvENKUlvE4_clEvEUlddE_EEvS5_RKT_EUliE_EEviT1_,@"STO_CUDA_ENTRY STV_DEFAULT"
_ZN2at6native18elementwise_kernelILi128ELi2EZNS0_22gpu_kernel_impl_nocastIZZZNS0_50_GLOBAL__N__2680c7bb_12_PowKernel_cu_7dd49032_317024pow_tensor_tensor_kernelERNS_18TensorIteratorBaseEENKUlvE_clEvENKUlvE4_clEvEUlddE_EEvS5_RKT_EUliE_EEviT1_:
.text._ZN2at6native18elementwise_kernelILi128ELi2EZNS0_22gpu_kernel_impl_nocastIZZZNS0_50_GLOBAL__N__2680c7bb_12_PowKernel_cu_7dd49032_317024pow_tensor_tensor_kernelERNS_18TensorIteratorBaseEENKUlvE_clEvENKUlvE4_clEvEUlddE_EEvS5_RKT_EUliE_EEviT1_:
        /* <DEDUP_REMOVED lines=15> */
[----:B0-----:R-:W2:Y:S04]  /*00f0*/  LDG.E.64 R4, desc[UR6][R4.64] ;  /* 0x0000000604047981 */ /* 0x001ea8000c1e1b00 */
[----:B-1----:R-:W3:Y:S01]  /*0100*/  LDG.E.64 R6, desc[UR6][R6.64] ;  /* 0x0000000606067981 */ /* 0x002ee2000c1e1b00 */
[----:B--2---:R-:W-:-:S04]  /*0110*/  SHF.R.U32.HI R0, RZ, 0x14, R5 ;  /* 0x00000014ff007819 */ /* 0x004fc80000011605 */
[----:B------:R-:W-:Y:S01]  /*0120*/  LOP3.LUT R0, R0, 0x7ff, RZ, 0xc0, !PT ;  /* 0x000007ff00007812 */ /* 0x000fe200078ec0ff */
[----:B---3--:R-:W0:Y:S04]  /*0130*/  DSETP.NEU.AND P1, PT, R6, RZ, PT ;  /* 0x000000ff0600722a */ /* 0x008e280003f2d000 */
[----:B------:R-:W-:-:S05]  /*0140*/  VIADD R9, R0, 0xfffffc0c ;  /* 0xfffffc0c00097836 */ /* 0x000fca0000000000 */
[CC--:B------:R-:W-:Y:S02]  /*0150*/  SHF.L.U32 R0, R4.reuse, R9.reuse, RZ ;  /* 0x0000000904007219 */ /* 0x0c0fe400000006ff */
[----:B------:R-:W-:Y:S02]  /*0160*/  SHF.L.U64.HI R9, R4, R9, R5 ;  /* 0x0000000904097219 */ /* 0x000fe40000010205 */
[----:B------:R-:W-:-:S04]  /*0170*/  ISETP.NE.U32.AND P0, PT, R0, RZ, PT ;  /* 0x000000ff0000720c */ /* 0x000fc80003f05070 */
[----:B------:R-:W-:Y:S01]  /*0180*/  ISETP.NE.AND.EX P0, PT, R9, -0x80000000, PT, P0 ;  /* 0x800000000900780c */ /* 0x000fe20003f05300 */
[----:B0-----:R-:W-:-:S12]  /*0190*/  @!P1 BRA `(.L_x_48529) ;  /* 0x0000000000689947 */ /* 0x001fd80003800000 */
[----:B------:R0:W1:Y:S01]  /*01a0*/  DADD R8, -RZ, |R6| ;  /* 0x00000000ff087229 */ /* 0x0000620000000506 */
[----:B------:R-:W-:Y:S01]  /*01b0*/  BSSY.RECONVERGENT B1, `(.L_x_48530) ;  /* 0x0000006000017945 */ /* 0x000fe20003800200 */
[----:B------:R-:W-:Y:S01]  /*01c0*/  PLOP3.LUT P0, PT, P0, PT, PT, 0x8, 0x80 ;  /* 0x000000000080781c */ /* 0x000fe2000070e170 */
[----:B------:R-:W-:Y:S01]  /*01d0*/  IMAD.MOV.U32 R28, RZ, RZ, R4 ;  /* 0x000000ffff1c7224 */ /* 0x000fe200078e0004 */
[----:B------:R-:W-:Y:S02]  /*01e0*/  MOV R29, R5 ;  /* 0x00000005001d7202 */ /* 0x000fe40000000f00 */
[----:B01----:R-:W-:-:S09]  /*01f0*/  MOV R0, 0x210 ;  /* 0x0000021000007802 */ /* 0x003fd20000000f00 */
[----:B------:R-:W-:Y:S05]  /*0200*/  CALL.REL.NOINC `($_ZN2at6native18elementwise_kernelILi128ELi2EZNS0_22gpu_kernel_impl_nocastIZZZNS0_50_GLOBAL__N__2680c7bb_12_PowKernel_cu_7dd49032_317024pow_tensor_tensor_kernelERNS_18TensorIteratorBaseEENKUlvE_clEvENKUlvE4_clEvEUlddE_EEvS5_RKT_EUliE_EEviT1_$__internal_accurate_pow) ;  /* 0x0000004400047944 */ /* 0x000fea0003c00000 */
[----:B------:R-:W-:Y:S05]  /*0210*/  BSYNC.RECONVERGENT B1 ;  /* 0x0000000000017941 */ /* 0x000fea0003800200 */
.L_x_48530:
        /* <DEDUP_REMOVED lines=18> */
.L_x_48529:
[----:B------:R-:W-:Y:S01]  /*0340*/  ISETP.GE.AND P1, PT, R5, RZ, PT ;  /* 0x000000ff0500720c */ /* 0x000fe20003f26270 */
[----:B------:R-:W0:Y:S01]  /*0350*/  DSETP.NEU.AND P0, PT, |R4|, 0.5, !P0 ;  /* 0x3fe000000400742a */ /* 0x000e22000470d200 */
[----:B------:R-:W-:Y:S01]  /*0360*/  IMAD.MOV.U32 R8, RZ, RZ, RZ ;  /* 0x000000ffff087224 */ /* 0x000fe200078e00ff */
[----:B0-----:R-:W-:-:S10]  /*0370*/  SEL R9, R7, RZ, P0 ;  /* 0x000000ff07097207 */ /* 0x001fd40000000000 */
[----:B------:R-:W-:-:S07]  /*0380*/  @!P1 LOP3.LUT R9, R9, 0x7ff00000, RZ, 0xfc, !PT ;  /* 0x7ff0000009099812 */ /* 0x000fce00078efcff */
.L_x_48531:
[----:B------:R-:W0:Y:S02]  /*0390*/  DADD R10, R6, R4 ;  /* 0x00000000060a7229 */ /* 0x000e240000000004 */
        /* <DEDUP_REMOVED lines=24> */
.L_x_48534:
        /* <DEDUP_REMOVED lines=11> */
.L_x_48533:
[----:B------:R0:W1:Y:S02]  /*05d0*/  DADD R8, R6, R4 ;  /* 0x0000000006087229 */ /* 0x0000640000000004 */
.L_x_48532:
[----:B------:R0:W1:Y:S01]  /*05e0*/  DSETP.NEU.AND P0, PT, R4, RZ, PT ;  /* 0x000000ff0400722a */ /* 0x0000620003f0d000 */
[----:B------:R-:W-:Y:S01]  /*05f0*/  VIADD R3, R3, 0x80 ;  /* 0x0000008003037836 */ /* 0x000fe20000000000 */
[----:B0-----:R-:W0:Y:S01]  /*0600*/  LDC.64 R4, c[0x0][0x5e8] ;  /* 0x00017a00ff047b82 */ /* 0x001e220000000a00 */
[----:B-1----:R-:W-:Y:S02]  /*0610*/  FSEL R0, R8, RZ, P0 ;  /* 0x000000ff08007208 */ /* 0x002fe40000000000 */
[----:B------:R-:W-:-:S15]  /*0620*/  FSEL R8, R9, 1.875, P0 ;  /* 0x3ff0000009087808 */ /* 0x000fde0000000000 */
[----:B------:R-:W-:-:S15]  /*0630*/  NOP ;  /* 0x0000000000007918 */ /* 0x000fde0000000000 */
[----:B------:R-:W-:-:S15]  /*0640*/  NOP ;  /* 0x0000000000007918 */ /* 0x000fde0000000000 */
[----:B------:R-:W-:-:S14]  /*0650*/  NOP ;  /* 0x0000000000007918 */ /* 0x000fdc0000000000 */
[----:B------:R-:W1:Y:S02]  /*0660*/  DSETP.NEU.AND P0, PT, R6, 1, PT ;  /* 0x3ff000000600742a */ /* 0x000e640003f0d000 */
[----:B-1----:R-:W-:Y:S02]  /*0670*/  FSEL R6, R0, RZ, P0 ;  /* 0x000000ff00067208 */ /* 0x002fe40000000000 */
[----:B------:R-:W-:-:S05]  /*0680*/  FSEL R7, R8, 1.875, P0 ;  /* 0x3ff0000008077808 */ /* 0x000fca0000000000 */
[----:B0-----:R0:W-:Y:S02]  /*0690*/  STG.E.64 desc[UR6][R4.64], R6 ;  /* 0x0000000604007986 */ /* 0x0011e4000c101b06 */
.L_x_48528:
[----:B------:R-:W-:Y:S05]  /*06a0*/  BSYNC.RECONVERGENT B0 ;  /* 0x0000000000007941 */ /* 0x000fea0003800200 */
.L_x_48527:
[----:B------:R-:W1:Y:S02]  /*06b0*/  LDCU UR4, c[0x0][0x380] ;  /* 0x00007000ff0477ac */ /* 0x000e640008000800 */
[----:B-1----:R-:W-:-:S13]  /*06c0*/  ISETP.GE.AND P0, PT, R3, UR4, PT ;  /* 0x0000000403007c0c */ /* 0x002fda000bf06270 */
[----:B------:R-:W-:Y:S05]  /*06d0*/  @P0 EXIT ;  /* 0x000000000000094d */ /* 0x000fea0003800000 */
[----:B------:R-:W1:Y:S08]  /*06e0*/  LDC.64 R2, c[0x0][0x5f8] ;  /* 0x00017e00ff027b82 */ /* 0x000e700000000a00 */
[----:B0-----:R-:W0:Y:S01]  /*06f0*/  LDC.64 R4, c[0x0][0x5f0] ;  /* 0x00017c00ff047b82 */ /* 0x001e220000000a00 */
[----:B-1----:R-:W2:Y:S04]  /*0700*/  LDG.E.64 R2, desc[UR6][R2.64] ;  /* 0x0000000602027981 */ /* 0x002ea8000c1e1b00 */
[----:B0-----:R-:W3:Y:S01]  /*0710*/  LDG.E.64 R4, desc[UR6][R4.64] ;  /* 0x0000000604047981 */ /* 0x001ee2000c1e1b00 */
[----:B--2---:R-:W-:-:S04]  /*0720*/  SHF.R.U32.HI R0, RZ, 0x14, R3 ;  /* 0x00000014ff007819 */ /* 0x004fc80000011603 */
[----:B------:R-:W-:-:S04]  /*0730*/  LOP3.LUT R0, R0, 0x7ff, RZ, 0xc0, !PT ;  /* 0x000007ff00007812 */ /* 0x000fc800078ec0ff */
[----:B------:R-:W-:Y:S01]  /*0740*/  IADD3 R7, PT, PT, R0, -0x3f4, RZ ;  /* 0xfffffc0c00077810 */ /* 0x000fe20007ffe0ff */
[----:B---3--:R-:W0:Y:S03]  /*0750*/  DSETP.NEU.AND P1, PT, R4, RZ, PT ;  /* 0x000000ff0400722a */ /* 0x008e260003f2d000 */
        /* <DEDUP_REMOVED lines=9> */
[----:B------:R-:W-:Y:S01]  /*07f0*/  MOV R0, 0x820 ;  /* 0x0000082000007802 */ /* 0x000fe20000000f00 */
[----:B01----:R-:W-:-:S10]  /*0800*/  IMAD.MOV.U32 R29, RZ, RZ, R3 ;  /* 0x000000ffff1d7224 */ /* 0x003fd400078e0003 */
[----:B------:R-:W-:Y:S05]  /*0810*/  CALL.REL.NOINC `($_ZN2at6native18elementwise_kernelILi128ELi2EZNS0_22gpu_kernel_impl_nocastIZZZNS0_50_GLOBAL__N__2680c7bb_12_PowKernel_cu_7dd49032_317024pow_tensor_tensor_kernelERNS_18TensorIteratorBaseEENKUlvE_clEvENKUlvE4_clEvEUlddE_EEvS5_RKT_EUliE_EEviT1_$__internal_accurate_pow) ;  /* 0x0000003c00807944 */ /* 0x000fea0003c00000 */
[----:B------:R-:W-:Y:S05]  /*0820*/  BSYNC.RECONVERGENT B0 ;  /* 0x0000000000007941 */ /* 0x000fea0003800200 */
.L_x_48536:
        /* <DEDUP_REMOVED lines=15> */
[----:B0-----:R-:W-:Y:S02]  /*0920*/  @!P2 FSEL R9, R9, -QNAN , !P1 ;  /* 0xfff800000909a808 */ /* 0x001fe40004800000 */
[----:B------:R-:W-:-:S03]  /*0930*/  @!P2 FSEL R8, R8, RZ, !P1 ;  /* 0x000000ff0808a208 */ /* 0x000fc60004800000 */
[----:B------:R-:W-:Y:S01]  /*0940*/  IMAD.MOV.U32 R7, RZ, RZ, R9 ;  /* 0x000000ffff077224 */ /* 0x000fe200078e0009 */
[----:B------:R-:W-:Y:S01]  /*0950*/  MOV R6, R8 ;  /* 0x0000000800067202 */ /* 0x000fe20000000f00 */
[----:B------:R-:W-:Y:S06]  /*0960*/  BRA `(.L_x_48537) ;  /* 0x0000000000147947 */ /* 0x000fec0003800000 */
.L_x_48535:
[----:B------:R-:W-:Y:S01]  /*0970*/  ISETP.GE.AND P1, PT, R3, RZ, PT ;  /* 0x000000ff0300720c */ /* 0x000fe20003f26270 */
[----:B------:R-:W0:Y:S01]  /*0980*/  DSETP.NEU.AND P0, PT, |R2|, 0.5, !P0 ;  /* 0x3fe000000200742a */ /* 0x000e22000470d200 */
[----:B------:R-:W-:Y:S01]  /*0990*/  IMAD.MOV.U32 R6, RZ, RZ, RZ ;  /* 0x000000ffff067224 */ /* 0x000fe200078e00ff */
[----:B0-----:R-:W-:-:S10]  /*09a0*/  SEL R7, R5, RZ, P0 ;  /* 0x000000ff05077207 */ /* 0x001fd40000000000 */
[----:B------:R-:W-:-:S07]  /*09b0*/  @!P1 LOP3.LUT R7, R7, 0x7ff00000, RZ, 0xfc, !PT ;  /* 0x7ff0000007079812 */ /* 0x000fce00078efcff */
.L_x_48537:
        /* <DEDUP_REMOVED lines=23> */
[----:B------:R-:W-:Y:S01]  /*0b30*/  @!P2 SEL R7, R0, R7, P0 ;  /* 0x000000070007a207 */ /* 0x000fe20000000000 */
[----:B------:R-:W-:Y:S06]  /*0b40*/  BRA `(.L_x_48538) ;  /* 0x0000000000307947 */ /* 0x000fec0003800000 */
.L_x_48540:
        /* <DEDUP_REMOVED lines=11> */
.L_x_48539:
[----:B------:R0:W1:Y:S02]  /*0c00*/  DADD R6, R4, R2 ;  /* 0x0000000004067229 */ /* 0x0000640000000002 */
.L_x_48538:
[----:B------:R-:W2:Y:S01]  /*0c10*/  LDC.64 R8, c[0x0][0x5e8] ;  /* 0x00017a00ff087b82 */ /* 0x000ea20000000a00 */
[----:B------:R-:W0:Y:S02]  /*0c20*/  DSETP.NEU.AND P0, PT, R2, RZ, PT ;  /* 0x000000ff0200722a */ /* 0x000e240003f0d000 */
[----:B01----:R-:W-:Y:S02]  /*0c30*/  FSEL R2, R6, RZ, P0 ;  /* 0x000000ff06027208 */ /* 0x003fe40000000000 */
[----:B------:R-:W-:-:S15]  /*0c40*/  FSEL R6, R7, 1.875, P0 ;  /* 0x3ff0000007067808 */ /* 0x000fde0000000000 */
[----:B------:R-:W-:-:S15]  /*0c50*/  NOP ;  /* 0x0000000000007918 */ /* 0x000fde0000000000 */
[----:B------:R-:W-:-:S15]  /*0c60*/  NOP ;  /* 0x0000000000007918 */ /* 0x000fde0000000000 */
[----:B------:R-:W-:-:S15]  /*0c70*/  NOP ;  /* 0x0000000000007918 */ /* 0x000fde0000000000 */
[----:B------:R-:W0:Y:S02]  /*0c80*/  DSETP.NEU.AND P0, PT, R4, 1, PT ;  /* 0x3ff000000400742a */ /* 0x000e240003f0d000 */
[----:B0-----:R-:W-:Y:S02]  /*0c90*/  FSEL R2, R2, RZ, P0 ;  /* 0x000000ff02027208 */ /* 0x001fe40000000000 */
[----:B------:R-:W-:-:S05]  /*0ca0*/  FSEL R3, R6, 1.875, P0 ;  /* 0x3ff0000006037808 */ /* 0x000fca0000000000 */
[----:B--2---:R-:W-:Y:S01]  /*0cb0*/  STG.E.64 desc[UR6][R8.64], R2 ;  /* 0x0000000208007986 */ /* 0x004fe2000c101b06 */
[----:B------:R-:W-:Y:S05]  /*0cc0*/  EXIT ;  /* 0x000000000000794d */ /* 0x000fea0003800000 */
.L_x_48526:
        /* <DEDUP_REMOVED lines=339> */
[----:B-1----:R-:W-:Y:S02]  /*2200*/  SHF.R.U32.HI R11, RZ, UR4, R10 ;  /* 0x00000004ff0b7c19 */ /* 0x002fe4000801160a */
[----:B------:R-:W-:-:S05]  /*2210*/  @P0 MOV R10, RZ ;  /* 0x000000ff000a0202 */ /* 0x000fca0000000f00 */
        /* <DEDUP_REMOVED lines=14> */
.L_x_48543:
[----:B------:R-:W0:Y:S02]  /*2300*/  LDCU.128 UR8, c[0x0][0x5f0] ;  /* 0x0000be00ff0877ac */ /* 0x000e240008000c00 */
[----:B0-----:R-:W-:Y:S02]  /*2310*/  IADD3 R6, P1, PT, R4, UR10, RZ ;  /* 0x0000000a04067c10 */ /* 0x001fe4000ff3e0ff */
[----:B------:R-:W-:-:S03]  /*2320*/  IADD3 R4, P0, PT, R0, UR8, RZ ;  /* 0x0000000800047c10 */ /* 0x000fc6000ff1e0ff */
[----:B------:R-:W-:Y:S01]  /*2330*/  IMAD.X R7, RZ, RZ, UR11, P1 ;  /* 0x0000000bff077e24 */ /* 0x000fe200088e06ff */
[----:B------:R-:W-:-:S05]  /*2340*/  IADD3.X R5, PT, PT, RZ, UR9, RZ, P0, !PT ;  /* 0x00000009ff057c10 */ /* 0x000fca00087fe4ff */
[----:B------:R-:W2:Y:S04]  /*2350*/  LDG.E.64 R6, desc[UR6][R6.64] ;  /* 0x0000000606067981 */ /* 0x000ea8000c1e1b00 */
[----:B------:R-:W3:Y:S01]  /*2360*/  LDG.E.64 R4, desc[UR6][R4.64] ;  /* 0x0000000604047981 */ /* 0x000ee2000c1e1b00 */
[----:B------:R-:W-:Y:S01]  /*2370*/  BSSY.RECONVERGENT B1, `(.L_x_48544) ;  /* 0x000002b000017945 */ /* 0x000fe20003800200 */
[----:B--2---:R-:W-:-:S04]  /*2380*/  SHF.R.U32.HI R0, RZ, 0x14, R7 ;  /* 0x00000014ff007819 */ /* 0x004fc80000011607 */
[----:B------:R-:W-:-:S05]  /*2390*/  LOP3.LUT R0, R0, 0x7ff, RZ, 0xc0, !PT ;  /* 0x000007ff00007812 */ /* 0x000fca00078ec0ff */
[----:B------:R-:W-:-:S05]  /*23a0*/  VIADD R9, R0, 0xfffffc0c ;  /* 0xfffffc0c00097836 */ /* 0x000fca0000000000 */
[CC--:B------:R-:W-:Y:S02]  /*23b0*/  SHF.L.U32 R0, R6.reuse, R9.reuse, RZ ;  /* 0x0000000906007219 */ /* 0x0c0fe400000006ff */
[----:B------:R-:W-:Y:S02]  /*23c0*/  SHF.L.U64.HI R9, R6, R9, R7 ;  /* 0x0000000906097219 */ /* 0x000fe40000010207 */
[----:B------:R-:W-:-:S04]  /*23d0*/  ISETP.NE.U32.AND P0, PT, R0, RZ, PT ;  /* 0x000000ff0000720c */ /* 0x000fc80003f05070 */
[----:B------:R-:W-:Y:S01]  /*23e0*/  ISETP.NE.AND.EX P0, PT, R9, -0x80000000, PT, P0 ;  /* 0x800000000900780c */ /* 0x000fe20003f05300 */
[----:B---3--:R-:W0:Y:S03]  /*23f0*/  DSETP.NEU.AND P2, PT, R4, RZ, PT ;  /* 0x000000ff0400722a */ /* 0x008e260003f4d000 */
[----:B------:R-:W-:Y:S02]  /*2400*/  PLOP3.LUT P1, PT, P0, PT, PT, 0x8, 0x80 ;  /* 0x000000000080781c */ /* 0x000fe4000072e170 */
[----:B0-----:R-:W-:Y:S02]  /*2410*/  ISETP.GE.OR P3, PT, R7, RZ, P2 ;  /* 0x000000ff0700720c */ /* 0x001fe40001766670 */
[----:B------:R-:W-:-:S15]  /*2420*/  @!P2 MOV R8, RZ ;  /* 0x000000ff0008a202 */ /* 0x000fde0000000f00 */
[----:B------:R-:W-:-:S15]  /*2430*/  NOP ;  /* 0x0000000000007918 */ /* 0x000fde0000000000 */
[----:B------:R-:W-:-:S15]  /*2440*/  NOP ;  /* 0x0000000000007918 */ /* 0x000fde0000000000 */
[----:B------:R-:W-:-:S12]  /*2450*/  NOP ;  /* 0x0000000000007918 */ /* 0x000fd80000000000 */
[----:B------:R-:W0:Y:S02]  /*2460*/  @!P2 DSETP.NEU.AND P1, PT, |R6|, 0.5, !P0 ;  /* 0x3fe000000600a42a */ /* 0x000e24000472d200 */
[----:B0-----:R-:W-:-:S04]  /*2470*/  @!P2 SEL R9, R5, RZ, P1 ;  /* 0x000000ff0509a207 */ /* 0x001fc80000800000 */
[----:B------:R-:W-:Y:S01]  /*2480*/  @!P3 LOP3.LUT R9, R9, 0x7ff00000, RZ, 0xfc, !PT ;  /* 0x7ff000000909b812 */ /* 0x000fe200078efcff */
[----:B------:R-:W-:Y:S06]  /*2490*/  @!P2 BRA `(.L_x_48545) ;  /* 0x000000000060a947 */ /* 0x000fec0003800000 */
[----:B------:R0:W1:Y:S01]  /*24a0*/  DADD R8, -RZ, |R4| ;  /* 0x00000000ff087229 */ /* 0x0000620000000504 */
[----:B------:R-:W-:Y:S01]  /*24b0*/  BSSY.RECONVERGENT B2, `(.L_x_48546) ;  /* 0x0000005000027945 */ /* 0x000fe20003800200 */
[----:B------:R-:W-:Y:S01]  /*24c0*/  IMAD.MOV.U32 R28, RZ, RZ, R6 ;  /* 0x000000ffff1c7224 */ /* 0x000fe200078e0006 */
[----:B------:R-:W-:Y:S02]  /*24d0*/  MOV R29, R7 ;  /* 0x00000007001d7202 */ /* 0x000fe40000000f00 */
[----:B01----:R-:W-:-:S07]  /*24e0*/  MOV R0, 0x2500 ;  /* 0x0000250000007802 */ /* 0x003fce0000000f00 */
[----:B------:R-:W-:Y:S05]  /*24f0*/  CALL.REL.NOINC `($_ZN2at6native18elementwise_kernelILi128ELi2EZNS0_22gpu_kernel_impl_nocastIZZZNS0_50_GLOBAL__N__2680c7bb_12_PowKernel_cu_7dd49032_317024pow_tensor_tensor_kernelERNS_18TensorIteratorBaseEENKUlvE_clEvENKUlvE4_clEvEUlddE_EEvS5_RKT_EUliE_EEviT1_$__internal_accurate_pow) ;  /* 0x0000002000487944 */ /* 0x000fea0003c00000 */
[----:B------:R-:W-:Y:S05]  /*2500*/  BSYNC.RECONVERGENT B2 ;  /* 0x0000000000027941 */ /* 0x000fea0003800200 */
.L_x_48546:
        /* <DEDUP_REMOVED lines=17> */
.L_x_48545:
[----:B------:R-:W-:Y:S05]  /*2620*/  BSYNC.RECONVERGENT B1 ;  /* 0x0000000000017941 */ /* 0x000fea0003800200 */
.L_x_48544:
        /* <DEDUP_REMOVED lines=30> */
.L_x_48549:
        /* <DEDUP_REMOVED lines=11> */
.L_x_48548:
[----:B------:R-:W-:Y:S05]  /*28c0*/  BSYNC.RECONVERGENT B1 ;  /* 0x0000000000017941 */ /* 0x000fea0003800200 */
.L_x_48547:
[----:B------:R-:W0:Y:S01]  /*28d0*/  LDCU.64 UR4, c[0x0][0x5e8] ;  /* 0x0000bd00ff0477ac */ /* 0x000e220008000a00 */
[----:B------:R-:W1:Y:S01]  /*28e0*/  DSETP.NEU.AND P1, PT, R6, RZ, PT ;  /* 0x000000ff0600722a */ /* 0x000e620003f2d000 */
[----:B------:R-:W-:-:S15]  /*28f0*/  VIADD R3, R3, 0x80 ;  /* 0x0000008003037836 */ /* 0x000fde0000000000 */
[----:B------:R-:W-:-:S15]  /*2900*/  NOP ;  /* 0x0000000000007918 */ /* 0x000fde0000000000 */
[----:B------:R-:W-:-:S15]  /*2910*/  NOP ;  /* 0x0000000000007918 */ /* 0x000fde0000000000 */
[----:B------:R-:W-:-:S15]  /*2920*/  NOP ;  /* 0x0000000000007918 */ /* 0x000fde0000000000 */
[----:B------:R-:W-:-:S03]  /*2930*/  NOP ;  /* 0x0000000000007918 */ /* 0x000fc60000000000 */
[----:B------:R1:W2:Y:S02]  /*2940*/  DSETP.NEU.AND P0, PT, R4, 1, PT ;  /* 0x3ff000000400742a */ /* 0x0002a40003f0d000 */
[----:B-1----:R-:W-:Y:S02]  /*2950*/  FSEL R4, R8, RZ, P1 ;  /* 0x000000ff08047208 */ /* 0x002fe40000800000 */
[----:B------:R-:W-:Y:S02]  /*2960*/  FSEL R8, R9, 1.875, P1 ;  /* 0x3ff0000009087808 */ /* 0x000fe40000800000 */
[----:B0-----:R-:W-:Y:S02]  /*2970*/  IADD3 R6, P1, PT, R27, UR4, RZ ;  /* 0x000000041b067c10 */ /* 0x001fe4000ff3e0ff */
[----:B--2---:R-:W-:Y:S02]  /*2980*/  FSEL R4, R4, RZ, P0 ;  /* 0x000000ff04047208 */ /* 0x004fe40000000000 */
[----:B------:R-:W-:-:S02]  /*2990*/  FSEL R5, R8, 1.875, P0 ;  /* 0x3ff0000008057808 */ /* 0x000fc40000000000 */
[----:B------:R-:W-:-:S05]  /*29a0*/  IADD3.X R7, PT, PT, RZ, UR5, RZ, P1, !PT ;  /* 0x00000005ff077c10 */ /* 0x000fca0008ffe4ff */
[----:B------:R0:W-:Y:S02]  /*29b0*/  STG.E.64 desc[UR6][R6.64], R4 ;  /* 0x0000000406007986 */ /* 0x0001e4000c101b06 */
.L_x_48542:
[----:B------:R-:W-:Y:S05]  /*29c0*/  BSYNC.RECONVERGENT B0 ;  /* 0x0000000000007941 */ /* 0x000fea0003800200 */
.L_x_48541:
[----:B------:R-:W1:Y:S02]  /*29d0*/  LDCU UR4, c[0x0][0x380] ;  /* 0x00007000ff0477ac */ /* 0x000e640008000800 */
[----:B-1----:R-:W-:-:S13]  /*29e0*/  ISETP.GE.AND P0, PT, R3, UR4, PT ;  /* 0x0000000403007c0c */ /* 0x002fda000bf06270 */
[----:B------:R-:W-:Y:S05]  /*29f0*/  @P0 EXIT ;  /* 0x000000000000094d */ /* 0x000fea0003800000 */
[----:B------:R-:W1:Y:S01]  /*2a00*/  LDCU.64 UR4, c[0x0][0x390] ;  /* 0x00007200ff0477ac */ /* 0x000e620008000a00 */
[----:B0-----:R-:W-:Y:S01]  /*2a10*/  MOV R4, RZ ;  /* 0x000000ff00047202 */ /* 0x001fe20000000f00 */
[----:B------:R-:W-:Y:S01]  /*2a20*/  IMAD.MOV.U32 R5, RZ, RZ, R3 ;  /* 0x000000ffff057224 */ /* 0x000fe200078e0003 */
[----:B------:R-:W-:Y:S01]  /*2a30*/  ISETP.NE.AND P0, PT, R2, RZ, PT ;  /* 0x000000ff0200720c */ /* 0x000fe20003f05270 */
[----:B------:R-:W0:Y:S01]  /*2a40*/  LDCU UR8, c[0x0][0x38c] ;  /* 0x00007180ff0877ac */ /* 0x000e220008000800 */
        /* <DEDUP_REMOVED lines=343> */
.L_x_48550:
[----:B------:R-:W0:Y:S01]  /*3fc0*/  LDCU.128 UR8, c[0x0][0x5f0] ;  /* 0x0000be00ff0877ac */ /* 0x000e220008000c00 */
[----:B------:R-:W1:Y:S01]  /*3fd0*/  LDCU.64 UR4, c[0x0][0x5e8] ;  /* 0x0000bd00ff0477ac */ /* 0x000e620008000a00 */
[----:B0-----:R-:W-:-:S05]  /*3fe0*/  IADD3 R2, P0, PT, R2, UR10, RZ ;  /* 0x0000000a02027c10 */ /* 0x001fca000ff1e0ff */
[----:B------:R-:W-:-:S06]  /*3ff0*/  IMAD.X R3, RZ, RZ, UR11, P0 ;  /* 0x0000000bff037e24 */ /* 0x000fcc00080e06ff */
[----:B------:R-:W2:Y:S01]  /*4000*/  LDG.E.64 R2, desc[UR6][R2.64] ;  /* 0x0000000602027981 */ /* 0x000ea2000c1e1b00 */
[----:B------:R-:W-:-:S04]  /*4010*/  IADD3 R4, P0, PT, R0, UR8, RZ ;  /* 0x0000000800047c10 */ /* 0x000fc8000ff1e0ff */
[----:B------:R-:W-:-:S06]  /*4020*/  IADD3.X R5, PT, PT, RZ, UR9, RZ, P0, !PT ;  /* 0x00000009ff057c10 */ /* 0x000fcc00087fe4ff */
[----:B------:R-:W3:Y:S01]  /*4030*/  LDG.E.64 R4, desc[UR6][R4.64] ;  /* 0x0000000604047981 */ /* 0x000ee2000c1e1b00 */
[----:B-1----:R-:W-:Y:S01]  /*4040*/  IADD3 R6, P1, PT, R7, UR4, RZ ;  /* 0x0000000407067c10 */ /* 0x002fe2000ff3e0ff */
[----:B------:R-:W-:Y:S03]  /*4050*/  BSSY.RECONVERGENT B0, `(.L_x_48551) ;  /* 0x000002a000007945 */ /* 0x000fe60003800200 */
[----:B------:R-:W-:Y:S02]  /*4060*/  IADD3.X R7, PT, PT, RZ, UR5, RZ, P1, !PT ;  /* 0x00000005ff077c10 */ /* 0x000fe40008ffe4ff */
[----:B--2---:R-:W-:-:S04]  /*4070*/  SHF.R.U32.HI R0, RZ, 0x14, R3 ;  /* 0x00000014ff007819 */ /* 0x004fc80000011603 */
[----:B------:R-:W-:-:S05]  /*4080*/  LOP3.LUT R0, R0, 0x7ff, RZ, 0xc0, !PT ;  /* 0x000007ff00007812 */ /* 0x000fca00078ec0ff */
[----:B------:R-:W-:Y:S01]  /*4090*/  VIADD R9, R0, 0xfffffc0c ;  /* 0xfffffc0c00097836 */ /* 0x000fe20000000000 */
[----:B---3--:R-:W0:Y:S04]  /*40a0*/  DSETP.NEU.AND P1, PT, R4, RZ, PT ;  /* 0x000000ff0400722a */ /* 0x008e280003f2d000 */
        /* <DEDUP_REMOVED lines=13> */
.L_x_48553:
        /* <DEDUP_REMOVED lines=18> */
.L_x_48552:
[----:B------:R-:W-:Y:S01]  /*42a0*/  ISETP.GE.AND P1, PT, R3, RZ, PT ;  /* 0x000000ff0300720c */ /* 0x000fe20003f26270 */
[----:B------:R-:W0:Y:S01]  /*42b0*/  DSETP.NEU.AND P0, PT, |R2|, 0.5, !P0 ;  /* 0x3fe000000200742a */ /* 0x000e22000470d200 */
[----:B------:R-:W-:Y:S01]  /*42c0*/  IMAD.MOV.U32 R8, RZ, RZ, RZ ;  /* 0x000000ffff087224 */ /* 0x000fe200078e00ff */
[----:B0-----:R-:W-:-:S10]  /*42d0*/  SEL R9, R5, RZ, P0 ;  /* 0x000000ff05097207 */ /* 0x001fd40000000000 */
[----:B------:R-:W-:-:S07]  /*42e0*/  @!P1 LOP3.LUT R9, R9, 0x7ff00000, RZ, 0xfc, !PT ;  /* 0x7ff0000009099812 */ /* 0x000fce00078efcff */
.L_x_48554:
[----:B------:R-:W-:Y:S05]  /*42f0*/  BSYNC.RECONVERGENT B0 ;  /* 0x0000000000007941 */ /* 0x000fea0003800200 */
.L_x_48551:
        /* <DEDUP_REMOVED lines=26> */
.L_x_48558:
        /* <DEDUP_REMOVED lines=11> */
.L_x_48557:
[----:B------:R0:W1:Y:S02]  /*4550*/  DADD R8, R4, R2 ;  /* 0x0000000004087229 */ /* 0x0000640000000002 */
.L_x_48556:
[----:B------:R-:W-:Y:S05]  /*4560*/  BSYNC.RECONVERGENT B0 ;  /* 0x0000000000007941 */ /* 0x000fea0003800200 */
.L_x_48555:
        /* <DEDUP_REMOVED lines=11> */
        .type           $_ZN2at6native18elementwise_kernelILi128ELi2EZNS0_22gpu_kernel_impl_nocastIZZZNS0_50_GLOBAL__N__2680c7bb_12_PowKernel_cu_7dd49032_317024pow_tensor_tensor_kernelERNS_18TensorIteratorBaseEENKUlvE_clEvENKUlvE4_clEvEUlddE_EEvS5_RKT_EUliE_EEviT1_$__internal_accurate_pow,@function
        .size           $_ZN2at6native18elementwise_kernelILi128ELi2EZNS0_22gpu_kernel_impl_nocastIZZZNS0_50_GLOBAL__N__2680c7bb_12_PowKernel_cu_7dd49032_317024pow_tensor_tensor_kernelERNS_18TensorIteratorBaseEENKUlvE_clEvENKUlvE4_clEvEUlddE_EEvS5_RKT_EUliE_EEviT1_$__internal_accurate_pow,(.L_x_60692 - $_ZN2at6native18elementwise_kernelILi128ELi2EZNS0_22gpu_kernel_impl_nocastIZZZNS0_50_GLOBAL__N__2680c7bb_12_PowKernel_cu_7dd49032_317024pow_tensor_tensor_kernelERNS_18TensorIteratorBaseEENKUlvE_clEvENKUlvE4_clEvEUlddE_EEvS5_RKT_EUliE_EEviT1_$__internal_accurate_pow)
$_ZN2at6native18elementwise_kernelILi128ELi2EZNS0_22gpu_kernel_impl_nocastIZZZNS0_50_GLOBAL__N__2680c7bb_12_PowKernel_cu_7dd49032_317024pow_tensor_tensor_kernelERNS_18TensorIteratorBaseEENKUlvE_clEvENKUlvE4_clEvEUlddE_EEvS5_RKT_EUliE_EEviT1_$__internal_accurate_pow:
[----:B------:R-:W-:Y:S01]  /*4620*/  ISETP.GT.U32.AND P2, PT, R9, 0xfffff, PT ;  /* 0x000fffff0900780c */ /* 0x000fe20003f44070 */
[----:B------:R-:W-:Y:S01]  /*4630*/  IMAD.MOV.U32 R10, RZ, RZ, R9 ;  /* 0x000000ffff0a7224 */ /* 0x000fe200078e0009 */
[----:B------:R-:W-:Y:S01]  /*4640*/  MOV R20, RZ ;  /* 0x000000ff00147202 */ /* 0x000fe20000000f00 */
[----:B------:R-:W-:Y:S01]  /*4650*/  UMOV UR4, 0x80000000 ;  /* 0x8000000000047882 */ /* 0x000fe20000000000 */
[----:B------:R-:W-:Y:S01]  /*4660*/  UMOV UR5, 0x43300000 ;  /* 0x4330000000057882 */ /* 0x000fe20000000000 */
[----:B------:R-:W-:Y:S01]  /*4670*/  UMOV UR8, 0x3b39803f ;  /* 0x3b39803f00087882 */ /* 0x000fe20000000000 */
[----:B------:R-:W-:-:S07]  /*4680*/  UMOV UR9, 0x3c7abc9e ;  /* 0x3c7abc9e00097882 */ /* 0x000fce0000000000 */
[----:B------:R-:W0:Y:S02]  /*4690*/  @!P2 DMUL R12, R8, 1.80143985094819840000e+16 ;  /* 0x43500000080ca828 */ /* 0x000e240000000000 */
[----:B0-----:R-:W-:Y:S01]  /*46a0*/  @!P2 MOV R10, R13 ;  /* 0x0000000d000aa202 */ /* 0x001fe20000000f00 */
[----:B------:R-:W-:Y:S01]  /*46b0*/  @!P2 IMAD.MOV.U32 R8, RZ, RZ, R12 ;  /* 0x000000ffff08a224 */ /* 0x000fe200078e000c */
[----:B------:R-:W-:Y:S02]  /*46c0*/  SHF.R.U32.HI R9, RZ, 0x14, R9 ;  /* 0x00000014ff097819 */ /* 0x000fe40000011609 */
[----:B------:R-:W-:Y:S02]  /*46d0*/  LOP3.LUT R10, R10, 0x800fffff, RZ, 0xc0, !PT ;  /* 0x800fffff0a0a7812 */ /* 0x000fe400078ec0ff */
[----:B------:R-:W-:Y:S02]  /*46e0*/  @!P2 LEA.HI R9, R13, 0xffffffca, RZ, 0xc ;  /* 0xffffffca0d09a811 */ /* 0x000fe400078f60ff */
[----:B------:R-:W-:-:S02]  /*46f0*/  LOP3.LUT R11, R10, 0x3ff00000, RZ, 0xfc, !PT ;  /* 0x3ff000000a0b7812 */ /* 0x000fc400078efcff */
[----:B------:R-:W-:Y:S02]  /*4700*/  MOV R10, R8 ;  /* 0x00000008000a7202 */ /* 0x000fe40000000f00 */
[----:B------:R-:W-:-:S13]  /*4710*/  ISETP.GE.U32.AND P3, PT, R11, 0x3ff6a09f, PT ;  /* 0x3ff6a09f0b00780c */ /* 0x000fda0003f66070 */
[----:B------:R-:W-:-:S05]  /*4720*/  @P3 VIADD R8, R11, 0xfff00000 ;  /* 0xfff000000b083836 */ /* 0x000fca0000000000 */
[----:B------:R-:W-:Y:S01]  /*4730*/  @P3 MOV R11, R8 ;  /* 0x00000008000b3202 */ /* 0x000fe20000000f00 */
[C---:B------:R-:W-:Y:S01]  /*4740*/  VIADD R8, R9.reuse, 0xfffffc01 ;  /* 0xfffffc0109087836 */ /* 0x040fe20000000000 */
[----:B------:R-:W-:Y:S01]  /*4750*/  @P3 IADD3 R8, PT, PT, R9, -0x3fe, RZ ;  /* 0xfffffc0209083810 */ /* 0x000fe20007ffe0ff */
[----:B------:R-:W-:-:S03]  /*4760*/  IMAD.MOV.U32 R9, RZ, RZ, 0x43300000 ;  /* 0x43300000ff097424 */ /* 0x000fc600078e00ff */
[----:B------:R-:W-:-:S15]  /*4770*/  LOP3.LUT R8, R8, 0x80000000, RZ, 0x3c, !PT ;  /* 0x8000000008087812 */ /* 0x000fde00078e3cff */
[----:B------:R-:W-:-:S11]  /*4780*/  NOP ;  /* 0x0000000000007918 */ /* 0x000fd60000000000 */
        /* <DEDUP_REMOVED lines=294> */
[C---:B0-----:R-:W-:Y:S01]  /*59f0*/  IMAD.SHL.U32 R12, R29.reuse, 0x2, RZ ;  /* 0x000000021d0c7824 */ /* 0x041fe200078e00ff */
[----:B------:R-:W-:-:S04]  /*5a00*/  LOP3.LUT R13, R29, 0xff0fffff, RZ, 0xc0, !PT ;  /* 0xff0fffff1d0d7812 */ /* 0x000fc800078ec0ff */
        /* <DEDUP_REMOVED lines=144> */
[----:B------:R-:W-:Y:S02]  /*6310*/  @!P2 LEA R13, R12, 0x3ff00000, 0x14 ;  /* 0x3ff000000c0da811 */ /* 0x000fe400078ea0ff */
[----:B------:R-:W-:-:S15]  /*6320*/  @!P2 MOV R12, RZ ;  /* 0x000000ff000ca202 */ /* 0x000fde0000000f00 */
[----:B------:R-:W-:-:S15]  /*6330*/  NOP ;  /* 0x0000000000007918 */ /* 0x000fde0000000000 */
[----:B------:R-:W-:-:S08]  /*6340*/  NOP ;  /* 0x0000000000007918 */ /* 0x000fd00000000000 */
[----:B------:R-:W0:Y:S02]  /*6350*/  DADD R14, R16, +INF ;  /* 0x7ff00000100e7429 */ /* 0x000e240000000000 */
[----:B0-----:R-:W-:Y:S02]  /*6360*/  FSEL R14, R14, RZ, P3 ;  /* 0x000000ff0e0e7208 */ /* 0x001fe40001800000 */
[----:B------:R-:W-:-:S15]  /*6370*/  FSEL R15, R15, RZ, P3 ;  /* 0x000000ff0f0f7208 */ /* 0x000fde0001800000 */
[----:B------:R-:W-:-:S15]  /*6380*/  NOP ;  /* 0x0000000000007918 */ /* 0x000fde0000000000 */
[----:B------:R-:W-:-:S15]  /*6390*/  NOP ;  /* 0x0000000000007918 */ /* 0x000fde0000000000 */
[----:B------:R-:W-:-:S15]  /*63a0*/  NOP ;  /* 0x0000000000007918 */ /* 0x000fde0000000000 */
[----:B------:R0:W1:Y:S02]  /*63b0*/  @!P2 DMUL R14, R8, R12 ;  /* 0x0000000c080ea228 */ /* 0x0000640000000000 */
.L_x_48559:
[----:B-1----:R-:W-:-:S15]  /*63c0*/  DSETP.NEU.AND P2, PT, |R14|, +INF , PT ;  /* 0x7ff000000e00742a */ /* 0x002fde0003f4d200 */
[----:B------:R-:W-:-:S15]  /*63d0*/  NOP ;  /* 0x0000000000007918 */ /* 0x000fde0000000000 */
[----:B------:R-:W-:-:S15]  /*63e0*/  NOP ;  /* 0x0000000000007918 */ /* 0x000fde0000000000 */
[----:B------:R-:W-:-:S15]  /*63f0*/  NOP ;  /* 0x0000000000007918 */ /* 0x000fde0000000000 */
[----:B------:R-:W-:-:S04]  /*6400*/  NOP ;  /* 0x0000000000007918 */ /* 0x000fc80000000000 */
[----:B------:R-:W0:Y:S02]  /*6410*/  DFMA R10, R10, R14, R14 ;  /* 0x0000000e0a0a722b */ /* 0x000e24000000000e */
[----:B0-----:R-:W-:Y:S01]  /*6420*/  FSEL R8, R14, R10, !P2 ;  /* 0x0000000a0e087208 */ /* 0x001fe20005000000 */
[----:B------:R-:W-:Y:S01]  /*6430*/  IMAD.MOV.U32 R10, RZ, RZ, R0 ;  /* 0x000000ffff0a7224 */ /* 0x000fe200078e0000 */
[----:B------:R-:W-:Y:S02]  /*6440*/  FSEL R9, R15, R11, !P2 ;  /* 0x0000000b0f097208 */ /* 0x000fe40005000000 */
[----:B------:R-:W-:-:S04]  /*6450*/  MOV R11, 0x0 ;  /* 0x00000000000b7802 */ /* 0x000fc80000000f00 */
[----:B------:R-:W-:Y:S05]  /*6460*/  RET.REL.NODEC R10 `(_ZN2at6native18elementwise_kernelILi128ELi2EZNS0_22gpu_kernel_impl_nocastIZZZNS0_50_GLOBAL__N__2680c7bb_12_PowKernel_cu_7dd49032_317024pow_tensor_tensor_kernelERNS_18TensorIteratorBaseEENKUlvE_clEvENKUlvE4_clEvEUlddE_EEvS5_RKT_EUliE_EEviT1_) ;  /* 0xffffff980ae47950 */ /* 0x000fea0003c3ffff */
.L_x_48560:
        /* <DEDUP_REMOVED lines=9> */
.L_x_60692:


//--------------------- .text._ZN2at6native27unrolled_elementwise_kernelIZZZNS0_50_GLOBAL__N__2680c7bb_12_PowKernel_cu_7dd49032_317024pow_tensor_tensor_kernelERNS_18TensorIteratorBaseEENKUlvE_clEvENKUlvE4_clEvEUlddE_St5arrayIPcLm3EELi4E23TrivialOffsetCalculatorILi2EjESB_ILi1EjENS0_6memory15LoadWithoutCastENSE_16StoreWithoutCastEEEviT_T0_T2_T3_T4_T5_ --------------------------
	.section	.text._ZN2at6native27unrolled_elementwise_kernelIZZZNS0_50_GLOBAL__N__2680c7bb_12_PowKernel_cu_7dd49032_317024pow_tensor_tensor_kernelERNS_18TensorIteratorBaseEENKUlvE_clEvENKUlvE4_clEvEUlddE_St5arrayIPcLm3EELi4E23TrivialOffsetCalculatorILi2EjESB_ILi1EjENS0_6memory15LoadWithoutCastENSE_16StoreWithoutCastEEEviT_T0_T2_T3_T4_T5_,"ax",@progbits
	.align	128
        .global         _ZN2at6native27unrolled_elementwise_kernelIZZZNS0_50_GLOBAL__N__2680c7bb_12_PowKernel_cu_7dd49032_317024pow_tensor_tensor_kernelERNS_18TensorIteratorBaseEENKUlvE_clEvENKUlvE4_clEvEUlddE_St5arrayIPcLm3EELi4E23TrivialOffsetCalculatorILi2EjESB_ILi1EjENS0_6memory15LoadWithoutCastENSE_16StoreWithoutCastEEEviT_T0_T2_T3_T4_T5_
        .type           _ZN2at6native27unrolled_elementwise_kernelIZZZNS0_50_GLOBAL__N__2680c7bb_12_PowKernel_cu_7dd49032_317024pow_tensor_tensor_kernelERNS_18TensorIteratorBaseEENKUlvE_clEvENKUlvE4_clEvEUlddE_St5arrayIPcLm3EELi4E23TrivialOffsetCalculatorILi2EjESB_ILi1EjENS0_6memory15LoadWithoutCastENSE_16StoreWithoutCastEEEviT_T0_T2_T3_T4_T5_,@function
        .size           _ZN2at6native27unrolled_elementwise_kernelIZZZNS0_50_GLOBAL__N__2680c7bb_12_PowKernel_cu_7dd49032_317024pow_tensor_tensor_kernelERNS_18TensorIteratorBaseEENKUlvE_clEvENKUlvE4_clEvEUlddE_St5arrayIPcLm3EELi4E23TrivialOffsetCalculatorILi2EjESB_ILi1EjENS0_6memory15LoadWithoutCastENSE_16StoreWithoutCastEEEviT_T0_T2_T3_T4_T5_,(.L_x_60693 - _ZN2at6native27unrolled_elementwise_kernelIZZZNS0_50_GLOBAL__N__2680c7bb_12_PowKernel_cu_7dd49032_317024pow_tensor_tensor_kernelERNS_18TensorIteratorBaseEENKUlvE_clEvENKUlvE4_clEvEUlddE_St5arrayIPcLm3EELi4E23TrivialOffsetCalculatorILi2EjESB_ILi1EjENS0_6memory15LoadWithoutCastENSE_16StoreWithoutCastEEEviT_T0_T2_T3_T4_T5_)
        .other          _ZN2at6native27unrolled_elementwise_kernelIZZZNS0_50_GLOBAL__N__2680c7bb_12_PowKernel_cu_7dd49032_317024pow_tensor_tensor_kernelERNS_18TensorIteratorBaseEENKUlvE_clEvENKUlvE4_clEvEUlddE_St5arrayIPcLm3EELi4E23TrivialOffsetCalculatorILi2EjESB_ILi1EjENS0_6memory15LoadWithoutCastENSE_16StoreWithoutCastEEEviT_T0_T2_T3_T4_T5_,@"STO_CUDA_ENTRY STV_DEFAULT"
_ZN2at6native27unrolled_elementwise_kernelIZZZNS0_50_GLOBAL__N__2680c7bb_12_PowKernel_cu_7dd49032_317024pow_tensor_tensor_kernelERNS_18TensorIteratorBaseEENKUlvE_clEvENKUlvE4_clEvEUlddE_St5arrayIPcLm3EELi4E23TrivialOffsetCalculatorILi2EjESB_ILi1EjENS0_6memory15LoadWithoutCastENSE_16StoreWithoutCastEEEviT_T0_T2_T3_T4_T5_:
.text._ZN2at6native27unrolled_elementwise_kernelIZZZNS0_50_GLOBAL__N__2680c7bb_12_PowKernel_cu_7dd49032_317024pow_tensor_tensor_kernelERNS_18TensorIteratorBaseEENKUlvE_clEvENKUlvE4_clEvEUlddE_St5arrayIPcLm3EELi4E23TrivialOffsetCalculatorILi2EjESB_ILi1EjENS0_6memory15LoadWithoutCastENSE_16StoreWithoutCastEEEviT_T0_T2_T3_T4_T5_:
[----:B------:R-:W-:Y:S01]  /*0000*/  LDC R1, c[0x0][0x37c] ;  /* 0x0000df00ff017b82 */ /* 0x000fe20000000800 */
[----:B------:R-:W0:Y:S07]  /*0010*/  S2R R7, SR_CTAID.X ;  /* 0x0000000000077919 */ /* 0x000e2e0000002500 */
[----:B------:R-:W0:Y:S01]  /*0020*/  LDC R0, c[0x0][0x380] ;  /* 0x0000e000ff007b82 */ /* 0x000e220000000800 */
[----:B------:R-:W1:Y:S01]  /*0030*/  LDCU.64 UR4, c[0x0][0x358] ;  /* 0x00006b00ff0477ac */ /* 0x000e620008000a00 */
[----:B------:R-:W-:Y:S01]  /*0040*/  CS2R R10, SRZ ;  /* 0x00000000000a7805 */ /* 0x000fe2000001ff00 */
[----:B------:R-:W2:Y:S01]  /*0050*/  S2R R4, SR_TID.X ;  /* 0x0000000000047919 */ /* 0x000ea20000002100 */
[----:B------:R-:W-:Y:S01]  /*0060*/  CS2R R12, SRZ ;  /* 0x00000000000c7805 */ /* 0x000fe2000001ff00 */
        /* <DEDUP_REMOVED lines=8> */
[----:B------:R-:W-:Y:S01]  /*00f0*/  @!P1 IMAD R29, R7, 0x200, R4 ;  /* 0x00000200071d9824 */ /* 0x000fe200078e0204 */
[----:B------:R-:W3:Y:S01]  /*0100*/  @!P1 LDC.64 R24, c[0x0][0x398] ;  /* 0x0000e600ff189b82 */ /* 0x000ee20000000a00 */
[----:B------:R-:W-:-:S05]  /*0110*/  @!P1 VIADD R4, R4, 0x80 ;  /* 0x0000008004049836 */ /* 0x000fca0000000000 */
[----:B------:R-:W-:Y:S01]  /*0120*/  ISETP.GE.AND P3, PT, R4, R5, PT ;  /* 0x000000050400720c */ /* 0x000fe20003f66270 */
[C---:B0-----:R-:W-:Y:S01]  /*0130*/  @!P0 IMAD.WIDE.U32 R20, R9.reuse, 0x8, R20 ;  /* 0x0000000809148825 */ /* 0x041fe200078e0014 */
[----:B------:R-:W0:Y:S03]  /*0140*/  @!P1 LDC.64 R26, c[0x0][0x3a0] ;  /* 0x0000e800ff1a9b82 */ /* 0x000e260000000a00 */
[----:B--2---:R-:W-:Y:S01]  /*0150*/  @!P0 IMAD.WIDE.U32 R22, R9, 0x8, R22 ;  /* 0x0000000809168825 */ /* 0x004fe200078e0016 */
[----:B------:R-:W-:-:S07]  /*0160*/  CS2R R8, SRZ ;  /* 0x0000000000087805 */ /* 0x000fce000001ff00 */
[----:B------:R-:W-:Y:S01]  /*0170*/  @!P3 IMAD R33, R7, 0x200, R4 ;  /* 0x000002000721b824 */ /* 0x000fe200078e0204 */
[----:B------:R-:W2:Y:S01]  /*0180*/  @!P3 LDC.64 R18, c[0x0][0x398] ;  /* 0x0000e600ff12bb82 */ /* 0x000ea20000000a00 */
[----:B------:R-:W-:Y:S01]  /*0190*/  @!P3 VIADD R4, R4, 0x80 ;  /* 0x000000800404b836 */ /* 0x000fe20000000000 */
[----:B-1----:R1:W5:Y:S01]  /*01a0*/  @!P0 LDG.E.64 R8, desc[UR4][R20.64] ;  /* 0x0000000414088981 */ /* 0x002362000c1e1b00 */
[----:B---3--:R-:W-:-:S03]  /*01b0*/  @!P1 IMAD.WIDE.U32 R24, R29, 0x8, R24 ;  /* 0x000000081d189825 */ /* 0x008fc600078e0018 */
[----:B------:R-:W-:Y:S01]  /*01c0*/  ISETP.GE.AND P2, PT, R4, R5, PT ;  /* 0x000000050400720c */ /* 0x000fe20003f46270 */
[----:B------:R3:W5:Y:S01]  /*01d0*/  @!P0 LDG.E.64 R10, desc[UR4][R22.64] ;  /* 0x00000004160a8981 */ /* 0x000762000c1e1b00 */
[----:B------:R-:W4:Y:S03]  /*01e0*/  @!P3 LDC.64 R16, c[0x0][0x3a0] ;  /* 0x0000e800ff10bb82 */ /* 0x000f260000000a00 */
[----:B------:R0:W5:Y:S08]  /*01f0*/  @!P1 LDG.E.64 R12, desc[UR4][R24.64] ;  /* 0x00000004180c9981 */ /* 0x000170000c1e1b00 */
[----:B------:R-:W4:Y:S08]  /*0200*/  @!P2 LDC.64 R14, c[0x0][0x398] ;  /* 0x0000e600ff0eab82 */ /* 0x000f300000000a00 */
[----:B------:R-:W4:Y:S01]  /*0210*/  @!P2 LDC.64 R2, c[0x0][0x3a0] ;  /* 0x0000e800ff02ab82 */ /* 0x000f220000000a00 */
[----:B------:R-:W-:-:S02]  /*0220*/  @!P2 IMAD R35, R7, 0x200, R4 ;  /* 0x000002000723a824 */ /* 0x000fc400078e0204 */
[----:B0-----:R-:W-:Y:S01]  /*0230*/  @!P1 IMAD.WIDE.U32 R26, R29, 0x8, R26 ;  /* 0x000000081d1a9825 */ /* 0x001fe200078e001a */
[----:B-1----:R-:W-:Y:S02]  /*0240*/  CS2R R20, SRZ ;  /* 0x0000000000147805 */ /* 0x002fe4000001ff00 */
[----:B---3--:R-:W-:Y:S01]  /*0250*/  CS2R R22, SRZ ;  /* 0x0000000000167805 */ /* 0x008fe2000001ff00 */
[----:B--2---:R-:W-:Y:S01]  /*0260*/  @!P3 IMAD.WIDE.U32 R30, R33, 0x8, R18 ;  /* 0x00000008211eb825 */ /* 0x004fe200078e0012 */
[----:B------:R-:W-:-:S03]  /*0270*/  CS2R R18, SRZ ;  /* 0x0000000000127805 */ /* 0x000fc6000001ff00 */
[----:B----4-:R-:W-:Y:S01]  /*0280*/  @!P3 IMAD.WIDE.U32 R32, R33, 0x8, R16 ;  /* 0x000000082120b825 */ /* 0x010fe200078e0010 */
[----:B------:R-:W-:-:S03]  /*0290*/  CS2R R16, SRZ ;  /* 0x0000000000107805 */ /* 0x000fc6000001ff00 */
[C---:B------:R-:W-:Y:S01]  /*02a0*/  @!P2 IMAD.WIDE.U32 R28, R35.reuse, 0x8, R14 ;  /* 0x00000008231ca825 */ /* 0x040fe200078e000e */
[----:B------:R-:W-:Y:S02]  /*02b0*/  CS2R R14, SRZ ;  /* 0x00000000000e7805 */ /* 0x000fe4000001ff00 */
[----:B------:R0:W5:Y:S04]  /*02c0*/  @!P3 LDG.E.64 R16, desc[UR4][R30.64] ;  /* 0x000000041e10b981 */ /* 0x000168000c1e1b00 */
[----:B------:R0:W5:Y:S01]  /*02d0*/  @!P3 LDG.E.64 R18, desc[UR4][R32.64] ;  /* 0x000000042012b981 */ /* 0x000162000c1e1b00 */
[----:B------:R-:W-:-:S03]  /*02e0*/  @!P2 IMAD.WIDE.U32 R2, R35, 0x8, R2 ;  /* 0x000000082302a825 */ /* 0x000fc600078e0002 */
[----:B------:R0:W5:Y:S04]  /*02f0*/  @!P1 LDG.E.64 R14, desc[UR4][R26.64] ;  /* 0x000000041a0e9981 */ /* 0x000168000c1e1b00 */
[----:B------:R0:W5:Y:S04]  /*0300*/  @!P2 LDG.E.64 R20, desc[UR4][R28.64] ;  /* 0x000000041c14a981 */ /* 0x000168000c1e1b00 */
[----:B------:R0:W5:Y:S01]  /*0310*/  @!P2 LDG.E.64 R22, desc[UR4][R2.64] ;  /* 0x000000040216a981 */ /* 0x000162000c1e1b00 */
[----:B------:R-:W-:Y:S01]  /*0320*/  ISETP.GE.AND P0, PT, R0, R5, PT ;  /* 0x000000050000720c */ /* 0x000fe20003f06270 */
[----:B------:R-:W-:-:S12]  /*0330*/  BSSY.RECONVERGENT B0, `(.L_x_48561) ;  /* 0x0000060000007945 */ /* 0x000fd80003800200 */
[----:B0-----:R-:W-:Y:S05]  /*0340*/  @P0 BRA `(.L_x_48562) ;  /* 0x0000000400780947 */ /* 0x001fea0003800000 */
[----:B-----5:R-:W-:Y:S01]  /*0350*/  SHF.R.U32.HI R2, RZ, 0x14, R11 ;  /* 0x00000014ff027819 */ /* 0x020fe2000001160b */
[----:B------:R-:W0:Y:S01]  /*0360*/  DSETP.NEU.AND P2, PT, R8, RZ, PT ;  /* 0x000000ff0800722a */ /* 0x000e220003f4d000 */
[----:B------:R-:W-:Y:S01]  /*0370*/  BSSY.RECONVERGENT B1, `(.L_x_48563) ;  /* 0x0000028000017945 */ /* 0x000fe20003800200 */
[----:B0-----:R-:W-:Y:S02]  /*0380*/  ISETP.GE.OR P3, PT, R11, RZ, P2 ;  /* 0x000000ff0b00720c */ /* 0x001fe40001766670 */
[----:B------:R-:W-:-:S05]  /*0390*/  LOP3.LUT R2, R2, 0x7ff, RZ, 0xc0, !PT ;  /* 0x000007ff02027812 */ /* 0x000fca00078ec0ff */
[----:B------:R-:W-:-:S05]  /*03a0*/  VIADD R3, R2, 0xfffffc0c ;  /* 0xfffffc0c02037836 */ /* 0x000fca0000000000 */
[CC--:B------:R-:W-:Y:S02]  /*03b0*/  SHF.L.U32 R2, R10.reuse, R3.reuse, RZ ;  /* 0x000000030a027219 */ /* 0x0c0fe400000006ff */
[----:B------:R-:W-:Y:S02]  /*03c0*/  SHF.L.U64.HI R3, R10, R3, R11 ;  /* 0x000000030a037219 */ /* 0x000fe4000001020b */
[----:B------:R-:W-:Y:S01]  /*03d0*/  ISETP.NE.U32.AND P0, PT, R2, RZ, PT ;  /* 0x000000ff0200720c */ /* 0x000fe20003f05070 */
[----:B------:R-:W-:-:S03]  /*03e0*/  @!P2 IMAD.MOV.U32 R2, RZ, RZ, RZ ;  /* 0x000000ffff02a224 */ /* 0x000fc600078e00ff */
        /* <DEDUP_REMOVED lines=10> */
[----:B------:R-:W-:Y:S01]  /*0490*/  IMAD.MOV.U32 R2, RZ, RZ, R10 ;  /* 0x000000ffff027224 */ /* 0x000fe200078e000a */
[----:B------:R-:W-:Y:S01]  /*04a0*/  MOV R4, 0x4d0 ;  /* 0x000004d000047802 */ /* 0x000fe20000000f00 */
[----:B01----:R-:W-:-:S07]  /*04b0*/  IMAD.MOV.U32 R3, RZ, RZ, R11 ;  /* 0x000000ffff037224 */ /* 0x003fce00078e000b */
[----:B------:R-:W-:Y:S05]  /*04c0*/  CALL.REL.NOINC `($_ZN2at6native27unrolled_elementwise_kernelIZZZNS0_50_GLOBAL__N__2680c7bb_12_PowKernel_cu_7dd49032_317024pow_tensor_tensor_kernelERNS_18TensorIteratorBaseEENKUlvE_clEvENKUlvE4_clEvEUlddE_St5arrayIPcLm3EELi4E23TrivialOffsetCalculatorILi2EjESB_ILi1EjENS0_6memory15LoadWithoutCastENSE_16StoreWithoutCastEEEviT_T0_T2_T3_T4_T5_$__internal_accurate_pow) ;  /* 0x0000001800207944 */ /* 0x000fea0003c00000 */
[----:B------:R-:W-:Y:S05]  /*04d0*/  BSYNC.RECONVERGENT B2 ;  /* 0x0000000000027941 */ /* 0x000fea0003800200 */
.L_x_48565:
        /* <DEDUP_REMOVED lines=17> */
.L_x_48564:
[----:B------:R-:W-:Y:S05]  /*05f0*/  BSYNC.RECONVERGENT B1 ;  /* 0x0000000000017941 */ /* 0x000fea0003800200 */
.L_x_48563:
        /* <DEDUP_REMOVED lines=30> */
.L_x_48568:
[----:B------:R-:W0:Y:S02]  /*07e0*/  DSETP.NEU.AND P0, PT, |R8|, +INF , PT ;  /* 0x7ff000000800742a */ /* 0x000e240003f0d200 */
[----:B0-----:R-:W-:Y:S05]  /*07f0*/  @P0 BRA `(.L_x_48567) ;  /* 0x0000000000240947 */ /* 0x001fea0003800000 */
[C---:B------:R-:W-:Y:S02]  /*0800*/  ISETP.GE.AND P0, PT, R11.reuse, RZ, PT ;  /* 0x000000ff0b00720c */ /* 0x040fe40003f06270 */
[----:B------:R-:W-:Y:S02]  /*0810*/  LOP3.LUT R2, R11, 0x7fffffff, RZ, 0xc0, !PT ;  /* 0x7fffffff0b027812 */ /* 0x000fe400078ec0ff */
[----:B------:R-:W-:Y:S02]  /*0820*/  SEL R3, RZ, 0x7ff00000, !P0 ;  /* 0x7ff00000ff037807 */ /* 0x000fe40004000000 */
[----:B------:R-:W-:Y:S02]  /*0830*/  ISETP.GE.AND P2, PT, R9, RZ, PT ;  /* 0x000000ff0900720c */ /* 0x000fe40003f46270 */
[----:B------:R-:W-:Y:S01]  /*0840*/  ISETP.NE.AND P0, PT, R2, 0x3fe00000, PT ;  /* 0x3fe000000200780c */ /* 0x000fe20003f05270 */
[----:B------:R-:W-:-:S05]  /*0850*/  VIADD R2, R3, 0x80000000 ;  /* 0x8000000003027836 */ /* 0x000fca0000000000 */
[----:B------:R-:W-:-:S05]  /*0860*/  SEL R2, R2, R3, P0 ;  /* 0x0000000302027207 */ /* 0x000fca0000000000 */
[----:B------:R-:W-:Y:S01]  /*0870*/  @!P2 SEL R3, R2, R3, P1 ;  /* 0x000000030203a207 */ /* 0x000fe20000800000 */
[----:B------:R-:W-:-:S07]  /*0880*/  IMAD.MOV.U32 R2, RZ, RZ, RZ ;  /* 0x000000ffff027224 */ /* 0x000fce00078e00ff */
.L_x_48567:
[----:B------:R-:W-:Y:S05]  /*0890*/  BSYNC.RECONVERGENT B1 ;  /* 0x0000000000017941 */ /* 0x000fea0003800200 */
.L_x_48566:
        /* <DEDUP_REMOVED lines=8> */
[----:B------:R-:W-:-:S07]  /*0920*/  FSEL R9, R2, 1.875, P0 ;  /* 0x3ff0000002097808 */ /* 0x000fce0000000000 */
.L_x_48562:
[----:B------:R-:W-:Y:S05]  /*0930*/  BSYNC.RECONVERGENT B0 ;  /* 0x0000000000007941 */ /* 0x000fea0003800200 */
.L_x_48561:
[----:B-----5:R-:W-:Y:S01]  /*0940*/  VIADD R8, R0, 0x80 ;  /* 0x0000008000087836 */ /* 0x020fe20000000000 */
[----:B------:R-:W-:Y:S04]  /*0950*/  BSSY.RECONVERGENT B0, `(.L_x_48569) ;  /* 0x000005d000007945 */ /* 0x000fe80003800200 */
[----:B------:R-:W-:-:S13]  /*0960*/  ISETP.GE.AND P0, PT, R8, R5, PT ;  /* 0x000000050800720c */ /* 0x000fda0003f06270 */
[----:B------:R-:W-:Y:S05]  /*0970*/  @P0 BRA `(.L_x_48570) ;  /* 0x0000000400680947 */ /* 0x000fea0003800000 */
[----:B------:R-:W-:Y:S01]  /*0980*/  SHF.R.U32.HI R2, RZ, 0x14, R15 ;  /* 0x00000014ff027819 */ /* 0x000fe2000001160f */
[----:B------:R-:W0:Y:S01]  /*0990*/  DSETP.NEU.AND P1, PT, R12, RZ, PT ;  /* 0x000000ff0c00722a */ /* 0x000e220003f2d000 */
        /* <DEDUP_REMOVED lines=14> */
[----:B------:R-:W-:Y:S05]  /*0a80*/  CALL.REL.NOINC `($_ZN2at6native27unrolled_elementwise_kernelIZZZNS0_50_GLOBAL__N__2680c7bb_12_PowKernel_cu_7dd49032_317024pow_tensor_tensor_kernelERNS_18TensorIteratorBaseEENKUlvE_clEvENKUlvE4_clEvEUlddE_St5arrayIPcLm3EELi4E23TrivialOffsetCalculatorILi2EjESB_ILi1EjENS0_6memory15LoadWithoutCastENSE_16StoreWithoutCastEEEviT_T0_T2_T3_T4_T5_$__internal_accurate_pow) ;  /* 0x0000001000b07944 */ /* 0x000fea0003c00000 */
[----:B------:R-:W-:Y:S05]  /*0a90*/  BSYNC.RECONVERGENT B2 ;  /* 0x0000000000027941 */ /* 0x000fea0003800200 */
.L_x_48573:
        /* <DEDUP_REMOVED lines=18> */
.L_x_48572:
[----:B------:R-:W-:Y:S01]  /*0bc0*/  ISETP.GE.AND P1, PT, R15, RZ, PT ;  /* 0x000000ff0f00720c */ /* 0x000fe20003f26270 */
[----:B------:R-:W0:Y:S01]  /*0bd0*/  DSETP.NEU.AND P0, PT, |R14|, 0.5, !P0 ;  /* 0x3fe000000e00742a */ /* 0x000e22000470d200 */
[----:B------:R-:W-:Y:S01]  /*0be0*/  IMAD.MOV.U32 R2, RZ, RZ, RZ ;  /* 0x000000ffff027224 */ /* 0x000fe200078e00ff */
[----:B0-----:R-:W-:-:S10]  /*0bf0*/  SEL R3, R13, RZ, P0 ;  /* 0x000000ff0d037207 */ /* 0x001fd40000000000 */
[----:B------:R-:W-:-:S07]  /*0c00*/  @!P1 LOP3.LUT R3, R3, 0x7ff00000, RZ, 0xfc, !PT ;  /* 0x7ff0000003039812 */ /* 0x000fce00078efcff */
.L_x_48574:
[----:B------:R-:W-:Y:S05]  /*0c10*/  BSYNC.RECONVERGENT B1 ;  /* 0x0000000000017941 */ /* 0x000fea0003800200 */
.L_x_48571:
        /* <DEDUP_REMOVED lines=24> */
[----:B------:R-:W-:Y:S01]  /*0da0*/  IMAD.MOV.U32 R2, RZ, RZ, RZ ;  /* 0x000000ffff027224 */ /* 0x000fe200078e00ff */
[----:B------:R-:W-:Y:S06]  /*0db0*/  BRA `(.L_x_48576) ;  /* 0x0000000000307947 */ /* 0x000fec0003800000 */
.L_x_48578:
        /* <DEDUP_REMOVED lines=11> */
.L_x_48577:
[----:B------:R0:W1:Y:S02]  /*0e70*/  DADD R2, R14, R12 ;  /* 0x000000000e027229 */ /* 0x000064000000000c */
.L_x_48576:
[----:B------:R-:W-:Y:S05]  /*0e80*/  BSYNC.RECONVERGENT B1 ;  /* 0x0000000000017941 */ /* 0x000fea0003800200 */
.L_x_48575:
[----:B------:R-:W1:Y:S02]  /*0e90*/  DSETP.NEU.AND P0, PT, R14, RZ, PT ;  /* 0x000000ff0e00722a */ /* 0x000e640003f0d000 */
[----:B-1----:R-:W-:Y:S02]  /*0ea0*/  FSEL R10, R2, RZ, P0 ;  /* 0x000000ff020a7208 */ /* 0x002fe40000000000 */
[----:B------:R-:W-:-:S15]  /*0eb0*/  FSEL R11, R3, 1.875, P0 ;  /* 0x3ff00000030b7808 */ /* 0x000fde0000000000 */
[----:B------:R-:W-:-:S15]  /*0ec0*/  NOP ;  /* 0x0000000000007918 */ /* 0x000fde0000000000 */
[----:B------:R-:W-:-:S15]  /*0ed0*/  NOP ;  /* 0x0000000000007918 */ /* 0x000fde0000000000 */
[----:B------:R-:W-:-:S15]  /*0ee0*/  NOP ;  /* 0x0000000000007918 */ /* 0x000fde0000000000 */
[----:B------:R-:W1:Y:S02]  /*0ef0*/  DSETP.NEU.AND P0, PT, R12, 1, PT ;  /* 0x3ff000000c00742a */ /* 0x000e640003f0d000 */
[----:B-1----:R-:W-:Y:S02]  /*0f00*/  FSEL R10, R10, RZ, P0 ;  /* 0x000000ff0a0a7208 */ /* 0x002fe40000000000 */
[----:B------:R-:W-:-:S07]  /*0f10*/  FSEL R11, R11, 1.875, P0 ;  /* 0x3ff000000b0b7808 */ /* 0x000fce0000000000 */
.L_x_48570:
[----:B------:R-:W-:Y:S05]  /*0f20*/  BSYNC.RECONVERGENT B0 ;  /* 0x0000000000007941 */ /* 0x000fea0003800200 */
.L_x_48569:
[----:B------:R-:W-:Y:S01]  /*0f30*/  VIADD R2, R0, 0x100 ;  /* 0x0000010000027836 */ /* 0x000fe20000000000 */
[----:B------:R-:W-:Y:S04]  /*0f40*/  BSSY.RECONVERGENT B0, `(.L_x_48579) ;  /* 0x000005d000007945 */ /* 0x000fe80003800200 */
[----:B------:R-:W-:-:S13]  /*0f50*/  ISETP.GE.AND P0, PT, R2, R5, PT ;  /* 0x000000050200720c */ /* 0x000fda0003f06270 */
[----:B------:R-:W-:Y:S05]  /*0f60*/  @P0 BRA `(.L_x_48580) ;  /* 0x0000000400680947 */ /* 0x000fea0003800000 */
[----:B------:R-:W-:Y:S01]  /*0f70*/  SHF.R.U32.HI R2, RZ, 0x14, R19 ;  /* 0x00000014ff027819 */ /* 0x000fe20000011613 */
        /* <DEDUP_REMOVED lines=9> */
[----:B------:R1:W2:Y:S01]  /*1010*/  DADD R40, -RZ, |R16| ;  /* 0x00000000ff287229 */ /* 0x0002a20000000510 */
[----:B------:R-:W-:Y:S01]  /*1020*/  BSSY.RECONVERGENT B2, `(.L_x_48583) ;  /* 0x0000006000027945 */ /* 0x000fe20003800200 */
[----:B------:R-:W-:Y:S01]  /*1030*/  PLOP3.LUT P0, PT, P0, PT, PT, 0x8, 0x80 ;  /* 0x000000000080781c */ /* 0x000fe2000070e170 */
[----:B------:R-:W-:Y:S01]  /*1040*/  IMAD.MOV.U32 R2, RZ, RZ, R18 ;  /* 0x000000ffff027224 */ /* 0x000fe200078e0012 */
[----:B------:R-:W-:Y:S01]  /*1050*/  MOV R4, 0x1080 ;  /* 0x0000108000047802 */ /* 0x000fe20000000f00 */
[----:B-12---:R-:W-:-:S10]  /*1060*/  IMAD.MOV.U32 R3, RZ, RZ, R19 ;  /* 0x000000ffff037224 */ /* 0x006fd400078e0013 */
[----:B0-----:R-:W-:Y:S05]  /*1070*/  CALL.REL.NOINC `($_ZN2at6native27unrolled_elementwise_kernelIZZZNS0_50_GLOBAL__N__2680c7bb_12_PowKernel_cu_7dd49032_317024pow_tensor_tensor_kernelERNS_18TensorIteratorBaseEENKUlvE_clEvENKUlvE4_clEvEUlddE_St5arrayIPcLm3EELi4E23TrivialOffsetCalculatorILi2EjESB_ILi1EjENS0_6memory15LoadWithoutCastENSE_16StoreWithoutCastEEEviT_T0_T2_T3_T4_T5_$__internal_accurate_pow) ;  /* 0x0000000c00347944 */ /* 0x001fea0003c00000 */
[----:B------:R-:W-:Y:S05]  /*1080*/  BSYNC.RECONVERGENT B2 ;  /* 0x0000000000027941 */ /* 0x000fea0003800200 */
.L_x_48583:
        /* <DEDUP_REMOVED lines=18> */
.L_x_48582:
[----:B------:R-:W-:Y:S01]  /*11b0*/  ISETP.GE.AND P1, PT, R19, RZ, PT ;  /* 0x000000ff1300720c */ /* 0x000fe20003f26270 */
[----:B------:R-:W1:Y:S01]  /*11c0*/  DSETP.NEU.AND P0, PT, |R18|, 0.5, !P0 ;  /* 0x3fe000001200742a */ /* 0x000e62000470d200 */
[----:B------:R-:W-:Y:S01]  /*11d0*/  IMAD.MOV.U32 R2, RZ, RZ, RZ ;  /* 0x000000ffff027224 */ /* 0x000fe200078e00ff */
[----:B-1----:R-:W-:-:S10]  /*11e0*/  SEL R3, R17, RZ, P0 ;  /* 0x000000ff11037207 */ /* 0x002fd40000000000 */
[----:B------:R-:W-:-:S07]  /*11f0*/  @!P1 LOP3.LUT R3, R3, 0x7ff00000, RZ, 0xfc, !PT ;  /* 0x7ff0000003039812 */ /* 0x000fce00078efcff */
.L_x_48584:
[----:B------:R-:W-:Y:S05]  /*1200*/  BSYNC.RECONVERGENT B1 ;  /* 0x0000000000017941 */ /* 0x000fea0003800200 */
.L_x_48581:
[----:B0-----:R-:W0:Y:S01]  /*1210*/  DADD R12, R18, R16 ;  /* 0x00000000120c7229 */ /* 0x001e220000000010 */
        /* <DEDUP_REMOVED lines=25> */
.L_x_48588:
        /* <DEDUP_REMOVED lines=11> */
.L_x_48587:
[----:B------:R0:W1:Y:S02]  /*1460*/  DADD R2, R18, R16 ;  /* 0x0000000012027229 */ /* 0x0000640000000010 */
.L_x_48586:
[----:B------:R-:W-:Y:S05]  /*1470*/  BSYNC.RECONVERGENT B1 ;  /* 0x0000000000017941 */ /* 0x000fea0003800200 */
.L_x_48585:
        /* <DEDUP_REMOVED lines=9> */
.L_x_48580:
[----:B------:R-:W-:Y:S05]  /*1510*/  BSYNC.RECONVERGENT B0 ;  /* 0x0000000000007941 */ /* 0x000fea0003800200 */
.L_x_48579:
        /* <DEDUP_REMOVED lines=22> */
.L_x_48593:
        /* <DEDUP_REMOVED lines=18> */
.L_x_48592:
[----:B------:R-:W-:Y:S01]  /*17a0*/  ISETP.GE.AND P1, PT, R23, RZ, PT ;  /* 0x000000ff1700720c */ /* 0x000fe20003f26270 */
[----:B------:R-:W1:Y:S01]  /*17b0*/  DSETP.NEU.AND P0, PT, |R22|, 0.5, !P0 ;  /* 0x3fe000001600742a */ /* 0x000e62000470d200 */
[----:B------:R-:W-:Y:S01]  /*17c0*/  IMAD.MOV.U32 R2, RZ, RZ, RZ ;  /* 0x000000ffff027224 */ /* 0x000fe200078e00ff */
[----:B-1----:R-:W-:-:S10]  /*17d0*/  SEL R3, R21, RZ, P0 ;  /* 0x000000ff15037207 */ /* 0x002fd40000000000 */
[----:B------:R-:W-:-:S07]  /*17e0*/  @!P1 LOP3.LUT R3, R3, 0x7ff00000, RZ, 0xfc, !PT ;  /* 0x7ff0000003039812 */ /* 0x000fce00078efcff */
.L_x_48594:
[----:B------:R-:W-:Y:S05]  /*17f0*/  BSYNC.RECONVERGENT B1 ;  /* 0x0000000000017941 */ /* 0x000fea0003800200 */
.L_x_48591:
        /* <DEDUP_REMOVED lines=26> */
.L_x_48598:
        /* <DEDUP_REMOVED lines=11> */
.L_x_48597:
[----:B------:R0:W1:Y:S02]  /*1a50*/  DADD R2, R22, R20 ;  /* 0x0000000016027229 */ /* 0x0000640000000014 */
.L_x_48596:
[----:B------:R-:W-:Y:S05]  /*1a60*/  BSYNC.RECONVERGENT B1 ;  /* 0x0000000000017941 */ /* 0x000fea0003800200 */
.L_x_48595:
        /* <DEDUP_REMOVED lines=9> */
.L_x_48590:
[----:B------:R-:W-:Y:S05]  /*1b00*/  BSYNC.RECONVERGENT B0 ;  /* 0x0000000000007941 */ /* 0x000fea0003800200 */
.L_x_48589:
[----:B------:R-:W-:Y:S01]  /*1b10*/  ISETP.GE.AND P0, PT, R0, R5, PT ;  /* 0x000000050000720c */ /* 0x000fe20003f06270 */
[----:B------:R-:W-:Y:S04]  /*1b20*/  BSSY.RECONVERGENT B0, `(.L_x_48599) ;  /* 0x0000019000007945 */ /* 0x000fe80003800200 */
[----:B------:R-:W-:Y:S08]  /*1b30*/  BSSY.RELIABLE B1, `(.L_x_48600) ;  /* 0x0000011000017945 */ /* 0x000ff00003800100 */
[----:B------:R-:W-:Y:S05]  /*1b40*/  @P0 BRA `(.L_x_48601) ;  /* 0x00000000003c0947 */ /* 0x000fea0003800000 */
[----:B------:R-:W1:Y:S01]  /*1b50*/  LDC.64 R2, c[0x0][0x390] ;  /* 0x0000e400ff027b82 */ /* 0x000e620000000a00 */
[----:B0-----:R-:W-:Y:S02]  /*1b60*/  IMAD R15, R7, 0x200, R0 ;  /* 0x00000200070f7824 */ /* 0x001fe400078e0200 */
[----:B------:R-:W-:Y:S02]  /*1b70*/  IMAD.MOV.U32 R14, RZ, RZ, R6 ;  /* 0x000000ffff0e7224 */ /* 0x000fe400078e0006 */
[----:B------:R-:W-:-:S05]  /*1b80*/  IMAD.MOV.U32 R0, RZ, RZ, R8 ;  /* 0x000000ffff007224 */ /* 0x000fca00078e0008 */
[----:B------:R-:W-:-:S13]  /*1b90*/  ISETP.GE.AND P0, PT, R0, R5, PT ;  /* 0x000000050000720c */ /* 0x000fda0003f06270 */
[----:B------:R-:W-:Y:S05]  /*1ba0*/  @P0 BREAK.RELIABLE B1 ;  /* 0x0000000000010942 */ /* 0x000fea0003800100 */
[----:B-1----:R-:W-:-:S04]  /*1bb0*/  IMAD.WIDE.U32 R2, R15, 0x8, R2 ;  /* 0x000000080f027825 */ /* 0x002fc800078e0002 */
[----:B------:R-:W-:-:S05]  /*1bc0*/  IMAD.MOV.U32 R15, RZ, RZ, R9 ;  /* 0x000000ffff0f7224 */ /* 0x000fca00078e0009 */
[----:B------:R0:W-:Y:S01]  /*1bd0*/  STG.E.64 desc[UR4][R2.64], R14 ;  /* 0x0000000e02007986 */ /* 0x0001e2000c101b04 */
[----:B------:R-:W-:Y:S05]  /*1be0*/  @P0 BRA `(.L_x_48602) ;  /* 0x0000000000300947 */ /* 0x000fea0003800000 */
[----:B0-----:R-:W0:Y:S01]  /*1bf0*/  LDC.64 R2, c[0x0][0x390] ;  /* 0x0000e400ff027b82 */ /* 0x001e220000000a00 */
[----:B------:R-:W-:Y:S02]  /*1c00*/  IMAD R9, R7, 0x200, R0 ;  /* 0x0000020007097824 */ /* 0x000fe400078e0200 */
[----:B------:R-:W-:Y:S02]  /*1c10*/  VIADD R0, R0, 0x80 ;  /* 0x0000008000007836 */ /* 0x000fe40000000000 */
[----:B0-----:R-:W-:-:S05]  /*1c20*/  IMAD.WIDE.U32 R2, R9, 0x8, R2 ;  /* 0x0000000809027825 */ /* 0x001fca00078e0002 */
[----:B------:R1:W-:Y:S02]  /*1c30*/  STG.E.64 desc[UR4][R2.64], R10 ;  /* 0x0000000a02007986 */ /* 0x0003e4000c101b04 */
.L_x_48601:
[----:B------:R-:W-:Y:S05]  /*1c40*/  BSYNC.RELIABLE B1 ;  /* 0x0000000000017941 */ /* 0x000fea0003800100 */
.L_x_48600:
[----:B------:R-:W-:-:S13]  /*1c50*/  ISETP.GE.AND P0, PT, R0, R5, PT ;  /* 0x000000050000720c */ /* 0x000fda0003f06270 */
[----:B-1----:R-:W1:Y:S01]  /*1c60*/  @!P0 LDC.64 R2, c[0x0][0x390] ;  /* 0x0000e400ff028b82 */ /* 0x002e620000000a00 */
[----:B------:R-:W-:Y:S02]  /*1c70*/  @!P0 IMAD R9, R7, 0x200, R0 ;  /* 0x0000020007098824 */ /* 0x000fe400078e0200 */
[----:B------:R-:W-:Y:S02]  /*1c80*/  @!P0 VIADD R0, R0, 0x80 ;  /* 0x0000008000008836 */ /* 0x000fe40000000000 */
[----:B-1----:R-:W-:-:S05]  /*1c90*/  @!P0 IMAD.WIDE.U32 R2, R9, 0x8, R2 ;  /* 0x0000000809028825 */ /* 0x002fca00078e0002 */
[----:B------:R1:W-:Y:S02]  /*1ca0*/  @!P0 STG.E.64 desc[UR4][R2.64], R12 ;  /* 0x0000000c02008986 */ /* 0x0003e4000c101b04 */
.L_x_48602:
[----:B------:R-:W-:Y:S05]  /*1cb0*/  BSYNC.RECONVERGENT B0 ;  /* 0x0000000000007941 */ /* 0x000fea0003800200 */
.L_x_48599:
[----:B------:R-:W-:Y:S05]  /*1cc0*/  WARPSYNC.ALL ;  /* 0x0000000000007948 */ /* 0x000fea0003800000 */
[----:B------:R-:W-:-:S13]  /*1cd0*/  ISETP.GE.AND P0, PT, R0, R5, PT ;  /* 0x000000050000720c */ /* 0x000fda0003f06270 */
[----:B------:R-:W-:Y:S05]  /*1ce0*/  @P0 EXIT ;  /* 0x000000000000094d */ /* 0x000fea0003800000 */
[----:B01----:R-:W0:Y:S01]  /*1cf0*/  LDC.64 R2, c[0x0][0x390] ;  /* 0x0000e400ff027b82 */ /* 0x003e220000000a00 */
[----:B------:R-:W-:Y:S02]  /*1d00*/  IMAD R7, R7, 0x200, R0 ;  /* 0x0000020007077824 */ /* 0x000fe400078e0200 */
[----:B------:R-:W-:Y:S02]  /*1d10*/  IMAD.MOV.U32 R5, RZ, RZ, R17 ;  /* 0x000000ffff057224 */ /* 0x000fe400078e0011 */
[----:B0-----:R-:W-:-:S05]  /*1d20*/  IMAD.WIDE.U32 R2, R7, 0x8, R2 ;  /* 0x0000000807027825 */ /* 0x001fca00078e0002 */
[----:B------:R-:W-:Y:S01]  /*1d30*/  STG.E.64 desc[UR4][R2.64], R4 ;  /* 0x0000000402007986 */ /* 0x000fe2000c101b04 */
[----:B------:R-:W-:Y:S05]  /*1d40*/  EXIT ;  /* 0x000000000000794d */ /* 0x000fea0003800000 */
        .type           $_ZN2at6native27unrolled_elementwise_kernelIZZZNS0_50_GLOBAL__N__2680c7bb_12_PowKernel_cu_7dd49032_317024pow_tensor_tensor_kernelERNS_18TensorIteratorBaseEENKUlvE_clEvENKUlvE4_clEvEUlddE_St5arrayIPcLm3EELi4E23TrivialOffsetCalculatorILi2EjESB_ILi1EjENS0_6memory15LoadWithoutCastENSE_16StoreWithoutCastEEEviT_T0_T2_T3_T4_T5_$__internal_accurate_pow,@function
        .size           $_ZN2at6native27unrolled_elementwise_kernelIZZZNS0_50_GLOBAL__N__2680c7bb_12_PowKernel_cu_7dd49032_317024pow_tensor_tensor_kernelERNS_18TensorIteratorBaseEENKUlvE_clEvENKUlvE4_clEvEUlddE_St5arrayIPcLm3EELi4E23TrivialOffsetCalculatorILi2EjESB_ILi1EjENS0_6memory15LoadWithoutCastENSE_16StoreWithoutCastEEEviT_T0_T2_T3_T4_T5_$__internal_accurate_pow,(.L_x_60693 - $_ZN2at6native27unrolled_elementwise_kernelIZZZNS0_50_GLOBAL__N__2680c7bb_12_PowKernel_cu_7dd49032_317024pow_tensor_tensor_kernelERNS_18TensorIteratorBaseEENKUlvE_clEvENKUlvE4_clEvEUlddE_St5arrayIPcLm3EELi4E23TrivialOffsetCalculatorILi2EjESB_ILi1EjENS0_6memory15LoadWithoutCastENSE_16StoreWithoutCastEEEviT_T0_T2_T3_T4_T5_$__internal_accurate_pow)
$_ZN2at6native27unrolled_elementwise_kernelIZZZNS0_50_GLOBAL__N__2680c7bb_12_PowKernel_cu_7dd49032_317024pow_tensor_tensor_kernelERNS_18TensorIteratorBaseEENKUlvE_clEvENKUlvE4_clEvEUlddE_St5arrayIPcLm3EELi4E23TrivialOffsetCalculatorILi2EjESB_ILi1EjENS0_6memory15LoadWithoutCastENSE_16StoreWithoutCastEEEviT_T0_T2_T3_T4_T5_$__internal_accurate_pow:
[----:B------:R-:W-:Y:S01]  /*1d50*/  ISETP.GT.U32.AND P2, PT, R41, 0xfffff, PT ;  /* 0x000fffff2900780c */ /* 0x000fe20003f44070 */
[----:B------:R-:W-:Y:S01]  /*1d60*/  IMAD.MOV.U32 R24, RZ, RZ, R41 ;  /* 0x000000ffff187224 */ /* 0x000fe200078e0029 */
[----:B------:R-:W-:Y:S01]  /*1d70*/  UMOV UR6, 0x7d2cafe2 ;  /* 0x7d2cafe200067882 */ /* 0x000fe20000000000 */
[----:B------:R-:W-:Y:S01]  /*1d80*/  IMAD.MOV.U32 R32, RZ, RZ, R40 ;  /* 0x000000ffff207224 */ /* 0x000fe200078e0028 */
[----:B------:R-:W-:Y:S01]  /*1d90*/  UMOV UR7, 0x3eb0f5ff ;  /* 0x3eb0f5ff00077882 */ /* 0x000fe20000000000 */
[----:B------:R-:W-:Y:S01]  /*1da0*/  IMAD.MOV.U32 R28, RZ, RZ, RZ ;  /* 0x000000ffff1c7224 */ /* 0x000fe200078e00ff */
[----:B------:R-:W-:Y:S01]  /*1db0*/  UMOV UR8, 0x3b39803f ;  /* 0x3b39803f00087882 */ /* 0x000fe20000000000 */
[----:B------:R-:W-:-:S06]  /*1dc0*/  UMOV UR9, 0x3c7abc9e ;  /* 0x3c7abc9e00097882 */ /* 0x000fcc0000000000 */
[----:B------:R-:W0:Y:S02]  /*1dd0*/  @!P2 DMUL R26, R40, 1.80143985094819840000e+16 ;  /* 0x43500000281aa828 */ /* 0x000e240000000000 */
[----:B0-----:R-:W-:Y:S01]  /*1de0*/  @!P2 IMAD.MOV.U32 R24, RZ, RZ, R27 ;  /* 0x000000ffff18a224 */ /* 0x001fe200078e001b */
[----:B------:R-:W-:Y:S01]  /*1df0*/  SHF.R.U32.HI R41, RZ, 0x14, R41 ;  /* 0x00000014ff297819 */ /* 0x000fe20000011629 */
[----:B------:R-:W-:Y:S01]  /*1e00*/  @!P2 IMAD.MOV.U32 R32, RZ, RZ, R26 ;  /* 0x000000ffff20a224 */ /* 0x000fe200078e001a */
[----:B------:R-:W-:Y:S02]  /*1e10*/  @!P2 LEA.HI R41, R27, 0xffffffca, RZ, 0xc ;  /* 0xffffffca1b29a811 */ /* 0x000fe400078f60ff */
[----:B------:R-:W-:-:S04]  /*1e20*/  LOP3.LUT R24, R24, 0x800fffff, RZ, 0xc0, !PT ;  /* 0x800fffff18187812 */ /* 0x000fc800078ec0ff */
        /* <DEDUP_REMOVED lines=286> */
[C---:B0-----:R-:W-:Y:S01]  /*3010*/  IMAD.SHL.U32 R28, R3.reuse, 0x2, RZ ;  /* 0x00000002031c7824 */ /* 0x041fe200078e00ff */
[----:B------:R-:W-:-:S04]  /*3020*/  LOP3.LUT R29, R3, 0xff0fffff, RZ, 0xc0, !PT ;  /* 0xff0fffff031d7812 */ /* 0x000fc800078ec0ff */
[----:B------:R-:W-:Y:S01]  /*3030*/  ISETP.GT.U32.AND P2, PT, R28, -0x2000001, PT ;  /* 0xfdffffff1c00780c */ /* 0x000fe20003f44070 */
[----:B------:R-:W-:-:S03]  /*3040*/  IMAD.MOV.U32 R28, RZ, RZ, R2 ;  /* 0x000000ffff1c7224 */ /* 0x000fc600078e0002 */
[----:B------:R-:W-:-:S15]  /*3050*/  SEL R29, R29, R3, P2 ;  /* 0x000000031d1d7207 */ /* 0x000fde0001000000 */
[----:B------:R-:W-:-:S15]  /*3060*/  NOP ;  /* 0x0000000000007918 */ /* 0x000fde0000000000 */
[----:B------:R-:W-:-:S15]  /*3070*/  NOP ;  /* 0x0000000000007918 */ /* 0x000fde0000000000 */
[----:B------:R-:W-:-:S08]  /*3080*/  NOP ;  /* 0x0000000000007918 */ /* 0x000fd00000000000 */
        /* <DEDUP_REMOVED lines=164> */
.L_x_48603:
        /* <DEDUP_REMOVED lines=8> */
[----:B------:R-:W-:Y:S01]  /*3b50*/  FSEL R3, R31, R25, !P2 ;  /* 0x000000191f037208 */ /* 0x000fe20005000000 */
[----:B------:R-:W-:-:S04]  /*3b60*/  IMAD.MOV.U32 R25, RZ, RZ, 0x0 ;  /* 0x00000000ff197424 */ /* 0x000fc800078e00ff */
[----:B------:R-:W-:Y:S05]  /*3b70*/  RET.REL.NODEC R24 `(_ZN2at6native27unrolled_elementwise_kernelIZZZNS0_50_GLOBAL__N__2680c7bb_12_PowKernel_cu_7dd49032_317024pow_tensor_tensor_kernelERNS_18TensorIteratorBaseEENKUlvE_clEvENKUlvE4_clEvEUlddE_St5arrayIPcLm3EELi4E23TrivialOffsetCalculatorILi2EjESB_ILi1EjENS0_6memory15LoadWithoutCastENSE_16StoreWithoutCastEEEviT_T0_T2_T3_T4_T5_) ;  /* 0xffffffc418207950 */ /* 0x000fea0003c3ffff */
.L_x_48604:
        /* <DEDUP_REMOVED lines=16> */
.L_x_60693:


//--------------------- .text._ZN2at6native29vectorized_elementwise_kernelILi2EZZZNS0_50_GLOBAL__N__2680c7bb_12_PowKernel_cu_7dd49032_317024pow_tensor_tensor_kernelERNS_18TensorIteratorBaseEENKUlvE_clEvENKUlvE4_clEvEUlddE_St5arrayIPcLm3EEEEviT0_T1_ --------------------------
	.section	.text._ZN2at6native29vectorized_elementwise_kernelILi2EZZZNS0_50_GLOBAL__N__2680c7bb_12_PowKernel_cu_7dd49032_317024pow_tensor_tensor_kernelERNS_18TensorIteratorBaseEENKUlvE_clEvENKUlvE4_clEvEUlddE_St5arrayIPcLm3EEEEviT0_T1_,"ax",@progbits
	.align	128
        .global         _ZN2at6native29vectorized_elementwise_kernelILi2EZZZNS0_50_GLOBAL__N__2680c7bb_12_PowKernel_cu_7dd49032_317024pow_tensor_tensor_kernelERNS_18TensorIteratorBaseEENKUlvE_clEvENKUlvE4_clEvEUlddE_St5arrayIPcLm3EEEEviT0_T1_
        .type           _ZN2at6native29vectorized_elementwise_kernelILi2EZZZNS0_50_GLOBAL__N__2680c7bb_12_PowKernel_cu_7dd49032_317024pow_tensor_tensor_kernelERNS_18TensorIteratorBaseEENKUlvE_clEvENKUlvE4_clEvEUlddE_St5arrayIPcLm3EEEEviT0_T1_,@function
        .size           _ZN2at6native29vectorized_elementwise_kernelILi2EZZZNS0_50_GLOBAL__N__2680c7bb_12_PowKernel_cu_7dd49032_317024pow_tensor_tensor_kernelERNS_18TensorIteratorBaseEENKUlvE_clEvENKUlvE4_clEvEUlddE_St5arrayIPcLm3EEEEviT0_T1_,(.L_x_60694 - _ZN2at6native29vectorized_elementwise_kernelILi2EZZZNS0_50_GLOBAL__N__2680c7bb_12_PowKernel_cu_7dd49032_317024pow_tensor_tensor_kernelERNS_18TensorIteratorBaseEENKUlvE_clEvENKUlvE4_clEvEUlddE_St5arrayIPcLm3EEEEviT0_T1_)
        .other          _ZN2at6native29vectorized_elementwise_kernelILi2EZZZNS0_50_GLOBAL__N__2680c7bb_12_PowKernel_cu_7dd49032_317024pow_tensor_tensor_kernelERNS_18TensorIteratorBaseEENKUlvE_clEvENKUlvE4_clEvEUlddE_St5arrayIPcLm3EEEEviT0_T1_,@"STO_CUDA_ENTRY STV_DEFAULT"
_ZN2at6native29vectorized_elementwise_kernelILi2EZZZNS0_50_GLOBAL__N__2680c7bb_12_PowKernel_cu_7dd49032_317024pow_tensor_tensor_kernelERNS_18TensorIteratorBaseEENKUlvE_clEvENKUlvE4_clEvEUlddE_St5arrayIPcLm3EEEEviT0_T1_:
.text._ZN2at6native29vectorized_elementwise_kernelILi2EZZZNS0_50_GLOBAL__N__2680c7bb_12_PowKernel_cu_7dd49032_317024pow_tensor_tensor_kernelERNS_18TensorIteratorBaseEENKUlvE_clEvENKUlvE4_clEvEUlddE_St5arrayIPcLm3EEEEviT0_T1_:
        /* <DEDUP_REMOVED lines=12> */
[----:B------:R-:W-:Y:S01]  /*00c0*/  @!P0 VIADD R0, R58, 0x80 ;  /* 0x000000803a008836 */ /* 0x000fe20000000000 */
[----:B------:R-:W0:Y:S04]  /*00d0*/  @!P0 LDC.64 R34, c[0x0][0x398] ;  /* 0x0000e600ff228b82 */ /* 0x000e280000000a00 */
[----:B------:R-:W-:-:S04]  /*00e0*/  ISETP.GE.U32.AND P6, PT, R0, R7, PT ;  /* 0x000000070000720c */ /* 0x000fc80003fc6070 */
[----:B------:R-:W1:Y:S09]  /*00f0*/  @!P0 LDC.64 R32, c[0x0][0x3a0] ;  /* 0x0000e800ff208b82 */ /* 0x000e720000000a00 */
[----:B------:R-:W-:Y:S01]  /*0100*/  @!P6 IMAD R9, R3, 0x400, R0 ;  /* 0x000004000309e824 */ /* 0x000fe200078e0200 */
[----:B------:R-:W2:Y:S01]  /*0110*/  @!P6 LDC.64 R16, c[0x0][0x398] ;  /* 0x0000e600ff10eb82 */ /* 0x000ea20000000a00 */
[----:B------:R-:W-:-:S05]  /*0120*/  @!P6 VIADD R0, R0, 0x80 ;  /* 0x000000800000e836 */ /* 0x000fca0000000000 */
[C---:B------:R-:W-:Y:S02]  /*0130*/  ISETP.GE.U32.AND P5, PT, R0.reuse, R7, PT ;  /* 0x000000070000720c */ /* 0x040fe40003fa6070 */
[----:B------:R-:W3:Y:S11]  /*0140*/  @!P6 LDC.64 R18, c[0x0][0x3a0] ;  /* 0x0000e800ff12eb82 */ /* 0x000ef60000000a00 */
[----:B------:R-:W-:Y:S01]  /*0150*/  @!P5 IMAD R29, R3, 0x400, R0 ;  /* 0x00000400031dd824 */ /* 0x000fe200078e0200 */
[----:B------:R-:W4:Y:S01]  /*0160*/  @!P5 LDC.64 R4, c[0x0][0x398] ;  /* 0x0000e600ff04db82 */ /* 0x000f220000000a00 */
[----:B------:R-:W-:-:S02]  /*0170*/  @!P5 VIADD R0, R0, 0x80 ;  /* 0x000000800000d836 */ /* 0x000fc40000000000 */
[----:B--2---:R-:W-:-:S03]  /*0180*/  @!P6 IMAD.WIDE.U32 R16, R9, 0x8, R16 ;  /* 0x000000080910e825 */ /* 0x004fc600078e0010 */
[----:B------:R-:W-:Y:S02]  /*0190*/  ISETP.GE.U32.AND P4, PT, R0, R7, PT ;  /* 0x000000070000720c */ /* 0x000fe40003f86070 */
[----:B------:R-:W2:Y:S01]  /*01a0*/  @!P5 LDC.64 R42, c[0x0][0x3a0] ;  /* 0x0000e800ff2adb82 */ /* 0x000ea20000000a00 */
[----:B---3--:R-:W-:Y:S01]  /*01b0*/  @!P6 IMAD.WIDE.U32 R18, R9, 0x8, R18 ;  /* 0x000000080912e825 */ /* 0x008fe200078e0012 */
[----:B------:R-:W-:-:S04]  /*01c0*/  CS2R R8, SRZ ;  /* 0x0000000000087805 */ /* 0x000fc8000001ff00 */
[----:B------:R-:W5:Y:S05]  /*01d0*/  @!P6 LDG.E.64 R10, desc[UR6][R18.64] ;  /* 0x00000006120ae981 */ /* 0x000f6a000c1e1b00 */
[----:B------:R-:W-:Y:S01]  /*01e0*/  @!P4 IMAD R47, R3, 0x400, R0 ;  /* 0x00000400032fc824 */ /* 0x000fe200078e0200 */
[----:B------:R-:W3:Y:S01]  /*01f0*/  @!P4 LDC.64 R44, c[0x0][0x398] ;  /* 0x0000e600ff2ccb82 */ /* 0x000ee20000000a00 */
[----:B------:R-:W-:Y:S01]  /*0200*/  @!P4 VIADD R0, R0, 0x80 ;  /* 0x000000800000c836 */ /* 0x000fe20000000000 */
[----:B------:R0:W5:Y:S01]  /*0210*/  @!P6 LDG.E.64 R8, desc[UR6][R16.64] ;  /* 0x000000061008e981 */ /* 0x000162000c1e1b00 */
[----:B----4-:R-:W-:-:S03]  /*0220*/  @!P5 IMAD.WIDE.U32 R20, R29, 0x8, R4 ;  /* 0x000000081d14d825 */ /* 0x010fc600078e0004 */
[C---:B------:R-:W-:Y:S02]  /*0230*/  ISETP.GE.U32.AND P3, PT, R0.reuse, R7, PT ;  /* 0x000000070000720c */ /* 0x040fe40003f66070 */
[----:B------:R-:W4:Y:S01]  /*0240*/  @!P4 LDC.64 R22, c[0x0][0x3a0] ;  /* 0x0000e800ff16cb82 */ /* 0x000f220000000a00 */
[C---:B------:R-:W-:Y:S01]  /*0250*/  @!P0 IMAD R5, R3.reuse, 0x400, R58 ;  /* 0x0000040003058824 */ /* 0x040fe200078e023a */
[----:B------:R1:W5:Y:S09]  /*0260*/  @!P5 LDG.E.64 R12, desc[UR6][R20.64] ;  /* 0x00000006140cd981 */ /* 0x000372000c1e1b00 */
[----:B------:R-:W-:Y:S01]  /*0270*/  @!P3 IMAD R51, R3, 0x400, R0 ;  /* 0x000004000333b824 */ /* 0x000fe200078e0200 */
[----:B------:R-:W0:Y:S01]  /*0280*/  @!P3 LDC.64 R24, c[0x0][0x398] ;  /* 0x0000e600ff18bb82 */ /* 0x000e220000000a00 */
[----:B------:R-:W-:-:S05]  /*0290*/  @!P3 VIADD R0, R0, 0x80 ;  /* 0x000000800000b836 */ /* 0x000fca0000000000 */
[C---:B------:R-:W-:Y:S02]  /*02a0*/  ISETP.GE.U32.AND P2, PT, R0.reuse, R7, PT ;  /* 0x000000070000720c */ /* 0x040fe40003f46070 */
[----:B------:R-:W1:Y:S11]  /*02b0*/  @!P3 LDC.64 R14, c[0x0][0x3a0] ;  /* 0x0000e800ff0ebb82 */ /* 0x000e760000000a00 */
[----:B------:R-:W-:Y:S01]  /*02c0*/  @!P2 IMAD R2, R3, 0x400, R0 ;  /* 0x000004000302a824 */ /* 0x000fe200078e0200 */
[----:B------:R-:W3:Y:S01]  /*02d0*/  @!P2 LDC.64 R26, c[0x0][0x398] ;  /* 0x0000e600ff1aab82 */ /* 0x000ee20000000a00 */
[----:B------:R-:W-:-:S05]  /*02e0*/  @!P2 VIADD R0, R0, 0x80 ;  /* 0x000000800000a836 */ /* 0x000fca0000000000 */
[----:B------:R-:W-:-:S13]  /*02f0*/  ISETP.GE.U32.AND P1, PT, R0, R7, PT ;  /* 0x000000070000720c */ /* 0x000fda0003f26070 */
[----:B------:R-:W-:Y:S01]  /*0300*/  @!P1 IMAD R4, R3, 0x400, R0 ;  /* 0x0000040003049824 */ /* 0x000fe200078e0200 */
[----:B------:R-:W4:Y:S01]  /*0310*/  @!P1 LDC.64 R30, c[0x0][0x398] ;  /* 0x0000e600ff1e9b82 */ /* 0x000f220000000a00 */
[----:B------:R-:W-:-:S05]  /*0320*/  @!P1 VIADD R0, R0, 0x80 ;  /* 0x0000008000009836 */ /* 0x000fca0000000000 */
[----:B------:R-:W-:Y:S02]  /*0330*/  ISETP.GE.U32.AND P6, PT, R0, R7, PT ;  /* 0x000000070000720c */ /* 0x000fe40003fc6070 */
[----:B------:R-:W3:Y:S08]  /*0340*/  @!P2 LDC.64 R6, c[0x0][0x3a0] ;  /* 0x0000e800ff06ab82 */ /* 0x000ef00000000a00 */
[----:B------:R-:W3:Y:S08]  /*0350*/  @!P1 LDC.64 R40, c[0x0][0x3a0] ;  /* 0x0000e800ff289b82 */ /* 0x000ef00000000a00 */
[----:B------:R-:W3:Y:S08]  /*0360*/  @!P6 LDC.64 R38, c[0x0][0x398] ;  /* 0x0000e600ff26eb82 */ /* 0x000ef00000000a00 */
[----:B------:R-:W3:Y:S01]  /*0370*/  @!P6 LDC.64 R36, c[0x0][0x3a0] ;  /* 0x0000e800ff24eb82 */ /* 0x000ee20000000a00 */
[----:B0-----:R-:W-:-:S04]  /*0380*/  @!P3 IMAD.WIDE.U32 R48, R51, 0x8, R24 ;  /* 0x000000083330b825 */ /* 0x001fc800078e0018 */
[----:B-1----:R-:W-:Y:S01]  /*0390*/  @!P3 IMAD.WIDE.U32 R50, R51, 0x8, R14 ;  /* 0x000000083332b825 */ /* 0x002fe200078e000e */
[----:B------:R-:W-:-:S03]  /*03a0*/  CS2R R14, SRZ ;  /* 0x00000000000e7805 */ /* 0x000fc6000001ff00 */
[----:B--2---:R-:W-:-:S04]  /*03b0*/  @!P5 IMAD.WIDE.U32 R42, R29, 0x8, R42 ;  /* 0x000000081d2ad825 */ /* 0x004fc800078e002a */
[----:B----4-:R-:W-:Y:S01]  /*03c0*/  @!P1 IMAD.WIDE.U32 R56, R4, 0x8, R30 ;  /* 0x0000000804389825 */ /* 0x010fe200078e001e */
[----:B------:R0:W5:Y:S03]  /*03d0*/  @!P5 LDG.E.64 R14, desc[UR6][R42.64] ;  /* 0x000000062a0ed981 */ /* 0x000166000c1e1b00 */
[----:B------:R-:W-:Y:S02]  /*03e0*/  @!P6 IMAD R31, R3, 0x400, R0 ;  /* 0x00000400031fe824 */ /* 0x000fe400078e0200 */
[----:B---3--:R-:W-:Y:S01]  /*03f0*/  @!P2 IMAD.WIDE.U32 R52, R2, 0x8, R26 ;  /* 0x000000080234a825 */ /* 0x008fe200078e001a */
[----:B------:R-:W-:-:S03]  /*0400*/  CS2R R16, SRZ ;  /* 0x0000000000107805 */ /* 0x000fc6000001ff00 */
[----:B------:R-:W-:Y:S01]  /*0410*/  @!P2 IMAD.WIDE.U32 R54, R2, 0x8, R6 ;  /* 0x000000080236a825 */ /* 0x000fe200078e0006 */
[----:B------:R-:W-:Y:S02]  /*0420*/  CS2R R18, SRZ ;  /* 0x0000000000127805 */ /* 0x000fe4000001ff00 */
[----:B------:R-:W-:Y:S01]  /*0430*/  CS2R R20, SRZ ;  /* 0x0000000000147805 */ /* 0x000fe2000001ff00 */
[----:B------:R-:W-:Y:S01]  /*0440*/  @!P4 IMAD.WIDE.U32 R44, R47, 0x8, R44 ;  /* 0x000000082f2cc825 */ /* 0x000fe200078e002c */
[----:B------:R-:W-:Y:S02]  /*0450*/  CS2R R24, SRZ ;  /* 0x0000000000187805 */ /* 0x000fe4000001ff00 */
[----:B------:R-:W-:Y:S01]  /*0460*/  CS2R R26, SRZ ;  /* 0x00000000001a7805 */ /* 0x000fe2000001ff00 */
[----:B0-----:R-:W-:Y:S01]  /*0470*/  @!P1 IMAD.WIDE.U32 R42, R4, 0x8, R40 ;  /* 0x00000008042a9825 */ /* 0x001fe200078e0028 */
[----:B------:R-:W-:Y:S01]  /*0480*/  CS2R R28, SRZ ;  /* 0x00000000001c7805 */ /* 0x000fe2000001ff00 */
[----:B------:R0:W5:Y:S02]  /*0490*/  @!P4 LDG.E.64 R16, desc[UR6][R44.64] ;  /* 0x000000062c10c981 */ /* 0x000164000c1e1b00 */
[----:B------:R-:W-:Y:S01]  /*04a0*/  @!P0 IMAD.WIDE.U32 R2, R5, 0x8, R34 ;  /* 0x0000000805028825 */ /* 0x000fe200078e0022 */
[----:B------:R-:W-:Y:S01]  /*04b0*/  CS2R R34, SRZ ;  /* 0x0000000000227805 */ /* 0x000fe2000001ff00 */
[----:B------:R0:W5:Y:S02]  /*04c0*/  @!P3 LDG.E.64 R20, desc[UR6][R48.64] ;  /* 0x000000063014b981 */ /* 0x000164000c1e1b00 */
[----:B------:R-:W-:Y:S01]  /*04d0*/  @!P4 IMAD.WIDE.U32 R46, R47, 0x8, R22 ;  /* 0x000000082f2ec825 */ /* 0x000fe200078e0016 */
[----:B------:R-:W-:Y:S01]  /*04e0*/  CS2R R22, SRZ ;  /* 0x0000000000167805 */ /* 0x000fe2000001ff00 */
[----:B------:R0:W5:Y:S02]  /*04f0*/  @!P2 LDG.E.64 R24, desc[UR6][R52.64] ;  /* 0x000000063418a981 */ /* 0x000164000c1e1b00 */
[C---:B------:R-:W-:Y:S01]  /*0500*/  @!P6 IMAD.WIDE.U32 R6, R31.reuse, 0x8, R38 ;  /* 0x000000081f06e825 */ /* 0x040fe200078e0026 */
[----:B------:R-:W-:Y:S01]  /*0510*/  CS2R R38, SRZ ;  /* 0x0000000000267805 */ /* 0x000fe2000001ff00 */
[----:B------:R0:W5:Y:S02]  /*0520*/  @!P4 LDG.E.64 R18, desc[UR6][R46.64] ;  /* 0x000000062e12c981 */ /* 0x000164000c1e1b00 */
[----:B------:R-:W-:Y:S01]  /*0530*/  @!P6 IMAD.WIDE.U32 R40, R31, 0x8, R36 ;  /* 0x000000081f28e825 */ /* 0x000fe200078e0024 */
[----:B------:R-:W-:-:S02]  /*0540*/  CS2R R30, SRZ ;  /* 0x00000000001e7805 */ /* 0x000fc4000001ff00 */
[----:B------:R-:W-:Y:S01]  /*0550*/  CS2R R36, SRZ ;  /* 0x0000000000247805 */ /* 0x000fe2000001ff00 */
[----:B------:R0:W5:Y:S01]  /*0560*/  @!P3 LDG.E.64 R22, desc[UR6][R50.64] ;  /* 0x000000063216b981 */ /* 0x000162000c1e1b00 */
[----:B------:R-:W-:Y:S01]  /*0570*/  @!P0 IMAD.WIDE.U32 R4, R5, 0x8, R32 ;  /* 0x0000000805048825 */ /* 0x000fe200078e0020 */
[----:B------:R-:W-:Y:S02]  /*0580*/  CS2R R32, SRZ ;  /* 0x0000000000207805 */ /* 0x000fe4000001ff00 */
[----:B------:R0:W5:Y:S04]  /*0590*/  @!P2 LDG.E.64 R26, desc[UR6][R54.64] ;  /* 0x00000006361aa981 */ /* 0x000168000c1e1b00 */
[----:B------:R0:W5:Y:S04]  /*05a0*/  @!P1 LDG.E.64 R28, desc[UR6][R56.64] ;  /* 0x00000006381c9981 */ /* 0x000168000c1e1b00 */
[----:B------:R0:W5:Y:S04]  /*05b0*/  @!P1 LDG.E.64 R30, desc[UR6][R42.64] ;  /* 0x000000062a1e9981 */ /* 0x000168000c1e1b00 */
[----:B------:R0:W5:Y:S04]  /*05c0*/  @!P6 LDG.E.64 R32, desc[UR6][R6.64] ;  /* 0x000000060620e981 */ /* 0x000168000c1e1b00 */
[----:B------:R0:W5:Y:S04]  /*05d0*/  @!P6 LDG.E.64 R34, desc[UR6][R40.64] ;  /* 0x000000062822e981 */ /* 0x000168000c1e1b00 */
[----:B------:R0:W5:Y:S04]  /*05e0*/  @!P0 LDG.E.64 R36, desc[UR6][R2.64] ;  /* 0x0000000602248981 */ /* 0x000168000c1e1b00 */
[----:B------:R0:W5:Y:S01]  /*05f0*/  @!P0 LDG.E.64 R38, desc[UR6][R4.64] ;  /* 0x0000000604268981 */ /* 0x000162000c1e1b00 */
[----:B------:R-:W-:Y:S04]  /*0600*/  BSSY.RECONVERGENT B0, `(.L_x_48606) ;  /* 0x0000062000007945 */ /* 0x000fe80003800200 */
[----:B------:R-:W-:Y:S05]  /*0610*/  @P0 BRA `(.L_x_48607) ;  /* 0x0000000400800947 */ /* 0x000fea0003800000 */
[----:B-----5:R-:W-:Y:S01]  /*0620*/  SHF.R.U32.HI R0, RZ, 0x14, R39 ;  /* 0x00000014ff007819 */ /* 0x020fe20000011627 */
[----:B------:R-:W1:Y:S01]  /*0630*/  DSETP.NEU.AND P1, PT, R36, RZ, PT ;  /* 0x000000ff2400722a */ /* 0x000e620003f2d000 */
[----:B------:R-:W-:Y:S01]  /*0640*/  BSSY.RECONVERGENT B1, `(.L_x_48608) ;  /* 0x000002a000017945 */ /* 0x000fe20003800200 */
[----:B-1----:R-:W-:Y:S01]  /*0650*/  ISETP.GE.OR P3, PT, R39, RZ, P1 ;  /* 0x000000ff2700720c */ /* 0x002fe20000f66670 */
[----:B0-----:R-:W-:Y:S01]  /*0660*/  @!P1 IMAD.MOV.U32 R2, RZ, RZ, RZ ;  /* 0x000000ffff029224 */ /* 0x001fe200078e00ff */
        /* <DEDUP_REMOVED lines=18> */
[----:B------:R-:W-:Y:S02]  /*0790*/  IMAD.MOV.U32 R3, RZ, RZ, R7 ;  /* 0x000000ffff037224 */ /* 0x000fe400078e0007 */
[----:B------:R-:W-:-:S07]  /*07a0*/  IMAD.MOV.U32 R4, RZ, RZ, R39 ;  /* 0x000000ffff047224 */ /* 0x000fce00078e0027 */
[----:B------:R-:W-:Y:S05]  /*07b0*/  CALL.REL.NOINC `($_ZN2at6native29vectorized_elementwise_kernelILi2EZZZNS0_50_GLOBAL__N__2680c7bb_12_PowKernel_cu_7dd49032_317024pow_tensor_tensor_kernelERNS_18TensorIteratorBaseEENKUlvE_clEvENKUlvE4_clEvEUlddE_St5arrayIPcLm3EEEEviT0_T1_$__internal_accurate_pow) ;  /* 0x0000006400587944 */ /* 0x000fea0003c00000 */
[----:B------:R-:W-:Y:S05]  /*07c0*/  BSYNC.RECONVERGENT B2 ;  /* 0x0000000000027941 */ /* 0x000fea0003800200 */
.L_x_48610:
        /* <DEDUP_REMOVED lines=17> */
.L_x_48609:
[----:B------:R-:W-:Y:S05]  /*08e0*/  BSYNC.RECONVERGENT B1 ;  /* 0x0000000000017941 */ /* 0x000fea0003800200 */
.L_x_48608:
        /* <DEDUP_REMOVED lines=30> */
.L_x_48613:
        /* <DEDUP_REMOVED lines=11> */
.L_x_48612:
[----:B------:R-:W-:Y:S05]  /*0b80*/  BSYNC.RECONVERGENT B1 ;  /* 0x0000000000017941 */ /* 0x000fea0003800200 */
.L_x_48611:
        /* <DEDUP_REMOVED lines=9> */
.L_x_48607:
[----:B------:R-:W-:Y:S05]  /*0c20*/  BSYNC.RECONVERGENT B0 ;  /* 0x0000000000007941 */ /* 0x000fea0003800200 */
.L_x_48606:
[----:B------:R-:W1:Y:S01]  /*0c30*/  S2UR UR4, SR_CTAID.X ;  /* 0x00000000000479c3 */ /* 0x000e620000002500 */
[----:B------:R-:W1:Y:S01]  /*0c40*/  LDCU UR5, c[0x0][0x380] ;  /* 0x00007000ff0577ac */ /* 0x000e620008000800 */
[----:B------:R-:W-:Y:S01]  /*0c50*/  VIADD R0, R58, 0x80 ;  /* 0x000000803a007836 */ /* 0x000fe20000000000 */
[----:B------:R-:W-:Y:S01]  /*0c60*/  BSSY.RECONVERGENT B0, `(.L_x_48614) ;  /* 0x000005f000007945 */ /* 0x000fe20003800200 */
[----:B-1----:R-:W-:-:S06]  /*0c70*/  UIMAD UR4, UR4, -0x400, UR5 ;  /* 0xfffffc00040478a4 */ /* 0x002fcc000f8e0205 */
[----:B------:R-:W-:-:S13]  /*0c80*/  ISETP.GE.U32.AND P0, PT, R0, UR4, PT ;  /* 0x0000000400007c0c */ /* 0x000fda000bf06070 */
[----:B------:R-:W-:Y:S05]  /*0c90*/  @P0 BRA `(.L_x_48615) ;  /* 0x00000004006c0947 */ /* 0x000fea0003800000 */
[----:B-----5:R-:W-:Y:S01]  /*0ca0*/  SHF.R.U32.HI R0, RZ, 0x14, R11 ;  /* 0x00000014ff007819 */ /* 0x020fe2000001160b */
[----:B------:R-:W1:Y:S01]  /*0cb0*/  DSETP.NEU.AND P0, PT, R8, RZ, PT ;  /* 0x000000ff0800722a */ /* 0x000e620003f0d000 */
[----:B------:R-:W-:Y:S02]  /*0cc0*/  BSSY.RECONVERGENT B1, `(.L_x_48616) ;  /* 0x0000028000017945 */ /* 0x000fe40003800200 */
[----:B------:R-:W-:-:S05]  /*0cd0*/  LOP3.LUT R0, R0, 0x7ff, RZ, 0xc0, !PT ;  /* 0x000007ff00007812 */ /* 0x000fca00078ec0ff */
[----:B0-----:R-:W-:-:S05]  /*0ce0*/  VIADD R3, R0, 0xfffffc0c ;  /* 0xfffffc0c00037836 */ /* 0x001fca0000000000 */
[CC--:B------:R-:W-:Y:S02]  /*0cf0*/  SHF.L.U32 R0, R10.reuse, R3.reuse, RZ ;  /* 0x000000030a007219 */ /* 0x0c0fe400000006ff */
[----:B------:R-:W-:Y:S02]  /*0d00*/  SHF.L.U64.HI R3, R10, R3, R11 ;  /* 0x000000030a037219 */ /* 0x000fe4000001020b */
[----:B------:R-:W-:-:S04]  /*0d10*/  ISETP.NE.U32.AND P2, PT, R0, RZ, PT ;  /* 0x000000ff0000720c */ /* 0x000fc80003f45070 */
[----:B------:R-:W-:Y:S01]  /*0d20*/  ISETP.NE.AND.EX P2, PT, R3, -0x80000000, PT, P2 ;  /* 0x800000000300780c */ /* 0x000fe20003f45320 */
[----:B-1----:R-:W-:-:S12]  /*0d30*/  @!P0 BRA `(.L_x_48617) ;  /* 0x00000000006c8947 */ /* 0x002fd80003800000 */
[----:B------:R-:W0:Y:S01]  /*0d40*/  DADD R2, -RZ, |R8| ;  /* 0x00000000ff027229 */ /* 0x000e220000000508 */
[----:B------:R-:W-:Y:S01]  /*0d50*/  BSSY.RECONVERGENT B2, `(.L_x_48618) ;  /* 0x0000007000027945 */ /* 0x000fe20003800200 */
[----:B0-----:R-:W-:Y:S01]  /*0d60*/  IMAD.MOV.U32 R5, RZ, RZ, R2 ;  /* 0x000000ffff057224 */ /* 0x001fe200078e0002 */
[----:B------:R-:W-:Y:S01]  /*0d70*/  PLOP3.LUT P2, PT, P2, PT, PT, 0x8, 0x80 ;  /* 0x000000000080781c */ /* 0x000fe2000174e170 */
[----:B------:R-:W-:Y:S01]  /*0d80*/  IMAD.MOV.U32 R2, RZ, RZ, R10 ;  /* 0x000000ffff027224 */ /* 0x000fe200078e000a */
[----:B------:R-:W-:Y:S01]  /*0d90*/  MOV R0, 0xdc0 ;  /* 0x00000dc000007802 */ /* 0x000fe20000000f00 */
[----:B------:R-:W-:-:S10]  /*0da0*/  IMAD.MOV.U32 R4, RZ, RZ, R11 ;  /* 0x000000ffff047224 */ /* 0x000fd400078e000b */
[----:B------:R-:W-:Y:S05]  /*0db0*/  CALL.REL.NOINC `($_ZN2at6native29vectorized_elementwise_kernelILi2EZZZNS0_50_GLOBAL__N__2680c7bb_12_PowKernel_cu_7dd49032_317024pow_tensor_tensor_kernelERNS_18TensorIteratorBaseEENKUlvE_clEvENKUlvE4_clEvEUlddE_St5arrayIPcLm3EEEEviT0_T1_$__internal_accurate_pow) ;  /* 0x0000005c00d87944 */ /* 0x000fea0003c00000 */
[----:B------:R-:W-:Y:S05]  /*0dc0*/  BSYNC.RECONVERGENT B2 ;  /* 0x0000000000027941 */ /* 0x000fea0003800200 */
.L_x_48618:
        /* <DEDUP_REMOVED lines=18> */
.L_x_48617:
[----:B------:R-:W-:Y:S01]  /*0ef0*/  ISETP.GE.AND P0, PT, R11, RZ, PT ;  /* 0x000000ff0b00720c */ /* 0x000fe20003f06270 */
[----:B------:R-:W0:Y:S01]  /*0f00*/  DSETP.NEU.AND P2, PT, |R10|, 0.5, !P2 ;  /* 0x3fe000000a00742a */ /* 0x000e22000574d200 */
[----:B------:R-:W-:Y:S01]  /*0f10*/  IMAD.MOV.U32 R2, RZ, RZ, RZ ;  /* 0x000000ffff027224 */ /* 0x000fe200078e00ff */
[----:B0-----:R-:W-:-:S10]  /*0f20*/  SEL R3, R9, RZ, P2 ;  /* 0x000000ff09037207 */ /* 0x001fd40001000000 */
[----:B------:R-:W-:-:S07]  /*0f30*/  @!P0 LOP3.LUT R3, R3, 0x7ff00000, RZ, 0xfc, !PT ;  /* 0x7ff0000003038812 */ /* 0x000fce00078efcff */
.L_x_48619:
[----:B------:R-:W-:Y:S05]  /*0f40*/  BSYNC.RECONVERGENT B1 ;  /* 0x0000000000017941 */ /* 0x000fea0003800200 */
.L_x_48616:
        /* <DEDUP_REMOVED lines=26> */
.L_x_48623:
        /* <DEDUP_REMOVED lines=11> */
.L_x_48622:
[----:B------:R0:W1:Y:S02]  /*11a0*/  DADD R2, R10, R8 ;  /* 0x000000000a027229 */ /* 0x0000640000000008 */
.L_x_48621:
[----:B------:R-:W-:Y:S05]  /*11b0*/  BSYNC.RECONVERGENT B1 ;  /* 0x0000000000017941 */ /* 0x000fea0003800200 */
.L_x_48620:
        /* <DEDUP_REMOVED lines=9> */
.L_x_48615:
[----:B------:R-:W-:Y:S05]  /*1250*/  BSYNC.RECONVERGENT B0 ;  /* 0x0000000000007941 */ /* 0x000fea0003800200 */
.L_x_48614:
        /* <DEDUP_REMOVED lines=26> */
.L_x_48628:
        /* <DEDUP_REMOVED lines=18> */
.L_x_48627:
[----:B------:R-:W-:Y:S01]  /*1520*/  ISETP.GE.AND P0, PT, R15, RZ, PT ;  /* 0x000000ff0f00720c */ /* 0x000fe20003f06270 */
[----:B------:R-:W0:Y:S01]  /*1530*/  DSETP.NEU.AND P2, PT, |R14|, 0.5, !P2 ;  /* 0x3fe000000e00742a */ /* 0x000e22000574d200 */
[----:B------:R-:W-:Y:S01]  /*1540*/  IMAD.MOV.U32 R2, RZ, RZ, RZ ;  /* 0x000000ffff027224 */ /* 0x000fe200078e00ff */
[----:B0-----:R-:W-:-:S10]  /*1550*/  SEL R3, R13, RZ, P2 ;  /* 0x000000ff0d037207 */ /* 0x001fd40001000000 */
[----:B------:R-:W-:-:S07]  /*1560*/  @!P0 LOP3.LUT R3, R3, 0x7ff00000, RZ, 0xfc, !PT ;  /* 0x7ff0000003038812 */ /* 0x000fce00078efcff */
.L_x_48629:
[----:B------:R-:W-:Y:S05]  /*1570*/  BSYNC.RECONVERGENT B1 ;  /* 0x0000000000017941 */ /* 0x000fea0003800200 */
.L_x_48626:
        /* <DEDUP_REMOVED lines=26> */
.L_x_48633:
        /* <DEDUP_REMOVED lines=11> */
.L_x_48632:
[----:B------:R0:W1:Y:S02]  /*17d0*/  DADD R2, R14, R12 ;  /* 0x000000000e027229 */ /* 0x000064000000000c */
.L_x_48631:
[----:B------:R-:W-:Y:S05]  /*17e0*/  BSYNC.RECONVERGENT B1 ;  /* 0x0000000000017941 */ /* 0x000fea0003800200 */
.L_x_48630:
        /* <DEDUP_REMOVED lines=9> */
.L_x_48625:
[----:B------:R-:W-:Y:S05]  /*1880*/  BSYNC.RECONVERGENT B0 ;  /* 0x0000000000007941 */ /* 0x000fea0003800200 */
.L_x_48624:
[----:B0----5:R-:W0:Y:S01]  /*1890*/  S2R R8, SR_TID.X ;  /* 0x0000000000087919 */ /* 0x021e220000002100 */
[----:B------:R-:W1:Y:S01]  /*18a0*/  S2UR UR4, SR_CTAID.X ;  /* 0x00000000000479c3 */ /* 0x000e620000002500 */
[----:B------:R-:W1:Y:S01]  /*18b0*/  LDCU UR5, c[0x0][0x380] ;  /* 0x00007000ff0577ac */ /* 0x000e620008000800 */
[----:B------:R-:W-:Y:S01]  /*18c0*/  BSSY.RECONVERGENT B0, `(.L_x_48634) ;  /* 0x0000060000007945 */ /* 0x000fe20003800200 */
[----:B-1----:R-:W-:Y:S01]  /*18d0*/  UIMAD UR5, UR4, -0x400, UR5 ;  /* 0xfffffc00040578a4 */ /* 0x002fe2000f8e0205 */
[----:B0-----:R-:W-:-:S05]  /*18e0*/  VIADD R0, R8, 0x180 ;  /* 0x0000018008007836 */ /* 0x001fca0000000000 */
[----:B------:R-:W-:-:S13]  /*18f0*/  ISETP.GE.U32.AND P0, PT, R0, UR5, PT ;  /* 0x0000000500007c0c */ /* 0x000fda000bf06070 */
        /* <DEDUP_REMOVED lines=20> */
.L_x_48638:
        /* <DEDUP_REMOVED lines=18> */
.L_x_48637:
[----:B------:R-:W-:Y:S01]  /*1b60*/  ISETP.GE.AND P0, PT, R19, RZ, PT ;  /* 0x000000ff1300720c */ /* 0x000fe20003f06270 */
[----:B------:R-:W0:Y:S01]  /*1b70*/  DSETP.NEU.AND P2, PT, |R18|, 0.5, !P2 ;  /* 0x3fe000001200742a */ /* 0x000e22000574d200 */
[----:B------:R-:W-:Y:S01]  /*1b80*/  IMAD.MOV.U32 R2, RZ, RZ, RZ ;  /* 0x000000ffff027224 */ /* 0x000fe200078e00ff */
[----:B0-----:R-:W-:-:S10]  /*1b90*/  SEL R3, R17, RZ, P2 ;  /* 0x000000ff11037207 */ /* 0x001fd40001000000 */
[----:B------:R-:W-:-:S07]  /*1ba0*/  @!P0 LOP3.LUT R3, R3, 0x7ff00000, RZ, 0xfc, !PT ;  /* 0x7ff0000003038812 */ /* 0x000fce00078efcff */
.L_x_48639:
[----:B------:R-:W-:Y:S05]  /*1bb0*/  BSYNC.RECONVERGENT B1 ;  /* 0x0000000000017941 */ /* 0x000fea0003800200 */
.L_x_48636:
        /* <DEDUP_REMOVED lines=26> */
.L_x_48643:
        /* <DEDUP_REMOVED lines=11> */
.L_x_48642:
[----:B------:R0:W1:Y:S02]  /*1e10*/  DADD R2, R18, R16 ;  /* 0x0000000012027229 */ /* 0x0000640000000010 */
.L_x_48641:
[----:B------:R-:W-:Y:S05]  /*1e20*/  BSYNC.RECONVERGENT B1 ;  /* 0x0000000000017941 */ /* 0x000fea0003800200 */
.L_x_48640:
        /* <DEDUP_REMOVED lines=9> */
.L_x_48635:
[----:B------:R-:W-:Y:S05]  /*1ec0*/  BSYNC.RECONVERGENT B0 ;  /* 0x0000000000007941 */ /* 0x000fea0003800200 */
.L_x_48634:
[----:B------:R-:W0:Y:S01]  /*1ed0*/  LDCU UR5, c[0x0][0x380] ;  /* 0x00007000ff0577ac */ /* 0x000e220008000800 */
[----:B------:R-:W-:Y:S01]  /*1ee0*/  VIADD R0, R8, 0x200 ;  /* 0x0000020008007836 */ /* 0x000fe20000000000 */
[----:B------:R-:W-:Y:S01]  /*1ef0*/  BSSY.RECONVERGENT B0, `(.L_x_48644) ;  /* 0x000005f000007945 */ /* 0x000fe20003800200 */
[----:B0-----:R-:W-:-:S06]  /*1f00*/  UIMAD UR5, UR4, -0x400, UR5 ;  /* 0xfffffc00040578a4 */ /* 0x001fcc000f8e0205 */
        /* <DEDUP_REMOVED lines=21> */
.L_x_48648:
        /* <DEDUP_REMOVED lines=18> */
.L_x_48647:
[----:B------:R-:W-:Y:S01]  /*2180*/  ISETP.GE.AND P0, PT, R23, RZ, PT ;  /* 0x000000ff1700720c */ /* 0x000fe20003f06270 */
[----:B------:R-:W0:Y:S01]  /*2190*/  DSETP.NEU.AND P2, PT, |R22|, 0.5, !P2 ;  /* 0x3fe000001600742a */ /* 0x000e22000574d200 */
[----:B------:R-:W-:Y:S01]  /*21a0*/  IMAD.MOV.U32 R2, RZ, RZ, RZ ;  /* 0x000000ffff027224 */ /* 0x000fe200078e00ff */
[----:B0-----:R-:W-:-:S10]  /*21b0*/  SEL R3, R21, RZ, P2 ;  /* 0x000000ff15037207 */ /* 0x001fd40001000000 */
[----:B------:R-:W-:-:S07]  /*21c0*/  @!P0 LOP3.LUT R3, R3, 0x7ff00000, RZ, 0xfc, !PT ;  /* 0x7ff0000003038812 */ /* 0x000fce00078efcff */
.L_x_48649:
[----:B------:R-:W-:Y:S05]  /*21d0*/  BSYNC.RECONVERGENT B1 ;  /* 0x0000000000017941 */ /* 0x000fea0003800200 */
.L_x_48646:
        /* <DEDUP_REMOVED lines=26> */
.L_x_48653:
        /* <DEDUP_REMOVED lines=11> */
.L_x_48652:
[----:B------:R0:W1:Y:S02]  /*2430*/  DADD R2, R22, R20 ;  /* 0x0000000016027229 */ /* 0x0000640000000014 */
.L_x_48651:
[----:B------:R-:W-:Y:S05]  /*2440*/  BSYNC.RECONVERGENT B1 ;  /* 0x0000000000017941 */ /* 0x000fea0003800200 */
.L_x_48650:
        /* <DEDUP_REMOVED lines=9> */
.L_x_48645:
[----:B------:R-:W-:Y:S05]  /*24e0*/  BSYNC.RECONVERGENT B0 ;  /* 0x0000000000007941 */ /* 0x000fea0003800200 */
.L_x_48644:
[----:B------:R-:W-:Y:S01]  /*24f0*/  VIADD R0, R8, 0x280 ;  /* 0x0000028008007836 */ /* 0x000fe20000000000 */
[----:B------:R-:W-:Y:S04]  /*2500*/  BSSY.RECONVERGENT B0, `(.L_x_48654) ;  /* 0x000005e000007945 */ /* 0x000fe80003800200 */
[----:B------:R-:W-:-:S13]  /*2510*/  ISETP.GE.U32.AND P0, PT, R0, UR5, PT ;  /* 0x0000000500007c0c */ /* 0x000fda000bf06070 */
        /* <DEDUP_REMOVED lines=13> */
[----:B-1----:R-:W-:Y:S01]  /*25f0*/  IMAD.MOV.U32 R5, RZ, RZ, R2 ;  /* 0x000000ffff057224 */ /* 0x002fe200078e0002 */
[----:B------:R-:W-:Y:S01]  /*2600*/  PLOP3.LUT P2, PT, P2, PT, PT, 0x8, 0x80 ;  /* 0x000000000080781c */ /* 0x000fe2000174e170 */
[----:B------:R-:W-:Y:S01]  /*2610*/  IMAD.MOV.U32 R2, RZ, RZ, R26 ;  /* 0x000000ffff027224 */ /* 0x000fe200078e001a */
[----:B------:R-:W-:Y:S01]  /*2620*/  MOV R0, 0x2650 ;  /* 0x0000265000007802 */ /* 0x000fe20000000f00 */
[----:B------:R-:W-:-:S10]  /*2630*/  IMAD.MOV.U32 R4, RZ, RZ, R27 ;  /* 0x000000ffff047224 */ /* 0x000fd400078e001b */
[----:B0-----:R-:W-:Y:S05]  /*2640*/  CALL.REL.NOINC `($_ZN2at6native29vectorized_elementwise_kernelILi2EZZZNS0_50_GLOBAL__N__2680c7bb_12_PowKernel_cu_7dd49032_317024pow_tensor_tensor_kernelERNS_18TensorIteratorBaseEENKUlvE_clEvENKUlvE4_clEvEUlddE_St5arrayIPcLm3EEEEviT0_T1_$__internal_accurate_pow) ;  /* 0x0000004400b47944 */ /* 0x001fea0003c00000 */
[----:B------:R-:W-:Y:S05]  /*2650*/  BSYNC.RECONVERGENT B2 ;  /* 0x0000000000027941 */ /* 0x000fea0003800200 */
.L_x_48658:
        /* <DEDUP_REMOVED lines=18> */
.L_x_48657:
[----:B------:R-:W-:Y:S01]  /*2780*/  ISETP.GE.AND P0, PT, R27, RZ, PT ;  /* 0x000000ff1b00720c */ /* 0x000fe20003f06270 */
[----:B------:R-:W1:Y:S01]  /*2790*/  DSETP.NEU.AND P2, PT, |R26|, 0.5, !P2 ;  /* 0x3fe000001a00742a */ /* 0x000e62000574d200 */
[----:B------:R-:W-:Y:S01]  /*27a0*/  IMAD.MOV.U32 R2, RZ, RZ, RZ ;  /* 0x000000ffff027224 */ /* 0x000fe200078e00ff */
[----:B-1----:R-:W-:-:S10]  /*27b0*/  SEL R3, R25, RZ, P2 ;  /* 0x000000ff19037207 */ /* 0x002fd40001000000 */
[----:B------:R-:W-:-:S07]  /*27c0*/  @!P0 LOP3.LUT R3, R3, 0x7ff00000, RZ, 0xfc, !PT ;  /* 0x7ff0000003038812 */ /* 0x000fce00078efcff */
.L_x_48659:
[----:B------:R-:W-:Y:S05]  /*27d0*/  BSYNC.RECONVERGENT B1 ;  /* 0x0000000000017941 */ /* 0x000fea0003800200 */
.L_x_48656:
        /* <DEDUP_REMOVED lines=26> */
.L_x_48663:
        /* <DEDUP_REMOVED lines=11> */
.L_x_48662:
[----:B------:R1:W2:Y:S02]  /*2a30*/  DADD R2, R26, R24 ;  /* 0x000000001a027229 */ /* 0x0002a40000000018 */
.L_x_48661:
[----:B------:R-:W-:Y:S05]  /*2a40*/  BSYNC.RECONVERGENT B1 ;  /* 0x0000000000017941 */ /* 0x000fea0003800200 */
.L_x_48660:
[----:B------:R-:W2:Y:S02]  /*2a50*/  DSETP.NEU.AND P0, PT, R26, RZ, PT ;  /* 0x000000ff1a00722a */ /* 0x000ea40003f0d000 */
[----:B--2---:R-:W-:Y:S02]  /*2a60*/  FSEL R12, R2, RZ, P0 ;  /* 0x000000ff020c7208 */ /* 0x004fe40000000000 */
[----:B------:R-:W-:-:S15]  /*2a70*/  FSEL R11, R3, 1.875, P0 ;  /* 0x3ff00000030b7808 */ /* 0x000fde0000000000 */
[----:B------:R-:W-:-:S15]  /*2a80*/  NOP ;  /* 0x0000000000007918 */ /* 0x000fde0000000000 */
[----:B------:R-:W-:-:S15]  /*2a90*/  NOP ;  /* 0x0000000000007918 */ /* 0x000fde0000000000 */
[----:B------:R-:W-:-:S15]  /*2aa0*/  NOP ;  /* 0x0000000000007918 */ /* 0x000fde0000000000 */
[----:B------:R-:W2:Y:S02]  /*2ab0*/  DSETP.NEU.AND P0, PT, R24, 1, PT ;  /* 0x3ff000001800742a */ /* 0x000ea40003f0d000 */
[----:B--2---:R-:W-:Y:S02]  /*2ac0*/  FSEL R12, R12, RZ, P0 ;  /* 0x000000ff0c0c7208 */ /* 0x004fe40000000000 */
[----:B------:R-:W-:-:S07]  /*2ad0*/  FSEL R11, R11, 1.875, P0 ;  /* 0x3ff000000b0b7808 */ /* 0x000fce0000000000 */
.L_x_48655:
[----:B------:R-:W-:Y:S05]  /*2ae0*/  BSYNC.RECONVERGENT B0 ;  /* 0x0000000000007941 */ /* 0x000fea0003800200 */
.L_x_48654:
[----:B------:R-:W-:Y:S01]  /*2af0*/  VIADD R0, R8, 0x300 ;  /* 0x0000030008007836 */ /* 0x000fe20000000000 */
[----:B------:R-:W-:Y:S04]  /*2b00*/  BSSY.RECONVERGENT B0, `(.L_x_48664) ;  /* 0x000005e000007945 */ /* 0x000fe80003800200 */
[----:B------:R-:W-:-:S13]  /*2b10*/  ISETP.GE.U32.AND P0, PT, R0, UR5, PT ;  /* 0x0000000500007c0c */ /* 0x000fda000bf06070 */
[----:B------:R-:W-:Y:S05]  /*2b20*/  @P0 BRA `(.L_x_48665) ;  /* 0x00000004006c0947 */ /* 0x000fea0003800000 */
[----:B------:R-:W-:Y:S01]  /*2b30*/  SHF.R.U32.HI R0, RZ, 0x14, R31 ;  /* 0x00000014ff007819 */ /* 0x000fe2000001161f */
        /* <DEDUP_REMOVED lines=11> */
[----:B--2---:R-:W-:Y:S01]  /*2bf0*/  IMAD.MOV.U32 R5, RZ, RZ, R2 ;  /* 0x000000ffff057224 */ /* 0x004fe200078e0002 */
[----:B------:R-:W-:Y:S01]  /*2c00*/  PLOP3.LUT P2, PT, P2, PT, PT, 0x8, 0x80 ;  /* 0x000000000080781c */ /* 0x000fe2000174e170 */
[----:B------:R-:W-:Y:S01]  /*2c10*/  IMAD.MOV.U32 R2, RZ, RZ, R30 ;  /* 0x000000ffff027224 */ /* 0x000fe200078e001e */
[----:B------:R-:W-:Y:S01]  /*2c20*/  MOV R0, 0x2c50 ;  /* 0x00002c5000007802 */ /* 0x000fe20000000f00 */
[----:B------:R-:W-:-:S10]  /*2c30*/  IMAD.MOV.U32 R4, RZ, RZ, R31 ;  /* 0x000000ffff047224 */ /* 0x000fd400078e001f */
[----:B01----:R-:W-:Y:S05]  /*2c40*/  CALL.REL.NOINC `($_ZN2at6native29vectorized_elementwise_kernelILi2EZZZNS0_50_GLOBAL__N__2680c7bb_12_PowKernel_cu_7dd49032_317024pow_tensor_tensor_kernelERNS_18TensorIteratorBaseEENKUlvE_clEvENKUlvE4_clEvEUlddE_St5arrayIPcLm3EEEEviT0_T1_$__internal_accurate_pow) ;  /* 0x0000004000347944 */ /* 0x003fea0003c00000 */
[----:B------:R-:W-:Y:S05]  /*2c50*/  BSYNC.RECONVERGENT B2 ;  /* 0x0000000000027941 */ /* 0x000fea0003800200 */
.L_x_48668:
        /* <DEDUP_REMOVED lines=18> */
.L_x_48667:
[----:B------:R-:W-:Y:S01]  /*2d80*/  ISETP.GE.AND P0, PT, R31, RZ, PT ;  /* 0x000000ff1f00720c */ /* 0x000fe20003f06270 */
[----:B------:R-:W2:Y:S01]  /*2d90*/  DSETP.NEU.AND P2, PT, |R30|, 0.5, !P2 ;  /* 0x3fe000001e00742a */ /* 0x000ea2000574d200 */
[----:B------:R-:W-:Y:S01]  /*2da0*/  IMAD.MOV.U32 R2, RZ, RZ, RZ ;  /* 0x000000ffff027224 */ /* 0x000fe200078e00ff */
[----:B--2---:R-:W-:-:S10]  /*2db0*/  SEL R3, R29, RZ, P2 ;  /* 0x000000ff1d037207 */ /* 0x004fd40001000000 */
[----:B------:R-:W-:-:S07]  /*2dc0*/  @!P0 LOP3.LUT R3, R3, 0x7ff00000, RZ, 0xfc, !PT ;  /* 0x7ff0000003038812 */ /* 0x000fce00078efcff */
.L_x_48669:
[----:B------:R-:W-:Y:S05]  /*2dd0*/  BSYNC.RECONVERGENT B1 ;  /* 0x0000000000017941 */ /* 0x000fea0003800200 */
.L_x_48666:
        /* <DEDUP_REMOVED lines=26> */
.L_x_48673:
        /* <DEDUP_REMOVED lines=11> */
.L_x_48672:
[----:B------:R2:W3:Y:S02]  /*3030*/  DADD R2, R30, R28 ;  /* 0x000000001e027229 */ /* 0x0004e4000000001c */
.L_x_48671:
[----:B------:R-:W-:Y:S05]  /*3040*/  BSYNC.RECONVERGENT B1 ;  /* 0x0000000000017941 */ /* 0x000fea0003800200 */
.L_x_48670:
[----:B------:R-:W3:Y:S02]  /*3050*/  DSETP.NEU.AND P0, PT, R30, RZ, PT ;  /* 0x000000ff1e00722a */ /* 0x000ee40003f0d000 */
[----:B---3--:R-:W-:Y:S02]  /*3060*/  FSEL R10, R2, RZ, P0 ;  /* 0x000000ff020a7208 */ /* 0x008fe40000000000 */
[----:B------:R-:W-:-:S15]  /*3070*/  FSEL R9, R3, 1.875, P0 ;  /* 0x3ff0000003097808 */ /* 0x000fde0000000000 */
[----:B------:R-:W-:-:S15]  /*3080*/  NOP ;  /* 0x0000000000007918 */ /* 0x000fde0000000000 */
[----:B------:R-:W-:-:S15]  /*3090*/  NOP ;  /* 0x0000000000007918 */ /* 0x000fde0000000000 */
[----:B------:R-:W-:-:S15]  /*30a0*/  NOP ;  /* 0x0000000000007918 */ /* 0x000fde0000000000 */
[----:B------:R-:W3:Y:S02]  /*30b0*/  DSETP.NEU.AND P0, PT, R28, 1, PT ;  /* 0x3ff000001c00742a */ /* 0x000ee40003f0d000 */
[----:B---3--:R-:W-:Y:S02]  /*30c0*/  FSEL R10, R10, RZ, P0 ;  /* 0x000000ff0a0a7208 */ /* 0x008fe40000000000 */
[----:B------:R-:W-:-:S07]  /*30d0*/  FSEL R9, R9, 1.875, P0 ;  /* 0x3ff0000009097808 */ /* 0x000fce0000000000 */
.L_x_48665:
[----:B------:R-:W-:Y:S05]  /*30e0*/  BSYNC.RECONVERGENT B0 ;  /* 0x0000000000007941 */ /* 0x000fea0003800200 */
.L_x_48664:
[----:B------:R-:W-:Y:S01]  /*30f0*/  VIADD R0, R8, 0x380 ;  /* 0x0000038008007836 */ /* 0x000fe20000000000 */
[----:B------:R-:W-:Y:S04]  /*3100*/  BSSY.RECONVERGENT B0, `(.L_x_48674) ;  /* 0x000005e000007945 */ /* 0x000fe80003800200 */
[----:B------:R-:W-:-:S13]  /*3110*/  ISETP.GE.U32.AND P0, PT, R0, UR5, PT ;  /* 0x0000000500007c0c */ /* 0x000fda000bf06070 */
[----:B------:R-:W-:Y:S05]  /*3120*/  @P0 BRA `(.L_x_48675) ;  /* 0x00000004006c0947 */ /* 0x000fea0003800000 */
[----:B------:R-:W-:Y:S01]  /*3130*/  SHF.R.U32.HI R0, RZ, 0x14, R35 ;  /* 0x00000014ff007819 */ /* 0x000fe20000011623 */
[----:B------:R-:W3:Y:S01]  /*3140*/  DSETP.NEU.AND P0, PT, R32, RZ, PT ;  /* 0x000000ff2000722a */ /* 0x000ee20003f0d000 */
[----:B------:R-:W-:Y:S02]  /*3150*/  BSSY.RECONVERGENT B1, `(.L_x_48676) ;  /* 0x0000028000017945 */ /* 0x000fe40003800200 */
[----:B------:R-:W-:-:S05]  /*3160*/  LOP3.LUT R0, R0, 0x7ff, RZ, 0xc0, !PT ;  /* 0x000007ff00007812 */ /* 0x000fca00078ec0ff */
[----:B------:R-:W-:-:S05]  /*3170*/  VIADD R3, R0, 0xfffffc0c ;  /* 0xfffffc0c00037836 */ /* 0x000fca0000000000 */
[CC--:B------:R-:W-:Y:S02]  /*3180*/  SHF.L.U32 R0, R34.reuse, R3.reuse, RZ ;  /* 0x0000000322007219 */ /* 0x0c0fe400000006ff */
[----:B------:R-:W-:Y:S02]  /*3190*/  SHF.L.U64.HI R3, R34, R3, R35 ;  /* 0x0000000322037219 */ /* 0x000fe40000010223 */
[----:B------:R-:W-:-:S04]  /*31a0*/  ISETP.NE.U32.AND P2, PT, R0, RZ, PT ;  /* 0x000000ff0000720c */ /* 0x000fc80003f45070 */
[----:B------:R-:W-:Y:S01]  /*31b0*/  ISETP.NE.AND.EX P2, PT, R3, -0x80000000, PT, P2 ;  /* 0x800000000300780c */ /* 0x000fe20003f45320 */
[----:B---3--:R-:W-:-:S12]  /*31c0*/  @!P0 BRA `(.L_x_48677) ;  /* 0x00000000006c8947 */ /* 0x008fd80003800000 */
[----:B------:R-:W3:Y:S01]  /*31d0*/  DADD R2, -RZ, |R32| ;  /* 0x00000000ff027229 */ /* 0x000ee20000000520 */
[----:B------:R-:W-:Y:S01]  /*31e0*/  BSSY.RECONVERGENT B2, `(.L_x_48678) ;  /* 0x0000007000027945 */ /* 0x000fe20003800200 */
[----:B---3--:R-:W-:Y:S01]  /*31f0*/  IMAD.MOV.U32 R5, RZ, RZ, R2 ;  /* 0x000000ffff057224 */ /* 0x008fe200078e0002 */
[----:B------:R-:W-:Y:S01]  /*3200*/  PLOP3.LUT P2, PT, P2, PT, PT, 0x8, 0x80 ;  /* 0x000000000080781c */ /* 0x000fe2000174e170 */
[----:B------:R-:W-:Y:S01]  /*3210*/  IMAD.MOV.U32 R2, RZ, RZ, R34 ;  /* 0x000000ffff027224 */ /* 0x000fe200078e0022 */
[----:B------:R-:W-:Y:S01]  /*3220*/  MOV R0, 0x3250 ;  /* 0x0000325000007802 */ /* 0x000fe20000000f00 */
[----:B------:R-:W-:-:S10]  /*3230*/  IMAD.MOV.U32 R4, RZ, RZ, R35 ;  /* 0x000000ffff047224 */ /* 0x000fd400078e0023 */
[----:B012---:R-:W-:Y:S05]  /*3240*/  CALL.REL.NOINC `($_ZN2at6native29vectorized_elementwise_kernelILi2EZZZNS0_50_GLOBAL__N__2680c7bb_12_PowKernel_cu_7dd49032_317024pow_tensor_tensor_kernelERNS_18TensorIteratorBaseEENKUlvE_clEvENKUlvE4_clEvEUlddE_St5arrayIPcLm3EEEEviT0_T1_$__internal_accurate_pow) ;  /* 0x0000003800b47944 */ /* 0x007fea0003c00000 */
[----:B------:R-:W-:Y:S05]  /*3250*/  BSYNC.RECONVERGENT B2 ;  /* 0x0000000000027941 */ /* 0x000fea0003800200 */
.L_x_48678:
        /* <DEDUP_REMOVED lines=18> */
.L_x_48677:
[----:B------:R-:W-:Y:S01]  /*3380*/  ISETP.GE.AND P0, PT, R35, RZ, PT ;  /* 0x000000ff2300720c */ /* 0x000fe20003f06270 */
[----:B------:R-:W3:Y:S01]  /*3390*/  DSETP.NEU.AND P2, PT, |R34|, 0.5, !P2 ;  /* 0x3fe000002200742a */ /* 0x000ee2000574d200 */
[----:B------:R-:W-:Y:S01]  /*33a0*/  IMAD.MOV.U32 R2, RZ, RZ, RZ ;  /* 0x000000ffff027224 */ /* 0x000fe200078e00ff */
[----:B---3--:R-:W-:-:S10]  /*33b0*/  SEL R3, R33, RZ, P2 ;  /* 0x000000ff21037207 */ /* 0x008fd40001000000 */
[----:B------:R-:W-:-:S07]  /*33c0*/  @!P0 LOP3.LUT R3, R3, 0x7ff00000, RZ, 0xfc, !PT ;  /* 0x7ff0000003038812 */ /* 0x000fce00078efcff */
.L_x_48679:
[----:B------:R-:W-:Y:S05]  /*33d0*/  BSYNC.RECONVERGENT B1 ;  /* 0x0000000000017941 */ /* 0x000fea0003800200 */
.L_x_48676:
[----:B------:R-:W3:Y:S01]  /*33e0*/  DADD R4, R34, R32 ;  /* 0x0000000022047229 */ /* 0x000ee20000000020 */
[----:B------:R-:W-:Y:S01]  /*33f0*/  BSSY.RECONVERGENT B1, `(.L_x_48680) ;  /* 0x0000025000017945 */ /* 0x000fe20003800200 */
[----:B---3--:R-:W-:-:S04]  /*3400*/  LOP3.LUT R4, R5, 0x7ff00000, RZ, 0xc0, !PT ;  /* 0x7ff0000005047812 */ /* 0x008fc800078ec0ff */
[----:B------:R-:W-:-:S13]  /*3410*/  ISETP.NE.AND P0, PT, R4, 0x7ff00000, PT ;  /* 0x7ff000000400780c */ /* 0x000fda0003f05270 */
[----:B------:R-:W-:Y:S05]  /*3420*/  @P0 BRA `(.L_x_48681) ;  /* 0x0000000000840947 */ /* 0x000fea0003800000 */
[----:B------:R-:W3:-:S15]  /*3430*/  DSETP.NAN.AND P0, PT, R34, R34, PT ;  /* 0x000000222200722a */ /* 0x000ede0003f08000 */
[----:B------:R-:W-:-:S15]  /*3440*/  NOP ;  /* 0x0000000000007918 */ /* 0x000fde0000000000 */
[----:B------:R-:W-:-:S15]  /*3450*/  NOP ;  /* 0x0000000000007918 */ /* 0x000fde0000000000 */
[----:B------:R-:W-:-:S15]  /*3460*/  NOP ;  /* 0x0000000000007918 */ /* 0x000fde0000000000 */
[----:B------:R-:W-:-:S04]  /*3470*/  NOP ;  /* 0x0000000000007918 */ /* 0x000fc80000000000 */
[----:B---3--:R-:W3:Y:S02]  /*3480*/  DSETP.NAN.OR P0, PT, R32, R32, P0 ;  /* 0x000000202000722a */ /* 0x008ee40000708400 */
[----:B---3--:R-:W-:Y:S05]  /*3490*/  @P0 BRA `(.L_x_48682) ;  /* 0x0000000000640947 */ /* 0x008fea0003800000 */
[----:B------:R-:W3:Y:S02]  /*34a0*/  DSETP.NEU.AND P0, PT, |R34|, +INF , PT ;  /* 0x7ff000002200742a */ /* 0x000ee40003f0d200 */
[----:B---3--:R-:W-:Y:S05]  /*34b0*/  @!P0 BRA `(.L_x_48683) ;  /* 0x0000000000308947 */ /* 0x008fea0003800000 */
[----:B------:R-:W3:Y:S02]  /*34c0*/  DSETP.NEU.AND P0, PT, |R32|, +INF , PT ;  /* 0x7ff000002000742a */ /* 0x000ee40003f0d200 */
[----:B---3--:R-:W-:Y:S05]  /*34d0*/  @P0 BRA `(.L_x_48681) ;  /* 0x0000000000580947 */ /* 0x008fea0003800000 */
        /* <DEDUP_REMOVED lines=10> */
.L_x_48683:
[----:B------:R-:W-:Y:S01]  /*3580*/  ISETP.GE.AND P1, PT, R35, RZ, PT ;  /* 0x000000ff2300720c */ /* 0x000fe20003f26270 */
[----:B------:R-:W3:Y:S02]  /*3590*/  DSETP.GT.AND P0, PT, |R32|, 1, PT ;  /* 0x3ff000002000742a */ /* 0x000ee40003f04200 */
[----:B---3--:R-:W-:-:S10]  /*35a0*/  SEL R2, RZ, 0x7ff00000, !P0 ;  /* 0x7ff00000ff027807 */ /* 0x008fd40004000000 */
[----:B------:R-:W-:-:S15]  /*35b0*/  @!P1 LOP3.LUT R2, R2, 0x7ff00000, RZ, 0x3c, !PT ;  /* 0x7ff0000002029812 */ /* 0x000fde00078e3cff */
[----:B------:R-:W-:-:S15]  /*35c0*/  NOP ;  /* 0x0000000000007918 */ /* 0x000fde0000000000 */
[----:B------:R-:W-:-:S15]  /*35d0*/  NOP ;  /* 0x0000000000007918 */ /* 0x000fde0000000000 */
[----:B------:R-:W-:-:S07]  /*35e0*/  NOP ;  /* 0x0000000000007918 */ /* 0x000fce0000000000 */
[----:B------:R-:W3:Y:S02]  /*35f0*/  DSETP.NEU.AND P0, PT, R32, -1, PT ;  /* 0xbff000002000742a */ /* 0x000ee40003f0d000 */
[----:B---3--:R-:W-:Y:S01]  /*3600*/  SEL R3, R2, 0x3ff00000, P0 ;  /* 0x3ff0000002037807 */ /* 0x008fe20000000000 */
[----:B------:R-:W-:Y:S01]  /*3610*/  IMAD.MOV.U32 R2, RZ, RZ, RZ ;  /* 0x000000ffff027224 */ /* 0x000fe200078e00ff */
[----:B------:R-:W-:Y:S06]  /*3620*/  BRA `(.L_x_48681) ;  /* 0x0000000000047947 */ /* 0x000fec0003800000 */
.L_x_48682:
[----:B------:R3:W4:Y:S02]  /*3630*/  DADD R2, R34, R32 ;  /* 0x0000000022027229 */ /* 0x0007240000000020 */
.L_x_48681:
[----:B------:R-:W-:Y:S05]  /*3640*/  BSYNC.RECONVERGENT B1 ;  /* 0x0000000000017941 */ /* 0x000fea0003800200 */
.L_x_48680:
[----:B------:R-:W4:Y:S02]  /*3650*/  DSETP.NEU.AND P0, PT, R34, RZ, PT ;  /* 0x000000ff2200722a */ /* 0x000f240003f0d000 */
[----:B----4-:R-:W-:Y:S02]  /*3660*/  FSEL R0, R2, RZ, P0 ;  /* 0x000000ff02007208 */ /* 0x010fe40000000000 */
[----:B------:R-:W-:-:S15]  /*3670*/  FSEL R3, R3, 1.875, P0 ;  /* 0x3ff0000003037808 */ /* 0x000fde0000000000 */
[----:B------:R-:W-:-:S15]  /*3680*/  NOP ;  /* 0x0000000000007918 */ /* 0x000fde0000000000 */
[----:B------:R-:W-:-:S15]  /*3690*/  NOP ;  /* 0x0000000000007918 */ /* 0x000fde0000000000 */
[----:B------:R-:W-:-:S15]  /*36a0*/  NOP ;  /* 0x0000000000007918 */ /* 0x000fde0000000000 */
[----:B------:R-:W4:Y:S02]  /*36b0*/  DSETP.NEU.AND P0, PT, R32, 1, PT ;  /* 0x3ff000002000742a */ /* 0x000f240003f0d000 */
[----:B----4-:R-:W-:Y:S02]  /*36c0*/  FSEL R0, R0, RZ, P0 ;  /* 0x000000ff00007208 */ /* 0x010fe40000000000 */
[----:B------:R-:W-:-:S07]  /*36d0*/  FSEL R3, R3, 1.875, P0 ;  /* 0x3ff0000003037808 */ /* 0x000fce0000000000 */
.L_x_48675:
[----:B------:R-:W-:Y:S05]  /*36e0*/  BSYNC.RECONVERGENT B0 ;  /* 0x0000000000007941 */ /* 0x000fea0003800200 */
.L_x_48674:
[----:B------:R-:W4:Y:S01]  /*36f0*/  S2R R5, SR_CTAID.X ;  /* 0x0000000000057919 */ /* 0x000f220000002500 */
[----:B------:R-:W-:Y:S01]  /*3700*/  ISETP.GE.U32.AND P0, PT, R8, UR5, PT ;  /* 0x0000000508007c0c */ /* 0x000fe2000bf06070 */
[----:B------:R-:W-:Y:S04]  /*3710*/  BSSY.RECONVERGENT B0, `(.L_x_48684) ;  /* 0x0000040000007945 */ /* 0x000fe80003800200 */
[----:B------:R-:W-:Y:S08]  /*3720*/  BSSY.RELIABLE B1, `(.L_x_48685) ;  /* 0x0000037000017945 */ /* 0x000ff00003800100 */
[----:B------:R-:W-:Y:S05]  /*3730*/  @P0 BRA `(.L_x_48686) ;  /* 0x0000000000480947 */ /* 0x000fea0003800000 */
[----:B------:R-:W5:Y:S01]  /*3740*/  LDC.64 R6, c[0x0][0x390] ;  /* 0x0000e400ff067b82 */ /* 0x000f620000000a00 */
[-C--:B------:R-:W-:Y:S01]  /*3750*/  LOP3.LUT R57, R57, R56.reuse, RZ, 0x3c, !PT ;  /* 0x0000003839397212 */ /* 0x080fe200078e3cff */
[----:B----4-:R-:W-:Y:S02]  /*3760*/  IMAD R17, R5, 0x400, R8 ;  /* 0x0000040005117824 */ /* 0x010fe400078e0208 */
[----:B------:R-:W-:Y:S01]  /*3770*/  VIADD R8, R8, 0x80 ;  /* 0x0000008008087836 */ /* 0x000fe20000000000 */
[----:B------:R-:W-:-:S04]  /*3780*/  LOP3.LUT R56, R57, R56, RZ, 0x3c, !PT ;  /* 0x0000003839387212 */ /* 0x000fc800078e3cff */
[----:B------:R-:W-:Y:S02]  /*3790*/  LOP3.LUT R57, R57, R56, RZ, 0x3c, !PT ;  /* 0x0000003839397212 */ /* 0x000fe400078e3cff */
[----:B------:R-:W-:Y:S01]  /*37a0*/  ISETP.GE.U32.AND P0, PT, R8, UR5, PT ;  /* 0x0000000508007c0c */ /* 0x000fe2000bf06070 */
[----:B-----5:R-:W-:-:S05]  /*37b0*/  IMAD.WIDE.U32 R6, R17, 0x8, R6 ;  /* 0x0000000811067825 */ /* 0x020fca00078e0006 */
[----:B------:R4:W-:Y:S07]  /*37c0*/  STG.E.64 desc[UR6][R6.64], R56 ;  /* 0x0000003806007986 */ /* 0x0009ee000c101b06 */
[----:B------:R-:W-:Y:S05]  /*37d0*/  @P0 BRA `(.L_x_48687) ;  /* 0x0000000000480947 */ /* 0x000fea0003800000 */
[----:B----4-:R-:W4:Y:S01]  /*37e0*/  LDC.64 R6, c[0x0][0x390] ;  /* 0x0000e400ff067b82 */ /* 0x010f220000000a00 */
[-C--:B------:R-:W-:Y:S01]  /*37f0*/  LOP3.LUT R39, R39, R38.reuse, RZ, 0x3c, !PT ;  /* 0x0000002627277212 */ /* 0x080fe200078e3cff */
[----:B------:R-:W-:Y:S02]  /*3800*/  IMAD R17, R5, 0x400, R8 ;  /* 0x0000040005117824 */ /* 0x000fe400078e0208 */
[----:B------:R-:W-:Y:S01]  /*3810*/  VIADD R8, R8, 0x80 ;  /* 0x0000008008087836 */ /* 0x000fe20000000000 */
[----:B------:R-:W-:-:S04]  /*3820*/  LOP3.LUT R38, R39, R38, RZ, 0x3c, !PT ;  /* 0x0000002627267212 */ /* 0x000fc800078e3cff */
[----:B------:R-:W-:Y:S01]  /*3830*/  LOP3.LUT R39, R39, R38, RZ, 0x3c, !PT ;  /* 0x0000002627277212 */ /* 0x000fe200078e3cff */
[----:B----4-:R-:W-:-:S05]  /*3840*/  IMAD.WIDE.U32 R6, R17, 0x8, R6 ;  /* 0x0000000811067825 */ /* 0x010fca00078e0006 */
[----:B------:R4:W-:Y:S02]  /*3850*/  STG.E.64 desc[UR6][R6.64], R38 ;  /* 0x0000002606007986 */ /* 0x0009e4000c101b06 */
.L_x_48686:
[----:B------:R-:W-:-:S13]  /*3860*/  ISETP.GE.U32.AND P0, PT, R8, UR5, PT ;  /* 0x0000000508007c0c */ /* 0x000fda000bf06070 */
        /* <DEDUP_REMOVED lines=9> */
.L_x_48687:
[----:B------:R-:W-:-:S13]  /*3900*/  ISETP.GE.U32.AND P0, PT, R8, UR5, PT ;  /* 0x0000000508007c0c */ /* 0x000fda000bf06070 */
[----:B------:R-:W-:Y:S05]  /*3910*/  @P0 BRA `(.L_x_48689) ;  /* 0x0000000000380947 */ /* 0x000fea0003800000 */
[----:B----4-:R-:W4:Y:S01]  /*3920*/  LDC.64 R6, c[0x0][0x390] ;  /* 0x0000e400ff067b82 */ /* 0x010f220000000a00 */
[----:B------:R-:W-:Y:S02]  /*3930*/  IMAD R17, R5, 0x400, R8 ;  /* 0x0000040005117824 */ /* 0x000fe400078e0208 */
[----:B------:R-:W-:Y:S02]  /*3940*/  VIADD R8, R8, 0x80 ;  /* 0x0000008008087836 */ /* 0x000fe40000000000 */
[----:B----4-:R-:W-:-:S04]  /*3950*/  IMAD.WIDE.U32 R6, R17, 0x8, R6 ;  /* 0x0000000811067825 */ /* 0x010fc800078e0006 */
[----:B------:R-:W-:-:S05]  /*3960*/  IMAD.MOV.U32 R17, RZ, RZ, R15 ;  /* 0x000000ffff117224 */ /* 0x000fca00078e000f */
[----:B------:R4:W-:Y:S02]  /*3970*/  STG.E.64 desc[UR6][R6.64], R16 ;  /* 0x0000001006007986 */ /* 0x0009e4000c101b06 */
.L_x_48688:
        /* <DEDUP_REMOVED lines=8> */
.L_x_48689:
[----:B------:R-:W-:-:S13]  /*3a00*/  ISETP.GE.U32.AND P0, PT, R8, UR5, PT ;  /* 0x0000000508007c0c */ /* 0x000fda000bf06070 */
[----:B------:R-:W-:Y:S05]  /*3a10*/  @P0 BREAK.RELIABLE B1 ;  /* 0x0000000000010942 */ /* 0x000fea0003800100 */
[----:B------:R-:W-:Y:S05]  /*3a20*/  @P0 BRA `(.L_x_48691) ;  /* 0x0000000000380947 */ /* 0x000fea0003800000 */
[----:B----4-:R-:W4:Y:S01]  /*3a30*/  LDC.64 R6, c[0x0][0x390] ;  /* 0x0000e400ff067b82 */ /* 0x010f220000000a00 */
[----:B------:R-:W-:Y:S02]  /*3a40*/  IMAD R13, R5, 0x400, R8 ;  /* 0x00000400050d7824 */ /* 0x000fe400078e0208 */
[----:B------:R-:W-:Y:S02]  /*3a50*/  VIADD R8, R8, 0x80 ;  /* 0x0000008008087836 */ /* 0x000fe40000000000 */
[----:B----4-:R-:W-:-:S04]  /*3a60*/  IMAD.WIDE.U32 R6, R13, 0x8, R6 ;  /* 0x000000080d067825 */ /* 0x010fc800078e0006 */
[----:B------:R-:W-:-:S05]  /*3a70*/  IMAD.MOV.U32 R13, RZ, RZ, R11 ;  /* 0x000000ffff0d7224 */ /* 0x000fca00078e000b */
[----:B------:R4:W-:Y:S02]  /*3a80*/  STG.E.64 desc[UR6][R6.64], R12 ;  /* 0x0000000c06007986 */ /* 0x0009e4000c101b06 */
.L_x_48690:
[----:B------:R-:W-:Y:S05]  /*3a90*/  BSYNC.RELIABLE B1 ;  /* 0x0000000000017941 */ /* 0x000fea0003800100 */
.L_x_48685:
[----:B------:R-:W-:-:S13]  /*3aa0*/  ISETP.GE.U32.AND P0, PT, R8, UR5, PT ;  /* 0x0000000508007c0c */ /* 0x000fda000bf06070 */
[----:B----4-:R-:W4:Y:S01]  /*3ab0*/  @!P0 LDC.64 R6, c[0x0][0x390] ;  /* 0x0000e400ff068b82 */ /* 0x010f220000000a00 */
[----:B------:R-:W-:Y:S02]  /*3ac0*/  @!P0 IMAD R11, R5, 0x400, R8 ;  /* 0x00000400050b8824 */ /* 0x000fe400078e0208 */
[----:B------:R-:W-:Y:S02]  /*3ad0*/  @!P0 VIADD R8, R8, 0x80 ;  /* 0x0000008008088836 */ /* 0x000fe40000000000 */
[----:B----4-:R-:W-:-:S04]  /*3ae0*/  @!P0 IMAD.WIDE.U32 R6, R11, 0x8, R6 ;  /* 0x000000080b068825 */ /* 0x010fc800078e0006 */
[----:B------:R-:W-:-:S05]  /*3af0*/  @!P0 IMAD.MOV.U32 R11, RZ, RZ, R9 ;  /* 0x000000ffff0b8224 */ /* 0x000fca00078e0009 */
[----:B------:R4:W-:Y:S02]  /*3b00*/  @!P0 STG.E.64 desc[UR6][R6.64], R10 ;  /* 0x0000000a06008986 */ /* 0x0009e4000c101b06 */
.L_x_48691:
[----:B------:R-:W-:Y:S05]  /*3b10*/  BSYNC.RECONVERGENT B0 ;  /* 0x0000000000007941 */ /* 0x000fea0003800200 */
.L_x_48684:
[----:B------:R-:W-:Y:S05]  /*3b20*/  WARPSYNC.ALL ;  /* 0x0000000000007948 */ /* 0x000fea0003800000 */
[----:B------:R-:W-:-:S13]  /*3b30*/  ISETP.GE.U32.AND P0, PT, R8, UR5, PT ;  /* 0x0000000508007c0c */ /* 0x000fda000bf06070 */
[----:B------:R-:W-:Y:S05]  /*3b40*/  @P0 EXIT ;  /* 0x000000000000094d */ /* 0x000fea0003800000 */
[----:B----4-:R-:W4:Y:S01]  /*3b50*/  LDC.64 R6, c[0x0][0x390] ;  /* 0x0000e400ff067b82 */ /* 0x010f220000000a00 */
[----:B------:R-:W-:Y:S02]  /*3b60*/  IMAD R5, R5, 0x400, R8 ;  /* 0x0000040005057824 */ /* 0x000fe400078e0208 */
[----:B------:R-:W-:Y:S02]  /*3b70*/  IMAD.MOV.U32 R2, RZ, RZ, R0 ;  /* 0x000000ffff027224 */ /* 0x000fe400078e0000 */
[----:B----4-:R-:W-:-:S05]  /*3b80*/  IMAD.WIDE.U32 R4, R5, 0x8, R6 ;  /* 0x0000000805047825 */ /* 0x010fca00078e0006 */
[----:B------:R-:W-:Y:S01]  /*3b90*/  STG.E.64 desc[UR6][R4.64], R2 ;  /* 0x0000000204007986 */ /* 0x000fe2000c101b06 */
[----:B------:R-:W-:Y:S05]  /*3ba0*/  EXIT ;  /* 0x000000000000794d */ /* 0x000fea0003800000 */
.L_x_48605:
[----:B------:R-:W0:Y:S01]  /*3bb0*/  S2R R11, SR_TID.X ;  /* 0x00000000000b7919 */ /* 0x000e220000002100 */
[----:B------:R-:W1:Y:S01]  /*3bc0*/  LDC.64 R4, c[0x0][0x398] ;  /* 0x0000e600ff047b82 */ /* 0x000e620000000a00 */
[----:B------:R-:W-:-:S07]  /*3bd0*/  IMAD.SHL.U32 R9, R3, 0x400, RZ ;  /* 0x0000040003097824 */ /* 0x000fce00078e00ff */
[----:B------:R-:W2:Y:S01]  /*3be0*/  LDC.64 R6, c[0x0][0x3a0] ;  /* 0x0000e800ff067b82 */ /* 0x000ea20000000a00 */
[----:B-1----:R-:W-:-:S04]  /*3bf0*/  IMAD.WIDE.U32 R2, R9, 0x8, R4 ;  /* 0x0000000809027825 */ /* 0x002fc800078e0004 */
[----:B0-----:R-:W-:-:S04]  /*3c00*/  IMAD.WIDE.U32 R2, R11, 0x10, R2 ;  /* 0x000000100b027825 */ /* 0x001fc800078e0002 */
[----:B--2---:R-:W-:Y:S01]  /*3c10*/  IMAD.WIDE.U32 R4, R9, 0x8, R6 ;  /* 0x0000000809047825 */ /* 0x004fe200078e0006 */
[----:B------:R-:W5:Y:S01]  /*3c20*/  LDG.E.128 R16, desc[UR6][R2.64+0x800] ;  /* 0x0008000602107981 */ /* 0x000f62000c1e1d00 */
[----:B------:R-:W-:Y:S03]  /*3c30*/  BSSY.RECONVERGENT B0, `(.L_x_48692) ;  /* 0x0000035000007945 */ /* 0x000fe60003800200 */
[----:B------:R-:W5:Y:S01]  /*3c40*/  LDG.E.128 R20, desc[UR6][R2.64+0x1000] ;  /* 0x0010000602147981 */ /* 0x000f62000c1e1d00 */
[----:B------:R-:W-:-:S03]  /*3c50*/  IMAD.WIDE.U32 R4, R11, 0x10, R4 ;  /* 0x000000100b047825 */ /* 0x000fc600078e0004 */
[----:B------:R-:W2:Y:S04]  /*3c60*/  LDG.E.128 R8, desc[UR6][R2.64] ;  /* 0x0000000602087981 */ /* 0x000ea8000c1e1d00 */
[----:B------:R-:W3:Y:S04]  /*3c70*/  LDG.E.128 R12, desc[UR6][R4.64] ;  /* 0x00000006040c7981 */ /* 0x000ee8000c1e1d00 */
[----:B------:R-:W5:Y:S04]  /*3c80*/  LDG.E.128 R28, desc[UR6][R4.64+0x800] ;  /* 0x00080006041c7981 */ /* 0x000f68000c1e1d00 */
[----:B------:R-:W5:Y:S04]  /*3c90*/  LDG.E.128 R32, desc[UR6][R4.64+0x1000] ;  /* 0x0010000604207981 */ /* 0x000f68000c1e1d00 */
[----:B------:R-:W5:Y:S04]  /*3ca0*/  LDG.E.128 R36, desc[UR6][R4.64+0x1800] ;  /* 0x0018000604247981 */ /* 0x000f68000c1e1d00 */
[----:B------:R0:W5:Y:S01]  /*3cb0*/  LDG.E.128 R24, desc[UR6][R2.64+0x1800] ;  /* 0x0018000602187981 */ /* 0x000162000c1e1d00 */
[----:B---3--:R-:W-:-:S04]  /*3cc0*/  SHF.R.U32.HI R0, RZ, 0x14, R13 ;  /* 0x00000014ff007819 */ /* 0x008fc8000001160d */
[----:B------:R-:W-:-:S05]  /*3cd0*/  LOP3.LUT R0, R0, 0x7ff, RZ, 0xc0, !PT ;  /* 0x000007ff00007812 */ /* 0x000fca00078ec0ff */
[----:B------:R-:W-:-:S05]  /*3ce0*/  VIADD R7, R0, 0xfffffc0c ;  /* 0xfffffc0c00077836 */ /* 0x000fca0000000000 */
[CC--:B------:R-:W-:Y:S02]  /*3cf0*/  SHF.L.U32 R0, R12.reuse, R7.reuse, RZ ;  /* 0x000000070c007219 */ /* 0x0c0fe400000006ff */
[----:B------:R-:W-:Y:S02]  /*3d00*/  SHF.L.U64.HI R7, R12, R7, R13 ;  /* 0x000000070c077219 */ /* 0x000fe4000001020d */
[----:B------:R-:W-:-:S04]  /*3d10*/  ISETP.NE.U32.AND P0, PT, R0, RZ, PT ;  /* 0x000000ff0000720c */ /* 0x000fc80003f05070 */
[----:B------:R-:W-:Y:S01]  /*3d20*/  ISETP.NE.AND.EX P0, PT, R7, -0x80000000, PT, P0 ;  /* 0x800000000700780c */ /* 0x000fe20003f05300 */
[----:B--2---:R-:W1:Y:S03]  /*3d30*/  DSETP.NEU.AND P1, PT, R8, RZ, PT ;  /* 0x000000ff0800722a */ /* 0x004e660003f2d000 */
[----:B------:R-:W-:Y:S02]  /*3d40*/  PLOP3.LUT P2, PT, P0, PT, PT, 0x8, 0x80 ;  /* 0x000000000080781c */ /* 0x000fe4000074e170 */
[----:B-1----:R-:W-:Y:S01]  /*3d50*/  ISETP.GE.OR P3, PT, R13, RZ, P1 ;  /* 0x000000ff0d00720c */ /* 0x002fe20000f66670 */
[----:B0-----:R-:W-:-:S15]  /*3d60*/  @!P1 IMAD.MOV.U32 R2, RZ, RZ, RZ ;  /* 0x000000ffff029224 */ /* 0x001fde00078e00ff */
[----:B------:R-:W-:-:S15]  /*3d70*/  NOP ;  /* 0x0000000000007918 */ /* 0x000fde0000000000 */
[----:B------:R-:W-:-:S15]  /*3d80*/  NOP ;  /* 0x0000000000007918 */ /* 0x000fde0000000000 */
[----:B------:R-:W-:-:S13]  /*3d90*/  NOP ;  /* 0x0000000000007918 */ /* 0x000fda0000000000 */
        /* <DEDUP_REMOVED lines=11> */
[----:B-----5:R-:W-:Y:S05]  /*3e50*/  CALL.REL.NOINC `($_ZN2at6native29vectorized_elementwise_kernelILi2EZZZNS0_50_GLOBAL__N__2680c7bb_12_PowKernel_cu_7dd49032_317024pow_tensor_tensor_kernelERNS_18TensorIteratorBaseEENKUlvE_clEvENKUlvE4_clEvEUlddE_St5arrayIPcLm3EEEEviT0_T1_$__internal_accurate_pow) ;  /* 0x0000002c00b07944 */ /* 0x020fea0003c00000 */
[----:B------:R-:W-:Y:S05]  /*3e60*/  BSYNC.RECONVERGENT B1 ;  /* 0x0000000000017941 */ /* 0x000fea0003800200 */
.L_x_48694:
        /* <DEDUP_REMOVED lines=17> */
.L_x_48693:
[----:B------:R-:W-:Y:S05]  /*3f80*/  BSYNC.RECONVERGENT B0 ;  /* 0x0000000000007941 */ /* 0x000fea0003800200 */
.L_x_48692:
        /* <DEDUP_REMOVED lines=30> */
.L_x_48697:
        /* <DEDUP_REMOVED lines=11> */
.L_x_48696:
[----:B------:R-:W-:Y:S05]  /*4220*/  BSYNC.RECONVERGENT B0 ;  /* 0x0000000000007941 */ /* 0x000fea0003800200 */
.L_x_48695:
[----:B------:R-:W-:Y:S01]  /*4230*/  SHF.R.U32.HI R0, RZ, 0x14, R15 ;  /* 0x00000014ff007819 */ /* 0x000fe2000001160f */
[----:B------:R-:W0:Y:S01]  /*4240*/  DSETP.NEU.AND P1, PT, R12, RZ, PT ;  /* 0x000000ff0c00722a */ /* 0x000e220003f2d000 */
[----:B------:R-:W-:Y:S01]  /*4250*/  BSSY.RECONVERGENT B0, `(.L_x_48698) ;  /* 0x0000033000007945 */ /* 0x000fe20003800200 */
[----:B0-----:R-:W-:Y:S02]  /*4260*/  FSEL R59, R2, RZ, P1 ;  /* 0x000000ff023b7208 */ /* 0x001fe40000800000 */
[----:B------:R-:W-:Y:S02]  /*4270*/  LOP3.LUT R0, R0, 0x7ff, RZ, 0xc0, !PT ;  /* 0x000007ff00007812 */ /* 0x000fe400078ec0ff */
[----:B------:R-:W-:-:S03]  /*4280*/  FSEL R58, R3, 1.875, P1 ;  /* 0x3ff00000033a7808 */ /* 0x000fc60000800000 */
[----:B------:R-:W-:-:S05]  /*4290*/  VIADD R5, R0, 0xfffffc0c ;  /* 0xfffffc0c00057836 */ /* 0x000fca0000000000 */
[CC--:B------:R-:W-:Y:S02]  /*42a0*/  SHF.L.U32 R0, R14.reuse, R5.reuse, RZ ;  /* 0x000000050e007219 */ /* 0x0c0fe400000006ff */
[----:B------:R-:W-:Y:S02]  /*42b0*/  SHF.L.U64.HI R5, R14, R5, R15 ;  /* 0x000000050e057219 */ /* 0x000fe4000001020f */
[----:B------:R-:W-:-:S04]  /*42c0*/  ISETP.NE.U32.AND P2, PT, R0, RZ, PT ;  /* 0x000000ff0000720c */ /* 0x000fc80003f45070 */
[----:B------:R-:W-:-:S15]  /*42d0*/  ISETP.NE.AND.EX P2, PT, R5, -0x80000000, PT, P2 ;  /* 0x800000000500780c */ /* 0x000fde0003f45320 */
[----:B------:R-:W-:-:S15]  /*42e0*/  NOP ;  /* 0x0000000000007918 */ /* 0x000fde0000000000 */
[----:B------:R-:W-:-:S12]  /*42f0*/  NOP ;  /* 0x0000000000007918 */ /* 0x000fd80000000000 */
[----:B------:R-:W0:Y:S02]  /*4300*/  DSETP.NEU.AND P0, PT, R8, 1, PT ;  /* 0x3ff000000800742a */ /* 0x000e240003f0d000 */
[----:B0-----:R-:W-:Y:S02]  /*4310*/  FSEL R59, R59, RZ, P0 ;  /* 0x000000ff3b3b7208 */ /* 0x001fe40000000000 */
[----:B------:R-:W-:-:S15]  /*4320*/  FSEL R58, R58, 1.875, P0 ;  /* 0x3ff000003a3a7808 */ /* 0x000fde0000000000 */
[----:B------:R-:W-:-:S15]  /*4330*/  NOP ;  /* 0x0000000000007918 */ /* 0x000fde0000000000 */
[----:B------:R-:W-:-:S15]  /*4340*/  NOP ;  /* 0x0000000000007918 */ /* 0x000fde0000000000 */
[----:B------:R-:W-:-:S15]  /*4350*/  NOP ;  /* 0x0000000000007918 */ /* 0x000fde0000000000 */
[----:B------:R-:W0:Y:S02]  /*4360*/  DSETP.NEU.AND P0, PT, R10, RZ, PT ;  /* 0x000000ff0a00722a */ /* 0x000e240003f0d000 */
[----:B0-----:R-:W-:Y:S05]  /*4370*/  @!P0 BRA `(.L_x_48699) ;  /* 0x00000000006c8947 */ /* 0x001fea0003800000 */
[----:B------:R-:W0:Y:S01]  /*4380*/  DADD R2, -RZ, |R10| ;  /* 0x00000000ff027229 */ /* 0x000e22000000050a */
[----:B------:R-:W-:Y:S01]  /*4390*/  BSSY.RECONVERGENT B1, `(.L_x_48700) ;  /* 0x0000007000017945 */ /* 0x000fe20003800200 */
[----:B0-----:R-:W-:Y:S01]  /*43a0*/  IMAD.MOV.U32 R5, RZ, RZ, R2 ;  /* 0x000000ffff057224 */ /* 0x001fe200078e0002 */
[----:B------:R-:W-:Y:S01]  /*43b0*/  PLOP3.LUT P2, PT, P2, PT, PT, 0x8, 0x80 ;  /* 0x000000000080781c */ /* 0x000fe2000174e170 */
[----:B------:R-:W-:Y:S01]  /*43c0*/  IMAD.MOV.U32 R2, RZ, RZ, R14 ;  /* 0x000000ffff027224 */ /* 0x000fe200078e000e */
[----:B------:R-:W-:Y:S01]  /*43d0*/  MOV R0, 0x4400 ;  /* 0x0000440000007802 */ /* 0x000fe20000000f00 */
[----:B------:R-:W-:-:S10]  /*43e0*/  IMAD.MOV.U32 R4, RZ, RZ, R15 ;  /* 0x000000ffff047224 */ /* 0x000fd400078e000f */
[----:B-----5:R-:W-:Y:S05]  /*43f0*/  CALL.REL.NOINC `($_ZN2at6native29vectorized_elementwise_kernelILi2EZZZNS0_50_GLOBAL__N__2680c7bb_12_PowKernel_cu_7dd49032_317024pow_tensor_tensor_kernelERNS_18TensorIteratorBaseEENKUlvE_clEvENKUlvE4_clEvEUlddE_St5arrayIPcLm3EEEEviT0_T1_$__internal_accurate_pow) ;  /* 0x0000002800487944 */ /* 0x020fea0003c00000 */
[----:B------:R-:W-:Y:S05]  /*4400*/  BSYNC.RECONVERGENT B1 ;  /* 0x0000000000017941 */ /* 0x000fea0003800200 */
.L_x_48700:
        /* <DEDUP_REMOVED lines=18> */
.L_x_48699:
[----:B------:R-:W-:Y:S01]  /*4530*/  ISETP.GE.AND P0, PT, R15, RZ, PT ;  /* 0x000000ff0f00720c */ /* 0x000fe20003f06270 */
[----:B------:R-:W0:Y:S01]  /*4540*/  DSETP.NEU.AND P2, PT, |R14|, 0.5, !P2 ;  /* 0x3fe000000e00742a */ /* 0x000e22000574d200 */
[----:B------:R-:W-:Y:S01]  /*4550*/  IMAD.MOV.U32 R2, RZ, RZ, RZ ;  /* 0x000000ffff027224 */ /* 0x000fe200078e00ff */
[----:B0-----:R-:W-:-:S10]  /*4560*/  SEL R3, R11, RZ, P2 ;  /* 0x000000ff0b037207 */ /* 0x001fd40001000000 */
[----:B------:R-:W-:-:S07]  /*4570*/  @!P0 LOP3.LUT R3, R3, 0x7ff00000, RZ, 0xfc, !PT ;  /* 0x7ff0000003038812 */ /* 0x000fce00078efcff */
.L_x_48701:
[----:B------:R-:W-:Y:S05]  /*4580*/  BSYNC.RECONVERGENT B0 ;  /* 0x0000000000007941 */ /* 0x000fea0003800200 */
.L_x_48698:
        /* <DEDUP_REMOVED lines=26> */
.L_x_48705:
        /* <DEDUP_REMOVED lines=11> */
.L_x_48704:
[----:B------:R0:W1:Y:S02]  /*47e0*/  DADD R2, R10, R14 ;  /* 0x000000000a027229 */ /* 0x000064000000000e */
.L_x_48703:
[----:B------:R-:W-:Y:S05]  /*47f0*/  BSYNC.RECONVERGENT B0 ;  /* 0x0000000000007941 */ /* 0x000fea0003800200 */
.L_x_48702:
[----:B-----5:R-:W-:Y:S01]  /*4800*/  SHF.R.U32.HI R0, RZ, 0x14, R29 ;  /* 0x00000014ff007819 */ /* 0x020fe2000001161d */
[----:B------:R-:W1:Y:S01]  /*4810*/  DSETP.NEU.AND P1, PT, R14, RZ, PT ;  /* 0x000000ff0e00722a */ /* 0x000e620003f2d000 */
[----:B------:R-:W-:Y:S01]  /*4820*/  BSSY.RECONVERGENT B0, `(.L_x_48706) ;  /* 0x0000033000007945 */ /* 0x000fe20003800200 */
[----:B-1----:R-:W-:Y:S02]  /*4830*/  FSEL R57, R2, RZ, P1 ;  /* 0x000000ff02397208 */ /* 0x002fe40000800000 */
        /* <DEDUP_REMOVED lines=9> */
[----:B------:R-:W1:Y:S02]  /*48d0*/  DSETP.NEU.AND P0, PT, R10, 1, PT ;  /* 0x3ff000000a00742a */ /* 0x000e640003f0d000 */
[----:B-1----:R-:W-:Y:S02]  /*48e0*/  FSEL R57, R57, RZ, P0 ;  /* 0x000000ff39397208 */ /* 0x002fe40000000000 */
[----:B------:R-:W-:-:S15]  /*48f0*/  FSEL R56, R56, 1.875, P0 ;  /* 0x3ff0000038387808 */ /* 0x000fde0000000000 */
[----:B------:R-:W-:-:S15]  /*4900*/  NOP ;  /* 0x0000000000007918 */ /* 0x000fde0000000000 */
[----:B------:R-:W-:-:S15]  /*4910*/  NOP ;  /* 0x0000000000007918 */ /* 0x000fde0000000000 */
[----:B------:R-:W-:-:S15]  /*4920*/  NOP ;  /* 0x0000000000007918 */ /* 0x000fde0000000000 */
[----:B------:R-:W1:Y:S02]  /*4930*/  DSETP.NEU.AND P0, PT, R16, RZ, PT ;  /* 0x000000ff1000722a */ /* 0x000e640003f0d000 */
[----:B-1----:R-:W-:Y:S05]  /*4940*/  @!P0 BRA `(.L_x_48707) ;  /* 0x00000000006c8947 */ /* 0x002fea0003800000 */
        /* <DEDUP_REMOVED lines=9> */
.L_x_48708:
        /* <DEDUP_REMOVED lines=18> */
.L_x_48707:
[----:B------:R-:W-:Y:S01]  /*4b00*/  ISETP.GE.AND P0, PT, R29, RZ, PT ;  /* 0x000000ff1d00720c */ /* 0x000fe20003f06270 */
[----:B------:R-:W1:Y:S01]  /*4b10*/  DSETP.NEU.AND P2, PT, |R28|, 0.5, !P2 ;  /* 0x3fe000001c00742a */ /* 0x000e62000574d200 */
[----:B------:R-:W-:Y:S01]  /*4b20*/  IMAD.MOV.U32 R2, RZ, RZ, RZ ;  /* 0x000000ffff027224 */ /* 0x000fe200078e00ff */
[----:B-1----:R-:W-:-:S10]  /*4b30*/  SEL R3, R17, RZ, P2 ;  /* 0x000000ff11037207 */ /* 0x002fd40001000000 */
[----:B------:R-:W-:-:S07]  /*4b40*/  @!P0 LOP3.LUT R3, R3, 0x7ff00000, RZ, 0xfc, !PT ;  /* 0x7ff0000003038812 */ /* 0x000fce00078efcff */
.L_x_48709:
[----:B------:R-:W-:Y:S05]  /*4b50*/  BSYNC.RECONVERGENT B0 ;  /* 0x0000000000007941 */ /* 0x000fea0003800200 */
.L_x_48706:
        /* <DEDUP_REMOVED lines=26> */
.L_x_48713:
        /* <DEDUP_REMOVED lines=11> */
.L_x_48712:
[----:B------:R1:W2:Y:S02]  /*4db0*/  DADD R2, R16, R28 ;  /* 0x0000000010027229 */ /* 0x0002a4000000001c */
.L_x_48711:
[----:B------:R-:W-:Y:S05]  /*4dc0*/  BSYNC.RECONVERGENT B0 ;  /* 0x0000000000007941 */ /* 0x000fea0003800200 */
.L_x_48710:
        /* <DEDUP_REMOVED lines=8> */
[----:B------:R-:W-:-:S15]  /*4e50*/  ISETP.NE.AND.EX P2, PT, R5, -0x80000000, PT, P2 ;  /* 0x800000000500780c */ /* 0x000fde0003f45320 */
[----:B------:R-:W-:-:S15]  /*4e60*/  NOP ;  /* 0x0000000000007918 */ /* 0x000fde0000000000 */
[----:B------:R-:W-:-:S13]  /*4e70*/  NOP ;  /* 0x0000000000007918 */ /* 0x000fda0000000000 */
[----:B------:R1:W3:Y:S02]  /*4e80*/  DSETP.NEU.AND P0, PT, R16, 1, PT ;  /* 0x3ff000001000742a */ /* 0x0002e40003f0d000 */
[----:B-12---:R-:W-:Y:S02]  /*4e90*/  FSEL R17, R2, RZ, P1 ;  /* 0x000000ff02117208 */ /* 0x006fe40000800000 */
[----:B------:R-:W-:Y:S02]  /*4ea0*/  FSEL R16, R3, 1.875, P1 ;  /* 0x3ff0000003107808 */ /* 0x000fe40000800000 */
[----:B---3--:R-:W-:Y:S02]  /*4eb0*/  FSEL R17, R17, RZ, P0 ;  /* 0x000000ff11117208 */ /* 0x008fe40000000000 */
[----:B------:R-:W-:-:S15]  /*4ec0*/  FSEL R16, R16, 1.875, P0 ;  /* 0x3ff0000010107808 */ /* 0x000fde0000000000 */
[----:B------:R-:W-:-:S15]  /*4ed0*/  NOP ;  /* 0x0000000000007918 */ /* 0x000fde0000000000 */
[----:B------:R-:W-:-:S15]  /*4ee0*/  NOP ;  /* 0x0000000000007918 */ /* 0x000fde0000000000 */
[----:B------:R-:W-:-:S11]  /*4ef0*/  NOP ;  /* 0x0000000000007918 */ /* 0x000fd60000000000 */
        /* <DEDUP_REMOVED lines=11> */
.L_x_48716:
        /* <DEDUP_REMOVED lines=18> */
.L_x_48715:
[----:B------:R-:W-:Y:S01]  /*50d0*/  ISETP.GE.AND P0, PT, R31, RZ, PT ;  /* 0x000000ff1f00720c */ /* 0x000fe20003f06270 */
[----:B------:R-:W1:Y:S01]  /*50e0*/  DSETP.NEU.AND P2, PT, |R30|, 0.5, !P2 ;  /* 0x3fe000001e00742a */ /* 0x000e62000574d200 */
[----:B------:R-:W-:Y:S01]  /*50f0*/  IMAD.MOV.U32 R2, RZ, RZ, RZ ;  /* 0x000000ffff027224 */ /* 0x000fe200078e00ff */
[----:B-1----:R-:W-:-:S10]  /*5100*/  SEL R3, R19, RZ, P2 ;  /* 0x000000ff13037207 */ /* 0x002fd40001000000 */
[----:B------:R-:W-:-:S07]  /*5110*/  @!P0 LOP3.LUT R3, R3, 0x7ff00000, RZ, 0xfc, !PT ;  /* 0x7ff0000003038812 */ /* 0x000fce00078efcff */
.L_x_48717:
[----:B------:R-:W-:Y:S05]  /*5120*/  BSYNC.RECONVERGENT B0 ;  /* 0x0000000000007941 */ /* 0x000fea0003800200 */
.L_x_48714:
        /* <DEDUP_REMOVED lines=26> */
.L_x_48721:
        /* <DEDUP_REMOVED lines=11> */
.L_x_48720:
[----:B------:R1:W2:Y:S02]  /*5380*/  DADD R2, R18, R30 ;  /* 0x0000000012027229 */ /* 0x0002a4000000001e */
.L_x_48719:
[----:B------:R-:W-:Y:S05]  /*5390*/  BSYNC.RECONVERGENT B0 ;  /* 0x0000000000007941 */ /* 0x000fea0003800200 */
.L_x_48718:
[----:B------:R-:W-:Y:S01]  /*53a0*/  SHF.R.U32.HI R0, RZ, 0x14, R33 ;  /* 0x00000014ff007819 */ /* 0x000fe20000011621 */
[----:B------:R-:W0:Y:S01]  /*53b0*/  DSETP.NEU.AND P1, PT, R30, RZ, PT ;  /* 0x000000ff1e00722a */ /* 0x000e220003f2d000 */
[----:B------:R-:W-:Y:S01]  /*53c0*/  BSSY.RECONVERGENT B0, `(.L_x_48722) ;  /* 0x0000033000007945 */ /* 0x000fe20003800200 */
[----:B0-2---:R-:W-:Y:S02]  /*53d0*/  FSEL R15, R2, RZ, P1 ;  /* 0x000000ff020f7208 */ /* 0x005fe40000800000 */
        /* <DEDUP_REMOVED lines=24> */
[----:B-1----:R-:W-:Y:S05]  /*5560*/  CALL.REL.NOINC `($_ZN2at6native29vectorized_elementwise_kernelILi2EZZZNS0_50_GLOBAL__N__2680c7bb_12_PowKernel_cu_7dd49032_317024pow_tensor_tensor_kernelERNS_18TensorIteratorBaseEENKUlvE_clEvENKUlvE4_clEvEUlddE_St5arrayIPcLm3EEEEviT0_T1_$__internal_accurate_pow) ;  /* 0x0000001400ec7944 */ /* 0x002fea0003c00000 */
[----:B------:R-:W-:Y:S05]  /*5570*/  BSYNC.RECONVERGENT B1 ;  /* 0x0000000000017941 */ /* 0x000fea0003800200 */
.L_x_48724:
        /* <DEDUP_REMOVED lines=18> */
.L_x_48723:
[----:B------:R-:W-:Y:S01]  /*56a0*/  ISETP.GE.AND P0, PT, R33, RZ, PT ;  /* 0x000000ff2100720c */ /* 0x000fe20003f06270 */
[----:B------:R-:W0:Y:S01]  /*56b0*/  DSETP.NEU.AND P2, PT, |R32|, 0.5, !P2 ;  /* 0x3fe000002000742a */ /* 0x000e22000574d200 */
[----:B------:R-:W-:Y:S01]  /*56c0*/  IMAD.MOV.U32 R2, RZ, RZ, RZ ;  /* 0x000000ffff027224 */ /* 0x000fe200078e00ff */
[----:B0-----:R-:W-:-:S10]  /*56d0*/  SEL R3, R21, RZ, P2 ;  /* 0x000000ff15037207 */ /* 0x001fd40001000000 */
[----:B------:R-:W-:-:S07]  /*56e0*/  @!P0 LOP3.LUT R3, R3, 0x7ff00000, RZ, 0xfc, !PT ;  /* 0x7ff0000003038812 */ /* 0x000fce00078efcff */
.L_x_48725:
[----:B------:R-:W-:Y:S05]  /*56f0*/  BSYNC.RECONVERGENT B0 ;  /* 0x0000000000007941 */ /* 0x000fea0003800200 */
.L_x_48722:
        /* <DEDUP_REMOVED lines=26> */
.L_x_48729:
        /* <DEDUP_REMOVED lines=11> */
.L_x_48728:
[----:B------:R0:W2:Y:S02]  /*5950*/  DADD R2, R20, R32 ;  /* 0x0000000014027229 */ /* 0x0000a40000000020 */
.L_x_48727:
[----:B------:R-:W-:Y:S05]  /*5960*/  BSYNC.RECONVERGENT B0 ;  /* 0x0000000000007941 */ /* 0x000fea0003800200 */
.L_x_48726:
[----:B------:R-:W-:Y:S01]  /*5970*/  SHF.R.U32.HI R0, RZ, 0x14, R35 ;  /* 0x00000014ff007819 */ /* 0x000fe20000011623 */
[----:B------:R-:W2:Y:S01]  /*5980*/  DSETP.NEU.AND P1, PT, R32, RZ, PT ;  /* 0x000000ff2000722a */ /* 0x000ea20003f2d000 */
[----:B------:R-:W-:Y:S01]  /*5990*/  BSSY.RECONVERGENT B0, `(.L_x_48730) ;  /* 0x0000033000007945 */ /* 0x000fe20003800200 */
[----:B--2---:R-:W-:Y:S02]  /*59a0*/  FSEL R13, R2, RZ, P1 ;  /* 0x000000ff020d7208 */ /* 0x004fe40000800000 */
        /* <DEDUP_REMOVED lines=9> */
[----:B------:R-:W2:Y:S02]  /*5a40*/  DSETP.NEU.AND P0, PT, R20, 1, PT ;  /* 0x3ff000001400742a */ /* 0x000ea40003f0d000 */
[----:B--2---:R-:W-:Y:S02]  /*5a50*/  FSEL R13, R13, RZ, P0 ;  /* 0x000000ff0d0d7208 */ /* 0x004fe40000000000 */
[----:B------:R-:W-:-:S15]  /*5a60*/  FSEL R12, R12, 1.875, P0 ;  /* 0x3ff000000c0c7808 */ /* 0x000fde0000000000 */
[----:B------:R-:W-:-:S15]  /*5a70*/  NOP ;  /* 0x0000000000007918 */ /* 0x000fde0000000000 */
[----:B------:R-:W-:-:S15]  /*5a80*/  NOP ;  /* 0x0000000000007918 */ /* 0x000fde0000000000 */
[----:B------:R-:W-:-:S15]  /*5a90*/  NOP ;  /* 0x0000000000007918 */ /* 0x000fde0000000000 */
[----:B------:R-:W2:Y:S02]  /*5aa0*/  DSETP.NEU.AND P0, PT, R22, RZ, PT ;  /* 0x000000ff1600722a */ /* 0x000ea40003f0d000 */
[----:B--2---:R-:W-:Y:S05]  /*5ab0*/  @!P0 BRA `(.L_x_48731) ;  /* 0x00000000006c8947 */ /* 0x004fea0003800000 */
        /* <DEDUP_REMOVED lines=9> */
.L_x_48732:
        /* <DEDUP_REMOVED lines=18> */
.L_x_48731:
[----:B------:R-:W-:Y:S01]  /*5c70*/  ISETP.GE.AND P0, PT, R35, RZ, PT ;  /* 0x000000ff2300720c */ /* 0x000fe20003f06270 */
[----:B------:R-:W2:Y:S01]  /*5c80*/  DSETP.NEU.AND P2, PT, |R34|, 0.5, !P2 ;  /* 0x3fe000002200742a */ /* 0x000ea2000574d200 */
[----:B------:R-:W-:Y:S01]  /*5c90*/  IMAD.MOV.U32 R2, RZ, RZ, RZ ;  /* 0x000000ffff027224 */ /* 0x000fe200078e00ff */
[----:B--2---:R-:W-:-:S10]  /*5ca0*/  SEL R3, R23, RZ, P2 ;  /* 0x000000ff17037207 */ /* 0x004fd40001000000 */
[----:B------:R-:W-:-:S07]  /*5cb0*/  @!P0 LOP3.LUT R3, R3, 0x7ff00000, RZ, 0xfc, !PT ;  /* 0x7ff0000003038812 */ /* 0x000fce00078efcff */
.L_x_48733:
[----:B------:R-:W-:Y:S05]  /*5cc0*/  BSYNC.RECONVERGENT B0 ;  /* 0x0000000000007941 */ /* 0x000fea0003800200 */
.L_x_48730:
        /* <DEDUP_REMOVED lines=26> */
.L_x_48737:
        /* <DEDUP_REMOVED lines=11> */
.L_x_48736:
[----:B------:R2:W3:Y:S02]  /*5f20*/  DADD R2, R22, R34 ;  /* 0x0000000016027229 */ /* 0x0004e40000000022 */
.L_x_48735:
[----:B------:R-:W-:Y:S05]  /*5f30*/  BSYNC.RECONVERGENT B0 ;  /* 0x0000000000007941 */ /* 0x000fea0003800200 */
.L_x_48734:
[----:B------:R-:W-:Y:S01]  /*5f40*/  SHF.R.U32.HI R0, RZ, 0x14, R37 ;  /* 0x00000014ff007819 */ /* 0x000fe20000011625 */
[----:B------:R-:W3:Y:S01]  /*5f50*/  DSETP.NEU.AND P1, PT, R34, RZ, PT ;  /* 0x000000ff2200722a */ /* 0x000ee20003f2d000 */
[----:B------:R-:W-:Y:S01]  /*5f60*/  BSSY.RECONVERGENT B0, `(.L_x_48738) ;  /* 0x0000033000007945 */ /* 0x000fe20003800200 */
[----:B---3--:R-:W-:Y:S02]  /*5f70*/  FSEL R11, R2, RZ, P1 ;  /* 0x000000ff020b7208 */ /* 0x008fe40000800000 */
        /* <DEDUP_REMOVED lines=9> */
[----:B------:R-:W3:Y:S02]  /*6010*/  DSETP.NEU.AND P0, PT, R22, 1, PT ;  /* 0x3ff000001600742a */ /* 0x000ee40003f0d000 */
[----:B---3--:R-:W-:Y:S02]  /*6020*/  FSEL R11, R11, RZ, P0 ;  /* 0x000000ff0b0b7208 */ /* 0x008fe40000000000 */
[----:B------:R-:W-:-:S15]  /*6030*/  FSEL R10, R10, 1.875, P0 ;  /* 0x3ff000000a0a7808 */ /* 0x000fde0000000000 */
[----:B------:R-:W-:-:S15]  /*6040*/  NOP ;  /* 0x0000000000007918 */ /* 0x000fde0000000000 */
[----:B------:R-:W-:-:S15]  /*6050*/  NOP ;  /* 0x0000000000007918 */ /* 0x000fde0000000000 */
[----:B------:R-:W-:-:S15]  /*6060*/  NOP ;  /* 0x0000000000007918 */ /* 0x000fde0000000000 */
[----:B------:R-:W3:Y:S02]  /*6070*/  DSETP.NEU.AND P0, PT, R24, RZ, PT ;  /* 0x000000ff1800722a */ /* 0x000ee40003f0d000 */
[----:B---3--:R-:W-:Y:S05]  /*6080*/  @!P0 BRA `(.L_x_48739) ;  /* 0x00000000006c8947 */ /* 0x008fea0003800000 */
        /* <DEDUP_REMOVED lines=9> */
.L_x_48740:
        /* <DEDUP_REMOVED lines=18> */
.L_x_48739:
[----:B------:R-:W-:Y:S01]  /*6240*/  ISETP.GE.AND P0, PT, R37, RZ, PT ;  /* 0x000000ff2500720c */ /* 0x000fe20003f06270 */
[----:B------:R-:W3:Y:S01]  /*6250*/  DSETP.NEU.AND P2, PT, |R36|, 0.5, !P2 ;  /* 0x3fe000002400742a */ /* 0x000ee2000574d200 */
[----:B------:R-:W-:Y:S01]  /*6260*/  IMAD.MOV.U32 R2, RZ, RZ, RZ ;  /* 0x000000ffff027224 */ /* 0x000fe200078e00ff */
[----:B---3--:R-:W-:-:S10]  /*6270*/  SEL R3, R25, RZ, P2 ;  /* 0x000000ff19037207 */ /* 0x008fd40001000000 */
[----:B------:R-:W-:-:S07]  /*6280*/  @!P0 LOP3.LUT R3, R3, 0x7ff00000, RZ, 0xfc, !PT ;  /* 0x7ff0000003038812 */ /* 0x000fce00078efcff */
.L_x_48741:
[----:B------:R-:W-:Y:S05]  /*6290*/  BSYNC.RECONVERGENT B0 ;  /* 0x0000000000007941 */ /* 0x000fea0003800200 */
.L_x_48738:
        /* <DEDUP_REMOVED lines=26> */
.L_x_48745:
        /* <DEDUP_REMOVED lines=11> */
.L_x_48744:
[----:B------:R3:W4:Y:S02]  /*64f0*/  DADD R2, R24, R36 ;  /* 0x0000000018027229 */ /* 0x0007240000000024 */
.L_x_48743:
[----:B------:R-:W-:Y:S05]  /*6500*/  BSYNC.RECONVERGENT B0 ;  /* 0x0000000000007941 */ /* 0x000fea0003800200 */
.L_x_48742:
[----:B------:R-:W-:Y:S01]  /*6510*/  SHF.R.U32.HI R0, RZ, 0x14, R39 ;  /* 0x00000014ff007819 */ /* 0x000fe20000011627 */
[----:B------:R-:W4:Y:S01]  /*6520*/  DSETP.NEU.AND P1, PT, R36, RZ, PT ;  /* 0x000000ff2400722a */ /* 0x000f220003f2d000 */
[----:B------:R-:W-:Y:S01]  /*6530*/  BSSY.RECONVERGENT B0, `(.L_x_48746) ;  /* 0x0000033000007945 */ /* 0x000fe20003800200 */
[----:B----4-:R-:W-:Y:S02]  /*6540*/  FSEL R9, R2, RZ, P1 ;  /* 0x000000ff02097208 */ /* 0x010fe40000800000 */
        /* <DEDUP_REMOVED lines=9> */
[----:B------:R-:W4:Y:S02]  /*65e0*/  DSETP.NEU.AND P0, PT, R24, 1, PT ;  /* 0x3ff000001800742a */ /* 0x000f240003f0d000 */
[----:B----4-:R-:W-:Y:S02]  /*65f0*/  FSEL R9, R9, RZ, P0 ;  /* 0x000000ff09097208 */ /* 0x010fe40000000000 */
[----:B------:R-:W-:-:S15]  /*6600*/  FSEL R8, R8, 1.875, P0 ;  /* 0x3ff0000008087808 */ /* 0x000fde0000000000 */
[----:B------:R-:W-:-:S15]  /*6610*/  NOP ;  /* 0x0000000000007918 */ /* 0x000fde0000000000 */
[----:B------:R-:W-:-:S15]  /*6620*/  NOP ;  /* 0x0000000000007918 */ /* 0x000fde0000000000 */
[----:B------:R-:W-:-:S15]  /*6630*/  NOP ;  /* 0x0000000000007918 */ /* 0x000fde0000000000 */
[----:B------:R-:W4:Y:S02]  /*6640*/  DSETP.NEU.AND P0, PT, R26, RZ, PT ;  /* 0x000000ff1a00722a */ /* 0x000f240003f0d000 */
[----:B----4-:R-:W-:Y:S05]  /*6650*/  @!P0 BRA `(.L_x_48747) ;  /* 0x00000000006c8947 */ /* 0x010fea0003800000 */
[----:B------:R-:W4:Y:S01]  /*6660*/  DADD R2, -RZ, |R26| ;  /* 0x00000000ff027229 */ /* 0x000f22000000051a */
[----:B------:R-:W-:Y:S01]  /*6670*/  BSSY.RECONVERGENT B1, `(.L_x_48748) ;  /* 0x0000007000017945 */ /* 0x000fe20003800200 */
[----:B----4-:R-:W-:Y:S01]  /*6680*/  IMAD.MOV.U32 R5, RZ, RZ, R2 ;  /* 0x000000ffff057224 */ /* 0x010fe200078e0002 */
[----:B------:R-:W-:Y:S01]  /*6690*/  PLOP3.LUT P2, PT, P2, PT, PT, 0x8, 0x80 ;  /* 0x000000000080781c */ /* 0x000fe2000174e170 */
[----:B------:R-:W-:Y:S01]  /*66a0*/  IMAD.MOV.U32 R2, RZ, RZ, R38 ;  /* 0x000000ffff027224 */ /* 0x000fe200078e0026 */
[----:B------:R-:W-:Y:S01]  /*66b0*/  MOV R0, 0x66e0 ;  /* 0x000066e000007802 */ /* 0x000fe20000000f00 */
[----:B------:R-:W-:-:S10]  /*66c0*/  IMAD.MOV.U32 R4, RZ, RZ, R39 ;  /* 0x000000ffff047224 */ /* 0x000fd400078e0027 */
[----:B0123--:R-:W-:Y:S05]  /*66d0*/  CALL.REL.NOINC `($_ZN2at6native29vectorized_elementwise_kernelILi2EZZZNS0_50_GLOBAL__N__2680c7bb_12_PowKernel_cu_7dd49032_317024pow_tensor_tensor_kernelERNS_18TensorIteratorBaseEENKUlvE_clEvENKUlvE4_clEvEUlddE_St5arrayIPcLm3EEEEviT0_T1_$__internal_accurate_pow) ;  /* 0x0000000400907944 */ /* 0x00ffea0003c00000 */
[----:B------:R-:W-:Y:S05]  /*66e0*/  BSYNC.RECONVERGENT B1 ;  /* 0x0000000000017941 */ /* 0x000fea0003800200 */
.L_x_48748:
        /* <DEDUP_REMOVED lines=18> */
.L_x_48747:
[----:B------:R-:W-:Y:S01]  /*6810*/  ISETP.GE.AND P0, PT, R39, RZ, PT ;  /* 0x000000ff2700720c */ /* 0x000fe20003f06270 */
[----:B------:R-:W4:Y:S01]  /*6820*/  DSETP.NEU.AND P2, PT, |R38|, 0.5, !P2 ;  /* 0x3fe000002600742a */ /* 0x000f22000574d200 */
[----:B------:R-:W-:Y:S01]  /*6830*/  IMAD.MOV.U32 R2, RZ, RZ, RZ ;  /* 0x000000ffff027224 */ /* 0x000fe200078e00ff */
[----:B----4-:R-:W-:-:S10]  /*6840*/  SEL R3, R27, RZ, P2 ;  /* 0x000000ff1b037207 */ /* 0x010fd40001000000 */
[----:B------:R-:W-:-:S07]  /*6850*/  @!P0 LOP3.LUT R3, R3, 0x7ff00000, RZ, 0xfc, !PT ;  /* 0x7ff0000003038812 */ /* 0x000fce00078efcff */
.L_x_48749:
[----:B------:R-:W-:Y:S05]  /*6860*/  BSYNC.RECONVERGENT B0 ;  /* 0x0000000000007941 */ /* 0x000fea0003800200 */
.L_x_48746:
[----:B------:R-:W4:Y:S01]  /*6870*/  DADD R4, R26, R38 ;  /* 0x000000001a047229 */ /* 0x000f220000000026 */
[----:B------:R-:W-:Y:S01]  /*6880*/  BSSY.RECONVERGENT B0, `(.L_x_48750) ;  /* 0x0000025000007945 */ /* 0x000fe20003800200 */
[----:B----4-:R-:W-:-:S04]  /*6890*/  LOP3.LUT R4, R5, 0x7ff00000, RZ, 0xc0, !PT ;  /* 0x7ff0000005047812 */ /* 0x010fc800078ec0ff */
[----:B------:R-:W-:-:S13]  /*68a0*/  ISETP.NE.AND P0, PT, R4, 0x7ff00000, PT ;  /* 0x7ff000000400780c */ /* 0x000fda0003f05270 */
[----:B------:R-:W-:Y:S05]  /*68b0*/  @P0 BRA `(.L_x_48751) ;  /* 0x0000000000840947 */ /* 0x000fea0003800000 */
[----:B------:R-:W4:-:S15]  /*68c0*/  DSETP.NAN.AND P0, PT, R38, R38, PT ;  /* 0x000000262600722a */ /* 0x000f1e0003f08000 */
[----:B------:R-:W-:-:S15]  /*68d0*/  NOP ;  /* 0x0000000000007918 */ /* 0x000fde0000000000 */
[----:B------:R-:W-:-:S15]  /*68e0*/  NOP ;  /* 0x0000000000007918 */ /* 0x000fde0000000000 */
[----:B------:R-:W-:-:S15]  /*68f0*/  NOP ;  /* 0x0000000000007918 */ /* 0x000fde0000000000 */
[----:B------:R-:W-:-:S04]  /*6900*/  NOP ;  /* 0x0000000000007918 */ /* 0x000fc80000000000 */
[----:B----4-:R-:W4:Y:S02]  /*6910*/  DSETP.NAN.OR P0, PT, R26, R26, P0 ;  /* 0x0000001a1a00722a */ /* 0x010f240000708400 */
[----:B----4-:R-:W-:Y:S05]  /*6920*/  @P0 BRA `(.L_x_48752) ;  /* 0x0000000000640947 */ /* 0x010fea0003800000 */
[----:B------:R-:W4:Y:S02]  /*6930*/  DSETP.NEU.AND P0, PT, |R38|, +INF , PT ;  /* 0x7ff000002600742a */ /* 0x000f240003f0d200 */
[----:B----4-:R-:W-:Y:S05]  /*6940*/  @!P0 BRA `(.L_x_48753) ;  /* 0x0000000000308947 */ /* 0x010fea0003800000 */
[----:B------:R-:W4:Y:S02]  /*6950*/  DSETP.NEU.AND P0, PT, |R26|, +INF , PT ;  /* 0x7ff000001a00742a */ /* 0x000f240003f0d200 */
[----:B----4-:R-:W-:Y:S05]  /*6960*/  @P0 BRA `(.L_x_48751) ;  /* 0x0000000000580947 */ /* 0x010fea0003800000 */
        /* <DEDUP_REMOVED lines=10> */
.L_x_48753:
[----:B------:R-:W-:Y:S01]  /*6a10*/  ISETP.GE.AND P1, PT, R39, RZ, PT ;  /* 0x000000ff2700720c */ /* 0x000fe20003f26270 */
[----:B------:R-:W4:Y:S02]  /*6a20*/  DSETP.GT.AND P0, PT, |R26|, 1, PT ;  /* 0x3ff000001a00742a */ /* 0x000f240003f04200 */
[----:B----4-:R-:W-:-:S10]  /*6a30*/  SEL R2, RZ, 0x7ff00000, !P0 ;  /* 0x7ff00000ff027807 */ /* 0x010fd40004000000 */
[----:B------:R-:W-:-:S15]  /*6a40*/  @!P1 LOP3.LUT R2, R2, 0x7ff00000, RZ, 0x3c, !PT ;  /* 0x7ff0000002029812 */ /* 0x000fde00078e3cff */
[----:B------:R-:W-:-:S15]  /*6a50*/  NOP ;  /* 0x0000000000007918 */ /* 0x000fde0000000000 */
[----:B------:R-:W-:-:S15]  /*6a60*/  NOP ;  /* 0x0000000000007918 */ /* 0x000fde0000000000 */
[----:B------:R-:W-:-:S07]  /*6a70*/  NOP ;  /* 0x0000000000007918 */ /* 0x000fce0000000000 */
[----:B------:R-:W4:Y:S02]  /*6a80*/  DSETP.NEU.AND P0, PT, R26, -1, PT ;  /* 0xbff000001a00742a */ /* 0x000f240003f0d000 */
[----:B----4-:R-:W-:Y:S01]  /*6a90*/  SEL R3, R2, 0x3ff00000, P0 ;  /* 0x3ff0000002037807 */ /* 0x010fe20000000000 */
[----:B------:R-:W-:Y:S01]  /*6aa0*/  IMAD.MOV.U32 R2, RZ, RZ, RZ ;  /* 0x000000ffff027224 */ /* 0x000fe200078e00ff */
[----:B------:R-:W-:Y:S06]  /*6ab0*/  BRA `(.L_x_48751) ;  /* 0x0000000000047947 */ /* 0x000fec0003800000 */
.L_x_48752:
[----:B------:R4:W0:Y:S02]  /*6ac0*/  DADD R2, R26, R38 ;  /* 0x000000001a027229 */ /* 0x0008240000000026 */
.L_x_48751:
[----:B------:R-:W-:Y:S05]  /*6ad0*/  BSYNC.RECONVERGENT B0 ;  /* 0x0000000000007941 */ /* 0x000fea0003800200 */
.L_x_48750:
[----:B------:R-:W5:Y:S01]  /*6ae0*/  S2R R0, SR_CTAID.X ;  /* 0x0000000000007919 */ /* 0x000f620000002500 */
[----:B------:R-:W2:Y:S01]  /*6af0*/  LDC.64 R4, c[0x0][0x390] ;  /* 0x0000e400ff047b82 */ /* 0x000ea20000000a00 */
[----:B------:R-:W0:Y:S01]  /*6b00*/  DSETP.NEU.AND P1, PT, R38, RZ, PT ;  /* 0x000000ff2600722a */ /* 0x000e220003f2d000 */
[----:B------:R-:W-:Y:S01]  /*6b10*/  IMAD.MOV.U32 R6, RZ, RZ, R57 ;  /* 0x000000ffff067224 */ /* 0x000fe200078e0039 */
[----:B-1----:R-:W1:Y:S01]  /*6b20*/  S2R R19, SR_TID.X ;  /* 0x0000000000137919 */ /* 0x002e620000002100 */
[----:B0-----:R-:W-:Y:S02]  /*6b30*/  FSEL R3, R3, 1.875, P1 ;  /* 0x3ff0000003037808 */ /* 0x001fe40000800000 */
[----:B------:R-:W-:Y:S02]  /*6b40*/  LOP3.LUT R13, R13, R12, RZ, 0x3c, !PT ;  /* 0x0000000c0d0d7212 */ /* 0x000fe400078e3cff */
[----:B------:R-:W-:Y:S02]  /*6b50*/  LOP3.LUT R9, R9, R8, RZ, 0x3c, !PT ;  /* 0x0000000809097212 */ /* 0x000fe400078e3cff */
[----:B------:R-:W-:-:S02]  /*6b60*/  LOP3.LUT R12, R13, R12, RZ, 0x3c, !PT ;  /* 0x0000000c0d0c7212 */ /* 0x000fc400078e3cff */
[----:B------:R-:W-:Y:S02]  /*6b70*/  LOP3.LUT R8, R9, R8, RZ, 0x3c, !PT ;  /* 0x0000000809087212 */ /* 0x000fe400078e3cff */
[----:B------:R-:W-:Y:S02]  /*6b80*/  LOP3.LUT R13, R13, R12, RZ, 0x3c, !PT ;  /* 0x0000000c0d0d7212 */ /* 0x000fe400078e3cff */
[----:B------:R-:W-:Y:S01]  /*6b90*/  LOP3.LUT R9, R9, R8, RZ, 0x3c, !PT ;  /* 0x0000000809097212 */ /* 0x000fe200078e3cff */
[----:B-----5:R-:W-:Y:S01]  /*6ba0*/  IMAD.SHL.U32 R7, R0, 0x400, RZ ;  /* 0x0000040000077824 */ /* 0x020fe200078e00ff */
[----:B------:R-:W-:-:S03]  /*6bb0*/  FSEL R0, R2, RZ, P1 ;  /* 0x000000ff02007208 */ /* 0x000fc60000800000 */
[----:B--2---:R-:W-:-:S04]  /*6bc0*/  IMAD.WIDE.U32 R4, R7, 0x8, R4 ;  /* 0x0000000807047825 */ /* 0x004fc800078e0004 */
[----:B------:R-:W-:Y:S02]  /*6bd0*/  IMAD.MOV.U32 R7, RZ, RZ, R56 ;  /* 0x000000ffff077224 */ /* 0x000fe400078e0038 */
[----:B-1----:R-:W-:-:S04]  /*6be0*/  IMAD.WIDE.U32 R18, R19, 0x10, R4 ;  /* 0x0000001013127825 */ /* 0x002fc800078e0004 */
[----:B------:R-:W-:Y:S02]  /*6bf0*/  IMAD.MOV.U32 R4, RZ, RZ, R59 ;  /* 0x000000ffff047224 */ /* 0x000fe400078e003b */
[----:B------:R-:W-:-:S05]  /*6c00*/  IMAD.MOV.U32 R5, RZ, RZ, R58 ;  /* 0x000000ffff057224 */ /* 0x000fca00078e003a */
[----:B------:R0:W-:-:S15]  /*6c10*/  STG.E.128 desc[UR6][R18.64], R4 ;  /* 0x0000000412007986 */ /* 0x0001de000c101d06 */
[----:B------:R-:W-:-:S12]  /*6c20*/  NOP ;  /* 0x0000000000007918 */ /* 0x000fd80000000000 */
[----:B------:R-:W1:Y:S02]  /*6c30*/  DSETP.NEU.AND P0, PT, R26, 1, PT ;  /* 0x3ff000001a00742a */ /* 0x000e640003f0d000 */
[----:B-1----:R-:W-:Y:S02]  /*6c40*/  FSEL R0, R0, RZ, P0 ;  /* 0x000000ff00007208 */ /* 0x002fe40000000000 */
[----:B------:R-:W-:Y:S01]  /*6c50*/  FSEL R3, R3, 1.875, P0 ;  /* 0x3ff0000003037808 */ /* 0x000fe20000000000 */
[----:B0-----:R-:W-:Y:S02]  /*6c60*/  IMAD.MOV.U32 R6, RZ, RZ, R15 ;  /* 0x000000ffff067224 */ /* 0x001fe400078e000f */
[----:B------:R-:W-:Y:S02]  /*6c70*/  IMAD.MOV.U32 R7, RZ, RZ, R14 ;  /* 0x000000ffff077224 */ /* 0x000fe400078e000e */
[----:B------:R-:W-:Y:S02]  /*6c80*/  IMAD.MOV.U32 R14, RZ, RZ, R11 ;  /* 0x000000ffff0e7224 */ /* 0x000fe400078e000b */
[----:B------:R-:W-:-:S02]  /*6c90*/  IMAD.MOV.U32 R15, RZ, RZ, R10 ;  /* 0x000000ffff0f7224 */ /* 0x000fc400078e000a */
[----:B------:R-:W-:Y:S02]  /*6ca0*/  IMAD.MOV.U32 R4, RZ, RZ, R17 ;  /* 0x000000ffff047224 */ /* 0x000fe400078e0011 */
[----:B------:R-:W-:Y:S01]  /*6cb0*/  IMAD.MOV.U32 R5, RZ, RZ, R16 ;  /* 0x000000ffff057224 */ /* 0x000fe200078e0010 */
[----:B------:R-:W-:Y:S01]  /*6cc0*/  STG.E.128 desc[UR6][R18.64+0x1000], R12 ;  /* 0x0010000c12007986 */ /* 0x000fe2000c101d06 */
[----:B------:R-:W-:Y:S02]  /*6cd0*/  IMAD.MOV.U32 R10, RZ, RZ, R0 ;  /* 0x000000ffff0a7224 */ /* 0x000fe400078e0000 */
[----:B------:R-:W-:Y:S01]  /*6ce0*/  IMAD.MOV.U32 R11, RZ, RZ, R3 ;  /* 0x000000ffff0b7224 */ /* 0x000fe200078e0003 */
[----:B------:R-:W-:Y:S04]  /*6cf0*/  STG.E.128 desc[UR6][R18.64+0x800], R4 ;  /* 0x0008000412007986 */ /* 0x000fe8000c101d06 */
[----:B------:R-:W-:Y:S01]  /*6d00*/  STG.E.128 desc[UR6][R18.64+0x1800], R8 ;  /* 0x0018000812007986 */ /* 0x000fe2000c101d06 */
[----:B------:R-:W-:Y:S05]  /*6d10*/  EXIT ;  /* 0x000000000000794d */ /* 0x000fea0003800000 */
        .type           $_ZN2at6native29vectorized_elementwise_kernelILi2EZZZNS0_50_GLOBAL__N__2680c7bb_12_PowKernel_cu_7dd49032_317024pow_tensor_tensor_kernelERNS_18TensorIteratorBaseEENKUlvE_clEvENKUlvE4_clEvEUlddE_St5arrayIPcLm3EEEEviT0_T1_$__internal_accurate_pow,@function
        .size           $_ZN2at6native29vectorized_elementwise_kernelILi2EZZZNS0_50_GLOBAL__N__2680c7bb_12_PowKernel_cu_7dd49032_317024pow_tensor_tensor_kernelERNS_18TensorIteratorBaseEENKUlvE_clEvENKUlvE4_clEvEUlddE_St5arrayIPcLm3EEEEviT0_T1_$__internal_accurate_pow,(.L_x_60694 - $_ZN2at6native29vectorized_elementwise_kernelILi2EZZZNS0_50_GLOBAL__N__2680c7bb_12_PowKernel_cu_7dd49032_317024pow_tensor_tensor_kernelERNS_18TensorIteratorBaseEENKUlvE_clEvENKUlvE4_clEvEUlddE_St5arrayIPcLm3EEEEviT0_T1_$__internal_accurate_pow)
$_ZN2at6native29vectorized_elementwise_kernelILi2EZZZNS0_50_GLOBAL__N__2680c7bb_12_PowKernel_cu_7dd49032_317024pow_tensor_tensor_kernelERNS_18TensorIteratorBaseEENKUlvE_clEvENKUlvE4_clEvEUlddE_St5arrayIPcLm3EEEEviT0_T1_$__internal_accurate_pow:
[----:B------:R-:W-:Y:S01]  /*6d20*/  ISETP.GT.U32.AND P0, PT, R3, 0xfffff, PT ;  /* 0x000fffff0300780c */ /* 0x000fe20003f04070 */
[----:B------:R-:W-:Y:S01]  /*6d30*/  IMAD.MOV.U32 R6, RZ, RZ, R5 ;  /* 0x000000ffff067224 */ /* 0x000fe200078e0005 */
[----:B------:R-:W-:Y:S01]  /*6d40*/  UMOV UR8, 0x7d2cafe2 ;  /* 0x7d2cafe200087882 */ /* 0x000fe20000000000 */
[----:B------:R-:W-:Y:S01]  /*6d50*/  IMAD.MOV.U32 R7, RZ, RZ, R3 ;  /* 0x000000ffff077224 */ /* 0x000fe200078e0003 */
[----:B------:R-:W-:Y:S01]  /*6d60*/  UMOV UR9, 0x3eb0f5ff ;  /* 0x3eb0f5ff00097882 */ /* 0x000fe20000000000 */
[----:B------:R-:W-:Y:S01]  /*6d70*/  UMOV UR10, 0x3b39803f ;  /* 0x3b39803f000a7882 */ /* 0x000fe20000000000 */
[----:B------:R-:W-:-:S07]  /*6d80*/  UMOV UR11, 0x3c7abc9e ;  /* 0x3c7abc9e000b7882 */ /* 0x000fce0000000000 */
[----:B------:R0:W1:Y:S02]  /*6d90*/  @!P0 DMUL R48, R6, 1.80143985094819840000e+16 ;  /* 0x4350000006308828 */ /* 0x0000640000000000 */
[--C-:B0-----:R-:W-:Y:S01]  /*6da0*/  IMAD.MOV.U32 R6, RZ, RZ, R3.reuse ;  /* 0x000000ffff067224 */ /* 0x101fe200078e0003 */
[----:B------:R-:W-:Y:S01]  /*6db0*/  SHF.R.U32.HI R3, RZ, 0x14, R3 ;  /* 0x00000014ff037819 */ /* 0x000fe20000011603 */
[----:B-1----:R-:W-:Y:S01]  /*6dc0*/  @!P0 IMAD.MOV.U32 R6, RZ, RZ, R49 ;  /* 0x000000ffff068224 */ /* 0x002fe200078e0031 */
[----:B------:R-:W-:Y:S01]  /*6dd0*/  @!P0 LEA.HI R3, R49, 0xffffffca, RZ, 0xc ;  /* 0xffffffca31038811 */ /* 0x000fe200078f60ff */
[----:B------:R-:W-:-:S03]  /*6de0*/  @!P0 IMAD.MOV.U32 R5, RZ, RZ, R48 ;  /* 0x000000ffff058224 */ /* 0x000fc600078e0030 */
[----:B------:R-:W-:-:S04]  /*6df0*/  LOP3.LUT R6, R6, 0x800fffff, RZ, 0xc0, !PT ;  /* 0x800fffff06067812 */ /* 0x000fc800078ec0ff */
[----:B------:R-:W-:-:S04]  /*6e00*/  LOP3.LUT R6, R6, 0x3ff00000, RZ, 0xfc, !PT ;  /* 0x3ff0000006067812 */ /* 0x000fc800078efcff */
[----:B------:R-:W-:Y:S01]  /*6e10*/  ISETP.GE.U32.AND P1, PT, R6, 0x3ff6a09f, PT ;  /* 0x3ff6a09f0600780c */ /* 0x000fe20003f26070 */
[----:B------:R-:W-:Y:S02]  /*6e20*/  IMAD.MOV.U32 R7, RZ, RZ, R6 ;  /* 0x000000ffff077224 */ /* 0x000fe400078e0006 */
[----:B------:R-:W-:-:S10]  /*6e30*/  IMAD.MOV.U32 R6, RZ, RZ, R5 ;  /* 0x000000ffff067224 */ /* 0x000fd400078e0005 */
[----:B------:R-:W-:-:S04]  /*6e40*/  @P1 VIADD R5, R7, 0xfff00000 ;  /* 0xfff0000007051836 */ /* 0x000fc80000000000 */
[----:B------:R-:W-:-:S15]  /*6e50*/  @P1 IMAD.MOV.U32 R7, RZ, RZ, R5 ;  /* 0x000000ffff071224 */ /* 0x000fde00078e0005 */
[----:B------:R-:W-:-:S15]  /*6e60*/  NOP ;  /* 0x0000000000007918 */ /* 0x000fde0000000000 */
        /* <DEDUP_REMOVED lines=201> */
[C---:B------:R-:W-:Y:S01]  /*7b00*/  IMAD.SHL.U32 R5, R3.reuse, 0x2, RZ ;  /* 0x0000000203057824 */ /* 0x040fe200078e00ff */
[----:B------:R-:W-:-:S04]  /*7b10*/  LOP3.LUT R4, R3, 0xff0fffff, RZ, 0xc0, !PT ;  /* 0xff0fffff03047812 */ /* 0x000fc800078ec0ff */
[----:B------:R-:W-:-:S04]  /*7b20*/  ISETP.GT.U32.AND P0, PT, R5, -0x2000001, PT ;  /* 0xfdffffff0500780c */ /* 0x000fc80003f04070 */
[----:B------:R-:W-:-:S15]  /*7b30*/  SEL R3, R4, R3, P0 ;  /* 0x0000000304037207 */ /* 0x000fde0000000000 */
[----:B------:R-:W-:-:S15]  /*7b40*/  NOP ;  /* 0x0000000000007918 */ /* 0x000fde0000000000 */
[----:B------:R-:W-:-:S13]  /*7b50*/  NOP ;  /* 0x0000000000007918 */ /* 0x000fda0000000000 */
[----:B------:R-:W-:Y:S01]  /*7b60*/  DADD R48, R40, -UR8 ;  /* 0x8000000828307e29 */ /* 0x000fe20008000000 */
        /* <DEDUP_REMOVED lines=238> */
[----:B------:R-:W-:-:S03]  /*8a50*/  FSEL R3, R3, RZ, P0 ;  /* 0x000000ff03037208 */ /* 0x000fc60000000000 */
[----:B------:R-:W-:Y:S02]  /*8a60*/  @!P1 IMAD.IADD R5, R40, 0x1, -R4 ;  /* 0x0000000128059824 */ /* 0x000fe400078e0a04 */
[----:B------:R-:W-:Y:S02]  /*8a70*/  @!P1 IMAD R7, R4, 0x100000, R7 ;  /* 0x0010000004079824 */ /* 0x000fe400078e0207 */
[----:B------:R-:W-:Y:S01]  /*8a80*/  @!P1 IMAD.MOV.U32 R4, RZ, RZ, RZ ;  /* 0x000000ffff049224 */ /* 0x000fe200078e00ff */
[----:B------:R-:W-:-:S15]  /*8a90*/  @!P1 LEA R5, R5, 0x3ff00000, 0x14 ;  /* 0x3ff0000005059811 */ /* 0x000fde00078ea0ff */
[----:B------:R-:W-:-:S15]  /*8aa0*/  NOP ;  /* 0x0000000000007918 */ /* 0x000fde0000000000 */
[----:B------:R-:W-:-:S15]  /*8ab0*/  NOP ;  /* 0x0000000000007918 */ /* 0x000fde0000000000 */
[----:B------:R-:W-:-:S03]  /*8ac0*/  NOP ;  /* 0x0000000000007918 */ /* 0x000fc60000000000 */
[----:B------:R0:W1:Y:S02]  /*8ad0*/  @!P1 DMUL R2, R6, R4 ;  /* 0x0000000406029228 */ /* 0x0000640000000000 */
.L_x_48754:
[----:B-1----:R-:W-:-:S15]  /*8ae0*/  DSETP.NEU.AND P0, PT, |R2|, +INF , PT ;  /* 0x7ff000000200742a */ /* 0x002fde0003f0d200 */
[----:B------:R-:W-:-:S15]  /*8af0*/  NOP ;  /* 0x0000000000007918 */ /* 0x000fde0000000000 */
[----:B------:R-:W-:-:S15]  /*8b00*/  NOP ;  /* 0x0000000000007918 */ /* 0x000fde0000000000 */
[----:B------:R-:W-:-:S15]  /*8b10*/  NOP ;  /* 0x0000000000007918 */ /* 0x000fde0000000000 */
[----:B------:R-:W-:-:S04]  /*8b20*/  NOP ;  /* 0x0000000000007918 */ /* 0x000fc80000000000 */
[----:B0-----:R-:W0:Y:S02]  /*8b30*/  DFMA R4, R42, R2, R2 ;  /* 0x000000022a04722b */ /* 0x001e240000000002 */
[----:B0-----:R-:W-:Y:S01]  /*8b40*/  FSEL R2, R2, R4, !P0 ;  /* 0x0000000402027208 */ /* 0x001fe20004000000 */
[----:B------:R-:W-:Y:S01]  /*8b50*/  IMAD.MOV.U32 R4, RZ, RZ, R0 ;  /* 0x000000ffff047224 */ /* 0x000fe200078e0000 */
[----:B------:R-:W-:Y:S01]  /*8b60*/  FSEL R3, R3, R5, !P0 ;  /* 0x0000000503037208 */ /* 0x000fe20004000000 */
[----:B------:R-:W-:-:S04]  /*8b70*/  IMAD.MOV.U32 R5, RZ, RZ, 0x0 ;  /* 0x00000000ff057424 */ /* 0x000fc800078e00ff */
[----:B------:R-:W-:Y:S05]  /*8b80*/  RET.REL.NODEC R4 `(_ZN2at6native29vectorized_elementwise_kernelILi2EZZZNS0_50_GLOBAL__N__2680c7bb_12_PowKernel_cu_7dd49032_317024pow_tensor_tensor_kernelERNS_18TensorIteratorBaseEENKUlvE_clEvENKUlvE4_clEvEUlddE_St5arrayIPcLm3EEEEviT0_T1_) ;  /* 0xffffff74041c7950 */ /* 0x000fea0003c3ffff */
.L_x_48755:
        /* <DEDUP_REMOVED lines=15> */
.L_x_60694:


//--------------------- .text._ZN2at6native29vectorized_elementwise_kernelILi4EZZZNS0_50_GLOBAL__N__2680c7bb_12_PowKernel_cu_7dd49032_317024pow_tensor_tensor_kernelERNS_18TensorIteratorBaseEENKUlvE_clEvENKUlvE4_clEvEUlddE_St5arrayIPcLm3EEEEviT0_T1_ --------------------------
	.section	.text._ZN2at6native29vectorized_elementwise_kernelILi4EZZZNS0_50_GLOBAL__N__2680c7bb_12_PowKernel_cu_7dd49032_317024pow_tensor_tensor_kernelERNS_18TensorIteratorBaseEENKUlvE_clEvENKUlvE4_clEvEUlddE_St5arrayIPcLm3EEEEviT0_T1_,"ax",@progbits
	.align	128
        .global         _ZN2at6native29vectorized_elementwise_kernelILi4EZZZNS0_50_GLOBAL__N__2680c7bb_12_PowKernel_cu_7dd49032_317024pow_tensor_tensor_kernelERNS_18TensorIteratorBaseEENKUlvE_clEvENKUlvE4_clEvEUlddE_St5arrayIPcLm3EEEEviT0_T1_
        .type           _ZN2at6native29vectorized_elementwise_kernelILi4EZZZNS0_50_GLOBAL__N__2680c7bb_12_PowKernel_cu_7dd49032_317024pow_tensor_tensor_kernelERNS_18TensorIteratorBaseEENKUlvE_clEvENKUlvE4_clEvEUlddE_St5arrayIPcLm3EEEEviT0_T1_,@function
        .size           _ZN2at6native29vectorized_elementwise_kernelILi4EZZZNS0_50_GLOBAL__N__2680c7bb_12_PowKernel_cu_7dd49032_317024pow_tensor_tensor_kernelERNS_18TensorIteratorBaseEENKUlvE_clEvENKUlvE4_clEvEUlddE_St5arrayIPcLm3EEEEviT0_T1_,(.L_x_60695 - _ZN2at6native29vectorized_elementwise_kernelILi4EZZZNS0_50_GLOBAL__N__2680c7bb_12_PowKernel_cu_7dd49032_317024pow_tensor_tensor_kernelERNS_18TensorIteratorBaseEENKUlvE_clEvENKUlvE4_clEvEUlddE_St5arrayIPcLm3EEEEviT0_T1_)
        .other          _ZN2at6native29vectorized_elementwise_kernelILi4EZZZNS0_50_GLOBAL__N__2680c7bb_12_PowKernel_cu_7dd49032_317024pow_tensor_tensor_kernelERNS_18TensorIteratorBaseEENKUlvE_clEvENKUlvE4_clEvEUlddE_St5arrayIPcLm3EEEEviT0_T1_,@"STO_CUDA_ENTRY STV_DEFAULT"
_ZN2at6native29vectorized_elementwise_kernelILi4EZZZNS0_50_GLOBAL__N__2680c7bb_12_PowKernel_cu_7dd49032_317024pow_tensor_tensor_kernelERNS_18TensorIteratorBaseEENKUlvE_clEvENKUlvE4_clEvEUlddE_St5arrayIPcLm3EEEEviT0_T1_:
.text._ZN2at6native29vectorized_elementwise_kernelILi4EZZZNS0_50_GLOBAL__N__2680c7bb_12_PowKernel_cu_7dd49032_317024pow_tensor_tensor_kernelERNS_18TensorIteratorBaseEENKUlvE_clEvENKUlvE4_clEvEUlddE_St5arrayIPcLm3EEEEviT0_T1_:
        /* <DEDUP_REMOVED lines=123> */
[----:B------:R-:W-:Y:S05]  /*07b0*/  CALL.REL.NOINC `($_ZN2at6native29vectorized_elementwise_kernelILi4EZZZNS0_50_GLOBAL__N__2680c7bb_12_PowKernel_cu_7dd49032_317024pow_tensor_tensor_kernelERNS_18TensorIteratorBaseEENKUlvE_clEvENKUlvE4_clEvEUlddE_St5arrayIPcLm3EEEEviT0_T1_$__internal_accurate_pow) ;  /* 0x0000006400487944 */ /* 0x000fea0003c00000 */
[----:B------:R-:W-:Y:S05]  /*07c0*/  BSYNC.RECONVERGENT B2 ;  /* 0x0000000000027941 */ /* 0x000fea0003800200 */
.L_x_48761:
        /* <DEDUP_REMOVED lines=17> */
.L_x_48760:
[----:B------:R-:W-:Y:S05]  /*08e0*/  BSYNC.RECONVERGENT B1 ;  /* 0x0000000000017941 */ /* 0x000fea0003800200 */
.L_x_48759:
        /* <DEDUP_REMOVED lines=30> */
.L_x_48764:
        /* <DEDUP_REMOVED lines=11> */
.L_x_48763:
[----:B------:R-:W-:Y:S05]  /*0b80*/  BSYNC.RECONVERGENT B1 ;  /* 0x0000000000017941 */ /* 0x000fea0003800200 */
.L_x_48762:
        /* <DEDUP_REMOVED lines=9> */
.L_x_48758:
[----:B------:R-:W-:Y:S05]  /*0c20*/  BSYNC.RECONVERGENT B0 ;  /* 0x0000000000007941 */ /* 0x000fea0003800200 */
.L_x_48757:
        /* <DEDUP_REMOVED lines=24> */
[----:B------:R-:W-:Y:S05]  /*0db0*/  CALL.REL.NOINC `($_ZN2at6native29vectorized_elementwise_kernelILi4EZZZNS0_50_GLOBAL__N__2680c7bb_12_PowKernel_cu_7dd49032_317024pow_tensor_tensor_kernelERNS_18TensorIteratorBaseEENKUlvE_clEvENKUlvE4_clEvEUlddE_St5arrayIPcLm3EEEEviT0_T1_$__internal_accurate_pow) ;  /* 0x0000005c00c87944 */ /* 0x000fea0003c00000 */
[----:B------:R-:W-:Y:S05]  /*0dc0*/  BSYNC.RECONVERGENT B2 ;  /* 0x0000000000027941 */ /* 0x000fea0003800200 */
.L_x_48769:
        /* <DEDUP_REMOVED lines=18> */
.L_x_48768:
[----:B------:R-:W-:Y:S01]  /*0ef0*/  ISETP.GE.AND P0, PT, R11, RZ, PT ;  /* 0x000000ff0b00720c */ /* 0x000fe20003f06270 */
[----:B------:R-:W0:Y:S01]  /*0f00*/  DSETP.NEU.AND P2, PT, |R10|, 0.5, !P2 ;  /* 0x3fe000000a00742a */ /* 0x000e22000574d200 */
[----:B------:R-:W-:Y:S01]  /*0f10*/  IMAD.MOV.U32 R2, RZ, RZ, RZ ;  /* 0x000000ffff027224 */ /* 0x000fe200078e00ff */
[----:B0-----:R-:W-:-:S10]  /*0f20*/  SEL R3, R9, RZ, P2 ;  /* 0x000000ff09037207 */ /* 0x001fd40001000000 */
[----:B------:R-:W-:-:S07]  /*0f30*/  @!P0 LOP3.LUT R3, R3, 0x7ff00000, RZ, 0xfc, !PT ;  /* 0x7ff0000003038812 */ /* 0x000fce00078efcff */
.L_x_48770:
[----:B------:R-:W-:Y:S05]  /*0f40*/  BSYNC.RECONVERGENT B1 ;  /* 0x0000000000017941 */ /* 0x000fea0003800200 */
.L_x_48767:
        /* <DEDUP_REMOVED lines=26> */
.L_x_48774:
        /* <DEDUP_REMOVED lines=11> */
.L_x_48773:
[----:B------:R0:W1:Y:S02]  /*11a0*/  DADD R2, R10, R8 ;  /* 0x000000000a027229 */ /* 0x0000640000000008 */
.L_x_48772:
[----:B------:R-:W-:Y:S05]  /*11b0*/  BSYNC.RECONVERGENT B1 ;  /* 0x0000000000017941 */ /* 0x000fea0003800200 */
.L_x_48771:
        /* <DEDUP_REMOVED lines=9> */
.L_x_48766:
[----:B------:R-:W-:Y:S05]  /*1250*/  BSYNC.RECONVERGENT B0 ;  /* 0x0000000000007941 */ /* 0x000fea0003800200 */
.L_x_48765:
        /* <DEDUP_REMOVED lines=26> */
.L_x_48779:
        /* <DEDUP_REMOVED lines=18> */
.L_x_48778:
[----:B------:R-:W-:Y:S01]  /*1520*/  ISETP.GE.AND P0, PT, R15, RZ, PT ;  /* 0x000000ff0f00720c */ /* 0x000fe20003f06270 */
[----:B------:R-:W0:Y:S01]  /*1530*/  DSETP.NEU.AND P2, PT, |R14|, 0.5, !P2 ;  /* 0x3fe000000e00742a */ /* 0x000e22000574d200 */
[----:B------:R-:W-:Y:S01]  /*1540*/  IMAD.MOV.U32 R2, RZ, RZ, RZ ;  /* 0x000000ffff027224 */ /* 0x000fe200078e00ff */
[----:B0-----:R-:W-:-:S10]  /*1550*/  SEL R3, R13, RZ, P2 ;  /* 0x000000ff0d037207 */ /* 0x001fd40001000000 */
[----:B------:R-:W-:-:S07]  /*1560*/  @!P0 LOP3.LUT R3, R3, 0x7ff00000, RZ, 0xfc, !PT ;  /* 0x7ff0000003038812 */ /* 0x000fce00078efcff */
.L_x_48780:
[----:B------:R-:W-:Y:S05]  /*1570*/  BSYNC.RECONVERGENT B1 ;  /* 0x0000000000017941 */ /* 0x000fea0003800200 */
.L_x_48777:
        /* <DEDUP_REMOVED lines=26> */
.L_x_48784:
        /* <DEDUP_REMOVED lines=11> */
.L_x_48783:
[----:B------:R0:W1:Y:S02]  /*17d0*/  DADD R2, R14, R12 ;  /* 0x000000000e027229 */ /* 0x000064000000000c */
.L_x_48782:
[----:B------:R-:W-:Y:S05]  /*17e0*/  BSYNC.RECONVERGENT B1 ;  /* 0x0000000000017941 */ /* 0x000fea0003800200 */
.L_x_48781:
        /* <DEDUP_REMOVED lines=9> */
.L_x_48776:
[----:B------:R-:W-:Y:S05]  /*1880*/  BSYNC.RECONVERGENT B0 ;  /* 0x0000000000007941 */ /* 0x000fea0003800200 */
.L_x_48775:
        /* <DEDUP_REMOVED lines=27> */
.L_x_48789:
        /* <DEDUP_REMOVED lines=18> */
.L_x_48788:
[----:B------:R-:W-:Y:S01]  /*1b60*/  ISETP.GE.AND P0, PT, R19, RZ, PT ;  /* 0x000000ff1300720c */ /* 0x000fe20003f06270 */
[----:B------:R-:W0:Y:S01]  /*1b70*/  DSETP.NEU.AND P2, PT, |R18|, 0.5, !P2 ;  /* 0x3fe000001200742a */ /* 0x000e22000574d200 */
[----:B------:R-:W-:Y:S01]  /*1b80*/  IMAD.MOV.U32 R2, RZ, RZ, RZ ;  /* 0x000000ffff027224 */ /* 0x000fe200078e00ff */
[----:B0-----:R-:W-:-:S10]  /*1b90*/  SEL R3, R17, RZ, P2 ;  /* 0x000000ff11037207 */ /* 0x001fd40001000000 */
[----:B------:R-:W-:-:S07]  /*1ba0*/  @!P0 LOP3.LUT R3, R3, 0x7ff00000, RZ, 0xfc, !PT ;  /* 0x7ff0000003038812 */ /* 0x000fce00078efcff */
.L_x_48790:
[----:B------:R-:W-:Y:S05]  /*1bb0*/  BSYNC.RECONVERGENT B1 ;  /* 0x0000000000017941 */ /* 0x000fea0003800200 */
.L_x_48787:
        /* <DEDUP_REMOVED lines=26> */
.L_x_48794:
        /* <DEDUP_REMOVED lines=11> */
.L_x_48793:
[----:B------:R0:W1:Y:S02]  /*1e10*/  DADD R2, R18, R16 ;  /* 0x0000000012027229 */ /* 0x0000640000000010 */
.L_x_48792:
[----:B------:R-:W-:Y:S05]  /*1e20*/  BSYNC.RECONVERGENT B1 ;  /* 0x0000000000017941 */ /* 0x000fea0003800200 */
.L_x_48791:
        /* <DEDUP_REMOVED lines=9> */
.L_x_48786:
[----:B------:R-:W-:Y:S05]  /*1ec0*/  BSYNC.RECONVERGENT B0 ;  /* 0x0000000000007941 */ /* 0x000fea0003800200 */
.L_x_48785:
        /* <DEDUP_REMOVED lines=25> */
.L_x_48799:
        /* <DEDUP_REMOVED lines=18> */
.L_x_48798:
[----:B------:R-:W-:Y:S01]  /*2180*/  ISETP.GE.AND P0, PT, R23, RZ, PT ;  /* 0x000000ff1700720c */ /* 0x000fe20003f06270 */
[----:B------:R-:W0:Y:S01]  /*2190*/  DSETP.NEU.AND P2, PT, |R22|, 0.5, !P2 ;  /* 0x3fe000001600742a */ /* 0x000e22000574d200 */
[----:B------:R-:W-:Y:S01]  /*21a0*/  IMAD.MOV.U32 R2, RZ, RZ, RZ ;  /* 0x000000ffff027224 */ /* 0x000fe200078e00ff */
[----:B0-----:R-:W-:-:S10]  /*21b0*/  SEL R3, R21, RZ, P2 ;  /* 0x000000ff15037207 */ /* 0x001fd40001000000 */
[----:B------:R-:W-:-:S07]  /*21c0*/  @!P0 LOP3.LUT R3, R3, 0x7ff00000, RZ, 0xfc, !PT ;  /* 0x7ff0000003038812 */ /* 0x000fce00078efcff */
.L_x_48800:
[----:B------:R-:W-:Y:S05]  /*21d0*/  BSYNC.RECONVERGENT B1 ;  /* 0x0000000000017941 */ /* 0x000fea0003800200 */
.L_x_48797:
        /* <DEDUP_REMOVED lines=26> */
.L_x_48804:
        /* <DEDUP_REMOVED lines=11> */
.L_x_48803:
[----:B------:R0:W1:Y:S02]  /*2430*/  DADD R2, R22, R20 ;  /* 0x0000000016027229 */ /* 0x0000640000000014 */
.L_x_48802:
[----:B------:R-:W-:Y:S05]  /*2440*/  BSYNC.RECONVERGENT B1 ;  /* 0x0000000000017941 */ /* 0x000fea0003800200 */
.L_x_48801:
        /* <DEDUP_REMOVED lines=9> */
.L_x_48796:
[----:B------:R-:W-:Y:S05]  /*24e0*/  BSYNC.RECONVERGENT B0 ;  /* 0x0000000000007941 */ /* 0x000fea0003800200 */
.L_x_48795:
        /* <DEDUP_REMOVED lines=21> */
[----:B0-----:R-:W-:Y:S05]  /*2640*/  CALL.REL.NOINC `($_ZN2at6native29vectorized_elementwise_kernelILi4EZZZNS0_50_GLOBAL__N__2680c7bb_12_PowKernel_cu_7dd49032_317024pow_tensor_tensor_kernelERNS_18TensorIteratorBaseEENKUlvE_clEvENKUlvE4_clEvEUlddE_St5arrayIPcLm3EEEEviT0_T1_$__internal_accurate_pow) ;  /* 0x0000004400a47944 */ /* 0x001fea0003c00000 */
[----:B------:R-:W-:Y:S05]  /*2650*/  BSYNC.RECONVERGENT B2 ;  /* 0x0000000000027941 */ /* 0x000fea0003800200 */
.L_x_48809:
        /* <DEDUP_REMOVED lines=18> */
.L_x_48808:
[----:B------:R-:W-:Y:S01]  /*2780*/  ISETP.GE.AND P0, PT, R27, RZ, PT ;  /* 0x000000ff1b00720c */ /* 0x000fe20003f06270 */
[----:B------:R-:W1:Y:S01]  /*2790*/  DSETP.NEU.AND P2, PT, |R26|, 0.5, !P2 ;  /* 0x3fe000001a00742a */ /* 0x000e62000574d200 */
[----:B------:R-:W-:Y:S01]  /*27a0*/  IMAD.MOV.U32 R2, RZ, RZ, RZ ;  /* 0x000000ffff027224 */ /* 0x000fe200078e00ff */
[----:B-1----:R-:W-:-:S10]  /*27b0*/  SEL R3, R25, RZ, P2 ;  /* 0x000000ff19037207 */ /* 0x002fd40001000000 */
[----:B------:R-:W-:-:S07]  /*27c0*/  @!P0 LOP3.LUT R3, R3, 0x7ff00000, RZ, 0xfc, !PT ;  /* 0x7ff0000003038812 */ /* 0x000fce00078efcff */
.L_x_48810:
[----:B------:R-:W-:Y:S05]  /*27d0*/  BSYNC.RECONVERGENT B1 ;  /* 0x0000000000017941 */ /* 0x000fea0003800200 */
.L_x_48807:
        /* <DEDUP_REMOVED lines=26> */
.L_x_48814:
        /* <DEDUP_REMOVED lines=11> */
.L_x_48813:
[----:B------:R1:W2:Y:S02]  /*2a30*/  DADD R2, R26, R24 ;  /* 0x000000001a027229 */ /* 0x0002a40000000018 */
.L_x_48812:
[----:B------:R-:W-:Y:S05]  /*2a40*/  BSYNC.RECONVERGENT B1 ;  /* 0x0000000000017941 */ /* 0x000fea0003800200 */
.L_x_48811:
        /* <DEDUP_REMOVED lines=9> */
.L_x_48806:
[----:B------:R-:W-:Y:S05]  /*2ae0*/  BSYNC.RECONVERGENT B0 ;  /* 0x0000000000007941 */ /* 0x000fea0003800200 */
.L_x_48805:
        /* <DEDUP_REMOVED lines=21> */
[----:B01----:R-:W-:Y:S05]  /*2c40*/  CALL.REL.NOINC `($_ZN2at6native29vectorized_elementwise_kernelILi4EZZZNS0_50_GLOBAL__N__2680c7bb_12_PowKernel_cu_7dd49032_317024pow_tensor_tensor_kernelERNS_18TensorIteratorBaseEENKUlvE_clEvENKUlvE4_clEvEUlddE_St5arrayIPcLm3EEEEviT0_T1_$__internal_accurate_pow) ;  /* 0x0000004000247944 */ /* 0x003fea0003c00000 */
[----:B------:R-:W-:Y:S05]  /*2c50*/  BSYNC.RECONVERGENT B2 ;  /* 0x0000000000027941 */ /* 0x000fea0003800200 */
.L_x_48819:
        /* <DEDUP_REMOVED lines=18> */
.L_x_48818:
[----:B------:R-:W-:Y:S01]  /*2d80*/  ISETP.GE.AND P0, PT, R31, RZ, PT ;  /* 0x000000ff1f00720c */ /* 0x000fe20003f06270 */
[----:B------:R-:W2:Y:S01]  /*2d90*/  DSETP.NEU.AND P2, PT, |R30|, 0.5, !P2 ;  /* 0x3fe000001e00742a */ /* 0x000ea2000574d200 */
[----:B------:R-:W-:Y:S01]  /*2da0*/  IMAD.MOV.U32 R2, RZ, RZ, RZ ;  /* 0x000000ffff027224 */ /* 0x000fe200078e00ff */
[----:B--2---:R-:W-:-:S10]  /*2db0*/  SEL R3, R29, RZ, P2 ;  /* 0x000000ff1d037207 */ /* 0x004fd40001000000 */
[----:B------:R-:W-:-:S07]  /*2dc0*/  @!P0 LOP3.LUT R3, R3, 0x7ff00000, RZ, 0xfc, !PT ;  /* 0x7ff0000003038812 */ /* 0x000fce00078efcff */
.L_x_48820:
[----:B------:R-:W-:Y:S05]  /*2dd0*/  BSYNC.RECONVERGENT B1 ;  /* 0x0000000000017941 */ /* 0x000fea0003800200 */
.L_x_48817:
        /* <DEDUP_REMOVED lines=26> */
.L_x_48824:
        /* <DEDUP_REMOVED lines=11> */
.L_x_48823:
[----:B------:R2:W3:Y:S02]  /*3030*/  DADD R2, R30, R28 ;  /* 0x000000001e027229 */ /* 0x0004e4000000001c */
.L_x_48822:
[----:B------:R-:W-:Y:S05]  /*3040*/  BSYNC.RECONVERGENT B1 ;  /* 0x0000000000017941 */ /* 0x000fea0003800200 */
.L_x_48821:
        /* <DEDUP_REMOVED lines=9> */
.L_x_48816:
[----:B------:R-:W-:Y:S05]  /*30e0*/  BSYNC.RECONVERGENT B0 ;  /* 0x0000000000007941 */ /* 0x000fea0003800200 */
.L_x_48815:
        /* <DEDUP_REMOVED lines=21> */
[----:B012---:R-:W-:Y:S05]  /*3240*/  CALL.REL.NOINC `($_ZN2at6native29vectorized_elementwise_kernelILi4EZZZNS0_50_GLOBAL__N__2680c7bb_12_PowKernel_cu_7dd49032_317024pow_tensor_tensor_kernelERNS_18TensorIteratorBaseEENKUlvE_clEvENKUlvE4_clEvEUlddE_St5arrayIPcLm3EEEEviT0_T1_$__internal_accurate_pow) ;  /* 0x0000003800a47944 */ /* 0x007fea0003c00000 */
[----:B------:R-:W-:Y:S05]  /*3250*/  BSYNC.RECONVERGENT B2 ;  /* 0x0000000000027941 */ /* 0x000fea0003800200 */
.L_x_48829:
        /* <DEDUP_REMOVED lines=18> */
.L_x_48828:
[----:B------:R-:W-:Y:S01]  /*3380*/  ISETP.GE.AND P0, PT, R35, RZ, PT ;  /* 0x000000ff2300720c */ /* 0x000fe20003f06270 */
[----:B------:R-:W3:Y:S01]  /*3390*/  DSETP.NEU.AND P2, PT, |R34|, 0.5, !P2 ;  /* 0x3fe000002200742a */ /* 0x000ee2000574d200 */
[----:B------:R-:W-:Y:S01]  /*33a0*/  IMAD.MOV.U32 R2, RZ, RZ, RZ ;  /* 0x000000ffff027224 */ /* 0x000fe200078e00ff */
[----:B---3--:R-:W-:-:S10]  /*33b0*/  SEL R3, R33, RZ, P2 ;  /* 0x000000ff21037207 */ /* 0x008fd40001000000 */
[----:B------:R-:W-:-:S07]  /*33c0*/  @!P0 LOP3.LUT R3, R3, 0x7ff00000, RZ, 0xfc, !PT ;  /* 0x7ff0000003038812 */ /* 0x000fce00078efcff */
.L_x_48830:
[----:B------:R-:W-:Y:S05]  /*33d0*/  BSYNC.RECONVERGENT B1 ;  /* 0x0000000000017941 */ /* 0x000fea0003800200 */
.L_x_48827:
        /* <DEDUP_REMOVED lines=26> */
.L_x_48834:
        /* <DEDUP_REMOVED lines=11> */
.L_x_48833:
[----:B------:R3:W4:Y:S02]  /*3630*/  DADD R2, R34, R32 ;  /* 0x0000000022027229 */ /* 0x0007240000000020 */
.L_x_48832:
[----:B------:R-:W-:Y:S05]  /*3640*/  BSYNC.RECONVERGENT B1 ;  /* 0x0000000000017941 */ /* 0x000fea0003800200 */
.L_x_48831:
        /* <DEDUP_REMOVED lines=9> */
.L_x_48826:
[----:B------:R-:W-:Y:S05]  /*36e0*/  BSYNC.RECONVERGENT B0 ;  /* 0x0000000000007941 */ /* 0x000fea0003800200 */
.L_x_48825:
        /* <DEDUP_REMOVED lines=23> */
.L_x_48837:
        /* <DEDUP_REMOVED lines=10> */
.L_x_48838:
        /* <DEDUP_REMOVED lines=8> */
.L_x_48839:
        /* <DEDUP_REMOVED lines=8> */
.L_x_48840:
        /* <DEDUP_REMOVED lines=9> */
.L_x_48841:
[----:B------:R-:W-:Y:S05]  /*3a90*/  BSYNC.RELIABLE B1 ;  /* 0x0000000000017941 */ /* 0x000fea0003800100 */
.L_x_48836:
[----:B------:R-:W-:-:S13]  /*3aa0*/  ISETP.GE.U32.AND P0, PT, R8, UR5, PT ;  /* 0x0000000508007c0c */ /* 0x000fda000bf06070 */
[----:B----4-:R-:W4:Y:S01]  /*3ab0*/  @!P0 LDC.64 R6, c[0x0][0x390] ;  /* 0x0000e400ff068b82 */ /* 0x010f220000000a00 */
[----:B------:R-:W-:Y:S02]  /*3ac0*/  @!P0 IMAD R11, R5, 0x400, R8 ;  /* 0x00000400050b8824 */ /* 0x000fe400078e0208 */
[----:B------:R-:W-:Y:S02]  /*3ad0*/  @!P0 VIADD R8, R8, 0x80 ;  /* 0x0000008008088836 */ /* 0x000fe40000000000 */
[----:B----4-:R-:W-:-:S04]  /*3ae0*/  @!P0 IMAD.WIDE.U32 R6, R11, 0x8, R6 ;  /* 0x000000080b068825 */ /* 0x010fc800078e0006 */
[----:B------:R-:W-:-:S05]  /*3af0*/  @!P0 IMAD.MOV.U32 R11, RZ, RZ, R9 ;  /* 0x000000ffff0b8224 */ /* 0x000fca00078e0009 */
[----:B------:R4:W-:Y:S02]  /*3b00*/  @!P0 STG.E.64 desc[UR6][R6.64], R10 ;  /* 0x0000000a06008986 */ /* 0x0009e4000c101b06 */
.L_x_48842:
[----:B------:R-:W-:Y:S05]  /*3b10*/  BSYNC.RECONVERGENT B0 ;  /* 0x0000000000007941 */ /* 0x000fea0003800200 */
.L_x_48835:
        /* <DEDUP_REMOVED lines=9> */
.L_x_48756:
[----:B------:R-:W0:Y:S01]  /*3bb0*/  S2R R11, SR_TID.X ;  /* 0x00000000000b7919 */ /* 0x000e220000002100 */
[----:B------:R-:W1:Y:S01]  /*3bc0*/  LDC.64 R4, c[0x0][0x398] ;  /* 0x0000e600ff047b82 */ /* 0x000e620000000a00 */
[----:B------:R-:W-:-:S07]  /*3bd0*/  IMAD.SHL.U32 R9, R3, 0x400, RZ ;  /* 0x0000040003097824 */ /* 0x000fce00078e00ff */
[----:B------:R-:W2:Y:S01]  /*3be0*/  LDC.64 R6, c[0x0][0x3a0] ;  /* 0x0000e800ff067b82 */ /* 0x000ea20000000a00 */
[----:B-1----:R-:W-:-:S04]  /*3bf0*/  IMAD.WIDE.U32 R2, R9, 0x8, R4 ;  /* 0x0000000809027825 */ /* 0x002fc800078e0004 */
[----:B0-----:R-:W-:-:S04]  /*3c00*/  IMAD.WIDE.U32 R2, R11, 0x20, R2 ;  /* 0x000000200b027825 */ /* 0x001fc800078e0002 */
[----:B--2---:R-:W-:Y:S01]  /*3c10*/  IMAD.WIDE.U32 R4, R9, 0x8, R6 ;  /* 0x0000000809047825 */ /* 0x004fe200078e0006 */
[----:B------:R0:W5:Y:S03]  /*3c20*/  LDG.E.ENL2.256 R28, R24, desc[UR6][R2.64+0x1000] ;  /* 0xfe0080060218797e */ /* 0x000166000812191c */
[----:B------:R-:W-:Y:S02]  /*3c30*/  IMAD.WIDE.U32 R4, R11, 0x20, R4 ;  /* 0x000000200b047825 */ /* 0x000fe400078e0004 */
[----:B------:R-:W2:Y:S04]  /*3c40*/  LDG.E.ENL2.256 R12, R8, desc[UR6][R2.64] ;  /* 0xfe0000060208797e */ /* 0x000ea8000812190c */
[----:B------:R-:W3:Y:S04]  /*3c50*/  LDG.E.ENL2.256 R20, R16, desc[UR6][R4.64] ;  /* 0xfe0000060410797e */ /* 0x000ee80008121914 */
[----:B------:R1:W5:Y:S01]  /*3c60*/  LDG.E.ENL2.256 R36, R32, desc[UR6][R4.64+0x1000] ;  /* 0xfe0080060420797e */ /* 0x0003620008121924 */
[----:B------:R-:W-:Y:S01]  /*3c70*/  BSSY.RECONVERGENT B0, `(.L_x_48843) ;  /* 0x000002d000007945 */ /* 0x000fe20003800200 */
[----:B---3--:R-:W-:-:S04]  /*3c80*/  SHF.R.U32.HI R0, RZ, 0x14, R17 ;  /* 0x00000014ff007819 */ /* 0x008fc80000011611 */
[----:B------:R-:W-:-:S05]  /*3c90*/  LOP3.LUT R0, R0, 0x7ff, RZ, 0xc0, !PT ;  /* 0x000007ff00007812 */ /* 0x000fca00078ec0ff */
[----:B------:R-:W-:-:S05]  /*3ca0*/  VIADD R7, R0, 0xfffffc0c ;  /* 0xfffffc0c00077836 */ /* 0x000fca0000000000 */
[CC--:B------:R-:W-:Y:S02]  /*3cb0*/  SHF.L.U32 R0, R16.reuse, R7.reuse, RZ ;  /* 0x0000000710007219 */ /* 0x0c0fe400000006ff */
[----:B------:R-:W-:Y:S02]  /*3cc0*/  SHF.L.U64.HI R7, R16, R7, R17 ;  /* 0x0000000710077219 */ /* 0x000fe40000010211 */
[----:B------:R-:W-:-:S04]  /*3cd0*/  ISETP.NE.U32.AND P0, PT, R0, RZ, PT ;  /* 0x000000ff0000720c */ /* 0x000fc80003f05070 */
[----:B------:R-:W-:Y:S01]  /*3ce0*/  ISETP.NE.AND.EX P0, PT, R7, -0x80000000, PT, P0 ;  /* 0x800000000700780c */ /* 0x000fe20003f05300 */
[----:B--2---:R-:W2:Y:S03]  /*3cf0*/  DSETP.NEU.AND P1, PT, R8, RZ, PT ;  /* 0x000000ff0800722a */ /* 0x004ea60003f2d000 */
[----:B------:R-:W-:Y:S02]  /*3d00*/  PLOP3.LUT P2, PT, P0, PT, PT, 0x8, 0x80 ;  /* 0x000000000080781c */ /* 0x000fe4000074e170 */
[----:B--2---:R-:W-:Y:S01]  /*3d10*/  ISETP.GE.OR P3, PT, R17, RZ, P1 ;  /* 0x000000ff1100720c */ /* 0x004fe20000f66670 */
[----:B0-----:R-:W-:-:S15]  /*3d20*/  @!P1 IMAD.MOV.U32 R2, RZ, RZ, RZ ;  /* 0x000000ffff029224 */ /* 0x001fde00078e00ff */
[----:B------:R-:W-:-:S15]  /*3d30*/  NOP ;  /* 0x0000000000007918 */ /* 0x000fde0000000000 */
[----:B------:R-:W-:-:S15]  /*3d40*/  NOP ;  /* 0x0000000000007918 */ /* 0x000fde0000000000 */
[----:B------:R-:W-:-:S13]  /*3d50*/  NOP ;  /* 0x0000000000007918 */ /* 0x000fda0000000000 */
[----:B------:R-:W0:Y:S02]  /*3d60*/  @!P1 DSETP.NEU.AND P2, PT, |R16|, 0.5, !P0 ;  /* 0x3fe000001000942a */ /* 0x000e24000474d200 */
[----:B0-----:R-:W-:-:S04]  /*3d70*/  @!P1 SEL R3, R9, RZ, P2 ;  /* 0x000000ff09039207 */ /* 0x001fc80001000000 */
[----:B------:R-:W-:Y:S01]  /*3d80*/  @!P3 LOP3.LUT R3, R3, 0x7ff00000, RZ, 0xfc, !PT ;  /* 0x7ff000000303b812 */ /* 0x000fe200078efcff */
[----:B-1----:R-:W-:Y:S06]  /*3d90*/  @!P1 BRA `(.L_x_48844) ;  /* 0x0000000000689947 */ /* 0x002fec0003800000 */
[----:B------:R-:W0:Y:S01]  /*3da0*/  DADD R6, -RZ, |R8| ;  /* 0x00000000ff067229 */ /* 0x000e220000000508 */
[----:B------:R-:W-:Y:S01]  /*3db0*/  BSSY.RECONVERGENT B1, `(.L_x_48845) ;  /* 0x0000007000017945 */ /* 0x000fe20003800200 */
[----:B------:R-:W-:Y:S01]  /*3dc0*/  IMAD.MOV.U32 R2, RZ, RZ, R16 ;  /* 0x000000ffff027224 */ /* 0x000fe200078e0010 */
[----:B------:R-:W-:Y:S01]  /*3dd0*/  MOV R0, 0x3e20 ;  /* 0x00003e2000007802 */ /* 0x000fe20000000f00 */
[----:B0-----:R-:W-:Y:S02]  /*3de0*/  IMAD.MOV.U32 R5, RZ, RZ, R6 ;  /* 0x000000ffff057224 */ /* 0x001fe400078e0006 */
[----:B------:R-:W-:Y:S02]  /*3df0*/  IMAD.MOV.U32 R3, RZ, RZ, R7 ;  /* 0x000000ffff037224 */ /* 0x000fe400078e0007 */
[----:B------:R-:W-:-:S07]  /*3e00*/  IMAD.MOV.U32 R4, RZ, RZ, R17 ;  /* 0x000000ffff047224 */ /* 0x000fce00078e0011 */
[----:B-----5:R-:W-:Y:S05]  /*3e10*/  CALL.REL.NOINC `($_ZN2at6native29vectorized_elementwise_kernelILi4EZZZNS0_50_GLOBAL__N__2680c7bb_12_PowKernel_cu_7dd49032_317024pow_tensor_tensor_kernelERNS_18TensorIteratorBaseEENKUlvE_clEvENKUlvE4_clEvEUlddE_St5arrayIPcLm3EEEEviT0_T1_$__internal_accurate_pow) ;  /* 0x0000002c00b07944 */ /* 0x020fea0003c00000 */
[----:B------:R-:W-:Y:S05]  /*3e20*/  BSYNC.RECONVERGENT B1 ;  /* 0x0000000000017941 */ /* 0x000fea0003800200 */
.L_x_48845:
        /* <DEDUP_REMOVED lines=17> */
.L_x_48844:
[----:B------:R-:W-:Y:S05]  /*3f40*/  BSYNC.RECONVERGENT B0 ;  /* 0x0000000000007941 */ /* 0x000fea0003800200 */
.L_x_48843:
        /* <DEDUP_REMOVED lines=30> */
.L_x_48848:
        /* <DEDUP_REMOVED lines=11> */
.L_x_48847:
[----:B------:R-:W-:Y:S05]  /*41e0*/  BSYNC.RECONVERGENT B0 ;  /* 0x0000000000007941 */ /* 0x000fea0003800200 */
.L_x_48846:
        /* <DEDUP_REMOVED lines=28> */
[----:B-----5:R-:W-:Y:S05]  /*43b0*/  CALL.REL.NOINC `($_ZN2at6native29vectorized_elementwise_kernelILi4EZZZNS0_50_GLOBAL__N__2680c7bb_12_PowKernel_cu_7dd49032_317024pow_tensor_tensor_kernelERNS_18TensorIteratorBaseEENKUlvE_clEvENKUlvE4_clEvEUlddE_St5arrayIPcLm3EEEEviT0_T1_$__internal_accurate_pow) ;  /* 0x0000002800487944 */ /* 0x020fea0003c00000 */
[----:B------:R-:W-:Y:S05]  /*43c0*/  BSYNC.RECONVERGENT B1 ;  /* 0x0000000000017941 */ /* 0x000fea0003800200 */
.L_x_48851:
        /* <DEDUP_REMOVED lines=18> */
.L_x_48850:
[----:B------:R-:W-:Y:S01]  /*44f0*/  ISETP.GE.AND P0, PT, R19, RZ, PT ;  /* 0x000000ff1300720c */ /* 0x000fe20003f06270 */
[----:B------:R-:W0:Y:S01]  /*4500*/  DSETP.NEU.AND P2, PT, |R18|, 0.5, !P2 ;  /* 0x3fe000001200742a */ /* 0x000e22000574d200 */
[----:B------:R-:W-:Y:S01]  /*4510*/  IMAD.MOV.U32 R2, RZ, RZ, RZ ;  /* 0x000000ffff027224 */ /* 0x000fe200078e00ff */
[----:B0-----:R-:W-:-:S10]  /*4520*/  SEL R3, R11, RZ, P2 ;  /* 0x000000ff0b037207 */ /* 0x001fd40001000000 */
[----:B------:R-:W-:-:S07]  /*4530*/  @!P0 LOP3.LUT R3, R3, 0x7ff00000, RZ, 0xfc, !PT ;  /* 0x7ff0000003038812 */ /* 0x000fce00078efcff */
.L_x_48852:
[----:B------:R-:W-:Y:S05]  /*4540*/  BSYNC.RECONVERGENT B0 ;  /* 0x0000000000007941 */ /* 0x000fea0003800200 */
.L_x_48849:
        /* <DEDUP_REMOVED lines=26> */
.L_x_48856:
        /* <DEDUP_REMOVED lines=11> */
.L_x_48855:
[----:B------:R0:W1:Y:S02]  /*47a0*/  DADD R2, R10, R18 ;  /* 0x000000000a027229 */ /* 0x0000640000000012 */
.L_x_48854:
[----:B------:R-:W-:Y:S05]  /*47b0*/  BSYNC.RECONVERGENT B0 ;  /* 0x0000000000007941 */ /* 0x000fea0003800200 */
.L_x_48853:
[----:B------:R-:W-:Y:S01]  /*47c0*/  SHF.R.U32.HI R0, RZ, 0x14, R21 ;  /* 0x00000014ff007819 */ /* 0x000fe20000011615 */
[----:B------:R-:W0:Y:S01]  /*47d0*/  DSETP.NEU.AND P1, PT, R18, RZ, PT ;  /* 0x000000ff1200722a */ /* 0x000e220003f2d000 */
[----:B------:R-:W-:Y:S01]  /*47e0*/  BSSY.RECONVERGENT B0, `(.L_x_48857) ;  /* 0x0000033000007945 */ /* 0x000fe20003800200 */
[----:B01----:R-:W-:Y:S02]  /*47f0*/  FSEL R19, R2, RZ, P1 ;  /* 0x000000ff02137208 */ /* 0x003fe40000800000 */
        /* <DEDUP_REMOVED lines=26> */
.L_x_48859:
        /* <DEDUP_REMOVED lines=18> */
.L_x_48858:
[----:B------:R-:W-:Y:S01]  /*4ac0*/  ISETP.GE.AND P0, PT, R21, RZ, PT ;  /* 0x000000ff1500720c */ /* 0x000fe20003f06270 */
[----:B------:R-:W0:Y:S01]  /*4ad0*/  DSETP.NEU.AND P2, PT, |R20|, 0.5, !P2 ;  /* 0x3fe000001400742a */ /* 0x000e22000574d200 */
[----:B------:R-:W-:Y:S01]  /*4ae0*/  IMAD.MOV.U32 R2, RZ, RZ, RZ ;  /* 0x000000ffff027224 */ /* 0x000fe200078e00ff */
[----:B0-----:R-:W-:-:S10]  /*4af0*/  SEL R3, R13, RZ, P2 ;  /* 0x000000ff0d037207 */ /* 0x001fd40001000000 */
[----:B------:R-:W-:-:S07]  /*4b00*/  @!P0 LOP3.LUT R3, R3, 0x7ff00000, RZ, 0xfc, !PT ;  /* 0x7ff0000003038812 */ /* 0x000fce00078efcff */
.L_x_48860:
[----:B------:R-:W-:Y:S05]  /*4b10*/  BSYNC.RECONVERGENT B0 ;  /* 0x0000000000007941 */ /* 0x000fea0003800200 */
.L_x_48857:
        /* <DEDUP_REMOVED lines=26> */
.L_x_48864:
        /* <DEDUP_REMOVED lines=11> */
.L_x_48863:
[----:B------:R0:W1:Y:S02]  /*4d70*/  DADD R2, R12, R20 ;  /* 0x000000000c027229 */ /* 0x0000640000000014 */
.L_x_48862:
[----:B------:R-:W-:Y:S05]  /*4d80*/  BSYNC.RECONVERGENT B0 ;  /* 0x0000000000007941 */ /* 0x000fea0003800200 */
.L_x_48861:
[----:B------:R-:W-:Y:S01]  /*4d90*/  SHF.R.U32.HI R0, RZ, 0x14, R23 ;  /* 0x00000014ff007819 */ /* 0x000fe20000011617 */
        /* <DEDUP_REMOVED lines=27> */
[----:B0----5:R-:W-:Y:S05]  /*4f50*/  CALL.REL.NOINC `($_ZN2at6native29vectorized_elementwise_kernelILi4EZZZNS0_50_GLOBAL__N__2680c7bb_12_PowKernel_cu_7dd49032_317024pow_tensor_tensor_kernelERNS_18TensorIteratorBaseEENKUlvE_clEvENKUlvE4_clEvEUlddE_St5arrayIPcLm3EEEEviT0_T1_$__internal_accurate_pow) ;  /* 0x0000001c00607944 */ /* 0x021fea0003c00000 */
[----:B------:R-:W-:Y:S05]  /*4f60*/  BSYNC.RECONVERGENT B1 ;  /* 0x0000000000017941 */ /* 0x000fea0003800200 */
.L_x_48867:
        /* <DEDUP_REMOVED lines=18> */
.L_x_48866:
[----:B------:R-:W-:Y:S01]  /*5090*/  ISETP.GE.AND P0, PT, R23, RZ, PT ;  /* 0x000000ff1700720c */ /* 0x000fe20003f06270 */
[----:B------:R-:W1:Y:S01]  /*50a0*/  DSETP.NEU.AND P2, PT, |R22|, 0.5, !P2 ;  /* 0x3fe000001600742a */ /* 0x000e62000574d200 */
[----:B------:R-:W-:Y:S01]  /*50b0*/  IMAD.MOV.U32 R2, RZ, RZ, RZ ;  /* 0x000000ffff027224 */ /* 0x000fe200078e00ff */
[----:B-1----:R-:W-:-:S10]  /*50c0*/  SEL R3, R15, RZ, P2 ;  /* 0x000000ff0f037207 */ /* 0x002fd40001000000 */
[----:B------:R-:W-:-:S07]  /*50d0*/  @!P0 LOP3.LUT R3, R3, 0x7ff00000, RZ, 0xfc, !PT ;  /* 0x7ff0000003038812 */ /* 0x000fce00078efcff */
.L_x_48868:
[----:B------:R-:W-:Y:S05]  /*50e0*/  BSYNC.RECONVERGENT B0 ;  /* 0x0000000000007941 */ /* 0x000fea0003800200 */
.L_x_48865:
        /* <DEDUP_REMOVED lines=26> */
.L_x_48872:
        /* <DEDUP_REMOVED lines=11> */
.L_x_48871:
[----:B------:R1:W2:Y:S02]  /*5340*/  DADD R2, R14, R22 ;  /* 0x000000000e027229 */ /* 0x0002a40000000016 */
.L_x_48870:
[----:B------:R-:W-:Y:S05]  /*5350*/  BSYNC.RECONVERGENT B0 ;  /* 0x0000000000007941 */ /* 0x000fea0003800200 */
.L_x_48869:
[----:B-----5:R-:W-:Y:S01]  /*5360*/  SHF.R.U32.HI R0, RZ, 0x14, R33 ;  /* 0x00000014ff007819 */ /* 0x020fe20000011621 */
        /* <DEDUP_REMOVED lines=29> */
.L_x_48875:
        /* <DEDUP_REMOVED lines=18> */
.L_x_48874:
[----:B------:R-:W-:Y:S01]  /*5660*/  ISETP.GE.AND P0, PT, R33, RZ, PT ;  /* 0x000000ff2100720c */ /* 0x000fe20003f06270 */
[----:B------:R-:W1:Y:S01]  /*5670*/  DSETP.NEU.AND P2, PT, |R32|, 0.5, !P2 ;  /* 0x3fe000002000742a */ /* 0x000e62000574d200 */
[----:B------:R-:W-:Y:S01]  /*5680*/  IMAD.MOV.U32 R2, RZ, RZ, RZ ;  /* 0x000000ffff027224 */ /* 0x000fe200078e00ff */
[----:B-1----:R-:W-:-:S10]  /*5690*/  SEL R3, R25, RZ, P2 ;  /* 0x000000ff19037207 */ /* 0x002fd40001000000 */
[----:B------:R-:W-:-:S07]  /*56a0*/  @!P0 LOP3.LUT R3, R3, 0x7ff00000, RZ, 0xfc, !PT ;  /* 0x7ff0000003038812 */ /* 0x000fce00078efcff */
.L_x_48876:
[----:B------:R-:W-:Y:S05]  /*56b0*/  BSYNC.RECONVERGENT B0 ;  /* 0x0000000000007941 */ /* 0x000fea0003800200 */
.L_x_48873:
        /* <DEDUP_REMOVED lines=26> */
.L_x_48880:
        /* <DEDUP_REMOVED lines=11> */
.L_x_48879:
[----:B------:R1:W2:Y:S02]  /*5910*/  DADD R2, R24, R32 ;  /* 0x0000000018027229 */ /* 0x0002a40000000020 */
.L_x_48878:
[----:B------:R-:W-:Y:S05]  /*5920*/  BSYNC.RECONVERGENT B0 ;  /* 0x0000000000007941 */ /* 0x000fea0003800200 */
.L_x_48877:
        /* <DEDUP_REMOVED lines=28> */
[----:B-1----:R-:W-:Y:S05]  /*5af0*/  CALL.REL.NOINC `($_ZN2at6native29vectorized_elementwise_kernelILi4EZZZNS0_50_GLOBAL__N__2680c7bb_12_PowKernel_cu_7dd49032_317024pow_tensor_tensor_kernelERNS_18TensorIteratorBaseEENKUlvE_clEvENKUlvE4_clEvEUlddE_St5arrayIPcLm3EEEEviT0_T1_$__internal_accurate_pow) ;  /* 0x0000001000787944 */ /* 0x002fea0003c00000 */
[----:B------:R-:W-:Y:S05]  /*5b00*/  BSYNC.RECONVERGENT B1 ;  /* 0x0000000000017941 */ /* 0x000fea0003800200 */
.L_x_48883:
        /* <DEDUP_REMOVED lines=18> */
.L_x_48882:
[----:B------:R-:W-:Y:S01]  /*5c30*/  ISETP.GE.AND P0, PT, R35, RZ, PT ;  /* 0x000000ff2300720c */ /* 0x000fe20003f06270 */
[----:B------:R-:W0:Y:S01]  /*5c40*/  DSETP.NEU.AND P2, PT, |R34|, 0.5, !P2 ;  /* 0x3fe000002200742a */ /* 0x000e22000574d200 */
[----:B------:R-:W-:Y:S01]  /*5c50*/  IMAD.MOV.U32 R2, RZ, RZ, RZ ;  /* 0x000000ffff027224 */ /* 0x000fe200078e00ff */
[----:B0-----:R-:W-:-:S10]  /*5c60*/  SEL R3, R27, RZ, P2 ;  /* 0x000000ff1b037207 */ /* 0x001fd40001000000 */
[----:B------:R-:W-:-:S07]  /*5c70*/  @!P0 LOP3.LUT R3, R3, 0x7ff00000, RZ, 0xfc, !PT ;  /* 0x7ff0000003038812 */ /* 0x000fce00078efcff */
.L_x_48884:
[----:B------:R-:W-:Y:S05]  /*5c80*/  BSYNC.RECONVERGENT B0 ;  /* 0x0000000000007941 */ /* 0x000fea0003800200 */
.L_x_48881:
        /* <DEDUP_REMOVED lines=26> */
.L_x_48888:
        /* <DEDUP_REMOVED lines=11> */
.L_x_48887:
[----:B------:R0:W2:Y:S02]  /*5ee0*/  DADD R2, R26, R34 ;  /* 0x000000001a027229 */ /* 0x0000a40000000022 */
.L_x_48886:
[----:B------:R-:W-:Y:S05]  /*5ef0*/  BSYNC.RECONVERGENT B0 ;  /* 0x0000000000007941 */ /* 0x000fea0003800200 */
.L_x_48885:
        /* <DEDUP_REMOVED lines=30> */
.L_x_48891:
        /* <DEDUP_REMOVED lines=18> */
.L_x_48890:
[----:B------:R-:W-:Y:S01]  /*6200*/  ISETP.GE.AND P0, PT, R37, RZ, PT ;  /* 0x000000ff2500720c */ /* 0x000fe20003f06270 */
[----:B------:R-:W2:Y:S01]  /*6210*/  DSETP.NEU.AND P2, PT, |R36|, 0.5, !P2 ;  /* 0x3fe000002400742a */ /* 0x000ea2000574d200 */
[----:B------:R-:W-:Y:S01]  /*6220*/  IMAD.MOV.U32 R2, RZ, RZ, RZ ;  /* 0x000000ffff027224 */ /* 0x000fe200078e00ff */
[----:B--2---:R-:W-:-:S10]  /*6230*/  SEL R3, R29, RZ, P2 ;  /* 0x000000ff1d037207 */ /* 0x004fd40001000000 */
[----:B------:R-:W-:-:S07]  /*6240*/  @!P0 LOP3.LUT R3, R3, 0x7ff00000, RZ, 0xfc, !PT ;  /* 0x7ff0000003038812 */ /* 0x000fce00078efcff */
.L_x_48892:
[----:B------:R-:W-:Y:S05]  /*6250*/  BSYNC.RECONVERGENT B0 ;  /* 0x0000000000007941 */ /* 0x000fea0003800200 */
.L_x_48889:
        /* <DEDUP_REMOVED lines=26> */
.L_x_48896:
        /* <DEDUP_REMOVED lines=11> */
.L_x_48895:
[----:B------:R2:W3:Y:S02]  /*64b0*/  DADD R2, R28, R36 ;  /* 0x000000001c027229 */ /* 0x0004e40000000024 */
.L_x_48894:
[----:B------:R-:W-:Y:S05]  /*64c0*/  BSYNC.RECONVERGENT B0 ;  /* 0x0000000000007941 */ /* 0x000fea0003800200 */
.L_x_48893:
        /* <DEDUP_REMOVED lines=30> */
.L_x_48899:
        /* <DEDUP_REMOVED lines=18> */
.L_x_48898:
[----:B------:R-:W-:Y:S01]  /*67d0*/  ISETP.GE.AND P0, PT, R39, RZ, PT ;  /* 0x000000ff2700720c */ /* 0x000fe20003f06270 */
[----:B------:R-:W3:Y:S01]  /*67e0*/  DSETP.NEU.AND P2, PT, |R38|, 0.5, !P2 ;  /* 0x3fe000002600742a */ /* 0x000ee2000574d200 */
[----:B------:R-:W-:Y:S01]  /*67f0*/  IMAD.MOV.U32 R2, RZ, RZ, RZ ;  /* 0x000000ffff027224 */ /* 0x000fe200078e00ff */
[----:B---3--:R-:W-:-:S10]  /*6800*/  SEL R3, R31, RZ, P2 ;  /* 0x000000ff1f037207 */ /* 0x008fd40001000000 */
[----:B------:R-:W-:-:S07]  /*6810*/  @!P0 LOP3.LUT R3, R3, 0x7ff00000, RZ, 0xfc, !PT ;  /* 0x7ff0000003038812 */ /* 0x000fce00078efcff */
.L_x_48900:
[----:B------:R-:W-:Y:S05]  /*6820*/  BSYNC.RECONVERGENT B0 ;  /* 0x0000000000007941 */ /* 0x000fea0003800200 */
.L_x_48897:
        /* <DEDUP_REMOVED lines=26> */
.L_x_48904:
        /* <DEDUP_REMOVED lines=11> */
.L_x_48903:
[----:B------:R3:W4:Y:S02]  /*6a80*/  DADD R2, R30, R38 ;  /* 0x000000001e027229 */ /* 0x0007240000000026 */
.L_x_48902:
[----:B------:R-:W-:Y:S05]  /*6a90*/  BSYNC.RECONVERGENT B0 ;  /* 0x0000000000007941 */ /* 0x000fea0003800200 */
.L_x_48901:
[----:B------:R-:W5:Y:S01]  /*6aa0*/  S2R R0, SR_CTAID.X ;  /* 0x0000000000007919 */ /* 0x000f620000002500 */
[----:B------:R-:W0:Y:S01]  /*6ab0*/  LDC.64 R4, c[0x0][0x390] ;  /* 0x0000e400ff047b82 */ /* 0x000e220000000a00 */
[----:B------:R-:W4:Y:S01]  /*6ac0*/  DSETP.NEU.AND P1, PT, R38, RZ, PT ;  /* 0x000000ff2600722a */ /* 0x000f220003f2d000 */
[----:B------:R-:W-:Y:S01]  /*6ad0*/  LOP3.LUT R57, R57, R56, RZ, 0x3c, !PT ;  /* 0x0000003839397212 */ /* 0x000fe200078e3cff */
[----:B------:R-:W1:Y:S01]  /*6ae0*/  S2R R7, SR_TID.X ;  /* 0x0000000000077919 */ /* 0x000e620000002100 */
[----:B----4-:R-:W-:Y:S01]  /*6af0*/  FSEL R3, R3, 1.875, P1 ;  /* 0x3ff0000003037808 */ /* 0x010fe20000800000 */
[----:B------:R-:W-:Y:S01]  /*6b00*/  IMAD.MOV.U32 R58, RZ, RZ, R19 ;  /* 0x000000ffff3a7224 */ /* 0x000fe200078e0013 */
[----:B------:R-:W-:Y:S01]  /*6b10*/  LOP3.LUT R17, R17, R16, RZ, 0x3c, !PT ;  /* 0x0000001011117212 */ /* 0x000fe200078e3cff */
        /* <DEDUP_REMOVED lines=9> */
[----:B------:R-:W-:-:S02]  /*6bb0*/  LOP3.LUT R12, R13, R12, RZ, 0x3c, !PT ;  /* 0x0000000c0d0c7212 */ /* 0x000fc400078e3cff */
[----:B------:R-:W-:Y:S02]  /*6bc0*/  LOP3.LUT R8, R9, R8, RZ, 0x3c, !PT ;  /* 0x0000000809087212 */ /* 0x000fe400078e3cff */
[----:B------:R-:W-:Y:S02]  /*6bd0*/  LOP3.LUT R57, R57, R56, RZ, 0x3c, !PT ;  /* 0x0000003839397212 */ /* 0x000fe400078e3cff */
[----:B------:R-:W-:Y:S02]  /*6be0*/  LOP3.LUT R17, R17, R16, RZ, 0x3c, !PT ;  /* 0x0000001011117212 */ /* 0x000fe400078e3cff */
[----:B------:R-:W-:Y:S02]  /*6bf0*/  LOP3.LUT R13, R13, R12, RZ, 0x3c, !PT ;  /* 0x0000000c0d0d7212 */ /* 0x000fe400078e3cff */
[----:B------:R-:W-:Y:S01]  /*6c00*/  LOP3.LUT R9, R9, R8, RZ, 0x3c, !PT ;  /* 0x0000000809097212 */ /* 0x000fe200078e3cff */
[----:B-----5:R-:W-:Y:S01]  /*6c10*/  IMAD.SHL.U32 R21, R0, 0x400, RZ ;  /* 0x0000040000157824 */ /* 0x020fe200078e00ff */
[----:B------:R-:W-:-:S03]  /*6c20*/  FSEL R0, R2, RZ, P1 ;  /* 0x000000ff02007208 */ /* 0x000fc60000800000 */
[----:B0-----:R-:W-:-:S04]  /*6c30*/  IMAD.WIDE.U32 R4, R21, 0x8, R4 ;  /* 0x0000000815047825 */ /* 0x001fc800078e0004 */
[----:B-1----:R-:W-:-:S05]  /*6c40*/  IMAD.WIDE.U32 R4, R7, 0x20, R4 ;  /* 0x0000002007047825 */ /* 0x002fca00078e0004 */
[----:B------:R-:W-:-:S15]  /*6c50*/  STG.E.ENL2.256 desc[UR6][R4.64], R56, R16 ;  /* 0xf80000380410797f */ /* 0x000fde000f121806 */
[----:B------:R-:W-:-:S10]  /*6c60*/  NOP ;  /* 0x0000000000007918 */ /* 0x000fd40000000000 */
[----:B------:R-:W0:Y:S02]  /*6c70*/  DSETP.NEU.AND P0, PT, R30, 1, PT ;  /* 0x3ff000001e00742a */ /* 0x000e240003f0d000 */
[----:B0-----:R-:W-:Y:S02]  /*6c80*/  FSEL R0, R0, RZ, P0 ;  /* 0x000000ff00007208 */ /* 0x001fe40000000000 */
[----:B------:R-:W-:-:S03]  /*6c90*/  FSEL R3, R3, 1.875, P0 ;  /* 0x3ff0000003037808 */ /* 0x000fc60000000000 */
[----:B------:R-:W-:Y:S02]  /*6ca0*/  IMAD.MOV.U32 R10, RZ, RZ, R0 ;  /* 0x000000ffff0a7224 */ /* 0x000fe400078e0000 */
[----:B------:R-:W-:-:S05]  /*6cb0*/  IMAD.MOV.U32 R11, RZ, RZ, R3 ;  /* 0x000000ffff0b7224 */ /* 0x000fca00078e0003 */
[----:B------:R-:W-:Y:S01]  /*6cc0*/  STG.E.ENL2.256 desc[UR6][R4.64+0x1000], R12, R8 ;  /* 0xf800800c0408797f */ /* 0x000fe2000f121806 */
[----:B------:R-:W-:Y:S05]  /*6cd0*/  EXIT ;  /* 0x000000000000794d */ /* 0x000fea0003800000 */
        .type           $_ZN2at6native29vectorized_elementwise_kernelILi4EZZZNS0_50_GLOBAL__N__2680c7bb_12_PowKernel_cu_7dd49032_317024pow_tensor_tensor_kernelERNS_18TensorIteratorBaseEENKUlvE_clEvENKUlvE4_clEvEUlddE_St5arrayIPcLm3EEEEviT0_T1_$__internal_accurate_pow,@function
        .size           $_ZN2at6native29vectorized_elementwise_kernelILi4EZZZNS0_50_GLOBAL__N__2680c7bb_12_PowKernel_cu_7dd49032_317024pow_tensor_tensor_kernelERNS_18TensorIteratorBaseEENKUlvE_clEvENKUlvE4_clEvEUlddE_St5arrayIPcLm3EEEEviT0_T1_$__internal_accurate_pow,(.L_x_60695 - $_ZN2at6native29vectorized_elementwise_kernelILi4EZZZNS0_50_GLOBAL__N__2680c7bb_12_PowKernel_cu_7dd49032_317024pow_tensor_tensor_kernelERNS_18TensorIteratorBaseEENKUlvE_clEvENKUlvE4_clEvEUlddE_St5arrayIPcLm3EEEEviT0_T1_$__internal_accurate_pow)
$_ZN2at6native29vectorized_elementwise_kernelILi4EZZZNS0_50_GLOBAL__N__2680c7bb_12_PowKernel_cu_7dd49032_317024pow_tensor_tensor_kernelERNS_18TensorIteratorBaseEENKUlvE_clEvENKUlvE4_clEvEUlddE_St5arrayIPcLm3EEEEviT0_T1_$__internal_accurate_pow:
        /* <DEDUP_REMOVED lines=476> */
.L_x_48905:
        /* <DEDUP_REMOVED lines=10> */
[----:B------:R-:W-:Y:S05]  /*8b40*/  RET.REL.NODEC R4 `(_ZN2at6native29vectorized_elementwise_kernelILi4EZZZNS0_50_GLOBAL__N__2680c7bb_12_PowKernel_cu_7dd49032_317024pow_tensor_tensor_kernelERNS_18TensorIteratorBaseEENKUlvE_clEvENKUlvE4_clEvEUlddE_St5arrayIPcLm3EEEEviT0_T1_) ;  /* 0xffffff74042c7950 */ /* 0x000fea0003c3ffff */
.L_x_48906:
        /* <DEDUP_REMOVED lines=11> */
.L_x_60695:


//--------------------- .text._ZN2at6native29vectorized_elementwise_kernelILi8EZZZNS0_50_GLOBAL__N__2680c7bb_12_PowKernel_cu_7dd49032_317024pow_tensor_tensor_kernelERNS_18TensorIteratorBaseEENKUlvE_clEvENKUlvE4_clEvEUlddE_St5arrayIPcLm3EEEEviT0_T1_ --------------------------
	.section	.text._ZN2at6native29vectorized_elementwise_kernelILi8EZZZNS0_50_GLOBAL__N__2680c7bb_12_PowKernel_cu_7dd49032_317024pow_tensor_tensor_kernelERNS_18TensorIteratorBaseEENKUlvE_clEvENKUlvE4_clEvEUlddE_St5arrayIPcLm3EEEEviT0_T1_,"ax",@progbits
	.align	128
        .global         _ZN2at6native29vectorized_elementwise_kernelILi8EZZZNS0_50_GLOBAL__N__2680c7bb_12_PowKernel_cu_7dd49032_317024pow_tensor_tensor_kernelERNS_18TensorIteratorBaseEENKUlvE_clEvENKUlvE4_clEvEUlddE_St5arrayIPcLm3EEEEviT0_T1_
        .type           _ZN2at6native29vectorized_elementwise_kernelILi8EZZZNS0_50_GLOBAL__N__2680c7bb_12_PowKernel_cu_7dd49032_317024pow_tensor_tensor_kernelERNS_18TensorIteratorBaseEENKUlvE_clEvENKUlvE4_clEvEUlddE_St5arrayIPcLm3EEEEviT0_T1_,@function
        .size           _ZN2at6native29vectorized_elementwise_kernelILi8EZZZNS0_50_GLOBAL__N__2680c7bb_12_PowKernel_cu_7dd49032_317024pow_tensor_tensor_kernelERNS_18TensorIteratorBaseEENKUlvE_clEvENKUlvE4_clEvEUlddE_St5arrayIPcLm3EEEEviT0_T1_,(.L_x_61058 - _ZN2at6native29vectorized_elementwise_kernelILi8EZZZNS0_50_GLOBAL__N__2680c7bb_12_PowKernel_cu_7dd49032_317024pow_tensor_tensor_kernelERNS_18TensorIteratorBaseEENKUlvE_clEvENKUlvE4_clEvEUlddE_St5arrayIPcLm3EEEEviT0_T1_)
        .other          _ZN2at6native29vectorized_elementwise_kernelILi8EZZZNS0_50_GLOBAL__N__2680c7bb_12_PowKernel_cu_7dd49032_317024pow_tensor_tensor_kernelERNS_18TensorIteratorBaseEENKUlvE_clEvENKUlvE4_clEvEUlddE_St5arrayIPcLm3EEEEviT0_T1_,@"STO_CUDA_ENTRY STV_DEFAULT"
_ZN2at6native29vectorized_elementwise_kernelILi8EZZZNS0_50_GLOBAL__N__2680c7bb_12_PowKernel_cu_7dd49032_317024pow_tensor_tensor_kernelERNS_18TensorIteratorBaseEENKUlvE_clEvENKUlvE4_clEvEUlddE_St5arrayIPcLm3EEEEviT0_T1_:
.text._ZN2at6native29vectorized_elementwise_kernelILi8EZZZNS0_50_GLOBAL__N__2680c7bb_12_PowKernel_cu_7dd49032_317024pow_tensor_tensor_kernelERNS_18TensorIteratorBaseEENKUlvE_clEvENKUlvE4_clEvEUlddE_St5arrayIPcLm3EEEEviT0_T1_:
[----:B------:R-:W-:Y:S01]  /*0000*/  LDC R1, c[0x0][0x37c] ;  /* 0x0000df00ff017b82 */ /* 0x000fe20000000800 */
[----:B------:R-:W-:Y:S05]  /*0010*/  EXIT ;  /* 0x000000000000794d */ /* 0x000fea0003800000 */
.L_x_48907:
        /* <DEDUP_REMOVED lines=14> */
.L_x_61058:


//--------------------- .text._ZN2at6native18elementwise_kernelILi128ELi4EZNS0_15gpu_kernel_implIZNS0_50_GLOBAL__N__2680c7bb_12_PowKernel_cu_7dd49032_317022pow_scalar_tensor_implIdEEvRNS_18TensorIteratorBaseET_EUldE_EEvS6_RKS7_EUliE_EEviT1_ --------------------------
	.section	.text._ZN2at6native18elementwise_kernelILi128ELi4EZNS0_15gpu_kernel_implIZNS0_50_GLOBAL__N__2680c7bb_12_PowKernel_cu_7dd49032_317022pow_scalar_tensor_implIdEEvRNS_18TensorIteratorBaseET_EUldE_EEvS6_RKS7_EUliE_EEviT1_,"ax",@progbits
	.align	128
        .global         _ZN2at6native18elementwise_kernelILi128ELi4EZNS0_15gpu_kernel_implIZNS0_50_GLOBAL__N__2680c7bb_12_PowKernel_cu_7dd49032_317022pow_scalar_tensor_implIdEEvRNS_18TensorIteratorBaseET_EUldE_EEvS6_RKS7_EUliE_EEviT1_
        .type           _ZN2at6native18elementwise_kernelILi128ELi4EZNS0_15gpu_kernel_implIZNS0_50_GLOBAL__N__2680c7bb_12_PowKernel_cu_7dd49032_317022pow_scalar_tensor_implIdEEvRNS_18TensorIteratorBaseET_EUldE_EEvS6_RKS7_EUliE_EEviT1_,@function
        .size           _ZN2at6native18elementwise_kernelILi128ELi4EZNS0_15gpu_kernel_implIZNS0_50_GLOBAL__N__2680c7bb_12_PowKernel_cu_7dd49032_317022pow_scalar_tensor_implIdEEvRNS_18TensorIteratorBaseET_EUldE_EEvS6_RKS7_EUliE_EEviT1_,(.L_x_60696 - _ZN2at6native18elementwise_kernelILi128ELi4EZNS0_15gpu_kernel_implIZNS0_50_GLOBAL__N__2680c7bb_12_PowKernel_cu_7dd49032_317022pow_scalar_tensor_implIdEEvRNS_18TensorIteratorBaseET_EUldE_EEvS6_RKS7_EUliE_EEviT1_)
        .other          _ZN2at6native18elementwise_kernelILi128ELi4EZNS0_15gpu_kernel_implIZNS0_50_GLOBAL__N__2680c7bb_12_PowKernel_cu_7dd49032_317022pow_scalar_tensor_implIdEEvRNS_18TensorIteratorBaseET_EUldE_EEvS6_RKS7_EUliE_EEviT1_,@"STO_CUDA_ENTRY STV_DEFAULT"
_ZN2at6native18elementwise_kernelILi128ELi4EZNS0_15gpu_kernel_implIZNS0_50_GLOBAL__N__2680c7bb_12_PowKernel_cu_7dd49032_317022pow_scalar_tensor_implIdEEvRNS_18TensorIteratorBaseET_EUldE_EEvS6_RKS7_EUliE_EEviT1_:
.text._ZN2at6native18elementwise_kernelILi128ELi4EZNS0_15gpu_kernel_implIZNS0_50_GLOBAL__N__2680c7bb_12_PowKernel_cu_7dd49032_317022pow_scalar_tensor_implIdEEvRNS_18TensorIteratorBaseET_EUldE_EEvS6_RKS7_EUliE_EEviT1_:
[----:B------:R-:W0:Y:S01]  /*0000*/  LDC R1, c[0x0][0x37c] ;  /* 0x0000df00ff017b82 */ /* 0x000e220000000800 */
[----:B------:R-:W1:Y:S07]  /*0010*/  S2R R17, SR_TID.X ;  /* 0x0000000000117919 */ /* 0x000e6e0000002100 */
[----:B------:R-:W2:Y:S01]  /*0020*/  S2UR UR4, SR_CTAID.X ;  /* 0x00000000000479c3 */ /* 0x000ea20000002500 */
[----:B------:R-:W3:Y:S01]  /*0030*/  LDCU UR39, c[0x0][0x388] ;  /* 0x00007100ff2777ac */ /* 0x000ee20008000800 */
[----:B------:R-:W-:Y:S01]  /*0040*/  BSSY.RECONVERGENT B7, `(.L_x_48908) ;  /* 0x00003c2000077945 */ /* 0x000fe20003800200 */
[----:B------:R-:W4:Y:S05]  /*0050*/  LDCU UR5, c[0x0][0x380] ;  /* 0x00007000ff0577ac */ /* 0x000f2a0008000800 */
[----:B------:R-:W5:Y:S01]  /*0060*/  LDC.64 R2, c[0x0][0x590] ;  /* 0x00016400ff027b82 */ /* 0x000f620000000a00 */
[----:B------:R-:W0:Y:S01]  /*0070*/  LDCU.64 UR36, c[0x0][0x358] ;  /* 0x00006b00ff2477ac */ /* 0x000e220008000a00 */
[----:B------:R-:W0:Y:S01]  /*0080*/  LDCU.U8 UR41, c[0x0][0x5a0] ;  /* 0x0000b400ff2977ac */ /* 0x000e220008000000 */
[----:B------:R-:W0:Y:S01]  /*0090*/  LDCU.U8 UR42, c[0x0][0x5a1] ;  /* 0x0000b420ff2a77ac */ /* 0x000e220008000000 */
[----:B---3--:R-:W-:-:S02]  /*00a0*/  UIADD3 UR40, UPT, UPT, UR39, -0x1, URZ ;  /* 0xffffffff27287890 */ /* 0x008fc4000fffe0ff */
[----:B--2---:R-:W-:Y:S02]  /*00b0*/  USHF.L.U32 UR4, UR4, 0x9, URZ ;  /* 0x0000000904047899 */ /* 0x004fe400080006ff */
[----:B------:R-:W-:-:S04]  /*00c0*/  UISETP.LT.U32.AND UP0, UPT, UR40, 0x18, UPT ;  /* 0x000000182800788c */ /* 0x000fc8000bf01070 */
[----:B------:R-:W-:Y:S01]  /*00d0*/  USEL UR38, UR40, 0x18, UP0 ;  /* 0x0000001828267887 */ /* 0x000fe20008000000 */
[----:B-1----:R-:W-:Y:S01]  /*00e0*/  LOP3.LUT R17, R17, UR4, RZ, 0xfc, !PT ;  /* 0x0000000411117c12 */ /* 0x002fe2000f8efcff */
[----:B-----5:R-:W1:Y:S02]  /*00f0*/  DSETP.GT.AND P0, PT, |R2|, 1, PT ;  /* 0x3ff000000200742a */ /* 0x020e640003f04200 */
[----:B-1----:R-:W-:Y:S01]  /*0100*/  SEL R2, RZ, 0x7ff00000, !P0 ;  /* 0x7ff00000ff027807 */ /* 0x002fe20004000000 */
[----:B------:R-:W-:Y:S01]  /*0110*/  UIADD3 UR38, UPT, UPT, UR38, 0x1, URZ ;  /* 0x0000000126267890 */ /* 0x000fe2000fffe0ff */
[----:B----4-:R-:W-:Y:S02]  /*0120*/  ISETP.GE.AND P1, PT, R17, UR5, PT ;  /* 0x0000000511007c0c */ /* 0x010fe4000bf26270 */
[----:B------:R-:W-:-:S11]  /*0130*/  LOP3.LUT R19, R2, 0x7ff00000, RZ, 0x3c, !PT ;  /* 0x7ff0000002137812 */ /* 0x000fd600078e3cff */
        /* <DEDUP_REMOVED lines=303> */
.L_x_48910:
        /* <DEDUP_REMOVED lines=18> */
.L_x_48915:
[----:B------:R-:W2:Y:S02]  /*1550*/  LDG.E.U8 R4, desc[UR36][R4.64] ;  /* 0x0000002404047981 */ /* 0x000ea4000c1e1100 */
[----:B--2---:R4:W0:Y:S02]  /*1560*/  I2F.F64.U16 R26, R4 ;  /* 0x00000004001a7312 */ /* 0x0048240000101800 */
[----:B0---4-:R-:W-:Y:S05]  /*1570*/  BRA `(.L_x_48917) ;  /* 0x0000000c00647947 */ /* 0x011fea0003800000 */
.L_x_48914:
        /* <DEDUP_REMOVED lines=9> */
.L_x_48919:
[----:B------:R-:W2:Y:S02]  /*1610*/  LDG.E R4, desc[UR36][R4.64] ;  /* 0x0000002404047981 */ /* 0x000ea4000c1e1900 */
[----:B--2---:R4:W0:Y:S02]  /*1620*/  I2F.F64 R26, R4 ;  /* 0x00000004001a7312 */ /* 0x0048240000201c00 */
[----:B0---4-:R-:W-:Y:S05]  /*1630*/  BRA `(.L_x_48917) ;  /* 0x0000000c00347947 */ /* 0x011fea0003800000 */
.L_x_48918:
[----:B------:R-:W2:Y:S02]  /*1640*/  LDG.E.U16 R4, desc[UR36][R4.64] ;  /* 0x0000002404047981 */ /* 0x000ea4000c1e1500 */
[----:B--2---:R4:W0:Y:S02]  /*1650*/  I2F.F64.S16 R26, R4 ;  /* 0x00000004001a7312 */ /* 0x0048240000101c00 */
[----:B0---4-:R-:W-:Y:S05]  /*1660*/  BRA `(.L_x_48917) ;  /* 0x0000000c00287947 */ /* 0x011fea0003800000 */
.L_x_48913:
        /* <DEDUP_REMOVED lines=10> */
.L_x_48921:
[----:B------:R-:W2:Y:S02]  /*1710*/  LDG.E.U16 R0, desc[UR36][R4.64] ;  /* 0x0000002404007981 */ /* 0x000ea4000c1e1500 */
[----:B--2---:R-:W-:-:S05]  /*1720*/  HADD2.F32 R0, -RZ, R0.H0_H0 ;  /* 0x20000000ff007230 */ /* 0x004fca0000004100 */
[----:B------:R-:W-:-:S04]  /*1730*/  FMUL.FTZ R0, R0, 1 ;  /* 0x3f80000000007820 */ /* 0x000fc80000410000 */
[----:B------:R3:W4:Y:S02]  /*1740*/  F2F.F64.F32 R26, R0 ;  /* 0x00000000001a7310 */ /* 0x0007240000201800 */
[----:B---34-:R-:W-:Y:S05]  /*1750*/  BRA `(.L_x_48917) ;  /* 0x0000000800ec7947 */ /* 0x018fea0003800000 */
.L_x_48920:
        /* <DEDUP_REMOVED lines=10> */
.L_x_48923:
[----:B------:R-:W2:Y:S02]  /*1800*/  LDG.E.U16 R4, desc[UR36][R4.64] ;  /* 0x0000002404047981 */ /* 0x000ea4000c1e1500 */
[----:B--2---:R-:W-:-:S05]  /*1810*/  HADD2.F32 R0, -RZ, R4.H0_H0 ;  /* 0x20000004ff007230 */ /* 0x004fca0000004100 */
[----:B------:R-:W-:-:S04]  /*1820*/  FMUL.FTZ R0, R0, 1 ;  /* 0x3f80000000007820 */ /* 0x000fc80000410000 */
[----:B------:R4:W0:Y:S02]  /*1830*/  F2F.F64.F32 R26, R0 ;  /* 0x00000000001a7310 */ /* 0x0008240000201800 */
[----:B0---4-:R-:W-:Y:S05]  /*1840*/  BRA `(.L_x_48917) ;  /* 0x0000000800b07947 */ /* 0x011fea0003800000 */
.L_x_48922:
[----:B------:R3:W5:Y:S01]  /*1850*/  LDG.E.64 R26, desc[UR36][R4.64] ;  /* 0x00000024041a7981 */ /* 0x000762000c1e1b00 */
[----:B------:R-:W-:Y:S05]  /*1860*/  BRA `(.L_x_48917) ;  /* 0x0000000800a87947 */ /* 0x000fea0003800000 */
.L_x_48912:
        /* <DEDUP_REMOVED lines=13> */
.L_x_48926:
[----:B------:R2:W5:Y:S01]  /*1940*/  LDG.E.64 R26, desc[UR36][R4.64] ;  /* 0x00000024041a7981 */ /* 0x000562000c1e1b00 */
[----:B------:R-:W-:Y:S05]  /*1950*/  BRA `(.L_x_48917) ;  /* 0x00000008006c7947 */ /* 0x000fea0003800000 */
.L_x_48925:
        /* <DEDUP_REMOVED lines=27> */
.L_x_48928:
        /* <DEDUP_REMOVED lines=10> */
[----:B------:R-:W-:-:S04]  /*1bb0*/  MOV R3, R6 ;  /* 0x0000000600037202 */ /* 0x000fc80000000f00 */
[----:B------:R-:W-:-:S05]  /*1bc0*/  LOP3.LUT R0, R0, 0x80000000, R3, 0xf8, !PT ;  /* 0x8000000000007812 */ /* 0x000fca00078ef803 */
[----:B------:R-:W-:-:S04]  /*1bd0*/  FMUL.FTZ R0, R0, 1 ;  /* 0x3f80000000007820 */ /* 0x000fc80000410000 */
[----:B------:R2:W3:Y:S02]  /*1be0*/  F2F.F64.F32 R26, R0 ;  /* 0x00000000001a7310 */ /* 0x0004e40000201800 */
[----:B--23--:R-:W-:Y:S05]  /*1bf0*/  BRA `(.L_x_48917) ;  /* 0x0000000400c47947 */ /* 0x00cfea0003800000 */
.L_x_48927:
[----:B------:R-:W2:Y:S02]  /*1c00*/  LDG.E.U16 R0, desc[UR36][R4.64] ;  /* 0x0000002404007981 */ /* 0x000ea4000c1e1500 */
[----:B--2---:R-:W-:-:S04]  /*1c10*/  IMAD.U32 R0, R0, 0x10000, RZ ;  /* 0x0001000000007824 */ /* 0x004fc800078e00ff */
[----:B------:R-:W-:-:S04]  /*1c20*/  FMUL.FTZ R0, R0, 1 ;  /* 0x3f80000000007820 */ /* 0x000fc80000410000 */
[----:B------:R2:W3:Y:S02]  /*1c30*/  F2F.F64.F32 R26, R0 ;  /* 0x00000000001a7310 */ /* 0x0004e40000201800 */
[----:B--23--:R-:W-:Y:S05]  /*1c40*/  BRA `(.L_x_48917) ;  /* 0x0000000400b07947 */ /* 0x00cfea0003800000 */
.L_x_48924:
        /* <DEDUP_REMOVED lines=11> */
.L_x_48931:
        /* <DEDUP_REMOVED lines=21> */
.L_x_48933:
[----:B------:R-:W-:Y:S05]  /*1e50*/  BSYNC.RECONVERGENT B0 ;  /* 0x0000000000007941 */ /* 0x000fea0003800200 */
.L_x_48932:
[----:B------:R-:W-:Y:S01]  /*1e60*/  IMAD.SHL.U32 R0, R0, 0x100000, RZ ;  /* 0x0010000000007824 */ /* 0x000fe200078e00ff */
[----:B------:R-:W-:-:S04]  /*1e70*/  LEA R3, R3, 0x3b800000, 0x17 ;  /* 0x3b80000003037811 */ /* 0x000fc800078eb8ff */
[----:B------:R-:W-:-:S05]  /*1e80*/  LOP3.LUT R0, R3, R0, R7, 0xfe, !PT ;  /* 0x0000000003007212 */ /* 0x000fca00078efe07 */
[----:B------:R-:W-:-:S04]  /*1e90*/  FMUL.FTZ R0, R0, 1 ;  /* 0x3f80000000007820 */ /* 0x000fc80000410000 */
[----:B------:R2:W3:Y:S02]  /*1ea0*/  F2F.F64.F32 R26, R0 ;  /* 0x00000000001a7310 */ /* 0x0004e40000201800 */
[----:B--23--:R-:W-:Y:S05]  /*1eb0*/  BRA `(.L_x_48917) ;  /* 0x0000000400147947 */ /* 0x00cfea0003800000 */
.L_x_48930:
        /* <DEDUP_REMOVED lines=21> */
.L_x_48935:
[----:B------:R-:W-:Y:S05]  /*2010*/  BSYNC.RECONVERGENT B0 ;  /* 0x0000000000007941 */ /* 0x000fea0003800200 */
.L_x_48934:
[----:B------:R-:W-:Y:S01]  /*2020*/  IMAD.SHL.U32 R0, R0, 0x200000, RZ ;  /* 0x0020000000007824 */ /* 0x000fe200078e00ff */
[----:B------:R-:W-:-:S04]  /*2030*/  LEA R3, R3, 0x37800000, 0x17 ;  /* 0x3780000003037811 */ /* 0x000fc800078eb8ff */
[----:B------:R-:W-:-:S05]  /*2040*/  LOP3.LUT R0, R3, R0, R7, 0xfe, !PT ;  /* 0x0000000003007212 */ /* 0x000fca00078efe07 */
[----:B------:R-:W-:-:S04]  /*2050*/  FMUL.FTZ R0, R0, 1 ;  /* 0x3f80000000007820 */ /* 0x000fc80000410000 */
[----:B------:R2:W3:Y:S02]  /*2060*/  F2F.F64.F32 R26, R0 ;  /* 0x00000000001a7310 */ /* 0x0004e40000201800 */
[----:B--23--:R-:W-:Y:S05]  /*2070*/  BRA `(.L_x_48917) ;  /* 0x0000000000a47947 */ /* 0x00cfea0003800000 */
.L_x_48929:
[----:B------:R-:W-:-:S09]  /*2080*/  UISETP.NE.AND UP0, UPT, UR4, 0x1c, UPT ;  /* 0x0000001c0400788c */ /* 0x000fd2000bf05270 */
[----:B------:R-:W-:Y:S05]  /*2090*/  BRA.U !UP0, `(.L_x_48936) ;  /* 0x0000000108947547 */ /* 0x000fea000b800000 */
[----:B------:R-:W-:-:S09]  /*20a0*/  UISETP.NE.AND UP0, UPT, UR4, 0x1d, UPT ;  /* 0x0000001d0400788c */ /* 0x000fd2000bf05270 */
[----:B------:R-:W-:Y:S05]  /*20b0*/  BRA.U !UP0, `(.L_x_48937) ;  /* 0x0000000108807547 */ /* 0x000fea000b800000 */
[----:B------:R-:W-:-:S09]  /*20c0*/  UISETP.NE.AND UP0, UPT, UR4, 0x2c, UPT ;  /* 0x0000002c0400788c */ /* 0x000fd2000bf05270 */
[----:B------:R-:W-:Y:S05]  /*20d0*/  BRA.U !UP0, `(.L_x_48938) ;  /* 0x0000000108487547 */ /* 0x000fea000b800000 */
.L_x_48916:
        /* <DEDUP_REMOVED lines=16> */
.L_x_48939:
[----:B------:R-:W-:Y:S01]  /*21e0*/  CS2R R26, SRZ ;  /* 0x00000000001a7805 */ /* 0x000fe2000001ff00 */
[----:B------:R-:W-:Y:S06]  /*21f0*/  BRA `(.L_x_48917) ;  /* 0x0000000000447947 */ /* 0x000fec0003800000 */
.L_x_48938:
[----:B------:R-:W2:Y:S01]  /*2200*/  LDG.E.U8 R0, desc[UR36][R4.64] ;  /* 0x0000002404007981 */ /* 0x000ea2000c1e1100 */
        /* <DEDUP_REMOVED lines=11> */
.L_x_48937:
[----:B------:R-:W2:Y:S02]  /*22c0*/  LDG.E.64 R26, desc[UR36][R4.64] ;  /* 0x00000024041a7981 */ /* 0x000ea4000c1e1b00 */
[----:B--2---:R-:W2:Y:S02]  /*22d0*/  I2F.F64.U64 R26, R26 ;  /* 0x0000001a001a7312 */ /* 0x004ea40000301800 */
[----:B--2---:R-:W-:Y:S05]  /*22e0*/  BRA `(.L_x_48917) ;  /* 0x0000000000087947 */ /* 0x004fea0003800000 */
.L_x_48936:
[----:B------:R-:W2:Y:S02]  /*22f0*/  LDG.E R4, desc[UR36][R4.64] ;  /* 0x0000002404047981 */ /* 0x000ea4000c1e1900 */
[----:B--2---:R0:W1:Y:S02]  /*2300*/  I2F.F64.U32 R26, R4 ;  /* 0x00000004001a7312 */ /* 0x0040640000201800 */
.L_x_48917:
[----:B------:R-:W-:Y:S05]  /*2310*/  BSYNC.RECONVERGENT B6 ;  /* 0x0000000000067941 */ /* 0x000fea0003800200 */
.L_x_48911:
[----:B-1---5:R-:W-:Y:S01]  /*2320*/  SHF.R.U32.HI R0, RZ, 0x14, R27 ;  /* 0x00000014ff007819 */ /* 0x022fe2000001161b */
[----:B------:R-:W1:Y:S03]  /*2330*/  LDCU.64 UR4, c[0x0][0x590] ;  /* 0x0000b200ff0477ac */ /* 0x000e660008000a00 */
[----:B------:R-:W-:-:S05]  /*2340*/  LOP3.LUT R0, R0, 0x7ff, RZ, 0xc0, !PT ;  /* 0x000007ff00007812 */ /* 0x000fca00078ec0ff */
[----:B------:R-:W-:-:S05]  /*2350*/  VIADD R3, R0, 0xfffffc0c ;  /* 0xfffffc0c00037836 */ /* 0x000fca0000000000 */
[CC--:B------:R-:W-:Y:S02]  /*2360*/  SHF.L.U32 R0, R26.reuse, R3.reuse, RZ ;  /* 0x000000031a007219 */ /* 0x0c0fe400000006ff */
[----:B------:R-:W-:Y:S02]  /*2370*/  SHF.L.U64.HI R3, R26, R3, R27 ;  /* 0x000000031a037219 */ /* 0x000fe4000001021b */
[----:B------:R-:W-:Y:S01]  /*2380*/  ISETP.NE.U32.AND P1, PT, R0, RZ, PT ;  /* 0x000000ff0000720c */ /* 0x000fe20003f25070 */
[----:B-1----:R-:W1:Y:S03]  /*2390*/  DSETP.NEU.AND P2, PT, RZ, UR4, PT ;  /* 0x00000004ff007e2a */ /* 0x002e66000bf4d000 */
[----:B------:R-:W-:-:S04]  /*23a0*/  ISETP.NE.AND.EX P1, PT, R3, -0x80000000, PT, P1 ;  /* 0x800000000300780c */ /* 0x000fc80003f25310 */
[----:B------:R-:W-:Y:S01]  /*23b0*/  PLOP3.LUT P0, PT, P1, PT, PT, 0x8, 0x80 ;  /* 0x000000000080781c */ /* 0x000fe20000f0e170 */
[----:B-1----:R-:W-:-:S12]  /*23c0*/  @P2 BRA `(.L_x_48940) ;  /* 0x0000000000202947 */ /* 0x002fd80003800000 */
[----:B------:R-:W1:Y:S01]  /*23d0*/  LDCU UR4, c[0x0][0x594] ;  /* 0x0000b280ff0477ac */ /* 0x000e620008000800 */
[----:B------:R-:W-:Y:S01]  /*23e0*/  ISETP.GE.AND P2, PT, R27, RZ, PT ;  /* 0x000000ff1b00720c */ /* 0x000fe20003f46270 */
[----:B------:R-:W4:Y:S01]  /*23f0*/  DSETP.NEU.AND P0, PT, |R26|, 0.5, !P1 ;  /* 0x3fe000001a00742a */ /* 0x000f220004f0d200 */
[----:B------:R-:W-:Y:S01]  /*2400*/  MOV R6, RZ ;  /* 0x000000ff00067202 */ /* 0x000fe20000000f00 */
[----:B-1----:R-:W-:-:S05]  /*2410*/  IMAD.U32 R10, RZ, RZ, UR4 ;  /* 0x00000004ff0a7e24 */ /* 0x002fca000f8e00ff */
[----:B----4-:R-:W-:-:S05]  /*2420*/  SEL R7, R10, RZ, P0 ;  /* 0x000000ff0a077207 */ /* 0x010fca0000000000 */
[----:B------:R-:W-:Y:S01]  /*2430*/  @!P2 LOP3.LUT R7, R7, 0x7ff00000, RZ, 0xfc, !PT ;  /* 0x7ff000000707a812 */ /* 0x000fe200078efcff */
[----:B------:R-:W-:Y:S06]  /*2440*/  BRA `(.L_x_48941) ;  /* 0x00000000006c7947 */ /* 0x000fec0003800000 */
.L_x_48940:
[----:B------:R-:W1:Y:S01]  /*2450*/  DADD R6, -RZ, |UR4| ;  /* 0x40000004ff067e29 */ /* 0x000e620008000100 */
[----:B------:R-:W-:Y:S01]  /*2460*/  BSSY.RECONVERGENT B0, `(.L_x_48942) ;  /* 0x0000005000007945 */ /* 0x000fe20003800200 */
[----:B------:R-:W-:Y:S01]  /*2470*/  IMAD.MOV.U32 R18, RZ, RZ, R26 ;  /* 0x000000ffff127224 */ /* 0x000fe200078e001a */
[----:B------:R-:W-:Y:S01]  /*2480*/  MOV R0, 0x24b0 ;  /* 0x000024b000007802 */ /* 0x000fe20000000f00 */
[----:B-1----:R-:W-:-:S07]  /*2490*/  IMAD.MOV.U32 R3, RZ, RZ, R27 ;  /* 0x000000ffff037224 */ /* 0x002fce00078e001b */
[----:B0-23--:R-:W-:Y:S05]  /*24a0*/  CALL.REL.NOINC `($_ZN2at6native18elementwise_kernelILi128ELi4EZNS0_15gpu_kernel_implIZNS0_50_GLOBAL__N__2680c7bb_12_PowKernel_cu_7dd49032_317022pow_scalar_tensor_implIdEEvRNS_18TensorIteratorBaseET_EUldE_EEvS6_RKS7_EUliE_EEviT1_$__internal_accurate_pow) ;  /* 0x000000c800487944 */ /* 0x00dfea0003c00000 */
[----:B------:R-:W-:Y:S05]  /*24b0*/  BSYNC.RECONVERGENT B0 ;  /* 0x0000000000007941 */ /* 0x000fea0003800200 */
.L_x_48942:
[----:B------:R-:W0:Y:S01]  /*24c0*/  LDCU UR4, c[0x0][0x594] ;  /* 0x0000b280ff0477ac */ /* 0x000e220008000800 */
[----:B------:R-:W1:Y:S02]  /*24d0*/  DADD R6, -RZ, -R4 ;  /* 0x00000000ff067229 */ /* 0x000e640000000904 */
[----:B-1----:R-:W-:Y:S02]  /*24e0*/  FSEL R0, R7, R5, P0 ;  /* 0x0000000507007208 */ /* 0x002fe40000000000 */
[----:B------:R-:W-:-:S15]  /*24f0*/  FSEL R3, R6, R4, P0 ;  /* 0x0000000406037208 */ /* 0x000fde0000000000 */
[----:B------:R-:W-:-:S15]  /*2500*/  NOP ;  /* 0x0000000000007918 */ /* 0x000fde0000000000 */
[----:B------:R-:W-:-:S15]  /*2510*/  NOP ;  /* 0x0000000000007918 */ /* 0x000fde0000000000 */
[----:B------:R-:W-:-:S15]  /*2520*/  NOP ;  /* 0x0000000000007918 */ /* 0x000fde0000000000 */
[----:B------:R-:W1:Y:S01]  /*2530*/  FRND.F64.TRUNC R6, R26 ;  /* 0x0000001a00067313 */ /* 0x000e62000030d800 */
[----:B0-----:R-:W-:-:S05]  /*2540*/  IMAD.U32 R10, RZ, RZ, UR4 ;  /* 0x00000004ff0a7e24 */ /* 0x001fca000f8e00ff */
[----:B------:R-:W-:-:S04]  /*2550*/  ISETP.GE.AND P2, PT, R10, RZ, PT ;  /* 0x000000ff0a00720c */ /* 0x000fc80003f46270 */
[----:B------:R-:W-:Y:S02]  /*2560*/  FSEL R5, R0, R5, !P2 ;  /* 0x0000000500057208 */ /* 0x000fe40005000000 */
[----:B------:R-:W-:-:S15]  /*2570*/  FSEL R4, R3, R4, !P2 ;  /* 0x0000000403047208 */ /* 0x000fde0005000000 */
[----:B------:R-:W-:-:S15]  /*2580*/  NOP ;  /* 0x0000000000007918 */ /* 0x000fde0000000000 */
[----:B------:R-:W-:-:S15]  /*2590*/  NOP ;  /* 0x0000000000007918 */ /* 0x000fde0000000000 */
[----:B------:R-:W-:-:S07]  /*25a0*/  NOP ;  /* 0x0000000000007918 */ /* 0x000fce0000000000 */
[----:B-1----:R-:W0:Y:S02]  /*25b0*/  DSETP.NEU.AND P1, PT, R26, R6, PT ;  /* 0x000000061a00722a */ /* 0x002e240003f2d000 */
[----:B0-----:R-:W-:Y:S02]  /*25c0*/  @!P2 FSEL R5, R5, -QNAN , !P1 ;  /* 0xfff800000505a808 */ /* 0x001fe40004800000 */
[----:B------:R-:W-:-:S03]  /*25d0*/  @!P2 FSEL R4, R4, RZ, !P1 ;  /* 0x000000ff0404a208 */ /* 0x000fc60004800000 */
[----:B------:R-:W-:Y:S01]  /*25e0*/  IMAD.MOV.U32 R7, RZ, RZ, R5 ;  /* 0x000000ffff077224 */ /* 0x000fe200078e0005 */
[----:B------:R-:W-:-:S07]  /*25f0*/  MOV R6, R4 ;  /* 0x0000000400067202 */ /* 0x000fce0000000f00 */
.L_x_48941:
[----:B0-23--:R-:W0:Y:S01]  /*2600*/  LDC.64 R4, c[0x0][0x590] ;  /* 0x00016400ff047b82 */ /* 0x00de220000000a00 */
        /* <DEDUP_REMOVED lines=18> */
[----:B0-----:R-:W-:Y:S01]  /*2730*/  @!P1 ISETP.GE.AND P2, PT, R27, RZ, PT ;  /* 0x000000ff1b00920c */ /* 0x001fe20003f46270 */
[----:B------:R-:W-:-:S03]  /*2740*/  @!P1 IMAD.MOV.U32 R6, RZ, RZ, RZ ;  /* 0x000000ffff069224 */ /* 0x000fc600078e00ff */
[----:B------:R-:W-:-:S15]  /*2750*/  @!P1 SEL R0, R19, R2, !P2 ;  /* 0x0000000213009207 */ /* 0x000fde0005000000 */
[----:B------:R-:W-:-:S15]  /*2760*/  NOP ;  /* 0x0000000000007918 */ /* 0x000fde0000000000 */
[----:B------:R-:W-:-:S15]  /*2770*/  NOP ;  /* 0x0000000000007918 */ /* 0x000fde0000000000 */
[----:B------:R-:W-:-:S13]  /*2780*/  NOP ;  /* 0x0000000000007918 */ /* 0x000fda0000000000 */
[----:B------:R-:W0:Y:S02]  /*2790*/  @!P1 DSETP.NEU.AND P2, PT, R4, -1, PT ;  /* 0xbff000000400942a */ /* 0x000e240003f4d000 */
[----:B0-----:R-:W-:Y:S01]  /*27a0*/  @!P1 SEL R7, R0, 0x3ff00000, P2 ;  /* 0x3ff0000000079807 */ /* 0x001fe20001000000 */
[----:B------:R-:W-:Y:S06]  /*27b0*/  @!P1 BRA `(.L_x_48944) ;  /* 0x00000000002c9947 */ /* 0x000fec0003800000 */
        /* <DEDUP_REMOVED lines=10> */
[----:B------:R-:W-:-:S07]  /*2860*/  @!P2 SEL R7, R0, R7, P0 ;  /* 0x000000070007a207 */ /* 0x000fce0000000000 */
.L_x_48944:
[----:B------:R-:W-:Y:S05]  /*2870*/  BSYNC.RECONVERGENT B0 ;  /* 0x0000000000007941 */ /* 0x000fea0003800200 */
.L_x_48943:
[----:B------:R-:W0:Y:S01]  /*2880*/  LDCU.64 UR6, c[0x0][0x580] ;  /* 0x0000b000ff0677ac */ /* 0x000e220008000a00 */
[----:B------:R-:W1:Y:S02]  /*2890*/  DSETP.NEU.AND P1, PT, R26, RZ, PT ;  /* 0x000000ff1a00722a */ /* 0x000e640003f2d000 */
[----:B-1----:R-:W-:Y:S01]  /*28a0*/  FSEL R0, R6, RZ, P1 ;  /* 0x000000ff06007208 */ /* 0x002fe20000800000 */
[----:B------:R-:W-:Y:S01]  /*28b0*/  UPRMT UR4, UR41, 0x9910, URZ ;  /* 0x0000991029047896 */ /* 0x000fe200080000ff */
[----:B------:R-:W-:-:S03]  /*28c0*/  FSEL R6, R7, 1.875, P1 ;  /* 0x3ff0000007067808 */ /* 0x000fc60000800000 */
[----:B------:R-:W-:-:S15]  /*28d0*/  UISETP.GT.AND UP0, UPT, UR4, 0x9, UPT ;  /* 0x000000090400788c */ /* 0x000fde000bf04270 */
[----:B------:R-:W-:-:S15]  /*28e0*/  NOP ;  /* 0x0000000000007918 */ /* 0x000fde0000000000 */
[----:B------:R-:W-:-:S15]  /*28f0*/  NOP ;  /* 0x0000000000007918 */ /* 0x000fde0000000000 */
[----:B------:R-:W-:-:S12]  /*2900*/  NOP ;  /* 0x0000000000007918 */ /* 0x000fd80000000000 */
[----:B------:R0:W1:Y:S02]  /*2910*/  DSETP.NEU.AND P0, PT, R4, 1, PT ;  /* 0x3ff000000400742a */ /* 0x0000640003f0d000 */
[----:B0-----:R-:W-:Y:S02]  /*2920*/  IADD3 R4, P2, PT, R16, UR6, RZ ;  /* 0x0000000610047c10 */ /* 0x001fe4000ff5e0ff */
[----:B-1----:R-:W-:Y:S02]  /*2930*/  FSEL R8, R0, RZ, P0 ;  /* 0x000000ff00087208 */ /* 0x002fe40000000000 */
[----:B------:R-:W-:Y:S01]  /*2940*/  FSEL R9, R6, 1.875, P0 ;  /* 0x3ff0000006097808 */ /* 0x000fe20000000000 */
        /* <DEDUP_REMOVED lines=13> */
.L_x_48948:
[----:B------:R-:W0:Y:S02]  /*2a20*/  F2I.S64.F64.TRUNC R8, R8 ;  /* 0x0000000800087311 */ /* 0x000e24000030d900 */
[----:B0-----:R-:W-:-:S05]  /*2a30*/  IMAD.MOV.U32 R3, RZ, RZ, R8 ;  /* 0x000000ffff037224 */ /* 0x001fca00078e0008 */
[----:B------:R0:W-:Y:S01]  /*2a40*/  STG.E.U8 desc[UR36][R4.64], R3 ;  /* 0x0000000304007986 */ /* 0x0001e2000c101124 */
[----:B------:R-:W-:Y:S05]  /*2a50*/  BRA `(.L_x_48950) ;  /* 0x00000010007c7947 */ /* 0x000fea0003800000 */
.L_x_48947:
        /* <DEDUP_REMOVED lines=9> */
.L_x_48952:
[----:B------:R-:W0:Y:S02]  /*2af0*/  F2I.F64.TRUNC R9, R8 ;  /* 0x0000000800097311 */ /* 0x000e24000030d100 */
[----:B0-----:R0:W-:Y:S01]  /*2b00*/  STG.E desc[UR36][R4.64], R9 ;  /* 0x0000000904007986 */ /* 0x0011e2000c101924 */
[----:B------:R-:W-:Y:S05]  /*2b10*/  BRA `(.L_x_48950) ;  /* 0x00000010004c7947 */ /* 0x000fea0003800000 */
.L_x_48951:
[----:B------:R-:W0:Y:S02]  /*2b20*/  F2I.F64.TRUNC R9, R8 ;  /* 0x0000000800097311 */ /* 0x000e24000030d100 */
[----:B0-----:R0:W-:Y:S01]  /*2b30*/  STG.E.U16 desc[UR36][R4.64], R9 ;  /* 0x0000000904007986 */ /* 0x0011e2000c101524 */
[----:B------:R-:W-:Y:S05]  /*2b40*/  BRA `(.L_x_48950) ;  /* 0x0000001000407947 */ /* 0x000fea0003800000 */
.L_x_48946:
        /* <DEDUP_REMOVED lines=17> */
.L_x_48954:
        /* <DEDUP_REMOVED lines=12> */
.L_x_48953:
        /* <DEDUP_REMOVED lines=18> */
.L_x_48956:
        /* <DEDUP_REMOVED lines=13> */
.L_x_48955:
[----:B------:R0:W-:Y:S01]  /*2f10*/  STG.E.64 desc[UR36][R4.64], R8 ;  /* 0x0000000804007986 */ /* 0x0001e2000c101b24 */
[----:B------:R-:W-:Y:S05]  /*2f20*/  BRA `(.L_x_48950) ;  /* 0x0000000c00487947 */ /* 0x000fea0003800000 */
.L_x_48945:
        /* <DEDUP_REMOVED lines=12> */
.L_x_48959:
[----:B------:R-:W-:-:S05]  /*2ff0*/  CS2R R10, SRZ ;  /* 0x00000000000a7805 */ /* 0x000fca000001ff00 */
[----:B------:R0:W-:Y:S01]  /*3000*/  STG.E.128 desc[UR36][R4.64], R8 ;  /* 0x0000000804007986 */ /* 0x0001e2000c101d24 */
[----:B------:R-:W-:Y:S05]  /*3010*/  BRA `(.L_x_48950) ;  /* 0x0000000c000c7947 */ /* 0x000fea0003800000 */
.L_x_48958:
        /* <DEDUP_REMOVED lines=27> */
.L_x_48963:
[----:B------:R-:W-:Y:S05]  /*31d0*/  BSYNC.RECONVERGENT B0 ;  /* 0x0000000000007941 */ /* 0x000fea0003800200 */
.L_x_48962:
[----:B------:R-:W-:-:S05]  /*31e0*/  LOP3.LUT R7, R0, 0x80, R7, 0xf8, !PT ;  /* 0x0000008000077812 */ /* 0x000fca00078ef807 */
[----:B------:R0:W-:Y:S01]  /*31f0*/  STG.E.U8 desc[UR36][R4.64], R7 ;  /* 0x0000000704007986 */ /* 0x0001e2000c101124 */
[----:B------:R-:W-:Y:S05]  /*3200*/  BRA `(.L_x_48950) ;  /* 0x0000000800907947 */ /* 0x000fea0003800000 */
.L_x_48961:
        /* <DEDUP_REMOVED lines=23> */
.L_x_48965:
[----:B------:R-:W-:Y:S05]  /*3380*/  BSYNC.RECONVERGENT B0 ;  /* 0x0000000000007941 */ /* 0x000fea0003800200 */
.L_x_48964:
[----:B------:R-:W-:-:S05]  /*3390*/  LOP3.LUT R7, R0, 0x80, R7, 0xf8, !PT ;  /* 0x0000008000077812 */ /* 0x000fca00078ef807 */
[----:B------:R0:W-:Y:S01]  /*33a0*/  STG.E.U8 desc[UR36][R4.64], R7 ;  /* 0x0000000704007986 */ /* 0x0001e2000c101124 */
[----:B------:R-:W-:Y:S05]  /*33b0*/  BRA `(.L_x_48950) ;  /* 0x0000000800247947 */ /* 0x000fea0003800000 */
.L_x_48960:
        /* <DEDUP_REMOVED lines=12> */
.L_x_48957:
        /* <DEDUP_REMOVED lines=11> */
.L_x_48968:
        /* <DEDUP_REMOVED lines=21> */
.L_x_48971:
[----:B------:R-:W-:-:S04]  /*3680*/  SHF.R.U32.HI R0, RZ, 0x14, R7 ;  /* 0x00000014ff007819 */ /* 0x000fc80000011607 */
[----:B------:R-:W-:-:S04]  /*3690*/  LOP3.LUT R0, R0, 0x1, RZ, 0xc0, !PT ;  /* 0x0000000100007812 */ /* 0x000fc800078ec0ff */
[----:B------:R-:W-:-:S04]  /*36a0*/  IADD3 R0, PT, PT, R7, 0x487ffff, R0 ;  /* 0x0487ffff07007810 */ /* 0x000fc80007ffe000 */
[----:B------:R-:W-:-:S04]  /*36b0*/  SHF.R.U32.HI R0, RZ, 0x14, R0 ;  /* 0x00000014ff007819 */ /* 0x000fc80000011600 */
[----:B------:R-:W-:-:S07]  /*36c0*/  LOP3.LUT R3, R0, 0xff, RZ, 0xc0, !PT ;  /* 0x000000ff00037812 */ /* 0x000fce00078ec0ff */
.L_x_48972:
[----:B------:R-:W-:-:S04]  /*36d0*/  SHF.R.U32.HI R0, RZ, 0x18, R7 ;  /* 0x00000018ff007819 */ /* 0x000fc80000011607 */
[----:B------:R-:W-:-:S07]  /*36e0*/  LOP3.LUT R0, R3, 0x80, R0, 0xf8, !PT ;  /* 0x0000008003007812 */ /* 0x000fce00078ef800 */
.L_x_48970:
[----:B------:R-:W-:Y:S05]  /*36f0*/  BSYNC.RECONVERGENT B0 ;  /* 0x0000000000007941 */ /* 0x000fea0003800200 */
.L_x_48969:
[----:B------:R1:W-:Y:S01]  /*3700*/  STG.E.U8 desc[UR36][R4.64], R0 ;  /* 0x0000000004007986 */ /* 0x0003e2000c101124 */
[----:B------:R-:W-:Y:S05]  /*3710*/  BRA `(.L_x_48950) ;  /* 0x00000004004c7947 */ /* 0x000fea0003800000 */
.L_x_48967:
        /* <DEDUP_REMOVED lines=21> */
.L_x_48975:
[----:B------:R-:W-:-:S04]  /*3870*/  SHF.R.U32.HI R0, RZ, 0x15, R7 ;  /* 0x00000015ff007819 */ /* 0x000fc80000011607 */
[----:B------:R-:W-:-:S04]  /*3880*/  LOP3.LUT R0, R0, 0x1, RZ, 0xc0, !PT ;  /* 0x0000000100007812 */ /* 0x000fc800078ec0ff */
[----:B------:R-:W-:-:S04]  /*3890*/  IADD3 R0, PT, PT, R7, 0x88fffff, R0 ;  /* 0x088fffff07007810 */ /* 0x000fc80007ffe000 */
[----:B------:R-:W-:-:S04]  /*38a0*/  SHF.R.U32.HI R0, RZ, 0x15, R0 ;  /* 0x00000015ff007819 */ /* 0x000fc80000011600 */
[----:B------:R-:W-:-:S07]  /*38b0*/  LOP3.LUT R3, R0, 0xff, RZ, 0xc0, !PT ;  /* 0x000000ff00037812 */ /* 0x000fce00078ec0ff */
.L_x_48976:
[----:B------:R-:W-:-:S04]  /*38c0*/  SHF.R.U32.HI R0, RZ, 0x18, R7 ;  /* 0x00000018ff007819 */ /* 0x000fc80000011607 */
[----:B------:R-:W-:-:S07]  /*38d0*/  LOP3.LUT R0, R3, 0x80, R0, 0xf8, !PT ;  /* 0x0000008003007812 */ /* 0x000fce00078ef800 */
.L_x_48974:
[----:B------:R-:W-:Y:S05]  /*38e0*/  BSYNC.RECONVERGENT B0 ;  /* 0x0000000000007941 */ /* 0x000fea0003800200 */
.L_x_48973:
[----:B------:R0:W-:Y:S01]  /*38f0*/  STG.E.U8 desc[UR36][R4.64], R0 ;  /* 0x0000000004007986 */ /* 0x0001e2000c101124 */
[----:B------:R-:W-:Y:S05]  /*3900*/  BRA `(.L_x_48950) ;  /* 0x0000000000d07947 */ /* 0x000fea0003800000 */
.L_x_48966:
[----:B------:R-:W-:-:S09]  /*3910*/  UISETP.NE.AND UP0, UPT, UR4, 0x1c, UPT ;  /* 0x0000001c0400788c */ /* 0x000fd2000bf05270 */
[----:B------:R-:W-:Y:S05]  /*3920*/  BRA.U !UP0, `(.L_x_48977) ;  /* 0x0000000108c07547 */ /* 0x000fea000b800000 */
[----:B------:R-:W-:-:S09]  /*3930*/  UISETP.NE.AND UP0, UPT, UR4, 0x1d, UPT ;  /* 0x0000001d0400788c */ /* 0x000fd2000bf05270 */
[----:B------:R-:W-:Y:S05]  /*3940*/  BRA.U !UP0, `(.L_x_48978) ;  /* 0x0000000108ac7547 */ /* 0x000fea000b800000 */
[----:B------:R-:W-:-:S09]  /*3950*/  UISETP.NE.AND UP0, UPT, UR4, 0x2c, UPT ;  /* 0x0000002c0400788c */ /* 0x000fd2000bf05270 */
[----:B------:R-:W-:Y:S05]  /*3960*/  BRA.U !UP0, `(.L_x_48979) ;  /* 0x0000000108447547 */ /* 0x000fea000b800000 */
.L_x_48949:
        /* <DEDUP_REMOVED lines=16> */
.L_x_48980:
[----:B------:R-:W-:Y:S05]  /*3a70*/  BRA `(.L_x_48950) ;  /* 0x0000000000747947 */ /* 0x000fea0003800000 */
.L_x_48979:
        /* <DEDUP_REMOVED lines=24> */
.L_x_48978:
[----:B------:R-:W0:Y:S02]  /*3c00*/  F2I.U64.F64.TRUNC R8, R8 ;  /* 0x0000000800087311 */ /* 0x000e24000030d800 */
[----:B0-----:R0:W-:Y:S01]  /*3c10*/  STG.E.64 desc[UR36][R4.64], R8 ;  /* 0x0000000804007986 */ /* 0x0011e2000c101b24 */
[----:B------:R-:W-:Y:S05]  /*3c20*/  BRA `(.L_x_48950) ;  /* 0x0000000000087947 */ /* 0x000fea0003800000 */
.L_x_48977:
[----:B------:R-:W0:Y:S02]  /*3c30*/  F2I.U32.F64.TRUNC R9, R8 ;  /* 0x0000000800097311 */ /* 0x000e24000030d000 */
[----:B0-----:R3:W-:Y:S02]  /*3c40*/  STG.E desc[UR36][R4.64], R9 ;  /* 0x0000000904007986 */ /* 0x0017e4000c101924 */
.L_x_48950:
[----:B------:R-:W-:-:S07]  /*3c50*/  VIADD R17, R17, 0x80 ;  /* 0x0000008011117836 */ /* 0x000fce0000000000 */
.L_x_48909:
[----:B------:R-:W-:Y:S05]  /*3c60*/  BSYNC.RECONVERGENT B7 ;  /* 0x0000000000077941 */ /* 0x000fea0003800200 */
.L_x_48908:
        /* <DEDUP_REMOVED lines=307> */
.L_x_48983:
        /* <DEDUP_REMOVED lines=18> */
.L_x_48988:
[----:B------:R-:W2:Y:S02]  /*50c0*/  LDG.E.U8 R4, desc[UR36][R4.64] ;  /* 0x0000002404047981 */ /* 0x000ea4000c1e1100 */
[----:B--2---:R4:W0:Y:S02]  /*50d0*/  I2F.F64.U16 R26, R4 ;  /* 0x00000004001a7312 */ /* 0x0048240000101800 */
[----:B0---4-:R-:W-:Y:S05]  /*50e0*/  BRA `(.L_x_48990) ;  /* 0x0000000c00647947 */ /* 0x011fea0003800000 */
.L_x_48987:
        /* <DEDUP_REMOVED lines=9> */
.L_x_48992:
[----:B------:R-:W2:Y:S02]  /*5180*/  LDG.E R4, desc[UR36][R4.64] ;  /* 0x0000002404047981 */ /* 0x000ea4000c1e1900 */
[----:B--2---:R4:W0:Y:S02]  /*5190*/  I2F.F64 R26, R4 ;  /* 0x00000004001a7312 */ /* 0x0048240000201c00 */
[----:B0---4-:R-:W-:Y:S05]  /*51a0*/  BRA `(.L_x_48990) ;  /* 0x0000000c00347947 */ /* 0x011fea0003800000 */
.L_x_48991:
[----:B------:R-:W2:Y:S02]  /*51b0*/  LDG.E.U16 R4, desc[UR36][R4.64] ;  /* 0x0000002404047981 */ /* 0x000ea4000c1e1500 */
[----:B--2---:R4:W0:Y:S02]  /*51c0*/  I2F.F64.S16 R26, R4 ;  /* 0x00000004001a7312 */ /* 0x0048240000101c00 */
[----:B0---4-:R-:W-:Y:S05]  /*51d0*/  BRA `(.L_x_48990) ;  /* 0x0000000c00287947 */ /* 0x011fea0003800000 */
.L_x_48986:
        /* <DEDUP_REMOVED lines=10> */
.L_x_48994:
[----:B------:R-:W2:Y:S02]  /*5280*/  LDG.E.U16 R0, desc[UR36][R4.64] ;  /* 0x0000002404007981 */ /* 0x000ea4000c1e1500 */
[----:B--2---:R-:W-:-:S05]  /*5290*/  HADD2.F32 R0, -RZ, R0.H0_H0 ;  /* 0x20000000ff007230 */ /* 0x004fca0000004100 */
[----:B------:R-:W-:-:S04]  /*52a0*/  FMUL.FTZ R0, R0, 1 ;  /* 0x3f80000000007820 */ /* 0x000fc80000410000 */
[----:B------:R4:W0:Y:S02]  /*52b0*/  F2F.F64.F32 R26, R0 ;  /* 0x00000000001a7310 */ /* 0x0008240000201800 */
[----:B0---4-:R-:W-:Y:S05]  /*52c0*/  BRA `(.L_x_48990) ;  /* 0x0000000800ec7947 */ /* 0x011fea0003800000 */
.L_x_48993:
        /* <DEDUP_REMOVED lines=10> */
.L_x_48996:
[----:B------:R-:W2:Y:S02]  /*5370*/  LDG.E.U16 R4, desc[UR36][R4.64] ;  /* 0x0000002404047981 */ /* 0x000ea4000c1e1500 */
[----:B--2---:R-:W-:-:S05]  /*5380*/  HADD2.F32 R0, -RZ, R4.H0_H0 ;  /* 0x20000004ff007230 */ /* 0x004fca0000004100 */
[----:B------:R-:W-:-:S04]  /*5390*/  FMUL.FTZ R0, R0, 1 ;  /* 0x3f80000000007820 */ /* 0x000fc80000410000 */
[----:B------:R3:W4:Y:S02]  /*53a0*/  F2F.F64.F32 R26, R0 ;  /* 0x00000000001a7310 */ /* 0x0007240000201800 */
[----:B---34-:R-:W-:Y:S05]  /*53b0*/  BRA `(.L_x_48990) ;  /* 0x0000000800b07947 */ /* 0x018fea0003800000 */
.L_x_48995:
[----:B------:R3:W5:Y:S01]  /*53c0*/  LDG.E.64 R26, desc[UR36][R4.64] ;  /* 0x00000024041a7981 */ /* 0x000762000c1e1b00 */
[----:B------:R-:W-:Y:S05]  /*53d0*/  BRA `(.L_x_48990) ;  /* 0x0000000800a87947 */ /* 0x000fea0003800000 */
.L_x_48985:
        /* <DEDUP_REMOVED lines=13> */
.L_x_48999:
[----:B------:R2:W5:Y:S01]  /*54b0*/  LDG.E.64 R26, desc[UR36][R4.64] ;  /* 0x00000024041a7981 */ /* 0x000562000c1e1b00 */
[----:B------:R-:W-:Y:S05]  /*54c0*/  BRA `(.L_x_48990) ;  /* 0x00000008006c7947 */ /* 0x000fea0003800000 */
.L_x_48998:
        /* <DEDUP_REMOVED lines=27> */
.L_x_49001:
        /* <DEDUP_REMOVED lines=15> */
.L_x_49000:
[----:B------:R-:W2:Y:S02]  /*5770*/  LDG.E.U16 R0, desc[UR36][R4.64] ;  /* 0x0000002404007981 */ /* 0x000ea4000c1e1500 */
[----:B--2---:R-:W-:-:S04]  /*5780*/  IMAD.U32 R0, R0, 0x10000, RZ ;  /* 0x0001000000007824 */ /* 0x004fc800078e00ff */
[----:B------:R-:W-:-:S04]  /*5790*/  FMUL.FTZ R0, R0, 1 ;  /* 0x3f80000000007820 */ /* 0x000fc80000410000 */
[----:B------:R3:W4:Y:S02]  /*57a0*/  F2F.F64.F32 R26, R0 ;  /* 0x00000000001a7310 */ /* 0x0007240000201800 */
[----:B---34-:R-:W-:Y:S05]  /*57b0*/  BRA `(.L_x_48990) ;  /* 0x0000000400b07947 */ /* 0x018fea0003800000 */
.L_x_48997:
        /* <DEDUP_REMOVED lines=11> */
.L_x_49004:
        /* <DEDUP_REMOVED lines=21> */
.L_x_49006:
[----:B------:R-:W-:Y:S05]  /*59c0*/  BSYNC.RECONVERGENT B0 ;  /* 0x0000000000007941 */ /* 0x000fea0003800200 */
.L_x_49005:
[----:B------:R-:W-:Y:S01]  /*59d0*/  IMAD.SHL.U32 R0, R0, 0x100000, RZ ;  /* 0x0010000000007824 */ /* 0x000fe200078e00ff */
[----:B------:R-:W-:-:S04]  /*59e0*/  LEA R3, R3, 0x3b800000, 0x17 ;  /* 0x3b80000003037811 */ /* 0x000fc800078eb8ff */
[----:B------:R-:W-:-:S05]  /*59f0*/  LOP3.LUT R0, R3, R0, R7, 0xfe, !PT ;  /* 0x0000000003007212 */ /* 0x000fca00078efe07 */
[----:B------:R-:W-:-:S04]  /*5a00*/  FMUL.FTZ R0, R0, 1 ;  /* 0x3f80000000007820 */ /* 0x000fc80000410000 */
[----:B------:R0:W1:Y:S02]  /*5a10*/  F2F.F64.F32 R26, R0 ;  /* 0x00000000001a7310 */ /* 0x0000640000201800 */
[----:B01----:R-:W-:Y:S05]  /*5a20*/  BRA `(.L_x_48990) ;  /* 0x0000000400147947 */ /* 0x003fea0003800000 */
.L_x_49003:
        /* <DEDUP_REMOVED lines=21> */
.L_x_49008:
[----:B------:R-:W-:Y:S05]  /*5b80*/  BSYNC.RECONVERGENT B0 ;  /* 0x0000000000007941 */ /* 0x000fea0003800200 */
.L_x_49007:
[----:B------:R-:W-:Y:S02]  /*5b90*/  SHF.L.U32 R0, R0, 0x15, RZ ;  /* 0x0000001500007819 */ /* 0x000fe400000006ff */
[----:B------:R-:W-:-:S04]  /*5ba0*/  LEA R3, R3, 0x37800000, 0x17 ;  /* 0x3780000003037811 */ /* 0x000fc800078eb8ff */
[----:B------:R-:W-:-:S05]  /*5bb0*/  LOP3.LUT R0, R3, R0, R7, 0xfe, !PT ;  /* 0x0000000003007212 */ /* 0x000fca00078efe07 */
[----:B------:R-:W-:-:S04]  /*5bc0*/  FMUL.FTZ R0, R0, 1 ;  /* 0x3f80000000007820 */ /* 0x000fc80000410000 */
[----:B------:R0:W1:Y:S02]  /*5bd0*/  F2F.F64.F32 R26, R0 ;  /* 0x00000000001a7310 */ /* 0x0000640000201800 */
[----:B01----:R-:W-:Y:S05]  /*5be0*/  BRA `(.L_x_48990) ;  /* 0x0000000000a47947 */ /* 0x003fea0003800000 */
.L_x_49002:
        /* <DEDUP_REMOVED lines=18> */
.L_x_48989:
        /* <DEDUP_REMOVED lines=16> */
.L_x_49011:
[----:B------:R-:W-:Y:S01]  /*5e10*/  CS2R R26, SRZ ;  /* 0x00000000001a7805 */ /* 0x000fe2000001ff00 */
[----:B------:R-:W-:Y:S06]  /*5e20*/  BRA `(.L_x_48990) ;  /* 0x0000000000147947 */ /* 0x000fec0003800000 */
.L_x_49010:
[----:B------:R-:W2:Y:S02]  /*5e30*/  LDG.E.64 R26, desc[UR36][R4.64] ;  /* 0x00000024041a7981 */ /* 0x000ea4000c1e1b00 */
[----:B--2---:R-:W0:Y:S02]  /*5e40*/  I2F.F64.U64 R26, R26 ;  /* 0x0000001a001a7312 */ /* 0x004e240000301800 */
[----:B0-----:R-:W-:Y:S05]  /*5e50*/  BRA `(.L_x_48990) ;  /* 0x0000000000087947 */ /* 0x001fea0003800000 */
.L_x_49009:
[----:B------:R-:W2:Y:S02]  /*5e60*/  LDG.E R4, desc[UR36][R4.64] ;  /* 0x0000002404047981 */ /* 0x000ea4000c1e1900 */
[----:B--2---:R0:W1:Y:S02]  /*5e70*/  I2F.F64.U32 R26, R4 ;  /* 0x00000004001a7312 */ /* 0x0040640000201800 */
.L_x_48990:
[----:B------:R-:W-:Y:S05]  /*5e80*/  BSYNC.RECONVERGENT B6 ;  /* 0x0000000000067941 */ /* 0x000fea0003800200 */
.L_x_48984:
[----:B------:R-:W4:Y:S01]  /*5e90*/  LDCU.64 UR4, c[0x0][0x590] ;  /* 0x0000b200ff0477ac */ /* 0x000f220008000a00 */
[----:B-1---5:R-:W-:-:S04]  /*5ea0*/  SHF.R.U32.HI R0, RZ, 0x14, R27 ;  /* 0x00000014ff007819 */ /* 0x022fc8000001161b */
[----:B------:R-:W-:-:S04]  /*5eb0*/  LOP3.LUT R0, R0, 0x7ff, RZ, 0xc0, !PT ;  /* 0x000007ff00007812 */ /* 0x000fc800078ec0ff */
[----:B------:R-:W-:-:S04]  /*5ec0*/  IADD3 R3, PT, PT, R0, -0x3f4, RZ ;  /* 0xfffffc0c00037810 */ /* 0x000fc80007ffe0ff */
[CC--:B------:R-:W-:Y:S02]  /*5ed0*/  SHF.L.U32 R0, R26.reuse, R3.reuse, RZ ;  /* 0x000000031a007219 */ /* 0x0c0fe400000006ff */
[----:B------:R-:W-:Y:S02]  /*5ee0*/  SHF.L.U64.HI R3, R26, R3, R27 ;  /* 0x000000031a037219 */ /* 0x000fe4000001021b */
[----:B------:R-:W-:Y:S01]  /*5ef0*/  ISETP.NE.U32.AND P0, PT, R0, RZ, PT ;  /* 0x000000ff0000720c */ /* 0x000fe20003f05070 */
[----:B----4-:R-:W1:Y:S03]  /*5f00*/  DSETP.NEU.AND P1, PT, RZ, UR4, PT ;  /* 0x00000004ff007e2a */ /* 0x010e66000bf2d000 */
[----:B------:R-:W-:Y:S01]  /*5f10*/  ISETP.NE.AND.EX P0, PT, R3, -0x80000000, PT, P0 ;  /* 0x800000000300780c */ /* 0x000fe20003f05300 */
[----:B-1----:R-:W-:-:S12]  /*5f20*/  @!P1 BRA `(.L_x_49012) ;  /* 0x0000000000749947 */ /* 0x002fd80003800000 */
[----:B------:R-:W1:Y:S01]  /*5f30*/  DADD R6, -RZ, |UR4| ;  /* 0x40000004ff067e29 */ /* 0x000e620008000100 */
[----:B------:R-:W-:Y:S01]  /*5f40*/  BSSY.RECONVERGENT B0, `(.L_x_49013) ;  /* 0x0000006000007945 */ /* 0x000fe20003800200 */
[----:B------:R-:W-:Y:S01]  /*5f50*/  PLOP3.LUT P0, PT, P0, PT, PT, 0x8, 0x80 ;  /* 0x000000000080781c */ /* 0x000fe2000070e170 */
[----:B------:R-:W-:Y:S01]  /*5f60*/  IMAD.MOV.U32 R18, RZ, RZ, R26 ;  /* 0x000000ffff127224 */ /* 0x000fe200078e001a */
[----:B------:R-:W-:Y:S01]  /*5f70*/  MOV R0, 0x5fa0 ;  /* 0x00005fa000007802 */ /* 0x000fe20000000f00 */
[----:B-1----:R-:W-:-:S10]  /*5f80*/  IMAD.MOV.U32 R3, RZ, RZ, R27 ;  /* 0x000000ffff037224 */ /* 0x002fd400078e001b */
[----:B0-23--:R-:W-:Y:S05]  /*5f90*/  CALL.REL.NOINC `($_ZN2at6native18elementwise_kernelILi128ELi4EZNS0_15gpu_kernel_implIZNS0_50_GLOBAL__N__2680c7bb_12_PowKernel_cu_7dd49032_317022pow_scalar_tensor_implIdEEvRNS_18TensorIteratorBaseET_EUldE_EEvS6_RKS7_EUliE_EEviT1_$__internal_accurate_pow) ;  /* 0x0000008c008c7944 */ /* 0x00dfea0003c00000 */
[----:B------:R-:W-:Y:S05]  /*5fa0*/  BSYNC.RECONVERGENT B0 ;  /* 0x0000000000007941 */ /* 0x000fea0003800200 */
.L_x_49013:
        /* <DEDUP_REMOVED lines=8> */
[----:B0-----:R-:W-:-:S04]  /*6030*/  MOV R10, UR4 ;  /* 0x00000004000a7c02 */ /* 0x001fc80008000f00 */
[----:B------:R-:W-:-:S04]  /*6040*/  ISETP.GE.AND P2, PT, R10, RZ, PT ;  /* 0x000000ff0a00720c */ /* 0x000fc80003f46270 */
[----:B------:R-:W-:Y:S02]  /*6050*/  FSEL R4, R3, R4, !P2 ;  /* 0x0000000403047208 */ /* 0x000fe40005000000 */
[----:B------:R-:W-:-:S15]  /*6060*/  FSEL R5, R0, R5, !P2 ;  /* 0x0000000500057208 */ /* 0x000fde0005000000 */
[----:B------:R-:W-:-:S15]  /*6070*/  NOP ;  /* 0x0000000000007918 */ /* 0x000fde0000000000 */
[----:B------:R-:W-:-:S15]  /*6080*/  NOP ;  /* 0x0000000000007918 */ /* 0x000fde0000000000 */
[----:B------:R-:W-:-:S08]  /*6090*/  NOP ;  /* 0x0000000000007918 */ /* 0x000fd00000000000 */
[----:B-1----:R-:W0:Y:S02]  /*60a0*/  DSETP.NEU.AND P1, PT, R26, R6, PT ;  /* 0x000000061a00722a */ /* 0x002e240003f2d000 */
[----:B0-----:R-:W-:Y:S02]  /*60b0*/  @!P2 FSEL R4, R4, RZ, !P1 ;  /* 0x000000ff0404a208 */ /* 0x001fe40004800000 */
[----:B------:R-:W-:-:S03]  /*60c0*/  @!P2 FSEL R5, R5, -QNAN , !P1 ;  /* 0xfff800000505a808 */ /* 0x000fc60004800000 */
[----:B------:R-:W-:Y:S02]  /*60d0*/  IMAD.MOV.U32 R6, RZ, RZ, R4 ;  /* 0x000000ffff067224 */ /* 0x000fe400078e0004 */
[----:B------:R-:W-:Y:S01]  /*60e0*/  IMAD.MOV.U32 R7, RZ, RZ, R5 ;  /* 0x000000ffff077224 */ /* 0x000fe200078e0005 */
[----:B------:R-:W-:Y:S06]  /*60f0*/  BRA `(.L_x_49014) ;  /* 0x00000000001c7947 */ /* 0x000fec0003800000 */
.L_x_49012:
[----:B------:R-:W1:Y:S01]  /*6100*/  LDCU UR4, c[0x0][0x594] ;  /* 0x0000b280ff0477ac */ /* 0x000e620008000800 */
[----:B------:R-:W-:Y:S01]  /*6110*/  ISETP.GE.AND P1, PT, R27, RZ, PT ;  /* 0x000000ff1b00720c */ /* 0x000fe20003f26270 */
[----:B------:R-:W4:Y:S01]  /*6120*/  DSETP.NEU.AND P0, PT, |R26|, 0.5, !P0 ;  /* 0x3fe000001a00742a */ /* 0x000f22000470d200 */
[----:B------:R-:W-:Y:S01]  /*6130*/  IMAD.MOV.U32 R6, RZ, RZ, RZ ;  /* 0x000000ffff067224 */ /* 0x000fe200078e00ff */
[----:B-1----:R-:W-:-:S04]  /*6140*/  MOV R10, UR4 ;  /* 0x00000004000a7c02 */ /* 0x002fc80008000f00 */
[----:B----4-:R-:W-:-:S06]  /*6150*/  SEL R7, R10, RZ, P0 ;  /* 0x000000ff0a077207 */ /* 0x010fcc0000000000 */
[----:B------:R-:W-:-:S07]  /*6160*/  @!P1 LOP3.LUT R7, R7, 0x7ff00000, RZ, 0xfc, !PT ;  /* 0x7ff0000007079812 */ /* 0x000fce00078efcff */
.L_x_49014:
        /* <DEDUP_REMOVED lines=27> */
.L_x_49018:
[----:B------:R-:W-:-:S04]  /*6320*/  ISETP.GE.AND P0, PT, R27, RZ, PT ;  /* 0x000000ff1b00720c */ /* 0x000fc80003f06270 */
[----:B------:R-:W-:-:S08]  /*6330*/  SEL R6, R19, R2, !P0 ;  /* 0x0000000213067207 */ /* 0x000fd00004000000 */
[----:B------:R-:W0:Y:S02]  /*6340*/  DSETP.NEU.AND P0, PT, R4, -1, PT ;  /* 0xbff000000400742a */ /* 0x000e240003f0d000 */
[----:B0-----:R-:W-:Y:S01]  /*6350*/  SEL R7, R6, 0x3ff00000, P0 ;  /* 0x3ff0000006077807 */ /* 0x001fe20000000000 */
[----:B------:R-:W-:Y:S01]  /*6360*/  IMAD.MOV.U32 R6, RZ, RZ, RZ ;  /* 0x000000ffff067224 */ /* 0x000fe200078e00ff */
[----:B------:R-:W-:Y:S06]  /*6370*/  BRA `(.L_x_49016) ;  /* 0x0000000000047947 */ /* 0x000fec0003800000 */
.L_x_49017:
[----:B------:R0:W1:Y:S02]  /*6380*/  DADD R6, R26, R4 ;  /* 0x000000001a067229 */ /* 0x0000640000000004 */
.L_x_49016:
[----:B------:R-:W-:Y:S05]  /*6390*/  BSYNC.RECONVERGENT B0 ;  /* 0x0000000000007941 */ /* 0x000fea0003800200 */
.L_x_49015:
        /* <DEDUP_REMOVED lines=26> */
.L_x_49022:
[----:B------:R-:W0:Y:S02]  /*6540*/  F2I.S64.F64.TRUNC R8, R8 ;  /* 0x0000000800087311 */ /* 0x000e24000030d900 */
[----:B0-----:R-:W-:-:S05]  /*6550*/  MOV R3, R8 ;  /* 0x0000000800037202 */ /* 0x001fca0000000f00 */
[----:B------:R0:W-:Y:S01]  /*6560*/  STG.E.U8 desc[UR36][R4.64], R3 ;  /* 0x0000000304007986 */ /* 0x0001e2000c101124 */
[----:B------:R-:W-:Y:S05]  /*6570*/  BRA `(.L_x_49024) ;  /* 0x0000001000807947 */ /* 0x000fea0003800000 */
.L_x_49021:
        /* <DEDUP_REMOVED lines=9> */
.L_x_49026:
[----:B------:R-:W0:Y:S02]  /*6610*/  F2I.F64.TRUNC R9, R8 ;  /* 0x0000000800097311 */ /* 0x000e24000030d100 */
[----:B0-----:R0:W-:Y:S01]  /*6620*/  STG.E desc[UR36][R4.64], R9 ;  /* 0x0000000904007986 */ /* 0x0011e2000c101924 */
[----:B------:R-:W-:Y:S05]  /*6630*/  BRA `(.L_x_49024) ;  /* 0x0000001000507947 */ /* 0x000fea0003800000 */
.L_x_49025:
[----:B------:R-:W0:Y:S02]  /*6640*/  F2I.F64.TRUNC R9, R8 ;  /* 0x0000000800097311 */ /* 0x000e24000030d100 */
[----:B0-----:R0:W-:Y:S01]  /*6650*/  STG.E.U16 desc[UR36][R4.64], R9 ;  /* 0x0000000904007986 */ /* 0x0011e2000c101524 */
[----:B------:R-:W-:Y:S05]  /*6660*/  BRA `(.L_x_49024) ;  /* 0x0000001000447947 */ /* 0x000fea0003800000 */
.L_x_49020:
        /* <DEDUP_REMOVED lines=17> */
.L_x_49028:
        /* <DEDUP_REMOVED lines=12> */
.L_x_49027:
        /* <DEDUP_REMOVED lines=18> */
.L_x_49030:
        /* <DEDUP_REMOVED lines=13> */
.L_x_49029:
[----:B------:R0:W-:Y:S01]  /*6a30*/  STG.E.64 desc[UR36][R4.64], R8 ;  /* 0x0000000804007986 */ /* 0x0001e2000c101b24 */
[----:B------:R-:W-:Y:S05]  /*6a40*/  BRA `(.L_x_49024) ;  /* 0x0000000c004c7947 */ /* 0x000fea0003800000 */
.L_x_49019:
        /* <DEDUP_REMOVED lines=13> */
.L_x_49034:
        /* <DEDUP_REMOVED lines=26> */
.L_x_49037:
[----:B------:R-:W-:-:S04]  /*6cc0*/  SHF.R.U32.HI R3, RZ, 0x18, R7 ;  /* 0x00000018ff037819 */ /* 0x000fc80000011607 */
[----:B------:R-:W-:-:S07]  /*6cd0*/  LOP3.LUT R0, R0, 0x80, R3, 0xf8, !PT ;  /* 0x0000008000007812 */ /* 0x000fce00078ef803 */
.L_x_49036:
[----:B------:R-:W-:Y:S05]  /*6ce0*/  BSYNC.RECONVERGENT B0 ;  /* 0x0000000000007941 */ /* 0x000fea0003800200 */
.L_x_49035:
[----:B------:R0:W-:Y:S01]  /*6cf0*/  STG.E.U8 desc[UR36][R4.64], R0 ;  /* 0x0000000004007986 */ /* 0x0001e2000c101124 */
[----:B------:R-:W-:Y:S05]  /*6d00*/  BRA `(.L_x_49024) ;  /* 0x00000008009c7947 */ /* 0x000fea0003800000 */
.L_x_49033:
        /* <DEDUP_REMOVED lines=26> */
.L_x_49040:
[----:B------:R-:W-:-:S04]  /*6eb0*/  SHF.R.U32.HI R3, RZ, 0x18, R7 ;  /* 0x00000018ff037819 */ /* 0x000fc80000011607 */
[----:B------:R-:W-:-:S07]  /*6ec0*/  LOP3.LUT R0, R0, 0x80, R3, 0xf8, !PT ;  /* 0x0000008000007812 */ /* 0x000fce00078ef803 */
.L_x_49039:
[----:B------:R-:W-:Y:S05]  /*6ed0*/  BSYNC.RECONVERGENT B0 ;  /* 0x0000000000007941 */ /* 0x000fea0003800200 */
.L_x_49038:
[----:B------:R0:W-:Y:S01]  /*6ee0*/  STG.E.U8 desc[UR36][R4.64], R0 ;  /* 0x0000000004007986 */ /* 0x0001e2000c101124 */
[----:B------:R-:W-:Y:S05]  /*6ef0*/  BRA `(.L_x_49024) ;  /* 0x0000000800207947 */ /* 0x000fea0003800000 */
.L_x_49032:
        /* <DEDUP_REMOVED lines=30> */
.L_x_49042:
[----:B------:R-:W0:Y:S02]  /*70e0*/  F2I.U64.F64.TRUNC R8, R8 ;  /* 0x0000000800087311 */ /* 0x000e24000030d800 */
[----:B0-----:R0:W-:Y:S01]  /*70f0*/  STG.E.64 desc[UR36][R4.64], R8 ;  /* 0x0000000804007986 */ /* 0x0011e2000c101b24 */
[----:B------:R-:W-:Y:S05]  /*7100*/  BRA `(.L_x_49024) ;  /* 0x00000004009c7947 */ /* 0x000fea0003800000 */
.L_x_49041:
[----:B------:R-:W0:Y:S02]  /*7110*/  F2I.U32.F64.TRUNC R9, R8 ;  /* 0x0000000800097311 */ /* 0x000e24000030d000 */
[----:B0-----:R0:W-:Y:S01]  /*7120*/  STG.E desc[UR36][R4.64], R9 ;  /* 0x0000000904007986 */ /* 0x0011e2000c101924 */
[----:B------:R-:W-:Y:S05]  /*7130*/  BRA `(.L_x_49024) ;  /* 0x0000000400907947 */ /* 0x000fea0003800000 */
.L_x_49031:
        /* <DEDUP_REMOVED lines=10> */
.L_x_49044:
[----:B------:R-:W-:-:S05]  /*71e0*/  CS2R R10, SRZ ;  /* 0x00000000000a7805 */ /* 0x000fca000001ff00 */
[----:B------:R4:W-:Y:S01]  /*71f0*/  STG.E.128 desc[UR36][R4.64], R8 ;  /* 0x0000000804007986 */ /* 0x0009e2000c101d24 */
[----:B------:R-:W-:Y:S05]  /*7200*/  BRA `(.L_x_49024) ;  /* 0x00000004005c7947 */ /* 0x000fea0003800000 */
.L_x_49043:
[----:B------:R-:W-:-:S09]  /*7210*/  UISETP.NE.AND UP0, UPT, UR4, 0xf, UPT ;  /* 0x0000000f0400788c */ /* 0x000fd2000bf05270 */
[----:B------:R-:W-:Y:S05]  /*7220*/  BRA.U !UP0, `(.L_x_49045) ;  /* 0x0000000508287547 */ /* 0x000fea000b800000 */
[----:B------:R-:W-:-:S09]  /*7230*/  UISETP.NE.AND UP0, UPT, UR4, 0x17, UPT ;  /* 0x000000170400788c */ /* 0x000fd2000bf05270 */
[----:B------:R-:W-:Y:S05]  /*7240*/  BRA.U !UP0, `(.L_x_49046) ;  /* 0x0000000108b07547 */ /* 0x000fea000b800000 */
[----:B------:R-:W-:-:S09]  /*7250*/  UISETP.NE.AND UP0, UPT, UR4, 0x18, UPT ;  /* 0x000000180400788c */ /* 0x000fd2000bf05270 */
[----:B------:R-:W-:Y:S05]  /*7260*/  BRA.U !UP0, `(.L_x_49047) ;  /* 0x0000000108447547 */ /* 0x000fea000b800000 */
.L_x_49023:
        /* <DEDUP_REMOVED lines=16> */
.L_x_49048:
[----:B------:R-:W-:Y:S05]  /*7370*/  BRA `(.L_x_49024) ;  /* 0x0000000400007947 */ /* 0x000fea0003800000 */
.L_x_49047:
        /* <DEDUP_REMOVED lines=21> */
.L_x_49050:
[----:B------:R-:W-:Y:S05]  /*74d0*/  BSYNC.RECONVERGENT B0 ;  /* 0x0000000000007941 */ /* 0x000fea0003800200 */
.L_x_49049:
[----:B------:R-:W-:-:S05]  /*74e0*/  LOP3.LUT R3, R0, 0x80, R3, 0xf8, !PT ;  /* 0x0000008000037812 */ /* 0x000fca00078ef803 */
[----:B------:R2:W-:Y:S01]  /*74f0*/  STG.E.U8 desc[UR36][R4.64], R3 ;  /* 0x0000000304007986 */ /* 0x0005e2000c101124 */
[----:B------:R-:W-:Y:S05]  /*7500*/  BRA `(.L_x_49024) ;  /* 0x00000000009c7947 */ /* 0x000fea0003800000 */
.L_x_49046:
        /* <DEDUP_REMOVED lines=20> */
.L_x_49052:
[----:B------:R-:W-:Y:S01]  /*7650*/  IMAD.MOV.U32 R0, RZ, RZ, 0x7f ;  /* 0x0000007fff007424 */ /* 0x000fe200078e00ff */
[----:B------:R-:W-:-:S04]  /*7660*/  ISETP.GT.U32.AND P0, PT, R3, 0x7f800000, PT ;  /* 0x7f8000000300780c */ /* 0x000fc80003f04070 */
[----:B------:R-:W-:-:S09]  /*7670*/  SEL R0, R0, 0x7c, P0 ;  /* 0x0000007c00007807 */ /* 0x000fd20000000000 */
.L_x_49053:
[----:B------:R-:W-:Y:S05]  /*7680*/  BSYNC.RECONVERGENT B0 ;  /* 0x0000000000007941 */ /* 0x000fea0003800200 */
.L_x_49051:
[----:B------:R-:W-:-:S04]  /*7690*/  SHF.R.U32.HI R3, RZ, 0x18, R7 ;  /* 0x00000018ff037819 */ /* 0x000fc80000011607 */
[----:B------:R-:W-:-:S05]  /*76a0*/  LOP3.LUT R3, R0, 0x80, R3, 0xf8, !PT ;  /* 0x0000008000037812 */ /* 0x000fca00078ef803 */
[----:B------:R1:W-:Y:S01]  /*76b0*/  STG.E.U8 desc[UR36][R4.64], R3 ;  /* 0x0000000304007986 */ /* 0x0003e2000c101124 */
[----:B------:R-:W-:Y:S05]  /*76c0*/  BRA `(.L_x_49024) ;  /* 0x00000000002c7947 */ /* 0x000fea0003800000 */
.L_x_49045:
        /* <DEDUP_REMOVED lines=11> */
.L_x_49024:
[----:B------:R-:W-:-:S07]  /*7780*/  IADD3 R17, PT, PT, R17, 0x80, RZ ;  /* 0x0000008011117810 */ /* 0x000fce0007ffe0ff */
.L_x_48982:
[----:B------:R-:W-:Y:S05]  /*7790*/  BSYNC.RECONVERGENT B7 ;  /* 0x0000000000077941 */ /* 0x000fea0003800200 */
.L_x_48981:
        /* <DEDUP_REMOVED lines=307> */
.L_x_49056:
        /* <DEDUP_REMOVED lines=16> */
[----:B--2---:R3:W4:Y:S02]  /*8bd0*/  I2F.F64.S16 R26, R4 ;  /* 0x00000004001a7312 */ /* 0x0047240000101c00 */
[----:B---34-:R-:W-:Y:S05]  /*8be0*/  BRA `(.L_x_49063) ;  /* 0x0000000c00707947 */ /* 0x018fea0003800000 */
.L_x_49061:
[----:B------:R-:W2:Y:S02]  /*8bf0*/  LDG.E.U8 R4, desc[UR36][R4.64] ;  /* 0x0000002404047981 */ /* 0x000ea4000c1e1100 */
[----:B--2---:R3:W4:Y:S02]  /*8c00*/  I2F.F64.U16 R26, R4 ;  /* 0x00000004001a7312 */ /* 0x0047240000101800 */
[----:B---34-:R-:W-:Y:S05]  /*8c10*/  BRA `(.L_x_49063) ;  /* 0x0000000c00647947 */ /* 0x018fea0003800000 */
.L_x_49060:
        /* <DEDUP_REMOVED lines=9> */
.L_x_49065:
[----:B------:R-:W2:Y:S02]  /*8cb0*/  LDG.E R4, desc[UR36][R4.64] ;  /* 0x0000002404047981 */ /* 0x000ea4000c1e1900 */
[----:B--2---:R3:W4:Y:S02]  /*8cc0*/  I2F.F64 R26, R4 ;  /* 0x00000004001a7312 */ /* 0x0047240000201c00 */
[----:B---34-:R-:W-:Y:S05]  /*8cd0*/  BRA `(.L_x_49063) ;  /* 0x0000000c00347947 */ /* 0x018fea0003800000 */
.L_x_49064:
[----:B------:R-:W2:Y:S02]  /*8ce0*/  LDG.E.U16 R4, desc[UR36][R4.64] ;  /* 0x0000002404047981 */ /* 0x000ea4000c1e1500 */
[----:B--2---:R3:W4:Y:S02]  /*8cf0*/  I2F.F64.S16 R26, R4 ;  /* 0x00000004001a7312 */ /* 0x0047240000101c00 */
[----:B---34-:R-:W-:Y:S05]  /*8d00*/  BRA `(.L_x_49063) ;  /* 0x0000000c00287947 */ /* 0x018fea0003800000 */
.L_x_49059:
        /* <DEDUP_REMOVED lines=10> */
.L_x_49067:
[----:B------:R-:W2:Y:S02]  /*8db0*/  LDG.E.U16 R0, desc[UR36][R4.64] ;  /* 0x0000002404007981 */ /* 0x000ea4000c1e1500 */
[----:B--2---:R-:W-:-:S05]  /*8dc0*/  HADD2.F32 R0, -RZ, R0.H0_H0 ;  /* 0x20000000ff007230 */ /* 0x004fca0000004100 */
[----:B------:R-:W-:-:S04]  /*8dd0*/  FMUL.FTZ R0, R0, 1 ;  /* 0x3f80000000007820 */ /* 0x000fc80000410000 */
[----:B------:R4:W0:Y:S02]  /*8de0*/  F2F.F64.F32 R26, R0 ;  /* 0x00000000001a7310 */ /* 0x0008240000201800 */
[----:B0---4-:R-:W-:Y:S05]  /*8df0*/  BRA `(.L_x_49063) ;  /* 0x0000000800ec7947 */ /* 0x011fea0003800000 */
.L_x_49066:
        /* <DEDUP_REMOVED lines=10> */
.L_x_49069:
[----:B------:R-:W2:Y:S02]  /*8ea0*/  LDG.E.U16 R4, desc[UR36][R4.64] ;  /* 0x0000002404047981 */ /* 0x000ea4000c1e1500 */
[----:B--2---:R-:W-:-:S05]  /*8eb0*/  HADD2.F32 R0, -RZ, R4.H0_H0 ;  /* 0x20000004ff007230 */ /* 0x004fca0000004100 */
[----:B------:R-:W-:-:S04]  /*8ec0*/  FMUL.FTZ R0, R0, 1 ;  /* 0x3f80000000007820 */ /* 0x000fc80000410000 */
[----:B------:R4:W0:Y:S02]  /*8ed0*/  F2F.F64.F32 R26, R0 ;  /* 0x00000000001a7310 */ /* 0x0008240000201800 */
[----:B0---4-:R-:W-:Y:S05]  /*8ee0*/  BRA `(.L_x_49063) ;  /* 0x0000000800b07947 */ /* 0x011fea0003800000 */
.L_x_49068:
[----:B------:R3:W5:Y:S01]  /*8ef0*/  LDG.E.64 R26, desc[UR36][R4.64] ;  /* 0x00000024041a7981 */ /* 0x000762000c1e1b00 */
[----:B------:R-:W-:Y:S05]  /*8f00*/  BRA `(.L_x_49063) ;  /* 0x0000000800a87947 */ /* 0x000fea0003800000 */
.L_x_49058:
        /* <DEDUP_REMOVED lines=13> */
.L_x_49072:
[----:B------:R0:W5:Y:S01]  /*8fe0*/  LDG.E.64 R26, desc[UR36][R4.64] ;  /* 0x00000024041a7981 */ /* 0x000162000c1e1b00 */
[----:B------:R-:W-:Y:S05]  /*8ff0*/  BRA `(.L_x_49063) ;  /* 0x00000008006c7947 */ /* 0x000fea0003800000 */
.L_x_49071:
        /* <DEDUP_REMOVED lines=27> */
.L_x_49074:
        /* <DEDUP_REMOVED lines=15> */
.L_x_49073:
[----:B------:R-:W2:Y:S02]  /*92a0*/  LDG.E.U16 R0, desc[UR36][R4.64] ;  /* 0x0000002404007981 */ /* 0x000ea4000c1e1500 */
[----:B--2---:R-:W-:-:S04]  /*92b0*/  IMAD.U32 R0, R0, 0x10000, RZ ;  /* 0x0001000000007824 */ /* 0x004fc800078e00ff */
[----:B------:R-:W-:-:S04]  /*92c0*/  FMUL.FTZ R0, R0, 1 ;  /* 0x3f80000000007820 */ /* 0x000fc80000410000 */
[----:B------:R1:W2:Y:S02]  /*92d0*/  F2F.F64.F32 R26, R0 ;  /* 0x00000000001a7310 */ /* 0x0002a40000201800 */
[----:B-12---:R-:W-:Y:S05]  /*92e0*/  BRA `(.L_x_49063) ;  /* 0x0000000400b07947 */ /* 0x006fea0003800000 */
.L_x_49070:
        /* <DEDUP_REMOVED lines=11> */
.L_x_49077:
        /* <DEDUP_REMOVED lines=21> */
.L_x_49079:
[----:B------:R-:W-:Y:S05]  /*94f0*/  BSYNC.RECONVERGENT B0 ;  /* 0x0000000000007941 */ /* 0x000fea0003800200 */
.L_x_49078:
[----:B------:R-:W-:Y:S01]  /*9500*/  IMAD.SHL.U32 R0, R0, 0x100000, RZ ;  /* 0x0010000000007824 */ /* 0x000fe200078e00ff */
[----:B------:R-:W-:-:S04]  /*9510*/  LEA R3, R3, 0x3b800000, 0x17 ;  /* 0x3b80000003037811 */ /* 0x000fc800078eb8ff */
[----:B------:R-:W-:-:S05]  /*9520*/  LOP3.LUT R0, R3, R0, R7, 0xfe, !PT ;  /* 0x0000000003007212 */ /* 0x000fca00078efe07 */
[----:B------:R-:W-:-:S04]  /*9530*/  FMUL.FTZ R0, R0, 1 ;  /* 0x3f80000000007820 */ /* 0x000fc80000410000 */
[----:B------:R3:W4:Y:S02]  /*9540*/  F2F.F64.F32 R26, R0 ;  /* 0x00000000001a7310 */ /* 0x0007240000201800 */
[----:B---34-:R-:W-:Y:S05]  /*9550*/  BRA `(.L_x_49063) ;  /* 0x0000000400147947 */ /* 0x018fea0003800000 */
.L_x_49076:
        /* <DEDUP_REMOVED lines=21> */
.L_x_49081:
[----:B------:R-:W-:Y:S05]  /*96b0*/  BSYNC.RECONVERGENT B0 ;  /* 0x0000000000007941 */ /* 0x000fea0003800200 */
.L_x_49080:
[----:B------:R-:W-:Y:S02]  /*96c0*/  SHF.L.U32 R0, R0, 0x15, RZ ;  /* 0x0000001500007819 */ /* 0x000fe400000006ff */
[----:B------:R-:W-:-:S04]  /*96d0*/  LEA R3, R3, 0x37800000, 0x17 ;  /* 0x3780000003037811 */ /* 0x000fc800078eb8ff */
[----:B------:R-:W-:-:S05]  /*96e0*/  LOP3.LUT R0, R3, R0, R7, 0xfe, !PT ;  /* 0x0000000003007212 */ /* 0x000fca00078efe07 */
[----:B------:R-:W-:-:S04]  /*96f0*/  FMUL.FTZ R0, R0, 1 ;  /* 0x3f80000000007820 */ /* 0x000fc80000410000 */
[----:B------:R3:W4:Y:S02]  /*9700*/  F2F.F64.F32 R26, R0 ;  /* 0x00000000001a7310 */ /* 0x0007240000201800 */
[----:B---34-:R-:W-:Y:S05]  /*9710*/  BRA `(.L_x_49063) ;  /* 0x0000000000a47947 */ /* 0x018fea0003800000 */
.L_x_49075:
        /* <DEDUP_REMOVED lines=18> */
.L_x_49062:
        /* <DEDUP_REMOVED lines=16> */
.L_x_49084:
[----:B------:R-:W-:Y:S01]  /*9940*/  CS2R R26, SRZ ;  /* 0x00000000001a7805 */ /* 0x000fe2000001ff00 */
[----:B------:R-:W-:Y:S06]  /*9950*/  BRA `(.L_x_49063) ;  /* 0x0000000000147947 */ /* 0x000fec0003800000 */
.L_x_49083:
[----:B------:R-:W2:Y:S02]  /*9960*/  LDG.E.64 R26, desc[UR36][R4.64] ;  /* 0x00000024041a7981 */ /* 0x000ea4000c1e1b00 */
[----:B--2---:R-:W3:Y:S02]  /*9970*/  I2F.F64.U64 R26, R26 ;  /* 0x0000001a001a7312 */ /* 0x004ee40000301800 */
[----:B---3--:R-:W-:Y:S05]  /*9980*/  BRA `(.L_x_49063) ;  /* 0x0000000000087947 */ /* 0x008fea0003800000 */
.L_x_49082:
[----:B------:R-:W2:Y:S02]  /*9990*/  LDG.E R4, desc[UR36][R4.64] ;  /* 0x0000002404047981 */ /* 0x000ea4000c1e1900 */
[----:B--2---:R1:W2:Y:S02]  /*99a0*/  I2F.F64.U32 R26, R4 ;  /* 0x00000004001a7312 */ /* 0x0042a40000201800 */
.L_x_49063:
[----:B------:R-:W-:Y:S05]  /*99b0*/  BSYNC.RECONVERGENT B6 ;  /* 0x0000000000067941 */ /* 0x000fea0003800200 */
.L_x_49057:
[----:B------:R-:W4:Y:S01]  /*99c0*/  LDCU.64 UR4, c[0x0][0x590] ;  /* 0x0000b200ff0477ac */ /* 0x000f220008000a00 */
[----:B--2--5:R-:W-:-:S04]  /*99d0*/  SHF.R.U32.HI R0, RZ, 0x14, R27 ;  /* 0x00000014ff007819 */ /* 0x024fc8000001161b */
[----:B------:R-:W-:-:S04]  /*99e0*/  LOP3.LUT R0, R0, 0x7ff, RZ, 0xc0, !PT ;  /* 0x000007ff00007812 */ /* 0x000fc800078ec0ff */
[----:B------:R-:W-:-:S04]  /*99f0*/  IADD3 R3, PT, PT, R0, -0x3f4, RZ ;  /* 0xfffffc0c00037810 */ /* 0x000fc80007ffe0ff */
[CC--:B------:R-:W-:Y:S02]  /*9a00*/  SHF.L.U32 R0, R26.reuse, R3.reuse, RZ ;  /* 0x000000031a007219 */ /* 0x0c0fe400000006ff */
[----:B------:R-:W-:Y:S02]  /*9a10*/  SHF.L.U64.HI R3, R26, R3, R27 ;  /* 0x000000031a037219 */ /* 0x000fe4000001021b */
[----:B------:R-:W-:Y:S01]  /*9a20*/  ISETP.NE.U32.AND P0, PT, R0, RZ, PT ;  /* 0x000000ff0000720c */ /* 0x000fe20003f05070 */
[----:B----4-:R-:W2:Y:S03]  /*9a30*/  DSETP.NEU.AND P1, PT, RZ, UR4, PT ;  /* 0x00000004ff007e2a */ /* 0x010ea6000bf2d000 */
[----:B------:R-:W-:Y:S01]  /*9a40*/  ISETP.NE.AND.EX P0, PT, R3, -0x80000000, PT, P0 ;  /* 0x800000000300780c */ /* 0x000fe20003f05300 */
[----:B--2---:R-:W-:-:S12]  /*9a50*/  @!P1 BRA `(.L_x_49085) ;  /* 0x0000000000749947 */ /* 0x004fd80003800000 */
[----:B------:R-:W2:Y:S01]  /*9a60*/  DADD R6, -RZ, |UR4| ;  /* 0x40000004ff067e29 */ /* 0x000ea20008000100 */
[----:B------:R-:W-:Y:S01]  /*9a70*/  BSSY.RECONVERGENT B0, `(.L_x_49086) ;  /* 0x0000006000007945 */ /* 0x000fe20003800200 */
[----:B------:R-:W-:Y:S01]  /*9a80*/  PLOP3.LUT P0, PT, P0, PT, PT, 0x8, 0x80 ;  /* 0x000000000080781c */ /* 0x000fe2000070e170 */
[----:B------:R-:W-:Y:S01]  /*9a90*/  IMAD.MOV.U32 R18, RZ, RZ, R26 ;  /* 0x000000ffff127224 */ /* 0x000fe200078e001a */
[----:B------:R-:W-:Y:S01]  /*9aa0*/  MOV R0, 0x9ad0 ;  /* 0x00009ad000007802 */ /* 0x000fe20000000f00 */
[----:B--2---:R-:W-:-:S10]  /*9ab0*/  IMAD.MOV.U32 R3, RZ, RZ, R27 ;  /* 0x000000ffff037224 */ /* 0x004fd400078e001b */
[----:B01-3--:R-:W-:Y:S05]  /*9ac0*/  CALL.REL.NOINC `($_ZN2at6native18elementwise_kernelILi128ELi4EZNS0_15gpu_kernel_implIZNS0_50_GLOBAL__N__2680c7bb_12_PowKernel_cu_7dd49032_317022pow_scalar_tensor_implIdEEvRNS_18TensorIteratorBaseET_EUldE_EEvS6_RKS7_EUliE_EEviT1_$__internal_accurate_pow) ;  /* 0x0000005000c07944 */ /* 0x00bfea0003c00000 */
[----:B------:R-:W-:Y:S05]  /*9ad0*/  BSYNC.RECONVERGENT B0 ;  /* 0x0000000000007941 */ /* 0x000fea0003800200 */
.L_x_49086:
        /* <DEDUP_REMOVED lines=21> */
.L_x_49085:
[----:B------:R-:W2:Y:S01]  /*9c30*/  LDCU UR4, c[0x0][0x594] ;  /* 0x0000b280ff0477ac */ /* 0x000ea20008000800 */
[----:B------:R-:W-:Y:S01]  /*9c40*/  ISETP.GE.AND P1, PT, R27, RZ, PT ;  /* 0x000000ff1b00720c */ /* 0x000fe20003f26270 */
[----:B------:R-:W4:Y:S01]  /*9c50*/  DSETP.NEU.AND P0, PT, |R26|, 0.5, !P0 ;  /* 0x3fe000001a00742a */ /* 0x000f22000470d200 */
[----:B------:R-:W-:Y:S01]  /*9c60*/  IMAD.MOV.U32 R6, RZ, RZ, RZ ;  /* 0x000000ffff067224 */ /* 0x000fe200078e00ff */
[----:B--2---:R-:W-:-:S04]  /*9c70*/  MOV R10, UR4 ;  /* 0x00000004000a7c02 */ /* 0x004fc80008000f00 */
[----:B----4-:R-:W-:-:S06]  /*9c80*/  SEL R7, R10, RZ, P0 ;  /* 0x000000ff0a077207 */ /* 0x010fcc0000000000 */
[----:B------:R-:W-:-:S07]  /*9c90*/  @!P1 LOP3.LUT R7, R7, 0x7ff00000, RZ, 0xfc, !PT ;  /* 0x7ff0000007079812 */ /* 0x000fce00078efcff */
.L_x_49087:
        /* <DEDUP_REMOVED lines=27> */
.L_x_49091:
[----:B------:R-:W-:-:S04]  /*9e50*/  ISETP.GE.AND P0, PT, R27, RZ, PT ;  /* 0x000000ff1b00720c */ /* 0x000fc80003f06270 */
[----:B------:R-:W-:-:S08]  /*9e60*/  SEL R6, R19, R2, !P0 ;  /* 0x0000000213067207 */ /* 0x000fd00004000000 */
[----:B------:R-:W0:Y:S02]  /*9e70*/  DSETP.NEU.AND P0, PT, R4, -1, PT ;  /* 0xbff000000400742a */ /* 0x000e240003f0d000 */
[----:B0-----:R-:W-:Y:S01]  /*9e80*/  SEL R7, R6, 0x3ff00000, P0 ;  /* 0x3ff0000006077807 */ /* 0x001fe20000000000 */
[----:B------:R-:W-:Y:S01]  /*9e90*/  IMAD.MOV.U32 R6, RZ, RZ, RZ ;  /* 0x000000ffff067224 */ /* 0x000fe200078e00ff */
[----:B------:R-:W-:Y:S06]  /*9ea0*/  BRA `(.L_x_49089) ;  /* 0x0000000000047947 */ /* 0x000fec0003800000 */
.L_x_49090:
[----:B------:R0:W1:Y:S02]  /*9eb0*/  DADD R6, R26, R4 ;  /* 0x000000001a067229 */ /* 0x0000640000000004 */
.L_x_49089:
[----:B------:R-:W-:Y:S05]  /*9ec0*/  BSYNC.RECONVERGENT B0 ;  /* 0x0000000000007941 */ /* 0x000fea0003800200 */
.L_x_49088:
        /* <DEDUP_REMOVED lines=26> */
.L_x_49095:
[----:B------:R-:W0:Y:S02]  /*a070*/  F2I.S64.F64.TRUNC R8, R8 ;  /* 0x0000000800087311 */ /* 0x000e24000030d900 */
[----:B0-----:R-:W-:-:S05]  /*a080*/  MOV R3, R8 ;  /* 0x0000000800037202 */ /* 0x001fca0000000f00 */
[----:B------:R0:W-:Y:S01]  /*a090*/  STG.E.U8 desc[UR36][R4.64], R3 ;  /* 0x0000000304007986 */ /* 0x0001e2000c101124 */
[----:B------:R-:W-:Y:S05]  /*a0a0*/  BRA `(.L_x_49097) ;  /* 0x0000001000807947 */ /* 0x000fea0003800000 */
.L_x_49094:
        /* <DEDUP_REMOVED lines=9> */
.L_x_49099:
[----:B------:R-:W0:Y:S02]  /*a140*/  F2I.F64.TRUNC R9, R8 ;  /* 0x0000000800097311 */ /* 0x000e24000030d100 */
[----:B0-----:R0:W-:Y:S01]  /*a150*/  STG.E desc[UR36][R4.64], R9 ;  /* 0x0000000904007986 */ /* 0x0011e2000c101924 */
[----:B------:R-:W-:Y:S05]  /*a160*/  BRA `(.L_x_49097) ;  /* 0x0000001000507947 */ /* 0x000fea0003800000 */
.L_x_49098:
[----:B------:R-:W0:Y:S02]  /*a170*/  F2I.F64.TRUNC R9, R8 ;  /* 0x0000000800097311 */ /* 0x000e24000030d100 */
[----:B0-----:R0:W-:Y:S01]  /*a180*/  STG.E.U16 desc[UR36][R4.64], R9 ;  /* 0x0000000904007986 */ /* 0x0011e2000c101524 */
[----:B------:R-:W-:Y:S05]  /*a190*/  BRA `(.L_x_49097) ;  /* 0x0000001000447947 */ /* 0x000fea0003800000 */
.L_x_49093:
        /* <DEDUP_REMOVED lines=17> */
.L_x_49101:
        /* <DEDUP_REMOVED lines=12> */
.L_x_49100:
        /* <DEDUP_REMOVED lines=18> */
.L_x_49103:
        /* <DEDUP_REMOVED lines=13> */
.L_x_49102:
[----:B------:R0:W-:Y:S01]  /*a560*/  STG.E.64 desc[UR36][R4.64], R8 ;  /* 0x0000000804007986 */ /* 0x0001e2000c101b24 */
[----:B------:R-:W-:Y:S05]  /*a570*/  BRA `(.L_x_49097) ;  /* 0x0000000c004c7947 */ /* 0x000fea0003800000 */
.L_x_49092:
        /* <DEDUP_REMOVED lines=13> */
.L_x_49107:
        /* <DEDUP_REMOVED lines=26> */
.L_x_49110:
[----:B------:R-:W-:-:S04]  /*a7f0*/  SHF.R.U32.HI R3, RZ, 0x18, R7 ;  /* 0x00000018ff037819 */ /* 0x000fc80000011607 */
[----:B------:R-:W-:-:S07]  /*a800*/  LOP3.LUT R0, R0, 0x80, R3, 0xf8, !PT ;  /* 0x0000008000007812 */ /* 0x000fce00078ef803 */
.L_x_49109:
[----:B------:R-:W-:Y:S05]  /*a810*/  BSYNC.RECONVERGENT B0 ;  /* 0x0000000000007941 */ /* 0x000fea0003800200 */
.L_x_49108:
[----:B------:R3:W-:Y:S01]  /*a820*/  STG.E.U8 desc[UR36][R4.64], R0 ;  /* 0x0000000004007986 */ /* 0x0007e2000c101124 */
[----:B------:R-:W-:Y:S05]  /*a830*/  BRA `(.L_x_49097) ;  /* 0x00000008009c7947 */ /* 0x000fea0003800000 */
.L_x_49106:
        /* <DEDUP_REMOVED lines=26> */
.L_x_49113:
[----:B------:R-:W-:-:S04]  /*a9e0*/  SHF.R.U32.HI R3, RZ, 0x18, R7 ;  /* 0x00000018ff037819 */ /* 0x000fc80000011607 */
[----:B------:R-:W-:-:S07]  /*a9f0*/  LOP3.LUT R0, R0, 0x80, R3, 0xf8, !PT ;  /* 0x0000008000007812 */ /* 0x000fce00078ef803 */
.L_x_49112:
[----:B------:R-:W-:Y:S05]  /*aa00*/  BSYNC.RECONVERGENT B0 ;  /* 0x0000000000007941 */ /* 0x000fea0003800200 */
.L_x_49111:
[----:B------:R0:W-:Y:S01]  /*aa10*/  STG.E.U8 desc[UR36][R4.64], R0 ;  /* 0x0000000004007986 */ /* 0x0001e2000c101124 */
[----:B------:R-:W-:Y:S05]  /*aa20*/  BRA `(.L_x_49097) ;  /* 0x0000000800207947 */ /* 0x000fea0003800000 */
.L_x_49105:
        /* <DEDUP_REMOVED lines=30> */
.L_x_49115:
[----:B------:R-:W0:Y:S02]  /*ac10*/  F2I.U64.F64.TRUNC R8, R8 ;  /* 0x0000000800087311 */ /* 0x000e24000030d800 */
[----:B0-----:R2:W-:Y:S01]  /*ac20*/  STG.E.64 desc[UR36][R4.64], R8 ;  /* 0x0000000804007986 */ /* 0x0015e2000c101b24 */
[----:B------:R-:W-:Y:S05]  /*ac30*/  BRA `(.L_x_49097) ;  /* 0x00000004009c7947 */ /* 0x000fea0003800000 */
.L_x_49114:
[----:B------:R-:W0:Y:S02]  /*ac40*/  F2I.U32.F64.TRUNC R9, R8 ;  /* 0x0000000800097311 */ /* 0x000e24000030d000 */
[----:B0-----:R0:W-:Y:S01]  /*ac50*/  STG.E desc[UR36][R4.64], R9 ;  /* 0x0000000904007986 */ /* 0x0011e2000c101924 */
[----:B------:R-:W-:Y:S05]  /*ac60*/  BRA `(.L_x_49097) ;  /* 0x0000000400907947 */ /* 0x000fea0003800000 */
.L_x_49104:
        /* <DEDUP_REMOVED lines=10> */
.L_x_49117:
[----:B------:R-:W-:-:S05]  /*ad10*/  CS2R R10, SRZ ;  /* 0x00000000000a7805 */ /* 0x000fca000001ff00 */
[----:B------:R0:W-:Y:S01]  /*ad20*/  STG.E.128 desc[UR36][R4.64], R8 ;  /* 0x0000000804007986 */ /* 0x0001e2000c101d24 */
[----:B------:R-:W-:Y:S05]  /*ad30*/  BRA `(.L_x_49097) ;  /* 0x00000004005c7947 */ /* 0x000fea0003800000 */
.L_x_49116:
[----:B------:R-:W-:-:S09]  /*ad40*/  UISETP.NE.AND UP0, UPT, UR4, 0xf, UPT ;  /* 0x0000000f0400788c */ /* 0x000fd2000bf05270 */
[----:B------:R-:W-:Y:S05]  /*ad50*/  BRA.U !UP0, `(.L_x_49118) ;  /* 0x0000000508287547 */ /* 0x000fea000b800000 */
[----:B------:R-:W-:-:S09]  /*ad60*/  UISETP.NE.AND UP0, UPT, UR4, 0x17, UPT ;  /* 0x000000170400788c */ /* 0x000fd2000bf05270 */
[----:B------:R-:W-:Y:S05]  /*ad70*/  BRA.U !UP0, `(.L_x_49119) ;  /* 0x0000000108b07547 */ /* 0x000fea000b800000 */
[----:B------:R-:W-:-:S09]  /*ad80*/  UISETP.NE.AND UP0, UPT, UR4, 0x18, UPT ;  /* 0x000000180400788c */ /* 0x000fd2000bf05270 */
[----:B------:R-:W-:Y:S05]  /*ad90*/  BRA.U !UP0, `(.L_x_49120) ;  /* 0x0000000108447547 */ /* 0x000fea000b800000 */
.L_x_49096:
        /* <DEDUP_REMOVED lines=16> */
.L_x_49121:
[----:B------:R-:W-:Y:S05]  /*aea0*/  BRA `(.L_x_49097) ;  /* 0x0000000400007947 */ /* 0x000fea0003800000 */
.L_x_49120:
        /* <DEDUP_REMOVED lines=21> */
.L_x_49123:
[----:B------:R-:W-:Y:S05]  /*b000*/  BSYNC.RECONVERGENT B0 ;  /* 0x0000000000007941 */ /* 0x000fea0003800200 */
.L_x_49122:
[----:B------:R-:W-:-:S05]  /*b010*/  LOP3.LUT R3, R0, 0x80, R3, 0xf8, !PT ;  /* 0x0000008000037812 */ /* 0x000fca00078ef803 */
[----:B------:R0:W-:Y:S01]  /*b020*/  STG.E.U8 desc[UR36][R4.64], R3 ;  /* 0x0000000304007986 */ /* 0x0001e2000c101124 */
[----:B------:R-:W-:Y:S05]  /*b030*/  BRA `(.L_x_49097) ;  /* 0x00000000009c7947 */ /* 0x000fea0003800000 */
.L_x_49119:
        /* <DEDUP_REMOVED lines=20> */
.L_x_49125:
[----:B------:R-:W-:Y:S01]  /*b180*/  IMAD.MOV.U32 R0, RZ, RZ, 0x7f ;  /* 0x0000007fff007424 */ /* 0x000fe200078e00ff */
[----:B------:R-:W-:-:S04]  /*b190*/  ISETP.GT.U32.AND P0, PT, R3, 0x7f800000, PT ;  /* 0x7f8000000300780c */ /* 0x000fc80003f04070 */
[----:B------:R-:W-:-:S09]  /*b1a0*/  SEL R0, R0, 0x7c, P0 ;  /* 0x0000007c00007807 */ /* 0x000fd20000000000 */
.L_x_49126:
[----:B------:R-:W-:Y:S05]  /*b1b0*/  BSYNC.RECONVERGENT B0 ;  /* 0x0000000000007941 */ /* 0x000fea0003800200 */
.L_x_49124:
[----:B------:R-:W-:-:S04]  /*b1c0*/  SHF.R.U32.HI R3, RZ, 0x18, R7 ;  /* 0x00000018ff037819 */ /* 0x000fc80000011607 */
[----:B------:R-:W-:-:S05]  /*b1d0*/  LOP3.LUT R3, R0, 0x80, R3, 0xf8, !PT ;  /* 0x0000008000037812 */ /* 0x000fca00078ef803 */
[----:B------:R0:W-:Y:S01]  /*b1e0*/  STG.E.U8 desc[UR36][R4.64], R3 ;  /* 0x0000000304007986 */ /* 0x0001e2000c101124 */
[----:B------:R-:W-:Y:S05]  /*b1f0*/  BRA `(.L_x_49097) ;  /* 0x00000000002c7947 */ /* 0x000fea0003800000 */
.L_x_49118:
        /* <DEDUP_REMOVED lines=11> */
.L_x_49097:
[----:B------:R-:W-:-:S07]  /*b2b0*/  IADD3 R17, PT, PT, R17, 0x80, RZ ;  /* 0x0000008011117810 */ /* 0x000fce0007ffe0ff */
.L_x_49055:
[----:B------:R-:W-:Y:S05]  /*b2c0*/  BSYNC.RECONVERGENT B7 ;  /* 0x0000000000077941 */ /* 0x000fea0003800200 */
.L_x_49054:
[----:B------:R-:W5:Y:S02]  /*b2d0*/  LDCU UR4, c[0x0][0x380] ;  /* 0x00007000ff0477ac */ /* 0x000f640008000800 */
[----:B-----5:R-:W-:-:S13]  /*b2e0*/  ISETP.GE.AND P0, PT, R17, UR4, PT ;  /* 0x0000000411007c0c */ /* 0x020fda000bf06270 */
[----:B------:R-:W-:Y:S05]  /*b2f0*/  @P0 EXIT ;  /* 0x000000000000094d */ /* 0x000fea0003800000 */
[----:B------:R-:W5:Y:S01]  /*b300*/  LDCU UR4, c[0x0][0x388] ;  /* 0x00007100ff0477ac */ /* 0x000f620008000800 */
[----:B01-3--:R-:W-:Y:S02]  /*b310*/  IMAD.MOV.U32 R0, RZ, RZ, RZ ;  /* 0x000000ffff007224 */ /* 0x00bfe400078e00ff */
        /* <DEDUP_REMOVED lines=8> */
[----:B--2-4-:R-:W-:-:S05]  /*b3a0*/  IMAD.HI.U32 R4, R17, UR4, R16 ;  /* 0x0000000411047c27 */ /* 0x014fca000f8e0010 */
        /* <DEDUP_REMOVED lines=292> */
.L_x_49127:
[----:B------:R-:W0:Y:S01]  /*c5f0*/  LDCU.128 UR8, c[0x0][0x580] ;  /* 0x0000b000ff0877ac */ /* 0x000e220008000c00 */
[----:B------:R-:W-:Y:S01]  /*c600*/  BSSY.RECONVERGENT B6, `(.L_x_49128) ;  /* 0x00000ef000067945 */ /* 0x000fe20003800200 */
[----:B------:R-:W-:-:S04]  /*c610*/  UPRMT UR4, UR42, 0x9910, URZ ;  /* 0x000099102a047896 */ /* 0x000fc800080000ff */
[----:B------:R-:W-:Y:S01]  /*c620*/  UISETP.GT.AND UP0, UPT, UR4, 0x9, UPT ;  /* 0x000000090400788c */ /* 0x000fe2000bf04270 */
[----:B0-----:R-:W-:Y:S02]  /*c630*/  IADD3 R16, P0, PT, R16, UR8, RZ ;  /* 0x0000000810107c10 */ /* 0x001fe4000ff1e0ff */
[----:B--2-4-:R-:W-:-:S03]  /*c640*/  IADD3 R4, P1, PT, R0, UR10, RZ ;  /* 0x0000000a00047c10 */ /* 0x014fc6000ff3e0ff */
        /* <DEDUP_REMOVED lines=14> */
.L_x_49132:
[----:B------:R-:W2:Y:S02]  /*c730*/  LDG.E.U8 R4, desc[UR36][R4.64] ;  /* 0x0000002404047981 */ /* 0x000ea4000c1e1100 */
[----:B--2---:R0:W1:Y:S02]  /*c740*/  I2F.F64.U16 R26, R4 ;  /* 0x00000004001a7312 */ /* 0x0040640000101800 */
[----:B01----:R-:W-:Y:S05]  /*c750*/  BRA `(.L_x_49134) ;  /* 0x0000000c00647947 */ /* 0x003fea0003800000 */
.L_x_49131:
        /* <DEDUP_REMOVED lines=9> */
.L_x_49136:
[----:B------:R-:W2:Y:S02]  /*c7f0*/  LDG.E R4, desc[UR36][R4.64] ;  /* 0x0000002404047981 */ /* 0x000ea4000c1e1900 */
[----:B--2---:R0:W1:Y:S02]  /*c800*/  I2F.F64 R26, R4 ;  /* 0x00000004001a7312 */ /* 0x0040640000201c00 */
[----:B01----:R-:W-:Y:S05]  /*c810*/  BRA `(.L_x_49134) ;  /* 0x0000000c00347947 */ /* 0x003fea0003800000 */
.L_x_49135:
[----:B------:R-:W2:Y:S02]  /*c820*/  LDG.E.U16 R4, desc[UR36][R4.64] ;  /* 0x0000002404047981 */ /* 0x000ea4000c1e1500 */
[----:B--2---:R0:W1:Y:S02]  /*c830*/  I2F.F64.S16 R26, R4 ;  /* 0x00000004001a7312 */ /* 0x0040640000101c00 */
[----:B01----:R-:W-:Y:S05]  /*c840*/  BRA `(.L_x_49134) ;  /* 0x0000000c00287947 */ /* 0x003fea0003800000 */
.L_x_49130:
        /* <DEDUP_REMOVED lines=10> */
.L_x_49138:
[----:B------:R-:W2:Y:S02]  /*c8f0*/  LDG.E.U16 R0, desc[UR36][R4.64] ;  /* 0x0000002404007981 */ /* 0x000ea4000c1e1500 */
[----:B--2---:R-:W-:-:S05]  /*c900*/  HADD2.F32 R0, -RZ, R0.H0_H0 ;  /* 0x20000000ff007230 */ /* 0x004fca0000004100 */
[----:B------:R-:W-:-:S04]  /*c910*/  FMUL.FTZ R0, R0, 1 ;  /* 0x3f80000000007820 */ /* 0x000fc80000410000 */
[----:B------:R1:W2:Y:S02]  /*c920*/  F2F.F64.F32 R26, R0 ;  /* 0x00000000001a7310 */ /* 0x0002a40000201800 */
[----:B-12---:R-:W-:Y:S05]  /*c930*/  BRA `(.L_x_49134) ;  /* 0x0000000800ec7947 */ /* 0x006fea0003800000 */
.L_x_49137:
        /* <DEDUP_REMOVED lines=10> */
.L_x_49140:
[----:B------:R-:W2:Y:S02]  /*c9e0*/  LDG.E.U16 R4, desc[UR36][R4.64] ;  /* 0x0000002404047981 */ /* 0x000ea4000c1e1500 */
[----:B--2---:R-:W-:-:S05]  /*c9f0*/  HADD2.F32 R0, -RZ, R4.H0_H0 ;  /* 0x20000004ff007230 */ /* 0x004fca0000004100 */
[----:B------:R-:W-:-:S04]  /*ca00*/  FMUL.FTZ R0, R0, 1 ;  /* 0x3f80000000007820 */ /* 0x000fc80000410000 */
[----:B------:R1:W2:Y:S02]  /*ca10*/  F2F.F64.F32 R26, R0 ;  /* 0x00000000001a7310 */ /* 0x0002a40000201800 */
[----:B-12---:R-:W-:Y:S05]  /*ca20*/  BRA `(.L_x_49134) ;  /* 0x0000000800b07947 */ /* 0x006fea0003800000 */
.L_x_49139:
[----:B------:R0:W5:Y:S01]  /*ca30*/  LDG.E.64 R26, desc[UR36][R4.64] ;  /* 0x00000024041a7981 */ /* 0x000162000c1e1b00 */
[----:B------:R-:W-:Y:S05]  /*ca40*/  BRA `(.L_x_49134) ;  /* 0x0000000800a87947 */ /* 0x000fea0003800000 */
.L_x_49129:
        /* <DEDUP_REMOVED lines=13> */
.L_x_49143:
[----:B------:R3:W5:Y:S01]  /*cb20*/  LDG.E.64 R26, desc[UR36][R4.64] ;  /* 0x00000024041a7981 */ /* 0x000762000c1e1b00 */
[----:B------:R-:W-:Y:S05]  /*cb30*/  BRA `(.L_x_49134) ;  /* 0x00000008006c7947 */ /* 0x000fea0003800000 */
.L_x_49142:
        /* <DEDUP_REMOVED lines=27> */
.L_x_49145:
        /* <DEDUP_REMOVED lines=15> */
.L_x_49144:
[----:B------:R-:W2:Y:S02]  /*cde0*/  LDG.E.U16 R0, desc[UR36][R4.64] ;  /* 0x0000002404007981 */ /* 0x000ea4000c1e1500 */
[----:B--2---:R-:W-:-:S05]  /*cdf0*/  SHF.L.U32 R0, R0, 0x10, RZ ;  /* 0x0000001000007819 */ /* 0x004fca00000006ff */
[----:B------:R-:W-:-:S04]  /*ce00*/  FMUL.FTZ R0, R0, 1 ;  /* 0x3f80000000007820 */ /* 0x000fc80000410000 */
[----:B------:R4:W0:Y:S02]  /*ce10*/  F2F.F64.F32 R26, R0 ;  /* 0x00000000001a7310 */ /* 0x0008240000201800 */
[----:B0---4-:R-:W-:Y:S05]  /*ce20*/  BRA `(.L_x_49134) ;  /* 0x0000000400b07947 */ /* 0x011fea0003800000 */
.L_x_49141:
        /* <DEDUP_REMOVED lines=11> */
.L_x_49148:
        /* <DEDUP_REMOVED lines=21> */
.L_x_49150:
[----:B------:R-:W-:Y:S05]  /*d030*/  BSYNC.RECONVERGENT B0 ;  /* 0x0000000000007941 */ /* 0x000fea0003800200 */
.L_x_49149:
[----:B------:R-:W-:Y:S01]  /*d040*/  IMAD.SHL.U32 R0, R0, 0x100000, RZ ;  /* 0x0010000000007824 */ /* 0x000fe200078e00ff */
[----:B------:R-:W-:-:S04]  /*d050*/  LEA R3, R3, 0x3b800000, 0x17 ;  /* 0x3b80000003037811 */ /* 0x000fc800078eb8ff */
[----:B------:R-:W-:-:S05]  /*d060*/  LOP3.LUT R0, R3, R0, R7, 0xfe, !PT ;  /* 0x0000000003007212 */ /* 0x000fca00078efe07 */
[----:B------:R-:W-:-:S04]  /*d070*/  FMUL.FTZ R0, R0, 1 ;  /* 0x3f80000000007820 */ /* 0x000fc80000410000 */
[----:B------:R3:W4:Y:S02]  /*d080*/  F2F.F64.F32 R26, R0 ;  /* 0x00000000001a7310 */ /* 0x0007240000201800 */
[----:B---34-:R-:W-:Y:S05]  /*d090*/  BRA `(.L_x_49134) ;  /* 0x0000000400147947 */ /* 0x018fea0003800000 */
.L_x_49147:
        /* <DEDUP_REMOVED lines=21> */
.L_x_49152:
[----:B------:R-:W-:Y:S05]  /*d1f0*/  BSYNC.RECONVERGENT B0 ;  /* 0x0000000000007941 */ /* 0x000fea0003800200 */
.L_x_49151:
[----:B------:R-:W-:Y:S01]  /*d200*/  IMAD.SHL.U32 R0, R0, 0x200000, RZ ;  /* 0x0020000000007824 */ /* 0x000fe200078e00ff */
[----:B------:R-:W-:-:S04]  /*d210*/  LEA R3, R3, 0x37800000, 0x17 ;  /* 0x3780000003037811 */ /* 0x000fc800078eb8ff */
[----:B------:R-:W-:-:S05]  /*d220*/  LOP3.LUT R0, R3, R0, R7, 0xfe, !PT ;  /* 0x0000000003007212 */ /* 0x000fca00078efe07 */
[----:B------:R-:W-:-:S04]  /*d230*/  FMUL.FTZ R0, R0, 1 ;  /* 0x3f80000000007820 */ /* 0x000fc80000410000 */
[----:B------:R3:W4:Y:S02]  /*d240*/  F2F.F64.F32 R26, R0 ;  /* 0x00000000001a7310 */ /* 0x0007240000201800 */
[----:B---34-:R-:W-:Y:S05]  /*d250*/  BRA `(.L_x_49134) ;  /* 0x0000000000a47947 */ /* 0x018fea0003800000 */
.L_x_49146:
        /* <DEDUP_REMOVED lines=18> */
.L_x_49133:
        /* <DEDUP_REMOVED lines=16> */
.L_x_49155:
[----:B------:R-:W-:Y:S01]  /*d480*/  CS2R R26, SRZ ;  /* 0x00000000001a7805 */ /* 0x000fe2000001ff00 */
[----:B------:R-:W-:Y:S06]  /*d490*/  BRA `(.L_x_49134) ;  /* 0x0000000000147947 */ /* 0x000fec0003800000 */
.L_x_49154:
[----:B------:R-:W2:Y:S02]  /*d4a0*/  LDG.E.64 R26, desc[UR36][R4.64] ;  /* 0x00000024041a7981 */ /* 0x000ea4000c1e1b00 */
[----:B--2---:R-:W3:Y:S02]  /*d4b0*/  I2F.F64.U64 R26, R26 ;  /* 0x0000001a001a7312 */ /* 0x004ee40000301800 */
[----:B---3--:R-:W-:Y:S05]  /*d4c0*/  BRA `(.L_x_49134) ;  /* 0x0000000000087947 */ /* 0x008fea0003800000 */
.L_x_49153:
[----:B------:R-:W2:Y:S02]  /*d4d0*/  LDG.E R4, desc[UR36][R4.64] ;  /* 0x0000002404047981 */ /* 0x000ea4000c1e1900 */
[----:B--2---:R1:W2:Y:S02]  /*d4e0*/  I2F.F64.U32 R26, R4 ;  /* 0x00000004001a7312 */ /* 0x0042a40000201800 */
.L_x_49134:
[----:B------:R-:W-:Y:S05]  /*d4f0*/  BSYNC.RECONVERGENT B6 ;  /* 0x0000000000067941 */ /* 0x000fea0003800200 */
.L_x_49128:
[----:B--2--5:R-:W-:Y:S01]  /*d500*/  SHF.R.U32.HI R0, RZ, 0x14, R27 ;  /* 0x00000014ff007819 */ /* 0x024fe2000001161b */
[----:B------:R-:W2:Y:S03]  /*d510*/  LDCU.64 UR4, c[0x0][0x590] ;  /* 0x0000b200ff0477ac */ /* 0x000ea60008000a00 */
[----:B------:R-:W-:-:S05]  /*d520*/  LOP3.LUT R0, R0, 0x7ff, RZ, 0xc0, !PT ;  /* 0x000007ff00007812 */ /* 0x000fca00078ec0ff */
[----:B------:R-:W-:-:S05]  /*d530*/  VIADD R3, R0, 0xfffffc0c ;  /* 0xfffffc0c00037836 */ /* 0x000fca0000000000 */
[CC--:B------:R-:W-:Y:S02]  /*d540*/  SHF.L.U32 R0, R26.reuse, R3.reuse, RZ ;  /* 0x000000031a007219 */ /* 0x0c0fe400000006ff */
[----:B------:R-:W-:Y:S02]  /*d550*/  SHF.L.U64.HI R3, R26, R3, R27 ;  /* 0x000000031a037219 */ /* 0x000fe4000001021b */
[----:B------:R-:W-:Y:S01]  /*d560*/  ISETP.NE.U32.AND P0, PT, R0, RZ, PT ;  /* 0x000000ff0000720c */ /* 0x000fe20003f05070 */
[----:B--2---:R-:W2:Y:S03]  /*d570*/  DSETP.NEU.AND P1, PT, RZ, UR4, PT ;  /* 0x00000004ff007e2a */ /* 0x004ea6000bf2d000 */
[----:B------:R-:W-:Y:S01]  /*d580*/  ISETP.NE.AND.EX P0, PT, R3, -0x80000000, PT, P0 ;  /* 0x800000000300780c */ /* 0x000fe20003f05300 */
[----:B--2---:R-:W-:-:S12]  /*d590*/  @!P1 BRA `(.L_x_49156) ;  /* 0x0000000000749947 */ /* 0x004fd80003800000 */
[----:B------:R-:W2:Y:S01]  /*d5a0*/  DADD R6, -RZ, |UR4| ;  /* 0x40000004ff067e29 */ /* 0x000ea20008000100 */
[----:B------:R-:W-:Y:S01]  /*d5b0*/  BSSY.RECONVERGENT B0, `(.L_x_49157) ;  /* 0x0000006000007945 */ /* 0x000fe20003800200 */
[----:B------:R-:W-:Y:S01]  /*d5c0*/  PLOP3.LUT P0, PT, P0, PT, PT, 0x8, 0x80 ;  /* 0x000000000080781c */ /* 0x000fe2000070e170 */
[----:B------:R-:W-:Y:S01]  /*d5d0*/  IMAD.MOV.U32 R18, RZ, RZ, R26 ;  /* 0x000000ffff127224 */ /* 0x000fe200078e001a */
[----:B------:R-:W-:Y:S02]  /*d5e0*/  MOV R3, R27 ;  /* 0x0000001b00037202 */ /* 0x000fe40000000f00 */
[----:B--2---:R-:W-:-:S09]  /*d5f0*/  MOV R0, 0xd610 ;  /* 0x0000d61000007802 */ /* 0x004fd20000000f00 */
[----:B01-3--:R-:W-:Y:S05]  /*d600*/  CALL.REL.NOINC `($_ZN2at6native18elementwise_kernelILi128ELi4EZNS0_15gpu_kernel_implIZNS0_50_GLOBAL__N__2680c7bb_12_PowKernel_cu_7dd49032_317022pow_scalar_tensor_implIdEEvRNS_18TensorIteratorBaseET_EUldE_EEvS6_RKS7_EUliE_EEviT1_$__internal_accurate_pow) ;  /* 0x0000001400f07944 */ /* 0x00bfea0003c00000 */
[----:B------:R-:W-:Y:S05]  /*d610*/  BSYNC.RECONVERGENT B0 ;  /* 0x0000000000007941 */ /* 0x000fea0003800200 */
.L_x_49157:
        /* <DEDUP_REMOVED lines=16> */
[----:B0-----:R-:W-:Y:S02]  /*d720*/  @!P2 FSEL R4, R4, RZ, !P1 ;  /* 0x000000ff0404a208 */ /* 0x001fe40004800000 */
[----:B------:R-:W-:-:S03]  /*d730*/  @!P2 FSEL R5, R5, -QNAN , !P1 ;  /* 0xfff800000505a808 */ /* 0x000fc60004800000 */
[----:B------:R-:W-:Y:S01]  /*d740*/  IMAD.MOV.U32 R6, RZ, RZ, R4 ;  /* 0x000000ffff067224 */ /* 0x000fe200078e0004 */
[----:B------:R-:W-:Y:S01]  /*d750*/  MOV R7, R5 ;  /* 0x0000000500077202 */ /* 0x000fe20000000f00 */
[----:B------:R-:W-:Y:S06]  /*d760*/  BRA `(.L_x_49158) ;  /* 0x00000000001c7947 */ /* 0x000fec0003800000 */
.L_x_49156:
[----:B------:R-:W2:Y:S01]  /*d770*/  LDCU UR4, c[0x0][0x594] ;  /* 0x0000b280ff0477ac */ /* 0x000ea20008000800 */
[----:B------:R-:W-:Y:S01]  /*d780*/  ISETP.GE.AND P1, PT, R27, RZ, PT ;  /* 0x000000ff1b00720c */ /* 0x000fe20003f26270 */
[----:B------:R-:W4:Y:S01]  /*d790*/  DSETP.NEU.AND P0, PT, |R26|, 0.5, !P0 ;  /* 0x3fe000001a00742a */ /* 0x000f22000470d200 */
[----:B------:R-:W-:Y:S02]  /*d7a0*/  IMAD.MOV.U32 R6, RZ, RZ, RZ ;  /* 0x000000ffff067224 */ /* 0x000fe400078e00ff */
[----:B--2---:R-:W-:-:S05]  /*d7b0*/  IMAD.U32 R10, RZ, RZ, UR4 ;  /* 0x00000004ff0a7e24 */ /* 0x004fca000f8e00ff */
[----:B----4-:R-:W-:-:S04]  /*d7c0*/  SEL R7, R10, RZ, P0 ;  /* 0x000000ff0a077207 */ /* 0x010fc80000000000 */
[----:B------:R-:W-:-:S07]  /*d7d0*/  @!P1 LOP3.LUT R7, R7, 0x7ff00000, RZ, 0xfc, !PT ;  /* 0x7ff0000007079812 */ /* 0x000fce00078efcff */
.L_x_49158:
        /* <DEDUP_REMOVED lines=27> */
.L_x_49162:
[----:B------:R-:W-:Y:S01]  /*d990*/  ISETP.GE.AND P0, PT, R27, RZ, PT ;  /* 0x000000ff1b00720c */ /* 0x000fe20003f06270 */
[----:B------:R-:W-:-:S03]  /*d9a0*/  IMAD.MOV.U32 R6, RZ, RZ, RZ ;  /* 0x000000ffff067224 */ /* 0x000fc600078e00ff */
[----:B------:R-:W-:-:S08]  /*d9b0*/  SEL R2, R19, R2, !P0 ;  /* 0x0000000213027207 */ /* 0x000fd00004000000 */
[----:B------:R-:W0:Y:S02]  /*d9c0*/  DSETP.NEU.AND P0, PT, R4, -1, PT ;  /* 0xbff000000400742a */ /* 0x000e240003f0d000 */
[----:B0-----:R-:W-:Y:S01]  /*d9d0*/  SEL R7, R2, 0x3ff00000, P0 ;  /* 0x3ff0000002077807 */ /* 0x001fe20000000000 */
[----:B------:R-:W-:Y:S06]  /*d9e0*/  BRA `(.L_x_49160) ;  /* 0x0000000000047947 */ /* 0x000fec0003800000 */
.L_x_49161:
[----:B------:R0:W1:Y:S02]  /*d9f0*/  DADD R6, R26, R4 ;  /* 0x000000001a067229 */ /* 0x0000640000000004 */
.L_x_49160:
[----:B------:R-:W-:Y:S05]  /*da00*/  BSYNC.RECONVERGENT B0 ;  /* 0x0000000000007941 */ /* 0x000fea0003800200 */
.L_x_49159:
        /* <DEDUP_REMOVED lines=8> */
[----:B------:R-:W0:Y:S02]  /*da90*/  DSETP.NEU.AND P0, PT, R4, 1, PT ;  /* 0x3ff000000400742a */ /* 0x000e240003f0d000 */
[----:B0-----:R-:W-:Y:S02]  /*daa0*/  FSEL R4, R0, RZ, P0 ;  /* 0x000000ff00047208 */ /* 0x001fe40000000000 */
        /* <DEDUP_REMOVED lines=13> */
.L_x_49166:
[----:B------:R-:W0:Y:S02]  /*db80*/  F2I.S64.F64.TRUNC R4, R4 ;  /* 0x0000000400047311 */ /* 0x000e24000030d900 */
[----:B0-----:R-:W-:-:S05]  /*db90*/  MOV R3, R4 ;  /* 0x0000000400037202 */ /* 0x001fca0000000f00 */
[----:B------:R-:W-:Y:S01]  /*dba0*/  STG.E.U8 desc[UR36][R16.64], R3 ;  /* 0x0000000310007986 */ /* 0x000fe2000c101124 */
[----:B------:R-:W-:Y:S05]  /*dbb0*/  EXIT ;  /* 0x000000000000794d */ /* 0x000fea0003800000 */
.L_x_49165:
        /* <DEDUP_REMOVED lines=9> */
.L_x_49169:
[----:B------:R-:W0:Y:S02]  /*dc50*/  F2I.F64.TRUNC R5, R4 ;  /* 0x0000000400057311 */ /* 0x000e24000030d100 */
[----:B0-----:R-:W-:Y:S01]  /*dc60*/  STG.E desc[UR36][R16.64], R5 ;  /* 0x0000000510007986 */ /* 0x001fe2000c101924 */
[----:B------:R-:W-:Y:S05]  /*dc70*/  EXIT ;  /* 0x000000000000794d */ /* 0x000fea0003800000 */
.L_x_49168:
[----:B------:R-:W0:Y:S02]  /*dc80*/  F2I.F64.TRUNC R5, R4 ;  /* 0x0000000400057311 */ /* 0x000e24000030d100 */
[----:B0-----:R-:W-:Y:S01]  /*dc90*/  STG.E.U16 desc[UR36][R16.64], R5 ;  /* 0x0000000510007986 */ /* 0x001fe2000c101524 */
[----:B------:R-:W-:Y:S05]  /*dca0*/  EXIT ;  /* 0x000000000000794d */ /* 0x000fea0003800000 */
.L_x_49164:
        /* <DEDUP_REMOVED lines=17> */
.L_x_49171:
        /* <DEDUP_REMOVED lines=12> */
.L_x_49170:
        /* <DEDUP_REMOVED lines=18> */
.L_x_49173:
        /* <DEDUP_REMOVED lines=13> */
.L_x_49172:
[----:B------:R-:W-:Y:S01]  /*e070*/  STG.E.64 desc[UR36][R16.64], R4 ;  /* 0x0000000410007986 */ /* 0x000fe2000c101b24 */
[----:B------:R-:W-:Y:S05]  /*e080*/  EXIT ;  /* 0x000000000000794d */ /* 0x000fea0003800000 */
.L_x_49163:
        /* <DEDUP_REMOVED lines=13> */
.L_x_49177:
        /* <DEDUP_REMOVED lines=25> */
.L_x_49180:
[----:B------:R-:W-:-:S04]  /*e2f0*/  SHF.R.U32.HI R3, RZ, 0x18, R3 ;  /* 0x00000018ff037819 */ /* 0x000fc80000011603 */
[----:B------:R-:W-:-:S04]  /*e300*/  LOP3.LUT R0, R0, 0x80, R3, 0xf8, !PT ;  /* 0x0000008000007812 */ /* 0x000fc800078ef803 */
[----:B------:R-:W-:-:S07]  /*e310*/  PRMT R8, R0, 0x7610, R8 ;  /* 0x0000761000087816 */ /* 0x000fce0000000008 */
.L_x_49179:
[----:B------:R-:W-:Y:S05]  /*e320*/  BSYNC.RECONVERGENT B0 ;  /* 0x0000000000007941 */ /* 0x000fea0003800200 */
.L_x_49178:
[----:B------:R-:W-:Y:S01]  /*e330*/  STG.E.U8 desc[UR36][R16.64], R8 ;  /* 0x0000000810007986 */ /* 0x000fe2000c101124 */
[----:B------:R-:W-:Y:S05]  /*e340*/  EXIT ;  /* 0x000000000000794d */ /* 0x000fea0003800000 */
.L_x_49176:
        /* <DEDUP_REMOVED lines=25> */
.L_x_49183:
[----:B------:R-:W-:-:S04]  /*e4e0*/  SHF.R.U32.HI R3, RZ, 0x18, R3 ;  /* 0x00000018ff037819 */ /* 0x000fc80000011603 */
[----:B------:R-:W-:-:S04]  /*e4f0*/  LOP3.LUT R0, R0, 0x80, R3, 0xf8, !PT ;  /* 0x0000008000007812 */ /* 0x000fc800078ef803 */
[----:B------:R-:W-:-:S07]  /*e500*/  PRMT R8, R0, 0x7610, R8 ;  /* 0x0000761000087816 */ /* 0x000fce0000000008 */
.L_x_49182:
[----:B------:R-:W-:Y:S05]  /*e510*/  BSYNC.RECONVERGENT B0 ;  /* 0x0000000000007941 */ /* 0x000fea0003800200 */
.L_x_49181:
[----:B------:R-:W-:Y:S01]  /*e520*/  STG.E.U8 desc[UR36][R16.64], R8 ;  /* 0x0000000810007986 */ /* 0x000fe2000c101124 */
[----:B------:R-:W-:Y:S05]  /*e530*/  EXIT ;  /* 0x000000000000794d */ /* 0x000fea0003800000 */
.L_x_49175:
        /* <DEDUP_REMOVED lines=30> */
.L_x_49185:
[----:B------:R-:W0:Y:S02]  /*e720*/  F2I.U64.F64.TRUNC R4, R4 ;  /* 0x0000000400047311 */ /* 0x000e24000030d800 */
[----:B0-----:R-:W-:Y:S01]  /*e730*/  STG.E.64 desc[UR36][R16.64], R4 ;  /* 0x0000000410007986 */ /* 0x001fe2000c101b24 */
[----:B------:R-:W-:Y:S05]  /*e740*/  EXIT ;  /* 0x000000000000794d */ /* 0x000fea0003800000 */
.L_x_49184:
[----:B------:R-:W0:Y:S02]  /*e750*/  F2I.U32.F64.TRUNC R5, R4 ;  /* 0x0000000400057311 */ /* 0x000e24000030d000 */
[----:B0-----:R-:W-:Y:S01]  /*e760*/  STG.E desc[UR36][R16.64], R5 ;  /* 0x0000000510007986 */ /* 0x001fe2000c101924 */
[----:B------:R-:W-:Y:S05]  /*e770*/  EXIT ;  /* 0x000000000000794d */ /* 0x000fea0003800000 */
.L_x_49174:
        /* <DEDUP_REMOVED lines=10> */
.L_x_49187:
[----:B------:R-:W-:-:S05]  /*e820*/  CS2R R6, SRZ ;  /* 0x0000000000067805 */ /* 0x000fca000001ff00 */
[----:B------:R-:W-:Y:S01]  /*e830*/  STG.E.128 desc[UR36][R16.64], R4 ;  /* 0x0000000410007986 */ /* 0x000fe2000c101d24 */
[----:B------:R-:W-:Y:S05]  /*e840*/  EXIT ;  /* 0x000000000000794d */ /* 0x000fea0003800000 */
.L_x_49186:
[----:B------:R-:W-:-:S09]  /*e850*/  UISETP.NE.AND UP0, UPT, UR4, 0xf, UPT ;  /* 0x0000000f0400788c */ /* 0x000fd2000bf05270 */
[----:B------:R-:W-:Y:S05]  /*e860*/  BRA.U !UP0, `(.L_x_49188) ;  /* 0x0000000508287547 */ /* 0x000fea000b800000 */
[----:B------:R-:W-:-:S09]  /*e870*/  UISETP.NE.AND UP0, UPT, UR4, 0x17, UPT ;  /* 0x000000170400788c */ /* 0x000fd2000bf05270 */
[----:B------:R-:W-:Y:S05]  /*e880*/  BRA.U !UP0, `(.L_x_49189) ;  /* 0x0000000108b07547 */ /* 0x000fea000b800000 */
[----:B------:R-:W-:-:S09]  /*e890*/  UISETP.NE.AND UP0, UPT, UR4, 0x18, UPT ;  /* 0x000000180400788c */ /* 0x000fd2000bf05270 */
[----:B------:R-:W-:Y:S05]  /*e8a0*/  BRA.U !UP0, `(.L_x_49190) ;  /* 0x0000000108447547 */ /* 0x000fea000b800000 */
.L_x_49167:
        /* <DEDUP_REMOVED lines=16> */
.L_x_49191:
[----:B------:R-:W-:Y:S05]  /*e9b0*/  EXIT ;  /* 0x000000000000794d */ /* 0x000fea0003800000 */
.L_x_49190:
        /* <DEDUP_REMOVED lines=21> */
.L_x_49193:
[----:B------:R-:W-:Y:S05]  /*eb10*/  BSYNC.RECONVERGENT B0 ;  /* 0x0000000000007941 */ /* 0x000fea0003800200 */
.L_x_49192:
[----:B------:R-:W-:-:S05]  /*eb20*/  LOP3.LUT R3, R0, 0x80, R3, 0xf8, !PT ;  /* 0x0000008000037812 */ /* 0x000fca00078ef803 */
[----:B------:R-:W-:Y:S01]  /*eb30*/  STG.E.U8 desc[UR36][R16.64], R3 ;  /* 0x0000000310007986 */ /* 0x000fe2000c101124 */
[----:B------:R-:W-:Y:S05]  /*eb40*/  EXIT ;  /* 0x000000000000794d */ /* 0x000fea0003800000 */
.L_x_49189:
        /* <DEDUP_REMOVED lines=20> */
.L_x_49195:
[----:B------:R-:W-:Y:S02]  /*ec90*/  ISETP.GT.U32.AND P0, PT, R2, 0x7f800000, PT ;  /* 0x7f8000000200780c */ /* 0x000fe40003f04070 */
[----:B------:R-:W-:-:S04]  /*eca0*/  MOV R0, 0x7f ;  /* 0x0000007f00007802 */ /* 0x000fc80000000f00 */
[----:B------:R-:W-:-:S07]  /*ecb0*/  SEL R0, R0, 0x7c, P0 ;  /* 0x0000007c00007807 */ /* 0x000fce0000000000 */
.L_x_49196:
[----:B------:R-:W-:Y:S05]  /*ecc0*/  BSYNC.RECONVERGENT B0 ;  /* 0x0000000000007941 */ /* 0x000fea0003800200 */
.L_x_49194:
[----:B------:R-:W-:-:S04]  /*ecd0*/  SHF.R.U32.HI R3, RZ, 0x18, R3 ;  /* 0x00000018ff037819 */ /* 0x000fc80000011603 */
[----:B------:R-:W-:-:S05]  /*ece0*/  LOP3.LUT R3, R0, 0x80, R3, 0xf8, !PT ;  /* 0x0000008000037812 */ /* 0x000fca00078ef803 */
[----:B------:R-:W-:Y:S01]  /*ecf0*/  STG.E.U8 desc[UR36][R16.64], R3 ;  /* 0x0000000310007986 */ /* 0x000fe2000c101124 */
[----:B------:R-:W-:Y:S05]  /*ed00*/  EXIT ;  /* 0x000000000000794d */ /* 0x000fea0003800000 */
.L_x_49188:
        /* <DEDUP_REMOVED lines=12> */
        .type           $_ZN2at6native18elementwise_kernelILi128ELi4EZNS0_15gpu_kernel_implIZNS0_50_GLOBAL__N__2680c7bb_12_PowKernel_cu_7dd49032_317022pow_scalar_tensor_implIdEEvRNS_18TensorIteratorBaseET_EUldE_EEvS6_RKS7_EUliE_EEviT1_$__internal_accurate_pow,@function
        .size           $_ZN2at6native18elementwise_kernelILi128ELi4EZNS0_15gpu_kernel_implIZNS0_50_GLOBAL__N__2680c7bb_12_PowKernel_cu_7dd49032_317022pow_scalar_tensor_implIdEEvRNS_18TensorIteratorBaseET_EUldE_EEvS6_RKS7_EUliE_EEviT1_$__internal_accurate_pow,(.L_x_60696 - $_ZN2at6native18elementwise_kernelILi128ELi4EZNS0_15gpu_kernel_implIZNS0_50_GLOBAL__N__2680c7bb_12_PowKernel_cu_7dd49032_317022pow_scalar_tensor_implIdEEvRNS_18TensorIteratorBaseET_EUldE_EEvS6_RKS7_EUliE_EEviT1_$__internal_accurate_pow)
$_ZN2at6native18elementwise_kernelILi128ELi4EZNS0_15gpu_kernel_implIZNS0_50_GLOBAL__N__2680c7bb_12_PowKernel_cu_7dd49032_317022pow_scalar_tensor_implIdEEvRNS_18TensorIteratorBaseET_EUldE_EEvS6_RKS7_EUliE_EEviT1_$__internal_accurate_pow:
[----:B------:R-:W-:Y:S01]  /*edd0*/  ISETP.GT.U32.AND P1, PT, R7, 0xfffff, PT ;  /* 0x000fffff0700780c */ /* 0x000fe20003f24070 */
[----:B------:R-:W-:Y:S01]  /*ede0*/  IMAD.MOV.U32 R8, RZ, RZ, R7 ;  /* 0x000000ffff087224 */ /* 0x000fe200078e0007 */
[----:B------:R-:W-:Y:S01]  /*edf0*/  UMOV UR4, 0x80000000 ;  /* 0x8000000000047882 */ /* 0x000fe20000000000 */
[----:B------:R-:W-:Y:S01]  /*ee00*/  UMOV UR5, 0x43300000 ;  /* 0x4330000000057882 */ /* 0x000fe20000000000 */
[----:B------:R-:W-:Y:S01]  /*ee10*/  UMOV UR6, 0x3b39803f ;  /* 0x3b39803f00067882 */ /* 0x000fe20000000000 */
[----:B------:R-:W-:-:S08]  /*ee20*/  UMOV UR7, 0x3c7abc9e ;  /* 0x3c7abc9e00077882 */ /* 0x000fd00000000000 */
[----:B------:R-:W0:Y:S02]  /*ee30*/  @!P1 DMUL R4, R6, 1.80143985094819840000e+16 ;  /* 0x4350000006049828 */ /* 0x000e240000000000 */
[----:B0-----:R-:W-:Y:S01]  /*ee40*/  @!P1 IMAD.MOV.U32 R8, RZ, RZ, R5 ;  /* 0x000000ffff089224 */ /* 0x001fe200078e0005 */
[----:B------:R-:W-:Y:S02]  /*ee50*/  @!P1 MOV R6, R4 ;  /* 0x0000000400069202 */ /* 0x000fe40000000f00 */
[----:B------:R-:W-:Y:S02]  /*ee60*/  SHF.R.U32.HI R7, RZ, 0x14, R7 ;  /* 0x00000014ff077819 */ /* 0x000fe40000011607 */
[----:B------:R-:W-:Y:S01]  /*ee70*/  LOP3.LUT R8, R8, 0x800fffff, RZ, 0xc0, !PT ;  /* 0x800fffff08087812 */ /* 0x000fe200078ec0ff */
[----:B------:R-:W-:Y:S01]  /*ee80*/  IMAD.MOV.U32 R14, RZ, RZ, R6 ;  /* 0x000000ffff0e7224 */ /* 0x000fe200078e0006 */
[----:B------:R-:W-:Y:S01]  /*ee90*/  @!P1 LEA.HI R7, R5, 0xffffffca, RZ, 0xc ;  /* 0xffffffca05079811 */ /* 0x000fe200078f60ff */
[----:B------:R-:W-:Y:S01]  /*eea0*/  IMAD.MOV.U32 R6, RZ, RZ, RZ ;  /* 0x000000ffff067224 */ /* 0x000fe200078e00ff */
[----:B------:R-:W-:Y:S01]  /*eeb0*/  LOP3.LUT R15, R8, 0x3ff00000, RZ, 0xfc, !PT ;  /* 0x3ff00000080f7812 */ /* 0x000fe200078efcff */
[----:B------:R-:W-:-:S02]  /*eec0*/  HFMA2 R5, -RZ, RZ, 3.59375, 0 ;  /* 0x43300000ff057431 */ /* 0x000fc400000001ff */
[----:B------:R-:W-:Y:S01]  /*eed0*/  VIADD R4, R7, 0xfffffc01 ;  /* 0xfffffc0107047836 */ /* 0x000fe20000000000 */
[----:B------:R-:W-:-:S13]  /*eee0*/  ISETP.GE.U32.AND P2, PT, R15, 0x3ff6a09f, PT ;  /* 0x3ff6a09f0f00780c */ /* 0x000fda0003f46070 */
[----:B------:R-:W-:Y:S02]  /*eef0*/  @P2 VIADD R9, R15, 0xfff00000 ;  /* 0xfff000000f092836 */ /* 0x000fe40000000000 */
[----:B------:R-:W-:-:S03]  /*ef00*/  @P2 VIADD R4, R7, 0xfffffc02 ;  /* 0xfffffc0207042836 */ /* 0x000fc60000000000 */
[----:B------:R-:W-:Y:S02]  /*ef10*/  @P2 MOV R15, R9 ;  /* 0x00000009000f2202 */ /* 0x000fe40000000f00 */
        /* <DEDUP_REMOVED lines=86> */
[----:B0-----:R-:W-:Y:S02]  /*f480*/  IMAD.MOV.U32 R12, RZ, RZ, 0x41ad3b5a ;  /* 0x41ad3b5aff0c7424 */ /* 0x001fe400078e00ff */
[----:B------:R-:W-:-:S15]  /*f490*/  IMAD.MOV.U32 R13, RZ, RZ, 0x3ed0f5d2 ;  /* 0x3ed0f5d2ff0d7424 */ /* 0x000fde00078e00ff */
[----:B------:R-:W-:-:S15]  /*f4a0*/  NOP ;  /* 0x0000000000007918 */ /* 0x000fde0000000000 */
[----:B------:R-:W-:-:S15]  /*f4b0*/  NOP ;  /* 0x0000000000007918 */ /* 0x000fde0000000000 */
[----:B------:R-:W-:-:S15]  /*f4c0*/  NOP ;  /* 0x0000000000007918 */ /* 0x000fde0000000000 */
        /* <DEDUP_REMOVED lines=189> */
[----:B0-----:R-:W-:Y:S01]  /*100a0*/  IMAD.MOV.U32 R13, RZ, RZ, R3 ;  /* 0x000000ffff0d7224 */ /* 0x001fe200078e0003 */
[----:B------:R-:W-:-:S03]  /*100b0*/  MOV R12, R18 ;  /* 0x00000012000c7202 */ /* 0x000fc60000000f00 */
[C---:B------:R-:W-:Y:S01]  /*100c0*/  IMAD.SHL.U32 R8, R13.reuse, 0x2, RZ ;  /* 0x000000020d087824 */ /* 0x040fe200078e00ff */
[----:B------:R-:W-:-:S04]  /*100d0*/  LOP3.LUT R3, R13, 0xff0fffff, RZ, 0xc0, !PT ;  /* 0xff0fffff0d037812 */ /* 0x000fc800078ec0ff */
[----:B------:R-:W-:-:S04]  /*100e0*/  ISETP.GT.U32.AND P1, PT, R8, -0x2000001, PT ;  /* 0xfdffffff0800780c */ /* 0x000fc80003f24070 */
[----:B------:R-:W-:-:S15]  /*100f0*/  SEL R13, R3, R13, P1 ;  /* 0x0000000d030d7207 */ /* 0x000fde0000800000 */
[----:B------:R-:W-:-:S15]  /*10100*/  NOP ;  /* 0x0000000000007918 */ /* 0x000fde0000000000 */
[----:B------:R-:W-:-:S15]  /*10110*/  NOP ;  /* 0x0000000000007918 */ /* 0x000fde0000000000 */
[----:B------:R-:W-:-:S04]  /*10120*/  NOP ;  /* 0x0000000000007918 */ /* 0x000fc80000000000 */
        /* <DEDUP_REMOVED lines=31> */
[----:B0-----:R-:W-:Y:S01]  /*10320*/  MOV R4, 0x652b82fe ;  /* 0x652b82fe00047802 */ /* 0x001fe20000000f00 */
[----:B------:R-:W-:-:S15]  /*10330*/  IMAD.MOV.U32 R5, RZ, RZ, 0x3ff71547 ;  /* 0x3ff71547ff057424 */ /* 0x000fde00078e00ff */
[----:B------:R-:W-:-:S15]  /*10340*/  NOP ;  /* 0x0000000000007918 */ /* 0x000fde0000000000 */
[----:B------:R-:W-:-:S15]  /*10350*/  NOP ;  /* 0x0000000000007918 */ /* 0x000fde0000000000 */
[----:B------:R-:W-:-:S15]  /*10360*/  NOP ;  /* 0x0000000000007918 */ /* 0x000fde0000000000 */
[----:B------:R-:W-:-:S01]  /*10370*/  NOP ;  /* 0x0000000000007918 */ /* 0x000fc20000000000 */
        /* <DEDUP_REMOVED lines=128> */
.L_x_49197:
        /* <DEDUP_REMOVED lines=10> */
[----:B------:R-:W-:Y:S06]  /*10c20*/  RET.REL.NODEC R6 `(_ZN2at6native18elementwise_kernelILi128ELi4EZNS0_15gpu_kernel_implIZNS0_50_GLOBAL__N__2680c7bb_12_PowKernel_cu_7dd49032_317022pow_scalar_tensor_implIdEEvRNS_18TensorIteratorBaseET_EUldE_EEvS6_RKS7_EUliE_EEviT1_) ;  /* 0xfffffef006f47950 */ /* 0x000fec0003c3ffff */
.L_x_49198:
        /* <DEDUP_REMOVED lines=13> */
.L_x_60696:


//--------------------- .text._ZN2at6native27unrolled_elementwise_kernelIZNS0_50_GLOBAL__N__2680c7bb_12_PowKernel_cu_7dd49032_317022pow_scalar_tensor_implIdEEvRNS_18TensorIteratorBaseET_EUldE_St5arrayIPcLm2EELi4E23TrivialOffsetCalculatorILi1EjESC_NS0_6memory12LoadWithCastILi1EEENSD_13StoreWithCastILi1EEEEEviS6_T0_T2_T3_T4_T5_ --------------------------
	.section	.text._ZN2at6native27unrolled_elementwise_kernelIZNS0_50_GLOBAL__N__2680c7bb_12_PowKernel_cu_7dd49032_317022pow_scalar_tensor_implIdEEvRNS_18TensorIteratorBaseET_EUldE_St5arrayIPcLm2EELi4E23TrivialOffsetCalculatorILi1EjESC_NS0_6memory12LoadWithCastILi1EEENSD_13StoreWithCastILi1EEEEEviS6_T0_T2_T3_T4_T5_,"ax",@progbits
	.align	128
        .global         _ZN2at6native27unrolled_elementwise_kernelIZNS0_50_GLOBAL__N__2680c7bb_12_PowKernel_cu_7dd49032_317022pow_scalar_tensor_implIdEEvRNS_18TensorIteratorBaseET_EUldE_St5arrayIPcLm2EELi4E23TrivialOffsetCalculatorILi1EjESC_NS0_6memory12LoadWithCastILi1EEENSD_13StoreWithCastILi1EEEEEviS6_T0_T2_T3_T4_T5_
        .type           _ZN2at6native27unrolled_elementwise_kernelIZNS0_50_GLOBAL__N__2680c7bb_12_PowKernel_cu_7dd49032_317022pow_scalar_tensor_implIdEEvRNS_18TensorIteratorBaseET_EUldE_St5arrayIPcLm2EELi4E23TrivialOffsetCalculatorILi1EjESC_NS0_6memory12LoadWithCastILi1EEENSD_13StoreWithCastILi1EEEEEviS6_T0_T2_T3_T4_T5_,@function
        .size           _ZN2at6native27unrolled_elementwise_kernelIZNS0_50_GLOBAL__N__2680c7bb_12_PowKernel_cu_7dd49032_317022pow_scalar_tensor_implIdEEvRNS_18TensorIteratorBaseET_EUldE_St5arrayIPcLm2EELi4E23TrivialOffsetCalculatorILi1EjESC_NS0_6memory12LoadWithCastILi1EEENSD_13StoreWithCastILi1EEEEEviS6_T0_T2_T3_T4_T5_,(.L_x_60697 - _ZN2at6native27unrolled_elementwise_kernelIZNS0_50_GLOBAL__N__2680c7bb_12_PowKernel_cu_7dd49032_317022pow_scalar_tensor_implIdEEvRNS_18TensorIteratorBaseET_EUldE_St5arrayIPcLm2EELi4E23TrivialOffsetCalculatorILi1EjESC_NS0_6memory12LoadWithCastILi1EEENSD_13StoreWithCastILi1EEEEEviS6_T0_T2_T3_T4_T5_)
        .other          _ZN2at6native27unrolled_elementwise_kernelIZNS0_50_GLOBAL__N__2680c7bb_12_PowKernel_cu_7dd49032_317022pow_scalar_tensor_implIdEEvRNS_18TensorIteratorBaseET_EUldE_St5arrayIPcLm2EELi4E23TrivialOffsetCalculatorILi1EjESC_NS0_6memory12LoadWithCastILi1EEENSD_13StoreWithCastILi1EEEEEviS6_T0_T2_T3_T4_T5_,@"STO_CUDA_ENTRY STV_DEFAULT"
_ZN2at6native27unrolled_elementwise_kernelIZNS0_50_GLOBAL__N__2680c7bb_12_PowKernel_cu_7dd49032_317022pow_scalar_tensor_implIdEEvRNS_18TensorIteratorBaseET_EUldE_St5arrayIPcLm2EELi4E23TrivialOffsetCalculatorILi1EjESC_NS0_6memory12LoadWithCastILi1EEENSD_13StoreWithCastILi1EEEEEviS6_T0_T2_T3_T4_T5_:
.text._ZN2at6native27unrolled_elementwise_kernelIZNS0_50_GLOBAL__N__2680c7bb_12_PowKernel_cu_7dd49032_317022pow_scalar_tensor_implIdEEvRNS_18TensorIteratorBaseET_EUldE_St5arrayIPcLm2EELi4E23TrivialOffsetCalculatorILi1EjESC_NS0_6memory12LoadWithCastILi1EEENSD_13StoreWithCastILi1EEEEEviS6_T0_T2_T3_T4_T5_:
        /* <DEDUP_REMOVED lines=33> */
.L_x_49205:
[----:B------:R-:W2:Y:S02]  /*0210*/  LDG.E.U8 R4, desc[UR36][R4.64] ;  /* 0x0000002404047981 */ /* 0x000ea4000c1e1100 */
[----:B--2---:R0:W1:Y:S02]  /*0220*/  I2F.F64.U16 R22, R4 ;  /* 0x0000000400167312 */ /* 0x0040640000101800 */
[----:B01----:R-:W-:Y:S05]  /*0230*/  BRA `(.L_x_49207) ;  /* 0x0000000c00647947 */ /* 0x003fea0003800000 */
.L_x_49204:
        /* <DEDUP_REMOVED lines=9> */
.L_x_49209:
[----:B------:R-:W2:Y:S02]  /*02d0*/  LDG.E R4, desc[UR36][R4.64] ;  /* 0x0000002404047981 */ /* 0x000ea4000c1e1900 */
[----:B--2---:R0:W1:Y:S02]  /*02e0*/  I2F.F64 R22, R4 ;  /* 0x0000000400167312 */ /* 0x0040640000201c00 */
[----:B01----:R-:W-:Y:S05]  /*02f0*/  BRA `(.L_x_49207) ;  /* 0x0000000c00347947 */ /* 0x003fea0003800000 */
.L_x_49208:
[----:B------:R-:W2:Y:S02]  /*0300*/  LDG.E.U16 R4, desc[UR36][R4.64] ;  /* 0x0000002404047981 */ /* 0x000ea4000c1e1500 */
[----:B--2---:R0:W1:Y:S02]  /*0310*/  I2F.F64.S16 R22, R4 ;  /* 0x0000000400167312 */ /* 0x0040640000101c00 */
[----:B01----:R-:W-:Y:S05]  /*0320*/  BRA `(.L_x_49207) ;  /* 0x0000000c00287947 */ /* 0x003fea0003800000 */
.L_x_49203:
        /* <DEDUP_REMOVED lines=10> */
.L_x_49211:
[----:B------:R-:W2:Y:S02]  /*03d0*/  LDG.E.U16 R0, desc[UR36][R4.64] ;  /* 0x0000002404007981 */ /* 0x000ea4000c1e1500 */
[----:B--2---:R-:W-:-:S05]  /*03e0*/  HADD2.F32 R0, -RZ, R0.H0_H0 ;  /* 0x20000000ff007230 */ /* 0x004fca0000004100 */
[----:B------:R-:W-:-:S04]  /*03f0*/  FMUL.FTZ R0, R0, 1 ;  /* 0x3f80000000007820 */ /* 0x000fc80000410000 */
[----:B------:R1:W2:Y:S02]  /*0400*/  F2F.F64.F32 R22, R0 ;  /* 0x0000000000167310 */ /* 0x0002a40000201800 */
[----:B-12---:R-:W-:Y:S05]  /*0410*/  BRA `(.L_x_49207) ;  /* 0x0000000800ec7947 */ /* 0x006fea0003800000 */
.L_x_49210:
        /* <DEDUP_REMOVED lines=10> */
.L_x_49213:
[----:B------:R-:W2:Y:S02]  /*04c0*/  LDG.E.U16 R4, desc[UR36][R4.64] ;  /* 0x0000002404047981 */ /* 0x000ea4000c1e1500 */
[----:B--2---:R-:W-:-:S05]  /*04d0*/  HADD2.F32 R0, -RZ, R4.H0_H0 ;  /* 0x20000004ff007230 */ /* 0x004fca0000004100 */
[----:B------:R-:W-:-:S04]  /*04e0*/  FMUL.FTZ R0, R0, 1 ;  /* 0x3f80000000007820 */ /* 0x000fc80000410000 */
[----:B------:R1:W2:Y:S02]  /*04f0*/  F2F.F64.F32 R22, R0 ;  /* 0x0000000000167310 */ /* 0x0002a40000201800 */
[----:B-12---:R-:W-:Y:S05]  /*0500*/  BRA `(.L_x_49207) ;  /* 0x0000000800b07947 */ /* 0x006fea0003800000 */
.L_x_49212:
[----:B------:R0:W5:Y:S01]  /*0510*/  LDG.E.64 R22, desc[UR36][R4.64] ;  /* 0x0000002404167981 */ /* 0x000162000c1e1b00 */
[----:B------:R-:W-:Y:S05]  /*0520*/  BRA `(.L_x_49207) ;  /* 0x0000000800a87947 */ /* 0x000fea0003800000 */
.L_x_49202:
        /* <DEDUP_REMOVED lines=13> */
.L_x_49216:
[----:B------:R1:W5:Y:S01]  /*0600*/  LDG.E.64 R22, desc[UR36][R4.64] ;  /* 0x0000002404167981 */ /* 0x000362000c1e1b00 */
[----:B------:R-:W-:Y:S05]  /*0610*/  BRA `(.L_x_49207) ;  /* 0x00000008006c7947 */ /* 0x000fea0003800000 */
.L_x_49215:
        /* <DEDUP_REMOVED lines=27> */
.L_x_49218:
        /* <DEDUP_REMOVED lines=15> */
.L_x_49217:
[----:B------:R-:W2:Y:S02]  /*08c0*/  LDG.E.U16 R0, desc[UR36][R4.64] ;  /* 0x0000002404007981 */ /* 0x000ea4000c1e1500 */
[----:B--2---:R-:W-:-:S04]  /*08d0*/  IMAD.U32 R0, R0, 0x10000, RZ ;  /* 0x0001000000007824 */ /* 0x004fc800078e00ff */
[----:B------:R-:W-:-:S04]  /*08e0*/  FMUL.FTZ R0, R0, 1 ;  /* 0x3f80000000007820 */ /* 0x000fc80000410000 */
[----:B------:R2:W3:Y:S02]  /*08f0*/  F2F.F64.F32 R22, R0 ;  /* 0x0000000000167310 */ /* 0x0004e40000201800 */
[----:B--23--:R-:W-:Y:S05]  /*0900*/  BRA `(.L_x_49207) ;  /* 0x0000000400b07947 */ /* 0x00cfea0003800000 */
.L_x_49214:
        /* <DEDUP_REMOVED lines=11> */
.L_x_49221:
        /* <DEDUP_REMOVED lines=21> */
.L_x_49223:
[----:B------:R-:W-:Y:S05]  /*0b10*/  BSYNC.RECONVERGENT B0 ;  /* 0x0000000000007941 */ /* 0x000fea0003800200 */
.L_x_49222:
[----:B------:R-:W-:Y:S01]  /*0b20*/  IMAD.SHL.U32 R0, R0, 0x100000, RZ ;  /* 0x0010000000007824 */ /* 0x000fe200078e00ff */
[----:B------:R-:W-:-:S04]  /*0b30*/  LEA R3, R3, 0x3b800000, 0x17 ;  /* 0x3b80000003037811 */ /* 0x000fc800078eb8ff */
[----:B------:R-:W-:-:S05]  /*0b40*/  LOP3.LUT R0, R3, R0, R7, 0xfe, !PT ;  /* 0x0000000003007212 */ /* 0x000fca00078efe07 */
[----:B------:R-:W-:-:S04]  /*0b50*/  FMUL.FTZ R0, R0, 1 ;  /* 0x3f80000000007820 */ /* 0x000fc80000410000 */
[----:B------:R4:W0:Y:S02]  /*0b60*/  F2F.F64.F32 R22, R0 ;  /* 0x0000000000167310 */ /* 0x0008240000201800 */
[----:B0---4-:R-:W-:Y:S05]  /*0b70*/  BRA `(.L_x_49207) ;  /* 0x0000000400147947 */ /* 0x011fea0003800000 */
.L_x_49220:
        /* <DEDUP_REMOVED lines=21> */
.L_x_49225:
[----:B------:R-:W-:Y:S05]  /*0cd0*/  BSYNC.RECONVERGENT B0 ;  /* 0x0000000000007941 */ /* 0x000fea0003800200 */
.L_x_49224:
[----:B------:R-:W-:Y:S01]  /*0ce0*/  IMAD.SHL.U32 R0, R0, 0x200000, RZ ;  /* 0x0020000000007824 */ /* 0x000fe200078e00ff */
[----:B------:R-:W-:-:S04]  /*0cf0*/  LEA R3, R3, 0x37800000, 0x17 ;  /* 0x3780000003037811 */ /* 0x000fc800078eb8ff */
[----:B------:R-:W-:-:S05]  /*0d00*/  LOP3.LUT R0, R3, R0, R7, 0xfe, !PT ;  /* 0x0000000003007212 */ /* 0x000fca00078efe07 */
[----:B------:R-:W-:-:S04]  /*0d10*/  FMUL.FTZ R0, R0, 1 ;  /* 0x3f80000000007820 */ /* 0x000fc80000410000 */
[----:B------:R4:W0:Y:S02]  /*0d20*/  F2F.F64.F32 R22, R0 ;  /* 0x0000000000167310 */ /* 0x0008240000201800 */
[----:B0---4-:R-:W-:Y:S05]  /*0d30*/  BRA `(.L_x_49207) ;  /* 0x0000000000a47947 */ /* 0x011fea0003800000 */
.L_x_49219:
[----:B------:R-:W-:-:S09]  /*0d40*/  UISETP.NE.AND UP0, UPT, UR4, 0x1c, UPT ;  /* 0x0000001c0400788c */ /* 0x000fd2000bf05270 */
[----:B------:R-:W-:Y:S05]  /*0d50*/  BRA.U !UP0, `(.L_x_49226) ;  /* 0x0000000108947547 */ /* 0x000fea000b800000 */
[----:B------:R-:W-:-:S09]  /*0d60*/  UISETP.NE.AND UP0, UPT, UR4, 0x1d, UPT ;  /* 0x0000001d0400788c */ /* 0x000fd2000bf05270 */
[----:B------:R-:W-:Y:S05]  /*0d70*/  BRA.U !UP0, `(.L_x_49227) ;  /* 0x0000000108807547 */ /* 0x000fea000b800000 */
[----:B------:R-:W-:-:S09]  /*0d80*/  UISETP.NE.AND UP0, UPT, UR4, 0x2c, UPT ;  /* 0x0000002c0400788c */ /* 0x000fd2000bf05270 */
[----:B------:R-:W-:Y:S05]  /*0d90*/  BRA.U !UP0, `(.L_x_49228) ;  /* 0x0000000108487547 */ /* 0x000fea000b800000 */
.L_x_49206:
        /* <DEDUP_REMOVED lines=16> */
.L_x_49229:
[----:B------:R-:W-:Y:S01]  /*0ea0*/  CS2R R22, SRZ ;  /* 0x0000000000167805 */ /* 0x000fe2000001ff00 */
[----:B------:R-:W-:Y:S06]  /*0eb0*/  BRA `(.L_x_49207) ;  /* 0x0000000000447947 */ /* 0x000fec0003800000 */
.L_x_49228:
        /* <DEDUP_REMOVED lines=12> */
.L_x_49227:
[----:B------:R-:W2:Y:S02]  /*0f80*/  LDG.E.64 R22, desc[UR36][R4.64] ;  /* 0x0000002404167981 */ /* 0x000ea4000c1e1b00 */
[----:B--2---:R-:W4:Y:S02]  /*0f90*/  I2F.F64.U64 R22, R22 ;  /* 0x0000001600167312 */ /* 0x004f240000301800 */
[----:B----4-:R-:W-:Y:S05]  /*0fa0*/  BRA `(.L_x_49207) ;  /* 0x0000000000087947 */ /* 0x010fea0003800000 */
.L_x_49226:
[----:B------:R-:W2:Y:S02]  /*0fb0*/  LDG.E R4, desc[UR36][R4.64] ;  /* 0x0000002404047981 */ /* 0x000ea4000c1e1900 */
[----:B--2---:R2:W3:Y:S02]  /*0fc0*/  I2F.F64.U32 R22, R4 ;  /* 0x0000000400167312 */ /* 0x0044e40000201800 */
.L_x_49207:
[----:B------:R-:W-:Y:S05]  /*0fd0*/  BSYNC.RECONVERGENT B6 ;  /* 0x0000000000067941 */ /* 0x000fea0003800200 */
.L_x_49201:
[----:B------:R-:W-:-:S07]  /*0fe0*/  VIADD R26, R2, 0x80 ;  /* 0x00000080021a7836 */ /* 0x000fce0000000000 */
.L_x_49200:
[----:B------:R-:W-:Y:S05]  /*0ff0*/  BSYNC.RECONVERGENT B7 ;  /* 0x0000000000077941 */ /* 0x000fea0003800200 */
.L_x_49199:
        /* <DEDUP_REMOVED lines=25> */
.L_x_49236:
[----:B------:R-:W2:Y:S02]  /*1190*/  LDG.E.U8 R4, desc[UR36][R4.64] ;  /* 0x0000002404047981 */ /* 0x000ea4000c1e1100 */
[----:B--2---:R1:W2:Y:S02]  /*11a0*/  I2F.F64.U16 R24, R4 ;  /* 0x0000000400187312 */ /* 0x0042a40000101800 */
[----:B-12---:R-:W-:Y:S05]  /*11b0*/  BRA `(.L_x_49238) ;  /* 0x0000000c00647947 */ /* 0x006fea0003800000 */
.L_x_49235:
        /* <DEDUP_REMOVED lines=9> */
.L_x_49240:
[----:B------:R-:W2:Y:S02]  /*1250*/  LDG.E R4, desc[UR36][R4.64] ;  /* 0x0000002404047981 */ /* 0x000ea4000c1e1900 */
[----:B--2---:R1:W2:Y:S02]  /*1260*/  I2F.F64 R24, R4 ;  /* 0x0000000400187312 */ /* 0x0042a40000201c00 */
[----:B-12---:R-:W-:Y:S05]  /*1270*/  BRA `(.L_x_49238) ;  /* 0x0000000c00347947 */ /* 0x006fea0003800000 */
.L_x_49239:
[----:B------:R-:W2:Y:S02]  /*1280*/  LDG.E.U16 R4, desc[UR36][R4.64] ;  /* 0x0000002404047981 */ /* 0x000ea4000c1e1500 */
[----:B--2---:R1:W2:Y:S02]  /*1290*/  I2F.F64.S16 R24, R4 ;  /* 0x0000000400187312 */ /* 0x0042a40000101c00 */
[----:B-12---:R-:W-:Y:S05]  /*12a0*/  BRA `(.L_x_49238) ;  /* 0x0000000c00287947 */ /* 0x006fea0003800000 */
.L_x_49234:
        /* <DEDUP_REMOVED lines=10> */
.L_x_49242:
[----:B------:R-:W2:Y:S02]  /*1350*/  LDG.E.U16 R0, desc[UR36][R4.64] ;  /* 0x0000002404007981 */ /* 0x000ea4000c1e1500 */
[----:B--2---:R-:W-:-:S05]  /*1360*/  HADD2.F32 R0, -RZ, R0.H0_H0 ;  /* 0x20000000ff007230 */ /* 0x004fca0000004100 */
[----:B------:R-:W-:-:S04]  /*1370*/  FMUL.FTZ R0, R0, 1 ;  /* 0x3f80000000007820 */ /* 0x000fc80000410000 */
[----:B------:R0:W1:Y:S02]  /*1380*/  F2F.F64.F32 R24, R0 ;  /* 0x0000000000187310 */ /* 0x0000640000201800 */
[----:B01----:R-:W-:Y:S05]  /*1390*/  BRA `(.L_x_49238) ;  /* 0x0000000800ec7947 */ /* 0x003fea0003800000 */
.L_x_49241:
        /* <DEDUP_REMOVED lines=10> */
.L_x_49244:
[----:B------:R-:W2:Y:S02]  /*1440*/  LDG.E.U16 R4, desc[UR36][R4.64] ;  /* 0x0000002404047981 */ /* 0x000ea4000c1e1500 */
[----:B--2---:R-:W-:-:S05]  /*1450*/  HADD2.F32 R0, -RZ, R4.H0_H0 ;  /* 0x20000004ff007230 */ /* 0x004fca0000004100 */
[----:B------:R-:W-:-:S04]  /*1460*/  FMUL.FTZ R0, R0, 1 ;  /* 0x3f80000000007820 */ /* 0x000fc80000410000 */
[----:B------:R0:W1:Y:S02]  /*1470*/  F2F.F64.F32 R24, R0 ;  /* 0x0000000000187310 */ /* 0x0000640000201800 */
[----:B01----:R-:W-:Y:S05]  /*1480*/  BRA `(.L_x_49238) ;  /* 0x0000000800b07947 */ /* 0x003fea0003800000 */
.L_x_49243:
[----:B------:R0:W5:Y:S01]  /*1490*/  LDG.E.64 R24, desc[UR36][R4.64] ;  /* 0x0000002404187981 */ /* 0x000162000c1e1b00 */
[----:B------:R-:W-:Y:S05]  /*14a0*/  BRA `(.L_x_49238) ;  /* 0x0000000800a87947 */ /* 0x000fea0003800000 */
.L_x_49233:
        /* <DEDUP_REMOVED lines=13> */
.L_x_49247:
[----:B------:R4:W5:Y:S01]  /*1580*/  LDG.E.64 R24, desc[UR36][R4.64] ;  /* 0x0000002404187981 */ /* 0x000962000c1e1b00 */
[----:B------:R-:W-:Y:S05]  /*1590*/  BRA `(.L_x_49238) ;  /* 0x00000008006c7947 */ /* 0x000fea0003800000 */
.L_x_49246:
        /* <DEDUP_REMOVED lines=27> */
.L_x_49249:
        /* <DEDUP_REMOVED lines=15> */
.L_x_49248:
[----:B------:R-:W2:Y:S02]  /*1840*/  LDG.E.U16 R0, desc[UR36][R4.64] ;  /* 0x0000002404007981 */ /* 0x000ea4000c1e1500 */
[----:B--2---:R-:W-:-:S04]  /*1850*/  IMAD.U32 R0, R0, 0x10000, RZ ;  /* 0x0001000000007824 */ /* 0x004fc800078e00ff */
[----:B------:R-:W-:-:S04]  /*1860*/  FMUL.FTZ R0, R0, 1 ;  /* 0x3f80000000007820 */ /* 0x000fc80000410000 */
[----:B------:R4:W0:Y:S02]  /*1870*/  F2F.F64.F32 R24, R0 ;  /* 0x0000000000187310 */ /* 0x0008240000201800 */
[----:B0---4-:R-:W-:Y:S05]  /*1880*/  BRA `(.L_x_49238) ;  /* 0x0000000400b07947 */ /* 0x011fea0003800000 */
.L_x_49245:
        /* <DEDUP_REMOVED lines=11> */
.L_x_49252:
        /* <DEDUP_REMOVED lines=21> */
.L_x_49254:
[----:B------:R-:W-:Y:S05]  /*1a90*/  BSYNC.RECONVERGENT B0 ;  /* 0x0000000000007941 */ /* 0x000fea0003800200 */
.L_x_49253:
[----:B------:R-:W-:Y:S01]  /*1aa0*/  IMAD.SHL.U32 R0, R0, 0x100000, RZ ;  /* 0x0010000000007824 */ /* 0x000fe200078e00ff */
[----:B------:R-:W-:-:S04]  /*1ab0*/  LEA R3, R3, 0x3b800000, 0x17 ;  /* 0x3b80000003037811 */ /* 0x000fc800078eb8ff */
[----:B------:R-:W-:-:S05]  /*1ac0*/  LOP3.LUT R0, R3, R0, R7, 0xfe, !PT ;  /* 0x0000000003007212 */ /* 0x000fca00078efe07 */
[----:B------:R-:W-:-:S04]  /*1ad0*/  FMUL.FTZ R0, R0, 1 ;  /* 0x3f80000000007820 */ /* 0x000fc80000410000 */
[----:B------:R4:W0:Y:S02]  /*1ae0*/  F2F.F64.F32 R24, R0 ;  /* 0x0000000000187310 */ /* 0x0008240000201800 */
[----:B0---4-:R-:W-:Y:S05]  /*1af0*/  BRA `(.L_x_49238) ;  /* 0x0000000400147947 */ /* 0x011fea0003800000 */
.L_x_49251:
        /* <DEDUP_REMOVED lines=21> */
.L_x_49256:
[----:B------:R-:W-:Y:S05]  /*1c50*/  BSYNC.RECONVERGENT B0 ;  /* 0x0000000000007941 */ /* 0x000fea0003800200 */
.L_x_49255:
[----:B------:R-:W-:Y:S01]  /*1c60*/  IMAD.SHL.U32 R0, R0, 0x200000, RZ ;  /* 0x0020000000007824 */ /* 0x000fe200078e00ff */
[----:B------:R-:W-:-:S04]  /*1c70*/  LEA R3, R3, 0x37800000, 0x17 ;  /* 0x3780000003037811 */ /* 0x000fc800078eb8ff */
[----:B------:R-:W-:-:S05]  /*1c80*/  LOP3.LUT R0, R3, R0, R7, 0xfe, !PT ;  /* 0x0000000003007212 */ /* 0x000fca00078efe07 */
[----:B------:R-:W-:-:S04]  /*1c90*/  FMUL.FTZ R0, R0, 1 ;  /* 0x3f80000000007820 */ /* 0x000fc80000410000 */
[----:B------:R4:W0:Y:S02]  /*1ca0*/  F2F.F64.F32 R24, R0 ;  /* 0x0000000000187310 */ /* 0x0008240000201800 */
[----:B0---4-:R-:W-:Y:S05]  /*1cb0*/  BRA `(.L_x_49238) ;  /* 0x0000000000a47947 */ /* 0x011fea0003800000 */
.L_x_49250:
        /* <DEDUP_REMOVED lines=18> */
.L_x_49237:
        /* <DEDUP_REMOVED lines=16> */
.L_x_49259:
[----:B------:R-:W-:Y:S01]  /*1ee0*/  CS2R R24, SRZ ;  /* 0x0000000000187805 */ /* 0x000fe2000001ff00 */
[----:B------:R-:W-:Y:S06]  /*1ef0*/  BRA `(.L_x_49238) ;  /* 0x0000000000147947 */ /* 0x000fec0003800000 */
.L_x_49258:
[----:B------:R-:W2:Y:S02]  /*1f00*/  LDG.E.64 R24, desc[UR36][R4.64] ;  /* 0x0000002404187981 */ /* 0x000ea4000c1e1b00 */
[----:B--2---:R-:W1:Y:S02]  /*1f10*/  I2F.F64.U64 R24, R24 ;  /* 0x0000001800187312 */ /* 0x004e640000301800 */
[----:B-1----:R-:W-:Y:S05]  /*1f20*/  BRA `(.L_x_49238) ;  /* 0x0000000000087947 */ /* 0x002fea0003800000 */
.L_x_49257:
[----:B------:R-:W2:Y:S02]  /*1f30*/  LDG.E R4, desc[UR36][R4.64] ;  /* 0x0000002404047981 */ /* 0x000ea4000c1e1900 */
[----:B--2---:R1:W2:Y:S02]  /*1f40*/  I2F.F64.U32 R24, R4 ;  /* 0x0000000400187312 */ /* 0x0042a40000201800 */
.L_x_49238:
[----:B------:R-:W-:Y:S05]  /*1f50*/  BSYNC.RECONVERGENT B6 ;  /* 0x0000000000067941 */ /* 0x000fea0003800200 */
.L_x_49232:
[----:B------:R-:W-:-:S07]  /*1f60*/  VIADD R26, R26, 0x80 ;  /* 0x000000801a1a7836 */ /* 0x000fce0000000000 */
.L_x_49231:
[----:B------:R-:W-:Y:S05]  /*1f70*/  BSYNC.RECONVERGENT B7 ;  /* 0x0000000000077941 */ /* 0x000fea0003800200 */
.L_x_49230:
        /* <DEDUP_REMOVED lines=25> */
.L_x_49266:
[----:B------:R-:W2:Y:S02]  /*2110*/  LDG.E.U8 R4, desc[UR36][R4.64] ;  /* 0x0000002404047981 */ /* 0x000ea4000c1e1100 */
[----:B--2---:R0:W1:Y:S02]  /*2120*/  I2F.F64.U16 R18, R4 ;  /* 0x0000000400127312 */ /* 0x0040640000101800 */
[----:B01----:R-:W-:Y:S05]  /*2130*/  BRA `(.L_x_49268) ;  /* 0x0000000c00647947 */ /* 0x003fea0003800000 */
.L_x_49265:
        /* <DEDUP_REMOVED lines=9> */
.L_x_49270:
[----:B------:R-:W2:Y:S02]  /*21d0*/  LDG.E R4, desc[UR36][R4.64] ;  /* 0x0000002404047981 */ /* 0x000ea4000c1e1900 */
[----:B--2---:R0:W1:Y:S02]  /*21e0*/  I2F.F64 R18, R4 ;  /* 0x0000000400127312 */ /* 0x0040640000201c00 */
[----:B01----:R-:W-:Y:S05]  /*21f0*/  BRA `(.L_x_49268) ;  /* 0x0000000c00347947 */ /* 0x003fea0003800000 */
.L_x_49269:
[----:B------:R-:W2:Y:S02]  /*2200*/  LDG.E.U16 R4, desc[UR36][R4.64] ;  /* 0x0000002404047981 */ /* 0x000ea4000c1e1500 */
[----:B--2---:R0:W1:Y:S02]  /*2210*/  I2F.F64.S16 R18, R4 ;  /* 0x0000000400127312 */ /* 0x0040640000101c00 */
[----:B01----:R-:W-:Y:S05]  /*2220*/  BRA `(.L_x_49268) ;  /* 0x0000000c00287947 */ /* 0x003fea0003800000 */
.L_x_49264:
        /* <DEDUP_REMOVED lines=10> */
.L_x_49272:
[----:B------:R-:W2:Y:S02]  /*22d0*/  LDG.E.U16 R0, desc[UR36][R4.64] ;  /* 0x0000002404007981 */ /* 0x000ea4000c1e1500 */
[----:B--2---:R-:W-:-:S05]  /*22e0*/  HADD2.F32 R0, -RZ, R0.H0_H0 ;  /* 0x20000000ff007230 */ /* 0x004fca0000004100 */
[----:B------:R-:W-:-:S04]  /*22f0*/  FMUL.FTZ R0, R0, 1 ;  /* 0x3f80000000007820 */ /* 0x000fc80000410000 */
[----:B------:R1:W2:Y:S02]  /*2300*/  F2F.F64.F32 R18, R0 ;  /* 0x0000000000127310 */ /* 0x0002a40000201800 */
[----:B-12---:R-:W-:Y:S05]  /*2310*/  BRA `(.L_x_49268) ;  /* 0x0000000800ec7947 */ /* 0x006fea0003800000 */
.L_x_49271:
        /* <DEDUP_REMOVED lines=10> */
.L_x_49274:
[----:B------:R-:W2:Y:S02]  /*23c0*/  LDG.E.U16 R4, desc[UR36][R4.64] ;  /* 0x0000002404047981 */ /* 0x000ea4000c1e1500 */
[----:B--2---:R-:W-:-:S05]  /*23d0*/  HADD2.F32 R0, -RZ, R4.H0_H0 ;  /* 0x20000004ff007230 */ /* 0x004fca0000004100 */
[----:B------:R-:W-:-:S04]  /*23e0*/  FMUL.FTZ R0, R0, 1 ;  /* 0x3f80000000007820 */ /* 0x000fc80000410000 */
[----:B------:R1:W2:Y:S02]  /*23f0*/  F2F.F64.F32 R18, R0 ;  /* 0x0000000000127310 */ /* 0x0002a40000201800 */
[----:B-12---:R-:W-:Y:S05]  /*2400*/  BRA `(.L_x_49268) ;  /* 0x0000000800b07947 */ /* 0x006fea0003800000 */
.L_x_49273:
[----:B------:R0:W5:Y:S01]  /*2410*/  LDG.E.64 R18, desc[UR36][R4.64] ;  /* 0x0000002404127981 */ /* 0x000162000c1e1b00 */
[----:B------:R-:W-:Y:S05]  /*2420*/  BRA `(.L_x_49268) ;  /* 0x0000000800a87947 */ /* 0x000fea0003800000 */
.L_x_49263:
        /* <DEDUP_REMOVED lines=13> */
.L_x_49277:
[----:B------:R1:W5:Y:S01]  /*2500*/  LDG.E.64 R18, desc[UR36][R4.64] ;  /* 0x0000002404127981 */ /* 0x000362000c1e1b00 */
[----:B------:R-:W-:Y:S05]  /*2510*/  BRA `(.L_x_49268) ;  /* 0x00000008006c7947 */ /* 0x000fea0003800000 */
.L_x_49276:
        /* <DEDUP_REMOVED lines=27> */
.L_x_49279:
        /* <DEDUP_REMOVED lines=15> */
.L_x_49278:
[----:B------:R-:W2:Y:S02]  /*27c0*/  LDG.E.U16 R0, desc[UR36][R4.64] ;  /* 0x0000002404007981 */ /* 0x000ea4000c1e1500 */
[----:B--2---:R-:W-:-:S04]  /*27d0*/  IMAD.U32 R0, R0, 0x10000, RZ ;  /* 0x0001000000007824 */ /* 0x004fc800078e00ff */
[----:B------:R-:W-:-:S04]  /*27e0*/  FMUL.FTZ R0, R0, 1 ;  /* 0x3f80000000007820 */ /* 0x000fc80000410000 */
[----:B------:R2:W4:Y:S02]  /*27f0*/  F2F.F64.F32 R18, R0 ;  /* 0x0000000000127310 */ /* 0x0005240000201800 */
[----:B--2-4-:R-:W-:Y:S05]  /*2800*/  BRA `(.L_x_49268) ;  /* 0x0000000400b07947 */ /* 0x014fea0003800000 */
.L_x_49275:
        /* <DEDUP_REMOVED lines=11> */
.L_x_49282:
        /* <DEDUP_REMOVED lines=21> */
.L_x_49284:
[----:B------:R-:W-:Y:S05]  /*2a10*/  BSYNC.RECONVERGENT B0 ;  /* 0x0000000000007941 */ /* 0x000fea0003800200 */
.L_x_49283:
[----:B------:R-:W-:Y:S01]  /*2a20*/  IMAD.SHL.U32 R0, R0, 0x100000, RZ ;  /* 0x0010000000007824 */ /* 0x000fe200078e00ff */
[----:B------:R-:W-:-:S04]  /*2a30*/  LEA R3, R3, 0x3b800000, 0x17 ;  /* 0x3b80000003037811 */ /* 0x000fc800078eb8ff */
[----:B------:R-:W-:-:S05]  /*2a40*/  LOP3.LUT R0, R3, R0, R7, 0xfe, !PT ;  /* 0x0000000003007212 */ /* 0x000fca00078efe07 */
[----:B------:R-:W-:-:S04]  /*2a50*/  FMUL.FTZ R0, R0, 1 ;  /* 0x3f80000000007820 */ /* 0x000fc80000410000 */
[----:B------:R0:W1:Y:S02]  /*2a60*/  F2F.F64.F32 R18, R0 ;  /* 0x0000000000127310 */ /* 0x0000640000201800 */
[----:B01----:R-:W-:Y:S05]  /*2a70*/  BRA `(.L_x_49268) ;  /* 0x0000000400147947 */ /* 0x003fea0003800000 */
.L_x_49281:
        /* <DEDUP_REMOVED lines=21> */
.L_x_49286:
[----:B------:R-:W-:Y:S05]  /*2bd0*/  BSYNC.RECONVERGENT B0 ;  /* 0x0000000000007941 */ /* 0x000fea0003800200 */
.L_x_49285:
[----:B------:R-:W-:Y:S01]  /*2be0*/  IMAD.SHL.U32 R0, R0, 0x200000, RZ ;  /* 0x0020000000007824 */ /* 0x000fe200078e00ff */
[----:B------:R-:W-:-:S04]  /*2bf0*/  LEA R3, R3, 0x37800000, 0x17 ;  /* 0x3780000003037811 */ /* 0x000fc800078eb8ff */
[----:B------:R-:W-:-:S05]  /*2c00*/  LOP3.LUT R0, R3, R0, R7, 0xfe, !PT ;  /* 0x0000000003007212 */ /* 0x000fca00078efe07 */
[----:B------:R-:W-:-:S04]  /*2c10*/  FMUL.FTZ R0, R0, 1 ;  /* 0x3f80000000007820 */ /* 0x000fc80000410000 */
[----:B------:R0:W1:Y:S02]  /*2c20*/  F2F.F64.F32 R18, R0 ;  /* 0x0000000000127310 */ /* 0x0000640000201800 */
[----:B01----:R-:W-:Y:S05]  /*2c30*/  BRA `(.L_x_49268) ;  /* 0x0000000000a47947 */ /* 0x003fea0003800000 */
.L_x_49280:
        /* <DEDUP_REMOVED lines=18> */
.L_x_49267:
        /* <DEDUP_REMOVED lines=16> */
.L_x_49289:
[----:B------:R-:W-:Y:S01]  /*2e60*/  CS2R R18, SRZ ;  /* 0x0000000000127805 */ /* 0x000fe2000001ff00 */
[----:B------:R-:W-:Y:S06]  /*2e70*/  BRA `(.L_x_49268) ;  /* 0x0000000000147947 */ /* 0x000fec0003800000 */
.L_x_49288:
[----:B------:R-:W2:Y:S02]  /*2e80*/  LDG.E.64 R18, desc[UR36][R4.64] ;  /* 0x0000002404127981 */ /* 0x000ea4000c1e1b00 */
[----:B--2---:R-:W0:Y:S02]  /*2e90*/  I2F.F64.U64 R18, R18 ;  /* 0x0000001200127312 */ /* 0x004e240000301800 */
[----:B0-----:R-:W-:Y:S05]  /*2ea0*/  BRA `(.L_x_49268) ;  /* 0x0000000000087947 */ /* 0x001fea0003800000 */
.L_x_49287:
[----:B------:R-:W2:Y:S02]  /*2eb0*/  LDG.E R4, desc[UR36][R4.64] ;  /* 0x0000002404047981 */ /* 0x000ea4000c1e1900 */
[----:B--2---:R2:W4:Y:S02]  /*2ec0*/  I2F.F64.U32 R18, R4 ;  /* 0x0000000400127312 */ /* 0x0045240000201800 */
.L_x_49268:
[----:B------:R-:W-:Y:S05]  /*2ed0*/  BSYNC.RECONVERGENT B6 ;  /* 0x0000000000067941 */ /* 0x000fea0003800200 */
.L_x_49262:
[----:B------:R-:W-:-:S07]  /*2ee0*/  VIADD R26, R26, 0x80 ;  /* 0x000000801a1a7836 */ /* 0x000fce0000000000 */
.L_x_49261:
[----:B------:R-:W-:Y:S05]  /*2ef0*/  BSYNC.RECONVERGENT B7 ;  /* 0x0000000000077941 */ /* 0x000fea0003800200 */
.L_x_49260:
        /* <DEDUP_REMOVED lines=24> */
.L_x_49295:
[----:B------:R-:W2:Y:S02]  /*3080*/  LDG.E.U8 R4, desc[UR36][R4.64] ;  /* 0x0000002404047981 */ /* 0x000ea4000c1e1100 */
[----:B--2---:R0:W1:Y:S02]  /*3090*/  I2F.F64.U16 R16, R4 ;  /* 0x0000000400107312 */ /* 0x0040640000101800 */
[----:B01----:R-:W-:Y:S05]  /*30a0*/  BRA `(.L_x_49291) ;  /* 0x0000000c00587947 */ /* 0x003fea0003800000 */
.L_x_49294:
        /* <DEDUP_REMOVED lines=9> */
.L_x_49298:
[----:B------:R-:W2:Y:S02]  /*3140*/  LDG.E R4, desc[UR36][R4.64] ;  /* 0x0000002404047981 */ /* 0x000ea4000c1e1900 */
[----:B--2---:R0:W1:Y:S02]  /*3150*/  I2F.F64 R16, R4 ;  /* 0x0000000400107312 */ /* 0x0040640000201c00 */
[----:B01----:R-:W-:Y:S05]  /*3160*/  BRA `(.L_x_49291) ;  /* 0x0000000c00287947 */ /* 0x003fea0003800000 */
.L_x_49297:
[----:B------:R-:W2:Y:S02]  /*3170*/  LDG.E.U16 R4, desc[UR36][R4.64] ;  /* 0x0000002404047981 */ /* 0x000ea4000c1e1500 */
[----:B--2---:R0:W1:Y:S02]  /*3180*/  I2F.F64.S16 R16, R4 ;  /* 0x0000000400107312 */ /* 0x0040640000101c00 */
[----:B01----:R-:W-:Y:S05]  /*3190*/  BRA `(.L_x_49291) ;  /* 0x0000000c001c7947 */ /* 0x003fea0003800000 */
.L_x_49293:
        /* <DEDUP_REMOVED lines=10> */
.L_x_49300:
[----:B------:R-:W2:Y:S02]  /*3240*/  LDG.E.U16 R0, desc[UR36][R4.64] ;  /* 0x0000002404007981 */ /* 0x000ea4000c1e1500 */
[----:B--2---:R-:W-:-:S05]  /*3250*/  HADD2.F32 R0, -RZ, R0.H0_H0 ;  /* 0x20000000ff007230 */ /* 0x004fca0000004100 */
[----:B------:R-:W-:-:S04]  /*3260*/  FMUL.FTZ R0, R0, 1 ;  /* 0x3f80000000007820 */ /* 0x000fc80000410000 */
[----:B------:R0:W1:Y:S02]  /*3270*/  F2F.F64.F32 R16, R0 ;  /* 0x0000000000107310 */ /* 0x0000640000201800 */
[----:B01----:R-:W-:Y:S05]  /*3280*/  BRA `(.L_x_49291) ;  /* 0x0000000800e07947 */ /* 0x003fea0003800000 */
.L_x_49299:
        /* <DEDUP_REMOVED lines=10> */
.L_x_49302:
[----:B------:R-:W2:Y:S02]  /*3330*/  LDG.E.U16 R4, desc[UR36][R4.64] ;  /* 0x0000002404047981 */ /* 0x000ea4000c1e1500 */
[----:B--2---:R-:W-:-:S05]  /*3340*/  HADD2.F32 R0, -RZ, R4.H0_H0 ;  /* 0x20000004ff007230 */ /* 0x004fca0000004100 */
[----:B------:R-:W-:-:S04]  /*3350*/  FMUL.FTZ R0, R0, 1 ;  /* 0x3f80000000007820 */ /* 0x000fc80000410000 */
[----:B------:R0:W1:Y:S02]  /*3360*/  F2F.F64.F32 R16, R0 ;  /* 0x0000000000107310 */ /* 0x0000640000201800 */
[----:B01----:R-:W-:Y:S05]  /*3370*/  BRA `(.L_x_49291) ;  /* 0x0000000800a47947 */ /* 0x003fea0003800000 */
.L_x_49301:
[----:B------:R0:W5:Y:S01]  /*3380*/  LDG.E.64 R16, desc[UR36][R4.64] ;  /* 0x0000002404107981 */ /* 0x000162000c1e1b00 */
[----:B------:R-:W-:Y:S05]  /*3390*/  BRA `(.L_x_49291) ;  /* 0x00000008009c7947 */ /* 0x000fea0003800000 */
.L_x_49292:
        /* <DEDUP_REMOVED lines=13> */
.L_x_49305:
[----:B------:R0:W5:Y:S01]  /*3470*/  LDG.E.64 R16, desc[UR36][R4.64] ;  /* 0x0000002404107981 */ /* 0x000162000c1e1b00 */
[----:B------:R-:W-:Y:S05]  /*3480*/  BRA `(.L_x_49291) ;  /* 0x0000000800607947 */ /* 0x000fea0003800000 */
.L_x_49304:
        /* <DEDUP_REMOVED lines=27> */
.L_x_49307:
        /* <DEDUP_REMOVED lines=15> */
.L_x_49306:
[----:B------:R-:W2:Y:S02]  /*3730*/  LDG.E.U16 R0, desc[UR36][R4.64] ;  /* 0x0000002404007981 */ /* 0x000ea4000c1e1500 */
[----:B--2---:R-:W-:-:S04]  /*3740*/  IMAD.U32 R0, R0, 0x10000, RZ ;  /* 0x0001000000007824 */ /* 0x004fc800078e00ff */
[----:B------:R-:W-:-:S04]  /*3750*/  FMUL.FTZ R0, R0, 1 ;  /* 0x3f80000000007820 */ /* 0x000fc80000410000 */
[----:B------:R0:W1:Y:S02]  /*3760*/  F2F.F64.F32 R16, R0 ;  /* 0x0000000000107310 */ /* 0x0000640000201800 */
[----:B01----:R-:W-:Y:S05]  /*3770*/  BRA `(.L_x_49291) ;  /* 0x0000000400a47947 */ /* 0x003fea0003800000 */
.L_x_49303:
        /* <DEDUP_REMOVED lines=11> */
.L_x_49310:
        /* <DEDUP_REMOVED lines=20> */
.L_x_49312:
[----:B------:R-:W-:Y:S05]  /*3970*/  BSYNC.RECONVERGENT B0 ;  /* 0x0000000000007941 */ /* 0x000fea0003800200 */
.L_x_49311:
[----:B------:R-:W-:Y:S01]  /*3980*/  IMAD.SHL.U32 R0, R0, 0x100000, RZ ;  /* 0x0010000000007824 */ /* 0x000fe200078e00ff */
[----:B------:R-:W-:-:S04]  /*3990*/  LEA R3, R3, 0x3b800000, 0x17 ;  /* 0x3b80000003037811 */ /* 0x000fc800078eb8ff */
[----:B------:R-:W-:-:S05]  /*39a0*/  LOP3.LUT R0, R3, R0, R7, 0xfe, !PT ;  /* 0x0000000003007212 */ /* 0x000fca00078efe07 */
[----:B------:R-:W-:-:S04]  /*39b0*/  FMUL.FTZ R0, R0, 1 ;  /* 0x3f80000000007820 */ /* 0x000fc80000410000 */
[----:B------:R0:W1:Y:S02]  /*39c0*/  F2F.F64.F32 R16, R0 ;  /* 0x0000000000107310 */ /* 0x0000640000201800 */
[----:B01----:R-:W-:Y:S05]  /*39d0*/  BRA `(.L_x_49291) ;  /* 0x00000004000c7947 */ /* 0x003fea0003800000 */
.L_x_49309:
        /* <DEDUP_REMOVED lines=20> */
.L_x_49314:
[----:B------:R-:W-:Y:S05]  /*3b20*/  BSYNC.RECONVERGENT B0 ;  /* 0x0000000000007941 */ /* 0x000fea0003800200 */
.L_x_49313:
[----:B------:R-:W-:Y:S01]  /*3b30*/  IMAD.SHL.U32 R0, R0, 0x200000, RZ ;  /* 0x0020000000007824 */ /* 0x000fe200078e00ff */
[----:B------:R-:W-:-:S04]  /*3b40*/  LEA R3, R3, 0x37800000, 0x17 ;  /* 0x3780000003037811 */ /* 0x000fc800078eb8ff */
[----:B------:R-:W-:-:S05]  /*3b50*/  LOP3.LUT R0, R3, R0, R7, 0xfe, !PT ;  /* 0x0000000003007212 */ /* 0x000fca00078efe07 */
[----:B------:R-:W-:-:S04]  /*3b60*/  FMUL.FTZ R0, R0, 1 ;  /* 0x3f80000000007820 */ /* 0x000fc80000410000 */
[----:B------:R0:W1:Y:S02]  /*3b70*/  F2F.F64.F32 R16, R0 ;  /* 0x0000000000107310 */ /* 0x0000640000201800 */
[----:B01----:R-:W-:Y:S05]  /*3b80*/  BRA `(.L_x_49291) ;  /* 0x0000000000a07947 */ /* 0x003fea0003800000 */
.L_x_49308:
        /* <DEDUP_REMOVED lines=18> */
.L_x_49296:
        /* <DEDUP_REMOVED lines=16> */
.L_x_49317:
[----:B------:R-:W-:Y:S05]  /*3db0*/  BRA `(.L_x_49291) ;  /* 0x0000000000147947 */ /* 0x000fea0003800000 */
.L_x_49316:
[----:B------:R-:W2:Y:S02]  /*3dc0*/  LDG.E.64 R16, desc[UR36][R4.64] ;  /* 0x0000002404107981 */ /* 0x000ea4000c1e1b00 */
[----:B--2---:R-:W0:Y:S02]  /*3dd0*/  I2F.F64.U64 R16, R16 ;  /* 0x0000001000107312 */ /* 0x004e240000301800 */
[----:B0-----:R-:W-:Y:S05]  /*3de0*/  BRA `(.L_x_49291) ;  /* 0x0000000000087947 */ /* 0x001fea0003800000 */
.L_x_49315:
[----:B------:R-:W2:Y:S02]  /*3df0*/  LDG.E R4, desc[UR36][R4.64] ;  /* 0x0000002404047981 */ /* 0x000ea4000c1e1900 */
[----:B--2---:R0:W1:Y:S02]  /*3e00*/  I2F.F64.U32 R16, R4 ;  /* 0x0000000400107312 */ /* 0x0040640000201800 */
.L_x_49291:
[----:B------:R-:W-:Y:S05]  /*3e10*/  BSYNC.RECONVERGENT B6 ;  /* 0x0000000000067941 */ /* 0x000fea0003800200 */
.L_x_49290:
[----:B------:R-:W0:Y:S01]  /*3e20*/  LDCU.64 UR4, c[0x0][0x388] ;  /* 0x00007100ff0477ac */ /* 0x000e220008000a00 */
[----:B------:R-:W-:Y:S01]  /*3e30*/  BSSY.RECONVERGENT B0, `(.L_x_49318) ;  /* 0x0000246000007945 */ /* 0x000fe20003800200 */
[----:B0-----:R-:W-:Y:S02]  /*3e40*/  IMAD.U32 R8, RZ, RZ, UR4 ;  /* 0x00000004ff087e24 */ /* 0x001fe4000f8e00ff */
[----:B------:R-:W-:-:S06]  /*3e50*/  IMAD.U32 R9, RZ, RZ, UR5 ;  /* 0x00000005ff097e24 */ /* 0x000fcc000f8e00ff */
[----:B------:R-:W0:Y:S02]  /*3e60*/  DSETP.GT.AND P0, PT, |R8|, 1, PT ;  /* 0x3ff000000800742a */ /* 0x000e240003f04200 */
[----:B0-----:R-:W-:-:S04]  /*3e70*/  SEL R3, RZ, 0x7ff00000, !P0 ;  /* 0x7ff00000ff037807 */ /* 0x001fc80004000000 */
[----:B------:R-:W-:-:S15]  /*3e80*/  LOP3.LUT R6, R3, 0x7ff00000, RZ, 0x3c, !PT ;  /* 0x7ff0000003067812 */ /* 0x000fde00078e3cff */
[----:B------:R-:W-:-:S15]  /*3e90*/  NOP ;  /* 0x0000000000007918 */ /* 0x000fde0000000000 */
[----:B------:R-:W-:-:S15]  /*3ea0*/  NOP ;  /* 0x0000000000007918 */ /* 0x000fde0000000000 */
[----:B------:R-:W-:-:S13]  /*3eb0*/  NOP ;  /* 0x0000000000007918 */ /* 0x000fda0000000000 */
[----:B------:R-:W0:Y:S02]  /*3ec0*/  DSETP.NEU.AND P0, PT, R8, RZ, PT ;  /* 0x000000ff0800722a */ /* 0x000e240003f0d000 */
[----:B0-----:R-:W-:Y:S05]  /*3ed0*/  @P0 BRA `(.L_x_49319) ;  /* 0x0000000c00c80947 */ /* 0x001fea0003800000 */
[----:B------:R-:W-:Y:S01]  /*3ee0*/  ISETP.GE.AND P0, PT, R2, R33, PT ;  /* 0x000000210200720c */ /* 0x000fe20003f06270 */
[----:B------:R-:W-:-:S12]  /*3ef0*/  BSSY.RECONVERGENT B1, `(.L_x_49320) ;  /* 0x000003a000017945 */ /* 0x000fd80003800200 */
[----:B------:R-:W-:Y:S05]  /*3f00*/  @P0 BRA `(.L_x_49321) ;  /* 0x0000000000e00947 */ /* 0x000fea0003800000 */
[----:B---3-5:R-:W-:Y:S01]  /*3f10*/  SHF.R.U32.HI R0, RZ, 0x14, R23 ;  /* 0x00000014ff007819 */ /* 0x028fe20000011617 */
[----:B------:R-:W0:Y:S01]  /*3f20*/  LDC R10, c[0x0][0x38c] ;  /* 0x0000e300ff0a7b82 */ /* 0x000e220000000800 */
[----:B-12-4-:R-:W1:Y:S01]  /*3f30*/  DADD R4, R22, R8 ;  /* 0x0000000016047229 */ /* 0x016e620000000008 */
[----:B------:R-:W-:Y:S01]  /*3f40*/  ISETP.GE.AND P2, PT, R23, RZ, PT ;  /* 0x000000ff1700720c */ /* 0x000fe20003f46270 */
[----:B------:R-:W-:Y:S01]  /*3f50*/  BSSY.RECONVERGENT B2, `(.L_x_49322) ;  /* 0x000002a000027945 */ /* 0x000fe20003800200 */
[----:B------:R-:W-:Y:S02]  /*3f60*/  LOP3.LUT R0, R0, 0x7ff, RZ, 0xc0, !PT ;  /* 0x000007ff00007812 */ /* 0x000fe400078ec0ff */
[----:B-1----:R-:W-:-:S03]  /*3f70*/  LOP3.LUT R4, R5, 0x7ff00000, RZ, 0xc0, !PT ;  /* 0x7ff0000005047812 */ /* 0x002fc600078ec0ff */
[----:B------:R-:W-:Y:S01]  /*3f80*/  VIADD R7, R0, 0xfffffc0c ;  /* 0xfffffc0c00077836 */ /* 0x000fe20000000000 */
[----:B------:R-:W-:Y:S01]  /*3f90*/  ISETP.NE.AND P1, PT, R4, 0x7ff00000, PT ;  /* 0x7ff000000400780c */ /* 0x000fe20003f25270 */
[----:B------:R-:W-:-:S03]  /*3fa0*/  IMAD.MOV.U32 R4, RZ, RZ, RZ ;  /* 0x000000ffff047224 */ /* 0x000fc600078e00ff */
[CC--:B------:R-:W-:Y:S02]  /*3fb0*/  SHF.L.U32 R0, R22.reuse, R7.reuse, RZ ;  /* 0x0000000716007219 */ /* 0x0c0fe400000006ff */
[----:B------:R-:W-:Y:S02]  /*3fc0*/  SHF.L.U64.HI R7, R22, R7, R23 ;  /* 0x0000000716077219 */ /* 0x000fe40000010217 */
[----:B------:R-:W-:-:S04]  /*3fd0*/  ISETP.NE.U32.AND P0, PT, R0, RZ, PT ;  /* 0x000000ff0000720c */ /* 0x000fc80003f05070 */
[----:B------:R-:W-:-:S15]  /*3fe0*/  ISETP.NE.AND.EX P0, PT, R7, -0x80000000, PT, P0 ;  /* 0x800000000700780c */ /* 0x000fde0003f05300 */
[----:B------:R-:W-:-:S15]  /*3ff0*/  NOP ;  /* 0x0000000000007918 */ /* 0x000fde0000000000 */
[----:B------:R-:W-:-:S13]  /*4000*/  NOP ;  /* 0x0000000000007918 */ /* 0x000fda0000000000 */
[----:B------:R-:W0:Y:S02]  /*4010*/  DSETP.NEU.AND P0, PT, |R22|, 0.5, !P0 ;  /* 0x3fe000001600742a */ /* 0x000e24000470d200 */
[----:B0-----:R-:W-:-:S04]  /*4020*/  SEL R5, R10, RZ, P0 ;  /* 0x000000ff0a057207 */ /* 0x001fc80000000000 */
[----:B------:R-:W-:Y:S01]  /*4030*/  @!P2 LOP3.LUT R5, R5, 0x7ff00000, RZ, 0xfc, !PT ;  /* 0x7ff000000505a812 */ /* 0x000fe200078efcff */
        /* <DEDUP_REMOVED lines=12> */
[----:B------:R-:W-:Y:S01]  /*4100*/  LOP3.LUT R0, R23, 0x7fffffff, RZ, 0xc0, !PT ;  /* 0x7fffffff17007812 */ /* 0x000fe200078ec0ff */
[----:B------:R-:W-:Y:S01]  /*4110*/  IMAD.MOV.U32 R4, RZ, RZ, RZ ;  /* 0x000000ffff047224 */ /* 0x000fe200078e00ff */
[----:B------:R-:W-:Y:S02]  /*4120*/  SEL R5, RZ, 0x7ff00000, !P2 ;  /* 0x7ff00000ff057807 */ /* 0x000fe40005000000 */
[----:B------:R-:W-:Y:S02]  /*4130*/  ISETP.GE.AND P3, PT, R10, RZ, PT ;  /* 0x000000ff0a00720c */ /* 0x000fe40003f66270 */
[----:B------:R-:W-:Y:S01]  /*4140*/  ISETP.NE.AND P1, PT, R0, 0x3fe00000, PT ;  /* 0x3fe000000000780c */ /* 0x000fe20003f25270 */
[----:B------:R-:W-:-:S05]  /*4150*/  VIADD R0, R5, 0x80000000 ;  /* 0x8000000005007836 */ /* 0x000fca0000000000 */
[----:B------:R-:W-:-:S05]  /*4160*/  SEL R0, R0, R5, P1 ;  /* 0x0000000500007207 */ /* 0x000fca0000800000 */
[----:B------:R-:W-:Y:S01]  /*4170*/  @!P3 SEL R5, R0, R5, P0 ;  /* 0x000000050005b207 */ /* 0x000fe20000000000 */
[----:B------:R-:W-:Y:S06]  /*4180*/  BRA `(.L_x_49323) ;  /* 0x0000000000187947 */ /* 0x000fec0003800000 */
.L_x_49325:
[----:B------:R-:W-:Y:S01]  /*4190*/  SEL R4, R6, R3, !P2 ;  /* 0x0000000306047207 */ /* 0x000fe20005000000 */
[----:B------:R-:W0:Y:S03]  /*41a0*/  DSETP.NEU.AND P0, PT, R8, -1, PT ;  /* 0xbff000000800742a */ /* 0x000e260003f0d000 */
[----:B0-----:R-:W-:Y:S01]  /*41b0*/  SEL R5, R4, 0x3ff00000, P0 ;  /* 0x3ff0000004057807 */ /* 0x001fe20000000000 */
[----:B------:R-:W-:Y:S01]  /*41c0*/  IMAD.MOV.U32 R4, RZ, RZ, RZ ;  /* 0x000000ffff047224 */ /* 0x000fe200078e00ff */
[----:B------:R-:W-:Y:S06]  /*41d0*/  BRA `(.L_x_49323) ;  /* 0x0000000000047947 */ /* 0x000fec0003800000 */
.L_x_49324:
[----:B------:R0:W1:Y:S02]  /*41e0*/  DADD R4, R22, R8 ;  /* 0x0000000016047229 */ /* 0x0000640000000008 */
.L_x_49323:
[----:B------:R-:W-:Y:S05]  /*41f0*/  BSYNC.RECONVERGENT B2 ;  /* 0x0000000000027941 */ /* 0x000fea0003800200 */
.L_x_49322:
        /* <DEDUP_REMOVED lines=9> */
.L_x_49321:
[----:B------:R-:W-:Y:S05]  /*4290*/  BSYNC.RECONVERGENT B1 ;  /* 0x0000000000017941 */ /* 0x000fea0003800200 */
.L_x_49320:
[----:B------:R-:W-:Y:S01]  /*42a0*/  VIADD R0, R2, 0x80 ;  /* 0x0000008002007836 */ /* 0x000fe20000000000 */
[----:B------:R-:W-:Y:S04]  /*42b0*/  BSSY.RECONVERGENT B1, `(.L_x_49326) ;  /* 0x000003b000017945 */ /* 0x000fe80003800200 */
[----:B------:R-:W-:-:S13]  /*42c0*/  ISETP.GE.AND P0, PT, R0, R33, PT ;  /* 0x000000210000720c */ /* 0x000fda0003f06270 */
[----:B------:R-:W-:Y:S05]  /*42d0*/  @P0 BRA `(.L_x_49327) ;  /* 0x0000000000e00947 */ /* 0x000fea0003800000 */
[----:B--2--5:R-:W-:Y:S01]  /*42e0*/  SHF.R.U32.HI R0, RZ, 0x14, R25 ;  /* 0x00000014ff007819 */ /* 0x024fe20000011619 */
[----:B------:R-:W2:Y:S01]  /*42f0*/  LDC R12, c[0x0][0x38c] ;  /* 0x0000e300ff0c7b82 */ /* 0x000ea20000000800 */
[----:B------:R-:W0:Y:S01]  /*4300*/  DADD R10, R24, R8 ;  /* 0x00000000180a7229 */ /* 0x000e220000000008 */
[----:B------:R-:W-:Y:S01]  /*4310*/  ISETP.GE.AND P2, PT, R25, RZ, PT ;  /* 0x000000ff1900720c */ /* 0x000fe20003f46270 */
[----:B------:R-:W-:Y:S01]  /*4320*/  BSSY.RECONVERGENT B2, `(.L_x_49328) ;  /* 0x000002a000027945 */ /* 0x000fe20003800200 */
[----:B------:R-:W-:Y:S02]  /*4330*/  LOP3.LUT R0, R0, 0x7ff, RZ, 0xc0, !PT ;  /* 0x000007ff00007812 */ /* 0x000fe400078ec0ff */
[----:B0-----:R-:W-:-:S03]  /*4340*/  LOP3.LUT R10, R11, 0x7ff00000, RZ, 0xc0, !PT ;  /* 0x7ff000000b0a7812 */ /* 0x001fc600078ec0ff */
        /* <DEDUP_REMOVED lines=9> */
[----:B------:R-:W2:Y:S02]  /*43e0*/  DSETP.NEU.AND P0, PT, |R24|, 0.5, !P0 ;  /* 0x3fe000001800742a */ /* 0x000ea4000470d200 */
[----:B--2---:R-:W-:-:S04]  /*43f0*/  SEL R11, R12, RZ, P0 ;  /* 0x000000ff0c0b7207 */ /* 0x004fc80000000000 */
        /* <DEDUP_REMOVED lines=22> */
.L_x_49331:
[----:B------:R-:W-:Y:S01]  /*4560*/  SEL R10, R6, R3, !P2 ;  /* 0x00000003060a7207 */ /* 0x000fe20005000000 */
[----:B------:R-:W0:Y:S03]  /*4570*/  DSETP.NEU.AND P0, PT, R8, -1, PT ;  /* 0xbff000000800742a */ /* 0x000e260003f0d000 */
[----:B0-----:R-:W-:Y:S01]  /*4580*/  SEL R11, R10, 0x3ff00000, P0 ;  /* 0x3ff000000a0b7807 */ /* 0x001fe20000000000 */
[----:B------:R-:W-:Y:S01]  /*4590*/  IMAD.MOV.U32 R10, RZ, RZ, RZ ;  /* 0x000000ffff0a7224 */ /* 0x000fe200078e00ff */
[----:B------:R-:W-:Y:S06]  /*45a0*/  BRA `(.L_x_49329) ;  /* 0x0000000000047947 */ /* 0x000fec0003800000 */
.L_x_49330:
[----:B------:R0:W2:Y:S02]  /*45b0*/  DADD R10, R24, R8 ;  /* 0x00000000180a7229 */ /* 0x0000a40000000008 */
.L_x_49329:
[----:B------:R-:W-:Y:S05]  /*45c0*/  BSYNC.RECONVERGENT B2 ;  /* 0x0000000000027941 */ /* 0x000fea0003800200 */
.L_x_49328:
        /* <DEDUP_REMOVED lines=9> */
.L_x_49327:
[----:B------:R-:W-:Y:S05]  /*4660*/  BSYNC.RECONVERGENT B1 ;  /* 0x0000000000017941 */ /* 0x000fea0003800200 */
.L_x_49326:
[----:B------:R-:W-:Y:S01]  /*4670*/  VIADD R0, R2, 0x100 ;  /* 0x0000010002007836 */ /* 0x000fe20000000000 */
[----:B------:R-:W-:Y:S04]  /*4680*/  BSSY.RECONVERGENT B1, `(.L_x_49332) ;  /* 0x000003b000017945 */ /* 0x000fe80003800200 */
[----:B------:R-:W-:-:S13]  /*4690*/  ISETP.GE.AND P0, PT, R0, R33, PT ;  /* 0x000000210000720c */ /* 0x000fda0003f06270 */
[----:B------:R-:W-:Y:S05]  /*46a0*/  @P0 BRA `(.L_x_49333) ;  /* 0x0000000000e00947 */ /* 0x000fea0003800000 */
[----:B----45:R-:W-:Y:S01]  /*46b0*/  SHF.R.U32.HI R0, RZ, 0x14, R19 ;  /* 0x00000014ff007819 */ /* 0x030fe20000011613 */
[----:B------:R-:W4:Y:S01]  /*46c0*/  LDC R12, c[0x0][0x38c] ;  /* 0x0000e300ff0c7b82 */ /* 0x000f220000000800 */
        /* <DEDUP_REMOVED lines=14> */
[----:B------:R-:W4:Y:S02]  /*47b0*/  DSETP.NEU.AND P0, PT, |R18|, 0.5, !P0 ;  /* 0x3fe000001200742a */ /* 0x000f24000470d200 */
[----:B----4-:R-:W-:-:S04]  /*47c0*/  SEL R11, R12, RZ, P0 ;  /* 0x000000ff0c0b7207 */ /* 0x010fc80000000000 */
        /* <DEDUP_REMOVED lines=22> */
.L_x_49337:
[----:B------:R-:W-:Y:S01]  /*4930*/  SEL R10, R6, R3, !P2 ;  /* 0x00000003060a7207 */ /* 0x000fe20005000000 */
[----:B------:R-:W0:Y:S03]  /*4940*/  DSETP.NEU.AND P0, PT, R8, -1, PT ;  /* 0xbff000000800742a */ /* 0x000e260003f0d000 */
[----:B0-----:R-:W-:Y:S01]  /*4950*/  SEL R11, R10, 0x3ff00000, P0 ;  /* 0x3ff000000a0b7807 */ /* 0x001fe20000000000 */
[----:B------:R-:W-:Y:S01]  /*4960*/  IMAD.MOV.U32 R10, RZ, RZ, RZ ;  /* 0x000000ffff0a7224 */ /* 0x000fe200078e00ff */
[----:B------:R-:W-:Y:S06]  /*4970*/  BRA `(.L_x_49335) ;  /* 0x0000000000047947 */ /* 0x000fec0003800000 */
.L_x_49336:
[----:B------:R0:W4:Y:S02]  /*4980*/  DADD R10, R18, R8 ;  /* 0x00000000120a7229 */ /* 0x0001240000000008 */
.L_x_49335:
[----:B------:R-:W-:Y:S05]  /*4990*/  BSYNC.RECONVERGENT B2 ;  /* 0x0000000000027941 */ /* 0x000fea0003800200 */
.L_x_49334:
[----:B------:R-:W2:Y:S02]  /*49a0*/  DSETP.NEU.AND P0, PT, R18, RZ, PT ;  /* 0x000000ff1200722a */ /* 0x000ea40003f0d000 */
[----:B--2-4-:R-:W-:Y:S02]  /*49b0*/  FSEL R24, R10, RZ, P0 ;  /* 0x000000ff0a187208 */ /* 0x014fe40000000000 */
[----:B------:R-:W-:-:S15]  /*49c0*/  FSEL R25, R11, 1.875, P0 ;  /* 0x3ff000000b197808 */ /* 0x000fde0000000000 */
[----:B------:R-:W-:-:S15]  /*49d0*/  NOP ;  /* 0x0000000000007918 */ /* 0x000fde0000000000 */
[----:B------:R-:W-:-:S15]  /*49e0*/  NOP ;  /* 0x0000000000007918 */ /* 0x000fde0000000000 */
[----:B------:R-:W-:-:S15]  /*49f0*/  NOP ;  /* 0x0000000000007918 */ /* 0x000fde0000000000 */
[----:B------:R-:W2:Y:S02]  /*4a00*/  DSETP.NEU.AND P0, PT, R8, 1, PT ;  /* 0x3ff000000800742a */ /* 0x000ea40003f0d000 */
[----:B--2---:R-:W-:Y:S02]  /*4a10*/  FSEL R24, R24, RZ, P0 ;  /* 0x000000ff18187208 */ /* 0x004fe40000000000 */
[----:B------:R-:W-:-:S07]  /*4a20*/  FSEL R25, R25, 1.875, P0 ;  /* 0x3ff0000019197808 */ /* 0x000fce0000000000 */
.L_x_49333:
[----:B------:R-:W-:Y:S05]  /*4a30*/  BSYNC.RECONVERGENT B1 ;  /* 0x0000000000017941 */ /* 0x000fea0003800200 */
.L_x_49332:
[----:B------:R-:W-:-:S05]  /*4a40*/  VIADD R0, R2, 0x180 ;  /* 0x0000018002007836 */ /* 0x000fca0000000000 */
[----:B------:R-:W-:-:S13]  /*4a50*/  ISETP.GE.AND P0, PT, R0, R33, PT ;  /* 0x000000210000720c */ /* 0x000fda0003f06270 */
[----:B------:R-:W-:Y:S05]  /*4a60*/  @P0 BRA `(.L_x_49338) ;  /* 0x0000001800080947 */ /* 0x000fea0003800000 */
[----:B-1---5:R-:W-:Y:S01]  /*4a70*/  SHF.R.U32.HI R0, RZ, 0x14, R17 ;  /* 0x00000014ff007819 */ /* 0x022fe20000011611 */
[----:B------:R-:W1:Y:S01]  /*4a80*/  LDC R12, c[0x0][0x38c] ;  /* 0x0000e300ff0c7b82 */ /* 0x000e620000000800 */
        /* <DEDUP_REMOVED lines=14> */
[----:B------:R-:W1:Y:S02]  /*4b70*/  DSETP.NEU.AND P0, PT, |R16|, 0.5, !P0 ;  /* 0x3fe000001000742a */ /* 0x000e64000470d200 */
[----:B-1----:R-:W-:-:S04]  /*4b80*/  SEL R11, R12, RZ, P0 ;  /* 0x000000ff0c0b7207 */ /* 0x002fc80000000000 */
        /* <DEDUP_REMOVED lines=22> */
.L_x_49342:
[----:B------:R-:W-:Y:S01]  /*4cf0*/  SEL R3, R6, R3, !P2 ;  /* 0x0000000306037207 */ /* 0x000fe20005000000 */
[----:B------:R-:W0:Y:S01]  /*4d00*/  DSETP.NEU.AND P0, PT, R8, -1, PT ;  /* 0xbff000000800742a */ /* 0x000e220003f0d000 */
[----:B------:R-:W-:Y:S02]  /*4d10*/  IMAD.MOV.U32 R10, RZ, RZ, RZ ;  /* 0x000000ffff0a7224 */ /* 0x000fe400078e00ff */
[----:B0-----:R-:W-:Y:S01]  /*4d20*/  SEL R11, R3, 0x3ff00000, P0 ;  /* 0x3ff00000030b7807 */ /* 0x001fe20000000000 */
[----:B------:R-:W-:Y:S06]  /*4d30*/  BRA `(.L_x_49340) ;  /* 0x0000000000047947 */ /* 0x000fec0003800000 */
.L_x_49341:
[----:B------:R0:W1:Y:S02]  /*4d40*/  DADD R10, R16, R8 ;  /* 0x00000000100a7229 */ /* 0x0000640000000008 */
.L_x_49340:
[----:B------:R-:W-:Y:S05]  /*4d50*/  BSYNC.RECONVERGENT B1 ;  /* 0x0000000000017941 */ /* 0x000fea0003800200 */
.L_x_49339:
        /* <DEDUP_REMOVED lines=8> */
[----:B------:R-:W-:Y:S01]  /*4de0*/  FSEL R17, R17, 1.875, P0 ;  /* 0x3ff0000011117808 */ /* 0x000fe20000000000 */
[----:B------:R-:W-:Y:S06]  /*4df0*/  BRA `(.L_x_49338) ;  /* 0x0000001400247947 */ /* 0x000fec0003800000 */
.L_x_49319:
[----:B------:R-:W-:Y:S01]  /*4e00*/  ISETP.GE.AND P0, PT, R2, R33, PT ;  /* 0x000000210200720c */ /* 0x000fe20003f06270 */
[----:B------:R-:W-:-:S12]  /*4e10*/  BSSY.RECONVERGENT B1, `(.L_x_49343) ;  /* 0x0000055000017945 */ /* 0x000fd80003800200 */
[----:B------:R-:W-:Y:S05]  /*4e20*/  @P0 BRA `(.L_x_49344) ;  /* 0x00000004004c0947 */ /* 0x000fea0003800000 */
[----:B------:R-:W0:Y:S01]  /*4e30*/  LDCU UR4, c[0x0][0x38c] ;  /* 0x00007180ff0477ac */ /* 0x000e220008000800 */
[--C-:B---3-5:R-:W-:Y:S01]  /*4e40*/  SHF.R.U32.HI R0, RZ, 0x14, R23.reuse ;  /* 0x00000014ff007819 */ /* 0x128fe20000011617 */
[----:B------:R3:W0:Y:S01]  /*4e50*/  DADD R10, -RZ, |R8| ;  /* 0x00000000ff0a7229 */ /* 0x0006220000000508 */
[----:B------:R-:W-:Y:S01]  /*4e60*/  BSSY.RECONVERGENT B2, `(.L_x_49345) ;  /* 0x000000a000027945 */ /* 0x000fe20003800200 */
[----:B------:R-:W-:Y:S01]  /*4e70*/  IMAD.MOV.U32 R32, RZ, RZ, R22 ;  /* 0x000000ffff207224 */ /* 0x000fe200078e0016 */
[----:B------:R-:W-:Y:S01]  /*4e80*/  LOP3.LUT R0, R0, 0x7ff, RZ, 0xc0, !PT ;  /* 0x000007ff00007812 */ /* 0x000fe200078ec0ff */
[----:B------:R-:W-:-:S04]  /*4e90*/  IMAD.MOV.U32 R7, RZ, RZ, R23 ;  /* 0x000000ffff077224 */ /* 0x000fc800078e0017 */
[----:B-1--4-:R-:W-:Y:S01]  /*4ea0*/  VIADD R5, R0, 0xfffffc0c ;  /* 0xfffffc0c00057836 */ /* 0x012fe20000000000 */
[----:B------:R-:W-:-:S04]  /*4eb0*/  MOV R0, 0x4f00 ;  /* 0x00004f0000007802 */ /* 0x000fc80000000f00 */
[CC--:B--2---:R-:W-:Y:S02]  /*4ec0*/  SHF.L.U64.HI R4, R22.reuse, R5.reuse, R23 ;  /* 0x0000000516047219 */ /* 0x0c4fe40000010217 */
[----:B------:R-:W-:Y:S02]  /*4ed0*/  SHF.L.U32 R5, R22, R5, RZ ;  /* 0x0000000516057219 */ /* 0x000fe400000006ff */
[----:B0--3--:R-:W-:-:S13]  /*4ee0*/  ISETP.LE.AND P1, PT, RZ, UR4, PT ;  /* 0x00000004ff007c0c */ /* 0x009fda000bf23270 */
[----:B------:R-:W-:Y:S05]  /*4ef0*/  CALL.REL.NOINC `($_ZN2at6native27unrolled_elementwise_kernelIZNS0_50_GLOBAL__N__2680c7bb_12_PowKernel_cu_7dd49032_317022pow_scalar_tensor_implIdEEvRNS_18TensorIteratorBaseET_EUldE_St5arrayIPcLm2EELi4E23TrivialOffsetCalculatorILi1EjESC_NS0_6memory12LoadWithCastILi1EEENSD_13StoreWithCastILi1EEEEEviS6_T0_T2_T3_T4_T5_$__internal_accurate_pow) ;  /* 0x0000006000bc7944 */ /* 0x000fea0003c00000 */
[----:B------:R-:W-:Y:S05]  /*4f00*/  BSYNC.RECONVERGENT B2 ;  /* 0x0000000000027941 */ /* 0x000fea0003800200 */
.L_x_49345:
[----:B------:R-:W0:Y:S01]  /*4f10*/  LDCU.64 UR4, c[0x0][0x388] ;  /* 0x00007100ff0477ac */ /* 0x000e220008000a00 */
[----:B------:R-:W-:Y:S01]  /*4f20*/  ISETP.EQ.U32.AND P0, PT, R5, RZ, PT ;  /* 0x000000ff0500720c */ /* 0x000fe20003f02070 */
[----:B------:R-:W-:Y:S01]  /*4f30*/  DADD R12, -RZ, -R10 ;  /* 0x00000000ff0c7229 */ /* 0x000fe2000000090a */
[----:B------:R-:W-:Y:S02]  /*4f40*/  BSSY.RECONVERGENT B2, `(.L_x_49346) ;  /* 0x0000038000027945 */ /* 0x000fe40003800200 */
[----:B------:R-:W-:-:S15]  /*4f50*/  ISETP.EQ.AND.EX P0, PT, R4, -0x80000000, !P1, P0 ;  /* 0x800000000400780c */ /* 0x000fde0004f02300 */
[----:B------:R-:W-:-:S15]  /*4f60*/  NOP ;  /* 0x0000000000007918 */ /* 0x000fde0000000000 */
[----:B------:R-:W-:-:S15]  /*4f70*/  NOP ;  /* 0x0000000000007918 */ /* 0x000fde0000000000 */
[----:B------:R-:W-:-:S15]  /*4f80*/  NOP ;  /* 0x0000000000007918 */ /* 0x000fde0000000000 */
[----:B------:R-:W-:-:S01]  /*4f90*/  NOP ;  /* 0x0000000000007918 */ /* 0x000fc20000000000 */
[----:B------:R-:W1:Y:S01]  /*4fa0*/  FRND.F64.TRUNC R4, R22 ;  /* 0x0000001600047313 */ /* 0x000e62000030d800 */
[----:B0-----:R-:W-:Y:S02]  /*4fb0*/  IMAD.U32 R8, RZ, RZ, UR4 ;  /* 0x00000004ff087e24 */ /* 0x001fe4000f8e00ff */
[----:B------:R-:W-:-:S15]  /*4fc0*/  IMAD.U32 R9, RZ, RZ, UR5 ;  /* 0x00000005ff097e24 */ /* 0x000fde000f8e00ff */
[----:B------:R-:W-:-:S15]  /*4fd0*/  NOP ;  /* 0x0000000000007918 */ /* 0x000fde0000000000 */
[----:B------:R-:W-:-:S15]  /*4fe0*/  NOP ;  /* 0x0000000000007918 */ /* 0x000fde0000000000 */
[----:B------:R-:W-:-:S15]  /*4ff0*/  NOP ;  /* 0x0000000000007918 */ /* 0x000fde0000000000 */
[----:B------:R-:W-:-:S01]  /*5000*/  NOP ;  /* 0x0000000000007918 */ /* 0x000fc20000000000 */
[----:B------:R-:W0:Y:S02]  /*5010*/  DADD R14, R22, R8 ;  /* 0x00000000160e7229 */ /* 0x000e240000000008 */
[----:B0-----:R-:W-:-:S04]  /*5020*/  LOP3.LUT R14, R15, 0x7ff00000, RZ, 0xc0, !PT ;  /* 0x7ff000000f0e7812 */ /* 0x001fc800078ec0ff */
[----:B------:R-:W-:-:S15]  /*5030*/  ISETP.NE.AND P3, PT, R14, 0x7ff00000, PT ;  /* 0x7ff000000e00780c */ /* 0x000fde0003f65270 */
[----:B------:R-:W-:-:S15]  /*5040*/  NOP ;  /* 0x0000000000007918 */ /* 0x000fde0000000000 */
[----:B------:R-:W-:-:S15]  /*5050*/  NOP ;  /* 0x0000000000007918 */ /* 0x000fde0000000000 */
[----:B------:R-:W-:-:S13]  /*5060*/  NOP ;  /* 0x0000000000007918 */ /* 0x000fda0000000000 */
[----:B-1----:R0:W1:Y:S02]  /*5070*/  DSETP.NEU.AND P2, PT, R22, R4, PT ;  /* 0x000000041600722a */ /* 0x0020640003f4d000 */
[----:B0-----:R-:W-:Y:S02]  /*5080*/  FSEL R4, R12, R10, P0 ;  /* 0x0000000a0c047208 */ /* 0x001fe40000000000 */
[----:B------:R-:W-:Y:S02]  /*5090*/  FSEL R5, R13, R11, P0 ;  /* 0x0000000b0d057208 */ /* 0x000fe40000000000 */
[----:B-1----:R-:W-:Y:S02]  /*50a0*/  @!P1 FSEL R4, R4, RZ, !P2 ;  /* 0x000000ff04049208 */ /* 0x002fe40005000000 */
[----:B------:R-:W-:Y:S01]  /*50b0*/  @!P1 FSEL R5, R5, -QNAN , !P2 ;  /* 0xfff8000005059808 */ /* 0x000fe20005000000 */
[----:B------:R-:W-:Y:S06]  /*50c0*/  @P3 BRA `(.L_x_49347) ;  /* 0x00000000007c3947 */ /* 0x000fec0003800000 */
        /* <DEDUP_REMOVED lines=24> */
[C---:B------:R-:W-:Y:S01]  /*5250*/  ISETP.GE.AND P1, PT, R23.reuse, RZ, PT ;  /* 0x000000ff1700720c */ /* 0x040fe20003f26270 */
[----:B------:R-:W-:Y:S01]  /*5260*/  IMAD.MOV.U32 R4, RZ, RZ, RZ ;  /* 0x000000ffff047224 */ /* 0x000fe200078e00ff */
[----:B------:R-:W-:Y:S02]  /*5270*/  LOP3.LUT R0, R23, 0x7fffffff, RZ, 0xc0, !PT ;  /* 0x7fffffff17007812 */ /* 0x000fe400078ec0ff */
[----:B------:R-:W-:Y:S02]  /*5280*/  SEL R5, RZ, 0x7ff00000, !P1 ;  /* 0x7ff00000ff057807 */ /* 0x000fe40004800000 */
[----:B------:R-:W-:-:S03]  /*5290*/  ISETP.NE.AND P1, PT, R0, 0x3fe00000, PT ;  /* 0x3fe000000000780c */ /* 0x000fc60003f25270 */
[----:B------:R-:W-:-:S05]  /*52a0*/  VIADD R0, R5, 0x80000000 ;  /* 0x8000000005007836 */ /* 0x000fca0000000000 */
[----:B------:R-:W-:-:S07]  /*52b0*/  @P0 SEL R5, R0, R5, P1 ;  /* 0x0000000500050207 */ /* 0x000fce0000800000 */
.L_x_49347:
[----:B------:R-:W-:Y:S05]  /*52c0*/  BSYNC.RECONVERGENT B2 ;  /* 0x0000000000027941 */ /* 0x000fea0003800200 */
.L_x_49346:
        /* <DEDUP_REMOVED lines=9> */
.L_x_49344:
[----:B------:R-:W-:Y:S05]  /*5360*/  BSYNC.RECONVERGENT B1 ;  /* 0x0000000000017941 */ /* 0x000fea0003800200 */
.L_x_49343:
[----:B------:R-:W-:Y:S01]  /*5370*/  VIADD R0, R2, 0x80 ;  /* 0x0000008002007836 */ /* 0x000fe20000000000 */
[----:B------:R-:W-:Y:S04]  /*5380*/  BSSY.RECONVERGENT B1, `(.L_x_49348) ;  /* 0x0000050000017945 */ /* 0x000fe80003800200 */
[----:B------:R-:W-:-:S13]  /*5390*/  ISETP.GE.AND P0, PT, R0, R33, PT ;  /* 0x000000210000720c */ /* 0x000fda0003f06270 */
[----:B------:R-:W-:Y:S05]  /*53a0*/  @P0 BRA `(.L_x_49349) ;  /* 0x0000000400340947 */ /* 0x000fea0003800000 */
[----:B------:R-:W0:Y:S01]  /*53b0*/  LDCU UR4, c[0x0][0x38c] ;  /* 0x00007180ff0477ac */ /* 0x000e220008000800 */
[--C-:B--2--5:R-:W-:Y:S01]  /*53c0*/  SHF.R.U32.HI R0, RZ, 0x14, R25.reuse ;  /* 0x00000014ff007819 */ /* 0x124fe20000011619 */
[----:B------:R2:W0:Y:S01]  /*53d0*/  DADD R10, -RZ, |R8| ;  /* 0x00000000ff0a7229 */ /* 0x0004220000000508 */
[----:B------:R-:W-:Y:S01]  /*53e0*/  BSSY.RECONVERGENT B2, `(.L_x_49350) ;  /* 0x000000a000027945 */ /* 0x000fe20003800200 */
[----:B------:R-:W-:Y:S01]  /*53f0*/  IMAD.MOV.U32 R32, RZ, RZ, R24 ;  /* 0x000000ffff207224 */ /* 0x000fe200078e0018 */
[----:B------:R-:W-:Y:S01]  /*5400*/  LOP3.LUT R0, R0, 0x7ff, RZ, 0xc0, !PT ;  /* 0x000007ff00007812 */ /* 0x000fe200078ec0ff */
[----:B------:R-:W-:-:S04]  /*5410*/  IMAD.MOV.U32 R7, RZ, RZ, R25 ;  /* 0x000000ffff077224 */ /* 0x000fc800078e0019 */
[----:B---3--:R-:W-:Y:S01]  /*5420*/  VIADD R23, R0, 0xfffffc0c ;  /* 0xfffffc0c00177836 */ /* 0x008fe20000000000 */
[----:B------:R-:W-:-:S04]  /*5430*/  MOV R0, 0x5480 ;  /* 0x0000548000007802 */ /* 0x000fc80000000f00 */
[CC--:B------:R-:W-:Y:S02]  /*5440*/  SHF.L.U64.HI R22, R24.reuse, R23.reuse, R25 ;  /* 0x0000001718167219 */ /* 0x0c0fe40000010219 */
[----:B------:R-:W-:Y:S02]  /*5450*/  SHF.L.U32 R23, R24, R23, RZ ;  /* 0x0000001718177219 */ /* 0x000fe400000006ff */
[----:B0-2---:R-:W-:-:S13]  /*5460*/  ISETP.LE.AND P1, PT, RZ, UR4, PT ;  /* 0x00000004ff007c0c */ /* 0x005fda000bf23270 */
[----:B-1--4-:R-:W-:Y:S05]  /*5470*/  CALL.REL.NOINC `($_ZN2at6native27unrolled_elementwise_kernelIZNS0_50_GLOBAL__N__2680c7bb_12_PowKernel_cu_7dd49032_317022pow_scalar_tensor_implIdEEvRNS_18TensorIteratorBaseET_EUldE_St5arrayIPcLm2EELi4E23TrivialOffsetCalculatorILi1EjESC_NS0_6memory12LoadWithCastILi1EEENSD_13StoreWithCastILi1EEEEEviS6_T0_T2_T3_T4_T5_$__internal_accurate_pow) ;  /* 0x0000005c005c7944 */ /* 0x012fea0003c00000 */
[----:B------:R-:W-:Y:S05]  /*5480*/  BSYNC.RECONVERGENT B2 ;  /* 0x0000000000027941 */ /* 0x000fea0003800200 */
.L_x_49350:
[----:B------:R-:W0:Y:S01]  /*5490*/  LDCU.64 UR4, c[0x0][0x388] ;  /* 0x00007100ff0477ac */ /* 0x000e220008000a00 */
[----:B------:R-:W-:Y:S01]  /*54a0*/  ISETP.EQ.U32.AND P0, PT, R23, RZ, PT ;  /* 0x000000ff1700720c */ /* 0x000fe20003f02070 */
[----:B------:R-:W1:-:S15]  /*54b0*/  DADD R14, -RZ, -R10 ;  /* 0x00000000ff0e7229 */ /* 0x000e5e000000090a */
[----:B------:R-:W-:-:S15]  /*54c0*/  NOP ;  /* 0x0000000000007918 */ /* 0x000fde0000000000 */
[----:B------:R-:W-:-:S15]  /*54d0*/  NOP ;  /* 0x0000000000007918 */ /* 0x000fde0000000000 */
[----:B------:R-:W-:-:S15]  /*54e0*/  NOP ;  /* 0x0000000000007918 */ /* 0x000fde0000000000 */
[----:B------:R-:W-:-:S04]  /*54f0*/  NOP ;  /* 0x0000000000007918 */ /* 0x000fc80000000000 */
[----:B------:R-:W2:Y:S01]  /*5500*/  FRND.F64.TRUNC R12, R24 ;  /* 0x00000018000c7313 */ /* 0x000ea2000030d800 */
[----:B------:R-:W-:Y:S01]  /*5510*/  BSSY.RECONVERGENT B2, `(.L_x_49351) ;  /* 0x000002d000027945 */ /* 0x000fe20003800200 */
[----:B------:R-:W-:-:S04]  /*5520*/  ISETP.EQ.AND.EX P0, PT, R22, -0x80000000, !P1, P0 ;  /* 0x800000001600780c */ /* 0x000fc80004f02300 */
[----:B-1----:R-:W-:Y:S02]  /*5530*/  FSEL R10, R14, R10, P0 ;  /* 0x0000000a0e0a7208 */ /* 0x002fe40000000000 */
[----:B------:R-:W-:Y:S01]  /*5540*/  FSEL R11, R15, R11, P0 ;  /* 0x0000000b0f0b7208 */ /* 0x000fe20000000000 */
[----:B0-----:R-:W-:Y:S02]  /*5550*/  IMAD.U32 R8, RZ, RZ, UR4 ;  /* 0x00000004ff087e24 */ /* 0x001fe4000f8e00ff */
[----:B------:R-:W-:-:S15]  /*5560*/  IMAD.U32 R9, RZ, RZ, UR5 ;  /* 0x00000005ff097e24 */ /* 0x000fde000f8e00ff */
[----:B------:R-:W-:-:S15]  /*5570*/  NOP ;  /* 0x0000000000007918 */ /* 0x000fde0000000000 */
[----:B------:R-:W-:-:S15]  /*5580*/  NOP ;  /* 0x0000000000007918 */ /* 0x000fde0000000000 */
[----:B------:R-:W-:-:S08]  /*5590*/  NOP ;  /* 0x0000000000007918 */ /* 0x000fd00000000000 */
[----:B------:R-:W0:Y:S02]  /*55a0*/  DADD R20, R24, R8 ;  /* 0x0000000018147229 */ /* 0x000e240000000008 */
[----:B0-----:R-:W-:-:S04]  /*55b0*/  LOP3.LUT R20, R21, 0x7ff00000, RZ, 0xc0, !PT ;  /* 0x7ff0000015147812 */ /* 0x001fc800078ec0ff */
[----:B------:R-:W-:-:S15]  /*55c0*/  ISETP.NE.AND P3, PT, R20, 0x7ff00000, PT ;  /* 0x7ff000001400780c */ /* 0x000fde0003f65270 */
[----:B------:R-:W-:-:S15]  /*55d0*/  NOP ;  /* 0x0000000000007918 */ /* 0x000fde0000000000 */
[----:B------:R-:W-:-:S15]  /*55e0*/  NOP ;  /* 0x0000000000007918 */ /* 0x000fde0000000000 */
[----:B------:R-:W-:-:S13]  /*55f0*/  NOP ;  /* 0x0000000000007918 */ /* 0x000fda0000000000 */
[----:B--2---:R-:W0:Y:S02]  /*5600*/  DSETP.NEU.AND P2, PT, R24, R12, PT ;  /* 0x0000000c1800722a */ /* 0x004e240003f4d000 */
[----:B0-----:R-:W-:Y:S02]  /*5610*/  @!P1 FSEL R10, R10, RZ, !P2 ;  /* 0x000000ff0a0a9208 */ /* 0x001fe40005000000 */
[----:B------:R-:W-:Y:S01]  /*5620*/  @!P1 FSEL R11, R11, -QNAN , !P2 ;  /* 0xfff800000b0b9808 */ /* 0x000fe20005000000 */
        /* <DEDUP_REMOVED lines=18> */
[----:B------:R-:W-:Y:S01]  /*5750*/  @P0 SEL R11, R0, R11, P1 ;  /* 0x0000000b000b0207 */ /* 0x000fe20000800000 */
[----:B------:R-:W-:Y:S06]  /*5760*/  BRA `(.L_x_49352) ;  /* 0x00000000001c7947 */ /* 0x000fec0003800000 */
.L_x_49354:
[----:B------:R-:W-:-:S04]  /*5770*/  ISETP.GE.AND P0, PT, R25, RZ, PT ;  /* 0x000000ff1900720c */ /* 0x000fc80003f06270 */
[----:B------:R-:W-:-:S08]  /*5780*/  SEL R10, R6, R3, !P0 ;  /* 0x00000003060a7207 */ /* 0x000fd00004000000 */
[----:B------:R-:W0:Y:S02]  /*5790*/  DSETP.NEU.AND P0, PT, R8, -1, PT ;  /* 0xbff000000800742a */ /* 0x000e240003f0d000 */
[----:B0-----:R-:W-:Y:S01]  /*57a0*/  SEL R11, R10, 0x3ff00000, P0 ;  /* 0x3ff000000a0b7807 */ /* 0x001fe20000000000 */
[----:B------:R-:W-:Y:S01]  /*57b0*/  IMAD.MOV.U32 R10, RZ, RZ, RZ ;  /* 0x000000ffff0a7224 */ /* 0x000fe200078e00ff */
[----:B------:R-:W-:Y:S06]  /*57c0*/  BRA `(.L_x_49352) ;  /* 0x0000000000047947 */ /* 0x000fec0003800000 */
.L_x_49353:
[----:B------:R0:W1:Y:S02]  /*57d0*/  DADD R10, R24, R8 ;  /* 0x00000000180a7229 */ /* 0x0000640000000008 */
.L_x_49352:
[----:B------:R-:W-:Y:S05]  /*57e0*/  BSYNC.RECONVERGENT B2 ;  /* 0x0000000000027941 */ /* 0x000fea0003800200 */
.L_x_49351:
        /* <DEDUP_REMOVED lines=9> */
.L_x_49349:
[----:B------:R-:W-:Y:S05]  /*5880*/  BSYNC.RECONVERGENT B1 ;  /* 0x0000000000017941 */ /* 0x000fea0003800200 */
.L_x_49348:
[----:B------:R-:W-:Y:S01]  /*5890*/  VIADD R0, R2, 0x100 ;  /* 0x0000010002007836 */ /* 0x000fe20000000000 */
[----:B------:R-:W-:Y:S04]  /*58a0*/  BSSY.RECONVERGENT B1, `(.L_x_49355) ;  /* 0x0000050000017945 */ /* 0x000fe80003800200 */
[----:B------:R-:W-:-:S13]  /*58b0*/  ISETP.GE.AND P0, PT, R0, R33, PT ;  /* 0x000000210000720c */ /* 0x000fda0003f06270 */
[----:B------:R-:W-:Y:S05]  /*58c0*/  @P0 BRA `(.L_x_49356) ;  /* 0x0000000400340947 */ /* 0x000fea0003800000 */
[----:B------:R-:W0:Y:S01]  /*58d0*/  LDCU UR4, c[0x0][0x38c] ;  /* 0x00007180ff0477ac */ /* 0x000e220008000800 */
[--C-:B----45:R-:W-:Y:S01]  /*58e0*/  SHF.R.U32.HI R0, RZ, 0x14, R19.reuse ;  /* 0x00000014ff007819 */ /* 0x130fe20000011613 */
        /* <DEDUP_REMOVED lines=9> */
[----:B0---4-:R-:W-:-:S13]  /*5980*/  ISETP.LE.AND P1, PT, RZ, UR4, PT ;  /* 0x00000004ff007c0c */ /* 0x011fda000bf23270 */
[----:B-12---:R-:W-:Y:S05]  /*5990*/  CALL.REL.NOINC `($_ZN2at6native27unrolled_elementwise_kernelIZNS0_50_GLOBAL__N__2680c7bb_12_PowKernel_cu_7dd49032_317022pow_scalar_tensor_implIdEEvRNS_18TensorIteratorBaseET_EUldE_St5arrayIPcLm2EELi4E23TrivialOffsetCalculatorILi1EjESC_NS0_6memory12LoadWithCastILi1EEENSD_13StoreWithCastILi1EEEEEviS6_T0_T2_T3_T4_T5_$__internal_accurate_pow) ;  /* 0x0000005800147944 */ /* 0x006fea0003c00000 */
[----:B------:R-:W-:Y:S05]  /*59a0*/  BSYNC.RECONVERGENT B2 ;  /* 0x0000000000027941 */ /* 0x000fea0003800200 */
.L_x_49357:
        /* <DEDUP_REMOVED lines=46> */
.L_x_49361:
[----:B------:R-:W-:-:S04]  /*5c90*/  ISETP.GE.AND P0, PT, R19, RZ, PT ;  /* 0x000000ff1300720c */ /* 0x000fc80003f06270 */
[----:B------:R-:W-:-:S08]  /*5ca0*/  SEL R10, R6, R3, !P0 ;  /* 0x00000003060a7207 */ /* 0x000fd00004000000 */
[----:B------:R-:W0:Y:S02]  /*5cb0*/  DSETP.NEU.AND P0, PT, R8, -1, PT ;  /* 0xbff000000800742a */ /* 0x000e240003f0d000 */
[----:B0-----:R-:W-:Y:S01]  /*5cc0*/  SEL R11, R10, 0x3ff00000, P0 ;  /* 0x3ff000000a0b7807 */ /* 0x001fe20000000000 */
[----:B------:R-:W-:Y:S01]  /*5cd0*/  IMAD.MOV.U32 R10, RZ, RZ, RZ ;  /* 0x000000ffff0a7224 */ /* 0x000fe200078e00ff */
[----:B------:R-:W-:Y:S06]  /*5ce0*/  BRA `(.L_x_49359) ;  /* 0x0000000000047947 */ /* 0x000fec0003800000 */
.L_x_49360:
[----:B------:R0:W1:Y:S02]  /*5cf0*/  DADD R10, R18, R8 ;  /* 0x00000000120a7229 */ /* 0x0000640000000008 */
.L_x_49359:
[----:B------:R-:W-:Y:S05]  /*5d00*/  BSYNC.RECONVERGENT B2 ;  /* 0x0000000000027941 */ /* 0x000fea0003800200 */
.L_x_49358:
        /* <DEDUP_REMOVED lines=9> */
.L_x_49356:
[----:B------:R-:W-:Y:S05]  /*5da0*/  BSYNC.RECONVERGENT B1 ;  /* 0x0000000000017941 */ /* 0x000fea0003800200 */
.L_x_49355:
[----:B------:R-:W-:-:S05]  /*5db0*/  VIADD R0, R2, 0x180 ;  /* 0x0000018002007836 */ /* 0x000fca0000000000 */
[----:B------:R-:W-:-:S13]  /*5dc0*/  ISETP.GE.AND P0, PT, R0, R33, PT ;  /* 0x000000210000720c */ /* 0x000fda0003f06270 */
[----:B------:R-:W-:Y:S05]  /*5dd0*/  @P0 BRA `(.L_x_49338) ;  /* 0x00000004002c0947 */ /* 0x000fea0003800000 */
[----:B------:R-:W2:Y:S01]  /*5de0*/  LDCU UR4, c[0x0][0x38c] ;  /* 0x00007180ff0477ac */ /* 0x000ea20008000800 */
[--C-:B-1---5:R-:W-:Y:S01]  /*5df0*/  SHF.R.U32.HI R0, RZ, 0x14, R17.reuse ;  /* 0x00000014ff007819 */ /* 0x122fe20000011611 */
[----:B------:R1:W0:Y:S01]  /*5e00*/  DADD R10, -RZ, |R8| ;  /* 0x00000000ff0a7229 */ /* 0x0002220000000508 */
[----:B------:R-:W-:Y:S01]  /*5e10*/  BSSY.RECONVERGENT B1, `(.L_x_49362) ;  /* 0x000000a000017945 */ /* 0x000fe20003800200 */
[----:B------:R-:W-:Y:S01]  /*5e20*/  IMAD.MOV.U32 R32, RZ, RZ, R16 ;  /* 0x000000ffff207224 */ /* 0x000fe200078e0010 */
[----:B------:R-:W-:Y:S01]  /*5e30*/  LOP3.LUT R0, R0, 0x7ff, RZ, 0xc0, !PT ;  /* 0x000007ff00007812 */ /* 0x000fe200078ec0ff */
[----:B------:R-:W-:-:S04]  /*5e40*/  IMAD.MOV.U32 R7, RZ, RZ, R17 ;  /* 0x000000ffff077224 */ /* 0x000fc800078e0011 */
[----:B0---4-:R-:W-:Y:S01]  /*5e50*/  VIADD R19, R0, 0xfffffc0c ;  /* 0xfffffc0c00137836 */ /* 0x011fe20000000000 */
[----:B------:R-:W-:-:S04]  /*5e60*/  MOV R0, 0x5eb0 ;  /* 0x00005eb000007802 */ /* 0x000fc80000000f00 */
[CC--:B------:R-:W-:Y:S02]  /*5e70*/  SHF.L.U64.HI R18, R16.reuse, R19.reuse, R17 ;  /* 0x0000001310127219 */ /* 0x0c0fe40000010211 */
[----:B------:R-:W-:Y:S02]  /*5e80*/  SHF.L.U32 R19, R16, R19, RZ ;  /* 0x0000001310137219 */ /* 0x000fe400000006ff */
[----:B-12---:R-:W-:-:S13]  /*5e90*/  ISETP.LE.AND P1, PT, RZ, UR4, PT ;  /* 0x00000004ff007c0c */ /* 0x006fda000bf23270 */
[----:B---3--:R-:W-:Y:S05]  /*5ea0*/  CALL.REL.NOINC `($_ZN2at6native27unrolled_elementwise_kernelIZNS0_50_GLOBAL__N__2680c7bb_12_PowKernel_cu_7dd49032_317022pow_scalar_tensor_implIdEEvRNS_18TensorIteratorBaseET_EUldE_St5arrayIPcLm2EELi4E23TrivialOffsetCalculatorILi1EjESC_NS0_6memory12LoadWithCastILi1EEENSD_13StoreWithCastILi1EEEEEviS6_T0_T2_T3_T4_T5_$__internal_accurate_pow) ;  /* 0x0000005000d07944 */ /* 0x008fea0003c00000 */
[----:B------:R-:W-:Y:S05]  /*5eb0*/  BSYNC.RECONVERGENT B1 ;  /* 0x0000000000017941 */ /* 0x000fea0003800200 */
.L_x_49362:
[----:B------:R-:W0:Y:S01]  /*5ec0*/  LDC.64 R8, c[0x0][0x388] ;  /* 0x0000e200ff087b82 */ /* 0x000e220000000a00 */
        /* <DEDUP_REMOVED lines=10> */
[----:B------:R-:W-:-:S15]  /*5f70*/  FSEL R11, R15, R11, P0 ;  /* 0x0000000b0f0b7208 */ /* 0x000fde0000000000 */
[----:B------:R-:W-:-:S15]  /*5f80*/  NOP ;  /* 0x0000000000007918 */ /* 0x000fde0000000000 */
[----:B------:R-:W-:-:S15]  /*5f90*/  NOP ;  /* 0x0000000000007918 */ /* 0x000fde0000000000 */
[----:B------:R-:W-:-:S11]  /*5fa0*/  NOP ;  /* 0x0000000000007918 */ /* 0x000fd60000000000 */
[----:B0-----:R-:W0:Y:S02]  /*5fb0*/  DADD R20, R16, R8 ;  /* 0x0000000010147229 */ /* 0x001e240000000008 */
        /* <DEDUP_REMOVED lines=28> */
.L_x_49366:
[----:B------:R-:W-:Y:S01]  /*6180*/  ISETP.GE.AND P0, PT, R17, RZ, PT ;  /* 0x000000ff1100720c */ /* 0x000fe20003f06270 */
[----:B------:R-:W-:-:S03]  /*6190*/  IMAD.MOV.U32 R10, RZ, RZ, RZ ;  /* 0x000000ffff0a7224 */ /* 0x000fc600078e00ff */
[----:B------:R-:W-:-:S08]  /*61a0*/  SEL R3, R6, R3, !P0 ;  /* 0x0000000306037207 */ /* 0x000fd00004000000 */
[----:B------:R-:W0:Y:S02]  /*61b0*/  DSETP.NEU.AND P0, PT, R8, -1, PT ;  /* 0xbff000000800742a */ /* 0x000e240003f0d000 */
[----:B0-----:R-:W-:Y:S01]  /*61c0*/  SEL R11, R3, 0x3ff00000, P0 ;  /* 0x3ff00000030b7807 */ /* 0x001fe20000000000 */
[----:B------:R-:W-:Y:S06]  /*61d0*/  BRA `(.L_x_49364) ;  /* 0x0000000000047947 */ /* 0x000fec0003800000 */
.L_x_49365:
[----:B------:R0:W1:Y:S02]  /*61e0*/  DADD R10, R16, R8 ;  /* 0x00000000100a7229 */ /* 0x0000640000000008 */
.L_x_49364:
[----:B------:R-:W-:Y:S05]  /*61f0*/  BSYNC.RECONVERGENT B1 ;  /* 0x0000000000017941 */ /* 0x000fea0003800200 */
.L_x_49363:
        /* <DEDUP_REMOVED lines=8> */
[----:B------:R-:W-:-:S07]  /*6280*/  FSEL R17, R17, 1.875, P0 ;  /* 0x3ff0000011117808 */ /* 0x000fce0000000000 */
.L_x_49338:
[----:B------:R-:W-:Y:S05]  /*6290*/  BSYNC.RECONVERGENT B0 ;  /* 0x0000000000007941 */ /* 0x000fea0003800200 */
.L_x_49318:
[----:B0---45:R-:W0:Y:S01]  /*62a0*/  LDC.U8 R18, c[0x0][0x3b4] ;  /* 0x0000ed00ff127b82 */ /* 0x031e220000000000 */
[----:B------:R-:W-:Y:S01]  /*62b0*/  ISETP.GE.AND P0, PT, R2, R33, PT ;  /* 0x000000210200720c */ /* 0x000fe20003f06270 */
[----:B------:R-:W-:Y:S04]  /*62c0*/  BSSY.RECONVERGENT B7, `(.L_x_49367) ;  /* 0x00003b7000077945 */ /* 0x000fe80003800200 */
[----:B------:R-:W-:Y:S08]  /*62d0*/  BSSY.RELIABLE B6, `(.L_x_49368) ;  /* 0x000027b000067945 */ /* 0x000ff00003800100 */
[----:B------:R-:W-:Y:S05]  /*62e0*/  @P0 BRA `(.L_x_49369) ;  /* 0x0000002400d80947 */ /* 0x000fea0003800000 */
[----:B------:R-:W4:Y:S01]  /*62f0*/  LDCU UR4, c[0x0][0x3b8] ;  /* 0x00007700ff0477ac */ /* 0x000f220008000800 */
[----:B------:R-:W5:Y:S01]  /*6300*/  LDC.64 R8, c[0x0][0x398] ;  /* 0x0000e600ff087b82 */ /* 0x000f620000000a00 */
[----:B------:R-:W-:Y:S01]  /*6310*/  IMAD R0, R35, 0x200, R2 ;  /* 0x0000020023007824 */ /* 0x000fe200078e0202 */
        /* <DEDUP_REMOVED lines=18> */
.L_x_49373:
[----:B-12---:R-:W0:Y:S02]  /*6440*/  F2I.S64.F64.TRUNC R4, R4 ;  /* 0x0000000400047311 */ /* 0x006e24000030d900 */
[----:B0-----:R-:W-:-:S05]  /*6450*/  IMAD.MOV.U32 R3, RZ, RZ, R4 ;  /* 0x000000ffff037224 */ /* 0x001fca00078e0004 */
[----:B------:R0:W-:Y:S01]  /*6460*/  STG.E.U8 desc[UR36][R8.64], R3 ;  /* 0x0000000308007986 */ /* 0x0001e2000c101124 */
[----:B------:R-:W-:Y:S05]  /*6470*/  BRA `(.L_x_49375) ;  /* 0x00000010007c7947 */ /* 0x000fea0003800000 */
.L_x_49372:
[----:B------:R-:W-:-:S13]  /*6480*/  ISETP.NE.AND P0, PT, R0, 0x2, PT ;  /* 0x000000020000780c */ /* 0x000fda0003f05270 */
[----:B------:R-:W-:Y:S05]  /*6490*/  @!P0 BRA `(.L_x_49376) ;  /* 0x0000000000288947 */ /* 0x000fea0003800000 */
[----:B------:R-:W-:-:S13]  /*64a0*/  ISETP.NE.AND P0, PT, R0, 0x3, PT ;  /* 0x000000030000780c */ /* 0x000fda0003f05270 */
[----:B------:R-:W-:Y:S05]  /*64b0*/  @!P0 BRA `(.L_x_49377) ;  /* 0x0000000000148947 */ /* 0x000fea0003800000 */
[----:B------:R-:W-:-:S13]  /*64c0*/  ISETP.NE.AND P0, PT, R0, 0x4, PT ;  /* 0x000000040000780c */ /* 0x000fda0003f05270 */
[----:B------:R-:W-:Y:S05]  /*64d0*/  @P0 BRA `(.L_x_49374) ;  /* 0x0000000c00ac0947 */ /* 0x000fea0003800000 */
[----:B-12---:R-:W0:Y:S02]  /*64e0*/  F2I.S64.F64.TRUNC R4, R4 ;  /* 0x0000000400047311 */ /* 0x006e24000030d900 */
[----:B0-----:R0:W-:Y:S01]  /*64f0*/  STG.E.64 desc[UR36][R8.64], R4 ;  /* 0x0000000408007986 */ /* 0x0011e2000c101b24 */
[----:B------:R-:W-:Y:S05]  /*6500*/  BRA `(.L_x_49375) ;  /* 0x0000001000587947 */ /* 0x000fea0003800000 */
.L_x_49377:
[----:B-1----:R-:W0:Y:S02]  /*6510*/  F2I.F64.TRUNC R5, R4 ;  /* 0x0000000400057311 */ /* 0x002e24000030d100 */
[----:B0-----:R0:W-:Y:S01]  /*6520*/  STG.E desc[UR36][R8.64], R5 ;  /* 0x0000000508007986 */ /* 0x0011e2000c101924 */
[----:B------:R-:W-:Y:S05]  /*6530*/  BRA `(.L_x_49375) ;  /* 0x00000010004c7947 */ /* 0x000fea0003800000 */
.L_x_49376:
[----:B-1----:R-:W0:Y:S02]  /*6540*/  F2I.F64.TRUNC R5, R4 ;  /* 0x0000000400057311 */ /* 0x002e24000030d100 */
[----:B0-----:R0:W-:Y:S01]  /*6550*/  STG.E.U16 desc[UR36][R8.64], R5 ;  /* 0x0000000508007986 */ /* 0x0011e2000c101524 */
[----:B------:R-:W-:Y:S05]  /*6560*/  BRA `(.L_x_49375) ;  /* 0x0000001000407947 */ /* 0x000fea0003800000 */
.L_x_49371:
        /* <DEDUP_REMOVED lines=17> */
.L_x_49379:
        /* <DEDUP_REMOVED lines=12> */
.L_x_49378:
        /* <DEDUP_REMOVED lines=18> */
.L_x_49381:
        /* <DEDUP_REMOVED lines=13> */
.L_x_49380:
[----:B------:R0:W-:Y:S01]  /*6930*/  STG.E.64 desc[UR36][R8.64], R4 ;  /* 0x0000000408007986 */ /* 0x0001e2000c101b24 */
[----:B------:R-:W-:Y:S05]  /*6940*/  BRA `(.L_x_49375) ;  /* 0x0000000c00487947 */ /* 0x000fea0003800000 */
.L_x_49370:
        /* <DEDUP_REMOVED lines=12> */
.L_x_49384:
[----:B------:R-:W-:-:S05]  /*6a10*/  CS2R R6, SRZ ;  /* 0x0000000000067805 */ /* 0x000fca000001ff00 */
[----:B------:R0:W-:Y:S01]  /*6a20*/  STG.E.128 desc[UR36][R8.64], R4 ;  /* 0x0000000408007986 */ /* 0x0001e2000c101d24 */
[----:B------:R-:W-:Y:S05]  /*6a30*/  BRA `(.L_x_49375) ;  /* 0x0000000c000c7947 */ /* 0x000fea0003800000 */
.L_x_49383:
        /* <DEDUP_REMOVED lines=27> */
.L_x_49388:
[----:B------:R-:W-:Y:S05]  /*6bf0*/  BSYNC.RECONVERGENT B0 ;  /* 0x0000000000007941 */ /* 0x000fea0003800200 */
.L_x_49387:
[----:B------:R-:W-:-:S05]  /*6c00*/  LOP3.LUT R7, R0, 0x80, R7, 0xf8, !PT ;  /* 0x0000008000077812 */ /* 0x000fca00078ef807 */
[----:B------:R4:W-:Y:S01]  /*6c10*/  STG.E.U8 desc[UR36][R8.64], R7 ;  /* 0x0000000708007986 */ /* 0x0009e2000c101124 */
[----:B------:R-:W-:Y:S05]  /*6c20*/  BRA `(.L_x_49375) ;  /* 0x0000000800907947 */ /* 0x000fea0003800000 */
.L_x_49386:
        /* <DEDUP_REMOVED lines=23> */
.L_x_49390:
[----:B------:R-:W-:Y:S05]  /*6da0*/  BSYNC.RECONVERGENT B0 ;  /* 0x0000000000007941 */ /* 0x000fea0003800200 */
.L_x_49389:
[----:B------:R-:W-:-:S05]  /*6db0*/  LOP3.LUT R7, R0, 0x80, R7, 0xf8, !PT ;  /* 0x0000008000077812 */ /* 0x000fca00078ef807 */
[----:B------:R0:W-:Y:S01]  /*6dc0*/  STG.E.U8 desc[UR36][R8.64], R7 ;  /* 0x0000000708007986 */ /* 0x0001e2000c101124 */
[----:B------:R-:W-:Y:S05]  /*6dd0*/  BRA `(.L_x_49375) ;  /* 0x0000000800247947 */ /* 0x000fea0003800000 */
.L_x_49385:
        /* <DEDUP_REMOVED lines=12> */
.L_x_49382:
        /* <DEDUP_REMOVED lines=11> */
.L_x_49393:
        /* <DEDUP_REMOVED lines=21> */
.L_x_49396:
[----:B------:R-:W-:-:S04]  /*70a0*/  SHF.R.U32.HI R0, RZ, 0x14, R7 ;  /* 0x00000014ff007819 */ /* 0x000fc80000011607 */
[----:B------:R-:W-:-:S04]  /*70b0*/  LOP3.LUT R0, R0, 0x1, RZ, 0xc0, !PT ;  /* 0x0000000100007812 */ /* 0x000fc800078ec0ff */
[----:B------:R-:W-:-:S04]  /*70c0*/  IADD3 R0, PT, PT, R7, 0x487ffff, R0 ;  /* 0x0487ffff07007810 */ /* 0x000fc80007ffe000 */
[----:B------:R-:W-:-:S04]  /*70d0*/  SHF.R.U32.HI R0, RZ, 0x14, R0 ;  /* 0x00000014ff007819 */ /* 0x000fc80000011600 */
[----:B------:R-:W-:-:S07]  /*70e0*/  LOP3.LUT R3, R0, 0xff, RZ, 0xc0, !PT ;  /* 0x000000ff00037812 */ /* 0x000fce00078ec0ff */
.L_x_49397:
[----:B------:R-:W-:-:S04]  /*70f0*/  SHF.R.U32.HI R0, RZ, 0x18, R7 ;  /* 0x00000018ff007819 */ /* 0x000fc80000011607 */
[----:B------:R-:W-:-:S07]  /*7100*/  LOP3.LUT R0, R3, 0x80, R0, 0xf8, !PT ;  /* 0x0000008003007812 */ /* 0x000fce00078ef800 */
.L_x_49395:
[----:B------:R-:W-:Y:S05]  /*7110*/  BSYNC.RECONVERGENT B0 ;  /* 0x0000000000007941 */ /* 0x000fea0003800200 */
.L_x_49394:
[----:B------:R0:W-:Y:S01]  /*7120*/  STG.E.U8 desc[UR36][R8.64], R0 ;  /* 0x0000000008007986 */ /* 0x0001e2000c101124 */
[----:B------:R-:W-:Y:S05]  /*7130*/  BRA `(.L_x_49375) ;  /* 0x00000004004c7947 */ /* 0x000fea0003800000 */
.L_x_49392:
        /* <DEDUP_REMOVED lines=21> */
.L_x_49400:
[----:B------:R-:W-:-:S04]  /*7290*/  SHF.R.U32.HI R0, RZ, 0x15, R7 ;  /* 0x00000015ff007819 */ /* 0x000fc80000011607 */
[----:B------:R-:W-:-:S04]  /*72a0*/  LOP3.LUT R0, R0, 0x1, RZ, 0xc0, !PT ;  /* 0x0000000100007812 */ /* 0x000fc800078ec0ff */
[----:B------:R-:W-:-:S04]  /*72b0*/  IADD3 R0, PT, PT, R7, 0x88fffff, R0 ;  /* 0x088fffff07007810 */ /* 0x000fc80007ffe000 */
[----:B------:R-:W-:-:S04]  /*72c0*/  SHF.R.U32.HI R0, RZ, 0x15, R0 ;  /* 0x00000015ff007819 */ /* 0x000fc80000011600 */
[----:B------:R-:W-:-:S07]  /*72d0*/  LOP3.LUT R3, R0, 0xff, RZ, 0xc0, !PT ;  /* 0x000000ff00037812 */ /* 0x000fce00078ec0ff */
.L_x_49401:
[----:B------:R-:W-:-:S04]  /*72e0*/  SHF.R.U32.HI R0, RZ, 0x18, R7 ;  /* 0x00000018ff007819 */ /* 0x000fc80000011607 */
[----:B------:R-:W-:-:S07]  /*72f0*/  LOP3.LUT R0, R3, 0x80, R0, 0xf8, !PT ;  /* 0x0000008003007812 */ /* 0x000fce00078ef800 */
.L_x_49399:
[----:B------:R-:W-:Y:S05]  /*7300*/  BSYNC.RECONVERGENT B0 ;  /* 0x0000000000007941 */ /* 0x000fea0003800200 */
.L_x_49398:
[----:B------:R0:W-:Y:S01]  /*7310*/  STG.E.U8 desc[UR36][R8.64], R0 ;  /* 0x0000000008007986 */ /* 0x0001e2000c101124 */
[----:B------:R-:W-:Y:S05]  /*7320*/  BRA `(.L_x_49375) ;  /* 0x0000000000d07947 */ /* 0x000fea0003800000 */
.L_x_49391:
[----:B------:R-:W-:-:S13]  /*7330*/  ISETP.NE.AND P0, PT, R0, 0x1c, PT ;  /* 0x0000001c0000780c */ /* 0x000fda0003f05270 */
[----:B------:R-:W-:Y:S05]  /*7340*/  @!P0 BRA `(.L_x_49402) ;  /* 0x0000000000c08947 */ /* 0x000fea0003800000 */
[----:B------:R-:W-:-:S13]  /*7350*/  ISETP.NE.AND P0, PT, R0, 0x1d, PT ;  /* 0x0000001d0000780c */ /* 0x000fda0003f05270 */
[----:B------:R-:W-:Y:S05]  /*7360*/  @!P0 BRA `(.L_x_49403) ;  /* 0x0000000000ac8947 */ /* 0x000fea0003800000 */
[----:B------:R-:W-:-:S13]  /*7370*/  ISETP.NE.AND P0, PT, R0, 0x2c, PT ;  /* 0x0000002c0000780c */ /* 0x000fda0003f05270 */
[----:B------:R-:W-:Y:S05]  /*7380*/  @!P0 BRA `(.L_x_49404) ;  /* 0x0000000000448947 */ /* 0x000fea0003800000 */
.L_x_49374:
[----:B------:R-:W-:Y:S01]  /*7390*/  MOV R0, 0x0 ;  /* 0x0000000000007802 */ /* 0x000fe20000000f00 */
[----:B------:R-:W1:Y:S01]  /*73a0*/  LDCU.64 UR6, c[0x4][0x198] ;  /* 0x01003300ff0677ac */ /* 0x000e620008000a00 */
[----:B------:R-:W-:Y:S02]  /*73b0*/  IMAD.MOV.U32 R8, RZ, RZ, 0x65 ;  /* 0x00000065ff087424 */ /* 0x000fe400078e00ff */
[----:B------:R0:W4:Y:S01]  /*73c0*/  LDC.64 R14, c[0x4][R0] ;  /* 0x01000000000e7b82 */ /* 0x0001220000000a00 */
[----:B------:R-:W5:Y:S01]  /*73d0*/  LDCU.64 UR8, c[0x4][0x1a0] ;  /* 0x01003400ff0877ac */ /* 0x000f620008000a00 */
[----:B------:R-:W-:Y:S02]  /*73e0*/  IMAD.MOV.U32 R12, RZ, RZ, 0x1 ;  /* 0x00000001ff0c7424 */ /* 0x000fe400078e00ff */
[----:B------:R-:W-:Y:S01]  /*73f0*/  IMAD.MOV.U32 R13, RZ, RZ, RZ ;  /* 0x000000ffff0d7224 */ /* 0x000fe200078e00ff */
[----:B------:R-:W3:Y:S01]  /*7400*/  LDCU.64 UR4, c[0x4][0x60] ;  /* 0x01000c00ff0477ac */ /* 0x000ee20008000a00 */
[----:B-12---:R-:W-:-:S02]  /*7410*/  IMAD.U32 R4, RZ, RZ, UR6 ;  /* 0x00000006ff047e24 */ /* 0x006fc4000f8e00ff */
[----:B------:R-:W-:Y:S02]  /*7420*/  IMAD.U32 R5, RZ, RZ, UR7 ;  /* 0x00000007ff057e24 */ /* 0x000fe4000f8e00ff */
[----:B-----5:R-:W-:Y:S02]  /*7430*/  IMAD.U32 R6, RZ, RZ, UR8 ;  /* 0x00000008ff067e24 */ /* 0x020fe4000f8e00ff */
[----:B------:R-:W-:Y:S02]  /*7440*/  IMAD.U32 R7, RZ, RZ, UR9 ;  /* 0x00000009ff077e24 */ /* 0x000fe4000f8e00ff */
[----:B---3--:R-:W-:Y:S02]  /*7450*/  IMAD.U32 R10, RZ, RZ, UR4 ;  /* 0x00000004ff0a7e24 */ /* 0x008fe4000f8e00ff */
[----:B0-----:R-:W-:-:S07]  /*7460*/  IMAD.U32 R11, RZ, RZ, UR5 ;  /* 0x00000005ff0b7e24 */ /* 0x001fce000f8e00ff */
[----:B------:R-:W-:-:S07]  /*7470*/  LEPC R20, `(.L_x_49405) ;  /* 0x000000001014794e */ /* 0x000fce0000000000 */
[----:B----4-:R-:W-:Y:S05]  /*7480*/  CALL.ABS.NOINC R14 ;  /* 0x000000000e007343 */ /* 0x010fea0003c00000 */
.L_x_49405:
[----:B------:R-:W-:Y:S05]  /*7490*/  BRA `(.L_x_49375) ;  /* 0x0000000000747947 */ /* 0x000fea0003800000 */
.L_x_49404:
        /* <DEDUP_REMOVED lines=24> */
.L_x_49403:
[----:B-12---:R-:W0:Y:S02]  /*7620*/  F2I.U64.F64.TRUNC R4, R4 ;  /* 0x0000000400047311 */ /* 0x006e24000030d800 */
[----:B0-----:R0:W-:Y:S01]  /*7630*/  STG.E.64 desc[UR36][R8.64], R4 ;  /* 0x0000000408007986 */ /* 0x0011e2000c101b24 */
[----:B------:R-:W-:Y:S05]  /*7640*/  BRA `(.L_x_49375) ;  /* 0x0000000000087947 */ /* 0x000fea0003800000 */
.L_x_49402:
[----:B-1----:R-:W0:Y:S02]  /*7650*/  F2I.U32.F64.TRUNC R5, R4 ;  /* 0x0000000400057311 */ /* 0x002e24000030d000 */
[----:B0-----:R0:W-:Y:S02]  /*7660*/  STG.E desc[UR36][R8.64], R5 ;  /* 0x0000000508007986 */ /* 0x0011e4000c101924 */
.L_x_49375:
[----:B------:R-:W-:-:S05]  /*7670*/  VIADD R2, R2, 0x80 ;  /* 0x0000008002027836 */ /* 0x000fca0000000000 */
[----:B------:R-:W-:-:S13]  /*7680*/  ISETP.GE.AND P0, PT, R2, R33, PT ;  /* 0x000000210200720c */ /* 0x000fda0003f06270 */
[----:B------:R-:W-:Y:S05]  /*7690*/  @P0 BREAK.RELIABLE B6 ;  /* 0x0000000000060942 */ /* 0x000fea0003800100 */
[----:B------:R-:W-:Y:S05]  /*76a0*/  @P0 BRA `(.L_x_49406) ;  /* 0x0000002400e00947 */ /* 0x000fea0003800000 */
[----:B------:R-:W5:Y:S01]  /*76b0*/  LDCU UR4, c[0x0][0x3b8] ;  /* 0x00007700ff0477ac */ /* 0x000f620008000800 */
[----:B012---:R-:W0:Y:S01]  /*76c0*/  LDC.64 R4, c[0x0][0x398] ;  /* 0x0000e600ff047b82 */ /* 0x007e220000000a00 */
        /* <DEDUP_REMOVED lines=19> */
.L_x_49410:
[----:B------:R-:W0:Y:S02]  /*7800*/  F2I.S64.F64.TRUNC R28, R28 ;  /* 0x0000001c001c7311 */ /* 0x000e24000030d900 */
[----:B0-----:R-:W-:-:S05]  /*7810*/  IMAD.MOV.U32 R3, RZ, RZ, R28 ;  /* 0x000000ffff037224 */ /* 0x001fca00078e001c */
[----:B------:R0:W-:Y:S01]  /*7820*/  STG.E.U8 desc[UR36][R4.64], R3 ;  /* 0x0000000304007986 */ /* 0x0001e2000c101124 */
[----:B------:R-:W-:Y:S05]  /*7830*/  BRA `(.L_x_49412) ;  /* 0x0000001000807947 */ /* 0x000fea0003800000 */
.L_x_49409:
        /* <DEDUP_REMOVED lines=9> */
.L_x_49414:
[----:B------:R-:W0:Y:S02]  /*78d0*/  F2I.F64.TRUNC R29, R28 ;  /* 0x0000001c001d7311 */ /* 0x000e24000030d100 */
[----:B0-----:R2:W-:Y:S01]  /*78e0*/  STG.E desc[UR36][R4.64], R29 ;  /* 0x0000001d04007986 */ /* 0x0015e2000c101924 */
[----:B------:R-:W-:Y:S05]  /*78f0*/  BRA `(.L_x_49412) ;  /* 0x0000001000507947 */ /* 0x000fea0003800000 */
.L_x_49413:
[----:B------:R-:W0:Y:S02]  /*7900*/  F2I.F64.TRUNC R29, R28 ;  /* 0x0000001c001d7311 */ /* 0x000e24000030d100 */
[----:B0-----:R0:W-:Y:S01]  /*7910*/  STG.E.U16 desc[UR36][R4.64], R29 ;  /* 0x0000001d04007986 */ /* 0x0011e2000c101524 */
[----:B------:R-:W-:Y:S05]  /*7920*/  BRA `(.L_x_49412) ;  /* 0x0000001000447947 */ /* 0x000fea0003800000 */
.L_x_49408:
        /* <DEDUP_REMOVED lines=17> */
.L_x_49416:
        /* <DEDUP_REMOVED lines=12> */
.L_x_49415:
        /* <DEDUP_REMOVED lines=14> */
[----:B----4-:R-:W-:Y:S02]  /*7be0*/  IMAD.MOV.U32 R7, RZ, RZ, RZ ;  /* 0x000000ffff077224 */ /* 0x010fe400078e00ff */
[----:B0-----:R-:W-:-:S05]  /*7bf0*/  @!P0 FMUL R6, R6, 1.175494350822287508e-38 ;  /* 0x0080000006068820 */ /* 0x001fca0000400000 */
[----:B------:R0:W-:Y:S01]  /*7c00*/  STG.E.64 desc[UR36][R4.64], R6 ;  /* 0x0000000604007986 */ /* 0x0001e2000c101b24 */
[----:B------:R-:W-:Y:S05]  /*7c10*/  BRA `(.L_x_49412) ;  /* 0x0000000c00887947 */ /* 0x000fea0003800000 */
.L_x_49418:
        /* <DEDUP_REMOVED lines=13> */
.L_x_49417:
[----:B------:R0:W-:Y:S01]  /*7cf0*/  STG.E.64 desc[UR36][R4.64], R28 ;  /* 0x0000001c04007986 */ /* 0x0001e2000c101b24 */
[----:B------:R-:W-:Y:S05]  /*7d00*/  BRA `(.L_x_49412) ;  /* 0x0000000c004c7947 */ /* 0x000fea0003800000 */
.L_x_49407:
        /* <DEDUP_REMOVED lines=13> */
.L_x_49422:
[----:B------:R-:W-:Y:S01]  /*7de0*/  UMOV UR4, 0xf0000000 ;  /* 0xf000000000047882 */ /* 0x000fe20000000000 */
[----:B------:R-:W-:Y:S01]  /*7df0*/  UMOV UR5, 0x380fffff ;  /* 0x380fffff00057882 */ /* 0x000fe20000000000 */
[----:B----4-:R-:W0:-:S15]  /*7e00*/  F2F.F32.F64 R7, R28 ;  /* 0x0000001c00077310 */ /* 0x010e1e0000301000 */
        /* <DEDUP_REMOVED lines=23> */
.L_x_49425:
[----:B------:R-:W-:-:S04]  /*7f80*/  SHF.R.U32.HI R3, RZ, 0x18, R7 ;  /* 0x00000018ff037819 */ /* 0x000fc80000011607 */
[----:B------:R-:W-:-:S07]  /*7f90*/  LOP3.LUT R0, R0, 0x80, R3, 0xf8, !PT ;  /* 0x0000008000007812 */ /* 0x000fce00078ef803 */
.L_x_49424:
[----:B------:R-:W-:Y:S05]  /*7fa0*/  BSYNC.RECONVERGENT B0 ;  /* 0x0000000000007941 */ /* 0x000fea0003800200 */
.L_x_49423:
[----:B------:R0:W-:Y:S01]  /*7fb0*/  STG.E.U8 desc[UR36][R4.64], R0 ;  /* 0x0000000004007986 */ /* 0x0001e2000c101124 */
[----:B------:R-:W-:Y:S05]  /*7fc0*/  BRA `(.L_x_49412) ;  /* 0x00000008009c7947 */ /* 0x000fea0003800000 */
.L_x_49421:
        /* <DEDUP_REMOVED lines=26> */
.L_x_49428:
[----:B------:R-:W-:-:S04]  /*8170*/  SHF.R.U32.HI R3, RZ, 0x18, R7 ;  /* 0x00000018ff037819 */ /* 0x000fc80000011607 */
[----:B------:R-:W-:-:S07]  /*8180*/  LOP3.LUT R0, R0, 0x80, R3, 0xf8, !PT ;  /* 0x0000008000007812 */ /* 0x000fce00078ef803 */
.L_x_49427:
[----:B------:R-:W-:Y:S05]  /*8190*/  BSYNC.RECONVERGENT B0 ;  /* 0x0000000000007941 */ /* 0x000fea0003800200 */
.L_x_49426:
[----:B------:R0:W-:Y:S01]  /*81a0*/  STG.E.U8 desc[UR36][R4.64], R0 ;  /* 0x0000000004007986 */ /* 0x0001e2000c101124 */
[----:B------:R-:W-:Y:S05]  /*81b0*/  BRA `(.L_x_49412) ;  /* 0x0000000800207947 */ /* 0x000fea0003800000 */
.L_x_49420:
        /* <DEDUP_REMOVED lines=8> */
[----:B----4-:R-:W0:-:S15]  /*8240*/  F2F.F32.F64 R8, R28 ;  /* 0x0000001c00087310 */ /* 0x010e1e0000301000 */
        /* <DEDUP_REMOVED lines=21> */
.L_x_49430:
[----:B------:R-:W0:Y:S02]  /*83a0*/  F2I.U64.F64.TRUNC R28, R28 ;  /* 0x0000001c001c7311 */ /* 0x000e24000030d800 */
[----:B0-----:R0:W-:Y:S01]  /*83b0*/  STG.E.64 desc[UR36][R4.64], R28 ;  /* 0x0000001c04007986 */ /* 0x0011e2000c101b24 */
[----:B------:R-:W-:Y:S05]  /*83c0*/  BRA `(.L_x_49412) ;  /* 0x00000004009c7947 */ /* 0x000fea0003800000 */
.L_x_49429:
[----:B------:R-:W0:Y:S02]  /*83d0*/  F2I.U32.F64.TRUNC R29, R28 ;  /* 0x0000001c001d7311 */ /* 0x000e24000030d000 */
[----:B0-----:R0:W-:Y:S01]  /*83e0*/  STG.E desc[UR36][R4.64], R29 ;  /* 0x0000001d04007986 */ /* 0x0011e2000c101924 */
[----:B------:R-:W-:Y:S05]  /*83f0*/  BRA `(.L_x_49412) ;  /* 0x0000000400907947 */ /* 0x000fea0003800000 */
.L_x_49419:
        /* <DEDUP_REMOVED lines=10> */
.L_x_49432:
[----:B------:R-:W-:-:S05]  /*84a0*/  CS2R R30, SRZ ;  /* 0x00000000001e7805 */ /* 0x000fca000001ff00 */
[----:B------:R0:W-:Y:S01]  /*84b0*/  STG.E.128 desc[UR36][R4.64], R28 ;  /* 0x0000001c04007986 */ /* 0x0001e2000c101d24 */
[----:B------:R-:W-:Y:S05]  /*84c0*/  BRA `(.L_x_49412) ;  /* 0x00000004005c7947 */ /* 0x000fea0003800000 */
.L_x_49431:
[----:B------:R-:W-:-:S13]  /*84d0*/  ISETP.NE.AND P0, PT, R0, 0xf, PT ;  /* 0x0000000f0000780c */ /* 0x000fda0003f05270 */
[----:B------:R-:W-:Y:S05]  /*84e0*/  @!P0 BRA `(.L_x_49433) ;  /* 0x0000000400288947 */ /* 0x000fea0003800000 */
[----:B------:R-:W-:-:S13]  /*84f0*/  ISETP.NE.AND P0, PT, R0, 0x17, PT ;  /* 0x000000170000780c */ /* 0x000fda0003f05270 */
[----:B------:R-:W-:Y:S05]  /*8500*/  @!P0 BRA `(.L_x_49434) ;  /* 0x0000000000b08947 */ /* 0x000fea0003800000 */
[----:B------:R-:W-:-:S13]  /*8510*/  ISETP.NE.AND P0, PT, R0, 0x18, PT ;  /* 0x000000180000780c */ /* 0x000fda0003f05270 */
[----:B------:R-:W-:Y:S05]  /*8520*/  @!P0 BRA `(.L_x_49435) ;  /* 0x0000000000448947 */ /* 0x000fea0003800000 */
.L_x_49411:
[----:B------:R-:W-:Y:S01]  /*8530*/  MOV R0, 0x0 ;  /* 0x0000000000007802 */ /* 0x000fe20000000f00 */
[----:B------:R-:W0:Y:S01]  /*8540*/  LDCU.64 UR4, c[0x4][0x198] ;  /* 0x01003300ff0477ac */ /* 0x000e220008000a00 */
[----:B----4-:R-:W-:Y:S02]  /*8550*/  IMAD.MOV.U32 R8, RZ, RZ, 0x65 ;  /* 0x00000065ff087424 */ /* 0x010fe400078e00ff */
        /* <DEDUP_REMOVED lines=13> */
.L_x_49436:
[----:B------:R-:W-:Y:S05]  /*8630*/  BRA `(.L_x_49412) ;  /* 0x0000000400007947 */ /* 0x000fea0003800000 */
.L_x_49435:
        /* <DEDUP_REMOVED lines=21> */
.L_x_49438:
[----:B------:R-:W-:Y:S05]  /*8790*/  BSYNC.RECONVERGENT B0 ;  /* 0x0000000000007941 */ /* 0x000fea0003800200 */
.L_x_49437:
[----:B------:R-:W-:-:S05]  /*87a0*/  LOP3.LUT R3, R0, 0x80, R3, 0xf8, !PT ;  /* 0x0000008000037812 */ /* 0x000fca00078ef803 */
[----:B------:R0:W-:Y:S01]  /*87b0*/  STG.E.U8 desc[UR36][R4.64], R3 ;  /* 0x0000000304007986 */ /* 0x0001e2000c101124 */
[----:B------:R-:W-:Y:S05]  /*87c0*/  BRA `(.L_x_49412) ;  /* 0x00000000009c7947 */ /* 0x000fea0003800000 */
.L_x_49434:
        /* <DEDUP_REMOVED lines=20> */
.L_x_49440:
[----:B------:R-:W-:Y:S01]  /*8910*/  IMAD.MOV.U32 R0, RZ, RZ, 0x7f ;  /* 0x0000007fff007424 */ /* 0x000fe200078e00ff */
[----:B------:R-:W-:-:S04]  /*8920*/  ISETP.GT.U32.AND P0, PT, R3, 0x7f800000, PT ;  /* 0x7f8000000300780c */ /* 0x000fc80003f04070 */
[----:B------:R-:W-:-:S09]  /*8930*/  SEL R0, R0, 0x7c, P0 ;  /* 0x0000007c00007807 */ /* 0x000fd20000000000 */
.L_x_49441:
[----:B------:R-:W-:Y:S05]  /*8940*/  BSYNC.RECONVERGENT B0 ;  /* 0x0000000000007941 */ /* 0x000fea0003800200 */
.L_x_49439:
[----:B------:R-:W-:-:S04]  /*8950*/  SHF.R.U32.HI R3, RZ, 0x18, R7 ;  /* 0x00000018ff037819 */ /* 0x000fc80000011607 */
[----:B------:R-:W-:-:S05]  /*8960*/  LOP3.LUT R3, R0, 0x80, R3, 0xf8, !PT ;  /* 0x0000008000037812 */ /* 0x000fca00078ef803 */
[----:B------:R0:W-:Y:S01]  /*8970*/  STG.E.U8 desc[UR36][R4.64], R3 ;  /* 0x0000000304007986 */ /* 0x0001e2000c101124 */
[----:B------:R-:W-:Y:S05]  /*8980*/  BRA `(.L_x_49412) ;  /* 0x00000000002c7947 */ /* 0x000fea0003800000 */
.L_x_49433:
        /* <DEDUP_REMOVED lines=11> */
.L_x_49412:
[----:B------:R-:W-:-:S07]  /*8a40*/  VIADD R2, R2, 0x80 ;  /* 0x0000008002027836 */ /* 0x000fce0000000000 */
.L_x_49369:
[----:B------:R-:W-:-:S13]  /*8a50*/  ISETP.GE.AND P0, PT, R2, R33, PT ;  /* 0x000000210200720c */ /* 0x000fda0003f06270 */
[----:B------:R-:W-:Y:S05]  /*8a60*/  @P0 BREAK.RELIABLE B6 ;  /* 0x0000000000060942 */ /* 0x000fea0003800100 */
[----:B------:R-:W-:Y:S05]  /*8a70*/  @P0 BRA `(.L_x_49406) ;  /* 0x0000001000ec0947 */ /* 0x000fea0003800000 */
[----:B------:R-:W-:Y:S05]  /*8a80*/  BSYNC.RELIABLE B6 ;  /* 0x0000000000067941 */ /* 0x000fea0003800100 */
.L_x_49368:
        /* <DEDUP_REMOVED lines=21> */
.L_x_49445:
[----:B------:R-:W0:Y:S02]  /*8be0*/  F2I.S64.F64.TRUNC R24, R24 ;  /* 0x0000001800187311 */ /* 0x000e24000030d900 */
[----:B0-----:R-:W-:-:S05]  /*8bf0*/  IMAD.MOV.U32 R3, RZ, RZ, R24 ;  /* 0x000000ffff037224 */ /* 0x001fca00078e0018 */
[----:B------:R0:W-:Y:S01]  /*8c00*/  STG.E.U8 desc[UR36][R4.64], R3 ;  /* 0x0000000304007986 */ /* 0x0001e2000c101124 */
[----:B------:R-:W-:Y:S05]  /*8c10*/  BRA `(.L_x_49447) ;  /* 0x0000001000807947 */ /* 0x000fea0003800000 */
.L_x_49444:
        /* <DEDUP_REMOVED lines=9> */
.L_x_49449:
[----:B------:R-:W0:Y:S02]  /*8cb0*/  F2I.F64.TRUNC R25, R24 ;  /* 0x0000001800197311 */ /* 0x000e24000030d100 */
[----:B0-----:R2:W-:Y:S01]  /*8cc0*/  STG.E desc[UR36][R4.64], R25 ;  /* 0x0000001904007986 */ /* 0x0015e2000c101924 */
[----:B------:R-:W-:Y:S05]  /*8cd0*/  BRA `(.L_x_49447) ;  /* 0x0000001000507947 */ /* 0x000fea0003800000 */
.L_x_49448:
[----:B------:R-:W0:Y:S02]  /*8ce0*/  F2I.F64.TRUNC R25, R24 ;  /* 0x0000001800197311 */ /* 0x000e24000030d100 */
[----:B0-----:R0:W-:Y:S01]  /*8cf0*/  STG.E.U16 desc[UR36][R4.64], R25 ;  /* 0x0000001904007986 */ /* 0x0011e2000c101524 */
[----:B------:R-:W-:Y:S05]  /*8d00*/  BRA `(.L_x_49447) ;  /* 0x0000001000447947 */ /* 0x000fea0003800000 */
.L_x_49443:
        /* <DEDUP_REMOVED lines=17> */
.L_x_49451:
        /* <DEDUP_REMOVED lines=12> */
.L_x_49450:
        /* <DEDUP_REMOVED lines=18> */
.L_x_49453:
        /* <DEDUP_REMOVED lines=13> */
.L_x_49452:
[----:B------:R0:W-:Y:S01]  /*90d0*/  STG.E.64 desc[UR36][R4.64], R24 ;  /* 0x0000001804007986 */ /* 0x0001e2000c101b24 */
[----:B------:R-:W-:Y:S05]  /*90e0*/  BRA `(.L_x_49447) ;  /* 0x0000000c004c7947 */ /* 0x000fea0003800000 */
.L_x_49442:
        /* <DEDUP_REMOVED lines=13> */
.L_x_49457:
        /* <DEDUP_REMOVED lines=26> */
.L_x_49460:
[----:B------:R-:W-:-:S04]  /*9360*/  SHF.R.U32.HI R3, RZ, 0x18, R7 ;  /* 0x00000018ff037819 */ /* 0x000fc80000011607 */
[----:B------:R-:W-:-:S07]  /*9370*/  LOP3.LUT R0, R0, 0x80, R3, 0xf8, !PT ;  /* 0x0000008000007812 */ /* 0x000fce00078ef803 */
.L_x_49459:
[----:B------:R-:W-:Y:S05]  /*9380*/  BSYNC.RECONVERGENT B0 ;  /* 0x0000000000007941 */ /* 0x000fea0003800200 */
.L_x_49458:
[----:B------:R0:W-:Y:S01]  /*9390*/  STG.E.U8 desc[UR36][R4.64], R0 ;  /* 0x0000000004007986 */ /* 0x0001e2000c101124 */
[----:B------:R-:W-:Y:S05]  /*93a0*/  BRA `(.L_x_49447) ;  /* 0x00000008009c7947 */ /* 0x000fea0003800000 */
.L_x_49456:
        /* <DEDUP_REMOVED lines=26> */
.L_x_49463:
[----:B------:R-:W-:-:S04]  /*9550*/  SHF.R.U32.HI R3, RZ, 0x18, R7 ;  /* 0x00000018ff037819 */ /* 0x000fc80000011607 */
[----:B------:R-:W-:-:S07]  /*9560*/  LOP3.LUT R0, R0, 0x80, R3, 0xf8, !PT ;  /* 0x0000008000007812 */ /* 0x000fce00078ef803 */
.L_x_49462:
[----:B------:R-:W-:Y:S05]  /*9570*/  BSYNC.RECONVERGENT B0 ;  /* 0x0000000000007941 */ /* 0x000fea0003800200 */
.L_x_49461:
[----:B------:R0:W-:Y:S01]  /*9580*/  STG.E.U8 desc[UR36][R4.64], R0 ;  /* 0x0000000004007986 */ /* 0x0001e2000c101124 */
[----:B------:R-:W-:Y:S05]  /*9590*/  BRA `(.L_x_49447) ;  /* 0x0000000800207947 */ /* 0x000fea0003800000 */
.L_x_49455:
        /* <DEDUP_REMOVED lines=30> */
.L_x_49465:
[----:B------:R-:W0:Y:S02]  /*9780*/  F2I.U64.F64.TRUNC R24, R24 ;  /* 0x0000001800187311 */ /* 0x000e24000030d800 */
[----:B0-----:R0:W-:Y:S01]  /*9790*/  STG.E.64 desc[UR36][R4.64], R24 ;  /* 0x0000001804007986 */ /* 0x0011e2000c101b24 */
[----:B------:R-:W-:Y:S05]  /*97a0*/  BRA `(.L_x_49447) ;  /* 0x00000004009c7947 */ /* 0x000fea0003800000 */
.L_x_49464:
[----:B------:R-:W0:Y:S02]  /*97b0*/  F2I.U32.F64.TRUNC R25, R24 ;  /* 0x0000001800197311 */ /* 0x000e24000030d000 */
[----:B0-----:R0:W-:Y:S01]  /*97c0*/  STG.E desc[UR36][R4.64], R25 ;  /* 0x0000001904007986 */ /* 0x0011e2000c101924 */
[----:B------:R-:W-:Y:S05]  /*97d0*/  BRA `(.L_x_49447) ;  /* 0x0000000400907947 */ /* 0x000fea0003800000 */
.L_x_49454:
        /* <DEDUP_REMOVED lines=10> */
.L_x_49467:
[----:B------:R-:W-:-:S05]  /*9880*/  CS2R R26, SRZ ;  /* 0x00000000001a7805 */ /* 0x000fca000001ff00 */
[----:B------:R0:W-:Y:S01]  /*9890*/  STG.E.128 desc[UR36][R4.64], R24 ;  /* 0x0000001804007986 */ /* 0x0001e2000c101d24 */
[----:B------:R-:W-:Y:S05]  /*98a0*/  BRA `(.L_x_49447) ;  /* 0x00000004005c7947 */ /* 0x000fea0003800000 */
.L_x_49466:
[----:B------:R-:W-:-:S13]  /*98b0*/  ISETP.NE.AND P0, PT, R0, 0xf, PT ;  /* 0x0000000f0000780c */ /* 0x000fda0003f05270 */
[----:B------:R-:W-:Y:S05]  /*98c0*/  @!P0 BRA `(.L_x_49468) ;  /* 0x0000000400288947 */ /* 0x000fea0003800000 */
[----:B------:R-:W-:-:S13]  /*98d0*/  ISETP.NE.AND P0, PT, R0, 0x17, PT ;  /* 0x000000170000780c */ /* 0x000fda0003f05270 */
[----:B------:R-:W-:Y:S05]  /*98e0*/  @!P0 BRA `(.L_x_49469) ;  /* 0x0000000000b08947 */ /* 0x000fea0003800000 */
[----:B------:R-:W-:-:S13]  /*98f0*/  ISETP.NE.AND P0, PT, R0, 0x18, PT ;  /* 0x000000180000780c */ /* 0x000fda0003f05270 */
[----:B------:R-:W-:Y:S05]  /*9900*/  @!P0 BRA `(.L_x_49470) ;  /* 0x0000000000448947 */ /* 0x000fea0003800000 */
.L_x_49446:
        /* <DEDUP_REMOVED lines=16> */
.L_x_49471:
[----:B------:R-:W-:Y:S05]  /*9a10*/  BRA `(.L_x_49447) ;  /* 0x0000000400007947 */ /* 0x000fea0003800000 */
.L_x_49470:
        /* <DEDUP_REMOVED lines=21> */
.L_x_49473:
[----:B------:R-:W-:Y:S05]  /*9b70*/  BSYNC.RECONVERGENT B0 ;  /* 0x0000000000007941 */ /* 0x000fea0003800200 */
.L_x_49472:
[----:B------:R-:W-:-:S05]  /*9b80*/  LOP3.LUT R3, R0, 0x80, R3, 0xf8, !PT ;  /* 0x0000008000037812 */ /* 0x000fca00078ef803 */
[----:B------:R0:W-:Y:S01]  /*9b90*/  STG.E.U8 desc[UR36][R4.64], R3 ;  /* 0x0000000304007986 */ /* 0x0001e2000c101124 */
[----:B------:R-:W-:Y:S05]  /*9ba0*/  BRA `(.L_x_49447) ;  /* 0x00000000009c7947 */ /* 0x000fea0003800000 */
.L_x_49469:
        /* <DEDUP_REMOVED lines=20> */
.L_x_49475:
[----:B------:R-:W-:Y:S01]  /*9cf0*/  IMAD.MOV.U32 R0, RZ, RZ, 0x7f ;  /* 0x0000007fff007424 */ /* 0x000fe200078e00ff */
[----:B------:R-:W-:-:S04]  /*9d00*/  ISETP.GT.U32.AND P0, PT, R3, 0x7f800000, PT ;  /* 0x7f8000000300780c */ /* 0x000fc80003f04070 */
[----:B------:R-:W-:-:S09]  /*9d10*/  SEL R0, R0, 0x7c, P0 ;  /* 0x0000007c00007807 */ /* 0x000fd20000000000 */
.L_x_49476:
[----:B------:R-:W-:Y:S05]  /*9d20*/  BSYNC.RECONVERGENT B0 ;  /* 0x0000000000007941 */ /* 0x000fea0003800200 */
.L_x_49474:
[----:B------:R-:W-:-:S04]  /*9d30*/  SHF.R.U32.HI R3, RZ, 0x18, R7 ;  /* 0x00000018ff037819 */ /* 0x000fc80000011607 */
[----:B------:R-:W-:-:S05]  /*9d40*/  LOP3.LUT R3, R0, 0x80, R3, 0xf8, !PT ;  /* 0x0000008000037812 */ /* 0x000fca00078ef803 */
[----:B------:R0:W-:Y:S01]  /*9d50*/  STG.E.U8 desc[UR36][R4.64], R3 ;  /* 0x0000000304007986 */ /* 0x0001e2000c101124 */
[----:B------:R-:W-:Y:S05]  /*9d60*/  BRA `(.L_x_49447) ;  /* 0x00000000002c7947 */ /* 0x000fea0003800000 */
.L_x_49468:
        /* <DEDUP_REMOVED lines=11> */
.L_x_49447:
[----:B------:R-:W-:-:S07]  /*9e20*/  VIADD R2, R2, 0x80 ;  /* 0x0000008002027836 */ /* 0x000fce0000000000 */
.L_x_49406:
[----:B------:R-:W-:Y:S05]  /*9e30*/  BSYNC.RECONVERGENT B7 ;  /* 0x0000000000077941 */ /* 0x000fea0003800200 */
.L_x_49367:
[----:B------:R-:W-:-:S13]  /*9e40*/  ISETP.GE.AND P0, PT, R2, R33, PT ;  /* 0x000000210200720c */ /* 0x000fda0003f06270 */
[----:B------:R-:W-:Y:S05]  /*9e50*/  @P0 EXIT ;  /* 0x000000000000094d */ /* 0x000fea0003800000 */
[----:B012---:R-:W0:Y:S01]  /*9e60*/  LDC.64 R4, c[0x0][0x398] ;  /* 0x0000e600ff047b82 */ /* 0x007e220000000a00 */
        /* <DEDUP_REMOVED lines=19> */
.L_x_49480:
[----:B------:R-:W0:Y:S02]  /*9fa0*/  F2I.S64.F64.TRUNC R16, R16 ;  /* 0x0000001000107311 */ /* 0x000e24000030d900 */
[----:B0-----:R-:W-:-:S05]  /*9fb0*/  IMAD.MOV.U32 R5, RZ, RZ, R16 ;  /* 0x000000ffff057224 */ /* 0x001fca00078e0010 */
[----:B------:R-:W-:Y:S01]  /*9fc0*/  STG.E.U8 desc[UR36][R2.64], R5 ;  /* 0x0000000502007986 */ /* 0x000fe2000c101124 */
[----:B------:R-:W-:Y:S05]  /*9fd0*/  EXIT ;  /* 0x000000000000794d */ /* 0x000fea0003800000 */
.L_x_49479:
        /* <DEDUP_REMOVED lines=9> */
.L_x_49483:
[----:B------:R-:W0:Y:S02]  /*a070*/  F2I.F64.TRUNC R17, R16 ;  /* 0x0000001000117311 */ /* 0x000e24000030d100 */
[----:B0-----:R-:W-:Y:S01]  /*a080*/  STG.E desc[UR36][R2.64], R17 ;  /* 0x0000001102007986 */ /* 0x001fe2000c101924 */
[----:B------:R-:W-:Y:S05]  /*a090*/  EXIT ;  /* 0x000000000000794d */ /* 0x000fea0003800000 */
.L_x_49482:
[----:B------:R-:W0:Y:S02]  /*a0a0*/  F2I.F64.TRUNC R17, R16 ;  /* 0x0000001000117311 */ /* 0x000e24000030d100 */
[----:B0-----:R-:W-:Y:S01]  /*a0b0*/  STG.E.U16 desc[UR36][R2.64], R17 ;  /* 0x0000001102007986 */ /* 0x001fe2000c101524 */
[----:B------:R-:W-:Y:S05]  /*a0c0*/  EXIT ;  /* 0x000000000000794d */ /* 0x000fea0003800000 */
.L_x_49478:
        /* <DEDUP_REMOVED lines=17> */
.L_x_49485:
        /* <DEDUP_REMOVED lines=12> */
.L_x_49484:
        /* <DEDUP_REMOVED lines=18> */
.L_x_49487:
        /* <DEDUP_REMOVED lines=13> */
.L_x_49486:
[----:B------:R-:W-:Y:S01]  /*a490*/  STG.E.64 desc[UR36][R2.64], R16 ;  /* 0x0000001002007986 */ /* 0x000fe2000c101b24 */
[----:B------:R-:W-:Y:S05]  /*a4a0*/  EXIT ;  /* 0x000000000000794d */ /* 0x000fea0003800000 */
.L_x_49477:
        /* <DEDUP_REMOVED lines=13> */
.L_x_49491:
        /* <DEDUP_REMOVED lines=26> */
.L_x_49494:
[----:B------:R-:W-:-:S04]  /*a720*/  SHF.R.U32.HI R5, RZ, 0x18, R5 ;  /* 0x00000018ff057819 */ /* 0x000fc80000011605 */
[----:B------:R-:W-:-:S07]  /*a730*/  LOP3.LUT R0, R0, 0x80, R5, 0xf8, !PT ;  /* 0x0000008000007812 */ /* 0x000fce00078ef805 */
.L_x_49493:
[----:B------:R-:W-:Y:S05]  /*a740*/  BSYNC.RECONVERGENT B0 ;  /* 0x0000000000007941 */ /* 0x000fea0003800200 */
.L_x_49492:
[----:B------:R-:W-:Y:S01]  /*a750*/  STG.E.U8 desc[UR36][R2.64], R0 ;  /* 0x0000000002007986 */ /* 0x000fe2000c101124 */
[----:B------:R-:W-:Y:S05]  /*a760*/  EXIT ;  /* 0x000000000000794d */ /* 0x000fea0003800000 */
.L_x_49490:
        /* <DEDUP_REMOVED lines=26> */
.L_x_49497:
[----:B------:R-:W-:-:S04]  /*a910*/  SHF.R.U32.HI R5, RZ, 0x18, R5 ;  /* 0x00000018ff057819 */ /* 0x000fc80000011605 */
[----:B------:R-:W-:-:S07]  /*a920*/  LOP3.LUT R0, R0, 0x80, R5, 0xf8, !PT ;  /* 0x0000008000007812 */ /* 0x000fce00078ef805 */
.L_x_49496:
[----:B------:R-:W-:Y:S05]  /*a930*/  BSYNC.RECONVERGENT B0 ;  /* 0x0000000000007941 */ /* 0x000fea0003800200 */
.L_x_49495:
[----:B------:R-:W-:Y:S01]  /*a940*/  STG.E.U8 desc[UR36][R2.64], R0 ;  /* 0x0000000002007986 */ /* 0x000fe2000c101124 */
[----:B------:R-:W-:Y:S05]  /*a950*/  EXIT ;  /* 0x000000000000794d */ /* 0x000fea0003800000 */
.L_x_49489:
        /* <DEDUP_REMOVED lines=30> */
.L_x_49499:
[----:B------:R-:W0:Y:S02]  /*ab40*/  F2I.U64.F64.TRUNC R16, R16 ;  /* 0x0000001000107311 */ /* 0x000e24000030d800 */
[----:B0-----:R-:W-:Y:S01]  /*ab50*/  STG.E.64 desc[UR36][R2.64], R16 ;  /* 0x0000001002007986 */ /* 0x001fe2000c101b24 */
[----:B------:R-:W-:Y:S05]  /*ab60*/  EXIT ;  /* 0x000000000000794d */ /* 0x000fea0003800000 */
.L_x_49498:
[----:B------:R-:W0:Y:S02]  /*ab70*/  F2I.U32.F64.TRUNC R17, R16 ;  /* 0x0000001000117311 */ /* 0x000e24000030d000 */
[----:B0-----:R-:W-:Y:S01]  /*ab80*/  STG.E desc[UR36][R2.64], R17 ;  /* 0x0000001102007986 */ /* 0x001fe2000c101924 */
[----:B------:R-:W-:Y:S05]  /*ab90*/  EXIT ;  /* 0x000000000000794d */ /* 0x000fea0003800000 */
.L_x_49488:
        /* <DEDUP_REMOVED lines=10> */
.L_x_49501:
[----:B------:R-:W-:-:S05]  /*ac40*/  CS2R R18, SRZ ;  /* 0x0000000000127805 */ /* 0x000fca000001ff00 */
[----:B------:R-:W-:Y:S01]  /*ac50*/  STG.E.128 desc[UR36][R2.64], R16 ;  /* 0x0000001002007986 */ /* 0x000fe2000c101d24 */
[----:B------:R-:W-:Y:S05]  /*ac60*/  EXIT ;  /* 0x000000000000794d */ /* 0x000fea0003800000 */
.L_x_49500:
[----:B------:R-:W-:-:S13]  /*ac70*/  ISETP.NE.AND P0, PT, R0, 0xf, PT ;  /* 0x0000000f0000780c */ /* 0x000fda0003f05270 */
[----:B------:R-:W-:Y:S05]  /*ac80*/  @!P0 BRA `(.L_x_49502) ;  /* 0x0000000400288947 */ /* 0x000fea0003800000 */
[----:B------:R-:W-:-:S13]  /*ac90*/  ISETP.NE.AND P0, PT, R0, 0x17, PT ;  /* 0x000000170000780c */ /* 0x000fda0003f05270 */
[----:B------:R-:W-:Y:S05]  /*aca0*/  @!P0 BRA `(.L_x_49503) ;  /* 0x0000000000b08947 */ /* 0x000fea0003800000 */
[----:B------:R-:W-:-:S13]  /*acb0*/  ISETP.NE.AND P0, PT, R0, 0x18, PT ;  /* 0x000000180000780c */ /* 0x000fda0003f05270 */
[----:B------:R-:W-:Y:S05]  /*acc0*/  @!P0 BRA `(.L_x_49504) ;  /* 0x0000000000448947 */ /* 0x000fea0003800000 */
.L_x_49481:
        /* <DEDUP_REMOVED lines=16> */
.L_x_49505:
[----:B------:R-:W-:Y:S05]  /*add0*/  EXIT ;  /* 0x000000000000794d */ /* 0x000fea0003800000 */
.L_x_49504:
        /* <DEDUP_REMOVED lines=21> */
.L_x_49507:
[----:B------:R-:W-:Y:S05]  /*af30*/  BSYNC.RECONVERGENT B0 ;  /* 0x0000000000007941 */ /* 0x000fea0003800200 */
.L_x_49506:
[----:B------:R-:W-:-:S05]  /*af40*/  LOP3.LUT R5, R0, 0x80, R5, 0xf8, !PT ;  /* 0x0000008000057812 */ /* 0x000fca00078ef805 */
[----:B------:R-:W-:Y:S01]  /*af50*/  STG.E.U8 desc[UR36][R2.64], R5 ;  /* 0x0000000502007986 */ /* 0x000fe2000c101124 */
[----:B------:R-:W-:Y:S05]  /*af60*/  EXIT ;  /* 0x000000000000794d */ /* 0x000fea0003800000 */
.L_x_49503:
        /* <DEDUP_REMOVED lines=20> */
.L_x_49509:
[----:B------:R-:W-:Y:S01]  /*b0b0*/  IMAD.MOV.U32 R0, RZ, RZ, 0x7f ;  /* 0x0000007fff007424 */ /* 0x000fe200078e00ff */
[----:B------:R-:W-:-:S04]  /*b0c0*/  ISETP.GT.U32.AND P0, PT, R4, 0x7f800000, PT ;  /* 0x7f8000000400780c */ /* 0x000fc80003f04070 */
[----:B------:R-:W-:-:S09]  /*b0d0*/  SEL R0, R0, 0x7c, P0 ;  /* 0x0000007c00007807 */ /* 0x000fd20000000000 */
.L_x_49510:
[----:B------:R-:W-:Y:S05]  /*b0e0*/  BSYNC.RECONVERGENT B0 ;  /* 0x0000000000007941 */ /* 0x000fea0003800200 */
.L_x_49508:
[----:B------:R-:W-:-:S04]  /*b0f0*/  SHF.R.U32.HI R5, RZ, 0x18, R5 ;  /* 0x00000018ff057819 */ /* 0x000fc80000011605 */
[----:B------:R-:W-:-:S05]  /*b100*/  LOP3.LUT R5, R0, 0x80, R5, 0xf8, !PT ;  /* 0x0000008000057812 */ /* 0x000fca00078ef805 */
[----:B------:R-:W-:Y:S01]  /*b110*/  STG.E.U8 desc[UR36][R2.64], R5 ;  /* 0x0000000502007986 */ /* 0x000fe2000c101124 */
[----:B------:R-:W-:Y:S05]  /*b120*/  EXIT ;  /* 0x000000000000794d */ /* 0x000fea0003800000 */
.L_x_49502:
        /* <DEDUP_REMOVED lines=12> */
        .type           $_ZN2at6native27unrolled_elementwise_kernelIZNS0_50_GLOBAL__N__2680c7bb_12_PowKernel_cu_7dd49032_317022pow_scalar_tensor_implIdEEvRNS_18TensorIteratorBaseET_EUldE_St5arrayIPcLm2EELi4E23TrivialOffsetCalculatorILi1EjESC_NS0_6memory12LoadWithCastILi1EEENSD_13StoreWithCastILi1EEEEEviS6_T0_T2_T3_T4_T5_$__internal_accurate_pow,@function
        .size           $_ZN2at6native27unrolled_elementwise_kernelIZNS0_50_GLOBAL__N__2680c7bb_12_PowKernel_cu_7dd49032_317022pow_scalar_tensor_implIdEEvRNS_18TensorIteratorBaseET_EUldE_St5arrayIPcLm2EELi4E23TrivialOffsetCalculatorILi1EjESC_NS0_6memory12LoadWithCastILi1EEENSD_13StoreWithCastILi1EEEEEviS6_T0_T2_T3_T4_T5_$__internal_accurate_pow,(.L_x_60697 - $_ZN2at6native27unrolled_elementwise_kernelIZNS0_50_GLOBAL__N__2680c7bb_12_PowKernel_cu_7dd49032_317022pow_scalar_tensor_implIdEEvRNS_18TensorIteratorBaseET_EUldE_St5arrayIPcLm2EELi4E23TrivialOffsetCalculatorILi1EjESC_NS0_6memory12LoadWithCastILi1EEENSD_13StoreWithCastILi1EEEEEviS6_T0_T2_T3_T4_T5_$__internal_accurate_pow)
$_ZN2at6native27unrolled_elementwise_kernelIZNS0_50_GLOBAL__N__2680c7bb_12_PowKernel_cu_7dd49032_317022pow_scalar_tensor_implIdEEvRNS_18TensorIteratorBaseET_EUldE_St5arrayIPcLm2EELi4E23TrivialOffsetCalculatorILi1EjESC_NS0_6memory12LoadWithCastILi1EEENSD_13StoreWithCastILi1EEEEEviS6_T0_T2_T3_T4_T5_$__internal_accurate_pow:
[----:B------:R-:W-:Y:S01]  /*b1f0*/  ISETP.GT.U32.AND P0, PT, R11, 0xfffff, PT ;  /* 0x000fffff0b00780c */ /* 0x000fe20003f04070 */
[----:B------:R-:W-:Y:S01]  /*b200*/  IMAD.MOV.U32 R8, RZ, RZ, R10 ;  /* 0x000000ffff087224 */ /* 0x000fe200078e000a */
[----:B------:R-:W-:Y:S01]  /*b210*/  UMOV UR4, 0x80000000 ;  /* 0x8000000000047882 */ /* 0x000fe20000000000 */
[--C-:B------:R-:W-:Y:S01]  /*b220*/  IMAD.MOV.U32 R9, RZ, RZ, R11.reuse ;  /* 0x000000ffff097224 */ /* 0x100fe200078e000b */
[----:B------:R-:W-:Y:S01]  /*b230*/  UMOV UR5, 0x43300000 ;  /* 0x4330000000057882 */ /* 0x000fe20000000000 */
[--C-:B------:R-:W-:Y:S01]  /*b240*/  IMAD.MOV.U32 R12, RZ, RZ, R11.reuse ;  /* 0x000000ffff0c7224 */ /* 0x100fe200078e000b */
[----:B------:R-:W-:Y:S01]  /*b250*/  SHF.R.U32.HI R11, RZ, 0x14, R11 ;  /* 0x00000014ff0b7819 */ /* 0x000fe2000001160b */
[----:B------:R-:W-:Y:S01]  /*b260*/  UMOV UR6, 0x3b39803f ;  /* 0x3b39803f00067882 */ /* 0x000fe20000000000 */
[----:B------:R-:W-:-:S05]  /*b270*/  UMOV UR7, 0x3c7abc9e ;  /* 0x3c7abc9e00077882 */ /* 0x000fca0000000000 */
[----:B------:R-:W0:Y:S02]  /*b280*/  @!P0 DMUL R8, R8, 1.80143985094819840000e+16 ;  /* 0x4350000008088828 */ /* 0x000e240000000000 */
[----:B0-----:R-:W-:Y:S01]  /*b290*/  @!P0 IMAD.MOV.U32 R12, RZ, RZ, R9 ;  /* 0x000000ffff0c8224 */ /* 0x001fe200078e0009 */
[----:B------:R-:W-:Y:S01]  /*b2a0*/  @!P0 LEA.HI R11, R9, 0xffffffca, RZ, 0xc ;  /* 0xffffffca090b8811 */ /* 0x000fe200078f60ff */
[----:B------:R-:W-:Y:S02]  /*b2b0*/  @!P0 IMAD.MOV.U32 R10, RZ, RZ, R8 ;  /* 0x000000ffff0a8224 */ /* 0x000fe400078e0008 */
[----:B------:R-:W-:Y:S01]  /*b2c0*/  IMAD.MOV.U32 R9, RZ, RZ, 0x43300000 ;  /* 0x43300000ff097424 */ /* 0x000fe200078e00ff */
[----:B------:R-:W-:Y:S01]  /*b2d0*/  LOP3.LUT R12, R12, 0x800fffff, RZ, 0xc0, !PT ;  /* 0x800fffff0c0c7812 */ /* 0x000fe200078ec0ff */
[----:B------:R-:W-:Y:S02]  /*b2e0*/  IMAD.MOV.U32 R36, RZ, RZ, R10 ;  /* 0x000000ffff247224 */ /* 0x000fe400078e000a */
[----:B------:R-:W-:Y:S01]  /*b2f0*/  VIADD R8, R11, 0xfffffc01 ;  /* 0xfffffc010b087836 */ /* 0x000fe20000000000 */
[----:B------:R-:W-:Y:S01]  /*b300*/  LOP3.LUT R37, R12, 0x3ff00000, RZ, 0xfc, !PT ;  /* 0x3ff000000c257812 */ /* 0x000fe200078efcff */
[----:B------:R-:W-:-:S03]  /*b310*/  IMAD.MOV.U32 R10, RZ, RZ, RZ ;  /* 0x000000ffff0a7224 */ /* 0x000fc600078e00ff */
[----:B------:R-:W-:-:S13]  /*b320*/  ISETP.GE.U32.AND P2, PT, R37, 0x3ff6a09f, PT ;  /* 0x3ff6a09f2500780c */ /* 0x000fda0003f46070 */
[----:B------:R-:W-:Y:S02]  /*b330*/  @P2 VIADD R13, R37, 0xfff00000 ;  /* 0xfff00000250d2836 */ /* 0x000fe40000000000 */
[----:B------:R-:W-:Y:S02]  /*b340*/  @P2 VIADD R8, R11, 0xfffffc02 ;  /* 0xfffffc020b082836 */ /* 0x000fe40000000000 */
[----:B------:R-:W-:-:S03]  /*b350*/  @P2 IMAD.MOV.U32 R37, RZ, RZ, R13 ;  /* 0x000000ffff252224 */ /* 0x000fc600078e000d */
        /* <DEDUP_REMOVED lines=279> */
[----:B0-----:R-:W-:Y:S02]  /*c4d0*/  IMAD.MOV.U32 R21, RZ, RZ, R7 ;  /* 0x000000ffff157224 */ /* 0x001fe400078e0007 */
[----:B------:R-:W-:Y:S02]  /*c4e0*/  IMAD.MOV.U32 R20, RZ, RZ, R32 ;  /* 0x000000ffff147224 */ /* 0x000fe400078e0020 */
        /* <DEDUP_REMOVED lines=172> */
.L_x_49511:
        /* <DEDUP_REMOVED lines=10> */
[----:B------:R-:W-:Y:S06]  /*d050*/  RET.REL.NODEC R8 `(_ZN2at6native27unrolled_elementwise_kernelIZNS0_50_GLOBAL__N__2680c7bb_12_PowKernel_cu_7dd49032_317022pow_scalar_tensor_implIdEEvRNS_18TensorIteratorBaseET_EUldE_St5arrayIPcLm2EELi4E23TrivialOffsetCalculatorILi1EjESC_NS0_6memory12LoadWithCastILi1EEENSD_13StoreWithCastILi1EEEEEviS6_T0_T2_T3_T4_T5_) ;  /* 0xffffff2c08e87950 */ /* 0x000fec0003c3ffff */
.L_x_49512:
        /* <DEDUP_REMOVED lines=10> */
.L_x_60697:


//--------------------- .text._ZN2at6native18elementwise_kernelILi128ELi2EZNS0_22gpu_kernel_impl_nocastIZNS0_50_GLOBAL__N__2680c7bb_12_PowKernel_cu_7dd49032_317022pow_scalar_tensor_implIdEEvRNS_18TensorIteratorBaseET_EUldE_EEvS6_RKS7_EUliE_EEviT1_ --------------------------
	.section	.text._ZN2at6native18elementwise_kernelILi128ELi2EZNS0_22gpu_kernel_impl_nocastIZNS0_50_GLOBAL__N__2680c7bb_12_PowKernel_cu_7dd49032_317022pow_scalar_tensor_implIdEEvRNS_18TensorIteratorBaseET_EUldE_EEvS6_RKS7_EUliE_EEviT1_,"ax",@progbits
	.align	128
        .global         _ZN2at6native18elementwise_kernelILi128ELi2EZNS0_22gpu_kernel_impl_nocastIZNS0_50_GLOBAL__N__2680c7bb_12_PowKernel_cu_7dd49032_317022pow_scalar_tensor_implIdEEvRNS_18TensorIteratorBaseET_EUldE_EEvS6_RKS7_EUliE_EEviT1_
        .type           _ZN2at6native18elementwise_kernelILi128ELi2EZNS0_22gpu_kernel_impl_nocastIZNS0_50_GLOBAL__N__2680c7bb_12_PowKernel_cu_7dd49032_317022pow_scalar_tensor_implIdEEvRNS_18TensorIteratorBaseET_EUldE_EEvS6_RKS7_EUliE_EEviT1_,@function
        .size           _ZN2at6native18elementwise_kernelILi128ELi2EZNS0_22gpu_kernel_impl_nocastIZNS0_50_GLOBAL__N__2680c7bb_12_PowKernel_cu_7dd49032_317022pow_scalar_tensor_implIdEEvRNS_18TensorIteratorBaseET_EUldE_EEvS6_RKS7_EUliE_EEviT1_,(.L_x_60698 - _ZN2at6native18elementwise_kernelILi128ELi2EZNS0_22gpu_kernel_impl_nocastIZNS0_50_GLOBAL__N__2680c7bb_12_PowKernel_cu_7dd49032_317022pow_scalar_tensor_implIdEEvRNS_18TensorIteratorBaseET_EUldE_EEvS6_RKS7_EUliE_EEviT1_)
        .other          _ZN2at6native18elementwise_kernelILi128ELi2EZNS0_22gpu_kernel_impl_nocastIZNS0_50_GLOBAL__N__2680c7bb_12_PowKernel_cu_7dd49032_317022pow_scalar_tensor_implIdEEvRNS_18TensorIteratorBaseET_EUldE_EEvS6_RKS7_EUliE_EEviT1_,@"STO_CUDA_ENTRY STV_DEFAULT"
_ZN2at6native18elementwise_kernelILi128ELi2EZNS0_22gpu_kernel_impl_nocastIZNS0_50_GLOBAL__N__2680c7bb_12_PowKernel_cu_7dd49032_317022pow_scalar_tensor_implIdEEvRNS_18TensorIteratorBaseET_EUldE_EEvS6_RKS7_EUliE_EEviT1_:
.text._ZN2at6native18elementwise_kernelILi128ELi2EZNS0_22gpu_kernel_impl_nocastIZNS0_50_GLOBAL__N__2680c7bb_12_PowKernel_cu_7dd49032_317022pow_scalar_tensor_implIdEEvRNS_18TensorIteratorBaseET_EUldE_EEvS6_RKS7_EUliE_EEviT1_:
[----:B------:R-:W-:Y:S08]  /*0000*/  LDC R1, c[0x0][0x37c] ;  /* 0x0000df00ff017b82 */ /* 0x000ff00000000800 */
[----:B------:R-:W0:Y:S01]  /*0010*/  LDC R4, c[0x0][0x388] ;  /* 0x0000e200ff047b82 */ /* 0x000e220000000800 */
[----:B------:R-:W1:Y:S01]  /*0020*/  S2R R3, SR_TID.X ;  /* 0x0000000000037919 */ /* 0x000e620000002100 */
[----:B------:R-:W2:Y:S06]  /*0030*/  LDCU.64 UR6, c[0x0][0x590] ;  /* 0x0000b200ff0677ac */ /* 0x000eac0008000a00 */
[----:B------:R-:W3:Y:S01]  /*0040*/  S2UR UR4, SR_CTAID.X ;  /* 0x00000000000479c3 */ /* 0x000ee20000002500 */
[----:B--2---:R-:W-:-:S02]  /*0050*/  IMAD.U32 R12, RZ, RZ, UR6 ;  /* 0x00000006ff0c7e24 */ /* 0x004fc4000f8e00ff */
[----:B------:R-:W-:Y:S01]  /*0060*/  IMAD.U32 R13, RZ, RZ, UR7 ;  /* 0x00000007ff0d7e24 */ /* 0x000fe2000f8e00ff */
[----:B------:R-:W2:Y:S01]  /*0070*/  LDCU.64 UR6, c[0x0][0x358] ;  /* 0x00006b00ff0677ac */ /* 0x000ea20008000a00 */
[----:B0-----:R-:W-:-:S04]  /*0080*/  ISETP.NE.AND P1, PT, R4, RZ, PT ;  /* 0x000000ff0400720c */ /* 0x001fc80003f25270 */
[----:B------:R-:W0:Y:S02]  /*0090*/  DSETP.GT.AND P0, PT, |R12|, 1, PT ;  /* 0x3ff000000c00742a */ /* 0x000e240003f04200 */
[----:B0-----:R-:W-:Y:S01]  /*00a0*/  SEL R2, RZ, 0x7ff00000, !P0 ;  /* 0x7ff00000ff027807 */ /* 0x001fe20004000000 */
[----:B---3--:R-:W-:-:S03]  /*00b0*/  USHF.L.U32 UR4, UR4, 0x8, URZ ;  /* 0x0000000804047899 */ /* 0x008fc600080006ff */
[----:B------:R-:W-:-:S03]  /*00c0*/  LOP3.LUT R5, R2, 0x7ff00000, RZ, 0x3c, !PT ;  /* 0x7ff0000002057812 */ /* 0x000fc600078e3cff */
[----:B-1----:R-:W-:Y:S01]  /*00d0*/  LOP3.LUT R3, R3, UR4, RZ, 0xfc, !PT ;  /* 0x0000000403037c12 */ /* 0x002fe2000f8efcff */
[----:B--2---:R-:W-:Y:S06]  /*00e0*/  @P1 BRA `(.L_x_49513) ;  /* 0x00000010009c1947 */ /* 0x004fec0003800000 */
[----:B------:R-:W0:Y:S02]  /*00f0*/  DSETP.NEU.AND P0, PT, R12, RZ, PT ;  /* 0x000000ff0c00722a */ /* 0x000e240003f0d000 */
[----:B0-----:R-:W-:Y:S05]  /*0100*/  @P0 BRA `(.L_x_49514) ;  /* 0x0000000400f40947 */ /* 0x001fea0003800000 */
[----:B------:R-:W0:Y:S01]  /*0110*/  LDCU UR4, c[0x0][0x380] ;  /* 0x00007000ff0477ac */ /* 0x000e220008000800 */
[----:B------:R-:W-:Y:S01]  /*0120*/  BSSY.RECONVERGENT B0, `(.L_x_49515) ;  /* 0x000003e000007945 */ /* 0x000fe20003800200 */
[----:B0-----:R-:W-:-:S13]  /*0130*/  ISETP.GE.AND P0, PT, R3, UR4, PT ;  /* 0x0000000403007c0c */ /* 0x001fda000bf06270 */
[----:B------:R-:W-:Y:S05]  /*0140*/  @P0 BRA `(.L_x_49516) ;  /* 0x0000000000ec0947 */ /* 0x000fea0003800000 */
[----:B------:R-:W0:Y:S08]  /*0150*/  LDC.64 R6, c[0x0][0x588] ;  /* 0x00016200ff067b82 */ /* 0x000e300000000a00 */
[----:B------:R-:W1:Y:S01]  /*0160*/  LDC R4, c[0x0][0x594] ;  /* 0x00016500ff047b82 */ /* 0x000e620000000800 */
[----:B0-----:R-:W2:Y:S02]  /*0170*/  LDG.E.64 R6, desc[UR6][R6.64] ;  /* 0x0000000606067981 */ /* 0x001ea4000c1e1b00 */
[----:B--2---:R-:W-:Y:S01]  /*0180*/  SHF.R.U32.HI R0, RZ, 0x14, R7 ;  /* 0x00000014ff007819 */ /* 0x004fe20000011607 */
[----:B------:R-:W0:Y:S01]  /*0190*/  DADD R8, R6, R12 ;  /* 0x0000000006087229 */ /* 0x000e22000000000c */
[----:B------:R-:W-:-:S02]  /*01a0*/  ISETP.GE.AND P2, PT, R7, RZ, PT ;  /* 0x000000ff0700720c */ /* 0x000fc40003f46270 */
[----:B------:R-:W-:Y:S02]  /*01b0*/  LOP3.LUT R0, R0, 0x7ff, RZ, 0xc0, !PT ;  /* 0x000007ff00007812 */ /* 0x000fe400078ec0ff */
[----:B0-----:R-:W-:Y:S02]  /*01c0*/  LOP3.LUT R8, R9, 0x7ff00000, RZ, 0xc0, !PT ;  /* 0x7ff0000009087812 */ /* 0x001fe400078ec0ff */
[----:B------:R-:W-:Y:S02]  /*01d0*/  IADD3 R11, PT, PT, R0, -0x3f4, RZ ;  /* 0xfffffc0c000b7810 */ /* 0x000fe40007ffe0ff */
[----:B------:R-:W-:Y:S01]  /*01e0*/  ISETP.NE.AND P1, PT, R8, 0x7ff00000, PT ;  /* 0x7ff000000800780c */ /* 0x000fe20003f25270 */
[----:B------:R-:W-:Y:S01]  /*01f0*/  IMAD.MOV.U32 R8, RZ, RZ, RZ ;  /* 0x000000ffff087224 */ /* 0x000fe200078e00ff */
[CC--:B------:R-:W-:Y:S02]  /*0200*/  SHF.L.U32 R0, R6.reuse, R11.reuse, RZ ;  /* 0x0000000b06007219 */ /* 0x0c0fe400000006ff */
[----:B------:R-:W-:-:S02]  /*0210*/  SHF.L.U64.HI R11, R6, R11, R7 ;  /* 0x0000000b060b7219 */ /* 0x000fc40000010207 */
[----:B------:R-:W-:-:S04]  /*0220*/  ISETP.NE.U32.AND P0, PT, R0, RZ, PT ;  /* 0x000000ff0000720c */ /* 0x000fc80003f05070 */
[----:B------:R-:W-:-:S15]  /*0230*/  ISETP.NE.AND.EX P0, PT, R11, -0x80000000, PT, P0 ;  /* 0x800000000b00780c */ /* 0x000fde0003f05300 */
[----:B------:R-:W-:-:S15]  /*0240*/  NOP ;  /* 0x0000000000007918 */ /* 0x000fde0000000000 */
[----:B------:R-:W-:-:S15]  /*0250*/  NOP ;  /* 0x0000000000007918 */ /* 0x000fde0000000000 */
        /* <DEDUP_REMOVED lines=24> */
.L_x_49519:
[----:B------:R-:W-:Y:S01]  /*03e0*/  SEL R8, R5, R2, !P2 ;  /* 0x0000000205087207 */ /* 0x000fe20005000000 */
[----:B------:R-:W0:Y:S03]  /*03f0*/  DSETP.NEU.AND P0, PT, R12, -1, PT ;  /* 0xbff000000c00742a */ /* 0x000e260003f0d000 */
[----:B0-----:R-:W-:Y:S01]  /*0400*/  SEL R9, R8, 0x3ff00000, P0 ;  /* 0x3ff0000008097807 */ /* 0x001fe20000000000 */
[----:B------:R-:W-:Y:S01]  /*0410*/  IMAD.MOV.U32 R8, RZ, RZ, RZ ;  /* 0x000000ffff087224 */ /* 0x000fe200078e00ff */
[----:B------:R-:W-:Y:S06]  /*0420*/  BRA `(.L_x_49517) ;  /* 0x0000000000047947 */ /* 0x000fec0003800000 */
.L_x_49518:
[----:B------:R0:W1:Y:S02]  /*0430*/  DADD R8, R6, R12 ;  /* 0x0000000006087229 */ /* 0x000064000000000c */
.L_x_49517:
        /* <DEDUP_REMOVED lines=12> */
.L_x_49516:
[----:B------:R-:W-:Y:S05]  /*0500*/  BSYNC.RECONVERGENT B0 ;  /* 0x0000000000007941 */ /* 0x000fea0003800200 */
.L_x_49515:
[----:B------:R-:W-:-:S13]  /*0510*/  ISETP.GE.AND P0, PT, R3, UR4, PT ;  /* 0x0000000403007c0c */ /* 0x000fda000bf06270 */
[----:B------:R-:W-:Y:S05]  /*0520*/  @P0 EXIT ;  /* 0x000000000000094d */ /* 0x000fea0003800000 */
[----:B0-----:R-:W0:Y:S08]  /*0530*/  LDC.64 R6, c[0x0][0x588] ;  /* 0x00016200ff067b82 */ /* 0x001e300000000a00 */
        /* <DEDUP_REMOVED lines=40> */
.L_x_49522:
[----:B------:R-:W-:Y:S01]  /*07c0*/  SEL R2, R5, R2, !P2 ;  /* 0x0000000205027207 */ /* 0x000fe20005000000 */
[----:B------:R-:W0:Y:S01]  /*07d0*/  DSETP.NEU.AND P0, PT, R12, -1, PT ;  /* 0xbff000000c00742a */ /* 0x000e220003f0d000 */
[----:B------:R-:W-:Y:S02]  /*07e0*/  IMAD.MOV.U32 R8, RZ, RZ, RZ ;  /* 0x000000ffff087224 */ /* 0x000fe400078e00ff */
[----:B0-----:R-:W-:Y:S01]  /*07f0*/  SEL R9, R2, 0x3ff00000, P0 ;  /* 0x3ff0000002097807 */ /* 0x001fe20000000000 */
[----:B------:R-:W-:Y:S06]  /*0800*/  BRA `(.L_x_49520) ;  /* 0x0000000000047947 */ /* 0x000fec0003800000 */
.L_x_49521:
[----:B------:R0:W1:Y:S02]  /*0810*/  DADD R8, R6, R12 ;  /* 0x0000000006087229 */ /* 0x000064000000000c */
.L_x_49520:
[----:B------:R-:W2:Y:S01]  /*0820*/  LDC.64 R4, c[0x0][0x580] ;  /* 0x00016000ff047b82 */ /* 0x000ea20000000a00 */
        /* <DEDUP_REMOVED lines=8> */
[----:B------:R-:W-:-:S05]  /*08b0*/  FSEL R3, R8, 1.875, P0 ;  /* 0x3ff0000008037808 */ /* 0x000fca0000000000 */
[----:B--2---:R-:W-:Y:S01]  /*08c0*/  STG.E.64 desc[UR6][R4.64], R2 ;  /* 0x0000000204007986 */ /* 0x004fe2000c101b06 */
[----:B------:R-:W-:Y:S05]  /*08d0*/  EXIT ;  /* 0x000000000000794d */ /* 0x000fea0003800000 */
.L_x_49514:
[----:B------:R-:W0:Y:S01]  /*08e0*/  LDCU UR4, c[0x0][0x380] ;  /* 0x00007000ff0477ac */ /* 0x000e220008000800 */
[----:B------:R-:W-:Y:S01]  /*08f0*/  BSSY.RECONVERGENT B0, `(.L_x_49523) ;  /* 0x0000054000007945 */ /* 0x000fe20003800200 */
[----:B0-----:R-:W-:-:S13]  /*0900*/  ISETP.GE.AND P0, PT, R3, UR4, PT ;  /* 0x0000000403007c0c */ /* 0x001fda000bf06270 */
[----:B------:R-:W-:Y:S05]  /*0910*/  @P0 BRA `(.L_x_49524) ;  /* 0x0000000400440947 */ /* 0x000fea0003800000 */
[----:B------:R-:W0:Y:S01]  /*0920*/  LDC.64 R8, c[0x0][0x588] ;  /* 0x00016200ff087b82 */ /* 0x000e220000000a00 */
[----:B------:R-:W1:Y:S01]  /*0930*/  LDCU UR4, c[0x0][0x594] ;  /* 0x0000b280ff0477ac */ /* 0x000e620008000800 */
[----:B0-----:R-:W2:Y:S01]  /*0940*/  LDG.E.64 R8, desc[UR6][R8.64] ;  /* 0x0000000608087981 */ /* 0x001ea2000c1e1b00 */
[----:B------:R0:W3:Y:S01]  /*0950*/  DADD R14, -RZ, |R12| ;  /* 0x00000000ff0e7229 */ /* 0x0000e2000000050c */
[----:B------:R-:W-:Y:S01]  /*0960*/  BSSY.RECONVERGENT B1, `(.L_x_49525) ;  /* 0x000000b000017945 */ /* 0x000fe20003800200 */
[----:B-1----:R-:W-:Y:S02]  /*0970*/  ISETP.LE.AND P1, PT, RZ, UR4, PT ;  /* 0x00000004ff007c0c */ /* 0x002fe4000bf23270 */
[--C-:B--2---:R-:W-:Y:S01]  /*0980*/  SHF.R.U32.HI R0, RZ, 0x14, R9.reuse ;  /* 0x00000014ff007819 */ /* 0x104fe20000011609 */
[----:B------:R-:W-:Y:S01]  /*0990*/  IMAD.MOV.U32 R31, RZ, RZ, R9 ;  /* 0x000000ffff1f7224 */ /* 0x000fe200078e0009 */
[----:B------:R-:W-:Y:S02]  /*09a0*/  MOV R30, R8 ;  /* 0x00000008001e7202 */ /* 0x000fe40000000f00 */
[----:B------:R-:W-:-:S05]  /*09b0*/  LOP3.LUT R0, R0, 0x7ff, RZ, 0xc0, !PT ;  /* 0x000007ff00007812 */ /* 0x000fca00078ec0ff */
[----:B------:R-:W-:Y:S01]  /*09c0*/  VIADD R7, R0, 0xfffffc0c ;  /* 0xfffffc0c00077836 */ /* 0x000fe20000000000 */
[----:B------:R-:W-:-:S04]  /*09d0*/  MOV R0, 0xa10 ;  /* 0x00000a1000007802 */ /* 0x000fc80000000f00 */
[CC--:B------:R-:W-:Y:S02]  /*09e0*/  SHF.L.U64.HI R4, R8.reuse, R7.reuse, R9 ;  /* 0x0000000708047219 */ /* 0x0c0fe40000010209 */
[----:B0--3--:R-:W-:-:S07]  /*09f0*/  SHF.L.U32 R6, R8, R7, RZ ;  /* 0x0000000708067219 */ /* 0x009fce00000006ff */
[----:B------:R-:W-:Y:S05]  /*0a00*/  CALL.REL.NOINC `($_ZN2at6native18elementwise_kernelILi128ELi2EZNS0_22gpu_kernel_impl_nocastIZNS0_50_GLOBAL__N__2680c7bb_12_PowKernel_cu_7dd49032_317022pow_scalar_tensor_implIdEEvRNS_18TensorIteratorBaseET_EUldE_EEvS6_RKS7_EUliE_EEviT1_$__internal_accurate_pow) ;  /* 0x0000006800107944 */ /* 0x000fea0003c00000 */
[----:B------:R-:W-:Y:S05]  /*0a10*/  BSYNC.RECONVERGENT B1 ;  /* 0x0000000000017941 */ /* 0x000fea0003800200 */
.L_x_49525:
[----:B------:R-:W0:Y:S01]  /*0a20*/  LDCU.64 UR4, c[0x0][0x590] ;  /* 0x0000b200ff0477ac */ /* 0x000e220008000a00 */
[----:B------:R-:W-:Y:S01]  /*0a30*/  ISETP.EQ.U32.AND P0, PT, R6, RZ, PT ;  /* 0x000000ff0600720c */ /* 0x000fe20003f02070 */
[----:B------:R-:W-:-:S15]  /*0a40*/  DADD R16, -RZ, -R14 ;  /* 0x00000000ff107229 */ /* 0x000fde000000090e */
[----:B------:R-:W-:-:S15]  /*0a50*/  NOP ;  /* 0x0000000000007918 */ /* 0x000fde0000000000 */
[----:B------:R-:W-:-:S15]  /*0a60*/  NOP ;  /* 0x0000000000007918 */ /* 0x000fde0000000000 */
[----:B------:R-:W-:-:S15]  /*0a70*/  NOP ;  /* 0x0000000000007918 */ /* 0x000fde0000000000 */
[----:B------:R-:W-:-:S04]  /*0a80*/  NOP ;  /* 0x0000000000007918 */ /* 0x000fc80000000000 */
[----:B------:R-:W1:Y:S01]  /*0a90*/  FRND.F64.TRUNC R6, R8 ;  /* 0x0000000800067313 */ /* 0x000e62000030d800 */
[----:B------:R-:W-:Y:S01]  /*0aa0*/  ISETP.EQ.AND.EX P0, PT, R4, -0x80000000, !P1, P0 ;  /* 0x800000000400780c */ /* 0x000fe20004f02300 */
[----:B0-----:R-:W-:Y:S01]  /*0ab0*/  IMAD.U32 R12, RZ, RZ, UR4 ;  /* 0x00000004ff0c7e24 */ /* 0x001fe2000f8e00ff */
[----:B------:R-:W-:-:S15]  /*0ac0*/  MOV R13, UR5 ;  /* 0x00000005000d7c02 */ /* 0x000fde0008000f00 */
        /* <DEDUP_REMOVED lines=35> */
.L_x_49528:
[----:B------:R-:W-:-:S04]  /*0d00*/  ISETP.GE.AND P0, PT, R9, RZ, PT ;  /* 0x000000ff0900720c */ /* 0x000fc80003f06270 */
[----:B------:R-:W-:-:S08]  /*0d10*/  SEL R6, R5, R2, !P0 ;  /* 0x0000000205067207 */ /* 0x000fd00004000000 */
[----:B------:R-:W0:Y:S02]  /*0d20*/  DSETP.NEU.AND P0, PT, R12, -1, PT ;  /* 0xbff000000c00742a */ /* 0x000e240003f0d000 */
[----:B0-----:R-:W-:Y:S02]  /*0d30*/  SEL R7, R6, 0x3ff00000, P0 ;  /* 0x3ff0000006077807 */ /* 0x001fe40000000000 */
[----:B------:R-:W-:Y:S01]  /*0d40*/  MOV R6, RZ ;  /* 0x000000ff00067202 */ /* 0x000fe20000000f00 */
[----:B------:R-:W-:Y:S06]  /*0d50*/  BRA `(.L_x_49526) ;  /* 0x0000000000047947 */ /* 0x000fec0003800000 */
.L_x_49527:
[----:B------:R0:W1:Y:S02]  /*0d60*/  DADD R6, R8, R12 ;  /* 0x0000000008067229 */ /* 0x000064000000000c */
.L_x_49526:
        /* <DEDUP_REMOVED lines=12> */
.L_x_49524:
[----:B------:R-:W-:Y:S05]  /*0e30*/  BSYNC.RECONVERGENT B0 ;  /* 0x0000000000007941 */ /* 0x000fea0003800200 */
.L_x_49523:
[----:B------:R-:W1:Y:S02]  /*0e40*/  LDCU UR4, c[0x0][0x380] ;  /* 0x00007000ff0477ac */ /* 0x000e640008000800 */
[----:B-1----:R-:W-:-:S13]  /*0e50*/  ISETP.GE.AND P0, PT, R3, UR4, PT ;  /* 0x0000000403007c0c */ /* 0x002fda000bf06270 */
[----:B------:R-:W-:Y:S05]  /*0e60*/  @P0 EXIT ;  /* 0x000000000000094d */ /* 0x000fea0003800000 */
[----:B0-----:R-:W0:Y:S08]  /*0e70*/  LDC.64 R6, c[0x0][0x588] ;  /* 0x00016200ff067b82 */ /* 0x001e300000000a00 */
[----:B------:R-:W1:Y:S01]  /*0e80*/  LDC R3, c[0x0][0x594] ;  /* 0x00016500ff037b82 */ /* 0x000e620000000800 */
[----:B0-----:R-:W2:Y:S01]  /*0e90*/  LDG.E.64 R6, desc[UR6][R6.64] ;  /* 0x0000000606067981 */ /* 0x001ea2000c1e1b00 */
[----:B------:R0:W3:Y:S01]  /*0ea0*/  DADD R14, -RZ, |R12| ;  /* 0x00000000ff0e7229 */ /* 0x0000e2000000050c */
[----:B------:R-:W-:Y:S01]  /*0eb0*/  BSSY.RECONVERGENT B0, `(.L_x_49529) ;  /* 0x000000b000007945 */ /* 0x000fe20003800200 */
[----:B-1----:R-:W-:-:S02]  /*0ec0*/  ISETP.GE.AND P1, PT, R3, RZ, PT ;  /* 0x000000ff0300720c */ /* 0x002fc40003f26270 */
        /* <DEDUP_REMOVED lines=10> */
.L_x_49529:
[----:B------:R-:W0:Y:S01]  /*0f70*/  LDC.64 R8, c[0x0][0x590] ;  /* 0x00016400ff087b82 */ /* 0x000e220000000a00 */
[----:B------:R-:W-:Y:S01]  /*0f80*/  ISETP.EQ.U32.AND P0, PT, R4, RZ, PT ;  /* 0x000000ff0400720c */ /* 0x000fe20003f02070 */
[----:B------:R-:W1:-:S15]  /*0f90*/  FRND.F64.TRUNC R10, R6 ;  /* 0x00000006000a7313 */ /* 0x000e5e000030d800 */
[----:B------:R-:W-:-:S15]  /*0fa0*/  NOP ;  /* 0x0000000000007918 */ /* 0x000fde0000000000 */
[----:B------:R-:W-:-:S15]  /*0fb0*/  NOP ;  /* 0x0000000000007918 */ /* 0x000fde0000000000 */
[----:B------:R-:W-:-:S15]  /*0fc0*/  NOP ;  /* 0x0000000000007918 */ /* 0x000fde0000000000 */
[----:B------:R-:W-:-:S04]  /*0fd0*/  NOP ;  /* 0x0000000000007918 */ /* 0x000fc80000000000 */
[----:B------:R-:W-:Y:S01]  /*0fe0*/  DADD R16, -RZ, -R14 ;  /* 0x00000000ff107229 */ /* 0x000fe2000000090e */
[----:B------:R-:W-:-:S15]  /*0ff0*/  ISETP.EQ.AND.EX P0, PT, R3, -0x80000000, !P1, P0 ;  /* 0x800000000300780c */ /* 0x000fde0004f02300 */
[----:B------:R-:W-:-:S15]  /*1000*/  NOP ;  /* 0x0000000000007918 */ /* 0x000fde0000000000 */
[----:B------:R-:W-:-:S15]  /*1010*/  NOP ;  /* 0x0000000000007918 */ /* 0x000fde0000000000 */
[----:B------:R-:W-:-:S15]  /*1020*/  NOP ;  /* 0x0000000000007918 */ /* 0x000fde0000000000 */
[----:B------:R-:W-:-:S03]  /*1030*/  NOP ;  /* 0x0000000000007918 */ /* 0x000fc60000000000 */
[----:B0-----:R-:W0:Y:S02]  /*1040*/  DADD R12, R6, R8 ;  /* 0x00000000060c7229 */ /* 0x001e240000000008 */
        /* <DEDUP_REMOVED lines=25> */
[----:B------:R-:W-:Y:S02]  /*11e0*/  ISETP.NE.AND P1, PT, R0, 0x3fe00000, PT ;  /* 0x3fe000000000780c */ /* 0x000fe40003f25270 */
[----:B------:R-:W-:Y:S01]  /*11f0*/  MOV R10, RZ ;  /* 0x000000ff000a7202 */ /* 0x000fe20000000f00 */
[----:B------:R-:W-:-:S05]  /*1200*/  VIADD R0, R11, 0x80000000 ;  /* 0x800000000b007836 */ /* 0x000fca0000000000 */
[----:B------:R-:W-:Y:S01]  /*1210*/  @P0 SEL R11, R0, R11, P1 ;  /* 0x0000000b000b0207 */ /* 0x000fe20000800000 */
[----:B------:R-:W-:Y:S06]  /*1220*/  BRA `(.L_x_49530) ;  /* 0x00000000001c7947 */ /* 0x000fec0003800000 */
.L_x_49532:
[----:B------:R-:W-:Y:S01]  /*1230*/  ISETP.GE.AND P0, PT, R7, RZ, PT ;  /* 0x000000ff0700720c */ /* 0x000fe20003f06270 */
[----:B------:R-:W-:-:S03]  /*1240*/  IMAD.MOV.U32 R10, RZ, RZ, RZ ;  /* 0x000000ffff0a7224 */ /* 0x000fc600078e00ff */
[----:B------:R-:W-:-:S08]  /*1250*/  SEL R2, R5, R2, !P0 ;  /* 0x0000000205027207 */ /* 0x000fd00004000000 */
[----:B------:R-:W0:Y:S02]  /*1260*/  DSETP.NEU.AND P0, PT, R8, -1, PT ;  /* 0xbff000000800742a */ /* 0x000e240003f0d000 */
[----:B0-----:R-:W-:Y:S01]  /*1270*/  SEL R11, R2, 0x3ff00000, P0 ;  /* 0x3ff00000020b7807 */ /* 0x001fe20000000000 */
[----:B------:R-:W-:Y:S06]  /*1280*/  BRA `(.L_x_49530) ;  /* 0x0000000000047947 */ /* 0x000fec0003800000 */
.L_x_49531:
[----:B------:R0:W1:Y:S02]  /*1290*/  DADD R10, R6, R8 ;  /* 0x00000000060a7229 */ /* 0x0000640000000008 */
.L_x_49530:
        /* <DEDUP_REMOVED lines=12> */
.L_x_49513:
[----:B------:R-:W0:Y:S01]  /*1360*/  DSETP.NEU.AND P0, PT, R12, RZ, PT ;  /* 0x000000ff0c00722a */ /* 0x000e220003f0d000 */
[----:B------:R-:W-:Y:S01]  /*1370*/  VIADD R4, R4, 0xffffffff ;  /* 0xffffffff04047836 */ /* 0x000fe20000000000 */
[----:B0-----:R-:W-:Y:S06]  /*1380*/  @P0 BRA `(.L_x_49533) ;  /* 0x0000002c00780947 */ /* 0x001fec0003800000 */
[----:B------:R-:W0:Y:S01]  /*1390*/  LDCU UR4, c[0x0][0x380] ;  /* 0x00007000ff0477ac */ /* 0x000e220008000800 */
[----:B------:R-:W-:Y:S01]  /*13a0*/  VIMNMX.U32 R0, PT, PT, R4, 0x18, PT ;  /* 0x0000001804007848 */ /* 0x000fe20003fe0000 */
[----:B------:R-:W-:Y:S03]  /*13b0*/  BSSY.RECONVERGENT B0, `(.L_x_49534) ;  /* 0x000016f000007945 */ /* 0x000fe60003800200 */
[----:B------:R-:W-:Y:S02]  /*13c0*/  IADD3 R0, PT, PT, R0, 0x1, RZ ;  /* 0x0000000100007810 */ /* 0x000fe40007ffe0ff */
[----:B0-----:R-:W-:-:S13]  /*13d0*/  ISETP.GE.AND P0, PT, R3, UR4, PT ;  /* 0x0000000403007c0c */ /* 0x001fda000bf06270 */
[----:B------:R-:W-:Y:S05]  /*13e0*/  @P0 BRA `(.L_x_49535) ;  /* 0x0000001400ac0947 */ /* 0x000fea0003800000 */
[----:B------:R-:W0:Y:S01]  /*13f0*/  LDCU.64 UR8, c[0x0][0x390] ;  /* 0x00007200ff0877ac */ /* 0x000e220008000a00 */
[----:B------:R-:W-:Y:S01]  /*1400*/  IMAD.MOV.U32 R6, RZ, RZ, RZ ;  /* 0x000000ffff067224 */ /* 0x000fe200078e00ff */
[----:B------:R-:W-:Y:S01]  /*1410*/  ISETP.NE.AND P0, PT, R4, RZ, PT ;  /* 0x000000ff0400720c */ /* 0x000fe20003f05270 */
[----:B------:R-:W-:Y:S01]  /*1420*/  IMAD.MOV.U32 R7, RZ, RZ, R3 ;  /* 0x000000ffff077224 */ /* 0x000fe200078e0003 */
        /* <DEDUP_REMOVED lines=281> */
[----:B-1----:R-:W-:Y:S01]  /*25c0*/  SHF.R.U32.HI R15, RZ, UR5, R14 ;  /* 0x00000005ff0f7c19 */ /* 0x002fe2000801160e */
[----:B------:R-:W-:-:S06]  /*25d0*/  @P0 IMAD.MOV.U32 R14, RZ, RZ, RZ ;  /* 0x000000ffff0e0224 */ /* 0x000fcc00078e00ff */
        /* <DEDUP_REMOVED lines=11> */
.L_x_49536:
[----:B------:R-:W0:Y:S01]  /*2690*/  LDCU.64 UR8, c[0x0][0x588] ;  /* 0x0000b100ff0877ac */ /* 0x000e220008000a00 */
[----:B------:R-:W1:Y:S01]  /*26a0*/  LDC R14, c[0x0][0x594] ;  /* 0x00016500ff0e7b82 */ /* 0x000e620000000800 */
[----:B0-----:R-:W-:-:S05]  /*26b0*/  IADD3 R8, P0, PT, R6, UR8, RZ ;  /* 0x0000000806087c10 */ /* 0x001fca000ff1e0ff */
[----:B------:R-:W-:-:S06]  /*26c0*/  IMAD.X R9, RZ, RZ, UR9, P0 ;  /* 0x00000009ff097e24 */ /* 0x000fcc00080e06ff */
[----:B------:R-:W2:Y:S01]  /*26d0*/  LDG.E.64 R8, desc[UR6][R8.64] ;  /* 0x0000000608087981 */ /* 0x000ea2000c1e1b00 */
[----:B------:R-:W-:Y:S01]  /*26e0*/  BSSY.RECONVERGENT B1, `(.L_x_49537) ;  /* 0x000002d000017945 */ /* 0x000fe20003800200 */
[----:B--2---:R-:W-:Y:S01]  /*26f0*/  SHF.R.U32.HI R6, RZ, 0x14, R9 ;  /* 0x00000014ff067819 */ /* 0x004fe20000011609 */
[----:B------:R-:W0:Y:S01]  /*2700*/  DADD R10, R8, R12 ;  /* 0x00000000080a7229 */ /* 0x000e22000000000c */
[----:B------:R-:W-:Y:S02]  /*2710*/  ISETP.GE.AND P2, PT, R9, RZ, PT ;  /* 0x000000ff0900720c */ /* 0x000fe40003f46270 */
[----:B------:R-:W-:Y:S02]  /*2720*/  LOP3.LUT R6, R6, 0x7ff, RZ, 0xc0, !PT ;  /* 0x000007ff06067812 */ /* 0x000fe400078ec0ff */
[----:B0-----:R-:W-:-:S03]  /*2730*/  LOP3.LUT R10, R11, 0x7ff00000, RZ, 0xc0, !PT ;  /* 0x7ff000000b0a7812 */ /* 0x001fc600078ec0ff */
[----:B------:R-:W-:Y:S01]  /*2740*/  VIADD R15, R6, 0xfffffc0c ;  /* 0xfffffc0c060f7836 */ /* 0x000fe20000000000 */
[----:B------:R-:W-:Y:S02]  /*2750*/  ISETP.NE.AND P1, PT, R10, 0x7ff00000, PT ;  /* 0x7ff000000a00780c */ /* 0x000fe40003f25270 */
[----:B------:R-:W-:Y:S02]  /*2760*/  MOV R10, RZ ;  /* 0x000000ff000a7202 */ /* 0x000fe40000000f00 */
        /* <DEDUP_REMOVED lines=30> */
.L_x_49540:
[----:B------:R-:W-:Y:S01]  /*2950*/  SEL R10, R5, R2, !P2 ;  /* 0x00000002050a7207 */ /* 0x000fe20005000000 */
[----:B------:R-:W0:Y:S03]  /*2960*/  DSETP.NEU.AND P0, PT, R12, -1, PT ;  /* 0xbff000000c00742a */ /* 0x000e260003f0d000 */
[----:B0-----:R-:W-:Y:S02]  /*2970*/  SEL R11, R10, 0x3ff00000, P0 ;  /* 0x3ff000000a0b7807 */ /* 0x001fe40000000000 */
[----:B------:R-:W-:Y:S01]  /*2980*/  MOV R10, RZ ;  /* 0x000000ff000a7202 */ /* 0x000fe20000000f00 */
[----:B------:R-:W-:Y:S06]  /*2990*/  BRA `(.L_x_49538) ;  /* 0x0000000000047947 */ /* 0x000fec0003800000 */
.L_x_49539:
[----:B------:R0:W1:Y:S02]  /*29a0*/  DADD R10, R8, R12 ;  /* 0x00000000080a7229 */ /* 0x000064000000000c */
.L_x_49538:
[----:B------:R-:W-:Y:S05]  /*29b0*/  BSYNC.RECONVERGENT B1 ;  /* 0x0000000000017941 */ /* 0x000fea0003800200 */
.L_x_49537:
[----:B------:R-:W0:Y:S01]  /*29c0*/  LDCU.64 UR8, c[0x0][0x580] ;  /* 0x0000b000ff0877ac */ /* 0x000e220008000a00 */
[----:B------:R-:W1:Y:S01]  /*29d0*/  DSETP.NEU.AND P0, PT, R8, RZ, PT ;  /* 0x000000ff0800722a */ /* 0x000e620003f0d000 */
[----:B------:R-:W-:Y:S01]  /*29e0*/  VIADD R3, R3, 0x80 ;  /* 0x0000008003037836 */ /* 0x000fe20000000000 */
[----:B-1----:R-:W-:Y:S02]  /*29f0*/  FSEL R6, R10, RZ, P0 ;  /* 0x000000ff0a067208 */ /* 0x002fe40000000000 */
[----:B------:R-:W-:Y:S02]  /*2a00*/  FSEL R10, R11, 1.875, P0 ;  /* 0x3ff000000b0a7808 */ /* 0x000fe40000000000 */
[----:B0-----:R-:W-:-:S05]  /*2a10*/  IADD3 R8, P0, PT, R7, UR8, RZ ;  /* 0x0000000807087c10 */ /* 0x001fca000ff1e0ff */
[----:B------:R-:W-:-:S15]  /*2a20*/  IMAD.X R9, RZ, RZ, UR9, P0 ;  /* 0x00000009ff097e24 */ /* 0x000fde00080e06ff */
[----:B------:R-:W-:-:S15]  /*2a30*/  NOP ;  /* 0x0000000000007918 */ /* 0x000fde0000000000 */
[----:B------:R-:W-:-:S15]  /*2a40*/  NOP ;  /* 0x0000000000007918 */ /* 0x000fde0000000000 */
[----:B------:R-:W-:-:S08]  /*2a50*/  NOP ;  /* 0x0000000000007918 */ /* 0x000fd00000000000 */
[----:B------:R-:W0:Y:S02]  /*2a60*/  DSETP.NEU.AND P1, PT, R12, 1, PT ;  /* 0x3ff000000c00742a */ /* 0x000e240003f2d000 */
[----:B0-----:R-:W-:Y:S02]  /*2a70*/  FSEL R6, R6, RZ, P1 ;  /* 0x000000ff06067208 */ /* 0x001fe40000800000 */
[----:B------:R-:W-:-:S05]  /*2a80*/  FSEL R7, R10, 1.875, P1 ;  /* 0x3ff000000a077808 */ /* 0x000fca0000800000 */
[----:B------:R0:W-:Y:S02]  /*2a90*/  STG.E.64 desc[UR6][R8.64], R6 ;  /* 0x0000000608007986 */ /* 0x0001e4000c101b06 */
.L_x_49535:
[----:B------:R-:W-:Y:S05]  /*2aa0*/  BSYNC.RECONVERGENT B0 ;  /* 0x0000000000007941 */ /* 0x000fea0003800200 */
.L_x_49534:
[----:B------:R-:W-:-:S13]  /*2ab0*/  ISETP.GE.AND P0, PT, R3, UR4, PT ;  /* 0x0000000403007c0c */ /* 0x000fda000bf06270 */
[----:B------:R-:W-:Y:S05]  /*2ac0*/  @P0 EXIT ;  /* 0x000000000000094d */ /* 0x000fea0003800000 */
[----:B------:R-:W1:Y:S01]  /*2ad0*/  LDCU.64 UR4, c[0x0][0x390] ;  /* 0x00007200ff0477ac */ /* 0x000e620008000a00 */
[----:B0-----:R-:W-:Y:S01]  /*2ae0*/  MOV R6, RZ ;  /* 0x000000ff00067202 */ /* 0x001fe20000000f00 */
[----:B------:R-:W-:Y:S01]  /*2af0*/  IMAD.MOV.U32 R7, RZ, RZ, R3 ;  /* 0x000000ffff077224 */ /* 0x000fe200078e0003 */
[----:B------:R-:W-:Y:S01]  /*2b00*/  ISETP.NE.AND P0, PT, R4, RZ, PT ;  /* 0x000000ff0400720c */ /* 0x000fe20003f05270 */
[----:B------:R-:W0:Y:S01]  /*2b10*/  LDCU UR8, c[0x0][0x38c] ;  /* 0x00007180ff0877ac */ /* 0x000e220008000800 */
        /* <DEDUP_REMOVED lines=293> */
.L_x_49541:
[----:B------:R-:W0:Y:S02]  /*3d70*/  LDCU.128 UR8, c[0x0][0x580] ;  /* 0x0000b000ff0877ac */ /* 0x000e240008000c00 */
[----:B0-----:R-:W-:Y:S02]  /*3d80*/  IADD3 R6, P0, PT, R4, UR10, RZ ;  /* 0x0000000a04067c10 */ /* 0x001fe4000ff1e0ff */
[----:B------:R-:W0:Y:S02]  /*3d90*/  LDC R4, c[0x0][0x594] ;  /* 0x00016500ff047b82 */ /* 0x000e240000000800 */
[----:B------:R-:W-:-:S06]  /*3da0*/  IADD3.X R7, PT, PT, RZ, UR11, RZ, P0, !PT ;  /* 0x0000000bff077c10 */ /* 0x000fcc00087fe4ff */
[----:B------:R-:W2:Y:S01]  /*3db0*/  LDG.E.64 R6, desc[UR6][R6.64] ;  /* 0x0000000606067981 */ /* 0x000ea2000c1e1b00 */
[----:B------:R-:W-:Y:S01]  /*3dc0*/  IADD3 R10, P3, PT, R3, UR8, RZ ;  /* 0x00000008030a7c10 */ /* 0x000fe2000ff7e0ff */
[----:B------:R-:W-:Y:S01]  /*3dd0*/  BSSY.RECONVERGENT B0, `(.L_x_49542) ;  /* 0x000002e000007945 */ /* 0x000fe20003800200 */
[----:B--2---:R-:W-:Y:S01]  /*3de0*/  SHF.R.U32.HI R0, RZ, 0x14, R7 ;  /* 0x00000014ff007819 */ /* 0x004fe20000011607 */
[----:B------:R-:W1:Y:S01]  /*3df0*/  DADD R8, R6, R12 ;  /* 0x0000000006087229 */ /* 0x000e62000000000c */
[----:B------:R-:W-:Y:S02]  /*3e00*/  ISETP.GE.AND P2, PT, R7, RZ, PT ;  /* 0x000000ff0700720c */ /* 0x000fe40003f46270 */
        /* <DEDUP_REMOVED lines=8> */
[----:B------:R-:W-:Y:S02]  /*3e90*/  ISETP.NE.AND.EX P0, PT, R11, -0x80000000, PT, P0 ;  /* 0x800000000b00780c */ /* 0x000fe40003f05300 */
[----:B------:R-:W-:-:S15]  /*3ea0*/  IADD3.X R11, PT, PT, RZ, UR9, RZ, P3, !PT ;  /* 0x00000009ff0b7c10 */ /* 0x000fde0009ffe4ff */
[----:B------:R-:W-:-:S15]  /*3eb0*/  NOP ;  /* 0x0000000000007918 */ /* 0x000fde0000000000 */
[----:B------:R-:W-:-:S11]  /*3ec0*/  NOP ;  /* 0x0000000000007918 */ /* 0x000fd60000000000 */
        /* <DEDUP_REMOVED lines=17> */
[----:B------:R-:W-:Y:S02]  /*3fe0*/  LOP3.LUT R0, R7, 0x7fffffff, RZ, 0xc0, !PT ;  /* 0x7fffffff07007812 */ /* 0x000fe400078ec0ff */
[----:B------:R-:W-:Y:S02]  /*3ff0*/  SEL R9, RZ, 0x7ff00000, !P2 ;  /* 0x7ff00000ff097807 */ /* 0x000fe40005000000 */
[----:B------:R-:W-:Y:S02]  /*4000*/  ISETP.NE.AND P1, PT, R0, 0x3fe00000, PT ;  /* 0x3fe000000000780c */ /* 0x000fe40003f25270 */
[----:B------:R-:W-:-:S04]  /*4010*/  IADD3 R0, PT, PT, R9, -0x80000000, RZ ;  /* 0x8000000009007810 */ /* 0x000fc80007ffe0ff */
[----:B------:R-:W-:-:S04]  /*4020*/  SEL R0, R0, R9, P1 ;  /* 0x0000000900007207 */ /* 0x000fc80000800000 */
[----:B------:R-:W-:Y:S01]  /*4030*/  @!P3 SEL R9, R0, R9, P0 ;  /* 0x000000090009b207 */ /* 0x000fe20000000000 */
[----:B------:R-:W-:Y:S06]  /*4040*/  BRA `(.L_x_49543) ;  /* 0x0000000000187947 */ /* 0x000fec0003800000 */
.L_x_49545:
[----:B------:R-:W-:Y:S01]  /*4050*/  SEL R2, R5, R2, !P2 ;  /* 0x0000000205027207 */ /* 0x000fe20005000000 */
[----:B------:R-:W0:Y:S01]  /*4060*/  DSETP.NEU.AND P0, PT, R12, -1, PT ;  /* 0xbff000000c00742a */ /* 0x000e220003f0d000 */
[----:B------:R-:W-:Y:S02]  /*4070*/  MOV R8, RZ ;  /* 0x000000ff00087202 */ /* 0x000fe40000000f00 */
[----:B0-----:R-:W-:Y:S01]  /*4080*/  SEL R9, R2, 0x3ff00000, P0 ;  /* 0x3ff0000002097807 */ /* 0x001fe20000000000 */
[----:B------:R-:W-:Y:S06]  /*4090*/  BRA `(.L_x_49543) ;  /* 0x0000000000047947 */ /* 0x000fec0003800000 */
.L_x_49544:
[----:B------:R0:W1:Y:S02]  /*40a0*/  DADD R8, R6, R12 ;  /* 0x0000000006087229 */ /* 0x000064000000000c */
.L_x_49543:
[----:B------:R-:W-:Y:S05]  /*40b0*/  BSYNC.RECONVERGENT B0 ;  /* 0x0000000000007941 */ /* 0x000fea0003800200 */
.L_x_49542:
        /* <DEDUP_REMOVED lines=9> */
[----:B------:R-:W-:Y:S01]  /*4150*/  STG.E.64 desc[UR6][R10.64], R2 ;  /* 0x000000020a007986 */ /* 0x000fe2000c101b06 */
[----:B------:R-:W-:Y:S05]  /*4160*/  EXIT ;  /* 0x000000000000794d */ /* 0x000fea0003800000 */
.L_x_49533:
[----:B------:R-:W0:Y:S01]  /*4170*/  LDCU UR4, c[0x0][0x380] ;  /* 0x00007000ff0477ac */ /* 0x000e220008000800 */
[----:B------:R-:W-:Y:S01]  /*4180*/  VIMNMX.U32 R6, PT, PT, R4, 0x18, PT ;  /* 0x0000001804067848 */ /* 0x000fe20003fe0000 */
[----:B------:R-:W-:Y:S04]  /*4190*/  BSSY.RECONVERGENT B0, `(.L_x_49546) ;  /* 0x000018a000007945 */ /* 0x000fe80003800200 */
[----:B------:R-:W-:Y:S01]  /*41a0*/  VIADD R6, R6, 0x1 ;  /* 0x0000000106067836 */ /* 0x000fe20000000000 */
        /* <DEDUP_REMOVED lines=300> */
.L_x_49548:
[----:B------:R-:W0:Y:S02]  /*5470*/  LDCU.64 UR4, c[0x0][0x588] ;  /* 0x0000b100ff0477ac */ /* 0x000e240008000a00 */
[----:B0-----:R-:W-:Y:S01]  /*5480*/  IADD3 R10, P0, PT, R0, UR4, RZ ;  /* 0x00000004000a7c10 */ /* 0x001fe2000ff1e0ff */
[----:B------:R-:W0:Y:S04]  /*5490*/  LDCU UR4, c[0x0][0x594] ;  /* 0x0000b280ff0477ac */ /* 0x000e280008000800 */
[----:B------:R-:W-:-:S06]  /*54a0*/  IMAD.X R11, RZ, RZ, UR5, P0 ;  /* 0x00000005ff0b7e24 */ /* 0x000fcc00080e06ff */
[----:B------:R-:W2:Y:S01]  /*54b0*/  LDG.E.64 R10, desc[UR6][R10.64] ;  /* 0x000000060a0a7981 */ /* 0x000ea2000c1e1b00 */
[----:B------:R1:W3:Y:S01]  /*54c0*/  DADD R14, -RZ, |R12| ;  /* 0x00000000ff0e7229 */ /* 0x0002e2000000050c */
[----:B------:R-:W-:Y:S01]  /*54d0*/  BSSY.RECONVERGENT B1, `(.L_x_49549) ;  /* 0x000000b000017945 */ /* 0x000fe20003800200 */
[----:B0-----:R-:W-:Y:S02]  /*54e0*/  ISETP.LE.AND P1, PT, RZ, UR4, PT ;  /* 0x00000004ff007c0c */ /* 0x001fe4000bf23270 */
[----:B--2---:R-:W-:Y:S01]  /*54f0*/  SHF.R.U32.HI R0, RZ, 0x14, R11 ;  /* 0x00000014ff007819 */ /* 0x004fe2000001160b */
[----:B------:R-:W-:Y:S01]  /*5500*/  IMAD.MOV.U32 R30, RZ, RZ, R10 ;  /* 0x000000ffff1e7224 */ /* 0x000fe200078e000a */
[----:B------:R-:W-:Y:S02]  /*5510*/  MOV R31, R11 ;  /* 0x0000000b001f7202 */ /* 0x000fe40000000f00 */
[----:B------:R-:W-:-:S04]  /*5520*/  LOP3.LUT R0, R0, 0x7ff, RZ, 0xc0, !PT ;  /* 0x000007ff00007812 */ /* 0x000fc800078ec0ff */
[----:B------:R-:W-:Y:S02]  /*5530*/  IADD3 R9, PT, PT, R0, -0x3f4, RZ ;  /* 0xfffffc0c00097810 */ /* 0x000fe40007ffe0ff */
[----:B------:R-:W-:Y:S02]  /*5540*/  MOV R0, 0x5580 ;  /* 0x0000558000007802 */ /* 0x000fe40000000f00 */
[CC--:B------:R-:W-:Y:S02]  /*5550*/  SHF.L.U64.HI R8, R10.reuse, R9.reuse, R11 ;  /* 0x000000090a087219 */ /* 0x0c0fe4000001020b */
[----:B-1-3--:R-:W-:-:S07]  /*5560*/  SHF.L.U32 R9, R10, R9, RZ ;  /* 0x000000090a097219 */ /* 0x00afce00000006ff */
[----:B------:R-:W-:Y:S05]  /*5570*/  CALL.REL.NOINC `($_ZN2at6native18elementwise_kernelILi128ELi2EZNS0_22gpu_kernel_impl_nocastIZNS0_50_GLOBAL__N__2680c7bb_12_PowKernel_cu_7dd49032_317022pow_scalar_tensor_implIdEEvRNS_18TensorIteratorBaseET_EUldE_EEvS6_RKS7_EUliE_EEviT1_$__internal_accurate_pow) ;  /* 0x0000001c00347944 */ /* 0x000fea0003c00000 */
[----:B------:R-:W-:Y:S05]  /*5580*/  BSYNC.RECONVERGENT B1 ;  /* 0x0000000000017941 */ /* 0x000fea0003800200 */
.L_x_49549:
        /* <DEDUP_REMOVED lines=10> */
[----:B0-----:R-:W-:Y:S01]  /*5630*/  IMAD.U32 R12, RZ, RZ, UR4 ;  /* 0x00000004ff0c7e24 */ /* 0x001fe2000f8e00ff */
[----:B------:R-:W-:-:S15]  /*5640*/  MOV R13, UR5 ;  /* 0x00000005000d7c02 */ /* 0x000fde0008000f00 */
[----:B------:R-:W-:-:S15]  /*5650*/  NOP ;  /* 0x0000000000007918 */ /* 0x000fde0000000000 */
[----:B------:R-:W-:-:S15]  /*5660*/  NOP ;  /* 0x0000000000007918 */ /* 0x000fde0000000000 */
[----:B------:R-:W-:-:S15]  /*5670*/  NOP ;  /* 0x0000000000007918 */ /* 0x000fde0000000000 */
[----:B------:R-:W-:-:S02]  /*5680*/  NOP ;  /* 0x0000000000007918 */ /* 0x000fc40000000000 */
        /* <DEDUP_REMOVED lines=40> */
[----:B------:R-:W-:Y:S02]  /*5910*/  ISETP.NE.AND P1, PT, R0, 0x3fe00000, PT ;  /* 0x3fe000000000780c */ /* 0x000fe40003f25270 */
[----:B------:R-:W-:-:S04]  /*5920*/  IADD3 R0, PT, PT, R9, -0x80000000, RZ ;  /* 0x8000000009007810 */ /* 0x000fc80007ffe0ff */
[----:B------:R-:W-:-:S07]  /*5930*/  @P0 SEL R9, R0, R9, P1 ;  /* 0x0000000900090207 */ /* 0x000fce0000800000 */
.L_x_49551:
[----:B------:R-:W-:Y:S05]  /*5940*/  BSYNC.RECONVERGENT B1 ;  /* 0x0000000000017941 */ /* 0x000fea0003800200 */
.L_x_49550:
[----:B------:R-:W0:Y:S01]  /*5950*/  LDCU.64 UR4, c[0x0][0x580] ;  /* 0x0000b000ff0477ac */ /* 0x000e220008000a00 */
[----:B------:R-:W1:Y:S01]  /*5960*/  DSETP.NEU.AND P0, PT, R10, RZ, PT ;  /* 0x000000ff0a00722a */ /* 0x000e620003f0d000 */
[----:B------:R-:W-:Y:S01]  /*5970*/  VIADD R3, R3, 0x80 ;  /* 0x0000008003037836 */ /* 0x000fe20000000000 */
[----:B-1----:R-:W-:Y:S02]  /*5980*/  FSEL R8, R8, RZ, P0 ;  /* 0x000000ff08087208 */ /* 0x002fe40000000000 */
[----:B------:R-:W-:Y:S02]  /*5990*/  FSEL R9, R9, 1.875, P0 ;  /* 0x3ff0000009097808 */ /* 0x000fe40000000000 */
[----:B0-----:R-:W-:-:S04]  /*59a0*/  IADD3 R10, P0, PT, R7, UR4, RZ ;  /* 0x00000004070a7c10 */ /* 0x001fc8000ff1e0ff */
[----:B------:R-:W-:-:S15]  /*59b0*/  IADD3.X R11, PT, PT, RZ, UR5, RZ, P0, !PT ;  /* 0x00000005ff0b7c10 */ /* 0x000fde00087fe4ff */
[----:B------:R-:W-:-:S15]  /*59c0*/  NOP ;  /* 0x0000000000007918 */ /* 0x000fde0000000000 */
[----:B------:R-:W-:-:S15]  /*59d0*/  NOP ;  /* 0x0000000000007918 */ /* 0x000fde0000000000 */
[----:B------:R-:W-:-:S09]  /*59e0*/  NOP ;  /* 0x0000000000007918 */ /* 0x000fd20000000000 */
[----:B------:R-:W0:Y:S02]  /*59f0*/  DSETP.NEU.AND P1, PT, R12, 1, PT ;  /* 0x3ff000000c00742a */ /* 0x000e240003f2d000 */
[----:B0-----:R-:W-:Y:S02]  /*5a00*/  FSEL R8, R8, RZ, P1 ;  /* 0x000000ff08087208 */ /* 0x001fe40000800000 */
[----:B------:R-:W-:-:S05]  /*5a10*/  FSEL R9, R9, 1.875, P1 ;  /* 0x3ff0000009097808 */ /* 0x000fca0000800000 */
[----:B------:R0:W-:Y:S02]  /*5a20*/  STG.E.64 desc[UR6][R10.64], R8 ;  /* 0x000000080a007986 */ /* 0x0001e4000c101b06 */
.L_x_49547:
[----:B------:R-:W-:Y:S05]  /*5a30*/  BSYNC.RECONVERGENT B0 ;  /* 0x0000000000007941 */ /* 0x000fea0003800200 */
.L_x_49546:
        /* <DEDUP_REMOVED lines=301> */
.L_x_49552:
[----:B------:R-:W0:Y:S01]  /*6d10*/  LDCU.128 UR8, c[0x0][0x580] ;  /* 0x0000b000ff0877ac */ /* 0x000e220008000c00 */
[----:B------:R-:W1:Y:S01]  /*6d20*/  LDCU UR4, c[0x0][0x594] ;  /* 0x0000b280ff0477ac */ /* 0x000e620008000800 */
[----:B0-----:R-:W-:-:S05]  /*6d30*/  IADD3 R6, P0, PT, R0, UR10, RZ ;  /* 0x0000000a00067c10 */ /* 0x001fca000ff1e0ff */
[----:B------:R-:W-:-:S06]  /*6d40*/  IMAD.X R7, RZ, RZ, UR11, P0 ;  /* 0x0000000bff077e24 */ /* 0x000fcc00080e06ff */
[----:B------:R-:W2:Y:S01]  /*6d50*/  LDG.E.64 R6, desc[UR6][R6.64] ;  /* 0x0000000606067981 */ /* 0x000ea2000c1e1b00 */
[----:B------:R-:W-:Y:S01]  /*6d60*/  IADD3 R8, P0, PT, R9, UR8, RZ ;  /* 0x0000000809087c10 */ /* 0x000fe2000ff1e0ff */
[----:B------:R0:W3:Y:S01]  /*6d70*/  DADD R14, -RZ, |R12| ;  /* 0x00000000ff0e7229 */ /* 0x0000e2000000050c */
[----:B------:R-:W-:Y:S01]  /*6d80*/  BSSY.RECONVERGENT B0, `(.L_x_49553) ;  /* 0x000000c000007945 */ /* 0x000fe20003800200 */
[----:B-1----:R-:W-:Y:S02]  /*6d90*/  ISETP.LE.AND P1, PT, RZ, UR4, PT ;  /* 0x00000004ff007c0c */ /* 0x002fe4000bf23270 */
[----:B------:R-:W-:Y:S01]  /*6da0*/  IMAD.X R9, RZ, RZ, UR9, P0 ;  /* 0x00000009ff097e24 */ /* 0x000fe200080e06ff */
[--C-:B--2---:R-:W-:Y:S01]  /*6db0*/  SHF.R.U32.HI R0, RZ, 0x14, R7.reuse ;  /* 0x00000014ff007819 */ /* 0x104fe20000011607 */
[----:B------:R-:W-:Y:S01]  /*6dc0*/  IMAD.MOV.U32 R31, RZ, RZ, R7 ;  /* 0x000000ffff1f7224 */ /* 0x000fe200078e0007 */
[----:B------:R-:W-:Y:S02]  /*6dd0*/  MOV R30, R6 ;  /* 0x00000006001e7202 */ /* 0x000fe40000000f00 */
[----:B------:R-:W-:-:S04]  /*6de0*/  LOP3.LUT R0, R0, 0x7ff, RZ, 0xc0, !PT ;  /* 0x000007ff00007812 */ /* 0x000fc800078ec0ff */
[----:B------:R-:W-:Y:S02]  /*6df0*/  IADD3 R11, PT, PT, R0, -0x3f4, RZ ;  /* 0xfffffc0c000b7810 */ /* 0x000fe40007ffe0ff */
[----:B------:R-:W-:Y:S02]  /*6e00*/  MOV R0, 0x6e40 ;  /* 0x00006e4000007802 */ /* 0x000fe40000000f00 */
[CC--:B------:R-:W-:Y:S02]  /*6e10*/  SHF.L.U64.HI R3, R6.reuse, R11.reuse, R7 ;  /* 0x0000000b06037219 */ /* 0x0c0fe40000010207 */
[----:B0--3--:R-:W-:-:S07]  /*6e20*/  SHF.L.U32 R4, R6, R11, RZ ;  /* 0x0000000b06047219 */ /* 0x009fce00000006ff */
[----:B------:R-:W-:Y:S05]  /*6e30*/  CALL.REL.NOINC `($_ZN2at6native18elementwise_kernelILi128ELi2EZNS0_22gpu_kernel_impl_nocastIZNS0_50_GLOBAL__N__2680c7bb_12_PowKernel_cu_7dd49032_317022pow_scalar_tensor_implIdEEvRNS_18TensorIteratorBaseET_EUldE_EEvS6_RKS7_EUliE_EEviT1_$__internal_accurate_pow) ;  /* 0x0000000400047944 */ /* 0x000fea0003c00000 */
[----:B------:R-:W-:Y:S05]  /*6e40*/  BSYNC.RECONVERGENT B0 ;  /* 0x0000000000007941 */ /* 0x000fea0003800200 */
.L_x_49553:
        /* <DEDUP_REMOVED lines=8> */
[----:B------:R-:W-:Y:S01]  /*6ed0*/  BSSY.RECONVERGENT B0, `(.L_x_49554) ;  /* 0x000002c000007945 */ /* 0x000fe20003800200 */
[----:B------:R-:W-:-:S15]  /*6ee0*/  ISETP.EQ.AND.EX P0, PT, R3, -0x80000000, !P1, P0 ;  /* 0x800000000300780c */ /* 0x000fde0004f02300 */
[----:B------:R-:W-:-:S15]  /*6ef0*/  NOP ;  /* 0x0000000000007918 */ /* 0x000fde0000000000 */
[----:B------:R-:W-:-:S15]  /*6f00*/  NOP ;  /* 0x0000000000007918 */ /* 0x000fde0000000000 */
[----:B------:R-:W-:-:S15]  /*6f10*/  NOP ;  /* 0x0000000000007918 */ /* 0x000fde0000000000 */
[----:B------:R-:W-:-:S02]  /*6f20*/  NOP ;  /* 0x0000000000007918 */ /* 0x000fc40000000000 */
        /* <DEDUP_REMOVED lines=29> */
[----:B------:R-:W-:Y:S01]  /*7100*/  @P0 SEL R13, R0, R13, P1 ;  /* 0x0000000d000d0207 */ /* 0x000fe20000800000 */
[----:B------:R-:W-:Y:S06]  /*7110*/  BRA `(.L_x_49555) ;  /* 0x00000000001c7947 */ /* 0x000fec0003800000 */
.L_x_49557:
[----:B------:R-:W-:Y:S02]  /*7120*/  ISETP.GE.AND P0, PT, R7, RZ, PT ;  /* 0x000000ff0700720c */ /* 0x000fe40003f06270 */
[----:B------:R-:W-:Y:S02]  /*7130*/  MOV R12, RZ ;  /* 0x000000ff000c7202 */ /* 0x000fe40000000f00 */
[----:B------:R-:W-:-:S08]  /*7140*/  SEL R2, R5, R2, !P0 ;  /* 0x0000000205027207 */ /* 0x000fd00004000000 */
[----:B------:R-:W0:Y:S02]  /*7150*/  DSETP.NEU.AND P0, PT, R10, -1, PT ;  /* 0xbff000000a00742a */ /* 0x000e240003f0d000 */
[----:B0-----:R-:W-:Y:S01]  /*7160*/  SEL R13, R2, 0x3ff00000, P0 ;  /* 0x3ff00000020d7807 */ /* 0x001fe20000000000 */
[----:B------:R-:W-:Y:S06]  /*7170*/  BRA `(.L_x_49555) ;  /* 0x0000000000047947 */ /* 0x000fec0003800000 */
.L_x_49556:
[----:B------:R0:W1:Y:S02]  /*7180*/  DADD R12, R6, R10 ;  /* 0x00000000060c7229 */ /* 0x000064000000000a */
.L_x_49555:
[----:B------:R-:W-:Y:S05]  /*7190*/  BSYNC.RECONVERGENT B0 ;  /* 0x0000000000007941 */ /* 0x000fea0003800200 */
.L_x_49554:
        /* <DEDUP_REMOVED lines=11> */
        .type           $_ZN2at6native18elementwise_kernelILi128ELi2EZNS0_22gpu_kernel_impl_nocastIZNS0_50_GLOBAL__N__2680c7bb_12_PowKernel_cu_7dd49032_317022pow_scalar_tensor_implIdEEvRNS_18TensorIteratorBaseET_EUldE_EEvS6_RKS7_EUliE_EEviT1_$__internal_accurate_pow,@function
        .size           $_ZN2at6native18elementwise_kernelILi128ELi2EZNS0_22gpu_kernel_impl_nocastIZNS0_50_GLOBAL__N__2680c7bb_12_PowKernel_cu_7dd49032_317022pow_scalar_tensor_implIdEEvRNS_18TensorIteratorBaseET_EUldE_EEvS6_RKS7_EUliE_EEviT1_$__internal_accurate_pow,(.L_x_60698 - $_ZN2at6native18elementwise_kernelILi128ELi2EZNS0_22gpu_kernel_impl_nocastIZNS0_50_GLOBAL__N__2680c7bb_12_PowKernel_cu_7dd49032_317022pow_scalar_tensor_implIdEEvRNS_18TensorIteratorBaseET_EUldE_EEvS6_RKS7_EUliE_EEviT1_$__internal_accurate_pow)
$_ZN2at6native18elementwise_kernelILi128ELi2EZNS0_22gpu_kernel_impl_nocastIZNS0_50_GLOBAL__N__2680c7bb_12_PowKernel_cu_7dd49032_317022pow_scalar_tensor_implIdEEvRNS_18TensorIteratorBaseET_EUldE_EEvS6_RKS7_EUliE_EEviT1_$__internal_accurate_pow:
[----:B------:R-:W-:Y:S01]  /*7250*/  ISETP.GT.U32.AND P0, PT, R15, 0xfffff, PT ;  /* 0x000fffff0f00780c */ /* 0x000fe20003f04070 */
[----:B------:R-:W-:Y:S01]  /*7260*/  IMAD.MOV.U32 R16, RZ, RZ, R15 ;  /* 0x000000ffff107224 */ /* 0x000fe200078e000f */
[----:B------:R-:W-:Y:S01]  /*7270*/  UMOV UR4, 0x80000000 ;  /* 0x8000000000047882 */ /* 0x000fe20000000000 */
[----:B------:R-:W-:Y:S01]  /*7280*/  UMOV UR5, 0x43300000 ;  /* 0x4330000000057882 */ /* 0x000fe20000000000 */
[----:B------:R-:W-:Y:S01]  /*7290*/  UMOV UR8, 0x3b39803f ;  /* 0x3b39803f00087882 */ /* 0x000fe20000000000 */
[----:B------:R-:W-:-:S08]  /*72a0*/  UMOV UR9, 0x3c7abc9e ;  /* 0x3c7abc9e00097882 */ /* 0x000fd00000000000 */
[----:B------:R-:W0:Y:S02]  /*72b0*/  @!P0 DMUL R12, R14, 1.80143985094819840000e+16 ;  /* 0x435000000e0c8828 */ /* 0x000e240000000000 */
[----:B0-----:R-:W-:Y:S01]  /*72c0*/  @!P0 MOV R16, R13 ;  /* 0x0000000d00108202 */ /* 0x001fe20000000f00 */
[----:B------:R-:W-:Y:S01]  /*72d0*/  @!P0 IMAD.MOV.U32 R14, RZ, RZ, R12 ;  /* 0x000000ffff0e8224 */ /* 0x000fe200078e000c */
[----:B------:R-:W-:Y:S02]  /*72e0*/  SHF.R.U32.HI R15, RZ, 0x14, R15 ;  /* 0x00000014ff0f7819 */ /* 0x000fe4000001160f */
[----:B------:R-:W-:Y:S02]  /*72f0*/  LOP3.LUT R16, R16, 0x800fffff, RZ, 0xc0, !PT ;  /* 0x800fffff10107812 */ /* 0x000fe400078ec0ff */
[----:B------:R-:W-:Y:S02]  /*7300*/  MOV R26, R14 ;  /* 0x0000000e001a7202 */ /* 0x000fe40000000f00 */
[----:B------:R-:W-:-:S02]  /*7310*/  LOP3.LUT R27, R16, 0x3ff00000, RZ, 0xfc, !PT ;  /* 0x3ff00000101b7812 */ /* 0x000fc400078efcff */
[----:B------:R-:W-:Y:S01]  /*7320*/  @!P0 LEA.HI R15, R13, 0xffffffca, RZ, 0xc ;  /* 0xffffffca0d0f8811 */ /* 0x000fe200078f60ff */
[----:B------:R-:W-:Y:S01]  /*7330*/  IMAD.MOV.U32 R13, RZ, RZ, 0x43300000 ;  /* 0x43300000ff0d7424 */ /* 0x000fe200078e00ff */
[----:B------:R-:W-:Y:S02]  /*7340*/  ISETP.GE.U32.AND P2, PT, R27, 0x3ff6a09f, PT ;  /* 0x3ff6a09f1b00780c */ /* 0x000fe40003f46070 */
[----:B------:R-:W-:Y:S01]  /*7350*/  MOV R14, RZ ;  /* 0x000000ff000e7202 */ /* 0x000fe20000000f00 */
[----:B------:R-:W-:-:S10]  /*7360*/  VIADD R12, R15, 0xfffffc01 ;  /* 0xfffffc010f0c7836 */ /* 0x000fd40000000000 */
[----:B------:R-:W-:Y:S01]  /*7370*/  @P2 VIADD R17, R27, 0xfff00000 ;  /* 0xfff000001b112836 */ /* 0x000fe20000000000 */
[----:B------:R-:W-:-:S04]  /*7380*/  @P2 IADD3 R12, PT, PT, R15, -0x3fe, RZ ;  /* 0xfffffc020f0c2810 */ /* 0x000fc80007ffe0ff */
[----:B------:R-:W-:Y:S02]  /*7390*/  @P2 MOV R27, R17 ;  /* 0x00000011001b2202 */ /* 0x000fe40000000f00 */
[----:B------:R-:W-:-:S15]  /*73a0*/  LOP3.LUT R12, R12, 0x80000000, RZ, 0x3c, !PT ;  /* 0x800000000c0c7812 */ /* 0x000fde00078e3cff */
        /* <DEDUP_REMOVED lines=281> */
[----:B------:R-:W-:Y:S02]  /*8540*/  LOP3.LUT R21, R31, 0xff0fffff, RZ, 0xc0, !PT ;  /* 0xff0fffff1f157812 */ /* 0x000fe400078ec0ff */
[----:B------:R-:W-:Y:S02]  /*8550*/  MOV R20, R30 ;  /* 0x0000001e00147202 */ /* 0x000fe40000000f00 */
[----:B------:R-:W-:-:S04]  /*8560*/  ISETP.GT.U32.AND P0, PT, R16, -0x2000001, PT ;  /* 0xfdffffff1000780c */ /* 0x000fc80003f04070 */
        /* <DEDUP_REMOVED lines=154> */
[----:B------:R-:W-:-:S04]  /*8f10*/  @!P0 LEA.HI R15, R14, R14, RZ, 0x1 ;  /* 0x0000000e0e0f8211 */ /* 0x000fc800078f08ff */
[----:B------:R-:W-:-:S05]  /*8f20*/  @!P0 SHF.R.S32.HI R15, RZ, 0x1, R15 ;  /* 0x00000001ff0f8819 */ /* 0x000fca000001140f */
[----:B------:R-:W-:Y:S01]  /*8f30*/  @!P0 IMAD.IADD R14, R14, 0x1, -R15 ;  /* 0x000000010e0e8824 */ /* 0x000fe200078e0a0f */
[----:B------:R-:W-:-:S04]  /*8f40*/  @!P0 LEA R15, R15, R13, 0x14 ;  /* 0x0000000d0f0f8211 */ /* 0x000fc800078ea0ff */
[----:B------:R-:W-:Y:S01]  /*8f50*/  @!P0 LEA R13, R14, 0x3ff00000, 0x14 ;  /* 0x3ff000000e0d8811 */ /* 0x000fe200078ea0ff */
[----:B------:R-:W-:Y:S01]  /*8f60*/  @!P0 IMAD.MOV.U32 R14, RZ, RZ, R12 ;  /* 0x000000ffff0e8224 */ /* 0x000fe200078e000c */
        /* <DEDUP_REMOVED lines=10> */
.L_x_49558:
[----:B0-----:R-:W-:Y:S01]  /*9010*/  IMAD.MOV.U32 R12, RZ, RZ, R0 ;  /* 0x000000ffff0c7224 */ /* 0x001fe200078e0000 */
[----:B------:R-:W-:Y:S01]  /*9020*/  MOV R13, 0x0 ;  /* 0x00000000000d7802 */ /* 0x000fe20000000f00 */
        /* <DEDUP_REMOVED lines=8> */
[----:B------:R-:W-:Y:S06]  /*90b0*/  RET.REL.NODEC R12 `(_ZN2at6native18elementwise_kernelILi128ELi2EZNS0_22gpu_kernel_impl_nocastIZNS0_50_GLOBAL__N__2680c7bb_12_PowKernel_cu_7dd49032_317022pow_scalar_tensor_implIdEEvRNS_18TensorIteratorBaseET_EUldE_EEvS6_RKS7_EUliE_EEviT1_) ;  /* 0xffffff6c0cd07950 */ /* 0x000fec0003c3ffff */
.L_x_49559:
        /* <DEDUP_REMOVED lines=12> */
.L_x_60698:


//--------------------- .text._ZN2at6native27unrolled_elementwise_kernelIZNS0_50_GLOBAL__N__2680c7bb_12_PowKernel_cu_7dd49032_317022pow_scalar_tensor_implIdEEvRNS_18TensorIteratorBaseET_EUldE_St5arrayIPcLm2EELi4E23TrivialOffsetCalculatorILi1EjESC_NS0_6memory15LoadWithoutCastENSD_16StoreWithoutCastEEEviS6_T0_T2_T3_T4_T5_ --------------------------
	.section	.text._ZN2at6native27unrolled_elementwise_kernelIZNS0_50_GLOBAL__N__2680c7bb_12_PowKernel_cu_7dd49032_317022pow_scalar_tensor_implIdEEvRNS_18TensorIteratorBaseET_EUldE_St5arrayIPcLm2EELi4E23TrivialOffsetCalculatorILi1EjESC_NS0_6memory15LoadWithoutCastENSD_16StoreWithoutCastEEEviS6_T0_T2_T3_T4_T5_,"ax",@progbits
	.align	128
        .global         _ZN2at6native27unrolled_elementwise_kernelIZNS0_50_GLOBAL__N__2680c7bb_12_PowKernel_cu_7dd49032_317022pow_scalar_tensor_implIdEEvRNS_18TensorIteratorBaseET_EUldE_St5arrayIPcLm2EELi4E23TrivialOffsetCalculatorILi1EjESC_NS0_6memory15LoadWithoutCastENSD_16StoreWithoutCastEEEviS6_T0_T2_T3_T4_T5_
        .type           _ZN2at6native27unrolled_elementwise_kernelIZNS0_50_GLOBAL__N__2680c7bb_12_PowKernel_cu_7dd49032_317022pow_scalar_tensor_implIdEEvRNS_18TensorIteratorBaseET_EUldE_St5arrayIPcLm2EELi4E23TrivialOffsetCalculatorILi1EjESC_NS0_6memory15LoadWithoutCastENSD_16StoreWithoutCastEEEviS6_T0_T2_T3_T4_T5_,@function
        .size           _ZN2at6native27unrolled_elementwise_kernelIZNS0_50_GLOBAL__N__2680c7bb_12_PowKernel_cu_7dd49032_317022pow_scalar_tensor_implIdEEvRNS_18TensorIteratorBaseET_EUldE_St5arrayIPcLm2EELi4E23TrivialOffsetCalculatorILi1EjESC_NS0_6memory15LoadWithoutCastENSD_16StoreWithoutCastEEEviS6_T0_T2_T3_T4_T5_,(.L_x_60699 - _ZN2at6native27unrolled_elementwise_kernelIZNS0_50_GLOBAL__N__2680c7bb_12_PowKernel_cu_7dd49032_317022pow_scalar_tensor_implIdEEvRNS_18TensorIteratorBaseET_EUldE_St5arrayIPcLm2EELi4E23TrivialOffsetCalculatorILi1EjESC_NS0_6memory15LoadWithoutCastENSD_16StoreWithoutCastEEEviS6_T0_T2_T3_T4_T5_)
        .other          _ZN2at6native27unrolled_elementwise_kernelIZNS0_50_GLOBAL__N__2680c7bb_12_PowKernel_cu_7dd49032_317022pow_scalar_tensor_implIdEEvRNS_18TensorIteratorBaseET_EUldE_St5arrayIPcLm2EELi4E23TrivialOffsetCalculatorILi1EjESC_NS0_6memory15LoadWithoutCastENSD_16StoreWithoutCastEEEviS6_T0_T2_T3_T4_T5_,@"STO_CUDA_ENTRY STV_DEFAULT"
_ZN2at6native27unrolled_elementwise_kernelIZNS0_50_GLOBAL__N__2680c7bb_12_PowKernel_cu_7dd49032_317022pow_scalar_tensor_implIdEEvRNS_18TensorIteratorBaseET_EUldE_St5arrayIPcLm2EELi4E23TrivialOffsetCalculatorILi1EjESC_NS0_6memory15LoadWithoutCastENSD_16StoreWithoutCastEEEviS6_T0_T2_T3_T4_T5_:
.text._ZN2at6native27unrolled_elementwise_kernelIZNS0_50_GLOBAL__N__2680c7bb_12_PowKernel_cu_7dd49032_317022pow_scalar_tensor_implIdEEvRNS_18TensorIteratorBaseET_EUldE_St5arrayIPcLm2EELi4E23TrivialOffsetCalculatorILi1EjESC_NS0_6memory15LoadWithoutCastENSD_16StoreWithoutCastEEEviS6_T0_T2_T3_T4_T5_:
[----:B------:R-:W-:Y:S01]  /*0000*/  LDC R1, c[0x0][0x37c] ;  /* 0x0000df00ff017b82 */ /* 0x000fe20000000800 */
[----:B------:R-:W0:Y:S07]  /*0010*/  S2R R9, SR_CTAID.X ;  /* 0x0000000000097919 */ /* 0x000e2e0000002500 */
[----:B------:R-:W0:Y:S01]  /*0020*/  LDC R2, c[0x0][0x380] ;  /* 0x0000e000ff027b82 */ /* 0x000e220000000800 */
[----:B------:R-:W1:Y:S01]  /*0030*/  LDCU.64 UR4, c[0x0][0x358] ;  /* 0x00006b00ff0477ac */ /* 0x000e620008000a00 */
[----:B------:R-:W-:Y:S01]  /*0040*/  CS2R R28, SRZ ;  /* 0x00000000001c7805 */ /* 0x000fe2000001ff00 */
[----:B------:R-:W2:Y:S01]  /*0050*/  S2R R0, SR_TID.X ;  /* 0x0000000000007919 */ /* 0x000ea20000002100 */
[----:B------:R-:W-:Y:S01]  /*0060*/  CS2R R36, SRZ ;  /* 0x0000000000247805 */ /* 0x000fe2000001ff00 */
[----:B------:R-:W3:Y:S01]  /*0070*/  LDCU.64 UR6, c[0x0][0x388] ;  /* 0x00007100ff0677ac */ /* 0x000ee20008000a00 */
        /* <DEDUP_REMOVED lines=12> */
[----:B-1----:R0:W5:Y:S07]  /*0140*/  @!P0 LDG.E.64 R36, desc[UR4][R14.64] ;  /* 0x000000040e248981 */ /* 0x00216e000c1e1b00 */
[----:B------:R-:W-:Y:S01]  /*0150*/  @!P3 IMAD R21, R9, 0x200, R0 ;  /* 0x000002000915b824 */ /* 0x000fe200078e0200 */
[----:B------:R-:W1:Y:S01]  /*0160*/  @!P3 LDC.64 R2, c[0x0][0x3a0] ;  /* 0x0000e800ff02bb82 */ /* 0x000e620000000a00 */
[----:B------:R-:W-:Y:S02]  /*0170*/  @!P3 VIADD R0, R0, 0x80 ;  /* 0x000000800000b836 */ /* 0x000fe40000000000 */
[----:B--2---:R-:W-:Y:S01]  /*0180*/  @!P1 IMAD.WIDE.U32 R16, R11, 0x8, R16 ;  /* 0x000000080b109825 */ /* 0x004fe200078e0010 */
[----:B------:R-:W-:-:S02]  /*0190*/  CS2R R10, SRZ ;  /* 0x00000000000a7805 */ /* 0x000fc4000001ff00 */
[----:B------:R-:W-:Y:S02]  /*01a0*/  ISETP.GE.AND P2, PT, R0, R7, PT ;  /* 0x000000070000720c */ /* 0x000fe40003f46270 */
[----:B------:R0:W5:Y:S11]  /*01b0*/  @!P1 LDG.E.64 R28, desc[UR4][R16.64] ;  /* 0x00000004101c9981 */ /* 0x000176000c1e1b00 */
[----:B------:R-:W2:Y:S01]  /*01c0*/  @!P2 LDC.64 R18, c[0x0][0x3a0] ;  /* 0x0000e800ff12ab82 */ /* 0x000ea20000000a00 */
[----:B------:R-:W-:-:S02]  /*01d0*/  @!P2 IMAD R13, R9, 0x200, R0 ;  /* 0x00000200090da824 */ /* 0x000fc400078e0200 */
[----:B-1----:R-:W-:-:S05]  /*01e0*/  @!P3 IMAD.WIDE.U32 R20, R21, 0x8, R2 ;  /* 0x000000081514b825 */ /* 0x002fca00078e0002 */
[----:B------:R0:W5:Y:S01]  /*01f0*/  @!P3 LDG.E.64 R10, desc[UR4][R20.64] ;  /* 0x00000004140ab981 */ /* 0x000162000c1e1b00 */
[----:B--2---:R-:W-:Y:S01]  /*0200*/  @!P2 IMAD.WIDE.U32 R18, R13, 0x8, R18 ;  /* 0x000000080d12a825 */ /* 0x004fe200078e0012 */
[----:B------:R-:W-:-:S06]  /*0210*/  CS2R R12, SRZ ;  /* 0x00000000000c7805 */ /* 0x000fcc000001ff00 */
[----:B------:R0:W5:Y:S01]  /*0220*/  @!P2 LDG.E.64 R12, desc[UR4][R18.64] ;  /* 0x00000004120ca981 */ /* 0x000162000c1e1b00 */
[----:B---3--:R-:W-:Y:S02]  /*0230*/  IMAD.U32 R2, RZ, RZ, UR6 ;  /* 0x00000006ff027e24 */ /* 0x008fe4000f8e00ff */
[----:B------:R-:W-:Y:S01]  /*0240*/  IMAD.U32 R3, RZ, RZ, UR7 ;  /* 0x00000007ff037e24 */ /* 0x000fe2000f8e00ff */
[----:B------:R-:W-:Y:S05]  /*0250*/  BSSY.RECONVERGENT B0, `(.L_x_49560) ;  /* 0x0000244000007945 */ /* 0x000fea0003800200 */
[----:B------:R-:W1:Y:S02]  /*0260*/  DSETP.GT.AND P0, PT, |R2|, 1, PT ;  /* 0x3ff000000200742a */ /* 0x000e640003f04200 */
[----:B-1----:R-:W-:-:S04]  /*0270*/  SEL R5, RZ, 0x7ff00000, !P0 ;  /* 0x7ff00000ff057807 */ /* 0x002fc80004000000 */
[----:B------:R-:W-:-:S15]  /*0280*/  LOP3.LUT R0, R5, 0x7ff00000, RZ, 0x3c, !PT ;  /* 0x7ff0000005007812 */ /* 0x000fde00078e3cff */
[----:B------:R-:W-:-:S15]  /*0290*/  NOP ;  /* 0x0000000000007918 */ /* 0x000fde0000000000 */
[----:B------:R-:W-:-:S15]  /*02a0*/  NOP ;  /* 0x0000000000007918 */ /* 0x000fde0000000000 */
[----:B------:R-:W-:-:S13]  /*02b0*/  NOP ;  /* 0x0000000000007918 */ /* 0x000fda0000000000 */
[----:B------:R-:W1:Y:S02]  /*02c0*/  DSETP.NEU.AND P0, PT, R2, RZ, PT ;  /* 0x000000ff0200722a */ /* 0x000e640003f0d000 */
[----:B01----:R-:W-:Y:S05]  /*02d0*/  @P0 BRA `(.L_x_49561) ;  /* 0x0000000c00c80947 */ /* 0x003fea0003800000 */
[----:B------:R-:W-:Y:S01]  /*02e0*/  ISETP.GE.AND P0, PT, R4, R7, PT ;  /* 0x000000070400720c */ /* 0x000fe20003f06270 */
[----:B------:R-:W-:-:S12]  /*02f0*/  BSSY.RECONVERGENT B1, `(.L_x_49562) ;  /* 0x000003a000017945 */ /* 0x000fd80003800200 */
[----:B------:R-:W-:Y:S05]  /*0300*/  @P0 BRA `(.L_x_49563) ;  /* 0x0000000000e00947 */ /* 0x000fea0003800000 */
[----:B-----5:R-:W-:Y:S01]  /*0310*/  SHF.R.U32.HI R6, RZ, 0x14, R37 ;  /* 0x00000014ff067819 */ /* 0x020fe20000011625 */
[----:B------:R-:W0:Y:S01]  /*0320*/  LDC R8, c[0x0][0x38c] ;  /* 0x0000e300ff087b82 */ /* 0x000e220000000800 */
[----:B------:R-:W1:Y:S01]  /*0330*/  DADD R14, R36, R2 ;  /* 0x00000000240e7229 */ /* 0x000e620000000002 */
        /* <DEDUP_REMOVED lines=37> */
.L_x_49567:
[----:B------:R-:W-:Y:S01]  /*0590*/  SEL R14, R0, R5, !P2 ;  /* 0x00000005000e7207 */ /* 0x000fe20005000000 */
[----:B------:R-:W0:Y:S03]  /*05a0*/  DSETP.NEU.AND P0, PT, R2, -1, PT ;  /* 0xbff000000200742a */ /* 0x000e260003f0d000 */
[----:B0-----:R-:W-:Y:S01]  /*05b0*/  SEL R15, R14, 0x3ff00000, P0 ;  /* 0x3ff000000e0f7807 */ /* 0x001fe20000000000 */
[----:B------:R-:W-:Y:S01]  /*05c0*/  IMAD.MOV.U32 R14, RZ, RZ, RZ ;  /* 0x000000ffff0e7224 */ /* 0x000fe200078e00ff */
[----:B------:R-:W-:Y:S06]  /*05d0*/  BRA `(.L_x_49565) ;  /* 0x0000000000047947 */ /* 0x000fec0003800000 */
.L_x_49566:
[----:B------:R0:W1:Y:S02]  /*05e0*/  DADD R14, R36, R2 ;  /* 0x00000000240e7229 */ /* 0x0000640000000002 */
.L_x_49565:
[----:B------:R-:W-:Y:S05]  /*05f0*/  BSYNC.RECONVERGENT B2 ;  /* 0x0000000000027941 */ /* 0x000fea0003800200 */
.L_x_49564:
        /* <DEDUP_REMOVED lines=9> */
.L_x_49563:
[----:B------:R-:W-:Y:S05]  /*0690*/  BSYNC.RECONVERGENT B1 ;  /* 0x0000000000017941 */ /* 0x000fea0003800200 */
.L_x_49562:
[----:B------:R-:W-:Y:S01]  /*06a0*/  VIADD R6, R4, 0x80 ;  /* 0x0000008004067836 */ /* 0x000fe20000000000 */
[----:B------:R-:W-:Y:S04]  /*06b0*/  BSSY.RECONVERGENT B1, `(.L_x_49568) ;  /* 0x000003b000017945 */ /* 0x000fe80003800200 */
[----:B------:R-:W-:-:S13]  /*06c0*/  ISETP.GE.AND P0, PT, R6, R7, PT ;  /* 0x000000070600720c */ /* 0x000fda0003f06270 */
[----:B------:R-:W-:Y:S05]  /*06d0*/  @P0 BRA `(.L_x_49569) ;  /* 0x0000000000e00947 */ /* 0x000fea0003800000 */
[----:B-----5:R-:W-:Y:S01]  /*06e0*/  SHF.R.U32.HI R6, RZ, 0x14, R29 ;  /* 0x00000014ff067819 */ /* 0x020fe2000001161d */
[----:B------:R-:W1:Y:S01]  /*06f0*/  LDC R8, c[0x0][0x38c] ;  /* 0x0000e300ff087b82 */ /* 0x000e620000000800 */
[----:B------:R-:W2:Y:S01]  /*0700*/  DADD R16, R28, R2 ;  /* 0x000000001c107229 */ /* 0x000ea20000000002 */
[----:B------:R-:W-:Y:S01]  /*0710*/  ISETP.GE.AND P2, PT, R29, RZ, PT ;  /* 0x000000ff1d00720c */ /* 0x000fe20003f46270 */
[----:B------:R-:W-:Y:S01]  /*0720*/  BSSY.RECONVERGENT B2, `(.L_x_49570) ;  /* 0x000002a000027945 */ /* 0x000fe20003800200 */
[----:B------:R-:W-:Y:S02]  /*0730*/  LOP3.LUT R6, R6, 0x7ff, RZ, 0xc0, !PT ;  /* 0x000007ff06067812 */ /* 0x000fe400078ec0ff */
[----:B--2---:R-:W-:-:S03]  /*0740*/  LOP3.LUT R16, R17, 0x7ff00000, RZ, 0xc0, !PT ;  /* 0x7ff0000011107812 */ /* 0x004fc600078ec0ff */
        /* <DEDUP_REMOVED lines=33> */
.L_x_49573:
[----:B------:R-:W-:Y:S01]  /*0960*/  SEL R16, R0, R5, !P2 ;  /* 0x0000000500107207 */ /* 0x000fe20005000000 */
[----:B------:R-:W1:Y:S03]  /*0970*/  DSETP.NEU.AND P0, PT, R2, -1, PT ;  /* 0xbff000000200742a */ /* 0x000e660003f0d000 */
[----:B-1----:R-:W-:Y:S01]  /*0980*/  SEL R17, R16, 0x3ff00000, P0 ;  /* 0x3ff0000010117807 */ /* 0x002fe20000000000 */
[----:B------:R-:W-:Y:S01]  /*0990*/  IMAD.MOV.U32 R16, RZ, RZ, RZ ;  /* 0x000000ffff107224 */ /* 0x000fe200078e00ff */
[----:B------:R-:W-:Y:S06]  /*09a0*/  BRA `(.L_x_49571) ;  /* 0x0000000000047947 */ /* 0x000fec0003800000 */
.L_x_49572:
[----:B------:R1:W2:Y:S02]  /*09b0*/  DADD R16, R28, R2 ;  /* 0x000000001c107229 */ /* 0x0002a40000000002 */
.L_x_49571:
[----:B------:R-:W-:Y:S05]  /*09c0*/  BSYNC.RECONVERGENT B2 ;  /* 0x0000000000027941 */ /* 0x000fea0003800200 */
.L_x_49570:
[----:B------:R-:W1:Y:S02]  /*09d0*/  DSETP.NEU.AND P0, PT, R28, RZ, PT ;  /* 0x000000ff1c00722a */ /* 0x000e640003f0d000 */
[----:B-12---:R-:W-:Y:S02]  /*09e0*/  FSEL R28, R16, RZ, P0 ;  /* 0x000000ff101c7208 */ /* 0x006fe40000000000 */
[----:B------:R-:W-:-:S15]  /*09f0*/  FSEL R16, R17, 1.875, P0 ;  /* 0x3ff0000011107808 */ /* 0x000fde0000000000 */
[----:B------:R-:W-:-:S15]  /*0a00*/  NOP ;  /* 0x0000000000007918 */ /* 0x000fde0000000000 */
[----:B------:R-:W-:-:S15]  /*0a10*/  NOP ;  /* 0x0000000000007918 */ /* 0x000fde0000000000 */
[----:B------:R-:W-:-:S15]  /*0a20*/  NOP ;  /* 0x0000000000007918 */ /* 0x000fde0000000000 */
[----:B------:R-:W1:Y:S02]  /*0a30*/  DSETP.NEU.AND P0, PT, R2, 1, PT ;  /* 0x3ff000000200742a */ /* 0x000e640003f0d000 */
[----:B-1----:R-:W-:Y:S02]  /*0a40*/  FSEL R28, R28, RZ, P0 ;  /* 0x000000ff1c1c7208 */ /* 0x002fe40000000000 */
[----:B------:R-:W-:-:S07]  /*0a50*/  FSEL R29, R16, 1.875, P0 ;  /* 0x3ff00000101d7808 */ /* 0x000fce0000000000 */
.L_x_49569:
[----:B------:R-:W-:Y:S05]  /*0a60*/  BSYNC.RECONVERGENT B1 ;  /* 0x0000000000017941 */ /* 0x000fea0003800200 */
.L_x_49568:
        /* <DEDUP_REMOVED lines=44> */
.L_x_49579:
[----:B------:R-:W-:Y:S01]  /*0d30*/  SEL R16, R0, R5, !P2 ;  /* 0x0000000500107207 */ /* 0x000fe20005000000 */
[----:B------:R-:W1:Y:S03]  /*0d40*/  DSETP.NEU.AND P0, PT, R2, -1, PT ;  /* 0xbff000000200742a */ /* 0x000e660003f0d000 */
[----:B-1----:R-:W-:Y:S01]  /*0d50*/  SEL R17, R16, 0x3ff00000, P0 ;  /* 0x3ff0000010117807 */ /* 0x002fe20000000000 */
[----:B------:R-:W-:Y:S01]  /*0d60*/  IMAD.MOV.U32 R16, RZ, RZ, RZ ;  /* 0x000000ffff107224 */ /* 0x000fe200078e00ff */
[----:B------:R-:W-:Y:S06]  /*0d70*/  BRA `(.L_x_49577) ;  /* 0x0000000000047947 */ /* 0x000fec0003800000 */
.L_x_49578:
[----:B------:R1:W2:Y:S02]  /*0d80*/  DADD R16, R10, R2 ;  /* 0x000000000a107229 */ /* 0x0002a40000000002 */
.L_x_49577:
[----:B------:R-:W-:Y:S05]  /*0d90*/  BSYNC.RECONVERGENT B2 ;  /* 0x0000000000027941 */ /* 0x000fea0003800200 */
.L_x_49576:
[----:B------:R-:W0:Y:S02]  /*0da0*/  DSETP.NEU.AND P0, PT, R10, RZ, PT ;  /* 0x000000ff0a00722a */ /* 0x000e240003f0d000 */
[----:B0-2---:R-:W-:Y:S02]  /*0db0*/  FSEL R36, R16, RZ, P0 ;  /* 0x000000ff10247208 */ /* 0x005fe40000000000 */
[----:B------:R-:W-:-:S15]  /*0dc0*/  FSEL R16, R17, 1.875, P0 ;  /* 0x3ff0000011107808 */ /* 0x000fde0000000000 */
[----:B------:R-:W-:-:S15]  /*0dd0*/  NOP ;  /* 0x0000000000007918 */ /* 0x000fde0000000000 */
[----:B------:R-:W-:-:S15]  /*0de0*/  NOP ;  /* 0x0000000000007918 */ /* 0x000fde0000000000 */
[----:B------:R-:W-:-:S15]  /*0df0*/  NOP ;  /* 0x0000000000007918 */ /* 0x000fde0000000000 */
[----:B------:R-:W0:Y:S02]  /*0e00*/  DSETP.NEU.AND P0, PT, R2, 1, PT ;  /* 0x3ff000000200742a */ /* 0x000e240003f0d000 */
[----:B0-----:R-:W-:Y:S02]  /*0e10*/  FSEL R36, R36, RZ, P0 ;  /* 0x000000ff24247208 */ /* 0x001fe40000000000 */
[----:B------:R-:W-:-:S07]  /*0e20*/  FSEL R37, R16, 1.875, P0 ;  /* 0x3ff0000010257808 */ /* 0x000fce0000000000 */
.L_x_49575:
[----:B------:R-:W-:Y:S05]  /*0e30*/  BSYNC.RECONVERGENT B1 ;  /* 0x0000000000017941 */ /* 0x000fea0003800200 */
.L_x_49574:
[----:B------:R-:W-:-:S05]  /*0e40*/  VIADD R6, R4, 0x180 ;  /* 0x0000018004067836 */ /* 0x000fca0000000000 */
[----:B------:R-:W-:-:S13]  /*0e50*/  ISETP.GE.AND P0, PT, R6, R7, PT ;  /* 0x000000070600720c */ /* 0x000fda0003f06270 */
[----:B------:R-:W-:Y:S05]  /*0e60*/  @P0 BRA `(.L_x_49580) ;  /* 0x0000001800080947 */ /* 0x000fea0003800000 */
[----:B-----5:R-:W-:Y:S01]  /*0e70*/  SHF.R.U32.HI R6, RZ, 0x14, R13 ;  /* 0x00000014ff067819 */ /* 0x020fe2000001160d */
[----:B------:R-:W2:Y:S01]  /*0e80*/  LDC R8, c[0x0][0x38c] ;  /* 0x0000e300ff087b82 */ /* 0x000ea20000000800 */
[----:B-1----:R-:W1:Y:S01]  /*0e90*/  DADD R10, R12, R2 ;  /* 0x000000000c0a7229 */ /* 0x002e620000000002 */
        /* <DEDUP_REMOVED lines=37> */
.L_x_49584:
[----:B------:R-:W-:Y:S01]  /*10f0*/  SEL R0, R0, R5, !P2 ;  /* 0x0000000500007207 */ /* 0x000fe20005000000 */
[----:B------:R-:W1:Y:S01]  /*1100*/  DSETP.NEU.AND P0, PT, R2, -1, PT ;  /* 0xbff000000200742a */ /* 0x000e620003f0d000 */
[----:B------:R-:W-:Y:S02]  /*1110*/  IMAD.MOV.U32 R10, RZ, RZ, RZ ;  /* 0x000000ffff0a7224 */ /* 0x000fe400078e00ff */
[----:B-1----:R-:W-:Y:S01]  /*1120*/  SEL R11, R0, 0x3ff00000, P0 ;  /* 0x3ff00000000b7807 */ /* 0x002fe20000000000 */
[----:B------:R-:W-:Y:S06]  /*1130*/  BRA `(.L_x_49582) ;  /* 0x0000000000047947 */ /* 0x000fec0003800000 */
.L_x_49583:
[----:B------:R1:W2:Y:S02]  /*1140*/  DADD R10, R12, R2 ;  /* 0x000000000c0a7229 */ /* 0x0002a40000000002 */
.L_x_49582:
[----:B------:R-:W-:Y:S05]  /*1150*/  BSYNC.RECONVERGENT B1 ;  /* 0x0000000000017941 */ /* 0x000fea0003800200 */
.L_x_49581:
[----:B------:R-:W2:Y:S02]  /*1160*/  DSETP.NEU.AND P0, PT, R12, RZ, PT ;  /* 0x000000ff0c00722a */ /* 0x000ea40003f0d000 */
[----:B--2---:R-:W-:Y:S02]  /*1170*/  FSEL R0, R10, RZ, P0 ;  /* 0x000000ff0a007208 */ /* 0x004fe40000000000 */
[----:B------:R-:W-:-:S15]  /*1180*/  FSEL R10, R11, 1.875, P0 ;  /* 0x3ff000000b0a7808 */ /* 0x000fde0000000000 */
[----:B------:R-:W-:-:S15]  /*1190*/  NOP ;  /* 0x0000000000007918 */ /* 0x000fde0000000000 */
[----:B------:R-:W-:-:S15]  /*11a0*/  NOP ;  /* 0x0000000000007918 */ /* 0x000fde0000000000 */
[----:B------:R-:W-:-:S15]  /*11b0*/  NOP ;  /* 0x0000000000007918 */ /* 0x000fde0000000000 */
[----:B------:R-:W0:Y:S02]  /*11c0*/  DSETP.NEU.AND P0, PT, R2, 1, PT ;  /* 0x3ff000000200742a */ /* 0x000e240003f0d000 */
[----:B01----:R-:W-:Y:S02]  /*11d0*/  FSEL R2, R0, RZ, P0 ;  /* 0x000000ff00027208 */ /* 0x003fe40000000000 */
[----:B------:R-:W-:Y:S01]  /*11e0*/  FSEL R3, R10, 1.875, P0 ;  /* 0x3ff000000a037808 */ /* 0x000fe20000000000 */
[----:B------:R-:W-:Y:S06]  /*11f0*/  BRA `(.L_x_49580) ;  /* 0x0000001400247947 */ /* 0x000fec0003800000 */
.L_x_49561:
[----:B------:R-:W-:Y:S01]  /*1200*/  ISETP.GE.AND P0, PT, R4, R7, PT ;  /* 0x000000070400720c */ /* 0x000fe20003f06270 */
[----:B------:R-:W-:-:S12]  /*1210*/  BSSY.RECONVERGENT B1, `(.L_x_49585) ;  /* 0x0000054000017945 */ /* 0x000fd80003800200 */
[----:B------:R-:W-:Y:S05]  /*1220*/  @P0 BRA `(.L_x_49586) ;  /* 0x0000000400480947 */ /* 0x000fea0003800000 */
[----:B------:R-:W0:Y:S01]  /*1230*/  LDCU UR6, c[0x0][0x38c] ;  /* 0x00007180ff0677ac */ /* 0x000e220008000800 */
[--C-:B-----5:R-:W-:Y:S01]  /*1240*/  SHF.R.U32.HI R6, RZ, 0x14, R37.reuse ;  /* 0x00000014ff067819 */ /* 0x120fe20000011625 */
[----:B------:R-:W-:Y:S01]  /*1250*/  BSSY.RECONVERGENT B2, `(.L_x_49587) ;  /* 0x000000b000027945 */ /* 0x000fe20003800200 */
[----:B------:R1:W2:Y:S02]  /*1260*/  DADD R18, -RZ, |R2| ;  /* 0x00000000ff127229 */ /* 0x0002a40000000502 */
[----:B------:R-:W-:Y:S01]  /*1270*/  LOP3.LUT R6, R6, 0x7ff, RZ, 0xc0, !PT ;  /* 0x000007ff06067812 */ /* 0x000fe200078ec0ff */
[----:B-1----:R-:W-:Y:S02]  /*1280*/  IMAD.MOV.U32 R2, RZ, RZ, R36 ;  /* 0x000000ffff027224 */ /* 0x002fe400078e0024 */
[----:B------:R-:W-:Y:S02]  /*1290*/  IMAD.MOV.U32 R3, RZ, RZ, R37 ;  /* 0x000000ffff037224 */ /* 0x000fe400078e0025 */
[----:B------:R-:W-:Y:S01]  /*12a0*/  VIADD R15, R6, 0xfffffc0c ;  /* 0xfffffc0c060f7836 */ /* 0x000fe20000000000 */
[----:B------:R-:W-:-:S04]  /*12b0*/  MOV R6, 0x1300 ;  /* 0x0000130000067802 */ /* 0x000fc80000000f00 */
[CC--:B------:R-:W-:Y:S02]  /*12c0*/  SHF.L.U64.HI R8, R36.reuse, R15.reuse, R37 ;  /* 0x0000000f24087219 */ /* 0x0c0fe40000010225 */
[----:B------:R-:W-:Y:S02]  /*12d0*/  SHF.L.U32 R14, R36, R15, RZ ;  /* 0x0000000f240e7219 */ /* 0x000fe400000006ff */
[----:B0-2---:R-:W-:-:S13]  /*12e0*/  ISETP.LE.AND P1, PT, RZ, UR6, PT ;  /* 0x00000006ff007c0c */ /* 0x005fda000bf23270 */
[----:B------:R-:W-:Y:S05]  /*12f0*/  CALL.REL.NOINC `($_ZN2at6native27unrolled_elementwise_kernelIZNS0_50_GLOBAL__N__2680c7bb_12_PowKernel_cu_7dd49032_317022pow_scalar_tensor_implIdEEvRNS_18TensorIteratorBaseET_EUldE_St5arrayIPcLm2EELi4E23TrivialOffsetCalculatorILi1EjESC_NS0_6memory15LoadWithoutCastENSD_16StoreWithoutCastEEEviS6_T0_T2_T3_T4_T5_$__internal_accurate_pow) ;  /* 0x00000014006c7944 */ /* 0x000fea0003c00000 */
[----:B------:R-:W-:Y:S05]  /*1300*/  BSYNC.RECONVERGENT B2 ;  /* 0x0000000000027941 */ /* 0x000fea0003800200 */
.L_x_49587:
        /* <DEDUP_REMOVED lines=8> */
[----:B------:R-:W-:Y:S01]  /*1390*/  BSSY.RECONVERGENT B2, `(.L_x_49588) ;  /* 0x0000032000027945 */ /* 0x000fe20003800200 */
[----:B------:R-:W-:Y:S01]  /*13a0*/  ISETP.EQ.AND.EX P0, PT, R8, -0x80000000, !P1, P0 ;  /* 0x800000000800780c */ /* 0x000fe20004f02300 */
[----:B0-----:R-:W-:Y:S02]  /*13b0*/  IMAD.U32 R2, RZ, RZ, UR6 ;  /* 0x00000006ff027e24 */ /* 0x001fe4000f8e00ff */
[----:B------:R-:W-:-:S15]  /*13c0*/  IMAD.U32 R3, RZ, RZ, UR7 ;  /* 0x00000007ff037e24 */ /* 0x000fde000f8e00ff */
[----:B------:R-:W-:-:S15]  /*13d0*/  NOP ;  /* 0x0000000000007918 */ /* 0x000fde0000000000 */
[----:B------:R-:W-:-:S15]  /*13e0*/  NOP ;  /* 0x0000000000007918 */ /* 0x000fde0000000000 */
[----:B------:R-:W-:-:S14]  /*13f0*/  NOP ;  /* 0x0000000000007918 */ /* 0x000fdc0000000000 */
        /* <DEDUP_REMOVED lines=43> */
.L_x_49589:
[----:B------:R-:W-:Y:S05]  /*16b0*/  BSYNC.RECONVERGENT B2 ;  /* 0x0000000000027941 */ /* 0x000fea0003800200 */
.L_x_49588:
        /* <DEDUP_REMOVED lines=9> */
.L_x_49586:
[----:B------:R-:W-:Y:S05]  /*1750*/  BSYNC.RECONVERGENT B1 ;  /* 0x0000000000017941 */ /* 0x000fea0003800200 */
.L_x_49585:
[----:B------:R-:W-:Y:S01]  /*1760*/  VIADD R6, R4, 0x80 ;  /* 0x0000008004067836 */ /* 0x000fe20000000000 */
[----:B------:R-:W-:Y:S04]  /*1770*/  BSSY.RECONVERGENT B1, `(.L_x_49590) ;  /* 0x0000050000017945 */ /* 0x000fe80003800200 */
[----:B------:R-:W-:-:S13]  /*1780*/  ISETP.GE.AND P0, PT, R6, R7, PT ;  /* 0x000000070600720c */ /* 0x000fda0003f06270 */
        /* <DEDUP_REMOVED lines=15> */
.L_x_49592:
        /* <DEDUP_REMOVED lines=46> */
.L_x_49596:
[----:B------:R-:W-:-:S04]  /*1b60*/  ISETP.GE.AND P0, PT, R29, RZ, PT ;  /* 0x000000ff1d00720c */ /* 0x000fc80003f06270 */
[----:B------:R-:W-:-:S08]  /*1b70*/  SEL R16, R0, R5, !P0 ;  /* 0x0000000500107207 */ /* 0x000fd00004000000 */
[----:B------:R-:W0:Y:S02]  /*1b80*/  DSETP.NEU.AND P0, PT, R2, -1, PT ;  /* 0xbff000000200742a */ /* 0x000e240003f0d000 */
[----:B0-----:R-:W-:Y:S01]  /*1b90*/  SEL R17, R16, 0x3ff00000, P0 ;  /* 0x3ff0000010117807 */ /* 0x001fe20000000000 */
[----:B------:R-:W-:Y:S01]  /*1ba0*/  IMAD.MOV.U32 R16, RZ, RZ, RZ ;  /* 0x000000ffff107224 */ /* 0x000fe200078e00ff */
[----:B------:R-:W-:Y:S06]  /*1bb0*/  BRA `(.L_x_49594) ;  /* 0x0000000000047947 */ /* 0x000fec0003800000 */
.L_x_49595:
[----:B------:R0:W1:Y:S02]  /*1bc0*/  DADD R16, R28, R2 ;  /* 0x000000001c107229 */ /* 0x0000640000000002 */
.L_x_49594:
[----:B------:R-:W-:Y:S05]  /*1bd0*/  BSYNC.RECONVERGENT B2 ;  /* 0x0000000000027941 */ /* 0x000fea0003800200 */
.L_x_49593:
        /* <DEDUP_REMOVED lines=9> */
.L_x_49591:
[----:B------:R-:W-:Y:S05]  /*1c70*/  BSYNC.RECONVERGENT B1 ;  /* 0x0000000000017941 */ /* 0x000fea0003800200 */
.L_x_49590:
        /* <DEDUP_REMOVED lines=18> */
.L_x_49599:
        /* <DEDUP_REMOVED lines=46> */
.L_x_49603:
[----:B------:R-:W-:-:S04]  /*2080*/  ISETP.GE.AND P0, PT, R11, RZ, PT ;  /* 0x000000ff0b00720c */ /* 0x000fc80003f06270 */
[----:B------:R-:W-:-:S08]  /*2090*/  SEL R16, R0, R5, !P0 ;  /* 0x0000000500107207 */ /* 0x000fd00004000000 */
[----:B------:R-:W0:Y:S02]  /*20a0*/  DSETP.NEU.AND P0, PT, R2, -1, PT ;  /* 0xbff000000200742a */ /* 0x000e240003f0d000 */
[----:B0-----:R-:W-:Y:S01]  /*20b0*/  SEL R17, R16, 0x3ff00000, P0 ;  /* 0x3ff0000010117807 */ /* 0x001fe20000000000 */
[----:B------:R-:W-:Y:S01]  /*20c0*/  IMAD.MOV.U32 R16, RZ, RZ, RZ ;  /* 0x000000ffff107224 */ /* 0x000fe200078e00ff */
[----:B------:R-:W-:Y:S06]  /*20d0*/  BRA `(.L_x_49601) ;  /* 0x0000000000047947 */ /* 0x000fec0003800000 */
.L_x_49602:
[----:B------:R0:W1:Y:S02]  /*20e0*/  DADD R16, R10, R2 ;  /* 0x000000000a107229 */ /* 0x0000640000000002 */
.L_x_49601:
[----:B------:R-:W-:Y:S05]  /*20f0*/  BSYNC.RECONVERGENT B2 ;  /* 0x0000000000027941 */ /* 0x000fea0003800200 */
.L_x_49600:
        /* <DEDUP_REMOVED lines=9> */
.L_x_49598:
[----:B------:R-:W-:Y:S05]  /*2190*/  BSYNC.RECONVERGENT B1 ;  /* 0x0000000000017941 */ /* 0x000fea0003800200 */
.L_x_49597:
[----:B------:R-:W-:-:S05]  /*21a0*/  VIADD R6, R4, 0x180 ;  /* 0x0000018004067836 */ /* 0x000fca0000000000 */
[----:B------:R-:W-:-:S13]  /*21b0*/  ISETP.GE.AND P0, PT, R6, R7, PT ;  /* 0x000000070600720c */ /* 0x000fda0003f06270 */
[----:B------:R-:W-:Y:S05]  /*21c0*/  @P0 BRA `(.L_x_49580) ;  /* 0x0000000400300947 */ /* 0x000fea0003800000 */
[----:B------:R-:W1:Y:S01]  /*21d0*/  LDCU UR6, c[0x0][0x38c] ;  /* 0x00007180ff0677ac */ /* 0x000e620008000800 */
[--C-:B-----5:R-:W-:Y:S01]  /*21e0*/  SHF.R.U32.HI R6, RZ, 0x14, R13.reuse ;  /* 0x00000014ff067819 */ /* 0x120fe2000001160d */
[----:B------:R-:W-:Y:S01]  /*21f0*/  BSSY.RECONVERGENT B1, `(.L_x_49604) ;  /* 0x000000b000017945 */ /* 0x000fe20003800200 */
[----:B------:R0:W2:Y:S02]  /*2200*/  DADD R18, -RZ, |R2| ;  /* 0x00000000ff127229 */ /* 0x0000a40000000502 */
[----:B------:R-:W-:Y:S01]  /*2210*/  LOP3.LUT R6, R6, 0x7ff, RZ, 0xc0, !PT ;  /* 0x000007ff06067812 */ /* 0x000fe200078ec0ff */
[----:B0-----:R-:W-:Y:S02]  /*2220*/  IMAD.MOV.U32 R2, RZ, RZ, R12 ;  /* 0x000000ffff027224 */ /* 0x001fe400078e000c */
[----:B------:R-:W-:Y:S02]  /*2230*/  IMAD.MOV.U32 R3, RZ, RZ, R13 ;  /* 0x000000ffff037224 */ /* 0x000fe400078e000d */
[----:B------:R-:W-:Y:S01]  /*2240*/  VIADD R11, R6, 0xfffffc0c ;  /* 0xfffffc0c060b7836 */ /* 0x000fe20000000000 */
[----:B------:R-:W-:-:S04]  /*2250*/  MOV R6, 0x22a0 ;  /* 0x000022a000067802 */ /* 0x000fc80000000f00 */
[CC--:B------:R-:W-:Y:S02]  /*2260*/  SHF.L.U64.HI R8, R12.reuse, R11.reuse, R13 ;  /* 0x0000000b0c087219 */ /* 0x0c0fe4000001020d */
[----:B------:R-:W-:Y:S02]  /*2270*/  SHF.L.U32 R10, R12, R11, RZ ;  /* 0x0000000b0c0a7219 */ /* 0x000fe400000006ff */
[----:B-12---:R-:W-:-:S13]  /*2280*/  ISETP.LE.AND P1, PT, RZ, UR6, PT ;  /* 0x00000006ff007c0c */ /* 0x006fda000bf23270 */
[----:B------:R-:W-:Y:S05]  /*2290*/  CALL.REL.NOINC `($_ZN2at6native27unrolled_elementwise_kernelIZNS0_50_GLOBAL__N__2680c7bb_12_PowKernel_cu_7dd49032_317022pow_scalar_tensor_implIdEEvRNS_18TensorIteratorBaseET_EUldE_St5arrayIPcLm2EELi4E23TrivialOffsetCalculatorILi1EjESC_NS0_6memory15LoadWithoutCastENSD_16StoreWithoutCastEEEviS6_T0_T2_T3_T4_T5_$__internal_accurate_pow) ;  /* 0x0000000400847944 */ /* 0x000fea0003c00000 */
[----:B------:R-:W-:Y:S05]  /*22a0*/  BSYNC.RECONVERGENT B1 ;  /* 0x0000000000017941 */ /* 0x000fea0003800200 */
.L_x_49604:
[----:B------:R-:W0:Y:S01]  /*22b0*/  LDC.64 R2, c[0x0][0x388] ;  /* 0x0000e200ff027b82 */ /* 0x000e220000000a00 */
        /* <DEDUP_REMOVED lines=44> */
.L_x_49608:
[----:B------:R-:W-:Y:S01]  /*2580*/  ISETP.GE.AND P0, PT, R13, RZ, PT ;  /* 0x000000ff0d00720c */ /* 0x000fe20003f06270 */
[----:B------:R-:W-:-:S03]  /*2590*/  IMAD.MOV.U32 R10, RZ, RZ, RZ ;  /* 0x000000ffff0a7224 */ /* 0x000fc600078e00ff */
[----:B------:R-:W-:-:S08]  /*25a0*/  SEL R0, R0, R5, !P0 ;  /* 0x0000000500007207 */ /* 0x000fd00004000000 */
[----:B------:R-:W0:Y:S02]  /*25b0*/  DSETP.NEU.AND P0, PT, R2, -1, PT ;  /* 0xbff000000200742a */ /* 0x000e240003f0d000 */
[----:B0-----:R-:W-:Y:S01]  /*25c0*/  SEL R11, R0, 0x3ff00000, P0 ;  /* 0x3ff00000000b7807 */ /* 0x001fe20000000000 */
[----:B------:R-:W-:Y:S06]  /*25d0*/  BRA `(.L_x_49606) ;  /* 0x0000000000047947 */ /* 0x000fec0003800000 */
.L_x_49607:
[----:B------:R0:W1:Y:S02]  /*25e0*/  DADD R10, R12, R2 ;  /* 0x000000000c0a7229 */ /* 0x0000640000000002 */
.L_x_49606:
[----:B------:R-:W-:Y:S05]  /*25f0*/  BSYNC.RECONVERGENT B1 ;  /* 0x0000000000017941 */ /* 0x000fea0003800200 */
.L_x_49605:
        /* <DEDUP_REMOVED lines=9> */
.L_x_49580:
[----:B------:R-:W-:Y:S05]  /*2690*/  BSYNC.RECONVERGENT B0 ;  /* 0x0000000000007941 */ /* 0x000fea0003800200 */
.L_x_49560:
[----:B------:R-:W-:Y:S01]  /*26a0*/  ISETP.GE.AND P0, PT, R4, R7, PT ;  /* 0x000000070400720c */ /* 0x000fe20003f06270 */
[----:B------:R-:W-:Y:S04]  /*26b0*/  BSSY.RECONVERGENT B0, `(.L_x_49609) ;  /* 0x0000017000007945 */ /* 0x000fe80003800200 */
[----:B------:R-:W-:Y:S08]  /*26c0*/  BSSY.RELIABLE B1, `(.L_x_49610) ;  /* 0x000000f000017945 */ /* 0x000ff00003800100 */
[----:B------:R-:W-:Y:S05]  /*26d0*/  @P0 BRA `(.L_x_49611) ;  /* 0x0000000000340947 */ /* 0x000fea0003800000 */
[----:B01---5:R-:W0:Y:S01]  /*26e0*/  LDC.64 R10, c[0x0][0x398] ;  /* 0x0000e600ff0a7b82 */ /* 0x023e220000000a00 */
[----:B------:R-:W-:Y:S02]  /*26f0*/  IMAD R5, R9, 0x200, R4 ;  /* 0x0000020009057824 */ /* 0x000fe400078e0204 */
[----:B------:R-:W-:-:S05]  /*2700*/  VIADD R4, R4, 0x80 ;  /* 0x0000008004047836 */ /* 0x000fca0000000000 */
[----:B------:R-:W-:-:S13]  /*2710*/  ISETP.GE.AND P0, PT, R4, R7, PT ;  /* 0x000000070400720c */ /* 0x000fda0003f06270 */
[----:B------:R-:W-:Y:S05]  /*2720*/  @P0 BREAK.RELIABLE B1 ;  /* 0x0000000000010942 */ /* 0x000fea0003800100 */
[----:B0-----:R-:W-:-:S05]  /*2730*/  IMAD.WIDE.U32 R10, R5, 0x8, R10 ;  /* 0x00000008050a7825 */ /* 0x001fca00078e000a */
[----:B------:R0:W-:Y:S01]  /*2740*/  STG.E.64 desc[UR4][R10.64], R14 ;  /* 0x0000000e0a007986 */ /* 0x0001e2000c101b04 */
[----:B------:R-:W-:Y:S05]  /*2750*/  @P0 BRA `(.L_x_49612) ;  /* 0x0000000000300947 */ /* 0x000fea0003800000 */
[----:B0-----:R-:W0:Y:S01]  /*2760*/  LDC.64 R10, c[0x0][0x398] ;  /* 0x0000e600ff0a7b82 */ /* 0x001e220000000a00 */
[----:B------:R-:W-:Y:S02]  /*2770*/  IMAD R5, R9, 0x200, R4 ;  /* 0x0000020009057824 */ /* 0x000fe400078e0204 */
[----:B------:R-:W-:Y:S02]  /*2780*/  VIADD R4, R4, 0x80 ;  /* 0x0000008004047836 */ /* 0x000fe40000000000 */
[----:B0-----:R-:W-:-:S05]  /*2790*/  IMAD.WIDE.U32 R10, R5, 0x8, R10 ;  /* 0x00000008050a7825 */ /* 0x001fca00078e000a */
[----:B------:R2:W-:Y:S02]  /*27a0*/  STG.E.64 desc[UR4][R10.64], R28 ;  /* 0x0000001c0a007986 */ /* 0x0005e4000c101b04 */
.L_x_49611:
[----:B------:R-:W-:Y:S05]  /*27b0*/  BSYNC.RELIABLE B1 ;  /* 0x0000000000017941 */ /* 0x000fea0003800100 */
.L_x_49610:
[----:B------:R-:W-:-:S13]  /*27c0*/  ISETP.GE.AND P0, PT, R4, R7, PT ;  /* 0x000000070400720c */ /* 0x000fda0003f06270 */
[----:B012--5:R-:W0:Y:S01]  /*27d0*/  @!P0 LDC.64 R10, c[0x0][0x398] ;  /* 0x0000e600ff0a8b82 */ /* 0x027e220000000a00 */
[----:B------:R-:W-:Y:S02]  /*27e0*/  @!P0 IMAD R5, R9, 0x200, R4 ;  /* 0x0000020009058824 */ /* 0x000fe400078e0204 */
[----:B------:R-:W-:Y:S02]  /*27f0*/  @!P0 VIADD R4, R4, 0x80 ;  /* 0x0000008004048836 */ /* 0x000fe40000000000 */
[----:B0-----:R-:W-:-:S05]  /*2800*/  @!P0 IMAD.WIDE.U32 R10, R5, 0x8, R10 ;  /* 0x00000008050a8825 */ /* 0x001fca00078e000a */
[----:B------:R1:W-:Y:S02]  /*2810*/  @!P0 STG.E.64 desc[UR4][R10.64], R36 ;  /* 0x000000240a008986 */ /* 0x0003e4000c101b04 */
.L_x_49612:
[----:B------:R-:W-:Y:S05]  /*2820*/  BSYNC.RECONVERGENT B0 ;  /* 0x0000000000007941 */ /* 0x000fea0003800200 */
.L_x_49609:
[----:B------:R-:W-:Y:S05]  /*2830*/  WARPSYNC.ALL ;  /* 0x0000000000007948 */ /* 0x000fea0003800000 */
[----:B------:R-:W-:-:S13]  /*2840*/  ISETP.GE.AND P0, PT, R4, R7, PT ;  /* 0x000000070400720c */ /* 0x000fda0003f06270 */
[----:B------:R-:W-:Y:S05]  /*2850*/  @P0 EXIT ;  /* 0x000000000000094d */ /* 0x000fea0003800000 */
[----:B------:R-:W2:Y:S01]  /*2860*/  LDC.64 R6, c[0x0][0x398] ;  /* 0x0000e600ff067b82 */ /* 0x000ea20000000a00 */
[----:B------:R-:W-:-:S04]  /*2870*/  IMAD R5, R9, 0x200, R4 ;  /* 0x0000020009057824 */ /* 0x000fc800078e0204 */
[----:B--2---:R-:W-:-:S05]  /*2880*/  IMAD.WIDE.U32 R4, R5, 0x8, R6 ;  /* 0x0000000805047825 */ /* 0x004fca00078e0006 */
[----:B------:R-:W-:Y:S01]  /*2890*/  STG.E.64 desc[UR4][R4.64], R2 ;  /* 0x0000000204007986 */ /* 0x000fe2000c101b04 */
[----:B------:R-:W-:Y:S05]  /*28a0*/  EXIT ;  /* 0x000000000000794d */ /* 0x000fea0003800000 */
        .type           $_ZN2at6native27unrolled_elementwise_kernelIZNS0_50_GLOBAL__N__2680c7bb_12_PowKernel_cu_7dd49032_317022pow_scalar_tensor_implIdEEvRNS_18TensorIteratorBaseET_EUldE_St5arrayIPcLm2EELi4E23TrivialOffsetCalculatorILi1EjESC_NS0_6memory15LoadWithoutCastENSD_16StoreWithoutCastEEEviS6_T0_T2_T3_T4_T5_$__internal_accurate_pow,@function
        .size           $_ZN2at6native27unrolled_elementwise_kernelIZNS0_50_GLOBAL__N__2680c7bb_12_PowKernel_cu_7dd49032_317022pow_scalar_tensor_implIdEEvRNS_18TensorIteratorBaseET_EUldE_St5arrayIPcLm2EELi4E23TrivialOffsetCalculatorILi1EjESC_NS0_6memory15LoadWithoutCastENSD_16StoreWithoutCastEEEviS6_T0_T2_T3_T4_T5_$__internal_accurate_pow,(.L_x_60699 - $_ZN2at6native27unrolled_elementwise_kernelIZNS0_50_GLOBAL__N__2680c7bb_12_PowKernel_cu_7dd49032_317022pow_scalar_tensor_implIdEEvRNS_18TensorIteratorBaseET_EUldE_St5arrayIPcLm2EELi4E23TrivialOffsetCalculatorILi1EjESC_NS0_6memory15LoadWithoutCastENSD_16StoreWithoutCastEEEviS6_T0_T2_T3_T4_T5_$__internal_accurate_pow)
$_ZN2at6native27unrolled_elementwise_kernelIZNS0_50_GLOBAL__N__2680c7bb_12_PowKernel_cu_7dd49032_317022pow_scalar_tensor_implIdEEvRNS_18TensorIteratorBaseET_EUldE_St5arrayIPcLm2EELi4E23TrivialOffsetCalculatorILi1EjESC_NS0_6memory15LoadWithoutCastENSD_16StoreWithoutCastEEEviS6_T0_T2_T3_T4_T5_$__internal_accurate_pow:
        /* <DEDUP_REMOVED lines=13> */
[----:B------:R-:W-:Y:S01]  /*2980*/  IMAD.MOV.U32 R16, RZ, RZ, RZ ;  /* 0x000000ffff107224 */ /* 0x000fe200078e00ff */
[----:B------:R-:W-:Y:S01]  /*2990*/  LOP3.LUT R20, R20, 0x800fffff, RZ, 0xc0, !PT ;  /* 0x800fffff14147812 */ /* 0x000fe200078ec0ff */
[----:B------:R-:W-:Y:S02]  /*29a0*/  IMAD.MOV.U32 R32, RZ, RZ, R18 ;  /* 0x000000ffff207224 */ /* 0x000fe400078e0012 */
[----:B------:R-:W-:Y:S01]  /*29b0*/  VIADD R18, R19, 0xfffffc01 ;  /* 0xfffffc0113127836 */ /* 0x000fe20000000000 */
[----:B------:R-:W-:-:S04]  /*29c0*/  LOP3.LUT R33, R20, 0x3ff00000, RZ, 0xfc, !PT ;  /* 0x3ff0000014217812 */ /* 0x000fc800078efcff */
        /* <DEDUP_REMOVED lines=19> */
[----:B0-----:R-:W-:Y:S02]  /*2b00*/  IMAD.MOV.U32 R32, RZ, RZ, 0x41ad3b5a ;  /* 0x41ad3b5aff207424 */ /* 0x001fe400078e00ff */
        /* <DEDUP_REMOVED lines=77> */
[----:B-1----:R-:W-:-:S15]  /*2fe0*/  DFMA R26, R22, R26, R30 ;  /* 0x0000001a161a722b */ /* 0x002fde000000001e */
        /* <DEDUP_REMOVED lines=359> */
.L_x_49613:
        /* <DEDUP_REMOVED lines=10> */
[----:B------:R-:W-:Y:S06]  /*4700*/  RET.REL.NODEC R2 `(_ZN2at6native27unrolled_elementwise_kernelIZNS0_50_GLOBAL__N__2680c7bb_12_PowKernel_cu_7dd49032_317022pow_scalar_tensor_implIdEEvRNS_18TensorIteratorBaseET_EUldE_St5arrayIPcLm2EELi4E23TrivialOffsetCalculatorILi1EjESC_NS0_6memory15LoadWithoutCastENSD_16StoreWithoutCastEEEviS6_T0_T2_T3_T4_T5_) ;  /* 0xffffffb8023c7950 */ /* 0x000fec0003c3ffff */
.L_x_49614:
        /* <DEDUP_REMOVED lines=15> */
.L_x_60699:


//--------------------- .text._ZN2at6native29vectorized_elementwise_kernelILi2EZNS0_50_GLOBAL__N__2680c7bb_12_PowKernel_cu_7dd49032_317022pow_scalar_tensor_implIdEEvRNS_18TensorIteratorBaseET_EUldE_St5arrayIPcLm2EEEEviT0_T1_ --------------------------
	.section	.text._ZN2at6native29vectorized_elementwise_kernelILi2EZNS0_50_GLOBAL__N__2680c7bb_12_PowKernel_cu_7dd49032_317022pow_scalar_tensor_implIdEEvRNS_18TensorIteratorBaseET_EUldE_St5arrayIPcLm2EEEEviT0_T1_,"ax",@progbits
	.align	128
        .global         _ZN2at6native29vectorized_elementwise_kernelILi2EZNS0_50_GLOBAL__N__2680c7bb_12_PowKernel_cu_7dd49032_317022pow_scalar_tensor_implIdEEvRNS_18TensorIteratorBaseET_EUldE_St5arrayIPcLm2EEEEviT0_T1_
        .type           _ZN2at6native29vectorized_elementwise_kernelILi2EZNS0_50_GLOBAL__N__2680c7bb_12_PowKernel_cu_7dd49032_317022pow_scalar_tensor_implIdEEvRNS_18TensorIteratorBaseET_EUldE_St5arrayIPcLm2EEEEviT0_T1_,@function
        .size           _ZN2at6native29vectorized_elementwise_kernelILi2EZNS0_50_GLOBAL__N__2680c7bb_12_PowKernel_cu_7dd49032_317022pow_scalar_tensor_implIdEEvRNS_18TensorIteratorBaseET_EUldE_St5arrayIPcLm2EEEEviT0_T1_,(.L_x_60700 - _ZN2at6native29vectorized_elementwise_kernelILi2EZNS0_50_GLOBAL__N__2680c7bb_12_PowKernel_cu_7dd49032_317022pow_scalar_tensor_implIdEEvRNS_18TensorIteratorBaseET_EUldE_St5arrayIPcLm2EEEEviT0_T1_)
        .other          _ZN2at6native29vectorized_elementwise_kernelILi2EZNS0_50_GLOBAL__N__2680c7bb_12_PowKernel_cu_7dd49032_317022pow_scalar_tensor_implIdEEvRNS_18TensorIteratorBaseET_EUldE_St5arrayIPcLm2EEEEviT0_T1_,@"STO_CUDA_ENTRY STV_DEFAULT"
_ZN2at6native29vectorized_elementwise_kernelILi2EZNS0_50_GLOBAL__N__2680c7bb_12_PowKernel_cu_7dd49032_317022pow_scalar_tensor_implIdEEvRNS_18TensorIteratorBaseET_EUldE_St5arrayIPcLm2EEEEviT0_T1_:
.text._ZN2at6native29vectorized_elementwise_kernelILi2EZNS0_50_GLOBAL__N__2680c7bb_12_PowKernel_cu_7dd49032_317022pow_scalar_tensor_implIdEEvRNS_18TensorIteratorBaseET_EUldE_St5arrayIPcLm2EEEEviT0_T1_:
        /* <DEDUP_REMOVED lines=25> */
[----:B------:R-:W5:Y:S07]  /*0190*/  @!P6 LDG.E.64 R26, desc[UR4][R2.64] ;  /* 0x00000004021ae981 */ /* 0x000f6e000c1e1b00 */
        /* <DEDUP_REMOVED lines=17> */
[----:B------:R-:W1:Y:S01]  /*02b0*/  @!P0 LDC.64 R18, c[0x0][0x3a0] ;  /* 0x0000e800ff128b82 */ /* 0x000e620000000a00 */
[----:B------:R-:W-:-:S05]  /*02c0*/  @!P0 VIADD R7, R7, 0x80 ;  /* 0x0000008007078836 */ /* 0x000fca0000000000 */
[----:B------:R-:W-:-:S13]  /*02d0*/  ISETP.GE.U32.AND P6, PT, R7, R6, PT ;  /* 0x000000060700720c */ /* 0x000fda0003fc6070 */
[----:B------:R-:W1:Y:S01]  /*02e0*/  @!P6 LDC.64 R22, c[0x0][0x3a0] ;  /* 0x0000e800ff16eb82 */ /* 0x000e620000000a00 */
[----:B0-----:R-:W-:-:S04]  /*02f0*/  @!P5 IMAD.WIDE.U32 R4, R11, 0x8, R4 ;  /* 0x000000080b04d825 */ /* 0x001fc800078e0004 */
[----:B--2---:R-:W-:Y:S01]  /*0300*/  @!P4 IMAD.WIDE.U32 R10, R25, 0x8, R8 ;  /* 0x00000008190ac825 */ /* 0x004fe200078e0008 */
[----:B------:R-:W-:Y:S01]  /*0310*/  CS2R R24, SRZ ;  /* 0x0000000000187805 */ /* 0x000fe2000001ff00 */
[----:B------:R-:W5:Y:S02]  /*0320*/  @!P5 LDG.E.64 R30, desc[UR4][R4.64] ;  /* 0x00000004041ed981 */ /* 0x000f64000c1e1b00 */
[----:B------:R-:W-:Y:S02]  /*0330*/  @!P6 IMAD.IADD R9, R0, 0x1, R7 ;  /* 0x000000010009e824 */ /* 0x000fe400078e0207 */
[----:B----4-:R-:W-:Y:S01]  /*0340*/  @!P2 IMAD.WIDE.U32 R14, R33, 0x8, R14 ;  /* 0x00000008210ea825 */ /* 0x010fe200078e000e */
[----:B------:R-:W-:-:S03]  /*0350*/  CS2R R32, SRZ ;  /* 0x0000000000207805 */ /* 0x000fc6000001ff00 */
[----:B---3--:R-:W-:Y:S01]  /*0360*/  @!P3 IMAD.WIDE.U32 R12, R29, 0x8, R12 ;  /* 0x000000081d0cb825 */ /* 0x008fe200078e000c */
[----:B------:R-:W5:Y:S03]  /*0370*/  @!P2 LDG.E.64 R46, desc[UR4][R14.64] ;  /* 0x000000040e2ea981 */ /* 0x000f66000c1e1b00 */
[----:B-1----:R-:W-:Y:S01]  /*0380*/  @!P1 IMAD.WIDE.U32 R16, R37, 0x8, R16 ;  /* 0x0000000825109825 */ /* 0x002fe200078e0010 */
[----:B------:R-:W5:Y:S03]  /*0390*/  @!P3 LDG.E.64 R48, desc[UR4][R12.64] ;  /* 0x000000040c30b981 */ /* 0x000f66000c1e1b00 */
[----:B------:R-:W-:Y:S01]  /*03a0*/  @!P6 IMAD.WIDE.U32 R8, R9, 0x8, R22 ;  /* 0x000000080908e825 */ /* 0x000fe200078e0016 */
[----:B------:R-:W5:Y:S04]  /*03b0*/  @!P1 LDG.E.64 R32, desc[UR4][R16.64] ;  /* 0x0000000410209981 */ /* 0x000f68000c1e1b00 */
[----:B------:R-:W5:Y:S01]  /*03c0*/  @!P6 LDG.E.64 R24, desc[UR4][R8.64] ;  /* 0x000000040818e981 */ /* 0x000f62000c1e1b00 */
[----:B------:R-:W-:-:S02]  /*03d0*/  CS2R R34, SRZ ;  /* 0x0000000000227805 */ /* 0x000fc4000001ff00 */
[----:B------:R-:W-:Y:S01]  /*03e0*/  CS2R R28, SRZ ;  /* 0x00000000001c7805 */ /* 0x000fe2000001ff00 */
[----:B------:R-:W-:-:S03]  /*03f0*/  @!P0 IMAD.WIDE.U32 R18, R39, 0x8, R18 ;  /* 0x0000000827128825 */ /* 0x000fc600078e0012 */
[----:B------:R0:W5:Y:S04]  /*0400*/  @!P4 LDG.E.64 R34, desc[UR4][R10.64] ;  /* 0x000000040a22c981 */ /* 0x000168000c1e1b00 */
[----:B------:R1:W5:Y:S01]  /*0410*/  @!P0 LDG.E.64 R28, desc[UR4][R18.64] ;  /* 0x00000004121c8981 */ /* 0x000362000c1e1b00 */
[----:B0-----:R-:W-:Y:S02]  /*0420*/  IMAD.U32 R10, RZ, RZ, UR6 ;  /* 0x00000006ff0a7e24 */ /* 0x001fe4000f8e00ff */
[----:B------:R-:W-:Y:S01]  /*0430*/  IMAD.U32 R11, RZ, RZ, UR7 ;  /* 0x00000007ff0b7e24 */ /* 0x000fe2000f8e00ff */
[----:B------:R-:W-:Y:S05]  /*0440*/  BSSY.RECONVERGENT B0, `(.L_x_49616) ;  /* 0x0000490000007945 */ /* 0x000fea0003800200 */
[----:B------:R-:W0:Y:S02]  /*0450*/  DSETP.GT.AND P0, PT, |R10|, 1, PT ;  /* 0x3ff000000a00742a */ /* 0x000e240003f04200 */
[----:B0-----:R-:W-:-:S04]  /*0460*/  SEL R3, RZ, 0x7ff00000, !P0 ;  /* 0x7ff00000ff037807 */ /* 0x001fc80004000000 */
[----:B------:R-:W-:-:S15]  /*0470*/  LOP3.LUT R2, R3, 0x7ff00000, RZ, 0x3c, !PT ;  /* 0x7ff0000003027812 */ /* 0x000fde00078e3cff */
[----:B------:R-:W-:-:S15]  /*0480*/  NOP ;  /* 0x0000000000007918 */ /* 0x000fde0000000000 */
[----:B------:R-:W-:-:S15]  /*0490*/  NOP ;  /* 0x0000000000007918 */ /* 0x000fde0000000000 */
[----:B------:R-:W-:-:S13]  /*04a0*/  NOP ;  /* 0x0000000000007918 */ /* 0x000fda0000000000 */
[----:B------:R-:W0:Y:S02]  /*04b0*/  DSETP.NEU.AND P0, PT, R10, RZ, PT ;  /* 0x000000ff0a00722a */ /* 0x000e240003f0d000 */
[----:B01----:R-:W-:Y:S05]  /*04c0*/  @P0 BRA `(.L_x_49617) ;  /* 0x0000001c00980947 */ /* 0x003fea0003800000 */
[----:B------:R-:W-:Y:S01]  /*04d0*/  ISETP.GE.U32.AND P0, PT, R21, R6, PT ;  /* 0x000000061500720c */ /* 0x000fe20003f06070 */
[----:B------:R-:W-:-:S12]  /*04e0*/  BSSY.RECONVERGENT B1, `(.L_x_49618) ;  /* 0x000003a000017945 */ /* 0x000fd80003800200 */
[----:B------:R-:W-:Y:S05]  /*04f0*/  @P0 BRA `(.L_x_49619) ;  /* 0x0000000000e00947 */ /* 0x000fea0003800000 */
[----:B-----5:R-:W0:Y:S01]  /*0500*/  DADD R4, R26, R10 ;  /* 0x000000001a047229 */ /* 0x020e22000000000a */
[----:B------:R-:W1:Y:S01]  /*0510*/  LDC R8, c[0x0][0x38c] ;  /* 0x0000e300ff087b82 */ /* 0x000e620000000800 */
[----:B0-----:R-:W-:Y:S01]  /*0520*/  SHF.R.U32.HI R4, RZ, 0x14, R27 ;  /* 0x00000014ff047819 */ /* 0x001fe2000001161b */
[----:B------:R-:W-:Y:S01]  /*0530*/  BSSY.RECONVERGENT B2, `(.L_x_49620) ;  /* 0x000002b000027945 */ /* 0x000fe20003800200 */
[----:B------:R-:W-:Y:S02]  /*0540*/  ISETP.GE.AND P2, PT, R27, RZ, PT ;  /* 0x000000ff1b00720c */ /* 0x000fe40003f46270 */
[----:B------:R-:W-:-:S05]  /*0550*/  LOP3.LUT R4, R4, 0x7ff, RZ, 0xc0, !PT ;  /* 0x000007ff04047812 */ /* 0x000fca00078ec0ff */
[----:B------:R-:W-:-:S05]  /*0560*/  VIADD R7, R4, 0xfffffc0c ;  /* 0xfffffc0c04077836 */ /* 0x000fca0000000000 */
[CC--:B------:R-:W-:Y:S02]  /*0570*/  SHF.L.U32 R4, R26.reuse, R7.reuse, RZ ;  /* 0x000000071a047219 */ /* 0x0c0fe400000006ff */
[----:B------:R-:W-:Y:S02]  /*0580*/  SHF.L.U64.HI R7, R26, R7, R27 ;  /* 0x000000071a077219 */ /* 0x000fe4000001021b */
[----:B------:R-:W-:Y:S02]  /*0590*/  ISETP.NE.U32.AND P0, PT, R4, RZ, PT ;  /* 0x000000ff0400720c */ /* 0x000fe40003f05070 */
[----:B------:R-:W-:Y:S02]  /*05a0*/  LOP3.LUT R4, R5, 0x7ff00000, RZ, 0xc0, !PT ;  /* 0x7ff0000005047812 */ /* 0x000fe400078ec0ff */
[----:B------:R-:W-:Y:S02]  /*05b0*/  ISETP.NE.AND.EX P0, PT, R7, -0x80000000, PT, P0 ;  /* 0x800000000700780c */ /* 0x000fe40003f05300 */
[----:B------:R-:W-:Y:S01]  /*05c0*/  ISETP.NE.AND P1, PT, R4, 0x7ff00000, PT ;  /* 0x7ff000000400780c */ /* 0x000fe20003f25270 */
[----:B------:R-:W-:-:S15]  /*05d0*/  IMAD.MOV.U32 R4, RZ, RZ, RZ ;  /* 0x000000ffff047224 */ /* 0x000fde00078e00ff */
[----:B------:R-:W-:-:S15]  /*05e0*/  NOP ;  /* 0x0000000000007918 */ /* 0x000fde0000000000 */
[----:B------:R-:W-:-:S07]  /*05f0*/  NOP ;  /* 0x0000000000007918 */ /* 0x000fce0000000000 */
        /* <DEDUP_REMOVED lines=24> */
.L_x_49623:
[----:B------:R-:W-:Y:S01]  /*0780*/  SEL R4, R2, R3, !P2 ;  /* 0x0000000302047207 */ /* 0x000fe20005000000 */
[----:B------:R-:W0:Y:S03]  /*0790*/  DSETP.NEU.AND P0, PT, R10, -1, PT ;  /* 0xbff000000a00742a */ /* 0x000e260003f0d000 */
[----:B0-----:R-:W-:Y:S01]  /*07a0*/  SEL R5, R4, 0x3ff00000, P0 ;  /* 0x3ff0000004057807 */ /* 0x001fe20000000000 */
[----:B------:R-:W-:Y:S01]  /*07b0*/  IMAD.MOV.U32 R4, RZ, RZ, RZ ;  /* 0x000000ffff047224 */ /* 0x000fe200078e00ff */
[----:B------:R-:W-:Y:S06]  /*07c0*/  BRA `(.L_x_49621) ;  /* 0x0000000000047947 */ /* 0x000fec0003800000 */
.L_x_49622:
[----:B------:R0:W1:Y:S02]  /*07d0*/  DADD R4, R26, R10 ;  /* 0x000000001a047229 */ /* 0x000064000000000a */
.L_x_49621:
[----:B------:R-:W-:Y:S05]  /*07e0*/  BSYNC.RECONVERGENT B2 ;  /* 0x0000000000027941 */ /* 0x000fea0003800200 */
.L_x_49620:
        /* <DEDUP_REMOVED lines=9> */
.L_x_49619:
[----:B------:R-:W-:Y:S05]  /*0880*/  BSYNC.RECONVERGENT B1 ;  /* 0x0000000000017941 */ /* 0x000fea0003800200 */
.L_x_49618:
[----:B------:R-:W-:Y:S01]  /*0890*/  VIADD R5, R21, 0x80 ;  /* 0x0000008015057836 */ /* 0x000fe20000000000 */
[----:B------:R-:W-:Y:S04]  /*08a0*/  BSSY.RECONVERGENT B1, `(.L_x_49624) ;  /* 0x000003b000017945 */ /* 0x000fe80003800200 */
[----:B------:R-:W-:-:S13]  /*08b0*/  ISETP.GE.U32.AND P0, PT, R5, R6, PT ;  /* 0x000000060500720c */ /* 0x000fda0003f06070 */
        /* <DEDUP_REMOVED lines=41> */
.L_x_49629:
[----:B------:R-:W-:Y:S01]  /*0b50*/  SEL R4, R2, R3, !P2 ;  /* 0x0000000302047207 */ /* 0x000fe20005000000 */
[----:B------:R-:W0:Y:S03]  /*0b60*/  DSETP.NEU.AND P0, PT, R10, -1, PT ;  /* 0xbff000000a00742a */ /* 0x000e260003f0d000 */
[----:B0-----:R-:W-:Y:S01]  /*0b70*/  SEL R5, R4, 0x3ff00000, P0 ;  /* 0x3ff0000004057807 */ /* 0x001fe20000000000 */
[----:B------:R-:W-:Y:S01]  /*0b80*/  IMAD.MOV.U32 R4, RZ, RZ, RZ ;  /* 0x000000ffff047224 */ /* 0x000fe200078e00ff */
[----:B------:R-:W-:Y:S06]  /*0b90*/  BRA `(.L_x_49627) ;  /* 0x0000000000047947 */ /* 0x000fec0003800000 */
.L_x_49628:
[----:B------:R0:W1:Y:S02]  /*0ba0*/  DADD R4, R30, R10 ;  /* 0x000000001e047229 */ /* 0x000064000000000a */
.L_x_49627:
[----:B------:R-:W-:Y:S05]  /*0bb0*/  BSYNC.RECONVERGENT B2 ;  /* 0x0000000000027941 */ /* 0x000fea0003800200 */
.L_x_49626:
        /* <DEDUP_REMOVED lines=9> */
.L_x_49625:
[----:B------:R-:W-:Y:S05]  /*0c50*/  BSYNC.RECONVERGENT B1 ;  /* 0x0000000000017941 */ /* 0x000fea0003800200 */
.L_x_49624:
        /* <DEDUP_REMOVED lines=44> */
.L_x_49635:
[----:B------:R-:W-:Y:S01]  /*0f20*/  SEL R4, R2, R3, !P2 ;  /* 0x0000000302047207 */ /* 0x000fe20005000000 */
[----:B------:R-:W0:Y:S03]  /*0f30*/  DSETP.NEU.AND P0, PT, R10, -1, PT ;  /* 0xbff000000a00742a */ /* 0x000e260003f0d000 */
[----:B0-----:R-:W-:Y:S01]  /*0f40*/  SEL R5, R4, 0x3ff00000, P0 ;  /* 0x3ff0000004057807 */ /* 0x001fe20000000000 */
[----:B------:R-:W-:Y:S01]  /*0f50*/  IMAD.MOV.U32 R4, RZ, RZ, RZ ;  /* 0x000000ffff047224 */ /* 0x000fe200078e00ff */
[----:B------:R-:W-:Y:S06]  /*0f60*/  BRA `(.L_x_49633) ;  /* 0x0000000000047947 */ /* 0x000fec0003800000 */
.L_x_49634:
[----:B------:R0:W1:Y:S02]  /*0f70*/  DADD R4, R34, R10 ;  /* 0x0000000022047229 */ /* 0x000064000000000a */
.L_x_49633:
[----:B------:R-:W-:Y:S05]  /*0f80*/  BSYNC.RECONVERGENT B2 ;  /* 0x0000000000027941 */ /* 0x000fea0003800200 */
.L_x_49632:
        /* <DEDUP_REMOVED lines=9> */
.L_x_49631:
[----:B------:R-:W-:Y:S05]  /*1020*/  BSYNC.RECONVERGENT B1 ;  /* 0x0000000000017941 */ /* 0x000fea0003800200 */
.L_x_49630:
        /* <DEDUP_REMOVED lines=44> */
.L_x_49641:
[----:B------:R-:W-:Y:S01]  /*12f0*/  SEL R4, R2, R3, !P2 ;  /* 0x0000000302047207 */ /* 0x000fe20005000000 */
[----:B------:R-:W0:Y:S03]  /*1300*/  DSETP.NEU.AND P0, PT, R10, -1, PT ;  /* 0xbff000000a00742a */ /* 0x000e260003f0d000 */
[----:B0-----:R-:W-:Y:S01]  /*1310*/  SEL R5, R4, 0x3ff00000, P0 ;  /* 0x3ff0000004057807 */ /* 0x001fe20000000000 */
[----:B------:R-:W-:Y:S01]  /*1320*/  IMAD.MOV.U32 R4, RZ, RZ, RZ ;  /* 0x000000ffff047224 */ /* 0x000fe200078e00ff */
[----:B------:R-:W-:Y:S06]  /*1330*/  BRA `(.L_x_49639) ;  /* 0x0000000000047947 */ /* 0x000fec0003800000 */
.L_x_49640:
[----:B------:R0:W1:Y:S02]  /*1340*/  DADD R4, R48, R10 ;  /* 0x0000000030047229 */ /* 0x000064000000000a */
.L_x_49639:
[----:B------:R-:W-:Y:S05]  /*1350*/  BSYNC.RECONVERGENT B2 ;  /* 0x0000000000027941 */ /* 0x000fea0003800200 */
.L_x_49638:
        /* <DEDUP_REMOVED lines=9> */
.L_x_49637:
[----:B------:R-:W-:Y:S05]  /*13f0*/  BSYNC.RECONVERGENT B1 ;  /* 0x0000000000017941 */ /* 0x000fea0003800200 */
.L_x_49636:
        /* <DEDUP_REMOVED lines=44> */
.L_x_49647:
[----:B------:R-:W-:Y:S01]  /*16c0*/  SEL R4, R2, R3, !P2 ;  /* 0x0000000302047207 */ /* 0x000fe20005000000 */
[----:B------:R-:W0:Y:S03]  /*16d0*/  DSETP.NEU.AND P0, PT, R10, -1, PT ;  /* 0xbff000000a00742a */ /* 0x000e260003f0d000 */
[----:B0-----:R-:W-:Y:S01]  /*16e0*/  SEL R5, R4, 0x3ff00000, P0 ;  /* 0x3ff0000004057807 */ /* 0x001fe20000000000 */
[----:B------:R-:W-:Y:S01]  /*16f0*/  IMAD.MOV.U32 R4, RZ, RZ, RZ ;  /* 0x000000ffff047224 */ /* 0x000fe200078e00ff */
[----:B------:R-:W-:Y:S06]  /*1700*/  BRA `(.L_x_49645) ;  /* 0x0000000000047947 */ /* 0x000fec0003800000 */
.L_x_49646:
[----:B------:R0:W1:Y:S02]  /*1710*/  DADD R4, R46, R10 ;  /* 0x000000002e047229 */ /* 0x000064000000000a */
.L_x_49645:
[----:B------:R-:W-:Y:S05]  /*1720*/  BSYNC.RECONVERGENT B2 ;  /* 0x0000000000027941 */ /* 0x000fea0003800200 */
.L_x_49644:
        /* <DEDUP_REMOVED lines=9> */
.L_x_49643:
[----:B------:R-:W-:Y:S05]  /*17c0*/  BSYNC.RECONVERGENT B1 ;  /* 0x0000000000017941 */ /* 0x000fea0003800200 */
.L_x_49642:
        /* <DEDUP_REMOVED lines=44> */
.L_x_49653:
[----:B------:R-:W-:Y:S01]  /*1a90*/  SEL R4, R2, R3, !P2 ;  /* 0x0000000302047207 */ /* 0x000fe20005000000 */
[----:B------:R-:W0:Y:S03]  /*1aa0*/  DSETP.NEU.AND P0, PT, R10, -1, PT ;  /* 0xbff000000a00742a */ /* 0x000e260003f0d000 */
[----:B0-----:R-:W-:Y:S01]  /*1ab0*/  SEL R5, R4, 0x3ff00000, P0 ;  /* 0x3ff0000004057807 */ /* 0x001fe20000000000 */
[----:B------:R-:W-:Y:S01]  /*1ac0*/  IMAD.MOV.U32 R4, RZ, RZ, RZ ;  /* 0x000000ffff047224 */ /* 0x000fe200078e00ff */
[----:B------:R-:W-:Y:S06]  /*1ad0*/  BRA `(.L_x_49651) ;  /* 0x0000000000047947 */ /* 0x000fec0003800000 */
.L_x_49652:
[----:B------:R0:W1:Y:S02]  /*1ae0*/  DADD R4, R32, R10 ;  /* 0x0000000020047229 */ /* 0x000064000000000a */
.L_x_49651:
[----:B------:R-:W-:Y:S05]  /*1af0*/  BSYNC.RECONVERGENT B2 ;  /* 0x0000000000027941 */ /* 0x000fea0003800200 */
.L_x_49650:
        /* <DEDUP_REMOVED lines=9> */
.L_x_49649:
[----:B------:R-:W-:Y:S05]  /*1b90*/  BSYNC.RECONVERGENT B1 ;  /* 0x0000000000017941 */ /* 0x000fea0003800200 */
.L_x_49648:
        /* <DEDUP_REMOVED lines=44> */
.L_x_49659:
[----:B------:R-:W-:Y:S01]  /*1e60*/  SEL R4, R2, R3, !P2 ;  /* 0x0000000302047207 */ /* 0x000fe20005000000 */
[----:B------:R-:W0:Y:S03]  /*1e70*/  DSETP.NEU.AND P0, PT, R10, -1, PT ;  /* 0xbff000000a00742a */ /* 0x000e260003f0d000 */
[----:B0-----:R-:W-:Y:S01]  /*1e80*/  SEL R5, R4, 0x3ff00000, P0 ;  /* 0x3ff0000004057807 */ /* 0x001fe20000000000 */
[----:B------:R-:W-:Y:S01]  /*1e90*/  IMAD.MOV.U32 R4, RZ, RZ, RZ ;  /* 0x000000ffff047224 */ /* 0x000fe200078e00ff */
[----:B------:R-:W-:Y:S06]  /*1ea0*/  BRA `(.L_x_49657) ;  /* 0x0000000000047947 */ /* 0x000fec0003800000 */
.L_x_49658:
[----:B------:R0:W1:Y:S02]  /*1eb0*/  DADD R4, R28, R10 ;  /* 0x000000001c047229 */ /* 0x000064000000000a */
.L_x_49657:
[----:B------:R-:W-:Y:S05]  /*1ec0*/  BSYNC.RECONVERGENT B2 ;  /* 0x0000000000027941 */ /* 0x000fea0003800200 */
.L_x_49656:
        /* <DEDUP_REMOVED lines=9> */
.L_x_49655:
[----:B------:R-:W-:Y:S05]  /*1f60*/  BSYNC.RECONVERGENT B1 ;  /* 0x0000000000017941 */ /* 0x000fea0003800200 */
.L_x_49654:
[----:B------:R-:W-:-:S05]  /*1f70*/  VIADD R5, R21, 0x380 ;  /* 0x0000038015057836 */ /* 0x000fca0000000000 */
        /* <DEDUP_REMOVED lines=42> */
.L_x_49664:
[----:B------:R-:W-:Y:S01]  /*2220*/  SEL R2, R2, R3, !P2 ;  /* 0x0000000302027207 */ /* 0x000fe20005000000 */
[----:B------:R-:W0:Y:S01]  /*2230*/  DSETP.NEU.AND P0, PT, R10, -1, PT ;  /* 0xbff000000a00742a */ /* 0x000e220003f0d000 */
[----:B------:R-:W-:Y:S02]  /*2240*/  IMAD.MOV.U32 R4, RZ, RZ, RZ ;  /* 0x000000ffff047224 */ /* 0x000fe400078e00ff */
[----:B0-----:R-:W-:Y:S01]  /*2250*/  SEL R5, R2, 0x3ff00000, P0 ;  /* 0x3ff0000002057807 */ /* 0x001fe20000000000 */
[----:B------:R-:W-:Y:S06]  /*2260*/  BRA `(.L_x_49662) ;  /* 0x0000000000047947 */ /* 0x000fec0003800000 */
.L_x_49663:
[----:B------:R0:W1:Y:S02]  /*2270*/  DADD R4, R24, R10 ;  /* 0x0000000018047229 */ /* 0x000064000000000a */
.L_x_49662:
[----:B------:R-:W-:Y:S05]  /*2280*/  BSYNC.RECONVERGENT B1 ;  /* 0x0000000000017941 */ /* 0x000fea0003800200 */
.L_x_49661:
        /* <DEDUP_REMOVED lines=8> */
[----:B------:R-:W-:Y:S01]  /*2310*/  FSEL R3, R4, 1.875, P0 ;  /* 0x3ff0000004037808 */ /* 0x000fe20000000000 */
[----:B------:R-:W-:Y:S06]  /*2320*/  BRA `(.L_x_49660) ;  /* 0x0000002800847947 */ /* 0x000fec0003800000 */
.L_x_49617:
[----:B------:R-:W-:Y:S01]  /*2330*/  ISETP.GE.U32.AND P0, PT, R21, R6, PT ;  /* 0x000000061500720c */ /* 0x000fe20003f06070 */
[----:B------:R-:W-:-:S12]  /*2340*/  BSSY.RECONVERGENT B1, `(.L_x_49665) ;  /* 0x0000056000017945 */ /* 0x000fd80003800200 */
[----:B------:R-:W-:Y:S05]  /*2350*/  @P0 BRA `(.L_x_49666) ;  /* 0x0000000400500947 */ /* 0x000fea0003800000 */
[----:B------:R-:W0:Y:S01]  /*2360*/  LDCU UR6, c[0x0][0x38c] ;  /* 0x00007180ff0677ac */ /* 0x000e220008000800 */
[----:B-----5:R-:W-:Y:S01]  /*2370*/  SHF.R.U32.HI R4, RZ, 0x14, R27 ;  /* 0x00000014ff047819 */ /* 0x020fe2000001161b */
[----:B------:R-:W1:Y:S01]  /*2380*/  DADD R10, -RZ, |R10| ;  /* 0x00000000ff0a7229 */ /* 0x000e62000000050a */
[----:B------:R-:W-:Y:S01]  /*2390*/  BSSY.RECONVERGENT B2, `(.L_x_49667) ;  /* 0x000000b000027945 */ /* 0x000fe20003800200 */
[----:B-1----:R-:W-:Y:S01]  /*23a0*/  IMAD.MOV.U32 R7, RZ, RZ, R11 ;  /* 0x000000ffff077224 */ /* 0x002fe200078e000b */
[----:B------:R-:W-:Y:S01]  /*23b0*/  LOP3.LUT R4, R4, 0x7ff, RZ, 0xc0, !PT ;  /* 0x000007ff04047812 */ /* 0x000fe200078ec0ff */
[----:B------:R-:W-:Y:S02]  /*23c0*/  IMAD.MOV.U32 R44, RZ, RZ, R26 ;  /* 0x000000ffff2c7224 */ /* 0x000fe400078e001a */
[----:B------:R-:W-:Y:S02]  /*23d0*/  IMAD.MOV.U32 R5, RZ, RZ, R27 ;  /* 0x000000ffff057224 */ /* 0x000fe400078e001b */
[----:B------:R-:W-:Y:S01]  /*23e0*/  VIADD R9, R4, 0xfffffc0c ;  /* 0xfffffc0c04097836 */ /* 0x000fe20000000000 */
[----:B------:R-:W-:-:S04]  /*23f0*/  MOV R4, 0x2440 ;  /* 0x0000244000047802 */ /* 0x000fc80000000f00 */
[CC--:B------:R-:W-:Y:S02]  /*2400*/  SHF.L.U64.HI R22, R26.reuse, R9.reuse, R27 ;  /* 0x000000091a167219 */ /* 0x0c0fe4000001021b */
[----:B------:R-:W-:Y:S02]  /*2410*/  SHF.L.U32 R20, R26, R9, RZ ;  /* 0x000000091a147219 */ /* 0x000fe400000006ff */
[----:B0-----:R-:W-:-:S13]  /*2420*/  ISETP.LE.AND P2, PT, RZ, UR6, PT ;  /* 0x00000006ff007c0c */ /* 0x001fda000bf43270 */
[----:B------:R-:W-:Y:S05]  /*2430*/  CALL.REL.NOINC `($_ZN2at6native29vectorized_elementwise_kernelILi2EZNS0_50_GLOBAL__N__2680c7bb_12_PowKernel_cu_7dd49032_317022pow_scalar_tensor_implIdEEvRNS_18TensorIteratorBaseET_EUldE_St5arrayIPcLm2EEEEviT0_T1_$__internal_accurate_pow) ;  /* 0x0000007000907944 */ /* 0x000fea0003c00000 */
[----:B------:R-:W-:Y:S05]  /*2440*/  BSYNC.RECONVERGENT B2 ;  /* 0x0000000000027941 */ /* 0x000fea0003800200 */
.L_x_49667:
[----:B------:R-:W0:Y:S01]  /*2450*/  LDCU.64 UR6, c[0x0][0x388] ;  /* 0x00007100ff0677ac */ /* 0x000e220008000a00 */
[----:B------:R-:W-:Y:S01]  /*2460*/  IMAD.MOV.U32 R4, RZ, RZ, R8 ;  /* 0x000000ffff047224 */ /* 0x000fe200078e0008 */
[----:B------:R-:W-:Y:S01]  /*2470*/  ISETP.EQ.U32.AND P0, PT, R20, RZ, PT ;  /* 0x000000ff1400720c */ /* 0x000fe20003f02070 */
[----:B------:R-:W1:Y:S01]  /*2480*/  FRND.F64.TRUNC R12, R26 ;  /* 0x0000001a000c7313 */ /* 0x000e62000030d800 */
[----:B------:R-:W-:-:S15]  /*2490*/  BSSY.RECONVERGENT B2, `(.L_x_49668) ;  /* 0x0000037000027945 */ /* 0x000fde0003800200 */
[----:B------:R-:W-:-:S15]  /*24a0*/  NOP ;  /* 0x0000000000007918 */ /* 0x000fde0000000000 */
[----:B------:R-:W-:-:S15]  /*24b0*/  NOP ;  /* 0x0000000000007918 */ /* 0x000fde0000000000 */
[----:B------:R-:W-:-:S15]  /*24c0*/  NOP ;  /* 0x0000000000007918 */ /* 0x000fde0000000000 */
[----:B------:R-:W-:-:S03]  /*24d0*/  NOP ;  /* 0x0000000000007918 */ /* 0x000fc60000000000 */
[----:B-1----:R-:W-:Y:S01]  /*24e0*/  DSETP.NEU.AND P1, PT, R26, R12, PT ;  /* 0x0000000c1a00722a */ /* 0x002fe20003f2d000 */
[----:B------:R-:W-:Y:S01]  /*24f0*/  ISETP.EQ.AND.EX P0, PT, R22, -0x80000000, !P2, P0 ;  /* 0x800000001600780c */ /* 0x000fe20005702300 */
[----:B0-----:R-:W-:Y:S02]  /*2500*/  IMAD.U32 R10, RZ, RZ, UR6 ;  /* 0x00000006ff0a7e24 */ /* 0x001fe4000f8e00ff */
[----:B------:R-:W-:-:S15]  /*2510*/  IMAD.U32 R11, RZ, RZ, UR7 ;  /* 0x00000007ff0b7e24 */ /* 0x000fde000f8e00ff */
[----:B------:R-:W-:-:S15]  /*2520*/  NOP ;  /* 0x0000000000007918 */ /* 0x000fde0000000000 */
[----:B------:R-:W-:-:S15]  /*2530*/  NOP ;  /* 0x0000000000007918 */ /* 0x000fde0000000000 */
[----:B------:R-:W-:-:S15]  /*2540*/  NOP ;  /* 0x0000000000007918 */ /* 0x000fde0000000000 */
[----:B------:R-:W0:Y:S02]  /*2550*/  DADD R16, R26, R10 ;  /* 0x000000001a107229 */ /* 0x000e24000000000a */
[----:B0-----:R-:W-:-:S04]  /*2560*/  LOP3.LUT R16, R17, 0x7ff00000, RZ, 0xc0, !PT ;  /* 0x7ff0000011107812 */ /* 0x001fc800078ec0ff */
[----:B------:R-:W-:-:S15]  /*2570*/  ISETP.NE.AND P3, PT, R16, 0x7ff00000, PT ;  /* 0x7ff000001000780c */ /* 0x000fde0003f65270 */
[----:B------:R-:W-:-:S15]  /*2580*/  NOP ;  /* 0x0000000000007918 */ /* 0x000fde0000000000 */
[----:B------:R-:W-:-:S15]  /*2590*/  NOP ;  /* 0x0000000000007918 */ /* 0x000fde0000000000 */
[----:B------:R-:W-:-:S13]  /*25a0*/  NOP ;  /* 0x0000000000007918 */ /* 0x000fda0000000000 */
[----:B------:R-:W0:Y:S02]  /*25b0*/  DADD R14, -RZ, -R4 ;  /* 0x00000000ff0e7229 */ /* 0x000e240000000904 */
[----:B0-----:R-:W-:Y:S02]  /*25c0*/  FSEL R4, R14, R8, P0 ;  /* 0x000000080e047208 */ /* 0x001fe40000000000 */
[----:B------:R-:W-:Y:S02]  /*25d0*/  FSEL R5, R15, R5, P0 ;  /* 0x000000050f057208 */ /* 0x000fe40000000000 */
[----:B------:R-:W-:Y:S02]  /*25e0*/  @!P2 FSEL R4, R4, RZ, !P1 ;  /* 0x000000ff0404a208 */ /* 0x000fe40004800000 */
        /* <DEDUP_REMOVED lines=29> */
[----:B------:R-:W-:-:S03]  /*27c0*/  ISETP.NE.AND P1, PT, R4, 0x3fe00000, PT ;  /* 0x3fe000000400780c */ /* 0x000fc60003f25270 */
[----:B------:R-:W-:-:S05]  /*27d0*/  VIADD R4, R5, 0x80000000 ;  /* 0x8000000005047836 */ /* 0x000fca0000000000 */
[----:B------:R-:W-:Y:S01]  /*27e0*/  @P0 SEL R5, R4, R5, P1 ;  /* 0x0000000504050207 */ /* 0x000fe20000800000 */
[----:B------:R-:W-:-:S07]  /*27f0*/  IMAD.MOV.U32 R4, RZ, RZ, RZ ;  /* 0x000000ffff047224 */ /* 0x000fce00078e00ff */
.L_x_49669:
[----:B------:R-:W-:Y:S05]  /*2800*/  BSYNC.RECONVERGENT B2 ;  /* 0x0000000000027941 */ /* 0x000fea0003800200 */
.L_x_49668:
        /* <DEDUP_REMOVED lines=9> */
.L_x_49666:
[----:B------:R-:W-:Y:S05]  /*28a0*/  BSYNC.RECONVERGENT B1 ;  /* 0x0000000000017941 */ /* 0x000fea0003800200 */
.L_x_49665:
[----:B------:R-:W-:Y:S01]  /*28b0*/  VIADD R5, R21, 0x80 ;  /* 0x0000008015057836 */ /* 0x000fe20000000000 */
[----:B------:R-:W-:Y:S04]  /*28c0*/  BSSY.RECONVERGENT B1, `(.L_x_49670) ;  /* 0x0000052000017945 */ /* 0x000fe80003800200 */
[----:B------:R-:W-:-:S13]  /*28d0*/  ISETP.GE.U32.AND P0, PT, R5, R6, PT ;  /* 0x000000060500720c */ /* 0x000fda0003f06070 */
        /* <DEDUP_REMOVED lines=16> */
.L_x_49672:
        /* <DEDUP_REMOVED lines=45> */
[----:B------:R-:W-:Y:S01]  /*2cb0*/  IMAD.MOV.U32 R4, RZ, RZ, RZ ;  /* 0x000000ffff047224 */ /* 0x000fe200078e00ff */
[----:B------:R-:W-:Y:S06]  /*2cc0*/  BRA `(.L_x_49674) ;  /* 0x00000000001c7947 */ /* 0x000fec0003800000 */
.L_x_49676:
[----:B------:R-:W-:-:S04]  /*2cd0*/  ISETP.GE.AND P0, PT, R31, RZ, PT ;  /* 0x000000ff1f00720c */ /* 0x000fc80003f06270 */
[----:B------:R-:W-:-:S08]  /*2ce0*/  SEL R4, R2, R3, !P0 ;  /* 0x0000000302047207 */ /* 0x000fd00004000000 */
[----:B------:R-:W0:Y:S02]  /*2cf0*/  DSETP.NEU.AND P0, PT, R10, -1, PT ;  /* 0xbff000000a00742a */ /* 0x000e240003f0d000 */
[----:B0-----:R-:W-:Y:S01]  /*2d00*/  SEL R5, R4, 0x3ff00000, P0 ;  /* 0x3ff0000004057807 */ /* 0x001fe20000000000 */
[----:B------:R-:W-:Y:S01]  /*2d10*/  IMAD.MOV.U32 R4, RZ, RZ, RZ ;  /* 0x000000ffff047224 */ /* 0x000fe200078e00ff */
[----:B------:R-:W-:Y:S06]  /*2d20*/  BRA `(.L_x_49674) ;  /* 0x0000000000047947 */ /* 0x000fec0003800000 */
.L_x_49675:
[----:B------:R0:W1:Y:S02]  /*2d30*/  DADD R4, R30, R10 ;  /* 0x000000001e047229 */ /* 0x000064000000000a */
.L_x_49674:
[----:B------:R-:W-:Y:S05]  /*2d40*/  BSYNC.RECONVERGENT B2 ;  /* 0x0000000000027941 */ /* 0x000fea0003800200 */
.L_x_49673:
        /* <DEDUP_REMOVED lines=9> */
.L_x_49671:
[----:B------:R-:W-:Y:S05]  /*2de0*/  BSYNC.RECONVERGENT B1 ;  /* 0x0000000000017941 */ /* 0x000fea0003800200 */
.L_x_49670:
        /* <DEDUP_REMOVED lines=19> */
.L_x_49679:
        /* <DEDUP_REMOVED lines=47> */
.L_x_49683:
[----:B------:R-:W-:-:S04]  /*3210*/  ISETP.GE.AND P0, PT, R35, RZ, PT ;  /* 0x000000ff2300720c */ /* 0x000fc80003f06270 */
[----:B------:R-:W-:-:S08]  /*3220*/  SEL R4, R2, R3, !P0 ;  /* 0x0000000302047207 */ /* 0x000fd00004000000 */
[----:B------:R-:W0:Y:S02]  /*3230*/  DSETP.NEU.AND P0, PT, R10, -1, PT ;  /* 0xbff000000a00742a */ /* 0x000e240003f0d000 */
[----:B0-----:R-:W-:Y:S01]  /*3240*/  SEL R5, R4, 0x3ff00000, P0 ;  /* 0x3ff0000004057807 */ /* 0x001fe20000000000 */
[----:B------:R-:W-:Y:S01]  /*3250*/  IMAD.MOV.U32 R4, RZ, RZ, RZ ;  /* 0x000000ffff047224 */ /* 0x000fe200078e00ff */
[----:B------:R-:W-:Y:S06]  /*3260*/  BRA `(.L_x_49681) ;  /* 0x0000000000047947 */ /* 0x000fec0003800000 */
.L_x_49682:
[----:B------:R0:W1:Y:S02]  /*3270*/  DADD R4, R34, R10 ;  /* 0x0000000022047229 */ /* 0x000064000000000a */
.L_x_49681:
[----:B------:R-:W-:Y:S05]  /*3280*/  BSYNC.RECONVERGENT B2 ;  /* 0x0000000000027941 */ /* 0x000fea0003800200 */
.L_x_49680:
        /* <DEDUP_REMOVED lines=9> */
.L_x_49678:
[----:B------:R-:W-:Y:S05]  /*3320*/  BSYNC.RECONVERGENT B1 ;  /* 0x0000000000017941 */ /* 0x000fea0003800200 */
.L_x_49677:
        /* <DEDUP_REMOVED lines=19> */
.L_x_49686:
        /* <DEDUP_REMOVED lines=47> */
.L_x_49690:
[----:B------:R-:W-:-:S04]  /*3750*/  ISETP.GE.AND P0, PT, R49, RZ, PT ;  /* 0x000000ff3100720c */ /* 0x000fc80003f06270 */
[----:B------:R-:W-:-:S08]  /*3760*/  SEL R4, R2, R3, !P0 ;  /* 0x0000000302047207 */ /* 0x000fd00004000000 */
[----:B------:R-:W0:Y:S02]  /*3770*/  DSETP.NEU.AND P0, PT, R10, -1, PT ;  /* 0xbff000000a00742a */ /* 0x000e240003f0d000 */
[----:B0-----:R-:W-:Y:S01]  /*3780*/  SEL R5, R4, 0x3ff00000, P0 ;  /* 0x3ff0000004057807 */ /* 0x001fe20000000000 */
[----:B------:R-:W-:Y:S01]  /*3790*/  IMAD.MOV.U32 R4, RZ, RZ, RZ ;  /* 0x000000ffff047224 */ /* 0x000fe200078e00ff */
[----:B------:R-:W-:Y:S06]  /*37a0*/  BRA `(.L_x_49688) ;  /* 0x0000000000047947 */ /* 0x000fec0003800000 */
.L_x_49689:
[----:B------:R0:W1:Y:S02]  /*37b0*/  DADD R4, R48, R10 ;  /* 0x0000000030047229 */ /* 0x000064000000000a */
.L_x_49688:
[----:B------:R-:W-:Y:S05]  /*37c0*/  BSYNC.RECONVERGENT B2 ;  /* 0x0000000000027941 */ /* 0x000fea0003800200 */
.L_x_49687:
        /* <DEDUP_REMOVED lines=9> */
.L_x_49685:
[----:B------:R-:W-:Y:S05]  /*3860*/  BSYNC.RECONVERGENT B1 ;  /* 0x0000000000017941 */ /* 0x000fea0003800200 */
.L_x_49684:
        /* <DEDUP_REMOVED lines=19> */
.L_x_49693:
        /* <DEDUP_REMOVED lines=47> */
.L_x_49697:
[----:B------:R-:W-:-:S04]  /*3c90*/  ISETP.GE.AND P0, PT, R47, RZ, PT ;  /* 0x000000ff2f00720c */ /* 0x000fc80003f06270 */
[----:B------:R-:W-:-:S08]  /*3ca0*/  SEL R4, R2, R3, !P0 ;  /* 0x0000000302047207 */ /* 0x000fd00004000000 */
[----:B------:R-:W0:Y:S02]  /*3cb0*/  DSETP.NEU.AND P0, PT, R10, -1, PT ;  /* 0xbff000000a00742a */ /* 0x000e240003f0d000 */
[----:B0-----:R-:W-:Y:S01]  /*3cc0*/  SEL R5, R4, 0x3ff00000, P0 ;  /* 0x3ff0000004057807 */ /* 0x001fe20000000000 */
[----:B------:R-:W-:Y:S01]  /*3cd0*/  IMAD.MOV.U32 R4, RZ, RZ, RZ ;  /* 0x000000ffff047224 */ /* 0x000fe200078e00ff */
[----:B------:R-:W-:Y:S06]  /*3ce0*/  BRA `(.L_x_49695) ;  /* 0x0000000000047947 */ /* 0x000fec0003800000 */
.L_x_49696:
[----:B------:R0:W1:Y:S02]  /*3cf0*/  DADD R4, R46, R10 ;  /* 0x000000002e047229 */ /* 0x000064000000000a */
.L_x_49695:
[----:B------:R-:W-:Y:S05]  /*3d00*/  BSYNC.RECONVERGENT B2 ;  /* 0x0000000000027941 */ /* 0x000fea0003800200 */
.L_x_49694:
        /* <DEDUP_REMOVED lines=9> */
.L_x_49692:
[----:B------:R-:W-:Y:S05]  /*3da0*/  BSYNC.RECONVERGENT B1 ;  /* 0x0000000000017941 */ /* 0x000fea0003800200 */
.L_x_49691:
        /* <DEDUP_REMOVED lines=19> */
.L_x_49700:
        /* <DEDUP_REMOVED lines=47> */
.L_x_49704:
[----:B------:R-:W-:-:S04]  /*41d0*/  ISETP.GE.AND P0, PT, R33, RZ, PT ;  /* 0x000000ff2100720c */ /* 0x000fc80003f06270 */
[----:B------:R-:W-:-:S08]  /*41e0*/  SEL R4, R2, R3, !P0 ;  /* 0x0000000302047207 */ /* 0x000fd00004000000 */
[----:B------:R-:W0:Y:S02]  /*41f0*/  DSETP.NEU.AND P0, PT, R10, -1, PT ;  /* 0xbff000000a00742a */ /* 0x000e240003f0d000 */
[----:B0-----:R-:W-:Y:S01]  /*4200*/  SEL R5, R4, 0x3ff00000, P0 ;  /* 0x3ff0000004057807 */ /* 0x001fe20000000000 */
[----:B------:R-:W-:Y:S01]  /*4210*/  IMAD.MOV.U32 R4, RZ, RZ, RZ ;  /* 0x000000ffff047224 */ /* 0x000fe200078e00ff */
[----:B------:R-:W-:Y:S06]  /*4220*/  BRA `(.L_x_49702) ;  /* 0x0000000000047947 */ /* 0x000fec0003800000 */
.L_x_49703:
[----:B------:R0:W1:Y:S02]  /*4230*/  DADD R4, R32, R10 ;  /* 0x0000000020047229 */ /* 0x000064000000000a */
.L_x_49702:
[----:B------:R-:W-:Y:S05]  /*4240*/  BSYNC.RECONVERGENT B2 ;  /* 0x0000000000027941 */ /* 0x000fea0003800200 */
.L_x_49701:
        /* <DEDUP_REMOVED lines=9> */
.L_x_49699:
[----:B------:R-:W-:Y:S05]  /*42e0*/  BSYNC.RECONVERGENT B1 ;  /* 0x0000000000017941 */ /* 0x000fea0003800200 */
.L_x_49698:
        /* <DEDUP_REMOVED lines=19> */
.L_x_49707:
        /* <DEDUP_REMOVED lines=47> */
.L_x_49711:
[----:B------:R-:W-:-:S04]  /*4710*/  ISETP.GE.AND P0, PT, R29, RZ, PT ;  /* 0x000000ff1d00720c */ /* 0x000fc80003f06270 */
[----:B------:R-:W-:-:S08]  /*4720*/  SEL R4, R2, R3, !P0 ;  /* 0x0000000302047207 */ /* 0x000fd00004000000 */
[----:B------:R-:W0:Y:S02]  /*4730*/  DSETP.NEU.AND P0, PT, R10, -1, PT ;  /* 0xbff000000a00742a */ /* 0x000e240003f0d000 */
[----:B0-----:R-:W-:Y:S01]  /*4740*/  SEL R5, R4, 0x3ff00000, P0 ;  /* 0x3ff0000004057807 */ /* 0x001fe20000000000 */
[----:B------:R-:W-:Y:S01]  /*4750*/  IMAD.MOV.U32 R4, RZ, RZ, RZ ;  /* 0x000000ffff047224 */ /* 0x000fe200078e00ff */
[----:B------:R-:W-:Y:S06]  /*4760*/  BRA `(.L_x_49709) ;  /* 0x0000000000047947 */ /* 0x000fec0003800000 */
.L_x_49710:
[----:B------:R0:W1:Y:S02]  /*4770*/  DADD R4, R28, R10 ;  /* 0x000000001c047229 */ /* 0x000064000000000a */
.L_x_49709:
[----:B------:R-:W-:Y:S05]  /*4780*/  BSYNC.RECONVERGENT B2 ;  /* 0x0000000000027941 */ /* 0x000fea0003800200 */
.L_x_49708:
        /* <DEDUP_REMOVED lines=9> */
.L_x_49706:
[----:B------:R-:W-:Y:S05]  /*4820*/  BSYNC.RECONVERGENT B1 ;  /* 0x0000000000017941 */ /* 0x000fea0003800200 */
.L_x_49705:
[----:B------:R-:W-:-:S05]  /*4830*/  VIADD R5, R21, 0x380 ;  /* 0x0000038015057836 */ /* 0x000fca0000000000 */
        /* <DEDUP_REMOVED lines=17> */
.L_x_49712:
[----:B------:R-:W0:Y:S01]  /*4950*/  LDC.64 R10, c[0x0][0x388] ;  /* 0x0000e200ff0a7b82 */ /* 0x000e220000000a00 */
        /* <DEDUP_REMOVED lines=45> */
.L_x_49716:
[----:B------:R-:W-:Y:S01]  /*4c30*/  ISETP.GE.AND P0, PT, R25, RZ, PT ;  /* 0x000000ff1900720c */ /* 0x000fe20003f06270 */
[----:B------:R-:W-:-:S03]  /*4c40*/  IMAD.MOV.U32 R4, RZ, RZ, RZ ;  /* 0x000000ffff047224 */ /* 0x000fc600078e00ff */
[----:B------:R-:W-:-:S08]  /*4c50*/  SEL R2, R2, R3, !P0 ;  /* 0x0000000302027207 */ /* 0x000fd00004000000 */
[----:B------:R-:W0:Y:S02]  /*4c60*/  DSETP.NEU.AND P0, PT, R10, -1, PT ;  /* 0xbff000000a00742a */ /* 0x000e240003f0d000 */
[----:B0-----:R-:W-:Y:S01]  /*4c70*/  SEL R5, R2, 0x3ff00000, P0 ;  /* 0x3ff0000002057807 */ /* 0x001fe20000000000 */
[----:B------:R-:W-:Y:S06]  /*4c80*/  BRA `(.L_x_49714) ;  /* 0x0000000000047947 */ /* 0x000fec0003800000 */
.L_x_49715:
[----:B------:R0:W1:Y:S02]  /*4c90*/  DADD R4, R24, R10 ;  /* 0x0000000018047229 */ /* 0x000064000000000a */
.L_x_49714:
[----:B------:R-:W-:Y:S05]  /*4ca0*/  BSYNC.RECONVERGENT B1 ;  /* 0x0000000000017941 */ /* 0x000fea0003800200 */
.L_x_49713:
        /* <DEDUP_REMOVED lines=9> */
.L_x_49660:
[----:B------:R-:W-:Y:S05]  /*4d40*/  BSYNC.RECONVERGENT B0 ;  /* 0x0000000000007941 */ /* 0x000fea0003800200 */
.L_x_49616:
[----:B------:R-:W-:Y:S01]  /*4d50*/  ISETP.GE.U32.AND P0, PT, R21, R6, PT ;  /* 0x000000061500720c */ /* 0x000fe20003f06070 */
[----:B------:R-:W-:Y:S04]  /*4d60*/  BSSY.RECONVERGENT B0, `(.L_x_49717) ;  /* 0x0000033000007945 */ /* 0x000fe80003800200 */
[----:B------:R-:W-:Y:S08]  /*4d70*/  BSSY.RELIABLE B1, `(.L_x_49718) ;  /* 0x000002b000017945 */ /* 0x000ff00003800100 */
[----:B------:R-:W-:Y:S05]  /*4d80*/  @P0 BRA `(.L_x_49719) ;  /* 0x0000000000300947 */ /* 0x000fea0003800000 */
[----:B------:R-:W1:Y:S01]  /*4d90*/  LDC.64 R4, c[0x0][0x398] ;  /* 0x0000e600ff047b82 */ /* 0x000e620000000a00 */
[----:B------:R-:W-:Y:S02]  /*4da0*/  IMAD.IADD R7, R0, 0x1, R21 ;  /* 0x0000000100077824 */ /* 0x000fe400078e0215 */
[----:B------:R-:W-:-:S05]  /*4db0*/  VIADD R21, R21, 0x80 ;  /* 0x0000008015157836 */ /* 0x000fca0000000000 */
[----:B------:R-:W-:Y:S01]  /*4dc0*/  ISETP.GE.U32.AND P0, PT, R21, R6, PT ;  /* 0x000000061500720c */ /* 0x000fe20003f06070 */
[----:B-1----:R-:W-:-:S05]  /*4dd0*/  IMAD.WIDE.U32 R4, R7, 0x8, R4 ;  /* 0x0000000807047825 */ /* 0x002fca00078e0004 */
[----:B-----5:R1:W-:Y:S07]  /*4de0*/  STG.E.64 desc[UR4][R4.64], R26 ;  /* 0x0000001a04007986 */ /* 0x0203ee000c101b04 */
[----:B------:R-:W-:Y:S05]  /*4df0*/  @P0 BRA `(.L_x_49720) ;  /* 0x0000000000300947 */ /* 0x000fea0003800000 */
[----:B-1----:R-:W1:Y:S01]  /*4e00*/  LDC.64 R4, c[0x0][0x398] ;  /* 0x0000e600ff047b82 */ /* 0x002e620000000a00 */
[----:B------:R-:W-:Y:S02]  /*4e10*/  IMAD.IADD R7, R0, 0x1, R21 ;  /* 0x0000000100077824 */ /* 0x000fe400078e0215 */
[----:B------:R-:W-:Y:S02]  /*4e20*/  VIADD R21, R21, 0x80 ;  /* 0x0000008015157836 */ /* 0x000fe40000000000 */
[----:B-1----:R-:W-:-:S05]  /*4e30*/  IMAD.WIDE.U32 R4, R7, 0x8, R4 ;  /* 0x0000000807047825 */ /* 0x002fca00078e0004 */
[----:B------:R1:W-:Y:S02]  /*4e40*/  STG.E.64 desc[UR4][R4.64], R30 ;  /* 0x0000001e04007986 */ /* 0x0003e4000c101b04 */
.L_x_49719:
[----:B------:R-:W-:-:S13]  /*4e50*/  ISETP.GE.U32.AND P0, PT, R21, R6, PT ;  /* 0x000000061500720c */ /* 0x000fda0003f06070 */
[----:B------:R-:W-:Y:S05]  /*4e60*/  @P0 BRA `(.L_x_49721) ;  /* 0x0000000000300947 */ /* 0x000fea0003800000 */
[----:B-1----:R-:W1:Y:S01]  /*4e70*/  LDC.64 R4, c[0x0][0x398] ;  /* 0x0000e600ff047b82 */ /* 0x002e620000000a00 */
[----:B------:R-:W-:Y:S02]  /*4e80*/  IMAD.IADD R7, R0, 0x1, R21 ;  /* 0x0000000100077824 */ /* 0x000fe400078e0215 */
[----:B------:R-:W-:Y:S02]  /*4e90*/  VIADD R21, R21, 0x80 ;  /* 0x0000008015157836 */ /* 0x000fe40000000000 */
[----:B-1----:R-:W-:-:S05]  /*4ea0*/  IMAD.WIDE.U32 R4, R7, 0x8, R4 ;  /* 0x0000000807047825 */ /* 0x002fca00078e0004 */
[----:B-----5:R2:W-:Y:S02]  /*4eb0*/  STG.E.64 desc[UR4][R4.64], R34 ;  /* 0x0000002204007986 */ /* 0x0205e4000c101b04 */
.L_x_49720:
[----:B------:R-:W-:-:S13]  /*4ec0*/  ISETP.GE.U32.AND P0, PT, R21, R6, PT ;  /* 0x000000061500720c */ /* 0x000fda0003f06070 */
[----:B------:R-:W-:Y:S05]  /*4ed0*/  @P0 BRA `(.L_x_49722) ;  /* 0x0000000000300947 */ /* 0x000fea0003800000 */
[----:B-12---:R-:W1:Y:S01]  /*4ee0*/  LDC.64 R4, c[0x0][0x398] ;  /* 0x0000e600ff047b82 */ /* 0x006e620000000a00 */
[----:B------:R-:W-:Y:S02]  /*4ef0*/  IMAD.IADD R7, R0, 0x1, R21 ;  /* 0x0000000100077824 */ /* 0x000fe400078e0215 */
[----:B------:R-:W-:Y:S02]  /*4f00*/  VIADD R21, R21, 0x80 ;  /* 0x0000008015157836 */ /* 0x000fe40000000000 */
[----:B-1----:R-:W-:-:S05]  /*4f10*/  IMAD.WIDE.U32 R4, R7, 0x8, R4 ;  /* 0x0000000807047825 */ /* 0x002fca00078e0004 */
[----:B------:R2:W-:Y:S02]  /*4f20*/  STG.E.64 desc[UR4][R4.64], R48 ;  /* 0x0000003004007986 */ /* 0x0005e4000c101b04 */
.L_x_49721:
[----:B------:R-:W-:-:S13]  /*4f30*/  ISETP.GE.U32.AND P0, PT, R21, R6, PT ;  /* 0x000000061500720c */ /* 0x000fda0003f06070 */
[----:B------:R-:W-:Y:S05]  /*4f40*/  @P0 BRA `(.L_x_49723) ;  /* 0x0000000000340947 */ /* 0x000fea0003800000 */
[----:B-12---:R-:W1:Y:S01]  /*4f50*/  LDC.64 R4, c[0x0][0x398] ;  /* 0x0000e600ff047b82 */ /* 0x006e620000000a00 */
[----:B------:R-:W-:Y:S02]  /*4f60*/  IMAD.IADD R7, R0, 0x1, R21 ;  /* 0x0000000100077824 */ /* 0x000fe400078e0215 */
[----:B------:R-:W-:Y:S02]  /*4f70*/  VIADD R21, R21, 0x80 ;  /* 0x0000008015157836 */ /* 0x000fe40000000000 */
[----:B-1----:R-:W-:-:S05]  /*4f80*/  IMAD.WIDE.U32 R4, R7, 0x8, R4 ;  /* 0x0000000807047825 */ /* 0x002fca00078e0004 */
[----:B-----5:R3:W-:Y:S02]  /*4f90*/  STG.E.64 desc[UR4][R4.64], R46 ;  /* 0x0000002e04007986 */ /* 0x0207e4000c101b04 */
.L_x_49722:
[----:B------:R-:W-:-:S13]  /*4fa0*/  ISETP.GE.U32.AND P0, PT, R21, R6, PT ;  /* 0x000000061500720c */ /* 0x000fda0003f06070 */
[----:B------:R-:W-:Y:S05]  /*4fb0*/  @P0 BREAK.RELIABLE B1 ;  /* 0x0000000000010942 */ /* 0x000fea0003800100 */
[----:B------:R-:W-:Y:S05]  /*4fc0*/  @P0 BRA `(.L_x_49724) ;  /* 0x0000000000300947 */ /* 0x000fea0003800000 */
[----:B-123--:R-:W1:Y:S01]  /*4fd0*/  LDC.64 R4, c[0x0][0x398] ;  /* 0x0000e600ff047b82 */ /* 0x00ee620000000a00 */
[----:B------:R-:W-:Y:S02]  /*4fe0*/  IMAD.IADD R7, R0, 0x1, R21 ;  /* 0x0000000100077824 */ /* 0x000fe400078e0215 */
[----:B------:R-:W-:Y:S02]  /*4ff0*/  VIADD R21, R21, 0x80 ;  /* 0x0000008015157836 */ /* 0x000fe40000000000 */
[----:B-1----:R-:W-:-:S05]  /*5000*/  IMAD.WIDE.U32 R4, R7, 0x8, R4 ;  /* 0x0000000807047825 */ /* 0x002fca00078e0004 */
[----:B------:R3:W-:Y:S02]  /*5010*/  STG.E.64 desc[UR4][R4.64], R32 ;  /* 0x0000002004007986 */ /* 0x0007e4000c101b04 */
.L_x_49723:
[----:B------:R-:W-:Y:S05]  /*5020*/  BSYNC.RELIABLE B1 ;  /* 0x0000000000017941 */ /* 0x000fea0003800100 */
.L_x_49718:
[----:B------:R-:W-:-:S13]  /*5030*/  ISETP.GE.U32.AND P0, PT, R21, R6, PT ;  /* 0x000000061500720c */ /* 0x000fda0003f06070 */
[----:B-123--:R-:W1:Y:S01]  /*5040*/  @!P0 LDC.64 R4, c[0x0][0x398] ;  /* 0x0000e600ff048b82 */ /* 0x00ee620000000a00 */
[----:B------:R-:W-:Y:S02]  /*5050*/  @!P0 IMAD.IADD R7, R0, 0x1, R21 ;  /* 0x0000000100078824 */ /* 0x000fe400078e0215 */
[----:B------:R-:W-:Y:S02]  /*5060*/  @!P0 VIADD R21, R21, 0x80 ;  /* 0x0000008015158836 */ /* 0x000fe40000000000 */
[----:B-1----:R-:W-:-:S05]  /*5070*/  @!P0 IMAD.WIDE.U32 R4, R7, 0x8, R4 ;  /* 0x0000000807048825 */ /* 0x002fca00078e0004 */
[----:B-----5:R4:W-:Y:S02]  /*5080*/  @!P0 STG.E.64 desc[UR4][R4.64], R28 ;  /* 0x0000001c04008986 */ /* 0x0209e4000c101b04 */
.L_x_49724:
[----:B------:R-:W-:Y:S05]  /*5090*/  BSYNC.RECONVERGENT B0 ;  /* 0x0000000000007941 */ /* 0x000fea0003800200 */
.L_x_49717:
[----:B------:R-:W-:Y:S05]  /*50a0*/  WARPSYNC.ALL ;  /* 0x0000000000007948 */ /* 0x000fea0003800000 */
[----:B------:R-:W-:-:S13]  /*50b0*/  ISETP.GE.U32.AND P0, PT, R21, R6, PT ;  /* 0x000000061500720c */ /* 0x000fda0003f06070 */
[----:B------:R-:W-:Y:S05]  /*50c0*/  @P0 EXIT ;  /* 0x000000000000094d */ /* 0x000fea0003800000 */
[----:B-1234-:R-:W1:Y:S01]  /*50d0*/  LDC.64 R4, c[0x0][0x398] ;  /* 0x0000e600ff047b82 */ /* 0x01ee620000000a00 */
[----:B------:R-:W-:-:S04]  /*50e0*/  IMAD.IADD R21, R0, 0x1, R21 ;  /* 0x0000000100157824 */ /* 0x000fc800078e0215 */
[----:B-1----:R-:W-:-:S05]  /*50f0*/  IMAD.WIDE.U32 R4, R21, 0x8, R4 ;  /* 0x0000000815047825 */ /* 0x002fca00078e0004 */
[----:B------:R-:W-:Y:S01]  /*5100*/  STG.E.64 desc[UR4][R4.64], R2 ;  /* 0x0000000204007986 */ /* 0x000fe2000c101b04 */
[----:B------:R-:W-:Y:S05]  /*5110*/  EXIT ;  /* 0x000000000000794d */ /* 0x000fea0003800000 */
.L_x_49615:
[----:B------:R-:W0:Y:S01]  /*5120*/  S2R R2, SR_TID.X ;  /* 0x0000000000027919 */ /* 0x000e220000002100 */
[----:B------:R-:W1:Y:S02]  /*5130*/  LDC.64 R4, c[0x0][0x3a0] ;  /* 0x0000e800ff047b82 */ /* 0x000e640000000a00 */
[----:B-1----:R-:W-:-:S04]  /*5140*/  IMAD.WIDE.U32 R4, R0, 0x8, R4 ;  /* 0x0000000800047825 */ /* 0x002fc800078e0004 */
[----:B0-----:R-:W-:Y:S02]  /*5150*/  IMAD.WIDE.U32 R8, R2, 0x10, R4 ;  /* 0x0000001002087825 */ /* 0x001fe400078e0004 */
[----:B------:R-:W0:Y:S03]  /*5160*/  LDC.64 R4, c[0x0][0x388] ;  /* 0x0000e200ff047b82 */ /* 0x000e260000000a00 */
[----:B------:R1:W5:Y:S04]  /*5170*/  LDG.E.128 R28, desc[UR4][R8.64] ;  /* 0x00000004081c7981 */ /* 0x000368000c1e1d00 */
[----:B------:R1:W5:Y:S04]  /*5180*/  LDG.E.128 R32, desc[UR4][R8.64+0x800] ;  /* 0x0008000408207981 */ /* 0x000368000c1e1d00 */
[----:B------:R1:W5:Y:S04]  /*5190*/  LDG.E.128 R20, desc[UR4][R8.64+0x1000] ;  /* 0x0010000408147981 */ /* 0x000368000c1e1d00 */
[----:B------:R1:W5:Y:S01]  /*51a0*/  LDG.E.128 R24, desc[UR4][R8.64+0x1800] ;  /* 0x0018000408187981 */ /* 0x000362000c1e1d00 */
[----:B0-----:R-:W0:Y:S02]  /*51b0*/  DSETP.GT.AND P0, PT, |R4|, 1, PT ;  /* 0x3ff000000400742a */ /* 0x001e240003f04200 */
[----:B0-----:R-:W-:-:S04]  /*51c0*/  SEL R3, RZ, 0x7ff00000, !P0 ;  /* 0x7ff00000ff037807 */ /* 0x001fc80004000000 */
[----:B------:R-:W-:-:S15]  /*51d0*/  LOP3.LUT R6, R3, 0x7ff00000, RZ, 0x3c, !PT ;  /* 0x7ff0000003067812 */ /* 0x000fde00078e3cff */
[----:B------:R-:W-:-:S15]  /*51e0*/  NOP ;  /* 0x0000000000007918 */ /* 0x000fde0000000000 */
[----:B------:R-:W-:-:S15]  /*51f0*/  NOP ;  /* 0x0000000000007918 */ /* 0x000fde0000000000 */
[----:B------:R-:W-:-:S13]  /*5200*/  NOP ;  /* 0x0000000000007918 */ /* 0x000fda0000000000 */
[----:B------:R-:W0:Y:S02]  /*5210*/  DSETP.NEU.AND P0, PT, R4, RZ, PT ;  /* 0x000000ff0400722a */ /* 0x000e240003f0d000 */
[----:B01----:R-:W-:Y:S05]  /*5220*/  @P0 BRA `(.L_x_49725) ;  /* 0x0000001800cc0947 */ /* 0x003fea0003800000 */
[----:B-----5:R-:W-:Y:S01]  /*5230*/  SHF.R.U32.HI R7, RZ, 0x14, R29 ;  /* 0x00000014ff077819 */ /* 0x020fe2000001161d */
[----:B------:R-:W0:Y:S01]  /*5240*/  DADD R8, R28, R4 ;  /* 0x000000001c087229 */ /* 0x000e220000000004 */
[----:B------:R-:W-:Y:S01]  /*5250*/  ISETP.GE.AND P2, PT, R29, RZ, PT ;  /* 0x000000ff1d00720c */ /* 0x000fe20003f46270 */
[----:B------:R-:W-:Y:S01]  /*5260*/  BSSY.RECONVERGENT B0, `(.L_x_49726) ;  /* 0x000002b000007945 */ /* 0x000fe20003800200 */
[----:B------:R-:W-:-:S05]  /*5270*/  LOP3.LUT R7, R7, 0x7ff, RZ, 0xc0, !PT ;  /* 0x000007ff07077812 */ /* 0x000fca00078ec0ff */
[----:B------:R-:W-:Y:S02]  /*5280*/  VIADD R11, R7, 0xfffffc0c ;  /* 0xfffffc0c070b7836 */ /* 0x000fe40000000000 */
[----:B------:R-:W1:Y:S03]  /*5290*/  LDC R7, c[0x0][0x38c] ;  /* 0x0000e300ff077b82 */ /* 0x000e660000000800 */
[CC--:B0-----:R-:W-:Y:S02]  /*52a0*/  SHF.L.U32 R8, R28.reuse, R11.reuse, RZ ;  /* 0x0000000b1c087219 */ /* 0x0c1fe400000006ff */
[----:B------:R-:W-:Y:S02]  /*52b0*/  SHF.L.U64.HI R11, R28, R11, R29 ;  /* 0x0000000b1c0b7219 */ /* 0x000fe4000001021d */
[----:B------:R-:W-:Y:S02]  /*52c0*/  ISETP.NE.U32.AND P0, PT, R8, RZ, PT ;  /* 0x000000ff0800720c */ /* 0x000fe40003f05070 */
[----:B------:R-:W-:-:S02]  /*52d0*/  LOP3.LUT R8, R9, 0x7ff00000, RZ, 0xc0, !PT ;  /* 0x7ff0000009087812 */ /* 0x000fc400078ec0ff */
[----:B------:R-:W-:Y:S02]  /*52e0*/  ISETP.NE.AND.EX P0, PT, R11, -0x80000000, PT, P0 ;  /* 0x800000000b00780c */ /* 0x000fe40003f05300 */
[----:B------:R-:W-:Y:S01]  /*52f0*/  ISETP.NE.AND P1, PT, R8, 0x7ff00000, PT ;  /* 0x7ff000000800780c */ /* 0x000fe20003f25270 */
[----:B------:R-:W-:-:S15]  /*5300*/  IMAD.MOV.U32 R8, RZ, RZ, RZ ;  /* 0x000000ffff087224 */ /* 0x000fde00078e00ff */
[----:B------:R-:W-:-:S15]  /*5310*/  NOP ;  /* 0x0000000000007918 */ /* 0x000fde0000000000 */
[----:B------:R-:W-:-:S10]  /*5320*/  NOP ;  /* 0x0000000000007918 */ /* 0x000fd40000000000 */
        /* <DEDUP_REMOVED lines=24> */
.L_x_49729:
[----:B------:R-:W-:Y:S01]  /*54b0*/  SEL R8, R6, R3, !P2 ;  /* 0x0000000306087207 */ /* 0x000fe20005000000 */
[----:B------:R-:W0:Y:S03]  /*54c0*/  DSETP.NEU.AND P0, PT, R4, -1, PT ;  /* 0xbff000000400742a */ /* 0x000e260003f0d000 */
[----:B0-----:R-:W-:Y:S01]  /*54d0*/  SEL R9, R8, 0x3ff00000, P0 ;  /* 0x3ff0000008097807 */ /* 0x001fe20000000000 */
[----:B------:R-:W-:Y:S01]  /*54e0*/  IMAD.MOV.U32 R8, RZ, RZ, RZ ;  /* 0x000000ffff087224 */ /* 0x000fe200078e00ff */
[----:B------:R-:W-:Y:S06]  /*54f0*/  BRA `(.L_x_49727) ;  /* 0x0000000000047947 */ /* 0x000fec0003800000 */
.L_x_49728:
[----:B------:R0:W1:Y:S02]  /*5500*/  DADD R8, R28, R4 ;  /* 0x000000001c087229 */ /* 0x0000640000000004 */
.L_x_49727:
[----:B------:R-:W-:Y:S05]  /*5510*/  BSYNC.RECONVERGENT B0 ;  /* 0x0000000000007941 */ /* 0x000fea0003800200 */
.L_x_49726:
[----:B------:R-:W2:Y:S01]  /*5520*/  DADD R10, R30, R4 ;  /* 0x000000001e0a7229 */ /* 0x000ea20000000004 */
[----:B------:R-:W-:Y:S01]  /*5530*/  ISETP.GE.AND P3, PT, R31, RZ, PT ;  /* 0x000000ff1f00720c */ /* 0x000fe20003f66270 */
[----:B------:R-:W-:Y:S01]  /*5540*/  BSSY.RECONVERGENT B0, `(.L_x_49730) ;  /* 0x0000037000007945 */ /* 0x000fe20003800200 */
[----:B--2---:R-:W-:-:S04]  /*5550*/  SHF.R.U32.HI R10, RZ, 0x14, R31 ;  /* 0x00000014ff0a7819 */ /* 0x004fc8000001161f */
[----:B------:R-:W-:-:S05]  /*5560*/  LOP3.LUT R10, R10, 0x7ff, RZ, 0xc0, !PT ;  /* 0x000007ff0a0a7812 */ /* 0x000fca00078ec0ff */
[----:B------:R-:W-:-:S05]  /*5570*/  VIADD R13, R10, 0xfffffc0c ;  /* 0xfffffc0c0a0d7836 */ /* 0x000fca0000000000 */
[CC--:B------:R-:W-:Y:S02]  /*5580*/  SHF.L.U32 R10, R30.reuse, R13.reuse, RZ ;  /* 0x0000000d1e0a7219 */ /* 0x0c0fe400000006ff */
[----:B------:R-:W-:Y:S02]  /*5590*/  SHF.L.U64.HI R13, R30, R13, R31 ;  /* 0x0000000d1e0d7219 */ /* 0x000fe4000001021f */
[----:B------:R-:W-:Y:S02]  /*55a0*/  ISETP.NE.U32.AND P0, PT, R10, RZ, PT ;  /* 0x000000ff0a00720c */ /* 0x000fe40003f05070 */
[----:B------:R-:W-:Y:S02]  /*55b0*/  LOP3.LUT R10, R11, 0x7ff00000, RZ, 0xc0, !PT ;  /* 0x7ff000000b0a7812 */ /* 0x000fe400078ec0ff */
[----:B------:R-:W-:Y:S02]  /*55c0*/  ISETP.NE.AND.EX P0, PT, R13, -0x80000000, PT, P0 ;  /* 0x800000000d00780c */ /* 0x000fe40003f05300 */
[----:B------:R-:W-:-:S15]  /*55d0*/  ISETP.NE.AND P2, PT, R10, 0x7ff00000, PT ;  /* 0x7ff000000a00780c */ /* 0x000fde0003f45270 */
[----:B------:R-:W-:-:S15]  /*55e0*/  NOP ;  /* 0x0000000000007918 */ /* 0x000fde0000000000 */
[----:B------:R-:W-:-:S07]  /*55f0*/  NOP ;  /* 0x0000000000007918 */ /* 0x000fce0000000000 */
[----:B------:R-:W0:Y:S02]  /*5600*/  DSETP.NEU.AND P1, PT, R28, RZ, PT ;  /* 0x000000ff1c00722a */ /* 0x000e240003f2d000 */
[----:B01----:R-:W-:Y:S02]  /*5610*/  FSEL R29, R9, 1.875, P1 ;  /* 0x3ff00000091d7808 */ /* 0x003fe40000800000 */
[----:B------:R-:W-:Y:S01]  /*5620*/  FSEL R28, R8, RZ, P1 ;  /* 0x000000ff081c7208 */ /* 0x000fe20000800000 */
[----:B------:R-:W-:-:S15]  /*5630*/  IMAD.MOV.U32 R8, RZ, RZ, RZ ;  /* 0x000000ffff087224 */ /* 0x000fde00078e00ff */
[----:B------:R-:W-:-:S15]  /*5640*/  NOP ;  /* 0x0000000000007918 */ /* 0x000fde0000000000 */
[----:B------:R-:W-:-:S15]  /*5650*/  NOP ;  /* 0x0000000000007918 */ /* 0x000fde0000000000 */
[----:B------:R-:W-:-:S14]  /*5660*/  NOP ;  /* 0x0000000000007918 */ /* 0x000fdc0000000000 */
[----:B------:R-:W0:Y:S02]  /*5670*/  DSETP.NEU.AND P0, PT, |R30|, 0.5, !P0 ;  /* 0x3fe000001e00742a */ /* 0x000e24000470d200 */
[----:B0-----:R-:W-:-:S04]  /*5680*/  SEL R9, R7, RZ, P0 ;  /* 0x000000ff07097207 */ /* 0x001fc80000000000 */
[----:B------:R-:W-:-:S15]  /*5690*/  @!P3 LOP3.LUT R9, R9, 0x7ff00000, RZ, 0xfc, !PT ;  /* 0x7ff000000909b812 */ /* 0x000fde00078efcff */
[----:B------:R-:W-:-:S15]  /*56a0*/  NOP ;  /* 0x0000000000007918 */ /* 0x000fde0000000000 */
[----:B------:R-:W-:-:S15]  /*56b0*/  NOP ;  /* 0x0000000000007918 */ /* 0x000fde0000000000 */
[----:B------:R-:W-:-:S13]  /*56c0*/  NOP ;  /* 0x0000000000007918 */ /* 0x000fda0000000000 */
[----:B------:R-:W0:Y:S02]  /*56d0*/  DSETP.NEU.AND P1, PT, R4, 1, PT ;  /* 0x3ff000000400742a */ /* 0x000e240003f2d000 */
[----:B0-----:R-:W-:Y:S02]  /*56e0*/  FSEL R28, R28, RZ, P1 ;  /* 0x000000ff1c1c7208 */ /* 0x001fe40000800000 */
[----:B------:R-:W-:Y:S01]  /*56f0*/  FSEL R29, R29, 1.875, P1 ;  /* 0x3ff000001d1d7808 */ /* 0x000fe20000800000 */
        /* <DEDUP_REMOVED lines=21> */
.L_x_49733:
[----:B------:R-:W-:Y:S01]  /*5850*/  SEL R8, R6, R3, !P3 ;  /* 0x0000000306087207 */ /* 0x000fe20005800000 */
[----:B------:R-:W0:Y:S03]  /*5860*/  DSETP.NEU.AND P0, PT, R4, -1, PT ;  /* 0xbff000000400742a */ /* 0x000e260003f0d000 */
[----:B0-----:R-:W-:Y:S01]  /*5870*/  SEL R9, R8, 0x3ff00000, P0 ;  /* 0x3ff0000008097807 */ /* 0x001fe20000000000 */
[----:B------:R-:W-:Y:S01]  /*5880*/  IMAD.MOV.U32 R8, RZ, RZ, RZ ;  /* 0x000000ffff087224 */ /* 0x000fe200078e00ff */
[----:B------:R-:W-:Y:S06]  /*5890*/  BRA `(.L_x_49731) ;  /* 0x0000000000047947 */ /* 0x000fec0003800000 */
.L_x_49732:
[----:B------:R0:W1:Y:S02]  /*58a0*/  DADD R8, R30, R4 ;  /* 0x000000001e087229 */ /* 0x0000640000000004 */
.L_x_49731:
[----:B------:R-:W-:Y:S05]  /*58b0*/  BSYNC.RECONVERGENT B0 ;  /* 0x0000000000007941 */ /* 0x000fea0003800200 */
.L_x_49730:
        /* <DEDUP_REMOVED lines=10> */
[----:B------:R-:W-:-:S15]  /*5960*/  ISETP.NE.AND.EX P0, PT, R13, -0x80000000, PT, P0 ;  /* 0x800000000d00780c */ /* 0x000fde0003f05300 */
[----:B------:R-:W-:-:S15]  /*5970*/  NOP ;  /* 0x0000000000007918 */ /* 0x000fde0000000000 */
[----:B------:R-:W-:-:S09]  /*5980*/  NOP ;  /* 0x0000000000007918 */ /* 0x000fd20000000000 */
[----:B------:R-:W0:Y:S02]  /*5990*/  DSETP.NEU.AND P2, PT, R30, RZ, PT ;  /* 0x000000ff1e00722a */ /* 0x000e240003f4d000 */
[----:B01----:R-:W-:Y:S01]  /*59a0*/  FSEL R30, R8, RZ, P2 ;  /* 0x000000ff081e7208 */ /* 0x003fe20001000000 */
[----:B------:R-:W-:Y:S01]  /*59b0*/  IMAD.MOV.U32 R8, RZ, RZ, RZ ;  /* 0x000000ffff087224 */ /* 0x000fe200078e00ff */
[----:B------:R-:W-:Y:S02]  /*59c0*/  FSEL R31, R9, 1.875, P2 ;  /* 0x3ff00000091f7808 */ /* 0x000fe40001000000 */
[----:B------:R-:W-:Y:S02]  /*59d0*/  ISETP.NE.AND P2, PT, R10, 0x7ff00000, PT ;  /* 0x7ff000000a00780c */ /* 0x000fe40003f45270 */
[----:B------:R-:W-:Y:S02]  /*59e0*/  FSEL R30, R30, RZ, P1 ;  /* 0x000000ff1e1e7208 */ /* 0x000fe40000800000 */
[----:B------:R-:W-:-:S15]  /*59f0*/  FSEL R31, R31, 1.875, P1 ;  /* 0x3ff000001f1f7808 */ /* 0x000fde0000800000 */
[----:B------:R-:W-:-:S15]  /*5a00*/  NOP ;  /* 0x0000000000007918 */ /* 0x000fde0000000000 */
[----:B------:R-:W-:-:S15]  /*5a10*/  NOP ;  /* 0x0000000000007918 */ /* 0x000fde0000000000 */
[----:B------:R-:W-:-:S09]  /*5a20*/  NOP ;  /* 0x0000000000007918 */ /* 0x000fd20000000000 */
        /* <DEDUP_REMOVED lines=24> */
.L_x_49737:
[----:B------:R-:W-:Y:S01]  /*5bb0*/  SEL R8, R6, R3, !P3 ;  /* 0x0000000306087207 */ /* 0x000fe20005800000 */
[----:B------:R-:W0:Y:S03]  /*5bc0*/  DSETP.NEU.AND P0, PT, R4, -1, PT ;  /* 0xbff000000400742a */ /* 0x000e260003f0d000 */
[----:B0-----:R-:W-:Y:S01]  /*5bd0*/  SEL R9, R8, 0x3ff00000, P0 ;  /* 0x3ff0000008097807 */ /* 0x001fe20000000000 */
[----:B------:R-:W-:Y:S01]  /*5be0*/  IMAD.MOV.U32 R8, RZ, RZ, RZ ;  /* 0x000000ffff087224 */ /* 0x000fe200078e00ff */
[----:B------:R-:W-:Y:S06]  /*5bf0*/  BRA `(.L_x_49735) ;  /* 0x0000000000047947 */ /* 0x000fec0003800000 */
.L_x_49736:
[----:B------:R0:W1:Y:S02]  /*5c00*/  DADD R8, R32, R4 ;  /* 0x0000000020087229 */ /* 0x0000640000000004 */
.L_x_49735:
[----:B------:R-:W-:Y:S05]  /*5c10*/  BSYNC.RECONVERGENT B0 ;  /* 0x0000000000007941 */ /* 0x000fea0003800200 */
.L_x_49734:
        /* <DEDUP_REMOVED lines=47> */
.L_x_49741:
[----:B------:R-:W-:Y:S01]  /*5f10*/  SEL R8, R6, R3, !P3 ;  /* 0x0000000306087207 */ /* 0x000fe20005800000 */
[----:B------:R-:W0:Y:S03]  /*5f20*/  DSETP.NEU.AND P0, PT, R4, -1, PT ;  /* 0xbff000000400742a */ /* 0x000e260003f0d000 */
[----:B0-----:R-:W-:Y:S01]  /*5f30*/  SEL R9, R8, 0x3ff00000, P0 ;  /* 0x3ff0000008097807 */ /* 0x001fe20000000000 */
[----:B------:R-:W-:Y:S01]  /*5f40*/  IMAD.MOV.U32 R8, RZ, RZ, RZ ;  /* 0x000000ffff087224 */ /* 0x000fe200078e00ff */
[----:B------:R-:W-:Y:S06]  /*5f50*/  BRA `(.L_x_49739) ;  /* 0x0000000000047947 */ /* 0x000fec0003800000 */
.L_x_49740:
[----:B------:R0:W1:Y:S02]  /*5f60*/  DADD R8, R34, R4 ;  /* 0x0000000022087229 */ /* 0x0000640000000004 */
.L_x_49739:
[----:B------:R-:W-:Y:S05]  /*5f70*/  BSYNC.RECONVERGENT B0 ;  /* 0x0000000000007941 */ /* 0x000fea0003800200 */
.L_x_49738:
        /* <DEDUP_REMOVED lines=47> */
.L_x_49745:
[----:B------:R-:W-:Y:S01]  /*6270*/  SEL R8, R6, R3, !P3 ;  /* 0x0000000306087207 */ /* 0x000fe20005800000 */
[----:B------:R-:W0:Y:S03]  /*6280*/  DSETP.NEU.AND P0, PT, R4, -1, PT ;  /* 0xbff000000400742a */ /* 0x000e260003f0d000 */
[----:B0-----:R-:W-:Y:S01]  /*6290*/  SEL R9, R8, 0x3ff00000, P0 ;  /* 0x3ff0000008097807 */ /* 0x001fe20000000000 */
[----:B------:R-:W-:Y:S01]  /*62a0*/  IMAD.MOV.U32 R8, RZ, RZ, RZ ;  /* 0x000000ffff087224 */ /* 0x000fe200078e00ff */
[----:B------:R-:W-:Y:S06]  /*62b0*/  BRA `(.L_x_49743) ;  /* 0x0000000000047947 */ /* 0x000fec0003800000 */
.L_x_49744:
[----:B------:R0:W1:Y:S02]  /*62c0*/  DADD R8, R20, R4 ;  /* 0x0000000014087229 */ /* 0x0000640000000004 */
.L_x_49743:
[----:B------:R-:W-:Y:S05]  /*62d0*/  BSYNC.RECONVERGENT B0 ;  /* 0x0000000000007941 */ /* 0x000fea0003800200 */
.L_x_49742:
        /* <DEDUP_REMOVED lines=47> */
.L_x_49749:
[----:B------:R-:W-:Y:S01]  /*65d0*/  SEL R8, R6, R3, !P3 ;  /* 0x0000000306087207 */ /* 0x000fe20005800000 */
[----:B------:R-:W0:Y:S03]  /*65e0*/  DSETP.NEU.AND P0, PT, R4, -1, PT ;  /* 0xbff000000400742a */ /* 0x000e260003f0d000 */
[----:B0-----:R-:W-:Y:S01]  /*65f0*/  SEL R9, R8, 0x3ff00000, P0 ;  /* 0x3ff0000008097807 */ /* 0x001fe20000000000 */
[----:B------:R-:W-:Y:S01]  /*6600*/  IMAD.MOV.U32 R8, RZ, RZ, RZ ;  /* 0x000000ffff087224 */ /* 0x000fe200078e00ff */
[----:B------:R-:W-:Y:S06]  /*6610*/  BRA `(.L_x_49747) ;  /* 0x0000000000047947 */ /* 0x000fec0003800000 */
.L_x_49748:
[----:B------:R0:W1:Y:S02]  /*6620*/  DADD R8, R22, R4 ;  /* 0x0000000016087229 */ /* 0x0000640000000004 */
.L_x_49747:
[----:B------:R-:W-:Y:S05]  /*6630*/  BSYNC.RECONVERGENT B0 ;  /* 0x0000000000007941 */ /* 0x000fea0003800200 */
.L_x_49746:
        /* <DEDUP_REMOVED lines=47> */
.L_x_49753:
[----:B------:R-:W-:Y:S01]  /*6930*/  SEL R8, R6, R3, !P3 ;  /* 0x0000000306087207 */ /* 0x000fe20005800000 */
[----:B------:R-:W0:Y:S03]  /*6940*/  DSETP.NEU.AND P0, PT, R4, -1, PT ;  /* 0xbff000000400742a */ /* 0x000e260003f0d000 */
[----:B0-----:R-:W-:Y:S01]  /*6950*/  SEL R9, R8, 0x3ff00000, P0 ;  /* 0x3ff0000008097807 */ /* 0x001fe20000000000 */
[----:B------:R-:W-:Y:S01]  /*6960*/  IMAD.MOV.U32 R8, RZ, RZ, RZ ;  /* 0x000000ffff087224 */ /* 0x000fe200078e00ff */
[----:B------:R-:W-:Y:S06]  /*6970*/  BRA `(.L_x_49751) ;  /* 0x0000000000047947 */ /* 0x000fec0003800000 */
.L_x_49752:
[----:B------:R0:W1:Y:S02]  /*6980*/  DADD R8, R24, R4 ;  /* 0x0000000018087229 */ /* 0x0000640000000004 */
.L_x_49751:
[----:B------:R-:W-:Y:S05]  /*6990*/  BSYNC.RECONVERGENT B0 ;  /* 0x0000000000007941 */ /* 0x000fea0003800200 */
.L_x_49750:
        /* <DEDUP_REMOVED lines=38> */
[----:B------:R-:W-:Y:S01]  /*6c00*/  SEL R9, RZ, 0x7ff00000, !P3 ;  /* 0x7ff00000ff097807 */ /* 0x000fe20005800000 */
[----:B------:R-:W-:Y:S01]  /*6c10*/  IMAD.MOV.U32 R8, RZ, RZ, RZ ;  /* 0x000000ffff087224 */ /* 0x000fe200078e00ff */
[----:B------:R-:W-:Y:S02]  /*6c20*/  ISETP.GE.AND P4, PT, R7, RZ, PT ;  /* 0x000000ff0700720c */ /* 0x000fe40003f86270 */
[----:B------:R-:W-:Y:S01]  /*6c30*/  LOP3.LUT R3, R27, 0x7fffffff, RZ, 0xc0, !PT ;  /* 0x7fffffff1b037812 */ /* 0x000fe200078ec0ff */
[----:B------:R-:W-:-:S03]  /*6c40*/  VIADD R4, R9, 0x80000000 ;  /* 0x8000000009047836 */ /* 0x000fc60000000000 */
[----:B------:R-:W-:-:S04]  /*6c50*/  ISETP.NE.AND P2, PT, R3, 0x3fe00000, PT ;  /* 0x3fe000000300780c */ /* 0x000fc80003f45270 */
[----:B------:R-:W-:-:S04]  /*6c60*/  SEL R4, R4, R9, P2 ;  /* 0x0000000904047207 */ /* 0x000fc80001000000 */
[----:B------:R-:W-:Y:S01]  /*6c70*/  @!P4 SEL R9, R4, R9, P0 ;  /* 0x000000090409c207 */ /* 0x000fe20000000000 */
[----:B------:R-:W-:Y:S06]  /*6c80*/  BRA `(.L_x_49755) ;  /* 0x0000000000187947 */ /* 0x000fec0003800000 */
.L_x_49757:
[----:B------:R-:W-:Y:S01]  /*6c90*/  SEL R3, R6, R3, !P3 ;  /* 0x0000000306037207 */ /* 0x000fe20005800000 */
[----:B------:R-:W0:Y:S01]  /*6ca0*/  DSETP.NEU.AND P0, PT, R4, -1, PT ;  /* 0xbff000000400742a */ /* 0x000e220003f0d000 */
[----:B------:R-:W-:Y:S02]  /*6cb0*/  IMAD.MOV.U32 R8, RZ, RZ, RZ ;  /* 0x000000ffff087224 */ /* 0x000fe400078e00ff */
[----:B0-----:R-:W-:Y:S01]  /*6cc0*/  SEL R9, R3, 0x3ff00000, P0 ;  /* 0x3ff0000003097807 */ /* 0x001fe20000000000 */
[----:B------:R-:W-:Y:S06]  /*6cd0*/  BRA `(.L_x_49755) ;  /* 0x0000000000047947 */ /* 0x000fec0003800000 */
.L_x_49756:
[----:B------:R0:W1:Y:S02]  /*6ce0*/  DADD R8, R26, R4 ;  /* 0x000000001a087229 */ /* 0x0000640000000004 */
.L_x_49755:
[----:B------:R-:W-:Y:S05]  /*6cf0*/  BSYNC.RECONVERGENT B0 ;  /* 0x0000000000007941 */ /* 0x000fea0003800200 */
.L_x_49754:
[----:B------:R-:W0:Y:S02]  /*6d00*/  DSETP.NEU.AND P0, PT, R26, RZ, PT ;  /* 0x000000ff1a00722a */ /* 0x000e240003f0d000 */
[----:B01----:R-:W-:Y:S02]  /*6d10*/  FSEL R26, R8, RZ, P0 ;  /* 0x000000ff081a7208 */ /* 0x003fe40000000000 */
[----:B------:R-:W-:Y:S02]  /*6d20*/  FSEL R27, R9, 1.875, P0 ;  /* 0x3ff00000091b7808 */ /* 0x000fe40000000000 */
[----:B------:R-:W-:Y:S02]  /*6d30*/  FSEL R26, R26, RZ, P1 ;  /* 0x000000ff1a1a7208 */ /* 0x000fe40000800000 */
[----:B------:R-:W-:Y:S01]  /*6d40*/  FSEL R27, R27, 1.875, P1 ;  /* 0x3ff000001b1b7808 */ /* 0x000fe20000800000 */
[----:B------:R-:W-:Y:S06]  /*6d50*/  BRA `(.L_x_49758) ;  /* 0x0000002800287947 */ /* 0x000fec0003800000 */
.L_x_49725:
[----:B------:R-:W0:Y:S01]  /*6d60*/  LDCU UR6, c[0x0][0x38c] ;  /* 0x00007180ff0677ac */ /* 0x000e220008000800 */
[--C-:B-----5:R-:W-:Y:S01]  /*6d70*/  SHF.R.U32.HI R7, RZ, 0x14, R29.reuse ;  /* 0x00000014ff077819 */ /* 0x120fe2000001161d */
[----:B------:R1:W2:Y:S01]  /*6d80*/  DADD R10, -RZ, |R4| ;  /* 0x00000000ff0a7229 */ /* 0x0002a20000000504 */
[----:B------:R-:W-:Y:S01]  /*6d90*/  BSSY.RECONVERGENT B0, `(.L_x_49759) ;  /* 0x000000b000007945 */ /* 0x000fe20003800200 */
[----:B------:R-:W-:Y:S01]  /*6da0*/  IMAD.MOV.U32 R44, RZ, RZ, R28 ;  /* 0x000000ffff2c7224 */ /* 0x000fe200078e001c */
[----:B------:R-:W-:Y:S01]  /*6db0*/  LOP3.LUT R7, R7, 0x7ff, RZ, 0xc0, !PT ;  /* 0x000007ff07077812 */ /* 0x000fe200078ec0ff */
[----:B-1----:R-:W-:Y:S01]  /*6dc0*/  IMAD.MOV.U32 R5, RZ, RZ, R29 ;  /* 0x000000ffff057224 */ /* 0x002fe200078e001d */
[----:B------:R-:W-:-:S03]  /*6dd0*/  MOV R4, 0x6e40 ;  /* 0x00006e4000047802 */ /* 0x000fc60000000f00 */
[----:B------:R-:W-:Y:S02]  /*6de0*/  VIADD R9, R7, 0xfffffc0c ;  /* 0xfffffc0c07097836 */ /* 0x000fe40000000000 */
[----:B--2---:R-:W-:-:S03]  /*6df0*/  IMAD.MOV.U32 R7, RZ, RZ, R11 ;  /* 0x000000ffff077224 */ /* 0x004fc600078e000b */
[CC--:B------:R-:W-:Y:S02]  /*6e00*/  SHF.L.U64.HI R45, R28.reuse, R9.reuse, R29 ;  /* 0x000000091c2d7219 */ /* 0x0c0fe4000001021d */
[----:B------:R-:W-:Y:S02]  /*6e10*/  SHF.L.U32 R46, R28, R9, RZ ;  /* 0x000000091c2e7219 */ /* 0x000fe400000006ff */
[----:B0-----:R-:W-:-:S13]  /*6e20*/  ISETP.LE.AND P2, PT, RZ, UR6, PT ;  /* 0x00000006ff007c0c */ /* 0x001fda000bf43270 */
[----:B------:R-:W-:Y:S05]  /*6e30*/  CALL.REL.NOINC `($_ZN2at6native29vectorized_elementwise_kernelILi2EZNS0_50_GLOBAL__N__2680c7bb_12_PowKernel_cu_7dd49032_317022pow_scalar_tensor_implIdEEvRNS_18TensorIteratorBaseET_EUldE_St5arrayIPcLm2EEEEviT0_T1_$__internal_accurate_pow) ;  /* 0x0000002800107944 */ /* 0x000fea0003c00000 */
[----:B------:R-:W-:Y:S05]  /*6e40*/  BSYNC.RECONVERGENT B0 ;  /* 0x0000000000007941 */ /* 0x000fea0003800200 */
.L_x_49759:
        /* <DEDUP_REMOVED lines=58> */
.L_x_49761:
[----:B------:R-:W-:Y:S05]  /*71f0*/  BSYNC.RECONVERGENT B0 ;  /* 0x0000000000007941 */ /* 0x000fea0003800200 */
.L_x_49760:
[----:B------:R-:W0:Y:S01]  /*7200*/  LDCU UR6, c[0x0][0x38c] ;  /* 0x00007180ff0677ac */ /* 0x000e220008000800 */
[--C-:B------:R-:W-:Y:S01]  /*7210*/  SHF.R.U32.HI R7, RZ, 0x14, R31.reuse ;  /* 0x00000014ff077819 */ /* 0x100fe2000001161f */
[----:B------:R-:W1:Y:S01]  /*7220*/  DSETP.NEU.AND P1, PT, R28, RZ, PT ;  /* 0x000000ff1c00722a */ /* 0x000e620003f2d000 */
[----:B------:R-:W-:Y:S01]  /*7230*/  BSSY.RECONVERGENT B0, `(.L_x_49762) ;  /* 0x0000017000007945 */ /* 0x000fe20003800200 */
[----:B-1----:R-:W-:Y:S01]  /*7240*/  FSEL R28, R4, RZ, P1 ;  /* 0x000000ff041c7208 */ /* 0x002fe20000800000 */
[----:B------:R-:W-:Y:S01]  /*7250*/  IMAD.MOV.U32 R44, RZ, RZ, R30 ;  /* 0x000000ffff2c7224 */ /* 0x000fe200078e001e */
[----:B------:R-:W-:Y:S02]  /*7260*/  LOP3.LUT R4, R7, 0x7ff, RZ, 0xc0, !PT ;  /* 0x000007ff07047812 */ /* 0x000fe400078ec0ff */
[----:B------:R-:W-:Y:S01]  /*7270*/  FSEL R29, R5, 1.875, P1 ;  /* 0x3ff00000051d7808 */ /* 0x000fe20000800000 */
[----:B------:R-:W-:Y:S02]  /*7280*/  IMAD.MOV.U32 R5, RZ, RZ, R31 ;  /* 0x000000ffff057224 */ /* 0x000fe400078e001f */
[----:B------:R-:W-:Y:S01]  /*7290*/  VIADD R9, R4, 0xfffffc0c ;  /* 0xfffffc0c04097836 */ /* 0x000fe20000000000 */
[----:B------:R-:W-:-:S04]  /*72a0*/  MOV R4, 0x73a0 ;  /* 0x000073a000047802 */ /* 0x000fc80000000f00 */
[CC--:B------:R-:W-:Y:S02]  /*72b0*/  SHF.L.U64.HI R45, R30.reuse, R9.reuse, R31 ;  /* 0x000000091e2d7219 */ /* 0x0c0fe4000001021f */
[----:B0-----:R-:W-:Y:S02]  /*72c0*/  ISETP.LE.AND P2, PT, RZ, UR6, PT ;  /* 0x00000006ff007c0c */ /* 0x001fe4000bf43270 */
[----:B------:R-:W-:-:S15]  /*72d0*/  SHF.L.U32 R46, R30, R9, RZ ;  /* 0x000000091e2e7219 */ /* 0x000fde00000006ff */
[----:B------:R-:W-:-:S15]  /*72e0*/  NOP ;  /* 0x0000000000007918 */ /* 0x000fde0000000000 */
[----:B------:R-:W-:-:S15]  /*72f0*/  NOP ;  /* 0x0000000000007918 */ /* 0x000fde0000000000 */
[----:B------:R-:W-:-:S01]  /*7300*/  NOP ;  /* 0x0000000000007918 */ /* 0x000fc20000000000 */
[----:B------:R-:W0:Y:S02]  /*7310*/  DSETP.NEU.AND P0, PT, R10, 1, PT ;  /* 0x3ff000000a00742a */ /* 0x000e240003f0d000 */
[----:B0-----:R-:W-:Y:S02]  /*7320*/  FSEL R28, R28, RZ, P0 ;  /* 0x000000ff1c1c7208 */ /* 0x001fe40000000000 */
[----:B------:R-:W-:-:S15]  /*7330*/  FSEL R29, R29, 1.875, P0 ;  /* 0x3ff000001d1d7808 */ /* 0x000fde0000000000 */
[----:B------:R-:W-:-:S15]  /*7340*/  NOP ;  /* 0x0000000000007918 */ /* 0x000fde0000000000 */
[----:B------:R-:W-:-:S15]  /*7350*/  NOP ;  /* 0x0000000000007918 */ /* 0x000fde0000000000 */
[----:B------:R-:W-:-:S15]  /*7360*/  NOP ;  /* 0x0000000000007918 */ /* 0x000fde0000000000 */
[----:B------:R-:W0:Y:S02]  /*7370*/  DADD R10, -RZ, |R10| ;  /* 0x00000000ff0a7229 */ /* 0x000e24000000050a */
[----:B0-----:R-:W-:-:S07]  /*7380*/  IMAD.MOV.U32 R7, RZ, RZ, R11 ;  /* 0x000000ffff077224 */ /* 0x001fce00078e000b */
[----:B------:R-:W-:Y:S05]  /*7390*/  CALL.REL.NOINC `($_ZN2at6native29vectorized_elementwise_kernelILi2EZNS0_50_GLOBAL__N__2680c7bb_12_PowKernel_cu_7dd49032_317022pow_scalar_tensor_implIdEEvRNS_18TensorIteratorBaseET_EUldE_St5arrayIPcLm2EEEEviT0_T1_$__internal_accurate_pow) ;  /* 0x0000002000b87944 */ /* 0x000fea0003c00000 */
[----:B------:R-:W-:Y:S05]  /*73a0*/  BSYNC.RECONVERGENT B0 ;  /* 0x0000000000007941 */ /* 0x000fea0003800200 */
.L_x_49762:
        /* <DEDUP_REMOVED lines=46> */
.L_x_49766:
[----:B------:R-:W-:-:S04]  /*7690*/  ISETP.GE.AND P0, PT, R31, RZ, PT ;  /* 0x000000ff1f00720c */ /* 0x000fc80003f06270 */
[----:B------:R-:W-:-:S08]  /*76a0*/  SEL R4, R6, R3, !P0 ;  /* 0x0000000306047207 */ /* 0x000fd00004000000 */
[----:B------:R-:W0:Y:S02]  /*76b0*/  DSETP.NEU.AND P0, PT, R10, -1, PT ;  /* 0xbff000000a00742a */ /* 0x000e240003f0d000 */
[----:B0-----:R-:W-:Y:S01]  /*76c0*/  SEL R5, R4, 0x3ff00000, P0 ;  /* 0x3ff0000004057807 */ /* 0x001fe20000000000 */
[----:B------:R-:W-:Y:S01]  /*76d0*/  IMAD.MOV.U32 R4, RZ, RZ, RZ ;  /* 0x000000ffff047224 */ /* 0x000fe200078e00ff */
[----:B------:R-:W-:Y:S06]  /*76e0*/  BRA `(.L_x_49764) ;  /* 0x0000000000047947 */ /* 0x000fec0003800000 */
.L_x_49765:
[----:B------:R0:W1:Y:S02]  /*76f0*/  DADD R4, R30, R10 ;  /* 0x000000001e047229 */ /* 0x000064000000000a */
.L_x_49764:
[----:B------:R-:W-:Y:S05]  /*7700*/  BSYNC.RECONVERGENT B0 ;  /* 0x0000000000007941 */ /* 0x000fea0003800200 */
.L_x_49763:
[----:B------:R-:W2:Y:S01]  /*7710*/  LDCU UR6, c[0x0][0x38c] ;  /* 0x00007180ff0677ac */ /* 0x000ea20008000800 */
[--C-:B------:R-:W-:Y:S01]  /*7720*/  SHF.R.U32.HI R7, RZ, 0x14, R33.reuse ;  /* 0x00000014ff077819 */ /* 0x100fe20000011621 */
[----:B------:R-:W0:Y:S01]  /*7730*/  DSETP.NEU.AND P1, PT, R30, RZ, PT ;  /* 0x000000ff1e00722a */ /* 0x000e220003f2d000 */
[----:B------:R-:W-:Y:S01]  /*7740*/  BSSY.RECONVERGENT B0, `(.L_x_49767) ;  /* 0x0000017000007945 */ /* 0x000fe20003800200 */
[----:B01----:R-:W-:Y:S01]  /*7750*/  FSEL R30, R4, RZ, P1 ;  /* 0x000000ff041e7208 */ /* 0x003fe20000800000 */
[----:B------:R-:W-:Y:S01]  /*7760*/  IMAD.MOV.U32 R44, RZ, RZ, R32 ;  /* 0x000000ffff2c7224 */ /* 0x000fe200078e0020 */
[----:B------:R-:W-:Y:S02]  /*7770*/  LOP3.LUT R4, R7, 0x7ff, RZ, 0xc0, !PT ;  /* 0x000007ff07047812 */ /* 0x000fe400078ec0ff */
[----:B------:R-:W-:Y:S01]  /*7780*/  FSEL R31, R5, 1.875, P1 ;  /* 0x3ff00000051f7808 */ /* 0x000fe20000800000 */
[----:B------:R-:W-:Y:S02]  /*7790*/  IMAD.MOV.U32 R5, RZ, RZ, R33 ;  /* 0x000000ffff057224 */ /* 0x000fe400078e0021 */
[----:B------:R-:W-:Y:S01]  /*77a0*/  VIADD R9, R4, 0xfffffc0c ;  /* 0xfffffc0c04097836 */ /* 0x000fe20000000000 */
[----:B------:R-:W-:-:S04]  /*77b0*/  MOV R4, 0x78b0 ;  /* 0x000078b000047802 */ /* 0x000fc80000000f00 */
[CC--:B------:R-:W-:Y:S02]  /*77c0*/  SHF.L.U64.HI R45, R32.reuse, R9.reuse, R33 ;  /* 0x00000009202d7219 */ /* 0x0c0fe40000010221 */
[----:B--2---:R-:W-:Y:S02]  /*77d0*/  ISETP.LE.AND P2, PT, RZ, UR6, PT ;  /* 0x00000006ff007c0c */ /* 0x004fe4000bf43270 */
        /* <DEDUP_REMOVED lines=14> */
.L_x_49767:
        /* <DEDUP_REMOVED lines=46> */
.L_x_49771:
[----:B------:R-:W-:-:S04]  /*7ba0*/  ISETP.GE.AND P0, PT, R33, RZ, PT ;  /* 0x000000ff2100720c */ /* 0x000fc80003f06270 */
[----:B------:R-:W-:-:S08]  /*7bb0*/  SEL R4, R6, R3, !P0 ;  /* 0x0000000306047207 */ /* 0x000fd00004000000 */
[----:B------:R-:W0:Y:S02]  /*7bc0*/  DSETP.NEU.AND P0, PT, R10, -1, PT ;  /* 0xbff000000a00742a */ /* 0x000e240003f0d000 */
[----:B0-----:R-:W-:Y:S01]  /*7bd0*/  SEL R5, R4, 0x3ff00000, P0 ;  /* 0x3ff0000004057807 */ /* 0x001fe20000000000 */
[----:B------:R-:W-:Y:S01]  /*7be0*/  IMAD.MOV.U32 R4, RZ, RZ, RZ ;  /* 0x000000ffff047224 */ /* 0x000fe200078e00ff */
[----:B------:R-:W-:Y:S06]  /*7bf0*/  BRA `(.L_x_49769) ;  /* 0x0000000000047947 */ /* 0x000fec0003800000 */
.L_x_49770:
[----:B------:R0:W1:Y:S02]  /*7c00*/  DADD R4, R32, R10 ;  /* 0x0000000020047229 */ /* 0x000064000000000a */
.L_x_49769:
[----:B------:R-:W-:Y:S05]  /*7c10*/  BSYNC.RECONVERGENT B0 ;  /* 0x0000000000007941 */ /* 0x000fea0003800200 */
.L_x_49768:
        /* <DEDUP_REMOVED lines=27> */
.L_x_49772:
        /* <DEDUP_REMOVED lines=46> */
.L_x_49776:
[----:B------:R-:W-:-:S04]  /*80b0*/  ISETP.GE.AND P0, PT, R35, RZ, PT ;  /* 0x000000ff2300720c */ /* 0x000fc80003f06270 */
[----:B------:R-:W-:-:S08]  /*80c0*/  SEL R4, R6, R3, !P0 ;  /* 0x0000000306047207 */ /* 0x000fd00004000000 */
[----:B------:R-:W0:Y:S02]  /*80d0*/  DSETP.NEU.AND P0, PT, R10, -1, PT ;  /* 0xbff000000a00742a */ /* 0x000e240003f0d000 */
[----:B0-----:R-:W-:Y:S01]  /*80e0*/  SEL R5, R4, 0x3ff00000, P0 ;  /* 0x3ff0000004057807 */ /* 0x001fe20000000000 */
[----:B------:R-:W-:Y:S01]  /*80f0*/  IMAD.MOV.U32 R4, RZ, RZ, RZ ;  /* 0x000000ffff047224 */ /* 0x000fe200078e00ff */
[----:B------:R-:W-:Y:S06]  /*8100*/  BRA `(.L_x_49774) ;  /* 0x0000000000047947 */ /* 0x000fec0003800000 */
.L_x_49775:
[----:B------:R0:W1:Y:S02]  /*8110*/  DADD R4, R34, R10 ;  /* 0x0000000022047229 */ /* 0x000064000000000a */
.L_x_49774:
[----:B------:R-:W-:Y:S05]  /*8120*/  BSYNC.RECONVERGENT B0 ;  /* 0x0000000000007941 */ /* 0x000fea0003800200 */
.L_x_49773:
        /* <DEDUP_REMOVED lines=27> */
.L_x_49777:
        /* <DEDUP_REMOVED lines=46> */
.L_x_49781:
[----:B------:R-:W-:-:S04]  /*85c0*/  ISETP.GE.AND P0, PT, R21, RZ, PT ;  /* 0x000000ff1500720c */ /* 0x000fc80003f06270 */
[----:B------:R-:W-:-:S08]  /*85d0*/  SEL R4, R6, R3, !P0 ;  /* 0x0000000306047207 */ /* 0x000fd00004000000 */
[----:B------:R-:W0:Y:S02]  /*85e0*/  DSETP.NEU.AND P0, PT, R10, -1, PT ;  /* 0xbff000000a00742a */ /* 0x000e240003f0d000 */
[----:B0-----:R-:W-:Y:S01]  /*85f0*/  SEL R5, R4, 0x3ff00000, P0 ;  /* 0x3ff0000004057807 */ /* 0x001fe20000000000 */
[----:B------:R-:W-:Y:S01]  /*8600*/  IMAD.MOV.U32 R4, RZ, RZ, RZ ;  /* 0x000000ffff047224 */ /* 0x000fe200078e00ff */
[----:B------:R-:W-:Y:S06]  /*8610*/  BRA `(.L_x_49779) ;  /* 0x0000000000047947 */ /* 0x000fec0003800000 */
.L_x_49780:
[----:B------:R0:W1:Y:S02]  /*8620*/  DADD R4, R20, R10 ;  /* 0x0000000014047229 */ /* 0x000064000000000a */
.L_x_49779:
[----:B------:R-:W-:Y:S05]  /*8630*/  BSYNC.RECONVERGENT B0 ;  /* 0x0000000000007941 */ /* 0x000fea0003800200 */
.L_x_49778:
        /* <DEDUP_REMOVED lines=27> */
.L_x_49782:
        /* <DEDUP_REMOVED lines=46> */
.L_x_49786:
[----:B------:R-:W-:-:S04]  /*8ad0*/  ISETP.GE.AND P0, PT, R23, RZ, PT ;  /* 0x000000ff1700720c */ /* 0x000fc80003f06270 */
[----:B------:R-:W-:-:S08]  /*8ae0*/  SEL R4, R6, R3, !P0 ;  /* 0x0000000306047207 */ /* 0x000fd00004000000 */
[----:B------:R-:W0:Y:S02]  /*8af0*/  DSETP.NEU.AND P0, PT, R10, -1, PT ;  /* 0xbff000000a00742a */ /* 0x000e240003f0d000 */
[----:B0-----:R-:W-:Y:S01]  /*8b00*/  SEL R5, R4, 0x3ff00000, P0 ;  /* 0x3ff0000004057807 */ /* 0x001fe20000000000 */
[----:B------:R-:W-:Y:S01]  /*8b10*/  IMAD.MOV.U32 R4, RZ, RZ, RZ ;  /* 0x000000ffff047224 */ /* 0x000fe200078e00ff */
[----:B------:R-:W-:Y:S06]  /*8b20*/  BRA `(.L_x_49784) ;  /* 0x0000000000047947 */ /* 0x000fec0003800000 */
.L_x_49785:
[----:B------:R0:W1:Y:S02]  /*8b30*/  DADD R4, R22, R10 ;  /* 0x0000000016047229 */ /* 0x000064000000000a */
.L_x_49784:
[----:B------:R-:W-:Y:S05]  /*8b40*/  BSYNC.RECONVERGENT B0 ;  /* 0x0000000000007941 */ /* 0x000fea0003800200 */
.L_x_49783:
        /* <DEDUP_REMOVED lines=27> */
.L_x_49787:
        /* <DEDUP_REMOVED lines=46> */
.L_x_49791:
[----:B------:R-:W-:-:S04]  /*8fe0*/  ISETP.GE.AND P0, PT, R25, RZ, PT ;  /* 0x000000ff1900720c */ /* 0x000fc80003f06270 */
[----:B------:R-:W-:-:S08]  /*8ff0*/  SEL R4, R6, R3, !P0 ;  /* 0x0000000306047207 */ /* 0x000fd00004000000 */
[----:B------:R-:W0:Y:S02]  /*9000*/  DSETP.NEU.AND P0, PT, R10, -1, PT ;  /* 0xbff000000a00742a */ /* 0x000e240003f0d000 */
[----:B0-----:R-:W-:Y:S01]  /*9010*/  SEL R5, R4, 0x3ff00000, P0 ;  /* 0x3ff0000004057807 */ /* 0x001fe20000000000 */
[----:B------:R-:W-:Y:S01]  /*9020*/  IMAD.MOV.U32 R4, RZ, RZ, RZ ;  /* 0x000000ffff047224 */ /* 0x000fe200078e00ff */
[----:B------:R-:W-:Y:S06]  /*9030*/  BRA `(.L_x_49789) ;  /* 0x0000000000047947 */ /* 0x000fec0003800000 */
.L_x_49790:
[----:B------:R0:W1:Y:S02]  /*9040*/  DADD R4, R24, R10 ;  /* 0x0000000018047229 */ /* 0x000064000000000a */
.L_x_49789:
[----:B------:R-:W-:Y:S05]  /*9050*/  BSYNC.RECONVERGENT B0 ;  /* 0x0000000000007941 */ /* 0x000fea0003800200 */
.L_x_49788:
        /* <DEDUP_REMOVED lines=27> */
.L_x_49792:
        /* <DEDUP_REMOVED lines=46> */
.L_x_49796:
[----:B------:R-:W-:Y:S01]  /*94f0*/  ISETP.GE.AND P0, PT, R27, RZ, PT ;  /* 0x000000ff1b00720c */ /* 0x000fe20003f06270 */
[----:B------:R-:W-:-:S03]  /*9500*/  IMAD.MOV.U32 R4, RZ, RZ, RZ ;  /* 0x000000ffff047224 */ /* 0x000fc600078e00ff */
[----:B------:R-:W-:-:S08]  /*9510*/  SEL R3, R6, R3, !P0 ;  /* 0x0000000306037207 */ /* 0x000fd00004000000 */
[----:B------:R-:W0:Y:S02]  /*9520*/  DSETP.NEU.AND P0, PT, R14, -1, PT ;  /* 0xbff000000e00742a */ /* 0x000e240003f0d000 */
[----:B0-----:R-:W-:Y:S01]  /*9530*/  SEL R5, R3, 0x3ff00000, P0 ;  /* 0x3ff0000003057807 */ /* 0x001fe20000000000 */
[----:B------:R-:W-:Y:S06]  /*9540*/  BRA `(.L_x_49794) ;  /* 0x0000000000047947 */ /* 0x000fec0003800000 */
.L_x_49795:
[----:B------:R0:W1:Y:S02]  /*9550*/  DADD R4, R26, R14 ;  /* 0x000000001a047229 */ /* 0x000064000000000e */
.L_x_49794:
[----:B------:R-:W-:Y:S05]  /*9560*/  BSYNC.RECONVERGENT B0 ;  /* 0x0000000000007941 */ /* 0x000fea0003800200 */
.L_x_49793:
        /* <DEDUP_REMOVED lines=9> */
.L_x_49758:
        /* <DEDUP_REMOVED lines=8> */
        .type           $_ZN2at6native29vectorized_elementwise_kernelILi2EZNS0_50_GLOBAL__N__2680c7bb_12_PowKernel_cu_7dd49032_317022pow_scalar_tensor_implIdEEvRNS_18TensorIteratorBaseET_EUldE_St5arrayIPcLm2EEEEviT0_T1_$__internal_accurate_pow,@function
        .size           $_ZN2at6native29vectorized_elementwise_kernelILi2EZNS0_50_GLOBAL__N__2680c7bb_12_PowKernel_cu_7dd49032_317022pow_scalar_tensor_implIdEEvRNS_18TensorIteratorBaseET_EUldE_St5arrayIPcLm2EEEEviT0_T1_$__internal_accurate_pow,(.L_x_60700 - $_ZN2at6native29vectorized_elementwise_kernelILi2EZNS0_50_GLOBAL__N__2680c7bb_12_PowKernel_cu_7dd49032_317022pow_scalar_tensor_implIdEEvRNS_18TensorIteratorBaseET_EUldE_St5arrayIPcLm2EEEEviT0_T1_$__internal_accurate_pow)
$_ZN2at6native29vectorized_elementwise_kernelILi2EZNS0_50_GLOBAL__N__2680c7bb_12_PowKernel_cu_7dd49032_317022pow_scalar_tensor_implIdEEvRNS_18TensorIteratorBaseET_EUldE_St5arrayIPcLm2EEEEviT0_T1_$__internal_accurate_pow:
        /* <DEDUP_REMOVED lines=14> */
[----:B------:R-:W-:-:S04]  /*9760*/  LOP3.LUT R11, R11, 0x800fffff, RZ, 0xc0, !PT ;  /* 0x800fffff0b0b7812 */ /* 0x000fc800078ec0ff */
[----:B------:R-:W-:-:S04]  /*9770*/  LOP3.LUT R11, R11, 0x3ff00000, RZ, 0xfc, !PT ;  /* 0x3ff000000b0b7812 */ /* 0x000fc800078efcff */
[----:B------:R-:W-:-:S13]  /*9780*/  ISETP.GE.U32.AND P1, PT, R11, 0x3ff6a09f, PT ;  /* 0x3ff6a09f0b00780c */ /* 0x000fda0003f26070 */
[----:B------:R-:W-:-:S04]  /*9790*/  @P1 VIADD R8, R11, 0xfff00000 ;  /* 0xfff000000b081836 */ /* 0x000fc80000000000 */
[----:B------:R-:W-:Y:S02]  /*97a0*/  @P1 IMAD.MOV.U32 R11, RZ, RZ, R8 ;  /* 0x000000ffff0b1224 */ /* 0x000fe400078e0008 */
[C---:B------:R-:W-:Y:S02]  /*97b0*/  VIADD R8, R7.reuse, 0xfffffc01 ;  /* 0xfffffc0107087836 */ /* 0x040fe40000000000 */
[----:B------:R-:W-:-:S05]  /*97c0*/  @P1 VIADD R8, R7, 0xfffffc02 ;  /* 0xfffffc0207081836 */ /* 0x000fca0000000000 */
[----:B------:R-:W-:-:S15]  /*97d0*/  LOP3.LUT R8, R8, 0x80000000, RZ, 0x3c, !PT ;  /* 0x8000000008087812 */ /* 0x000fde00078e3cff */
[----:B------:R-:W-:-:S08]  /*97e0*/  NOP ;  /* 0x0000000000007918 */ /* 0x000fd00000000000 */
        /* <DEDUP_REMOVED lines=295> */
[----:B------:R-:W-:Y:S01]  /*aa60*/  LOP3.LUT R7, R15, 0xff0fffff, RZ, 0xc0, !PT ;  /* 0xff0fffff0f077812 */ /* 0x000fe200078ec0ff */
[----:B------:R-:W-:-:S03]  /*aa70*/  IMAD.MOV.U32 R16, RZ, RZ, R14 ;  /* 0x000000ffff107224 */ /* 0x000fc600078e000e */
[----:B------:R-:W-:-:S04]  /*aa80*/  ISETP.GT.U32.AND P0, PT, R5, -0x2000001, PT ;  /* 0xfdffffff0500780c */ /* 0x000fc80003f04070 */
[----:B------:R-:W-:-:S15]  /*aa90*/  SEL R17, R7, R15, P0 ;  /* 0x0000000f07117207 */ /* 0x000fde0000000000 */
        /* <DEDUP_REMOVED lines=140> */
[----:B------:R-:W-:Y:S02]  /*b360*/  @!P1 IMAD R9, R5, 0x100000, R9 ;  /* 0x0010000005099824 */ /* 0x000fe400078e0209 */
[----:B------:R-:W-:Y:S01]  /*b370*/  @!P1 IMAD.MOV.U32 R14, RZ, RZ, RZ ;  /* 0x000000ffff0e9224 */ /* 0x000fe200078e00ff */
[----:B------:R-:W-:-:S15]  /*b380*/  @!P1 LEA R15, R7, 0x3ff00000, 0x14 ;  /* 0x3ff00000070f9811 */ /* 0x000fde00078ea0ff */
        /* <DEDUP_REMOVED lines=9> */
.L_x_49797:
        /* <DEDUP_REMOVED lines=10> */
[----:B------:R-:W-:Y:S05]  /*b4c0*/  RET.REL.NODEC R10 `(_ZN2at6native29vectorized_elementwise_kernelILi2EZNS0_50_GLOBAL__N__2680c7bb_12_PowKernel_cu_7dd49032_317022pow_scalar_tensor_implIdEEvRNS_18TensorIteratorBaseET_EUldE_St5arrayIPcLm2EEEEviT0_T1_) ;  /* 0xffffff480acc7950 */ /* 0x000fea0003c3ffff */
.L_x_49798:
        /* <DEDUP_REMOVED lines=11> */
.L_x_60700:


//--------------------- .text._ZN2at6native29vectorized_elementwise_kernelILi4EZNS0_50_GLOBAL__N__2680c7bb_12_PowKernel_cu_7dd49032_317022pow_scalar_tensor_implIdEEvRNS_18TensorIteratorBaseET_EUldE_St5arrayIPcLm2EEEEviT0_T1_ --------------------------
	.section	.text._ZN2at6native29vectorized_elementwise_kernelILi4EZNS0_50_GLOBAL__N__2680c7bb_12_PowKernel_cu_7dd49032_317022pow_scalar_tensor_implIdEEvRNS_18TensorIteratorBaseET_EUldE_St5arrayIPcLm2EEEEviT0_T1_,"ax",@progbits
	.align	128
        .global         _ZN2at6native29vectorized_elementwise_kernelILi4EZNS0_50_GLOBAL__N__2680c7bb_12_PowKernel_cu_7dd49032_317022pow_scalar_tensor_implIdEEvRNS_18TensorIteratorBaseET_EUldE_St5arrayIPcLm2EEEEviT0_T1_
        .type           _ZN2at6native29vectorized_elementwise_kernelILi4EZNS0_50_GLOBAL__N__2680c7bb_12_PowKernel_cu_7dd49032_317022pow_scalar_tensor_implIdEEvRNS_18TensorIteratorBaseET_EUldE_St5arrayIPcLm2EEEEviT0_T1_,@function
        .size           _ZN2at6native29vectorized_elementwise_kernelILi4EZNS0_50_GLOBAL__N__2680c7bb_12_PowKernel_cu_7dd49032_317022pow_scalar_tensor_implIdEEvRNS_18TensorIteratorBaseET_EUldE_St5arrayIPcLm2EEEEviT0_T1_,(.L_x_60701 - _ZN2at6native29vectorized_elementwise_kernelILi4EZNS0_50_GLOBAL__N__2680c7bb_12_PowKernel_cu_7dd49032_317022pow_scalar_tensor_implIdEEvRNS_18TensorIteratorBaseET_EUldE_St5arrayIPcLm2EEEEviT0_T1_)
        .other          _ZN2at6native29vectorized_elementwise_kernelILi4EZNS0_50_GLOBAL__N__2680c7bb_12_PowKernel_cu_7dd49032_317022pow_scalar_tensor_implIdEEvRNS_18TensorIteratorBaseET_EUldE_St5arrayIPcLm2EEEEviT0_T1_,@"STO_CUDA_ENTRY STV_DEFAULT"
_ZN2at6native29vectorized_elementwise_kernelILi4EZNS0_50_GLOBAL__N__2680c7bb_12_PowKernel_cu_7dd49032_317022pow_scalar_tensor_implIdEEvRNS_18TensorIteratorBaseET_EUldE_St5arrayIPcLm2EEEEviT0_T1_:
.text._ZN2at6native29vectorized_elementwise_kernelILi4EZNS0_50_GLOBAL__N__2680c7bb_12_PowKernel_cu_7dd49032_317022pow_scalar_tensor_implIdEEvRNS_18TensorIteratorBaseET_EUldE_St5arrayIPcLm2EEEEviT0_T1_:
        /* <DEDUP_REMOVED lines=120> */
.L_x_49807:
[----:B------:R-:W-:Y:S01]  /*0780*/  SEL R4, R2, R3, !P2 ;  /* 0x0000000302047207 */ /* 0x000fe20005000000 */
[----:B------:R-:W0:Y:S03]  /*0790*/  DSETP.NEU.AND P0, PT, R10, -1, PT ;  /* 0xbff000000a00742a */ /* 0x000e260003f0d000 */
[----:B0-----:R-:W-:Y:S01]  /*07a0*/  SEL R5, R4, 0x3ff00000, P0 ;  /* 0x3ff0000004057807 */ /* 0x001fe20000000000 */
[----:B------:R-:W-:Y:S01]  /*07b0*/  IMAD.MOV.U32 R4, RZ, RZ, RZ ;  /* 0x000000ffff047224 */ /* 0x000fe200078e00ff */
[----:B------:R-:W-:Y:S06]  /*07c0*/  BRA `(.L_x_49805) ;  /* 0x0000000000047947 */ /* 0x000fec0003800000 */
.L_x_49806:
[----:B------:R0:W1:Y:S02]  /*07d0*/  DADD R4, R26, R10 ;  /* 0x000000001a047229 */ /* 0x000064000000000a */
.L_x_49805:
[----:B------:R-:W-:Y:S05]  /*07e0*/  BSYNC.RECONVERGENT B2 ;  /* 0x0000000000027941 */ /* 0x000fea0003800200 */
.L_x_49804:
        /* <DEDUP_REMOVED lines=9> */
.L_x_49803:
[----:B------:R-:W-:Y:S05]  /*0880*/  BSYNC.RECONVERGENT B1 ;  /* 0x0000000000017941 */ /* 0x000fea0003800200 */
.L_x_49802:
        /* <DEDUP_REMOVED lines=44> */
.L_x_49813:
[----:B------:R-:W-:Y:S01]  /*0b50*/  SEL R4, R2, R3, !P2 ;  /* 0x0000000302047207 */ /* 0x000fe20005000000 */
[----:B------:R-:W0:Y:S03]  /*0b60*/  DSETP.NEU.AND P0, PT, R10, -1, PT ;  /* 0xbff000000a00742a */ /* 0x000e260003f0d000 */
[----:B0-----:R-:W-:Y:S01]  /*0b70*/  SEL R5, R4, 0x3ff00000, P0 ;  /* 0x3ff0000004057807 */ /* 0x001fe20000000000 */
[----:B------:R-:W-:Y:S01]  /*0b80*/  IMAD.MOV.U32 R4, RZ, RZ, RZ ;  /* 0x000000ffff047224 */ /* 0x000fe200078e00ff */
[----:B------:R-:W-:Y:S06]  /*0b90*/  BRA `(.L_x_49811) ;  /* 0x0000000000047947 */ /* 0x000fec0003800000 */
.L_x_49812:
[----:B------:R0:W1:Y:S02]  /*0ba0*/  DADD R4, R30, R10 ;  /* 0x000000001e047229 */ /* 0x000064000000000a */
.L_x_49811:
[----:B------:R-:W-:Y:S05]  /*0bb0*/  BSYNC.RECONVERGENT B2 ;  /* 0x0000000000027941 */ /* 0x000fea0003800200 */
.L_x_49810:
        /* <DEDUP_REMOVED lines=9> */
.L_x_49809:
[----:B------:R-:W-:Y:S05]  /*0c50*/  BSYNC.RECONVERGENT B1 ;  /* 0x0000000000017941 */ /* 0x000fea0003800200 */
.L_x_49808:
        /* <DEDUP_REMOVED lines=44> */
.L_x_49819:
[----:B------:R-:W-:Y:S01]  /*0f20*/  SEL R4, R2, R3, !P2 ;  /* 0x0000000302047207 */ /* 0x000fe20005000000 */
[----:B------:R-:W0:Y:S03]  /*0f30*/  DSETP.NEU.AND P0, PT, R10, -1, PT ;  /* 0xbff000000a00742a */ /* 0x000e260003f0d000 */
[----:B0-----:R-:W-:Y:S01]  /*0f40*/  SEL R5, R4, 0x3ff00000, P0 ;  /* 0x3ff0000004057807 */ /* 0x001fe20000000000 */
[----:B------:R-:W-:Y:S01]  /*0f50*/  IMAD.MOV.U32 R4, RZ, RZ, RZ ;  /* 0x000000ffff047224 */ /* 0x000fe200078e00ff */
[----:B------:R-:W-:Y:S06]  /*0f60*/  BRA `(.L_x_49817) ;  /* 0x0000000000047947 */ /* 0x000fec0003800000 */
.L_x_49818:
[----:B------:R0:W1:Y:S02]  /*0f70*/  DADD R4, R34, R10 ;  /* 0x0000000022047229 */ /* 0x000064000000000a */
.L_x_49817:
[----:B------:R-:W-:Y:S05]  /*0f80*/  BSYNC.RECONVERGENT B2 ;  /* 0x0000000000027941 */ /* 0x000fea0003800200 */
.L_x_49816:
        /* <DEDUP_REMOVED lines=9> */
.L_x_49815:
[----:B------:R-:W-:Y:S05]  /*1020*/  BSYNC.RECONVERGENT B1 ;  /* 0x0000000000017941 */ /* 0x000fea0003800200 */
.L_x_49814:
        /* <DEDUP_REMOVED lines=44> */
.L_x_49825:
[----:B------:R-:W-:Y:S01]  /*12f0*/  SEL R4, R2, R3, !P2 ;  /* 0x0000000302047207 */ /* 0x000fe20005000000 */
[----:B------:R-:W0:Y:S03]  /*1300*/  DSETP.NEU.AND P0, PT, R10, -1, PT ;  /* 0xbff000000a00742a */ /* 0x000e260003f0d000 */
[----:B0-----:R-:W-:Y:S01]  /*1310*/  SEL R5, R4, 0x3ff00000, P0 ;  /* 0x3ff0000004057807 */ /* 0x001fe20000000000 */
[----:B------:R-:W-:Y:S01]  /*1320*/  IMAD.MOV.U32 R4, RZ, RZ, RZ ;  /* 0x000000ffff047224 */ /* 0x000fe200078e00ff */
[----:B------:R-:W-:Y:S06]  /*1330*/  BRA `(.L_x_49823) ;  /* 0x0000000000047947 */ /* 0x000fec0003800000 */
.L_x_49824:
[----:B------:R0:W1:Y:S02]  /*1340*/  DADD R4, R48, R10 ;  /* 0x0000000030047229 */ /* 0x000064000000000a */
.L_x_49823:
[----:B------:R-:W-:Y:S05]  /*1350*/  BSYNC.RECONVERGENT B2 ;  /* 0x0000000000027941 */ /* 0x000fea0003800200 */
.L_x_49822:
        /* <DEDUP_REMOVED lines=9> */
.L_x_49821:
[----:B------:R-:W-:Y:S05]  /*13f0*/  BSYNC.RECONVERGENT B1 ;  /* 0x0000000000017941 */ /* 0x000fea0003800200 */
.L_x_49820:
        /* <DEDUP_REMOVED lines=44> */
.L_x_49831:
[----:B------:R-:W-:Y:S01]  /*16c0*/  SEL R4, R2, R3, !P2 ;  /* 0x0000000302047207 */ /* 0x000fe20005000000 */
[----:B------:R-:W0:Y:S03]  /*16d0*/  DSETP.NEU.AND P0, PT, R10, -1, PT ;  /* 0xbff000000a00742a */ /* 0x000e260003f0d000 */
[----:B0-----:R-:W-:Y:S01]  /*16e0*/  SEL R5, R4, 0x3ff00000, P0 ;  /* 0x3ff0000004057807 */ /* 0x001fe20000000000 */
[----:B------:R-:W-:Y:S01]  /*16f0*/  IMAD.MOV.U32 R4, RZ, RZ, RZ ;  /* 0x000000ffff047224 */ /* 0x000fe200078e00ff */
[----:B------:R-:W-:Y:S06]  /*1700*/  BRA `(.L_x_49829) ;  /* 0x0000000000047947 */ /* 0x000fec0003800000 */
.L_x_49830:
[----:B------:R0:W1:Y:S02]  /*1710*/  DADD R4, R46, R10 ;  /* 0x000000002e047229 */ /* 0x000064000000000a */
.L_x_49829:
[----:B------:R-:W-:Y:S05]  /*1720*/  BSYNC.RECONVERGENT B2 ;  /* 0x0000000000027941 */ /* 0x000fea0003800200 */
.L_x_49828:
        /* <DEDUP_REMOVED lines=9> */
.L_x_49827:
[----:B------:R-:W-:Y:S05]  /*17c0*/  BSYNC.RECONVERGENT B1 ;  /* 0x0000000000017941 */ /* 0x000fea0003800200 */
.L_x_49826:
        /* <DEDUP_REMOVED lines=44> */
.L_x_49837:
[----:B------:R-:W-:Y:S01]  /*1a90*/  SEL R4, R2, R3, !P2 ;  /* 0x0000000302047207 */ /* 0x000fe20005000000 */
[----:B------:R-:W0:Y:S03]  /*1aa0*/  DSETP.NEU.AND P0, PT, R10, -1, PT ;  /* 0xbff000000a00742a */ /* 0x000e260003f0d000 */
[----:B0-----:R-:W-:Y:S01]  /*1ab0*/  SEL R5, R4, 0x3ff00000, P0 ;  /* 0x3ff0000004057807 */ /* 0x001fe20000000000 */
[----:B------:R-:W-:Y:S01]  /*1ac0*/  IMAD.MOV.U32 R4, RZ, RZ, RZ ;  /* 0x000000ffff047224 */ /* 0x000fe200078e00ff */
[----:B------:R-:W-:Y:S06]  /*1ad0*/  BRA `(.L_x_49835) ;  /* 0x0000000000047947 */ /* 0x000fec0003800000 */
.L_x_49836:
[----:B------:R0:W1:Y:S02]  /*1ae0*/  DADD R4, R32, R10 ;  /* 0x0000000020047229 */ /* 0x000064000000000a */
.L_x_49835:
[----:B------:R-:W-:Y:S05]  /*1af0*/  BSYNC.RECONVERGENT B2 ;  /* 0x0000000000027941 */ /* 0x000fea0003800200 */
.L_x_49834:
        /* <DEDUP_REMOVED lines=9> */
.L_x_49833:
[----:B------:R-:W-:Y:S05]  /*1b90*/  BSYNC.RECONVERGENT B1 ;  /* 0x0000000000017941 */ /* 0x000fea0003800200 */
.L_x_49832:
        /* <DEDUP_REMOVED lines=44> */
.L_x_49843:
[----:B------:R-:W-:Y:S01]  /*1e60*/  SEL R4, R2, R3, !P2 ;  /* 0x0000000302047207 */ /* 0x000fe20005000000 */
[----:B------:R-:W0:Y:S03]  /*1e70*/  DSETP.NEU.AND P0, PT, R10, -1, PT ;  /* 0xbff000000a00742a */ /* 0x000e260003f0d000 */
[----:B0-----:R-:W-:Y:S01]  /*1e80*/  SEL R5, R4, 0x3ff00000, P0 ;  /* 0x3ff0000004057807 */ /* 0x001fe20000000000 */
[----:B------:R-:W-:Y:S01]  /*1e90*/  IMAD.MOV.U32 R4, RZ, RZ, RZ ;  /* 0x000000ffff047224 */ /* 0x000fe200078e00ff */
[----:B------:R-:W-:Y:S06]  /*1ea0*/  BRA `(.L_x_49841) ;  /* 0x0000000000047947 */ /* 0x000fec0003800000 */
.L_x_49842:
[----:B------:R0:W1:Y:S02]  /*1eb0*/  DADD R4, R28, R10 ;  /* 0x000000001c047229 */ /* 0x000064000000000a */
.L_x_49841:
[----:B------:R-:W-:Y:S05]  /*1ec0*/  BSYNC.RECONVERGENT B2 ;  /* 0x0000000000027941 */ /* 0x000fea0003800200 */
.L_x_49840:
        /* <DEDUP_REMOVED lines=9> */
.L_x_49839:
[----:B------:R-:W-:Y:S05]  /*1f60*/  BSYNC.RECONVERGENT B1 ;  /* 0x0000000000017941 */ /* 0x000fea0003800200 */
.L_x_49838:
        /* <DEDUP_REMOVED lines=43> */
.L_x_49848:
[----:B------:R-:W-:Y:S01]  /*2220*/  SEL R2, R2, R3, !P2 ;  /* 0x0000000302027207 */ /* 0x000fe20005000000 */
[----:B------:R-:W0:Y:S01]  /*2230*/  DSETP.NEU.AND P0, PT, R10, -1, PT ;  /* 0xbff000000a00742a */ /* 0x000e220003f0d000 */
[----:B------:R-:W-:Y:S02]  /*2240*/  IMAD.MOV.U32 R4, RZ, RZ, RZ ;  /* 0x000000ffff047224 */ /* 0x000fe400078e00ff */
[----:B0-----:R-:W-:Y:S01]  /*2250*/  SEL R5, R2, 0x3ff00000, P0 ;  /* 0x3ff0000002057807 */ /* 0x001fe20000000000 */
[----:B------:R-:W-:Y:S06]  /*2260*/  BRA `(.L_x_49846) ;  /* 0x0000000000047947 */ /* 0x000fec0003800000 */
.L_x_49847:
[----:B------:R0:W1:Y:S02]  /*2270*/  DADD R4, R24, R10 ;  /* 0x0000000018047229 */ /* 0x000064000000000a */
.L_x_49846:
[----:B------:R-:W-:Y:S05]  /*2280*/  BSYNC.RECONVERGENT B1 ;  /* 0x0000000000017941 */ /* 0x000fea0003800200 */
.L_x_49845:
        /* <DEDUP_REMOVED lines=10> */
.L_x_49801:
        /* <DEDUP_REMOVED lines=16> */
[----:B------:R-:W-:Y:S05]  /*2430*/  CALL.REL.NOINC `($_ZN2at6native29vectorized_elementwise_kernelILi4EZNS0_50_GLOBAL__N__2680c7bb_12_PowKernel_cu_7dd49032_317022pow_scalar_tensor_implIdEEvRNS_18TensorIteratorBaseET_EUldE_St5arrayIPcLm2EEEEviT0_T1_$__internal_accurate_pow) ;  /* 0x0000007000807944 */ /* 0x000fea0003c00000 */
[----:B------:R-:W-:Y:S05]  /*2440*/  BSYNC.RECONVERGENT B2 ;  /* 0x0000000000027941 */ /* 0x000fea0003800200 */
.L_x_49851:
        /* <DEDUP_REMOVED lines=59> */
.L_x_49853:
[----:B------:R-:W-:Y:S05]  /*2800*/  BSYNC.RECONVERGENT B2 ;  /* 0x0000000000027941 */ /* 0x000fea0003800200 */
.L_x_49852:
        /* <DEDUP_REMOVED lines=9> */
.L_x_49850:
[----:B------:R-:W-:Y:S05]  /*28a0*/  BSYNC.RECONVERGENT B1 ;  /* 0x0000000000017941 */ /* 0x000fea0003800200 */
.L_x_49849:
        /* <DEDUP_REMOVED lines=19> */
.L_x_49856:
        /* <DEDUP_REMOVED lines=47> */
.L_x_49860:
[----:B------:R-:W-:-:S04]  /*2cd0*/  ISETP.GE.AND P0, PT, R31, RZ, PT ;  /* 0x000000ff1f00720c */ /* 0x000fc80003f06270 */
[----:B------:R-:W-:-:S08]  /*2ce0*/  SEL R4, R2, R3, !P0 ;  /* 0x0000000302047207 */ /* 0x000fd00004000000 */
[----:B------:R-:W0:Y:S02]  /*2cf0*/  DSETP.NEU.AND P0, PT, R10, -1, PT ;  /* 0xbff000000a00742a */ /* 0x000e240003f0d000 */
[----:B0-----:R-:W-:Y:S01]  /*2d00*/  SEL R5, R4, 0x3ff00000, P0 ;  /* 0x3ff0000004057807 */ /* 0x001fe20000000000 */
[----:B------:R-:W-:Y:S01]  /*2d10*/  IMAD.MOV.U32 R4, RZ, RZ, RZ ;  /* 0x000000ffff047224 */ /* 0x000fe200078e00ff */
[----:B------:R-:W-:Y:S06]  /*2d20*/  BRA `(.L_x_49858) ;  /* 0x0000000000047947 */ /* 0x000fec0003800000 */
.L_x_49859:
[----:B------:R0:W1:Y:S02]  /*2d30*/  DADD R4, R30, R10 ;  /* 0x000000001e047229 */ /* 0x000064000000000a */
.L_x_49858:
[----:B------:R-:W-:Y:S05]  /*2d40*/  BSYNC.RECONVERGENT B2 ;  /* 0x0000000000027941 */ /* 0x000fea0003800200 */
.L_x_49857:
        /* <DEDUP_REMOVED lines=9> */
.L_x_49855:
[----:B------:R-:W-:Y:S05]  /*2de0*/  BSYNC.RECONVERGENT B1 ;  /* 0x0000000000017941 */ /* 0x000fea0003800200 */
.L_x_49854:
        /* <DEDUP_REMOVED lines=19> */
.L_x_49863:
        /* <DEDUP_REMOVED lines=47> */
.L_x_49867:
[----:B------:R-:W-:-:S04]  /*3210*/  ISETP.GE.AND P0, PT, R35, RZ, PT ;  /* 0x000000ff2300720c */ /* 0x000fc80003f06270 */
[----:B------:R-:W-:-:S08]  /*3220*/  SEL R4, R2, R3, !P0 ;  /* 0x0000000302047207 */ /* 0x000fd00004000000 */
[----:B------:R-:W0:Y:S02]  /*3230*/  DSETP.NEU.AND P0, PT, R10, -1, PT ;  /* 0xbff000000a00742a */ /* 0x000e240003f0d000 */
[----:B0-----:R-:W-:Y:S01]  /*3240*/  SEL R5, R4, 0x3ff00000, P0 ;  /* 0x3ff0000004057807 */ /* 0x001fe20000000000 */
[----:B------:R-:W-:Y:S01]  /*3250*/  IMAD.MOV.U32 R4, RZ, RZ, RZ ;  /* 0x000000ffff047224 */ /* 0x000fe200078e00ff */
[----:B------:R-:W-:Y:S06]  /*3260*/  BRA `(.L_x_49865) ;  /* 0x0000000000047947 */ /* 0x000fec0003800000 */
.L_x_49866:
[----:B------:R0:W1:Y:S02]  /*3270*/  DADD R4, R34, R10 ;  /* 0x0000000022047229 */ /* 0x000064000000000a */
.L_x_49865:
[----:B------:R-:W-:Y:S05]  /*3280*/  BSYNC.RECONVERGENT B2 ;  /* 0x0000000000027941 */ /* 0x000fea0003800200 */
.L_x_49864:
        /* <DEDUP_REMOVED lines=9> */
.L_x_49862:
[----:B------:R-:W-:Y:S05]  /*3320*/  BSYNC.RECONVERGENT B1 ;  /* 0x0000000000017941 */ /* 0x000fea0003800200 */
.L_x_49861:
        /* <DEDUP_REMOVED lines=19> */
.L_x_49870:
        /* <DEDUP_REMOVED lines=47> */
.L_x_49874:
[----:B------:R-:W-:-:S04]  /*3750*/  ISETP.GE.AND P0, PT, R49, RZ, PT ;  /* 0x000000ff3100720c */ /* 0x000fc80003f06270 */
[----:B------:R-:W-:-:S08]  /*3760*/  SEL R4, R2, R3, !P0 ;  /* 0x0000000302047207 */ /* 0x000fd00004000000 */
[----:B------:R-:W0:Y:S02]  /*3770*/  DSETP.NEU.AND P0, PT, R10, -1, PT ;  /* 0xbff000000a00742a */ /* 0x000e240003f0d000 */
[----:B0-----:R-:W-:Y:S01]  /*3780*/  SEL R5, R4, 0x3ff00000, P0 ;  /* 0x3ff0000004057807 */ /* 0x001fe20000000000 */
[----:B------:R-:W-:Y:S01]  /*3790*/  IMAD.MOV.U32 R4, RZ, RZ, RZ ;  /* 0x000000ffff047224 */ /* 0x000fe200078e00ff */
[----:B------:R-:W-:Y:S06]  /*37a0*/  BRA `(.L_x_49872) ;  /* 0x0000000000047947 */ /* 0x000fec0003800000 */
.L_x_49873:
[----:B------:R0:W1:Y:S02]  /*37b0*/  DADD R4, R48, R10 ;  /* 0x0000000030047229 */ /* 0x000064000000000a */
.L_x_49872:
[----:B------:R-:W-:Y:S05]  /*37c0*/  BSYNC.RECONVERGENT B2 ;  /* 0x0000000000027941 */ /* 0x000fea0003800200 */
.L_x_49871:
        /* <DEDUP_REMOVED lines=9> */
.L_x_49869:
[----:B------:R-:W-:Y:S05]  /*3860*/  BSYNC.RECONVERGENT B1 ;  /* 0x0000000000017941 */ /* 0x000fea0003800200 */
.L_x_49868:
        /* <DEDUP_REMOVED lines=19> */
.L_x_49877:
        /* <DEDUP_REMOVED lines=47> */
.L_x_49881:
[----:B------:R-:W-:-:S04]  /*3c90*/  ISETP.GE.AND P0, PT, R47, RZ, PT ;  /* 0x000000ff2f00720c */ /* 0x000fc80003f06270 */
[----:B------:R-:W-:-:S08]  /*3ca0*/  SEL R4, R2, R3, !P0 ;  /* 0x0000000302047207 */ /* 0x000fd00004000000 */
[----:B------:R-:W0:Y:S02]  /*3cb0*/  DSETP.NEU.AND P0, PT, R10, -1, PT ;  /* 0xbff000000a00742a */ /* 0x000e240003f0d000 */
[----:B0-----:R-:W-:Y:S01]  /*3cc0*/  SEL R5, R4, 0x3ff00000, P0 ;  /* 0x3ff0000004057807 */ /* 0x001fe20000000000 */
[----:B------:R-:W-:Y:S01]  /*3cd0*/  IMAD.MOV.U32 R4, RZ, RZ, RZ ;  /* 0x000000ffff047224 */ /* 0x000fe200078e00ff */
[----:B------:R-:W-:Y:S06]  /*3ce0*/  BRA `(.L_x_49879) ;  /* 0x0000000000047947 */ /* 0x000fec0003800000 */
.L_x_49880:
[----:B------:R0:W1:Y:S02]  /*3cf0*/  DADD R4, R46, R10 ;  /* 0x000000002e047229 */ /* 0x000064000000000a */
.L_x_49879:
[----:B------:R-:W-:Y:S05]  /*3d00*/  BSYNC.RECONVERGENT B2 ;  /* 0x0000000000027941 */ /* 0x000fea0003800200 */
.L_x_49878:
        /* <DEDUP_REMOVED lines=9> */
.L_x_49876:
[----:B------:R-:W-:Y:S05]  /*3da0*/  BSYNC.RECONVERGENT B1 ;  /* 0x0000000000017941 */ /* 0x000fea0003800200 */
.L_x_49875:
        /* <DEDUP_REMOVED lines=19> */
.L_x_49884:
        /* <DEDUP_REMOVED lines=47> */
.L_x_49888:
[----:B------:R-:W-:-:S04]  /*41d0*/  ISETP.GE.AND P0, PT, R33, RZ, PT ;  /* 0x000000ff2100720c */ /* 0x000fc80003f06270 */
[----:B------:R-:W-:-:S08]  /*41e0*/  SEL R4, R2, R3, !P0 ;  /* 0x0000000302047207 */ /* 0x000fd00004000000 */
[----:B------:R-:W0:Y:S02]  /*41f0*/  DSETP.NEU.AND P0, PT, R10, -1, PT ;  /* 0xbff000000a00742a */ /* 0x000e240003f0d000 */
[----:B0-----:R-:W-:Y:S01]  /*4200*/  SEL R5, R4, 0x3ff00000, P0 ;  /* 0x3ff0000004057807 */ /* 0x001fe20000000000 */
[----:B------:R-:W-:Y:S01]  /*4210*/  IMAD.MOV.U32 R4, RZ, RZ, RZ ;  /* 0x000000ffff047224 */ /* 0x000fe200078e00ff */
[----:B------:R-:W-:Y:S06]  /*4220*/  BRA `(.L_x_49886) ;  /* 0x0000000000047947 */ /* 0x000fec0003800000 */
.L_x_49887:
[----:B------:R0:W1:Y:S02]  /*4230*/  DADD R4, R32, R10 ;  /* 0x0000000020047229 */ /* 0x000064000000000a */
.L_x_49886:
[----:B------:R-:W-:Y:S05]  /*4240*/  BSYNC.RECONVERGENT B2 ;  /* 0x0000000000027941 */ /* 0x000fea0003800200 */
.L_x_49885:
        /* <DEDUP_REMOVED lines=9> */
.L_x_49883:
[----:B------:R-:W-:Y:S05]  /*42e0*/  BSYNC.RECONVERGENT B1 ;  /* 0x0000000000017941 */ /* 0x000fea0003800200 */
.L_x_49882:
        /* <DEDUP_REMOVED lines=19> */
.L_x_49891:
        /* <DEDUP_REMOVED lines=47> */
.L_x_49895:
[----:B------:R-:W-:-:S04]  /*4710*/  ISETP.GE.AND P0, PT, R29, RZ, PT ;  /* 0x000000ff1d00720c */ /* 0x000fc80003f06270 */
[----:B------:R-:W-:-:S08]  /*4720*/  SEL R4, R2, R3, !P0 ;  /* 0x0000000302047207 */ /* 0x000fd00004000000 */
[----:B------:R-:W0:Y:S02]  /*4730*/  DSETP.NEU.AND P0, PT, R10, -1, PT ;  /* 0xbff000000a00742a */ /* 0x000e240003f0d000 */
[----:B0-----:R-:W-:Y:S01]  /*4740*/  SEL R5, R4, 0x3ff00000, P0 ;  /* 0x3ff0000004057807 */ /* 0x001fe20000000000 */
[----:B------:R-:W-:Y:S01]  /*4750*/  IMAD.MOV.U32 R4, RZ, RZ, RZ ;  /* 0x000000ffff047224 */ /* 0x000fe200078e00ff */
[----:B------:R-:W-:Y:S06]  /*4760*/  BRA `(.L_x_49893) ;  /* 0x0000000000047947 */ /* 0x000fec0003800000 */
.L_x_49894:
[----:B------:R0:W1:Y:S02]  /*4770*/  DADD R4, R28, R10 ;  /* 0x000000001c047229 */ /* 0x000064000000000a */
.L_x_49893:
[----:B------:R-:W-:Y:S05]  /*4780*/  BSYNC.RECONVERGENT B2 ;  /* 0x0000000000027941 */ /* 0x000fea0003800200 */
.L_x_49892:
        /* <DEDUP_REMOVED lines=9> */
.L_x_49890:
[----:B------:R-:W-:Y:S05]  /*4820*/  BSYNC.RECONVERGENT B1 ;  /* 0x0000000000017941 */ /* 0x000fea0003800200 */
.L_x_49889:
        /* <DEDUP_REMOVED lines=18> */
.L_x_49896:
        /* <DEDUP_REMOVED lines=46> */
.L_x_49900:
[----:B------:R-:W-:Y:S01]  /*4c30*/  ISETP.GE.AND P0, PT, R25, RZ, PT ;  /* 0x000000ff1900720c */ /* 0x000fe20003f06270 */
[----:B------:R-:W-:-:S03]  /*4c40*/  IMAD.MOV.U32 R4, RZ, RZ, RZ ;  /* 0x000000ffff047224 */ /* 0x000fc600078e00ff */
[----:B------:R-:W-:-:S08]  /*4c50*/  SEL R2, R2, R3, !P0 ;  /* 0x0000000302027207 */ /* 0x000fd00004000000 */
[----:B------:R-:W0:Y:S02]  /*4c60*/  DSETP.NEU.AND P0, PT, R10, -1, PT ;  /* 0xbff000000a00742a */ /* 0x000e240003f0d000 */
[----:B0-----:R-:W-:Y:S01]  /*4c70*/  SEL R5, R2, 0x3ff00000, P0 ;  /* 0x3ff0000002057807 */ /* 0x001fe20000000000 */
[----:B------:R-:W-:Y:S06]  /*4c80*/  BRA `(.L_x_49898) ;  /* 0x0000000000047947 */ /* 0x000fec0003800000 */
.L_x_49899:
[----:B------:R0:W1:Y:S02]  /*4c90*/  DADD R4, R24, R10 ;  /* 0x0000000018047229 */ /* 0x000064000000000a */
.L_x_49898:
[----:B------:R-:W-:Y:S05]  /*4ca0*/  BSYNC.RECONVERGENT B1 ;  /* 0x0000000000017941 */ /* 0x000fea0003800200 */
.L_x_49897:
        /* <DEDUP_REMOVED lines=9> */
.L_x_49844:
[----:B------:R-:W-:Y:S05]  /*4d40*/  BSYNC.RECONVERGENT B0 ;  /* 0x0000000000007941 */ /* 0x000fea0003800200 */
.L_x_49800:
        /* <DEDUP_REMOVED lines=16> */
.L_x_49903:
[----:B------:R-:W-:-:S13]  /*4e50*/  ISETP.GE.U32.AND P0, PT, R21, R6, PT ;  /* 0x000000061500720c */ /* 0x000fda0003f06070 */
[----:B------:R-:W-:Y:S05]  /*4e60*/  @P0 BRA `(.L_x_49905) ;  /* 0x0000000000300947 */ /* 0x000fea0003800000 */
[----:B-1----:R-:W1:Y:S01]  /*4e70*/  LDC.64 R4, c[0x0][0x398] ;  /* 0x0000e600ff047b82 */ /* 0x002e620000000a00 */
[----:B------:R-:W-:Y:S02]  /*4e80*/  IMAD.IADD R7, R0, 0x1, R21 ;  /* 0x0000000100077824 */ /* 0x000fe400078e0215 */
[----:B------:R-:W-:Y:S02]  /*4e90*/  VIADD R21, R21, 0x80 ;  /* 0x0000008015157836 */ /* 0x000fe40000000000 */
[----:B-1----:R-:W-:-:S05]  /*4ea0*/  IMAD.WIDE.U32 R4, R7, 0x8, R4 ;  /* 0x0000000807047825 */ /* 0x002fca00078e0004 */
[----:B-----5:R2:W-:Y:S02]  /*4eb0*/  STG.E.64 desc[UR4][R4.64], R34 ;  /* 0x0000002204007986 */ /* 0x0205e4000c101b04 */
.L_x_49904:
[----:B------:R-:W-:-:S13]  /*4ec0*/  ISETP.GE.U32.AND P0, PT, R21, R6, PT ;  /* 0x000000061500720c */ /* 0x000fda0003f06070 */
[----:B------:R-:W-:Y:S05]  /*4ed0*/  @P0 BRA `(.L_x_49906) ;  /* 0x0000000000300947 */ /* 0x000fea0003800000 */
[----:B-12---:R-:W1:Y:S01]  /*4ee0*/  LDC.64 R4, c[0x0][0x398] ;  /* 0x0000e600ff047b82 */ /* 0x006e620000000a00 */
[----:B------:R-:W-:Y:S02]  /*4ef0*/  IMAD.IADD R7, R0, 0x1, R21 ;  /* 0x0000000100077824 */ /* 0x000fe400078e0215 */
[----:B------:R-:W-:Y:S02]  /*4f00*/  VIADD R21, R21, 0x80 ;  /* 0x0000008015157836 */ /* 0x000fe40000000000 */
[----:B-1----:R-:W-:-:S05]  /*4f10*/  IMAD.WIDE.U32 R4, R7, 0x8, R4 ;  /* 0x0000000807047825 */ /* 0x002fca00078e0004 */
[----:B------:R2:W-:Y:S02]  /*4f20*/  STG.E.64 desc[UR4][R4.64], R48 ;  /* 0x0000003004007986 */ /* 0x0005e4000c101b04 */
.L_x_49905:
[----:B------:R-:W-:-:S13]  /*4f30*/  ISETP.GE.U32.AND P0, PT, R21, R6, PT ;  /* 0x000000061500720c */ /* 0x000fda0003f06070 */
[----:B------:R-:W-:Y:S05]  /*4f40*/  @P0 BRA `(.L_x_49907) ;  /* 0x0000000000340947 */ /* 0x000fea0003800000 */
[----:B-12---:R-:W1:Y:S01]  /*4f50*/  LDC.64 R4, c[0x0][0x398] ;  /* 0x0000e600ff047b82 */ /* 0x006e620000000a00 */
[----:B------:R-:W-:Y:S02]  /*4f60*/  IMAD.IADD R7, R0, 0x1, R21 ;  /* 0x0000000100077824 */ /* 0x000fe400078e0215 */
[----:B------:R-:W-:Y:S02]  /*4f70*/  VIADD R21, R21, 0x80 ;  /* 0x0000008015157836 */ /* 0x000fe40000000000 */
[----:B-1----:R-:W-:-:S05]  /*4f80*/  IMAD.WIDE.U32 R4, R7, 0x8, R4 ;  /* 0x0000000807047825 */ /* 0x002fca00078e0004 */
[----:B-----5:R3:W-:Y:S02]  /*4f90*/  STG.E.64 desc[UR4][R4.64], R46 ;  /* 0x0000002e04007986 */ /* 0x0207e4000c101b04 */
.L_x_49906:
        /* <DEDUP_REMOVED lines=8> */
.L_x_49907:
[----:B------:R-:W-:Y:S05]  /*5020*/  BSYNC.RELIABLE B1 ;  /* 0x0000000000017941 */ /* 0x000fea0003800100 */
.L_x_49902:
[----:B------:R-:W-:-:S13]  /*5030*/  ISETP.GE.U32.AND P0, PT, R21, R6, PT ;  /* 0x000000061500720c */ /* 0x000fda0003f06070 */
[----:B-123--:R-:W1:Y:S01]  /*5040*/  @!P0 LDC.64 R4, c[0x0][0x398] ;  /* 0x0000e600ff048b82 */ /* 0x00ee620000000a00 */
[----:B------:R-:W-:Y:S02]  /*5050*/  @!P0 IMAD.IADD R7, R0, 0x1, R21 ;  /* 0x0000000100078824 */ /* 0x000fe400078e0215 */
[----:B------:R-:W-:Y:S02]  /*5060*/  @!P0 VIADD R21, R21, 0x80 ;  /* 0x0000008015158836 */ /* 0x000fe40000000000 */
[----:B-1----:R-:W-:-:S05]  /*5070*/  @!P0 IMAD.WIDE.U32 R4, R7, 0x8, R4 ;  /* 0x0000000807048825 */ /* 0x002fca00078e0004 */
[----:B-----5:R4:W-:Y:S02]  /*5080*/  @!P0 STG.E.64 desc[UR4][R4.64], R28 ;  /* 0x0000001c04008986 */ /* 0x0209e4000c101b04 */
.L_x_49908:
[----:B------:R-:W-:Y:S05]  /*5090*/  BSYNC.RECONVERGENT B0 ;  /* 0x0000000000007941 */ /* 0x000fea0003800200 */
.L_x_49901:
        /* <DEDUP_REMOVED lines=8> */
.L_x_49799:
[----:B------:R-:W0:Y:S01]  /*5120*/  S2R R2, SR_TID.X ;  /* 0x0000000000027919 */ /* 0x000e220000002100 */
[----:B------:R-:W1:Y:S02]  /*5130*/  LDC.64 R4, c[0x0][0x3a0] ;  /* 0x0000e800ff047b82 */ /* 0x000e640000000a00 */
[----:B-1----:R-:W-:-:S04]  /*5140*/  IMAD.WIDE.U32 R4, R0, 0x8, R4 ;  /* 0x0000000800047825 */ /* 0x002fc800078e0004 */
[----:B0-----:R-:W-:Y:S02]  /*5150*/  IMAD.WIDE.U32 R8, R2, 0x20, R4 ;  /* 0x0000002002087825 */ /* 0x001fe400078e0004 */
[----:B------:R-:W0:Y:S03]  /*5160*/  LDC.64 R4, c[0x0][0x388] ;  /* 0x0000e200ff047b82 */ /* 0x000e260000000a00 */
[----:B------:R1:W5:Y:S04]  /*5170*/  LDG.E.ENL2.256 R32, R28, desc[UR4][R8.64] ;  /* 0xfe000004081c797e */ /* 0x0003680008121920 */
[----:B------:R1:W5:Y:S01]  /*5180*/  LDG.E.ENL2.256 R24, R20, desc[UR4][R8.64+0x1000] ;  /* 0xfe0080040814797e */ /* 0x0003620008121918 */
        /* <DEDUP_REMOVED lines=48> */
.L_x_49913:
[----:B------:R-:W-:Y:S01]  /*5490*/  SEL R8, R6, R3, !P2 ;  /* 0x0000000306087207 */ /* 0x000fe20005000000 */
[----:B------:R-:W0:Y:S03]  /*54a0*/  DSETP.NEU.AND P0, PT, R4, -1, PT ;  /* 0xbff000000400742a */ /* 0x000e260003f0d000 */
[----:B0-----:R-:W-:Y:S01]  /*54b0*/  SEL R9, R8, 0x3ff00000, P0 ;  /* 0x3ff0000008097807 */ /* 0x001fe20000000000 */
[----:B------:R-:W-:Y:S01]  /*54c0*/  IMAD.MOV.U32 R8, RZ, RZ, RZ ;  /* 0x000000ffff087224 */ /* 0x000fe200078e00ff */
[----:B------:R-:W-:Y:S06]  /*54d0*/  BRA `(.L_x_49911) ;  /* 0x0000000000047947 */ /* 0x000fec0003800000 */
.L_x_49912:
[----:B------:R0:W1:Y:S02]  /*54e0*/  DADD R8, R28, R4 ;  /* 0x000000001c087229 */ /* 0x0000640000000004 */
.L_x_49911:
[----:B------:R-:W-:Y:S05]  /*54f0*/  BSYNC.RECONVERGENT B0 ;  /* 0x0000000000007941 */ /* 0x000fea0003800200 */
.L_x_49910:
        /* <DEDUP_REMOVED lines=51> */
.L_x_49917:
[----:B------:R-:W-:Y:S01]  /*5830*/  SEL R8, R6, R3, !P3 ;  /* 0x0000000306087207 */ /* 0x000fe20005800000 */
[----:B------:R-:W0:Y:S03]  /*5840*/  DSETP.NEU.AND P0, PT, R4, -1, PT ;  /* 0xbff000000400742a */ /* 0x000e260003f0d000 */
[----:B0-----:R-:W-:Y:S01]  /*5850*/  SEL R9, R8, 0x3ff00000, P0 ;  /* 0x3ff0000008097807 */ /* 0x001fe20000000000 */
[----:B------:R-:W-:Y:S01]  /*5860*/  IMAD.MOV.U32 R8, RZ, RZ, RZ ;  /* 0x000000ffff087224 */ /* 0x000fe200078e00ff */
[----:B------:R-:W-:Y:S06]  /*5870*/  BRA `(.L_x_49915) ;  /* 0x0000000000047947 */ /* 0x000fec0003800000 */
.L_x_49916:
[----:B------:R0:W1:Y:S02]  /*5880*/  DADD R8, R30, R4 ;  /* 0x000000001e087229 */ /* 0x0000640000000004 */
.L_x_49915:
[----:B------:R-:W-:Y:S05]  /*5890*/  BSYNC.RECONVERGENT B0 ;  /* 0x0000000000007941 */ /* 0x000fea0003800200 */
.L_x_49914:
        /* <DEDUP_REMOVED lines=47> */
.L_x_49921:
[----:B------:R-:W-:Y:S01]  /*5b90*/  SEL R8, R6, R3, !P3 ;  /* 0x0000000306087207 */ /* 0x000fe20005800000 */
[----:B------:R-:W0:Y:S03]  /*5ba0*/  DSETP.NEU.AND P0, PT, R4, -1, PT ;  /* 0xbff000000400742a */ /* 0x000e260003f0d000 */
[----:B0-----:R-:W-:Y:S01]  /*5bb0*/  SEL R9, R8, 0x3ff00000, P0 ;  /* 0x3ff0000008097807 */ /* 0x001fe20000000000 */
[----:B------:R-:W-:Y:S01]  /*5bc0*/  IMAD.MOV.U32 R8, RZ, RZ, RZ ;  /* 0x000000ffff087224 */ /* 0x000fe200078e00ff */
[----:B------:R-:W-:Y:S06]  /*5bd0*/  BRA `(.L_x_49919) ;  /* 0x0000000000047947 */ /* 0x000fec0003800000 */
.L_x_49920:
[----:B------:R0:W1:Y:S02]  /*5be0*/  DADD R8, R32, R4 ;  /* 0x0000000020087229 */ /* 0x0000640000000004 */
.L_x_49919:
[----:B------:R-:W-:Y:S05]  /*5bf0*/  BSYNC.RECONVERGENT B0 ;  /* 0x0000000000007941 */ /* 0x000fea0003800200 */
.L_x_49918:
        /* <DEDUP_REMOVED lines=47> */
.L_x_49925:
[----:B------:R-:W-:Y:S01]  /*5ef0*/  SEL R8, R6, R3, !P3 ;  /* 0x0000000306087207 */ /* 0x000fe20005800000 */
[----:B------:R-:W0:Y:S03]  /*5f00*/  DSETP.NEU.AND P0, PT, R4, -1, PT ;  /* 0xbff000000400742a */ /* 0x000e260003f0d000 */
[----:B0-----:R-:W-:Y:S01]  /*5f10*/  SEL R9, R8, 0x3ff00000, P0 ;  /* 0x3ff0000008097807 */ /* 0x001fe20000000000 */
[----:B------:R-:W-:Y:S01]  /*5f20*/  IMAD.MOV.U32 R8, RZ, RZ, RZ ;  /* 0x000000ffff087224 */ /* 0x000fe200078e00ff */
[----:B------:R-:W-:Y:S06]  /*5f30*/  BRA `(.L_x_49923) ;  /* 0x0000000000047947 */ /* 0x000fec0003800000 */
.L_x_49924:
[----:B------:R0:W1:Y:S02]  /*5f40*/  DADD R8, R34, R4 ;  /* 0x0000000022087229 */ /* 0x0000640000000004 */
.L_x_49923:
[----:B------:R-:W-:Y:S05]  /*5f50*/  BSYNC.RECONVERGENT B0 ;  /* 0x0000000000007941 */ /* 0x000fea0003800200 */
.L_x_49922:
        /* <DEDUP_REMOVED lines=47> */
.L_x_49929:
[----:B------:R-:W-:Y:S01]  /*6250*/  SEL R8, R6, R3, !P3 ;  /* 0x0000000306087207 */ /* 0x000fe20005800000 */
[----:B------:R-:W0:Y:S03]  /*6260*/  DSETP.NEU.AND P0, PT, R4, -1, PT ;  /* 0xbff000000400742a */ /* 0x000e260003f0d000 */
[----:B0-----:R-:W-:Y:S01]  /*6270*/  SEL R9, R8, 0x3ff00000, P0 ;  /* 0x3ff0000008097807 */ /* 0x001fe20000000000 */
[----:B------:R-:W-:Y:S01]  /*6280*/  IMAD.MOV.U32 R8, RZ, RZ, RZ ;  /* 0x000000ffff087224 */ /* 0x000fe200078e00ff */
[----:B------:R-:W-:Y:S06]  /*6290*/  BRA `(.L_x_49927) ;  /* 0x0000000000047947 */ /* 0x000fec0003800000 */
.L_x_49928:
[----:B------:R0:W1:Y:S02]  /*62a0*/  DADD R8, R20, R4 ;  /* 0x0000000014087229 */ /* 0x0000640000000004 */
.L_x_49927:
[----:B------:R-:W-:Y:S05]  /*62b0*/  BSYNC.RECONVERGENT B0 ;  /* 0x0000000000007941 */ /* 0x000fea0003800200 */
.L_x_49926:
        /* <DEDUP_REMOVED lines=47> */
.L_x_49933:
[----:B------:R-:W-:Y:S01]  /*65b0*/  SEL R8, R6, R3, !P3 ;  /* 0x0000000306087207 */ /* 0x000fe20005800000 */
[----:B------:R-:W0:Y:S03]  /*65c0*/  DSETP.NEU.AND P0, PT, R4, -1, PT ;  /* 0xbff000000400742a */ /* 0x000e260003f0d000 */
[----:B0-----:R-:W-:Y:S01]  /*65d0*/  SEL R9, R8, 0x3ff00000, P0 ;  /* 0x3ff0000008097807 */ /* 0x001fe20000000000 */
[----:B------:R-:W-:Y:S01]  /*65e0*/  IMAD.MOV.U32 R8, RZ, RZ, RZ ;  /* 0x000000ffff087224 */ /* 0x000fe200078e00ff */
[----:B------:R-:W-:Y:S06]  /*65f0*/  BRA `(.L_x_49931) ;  /* 0x0000000000047947 */ /* 0x000fec0003800000 */
.L_x_49932:
[----:B------:R0:W1:Y:S02]  /*6600*/  DADD R8, R22, R4 ;  /* 0x0000000016087229 */ /* 0x0000640000000004 */
.L_x_49931:
[----:B------:R-:W-:Y:S05]  /*6610*/  BSYNC.RECONVERGENT B0 ;  /* 0x0000000000007941 */ /* 0x000fea0003800200 */
.L_x_49930:
        /* <DEDUP_REMOVED lines=47> */
.L_x_49937:
[----:B------:R-:W-:Y:S01]  /*6910*/  SEL R8, R6, R3, !P3 ;  /* 0x0000000306087207 */ /* 0x000fe20005800000 */
[----:B------:R-:W0:Y:S03]  /*6920*/  DSETP.NEU.AND P0, PT, R4, -1, PT ;  /* 0xbff000000400742a */ /* 0x000e260003f0d000 */
[----:B0-----:R-:W-:Y:S01]  /*6930*/  SEL R9, R8, 0x3ff00000, P0 ;  /* 0x3ff0000008097807 */ /* 0x001fe20000000000 */
[----:B------:R-:W-:Y:S01]  /*6940*/  IMAD.MOV.U32 R8, RZ, RZ, RZ ;  /* 0x000000ffff087224 */ /* 0x000fe200078e00ff */
[----:B------:R-:W-:Y:S06]  /*6950*/  BRA `(.L_x_49935) ;  /* 0x0000000000047947 */ /* 0x000fec0003800000 */
.L_x_49936:
[----:B------:R0:W1:Y:S02]  /*6960*/  DADD R8, R24, R4 ;  /* 0x0000000018087229 */ /* 0x0000640000000004 */
.L_x_49935:
[----:B------:R-:W-:Y:S05]  /*6970*/  BSYNC.RECONVERGENT B0 ;  /* 0x0000000000007941 */ /* 0x000fea0003800200 */
.L_x_49934:
        /* <DEDUP_REMOVED lines=47> */
.L_x_49941:
[----:B------:R-:W-:Y:S01]  /*6c70*/  SEL R3, R6, R3, !P3 ;  /* 0x0000000306037207 */ /* 0x000fe20005800000 */
[----:B------:R-:W0:Y:S01]  /*6c80*/  DSETP.NEU.AND P0, PT, R4, -1, PT ;  /* 0xbff000000400742a */ /* 0x000e220003f0d000 */
[----:B------:R-:W-:Y:S02]  /*6c90*/  IMAD.MOV.U32 R8, RZ, RZ, RZ ;  /* 0x000000ffff087224 */ /* 0x000fe400078e00ff */
[----:B0-----:R-:W-:Y:S01]  /*6ca0*/  SEL R9, R3, 0x3ff00000, P0 ;  /* 0x3ff0000003097807 */ /* 0x001fe20000000000 */
[----:B------:R-:W-:Y:S06]  /*6cb0*/  BRA `(.L_x_49939) ;  /* 0x0000000000047947 */ /* 0x000fec0003800000 */
.L_x_49940:
[----:B------:R0:W1:Y:S02]  /*6cc0*/  DADD R8, R26, R4 ;  /* 0x000000001a087229 */ /* 0x0000640000000004 */
.L_x_49939:
[----:B------:R-:W-:Y:S05]  /*6cd0*/  BSYNC.RECONVERGENT B0 ;  /* 0x0000000000007941 */ /* 0x000fea0003800200 */
.L_x_49938:
[----:B------:R-:W0:Y:S02]  /*6ce0*/  DSETP.NEU.AND P0, PT, R26, RZ, PT ;  /* 0x000000ff1a00722a */ /* 0x000e240003f0d000 */
[----:B01----:R-:W-:Y:S02]  /*6cf0*/  FSEL R26, R8, RZ, P0 ;  /* 0x000000ff081a7208 */ /* 0x003fe40000000000 */
[----:B------:R-:W-:Y:S02]  /*6d00*/  FSEL R27, R9, 1.875, P0 ;  /* 0x3ff00000091b7808 */ /* 0x000fe40000000000 */
[----:B------:R-:W-:Y:S02]  /*6d10*/  FSEL R26, R26, RZ, P1 ;  /* 0x000000ff1a1a7208 */ /* 0x000fe40000800000 */
[----:B------:R-:W-:Y:S01]  /*6d20*/  FSEL R27, R27, 1.875, P1 ;  /* 0x3ff000001b1b7808 */ /* 0x000fe20000800000 */
[----:B------:R-:W-:Y:S06]  /*6d30*/  BRA `(.L_x_49942) ;  /* 0x0000002800287947 */ /* 0x000fec0003800000 */
.L_x_49909:
        /* <DEDUP_REMOVED lines=13> */
[----:B------:R-:W-:Y:S05]  /*6e10*/  CALL.REL.NOINC `($_ZN2at6native29vectorized_elementwise_kernelILi4EZNS0_50_GLOBAL__N__2680c7bb_12_PowKernel_cu_7dd49032_317022pow_scalar_tensor_implIdEEvRNS_18TensorIteratorBaseET_EUldE_St5arrayIPcLm2EEEEviT0_T1_$__internal_accurate_pow) ;  /* 0x0000002800087944 */ /* 0x000fea0003c00000 */
[----:B------:R-:W-:Y:S05]  /*6e20*/  BSYNC.RECONVERGENT B0 ;  /* 0x0000000000007941 */ /* 0x000fea0003800200 */
.L_x_49943:
        /* <DEDUP_REMOVED lines=58> */
.L_x_49945:
[----:B------:R-:W-:Y:S05]  /*71d0*/  BSYNC.RECONVERGENT B0 ;  /* 0x0000000000007941 */ /* 0x000fea0003800200 */
.L_x_49944:
        /* <DEDUP_REMOVED lines=25> */
[----:B------:R-:W-:Y:S05]  /*7370*/  CALL.REL.NOINC `($_ZN2at6native29vectorized_elementwise_kernelILi4EZNS0_50_GLOBAL__N__2680c7bb_12_PowKernel_cu_7dd49032_317022pow_scalar_tensor_implIdEEvRNS_18TensorIteratorBaseET_EUldE_St5arrayIPcLm2EEEEviT0_T1_$__internal_accurate_pow) ;  /* 0x0000002000b07944 */ /* 0x000fea0003c00000 */
[----:B------:R-:W-:Y:S05]  /*7380*/  BSYNC.RECONVERGENT B0 ;  /* 0x0000000000007941 */ /* 0x000fea0003800200 */
.L_x_49946:
        /* <DEDUP_REMOVED lines=46> */
.L_x_49950:
[----:B------:R-:W-:-:S04]  /*7670*/  ISETP.GE.AND P0, PT, R31, RZ, PT ;  /* 0x000000ff1f00720c */ /* 0x000fc80003f06270 */
[----:B------:R-:W-:-:S08]  /*7680*/  SEL R4, R6, R3, !P0 ;  /* 0x0000000306047207 */ /* 0x000fd00004000000 */
[----:B------:R-:W0:Y:S02]  /*7690*/  DSETP.NEU.AND P0, PT, R10, -1, PT ;  /* 0xbff000000a00742a */ /* 0x000e240003f0d000 */
[----:B0-----:R-:W-:Y:S01]  /*76a0*/  SEL R5, R4, 0x3ff00000, P0 ;  /* 0x3ff0000004057807 */ /* 0x001fe20000000000 */
[----:B------:R-:W-:Y:S01]  /*76b0*/  IMAD.MOV.U32 R4, RZ, RZ, RZ ;  /* 0x000000ffff047224 */ /* 0x000fe200078e00ff */
[----:B------:R-:W-:Y:S06]  /*76c0*/  BRA `(.L_x_49948) ;  /* 0x0000000000047947 */ /* 0x000fec0003800000 */
.L_x_49949:
[----:B------:R0:W1:Y:S02]  /*76d0*/  DADD R4, R30, R10 ;  /* 0x000000001e047229 */ /* 0x000064000000000a */
.L_x_49948:
[----:B------:R-:W-:Y:S05]  /*76e0*/  BSYNC.RECONVERGENT B0 ;  /* 0x0000000000007941 */ /* 0x000fea0003800200 */
.L_x_49947:
        /* <DEDUP_REMOVED lines=27> */
.L_x_49951:
        /* <DEDUP_REMOVED lines=46> */
.L_x_49955:
[----:B------:R-:W-:-:S04]  /*7b80*/  ISETP.GE.AND P0, PT, R33, RZ, PT ;  /* 0x000000ff2100720c */ /* 0x000fc80003f06270 */
[----:B------:R-:W-:-:S08]  /*7b90*/  SEL R4, R6, R3, !P0 ;  /* 0x0000000306047207 */ /* 0x000fd00004000000 */
[----:B------:R-:W0:Y:S02]  /*7ba0*/  DSETP.NEU.AND P0, PT, R10, -1, PT ;  /* 0xbff000000a00742a */ /* 0x000e240003f0d000 */
[----:B0-----:R-:W-:Y:S01]  /*7bb0*/  SEL R5, R4, 0x3ff00000, P0 ;  /* 0x3ff0000004057807 */ /* 0x001fe20000000000 */
[----:B------:R-:W-:Y:S01]  /*7bc0*/  IMAD.MOV.U32 R4, RZ, RZ, RZ ;  /* 0x000000ffff047224 */ /* 0x000fe200078e00ff */
[----:B------:R-:W-:Y:S06]  /*7bd0*/  BRA `(.L_x_49953) ;  /* 0x0000000000047947 */ /* 0x000fec0003800000 */
.L_x_49954:
[----:B------:R0:W1:Y:S02]  /*7be0*/  DADD R4, R32, R10 ;  /* 0x0000000020047229 */ /* 0x000064000000000a */
.L_x_49953:
[----:B------:R-:W-:Y:S05]  /*7bf0*/  BSYNC.RECONVERGENT B0 ;  /* 0x0000000000007941 */ /* 0x000fea0003800200 */
.L_x_49952:
        /* <DEDUP_REMOVED lines=27> */
.L_x_49956:
        /* <DEDUP_REMOVED lines=46> */
.L_x_49960:
[----:B------:R-:W-:-:S04]  /*8090*/  ISETP.GE.AND P0, PT, R35, RZ, PT ;  /* 0x000000ff2300720c */ /* 0x000fc80003f06270 */
[----:B------:R-:W-:-:S08]  /*80a0*/  SEL R4, R6, R3, !P0 ;  /* 0x0000000306047207 */ /* 0x000fd00004000000 */
[----:B------:R-:W0:Y:S02]  /*80b0*/  DSETP.NEU.AND P0, PT, R10, -1, PT ;  /* 0xbff000000a00742a */ /* 0x000e240003f0d000 */
[----:B0-----:R-:W-:Y:S01]  /*80c0*/  SEL R5, R4, 0x3ff00000, P0 ;  /* 0x3ff0000004057807 */ /* 0x001fe20000000000 */
[----:B------:R-:W-:Y:S01]  /*80d0*/  IMAD.MOV.U32 R4, RZ, RZ, RZ ;  /* 0x000000ffff047224 */ /* 0x000fe200078e00ff */
[----:B------:R-:W-:Y:S06]  /*80e0*/  BRA `(.L_x_49958) ;  /* 0x0000000000047947 */ /* 0x000fec0003800000 */
.L_x_49959:
[----:B------:R0:W1:Y:S02]  /*80f0*/  DADD R4, R34, R10 ;  /* 0x0000000022047229 */ /* 0x000064000000000a */
.L_x_49958:
[----:B------:R-:W-:Y:S05]  /*8100*/  BSYNC.RECONVERGENT B0 ;  /* 0x0000000000007941 */ /* 0x000fea0003800200 */
.L_x_49957:
        /* <DEDUP_REMOVED lines=27> */
.L_x_49961:
        /* <DEDUP_REMOVED lines=46> */
.L_x_49965:
[----:B------:R-:W-:-:S04]  /*85a0*/  ISETP.GE.AND P0, PT, R21, RZ, PT ;  /* 0x000000ff1500720c */ /* 0x000fc80003f06270 */
[----:B------:R-:W-:-:S08]  /*85b0*/  SEL R4, R6, R3, !P0 ;  /* 0x0000000306047207 */ /* 0x000fd00004000000 */
[----:B------:R-:W0:Y:S02]  /*85c0*/  DSETP.NEU.AND P0, PT, R10, -1, PT ;  /* 0xbff000000a00742a */ /* 0x000e240003f0d000 */
[----:B0-----:R-:W-:Y:S01]  /*85d0*/  SEL R5, R4, 0x3ff00000, P0 ;  /* 0x3ff0000004057807 */ /* 0x001fe20000000000 */
[----:B------:R-:W-:Y:S01]  /*85e0*/  IMAD.MOV.U32 R4, RZ, RZ, RZ ;  /* 0x000000ffff047224 */ /* 0x000fe200078e00ff */
[----:B------:R-:W-:Y:S06]  /*85f0*/  BRA `(.L_x_49963) ;  /* 0x0000000000047947 */ /* 0x000fec0003800000 */
.L_x_49964:
[----:B------:R0:W1:Y:S02]  /*8600*/  DADD R4, R20, R10 ;  /* 0x0000000014047229 */ /* 0x000064000000000a */
.L_x_49963:
[----:B------:R-:W-:Y:S05]  /*8610*/  BSYNC.RECONVERGENT B0 ;  /* 0x0000000000007941 */ /* 0x000fea0003800200 */
.L_x_49962:
        /* <DEDUP_REMOVED lines=27> */
.L_x_49966:
        /* <DEDUP_REMOVED lines=46> */
.L_x_49970:
[----:B------:R-:W-:-:S04]  /*8ab0*/  ISETP.GE.AND P0, PT, R23, RZ, PT ;  /* 0x000000ff1700720c */ /* 0x000fc80003f06270 */
[----:B------:R-:W-:-:S08]  /*8ac0*/  SEL R4, R6, R3, !P0 ;  /* 0x0000000306047207 */ /* 0x000fd00004000000 */
[----:B------:R-:W0:Y:S02]  /*8ad0*/  DSETP.NEU.AND P0, PT, R10, -1, PT ;  /* 0xbff000000a00742a */ /* 0x000e240003f0d000 */
[----:B0-----:R-:W-:Y:S01]  /*8ae0*/  SEL R5, R4, 0x3ff00000, P0 ;  /* 0x3ff0000004057807 */ /* 0x001fe20000000000 */
[----:B------:R-:W-:Y:S01]  /*8af0*/  IMAD.MOV.U32 R4, RZ, RZ, RZ ;  /* 0x000000ffff047224 */ /* 0x000fe200078e00ff */
[----:B------:R-:W-:Y:S06]  /*8b00*/  BRA `(.L_x_49968) ;  /* 0x0000000000047947 */ /* 0x000fec0003800000 */
.L_x_49969:
[----:B------:R0:W1:Y:S02]  /*8b10*/  DADD R4, R22, R10 ;  /* 0x0000000016047229 */ /* 0x000064000000000a */
.L_x_49968:
[----:B------:R-:W-:Y:S05]  /*8b20*/  BSYNC.RECONVERGENT B0 ;  /* 0x0000000000007941 */ /* 0x000fea0003800200 */
.L_x_49967:
        /* <DEDUP_REMOVED lines=27> */
.L_x_49971:
        /* <DEDUP_REMOVED lines=46> */
.L_x_49975:
[----:B------:R-:W-:-:S04]  /*8fc0*/  ISETP.GE.AND P0, PT, R25, RZ, PT ;  /* 0x000000ff1900720c */ /* 0x000fc80003f06270 */
[----:B------:R-:W-:-:S08]  /*8fd0*/  SEL R4, R6, R3, !P0 ;  /* 0x0000000306047207 */ /* 0x000fd00004000000 */
[----:B------:R-:W0:Y:S02]  /*8fe0*/  DSETP.NEU.AND P0, PT, R10, -1, PT ;  /* 0xbff000000a00742a */ /* 0x000e240003f0d000 */
[----:B0-----:R-:W-:Y:S01]  /*8ff0*/  SEL R5, R4, 0x3ff00000, P0 ;  /* 0x3ff0000004057807 */ /* 0x001fe20000000000 */
[----:B------:R-:W-:Y:S01]  /*9000*/  IMAD.MOV.U32 R4, RZ, RZ, RZ ;  /* 0x000000ffff047224 */ /* 0x000fe200078e00ff */
[----:B------:R-:W-:Y:S06]  /*9010*/  BRA `(.L_x_49973) ;  /* 0x0000000000047947 */ /* 0x000fec0003800000 */
.L_x_49974:
[----:B------:R0:W1:Y:S02]  /*9020*/  DADD R4, R24, R10 ;  /* 0x0000000018047229 */ /* 0x000064000000000a */
.L_x_49973:
[----:B------:R-:W-:Y:S05]  /*9030*/  BSYNC.RECONVERGENT B0 ;  /* 0x0000000000007941 */ /* 0x000fea0003800200 */
.L_x_49972:
        /* <DEDUP_REMOVED lines=27> */
.L_x_49976:
        /* <DEDUP_REMOVED lines=46> */
.L_x_49980:
[----:B------:R-:W-:Y:S01]  /*94d0*/  ISETP.GE.AND P0, PT, R27, RZ, PT ;  /* 0x000000ff1b00720c */ /* 0x000fe20003f06270 */
[----:B------:R-:W-:-:S03]  /*94e0*/  IMAD.MOV.U32 R4, RZ, RZ, RZ ;  /* 0x000000ffff047224 */ /* 0x000fc600078e00ff */
[----:B------:R-:W-:-:S08]  /*94f0*/  SEL R3, R6, R3, !P0 ;  /* 0x0000000306037207 */ /* 0x000fd00004000000 */
[----:B------:R-:W0:Y:S02]  /*9500*/  DSETP.NEU.AND P0, PT, R14, -1, PT ;  /* 0xbff000000e00742a */ /* 0x000e240003f0d000 */
[----:B0-----:R-:W-:Y:S01]  /*9510*/  SEL R5, R3, 0x3ff00000, P0 ;  /* 0x3ff0000003057807 */ /* 0x001fe20000000000 */
[----:B------:R-:W-:Y:S06]  /*9520*/  BRA `(.L_x_49978) ;  /* 0x0000000000047947 */ /* 0x000fec0003800000 */
.L_x_49979:
[----:B------:R0:W1:Y:S02]  /*9530*/  DADD R4, R26, R14 ;  /* 0x000000001a047229 */ /* 0x000064000000000e */
.L_x_49978:
[----:B------:R-:W-:Y:S05]  /*9540*/  BSYNC.RECONVERGENT B0 ;  /* 0x0000000000007941 */ /* 0x000fea0003800200 */
.L_x_49977:
        /* <DEDUP_REMOVED lines=9> */
.L_x_49942:
[----:B------:R-:W0:Y:S02]  /*95e0*/  LDC.64 R4, c[0x0][0x398] ;  /* 0x0000e600ff047b82 */ /* 0x000e240000000a00 */
[----:B0-----:R-:W-:-:S04]  /*95f0*/  IMAD.WIDE.U32 R4, R0, 0x8, R4 ;  /* 0x0000000800047825 */ /* 0x001fc800078e0004 */
[----:B------:R-:W-:-:S05]  /*9600*/  IMAD.WIDE.U32 R4, R2, 0x20, R4 ;  /* 0x0000002002047825 */ /* 0x000fca00078e0004 */
[----:B------:R-:W-:Y:S04]  /*9610*/  STG.E.ENL2.256 desc[UR4][R4.64], R28, R32 ;  /* 0xf800001c0420797f */ /* 0x000fe8000f121804 */
[----:B------:R-:W-:Y:S01]  /*9620*/  STG.E.ENL2.256 desc[UR4][R4.64+0x1000], R20, R24 ;  /* 0xf80080140418797f */ /* 0x000fe2000f121804 */
[----:B------:R-:W-:Y:S05]  /*9630*/  EXIT ;  /* 0x000000000000794d */ /* 0x000fea0003800000 */
        .type           $_ZN2at6native29vectorized_elementwise_kernelILi4EZNS0_50_GLOBAL__N__2680c7bb_12_PowKernel_cu_7dd49032_317022pow_scalar_tensor_implIdEEvRNS_18TensorIteratorBaseET_EUldE_St5arrayIPcLm2EEEEviT0_T1_$__internal_accurate_pow,@function
        .size           $_ZN2at6native29vectorized_elementwise_kernelILi4EZNS0_50_GLOBAL__N__2680c7bb_12_PowKernel_cu_7dd49032_317022pow_scalar_tensor_implIdEEvRNS_18TensorIteratorBaseET_EUldE_St5arrayIPcLm2EEEEviT0_T1_$__internal_accurate_pow,(.L_x_60701 - $_ZN2at6native29vectorized_elementwise_kernelILi4EZNS0_50_GLOBAL__N__2680c7bb_12_PowKernel_cu_7dd49032_317022pow_scalar_tensor_implIdEEvRNS_18TensorIteratorBaseET_EUldE_St5arrayIPcLm2EEEEviT0_T1_$__internal_accurate_pow)
$_ZN2at6native29vectorized_elementwise_kernelILi4EZNS0_50_GLOBAL__N__2680c7bb_12_PowKernel_cu_7dd49032_317022pow_scalar_tensor_implIdEEvRNS_18TensorIteratorBaseET_EUldE_St5arrayIPcLm2EEEEviT0_T1_$__internal_accurate_pow:
        /* <DEDUP_REMOVED lines=474> */
.L_x_49981:
        /* <DEDUP_REMOVED lines=10> */
[----:B------:R-:W-:Y:S05]  /*b480*/  RET.REL.NODEC R10 `(_ZN2at6native29vectorized_elementwise_kernelILi4EZNS0_50_GLOBAL__N__2680c7bb_12_PowKernel_cu_7dd49032_317022pow_scalar_tensor_implIdEEvRNS_18TensorIteratorBaseET_EUldE_St5arrayIPcLm2EEEEviT0_T1_) ;  /* 0xffffff480adc7950 */ /* 0x000fea0003c3ffff */
.L_x_49982:
        /* <DEDUP_REMOVED lines=15> */
.L_x_60701:


//--------------------- .text._ZN2at6native29vectorized_elementwise_kernelILi8EZNS0_50_GLOBAL__N__2680c7bb_12_PowKernel_cu_7dd49032_317022pow_scalar_tensor_implIdEEvRNS_18TensorIteratorBaseET_EUldE_St5arrayIPcLm2EEEEviT0_T1_ --------------------------
	.section	.text._ZN2at6native29vectorized_elementwise_kernelILi8EZNS0_50_GLOBAL__N__2680c7bb_12_PowKernel_cu_7dd49032_317022pow_scalar_tensor_implIdEEvRNS_18TensorIteratorBaseET_EUldE_St5arrayIPcLm2EEEEviT0_T1_,"ax",@progbits
	.align	128
        .global         _ZN2at6native29vectorized_elementwise_kernelILi8EZNS0_50_GLOBAL__N__2680c7bb_12_PowKernel_cu_7dd49032_317022pow_scalar_tensor_implIdEEvRNS_18TensorIteratorBaseET_EUldE_St5arrayIPcLm2EEEEviT0_T1_
        .type           _ZN2at6native29vectorized_elementwise_kernelILi8EZNS0_50_GLOBAL__N__2680c7bb_12_PowKernel_cu_7dd49032_317022pow_scalar_tensor_implIdEEvRNS_18TensorIteratorBaseET_EUldE_St5arrayIPcLm2EEEEviT0_T1_,@function
        .size           _ZN2at6native29vectorized_elementwise_kernelILi8EZNS0_50_GLOBAL__N__2680c7bb_12_PowKernel_cu_7dd49032_317022pow_scalar_tensor_implIdEEvRNS_18TensorIteratorBaseET_EUldE_St5arrayIPcLm2EEEEviT0_T1_,(.L_x_61065 - _ZN2at6native29vectorized_elementwise_kernelILi8EZNS0_50_GLOBAL__N__2680c7bb_12_PowKernel_cu_7dd49032_317022pow_scalar_tensor_implIdEEvRNS_18TensorIteratorBaseET_EUldE_St5arrayIPcLm2EEEEviT0_T1_)
        .other          _ZN2at6native29vectorized_elementwise_kernelILi8EZNS0_50_GLOBAL__N__2680c7bb_12_PowKernel_cu_7dd49032_317022pow_scalar_tensor_implIdEEvRNS_18TensorIteratorBaseET_EUldE_St5arrayIPcLm2EEEEviT0_T1_,@"STO_CUDA_ENTRY STV_DEFAULT"
_ZN2at6native29vectorized_elementwise_kernelILi8EZNS0_50_GLOBAL__N__2680c7bb_12_PowKernel_cu_7dd49032_317022pow_scalar_tensor_implIdEEvRNS_18TensorIteratorBaseET_EUldE_St5arrayIPcLm2EEEEviT0_T1_:
.text._ZN2at6native29vectorized_elementwise_kernelILi8EZNS0_50_GLOBAL__N__2680c7bb_12_PowKernel_cu_7dd49032_317022pow_scalar_tensor_implIdEEvRNS_18TensorIteratorBaseET_EUldE_St5arrayIPcLm2EEEEviT0_T1_:
[----:B------:R-:W-:Y:S01]  /*0000*/  LDC R1, c[0x0][0x37c] ;  /* 0x0000df00ff017b82 */ /* 0x000fe20000000800 */
[----:B------:R-:W-:Y:S05]  /*0010*/  EXIT ;  /* 0x000000000000794d */ /* 0x000fea0003800000 */
.L_x_49983:
        /* <DEDUP_REMOVED lines=14> */
.L_x_61065:


//--------------------- .text._ZN2at6native18elementwise_kernelILi128ELi4EZNS0_15gpu_kernel_implIZZZNS0_50_GLOBAL__N__2680c7bb_12_PowKernel_cu_7dd49032_317024pow_tensor_tensor_kernelERNS_18TensorIteratorBaseEENKUlvE_clEvENKUlvE3_clEvEUlssE_EEvS5_RKT_EUliE_EEviT1_ --------------------------
	.section	.text._ZN2at6native18elementwise_kernelILi128ELi4EZNS0_15gpu_kernel_implIZZZNS0_50_GLOBAL__N__2680c7bb_12_PowKernel_cu_7dd49032_317024pow_tensor_tensor_kernelERNS_18TensorIteratorBaseEENKUlvE_clEvENKUlvE3_clEvEUlssE_EEvS5_RKT_EUliE_EEviT1_,"ax",@progbits
	.align	128
        .global         _ZN2at6native18elementwise_kernelILi128ELi4EZNS0_15gpu_kernel_implIZZZNS0_50_GLOBAL__N__2680c7bb_12_PowKernel_cu_7dd49032_317024pow_tensor_tensor_kernelERNS_18TensorIteratorBaseEENKUlvE_clEvENKUlvE3_clEvEUlssE_EEvS5_RKT_EUliE_EEviT1_
        .type           _ZN2at6native18elementwise_kernelILi128ELi4EZNS0_15gpu_kernel_implIZZZNS0_50_GLOBAL__N__2680c7bb_12_PowKernel_cu_7dd49032_317024pow_tensor_tensor_kernelERNS_18TensorIteratorBaseEENKUlvE_clEvENKUlvE3_clEvEUlssE_EEvS5_RKT_EUliE_EEviT1_,@function
        .size           _ZN2at6native18elementwise_kernelILi128ELi4EZNS0_15gpu_kernel_implIZZZNS0_50_GLOBAL__N__2680c7bb_12_PowKernel_cu_7dd49032_317024pow_tensor_tensor_kernelERNS_18TensorIteratorBaseEENKUlvE_clEvENKUlvE3_clEvEUlssE_EEvS5_RKT_EUliE_EEviT1_,(.L_x_61066 - _ZN2at6native18elementwise_kernelILi128ELi4EZNS0_15gpu_kernel_implIZZZNS0_50_GLOBAL__N__2680c7bb_12_PowKernel_cu_7dd49032_317024pow_tensor_tensor_kernelERNS_18TensorIteratorBaseEENKUlvE_clEvENKUlvE3_clEvEUlssE_EEvS5_RKT_EUliE_EEviT1_)
        .other          _ZN2at6native18elementwise_kernelILi128ELi4EZNS0_15gpu_kernel_implIZZZNS0_50_GLOBAL__N__2680c7bb_12_PowKernel_cu_7dd49032_317024pow_tensor_tensor_kernelERNS_18TensorIteratorBaseEENKUlvE_clEvENKUlvE3_clEvEUlssE_EEvS5_RKT_EUliE_EEviT1_,@"STO_CUDA_ENTRY STV_DEFAULT"
_ZN2at6native18elementwise_kernelILi128ELi4EZNS0_15gpu_kernel_implIZZZNS0_50_GLOBAL__N__2680c7bb_12_PowKernel_cu_7dd49032_317024pow_tensor_tensor_kernelERNS_18TensorIteratorBaseEENKUlvE_clEvENKUlvE3_clEvEUlssE_EEvS5_RKT_EUliE_EEviT1_:
.text._ZN2at6native18elementwise_kernelILi128ELi4EZNS0_15gpu_kernel_implIZZZNS0_50_GLOBAL__N__2680c7bb_12_PowKernel_cu_7dd49032_317024pow_tensor_tensor_kernelERNS_18TensorIteratorBaseEENKUlvE_clEvENKUlvE3_clEvEUlssE_EEvS5_RKT_EUliE_EEviT1_:
        /* <DEDUP_REMOVED lines=372> */
.L_x_49986:
        /* <DEDUP_REMOVED lines=16> */
.L_x_49990:
[----:B------:R0:W5:Y:S01]  /*1840*/  LDG.E.U8 R19, desc[UR36][R2.64] ;  /* 0x0000002402137981 */ /* 0x000162000c1e1100 */
[----:B------:R-:W-:Y:S05]  /*1850*/  BRA `(.L_x_49992) ;  /* 0x0000000c004c7947 */ /* 0x000fea0003800000 */
.L_x_49989:
        /* <DEDUP_REMOVED lines=8> */
.L_x_49994:
[----:B------:R0:W5:Y:S01]  /*18e0*/  LDG.E.U16 R19, desc[UR36][R2.64] ;  /* 0x0000002402137981 */ /* 0x000162000c1e1500 */
[----:B------:R-:W-:Y:S05]  /*18f0*/  BRA `(.L_x_49992) ;  /* 0x0000000c00247947 */ /* 0x000fea0003800000 */
.L_x_49993:
[----:B------:R0:W5:Y:S01]  /*1900*/  LDG.E.U16 R19, desc[UR36][R2.64] ;  /* 0x0000002402137981 */ /* 0x000162000c1e1500 */
[----:B------:R-:W-:Y:S05]  /*1910*/  BRA `(.L_x_49992) ;  /* 0x0000000c001c7947 */ /* 0x000fea0003800000 */
.L_x_49988:
        /* <DEDUP_REMOVED lines=9> */
.L_x_49996:
[----:B------:R-:W2:Y:S02]  /*19b0*/  LDG.E.U16 R0, desc[UR36][R2.64] ;  /* 0x0000002402007981 */ /* 0x000ea4000c1e1500 */
[----:B--2---:R-:W-:-:S06]  /*19c0*/  HADD2.F32 R0, -RZ, R0.H0_H0 ;  /* 0x20000000ff007230 */ /* 0x004fcc0000004100 */
[----:B------:R-:W0:Y:S02]  /*19d0*/  F2I.FTZ.TRUNC.NTZ R0, R0 ;  /* 0x0000000000007305 */ /* 0x000e24000021f100 */
[----:B0-----:R-:W-:Y:S01]  /*19e0*/  PRMT R19, R0, 0x7610, R19 ;  /* 0x0000761000137816 */ /* 0x001fe20000000013 */
[----:B------:R-:W-:Y:S06]  /*19f0*/  BRA `(.L_x_49992) ;  /* 0x0000000800e47947 */ /* 0x000fec0003800000 */
.L_x_49995:
        /* <DEDUP_REMOVED lines=9> */
.L_x_49998:
[----:B------:R-:W2:Y:S02]  /*1a90*/  LDG.E.U16 R2, desc[UR36][R2.64] ;  /* 0x0000002402027981 */ /* 0x000ea4000c1e1500 */
[----:B--2---:R-:W-:-:S06]  /*1aa0*/  HADD2.F32 R0, -RZ, R2.H0_H0 ;  /* 0x20000002ff007230 */ /* 0x004fcc0000004100 */
[----:B------:R-:W0:Y:S02]  /*1ab0*/  F2I.FTZ.TRUNC.NTZ R0, R0 ;  /* 0x0000000000007305 */ /* 0x000e24000021f100 */
[----:B0-----:R-:W-:Y:S01]  /*1ac0*/  PRMT R19, R0, 0x7610, R19 ;  /* 0x0000761000137816 */ /* 0x001fe20000000013 */
[----:B------:R-:W-:Y:S06]  /*1ad0*/  BRA `(.L_x_49992) ;  /* 0x0000000800ac7947 */ /* 0x000fec0003800000 */
.L_x_49997:
[----:B------:R-:W2:Y:S02]  /*1ae0*/  LDG.E.64 R2, desc[UR36][R2.64] ;  /* 0x0000002402027981 */ /* 0x000ea4000c1e1b00 */
[----:B--2---:R0:W1:Y:S02]  /*1af0*/  F2I.F64.TRUNC R19, R2 ;  /* 0x0000000200137311 */ /* 0x004064000030d100 */
[----:B01----:R-:W-:Y:S05]  /*1b00*/  BRA `(.L_x_49992) ;  /* 0x0000000800a07947 */ /* 0x003fea0003800000 */
.L_x_49987:
        /* <DEDUP_REMOVED lines=12> */
.L_x_50001:
[----:B------:R-:W2:Y:S02]  /*1bd0*/  LDG.E.64 R2, desc[UR36][R2.64] ;  /* 0x0000002402027981 */ /* 0x000ea4000c1e1b00 */
[----:B--2---:R3:W4:Y:S02]  /*1be0*/  F2I.F64.TRUNC R19, R2 ;  /* 0x0000000200137311 */ /* 0x004724000030d100 */
[----:B---34-:R-:W-:Y:S05]  /*1bf0*/  BRA `(.L_x_49992) ;  /* 0x0000000800647947 */ /* 0x018fea0003800000 */
.L_x_50000:
        /* <DEDUP_REMOVED lines=27> */
.L_x_50003:
        /* <DEDUP_REMOVED lines=14> */
.L_x_50002:
[----:B------:R-:W2:Y:S02]  /*1e90*/  LDG.E.U16 R0, desc[UR36][R2.64] ;  /* 0x0000002402007981 */ /* 0x000ea4000c1e1500 */
[----:B--2---:R-:W-:-:S06]  /*1ea0*/  IMAD.U32 R0, R0, 0x10000, RZ ;  /* 0x0001000000007824 */ /* 0x004fcc00078e00ff */
[----:B------:R-:W0:Y:S02]  /*1eb0*/  F2I.FTZ.TRUNC.NTZ R0, R0 ;  /* 0x0000000000007305 */ /* 0x000e24000021f100 */
[----:B0-----:R-:W-:Y:S01]  /*1ec0*/  PRMT R19, R0, 0x7610, R19 ;  /* 0x0000761000137816 */ /* 0x001fe20000000013 */
[----:B------:R-:W-:Y:S06]  /*1ed0*/  BRA `(.L_x_49992) ;  /* 0x0000000400ac7947 */ /* 0x000fec0003800000 */
.L_x_49999:
        /* <DEDUP_REMOVED lines=10> */
.L_x_50006:
        /* <DEDUP_REMOVED lines=21> */
.L_x_50010:
[----:B------:R-:W-:Y:S05]  /*20d0*/  BSYNC.RECONVERGENT B1 ;  /* 0x0000000000017941 */ /* 0x000fea0003800200 */
.L_x_50009:
[----:B------:R-:W-:Y:S01]  /*20e0*/  IMAD.SHL.U32 R0, R0, 0x100000, RZ ;  /* 0x0010000000007824 */ /* 0x000fe200078e00ff */
[----:B------:R-:W-:-:S04]  /*20f0*/  LEA R2, R2, 0x3b800000, 0x17 ;  /* 0x3b80000002027811 */ /* 0x000fc800078eb8ff */
[----:B------:R-:W-:-:S07]  /*2100*/  LOP3.LUT R0, R2, R0, R7, 0xfe, !PT ;  /* 0x0000000002007212 */ /* 0x000fce00078efe07 */
.L_x_50008:
[----:B------:R-:W-:Y:S05]  /*2110*/  BSYNC.RECONVERGENT B0 ;  /* 0x0000000000007941 */ /* 0x000fea0003800200 */
.L_x_50007:
[----:B------:R-:W0:Y:S02]  /*2120*/  F2I.FTZ.TRUNC.NTZ R0, R0 ;  /* 0x0000000000007305 */ /* 0x000e24000021f100 */
[----:B0-----:R-:W-:Y:S01]  /*2130*/  PRMT R19, R0, 0x7610, R19 ;  /* 0x0000761000137816 */ /* 0x001fe20000000013 */
[----:B------:R-:W-:Y:S06]  /*2140*/  BRA `(.L_x_49992) ;  /* 0x0000000400107947 */ /* 0x000fec0003800000 */
.L_x_50005:
        /* <DEDUP_REMOVED lines=21> */
.L_x_50014:
[----:B------:R-:W-:Y:S05]  /*22a0*/  BSYNC.RECONVERGENT B1 ;  /* 0x0000000000017941 */ /* 0x000fea0003800200 */
.L_x_50013:
[----:B------:R-:W-:Y:S01]  /*22b0*/  IMAD.SHL.U32 R0, R0, 0x200000, RZ ;  /* 0x0020000000007824 */ /* 0x000fe200078e00ff */
[----:B------:R-:W-:-:S04]  /*22c0*/  LEA R2, R2, 0x37800000, 0x17 ;  /* 0x3780000002027811 */ /* 0x000fc800078eb8ff */
[----:B------:R-:W-:-:S07]  /*22d0*/  LOP3.LUT R0, R2, R0, R7, 0xfe, !PT ;  /* 0x0000000002007212 */ /* 0x000fce00078efe07 */
.L_x_50012:
[----:B------:R-:W-:Y:S05]  /*22e0*/  BSYNC.RECONVERGENT B0 ;  /* 0x0000000000007941 */ /* 0x000fea0003800200 */
.L_x_50011:
[----:B------:R-:W0:Y:S02]  /*22f0*/  F2I.FTZ.TRUNC.NTZ R0, R0 ;  /* 0x0000000000007305 */ /* 0x000e24000021f100 */
[----:B0-----:R-:W-:Y:S01]  /*2300*/  PRMT R19, R0, 0x7610, R19 ;  /* 0x0000761000137816 */ /* 0x001fe20000000013 */
[----:B------:R-:W-:Y:S06]  /*2310*/  BRA `(.L_x_49992) ;  /* 0x00000000009c7947 */ /* 0x000fec0003800000 */
.L_x_50004:
[----:B------:R-:W-:-:S09]  /*2320*/  UISETP.NE.AND UP0, UPT, UR4, 0x1c, UPT ;  /* 0x0000001c0400788c */ /* 0x000fd2000bf05270 */
[----:B------:R-:W-:Y:S05]  /*2330*/  BRA.U !UP0, `(.L_x_50015) ;  /* 0x0000000108907547 */ /* 0x000fea000b800000 */
[----:B------:R-:W-:-:S09]  /*2340*/  UISETP.NE.AND UP0, UPT, UR4, 0x1d, UPT ;  /* 0x0000001d0400788c */ /* 0x000fd2000bf05270 */
[----:B------:R-:W-:Y:S05]  /*2350*/  BRA.U !UP0, `(.L_x_50016) ;  /* 0x0000000108807547 */ /* 0x000fea000b800000 */
[----:B------:R-:W-:-:S09]  /*2360*/  UISETP.NE.AND UP0, UPT, UR4, 0x2c, UPT ;  /* 0x0000002c0400788c */ /* 0x000fd2000bf05270 */
[----:B------:R-:W-:Y:S05]  /*2370*/  BRA.U !UP0, `(.L_x_50017) ;  /* 0x0000000108487547 */ /* 0x000fea000b800000 */
.L_x_49991:
        /* <DEDUP_REMOVED lines=16> */
.L_x_50018:
[----:B------:R-:W-:Y:S01]  /*2480*/  PRMT R19, RZ, 0x7610, R19 ;  /* 0x00007610ff137816 */ /* 0x000fe20000000013 */
[----:B------:R-:W-:Y:S06]  /*2490*/  BRA `(.L_x_49992) ;  /* 0x00000000003c7947 */ /* 0x000fec0003800000 */
.L_x_50017:
        /* <DEDUP_REMOVED lines=8> */
.L_x_50020:
[----:B------:R-:W-:Y:S05]  /*2520*/  BSYNC.RECONVERGENT B0 ;  /* 0x0000000000007941 */ /* 0x000fea0003800200 */
.L_x_50019:
[----:B------:R-:W0:Y:S02]  /*2530*/  F2I.FTZ.TRUNC.NTZ R0, R0 ;  /* 0x0000000000007305 */ /* 0x000e24000021f100 */
[----:B0-----:R-:W-:Y:S01]  /*2540*/  PRMT R19, R0, 0x7610, R19 ;  /* 0x0000761000137816 */ /* 0x001fe20000000013 */
[----:B------:R-:W-:Y:S06]  /*2550*/  BRA `(.L_x_49992) ;  /* 0x00000000000c7947 */ /* 0x000fec0003800000 */
.L_x_50016:
[----:B------:R2:W5:Y:S01]  /*2560*/  LDG.E.U16 R19, desc[UR36][R2.64] ;  /* 0x0000002402137981 */ /* 0x000562000c1e1500 */
[----:B------:R-:W-:Y:S05]  /*2570*/  BRA `(.L_x_49992) ;  /* 0x0000000000047947 */ /* 0x000fea0003800000 */
.L_x_50015:
[----:B------:R1:W5:Y:S02]  /*2580*/  LDG.E.U16 R19, desc[UR36][R2.64] ;  /* 0x0000002402137981 */ /* 0x000364000c1e1500 */
.L_x_49992:
[----:B------:R-:W0:Y:S01]  /*2590*/  LDCU.64 UR6, c[0x0][0x5f8] ;  /* 0x0000bf00ff0677ac */ /* 0x000e220008000a00 */
[----:B------:R-:W-:-:S04]  /*25a0*/  UPRMT UR4, UR40, 0x7772, URZ ;  /* 0x0000777228047896 */ /* 0x000fc800080000ff */
[----:B------:R-:W-:Y:S01]  /*25b0*/  UISETP.GT.AND UP0, UPT, UR4, 0x9, UPT ;  /* 0x000000090400788c */ /* 0x000fe2000bf04270 */
[----:B0123--:R-:W-:-:S05]  /*25c0*/  IADD3 R2, P0, PT, R18, UR6, RZ ;  /* 0x0000000612027c10 */ /* 0x00ffca000ff1e0ff */
        /* <DEDUP_REMOVED lines=12> */
.L_x_50024:
[----:B------:R3:W5:Y:S01]  /*2690*/  LDG.E.U8 R0, desc[UR36][R2.64] ;  /* 0x0000002402007981 */ /* 0x000762000c1e1100 */
[----:B------:R-:W-:Y:S05]  /*26a0*/  BRA `(.L_x_50026) ;  /* 0x0000000c004c7947 */ /* 0x000fea0003800000 */
.L_x_50023:
        /* <DEDUP_REMOVED lines=8> */
.L_x_50028:
[----:B------:R1:W5:Y:S01]  /*2730*/  LDG.E.U16 R0, desc[UR36][R2.64] ;  /* 0x0000002402007981 */ /* 0x000362000c1e1500 */
[----:B------:R-:W-:Y:S05]  /*2740*/  BRA `(.L_x_50026) ;  /* 0x0000000c00247947 */ /* 0x000fea0003800000 */
.L_x_50027:
[----:B------:R2:W5:Y:S01]  /*2750*/  LDG.E.U16 R0, desc[UR36][R2.64] ;  /* 0x0000002402007981 */ /* 0x000562000c1e1500 */
[----:B------:R-:W-:Y:S05]  /*2760*/  BRA `(.L_x_50026) ;  /* 0x0000000c001c7947 */ /* 0x000fea0003800000 */
.L_x_50022:
        /* <DEDUP_REMOVED lines=9> */
.L_x_50030:
[----:B------:R-:W2:Y:S02]  /*2800*/  LDG.E.U16 R4, desc[UR36][R2.64] ;  /* 0x0000002402047981 */ /* 0x000ea4000c1e1500 */
[----:B--2---:R-:W-:-:S06]  /*2810*/  HADD2.F32 R4, -RZ, R4.H0_H0 ;  /* 0x20000004ff047230 */ /* 0x004fcc0000004100 */
[----:B------:R-:W0:Y:S02]  /*2820*/  F2I.FTZ.TRUNC.NTZ R4, R4 ;  /* 0x0000000400047305 */ /* 0x000e24000021f100 */
[----:B0-----:R-:W-:Y:S01]  /*2830*/  PRMT R0, R4, 0x7610, R0 ;  /* 0x0000761004007816 */ /* 0x001fe20000000000 */
[----:B------:R-:W-:Y:S06]  /*2840*/  BRA `(.L_x_50026) ;  /* 0x0000000800e47947 */ /* 0x000fec0003800000 */
.L_x_50029:
        /* <DEDUP_REMOVED lines=9> */
.L_x_50032:
[----:B------:R-:W2:Y:S02]  /*28e0*/  LDG.E.U16 R2, desc[UR36][R2.64] ;  /* 0x0000002402027981 */ /* 0x000ea4000c1e1500 */
[----:B--2---:R-:W-:-:S06]  /*28f0*/  HADD2.F32 R4, -RZ, R2.H0_H0 ;  /* 0x20000002ff047230 */ /* 0x004fcc0000004100 */
[----:B------:R-:W0:Y:S02]  /*2900*/  F2I.FTZ.TRUNC.NTZ R4, R4 ;  /* 0x0000000400047305 */ /* 0x000e24000021f100 */
[----:B0-----:R-:W-:Y:S01]  /*2910*/  PRMT R0, R4, 0x7610, R0 ;  /* 0x0000761004007816 */ /* 0x001fe20000000000 */
[----:B------:R-:W-:Y:S06]  /*2920*/  BRA `(.L_x_50026) ;  /* 0x0000000800ac7947 */ /* 0x000fec0003800000 */
.L_x_50031:
[----:B------:R-:W2:Y:S02]  /*2930*/  LDG.E.64 R2, desc[UR36][R2.64] ;  /* 0x0000002402027981 */ /* 0x000ea4000c1e1b00 */
[----:B--2---:R0:W1:Y:S02]  /*2940*/  F2I.F64.TRUNC R0, R2 ;  /* 0x0000000200007311 */ /* 0x004064000030d100 */
[----:B01----:R-:W-:Y:S05]  /*2950*/  BRA `(.L_x_50026) ;  /* 0x0000000800a07947 */ /* 0x003fea0003800000 */
.L_x_50021:
        /* <DEDUP_REMOVED lines=12> */
.L_x_50035:
[----:B------:R-:W2:Y:S02]  /*2a20*/  LDG.E.64 R2, desc[UR36][R2.64] ;  /* 0x0000002402027981 */ /* 0x000ea4000c1e1b00 */
[----:B--2---:R0:W1:Y:S02]  /*2a30*/  F2I.F64.TRUNC R0, R2 ;  /* 0x0000000200007311 */ /* 0x004064000030d100 */
[----:B01----:R-:W-:Y:S05]  /*2a40*/  BRA `(.L_x_50026) ;  /* 0x0000000800647947 */ /* 0x003fea0003800000 */
.L_x_50034:
        /* <DEDUP_REMOVED lines=27> */
.L_x_50037:
        /* <DEDUP_REMOVED lines=14> */
.L_x_50036:
[----:B------:R-:W2:Y:S02]  /*2ce0*/  LDG.E.U16 R4, desc[UR36][R2.64] ;  /* 0x0000002402047981 */ /* 0x000ea4000c1e1500 */
[----:B--2---:R-:W-:-:S06]  /*2cf0*/  SHF.L.U32 R4, R4, 0x10, RZ ;  /* 0x0000001004047819 */ /* 0x004fcc00000006ff */
[----:B------:R-:W0:Y:S02]  /*2d00*/  F2I.FTZ.TRUNC.NTZ R4, R4 ;  /* 0x0000000400047305 */ /* 0x000e24000021f100 */
[----:B0-----:R-:W-:Y:S01]  /*2d10*/  PRMT R0, R4, 0x7610, R0 ;  /* 0x0000761004007816 */ /* 0x001fe20000000000 */
[----:B------:R-:W-:Y:S06]  /*2d20*/  BRA `(.L_x_50026) ;  /* 0x0000000400ac7947 */ /* 0x000fec0003800000 */
.L_x_50033:
        /* <DEDUP_REMOVED lines=10> */
.L_x_50040:
        /* <DEDUP_REMOVED lines=21> */
.L_x_50044:
[----:B------:R-:W-:Y:S05]  /*2f20*/  BSYNC.RECONVERGENT B1 ;  /* 0x0000000000017941 */ /* 0x000fea0003800200 */
.L_x_50043:
[----:B------:R-:W-:Y:S01]  /*2f30*/  IMAD.SHL.U32 R0, R0, 0x100000, RZ ;  /* 0x0010000000007824 */ /* 0x000fe200078e00ff */
[----:B------:R-:W-:-:S04]  /*2f40*/  LEA R2, R2, 0x3b800000, 0x17 ;  /* 0x3b80000002027811 */ /* 0x000fc800078eb8ff */
[----:B------:R-:W-:-:S07]  /*2f50*/  LOP3.LUT R4, R2, R0, R7, 0xfe, !PT ;  /* 0x0000000002047212 */ /* 0x000fce00078efe07 */
.L_x_50042:
[----:B------:R-:W-:Y:S05]  /*2f60*/  BSYNC.RECONVERGENT B0 ;  /* 0x0000000000007941 */ /* 0x000fea0003800200 */
.L_x_50041:
[----:B------:R-:W0:Y:S02]  /*2f70*/  F2I.FTZ.TRUNC.NTZ R4, R4 ;  /* 0x0000000400047305 */ /* 0x000e24000021f100 */
[----:B0-----:R-:W-:Y:S01]  /*2f80*/  PRMT R0, R4, 0x7610, R0 ;  /* 0x0000761004007816 */ /* 0x001fe20000000000 */
[----:B------:R-:W-:Y:S06]  /*2f90*/  BRA `(.L_x_50026) ;  /* 0x0000000400107947 */ /* 0x000fec0003800000 */
.L_x_50039:
        /* <DEDUP_REMOVED lines=21> */
.L_x_50048:
[----:B------:R-:W-:Y:S05]  /*30f0*/  BSYNC.RECONVERGENT B1 ;  /* 0x0000000000017941 */ /* 0x000fea0003800200 */
.L_x_50047:
[----:B------:R-:W-:Y:S01]  /*3100*/  IMAD.SHL.U32 R0, R0, 0x200000, RZ ;  /* 0x0020000000007824 */ /* 0x000fe200078e00ff */
[----:B------:R-:W-:-:S04]  /*3110*/  LEA R2, R2, 0x37800000, 0x17 ;  /* 0x3780000002027811 */ /* 0x000fc800078eb8ff */
[----:B------:R-:W-:-:S07]  /*3120*/  LOP3.LUT R4, R2, R0, R7, 0xfe, !PT ;  /* 0x0000000002047212 */ /* 0x000fce00078efe07 */
.L_x_50046:
[----:B------:R-:W-:Y:S05]  /*3130*/  BSYNC.RECONVERGENT B0 ;  /* 0x0000000000007941 */ /* 0x000fea0003800200 */
.L_x_50045:
[----:B------:R-:W0:Y:S02]  /*3140*/  F2I.FTZ.TRUNC.NTZ R4, R4 ;  /* 0x0000000400047305 */ /* 0x000e24000021f100 */
[----:B0-----:R-:W-:Y:S01]  /*3150*/  PRMT R0, R4, 0x7610, R0 ;  /* 0x0000761004007816 */ /* 0x001fe20000000000 */
[----:B------:R-:W-:Y:S06]  /*3160*/  BRA `(.L_x_50026) ;  /* 0x00000000009c7947 */ /* 0x000fec0003800000 */
.L_x_50038:
[----:B------:R-:W-:-:S09]  /*3170*/  UISETP.NE.AND UP0, UPT, UR4, 0x1c, UPT ;  /* 0x0000001c0400788c */ /* 0x000fd2000bf05270 */
[----:B------:R-:W-:Y:S05]  /*3180*/  BRA.U !UP0, `(.L_x_50049) ;  /* 0x0000000108907547 */ /* 0x000fea000b800000 */
[----:B------:R-:W-:-:S09]  /*3190*/  UISETP.NE.AND UP0, UPT, UR4, 0x1d, UPT ;  /* 0x0000001d0400788c */ /* 0x000fd2000bf05270 */
[----:B------:R-:W-:Y:S05]  /*31a0*/  BRA.U !UP0, `(.L_x_50050) ;  /* 0x0000000108807547 */ /* 0x000fea000b800000 */
[----:B------:R-:W-:-:S09]  /*31b0*/  UISETP.NE.AND UP0, UPT, UR4, 0x2c, UPT ;  /* 0x0000002c0400788c */ /* 0x000fd2000bf05270 */
[----:B------:R-:W-:Y:S05]  /*31c0*/  BRA.U !UP0, `(.L_x_50051) ;  /* 0x0000000108487547 */ /* 0x000fea000b800000 */
.L_x_50025:
        /* <DEDUP_REMOVED lines=15> */
[----:B--2-45:R-:W-:Y:S05]  /*32c0*/  CALL.ABS.NOINC R2 ;  /* 0x0000000002007343 */ /* 0x034fea0003c00000 */
.L_x_50052:
[----:B------:R-:W-:Y:S01]  /*32d0*/  PRMT R0, RZ, 0x7610, R0 ;  /* 0x00007610ff007816 */ /* 0x000fe20000000000 */
[----:B------:R-:W-:Y:S06]  /*32e0*/  BRA `(.L_x_50026) ;  /* 0x00000000003c7947 */ /* 0x000fec0003800000 */
.L_x_50051:
        /* <DEDUP_REMOVED lines=8> */
.L_x_50054:
[----:B------:R-:W-:Y:S05]  /*3370*/  BSYNC.RECONVERGENT B0 ;  /* 0x0000000000007941 */ /* 0x000fea0003800200 */
.L_x_50053:
[----:B------:R-:W0:Y:S02]  /*3380*/  F2I.FTZ.TRUNC.NTZ R4, R4 ;  /* 0x0000000400047305 */ /* 0x000e24000021f100 */
[----:B0-----:R-:W-:Y:S01]  /*3390*/  PRMT R0, R4, 0x7610, R0 ;  /* 0x0000761004007816 */ /* 0x001fe20000000000 */
[----:B------:R-:W-:Y:S06]  /*33a0*/  BRA `(.L_x_50026) ;  /* 0x00000000000c7947 */ /* 0x000fec0003800000 */
.L_x_50050:
[----:B------:R0:W5:Y:S01]  /*33b0*/  LDG.E.U16 R0, desc[UR36][R2.64] ;  /* 0x0000002402007981 */ /* 0x000162000c1e1500 */
[----:B------:R-:W-:Y:S05]  /*33c0*/  BRA `(.L_x_50026) ;  /* 0x0000000000047947 */ /* 0x000fea0003800000 */
.L_x_50049:
[----:B------:R0:W5:Y:S02]  /*33d0*/  LDG.E.U16 R0, desc[UR36][R2.64] ;  /* 0x0000002402007981 */ /* 0x000164000c1e1500 */
.L_x_50026:
[----:B0123-5:R-:W-:Y:S01]  /*33e0*/  PRMT R2, R0, 0x9910, RZ ;  /* 0x0000991000027816 */ /* 0x02ffe200000000ff */
[----:B------:R-:W-:Y:S03]  /*33f0*/  BSSY.RECONVERGENT B0, `(.L_x_50055) ;  /* 0x0000030000007945 */ /* 0x000fe60003800200 */
[----:B------:R-:W-:-:S13]  /*3400*/  ISETP.GE.AND P0, PT, R2, RZ, PT ;  /* 0x000000ff0200720c */ /* 0x000fda0003f06270 */
[----:B------:R-:W-:Y:S05]  /*3410*/  @!P0 BRA `(.L_x_50056) ;  /* 0x00000000008c8947 */ /* 0x000fea0003800000 */
[----:B------:R-:W-:Y:S01]  /*3420*/  ISETP.NE.AND P0, PT, R2, RZ, PT ;  /* 0x000000ff0200720c */ /* 0x000fe20003f05270 */
[----:B------:R-:W-:Y:S01]  /*3430*/  BSSY.RECONVERGENT B1, `(.L_x_50057) ;  /* 0x0000020000017945 */ /* 0x000fe20003800200 */
[----:B------:R-:W-:-:S11]  /*3440*/  IMAD.MOV.U32 R5, RZ, RZ, 0x1 ;  /* 0x00000001ff057424 */ /* 0x000fd600078e00ff */
[----:B------:R-:W-:Y:S05]  /*3450*/  @!P0 BRA `(.L_x_50058) ;  /* 0x0000000000748947 */ /* 0x000fea0003800000 */
[C---:B------:R-:W-:Y:S02]  /*3460*/  LOP3.LUT R2, R0.reuse, 0x1, RZ, 0xc0, !PT ;  /* 0x0000000100027812 */ /* 0x040fe400078ec0ff */
[----:B------:R-:W-:Y:S02]  /*3470*/  LOP3.LUT R0, R0, 0xffff, RZ, 0xc0, !PT ;  /* 0x0000ffff00007812 */ /* 0x000fe400078ec0ff */
[----:B------:R-:W-:-:S04]  /*3480*/  ISETP.NE.U32.AND P0, PT, R2, 0x1, PT ;  /* 0x000000010200780c */ /* 0x000fc80003f05070 */
[C---:B----4-:R-:W-:Y:S02]  /*3490*/  SEL R2, R19.reuse, 0x1, !P0 ;  /* 0x0000000113027807 */ /* 0x050fe40004000000 */
[----:B------:R-:W-:Y:S02]  /*34a0*/  ISETP.GE.U32.AND P0, PT, R0, 0x2, PT ;  /* 0x000000020000780c */ /* 0x000fe40003f06070 */
[----:B------:R-:W-:Y:S02]  /*34b0*/  PRMT R19, R19, 0x9910, RZ ;  /* 0x0000991013137816 */ /* 0x000fe400000000ff */
[----:B------:R-:W-:Y:S02]  /*34c0*/  PRMT R5, R2, 0x9910, RZ ;  /* 0x0000991002057816 */ /* 0x000fe400000000ff */
[----:B------:R-:W-:-:S05]  /*34d0*/  MOV R2, R19 ;  /* 0x0000001300027202 */ /* 0x000fca0000000f00 */
[----:B------:R-:W-:Y:S02]  /*34e0*/  IMAD R2, R2, R2, RZ ;  /* 0x0000000202027224 */ /* 0x000fe400078e02ff */
[----:B------:R-:W-:Y:S05]  /*34f0*/  @!P0 BRA `(.L_x_50058) ;  /* 0x00000000004c8947 */ /* 0x000fea0003800000 */
[----:B------:R-:W-:-:S04]  /*3500*/  SHF.R.U32.HI R0, RZ, 0x1, R0 ;  /* 0x00000001ff007819 */ /* 0x000fc80000011600 */
[----:B------:R-:W-:-:S07]  /*3510*/  PRMT R3, R0, 0x7610, R3 ;  /* 0x0000761000037816 */ /* 0x000fce0000000003 */
.L_x_50059:
[----:B------:R-:W-:Y:S02]  /*3520*/  LOP3.LUT R0, R3, 0x1, RZ, 0xc0, !PT ;  /* 0x0000000103007812 */ /* 0x000fe400078ec0ff */
[----:B------:R-:W-:Y:S02]  /*3530*/  PRMT R4, R2, 0x9910, RZ ;  /* 0x0000991002047816 */ /* 0x000fe400000000ff */
[----:B------:R-:W-:Y:S02]  /*3540*/  ISETP.NE.U32.AND P0, PT, R0, 0x1, PT ;  /* 0x000000010000780c */ /* 0x000fe40003f05070 */
[----:B------:R-:W-:Y:S01]  /*3550*/  PRMT R5, R5, 0x9910, RZ ;  /* 0x0000991005057816 */ /* 0x000fe200000000ff */
[----:B------:R-:W-:Y:S01]  /*3560*/  IMAD R4, R4, R4, RZ ;  /* 0x0000000404047224 */ /* 0x000fe200078e02ff */
[----:B------:R-:W-:Y:S02]  /*3570*/  SEL R0, R2, 0x1, !P0 ;  /* 0x0000000102007807 */ /* 0x000fe40004000000 */
[----:B------:R-:W-:-:S02]  /*3580*/  LOP3.LUT R2, R3, 0xffff, RZ, 0xc0, !PT ;  /* 0x0000ffff03027812 */ /* 0x000fc400078ec0ff */
[----:B------:R-:W-:Y:S01]  /*3590*/  PRMT R6, R0, 0x9910, RZ ;  /* 0x0000991000067816 */ /* 0x000fe200000000ff */
[----:B------:R-:W-:Y:S01]  /*35a0*/  IMAD.MOV.U32 R0, RZ, RZ, R5 ;  /* 0x000000ffff007224 */ /* 0x000fe200078e0005 */
[----:B------:R-:W-:Y:S02]  /*35b0*/  ISETP.GE.U32.AND P0, PT, R2, 0x2, PT ;  /* 0x000000020200780c */ /* 0x000fe40003f06070 */
[----:B------:R-:W-:Y:S01]  /*35c0*/  SHF.R.U32.HI R2, RZ, 0x1, R2 ;  /* 0x00000001ff027819 */ /* 0x000fe20000011602 */
[----:B------:R-:W-:-:S04]  /*35d0*/  IMAD.MOV.U32 R3, RZ, RZ, R6 ;  /* 0x000000ffff037224 */ /* 0x000fc800078e0006 */
[----:B------:R-:W-:Y:S01]  /*35e0*/  IMAD R0, R0, R3, RZ ;  /* 0x0000000300007224 */ /* 0x000fe200078e02ff */
[----:B------:R-:W-:Y:S02]  /*35f0*/  PRMT R3, R2, 0x7610, R3 ;  /* 0x0000761002037816 */ /* 0x000fe40000000003 */
[----:B------:R-:W-:Y:S02]  /*3600*/  PRMT R2, R4, 0x7610, R2 ;  /* 0x0000761004027816 */ /* 0x000fe40000000002 */
[----:B------:R-:W-:Y:S01]  /*3610*/  PRMT R5, R0, 0x7610, R5 ;  /* 0x0000761000057816 */ /* 0x000fe20000000005 */
[----:B------:R-:W-:Y:S06]  /*3620*/  @P0 BRA `(.L_x_50059) ;  /* 0xfffffffc00bc0947 */ /* 0x000fec000383ffff */
.L_x_50058:
[----:B------:R-:W-:Y:S05]  /*3630*/  BSYNC.RECONVERGENT B1 ;  /* 0x0000000000017941 */ /* 0x000fea0003800200 */
.L_x_50057:
[----:B------:R-:W-:Y:S05]  /*3640*/  BRA `(.L_x_50060) ;  /* 0x0000000000287947 */ /* 0x000fea0003800000 */
.L_x_50056:
[C---:B----4-:R-:W-:Y:S02]  /*3650*/  PRMT R2, R19.reuse, 0x9910, RZ ;  /* 0x0000991013027816 */ /* 0x050fe400000000ff */
[----:B------:R-:W-:Y:S02]  /*3660*/  PRMT R5, R19, 0x7610, R5 ;  /* 0x0000761013057816 */ /* 0x000fe40000000005 */
[----:B------:R-:W-:-:S13]  /*3670*/  ISETP.NE.AND P0, PT, R2, 0x1, PT ;  /* 0x000000010200780c */ /* 0x000fda0003f05270 */
[----:B------:R-:W-:Y:S05]  /*3680*/  @!P0 BRA `(.L_x_50060) ;  /* 0x0000000000188947 */ /* 0x000fea0003800000 */
[----:B------:R-:W-:-:S13]  /*3690*/  ISETP.NE.AND P0, PT, R2, -0x1, PT ;  /* 0xffffffff0200780c */ /* 0x000fda0003f05270 */
[----:B------:R-:W-:Y:S01]  /*36a0*/  @!P0 LOP3.LUT R0, R0, 0x1, RZ, 0xc0, !PT ;  /* 0x0000000100008812 */ /* 0x000fe200078ec0ff */
[----:B------:R-:W-:-:S03]  /*36b0*/  @!P0 IMAD.MOV.U32 R5, RZ, RZ, 0x1 ;  /* 0x00000001ff058424 */ /* 0x000fc600078e00ff */
[----:B------:R-:W-:-:S04]  /*36c0*/  @!P0 ISETP.NE.U32.AND P1, PT, R0, 0x1, PT ;  /* 0x000000010000880c */ /* 0x000fc80003f25070 */
[----:B------:R-:W-:-:S04]  /*36d0*/  @!P0 SEL R5, R5, 0xffff, P1 ;  /* 0x0000ffff05058807 */ /* 0x000fc80000800000 */
[----:B------:R-:W-:-:S07]  /*36e0*/  @P0 PRMT R5, RZ, 0x7610, R5 ;  /* 0x00007610ff050816 */ /* 0x000fce0000000005 */
.L_x_50060:
[----:B------:R-:W-:Y:S05]  /*36f0*/  BSYNC.RECONVERGENT B0 ;  /* 0x0000000000007941 */ /* 0x000fea0003800200 */
.L_x_50055:
[----:B------:R-:W0:Y:S01]  /*3700*/  LDCU.64 UR6, c[0x0][0x5e8] ;  /* 0x0000bd00ff0677ac */ /* 0x000e220008000a00 */
[----:B------:R-:W-:-:S04]  /*3710*/  ULOP3.LUT UR4, UR40, 0xff, URZ, 0xc0, !UPT ;  /* 0x000000ff28047892 */ /* 0x000fc8000f8ec0ff */
        /* <DEDUP_REMOVED lines=14> */
.L_x_50064:
[----:B------:R3:W-:Y:S01]  /*3800*/  STG.E.U8 desc[UR36][R2.64], R5 ;  /* 0x0000000502007986 */ /* 0x0007e2000c101124 */
[----:B------:R-:W-:Y:S05]  /*3810*/  BRA `(.L_x_50066) ;  /* 0x0000000c005c7947 */ /* 0x000fea0003800000 */
.L_x_50063:
        /* <DEDUP_REMOVED lines=11> */
.L_x_50068:
[----:B------:R-:W-:-:S05]  /*38d0*/  PRMT R5, R5, 0x9910, RZ ;  /* 0x0000991005057816 */ /* 0x000fca00000000ff */
[----:B------:R1:W-:Y:S01]  /*38e0*/  STG.E desc[UR36][R2.64], R5 ;  /* 0x0000000502007986 */ /* 0x0003e2000c101924 */
[----:B------:R-:W-:Y:S05]  /*38f0*/  BRA `(.L_x_50066) ;  /* 0x0000000c00247947 */ /* 0x000fea0003800000 */
.L_x_50067:
[----:B------:R2:W-:Y:S01]  /*3900*/  STG.E.U16 desc[UR36][R2.64], R5 ;  /* 0x0000000502007986 */ /* 0x0005e2000c101524 */
[----:B------:R-:W-:Y:S05]  /*3910*/  BRA `(.L_x_50066) ;  /* 0x0000000c001c7947 */ /* 0x000fea0003800000 */
.L_x_50062:
        /* <DEDUP_REMOVED lines=9> */
.L_x_50070:
[----:B------:R-:W0:Y:S02]  /*39b0*/  I2F.S16 R0, R5 ;  /* 0x0000000500007306 */ /* 0x000e240000101400 */
[----:B0-----:R-:W-:-:S05]  /*39c0*/  F2FP.F16.F32.PACK_AB R0, RZ, R0 ;  /* 0x00000000ff00723e */ /* 0x001fca00000000ff */
[----:B------:R0:W-:Y:S01]  /*39d0*/  STG.E.U16 desc[UR36][R2.64], R0 ;  /* 0x0000000002007986 */ /* 0x0001e2000c101524 */
[----:B------:R-:W-:Y:S05]  /*39e0*/  BRA `(.L_x_50066) ;  /* 0x0000000800e87947 */ /* 0x000fea0003800000 */
.L_x_50069:
        /* <DEDUP_REMOVED lines=8> */
[----:B0-----:R0:W-:Y:S01]  /*3a70*/  STG.E.64 desc[UR36][R2.64], R6 ;  /* 0x0000000602007986 */ /* 0x0011e2000c101b24 */
[----:B------:R-:W-:Y:S05]  /*3a80*/  BRA `(.L_x_50066) ;  /* 0x0000000800c07947 */ /* 0x000fea0003800000 */
.L_x_50072:
[----:B------:R-:W0:Y:S02]  /*3a90*/  I2F.S16 R5, R5 ;  /* 0x0000000500057306 */ /* 0x000e240000101400 */
[----:B0-----:R-:W-:-:S04]  /*3aa0*/  F2FP.F16.F32.PACK_AB R5, RZ, R5 ;  /* 0x00000005ff05723e */ /* 0x001fc800000000ff */
[----:B------:R-:W-:-:S05]  /*3ab0*/  PRMT R5, R5, 0x5410, RZ ;  /* 0x0000541005057816 */ /* 0x000fca00000000ff */
[----:B------:R0:W-:Y:S01]  /*3ac0*/  STG.E desc[UR36][R2.64], R5 ;  /* 0x0000000502007986 */ /* 0x0001e2000c101924 */
[----:B------:R-:W-:Y:S05]  /*3ad0*/  BRA `(.L_x_50066) ;  /* 0x0000000800ac7947 */ /* 0x000fea0003800000 */
.L_x_50071:
[----:B------:R-:W0:Y:S02]  /*3ae0*/  I2F.F64.S16 R4, R5 ;  /* 0x0000000500047312 */ /* 0x000e240000101c00 */
[----:B0-----:R0:W-:Y:S01]  /*3af0*/  STG.E.64 desc[UR36][R2.64], R4 ;  /* 0x0000000402007986 */ /* 0x0011e2000c101b24 */
[----:B------:R-:W-:Y:S05]  /*3b00*/  BRA `(.L_x_50066) ;  /* 0x0000000800a07947 */ /* 0x000fea0003800000 */
.L_x_50061:
        /* <DEDUP_REMOVED lines=13> */
.L_x_50075:
[----:B------:R-:W-:Y:S01]  /*3be0*/  CS2R R6, SRZ ;  /* 0x0000000000067805 */ /* 0x000fe2000001ff00 */
[----:B------:R-:W0:Y:S04]  /*3bf0*/  I2F.F64.S16 R4, R5 ;  /* 0x0000000500047312 */ /* 0x000e280000101c00 */
[----:B0-----:R0:W-:Y:S01]  /*3c00*/  STG.E.128 desc[UR36][R2.64], R4 ;  /* 0x0000000402007986 */ /* 0x0011e2000c101d24 */
[----:B------:R-:W-:Y:S05]  /*3c10*/  BRA `(.L_x_50066) ;  /* 0x00000008005c7947 */ /* 0x000fea0003800000 */
.L_x_50074:
        /* <DEDUP_REMOVED lines=19> */
.L_x_50079:
[----:B------:R-:W-:Y:S05]  /*3d50*/  BSYNC.RECONVERGENT B0 ;  /* 0x0000000000007941 */ /* 0x000fea0003800200 */
.L_x_50078:
[----:B------:R-:W-:-:S05]  /*3d60*/  LOP3.LUT R7, R0, 0x80, R7, 0xf8, !PT ;  /* 0x0000008000077812 */ /* 0x000fca00078ef807 */
[----:B------:R0:W-:Y:S01]  /*3d70*/  STG.E.U8 desc[UR36][R2.64], R7 ;  /* 0x0000000702007986 */ /* 0x0001e2000c101124 */
[----:B------:R-:W-:Y:S05]  /*3d80*/  BRA `(.L_x_50066) ;  /* 0x0000000800007947 */ /* 0x000fea0003800000 */
.L_x_50077:
        /* <DEDUP_REMOVED lines=15> */
.L_x_50081:
[----:B------:R-:W-:Y:S05]  /*3e80*/  BSYNC.RECONVERGENT B0 ;  /* 0x0000000000007941 */ /* 0x000fea0003800200 */
.L_x_50080:
[----:B------:R-:W-:-:S05]  /*3e90*/  LOP3.LUT R7, R0, 0x80, R7, 0xf8, !PT ;  /* 0x0000008000077812 */ /* 0x000fca00078ef807 */
[----:B------:R0:W-:Y:S01]  /*3ea0*/  STG.E.U8 desc[UR36][R2.64], R7 ;  /* 0x0000000702007986 */ /* 0x0001e2000c101124 */
[----:B------:R-:W-:Y:S05]  /*3eb0*/  BRA `(.L_x_50066) ;  /* 0x0000000400b47947 */ /* 0x000fea0003800000 */
.L_x_50076:
[----:B------:R-:W0:Y:S02]  /*3ec0*/  I2F.S16 R0, R5 ;  /* 0x0000000500007306 */ /* 0x000e240000101400 */
[----:B0-----:R-:W-:-:S05]  /*3ed0*/  F2FP.BF16.F32.PACK_AB R0, RZ, R0 ;  /* 0x00000000ff00723e */ /* 0x001fca00000010ff */
[----:B------:R0:W-:Y:S01]  /*3ee0*/  STG.E.U16 desc[UR36][R2.64], R0 ;  /* 0x0000000002007986 */ /* 0x0001e2000c101524 */
[----:B------:R-:W-:Y:S05]  /*3ef0*/  BRA `(.L_x_50066) ;  /* 0x0000000400a47947 */ /* 0x000fea0003800000 */
.L_x_50073:
        /* <DEDUP_REMOVED lines=10> */
.L_x_50084:
        /* <DEDUP_REMOVED lines=13> */
.L_x_50087:
[----:B------:R-:W-:-:S04]  /*4070*/  SHF.R.U32.HI R0, RZ, 0x14, R5 ;  /* 0x00000014ff007819 */ /* 0x000fc80000011605 */
[----:B------:R-:W-:-:S04]  /*4080*/  LOP3.LUT R0, R0, 0x1, RZ, 0xc0, !PT ;  /* 0x0000000100007812 */ /* 0x000fc800078ec0ff */
[----:B------:R-:W-:-:S04]  /*4090*/  IADD3 R0, PT, PT, R5, 0x487ffff, R0 ;  /* 0x0487ffff05007810 */ /* 0x000fc80007ffe000 */
[----:B------:R-:W-:-:S04]  /*40a0*/  SHF.R.U32.HI R0, RZ, 0x14, R0 ;  /* 0x00000014ff007819 */ /* 0x000fc80000011600 */
[----:B------:R-:W-:-:S07]  /*40b0*/  LOP3.LUT R4, R0, 0xff, RZ, 0xc0, !PT ;  /* 0x000000ff00047812 */ /* 0x000fce00078ec0ff */
.L_x_50088:
[----:B------:R-:W-:-:S04]  /*40c0*/  SHF.R.U32.HI R5, RZ, 0x18, R5 ;  /* 0x00000018ff057819 */ /* 0x000fc80000011605 */
[----:B------:R-:W-:-:S04]  /*40d0*/  LOP3.LUT R4, R4, 0x80, R5, 0xf8, !PT ;  /* 0x0000008004047812 */ /* 0x000fc800078ef805 */
[----:B------:R-:W-:-:S07]  /*40e0*/  PRMT R0, R4, 0x7610, R0 ;  /* 0x0000761004007816 */ /* 0x000fce0000000000 */
.L_x_50086:
[----:B------:R-:W-:Y:S05]  /*40f0*/  BSYNC.RECONVERGENT B0 ;  /* 0x0000000000007941 */ /* 0x000fea0003800200 */
.L_x_50085:
[----:B------:R0:W-:Y:S01]  /*4100*/  STG.E.U8 desc[UR36][R2.64], R0 ;  /* 0x0000000002007986 */ /* 0x0001e2000c101124 */
[----:B------:R-:W-:Y:S05]  /*4110*/  BRA `(.L_x_50066) ;  /* 0x00000004001c7947 */ /* 0x000fea0003800000 */
.L_x_50083:
        /* <DEDUP_REMOVED lines=13> */
.L_x_50091:
[----:B------:R-:W-:-:S04]  /*41f0*/  SHF.R.U32.HI R0, RZ, 0x15, R5 ;  /* 0x00000015ff007819 */ /* 0x000fc80000011605 */
[----:B------:R-:W-:-:S04]  /*4200*/  LOP3.LUT R0, R0, 0x1, RZ, 0xc0, !PT ;  /* 0x0000000100007812 */ /* 0x000fc800078ec0ff */
[----:B------:R-:W-:-:S04]  /*4210*/  IADD3 R0, PT, PT, R5, 0x88fffff, R0 ;  /* 0x088fffff05007810 */ /* 0x000fc80007ffe000 */
[----:B------:R-:W-:-:S04]  /*4220*/  SHF.R.U32.HI R0, RZ, 0x15, R0 ;  /* 0x00000015ff007819 */ /* 0x000fc80000011600 */
[----:B------:R-:W-:-:S07]  /*4230*/  LOP3.LUT R4, R0, 0xff, RZ, 0xc0, !PT ;  /* 0x000000ff00047812 */ /* 0x000fce00078ec0ff */
.L_x_50092:
[----:B------:R-:W-:-:S04]  /*4240*/  SHF.R.U32.HI R5, RZ, 0x18, R5 ;  /* 0x00000018ff057819 */ /* 0x000fc80000011605 */
[----:B------:R-:W-:-:S04]  /*4250*/  LOP3.LUT R4, R4, 0x80, R5, 0xf8, !PT ;  /* 0x0000008004047812 */ /* 0x000fc800078ef805 */
[----:B------:R-:W-:-:S07]  /*4260*/  PRMT R0, R4, 0x7610, R0 ;  /* 0x0000761004007816 */ /* 0x000fce0000000000 */
.L_x_50090:
[----:B------:R-:W-:Y:S05]  /*4270*/  BSYNC.RECONVERGENT B0 ;  /* 0x0000000000007941 */ /* 0x000fea0003800200 */
.L_x_50089:
[----:B------:R0:W-:Y:S01]  /*4280*/  STG.E.U8 desc[UR36][R2.64], R0 ;  /* 0x0000000002007986 */ /* 0x0001e2000c101124 */
[----:B------:R-:W-:Y:S05]  /*4290*/  BRA `(.L_x_50066) ;  /* 0x0000000000bc7947 */ /* 0x000fea0003800000 */
.L_x_50082:
[----:B------:R-:W-:-:S09]  /*42a0*/  UISETP.NE.AND UP0, UPT, UR4, 0x1c, UPT ;  /* 0x0000001c0400788c */ /* 0x000fd2000bf05270 */
[----:B------:R-:W-:Y:S05]  /*42b0*/  BRA.U !UP0, `(.L_x_50093) ;  /* 0x0000000108ac7547 */ /* 0x000fea000b800000 */
[----:B------:R-:W-:-:S09]  /*42c0*/  UISETP.NE.AND UP0, UPT, UR4, 0x1d, UPT ;  /* 0x0000001d0400788c */ /* 0x000fd2000bf05270 */
[----:B------:R-:W-:Y:S05]  /*42d0*/  BRA.U !UP0, `(.L_x_50094) ;  /* 0x0000000108907547 */ /* 0x000fea000b800000 */
[----:B------:R-:W-:-:S09]  /*42e0*/  UISETP.NE.AND UP0, UPT, UR4, 0x2c, UPT ;  /* 0x0000002c0400788c */ /* 0x000fd2000bf05270 */
[----:B------:R-:W-:Y:S05]  /*42f0*/  BRA.U !UP0, `(.L_x_50095) ;  /* 0x0000000108447547 */ /* 0x000fea000b800000 */
.L_x_50065:
[----:B------:R-:W-:Y:S01]  /*4300*/  MOV R0, 0x0 ;  /* 0x0000000000007802 */ /* 0x000fe20000000f00 */
[----:B------:R-:W0:Y:S01]  /*4310*/  LDCU.64 UR6, c[0x4][0x198] ;  /* 0x01003300ff0677ac */ /* 0x000e220008000a00 */
[----:B------:R-:W-:Y:S02]  /*4320*/  HFMA2 R12, -RZ, RZ, 0, 5.9604644775390625e-08 ;  /* 0x00000001ff0c7431 */ /* 0x000fe400000001ff */
[----:B------:R-:W-:Y:S01]  /*4330*/  IMAD.MOV.U32 R8, RZ, RZ, 0x65 ;  /* 0x00000065ff087424 */ /* 0x000fe200078e00ff */
[----:B------:R1:W2:Y:S01]  /*4340*/  LDC.64 R2, c[0x4][R0] ;  /* 0x0100000000027b82 */ /* 0x0002a20000000a00 */
[----:B------:R-:W3:Y:S01]  /*4350*/  LDCU.64 UR8, c[0x4][0x1a0] ;  /* 0x01003400ff0877ac */ /* 0x000ee20008000a00 */
[----:B------:R-:W-:Y:S01]  /*4360*/  IMAD.MOV.U32 R13, RZ, RZ, RZ ;  /* 0x000000ffff0d7224 */ /* 0x000fe200078e00ff */
[----:B------:R-:W5:Y:S01]  /*4370*/  LDCU.64 UR4, c[0x4][0x50] ;  /* 0x01000a00ff0477ac */ /* 0x000f620008000a00 */
[----:B0-----:R-:W-:Y:S01]  /*4380*/  IMAD.U32 R4, RZ, RZ, UR6 ;  /* 0x00000006ff047e24 */ /* 0x001fe2000f8e00ff */
[----:B------:R-:W-:Y:S01]  /*4390*/  MOV R5, UR7 ;  /* 0x0000000700057c02 */ /* 0x000fe20008000f00 */
[----:B---3--:R-:W-:-:S02]  /*43a0*/  IMAD.U32 R6, RZ, RZ, UR8 ;  /* 0x00000008ff067e24 */ /* 0x008fc4000f8e00ff */
[----:B------:R-:W-:Y:S02]  /*43b0*/  IMAD.U32 R7, RZ, RZ, UR9 ;  /* 0x00000009ff077e24 */ /* 0x000fe4000f8e00ff */
[----:B-----5:R-:W-:Y:S02]  /*43c0*/  IMAD.U32 R10, RZ, RZ, UR4 ;  /* 0x00000004ff0a7e24 */ /* 0x020fe4000f8e00ff */
[----:B-1----:R-:W-:-:S07]  /*43d0*/  IMAD.U32 R11, RZ, RZ, UR5 ;  /* 0x00000005ff0b7e24 */ /* 0x002fce000f8e00ff */
[----:B------:R-:W-:-:S07]  /*43e0*/  LEPC R20, `(.L_x_50096) ;  /* 0x000000001014794e */ /* 0x000fce0000000000 */
[----:B--2-4-:R-:W-:Y:S05]  /*43f0*/  CALL.ABS.NOINC R2 ;  /* 0x0000000002007343 */ /* 0x014fea0003c00000 */
.L_x_50096:
[----:B------:R-:W-:Y:S05]  /*4400*/  BRA `(.L_x_50066) ;  /* 0x0000000000607947 */ /* 0x000fea0003800000 */
.L_x_50095:
        /* <DEDUP_REMOVED lines=17> */
.L_x_50094:
[----:B------:R-:W-:-:S04]  /*4520*/  PRMT R5, R5, 0x9910, RZ ;  /* 0x0000991005057816 */ /* 0x000fc800000000ff */
[----:B------:R-:W-:-:S04]  /*4530*/  MOV R4, R5 ;  /* 0x0000000500047202 */ /* 0x000fc80000000f00 */
[----:B------:R-:W-:-:S05]  /*4540*/  SHF.R.S32.HI R5, RZ, 0x1f, R4 ;  /* 0x0000001fff057819 */ /* 0x000fca0000011404 */
[----:B------:R0:W-:Y:S01]  /*4550*/  STG.E.64 desc[UR36][R2.64], R4 ;  /* 0x0000000402007986 */ /* 0x0001e2000c101b24 */
[----:B------:R-:W-:Y:S05]  /*4560*/  BRA `(.L_x_50066) ;  /* 0x0000000000087947 */ /* 0x000fea0003800000 */
.L_x_50093:
[----:B------:R-:W-:-:S05]  /*4570*/  PRMT R5, R5, 0x9910, RZ ;  /* 0x0000991005057816 */ /* 0x000fca00000000ff */
[----:B------:R0:W-:Y:S02]  /*4580*/  STG.E desc[UR36][R2.64], R5 ;  /* 0x0000000502007986 */ /* 0x0001e4000c101924 */
.L_x_50066:
[----:B------:R-:W-:-:S07]  /*4590*/  VIADD R17, R17, 0x80 ;  /* 0x0000008011117836 */ /* 0x000fce0000000000 */
.L_x_49985:
[----:B------:R-:W-:Y:S05]  /*45a0*/  BSYNC.RECONVERGENT B6 ;  /* 0x0000000000067941 */ /* 0x000fea0003800200 */
.L_x_49984:
[----:B------:R-:W5:Y:S01]  /*45b0*/  LDCU UR4, c[0x0][0x380] ;  /* 0x00007000ff0477ac */ /* 0x000f620008000800 */
[----:B------:R-:W-:Y:S01]  /*45c0*/  BSSY.RECONVERGENT B6, `(.L_x_50097) ;  /* 0x000044a000067945 */ /* 0x000fe20003800200 */
[----:B-----5:R-:W-:-:S13]  /*45d0*/  ISETP.GE.AND P0, PT, R17, UR4, PT ;  /* 0x0000000411007c0c */ /* 0x020fda000bf06270 */
[----:B------:R-:W-:Y:S05]  /*45e0*/  @P0 BRA `(.L_x_50098) ;  /* 0x00000044001c0947 */ /* 0x000fea0003800000 */
[----:B------:R-:W5:Y:S01]  /*45f0*/  LDCU UR4, c[0x0][0x388] ;  /* 0x00007100ff0477ac */ /* 0x000f620008000800 */
[----:B------:R-:W-:Y:S02]  /*4600*/  IMAD.MOV.U32 R18, RZ, RZ, RZ ;  /* 0x000000ffff127224 */ /* 0x000fe400078e00ff */
        /* <DEDUP_REMOVED lines=9> */
[----:B-123--:R-:W-:Y:S01]  /*46a0*/  IMAD.HI.U32 R2, R17, UR4, R16 ;  /* 0x0000000411027c27 */ /* 0x00efe2000f8e0010 */
        /* <DEDUP_REMOVED lines=342> */
.L_x_50099:
        /* <DEDUP_REMOVED lines=14> */
[----:B----4-:R4:W5:Y:S01]  /*5cf0*/  LDG.E.S8 R19, desc[UR36][R2.64] ;  /* 0x0000002402137981 */ /* 0x010962000c1e1300 */
[----:B------:R-:W-:Y:S05]  /*5d00*/  BRA `(.L_x_50105) ;  /* 0x0000000c00547947 */ /* 0x000fea0003800000 */
.L_x_50103:
[----:B----4-:R3:W5:Y:S01]  /*5d10*/  LDG.E.U8 R19, desc[UR36][R2.64] ;  /* 0x0000002402137981 */ /* 0x010762000c1e1100 */
[----:B------:R-:W-:Y:S05]  /*5d20*/  BRA `(.L_x_50105) ;  /* 0x0000000c004c7947 */ /* 0x000fea0003800000 */
.L_x_50102:
[----:B------:R-:W-:-:S09]  /*5d30*/  UISETP.NE.AND UP0, UPT, UR4, 0x2, UPT ;  /* 0x000000020400788c */ /* 0x000fd2000bf05270 */
[----:B------:R-:W-:Y:S05]  /*5d40*/  BRA.U !UP0, `(.L_x_50106) ;  /* 0x0000000108207547 */ /* 0x000fea000b800000 */
[----:B------:R-:W-:-:S09]  /*5d50*/  UISETP.NE.AND UP0, UPT, UR4, 0x3, UPT ;  /* 0x000000030400788c */ /* 0x000fd2000bf05270 */
[----:B------:R-:W-:Y:S05]  /*5d60*/  BRA.U !UP0, `(.L_x_50107) ;  /* 0x0000000108107547 */ /* 0x000fea000b800000 */
[----:B------:R-:W-:-:S09]  /*5d70*/  UISETP.NE.AND UP0, UPT, UR4, 0x4, UPT ;  /* 0x000000040400788c */ /* 0x000fd2000bf05270 */
[----:B------:R-:W-:Y:S05]  /*5d80*/  BRA.U UP0, `(.L_x_50104) ;  /* 0x0000000900e07547 */ /* 0x000fea000b800000 */
[----:B----4-:R0:W5:Y:S01]  /*5d90*/  LDG.E.U16 R19, desc[UR36][R2.64] ;  /* 0x0000002402137981 */ /* 0x010162000c1e1500 */
[----:B------:R-:W-:Y:S05]  /*5da0*/  BRA `(.L_x_50105) ;  /* 0x0000000c002c7947 */ /* 0x000fea0003800000 */
.L_x_50107:
[----:B----4-:R0:W5:Y:S01]  /*5db0*/  LDG.E.U16 R19, desc[UR36][R2.64] ;  /* 0x0000002402137981 */ /* 0x010162000c1e1500 */
[----:B------:R-:W-:Y:S05]  /*5dc0*/  BRA `(.L_x_50105) ;  /* 0x0000000c00247947 */ /* 0x000fea0003800000 */
.L_x_50106:
[----:B----4-:R0:W5:Y:S01]  /*5dd0*/  LDG.E.U16 R19, desc[UR36][R2.64] ;  /* 0x0000002402137981 */ /* 0x010162000c1e1500 */
[----:B------:R-:W-:Y:S05]  /*5de0*/  BRA `(.L_x_50105) ;  /* 0x0000000c001c7947 */ /* 0x000fea0003800000 */
.L_x_50101:
[----:B------:R-:W-:-:S09]  /*5df0*/  UISETP.GT.AND UP0, UPT, UR4, 0x6, UPT ;  /* 0x000000060400788c */ /* 0x000fd2000bf04270 */
[----:B------:R-:W-:Y:S05]  /*5e00*/  BRA.U UP0, `(.L_x_50108) ;  /* 0x0000000100307547 */ /* 0x000fea000b800000 */
[----:B------:R-:W-:-:S09]  /*5e10*/  UISETP.NE.AND UP0, UPT, UR4, 0x5, UPT ;  /* 0x000000050400788c */ /* 0x000fd2000bf05270 */
[----:B------:R-:W-:Y:S05]  /*5e20*/  BRA.U !UP0, `(.L_x_50109) ;  /* 0x0000000108147547 */ /* 0x000fea000b800000 */
[----:B------:R-:W-:-:S09]  /*5e30*/  UISETP.NE.AND UP0, UPT, UR4, 0x6, UPT ;  /* 0x000000060400788c */ /* 0x000fd2000bf05270 */
[----:B------:R-:W-:Y:S05]  /*5e40*/  BRA.U UP0, `(.L_x_50104) ;  /* 0x0000000900b07547 */ /* 0x000fea000b800000 */
[----:B------:R-:W4:Y:S02]  /*5e50*/  LDG.E R2, desc[UR36][R2.64] ;  /* 0x0000002402027981 */ /* 0x000f24000c1e1900 */
[----:B----4-:R0:W1:Y:S01]  /*5e60*/  F2I.FTZ.TRUNC.NTZ R19, R2 ;  /* 0x0000000200137305 */ /* 0x010062000021f100 */
[----:B------:R-:W-:Y:S05]  /*5e70*/  BRA `(.L_x_50105) ;  /* 0x0000000800f87947 */ /* 0x000fea0003800000 */
.L_x_50109:
[----:B------:R-:W2:Y:S02]  /*5e80*/  LDG.E.U16 R0, desc[UR36][R2.64] ;  /* 0x0000002402007981 */ /* 0x000ea4000c1e1500 */
[----:B--2---:R-:W-:-:S06]  /*5e90*/  HADD2.F32 R0, -RZ, R0.H0_H0 ;  /* 0x20000000ff007230 */ /* 0x004fcc0000004100 */
[----:B------:R-:W4:Y:S02]  /*5ea0*/  F2I.FTZ.TRUNC.NTZ R0, R0 ;  /* 0x0000000000007305 */ /* 0x000f24000021f100 */
[----:B----4-:R-:W-:Y:S01]  /*5eb0*/  PRMT R19, R0, 0x7610, R19 ;  /* 0x0000761000137816 */ /* 0x010fe20000000013 */
[----:B------:R-:W-:Y:S06]  /*5ec0*/  BRA `(.L_x_50105) ;  /* 0x0000000800e47947 */ /* 0x000fec0003800000 */
.L_x_50108:
[----:B------:R-:W-:-:S09]  /*5ed0*/  UISETP.NE.AND UP0, UPT, UR4, 0x7, UPT ;  /* 0x000000070400788c */ /* 0x000fd2000bf05270 */
[----:B------:R-:W-:Y:S05]  /*5ee0*/  BRA.U !UP0, `(.L_x_50110) ;  /* 0x0000000108307547 */ /* 0x000fea000b800000 */
[----:B------:R-:W-:-:S09]  /*5ef0*/  UISETP.NE.AND UP0, UPT, UR4, 0x8, UPT ;  /* 0x000000080400788c */ /* 0x000fd2000bf05270 */
[----:B------:R-:W-:Y:S05]  /*5f00*/  BRA.U !UP0, `(.L_x_50111) ;  /* 0x0000000108147547 */ /* 0x000fea000b800000 */
[----:B------:R-:W-:-:S09]  /*5f10*/  UISETP.NE.AND UP0, UPT, UR4, 0x9, UPT ;  /* 0x000000090400788c */ /* 0x000fd2000bf05270 */
[----:B------:R-:W-:Y:S05]  /*5f20*/  BRA.U UP0, `(.L_x_50104) ;  /* 0x0000000900787547 */ /* 0x000fea000b800000 */
[----:B------:R-:W4:Y:S02]  /*5f30*/  LDG.E R2, desc[UR36][R2.64] ;  /* 0x0000002402027981 */ /* 0x000f24000c1e1900 */
[----:B----4-:R0:W1:Y:S01]  /*5f40*/  F2I.FTZ.TRUNC.NTZ R19, R2 ;  /* 0x0000000200137305 */ /* 0x010062000021f100 */
[----:B------:R-:W-:Y:S05]  /*5f50*/  BRA `(.L_x_50105) ;  /* 0x0000000800c07947 */ /* 0x000fea0003800000 */
.L_x_50111:
[----:B------:R-:W2:Y:S02]  /*5f60*/  LDG.E.U16 R2, desc[UR36][R2.64] ;  /* 0x0000002402027981 */ /* 0x000ea4000c1e1500 */
[----:B--2---:R-:W-:-:S06]  /*5f70*/  HADD2.F32 R0, -RZ, R2.H0_H0 ;  /* 0x20000002ff007230 */ /* 0x004fcc0000004100 */
[----:B------:R-:W4:Y:S02]  /*5f80*/  F2I.FTZ.TRUNC.NTZ R0, R0 ;  /* 0x0000000000007305 */ /* 0x000f24000021f100 */
[----:B----4-:R-:W-:Y:S01]  /*5f90*/  PRMT R19, R0, 0x7610, R19 ;  /* 0x0000761000137816 */ /* 0x010fe20000000013 */
[----:B------:R-:W-:Y:S06]  /*5fa0*/  BRA `(.L_x_50105) ;  /* 0x0000000800ac7947 */ /* 0x000fec0003800000 */
.L_x_50110:
[----:B------:R-:W4:Y:S02]  /*5fb0*/  LDG.E.64 R2, desc[UR36][R2.64] ;  /* 0x0000002402027981 */ /* 0x000f24000c1e1b00 */
[----:B----4-:R0:W1:Y:S02]  /*5fc0*/  F2I.F64.TRUNC R19, R2 ;  /* 0x0000000200137311 */ /* 0x010064000030d100 */
[----:B01----:R-:W-:Y:S05]  /*5fd0*/  BRA `(.L_x_50105) ;  /* 0x0000000800a07947 */ /* 0x003fea0003800000 */
.L_x_50100:
        /* <DEDUP_REMOVED lines=10> */
[----:B----4-:R-:W-:Y:S01]  /*6080*/  SEL R19, RZ, 0x1, !P0 ;  /* 0x00000001ff137807 */ /* 0x010fe20004000000 */
[----:B------:R-:W-:Y:S08]  /*6090*/  BRA `(.L_x_50105) ;  /* 0x0000000800707947 */ /* 0x000ff00003800000 */
.L_x_50114:
[----:B------:R-:W4:Y:S02]  /*60a0*/  LDG.E.64 R2, desc[UR36][R2.64] ;  /* 0x0000002402027981 */ /* 0x000f24000c1e1b00 */
[----:B----4-:R0:W1:Y:S02]  /*60b0*/  F2I.F64.TRUNC R19, R2 ;  /* 0x0000000200137311 */ /* 0x010064000030d100 */
[----:B01----:R-:W-:Y:S05]  /*60c0*/  BRA `(.L_x_50105) ;  /* 0x0000000800647947 */ /* 0x003fea0003800000 */
.L_x_50113:
        /* <DEDUP_REMOVED lines=24> */
[----:B------:R-:W4:Y:S02]  /*6250*/  F2I.FTZ.TRUNC.NTZ R5, R5 ;  /* 0x0000000500057305 */ /* 0x000f24000021f100 */
[----:B----4-:R-:W-:Y:S01]  /*6260*/  PRMT R19, R5, 0x7610, R19 ;  /* 0x0000761005137816 */ /* 0x010fe20000000013 */
[----:B------:R-:W-:Y:S06]  /*6270*/  BRA `(.L_x_50105) ;  /* 0x0000000400f87947 */ /* 0x000fec0003800000 */
.L_x_50116:
        /* <DEDUP_REMOVED lines=11> */
[----:B------:R-:W4:Y:S02]  /*6330*/  F2I.FTZ.TRUNC.NTZ R0, R0 ;  /* 0x0000000000007305 */ /* 0x000f24000021f100 */
[----:B----4-:R-:W-:Y:S01]  /*6340*/  PRMT R19, R0, 0x7610, R19 ;  /* 0x0000761000137816 */ /* 0x010fe20000000013 */
[----:B------:R-:W-:Y:S06]  /*6350*/  BRA `(.L_x_50105) ;  /* 0x0000000400c07947 */ /* 0x000fec0003800000 */
.L_x_50115:
[----:B------:R-:W2:Y:S02]  /*6360*/  LDG.E.U16 R0, desc[UR36][R2.64] ;  /* 0x0000002402007981 */ /* 0x000ea4000c1e1500 */
[----:B--2---:R-:W-:-:S06]  /*6370*/  IMAD.U32 R0, R0, 0x10000, RZ ;  /* 0x0001000000007824 */ /* 0x004fcc00078e00ff */
[----:B------:R-:W4:Y:S02]  /*6380*/  F2I.FTZ.TRUNC.NTZ R0, R0 ;  /* 0x0000000000007305 */ /* 0x000f24000021f100 */
[----:B----4-:R-:W-:Y:S01]  /*6390*/  PRMT R19, R0, 0x7610, R19 ;  /* 0x0000761000137816 */ /* 0x010fe20000000013 */
[----:B------:R-:W-:Y:S06]  /*63a0*/  BRA `(.L_x_50105) ;  /* 0x0000000400ac7947 */ /* 0x000fec0003800000 */
.L_x_50112:
        /* <DEDUP_REMOVED lines=10> */
.L_x_50119:
        /* <DEDUP_REMOVED lines=21> */
.L_x_50123:
[----:B------:R-:W-:Y:S05]  /*65a0*/  BSYNC.RECONVERGENT B1 ;  /* 0x0000000000017941 */ /* 0x000fea0003800200 */
.L_x_50122:
[----:B------:R-:W-:Y:S01]  /*65b0*/  IMAD.SHL.U32 R0, R0, 0x100000, RZ ;  /* 0x0010000000007824 */ /* 0x000fe200078e00ff */
[----:B------:R-:W-:-:S04]  /*65c0*/  LEA R2, R2, 0x3b800000, 0x17 ;  /* 0x3b80000002027811 */ /* 0x000fc800078eb8ff */
[----:B------:R-:W-:-:S07]  /*65d0*/  LOP3.LUT R0, R2, R0, R7, 0xfe, !PT ;  /* 0x0000000002007212 */ /* 0x000fce00078efe07 */
.L_x_50121:
[----:B------:R-:W-:Y:S05]  /*65e0*/  BSYNC.RECONVERGENT B0 ;  /* 0x0000000000007941 */ /* 0x000fea0003800200 */
.L_x_50120:
[----:B------:R-:W4:Y:S02]  /*65f0*/  F2I.FTZ.TRUNC.NTZ R0, R0 ;  /* 0x0000000000007305 */ /* 0x000f24000021f100 */
[----:B----4-:R-:W-:Y:S01]  /*6600*/  PRMT R19, R0, 0x7610, R19 ;  /* 0x0000761000137816 */ /* 0x010fe20000000013 */
[----:B------:R-:W-:Y:S06]  /*6610*/  BRA `(.L_x_50105) ;  /* 0x0000000400107947 */ /* 0x000fec0003800000 */
.L_x_50118:
        /* <DEDUP_REMOVED lines=21> */
.L_x_50127:
[----:B------:R-:W-:Y:S05]  /*6770*/  BSYNC.RECONVERGENT B1 ;  /* 0x0000000000017941 */ /* 0x000fea0003800200 */
.L_x_50126:
[----:B------:R-:W-:Y:S01]  /*6780*/  IMAD.SHL.U32 R0, R0, 0x200000, RZ ;  /* 0x0020000000007824 */ /* 0x000fe200078e00ff */
[----:B------:R-:W-:-:S04]  /*6790*/  LEA R2, R2, 0x37800000, 0x17 ;  /* 0x3780000002027811 */ /* 0x000fc800078eb8ff */
[----:B------:R-:W-:-:S07]  /*67a0*/  LOP3.LUT R0, R2, R0, R7, 0xfe, !PT ;  /* 0x0000000002007212 */ /* 0x000fce00078efe07 */
.L_x_50125:
[----:B------:R-:W-:Y:S05]  /*67b0*/  BSYNC.RECONVERGENT B0 ;  /* 0x0000000000007941 */ /* 0x000fea0003800200 */
.L_x_50124:
[----:B------:R-:W4:Y:S02]  /*67c0*/  F2I.FTZ.TRUNC.NTZ R0, R0 ;  /* 0x0000000000007305 */ /* 0x000f24000021f100 */
[----:B----4-:R-:W-:Y:S01]  /*67d0*/  PRMT R19, R0, 0x7610, R19 ;  /* 0x0000761000137816 */ /* 0x010fe20000000013 */
[----:B------:R-:W-:Y:S06]  /*67e0*/  BRA `(.L_x_50105) ;  /* 0x00000000009c7947 */ /* 0x000fec0003800000 */
.L_x_50117:
        /* <DEDUP_REMOVED lines=14> */
.L_x_50131:
[----:B------:R-:W-:Y:S05]  /*68d0*/  BSYNC.RECONVERGENT B0 ;  /* 0x0000000000007941 */ /* 0x000fea0003800200 */
.L_x_50130:
[----:B------:R-:W4:Y:S02]  /*68e0*/  F2I.FTZ.TRUNC.NTZ R0, R0 ;  /* 0x0000000000007305 */ /* 0x000f24000021f100 */
[----:B----4-:R-:W-:Y:S01]  /*68f0*/  PRMT R19, R0, 0x7610, R19 ;  /* 0x0000761000137816 */ /* 0x010fe20000000013 */
[----:B------:R-:W-:Y:S06]  /*6900*/  BRA `(.L_x_50105) ;  /* 0x0000000000547947 */ /* 0x000fec0003800000 */
.L_x_50104:
        /* <DEDUP_REMOVED lines=15> */
[----:B--2-4-:R-:W-:Y:S05]  /*6a00*/  CALL.ABS.NOINC R2 ;  /* 0x0000000002007343 */ /* 0x014fea0003c00000 */
.L_x_50132:
[----:B------:R-:W-:Y:S01]  /*6a10*/  PRMT R19, RZ, 0x7610, R19 ;  /* 0x00007610ff137816 */ /* 0x000fe20000000013 */
[----:B------:R-:W-:Y:S06]  /*6a20*/  BRA `(.L_x_50105) ;  /* 0x00000000000c7947 */ /* 0x000fec0003800000 */
.L_x_50129:
[----:B----4-:R1:W5:Y:S01]  /*6a30*/  LDG.E.U16 R19, desc[UR36][R2.64] ;  /* 0x0000002402137981 */ /* 0x010362000c1e1500 */
[----:B------:R-:W-:Y:S05]  /*6a40*/  BRA `(.L_x_50105) ;  /* 0x0000000000047947 */ /* 0x000fea0003800000 */
.L_x_50128:
[----:B----4-:R2:W5:Y:S02]  /*6a50*/  LDG.E.U16 R19, desc[UR36][R2.64] ;  /* 0x0000002402137981 */ /* 0x010564000c1e1500 */
.L_x_50105:
[----:B------:R-:W0:Y:S01]  /*6a60*/  LDCU.64 UR6, c[0x0][0x5f8] ;  /* 0x0000bf00ff0677ac */ /* 0x000e220008000a00 */
[----:B------:R-:W-:-:S04]  /*6a70*/  UPRMT UR4, UR40, 0x7772, URZ ;  /* 0x0000777228047896 */ /* 0x000fc800080000ff */
[----:B------:R-:W-:Y:S01]  /*6a80*/  UISETP.GT.AND UP0, UPT, UR4, 0x9, UPT ;  /* 0x000000090400788c */ /* 0x000fe2000bf04270 */
[----:B01234-:R-:W-:-:S05]  /*6a90*/  IADD3 R2, P0, PT, R18, UR6, RZ ;  /* 0x0000000612027c10 */ /* 0x01ffca000ff1e0ff */
        /* <DEDUP_REMOVED lines=12> */
.L_x_50136:
[----:B------:R0:W5:Y:S01]  /*6b60*/  LDG.E.U8 R0, desc[UR36][R2.64] ;  /* 0x0000002402007981 */ /* 0x000162000c1e1100 */
[----:B------:R-:W-:Y:S05]  /*6b70*/  BRA `(.L_x_50138) ;  /* 0x0000000c004c7947 */ /* 0x000fea0003800000 */
.L_x_50135:
        /* <DEDUP_REMOVED lines=8> */
.L_x_50140:
[----:B------:R4:W5:Y:S01]  /*6c00*/  LDG.E.U16 R0, desc[UR36][R2.64] ;  /* 0x0000002402007981 */ /* 0x000962000c1e1500 */
[----:B------:R-:W-:Y:S05]  /*6c10*/  BRA `(.L_x_50138) ;  /* 0x0000000c00247947 */ /* 0x000fea0003800000 */
.L_x_50139:
[----:B------:R3:W5:Y:S01]  /*6c20*/  LDG.E.U16 R0, desc[UR36][R2.64] ;  /* 0x0000002402007981 */ /* 0x000762000c1e1500 */
[----:B------:R-:W-:Y:S05]  /*6c30*/  BRA `(.L_x_50138) ;  /* 0x0000000c001c7947 */ /* 0x000fea0003800000 */
.L_x_50134:
        /* <DEDUP_REMOVED lines=9> */
.L_x_50142:
[----:B------:R-:W2:Y:S02]  /*6cd0*/  LDG.E.U16 R4, desc[UR36][R2.64] ;  /* 0x0000002402047981 */ /* 0x000ea4000c1e1500 */
[----:B--2---:R-:W-:-:S06]  /*6ce0*/  HADD2.F32 R4, -RZ, R4.H0_H0 ;  /* 0x20000004ff047230 */ /* 0x004fcc0000004100 */
[----:B------:R-:W0:Y:S02]  /*6cf0*/  F2I.FTZ.TRUNC.NTZ R4, R4 ;  /* 0x0000000400047305 */ /* 0x000e24000021f100 */
[----:B0-----:R-:W-:Y:S01]  /*6d00*/  PRMT R0, R4, 0x7610, R0 ;  /* 0x0000761004007816 */ /* 0x001fe20000000000 */
[----:B------:R-:W-:Y:S06]  /*6d10*/  BRA `(.L_x_50138) ;  /* 0x0000000800e47947 */ /* 0x000fec0003800000 */
.L_x_50141:
        /* <DEDUP_REMOVED lines=9> */
.L_x_50144:
[----:B------:R-:W2:Y:S02]  /*6db0*/  LDG.E.U16 R2, desc[UR36][R2.64] ;  /* 0x0000002402027981 */ /* 0x000ea4000c1e1500 */
[----:B--2---:R-:W-:-:S06]  /*6dc0*/  HADD2.F32 R4, -RZ, R2.H0_H0 ;  /* 0x20000002ff047230 */ /* 0x004fcc0000004100 */
[----:B------:R-:W0:Y:S02]  /*6dd0*/  F2I.FTZ.TRUNC.NTZ R4, R4 ;  /* 0x0000000400047305 */ /* 0x000e24000021f100 */
[----:B0-----:R-:W-:Y:S01]  /*6de0*/  PRMT R0, R4, 0x7610, R0 ;  /* 0x0000761004007816 */ /* 0x001fe20000000000 */
[----:B------:R-:W-:Y:S06]  /*6df0*/  BRA `(.L_x_50138) ;  /* 0x0000000800ac7947 */ /* 0x000fec0003800000 */
.L_x_50143:
[----:B------:R-:W2:Y:S02]  /*6e00*/  LDG.E.64 R2, desc[UR36][R2.64] ;  /* 0x0000002402027981 */ /* 0x000ea4000c1e1b00 */
[----:B--2---:R0:W1:Y:S02]  /*6e10*/  F2I.F64.TRUNC R0, R2 ;  /* 0x0000000200007311 */ /* 0x004064000030d100 */
[----:B01----:R-:W-:Y:S05]  /*6e20*/  BRA `(.L_x_50138) ;  /* 0x0000000800a07947 */ /* 0x003fea0003800000 */
.L_x_50133:
        /* <DEDUP_REMOVED lines=12> */
.L_x_50147:
[----:B------:R-:W2:Y:S02]  /*6ef0*/  LDG.E.64 R2, desc[UR36][R2.64] ;  /* 0x0000002402027981 */ /* 0x000ea4000c1e1b00 */
[----:B--2---:R3:W4:Y:S02]  /*6f00*/  F2I.F64.TRUNC R0, R2 ;  /* 0x0000000200007311 */ /* 0x004724000030d100 */
[----:B---34-:R-:W-:Y:S05]  /*6f10*/  BRA `(.L_x_50138) ;  /* 0x0000000800647947 */ /* 0x018fea0003800000 */
.L_x_50146:
        /* <DEDUP_REMOVED lines=27> */
.L_x_50149:
        /* <DEDUP_REMOVED lines=14> */
.L_x_50148:
[----:B------:R-:W2:Y:S02]  /*71b0*/  LDG.E.U16 R4, desc[UR36][R2.64] ;  /* 0x0000002402047981 */ /* 0x000ea4000c1e1500 */
[----:B--2---:R-:W-:-:S06]  /*71c0*/  IMAD.U32 R4, R4, 0x10000, RZ ;  /* 0x0001000004047824 */ /* 0x004fcc00078e00ff */
[----:B------:R-:W0:Y:S02]  /*71d0*/  F2I.FTZ.TRUNC.NTZ R4, R4 ;  /* 0x0000000400047305 */ /* 0x000e24000021f100 */
[----:B0-----:R-:W-:Y:S01]  /*71e0*/  PRMT R0, R4, 0x7610, R0 ;  /* 0x0000761004007816 */ /* 0x001fe20000000000 */
[----:B------:R-:W-:Y:S06]  /*71f0*/  BRA `(.L_x_50138) ;  /* 0x0000000400ac7947 */ /* 0x000fec0003800000 */
.L_x_50145:
        /* <DEDUP_REMOVED lines=10> */
.L_x_50152:
        /* <DEDUP_REMOVED lines=21> */
.L_x_50156:
[----:B------:R-:W-:Y:S05]  /*73f0*/  BSYNC.RECONVERGENT B1 ;  /* 0x0000000000017941 */ /* 0x000fea0003800200 */
.L_x_50155:
[----:B------:R-:W-:Y:S01]  /*7400*/  IMAD.SHL.U32 R0, R0, 0x100000, RZ ;  /* 0x0010000000007824 */ /* 0x000fe200078e00ff */
[----:B------:R-:W-:-:S04]  /*7410*/  LEA R2, R2, 0x3b800000, 0x17 ;  /* 0x3b80000002027811 */ /* 0x000fc800078eb8ff */
[----:B------:R-:W-:-:S07]  /*7420*/  LOP3.LUT R4, R2, R0, R7, 0xfe, !PT ;  /* 0x0000000002047212 */ /* 0x000fce00078efe07 */
.L_x_50154:
[----:B------:R-:W-:Y:S05]  /*7430*/  BSYNC.RECONVERGENT B0 ;  /* 0x0000000000007941 */ /* 0x000fea0003800200 */
.L_x_50153:
[----:B------:R-:W0:Y:S02]  /*7440*/  F2I.FTZ.TRUNC.NTZ R4, R4 ;  /* 0x0000000400047305 */ /* 0x000e24000021f100 */
[----:B0-----:R-:W-:Y:S01]  /*7450*/  PRMT R0, R4, 0x7610, R0 ;  /* 0x0000761004007816 */ /* 0x001fe20000000000 */
[----:B------:R-:W-:Y:S06]  /*7460*/  BRA `(.L_x_50138) ;  /* 0x0000000400107947 */ /* 0x000fec0003800000 */
.L_x_50151:
        /* <DEDUP_REMOVED lines=21> */
.L_x_50160:
[----:B------:R-:W-:Y:S05]  /*75c0*/  BSYNC.RECONVERGENT B1 ;  /* 0x0000000000017941 */ /* 0x000fea0003800200 */
.L_x_50159:
[----:B------:R-:W-:Y:S02]  /*75d0*/  SHF.L.U32 R0, R0, 0x15, RZ ;  /* 0x0000001500007819 */ /* 0x000fe400000006ff */
[----:B------:R-:W-:-:S04]  /*75e0*/  LEA R2, R2, 0x37800000, 0x17 ;  /* 0x3780000002027811 */ /* 0x000fc800078eb8ff */
[----:B------:R-:W-:-:S07]  /*75f0*/  LOP3.LUT R4, R2, R0, R7, 0xfe, !PT ;  /* 0x0000000002047212 */ /* 0x000fce00078efe07 */
.L_x_50158:
[----:B------:R-:W-:Y:S05]  /*7600*/  BSYNC.RECONVERGENT B0 ;  /* 0x0000000000007941 */ /* 0x000fea0003800200 */
.L_x_50157:
[----:B------:R-:W0:Y:S02]  /*7610*/  F2I.FTZ.TRUNC.NTZ R4, R4 ;  /* 0x0000000400047305 */ /* 0x000e24000021f100 */
[----:B0-----:R-:W-:Y:S01]  /*7620*/  PRMT R0, R4, 0x7610, R0 ;  /* 0x0000761004007816 */ /* 0x001fe20000000000 */
[----:B------:R-:W-:Y:S06]  /*7630*/  BRA `(.L_x_50138) ;  /* 0x00000000009c7947 */ /* 0x000fec0003800000 */
.L_x_50150:
        /* <DEDUP_REMOVED lines=14> */
.L_x_50164:
[----:B------:R-:W-:Y:S05]  /*7720*/  BSYNC.RECONVERGENT B0 ;  /* 0x0000000000007941 */ /* 0x000fea0003800200 */
.L_x_50163:
[----:B------:R-:W0:Y:S02]  /*7730*/  F2I.FTZ.TRUNC.NTZ R4, R4 ;  /* 0x0000000400047305 */ /* 0x000e24000021f100 */
[----:B0-----:R-:W-:Y:S01]  /*7740*/  PRMT R0, R4, 0x7610, R0 ;  /* 0x0000761004007816 */ /* 0x001fe20000000000 */
[----:B------:R-:W-:Y:S06]  /*7750*/  BRA `(.L_x_50138) ;  /* 0x0000000000547947 */ /* 0x000fec0003800000 */
.L_x_50137:
        /* <DEDUP_REMOVED lines=16> */
.L_x_50165:
[----:B------:R-:W-:Y:S01]  /*7860*/  PRMT R0, RZ, 0x7610, R0 ;  /* 0x00007610ff007816 */ /* 0x000fe20000000000 */
[----:B------:R-:W-:Y:S06]  /*7870*/  BRA `(.L_x_50138) ;  /* 0x00000000000c7947 */ /* 0x000fec0003800000 */
.L_x_50162:
[----:B------:R1:W5:Y:S01]  /*7880*/  LDG.E.U16 R0, desc[UR36][R2.64] ;  /* 0x0000002402007981 */ /* 0x000362000c1e1500 */
[----:B------:R-:W-:Y:S05]  /*7890*/  BRA `(.L_x_50138) ;  /* 0x0000000000047947 */ /* 0x000fea0003800000 */
.L_x_50161:
[----:B------:R2:W5:Y:S02]  /*78a0*/  LDG.E.U16 R0, desc[UR36][R2.64] ;  /* 0x0000002402007981 */ /* 0x000564000c1e1500 */
.L_x_50138:
[----:B012345:R-:W-:Y:S01]  /*78b0*/  PRMT R2, R0, 0x9910, RZ ;  /* 0x0000991000027816 */ /* 0x03ffe200000000ff */
        /* <DEDUP_REMOVED lines=10> */
[C---:B------:R-:W-:Y:S02]  /*7960*/  SEL R2, R19.reuse, 0x1, !P0 ;  /* 0x0000000113027807 */ /* 0x040fe40004000000 */
[----:B------:R-:W-:Y:S02]  /*7970*/  ISETP.GE.U32.AND P0, PT, R0, 0x2, PT ;  /* 0x000000020000780c */ /* 0x000fe40003f06070 */
[----:B------:R-:W-:Y:S02]  /*7980*/  PRMT R19, R19, 0x9910, RZ ;  /* 0x0000991013137816 */ /* 0x000fe400000000ff */
[----:B------:R-:W-:-:S03]  /*7990*/  PRMT R5, R2, 0x9910, RZ ;  /* 0x0000991002057816 */ /* 0x000fc600000000ff */
[----:B------:R-:W-:-:S04]  /*79a0*/  IMAD.MOV.U32 R2, RZ, RZ, R19 ;  /* 0x000000ffff027224 */ /* 0x000fc800078e0013 */
[----:B------:R-:W-:Y:S02]  /*79b0*/  IMAD R2, R2, R2, RZ ;  /* 0x0000000202027224 */ /* 0x000fe400078e02ff */
[----:B------:R-:W-:Y:S05]  /*79c0*/  @!P0 BRA `(.L_x_50169) ;  /* 0x00000000004c8947 */ /* 0x000fea0003800000 */
[----:B------:R-:W-:-:S04]  /*79d0*/  SHF.R.U32.HI R0, RZ, 0x1, R0 ;  /* 0x00000001ff007819 */ /* 0x000fc80000011600 */
[----:B------:R-:W-:-:S07]  /*79e0*/  PRMT R3, R0, 0x7610, R3 ;  /* 0x0000761000037816 */ /* 0x000fce0000000003 */
.L_x_50170:
        /* <DEDUP_REMOVED lines=17> */
.L_x_50169:
[----:B------:R-:W-:Y:S05]  /*7b00*/  BSYNC.RECONVERGENT B1 ;  /* 0x0000000000017941 */ /* 0x000fea0003800200 */
.L_x_50168:
[----:B------:R-:W-:Y:S05]  /*7b10*/  BRA `(.L_x_50171) ;  /* 0x0000000000287947 */ /* 0x000fea0003800000 */
.L_x_50167:
[C---:B------:R-:W-:Y:S02]  /*7b20*/  PRMT R2, R19.reuse, 0x9910, RZ ;  /* 0x0000991013027816 */ /* 0x040fe400000000ff */
        /* <DEDUP_REMOVED lines=9> */
.L_x_50171:
[----:B------:R-:W-:Y:S05]  /*7bc0*/  BSYNC.RECONVERGENT B0 ;  /* 0x0000000000007941 */ /* 0x000fea0003800200 */
.L_x_50166:
[----:B------:R-:W0:Y:S01]  /*7bd0*/  LDCU.64 UR4, c[0x0][0x5e8] ;  /* 0x0000bd00ff0477ac */ /* 0x000e220008000a00 */
[----:B------:R-:W-:-:S04]  /*7be0*/  ULOP3.LUT UR6, UR40, 0xff, URZ, 0xc0, !UPT ;  /* 0x000000ff28067892 */ /* 0x000fc8000f8ec0ff */
        /* <DEDUP_REMOVED lines=14> */
.L_x_50175:
[----:B------:R0:W-:Y:S01]  /*7cd0*/  STG.E.U8 desc[UR36][R2.64], R5 ;  /* 0x0000000502007986 */ /* 0x0001e2000c101124 */
[----:B------:R-:W-:Y:S05]  /*7ce0*/  BRA `(.L_x_50177) ;  /* 0x0000000c00587947 */ /* 0x000fea0003800000 */
.L_x_50174:
        /* <DEDUP_REMOVED lines=11> */
.L_x_50179:
[----:B------:R-:W-:-:S05]  /*7da0*/  PRMT R5, R5, 0x9910, RZ ;  /* 0x0000991005057816 */ /* 0x000fca00000000ff */
[----:B------:R0:W-:Y:S01]  /*7db0*/  STG.E desc[UR36][R2.64], R5 ;  /* 0x0000000502007986 */ /* 0x0001e2000c101924 */
[----:B------:R-:W-:Y:S05]  /*7dc0*/  BRA `(.L_x_50177) ;  /* 0x0000000c00207947 */ /* 0x000fea0003800000 */
.L_x_50178:
[----:B------:R0:W-:Y:S01]  /*7dd0*/  STG.E.U16 desc[UR36][R2.64], R5 ;  /* 0x0000000502007986 */ /* 0x0001e2000c101524 */
[----:B------:R-:W-:Y:S05]  /*7de0*/  BRA `(.L_x_50177) ;  /* 0x0000000c00187947 */ /* 0x000fea0003800000 */
.L_x_50173:
        /* <DEDUP_REMOVED lines=9> */
.L_x_50181:
[----:B------:R-:W0:Y:S02]  /*7e80*/  I2F.S16 R0, R5 ;  /* 0x0000000500007306 */ /* 0x000e240000101400 */
[----:B0-----:R-:W-:-:S05]  /*7e90*/  F2FP.F16.F32.PACK_AB R0, RZ, R0 ;  /* 0x00000000ff00723e */ /* 0x001fca00000000ff */
[----:B------:R0:W-:Y:S01]  /*7ea0*/  STG.E.U16 desc[UR36][R2.64], R0 ;  /* 0x0000000002007986 */ /* 0x0001e2000c101524 */
[----:B------:R-:W-:Y:S05]  /*7eb0*/  BRA `(.L_x_50177) ;  /* 0x0000000800e47947 */ /* 0x000fea0003800000 */
.L_x_50180:
        /* <DEDUP_REMOVED lines=10> */
.L_x_50183:
[----:B------:R-:W0:Y:S02]  /*7f60*/  I2F.S16 R5, R5 ;  /* 0x0000000500057306 */ /* 0x000e240000101400 */
[----:B0-----:R-:W-:-:S04]  /*7f70*/  F2FP.F16.F32.PACK_AB R5, RZ, R5 ;  /* 0x00000005ff05723e */ /* 0x001fc800000000ff */
[----:B------:R-:W-:-:S05]  /*7f80*/  PRMT R5, R5, 0x5410, RZ ;  /* 0x0000541005057816 */ /* 0x000fca00000000ff */
[----:B------:R0:W-:Y:S01]  /*7f90*/  STG.E desc[UR36][R2.64], R5 ;  /* 0x0000000502007986 */ /* 0x0001e2000c101924 */
[----:B------:R-:W-:Y:S05]  /*7fa0*/  BRA `(.L_x_50177) ;  /* 0x0000000800a87947 */ /* 0x000fea0003800000 */
.L_x_50182:
[----:B------:R-:W0:Y:S02]  /*7fb0*/  I2F.F64.S16 R4, R5 ;  /* 0x0000000500047312 */ /* 0x000e240000101c00 */
[----:B0-----:R0:W-:Y:S01]  /*7fc0*/  STG.E.64 desc[UR36][R2.64], R4 ;  /* 0x0000000402007986 */ /* 0x0011e2000c101b24 */
[----:B------:R-:W-:Y:S05]  /*7fd0*/  BRA `(.L_x_50177) ;  /* 0x00000008009c7947 */ /* 0x000fea0003800000 */
.L_x_50172:
        /* <DEDUP_REMOVED lines=12> */
.L_x_50187:
        /* <DEDUP_REMOVED lines=18> */
.L_x_50190:
[----:B------:R-:W-:-:S04]  /*81c0*/  SHF.R.U32.HI R5, RZ, 0x18, R5 ;  /* 0x00000018ff057819 */ /* 0x000fc80000011605 */
[----:B------:R-:W-:-:S07]  /*81d0*/  LOP3.LUT R0, R0, 0x80, R5, 0xf8, !PT ;  /* 0x0000008000007812 */ /* 0x000fce00078ef805 */
.L_x_50189:
[----:B------:R-:W-:Y:S05]  /*81e0*/  BSYNC.RECONVERGENT B0 ;  /* 0x0000000000007941 */ /* 0x000fea0003800200 */
.L_x_50188:
[----:B------:R0:W-:Y:S01]  /*81f0*/  STG.E.U8 desc[UR36][R2.64], R0 ;  /* 0x0000000002007986 */ /* 0x0001e2000c101124 */
[----:B------:R-:W-:Y:S05]  /*8200*/  BRA `(.L_x_50177) ;  /* 0x0000000800107947 */ /* 0x000fea0003800000 */
.L_x_50186:
        /* <DEDUP_REMOVED lines=18> */
.L_x_50193:
[----:B------:R-:W-:-:S04]  /*8330*/  SHF.R.U32.HI R5, RZ, 0x18, R5 ;  /* 0x00000018ff057819 */ /* 0x000fc80000011605 */
[----:B------:R-:W-:-:S07]  /*8340*/  LOP3.LUT R0, R0, 0x80, R5, 0xf8, !PT ;  /* 0x0000008000007812 */ /* 0x000fce00078ef805 */
.L_x_50192:
[----:B------:R-:W-:Y:S05]  /*8350*/  BSYNC.RECONVERGENT B0 ;  /* 0x0000000000007941 */ /* 0x000fea0003800200 */
.L_x_50191:
[----:B------:R0:W-:Y:S01]  /*8360*/  STG.E.U8 desc[UR36][R2.64], R0 ;  /* 0x0000000002007986 */ /* 0x0001e2000c101124 */
[----:B------:R-:W-:Y:S05]  /*8370*/  BRA `(.L_x_50177) ;  /* 0x0000000400b47947 */ /* 0x000fea0003800000 */
.L_x_50185:
        /* <DEDUP_REMOVED lines=23> */
.L_x_50195:
[----:B------:R-:W-:-:S05]  /*84f0*/  PRMT R5, R5, 0x9910, RZ ;  /* 0x0000991005057816 */ /* 0x000fca00000000ff */
[----:B------:R-:W-:-:S05]  /*8500*/  IMAD.MOV.U32 R4, RZ, RZ, R5 ;  /* 0x000000ffff047224 */ /* 0x000fca00078e0005 */
[----:B------:R-:W-:-:S05]  /*8510*/  SHF.R.S32.HI R5, RZ, 0x1f, R4 ;  /* 0x0000001fff057819 */ /* 0x000fca0000011404 */
[----:B------:R0:W-:Y:S01]  /*8520*/  STG.E.64 desc[UR36][R2.64], R4 ;  /* 0x0000000402007986 */ /* 0x0001e2000c101b24 */
[----:B------:R-:W-:Y:S05]  /*8530*/  BRA `(.L_x_50177) ;  /* 0x0000000400447947 */ /* 0x000fea0003800000 */
.L_x_50194:
[----:B------:R-:W-:-:S05]  /*8540*/  PRMT R5, R5, 0x9910, RZ ;  /* 0x0000991005057816 */ /* 0x000fca00000000ff */
[----:B------:R0:W-:Y:S01]  /*8550*/  STG.E desc[UR36][R2.64], R5 ;  /* 0x0000000502007986 */ /* 0x0001e2000c101924 */
[----:B------:R-:W-:Y:S05]  /*8560*/  BRA `(.L_x_50177) ;  /* 0x0000000400387947 */ /* 0x000fea0003800000 */
.L_x_50184:
        /* <DEDUP_REMOVED lines=11> */
.L_x_50197:
[----:B------:R-:W-:Y:S01]  /*8620*/  CS2R R6, SRZ ;  /* 0x0000000000067805 */ /* 0x000fe2000001ff00 */
[----:B------:R-:W0:Y:S04]  /*8630*/  I2F.F64.S16 R4, R5 ;  /* 0x0000000500047312 */ /* 0x000e280000101c00 */
[----:B0-----:R4:W-:Y:S01]  /*8640*/  STG.E.128 desc[UR36][R2.64], R4 ;  /* 0x0000000402007986 */ /* 0x0019e2000c101d24 */
[----:B------:R-:W-:Y:S05]  /*8650*/  BRA `(.L_x_50177) ;  /* 0x0000000000fc7947 */ /* 0x000fea0003800000 */
.L_x_50196:
[----:B------:R-:W-:-:S09]  /*8660*/  UISETP.NE.AND UP0, UPT, UR6, 0xf, UPT ;  /* 0x0000000f0600788c */ /* 0x000fd2000bf05270 */
[----:B------:R-:W-:Y:S05]  /*8670*/  BRA.U !UP0, `(.L_x_50198) ;  /* 0x0000000108e87547 */ /* 0x000fea000b800000 */
[----:B------:R-:W-:-:S09]  /*8680*/  UISETP.NE.AND UP0, UPT, UR6, 0x17, UPT ;  /* 0x000000170600788c */ /* 0x000fd2000bf05270 */
[----:B------:R-:W-:Y:S05]  /*8690*/  BRA.U !UP0, `(.L_x_50199) ;  /* 0x0000000108907547 */ /* 0x000fea000b800000 */
[----:B------:R-:W-:-:S09]  /*86a0*/  UISETP.NE.AND UP0, UPT, UR6, 0x18, UPT ;  /* 0x000000180600788c */ /* 0x000fd2000bf05270 */
[----:B------:R-:W-:Y:S05]  /*86b0*/  BRA.U !UP0, `(.L_x_50200) ;  /* 0x0000000108447547 */ /* 0x000fea000b800000 */
.L_x_50176:
        /* <DEDUP_REMOVED lines=16> */
.L_x_50201:
[----:B------:R-:W-:Y:S05]  /*87c0*/  BRA `(.L_x_50177) ;  /* 0x0000000000a07947 */ /* 0x000fea0003800000 */
.L_x_50200:
        /* <DEDUP_REMOVED lines=13> */
.L_x_50203:
[----:B------:R-:W-:Y:S05]  /*88a0*/  BSYNC.RECONVERGENT B0 ;  /* 0x0000000000007941 */ /* 0x000fea0003800200 */
.L_x_50202:
[----:B------:R-:W-:-:S05]  /*88b0*/  LOP3.LUT R7, R0, 0x80, R7, 0xf8, !PT ;  /* 0x0000008000077812 */ /* 0x000fca00078ef807 */
[----:B------:R2:W-:Y:S01]  /*88c0*/  STG.E.U8 desc[UR36][R2.64], R7 ;  /* 0x0000000702007986 */ /* 0x0005e2000c101124 */
[----:B------:R-:W-:Y:S05]  /*88d0*/  BRA `(.L_x_50177) ;  /* 0x00000000005c7947 */ /* 0x000fea0003800000 */
.L_x_50199:
        /* <DEDUP_REMOVED lines=12> */
.L_x_50205:
[----:B------:R-:W-:Y:S01]  /*89a0*/  IMAD.MOV.U32 R0, RZ, RZ, 0x7f ;  /* 0x0000007fff007424 */ /* 0x000fe200078e00ff */
[----:B------:R-:W-:-:S04]  /*89b0*/  ISETP.GT.U32.AND P0, PT, R4, 0x7f800000, PT ;  /* 0x7f8000000400780c */ /* 0x000fc80003f04070 */
[----:B------:R-:W-:-:S09]  /*89c0*/  SEL R0, R0, 0x7c, P0 ;  /* 0x0000007c00007807 */ /* 0x000fd20000000000 */
.L_x_50206:
[----:B------:R-:W-:Y:S05]  /*89d0*/  BSYNC.RECONVERGENT B0 ;  /* 0x0000000000007941 */ /* 0x000fea0003800200 */
.L_x_50204:
[----:B------:R-:W-:-:S04]  /*89e0*/  SHF.R.U32.HI R5, RZ, 0x18, R5 ;  /* 0x00000018ff057819 */ /* 0x000fc80000011605 */
[----:B------:R-:W-:-:S05]  /*89f0*/  LOP3.LUT R5, R0, 0x80, R5, 0xf8, !PT ;  /* 0x0000008000057812 */ /* 0x000fca00078ef805 */
[----:B------:R1:W-:Y:S01]  /*8a00*/  STG.E.U8 desc[UR36][R2.64], R5 ;  /* 0x0000000502007986 */ /* 0x0003e2000c101124 */
[----:B------:R-:W-:Y:S05]  /*8a10*/  BRA `(.L_x_50177) ;  /* 0x00000000000c7947 */ /* 0x000fea0003800000 */
.L_x_50198:
[----:B------:R-:W0:Y:S02]  /*8a20*/  I2F.S16 R0, R5 ;  /* 0x0000000500007306 */ /* 0x000e240000101400 */
[----:B0-----:R-:W-:-:S05]  /*8a30*/  F2FP.BF16.F32.PACK_AB R0, RZ, R0 ;  /* 0x00000000ff00723e */ /* 0x001fca00000010ff */
[----:B------:R0:W-:Y:S02]  /*8a40*/  STG.E.U16 desc[UR36][R2.64], R0 ;  /* 0x0000000002007986 */ /* 0x0001e4000c101524 */
.L_x_50177:
[----:B------:R-:W-:-:S07]  /*8a50*/  VIADD R17, R17, 0x80 ;  /* 0x0000008011117836 */ /* 0x000fce0000000000 */
.L_x_50098:
[----:B------:R-:W-:Y:S05]  /*8a60*/  BSYNC.RECONVERGENT B6 ;  /* 0x0000000000067941 */ /* 0x000fea0003800200 */
.L_x_50097:
[----:B------:R-:W5:Y:S01]  /*8a70*/  LDCU UR4, c[0x0][0x380] ;  /* 0x00007000ff0477ac */ /* 0x000f620008000800 */
[----:B------:R-:W-:Y:S01]  /*8a80*/  BSSY.RECONVERGENT B6, `(.L_x_50207) ;  /* 0x000044a000067945 */ /* 0x000fe20003800200 */
[----:B-----5:R-:W-:-:S13]  /*8a90*/  ISETP.GE.AND P0, PT, R17, UR4, PT ;  /* 0x0000000411007c0c */ /* 0x020fda000bf06270 */
[----:B------:R-:W-:Y:S05]  /*8aa0*/  @P0 BRA `(.L_x_50208) ;  /* 0x00000044001c0947 */ /* 0x000fea0003800000 */
[----:B------:R-:W5:Y:S01]  /*8ab0*/  LDCU UR4, c[0x0][0x388] ;  /* 0x00007100ff0477ac */ /* 0x000f620008000800 */
[----:B------:R-:W-:Y:S01]  /*8ac0*/  MOV R18, RZ ;  /* 0x000000ff00127202 */ /* 0x000fe20000000f00 */
        /* <DEDUP_REMOVED lines=352> */
.L_x_50209:
        /* <DEDUP_REMOVED lines=16> */
.L_x_50213:
[----:B------:R0:W5:Y:S01]  /*a1d0*/  LDG.E.U8 R19, desc[UR36][R2.64] ;  /* 0x0000002402137981 */ /* 0x000162000c1e1100 */
[----:B------:R-:W-:Y:S05]  /*a1e0*/  BRA `(.L_x_50215) ;  /* 0x0000000c004c7947 */ /* 0x000fea0003800000 */
.L_x_50212:
        /* <DEDUP_REMOVED lines=8> */
.L_x_50217:
[----:B------:R0:W5:Y:S01]  /*a270*/  LDG.E.U16 R19, desc[UR36][R2.64] ;  /* 0x0000002402137981 */ /* 0x000162000c1e1500 */
[----:B------:R-:W-:Y:S05]  /*a280*/  BRA `(.L_x_50215) ;  /* 0x0000000c00247947 */ /* 0x000fea0003800000 */
.L_x_50216:
[----:B------:R0:W5:Y:S01]  /*a290*/  LDG.E.U16 R19, desc[UR36][R2.64] ;  /* 0x0000002402137981 */ /* 0x000162000c1e1500 */
[----:B------:R-:W-:Y:S05]  /*a2a0*/  BRA `(.L_x_50215) ;  /* 0x0000000c001c7947 */ /* 0x000fea0003800000 */
.L_x_50211:
        /* <DEDUP_REMOVED lines=9> */
.L_x_50219:
[----:B------:R-:W2:Y:S02]  /*a340*/  LDG.E.U16 R0, desc[UR36][R2.64] ;  /* 0x0000002402007981 */ /* 0x000ea4000c1e1500 */
[----:B--2---:R-:W-:-:S06]  /*a350*/  HADD2.F32 R0, -RZ, R0.H0_H0 ;  /* 0x20000000ff007230 */ /* 0x004fcc0000004100 */
[----:B------:R-:W0:Y:S02]  /*a360*/  F2I.FTZ.TRUNC.NTZ R0, R0 ;  /* 0x0000000000007305 */ /* 0x000e24000021f100 */
[----:B0-----:R-:W-:Y:S01]  /*a370*/  PRMT R19, R0, 0x7610, R19 ;  /* 0x0000761000137816 */ /* 0x001fe20000000013 */
[----:B------:R-:W-:Y:S06]  /*a380*/  BRA `(.L_x_50215) ;  /* 0x0000000800e47947 */ /* 0x000fec0003800000 */
.L_x_50218:
        /* <DEDUP_REMOVED lines=9> */
.L_x_50221:
[----:B------:R-:W2:Y:S02]  /*a420*/  LDG.E.U16 R2, desc[UR36][R2.64] ;  /* 0x0000002402027981 */ /* 0x000ea4000c1e1500 */
[----:B--2---:R-:W-:-:S06]  /*a430*/  HADD2.F32 R0, -RZ, R2.H0_H0 ;  /* 0x20000002ff007230 */ /* 0x004fcc0000004100 */
[----:B------:R-:W0:Y:S02]  /*a440*/  F2I.FTZ.TRUNC.NTZ R0, R0 ;  /* 0x0000000000007305 */ /* 0x000e24000021f100 */
[----:B0-----:R-:W-:Y:S01]  /*a450*/  PRMT R19, R0, 0x7610, R19 ;  /* 0x0000761000137816 */ /* 0x001fe20000000013 */
[----:B------:R-:W-:Y:S06]  /*a460*/  BRA `(.L_x_50215) ;  /* 0x0000000800ac7947 */ /* 0x000fec0003800000 */
.L_x_50220:
[----:B------:R-:W2:Y:S02]  /*a470*/  LDG.E.64 R2, desc[UR36][R2.64] ;  /* 0x0000002402027981 */ /* 0x000ea4000c1e1b00 */
[----:B--2---:R0:W1:Y:S02]  /*a480*/  F2I.F64.TRUNC R19, R2 ;  /* 0x0000000200137311 */ /* 0x004064000030d100 */
[----:B01----:R-:W-:Y:S05]  /*a490*/  BRA `(.L_x_50215) ;  /* 0x0000000800a07947 */ /* 0x003fea0003800000 */
.L_x_50210:
        /* <DEDUP_REMOVED lines=12> */
.L_x_50224:
[----:B------:R-:W2:Y:S02]  /*a560*/  LDG.E.64 R2, desc[UR36][R2.64] ;  /* 0x0000002402027981 */ /* 0x000ea4000c1e1b00 */
[----:B--2---:R3:W4:Y:S02]  /*a570*/  F2I.F64.TRUNC R19, R2 ;  /* 0x0000000200137311 */ /* 0x004724000030d100 */
[----:B---34-:R-:W-:Y:S05]  /*a580*/  BRA `(.L_x_50215) ;  /* 0x0000000800647947 */ /* 0x018fea0003800000 */
.L_x_50223:
        /* <DEDUP_REMOVED lines=27> */
.L_x_50226:
        /* <DEDUP_REMOVED lines=14> */
.L_x_50225:
[----:B------:R-:W2:Y:S02]  /*a820*/  LDG.E.U16 R0, desc[UR36][R2.64] ;  /* 0x0000002402007981 */ /* 0x000ea4000c1e1500 */
[----:B--2---:R-:W-:-:S06]  /*a830*/  IMAD.U32 R0, R0, 0x10000, RZ ;  /* 0x0001000000007824 */ /* 0x004fcc00078e00ff */
[----:B------:R-:W0:Y:S02]  /*a840*/  F2I.FTZ.TRUNC.NTZ R0, R0 ;  /* 0x0000000000007305 */ /* 0x000e24000021f100 */
[----:B0-----:R-:W-:Y:S01]  /*a850*/  PRMT R19, R0, 0x7610, R19 ;  /* 0x0000761000137816 */ /* 0x001fe20000000013 */
[----:B------:R-:W-:Y:S06]  /*a860*/  BRA `(.L_x_50215) ;  /* 0x0000000400ac7947 */ /* 0x000fec0003800000 */
.L_x_50222:
        /* <DEDUP_REMOVED lines=10> */
.L_x_50229:
        /* <DEDUP_REMOVED lines=21> */
.L_x_50233:
[----:B------:R-:W-:Y:S05]  /*aa60*/  BSYNC.RECONVERGENT B1 ;  /* 0x0000000000017941 */ /* 0x000fea0003800200 */
.L_x_50232:
[----:B------:R-:W-:Y:S01]  /*aa70*/  IMAD.SHL.U32 R0, R0, 0x100000, RZ ;  /* 0x0010000000007824 */ /* 0x000fe200078e00ff */
[----:B------:R-:W-:-:S04]  /*aa80*/  LEA R2, R2, 0x3b800000, 0x17 ;  /* 0x3b80000002027811 */ /* 0x000fc800078eb8ff */
[----:B------:R-:W-:-:S07]  /*aa90*/  LOP3.LUT R0, R2, R0, R7, 0xfe, !PT ;  /* 0x0000000002007212 */ /* 0x000fce00078efe07 */
.L_x_50231:
[----:B------:R-:W-:Y:S05]  /*aaa0*/  BSYNC.RECONVERGENT B0 ;  /* 0x0000000000007941 */ /* 0x000fea0003800200 */
.L_x_50230:
[----:B------:R-:W0:Y:S02]  /*aab0*/  F2I.FTZ.TRUNC.NTZ R0, R0 ;  /* 0x0000000000007305 */ /* 0x000e24000021f100 */
[----:B0-----:R-:W-:Y:S01]  /*aac0*/  PRMT R19, R0, 0x7610, R19 ;  /* 0x0000761000137816 */ /* 0x001fe20000000013 */
[----:B------:R-:W-:Y:S06]  /*aad0*/  BRA `(.L_x_50215) ;  /* 0x0000000400107947 */ /* 0x000fec0003800000 */
.L_x_50228:
        /* <DEDUP_REMOVED lines=21> */
.L_x_50237:
[----:B------:R-:W-:Y:S05]  /*ac30*/  BSYNC.RECONVERGENT B1 ;  /* 0x0000000000017941 */ /* 0x000fea0003800200 */
.L_x_50236:
[----:B------:R-:W-:Y:S01]  /*ac40*/  IMAD.SHL.U32 R0, R0, 0x200000, RZ ;  /* 0x0020000000007824 */ /* 0x000fe200078e00ff */
[----:B------:R-:W-:-:S04]  /*ac50*/  LEA R2, R2, 0x37800000, 0x17 ;  /* 0x3780000002027811 */ /* 0x000fc800078eb8ff */
[----:B------:R-:W-:-:S07]  /*ac60*/  LOP3.LUT R0, R2, R0, R7, 0xfe, !PT ;  /* 0x0000000002007212 */ /* 0x000fce00078efe07 */
.L_x_50235:
[----:B------:R-:W-:Y:S05]  /*ac70*/  BSYNC.RECONVERGENT B0 ;  /* 0x0000000000007941 */ /* 0x000fea0003800200 */
.L_x_50234:
[----:B------:R-:W0:Y:S02]  /*ac80*/  F2I.FTZ.TRUNC.NTZ R0, R0 ;  /* 0x0000000000007305 */ /* 0x000e24000021f100 */
[----:B0-----:R-:W-:Y:S01]  /*ac90*/  PRMT R19, R0, 0x7610, R19 ;  /* 0x0000761000137816 */ /* 0x001fe20000000013 */
[----:B------:R-:W-:Y:S06]  /*aca0*/  BRA `(.L_x_50215) ;  /* 0x00000000009c7947 */ /* 0x000fec0003800000 */
.L_x_50227:
        /* <DEDUP_REMOVED lines=14> */
.L_x_50241:
[----:B------:R-:W-:Y:S05]  /*ad90*/  BSYNC.RECONVERGENT B0 ;  /* 0x0000000000007941 */ /* 0x000fea0003800200 */
.L_x_50240:
[----:B------:R-:W0:Y:S02]  /*ada0*/  F2I.FTZ.TRUNC.NTZ R0, R0 ;  /* 0x0000000000007305 */ /* 0x000e24000021f100 */
[----:B0-----:R-:W-:Y:S01]  /*adb0*/  PRMT R19, R0, 0x7610, R19 ;  /* 0x0000761000137816 */ /* 0x001fe20000000013 */
[----:B------:R-:W-:Y:S06]  /*adc0*/  BRA `(.L_x_50215) ;  /* 0x0000000000547947 */ /* 0x000fec0003800000 */
.L_x_50214:
        /* <DEDUP_REMOVED lines=16> */
.L_x_50242:
[----:B------:R-:W-:Y:S01]  /*aed0*/  PRMT R19, RZ, 0x7610, R19 ;  /* 0x00007610ff137816 */ /* 0x000fe20000000013 */
[----:B------:R-:W-:Y:S06]  /*aee0*/  BRA `(.L_x_50215) ;  /* 0x00000000000c7947 */ /* 0x000fec0003800000 */
.L_x_50239:
[----:B------:R2:W5:Y:S01]  /*aef0*/  LDG.E.U16 R19, desc[UR36][R2.64] ;  /* 0x0000002402137981 */ /* 0x000562000c1e1500 */
[----:B------:R-:W-:Y:S05]  /*af00*/  BRA `(.L_x_50215) ;  /* 0x0000000000047947 */ /* 0x000fea0003800000 */
.L_x_50238:
[----:B------:R1:W5:Y:S02]  /*af10*/  LDG.E.U16 R19, desc[UR36][R2.64] ;  /* 0x0000002402137981 */ /* 0x000364000c1e1500 */
.L_x_50215:
        /* <DEDUP_REMOVED lines=16> */
.L_x_50246:
[----:B------:R0:W5:Y:S01]  /*b020*/  LDG.E.U8 R0, desc[UR36][R2.64] ;  /* 0x0000002402007981 */ /* 0x000162000c1e1100 */
[----:B------:R-:W-:Y:S05]  /*b030*/  BRA `(.L_x_50248) ;  /* 0x0000000c004c7947 */ /* 0x000fea0003800000 */
.L_x_50245:
        /* <DEDUP_REMOVED lines=8> */
.L_x_50250:
[----:B------:R0:W5:Y:S01]  /*b0c0*/  LDG.E.U16 R0, desc[UR36][R2.64] ;  /* 0x0000002402007981 */ /* 0x000162000c1e1500 */
[----:B------:R-:W-:Y:S05]  /*b0d0*/  BRA `(.L_x_50248) ;  /* 0x0000000c00247947 */ /* 0x000fea0003800000 */
.L_x_50249:
[----:B------:R0:W5:Y:S01]  /*b0e0*/  LDG.E.U16 R0, desc[UR36][R2.64] ;  /* 0x0000002402007981 */ /* 0x000162000c1e1500 */
[----:B------:R-:W-:Y:S05]  /*b0f0*/  BRA `(.L_x_50248) ;  /* 0x0000000c001c7947 */ /* 0x000fea0003800000 */
.L_x_50244:
        /* <DEDUP_REMOVED lines=9> */
.L_x_50252:
[----:B------:R-:W2:Y:S02]  /*b190*/  LDG.E.U16 R4, desc[UR36][R2.64] ;  /* 0x0000002402047981 */ /* 0x000ea4000c1e1500 */
[----:B--2---:R-:W-:-:S06]  /*b1a0*/  HADD2.F32 R4, -RZ, R4.H0_H0 ;  /* 0x20000004ff047230 */ /* 0x004fcc0000004100 */
[----:B------:R-:W0:Y:S02]  /*b1b0*/  F2I.FTZ.TRUNC.NTZ R4, R4 ;  /* 0x0000000400047305 */ /* 0x000e24000021f100 */
[----:B0-----:R-:W-:Y:S01]  /*b1c0*/  PRMT R0, R4, 0x7610, R0 ;  /* 0x0000761004007816 */ /* 0x001fe20000000000 */
[----:B------:R-:W-:Y:S06]  /*b1d0*/  BRA `(.L_x_50248) ;  /* 0x0000000800e47947 */ /* 0x000fec0003800000 */
.L_x_50251:
[----:B------:R-:W-:-:S09]  /*b1e0*/  UISETP.NE.AND UP0, UPT, UR4, 0x7, UPT ;  /* 0x000000070400788c */ /* 0x000fd2000bf05270 */
[----:B------:R-:W-:Y:S05]  /*b1f0*/  BRA.U !UP0, `(.L_x_50253) ;  /* 0x0000000108307547 */ /* 0x000fea000b800000 */
[----:B------:R-:W-:-:S09]  /*b200*/  UISETP.NE.AND UP0, UPT, UR4, 0x8, UPT ;  /* 0x000000080400788c */ /* 0x000fd2000bf05270 */
[----:B------:R-:W-:Y:S05]  /*b210*/  BRA.U !UP0, `(.L_x_50254) ;  /* 0x0000000108147547 */ /* 0x000fea000b800000 */
[----:B------:R-:W-:-:S09]  /*b220*/  UISETP.NE.AND UP0, UPT, UR4, 0x9, UPT ;  /* 0x000000090400788c */ /* 0x000fd2000bf05270 */
[----:B------:R-:W-:Y:S05]  /*b230*/  BRA.U UP0, `(.L_x_50247) ;  /* 0x0000000900787547 */ /* 0x000fea000b800000 */
[----:B------:R-:W2:Y:S02]  /*b240*/  LDG.E R2, desc[UR36][R2.64] ;  /* 0x0000002402027981 */ /* 0x000ea4000c1e1900 */
[----:B--2---:R3:W0:Y:S01]  /*b250*/  F2I.FTZ.TRUNC.NTZ R0, R2 ;  /* 0x0000000200007305 */ /* 0x004622000021f100 */
[----:B------:R-:W-:Y:S05]  /*b260*/  BRA `(.L_x_50248) ;  /* 0x0000000800c07947 */ /* 0x000fea0003800000 */
.L_x_50254:
[----:B------:R-:W2:Y:S02]  /*b270*/  LDG.E.U16 R2, desc[UR36][R2.64] ;  /* 0x0000002402027981 */ /* 0x000ea4000c1e1500 */
[----:B--2---:R-:W-:-:S06]  /*b280*/  HADD2.F32 R4, -RZ, R2.H0_H0 ;  /* 0x20000002ff047230 */ /* 0x004fcc0000004100 */
[----:B------:R-:W0:Y:S02]  /*b290*/  F2I.FTZ.TRUNC.NTZ R4, R4 ;  /* 0x0000000400047305 */ /* 0x000e24000021f100 */
[----:B0-----:R-:W-:Y:S01]  /*b2a0*/  PRMT R0, R4, 0x7610, R0 ;  /* 0x0000761004007816 */ /* 0x001fe20000000000 */
[----:B------:R-:W-:Y:S06]  /*b2b0*/  BRA `(.L_x_50248) ;  /* 0x0000000800ac7947 */ /* 0x000fec0003800000 */
.L_x_50253:
[----:B------:R-:W2:Y:S02]  /*b2c0*/  LDG.E.64 R2, desc[UR36][R2.64] ;  /* 0x0000002402027981 */ /* 0x000ea4000c1e1b00 */
[----:B--2---:R3:W0:Y:S02]  /*b2d0*/  F2I.F64.TRUNC R0, R2 ;  /* 0x0000000200007311 */ /* 0x004624000030d100 */
[----:B0--3--:R-:W-:Y:S05]  /*b2e0*/  BRA `(.L_x_50248) ;  /* 0x0000000800a07947 */ /* 0x009fea0003800000 */
.L_x_50243:
        /* <DEDUP_REMOVED lines=12> */
.L_x_50257:
[----:B------:R-:W2:Y:S02]  /*b3b0*/  LDG.E.64 R2, desc[UR36][R2.64] ;  /* 0x0000002402027981 */ /* 0x000ea4000c1e1b00 */
[----:B--2---:R3:W0:Y:S02]  /*b3c0*/  F2I.F64.TRUNC R0, R2 ;  /* 0x0000000200007311 */ /* 0x004624000030d100 */
[----:B0--3--:R-:W-:Y:S05]  /*b3d0*/  BRA `(.L_x_50248) ;  /* 0x0000000800647947 */ /* 0x009fea0003800000 */
.L_x_50256:
        /* <DEDUP_REMOVED lines=27> */
.L_x_50259:
        /* <DEDUP_REMOVED lines=14> */
.L_x_50258:
[----:B------:R-:W2:Y:S02]  /*b670*/  LDG.E.U16 R4, desc[UR36][R2.64] ;  /* 0x0000002402047981 */ /* 0x000ea4000c1e1500 */
[----:B--2---:R-:W-:-:S06]  /*b680*/  SHF.L.U32 R4, R4, 0x10, RZ ;  /* 0x0000001004047819 */ /* 0x004fcc00000006ff */
[----:B------:R-:W0:Y:S02]  /*b690*/  F2I.FTZ.TRUNC.NTZ R4, R4 ;  /* 0x0000000400047305 */ /* 0x000e24000021f100 */
[----:B0-----:R-:W-:Y:S01]  /*b6a0*/  PRMT R0, R4, 0x7610, R0 ;  /* 0x0000761004007816 */ /* 0x001fe20000000000 */
[----:B------:R-:W-:Y:S06]  /*b6b0*/  BRA `(.L_x_50248) ;  /* 0x0000000400ac7947 */ /* 0x000fec0003800000 */
.L_x_50255:
        /* <DEDUP_REMOVED lines=10> */
.L_x_50262:
        /* <DEDUP_REMOVED lines=21> */
.L_x_50266:
[----:B------:R-:W-:Y:S05]  /*b8b0*/  BSYNC.RECONVERGENT B1 ;  /* 0x0000000000017941 */ /* 0x000fea0003800200 */
.L_x_50265:
[----:B------:R-:W-:Y:S01]  /*b8c0*/  IMAD.SHL.U32 R0, R0, 0x100000, RZ ;  /* 0x0010000000007824 */ /* 0x000fe200078e00ff */
[----:B------:R-:W-:-:S04]  /*b8d0*/  LEA R2, R2, 0x3b800000, 0x17 ;  /* 0x3b80000002027811 */ /* 0x000fc800078eb8ff */
[----:B------:R-:W-:-:S07]  /*b8e0*/  LOP3.LUT R4, R2, R0, R7, 0xfe, !PT ;  /* 0x0000000002047212 */ /* 0x000fce00078efe07 */
.L_x_50264:
[----:B------:R-:W-:Y:S05]  /*b8f0*/  BSYNC.RECONVERGENT B0 ;  /* 0x0000000000007941 */ /* 0x000fea0003800200 */
.L_x_50263:
[----:B------:R-:W0:Y:S02]  /*b900*/  F2I.FTZ.TRUNC.NTZ R4, R4 ;  /* 0x0000000400047305 */ /* 0x000e24000021f100 */
[----:B0-----:R-:W-:Y:S01]  /*b910*/  PRMT R0, R4, 0x7610, R0 ;  /* 0x0000761004007816 */ /* 0x001fe20000000000 */
[----:B------:R-:W-:Y:S06]  /*b920*/  BRA `(.L_x_50248) ;  /* 0x0000000400107947 */ /* 0x000fec0003800000 */
.L_x_50261:
        /* <DEDUP_REMOVED lines=21> */
.L_x_50270:
[----:B------:R-:W-:Y:S05]  /*ba80*/  BSYNC.RECONVERGENT B1 ;  /* 0x0000000000017941 */ /* 0x000fea0003800200 */
.L_x_50269:
[----:B------:R-:W-:Y:S01]  /*ba90*/  IMAD.SHL.U32 R0, R0, 0x200000, RZ ;  /* 0x0020000000007824 */ /* 0x000fe200078e00ff */
[----:B------:R-:W-:-:S04]  /*baa0*/  LEA R2, R2, 0x37800000, 0x17 ;  /* 0x3780000002027811 */ /* 0x000fc800078eb8ff */
[----:B------:R-:W-:-:S07]  /*bab0*/  LOP3.LUT R4, R2, R0, R7, 0xfe, !PT ;  /* 0x0000000002047212 */ /* 0x000fce00078efe07 */
.L_x_50268:
[----:B------:R-:W-:Y:S05]  /*bac0*/  BSYNC.RECONVERGENT B0 ;  /* 0x0000000000007941 */ /* 0x000fea0003800200 */
.L_x_50267:
[----:B------:R-:W0:Y:S02]  /*bad0*/  F2I.FTZ.TRUNC.NTZ R4, R4 ;  /* 0x0000000400047305 */ /* 0x000e24000021f100 */
[----:B0-----:R-:W-:Y:S01]  /*bae0*/  PRMT R0, R4, 0x7610, R0 ;  /* 0x0000761004007816 */ /* 0x001fe20000000000 */
[----:B------:R-:W-:Y:S06]  /*baf0*/  BRA `(.L_x_50248) ;  /* 0x00000000009c7947 */ /* 0x000fec0003800000 */
.L_x_50260:
        /* <DEDUP_REMOVED lines=14> */
.L_x_50274:
[----:B------:R-:W-:Y:S05]  /*bbe0*/  BSYNC.RECONVERGENT B0 ;  /* 0x0000000000007941 */ /* 0x000fea0003800200 */
.L_x_50273:
[----:B------:R-:W0:Y:S02]  /*bbf0*/  F2I.FTZ.TRUNC.NTZ R4, R4 ;  /* 0x0000000400047305 */ /* 0x000e24000021f100 */
[----:B0-----:R-:W-:Y:S01]  /*bc00*/  PRMT R0, R4, 0x7610, R0 ;  /* 0x0000761004007816 */ /* 0x001fe20000000000 */
[----:B------:R-:W-:Y:S06]  /*bc10*/  BRA `(.L_x_50248) ;  /* 0x0000000000547947 */ /* 0x000fec0003800000 */
.L_x_50247:
        /* <DEDUP_REMOVED lines=15> */
[----:B--2-45:R-:W-:Y:S05]  /*bd10*/  CALL.ABS.NOINC R2 ;  /* 0x0000000002007343 */ /* 0x034fea0003c00000 */
.L_x_50275:
[----:B------:R-:W-:Y:S01]  /*bd20*/  PRMT R0, RZ, 0x7610, R0 ;  /* 0x00007610ff007816 */ /* 0x000fe20000000000 */
[----:B------:R-:W-:Y:S06]  /*bd30*/  BRA `(.L_x_50248) ;  /* 0x00000000000c7947 */ /* 0x000fec0003800000 */
.L_x_50272:
[----:B------:R2:W5:Y:S01]  /*bd40*/  LDG.E.U16 R0, desc[UR36][R2.64] ;  /* 0x0000002402007981 */ /* 0x000562000c1e1500 */
[----:B------:R-:W-:Y:S05]  /*bd50*/  BRA `(.L_x_50248) ;  /* 0x0000000000047947 */ /* 0x000fea0003800000 */
.L_x_50271:
[----:B------:R1:W5:Y:S02]  /*bd60*/  LDG.E.U16 R0, desc[UR36][R2.64] ;  /* 0x0000002402007981 */ /* 0x000364000c1e1500 */
.L_x_50248:
        /* <DEDUP_REMOVED lines=20> */
.L_x_50280:
        /* <DEDUP_REMOVED lines=17> */
.L_x_50279:
[----:B------:R-:W-:Y:S05]  /*bfc0*/  BSYNC.RECONVERGENT B1 ;  /* 0x0000000000017941 */ /* 0x000fea0003800200 */
.L_x_50278:
[----:B------:R-:W-:Y:S05]  /*bfd0*/  BRA `(.L_x_50281) ;  /* 0x0000000000287947 */ /* 0x000fea0003800000 */
.L_x_50277:
        /* <DEDUP_REMOVED lines=10> */
.L_x_50281:
[----:B------:R-:W-:Y:S05]  /*c080*/  BSYNC.RECONVERGENT B0 ;  /* 0x0000000000007941 */ /* 0x000fea0003800200 */
.L_x_50276:
        /* <DEDUP_REMOVED lines=16> */
.L_x_50285:
[----:B------:R0:W-:Y:S01]  /*c190*/  STG.E.U8 desc[UR36][R2.64], R5 ;  /* 0x0000000502007986 */ /* 0x0001e2000c101124 */
[----:B------:R-:W-:Y:S05]  /*c1a0*/  BRA `(.L_x_50287) ;  /* 0x0000000c00587947 */ /* 0x000fea0003800000 */
.L_x_50284:
        /* <DEDUP_REMOVED lines=11> */
.L_x_50289:
[----:B------:R-:W-:-:S05]  /*c260*/  PRMT R5, R5, 0x9910, RZ ;  /* 0x0000991005057816 */ /* 0x000fca00000000ff */
[----:B------:R0:W-:Y:S01]  /*c270*/  STG.E desc[UR36][R2.64], R5 ;  /* 0x0000000502007986 */ /* 0x0001e2000c101924 */
[----:B------:R-:W-:Y:S05]  /*c280*/  BRA `(.L_x_50287) ;  /* 0x0000000c00207947 */ /* 0x000fea0003800000 */
.L_x_50288:
[----:B------:R0:W-:Y:S01]  /*c290*/  STG.E.U16 desc[UR36][R2.64], R5 ;  /* 0x0000000502007986 */ /* 0x0001e2000c101524 */
[----:B------:R-:W-:Y:S05]  /*c2a0*/  BRA `(.L_x_50287) ;  /* 0x0000000c00187947 */ /* 0x000fea0003800000 */
.L_x_50283:
        /* <DEDUP_REMOVED lines=9> */
.L_x_50291:
[----:B------:R-:W0:Y:S02]  /*c340*/  I2F.S16 R0, R5 ;  /* 0x0000000500007306 */ /* 0x000e240000101400 */
[----:B0-----:R-:W-:-:S05]  /*c350*/  F2FP.F16.F32.PACK_AB R0, RZ, R0 ;  /* 0x00000000ff00723e */ /* 0x001fca00000000ff */
[----:B------:R0:W-:Y:S01]  /*c360*/  STG.E.U16 desc[UR36][R2.64], R0 ;  /* 0x0000000002007986 */ /* 0x0001e2000c101524 */
[----:B------:R-:W-:Y:S05]  /*c370*/  BRA `(.L_x_50287) ;  /* 0x0000000800e47947 */ /* 0x000fea0003800000 */
.L_x_50290:
        /* <DEDUP_REMOVED lines=10> */
.L_x_50293:
[----:B------:R-:W0:Y:S02]  /*c420*/  I2F.S16 R5, R5 ;  /* 0x0000000500057306 */ /* 0x000e240000101400 */
[----:B0-----:R-:W-:-:S04]  /*c430*/  F2FP.F16.F32.PACK_AB R5, RZ, R5 ;  /* 0x00000005ff05723e */ /* 0x001fc800000000ff */
[----:B------:R-:W-:-:S05]  /*c440*/  PRMT R5, R5, 0x5410, RZ ;  /* 0x0000541005057816 */ /* 0x000fca00000000ff */
[----:B------:R0:W-:Y:S01]  /*c450*/  STG.E desc[UR36][R2.64], R5 ;  /* 0x0000000502007986 */ /* 0x0001e2000c101924 */
[----:B------:R-:W-:Y:S05]  /*c460*/  BRA `(.L_x_50287) ;  /* 0x0000000800a87947 */ /* 0x000fea0003800000 */
.L_x_50292:
[----:B------:R-:W0:Y:S02]  /*c470*/  I2F.F64.S16 R4, R5 ;  /* 0x0000000500047312 */ /* 0x000e240000101c00 */
[----:B0-----:R0:W-:Y:S01]  /*c480*/  STG.E.64 desc[UR36][R2.64], R4 ;  /* 0x0000000402007986 */ /* 0x0011e2000c101b24 */
[----:B------:R-:W-:Y:S05]  /*c490*/  BRA `(.L_x_50287) ;  /* 0x00000008009c7947 */ /* 0x000fea0003800000 */
.L_x_50282:
        /* <DEDUP_REMOVED lines=12> */
.L_x_50297:
        /* <DEDUP_REMOVED lines=18> */
.L_x_50300:
[----:B------:R-:W-:-:S04]  /*c680*/  SHF.R.U32.HI R5, RZ, 0x18, R5 ;  /* 0x00000018ff057819 */ /* 0x000fc80000011605 */
[----:B------:R-:W-:-:S07]  /*c690*/  LOP3.LUT R0, R0, 0x80, R5, 0xf8, !PT ;  /* 0x0000008000007812 */ /* 0x000fce00078ef805 */
.L_x_50299:
[----:B------:R-:W-:Y:S05]  /*c6a0*/  BSYNC.RECONVERGENT B0 ;  /* 0x0000000000007941 */ /* 0x000fea0003800200 */
.L_x_50298:
[----:B------:R0:W-:Y:S01]  /*c6b0*/  STG.E.U8 desc[UR36][R2.64], R0 ;  /* 0x0000000002007986 */ /* 0x0001e2000c101124 */
[----:B------:R-:W-:Y:S05]  /*c6c0*/  BRA `(.L_x_50287) ;  /* 0x0000000800107947 */ /* 0x000fea0003800000 */
.L_x_50296:
        /* <DEDUP_REMOVED lines=18> */
.L_x_50303:
[----:B------:R-:W-:-:S04]  /*c7f0*/  SHF.R.U32.HI R5, RZ, 0x18, R5 ;  /* 0x00000018ff057819 */ /* 0x000fc80000011605 */
[----:B------:R-:W-:-:S07]  /*c800*/  LOP3.LUT R0, R0, 0x80, R5, 0xf8, !PT ;  /* 0x0000008000007812 */ /* 0x000fce00078ef805 */
.L_x_50302:
[----:B------:R-:W-:Y:S05]  /*c810*/  BSYNC.RECONVERGENT B0 ;  /* 0x0000000000007941 */ /* 0x000fea0003800200 */
.L_x_50301:
[----:B------:R0:W-:Y:S01]  /*c820*/  STG.E.U8 desc[UR36][R2.64], R0 ;  /* 0x0000000002007986 */ /* 0x0001e2000c101124 */
[----:B------:R-:W-:Y:S05]  /*c830*/  BRA `(.L_x_50287) ;  /* 0x0000000400b47947 */ /* 0x000fea0003800000 */
.L_x_50295:
        /* <DEDUP_REMOVED lines=23> */
.L_x_50305:
[----:B------:R-:W-:-:S05]  /*c9b0*/  PRMT R5, R5, 0x9910, RZ ;  /* 0x0000991005057816 */ /* 0x000fca00000000ff */
[----:B------:R-:W-:-:S05]  /*c9c0*/  IMAD.MOV.U32 R4, RZ, RZ, R5 ;  /* 0x000000ffff047224 */ /* 0x000fca00078e0005 */
[----:B------:R-:W-:-:S05]  /*c9d0*/  SHF.R.S32.HI R5, RZ, 0x1f, R4 ;  /* 0x0000001fff057819 */ /* 0x000fca0000011404 */
[----:B------:R0:W-:Y:S01]  /*c9e0*/  STG.E.64 desc[UR36][R2.64], R4 ;  /* 0x0000000402007986 */ /* 0x0001e2000c101b24 */
[----:B------:R-:W-:Y:S05]  /*c9f0*/  BRA `(.L_x_50287) ;  /* 0x0000000400447947 */ /* 0x000fea0003800000 */
.L_x_50304:
[----:B------:R-:W-:-:S05]  /*ca00*/  PRMT R5, R5, 0x9910, RZ ;  /* 0x0000991005057816 */ /* 0x000fca00000000ff */
[----:B------:R0:W-:Y:S01]  /*ca10*/  STG.E desc[UR36][R2.64], R5 ;  /* 0x0000000502007986 */ /* 0x0001e2000c101924 */
[----:B------:R-:W-:Y:S05]  /*ca20*/  BRA `(.L_x_50287) ;  /* 0x0000000400387947 */ /* 0x000fea0003800000 */
.L_x_50294:
        /* <DEDUP_REMOVED lines=11> */
.L_x_50307:
[----:B------:R-:W-:Y:S01]  /*cae0*/  CS2R R6, SRZ ;  /* 0x0000000000067805 */ /* 0x000fe2000001ff00 */
[----:B------:R-:W0:Y:S04]  /*caf0*/  I2F.F64.S16 R4, R5 ;  /* 0x0000000500047312 */ /* 0x000e280000101c00 */
[----:B0-----:R0:W-:Y:S01]  /*cb00*/  STG.E.128 desc[UR36][R2.64], R4 ;  /* 0x0000000402007986 */ /* 0x0011e2000c101d24 */
[----:B------:R-:W-:Y:S05]  /*cb10*/  BRA `(.L_x_50287) ;  /* 0x0000000000fc7947 */ /* 0x000fea0003800000 */
.L_x_50306:
[----:B------:R-:W-:-:S09]  /*cb20*/  UISETP.NE.AND UP0, UPT, UR6, 0xf, UPT ;  /* 0x0000000f0600788c */ /* 0x000fd2000bf05270 */
[----:B------:R-:W-:Y:S05]  /*cb30*/  BRA.U !UP0, `(.L_x_50308) ;  /* 0x0000000108e87547 */ /* 0x000fea000b800000 */
[----:B------:R-:W-:-:S09]  /*cb40*/  UISETP.NE.AND UP0, UPT, UR6, 0x17, UPT ;  /* 0x000000170600788c */ /* 0x000fd2000bf05270 */
[----:B------:R-:W-:Y:S05]  /*cb50*/  BRA.U !UP0, `(.L_x_50309) ;  /* 0x0000000108907547 */ /* 0x000fea000b800000 */
[----:B------:R-:W-:-:S09]  /*cb60*/  UISETP.NE.AND UP0, UPT, UR6, 0x18, UPT ;  /* 0x000000180600788c */ /* 0x000fd2000bf05270 */
[----:B------:R-:W-:Y:S05]  /*cb70*/  BRA.U !UP0, `(.L_x_50310) ;  /* 0x0000000108447547 */ /* 0x000fea000b800000 */
.L_x_50286:
[----:B------:R-:W-:Y:S01]  /*cb80*/  MOV R0, 0x0 ;  /* 0x0000000000007802 */ /* 0x000fe20000000f00 */
[----:B------:R-:W0:Y:S01]  /*cb90*/  LDCU.64 UR4, c[0x4][0x198] ;  /* 0x01003300ff0477ac */ /* 0x000e220008000a00 */
[----:B------:R-:W-:Y:S02]  /*cba0*/  HFMA2 R13, -RZ, RZ, 0, 0 ;  /* 0x00000000ff0d7431 */ /* 0x000fe400000001ff */
[----:B------:R-:W-:Y:S01]  /*cbb0*/  IMAD.MOV.U32 R8, RZ, RZ, 0x65 ;  /* 0x00000065ff087424 */ /* 0x000fe200078e00ff */
[----:B------:R1:W2:Y:S01]  /*cbc0*/  LDC.64 R2, c[0x4][R0] ;  /* 0x0100000000027b82 */ /* 0x0002a20000000a00 */
[----:B------:R-:W3:Y:S01]  /*cbd0*/  LDCU.64 UR6, c[0x4][0x1a0] ;  /* 0x01003400ff0677ac */ /* 0x000ee20008000a00 */
[----:B------:R-:W-:Y:S01]  /*cbe0*/  IMAD.MOV.U32 R12, RZ, RZ, 0x1 ;  /* 0x00000001ff0c7424 */ /* 0x000fe200078e00ff */
[----:B------:R-:W5:Y:S01]  /*cbf0*/  LDCU.64 UR8, c[0x4][0x50] ;  /* 0x01000a00ff0877ac */ /* 0x000f620008000a00 */
[----:B0-----:R-:W-:Y:S02]  /*cc00*/  IMAD.U32 R4, RZ, RZ, UR4 ;  /* 0x00000004ff047e24 */ /* 0x001fe4000f8e00ff */
[----:B------:R-:W-:Y:S01]  /*cc10*/  IMAD.U32 R5, RZ, RZ, UR5 ;  /* 0x00000005ff057e24 */ /* 0x000fe2000f8e00ff */
[----:B---3--:R-:W-:Y:S01]  /*cc20*/  MOV R6, UR6 ;  /* 0x0000000600067c02 */ /* 0x008fe20008000f00 */
[----:B------:R-:W-:-:S02]  /*cc30*/  IMAD.U32 R7, RZ, RZ, UR7 ;  /* 0x00000007ff077e24 */ /* 0x000fc4000f8e00ff */
[----:B-----5:R-:W-:Y:S02]  /*cc40*/  IMAD.U32 R10, RZ, RZ, UR8 ;  /* 0x00000008ff0a7e24 */ /* 0x020fe4000f8e00ff */
[----:B-1----:R-:W-:-:S07]  /*cc50*/  IMAD.U32 R11, RZ, RZ, UR9 ;  /* 0x00000009ff0b7e24 */ /* 0x002fce000f8e00ff */
[----:B------:R-:W-:-:S07]  /*cc60*/  LEPC R20, `(.L_x_50311) ;  /* 0x000000001014794e */ /* 0x000fce0000000000 */
[----:B--2-4-:R-:W-:Y:S05]  /*cc70*/  CALL.ABS.NOINC R2 ;  /* 0x0000000002007343 */ /* 0x014fea0003c00000 */
.L_x_50311:
[----:B------:R-:W-:Y:S05]  /*cc80*/  BRA `(.L_x_50287) ;  /* 0x0000000000a07947 */ /* 0x000fea0003800000 */
.L_x_50310:
        /* <DEDUP_REMOVED lines=13> */
.L_x_50313:
[----:B------:R-:W-:Y:S05]  /*cd60*/  BSYNC.RECONVERGENT B0 ;  /* 0x0000000000007941 */ /* 0x000fea0003800200 */
.L_x_50312:
[----:B------:R-:W-:-:S05]  /*cd70*/  LOP3.LUT R7, R0, 0x80, R7, 0xf8, !PT ;  /* 0x0000008000077812 */ /* 0x000fca00078ef807 */
[----:B------:R1:W-:Y:S01]  /*cd80*/  STG.E.U8 desc[UR36][R2.64], R7 ;  /* 0x0000000702007986 */ /* 0x0003e2000c101124 */
[----:B------:R-:W-:Y:S05]  /*cd90*/  BRA `(.L_x_50287) ;  /* 0x00000000005c7947 */ /* 0x000fea0003800000 */
.L_x_50309:
        /* <DEDUP_REMOVED lines=12> */
.L_x_50315:
[----:B------:R-:W-:Y:S01]  /*ce60*/  IMAD.MOV.U32 R0, RZ, RZ, 0x7f ;  /* 0x0000007fff007424 */ /* 0x000fe200078e00ff */
[----:B------:R-:W-:-:S04]  /*ce70*/  ISETP.GT.U32.AND P0, PT, R4, 0x7f800000, PT ;  /* 0x7f8000000400780c */ /* 0x000fc80003f04070 */
[----:B------:R-:W-:-:S09]  /*ce80*/  SEL R0, R0, 0x7c, P0 ;  /* 0x0000007c00007807 */ /* 0x000fd20000000000 */
.L_x_50316:
[----:B------:R-:W-:Y:S05]  /*ce90*/  BSYNC.RECONVERGENT B0 ;  /* 0x0000000000007941 */ /* 0x000fea0003800200 */
.L_x_50314:
[----:B------:R-:W-:-:S04]  /*cea0*/  SHF.R.U32.HI R5, RZ, 0x18, R5 ;  /* 0x00000018ff057819 */ /* 0x000fc80000011605 */
[----:B------:R-:W-:-:S05]  /*ceb0*/  LOP3.LUT R5, R0, 0x80, R5, 0xf8, !PT ;  /* 0x0000008000057812 */ /* 0x000fca00078ef805 */
[----:B------:R0:W-:Y:S01]  /*cec0*/  STG.E.U8 desc[UR36][R2.64], R5 ;  /* 0x0000000502007986 */ /* 0x0001e2000c101124 */
[----:B------:R-:W-:Y:S05]  /*ced0*/  BRA `(.L_x_50287) ;  /* 0x00000000000c7947 */ /* 0x000fea0003800000 */
.L_x_50308:
[----:B------:R-:W0:Y:S02]  /*cee0*/  I2F.S16 R0, R5 ;  /* 0x0000000500007306 */ /* 0x000e240000101400 */
[----:B0-----:R-:W-:-:S05]  /*cef0*/  F2FP.BF16.F32.PACK_AB R0, RZ, R0 ;  /* 0x00000000ff00723e */ /* 0x001fca00000010ff */
[----:B------:R2:W-:Y:S02]  /*cf00*/  STG.E.U16 desc[UR36][R2.64], R0 ;  /* 0x0000000002007986 */ /* 0x0005e4000c101524 */
.L_x_50287:
[----:B------:R-:W-:-:S07]  /*cf10*/  VIADD R17, R17, 0x80 ;  /* 0x0000008011117836 */ /* 0x000fce0000000000 */
.L_x_50208:
[----:B------:R-:W-:Y:S05]  /*cf20*/  BSYNC.RECONVERGENT B6 ;  /* 0x0000000000067941 */ /* 0x000fea0003800200 */
.L_x_50207:
[----:B------:R-:W5:Y:S02]  /*cf30*/  LDCU UR4, c[0x0][0x380] ;  /* 0x00007000ff0477ac */ /* 0x000f640008000800 */
[----:B-----5:R-:W-:-:S13]  /*cf40*/  ISETP.GE.AND P0, PT, R17, UR4, PT ;  /* 0x0000000411007c0c */ /* 0x020fda000bf06270 */
[----:B------:R-:W-:Y:S05]  /*cf50*/  @P0 EXIT ;  /* 0x000000000000094d */ /* 0x000fea0003800000 */
[----:B------:R-:W5:Y:S01]  /*cf60*/  LDCU UR4, c[0x0][0x388] ;  /* 0x00007100ff0477ac */ /* 0x000f620008000800 */
[----:B------:R-:W-:Y:S01]  /*cf70*/  IMAD.MOV.U32 R18, RZ, RZ, RZ ;  /* 0x000000ffff127224 */ /* 0x000fe200078e00ff */
[----:B------:R-:W-:Y:S01]  /*cf80*/  MOV R16, RZ ;  /* 0x000000ff00107202 */ /* 0x000fe20000000f00 */
[----:B0-2---:R-:W-:Y:S01]  /*cf90*/  IMAD.MOV.U32 R0, RZ, RZ, RZ ;  /* 0x000000ffff007224 */ /* 0x005fe200078e00ff */
[----:B-----5:R-:W-:-:S09]  /*cfa0*/  UISETP.NE.AND UP0, UPT, UR4, URZ, UPT ;  /* 0x000000ff0400728c */ /* 0x020fd2000bf05270 */
[----:B------:R-:W-:Y:S05]  /*cfb0*/  BRA.U !UP0, `(.L_x_50317) ;  /* 0x0000001508707547 */ /* 0x000fea000b800000 */
[----:B------:R-:W1:Y:S01]  /*cfc0*/  LDCU.64 UR4, c[0x0][0x390] ;  /* 0x00007200ff0477ac */ /* 0x000e620008000a00 */
[----:B------:R-:W-:Y:S01]  /*cfd0*/  IMAD.MOV.U32 R16, RZ, RZ, RZ ;  /* 0x000000ffff107224 */ /* 0x000fe200078e00ff */
[----:B------:R-:W0:Y:S01]  /*cfe0*/  LDCU UR6, c[0x0][0x38c] ;  /* 0x00007180ff0677ac */ /* 0x000e220008000800 */
[----:B------:R-:W2:Y:S01]  /*cff0*/  LDCU.64 UR8, c[0x0][0x4b8] ;  /* 0x00009700ff0877ac */ /* 0x000ea20008000a00 */
[----:B------:R-:W-:Y:S01]  /*d000*/  UISETP.NE.AND UP0, UPT, UR39, URZ, UPT ;  /* 0x000000ff2700728c */ /* 0x000fe2000bf05270 */
[----:B-1-34-:R-:W-:Y:S01]  /*d010*/  IMAD.HI.U32 R2, R17, UR4, R16 ;  /* 0x0000000411027c27 */ /* 0x01afe2000f8e0010 */
[----:B------:R-:W1:Y:S04]  /*d020*/  LDCU UR4, c[0x0][0x4c0] ;  /* 0x00009800ff0477ac */ /* 0x000e680008000800 */
[----:B------:R-:W-:-:S05]  /*d030*/  SHF.R.U32.HI R3, RZ, UR5, R2 ;  /* 0x00000005ff037c19 */ /* 0x000fca0008011602 */
[----:B------:R-:W-:-:S04]  /*d040*/  IMAD.MOV R0, RZ, RZ, -R3 ;  /* 0x000000ffff007224 */ /* 0x000fc800078e0a03 */
[----:B0-----:R-:W-:-:S04]  /*d050*/  IMAD R17, R0, UR6, R17 ;  /* 0x0000000600117c24 */ /* 0x001fc8000f8e0211 */
[C---:B--2---:R-:W-:Y:S02]  /*d060*/  IMAD R16, R17.reuse, UR8, RZ ;  /* 0x0000000811107c24 */ /* 0x044fe4000f8e02ff */
        /* <DEDUP_REMOVED lines=337> */
.L_x_50317:
[----:B------:R-:W0:Y:S01]  /*e580*/  LDCU.64 UR6, c[0x0][0x5e8] ;  /* 0x0000bd00ff0677ac */ /* 0x000e220008000a00 */
[----:B------:R-:W1:Y:S01]  /*e590*/  LDCU.64 UR8, c[0x0][0x5f0] ;  /* 0x0000be00ff0877ac */ /* 0x000e620008000a00 */
[----:B------:R-:W-:-:S04]  /*e5a0*/  UPRMT UR4, UR40, 0x7771, URZ ;  /* 0x0000777128047896 */ /* 0x000fc800080000ff */
[----:B------:R-:W-:Y:S01]  /*e5b0*/  UISETP.GT.AND UP0, UPT, UR4, 0x9, UPT ;  /* 0x000000090400788c */ /* 0x000fe2000bf04270 */
[----:B0-----:R-:W-:Y:S02]  /*e5c0*/  IADD3 R16, P0, PT, R16, UR6, RZ ;  /* 0x0000000610107c10 */ /* 0x001fe4000ff1e0ff */
[----:B-1-34-:R-:W-:-:S03]  /*e5d0*/  IADD3 R2, P1, PT, R0, UR8, RZ ;  /* 0x0000000800027c10 */ /* 0x01afc6000ff3e0ff */
        /* <DEDUP_REMOVED lines=13> */
.L_x_50321:
[----:B------:R1:W5:Y:S01]  /*e6b0*/  LDG.E.U8 R19, desc[UR36][R2.64] ;  /* 0x0000002402137981 */ /* 0x000362000c1e1100 */
[----:B------:R-:W-:Y:S05]  /*e6c0*/  BRA `(.L_x_50323) ;  /* 0x0000000c004c7947 */ /* 0x000fea0003800000 */
.L_x_50320:
        /* <DEDUP_REMOVED lines=8> */
.L_x_50325:
[----:B------:R4:W5:Y:S01]  /*e750*/  LDG.E.U16 R19, desc[UR36][R2.64] ;  /* 0x0000002402137981 */ /* 0x000962000c1e1500 */
[----:B------:R-:W-:Y:S05]  /*e760*/  BRA `(.L_x_50323) ;  /* 0x0000000c00247947 */ /* 0x000fea0003800000 */
.L_x_50324:
[----:B------:R2:W5:Y:S01]  /*e770*/  LDG.E.U16 R19, desc[UR36][R2.64] ;  /* 0x0000002402137981 */ /* 0x000562000c1e1500 */
[----:B------:R-:W-:Y:S05]  /*e780*/  BRA `(.L_x_50323) ;  /* 0x0000000c001c7947 */ /* 0x000fea0003800000 */
.L_x_50319:
        /* <DEDUP_REMOVED lines=9> */
.L_x_50327:
[----:B------:R-:W2:Y:S02]  /*e820*/  LDG.E.U16 R0, desc[UR36][R2.64] ;  /* 0x0000002402007981 */ /* 0x000ea4000c1e1500 */
[----:B--2---:R-:W-:-:S06]  /*e830*/  HADD2.F32 R0, -RZ, R0.H0_H0 ;  /* 0x20000000ff007230 */ /* 0x004fcc0000004100 */
[----:B------:R-:W0:Y:S02]  /*e840*/  F2I.FTZ.TRUNC.NTZ R0, R0 ;  /* 0x0000000000007305 */ /* 0x000e24000021f100 */
[----:B0-----:R-:W-:Y:S01]  /*e850*/  PRMT R19, R0, 0x7610, R19 ;  /* 0x0000761000137816 */ /* 0x001fe20000000013 */
[----:B------:R-:W-:Y:S06]  /*e860*/  BRA `(.L_x_50323) ;  /* 0x0000000800e47947 */ /* 0x000fec0003800000 */
.L_x_50326:
        /* <DEDUP_REMOVED lines=9> */
.L_x_50329:
[----:B------:R-:W2:Y:S02]  /*e900*/  LDG.E.U16 R2, desc[UR36][R2.64] ;  /* 0x0000002402027981 */ /* 0x000ea4000c1e1500 */
[----:B--2---:R-:W-:-:S06]  /*e910*/  HADD2.F32 R0, -RZ, R2.H0_H0 ;  /* 0x20000002ff007230 */ /* 0x004fcc0000004100 */
[----:B------:R-:W0:Y:S02]  /*e920*/  F2I.FTZ.TRUNC.NTZ R0, R0 ;  /* 0x0000000000007305 */ /* 0x000e24000021f100 */
[----:B0-----:R-:W-:Y:S01]  /*e930*/  PRMT R19, R0, 0x7610, R19 ;  /* 0x0000761000137816 */ /* 0x001fe20000000013 */
[----:B------:R-:W-:Y:S06]  /*e940*/  BRA `(.L_x_50323) ;  /* 0x0000000800ac7947 */ /* 0x000fec0003800000 */
.L_x_50328:
[----:B------:R-:W2:Y:S02]  /*e950*/  LDG.E.64 R2, desc[UR36][R2.64] ;  /* 0x0000002402027981 */ /* 0x000ea4000c1e1b00 */
[----:B--2---:R0:W1:Y:S02]  /*e960*/  F2I.F64.TRUNC R19, R2 ;  /* 0x0000000200137311 */ /* 0x004064000030d100 */
[----:B01----:R-:W-:Y:S05]  /*e970*/  BRA `(.L_x_50323) ;  /* 0x0000000800a07947 */ /* 0x003fea0003800000 */
.L_x_50318:
        /* <DEDUP_REMOVED lines=12> */
.L_x_50332:
[----:B------:R-:W2:Y:S02]  /*ea40*/  LDG.E.64 R2, desc[UR36][R2.64] ;  /* 0x0000002402027981 */ /* 0x000ea4000c1e1b00 */
[----:B--2---:R0:W1:Y:S02]  /*ea50*/  F2I.F64.TRUNC R19, R2 ;  /* 0x0000000200137311 */ /* 0x004064000030d100 */
[----:B01----:R-:W-:Y:S05]  /*ea60*/  BRA `(.L_x_50323) ;  /* 0x0000000800647947 */ /* 0x003fea0003800000 */
.L_x_50331:
        /* <DEDUP_REMOVED lines=27> */
.L_x_50334:
        /* <DEDUP_REMOVED lines=14> */
.L_x_50333:
[----:B------:R-:W2:Y:S02]  /*ed00*/  LDG.E.U16 R0, desc[UR36][R2.64] ;  /* 0x0000002402007981 */ /* 0x000ea4000c1e1500 */
[----:B--2---:R-:W-:-:S06]  /*ed10*/  IMAD.U32 R0, R0, 0x10000, RZ ;  /* 0x0001000000007824 */ /* 0x004fcc00078e00ff */
[----:B------:R-:W0:Y:S02]  /*ed20*/  F2I.FTZ.TRUNC.NTZ R0, R0 ;  /* 0x0000000000007305 */ /* 0x000e24000021f100 */
[----:B0-----:R-:W-:Y:S01]  /*ed30*/  PRMT R19, R0, 0x7610, R19 ;  /* 0x0000761000137816 */ /* 0x001fe20000000013 */
[----:B------:R-:W-:Y:S06]  /*ed40*/  BRA `(.L_x_50323) ;  /* 0x0000000400ac7947 */ /* 0x000fec0003800000 */
.L_x_50330:
        /* <DEDUP_REMOVED lines=10> */
.L_x_50337:
        /* <DEDUP_REMOVED lines=21> */
.L_x_50341:
[----:B------:R-:W-:Y:S05]  /*ef40*/  BSYNC.RECONVERGENT B1 ;  /* 0x0000000000017941 */ /* 0x000fea0003800200 */
.L_x_50340:
[----:B------:R-:W-:Y:S01]  /*ef50*/  IMAD.SHL.U32 R0, R0, 0x100000, RZ ;  /* 0x0010000000007824 */ /* 0x000fe200078e00ff */
[----:B------:R-:W-:-:S04]  /*ef60*/  LEA R2, R2, 0x3b800000, 0x17 ;  /* 0x3b80000002027811 */ /* 0x000fc800078eb8ff */
[----:B------:R-:W-:-:S07]  /*ef70*/  LOP3.LUT R0, R2, R0, R7, 0xfe, !PT ;  /* 0x0000000002007212 */ /* 0x000fce00078efe07 */
.L_x_50339:
[----:B------:R-:W-:Y:S05]  /*ef80*/  BSYNC.RECONVERGENT B0 ;  /* 0x0000000000007941 */ /* 0x000fea0003800200 */
.L_x_50338:
[----:B------:R-:W0:Y:S02]  /*ef90*/  F2I.FTZ.TRUNC.NTZ R0, R0 ;  /* 0x0000000000007305 */ /* 0x000e24000021f100 */
[----:B0-----:R-:W-:Y:S01]  /*efa0*/  PRMT R19, R0, 0x7610, R19 ;  /* 0x0000761000137816 */ /* 0x001fe20000000013 */
[----:B------:R-:W-:Y:S06]  /*efb0*/  BRA `(.L_x_50323) ;  /* 0x0000000400107947 */ /* 0x000fec0003800000 */
.L_x_50336:
        /* <DEDUP_REMOVED lines=21> */
.L_x_50345:
[----:B------:R-:W-:Y:S05]  /*f110*/  BSYNC.RECONVERGENT B1 ;  /* 0x0000000000017941 */ /* 0x000fea0003800200 */
.L_x_50344:
[----:B------:R-:W-:Y:S02]  /*f120*/  SHF.L.U32 R0, R0, 0x15, RZ ;  /* 0x0000001500007819 */ /* 0x000fe400000006ff */
[----:B------:R-:W-:-:S04]  /*f130*/  LEA R2, R2, 0x37800000, 0x17 ;  /* 0x3780000002027811 */ /* 0x000fc800078eb8ff */
[----:B------:R-:W-:-:S07]  /*f140*/  LOP3.LUT R0, R2, R0, R7, 0xfe, !PT ;  /* 0x0000000002007212 */ /* 0x000fce00078efe07 */
.L_x_50343:
[----:B------:R-:W-:Y:S05]  /*f150*/  BSYNC.RECONVERGENT B0 ;  /* 0x0000000000007941 */ /* 0x000fea0003800200 */
.L_x_50342:
[----:B------:R-:W0:Y:S02]  /*f160*/  F2I.FTZ.TRUNC.NTZ R0, R0 ;  /* 0x0000000000007305 */ /* 0x000e24000021f100 */
[----:B0-----:R-:W-:Y:S01]  /*f170*/  PRMT R19, R0, 0x7610, R19 ;  /* 0x0000761000137816 */ /* 0x001fe20000000013 */
[----:B------:R-:W-:Y:S06]  /*f180*/  BRA `(.L_x_50323) ;  /* 0x00000000009c7947 */ /* 0x000fec0003800000 */
.L_x_50335:
        /* <DEDUP_REMOVED lines=14> */
.L_x_50349:
[----:B------:R-:W-:Y:S05]  /*f270*/  BSYNC.RECONVERGENT B0 ;  /* 0x0000000000007941 */ /* 0x000fea0003800200 */
.L_x_50348:
[----:B------:R-:W0:Y:S02]  /*f280*/  F2I.FTZ.TRUNC.NTZ R0, R0 ;  /* 0x0000000000007305 */ /* 0x000e24000021f100 */
[----:B0-----:R-:W-:Y:S01]  /*f290*/  PRMT R19, R0, 0x7610, R19 ;  /* 0x0000761000137816 */ /* 0x001fe20000000013 */
[----:B------:R-:W-:Y:S06]  /*f2a0*/  BRA `(.L_x_50323) ;  /* 0x0000000000547947 */ /* 0x000fec0003800000 */
.L_x_50322:
        /* <DEDUP_REMOVED lines=16> */
.L_x_50350:
[----:B------:R-:W-:Y:S01]  /*f3b0*/  PRMT R19, RZ, 0x7610, R19 ;  /* 0x00007610ff137816 */ /* 0x000fe20000000013 */
[----:B------:R-:W-:Y:S06]  /*f3c0*/  BRA `(.L_x_50323) ;  /* 0x00000000000c7947 */ /* 0x000fec0003800000 */
.L_x_50347:
[----:B------:R0:W5:Y:S01]  /*f3d0*/  LDG.E.U16 R19, desc[UR36][R2.64] ;  /* 0x0000002402137981 */ /* 0x000162000c1e1500 */
[----:B------:R-:W-:Y:S05]  /*f3e0*/  BRA `(.L_x_50323) ;  /* 0x0000000000047947 */ /* 0x000fea0003800000 */
.L_x_50346:
[----:B------:R0:W5:Y:S02]  /*f3f0*/  LDG.E.U16 R19, desc[UR36][R2.64] ;  /* 0x0000002402137981 */ /* 0x000164000c1e1500 */
.L_x_50323:
        /* <DEDUP_REMOVED lines=16> */
.L_x_50354:
[----:B------:R0:W5:Y:S01]  /*f500*/  LDG.E.U8 R0, desc[UR36][R2.64] ;  /* 0x0000002402007981 */ /* 0x000162000c1e1100 */
[----:B------:R-:W-:Y:S05]  /*f510*/  BRA `(.L_x_50356) ;  /* 0x0000000c004c7947 */ /* 0x000fea0003800000 */
.L_x_50353:
        /* <DEDUP_REMOVED lines=8> */
.L_x_50358:
[----:B------:R0:W5:Y:S01]  /*f5a0*/  LDG.E.U16 R0, desc[UR36][R2.64] ;  /* 0x0000002402007981 */ /* 0x000162000c1e1500 */
[----:B------:R-:W-:Y:S05]  /*f5b0*/  BRA `(.L_x_50356) ;  /* 0x0000000c00247947 */ /* 0x000fea0003800000 */
.L_x_50357:
[----:B------:R0:W5:Y:S01]  /*f5c0*/  LDG.E.U16 R0, desc[UR36][R2.64] ;  /* 0x0000002402007981 */ /* 0x000162000c1e1500 */
[----:B------:R-:W-:Y:S05]  /*f5d0*/  BRA `(.L_x_50356) ;  /* 0x0000000c001c7947 */ /* 0x000fea0003800000 */
.L_x_50352:
        /* <DEDUP_REMOVED lines=9> */
.L_x_50360:
[----:B------:R-:W2:Y:S02]  /*f670*/  LDG.E.U16 R4, desc[UR36][R2.64] ;  /* 0x0000002402047981 */ /* 0x000ea4000c1e1500 */
[----:B--2---:R-:W-:-:S06]  /*f680*/  HADD2.F32 R4, -RZ, R4.H0_H0 ;  /* 0x20000004ff047230 */ /* 0x004fcc0000004100 */
[----:B------:R-:W0:Y:S02]  /*f690*/  F2I.FTZ.TRUNC.NTZ R4, R4 ;  /* 0x0000000400047305 */ /* 0x000e24000021f100 */
[----:B0-----:R-:W-:Y:S01]  /*f6a0*/  PRMT R0, R4, 0x7610, R0 ;  /* 0x0000761004007816 */ /* 0x001fe20000000000 */
[----:B------:R-:W-:Y:S06]  /*f6b0*/  BRA `(.L_x_50356) ;  /* 0x0000000800e47947 */ /* 0x000fec0003800000 */
.L_x_50359:
        /* <DEDUP_REMOVED lines=9> */
.L_x_50362:
[----:B------:R-:W2:Y:S02]  /*f750*/  LDG.E.U16 R2, desc[UR36][R2.64] ;  /* 0x0000002402027981 */ /* 0x000ea4000c1e1500 */
[----:B--2---:R-:W-:-:S06]  /*f760*/  HADD2.F32 R4, -RZ, R2.H0_H0 ;  /* 0x20000002ff047230 */ /* 0x004fcc0000004100 */
[----:B------:R-:W0:Y:S02]  /*f770*/  F2I.FTZ.TRUNC.NTZ R4, R4 ;  /* 0x0000000400047305 */ /* 0x000e24000021f100 */
[----:B0-----:R-:W-:Y:S01]  /*f780*/  PRMT R0, R4, 0x7610, R0 ;  /* 0x0000761004007816 */ /* 0x001fe20000000000 */
[----:B------:R-:W-:Y:S06]  /*f790*/  BRA `(.L_x_50356) ;  /* 0x0000000800ac7947 */ /* 0x000fec0003800000 */
.L_x_50361:
[----:B------:R-:W2:Y:S02]  /*f7a0*/  LDG.E.64 R2, desc[UR36][R2.64] ;  /* 0x0000002402027981 */ /* 0x000ea4000c1e1b00 */
[----:B--2---:R0:W1:Y:S02]  /*f7b0*/  F2I.F64.TRUNC R0, R2 ;  /* 0x0000000200007311 */ /* 0x004064000030d100 */
[----:B01----:R-:W-:Y:S05]  /*f7c0*/  BRA `(.L_x_50356) ;  /* 0x0000000800a07947 */ /* 0x003fea0003800000 */
.L_x_50351:
        /* <DEDUP_REMOVED lines=12> */
.L_x_50365:
[----:B------:R-:W2:Y:S02]  /*f890*/  LDG.E.64 R2, desc[UR36][R2.64] ;  /* 0x0000002402027981 */ /* 0x000ea4000c1e1b00 */
[----:B--2---:R3:W4:Y:S02]  /*f8a0*/  F2I.F64.TRUNC R0, R2 ;  /* 0x0000000200007311 */ /* 0x004724000030d100 */
[----:B---34-:R-:W-:Y:S05]  /*f8b0*/  BRA `(.L_x_50356) ;  /* 0x0000000800647947 */ /* 0x018fea0003800000 */
.L_x_50364:
        /* <DEDUP_REMOVED lines=27> */
.L_x_50367:
        /* <DEDUP_REMOVED lines=14> */
.L_x_50366:
[----:B------:R-:W2:Y:S02]  /*fb50*/  LDG.E.U16 R4, desc[UR36][R2.64] ;  /* 0x0000002402047981 */ /* 0x000ea4000c1e1500 */
[----:B--2---:R-:W-:-:S06]  /*fb60*/  IMAD.U32 R4, R4, 0x10000, RZ ;  /* 0x0001000004047824 */ /* 0x004fcc00078e00ff */
[----:B------:R-:W0:Y:S02]  /*fb70*/  F2I.FTZ.TRUNC.NTZ R4, R4 ;  /* 0x0000000400047305 */ /* 0x000e24000021f100 */
[----:B0-----:R-:W-:Y:S01]  /*fb80*/  PRMT R0, R4, 0x7610, R0 ;  /* 0x0000761004007816 */ /* 0x001fe20000000000 */
[----:B------:R-:W-:Y:S06]  /*fb90*/  BRA `(.L_x_50356) ;  /* 0x0000000400ac7947 */ /* 0x000fec0003800000 */
.L_x_50363:
        /* <DEDUP_REMOVED lines=10> */
.L_x_50370:
        /* <DEDUP_REMOVED lines=21> */
.L_x_50374:
[----:B------:R-:W-:Y:S05]  /*fd90*/  BSYNC.RECONVERGENT B1 ;  /* 0x0000000000017941 */ /* 0x000fea0003800200 */
.L_x_50373:
[----:B------:R-:W-:Y:S01]  /*fda0*/  IMAD.SHL.U32 R0, R0, 0x100000, RZ ;  /* 0x0010000000007824 */ /* 0x000fe200078e00ff */
[----:B------:R-:W-:-:S04]  /*fdb0*/  LEA R2, R2, 0x3b800000, 0x17 ;  /* 0x3b80000002027811 */ /* 0x000fc800078eb8ff */
[----:B------:R-:W-:-:S07]  /*fdc0*/  LOP3.LUT R4, R2, R0, R7, 0xfe, !PT ;  /* 0x0000000002047212 */ /* 0x000fce00078efe07 */
.L_x_50372:
[----:B------:R-:W-:Y:S05]  /*fdd0*/  BSYNC.RECONVERGENT B0 ;  /* 0x0000000000007941 */ /* 0x000fea0003800200 */
.L_x_50371:
[----:B------:R-:W0:Y:S02]  /*fde0*/  F2I.FTZ.TRUNC.NTZ R4, R4 ;  /* 0x0000000400047305 */ /* 0x000e24000021f100 */
[----:B0-----:R-:W-:Y:S01]  /*fdf0*/  PRMT R0, R4, 0x7610, R0 ;  /* 0x0000761004007816 */ /* 0x001fe20000000000 */
[----:B------:R-:W-:Y:S06]  /*fe00*/  BRA `(.L_x_50356) ;  /* 0x0000000400107947 */ /* 0x000fec0003800000 */
.L_x_50369:
        /* <DEDUP_REMOVED lines=21> */
.L_x_50378:
[----:B------:R-:W-:Y:S05]  /*ff60*/  BSYNC.RECONVERGENT B1 ;  /* 0x0000000000017941 */ /* 0x000fea0003800200 */
.L_x_50377:
[----:B------:R-:W-:Y:S01]  /*ff70*/  IMAD.SHL.U32 R0, R0, 0x200000, RZ ;  /* 0x0020000000007824 */ /* 0x000fe200078e00ff */
[----:B------:R-:W-:-:S04]  /*ff80*/  LEA R2, R2, 0x37800000, 0x17 ;  /* 0x3780000002027811 */ /* 0x000fc800078eb8ff */
[----:B------:R-:W-:-:S07]  /*ff90*/  LOP3.LUT R4, R2, R0, R7, 0xfe, !PT ;  /* 0x0000000002047212 */ /* 0x000fce00078efe07 */
.L_x_50376:
[----:B------:R-:W-:Y:S05]  /*ffa0*/  BSYNC.RECONVERGENT B0 ;  /* 0x0000000000007941 */ /* 0x000fea0003800200 */
.L_x_50375:
[----:B------:R-:W0:Y:S02]  /*ffb0*/  F2I.FTZ.TRUNC.NTZ R4, R4 ;  /* 0x0000000400047305 */ /* 0x000e24000021f100 */
[----:B0-----:R-:W-:Y:S01]  /*ffc0*/  PRMT R0, R4, 0x7610, R0 ;  /* 0x0000761004007816 */ /* 0x001fe20000000000 */
[----:B------:R-:W-:Y:S06]  /*ffd0*/  BRA `(.L_x_50356) ;  /* 0x00000000009c7947 */ /* 0x000fec0003800000 */
.L_x_50368:
        /* <DEDUP_REMOVED lines=14> */
.L_x_50382:
[----:B------:R-:W-:Y:S05]  /*100c0*/  BSYNC.RECONVERGENT B0 ;  /* 0x0000000000007941 */ /* 0x000fea0003800200 */
.L_x_50381:
[----:B------:R-:W0:Y:S02]  /*100d0*/  F2I.FTZ.TRUNC.NTZ R4, R4 ;  /* 0x0000000400047305 */ /* 0x000e24000021f100 */
[----:B0-----:R-:W-:Y:S01]  /*100e0*/  PRMT R0, R4, 0x7610, R0 ;  /* 0x0000761004007816 */ /* 0x001fe20000000000 */
[----:B------:R-:W-:Y:S06]  /*100f0*/  BRA `(.L_x_50356) ;  /* 0x0000000000547947 */ /* 0x000fec0003800000 */
.L_x_50355:
        /* <DEDUP_REMOVED lines=15> */
[----:B--2--5:R-:W-:Y:S05]  /*101f0*/  CALL.ABS.NOINC R2 ;  /* 0x0000000002007343 */ /* 0x024fea0003c00000 */
.L_x_50383:
[----:B------:R-:W-:Y:S01]  /*10200*/  PRMT R0, RZ, 0x7610, R0 ;  /* 0x00007610ff007816 */ /* 0x000fe20000000000 */
[----:B------:R-:W-:Y:S06]  /*10210*/  BRA `(.L_x_50356) ;  /* 0x00000000000c7947 */ /* 0x000fec0003800000 */
.L_x_50380:
[----:B------:R2:W5:Y:S01]  /*10220*/  LDG.E.U16 R0, desc[UR36][R2.64] ;  /* 0x0000002402007981 */ /* 0x000562000c1e1500 */
[----:B------:R-:W-:Y:S05]  /*10230*/  BRA `(.L_x_50356) ;  /* 0x0000000000047947 */ /* 0x000fea0003800000 */
.L_x_50379:
[----:B------:R1:W5:Y:S02]  /*10240*/  LDG.E.U16 R0, desc[UR36][R2.64] ;  /* 0x0000002402007981 */ /* 0x000364000c1e1500 */
.L_x_50356:
        /* <DEDUP_REMOVED lines=20> */
.L_x_50388:
[----:B------:R-:W-:Y:S02]  /*10390*/  LOP3.LUT R0, R5, 0x1, RZ, 0xc0, !PT ;  /* 0x0000000105007812 */ /* 0x000fe400078ec0ff */
[----:B------:R-:W-:Y:S02]  /*103a0*/  PRMT R4, R2, 0x9910, RZ ;  /* 0x0000991002047816 */ /* 0x000fe400000000ff */
[----:B------:R-:W-:Y:S02]  /*103b0*/  ISETP.NE.U32.AND P0, PT, R0, 0x1, PT ;  /* 0x000000010000780c */ /* 0x000fe40003f05070 */
[----:B------:R-:W-:Y:S01]  /*103c0*/  PRMT R3, R3, 0x9910, RZ ;  /* 0x0000991003037816 */ /* 0x000fe200000000ff */
[----:B------:R-:W-:Y:S01]  /*103d0*/  IMAD R4, R4, R4, RZ ;  /* 0x0000000404047224 */ /* 0x000fe200078e02ff */
[----:B------:R-:W-:Y:S02]  /*103e0*/  SEL R0, R2, 0x1, !P0 ;  /* 0x0000000102007807 */ /* 0x000fe40004000000 */
[----:B------:R-:W-:-:S02]  /*103f0*/  LOP3.LUT R2, R5, 0xffff, RZ, 0xc0, !PT ;  /* 0x0000ffff05027812 */ /* 0x000fc400078ec0ff */
[----:B------:R-:W-:Y:S02]  /*10400*/  PRMT R6, R0, 0x9910, RZ ;  /* 0x0000991000067816 */ /* 0x000fe400000000ff */
[----:B------:R-:W-:Y:S02]  /*10410*/  ISETP.GE.U32.AND P0, PT, R2, 0x2, PT ;  /* 0x000000020200780c */ /* 0x000fe40003f06070 */
[----:B------:R-:W-:Y:S01]  /*10420*/  MOV R0, R3 ;  /* 0x0000000300007202 */ /* 0x000fe20000000f00 */
[----:B------:R-:W-:Y:S01]  /*10430*/  IMAD.MOV.U32 R3, RZ, RZ, R6 ;  /* 0x000000ffff037224 */ /* 0x000fe200078e0006 */
[----:B------:R-:W-:-:S03]  /*10440*/  SHF.R.U32.HI R2, RZ, 0x1, R2 ;  /* 0x00000001ff027819 */ /* 0x000fc60000011602 */
[----:B------:R-:W-:Y:S01]  /*10450*/  IMAD R3, R0, R3, RZ ;  /* 0x0000000300037224 */ /* 0x000fe200078e02ff */
[----:B------:R-:W-:Y:S02]  /*10460*/  PRMT R5, R2, 0x7610, R5 ;  /* 0x0000761002057816 */ /* 0x000fe40000000005 */
[----:B------:R-:W-:-:S03]  /*10470*/  PRMT R2, R4, 0x7610, R2 ;  /* 0x0000761004027816 */ /* 0x000fc60000000002 */
[----:B------:R-:W-:Y:S05]  /*10480*/  @P0 BRA `(.L_x_50388) ;  /* 0xfffffffc00c00947 */ /* 0x000fea000383ffff */
.L_x_50387:
[----:B------:R-:W-:Y:S05]  /*10490*/  BSYNC.RECONVERGENT B1 ;  /* 0x0000000000017941 */ /* 0x000fea0003800200 */
.L_x_50386:
[----:B------:R-:W-:Y:S05]  /*104a0*/  BRA `(.L_x_50389) ;  /* 0x0000000000287947 */ /* 0x000fea0003800000 */
.L_x_50385:
        /* <DEDUP_REMOVED lines=10> */
.L_x_50389:
[----:B------:R-:W-:Y:S05]  /*10550*/  BSYNC.RECONVERGENT B0 ;  /* 0x0000000000007941 */ /* 0x000fea0003800200 */
.L_x_50384:
        /* <DEDUP_REMOVED lines=13> */
.L_x_50393:
[----:B------:R-:W-:Y:S01]  /*10630*/  STG.E.U8 desc[UR36][R16.64], R3 ;  /* 0x0000000310007986 */ /* 0x000fe2000c101124 */
[----:B------:R-:W-:Y:S05]  /*10640*/  EXIT ;  /* 0x000000000000794d */ /* 0x000fea0003800000 */
.L_x_50392:
        /* <DEDUP_REMOVED lines=11> */
.L_x_50396:
[----:B------:R-:W-:-:S05]  /*10700*/  PRMT R3, R3, 0x9910, RZ ;  /* 0x0000991003037816 */ /* 0x000fca00000000ff */
[----:B------:R-:W-:Y:S01]  /*10710*/  STG.E desc[UR36][R16.64], R3 ;  /* 0x0000000310007986 */ /* 0x000fe2000c101924 */
[----:B------:R-:W-:Y:S05]  /*10720*/  EXIT ;  /* 0x000000000000794d */ /* 0x000fea0003800000 */
.L_x_50395:
[----:B------:R-:W-:Y:S01]  /*10730*/  STG.E.U16 desc[UR36][R16.64], R3 ;  /* 0x0000000310007986 */ /* 0x000fe2000c101524 */
[----:B------:R-:W-:Y:S05]  /*10740*/  EXIT ;  /* 0x000000000000794d */ /* 0x000fea0003800000 */
.L_x_50391:
        /* <DEDUP_REMOVED lines=9> */
.L_x_50398:
[----:B------:R-:W0:Y:S02]  /*107e0*/  I2F.S16 R0, R3 ;  /* 0x0000000300007306 */ /* 0x000e240000101400 */
[----:B0-----:R-:W-:-:S05]  /*107f0*/  F2FP.F16.F32.PACK_AB R0, RZ, R0 ;  /* 0x00000000ff00723e */ /* 0x001fca00000000ff */
[----:B------:R-:W-:Y:S01]  /*10800*/  STG.E.U16 desc[UR36][R16.64], R0 ;  /* 0x0000000010007986 */ /* 0x000fe2000c101524 */
[----:B------:R-:W-:Y:S05]  /*10810*/  EXIT ;  /* 0x000000000000794d */ /* 0x000fea0003800000 */
.L_x_50397:
        /* <DEDUP_REMOVED lines=10> */
.L_x_50400:
[----:B------:R-:W0:Y:S02]  /*108c0*/  I2F.S16 R3, R3 ;  /* 0x0000000300037306 */ /* 0x000e240000101400 */
[----:B0-----:R-:W-:-:S04]  /*108d0*/  F2FP.F16.F32.PACK_AB R3, RZ, R3 ;  /* 0x00000003ff03723e */ /* 0x001fc800000000ff */
[----:B------:R-:W-:-:S05]  /*108e0*/  PRMT R3, R3, 0x5410, RZ ;  /* 0x0000541003037816 */ /* 0x000fca00000000ff */
[----:B------:R-:W-:Y:S01]  /*108f0*/  STG.E desc[UR36][R16.64], R3 ;  /* 0x0000000310007986 */ /* 0x000fe2000c101924 */
[----:B------:R-:W-:Y:S05]  /*10900*/  EXIT ;  /* 0x000000000000794d */ /* 0x000fea0003800000 */
.L_x_50399:
[----:B------:R-:W0:Y:S02]  /*10910*/  I2F.F64.S16 R2, R3 ;  /* 0x0000000300027312 */ /* 0x000e240000101c00 */
[----:B0-----:R-:W-:Y:S01]  /*10920*/  STG.E.64 desc[UR36][R16.64], R2 ;  /* 0x0000000210007986 */ /* 0x001fe2000c101b24 */
[----:B------:R-:W-:Y:S05]  /*10930*/  EXIT ;  /* 0x000000000000794d */ /* 0x000fea0003800000 */
.L_x_50390:
        /* <DEDUP_REMOVED lines=12> */
.L_x_50404:
        /* <DEDUP_REMOVED lines=17> */
.L_x_50407:
[----:B------:R-:W-:-:S04]  /*10b10*/  SHF.R.U32.HI R3, RZ, 0x18, R3 ;  /* 0x00000018ff037819 */ /* 0x000fc80000011603 */
[----:B------:R-:W-:-:S04]  /*10b20*/  LOP3.LUT R0, R0, 0x80, R3, 0xf8, !PT ;  /* 0x0000008000007812 */ /* 0x000fc800078ef803 */
[----:B------:R-:W-:-:S07]  /*10b30*/  PRMT R8, R0, 0x7610, R8 ;  /* 0x0000761000087816 */ /* 0x000fce0000000008 */
.L_x_50406:
[----:B------:R-:W-:Y:S05]  /*10b40*/  BSYNC.RECONVERGENT B0 ;  /* 0x0000000000007941 */ /* 0x000fea0003800200 */
.L_x_50405:
[----:B------:R-:W-:Y:S01]  /*10b50*/  STG.E.U8 desc[UR36][R16.64], R8 ;  /* 0x0000000810007986 */ /* 0x000fe2000c101124 */
[----:B------:R-:W-:Y:S05]  /*10b60*/  EXIT ;  /* 0x000000000000794d */ /* 0x000fea0003800000 */
.L_x_50403:
        /* <DEDUP_REMOVED lines=17> */
.L_x_50410:
[----:B------:R-:W-:-:S04]  /*10c80*/  SHF.R.U32.HI R3, RZ, 0x18, R3 ;  /* 0x00000018ff037819 */ /* 0x000fc80000011603 */
[----:B------:R-:W-:-:S04]  /*10c90*/  LOP3.LUT R0, R0, 0x80, R3, 0xf8, !PT ;  /* 0x0000008000007812 */ /* 0x000fc800078ef803 */
[----:B------:R-:W-:-:S07]  /*10ca0*/  PRMT R8, R0, 0x7610, R8 ;  /* 0x0000761000087816 */ /* 0x000fce0000000008 */
.L_x_50409:
[----:B------:R-:W-:Y:S05]  /*10cb0*/  BSYNC.RECONVERGENT B0 ;  /* 0x0000000000007941 */ /* 0x000fea0003800200 */
.L_x_50408:
[----:B------:R-:W-:Y:S01]  /*10cc0*/  STG.E.U8 desc[UR36][R16.64], R8 ;  /* 0x0000000810007986 */ /* 0x000fe2000c101124 */
[----:B------:R-:W-:Y:S05]  /*10cd0*/  EXIT ;  /* 0x000000000000794d */ /* 0x000fea0003800000 */
.L_x_50402:
        /* <DEDUP_REMOVED lines=23> */
.L_x_50412:
[----:B------:R-:W-:-:S05]  /*10e50*/  PRMT R3, R3, 0x9910, RZ ;  /* 0x0000991003037816 */ /* 0x000fca00000000ff */
[----:B------:R-:W-:-:S05]  /*10e60*/  IMAD.MOV.U32 R2, RZ, RZ, R3 ;  /* 0x000000ffff027224 */ /* 0x000fca00078e0003 */
[----:B------:R-:W-:-:S05]  /*10e70*/  SHF.R.S32.HI R3, RZ, 0x1f, R2 ;  /* 0x0000001fff037819 */ /* 0x000fca0000011402 */
[----:B------:R-:W-:Y:S01]  /*10e80*/  STG.E.64 desc[UR36][R16.64], R2 ;  /* 0x0000000210007986 */ /* 0x000fe2000c101b24 */
[----:B------:R-:W-:Y:S05]  /*10e90*/  EXIT ;  /* 0x000000000000794d */ /* 0x000fea0003800000 */
.L_x_50411:
[----:B------:R-:W-:-:S05]  /*10ea0*/  PRMT R3, R3, 0x9910, RZ ;  /* 0x0000991003037816 */ /* 0x000fca00000000ff */
[----:B------:R-:W-:Y:S01]  /*10eb0*/  STG.E desc[UR36][R16.64], R3 ;  /* 0x0000000310007986 */ /* 0x000fe2000c101924 */
[----:B------:R-:W-:Y:S05]  /*10ec0*/  EXIT ;  /* 0x000000000000794d */ /* 0x000fea0003800000 */
.L_x_50401:
        /* <DEDUP_REMOVED lines=11> */
.L_x_50414:
[----:B------:R-:W-:Y:S01]  /*10f80*/  CS2R R6, SRZ ;  /* 0x0000000000067805 */ /* 0x000fe2000001ff00 */
[----:B------:R-:W0:Y:S04]  /*10f90*/  I2F.F64.S16 R4, R3 ;  /* 0x0000000300047312 */ /* 0x000e280000101c00 */
[----:B0-----:R-:W-:Y:S01]  /*10fa0*/  STG.E.128 desc[UR36][R16.64], R4 ;  /* 0x0000000410007986 */ /* 0x001fe2000c101d24 */
[----:B------:R-:W-:Y:S05]  /*10fb0*/  EXIT ;  /* 0x000000000000794d */ /* 0x000fea0003800000 */
.L_x_50413:
[----:B------:R-:W-:-:S09]  /*10fc0*/  UISETP.NE.AND UP0, UPT, UR4, 0xf, UPT ;  /* 0x0000000f0400788c */ /* 0x000fd2000bf05270 */
[----:B------:R-:W-:Y:S05]  /*10fd0*/  BRA.U !UP0, `(.L_x_50415) ;  /* 0x0000000108e87547 */ /* 0x000fea000b800000 */
[----:B------:R-:W-:-:S09]  /*10fe0*/  UISETP.NE.AND UP0, UPT, UR4, 0x17, UPT ;  /* 0x000000170400788c */ /* 0x000fd2000bf05270 */
[----:B------:R-:W-:Y:S05]  /*10ff0*/  BRA.U !UP0, `(.L_x_50416) ;  /* 0x0000000108907547 */ /* 0x000fea000b800000 */
[----:B------:R-:W-:-:S09]  /*11000*/  UISETP.NE.AND UP0, UPT, UR4, 0x18, UPT ;  /* 0x000000180400788c */ /* 0x000fd2000bf05270 */
[----:B------:R-:W-:Y:S05]  /*11010*/  BRA.U !UP0, `(.L_x_50417) ;  /* 0x0000000108447547 */ /* 0x000fea000b800000 */
.L_x_50394:
        /* <DEDUP_REMOVED lines=16> */
.L_x_50418:
[----:B------:R-:W-:Y:S05]  /*11120*/  EXIT ;  /* 0x000000000000794d */ /* 0x000fea0003800000 */
.L_x_50417:
        /* <DEDUP_REMOVED lines=13> */
.L_x_50420:
[----:B------:R-:W-:Y:S05]  /*11200*/  BSYNC.RECONVERGENT B0 ;  /* 0x0000000000007941 */ /* 0x000fea0003800200 */
.L_x_50419:
[----:B------:R-:W-:-:S05]  /*11210*/  LOP3.LUT R5, R0, 0x80, R5, 0xf8, !PT ;  /* 0x0000008000057812 */ /* 0x000fca00078ef805 */
[----:B------:R-:W-:Y:S01]  /*11220*/  STG.E.U8 desc[UR36][R16.64], R5 ;  /* 0x0000000510007986 */ /* 0x000fe2000c101124 */
[----:B------:R-:W-:Y:S05]  /*11230*/  EXIT ;  /* 0x000000000000794d */ /* 0x000fea0003800000 */
.L_x_50416:
        /* <DEDUP_REMOVED lines=12> */
.L_x_50422:
[----:B------:R-:W-:Y:S01]  /*11300*/  IMAD.MOV.U32 R0, RZ, RZ, 0x7f ;  /* 0x0000007fff007424 */ /* 0x000fe200078e00ff */
[----:B------:R-:W-:-:S04]  /*11310*/  ISETP.GT.U32.AND P0, PT, R2, 0x7f800000, PT ;  /* 0x7f8000000200780c */ /* 0x000fc80003f04070 */
[----:B------:R-:W-:-:S09]  /*11320*/  SEL R0, R0, 0x7c, P0 ;  /* 0x0000007c00007807 */ /* 0x000fd20000000000 */
.L_x_50423:
[----:B------:R-:W-:Y:S05]  /*11330*/  BSYNC.RECONVERGENT B0 ;  /* 0x0000000000007941 */ /* 0x000fea0003800200 */
.L_x_50421:
[----:B------:R-:W-:-:S04]  /*11340*/  SHF.R.U32.HI R3, RZ, 0x18, R3 ;  /* 0x00000018ff037819 */ /* 0x000fc80000011603 */
[----:B------:R-:W-:-:S05]  /*11350*/  LOP3.LUT R3, R0, 0x80, R3, 0xf8, !PT ;  /* 0x0000008000037812 */ /* 0x000fca00078ef803 */
[----:B------:R-:W-:Y:S01]  /*11360*/  STG.E.U8 desc[UR36][R16.64], R3 ;  /* 0x0000000310007986 */ /* 0x000fe2000c101124 */
[----:B------:R-:W-:Y:S05]  /*11370*/  EXIT ;  /* 0x000000000000794d */ /* 0x000fea0003800000 */
.L_x_50415:
[----:B------:R-:W0:Y:S02]  /*11380*/  I2F.S16 R0, R3 ;  /* 0x0000000300007306 */ /* 0x000e240000101400 */
[----:B0-----:R-:W-:-:S05]  /*11390*/  F2FP.BF16.F32.PACK_AB R0, RZ, R0 ;  /* 0x00000000ff00723e */ /* 0x001fca00000010ff */
[----:B------:R-:W-:Y:S01]  /*113a0*/  STG.E.U16 desc[UR36][R16.64], R0 ;  /* 0x0000000010007986 */ /* 0x000fe2000c101524 */
[----:B------:R-:W-:Y:S05]  /*113b0*/  EXIT ;  /* 0x000000000000794d */ /* 0x000fea0003800000 */
.L_x_50424:
        /* <DEDUP_REMOVED lines=12> */
.L_x_61066:


//--------------------- .text._ZN2at6native27unrolled_elementwise_kernelIZZZNS0_50_GLOBAL__N__2680c7bb_12_PowKernel_cu_7dd49032_317024pow_tensor_tensor_kernelERNS_18TensorIteratorBaseEENKUlvE_clEvENKUlvE3_clEvEUlssE_St5arrayIPcLm3EELi4E23TrivialOffsetCalculatorILi2EjESB_ILi1EjENS0_6memory12LoadWithCastILi2EEENSE_13StoreWithCastILi1EEEEEviT_T0_T2_T3_T4_T5_ --------------------------
	.section	.text._ZN2at6native27unrolled_elementwise_kernelIZZZNS0_50_GLOBAL__N__2680c7bb_12_PowKernel_cu_7dd49032_317024pow_tensor_tensor_kernelERNS_18TensorIteratorBaseEENKUlvE_clEvENKUlvE3_clEvEUlssE_St5arrayIPcLm3EELi4E23TrivialOffsetCalculatorILi2EjESB_ILi1EjENS0_6memory12LoadWithCastILi2EEENSE_13StoreWithCastILi1EEEEEviT_T0_T2_T3_T4_T5_,"ax",@progbits
	.align	128
        .global         _ZN2at6native27unrolled_elementwise_kernelIZZZNS0_50_GLOBAL__N__2680c7bb_12_PowKernel_cu_7dd49032_317024pow_tensor_tensor_kernelERNS_18TensorIteratorBaseEENKUlvE_clEvENKUlvE3_clEvEUlssE_St5arrayIPcLm3EELi4E23TrivialOffsetCalculatorILi2EjESB_ILi1EjENS0_6memory12LoadWithCastILi2EEENSE_13StoreWithCastILi1EEEEEviT_T0_T2_T3_T4_T5_
        .type           _ZN2at6native27unrolled_elementwise_kernelIZZZNS0_50_GLOBAL__N__2680c7bb_12_PowKernel_cu_7dd49032_317024pow_tensor_tensor_kernelERNS_18TensorIteratorBaseEENKUlvE_clEvENKUlvE3_clEvEUlssE_St5arrayIPcLm3EELi4E23TrivialOffsetCalculatorILi2EjESB_ILi1EjENS0_6memory12LoadWithCastILi2EEENSE_13StoreWithCastILi1EEEEEviT_T0_T2_T3_T4_T5_,@function
        .size           _ZN2at6native27unrolled_elementwise_kernelIZZZNS0_50_GLOBAL__N__2680c7bb_12_PowKernel_cu_7dd49032_317024pow_tensor_tensor_kernelERNS_18TensorIteratorBaseEENKUlvE_clEvENKUlvE3_clEvEUlssE_St5arrayIPcLm3EELi4E23TrivialOffsetCalculatorILi2EjESB_ILi1EjENS0_6memory12LoadWithCastILi2EEENSE_13StoreWithCastILi1EEEEEviT_T0_T2_T3_T4_T5_,(.L_x_61067 - _ZN2at6native27unrolled_elementwise_kernelIZZZNS0_50_GLOBAL__N__2680c7bb_12_PowKernel_cu_7dd49032_317024pow_tensor_tensor_kernelERNS_18TensorIteratorBaseEENKUlvE_clEvENKUlvE3_clEvEUlssE_St5arrayIPcLm3EELi4E23TrivialOffsetCalculatorILi2EjESB_ILi1EjENS0_6memory12LoadWithCastILi2EEENSE_13StoreWithCastILi1EEEEEviT_T0_T2_T3_T4_T5_)
        .other          _ZN2at6native27unrolled_elementwise_kernelIZZZNS0_50_GLOBAL__N__2680c7bb_12_PowKernel_cu_7dd49032_317024pow_tensor_tensor_kernelERNS_18TensorIteratorBaseEENKUlvE_clEvENKUlvE3_clEvEUlssE_St5arrayIPcLm3EELi4E23TrivialOffsetCalculatorILi2EjESB_ILi1EjENS0_6memory12LoadWithCastILi2EEENSE_13StoreWithCastILi1EEEEEviT_T0_T2_T3_T4_T5_,@"STO_CUDA_ENTRY STV_DEFAULT"
_ZN2at6native27unrolled_elementwise_kernelIZZZNS0_50_GLOBAL__N__2680c7bb_12_PowKernel_cu_7dd49032_317024pow_tensor_tensor_kernelERNS_18TensorIteratorBaseEENKUlvE_clEvENKUlvE3_clEvEUlssE_St5arrayIPcLm3EELi4E23TrivialOffsetCalculatorILi2EjESB_ILi1EjENS0_6memory12LoadWithCastILi2EEENSE_13StoreWithCastILi1EEEEEviT_T0_T2_T3_T4_T5_:
.text._ZN2at6native27unrolled_elementwise_kernelIZZZNS0_50_GLOBAL__N__2680c7bb_12_PowKernel_cu_7dd49032_317024pow_tensor_tensor_kernelERNS_18TensorIteratorBaseEENKUlvE_clEvENKUlvE3_clEvEUlssE_St5arrayIPcLm3EELi4E23TrivialOffsetCalculatorILi2EjESB_ILi1EjENS0_6memory12LoadWithCastILi2EEENSE_13StoreWithCastILi1EEEEEviT_T0_T2_T3_T4_T5_:
        /* <DEDUP_REMOVED lines=33> */
.L_x_50430:
[----:B------:R3:W5:Y:S01]  /*0210*/  LDG.E.U8 R28, desc[UR36][R4.64] ;  /* 0x00000024041c7981 */ /* 0x000762000c1e1100 */
[----:B------:R-:W-:Y:S05]  /*0220*/  BRA `(.L_x_50432) ;  /* 0x0000000c00507947 */ /* 0x000fea0003800000 */
.L_x_50429:
        /* <DEDUP_REMOVED lines=8> */
.L_x_50434:
[----:B------:R1:W5:Y:S01]  /*02b0*/  LDG.E.U16 R28, desc[UR36][R4.64] ;  /* 0x00000024041c7981 */ /* 0x000362000c1e1500 */
[----:B------:R-:W-:Y:S05]  /*02c0*/  BRA `(.L_x_50432) ;  /* 0x0000000c00287947 */ /* 0x000fea0003800000 */
.L_x_50433:
[----:B------:R2:W5:Y:S01]  /*02d0*/  LDG.E.U16 R28, desc[UR36][R4.64] ;  /* 0x00000024041c7981 */ /* 0x000562000c1e1500 */
[----:B------:R-:W-:Y:S05]  /*02e0*/  BRA `(.L_x_50432) ;  /* 0x0000000c00207947 */ /* 0x000fea0003800000 */
.L_x_50428:
        /* <DEDUP_REMOVED lines=9> */
.L_x_50436:
[----:B------:R-:W2:Y:S02]  /*0380*/  LDG.E.U16 R0, desc[UR36][R4.64] ;  /* 0x0000002404007981 */ /* 0x000ea4000c1e1500 */
[----:B--2---:R-:W-:-:S06]  /*0390*/  HADD2.F32 R0, -RZ, R0.H0_H0 ;  /* 0x20000000ff007230 */ /* 0x004fcc0000004100 */
[----:B------:R-:W0:Y:S02]  /*03a0*/  F2I.FTZ.TRUNC.NTZ R0, R0 ;  /* 0x0000000000007305 */ /* 0x000e24000021f100 */
[----:B0-----:R-:W-:Y:S01]  /*03b0*/  PRMT R28, R0, 0x7610, R28 ;  /* 0x00007610001c7816 */ /* 0x001fe2000000001c */
[----:B------:R-:W-:Y:S06]  /*03c0*/  BRA `(.L_x_50432) ;  /* 0x0000000800e87947 */ /* 0x000fec0003800000 */
.L_x_50435:
        /* <DEDUP_REMOVED lines=9> */
.L_x_50438:
[----:B------:R-:W2:Y:S02]  /*0460*/  LDG.E.U16 R4, desc[UR36][R4.64] ;  /* 0x0000002404047981 */ /* 0x000ea4000c1e1500 */
[----:B--2---:R-:W-:-:S06]  /*0470*/  HADD2.F32 R0, -RZ, R4.H0_H0 ;  /* 0x20000004ff007230 */ /* 0x004fcc0000004100 */
[----:B------:R-:W0:Y:S02]  /*0480*/  F2I.FTZ.TRUNC.NTZ R0, R0 ;  /* 0x0000000000007305 */ /* 0x000e24000021f100 */
[----:B0-----:R-:W-:Y:S01]  /*0490*/  PRMT R28, R0, 0x7610, R28 ;  /* 0x00007610001c7816 */ /* 0x001fe2000000001c */
[----:B------:R-:W-:Y:S06]  /*04a0*/  BRA `(.L_x_50432) ;  /* 0x0000000800b07947 */ /* 0x000fec0003800000 */
.L_x_50437:
[----:B------:R-:W2:Y:S02]  /*04b0*/  LDG.E.64 R4, desc[UR36][R4.64] ;  /* 0x0000002404047981 */ /* 0x000ea4000c1e1b00 */
[----:B--2---:R0:W1:Y:S02]  /*04c0*/  F2I.F64.TRUNC R28, R4 ;  /* 0x00000004001c7311 */ /* 0x004064000030d100 */
[----:B01----:R-:W-:Y:S05]  /*04d0*/  BRA `(.L_x_50432) ;  /* 0x0000000800a47947 */ /* 0x003fea0003800000 */
.L_x_50427:
        /* <DEDUP_REMOVED lines=12> */
.L_x_50441:
[----:B------:R-:W2:Y:S02]  /*05a0*/  LDG.E.64 R4, desc[UR36][R4.64] ;  /* 0x0000002404047981 */ /* 0x000ea4000c1e1b00 */
[----:B--2---:R0:W1:Y:S02]  /*05b0*/  F2I.F64.TRUNC R28, R4 ;  /* 0x00000004001c7311 */ /* 0x004064000030d100 */
[----:B01----:R-:W-:Y:S05]  /*05c0*/  BRA `(.L_x_50432) ;  /* 0x0000000800687947 */ /* 0x003fea0003800000 */
.L_x_50440:
        /* <DEDUP_REMOVED lines=27> */
.L_x_50443:
        /* <DEDUP_REMOVED lines=15> */
.L_x_50442:
[----:B------:R-:W2:Y:S02]  /*0870*/  LDG.E.U16 R0, desc[UR36][R4.64] ;  /* 0x0000002404007981 */ /* 0x000ea4000c1e1500 */
[----:B--2---:R-:W-:-:S06]  /*0880*/  IMAD.U32 R0, R0, 0x10000, RZ ;  /* 0x0001000000007824 */ /* 0x004fcc00078e00ff */
[----:B------:R-:W0:Y:S02]  /*0890*/  F2I.FTZ.TRUNC.NTZ R0, R0 ;  /* 0x0000000000007305 */ /* 0x000e24000021f100 */
[----:B0-----:R-:W-:Y:S01]  /*08a0*/  PRMT R28, R0, 0x7610, R28 ;  /* 0x00007610001c7816 */ /* 0x001fe2000000001c */
[----:B------:R-:W-:Y:S06]  /*08b0*/  BRA `(.L_x_50432) ;  /* 0x0000000400ac7947 */ /* 0x000fec0003800000 */
.L_x_50439:
        /* <DEDUP_REMOVED lines=10> */
.L_x_50446:
        /* <DEDUP_REMOVED lines=21> */
.L_x_50450:
[----:B------:R-:W-:Y:S05]  /*0ab0*/  BSYNC.RECONVERGENT B1 ;  /* 0x0000000000017941 */ /* 0x000fea0003800200 */
.L_x_50449:
[----:B------:R-:W-:Y:S01]  /*0ac0*/  IMAD.SHL.U32 R0, R0, 0x100000, RZ ;  /* 0x0010000000007824 */ /* 0x000fe200078e00ff */
[----:B------:R-:W-:-:S04]  /*0ad0*/  LEA R3, R3, 0x3b800000, 0x17 ;  /* 0x3b80000003037811 */ /* 0x000fc800078eb8ff */
[----:B------:R-:W-:-:S07]  /*0ae0*/  LOP3.LUT R0, R3, R0, R7, 0xfe, !PT ;  /* 0x0000000003007212 */ /* 0x000fce00078efe07 */
.L_x_50448:
[----:B------:R-:W-:Y:S05]  /*0af0*/  BSYNC.RECONVERGENT B0 ;  /* 0x0000000000007941 */ /* 0x000fea0003800200 */
.L_x_50447:
[----:B------:R-:W0:Y:S02]  /*0b00*/  F2I.FTZ.TRUNC.NTZ R0, R0 ;  /* 0x0000000000007305 */ /* 0x000e24000021f100 */
[----:B0-----:R-:W-:Y:S01]  /*0b10*/  PRMT R28, R0, 0x7610, R28 ;  /* 0x00007610001c7816 */ /* 0x001fe2000000001c */
[----:B------:R-:W-:Y:S06]  /*0b20*/  BRA `(.L_x_50432) ;  /* 0x0000000400107947 */ /* 0x000fec0003800000 */
.L_x_50445:
        /* <DEDUP_REMOVED lines=21> */
.L_x_50454:
[----:B------:R-:W-:Y:S05]  /*0c80*/  BSYNC.RECONVERGENT B1 ;  /* 0x0000000000017941 */ /* 0x000fea0003800200 */
.L_x_50453:
[----:B------:R-:W-:Y:S01]  /*0c90*/  IMAD.SHL.U32 R0, R0, 0x200000, RZ ;  /* 0x0020000000007824 */ /* 0x000fe200078e00ff */
[----:B------:R-:W-:-:S04]  /*0ca0*/  LEA R3, R3, 0x37800000, 0x17 ;  /* 0x3780000003037811 */ /* 0x000fc800078eb8ff */
[----:B------:R-:W-:-:S07]  /*0cb0*/  LOP3.LUT R0, R3, R0, R7, 0xfe, !PT ;  /* 0x0000000003007212 */ /* 0x000fce00078efe07 */
.L_x_50452:
[----:B------:R-:W-:Y:S05]  /*0cc0*/  BSYNC.RECONVERGENT B0 ;  /* 0x0000000000007941 */ /* 0x000fea0003800200 */
.L_x_50451:
[----:B------:R-:W0:Y:S02]  /*0cd0*/  F2I.FTZ.TRUNC.NTZ R0, R0 ;  /* 0x0000000000007305 */ /* 0x000e24000021f100 */
[----:B0-----:R-:W-:Y:S01]  /*0ce0*/  PRMT R28, R0, 0x7610, R28 ;  /* 0x00007610001c7816 */ /* 0x001fe2000000001c */
[----:B------:R-:W-:Y:S06]  /*0cf0*/  BRA `(.L_x_50432) ;  /* 0x00000000009c7947 */ /* 0x000fec0003800000 */
.L_x_50444:
[----:B------:R-:W-:-:S09]  /*0d00*/  UISETP.NE.AND UP0, UPT, UR4, 0x1c, UPT ;  /* 0x0000001c0400788c */ /* 0x000fd2000bf05270 */
[----:B------:R-:W-:Y:S05]  /*0d10*/  BRA.U !UP0, `(.L_x_50455) ;  /* 0x0000000108907547 */ /* 0x000fea000b800000 */
[----:B------:R-:W-:-:S09]  /*0d20*/  UISETP.NE.AND UP0, UPT, UR4, 0x1d, UPT ;  /* 0x0000001d0400788c */ /* 0x000fd2000bf05270 */
[----:B------:R-:W-:Y:S05]  /*0d30*/  BRA.U !UP0, `(.L_x_50456) ;  /* 0x0000000108807547 */ /* 0x000fea000b800000 */
[----:B------:R-:W-:-:S09]  /*0d40*/  UISETP.NE.AND UP0, UPT, UR4, 0x2c, UPT ;  /* 0x0000002c0400788c */ /* 0x000fd2000bf05270 */
[----:B------:R-:W-:Y:S05]  /*0d50*/  BRA.U !UP0, `(.L_x_50457) ;  /* 0x0000000108487547 */ /* 0x000fea000b800000 */
.L_x_50431:
        /* <DEDUP_REMOVED lines=16> */
.L_x_50458:
[----:B------:R-:W-:Y:S01]  /*0e60*/  PRMT R28, RZ, 0x7610, R28 ;  /* 0x00007610ff1c7816 */ /* 0x000fe2000000001c */
[----:B------:R-:W-:Y:S06]  /*0e70*/  BRA `(.L_x_50432) ;  /* 0x00000000003c7947 */ /* 0x000fec0003800000 */
.L_x_50457:
        /* <DEDUP_REMOVED lines=8> */
.L_x_50460:
[----:B------:R-:W-:Y:S05]  /*0f00*/  BSYNC.RECONVERGENT B0 ;  /* 0x0000000000007941 */ /* 0x000fea0003800200 */
.L_x_50459:
[----:B------:R-:W0:Y:S02]  /*0f10*/  F2I.FTZ.TRUNC.NTZ R0, R0 ;  /* 0x0000000000007305 */ /* 0x000e24000021f100 */
[----:B0-----:R-:W-:Y:S01]  /*0f20*/  PRMT R28, R0, 0x7610, R28 ;  /* 0x00007610001c7816 */ /* 0x001fe2000000001c */
[----:B------:R-:W-:Y:S06]  /*0f30*/  BRA `(.L_x_50432) ;  /* 0x00000000000c7947 */ /* 0x000fec0003800000 */
.L_x_50456:
[----:B------:R0:W5:Y:S01]  /*0f40*/  LDG.E.U16 R28, desc[UR36][R4.64] ;  /* 0x00000024041c7981 */ /* 0x000162000c1e1500 */
[----:B------:R-:W-:Y:S05]  /*0f50*/  BRA `(.L_x_50432) ;  /* 0x0000000000047947 */ /* 0x000fea0003800000 */
.L_x_50455:
[----:B------:R0:W5:Y:S02]  /*0f60*/  LDG.E.U16 R28, desc[UR36][R4.64] ;  /* 0x00000024041c7981 */ /* 0x000164000c1e1500 */
.L_x_50432:
[----:B01234-:R-:W0:Y:S01]  /*0f70*/  LDC.64 R4, c[0x0][0x3a0] ;  /* 0x0000e800ff047b82 */ /* 0x01fe220000000a00 */
        /* <DEDUP_REMOVED lines=17> */
.L_x_50464:
[----:B------:R1:W5:Y:S01]  /*1090*/  LDG.E.U8 R23, desc[UR36][R4.64] ;  /* 0x0000002404177981 */ /* 0x000362000c1e1100 */
[----:B------:R-:W-:Y:S05]  /*10a0*/  BRA `(.L_x_50466) ;  /* 0x0000000c00507947 */ /* 0x000fea0003800000 */
.L_x_50463:
        /* <DEDUP_REMOVED lines=8> */
.L_x_50468:
[----:B------:R3:W5:Y:S01]  /*1130*/  LDG.E.U16 R23, desc[UR36][R4.64] ;  /* 0x0000002404177981 */ /* 0x000762000c1e1500 */
[----:B------:R-:W-:Y:S05]  /*1140*/  BRA `(.L_x_50466) ;  /* 0x0000000c00287947 */ /* 0x000fea0003800000 */
.L_x_50467:
[----:B------:R2:W5:Y:S01]  /*1150*/  LDG.E.U16 R23, desc[UR36][R4.64] ;  /* 0x0000002404177981 */ /* 0x000562000c1e1500 */
[----:B------:R-:W-:Y:S05]  /*1160*/  BRA `(.L_x_50466) ;  /* 0x0000000c00207947 */ /* 0x000fea0003800000 */
.L_x_50462:
        /* <DEDUP_REMOVED lines=9> */
.L_x_50470:
[----:B------:R-:W2:Y:S02]  /*1200*/  LDG.E.U16 R0, desc[UR36][R4.64] ;  /* 0x0000002404007981 */ /* 0x000ea4000c1e1500 */
[----:B--2---:R-:W-:-:S06]  /*1210*/  HADD2.F32 R0, -RZ, R0.H0_H0 ;  /* 0x20000000ff007230 */ /* 0x004fcc0000004100 */
[----:B------:R-:W0:Y:S02]  /*1220*/  F2I.FTZ.TRUNC.NTZ R0, R0 ;  /* 0x0000000000007305 */ /* 0x000e24000021f100 */
[----:B0-----:R-:W-:Y:S01]  /*1230*/  PRMT R23, R0, 0x7610, R23 ;  /* 0x0000761000177816 */ /* 0x001fe20000000017 */
[----:B------:R-:W-:Y:S06]  /*1240*/  BRA `(.L_x_50466) ;  /* 0x0000000800e87947 */ /* 0x000fec0003800000 */
.L_x_50469:
        /* <DEDUP_REMOVED lines=9> */
.L_x_50472:
[----:B------:R-:W2:Y:S02]  /*12e0*/  LDG.E.U16 R4, desc[UR36][R4.64] ;  /* 0x0000002404047981 */ /* 0x000ea4000c1e1500 */
[----:B--2---:R-:W-:-:S06]  /*12f0*/  HADD2.F32 R0, -RZ, R4.H0_H0 ;  /* 0x20000004ff007230 */ /* 0x004fcc0000004100 */
[----:B------:R-:W0:Y:S02]  /*1300*/  F2I.FTZ.TRUNC.NTZ R0, R0 ;  /* 0x0000000000007305 */ /* 0x000e24000021f100 */
[----:B0-----:R-:W-:Y:S01]  /*1310*/  PRMT R23, R0, 0x7610, R23 ;  /* 0x0000761000177816 */ /* 0x001fe20000000017 */
[----:B------:R-:W-:Y:S06]  /*1320*/  BRA `(.L_x_50466) ;  /* 0x0000000800b07947 */ /* 0x000fec0003800000 */
.L_x_50471:
[----:B------:R-:W2:Y:S02]  /*1330*/  LDG.E.64 R4, desc[UR36][R4.64] ;  /* 0x0000002404047981 */ /* 0x000ea4000c1e1b00 */
[----:B--2---:R0:W1:Y:S02]  /*1340*/  F2I.F64.TRUNC R23, R4 ;  /* 0x0000000400177311 */ /* 0x004064000030d100 */
[----:B01----:R-:W-:Y:S05]  /*1350*/  BRA `(.L_x_50466) ;  /* 0x0000000800a47947 */ /* 0x003fea0003800000 */
.L_x_50461:
        /* <DEDUP_REMOVED lines=12> */
.L_x_50475:
[----:B------:R-:W2:Y:S02]  /*1420*/  LDG.E.64 R4, desc[UR36][R4.64] ;  /* 0x0000002404047981 */ /* 0x000ea4000c1e1b00 */
[----:B--2---:R0:W1:Y:S02]  /*1430*/  F2I.F64.TRUNC R23, R4 ;  /* 0x0000000400177311 */ /* 0x004064000030d100 */
[----:B01----:R-:W-:Y:S05]  /*1440*/  BRA `(.L_x_50466) ;  /* 0x0000000800687947 */ /* 0x003fea0003800000 */
.L_x_50474:
        /* <DEDUP_REMOVED lines=27> */
.L_x_50477:
        /* <DEDUP_REMOVED lines=15> */
.L_x_50476:
[----:B------:R-:W2:Y:S02]  /*16f0*/  LDG.E.U16 R0, desc[UR36][R4.64] ;  /* 0x0000002404007981 */ /* 0x000ea4000c1e1500 */
[----:B--2---:R-:W-:-:S06]  /*1700*/  IMAD.U32 R0, R0, 0x10000, RZ ;  /* 0x0001000000007824 */ /* 0x004fcc00078e00ff */
[----:B------:R-:W0:Y:S02]  /*1710*/  F2I.FTZ.TRUNC.NTZ R0, R0 ;  /* 0x0000000000007305 */ /* 0x000e24000021f100 */
[----:B0-----:R-:W-:Y:S01]  /*1720*/  PRMT R23, R0, 0x7610, R23 ;  /* 0x0000761000177816 */ /* 0x001fe20000000017 */
[----:B------:R-:W-:Y:S06]  /*1730*/  BRA `(.L_x_50466) ;  /* 0x0000000400ac7947 */ /* 0x000fec0003800000 */
.L_x_50473:
        /* <DEDUP_REMOVED lines=10> */
.L_x_50480:
        /* <DEDUP_REMOVED lines=21> */
.L_x_50484:
[----:B------:R-:W-:Y:S05]  /*1930*/  BSYNC.RECONVERGENT B1 ;  /* 0x0000000000017941 */ /* 0x000fea0003800200 */
.L_x_50483:
[----:B------:R-:W-:Y:S01]  /*1940*/  IMAD.SHL.U32 R0, R0, 0x100000, RZ ;  /* 0x0010000000007824 */ /* 0x000fe200078e00ff */
[----:B------:R-:W-:-:S04]  /*1950*/  LEA R3, R3, 0x3b800000, 0x17 ;  /* 0x3b80000003037811 */ /* 0x000fc800078eb8ff */
[----:B------:R-:W-:-:S07]  /*1960*/  LOP3.LUT R0, R3, R0, R7, 0xfe, !PT ;  /* 0x0000000003007212 */ /* 0x000fce00078efe07 */
.L_x_50482:
[----:B------:R-:W-:Y:S05]  /*1970*/  BSYNC.RECONVERGENT B0 ;  /* 0x0000000000007941 */ /* 0x000fea0003800200 */
.L_x_50481:
[----:B------:R-:W0:Y:S02]  /*1980*/  F2I.FTZ.TRUNC.NTZ R0, R0 ;  /* 0x0000000000007305 */ /* 0x000e24000021f100 */
[----:B0-----:R-:W-:Y:S01]  /*1990*/  PRMT R23, R0, 0x7610, R23 ;  /* 0x0000761000177816 */ /* 0x001fe20000000017 */
[----:B------:R-:W-:Y:S06]  /*19a0*/  BRA `(.L_x_50466) ;  /* 0x0000000400107947 */ /* 0x000fec0003800000 */
.L_x_50479:
        /* <DEDUP_REMOVED lines=21> */
.L_x_50488:
[----:B------:R-:W-:Y:S05]  /*1b00*/  BSYNC.RECONVERGENT B1 ;  /* 0x0000000000017941 */ /* 0x000fea0003800200 */
.L_x_50487:
[----:B------:R-:W-:Y:S01]  /*1b10*/  IMAD.SHL.U32 R0, R0, 0x200000, RZ ;  /* 0x0020000000007824 */ /* 0x000fe200078e00ff */
[----:B------:R-:W-:-:S04]  /*1b20*/  LEA R3, R3, 0x37800000, 0x17 ;  /* 0x3780000003037811 */ /* 0x000fc800078eb8ff */
[----:B------:R-:W-:-:S07]  /*1b30*/  LOP3.LUT R0, R3, R0, R7, 0xfe, !PT ;  /* 0x0000000003007212 */ /* 0x000fce00078efe07 */
.L_x_50486:
[----:B------:R-:W-:Y:S05]  /*1b40*/  BSYNC.RECONVERGENT B0 ;  /* 0x0000000000007941 */ /* 0x000fea0003800200 */
.L_x_50485:
[----:B------:R-:W0:Y:S02]  /*1b50*/  F2I.FTZ.TRUNC.NTZ R0, R0 ;  /* 0x0000000000007305 */ /* 0x000e24000021f100 */
[----:B0-----:R-:W-:Y:S01]  /*1b60*/  PRMT R23, R0, 0x7610, R23 ;  /* 0x0000761000177816 */ /* 0x001fe20000000017 */
[----:B------:R-:W-:Y:S06]  /*1b70*/  BRA `(.L_x_50466) ;  /* 0x00000000009c7947 */ /* 0x000fec0003800000 */
.L_x_50478:
[----:B------:R-:W-:-:S09]  /*1b80*/  UISETP.NE.AND UP0, UPT, UR4, 0x1c, UPT ;  /* 0x0000001c0400788c */ /* 0x000fd2000bf05270 */
[----:B------:R-:W-:Y:S05]  /*1b90*/  BRA.U !UP0, `(.L_x_50489) ;  /* 0x0000000108907547 */ /* 0x000fea000b800000 */
[----:B------:R-:W-:-:S09]  /*1ba0*/  UISETP.NE.AND UP0, UPT, UR4, 0x1d, UPT ;  /* 0x0000001d0400788c */ /* 0x000fd2000bf05270 */
[----:B------:R-:W-:Y:S05]  /*1bb0*/  BRA.U !UP0, `(.L_x_50490) ;  /* 0x0000000108807547 */ /* 0x000fea000b800000 */
[----:B------:R-:W-:-:S09]  /*1bc0*/  UISETP.NE.AND UP0, UPT, UR4, 0x2c, UPT ;  /* 0x0000002c0400788c */ /* 0x000fd2000bf05270 */
[----:B------:R-:W-:Y:S05]  /*1bd0*/  BRA.U !UP0, `(.L_x_50491) ;  /* 0x0000000108487547 */ /* 0x000fea000b800000 */
.L_x_50465:
        /* <DEDUP_REMOVED lines=16> */
.L_x_50492:
[----:B------:R-:W-:Y:S01]  /*1ce0*/  PRMT R23, RZ, 0x7610, R23 ;  /* 0x00007610ff177816 */ /* 0x000fe20000000017 */
[----:B------:R-:W-:Y:S06]  /*1cf0*/  BRA `(.L_x_50466) ;  /* 0x00000000003c7947 */ /* 0x000fec0003800000 */
.L_x_50491:
        /* <DEDUP_REMOVED lines=8> */
.L_x_50494:
[----:B------:R-:W-:Y:S05]  /*1d80*/  BSYNC.RECONVERGENT B0 ;  /* 0x0000000000007941 */ /* 0x000fea0003800200 */
.L_x_50493:
[----:B------:R-:W0:Y:S02]  /*1d90*/  F2I.FTZ.TRUNC.NTZ R0, R0 ;  /* 0x0000000000007305 */ /* 0x000e24000021f100 */
[----:B0-----:R-:W-:Y:S01]  /*1da0*/  PRMT R23, R0, 0x7610, R23 ;  /* 0x0000761000177816 */ /* 0x001fe20000000017 */
[----:B------:R-:W-:Y:S06]  /*1db0*/  BRA `(.L_x_50466) ;  /* 0x00000000000c7947 */ /* 0x000fec0003800000 */
.L_x_50490:
[----:B------:R0:W5:Y:S01]  /*1dc0*/  LDG.E.U16 R23, desc[UR36][R4.64] ;  /* 0x0000002404177981 */ /* 0x000162000c1e1500 */
[----:B------:R-:W-:Y:S05]  /*1dd0*/  BRA `(.L_x_50466) ;  /* 0x0000000000047947 */ /* 0x000fea0003800000 */
.L_x_50489:
[----:B------:R0:W5:Y:S02]  /*1de0*/  LDG.E.U16 R23, desc[UR36][R4.64] ;  /* 0x0000002404177981 */ /* 0x000164000c1e1500 */
.L_x_50466:
[----:B------:R-:W-:-:S07]  /*1df0*/  VIADD R25, R17, 0x80 ;  /* 0x0000008011197836 */ /* 0x000fce0000000000 */
.L_x_50426:
[----:B------:R-:W-:Y:S05]  /*1e00*/  BSYNC.RECONVERGENT B6 ;  /* 0x0000000000067941 */ /* 0x000fea0003800200 */
.L_x_50425:
[----:B------:R-:W-:Y:S01]  /*1e10*/  ISETP.GE.AND P0, PT, R25, R16, PT ;  /* 0x000000101900720c */ /* 0x000fe20003f06270 */
[----:B------:R-:W-:Y:S01]  /*1e20*/  BSSY.RECONVERGENT B6, `(.L_x_50495) ;  /* 0x00001d6000067945 */ /* 0x000fe20003800200 */
[----:B------:R-:W-:Y:S02]  /*1e30*/  PRMT R22, RZ, 0x7610, R22 ;  /* 0x00007610ff167816 */ /* 0x000fe40000000016 */
[----:B------:R-:W-:-:S09]  /*1e40*/  PRMT R27, RZ, 0x7610, R27 ;  /* 0x00007610ff1b7816 */ /* 0x000fd2000000001b */
        /* <DEDUP_REMOVED lines=20> */
.L_x_50500:
[----:B------:R3:W5:Y:S01]  /*1f90*/  LDG.E.U8 R22, desc[UR36][R4.64] ;  /* 0x0000002404167981 */ /* 0x000762000c1e1100 */
[----:B------:R-:W-:Y:S05]  /*1fa0*/  BRA `(.L_x_50502) ;  /* 0x0000000c00507947 */ /* 0x000fea0003800000 */
.L_x_50499:
        /* <DEDUP_REMOVED lines=8> */
.L_x_50504:
[----:B------:R0:W5:Y:S01]  /*2030*/  LDG.E.U16 R22, desc[UR36][R4.64] ;  /* 0x0000002404167981 */ /* 0x000162000c1e1500 */
[----:B------:R-:W-:Y:S05]  /*2040*/  BRA `(.L_x_50502) ;  /* 0x0000000c00287947 */ /* 0x000fea0003800000 */
.L_x_50503:
[----:B------:R0:W5:Y:S01]  /*2050*/  LDG.E.U16 R22, desc[UR36][R4.64] ;  /* 0x0000002404167981 */ /* 0x000162000c1e1500 */
[----:B------:R-:W-:Y:S05]  /*2060*/  BRA `(.L_x_50502) ;  /* 0x0000000c00207947 */ /* 0x000fea0003800000 */
.L_x_50498:
        /* <DEDUP_REMOVED lines=9> */
.L_x_50506:
[----:B------:R-:W2:Y:S02]  /*2100*/  LDG.E.U16 R0, desc[UR36][R4.64] ;  /* 0x0000002404007981 */ /* 0x000ea4000c1e1500 */
[----:B--2---:R-:W-:-:S06]  /*2110*/  HADD2.F32 R0, -RZ, R0.H0_H0 ;  /* 0x20000000ff007230 */ /* 0x004fcc0000004100 */
[----:B------:R-:W0:Y:S02]  /*2120*/  F2I.FTZ.TRUNC.NTZ R0, R0 ;  /* 0x0000000000007305 */ /* 0x000e24000021f100 */
[----:B0-----:R-:W-:Y:S01]  /*2130*/  PRMT R22, R0, 0x7610, R22 ;  /* 0x0000761000167816 */ /* 0x001fe20000000016 */
[----:B------:R-:W-:Y:S06]  /*2140*/  BRA `(.L_x_50502) ;  /* 0x0000000800e87947 */ /* 0x000fec0003800000 */
.L_x_50505:
        /* <DEDUP_REMOVED lines=9> */
.L_x_50508:
[----:B------:R-:W2:Y:S02]  /*21e0*/  LDG.E.U16 R4, desc[UR36][R4.64] ;  /* 0x0000002404047981 */ /* 0x000ea4000c1e1500 */
[----:B--2---:R-:W-:-:S06]  /*21f0*/  HADD2.F32 R0, -RZ, R4.H0_H0 ;  /* 0x20000004ff007230 */ /* 0x004fcc0000004100 */
[----:B------:R-:W0:Y:S02]  /*2200*/  F2I.FTZ.TRUNC.NTZ R0, R0 ;  /* 0x0000000000007305 */ /* 0x000e24000021f100 */
[----:B0-----:R-:W-:Y:S01]  /*2210*/  PRMT R22, R0, 0x7610, R22 ;  /* 0x0000761000167816 */ /* 0x001fe20000000016 */
[----:B------:R-:W-:Y:S06]  /*2220*/  BRA `(.L_x_50502) ;  /* 0x0000000800b07947 */ /* 0x000fec0003800000 */
.L_x_50507:
[----:B------:R-:W2:Y:S02]  /*2230*/  LDG.E.64 R4, desc[UR36][R4.64] ;  /* 0x0000002404047981 */ /* 0x000ea4000c1e1b00 */
[----:B--2---:R0:W1:Y:S02]  /*2240*/  F2I.F64.TRUNC R22, R4 ;  /* 0x0000000400167311 */ /* 0x004064000030d100 */
[----:B01----:R-:W-:Y:S05]  /*2250*/  BRA `(.L_x_50502) ;  /* 0x0000000800a47947 */ /* 0x003fea0003800000 */
.L_x_50497:
        /* <DEDUP_REMOVED lines=12> */
.L_x_50511:
[----:B------:R-:W2:Y:S02]  /*2320*/  LDG.E.64 R4, desc[UR36][R4.64] ;  /* 0x0000002404047981 */ /* 0x000ea4000c1e1b00 */
[----:B--2---:R0:W1:Y:S02]  /*2330*/  F2I.F64.TRUNC R22, R4 ;  /* 0x0000000400167311 */ /* 0x004064000030d100 */
[----:B01----:R-:W-:Y:S05]  /*2340*/  BRA `(.L_x_50502) ;  /* 0x0000000800687947 */ /* 0x003fea0003800000 */
.L_x_50510:
        /* <DEDUP_REMOVED lines=27> */
.L_x_50513:
        /* <DEDUP_REMOVED lines=15> */
.L_x_50512:
[----:B------:R-:W2:Y:S02]  /*25f0*/  LDG.E.U16 R0, desc[UR36][R4.64] ;  /* 0x0000002404007981 */ /* 0x000ea4000c1e1500 */
[----:B--2---:R-:W-:-:S06]  /*2600*/  IMAD.U32 R0, R0, 0x10000, RZ ;  /* 0x0001000000007824 */ /* 0x004fcc00078e00ff */
[----:B------:R-:W0:Y:S02]  /*2610*/  F2I.FTZ.TRUNC.NTZ R0, R0 ;  /* 0x0000000000007305 */ /* 0x000e24000021f100 */
[----:B0-----:R-:W-:Y:S01]  /*2620*/  PRMT R22, R0, 0x7610, R22 ;  /* 0x0000761000167816 */ /* 0x001fe20000000016 */
[----:B------:R-:W-:Y:S06]  /*2630*/  BRA `(.L_x_50502) ;  /* 0x0000000400ac7947 */ /* 0x000fec0003800000 */
.L_x_50509:
        /* <DEDUP_REMOVED lines=10> */
.L_x_50516:
        /* <DEDUP_REMOVED lines=21> */
.L_x_50520:
[----:B------:R-:W-:Y:S05]  /*2830*/  BSYNC.RECONVERGENT B1 ;  /* 0x0000000000017941 */ /* 0x000fea0003800200 */
.L_x_50519:
[----:B------:R-:W-:Y:S01]  /*2840*/  IMAD.SHL.U32 R0, R0, 0x100000, RZ ;  /* 0x0010000000007824 */ /* 0x000fe200078e00ff */
[----:B------:R-:W-:-:S04]  /*2850*/  LEA R3, R3, 0x3b800000, 0x17 ;  /* 0x3b80000003037811 */ /* 0x000fc800078eb8ff */
[----:B------:R-:W-:-:S07]  /*2860*/  LOP3.LUT R0, R3, R0, R7, 0xfe, !PT ;  /* 0x0000000003007212 */ /* 0x000fce00078efe07 */
.L_x_50518:
[----:B------:R-:W-:Y:S05]  /*2870*/  BSYNC.RECONVERGENT B0 ;  /* 0x0000000000007941 */ /* 0x000fea0003800200 */
.L_x_50517:
[----:B------:R-:W0:Y:S02]  /*2880*/  F2I.FTZ.TRUNC.NTZ R0, R0 ;  /* 0x0000000000007305 */ /* 0x000e24000021f100 */
[----:B0-----:R-:W-:Y:S01]  /*2890*/  PRMT R22, R0, 0x7610, R22 ;  /* 0x0000761000167816 */ /* 0x001fe20000000016 */
[----:B------:R-:W-:Y:S06]  /*28a0*/  BRA `(.L_x_50502) ;  /* 0x0000000400107947 */ /* 0x000fec0003800000 */
.L_x_50515:
        /* <DEDUP_REMOVED lines=21> */
.L_x_50524:
[----:B------:R-:W-:Y:S05]  /*2a00*/  BSYNC.RECONVERGENT B1 ;  /* 0x0000000000017941 */ /* 0x000fea0003800200 */
.L_x_50523:
[----:B------:R-:W-:Y:S01]  /*2a10*/  IMAD.SHL.U32 R0, R0, 0x200000, RZ ;  /* 0x0020000000007824 */ /* 0x000fe200078e00ff */
[----:B------:R-:W-:-:S04]  /*2a20*/  LEA R3, R3, 0x37800000, 0x17 ;  /* 0x3780000003037811 */ /* 0x000fc800078eb8ff */
[----:B------:R-:W-:-:S07]  /*2a30*/  LOP3.LUT R0, R3, R0, R7, 0xfe, !PT ;  /* 0x0000000003007212 */ /* 0x000fce00078efe07 */
.L_x_50522:
[----:B------:R-:W-:Y:S05]  /*2a40*/  BSYNC.RECONVERGENT B0 ;  /* 0x0000000000007941 */ /* 0x000fea0003800200 */
.L_x_50521:
[----:B------:R-:W0:Y:S02]  /*2a50*/  F2I.FTZ.TRUNC.NTZ R0, R0 ;  /* 0x0000000000007305 */ /* 0x000e24000021f100 */
[----:B0-----:R-:W-:Y:S01]  /*2a60*/  PRMT R22, R0, 0x7610, R22 ;  /* 0x0000761000167816 */ /* 0x001fe20000000016 */
[----:B------:R-:W-:Y:S06]  /*2a70*/  BRA `(.L_x_50502) ;  /* 0x00000000009c7947 */ /* 0x000fec0003800000 */
.L_x_50514:
        /* <DEDUP_REMOVED lines=14> */
.L_x_50528:
[----:B------:R-:W-:Y:S05]  /*2b60*/  BSYNC.RECONVERGENT B0 ;  /* 0x0000000000007941 */ /* 0x000fea0003800200 */
.L_x_50527:
[----:B------:R-:W0:Y:S02]  /*2b70*/  F2I.FTZ.TRUNC.NTZ R0, R0 ;  /* 0x0000000000007305 */ /* 0x000e24000021f100 */
[----:B0-----:R-:W-:Y:S01]  /*2b80*/  PRMT R22, R0, 0x7610, R22 ;  /* 0x0000761000167816 */ /* 0x001fe20000000016 */
[----:B------:R-:W-:Y:S06]  /*2b90*/  BRA `(.L_x_50502) ;  /* 0x0000000000547947 */ /* 0x000fec0003800000 */
.L_x_50501:
        /* <DEDUP_REMOVED lines=16> */
.L_x_50529:
[----:B------:R-:W-:Y:S01]  /*2ca0*/  PRMT R22, RZ, 0x7610, R22 ;  /* 0x00007610ff167816 */ /* 0x000fe20000000016 */
[----:B------:R-:W-:Y:S06]  /*2cb0*/  BRA `(.L_x_50502) ;  /* 0x00000000000c7947 */ /* 0x000fec0003800000 */
.L_x_50526:
[----:B------:R0:W5:Y:S01]  /*2cc0*/  LDG.E.U16 R22, desc[UR36][R4.64] ;  /* 0x0000002404167981 */ /* 0x000162000c1e1500 */
[----:B------:R-:W-:Y:S05]  /*2cd0*/  BRA `(.L_x_50502) ;  /* 0x0000000000047947 */ /* 0x000fea0003800000 */
.L_x_50525:
[----:B------:R1:W5:Y:S02]  /*2ce0*/  LDG.E.U16 R22, desc[UR36][R4.64] ;  /* 0x0000002404167981 */ /* 0x000364000c1e1500 */
.L_x_50502:
        /* <DEDUP_REMOVED lines=18> */
.L_x_50533:
[----:B------:R0:W5:Y:S01]  /*2e10*/  LDG.E.U8 R27, desc[UR36][R4.64] ;  /* 0x00000024041b7981 */ /* 0x000162000c1e1100 */
[----:B------:R-:W-:Y:S05]  /*2e20*/  BRA `(.L_x_50535) ;  /* 0x0000000c00507947 */ /* 0x000fea0003800000 */
.L_x_50532:
        /* <DEDUP_REMOVED lines=8> */
.L_x_50537:
[----:B------:R0:W5:Y:S01]  /*2eb0*/  LDG.E.U16 R27, desc[UR36][R4.64] ;  /* 0x00000024041b7981 */ /* 0x000162000c1e1500 */
[----:B------:R-:W-:Y:S05]  /*2ec0*/  BRA `(.L_x_50535) ;  /* 0x0000000c00287947 */ /* 0x000fea0003800000 */
.L_x_50536:
[----:B------:R0:W5:Y:S01]  /*2ed0*/  LDG.E.U16 R27, desc[UR36][R4.64] ;  /* 0x00000024041b7981 */ /* 0x000162000c1e1500 */
[----:B------:R-:W-:Y:S05]  /*2ee0*/  BRA `(.L_x_50535) ;  /* 0x0000000c00207947 */ /* 0x000fea0003800000 */
.L_x_50531:
        /* <DEDUP_REMOVED lines=9> */
.L_x_50539:
[----:B------:R-:W2:Y:S02]  /*2f80*/  LDG.E.U16 R0, desc[UR36][R4.64] ;  /* 0x0000002404007981 */ /* 0x000ea4000c1e1500 */
[----:B--2---:R-:W-:-:S06]  /*2f90*/  HADD2.F32 R0, -RZ, R0.H0_H0 ;  /* 0x20000000ff007230 */ /* 0x004fcc0000004100 */
[----:B------:R-:W0:Y:S02]  /*2fa0*/  F2I.FTZ.TRUNC.NTZ R0, R0 ;  /* 0x0000000000007305 */ /* 0x000e24000021f100 */
[----:B0-----:R-:W-:Y:S01]  /*2fb0*/  PRMT R27, R0, 0x7610, R27 ;  /* 0x00007610001b7816 */ /* 0x001fe2000000001b */
[----:B------:R-:W-:Y:S06]  /*2fc0*/  BRA `(.L_x_50535) ;  /* 0x0000000800e87947 */ /* 0x000fec0003800000 */
.L_x_50538:
        /* <DEDUP_REMOVED lines=9> */
.L_x_50541:
[----:B------:R-:W2:Y:S02]  /*3060*/  LDG.E.U16 R4, desc[UR36][R4.64] ;  /* 0x0000002404047981 */ /* 0x000ea4000c1e1500 */
[----:B--2---:R-:W-:-:S06]  /*3070*/  HADD2.F32 R0, -RZ, R4.H0_H0 ;  /* 0x20000004ff007230 */ /* 0x004fcc0000004100 */
[----:B------:R-:W0:Y:S02]  /*3080*/  F2I.FTZ.TRUNC.NTZ R0, R0 ;  /* 0x0000000000007305 */ /* 0x000e24000021f100 */
[----:B0-----:R-:W-:Y:S01]  /*3090*/  PRMT R27, R0, 0x7610, R27 ;  /* 0x00007610001b7816 */ /* 0x001fe2000000001b */
[----:B------:R-:W-:Y:S06]  /*30a0*/  BRA `(.L_x_50535) ;  /* 0x0000000800b07947 */ /* 0x000fec0003800000 */
.L_x_50540:
[----:B------:R-:W2:Y:S02]  /*30b0*/  LDG.E.64 R4, desc[UR36][R4.64] ;  /* 0x0000002404047981 */ /* 0x000ea4000c1e1b00 */
[----:B--2---:R0:W1:Y:S02]  /*30c0*/  F2I.F64.TRUNC R27, R4 ;  /* 0x00000004001b7311 */ /* 0x004064000030d100 */
[----:B01----:R-:W-:Y:S05]  /*30d0*/  BRA `(.L_x_50535) ;  /* 0x0000000800a47947 */ /* 0x003fea0003800000 */
.L_x_50530:
        /* <DEDUP_REMOVED lines=12> */
.L_x_50544:
[----:B------:R-:W2:Y:S02]  /*31a0*/  LDG.E.64 R4, desc[UR36][R4.64] ;  /* 0x0000002404047981 */ /* 0x000ea4000c1e1b00 */
[----:B--2---:R3:W4:Y:S02]  /*31b0*/  F2I.F64.TRUNC R27, R4 ;  /* 0x00000004001b7311 */ /* 0x004724000030d100 */
[----:B---34-:R-:W-:Y:S05]  /*31c0*/  BRA `(.L_x_50535) ;  /* 0x0000000800687947 */ /* 0x018fea0003800000 */
.L_x_50543:
        /* <DEDUP_REMOVED lines=27> */
.L_x_50546:
        /* <DEDUP_REMOVED lines=15> */
.L_x_50545:
[----:B------:R-:W2:Y:S02]  /*3470*/  LDG.E.U16 R0, desc[UR36][R4.64] ;  /* 0x0000002404007981 */ /* 0x000ea4000c1e1500 */
[----:B--2---:R-:W-:-:S06]  /*3480*/  IMAD.U32 R0, R0, 0x10000, RZ ;  /* 0x0001000000007824 */ /* 0x004fcc00078e00ff */
[----:B------:R-:W0:Y:S02]  /*3490*/  F2I.FTZ.TRUNC.NTZ R0, R0 ;  /* 0x0000000000007305 */ /* 0x000e24000021f100 */
[----:B0-----:R-:W-:Y:S01]  /*34a0*/  PRMT R27, R0, 0x7610, R27 ;  /* 0x00007610001b7816 */ /* 0x001fe2000000001b */
[----:B------:R-:W-:Y:S06]  /*34b0*/  BRA `(.L_x_50535) ;  /* 0x0000000400ac7947 */ /* 0x000fec0003800000 */
.L_x_50542:
        /* <DEDUP_REMOVED lines=10> */
.L_x_50549:
        /* <DEDUP_REMOVED lines=21> */
.L_x_50553:
[----:B------:R-:W-:Y:S05]  /*36b0*/  BSYNC.RECONVERGENT B1 ;  /* 0x0000000000017941 */ /* 0x000fea0003800200 */
.L_x_50552:
[----:B------:R-:W-:Y:S01]  /*36c0*/  IMAD.SHL.U32 R0, R0, 0x100000, RZ ;  /* 0x0010000000007824 */ /* 0x000fe200078e00ff */
[----:B------:R-:W-:-:S04]  /*36d0*/  LEA R3, R3, 0x3b800000, 0x17 ;  /* 0x3b80000003037811 */ /* 0x000fc800078eb8ff */
[----:B------:R-:W-:-:S07]  /*36e0*/  LOP3.LUT R0, R3, R0, R7, 0xfe, !PT ;  /* 0x0000000003007212 */ /* 0x000fce00078efe07 */
.L_x_50551:
[----:B------:R-:W-:Y:S05]  /*36f0*/  BSYNC.RECONVERGENT B0 ;  /* 0x0000000000007941 */ /* 0x000fea0003800200 */
.L_x_50550:
[----:B------:R-:W0:Y:S02]  /*3700*/  F2I.FTZ.TRUNC.NTZ R0, R0 ;  /* 0x0000000000007305 */ /* 0x000e24000021f100 */
[----:B0-----:R-:W-:Y:S01]  /*3710*/  PRMT R27, R0, 0x7610, R27 ;  /* 0x00007610001b7816 */ /* 0x001fe2000000001b */
[----:B------:R-:W-:Y:S06]  /*3720*/  BRA `(.L_x_50535) ;  /* 0x0000000400107947 */ /* 0x000fec0003800000 */
.L_x_50548:
        /* <DEDUP_REMOVED lines=21> */
.L_x_50557:
[----:B------:R-:W-:Y:S05]  /*3880*/  BSYNC.RECONVERGENT B1 ;  /* 0x0000000000017941 */ /* 0x000fea0003800200 */
.L_x_50556:
[----:B------:R-:W-:Y:S01]  /*3890*/  IMAD.SHL.U32 R0, R0, 0x200000, RZ ;  /* 0x0020000000007824 */ /* 0x000fe200078e00ff */
[----:B------:R-:W-:-:S04]  /*38a0*/  LEA R3, R3, 0x37800000, 0x17 ;  /* 0x3780000003037811 */ /* 0x000fc800078eb8ff */
[----:B------:R-:W-:-:S07]  /*38b0*/  LOP3.LUT R0, R3, R0, R7, 0xfe, !PT ;  /* 0x0000000003007212 */ /* 0x000fce00078efe07 */
.L_x_50555:
[----:B------:R-:W-:Y:S05]  /*38c0*/  BSYNC.RECONVERGENT B0 ;  /* 0x0000000000007941 */ /* 0x000fea0003800200 */
.L_x_50554:
[----:B------:R-:W0:Y:S02]  /*38d0*/  F2I.FTZ.TRUNC.NTZ R0, R0 ;  /* 0x0000000000007305 */ /* 0x000e24000021f100 */
[----:B0-----:R-:W-:Y:S01]  /*38e0*/  PRMT R27, R0, 0x7610, R27 ;  /* 0x00007610001b7816 */ /* 0x001fe2000000001b */
[----:B------:R-:W-:Y:S06]  /*38f0*/  BRA `(.L_x_50535) ;  /* 0x00000000009c7947 */ /* 0x000fec0003800000 */
.L_x_50547:
        /* <DEDUP_REMOVED lines=14> */
.L_x_50561:
[----:B------:R-:W-:Y:S05]  /*39e0*/  BSYNC.RECONVERGENT B0 ;  /* 0x0000000000007941 */ /* 0x000fea0003800200 */
.L_x_50560:
[----:B------:R-:W0:Y:S02]  /*39f0*/  F2I.FTZ.TRUNC.NTZ R0, R0 ;  /* 0x0000000000007305 */ /* 0x000e24000021f100 */
[----:B0-----:R-:W-:Y:S01]  /*3a00*/  PRMT R27, R0, 0x7610, R27 ;  /* 0x00007610001b7816 */ /* 0x001fe2000000001b */
[----:B------:R-:W-:Y:S06]  /*3a10*/  BRA `(.L_x_50535) ;  /* 0x0000000000547947 */ /* 0x000fec0003800000 */
.L_x_50534:
        /* <DEDUP_REMOVED lines=16> */
.L_x_50562:
[----:B------:R-:W-:Y:S01]  /*3b20*/  PRMT R27, RZ, 0x7610, R27 ;  /* 0x00007610ff1b7816 */ /* 0x000fe2000000001b */
[----:B------:R-:W-:Y:S06]  /*3b30*/  BRA `(.L_x_50535) ;  /* 0x00000000000c7947 */ /* 0x000fec0003800000 */
.L_x_50559:
[----:B------:R1:W5:Y:S01]  /*3b40*/  LDG.E.U16 R27, desc[UR36][R4.64] ;  /* 0x00000024041b7981 */ /* 0x000362000c1e1500 */
[----:B------:R-:W-:Y:S05]  /*3b50*/  BRA `(.L_x_50535) ;  /* 0x0000000000047947 */ /* 0x000fea0003800000 */
.L_x_50558:
[----:B------:R2:W5:Y:S02]  /*3b60*/  LDG.E.U16 R27, desc[UR36][R4.64] ;  /* 0x00000024041b7981 */ /* 0x000564000c1e1500 */
.L_x_50535:
[----:B------:R-:W-:-:S07]  /*3b70*/  VIADD R25, R25, 0x80 ;  /* 0x0000008019197836 */ /* 0x000fce0000000000 */
.L_x_50496:
[----:B------:R-:W-:Y:S05]  /*3b80*/  BSYNC.RECONVERGENT B6 ;  /* 0x0000000000067941 */ /* 0x000fea0003800200 */
.L_x_50495:
        /* <DEDUP_REMOVED lines=24> */
.L_x_50568:
[----:B------:R3:W5:Y:S01]  /*3d10*/  LDG.E.U8 R18, desc[UR36][R4.64] ;  /* 0x0000002404127981 */ /* 0x000762000c1e1100 */
[----:B------:R-:W-:Y:S05]  /*3d20*/  BRA `(.L_x_50570) ;  /* 0x0000000c00507947 */ /* 0x000fea0003800000 */
.L_x_50567:
        /* <DEDUP_REMOVED lines=8> */
.L_x_50572:
[----:B------:R0:W5:Y:S01]  /*3db0*/  LDG.E.U16 R18, desc[UR36][R4.64] ;  /* 0x0000002404127981 */ /* 0x000162000c1e1500 */
[----:B------:R-:W-:Y:S05]  /*3dc0*/  BRA `(.L_x_50570) ;  /* 0x0000000c00287947 */ /* 0x000fea0003800000 */
.L_x_50571:
[----:B------:R0:W5:Y:S01]  /*3dd0*/  LDG.E.U16 R18, desc[UR36][R4.64] ;  /* 0x0000002404127981 */ /* 0x000162000c1e1500 */
[----:B------:R-:W-:Y:S05]  /*3de0*/  BRA `(.L_x_50570) ;  /* 0x0000000c00207947 */ /* 0x000fea0003800000 */
.L_x_50566:
        /* <DEDUP_REMOVED lines=9> */
.L_x_50574:
[----:B------:R-:W2:Y:S02]  /*3e80*/  LDG.E.U16 R0, desc[UR36][R4.64] ;  /* 0x0000002404007981 */ /* 0x000ea4000c1e1500 */
[----:B--2---:R-:W-:-:S06]  /*3e90*/  HADD2.F32 R0, -RZ, R0.H0_H0 ;  /* 0x20000000ff007230 */ /* 0x004fcc0000004100 */
[----:B------:R-:W0:Y:S02]  /*3ea0*/  F2I.FTZ.TRUNC.NTZ R0, R0 ;  /* 0x0000000000007305 */ /* 0x000e24000021f100 */
[----:B0-----:R-:W-:Y:S01]  /*3eb0*/  PRMT R18, R0, 0x7610, R18 ;  /* 0x0000761000127816 */ /* 0x001fe20000000012 */
[----:B------:R-:W-:Y:S06]  /*3ec0*/  BRA `(.L_x_50570) ;  /* 0x0000000800e87947 */ /* 0x000fec0003800000 */
.L_x_50573:
        /* <DEDUP_REMOVED lines=9> */
.L_x_50576:
[----:B------:R-:W2:Y:S02]  /*3f60*/  LDG.E.U16 R4, desc[UR36][R4.64] ;  /* 0x0000002404047981 */ /* 0x000ea4000c1e1500 */
[----:B--2---:R-:W-:-:S06]  /*3f70*/  HADD2.F32 R0, -RZ, R4.H0_H0 ;  /* 0x20000004ff007230 */ /* 0x004fcc0000004100 */
[----:B------:R-:W0:Y:S02]  /*3f80*/  F2I.FTZ.TRUNC.NTZ R0, R0 ;  /* 0x0000000000007305 */ /* 0x000e24000021f100 */
[----:B0-----:R-:W-:Y:S01]  /*3f90*/  PRMT R18, R0, 0x7610, R18 ;  /* 0x0000761000127816 */ /* 0x001fe20000000012 */
[----:B------:R-:W-:Y:S06]  /*3fa0*/  BRA `(.L_x_50570) ;  /* 0x0000000800b07947 */ /* 0x000fec0003800000 */
.L_x_50575:
[----:B------:R-:W2:Y:S02]  /*3fb0*/  LDG.E.64 R4, desc[UR36][R4.64] ;  /* 0x0000002404047981 */ /* 0x000ea4000c1e1b00 */
[----:B--2---:R0:W1:Y:S02]  /*3fc0*/  F2I.F64.TRUNC R18, R4 ;  /* 0x0000000400127311 */ /* 0x004064000030d100 */
[----:B01----:R-:W-:Y:S05]  /*3fd0*/  BRA `(.L_x_50570) ;  /* 0x0000000800a47947 */ /* 0x003fea0003800000 */
.L_x_50565:
        /* <DEDUP_REMOVED lines=12> */
.L_x_50579:
[----:B------:R-:W2:Y:S02]  /*40a0*/  LDG.E.64 R4, desc[UR36][R4.64] ;  /* 0x0000002404047981 */ /* 0x000ea4000c1e1b00 */
[----:B--2---:R0:W1:Y:S02]  /*40b0*/  F2I.F64.TRUNC R18, R4 ;  /* 0x0000000400127311 */ /* 0x004064000030d100 */
[----:B01----:R-:W-:Y:S05]  /*40c0*/  BRA `(.L_x_50570) ;  /* 0x0000000800687947 */ /* 0x003fea0003800000 */
.L_x_50578:
        /* <DEDUP_REMOVED lines=27> */
.L_x_50581:
        /* <DEDUP_REMOVED lines=15> */
.L_x_50580:
[----:B------:R-:W2:Y:S02]  /*4370*/  LDG.E.U16 R0, desc[UR36][R4.64] ;  /* 0x0000002404007981 */ /* 0x000ea4000c1e1500 */
[----:B--2---:R-:W-:-:S06]  /*4380*/  IMAD.U32 R0, R0, 0x10000, RZ ;  /* 0x0001000000007824 */ /* 0x004fcc00078e00ff */
[----:B------:R-:W0:Y:S02]  /*4390*/  F2I.FTZ.TRUNC.NTZ R0, R0 ;  /* 0x0000000000007305 */ /* 0x000e24000021f100 */
[----:B0-----:R-:W-:Y:S01]  /*43a0*/  PRMT R18, R0, 0x7610, R18 ;  /* 0x0000761000127816 */ /* 0x001fe20000000012 */
[----:B------:R-:W-:Y:S06]  /*43b0*/  BRA `(.L_x_50570) ;  /* 0x0000000400ac7947 */ /* 0x000fec0003800000 */
.L_x_50577:
        /* <DEDUP_REMOVED lines=10> */
.L_x_50584:
        /* <DEDUP_REMOVED lines=21> */
.L_x_50588:
[----:B------:R-:W-:Y:S05]  /*45b0*/  BSYNC.RECONVERGENT B1 ;  /* 0x0000000000017941 */ /* 0x000fea0003800200 */
.L_x_50587:
[----:B------:R-:W-:Y:S01]  /*45c0*/  IMAD.SHL.U32 R0, R0, 0x100000, RZ ;  /* 0x0010000000007824 */ /* 0x000fe200078e00ff */
[----:B------:R-:W-:-:S04]  /*45d0*/  LEA R3, R3, 0x3b800000, 0x17 ;  /* 0x3b80000003037811 */ /* 0x000fc800078eb8ff */
[----:B------:R-:W-:-:S07]  /*45e0*/  LOP3.LUT R0, R3, R0, R7, 0xfe, !PT ;  /* 0x0000000003007212 */ /* 0x000fce00078efe07 */
.L_x_50586:
[----:B------:R-:W-:Y:S05]  /*45f0*/  BSYNC.RECONVERGENT B0 ;  /* 0x0000000000007941 */ /* 0x000fea0003800200 */
.L_x_50585:
[----:B------:R-:W0:Y:S02]  /*4600*/  F2I.FTZ.TRUNC.NTZ R0, R0 ;  /* 0x0000000000007305 */ /* 0x000e24000021f100 */
[----:B0-----:R-:W-:Y:S01]  /*4610*/  PRMT R18, R0, 0x7610, R18 ;  /* 0x0000761000127816 */ /* 0x001fe20000000012 */
[----:B------:R-:W-:Y:S06]  /*4620*/  BRA `(.L_x_50570) ;  /* 0x0000000400107947 */ /* 0x000fec0003800000 */
.L_x_50583:
        /* <DEDUP_REMOVED lines=21> */
.L_x_50592:
[----:B------:R-:W-:Y:S05]  /*4780*/  BSYNC.RECONVERGENT B1 ;  /* 0x0000000000017941 */ /* 0x000fea0003800200 */
.L_x_50591:
[----:B------:R-:W-:Y:S01]  /*4790*/  IMAD.SHL.U32 R0, R0, 0x200000, RZ ;  /* 0x0020000000007824 */ /* 0x000fe200078e00ff */
[----:B------:R-:W-:-:S04]  /*47a0*/  LEA R3, R3, 0x37800000, 0x17 ;  /* 0x3780000003037811 */ /* 0x000fc800078eb8ff */
[----:B------:R-:W-:-:S07]  /*47b0*/  LOP3.LUT R0, R3, R0, R7, 0xfe, !PT ;  /* 0x0000000003007212 */ /* 0x000fce00078efe07 */
.L_x_50590:
[----:B------:R-:W-:Y:S05]  /*47c0*/  BSYNC.RECONVERGENT B0 ;  /* 0x0000000000007941 */ /* 0x000fea0003800200 */
.L_x_50589:
[----:B------:R-:W0:Y:S02]  /*47d0*/  F2I.FTZ.TRUNC.NTZ R0, R0 ;  /* 0x0000000000007305 */ /* 0x000e24000021f100 */
[----:B0-----:R-:W-:Y:S01]  /*47e0*/  PRMT R18, R0, 0x7610, R18 ;  /* 0x0000761000127816 */ /* 0x001fe20000000012 */
[----:B------:R-:W-:Y:S06]  /*47f0*/  BRA `(.L_x_50570) ;  /* 0x00000000009c7947 */ /* 0x000fec0003800000 */
.L_x_50582:
        /* <DEDUP_REMOVED lines=14> */
.L_x_50596:
[----:B------:R-:W-:Y:S05]  /*48e0*/  BSYNC.RECONVERGENT B0 ;  /* 0x0000000000007941 */ /* 0x000fea0003800200 */
.L_x_50595:
[----:B------:R-:W0:Y:S02]  /*48f0*/  F2I.FTZ.TRUNC.NTZ R0, R0 ;  /* 0x0000000000007305 */ /* 0x000e24000021f100 */
[----:B0-----:R-:W-:Y:S01]  /*4900*/  PRMT R18, R0, 0x7610, R18 ;  /* 0x0000761000127816 */ /* 0x001fe20000000012 */
[----:B------:R-:W-:Y:S06]  /*4910*/  BRA `(.L_x_50570) ;  /* 0x0000000000547947 */ /* 0x000fec0003800000 */
.L_x_50569:
        /* <DEDUP_REMOVED lines=16> */
.L_x_50597:
[----:B------:R-:W-:Y:S01]  /*4a20*/  PRMT R18, RZ, 0x7610, R18 ;  /* 0x00007610ff127816 */ /* 0x000fe20000000012 */
[----:B------:R-:W-:Y:S06]  /*4a30*/  BRA `(.L_x_50570) ;  /* 0x00000000000c7947 */ /* 0x000fec0003800000 */
.L_x_50594:
[----:B------:R1:W5:Y:S01]  /*4a40*/  LDG.E.U16 R18, desc[UR36][R4.64] ;  /* 0x0000002404127981 */ /* 0x000362000c1e1500 */
[----:B------:R-:W-:Y:S05]  /*4a50*/  BRA `(.L_x_50570) ;  /* 0x0000000000047947 */ /* 0x000fea0003800000 */
.L_x_50593:
[----:B------:R2:W5:Y:S02]  /*4a60*/  LDG.E.U16 R18, desc[UR36][R4.64] ;  /* 0x0000002404127981 */ /* 0x000564000c1e1500 */
.L_x_50570:
        /* <DEDUP_REMOVED lines=18> */
.L_x_50601:
[----:B------:R0:W5:Y:S01]  /*4b90*/  LDG.E.U8 R26, desc[UR36][R4.64] ;  /* 0x00000024041a7981 */ /* 0x000162000c1e1100 */
[----:B------:R-:W-:Y:S05]  /*4ba0*/  BRA `(.L_x_50603) ;  /* 0x0000000c00507947 */ /* 0x000fea0003800000 */
.L_x_50600:
        /* <DEDUP_REMOVED lines=8> */
.L_x_50605:
[----:B------:R4:W5:Y:S01]  /*4c30*/  LDG.E.U16 R26, desc[UR36][R4.64] ;  /* 0x00000024041a7981 */ /* 0x000962000c1e1500 */
[----:B------:R-:W-:Y:S05]  /*4c40*/  BRA `(.L_x_50603) ;  /* 0x0000000c00287947 */ /* 0x000fea0003800000 */
.L_x_50604:
[----:B------:R3:W5:Y:S01]  /*4c50*/  LDG.E.U16 R26, desc[UR36][R4.64] ;  /* 0x00000024041a7981 */ /* 0x000762000c1e1500 */
[----:B------:R-:W-:Y:S05]  /*4c60*/  BRA `(.L_x_50603) ;  /* 0x0000000c00207947 */ /* 0x000fea0003800000 */
.L_x_50599:
        /* <DEDUP_REMOVED lines=9> */
.L_x_50607:
[----:B------:R-:W2:Y:S02]  /*4d00*/  LDG.E.U16 R0, desc[UR36][R4.64] ;  /* 0x0000002404007981 */ /* 0x000ea4000c1e1500 */
[----:B--2---:R-:W-:-:S06]  /*4d10*/  HADD2.F32 R0, -RZ, R0.H0_H0 ;  /* 0x20000000ff007230 */ /* 0x004fcc0000004100 */
[----:B------:R-:W0:Y:S02]  /*4d20*/  F2I.FTZ.TRUNC.NTZ R0, R0 ;  /* 0x0000000000007305 */ /* 0x000e24000021f100 */
[----:B0-----:R-:W-:Y:S01]  /*4d30*/  PRMT R26, R0, 0x7610, R26 ;  /* 0x00007610001a7816 */ /* 0x001fe2000000001a */
[----:B------:R-:W-:Y:S06]  /*4d40*/  BRA `(.L_x_50603) ;  /* 0x0000000800e87947 */ /* 0x000fec0003800000 */
.L_x_50606:
        /* <DEDUP_REMOVED lines=9> */
.L_x_50609:
[----:B------:R-:W2:Y:S02]  /*4de0*/  LDG.E.U16 R4, desc[UR36][R4.64] ;  /* 0x0000002404047981 */ /* 0x000ea4000c1e1500 */
[----:B--2---:R-:W-:-:S06]  /*4df0*/  HADD2.F32 R0, -RZ, R4.H0_H0 ;  /* 0x20000004ff007230 */ /* 0x004fcc0000004100 */
[----:B------:R-:W0:Y:S02]  /*4e00*/  F2I.FTZ.TRUNC.NTZ R0, R0 ;  /* 0x0000000000007305 */ /* 0x000e24000021f100 */
[----:B0-----:R-:W-:Y:S01]  /*4e10*/  PRMT R26, R0, 0x7610, R26 ;  /* 0x00007610001a7816 */ /* 0x001fe2000000001a */
[----:B------:R-:W-:Y:S06]  /*4e20*/  BRA `(.L_x_50603) ;  /* 0x0000000800b07947 */ /* 0x000fec0003800000 */
.L_x_50608:
[----:B------:R-:W2:Y:S02]  /*4e30*/  LDG.E.64 R4, desc[UR36][R4.64] ;  /* 0x0000002404047981 */ /* 0x000ea4000c1e1b00 */
[----:B--2---:R0:W1:Y:S02]  /*4e40*/  F2I.F64.TRUNC R26, R4 ;  /* 0x00000004001a7311 */ /* 0x004064000030d100 */
[----:B01----:R-:W-:Y:S05]  /*4e50*/  BRA `(.L_x_50603) ;  /* 0x0000000800a47947 */ /* 0x003fea0003800000 */
.L_x_50598:
        /* <DEDUP_REMOVED lines=12> */
.L_x_50612:
[----:B------:R-:W2:Y:S02]  /*4f20*/  LDG.E.64 R4, desc[UR36][R4.64] ;  /* 0x0000002404047981 */ /* 0x000ea4000c1e1b00 */
[----:B--2---:R3:W4:Y:S02]  /*4f30*/  F2I.F64.TRUNC R26, R4 ;  /* 0x00000004001a7311 */ /* 0x004724000030d100 */
[----:B---34-:R-:W-:Y:S05]  /*4f40*/  BRA `(.L_x_50603) ;  /* 0x0000000800687947 */ /* 0x018fea0003800000 */
.L_x_50611:
        /* <DEDUP_REMOVED lines=27> */
.L_x_50614:
        /* <DEDUP_REMOVED lines=15> */
.L_x_50613:
[----:B------:R-:W2:Y:S02]  /*51f0*/  LDG.E.U16 R0, desc[UR36][R4.64] ;  /* 0x0000002404007981 */ /* 0x000ea4000c1e1500 */
[----:B--2---:R-:W-:-:S06]  /*5200*/  IMAD.U32 R0, R0, 0x10000, RZ ;  /* 0x0001000000007824 */ /* 0x004fcc00078e00ff */
[----:B------:R-:W0:Y:S02]  /*5210*/  F2I.FTZ.TRUNC.NTZ R0, R0 ;  /* 0x0000000000007305 */ /* 0x000e24000021f100 */
[----:B0-----:R-:W-:Y:S01]  /*5220*/  PRMT R26, R0, 0x7610, R26 ;  /* 0x00007610001a7816 */ /* 0x001fe2000000001a */
[----:B------:R-:W-:Y:S06]  /*5230*/  BRA `(.L_x_50603) ;  /* 0x0000000400ac7947 */ /* 0x000fec0003800000 */
.L_x_50610:
        /* <DEDUP_REMOVED lines=10> */
.L_x_50617:
        /* <DEDUP_REMOVED lines=21> */
.L_x_50621:
[----:B------:R-:W-:Y:S05]  /*5430*/  BSYNC.RECONVERGENT B1 ;  /* 0x0000000000017941 */ /* 0x000fea0003800200 */
.L_x_50620:
[----:B------:R-:W-:Y:S01]  /*5440*/  IMAD.SHL.U32 R0, R0, 0x100000, RZ ;  /* 0x0010000000007824 */ /* 0x000fe200078e00ff */
[----:B------:R-:W-:-:S04]  /*5450*/  LEA R3, R3, 0x3b800000, 0x17 ;  /* 0x3b80000003037811 */ /* 0x000fc800078eb8ff */
[----:B------:R-:W-:-:S07]  /*5460*/  LOP3.LUT R0, R3, R0, R7, 0xfe, !PT ;  /* 0x0000000003007212 */ /* 0x000fce00078efe07 */
.L_x_50619:
[----:B------:R-:W-:Y:S05]  /*5470*/  BSYNC.RECONVERGENT B0 ;  /* 0x0000000000007941 */ /* 0x000fea0003800200 */
.L_x_50618:
[----:B------:R-:W0:Y:S02]  /*5480*/  F2I.FTZ.TRUNC.NTZ R0, R0 ;  /* 0x0000000000007305 */ /* 0x000e24000021f100 */
[----:B0-----:R-:W-:Y:S01]  /*5490*/  PRMT R26, R0, 0x7610, R26 ;  /* 0x00007610001a7816 */ /* 0x001fe2000000001a */
[----:B------:R-:W-:Y:S06]  /*54a0*/  BRA `(.L_x_50603) ;  /* 0x0000000400107947 */ /* 0x000fec0003800000 */
.L_x_50616:
        /* <DEDUP_REMOVED lines=21> */
.L_x_50625:
[----:B------:R-:W-:Y:S05]  /*5600*/  BSYNC.RECONVERGENT B1 ;  /* 0x0000000000017941 */ /* 0x000fea0003800200 */
.L_x_50624:
[----:B------:R-:W-:Y:S01]  /*5610*/  IMAD.SHL.U32 R0, R0, 0x200000, RZ ;  /* 0x0020000000007824 */ /* 0x000fe200078e00ff */
[----:B------:R-:W-:-:S04]  /*5620*/  LEA R3, R3, 0x37800000, 0x17 ;  /* 0x3780000003037811 */ /* 0x000fc800078eb8ff */
[----:B------:R-:W-:-:S07]  /*5630*/  LOP3.LUT R0, R3, R0, R7, 0xfe, !PT ;  /* 0x0000000003007212 */ /* 0x000fce00078efe07 */
.L_x_50623:
[----:B------:R-:W-:Y:S05]  /*5640*/  BSYNC.RECONVERGENT B0 ;  /* 0x0000000000007941 */ /* 0x000fea0003800200 */
.L_x_50622:
[----:B------:R-:W0:Y:S02]  /*5650*/  F2I.FTZ.TRUNC.NTZ R0, R0 ;  /* 0x0000000000007305 */ /* 0x000e24000021f100 */
[----:B0-----:R-:W-:Y:S01]  /*5660*/  PRMT R26, R0, 0x7610, R26 ;  /* 0x00007610001a7816 */ /* 0x001fe2000000001a */
[----:B------:R-:W-:Y:S06]  /*5670*/  BRA `(.L_x_50603) ;  /* 0x00000000009c7947 */ /* 0x000fec0003800000 */
.L_x_50615:
        /* <DEDUP_REMOVED lines=14> */
.L_x_50629:
[----:B------:R-:W-:Y:S05]  /*5760*/  BSYNC.RECONVERGENT B0 ;  /* 0x0000000000007941 */ /* 0x000fea0003800200 */
.L_x_50628:
[----:B------:R-:W0:Y:S02]  /*5770*/  F2I.FTZ.TRUNC.NTZ R0, R0 ;  /* 0x0000000000007305 */ /* 0x000e24000021f100 */
[----:B0-----:R-:W-:Y:S01]  /*5780*/  PRMT R26, R0, 0x7610, R26 ;  /* 0x00007610001a7816 */ /* 0x001fe2000000001a */
[----:B------:R-:W-:Y:S06]  /*5790*/  BRA `(.L_x_50603) ;  /* 0x0000000000547947 */ /* 0x000fec0003800000 */
.L_x_50602:
        /* <DEDUP_REMOVED lines=16> */
.L_x_50630:
[----:B------:R-:W-:Y:S01]  /*58a0*/  PRMT R26, RZ, 0x7610, R26 ;  /* 0x00007610ff1a7816 */ /* 0x000fe2000000001a */
[----:B------:R-:W-:Y:S06]  /*58b0*/  BRA `(.L_x_50603) ;  /* 0x00000000000c7947 */ /* 0x000fec0003800000 */
.L_x_50627:
[----:B------:R1:W5:Y:S01]  /*58c0*/  LDG.E.U16 R26, desc[UR36][R4.64] ;  /* 0x00000024041a7981 */ /* 0x000362000c1e1500 */
[----:B------:R-:W-:Y:S05]  /*58d0*/  BRA `(.L_x_50603) ;  /* 0x0000000000047947 */ /* 0x000fea0003800000 */
.L_x_50626:
[----:B------:R2:W5:Y:S02]  /*58e0*/  LDG.E.U16 R26, desc[UR36][R4.64] ;  /* 0x00000024041a7981 */ /* 0x000564000c1e1500 */
.L_x_50603:
[----:B------:R-:W-:-:S07]  /*58f0*/  VIADD R25, R25, 0x80 ;  /* 0x0000008019197836 */ /* 0x000fce0000000000 */
.L_x_50564:
[----:B------:R-:W-:Y:S05]  /*5900*/  BSYNC.RECONVERGENT B6 ;  /* 0x0000000000067941 */ /* 0x000fea0003800200 */
.L_x_50563:
        /* <DEDUP_REMOVED lines=24> */
.L_x_50636:
[----:B------:R0:W5:Y:S01]  /*5a90*/  LDG.E.U8 R24, desc[UR36][R4.64] ;  /* 0x0000002404187981 */ /* 0x000162000c1e1100 */
[----:B------:R-:W-:Y:S05]  /*5aa0*/  BRA `(.L_x_50638) ;  /* 0x0000000c00507947 */ /* 0x000fea0003800000 */
.L_x_50635:
        /* <DEDUP_REMOVED lines=8> */
.L_x_50640:
[----:B------:R3:W5:Y:S01]  /*5b30*/  LDG.E.U16 R24, desc[UR36][R4.64] ;  /* 0x0000002404187981 */ /* 0x000762000c1e1500 */
[----:B------:R-:W-:Y:S05]  /*5b40*/  BRA `(.L_x_50638) ;  /* 0x0000000c00287947 */ /* 0x000fea0003800000 */
.L_x_50639:
[----:B------:R2:W5:Y:S01]  /*5b50*/  LDG.E.U16 R24, desc[UR36][R4.64] ;  /* 0x0000002404187981 */ /* 0x000562000c1e1500 */
[----:B------:R-:W-:Y:S05]  /*5b60*/  BRA `(.L_x_50638) ;  /* 0x0000000c00207947 */ /* 0x000fea0003800000 */
.L_x_50634:
        /* <DEDUP_REMOVED lines=9> */
.L_x_50642:
[----:B------:R-:W2:Y:S02]  /*5c00*/  LDG.E.U16 R0, desc[UR36][R4.64] ;  /* 0x0000002404007981 */ /* 0x000ea4000c1e1500 */
[----:B--2---:R-:W-:-:S06]  /*5c10*/  HADD2.F32 R0, -RZ, R0.H0_H0 ;  /* 0x20000000ff007230 */ /* 0x004fcc0000004100 */
[----:B------:R-:W0:Y:S02]  /*5c20*/  F2I.FTZ.TRUNC.NTZ R0, R0 ;  /* 0x0000000000007305 */ /* 0x000e24000021f100 */
[----:B0-----:R-:W-:Y:S01]  /*5c30*/  PRMT R24, R0, 0x7610, R24 ;  /* 0x0000761000187816 */ /* 0x001fe20000000018 */
[----:B------:R-:W-:Y:S06]  /*5c40*/  BRA `(.L_x_50638) ;  /* 0x0000000800e87947 */ /* 0x000fec0003800000 */
.L_x_50641:
        /* <DEDUP_REMOVED lines=9> */
.L_x_50644:
[----:B------:R-:W2:Y:S02]  /*5ce0*/  LDG.E.U16 R4, desc[UR36][R4.64] ;  /* 0x0000002404047981 */ /* 0x000ea4000c1e1500 */
[----:B--2---:R-:W-:-:S06]  /*5cf0*/  HADD2.F32 R0, -RZ, R4.H0_H0 ;  /* 0x20000004ff007230 */ /* 0x004fcc0000004100 */
[----:B------:R-:W0:Y:S02]  /*5d00*/  F2I.FTZ.TRUNC.NTZ R0, R0 ;  /* 0x0000000000007305 */ /* 0x000e24000021f100 */
[----:B0-----:R-:W-:Y:S01]  /*5d10*/  PRMT R24, R0, 0x7610, R24 ;  /* 0x0000761000187816 */ /* 0x001fe20000000018 */
[----:B------:R-:W-:Y:S06]  /*5d20*/  BRA `(.L_x_50638) ;  /* 0x0000000800b07947 */ /* 0x000fec0003800000 */
.L_x_50643:
[----:B------:R-:W2:Y:S02]  /*5d30*/  LDG.E.64 R4, desc[UR36][R4.64] ;  /* 0x0000002404047981 */ /* 0x000ea4000c1e1b00 */
[----:B--2---:R0:W1:Y:S02]  /*5d40*/  F2I.F64.TRUNC R24, R4 ;  /* 0x0000000400187311 */ /* 0x004064000030d100 */
[----:B01----:R-:W-:Y:S05]  /*5d50*/  BRA `(.L_x_50638) ;  /* 0x0000000800a47947 */ /* 0x003fea0003800000 */
.L_x_50633:
        /* <DEDUP_REMOVED lines=12> */
.L_x_50647:
[----:B------:R-:W2:Y:S02]  /*5e20*/  LDG.E.64 R4, desc[UR36][R4.64] ;  /* 0x0000002404047981 */ /* 0x000ea4000c1e1b00 */
[----:B--2---:R0:W1:Y:S02]  /*5e30*/  F2I.F64.TRUNC R24, R4 ;  /* 0x0000000400187311 */ /* 0x004064000030d100 */
[----:B01----:R-:W-:Y:S05]  /*5e40*/  BRA `(.L_x_50638) ;  /* 0x0000000800687947 */ /* 0x003fea0003800000 */
.L_x_50646:
        /* <DEDUP_REMOVED lines=27> */
.L_x_50649:
        /* <DEDUP_REMOVED lines=15> */
.L_x_50648:
[----:B------:R-:W2:Y:S02]  /*60f0*/  LDG.E.U16 R0, desc[UR36][R4.64] ;  /* 0x0000002404007981 */ /* 0x000ea4000c1e1500 */
[----:B--2---:R-:W-:-:S06]  /*6100*/  IMAD.U32 R0, R0, 0x10000, RZ ;  /* 0x0001000000007824 */ /* 0x004fcc00078e00ff */
[----:B------:R-:W0:Y:S02]  /*6110*/  F2I.FTZ.TRUNC.NTZ R0, R0 ;  /* 0x0000000000007305 */ /* 0x000e24000021f100 */
[----:B0-----:R-:W-:Y:S01]  /*6120*/  PRMT R24, R0, 0x7610, R24 ;  /* 0x0000761000187816 */ /* 0x001fe20000000018 */
[----:B------:R-:W-:Y:S06]  /*6130*/  BRA `(.L_x_50638) ;  /* 0x0000000400ac7947 */ /* 0x000fec0003800000 */
.L_x_50645:
        /* <DEDUP_REMOVED lines=10> */
.L_x_50652:
        /* <DEDUP_REMOVED lines=21> */
.L_x_50656:
[----:B------:R-:W-:Y:S05]  /*6330*/  BSYNC.RECONVERGENT B1 ;  /* 0x0000000000017941 */ /* 0x000fea0003800200 */
.L_x_50655:
[----:B------:R-:W-:Y:S01]  /*6340*/  IMAD.SHL.U32 R0, R0, 0x100000, RZ ;  /* 0x0010000000007824 */ /* 0x000fe200078e00ff */
[----:B------:R-:W-:-:S04]  /*6350*/  LEA R3, R3, 0x3b800000, 0x17 ;  /* 0x3b80000003037811 */ /* 0x000fc800078eb8ff */
[----:B------:R-:W-:-:S07]  /*6360*/  LOP3.LUT R0, R3, R0, R7, 0xfe, !PT ;  /* 0x0000000003007212 */ /* 0x000fce00078efe07 */
.L_x_50654:
[----:B------:R-:W-:Y:S05]  /*6370*/  BSYNC.RECONVERGENT B0 ;  /* 0x0000000000007941 */ /* 0x000fea0003800200 */
.L_x_50653:
[----:B------:R-:W0:Y:S02]  /*6380*/  F2I.FTZ.TRUNC.NTZ R0, R0 ;  /* 0x0000000000007305 */ /* 0x000e24000021f100 */
[----:B0-----:R-:W-:Y:S01]  /*6390*/  PRMT R24, R0, 0x7610, R24 ;  /* 0x0000761000187816 */ /* 0x001fe20000000018 */
[----:B------:R-:W-:Y:S06]  /*63a0*/  BRA `(.L_x_50638) ;  /* 0x0000000400107947 */ /* 0x000fec0003800000 */
.L_x_50651:
        /* <DEDUP_REMOVED lines=21> */
.L_x_50660:
[----:B------:R-:W-:Y:S05]  /*6500*/  BSYNC.RECONVERGENT B1 ;  /* 0x0000000000017941 */ /* 0x000fea0003800200 */
.L_x_50659:
[----:B------:R-:W-:Y:S01]  /*6510*/  IMAD.SHL.U32 R0, R0, 0x200000, RZ ;  /* 0x0020000000007824 */ /* 0x000fe200078e00ff */
[----:B------:R-:W-:-:S04]  /*6520*/  LEA R3, R3, 0x37800000, 0x17 ;  /* 0x3780000003037811 */ /* 0x000fc800078eb8ff */
[----:B------:R-:W-:-:S07]  /*6530*/  LOP3.LUT R0, R3, R0, R7, 0xfe, !PT ;  /* 0x0000000003007212 */ /* 0x000fce00078efe07 */
.L_x_50658:
[----:B------:R-:W-:Y:S05]  /*6540*/  BSYNC.RECONVERGENT B0 ;  /* 0x0000000000007941 */ /* 0x000fea0003800200 */
.L_x_50657:
[----:B------:R-:W0:Y:S02]  /*6550*/  F2I.FTZ.TRUNC.NTZ R0, R0 ;  /* 0x0000000000007305 */ /* 0x000e24000021f100 */
[----:B0-----:R-:W-:Y:S01]  /*6560*/  PRMT R24, R0, 0x7610, R24 ;  /* 0x0000761000187816 */ /* 0x001fe20000000018 */
[----:B------:R-:W-:Y:S06]  /*6570*/  BRA `(.L_x_50638) ;  /* 0x00000000009c7947 */ /* 0x000fec0003800000 */
.L_x_50650:
        /* <DEDUP_REMOVED lines=14> */
.L_x_50664:
[----:B------:R-:W-:Y:S05]  /*6660*/  BSYNC.RECONVERGENT B0 ;  /* 0x0000000000007941 */ /* 0x000fea0003800200 */
.L_x_50663:
[----:B------:R-:W0:Y:S02]  /*6670*/  F2I.FTZ.TRUNC.NTZ R0, R0 ;  /* 0x0000000000007305 */ /* 0x000e24000021f100 */
[----:B0-----:R-:W-:Y:S01]  /*6680*/  PRMT R24, R0, 0x7610, R24 ;  /* 0x0000761000187816 */ /* 0x001fe20000000018 */
[----:B------:R-:W-:Y:S06]  /*6690*/  BRA `(.L_x_50638) ;  /* 0x0000000000547947 */ /* 0x000fec0003800000 */
.L_x_50637:
        /* <DEDUP_REMOVED lines=16> */
.L_x_50665:
[----:B------:R-:W-:Y:S01]  /*67a0*/  PRMT R24, RZ, 0x7610, R24 ;  /* 0x00007610ff187816 */ /* 0x000fe20000000018 */
[----:B------:R-:W-:Y:S06]  /*67b0*/  BRA `(.L_x_50638) ;  /* 0x00000000000c7947 */ /* 0x000fec0003800000 */
.L_x_50662:
[----:B------:R0:W5:Y:S01]  /*67c0*/  LDG.E.U16 R24, desc[UR36][R4.64] ;  /* 0x0000002404187981 */ /* 0x000162000c1e1500 */
[----:B------:R-:W-:Y:S05]  /*67d0*/  BRA `(.L_x_50638) ;  /* 0x0000000000047947 */ /* 0x000fea0003800000 */
.L_x_50661:
[----:B------:R0:W5:Y:S02]  /*67e0*/  LDG.E.U16 R24, desc[UR36][R4.64] ;  /* 0x0000002404187981 */ /* 0x000164000c1e1500 */
.L_x_50638:
[----:B------:R-:W0:Y:S02]  /*67f0*/  LDCU.U8 UR6, c[0x0][0x3ad] ;  /* 0x000075a0ff0677ac */ /* 0x000e240008000000 */
        /* <DEDUP_REMOVED lines=18> */
.L_x_50669:
[----:B------:R0:W5:Y:S01]  /*6920*/  LDG.E.U8 R19, desc[UR36][R4.64] ;  /* 0x0000002404137981 */ /* 0x000162000c1e1100 */
[----:B------:R-:W-:Y:S05]  /*6930*/  BRA `(.L_x_50632) ;  /* 0x0000000c004c7947 */ /* 0x000fea0003800000 */
.L_x_50668:
        /* <DEDUP_REMOVED lines=8> */
.L_x_50672:
[----:B------:R0:W5:Y:S01]  /*69c0*/  LDG.E.U16 R19, desc[UR36][R4.64] ;  /* 0x0000002404137981 */ /* 0x000162000c1e1500 */
[----:B------:R-:W-:Y:S05]  /*69d0*/  BRA `(.L_x_50632) ;  /* 0x0000000c00247947 */ /* 0x000fea0003800000 */
.L_x_50671:
[----:B------:R0:W5:Y:S01]  /*69e0*/  LDG.E.U16 R19, desc[UR36][R4.64] ;  /* 0x0000002404137981 */ /* 0x000162000c1e1500 */
[----:B------:R-:W-:Y:S05]  /*69f0*/  BRA `(.L_x_50632) ;  /* 0x0000000c001c7947 */ /* 0x000fea0003800000 */
.L_x_50667:
        /* <DEDUP_REMOVED lines=9> */
.L_x_50674:
[----:B------:R-:W2:Y:S02]  /*6a90*/  LDG.E.U16 R0, desc[UR36][R4.64] ;  /* 0x0000002404007981 */ /* 0x000ea4000c1e1500 */
[----:B--2---:R-:W-:-:S06]  /*6aa0*/  HADD2.F32 R0, -RZ, R0.H0_H0 ;  /* 0x20000000ff007230 */ /* 0x004fcc0000004100 */
[----:B------:R-:W0:Y:S02]  /*6ab0*/  F2I.FTZ.TRUNC.NTZ R0, R0 ;  /* 0x0000000000007305 */ /* 0x000e24000021f100 */
[----:B0-----:R-:W-:Y:S01]  /*6ac0*/  PRMT R19, R0, 0x7610, R19 ;  /* 0x0000761000137816 */ /* 0x001fe20000000013 */
[----:B------:R-:W-:Y:S06]  /*6ad0*/  BRA `(.L_x_50632) ;  /* 0x0000000800e47947 */ /* 0x000fec0003800000 */
.L_x_50673:
        /* <DEDUP_REMOVED lines=9> */
.L_x_50676:
[----:B------:R-:W2:Y:S02]  /*6b70*/  LDG.E.U16 R4, desc[UR36][R4.64] ;  /* 0x0000002404047981 */ /* 0x000ea4000c1e1500 */
[----:B--2---:R-:W-:-:S06]  /*6b80*/  HADD2.F32 R0, -RZ, R4.H0_H0 ;  /* 0x20000004ff007230 */ /* 0x004fcc0000004100 */
[----:B------:R-:W0:Y:S02]  /*6b90*/  F2I.FTZ.TRUNC.NTZ R0, R0 ;  /* 0x0000000000007305 */ /* 0x000e24000021f100 */
[----:B0-----:R-:W-:Y:S01]  /*6ba0*/  PRMT R19, R0, 0x7610, R19 ;  /* 0x0000761000137816 */ /* 0x001fe20000000013 */
[----:B------:R-:W-:Y:S06]  /*6bb0*/  BRA `(.L_x_50632) ;  /* 0x0000000800ac7947 */ /* 0x000fec0003800000 */
.L_x_50675:
[----:B------:R-:W2:Y:S02]  /*6bc0*/  LDG.E.64 R4, desc[UR36][R4.64] ;  /* 0x0000002404047981 */ /* 0x000ea4000c1e1b00 */
[----:B--2---:R0:W1:Y:S02]  /*6bd0*/  F2I.F64.TRUNC R19, R4 ;  /* 0x0000000400137311 */ /* 0x004064000030d100 */
[----:B01----:R-:W-:Y:S05]  /*6be0*/  BRA `(.L_x_50632) ;  /* 0x0000000800a07947 */ /* 0x003fea0003800000 */
.L_x_50666:
        /* <DEDUP_REMOVED lines=12> */
.L_x_50679:
[----:B------:R-:W2:Y:S02]  /*6cb0*/  LDG.E.64 R4, desc[UR36][R4.64] ;  /* 0x0000002404047981 */ /* 0x000ea4000c1e1b00 */
[----:B--2---:R0:W1:Y:S02]  /*6cc0*/  F2I.F64.TRUNC R19, R4 ;  /* 0x0000000400137311 */ /* 0x004064000030d100 */
[----:B01----:R-:W-:Y:S05]  /*6cd0*/  BRA `(.L_x_50632) ;  /* 0x0000000800647947 */ /* 0x003fea0003800000 */
.L_x_50678:
        /* <DEDUP_REMOVED lines=27> */
.L_x_50681:
        /* <DEDUP_REMOVED lines=15> */
.L_x_50680:
[----:B------:R-:W2:Y:S02]  /*6f80*/  LDG.E.U16 R0, desc[UR36][R4.64] ;  /* 0x0000002404007981 */ /* 0x000ea4000c1e1500 */
[----:B--2---:R-:W-:-:S06]  /*6f90*/  IMAD.U32 R0, R0, 0x10000, RZ ;  /* 0x0001000000007824 */ /* 0x004fcc00078e00ff */
[----:B------:R-:W0:Y:S02]  /*6fa0*/  F2I.FTZ.TRUNC.NTZ R0, R0 ;  /* 0x0000000000007305 */ /* 0x000e24000021f100 */
[----:B0-----:R-:W-:Y:S01]  /*6fb0*/  PRMT R19, R0, 0x7610, R19 ;  /* 0x0000761000137816 */ /* 0x001fe20000000013 */
[----:B------:R-:W-:Y:S06]  /*6fc0*/  BRA `(.L_x_50632) ;  /* 0x0000000400a87947 */ /* 0x000fec0003800000 */
.L_x_50677:
        /* <DEDUP_REMOVED lines=10> */
.L_x_50684:
        /* <DEDUP_REMOVED lines=21> */
.L_x_50688:
[----:B------:R-:W-:Y:S05]  /*71c0*/  BSYNC.RECONVERGENT B1 ;  /* 0x0000000000017941 */ /* 0x000fea0003800200 */
.L_x_50687:
[----:B------:R-:W-:Y:S01]  /*71d0*/  IMAD.SHL.U32 R0, R0, 0x100000, RZ ;  /* 0x0010000000007824 */ /* 0x000fe200078e00ff */
[----:B------:R-:W-:-:S04]  /*71e0*/  LEA R3, R3, 0x3b800000, 0x17 ;  /* 0x3b80000003037811 */ /* 0x000fc800078eb8ff */
[----:B------:R-:W-:-:S07]  /*71f0*/  LOP3.LUT R0, R3, R0, R7, 0xfe, !PT ;  /* 0x0000000003007212 */ /* 0x000fce00078efe07 */
.L_x_50686:
[----:B------:R-:W-:Y:S05]  /*7200*/  BSYNC.RECONVERGENT B0 ;  /* 0x0000000000007941 */ /* 0x000fea0003800200 */
.L_x_50685:
[----:B------:R-:W0:Y:S02]  /*7210*/  F2I.FTZ.TRUNC.NTZ R0, R0 ;  /* 0x0000000000007305 */ /* 0x000e24000021f100 */
[----:B0-----:R-:W-:Y:S01]  /*7220*/  PRMT R19, R0, 0x7610, R19 ;  /* 0x0000761000137816 */ /* 0x001fe20000000013 */
[----:B------:R-:W-:Y:S06]  /*7230*/  BRA `(.L_x_50632) ;  /* 0x00000004000c7947 */ /* 0x000fec0003800000 */
.L_x_50683:
        /* <DEDUP_REMOVED lines=21> */
.L_x_50692:
[----:B------:R-:W-:Y:S05]  /*7390*/  BSYNC.RECONVERGENT B1 ;  /* 0x0000000000017941 */ /* 0x000fea0003800200 */
.L_x_50691:
[----:B------:R-:W-:Y:S01]  /*73a0*/  IMAD.SHL.U32 R0, R0, 0x200000, RZ ;  /* 0x0020000000007824 */ /* 0x000fe200078e00ff */
[----:B------:R-:W-:-:S04]  /*73b0*/  LEA R3, R3, 0x37800000, 0x17 ;  /* 0x3780000003037811 */ /* 0x000fc800078eb8ff */
[----:B------:R-:W-:-:S07]  /*73c0*/  LOP3.LUT R0, R3, R0, R7, 0xfe, !PT ;  /* 0x0000000003007212 */ /* 0x000fce00078efe07 */
.L_x_50690:
[----:B------:R-:W-:Y:S05]  /*73d0*/  BSYNC.RECONVERGENT B0 ;  /* 0x0000000000007941 */ /* 0x000fea0003800200 */
.L_x_50689:
[----:B------:R-:W0:Y:S02]  /*73e0*/  F2I.FTZ.TRUNC.NTZ R0, R0 ;  /* 0x0000000000007305 */ /* 0x000e24000021f100 */
[----:B0-----:R-:W-:Y:S01]  /*73f0*/  PRMT R19, R0, 0x7610, R19 ;  /* 0x0000761000137816 */ /* 0x001fe20000000013 */
[----:B------:R-:W-:Y:S06]  /*7400*/  BRA `(.L_x_50632) ;  /* 0x0000000000987947 */ /* 0x000fec0003800000 */
.L_x_50682:
        /* <DEDUP_REMOVED lines=14> */
.L_x_50696:
[----:B------:R-:W-:Y:S05]  /*74f0*/  BSYNC.RECONVERGENT B0 ;  /* 0x0000000000007941 */ /* 0x000fea0003800200 */
.L_x_50695:
[----:B------:R-:W0:Y:S02]  /*7500*/  F2I.FTZ.TRUNC.NTZ R0, R0 ;  /* 0x0000000000007305 */ /* 0x000e24000021f100 */
[----:B0-----:R-:W-:Y:S01]  /*7510*/  PRMT R19, R0, 0x7610, R19 ;  /* 0x0000761000137816 */ /* 0x001fe20000000013 */
[----:B------:R-:W-:Y:S06]  /*7520*/  BRA `(.L_x_50632) ;  /* 0x0000000000507947 */ /* 0x000fec0003800000 */
.L_x_50670:
        /* <DEDUP_REMOVED lines=16> */
.L_x_50697:
[----:B------:R-:W-:Y:S05]  /*7630*/  BRA `(.L_x_50632) ;  /* 0x00000000000c7947 */ /* 0x000fea0003800000 */
.L_x_50694:
[----:B------:R0:W5:Y:S01]  /*7640*/  LDG.E.U16 R19, desc[UR36][R4.64] ;  /* 0x0000002404137981 */ /* 0x000162000c1e1500 */
[----:B------:R-:W-:Y:S05]  /*7650*/  BRA `(.L_x_50632) ;  /* 0x0000000000047947 */ /* 0x000fea0003800000 */
.L_x_50693:
[----:B------:R0:W5:Y:S02]  /*7660*/  LDG.E.U16 R19, desc[UR36][R4.64] ;  /* 0x0000002404137981 */ /* 0x000164000c1e1500 */
.L_x_50632:
[----:B------:R-:W-:Y:S05]  /*7670*/  BSYNC.RECONVERGENT B6 ;  /* 0x0000000000067941 */ /* 0x000fea0003800200 */
.L_x_50631:
[----:B------:R-:W-:Y:S01]  /*7680*/  ISETP.GE.AND P0, PT, R17, R16, PT ;  /* 0x000000101100720c */ /* 0x000fe20003f06270 */
[----:B------:R-:W-:-:S12]  /*7690*/  BSSY.RECONVERGENT B0, `(.L_x_50698) ;  /* 0x0000030000007945 */ /* 0x000fd80003800200 */
[----:B------:R-:W-:Y:S05]  /*76a0*/  @P0 BRA `(.L_x_50699) ;  /* 0x0000000000b80947 */ /* 0x000fea0003800000 */
[----:B-1---5:R-:W-:-:S04]  /*76b0*/  PRMT R0, R23, 0x9910, RZ ;  /* 0x0000991017007816 */ /* 0x022fc800000000ff */
[----:B------:R-:W-:-:S13]  /*76c0*/  ISETP.GE.AND P0, PT, R0, RZ, PT ;  /* 0x000000ff0000720c */ /* 0x000fda0003f06270 */
[----:B------:R-:W-:Y:S05]  /*76d0*/  @!P0 BRA `(.L_x_50700) ;  /* 0x0000000000848947 */ /* 0x000fea0003800000 */
[----:B------:R-:W-:Y:S01]  /*76e0*/  ISETP.NE.AND P0, PT, R0, RZ, PT ;  /* 0x000000ff0000720c */ /* 0x000fe20003f05270 */
[----:B------:R-:W-:Y:S01]  /*76f0*/  BSSY.RECONVERGENT B1, `(.L_x_50701) ;  /* 0x000001e000017945 */ /* 0x000fe20003800200 */
[----:B0-234-:R-:W-:-:S11]  /*7700*/  IMAD.MOV.U32 R5, RZ, RZ, 0x1 ;  /* 0x00000001ff057424 */ /* 0x01dfd600078e00ff */
[----:B------:R-:W-:Y:S05]  /*7710*/  @!P0 BRA `(.L_x_50702) ;  /* 0x00000000006c8947 */ /* 0x000fea0003800000 */
[C---:B------:R-:W-:Y:S02]  /*7720*/  LOP3.LUT R0, R23.reuse, 0x1, RZ, 0xc0, !PT ;  /* 0x0000000117007812 */ /* 0x040fe400078ec0ff */
[----:B------:R-:W-:Y:S02]  /*7730*/  LOP3.LUT R23, R23, 0xffff, RZ, 0xc0, !PT ;  /* 0x0000ffff17177812 */ /* 0x000fe400078ec0ff */
[----:B------:R-:W-:Y:S02]  /*7740*/  ISETP.NE.U32.AND P0, PT, R0, 0x1, PT ;  /* 0x000000010000780c */ /* 0x000fe40003f05070 */
[C---:B------:R-:W-:Y:S02]  /*7750*/  PRMT R3, R28.reuse, 0x9910, RZ ;  /* 0x000099101c037816 */ /* 0x040fe400000000ff */
[----:B------:R-:W-:Y:S02]  /*7760*/  SEL R0, R28, 0x1, !P0 ;  /* 0x000000011c007807 */ /* 0x000fe40004000000 */
[----:B------:R-:W-:Y:S01]  /*7770*/  ISETP.GE.U32.AND P0, PT, R23, 0x2, PT ;  /* 0x000000021700780c */ /* 0x000fe20003f06070 */
[----:B------:R-:W-:Y:S01]  /*7780*/  IMAD R3, R3, R3, RZ ;  /* 0x0000000303037224 */ /* 0x000fe200078e02ff */
[----:B------:R-:W-:-:S11]  /*7790*/  PRMT R5, R0, 0x9910, RZ ;  /* 0x0000991000057816 */ /* 0x000fd600000000ff */
[----:B------:R-:W-:Y:S05]  /*77a0*/  @!P0 BRA `(.L_x_50702) ;  /* 0x0000000000488947 */ /* 0x000fea0003800000 */
[----:B------:R-:W-:-:S04]  /*77b0*/  SHF.R.U32.HI R0, RZ, 0x1, R23 ;  /* 0x00000001ff007819 */ /* 0x000fc80000011617 */
[----:B------:R-:W-:-:S07]  /*77c0*/  PRMT R4, R0, 0x7610, R4 ;  /* 0x0000761000047816 */ /* 0x000fce0000000004 */
.L_x_50703:
[C---:B------:R-:W-:Y:S02]  /*77d0*/  LOP3.LUT R0, R4.reuse, 0x1, RZ, 0xc0, !PT ;  /* 0x0000000104007812 */ /* 0x040fe400078ec0ff */
[----:B------:R-:W-:Y:S02]  /*77e0*/  LOP3.LUT R4, R4, 0xffff, RZ, 0xc0, !PT ;  /* 0x0000ffff04047812 */ /* 0x000fe400078ec0ff */
[----:B------:R-:W-:Y:S02]  /*77f0*/  ISETP.NE.U32.AND P0, PT, R0, 0x1, PT ;  /* 0x000000010000780c */ /* 0x000fe40003f05070 */
[----:B------:R-:W-:Y:S02]  /*7800*/  PRMT R5, R5, 0x9910, RZ ;  /* 0x0000991005057816 */ /* 0x000fe400000000ff */
[C---:B------:R-:W-:Y:S02]  /*7810*/  SEL R0, R3.reuse, 0x1, !P0 ;  /* 0x0000000103007807 */ /* 0x040fe40004000000 */
[----:B------:R-:W-:-:S02]  /*7820*/  PRMT R6, R3, 0x9910, RZ ;  /* 0x0000991003067816 */ /* 0x000fc400000000ff */
[----:B------:R-:W-:Y:S02]  /*7830*/  ISETP.GE.U32.AND P0, PT, R4, 0x2, PT ;  /* 0x000000020400780c */ /* 0x000fe40003f06070 */
[----:B------:R-:W-:Y:S01]  /*7840*/  PRMT R3, R0, 0x9910, RZ ;  /* 0x0000991000037816 */ /* 0x000fe200000000ff */
[----:B------:R-:W-:Y:S01]  /*7850*/  IMAD.MOV.U32 R0, RZ, RZ, R5 ;  /* 0x000000ffff007224 */ /* 0x000fe200078e0005 */
[----:B------:R-:W-:Y:S01]  /*7860*/  SHF.R.U32.HI R4, RZ, 0x1, R4 ;  /* 0x00000001ff047819 */ /* 0x000fe20000011604 */
[----:B------:R-:W-:Y:S02]  /*7870*/  IMAD.MOV.U32 R5, RZ, RZ, R6 ;  /* 0x000000ffff057224 */ /* 0x000fe400078e0006 */
[----:B------:R-:W-:Y:S02]  /*7880*/  IMAD R0, R0, R3, RZ ;  /* 0x0000000300007224 */ /* 0x000fe400078e02ff */
[----:B------:R-:W-:-:S05]  /*7890*/  IMAD R5, R5, R5, RZ ;  /* 0x0000000505057224 */ /* 0x000fca00078e02ff */
[----:B------:R-:W-:Y:S02]  /*78a0*/  PRMT R3, R5, 0x7610, R3 ;  /* 0x0000761005037816 */ /* 0x000fe40000000003 */
[----:B------:R-:W-:Y:S01]  /*78b0*/  PRMT R5, R0, 0x7610, R5 ;  /* 0x0000761000057816 */ /* 0x000fe20000000005 */
[----:B------:R-:W-:Y:S06]  /*78c0*/  @P0 BRA `(.L_x_50703) ;  /* 0xfffffffc00c00947 */ /* 0x000fec000383ffff */
.L_x_50702:
[----:B------:R-:W-:Y:S05]  /*78d0*/  BSYNC.RECONVERGENT B1 ;  /* 0x0000000000017941 */ /* 0x000fea0003800200 */
.L_x_50701:
[----:B------:R-:W-:Y:S05]  /*78e0*/  BRA `(.L_x_50699) ;  /* 0x0000000000287947 */ /* 0x000fea0003800000 */
.L_x_50700:
[C---:B------:R-:W-:Y:S02]  /*78f0*/  PRMT R0, R28.reuse, 0x9910, RZ ;  /* 0x000099101c007816 */ /* 0x040fe400000000ff */
[----:B0-234-:R-:W-:Y:S02]  /*7900*/  PRMT R5, R28, 0x7610, R5 ;  /* 0x000076101c057816 */ /* 0x01dfe40000000005 */
        /* <DEDUP_REMOVED lines=8> */
.L_x_50699:
[----:B------:R-:W-:Y:S05]  /*7990*/  BSYNC.RECONVERGENT B0 ;  /* 0x0000000000007941 */ /* 0x000fea0003800200 */
.L_x_50698:
[----:B------:R-:W-:Y:S01]  /*79a0*/  VIADD R25, R17, 0x80 ;  /* 0x0000008011197836 */ /* 0x000fe20000000000 */
[----:B------:R-:W-:Y:S04]  /*79b0*/  BSSY.RECONVERGENT B0, `(.L_x_50704) ;  /* 0x0000030000007945 */ /* 0x000fe80003800200 */
[----:B------:R-:W-:-:S13]  /*79c0*/  ISETP.GE.AND P0, PT, R25, R16, PT ;  /* 0x000000101900720c */ /* 0x000fda0003f06270 */
[----:B------:R-:W-:Y:S05]  /*79d0*/  @P0 BRA `(.L_x_50705) ;  /* 0x0000000000b40947 */ /* 0x000fea0003800000 */
[----:B-1--45:R-:W-:-:S04]  /*79e0*/  PRMT R0, R27, 0x9910, RZ ;  /* 0x000099101b007816 */ /* 0x032fc800000000ff */
        /* <DEDUP_REMOVED lines=16> */
[----:B0-23--:R-:W-:-:S07]  /*7af0*/  PRMT R4, R0, 0x7610, R4 ;  /* 0x0000761000047816 */ /* 0x00dfce0000000004 */
.L_x_50709:
[C---:B------:R-:W-:Y:S02]  /*7b00*/  LOP3.LUT R0, R4.reuse, 0x1, RZ, 0xc0, !PT ;  /* 0x0000000104007812 */ /* 0x040fe400078ec0ff */
[----:B------:R-:W-:Y:S02]  /*7b10*/  LOP3.LUT R4, R4, 0xffff, RZ, 0xc0, !PT ;  /* 0x0000ffff04047812 */ /* 0x000fe400078ec0ff */
[----:B------:R-:W-:Y:S02]  /*7b20*/  ISETP.NE.U32.AND P0, PT, R0, 0x1, PT ;  /* 0x000000010000780c */ /* 0x000fe40003f05070 */
[----:B------:R-:W-:Y:S02]  /*7b30*/  PRMT R23, R23, 0x9910, RZ ;  /* 0x0000991017177816 */ /* 0x000fe400000000ff */
[----:B------:R-:W-:Y:S02]  /*7b40*/  SEL R0, R3, 0x1, !P0 ;  /* 0x0000000103007807 */ /* 0x000fe40004000000 */
[----:B------:R-:W-:-:S02]  /*7b50*/  ISETP.GE.U32.AND P0, PT, R4, 0x2, PT ;  /* 0x000000020400780c */ /* 0x000fc40003f06070 */
[----:B------:R-:W-:Y:S02]  /*7b60*/  PRMT R6, R3, 0x9910, RZ ;  /* 0x0000991003067816 */ /* 0x000fe400000000ff */
[----:B------:R-:W-:Y:S01]  /*7b70*/  PRMT R3, R0, 0x9910, RZ ;  /* 0x0000991000037816 */ /* 0x000fe200000000ff */
[----:B------:R-:W-:Y:S01]  /*7b80*/  IMAD.MOV.U32 R0, RZ, RZ, R23 ;  /* 0x000000ffff007224 */ /* 0x000fe200078e0017 */
[----:B------:R-:W-:Y:S01]  /*7b90*/  SHF.R.U32.HI R4, RZ, 0x1, R4 ;  /* 0x00000001ff047819 */ /* 0x000fe20000011604 */
[----:B------:R-:W-:Y:S02]  /*7ba0*/  IMAD R6, R6, R6, RZ ;  /* 0x0000000606067224 */ /* 0x000fe400078e02ff */
[----:B------:R-:W-:-:S03]  /*7bb0*/  IMAD R0, R0, R3, RZ ;  /* 0x0000000300007224 */ /* 0x000fc600078e02ff */
[----:B------:R-:W-:Y:S02]  /*7bc0*/  PRMT R3, R6, 0x7610, R3 ;  /* 0x0000761006037816 */ /* 0x000fe40000000003 */
[----:B------:R-:W-:Y:S01]  /*7bd0*/  PRMT R23, R0, 0x7610, R23 ;  /* 0x0000761000177816 */ /* 0x000fe20000000017 */
[----:B------:R-:W-:Y:S06]  /*7be0*/  @P0 BRA `(.L_x_50709) ;  /* 0xfffffffc00c40947 */ /* 0x000fec000383ffff */
.L_x_50708:
[----:B------:R-:W-:Y:S05]  /*7bf0*/  BSYNC.RECONVERGENT B1 ;  /* 0x0000000000017941 */ /* 0x000fea0003800200 */
.L_x_50707:
[----:B------:R-:W-:Y:S05]  /*7c00*/  BRA `(.L_x_50705) ;  /* 0x0000000000287947 */ /* 0x000fea0003800000 */
.L_x_50706:
        /* <DEDUP_REMOVED lines=10> */
.L_x_50705:
[----:B------:R-:W-:Y:S05]  /*7cb0*/  BSYNC.RECONVERGENT B0 ;  /* 0x0000000000007941 */ /* 0x000fea0003800200 */
.L_x_50704:
[----:B------:R-:W-:Y:S01]  /*7cc0*/  VIADD R3, R17, 0x100 ;  /* 0x0000010011037836 */ /* 0x000fe20000000000 */
[----:B------:R-:W-:Y:S04]  /*7cd0*/  BSSY.RECONVERGENT B0, `(.L_x_50710) ;  /* 0x0000030000007945 */ /* 0x000fe80003800200 */
[----:B------:R-:W-:-:S13]  /*7ce0*/  ISETP.GE.AND P0, PT, R3, R16, PT ;  /* 0x000000100300720c */ /* 0x000fda0003f06270 */
[----:B------:R-:W-:Y:S05]  /*7cf0*/  @P0 BRA `(.L_x_50711) ;  /* 0x0000000000b40947 */ /* 0x000fea0003800000 */
[----:B-1---5:R-:W-:-:S04]  /*7d00*/  PRMT R0, R26, 0x9910, RZ ;  /* 0x000099101a007816 */ /* 0x022fc800000000ff */
        /* <DEDUP_REMOVED lines=16> */
[----:B0-234-:R-:W-:-:S07]  /*7e10*/  PRMT R4, R0, 0x7610, R4 ;  /* 0x0000761000047816 */ /* 0x01dfce0000000004 */
.L_x_50715:
        /* <DEDUP_REMOVED lines=15> */
.L_x_50714:
[----:B------:R-:W-:Y:S05]  /*7f10*/  BSYNC.RECONVERGENT B1 ;  /* 0x0000000000017941 */ /* 0x000fea0003800200 */
.L_x_50713:
[----:B------:R-:W-:Y:S05]  /*7f20*/  BRA `(.L_x_50711) ;  /* 0x0000000000287947 */ /* 0x000fea0003800000 */
.L_x_50712:
        /* <DEDUP_REMOVED lines=10> */
.L_x_50711:
[----:B------:R-:W-:Y:S05]  /*7fd0*/  BSYNC.RECONVERGENT B0 ;  /* 0x0000000000007941 */ /* 0x000fea0003800200 */
.L_x_50710:
        /* <DEDUP_REMOVED lines=22> */
.L_x_50721:
        /* <DEDUP_REMOVED lines=15> */
.L_x_50720:
[----:B------:R-:W-:Y:S05]  /*8230*/  BSYNC.RECONVERGENT B1 ;  /* 0x0000000000017941 */ /* 0x000fea0003800200 */
.L_x_50719:
[----:B------:R-:W-:Y:S05]  /*8240*/  BRA `(.L_x_50717) ;  /* 0x0000000000287947 */ /* 0x000fea0003800000 */
.L_x_50718:
        /* <DEDUP_REMOVED lines=10> */
.L_x_50717:
[----:B------:R-:W-:Y:S05]  /*82f0*/  BSYNC.RECONVERGENT B0 ;  /* 0x0000000000007941 */ /* 0x000fea0003800200 */
.L_x_50716:
        /* <DEDUP_REMOVED lines=26> */
.L_x_50728:
[----:B------:R0:W-:Y:S01]  /*84a0*/  STG.E.U8 desc[UR36][R8.64], R5 ;  /* 0x0000000508007986 */ /* 0x0001e2000c101124 */
[----:B------:R-:W-:Y:S01]  /*84b0*/  IMAD.MOV.U32 R17, RZ, RZ, R25 ;  /* 0x000000ffff117224 */ /* 0x000fe200078e0019 */
[----:B------:R-:W-:Y:S06]  /*84c0*/  BRA `(.L_x_50730) ;  /* 0x0000000c00a87947 */ /* 0x000fec0003800000 */
.L_x_50727:
        /* <DEDUP_REMOVED lines=12> */
.L_x_50732:
[----:B------:R-:W-:Y:S01]  /*8590*/  PRMT R3, R5, 0x9910, RZ ;  /* 0x0000991005037816 */ /* 0x000fe200000000ff */
[----:B------:R-:W-:-:S04]  /*85a0*/  IMAD.MOV.U32 R17, RZ, RZ, R25 ;  /* 0x000000ffff117224 */ /* 0x000fc800078e0019 */
[----:B------:R0:W-:Y:S01]  /*85b0*/  STG.E desc[UR36][R8.64], R3 ;  /* 0x0000000308007986 */ /* 0x0001e2000c101924 */
[----:B------:R-:W-:Y:S05]  /*85c0*/  BRA `(.L_x_50730) ;  /* 0x0000000c00687947 */ /* 0x000fea0003800000 */
.L_x_50731:
[----:B------:R0:W-:Y:S01]  /*85d0*/  STG.E.U16 desc[UR36][R8.64], R5 ;  /* 0x0000000508007986 */ /* 0x0001e2000c101524 */
[----:B------:R-:W-:Y:S01]  /*85e0*/  IMAD.MOV.U32 R17, RZ, RZ, R25 ;  /* 0x000000ffff117224 */ /* 0x000fe200078e0019 */
[----:B------:R-:W-:Y:S06]  /*85f0*/  BRA `(.L_x_50730) ;  /* 0x0000000c005c7947 */ /* 0x000fec0003800000 */
.L_x_50726:
        /* <DEDUP_REMOVED lines=10> */
.L_x_50734:
[----:B------:R-:W0:Y:S01]  /*86a0*/  I2F.S16 R0, R5 ;  /* 0x0000000500007306 */ /* 0x000e220000101400 */
[----:B------:R-:W-:Y:S01]  /*86b0*/  IMAD.MOV.U32 R17, RZ, RZ, R25 ;  /* 0x000000ffff117224 */ /* 0x000fe200078e0019 */
[----:B0-----:R-:W-:-:S05]  /*86c0*/  F2FP.F16.F32.PACK_AB R0, RZ, R0 ;  /* 0x00000000ff00723e */ /* 0x001fca00000000ff */
[----:B------:R0:W-:Y:S01]  /*86d0*/  STG.E.U16 desc[UR36][R8.64], R0 ;  /* 0x0000000008007986 */ /* 0x0001e2000c101524 */
[----:B------:R-:W-:Y:S05]  /*86e0*/  BRA `(.L_x_50730) ;  /* 0x0000000c00207947 */ /* 0x000fea0003800000 */
.L_x_50733:
        /* <DEDUP_REMOVED lines=11> */
.L_x_50736:
[----:B------:R-:W0:Y:S01]  /*87a0*/  I2F.S16 R5, R5 ;  /* 0x0000000500057306 */ /* 0x000e220000101400 */
[----:B------:R-:W-:Y:S01]  /*87b0*/  IMAD.MOV.U32 R17, RZ, RZ, R25 ;  /* 0x000000ffff117224 */ /* 0x000fe200078e0019 */
[----:B0-----:R-:W-:-:S04]  /*87c0*/  F2FP.F16.F32.PACK_AB R3, RZ, R5 ;  /* 0x00000005ff03723e */ /* 0x001fc800000000ff */
[----:B------:R-:W-:-:S05]  /*87d0*/  PRMT R3, R3, 0x5410, RZ ;  /* 0x0000541003037816 */ /* 0x000fca00000000ff */
[----:B------:R0:W-:Y:S01]  /*87e0*/  STG.E desc[UR36][R8.64], R3 ;  /* 0x0000000308007986 */ /* 0x0001e2000c101924 */
[----:B------:R-:W-:Y:S05]  /*87f0*/  BRA `(.L_x_50730) ;  /* 0x0000000800dc7947 */ /* 0x000fea0003800000 */
.L_x_50735:
[----:B------:R-:W0:Y:S01]  /*8800*/  I2F.F64.S16 R4, R5 ;  /* 0x0000000500047312 */ /* 0x000e220000101c00 */
[----:B------:R-:W-:Y:S01]  /*8810*/  IMAD.MOV.U32 R17, RZ, RZ, R25 ;  /* 0x000000ffff117224 */ /* 0x000fe200078e0019 */
[----:B0-----:R0:W-:Y:S01]  /*8820*/  STG.E.64 desc[UR36][R8.64], R4 ;  /* 0x0000000408007986 */ /* 0x0011e2000c101b24 */
[----:B------:R-:W-:Y:S05]  /*8830*/  BRA `(.L_x_50730) ;  /* 0x0000000800cc7947 */ /* 0x000fea0003800000 */
.L_x_50725:
        /* <DEDUP_REMOVED lines=14> */
.L_x_50739:
[----:B------:R-:W-:Y:S01]  /*8920*/  CS2R R6, SRZ ;  /* 0x0000000000067805 */ /* 0x000fe2000001ff00 */
[----:B------:R-:W0:Y:S01]  /*8930*/  I2F.F64.S16 R4, R5 ;  /* 0x0000000500047312 */ /* 0x000e220000101c00 */
[----:B------:R-:W-:-:S03]  /*8940*/  IMAD.MOV.U32 R17, RZ, RZ, R25 ;  /* 0x000000ffff117224 */ /* 0x000fc600078e0019 */
[----:B0-----:R0:W-:Y:S01]  /*8950*/  STG.E.128 desc[UR36][R8.64], R4 ;  /* 0x0000000408007986 */ /* 0x0011e2000c101d24 */
[----:B------:R-:W-:Y:S05]  /*8960*/  BRA `(.L_x_50730) ;  /* 0x0000000800807947 */ /* 0x000fea0003800000 */
.L_x_50738:
        /* <DEDUP_REMOVED lines=19> */
.L_x_50743:
[----:B------:R-:W-:Y:S05]  /*8aa0*/  BSYNC.RECONVERGENT B0 ;  /* 0x0000000000007941 */ /* 0x000fea0003800200 */
.L_x_50742:
[----:B------:R-:W-:Y:S01]  /*8ab0*/  LOP3.LUT R7, R0, 0x80, R7, 0xf8, !PT ;  /* 0x0000008000077812 */ /* 0x000fe200078ef807 */
[----:B------:R-:W-:-:S04]  /*8ac0*/  IMAD.MOV.U32 R17, RZ, RZ, R25 ;  /* 0x000000ffff117224 */ /* 0x000fc800078e0019 */
[----:B------:R0:W-:Y:S01]  /*8ad0*/  STG.E.U8 desc[UR36][R8.64], R7 ;  /* 0x0000000708007986 */ /* 0x0001e2000c101124 */
[----:B------:R-:W-:Y:S05]  /*8ae0*/  BRA `(.L_x_50730) ;  /* 0x0000000800207947 */ /* 0x000fea0003800000 */
.L_x_50741:
        /* <DEDUP_REMOVED lines=15> */
.L_x_50745:
[----:B------:R-:W-:Y:S05]  /*8be0*/  BSYNC.RECONVERGENT B0 ;  /* 0x0000000000007941 */ /* 0x000fea0003800200 */
.L_x_50744:
[----:B------:R-:W-:Y:S01]  /*8bf0*/  LOP3.LUT R7, R0, 0x80, R7, 0xf8, !PT ;  /* 0x0000008000077812 */ /* 0x000fe200078ef807 */
[----:B------:R-:W-:-:S04]  /*8c00*/  IMAD.MOV.U32 R17, RZ, RZ, R25 ;  /* 0x000000ffff117224 */ /* 0x000fc800078e0019 */
[----:B------:R0:W-:Y:S01]  /*8c10*/  STG.E.U8 desc[UR36][R8.64], R7 ;  /* 0x0000000708007986 */ /* 0x0001e2000c101124 */
[----:B------:R-:W-:Y:S05]  /*8c20*/  BRA `(.L_x_50730) ;  /* 0x0000000400d07947 */ /* 0x000fea0003800000 */
.L_x_50740:
[----:B------:R-:W0:Y:S01]  /*8c30*/  I2F.S16 R0, R5 ;  /* 0x0000000500007306 */ /* 0x000e220000101400 */
[----:B------:R-:W-:Y:S01]  /*8c40*/  IMAD.MOV.U32 R17, RZ, RZ, R25 ;  /* 0x000000ffff117224 */ /* 0x000fe200078e0019 */
[----:B0-----:R-:W-:-:S05]  /*8c50*/  F2FP.BF16.F32.PACK_AB R0, RZ, R0 ;  /* 0x00000000ff00723e */ /* 0x001fca00000010ff */
[----:B------:R0:W-:Y:S01]  /*8c60*/  STG.E.U16 desc[UR36][R8.64], R0 ;  /* 0x0000000008007986 */ /* 0x0001e2000c101524 */
[----:B------:R-:W-:Y:S05]  /*8c70*/  BRA `(.L_x_50730) ;  /* 0x0000000400bc7947 */ /* 0x000fea0003800000 */
.L_x_50737:
        /* <DEDUP_REMOVED lines=11> */
.L_x_50748:
        /* <DEDUP_REMOVED lines=13> */
.L_x_50751:
[----:B------:R-:W-:-:S04]  /*8e00*/  SHF.R.U32.HI R0, RZ, 0x14, R3 ;  /* 0x00000014ff007819 */ /* 0x000fc80000011603 */
[----:B------:R-:W-:-:S04]  /*8e10*/  LOP3.LUT R0, R0, 0x1, RZ, 0xc0, !PT ;  /* 0x0000000100007812 */ /* 0x000fc800078ec0ff */
[----:B------:R-:W-:-:S04]  /*8e20*/  IADD3 R0, PT, PT, R3, 0x487ffff, R0 ;  /* 0x0487ffff03007810 */ /* 0x000fc80007ffe000 */
[----:B------:R-:W-:-:S04]  /*8e30*/  SHF.R.U32.HI R0, RZ, 0x14, R0 ;  /* 0x00000014ff007819 */ /* 0x000fc80000011600 */
[----:B------:R-:W-:-:S07]  /*8e40*/  LOP3.LUT R0, R0, 0xff, RZ, 0xc0, !PT ;  /* 0x000000ff00007812 */ /* 0x000fce00078ec0ff */
.L_x_50752:
[----:B------:R-:W-:-:S04]  /*8e50*/  SHF.R.U32.HI R3, RZ, 0x18, R3 ;  /* 0x00000018ff037819 */ /* 0x000fc80000011603 */
[----:B------:R-:W-:-:S04]  /*8e60*/  LOP3.LUT R0, R0, 0x80, R3, 0xf8, !PT ;  /* 0x0000008000007812 */ /* 0x000fc800078ef803 */
[----:B------:R-:W-:-:S07]  /*8e70*/  PRMT R4, R0, 0x7610, R4 ;  /* 0x0000761000047816 */ /* 0x000fce0000000004 */
.L_x_50750:
[----:B------:R-:W-:Y:S05]  /*8e80*/  BSYNC.RECONVERGENT B0 ;  /* 0x0000000000007941 */ /* 0x000fea0003800200 */
.L_x_50749:
[----:B------:R0:W-:Y:S01]  /*8e90*/  STG.E.U8 desc[UR36][R8.64], R4 ;  /* 0x0000000408007986 */ /* 0x0001e2000c101124 */
[----:B------:R-:W-:Y:S01]  /*8ea0*/  IMAD.MOV.U32 R17, RZ, RZ, R25 ;  /* 0x000000ffff117224 */ /* 0x000fe200078e0019 */
[----:B------:R-:W-:Y:S06]  /*8eb0*/  BRA `(.L_x_50730) ;  /* 0x00000004002c7947 */ /* 0x000fec0003800000 */
.L_x_50747:
        /* <DEDUP_REMOVED lines=13> */
.L_x_50755:
[----:B------:R-:W-:-:S04]  /*8f90*/  SHF.R.U32.HI R0, RZ, 0x15, R3 ;  /* 0x00000015ff007819 */ /* 0x000fc80000011603 */
[----:B------:R-:W-:-:S04]  /*8fa0*/  LOP3.LUT R0, R0, 0x1, RZ, 0xc0, !PT ;  /* 0x0000000100007812 */ /* 0x000fc800078ec0ff */
[----:B------:R-:W-:-:S04]  /*8fb0*/  IADD3 R0, PT, PT, R3, 0x88fffff, R0 ;  /* 0x088fffff03007810 */ /* 0x000fc80007ffe000 */
[----:B------:R-:W-:-:S04]  /*8fc0*/  SHF.R.U32.HI R0, RZ, 0x15, R0 ;  /* 0x00000015ff007819 */ /* 0x000fc80000011600 */
[----:B------:R-:W-:-:S07]  /*8fd0*/  LOP3.LUT R0, R0, 0xff, RZ, 0xc0, !PT ;  /* 0x000000ff00007812 */ /* 0x000fce00078ec0ff */
.L_x_50756:
[----:B------:R-:W-:-:S04]  /*8fe0*/  SHF.R.U32.HI R3, RZ, 0x18, R3 ;  /* 0x00000018ff037819 */ /* 0x000fc80000011603 */
[----:B------:R-:W-:-:S04]  /*8ff0*/  LOP3.LUT R0, R0, 0x80, R3, 0xf8, !PT ;  /* 0x0000008000007812 */ /* 0x000fc800078ef803 */
[----:B------:R-:W-:-:S07]  /*9000*/  PRMT R4, R0, 0x7610, R4 ;  /* 0x0000761000047816 */ /* 0x000fce0000000004 */
.L_x_50754:
[----:B------:R-:W-:Y:S05]  /*9010*/  BSYNC.RECONVERGENT B0 ;  /* 0x0000000000007941 */ /* 0x000fea0003800200 */
.L_x_50753:
[----:B------:R3:W-:Y:S01]  /*9020*/  STG.E.U8 desc[UR36][R8.64], R4 ;  /* 0x0000000408007986 */ /* 0x0007e2000c101124 */
[----:B------:R-:W-:Y:S01]  /*9030*/  IMAD.MOV.U32 R17, RZ, RZ, R25 ;  /* 0x000000ffff117224 */ /* 0x000fe200078e0019 */
[----:B------:R-:W-:Y:S06]  /*9040*/  BRA `(.L_x_50730) ;  /* 0x0000000000c87947 */ /* 0x000fec0003800000 */
.L_x_50746:
[----:B------:R-:W-:-:S13]  /*9050*/  ISETP.NE.AND P0, PT, R0, 0x1c, PT ;  /* 0x0000001c0000780c */ /* 0x000fda0003f05270 */
[----:B------:R-:W-:Y:S05]  /*9060*/  @!P0 BRA `(.L_x_50757) ;  /* 0x0000000000b48947 */ /* 0x000fea0003800000 */
[----:B------:R-:W-:-:S13]  /*9070*/  ISETP.NE.AND P0, PT, R0, 0x1d, PT ;  /* 0x0000001d0000780c */ /* 0x000fda0003f05270 */
[----:B------:R-:W-:Y:S05]  /*9080*/  @!P0 BRA `(.L_x_50758) ;  /* 0x0000000000948947 */ /* 0x000fea0003800000 */
[----:B------:R-:W-:-:S13]  /*9090*/  ISETP.NE.AND P0, PT, R0, 0x2c, PT ;  /* 0x0000002c0000780c */ /* 0x000fda0003f05270 */
[----:B------:R-:W-:Y:S05]  /*90a0*/  @!P0 BRA `(.L_x_50759) ;  /* 0x0000000000488947 */ /* 0x000fea0003800000 */
.L_x_50729:
        /* <DEDUP_REMOVED lines=16> */
.L_x_50760:
[----:B------:R-:W-:Y:S01]  /*91b0*/  IMAD.MOV.U32 R17, RZ, RZ, R25 ;  /* 0x000000ffff117224 */ /* 0x000fe200078e0019 */
[----:B------:R-:W-:Y:S06]  /*91c0*/  BRA `(.L_x_50730) ;  /* 0x0000000000687947 */ /* 0x000fec0003800000 */
.L_x_50759:
[----:B------:R-:W0:Y:S01]  /*91d0*/  I2F.S16 R6, R5 ;  /* 0x0000000500067306 */ /* 0x000e220000101400 */
        /* <DEDUP_REMOVED lines=16> */
.L_x_50758:
[----:B------:R-:W-:Y:S01]  /*92e0*/  PRMT R5, R5, 0x9910, RZ ;  /* 0x0000991005057816 */ /* 0x000fe200000000ff */
[----:B------:R-:W-:-:S04]  /*92f0*/  IMAD.MOV.U32 R17, RZ, RZ, R25 ;  /* 0x000000ffff117224 */ /* 0x000fc800078e0019 */
[----:B------:R-:W-:-:S05]  /*9300*/  IMAD.MOV.U32 R4, RZ, RZ, R5 ;  /* 0x000000ffff047224 */ /* 0x000fca00078e0005 */
[----:B------:R-:W-:-:S05]  /*9310*/  SHF.R.S32.HI R5, RZ, 0x1f, R4 ;  /* 0x0000001fff057819 */ /* 0x000fca0000011404 */
[----:B------:R1:W-:Y:S01]  /*9320*/  STG.E.64 desc[UR36][R8.64], R4 ;  /* 0x0000000408007986 */ /* 0x0003e2000c101b24 */
[----:B------:R-:W-:Y:S05]  /*9330*/  BRA `(.L_x_50730) ;  /* 0x00000000000c7947 */ /* 0x000fea0003800000 */
.L_x_50757:
[----:B------:R-:W-:Y:S01]  /*9340*/  PRMT R3, R5, 0x9910, RZ ;  /* 0x0000991005037816 */ /* 0x000fe200000000ff */
[----:B------:R-:W-:-:S04]  /*9350*/  IMAD.MOV.U32 R17, RZ, RZ, R25 ;  /* 0x000000ffff117224 */ /* 0x000fc800078e0019 */
[----:B------:R0:W-:Y:S03]  /*9360*/  STG.E desc[UR36][R8.64], R3 ;  /* 0x0000000308007986 */ /* 0x0001e6000c101924 */
.L_x_50730:
        /* <DEDUP_REMOVED lines=23> */
.L_x_50765:
[----:B------:R0:W-:Y:S01]  /*94e0*/  STG.E.U8 desc[UR36][R8.64], R23 ;  /* 0x0000001708007986 */ /* 0x0001e2000c101124 */
[----:B------:R-:W-:Y:S05]  /*94f0*/  BRA `(.L_x_50767) ;  /* 0x0000000c004c7947 */ /* 0x000fea0003800000 */
.L_x_50764:
        /* <DEDUP_REMOVED lines=10> */
.L_x_50769:
[----:B------:R-:W-:-:S05]  /*95a0*/  PRMT R3, R23, 0x9910, RZ ;  /* 0x0000991017037816 */ /* 0x000fca00000000ff */
[----:B------:R0:W-:Y:S01]  /*95b0*/  STG.E desc[UR36][R8.64], R3 ;  /* 0x0000000308007986 */ /* 0x0001e2000c101924 */
[----:B------:R-:W-:Y:S05]  /*95c0*/  BRA `(.L_x_50767) ;  /* 0x0000000c00187947 */ /* 0x000fea0003800000 */
.L_x_50768:
[----:B------:R0:W-:Y:S01]  /*95d0*/  STG.E.U16 desc[UR36][R8.64], R23 ;  /* 0x0000001708007986 */ /* 0x0001e2000c101524 */
[----:B------:R-:W-:Y:S05]  /*95e0*/  BRA `(.L_x_50767) ;  /* 0x0000000c00107947 */ /* 0x000fea0003800000 */
.L_x_50763:
        /* <DEDUP_REMOVED lines=9> */
.L_x_50771:
[----:B------:R-:W0:Y:S02]  /*9680*/  I2F.S16 R0, R23 ;  /* 0x0000001700007306 */ /* 0x000e240000101400 */
[----:B0-----:R-:W-:-:S05]  /*9690*/  F2FP.F16.F32.PACK_AB R0, RZ, R0 ;  /* 0x00000000ff00723e */ /* 0x001fca00000000ff */
[----:B------:R0:W-:Y:S01]  /*96a0*/  STG.E.U16 desc[UR36][R8.64], R0 ;  /* 0x0000000008007986 */ /* 0x0001e2000c101524 */
[----:B------:R-:W-:Y:S05]  /*96b0*/  BRA `(.L_x_50767) ;  /* 0x0000000800dc7947 */ /* 0x000fea0003800000 */
.L_x_50770:
        /* <DEDUP_REMOVED lines=10> */
.L_x_50773:
[----:B------:R-:W0:Y:S02]  /*9760*/  I2F.S16 R23, R23 ;  /* 0x0000001700177306 */ /* 0x000e240000101400 */
[----:B0-----:R-:W-:-:S04]  /*9770*/  F2FP.F16.F32.PACK_AB R3, RZ, R23 ;  /* 0x00000017ff03723e */ /* 0x001fc800000000ff */
[----:B------:R-:W-:-:S05]  /*9780*/  PRMT R3, R3, 0x5410, RZ ;  /* 0x0000541003037816 */ /* 0x000fca00000000ff */
[----:B------:R0:W-:Y:S01]  /*9790*/  STG.E desc[UR36][R8.64], R3 ;  /* 0x0000000308007986 */ /* 0x0001e2000c101924 */
[----:B------:R-:W-:Y:S05]  /*97a0*/  BRA `(.L_x_50767) ;  /* 0x0000000800a07947 */ /* 0x000fea0003800000 */
.L_x_50772:
[----:B------:R-:W0:Y:S02]  /*97b0*/  I2F.F64.S16 R4, R23 ;  /* 0x0000001700047312 */ /* 0x000e240000101c00 */
[----:B0-----:R0:W-:Y:S01]  /*97c0*/  STG.E.64 desc[UR36][R8.64], R4 ;  /* 0x0000000408007986 */ /* 0x0011e2000c101b24 */
[----:B------:R-:W-:Y:S05]  /*97d0*/  BRA `(.L_x_50767) ;  /* 0x0000000800947947 */ /* 0x000fea0003800000 */
.L_x_50762:
        /* <DEDUP_REMOVED lines=12> */
.L_x_50777:
        /* <DEDUP_REMOVED lines=17> */
.L_x_50780:
[----:B------:R-:W-:-:S04]  /*99b0*/  SHF.R.U32.HI R3, RZ, 0x18, R23 ;  /* 0x00000018ff037819 */ /* 0x000fc80000011617 */
[----:B------:R-:W-:-:S04]  /*99c0*/  LOP3.LUT R0, R0, 0x80, R3, 0xf8, !PT ;  /* 0x0000008000007812 */ /* 0x000fc800078ef803 */
[----:B------:R-:W-:-:S07]  /*99d0*/  PRMT R4, R0, 0x7610, R4 ;  /* 0x0000761000047816 */ /* 0x000fce0000000004 */
.L_x_50779:
[----:B------:R-:W-:Y:S05]  /*99e0*/  BSYNC.RECONVERGENT B0 ;  /* 0x0000000000007941 */ /* 0x000fea0003800200 */
.L_x_50778:
[----:B------:R0:W-:Y:S01]  /*99f0*/  STG.E.U8 desc[UR36][R8.64], R4 ;  /* 0x0000000408007986 */ /* 0x0001e2000c101124 */
[----:B------:R-:W-:Y:S05]  /*9a00*/  BRA `(.L_x_50767) ;  /* 0x0000000800087947 */ /* 0x000fea0003800000 */
.L_x_50776:
        /* <DEDUP_REMOVED lines=17> */
.L_x_50783:
[----:B------:R-:W-:-:S04]  /*9b20*/  SHF.R.U32.HI R3, RZ, 0x18, R23 ;  /* 0x00000018ff037819 */ /* 0x000fc80000011617 */
[----:B------:R-:W-:-:S04]  /*9b30*/  LOP3.LUT R0, R0, 0x80, R3, 0xf8, !PT ;  /* 0x0000008000007812 */ /* 0x000fc800078ef803 */
[----:B------:R-:W-:-:S07]  /*9b40*/  PRMT R4, R0, 0x7610, R4 ;  /* 0x0000761000047816 */ /* 0x000fce0000000004 */
.L_x_50782:
[----:B------:R-:W-:Y:S05]  /*9b50*/  BSYNC.RECONVERGENT B0 ;  /* 0x0000000000007941 */ /* 0x000fea0003800200 */
.L_x_50781:
[----:B------:R0:W-:Y:S01]  /*9b60*/  STG.E.U8 desc[UR36][R8.64], R4 ;  /* 0x0000000408007986 */ /* 0x0001e2000c101124 */
[----:B------:R-:W-:Y:S05]  /*9b70*/  BRA `(.L_x_50767) ;  /* 0x0000000400ac7947 */ /* 0x000fea0003800000 */
.L_x_50775:
        /* <DEDUP_REMOVED lines=22> */
.L_x_50785:
[----:B------:R-:W-:-:S04]  /*9ce0*/  PRMT R4, R23, 0x9910, RZ ;  /* 0x0000991017047816 */ /* 0x000fc800000000ff */
[----:B------:R-:W-:-:S05]  /*9cf0*/  SHF.R.S32.HI R5, RZ, 0x1f, R4 ;  /* 0x0000001fff057819 */ /* 0x000fca0000011404 */
[----:B------:R0:W-:Y:S01]  /*9d00*/  STG.E.64 desc[UR36][R8.64], R4 ;  /* 0x0000000408007986 */ /* 0x0001e2000c101b24 */
[----:B------:R-:W-:Y:S05]  /*9d10*/  BRA `(.L_x_50767) ;  /* 0x0000000400447947 */ /* 0x000fea0003800000 */
.L_x_50784:
[----:B------:R-:W-:-:S05]  /*9d20*/  PRMT R3, R23, 0x9910, RZ ;  /* 0x0000991017037816 */ /* 0x000fca00000000ff */
[----:B------:R0:W-:Y:S01]  /*9d30*/  STG.E desc[UR36][R8.64], R3 ;  /* 0x0000000308007986 */ /* 0x0001e2000c101924 */
[----:B------:R-:W-:Y:S05]  /*9d40*/  BRA `(.L_x_50767) ;  /* 0x0000000400387947 */ /* 0x000fea0003800000 */
.L_x_50774:
        /* <DEDUP_REMOVED lines=11> */
.L_x_50787:
[----:B------:R-:W-:Y:S01]  /*9e00*/  CS2R R6, SRZ ;  /* 0x0000000000067805 */ /* 0x000fe2000001ff00 */
[----:B------:R-:W0:Y:S04]  /*9e10*/  I2F.F64.S16 R4, R23 ;  /* 0x0000001700047312 */ /* 0x000e280000101c00 */
[----:B0-----:R4:W-:Y:S01]  /*9e20*/  STG.E.128 desc[UR36][R8.64], R4 ;  /* 0x0000000408007986 */ /* 0x0019e2000c101d24 */
[----:B------:R-:W-:Y:S05]  /*9e30*/  BRA `(.L_x_50767) ;  /* 0x0000000000fc7947 */ /* 0x000fea0003800000 */
.L_x_50786:
[----:B------:R-:W-:-:S13]  /*9e40*/  ISETP.NE.AND P0, PT, R0, 0xf, PT ;  /* 0x0000000f0000780c */ /* 0x000fda0003f05270 */
[----:B------:R-:W-:Y:S05]  /*9e50*/  @!P0 BRA `(.L_x_50788) ;  /* 0x0000000000e88947 */ /* 0x000fea0003800000 */
[----:B------:R-:W-:-:S13]  /*9e60*/  ISETP.NE.AND P0, PT, R0, 0x17, PT ;  /* 0x000000170000780c */ /* 0x000fda0003f05270 */
[----:B------:R-:W-:Y:S05]  /*9e70*/  @!P0 BRA `(.L_x_50789) ;  /* 0x0000000000908947 */ /* 0x000fea0003800000 */
[----:B------:R-:W-:-:S13]  /*9e80*/  ISETP.NE.AND P0, PT, R0, 0x18, PT ;  /* 0x000000180000780c */ /* 0x000fda0003f05270 */
[----:B------:R-:W-:Y:S05]  /*9e90*/  @!P0 BRA `(.L_x_50790) ;  /* 0x0000000000448947 */ /* 0x000fea0003800000 */
.L_x_50766:
        /* <DEDUP_REMOVED lines=16> */
.L_x_50791:
[----:B------:R-:W-:Y:S05]  /*9fa0*/  BRA `(.L_x_50767) ;  /* 0x0000000000a07947 */ /* 0x000fea0003800000 */
.L_x_50790:
        /* <DEDUP_REMOVED lines=13> */
.L_x_50793:
[----:B------:R-:W-:Y:S05]  /*a080*/  BSYNC.RECONVERGENT B0 ;  /* 0x0000000000007941 */ /* 0x000fea0003800200 */
.L_x_50792:
[----:B------:R-:W-:-:S05]  /*a090*/  LOP3.LUT R3, R0, 0x80, R3, 0xf8, !PT ;  /* 0x0000008000037812 */ /* 0x000fca00078ef803 */
[----:B------:R1:W-:Y:S01]  /*a0a0*/  STG.E.U8 desc[UR36][R8.64], R3 ;  /* 0x0000000308007986 */ /* 0x0003e2000c101124 */
[----:B------:R-:W-:Y:S05]  /*a0b0*/  BRA `(.L_x_50767) ;  /* 0x00000000005c7947 */ /* 0x000fea0003800000 */
.L_x_50789:
        /* <DEDUP_REMOVED lines=12> */
.L_x_50795:
[----:B------:R-:W-:Y:S01]  /*a180*/  IMAD.MOV.U32 R0, RZ, RZ, 0x7f ;  /* 0x0000007fff007424 */ /* 0x000fe200078e00ff */
[----:B------:R-:W-:-:S04]  /*a190*/  ISETP.GT.U32.AND P0, PT, R3, 0x7f800000, PT ;  /* 0x7f8000000300780c */ /* 0x000fc80003f04070 */
[----:B------:R-:W-:-:S09]  /*a1a0*/  SEL R0, R0, 0x7c, P0 ;  /* 0x0000007c00007807 */ /* 0x000fd20000000000 */
.L_x_50796:
[----:B------:R-:W-:Y:S05]  /*a1b0*/  BSYNC.RECONVERGENT B0 ;  /* 0x0000000000007941 */ /* 0x000fea0003800200 */
.L_x_50794:
[----:B------:R-:W-:-:S04]  /*a1c0*/  SHF.R.U32.HI R3, RZ, 0x18, R23 ;  /* 0x00000018ff037819 */ /* 0x000fc80000011617 */
[----:B------:R-:W-:-:S05]  /*a1d0*/  LOP3.LUT R3, R0, 0x80, R3, 0xf8, !PT ;  /* 0x0000008000037812 */ /* 0x000fca00078ef803 */
[----:B------:R0:W-:Y:S01]  /*a1e0*/  STG.E.U8 desc[UR36][R8.64], R3 ;  /* 0x0000000308007986 */ /* 0x0001e2000c101124 */
[----:B------:R-:W-:Y:S05]  /*a1f0*/  BRA `(.L_x_50767) ;  /* 0x00000000000c7947 */ /* 0x000fea0003800000 */
.L_x_50788:
[----:B------:R-:W0:Y:S02]  /*a200*/  I2F.S16 R0, R23 ;  /* 0x0000001700007306 */ /* 0x000e240000101400 */
[----:B0-----:R-:W-:-:S05]  /*a210*/  F2FP.BF16.F32.PACK_AB R0, RZ, R0 ;  /* 0x00000000ff00723e */ /* 0x001fca00000010ff */
[----:B------:R2:W-:Y:S02]  /*a220*/  STG.E.U16 desc[UR36][R8.64], R0 ;  /* 0x0000000008007986 */ /* 0x0005e4000c101524 */
.L_x_50767:
[----:B------:R-:W-:-:S07]  /*a230*/  VIADD R17, R17, 0x80 ;  /* 0x0000008011117836 */ /* 0x000fce0000000000 */
.L_x_50724:
[----:B------:R-:W-:-:S13]  /*a240*/  ISETP.GE.AND P0, PT, R17, R16, PT ;  /* 0x000000101100720c */ /* 0x000fda0003f06270 */
[----:B------:R-:W-:Y:S05]  /*a250*/  @P0 BREAK.RELIABLE B6 ;  /* 0x0000000000060942 */ /* 0x000fea0003800100 */
[----:B------:R-:W-:Y:S05]  /*a260*/  @P0 BRA `(.L_x_50761) ;  /* 0x0000000c00ac0947 */ /* 0x000fea0003800000 */
[----:B------:R-:W-:Y:S05]  /*a270*/  BSYNC.RELIABLE B6 ;  /* 0x0000000000067941 */ /* 0x000fea0003800100 */
.L_x_50723:
        /* <DEDUP_REMOVED lines=20> */
.L_x_50800:
[----:B------:R0:W-:Y:S01]  /*a3c0*/  STG.E.U8 desc[UR36][R8.64], R22 ;  /* 0x0000001608007986 */ /* 0x0001e2000c101124 */
[----:B------:R-:W-:Y:S05]  /*a3d0*/  BRA `(.L_x_50802) ;  /* 0x0000000c004c7947 */ /* 0x000fea0003800000 */
.L_x_50799:
        /* <DEDUP_REMOVED lines=10> */
.L_x_50804:
[----:B------:R-:W-:-:S05]  /*a480*/  PRMT R3, R22, 0x9910, RZ ;  /* 0x0000991016037816 */ /* 0x000fca00000000ff */
[----:B------:R0:W-:Y:S01]  /*a490*/  STG.E desc[UR36][R8.64], R3 ;  /* 0x0000000308007986 */ /* 0x0001e2000c101924 */
[----:B------:R-:W-:Y:S05]  /*a4a0*/  BRA `(.L_x_50802) ;  /* 0x0000000c00187947 */ /* 0x000fea0003800000 */
.L_x_50803:
[----:B------:R0:W-:Y:S01]  /*a4b0*/  STG.E.U16 desc[UR36][R8.64], R22 ;  /* 0x0000001608007986 */ /* 0x0001e2000c101524 */
[----:B------:R-:W-:Y:S05]  /*a4c0*/  BRA `(.L_x_50802) ;  /* 0x0000000c00107947 */ /* 0x000fea0003800000 */
.L_x_50798:
        /* <DEDUP_REMOVED lines=9> */
.L_x_50806:
[----:B------:R-:W0:Y:S02]  /*a560*/  I2F.S16 R0, R22 ;  /* 0x0000001600007306 */ /* 0x000e240000101400 */
[----:B0-----:R-:W-:-:S05]  /*a570*/  F2FP.F16.F32.PACK_AB R0, RZ, R0 ;  /* 0x00000000ff00723e */ /* 0x001fca00000000ff */
[----:B------:R0:W-:Y:S01]  /*a580*/  STG.E.U16 desc[UR36][R8.64], R0 ;  /* 0x0000000008007986 */ /* 0x0001e2000c101524 */
[----:B------:R-:W-:Y:S05]  /*a590*/  BRA `(.L_x_50802) ;  /* 0x0000000800dc7947 */ /* 0x000fea0003800000 */
.L_x_50805:
        /* <DEDUP_REMOVED lines=10> */
.L_x_50808:
[----:B------:R-:W0:Y:S02]  /*a640*/  I2F.S16 R22, R22 ;  /* 0x0000001600167306 */ /* 0x000e240000101400 */
[----:B0-----:R-:W-:-:S04]  /*a650*/  F2FP.F16.F32.PACK_AB R3, RZ, R22 ;  /* 0x00000016ff03723e */ /* 0x001fc800000000ff */
[----:B------:R-:W-:-:S05]  /*a660*/  PRMT R3, R3, 0x5410, RZ ;  /* 0x0000541003037816 */ /* 0x000fca00000000ff */
[----:B------:R0:W-:Y:S01]  /*a670*/  STG.E desc[UR36][R8.64], R3 ;  /* 0x0000000308007986 */ /* 0x0001e2000c101924 */
[----:B------:R-:W-:Y:S05]  /*a680*/  BRA `(.L_x_50802) ;  /* 0x0000000800a07947 */ /* 0x000fea0003800000 */
.L_x_50807:
[----:B------:R-:W0:Y:S02]  /*a690*/  I2F.F64.S16 R22, R22 ;  /* 0x0000001600167312 */ /* 0x000e240000101c00 */
[----:B0-----:R0:W-:Y:S01]  /*a6a0*/  STG.E.64 desc[UR36][R8.64], R22 ;  /* 0x0000001608007986 */ /* 0x0011e2000c101b24 */
[----:B------:R-:W-:Y:S05]  /*a6b0*/  BRA `(.L_x_50802) ;  /* 0x0000000800947947 */ /* 0x000fea0003800000 */
.L_x_50797:
        /* <DEDUP_REMOVED lines=12> */
.L_x_50812:
        /* <DEDUP_REMOVED lines=17> */
.L_x_50815:
[----:B------:R-:W-:-:S04]  /*a890*/  SHF.R.U32.HI R3, RZ, 0x18, R5 ;  /* 0x00000018ff037819 */ /* 0x000fc80000011605 */
[----:B------:R-:W-:-:S04]  /*a8a0*/  LOP3.LUT R0, R0, 0x80, R3, 0xf8, !PT ;  /* 0x0000008000007812 */ /* 0x000fc800078ef803 */
[----:B------:R-:W-:-:S07]  /*a8b0*/  PRMT R4, R0, 0x7610, R4 ;  /* 0x0000761000047816 */ /* 0x000fce0000000004 */
.L_x_50814:
[----:B------:R-:W-:Y:S05]  /*a8c0*/  BSYNC.RECONVERGENT B0 ;  /* 0x0000000000007941 */ /* 0x000fea0003800200 */
.L_x_50813:
[----:B------:R0:W-:Y:S01]  /*a8d0*/  STG.E.U8 desc[UR36][R8.64], R4 ;  /* 0x0000000408007986 */ /* 0x0001e2000c101124 */
[----:B------:R-:W-:Y:S05]  /*a8e0*/  BRA `(.L_x_50802) ;  /* 0x0000000800087947 */ /* 0x000fea0003800000 */
.L_x_50811:
        /* <DEDUP_REMOVED lines=17> */
.L_x_50818:
[----:B------:R-:W-:-:S04]  /*aa00*/  SHF.R.U32.HI R3, RZ, 0x18, R5 ;  /* 0x00000018ff037819 */ /* 0x000fc80000011605 */
[----:B------:R-:W-:-:S04]  /*aa10*/  LOP3.LUT R0, R0, 0x80, R3, 0xf8, !PT ;  /* 0x0000008000007812 */ /* 0x000fc800078ef803 */
[----:B------:R-:W-:-:S07]  /*aa20*/  PRMT R4, R0, 0x7610, R4 ;  /* 0x0000761000047816 */ /* 0x000fce0000000004 */
.L_x_50817:
[----:B------:R-:W-:Y:S05]  /*aa30*/  BSYNC.RECONVERGENT B0 ;  /* 0x0000000000007941 */ /* 0x000fea0003800200 */
.L_x_50816:
[----:B------:R0:W-:Y:S01]  /*aa40*/  STG.E.U8 desc[UR36][R8.64], R4 ;  /* 0x0000000408007986 */ /* 0x0001e2000c101124 */
[----:B------:R-:W-:Y:S05]  /*aa50*/  BRA `(.L_x_50802) ;  /* 0x0000000400ac7947 */ /* 0x000fea0003800000 */
.L_x_50810:
        /* <DEDUP_REMOVED lines=22> */
.L_x_50820:
[----:B------:R-:W-:-:S04]  /*abc0*/  PRMT R4, R22, 0x9910, RZ ;  /* 0x0000991016047816 */ /* 0x000fc800000000ff */
[----:B------:R-:W-:-:S05]  /*abd0*/  SHF.R.S32.HI R5, RZ, 0x1f, R4 ;  /* 0x0000001fff057819 */ /* 0x000fca0000011404 */
[----:B------:R0:W-:Y:S01]  /*abe0*/  STG.E.64 desc[UR36][R8.64], R4 ;  /* 0x0000000408007986 */ /* 0x0001e2000c101b24 */
[----:B------:R-:W-:Y:S05]  /*abf0*/  BRA `(.L_x_50802) ;  /* 0x0000000400447947 */ /* 0x000fea0003800000 */
.L_x_50819:
[----:B------:R-:W-:-:S05]  /*ac00*/  PRMT R3, R22, 0x9910, RZ ;  /* 0x0000991016037816 */ /* 0x000fca00000000ff */
[----:B------:R0:W-:Y:S01]  /*ac10*/  STG.E desc[UR36][R8.64], R3 ;  /* 0x0000000308007986 */ /* 0x0001e2000c101924 */
[----:B------:R-:W-:Y:S05]  /*ac20*/  BRA `(.L_x_50802) ;  /* 0x0000000400387947 */ /* 0x000fea0003800000 */
.L_x_50809:
        /* <DEDUP_REMOVED lines=11> */
.L_x_50822:
[----:B------:R-:W-:Y:S01]  /*ace0*/  CS2R R6, SRZ ;  /* 0x0000000000067805 */ /* 0x000fe2000001ff00 */
[----:B------:R-:W0:Y:S04]  /*acf0*/  I2F.F64.S16 R4, R22 ;  /* 0x0000001600047312 */ /* 0x000e280000101c00 */
[----:B0-----:R3:W-:Y:S01]  /*ad00*/  STG.E.128 desc[UR36][R8.64], R4 ;  /* 0x0000000408007986 */ /* 0x0017e2000c101d24 */
[----:B------:R-:W-:Y:S05]  /*ad10*/  BRA `(.L_x_50802) ;  /* 0x0000000000fc7947 */ /* 0x000fea0003800000 */
.L_x_50821:
[----:B------:R-:W-:-:S13]  /*ad20*/  ISETP.NE.AND P0, PT, R0, 0xf, PT ;  /* 0x0000000f0000780c */ /* 0x000fda0003f05270 */
[----:B------:R-:W-:Y:S05]  /*ad30*/  @!P0 BRA `(.L_x_50823) ;  /* 0x0000000000e88947 */ /* 0x000fea0003800000 */
[----:B------:R-:W-:-:S13]  /*ad40*/  ISETP.NE.AND P0, PT, R0, 0x17, PT ;  /* 0x000000170000780c */ /* 0x000fda0003f05270 */
[----:B------:R-:W-:Y:S05]  /*ad50*/  @!P0 BRA `(.L_x_50824) ;  /* 0x0000000000908947 */ /* 0x000fea0003800000 */
[----:B------:R-:W-:-:S13]  /*ad60*/  ISETP.NE.AND P0, PT, R0, 0x18, PT ;  /* 0x000000180000780c */ /* 0x000fda0003f05270 */
[----:B------:R-:W-:Y:S05]  /*ad70*/  @!P0 BRA `(.L_x_50825) ;  /* 0x0000000000448947 */ /* 0x000fea0003800000 */
.L_x_50801:
        /* <DEDUP_REMOVED lines=16> */
.L_x_50826:
[----:B------:R-:W-:Y:S05]  /*ae80*/  BRA `(.L_x_50802) ;  /* 0x0000000000a07947 */ /* 0x000fea0003800000 */
.L_x_50825:
        /* <DEDUP_REMOVED lines=13> */
.L_x_50828:
[----:B------:R-:W-:Y:S05]  /*af60*/  BSYNC.RECONVERGENT B0 ;  /* 0x0000000000007941 */ /* 0x000fea0003800200 */
.L_x_50827:
[----:B------:R-:W-:-:S05]  /*af70*/  LOP3.LUT R3, R0, 0x80, R3, 0xf8, !PT ;  /* 0x0000008000037812 */ /* 0x000fca00078ef803 */
[----:B------:R1:W-:Y:S01]  /*af80*/  STG.E.U8 desc[UR36][R8.64], R3 ;  /* 0x0000000308007986 */ /* 0x0003e2000c101124 */
[----:B------:R-:W-:Y:S05]  /*af90*/  BRA `(.L_x_50802) ;  /* 0x00000000005c7947 */ /* 0x000fea0003800000 */
.L_x_50824:
        /* <DEDUP_REMOVED lines=12> */
.L_x_50830:
[----:B------:R-:W-:Y:S01]  /*b060*/  IMAD.MOV.U32 R0, RZ, RZ, 0x7f ;  /* 0x0000007fff007424 */ /* 0x000fe200078e00ff */
[----:B------:R-:W-:-:S04]  /*b070*/  ISETP.GT.U32.AND P0, PT, R3, 0x7f800000, PT ;  /* 0x7f8000000300780c */ /* 0x000fc80003f04070 */
[----:B------:R-:W-:-:S09]  /*b080*/  SEL R0, R0, 0x7c, P0 ;  /* 0x0000007c00007807 */ /* 0x000fd20000000000 */
.L_x_50831:
[----:B------:R-:W-:Y:S05]  /*b090*/  BSYNC.RECONVERGENT B0 ;  /* 0x0000000000007941 */ /* 0x000fea0003800200 */
.L_x_50829:
[----:B------:R-:W-:-:S04]  /*b0a0*/  SHF.R.U32.HI R3, RZ, 0x18, R5 ;  /* 0x00000018ff037819 */ /* 0x000fc80000011605 */
[----:B------:R-:W-:-:S05]  /*b0b0*/  LOP3.LUT R3, R0, 0x80, R3, 0xf8, !PT ;  /* 0x0000008000037812 */ /* 0x000fca00078ef803 */
[----:B------:R0:W-:Y:S01]  /*b0c0*/  STG.E.U8 desc[UR36][R8.64], R3 ;  /* 0x0000000308007986 */ /* 0x0001e2000c101124 */
[----:B------:R-:W-:Y:S05]  /*b0d0*/  BRA `(.L_x_50802) ;  /* 0x00000000000c7947 */ /* 0x000fea0003800000 */
.L_x_50823:
[----:B------:R-:W0:Y:S02]  /*b0e0*/  I2F.S16 R0, R22 ;  /* 0x0000001600007306 */ /* 0x000e240000101400 */
[----:B0-----:R-:W-:-:S05]  /*b0f0*/  F2FP.BF16.F32.PACK_AB R0, RZ, R0 ;  /* 0x00000000ff00723e */ /* 0x001fca00000010ff */
[----:B------:R2:W-:Y:S02]  /*b100*/  STG.E.U16 desc[UR36][R8.64], R0 ;  /* 0x0000000008007986 */ /* 0x0005e4000c101524 */
.L_x_50802:
[----:B------:R-:W-:-:S07]  /*b110*/  VIADD R17, R17, 0x80 ;  /* 0x0000008011117836 */ /* 0x000fce0000000000 */
.L_x_50761:
[----:B------:R-:W-:Y:S05]  /*b120*/  BSYNC.RECONVERGENT B7 ;  /* 0x0000000000077941 */ /* 0x000fea0003800200 */
.L_x_50722:
        /* <DEDUP_REMOVED lines=21> */
.L_x_50835:
[----:B------:R-:W-:Y:S01]  /*b280*/  STG.E.U8 desc[UR36][R2.64], R18 ;  /* 0x0000001202007986 */ /* 0x000fe2000c101124 */
[----:B------:R-:W-:Y:S05]  /*b290*/  EXIT ;  /* 0x000000000000794d */ /* 0x000fea0003800000 */
.L_x_50834:
        /* <DEDUP_REMOVED lines=10> */
.L_x_50838:
[----:B------:R-:W-:-:S05]  /*b340*/  PRMT R5, R18, 0x9910, RZ ;  /* 0x0000991012057816 */ /* 0x000fca00000000ff */
[----:B------:R-:W-:Y:S01]  /*b350*/  STG.E desc[UR36][R2.64], R5 ;  /* 0x0000000502007986 */ /* 0x000fe2000c101924 */
[----:B------:R-:W-:Y:S05]  /*b360*/  EXIT ;  /* 0x000000000000794d */ /* 0x000fea0003800000 */
.L_x_50837:
[----:B------:R-:W-:Y:S01]  /*b370*/  STG.E.U16 desc[UR36][R2.64], R18 ;  /* 0x0000001202007986 */ /* 0x000fe2000c101524 */
[----:B------:R-:W-:Y:S05]  /*b380*/  EXIT ;  /* 0x000000000000794d */ /* 0x000fea0003800000 */
.L_x_50833:
        /* <DEDUP_REMOVED lines=9> */
.L_x_50840:
[----:B------:R-:W0:Y:S02]  /*b420*/  I2F.S16 R0, R18 ;  /* 0x0000001200007306 */ /* 0x000e240000101400 */
[----:B0-----:R-:W-:-:S05]  /*b430*/  F2FP.F16.F32.PACK_AB R0, RZ, R0 ;  /* 0x00000000ff00723e */ /* 0x001fca00000000ff */
[----:B------:R-:W-:Y:S01]  /*b440*/  STG.E.U16 desc[UR36][R2.64], R0 ;  /* 0x0000000002007986 */ /* 0x000fe2000c101524 */
[----:B------:R-:W-:Y:S05]  /*b450*/  EXIT ;  /* 0x000000000000794d */ /* 0x000fea0003800000 */
.L_x_50839:
        /* <DEDUP_REMOVED lines=10> */
.L_x_50842:
[----:B------:R-:W0:Y:S02]  /*b500*/  I2F.S16 R18, R18 ;  /* 0x0000001200127306 */ /* 0x000e240000101400 */
[----:B0-----:R-:W-:-:S04]  /*b510*/  F2FP.F16.F32.PACK_AB R5, RZ, R18 ;  /* 0x00000012ff05723e */ /* 0x001fc800000000ff */
[----:B------:R-:W-:-:S05]  /*b520*/  PRMT R5, R5, 0x5410, RZ ;  /* 0x0000541005057816 */ /* 0x000fca00000000ff */
[----:B------:R-:W-:Y:S01]  /*b530*/  STG.E desc[UR36][R2.64], R5 ;  /* 0x0000000502007986 */ /* 0x000fe2000c101924 */
[----:B------:R-:W-:Y:S05]  /*b540*/  EXIT ;  /* 0x000000000000794d */ /* 0x000fea0003800000 */
.L_x_50841:
[----:B------:R-:W0:Y:S02]  /*b550*/  I2F.F64.S16 R18, R18 ;  /* 0x0000001200127312 */ /* 0x000e240000101c00 */
[----:B0-----:R-:W-:Y:S01]  /*b560*/  STG.E.64 desc[UR36][R2.64], R18 ;  /* 0x0000001202007986 */ /* 0x001fe2000c101b24 */
[----:B------:R-:W-:Y:S05]  /*b570*/  EXIT ;  /* 0x000000000000794d */ /* 0x000fea0003800000 */
.L_x_50832:
        /* <DEDUP_REMOVED lines=12> */
.L_x_50846:
        /* <DEDUP_REMOVED lines=18> */
.L_x_50849:
[----:B------:R-:W-:-:S04]  /*b760*/  SHF.R.U32.HI R5, RZ, 0x18, R5 ;  /* 0x00000018ff057819 */ /* 0x000fc80000011605 */
[----:B------:R-:W-:-:S07]  /*b770*/  LOP3.LUT R0, R0, 0x80, R5, 0xf8, !PT ;  /* 0x0000008000007812 */ /* 0x000fce00078ef805 */
.L_x_50848:
[----:B------:R-:W-:Y:S05]  /*b780*/  BSYNC.RECONVERGENT B0 ;  /* 0x0000000000007941 */ /* 0x000fea0003800200 */
.L_x_50847:
[----:B------:R-:W-:Y:S01]  /*b790*/  STG.E.U8 desc[UR36][R2.64], R0 ;  /* 0x0000000002007986 */ /* 0x000fe2000c101124 */
[----:B------:R-:W-:Y:S05]  /*b7a0*/  EXIT ;  /* 0x000000000000794d */ /* 0x000fea0003800000 */
.L_x_50845:
        /* <DEDUP_REMOVED lines=18> */
.L_x_50852:
[----:B------:R-:W-:-:S04]  /*b8d0*/  SHF.R.U32.HI R5, RZ, 0x18, R5 ;  /* 0x00000018ff057819 */ /* 0x000fc80000011605 */
[----:B------:R-:W-:-:S07]  /*b8e0*/  LOP3.LUT R0, R0, 0x80, R5, 0xf8, !PT ;  /* 0x0000008000007812 */ /* 0x000fce00078ef805 */
.L_x_50851:
[----:B------:R-:W-:Y:S05]  /*b8f0*/  BSYNC.RECONVERGENT B0 ;  /* 0x0000000000007941 */ /* 0x000fea0003800200 */
.L_x_50850:
[----:B------:R-:W-:Y:S01]  /*b900*/  STG.E.U8 desc[UR36][R2.64], R0 ;  /* 0x0000000002007986 */ /* 0x000fe2000c101124 */
[----:B------:R-:W-:Y:S05]  /*b910*/  EXIT ;  /* 0x000000000000794d */ /* 0x000fea0003800000 */
.L_x_50844:
        /* <DEDUP_REMOVED lines=22> */
.L_x_50854:
[----:B------:R-:W-:-:S04]  /*ba80*/  PRMT R4, R18, 0x9910, RZ ;  /* 0x0000991012047816 */ /* 0x000fc800000000ff */
[----:B------:R-:W-:-:S05]  /*ba90*/  SHF.R.S32.HI R5, RZ, 0x1f, R4 ;  /* 0x0000001fff057819 */ /* 0x000fca0000011404 */
[----:B------:R-:W-:Y:S01]  /*baa0*/  STG.E.64 desc[UR36][R2.64], R4 ;  /* 0x0000000402007986 */ /* 0x000fe2000c101b24 */
[----:B------:R-:W-:Y:S05]  /*bab0*/  EXIT ;  /* 0x000000000000794d */ /* 0x000fea0003800000 */
.L_x_50853:
[----:B------:R-:W-:-:S05]  /*bac0*/  PRMT R5, R18, 0x9910, RZ ;  /* 0x0000991012057816 */ /* 0x000fca00000000ff */
[----:B------:R-:W-:Y:S01]  /*bad0*/  STG.E desc[UR36][R2.64], R5 ;  /* 0x0000000502007986 */ /* 0x000fe2000c101924 */
[----:B------:R-:W-:Y:S05]  /*bae0*/  EXIT ;  /* 0x000000000000794d */ /* 0x000fea0003800000 */
.L_x_50843:
        /* <DEDUP_REMOVED lines=11> */
.L_x_50856:
[----:B------:R-:W-:Y:S01]  /*bba0*/  CS2R R6, SRZ ;  /* 0x0000000000067805 */ /* 0x000fe2000001ff00 */
[----:B------:R-:W0:Y:S04]  /*bbb0*/  I2F.F64.S16 R4, R18 ;  /* 0x0000001200047312 */ /* 0x000e280000101c00 */
[----:B0-----:R-:W-:Y:S01]  /*bbc0*/  STG.E.128 desc[UR36][R2.64], R4 ;  /* 0x0000000402007986 */ /* 0x001fe2000c101d24 */
[----:B------:R-:W-:Y:S05]  /*bbd0*/  EXIT ;  /* 0x000000000000794d */ /* 0x000fea0003800000 */
.L_x_50855:
[----:B------:R-:W-:-:S13]  /*bbe0*/  ISETP.NE.AND P0, PT, R0, 0xf, PT ;  /* 0x0000000f0000780c */ /* 0x000fda0003f05270 */
[----:B------:R-:W-:Y:S05]  /*bbf0*/  @!P0 BRA `(.L_x_50857) ;  /* 0x0000000000e88947 */ /* 0x000fea0003800000 */
[----:B------:R-:W-:-:S13]  /*bc00*/  ISETP.NE.AND P0, PT, R0, 0x17, PT ;  /* 0x000000170000780c */ /* 0x000fda0003f05270 */
[----:B------:R-:W-:Y:S05]  /*bc10*/  @!P0 BRA `(.L_x_50858) ;  /* 0x0000000000908947 */ /* 0x000fea0003800000 */
[----:B------:R-:W-:-:S13]  /*bc20*/  ISETP.NE.AND P0, PT, R0, 0x18, PT ;  /* 0x000000180000780c */ /* 0x000fda0003f05270 */
[----:B------:R-:W-:Y:S05]  /*bc30*/  @!P0 BRA `(.L_x_50859) ;  /* 0x0000000000448947 */ /* 0x000fea0003800000 */
.L_x_50836:
        /* <DEDUP_REMOVED lines=16> */
.L_x_50860:
[----:B------:R-:W-:Y:S05]  /*bd40*/  EXIT ;  /* 0x000000000000794d */ /* 0x000fea0003800000 */
.L_x_50859:
        /* <DEDUP_REMOVED lines=13> */
.L_x_50862:
[----:B------:R-:W-:Y:S05]  /*be20*/  BSYNC.RECONVERGENT B0 ;  /* 0x0000000000007941 */ /* 0x000fea0003800200 */
.L_x_50861:
[----:B------:R-:W-:-:S05]  /*be30*/  LOP3.LUT R5, R0, 0x80, R5, 0xf8, !PT ;  /* 0x0000008000057812 */ /* 0x000fca00078ef805 */
[----:B------:R-:W-:Y:S01]  /*be40*/  STG.E.U8 desc[UR36][R2.64], R5 ;  /* 0x0000000502007986 */ /* 0x000fe2000c101124 */
[----:B------:R-:W-:Y:S05]  /*be50*/  EXIT ;  /* 0x000000000000794d */ /* 0x000fea0003800000 */
.L_x_50858:
        /* <DEDUP_REMOVED lines=12> */
.L_x_50864:
[----:B------:R-:W-:Y:S01]  /*bf20*/  IMAD.MOV.U32 R0, RZ, RZ, 0x7f ;  /* 0x0000007fff007424 */ /* 0x000fe200078e00ff */
[----:B------:R-:W-:-:S04]  /*bf30*/  ISETP.GT.U32.AND P0, PT, R4, 0x7f800000, PT ;  /* 0x7f8000000400780c */ /* 0x000fc80003f04070 */
[----:B------:R-:W-:-:S09]  /*bf40*/  SEL R0, R0, 0x7c, P0 ;  /* 0x0000007c00007807 */ /* 0x000fd20000000000 */
.L_x_50865:
[----:B------:R-:W-:Y:S05]  /*bf50*/  BSYNC.RECONVERGENT B0 ;  /* 0x0000000000007941 */ /* 0x000fea0003800200 */
.L_x_50863:
[----:B------:R-:W-:-:S04]  /*bf60*/  SHF.R.U32.HI R5, RZ, 0x18, R5 ;  /* 0x00000018ff057819 */ /* 0x000fc80000011605 */
[----:B------:R-:W-:-:S05]  /*bf70*/  LOP3.LUT R5, R0, 0x80, R5, 0xf8, !PT ;  /* 0x0000008000057812 */ /* 0x000fca00078ef805 */
[----:B------:R-:W-:Y:S01]  /*bf80*/  STG.E.U8 desc[UR36][R2.64], R5 ;  /* 0x0000000502007986 */ /* 0x000fe2000c101124 */
[----:B------:R-:W-:Y:S05]  /*bf90*/  EXIT ;  /* 0x000000000000794d */ /* 0x000fea0003800000 */
.L_x_50857:
[----:B------:R-:W0:Y:S02]  /*bfa0*/  I2F.S16 R0, R18 ;  /* 0x0000001200007306 */ /* 0x000e240000101400 */
[----:B0-----:R-:W-:-:S05]  /*bfb0*/  F2FP.BF16.F32.PACK_AB R0, RZ, R0 ;  /* 0x00000000ff00723e */ /* 0x001fca00000010ff */
[----:B------:R-:W-:Y:S01]  /*bfc0*/  STG.E.U16 desc[UR36][R2.64], R0 ;  /* 0x0000000002007986 */ /* 0x000fe2000c101524 */
[----:B------:R-:W-:Y:S05]  /*bfd0*/  EXIT ;  /* 0x000000000000794d */ /* 0x000fea0003800000 */
.L_x_50866:
        /* <DEDUP_REMOVED lines=10> */
.L_x_61067:


//--------------------- .text._ZN2at6native18elementwise_kernelILi128ELi4EZNS0_22gpu_kernel_impl_nocastIZZZNS0_50_GLOBAL__N__2680c7bb_12_PowKernel_cu_7dd49032_317024pow_tensor_tensor_kernelERNS_18TensorIteratorBaseEENKUlvE_clEvENKUlvE3_clEvEUlssE_EEvS5_RKT_EUliE_EEviT1_ --------------------------
	.section	.text._ZN2at6native18elementwise_kernelILi128ELi4EZNS0_22gpu_kernel_impl_nocastIZZZNS0_50_GLOBAL__N__2680c7bb_12_PowKernel_cu_7dd49032_317024pow_tensor_tensor_kernelERNS_18TensorIteratorBaseEENKUlvE_clEvENKUlvE3_clEvEUlssE_EEvS5_RKT_EUliE_EEviT1_,"ax",@progbits
	.align	128
        .global         _ZN2at6native18elementwise_kernelILi128ELi4EZNS0_22gpu_kernel_impl_nocastIZZZNS0_50_GLOBAL__N__2680c7bb_12_PowKernel_cu_7dd49032_317024pow_tensor_tensor_kernelERNS_18TensorIteratorBaseEENKUlvE_clEvENKUlvE3_clEvEUlssE_EEvS5_RKT_EUliE_EEviT1_
        .type           _ZN2at6native18elementwise_kernelILi128ELi4EZNS0_22gpu_kernel_impl_nocastIZZZNS0_50_GLOBAL__N__2680c7bb_12_PowKernel_cu_7dd49032_317024pow_tensor_tensor_kernelERNS_18TensorIteratorBaseEENKUlvE_clEvENKUlvE3_clEvEUlssE_EEvS5_RKT_EUliE_EEviT1_,@function
        .size           _ZN2at6native18elementwise_kernelILi128ELi4EZNS0_22gpu_kernel_impl_nocastIZZZNS0_50_GLOBAL__N__2680c7bb_12_PowKernel_cu_7dd49032_317024pow_tensor_tensor_kernelERNS_18TensorIteratorBaseEENKUlvE_clEvENKUlvE3_clEvEUlssE_EEvS5_RKT_EUliE_EEviT1_,(.L_x_61068 - _ZN2at6native18elementwise_kernelILi128ELi4EZNS0_22gpu_kernel_impl_nocastIZZZNS0_50_GLOBAL__N__2680c7bb_12_PowKernel_cu_7dd49032_317024pow_tensor_tensor_kernelERNS_18TensorIteratorBaseEENKUlvE_clEvENKUlvE3_clEvEUlssE_EEvS5_RKT_EUliE_EEviT1_)
        .other          _ZN2at6native18elementwise_kernelILi128ELi4EZNS0_22gpu_kernel_impl_nocastIZZZNS0_50_GLOBAL__N__2680c7bb_12_PowKernel_cu_7dd49032_317024pow_tensor_tensor_kernelERNS_18TensorIteratorBaseEENKUlvE_clEvENKUlvE3_clEvEUlssE_EEvS5_RKT_EUliE_EEviT1_,@"STO_CUDA_ENTRY STV_DEFAULT"
_ZN2at6native18elementwise_kernelILi128ELi4EZNS0_22gpu_kernel_impl_nocastIZZZNS0_50_GLOBAL__N__2680c7bb_12_PowKernel_cu_7dd49032_317024pow_tensor_tensor_kernelERNS_18TensorIteratorBaseEENKUlvE_clEvENKUlvE3_clEvEUlssE_EEvS5_RKT_EUliE_EEviT1_:
.text._ZN2at6native18elementwise_kernelILi128ELi4EZNS0_22gpu_kernel_impl_nocastIZZZNS0_50_GLOBAL__N__2680c7bb_12_PowKernel_cu_7dd49032_317024pow_tensor_tensor_kernelERNS_18TensorIteratorBaseEENKUlvE_clEvENKUlvE3_clEvEUlssE_EEvS5_RKT_EUliE_EEviT1_:
        /* <DEDUP_REMOVED lines=17> */
[----:B-1----:R0:W5:Y:S01]  /*0110*/  LDG.E.U16 R4, desc[UR6][R4.64] ;  /* 0x0000000604047981 */ /* 0x002162000c1e1500 */
[----:B--2---:R-:W-:-:S04]  /*0120*/  PRMT R0, R6, 0x9910, RZ ;  /* 0x0000991006007816 */ /* 0x004fc800000000ff */
[----:B------:R-:W-:-:S13]  /*0130*/  ISETP.GE.AND P0, PT, R0, RZ, PT ;  /* 0x000000ff0000720c */ /* 0x000fda0003f06270 */
[----:B0-----:R-:W-:Y:S05]  /*0140*/  @!P0 BRA `(.L_x_50871) ;  /* 0x0000000000788947 */ /* 0x001fea0003800000 */
[----:B------:R-:W-:Y:S01]  /*0150*/  ISETP.NE.AND P0, PT, R6, RZ, PT ;  /* 0x000000ff0600720c */ /* 0x000fe20003f05270 */
[----:B------:R-:W-:-:S12]  /*0160*/  HFMA2 R7, -RZ, RZ, 0, 5.9604644775390625e-08 ;  /* 0x00000001ff077431 */ /* 0x000fd800000001ff */
[----:B------:R-:W-:Y:S05]  /*0170*/  @!P0 BRA `(.L_x_50872) ;  /* 0x0000000000948947 */ /* 0x000fea0003800000 */
[----:B------:R-:W-:-:S04]  /*0180*/  LOP3.LUT R0, R6, 0x1, RZ, 0xc0, !PT ;  /* 0x0000000106007812 */ /* 0x000fc800078ec0ff */
[----:B------:R-:W-:-:S04]  /*0190*/  ISETP.NE.U32.AND P0, PT, R0, 0x1, PT ;  /* 0x000000010000780c */ /* 0x000fc80003f05070 */
[----:B-----5:R-:W-:Y:S02]  /*01a0*/  SEL R0, R4, 0x1, !P0 ;  /* 0x0000000104007807 */ /* 0x020fe40004000000 */
[----:B------:R-:W-:Y:S02]  /*01b0*/  ISETP.GE.U32.AND P0, PT, R6, 0x2, PT ;  /* 0x000000020600780c */ /* 0x000fe40003f06070 */
[----:B------:R-:W-:Y:S02]  /*01c0*/  PRMT R4, R4, 0x9910, RZ ;  /* 0x0000991004047816 */ /* 0x000fe400000000ff */
[----:B------:R-:W-:-:S03]  /*01d0*/  PRMT R7, R0, 0x9910, RZ ;  /* 0x0000991000077816 */ /* 0x000fc600000000ff */
[----:B------:R-:W-:-:S04]  /*01e0*/  IMAD.MOV.U32 R0, RZ, RZ, R4 ;  /* 0x000000ffff007224 */ /* 0x000fc800078e0004 */
[----:B------:R-:W-:Y:S02]  /*01f0*/  IMAD R0, R0, R0, RZ ;  /* 0x0000000000007224 */ /* 0x000fe400078e02ff */
[----:B------:R-:W-:Y:S05]  /*0200*/  @!P0 BRA `(.L_x_50872) ;  /* 0x0000000000708947 */ /* 0x000fea0003800000 */
[----:B------:R-:W-:Y:S02]  /*0210*/  SHF.R.U32.HI R6, RZ, 0x1, R6 ;  /* 0x00000001ff067819 */ /* 0x000fe40000011606 */
[----:B------:R-:W-:Y:S02]  /*0220*/  PRMT R4, R0, 0x7610, R4 ;  /* 0x0000761000047816 */ /* 0x000fe40000000004 */
[----:B------:R-:W-:-:S07]  /*0230*/  PRMT R2, R6, 0x7610, R2 ;  /* 0x0000761006027816 */ /* 0x000fce0000000002 */
.L_x_50873:
[C---:B------:R-:W-:Y:S02]  /*0240*/  LOP3.LUT R0, R2.reuse, 0x1, RZ, 0xc0, !PT ;  /* 0x0000000102007812 */ /* 0x040fe400078ec0ff */
[----:B------:R-:W-:Y:S02]  /*0250*/  LOP3.LUT R2, R2, 0xffff, RZ, 0xc0, !PT ;  /* 0x0000ffff02027812 */ /* 0x000fe400078ec0ff */
[----:B------:R-:W-:Y:S02]  /*0260*/  ISETP.NE.U32.AND P0, PT, R0, 0x1, PT ;  /* 0x000000010000780c */ /* 0x000fe40003f05070 */
[----:B------:R-:W-:Y:S02]  /*0270*/  PRMT R7, R7, 0x9910, RZ ;  /* 0x0000991007077816 */ /* 0x000fe400000000ff */
[----:B------:R-:W-:Y:S02]  /*0280*/  SEL R0, R4, 0x1, !P0 ;  /* 0x0000000104007807 */ /* 0x000fe40004000000 */
[----:B------:R-:W-:-:S02]  /*0290*/  ISETP.GE.U32.AND P0, PT, R2, 0x2, PT ;  /* 0x000000020200780c */ /* 0x000fc40003f06070 */
[----:B------:R-:W-:Y:S02]  /*02a0*/  PRMT R5, R0, 0x9910, RZ ;  /* 0x0000991000057816 */ /* 0x000fe400000000ff */
[----:B------:R-:W-:Y:S02]  /*02b0*/  MOV R0, R7 ;  /* 0x0000000700007202 */ /* 0x000fe40000000f00 */
[----:B------:R-:W-:Y:S02]  /*02c0*/  PRMT R4, R4, 0x9910, RZ ;  /* 0x0000991004047816 */ /* 0x000fe400000000ff */
[----:B------:R-:W-:Y:S01]  /*02d0*/  SHF.R.U32.HI R2, RZ, 0x1, R2 ;  /* 0x00000001ff027819 */ /* 0x000fe20000011602 */
[----:B------:R-:W-:Y:S02]  /*02e0*/  IMAD R0, R0, R5, RZ ;  /* 0x0000000500007224 */ /* 0x000fe400078e02ff */
[----:B------:R-:W-:-:S03]  /*02f0*/  IMAD R4, R4, R4, RZ ;  /* 0x0000000404047224 */ /* 0x000fc600078e02ff */
[----:B------:R-:W-:Y:S01]  /*0300*/  PRMT R7, R0, 0x7610, R7 ;  /* 0x0000761000077816 */ /* 0x000fe20000000007 */
[----:B------:R-:W-:Y:S06]  /*0310*/  @P0 BRA `(.L_x_50873) ;  /* 0xfffffffc00c80947 */ /* 0x000fec000383ffff */
[----:B------:R-:W-:Y:S05]  /*0320*/  BRA `(.L_x_50872) ;  /* 0x0000000000287947 */ /* 0x000fea0003800000 */
.L_x_50871:
[C---:B-----5:R-:W-:Y:S02]  /*0330*/  PRMT R0, R4.reuse, 0x9910, RZ ;  /* 0x0000991004007816 */ /* 0x060fe400000000ff */
        /* <DEDUP_REMOVED lines=9> */
.L_x_50872:
[----:B-----5:R-:W0:Y:S01]  /*03d0*/  LDC.64 R4, c[0x0][0x5e8] ;  /* 0x00017a00ff047b82 */ /* 0x020e220000000a00 */
[----:B------:R-:W-:-:S04]  /*03e0*/  IADD3 R3, PT, PT, R3, 0x80, RZ ;  /* 0x0000008003037810 */ /* 0x000fc80007ffe0ff */
[----:B------:R-:W-:-:S13]  /*03f0*/  ISETP.GE.AND P0, PT, R3, UR4, PT ;  /* 0x0000000403007c0c */ /* 0x000fda000bf06270 */
[----:B------:R-:W-:Y:S05]  /*0400*/  @P0 BREAK.RELIABLE B1 ;  /* 0x0000000000010942 */ /* 0x000fea0003800100 */
[----:B0-----:R0:W-:Y:S01]  /*0410*/  STG.E.U16 desc[UR6][R4.64], R7 ;  /* 0x0000000704007986 */ /* 0x0011e2000c101506 */
[----:B------:R-:W-:Y:S05]  /*0420*/  @P0 BRA `(.L_x_50874) ;  /* 0x0000000400a80947 */ /* 0x000fea0003800000 */
[----:B0-----:R-:W0:Y:S08]  /*0430*/  LDC.64 R6, c[0x0][0x5f8] ;  /* 0x00017e00ff067b82 */ /* 0x001e300000000a00 */
[----:B------:R-:W1:Y:S01]  /*0440*/  LDC.64 R4, c[0x0][0x5f0] ;  /* 0x00017c00ff047b82 */ /* 0x000e620000000a00 */
[----:B0-----:R-:W2:Y:S04]  /*0450*/  LDG.E.U16 R6, desc[UR6][R6.64] ;  /* 0x0000000606067981 */ /* 0x001ea8000c1e1500 */
[----:B-1----:R0:W5:Y:S01]  /*0460*/  LDG.E.U16 R4, desc[UR6][R4.64] ;  /* 0x0000000604047981 */ /* 0x002162000c1e1500 */
[----:B--2---:R-:W-:-:S04]  /*0470*/  PRMT R0, R6, 0x9910, RZ ;  /* 0x0000991006007816 */ /* 0x004fc800000000ff */
[----:B------:R-:W-:-:S13]  /*0480*/  ISETP.GE.AND P0, PT, R0, RZ, PT ;  /* 0x000000ff0000720c */ /* 0x000fda0003f06270 */
[----:B0-----:R-:W-:Y:S05]  /*0490*/  @!P0 BRA `(.L_x_50875) ;  /* 0x0000000000788947 */ /* 0x001fea0003800000 */
[----:B------:R-:W-:Y:S01]  /*04a0*/  ISETP.NE.AND P0, PT, R6, RZ, PT ;  /* 0x000000ff0600720c */ /* 0x000fe20003f05270 */
[----:B------:R-:W-:-:S12]  /*04b0*/  IMAD.MOV.U32 R7, RZ, RZ, 0x1 ;  /* 0x00000001ff077424 */ /* 0x000fd800078e00ff */
[----:B------:R-:W-:Y:S05]  /*04c0*/  @!P0 BRA `(.L_x_50876) ;  /* 0x0000000000948947 */ /* 0x000fea0003800000 */
[----:B------:R-:W-:-:S04]  /*04d0*/  LOP3.LUT R0, R6, 0x1, RZ, 0xc0, !PT ;  /* 0x0000000106007812 */ /* 0x000fc800078ec0ff */
[----:B------:R-:W-:-:S04]  /*04e0*/  ISETP.NE.U32.AND P0, PT, R0, 0x1, PT ;  /* 0x000000010000780c */ /* 0x000fc80003f05070 */
[----:B-----5:R-:W-:Y:S02]  /*04f0*/  SEL R0, R4, 0x1, !P0 ;  /* 0x0000000104007807 */ /* 0x020fe40004000000 */
[----:B------:R-:W-:Y:S02]  /*0500*/  ISETP.GE.U32.AND P0, PT, R6, 0x2, PT ;  /* 0x000000020600780c */ /* 0x000fe40003f06070 */
[----:B------:R-:W-:Y:S02]  /*0510*/  PRMT R4, R4, 0x9910, RZ ;  /* 0x0000991004047816 */ /* 0x000fe400000000ff */
[----:B------:R-:W-:Y:S02]  /*0520*/  PRMT R7, R0, 0x9910, RZ ;  /* 0x0000991000077816 */ /* 0x000fe400000000ff */
[----:B------:R-:W-:-:S05]  /*0530*/  MOV R0, R4 ;  /* 0x0000000400007202 */ /* 0x000fca0000000f00 */
[----:B------:R-:W-:Y:S02]  /*0540*/  IMAD R0, R0, R0, RZ ;  /* 0x0000000000007224 */ /* 0x000fe400078e02ff */
[----:B------:R-:W-:Y:S05]  /*0550*/  @!P0 BRA `(.L_x_50876) ;  /* 0x0000000000708947 */ /* 0x000fea0003800000 */
[----:B------:R-:W-:Y:S02]  /*0560*/  SHF.R.U32.HI R6, RZ, 0x1, R6 ;  /* 0x00000001ff067819 */ /* 0x000fe40000011606 */
[----:B------:R-:W-:Y:S02]  /*0570*/  PRMT R4, R0, 0x7610, R4 ;  /* 0x0000761000047816 */ /* 0x000fe40000000004 */
[----:B------:R-:W-:-:S07]  /*0580*/  PRMT R2, R6, 0x7610, R2 ;  /* 0x0000761006027816 */ /* 0x000fce0000000002 */
.L_x_50877:
        /* <DEDUP_REMOVED lines=14> */
[----:B------:R-:W-:Y:S05]  /*0670*/  BRA `(.L_x_50876) ;  /* 0x0000000000287947 */ /* 0x000fea0003800000 */
.L_x_50875:
[C---:B-----5:R-:W-:Y:S02]  /*0680*/  PRMT R0, R4.reuse, 0x9910, RZ ;  /* 0x0000991004007816 */ /* 0x060fe400000000ff */
[----:B------:R-:W-:Y:S02]  /*0690*/  PRMT R7, R4, 0x7610, R7 ;  /* 0x0000761004077816 */ /* 0x000fe40000000007 */
[----:B------:R-:W-:-:S13]  /*06a0*/  ISETP.NE.AND P0, PT, R0, 0x1, PT ;  /* 0x000000010000780c */ /* 0x000fda0003f05270 */
[----:B------:R-:W-:Y:S05]  /*06b0*/  @!P0 BRA `(.L_x_50876) ;  /* 0x0000000000188947 */ /* 0x000fea0003800000 */
[----:B------:R-:W-:-:S13]  /*06c0*/  ISETP.NE.AND P0, PT, R0, -0x1, PT ;  /* 0xffffffff0000780c */ /* 0x000fda0003f05270 */
[----:B------:R-:W-:Y:S02]  /*06d0*/  @!P0 LOP3.LUT R6, R6, 0x1, RZ, 0xc0, !PT ;  /* 0x0000000106068812 */ /* 0x000fe400078ec0ff */
[----:B------:R-:W-:Y:S02]  /*06e0*/  @!P0 MOV R7, 0x1 ;  /* 0x0000000100078802 */ /* 0x000fe40000000f00 */
[----:B------:R-:W-:-:S04]  /*06f0*/  @!P0 ISETP.NE.U32.AND P1, PT, R6, 0x1, PT ;  /* 0x000000010600880c */ /* 0x000fc80003f25070 */
[----:B------:R-:W-:-:S04]  /*0700*/  @!P0 SEL R7, R7, 0xffff, P1 ;  /* 0x0000ffff07078807 */ /* 0x000fc80000800000 */
[----:B------:R-:W-:-:S07]  /*0710*/  @P0 PRMT R7, RZ, 0x7610, R7 ;  /* 0x00007610ff070816 */ /* 0x000fce0000000007 */
.L_x_50876:
[----:B-----5:R-:W0:Y:S01]  /*0720*/  LDC.64 R4, c[0x0][0x5e8] ;  /* 0x00017a00ff047b82 */ /* 0x020e220000000a00 */
[----:B------:R-:W-:Y:S01]  /*0730*/  VIADD R3, R3, 0x80 ;  /* 0x0000008003037836 */ /* 0x000fe20000000000 */
[----:B0-----:R0:W-:Y:S06]  /*0740*/  STG.E.U16 desc[UR6][R4.64], R7 ;  /* 0x0000000704007986 */ /* 0x0011ec000c101506 */
.L_x_50870:
[----:B------:R-:W-:-:S13]  /*0750*/  ISETP.GE.AND P0, PT, R3, UR4, PT ;  /* 0x0000000403007c0c */ /* 0x000fda000bf06270 */
[----:B------:R-:W-:Y:S05]  /*0760*/  @P0 BREAK.RELIABLE B1 ;  /* 0x0000000000010942 */ /* 0x000fea0003800100 */
[----:B------:R-:W-:Y:S05]  /*0770*/  @P0 BRA `(.L_x_50874) ;  /* 0x0000000000d40947 */ /* 0x000fea0003800000 */
[----:B------:R-:W-:Y:S05]  /*0780*/  BSYNC.RELIABLE B1 ;  /* 0x0000000000017941 */ /* 0x000fea0003800100 */
.L_x_50869:
        /* <DEDUP_REMOVED lines=10> */
[----:B------:R-:W-:Y:S01]  /*0830*/  LOP3.LUT R0, R6, 0x1, RZ, 0xc0, !PT ;  /* 0x0000000106007812 */ /* 0x000fe200078ec0ff */
[----:B------:R-:W-:Y:S03]  /*0840*/  BSSY.RECONVERGENT B2, `(.L_x_50880) ;  /* 0x000001a000027945 */ /* 0x000fe60003800200 */
        /* <DEDUP_REMOVED lines=11> */
.L_x_50882:
        /* <DEDUP_REMOVED lines=14> */
.L_x_50881:
[----:B------:R-:W-:Y:S05]  /*09e0*/  BSYNC.RECONVERGENT B2 ;  /* 0x0000000000027941 */ /* 0x000fea0003800200 */
.L_x_50880:
[----:B------:R-:W-:Y:S05]  /*09f0*/  BRA `(.L_x_50879) ;  /* 0x0000000000287947 */ /* 0x000fea0003800000 */
.L_x_50878:
        /* <DEDUP_REMOVED lines=10> */
.L_x_50879:
[----:B-----5:R-:W0:Y:S01]  /*0aa0*/  LDC.64 R4, c[0x0][0x5e8] ;  /* 0x00017a00ff047b82 */ /* 0x020e220000000a00 */
[----:B------:R-:W-:Y:S01]  /*0ab0*/  IADD3 R3, PT, PT, R3, 0x80, RZ ;  /* 0x0000008003037810 */ /* 0x000fe20007ffe0ff */
[----:B0-----:R1:W-:Y:S06]  /*0ac0*/  STG.E.U16 desc[UR6][R4.64], R7 ;  /* 0x0000000704007986 */ /* 0x0013ec000c101506 */
.L_x_50874:
[----:B------:R-:W-:Y:S05]  /*0ad0*/  BSYNC.RECONVERGENT B0 ;  /* 0x0000000000007941 */ /* 0x000fea0003800200 */
.L_x_50868:
[----:B------:R-:W-:Y:S05]  /*0ae0*/  WARPSYNC.ALL ;  /* 0x0000000000007948 */ /* 0x000fea0003800000 */
[----:B------:R-:W-:-:S13]  /*0af0*/  ISETP.GE.AND P0, PT, R3, UR4, PT ;  /* 0x0000000403007c0c */ /* 0x000fda000bf06270 */
[----:B------:R-:W-:Y:S05]  /*0b00*/  @P0 EXIT ;  /* 0x000000000000094d */ /* 0x000fea0003800000 */
[----:B01----:R-:W0:Y:S08]  /*0b10*/  LDC.64 R4, c[0x0][0x5f8] ;  /* 0x00017e00ff047b82 */ /* 0x003e300000000a00 */
        /* <DEDUP_REMOVED lines=21> */
.L_x_50885:
        /* <DEDUP_REMOVED lines=10> */
[----:B------:R-:W-:Y:S02]  /*0d10*/  MOV R3, R6 ;  /* 0x0000000600037202 */ /* 0x000fe40000000f00 */
[----:B------:R-:W-:-:S03]  /*0d20*/  SHF.R.U32.HI R2, RZ, 0x1, R2 ;  /* 0x00000001ff027819 */ /* 0x000fc60000011602 */
[----:B------:R-:W-:Y:S01]  /*0d30*/  IMAD R0, R0, R3, RZ ;  /* 0x0000000300007224 */ /* 0x000fe200078e02ff */
[----:B------:R-:W-:Y:S02]  /*0d40*/  PRMT R3, R2, 0x7610, R3 ;  /* 0x0000761002037816 */ /* 0x000fe40000000003 */
[----:B------:R-:W-:Y:S02]  /*0d50*/  PRMT R2, R4, 0x7610, R2 ;  /* 0x0000761004027816 */ /* 0x000fe40000000002 */
[----:B------:R-:W-:Y:S01]  /*0d60*/  PRMT R5, R0, 0x7610, R5 ;  /* 0x0000761000057816 */ /* 0x000fe20000000005 */
[----:B------:R-:W-:Y:S06]  /*0d70*/  @P0 BRA `(.L_x_50885) ;  /* 0xfffffffc00bc0947 */ /* 0x000fec000383ffff */
[----:B------:R-:W-:Y:S05]  /*0d80*/  BRA `(.L_x_50884) ;  /* 0x0000000000287947 */ /* 0x000fea0003800000 */
.L_x_50883:
        /* <DEDUP_REMOVED lines=10> */
.L_x_50884:
[----:B-----5:R-:W0:Y:S02]  /*0e30*/  LDC.64 R2, c[0x0][0x5e8] ;  /* 0x00017a00ff027b82 */ /* 0x020e240000000a00 */
[----:B0-----:R-:W-:Y:S01]  /*0e40*/  STG.E.U16 desc[UR6][R2.64], R5 ;  /* 0x0000000502007986 */ /* 0x001fe2000c101506 */
[----:B------:R-:W-:Y:S05]  /*0e50*/  EXIT ;  /* 0x000000000000794d */ /* 0x000fea0003800000 */
.L_x_50867:
[----:B------:R-:W0:Y:S01]  /*0e60*/  LDCU UR4, c[0x0][0x380] ;  /* 0x00007000ff0477ac */ /* 0x000e220008000800 */
[----:B------:R-:W-:Y:S01]  /*0e70*/  IADD3 R2, PT, PT, R2, -0x1, RZ ;  /* 0xffffffff02027810 */ /* 0x000fe20007ffe0ff */
[----:B------:R-:W-:Y:S04]  /*0e80*/  BSSY.RECONVERGENT B1, `(.L_x_50886) ;  /* 0x00004d2000017945 */ /* 0x000fe80003800200 */
[----:B------:R-:W-:Y:S01]  /*0e90*/  BSSY.RELIABLE B0, `(.L_x_50887) ;  /* 0x0000339000007945 */ /* 0x000fe20003800100 */
[----:B------:R-:W-:-:S05]  /*0ea0*/  VIMNMX.U32 R0, PT, PT, R2, 0x18, PT ;  /* 0x0000001802007848 */ /* 0x000fca0003fe0000 */
[----:B------:R-:W-:Y:S01]  /*0eb0*/  VIADD R0, R0, 0x1 ;  /* 0x0000000100007836 */ /* 0x000fe20000000000 */
        /* <DEDUP_REMOVED lines=329> */
[----:B------:R-:W2:Y:S09]  /*2350*/  LDCU.64 UR10, c[0x0][0x5d0] ;  /* 0x0000ba00ff0a77ac */ /* 0x000eb20008000a00 */
[----:B------:R-:W3:Y:S01]  /*2360*/  @P0 LDC.64 R14, c[0x0][0x4b0] ;  /* 0x00012c00ff0e0b82 */ /* 0x000ee20000000a00 */
[----:B0-----:R-:W-:Y:S01]  /*2370*/  IMAD.HI.U32 R12, R9, UR9, R8 ;  /* 0x00000009090c7c27 */ /* 0x001fe2000f8e0008 */
[----:B------:R-:W0:Y:S06]  /*2380*/  LDCU UR9, c[0x0][0x5cc] ;  /* 0x0000b980ff0977ac */ /* 0x000e2c0008000800 */
[----:B------:R-:W4:Y:S01]  /*2390*/  @P0 LDC R17, c[0x0][0x4ac] ;  /* 0x00012b00ff110b82 */ /* 0x000f220000000800 */
[----:B-1----:R-:W-:-:S02]  /*23a0*/  SHF.R.U32.HI R13, RZ, UR5, R12 ;  /* 0x00000005ff0d7c19 */ /* 0x002fc4000801160c */
[----:B------:R-:W-:-:S05]  /*23b0*/  @P0 MOV R12, RZ ;  /* 0x000000ff000c0202 */ /* 0x000fca0000000f00 */
[----:B------:R-:W1:Y:S01]  /*23c0*/  @P0 LDC.64 R10, c[0x0][0x5d8] ;  /* 0x00017600ff0a0b82 */ /* 0x000e620000000a00 */
[----:B------:R-:W-:-:S04]  /*23d0*/  IMAD.MOV R7, RZ, RZ, -R13 ;  /* 0x000000ffff077224 */ /* 0x000fc800078e0a0d */
[----:B------:R-:W-:-:S03]  /*23e0*/  IMAD R9, R7, UR8, R9 ;  /* 0x0000000807097c24 */ /* 0x000fc6000f8e0209 */
        /* <DEDUP_REMOVED lines=11> */
.L_x_50889:
[----:B------:R-:W0:Y:S02]  /*24a0*/  LDCU.128 UR8, c[0x0][0x5f0] ;  /* 0x0000be00ff0877ac */ /* 0x000e240008000c00 */
[----:B0-----:R-:W-:-:S04]  /*24b0*/  IADD3 R8, P0, PT, R6, UR10, RZ ;  /* 0x0000000a06087c10 */ /* 0x001fc8000ff1e0ff */
[----:B------:R-:W-:-:S05]  /*24c0*/  IADD3.X R9, PT, PT, RZ, UR11, RZ, P0, !PT ;  /* 0x0000000bff097c10 */ /* 0x000fca00087fe4ff */
[----:B------:R-:W2:Y:S01]  /*24d0*/  LDG.E.U16 R8, desc[UR6][R8.64] ;  /* 0x0000000608087981 */ /* 0x000ea2000c1e1500 */
[----:B------:R-:W-:-:S05]  /*24e0*/  IADD3 R6, P0, PT, R4, UR8, RZ ;  /* 0x0000000804067c10 */ /* 0x000fca000ff1e0ff */
[----:B------:R-:W-:-:S05]  /*24f0*/  IMAD.X R7, RZ, RZ, UR9, P0 ;  /* 0x00000009ff077e24 */ /* 0x000fca00080e06ff */
[----:B------:R0:W5:Y:S01]  /*2500*/  LDG.E.U16 R6, desc[UR6][R6.64] ;  /* 0x0000000606067981 */ /* 0x000162000c1e1500 */
[----:B------:R-:W-:Y:S01]  /*2510*/  BSSY.RECONVERGENT B2, `(.L_x_50890) ;  /* 0x000002e000027945 */ /* 0x000fe20003800200 */
[----:B--2---:R-:W-:-:S04]  /*2520*/  PRMT R4, R8, 0x9910, RZ ;  /* 0x0000991008047816 */ /* 0x004fc800000000ff */
[----:B------:R-:W-:-:S13]  /*2530*/  ISETP.GE.AND P0, PT, R4, RZ, PT ;  /* 0x000000ff0400720c */ /* 0x000fda0003f06270 */
[----:B0-----:R-:W-:Y:S05]  /*2540*/  @!P0 BRA `(.L_x_50891) ;  /* 0x0000000000808947 */ /* 0x001fea0003800000 */
[----:B------:R-:W-:Y:S01]  /*2550*/  ISETP.NE.AND P0, PT, R8, RZ, PT ;  /* 0x000000ff0800720c */ /* 0x000fe20003f05270 */
[----:B------:R-:W-:Y:S01]  /*2560*/  BSSY.RECONVERGENT B3, `(.L_x_50892) ;  /* 0x000001d000037945 */ /* 0x000fe20003800200 */
[----:B------:R-:W-:-:S11]  /*2570*/  HFMA2 R7, -RZ, RZ, 0, 5.9604644775390625e-08 ;  /* 0x00000001ff077431 */ /* 0x000fd600000001ff */
[----:B------:R-:W-:Y:S05]  /*2580*/  @!P0 BRA `(.L_x_50893) ;  /* 0x0000000000688947 */ /* 0x000fea0003800000 */
[----:B------:R-:W-:-:S04]  /*2590*/  LOP3.LUT R4, R8, 0x1, RZ, 0xc0, !PT ;  /* 0x0000000108047812 */ /* 0x000fc800078ec0ff */
[----:B------:R-:W-:-:S04]  /*25a0*/  ISETP.NE.U32.AND P0, PT, R4, 0x1, PT ;  /* 0x000000010400780c */ /* 0x000fc80003f05070 */
[----:B-----5:R-:W-:Y:S02]  /*25b0*/  SEL R4, R6, 0x1, !P0 ;  /* 0x0000000106047807 */ /* 0x020fe40004000000 */
[----:B------:R-:W-:Y:S02]  /*25c0*/  ISETP.GE.U32.AND P0, PT, R8, 0x2, PT ;  /* 0x000000020800780c */ /* 0x000fe40003f06070 */
[----:B------:R-:W-:Y:S02]  /*25d0*/  PRMT R6, R6, 0x9910, RZ ;  /* 0x0000991006067816 */ /* 0x000fe400000000ff */
[----:B------:R-:W-:-:S03]  /*25e0*/  PRMT R7, R4, 0x9910, RZ ;  /* 0x0000991004077816 */ /* 0x000fc600000000ff */
[----:B------:R-:W-:-:S06]  /*25f0*/  IMAD R6, R6, R6, RZ ;  /* 0x0000000606067224 */ /* 0x000fcc00078e02ff */
[----:B------:R-:W-:Y:S05]  /*2600*/  @!P0 BRA `(.L_x_50893) ;  /* 0x0000000000488947 */ /* 0x000fea0003800000 */
[----:B------:R-:W-:-:S04]  /*2610*/  SHF.R.U32.HI R4, RZ, 0x1, R8 ;  /* 0x00000001ff047819 */ /* 0x000fc80000011608 */
[----:B------:R-:W-:-:S07]  /*2620*/  PRMT R9, R4, 0x7610, R9 ;  /* 0x0000761004097816 */ /* 0x000fce0000000009 */
.L_x_50894:
        /* <DEDUP_REMOVED lines=16> */
.L_x_50893:
[----:B------:R-:W-:Y:S05]  /*2730*/  BSYNC.RECONVERGENT B3 ;  /* 0x0000000000037941 */ /* 0x000fea0003800200 */
.L_x_50892:
[----:B------:R-:W-:Y:S05]  /*2740*/  BRA `(.L_x_50895) ;  /* 0x0000000000287947 */ /* 0x000fea0003800000 */
.L_x_50891:
        /* <DEDUP_REMOVED lines=10> */
.L_x_50895:
[----:B------:R-:W-:Y:S05]  /*27f0*/  BSYNC.RECONVERGENT B2 ;  /* 0x0000000000027941 */ /* 0x000fea0003800200 */
.L_x_50890:
        /* <DEDUP_REMOVED lines=16> */
[----:B------:R-:W-:-:S05]  /*2900*/  SHF.R.U32.HI R9, RZ, UR9, R8 ;  /* 0x00000009ff097c19 */ /* 0x000fca0008011608 */
[----:B-----5:R-:W-:-:S04]  /*2910*/  IMAD.MOV R6, RZ, RZ, -R9 ;  /* 0x000000ffff067224 */ /* 0x020fc800078e0a09 */
        /* <DEDUP_REMOVED lines=332> */
[----:B------:R-:W-:Y:S02]  /*3de0*/  IMAD R6, R9, UR11, R6 ;  /* 0x0000000b09067c24 */ /* 0x000fe4000f8e0206 */
[----:B------:R-:W-:-:S04]  /*3df0*/  @P0 IMAD.MOV R12, RZ, RZ, -R8 ;  /* 0x000000ffff0c0224 */ /* 0x000fc800078e0a08 */
[----:B----4-:R-:W-:-:S04]  /*3e00*/  @P0 IMAD R13, R17, R12, R13 ;  /* 0x0000000c110d0224 */ /* 0x010fc800078e020d */
[C---:B-1----:R-:W-:Y:S02]  /*3e10*/  @P0 IMAD R5, R13.reuse, R10, R5 ;  /* 0x0000000a0d050224 */ /* 0x042fe400078e0205 */
[C---:B------:R-:W-:Y:S02]  /*3e20*/  @P0 IMAD R4, R13.reuse, R11, R4 ;  /* 0x0000000b0d040224 */ /* 0x040fe400078e0204 */
[----:B-----5:R-:W-:-:S07]  /*3e30*/  @P0 IMAD R6, R13, R16, R6 ;  /* 0x000000100d060224 */ /* 0x020fce00078e0206 */
.L_x_50897:
[----:B------:R-:W0:Y:S02]  /*3e40*/  LDCU.128 UR8, c[0x0][0x5f0] ;  /* 0x0000be00ff0877ac */ /* 0x000e240008000c00 */
[----:B0-----:R-:W-:-:S04]  /*3e50*/  IADD3 R8, P0, PT, R6, UR10, RZ ;  /* 0x0000000a06087c10 */ /* 0x001fc8000ff1e0ff */
[----:B------:R-:W-:-:S05]  /*3e60*/  IADD3.X R9, PT, PT, RZ, UR11, RZ, P0, !PT ;  /* 0x0000000bff097c10 */ /* 0x000fca00087fe4ff */
[----:B------:R-:W2:Y:S01]  /*3e70*/  LDG.E.U16 R8, desc[UR6][R8.64] ;  /* 0x0000000608087981 */ /* 0x000ea2000c1e1500 */
[----:B------:R-:W-:-:S04]  /*3e80*/  IADD3 R6, P0, PT, R4, UR8, RZ ;  /* 0x0000000804067c10 */ /* 0x000fc8000ff1e0ff */
[----:B------:R-:W-:-:S05]  /*3e90*/  IADD3.X R7, PT, PT, RZ, UR9, RZ, P0, !PT ;  /* 0x00000009ff077c10 */ /* 0x000fca00087fe4ff */
[----:B------:R0:W5:Y:S01]  /*3ea0*/  LDG.E.U16 R6, desc[UR6][R6.64] ;  /* 0x0000000606067981 */ /* 0x000162000c1e1500 */
[----:B------:R-:W-:Y:S01]  /*3eb0*/  BSSY.RECONVERGENT B2, `(.L_x_50898) ;  /* 0x000002e000027945 */ /* 0x000fe20003800200 */
[----:B--2---:R-:W-:-:S04]  /*3ec0*/  PRMT R4, R8, 0x9910, RZ ;  /* 0x0000991008047816 */ /* 0x004fc800000000ff */
[----:B------:R-:W-:-:S13]  /*3ed0*/  ISETP.GE.AND P0, PT, R4, RZ, PT ;  /* 0x000000ff0400720c */ /* 0x000fda0003f06270 */
[----:B0-----:R-:W-:Y:S05]  /*3ee0*/  @!P0 BRA `(.L_x_50899) ;  /* 0x0000000000808947 */ /* 0x001fea0003800000 */
[----:B------:R-:W-:Y:S01]  /*3ef0*/  ISETP.NE.AND P0, PT, R8, RZ, PT ;  /* 0x000000ff0800720c */ /* 0x000fe20003f05270 */
[----:B------:R-:W-:Y:S01]  /*3f00*/  BSSY.RECONVERGENT B3, `(.L_x_50900) ;  /* 0x000001d000037945 */ /* 0x000fe20003800200 */
[----:B------:R-:W-:-:S11]  /*3f10*/  IMAD.MOV.U32 R7, RZ, RZ, 0x1 ;  /* 0x00000001ff077424 */ /* 0x000fd600078e00ff */
        /* <DEDUP_REMOVED lines=11> */
.L_x_50902:
        /* <DEDUP_REMOVED lines=9> */
[----:B------:R-:W-:Y:S02]  /*4060*/  MOV R4, R7 ;  /* 0x0000000700047202 */ /* 0x000fe40000000f00 */
[----:B------:R-:W-:Y:S02]  /*4070*/  MOV R7, R10 ;  /* 0x0000000a00077202 */ /* 0x000fe40000000f00 */
[----:B------:R-:W-:-:S03]  /*4080*/  SHF.R.U32.HI R6, RZ, 0x1, R6 ;  /* 0x00000001ff067819 */ /* 0x000fc60000011606 */
[----:B------:R-:W-:Y:S01]  /*4090*/  IMAD R7, R4, R7, RZ ;  /* 0x0000000704077224 */ /* 0x000fe200078e02ff */
[----:B------:R-:W-:Y:S02]  /*40a0*/  PRMT R9, R6, 0x7610, R9 ;  /* 0x0000761006097816 */ /* 0x000fe40000000009 */
[----:B------:R-:W-:Y:S01]  /*40b0*/  PRMT R6, R8, 0x7610, R6 ;  /* 0x0000761008067816 */ /* 0x000fe20000000006 */
[----:B------:R-:W-:Y:S06]  /*40c0*/  @P0 BRA `(.L_x_50902) ;  /* 0xfffffffc00c00947 */ /* 0x000fec000383ffff */
.L_x_50901:
[----:B------:R-:W-:Y:S05]  /*40d0*/  BSYNC.RECONVERGENT B3 ;  /* 0x0000000000037941 */ /* 0x000fea0003800200 */
.L_x_50900:
[----:B------:R-:W-:Y:S05]  /*40e0*/  BRA `(.L_x_50903) ;  /* 0x0000000000287947 */ /* 0x000fea0003800000 */
.L_x_50899:
        /* <DEDUP_REMOVED lines=10> */
.L_x_50903:
[----:B------:R-:W-:Y:S05]  /*4190*/  BSYNC.RECONVERGENT B2 ;  /* 0x0000000000027941 */ /* 0x000fea0003800200 */
.L_x_50898:
[----:B------:R-:W0:Y:S01]  /*41a0*/  LDCU.64 UR8, c[0x0][0x5e8] ;  /* 0x0000bd00ff0877ac */ /* 0x000e220008000a00 */
[----:B------:R-:W-:Y:S02]  /*41b0*/  IADD3 R3, PT, PT, R3, 0x80, RZ ;  /* 0x0000008003037810 */ /* 0x000fe40007ffe0ff */
[----:B0-----:R-:W-:-:S04]  /*41c0*/  IADD3 R4, P0, PT, R5, UR8, RZ ;  /* 0x0000000805047c10 */ /* 0x001fc8000ff1e0ff */
[----:B------:R-:W-:-:S05]  /*41d0*/  IADD3.X R5, PT, PT, RZ, UR9, RZ, P0, !PT ;  /* 0x00000009ff057c10 */ /* 0x000fca00087fe4ff */
[----:B------:R0:W-:Y:S04]  /*41e0*/  STG.E.U16 desc[UR6][R4.64], R7 ;  /* 0x0000000704007986 */ /* 0x0001e8000c101506 */
.L_x_50888:
[----:B------:R-:W-:-:S13]  /*41f0*/  ISETP.GE.AND P0, PT, R3, UR4, PT ;  /* 0x0000000403007c0c */ /* 0x000fda000bf06270 */
[----:B------:R-:W-:Y:S05]  /*4200*/  @P0 BREAK.RELIABLE B0 ;  /* 0x0000000000000942 */ /* 0x000fea0003800100 */
[----:B------:R-:W-:Y:S05]  /*4210*/  @P0 BRA `(.L_x_50896) ;  /* 0x0000001800600947 */ /* 0x000fea0003800000 */
[----:B------:R-:W-:Y:S05]  /*4220*/  BSYNC.RELIABLE B0 ;  /* 0x0000000000007941 */ /* 0x000fea0003800100 */
.L_x_50887:
[----:B------:R-:W1:Y:S01]  /*4230*/  LDCU.64 UR8, c[0x0][0x390] ;  /* 0x00007200ff0877ac */ /* 0x000e620008000a00 */
[----:B0-----:R-:W-:Y:S01]  /*4240*/  MOV R5, R3 ;  /* 0x0000000300057202 */ /* 0x001fe20000000f00 */
[----:B------:R-:W-:Y:S01]  /*4250*/  IMAD.MOV.U32 R4, RZ, RZ, RZ ;  /* 0x000000ffff047224 */ /* 0x000fe200078e00ff */
[----:B------:R-:W-:Y:S01]  /*4260*/  ISETP.NE.AND P0, PT, R2, RZ, PT ;  /* 0x000000ff0200720c */ /* 0x000fe20003f05270 */
[----:B------:R-:W0:Y:S01]  /*4270*/  LDCU UR5, c[0x0][0x38c] ;  /* 0x00007180ff0577ac */ /* 0x000e220008000800 */
[----:B------:R-:W2:Y:S01]  /*4280*/  LDCU.64 UR10, c[0x0][0x4b8] ;  /* 0x00009700ff0a77ac */ /* 0x000ea20008000a00 */
[----:B-1----:R-:W-:Y:S01]  /*4290*/  IMAD.HI.U32 R8, R3, UR8, R4 ;  /* 0x0000000803087c27 */ /* 0x002fe2000f8e0004 */
[----:B------:R-:W1:Y:S04]  /*42a0*/  LDCU UR8, c[0x0][0x4c0] ;  /* 0x00009800ff0877ac */ /* 0x000e680008000800 */
[----:B------:R-:W-:-:S04]  /*42b0*/  SHF.R.U32.HI R9, RZ, UR9, R8 ;  /* 0x00000009ff097c19 */ /* 0x000fc80008011608 */
[----:B-----5:R-:W-:-:S05]  /*42c0*/  IADD3 R6, PT, PT, -R9, RZ, RZ ;  /* 0x000000ff09067210 */ /* 0x020fca0007ffe1ff */
        /* <DEDUP_REMOVED lines=317> */
[----:B------:R-:W2:Y:S09]  /*56a0*/  LDCU.64 UR10, c[0x0][0x5d0] ;  /* 0x0000ba00ff0a77ac */ /* 0x000eb20008000a00 */
[----:B------:R-:W3:Y:S01]  /*56b0*/  @P0 LDC.64 R14, c[0x0][0x4b0] ;  /* 0x00012c00ff0e0b82 */ /* 0x000ee20000000a00 */
[----:B0-----:R-:W-:Y:S01]  /*56c0*/  IMAD.HI.U32 R12, R9, UR9, R8 ;  /* 0x00000009090c7c27 */ /* 0x001fe2000f8e0008 */
[----:B------:R-:W0:Y:S06]  /*56d0*/  LDCU UR9, c[0x0][0x5cc] ;  /* 0x0000b980ff0977ac */ /* 0x000e2c0008000800 */
[----:B------:R-:W4:Y:S01]  /*56e0*/  @P0 LDC R17, c[0x0][0x4ac] ;  /* 0x00012b00ff110b82 */ /* 0x000f220000000800 */
[----:B-1----:R-:W-:Y:S01]  /*56f0*/  SHF.R.U32.HI R13, RZ, UR5, R12 ;  /* 0x00000005ff0d7c19 */ /* 0x002fe2000801160c */
[----:B------:R-:W-:-:S03]  /*5700*/  @P0 IMAD.MOV.U32 R12, RZ, RZ, RZ ;  /* 0x000000ffff0c0224 */ /* 0x000fc600078e00ff */
        /* <DEDUP_REMOVED lines=14> */
.L_x_50904:
[----:B------:R-:W0:Y:S02]  /*57f0*/  LDCU.128 UR8, c[0x0][0x5f0] ;  /* 0x0000be00ff0877ac */ /* 0x000e240008000c00 */
[----:B0-----:R-:W-:-:S05]  /*5800*/  IADD3 R8, P0, PT, R6, UR10, RZ ;  /* 0x0000000a06087c10 */ /* 0x001fca000ff1e0ff */
[----:B------:R-:W-:-:S05]  /*5810*/  IMAD.X R9, RZ, RZ, UR11, P0 ;  /* 0x0000000bff097e24 */ /* 0x000fca00080e06ff */
        /* <DEDUP_REMOVED lines=22> */
.L_x_50909:
        /* <DEDUP_REMOVED lines=14> */
[----:B------:R-:W-:-:S03]  /*5a60*/  PRMT R6, R8, 0x7610, R6 ;  /* 0x0000761008067816 */ /* 0x000fc60000000006 */
[----:B------:R-:W-:Y:S05]  /*5a70*/  @P0 BRA `(.L_x_50909) ;  /* 0xfffffffc00c00947 */ /* 0x000fea000383ffff */
.L_x_50908:
[----:B------:R-:W-:Y:S05]  /*5a80*/  BSYNC.RECONVERGENT B3 ;  /* 0x0000000000037941 */ /* 0x000fea0003800200 */
.L_x_50907:
[----:B------:R-:W-:Y:S05]  /*5a90*/  BRA `(.L_x_50910) ;  /* 0x0000000000287947 */ /* 0x000fea0003800000 */
.L_x_50906:
        /* <DEDUP_REMOVED lines=10> */
.L_x_50910:
[----:B------:R-:W-:Y:S05]  /*5b40*/  BSYNC.RECONVERGENT B2 ;  /* 0x0000000000027941 */ /* 0x000fea0003800200 */
.L_x_50905:
[----:B------:R-:W0:Y:S01]  /*5b50*/  LDCU.64 UR8, c[0x0][0x5e8] ;  /* 0x0000bd00ff0877ac */ /* 0x000e220008000a00 */
[----:B------:R-:W-:Y:S02]  /*5b60*/  IADD3 R3, PT, PT, R3, 0x80, RZ ;  /* 0x0000008003037810 */ /* 0x000fe40007ffe0ff */
[----:B0-----:R-:W-:-:S05]  /*5b70*/  IADD3 R4, P0, PT, R5, UR8, RZ ;  /* 0x0000000805047c10 */ /* 0x001fca000ff1e0ff */
[----:B------:R-:W-:-:S05]  /*5b80*/  IMAD.X R5, RZ, RZ, UR9, P0 ;  /* 0x00000009ff057e24 */ /* 0x000fca00080e06ff */
[----:B------:R1:W-:Y:S03]  /*5b90*/  STG.E.U16 desc[UR6][R4.64], R7 ;  /* 0x0000000704007986 */ /* 0x0003e6000c101506 */
.L_x_50896:
[----:B------:R-:W-:Y:S05]  /*5ba0*/  BSYNC.RECONVERGENT B1 ;  /* 0x0000000000017941 */ /* 0x000fea0003800200 */
.L_x_50886:
        /* <DEDUP_REMOVED lines=9> */
[----:B--2--5:R-:W-:Y:S01]  /*5c40*/  IMAD.HI.U32 R6, R3, UR4, R4 ;  /* 0x0000000403067c27 */ /* 0x024fe2000f8e0004 */
        /* <DEDUP_REMOVED lines=341> */
.L_x_50911:
[----:B------:R-:W0:Y:S01]  /*71a0*/  LDCU.128 UR8, c[0x0][0x5f0] ;  /* 0x0000be00ff0877ac */ /* 0x000e220008000c00 */
[----:B------:R-:W1:Y:S01]  /*71b0*/  LDCU.64 UR4, c[0x0][0x5e8] ;  /* 0x0000bd00ff0477ac */ /* 0x000e620008000a00 */
[----:B0-----:R-:W-:-:S04]  /*71c0*/  IADD3 R6, P0, PT, R4, UR10, RZ ;  /* 0x0000000a04067c10 */ /* 0x001fc8000ff1e0ff */
[----:B------:R-:W-:-:S05]  /*71d0*/  IADD3.X R7, PT, PT, RZ, UR11, RZ, P0, !PT ;  /* 0x0000000bff077c10 */ /* 0x000fca00087fe4ff */
[----:B------:R-:W2:Y:S01]  /*71e0*/  LDG.E.U16 R6, desc[UR6][R6.64] ;  /* 0x0000000606067981 */ /* 0x000ea2000c1e1500 */
[----:B------:R-:W-:-:S05]  /*71f0*/  IADD3 R4, P0, PT, R2, UR8, RZ ;  /* 0x0000000802047c10 */ /* 0x000fca000ff1e0ff */
[----:B------:R-:W-:-:S05]  /*7200*/  IMAD.X R5, RZ, RZ, UR9, P0 ;  /* 0x00000009ff057e24 */ /* 0x000fca00080e06ff */
[----:B------:R0:W5:Y:S01]  /*7210*/  LDG.E.U16 R4, desc[UR6][R4.64] ;  /* 0x0000000604047981 */ /* 0x000162000c1e1500 */
[----:B-1----:R-:W-:Y:S01]  /*7220*/  IADD3 R2, P1, PT, R3, UR4, RZ ;  /* 0x0000000403027c10 */ /* 0x002fe2000ff3e0ff */
[----:B------:R-:W-:Y:S03]  /*7230*/  BSSY.RECONVERGENT B1, `(.L_x_50912) ;  /* 0x000002f000017945 */ /* 0x000fe60003800200 */
[----:B------:R-:W-:Y:S02]  /*7240*/  IADD3.X R3, PT, PT, RZ, UR5, RZ, P1, !PT ;  /* 0x00000005ff037c10 */ /* 0x000fe40008ffe4ff */
        /* <DEDUP_REMOVED lines=17> */
.L_x_50916:
        /* <DEDUP_REMOVED lines=16> */
.L_x_50915:
[----:B------:R-:W-:Y:S05]  /*7460*/  BSYNC.RECONVERGENT B2 ;  /* 0x0000000000027941 */ /* 0x000fea0003800200 */
.L_x_50914:
[----:B------:R-:W-:Y:S05]  /*7470*/  BRA `(.L_x_50917) ;  /* 0x0000000000287947 */ /* 0x000fea0003800000 */
.L_x_50913:
        /* <DEDUP_REMOVED lines=10> */
.L_x_50917:
[----:B------:R-:W-:Y:S05]  /*7520*/  BSYNC.RECONVERGENT B1 ;  /* 0x0000000000017941 */ /* 0x000fea0003800200 */
.L_x_50912:
[----:B------:R-:W-:Y:S01]  /*7530*/  STG.E.U16 desc[UR6][R2.64], R5 ;  /* 0x0000000502007986 */ /* 0x000fe2000c101506 */
[----:B------:R-:W-:Y:S05]  /*7540*/  EXIT ;  /* 0x000000000000794d */ /* 0x000fea0003800000 */
.L_x_50918:
        /* <DEDUP_REMOVED lines=11> */
.L_x_61068:


//--------------------- .text._ZN2at6native27unrolled_elementwise_kernelIZZZNS0_50_GLOBAL__N__2680c7bb_12_PowKernel_cu_7dd49032_317024pow_tensor_tensor_kernelERNS_18TensorIteratorBaseEENKUlvE_clEvENKUlvE3_clEvEUlssE_St5arrayIPcLm3EELi4E23TrivialOffsetCalculatorILi2EjESB_ILi1EjENS0_6memory15LoadWithoutCastENSE_16StoreWithoutCastEEEviT_T0_T2_T3_T4_T5_ --------------------------
	.section	.text._ZN2at6native27unrolled_elementwise_kernelIZZZNS0_50_GLOBAL__N__2680c7bb_12_PowKernel_cu_7dd49032_317024pow_tensor_tensor_kernelERNS_18TensorIteratorBaseEENKUlvE_clEvENKUlvE3_clEvEUlssE_St5arrayIPcLm3EELi4E23TrivialOffsetCalculatorILi2EjESB_ILi1EjENS0_6memory15LoadWithoutCastENSE_16StoreWithoutCastEEEviT_T0_T2_T3_T4_T5_,"ax",@progbits
	.align	128
        .global         _ZN2at6native27unrolled_elementwise_kernelIZZZNS0_50_GLOBAL__N__2680c7bb_12_PowKernel_cu_7dd49032_317024pow_tensor_tensor_kernelERNS_18TensorIteratorBaseEENKUlvE_clEvENKUlvE3_clEvEUlssE_St5arrayIPcLm3EELi4E23TrivialOffsetCalculatorILi2EjESB_ILi1EjENS0_6memory15LoadWithoutCastENSE_16StoreWithoutCastEEEviT_T0_T2_T3_T4_T5_
        .type           _ZN2at6native27unrolled_elementwise_kernelIZZZNS0_50_GLOBAL__N__2680c7bb_12_PowKernel_cu_7dd49032_317024pow_tensor_tensor_kernelERNS_18TensorIteratorBaseEENKUlvE_clEvENKUlvE3_clEvEUlssE_St5arrayIPcLm3EELi4E23TrivialOffsetCalculatorILi2EjESB_ILi1EjENS0_6memory15LoadWithoutCastENSE_16StoreWithoutCastEEEviT_T0_T2_T3_T4_T5_,@function
        .size           _ZN2at6native27unrolled_elementwise_kernelIZZZNS0_50_GLOBAL__N__2680c7bb_12_PowKernel_cu_7dd49032_317024pow_tensor_tensor_kernelERNS_18TensorIteratorBaseEENKUlvE_clEvENKUlvE3_clEvEUlssE_St5arrayIPcLm3EELi4E23TrivialOffsetCalculatorILi2EjESB_ILi1EjENS0_6memory15LoadWithoutCastENSE_16StoreWithoutCastEEEviT_T0_T2_T3_T4_T5_,(.L_x_61069 - _ZN2at6native27unrolled_elementwise_kernelIZZZNS0_50_GLOBAL__N__2680c7bb_12_PowKernel_cu_7dd49032_317024pow_tensor_tensor_kernelERNS_18TensorIteratorBaseEENKUlvE_clEvENKUlvE3_clEvEUlssE_St5arrayIPcLm3EELi4E23TrivialOffsetCalculatorILi2EjESB_ILi1EjENS0_6memory15LoadWithoutCastENSE_16StoreWithoutCastEEEviT_T0_T2_T3_T4_T5_)
        .other          _ZN2at6native27unrolled_elementwise_kernelIZZZNS0_50_GLOBAL__N__2680c7bb_12_PowKernel_cu_7dd49032_317024pow_tensor_tensor_kernelERNS_18TensorIteratorBaseEENKUlvE_clEvENKUlvE3_clEvEUlssE_St5arrayIPcLm3EELi4E23TrivialOffsetCalculatorILi2EjESB_ILi1EjENS0_6memory15LoadWithoutCastENSE_16StoreWithoutCastEEEviT_T0_T2_T3_T4_T5_,@"STO_CUDA_ENTRY STV_DEFAULT"
_ZN2at6native27unrolled_elementwise_kernelIZZZNS0_50_GLOBAL__N__2680c7bb_12_PowKernel_cu_7dd49032_317024pow_tensor_tensor_kernelERNS_18TensorIteratorBaseEENKUlvE_clEvENKUlvE3_clEvEUlssE_St5arrayIPcLm3EELi4E23TrivialOffsetCalculatorILi2EjESB_ILi1EjENS0_6memory15LoadWithoutCastENSE_16StoreWithoutCastEEEviT_T0_T2_T3_T4_T5_:
.text._ZN2at6native27unrolled_elementwise_kernelIZZZNS0_50_GLOBAL__N__2680c7bb_12_PowKernel_cu_7dd49032_317024pow_tensor_tensor_kernelERNS_18TensorIteratorBaseEENKUlvE_clEvENKUlvE3_clEvEUlssE_St5arrayIPcLm3EELi4E23TrivialOffsetCalculatorILi2EjESB_ILi1EjENS0_6memory15LoadWithoutCastENSE_16StoreWithoutCastEEEviT_T0_T2_T3_T4_T5_:
        /* <DEDUP_REMOVED lines=13> */
[C---:B------:R-:W-:Y:S02]  /*00d0*/  ISETP.GE.AND P1, PT, R25.reuse, R18, PT ;  /* 0x000000121900720c */ /* 0x040fe40003f26270 */
[----:B------:R-:W-:Y:S02]  /*00e0*/  PRMT R24, RZ, 0x7610, R24 ;  /* 0x00007610ff187816 */ /* 0x000fe40000000018 */
[----:B------:R-:W2:Y:S09]  /*00f0*/  @!P0 LDC.64 R14, c[0x0][0x3a0] ;  /* 0x0000e800ff0e8b82 */ /* 0x000eb20000000a00 */
[----:B------:R-:W-:Y:S01]  /*0100*/  @!P1 IMAD R27, R0, 0x200, R25 ;  /* 0x00000200001b9824 */ /* 0x000fe200078e0219 */
[----:B------:R-:W3:Y:S01]  /*0110*/  @!P1 LDC.64 R16, c[0x0][0x398] ;  /* 0x0000e600ff109b82 */ /* 0x000ee20000000a00 */
[----:B------:R-:W-:-:S05]  /*0120*/  @!P1 VIADD R25, R25, 0x80 ;  /* 0x0000008019199836 */ /* 0x000fca0000000000 */
[----:B------:R-:W-:Y:S01]  /*0130*/  ISETP.GE.AND P3, PT, R25, R18, PT ;  /* 0x000000121900720c */ /* 0x000fe20003f66270 */
[C---:B0-----:R-:W-:Y:S01]  /*0140*/  @!P0 IMAD.WIDE.U32 R12, R21.reuse, 0x2, R12 ;  /* 0x00000002150c8825 */ /* 0x041fe200078e000c */
[----:B------:R-:W0:Y:S04]  /*0150*/  @!P1 LDC.64 R2, c[0x0][0x3a0] ;  /* 0x0000e800ff029b82 */ /* 0x000e280000000a00 */
[----:B-1----:R1:W5:Y:S01]  /*0160*/  @!P0 LDG.E.U16 R20, desc[UR4][R12.64] ;  /* 0x000000040c148981 */ /* 0x002362000c1e1500 */
[----:B--2---:R-:W-:Y:S01]  /*0170*/  @!P0 IMAD.WIDE.U32 R14, R21, 0x2, R14 ;  /* 0x00000002150e8825 */ /* 0x004fe200078e000e */
[----:B------:R-:W-:-:S05]  /*0180*/  PRMT R21, RZ, 0x7610, R21 ;  /* 0x00007610ff157816 */ /* 0x000fca0000000015 */
[----:B------:R-:W-:Y:S01]  /*0190*/  @!P3 IMAD R23, R0, 0x200, R25 ;  /* 0x000002000017b824 */ /* 0x000fe200078e0219 */
[----:B------:R-:W2:Y:S01]  /*01a0*/  @!P3 LDC.64 R4, c[0x0][0x398] ;  /* 0x0000e600ff04bb82 */ /* 0x000ea20000000a00 */
[----:B------:R-:W-:Y:S02]  /*01b0*/  @!P3 VIADD R25, R25, 0x80 ;  /* 0x000000801919b836 */ /* 0x000fe40000000000 */
[----:B---3--:R-:W-:-:S05]  /*01c0*/  @!P1 IMAD.WIDE.U32 R16, R27, 0x2, R16 ;  /* 0x000000021b109825 */ /* 0x008fca00078e0010 */
[----:B------:R-:W3:Y:S01]  /*01d0*/  @!P3 LDC.64 R6, c[0x0][0x3a0] ;  /* 0x0000e800ff06bb82 */ /* 0x000ee20000000a00 */
[----:B------:R-:W-:Y:S01]  /*01e0*/  ISETP.GE.AND P2, PT, R25, R18, PT ;  /* 0x000000121900720c */ /* 0x000fe20003f46270 */
[----:B------:R4:W5:Y:S01]  /*01f0*/  @!P1 LDG.E.U16 R22, desc[UR4][R16.64] ;  /* 0x0000000410169981 */ /* 0x000962000c1e1500 */
[----:B-1----:R-:W-:Y:S01]  /*0200*/  PRMT R12, RZ, 0x7610, R12 ;  /* 0x00007610ff0c7816 */ /* 0x002fe2000000000c */
[----:B0-----:R-:W-:Y:S01]  /*0210*/  @!P1 IMAD.WIDE.U32 R2, R27, 0x2, R2 ;  /* 0x000000021b029825 */ /* 0x001fe200078e0002 */
[----:B------:R-:W-:Y:S01]  /*0220*/  PRMT R13, RZ, 0x7610, R13 ;  /* 0x00007610ff0d7816 */ /* 0x000fe2000000000d */
[----:B------:R4:W5:Y:S08]  /*0230*/  @!P0 LDG.E.U16 R21, desc[UR4][R14.64] ;  /* 0x000000040e158981 */ /* 0x000970000c1e1500 */
[----:B------:R-:W0:Y:S08]  /*0240*/  @!P2 LDC.64 R8, c[0x0][0x398] ;  /* 0x0000e600ff08ab82 */ /* 0x000e300000000a00 */
[----:B------:R-:W1:Y:S01]  /*0250*/  @!P2 LDC.64 R10, c[0x0][0x3a0] ;  /* 0x0000e800ff0aab82 */ /* 0x000e620000000a00 */
[----:B------:R-:W-:-:S02]  /*0260*/  @!P2 IMAD R25, R0, 0x200, R25 ;  /* 0x000002000019a824 */ /* 0x000fc400078e0219 */
[----:B--2---:R-:W-:-:S04]  /*0270*/  @!P3 IMAD.WIDE.U32 R4, R23, 0x2, R4 ;  /* 0x000000021704b825 */ /* 0x004fc800078e0004 */
[----:B---3--:R-:W-:Y:S01]  /*0280*/  @!P3 IMAD.WIDE.U32 R6, R23, 0x2, R6 ;  /* 0x000000021706b825 */ /* 0x008fe200078e0006 */
[----:B------:R-:W-:-:S04]  /*0290*/  PRMT R23, RZ, 0x7610, R23 ;  /* 0x00007610ff177816 */ /* 0x000fc80000000017 */
[----:B------:R4:W5:Y:S01]  /*02a0*/  @!P3 LDG.E.U16 R24, desc[UR4][R6.64] ;  /* 0x000000040618b981 */ /* 0x000962000c1e1500 */
[----:B0-----:R-:W-:-:S03]  /*02b0*/  @!P2 IMAD.WIDE.U32 R8, R25, 0x2, R8 ;  /* 0x000000021908a825 */ /* 0x001fc600078e0008 */
[----:B------:R4:W5:Y:S04]  /*02c0*/  @!P3 LDG.E.U16 R23, desc[UR4][R4.64] ;  /* 0x000000040417b981 */ /* 0x000968000c1e1500 */
[----:B------:R4:W5:Y:S01]  /*02d0*/  @!P2 LDG.E.U16 R12, desc[UR4][R8.64] ;  /* 0x00000004080ca981 */ /* 0x000962000c1e1500 */
[----:B-1----:R-:W-:Y:S01]  /*02e0*/  @!P2 IMAD.WIDE.U32 R10, R25, 0x2, R10 ;  /* 0x00000002190aa825 */ /* 0x002fe200078e000a */
[----:B------:R-:W-:-:S04]  /*02f0*/  PRMT R25, RZ, 0x7610, R25 ;  /* 0x00007610ff197816 */ /* 0x000fc80000000019 */
[----:B------:R4:W5:Y:S04]  /*0300*/  @!P2 LDG.E.U16 R13, desc[UR4][R10.64] ;  /* 0x000000040a0da981 */ /* 0x000968000c1e1500 */
[----:B------:R4:W5:Y:S01]  /*0310*/  @!P1 LDG.E.U16 R25, desc[UR4][R2.64] ;  /* 0x0000000402199981 */ /* 0x000962000c1e1500 */
[----:B------:R-:W-:Y:S01]  /*0320*/  ISETP.GE.AND P0, PT, R19, R18, PT ;  /* 0x000000121300720c */ /* 0x000fe20003f06270 */
[----:B------:R-:W-:-:S12]  /*0330*/  BSSY.RECONVERGENT B0, `(.L_x_50919) ;  /* 0x000002e000007945 */ /* 0x000fd80003800200 */
[----:B----4-:R-:W-:Y:S05]  /*0340*/  @P0 BRA `(.L_x_50920) ;  /* 0x0000000000b00947 */ /* 0x010fea0003800000 */
[----:B-----5:R-:W-:-:S04]  /*0350*/  PRMT R2, R21, 0x9910, RZ ;  /* 0x0000991015027816 */ /* 0x020fc800000000ff */
        /* <DEDUP_REMOVED lines=17> */
.L_x_50924:
        /* <DEDUP_REMOVED lines=9> */
[----:B------:R-:W-:Y:S01]  /*0500*/  SHF.R.U32.HI R4, RZ, 0x1, R4 ;  /* 0x00000001ff047819 */ /* 0x000fe20000011604 */
[----:B------:R-:W-:-:S03]  /*0510*/  IMAD R2, R2, R3, RZ ;  /* 0x0000000302027224 */ /* 0x000fc600078e02ff */
[----:B------:R-:W-:Y:S02]  /*0520*/  PRMT R6, R4, 0x7610, R6 ;  /* 0x0000761004067816 */ /* 0x000fe40000000006 */
[----:B------:R-:W-:-:S05]  /*0530*/  PRMT R4, R5, 0x7610, R4 ;  /* 0x0000761005047816 */ /* 0x000fca0000000004 */
[----:B------:R-:W-:Y:S05]  /*0540*/  @P0 BRA `(.L_x_50924) ;  /* 0xfffffffc00c80947 */ /* 0x000fea000383ffff */
.L_x_50923:
[----:B------:R-:W-:Y:S05]  /*0550*/  BSYNC.RECONVERGENT B1 ;  /* 0x0000000000017941 */ /* 0x000fea0003800200 */
.L_x_50922:
[----:B------:R-:W-:Y:S05]  /*0560*/  BRA `(.L_x_50920) ;  /* 0x0000000000287947 */ /* 0x000fea0003800000 */
.L_x_50921:
        /* <DEDUP_REMOVED lines=10> */
.L_x_50920:
[----:B------:R-:W-:Y:S05]  /*0610*/  BSYNC.RECONVERGENT B0 ;  /* 0x0000000000007941 */ /* 0x000fea0003800200 */
.L_x_50919:
[----:B------:R-:W-:Y:S01]  /*0620*/  VIADD R5, R19, 0x80 ;  /* 0x0000008013057836 */ /* 0x000fe20000000000 */
[----:B------:R-:W-:Y:S04]  /*0630*/  BSSY.RECONVERGENT B0, `(.L_x_50925) ;  /* 0x000002f000007945 */ /* 0x000fe80003800200 */
[----:B------:R-:W-:-:S13]  /*0640*/  ISETP.GE.AND P0, PT, R5, R18, PT ;  /* 0x000000120500720c */ /* 0x000fda0003f06270 */
[----:B------:R-:W-:Y:S05]  /*0650*/  @P0 BRA `(.L_x_50926) ;  /* 0x0000000000b00947 */ /* 0x000fea0003800000 */
        /* <DEDUP_REMOVED lines=18> */
.L_x_50930:
        /* <DEDUP_REMOVED lines=14> */
.L_x_50929:
[----:B------:R-:W-:Y:S05]  /*0860*/  BSYNC.RECONVERGENT B1 ;  /* 0x0000000000017941 */ /* 0x000fea0003800200 */
.L_x_50928:
[----:B------:R-:W-:Y:S05]  /*0870*/  BRA `(.L_x_50926) ;  /* 0x0000000000287947 */ /* 0x000fea0003800000 */
.L_x_50927:
        /* <DEDUP_REMOVED lines=10> */
.L_x_50926:
[----:B------:R-:W-:Y:S05]  /*0920*/  BSYNC.RECONVERGENT B0 ;  /* 0x0000000000007941 */ /* 0x000fea0003800200 */
.L_x_50925:
        /* <DEDUP_REMOVED lines=22> */
.L_x_50936:
[----:B------:R-:W-:Y:S02]  /*0a90*/  LOP3.LUT R6, R9, 0x1, RZ, 0xc0, !PT ;  /* 0x0000000109067812 */ /* 0x000fe400078ec0ff */
[C---:B------:R-:W-:Y:S02]  /*0aa0*/  PRMT R8, R7.reuse, 0x9910, RZ ;  /* 0x0000991007087816 */ /* 0x040fe400000000ff */
[----:B------:R-:W-:Y:S02]  /*0ab0*/  ISETP.NE.U32.AND P0, PT, R6, 0x1, PT ;  /* 0x000000010600780c */ /* 0x000fe40003f05070 */
[----:B------:R-:W-:Y:S01]  /*0ac0*/  PRMT R4, R4, 0x9910, RZ ;  /* 0x0000991004047816 */ /* 0x000fe200000000ff */
[----:B------:R-:W-:Y:S01]  /*0ad0*/  IMAD R8, R8, R8, RZ ;  /* 0x0000000808087224 */ /* 0x000fe200078e02ff */
[----:B------:R-:W-:-:S04]  /*0ae0*/  SEL R6, R7, 0x1, !P0 ;  /* 0x0000000107067807 */ /* 0x000fc80004000000 */
[----:B------:R-:W-:Y:S02]  /*0af0*/  PRMT R7, R6, 0x9910, RZ ;  /* 0x0000991006077816 */ /* 0x000fe400000000ff */
[----:B------:R-:W-:-:S03]  /*0b00*/  LOP3.LUT R6, R9, 0xffff, RZ, 0xc0, !PT ;  /* 0x0000ffff09067812 */ /* 0x000fc600078ec0ff */
[----:B------:R-:W-:Y:S01]  /*0b10*/  IMAD R4, R4, R7, RZ ;  /* 0x0000000704047224 */ /* 0x000fe200078e02ff */
[----:B------:R-:W-:Y:S02]  /*0b20*/  ISETP.GE.U32.AND P0, PT, R6, 0x2, PT ;  /* 0x000000020600780c */ /* 0x000fe40003f06070 */
[----:B------:R-:W-:Y:S02]  /*0b30*/  SHF.R.U32.HI R6, RZ, 0x1, R6 ;  /* 0x00000001ff067819 */ /* 0x000fe40000011606 */
[----:B------:R-:W-:Y:S02]  /*0b40*/  PRMT R7, R8, 0x7610, R7 ;  /* 0x0000761008077816 */ /* 0x000fe40000000007 */
[----:B------:R-:W-:-:S07]  /*0b50*/  PRMT R9, R6, 0x7610, R9 ;  /* 0x0000761006097816 */ /* 0x000fce0000000009 */
[----:B------:R-:W-:Y:S05]  /*0b60*/  @P0 BRA `(.L_x_50936) ;  /* 0xfffffffc00c80947 */ /* 0x000fea000383ffff */
.L_x_50935:
[----:B------:R-:W-:Y:S05]  /*0b70*/  BSYNC.RECONVERGENT B1 ;  /* 0x0000000000017941 */ /* 0x000fea0003800200 */
.L_x_50934:
[----:B------:R-:W-:Y:S05]  /*0b80*/  BRA `(.L_x_50932) ;  /* 0x0000000000287947 */ /* 0x000fea0003800000 */
.L_x_50933:
        /* <DEDUP_REMOVED lines=10> */
.L_x_50932:
[----:B------:R-:W-:Y:S05]  /*0c30*/  BSYNC.RECONVERGENT B0 ;  /* 0x0000000000007941 */ /* 0x000fea0003800200 */
.L_x_50931:
        /* <DEDUP_REMOVED lines=22> */
.L_x_50942:
        /* <DEDUP_REMOVED lines=14> */
.L_x_50941:
[----:B------:R-:W-:Y:S05]  /*0e80*/  BSYNC.RECONVERGENT B1 ;  /* 0x0000000000017941 */ /* 0x000fea0003800200 */
.L_x_50940:
[----:B------:R-:W-:Y:S05]  /*0e90*/  BRA `(.L_x_50938) ;  /* 0x0000000000287947 */ /* 0x000fea0003800000 */
.L_x_50939:
        /* <DEDUP_REMOVED lines=10> */
.L_x_50938:
[----:B------:R-:W-:Y:S05]  /*0f40*/  BSYNC.RECONVERGENT B0 ;  /* 0x0000000000007941 */ /* 0x000fea0003800200 */
.L_x_50937:
[----:B------:R-:W-:Y:S01]  /*0f50*/  ISETP.GE.AND P0, PT, R19, R18, PT ;  /* 0x000000121300720c */ /* 0x000fe20003f06270 */
[----:B------:R-:W-:Y:S04]  /*0f60*/  BSSY.RECONVERGENT B0, `(.L_x_50943) ;  /* 0x0000017000007945 */ /* 0x000fe80003800200 */
[----:B------:R-:W-:Y:S08]  /*0f70*/  BSSY.RELIABLE B1, `(.L_x_50944) ;  /* 0x000000f000017945 */ /* 0x000ff00003800100 */
[----:B------:R-:W-:Y:S05]  /*0f80*/  @P0 BRA `(.L_x_50945) ;  /* 0x0000000000340947 */ /* 0x000fea0003800000 */
[----:B------:R-:W0:Y:S01]  /*0f90*/  LDC.64 R8, c[0x0][0x390] ;  /* 0x0000e400ff087b82 */ /* 0x000e220000000a00 */
[----:B------:R-:W-:Y:S02]  /*0fa0*/  IMAD R7, R0, 0x200, R19 ;  /* 0x0000020000077824 */ /* 0x000fe400078e0213 */
[----:B------:R-:W-:-:S05]  /*0fb0*/  IMAD.MOV.U32 R19, RZ, RZ, R5 ;  /* 0x000000ffff137224 */ /* 0x000fca00078e0005 */
        /* <DEDUP_REMOVED lines=10> */
.L_x_50945:
[----:B------:R-:W-:Y:S05]  /*1060*/  BSYNC.RELIABLE B1 ;  /* 0x0000000000017941 */ /* 0x000fea0003800100 */
.L_x_50944:
[----:B------:R-:W-:-:S13]  /*1070*/  ISETP.GE.AND P0, PT, R19, R18, PT ;  /* 0x000000121300720c */ /* 0x000fda0003f06270 */
[----:B0-----:R-:W0:Y:S01]  /*1080*/  @!P0 LDC.64 R2, c[0x0][0x390] ;  /* 0x0000e400ff028b82 */ /* 0x001e220000000a00 */
[----:B------:R-:W-:Y:S02]  /*1090*/  @!P0 IMAD R5, R0, 0x200, R19 ;  /* 0x0000020000058824 */ /* 0x000fe400078e0213 */
[----:B------:R-:W-:Y:S02]  /*10a0*/  @!P0 VIADD R19, R19, 0x80 ;  /* 0x0000008013138836 */ /* 0x000fe40000000000 */
[----:B0-----:R-:W-:-:S05]  /*10b0*/  @!P0 IMAD.WIDE.U32 R2, R5, 0x2, R2 ;  /* 0x0000000205028825 */ /* 0x001fca00078e0002 */
[----:B------:R1:W-:Y:S02]  /*10c0*/  @!P0 STG.E.U16 desc[UR4][R2.64], R4 ;  /* 0x0000000402008986 */ /* 0x0003e4000c101504 */
.L_x_50946:
[----:B------:R-:W-:Y:S05]  /*10d0*/  BSYNC.RECONVERGENT B0 ;  /* 0x0000000000007941 */ /* 0x000fea0003800200 */
.L_x_50943:
        /* <DEDUP_REMOVED lines=8> */
.L_x_50947:
        /* <DEDUP_REMOVED lines=10> */
.L_x_61069:


//--------------------- .text._ZN2at6native29vectorized_elementwise_kernelILi2EZZZNS0_50_GLOBAL__N__2680c7bb_12_PowKernel_cu_7dd49032_317024pow_tensor_tensor_kernelERNS_18TensorIteratorBaseEENKUlvE_clEvENKUlvE3_clEvEUlssE_St5arrayIPcLm3EEEEviT0_T1_ --------------------------
	.section	.text._ZN2at6native29vectorized_elementwise_kernelILi2EZZZNS0_50_GLOBAL__N__2680c7bb_12_PowKernel_cu_7dd49032_317024pow_tensor_tensor_kernelERNS_18TensorIteratorBaseEENKUlvE_clEvENKUlvE3_clEvEUlssE_St5arrayIPcLm3EEEEviT0_T1_,"ax",@progbits
	.align	128
        .global         _ZN2at6native29vectorized_elementwise_kernelILi2EZZZNS0_50_GLOBAL__N__2680c7bb_12_PowKernel_cu_7dd49032_317024pow_tensor_tensor_kernelERNS_18TensorIteratorBaseEENKUlvE_clEvENKUlvE3_clEvEUlssE_St5arrayIPcLm3EEEEviT0_T1_
        .type           _ZN2at6native29vectorized_elementwise_kernelILi2EZZZNS0_50_GLOBAL__N__2680c7bb_12_PowKernel_cu_7dd49032_317024pow_tensor_tensor_kernelERNS_18TensorIteratorBaseEENKUlvE_clEvENKUlvE3_clEvEUlssE_St5arrayIPcLm3EEEEviT0_T1_,@function
        .size           _ZN2at6native29vectorized_elementwise_kernelILi2EZZZNS0_50_GLOBAL__N__2680c7bb_12_PowKernel_cu_7dd49032_317024pow_tensor_tensor_kernelERNS_18TensorIteratorBaseEENKUlvE_clEvENKUlvE3_clEvEUlssE_St5arrayIPcLm3EEEEviT0_T1_,(.L_x_61070 - _ZN2at6native29vectorized_elementwise_kernelILi2EZZZNS0_50_GLOBAL__N__2680c7bb_12_PowKernel_cu_7dd49032_317024pow_tensor_tensor_kernelERNS_18TensorIteratorBaseEENKUlvE_clEvENKUlvE3_clEvEUlssE_St5arrayIPcLm3EEEEviT0_T1_)
        .other          _ZN2at6native29vectorized_elementwise_kernelILi2EZZZNS0_50_GLOBAL__N__2680c7bb_12_PowKernel_cu_7dd49032_317024pow_tensor_tensor_kernelERNS_18TensorIteratorBaseEENKUlvE_clEvENKUlvE3_clEvEUlssE_St5arrayIPcLm3EEEEviT0_T1_,@"STO_CUDA_ENTRY STV_DEFAULT"
_ZN2at6native29vectorized_elementwise_kernelILi2EZZZNS0_50_GLOBAL__N__2680c7bb_12_PowKernel_cu_7dd49032_317024pow_tensor_tensor_kernelERNS_18TensorIteratorBaseEENKUlvE_clEvENKUlvE3_clEvEUlssE_St5arrayIPcLm3EEEEviT0_T1_:
.text._ZN2at6native29vectorized_elementwise_kernelILi2EZZZNS0_50_GLOBAL__N__2680c7bb_12_PowKernel_cu_7dd49032_317024pow_tensor_tensor_kernelERNS_18TensorIteratorBaseEENKUlvE_clEvENKUlvE3_clEvEUlssE_St5arrayIPcLm3EEEEviT0_T1_:
        /* <DEDUP_REMOVED lines=12> */
[----:B------:R-:W-:Y:S01]  /*00c0*/  @!P4 VIADD R24, R6, 0x80 ;  /* 0x000000800618c836 */ /* 0x000fe20000000000 */
[----:B------:R-:W0:Y:S01]  /*00d0*/  @!P4 LDC.64 R10, c[0x0][0x398] ;  /* 0x0000e600ff0acb82 */ /* 0x000e220000000a00 */
[----:B------:R-:W-:-:S03]  /*00e0*/  @!P4 IMAD.IADD R7, R4, 0x1, R6 ;  /* 0x000000010407c824 */ /* 0x000fc600078e0206 */
[----:B------:R-:W-:-:S04]  /*00f0*/  ISETP.GE.U32.AND P0, PT, R24, R5, PT ;  /* 0x000000051800720c */ /* 0x000fc80003f06070 */
[----:B------:R-:W1:Y:S09]  /*0100*/  @!P4 LDC.64 R18, c[0x0][0x3a0] ;  /* 0x0000e800ff12cb82 */ /* 0x000e720000000a00 */
[----:B------:R-:W-:Y:S01]  /*0110*/  @!P0 IMAD.IADD R25, R4, 0x1, R24 ;  /* 0x0000000104198824 */ /* 0x000fe200078e0218 */
[----:B------:R-:W2:Y:S01]  /*0120*/  @!P0 LDC.64 R16, c[0x0][0x3a0] ;  /* 0x0000e800ff108b82 */ /* 0x000ea20000000a00 */
[----:B------:R-:W-:-:S05]  /*0130*/  @!P0 VIADD R24, R24, 0x80 ;  /* 0x0000008018188836 */ /* 0x000fca0000000000 */
[----:B------:R-:W-:Y:S01]  /*0140*/  ISETP.GE.U32.AND P1, PT, R24, R5, PT ;  /* 0x000000051800720c */ /* 0x000fe20003f26070 */
[C---:B0-----:R-:W-:Y:S01]  /*0150*/  @!P4 IMAD.WIDE.U32 R10, R7.reuse, 0x2, R10 ;  /* 0x00000002070ac825 */ /* 0x041fe200078e000a */
[----:B------:R-:W-:Y:S01]  /*0160*/  PRMT R20, RZ, 0x7610, R20 ;  /* 0x00007610ff147816 */ /* 0x000fe20000000014 */
[----:B------:R-:W0:Y:S02]  /*0170*/  @!P0 LDC.64 R22, c[0x0][0x398] ;  /* 0x0000e600ff168b82 */ /* 0x000e240000000a00 */
[----:B-1----:R-:W-:Y:S01]  /*0180*/  @!P4 IMAD.WIDE.U32 R18, R7, 0x2, R18 ;  /* 0x000000020712c825 */ /* 0x002fe200078e0012 */
[----:B------:R-:W-:-:S07]  /*0190*/  PRMT R7, RZ, 0x7610, R7 ;  /* 0x00007610ff077816 */ /* 0x000fce0000000007 */
[----:B------:R-:W-:Y:S01]  /*01a0*/  @!P1 IMAD.IADD R3, R4, 0x1, R24 ;  /* 0x0000000104039824 */ /* 0x000fe200078e0218 */
[----:B------:R-:W1:Y:S01]  /*01b0*/  @!P1 LDC.64 R14, c[0x0][0x398] ;  /* 0x0000e600ff0e9b82 */ /* 0x000e620000000a00 */
[----:B------:R-:W-:Y:S01]  /*01c0*/  @!P1 VIADD R24, R24, 0x80 ;  /* 0x0000008018189836 */ /* 0x000fe20000000000 */
[----:B------:R3:W5:Y:S04]  /*01d0*/  @!P4 LDG.E.U16 R7, desc[UR4][R10.64] ;  /* 0x000000040a07c981 */ /* 0x000768000c1e1500 */
[-C--:B------:R-:W-:Y:S01]  /*01e0*/  ISETP.GE.U32.AND P2, PT, R24, R5.reuse, PT ;  /* 0x000000051800720c */ /* 0x080fe20003f46070 */
[----:B------:R4:W5:Y:S01]  /*01f0*/  @!P4 LDG.E.U16 R8, desc[UR4][R18.64] ;  /* 0x000000041208c981 */ /* 0x000962000c1e1500 */
[----:B------:R-:W0:Y:S11]  /*0200*/  @!P1 LDC.64 R12, c[0x0][0x3a0] ;  /* 0x0000e800ff0c9b82 */ /* 0x000e360000000a00 */
[----:B------:R-:W-:Y:S01]  /*0210*/  @!P2 IMAD.IADD R21, R4, 0x1, R24 ;  /* 0x000000010415a824 */ /* 0x000fe200078e0218 */
[----:B---3--:R-:W-:Y:S01]  /*0220*/  PRMT R11, RZ, 0x7610, R11 ;  /* 0x00007610ff0b7816 */ /* 0x008fe2000000000b */
[----:B------:R-:W-:Y:S01]  /*0230*/  @!P2 VIADD R24, R24, 0x80 ;  /* 0x000000801818a836 */ /* 0x000fe20000000000 */
[----:B------:R-:W-:Y:S01]  /*0240*/  PRMT R10, RZ, 0x7610, R10 ;  /* 0x00007610ff0a7816 */ /* 0x000fe2000000000a */
[----:B--2---:R-:W-:Y:S01]  /*0250*/  @!P0 IMAD.WIDE.U32 R16, R25, 0x2, R16 ;  /* 0x0000000219108825 */ /* 0x004fe200078e0010 */
[----:B----4-:R-:W2:Y:S02]  /*0260*/  @!P2 LDC.64 R18, c[0x0][0x3a0] ;  /* 0x0000e800ff12ab82 */ /* 0x010ea40000000a00 */
[----:B------:R-:W-:Y:S01]  /*0270*/  ISETP.GE.U32.AND P3, PT, R24, R5, PT ;  /* 0x000000051800720c */ /* 0x000fe20003f66070 */
[C---:B-1----:R-:W-:Y:S01]  /*0280*/  @!P1 IMAD.WIDE.U32 R14, R3.reuse, 0x2, R14 ;  /* 0x00000002030e9825 */ /* 0x042fe200078e000e */
[----:B------:R1:W5:Y:S03]  /*0290*/  @!P0 LDG.E.U16 R10, desc[UR4][R16.64] ;  /* 0x00000004100a8981 */ /* 0x000366000c1e1500 */
[----:B0-----:R-:W-:Y:S01]  /*02a0*/  @!P1 IMAD.WIDE.U32 R12, R3, 0x2, R12 ;  /* 0x00000002030c9825 */ /* 0x001fe200078e000c */
[----:B------:R0:W5:Y:S01]  /*02b0*/  @!P1 LDG.E.U16 R11, desc[UR4][R14.64] ;  /* 0x000000040e0b9981 */ /* 0x000162000c1e1500 */
[----:B------:R-:W-:Y:S01]  /*02c0*/  PRMT R9, RZ, 0x7610, R9 ;  /* 0x00007610ff097816 */ /* 0x000fe20000000009 */
[----:B------:R-:W3:Y:S02]  /*02d0*/  @!P2 LDC.64 R28, c[0x0][0x398] ;  /* 0x0000e600ff1cab82 */ /* 0x000ee40000000a00 */
[----:B------:R4:W5:Y:S03]  /*02e0*/  @!P1 LDG.E.U16 R20, desc[UR4][R12.64] ;  /* 0x000000040c149981 */ /* 0x000966000c1e1500 */
[----:B------:R-:W-:-:S02]  /*02f0*/  @!P3 IMAD.IADD R26, R4, 0x1, R24 ;  /* 0x00000001041ab824 */ /* 0x000fc400078e0218 */
[----:B------:R-:W-:Y:S01]  /*0300*/  @!P3 VIADD R24, R24, 0x80 ;  /* 0x000000801818b836 */ /* 0x000fe20000000000 */
[----:B-1----:R-:W1:Y:S04]  /*0310*/  @!P3 LDC.64 R16, c[0x0][0x3a0] ;  /* 0x0000e800ff10bb82 */ /* 0x002e680000000a00 */
[----:B------:R-:W-:Y:S01]  /*0320*/  ISETP.GE.U32.AND P4, PT, R24, R5, PT ;  /* 0x000000051800720c */ /* 0x000fe20003f86070 */
[----:B------:R-:W-:-:S04]  /*0330*/  @!P0 IMAD.WIDE.U32 R22, R25, 0x2, R22 ;  /* 0x0000000219168825 */ /* 0x000fc800078e0016 */
[----:B--2---:R-:W-:Y:S01]  /*0340*/  @!P2 IMAD.WIDE.U32 R18, R21, 0x2, R18 ;  /* 0x000000021512a825 */ /* 0x004fe200078e0012 */
[----:B------:R2:W5:Y:S01]  /*0350*/  @!P0 LDG.E.U16 R9, desc[UR4][R22.64] ;  /* 0x0000000416098981 */ /* 0x000562000c1e1500 */
[----:B------:R-:W3:Y:S08]  /*0360*/  @!P3 LDC.64 R2, c[0x0][0x398] ;  /* 0x0000e600ff02bb82 */ /* 0x000ef00000000a00 */
[----:B0-----:R-:W0:Y:S08]  /*0370*/  @!P4 LDC.64 R14, c[0x0][0x398] ;  /* 0x0000e600ff0ecb82 */ /* 0x001e300000000a00 */
[----:B----4-:R-:W4:Y:S01]  /*0380*/  @!P4 LDC.64 R12, c[0x0][0x3a0] ;  /* 0x0000e800ff0ccb82 */ /* 0x010f220000000a00 */
[----:B------:R-:W-:-:S02]  /*0390*/  @!P4 IMAD.IADD R0, R4, 0x1, R24 ;  /* 0x000000010400c824 */ /* 0x000fc400078e0218 */
[----:B------:R-:W-:-:S05]  /*03a0*/  @!P4 VIADD R24, R24, 0x80 ;  /* 0x000000801818c836 */ /* 0x000fca0000000000 */
[----:B------:R-:W-:Y:S01]  /*03b0*/  ISETP.GE.U32.AND P1, PT, R24, R5, PT ;  /* 0x000000051800720c */ /* 0x000fe20003f26070 */
[----:B-1----:R-:W-:Y:S01]  /*03c0*/  @!P3 IMAD.WIDE.U32 R16, R26, 0x2, R16 ;  /* 0x000000021a10b825 */ /* 0x002fe200078e0010 */
[----:B--2---:R-:W-:-:S03]  /*03d0*/  PRMT R22, RZ, 0x7610, R22 ;  /* 0x00007610ff167816 */ /* 0x004fc60000000016 */
[----:B0-----:R-:W-:-:S03]  /*03e0*/  @!P4 IMAD.WIDE.U32 R14, R0, 0x2, R14 ;  /* 0x00000002000ec825 */ /* 0x001fc600078e000e */
[----:B------:R0:W5:Y:S01]  /*03f0*/  @!P2 LDG.E.U16 R22, desc[UR4][R18.64] ;  /* 0x000000041216a981 */ /* 0x000162000c1e1500 */
[----:B----4-:R-:W-:Y:S01]  /*0400*/  @!P4 IMAD.WIDE.U32 R12, R0, 0x2, R12 ;  /* 0x00000002000cc825 */ /* 0x010fe200078e000c */
[----:B------:R-:W-:-:S03]  /*0410*/  PRMT R0, RZ, 0x7610, R0 ;  /* 0x00007610ff007816 */ /* 0x000fc60000000000 */
[----:B0-----:R-:W0:Y:S03]  /*0420*/  @!P1 LDC.64 R18, c[0x0][0x398] ;  /* 0x0000e600ff129b82 */ /* 0x001e260000000a00 */
[----:B------:R1:W5:Y:S01]  /*0430*/  @!P3 LDG.E.U16 R0, desc[UR4][R16.64] ;  /* 0x000000041000b981 */ /* 0x000362000c1e1500 */
[----:B------:R-:W-:Y:S02]  /*0440*/  @!P1 IMAD.IADD R25, R4, 0x1, R24 ;  /* 0x0000000104199824 */ /* 0x000fe400078e0218 */
[----:B------:R-:W-:Y:S02]  /*0450*/  @!P1 VIADD R24, R24, 0x80 ;  /* 0x0000008018189836 */ /* 0x000fe40000000000 */
[----:B-1----:R-:W1:Y:S03]  /*0460*/  @!P1 LDC.64 R16, c[0x0][0x3a0] ;  /* 0x0000e800ff109b82 */ /* 0x002e660000000a00 */
[----:B------:R-:W-:Y:S01]  /*0470*/  ISETP.GE.U32.AND P0, PT, R24, R5, PT ;  /* 0x000000051800720c */ /* 0x000fe20003f06070 */
[----:B---3--:R-:W-:Y:S01]  /*0480*/  @!P2 IMAD.WIDE.U32 R28, R21, 0x2, R28 ;  /* 0x00000002151ca825 */ /* 0x008fe200078e001c */
[----:B------:R-:W-:-:S03]  /*0490*/  PRMT R21, RZ, 0x7610, R21 ;  /* 0x00007610ff157816 */ /* 0x000fc60000000015 */
[----:B------:R-:W-:Y:S01]  /*04a0*/  @!P3 IMAD.WIDE.U32 R2, R26, 0x2, R2 ;  /* 0x000000021a02b825 */ /* 0x000fe200078e0002 */
[----:B------:R-:W-:Y:S02]  /*04b0*/  PRMT R26, RZ, 0x7610, R26 ;  /* 0x00007610ff1a7816 */ /* 0x000fe4000000001a */
[----:B------:R-:W5:Y:S01]  /*04c0*/  @!P2 LDG.E.U16 R21, desc[UR4][R28.64] ;  /* 0x000000041c15a981 */ /* 0x000f62000c1e1500 */
[----:B0-----:R-:W-:-:S04]  /*04d0*/  @!P1 IMAD.WIDE.U32 R18, R25, 0x2, R18 ;  /* 0x0000000219129825 */ /* 0x001fc800078e0012 */
[--C-:B------:R-:W-:Y:S01]  /*04e0*/  @!P0 IMAD.IADD R27, R4, 0x1, R24.reuse ;  /* 0x00000001041b8824 */ /* 0x100fe200078e0218 */
[----:B------:R-:W-:Y:S01]  /*04f0*/  PRMT R24, RZ, 0x7610, R24 ;  /* 0x00007610ff187816 */ /* 0x000fe20000000018 */
[----:B------:R-:W5:Y:S01]  /*0500*/  @!P1 LDG.E.U16 R26, desc[UR4][R18.64] ;  /* 0x00000004121a9981 */ /* 0x000f62000c1e1500 */
[----:B-1----:R-:W-:-:S05]  /*0510*/  @!P1 IMAD.WIDE.U32 R16, R25, 0x2, R16 ;  /* 0x0000000219109825 */ /* 0x002fca00078e0010 */
[----:B------:R-:W5:Y:S01]  /*0520*/  @!P1 LDG.E.U16 R24, desc[UR4][R16.64] ;  /* 0x0000000410189981 */ /* 0x000f62000c1e1500 */
[----:B------:R-:W-:-:S06]  /*0530*/  PRMT R23, RZ, 0x7610, R23 ;  /* 0x00007610ff177816 */ /* 0x000fcc0000000017 */
[----:B------:R0:W5:Y:S02]  /*0540*/  @!P3 LDG.E.U16 R23, desc[UR4][R2.64] ;  /* 0x000000040217b981 */ /* 0x000164000c1e1500 */
[----:B0-----:R-:W-:Y:S02]  /*0550*/  PRMT R3, RZ, 0x7610, R3 ;  /* 0x00007610ff037816 */ /* 0x001fe40000000003 */
[----:B------:R-:W-:-:S04]  /*0560*/  PRMT R2, RZ, 0x7610, R2 ;  /* 0x00007610ff027816 */ /* 0x000fc80000000002 */
[----:B------:R0:W5:Y:S04]  /*0570*/  @!P4 LDG.E.U16 R3, desc[UR4][R14.64] ;  /* 0x000000040e03c981 */ /* 0x000168000c1e1500 */
[----:B------:R1:W5:Y:S01]  /*0580*/  @!P4 LDG.E.U16 R2, desc[UR4][R12.64] ;  /* 0x000000040c02c981 */ /* 0x000362000c1e1500 */
[----:B0-----:R-:W0:Y:S08]  /*0590*/  @!P0 LDC.64 R14, c[0x0][0x3a0] ;  /* 0x0000e800ff0e8b82 */ /* 0x001e300000000a00 */
[----:B-1----:R-:W1:Y:S01]  /*05a0*/  @!P0 LDC.64 R12, c[0x0][0x398] ;  /* 0x0000e600ff0c8b82 */ /* 0x002e620000000a00 */
[----:B------:R-:W-:Y:S01]  /*05b0*/  PRMT R25, RZ, 0x7610, R25 ;  /* 0x00007610ff197816 */ /* 0x000fe20000000019 */
[----:B0-----:R-:W-:-:S04]  /*05c0*/  @!P0 IMAD.WIDE.U32 R14, R27, 0x2, R14 ;  /* 0x000000021b0e8825 */ /* 0x001fc800078e000e */
[----:B-1----:R-:W-:Y:S01]  /*05d0*/  @!P0 IMAD.WIDE.U32 R12, R27, 0x2, R12 ;  /* 0x000000021b0c8825 */ /* 0x002fe200078e000c */
[----:B------:R-:W-:-:S04]  /*05e0*/  PRMT R27, RZ, 0x7610, R27 ;  /* 0x00007610ff1b7816 */ /* 0x000fc8000000001b */
[----:B------:R0:W5:Y:S04]  /*05f0*/  @!P0 LDG.E.U16 R25, desc[UR4][R12.64] ;  /* 0x000000040c198981 */ /* 0x000168000c1e1500 */
[----:B------:R0:W5:Y:S01]  /*0600*/  @!P0 LDG.E.U16 R27, desc[UR4][R14.64] ;  /* 0x000000040e1b8981 */ /* 0x000162000c1e1500 */
[----:B------:R-:W-:Y:S01]  /*0610*/  ISETP.GE.U32.AND P0, PT, R6, R5, PT ;  /* 0x000000050600720c */ /* 0x000fe20003f06070 */
[----:B------:R-:W-:-:S12]  /*0620*/  BSSY.RECONVERGENT B0, `(.L_x_50949) ;  /* 0x0000031000007945 */ /* 0x000fd80003800200 */
[----:B0-----:R-:W-:Y:S05]  /*0630*/  @P0 BRA `(.L_x_50950) ;  /* 0x0000000000bc0947 */ /* 0x001fea0003800000 */
        /* <DEDUP_REMOVED lines=18> */
.L_x_50954:
[----:B------:R-:W-:Y:S02]  /*0760*/  LOP3.LUT R7, R14, 0x1, RZ, 0xc0, !PT ;  /* 0x000000010e077812 */ /* 0x000fe400078ec0ff */
[----:B------:R-:W-:Y:S02]  /*0770*/  PRMT R13, R12, 0x9910, RZ ;  /* 0x000099100c0d7816 */ /* 0x000fe400000000ff */
[----:B------:R-:W-:Y:S02]  /*0780*/  ISETP.NE.U32.AND P0, PT, R7, 0x1, PT ;  /* 0x000000010700780c */ /* 0x000fe40003f05070 */
[----:B------:R-:W-:Y:S02]  /*0790*/  LOP3.LUT R12, R14, 0xffff, RZ, 0xc0, !PT ;  /* 0x0000ffff0e0c7812 */ /* 0x000fe400078ec0ff */
[----:B------:R-:W-:Y:S02]  /*07a0*/  SEL R7, R8, 0x1, !P0 ;  /* 0x0000000108077807 */ /* 0x000fe40004000000 */
[----:B------:R-:W-:-:S02]  /*07b0*/  ISETP.GE.U32.AND P0, PT, R12, 0x2, PT ;  /* 0x000000020c00780c */ /* 0x000fc40003f06070 */
[----:B------:R-:W-:Y:S02]  /*07c0*/  PRMT R15, R8, 0x9910, RZ ;  /* 0x00009910080f7816 */ /* 0x000fe400000000ff */
[----:B------:R-:W-:Y:S01]  /*07d0*/  PRMT R8, R7, 0x9910, RZ ;  /* 0x0000991007087816 */ /* 0x000fe200000000ff */
[----:B------:R-:W-:Y:S01]  /*07e0*/  IMAD.MOV.U32 R7, RZ, RZ, R13 ;  /* 0x000000ffff077224 */ /* 0x000fe200078e000d */
[----:B------:R-:W-:Y:S01]  /*07f0*/  SHF.R.U32.HI R12, RZ, 0x1, R12 ;  /* 0x00000001ff0c7819 */ /* 0x000fe2000001160c */
[----:B------:R-:W-:Y:S02]  /*0800*/  IMAD.MOV.U32 R13, RZ, RZ, R15 ;  /* 0x000000ffff0d7224 */ /* 0x000fe400078e000f */
[----:B------:R-:W-:Y:S01]  /*0810*/  IMAD R7, R7, R8, RZ ;  /* 0x0000000807077224 */ /* 0x000fe200078e02ff */
[----:B------:R-:W-:Y:S01]  /*0820*/  PRMT R14, R12, 0x7610, R14 ;  /* 0x000076100c0e7816 */ /* 0x000fe2000000000e */
[----:B------:R-:W-:-:S03]  /*0830*/  IMAD R13, R13, R13, RZ ;  /* 0x0000000d0d0d7224 */ /* 0x000fc600078e02ff */
[----:B------:R-:W-:Y:S02]  /*0840*/  PRMT R12, R7, 0x7610, R12 ;  /* 0x00007610070c7816 */ /* 0x000fe4000000000c */
[----:B------:R-:W-:Y:S01]  /*0850*/  PRMT R8, R13, 0x7610, R8 ;  /* 0x000076100d087816 */ /* 0x000fe20000000008 */
[----:B------:R-:W-:Y:S06]  /*0860*/  @P0 BRA `(.L_x_50954) ;  /* 0xfffffffc00bc0947 */ /* 0x000fec000383ffff */
.L_x_50953:
[----:B------:R-:W-:Y:S05]  /*0870*/  BSYNC.RECONVERGENT B1 ;  /* 0x0000000000017941 */ /* 0x000fea0003800200 */
.L_x_50952:
[----:B------:R-:W-:Y:S05]  /*0880*/  BRA `(.L_x_50950) ;  /* 0x0000000000287947 */ /* 0x000fea0003800000 */
.L_x_50951:
        /* <DEDUP_REMOVED lines=10> */
.L_x_50950:
[----:B------:R-:W-:Y:S05]  /*0930*/  BSYNC.RECONVERGENT B0 ;  /* 0x0000000000007941 */ /* 0x000fea0003800200 */
.L_x_50949:
[----:B-----5:R-:W-:Y:S01]  /*0940*/  VIADD R8, R6, 0x80 ;  /* 0x0000008006087836 */ /* 0x020fe20000000000 */
[----:B------:R-:W-:Y:S04]  /*0950*/  BSSY.RECONVERGENT B0, `(.L_x_50955) ;  /* 0x000002f000007945 */ /* 0x000fe80003800200 */
[----:B------:R-:W-:-:S13]  /*0960*/  ISETP.GE.U32.AND P0, PT, R8, R5, PT ;  /* 0x000000050800720c */ /* 0x000fda0003f06070 */
[----:B------:R-:W-:Y:S05]  /*0970*/  @P0 BRA `(.L_x_50956) ;  /* 0x0000000000b00947 */ /* 0x000fea0003800000 */
[----:B------:R-:W-:-:S04]  /*0980*/  PRMT R7, R10, 0x9910, RZ ;  /* 0x000099100a077816 */ /* 0x000fc800000000ff */
        /* <DEDUP_REMOVED lines=17> */
.L_x_50960:
        /* <DEDUP_REMOVED lines=14> */
.L_x_50959:
[----:B------:R-:W-:Y:S05]  /*0b80*/  BSYNC.RECONVERGENT B1 ;  /* 0x0000000000017941 */ /* 0x000fea0003800200 */
.L_x_50958:
[----:B------:R-:W-:Y:S05]  /*0b90*/  BRA `(.L_x_50956) ;  /* 0x0000000000287947 */ /* 0x000fea0003800000 */
.L_x_50957:
        /* <DEDUP_REMOVED lines=10> */
.L_x_50956:
[----:B------:R-:W-:Y:S05]  /*0c40*/  BSYNC.RECONVERGENT B0 ;  /* 0x0000000000007941 */ /* 0x000fea0003800200 */
.L_x_50955:
[----:B------:R-:W-:Y:S01]  /*0c50*/  VIADD R10, R6, 0x100 ;  /* 0x00000100060a7836 */ /* 0x000fe20000000000 */
        /* <DEDUP_REMOVED lines=17> */
[----:B------:R-:W-:-:S06]  /*0d70*/  IMAD R11, R11, R11, RZ ;  /* 0x0000000b0b0b7224 */ /* 0x000fcc00078e02ff */
[----:B------:R-:W-:Y:S05]  /*0d80*/  @!P0 BRA `(.L_x_50965) ;  /* 0x0000000000408947 */ /* 0x000fea0003800000 */
[----:B------:R-:W-:-:S04]  /*0d90*/  SHF.R.U32.HI R10, RZ, 0x1, R10 ;  /* 0x00000001ff0a7819 */ /* 0x000fc8000001160a */
[----:B------:R-:W-:-:S07]  /*0da0*/  PRMT R14, R10, 0x7610, R14 ;  /* 0x000076100a0e7816 */ /* 0x000fce000000000e */
.L_x_50966:
        /* <DEDUP_REMOVED lines=14> */
.L_x_50965:
[----:B------:R-:W-:Y:S05]  /*0e90*/  BSYNC.RECONVERGENT B1 ;  /* 0x0000000000017941 */ /* 0x000fea0003800200 */
.L_x_50964:
[----:B------:R-:W-:Y:S05]  /*0ea0*/  BRA `(.L_x_50962) ;  /* 0x0000000000287947 */ /* 0x000fea0003800000 */
.L_x_50963:
        /* <DEDUP_REMOVED lines=10> */
.L_x_50962:
[----:B------:R-:W-:Y:S05]  /*0f50*/  BSYNC.RECONVERGENT B0 ;  /* 0x0000000000007941 */ /* 0x000fea0003800200 */
.L_x_50961:
        /* <DEDUP_REMOVED lines=22> */
.L_x_50972:
        /* <DEDUP_REMOVED lines=14> */
.L_x_50971:
[----:B------:R-:W-:Y:S05]  /*11a0*/  BSYNC.RECONVERGENT B1 ;  /* 0x0000000000017941 */ /* 0x000fea0003800200 */
.L_x_50970:
[----:B------:R-:W-:Y:S05]  /*11b0*/  BRA `(.L_x_50968) ;  /* 0x0000000000287947 */ /* 0x000fea0003800000 */
.L_x_50969:
        /* <DEDUP_REMOVED lines=10> */
.L_x_50968:
[----:B------:R-:W-:Y:S05]  /*1260*/  BSYNC.RECONVERGENT B0 ;  /* 0x0000000000007941 */ /* 0x000fea0003800200 */
.L_x_50967:
        /* <DEDUP_REMOVED lines=22> */
.L_x_50978:
        /* <DEDUP_REMOVED lines=11> */
[----:B------:R-:W-:-:S03]  /*1480*/  IMAD.MOV.U32 R11, RZ, RZ, R16 ;  /* 0x000000ffff0b7224 */ /* 0x000fc600078e0010 */
[----:B------:R-:W-:Y:S01]  /*1490*/  PRMT R15, R13, 0x7610, R15 ;  /* 0x000076100d0f7816 */ /* 0x000fe2000000000f */
[----:B------:R-:W-:Y:S01]  /*14a0*/  IMAD R11, R0, R11, RZ ;  /* 0x0000000b000b7224 */ /* 0x000fe200078e02ff */
[----:B------:R-:W-:-:S05]  /*14b0*/  PRMT R13, R14, 0x7610, R13 ;  /* 0x000076100e0d7816 */ /* 0x000fca000000000d */
[----:B------:R-:W-:Y:S05]  /*14c0*/  @P0 BRA `(.L_x_50978) ;  /* 0xfffffffc00c00947 */ /* 0x000fea000383ffff */
.L_x_50977:
[----:B------:R-:W-:Y:S05]  /*14d0*/  BSYNC.RECONVERGENT B1 ;  /* 0x0000000000017941 */ /* 0x000fea0003800200 */
.L_x_50976:
[----:B------:R-:W-:Y:S05]  /*14e0*/  BRA `(.L_x_50974) ;  /* 0x0000000000287947 */ /* 0x000fea0003800000 */
.L_x_50975:
        /* <DEDUP_REMOVED lines=10> */
.L_x_50974:
[----:B------:R-:W-:Y:S05]  /*1590*/  BSYNC.RECONVERGENT B0 ;  /* 0x0000000000007941 */ /* 0x000fea0003800200 */
.L_x_50973:
        /* <DEDUP_REMOVED lines=22> */
.L_x_50984:
[----:B------:R-:W-:Y:S02]  /*1700*/  LOP3.LUT R2, R14, 0x1, RZ, 0xc0, !PT ;  /* 0x000000010e027812 */ /* 0x000fe400078ec0ff */
[----:B------:R-:W-:Y:S02]  /*1710*/  PRMT R13, R3, 0x9910, RZ ;  /* 0x00009910030d7816 */ /* 0x000fe400000000ff */
        /* <DEDUP_REMOVED lines=12> */
.L_x_50983:
[----:B------:R-:W-:Y:S05]  /*17e0*/  BSYNC.RECONVERGENT B1 ;  /* 0x0000000000017941 */ /* 0x000fea0003800200 */
.L_x_50982:
[----:B------:R-:W-:Y:S05]  /*17f0*/  BRA `(.L_x_50980) ;  /* 0x0000000000287947 */ /* 0x000fea0003800000 */
.L_x_50981:
        /* <DEDUP_REMOVED lines=10> */
.L_x_50980:
[----:B------:R-:W-:Y:S05]  /*18a0*/  BSYNC.RECONVERGENT B0 ;  /* 0x0000000000007941 */ /* 0x000fea0003800200 */
.L_x_50979:
        /* <DEDUP_REMOVED lines=22> */
.L_x_50990:
        /* <DEDUP_REMOVED lines=16> */
.L_x_50989:
[----:B------:R-:W-:Y:S05]  /*1b10*/  BSYNC.RECONVERGENT B1 ;  /* 0x0000000000017941 */ /* 0x000fea0003800200 */
.L_x_50988:
[----:B------:R-:W-:Y:S05]  /*1b20*/  BRA `(.L_x_50986) ;  /* 0x0000000000287947 */ /* 0x000fea0003800000 */
.L_x_50987:
        /* <DEDUP_REMOVED lines=10> */
.L_x_50986:
[----:B------:R-:W-:Y:S05]  /*1bd0*/  BSYNC.RECONVERGENT B0 ;  /* 0x0000000000007941 */ /* 0x000fea0003800200 */
.L_x_50985:
        /* <DEDUP_REMOVED lines=22> */
.L_x_50996:
        /* <DEDUP_REMOVED lines=14> */
.L_x_50995:
[----:B------:R-:W-:Y:S05]  /*1e20*/  BSYNC.RECONVERGENT B1 ;  /* 0x0000000000017941 */ /* 0x000fea0003800200 */
.L_x_50994:
[----:B------:R-:W-:Y:S05]  /*1e30*/  BRA `(.L_x_50992) ;  /* 0x0000000000287947 */ /* 0x000fea0003800000 */
.L_x_50993:
        /* <DEDUP_REMOVED lines=10> */
.L_x_50992:
[----:B------:R-:W-:Y:S05]  /*1ee0*/  BSYNC.RECONVERGENT B0 ;  /* 0x0000000000007941 */ /* 0x000fea0003800200 */
.L_x_50991:
[----:B------:R-:W-:Y:S01]  /*1ef0*/  ISETP.GE.U32.AND P0, PT, R6, R5, PT ;  /* 0x000000050600720c */ /* 0x000fe20003f06070 */
[----:B------:R-:W-:Y:S04]  /*1f00*/  BSSY.RECONVERGENT B0, `(.L_x_50997) ;  /* 0x0000033000007945 */ /* 0x000fe80003800200 */
[----:B------:R-:W-:Y:S08]  /*1f10*/  BSSY.RELIABLE B1, `(.L_x_50998) ;  /* 0x000002b000017945 */ /* 0x000ff00003800100 */
[----:B------:R-:W-:Y:S05]  /*1f20*/  @P0 BRA `(.L_x_50999) ;  /* 0x0000000000300947 */ /* 0x000fea0003800000 */
[----:B------:R-:W0:Y:S01]  /*1f30*/  LDC.64 R14, c[0x0][0x390] ;  /* 0x0000e400ff0e7b82 */ /* 0x000e220000000a00 */
[----:B------:R-:W-:Y:S02]  /*1f40*/  IMAD.IADD R13, R4, 0x1, R6 ;  /* 0x00000001040d7824 */ /* 0x000fe400078e0206 */
[----:B------:R-:W-:-:S05]  /*1f50*/  IMAD.MOV.U32 R6, RZ, RZ, R8 ;  /* 0x000000ffff067224 */ /* 0x000fca00078e0008 */
        /* <DEDUP_REMOVED lines=9> */
.L_x_50999:
[----:B------:R-:W-:-:S13]  /*1ff0*/  ISETP.GE.U32.AND P0, PT, R6, R5, PT ;  /* 0x000000050600720c */ /* 0x000fda0003f06070 */
[----:B------:R-:W-:Y:S05]  /*2000*/  @P0 BRA `(.L_x_51001) ;  /* 0x0000000000300947 */ /* 0x000fea0003800000 */
[----:B0-----:R-:W0:Y:S01]  /*2010*/  LDC.64 R12, c[0x0][0x390] ;  /* 0x0000e400ff0c7b82 */ /* 0x001e220000000a00 */
[----:B------:R-:W-:Y:S02]  /*2020*/  IMAD.IADD R7, R4, 0x1, R6 ;  /* 0x0000000104077824 */ /* 0x000fe400078e0206 */
[----:B------:R-:W-:Y:S02]  /*2030*/  VIADD R6, R6, 0x80 ;  /* 0x0000008006067836 */ /* 0x000fe40000000000 */
[----:B0-----:R-:W-:-:S05]  /*2040*/  IMAD.WIDE.U32 R12, R7, 0x2, R12 ;  /* 0x00000002070c7825 */ /* 0x001fca00078e000c */
[----:B------:R1:W-:Y:S02]  /*2050*/  STG.E.U16 desc[UR4][R12.64], R9 ;  /* 0x000000090c007986 */ /* 0x0003e4000c101504 */
.L_x_51000:
[----:B------:R-:W-:-:S13]  /*2060*/  ISETP.GE.U32.AND P0, PT, R6, R5, PT ;  /* 0x000000050600720c */ /* 0x000fda0003f06070 */
[----:B------:R-:W-:Y:S05]  /*2070*/  @P0 BRA `(.L_x_51002) ;  /* 0x0000000000300947 */ /* 0x000fea0003800000 */
[----:B-1----:R-:W1:Y:S01]  /*2080*/  LDC.64 R8, c[0x0][0x390] ;  /* 0x0000e400ff087b82 */ /* 0x002e620000000a00 */
[----:B------:R-:W-:Y:S02]  /*2090*/  IMAD.IADD R7, R4, 0x1, R6 ;  /* 0x0000000104077824 */ /* 0x000fe400078e0206 */
[----:B------:R-:W-:Y:S02]  /*20a0*/  VIADD R6, R6, 0x80 ;  /* 0x0000008006067836 */ /* 0x000fe40000000000 */
[----:B-1----:R-:W-:-:S05]  /*20b0*/  IMAD.WIDE.U32 R8, R7, 0x2, R8 ;  /* 0x0000000207087825 */ /* 0x002fca00078e0008 */
[----:B------:R1:W-:Y:S02]  /*20c0*/  STG.E.U16 desc[UR4][R8.64], R10 ;  /* 0x0000000a08007986 */ /* 0x0003e4000c101504 */
.L_x_51001:
[----:B------:R-:W-:-:S13]  /*20d0*/  ISETP.GE.U32.AND P0, PT, R6, R5, PT ;  /* 0x000000050600720c */ /* 0x000fda0003f06070 */
[----:B------:R-:W-:Y:S05]  /*20e0*/  @P0 BRA `(.L_x_51003) ;  /* 0x0000000000340947 */ /* 0x000fea0003800000 */
[----:B-1----:R-:W1:Y:S01]  /*20f0*/  LDC.64 R8, c[0x0][0x390] ;  /* 0x0000e400ff087b82 */ /* 0x002e620000000a00 */
[----:B0-----:R-:W-:Y:S02]  /*2100*/  IMAD.IADD R7, R4, 0x1, R6 ;  /* 0x0000000104077824 */ /* 0x001fe400078e0206 */
[----:B------:R-:W-:Y:S02]  /*2110*/  VIADD R6, R6, 0x80 ;  /* 0x0000008006067836 */ /* 0x000fe40000000000 */
[----:B-1----:R-:W-:-:S05]  /*2120*/  IMAD.WIDE.U32 R8, R7, 0x2, R8 ;  /* 0x0000000207087825 */ /* 0x002fca00078e0008 */
[----:B------:R2:W-:Y:S02]  /*2130*/  STG.E.U16 desc[UR4][R8.64], R11 ;  /* 0x0000000b08007986 */ /* 0x0005e4000c101504 */
.L_x_51002:
[----:B------:R-:W-:-:S13]  /*2140*/  ISETP.GE.U32.AND P0, PT, R6, R5, PT ;  /* 0x000000050600720c */ /* 0x000fda0003f06070 */
[----:B------:R-:W-:Y:S05]  /*2150*/  @P0 BREAK.RELIABLE B1 ;  /* 0x0000000000010942 */ /* 0x000fea0003800100 */
[----:B------:R-:W-:Y:S05]  /*2160*/  @P0 BRA `(.L_x_51004) ;  /* 0x0000000000300947 */ /* 0x000fea0003800000 */
[----:B-12---:R-:W1:Y:S01]  /*2170*/  LDC.64 R8, c[0x0][0x390] ;  /* 0x0000e400ff087b82 */ /* 0x006e620000000a00 */
[----:B------:R-:W-:Y:S02]  /*2180*/  IMAD.IADD R7, R4, 0x1, R6 ;  /* 0x0000000104077824 */ /* 0x000fe400078e0206 */
[----:B------:R-:W-:Y:S02]  /*2190*/  VIADD R6, R6, 0x80 ;  /* 0x0000008006067836 */ /* 0x000fe40000000000 */
[----:B-1----:R-:W-:-:S05]  /*21a0*/  IMAD.WIDE.U32 R8, R7, 0x2, R8 ;  /* 0x0000000207087825 */ /* 0x002fca00078e0008 */
[----:B------:R2:W-:Y:S02]  /*21b0*/  STG.E.U16 desc[UR4][R8.64], R0 ;  /* 0x0000000008007986 */ /* 0x0005e4000c101504 */
.L_x_51003:
[----:B------:R-:W-:Y:S05]  /*21c0*/  BSYNC.RELIABLE B1 ;  /* 0x0000000000017941 */ /* 0x000fea0003800100 */
.L_x_50998:
[----:B------:R-:W-:-:S13]  /*21d0*/  ISETP.GE.U32.AND P0, PT, R6, R5, PT ;  /* 0x000000050600720c */ /* 0x000fda0003f06070 */
[----:B-12---:R-:W1:Y:S01]  /*21e0*/  @!P0 LDC.64 R8, c[0x0][0x390] ;  /* 0x0000e400ff088b82 */ /* 0x006e620000000a00 */
[----:B0-----:R-:W-:Y:S02]  /*21f0*/  @!P0 IMAD.IADD R7, R4, 0x1, R6 ;  /* 0x0000000104078824 */ /* 0x001fe400078e0206 */
[----:B------:R-:W-:Y:S02]  /*2200*/  @!P0 VIADD R6, R6, 0x80 ;  /* 0x0000008006068836 */ /* 0x000fe40000000000 */
[----:B-1----:R-:W-:-:S05]  /*2210*/  @!P0 IMAD.WIDE.U32 R8, R7, 0x2, R8 ;  /* 0x0000000207088825 */ /* 0x002fca00078e0008 */
[----:B------:R3:W-:Y:S02]  /*2220*/  @!P0 STG.E.U16 desc[UR4][R8.64], R3 ;  /* 0x0000000308008986 */ /* 0x0007e4000c101504 */
.L_x_51004:
[----:B------:R-:W-:Y:S05]  /*2230*/  BSYNC.RECONVERGENT B0 ;  /* 0x0000000000007941 */ /* 0x000fea0003800200 */
.L_x_50997:
[----:B------:R-:W-:Y:S05]  /*2240*/  WARPSYNC.ALL ;  /* 0x0000000000007948 */ /* 0x000fea0003800000 */
[----:B------:R-:W-:-:S13]  /*2250*/  ISETP.GE.U32.AND P0, PT, R6, R5, PT ;  /* 0x000000050600720c */ /* 0x000fda0003f06070 */
[----:B------:R-:W-:Y:S05]  /*2260*/  @P0 EXIT ;  /* 0x000000000000094d */ /* 0x000fea0003800000 */
[----:B-123--:R-:W1:Y:S01]  /*2270*/  LDC.64 R8, c[0x0][0x390] ;  /* 0x0000e400ff087b82 */ /* 0x00ee620000000a00 */
[----:B------:R-:W-:-:S04]  /*2280*/  IMAD.IADD R5, R4, 0x1, R6 ;  /* 0x0000000104057824 */ /* 0x000fc800078e0206 */
[----:B-1----:R-:W-:-:S05]  /*2290*/  IMAD.WIDE.U32 R4, R5, 0x2, R8 ;  /* 0x0000000205047825 */ /* 0x002fca00078e0008 */
[----:B------:R-:W-:Y:S01]  /*22a0*/  STG.E.U16 desc[UR4][R4.64], R2 ;  /* 0x0000000204007986 */ /* 0x000fe2000c101504 */
[----:B------:R-:W-:Y:S05]  /*22b0*/  EXIT ;  /* 0x000000000000794d */ /* 0x000fea0003800000 */
.L_x_50948:
[----:B------:R-:W0:Y:S01]  /*22c0*/  S2R R0, SR_TID.X ;  /* 0x0000000000007919 */ /* 0x000e220000002100 */
[----:B------:R-:W1:Y:S08]  /*22d0*/  LDC.64 R2, c[0x0][0x3a0] ;  /* 0x0000e800ff027b82 */ /* 0x000e700000000a00 */
[----:B------:R-:W2:Y:S01]  /*22e0*/  LDC.64 R6, c[0x0][0x398] ;  /* 0x0000e600ff067b82 */ /* 0x000ea20000000a00 */
[----:B-1----:R-:W-:-:S04]  /*22f0*/  IMAD.WIDE.U32 R2, R4, 0x2, R2 ;  /* 0x0000000204027825 */ /* 0x002fc800078e0002 */
[----:B0-----:R-:W-:-:S05]  /*2300*/  IMAD.WIDE.U32 R16, R0, 0x4, R2 ;  /* 0x0000000400107825 */ /* 0x001fca00078e0002 */
[----:B------:R-:W3:Y:S01]  /*2310*/  LDG.E R11, desc[UR4][R16.64] ;  /* 0x00000004100b7981 */ /* 0x000ee2000c1e1900 */
[----:B--2---:R-:W-:-:S03]  /*2320*/  IMAD.WIDE.U32 R2, R4, 0x2, R6 ;  /* 0x0000000204027825 */ /* 0x004fc600078e0006 */
[----:B------:R0:W5:Y:S01]  /*2330*/  LDG.E R10, desc[UR4][R16.64+0x200] ;  /* 0x00020004100a7981 */ /* 0x000162000c1e1900 */
[----:B------:R-:W-:-:S03]  /*2340*/  IMAD.WIDE.U32 R14, R0, 0x4, R2 ;  /* 0x00000004000e7825 */ /* 0x000fc600078e0002 */
[----:B------:R0:W5:Y:S04]  /*2350*/  LDG.E R7, desc[UR4][R16.64+0x400] ;  /* 0x0004000410077981 */ /* 0x000168000c1e1900 */
[----:B------:R0:W5:Y:S04]  /*2360*/  LDG.E R12, desc[UR4][R14.64] ;  /* 0x000000040e0c7981 */ /* 0x000168000c1e1900 */
[----:B------:R0:W5:Y:S04]  /*2370*/  LDG.E R8, desc[UR4][R14.64+0x200] ;  /* 0x000200040e087981 */ /* 0x000168000c1e1900 */
[----:B------:R0:W5:Y:S04]  /*2380*/  LDG.E R3, desc[UR4][R14.64+0x400] ;  /* 0x000400040e037981 */ /* 0x000168000c1e1900 */
[----:B------:R0:W5:Y:S04]  /*2390*/  LDG.E R5, desc[UR4][R14.64+0x600] ;  /* 0x000600040e057981 */ /* 0x000168000c1e1900 */
[----:B------:R0:W5:Y:S01]  /*23a0*/  LDG.E R6, desc[UR4][R16.64+0x600] ;  /* 0x0006000410067981 */ /* 0x000162000c1e1900 */
[----:B------:R-:W-:Y:S01]  /*23b0*/  BSSY.RECONVERGENT B0, `(.L_x_51005) ;  /* 0x000002d000007945 */ /* 0x000fe20003800200 */
[----:B---3--:R-:W-:-:S04]  /*23c0*/  PRMT R2, R11, 0x9910, RZ ;  /* 0x000099100b027816 */ /* 0x008fc800000000ff */
[----:B------:R-:W-:-:S13]  /*23d0*/  ISETP.GE.AND P0, PT, R2, RZ, PT ;  /* 0x000000ff0200720c */ /* 0x000fda0003f06270 */
[----:B0-----:R-:W-:Y:S05]  /*23e0*/  @!P0 BRA `(.L_x_51006) ;  /* 0x00000000007c8947 */ /* 0x001fea0003800000 */
[----:B------:R-:W-:Y:S01]  /*23f0*/  ISETP.NE.AND P0, PT, R2, RZ, PT ;  /* 0x000000ff0200720c */ /* 0x000fe20003f05270 */
[----:B------:R-:W-:Y:S01]  /*2400*/  BSSY.RECONVERGENT B1, `(.L_x_51007) ;  /* 0x000001c000017945 */ /* 0x000fe20003800200 */
[----:B------:R-:W-:-:S11]  /*2410*/  IMAD.MOV.U32 R2, RZ, RZ, 0x1 ;  /* 0x00000001ff027424 */ /* 0x000fd600078e00ff */
[----:B------:R-:W-:Y:S05]  /*2420*/  @!P0 BRA `(.L_x_51008) ;  /* 0x0000000000648947 */ /* 0x000fea0003800000 */
[C---:B------:R-:W-:Y:S02]  /*2430*/  LOP3.LUT R2, R11.reuse, 0x1, RZ, 0xc0, !PT ;  /* 0x000000010b027812 */ /* 0x040fe400078ec0ff */
[----:B------:R-:W-:Y:S02]  /*2440*/  LOP3.LUT R9, R11, 0xffff, RZ, 0xc0, !PT ;  /* 0x0000ffff0b097812 */ /* 0x000fe400078ec0ff */
[----:B------:R-:W-:Y:S02]  /*2450*/  ISETP.NE.U32.AND P0, PT, R2, 0x1, PT ;  /* 0x000000010200780c */ /* 0x000fe40003f05070 */
[C---:B-----5:R-:W-:Y:S02]  /*2460*/  PRMT R13, R12.reuse, 0x9910, RZ ;  /* 0x000099100c0d7816 */ /* 0x060fe400000000ff */
[----:B------:R-:W-:Y:S02]  /*2470*/  SEL R2, R12, 0x1, !P0 ;  /* 0x000000010c027807 */ /* 0x000fe40004000000 */
[----:B------:R-:W-:Y:S01]  /*2480*/  ISETP.GE.U32.AND P0, PT, R9, 0x2, PT ;  /* 0x000000020900780c */ /* 0x000fe20003f06070 */
[----:B------:R-:W-:Y:S01]  /*2490*/  IMAD R13, R13, R13, RZ ;  /* 0x0000000d0d0d7224 */ /* 0x000fe200078e02ff */
[----:B------:R-:W-:-:S11]  /*24a0*/  PRMT R2, R2, 0x9910, RZ ;  /* 0x0000991002027816 */ /* 0x000fd600000000ff */
[----:B------:R-:W-:Y:S05]  /*24b0*/  @!P0 BRA `(.L_x_51008) ;  /* 0x0000000000408947 */ /* 0x000fea0003800000 */
[----:B------:R-:W-:-:S04]  /*24c0*/  SHF.R.U32.HI R9, RZ, 0x1, R9 ;  /* 0x00000001ff097819 */ /* 0x000fc80000011609 */
[----:B------:R-:W-:-:S07]  /*24d0*/  PRMT R15, R9, 0x7610, R15 ;  /* 0x00007610090f7816 */ /* 0x000fce000000000f */
.L_x_51009:
        /* <DEDUP_REMOVED lines=14> */
.L_x_51008:
[----:B------:R-:W-:Y:S05]  /*25c0*/  BSYNC.RECONVERGENT B1 ;  /* 0x0000000000017941 */ /* 0x000fea0003800200 */
.L_x_51007:
[----:B------:R-:W-:Y:S05]  /*25d0*/  BRA `(.L_x_51010) ;  /* 0x0000000000287947 */ /* 0x000fea0003800000 */
.L_x_51006:
        /* <DEDUP_REMOVED lines=10> */
.L_x_51010:
[----:B------:R-:W-:Y:S05]  /*2680*/  BSYNC.RECONVERGENT B0 ;  /* 0x0000000000007941 */ /* 0x000fea0003800200 */
.L_x_51005:
[C---:B------:R-:W-:Y:S01]  /*2690*/  PRMT R9, R11.reuse, 0xbb32, RZ ;  /* 0x0000bb320b097816 */ /* 0x040fe200000000ff */
[----:B------:R-:W-:Y:S01]  /*26a0*/  BSSY.RECONVERGENT B0, `(.L_x_51011) ;  /* 0x000002f000007945 */ /* 0x000fe20003800200 */
[----:B------:R-:W-:Y:S02]  /*26b0*/  PRMT R13, R11, 0x7632, R13 ;  /* 0x000076320b0d7816 */ /* 0x000fe4000000000d */
[----:B------:R-:W-:-:S13]  /*26c0*/  ISETP.GE.AND P0, PT, R9, RZ, PT ;  /* 0x000000ff0900720c */ /* 0x000fda0003f06270 */
[----:B------:R-:W-:Y:S05]  /*26d0*/  @!P0 BRA `(.L_x_51012) ;  /* 0x0000000000848947 */ /* 0x000fea0003800000 */
[----:B------:R-:W-:Y:S01]  /*26e0*/  ISETP.NE.AND P0, PT, R9, RZ, PT ;  /* 0x000000ff0900720c */ /* 0x000fe20003f05270 */
[----:B------:R-:W-:Y:S01]  /*26f0*/  BSSY.RECONVERGENT B1, `(.L_x_51013) ;  /* 0x000001e000017945 */ /* 0x000fe20003800200 */
[----:B------:R-:W-:-:S11]  /*2700*/  IMAD.MOV.U32 R9, RZ, RZ, 0x1 ;  /* 0x00000001ff097424 */ /* 0x000fd600078e00ff */
[----:B------:R-:W-:Y:S05]  /*2710*/  @!P0 BRA `(.L_x_51014) ;  /* 0x00000000006c8947 */ /* 0x000fea0003800000 */
[----:B------:R-:W-:Y:S02]  /*2720*/  LOP3.LUT R9, R13, 0x1, RZ, 0xc0, !PT ;  /* 0x000000010d097812 */ /* 0x000fe400078ec0ff */
[C---:B-----5:R-:W-:Y:S02]  /*2730*/  PRMT R11, R12.reuse, 0x7632, R11 ;  /* 0x000076320c0b7816 */ /* 0x060fe4000000000b */
[----:B------:R-:W-:Y:S02]  /*2740*/  ISETP.NE.U32.AND P0, PT, R9, 0x1, PT ;  /* 0x000000010900780c */ /* 0x000fe40003f05070 */
[C---:B------:R-:W-:Y:S02]  /*2750*/  PRMT R13, R11.reuse, 0x7732, RZ ;  /* 0x000077320b0d7816 */ /* 0x040fe400000000ff */
[----:B------:R-:W-:Y:S02]  /*2760*/  SEL R9, R11, 0x1, !P0 ;  /* 0x000000010b097807 */ /* 0x000fe40004000000 */
[----:B------:R-:W-:Y:S01]  /*2770*/  PRMT R12, R12, 0xbb32, RZ ;  /* 0x0000bb320c0c7816 */ /* 0x000fe200000000ff */
[----:B------:R-:W-:Y:S01]  /*2780*/  IMAD.MOV.U32 R11, RZ, RZ, R13 ;  /* 0x000000ffff0b7224 */ /* 0x000fe200078e000d */
[----:B------:R-:W-:-:S03]  /*2790*/  PRMT R9, R9, 0x9910, RZ ;  /* 0x0000991009097816 */ /* 0x000fc600000000ff */
[----:B------:R-:W-:Y:S01]  /*27a0*/  IMAD R12, R12, R12, RZ ;  /* 0x0000000c0c0c7224 */ /* 0x000fe200078e02ff */
[----:B------:R-:W-:-:S13]  /*27b0*/  ISETP.GE.U32.AND P0, PT, R11, 0x2, PT ;  /* 0x000000020b00780c */ /* 0x000fda0003f06070 */
[----:B------:R-:W-:Y:S05]  /*27c0*/  @!P0 BRA `(.L_x_51014) ;  /* 0x0000000000408947 */ /* 0x000fea0003800000 */
[----:B------:R-:W-:-:S04]  /*27d0*/  SHF.R.U32.HI R11, RZ, 0x1, R11 ;  /* 0x00000001ff0b7819 */ /* 0x000fc8000001160b */
[----:B------:R-:W-:-:S07]  /*27e0*/  PRMT R14, R11, 0x7610, R14 ;  /* 0x000076100b0e7816 */ /* 0x000fce000000000e */
.L_x_51015:
        /* <DEDUP_REMOVED lines=14> */
.L_x_51014:
[----:B------:R-:W-:Y:S05]  /*28d0*/  BSYNC.RECONVERGENT B1 ;  /* 0x0000000000017941 */ /* 0x000fea0003800200 */
.L_x_51013:
[----:B------:R-:W-:Y:S05]  /*28e0*/  BRA `(.L_x_51016) ;  /* 0x0000000000287947 */ /* 0x000fea0003800000 */
.L_x_51012:
        /* <DEDUP_REMOVED lines=10> */
.L_x_51016:
[----:B------:R-:W-:Y:S05]  /*2990*/  BSYNC.RECONVERGENT B0 ;  /* 0x0000000000007941 */ /* 0x000fea0003800200 */
.L_x_51011:
[----:B-----5:R-:W-:Y:S01]  /*29a0*/  PRMT R11, R10, 0x9910, RZ ;  /* 0x000099100a0b7816 */ /* 0x020fe200000000ff */
        /* <DEDUP_REMOVED lines=18> */
.L_x_51021:
        /* <DEDUP_REMOVED lines=14> */
.L_x_51020:
[----:B------:R-:W-:Y:S05]  /*2bb0*/  BSYNC.RECONVERGENT B1 ;  /* 0x0000000000017941 */ /* 0x000fea0003800200 */
.L_x_51019:
[----:B------:R-:W-:Y:S05]  /*2bc0*/  BRA `(.L_x_51022) ;  /* 0x0000000000287947 */ /* 0x000fea0003800000 */
.L_x_51018:
        /* <DEDUP_REMOVED lines=10> */
.L_x_51022:
[----:B------:R-:W-:Y:S05]  /*2c70*/  BSYNC.RECONVERGENT B0 ;  /* 0x0000000000007941 */ /* 0x000fea0003800200 */
.L_x_51017:
        /* <DEDUP_REMOVED lines=10> */
[----:B------:R-:W-:Y:S02]  /*2d20*/  PRMT R10, R8, 0x7632, R10 ;  /* 0x00007632080a7816 */ /* 0x000fe4000000000a */
[----:B------:R-:W-:Y:S02]  /*2d30*/  ISETP.NE.U32.AND P0, PT, R12, 0x1, PT ;  /* 0x000000010c00780c */ /* 0x000fe40003f05070 */
[----:B------:R-:W-:Y:S02]  /*2d40*/  PRMT R12, R10, 0x7732, RZ ;  /* 0x000077320a0c7816 */ /* 0x000fe400000000ff */
[----:B------:R-:W-:Y:S02]  /*2d50*/  PRMT R13, R8, 0xbb32, RZ ;  /* 0x0000bb32080d7816 */ /* 0x000fe400000000ff */
[----:B------:R-:W-:Y:S01]  /*2d60*/  SEL R10, R10, 0x1, !P0 ;  /* 0x000000010a0a7807 */ /* 0x000fe20004000000 */
[----:B------:R-:W-:-:S03]  /*2d70*/  IMAD.MOV.U32 R8, RZ, RZ, R12 ;  /* 0x000000ffff087224 */ /* 0x000fc600078e000c */
[----:B------:R-:W-:Y:S01]  /*2d80*/  PRMT R12, R10, 0x9910, RZ ;  /* 0x000099100a0c7816 */ /* 0x000fe200000000ff */
[----:B------:R-:W-:Y:S01]  /*2d90*/  IMAD.MOV.U32 R10, RZ, RZ, R13 ;  /* 0x000000ffff0a7224 */ /* 0x000fe200078e000d */
[----:B------:R-:W-:-:S03]  /*2da0*/  ISETP.GE.U32.AND P0, PT, R8, 0x2, PT ;  /* 0x000000020800780c */ /* 0x000fc60003f06070 */
[----:B------:R-:W-:-:S10]  /*2db0*/  IMAD R10, R10, R10, RZ ;  /* 0x0000000a0a0a7224 */ /* 0x000fd400078e02ff */
[----:B------:R-:W-:Y:S05]  /*2dc0*/  @!P0 BRA `(.L_x_51026) ;  /* 0x0000000000508947 */ /* 0x000fea0003800000 */
[----:B------:R-:W-:-:S04]  /*2dd0*/  SHF.R.U32.HI R8, RZ, 0x1, R8 ;  /* 0x00000001ff087819 */ /* 0x000fc80000011608 */
[----:B------:R-:W-:-:S07]  /*2de0*/  PRMT R13, R8, 0x7610, R13 ;  /* 0x00007610080d7816 */ /* 0x000fce000000000d */
.L_x_51027:
[C---:B------:R-:W-:Y:S02]  /*2df0*/  LOP3.LUT R8, R13.reuse, 0x1, RZ, 0xc0, !PT ;  /* 0x000000010d087812 */ /* 0x040fe400078ec0ff */
[----:B------:R-:W-:Y:S02]  /*2e00*/  PRMT R15, R10, 0x9910, RZ ;  /* 0x000099100a0f7816 */ /* 0x000fe400000000ff */
[----:B------:R-:W-:Y:S02]  /*2e10*/  ISETP.NE.U32.AND P0, PT, R8, 0x1, PT ;  /* 0x000000010800780c */ /* 0x000fe40003f05070 */
[----:B------:R-:W-:Y:S02]  /*2e20*/  PRMT R12, R12, 0x9910, RZ ;  /* 0x000099100c0c7816 */ /* 0x000fe400000000ff */
[----:B------:R-:W-:Y:S02]  /*2e30*/  SEL R8, R10, 0x1, !P0 ;  /* 0x000000010a087807 */ /* 0x000fe40004000000 */
[----:B------:R-:W-:-:S02]  /*2e40*/  LOP3.LUT R10, R13, 0xffff, RZ, 0xc0, !PT ;  /* 0x0000ffff0d0a7812 */ /* 0x000fc400078ec0ff */
[----:B------:R-:W-:Y:S01]  /*2e50*/  PRMT R14, R8, 0x9910, RZ ;  /* 0x00009910080e7816 */ /* 0x000fe200000000ff */
[----:B------:R-:W-:Y:S01]  /*2e60*/  IMAD.MOV.U32 R8, RZ, RZ, R12 ;  /* 0x000000ffff087224 */ /* 0x000fe200078e000c */
[----:B------:R-:W-:Y:S01]  /*2e70*/  ISETP.GE.U32.AND P0, PT, R10, 0x2, PT ;  /* 0x000000020a00780c */ /* 0x000fe20003f06070 */
[----:B------:R-:W-:Y:S01]  /*2e80*/  IMAD.MOV.U32 R12, RZ, RZ, R15 ;  /* 0x000000ffff0c7224 */ /* 0x000fe200078e000f */
[----:B------:R-:W-:Y:S01]  /*2e90*/  SHF.R.U32.HI R10, RZ, 0x1, R10 ;  /* 0x00000001ff0a7819 */ /* 0x000fe2000001160a */
[----:B------:R-:W-:Y:S02]  /*2ea0*/  IMAD.MOV.U32 R13, RZ, RZ, R14 ;  /* 0x000000ffff0d7224 */ /* 0x000fe400078e000e */
[----:B------:R-:W-:Y:S02]  /*2eb0*/  IMAD R12, R12, R12, RZ ;  /* 0x0000000c0c0c7224 */ /* 0x000fe400078e02ff */
[----:B------:R-:W-:Y:S01]  /*2ec0*/  IMAD R8, R8, R13, RZ ;  /* 0x0000000d08087224 */ /* 0x000fe200078e02ff */
[----:B------:R-:W-:-:S02]  /*2ed0*/  PRMT R13, R10, 0x7610, R13 ;  /* 0x000076100a0d7816 */ /* 0x000fc4000000000d */
[----:B------:R-:W-:Y:S02]  /*2ee0*/  PRMT R10, R12, 0x7610, R10 ;  /* 0x000076100c0a7816 */ /* 0x000fe4000000000a */
[----:B------:R-:W-:Y:S01]  /*2ef0*/  PRMT R12, R8, 0x7610, R12 ;  /* 0x00007610080c7816 */ /* 0x000fe2000000000c */
[----:B------:R-:W-:Y:S06]  /*2f00*/  @P0 BRA `(.L_x_51027) ;  /* 0xfffffffc00b80947 */ /* 0x000fec000383ffff */
.L_x_51026:
[----:B------:R-:W-:Y:S05]  /*2f10*/  BSYNC.RECONVERGENT B1 ;  /* 0x0000000000017941 */ /* 0x000fea0003800200 */
.L_x_51025:
[----:B------:R-:W-:Y:S05]  /*2f20*/  BRA `(.L_x_51028) ;  /* 0x0000000000287947 */ /* 0x000fea0003800000 */
.L_x_51024:
        /* <DEDUP_REMOVED lines=10> */
.L_x_51028:
[----:B------:R-:W-:Y:S05]  /*2fd0*/  BSYNC.RECONVERGENT B0 ;  /* 0x0000000000007941 */ /* 0x000fea0003800200 */
.L_x_51023:
[----:B------:R-:W-:Y:S01]  /*2fe0*/  PRMT R8, R7, 0x9910, RZ ;  /* 0x0000991007087816 */ /* 0x000fe200000000ff */
        /* <DEDUP_REMOVED lines=18> */
.L_x_51033:
        /* <DEDUP_REMOVED lines=14> */
.L_x_51032:
[----:B------:R-:W-:Y:S05]  /*31f0*/  BSYNC.RECONVERGENT B1 ;  /* 0x0000000000017941 */ /* 0x000fea0003800200 */
.L_x_51031:
[----:B------:R-:W-:Y:S05]  /*3200*/  BRA `(.L_x_51034) ;  /* 0x0000000000287947 */ /* 0x000fea0003800000 */
.L_x_51030:
        /* <DEDUP_REMOVED lines=10> */
.L_x_51034:
[----:B------:R-:W-:Y:S05]  /*32b0*/  BSYNC.RECONVERGENT B0 ;  /* 0x0000000000007941 */ /* 0x000fea0003800200 */
.L_x_51029:
        /* <DEDUP_REMOVED lines=23> */
.L_x_51039:
        /* <DEDUP_REMOVED lines=18> */
.L_x_51038:
[----:B------:R-:W-:Y:S05]  /*3550*/  BSYNC.RECONVERGENT B1 ;  /* 0x0000000000017941 */ /* 0x000fea0003800200 */
.L_x_51037:
[----:B------:R-:W-:Y:S05]  /*3560*/  BRA `(.L_x_51040) ;  /* 0x0000000000287947 */ /* 0x000fea0003800000 */
.L_x_51036:
        /* <DEDUP_REMOVED lines=10> */
.L_x_51040:
[----:B------:R-:W-:Y:S05]  /*3610*/  BSYNC.RECONVERGENT B0 ;  /* 0x0000000000007941 */ /* 0x000fea0003800200 */
.L_x_51035:
        /* <DEDUP_REMOVED lines=19> */
.L_x_51045:
        /* <DEDUP_REMOVED lines=14> */
.L_x_51044:
[----:B------:R-:W-:Y:S05]  /*3830*/  BSYNC.RECONVERGENT B1 ;  /* 0x0000000000017941 */ /* 0x000fea0003800200 */
.L_x_51043:
[----:B------:R-:W-:Y:S05]  /*3840*/  BRA `(.L_x_51046) ;  /* 0x0000000000287947 */ /* 0x000fea0003800000 */
.L_x_51042:
        /* <DEDUP_REMOVED lines=10> */
.L_x_51046:
[----:B------:R-:W-:Y:S05]  /*38f0*/  BSYNC.RECONVERGENT B0 ;  /* 0x0000000000007941 */ /* 0x000fea0003800200 */
.L_x_51041:
        /* <DEDUP_REMOVED lines=12> */
[C---:B------:R-:W-:Y:S02]  /*39c0*/  PRMT R7, R6.reuse, 0x7732, RZ ;  /* 0x0000773206077816 */ /* 0x040fe400000000ff */
        /* <DEDUP_REMOVED lines=10> */
.L_x_51051:
        /* <DEDUP_REMOVED lines=16> */
.L_x_51050:
[----:B------:R-:W-:Y:S05]  /*3b70*/  BSYNC.RECONVERGENT B1 ;  /* 0x0000000000017941 */ /* 0x000fea0003800200 */
.L_x_51049:
[----:B------:R-:W-:Y:S05]  /*3b80*/  BRA `(.L_x_51052) ;  /* 0x0000000000287947 */ /* 0x000fea0003800000 */
.L_x_51048:
        /* <DEDUP_REMOVED lines=10> */
.L_x_51052:
[----:B------:R-:W-:Y:S05]  /*3c30*/  BSYNC.RECONVERGENT B0 ;  /* 0x0000000000007941 */ /* 0x000fea0003800200 */
.L_x_51047:
        /* <DEDUP_REMOVED lines=12> */
.L_x_51053:
        /* <DEDUP_REMOVED lines=16> */
.L_x_61070:


//--------------------- .text._ZN2at6native29vectorized_elementwise_kernelILi4EZZZNS0_50_GLOBAL__N__2680c7bb_12_PowKernel_cu_7dd49032_317024pow_tensor_tensor_kernelERNS_18TensorIteratorBaseEENKUlvE_clEvENKUlvE3_clEvEUlssE_St5arrayIPcLm3EEEEviT0_T1_ --------------------------
	.section	.text._ZN2at6native29vectorized_elementwise_kernelILi4EZZZNS0_50_GLOBAL__N__2680c7bb_12_PowKernel_cu_7dd49032_317024pow_tensor_tensor_kernelERNS_18TensorIteratorBaseEENKUlvE_clEvENKUlvE3_clEvEUlssE_St5arrayIPcLm3EEEEviT0_T1_,"ax",@progbits
	.align	128
        .global         _ZN2at6native29vectorized_elementwise_kernelILi4EZZZNS0_50_GLOBAL__N__2680c7bb_12_PowKernel_cu_7dd49032_317024pow_tensor_tensor_kernelERNS_18TensorIteratorBaseEENKUlvE_clEvENKUlvE3_clEvEUlssE_St5arrayIPcLm3EEEEviT0_T1_
        .type           _ZN2at6native29vectorized_elementwise_kernelILi4EZZZNS0_50_GLOBAL__N__2680c7bb_12_PowKernel_cu_7dd49032_317024pow_tensor_tensor_kernelERNS_18TensorIteratorBaseEENKUlvE_clEvENKUlvE3_clEvEUlssE_St5arrayIPcLm3EEEEviT0_T1_,@function
        .size           _ZN2at6native29vectorized_elementwise_kernelILi4EZZZNS0_50_GLOBAL__N__2680c7bb_12_PowKernel_cu_7dd49032_317024pow_tensor_tensor_kernelERNS_18TensorIteratorBaseEENKUlvE_clEvENKUlvE3_clEvEUlssE_St5arrayIPcLm3EEEEviT0_T1_,(.L_x_61071 - _ZN2at6native29vectorized_elementwise_kernelILi4EZZZNS0_50_GLOBAL__N__2680c7bb_12_PowKernel_cu_7dd49032_317024pow_tensor_tensor_kernelERNS_18TensorIteratorBaseEENKUlvE_clEvENKUlvE3_clEvEUlssE_St5arrayIPcLm3EEEEviT0_T1_)
        .other          _ZN2at6native29vectorized_elementwise_kernelILi4EZZZNS0_50_GLOBAL__N__2680c7bb_12_PowKernel_cu_7dd49032_317024pow_tensor_tensor_kernelERNS_18TensorIteratorBaseEENKUlvE_clEvENKUlvE3_clEvEUlssE_St5arrayIPcLm3EEEEviT0_T1_,@"STO_CUDA_ENTRY STV_DEFAULT"
_ZN2at6native29vectorized_elementwise_kernelILi4EZZZNS0_50_GLOBAL__N__2680c7bb_12_PowKernel_cu_7dd49032_317024pow_tensor_tensor_kernelERNS_18TensorIteratorBaseEENKUlvE_clEvENKUlvE3_clEvEUlssE_St5arrayIPcLm3EEEEviT0_T1_:
.text._ZN2at6native29vectorized_elementwise_kernelILi4EZZZNS0_50_GLOBAL__N__2680c7bb_12_PowKernel_cu_7dd49032_317024pow_tensor_tensor_kernelERNS_18TensorIteratorBaseEENKUlvE_clEvENKUlvE3_clEvEUlssE_St5arrayIPcLm3EEEEviT0_T1_:
        /* <DEDUP_REMOVED lines=118> */
.L_x_51060:
        /* <DEDUP_REMOVED lines=17> */
.L_x_51059:
[----:B------:R-:W-:Y:S05]  /*0870*/  BSYNC.RECONVERGENT B1 ;  /* 0x0000000000017941 */ /* 0x000fea0003800200 */
.L_x_51058:
[----:B------:R-:W-:Y:S05]  /*0880*/  BRA `(.L_x_51056) ;  /* 0x0000000000287947 */ /* 0x000fea0003800000 */
.L_x_51057:
        /* <DEDUP_REMOVED lines=10> */
.L_x_51056:
[----:B------:R-:W-:Y:S05]  /*0930*/  BSYNC.RECONVERGENT B0 ;  /* 0x0000000000007941 */ /* 0x000fea0003800200 */
.L_x_51055:
        /* <DEDUP_REMOVED lines=22> */
.L_x_51066:
        /* <DEDUP_REMOVED lines=14> */
.L_x_51065:
[----:B------:R-:W-:Y:S05]  /*0b80*/  BSYNC.RECONVERGENT B1 ;  /* 0x0000000000017941 */ /* 0x000fea0003800200 */
.L_x_51064:
[----:B------:R-:W-:Y:S05]  /*0b90*/  BRA `(.L_x_51062) ;  /* 0x0000000000287947 */ /* 0x000fea0003800000 */
.L_x_51063:
        /* <DEDUP_REMOVED lines=10> */
.L_x_51062:
[----:B------:R-:W-:Y:S05]  /*0c40*/  BSYNC.RECONVERGENT B0 ;  /* 0x0000000000007941 */ /* 0x000fea0003800200 */
.L_x_51061:
        /* <DEDUP_REMOVED lines=22> */
.L_x_51072:
        /* <DEDUP_REMOVED lines=14> */
.L_x_51071:
[----:B------:R-:W-:Y:S05]  /*0e90*/  BSYNC.RECONVERGENT B1 ;  /* 0x0000000000017941 */ /* 0x000fea0003800200 */
.L_x_51070:
[----:B------:R-:W-:Y:S05]  /*0ea0*/  BRA `(.L_x_51068) ;  /* 0x0000000000287947 */ /* 0x000fea0003800000 */
.L_x_51069:
        /* <DEDUP_REMOVED lines=10> */
.L_x_51068:
[----:B------:R-:W-:Y:S05]  /*0f50*/  BSYNC.RECONVERGENT B0 ;  /* 0x0000000000007941 */ /* 0x000fea0003800200 */
.L_x_51067:
        /* <DEDUP_REMOVED lines=22> */
.L_x_51078:
        /* <DEDUP_REMOVED lines=14> */
.L_x_51077:
[----:B------:R-:W-:Y:S05]  /*11a0*/  BSYNC.RECONVERGENT B1 ;  /* 0x0000000000017941 */ /* 0x000fea0003800200 */
.L_x_51076:
[----:B------:R-:W-:Y:S05]  /*11b0*/  BRA `(.L_x_51074) ;  /* 0x0000000000287947 */ /* 0x000fea0003800000 */
.L_x_51075:
        /* <DEDUP_REMOVED lines=10> */
.L_x_51074:
[----:B------:R-:W-:Y:S05]  /*1260*/  BSYNC.RECONVERGENT B0 ;  /* 0x0000000000007941 */ /* 0x000fea0003800200 */
.L_x_51073:
        /* <DEDUP_REMOVED lines=22> */
.L_x_51084:
        /* <DEDUP_REMOVED lines=16> */
.L_x_51083:
[----:B------:R-:W-:Y:S05]  /*14d0*/  BSYNC.RECONVERGENT B1 ;  /* 0x0000000000017941 */ /* 0x000fea0003800200 */
.L_x_51082:
[----:B------:R-:W-:Y:S05]  /*14e0*/  BRA `(.L_x_51080) ;  /* 0x0000000000287947 */ /* 0x000fea0003800000 */
.L_x_51081:
        /* <DEDUP_REMOVED lines=10> */
.L_x_51080:
[----:B------:R-:W-:Y:S05]  /*1590*/  BSYNC.RECONVERGENT B0 ;  /* 0x0000000000007941 */ /* 0x000fea0003800200 */
.L_x_51079:
        /* <DEDUP_REMOVED lines=22> */
.L_x_51090:
        /* <DEDUP_REMOVED lines=14> */
.L_x_51089:
[----:B------:R-:W-:Y:S05]  /*17e0*/  BSYNC.RECONVERGENT B1 ;  /* 0x0000000000017941 */ /* 0x000fea0003800200 */
.L_x_51088:
[----:B------:R-:W-:Y:S05]  /*17f0*/  BRA `(.L_x_51086) ;  /* 0x0000000000287947 */ /* 0x000fea0003800000 */
.L_x_51087:
        /* <DEDUP_REMOVED lines=10> */
.L_x_51086:
[----:B------:R-:W-:Y:S05]  /*18a0*/  BSYNC.RECONVERGENT B0 ;  /* 0x0000000000007941 */ /* 0x000fea0003800200 */
.L_x_51085:
        /* <DEDUP_REMOVED lines=22> */
.L_x_51096:
        /* <DEDUP_REMOVED lines=16> */
.L_x_51095:
[----:B------:R-:W-:Y:S05]  /*1b10*/  BSYNC.RECONVERGENT B1 ;  /* 0x0000000000017941 */ /* 0x000fea0003800200 */
.L_x_51094:
[----:B------:R-:W-:Y:S05]  /*1b20*/  BRA `(.L_x_51092) ;  /* 0x0000000000287947 */ /* 0x000fea0003800000 */
.L_x_51093:
        /* <DEDUP_REMOVED lines=10> */
.L_x_51092:
[----:B------:R-:W-:Y:S05]  /*1bd0*/  BSYNC.RECONVERGENT B0 ;  /* 0x0000000000007941 */ /* 0x000fea0003800200 */
.L_x_51091:
        /* <DEDUP_REMOVED lines=22> */
.L_x_51102:
        /* <DEDUP_REMOVED lines=14> */
.L_x_51101:
[----:B------:R-:W-:Y:S05]  /*1e20*/  BSYNC.RECONVERGENT B1 ;  /* 0x0000000000017941 */ /* 0x000fea0003800200 */
.L_x_51100:
[----:B------:R-:W-:Y:S05]  /*1e30*/  BRA `(.L_x_51098) ;  /* 0x0000000000287947 */ /* 0x000fea0003800000 */
.L_x_51099:
        /* <DEDUP_REMOVED lines=10> */
.L_x_51098:
[----:B------:R-:W-:Y:S05]  /*1ee0*/  BSYNC.RECONVERGENT B0 ;  /* 0x0000000000007941 */ /* 0x000fea0003800200 */
.L_x_51097:
        /* <DEDUP_REMOVED lines=16> */
.L_x_51105:
[----:B------:R-:W-:-:S13]  /*1ff0*/  ISETP.GE.U32.AND P0, PT, R6, R5, PT ;  /* 0x000000050600720c */ /* 0x000fda0003f06070 */
[----:B------:R-:W-:Y:S05]  /*2000*/  @P0 BRA `(.L_x_51107) ;  /* 0x0000000000300947 */ /* 0x000fea0003800000 */
[----:B0-----:R-:W0:Y:S01]  /*2010*/  LDC.64 R12, c[0x0][0x390] ;  /* 0x0000e400ff0c7b82 */ /* 0x001e220000000a00 */
[----:B------:R-:W-:Y:S02]  /*2020*/  IMAD.IADD R7, R4, 0x1, R6 ;  /* 0x0000000104077824 */ /* 0x000fe400078e0206 */
[----:B------:R-:W-:Y:S02]  /*2030*/  VIADD R6, R6, 0x80 ;  /* 0x0000008006067836 */ /* 0x000fe40000000000 */
[----:B0-----:R-:W-:-:S05]  /*2040*/  IMAD.WIDE.U32 R12, R7, 0x2, R12 ;  /* 0x00000002070c7825 */ /* 0x001fca00078e000c */
[----:B------:R1:W-:Y:S02]  /*2050*/  STG.E.U16 desc[UR4][R12.64], R9 ;  /* 0x000000090c007986 */ /* 0x0003e4000c101504 */
.L_x_51106:
[----:B------:R-:W-:-:S13]  /*2060*/  ISETP.GE.U32.AND P0, PT, R6, R5, PT ;  /* 0x000000050600720c */ /* 0x000fda0003f06070 */
[----:B------:R-:W-:Y:S05]  /*2070*/  @P0 BRA `(.L_x_51108) ;  /* 0x0000000000300947 */ /* 0x000fea0003800000 */
[----:B-1----:R-:W1:Y:S01]  /*2080*/  LDC.64 R8, c[0x0][0x390] ;  /* 0x0000e400ff087b82 */ /* 0x002e620000000a00 */
[----:B------:R-:W-:Y:S02]  /*2090*/  IMAD.IADD R7, R4, 0x1, R6 ;  /* 0x0000000104077824 */ /* 0x000fe400078e0206 */
[----:B------:R-:W-:Y:S02]  /*20a0*/  VIADD R6, R6, 0x80 ;  /* 0x0000008006067836 */ /* 0x000fe40000000000 */
[----:B-1----:R-:W-:-:S05]  /*20b0*/  IMAD.WIDE.U32 R8, R7, 0x2, R8 ;  /* 0x0000000207087825 */ /* 0x002fca00078e0008 */
[----:B------:R1:W-:Y:S02]  /*20c0*/  STG.E.U16 desc[UR4][R8.64], R10 ;  /* 0x0000000a08007986 */ /* 0x0003e4000c101504 */
.L_x_51107:
[----:B------:R-:W-:-:S13]  /*20d0*/  ISETP.GE.U32.AND P0, PT, R6, R5, PT ;  /* 0x000000050600720c */ /* 0x000fda0003f06070 */
[----:B------:R-:W-:Y:S05]  /*20e0*/  @P0 BRA `(.L_x_51109) ;  /* 0x0000000000340947 */ /* 0x000fea0003800000 */
[----:B-1----:R-:W1:Y:S01]  /*20f0*/  LDC.64 R8, c[0x0][0x390] ;  /* 0x0000e400ff087b82 */ /* 0x002e620000000a00 */
[----:B0-----:R-:W-:Y:S02]  /*2100*/  IMAD.IADD R7, R4, 0x1, R6 ;  /* 0x0000000104077824 */ /* 0x001fe400078e0206 */
[----:B------:R-:W-:Y:S02]  /*2110*/  VIADD R6, R6, 0x80 ;  /* 0x0000008006067836 */ /* 0x000fe40000000000 */
[----:B-1----:R-:W-:-:S05]  /*2120*/  IMAD.WIDE.U32 R8, R7, 0x2, R8 ;  /* 0x0000000207087825 */ /* 0x002fca00078e0008 */
[----:B------:R2:W-:Y:S02]  /*2130*/  STG.E.U16 desc[UR4][R8.64], R11 ;  /* 0x0000000b08007986 */ /* 0x0005e4000c101504 */
.L_x_51108:
        /* <DEDUP_REMOVED lines=8> */
.L_x_51109:
[----:B------:R-:W-:Y:S05]  /*21c0*/  BSYNC.RELIABLE B1 ;  /* 0x0000000000017941 */ /* 0x000fea0003800100 */
.L_x_51104:
[----:B------:R-:W-:-:S13]  /*21d0*/  ISETP.GE.U32.AND P0, PT, R6, R5, PT ;  /* 0x000000050600720c */ /* 0x000fda0003f06070 */
[----:B-12---:R-:W1:Y:S01]  /*21e0*/  @!P0 LDC.64 R8, c[0x0][0x390] ;  /* 0x0000e400ff088b82 */ /* 0x006e620000000a00 */
[----:B0-----:R-:W-:Y:S02]  /*21f0*/  @!P0 IMAD.IADD R7, R4, 0x1, R6 ;  /* 0x0000000104078824 */ /* 0x001fe400078e0206 */
[----:B------:R-:W-:Y:S02]  /*2200*/  @!P0 VIADD R6, R6, 0x80 ;  /* 0x0000008006068836 */ /* 0x000fe40000000000 */
[----:B-1----:R-:W-:-:S05]  /*2210*/  @!P0 IMAD.WIDE.U32 R8, R7, 0x2, R8 ;  /* 0x0000000207088825 */ /* 0x002fca00078e0008 */
[----:B------:R3:W-:Y:S02]  /*2220*/  @!P0 STG.E.U16 desc[UR4][R8.64], R3 ;  /* 0x0000000308008986 */ /* 0x0007e4000c101504 */
.L_x_51110:
[----:B------:R-:W-:Y:S05]  /*2230*/  BSYNC.RECONVERGENT B0 ;  /* 0x0000000000007941 */ /* 0x000fea0003800200 */
.L_x_51103:
        /* <DEDUP_REMOVED lines=8> */
.L_x_51054:
[----:B------:R-:W0:Y:S01]  /*22c0*/  S2R R0, SR_TID.X ;  /* 0x0000000000007919 */ /* 0x000e220000002100 */
[----:B------:R-:W1:Y:S08]  /*22d0*/  LDC.64 R2, c[0x0][0x3a0] ;  /* 0x0000e800ff027b82 */ /* 0x000e700000000a00 */
[----:B------:R-:W2:Y:S01]  /*22e0*/  LDC.64 R8, c[0x0][0x398] ;  /* 0x0000e600ff087b82 */ /* 0x000ea20000000a00 */
[----:B-1----:R-:W-:-:S04]  /*22f0*/  IMAD.WIDE.U32 R2, R4, 0x2, R2 ;  /* 0x0000000204027825 */ /* 0x002fc800078e0002 */
[----:B0-----:R-:W-:-:S05]  /*2300*/  IMAD.WIDE.U32 R14, R0, 0x8, R2 ;  /* 0x00000008000e7825 */ /* 0x001fca00078e0002 */
[----:B------:R-:W3:Y:S01]  /*2310*/  LDG.E.64 R6, desc[UR4][R14.64] ;  /* 0x000000040e067981 */ /* 0x000ee2000c1e1b00 */
[----:B--2---:R-:W-:-:S03]  /*2320*/  IMAD.WIDE.U32 R2, R4, 0x2, R8 ;  /* 0x0000000204027825 */ /* 0x004fc600078e0008 */
[----:B------:R0:W5:Y:S01]  /*2330*/  LDG.E.64 R8, desc[UR4][R14.64+0x400] ;  /* 0x000400040e087981 */ /* 0x000162000c1e1b00 */
[----:B------:R-:W-:-:S05]  /*2340*/  IMAD.WIDE.U32 R12, R0, 0x8, R2 ;  /* 0x00000008000c7825 */ /* 0x000fca00078e0002 */
[----:B------:R0:W5:Y:S04]  /*2350*/  LDG.E.64 R10, desc[UR4][R12.64] ;  /* 0x000000040c0a7981 */ /* 0x000168000c1e1b00 */
[----:B------:R0:W5:Y:S01]  /*2360*/  LDG.E.64 R2, desc[UR4][R12.64+0x400] ;  /* 0x000400040c027981 */ /* 0x000162000c1e1b00 */
        /* <DEDUP_REMOVED lines=19> */
.L_x_51115:
        /* <DEDUP_REMOVED lines=14> */
.L_x_51114:
[----:B------:R-:W-:Y:S05]  /*2580*/  BSYNC.RECONVERGENT B1 ;  /* 0x0000000000017941 */ /* 0x000fea0003800200 */
.L_x_51113:
[----:B------:R-:W-:Y:S05]  /*2590*/  BRA `(.L_x_51116) ;  /* 0x0000000000287947 */ /* 0x000fea0003800000 */
.L_x_51112:
        /* <DEDUP_REMOVED lines=10> */
.L_x_51116:
[----:B------:R-:W-:Y:S05]  /*2640*/  BSYNC.RECONVERGENT B0 ;  /* 0x0000000000007941 */ /* 0x000fea0003800200 */
.L_x_51111:
        /* <DEDUP_REMOVED lines=10> */
[----:B-----5:R-:W-:Y:S02]  /*26f0*/  PRMT R6, R10, 0x7632, R6 ;  /* 0x000076320a067816 */ /* 0x020fe40000000006 */
[----:B------:R-:W-:Y:S02]  /*2700*/  ISETP.NE.U32.AND P0, PT, R12, 0x1, PT ;  /* 0x000000010c00780c */ /* 0x000fe40003f05070 */
[C---:B------:R-:W-:Y:S02]  /*2710*/  PRMT R13, R6.reuse, 0x7732, RZ ;  /* 0x00007732060d7816 */ /* 0x040fe400000000ff */
[----:B------:R-:W-:Y:S02]  /*2720*/  SEL R6, R6, 0x1, !P0 ;  /* 0x0000000106067807 */ /* 0x000fe40004000000 */
[----:B------:R-:W-:-:S02]  /*2730*/  ISETP.GE.U32.AND P0, PT, R13, 0x2, PT ;  /* 0x000000020d00780c */ /* 0x000fc40003f06070 */
[----:B------:R-:W-:Y:S02]  /*2740*/  PRMT R10, R10, 0xbb32, RZ ;  /* 0x0000bb320a0a7816 */ /* 0x000fe400000000ff */
[----:B------:R-:W-:-:S03]  /*2750*/  PRMT R12, R6, 0x9910, RZ ;  /* 0x00009910060c7816 */ /* 0x000fc600000000ff */
[----:B------:R-:W-:-:S06]  /*2760*/  IMAD R10, R10, R10, RZ ;  /* 0x0000000a0a0a7224 */ /* 0x000fcc00078e02ff */
[----:B------:R-:W-:Y:S05]  /*2770*/  @!P0 BRA `(.L_x_51120) ;  /* 0x0000000000508947 */ /* 0x000fea0003800000 */
[----:B------:R-:W-:-:S04]  /*2780*/  SHF.R.U32.HI R6, RZ, 0x1, R13 ;  /* 0x00000001ff067819 */ /* 0x000fc8000001160d */
[----:B------:R-:W-:-:S07]  /*2790*/  PRMT R13, R6, 0x7610, R13 ;  /* 0x00007610060d7816 */ /* 0x000fce000000000d */
.L_x_51121:
        /* <DEDUP_REMOVED lines=18> */
.L_x_51120:
[----:B------:R-:W-:Y:S05]  /*28c0*/  BSYNC.RECONVERGENT B1 ;  /* 0x0000000000017941 */ /* 0x000fea0003800200 */
.L_x_51119:
[----:B------:R-:W-:Y:S05]  /*28d0*/  BRA `(.L_x_51122) ;  /* 0x0000000000287947 */ /* 0x000fea0003800000 */
.L_x_51118:
        /* <DEDUP_REMOVED lines=10> */
.L_x_51122:
[----:B------:R-:W-:Y:S05]  /*2980*/  BSYNC.RECONVERGENT B0 ;  /* 0x0000000000007941 */ /* 0x000fea0003800200 */
.L_x_51117:
        /* <DEDUP_REMOVED lines=9> */
[----:B-----5:R-:W-:Y:S02]  /*2a20*/  LOP3.LUT R10, R7, 0xffff, RZ, 0xc0, !PT ;  /* 0x0000ffff070a7812 */ /* 0x020fe400078ec0ff */
        /* <DEDUP_REMOVED lines=9> */
.L_x_51127:
        /* <DEDUP_REMOVED lines=14> */
.L_x_51126:
[----:B------:R-:W-:Y:S05]  /*2ba0*/  BSYNC.RECONVERGENT B1 ;  /* 0x0000000000017941 */ /* 0x000fea0003800200 */
.L_x_51125:
[----:B------:R-:W-:Y:S05]  /*2bb0*/  BRA `(.L_x_51128) ;  /* 0x0000000000287947 */ /* 0x000fea0003800000 */
.L_x_51124:
        /* <DEDUP_REMOVED lines=10> */
.L_x_51128:
[----:B------:R-:W-:Y:S05]  /*2c60*/  BSYNC.RECONVERGENT B0 ;  /* 0x0000000000007941 */ /* 0x000fea0003800200 */
.L_x_51123:
[C---:B-----5:R-:W-:Y:S01]  /*2c70*/  PRMT R10, R7.reuse, 0xbb32, RZ ;  /* 0x0000bb32070a7816 */ /* 0x060fe200000000ff */
        /* <DEDUP_REMOVED lines=14> */
[----:B------:R-:W-:-:S02]  /*2d60*/  IMAD.MOV.U32 R11, RZ, RZ, R10 ;  /* 0x000000ffff0b7224 */ /* 0x000fc400078e000a */
[----:B------:R-:W-:Y:S01]  /*2d70*/  IMAD.MOV.U32 R10, RZ, RZ, R14 ;  /* 0x000000ffff0a7224 */ /* 0x000fe200078e000e */
[----:B------:R-:W-:Y:S02]  /*2d80*/  PRMT R13, R7, 0x9910, RZ ;  /* 0x00009910070d7816 */ /* 0x000fe400000000ff */
[----:B------:R-:W-:Y:S01]  /*2d90*/  ISETP.GE.U32.AND P0, PT, R11, 0x2, PT ;  /* 0x000000020b00780c */ /* 0x000fe20003f06070 */
[----:B------:R-:W-:-:S12]  /*2da0*/  IMAD R10, R10, R10, RZ ;  /* 0x0000000a0a0a7224 */ /* 0x000fd800078e02ff */
[----:B------:R-:W-:Y:S05]  /*2db0*/  @!P0 BRA `(.L_x_51132) ;  /* 0x0000000000488947 */ /* 0x000fea0003800000 */
[----:B------:R-:W-:-:S04]  /*2dc0*/  SHF.R.U32.HI R7, RZ, 0x1, R11 ;  /* 0x00000001ff077819 */ /* 0x000fc8000001160b */
[----:B------:R-:W-:-:S07]  /*2dd0*/  PRMT R11, R7, 0x7610, R11 ;  /* 0x00007610070b7816 */ /* 0x000fce000000000b */
.L_x_51133:
        /* <DEDUP_REMOVED lines=16> */
.L_x_51132:
[----:B------:R-:W-:Y:S05]  /*2ee0*/  BSYNC.RECONVERGENT B1 ;  /* 0x0000000000017941 */ /* 0x000fea0003800200 */
.L_x_51131:
[----:B------:R-:W-:Y:S05]  /*2ef0*/  BRA `(.L_x_51134) ;  /* 0x0000000000287947 */ /* 0x000fea0003800000 */
.L_x_51130:
        /* <DEDUP_REMOVED lines=10> */
.L_x_51134:
[----:B------:R-:W-:Y:S05]  /*2fa0*/  BSYNC.RECONVERGENT B0 ;  /* 0x0000000000007941 */ /* 0x000fea0003800200 */
.L_x_51129:
        /* <DEDUP_REMOVED lines=19> */
.L_x_51139:
        /* <DEDUP_REMOVED lines=14> */
.L_x_51138:
[----:B------:R-:W-:Y:S05]  /*31c0*/  BSYNC.RECONVERGENT B1 ;  /* 0x0000000000017941 */ /* 0x000fea0003800200 */
.L_x_51137:
[----:B------:R-:W-:Y:S05]  /*31d0*/  BRA `(.L_x_51140) ;  /* 0x0000000000287947 */ /* 0x000fea0003800000 */
.L_x_51136:
        /* <DEDUP_REMOVED lines=10> */
.L_x_51140:
[----:B------:R-:W-:Y:S05]  /*3280*/  BSYNC.RECONVERGENT B0 ;  /* 0x0000000000007941 */ /* 0x000fea0003800200 */
.L_x_51135:
        /* <DEDUP_REMOVED lines=23> */
.L_x_51145:
        /* <DEDUP_REMOVED lines=18> */
.L_x_51144:
[----:B------:R-:W-:Y:S05]  /*3520*/  BSYNC.RECONVERGENT B1 ;  /* 0x0000000000017941 */ /* 0x000fea0003800200 */
.L_x_51143:
[----:B------:R-:W-:Y:S05]  /*3530*/  BRA `(.L_x_51146) ;  /* 0x0000000000287947 */ /* 0x000fea0003800000 */
.L_x_51142:
        /* <DEDUP_REMOVED lines=10> */
.L_x_51146:
[----:B------:R-:W-:Y:S05]  /*35e0*/  BSYNC.RECONVERGENT B0 ;  /* 0x0000000000007941 */ /* 0x000fea0003800200 */
.L_x_51141:
        /* <DEDUP_REMOVED lines=19> */
.L_x_51151:
        /* <DEDUP_REMOVED lines=14> */
.L_x_51150:
[----:B------:R-:W-:Y:S05]  /*3800*/  BSYNC.RECONVERGENT B1 ;  /* 0x0000000000017941 */ /* 0x000fea0003800200 */
.L_x_51149:
[----:B------:R-:W-:Y:S05]  /*3810*/  BRA `(.L_x_51152) ;  /* 0x0000000000287947 */ /* 0x000fea0003800000 */
.L_x_51148:
        /* <DEDUP_REMOVED lines=10> */
.L_x_51152:
[----:B------:R-:W-:Y:S05]  /*38c0*/  BSYNC.RECONVERGENT B0 ;  /* 0x0000000000007941 */ /* 0x000fea0003800200 */
.L_x_51147:
        /* <DEDUP_REMOVED lines=13> */
[C---:B------:R-:W-:Y:S02]  /*39a0*/  SEL R8, R3.reuse, 0x1, !P0 ;  /* 0x0000000103087807 */ /* 0x040fe40004000000 */
[----:B------:R-:W-:Y:S01]  /*39b0*/  PRMT R14, R3, 0xbb32, RZ ;  /* 0x0000bb32030e7816 */ /* 0x000fe200000000ff */
[----:B------:R-:W-:Y:S01]  /*39c0*/  IMAD.MOV.U32 R3, RZ, RZ, R9 ;  /* 0x000000ffff037224 */ /* 0x000fe200078e0009 */
[----:B------:R-:W-:-:S03]  /*39d0*/  PRMT R11, R8, 0x9910, RZ ;  /* 0x00009910080b7816 */ /* 0x000fc600000000ff */
[----:B------:R-:W-:Y:S01]  /*39e0*/  IMAD.MOV.U32 R8, RZ, RZ, R14 ;  /* 0x000000ffff087224 */ /* 0x000fe200078e000e */
[----:B------:R-:W-:-:S03]  /*39f0*/  ISETP.GE.U32.AND P0, PT, R3, 0x2, PT ;  /* 0x000000020300780c */ /* 0x000fc60003f06070 */
[----:B------:R-:W-:-:S10]  /*3a00*/  IMAD R8, R8, R8, RZ ;  /* 0x0000000808087224 */ /* 0x000fd400078e02ff */
[----:B------:R-:W-:Y:S05]  /*3a10*/  @!P0 BRA `(.L_x_51156) ;  /* 0x0000000000488947 */ /* 0x000fea0003800000 */
[----:B------:R-:W-:-:S04]  /*3a20*/  SHF.R.U32.HI R3, RZ, 0x1, R3 ;  /* 0x00000001ff037819 */ /* 0x000fc80000011603 */
[----:B------:R-:W-:-:S07]  /*3a30*/  PRMT R9, R3, 0x7610, R9 ;  /* 0x0000761003097816 */ /* 0x000fce0000000009 */
.L_x_51157:
        /* <DEDUP_REMOVED lines=16> */
.L_x_51156:
[----:B------:R-:W-:Y:S05]  /*3b40*/  BSYNC.RECONVERGENT B1 ;  /* 0x0000000000017941 */ /* 0x000fea0003800200 */
.L_x_51155:
[----:B------:R-:W-:Y:S05]  /*3b50*/  BRA `(.L_x_51158) ;  /* 0x0000000000287947 */ /* 0x000fea0003800000 */
.L_x_51154:
        /* <DEDUP_REMOVED lines=10> */
.L_x_51158:
[----:B------:R-:W-:Y:S05]  /*3c00*/  BSYNC.RECONVERGENT B0 ;  /* 0x0000000000007941 */ /* 0x000fea0003800200 */
.L_x_51153:
        /* <DEDUP_REMOVED lines=10> */
.L_x_51159:
        /* <DEDUP_REMOVED lines=13> */
.L_x_61071:


//--------------------- .text._ZN2at6native29vectorized_elementwise_kernelILi8EZZZNS0_50_GLOBAL__N__2680c7bb_12_PowKernel_cu_7dd49032_317024pow_tensor_tensor_kernelERNS_18TensorIteratorBaseEENKUlvE_clEvENKUlvE3_clEvEUlssE_St5arrayIPcLm3EEEEviT0_T1_ --------------------------
	.section	.text._ZN2at6native29vectorized_elementwise_kernelILi8EZZZNS0_50_GLOBAL__N__2680c7bb_12_PowKernel_cu_7dd49032_317024pow_tensor_tensor_kernelERNS_18TensorIteratorBaseEENKUlvE_clEvENKUlvE3_clEvEUlssE_St5arrayIPcLm3EEEEviT0_T1_,"ax",@progbits
	.align	128
        .global         _ZN2at6native29vectorized_elementwise_kernelILi8EZZZNS0_50_GLOBAL__N__2680c7bb_12_PowKernel_cu_7dd49032_317024pow_tensor_tensor_kernelERNS_18TensorIteratorBaseEENKUlvE_clEvENKUlvE3_clEvEUlssE_St5arrayIPcLm3EEEEviT0_T1_
        .type           _ZN2at6native29vectorized_elementwise_kernelILi8EZZZNS0_50_GLOBAL__N__2680c7bb_12_PowKernel_cu_7dd49032_317024pow_tensor_tensor_kernelERNS_18TensorIteratorBaseEENKUlvE_clEvENKUlvE3_clEvEUlssE_St5arrayIPcLm3EEEEviT0_T1_,@function
        .size           _ZN2at6native29vectorized_elementwise_kernelILi8EZZZNS0_50_GLOBAL__N__2680c7bb_12_PowKernel_cu_7dd49032_317024pow_tensor_tensor_kernelERNS_18TensorIteratorBaseEENKUlvE_clEvENKUlvE3_clEvEUlssE_St5arrayIPcLm3EEEEviT0_T1_,(.L_x_61072 - _ZN2at6native29vectorized_elementwise_kernelILi8EZZZNS0_50_GLOBAL__N__2680c7bb_12_PowKernel_cu_7dd49032_317024pow_tensor_tensor_kernelERNS_18TensorIteratorBaseEENKUlvE_clEvENKUlvE3_clEvEUlssE_St5arrayIPcLm3EEEEviT0_T1_)
        .other          _ZN2at6native29vectorized_elementwise_kernelILi8EZZZNS0_50_GLOBAL__N__2680c7bb_12_PowKernel_cu_7dd49032_317024pow_tensor_tensor_kernelERNS_18TensorIteratorBaseEENKUlvE_clEvENKUlvE3_clEvEUlssE_St5arrayIPcLm3EEEEviT0_T1_,@"STO_CUDA_ENTRY STV_DEFAULT"
_ZN2at6native29vectorized_elementwise_kernelILi8EZZZNS0_50_GLOBAL__N__2680c7bb_12_PowKernel_cu_7dd49032_317024pow_tensor_tensor_kernelERNS_18TensorIteratorBaseEENKUlvE_clEvENKUlvE3_clEvEUlssE_St5arrayIPcLm3EEEEviT0_T1_:
.text._ZN2at6native29vectorized_elementwise_kernelILi8EZZZNS0_50_GLOBAL__N__2680c7bb_12_PowKernel_cu_7dd49032_317024pow_tensor_tensor_kernelERNS_18TensorIteratorBaseEENKUlvE_clEvENKUlvE3_clEvEUlssE_St5arrayIPcLm3EEEEviT0_T1_:
[----:B------:R-:W-:Y:S01]  /*0000*/  LDC R1, c[0x0][0x37c] ;  /* 0x0000df00ff017b82 */ /* 0x000fe20000000800 */
[----:B------:R-:W-:Y:S05]  /*0010*/  EXIT ;  /* 0x000000000000794d */ /* 0x000fea0003800000 */
.L_x_51160:
        /* <DEDUP_REMOVED lines=14> */
.L_x_61072:


//--------------------- .text._ZN2at6native18elementwise_kernelILi128ELi4EZNS0_15gpu_kernel_implIZNS0_50_GLOBAL__N__2680c7bb_12_PowKernel_cu_7dd49032_317022pow_scalar_tensor_implIsEEvRNS_18TensorIteratorBaseET_EUlsE_EEvS6_RKS7_EUliE_EEviT1_ --------------------------
	.section	.text._ZN2at6native18elementwise_kernelILi128ELi4EZNS0_15gpu_kernel_implIZNS0_50_GLOBAL__N__2680c7bb_12_PowKernel_cu_7dd49032_317022pow_scalar_tensor_implIsEEvRNS_18TensorIteratorBaseET_EUlsE_EEvS6_RKS7_EUliE_EEviT1_,"ax",@progbits
	.align	128
        .global         _ZN2at6native18elementwise_kernelILi128ELi4EZNS0_15gpu_kernel_implIZNS0_50_GLOBAL__N__2680c7bb_12_PowKernel_cu_7dd49032_317022pow_scalar_tensor_implIsEEvRNS_18TensorIteratorBaseET_EUlsE_EEvS6_RKS7_EUliE_EEviT1_
        .type           _ZN2at6native18elementwise_kernelILi128ELi4EZNS0_15gpu_kernel_implIZNS0_50_GLOBAL__N__2680c7bb_12_PowKernel_cu_7dd49032_317022pow_scalar_tensor_implIsEEvRNS_18TensorIteratorBaseET_EUlsE_EEvS6_RKS7_EUliE_EEviT1_,@function
        .size           _ZN2at6native18elementwise_kernelILi128ELi4EZNS0_15gpu_kernel_implIZNS0_50_GLOBAL__N__2680c7bb_12_PowKernel_cu_7dd49032_317022pow_scalar_tensor_implIsEEvRNS_18TensorIteratorBaseET_EUlsE_EEvS6_RKS7_EUliE_EEviT1_,(.L_x_61073 - _ZN2at6native18elementwise_kernelILi128ELi4EZNS0_15gpu_kernel_implIZNS0_50_GLOBAL__N__2680c7bb_12_PowKernel_cu_7dd49032_317022pow_scalar_tensor_implIsEEvRNS_18TensorIteratorBaseET_EUlsE_EEvS6_RKS7_EUliE_EEviT1_)
        .other          _ZN2at6native18elementwise_kernelILi128ELi4EZNS0_15gpu_kernel_implIZNS0_50_GLOBAL__N__2680c7bb_12_PowKernel_cu_7dd49032_317022pow_scalar_tensor_implIsEEvRNS_18TensorIteratorBaseET_EUlsE_EEvS6_RKS7_EUliE_EEviT1_,@"STO_CUDA_ENTRY STV_DEFAULT"
_ZN2at6native18elementwise_kernelILi128ELi4EZNS0_15gpu_kernel_implIZNS0_50_GLOBAL__N__2680c7bb_12_PowKernel_cu_7dd49032_317022pow_scalar_tensor_implIsEEvRNS_18TensorIteratorBaseET_EUlsE_EEvS6_RKS7_EUliE_EEviT1_:
.text._ZN2at6native18elementwise_kernelILi128ELi4EZNS0_15gpu_kernel_implIZNS0_50_GLOBAL__N__2680c7bb_12_PowKernel_cu_7dd49032_317022pow_scalar_tensor_implIsEEvRNS_18TensorIteratorBaseET_EUlsE_EEvS6_RKS7_EUliE_EEviT1_:
        /* <DEDUP_REMOVED lines=319> */
.L_x_51163:
        /* <DEDUP_REMOVED lines=16> */
.L_x_51167:
[----:B------:R0:W5:Y:S01]  /*14f0*/  LDG.E.U8 R0, desc[UR36][R2.64] ;  /* 0x0000002402007981 */ /* 0x000162000c1e1100 */
[----:B------:R-:W-:Y:S05]  /*1500*/  BRA `(.L_x_51169) ;  /* 0x0000000c004c7947 */ /* 0x000fea0003800000 */
.L_x_51166:
        /* <DEDUP_REMOVED lines=8> */
.L_x_51171:
[----:B------:R0:W5:Y:S01]  /*1590*/  LDG.E.U16 R0, desc[UR36][R2.64] ;  /* 0x0000002402007981 */ /* 0x000162000c1e1500 */
[----:B------:R-:W-:Y:S05]  /*15a0*/  BRA `(.L_x_51169) ;  /* 0x0000000c00247947 */ /* 0x000fea0003800000 */
.L_x_51170:
[----:B------:R0:W5:Y:S01]  /*15b0*/  LDG.E.U16 R0, desc[UR36][R2.64] ;  /* 0x0000002402007981 */ /* 0x000162000c1e1500 */
[----:B------:R-:W-:Y:S05]  /*15c0*/  BRA `(.L_x_51169) ;  /* 0x0000000c001c7947 */ /* 0x000fea0003800000 */
.L_x_51165:
        /* <DEDUP_REMOVED lines=9> */
.L_x_51173:
[----:B------:R-:W2:Y:S02]  /*1660*/  LDG.E.U16 R4, desc[UR36][R2.64] ;  /* 0x0000002402047981 */ /* 0x000ea4000c1e1500 */
[----:B--2---:R-:W-:-:S06]  /*1670*/  HADD2.F32 R4, -RZ, R4.H0_H0 ;  /* 0x20000004ff047230 */ /* 0x004fcc0000004100 */
[----:B------:R-:W0:Y:S02]  /*1680*/  F2I.FTZ.TRUNC.NTZ R4, R4 ;  /* 0x0000000400047305 */ /* 0x000e24000021f100 */
[----:B0-----:R-:W-:Y:S01]  /*1690*/  PRMT R0, R4, 0x7610, R0 ;  /* 0x0000761004007816 */ /* 0x001fe20000000000 */
[----:B------:R-:W-:Y:S06]  /*16a0*/  BRA `(.L_x_51169) ;  /* 0x0000000800e47947 */ /* 0x000fec0003800000 */
.L_x_51172:
        /* <DEDUP_REMOVED lines=9> */
.L_x_51175:
[----:B------:R-:W2:Y:S02]  /*1740*/  LDG.E.U16 R2, desc[UR36][R2.64] ;  /* 0x0000002402027981 */ /* 0x000ea4000c1e1500 */
[----:B--2---:R-:W-:-:S06]  /*1750*/  HADD2.F32 R4, -RZ, R2.H0_H0 ;  /* 0x20000002ff047230 */ /* 0x004fcc0000004100 */
[----:B------:R-:W0:Y:S02]  /*1760*/  F2I.FTZ.TRUNC.NTZ R4, R4 ;  /* 0x0000000400047305 */ /* 0x000e24000021f100 */
[----:B0-----:R-:W-:Y:S01]  /*1770*/  PRMT R0, R4, 0x7610, R0 ;  /* 0x0000761004007816 */ /* 0x001fe20000000000 */
[----:B------:R-:W-:Y:S06]  /*1780*/  BRA `(.L_x_51169) ;  /* 0x0000000800ac7947 */ /* 0x000fec0003800000 */
.L_x_51174:
[----:B------:R-:W2:Y:S02]  /*1790*/  LDG.E.64 R2, desc[UR36][R2.64] ;  /* 0x0000002402027981 */ /* 0x000ea4000c1e1b00 */
[----:B--2---:R0:W1:Y:S02]  /*17a0*/  F2I.F64.TRUNC R0, R2 ;  /* 0x0000000200007311 */ /* 0x004064000030d100 */
[----:B01----:R-:W-:Y:S05]  /*17b0*/  BRA `(.L_x_51169) ;  /* 0x0000000800a07947 */ /* 0x003fea0003800000 */
.L_x_51164:
        /* <DEDUP_REMOVED lines=12> */
.L_x_51178:
[----:B------:R-:W2:Y:S02]  /*1880*/  LDG.E.64 R2, desc[UR36][R2.64] ;  /* 0x0000002402027981 */ /* 0x000ea4000c1e1b00 */
[----:B--2---:R3:W4:Y:S02]  /*1890*/  F2I.F64.TRUNC R0, R2 ;  /* 0x0000000200007311 */ /* 0x004724000030d100 */
[----:B---34-:R-:W-:Y:S05]  /*18a0*/  BRA `(.L_x_51169) ;  /* 0x0000000800647947 */ /* 0x018fea0003800000 */
.L_x_51177:
        /* <DEDUP_REMOVED lines=27> */
.L_x_51180:
        /* <DEDUP_REMOVED lines=14> */
.L_x_51179:
[----:B------:R-:W2:Y:S02]  /*1b40*/  LDG.E.U16 R4, desc[UR36][R2.64] ;  /* 0x0000002402047981 */ /* 0x000ea4000c1e1500 */
[----:B--2---:R-:W-:-:S06]  /*1b50*/  IMAD.U32 R4, R4, 0x10000, RZ ;  /* 0x0001000004047824 */ /* 0x004fcc00078e00ff */
[----:B------:R-:W0:Y:S02]  /*1b60*/  F2I.FTZ.TRUNC.NTZ R4, R4 ;  /* 0x0000000400047305 */ /* 0x000e24000021f100 */
[----:B0-----:R-:W-:Y:S01]  /*1b70*/  PRMT R0, R4, 0x7610, R0 ;  /* 0x0000761004007816 */ /* 0x001fe20000000000 */
[----:B------:R-:W-:Y:S06]  /*1b80*/  BRA `(.L_x_51169) ;  /* 0x0000000400ac7947 */ /* 0x000fec0003800000 */
.L_x_51176:
        /* <DEDUP_REMOVED lines=10> */
.L_x_51183:
        /* <DEDUP_REMOVED lines=21> */
.L_x_51187:
[----:B------:R-:W-:Y:S05]  /*1d80*/  BSYNC.RECONVERGENT B1 ;  /* 0x0000000000017941 */ /* 0x000fea0003800200 */
.L_x_51186:
[----:B------:R-:W-:Y:S01]  /*1d90*/  IMAD.SHL.U32 R0, R0, 0x100000, RZ ;  /* 0x0010000000007824 */ /* 0x000fe200078e00ff */
[----:B------:R-:W-:-:S04]  /*1da0*/  LEA R2, R2, 0x3b800000, 0x17 ;  /* 0x3b80000002027811 */ /* 0x000fc800078eb8ff */
[----:B------:R-:W-:-:S07]  /*1db0*/  LOP3.LUT R4, R2, R0, R7, 0xfe, !PT ;  /* 0x0000000002047212 */ /* 0x000fce00078efe07 */
.L_x_51185:
[----:B------:R-:W-:Y:S05]  /*1dc0*/  BSYNC.RECONVERGENT B0 ;  /* 0x0000000000007941 */ /* 0x000fea0003800200 */
.L_x_51184:
[----:B------:R-:W0:Y:S02]  /*1dd0*/  F2I.FTZ.TRUNC.NTZ R4, R4 ;  /* 0x0000000400047305 */ /* 0x000e24000021f100 */
[----:B0-----:R-:W-:Y:S01]  /*1de0*/  PRMT R0, R4, 0x7610, R0 ;  /* 0x0000761004007816 */ /* 0x001fe20000000000 */
[----:B------:R-:W-:Y:S06]  /*1df0*/  BRA `(.L_x_51169) ;  /* 0x0000000400107947 */ /* 0x000fec0003800000 */
.L_x_51182:
        /* <DEDUP_REMOVED lines=21> */
.L_x_51191:
[----:B------:R-:W-:Y:S05]  /*1f50*/  BSYNC.RECONVERGENT B1 ;  /* 0x0000000000017941 */ /* 0x000fea0003800200 */
.L_x_51190:
[----:B------:R-:W-:Y:S01]  /*1f60*/  IMAD.SHL.U32 R0, R0, 0x200000, RZ ;  /* 0x0020000000007824 */ /* 0x000fe200078e00ff */
[----:B------:R-:W-:-:S04]  /*1f70*/  LEA R2, R2, 0x37800000, 0x17 ;  /* 0x3780000002027811 */ /* 0x000fc800078eb8ff */
[----:B------:R-:W-:-:S07]  /*1f80*/  LOP3.LUT R4, R2, R0, R7, 0xfe, !PT ;  /* 0x0000000002047212 */ /* 0x000fce00078efe07 */
.L_x_51189:
[----:B------:R-:W-:Y:S05]  /*1f90*/  BSYNC.RECONVERGENT B0 ;  /* 0x0000000000007941 */ /* 0x000fea0003800200 */
.L_x_51188:
[----:B------:R-:W0:Y:S02]  /*1fa0*/  F2I.FTZ.TRUNC.NTZ R4, R4 ;  /* 0x0000000400047305 */ /* 0x000e24000021f100 */
[----:B0-----:R-:W-:Y:S01]  /*1fb0*/  PRMT R0, R4, 0x7610, R0 ;  /* 0x0000761004007816 */ /* 0x001fe20000000000 */
[----:B------:R-:W-:Y:S06]  /*1fc0*/  BRA `(.L_x_51169) ;  /* 0x00000000009c7947 */ /* 0x000fec0003800000 */
.L_x_51181:
[----:B------:R-:W-:-:S09]  /*1fd0*/  UISETP.NE.AND UP0, UPT, UR4, 0x1c, UPT ;  /* 0x0000001c0400788c */ /* 0x000fd2000bf05270 */
[----:B------:R-:W-:Y:S05]  /*1fe0*/  BRA.U !UP0, `(.L_x_51192) ;  /* 0x0000000108907547 */ /* 0x000fea000b800000 */
[----:B------:R-:W-:-:S09]  /*1ff0*/  UISETP.NE.AND UP0, UPT, UR4, 0x1d, UPT ;  /* 0x0000001d0400788c */ /* 0x000fd2000bf05270 */
[----:B------:R-:W-:Y:S05]  /*2000*/  BRA.U !UP0, `(.L_x_51193) ;  /* 0x0000000108807547 */ /* 0x000fea000b800000 */
[----:B------:R-:W-:-:S09]  /*2010*/  UISETP.NE.AND UP0, UPT, UR4, 0x2c, UPT ;  /* 0x0000002c0400788c */ /* 0x000fd2000bf05270 */
[----:B------:R-:W-:Y:S05]  /*2020*/  BRA.U !UP0, `(.L_x_51194) ;  /* 0x0000000108487547 */ /* 0x000fea000b800000 */
.L_x_51168:
        /* <DEDUP_REMOVED lines=16> */
.L_x_51195:
[----:B------:R-:W-:Y:S01]  /*2130*/  PRMT R0, RZ, 0x7610, R0 ;  /* 0x00007610ff007816 */ /* 0x000fe20000000000 */
[----:B------:R-:W-:Y:S06]  /*2140*/  BRA `(.L_x_51169) ;  /* 0x00000000003c7947 */ /* 0x000fec0003800000 */
.L_x_51194:
        /* <DEDUP_REMOVED lines=8> */
.L_x_51197:
[----:B------:R-:W-:Y:S05]  /*21d0*/  BSYNC.RECONVERGENT B0 ;  /* 0x0000000000007941 */ /* 0x000fea0003800200 */
.L_x_51196:
[----:B------:R-:W0:Y:S02]  /*21e0*/  F2I.FTZ.TRUNC.NTZ R4, R4 ;  /* 0x0000000400047305 */ /* 0x000e24000021f100 */
[----:B0-----:R-:W-:Y:S01]  /*21f0*/  PRMT R0, R4, 0x7610, R0 ;  /* 0x0000761004007816 */ /* 0x001fe20000000000 */
[----:B------:R-:W-:Y:S06]  /*2200*/  BRA `(.L_x_51169) ;  /* 0x00000000000c7947 */ /* 0x000fec0003800000 */
.L_x_51193:
[----:B------:R2:W5:Y:S01]  /*2210*/  LDG.E.U16 R0, desc[UR36][R2.64] ;  /* 0x0000002402007981 */ /* 0x000562000c1e1500 */
[----:B------:R-:W-:Y:S05]  /*2220*/  BRA `(.L_x_51169) ;  /* 0x0000000000047947 */ /* 0x000fea0003800000 */
.L_x_51192:
[----:B------:R1:W5:Y:S02]  /*2230*/  LDG.E.U16 R0, desc[UR36][R2.64] ;  /* 0x0000002402007981 */ /* 0x000364000c1e1500 */
.L_x_51169:
        /* <DEDUP_REMOVED lines=8> */
[----:B------:R-:W0:Y:S01]  /*22c0*/  LDC.U16 R2, c[0x0][0x590] ;  /* 0x00016400ff027b82 */ /* 0x000e220000000400 */
[----:B------:R-:W-:-:S04]  /*22d0*/  LOP3.LUT R3, R0, 0x1, RZ, 0xc0, !PT ;  /* 0x0000000100037812 */ /* 0x000fc800078ec0ff */
[----:B------:R-:W-:Y:S02]  /*22e0*/  ISETP.NE.U32.AND P0, PT, R3, 0x1, PT ;  /* 0x000000010300780c */ /* 0x000fe40003f05070 */
[----:B------:R-:W-:Y:S01]  /*22f0*/  LOP3.LUT R3, R0, 0xffff, RZ, 0xc0, !PT ;  /* 0x0000ffff00037812 */ /* 0x000fe200078ec0ff */
[----:B------:R-:W1:Y:S01]  /*2300*/  LDC.U16 R4, c[0x0][0x590] ;  /* 0x00016400ff047b82 */ /* 0x000e620000000400 */
[----:B0-----:R-:W-:Y:S02]  /*2310*/  SEL R2, R2, 0x1, !P0 ;  /* 0x0000000102027807 */ /* 0x001fe40004000000 */
[----:B------:R-:W-:Y:S02]  /*2320*/  ISETP.GE.U32.AND P0, PT, R3, 0x2, PT ;  /* 0x000000020300780c */ /* 0x000fe40003f06070 */
[----:B------:R-:W-:Y:S02]  /*2330*/  PRMT R5, R2, 0x9910, RZ ;  /* 0x0000991002057816 */ /* 0x000fe400000000ff */
[----:B-1----:R-:W-:-:S05]  /*2340*/  PRMT R0, R4, 0x9910, RZ ;  /* 0x0000991004007816 */ /* 0x002fca00000000ff */
[----:B------:R-:W-:-:S04]  /*2350*/  IMAD R0, R0, R0, RZ ;  /* 0x0000000000007224 */ /* 0x000fc800078e02ff */
[----:B------:R-:W-:Y:S05]  /*2360*/  @!P0 BRA `(.L_x_51201) ;  /* 0x0000000000488947 */ /* 0x000fea0003800000 */
[----:B------:R-:W-:-:S04]  /*2370*/  SHF.R.U32.HI R2, RZ, 0x1, R3 ;  /* 0x00000001ff027819 */ /* 0x000fc80000011603 */
[----:B------:R-:W-:-:S07]  /*2380*/  PRMT R6, R2, 0x7610, R6 ;  /* 0x0000761002067816 */ /* 0x000fce0000000006 */
.L_x_51202:
[----:B------:R-:W-:Y:S02]  /*2390*/  LOP3.LUT R2, R6, 0x1, RZ, 0xc0, !PT ;  /* 0x0000000106027812 */ /* 0x000fe400078ec0ff */
[----:B------:R-:W-:Y:S02]  /*23a0*/  PRMT R5, R5, 0x9910, RZ ;  /* 0x0000991005057816 */ /* 0x000fe400000000ff */
[----:B------:R-:W-:Y:S02]  /*23b0*/  ISETP.NE.U32.AND P0, PT, R2, 0x1, PT ;  /* 0x000000010200780c */ /* 0x000fe40003f05070 */
[C---:B------:R-:W-:Y:S02]  /*23c0*/  PRMT R4, R0.reuse, 0x9910, RZ ;  /* 0x0000991000047816 */ /* 0x040fe400000000ff */
[----:B------:R-:W-:Y:S01]  /*23d0*/  SEL R2, R0, 0x1, !P0 ;  /* 0x0000000100027807 */ /* 0x000fe20004000000 */
[----:B------:R-:W-:Y:S02]  /*23e0*/  IMAD.MOV.U32 R0, RZ, RZ, R5 ;  /* 0x000000ffff007224 */ /* 0x000fe400078e0005 */
[----:B------:R-:W-:Y:S01]  /*23f0*/  IMAD R4, R4, R4, RZ ;  /* 0x0000000404047224 */ /* 0x000fe200078e02ff */
[----:B------:R-:W-:-:S02]  /*2400*/  PRMT R3, R2, 0x9910, RZ ;  /* 0x0000991002037816 */ /* 0x000fc400000000ff */
[----:B------:R-:W-:-:S03]  /*2410*/  LOP3.LUT R2, R6, 0xffff, RZ, 0xc0, !PT ;  /* 0x0000ffff06027812 */ /* 0x000fc600078ec0ff */
[----:B------:R-:W-:Y:S01]  /*2420*/  IMAD R3, R0, R3, RZ ;  /* 0x0000000300037224 */ /* 0x000fe200078e02ff */
[----:B------:R-:W-:Y:S02]  /*2430*/  ISETP.GE.U32.AND P0, PT, R2, 0x2, PT ;  /* 0x000000020200780c */ /* 0x000fe40003f06070 */
[----:B------:R-:W-:Y:S02]  /*2440*/  SHF.R.U32.HI R2, RZ, 0x1, R2 ;  /* 0x00000001ff027819 */ /* 0x000fe40000011602 */
[----:B------:R-:W-:Y:S02]  /*2450*/  PRMT R0, R4, 0x7610, R0 ;  /* 0x0000761004007816 */ /* 0x000fe40000000000 */
[----:B------:R-:W-:Y:S02]  /*2460*/  PRMT R6, R2, 0x7610, R6 ;  /* 0x0000761002067816 */ /* 0x000fe40000000006 */
[----:B------:R-:W-:-:S05]  /*2470*/  PRMT R5, R3, 0x7610, R5 ;  /* 0x0000761003057816 */ /* 0x000fca0000000005 */
[----:B------:R-:W-:Y:S05]  /*2480*/  @P0 BRA `(.L_x_51202) ;  /* 0xfffffffc00c00947 */ /* 0x000fea000383ffff */
.L_x_51201:
[----:B------:R-:W-:Y:S05]  /*2490*/  BSYNC.RECONVERGENT B1 ;  /* 0x0000000000017941 */ /* 0x000fea0003800200 */
.L_x_51200:
[----:B------:R-:W-:Y:S05]  /*24a0*/  BRA `(.L_x_51203) ;  /* 0x0000000000307947 */ /* 0x000fea0003800000 */
.L_x_51199:
[----:B------:R-:W0:Y:S01]  /*24b0*/  LDC.U16 R2, c[0x0][0x590] ;  /* 0x00016400ff027b82 */ /* 0x000e220000000400 */
[----:B------:R-:W1:Y:S02]  /*24c0*/  LDCU.U16 UR4, c[0x0][0x590] ;  /* 0x0000b200ff0477ac */ /* 0x000e640008000400 */
[----:B-1----:R-:W-:Y:S01]  /*24d0*/  IMAD.U32 R5, RZ, RZ, UR4 ;  /* 0x00000004ff057e24 */ /* 0x002fe2000f8e00ff */
[----:B0-----:R-:W-:-:S04]  /*24e0*/  PRMT R2, R2, 0x9910, RZ ;  /* 0x0000991002027816 */ /* 0x001fc800000000ff */
        /* <DEDUP_REMOVED lines=8> */
.L_x_51203:
[----:B------:R-:W-:Y:S05]  /*2570*/  BSYNC.RECONVERGENT B0 ;  /* 0x0000000000007941 */ /* 0x000fea0003800200 */
.L_x_51198:
        /* <DEDUP_REMOVED lines=16> */
.L_x_51207:
[----:B------:R0:W-:Y:S01]  /*2680*/  STG.E.U8 desc[UR36][R2.64], R5 ;  /* 0x0000000502007986 */ /* 0x0001e2000c101124 */
[----:B------:R-:W-:Y:S05]  /*2690*/  BRA `(.L_x_51209) ;  /* 0x0000000c005c7947 */ /* 0x000fea0003800000 */
.L_x_51206:
        /* <DEDUP_REMOVED lines=11> */
.L_x_51211:
[----:B------:R-:W-:-:S05]  /*2750*/  PRMT R5, R5, 0x9910, RZ ;  /* 0x0000991005057816 */ /* 0x000fca00000000ff */
[----:B------:R0:W-:Y:S01]  /*2760*/  STG.E desc[UR36][R2.64], R5 ;  /* 0x0000000502007986 */ /* 0x0001e2000c101924 */
[----:B------:R-:W-:Y:S05]  /*2770*/  BRA `(.L_x_51209) ;  /* 0x0000000c00247947 */ /* 0x000fea0003800000 */
.L_x_51210:
[----:B------:R0:W-:Y:S01]  /*2780*/  STG.E.U16 desc[UR36][R2.64], R5 ;  /* 0x0000000502007986 */ /* 0x0001e2000c101524 */
[----:B------:R-:W-:Y:S05]  /*2790*/  BRA `(.L_x_51209) ;  /* 0x0000000c001c7947 */ /* 0x000fea0003800000 */
.L_x_51205:
        /* <DEDUP_REMOVED lines=9> */
.L_x_51213:
[----:B------:R-:W0:Y:S02]  /*2830*/  I2F.S16 R0, R5 ;  /* 0x0000000500007306 */ /* 0x000e240000101400 */
[----:B0-----:R-:W-:-:S05]  /*2840*/  F2FP.F16.F32.PACK_AB R0, RZ, R0 ;  /* 0x00000000ff00723e */ /* 0x001fca00000000ff */
[----:B------:R0:W-:Y:S01]  /*2850*/  STG.E.U16 desc[UR36][R2.64], R0 ;  /* 0x0000000002007986 */ /* 0x0001e2000c101524 */
[----:B------:R-:W-:Y:S05]  /*2860*/  BRA `(.L_x_51209) ;  /* 0x0000000800e87947 */ /* 0x000fea0003800000 */
.L_x_51212:
        /* <DEDUP_REMOVED lines=10> */
.L_x_51215:
[----:B------:R-:W0:Y:S02]  /*2910*/  I2F.S16 R5, R5 ;  /* 0x0000000500057306 */ /* 0x000e240000101400 */
[----:B0-----:R-:W-:-:S04]  /*2920*/  F2FP.F16.F32.PACK_AB R5, RZ, R5 ;  /* 0x00000005ff05723e */ /* 0x001fc800000000ff */
[----:B------:R-:W-:-:S05]  /*2930*/  PRMT R5, R5, 0x5410, RZ ;  /* 0x0000541005057816 */ /* 0x000fca00000000ff */
[----:B------:R0:W-:Y:S01]  /*2940*/  STG.E desc[UR36][R2.64], R5 ;  /* 0x0000000502007986 */ /* 0x0001e2000c101924 */
[----:B------:R-:W-:Y:S05]  /*2950*/  BRA `(.L_x_51209) ;  /* 0x0000000800ac7947 */ /* 0x000fea0003800000 */
.L_x_51214:
[----:B------:R-:W0:Y:S02]  /*2960*/  I2F.F64.S16 R4, R5 ;  /* 0x0000000500047312 */ /* 0x000e240000101c00 */
[----:B0-----:R0:W-:Y:S01]  /*2970*/  STG.E.64 desc[UR36][R2.64], R4 ;  /* 0x0000000402007986 */ /* 0x0011e2000c101b24 */
[----:B------:R-:W-:Y:S05]  /*2980*/  BRA `(.L_x_51209) ;  /* 0x0000000800a07947 */ /* 0x000fea0003800000 */
.L_x_51204:
        /* <DEDUP_REMOVED lines=13> */
.L_x_51218:
[----:B------:R-:W-:Y:S01]  /*2a60*/  CS2R R6, SRZ ;  /* 0x0000000000067805 */ /* 0x000fe2000001ff00 */
[----:B------:R-:W0:Y:S04]  /*2a70*/  I2F.F64.S16 R4, R5 ;  /* 0x0000000500047312 */ /* 0x000e280000101c00 */
[----:B0-----:R3:W-:Y:S01]  /*2a80*/  STG.E.128 desc[UR36][R2.64], R4 ;  /* 0x0000000402007986 */ /* 0x0017e2000c101d24 */
[----:B------:R-:W-:Y:S05]  /*2a90*/  BRA `(.L_x_51209) ;  /* 0x00000008005c7947 */ /* 0x000fea0003800000 */
.L_x_51217:
        /* <DEDUP_REMOVED lines=19> */
.L_x_51222:
[----:B------:R-:W-:Y:S05]  /*2bd0*/  BSYNC.RECONVERGENT B0 ;  /* 0x0000000000007941 */ /* 0x000fea0003800200 */
.L_x_51221:
[----:B------:R-:W-:-:S05]  /*2be0*/  LOP3.LUT R7, R0, 0x80, R7, 0xf8, !PT ;  /* 0x0000008000077812 */ /* 0x000fca00078ef807 */
[----:B------:R0:W-:Y:S01]  /*2bf0*/  STG.E.U8 desc[UR36][R2.64], R7 ;  /* 0x0000000702007986 */ /* 0x0001e2000c101124 */
[----:B------:R-:W-:Y:S05]  /*2c00*/  BRA `(.L_x_51209) ;  /* 0x0000000800007947 */ /* 0x000fea0003800000 */
.L_x_51220:
        /* <DEDUP_REMOVED lines=15> */
.L_x_51224:
[----:B------:R-:W-:Y:S05]  /*2d00*/  BSYNC.RECONVERGENT B0 ;  /* 0x0000000000007941 */ /* 0x000fea0003800200 */
.L_x_51223:
[----:B------:R-:W-:-:S05]  /*2d10*/  LOP3.LUT R7, R0, 0x80, R7, 0xf8, !PT ;  /* 0x0000008000077812 */ /* 0x000fca00078ef807 */
[----:B------:R1:W-:Y:S01]  /*2d20*/  STG.E.U8 desc[UR36][R2.64], R7 ;  /* 0x0000000702007986 */ /* 0x0003e2000c101124 */
[----:B------:R-:W-:Y:S05]  /*2d30*/  BRA `(.L_x_51209) ;  /* 0x0000000400b47947 */ /* 0x000fea0003800000 */
.L_x_51219:
[----:B------:R-:W0:Y:S02]  /*2d40*/  I2F.S16 R0, R5 ;  /* 0x0000000500007306 */ /* 0x000e240000101400 */
[----:B0-----:R-:W-:-:S05]  /*2d50*/  F2FP.BF16.F32.PACK_AB R0, RZ, R0 ;  /* 0x00000000ff00723e */ /* 0x001fca00000010ff */
[----:B------:R2:W-:Y:S01]  /*2d60*/  STG.E.U16 desc[UR36][R2.64], R0 ;  /* 0x0000000002007986 */ /* 0x0005e2000c101524 */
[----:B------:R-:W-:Y:S05]  /*2d70*/  BRA `(.L_x_51209) ;  /* 0x0000000400a47947 */ /* 0x000fea0003800000 */
.L_x_51216:
        /* <DEDUP_REMOVED lines=10> */
.L_x_51227:
        /* <DEDUP_REMOVED lines=13> */
.L_x_51230:
[----:B------:R-:W-:-:S04]  /*2ef0*/  SHF.R.U32.HI R0, RZ, 0x14, R5 ;  /* 0x00000014ff007819 */ /* 0x000fc80000011605 */
[----:B------:R-:W-:-:S04]  /*2f00*/  LOP3.LUT R0, R0, 0x1, RZ, 0xc0, !PT ;  /* 0x0000000100007812 */ /* 0x000fc800078ec0ff */
[----:B------:R-:W-:-:S04]  /*2f10*/  IADD3 R0, PT, PT, R5, 0x487ffff, R0 ;  /* 0x0487ffff05007810 */ /* 0x000fc80007ffe000 */
[----:B------:R-:W-:-:S04]  /*2f20*/  SHF.R.U32.HI R0, RZ, 0x14, R0 ;  /* 0x00000014ff007819 */ /* 0x000fc80000011600 */
[----:B------:R-:W-:-:S07]  /*2f30*/  LOP3.LUT R4, R0, 0xff, RZ, 0xc0, !PT ;  /* 0x000000ff00047812 */ /* 0x000fce00078ec0ff */
.L_x_51231:
[----:B------:R-:W-:-:S04]  /*2f40*/  SHF.R.U32.HI R5, RZ, 0x18, R5 ;  /* 0x00000018ff057819 */ /* 0x000fc80000011605 */
[----:B------:R-:W-:-:S04]  /*2f50*/  LOP3.LUT R4, R4, 0x80, R5, 0xf8, !PT ;  /* 0x0000008004047812 */ /* 0x000fc800078ef805 */
[----:B------:R-:W-:-:S07]  /*2f60*/  PRMT R0, R4, 0x7610, R0 ;  /* 0x0000761004007816 */ /* 0x000fce0000000000 */
.L_x_51229:
[----:B------:R-:W-:Y:S05]  /*2f70*/  BSYNC.RECONVERGENT B0 ;  /* 0x0000000000007941 */ /* 0x000fea0003800200 */
.L_x_51228:
[----:B------:R0:W-:Y:S01]  /*2f80*/  STG.E.U8 desc[UR36][R2.64], R0 ;  /* 0x0000000002007986 */ /* 0x0001e2000c101124 */
[----:B------:R-:W-:Y:S05]  /*2f90*/  BRA `(.L_x_51209) ;  /* 0x00000004001c7947 */ /* 0x000fea0003800000 */
.L_x_51226:
[----:B------:R-:W0:Y:S01]  /*2fa0*/  I2F.S16 R5, R5 ;  /* 0x0000000500057306 */ /* 0x000e220000101400 */
        /* <DEDUP_REMOVED lines=12> */
.L_x_51234:
[----:B------:R-:W-:-:S04]  /*3070*/  SHF.R.U32.HI R0, RZ, 0x15, R5 ;  /* 0x00000015ff007819 */ /* 0x000fc80000011605 */
[----:B------:R-:W-:-:S04]  /*3080*/  LOP3.LUT R0, R0, 0x1, RZ, 0xc0, !PT ;  /* 0x0000000100007812 */ /* 0x000fc800078ec0ff */
[----:B------:R-:W-:-:S04]  /*3090*/  IADD3 R0, PT, PT, R5, 0x88fffff, R0 ;  /* 0x088fffff05007810 */ /* 0x000fc80007ffe000 */
[----:B------:R-:W-:-:S04]  /*30a0*/  SHF.R.U32.HI R0, RZ, 0x15, R0 ;  /* 0x00000015ff007819 */ /* 0x000fc80000011600 */
[----:B------:R-:W-:-:S07]  /*30b0*/  LOP3.LUT R4, R0, 0xff, RZ, 0xc0, !PT ;  /* 0x000000ff00047812 */ /* 0x000fce00078ec0ff */
.L_x_51235:
[----:B------:R-:W-:-:S04]  /*30c0*/  SHF.R.U32.HI R5, RZ, 0x18, R5 ;  /* 0x00000018ff057819 */ /* 0x000fc80000011605 */
[----:B------:R-:W-:-:S04]  /*30d0*/  LOP3.LUT R4, R4, 0x80, R5, 0xf8, !PT ;  /* 0x0000008004047812 */ /* 0x000fc800078ef805 */
[----:B------:R-:W-:-:S07]  /*30e0*/  PRMT R0, R4, 0x7610, R0 ;  /* 0x0000761004007816 */ /* 0x000fce0000000000 */
.L_x_51233:
[----:B------:R-:W-:Y:S05]  /*30f0*/  BSYNC.RECONVERGENT B0 ;  /* 0x0000000000007941 */ /* 0x000fea0003800200 */
.L_x_51232:
[----:B------:R0:W-:Y:S01]  /*3100*/  STG.E.U8 desc[UR36][R2.64], R0 ;  /* 0x0000000002007986 */ /* 0x0001e2000c101124 */
[----:B------:R-:W-:Y:S05]  /*3110*/  BRA `(.L_x_51209) ;  /* 0x0000000000bc7947 */ /* 0x000fea0003800000 */
.L_x_51225:
[----:B------:R-:W-:-:S09]  /*3120*/  UISETP.NE.AND UP0, UPT, UR4, 0x1c, UPT ;  /* 0x0000001c0400788c */ /* 0x000fd2000bf05270 */
[----:B------:R-:W-:Y:S05]  /*3130*/  BRA.U !UP0, `(.L_x_51236) ;  /* 0x0000000108ac7547 */ /* 0x000fea000b800000 */
[----:B------:R-:W-:-:S09]  /*3140*/  UISETP.NE.AND UP0, UPT, UR4, 0x1d, UPT ;  /* 0x0000001d0400788c */ /* 0x000fd2000bf05270 */
[----:B------:R-:W-:Y:S05]  /*3150*/  BRA.U !UP0, `(.L_x_51237) ;  /* 0x0000000108907547 */ /* 0x000fea000b800000 */
[----:B------:R-:W-:-:S09]  /*3160*/  UISETP.NE.AND UP0, UPT, UR4, 0x2c, UPT ;  /* 0x0000002c0400788c */ /* 0x000fd2000bf05270 */
[----:B------:R-:W-:Y:S05]  /*3170*/  BRA.U !UP0, `(.L_x_51238) ;  /* 0x0000000108447547 */ /* 0x000fea000b800000 */
.L_x_51208:
        /* <DEDUP_REMOVED lines=12> */
[----:B----4-:R-:W-:Y:S01]  /*3240*/  IMAD.U32 R10, RZ, RZ, UR4 ;  /* 0x00000004ff0a7e24 */ /* 0x010fe2000f8e00ff */
[----:B-1----:R-:W-:-:S07]  /*3250*/  MOV R11, UR5 ;  /* 0x00000005000b7c02 */ /* 0x002fce0008000f00 */
[----:B------:R-:W-:-:S07]  /*3260*/  LEPC R20, `(.L_x_51239) ;  /* 0x000000001014794e */ /* 0x000fce0000000000 */
[----:B--2---:R-:W-:Y:S05]  /*3270*/  CALL.ABS.NOINC R2 ;  /* 0x0000000002007343 */ /* 0x004fea0003c00000 */
.L_x_51239:
[----:B------:R-:W-:Y:S05]  /*3280*/  BRA `(.L_x_51209) ;  /* 0x0000000000607947 */ /* 0x000fea0003800000 */
.L_x_51238:
        /* <DEDUP_REMOVED lines=17> */
.L_x_51237:
[----:B------:R-:W-:-:S05]  /*33a0*/  PRMT R5, R5, 0x9910, RZ ;  /* 0x0000991005057816 */ /* 0x000fca00000000ff */
[----:B------:R-:W-:-:S05]  /*33b0*/  IMAD.MOV.U32 R4, RZ, RZ, R5 ;  /* 0x000000ffff047224 */ /* 0x000fca00078e0005 */
[----:B------:R-:W-:-:S05]  /*33c0*/  SHF.R.S32.HI R5, RZ, 0x1f, R4 ;  /* 0x0000001fff057819 */ /* 0x000fca0000011404 */
[----:B------:R0:W-:Y:S01]  /*33d0*/  STG.E.64 desc[UR36][R2.64], R4 ;  /* 0x0000000402007986 */ /* 0x0001e2000c101b24 */
[----:B------:R-:W-:Y:S05]  /*33e0*/  BRA `(.L_x_51209) ;  /* 0x0000000000087947 */ /* 0x000fea0003800000 */
.L_x_51236:
[----:B------:R-:W-:-:S05]  /*33f0*/  PRMT R5, R5, 0x9910, RZ ;  /* 0x0000991005057816 */ /* 0x000fca00000000ff */
[----:B------:R0:W-:Y:S02]  /*3400*/  STG.E desc[UR36][R2.64], R5 ;  /* 0x0000000502007986 */ /* 0x0001e4000c101924 */
.L_x_51209:
[----:B------:R-:W-:-:S07]  /*3410*/  VIADD R17, R17, 0x80 ;  /* 0x0000008011117836 */ /* 0x000fce0000000000 */
.L_x_51162:
[----:B------:R-:W-:Y:S05]  /*3420*/  BSYNC.RECONVERGENT B6 ;  /* 0x0000000000067941 */ /* 0x000fea0003800200 */
.L_x_51161:
        /* <DEDUP_REMOVED lines=10> */
[----:B------:R-:W-:Y:S01]  /*34d0*/  HFMA2 R16, -RZ, RZ, 0, 0 ;  /* 0x00000000ff107431 */ /* 0x000fe200000001ff */
        /* <DEDUP_REMOVED lines=296> */
.L_x_51242:
        /* <DEDUP_REMOVED lines=16> */
.L_x_51246:
[----:B------:R3:W5:Y:S01]  /*4860*/  LDG.E.U8 R0, desc[UR36][R2.64] ;  /* 0x0000002402007981 */ /* 0x000762000c1e1100 */
[----:B------:R-:W-:Y:S05]  /*4870*/  BRA `(.L_x_51248) ;  /* 0x0000000c004c7947 */ /* 0x000fea0003800000 */
.L_x_51245:
        /* <DEDUP_REMOVED lines=8> */
.L_x_51250:
[----:B------:R1:W5:Y:S01]  /*4900*/  LDG.E.U16 R0, desc[UR36][R2.64] ;  /* 0x0000002402007981 */ /* 0x000362000c1e1500 */
[----:B------:R-:W-:Y:S05]  /*4910*/  BRA `(.L_x_51248) ;  /* 0x0000000c00247947 */ /* 0x000fea0003800000 */
.L_x_51249:
[----:B------:R2:W5:Y:S01]  /*4920*/  LDG.E.U16 R0, desc[UR36][R2.64] ;  /* 0x0000002402007981 */ /* 0x000562000c1e1500 */
[----:B------:R-:W-:Y:S05]  /*4930*/  BRA `(.L_x_51248) ;  /* 0x0000000c001c7947 */ /* 0x000fea0003800000 */
.L_x_51244:
        /* <DEDUP_REMOVED lines=9> */
.L_x_51252:
[----:B------:R-:W2:Y:S02]  /*49d0*/  LDG.E.U16 R4, desc[UR36][R2.64] ;  /* 0x0000002402047981 */ /* 0x000ea4000c1e1500 */
[----:B--2---:R-:W-:-:S06]  /*49e0*/  HADD2.F32 R4, -RZ, R4.H0_H0 ;  /* 0x20000004ff047230 */ /* 0x004fcc0000004100 */
[----:B------:R-:W0:Y:S02]  /*49f0*/  F2I.FTZ.TRUNC.NTZ R4, R4 ;  /* 0x0000000400047305 */ /* 0x000e24000021f100 */
[----:B0-----:R-:W-:Y:S01]  /*4a00*/  PRMT R0, R4, 0x7610, R0 ;  /* 0x0000761004007816 */ /* 0x001fe20000000000 */
[----:B------:R-:W-:Y:S06]  /*4a10*/  BRA `(.L_x_51248) ;  /* 0x0000000800e47947 */ /* 0x000fec0003800000 */
.L_x_51251:
        /* <DEDUP_REMOVED lines=9> */
.L_x_51254:
[----:B------:R-:W2:Y:S02]  /*4ab0*/  LDG.E.U16 R2, desc[UR36][R2.64] ;  /* 0x0000002402027981 */ /* 0x000ea4000c1e1500 */
[----:B--2---:R-:W-:-:S06]  /*4ac0*/  HADD2.F32 R4, -RZ, R2.H0_H0 ;  /* 0x20000002ff047230 */ /* 0x004fcc0000004100 */
[----:B------:R-:W0:Y:S02]  /*4ad0*/  F2I.FTZ.TRUNC.NTZ R4, R4 ;  /* 0x0000000400047305 */ /* 0x000e24000021f100 */
[----:B0-----:R-:W-:Y:S01]  /*4ae0*/  PRMT R0, R4, 0x7610, R0 ;  /* 0x0000761004007816 */ /* 0x001fe20000000000 */
[----:B------:R-:W-:Y:S06]  /*4af0*/  BRA `(.L_x_51248) ;  /* 0x0000000800ac7947 */ /* 0x000fec0003800000 */
.L_x_51253:
[----:B------:R-:W2:Y:S02]  /*4b00*/  LDG.E.64 R2, desc[UR36][R2.64] ;  /* 0x0000002402027981 */ /* 0x000ea4000c1e1b00 */
[----:B--2---:R0:W1:Y:S02]  /*4b10*/  F2I.F64.TRUNC R0, R2 ;  /* 0x0000000200007311 */ /* 0x004064000030d100 */
[----:B01----:R-:W-:Y:S05]  /*4b20*/  BRA `(.L_x_51248) ;  /* 0x0000000800a07947 */ /* 0x003fea0003800000 */
.L_x_51243:
        /* <DEDUP_REMOVED lines=12> */
.L_x_51257:
[----:B------:R-:W2:Y:S02]  /*4bf0*/  LDG.E.64 R2, desc[UR36][R2.64] ;  /* 0x0000002402027981 */ /* 0x000ea4000c1e1b00 */
[----:B--2---:R0:W1:Y:S02]  /*4c00*/  F2I.F64.TRUNC R0, R2 ;  /* 0x0000000200007311 */ /* 0x004064000030d100 */
[----:B01----:R-:W-:Y:S05]  /*4c10*/  BRA `(.L_x_51248) ;  /* 0x0000000800647947 */ /* 0x003fea0003800000 */
.L_x_51256:
        /* <DEDUP_REMOVED lines=27> */
.L_x_51259:
        /* <DEDUP_REMOVED lines=14> */
.L_x_51258:
[----:B------:R-:W2:Y:S02]  /*4eb0*/  LDG.E.U16 R4, desc[UR36][R2.64] ;  /* 0x0000002402047981 */ /* 0x000ea4000c1e1500 */
[----:B--2---:R-:W-:-:S06]  /*4ec0*/  SHF.L.U32 R4, R4, 0x10, RZ ;  /* 0x0000001004047819 */ /* 0x004fcc00000006ff */
[----:B------:R-:W0:Y:S02]  /*4ed0*/  F2I.FTZ.TRUNC.NTZ R4, R4 ;  /* 0x0000000400047305 */ /* 0x000e24000021f100 */
[----:B0-----:R-:W-:Y:S01]  /*4ee0*/  PRMT R0, R4, 0x7610, R0 ;  /* 0x0000761004007816 */ /* 0x001fe20000000000 */
[----:B------:R-:W-:Y:S06]  /*4ef0*/  BRA `(.L_x_51248) ;  /* 0x0000000400ac7947 */ /* 0x000fec0003800000 */
.L_x_51255:
        /* <DEDUP_REMOVED lines=10> */
.L_x_51262:
        /* <DEDUP_REMOVED lines=21> */
.L_x_51266:
[----:B------:R-:W-:Y:S05]  /*50f0*/  BSYNC.RECONVERGENT B1 ;  /* 0x0000000000017941 */ /* 0x000fea0003800200 */
.L_x_51265:
[----:B------:R-:W-:Y:S01]  /*5100*/  IMAD.SHL.U32 R0, R0, 0x100000, RZ ;  /* 0x0010000000007824 */ /* 0x000fe200078e00ff */
[----:B------:R-:W-:-:S04]  /*5110*/  LEA R2, R2, 0x3b800000, 0x17 ;  /* 0x3b80000002027811 */ /* 0x000fc800078eb8ff */
[----:B------:R-:W-:-:S07]  /*5120*/  LOP3.LUT R4, R2, R0, R7, 0xfe, !PT ;  /* 0x0000000002047212 */ /* 0x000fce00078efe07 */
.L_x_51264:
[----:B------:R-:W-:Y:S05]  /*5130*/  BSYNC.RECONVERGENT B0 ;  /* 0x0000000000007941 */ /* 0x000fea0003800200 */
.L_x_51263:
[----:B------:R-:W0:Y:S02]  /*5140*/  F2I.FTZ.TRUNC.NTZ R4, R4 ;  /* 0x0000000400047305 */ /* 0x000e24000021f100 */
[----:B0-----:R-:W-:Y:S01]  /*5150*/  PRMT R0, R4, 0x7610, R0 ;  /* 0x0000761004007816 */ /* 0x001fe20000000000 */
[----:B------:R-:W-:Y:S06]  /*5160*/  BRA `(.L_x_51248) ;  /* 0x0000000400107947 */ /* 0x000fec0003800000 */
.L_x_51261:
        /* <DEDUP_REMOVED lines=21> */
.L_x_51270:
[----:B------:R-:W-:Y:S05]  /*52c0*/  BSYNC.RECONVERGENT B1 ;  /* 0x0000000000017941 */ /* 0x000fea0003800200 */
.L_x_51269:
[----:B------:R-:W-:Y:S01]  /*52d0*/  IMAD.SHL.U32 R0, R0, 0x200000, RZ ;  /* 0x0020000000007824 */ /* 0x000fe200078e00ff */
[----:B------:R-:W-:-:S04]  /*52e0*/  LEA R2, R2, 0x37800000, 0x17 ;  /* 0x3780000002027811 */ /* 0x000fc800078eb8ff */
[----:B------:R-:W-:-:S07]  /*52f0*/  LOP3.LUT R4, R2, R0, R7, 0xfe, !PT ;  /* 0x0000000002047212 */ /* 0x000fce00078efe07 */
.L_x_51268:
[----:B------:R-:W-:Y:S05]  /*5300*/  BSYNC.RECONVERGENT B0 ;  /* 0x0000000000007941 */ /* 0x000fea0003800200 */
.L_x_51267:
[----:B------:R-:W0:Y:S02]  /*5310*/  F2I.FTZ.TRUNC.NTZ R4, R4 ;  /* 0x0000000400047305 */ /* 0x000e24000021f100 */
[----:B0-----:R-:W-:Y:S01]  /*5320*/  PRMT R0, R4, 0x7610, R0 ;  /* 0x0000761004007816 */ /* 0x001fe20000000000 */
[----:B------:R-:W-:Y:S06]  /*5330*/  BRA `(.L_x_51248) ;  /* 0x00000000009c7947 */ /* 0x000fec0003800000 */
.L_x_51260:
        /* <DEDUP_REMOVED lines=14> */
.L_x_51274:
[----:B------:R-:W-:Y:S05]  /*5420*/  BSYNC.RECONVERGENT B0 ;  /* 0x0000000000007941 */ /* 0x000fea0003800200 */
.L_x_51273:
[----:B------:R-:W0:Y:S02]  /*5430*/  F2I.FTZ.TRUNC.NTZ R4, R4 ;  /* 0x0000000400047305 */ /* 0x000e24000021f100 */
[----:B0-----:R-:W-:Y:S01]  /*5440*/  PRMT R0, R4, 0x7610, R0 ;  /* 0x0000761004007816 */ /* 0x001fe20000000000 */
[----:B------:R-:W-:Y:S06]  /*5450*/  BRA `(.L_x_51248) ;  /* 0x0000000000547947 */ /* 0x000fec0003800000 */
.L_x_51247:
        /* <DEDUP_REMOVED lines=16> */
.L_x_51275:
[----:B------:R-:W-:Y:S01]  /*5560*/  PRMT R0, RZ, 0x7610, R0 ;  /* 0x00007610ff007816 */ /* 0x000fe20000000000 */
[----:B------:R-:W-:Y:S06]  /*5570*/  BRA `(.L_x_51248) ;  /* 0x00000000000c7947 */ /* 0x000fec0003800000 */
.L_x_51272:
[----:B------:R0:W5:Y:S01]  /*5580*/  LDG.E.U16 R0, desc[UR36][R2.64] ;  /* 0x0000002402007981 */ /* 0x000162000c1e1500 */
[----:B------:R-:W-:Y:S05]  /*5590*/  BRA `(.L_x_51248) ;  /* 0x0000000000047947 */ /* 0x000fea0003800000 */
.L_x_51271:
[----:B------:R0:W5:Y:S02]  /*55a0*/  LDG.E.U16 R0, desc[UR36][R2.64] ;  /* 0x0000002402007981 */ /* 0x000164000c1e1500 */
.L_x_51248:
        /* <DEDUP_REMOVED lines=9> */
[C---:B------:R-:W-:Y:S02]  /*5640*/  LOP3.LUT R4, R0.reuse, 0x1, RZ, 0xc0, !PT ;  /* 0x0000000100047812 */ /* 0x040fe400078ec0ff */
[----:B------:R-:W-:Y:S02]  /*5650*/  LOP3.LUT R0, R0, 0xffff, RZ, 0xc0, !PT ;  /* 0x0000ffff00007812 */ /* 0x000fe400078ec0ff */
[----:B------:R-:W-:-:S03]  /*5660*/  ISETP.NE.U32.AND P0, PT, R4, 0x1, PT ;  /* 0x000000010400780c */ /* 0x000fc60003f05070 */
[----:B------:R-:W1:Y:S01]  /*5670*/  LDC.U16 R3, c[0x0][0x590] ;  /* 0x00016400ff037b82 */ /* 0x000e620000000400 */
[----:B0-----:R-:W-:Y:S02]  /*5680*/  SEL R2, R2, 0x1, !P0 ;  /* 0x0000000102027807 */ /* 0x001fe40004000000 */
[----:B------:R-:W-:Y:S02]  /*5690*/  ISETP.GE.U32.AND P0, PT, R0, 0x2, PT ;  /* 0x000000020000780c */ /* 0x000fe40003f06070 */
[----:B------:R-:W-:Y:S02]  /*56a0*/  PRMT R5, R2, 0x9910, RZ ;  /* 0x0000991002057816 */ /* 0x000fe400000000ff */
[----:B-1----:R-:W-:-:S04]  /*56b0*/  PRMT R3, R3, 0x9910, RZ ;  /* 0x0000991003037816 */ /* 0x002fc800000000ff */
[----:B------:R-:W-:-:S05]  /*56c0*/  MOV R2, R3 ;  /* 0x0000000300027202 */ /* 0x000fca0000000f00 */
[----:B------:R-:W-:Y:S01]  /*56d0*/  IMAD R3, R2, R2, RZ ;  /* 0x0000000202037224 */ /* 0x000fe200078e02ff */
[----:B------:R-:W-:Y:S06]  /*56e0*/  @!P0 BRA `(.L_x_51279) ;  /* 0x00000000004c8947 */ /* 0x000fec0003800000 */
[--C-:B------:R-:W-:Y:S02]  /*56f0*/  SHF.R.U32.HI R2, RZ, 0x1, R0.reuse ;  /* 0x00000001ff027819 */ /* 0x100fe40000011600 */
[----:B------:R-:W-:Y:S02]  /*5700*/  PRMT R0, R3, 0x7610, R0 ;  /* 0x0000761003007816 */ /* 0x000fe40000000000 */
[----:B------:R-:W-:-:S07]  /*5710*/  PRMT R6, R2, 0x7610, R6 ;  /* 0x0000761002067816 */ /* 0x000fce0000000006 */
.L_x_51280:
        /* <DEDUP_REMOVED lines=16> */
.L_x_51279:
[----:B------:R-:W-:Y:S05]  /*5820*/  BSYNC.RECONVERGENT B1 ;  /* 0x0000000000017941 */ /* 0x000fea0003800200 */
.L_x_51278:
[----:B------:R-:W-:Y:S05]  /*5830*/  BRA `(.L_x_51281) ;  /* 0x0000000000307947 */ /* 0x000fea0003800000 */
.L_x_51277:
        /* <DEDUP_REMOVED lines=12> */
.L_x_51281:
[----:B------:R-:W-:Y:S05]  /*5900*/  BSYNC.RECONVERGENT B0 ;  /* 0x0000000000007941 */ /* 0x000fea0003800200 */
.L_x_51276:
        /* <DEDUP_REMOVED lines=16> */
.L_x_51285:
[----:B------:R0:W-:Y:S01]  /*5a10*/  STG.E.U8 desc[UR36][R2.64], R5 ;  /* 0x0000000502007986 */ /* 0x0001e2000c101124 */
[----:B------:R-:W-:Y:S05]  /*5a20*/  BRA `(.L_x_51287) ;  /* 0x0000000c00587947 */ /* 0x000fea0003800000 */
.L_x_51284:
        /* <DEDUP_REMOVED lines=11> */
.L_x_51289:
[----:B------:R-:W-:-:S05]  /*5ae0*/  PRMT R5, R5, 0x9910, RZ ;  /* 0x0000991005057816 */ /* 0x000fca00000000ff */
[----:B------:R0:W-:Y:S01]  /*5af0*/  STG.E desc[UR36][R2.64], R5 ;  /* 0x0000000502007986 */ /* 0x0001e2000c101924 */
[----:B------:R-:W-:Y:S05]  /*5b00*/  BRA `(.L_x_51287) ;  /* 0x0000000c00207947 */ /* 0x000fea0003800000 */
.L_x_51288:
[----:B------:R0:W-:Y:S01]  /*5b10*/  STG.E.U16 desc[UR36][R2.64], R5 ;  /* 0x0000000502007986 */ /* 0x0001e2000c101524 */
[----:B------:R-:W-:Y:S05]  /*5b20*/  BRA `(.L_x_51287) ;  /* 0x0000000c00187947 */ /* 0x000fea0003800000 */
.L_x_51283:
        /* <DEDUP_REMOVED lines=9> */
.L_x_51291:
[----:B------:R-:W0:Y:S02]  /*5bc0*/  I2F.S16 R0, R5 ;  /* 0x0000000500007306 */ /* 0x000e240000101400 */
[----:B0-----:R-:W-:-:S05]  /*5bd0*/  F2FP.F16.F32.PACK_AB R0, RZ, R0 ;  /* 0x00000000ff00723e */ /* 0x001fca00000000ff */
[----:B------:R0:W-:Y:S01]  /*5be0*/  STG.E.U16 desc[UR36][R2.64], R0 ;  /* 0x0000000002007986 */ /* 0x0001e2000c101524 */
[----:B------:R-:W-:Y:S05]  /*5bf0*/  BRA `(.L_x_51287) ;  /* 0x0000000800e47947 */ /* 0x000fea0003800000 */
.L_x_51290:
        /* <DEDUP_REMOVED lines=10> */
.L_x_51293:
[----:B------:R-:W0:Y:S02]  /*5ca0*/  I2F.S16 R5, R5 ;  /* 0x0000000500057306 */ /* 0x000e240000101400 */
[----:B0-----:R-:W-:-:S04]  /*5cb0*/  F2FP.F16.F32.PACK_AB R5, RZ, R5 ;  /* 0x00000005ff05723e */ /* 0x001fc800000000ff */
[----:B------:R-:W-:-:S05]  /*5cc0*/  PRMT R5, R5, 0x5410, RZ ;  /* 0x0000541005057816 */ /* 0x000fca00000000ff */
[----:B------:R0:W-:Y:S01]  /*5cd0*/  STG.E desc[UR36][R2.64], R5 ;  /* 0x0000000502007986 */ /* 0x0001e2000c101924 */
[----:B------:R-:W-:Y:S05]  /*5ce0*/  BRA `(.L_x_51287) ;  /* 0x0000000800a87947 */ /* 0x000fea0003800000 */
.L_x_51292:
[----:B------:R-:W0:Y:S02]  /*5cf0*/  I2F.F64.S16 R4, R5 ;  /* 0x0000000500047312 */ /* 0x000e240000101c00 */
[----:B0-----:R0:W-:Y:S01]  /*5d00*/  STG.E.64 desc[UR36][R2.64], R4 ;  /* 0x0000000402007986 */ /* 0x0011e2000c101b24 */
[----:B------:R-:W-:Y:S05]  /*5d10*/  BRA `(.L_x_51287) ;  /* 0x00000008009c7947 */ /* 0x000fea0003800000 */
.L_x_51282:
        /* <DEDUP_REMOVED lines=12> */
.L_x_51297:
        /* <DEDUP_REMOVED lines=18> */
.L_x_51300:
[----:B------:R-:W-:-:S04]  /*5f00*/  SHF.R.U32.HI R5, RZ, 0x18, R5 ;  /* 0x00000018ff057819 */ /* 0x000fc80000011605 */
[----:B------:R-:W-:-:S07]  /*5f10*/  LOP3.LUT R0, R0, 0x80, R5, 0xf8, !PT ;  /* 0x0000008000007812 */ /* 0x000fce00078ef805 */
.L_x_51299:
[----:B------:R-:W-:Y:S05]  /*5f20*/  BSYNC.RECONVERGENT B0 ;  /* 0x0000000000007941 */ /* 0x000fea0003800200 */
.L_x_51298:
[----:B------:R3:W-:Y:S01]  /*5f30*/  STG.E.U8 desc[UR36][R2.64], R0 ;  /* 0x0000000002007986 */ /* 0x0007e2000c101124 */
[----:B------:R-:W-:Y:S05]  /*5f40*/  BRA `(.L_x_51287) ;  /* 0x0000000800107947 */ /* 0x000fea0003800000 */
.L_x_51296:
        /* <DEDUP_REMOVED lines=18> */
.L_x_51303:
[----:B------:R-:W-:-:S04]  /*6070*/  SHF.R.U32.HI R5, RZ, 0x18, R5 ;  /* 0x00000018ff057819 */ /* 0x000fc80000011605 */
[----:B------:R-:W-:-:S07]  /*6080*/  LOP3.LUT R0, R0, 0x80, R5, 0xf8, !PT ;  /* 0x0000008000007812 */ /* 0x000fce00078ef805 */
.L_x_51302:
[----:B------:R-:W-:Y:S05]  /*6090*/  BSYNC.RECONVERGENT B0 ;  /* 0x0000000000007941 */ /* 0x000fea0003800200 */
.L_x_51301:
[----:B------:R0:W-:Y:S01]  /*60a0*/  STG.E.U8 desc[UR36][R2.64], R0 ;  /* 0x0000000002007986 */ /* 0x0001e2000c101124 */
[----:B------:R-:W-:Y:S05]  /*60b0*/  BRA `(.L_x_51287) ;  /* 0x0000000400b47947 */ /* 0x000fea0003800000 */
.L_x_51295:
        /* <DEDUP_REMOVED lines=23> */
.L_x_51305:
[----:B------:R-:W-:-:S05]  /*6230*/  PRMT R5, R5, 0x9910, RZ ;  /* 0x0000991005057816 */ /* 0x000fca00000000ff */
[----:B------:R-:W-:-:S05]  /*6240*/  IMAD.MOV.U32 R4, RZ, RZ, R5 ;  /* 0x000000ffff047224 */ /* 0x000fca00078e0005 */
[----:B------:R-:W-:-:S05]  /*6250*/  SHF.R.S32.HI R5, RZ, 0x1f, R4 ;  /* 0x0000001fff057819 */ /* 0x000fca0000011404 */
[----:B------:R1:W-:Y:S01]  /*6260*/  STG.E.64 desc[UR36][R2.64], R4 ;  /* 0x0000000402007986 */ /* 0x0003e2000c101b24 */
[----:B------:R-:W-:Y:S05]  /*6270*/  BRA `(.L_x_51287) ;  /* 0x0000000400447947 */ /* 0x000fea0003800000 */
.L_x_51304:
[----:B------:R-:W-:-:S05]  /*6280*/  PRMT R5, R5, 0x9910, RZ ;  /* 0x0000991005057816 */ /* 0x000fca00000000ff */
[----:B------:R0:W-:Y:S01]  /*6290*/  STG.E desc[UR36][R2.64], R5 ;  /* 0x0000000502007986 */ /* 0x0001e2000c101924 */
[----:B------:R-:W-:Y:S05]  /*62a0*/  BRA `(.L_x_51287) ;  /* 0x0000000400387947 */ /* 0x000fea0003800000 */
.L_x_51294:
        /* <DEDUP_REMOVED lines=11> */
.L_x_51307:
[----:B------:R-:W-:Y:S01]  /*6360*/  CS2R R6, SRZ ;  /* 0x0000000000067805 */ /* 0x000fe2000001ff00 */
[----:B------:R-:W0:Y:S04]  /*6370*/  I2F.F64.S16 R4, R5 ;  /* 0x0000000500047312 */ /* 0x000e280000101c00 */
[----:B0-----:R0:W-:Y:S01]  /*6380*/  STG.E.128 desc[UR36][R2.64], R4 ;  /* 0x0000000402007986 */ /* 0x0011e2000c101d24 */
[----:B------:R-:W-:Y:S05]  /*6390*/  BRA `(.L_x_51287) ;  /* 0x0000000000fc7947 */ /* 0x000fea0003800000 */
.L_x_51306:
[----:B------:R-:W-:-:S09]  /*63a0*/  UISETP.NE.AND UP0, UPT, UR4, 0xf, UPT ;  /* 0x0000000f0400788c */ /* 0x000fd2000bf05270 */
[----:B------:R-:W-:Y:S05]  /*63b0*/  BRA.U !UP0, `(.L_x_51308) ;  /* 0x0000000108e87547 */ /* 0x000fea000b800000 */
[----:B------:R-:W-:-:S09]  /*63c0*/  UISETP.NE.AND UP0, UPT, UR4, 0x17, UPT ;  /* 0x000000170400788c */ /* 0x000fd2000bf05270 */
[----:B------:R-:W-:Y:S05]  /*63d0*/  BRA.U !UP0, `(.L_x_51309) ;  /* 0x0000000108907547 */ /* 0x000fea000b800000 */
[----:B------:R-:W-:-:S09]  /*63e0*/  UISETP.NE.AND UP0, UPT, UR4, 0x18, UPT ;  /* 0x000000180400788c */ /* 0x000fd2000bf05270 */
[----:B------:R-:W-:Y:S05]  /*63f0*/  BRA.U !UP0, `(.L_x_51310) ;  /* 0x0000000108447547 */ /* 0x000fea000b800000 */
.L_x_51286:
        /* <DEDUP_REMOVED lines=16> */
.L_x_51311:
[----:B------:R-:W-:Y:S05]  /*6500*/  BRA `(.L_x_51287) ;  /* 0x0000000000a07947 */ /* 0x000fea0003800000 */
.L_x_51310:
        /* <DEDUP_REMOVED lines=13> */
.L_x_51313:
[----:B------:R-:W-:Y:S05]  /*65e0*/  BSYNC.RECONVERGENT B0 ;  /* 0x0000000000007941 */ /* 0x000fea0003800200 */
.L_x_51312:
[----:B------:R-:W-:-:S05]  /*65f0*/  LOP3.LUT R7, R0, 0x80, R7, 0xf8, !PT ;  /* 0x0000008000077812 */ /* 0x000fca00078ef807 */
[----:B------:R0:W-:Y:S01]  /*6600*/  STG.E.U8 desc[UR36][R2.64], R7 ;  /* 0x0000000702007986 */ /* 0x0001e2000c101124 */
[----:B------:R-:W-:Y:S05]  /*6610*/  BRA `(.L_x_51287) ;  /* 0x00000000005c7947 */ /* 0x000fea0003800000 */
.L_x_51309:
        /* <DEDUP_REMOVED lines=12> */
.L_x_51315:
[----:B------:R-:W-:Y:S01]  /*66e0*/  IMAD.MOV.U32 R0, RZ, RZ, 0x7f ;  /* 0x0000007fff007424 */ /* 0x000fe200078e00ff */
[----:B------:R-:W-:-:S04]  /*66f0*/  ISETP.GT.U32.AND P0, PT, R4, 0x7f800000, PT ;  /* 0x7f8000000400780c */ /* 0x000fc80003f04070 */
[----:B------:R-:W-:-:S09]  /*6700*/  SEL R0, R0, 0x7c, P0 ;  /* 0x0000007c00007807 */ /* 0x000fd20000000000 */
.L_x_51316:
[----:B------:R-:W-:Y:S05]  /*6710*/  BSYNC.RECONVERGENT B0 ;  /* 0x0000000000007941 */ /* 0x000fea0003800200 */
.L_x_51314:
[----:B------:R-:W-:-:S04]  /*6720*/  SHF.R.U32.HI R5, RZ, 0x18, R5 ;  /* 0x00000018ff057819 */ /* 0x000fc80000011605 */
[----:B------:R-:W-:-:S05]  /*6730*/  LOP3.LUT R5, R0, 0x80, R5, 0xf8, !PT ;  /* 0x0000008000057812 */ /* 0x000fca00078ef805 */
[----:B------:R0:W-:Y:S01]  /*6740*/  STG.E.U8 desc[UR36][R2.64], R5 ;  /* 0x0000000502007986 */ /* 0x0001e2000c101124 */
[----:B------:R-:W-:Y:S05]  /*6750*/  BRA `(.L_x_51287) ;  /* 0x00000000000c7947 */ /* 0x000fea0003800000 */
.L_x_51308:
[----:B------:R-:W0:Y:S02]  /*6760*/  I2F.S16 R0, R5 ;  /* 0x0000000500007306 */ /* 0x000e240000101400 */
[----:B0-----:R-:W-:-:S05]  /*6770*/  F2FP.BF16.F32.PACK_AB R0, RZ, R0 ;  /* 0x00000000ff00723e */ /* 0x001fca00000010ff */
[----:B------:R0:W-:Y:S02]  /*6780*/  STG.E.U16 desc[UR36][R2.64], R0 ;  /* 0x0000000002007986 */ /* 0x0001e4000c101524 */
.L_x_51287:
[----:B------:R-:W-:-:S07]  /*6790*/  VIADD R17, R17, 0x80 ;  /* 0x0000008011117836 */ /* 0x000fce0000000000 */
.L_x_51241:
[----:B------:R-:W-:Y:S05]  /*67a0*/  BSYNC.RECONVERGENT B6 ;  /* 0x0000000000067941 */ /* 0x000fea0003800200 */
.L_x_51240:
[----:B------:R-:W5:Y:S01]  /*67b0*/  LDCU UR4, c[0x0][0x380] ;  /* 0x00007000ff0477ac */ /* 0x000f620008000800 */
[----:B------:R-:W-:Y:S01]  /*67c0*/  BSSY.RECONVERGENT B6, `(.L_x_51317) ;  /* 0x0000336000067945 */ /* 0x000fe20003800200 */
[----:B-----5:R-:W-:-:S13]  /*67d0*/  ISETP.GE.AND P0, PT, R17, UR4, PT ;  /* 0x0000000411007c0c */ /* 0x020fda000bf06270 */
[----:B------:R-:W-:Y:S05]  /*67e0*/  @P0 BRA `(.L_x_51318) ;  /* 0x0000003000cc0947 */ /* 0x000fea0003800000 */
[----:B------:R-:W5:Y:S01]  /*67f0*/  LDCU UR4, c[0x0][0x388] ;  /* 0x00007100ff0477ac */ /* 0x000f620008000800 */
[----:B0-23--:R-:W-:Y:S02]  /*6800*/  IMAD.MOV.U32 R0, RZ, RZ, RZ ;  /* 0x000000ffff007224 */ /* 0x00dfe400078e00ff */
        /* <DEDUP_REMOVED lines=8> */
[----:B-1--4-:R-:W-:-:S05]  /*6890*/  IMAD.HI.U32 R2, R17, UR4, R16 ;  /* 0x0000000411027c27 */ /* 0x012fca000f8e0010 */
        /* <DEDUP_REMOVED lines=292> */
.L_x_51319:
[----:B------:R-:W1:Y:S01]  /*7ae0*/  LDCU.64 UR6, c[0x0][0x588] ;  /* 0x0000b100ff0677ac */ /* 0x000e620008000a00 */
[----:B------:R-:W-:-:S04]  /*7af0*/  UPRMT UR4, UR42, 0x9910, URZ ;  /* 0x000099102a047896 */ /* 0x000fc800080000ff */
[----:B------:R-:W-:Y:S01]  /*7b00*/  UISETP.GT.AND UP0, UPT, UR4, 0x9, UPT ;  /* 0x000000090400788c */ /* 0x000fe2000bf04270 */
[----:B-1--4-:R-:W-:-:S05]  /*7b10*/  IADD3 R2, P0, PT, R0, UR6, RZ ;  /* 0x0000000600027c10 */ /* 0x012fca000ff1e0ff */
        /* <DEDUP_REMOVED lines=12> */
.L_x_51323:
[----:B------:R0:W5:Y:S01]  /*7be0*/  LDG.E.U8 R0, desc[UR36][R2.64] ;  /* 0x0000002402007981 */ /* 0x000162000c1e1100 */
[----:B------:R-:W-:Y:S05]  /*7bf0*/  BRA `(.L_x_51325) ;  /* 0x0000000c004c7947 */ /* 0x000fea0003800000 */
.L_x_51322:
        /* <DEDUP_REMOVED lines=8> */
.L_x_51327:
[----:B------:R3:W5:Y:S01]  /*7c80*/  LDG.E.U16 R0, desc[UR36][R2.64] ;  /* 0x0000002402007981 */ /* 0x000762000c1e1500 */
[----:B------:R-:W-:Y:S05]  /*7c90*/  BRA `(.L_x_51325) ;  /* 0x0000000c00247947 */ /* 0x000fea0003800000 */
.L_x_51326:
[----:B------:R2:W5:Y:S01]  /*7ca0*/  LDG.E.U16 R0, desc[UR36][R2.64] ;  /* 0x0000002402007981 */ /* 0x000562000c1e1500 */
[----:B------:R-:W-:Y:S05]  /*7cb0*/  BRA `(.L_x_51325) ;  /* 0x0000000c001c7947 */ /* 0x000fea0003800000 */
.L_x_51321:
        /* <DEDUP_REMOVED lines=9> */
.L_x_51329:
[----:B------:R-:W2:Y:S02]  /*7d50*/  LDG.E.U16 R4, desc[UR36][R2.64] ;  /* 0x0000002402047981 */ /* 0x000ea4000c1e1500 */
[----:B--2---:R-:W-:-:S06]  /*7d60*/  HADD2.F32 R4, -RZ, R4.H0_H0 ;  /* 0x20000004ff047230 */ /* 0x004fcc0000004100 */
[----:B------:R-:W0:Y:S02]  /*7d70*/  F2I.FTZ.TRUNC.NTZ R4, R4 ;  /* 0x0000000400047305 */ /* 0x000e24000021f100 */
[----:B0-----:R-:W-:Y:S01]  /*7d80*/  PRMT R0, R4, 0x7610, R0 ;  /* 0x0000761004007816 */ /* 0x001fe20000000000 */
[----:B------:R-:W-:Y:S06]  /*7d90*/  BRA `(.L_x_51325) ;  /* 0x0000000800e47947 */ /* 0x000fec0003800000 */
.L_x_51328:
        /* <DEDUP_REMOVED lines=9> */
.L_x_51331:
[----:B------:R-:W2:Y:S02]  /*7e30*/  LDG.E.U16 R2, desc[UR36][R2.64] ;  /* 0x0000002402027981 */ /* 0x000ea4000c1e1500 */
[----:B--2---:R-:W-:-:S06]  /*7e40*/  HADD2.F32 R4, -RZ, R2.H0_H0 ;  /* 0x20000002ff047230 */ /* 0x004fcc0000004100 */
[----:B------:R-:W0:Y:S02]  /*7e50*/  F2I.FTZ.TRUNC.NTZ R4, R4 ;  /* 0x0000000400047305 */ /* 0x000e24000021f100 */
[----:B0-----:R-:W-:Y:S01]  /*7e60*/  PRMT R0, R4, 0x7610, R0 ;  /* 0x0000761004007816 */ /* 0x001fe20000000000 */
[----:B------:R-:W-:Y:S06]  /*7e70*/  BRA `(.L_x_51325) ;  /* 0x0000000800ac7947 */ /* 0x000fec0003800000 */
.L_x_51330:
[----:B------:R-:W2:Y:S02]  /*7e80*/  LDG.E.64 R2, desc[UR36][R2.64] ;  /* 0x0000002402027981 */ /* 0x000ea4000c1e1b00 */
[----:B--2---:R0:W1:Y:S02]  /*7e90*/  F2I.F64.TRUNC R0, R2 ;  /* 0x0000000200007311 */ /* 0x004064000030d100 */
[----:B01----:R-:W-:Y:S05]  /*7ea0*/  BRA `(.L_x_51325) ;  /* 0x0000000800a07947 */ /* 0x003fea0003800000 */
.L_x_51320:
        /* <DEDUP_REMOVED lines=12> */
.L_x_51334:
[----:B------:R-:W2:Y:S02]  /*7f70*/  LDG.E.64 R2, desc[UR36][R2.64] ;  /* 0x0000002402027981 */ /* 0x000ea4000c1e1b00 */
[----:B--2---:R0:W1:Y:S02]  /*7f80*/  F2I.F64.TRUNC R0, R2 ;  /* 0x0000000200007311 */ /* 0x004064000030d100 */
[----:B01----:R-:W-:Y:S05]  /*7f90*/  BRA `(.L_x_51325) ;  /* 0x0000000800647947 */ /* 0x003fea0003800000 */
.L_x_51333:
        /* <DEDUP_REMOVED lines=27> */
.L_x_51336:
        /* <DEDUP_REMOVED lines=14> */
.L_x_51335:
[----:B------:R-:W2:Y:S02]  /*8230*/  LDG.E.U16 R4, desc[UR36][R2.64] ;  /* 0x0000002402047981 */ /* 0x000ea4000c1e1500 */
[----:B--2---:R-:W-:-:S06]  /*8240*/  SHF.L.U32 R4, R4, 0x10, RZ ;  /* 0x0000001004047819 */ /* 0x004fcc00000006ff */
[----:B------:R-:W0:Y:S02]  /*8250*/  F2I.FTZ.TRUNC.NTZ R4, R4 ;  /* 0x0000000400047305 */ /* 0x000e24000021f100 */
[----:B0-----:R-:W-:Y:S01]  /*8260*/  PRMT R0, R4, 0x7610, R0 ;  /* 0x0000761004007816 */ /* 0x001fe20000000000 */
[----:B------:R-:W-:Y:S06]  /*8270*/  BRA `(.L_x_51325) ;  /* 0x0000000400ac7947 */ /* 0x000fec0003800000 */
.L_x_51332:
        /* <DEDUP_REMOVED lines=10> */
.L_x_51339:
        /* <DEDUP_REMOVED lines=21> */
.L_x_51343:
[----:B------:R-:W-:Y:S05]  /*8470*/  BSYNC.RECONVERGENT B1 ;  /* 0x0000000000017941 */ /* 0x000fea0003800200 */
.L_x_51342:
[----:B------:R-:W-:Y:S02]  /*8480*/  SHF.L.U32 R0, R0, 0x14, RZ ;  /* 0x0000001400007819 */ /* 0x000fe400000006ff */
[----:B------:R-:W-:-:S04]  /*8490*/  LEA R2, R2, 0x3b800000, 0x17 ;  /* 0x3b80000002027811 */ /* 0x000fc800078eb8ff */
[----:B------:R-:W-:-:S07]  /*84a0*/  LOP3.LUT R4, R2, R0, R7, 0xfe, !PT ;  /* 0x0000000002047212 */ /* 0x000fce00078efe07 */
.L_x_51341:
[----:B------:R-:W-:Y:S05]  /*84b0*/  BSYNC.RECONVERGENT B0 ;  /* 0x0000000000007941 */ /* 0x000fea0003800200 */
.L_x_51340:
[----:B------:R-:W0:Y:S02]  /*84c0*/  F2I.FTZ.TRUNC.NTZ R4, R4 ;  /* 0x0000000400047305 */ /* 0x000e24000021f100 */
[----:B0-----:R-:W-:Y:S01]  /*84d0*/  PRMT R0, R4, 0x7610, R0 ;  /* 0x0000761004007816 */ /* 0x001fe20000000000 */
[----:B------:R-:W-:Y:S06]  /*84e0*/  BRA `(.L_x_51325) ;  /* 0x0000000400107947 */ /* 0x000fec0003800000 */
.L_x_51338:
        /* <DEDUP_REMOVED lines=21> */
.L_x_51347:
[----:B------:R-:W-:Y:S05]  /*8640*/  BSYNC.RECONVERGENT B1 ;  /* 0x0000000000017941 */ /* 0x000fea0003800200 */
.L_x_51346:
[----:B------:R-:W-:Y:S02]  /*8650*/  SHF.L.U32 R0, R0, 0x15, RZ ;  /* 0x0000001500007819 */ /* 0x000fe400000006ff */
[----:B------:R-:W-:-:S04]  /*8660*/  LEA R2, R2, 0x37800000, 0x17 ;  /* 0x3780000002027811 */ /* 0x000fc800078eb8ff */
[----:B------:R-:W-:-:S07]  /*8670*/  LOP3.LUT R4, R2, R0, R7, 0xfe, !PT ;  /* 0x0000000002047212 */ /* 0x000fce00078efe07 */
.L_x_51345:
[----:B------:R-:W-:Y:S05]  /*8680*/  BSYNC.RECONVERGENT B0 ;  /* 0x0000000000007941 */ /* 0x000fea0003800200 */
.L_x_51344:
[----:B------:R-:W0:Y:S02]  /*8690*/  F2I.FTZ.TRUNC.NTZ R4, R4 ;  /* 0x0000000400047305 */ /* 0x000e24000021f100 */
[----:B0-----:R-:W-:Y:S01]  /*86a0*/  PRMT R0, R4, 0x7610, R0 ;  /* 0x0000761004007816 */ /* 0x001fe20000000000 */
[----:B------:R-:W-:Y:S06]  /*86b0*/  BRA `(.L_x_51325) ;  /* 0x00000000009c7947 */ /* 0x000fec0003800000 */
.L_x_51337:
        /* <DEDUP_REMOVED lines=14> */
.L_x_51351:
[----:B------:R-:W-:Y:S05]  /*87a0*/  BSYNC.RECONVERGENT B0 ;  /* 0x0000000000007941 */ /* 0x000fea0003800200 */
.L_x_51350:
[----:B------:R-:W0:Y:S02]  /*87b0*/  F2I.FTZ.TRUNC.NTZ R4, R4 ;  /* 0x0000000400047305 */ /* 0x000e24000021f100 */
[----:B0-----:R-:W-:Y:S01]  /*87c0*/  PRMT R0, R4, 0x7610, R0 ;  /* 0x0000761004007816 */ /* 0x001fe20000000000 */
[----:B------:R-:W-:Y:S06]  /*87d0*/  BRA `(.L_x_51325) ;  /* 0x0000000000547947 */ /* 0x000fec0003800000 */
.L_x_51324:
        /* <DEDUP_REMOVED lines=16> */
.L_x_51352:
[----:B------:R-:W-:Y:S01]  /*88e0*/  PRMT R0, RZ, 0x7610, R0 ;  /* 0x00007610ff007816 */ /* 0x000fe20000000000 */
[----:B------:R-:W-:Y:S06]  /*88f0*/  BRA `(.L_x_51325) ;  /* 0x00000000000c7947 */ /* 0x000fec0003800000 */
.L_x_51349:
[----:B------:R0:W5:Y:S01]  /*8900*/  LDG.E.U16 R0, desc[UR36][R2.64] ;  /* 0x0000002402007981 */ /* 0x000162000c1e1500 */
[----:B------:R-:W-:Y:S05]  /*8910*/  BRA `(.L_x_51325) ;  /* 0x0000000000047947 */ /* 0x000fea0003800000 */
.L_x_51348:
[----:B------:R0:W5:Y:S02]  /*8920*/  LDG.E.U16 R0, desc[UR36][R2.64] ;  /* 0x0000002402007981 */ /* 0x000164000c1e1500 */
.L_x_51325:
        /* <DEDUP_REMOVED lines=16> */
[----:B-1----:R-:W-:-:S05]  /*8a30*/  PRMT R3, R3, 0x9910, RZ ;  /* 0x0000991003037816 */ /* 0x002fca00000000ff */
[----:B------:R-:W-:-:S04]  /*8a40*/  IMAD.MOV.U32 R2, RZ, RZ, R3 ;  /* 0x000000ffff027224 */ /* 0x000fc800078e0003 */
[----:B------:R-:W-:Y:S01]  /*8a50*/  IMAD R3, R2, R2, RZ ;  /* 0x0000000202037224 */ /* 0x000fe200078e02ff */
[----:B------:R-:W-:Y:S06]  /*8a60*/  @!P0 BRA `(.L_x_51356) ;  /* 0x00000000004c8947 */ /* 0x000fec0003800000 */
[--C-:B------:R-:W-:Y:S02]  /*8a70*/  SHF.R.U32.HI R2, RZ, 0x1, R0.reuse ;  /* 0x00000001ff027819 */ /* 0x100fe40000011600 */
[----:B------:R-:W-:Y:S02]  /*8a80*/  PRMT R0, R3, 0x7610, R0 ;  /* 0x0000761003007816 */ /* 0x000fe40000000000 */
[----:B------:R-:W-:-:S07]  /*8a90*/  PRMT R6, R2, 0x7610, R6 ;  /* 0x0000761002067816 */ /* 0x000fce0000000006 */
.L_x_51357:
[----:B------:R-:W-:Y:S02]  /*8aa0*/  LOP3.LUT R2, R6, 0x1, RZ, 0xc0, !PT ;  /* 0x0000000106027812 */ /* 0x000fe400078ec0ff */
[----:B------:R-:W-:Y:S02]  /*8ab0*/  PRMT R5, R5, 0x9910, RZ ;  /* 0x0000991005057816 */ /* 0x000fe400000000ff */
[----:B------:R-:W-:Y:S02]  /*8ac0*/  ISETP.NE.U32.AND P0, PT, R2, 0x1, PT ;  /* 0x000000010200780c */ /* 0x000fe40003f05070 */
[C---:B------:R-:W-:Y:S02]  /*8ad0*/  PRMT R4, R0.reuse, 0x9910, RZ ;  /* 0x0000991000047816 */ /* 0x040fe400000000ff */
[----:B------:R-:W-:Y:S02]  /*8ae0*/  SEL R2, R0, 0x1, !P0 ;  /* 0x0000000100027807 */ /* 0x000fe40004000000 */
[----:B------:R-:W-:Y:S01]  /*8af0*/  MOV R0, R5 ;  /* 0x0000000500007202 */ /* 0x000fe20000000f00 */
        /* <DEDUP_REMOVED lines=10> */
.L_x_51356:
[----:B------:R-:W-:Y:S05]  /*8ba0*/  BSYNC.RECONVERGENT B1 ;  /* 0x0000000000017941 */ /* 0x000fea0003800200 */
.L_x_51355:
[----:B------:R-:W-:Y:S05]  /*8bb0*/  BRA `(.L_x_51358) ;  /* 0x0000000000307947 */ /* 0x000fea0003800000 */
.L_x_51354:
        /* <DEDUP_REMOVED lines=12> */
.L_x_51358:
[----:B------:R-:W-:Y:S05]  /*8c80*/  BSYNC.RECONVERGENT B0 ;  /* 0x0000000000007941 */ /* 0x000fea0003800200 */
.L_x_51353:
        /* <DEDUP_REMOVED lines=16> */
.L_x_51362:
[----:B------:R0:W-:Y:S01]  /*8d90*/  STG.E.U8 desc[UR36][R2.64], R5 ;  /* 0x0000000502007986 */ /* 0x0001e2000c101124 */
[----:B------:R-:W-:Y:S05]  /*8da0*/  BRA `(.L_x_51364) ;  /* 0x0000000c00587947 */ /* 0x000fea0003800000 */
.L_x_51361:
        /* <DEDUP_REMOVED lines=11> */
.L_x_51366:
[----:B------:R-:W-:-:S05]  /*8e60*/  PRMT R5, R5, 0x9910, RZ ;  /* 0x0000991005057816 */ /* 0x000fca00000000ff */
[----:B------:R3:W-:Y:S01]  /*8e70*/  STG.E desc[UR36][R2.64], R5 ;  /* 0x0000000502007986 */ /* 0x0007e2000c101924 */
[----:B------:R-:W-:Y:S05]  /*8e80*/  BRA `(.L_x_51364) ;  /* 0x0000000c00207947 */ /* 0x000fea0003800000 */
.L_x_51365:
[----:B------:R2:W-:Y:S01]  /*8e90*/  STG.E.U16 desc[UR36][R2.64], R5 ;  /* 0x0000000502007986 */ /* 0x0005e2000c101524 */
[----:B------:R-:W-:Y:S05]  /*8ea0*/  BRA `(.L_x_51364) ;  /* 0x0000000c00187947 */ /* 0x000fea0003800000 */
.L_x_51360:
        /* <DEDUP_REMOVED lines=9> */
.L_x_51368:
[----:B------:R-:W0:Y:S02]  /*8f40*/  I2F.S16 R0, R5 ;  /* 0x0000000500007306 */ /* 0x000e240000101400 */
[----:B0-----:R-:W-:-:S05]  /*8f50*/  F2FP.F16.F32.PACK_AB R0, RZ, R0 ;  /* 0x00000000ff00723e */ /* 0x001fca00000000ff */
[----:B------:R0:W-:Y:S01]  /*8f60*/  STG.E.U16 desc[UR36][R2.64], R0 ;  /* 0x0000000002007986 */ /* 0x0001e2000c101524 */
[----:B------:R-:W-:Y:S05]  /*8f70*/  BRA `(.L_x_51364) ;  /* 0x0000000800e47947 */ /* 0x000fea0003800000 */
.L_x_51367:
        /* <DEDUP_REMOVED lines=10> */
.L_x_51370:
[----:B------:R-:W0:Y:S02]  /*9020*/  I2F.S16 R5, R5 ;  /* 0x0000000500057306 */ /* 0x000e240000101400 */
[----:B0-----:R-:W-:-:S04]  /*9030*/  F2FP.F16.F32.PACK_AB R5, RZ, R5 ;  /* 0x00000005ff05723e */ /* 0x001fc800000000ff */
[----:B------:R-:W-:-:S05]  /*9040*/  PRMT R5, R5, 0x5410, RZ ;  /* 0x0000541005057816 */ /* 0x000fca00000000ff */
[----:B------:R0:W-:Y:S01]  /*9050*/  STG.E desc[UR36][R2.64], R5 ;  /* 0x0000000502007986 */ /* 0x0001e2000c101924 */
[----:B------:R-:W-:Y:S05]  /*9060*/  BRA `(.L_x_51364) ;  /* 0x0000000800a87947 */ /* 0x000fea0003800000 */
.L_x_51369:
[----:B------:R-:W0:Y:S02]  /*9070*/  I2F.F64.S16 R4, R5 ;  /* 0x0000000500047312 */ /* 0x000e240000101c00 */
[----:B0-----:R0:W-:Y:S01]  /*9080*/  STG.E.64 desc[UR36][R2.64], R4 ;  /* 0x0000000402007986 */ /* 0x0011e2000c101b24 */
[----:B------:R-:W-:Y:S05]  /*9090*/  BRA `(.L_x_51364) ;  /* 0x00000008009c7947 */ /* 0x000fea0003800000 */
.L_x_51359:
        /* <DEDUP_REMOVED lines=12> */
.L_x_51374:
        /* <DEDUP_REMOVED lines=18> */
.L_x_51377:
[----:B------:R-:W-:-:S04]  /*9280*/  SHF.R.U32.HI R5, RZ, 0x18, R5 ;  /* 0x00000018ff057819 */ /* 0x000fc80000011605 */
[----:B------:R-:W-:-:S07]  /*9290*/  LOP3.LUT R0, R0, 0x80, R5, 0xf8, !PT ;  /* 0x0000008000007812 */ /* 0x000fce00078ef805 */
.L_x_51376:
[----:B------:R-:W-:Y:S05]  /*92a0*/  BSYNC.RECONVERGENT B0 ;  /* 0x0000000000007941 */ /* 0x000fea0003800200 */
.L_x_51375:
[----:B------:R0:W-:Y:S01]  /*92b0*/  STG.E.U8 desc[UR36][R2.64], R0 ;  /* 0x0000000002007986 */ /* 0x0001e2000c101124 */
[----:B------:R-:W-:Y:S05]  /*92c0*/  BRA `(.L_x_51364) ;  /* 0x0000000800107947 */ /* 0x000fea0003800000 */
.L_x_51373:
        /* <DEDUP_REMOVED lines=18> */
.L_x_51380:
[----:B------:R-:W-:-:S04]  /*93f0*/  SHF.R.U32.HI R5, RZ, 0x18, R5 ;  /* 0x00000018ff057819 */ /* 0x000fc80000011605 */
[----:B------:R-:W-:-:S07]  /*9400*/  LOP3.LUT R0, R0, 0x80, R5, 0xf8, !PT ;  /* 0x0000008000007812 */ /* 0x000fce00078ef805 */
.L_x_51379:
[----:B------:R-:W-:Y:S05]  /*9410*/  BSYNC.RECONVERGENT B0 ;  /* 0x0000000000007941 */ /* 0x000fea0003800200 */
.L_x_51378:
[----:B------:R0:W-:Y:S01]  /*9420*/  STG.E.U8 desc[UR36][R2.64], R0 ;  /* 0x0000000002007986 */ /* 0x0001e2000c101124 */
[----:B------:R-:W-:Y:S05]  /*9430*/  BRA `(.L_x_51364) ;  /* 0x0000000400b47947 */ /* 0x000fea0003800000 */
.L_x_51372:
        /* <DEDUP_REMOVED lines=19> */
[----:B------:R-:W-:-:S04]  /*9570*/  @!P0 IMAD.MOV R6, RZ, RZ, R4 ;  /* 0x000000ffff068224 */ /* 0x000fc800078e0204 */
[----:B------:R-:W-:-:S05]  /*9580*/  @P1 IMAD.MOV.U32 R5, RZ, RZ, R6 ;  /* 0x000000ffff051224 */ /* 0x000fca00078e0006 */
[----:B------:R0:W-:Y:S01]  /*9590*/  STG.E.U8 desc[UR36][R2.64], R5 ;  /* 0x0000000502007986 */ /* 0x0001e2000c101124 */
[----:B------:R-:W-:Y:S05]  /*95a0*/  BRA `(.L_x_51364) ;  /* 0x0000000400587947 */ /* 0x000fea0003800000 */
.L_x_51382:
[----:B------:R-:W-:-:S05]  /*95b0*/  PRMT R5, R5, 0x9910, RZ ;  /* 0x0000991005057816 */ /* 0x000fca00000000ff */
[----:B------:R-:W-:-:S05]  /*95c0*/  IMAD.MOV.U32 R4, RZ, RZ, R5 ;  /* 0x000000ffff047224 */ /* 0x000fca00078e0005 */
[----:B------:R-:W-:-:S05]  /*95d0*/  SHF.R.S32.HI R5, RZ, 0x1f, R4 ;  /* 0x0000001fff057819 */ /* 0x000fca0000011404 */
[----:B------:R0:W-:Y:S01]  /*95e0*/  STG.E.64 desc[UR36][R2.64], R4 ;  /* 0x0000000402007986 */ /* 0x0001e2000c101b24 */
[----:B------:R-:W-:Y:S05]  /*95f0*/  BRA `(.L_x_51364) ;  /* 0x0000000400447947 */ /* 0x000fea0003800000 */
.L_x_51381:
[----:B------:R-:W-:-:S05]  /*9600*/  PRMT R5, R5, 0x9910, RZ ;  /* 0x0000991005057816 */ /* 0x000fca00000000ff */
[----:B------:R0:W-:Y:S01]  /*9610*/  STG.E desc[UR36][R2.64], R5 ;  /* 0x0000000502007986 */ /* 0x0001e2000c101924 */
[----:B------:R-:W-:Y:S05]  /*9620*/  BRA `(.L_x_51364) ;  /* 0x0000000400387947 */ /* 0x000fea0003800000 */
.L_x_51371:
        /* <DEDUP_REMOVED lines=11> */
.L_x_51384:
[----:B------:R-:W-:Y:S01]  /*96e0*/  CS2R R6, SRZ ;  /* 0x0000000000067805 */ /* 0x000fe2000001ff00 */
[----:B------:R-:W0:Y:S04]  /*96f0*/  I2F.F64.S16 R4, R5 ;  /* 0x0000000500047312 */ /* 0x000e280000101c00 */
[----:B0-----:R0:W-:Y:S01]  /*9700*/  STG.E.128 desc[UR36][R2.64], R4 ;  /* 0x0000000402007986 */ /* 0x0011e2000c101d24 */
[----:B------:R-:W-:Y:S05]  /*9710*/  BRA `(.L_x_51364) ;  /* 0x0000000000fc7947 */ /* 0x000fea0003800000 */
.L_x_51383:
[----:B------:R-:W-:-:S09]  /*9720*/  UISETP.NE.AND UP0, UPT, UR4, 0xf, UPT ;  /* 0x0000000f0400788c */ /* 0x000fd2000bf05270 */
[----:B------:R-:W-:Y:S05]  /*9730*/  BRA.U !UP0, `(.L_x_51385) ;  /* 0x0000000108e87547 */ /* 0x000fea000b800000 */
[----:B------:R-:W-:-:S09]  /*9740*/  UISETP.NE.AND UP0, UPT, UR4, 0x17, UPT ;  /* 0x000000170400788c */ /* 0x000fd2000bf05270 */
[----:B------:R-:W-:Y:S05]  /*9750*/  BRA.U !UP0, `(.L_x_51386) ;  /* 0x0000000108907547 */ /* 0x000fea000b800000 */
[----:B------:R-:W-:-:S09]  /*9760*/  UISETP.NE.AND UP0, UPT, UR4, 0x18, UPT ;  /* 0x000000180400788c */ /* 0x000fd2000bf05270 */
[----:B------:R-:W-:Y:S05]  /*9770*/  BRA.U !UP0, `(.L_x_51387) ;  /* 0x0000000108447547 */ /* 0x000fea000b800000 */
.L_x_51363:
        /* <DEDUP_REMOVED lines=16> */
.L_x_51388:
[----:B------:R-:W-:Y:S05]  /*9880*/  BRA `(.L_x_51364) ;  /* 0x0000000000a07947 */ /* 0x000fea0003800000 */
.L_x_51387:
        /* <DEDUP_REMOVED lines=13> */
.L_x_51390:
[----:B------:R-:W-:Y:S05]  /*9960*/  BSYNC.RECONVERGENT B0 ;  /* 0x0000000000007941 */ /* 0x000fea0003800200 */
.L_x_51389:
[----:B------:R-:W-:-:S05]  /*9970*/  LOP3.LUT R7, R0, 0x80, R7, 0xf8, !PT ;  /* 0x0000008000077812 */ /* 0x000fca00078ef807 */
[----:B------:R0:W-:Y:S01]  /*9980*/  STG.E.U8 desc[UR36][R2.64], R7 ;  /* 0x0000000702007986 */ /* 0x0001e2000c101124 */
[----:B------:R-:W-:Y:S05]  /*9990*/  BRA `(.L_x_51364) ;  /* 0x00000000005c7947 */ /* 0x000fea0003800000 */
.L_x_51386:
        /* <DEDUP_REMOVED lines=12> */
.L_x_51392:
[----:B------:R-:W-:Y:S01]  /*9a60*/  HFMA2 R0, -RZ, RZ, 0, 7.569789886474609375e-06 ;  /* 0x0000007fff007431 */ /* 0x000fe200000001ff */
[----:B------:R-:W-:-:S04]  /*9a70*/  ISETP.GT.U32.AND P0, PT, R4, 0x7f800000, PT ;  /* 0x7f8000000400780c */ /* 0x000fc80003f04070 */
[----:B------:R-:W-:-:S09]  /*9a80*/  SEL R0, R0, 0x7c, P0 ;  /* 0x0000007c00007807 */ /* 0x000fd20000000000 */
.L_x_51393:
[----:B------:R-:W-:Y:S05]  /*9a90*/  BSYNC.RECONVERGENT B0 ;  /* 0x0000000000007941 */ /* 0x000fea0003800200 */
.L_x_51391:
[----:B------:R-:W-:-:S04]  /*9aa0*/  SHF.R.U32.HI R5, RZ, 0x18, R5 ;  /* 0x00000018ff057819 */ /* 0x000fc80000011605 */
[----:B------:R-:W-:-:S05]  /*9ab0*/  LOP3.LUT R5, R0, 0x80, R5, 0xf8, !PT ;  /* 0x0000008000057812 */ /* 0x000fca00078ef805 */
[----:B------:R0:W-:Y:S01]  /*9ac0*/  STG.E.U8 desc[UR36][R2.64], R5 ;  /* 0x0000000502007986 */ /* 0x0001e2000c101124 */
[----:B------:R-:W-:Y:S05]  /*9ad0*/  BRA `(.L_x_51364) ;  /* 0x00000000000c7947 */ /* 0x000fea0003800000 */
.L_x_51385:
[----:B------:R-:W0:Y:S02]  /*9ae0*/  I2F.S16 R0, R5 ;  /* 0x0000000500007306 */ /* 0x000e240000101400 */
[----:B0-----:R-:W-:-:S05]  /*9af0*/  F2FP.BF16.F32.PACK_AB R0, RZ, R0 ;  /* 0x00000000ff00723e */ /* 0x001fca00000010ff */
[----:B------:R0:W-:Y:S02]  /*9b00*/  STG.E.U16 desc[UR36][R2.64], R0 ;  /* 0x0000000002007986 */ /* 0x0001e4000c101524 */
.L_x_51364:
[----:B------:R-:W-:-:S07]  /*9b10*/  VIADD R17, R17, 0x80 ;  /* 0x0000008011117836 */ /* 0x000fce0000000000 */
.L_x_51318:
[----:B------:R-:W-:Y:S05]  /*9b20*/  BSYNC.RECONVERGENT B6 ;  /* 0x0000000000067941 */ /* 0x000fea0003800200 */
.L_x_51317:
        /* <DEDUP_REMOVED lines=13> */
[----:B-1--4-:R-:W-:-:S05]  /*9c00*/  IMAD.HI.U32 R2, R17, UR4, R16 ;  /* 0x0000000411027c27 */ /* 0x012fca000f8e0010 */
        /* <DEDUP_REMOVED lines=292> */
.L_x_51394:
[----:B------:R-:W0:Y:S01]  /*ae50*/  LDCU.128 UR8, c[0x0][0x580] ;  /* 0x0000b000ff0877ac */ /* 0x000e220008000c00 */
[----:B------:R-:W-:-:S04]  /*ae60*/  UPRMT UR4, UR42, 0x9910, URZ ;  /* 0x000099102a047896 */ /* 0x000fc800080000ff */
[----:B------:R-:W-:Y:S01]  /*ae70*/  UISETP.GT.AND UP0, UPT, UR4, 0x9, UPT ;  /* 0x000000090400788c */ /* 0x000fe2000bf04270 */
[----:B0-----:R-:W-:Y:S02]  /*ae80*/  IADD3 R16, P0, PT, R16, UR8, RZ ;  /* 0x0000000810107c10 */ /* 0x001fe4000ff1e0ff */
[----:B-1--4-:R-:W-:-:S03]  /*ae90*/  IADD3 R2, P1, PT, R0, UR10, RZ ;  /* 0x0000000a00027c10 */ /* 0x012fc6000ff3e0ff */
        /* <DEDUP_REMOVED lines=13> */
.L_x_51398:
[----:B------:R0:W5:Y:S01]  /*af70*/  LDG.E.U8 R0, desc[UR36][R2.64] ;  /* 0x0000002402007981 */ /* 0x000162000c1e1100 */
[----:B------:R-:W-:Y:S05]  /*af80*/  BRA `(.L_x_51400) ;  /* 0x0000000c004c7947 */ /* 0x000fea0003800000 */
.L_x_51397:
        /* <DEDUP_REMOVED lines=8> */
.L_x_51402:
[----:B------:R0:W5:Y:S01]  /*b010*/  LDG.E.U16 R0, desc[UR36][R2.64] ;  /* 0x0000002402007981 */ /* 0x000162000c1e1500 */
[----:B------:R-:W-:Y:S05]  /*b020*/  BRA `(.L_x_51400) ;  /* 0x0000000c00247947 */ /* 0x000fea0003800000 */
.L_x_51401:
[----:B------:R4:W5:Y:S01]  /*b030*/  LDG.E.U16 R0, desc[UR36][R2.64] ;  /* 0x0000002402007981 */ /* 0x000962000c1e1500 */
[----:B------:R-:W-:Y:S05]  /*b040*/  BRA `(.L_x_51400) ;  /* 0x0000000c001c7947 */ /* 0x000fea0003800000 */
.L_x_51396:
        /* <DEDUP_REMOVED lines=9> */
.L_x_51404:
[----:B------:R-:W2:Y:S02]  /*b0e0*/  LDG.E.U16 R4, desc[UR36][R2.64] ;  /* 0x0000002402047981 */ /* 0x000ea4000c1e1500 */
[----:B--2---:R-:W-:-:S06]  /*b0f0*/  HADD2.F32 R4, -RZ, R4.H0_H0 ;  /* 0x20000004ff047230 */ /* 0x004fcc0000004100 */
[----:B------:R-:W0:Y:S02]  /*b100*/  F2I.FTZ.TRUNC.NTZ R4, R4 ;  /* 0x0000000400047305 */ /* 0x000e24000021f100 */
[----:B0-----:R-:W-:Y:S01]  /*b110*/  PRMT R0, R4, 0x7610, R0 ;  /* 0x0000761004007816 */ /* 0x001fe20000000000 */
[----:B------:R-:W-:Y:S06]  /*b120*/  BRA `(.L_x_51400) ;  /* 0x0000000800e47947 */ /* 0x000fec0003800000 */
.L_x_51403:
        /* <DEDUP_REMOVED lines=9> */
.L_x_51406:
[----:B------:R-:W2:Y:S02]  /*b1c0*/  LDG.E.U16 R2, desc[UR36][R2.64] ;  /* 0x0000002402027981 */ /* 0x000ea4000c1e1500 */
[----:B--2---:R-:W-:-:S06]  /*b1d0*/  HADD2.F32 R4, -RZ, R2.H0_H0 ;  /* 0x20000002ff047230 */ /* 0x004fcc0000004100 */
[----:B------:R-:W0:Y:S02]  /*b1e0*/  F2I.FTZ.TRUNC.NTZ R4, R4 ;  /* 0x0000000400047305 */ /* 0x000e24000021f100 */
[----:B0-----:R-:W-:Y:S01]  /*b1f0*/  PRMT R0, R4, 0x7610, R0 ;  /* 0x0000761004007816 */ /* 0x001fe20000000000 */
[----:B------:R-:W-:Y:S06]  /*b200*/  BRA `(.L_x_51400) ;  /* 0x0000000800ac7947 */ /* 0x000fec0003800000 */
.L_x_51405:
[----:B------:R-:W2:Y:S02]  /*b210*/  LDG.E.64 R2, desc[UR36][R2.64] ;  /* 0x0000002402027981 */ /* 0x000ea4000c1e1b00 */
[----:B--2---:R0:W1:Y:S02]  /*b220*/  F2I.F64.TRUNC R0, R2 ;  /* 0x0000000200007311 */ /* 0x004064000030d100 */
[----:B01----:R-:W-:Y:S05]  /*b230*/  BRA `(.L_x_51400) ;  /* 0x0000000800a07947 */ /* 0x003fea0003800000 */
.L_x_51395:
        /* <DEDUP_REMOVED lines=12> */
.L_x_51409:
[----:B------:R-:W2:Y:S02]  /*b300*/  LDG.E.64 R2, desc[UR36][R2.64] ;  /* 0x0000002402027981 */ /* 0x000ea4000c1e1b00 */
[----:B--2---:R0:W1:Y:S02]  /*b310*/  F2I.F64.TRUNC R0, R2 ;  /* 0x0000000200007311 */ /* 0x004064000030d100 */
[----:B01----:R-:W-:Y:S05]  /*b320*/  BRA `(.L_x_51400) ;  /* 0x0000000800647947 */ /* 0x003fea0003800000 */
.L_x_51408:
        /* <DEDUP_REMOVED lines=27> */
.L_x_51411:
        /* <DEDUP_REMOVED lines=14> */
.L_x_51410:
[----:B------:R-:W2:Y:S02]  /*b5c0*/  LDG.E.U16 R4, desc[UR36][R2.64] ;  /* 0x0000002402047981 */ /* 0x000ea4000c1e1500 */
[----:B--2---:R-:W-:-:S06]  /*b5d0*/  SHF.L.U32 R4, R4, 0x10, RZ ;  /* 0x0000001004047819 */ /* 0x004fcc00000006ff */
[----:B------:R-:W0:Y:S02]  /*b5e0*/  F2I.FTZ.TRUNC.NTZ R4, R4 ;  /* 0x0000000400047305 */ /* 0x000e24000021f100 */
[----:B0-----:R-:W-:Y:S01]  /*b5f0*/  PRMT R0, R4, 0x7610, R0 ;  /* 0x0000761004007816 */ /* 0x001fe20000000000 */
[----:B------:R-:W-:Y:S06]  /*b600*/  BRA `(.L_x_51400) ;  /* 0x0000000400ac7947 */ /* 0x000fec0003800000 */
.L_x_51407:
        /* <DEDUP_REMOVED lines=10> */
.L_x_51414:
        /* <DEDUP_REMOVED lines=21> */
.L_x_51418:
[----:B------:R-:W-:Y:S05]  /*b800*/  BSYNC.RECONVERGENT B1 ;  /* 0x0000000000017941 */ /* 0x000fea0003800200 */
.L_x_51417:
[----:B------:R-:W-:Y:S02]  /*b810*/  SHF.L.U32 R0, R0, 0x14, RZ ;  /* 0x0000001400007819 */ /* 0x000fe400000006ff */
[----:B------:R-:W-:-:S04]  /*b820*/  LEA R2, R2, 0x3b800000, 0x17 ;  /* 0x3b80000002027811 */ /* 0x000fc800078eb8ff */
[----:B------:R-:W-:-:S07]  /*b830*/  LOP3.LUT R4, R2, R0, R7, 0xfe, !PT ;  /* 0x0000000002047212 */ /* 0x000fce00078efe07 */
.L_x_51416:
[----:B------:R-:W-:Y:S05]  /*b840*/  BSYNC.RECONVERGENT B0 ;  /* 0x0000000000007941 */ /* 0x000fea0003800200 */
.L_x_51415:
[----:B------:R-:W0:Y:S02]  /*b850*/  F2I.FTZ.TRUNC.NTZ R4, R4 ;  /* 0x0000000400047305 */ /* 0x000e24000021f100 */
[----:B0-----:R-:W-:Y:S01]  /*b860*/  PRMT R0, R4, 0x7610, R0 ;  /* 0x0000761004007816 */ /* 0x001fe20000000000 */
[----:B------:R-:W-:Y:S06]  /*b870*/  BRA `(.L_x_51400) ;  /* 0x0000000400107947 */ /* 0x000fec0003800000 */
.L_x_51413:
        /* <DEDUP_REMOVED lines=21> */
.L_x_51422:
[----:B------:R-:W-:Y:S05]  /*b9d0*/  BSYNC.RECONVERGENT B1 ;  /* 0x0000000000017941 */ /* 0x000fea0003800200 */
.L_x_51421:
[----:B------:R-:W-:Y:S02]  /*b9e0*/  SHF.L.U32 R0, R0, 0x15, RZ ;  /* 0x0000001500007819 */ /* 0x000fe400000006ff */
[----:B------:R-:W-:-:S04]  /*b9f0*/  LEA R2, R2, 0x37800000, 0x17 ;  /* 0x3780000002027811 */ /* 0x000fc800078eb8ff */
[----:B------:R-:W-:-:S07]  /*ba00*/  LOP3.LUT R4, R2, R0, R7, 0xfe, !PT ;  /* 0x0000000002047212 */ /* 0x000fce00078efe07 */
.L_x_51420:
[----:B------:R-:W-:Y:S05]  /*ba10*/  BSYNC.RECONVERGENT B0 ;  /* 0x0000000000007941 */ /* 0x000fea0003800200 */
.L_x_51419:
[----:B------:R-:W0:Y:S02]  /*ba20*/  F2I.FTZ.TRUNC.NTZ R4, R4 ;  /* 0x0000000400047305 */ /* 0x000e24000021f100 */
[----:B0-----:R-:W-:Y:S01]  /*ba30*/  PRMT R0, R4, 0x7610, R0 ;  /* 0x0000761004007816 */ /* 0x001fe20000000000 */
[----:B------:R-:W-:Y:S06]  /*ba40*/  BRA `(.L_x_51400) ;  /* 0x00000000009c7947 */ /* 0x000fec0003800000 */
.L_x_51412:
        /* <DEDUP_REMOVED lines=14> */
.L_x_51426:
[----:B------:R-:W-:Y:S05]  /*bb30*/  BSYNC.RECONVERGENT B0 ;  /* 0x0000000000007941 */ /* 0x000fea0003800200 */
.L_x_51425:
[----:B------:R-:W0:Y:S02]  /*bb40*/  F2I.FTZ.TRUNC.NTZ R4, R4 ;  /* 0x0000000400047305 */ /* 0x000e24000021f100 */
[----:B0-----:R-:W-:Y:S01]  /*bb50*/  PRMT R0, R4, 0x7610, R0 ;  /* 0x0000761004007816 */ /* 0x001fe20000000000 */
[----:B------:R-:W-:Y:S06]  /*bb60*/  BRA `(.L_x_51400) ;  /* 0x0000000000547947 */ /* 0x000fec0003800000 */
.L_x_51399:
        /* <DEDUP_REMOVED lines=16> */
.L_x_51427:
[----:B------:R-:W-:Y:S01]  /*bc70*/  PRMT R0, RZ, 0x7610, R0 ;  /* 0x00007610ff007816 */ /* 0x000fe20000000000 */
[----:B------:R-:W-:Y:S06]  /*bc80*/  BRA `(.L_x_51400) ;  /* 0x00000000000c7947 */ /* 0x000fec0003800000 */
.L_x_51424:
[----:B------:R0:W5:Y:S01]  /*bc90*/  LDG.E.U16 R0, desc[UR36][R2.64] ;  /* 0x0000002402007981 */ /* 0x000162000c1e1500 */
[----:B------:R-:W-:Y:S05]  /*bca0*/  BRA `(.L_x_51400) ;  /* 0x0000000000047947 */ /* 0x000fea0003800000 */
.L_x_51423:
[----:B------:R0:W5:Y:S02]  /*bcb0*/  LDG.E.U16 R0, desc[UR36][R2.64] ;  /* 0x0000002402007981 */ /* 0x000164000c1e1500 */
.L_x_51400:
        /* <DEDUP_REMOVED lines=15> */
[----:B-1----:R-:W-:Y:S02]  /*bdb0*/  PRMT R4, R3, 0x9910, RZ ;  /* 0x0000991003047816 */ /* 0x002fe400000000ff */
[----:B------:R-:W-:-:S03]  /*bdc0*/  PRMT R3, R2, 0x9910, RZ ;  /* 0x0000991002037816 */ /* 0x000fc600000000ff */
[----:B------:R-:W-:-:S04]  /*bdd0*/  IMAD.MOV.U32 R2, RZ, RZ, R4 ;  /* 0x000000ffff027224 */ /* 0x000fc800078e0004 */
[----:B------:R-:W-:Y:S02]  /*bde0*/  IMAD R2, R2, R2, RZ ;  /* 0x0000000202027224 */ /* 0x000fe400078e02ff */
[----:B------:R-:W-:Y:S05]  /*bdf0*/  @!P0 BRA `(.L_x_51431) ;  /* 0x0000000000448947 */ /* 0x000fea0003800000 */
[----:B------:R-:W-:Y:S02]  /*be00*/  SHF.R.U32.HI R0, RZ, 0x1, R0 ;  /* 0x00000001ff007819 */ /* 0x000fe40000011600 */
[----:B------:R-:W-:Y:S02]  /*be10*/  PRMT R4, R2, 0x7610, R4 ;  /* 0x0000761002047816 */ /* 0x000fe40000000004 */
[----:B------:R-:W-:-:S07]  /*be20*/  PRMT R2, R0, 0x7610, R2 ;  /* 0x0000761000027816 */ /* 0x000fce0000000002 */
.L_x_51432:
        /* <DEDUP_REMOVED lines=14> */
.L_x_51431:
[----:B------:R-:W-:Y:S05]  /*bf10*/  BSYNC.RECONVERGENT B1 ;  /* 0x0000000000017941 */ /* 0x000fea0003800200 */
.L_x_51430:
[----:B------:R-:W-:Y:S05]  /*bf20*/  BRA `(.L_x_51433) ;  /* 0x0000000000307947 */ /* 0x000fea0003800000 */
.L_x_51429:
        /* <DEDUP_REMOVED lines=12> */
.L_x_51433:
[----:B------:R-:W-:Y:S05]  /*bff0*/  BSYNC.RECONVERGENT B0 ;  /* 0x0000000000007941 */ /* 0x000fea0003800200 */
.L_x_51428:
        /* <DEDUP_REMOVED lines=13> */
.L_x_51437:
[----:B------:R-:W-:Y:S01]  /*c0d0*/  STG.E.U8 desc[UR36][R16.64], R3 ;  /* 0x0000000310007986 */ /* 0x000fe2000c101124 */
[----:B------:R-:W-:Y:S05]  /*c0e0*/  EXIT ;  /* 0x000000000000794d */ /* 0x000fea0003800000 */
.L_x_51436:
        /* <DEDUP_REMOVED lines=11> */
.L_x_51440:
[----:B------:R-:W-:-:S05]  /*c1a0*/  PRMT R3, R3, 0x9910, RZ ;  /* 0x0000991003037816 */ /* 0x000fca00000000ff */
[----:B------:R-:W-:Y:S01]  /*c1b0*/  STG.E desc[UR36][R16.64], R3 ;  /* 0x0000000310007986 */ /* 0x000fe2000c101924 */
[----:B------:R-:W-:Y:S05]  /*c1c0*/  EXIT ;  /* 0x000000000000794d */ /* 0x000fea0003800000 */
.L_x_51439:
[----:B------:R-:W-:Y:S01]  /*c1d0*/  STG.E.U16 desc[UR36][R16.64], R3 ;  /* 0x0000000310007986 */ /* 0x000fe2000c101524 */
[----:B------:R-:W-:Y:S05]  /*c1e0*/  EXIT ;  /* 0x000000000000794d */ /* 0x000fea0003800000 */
.L_x_51435:
        /* <DEDUP_REMOVED lines=9> */
.L_x_51442:
[----:B------:R-:W0:Y:S02]  /*c280*/  I2F.S16 R0, R3 ;  /* 0x0000000300007306 */ /* 0x000e240000101400 */
[----:B0-----:R-:W-:-:S05]  /*c290*/  F2FP.F16.F32.PACK_AB R0, RZ, R0 ;  /* 0x00000000ff00723e */ /* 0x001fca00000000ff */
[----:B------:R-:W-:Y:S01]  /*c2a0*/  STG.E.U16 desc[UR36][R16.64], R0 ;  /* 0x0000000010007986 */ /* 0x000fe2000c101524 */
[----:B------:R-:W-:Y:S05]  /*c2b0*/  EXIT ;  /* 0x000000000000794d */ /* 0x000fea0003800000 */
.L_x_51441:
        /* <DEDUP_REMOVED lines=10> */
.L_x_51444:
[----:B------:R-:W0:Y:S02]  /*c360*/  I2F.S16 R3, R3 ;  /* 0x0000000300037306 */ /* 0x000e240000101400 */
[----:B0-----:R-:W-:-:S04]  /*c370*/  F2FP.F16.F32.PACK_AB R3, RZ, R3 ;  /* 0x00000003ff03723e */ /* 0x001fc800000000ff */
[----:B------:R-:W-:-:S05]  /*c380*/  PRMT R3, R3, 0x5410, RZ ;  /* 0x0000541003037816 */ /* 0x000fca00000000ff */
[----:B------:R-:W-:Y:S01]  /*c390*/  STG.E desc[UR36][R16.64], R3 ;  /* 0x0000000310007986 */ /* 0x000fe2000c101924 */
[----:B------:R-:W-:Y:S05]  /*c3a0*/  EXIT ;  /* 0x000000000000794d */ /* 0x000fea0003800000 */
.L_x_51443:
[----:B------:R-:W0:Y:S02]  /*c3b0*/  I2F.F64.S16 R2, R3 ;  /* 0x0000000300027312 */ /* 0x000e240000101c00 */
[----:B0-----:R-:W-:Y:S01]  /*c3c0*/  STG.E.64 desc[UR36][R16.64], R2 ;  /* 0x0000000210007986 */ /* 0x001fe2000c101b24 */
[----:B------:R-:W-:Y:S05]  /*c3d0*/  EXIT ;  /* 0x000000000000794d */ /* 0x000fea0003800000 */
.L_x_51434:
        /* <DEDUP_REMOVED lines=12> */
.L_x_51448:
        /* <DEDUP_REMOVED lines=17> */
.L_x_51451:
[----:B------:R-:W-:-:S04]  /*c5b0*/  SHF.R.U32.HI R3, RZ, 0x18, R3 ;  /* 0x00000018ff037819 */ /* 0x000fc80000011603 */
[----:B------:R-:W-:-:S04]  /*c5c0*/  LOP3.LUT R0, R0, 0x80, R3, 0xf8, !PT ;  /* 0x0000008000007812 */ /* 0x000fc800078ef803 */
[----:B------:R-:W-:-:S07]  /*c5d0*/  PRMT R8, R0, 0x7610, R8 ;  /* 0x0000761000087816 */ /* 0x000fce0000000008 */
.L_x_51450:
[----:B------:R-:W-:Y:S05]  /*c5e0*/  BSYNC.RECONVERGENT B0 ;  /* 0x0000000000007941 */ /* 0x000fea0003800200 */
.L_x_51449:
[----:B------:R-:W-:Y:S01]  /*c5f0*/  STG.E.U8 desc[UR36][R16.64], R8 ;  /* 0x0000000810007986 */ /* 0x000fe2000c101124 */
[----:B------:R-:W-:Y:S05]  /*c600*/  EXIT ;  /* 0x000000000000794d */ /* 0x000fea0003800000 */
.L_x_51447:
        /* <DEDUP_REMOVED lines=17> */
.L_x_51454:
[----:B------:R-:W-:-:S04]  /*c720*/  SHF.R.U32.HI R3, RZ, 0x18, R3 ;  /* 0x00000018ff037819 */ /* 0x000fc80000011603 */
[----:B------:R-:W-:-:S04]  /*c730*/  LOP3.LUT R0, R0, 0x80, R3, 0xf8, !PT ;  /* 0x0000008000007812 */ /* 0x000fc800078ef803 */
[----:B------:R-:W-:-:S07]  /*c740*/  PRMT R8, R0, 0x7610, R8 ;  /* 0x0000761000087816 */ /* 0x000fce0000000008 */
.L_x_51453:
[----:B------:R-:W-:Y:S05]  /*c750*/  BSYNC.RECONVERGENT B0 ;  /* 0x0000000000007941 */ /* 0x000fea0003800200 */
.L_x_51452:
[----:B------:R-:W-:Y:S01]  /*c760*/  STG.E.U8 desc[UR36][R16.64], R8 ;  /* 0x0000000810007986 */ /* 0x000fe2000c101124 */
[----:B------:R-:W-:Y:S05]  /*c770*/  EXIT ;  /* 0x000000000000794d */ /* 0x000fea0003800000 */
.L_x_51446:
        /* <DEDUP_REMOVED lines=21> */
[----:B------:R-:W-:Y:S01]  /*c8d0*/  STG.E.U8 desc[UR36][R16.64], R3 ;  /* 0x0000000310007986 */ /* 0x000fe2000c101124 */
[----:B------:R-:W-:Y:S05]  /*c8e0*/  EXIT ;  /* 0x000000000000794d */ /* 0x000fea0003800000 */
.L_x_51456:
[----:B------:R-:W-:-:S05]  /*c8f0*/  PRMT R3, R3, 0x9910, RZ ;  /* 0x0000991003037816 */ /* 0x000fca00000000ff */
[----:B------:R-:W-:-:S05]  /*c900*/  IMAD.MOV.U32 R2, RZ, RZ, R3 ;  /* 0x000000ffff027224 */ /* 0x000fca00078e0003 */
[----:B------:R-:W-:-:S05]  /*c910*/  SHF.R.S32.HI R3, RZ, 0x1f, R2 ;  /* 0x0000001fff037819 */ /* 0x000fca0000011402 */
[----:B------:R-:W-:Y:S01]  /*c920*/  STG.E.64 desc[UR36][R16.64], R2 ;  /* 0x0000000210007986 */ /* 0x000fe2000c101b24 */
[----:B------:R-:W-:Y:S05]  /*c930*/  EXIT ;  /* 0x000000000000794d */ /* 0x000fea0003800000 */
.L_x_51455:
[----:B------:R-:W-:-:S05]  /*c940*/  PRMT R3, R3, 0x9910, RZ ;  /* 0x0000991003037816 */ /* 0x000fca00000000ff */
[----:B------:R-:W-:Y:S01]  /*c950*/  STG.E desc[UR36][R16.64], R3 ;  /* 0x0000000310007986 */ /* 0x000fe2000c101924 */
[----:B------:R-:W-:Y:S05]  /*c960*/  EXIT ;  /* 0x000000000000794d */ /* 0x000fea0003800000 */
.L_x_51445:
        /* <DEDUP_REMOVED lines=11> */
.L_x_51458:
[----:B------:R-:W-:Y:S01]  /*ca20*/  CS2R R6, SRZ ;  /* 0x0000000000067805 */ /* 0x000fe2000001ff00 */
[----:B------:R-:W0:Y:S04]  /*ca30*/  I2F.F64.S16 R4, R3 ;  /* 0x0000000300047312 */ /* 0x000e280000101c00 */
[----:B0-----:R-:W-:Y:S01]  /*ca40*/  STG.E.128 desc[UR36][R16.64], R4 ;  /* 0x0000000410007986 */ /* 0x001fe2000c101d24 */
[----:B------:R-:W-:Y:S05]  /*ca50*/  EXIT ;  /* 0x000000000000794d */ /* 0x000fea0003800000 */
.L_x_51457:
[----:B------:R-:W-:-:S09]  /*ca60*/  UISETP.NE.AND UP0, UPT, UR4, 0xf, UPT ;  /* 0x0000000f0400788c */ /* 0x000fd2000bf05270 */
[----:B------:R-:W-:Y:S05]  /*ca70*/  BRA.U !UP0, `(.L_x_51459) ;  /* 0x0000000108e87547 */ /* 0x000fea000b800000 */
[----:B------:R-:W-:-:S09]  /*ca80*/  UISETP.NE.AND UP0, UPT, UR4, 0x17, UPT ;  /* 0x000000170400788c */ /* 0x000fd2000bf05270 */
[----:B------:R-:W-:Y:S05]  /*ca90*/  BRA.U !UP0, `(.L_x_51460) ;  /* 0x0000000108907547 */ /* 0x000fea000b800000 */
[----:B------:R-:W-:-:S09]  /*caa0*/  UISETP.NE.AND UP0, UPT, UR4, 0x18, UPT ;  /* 0x000000180400788c */ /* 0x000fd2000bf05270 */
[----:B------:R-:W-:Y:S05]  /*cab0*/  BRA.U !UP0, `(.L_x_51461) ;  /* 0x0000000108447547 */ /* 0x000fea000b800000 */
.L_x_51438:
        /* <DEDUP_REMOVED lines=16> */
.L_x_51462:
[----:B------:R-:W-:Y:S05]  /*cbc0*/  EXIT ;  /* 0x000000000000794d */ /* 0x000fea0003800000 */
.L_x_51461:
        /* <DEDUP_REMOVED lines=13> */
.L_x_51464:
[----:B------:R-:W-:Y:S05]  /*cca0*/  BSYNC.RECONVERGENT B0 ;  /* 0x0000000000007941 */ /* 0x000fea0003800200 */
.L_x_51463:
[----:B------:R-:W-:-:S05]  /*ccb0*/  LOP3.LUT R5, R0, 0x80, R5, 0xf8, !PT ;  /* 0x0000008000057812 */ /* 0x000fca00078ef805 */
[----:B------:R-:W-:Y:S01]  /*ccc0*/  STG.E.U8 desc[UR36][R16.64], R5 ;  /* 0x0000000510007986 */ /* 0x000fe2000c101124 */
[----:B------:R-:W-:Y:S05]  /*ccd0*/  EXIT ;  /* 0x000000000000794d */ /* 0x000fea0003800000 */
.L_x_51460:
        /* <DEDUP_REMOVED lines=12> */
.L_x_51466:
[----:B------:R-:W-:Y:S01]  /*cda0*/  IMAD.MOV.U32 R0, RZ, RZ, 0x7f ;  /* 0x0000007fff007424 */ /* 0x000fe200078e00ff */
[----:B------:R-:W-:-:S04]  /*cdb0*/  ISETP.GT.U32.AND P0, PT, R2, 0x7f800000, PT ;  /* 0x7f8000000200780c */ /* 0x000fc80003f04070 */
[----:B------:R-:W-:-:S09]  /*cdc0*/  SEL R0, R0, 0x7c, P0 ;  /* 0x0000007c00007807 */ /* 0x000fd20000000000 */
.L_x_51467:
[----:B------:R-:W-:Y:S05]  /*cdd0*/  BSYNC.RECONVERGENT B0 ;  /* 0x0000000000007941 */ /* 0x000fea0003800200 */
.L_x_51465:
[----:B------:R-:W-:-:S04]  /*cde0*/  SHF.R.U32.HI R3, RZ, 0x18, R3 ;  /* 0x00000018ff037819 */ /* 0x000fc80000011603 */
[----:B------:R-:W-:-:S05]  /*cdf0*/  LOP3.LUT R3, R0, 0x80, R3, 0xf8, !PT ;  /* 0x0000008000037812 */ /* 0x000fca00078ef803 */
[----:B------:R-:W-:Y:S01]  /*ce00*/  STG.E.U8 desc[UR36][R16.64], R3 ;  /* 0x0000000310007986 */ /* 0x000fe2000c101124 */
[----:B------:R-:W-:Y:S05]  /*ce10*/  EXIT ;  /* 0x000000000000794d */ /* 0x000fea0003800000 */
.L_x_51459:
[----:B------:R-:W0:Y:S02]  /*ce20*/  I2F.S16 R0, R3 ;  /* 0x0000000300007306 */ /* 0x000e240000101400 */
[----:B0-----:R-:W-:-:S05]  /*ce30*/  F2FP.BF16.F32.PACK_AB R0, RZ, R0 ;  /* 0x00000000ff00723e */ /* 0x001fca00000010ff */
[----:B------:R-:W-:Y:S01]  /*ce40*/  STG.E.U16 desc[UR36][R16.64], R0 ;  /* 0x0000000010007986 */ /* 0x000fe2000c101524 */
[----:B------:R-:W-:Y:S05]  /*ce50*/  EXIT ;  /* 0x000000000000794d */ /* 0x000fea0003800000 */
.L_x_51468:
        /* <DEDUP_REMOVED lines=10> */
.L_x_61073:


//--------------------- .text._ZN2at6native27unrolled_elementwise_kernelIZNS0_50_GLOBAL__N__2680c7bb_12_PowKernel_cu_7dd49032_317022pow_scalar_tensor_implIsEEvRNS_18TensorIteratorBaseET_EUlsE_St5arrayIPcLm2EELi4E23TrivialOffsetCalculatorILi1EjESC_NS0_6memory12LoadWithCastILi1EEENSD_13StoreWithCastILi1EEEEEviS6_T0_T2_T3_T4_T5_ --------------------------
	.section	.text._ZN2at6native27unrolled_elementwise_kernelIZNS0_50_GLOBAL__N__2680c7bb_12_PowKernel_cu_7dd49032_317022pow_scalar_tensor_implIsEEvRNS_18TensorIteratorBaseET_EUlsE_St5arrayIPcLm2EELi4E23TrivialOffsetCalculatorILi1EjESC_NS0_6memory12LoadWithCastILi1EEENSD_13StoreWithCastILi1EEEEEviS6_T0_T2_T3_T4_T5_,"ax",@progbits
	.align	128
        .global         _ZN2at6native27unrolled_elementwise_kernelIZNS0_50_GLOBAL__N__2680c7bb_12_PowKernel_cu_7dd49032_317022pow_scalar_tensor_implIsEEvRNS_18TensorIteratorBaseET_EUlsE_St5arrayIPcLm2EELi4E23TrivialOffsetCalculatorILi1EjESC_NS0_6memory12LoadWithCastILi1EEENSD_13StoreWithCastILi1EEEEEviS6_T0_T2_T3_T4_T5_
        .type           _ZN2at6native27unrolled_elementwise_kernelIZNS0_50_GLOBAL__N__2680c7bb_12_PowKernel_cu_7dd49032_317022pow_scalar_tensor_implIsEEvRNS_18TensorIteratorBaseET_EUlsE_St5arrayIPcLm2EELi4E23TrivialOffsetCalculatorILi1EjESC_NS0_6memory12LoadWithCastILi1EEENSD_13StoreWithCastILi1EEEEEviS6_T0_T2_T3_T4_T5_,@function
        .size           _ZN2at6native27unrolled_elementwise_kernelIZNS0_50_GLOBAL__N__2680c7bb_12_PowKernel_cu_7dd49032_317022pow_scalar_tensor_implIsEEvRNS_18TensorIteratorBaseET_EUlsE_St5arrayIPcLm2EELi4E23TrivialOffsetCalculatorILi1EjESC_NS0_6memory12LoadWithCastILi1EEENSD_13StoreWithCastILi1EEEEEviS6_T0_T2_T3_T4_T5_,(.L_x_61074 - _ZN2at6native27unrolled_elementwise_kernelIZNS0_50_GLOBAL__N__2680c7bb_12_PowKernel_cu_7dd49032_317022pow_scalar_tensor_implIsEEvRNS_18TensorIteratorBaseET_EUlsE_St5arrayIPcLm2EELi4E23TrivialOffsetCalculatorILi1EjESC_NS0_6memory12LoadWithCastILi1EEENSD_13StoreWithCastILi1EEEEEviS6_T0_T2_T3_T4_T5_)
        .other          _ZN2at6native27unrolled_elementwise_kernelIZNS0_50_GLOBAL__N__2680c7bb_12_PowKernel_cu_7dd49032_317022pow_scalar_tensor_implIsEEvRNS_18TensorIteratorBaseET_EUlsE_St5arrayIPcLm2EELi4E23TrivialOffsetCalculatorILi1EjESC_NS0_6memory12LoadWithCastILi1EEENSD_13StoreWithCastILi1EEEEEviS6_T0_T2_T3_T4_T5_,@"STO_CUDA_ENTRY STV_DEFAULT"
_ZN2at6native27unrolled_elementwise_kernelIZNS0_50_GLOBAL__N__2680c7bb_12_PowKernel_cu_7dd49032_317022pow_scalar_tensor_implIsEEvRNS_18TensorIteratorBaseET_EUlsE_St5arrayIPcLm2EELi4E23TrivialOffsetCalculatorILi1EjESC_NS0_6memory12LoadWithCastILi1EEENSD_13StoreWithCastILi1EEEEEviS6_T0_T2_T3_T4_T5_:
.text._ZN2at6native27unrolled_elementwise_kernelIZNS0_50_GLOBAL__N__2680c7bb_12_PowKernel_cu_7dd49032_317022pow_scalar_tensor_implIsEEvRNS_18TensorIteratorBaseET_EUlsE_St5arrayIPcLm2EELi4E23TrivialOffsetCalculatorILi1EjESC_NS0_6memory12LoadWithCastILi1EEENSD_13StoreWithCastILi1EEEEEviS6_T0_T2_T3_T4_T5_:
        /* <DEDUP_REMOVED lines=33> */
.L_x_51474:
[----:B------:R3:W5:Y:S01]  /*0210*/  LDG.E.U8 R27, desc[UR36][R4.64] ;  /* 0x00000024041b7981 */ /* 0x000762000c1e1100 */
[----:B------:R-:W-:Y:S05]  /*0220*/  BRA `(.L_x_51476) ;  /* 0x0000000c00507947 */ /* 0x000fea0003800000 */
.L_x_51473:
        /* <DEDUP_REMOVED lines=8> */
.L_x_51478:
[----:B------:R1:W5:Y:S01]  /*02b0*/  LDG.E.U16 R27, desc[UR36][R4.64] ;  /* 0x00000024041b7981 */ /* 0x000362000c1e1500 */
[----:B------:R-:W-:Y:S05]  /*02c0*/  BRA `(.L_x_51476) ;  /* 0x0000000c00287947 */ /* 0x000fea0003800000 */
.L_x_51477:
[----:B------:R2:W5:Y:S01]  /*02d0*/  LDG.E.U16 R27, desc[UR36][R4.64] ;  /* 0x00000024041b7981 */ /* 0x000562000c1e1500 */
[----:B------:R-:W-:Y:S05]  /*02e0*/  BRA `(.L_x_51476) ;  /* 0x0000000c00207947 */ /* 0x000fea0003800000 */
.L_x_51472:
        /* <DEDUP_REMOVED lines=9> */
.L_x_51480:
[----:B------:R-:W2:Y:S02]  /*0380*/  LDG.E.U16 R0, desc[UR36][R4.64] ;  /* 0x0000002404007981 */ /* 0x000ea4000c1e1500 */
[----:B--2---:R-:W-:-:S06]  /*0390*/  HADD2.F32 R0, -RZ, R0.H0_H0 ;  /* 0x20000000ff007230 */ /* 0x004fcc0000004100 */
[----:B------:R-:W0:Y:S02]  /*03a0*/  F2I.FTZ.TRUNC.NTZ R0, R0 ;  /* 0x0000000000007305 */ /* 0x000e24000021f100 */
[----:B0-----:R-:W-:Y:S01]  /*03b0*/  PRMT R27, R0, 0x7610, R27 ;  /* 0x00007610001b7816 */ /* 0x001fe2000000001b */
[----:B------:R-:W-:Y:S06]  /*03c0*/  BRA `(.L_x_51476) ;  /* 0x0000000800e87947 */ /* 0x000fec0003800000 */
.L_x_51479:
        /* <DEDUP_REMOVED lines=9> */
.L_x_51482:
[----:B------:R-:W2:Y:S02]  /*0460*/  LDG.E.U16 R4, desc[UR36][R4.64] ;  /* 0x0000002404047981 */ /* 0x000ea4000c1e1500 */
[----:B--2---:R-:W-:-:S06]  /*0470*/  HADD2.F32 R0, -RZ, R4.H0_H0 ;  /* 0x20000004ff007230 */ /* 0x004fcc0000004100 */
[----:B------:R-:W0:Y:S02]  /*0480*/  F2I.FTZ.TRUNC.NTZ R0, R0 ;  /* 0x0000000000007305 */ /* 0x000e24000021f100 */
[----:B0-----:R-:W-:Y:S01]  /*0490*/  PRMT R27, R0, 0x7610, R27 ;  /* 0x00007610001b7816 */ /* 0x001fe2000000001b */
[----:B------:R-:W-:Y:S06]  /*04a0*/  BRA `(.L_x_51476) ;  /* 0x0000000800b07947 */ /* 0x000fec0003800000 */
.L_x_51481:
[----:B------:R-:W2:Y:S02]  /*04b0*/  LDG.E.64 R4, desc[UR36][R4.64] ;  /* 0x0000002404047981 */ /* 0x000ea4000c1e1b00 */
[----:B--2---:R0:W1:Y:S02]  /*04c0*/  F2I.F64.TRUNC R27, R4 ;  /* 0x00000004001b7311 */ /* 0x004064000030d100 */
[----:B01----:R-:W-:Y:S05]  /*04d0*/  BRA `(.L_x_51476) ;  /* 0x0000000800a47947 */ /* 0x003fea0003800000 */
.L_x_51471:
        /* <DEDUP_REMOVED lines=12> */
.L_x_51485:
[----:B------:R-:W2:Y:S02]  /*05a0*/  LDG.E.64 R4, desc[UR36][R4.64] ;  /* 0x0000002404047981 */ /* 0x000ea4000c1e1b00 */
[----:B--2---:R0:W1:Y:S02]  /*05b0*/  F2I.F64.TRUNC R27, R4 ;  /* 0x00000004001b7311 */ /* 0x004064000030d100 */
[----:B01----:R-:W-:Y:S05]  /*05c0*/  BRA `(.L_x_51476) ;  /* 0x0000000800687947 */ /* 0x003fea0003800000 */
.L_x_51484:
        /* <DEDUP_REMOVED lines=27> */
.L_x_51487:
        /* <DEDUP_REMOVED lines=15> */
.L_x_51486:
[----:B------:R-:W2:Y:S02]  /*0870*/  LDG.E.U16 R0, desc[UR36][R4.64] ;  /* 0x0000002404007981 */ /* 0x000ea4000c1e1500 */
[----:B--2---:R-:W-:-:S06]  /*0880*/  IMAD.U32 R0, R0, 0x10000, RZ ;  /* 0x0001000000007824 */ /* 0x004fcc00078e00ff */
[----:B------:R-:W0:Y:S02]  /*0890*/  F2I.FTZ.TRUNC.NTZ R0, R0 ;  /* 0x0000000000007305 */ /* 0x000e24000021f100 */
[----:B0-----:R-:W-:Y:S01]  /*08a0*/  PRMT R27, R0, 0x7610, R27 ;  /* 0x00007610001b7816 */ /* 0x001fe2000000001b */
[----:B------:R-:W-:Y:S06]  /*08b0*/  BRA `(.L_x_51476) ;  /* 0x0000000400ac7947 */ /* 0x000fec0003800000 */
.L_x_51483:
        /* <DEDUP_REMOVED lines=10> */
.L_x_51490:
        /* <DEDUP_REMOVED lines=21> */
.L_x_51494:
[----:B------:R-:W-:Y:S05]  /*0ab0*/  BSYNC.RECONVERGENT B1 ;  /* 0x0000000000017941 */ /* 0x000fea0003800200 */
.L_x_51493:
[----:B------:R-:W-:Y:S01]  /*0ac0*/  IMAD.SHL.U32 R0, R0, 0x100000, RZ ;  /* 0x0010000000007824 */ /* 0x000fe200078e00ff */
[----:B------:R-:W-:-:S04]  /*0ad0*/  LEA R3, R3, 0x3b800000, 0x17 ;  /* 0x3b80000003037811 */ /* 0x000fc800078eb8ff */
[----:B------:R-:W-:-:S07]  /*0ae0*/  LOP3.LUT R0, R3, R0, R7, 0xfe, !PT ;  /* 0x0000000003007212 */ /* 0x000fce00078efe07 */
.L_x_51492:
[----:B------:R-:W-:Y:S05]  /*0af0*/  BSYNC.RECONVERGENT B0 ;  /* 0x0000000000007941 */ /* 0x000fea0003800200 */
.L_x_51491:
[----:B------:R-:W0:Y:S02]  /*0b00*/  F2I.FTZ.TRUNC.NTZ R0, R0 ;  /* 0x0000000000007305 */ /* 0x000e24000021f100 */
[----:B0-----:R-:W-:Y:S01]  /*0b10*/  PRMT R27, R0, 0x7610, R27 ;  /* 0x00007610001b7816 */ /* 0x001fe2000000001b */
[----:B------:R-:W-:Y:S06]  /*0b20*/  BRA `(.L_x_51476) ;  /* 0x0000000400107947 */ /* 0x000fec0003800000 */
.L_x_51489:
        /* <DEDUP_REMOVED lines=21> */
.L_x_51498:
[----:B------:R-:W-:Y:S05]  /*0c80*/  BSYNC.RECONVERGENT B1 ;  /* 0x0000000000017941 */ /* 0x000fea0003800200 */
.L_x_51497:
[----:B------:R-:W-:Y:S01]  /*0c90*/  IMAD.SHL.U32 R0, R0, 0x200000, RZ ;  /* 0x0020000000007824 */ /* 0x000fe200078e00ff */
[----:B------:R-:W-:-:S04]  /*0ca0*/  LEA R3, R3, 0x37800000, 0x17 ;  /* 0x3780000003037811 */ /* 0x000fc800078eb8ff */
[----:B------:R-:W-:-:S07]  /*0cb0*/  LOP3.LUT R0, R3, R0, R7, 0xfe, !PT ;  /* 0x0000000003007212 */ /* 0x000fce00078efe07 */
.L_x_51496:
[----:B------:R-:W-:Y:S05]  /*0cc0*/  BSYNC.RECONVERGENT B0 ;  /* 0x0000000000007941 */ /* 0x000fea0003800200 */
.L_x_51495:
[----:B------:R-:W0:Y:S02]  /*0cd0*/  F2I.FTZ.TRUNC.NTZ R0, R0 ;  /* 0x0000000000007305 */ /* 0x000e24000021f100 */
[----:B0-----:R-:W-:Y:S01]  /*0ce0*/  PRMT R27, R0, 0x7610, R27 ;  /* 0x00007610001b7816 */ /* 0x001fe2000000001b */
[----:B------:R-:W-:Y:S06]  /*0cf0*/  BRA `(.L_x_51476) ;  /* 0x00000000009c7947 */ /* 0x000fec0003800000 */
.L_x_51488:
[----:B------:R-:W-:-:S09]  /*0d00*/  UISETP.NE.AND UP0, UPT, UR4, 0x1c, UPT ;  /* 0x0000001c0400788c */ /* 0x000fd2000bf05270 */
[----:B------:R-:W-:Y:S05]  /*0d10*/  BRA.U !UP0, `(.L_x_51499) ;  /* 0x0000000108907547 */ /* 0x000fea000b800000 */
[----:B------:R-:W-:-:S09]  /*0d20*/  UISETP.NE.AND UP0, UPT, UR4, 0x1d, UPT ;  /* 0x0000001d0400788c */ /* 0x000fd2000bf05270 */
[----:B------:R-:W-:Y:S05]  /*0d30*/  BRA.U !UP0, `(.L_x_51500) ;  /* 0x0000000108807547 */ /* 0x000fea000b800000 */
[----:B------:R-:W-:-:S09]  /*0d40*/  UISETP.NE.AND UP0, UPT, UR4, 0x2c, UPT ;  /* 0x0000002c0400788c */ /* 0x000fd2000bf05270 */
[----:B------:R-:W-:Y:S05]  /*0d50*/  BRA.U !UP0, `(.L_x_51501) ;  /* 0x0000000108487547 */ /* 0x000fea000b800000 */
.L_x_51475:
        /* <DEDUP_REMOVED lines=16> */
.L_x_51502:
[----:B------:R-:W-:Y:S01]  /*0e60*/  PRMT R27, RZ, 0x7610, R27 ;  /* 0x00007610ff1b7816 */ /* 0x000fe2000000001b */
[----:B------:R-:W-:Y:S06]  /*0e70*/  BRA `(.L_x_51476) ;  /* 0x00000000003c7947 */ /* 0x000fec0003800000 */
.L_x_51501:
        /* <DEDUP_REMOVED lines=8> */
.L_x_51504:
[----:B------:R-:W-:Y:S05]  /*0f00*/  BSYNC.RECONVERGENT B0 ;  /* 0x0000000000007941 */ /* 0x000fea0003800200 */
.L_x_51503:
[----:B------:R-:W0:Y:S02]  /*0f10*/  F2I.FTZ.TRUNC.NTZ R0, R0 ;  /* 0x0000000000007305 */ /* 0x000e24000021f100 */
[----:B0-----:R-:W-:Y:S01]  /*0f20*/  PRMT R27, R0, 0x7610, R27 ;  /* 0x00007610001b7816 */ /* 0x001fe2000000001b */
[----:B------:R-:W-:Y:S06]  /*0f30*/  BRA `(.L_x_51476) ;  /* 0x00000000000c7947 */ /* 0x000fec0003800000 */
.L_x_51500:
[----:B------:R0:W5:Y:S01]  /*0f40*/  LDG.E.U16 R27, desc[UR36][R4.64] ;  /* 0x00000024041b7981 */ /* 0x000162000c1e1500 */
[----:B------:R-:W-:Y:S05]  /*0f50*/  BRA `(.L_x_51476) ;  /* 0x0000000000047947 */ /* 0x000fea0003800000 */
.L_x_51499:
[----:B------:R0:W5:Y:S02]  /*0f60*/  LDG.E.U16 R27, desc[UR36][R4.64] ;  /* 0x00000024041b7981 */ /* 0x000164000c1e1500 */
.L_x_51476:
[----:B------:R-:W-:-:S07]  /*0f70*/  VIADD R23, R17, 0x80 ;  /* 0x0000008011177836 */ /* 0x000fce0000000000 */
.L_x_51470:
[----:B------:R-:W-:Y:S05]  /*0f80*/  BSYNC.RECONVERGENT B6 ;  /* 0x0000000000067941 */ /* 0x000fea0003800200 */
.L_x_51469:
        /* <DEDUP_REMOVED lines=23> */
.L_x_51510:
[----:B------:R0:W5:Y:S01]  /*1100*/  LDG.E.U8 R25, desc[UR36][R4.64] ;  /* 0x0000002404197981 */ /* 0x000162000c1e1100 */
[----:B------:R-:W-:Y:S05]  /*1110*/  BRA `(.L_x_51512) ;  /* 0x0000000c00507947 */ /* 0x000fea0003800000 */
.L_x_51509:
        /* <DEDUP_REMOVED lines=8> */
.L_x_51514:
[----:B------:R0:W5:Y:S01]  /*11a0*/  LDG.E.U16 R25, desc[UR36][R4.64] ;  /* 0x0000002404197981 */ /* 0x000162000c1e1500 */
[----:B------:R-:W-:Y:S05]  /*11b0*/  BRA `(.L_x_51512) ;  /* 0x0000000c00287947 */ /* 0x000fea0003800000 */
.L_x_51513:
[----:B------:R0:W5:Y:S01]  /*11c0*/  LDG.E.U16 R25, desc[UR36][R4.64] ;  /* 0x0000002404197981 */ /* 0x000162000c1e1500 */
[----:B------:R-:W-:Y:S05]  /*11d0*/  BRA `(.L_x_51512) ;  /* 0x0000000c00207947 */ /* 0x000fea0003800000 */
.L_x_51508:
        /* <DEDUP_REMOVED lines=9> */
.L_x_51516:
[----:B------:R-:W2:Y:S02]  /*1270*/  LDG.E.U16 R0, desc[UR36][R4.64] ;  /* 0x0000002404007981 */ /* 0x000ea4000c1e1500 */
[----:B--2---:R-:W-:-:S06]  /*1280*/  HADD2.F32 R0, -RZ, R0.H0_H0 ;  /* 0x20000000ff007230 */ /* 0x004fcc0000004100 */
[----:B------:R-:W0:Y:S02]  /*1290*/  F2I.FTZ.TRUNC.NTZ R0, R0 ;  /* 0x0000000000007305 */ /* 0x000e24000021f100 */
[----:B0-----:R-:W-:Y:S01]  /*12a0*/  PRMT R25, R0, 0x7610, R25 ;  /* 0x0000761000197816 */ /* 0x001fe20000000019 */
[----:B------:R-:W-:Y:S06]  /*12b0*/  BRA `(.L_x_51512) ;  /* 0x0000000800e87947 */ /* 0x000fec0003800000 */
.L_x_51515:
        /* <DEDUP_REMOVED lines=9> */
.L_x_51518:
[----:B------:R-:W2:Y:S02]  /*1350*/  LDG.E.U16 R4, desc[UR36][R4.64] ;  /* 0x0000002404047981 */ /* 0x000ea4000c1e1500 */
[----:B--2---:R-:W-:-:S06]  /*1360*/  HADD2.F32 R0, -RZ, R4.H0_H0 ;  /* 0x20000004ff007230 */ /* 0x004fcc0000004100 */
[----:B------:R-:W0:Y:S02]  /*1370*/  F2I.FTZ.TRUNC.NTZ R0, R0 ;  /* 0x0000000000007305 */ /* 0x000e24000021f100 */
[----:B0-----:R-:W-:Y:S01]  /*1380*/  PRMT R25, R0, 0x7610, R25 ;  /* 0x0000761000197816 */ /* 0x001fe20000000019 */
[----:B------:R-:W-:Y:S06]  /*1390*/  BRA `(.L_x_51512) ;  /* 0x0000000800b07947 */ /* 0x000fec0003800000 */
.L_x_51517:
[----:B------:R-:W2:Y:S02]  /*13a0*/  LDG.E.64 R4, desc[UR36][R4.64] ;  /* 0x0000002404047981 */ /* 0x000ea4000c1e1b00 */
[----:B--2---:R0:W1:Y:S02]  /*13b0*/  F2I.F64.TRUNC R25, R4 ;  /* 0x0000000400197311 */ /* 0x004064000030d100 */
[----:B01----:R-:W-:Y:S05]  /*13c0*/  BRA `(.L_x_51512) ;  /* 0x0000000800a47947 */ /* 0x003fea0003800000 */
.L_x_51507:
        /* <DEDUP_REMOVED lines=12> */
.L_x_51521:
[----:B------:R-:W2:Y:S02]  /*1490*/  LDG.E.64 R4, desc[UR36][R4.64] ;  /* 0x0000002404047981 */ /* 0x000ea4000c1e1b00 */
[----:B--2---:R0:W1:Y:S02]  /*14a0*/  F2I.F64.TRUNC R25, R4 ;  /* 0x0000000400197311 */ /* 0x004064000030d100 */
[----:B01----:R-:W-:Y:S05]  /*14b0*/  BRA `(.L_x_51512) ;  /* 0x0000000800687947 */ /* 0x003fea0003800000 */
.L_x_51520:
        /* <DEDUP_REMOVED lines=27> */
.L_x_51523:
        /* <DEDUP_REMOVED lines=15> */
.L_x_51522:
[----:B------:R-:W2:Y:S02]  /*1760*/  LDG.E.U16 R0, desc[UR36][R4.64] ;  /* 0x0000002404007981 */ /* 0x000ea4000c1e1500 */
[----:B--2---:R-:W-:-:S06]  /*1770*/  IMAD.U32 R0, R0, 0x10000, RZ ;  /* 0x0001000000007824 */ /* 0x004fcc00078e00ff */
[----:B------:R-:W0:Y:S02]  /*1780*/  F2I.FTZ.TRUNC.NTZ R0, R0 ;  /* 0x0000000000007305 */ /* 0x000e24000021f100 */
[----:B0-----:R-:W-:Y:S01]  /*1790*/  PRMT R25, R0, 0x7610, R25 ;  /* 0x0000761000197816 */ /* 0x001fe20000000019 */
[----:B------:R-:W-:Y:S06]  /*17a0*/  BRA `(.L_x_51512) ;  /* 0x0000000400ac7947 */ /* 0x000fec0003800000 */
.L_x_51519:
        /* <DEDUP_REMOVED lines=10> */
.L_x_51526:
        /* <DEDUP_REMOVED lines=21> */
.L_x_51530:
[----:B------:R-:W-:Y:S05]  /*19a0*/  BSYNC.RECONVERGENT B1 ;  /* 0x0000000000017941 */ /* 0x000fea0003800200 */
.L_x_51529:
[----:B------:R-:W-:Y:S01]  /*19b0*/  IMAD.SHL.U32 R0, R0, 0x100000, RZ ;  /* 0x0010000000007824 */ /* 0x000fe200078e00ff */
[----:B------:R-:W-:-:S04]  /*19c0*/  LEA R3, R3, 0x3b800000, 0x17 ;  /* 0x3b80000003037811 */ /* 0x000fc800078eb8ff */
[----:B------:R-:W-:-:S07]  /*19d0*/  LOP3.LUT R0, R3, R0, R7, 0xfe, !PT ;  /* 0x0000000003007212 */ /* 0x000fce00078efe07 */
.L_x_51528:
[----:B------:R-:W-:Y:S05]  /*19e0*/  BSYNC.RECONVERGENT B0 ;  /* 0x0000000000007941 */ /* 0x000fea0003800200 */
.L_x_51527:
[----:B------:R-:W0:Y:S02]  /*19f0*/  F2I.FTZ.TRUNC.NTZ R0, R0 ;  /* 0x0000000000007305 */ /* 0x000e24000021f100 */
[----:B0-----:R-:W-:Y:S01]  /*1a00*/  PRMT R25, R0, 0x7610, R25 ;  /* 0x0000761000197816 */ /* 0x001fe20000000019 */
[----:B------:R-:W-:Y:S06]  /*1a10*/  BRA `(.L_x_51512) ;  /* 0x0000000400107947 */ /* 0x000fec0003800000 */
.L_x_51525:
        /* <DEDUP_REMOVED lines=21> */
.L_x_51534:
[----:B------:R-:W-:Y:S05]  /*1b70*/  BSYNC.RECONVERGENT B1 ;  /* 0x0000000000017941 */ /* 0x000fea0003800200 */
.L_x_51533:
[----:B------:R-:W-:Y:S01]  /*1b80*/  IMAD.SHL.U32 R0, R0, 0x200000, RZ ;  /* 0x0020000000007824 */ /* 0x000fe200078e00ff */
[----:B------:R-:W-:-:S04]  /*1b90*/  LEA R3, R3, 0x37800000, 0x17 ;  /* 0x3780000003037811 */ /* 0x000fc800078eb8ff */
[----:B------:R-:W-:-:S07]  /*1ba0*/  LOP3.LUT R0, R3, R0, R7, 0xfe, !PT ;  /* 0x0000000003007212 */ /* 0x000fce00078efe07 */
.L_x_51532:
[----:B------:R-:W-:Y:S05]  /*1bb0*/  BSYNC.RECONVERGENT B0 ;  /* 0x0000000000007941 */ /* 0x000fea0003800200 */
.L_x_51531:
[----:B------:R-:W0:Y:S02]  /*1bc0*/  F2I.FTZ.TRUNC.NTZ R0, R0 ;  /* 0x0000000000007305 */ /* 0x000e24000021f100 */
[----:B0-----:R-:W-:Y:S01]  /*1bd0*/  PRMT R25, R0, 0x7610, R25 ;  /* 0x0000761000197816 */ /* 0x001fe20000000019 */
[----:B------:R-:W-:Y:S06]  /*1be0*/  BRA `(.L_x_51512) ;  /* 0x00000000009c7947 */ /* 0x000fec0003800000 */
.L_x_51524:
        /* <DEDUP_REMOVED lines=14> */
.L_x_51538:
[----:B------:R-:W-:Y:S05]  /*1cd0*/  BSYNC.RECONVERGENT B0 ;  /* 0x0000000000007941 */ /* 0x000fea0003800200 */
.L_x_51537:
[----:B------:R-:W0:Y:S02]  /*1ce0*/  F2I.FTZ.TRUNC.NTZ R0, R0 ;  /* 0x0000000000007305 */ /* 0x000e24000021f100 */
[----:B0-----:R-:W-:Y:S01]  /*1cf0*/  PRMT R25, R0, 0x7610, R25 ;  /* 0x0000761000197816 */ /* 0x001fe20000000019 */
[----:B------:R-:W-:Y:S06]  /*1d00*/  BRA `(.L_x_51512) ;  /* 0x0000000000547947 */ /* 0x000fec0003800000 */
.L_x_51511:
        /* <DEDUP_REMOVED lines=16> */
.L_x_51539:
[----:B------:R-:W-:Y:S01]  /*1e10*/  PRMT R25, RZ, 0x7610, R25 ;  /* 0x00007610ff197816 */ /* 0x000fe20000000019 */
[----:B------:R-:W-:Y:S06]  /*1e20*/  BRA `(.L_x_51512) ;  /* 0x00000000000c7947 */ /* 0x000fec0003800000 */
.L_x_51536:
[----:B------:R1:W5:Y:S01]  /*1e30*/  LDG.E.U16 R25, desc[UR36][R4.64] ;  /* 0x0000002404197981 */ /* 0x000362000c1e1500 */
[----:B------:R-:W-:Y:S05]  /*1e40*/  BRA `(.L_x_51512) ;  /* 0x0000000000047947 */ /* 0x000fea0003800000 */
.L_x_51535:
[----:B------:R0:W5:Y:S02]  /*1e50*/  LDG.E.U16 R25, desc[UR36][R4.64] ;  /* 0x0000002404197981 */ /* 0x000164000c1e1500 */
.L_x_51512:
[----:B------:R-:W-:-:S07]  /*1e60*/  VIADD R23, R23, 0x80 ;  /* 0x0000008017177836 */ /* 0x000fce0000000000 */
.L_x_51506:
[----:B------:R-:W-:Y:S05]  /*1e70*/  BSYNC.RECONVERGENT B6 ;  /* 0x0000000000067941 */ /* 0x000fea0003800200 */
.L_x_51505:
        /* <DEDUP_REMOVED lines=23> */
.L_x_51545:
[----:B------:R0:W5:Y:S01]  /*1ff0*/  LDG.E.U8 R24, desc[UR36][R4.64] ;  /* 0x0000002404187981 */ /* 0x000162000c1e1100 */
[----:B------:R-:W-:Y:S05]  /*2000*/  BRA `(.L_x_51547) ;  /* 0x0000000c00507947 */ /* 0x000fea0003800000 */
.L_x_51544:
        /* <DEDUP_REMOVED lines=8> */
.L_x_51549:
[----:B------:R0:W5:Y:S01]  /*2090*/  LDG.E.U16 R24, desc[UR36][R4.64] ;  /* 0x0000002404187981 */ /* 0x000162000c1e1500 */
[----:B------:R-:W-:Y:S05]  /*20a0*/  BRA `(.L_x_51547) ;  /* 0x0000000c00287947 */ /* 0x000fea0003800000 */
.L_x_51548:
[----:B------:R0:W5:Y:S01]  /*20b0*/  LDG.E.U16 R24, desc[UR36][R4.64] ;  /* 0x0000002404187981 */ /* 0x000162000c1e1500 */
[----:B------:R-:W-:Y:S05]  /*20c0*/  BRA `(.L_x_51547) ;  /* 0x0000000c00207947 */ /* 0x000fea0003800000 */
.L_x_51543:
        /* <DEDUP_REMOVED lines=9> */
.L_x_51551:
[----:B------:R-:W2:Y:S02]  /*2160*/  LDG.E.U16 R0, desc[UR36][R4.64] ;  /* 0x0000002404007981 */ /* 0x000ea4000c1e1500 */
[----:B--2---:R-:W-:-:S06]  /*2170*/  HADD2.F32 R0, -RZ, R0.H0_H0 ;  /* 0x20000000ff007230 */ /* 0x004fcc0000004100 */
[----:B------:R-:W0:Y:S02]  /*2180*/  F2I.FTZ.TRUNC.NTZ R0, R0 ;  /* 0x0000000000007305 */ /* 0x000e24000021f100 */
[----:B0-----:R-:W-:Y:S01]  /*2190*/  PRMT R24, R0, 0x7610, R24 ;  /* 0x0000761000187816 */ /* 0x001fe20000000018 */
[----:B------:R-:W-:Y:S06]  /*21a0*/  BRA `(.L_x_51547) ;  /* 0x0000000800e87947 */ /* 0x000fec0003800000 */
.L_x_51550:
        /* <DEDUP_REMOVED lines=9> */
.L_x_51553:
[----:B------:R-:W2:Y:S02]  /*2240*/  LDG.E.U16 R4, desc[UR36][R4.64] ;  /* 0x0000002404047981 */ /* 0x000ea4000c1e1500 */
[----:B--2---:R-:W-:-:S06]  /*2250*/  HADD2.F32 R0, -RZ, R4.H0_H0 ;  /* 0x20000004ff007230 */ /* 0x004fcc0000004100 */
[----:B------:R-:W0:Y:S02]  /*2260*/  F2I.FTZ.TRUNC.NTZ R0, R0 ;  /* 0x0000000000007305 */ /* 0x000e24000021f100 */
[----:B0-----:R-:W-:Y:S01]  /*2270*/  PRMT R24, R0, 0x7610, R24 ;  /* 0x0000761000187816 */ /* 0x001fe20000000018 */
[----:B------:R-:W-:Y:S06]  /*2280*/  BRA `(.L_x_51547) ;  /* 0x0000000800b07947 */ /* 0x000fec0003800000 */
.L_x_51552:
[----:B------:R-:W2:Y:S02]  /*2290*/  LDG.E.64 R4, desc[UR36][R4.64] ;  /* 0x0000002404047981 */ /* 0x000ea4000c1e1b00 */
[----:B--2---:R0:W1:Y:S02]  /*22a0*/  F2I.F64.TRUNC R24, R4 ;  /* 0x0000000400187311 */ /* 0x004064000030d100 */
[----:B01----:R-:W-:Y:S05]  /*22b0*/  BRA `(.L_x_51547) ;  /* 0x0000000800a47947 */ /* 0x003fea0003800000 */
.L_x_51542:
        /* <DEDUP_REMOVED lines=12> */
.L_x_51556:
[----:B------:R-:W2:Y:S02]  /*2380*/  LDG.E.64 R4, desc[UR36][R4.64] ;  /* 0x0000002404047981 */ /* 0x000ea4000c1e1b00 */
[----:B--2---:R3:W4:Y:S02]  /*2390*/  F2I.F64.TRUNC R24, R4 ;  /* 0x0000000400187311 */ /* 0x004724000030d100 */
[----:B---34-:R-:W-:Y:S05]  /*23a0*/  BRA `(.L_x_51547) ;  /* 0x0000000800687947 */ /* 0x018fea0003800000 */
.L_x_51555:
        /* <DEDUP_REMOVED lines=27> */
.L_x_51558:
        /* <DEDUP_REMOVED lines=15> */
.L_x_51557:
[----:B------:R-:W2:Y:S02]  /*2650*/  LDG.E.U16 R0, desc[UR36][R4.64] ;  /* 0x0000002404007981 */ /* 0x000ea4000c1e1500 */
[----:B--2---:R-:W-:-:S06]  /*2660*/  IMAD.U32 R0, R0, 0x10000, RZ ;  /* 0x0001000000007824 */ /* 0x004fcc00078e00ff */
[----:B------:R-:W0:Y:S02]  /*2670*/  F2I.FTZ.TRUNC.NTZ R0, R0 ;  /* 0x0000000000007305 */ /* 0x000e24000021f100 */
[----:B0-----:R-:W-:Y:S01]  /*2680*/  PRMT R24, R0, 0x7610, R24 ;  /* 0x0000761000187816 */ /* 0x001fe20000000018 */
[----:B------:R-:W-:Y:S06]  /*2690*/  BRA `(.L_x_51547) ;  /* 0x0000000400ac7947 */ /* 0x000fec0003800000 */
.L_x_51554:
        /* <DEDUP_REMOVED lines=10> */
.L_x_51561:
        /* <DEDUP_REMOVED lines=21> */
.L_x_51565:
[----:B------:R-:W-:Y:S05]  /*2890*/  BSYNC.RECONVERGENT B1 ;  /* 0x0000000000017941 */ /* 0x000fea0003800200 */
.L_x_51564:
[----:B------:R-:W-:Y:S01]  /*28a0*/  IMAD.SHL.U32 R0, R0, 0x100000, RZ ;  /* 0x0010000000007824 */ /* 0x000fe200078e00ff */
[----:B------:R-:W-:-:S04]  /*28b0*/  LEA R3, R3, 0x3b800000, 0x17 ;  /* 0x3b80000003037811 */ /* 0x000fc800078eb8ff */
[----:B------:R-:W-:-:S07]  /*28c0*/  LOP3.LUT R0, R3, R0, R7, 0xfe, !PT ;  /* 0x0000000003007212 */ /* 0x000fce00078efe07 */
.L_x_51563:
[----:B------:R-:W-:Y:S05]  /*28d0*/  BSYNC.RECONVERGENT B0 ;  /* 0x0000000000007941 */ /* 0x000fea0003800200 */
.L_x_51562:
[----:B------:R-:W0:Y:S02]  /*28e0*/  F2I.FTZ.TRUNC.NTZ R0, R0 ;  /* 0x0000000000007305 */ /* 0x000e24000021f100 */
[----:B0-----:R-:W-:Y:S01]  /*28f0*/  PRMT R24, R0, 0x7610, R24 ;  /* 0x0000761000187816 */ /* 0x001fe20000000018 */
[----:B------:R-:W-:Y:S06]  /*2900*/  BRA `(.L_x_51547) ;  /* 0x0000000400107947 */ /* 0x000fec0003800000 */
.L_x_51560:
        /* <DEDUP_REMOVED lines=21> */
.L_x_51569:
[----:B------:R-:W-:Y:S05]  /*2a60*/  BSYNC.RECONVERGENT B1 ;  /* 0x0000000000017941 */ /* 0x000fea0003800200 */
.L_x_51568:
[----:B------:R-:W-:Y:S01]  /*2a70*/  IMAD.SHL.U32 R0, R0, 0x200000, RZ ;  /* 0x0020000000007824 */ /* 0x000fe200078e00ff */
[----:B------:R-:W-:-:S04]  /*2a80*/  LEA R3, R3, 0x37800000, 0x17 ;  /* 0x3780000003037811 */ /* 0x000fc800078eb8ff */
[----:B------:R-:W-:-:S07]  /*2a90*/  LOP3.LUT R0, R3, R0, R7, 0xfe, !PT ;  /* 0x0000000003007212 */ /* 0x000fce00078efe07 */
.L_x_51567:
[----:B------:R-:W-:Y:S05]  /*2aa0*/  BSYNC.RECONVERGENT B0 ;  /* 0x0000000000007941 */ /* 0x000fea0003800200 */
.L_x_51566:
[----:B------:R-:W0:Y:S02]  /*2ab0*/  F2I.FTZ.TRUNC.NTZ R0, R0 ;  /* 0x0000000000007305 */ /* 0x000e24000021f100 */
[----:B0-----:R-:W-:Y:S01]  /*2ac0*/  PRMT R24, R0, 0x7610, R24 ;  /* 0x0000761000187816 */ /* 0x001fe20000000018 */
[----:B------:R-:W-:Y:S06]  /*2ad0*/  BRA `(.L_x_51547) ;  /* 0x00000000009c7947 */ /* 0x000fec0003800000 */
.L_x_51559:
        /* <DEDUP_REMOVED lines=14> */
.L_x_51573:
[----:B------:R-:W-:Y:S05]  /*2bc0*/  BSYNC.RECONVERGENT B0 ;  /* 0x0000000000007941 */ /* 0x000fea0003800200 */
.L_x_51572:
[----:B------:R-:W0:Y:S02]  /*2bd0*/  F2I.FTZ.TRUNC.NTZ R0, R0 ;  /* 0x0000000000007305 */ /* 0x000e24000021f100 */
[----:B0-----:R-:W-:Y:S01]  /*2be0*/  PRMT R24, R0, 0x7610, R24 ;  /* 0x0000761000187816 */ /* 0x001fe20000000018 */
[----:B------:R-:W-:Y:S06]  /*2bf0*/  BRA `(.L_x_51547) ;  /* 0x0000000000547947 */ /* 0x000fec0003800000 */
.L_x_51546:
        /* <DEDUP_REMOVED lines=16> */
.L_x_51574:
[----:B------:R-:W-:Y:S01]  /*2d00*/  PRMT R24, RZ, 0x7610, R24 ;  /* 0x00007610ff187816 */ /* 0x000fe20000000018 */
[----:B------:R-:W-:Y:S06]  /*2d10*/  BRA `(.L_x_51547) ;  /* 0x00000000000c7947 */ /* 0x000fec0003800000 */
.L_x_51571:
[----:B------:R2:W5:Y:S01]  /*2d20*/  LDG.E.U16 R24, desc[UR36][R4.64] ;  /* 0x0000002404187981 */ /* 0x000562000c1e1500 */
[----:B------:R-:W-:Y:S05]  /*2d30*/  BRA `(.L_x_51547) ;  /* 0x0000000000047947 */ /* 0x000fea0003800000 */
.L_x_51570:
[----:B------:R1:W5:Y:S02]  /*2d40*/  LDG.E.U16 R24, desc[UR36][R4.64] ;  /* 0x0000002404187981 */ /* 0x000364000c1e1500 */
.L_x_51547:
[----:B------:R-:W-:-:S07]  /*2d50*/  VIADD R23, R23, 0x80 ;  /* 0x0000008017177836 */ /* 0x000fce0000000000 */
.L_x_51541:
[----:B------:R-:W-:Y:S05]  /*2d60*/  BSYNC.RECONVERGENT B6 ;  /* 0x0000000000067941 */ /* 0x000fea0003800200 */
.L_x_51540:
        /* <DEDUP_REMOVED lines=23> */
.L_x_51580:
[----:B------:R0:W5:Y:S01]  /*2ee0*/  LDG.E.U8 R19, desc[UR36][R4.64] ;  /* 0x0000002404137981 */ /* 0x000162000c1e1100 */
[----:B------:R-:W-:Y:S05]  /*2ef0*/  BRA `(.L_x_51576) ;  /* 0x0000000c004c7947 */ /* 0x000fea0003800000 */
.L_x_51579:
        /* <DEDUP_REMOVED lines=8> */
.L_x_51583:
[----:B------:R0:W5:Y:S01]  /*2f80*/  LDG.E.U16 R19, desc[UR36][R4.64] ;  /* 0x0000002404137981 */ /* 0x000162000c1e1500 */
[----:B------:R-:W-:Y:S05]  /*2f90*/  BRA `(.L_x_51576) ;  /* 0x0000000c00247947 */ /* 0x000fea0003800000 */
.L_x_51582:
[----:B------:R0:W5:Y:S01]  /*2fa0*/  LDG.E.U16 R19, desc[UR36][R4.64] ;  /* 0x0000002404137981 */ /* 0x000162000c1e1500 */
[----:B------:R-:W-:Y:S05]  /*2fb0*/  BRA `(.L_x_51576) ;  /* 0x0000000c001c7947 */ /* 0x000fea0003800000 */
.L_x_51578:
        /* <DEDUP_REMOVED lines=9> */
.L_x_51585:
[----:B------:R-:W2:Y:S02]  /*3050*/  LDG.E.U16 R0, desc[UR36][R4.64] ;  /* 0x0000002404007981 */ /* 0x000ea4000c1e1500 */
[----:B--2---:R-:W-:-:S06]  /*3060*/  HADD2.F32 R0, -RZ, R0.H0_H0 ;  /* 0x20000000ff007230 */ /* 0x004fcc0000004100 */
[----:B------:R-:W0:Y:S02]  /*3070*/  F2I.FTZ.TRUNC.NTZ R0, R0 ;  /* 0x0000000000007305 */ /* 0x000e24000021f100 */
[----:B0-----:R-:W-:Y:S01]  /*3080*/  PRMT R19, R0, 0x7610, R19 ;  /* 0x0000761000137816 */ /* 0x001fe20000000013 */
[----:B------:R-:W-:Y:S06]  /*3090*/  BRA `(.L_x_51576) ;  /* 0x0000000800e47947 */ /* 0x000fec0003800000 */
.L_x_51584:
        /* <DEDUP_REMOVED lines=9> */
.L_x_51587:
[----:B------:R-:W2:Y:S02]  /*3130*/  LDG.E.U16 R4, desc[UR36][R4.64] ;  /* 0x0000002404047981 */ /* 0x000ea4000c1e1500 */
[----:B--2---:R-:W-:-:S06]  /*3140*/  HADD2.F32 R0, -RZ, R4.H0_H0 ;  /* 0x20000004ff007230 */ /* 0x004fcc0000004100 */
[----:B------:R-:W0:Y:S02]  /*3150*/  F2I.FTZ.TRUNC.NTZ R0, R0 ;  /* 0x0000000000007305 */ /* 0x000e24000021f100 */
[----:B0-----:R-:W-:Y:S01]  /*3160*/  PRMT R19, R0, 0x7610, R19 ;  /* 0x0000761000137816 */ /* 0x001fe20000000013 */
[----:B------:R-:W-:Y:S06]  /*3170*/  BRA `(.L_x_51576) ;  /* 0x0000000800ac7947 */ /* 0x000fec0003800000 */
.L_x_51586:
[----:B------:R-:W2:Y:S02]  /*3180*/  LDG.E.64 R4, desc[UR36][R4.64] ;  /* 0x0000002404047981 */ /* 0x000ea4000c1e1b00 */
[----:B--2---:R0:W1:Y:S02]  /*3190*/  F2I.F64.TRUNC R19, R4 ;  /* 0x0000000400137311 */ /* 0x004064000030d100 */
[----:B01----:R-:W-:Y:S05]  /*31a0*/  BRA `(.L_x_51576) ;  /* 0x0000000800a07947 */ /* 0x003fea0003800000 */
.L_x_51577:
        /* <DEDUP_REMOVED lines=12> */
.L_x_51590:
[----:B------:R-:W2:Y:S02]  /*3270*/  LDG.E.64 R4, desc[UR36][R4.64] ;  /* 0x0000002404047981 */ /* 0x000ea4000c1e1b00 */
[----:B--2---:R0:W1:Y:S02]  /*3280*/  F2I.F64.TRUNC R19, R4 ;  /* 0x0000000400137311 */ /* 0x004064000030d100 */
[----:B01----:R-:W-:Y:S05]  /*3290*/  BRA `(.L_x_51576) ;  /* 0x0000000800647947 */ /* 0x003fea0003800000 */
.L_x_51589:
        /* <DEDUP_REMOVED lines=27> */
.L_x_51592:
        /* <DEDUP_REMOVED lines=15> */
.L_x_51591:
[----:B------:R-:W2:Y:S02]  /*3540*/  LDG.E.U16 R0, desc[UR36][R4.64] ;  /* 0x0000002404007981 */ /* 0x000ea4000c1e1500 */
[----:B--2---:R-:W-:-:S06]  /*3550*/  IMAD.U32 R0, R0, 0x10000, RZ ;  /* 0x0001000000007824 */ /* 0x004fcc00078e00ff */
[----:B------:R-:W0:Y:S02]  /*3560*/  F2I.FTZ.TRUNC.NTZ R0, R0 ;  /* 0x0000000000007305 */ /* 0x000e24000021f100 */
[----:B0-----:R-:W-:Y:S01]  /*3570*/  PRMT R19, R0, 0x7610, R19 ;  /* 0x0000761000137816 */ /* 0x001fe20000000013 */
[----:B------:R-:W-:Y:S06]  /*3580*/  BRA `(.L_x_51576) ;  /* 0x0000000400a87947 */ /* 0x000fec0003800000 */
.L_x_51588:
        /* <DEDUP_REMOVED lines=10> */
.L_x_51595:
        /* <DEDUP_REMOVED lines=21> */
.L_x_51599:
[----:B------:R-:W-:Y:S05]  /*3780*/  BSYNC.RECONVERGENT B1 ;  /* 0x0000000000017941 */ /* 0x000fea0003800200 */
.L_x_51598:
[----:B------:R-:W-:Y:S01]  /*3790*/  IMAD.SHL.U32 R0, R0, 0x100000, RZ ;  /* 0x0010000000007824 */ /* 0x000fe200078e00ff */
[----:B------:R-:W-:-:S04]  /*37a0*/  LEA R3, R3, 0x3b800000, 0x17 ;  /* 0x3b80000003037811 */ /* 0x000fc800078eb8ff */
[----:B------:R-:W-:-:S07]  /*37b0*/  LOP3.LUT R0, R3, R0, R7, 0xfe, !PT ;  /* 0x0000000003007212 */ /* 0x000fce00078efe07 */
.L_x_51597:
[----:B------:R-:W-:Y:S05]  /*37c0*/  BSYNC.RECONVERGENT B0 ;  /* 0x0000000000007941 */ /* 0x000fea0003800200 */
.L_x_51596:
[----:B------:R-:W0:Y:S02]  /*37d0*/  F2I.FTZ.TRUNC.NTZ R0, R0 ;  /* 0x0000000000007305 */ /* 0x000e24000021f100 */
[----:B0-----:R-:W-:Y:S01]  /*37e0*/  PRMT R19, R0, 0x7610, R19 ;  /* 0x0000761000137816 */ /* 0x001fe20000000013 */
[----:B------:R-:W-:Y:S06]  /*37f0*/  BRA `(.L_x_51576) ;  /* 0x00000004000c7947 */ /* 0x000fec0003800000 */
.L_x_51594:
        /* <DEDUP_REMOVED lines=21> */
.L_x_51603:
[----:B------:R-:W-:Y:S05]  /*3950*/  BSYNC.RECONVERGENT B1 ;  /* 0x0000000000017941 */ /* 0x000fea0003800200 */
.L_x_51602:
[----:B------:R-:W-:Y:S01]  /*3960*/  IMAD.SHL.U32 R0, R0, 0x200000, RZ ;  /* 0x0020000000007824 */ /* 0x000fe200078e00ff */
[----:B------:R-:W-:-:S04]  /*3970*/  LEA R3, R3, 0x37800000, 0x17 ;  /* 0x3780000003037811 */ /* 0x000fc800078eb8ff */
[----:B------:R-:W-:-:S07]  /*3980*/  LOP3.LUT R0, R3, R0, R7, 0xfe, !PT ;  /* 0x0000000003007212 */ /* 0x000fce00078efe07 */
.L_x_51601:
[----:B------:R-:W-:Y:S05]  /*3990*/  BSYNC.RECONVERGENT B0 ;  /* 0x0000000000007941 */ /* 0x000fea0003800200 */
.L_x_51600:
[----:B------:R-:W0:Y:S02]  /*39a0*/  F2I.FTZ.TRUNC.NTZ R0, R0 ;  /* 0x0000000000007305 */ /* 0x000e24000021f100 */
[----:B0-----:R-:W-:Y:S01]  /*39b0*/  PRMT R19, R0, 0x7610, R19 ;  /* 0x0000761000137816 */ /* 0x001fe20000000013 */
[----:B------:R-:W-:Y:S06]  /*39c0*/  BRA `(.L_x_51576) ;  /* 0x0000000000987947 */ /* 0x000fec0003800000 */
.L_x_51593:
        /* <DEDUP_REMOVED lines=14> */
.L_x_51607:
[----:B------:R-:W-:Y:S05]  /*3ab0*/  BSYNC.RECONVERGENT B0 ;  /* 0x0000000000007941 */ /* 0x000fea0003800200 */
.L_x_51606:
[----:B------:R-:W0:Y:S02]  /*3ac0*/  F2I.FTZ.TRUNC.NTZ R0, R0 ;  /* 0x0000000000007305 */ /* 0x000e24000021f100 */
[----:B0-----:R-:W-:Y:S01]  /*3ad0*/  PRMT R19, R0, 0x7610, R19 ;  /* 0x0000761000137816 */ /* 0x001fe20000000013 */
[----:B------:R-:W-:Y:S06]  /*3ae0*/  BRA `(.L_x_51576) ;  /* 0x0000000000507947 */ /* 0x000fec0003800000 */
.L_x_51581:
        /* <DEDUP_REMOVED lines=16> */
.L_x_51608:
[----:B------:R-:W-:Y:S05]  /*3bf0*/  BRA `(.L_x_51576) ;  /* 0x00000000000c7947 */ /* 0x000fea0003800000 */
.L_x_51605:
[----:B------:R0:W5:Y:S01]  /*3c00*/  LDG.E.U16 R19, desc[UR36][R4.64] ;  /* 0x0000002404137981 */ /* 0x000162000c1e1500 */
[----:B------:R-:W-:Y:S05]  /*3c10*/  BRA `(.L_x_51576) ;  /* 0x0000000000047947 */ /* 0x000fea0003800000 */
.L_x_51604:
[----:B------:R0:W5:Y:S02]  /*3c20*/  LDG.E.U16 R19, desc[UR36][R4.64] ;  /* 0x0000002404137981 */ /* 0x000164000c1e1500 */
.L_x_51576:
[----:B------:R-:W-:Y:S05]  /*3c30*/  BSYNC.RECONVERGENT B6 ;  /* 0x0000000000067941 */ /* 0x000fea0003800200 */
.L_x_51575:
[----:B------:R-:W2:Y:S01]  /*3c40*/  LDCU.U16 UR4, c[0x0][0x388] ;  /* 0x00007100ff0477ac */ /* 0x000ea20008000400 */
[----:B------:R-:W3:Y:S01]  /*3c50*/  LDC.U16 R18, c[0x0][0x388] ;  /* 0x0000e200ff127b82 */ /* 0x000ee20000000400 */
[----:B------:R-:W-:Y:S01]  /*3c60*/  BSSY.RECONVERGENT B0, `(.L_x_51609) ;  /* 0x0000129000007945 */ /* 0x000fe20003800200 */
[----:B--2---:R-:W-:-:S04]  /*3c70*/  UPRMT UR4, UR4, 0x9910, URZ ;  /* 0x0000991004047896 */ /* 0x004fc800080000ff */
[----:B------:R-:W-:Y:S01]  /*3c80*/  UISETP.NE.AND UP0, UPT, UR4, 0x1, UPT ;  /* 0x000000010400788c */ /* 0x000fe2000bf05270 */
[--C-:B---3--:R-:W-:Y:S02]  /*3c90*/  IMAD.MOV.U32 R22, RZ, RZ, R18.reuse ;  /* 0x000000ffff167224 */ /* 0x108fe400078e0012 */
[--C-:B------:R-:W-:Y:S02]  /*3ca0*/  IMAD.MOV.U32 R23, RZ, RZ, R18.reuse ;  /* 0x000000ffff177224 */ /* 0x100fe400078e0012 */
[----:B01--4-:R-:W-:-:S04]  /*3cb0*/  IMAD.MOV.U32 R4, RZ, RZ, R18 ;  /* 0x000000ffff047224 */ /* 0x013fc800078e0012 */
[----:B------:R-:W-:Y:S05]  /*3cc0*/  BRA.U !UP0, `(.L_x_51610) ;  /* 0x0000001108887547 */ /* 0x000fea000b800000 */
[----:B------:R-:W-:-:S09]  /*3cd0*/  UISETP.NE.AND UP0, UPT, UR4, -0x1, UPT ;  /* 0xffffffff0400788c */ /* 0x000fd2000bf05270 */
[----:B------:R-:W-:Y:S05]  /*3ce0*/  BRA.U UP0, `(.L_x_51611) ;  /* 0x0000000900e07547 */ /* 0x000fea000b800000 */
[----:B------:R-:W-:Y:S01]  /*3cf0*/  ISETP.GE.AND P0, PT, R17, R16, PT ;  /* 0x000000101100720c */ /* 0x000fe20003f06270 */
[----:B------:R-:W-:-:S12]  /*3d00*/  BSSY.RECONVERGENT B1, `(.L_x_51612) ;  /* 0x000002d000017945 */ /* 0x000fd80003800200 */
        /* <DEDUP_REMOVED lines=8> */
[C---:B------:R-:W-:Y:S01]  /*3d90*/  LOP3.LUT R3, R27.reuse, 0x1, RZ, 0xc0, !PT ;  /* 0x000000011b037812 */ /* 0x040fe200078ec0ff */
[----:B------:R-:W-:Y:S01]  /*3da0*/  IMAD.MOV.U32 R0, RZ, RZ, 0x1 ;  /* 0x00000001ff007424 */ /* 0x000fe200078e00ff */
[----:B------:R-:W-:Y:S02]  /*3db0*/  LOP3.LUT R27, R27, 0xffff, RZ, 0xc0, !PT ;  /* 0x0000ffff1b1b7812 */ /* 0x000fe400078ec0ff */
[----:B------:R-:W-:-:S04]  /*3dc0*/  ISETP.NE.U32.AND P0, PT, R3, 0x1, PT ;  /* 0x000000010300780c */ /* 0x000fc80003f05070 */
[----:B------:R-:W-:Y:S02]  /*3dd0*/  SEL R0, R0, 0xffff, P0 ;  /* 0x0000ffff00007807 */ /* 0x000fe40000000000 */
[----:B------:R-:W-:Y:S02]  /*3de0*/  ISETP.GE.U32.AND P0, PT, R27, 0x2, PT ;  /* 0x000000021b00780c */ /* 0x000fe40003f06070 */
[----:B------:R-:W-:-:S11]  /*3df0*/  PRMT R4, R0, 0x9910, RZ ;  /* 0x0000991000047816 */ /* 0x000fd600000000ff */
[----:B------:R-:W-:Y:S05]  /*3e00*/  @!P0 BRA `(.L_x_51616) ;  /* 0x0000000000548947 */ /* 0x000fea0003800000 */
[----:B------:R-:W-:Y:S01]  /*3e10*/  SHF.R.U32.HI R0, RZ, 0x1, R27 ;  /* 0x00000001ff007819 */ /* 0x000fe2000001161b */
[----:B------:R-:W-:-:S03]  /*3e20*/  IMAD.MOV.U32 R3, RZ, RZ, 0x1 ;  /* 0x00000001ff037424 */ /* 0x000fc600078e00ff */
[----:B------:R-:W-:Y:S02]  /*3e30*/  PRMT R6, R0, 0x7610, R6 ;  /* 0x0000761000067816 */ /* 0x000fe40000000006 */
[----:B------:R-:W-:-:S07]  /*3e40*/  PRMT R0, R3, 0x7610, R0 ;  /* 0x0000761003007816 */ /* 0x000fce0000000000 */
.L_x_51617:
[----:B------:R-:W-:Y:S02]  /*3e50*/  LOP3.LUT R3, R6, 0x1, RZ, 0xc0, !PT ;  /* 0x0000000106037812 */ /* 0x000fe400078ec0ff */
[----:B------:R-:W-:Y:S02]  /*3e60*/  PRMT R5, R4, 0x9910, RZ ;  /* 0x0000991004057816 */ /* 0x000fe400000000ff */
[----:B------:R-:W-:Y:S02]  /*3e70*/  ISETP.NE.U32.AND P0, PT, R3, 0x1, PT ;  /* 0x000000010300780c */ /* 0x000fe40003f05070 */
[----:B------:R-:W-:Y:S02]  /*3e80*/  LOP3.LUT R4, R6, 0xffff, RZ, 0xc0, !PT ;  /* 0x0000ffff06047812 */ /* 0x000fe400078ec0ff */
[----:B------:R-:W-:Y:S02]  /*3e90*/  SEL R3, R0, 0x1, !P0 ;  /* 0x0000000100037807 */ /* 0x000fe40004000000 */
[----:B------:R-:W-:-:S02]  /*3ea0*/  ISETP.GE.U32.AND P0, PT, R4, 0x2, PT ;  /* 0x000000020400780c */ /* 0x000fc40003f06070 */
[----:B------:R-:W-:Y:S01]  /*3eb0*/  PRMT R7, R0, 0x9910, RZ ;  /* 0x0000991000077816 */ /* 0x000fe200000000ff */
[----:B------:R-:W-:Y:S01]  /*3ec0*/  IMAD.MOV.U32 R0, RZ, RZ, R5 ;  /* 0x000000ffff007224 */ /* 0x000fe200078e0005 */
[----:B------:R-:W-:Y:S02]  /*3ed0*/  PRMT R3, R3, 0x9910, RZ ;  /* 0x0000991003037816 */ /* 0x000fe400000000ff */
        /* <DEDUP_REMOVED lines=8> */
.L_x_51616:
[----:B------:R-:W-:Y:S05]  /*3f60*/  BSYNC.RECONVERGENT B2 ;  /* 0x0000000000027941 */ /* 0x000fea0003800200 */
.L_x_51615:
[----:B------:R-:W-:Y:S05]  /*3f70*/  BRA `(.L_x_51613) ;  /* 0x0000000000147947 */ /* 0x000fea0003800000 */
.L_x_51614:
[----:B------:R-:W-:Y:S01]  /*3f80*/  LOP3.LUT R27, R27, 0x1, RZ, 0xc0, !PT ;  /* 0x000000011b1b7812 */ /* 0x000fe200078ec0ff */
[----:B------:R-:W-:-:S03]  /*3f90*/  IMAD.MOV.U32 R0, RZ, RZ, 0x1 ;  /* 0x00000001ff007424 */ /* 0x000fc600078e00ff */
[----:B------:R-:W-:-:S04]  /*3fa0*/  ISETP.NE.U32.AND P0, PT, R27, 0x1, PT ;  /* 0x000000011b00780c */ /* 0x000fc80003f05070 */
[----:B------:R-:W-:-:S04]  /*3fb0*/  SEL R0, R0, 0xffff, P0 ;  /* 0x0000ffff00007807 */ /* 0x000fc80000000000 */
[----:B------:R-:W-:-:S07]  /*3fc0*/  PRMT R4, R0, 0x7610, R4 ;  /* 0x0000761000047816 */ /* 0x000fce0000000004 */
.L_x_51613:
[----:B------:R-:W-:Y:S05]  /*3fd0*/  BSYNC.RECONVERGENT B1 ;  /* 0x0000000000017941 */ /* 0x000fea0003800200 */
.L_x_51612:
        /* <DEDUP_REMOVED lines=23> */
.L_x_51623:
        /* <DEDUP_REMOVED lines=12> */
[----:B------:R-:W-:Y:S02]  /*4210*/  PRMT R0, R6, 0x7610, R0 ;  /* 0x0000761006007816 */ /* 0x000fe40000000000 */
[----:B------:R-:W-:Y:S01]  /*4220*/  PRMT R23, R3, 0x7610, R23 ;  /* 0x0000761003177816 */ /* 0x000fe20000000017 */
[----:B------:R-:W-:Y:S06]  /*4230*/  @P0 BRA `(.L_x_51623) ;  /* 0xfffffffc00c40947 */ /* 0x000fec000383ffff */
.L_x_51622:
[----:B------:R-:W-:Y:S05]  /*4240*/  BSYNC.RECONVERGENT B2 ;  /* 0x0000000000027941 */ /* 0x000fea0003800200 */
.L_x_51621:
[----:B------:R-:W-:Y:S05]  /*4250*/  BRA `(.L_x_51619) ;  /* 0x0000000000147947 */ /* 0x000fea0003800000 */
.L_x_51620:
[----:B------:R-:W-:Y:S01]  /*4260*/  LOP3.LUT R25, R25, 0x1, RZ, 0xc0, !PT ;  /* 0x0000000119197812 */ /* 0x000fe200078ec0ff */
[----:B------:R-:W-:-:S03]  /*4270*/  IMAD.MOV.U32 R0, RZ, RZ, 0x1 ;  /* 0x00000001ff007424 */ /* 0x000fc600078e00ff */
[----:B------:R-:W-:-:S04]  /*4280*/  ISETP.NE.U32.AND P0, PT, R25, 0x1, PT ;  /* 0x000000011900780c */ /* 0x000fc80003f05070 */
[----:B------:R-:W-:-:S04]  /*4290*/  SEL R0, R0, 0xffff, P0 ;  /* 0x0000ffff00007807 */ /* 0x000fc80000000000 */
[----:B------:R-:W-:-:S07]  /*42a0*/  PRMT R23, R0, 0x7610, R23 ;  /* 0x0000761000177816 */ /* 0x000fce0000000017 */
.L_x_51619:
[----:B------:R-:W-:Y:S05]  /*42b0*/  BSYNC.RECONVERGENT B1 ;  /* 0x0000000000017941 */ /* 0x000fea0003800200 */
.L_x_51618:
        /* <DEDUP_REMOVED lines=23> */
.L_x_51629:
        /* <DEDUP_REMOVED lines=15> */
.L_x_51628:
[----:B------:R-:W-:Y:S05]  /*4520*/  BSYNC.RECONVERGENT B2 ;  /* 0x0000000000027941 */ /* 0x000fea0003800200 */
.L_x_51627:
[----:B------:R-:W-:Y:S05]  /*4530*/  BRA `(.L_x_51625) ;  /* 0x0000000000147947 */ /* 0x000fea0003800000 */
.L_x_51626:
[----:B------:R-:W-:Y:S01]  /*4540*/  LOP3.LUT R24, R24, 0x1, RZ, 0xc0, !PT ;  /* 0x0000000118187812 */ /* 0x000fe200078ec0ff */
[----:B------:R-:W-:-:S03]  /*4550*/  IMAD.MOV.U32 R0, RZ, RZ, 0x1 ;  /* 0x00000001ff007424 */ /* 0x000fc600078e00ff */
[----:B------:R-:W-:-:S04]  /*4560*/  ISETP.NE.U32.AND P0, PT, R24, 0x1, PT ;  /* 0x000000011800780c */ /* 0x000fc80003f05070 */
[----:B------:R-:W-:-:S04]  /*4570*/  SEL R0, R0, 0xffff, P0 ;  /* 0x0000ffff00007807 */ /* 0x000fc80000000000 */
[----:B------:R-:W-:-:S07]  /*4580*/  PRMT R22, R0, 0x7610, R22 ;  /* 0x0000761000167816 */ /* 0x000fce0000000016 */
.L_x_51625:
[----:B------:R-:W-:Y:S05]  /*4590*/  BSYNC.RECONVERGENT B1 ;  /* 0x0000000000017941 */ /* 0x000fea0003800200 */
.L_x_51624:
[----:B------:R-:W-:-:S05]  /*45a0*/  VIADD R3, R17, 0x180 ;  /* 0x0000018011037836 */ /* 0x000fca0000000000 */
        /* <DEDUP_REMOVED lines=21> */
.L_x_51633:
        /* <DEDUP_REMOVED lines=15> */
.L_x_51632:
[----:B------:R-:W-:Y:S05]  /*47f0*/  BSYNC.RECONVERGENT B1 ;  /* 0x0000000000017941 */ /* 0x000fea0003800200 */
.L_x_51631:
[----:B------:R-:W-:Y:S05]  /*4800*/  BRA `(.L_x_51610) ;  /* 0x0000000400b87947 */ /* 0x000fea0003800000 */
.L_x_51630:
[----:B------:R-:W-:Y:S01]  /*4810*/  LOP3.LUT R19, R19, 0x1, RZ, 0xc0, !PT ;  /* 0x0000000113137812 */ /* 0x000fe200078ec0ff */
[----:B------:R-:W-:-:S03]  /*4820*/  IMAD.MOV.U32 R0, RZ, RZ, 0x1 ;  /* 0x00000001ff007424 */ /* 0x000fc600078e00ff */
[----:B------:R-:W-:-:S04]  /*4830*/  ISETP.NE.U32.AND P0, PT, R19, 0x1, PT ;  /* 0x000000011300780c */ /* 0x000fc80003f05070 */
[----:B------:R-:W-:-:S04]  /*4840*/  SEL R0, R0, 0xffff, P0 ;  /* 0x0000ffff00007807 */ /* 0x000fc80000000000 */
[----:B------:R-:W-:Y:S01]  /*4850*/  PRMT R18, R0, 0x7610, R18 ;  /* 0x0000761000127816 */ /* 0x000fe20000000012 */
[----:B------:R-:W-:Y:S06]  /*4860*/  BRA `(.L_x_51610) ;  /* 0x0000000400a07947 */ /* 0x000fec0003800000 */
.L_x_51611:
[----:B------:R-:W-:Y:S01]  /*4870*/  ISETP.GE.AND P0, PT, R17, R16, PT ;  /* 0x000000101100720c */ /* 0x000fe20003f06270 */
[----:B------:R-:W-:-:S12]  /*4880*/  BSSY.RECONVERGENT B1, `(.L_x_51634) ;  /* 0x0000019000017945 */ /* 0x000fd80003800200 */
[----:B------:R-:W-:Y:S05]  /*4890*/  @P0 BRA `(.L_x_51635) ;  /* 0x00000000005c0947 */ /* 0x000fea0003800000 */
[----:B-----5:R-:W-:Y:S02]  /*48a0*/  PRMT R0, R27, 0x9910, RZ ;  /* 0x000099101b007816 */ /* 0x020fe400000000ff */
[----:B------:R-:W-:Y:S02]  /*48b0*/  PRMT R4, RZ, 0x7610, R4 ;  /* 0x00007610ff047816 */ /* 0x000fe40000000004 */
[----:B------:R-:W-:-:S13]  /*48c0*/  ISETP.GE.AND P0, PT, R0, RZ, PT ;  /* 0x000000ff0000720c */ /* 0x000fda0003f06270 */
[----:B------:R-:W-:Y:S05]  /*48d0*/  @!P0 BRA `(.L_x_51635) ;  /* 0x00000000004c8947 */ /* 0x000fea0003800000 */
[----:B------:R-:W-:Y:S01]  /*48e0*/  ISETP.NE.AND P0, PT, R0, RZ, PT ;  /* 0x000000ff0000720c */ /* 0x000fe20003f05270 */
[----:B------:R-:W-:-:S12]  /*48f0*/  IMAD.MOV.U32 R4, RZ, RZ, 0x1 ;  /* 0x00000001ff047424 */ /* 0x000fd800078e00ff */
[----:B------:R-:W-:Y:S05]  /*4900*/  @!P0 BRA `(.L_x_51635) ;  /* 0x0000000000408947 */ /* 0x000fea0003800000 */
[----:B------:R-:W-:Y:S02]  /*4910*/  IMAD.MOV.U32 R4, RZ, RZ, 0x1 ;  /* 0x00000001ff047424 */ /* 0x000fe400078e00ff */
[----:B------:R-:W-:-:S07]  /*4920*/  IMAD.MOV.U32 R0, RZ, RZ, R18 ;  /* 0x000000ffff007224 */ /* 0x000fce00078e0012 */
.L_x_51636:
[C---:B------:R-:W-:Y:S02]  /*4930*/  LOP3.LUT R3, R27.reuse, 0x1, RZ, 0xc0, !PT ;  /* 0x000000011b037812 */ /* 0x040fe400078ec0ff */
[----:B------:R-:W-:Y:S02]  /*4940*/  LOP3.LUT R27, R27, 0xffff, RZ, 0xc0, !PT ;  /* 0x0000ffff1b1b7812 */ /* 0x000fe400078ec0ff */
[----:B------:R-:W-:Y:S02]  /*4950*/  ISETP.NE.U32.AND P0, PT, R3, 0x1, PT ;  /* 0x000000010300780c */ /* 0x000fe40003f05070 */
[----:B------:R-:W-:Y:S02]  /*4960*/  PRMT R4, R4, 0x9910, RZ ;  /* 0x0000991004047816 */ /* 0x000fe400000000ff */
[----:B------:R-:W-:Y:S02]  /*4970*/  SEL R3, R0, 0x1, !P0 ;  /* 0x0000000100037807 */ /* 0x000fe40004000000 */
[----:B------:R-:W-:-:S02]  /*4980*/  ISETP.GT.U32.AND P0, PT, R27, 0x1, PT ;  /* 0x000000011b00780c */ /* 0x000fc40003f04070 */
[----:B------:R-:W-:Y:S01]  /*4990*/  PRMT R5, R3, 0x9910, RZ ;  /* 0x0000991003057816 */ /* 0x000fe200000000ff */
[----:B------:R-:W-:Y:S01]  /*49a0*/  IMAD.MOV.U32 R3, RZ, RZ, R4 ;  /* 0x000000ffff037224 */ /* 0x000fe200078e0004 */
[----:B------:R-:W-:Y:S02]  /*49b0*/  PRMT R0, R0, 0x9910, RZ ;  /* 0x0000991000007816 */ /* 0x000fe400000000ff */
[----:B------:R-:W-:Y:S01]  /*49c0*/  SHF.R.U32.HI R27, RZ, 0x1, R27 ;  /* 0x00000001ff1b7819 */ /* 0x000fe2000001161b */
[----:B------:R-:W-:Y:S02]  /*49d0*/  IMAD.MOV.U32 R4, RZ, RZ, R5 ;  /* 0x000000ffff047224 */ /* 0x000fe400078e0005 */
[----:B------:R-:W-:Y:S02]  /*49e0*/  IMAD R0, R0, R0, RZ ;  /* 0x0000000000007224 */ /* 0x000fe400078e02ff */
[----:B------:R-:W-:Y:S02]  /*49f0*/  IMAD R4, R4, R3, RZ ;  /* 0x0000000304047224 */ /* 0x000fe400078e02ff */
[----:B------:R-:W-:Y:S05]  /*4a00*/  @P0 BRA `(.L_x_51636) ;  /* 0xfffffffc00c80947 */ /* 0x000fea000383ffff */
.L_x_51635:
[----:B------:R-:W-:Y:S05]  /*4a10*/  BSYNC.RECONVERGENT B1 ;  /* 0x0000000000017941 */ /* 0x000fea0003800200 */
.L_x_51634:
[----:B------:R-:W-:Y:S01]  /*4a20*/  VIADD R3, R17, 0x80 ;  /* 0x0000008011037836 */ /* 0x000fe20000000000 */
[----:B------:R-:W-:Y:S04]  /*4a30*/  BSSY.RECONVERGENT B1, `(.L_x_51637) ;  /* 0x0000018000017945 */ /* 0x000fe80003800200 */
[----:B------:R-:W-:-:S13]  /*4a40*/  ISETP.GE.AND P0, PT, R3, R16, PT ;  /* 0x000000100300720c */ /* 0x000fda0003f06270 */
        /* <DEDUP_REMOVED lines=10> */
.L_x_51639:
        /* <DEDUP_REMOVED lines=12> */
.L_x_51638:
[----:B------:R-:W-:Y:S05]  /*4bb0*/  BSYNC.RECONVERGENT B1 ;  /* 0x0000000000017941 */ /* 0x000fea0003800200 */
.L_x_51637:
        /* <DEDUP_REMOVED lines=13> */
.L_x_51642:
        /* <DEDUP_REMOVED lines=14> */
.L_x_51641:
[----:B------:R-:W-:Y:S05]  /*4d70*/  BSYNC.RECONVERGENT B1 ;  /* 0x0000000000017941 */ /* 0x000fea0003800200 */
.L_x_51640:
[----:B------:R-:W-:-:S05]  /*4d80*/  VIADD R3, R17, 0x180 ;  /* 0x0000018011037836 */ /* 0x000fca0000000000 */
        /* <DEDUP_REMOVED lines=9> */
[----:B------:R-:W-:-:S07]  /*4e20*/  IMAD.MOV.U32 R18, RZ, RZ, 0x1 ;  /* 0x00000001ff127424 */ /* 0x000fce00078e00ff */
.L_x_51643:
        /* <DEDUP_REMOVED lines=12> */
.L_x_51610:
[----:B------:R-:W-:Y:S05]  /*4ef0*/  BSYNC.RECONVERGENT B0 ;  /* 0x0000000000007941 */ /* 0x000fea0003800200 */
.L_x_51609:
        /* <DEDUP_REMOVED lines=25> */
.L_x_51650:
[----:B------:R0:W-:Y:S01]  /*5090*/  STG.E.U8 desc[UR36][R8.64], R4 ;  /* 0x0000000408007986 */ /* 0x0001e2000c101124 */
[----:B------:R-:W-:Y:S05]  /*50a0*/  BRA `(.L_x_51652) ;  /* 0x0000000c00487947 */ /* 0x000fea0003800000 */
.L_x_51649:
        /* <DEDUP_REMOVED lines=10> */
.L_x_51654:
[----:B------:R-:W-:-:S05]  /*5150*/  PRMT R3, R4, 0x9910, RZ ;  /* 0x0000991004037816 */ /* 0x000fca00000000ff */
[----:B------:R0:W-:Y:S01]  /*5160*/  STG.E desc[UR36][R8.64], R3 ;  /* 0x0000000308007986 */ /* 0x0001e2000c101924 */
[----:B------:R-:W-:Y:S05]  /*5170*/  BRA `(.L_x_51652) ;  /* 0x0000000c00147947 */ /* 0x000fea0003800000 */
.L_x_51653:
[----:B------:R0:W-:Y:S01]  /*5180*/  STG.E.U16 desc[UR36][R8.64], R4 ;  /* 0x0000000408007986 */ /* 0x0001e2000c101524 */
[----:B------:R-:W-:Y:S05]  /*5190*/  BRA `(.L_x_51652) ;  /* 0x0000000c000c7947 */ /* 0x000fea0003800000 */
.L_x_51648:
        /* <DEDUP_REMOVED lines=9> */
.L_x_51656:
[----:B------:R-:W0:Y:S02]  /*5230*/  I2F.S16 R0, R4 ;  /* 0x0000000400007306 */ /* 0x000e240000101400 */
[----:B0-----:R-:W-:-:S05]  /*5240*/  F2FP.F16.F32.PACK_AB R0, RZ, R0 ;  /* 0x00000000ff00723e */ /* 0x001fca00000000ff */
[----:B------:R0:W-:Y:S01]  /*5250*/  STG.E.U16 desc[UR36][R8.64], R0 ;  /* 0x0000000008007986 */ /* 0x0001e2000c101524 */
[----:B------:R-:W-:Y:S05]  /*5260*/  BRA `(.L_x_51652) ;  /* 0x0000000800d87947 */ /* 0x000fea0003800000 */
.L_x_51655:
        /* <DEDUP_REMOVED lines=10> */
.L_x_51658:
[----:B------:R-:W0:Y:S02]  /*5310*/  I2F.S16 R4, R4 ;  /* 0x0000000400047306 */ /* 0x000e240000101400 */
[----:B0-----:R-:W-:-:S04]  /*5320*/  F2FP.F16.F32.PACK_AB R3, RZ, R4 ;  /* 0x00000004ff03723e */ /* 0x001fc800000000ff */
[----:B------:R-:W-:-:S05]  /*5330*/  PRMT R3, R3, 0x5410, RZ ;  /* 0x0000541003037816 */ /* 0x000fca00000000ff */
[----:B------:R0:W-:Y:S01]  /*5340*/  STG.E desc[UR36][R8.64], R3 ;  /* 0x0000000308007986 */ /* 0x0001e2000c101924 */
[----:B------:R-:W-:Y:S05]  /*5350*/  BRA `(.L_x_51652) ;  /* 0x00000008009c7947 */ /* 0x000fea0003800000 */
.L_x_51657:
[----:B------:R-:W0:Y:S02]  /*5360*/  I2F.F64.S16 R4, R4 ;  /* 0x0000000400047312 */ /* 0x000e240000101c00 */
[----:B0-----:R0:W-:Y:S01]  /*5370*/  STG.E.64 desc[UR36][R8.64], R4 ;  /* 0x0000000408007986 */ /* 0x0011e2000c101b24 */
[----:B------:R-:W-:Y:S05]  /*5380*/  BRA `(.L_x_51652) ;  /* 0x0000000800907947 */ /* 0x000fea0003800000 */
.L_x_51647:
        /* <DEDUP_REMOVED lines=13> */
.L_x_51661:
[----:B------:R-:W-:Y:S01]  /*5460*/  CS2R R6, SRZ ;  /* 0x0000000000067805 */ /* 0x000fe2000001ff00 */
[----:B------:R-:W0:Y:S04]  /*5470*/  I2F.F64.S16 R4, R4 ;  /* 0x0000000400047312 */ /* 0x000e280000101c00 */
[----:B0-----:R0:W-:Y:S01]  /*5480*/  STG.E.128 desc[UR36][R8.64], R4 ;  /* 0x0000000408007986 */ /* 0x0011e2000c101d24 */
[----:B------:R-:W-:Y:S05]  /*5490*/  BRA `(.L_x_51652) ;  /* 0x00000008004c7947 */ /* 0x000fea0003800000 */
.L_x_51660:
        /* <DEDUP_REMOVED lines=19> */
.L_x_51665:
[----:B------:R-:W-:Y:S05]  /*55d0*/  BSYNC.RECONVERGENT B0 ;  /* 0x0000000000007941 */ /* 0x000fea0003800200 */
.L_x_51664:
[----:B------:R-:W-:-:S05]  /*55e0*/  LOP3.LUT R5, R0, 0x80, R5, 0xf8, !PT ;  /* 0x0000008000057812 */ /* 0x000fca00078ef805 */
[----:B------:R0:W-:Y:S01]  /*55f0*/  STG.E.U8 desc[UR36][R8.64], R5 ;  /* 0x0000000508007986 */ /* 0x0001e2000c101124 */
[----:B------:R-:W-:Y:S05]  /*5600*/  BRA `(.L_x_51652) ;  /* 0x0000000400f07947 */ /* 0x000fea0003800000 */
.L_x_51663:
        /* <DEDUP_REMOVED lines=15> */
.L_x_51667:
[----:B------:R-:W-:Y:S05]  /*5700*/  BSYNC.RECONVERGENT B0 ;  /* 0x0000000000007941 */ /* 0x000fea0003800200 */
.L_x_51666:
[----:B------:R-:W-:-:S05]  /*5710*/  LOP3.LUT R5, R0, 0x80, R5, 0xf8, !PT ;  /* 0x0000008000057812 */ /* 0x000fca00078ef805 */
[----:B------:R0:W-:Y:S01]  /*5720*/  STG.E.U8 desc[UR36][R8.64], R5 ;  /* 0x0000000508007986 */ /* 0x0001e2000c101124 */
[----:B------:R-:W-:Y:S05]  /*5730*/  BRA `(.L_x_51652) ;  /* 0x0000000400a47947 */ /* 0x000fea0003800000 */
.L_x_51662:
[----:B------:R-:W0:Y:S02]  /*5740*/  I2F.S16 R0, R4 ;  /* 0x0000000400007306 */ /* 0x000e240000101400 */
[----:B0-----:R-:W-:-:S05]  /*5750*/  F2FP.BF16.F32.PACK_AB R0, RZ, R0 ;  /* 0x00000000ff00723e */ /* 0x001fca00000010ff */
[----:B------:R0:W-:Y:S01]  /*5760*/  STG.E.U16 desc[UR36][R8.64], R0 ;  /* 0x0000000008007986 */ /* 0x0001e2000c101524 */
[----:B------:R-:W-:Y:S05]  /*5770*/  BRA `(.L_x_51652) ;  /* 0x0000000400947947 */ /* 0x000fea0003800000 */
.L_x_51659:
        /* <DEDUP_REMOVED lines=10> */
.L_x_51670:
        /* <DEDUP_REMOVED lines=13> */
.L_x_51673:
[----:B------:R-:W-:-:S04]  /*58f0*/  SHF.R.U32.HI R0, RZ, 0x14, R5 ;  /* 0x00000014ff007819 */ /* 0x000fc80000011605 */
[----:B------:R-:W-:-:S04]  /*5900*/  LOP3.LUT R0, R0, 0x1, RZ, 0xc0, !PT ;  /* 0x0000000100007812 */ /* 0x000fc800078ec0ff */
[----:B------:R-:W-:-:S04]  /*5910*/  IADD3 R0, PT, PT, R5, 0x487ffff, R0 ;  /* 0x0487ffff05007810 */ /* 0x000fc80007ffe000 */
[----:B------:R-:W-:-:S04]  /*5920*/  SHF.R.U32.HI R0, RZ, 0x14, R0 ;  /* 0x00000014ff007819 */ /* 0x000fc80000011600 */
[----:B------:R-:W-:-:S07]  /*5930*/  LOP3.LUT R3, R0, 0xff, RZ, 0xc0, !PT ;  /* 0x000000ff00037812 */ /* 0x000fce00078ec0ff */
.L_x_51674:
[----:B------:R-:W-:-:S04]  /*5940*/  SHF.R.U32.HI R0, RZ, 0x18, R5 ;  /* 0x00000018ff007819 */ /* 0x000fc80000011605 */
[----:B------:R-:W-:-:S07]  /*5950*/  LOP3.LUT R0, R3, 0x80, R0, 0xf8, !PT ;  /* 0x0000008003007812 */ /* 0x000fce00078ef800 */
.L_x_51672:
[----:B------:R-:W-:Y:S05]  /*5960*/  BSYNC.RECONVERGENT B0 ;  /* 0x0000000000007941 */ /* 0x000fea0003800200 */
.L_x_51671:
[----:B------:R3:W-:Y:S01]  /*5970*/  STG.E.U8 desc[UR36][R8.64], R0 ;  /* 0x0000000008007986 */ /* 0x0007e2000c101124 */
[----:B------:R-:W-:Y:S05]  /*5980*/  BRA `(.L_x_51652) ;  /* 0x0000000400107947 */ /* 0x000fea0003800000 */
.L_x_51669:
        /* <DEDUP_REMOVED lines=13> */
.L_x_51677:
[----:B------:R-:W-:-:S04]  /*5a60*/  SHF.R.U32.HI R0, RZ, 0x15, R5 ;  /* 0x00000015ff007819 */ /* 0x000fc80000011605 */
[----:B------:R-:W-:-:S04]  /*5a70*/  LOP3.LUT R0, R0, 0x1, RZ, 0xc0, !PT ;  /* 0x0000000100007812 */ /* 0x000fc800078ec0ff */
[----:B------:R-:W-:-:S04]  /*5a80*/  IADD3 R0, PT, PT, R5, 0x88fffff, R0 ;  /* 0x088fffff05007810 */ /* 0x000fc80007ffe000 */
[----:B------:R-:W-:-:S04]  /*5a90*/  SHF.R.U32.HI R0, RZ, 0x15, R0 ;  /* 0x00000015ff007819 */ /* 0x000fc80000011600 */
[----:B------:R-:W-:-:S07]  /*5aa0*/  LOP3.LUT R3, R0, 0xff, RZ, 0xc0, !PT ;  /* 0x000000ff00037812 */ /* 0x000fce00078ec0ff */
.L_x_51678:
[----:B------:R-:W-:-:S04]  /*5ab0*/  SHF.R.U32.HI R0, RZ, 0x18, R5 ;  /* 0x00000018ff007819 */ /* 0x000fc80000011605 */
[----:B------:R-:W-:-:S07]  /*5ac0*/  LOP3.LUT R0, R3, 0x80, R0, 0xf8, !PT ;  /* 0x0000008003007812 */ /* 0x000fce00078ef800 */
.L_x_51676:
[----:B------:R-:W-:Y:S05]  /*5ad0*/  BSYNC.RECONVERGENT B0 ;  /* 0x0000000000007941 */ /* 0x000fea0003800200 */
.L_x_51675:
[----:B------:R0:W-:Y:S01]  /*5ae0*/  STG.E.U8 desc[UR36][R8.64], R0 ;  /* 0x0000000008007986 */ /* 0x0001e2000c101124 */
[----:B------:R-:W-:Y:S05]  /*5af0*/  BRA `(.L_x_51652) ;  /* 0x0000000000b47947 */ /* 0x000fea0003800000 */
.L_x_51668:
[----:B------:R-:W-:-:S13]  /*5b00*/  ISETP.NE.AND P0, PT, R0, 0x1c, PT ;  /* 0x0000001c0000780c */ /* 0x000fda0003f05270 */
[----:B------:R-:W-:Y:S05]  /*5b10*/  @!P0 BRA `(.L_x_51679) ;  /* 0x0000000000a48947 */ /* 0x000fea0003800000 */
[----:B------:R-:W-:-:S13]  /*5b20*/  ISETP.NE.AND P0, PT, R0, 0x1d, PT ;  /* 0x0000001d0000780c */ /* 0x000fda0003f05270 */
[----:B------:R-:W-:Y:S05]  /*5b30*/  @!P0 BRA `(.L_x_51680) ;  /* 0x00000000008c8947 */ /* 0x000fea0003800000 */
[----:B------:R-:W-:-:S13]  /*5b40*/  ISETP.NE.AND P0, PT, R0, 0x2c, PT ;  /* 0x0000002c0000780c */ /* 0x000fda0003f05270 */
[----:B------:R-:W-:Y:S05]  /*5b50*/  @!P0 BRA `(.L_x_51681) ;  /* 0x0000000000448947 */ /* 0x000fea0003800000 */
.L_x_51651:
        /* <DEDUP_REMOVED lines=16> */
.L_x_51682:
[----:B------:R-:W-:Y:S05]  /*5c60*/  BRA `(.L_x_51652) ;  /* 0x0000000000587947 */ /* 0x000fea0003800000 */
.L_x_51681:
        /* <DEDUP_REMOVED lines=16> */
.L_x_51680:
[----:B------:R-:W-:-:S04]  /*5d70*/  PRMT R4, R4, 0x9910, RZ ;  /* 0x0000991004047816 */ /* 0x000fc800000000ff */
[----:B------:R-:W-:-:S05]  /*5d80*/  SHF.R.S32.HI R5, RZ, 0x1f, R4 ;  /* 0x0000001fff057819 */ /* 0x000fca0000011404 */
[----:B------:R1:W-:Y:S01]  /*5d90*/  STG.E.64 desc[UR36][R8.64], R4 ;  /* 0x0000000408007986 */ /* 0x0003e2000c101b24 */
[----:B------:R-:W-:Y:S05]  /*5da0*/  BRA `(.L_x_51652) ;  /* 0x0000000000087947 */ /* 0x000fea0003800000 */
.L_x_51679:
[----:B------:R-:W-:-:S05]  /*5db0*/  PRMT R3, R4, 0x9910, RZ ;  /* 0x0000991004037816 */ /* 0x000fca00000000ff */
[----:B------:R0:W-:Y:S02]  /*5dc0*/  STG.E desc[UR36][R8.64], R3 ;  /* 0x0000000308007986 */ /* 0x0001e4000c101924 */
.L_x_51652:
        /* <DEDUP_REMOVED lines=24> */
.L_x_51687:
[----:B------:R0:W-:Y:S01]  /*5f50*/  STG.E.U8 desc[UR36][R8.64], R23 ;  /* 0x0000001708007986 */ /* 0x0001e2000c101124 */
[----:B------:R-:W-:Y:S05]  /*5f60*/  BRA `(.L_x_51689) ;  /* 0x0000000c004c7947 */ /* 0x000fea0003800000 */
.L_x_51686:
        /* <DEDUP_REMOVED lines=10> */
.L_x_51691:
[----:B------:R-:W-:-:S05]  /*6010*/  PRMT R3, R23, 0x9910, RZ ;  /* 0x0000991017037816 */ /* 0x000fca00000000ff */
[----:B------:R0:W-:Y:S01]  /*6020*/  STG.E desc[UR36][R8.64], R3 ;  /* 0x0000000308007986 */ /* 0x0001e2000c101924 */
[----:B------:R-:W-:Y:S05]  /*6030*/  BRA `(.L_x_51689) ;  /* 0x0000000c00187947 */ /* 0x000fea0003800000 */
.L_x_51690:
[----:B------:R0:W-:Y:S01]  /*6040*/  STG.E.U16 desc[UR36][R8.64], R23 ;  /* 0x0000001708007986 */ /* 0x0001e2000c101524 */
[----:B------:R-:W-:Y:S05]  /*6050*/  BRA `(.L_x_51689) ;  /* 0x0000000c00107947 */ /* 0x000fea0003800000 */
.L_x_51685:
        /* <DEDUP_REMOVED lines=9> */
.L_x_51693:
[----:B------:R-:W0:Y:S02]  /*60f0*/  I2F.S16 R0, R23 ;  /* 0x0000001700007306 */ /* 0x000e240000101400 */
[----:B0-----:R-:W-:-:S05]  /*6100*/  F2FP.F16.F32.PACK_AB R0, RZ, R0 ;  /* 0x00000000ff00723e */ /* 0x001fca00000000ff */
[----:B------:R0:W-:Y:S01]  /*6110*/  STG.E.U16 desc[UR36][R8.64], R0 ;  /* 0x0000000008007986 */ /* 0x0001e2000c101524 */
[----:B------:R-:W-:Y:S05]  /*6120*/  BRA `(.L_x_51689) ;  /* 0x0000000800dc7947 */ /* 0x000fea0003800000 */
.L_x_51692:
        /* <DEDUP_REMOVED lines=10> */
.L_x_51695:
[----:B------:R-:W0:Y:S02]  /*61d0*/  I2F.S16 R23, R23 ;  /* 0x0000001700177306 */ /* 0x000e240000101400 */
[----:B0-----:R-:W-:-:S04]  /*61e0*/  F2FP.F16.F32.PACK_AB R3, RZ, R23 ;  /* 0x00000017ff03723e */ /* 0x001fc800000000ff */
[----:B------:R-:W-:-:S05]  /*61f0*/  PRMT R3, R3, 0x5410, RZ ;  /* 0x0000541003037816 */ /* 0x000fca00000000ff */
[----:B------:R0:W-:Y:S01]  /*6200*/  STG.E desc[UR36][R8.64], R3 ;  /* 0x0000000308007986 */ /* 0x0001e2000c101924 */
[----:B------:R-:W-:Y:S05]  /*6210*/  BRA `(.L_x_51689) ;  /* 0x0000000800a07947 */ /* 0x000fea0003800000 */
.L_x_51694:
[----:B------:R-:W0:Y:S02]  /*6220*/  I2F.F64.S16 R4, R23 ;  /* 0x0000001700047312 */ /* 0x000e240000101c00 */
[----:B0-----:R0:W-:Y:S01]  /*6230*/  STG.E.64 desc[UR36][R8.64], R4 ;  /* 0x0000000408007986 */ /* 0x0011e2000c101b24 */
[----:B------:R-:W-:Y:S05]  /*6240*/  BRA `(.L_x_51689) ;  /* 0x0000000800947947 */ /* 0x000fea0003800000 */
.L_x_51684:
        /* <DEDUP_REMOVED lines=12> */
.L_x_51699:
        /* <DEDUP_REMOVED lines=17> */
.L_x_51702:
[----:B------:R-:W-:-:S04]  /*6420*/  SHF.R.U32.HI R3, RZ, 0x18, R23 ;  /* 0x00000018ff037819 */ /* 0x000fc80000011617 */
[----:B------:R-:W-:-:S04]  /*6430*/  LOP3.LUT R0, R0, 0x80, R3, 0xf8, !PT ;  /* 0x0000008000007812 */ /* 0x000fc800078ef803 */
[----:B------:R-:W-:-:S07]  /*6440*/  PRMT R4, R0, 0x7610, R4 ;  /* 0x0000761000047816 */ /* 0x000fce0000000004 */
.L_x_51701:
[----:B------:R-:W-:Y:S05]  /*6450*/  BSYNC.RECONVERGENT B0 ;  /* 0x0000000000007941 */ /* 0x000fea0003800200 */
.L_x_51700:
[----:B------:R0:W-:Y:S01]  /*6460*/  STG.E.U8 desc[UR36][R8.64], R4 ;  /* 0x0000000408007986 */ /* 0x0001e2000c101124 */
[----:B------:R-:W-:Y:S05]  /*6470*/  BRA `(.L_x_51689) ;  /* 0x0000000800087947 */ /* 0x000fea0003800000 */
.L_x_51698:
        /* <DEDUP_REMOVED lines=17> */
.L_x_51705:
[----:B------:R-:W-:-:S04]  /*6590*/  SHF.R.U32.HI R3, RZ, 0x18, R23 ;  /* 0x00000018ff037819 */ /* 0x000fc80000011617 */
[----:B------:R-:W-:-:S04]  /*65a0*/  LOP3.LUT R0, R0, 0x80, R3, 0xf8, !PT ;  /* 0x0000008000007812 */ /* 0x000fc800078ef803 */
[----:B------:R-:W-:-:S07]  /*65b0*/  PRMT R4, R0, 0x7610, R4 ;  /* 0x0000761000047816 */ /* 0x000fce0000000004 */
.L_x_51704:
[----:B------:R-:W-:Y:S05]  /*65c0*/  BSYNC.RECONVERGENT B0 ;  /* 0x0000000000007941 */ /* 0x000fea0003800200 */
.L_x_51703:
[----:B------:R0:W-:Y:S01]  /*65d0*/  STG.E.U8 desc[UR36][R8.64], R4 ;  /* 0x0000000408007986 */ /* 0x0001e2000c101124 */
[----:B------:R-:W-:Y:S05]  /*65e0*/  BRA `(.L_x_51689) ;  /* 0x0000000400ac7947 */ /* 0x000fea0003800000 */
.L_x_51697:
        /* <DEDUP_REMOVED lines=22> */
.L_x_51707:
[----:B------:R-:W-:-:S04]  /*6750*/  PRMT R4, R23, 0x9910, RZ ;  /* 0x0000991017047816 */ /* 0x000fc800000000ff */
[----:B------:R-:W-:-:S05]  /*6760*/  SHF.R.S32.HI R5, RZ, 0x1f, R4 ;  /* 0x0000001fff057819 */ /* 0x000fca0000011404 */
[----:B------:R0:W-:Y:S01]  /*6770*/  STG.E.64 desc[UR36][R8.64], R4 ;  /* 0x0000000408007986 */ /* 0x0001e2000c101b24 */
[----:B------:R-:W-:Y:S05]  /*6780*/  BRA `(.L_x_51689) ;  /* 0x0000000400447947 */ /* 0x000fea0003800000 */
.L_x_51706:
[----:B------:R-:W-:-:S05]  /*6790*/  PRMT R3, R23, 0x9910, RZ ;  /* 0x0000991017037816 */ /* 0x000fca00000000ff */
[----:B------:R0:W-:Y:S01]  /*67a0*/  STG.E desc[UR36][R8.64], R3 ;  /* 0x0000000308007986 */ /* 0x0001e2000c101924 */
[----:B------:R-:W-:Y:S05]  /*67b0*/  BRA `(.L_x_51689) ;  /* 0x0000000400387947 */ /* 0x000fea0003800000 */
.L_x_51696:
        /* <DEDUP_REMOVED lines=11> */
.L_x_51709:
[----:B------:R-:W-:Y:S01]  /*6870*/  CS2R R6, SRZ ;  /* 0x0000000000067805 */ /* 0x000fe2000001ff00 */
[----:B------:R-:W0:Y:S04]  /*6880*/  I2F.F64.S16 R4, R23 ;  /* 0x0000001700047312 */ /* 0x000e280000101c00 */
[----:B0-----:R4:W-:Y:S01]  /*6890*/  STG.E.128 desc[UR36][R8.64], R4 ;  /* 0x0000000408007986 */ /* 0x0019e2000c101d24 */
[----:B------:R-:W-:Y:S05]  /*68a0*/  BRA `(.L_x_51689) ;  /* 0x0000000000fc7947 */ /* 0x000fea0003800000 */
.L_x_51708:
[----:B------:R-:W-:-:S13]  /*68b0*/  ISETP.NE.AND P0, PT, R0, 0xf, PT ;  /* 0x0000000f0000780c */ /* 0x000fda0003f05270 */
[----:B------:R-:W-:Y:S05]  /*68c0*/  @!P0 BRA `(.L_x_51710) ;  /* 0x0000000000e88947 */ /* 0x000fea0003800000 */
[----:B------:R-:W-:-:S13]  /*68d0*/  ISETP.NE.AND P0, PT, R0, 0x17, PT ;  /* 0x000000170000780c */ /* 0x000fda0003f05270 */
[----:B------:R-:W-:Y:S05]  /*68e0*/  @!P0 BRA `(.L_x_51711) ;  /* 0x0000000000908947 */ /* 0x000fea0003800000 */
[----:B------:R-:W-:-:S13]  /*68f0*/  ISETP.NE.AND P0, PT, R0, 0x18, PT ;  /* 0x000000180000780c */ /* 0x000fda0003f05270 */
[----:B------:R-:W-:Y:S05]  /*6900*/  @!P0 BRA `(.L_x_51712) ;  /* 0x0000000000448947 */ /* 0x000fea0003800000 */
.L_x_51688:
        /* <DEDUP_REMOVED lines=16> */
.L_x_51713:
[----:B------:R-:W-:Y:S05]  /*6a10*/  BRA `(.L_x_51689) ;  /* 0x0000000000a07947 */ /* 0x000fea0003800000 */
.L_x_51712:
        /* <DEDUP_REMOVED lines=13> */
.L_x_51715:
[----:B------:R-:W-:Y:S05]  /*6af0*/  BSYNC.RECONVERGENT B0 ;  /* 0x0000000000007941 */ /* 0x000fea0003800200 */
.L_x_51714:
[----:B------:R-:W-:-:S05]  /*6b00*/  LOP3.LUT R3, R0, 0x80, R3, 0xf8, !PT ;  /* 0x0000008000037812 */ /* 0x000fca00078ef803 */
[----:B------:R2:W-:Y:S01]  /*6b10*/  STG.E.U8 desc[UR36][R8.64], R3 ;  /* 0x0000000308007986 */ /* 0x0005e2000c101124 */
[----:B------:R-:W-:Y:S05]  /*6b20*/  BRA `(.L_x_51689) ;  /* 0x00000000005c7947 */ /* 0x000fea0003800000 */
.L_x_51711:
        /* <DEDUP_REMOVED lines=12> */
.L_x_51717:
[----:B------:R-:W-:Y:S01]  /*6bf0*/  IMAD.MOV.U32 R0, RZ, RZ, 0x7f ;  /* 0x0000007fff007424 */ /* 0x000fe200078e00ff */
[----:B------:R-:W-:-:S04]  /*6c00*/  ISETP.GT.U32.AND P0, PT, R3, 0x7f800000, PT ;  /* 0x7f8000000300780c */ /* 0x000fc80003f04070 */
[----:B------:R-:W-:-:S09]  /*6c10*/  SEL R0, R0, 0x7c, P0 ;  /* 0x0000007c00007807 */ /* 0x000fd20000000000 */
.L_x_51718:
[----:B------:R-:W-:Y:S05]  /*6c20*/  BSYNC.RECONVERGENT B0 ;  /* 0x0000000000007941 */ /* 0x000fea0003800200 */
.L_x_51716:
[----:B------:R-:W-:-:S04]  /*6c30*/  SHF.R.U32.HI R3, RZ, 0x18, R23 ;  /* 0x00000018ff037819 */ /* 0x000fc80000011617 */
[----:B------:R-:W-:-:S05]  /*6c40*/  LOP3.LUT R3, R0, 0x80, R3, 0xf8, !PT ;  /* 0x0000008000037812 */ /* 0x000fca00078ef803 */
[----:B------:R1:W-:Y:S01]  /*6c50*/  STG.E.U8 desc[UR36][R8.64], R3 ;  /* 0x0000000308007986 */ /* 0x0003e2000c101124 */
[----:B------:R-:W-:Y:S05]  /*6c60*/  BRA `(.L_x_51689) ;  /* 0x00000000000c7947 */ /* 0x000fea0003800000 */
.L_x_51710:
[----:B------:R-:W0:Y:S02]  /*6c70*/  I2F.S16 R0, R23 ;  /* 0x0000001700007306 */ /* 0x000e240000101400 */
[----:B0-----:R-:W-:-:S05]  /*6c80*/  F2FP.BF16.F32.PACK_AB R0, RZ, R0 ;  /* 0x00000000ff00723e */ /* 0x001fca00000010ff */
[----:B------:R0:W-:Y:S02]  /*6c90*/  STG.E.U16 desc[UR36][R8.64], R0 ;  /* 0x0000000008007986 */ /* 0x0001e4000c101524 */
.L_x_51689:
[----:B------:R-:W-:-:S07]  /*6ca0*/  VIADD R17, R17, 0x80 ;  /* 0x0000008011117836 */ /* 0x000fce0000000000 */
.L_x_51646:
[----:B------:R-:W-:-:S13]  /*6cb0*/  ISETP.GE.AND P0, PT, R17, R16, PT ;  /* 0x000000101100720c */ /* 0x000fda0003f06270 */
[----:B------:R-:W-:Y:S05]  /*6cc0*/  @P0 BREAK.RELIABLE B6 ;  /* 0x0000000000060942 */ /* 0x000fea0003800100 */
[----:B------:R-:W-:Y:S05]  /*6cd0*/  @P0 BRA `(.L_x_51683) ;  /* 0x0000000c00ac0947 */ /* 0x000fea0003800000 */
[----:B------:R-:W-:Y:S05]  /*6ce0*/  BSYNC.RELIABLE B6 ;  /* 0x0000000000067941 */ /* 0x000fea0003800100 */
.L_x_51645:
        /* <DEDUP_REMOVED lines=20> */
.L_x_51722:
[----:B------:R0:W-:Y:S01]  /*6e30*/  STG.E.U8 desc[UR36][R8.64], R22 ;  /* 0x0000001608007986 */ /* 0x0001e2000c101124 */
[----:B------:R-:W-:Y:S05]  /*6e40*/  BRA `(.L_x_51724) ;  /* 0x0000000c004c7947 */ /* 0x000fea0003800000 */
.L_x_51721:
        /* <DEDUP_REMOVED lines=10> */
.L_x_51726:
[----:B------:R-:W-:-:S05]  /*6ef0*/  PRMT R3, R22, 0x9910, RZ ;  /* 0x0000991016037816 */ /* 0x000fca00000000ff */
[----:B------:R0:W-:Y:S01]  /*6f00*/  STG.E desc[UR36][R8.64], R3 ;  /* 0x0000000308007986 */ /* 0x0001e2000c101924 */
[----:B------:R-:W-:Y:S05]  /*6f10*/  BRA `(.L_x_51724) ;  /* 0x0000000c00187947 */ /* 0x000fea0003800000 */
.L_x_51725:
[----:B------:R0:W-:Y:S01]  /*6f20*/  STG.E.U16 desc[UR36][R8.64], R22 ;  /* 0x0000001608007986 */ /* 0x0001e2000c101524 */
[----:B------:R-:W-:Y:S05]  /*6f30*/  BRA `(.L_x_51724) ;  /* 0x0000000c00107947 */ /* 0x000fea0003800000 */
.L_x_51720:
        /* <DEDUP_REMOVED lines=9> */
.L_x_51728:
[----:B------:R-:W0:Y:S02]  /*6fd0*/  I2F.S16 R0, R22 ;  /* 0x0000001600007306 */ /* 0x000e240000101400 */
[----:B0-----:R-:W-:-:S05]  /*6fe0*/  F2FP.F16.F32.PACK_AB R0, RZ, R0 ;  /* 0x00000000ff00723e */ /* 0x001fca00000000ff */
[----:B------:R0:W-:Y:S01]  /*6ff0*/  STG.E.U16 desc[UR36][R8.64], R0 ;  /* 0x0000000008007986 */ /* 0x0001e2000c101524 */
[----:B------:R-:W-:Y:S05]  /*7000*/  BRA `(.L_x_51724) ;  /* 0x0000000800dc7947 */ /* 0x000fea0003800000 */
.L_x_51727:
        /* <DEDUP_REMOVED lines=10> */
.L_x_51730:
[----:B------:R-:W0:Y:S02]  /*70b0*/  I2F.S16 R22, R22 ;  /* 0x0000001600167306 */ /* 0x000e240000101400 */
[----:B0-----:R-:W-:-:S04]  /*70c0*/  F2FP.F16.F32.PACK_AB R3, RZ, R22 ;  /* 0x00000016ff03723e */ /* 0x001fc800000000ff */
[----:B------:R-:W-:-:S05]  /*70d0*/  PRMT R3, R3, 0x5410, RZ ;  /* 0x0000541003037816 */ /* 0x000fca00000000ff */
[----:B------:R0:W-:Y:S01]  /*70e0*/  STG.E desc[UR36][R8.64], R3 ;  /* 0x0000000308007986 */ /* 0x0001e2000c101924 */
[----:B------:R-:W-:Y:S05]  /*70f0*/  BRA `(.L_x_51724) ;  /* 0x0000000800a07947 */ /* 0x000fea0003800000 */
.L_x_51729:
[----:B------:R-:W0:Y:S02]  /*7100*/  I2F.F64.S16 R22, R22 ;  /* 0x0000001600167312 */ /* 0x000e240000101c00 */
[----:B0-----:R0:W-:Y:S01]  /*7110*/  STG.E.64 desc[UR36][R8.64], R22 ;  /* 0x0000001608007986 */ /* 0x0011e2000c101b24 */
[----:B------:R-:W-:Y:S05]  /*7120*/  BRA `(.L_x_51724) ;  /* 0x0000000800947947 */ /* 0x000fea0003800000 */
.L_x_51719:
        /* <DEDUP_REMOVED lines=12> */
.L_x_51734:
        /* <DEDUP_REMOVED lines=17> */
.L_x_51737:
[----:B------:R-:W-:-:S04]  /*7300*/  SHF.R.U32.HI R3, RZ, 0x18, R5 ;  /* 0x00000018ff037819 */ /* 0x000fc80000011605 */
[----:B------:R-:W-:-:S04]  /*7310*/  LOP3.LUT R0, R0, 0x80, R3, 0xf8, !PT ;  /* 0x0000008000007812 */ /* 0x000fc800078ef803 */
[----:B------:R-:W-:-:S07]  /*7320*/  PRMT R4, R0, 0x7610, R4 ;  /* 0x0000761000047816 */ /* 0x000fce0000000004 */
.L_x_51736:
[----:B------:R-:W-:Y:S05]  /*7330*/  BSYNC.RECONVERGENT B0 ;  /* 0x0000000000007941 */ /* 0x000fea0003800200 */
.L_x_51735:
[----:B------:R0:W-:Y:S01]  /*7340*/  STG.E.U8 desc[UR36][R8.64], R4 ;  /* 0x0000000408007986 */ /* 0x0001e2000c101124 */
[----:B------:R-:W-:Y:S05]  /*7350*/  BRA `(.L_x_51724) ;  /* 0x0000000800087947 */ /* 0x000fea0003800000 */
.L_x_51733:
        /* <DEDUP_REMOVED lines=17> */
.L_x_51740:
[----:B------:R-:W-:-:S04]  /*7470*/  SHF.R.U32.HI R3, RZ, 0x18, R5 ;  /* 0x00000018ff037819 */ /* 0x000fc80000011605 */
[----:B------:R-:W-:-:S04]  /*7480*/  LOP3.LUT R0, R0, 0x80, R3, 0xf8, !PT ;  /* 0x0000008000007812 */ /* 0x000fc800078ef803 */
[----:B------:R-:W-:-:S07]  /*7490*/  PRMT R4, R0, 0x7610, R4 ;  /* 0x0000761000047816 */ /* 0x000fce0000000004 */
.L_x_51739:
[----:B------:R-:W-:Y:S05]  /*74a0*/  BSYNC.RECONVERGENT B0 ;  /* 0x0000000000007941 */ /* 0x000fea0003800200 */
.L_x_51738:
[----:B------:R0:W-:Y:S01]  /*74b0*/  STG.E.U8 desc[UR36][R8.64], R4 ;  /* 0x0000000408007986 */ /* 0x0001e2000c101124 */
[----:B------:R-:W-:Y:S05]  /*74c0*/  BRA `(.L_x_51724) ;  /* 0x0000000400ac7947 */ /* 0x000fea0003800000 */
.L_x_51732:
        /* <DEDUP_REMOVED lines=22> */
.L_x_51742:
[----:B------:R-:W-:-:S04]  /*7630*/  PRMT R4, R22, 0x9910, RZ ;  /* 0x0000991016047816 */ /* 0x000fc800000000ff */
[----:B------:R-:W-:-:S05]  /*7640*/  SHF.R.S32.HI R5, RZ, 0x1f, R4 ;  /* 0x0000001fff057819 */ /* 0x000fca0000011404 */
[----:B------:R0:W-:Y:S01]  /*7650*/  STG.E.64 desc[UR36][R8.64], R4 ;  /* 0x0000000408007986 */ /* 0x0001e2000c101b24 */
[----:B------:R-:W-:Y:S05]  /*7660*/  BRA `(.L_x_51724) ;  /* 0x0000000400447947 */ /* 0x000fea0003800000 */
.L_x_51741:
[----:B------:R-:W-:-:S05]  /*7670*/  PRMT R3, R22, 0x9910, RZ ;  /* 0x0000991016037816 */ /* 0x000fca00000000ff */
[----:B------:R0:W-:Y:S01]  /*7680*/  STG.E desc[UR36][R8.64], R3 ;  /* 0x0000000308007986 */ /* 0x0001e2000c101924 */
[----:B------:R-:W-:Y:S05]  /*7690*/  BRA `(.L_x_51724) ;  /* 0x0000000400387947 */ /* 0x000fea0003800000 */
.L_x_51731:
        /* <DEDUP_REMOVED lines=11> */
.L_x_51744:
[----:B------:R-:W-:Y:S01]  /*7750*/  CS2R R6, SRZ ;  /* 0x0000000000067805 */ /* 0x000fe2000001ff00 */
[----:B------:R-:W0:Y:S04]  /*7760*/  I2F.F64.S16 R4, R22 ;  /* 0x0000001600047312 */ /* 0x000e280000101c00 */
[----:B0-----:R4:W-:Y:S01]  /*7770*/  STG.E.128 desc[UR36][R8.64], R4 ;  /* 0x0000000408007986 */ /* 0x0019e2000c101d24 */
[----:B------:R-:W-:Y:S05]  /*7780*/  BRA `(.L_x_51724) ;  /* 0x0000000000fc7947 */ /* 0x000fea0003800000 */
.L_x_51743:
[----:B------:R-:W-:-:S13]  /*7790*/  ISETP.NE.AND P0, PT, R0, 0xf, PT ;  /* 0x0000000f0000780c */ /* 0x000fda0003f05270 */
[----:B------:R-:W-:Y:S05]  /*77a0*/  @!P0 BRA `(.L_x_51745) ;  /* 0x0000000000e88947 */ /* 0x000fea0003800000 */
[----:B------:R-:W-:-:S13]  /*77b0*/  ISETP.NE.AND P0, PT, R0, 0x17, PT ;  /* 0x000000170000780c */ /* 0x000fda0003f05270 */
[----:B------:R-:W-:Y:S05]  /*77c0*/  @!P0 BRA `(.L_x_51746) ;  /* 0x0000000000908947 */ /* 0x000fea0003800000 */
[----:B------:R-:W-:-:S13]  /*77d0*/  ISETP.NE.AND P0, PT, R0, 0x18, PT ;  /* 0x000000180000780c */ /* 0x000fda0003f05270 */
[----:B------:R-:W-:Y:S05]  /*77e0*/  @!P0 BRA `(.L_x_51747) ;  /* 0x0000000000448947 */ /* 0x000fea0003800000 */
.L_x_51723:
        /* <DEDUP_REMOVED lines=16> */
.L_x_51748:
[----:B------:R-:W-:Y:S05]  /*78f0*/  BRA `(.L_x_51724) ;  /* 0x0000000000a07947 */ /* 0x000fea0003800000 */
.L_x_51747:
        /* <DEDUP_REMOVED lines=13> */
.L_x_51750:
[----:B------:R-:W-:Y:S05]  /*79d0*/  BSYNC.RECONVERGENT B0 ;  /* 0x0000000000007941 */ /* 0x000fea0003800200 */
.L_x_51749:
[----:B------:R-:W-:-:S05]  /*79e0*/  LOP3.LUT R3, R0, 0x80, R3, 0xf8, !PT ;  /* 0x0000008000037812 */ /* 0x000fca00078ef803 */
[----:B------:R2:W-:Y:S01]  /*79f0*/  STG.E.U8 desc[UR36][R8.64], R3 ;  /* 0x0000000308007986 */ /* 0x0005e2000c101124 */
[----:B------:R-:W-:Y:S05]  /*7a00*/  BRA `(.L_x_51724) ;  /* 0x00000000005c7947 */ /* 0x000fea0003800000 */
.L_x_51746:
        /* <DEDUP_REMOVED lines=12> */
.L_x_51752:
[----:B------:R-:W-:Y:S01]  /*7ad0*/  IMAD.MOV.U32 R0, RZ, RZ, 0x7f ;  /* 0x0000007fff007424 */ /* 0x000fe200078e00ff */
[----:B------:R-:W-:-:S04]  /*7ae0*/  ISETP.GT.U32.AND P0, PT, R3, 0x7f800000, PT ;  /* 0x7f8000000300780c */ /* 0x000fc80003f04070 */
[----:B------:R-:W-:-:S09]  /*7af0*/  SEL R0, R0, 0x7c, P0 ;  /* 0x0000007c00007807 */ /* 0x000fd20000000000 */
.L_x_51753:
[----:B------:R-:W-:Y:S05]  /*7b00*/  BSYNC.RECONVERGENT B0 ;  /* 0x0000000000007941 */ /* 0x000fea0003800200 */
.L_x_51751:
[----:B------:R-:W-:-:S04]  /*7b10*/  SHF.R.U32.HI R3, RZ, 0x18, R5 ;  /* 0x00000018ff037819 */ /* 0x000fc80000011605 */
[----:B------:R-:W-:-:S05]  /*7b20*/  LOP3.LUT R3, R0, 0x80, R3, 0xf8, !PT ;  /* 0x0000008000037812 */ /* 0x000fca00078ef803 */
[----:B------:R1:W-:Y:S01]  /*7b30*/  STG.E.U8 desc[UR36][R8.64], R3 ;  /* 0x0000000308007986 */ /* 0x0003e2000c101124 */
[----:B------:R-:W-:Y:S05]  /*7b40*/  BRA `(.L_x_51724) ;  /* 0x00000000000c7947 */ /* 0x000fea0003800000 */
.L_x_51745:
[----:B------:R-:W0:Y:S02]  /*7b50*/  I2F.S16 R0, R22 ;  /* 0x0000001600007306 */ /* 0x000e240000101400 */
[----:B0-----:R-:W-:-:S05]  /*7b60*/  F2FP.BF16.F32.PACK_AB R0, RZ, R0 ;  /* 0x00000000ff00723e */ /* 0x001fca00000010ff */
[----:B------:R0:W-:Y:S02]  /*7b70*/  STG.E.U16 desc[UR36][R8.64], R0 ;  /* 0x0000000008007986 */ /* 0x0001e4000c101524 */
.L_x_51724:
[----:B------:R-:W-:-:S07]  /*7b80*/  VIADD R17, R17, 0x80 ;  /* 0x0000008011117836 */ /* 0x000fce0000000000 */
.L_x_51683:
[----:B------:R-:W-:Y:S05]  /*7b90*/  BSYNC.RECONVERGENT B7 ;  /* 0x0000000000077941 */ /* 0x000fea0003800200 */
.L_x_51644:
[----:B------:R-:W-:-:S13]  /*7ba0*/  ISETP.GE.AND P0, PT, R17, R16, PT ;  /* 0x000000101100720c */ /* 0x000fda0003f06270 */
[----:B------:R-:W-:Y:S05]  /*7bb0*/  @P0 EXIT ;  /* 0x000000000000094d */ /* 0x000fea0003800000 */
[----:B01--4-:R-:W0:Y:S01]  /*7bc0*/  LDC.64 R4, c[0x0][0x398] ;  /* 0x0000e600ff047b82 */ /* 0x013e220000000a00 */
        /* <DEDUP_REMOVED lines=18> */
.L_x_51757:
[----:B------:R-:W-:Y:S01]  /*7cf0*/  STG.E.U8 desc[UR36][R2.64], R18 ;  /* 0x0000001202007986 */ /* 0x000fe2000c101124 */
[----:B------:R-:W-:Y:S05]  /*7d00*/  EXIT ;  /* 0x000000000000794d */ /* 0x000fea0003800000 */
.L_x_51756:
        /* <DEDUP_REMOVED lines=10> */
.L_x_51760:
[----:B------:R-:W-:-:S05]  /*7db0*/  PRMT R5, R18, 0x9910, RZ ;  /* 0x0000991012057816 */ /* 0x000fca00000000ff */
[----:B------:R-:W-:Y:S01]  /*7dc0*/  STG.E desc[UR36][R2.64], R5 ;  /* 0x0000000502007986 */ /* 0x000fe2000c101924 */
[----:B------:R-:W-:Y:S05]  /*7dd0*/  EXIT ;  /* 0x000000000000794d */ /* 0x000fea0003800000 */
.L_x_51759:
[----:B------:R-:W-:Y:S01]  /*7de0*/  STG.E.U16 desc[UR36][R2.64], R18 ;  /* 0x0000001202007986 */ /* 0x000fe2000c101524 */
[----:B------:R-:W-:Y:S05]  /*7df0*/  EXIT ;  /* 0x000000000000794d */ /* 0x000fea0003800000 */
.L_x_51755:
        /* <DEDUP_REMOVED lines=9> */
.L_x_51762:
[----:B------:R-:W0:Y:S02]  /*7e90*/  I2F.S16 R0, R18 ;  /* 0x0000001200007306 */ /* 0x000e240000101400 */
[----:B0-----:R-:W-:-:S05]  /*7ea0*/  F2FP.F16.F32.PACK_AB R0, RZ, R0 ;  /* 0x00000000ff00723e */ /* 0x001fca00000000ff */
[----:B------:R-:W-:Y:S01]  /*7eb0*/  STG.E.U16 desc[UR36][R2.64], R0 ;  /* 0x0000000002007986 */ /* 0x000fe2000c101524 */
[----:B------:R-:W-:Y:S05]  /*7ec0*/  EXIT ;  /* 0x000000000000794d */ /* 0x000fea0003800000 */
.L_x_51761:
        /* <DEDUP_REMOVED lines=10> */
.L_x_51764:
[----:B------:R-:W0:Y:S02]  /*7f70*/  I2F.S16 R18, R18 ;  /* 0x0000001200127306 */ /* 0x000e240000101400 */
[----:B0-----:R-:W-:-:S04]  /*7f80*/  F2FP.F16.F32.PACK_AB R5, RZ, R18 ;  /* 0x00000012ff05723e */ /* 0x001fc800000000ff */
[----:B------:R-:W-:-:S05]  /*7f90*/  PRMT R5, R5, 0x5410, RZ ;  /* 0x0000541005057816 */ /* 0x000fca00000000ff */
[----:B------:R-:W-:Y:S01]  /*7fa0*/  STG.E desc[UR36][R2.64], R5 ;  /* 0x0000000502007986 */ /* 0x000fe2000c101924 */
[----:B------:R-:W-:Y:S05]  /*7fb0*/  EXIT ;  /* 0x000000000000794d */ /* 0x000fea0003800000 */
.L_x_51763:
[----:B------:R-:W0:Y:S02]  /*7fc0*/  I2F.F64.S16 R18, R18 ;  /* 0x0000001200127312 */ /* 0x000e240000101c00 */
[----:B0-----:R-:W-:Y:S01]  /*7fd0*/  STG.E.64 desc[UR36][R2.64], R18 ;  /* 0x0000001202007986 */ /* 0x001fe2000c101b24 */
[----:B------:R-:W-:Y:S05]  /*7fe0*/  EXIT ;  /* 0x000000000000794d */ /* 0x000fea0003800000 */
.L_x_51754:
        /* <DEDUP_REMOVED lines=12> */
.L_x_51768:
        /* <DEDUP_REMOVED lines=18> */
.L_x_51771:
[----:B------:R-:W-:-:S04]  /*81d0*/  SHF.R.U32.HI R5, RZ, 0x18, R5 ;  /* 0x00000018ff057819 */ /* 0x000fc80000011605 */
[----:B------:R-:W-:-:S07]  /*81e0*/  LOP3.LUT R0, R0, 0x80, R5, 0xf8, !PT ;  /* 0x0000008000007812 */ /* 0x000fce00078ef805 */
.L_x_51770:
[----:B------:R-:W-:Y:S05]  /*81f0*/  BSYNC.RECONVERGENT B0 ;  /* 0x0000000000007941 */ /* 0x000fea0003800200 */
.L_x_51769:
[----:B------:R-:W-:Y:S01]  /*8200*/  STG.E.U8 desc[UR36][R2.64], R0 ;  /* 0x0000000002007986 */ /* 0x000fe2000c101124 */
[----:B------:R-:W-:Y:S05]  /*8210*/  EXIT ;  /* 0x000000000000794d */ /* 0x000fea0003800000 */
.L_x_51767:
        /* <DEDUP_REMOVED lines=18> */
.L_x_51774:
[----:B------:R-:W-:-:S04]  /*8340*/  SHF.R.U32.HI R5, RZ, 0x18, R5 ;  /* 0x00000018ff057819 */ /* 0x000fc80000011605 */
[----:B------:R-:W-:-:S07]  /*8350*/  LOP3.LUT R0, R0, 0x80, R5, 0xf8, !PT ;  /* 0x0000008000007812 */ /* 0x000fce00078ef805 */
.L_x_51773:
[----:B------:R-:W-:Y:S05]  /*8360*/  BSYNC.RECONVERGENT B0 ;  /* 0x0000000000007941 */ /* 0x000fea0003800200 */
.L_x_51772:
[----:B------:R-:W-:Y:S01]  /*8370*/  STG.E.U8 desc[UR36][R2.64], R0 ;  /* 0x0000000002007986 */ /* 0x000fe2000c101124 */
[----:B------:R-:W-:Y:S05]  /*8380*/  EXIT ;  /* 0x000000000000794d */ /* 0x000fea0003800000 */
.L_x_51766:
        /* <DEDUP_REMOVED lines=22> */
.L_x_51776:
[----:B------:R-:W-:-:S04]  /*84f0*/  PRMT R4, R18, 0x9910, RZ ;  /* 0x0000991012047816 */ /* 0x000fc800000000ff */
[----:B------:R-:W-:-:S05]  /*8500*/  SHF.R.S32.HI R5, RZ, 0x1f, R4 ;  /* 0x0000001fff057819 */ /* 0x000fca0000011404 */
[----:B------:R-:W-:Y:S01]  /*8510*/  STG.E.64 desc[UR36][R2.64], R4 ;  /* 0x0000000402007986 */ /* 0x000fe2000c101b24 */
[----:B------:R-:W-:Y:S05]  /*8520*/  EXIT ;  /* 0x000000000000794d */ /* 0x000fea0003800000 */
.L_x_51775:
[----:B------:R-:W-:-:S05]  /*8530*/  PRMT R5, R18, 0x9910, RZ ;  /* 0x0000991012057816 */ /* 0x000fca00000000ff */
[----:B------:R-:W-:Y:S01]  /*8540*/  STG.E desc[UR36][R2.64], R5 ;  /* 0x0000000502007986 */ /* 0x000fe2000c101924 */
[----:B------:R-:W-:Y:S05]  /*8550*/  EXIT ;  /* 0x000000000000794d */ /* 0x000fea0003800000 */
.L_x_51765:
        /* <DEDUP_REMOVED lines=11> */
.L_x_51778:
[----:B------:R-:W-:Y:S01]  /*8610*/  CS2R R6, SRZ ;  /* 0x0000000000067805 */ /* 0x000fe2000001ff00 */
[----:B------:R-:W0:Y:S04]  /*8620*/  I2F.F64.S16 R4, R18 ;  /* 0x0000001200047312 */ /* 0x000e280000101c00 */
[----:B0-----:R-:W-:Y:S01]  /*8630*/  STG.E.128 desc[UR36][R2.64], R4 ;  /* 0x0000000402007986 */ /* 0x001fe2000c101d24 */
[----:B------:R-:W-:Y:S05]  /*8640*/  EXIT ;  /* 0x000000000000794d */ /* 0x000fea0003800000 */
.L_x_51777:
[----:B------:R-:W-:-:S13]  /*8650*/  ISETP.NE.AND P0, PT, R0, 0xf, PT ;  /* 0x0000000f0000780c */ /* 0x000fda0003f05270 */
[----:B------:R-:W-:Y:S05]  /*8660*/  @!P0 BRA `(.L_x_51779) ;  /* 0x0000000000e88947 */ /* 0x000fea0003800000 */
[----:B------:R-:W-:-:S13]  /*8670*/  ISETP.NE.AND P0, PT, R0, 0x17, PT ;  /* 0x000000170000780c */ /* 0x000fda0003f05270 */
[----:B------:R-:W-:Y:S05]  /*8680*/  @!P0 BRA `(.L_x_51780) ;  /* 0x0000000000908947 */ /* 0x000fea0003800000 */
[----:B------:R-:W-:-:S13]  /*8690*/  ISETP.NE.AND P0, PT, R0, 0x18, PT ;  /* 0x000000180000780c */ /* 0x000fda0003f05270 */
[----:B------:R-:W-:Y:S05]  /*86a0*/  @!P0 BRA `(.L_x_51781) ;  /* 0x0000000000448947 */ /* 0x000fea0003800000 */
.L_x_51758:
        /* <DEDUP_REMOVED lines=16> */
.L_x_51782:
[----:B------:R-:W-:Y:S05]  /*87b0*/  EXIT ;  /* 0x000000000000794d */ /* 0x000fea0003800000 */
.L_x_51781:
        /* <DEDUP_REMOVED lines=13> */
.L_x_51784:
[----:B------:R-:W-:Y:S05]  /*8890*/  BSYNC.RECONVERGENT B0 ;  /* 0x0000000000007941 */ /* 0x000fea0003800200 */
.L_x_51783:
[----:B------:R-:W-:-:S05]  /*88a0*/  LOP3.LUT R5, R0, 0x80, R5, 0xf8, !PT ;  /* 0x0000008000057812 */ /* 0x000fca00078ef805 */
[----:B------:R-:W-:Y:S01]  /*88b0*/  STG.E.U8 desc[UR36][R2.64], R5 ;  /* 0x0000000502007986 */ /* 0x000fe2000c101124 */
[----:B------:R-:W-:Y:S05]  /*88c0*/  EXIT ;  /* 0x000000000000794d */ /* 0x000fea0003800000 */
.L_x_51780:
        /* <DEDUP_REMOVED lines=12> */
.L_x_51786:
[----:B------:R-:W-:Y:S01]  /*8990*/  IMAD.MOV.U32 R0, RZ, RZ, 0x7f ;  /* 0x0000007fff007424 */ /* 0x000fe200078e00ff */
[----:B------:R-:W-:-:S04]  /*89a0*/  ISETP.GT.U32.AND P0, PT, R4, 0x7f800000, PT ;  /* 0x7f8000000400780c */ /* 0x000fc80003f04070 */
[----:B------:R-:W-:-:S09]  /*89b0*/  SEL R0, R0, 0x7c, P0 ;  /* 0x0000007c00007807 */ /* 0x000fd20000000000 */
.L_x_51787:
[----:B------:R-:W-:Y:S05]  /*89c0*/  BSYNC.RECONVERGENT B0 ;  /* 0x0000000000007941 */ /* 0x000fea0003800200 */
.L_x_51785:
[----:B------:R-:W-:-:S04]  /*89d0*/  SHF.R.U32.HI R5, RZ, 0x18, R5 ;  /* 0x00000018ff057819 */ /* 0x000fc80000011605 */
[----:B------:R-:W-:-:S05]  /*89e0*/  LOP3.LUT R5, R0, 0x80, R5, 0xf8, !PT ;  /* 0x0000008000057812 */ /* 0x000fca00078ef805 */
[----:B------:R-:W-:Y:S01]  /*89f0*/  STG.E.U8 desc[UR36][R2.64], R5 ;  /* 0x0000000502007986 */ /* 0x000fe2000c101124 */
[----:B------:R-:W-:Y:S05]  /*8a00*/  EXIT ;  /* 0x000000000000794d */ /* 0x000fea0003800000 */
.L_x_51779:
[----:B------:R-:W0:Y:S02]  /*8a10*/  I2F.S16 R0, R18 ;  /* 0x0000001200007306 */ /* 0x000e240000101400 */
[----:B0-----:R-:W-:-:S05]  /*8a20*/  F2FP.BF16.F32.PACK_AB R0, RZ, R0 ;  /* 0x00000000ff00723e */ /* 0x001fca00000010ff */
[----:B------:R-:W-:Y:S01]  /*8a30*/  STG.E.U16 desc[UR36][R2.64], R0 ;  /* 0x0000000002007986 */ /* 0x000fe2000c101524 */
[----:B------:R-:W-:Y:S05]  /*8a40*/  EXIT ;  /* 0x000000000000794d */ /* 0x000fea0003800000 */
.L_x_51788:
        /* <DEDUP_REMOVED lines=11> */
.L_x_61074:


//--------------------- .text._ZN2at6native18elementwise_kernelILi128ELi4EZNS0_22gpu_kernel_impl_nocastIZNS0_50_GLOBAL__N__2680c7bb_12_PowKernel_cu_7dd49032_317022pow_scalar_tensor_implIsEEvRNS_18TensorIteratorBaseET_EUlsE_EEvS6_RKS7_EUliE_EEviT1_ --------------------------
	.section	.text._ZN2at6native18elementwise_kernelILi128ELi4EZNS0_22gpu_kernel_impl_nocastIZNS0_50_GLOBAL__N__2680c7bb_12_PowKernel_cu_7dd49032_317022pow_scalar_tensor_implIsEEvRNS_18TensorIteratorBaseET_EUlsE_EEvS6_RKS7_EUliE_EEviT1_,"ax",@progbits
	.align	128
        .global         _ZN2at6native18elementwise_kernelILi128ELi4EZNS0_22gpu_kernel_impl_nocastIZNS0_50_GLOBAL__N__2680c7bb_12_PowKernel_cu_7dd49032_317022pow_scalar_tensor_implIsEEvRNS_18TensorIteratorBaseET_EUlsE_EEvS6_RKS7_EUliE_EEviT1_
        .type           _ZN2at6native18elementwise_kernelILi128ELi4EZNS0_22gpu_kernel_impl_nocastIZNS0_50_GLOBAL__N__2680c7bb_12_PowKernel_cu_7dd49032_317022pow_scalar_tensor_implIsEEvRNS_18TensorIteratorBaseET_EUlsE_EEvS6_RKS7_EUliE_EEviT1_,@function
        .size           _ZN2at6native18elementwise_kernelILi128ELi4EZNS0_22gpu_kernel_impl_nocastIZNS0_50_GLOBAL__N__2680c7bb_12_PowKernel_cu_7dd49032_317022pow_scalar_tensor_implIsEEvRNS_18TensorIteratorBaseET_EUlsE_EEvS6_RKS7_EUliE_EEviT1_,(.L_x_61075 - _ZN2at6native18elementwise_kernelILi128ELi4EZNS0_22gpu_kernel_impl_nocastIZNS0_50_GLOBAL__N__2680c7bb_12_PowKernel_cu_7dd49032_317022pow_scalar_tensor_implIsEEvRNS_18TensorIteratorBaseET_EUlsE_EEvS6_RKS7_EUliE_EEviT1_)
        .other          _ZN2at6native18elementwise_kernelILi128ELi4EZNS0_22gpu_kernel_impl_nocastIZNS0_50_GLOBAL__N__2680c7bb_12_PowKernel_cu_7dd49032_317022pow_scalar_tensor_implIsEEvRNS_18TensorIteratorBaseET_EUlsE_EEvS6_RKS7_EUliE_EEviT1_,@"STO_CUDA_ENTRY STV_DEFAULT"
_ZN2at6native18elementwise_kernelILi128ELi4EZNS0_22gpu_kernel_impl_nocastIZNS0_50_GLOBAL__N__2680c7bb_12_PowKernel_cu_7dd49032_317022pow_scalar_tensor_implIsEEvRNS_18TensorIteratorBaseET_EUlsE_EEvS6_RKS7_EUliE_EEviT1_:
.text._ZN2at6native18elementwise_kernelILi128ELi4EZNS0_22gpu_kernel_impl_nocastIZNS0_50_GLOBAL__N__2680c7bb_12_PowKernel_cu_7dd49032_317022pow_scalar_tensor_implIsEEvRNS_18TensorIteratorBaseET_EUlsE_EEvS6_RKS7_EUliE_EEviT1_:
[----:B------:R-:W-:Y:S08]  /*0000*/  LDC R1, c[0x0][0x37c] ;  /* 0x0000df00ff017b82 */ /* 0x000ff00000000800 */
[----:B------:R-:W0:Y:S01]  /*0010*/  LDC R0, c[0x0][0x388] ;  /* 0x0000e200ff007b82 */ /* 0x000e220000000800 */
[----:B------:R-:W1:Y:S01]  /*0020*/  S2R R3, SR_TID.X ;  /* 0x0000000000037919 */ /* 0x000e620000002100 */
[----:B------:R-:W2:Y:S01]  /*0030*/  LDCU.U16 UR5, c[0x0][0x590] ;  /* 0x0000b200ff0577ac */ /* 0x000ea20008000400 */
[----:B------:R-:W3:Y:S05]  /*0040*/  LDCU.64 UR6, c[0x0][0x358] ;  /* 0x00006b00ff0677ac */ /* 0x000eea0008000a00 */
[----:B------:R-:W4:Y:S01]  /*0050*/  S2UR UR4, SR_CTAID.X ;  /* 0x00000000000479c3 */ /* 0x000f220000002500 */
[----:B--2---:R-:W-:-:S02]  /*0060*/  MOV R2, UR5 ;  /* 0x0000000500027c02 */ /* 0x004fc40008000f00 */
[----:B0-----:R-:W-:Y:S01]  /*0070*/  ISETP.NE.AND P0, PT, R0, RZ, PT ;  /* 0x000000ff0000720c */ /* 0x001fe20003f05270 */
[----:B----4-:R-:W-:-:S06]  /*0080*/  USHF.L.U32 UR4, UR4, 0x9, URZ ;  /* 0x0000000904047899 */ /* 0x010fcc00080006ff */
[----:B-1----:R-:W-:-:S06]  /*0090*/  LOP3.LUT R3, R3, UR4, RZ, 0xfc, !PT ;  /* 0x0000000403037c12 */ /* 0x002fcc000f8efcff */
[----:B---3--:R-:W-:Y:S05]  /*00a0*/  @P0 BRA `(.L_x_51789) ;  /* 0x0000001400200947 */ /* 0x008fea0003800000 */
[----:B------:R-:W0:Y:S02]  /*00b0*/  LDCU.U16 UR4, c[0x0][0x590] ;  /* 0x0000b200ff0477ac */ /* 0x000e240008000400 */
[----:B0-----:R-:W-:-:S04]  /*00c0*/  UPRMT UR4, UR4, 0x9910, URZ ;  /* 0x0000991004047896 */ /* 0x001fc800080000ff */
[----:B------:R-:W-:-:S09]  /*00d0*/  UISETP.NE.AND UP0, UPT, UR4, -0x1, UPT ;  /* 0xffffffff0400788c */ /* 0x000fd2000bf05270 */
[----:B------:R-:W-:Y:S05]  /*00e0*/  BRA.U !UP0, `(.L_x_51790) ;  /* 0x0000000908187547 */ /* 0x000fea000b800000 */
[----:B------:R-:W-:-:S09]  /*00f0*/  UISETP.NE.AND UP0, UPT, UR4, 0x1, UPT ;  /* 0x000000010400788c */ /* 0x000fd2000bf05270 */
[----:B------:R-:W-:Y:S05]  /*0100*/  BRA.U UP0, `(.L_x_51791) ;  /* 0x00000001001c7547 */ /* 0x000fea000b800000 */
[----:B------:R-:W0:Y:S02]  /*0110*/  LDCU UR4, c[0x0][0x380] ;  /* 0x00007000ff0477ac */ /* 0x000e240008000800 */
[----:B0-----:R-:W-:-:S13]  /*0120*/  ISETP.GE.AND P0, PT, R3, UR4, PT ;  /* 0x0000000403007c0c */ /* 0x001fda000bf06270 */
[----:B------:R-:W-:Y:S05]  /*0130*/  @P0 EXIT ;  /* 0x000000000000094d */ /* 0x000fea0003800000 */
[----:B------:R-:W0:Y:S01]  /*0140*/  LDC.64 R2, c[0x0][0x580] ;  /* 0x00016000ff027b82 */ /* 0x000e220000000a00 */
[----:B------:R-:W-:-:S05]  /*0150*/  IMAD.MOV.U32 R0, RZ, RZ, 0x1 ;  /* 0x00000001ff007424 */ /* 0x000fca00078e00ff */
[----:B0-----:R-:W-:Y:S01]  /*0160*/  STG.E.U16 desc[UR6][R2.64], R0 ;  /* 0x0000000002007986 */ /* 0x001fe2000c101506 */
[----:B------:R-:W-:Y:S05]  /*0170*/  EXIT ;  /* 0x000000000000794d */ /* 0x000fea0003800000 */
.L_x_51791:
[----:B------:R-:W0:Y:S01]  /*0180*/  LDCU UR4, c[0x0][0x380] ;  /* 0x00007000ff0477ac */ /* 0x000e220008000800 */
[----:B------:R-:W-:Y:S04]  /*0190*/  BSSY.RECONVERGENT B0, `(.L_x_51792) ;  /* 0x000005e000007945 */ /* 0x000fe80003800200 */
[----:B------:R-:W-:Y:S01]  /*01a0*/  BSSY.RELIABLE B1, `(.L_x_51793) ;  /* 0x000003f000017945 */ /* 0x000fe20003800100 */
[----:B0-----:R-:W-:-:S13]  /*01b0*/  ISETP.GE.AND P0, PT, R3, UR4, PT ;  /* 0x0000000403007c0c */ /* 0x001fda000bf06270 */
[----:B------:R-:W-:Y:S05]  /*01c0*/  @P0 BRA `(.L_x_51794) ;  /* 0x0000000000e40947 */ /* 0x000fea0003800000 */
[----:B------:R-:W0:Y:S02]  /*01d0*/  LDC.64 R4, c[0x0][0x588] ;  /* 0x00016200ff047b82 */ /* 0x000e240000000a00 */
[----:B0-----:R-:W2:Y:S01]  /*01e0*/  LDG.E.U16 R4, desc[UR6][R4.64] ;  /* 0x0000000604047981 */ /* 0x001ea2000c1e1500 */
[----:B------:R-:W-:Y:S02]  /*01f0*/  PRMT R7, RZ, 0x7610, R7 ;  /* 0x00007610ff077816 */ /* 0x000fe40000000007 */
[----:B--2---:R-:W-:-:S04]  /*0200*/  PRMT R0, R4, 0x9910, RZ ;  /* 0x0000991004007816 */ /* 0x004fc800000000ff */
[----:B------:R-:W-:-:S13]  /*0210*/  ISETP.GE.AND P0, PT, R0, RZ, PT ;  /* 0x000000ff0000720c */ /* 0x000fda0003f06270 */
[----:B------:R-:W-:Y:S05]  /*0220*/  @!P0 BRA `(.L_x_51795) ;  /* 0x0000000000488947 */ /* 0x000fea0003800000 */
[----:B------:R-:W-:Y:S01]  /*0230*/  PRMT R0, R4, 0x9910, RZ ;  /* 0x0000991004007816 */ /* 0x000fe200000000ff */
[----:B------:R-:W-:-:S03]  /*0240*/  HFMA2 R7, -RZ, RZ, 0, 5.9604644775390625e-08 ;  /* 0x00000001ff077431 */ /* 0x000fc600000001ff */
[----:B------:R-:W-:-:S13]  /*0250*/  ISETP.NE.AND P0, PT, R0, RZ, PT ;  /* 0x000000ff0000720c */ /* 0x000fda0003f05270 */
[----:B------:R-:W-:Y:S05]  /*0260*/  @!P0 BRA `(.L_x_51795) ;  /* 0x0000000000388947 */ /* 0x000fea0003800000 */
[----:B------:R-:W-:Y:S01]  /*0270*/  IMAD.MOV.U32 R7, RZ, RZ, 0x1 ;  /* 0x00000001ff077424 */ /* 0x000fe200078e00ff */
[----:B------:R-:W-:-:S07]  /*0280*/  MOV R0, UR5 ;  /* 0x0000000500007c02 */ /* 0x000fce0008000f00 */
.L_x_51796:
        /* <DEDUP_REMOVED lines=12> */
.L_x_51795:
[----:B------:R-:W0:Y:S01]  /*0350*/  LDC.64 R4, c[0x0][0x580] ;  /* 0x00016000ff047b82 */ /* 0x000e220000000a00 */
[----:B------:R-:W-:-:S05]  /*0360*/  VIADD R3, R3, 0x80 ;  /* 0x0000008003037836 */ /* 0x000fca0000000000 */
[----:B------:R-:W-:-:S13]  /*0370*/  ISETP.GE.AND P0, PT, R3, UR4, PT ;  /* 0x0000000403007c0c */ /* 0x000fda000bf06270 */
[----:B------:R-:W-:Y:S05]  /*0380*/  @P0 BREAK.RELIABLE B1 ;  /* 0x0000000000010942 */ /* 0x000fea0003800100 */
[----:B0-----:R0:W-:Y:S01]  /*0390*/  STG.E.U16 desc[UR6][R4.64], R7 ;  /* 0x0000000704007986 */ /* 0x0011e2000c101506 */
[----:B------:R-:W-:Y:S05]  /*03a0*/  @P0 BRA `(.L_x_51797) ;  /* 0x0000000000f00947 */ /* 0x000fea0003800000 */
[----:B0-----:R-:W0:Y:S02]  /*03b0*/  LDC.64 R4, c[0x0][0x588] ;  /* 0x00016200ff047b82 */ /* 0x001e240000000a00 */
        /* <DEDUP_REMOVED lines=11> */
.L_x_51799:
        /* <DEDUP_REMOVED lines=12> */
.L_x_51798:
[----:B------:R-:W0:Y:S01]  /*0530*/  LDC.64 R4, c[0x0][0x580] ;  /* 0x00016000ff047b82 */ /* 0x000e220000000a00 */
[----:B------:R-:W-:Y:S01]  /*0540*/  VIADD R3, R3, 0x80 ;  /* 0x0000008003037836 */ /* 0x000fe20000000000 */
[----:B0-----:R0:W-:Y:S06]  /*0550*/  STG.E.U16 desc[UR6][R4.64], R7 ;  /* 0x0000000704007986 */ /* 0x0011ec000c101506 */
.L_x_51794:
[----:B------:R-:W-:-:S13]  /*0560*/  ISETP.GE.AND P0, PT, R3, UR4, PT ;  /* 0x0000000403007c0c */ /* 0x000fda000bf06270 */
[----:B------:R-:W-:Y:S05]  /*0570*/  @P0 BREAK.RELIABLE B1 ;  /* 0x0000000000010942 */ /* 0x000fea0003800100 */
[----:B------:R-:W-:Y:S05]  /*0580*/  @P0 BRA `(.L_x_51797) ;  /* 0x0000000000780947 */ /* 0x000fea0003800000 */
[----:B------:R-:W-:Y:S05]  /*0590*/  BSYNC.RELIABLE B1 ;  /* 0x0000000000017941 */ /* 0x000fea0003800100 */
.L_x_51793:
[----:B0-----:R-:W0:Y:S02]  /*05a0*/  LDC.64 R4, c[0x0][0x588] ;  /* 0x00016200ff047b82 */ /* 0x001e240000000a00 */
[----:B0-----:R-:W2:Y:S01]  /*05b0*/  LDG.E.U16 R4, desc[UR6][R4.64] ;  /* 0x0000000604047981 */ /* 0x001ea2000c1e1500 */
[----:B------:R-:W-:Y:S02]  /*05c0*/  PRMT R7, RZ, 0x7610, R7 ;  /* 0x00007610ff077816 */ /* 0x000fe40000000007 */
[----:B--2---:R-:W-:-:S04]  /*05d0*/  PRMT R0, R4, 0x9910, RZ ;  /* 0x0000991004007816 */ /* 0x004fc800000000ff */
[----:B------:R-:W-:-:S13]  /*05e0*/  ISETP.GE.AND P0, PT, R0, RZ, PT ;  /* 0x000000ff0000720c */ /* 0x000fda0003f06270 */
[----:B------:R-:W-:Y:S05]  /*05f0*/  @!P0 BRA `(.L_x_51800) ;  /* 0x0000000000508947 */ /* 0x000fea0003800000 */
[----:B------:R-:W-:Y:S01]  /*0600*/  PRMT R0, R4, 0x9910, RZ ;  /* 0x0000991004007816 */ /* 0x000fe200000000ff */
[----:B------:R-:W-:Y:S01]  /*0610*/  BSSY.RECONVERGENT B2, `(.L_x_51800) ;  /* 0x0000012000027945 */ /* 0x000fe20003800200 */
[----:B------:R-:W-:Y:S02]  /*0620*/  HFMA2 R7, -RZ, RZ, 0, 5.9604644775390625e-08 ;  /* 0x00000001ff077431 */ /* 0x000fe400000001ff */
[----:B------:R-:W-:-:S13]  /*0630*/  ISETP.NE.AND P0, PT, R0, RZ, PT ;  /* 0x000000ff0000720c */ /* 0x000fda0003f05270 */
[----:B------:R-:W-:Y:S05]  /*0640*/  @!P0 BRA `(.L_x_51801) ;  /* 0x0000000000388947 */ /* 0x000fea0003800000 */
[----:B------:R-:W-:Y:S01]  /*0650*/  IMAD.MOV.U32 R7, RZ, RZ, 0x1 ;  /* 0x00000001ff077424 */ /* 0x000fe200078e00ff */
[----:B------:R-:W-:-:S07]  /*0660*/  MOV R0, UR5 ;  /* 0x0000000500007c02 */ /* 0x000fce0008000f00 */
.L_x_51802:
        /* <DEDUP_REMOVED lines=12> */
.L_x_51801:
[----:B------:R-:W-:Y:S05]  /*0730*/  BSYNC.RECONVERGENT B2 ;  /* 0x0000000000027941 */ /* 0x000fea0003800200 */
.L_x_51800:
[----:B------:R-:W0:Y:S01]  /*0740*/  LDC.64 R4, c[0x0][0x580] ;  /* 0x00016000ff047b82 */ /* 0x000e220000000a00 */
[----:B------:R-:W-:Y:S01]  /*0750*/  VIADD R3, R3, 0x80 ;  /* 0x0000008003037836 */ /* 0x000fe20000000000 */
[----:B0-----:R1:W-:Y:S06]  /*0760*/  STG.E.U16 desc[UR6][R4.64], R7 ;  /* 0x0000000704007986 */ /* 0x0013ec000c101506 */
.L_x_51797:
[----:B------:R-:W-:Y:S05]  /*0770*/  BSYNC.RECONVERGENT B0 ;  /* 0x0000000000007941 */ /* 0x000fea0003800200 */
.L_x_51792:
[----:B------:R-:W-:Y:S05]  /*0780*/  WARPSYNC.ALL ;  /* 0x0000000000007948 */ /* 0x000fea0003800000 */
[----:B------:R-:W-:-:S13]  /*0790*/  ISETP.GE.AND P0, PT, R3, UR4, PT ;  /* 0x0000000403007c0c */ /* 0x000fda000bf06270 */
[----:B------:R-:W-:Y:S05]  /*07a0*/  @P0 EXIT ;  /* 0x000000000000094d */ /* 0x000fea0003800000 */
[----:B01----:R-:W0:Y:S02]  /*07b0*/  LDC.64 R4, c[0x0][0x588] ;  /* 0x00016200ff047b82 */ /* 0x003e240000000a00 */
        /* <DEDUP_REMOVED lines=9> */
[----:B------:R-:W-:-:S07]  /*0850*/  IMAD.MOV.U32 R7, RZ, RZ, 0x1 ;  /* 0x00000001ff077424 */ /* 0x000fce00078e00ff */
.L_x_51804:
        /* <DEDUP_REMOVED lines=12> */
.L_x_51803:
[----:B------:R-:W0:Y:S02]  /*0920*/  LDC.64 R2, c[0x0][0x580] ;  /* 0x00016000ff027b82 */ /* 0x000e240000000a00 */
[----:B0-----:R-:W-:Y:S01]  /*0930*/  STG.E.U16 desc[UR6][R2.64], R7 ;  /* 0x0000000702007986 */ /* 0x001fe2000c101506 */
[----:B------:R-:W-:Y:S05]  /*0940*/  EXIT ;  /* 0x000000000000794d */ /* 0x000fea0003800000 */
.L_x_51790:
[----:B------:R-:W0:Y:S01]  /*0950*/  LDCU UR4, c[0x0][0x380] ;  /* 0x00007000ff0477ac */ /* 0x000e220008000800 */
[----:B------:R-:W-:Y:S04]  /*0960*/  BSSY.RECONVERGENT B0, `(.L_x_51805) ;  /* 0x000008e000007945 */ /* 0x000fe80003800200 */
[----:B------:R-:W-:Y:S01]  /*0970*/  BSSY.RELIABLE B1, `(.L_x_51806) ;  /* 0x000005f000017945 */ /* 0x000fe20003800100 */
[----:B0-----:R-:W-:-:S13]  /*0980*/  ISETP.GE.AND P0, PT, R3, UR4, PT ;  /* 0x0000000403007c0c */ /* 0x001fda000bf06270 */
[----:B------:R-:W-:Y:S05]  /*0990*/  @P0 BRA `(.L_x_51807) ;  /* 0x0000000400640947 */ /* 0x000fea0003800000 */
[----:B------:R-:W0:Y:S02]  /*09a0*/  LDC.64 R4, c[0x0][0x588] ;  /* 0x00016200ff047b82 */ /* 0x000e240000000a00 */
[----:B0-----:R-:W2:Y:S02]  /*09b0*/  LDG.E.U16 R4, desc[UR6][R4.64] ;  /* 0x0000000604047981 */ /* 0x001ea4000c1e1500 */
[----:B--2---:R-:W-:-:S04]  /*09c0*/  PRMT R0, R4, 0x9910, RZ ;  /* 0x0000991004007816 */ /* 0x004fc800000000ff */
[----:B------:R-:W-:-:S13]  /*09d0*/  ISETP.GE.AND P0, PT, R0, RZ, PT ;  /* 0x000000ff0000720c */ /* 0x000fda0003f06270 */
[----:B------:R-:W-:Y:S05]  /*09e0*/  @!P0 BRA `(.L_x_51808) ;  /* 0x0000000000788947 */ /* 0x000fea0003800000 */
[----:B------:R-:W-:Y:S01]  /*09f0*/  ISETP.NE.AND P0, PT, R4, RZ, PT ;  /* 0x000000ff0400720c */ /* 0x000fe20003f05270 */
[----:B------:R-:W-:-:S12]  /*0a00*/  HFMA2 R7, -RZ, RZ, 0, 5.9604644775390625e-08 ;  /* 0x00000001ff077431 */ /* 0x000fd800000001ff */
[----:B------:R-:W-:Y:S05]  /*0a10*/  @!P0 BRA `(.L_x_51809) ;  /* 0x0000000000808947 */ /* 0x000fea0003800000 */
[----:B------:R-:W-:Y:S01]  /*0a20*/  LOP3.LUT R2, R4, 0x1, RZ, 0xc0, !PT ;  /* 0x0000000104027812 */ /* 0x000fe200078ec0ff */
[----:B------:R-:W-:-:S03]  /*0a30*/  IMAD.MOV.U32 R0, RZ, RZ, 0x1 ;  /* 0x00000001ff007424 */ /* 0x000fc600078e00ff */
[----:B------:R-:W-:-:S04]  /*0a40*/  ISETP.NE.U32.AND P0, PT, R2, 0x1, PT ;  /* 0x000000010200780c */ /* 0x000fc80003f05070 */
[----:B------:R-:W-:Y:S02]  /*0a50*/  SEL R0, R0, 0xffff, P0 ;  /* 0x0000ffff00007807 */ /* 0x000fe40000000000 */
[----:B------:R-:W-:Y:S02]  /*0a60*/  ISETP.GE.U32.AND P0, PT, R4, 0x2, PT ;  /* 0x000000020400780c */ /* 0x000fe40003f06070 */
[----:B------:R-:W-:-:S11]  /*0a70*/  PRMT R7, R0, 0x9910, RZ ;  /* 0x0000991000077816 */ /* 0x000fd600000000ff */
[----:B------:R-:W-:Y:S05]  /*0a80*/  @!P0 BRA `(.L_x_51809) ;  /* 0x0000000000648947 */ /* 0x000fea0003800000 */
[----:B------:R-:W-:Y:S02]  /*0a90*/  SHF.R.U32.HI R4, RZ, 0x1, R4 ;  /* 0x00000001ff047819 */ /* 0x000fe40000011604 */
[----:B------:R-:W-:Y:S02]  /*0aa0*/  MOV R0, 0x1 ;  /* 0x0000000100007802 */ /* 0x000fe40000000f00 */
[----:B------:R-:W-:-:S07]  /*0ab0*/  PRMT R6, R4, 0x7610, R6 ;  /* 0x0000761004067816 */ /* 0x000fce0000000006 */
.L_x_51810:
        /* <DEDUP_REMOVED lines=16> */
[----:B------:R-:W-:Y:S05]  /*0bc0*/  BRA `(.L_x_51809) ;  /* 0x0000000000147947 */ /* 0x000fea0003800000 */
.L_x_51808:
[----:B------:R-:W-:Y:S01]  /*0bd0*/  LOP3.LUT R4, R4, 0x1, RZ, 0xc0, !PT ;  /* 0x0000000104047812 */ /* 0x000fe200078ec0ff */
[----:B------:R-:W-:-:S03]  /*0be0*/  HFMA2 R0, -RZ, RZ, 0, 5.9604644775390625e-08 ;  /* 0x00000001ff007431 */ /* 0x000fc600000001ff */
[----:B------:R-:W-:-:S04]  /*0bf0*/  ISETP.NE.U32.AND P0, PT, R4, 0x1, PT ;  /* 0x000000010400780c */ /* 0x000fc80003f05070 */
[----:B------:R-:W-:-:S04]  /*0c00*/  SEL R0, R0, 0xffff, P0 ;  /* 0x0000ffff00007807 */ /* 0x000fc80000000000 */
[----:B------:R-:W-:-:S07]  /*0c10*/  PRMT R7, R0, 0x7610, R7 ;  /* 0x0000761000077816 */ /* 0x000fce0000000007 */
.L_x_51809:
[----:B------:R-:W0:Y:S01]  /*0c20*/  LDC.64 R4, c[0x0][0x580] ;  /* 0x00016000ff047b82 */ /* 0x000e220000000a00 */
[----:B------:R-:W-:-:S05]  /*0c30*/  VIADD R3, R3, 0x80 ;  /* 0x0000008003037836 */ /* 0x000fca0000000000 */
[----:B------:R-:W-:-:S13]  /*0c40*/  ISETP.GE.AND P0, PT, R3, UR4, PT ;  /* 0x0000000403007c0c */ /* 0x000fda000bf06270 */
[----:B------:R-:W-:Y:S05]  /*0c50*/  @P0 BREAK.RELIABLE B1 ;  /* 0x0000000000010942 */ /* 0x000fea0003800100 */
[----:B0-----:R0:W-:Y:S01]  /*0c60*/  STG.E.U16 desc[UR6][R4.64], R7 ;  /* 0x0000000704007986 */ /* 0x0011e2000c101506 */
[----:B------:R-:W-:Y:S05]  /*0c70*/  @P0 BRA `(.L_x_51811) ;  /* 0x0000000400700947 */ /* 0x000fea0003800000 */
[----:B0-----:R-:W0:Y:S02]  /*0c80*/  LDC.64 R4, c[0x0][0x588] ;  /* 0x00016200ff047b82 */ /* 0x001e240000000a00 */
        /* <DEDUP_REMOVED lines=17> */
.L_x_51814:
        /* <DEDUP_REMOVED lines=17> */
.L_x_51812:
[----:B------:R-:W-:Y:S01]  /*0eb0*/  LOP3.LUT R4, R4, 0x1, RZ, 0xc0, !PT ;  /* 0x0000000104047812 */ /* 0x000fe200078ec0ff */
[----:B------:R-:W-:-:S03]  /*0ec0*/  HFMA2 R0, -RZ, RZ, 0, 5.9604644775390625e-08 ;  /* 0x00000001ff007431 */ /* 0x000fc600000001ff */
[----:B------:R-:W-:-:S04]  /*0ed0*/  ISETP.NE.U32.AND P0, PT, R4, 0x1, PT ;  /* 0x000000010400780c */ /* 0x000fc80003f05070 */
[----:B------:R-:W-:-:S04]  /*0ee0*/  SEL R0, R0, 0xffff, P0 ;  /* 0x0000ffff00007807 */ /* 0x000fc80000000000 */
[----:B------:R-:W-:-:S07]  /*0ef0*/  PRMT R7, R0, 0x7610, R7 ;  /* 0x0000761000077816 */ /* 0x000fce0000000007 */
.L_x_51813:
[----:B------:R-:W0:Y:S01]  /*0f00*/  LDC.64 R4, c[0x0][0x580] ;  /* 0x00016000ff047b82 */ /* 0x000e220000000a00 */
[----:B------:R-:W-:Y:S01]  /*0f10*/  VIADD R3, R3, 0x80 ;  /* 0x0000008003037836 */ /* 0x000fe20000000000 */
[----:B0-----:R0:W-:Y:S06]  /*0f20*/  STG.E.U16 desc[UR6][R4.64], R7 ;  /* 0x0000000704007986 */ /* 0x0011ec000c101506 */
.L_x_51807:
[----:B------:R-:W-:-:S13]  /*0f30*/  ISETP.GE.AND P0, PT, R3, UR4, PT ;  /* 0x0000000403007c0c */ /* 0x000fda000bf06270 */
[----:B------:R-:W-:Y:S05]  /*0f40*/  @P0 BREAK.RELIABLE B1 ;  /* 0x0000000000010942 */ /* 0x000fea0003800100 */
[----:B------:R-:W-:Y:S05]  /*0f50*/  @P0 BRA `(.L_x_51811) ;  /* 0x0000000000b80947 */ /* 0x000fea0003800000 */
[----:B------:R-:W-:Y:S05]  /*0f60*/  BSYNC.RELIABLE B1 ;  /* 0x0000000000017941 */ /* 0x000fea0003800100 */
.L_x_51806:
        /* <DEDUP_REMOVED lines=9> */
[----:B------:R-:W-:Y:S01]  /*1000*/  IMAD.MOV.U32 R0, RZ, RZ, 0x1 ;  /* 0x00000001ff007424 */ /* 0x000fe200078e00ff */
[----:B------:R-:W-:Y:S02]  /*1010*/  BSSY.RECONVERGENT B2, `(.L_x_51817) ;  /* 0x0000019000027945 */ /* 0x000fe40003800200 */
        /* <DEDUP_REMOVED lines=8> */
.L_x_51819:
        /* <DEDUP_REMOVED lines=16> */
.L_x_51818:
[----:B------:R-:W-:Y:S05]  /*11a0*/  BSYNC.RECONVERGENT B2 ;  /* 0x0000000000027941 */ /* 0x000fea0003800200 */
.L_x_51817:
[----:B------:R-:W-:Y:S05]  /*11b0*/  BRA `(.L_x_51816) ;  /* 0x0000000000147947 */ /* 0x000fea0003800000 */
.L_x_51815:
[----:B------:R-:W-:Y:S01]  /*11c0*/  LOP3.LUT R4, R4, 0x1, RZ, 0xc0, !PT ;  /* 0x0000000104047812 */ /* 0x000fe200078ec0ff */
[----:B------:R-:W-:-:S03]  /*11d0*/  HFMA2 R0, -RZ, RZ, 0, 5.9604644775390625e-08 ;  /* 0x00000001ff007431 */ /* 0x000fc600000001ff */
[----:B------:R-:W-:-:S04]  /*11e0*/  ISETP.NE.U32.AND P0, PT, R4, 0x1, PT ;  /* 0x000000010400780c */ /* 0x000fc80003f05070 */
[----:B------:R-:W-:-:S04]  /*11f0*/  SEL R0, R0, 0xffff, P0 ;  /* 0x0000ffff00007807 */ /* 0x000fc80000000000 */
[----:B------:R-:W-:-:S07]  /*1200*/  PRMT R7, R0, 0x7610, R7 ;  /* 0x0000761000077816 */ /* 0x000fce0000000007 */
.L_x_51816:
[----:B------:R-:W0:Y:S01]  /*1210*/  LDC.64 R4, c[0x0][0x580] ;  /* 0x00016000ff047b82 */ /* 0x000e220000000a00 */
[----:B------:R-:W-:Y:S01]  /*1220*/  VIADD R3, R3, 0x80 ;  /* 0x0000008003037836 */ /* 0x000fe20000000000 */
[----:B0-----:R1:W-:Y:S06]  /*1230*/  STG.E.U16 desc[UR6][R4.64], R7 ;  /* 0x0000000704007986 */ /* 0x0013ec000c101506 */
.L_x_51811:
[----:B------:R-:W-:Y:S05]  /*1240*/  BSYNC.RECONVERGENT B0 ;  /* 0x0000000000007941 */ /* 0x000fea0003800200 */
.L_x_51805:
[----:B------:R-:W-:Y:S05]  /*1250*/  WARPSYNC.ALL ;  /* 0x0000000000007948 */ /* 0x000fea0003800000 */
[----:B------:R-:W-:-:S13]  /*1260*/  ISETP.GE.AND P0, PT, R3, UR4, PT ;  /* 0x0000000403007c0c */ /* 0x000fda000bf06270 */
[----:B------:R-:W-:Y:S05]  /*1270*/  @P0 EXIT ;  /* 0x000000000000094d */ /* 0x000fea0003800000 */
[----:B------:R-:W2:Y:S02]  /*1280*/  LDC.64 R2, c[0x0][0x588] ;  /* 0x00016200ff027b82 */ /* 0x000ea40000000a00 */
[----:B--2---:R-:W2:Y:S02]  /*1290*/  LDG.E.U16 R2, desc[UR6][R2.64] ;  /* 0x0000000602027981 */ /* 0x004ea4000c1e1500 */
[----:B--2---:R-:W-:-:S04]  /*12a0*/  PRMT R0, R2, 0x9910, RZ ;  /* 0x0000991002007816 */ /* 0x004fc800000000ff */
[----:B------:R-:W-:-:S13]  /*12b0*/  ISETP.GE.AND P0, PT, R0, RZ, PT ;  /* 0x000000ff0000720c */ /* 0x000fda0003f06270 */
[----:B------:R-:W-:Y:S05]  /*12c0*/  @!P0 BRA `(.L_x_51820) ;  /* 0x0000000000788947 */ /* 0x000fea0003800000 */
[----:B------:R-:W-:Y:S01]  /*12d0*/  ISETP.NE.AND P0, PT, R2, RZ, PT ;  /* 0x000000ff0200720c */ /* 0x000fe20003f05270 */
[----:B01----:R-:W-:-:S12]  /*12e0*/  HFMA2 R5, -RZ, RZ, 0, 5.9604644775390625e-08 ;  /* 0x00000001ff057431 */ /* 0x003fd800000001ff */
        /* <DEDUP_REMOVED lines=11> */
.L_x_51822:
        /* <DEDUP_REMOVED lines=17> */
.L_x_51820:
[----:B------:R-:W-:Y:S01]  /*14b0*/  LOP3.LUT R2, R2, 0x1, RZ, 0xc0, !PT ;  /* 0x0000000102027812 */ /* 0x000fe200078ec0ff */
[----:B------:R-:W-:-:S03]  /*14c0*/  HFMA2 R0, -RZ, RZ, 0, 5.9604644775390625e-08 ;  /* 0x00000001ff007431 */ /* 0x000fc600000001ff */
[----:B------:R-:W-:-:S04]  /*14d0*/  ISETP.NE.U32.AND P0, PT, R2, 0x1, PT ;  /* 0x000000010200780c */ /* 0x000fc80003f05070 */
[----:B------:R-:W-:-:S04]  /*14e0*/  SEL R0, R0, 0xffff, P0 ;  /* 0x0000ffff00007807 */ /* 0x000fc80000000000 */
[----:B01----:R-:W-:-:S07]  /*14f0*/  PRMT R5, R0, 0x7610, R5 ;  /* 0x0000761000057816 */ /* 0x003fce0000000005 */
.L_x_51821:
[----:B------:R-:W0:Y:S02]  /*1500*/  LDC.64 R2, c[0x0][0x580] ;  /* 0x00016000ff027b82 */ /* 0x000e240000000a00 */
[----:B0-----:R-:W-:Y:S01]  /*1510*/  STG.E.U16 desc[UR6][R2.64], R5 ;  /* 0x0000000502007986 */ /* 0x001fe2000c101506 */
[----:B------:R-:W-:Y:S05]  /*1520*/  EXIT ;  /* 0x000000000000794d */ /* 0x000fea0003800000 */
.L_x_51789:
[----:B------:R-:W0:Y:S02]  /*1530*/  LDCU.U16 UR4, c[0x0][0x590] ;  /* 0x0000b200ff0477ac */ /* 0x000e240008000400 */
[----:B0-----:R-:W-:-:S04]  /*1540*/  UPRMT UR4, UR4, 0x9910, URZ ;  /* 0x0000991004047896 */ /* 0x001fc800080000ff */
[----:B------:R-:W-:-:S09]  /*1550*/  UISETP.NE.AND UP0, UPT, UR4, -0x1, UPT ;  /* 0xffffffff0400788c */ /* 0x000fd2000bf05270 */
[----:B------:R-:W-:Y:S05]  /*1560*/  BRA.U !UP0, `(.L_x_51823) ;  /* 0x0000009908c47547 */ /* 0x000fea000b800000 */
[----:B------:R-:W-:Y:S01]  /*1570*/  UISETP.NE.AND UP0, UPT, UR4, 0x1, UPT ;  /* 0x000000010400788c */ /* 0x000fe2000bf05270 */
[----:B------:R-:W-:-:S08]  /*1580*/  VIADD R0, R0, 0xffffffff ;  /* 0xffffffff00007836 */ /* 0x000fd00000000000 */
        /* <DEDUP_REMOVED lines=282> */
.L_x_51828:
[----:B------:R-:W0:Y:S01]  /*2730*/  LDCU.64 UR8, c[0x0][0x580] ;  /* 0x0000b000ff0877ac */ /* 0x000e220008000a00 */
[----:B------:R-:W-:Y:S02]  /*2740*/  MOV R6, 0x1 ;  /* 0x0000000100067802 */ /* 0x000fe40000000f00 */
[----:B------:R-:W-:Y:S02]  /*2750*/  IADD3 R3, PT, PT, R3, 0x80, RZ ;  /* 0x0000008003037810 */ /* 0x000fe40007ffe0ff */
[----:B0-----:R-:W-:-:S05]  /*2760*/  IADD3 R4, P0, PT, R4, UR8, RZ ;  /* 0x0000000804047c10 */ /* 0x001fca000ff1e0ff */
[----:B------:R-:W-:Y:S01]  /*2770*/  IMAD.X R5, RZ, RZ, UR9, P0 ;  /* 0x00000009ff057e24 */ /* 0x000fe200080e06ff */
[----:B------:R-:W-:-:S04]  /*2780*/  ISETP.GE.AND P0, PT, R3, UR4, PT ;  /* 0x0000000403007c0c */ /* 0x000fc8000bf06270 */
[----:B------:R0:W-:Y:S09]  /*2790*/  STG.E.U16 desc[UR6][R4.64], R6 ;  /* 0x0000000604007986 */ /* 0x0001f2000c101506 */
        /* <DEDUP_REMOVED lines=276> */
.L_x_51830:
[----:B------:R-:W0:Y:S01]  /*38e0*/  LDCU.64 UR8, c[0x0][0x580] ;  /* 0x0000b000ff0877ac */ /* 0x000e220008000a00 */
[----:B------:R-:W-:Y:S02]  /*38f0*/  MOV R6, 0x1 ;  /* 0x0000000100067802 */ /* 0x000fe40000000f00 */
[----:B------:R-:W-:Y:S02]  /*3900*/  IADD3 R3, PT, PT, R3, 0x80, RZ ;  /* 0x0000008003037810 */ /* 0x000fe40007ffe0ff */
[----:B0-----:R-:W-:-:S05]  /*3910*/  IADD3 R4, P0, PT, R4, UR8, RZ ;  /* 0x0000000804047c10 */ /* 0x001fca000ff1e0ff */
[----:B------:R-:W-:-:S05]  /*3920*/  IMAD.X R5, RZ, RZ, UR9, P0 ;  /* 0x00000009ff057e24 */ /* 0x000fca00080e06ff */
[----:B------:R0:W-:Y:S03]  /*3930*/  STG.E.U16 desc[UR6][R4.64], R6 ;  /* 0x0000000604007986 */ /* 0x0001e6000c101506 */
.L_x_51827:
[----:B------:R-:W-:-:S13]  /*3940*/  ISETP.GE.AND P0, PT, R3, UR4, PT ;  /* 0x0000000403007c0c */ /* 0x000fda000bf06270 */
[----:B------:R-:W-:Y:S05]  /*3950*/  @P0 BREAK.RELIABLE B1 ;  /* 0x0000000000010942 */ /* 0x000fea0003800100 */
[----:B------:R-:W-:Y:S05]  /*3960*/  @P0 BRA `(.L_x_51829) ;  /* 0x0000001000640947 */ /* 0x000fea0003800000 */
[----:B------:R-:W-:Y:S05]  /*3970*/  BSYNC.RELIABLE B1 ;  /* 0x0000000000017941 */ /* 0x000fea0003800100 */
.L_x_51826:
        /* <DEDUP_REMOVED lines=274> */
.L_x_51831:
[----:B------:R-:W0:Y:S01]  /*4aa0*/  LDCU.64 UR8, c[0x0][0x580] ;  /* 0x0000b000ff0877ac */ /* 0x000e220008000a00 */
[----:B------:R-:W-:Y:S01]  /*4ab0*/  MOV R6, 0x1 ;  /* 0x0000000100067802 */ /* 0x000fe20000000f00 */
[----:B------:R-:W-:Y:S01]  /*4ac0*/  VIADD R3, R3, 0x80 ;  /* 0x0000008003037836 */ /* 0x000fe20000000000 */
[----:B0-----:R-:W-:-:S04]  /*4ad0*/  IADD3 R4, P0, PT, R4, UR8, RZ ;  /* 0x0000000804047c10 */ /* 0x001fc8000ff1e0ff */
[----:B------:R-:W-:-:S05]  /*4ae0*/  IADD3.X R5, PT, PT, RZ, UR9, RZ, P0, !PT ;  /* 0x00000009ff057c10 */ /* 0x000fca00087fe4ff */
[----:B------:R1:W-:Y:S04]  /*4af0*/  STG.E.U16 desc[UR6][R4.64], R6 ;  /* 0x0000000604007986 */ /* 0x0003e8000c101506 */
.L_x_51829:
[----:B------:R-:W-:Y:S05]  /*4b00*/  BSYNC.RECONVERGENT B0 ;  /* 0x0000000000007941 */ /* 0x000fea0003800200 */
.L_x_51825:
        /* <DEDUP_REMOVED lines=8> */
[----:B------:R-:W1:Y:S01]  /*4b90*/  LDCU UR9, c[0x0][0x4b8] ;  /* 0x00009700ff0977ac */ /* 0x000e620008000800 */
[----:B--2---:R-:W-:-:S05]  /*4ba0*/  IMAD.HI.U32 R4, R3, UR4, R4 ;  /* 0x0000000403047c27 */ /* 0x004fca000f8e0004 */
[----:B------:R-:W-:-:S05]  /*4bb0*/  SHF.R.U32.HI R5, RZ, UR5, R4 ;  /* 0x00000005ff057c19 */ /* 0x000fca0008011604 */
[----:B------:R-:W-:-:S04]  /*4bc0*/  IMAD.MOV R6, RZ, RZ, -R5 ;  /* 0x000000ffff067224 */ /* 0x000fc800078e0a05 */
        /* <DEDUP_REMOVED lines=265> */
.L_x_51832:
[----:B------:R-:W0:Y:S02]  /*5c60*/  LDCU.64 UR4, c[0x0][0x580] ;  /* 0x0000b000ff0477ac */ /* 0x000e240008000a00 */
[----:B0-----:R-:W-:Y:S02]  /*5c70*/  IADD3 R2, P0, PT, R0, UR4, RZ ;  /* 0x0000000400027c10 */ /* 0x001fe4000ff1e0ff */
[----:B------:R-:W-:Y:S02]  /*5c80*/  MOV R0, 0x1 ;  /* 0x0000000100007802 */ /* 0x000fe40000000f00 */
[----:B------:R-:W-:-:S05]  /*5c90*/  IADD3.X R3, PT, PT, RZ, UR5, RZ, P0, !PT ;  /* 0x00000005ff037c10 */ /* 0x000fca00087fe4ff */
[----:B------:R-:W-:Y:S01]  /*5ca0*/  STG.E.U16 desc[UR6][R2.64], R0 ;  /* 0x0000000002007986 */ /* 0x000fe2000c101506 */
[----:B------:R-:W-:Y:S05]  /*5cb0*/  EXIT ;  /* 0x000000000000794d */ /* 0x000fea0003800000 */
.L_x_51824:
        /* <DEDUP_REMOVED lines=305> */
.L_x_51836:
[----:B------:R-:W0:Y:S02]  /*6fd0*/  LDCU.64 UR8, c[0x0][0x588] ;  /* 0x0000b100ff0877ac */ /* 0x000e240008000a00 */
[----:B0-----:R-:W-:-:S04]  /*6fe0*/  IADD3 R6, P0, PT, R6, UR8, RZ ;  /* 0x0000000806067c10 */ /* 0x001fc8000ff1e0ff */
[----:B------:R-:W-:-:S05]  /*6ff0*/  IADD3.X R7, PT, PT, RZ, UR9, RZ, P0, !PT ;  /* 0x00000009ff077c10 */ /* 0x000fca00087fe4ff */
[----:B------:R-:W2:Y:S01]  /*7000*/  LDG.E.U16 R6, desc[UR6][R6.64] ;  /* 0x0000000606067981 */ /* 0x000ea2000c1e1500 */
[----:B------:R-:W-:Y:S01]  /*7010*/  BSSY.RECONVERGENT B2, `(.L_x_51837) ;  /* 0x0000017000027945 */ /* 0x000fe20003800200 */
[----:B------:R-:W-:Y:S02]  /*7020*/  PRMT R9, RZ, 0x7610, R9 ;  /* 0x00007610ff097816 */ /* 0x000fe40000000009 */
[----:B--2---:R-:W-:-:S04]  /*7030*/  PRMT R8, R6, 0x9910, RZ ;  /* 0x0000991006087816 */ /* 0x004fc800000000ff */
[----:B------:R-:W-:-:S13]  /*7040*/  ISETP.GE.AND P0, PT, R8, RZ, PT ;  /* 0x000000ff0800720c */ /* 0x000fda0003f06270 */
[----:B------:R-:W-:Y:S05]  /*7050*/  @!P0 BRA `(.L_x_51838) ;  /* 0x0000000000488947 */ /* 0x000fea0003800000 */
[----:B------:R-:W-:Y:S02]  /*7060*/  PRMT R7, R6, 0x9910, RZ ;  /* 0x0000991006077816 */ /* 0x000fe400000000ff */
[----:B------:R-:W-:Y:S02]  /*7070*/  MOV R9, 0x1 ;  /* 0x0000000100097802 */ /* 0x000fe40000000f00 */
[----:B------:R-:W-:-:S13]  /*7080*/  ISETP.NE.AND P0, PT, R7, RZ, PT ;  /* 0x000000ff0700720c */ /* 0x000fda0003f05270 */
[----:B------:R-:W-:Y:S05]  /*7090*/  @!P0 BRA `(.L_x_51838) ;  /* 0x0000000000388947 */ /* 0x000fea0003800000 */
[----:B------:R-:W-:Y:S01]  /*70a0*/  IMAD.MOV.U32 R9, RZ, RZ, 0x1 ;  /* 0x00000001ff097424 */ /* 0x000fe200078e00ff */
[----:B------:R-:W-:-:S07]  /*70b0*/  MOV R7, UR5 ;  /* 0x0000000500077c02 */ /* 0x000fce0008000f00 */
.L_x_51839:
        /* <DEDUP_REMOVED lines=12> */
.L_x_51838:
[----:B------:R-:W-:Y:S05]  /*7180*/  BSYNC.RECONVERGENT B2 ;  /* 0x0000000000027941 */ /* 0x000fea0003800200 */
.L_x_51837:
        /* <DEDUP_REMOVED lines=306> */
.L_x_51841:
        /* <DEDUP_REMOVED lines=15> */
.L_x_51844:
        /* <DEDUP_REMOVED lines=12> */
.L_x_51843:
[----:B------:R-:W-:Y:S05]  /*8660*/  BSYNC.RECONVERGENT B2 ;  /* 0x0000000000027941 */ /* 0x000fea0003800200 */
.L_x_51842:
[----:B------:R-:W0:Y:S01]  /*8670*/  LDCU.64 UR8, c[0x0][0x580] ;  /* 0x0000b000ff0877ac */ /* 0x000e220008000a00 */
[----:B------:R-:W-:Y:S01]  /*8680*/  VIADD R3, R3, 0x80 ;  /* 0x0000008003037836 */ /* 0x000fe20000000000 */
[----:B0-----:R-:W-:-:S04]  /*8690*/  IADD3 R6, P0, PT, R5, UR8, RZ ;  /* 0x0000000805067c10 */ /* 0x001fc8000ff1e0ff */
[----:B------:R-:W-:-:S05]  /*86a0*/  IADD3.X R7, PT, PT, RZ, UR9, RZ, P0, !PT ;  /* 0x00000009ff077c10 */ /* 0x000fca00087fe4ff */
[----:B------:R0:W-:Y:S04]  /*86b0*/  STG.E.U16 desc[UR6][R6.64], R9 ;  /* 0x0000000906007986 */ /* 0x0001e8000c101506 */
.L_x_51835:
[----:B------:R-:W-:-:S13]  /*86c0*/  ISETP.GE.AND P0, PT, R3, UR4, PT ;  /* 0x0000000403007c0c */ /* 0x000fda000bf06270 */
[----:B------:R-:W-:Y:S05]  /*86d0*/  @P0 BREAK.RELIABLE B0 ;  /* 0x0000000000000942 */ /* 0x000fea0003800100 */
[----:B------:R-:W-:Y:S05]  /*86e0*/  @P0 BRA `(.L_x_51840) ;  /* 0x0000001400300947 */ /* 0x000fea0003800000 */
[----:B------:R-:W-:Y:S05]  /*86f0*/  BSYNC.RELIABLE B0 ;  /* 0x0000000000007941 */ /* 0x000fea0003800100 */
.L_x_51834:
        /* <DEDUP_REMOVED lines=298> */
.L_x_51845:
        /* <DEDUP_REMOVED lines=15> */
.L_x_51848:
        /* <DEDUP_REMOVED lines=12> */
.L_x_51847:
[----:B------:R-:W-:Y:S05]  /*9b50*/  BSYNC.RECONVERGENT B2 ;  /* 0x0000000000027941 */ /* 0x000fea0003800200 */
.L_x_51846:
[----:B------:R-:W0:Y:S01]  /*9b60*/  LDCU.64 UR8, c[0x0][0x580] ;  /* 0x0000b000ff0877ac */ /* 0x000e220008000a00 */
[----:B------:R-:W-:Y:S01]  /*9b70*/  VIADD R3, R3, 0x80 ;  /* 0x0000008003037836 */ /* 0x000fe20000000000 */
[----:B0-----:R-:W-:-:S04]  /*9b80*/  IADD3 R6, P0, PT, R5, UR8, RZ ;  /* 0x0000000805067c10 */ /* 0x001fc8000ff1e0ff */
[----:B------:R-:W-:-:S05]  /*9b90*/  IADD3.X R7, PT, PT, RZ, UR9, RZ, P0, !PT ;  /* 0x00000009ff077c10 */ /* 0x000fca00087fe4ff */
[----:B------:R1:W-:Y:S04]  /*9ba0*/  STG.E.U16 desc[UR6][R6.64], R9 ;  /* 0x0000000906007986 */ /* 0x0003e8000c101506 */
.L_x_51840:
[----:B------:R-:W-:Y:S05]  /*9bb0*/  BSYNC.RECONVERGENT B1 ;  /* 0x0000000000017941 */ /* 0x000fea0003800200 */
.L_x_51833:
        /* <DEDUP_REMOVED lines=301> */
.L_x_51849:
[----:B------:R-:W0:Y:S02]  /*ae90*/  LDCU.128 UR8, c[0x0][0x580] ;  /* 0x0000b000ff0877ac */ /* 0x000e240008000c00 */
[----:B0-----:R-:W-:-:S04]  /*aea0*/  IADD3 R6, P0, PT, R0, UR10, RZ ;  /* 0x0000000a00067c10 */ /* 0x001fc8000ff1e0ff */
[----:B------:R-:W-:-:S05]  /*aeb0*/  IADD3.X R7, PT, PT, RZ, UR11, RZ, P0, !PT ;  /* 0x0000000bff077c10 */ /* 0x000fca00087fe4ff */
[----:B------:R-:W2:Y:S01]  /*aec0*/  LDG.E.U16 R6, desc[UR6][R6.64] ;  /* 0x0000000606067981 */ /* 0x000ea2000c1e1500 */
[----:B------:R-:W-:Y:S01]  /*aed0*/  IADD3 R4, P1, PT, R3, UR8, RZ ;  /* 0x0000000803047c10 */ /* 0x000fe2000ff3e0ff */
[----:B------:R-:W-:Y:S01]  /*aee0*/  BSSY.RECONVERGENT B1, `(.L_x_51850) ;  /* 0x0000017000017945 */ /* 0x000fe20003800200 */
[----:B------:R-:W-:Y:S02]  /*aef0*/  PRMT R3, RZ, 0x7610, R3 ;  /* 0x00007610ff037816 */ /* 0x000fe40000000003 */
[----:B------:R-:W-:Y:S02]  /*af00*/  IADD3.X R5, PT, PT, RZ, UR9, RZ, P1, !PT ;  /* 0x00000009ff057c10 */ /* 0x000fe40008ffe4ff */
[----:B--2---:R-:W-:-:S04]  /*af10*/  PRMT R0, R6, 0x9910, RZ ;  /* 0x0000991006007816 */ /* 0x004fc800000000ff */
[----:B------:R-:W-:-:S13]  /*af20*/  ISETP.GE.AND P0, PT, R0, RZ, PT ;  /* 0x000000ff0000720c */ /* 0x000fda0003f06270 */
[----:B------:R-:W-:Y:S05]  /*af30*/  @!P0 BRA `(.L_x_51851) ;  /* 0x0000000000448947 */ /* 0x000fea0003800000 */
[----:B------:R-:W-:Y:S01]  /*af40*/  PRMT R0, R6, 0x9910, RZ ;  /* 0x0000991006007816 */ /* 0x000fe200000000ff */
[----:B------:R-:W-:-:S03]  /*af50*/  IMAD.MOV.U32 R3, RZ, RZ, 0x1 ;  /* 0x00000001ff037424 */ /* 0x000fc600078e00ff */
[----:B------:R-:W-:-:S13]  /*af60*/  ISETP.NE.AND P0, PT, R0, RZ, PT ;  /* 0x000000ff0000720c */ /* 0x000fda0003f05270 */
[----:B------:R-:W-:Y:S05]  /*af70*/  @!P0 BRA `(.L_x_51851) ;  /* 0x0000000000348947 */ /* 0x000fea0003800000 */
[----:B------:R-:W-:-:S07]  /*af80*/  MOV R3, 0x1 ;  /* 0x0000000100037802 */ /* 0x000fce0000000f00 */
.L_x_51852:
        /* <DEDUP_REMOVED lines=12> */
.L_x_51851:
[----:B------:R-:W-:Y:S05]  /*b050*/  BSYNC.RECONVERGENT B1 ;  /* 0x0000000000017941 */ /* 0x000fea0003800200 */
.L_x_51850:
[----:B------:R-:W-:Y:S01]  /*b060*/  STG.E.U16 desc[UR6][R4.64], R3 ;  /* 0x0000000304007986 */ /* 0x000fe2000c101506 */
[----:B------:R-:W-:Y:S05]  /*b070*/  EXIT ;  /* 0x000000000000794d */ /* 0x000fea0003800000 */
.L_x_51823:
        /* <DEDUP_REMOVED lines=301> */
[C---:B--2---:R-:W-:Y:S02]  /*c350*/  IMAD R5, R6.reuse, UR10, R5 ;  /* 0x0000000a06057c24 */ /* 0x044fe4000f8e0205 */
[----:B0-----:R-:W-:Y:S02]  /*c360*/  @P0 IMAD R10, R17, R10, R11 ;  /* 0x0000000a110a0224 */ /* 0x001fe400078e020b */
[----:B------:R-:W-:Y:S02]  /*c370*/  IMAD R4, R6, UR11, R4 ;  /* 0x0000000b06047c24 */ /* 0x000fe4000f8e0204 */
[C---:B-1----:R-:W-:Y:S02]  /*c380*/  @P0 IMAD R5, R10.reuse, R8, R5 ;  /* 0x000000080a050224 */ /* 0x042fe400078e0205 */
[----:B------:R-:W-:-:S07]  /*c390*/  @P0 IMAD R4, R10, R9, R4 ;  /* 0x000000090a040224 */ /* 0x000fce00078e0204 */
.L_x_51856:
[----:B------:R-:W0:Y:S02]  /*c3a0*/  LDCU.64 UR8, c[0x0][0x588] ;  /* 0x0000b100ff0877ac */ /* 0x000e240008000a00 */
[----:B0-----:R-:W-:-:S04]  /*c3b0*/  IADD3 R6, P0, PT, R4, UR8, RZ ;  /* 0x0000000804067c10 */ /* 0x001fc8000ff1e0ff */
[----:B------:R-:W-:-:S05]  /*c3c0*/  IADD3.X R7, PT, PT, RZ, UR9, RZ, P0, !PT ;  /* 0x00000009ff077c10 */ /* 0x000fca00087fe4ff */
[----:B------:R-:W2:Y:S01]  /*c3d0*/  LDG.E.U16 R6, desc[UR6][R6.64] ;  /* 0x0000000606067981 */ /* 0x000ea2000c1e1500 */
[----:B------:R-:W-:Y:S01]  /*c3e0*/  BSSY.RECONVERGENT B2, `(.L_x_51857) ;  /* 0x000002a000027945 */ /* 0x000fe20003800200 */
[----:B--2---:R-:W-:-:S04]  /*c3f0*/  PRMT R4, R6, 0x9910, RZ ;  /* 0x0000991006047816 */ /* 0x004fc800000000ff */
[----:B------:R-:W-:-:S13]  /*c400*/  ISETP.GE.AND P0, PT, R4, RZ, PT ;  /* 0x000000ff0400720c */ /* 0x000fda0003f06270 */
[----:B------:R-:W-:Y:S05]  /*c410*/  @!P0 BRA `(.L_x_51858) ;  /* 0x0000000000848947 */ /* 0x000fea0003800000 */
[----:B------:R-:W-:Y:S01]  /*c420*/  ISETP.NE.AND P0, PT, R6, RZ, PT ;  /* 0x000000ff0600720c */ /* 0x000fe20003f05270 */
[----:B------:R-:W-:Y:S01]  /*c430*/  BSSY.RECONVERGENT B3, `(.L_x_51859) ;  /* 0x000001e000037945 */ /* 0x000fe20003800200 */
[----:B------:R-:W-:-:S11]  /*c440*/  MOV R7, 0x1 ;  /* 0x0000000100077802 */ /* 0x000fd60000000f00 */
        /* <DEDUP_REMOVED lines=8> */
[----:B------:R-:W-:Y:S01]  /*c4d0*/  SHF.R.U32.HI R4, RZ, 0x1, R6 ;  /* 0x00000001ff047819 */ /* 0x000fe20000011606 */
[----:B------:R-:W-:-:S03]  /*c4e0*/  HFMA2 R6, -RZ, RZ, 0, 5.9604644775390625e-08 ;  /* 0x00000001ff067431 */ /* 0x000fc600000001ff */
[----:B------:R-:W-:Y:S02]  /*c4f0*/  PRMT R9, R4, 0x7610, R9 ;  /* 0x0000761004097816 */ /* 0x000fe40000000009 */
[----:B------:R-:W-:-:S07]  /*c500*/  PRMT R4, R6, 0x7610, R4 ;  /* 0x0000761006047816 */ /* 0x000fce0000000004 */
.L_x_51861:
        /* <DEDUP_REMOVED lines=9> */
[----:B------:R-:W-:Y:S01]  /*c5a0*/  IMAD.MOV.U32 R7, RZ, RZ, R10 ;  /* 0x000000ffff077224 */ /* 0x000fe200078e000a */
[----:B------:R-:W-:Y:S02]  /*c5b0*/  ISETP.GE.U32.AND P0, PT, R6, 0x2, PT ;  /* 0x000000020600780c */ /* 0x000fe40003f06070 */
[----:B------:R-:W-:Y:S01]  /*c5c0*/  SHF.R.U32.HI R6, RZ, 0x1, R6 ;  /* 0x00000001ff067819 */ /* 0x000fe20000011606 */
[----:B------:R-:W-:Y:S01]  /*c5d0*/  IMAD R7, R4, R7, RZ ;  /* 0x0000000704077224 */ /* 0x000fe200078e02ff */
[----:B------:R-:W-:Y:S02]  /*c5e0*/  PRMT R4, R8, 0x7610, R4 ;  /* 0x0000761008047816 */ /* 0x000fe40000000004 */
[----:B------:R-:W-:-:S07]  /*c5f0*/  PRMT R9, R6, 0x7610, R9 ;  /* 0x0000761006097816 */ /* 0x000fce0000000009 */
[----:B------:R-:W-:Y:S05]  /*c600*/  @P0 BRA `(.L_x_51861) ;  /* 0xfffffffc00c00947 */ /* 0x000fea000383ffff */
.L_x_51860:
[----:B------:R-:W-:Y:S05]  /*c610*/  BSYNC.RECONVERGENT B3 ;  /* 0x0000000000037941 */ /* 0x000fea0003800200 */
.L_x_51859:
[----:B------:R-:W-:Y:S05]  /*c620*/  BRA `(.L_x_51862) ;  /* 0x0000000000147947 */ /* 0x000fea0003800000 */
.L_x_51858:
[----:B------:R-:W-:Y:S02]  /*c630*/  LOP3.LUT R6, R6, 0x1, RZ, 0xc0, !PT ;  /* 0x0000000106067812 */ /* 0x000fe400078ec0ff */
[----:B------:R-:W-:Y:S02]  /*c640*/  MOV R4, 0x1 ;  /* 0x0000000100047802 */ /* 0x000fe40000000f00 */
[----:B------:R-:W-:-:S04]  /*c650*/  ISETP.NE.U32.AND P0, PT, R6, 0x1, PT ;  /* 0x000000010600780c */ /* 0x000fc80003f05070 */
[----:B------:R-:W-:-:S04]  /*c660*/  SEL R4, R4, 0xffff, P0 ;  /* 0x0000ffff04047807 */ /* 0x000fc80000000000 */
[----:B------:R-:W-:-:S07]  /*c670*/  PRMT R7, R4, 0x7610, R7 ;  /* 0x0000761004077816 */ /* 0x000fce0000000007 */
.L_x_51862:
[----:B------:R-:W-:Y:S05]  /*c680*/  BSYNC.RECONVERGENT B2 ;  /* 0x0000000000027941 */ /* 0x000fea0003800200 */
.L_x_51857:
        /* <DEDUP_REMOVED lines=306> */
.L_x_51864:
        /* <DEDUP_REMOVED lines=23> */
.L_x_51869:
        /* <DEDUP_REMOVED lines=16> */
.L_x_51868:
[----:B------:R-:W-:Y:S05]  /*dc20*/  BSYNC.RECONVERGENT B3 ;  /* 0x0000000000037941 */ /* 0x000fea0003800200 */
.L_x_51867:
[----:B------:R-:W-:Y:S05]  /*dc30*/  BRA `(.L_x_51870) ;  /* 0x0000000000147947 */ /* 0x000fea0003800000 */
.L_x_51866:
[----:B------:R-:W-:Y:S02]  /*dc40*/  LOP3.LUT R6, R6, 0x1, RZ, 0xc0, !PT ;  /* 0x0000000106067812 */ /* 0x000fe400078ec0ff */
[----:B------:R-:W-:Y:S02]  /*dc50*/  MOV R4, 0x1 ;  /* 0x0000000100047802 */ /* 0x000fe40000000f00 */
[----:B------:R-:W-:-:S04]  /*dc60*/  ISETP.NE.U32.AND P0, PT, R6, 0x1, PT ;  /* 0x000000010600780c */ /* 0x000fc80003f05070 */
[----:B------:R-:W-:-:S04]  /*dc70*/  SEL R4, R4, 0xffff, P0 ;  /* 0x0000ffff04047807 */ /* 0x000fc80000000000 */
[----:B------:R-:W-:-:S07]  /*dc80*/  PRMT R7, R4, 0x7610, R7 ;  /* 0x0000761004077816 */ /* 0x000fce0000000007 */
.L_x_51870:
[----:B------:R-:W-:Y:S05]  /*dc90*/  BSYNC.RECONVERGENT B2 ;  /* 0x0000000000027941 */ /* 0x000fea0003800200 */
.L_x_51865:
[----:B------:R-:W0:Y:S01]  /*dca0*/  LDCU.64 UR8, c[0x0][0x580] ;  /* 0x0000b000ff0877ac */ /* 0x000e220008000a00 */
[----:B------:R-:W-:Y:S01]  /*dcb0*/  VIADD R3, R3, 0x80 ;  /* 0x0000008003037836 */ /* 0x000fe20000000000 */
[----:B0-----:R-:W-:-:S04]  /*dcc0*/  IADD3 R4, P0, PT, R5, UR8, RZ ;  /* 0x0000000805047c10 */ /* 0x001fc8000ff1e0ff */
[----:B------:R-:W-:-:S05]  /*dcd0*/  IADD3.X R5, PT, PT, RZ, UR9, RZ, P0, !PT ;  /* 0x00000009ff057c10 */ /* 0x000fca00087fe4ff */
[----:B------:R0:W-:Y:S04]  /*dce0*/  STG.E.U16 desc[UR6][R4.64], R7 ;  /* 0x0000000704007986 */ /* 0x0001e8000c101506 */
.L_x_51855:
[----:B------:R-:W-:-:S13]  /*dcf0*/  ISETP.GE.AND P0, PT, R3, UR4, PT ;  /* 0x0000000403007c0c */ /* 0x000fda000bf06270 */
[----:B------:R-:W-:Y:S05]  /*dd00*/  @P0 BREAK.RELIABLE B0 ;  /* 0x0000000000000942 */ /* 0x000fea0003800100 */
[----:B------:R-:W-:Y:S05]  /*dd10*/  @P0 BRA `(.L_x_51863) ;  /* 0x00000014007c0947 */ /* 0x000fea0003800000 */
[----:B------:R-:W-:Y:S05]  /*dd20*/  BSYNC.RELIABLE B0 ;  /* 0x0000000000007941 */ /* 0x000fea0003800100 */
.L_x_51854:
        /* <DEDUP_REMOVED lines=298> */
.L_x_51871:
        /* <DEDUP_REMOVED lines=23> */
.L_x_51876:
        /* <DEDUP_REMOVED lines=16> */
.L_x_51875:
[----:B------:R-:W-:Y:S05]  /*f240*/  BSYNC.RECONVERGENT B3 ;  /* 0x0000000000037941 */ /* 0x000fea0003800200 */
.L_x_51874:
[----:B------:R-:W-:Y:S05]  /*f250*/  BRA `(.L_x_51877) ;  /* 0x0000000000147947 */ /* 0x000fea0003800000 */
.L_x_51873:
[----:B------:R-:W-:Y:S02]  /*f260*/  LOP3.LUT R6, R6, 0x1, RZ, 0xc0, !PT ;  /* 0x0000000106067812 */ /* 0x000fe400078ec0ff */
[----:B------:R-:W-:Y:S02]  /*f270*/  MOV R4, 0x1 ;  /* 0x0000000100047802 */ /* 0x000fe40000000f00 */
[----:B------:R-:W-:-:S04]  /*f280*/  ISETP.NE.U32.AND P0, PT, R6, 0x1, PT ;  /* 0x000000010600780c */ /* 0x000fc80003f05070 */
[----:B------:R-:W-:-:S04]  /*f290*/  SEL R4, R4, 0xffff, P0 ;  /* 0x0000ffff04047807 */ /* 0x000fc80000000000 */
[----:B------:R-:W-:-:S07]  /*f2a0*/  PRMT R7, R4, 0x7610, R7 ;  /* 0x0000761004077816 */ /* 0x000fce0000000007 */
.L_x_51877:
[----:B------:R-:W-:Y:S05]  /*f2b0*/  BSYNC.RECONVERGENT B2 ;  /* 0x0000000000027941 */ /* 0x000fea0003800200 */
.L_x_51872:
[----:B------:R-:W0:Y:S01]  /*f2c0*/  LDCU.64 UR8, c[0x0][0x580] ;  /* 0x0000b000ff0877ac */ /* 0x000e220008000a00 */
[----:B------:R-:W-:Y:S01]  /*f2d0*/  VIADD R3, R3, 0x80 ;  /* 0x0000008003037836 */ /* 0x000fe20000000000 */
[----:B0-----:R-:W-:-:S04]  /*f2e0*/  IADD3 R4, P0, PT, R5, UR8, RZ ;  /* 0x0000000805047c10 */ /* 0x001fc8000ff1e0ff */
[----:B------:R-:W-:-:S05]  /*f2f0*/  IADD3.X R5, PT, PT, RZ, UR9, RZ, P0, !PT ;  /* 0x00000009ff057c10 */ /* 0x000fca00087fe4ff */
[----:B------:R1:W-:Y:S04]  /*f300*/  STG.E.U16 desc[UR6][R4.64], R7 ;  /* 0x0000000704007986 */ /* 0x0003e8000c101506 */
.L_x_51863:
[----:B------:R-:W-:Y:S05]  /*f310*/  BSYNC.RECONVERGENT B1 ;  /* 0x0000000000017941 */ /* 0x000fea0003800200 */
.L_x_51853:
        /* <DEDUP_REMOVED lines=301> */
.L_x_51878:
[----:B------:R-:W0:Y:S02]  /*105f0*/  LDCU.128 UR8, c[0x0][0x580] ;  /* 0x0000b000ff0877ac */ /* 0x000e240008000c00 */
[----:B0-----:R-:W-:-:S04]  /*10600*/  IADD3 R4, P0, PT, R2, UR10, RZ ;  /* 0x0000000a02047c10 */ /* 0x001fc8000ff1e0ff */
[----:B------:R-:W-:-:S05]  /*10610*/  IADD3.X R5, PT, PT, RZ, UR11, RZ, P0, !PT ;  /* 0x0000000bff057c10 */ /* 0x000fca00087fe4ff */
[----:B------:R-:W2:Y:S01]  /*10620*/  LDG.E.U16 R4, desc[UR6][R4.64] ;  /* 0x0000000604047981 */ /* 0x000ea2000c1e1500 */
[----:B------:R-:W-:Y:S01]  /*10630*/  IADD3 R2, P1, PT, R3, UR8, RZ ;  /* 0x0000000803027c10 */ /* 0x000fe2000ff3e0ff */
[----:B------:R-:W-:Y:S03]  /*10640*/  BSSY.RECONVERGENT B1, `(.L_x_51879) ;  /* 0x000002b000017945 */ /* 0x000fe60003800200 */
[----:B------:R-:W-:Y:S02]  /*10650*/  IADD3.X R3, PT, PT, RZ, UR9, RZ, P1, !PT ;  /* 0x00000009ff037c10 */ /* 0x000fe40008ffe4ff */
[----:B--2---:R-:W-:-:S04]  /*10660*/  PRMT R0, R4, 0x9910, RZ ;  /* 0x0000991004007816 */ /* 0x004fc800000000ff */
[----:B------:R-:W-:-:S13]  /*10670*/  ISETP.GE.AND P0, PT, R0, RZ, PT ;  /* 0x000000ff0000720c */ /* 0x000fda0003f06270 */
[----:B------:R-:W-:Y:S05]  /*10680*/  @!P0 BRA `(.L_x_51880) ;  /* 0x0000000000848947 */ /* 0x000fea0003800000 */
[----:B------:R-:W-:Y:S01]  /*10690*/  ISETP.NE.AND P0, PT, R4, RZ, PT ;  /* 0x000000ff0400720c */ /* 0x000fe20003f05270 */
[----:B------:R-:W-:Y:S01]  /*106a0*/  BSSY.RECONVERGENT B2, `(.L_x_51881) ;  /* 0x000001e000027945 */ /* 0x000fe20003800200 */
[----:B------:R-:W-:-:S11]  /*106b0*/  IMAD.MOV.U32 R5, RZ, RZ, 0x1 ;  /* 0x00000001ff057424 */ /* 0x000fd600078e00ff */
[----:B------:R-:W-:Y:S05]  /*106c0*/  @!P0 BRA `(.L_x_51882) ;  /* 0x00000000006c8947 */ /* 0x000fea0003800000 */
[----:B------:R-:W-:Y:S02]  /*106d0*/  LOP3.LUT R5, R4, 0x1, RZ, 0xc0, !PT ;  /* 0x0000000104057812 */ /* 0x000fe400078ec0ff */
[----:B------:R-:W-:Y:S02]  /*106e0*/  MOV R0, 0x1 ;  /* 0x0000000100007802 */ /* 0x000fe40000000f00 */
        /* <DEDUP_REMOVED lines=9> */
.L_x_51883:
        /* <DEDUP_REMOVED lines=8> */
[----:B------:R-:W-:Y:S02]  /*10800*/  LOP3.LUT R4, R7, 0xffff, RZ, 0xc0, !PT ;  /* 0x0000ffff07047812 */ /* 0x000fe400078ec0ff */
[----:B------:R-:W-:Y:S02]  /*10810*/  MOV R5, R8 ;  /* 0x0000000800057202 */ /* 0x000fe40000000f00 */
[----:B------:R-:W-:Y:S02]  /*10820*/  ISETP.GE.U32.AND P0, PT, R4, 0x2, PT ;  /* 0x000000020400780c */ /* 0x000fe40003f06070 */
[----:B------:R-:W-:Y:S01]  /*10830*/  SHF.R.U32.HI R4, RZ, 0x1, R4 ;  /* 0x00000001ff047819 */ /* 0x000fe20000011604 */
[----:B------:R-:W-:Y:S01]  /*10840*/  IMAD R5, R0, R5, RZ ;  /* 0x0000000500057224 */ /* 0x000fe200078e02ff */
[----:B------:R-:W-:Y:S02]  /*10850*/  PRMT R0, R6, 0x7610, R0 ;  /* 0x0000761006007816 */ /* 0x000fe40000000000 */
[----:B------:R-:W-:-:S07]  /*10860*/  PRMT R7, R4, 0x7610, R7 ;  /* 0x0000761004077816 */ /* 0x000fce0000000007 */
[----:B------:R-:W-:Y:S05]  /*10870*/  @P0 BRA `(.L_x_51883) ;  /* 0xfffffffc00c00947 */ /* 0x000fea000383ffff */
.L_x_51882:
[----:B------:R-:W-:Y:S05]  /*10880*/  BSYNC.RECONVERGENT B2 ;  /* 0x0000000000027941 */ /* 0x000fea0003800200 */
.L_x_51881:
[----:B------:R-:W-:Y:S05]  /*10890*/  BRA `(.L_x_51884) ;  /* 0x0000000000147947 */ /* 0x000fea0003800000 */
.L_x_51880:
[----:B------:R-:W-:Y:S02]  /*108a0*/  LOP3.LUT R4, R4, 0x1, RZ, 0xc0, !PT ;  /* 0x0000000104047812 */ /* 0x000fe400078ec0ff */
[----:B------:R-:W-:Y:S02]  /*108b0*/  MOV R0, 0x1 ;  /* 0x0000000100007802 */ /* 0x000fe40000000f00 */
[----:B------:R-:W-:-:S04]  /*108c0*/  ISETP.NE.U32.AND P0, PT, R4, 0x1, PT ;  /* 0x000000010400780c */ /* 0x000fc80003f05070 */
[----:B------:R-:W-:-:S04]  /*108d0*/  SEL R0, R0, 0xffff, P0 ;  /* 0x0000ffff00007807 */ /* 0x000fc80000000000 */
[----:B------:R-:W-:-:S07]  /*108e0*/  PRMT R5, R0, 0x7610, R5 ;  /* 0x0000761000057816 */ /* 0x000fce0000000005 */
.L_x_51884:
[----:B------:R-:W-:Y:S05]  /*108f0*/  BSYNC.RECONVERGENT B1 ;  /* 0x0000000000017941 */ /* 0x000fea0003800200 */
.L_x_51879:
[----:B------:R-:W-:Y:S01]  /*10900*/  STG.E.U16 desc[UR6][R2.64], R5 ;  /* 0x0000000502007986 */ /* 0x000fe2000c101506 */
[----:B------:R-:W-:Y:S05]  /*10910*/  EXIT ;  /* 0x000000000000794d */ /* 0x000fea0003800000 */
.L_x_51885:
        /* <DEDUP_REMOVED lines=14> */
.L_x_61075:


//--------------------- .text._ZN2at6native27unrolled_elementwise_kernelIZNS0_50_GLOBAL__N__2680c7bb_12_PowKernel_cu_7dd49032_317022pow_scalar_tensor_implIsEEvRNS_18TensorIteratorBaseET_EUlsE_St5arrayIPcLm2EELi4E23TrivialOffsetCalculatorILi1EjESC_NS0_6memory15LoadWithoutCastENSD_16StoreWithoutCastEEEviS6_T0_T2_T3_T4_T5_ --------------------------
	.section	.text._ZN2at6native27unrolled_elementwise_kernelIZNS0_50_GLOBAL__N__2680c7bb_12_PowKernel_cu_7dd49032_317022pow_scalar_tensor_implIsEEvRNS_18TensorIteratorBaseET_EUlsE_St5arrayIPcLm2EELi4E23TrivialOffsetCalculatorILi1EjESC_NS0_6memory15LoadWithoutCastENSD_16StoreWithoutCastEEEviS6_T0_T2_T3_T4_T5_,"ax",@progbits
	.align	128
        .global         _ZN2at6native27unrolled_elementwise_kernelIZNS0_50_GLOBAL__N__2680c7bb_12_PowKernel_cu_7dd49032_317022pow_scalar_tensor_implIsEEvRNS_18TensorIteratorBaseET_EUlsE_St5arrayIPcLm2EELi4E23TrivialOffsetCalculatorILi1EjESC_NS0_6memory15LoadWithoutCastENSD_16StoreWithoutCastEEEviS6_T0_T2_T3_T4_T5_
        .type           _ZN2at6native27unrolled_elementwise_kernelIZNS0_50_GLOBAL__N__2680c7bb_12_PowKernel_cu_7dd49032_317022pow_scalar_tensor_implIsEEvRNS_18TensorIteratorBaseET_EUlsE_St5arrayIPcLm2EELi4E23TrivialOffsetCalculatorILi1EjESC_NS0_6memory15LoadWithoutCastENSD_16StoreWithoutCastEEEviS6_T0_T2_T3_T4_T5_,@function
        .size           _ZN2at6native27unrolled_elementwise_kernelIZNS0_50_GLOBAL__N__2680c7bb_12_PowKernel_cu_7dd49032_317022pow_scalar_tensor_implIsEEvRNS_18TensorIteratorBaseET_EUlsE_St5arrayIPcLm2EELi4E23TrivialOffsetCalculatorILi1EjESC_NS0_6memory15LoadWithoutCastENSD_16StoreWithoutCastEEEviS6_T0_T2_T3_T4_T5_,(.L_x_61076 - _ZN2at6native27unrolled_elementwise_kernelIZNS0_50_GLOBAL__N__2680c7bb_12_PowKernel_cu_7dd49032_317022pow_scalar_tensor_implIsEEvRNS_18TensorIteratorBaseET_EUlsE_St5arrayIPcLm2EELi4E23TrivialOffsetCalculatorILi1EjESC_NS0_6memory15LoadWithoutCastENSD_16StoreWithoutCastEEEviS6_T0_T2_T3_T4_T5_)
        .other          _ZN2at6native27unrolled_elementwise_kernelIZNS0_50_GLOBAL__N__2680c7bb_12_PowKernel_cu_7dd49032_317022pow_scalar_tensor_implIsEEvRNS_18TensorIteratorBaseET_EUlsE_St5arrayIPcLm2EELi4E23TrivialOffsetCalculatorILi1EjESC_NS0_6memory15LoadWithoutCastENSD_16StoreWithoutCastEEEviS6_T0_T2_T3_T4_T5_,@"STO_CUDA_ENTRY STV_DEFAULT"
_ZN2at6native27unrolled_elementwise_kernelIZNS0_50_GLOBAL__N__2680c7bb_12_PowKernel_cu_7dd49032_317022pow_scalar_tensor_implIsEEvRNS_18TensorIteratorBaseET_EUlsE_St5arrayIPcLm2EELi4E23TrivialOffsetCalculatorILi1EjESC_NS0_6memory15LoadWithoutCastENSD_16StoreWithoutCastEEEviS6_T0_T2_T3_T4_T5_:
.text._ZN2at6native27unrolled_elementwise_kernelIZNS0_50_GLOBAL__N__2680c7bb_12_PowKernel_cu_7dd49032_317022pow_scalar_tensor_implIsEEvRNS_18TensorIteratorBaseET_EUlsE_St5arrayIPcLm2EELi4E23TrivialOffsetCalculatorILi1EjESC_NS0_6memory15LoadWithoutCastENSD_16StoreWithoutCastEEEviS6_T0_T2_T3_T4_T5_:
[----:B------:R-:W-:Y:S01]  /*0000*/  LDC R1, c[0x0][0x37c] ;  /* 0x0000df00ff017b82 */ /* 0x000fe20000000800 */
[----:B------:R-:W0:Y:S07]  /*0010*/  S2R R0, SR_CTAID.X ;  /* 0x0000000000007919 */ /* 0x000e2e0000002500 */
[----:B------:R-:W0:Y:S01]  /*0020*/  LDC R3, c[0x0][0x380] ;  /* 0x0000e000ff037b82 */ /* 0x000e220000000800 */
[----:B------:R-:W1:Y:S01]  /*0030*/  LDCU.64 UR6, c[0x0][0x358] ;  /* 0x00006b00ff0677ac */ /* 0x000e620008000a00 */
[----:B------:R-:W-:Y:S01]  /*0040*/  PRMT R10, RZ, 0x7610, R10 ;  /* 0x00007610ff0a7816 */ /* 0x000fe2000000000a */
[----:B------:R-:W2:Y:S01]  /*0050*/  S2R R11, SR_TID.X ;  /* 0x00000000000b7919 */ /* 0x000ea20000002100 */
[----:B------:R-:W-:Y:S01]  /*0060*/  PRMT R14, RZ, 0x7610, R14 ;  /* 0x00007610ff0e7816 */ /* 0x000fe2000000000e */
[----:B------:R-:W3:Y:S01]  /*0070*/  LDCU.U16 UR4, c[0x0][0x388] ;  /* 0x00007100ff0477ac */ /* 0x000ee20008000400 */
[----:B0-----:R-:W-:-:S02]  /*0080*/  IMAD R2, R0, -0x200, R3 ;  /* 0xfffffe0000027824 */ /* 0x001fc400078e0203 */
[----:B--2---:R-:W-:-:S03]  /*0090*/  IMAD.MOV.U32 R3, RZ, RZ, R11 ;  /* 0x000000ffff037224 */ /* 0x004fc600078e000b */
[----:B------:R-:W-:-:S13]  /*00a0*/  ISETP.GE.AND P0, PT, R11, R2, PT ;  /* 0x000000020b00720c */ /* 0x000fda0003f06270 */
[----:B------:R-:W-:Y:S01]  /*00b0*/  @!P0 VIADD R11, R3, 0x80 ;  /* 0x00000080030b8836 */ /* 0x000fe20000000000 */
[----:B------:R-:W0:Y:S01]  /*00c0*/  @!P0 LDC.64 R4, c[0x0][0x3a0] ;  /* 0x0000e800ff048b82 */ /* 0x000e220000000a00 */
[----:B------:R-:W2:Y:S01]  /*00d0*/  LDCU.U16 UR5, c[0x0][0x388] ;  /* 0x00007100ff0577ac */ /* 0x000ea20008000400 */
[----:B------:R-:W-:Y:S02]  /*00e0*/  @!P0 IMAD R15, R0, 0x200, R3 ;  /* 0x00000200000f8824 */ /* 0x000fe400078e0203 */
[----:B------:R-:W-:-:S13]  /*00f0*/  ISETP.GE.AND P1, PT, R11, R2, PT ;  /* 0x000000020b00720c */ /* 0x000fda0003f26270 */
[----:B------:R-:W-:Y:S01]  /*0100*/  @!P1 IMAD R17, R0, 0x200, R11 ;  /* 0x0000020000119824 */ /* 0x000fe200078e020b */
[----:B------:R-:W4:Y:S01]  /*0110*/  @!P1 LDC.64 R12, c[0x0][0x3a0] ;  /* 0x0000e800ff0c9b82 */ /* 0x000f220000000a00 */
[----:B------:R-:W-:-:S05]  /*0120*/  @!P1 VIADD R11, R11, 0x80 ;  /* 0x000000800b0b9836 */ /* 0x000fca0000000000 */
[----:B------:R-:W-:Y:S01]  /*0130*/  ISETP.GE.AND P3, PT, R11, R2, PT ;  /* 0x000000020b00720c */ /* 0x000fe20003f66270 */
[----:B---3--:R-:W-:Y:S01]  /*0140*/  UPRMT UR4, UR4, 0x9910, URZ ;  /* 0x0000991004047896 */ /* 0x008fe200080000ff */
[----:B0-----:R-:W-:-:S11]  /*0150*/  @!P0 IMAD.WIDE.U32 R4, R15, 0x2, R4 ;  /* 0x000000020f048825 */ /* 0x001fd600078e0004 */
[C---:B------:R-:W-:Y:S01]  /*0160*/  @!P3 IMAD R19, R0.reuse, 0x200, R11 ;  /* 0x000002000013b824 */ /* 0x040fe200078e020b */
[----:B------:R-:W0:Y:S01]  /*0170*/  @!P3 LDC.64 R8, c[0x0][0x3a0] ;  /* 0x0000e800ff08bb82 */ /* 0x000e220000000a00 */
[----:B------:R-:W-:Y:S02]  /*0180*/  @!P3 VIADD R11, R11, 0x80 ;  /* 0x000000800b0bb836 */ /* 0x000fe40000000000 */
[----:B----4-:R-:W-:Y:S01]  /*0190*/  @!P1 IMAD.WIDE.U32 R12, R17, 0x2, R12 ;  /* 0x00000002110c9825 */ /* 0x010fe200078e000c */
[----:B------:R-:W-:Y:S02]  /*01a0*/  UISETP.NE.AND UP0, UPT, UR4, 0x1, UPT ;  /* 0x000000010400788c */ /* 0x000fe4000bf05270 */
[----:B------:R-:W-:Y:S01]  /*01b0*/  ISETP.GE.AND P2, PT, R11, R2, PT ;  /* 0x000000020b00720c */ /* 0x000fe20003f46270 */
[----:B------:R-:W-:Y:S01]  /*01c0*/  BSSY.RECONVERGENT B0, `(.L_x_51886) ;  /* 0x000012b000007945 */ /* 0x000fe20003800200 */
[----:B-1----:R1:W5:Y:S04]  /*01d0*/  @!P0 LDG.E.U16 R14, desc[UR6][R4.64] ;  /* 0x00000006040e8981 */ /* 0x002368000c1e1500 */
[----:B------:R3:W5:Y:S07]  /*01e0*/  @!P1 LDG.E.U16 R10, desc[UR6][R12.64] ;  /* 0x000000060c0a9981 */ /* 0x00076e000c1e1500 */
[----:B------:R-:W4:Y:S01]  /*01f0*/  @!P2 LDC.64 R6, c[0x0][0x3a0] ;  /* 0x0000e800ff06ab82 */ /* 0x000f220000000a00 */
[----:B------:R-:W-:-:S02]  /*0200*/  @!P2 IMAD R11, R0, 0x200, R11 ;  /* 0x00000200000ba824 */ /* 0x000fc400078e020b */
[--C-:B0-----:R-:W-:Y:S01]  /*0210*/  @!P3 IMAD.WIDE.U32 R18, R19, 0x2, R8.reuse ;  /* 0x000000021312b825 */ /* 0x101fe200078e0008 */
[----:B------:R-:W-:Y:S02]  /*0220*/  PRMT R9, RZ, 0x7610, R9 ;  /* 0x00007610ff097816 */ /* 0x000fe40000000009 */
[----:B------:R-:W-:-:S04]  /*0230*/  PRMT R8, RZ, 0x7610, R8 ;  /* 0x00007610ff087816 */ /* 0x000fc80000000008 */
[----:B------:R3:W5:Y:S01]  /*0240*/  @!P3 LDG.E.U16 R9, desc[UR6][R18.64] ;  /* 0x000000061209b981 */ /* 0x000762000c1e1500 */
[----:B----4-:R-:W-:-:S05]  /*0250*/  @!P2 IMAD.WIDE.U32 R16, R11, 0x2, R6 ;  /* 0x000000020b10a825 */ /* 0x010fca00078e0006 */
[----:B------:R3:W5:Y:S01]  /*0260*/  @!P2 LDG.E.U16 R8, desc[UR6][R16.64] ;  /* 0x000000061008a981 */ /* 0x000762000c1e1500 */
[----:B--2---:R-:W-:Y:S02]  /*0270*/  IMAD.U32 R6, RZ, RZ, UR5 ;  /* 0x00000005ff067e24 */ /* 0x004fe4000f8e00ff */
[----:B------:R-:W-:Y:S02]  /*0280*/  IMAD.U32 R7, RZ, RZ, UR5 ;  /* 0x00000005ff077e24 */ /* 0x000fe4000f8e00ff */
[----:B-1----:R-:W-:Y:S02]  /*0290*/  IMAD.U32 R4, RZ, RZ, UR5 ;  /* 0x00000005ff047e24 */ /* 0x002fe4000f8e00ff */
[----:B------:R-:W-:Y:S01]  /*02a0*/  IMAD.U32 R5, RZ, RZ, UR5 ;  /* 0x00000005ff057e24 */ /* 0x000fe2000f8e00ff */
[----:B------:R-:W-:Y:S06]  /*02b0*/  BRA.U !UP0, `(.L_x_51887) ;  /* 0x00000011086c7547 */ /* 0x000fec000b800000 */
[----:B------:R-:W-:Y:S01]  /*02c0*/  UISETP.NE.AND UP0, UPT, UR4, -0x1, UPT ;  /* 0xffffffff0400788c */ /* 0x000fe2000bf05270 */
[----:B------:R-:W-:-:S08]  /*02d0*/  IMAD.U32 R11, RZ, RZ, UR5 ;  /* 0x00000005ff0b7e24 */ /* 0x000fd0000f8e00ff */
        /* <DEDUP_REMOVED lines=11> */
[----:B------:R-:W-:Y:S01]  /*0390*/  LOP3.LUT R11, R14, 0x1, RZ, 0xc0, !PT ;  /* 0x000000010e0b7812 */ /* 0x000fe200078ec0ff */
[----:B------:R-:W-:-:S03]  /*03a0*/  IMAD.MOV.U32 R5, RZ, RZ, 0x1 ;  /* 0x00000001ff057424 */ /* 0x000fc600078e00ff */
[----:B------:R-:W-:Y:S02]  /*03b0*/  ISETP.NE.U32.AND P0, PT, R11, 0x1, PT ;  /* 0x000000010b00780c */ /* 0x000fe40003f05070 */
[----:B------:R-:W-:Y:S02]  /*03c0*/  LOP3.LUT R11, R14, 0xffff, RZ, 0xc0, !PT ;  /* 0x0000ffff0e0b7812 */ /* 0x000fe400078ec0ff */
[----:B------:R-:W-:Y:S02]  /*03d0*/  SEL R5, R5, 0xffff, P0 ;  /* 0x0000ffff05057807 */ /* 0x000fe40000000000 */
[----:B------:R-:W-:Y:S02]  /*03e0*/  ISETP.GE.U32.AND P0, PT, R11, 0x2, PT ;  /* 0x000000020b00780c */ /* 0x000fe40003f06070 */
[----:B------:R-:W-:-:S11]  /*03f0*/  PRMT R5, R5, 0x9910, RZ ;  /* 0x0000991005057816 */ /* 0x000fd600000000ff */
[----:B------:R-:W-:Y:S05]  /*0400*/  @!P0 BRA `(.L_x_51893) ;  /* 0x0000000000488947 */ /* 0x000fea0003800000 */
[----:B------:R-:W-:Y:S01]  /*0410*/  SHF.R.U32.HI R11, RZ, 0x1, R11 ;  /* 0x00000001ff0b7819 */ /* 0x000fe2000001160b */
[----:B---3--:R-:W-:-:S03]  /*0420*/  IMAD.MOV.U32 R12, RZ, RZ, 0x1 ;  /* 0x00000001ff0c7424 */ /* 0x008fc600078e00ff */
[----:B------:R-:W-:Y:S02]  /*0430*/  PRMT R14, R11, 0x7610, R14 ;  /* 0x000076100b0e7816 */ /* 0x000fe4000000000e */
[----:B------:R-:W-:-:S07]  /*0440*/  PRMT R11, R12, 0x7610, R11 ;  /* 0x000076100c0b7816 */ /* 0x000fce000000000b */
.L_x_51894:
        /* <DEDUP_REMOVED lines=14> */
.L_x_51893:
[----:B------:R-:W-:Y:S05]  /*0530*/  BSYNC.RECONVERGENT B2 ;  /* 0x0000000000027941 */ /* 0x000fea0003800200 */
.L_x_51892:
[----:B------:R-:W-:Y:S05]  /*0540*/  BRA `(.L_x_51890) ;  /* 0x0000000000107947 */ /* 0x000fea0003800000 */
.L_x_51891:
[----:B------:R-:W-:Y:S01]  /*0550*/  LOP3.LUT R14, R14, 0x1, RZ, 0xc0, !PT ;  /* 0x000000010e0e7812 */ /* 0x000fe200078ec0ff */
[----:B------:R-:W-:-:S03]  /*0560*/  IMAD.MOV.U32 R5, RZ, RZ, 0x1 ;  /* 0x00000001ff057424 */ /* 0x000fc600078e00ff */
[----:B------:R-:W-:-:S04]  /*0570*/  ISETP.NE.U32.AND P0, PT, R14, 0x1, PT ;  /* 0x000000010e00780c */ /* 0x000fc80003f05070 */
[----:B------:R-:W-:-:S09]  /*0580*/  SEL R5, R5, 0xffff, P0 ;  /* 0x0000ffff05057807 */ /* 0x000fd20000000000 */
.L_x_51890:
[----:B------:R-:W-:Y:S05]  /*0590*/  BSYNC.RECONVERGENT B1 ;  /* 0x0000000000017941 */ /* 0x000fea0003800200 */
.L_x_51889:
        /* <DEDUP_REMOVED lines=21> */
[----:B---3--:R-:W-:Y:S02]  /*06f0*/  PRMT R13, R10, 0x7610, R13 ;  /* 0x000076100a0d7816 */ /* 0x008fe4000000000d */
[----:B------:R-:W-:-:S07]  /*0700*/  PRMT R10, R11, 0x7610, R10 ;  /* 0x000076100b0a7816 */ /* 0x000fce000000000a */
.L_x_51900:
        /* <DEDUP_REMOVED lines=14> */
.L_x_51899:
[----:B------:R-:W-:Y:S05]  /*07f0*/  BSYNC.RECONVERGENT B2 ;  /* 0x0000000000027941 */ /* 0x000fea0003800200 */
.L_x_51898:
[----:B------:R-:W-:Y:S05]  /*0800*/  BRA `(.L_x_51896) ;  /* 0x0000000000107947 */ /* 0x000fea0003800000 */
.L_x_51897:
[----:B------:R-:W-:Y:S01]  /*0810*/  LOP3.LUT R10, R10, 0x1, RZ, 0xc0, !PT ;  /* 0x000000010a0a7812 */ /* 0x000fe200078ec0ff */
[----:B------:R-:W-:-:S03]  /*0820*/  IMAD.MOV.U32 R4, RZ, RZ, 0x1 ;  /* 0x00000001ff047424 */ /* 0x000fc600078e00ff */
[----:B------:R-:W-:-:S04]  /*0830*/  ISETP.NE.U32.AND P0, PT, R10, 0x1, PT ;  /* 0x000000010a00780c */ /* 0x000fc80003f05070 */
[----:B------:R-:W-:-:S09]  /*0840*/  SEL R4, R4, 0xffff, P0 ;  /* 0x0000ffff04047807 */ /* 0x000fd20000000000 */
.L_x_51896:
[----:B------:R-:W-:Y:S05]  /*0850*/  BSYNC.RECONVERGENT B1 ;  /* 0x0000000000017941 */ /* 0x000fea0003800200 */
.L_x_51895:
        /* <DEDUP_REMOVED lines=23> */
.L_x_51906:
        /* <DEDUP_REMOVED lines=14> */
.L_x_51905:
[----:B------:R-:W-:Y:S05]  /*0ab0*/  BSYNC.RECONVERGENT B2 ;  /* 0x0000000000027941 */ /* 0x000fea0003800200 */
.L_x_51904:
[----:B------:R-:W-:Y:S05]  /*0ac0*/  BRA `(.L_x_51902) ;  /* 0x0000000000107947 */ /* 0x000fea0003800000 */
.L_x_51903:
[----:B------:R-:W-:Y:S01]  /*0ad0*/  LOP3.LUT R9, R9, 0x1, RZ, 0xc0, !PT ;  /* 0x0000000109097812 */ /* 0x000fe200078ec0ff */
[----:B------:R-:W-:-:S03]  /*0ae0*/  IMAD.MOV.U32 R7, RZ, RZ, 0x1 ;  /* 0x00000001ff077424 */ /* 0x000fc600078e00ff */
[----:B------:R-:W-:-:S04]  /*0af0*/  ISETP.NE.U32.AND P0, PT, R9, 0x1, PT ;  /* 0x000000010900780c */ /* 0x000fc80003f05070 */
[----:B------:R-:W-:-:S09]  /*0b00*/  SEL R7, R7, 0xffff, P0 ;  /* 0x0000ffff07077807 */ /* 0x000fd20000000000 */
.L_x_51902:
[----:B------:R-:W-:Y:S05]  /*0b10*/  BSYNC.RECONVERGENT B1 ;  /* 0x0000000000017941 */ /* 0x000fea0003800200 */
.L_x_51901:
[----:B-----5:R-:W-:-:S05]  /*0b20*/  VIADD R9, R3, 0x180 ;  /* 0x0000018003097836 */ /* 0x020fca0000000000 */
[----:B------:R-:W-:-:S13]  /*0b30*/  ISETP.GE.AND P0, PT, R9, R2, PT ;  /* 0x000000020900720c */ /* 0x000fda0003f06270 */
        /* <DEDUP_REMOVED lines=20> */
.L_x_51910:
        /* <DEDUP_REMOVED lines=14> */
.L_x_51909:
[----:B------:R-:W-:Y:S05]  /*0d60*/  BSYNC.RECONVERGENT B1 ;  /* 0x0000000000017941 */ /* 0x000fea0003800200 */
.L_x_51908:
[----:B------:R-:W-:Y:S05]  /*0d70*/  BRA `(.L_x_51887) ;  /* 0x0000000400bc7947 */ /* 0x000fea0003800000 */
.L_x_51907:
[----:B------:R-:W-:Y:S01]  /*0d80*/  LOP3.LUT R8, R8, 0x1, RZ, 0xc0, !PT ;  /* 0x0000000108087812 */ /* 0x000fe200078ec0ff */
[----:B------:R-:W-:-:S03]  /*0d90*/  IMAD.MOV.U32 R6, RZ, RZ, 0x1 ;  /* 0x00000001ff067424 */ /* 0x000fc600078e00ff */
[----:B------:R-:W-:-:S04]  /*0da0*/  ISETP.NE.U32.AND P0, PT, R8, 0x1, PT ;  /* 0x000000010800780c */ /* 0x000fc80003f05070 */
[----:B------:R-:W-:Y:S01]  /*0db0*/  SEL R6, R6, 0xffff, P0 ;  /* 0x0000ffff06067807 */ /* 0x000fe20000000000 */
[----:B------:R-:W-:Y:S08]  /*0dc0*/  BRA `(.L_x_51887) ;  /* 0x0000000400a87947 */ /* 0x000ff00003800000 */
.L_x_51888:
[----:B------:R-:W-:Y:S01]  /*0dd0*/  ISETP.GE.AND P0, PT, R3, R2, PT ;  /* 0x000000020300720c */ /* 0x000fe20003f06270 */
[----:B------:R-:W-:-:S12]  /*0de0*/  BSSY.RECONVERGENT B1, `(.L_x_51911) ;  /* 0x0000017000017945 */ /* 0x000fd80003800200 */
[----:B------:R-:W-:Y:S05]  /*0df0*/  @P0 BRA `(.L_x_51912) ;  /* 0x0000000000540947 */ /* 0x000fea0003800000 */
[----:B---3-5:R-:W-:Y:S02]  /*0e00*/  PRMT R12, R14, 0x9910, RZ ;  /* 0x000099100e0c7816 */ /* 0x028fe400000000ff */
[----:B------:R-:W-:Y:S02]  /*0e10*/  PRMT R5, RZ, 0x7610, R5 ;  /* 0x00007610ff057816 */ /* 0x000fe40000000005 */
[----:B------:R-:W-:-:S13]  /*0e20*/  ISETP.GE.AND P0, PT, R12, RZ, PT ;  /* 0x000000ff0c00720c */ /* 0x000fda0003f06270 */
[----:B------:R-:W-:Y:S05]  /*0e30*/  @!P0 BRA `(.L_x_51912) ;  /* 0x0000000000448947 */ /* 0x000fea0003800000 */
[----:B------:R-:W-:Y:S01]  /*0e40*/  ISETP.NE.AND P0, PT, R12, RZ, PT ;  /* 0x000000ff0c00720c */ /* 0x000fe20003f05270 */
[----:B------:R-:W-:-:S12]  /*0e50*/  IMAD.MOV.U32 R5, RZ, RZ, 0x1 ;  /* 0x00000001ff057424 */ /* 0x000fd800078e00ff */
[----:B------:R-:W-:Y:S05]  /*0e60*/  @!P0 BRA `(.L_x_51912) ;  /* 0x0000000000388947 */ /* 0x000fea0003800000 */
[----:B------:R-:W-:Y:S02]  /*0e70*/  IMAD.MOV.U32 R5, RZ, RZ, 0x1 ;  /* 0x00000001ff057424 */ /* 0x000fe400078e00ff */
[----:B------:R-:W-:-:S07]  /*0e80*/  IMAD.U32 R12, RZ, RZ, UR5 ;  /* 0x00000005ff0c7e24 */ /* 0x000fce000f8e00ff */
.L_x_51913:
        /* <DEDUP_REMOVED lines=12> */
.L_x_51912:
[----:B------:R-:W-:Y:S05]  /*0f50*/  BSYNC.RECONVERGENT B1 ;  /* 0x0000000000017941 */ /* 0x000fea0003800200 */
.L_x_51911:
[----:B---3--:R-:W-:Y:S01]  /*0f60*/  VIADD R13, R3, 0x80 ;  /* 0x00000080030d7836 */ /* 0x008fe20000000000 */
        /* <DEDUP_REMOVED lines=12> */
.L_x_51916:
        /* <DEDUP_REMOVED lines=14> */
.L_x_51915:
[----:B------:R-:W-:Y:S05]  /*1110*/  BSYNC.RECONVERGENT B1 ;  /* 0x0000000000017941 */ /* 0x000fea0003800200 */
.L_x_51914:
        /* <DEDUP_REMOVED lines=13> */
.L_x_51919:
        /* <DEDUP_REMOVED lines=14> */
.L_x_51918:
[----:B------:R-:W-:Y:S05]  /*12d0*/  BSYNC.RECONVERGENT B1 ;  /* 0x0000000000017941 */ /* 0x000fea0003800200 */
.L_x_51917:
[----:B-----5:R-:W-:-:S05]  /*12e0*/  VIADD R9, R3, 0x180 ;  /* 0x0000018003097836 */ /* 0x020fca0000000000 */
[----:B------:R-:W-:-:S13]  /*12f0*/  ISETP.GE.AND P0, PT, R9, R2, PT ;  /* 0x000000020900720c */ /* 0x000fda0003f06270 */
[----:B------:R-:W-:Y:S05]  /*1300*/  @P0 BRA `(.L_x_51887) ;  /* 0x0000000000580947 */ /* 0x000fea0003800000 */
[----:B------:R-:W-:Y:S02]  /*1310*/  PRMT R9, R8, 0x9910, RZ ;  /* 0x0000991008097816 */ /* 0x000fe400000000ff */
[----:B------:R-:W-:Y:S02]  /*1320*/  PRMT R6, RZ, 0x7610, R6 ;  /* 0x00007610ff067816 */ /* 0x000fe40000000006 */
[----:B------:R-:W-:-:S13]  /*1330*/  ISETP.GE.AND P0, PT, R9, RZ, PT ;  /* 0x000000ff0900720c */ /* 0x000fda0003f06270 */
[----:B------:R-:W-:Y:S05]  /*1340*/  @!P0 BRA `(.L_x_51887) ;  /* 0x0000000000488947 */ /* 0x000fea0003800000 */
[----:B------:R-:W-:Y:S01]  /*1350*/  ISETP.NE.AND P0, PT, R9, RZ, PT ;  /* 0x000000ff0900720c */ /* 0x000fe20003f05270 */
[----:B------:R-:W-:-:S12]  /*1360*/  IMAD.MOV.U32 R6, RZ, RZ, 0x1 ;  /* 0x00000001ff067424 */ /* 0x000fd800078e00ff */
[----:B------:R-:W-:Y:S05]  /*1370*/  @!P0 BRA `(.L_x_51887) ;  /* 0x00000000003c8947 */ /* 0x000fea0003800000 */
[----:B------:R-:W-:-:S07]  /*1380*/  IMAD.MOV.U32 R6, RZ, RZ, 0x1 ;  /* 0x00000001ff067424 */ /* 0x000fce00078e00ff */
.L_x_51920:
        /* <DEDUP_REMOVED lines=14> */
.L_x_51887:
[----:B------:R-:W-:Y:S05]  /*1470*/  BSYNC.RECONVERGENT B0 ;  /* 0x0000000000007941 */ /* 0x000fea0003800200 */
.L_x_51886:
        /* <DEDUP_REMOVED lines=17> */
.L_x_51923:
[----:B------:R-:W-:Y:S05]  /*1590*/  BSYNC.RELIABLE B1 ;  /* 0x0000000000017941 */ /* 0x000fea0003800100 */
.L_x_51922:
[----:B------:R-:W-:-:S13]  /*15a0*/  ISETP.GE.AND P0, PT, R3, R2, PT ;  /* 0x000000020300720c */ /* 0x000fda0003f06270 */
[----:B0-----:R-:W0:Y:S01]  /*15b0*/  @!P0 LDC.64 R4, c[0x0][0x398] ;  /* 0x0000e600ff048b82 */ /* 0x001e220000000a00 */
[----:B-----5:R-:W-:Y:S02]  /*15c0*/  @!P0 IMAD R9, R0, 0x200, R3 ;  /* 0x0000020000098824 */ /* 0x020fe400078e0203 */
[----:B------:R-:W-:Y:S02]  /*15d0*/  @!P0 VIADD R3, R3, 0x80 ;  /* 0x0000008003038836 */ /* 0x000fe40000000000 */
[----:B0-----:R-:W-:-:S05]  /*15e0*/  @!P0 IMAD.WIDE.U32 R4, R9, 0x2, R4 ;  /* 0x0000000209048825 */ /* 0x001fca00078e0004 */
[----:B------:R1:W-:Y:S02]  /*15f0*/  @!P0 STG.E.U16 desc[UR6][R4.64], R7 ;  /* 0x0000000704008986 */ /* 0x0003e4000c101506 */
.L_x_51924:
[----:B------:R-:W-:Y:S05]  /*1600*/  BSYNC.RECONVERGENT B0 ;  /* 0x0000000000007941 */ /* 0x000fea0003800200 */
.L_x_51921:
        /* <DEDUP_REMOVED lines=8> */
.L_x_51925:
        /* <DEDUP_REMOVED lines=15> */
.L_x_61076:


//--------------------- .text._ZN2at6native29vectorized_elementwise_kernelILi2EZNS0_50_GLOBAL__N__2680c7bb_12_PowKernel_cu_7dd49032_317022pow_scalar_tensor_implIsEEvRNS_18TensorIteratorBaseET_EUlsE_St5arrayIPcLm2EEEEviT0_T1_ --------------------------
	.section	.text._ZN2at6native29vectorized_elementwise_kernelILi2EZNS0_50_GLOBAL__N__2680c7bb_12_PowKernel_cu_7dd49032_317022pow_scalar_tensor_implIsEEvRNS_18TensorIteratorBaseET_EUlsE_St5arrayIPcLm2EEEEviT0_T1_,"ax",@progbits
	.align	128
        .global         _ZN2at6native29vectorized_elementwise_kernelILi2EZNS0_50_GLOBAL__N__2680c7bb_12_PowKernel_cu_7dd49032_317022pow_scalar_tensor_implIsEEvRNS_18TensorIteratorBaseET_EUlsE_St5arrayIPcLm2EEEEviT0_T1_
        .type           _ZN2at6native29vectorized_elementwise_kernelILi2EZNS0_50_GLOBAL__N__2680c7bb_12_PowKernel_cu_7dd49032_317022pow_scalar_tensor_implIsEEvRNS_18TensorIteratorBaseET_EUlsE_St5arrayIPcLm2EEEEviT0_T1_,@function
        .size           _ZN2at6native29vectorized_elementwise_kernelILi2EZNS0_50_GLOBAL__N__2680c7bb_12_PowKernel_cu_7dd49032_317022pow_scalar_tensor_implIsEEvRNS_18TensorIteratorBaseET_EUlsE_St5arrayIPcLm2EEEEviT0_T1_,(.L_x_61077 - _ZN2at6native29vectorized_elementwise_kernelILi2EZNS0_50_GLOBAL__N__2680c7bb_12_PowKernel_cu_7dd49032_317022pow_scalar_tensor_implIsEEvRNS_18TensorIteratorBaseET_EUlsE_St5arrayIPcLm2EEEEviT0_T1_)
        .other          _ZN2at6native29vectorized_elementwise_kernelILi2EZNS0_50_GLOBAL__N__2680c7bb_12_PowKernel_cu_7dd49032_317022pow_scalar_tensor_implIsEEvRNS_18TensorIteratorBaseET_EUlsE_St5arrayIPcLm2EEEEviT0_T1_,@"STO_CUDA_ENTRY STV_DEFAULT"
_ZN2at6native29vectorized_elementwise_kernelILi2EZNS0_50_GLOBAL__N__2680c7bb_12_PowKernel_cu_7dd49032_317022pow_scalar_tensor_implIsEEvRNS_18TensorIteratorBaseET_EUlsE_St5arrayIPcLm2EEEEviT0_T1_:
.text._ZN2at6native29vectorized_elementwise_kernelILi2EZNS0_50_GLOBAL__N__2680c7bb_12_PowKernel_cu_7dd49032_317022pow_scalar_tensor_implIsEEvRNS_18TensorIteratorBaseET_EUlsE_St5arrayIPcLm2EEEEviT0_T1_:
        /* <DEDUP_REMOVED lines=38> */
[----:B------:R-:W0:Y:S01]  /*0260*/  @!P1 LDC.64 R6, c[0x0][0x3a0] ;  /* 0x0000e800ff069b82 */ /* 0x000e220000000a00 */
[----:B------:R-:W-:-:S05]  /*0270*/  @!P1 VIADD R27, R27, 0x80 ;  /* 0x000000801b1b9836 */ /* 0x000fca0000000000 */
[----:B------:R-:W-:-:S13]  /*0280*/  ISETP.GE.U32.AND P0, PT, R27, R16, PT ;  /* 0x000000101b00720c */ /* 0x000fda0003f06070 */
[----:B------:R-:W-:Y:S01]  /*0290*/  @!P0 IMAD.IADD R21, R0, 0x1, R27 ;  /* 0x0000000100158824 */ /* 0x000fe200078e021b */
[----:B------:R-:W1:Y:S01]  /*02a0*/  @!P0 LDC.64 R8, c[0x0][0x3a0] ;  /* 0x0000e800ff088b82 */ /* 0x000e620000000a00 */
        /* <DEDUP_REMOVED lines=9> */
[----:B-1----:R-:W-:-:S03]  /*0340*/  @!P0 IMAD.WIDE.U32 R8, R21, 0x2, R8 ;  /* 0x0000000215088825 */ /* 0x002fc600078e0008 */
[----:B------:R1:W5:Y:S01]  /*0350*/  @!P5 LDG.E.U16 R20, desc[UR6][R14.64] ;  /* 0x000000060e14d981 */ /* 0x000362000c1e1500 */
[----:B--2---:R-:W-:Y:S02]  /*0360*/  PRMT R12, RZ, 0x7610, R12 ;  /* 0x00007610ff0c7816 */ /* 0x004fe4000000000c */
[----:B-1----:R-:W-:Y:S01]  /*0370*/  PRMT R14, RZ, 0x7610, R14 ;  /* 0x00007610ff0e7816 */ /* 0x002fe2000000000e */
[----:B----4-:R-:W-:-:S05]  /*0380*/  @!P6 IMAD.WIDE.U32 R10, R27, 0x2, R10 ;  /* 0x000000021b0ae825 */ /* 0x010fca00078e000a */
[----:B------:R-:W5:Y:S04]  /*0390*/  @!P0 LDG.E.U16 R14, desc[UR6][R8.64] ;  /* 0x00000006080e8981 */ /* 0x000f68000c1e1500 */
[----:B------:R-:W5:Y:S01]  /*03a0*/  @!P6 LDG.E.U16 R12, desc[UR6][R10.64] ;  /* 0x000000060a0ce981 */ /* 0x000f62000c1e1500 */
[----:B------:R-:W-:Y:S01]  /*03b0*/  UPRMT UR4, UR4, 0x9910, URZ ;  /* 0x0000991004047896 */ /* 0x000fe200080000ff */
[----:B0-----:R-:W-:-:S03]  /*03c0*/  @!P1 IMAD.WIDE.U32 R6, R23, 0x2, R6 ;  /* 0x0000000217069825 */ /* 0x001fc600078e0006 */
[----:B------:R-:W-:Y:S01]  /*03d0*/  UISETP.NE.AND UP0, UPT, UR4, 0x1, UPT ;  /* 0x000000010400788c */ /* 0x000fe2000bf05270 */
[----:B------:R-:W-:Y:S01]  /*03e0*/  PRMT R24, RZ, 0x7610, R24 ;  /* 0x00007610ff187816 */ /* 0x000fe20000000018 */
[----:B------:R-:W-:Y:S01]  /*03f0*/  @!P3 IMAD.WIDE.U32 R2, R29, 0x2, R2 ;  /* 0x000000021d02b825 */ /* 0x000fe200078e0002 */
[----:B------:R-:W-:Y:S02]  /*0400*/  PRMT R23, RZ, 0x7610, R23 ;  /* 0x00007610ff177816 */ /* 0x000fe40000000017 */
[----:B------:R-:W-:Y:S01]  /*0410*/  PRMT R21, RZ, 0x7610, R21 ;  /* 0x00007610ff157816 */ /* 0x000fe20000000015 */
[----:B------:R-:W-:Y:S01]  /*0420*/  @!P2 IMAD.WIDE.U32 R4, R25, 0x2, R4 ;  /* 0x000000021904a825 */ /* 0x000fe200078e0004 */
[----:B------:R-:W-:Y:S01]  /*0430*/  BSSY.RECONVERGENT B0, `(.L_x_51927) ;  /* 0x0000247000007945 */ /* 0x000fe20003800200 */
[----:B------:R0:W5:Y:S02]  /*0440*/  @!P3 LDG.E.U16 R24, desc[UR6][R2.64] ;  /* 0x000000060218b981 */ /* 0x000164000c1e1500 */
[----:B------:R-:W-:-:S02]  /*0450*/  IMAD.U32 R13, RZ, RZ, UR5 ;  /* 0x00000005ff0d7e24 */ /* 0x000fc4000f8e00ff */
[----:B------:R1:W5:Y:S01]  /*0460*/  @!P2 LDG.E.U16 R23, desc[UR6][R4.64] ;  /* 0x000000060417a981 */ /* 0x000362000c1e1500 */
[----:B------:R-:W-:Y:S02]  /*0470*/  IMAD.U32 R15, RZ, RZ, UR5 ;  /* 0x00000005ff0f7e24 */ /* 0x000fe4000f8e00ff */
[----:B------:R-:W-:Y:S01]  /*0480*/  IMAD.U32 R25, RZ, RZ, UR5 ;  /* 0x00000005ff197e24 */ /* 0x000fe2000f8e00ff */
[----:B------:R2:W5:Y:S01]  /*0490*/  @!P1 LDG.E.U16 R21, desc[UR6][R6.64] ;  /* 0x0000000606159981 */ /* 0x000562000c1e1500 */
[----:B0-----:R-:W-:Y:S02]  /*04a0*/  IMAD.U32 R3, RZ, RZ, UR5 ;  /* 0x00000005ff037e24 */ /* 0x001fe4000f8e00ff */
[----:B------:R-:W-:Y:S02]  /*04b0*/  IMAD.U32 R2, RZ, RZ, UR5 ;  /* 0x00000005ff027e24 */ /* 0x000fe4000f8e00ff */
[----:B-1----:R-:W-:Y:S02]  /*04c0*/  IMAD.U32 R4, RZ, RZ, UR5 ;  /* 0x00000005ff047e24 */ /* 0x002fe4000f8e00ff */
[----:B------:R-:W-:-:S02]  /*04d0*/  IMAD.U32 R5, RZ, RZ, UR5 ;  /* 0x00000005ff057e24 */ /* 0x000fc4000f8e00ff */
[----:B--2---:R-:W-:Y:S01]  /*04e0*/  IMAD.U32 R6, RZ, RZ, UR5 ;  /* 0x00000005ff067e24 */ /* 0x004fe2000f8e00ff */
[----:B------:R-:W-:Y:S06]  /*04f0*/  BRA.U !UP0, `(.L_x_51928) ;  /* 0x0000002108e87547 */ /* 0x000fec000b800000 */
[----:B------:R-:W-:-:S09]  /*0500*/  UISETP.NE.AND UP0, UPT, UR4, -0x1, UPT ;  /* 0xffffffff0400788c */ /* 0x000fd2000bf05270 */
[----:B------:R-:W-:Y:S05]  /*0510*/  BRA.U UP0, `(.L_x_51929) ;  /* 0x0000001500907547 */ /* 0x000fea000b800000 */
[----:B------:R-:W-:Y:S01]  /*0520*/  ISETP.GE.U32.AND P0, PT, R19, R16, PT ;  /* 0x000000101300720c */ /* 0x000fe20003f06070 */
        /* <DEDUP_REMOVED lines=21> */
.L_x_51935:
        /* <DEDUP_REMOVED lines=14> */
.L_x_51934:
[----:B------:R-:W-:Y:S05]  /*0760*/  BSYNC.RECONVERGENT B2 ;  /* 0x0000000000027941 */ /* 0x000fea0003800200 */
.L_x_51933:
[----:B------:R-:W-:Y:S05]  /*0770*/  BRA `(.L_x_51931) ;  /* 0x0000000000107947 */ /* 0x000fea0003800000 */
.L_x_51932:
[----:B------:R-:W-:Y:S01]  /*0780*/  LOP3.LUT R18, R18, 0x1, RZ, 0xc0, !PT ;  /* 0x0000000112127812 */ /* 0x000fe200078ec0ff */
[----:B------:R-:W-:-:S03]  /*0790*/  IMAD.MOV.U32 R6, RZ, RZ, 0x1 ;  /* 0x00000001ff067424 */ /* 0x000fc600078e00ff */
[----:B------:R-:W-:-:S04]  /*07a0*/  ISETP.NE.U32.AND P0, PT, R18, 0x1, PT ;  /* 0x000000011200780c */ /* 0x000fc80003f05070 */
[----:B------:R-:W-:-:S09]  /*07b0*/  SEL R6, R6, 0xffff, P0 ;  /* 0x0000ffff06067807 */ /* 0x000fd20000000000 */
.L_x_51931:
[----:B------:R-:W-:Y:S05]  /*07c0*/  BSYNC.RECONVERGENT B1 ;  /* 0x0000000000017941 */ /* 0x000fea0003800200 */
.L_x_51930:
[----:B------:R-:W-:Y:S01]  /*07d0*/  VIADD R7, R19, 0x80 ;  /* 0x0000008013077836 */ /* 0x000fe20000000000 */
[----:B------:R-:W-:Y:S04]  /*07e0*/  BSSY.RECONVERGENT B1, `(.L_x_51936) ;  /* 0x000002a000017945 */ /* 0x000fe80003800200 */
[----:B------:R-:W-:-:S13]  /*07f0*/  ISETP.GE.U32.AND P0, PT, R7, R16, PT ;  /* 0x000000100700720c */ /* 0x000fda0003f06070 */
        /* <DEDUP_REMOVED lines=20> */
.L_x_51941:
        /* <DEDUP_REMOVED lines=14> */
.L_x_51940:
[----:B------:R-:W-:Y:S05]  /*0a20*/  BSYNC.RECONVERGENT B2 ;  /* 0x0000000000027941 */ /* 0x000fea0003800200 */
.L_x_51939:
[----:B------:R-:W-:Y:S05]  /*0a30*/  BRA `(.L_x_51937) ;  /* 0x0000000000107947 */ /* 0x000fea0003800000 */
.L_x_51938:
[----:B------:R-:W-:Y:S01]  /*0a40*/  LOP3.LUT R20, R20, 0x1, RZ, 0xc0, !PT ;  /* 0x0000000114147812 */ /* 0x000fe200078ec0ff */
[----:B------:R-:W-:-:S03]  /*0a50*/  IMAD.MOV.U32 R5, RZ, RZ, 0x1 ;  /* 0x00000001ff057424 */ /* 0x000fc600078e00ff */
[----:B------:R-:W-:-:S04]  /*0a60*/  ISETP.NE.U32.AND P0, PT, R20, 0x1, PT ;  /* 0x000000011400780c */ /* 0x000fc80003f05070 */
[----:B------:R-:W-:-:S09]  /*0a70*/  SEL R5, R5, 0xffff, P0 ;  /* 0x0000ffff05057807 */ /* 0x000fd20000000000 */
.L_x_51937:
[----:B------:R-:W-:Y:S05]  /*0a80*/  BSYNC.RECONVERGENT B1 ;  /* 0x0000000000017941 */ /* 0x000fea0003800200 */
.L_x_51936:
        /* <DEDUP_REMOVED lines=23> */
.L_x_51947:
        /* <DEDUP_REMOVED lines=14> */
.L_x_51946:
[----:B------:R-:W-:Y:S05]  /*0ce0*/  BSYNC.RECONVERGENT B2 ;  /* 0x0000000000027941 */ /* 0x000fea0003800200 */
.L_x_51945:
[----:B------:R-:W-:Y:S05]  /*0cf0*/  BRA `(.L_x_51943) ;  /* 0x0000000000107947 */ /* 0x000fea0003800000 */
.L_x_51944:
[----:B------:R-:W-:Y:S01]  /*0d00*/  LOP3.LUT R22, R22, 0x1, RZ, 0xc0, !PT ;  /* 0x0000000116167812 */ /* 0x000fe200078ec0ff */
[----:B------:R-:W-:-:S03]  /*0d10*/  IMAD.MOV.U32 R4, RZ, RZ, 0x1 ;  /* 0x00000001ff047424 */ /* 0x000fc600078e00ff */
[----:B------:R-:W-:-:S04]  /*0d20*/  ISETP.NE.U32.AND P0, PT, R22, 0x1, PT ;  /* 0x000000011600780c */ /* 0x000fc80003f05070 */
[----:B------:R-:W-:-:S09]  /*0d30*/  SEL R4, R4, 0xffff, P0 ;  /* 0x0000ffff04047807 */ /* 0x000fd20000000000 */
.L_x_51943:
[----:B------:R-:W-:Y:S05]  /*0d40*/  BSYNC.RECONVERGENT B1 ;  /* 0x0000000000017941 */ /* 0x000fea0003800200 */
.L_x_51942:
        /* <DEDUP_REMOVED lines=23> */
.L_x_51953:
        /* <DEDUP_REMOVED lines=14> */
.L_x_51952:
[----:B------:R-:W-:Y:S05]  /*0fa0*/  BSYNC.RECONVERGENT B2 ;  /* 0x0000000000027941 */ /* 0x000fea0003800200 */
.L_x_51951:
[----:B------:R-:W-:Y:S05]  /*0fb0*/  BRA `(.L_x_51949) ;  /* 0x0000000000107947 */ /* 0x000fea0003800000 */
.L_x_51950:
[----:B------:R-:W-:Y:S01]  /*0fc0*/  LOP3.LUT R24, R24, 0x1, RZ, 0xc0, !PT ;  /* 0x0000000118187812 */ /* 0x000fe200078ec0ff */
[----:B------:R-:W-:-:S03]  /*0fd0*/  IMAD.MOV.U32 R2, RZ, RZ, 0x1 ;  /* 0x00000001ff027424 */ /* 0x000fc600078e00ff */
[----:B------:R-:W-:-:S04]  /*0fe0*/  ISETP.NE.U32.AND P0, PT, R24, 0x1, PT ;  /* 0x000000011800780c */ /* 0x000fc80003f05070 */
[----:B------:R-:W-:-:S09]  /*0ff0*/  SEL R2, R2, 0xffff, P0 ;  /* 0x0000ffff02027807 */ /* 0x000fd20000000000 */
.L_x_51949:
[----:B------:R-:W-:Y:S05]  /*1000*/  BSYNC.RECONVERGENT B1 ;  /* 0x0000000000017941 */ /* 0x000fea0003800200 */
.L_x_51948:
        /* <DEDUP_REMOVED lines=23> */
.L_x_51959:
        /* <DEDUP_REMOVED lines=14> */
.L_x_51958:
[----:B------:R-:W-:Y:S05]  /*1260*/  BSYNC.RECONVERGENT B2 ;  /* 0x0000000000027941 */ /* 0x000fea0003800200 */
.L_x_51957:
[----:B------:R-:W-:Y:S05]  /*1270*/  BRA `(.L_x_51955) ;  /* 0x0000000000107947 */ /* 0x000fea0003800000 */
.L_x_51956:
[----:B------:R-:W-:Y:S01]  /*1280*/  LOP3.LUT R23, R23, 0x1, RZ, 0xc0, !PT ;  /* 0x0000000117177812 */ /* 0x000fe200078ec0ff */
[----:B------:R-:W-:-:S03]  /*1290*/  IMAD.MOV.U32 R3, RZ, RZ, 0x1 ;  /* 0x00000001ff037424 */ /* 0x000fc600078e00ff */
[----:B------:R-:W-:-:S04]  /*12a0*/  ISETP.NE.U32.AND P0, PT, R23, 0x1, PT ;  /* 0x000000011700780c */ /* 0x000fc80003f05070 */
[----:B------:R-:W-:-:S09]  /*12b0*/  SEL R3, R3, 0xffff, P0 ;  /* 0x0000ffff03037807 */ /* 0x000fd20000000000 */
.L_x_51955:
[----:B------:R-:W-:Y:S05]  /*12c0*/  BSYNC.RECONVERGENT B1 ;  /* 0x0000000000017941 */ /* 0x000fea0003800200 */
.L_x_51954:
        /* <DEDUP_REMOVED lines=23> */
.L_x_51965:
        /* <DEDUP_REMOVED lines=15> */
.L_x_51964:
[----:B------:R-:W-:Y:S05]  /*1530*/  BSYNC.RECONVERGENT B2 ;  /* 0x0000000000027941 */ /* 0x000fea0003800200 */
.L_x_51963:
[----:B------:R-:W-:Y:S05]  /*1540*/  BRA `(.L_x_51961) ;  /* 0x0000000000147947 */ /* 0x000fea0003800000 */
.L_x_51962:
[----:B------:R-:W-:Y:S01]  /*1550*/  LOP3.LUT R21, R21, 0x1, RZ, 0xc0, !PT ;  /* 0x0000000115157812 */ /* 0x000fe200078ec0ff */
[----:B------:R-:W-:-:S03]  /*1560*/  IMAD.MOV.U32 R7, RZ, RZ, 0x1 ;  /* 0x00000001ff077424 */ /* 0x000fc600078e00ff */
[----:B------:R-:W-:-:S04]  /*1570*/  ISETP.NE.U32.AND P0, PT, R21, 0x1, PT ;  /* 0x000000011500780c */ /* 0x000fc80003f05070 */
[----:B------:R-:W-:-:S04]  /*1580*/  SEL R7, R7, 0xffff, P0 ;  /* 0x0000ffff07077807 */ /* 0x000fc80000000000 */
[----:B------:R-:W-:-:S07]  /*1590*/  PRMT R25, R7, 0x7610, R25 ;  /* 0x0000761007197816 */ /* 0x000fce0000000019 */
.L_x_51961:
[----:B------:R-:W-:Y:S05]  /*15a0*/  BSYNC.RECONVERGENT B1 ;  /* 0x0000000000017941 */ /* 0x000fea0003800200 */
.L_x_51960:
        /* <DEDUP_REMOVED lines=23> */
.L_x_51971:
        /* <DEDUP_REMOVED lines=15> */
.L_x_51970:
[----:B------:R-:W-:Y:S05]  /*1810*/  BSYNC.RECONVERGENT B2 ;  /* 0x0000000000027941 */ /* 0x000fea0003800200 */
.L_x_51969:
[----:B------:R-:W-:Y:S05]  /*1820*/  BRA `(.L_x_51967) ;  /* 0x0000000000147947 */ /* 0x000fea0003800000 */
.L_x_51968:
[----:B------:R-:W-:Y:S01]  /*1830*/  LOP3.LUT R14, R14, 0x1, RZ, 0xc0, !PT ;  /* 0x000000010e0e7812 */ /* 0x000fe200078ec0ff */
[----:B------:R-:W-:-:S03]  /*1840*/  IMAD.MOV.U32 R7, RZ, RZ, 0x1 ;  /* 0x00000001ff077424 */ /* 0x000fc600078e00ff */
[----:B------:R-:W-:-:S04]  /*1850*/  ISETP.NE.U32.AND P0, PT, R14, 0x1, PT ;  /* 0x000000010e00780c */ /* 0x000fc80003f05070 */
[----:B------:R-:W-:-:S04]  /*1860*/  SEL R7, R7, 0xffff, P0 ;  /* 0x0000ffff07077807 */ /* 0x000fc80000000000 */
[----:B------:R-:W-:-:S07]  /*1870*/  PRMT R15, R7, 0x7610, R15 ;  /* 0x00007610070f7816 */ /* 0x000fce000000000f */
.L_x_51967:
[----:B------:R-:W-:Y:S05]  /*1880*/  BSYNC.RECONVERGENT B1 ;  /* 0x0000000000017941 */ /* 0x000fea0003800200 */
.L_x_51966:
[----:B------:R-:W-:-:S05]  /*1890*/  VIADD R7, R19, 0x380 ;  /* 0x0000038013077836 */ /* 0x000fca0000000000 */
        /* <DEDUP_REMOVED lines=21> */
.L_x_51975:
        /* <DEDUP_REMOVED lines=15> */
.L_x_51974:
[----:B------:R-:W-:Y:S05]  /*1ae0*/  BSYNC.RECONVERGENT B1 ;  /* 0x0000000000017941 */ /* 0x000fea0003800200 */
.L_x_51973:
[----:B------:R-:W-:Y:S05]  /*1af0*/  BRA `(.L_x_51928) ;  /* 0x0000000c00687947 */ /* 0x000fea0003800000 */
.L_x_51972:
[----:B------:R-:W-:Y:S01]  /*1b00*/  LOP3.LUT R12, R12, 0x1, RZ, 0xc0, !PT ;  /* 0x000000010c0c7812 */ /* 0x000fe200078ec0ff */
[----:B------:R-:W-:-:S03]  /*1b10*/  IMAD.MOV.U32 R7, RZ, RZ, 0x1 ;  /* 0x00000001ff077424 */ /* 0x000fc600078e00ff */
[----:B------:R-:W-:-:S04]  /*1b20*/  ISETP.NE.U32.AND P0, PT, R12, 0x1, PT ;  /* 0x000000010c00780c */ /* 0x000fc80003f05070 */
[----:B------:R-:W-:-:S04]  /*1b30*/  SEL R7, R7, 0xffff, P0 ;  /* 0x0000ffff07077807 */ /* 0x000fc80000000000 */
[----:B------:R-:W-:Y:S01]  /*1b40*/  PRMT R13, R7, 0x7610, R13 ;  /* 0x00007610070d7816 */ /* 0x000fe2000000000d */
[----:B------:R-:W-:Y:S06]  /*1b50*/  BRA `(.L_x_51928) ;  /* 0x0000000c00507947 */ /* 0x000fec0003800000 */
.L_x_51929:
[----:B------:R-:W-:Y:S01]  /*1b60*/  ISETP.GE.U32.AND P0, PT, R19, R16, PT ;  /* 0x000000101300720c */ /* 0x000fe20003f06070 */
        /* <DEDUP_REMOVED lines=11> */
.L_x_51978:
        /* <DEDUP_REMOVED lines=12> */
.L_x_51977:
[----:B------:R-:W-:Y:S05]  /*1ce0*/  BSYNC.RECONVERGENT B1 ;  /* 0x0000000000017941 */ /* 0x000fea0003800200 */
.L_x_51976:
[----:B------:R-:W-:Y:S01]  /*1cf0*/  VIADD R7, R19, 0x80 ;  /* 0x0000008013077836 */ /* 0x000fe20000000000 */
[----:B------:R-:W-:Y:S04]  /*1d00*/  BSSY.RECONVERGENT B1, `(.L_x_51979) ;  /* 0x000001a000017945 */ /* 0x000fe80003800200 */
[----:B------:R-:W-:-:S13]  /*1d10*/  ISETP.GE.U32.AND P0, PT, R7, R16, PT ;  /* 0x000000100700720c */ /* 0x000fda0003f06070 */
        /* <DEDUP_REMOVED lines=10> */
.L_x_51981:
        /* <DEDUP_REMOVED lines=14> */
.L_x_51980:
[----:B------:R-:W-:Y:S05]  /*1ea0*/  BSYNC.RECONVERGENT B1 ;  /* 0x0000000000017941 */ /* 0x000fea0003800200 */
.L_x_51979:
        /* <DEDUP_REMOVED lines=13> */
.L_x_51984:
        /* <DEDUP_REMOVED lines=12> */
.L_x_51983:
[----:B------:R-:W-:Y:S05]  /*2040*/  BSYNC.RECONVERGENT B1 ;  /* 0x0000000000017941 */ /* 0x000fea0003800200 */
.L_x_51982:
        /* <DEDUP_REMOVED lines=13> */
.L_x_51987:
        /* <DEDUP_REMOVED lines=12> */
.L_x_51986:
[----:B------:R-:W-:Y:S05]  /*21e0*/  BSYNC.RECONVERGENT B1 ;  /* 0x0000000000017941 */ /* 0x000fea0003800200 */
.L_x_51985:
        /* <DEDUP_REMOVED lines=13> */
.L_x_51990:
        /* <DEDUP_REMOVED lines=14> */
.L_x_51989:
[----:B------:R-:W-:Y:S05]  /*23a0*/  BSYNC.RECONVERGENT B1 ;  /* 0x0000000000017941 */ /* 0x000fea0003800200 */
.L_x_51988:
        /* <DEDUP_REMOVED lines=13> */
.L_x_51993:
        /* <DEDUP_REMOVED lines=14> */
.L_x_51992:
[----:B------:R-:W-:Y:S05]  /*2560*/  BSYNC.RECONVERGENT B1 ;  /* 0x0000000000017941 */ /* 0x000fea0003800200 */
.L_x_51991:
        /* <DEDUP_REMOVED lines=13> */
.L_x_51996:
        /* <DEDUP_REMOVED lines=14> */
.L_x_51995:
[----:B------:R-:W-:Y:S05]  /*2720*/  BSYNC.RECONVERGENT B1 ;  /* 0x0000000000017941 */ /* 0x000fea0003800200 */
.L_x_51994:
[----:B------:R-:W-:-:S05]  /*2730*/  VIADD R7, R19, 0x380 ;  /* 0x0000038013077836 */ /* 0x000fca0000000000 */
        /* <DEDUP_REMOVED lines=10> */
.L_x_51997:
        /* <DEDUP_REMOVED lines=12> */
.L_x_51928:
[----:B------:R-:W-:Y:S05]  /*28a0*/  BSYNC.RECONVERGENT B0 ;  /* 0x0000000000007941 */ /* 0x000fea0003800200 */
.L_x_51927:
        /* <DEDUP_REMOVED lines=16> */
.L_x_52000:
[----:B------:R-:W-:-:S13]  /*29b0*/  ISETP.GE.U32.AND P0, PT, R19, R16, PT ;  /* 0x000000101300720c */ /* 0x000fda0003f06070 */
[----:B------:R-:W-:Y:S05]  /*29c0*/  @P0 BRA `(.L_x_52002) ;  /* 0x0000000000300947 */ /* 0x000fea0003800000 */
[----:B0-----:R-:W0:Y:S01]  /*29d0*/  LDC.64 R6, c[0x0][0x398] ;  /* 0x0000e600ff067b82 */ /* 0x001e220000000a00 */
[----:B------:R-:W-:Y:S02]  /*29e0*/  IMAD.IADD R5, R0, 0x1, R19 ;  /* 0x0000000100057824 */ /* 0x000fe400078e0213 */
[----:B------:R-:W-:Y:S02]  /*29f0*/  VIADD R19, R19, 0x80 ;  /* 0x0000008013137836 */ /* 0x000fe40000000000 */
[----:B0-----:R-:W-:-:S05]  /*2a00*/  IMAD.WIDE.U32 R6, R5, 0x2, R6 ;  /* 0x0000000205067825 */ /* 0x001fca00078e0006 */
[----:B------:R1:W-:Y:S02]  /*2a10*/  STG.E.U16 desc[UR6][R6.64], R4 ;  /* 0x0000000406007986 */ /* 0x0003e4000c101506 */
.L_x_52001:
[----:B------:R-:W-:-:S13]  /*2a20*/  ISETP.GE.U32.AND P0, PT, R19, R16, PT ;  /* 0x000000101300720c */ /* 0x000fda0003f06070 */
[----:B------:R-:W-:Y:S05]  /*2a30*/  @P0 BRA `(.L_x_52003) ;  /* 0x0000000000300947 */ /* 0x000fea0003800000 */
[----:B-1----:R-:W1:Y:S01]  /*2a40*/  LDC.64 R4, c[0x0][0x398] ;  /* 0x0000e600ff047b82 */ /* 0x002e620000000a00 */
[----:B------:R-:W-:Y:S02]  /*2a50*/  IMAD.IADD R7, R0, 0x1, R19 ;  /* 0x0000000100077824 */ /* 0x000fe400078e0213 */
[----:B------:R-:W-:Y:S02]  /*2a60*/  VIADD R19, R19, 0x80 ;  /* 0x0000008013137836 */ /* 0x000fe40000000000 */
[----:B-1----:R-:W-:-:S05]  /*2a70*/  IMAD.WIDE.U32 R4, R7, 0x2, R4 ;  /* 0x0000000207047825 */ /* 0x002fca00078e0004 */
[----:B------:R1:W-:Y:S02]  /*2a80*/  STG.E.U16 desc[UR6][R4.64], R2 ;  /* 0x0000000204007986 */ /* 0x0003e4000c101506 */
.L_x_52002:
[----:B------:R-:W-:-:S13]  /*2a90*/  ISETP.GE.U32.AND P0, PT, R19, R16, PT ;  /* 0x000000101300720c */ /* 0x000fda0003f06070 */
[----:B------:R-:W-:Y:S05]  /*2aa0*/  @P0 BRA `(.L_x_52004) ;  /* 0x0000000000340947 */ /* 0x000fea0003800000 */
[----:B01----:R-:W0:Y:S01]  /*2ab0*/  LDC.64 R4, c[0x0][0x398] ;  /* 0x0000e600ff047b82 */ /* 0x003e220000000a00 */
[----:B------:R-:W-:Y:S02]  /*2ac0*/  IMAD.IADD R7, R0, 0x1, R19 ;  /* 0x0000000100077824 */ /* 0x000fe400078e0213 */
[----:B------:R-:W-:Y:S02]  /*2ad0*/  VIADD R19, R19, 0x80 ;  /* 0x0000008013137836 */ /* 0x000fe40000000000 */
[----:B0-----:R-:W-:-:S05]  /*2ae0*/  IMAD.WIDE.U32 R4, R7, 0x2, R4 ;  /* 0x0000000207047825 */ /* 0x001fca00078e0004 */
[----:B------:R2:W-:Y:S02]  /*2af0*/  STG.E.U16 desc[UR6][R4.64], R3 ;  /* 0x0000000304007986 */ /* 0x0005e4000c101506 */
.L_x_52003:
[----:B------:R-:W-:-:S13]  /*2b00*/  ISETP.GE.U32.AND P0, PT, R19, R16, PT ;  /* 0x000000101300720c */ /* 0x000fda0003f06070 */
[----:B------:R-:W-:Y:S05]  /*2b10*/  @P0 BREAK.RELIABLE B1 ;  /* 0x0000000000010942 */ /* 0x000fea0003800100 */
[----:B------:R-:W-:Y:S05]  /*2b20*/  @P0 BRA `(.L_x_52005) ;  /* 0x0000000000300947 */ /* 0x000fea0003800000 */
[----:B--2---:R-:W2:Y:S01]  /*2b30*/  LDC.64 R2, c[0x0][0x398] ;  /* 0x0000e600ff027b82 */ /* 0x004ea20000000a00 */
[----:B------:R-:W-:Y:S02]  /*2b40*/  IMAD.IADD R5, R0, 0x1, R19 ;  /* 0x0000000100057824 */ /* 0x000fe400078e0213 */
[----:B------:R-:W-:Y:S02]  /*2b50*/  VIADD R19, R19, 0x80 ;  /* 0x0000008013137836 */ /* 0x000fe40000000000 */
[----:B--2---:R-:W-:-:S05]  /*2b60*/  IMAD.WIDE.U32 R2, R5, 0x2, R2 ;  /* 0x0000000205027825 */ /* 0x004fca00078e0002 */
[----:B------:R2:W-:Y:S02]  /*2b70*/  STG.E.U16 desc[UR6][R2.64], R25 ;  /* 0x0000001902007986 */ /* 0x0005e4000c101506 */
.L_x_52004:
[----:B------:R-:W-:Y:S05]  /*2b80*/  BSYNC.RELIABLE B1 ;  /* 0x0000000000017941 */ /* 0x000fea0003800100 */
.L_x_51999:
[----:B------:R-:W-:-:S13]  /*2b90*/  ISETP.GE.U32.AND P0, PT, R19, R16, PT ;  /* 0x000000101300720c */ /* 0x000fda0003f06070 */
[----:B-12---:R-:W1:Y:S01]  /*2ba0*/  @!P0 LDC.64 R2, c[0x0][0x398] ;  /* 0x0000e600ff028b82 */ /* 0x006e620000000a00 */
[----:B0-----:R-:W-:Y:S02]  /*2bb0*/  @!P0 IMAD.IADD R5, R0, 0x1, R19 ;  /* 0x0000000100058824 */ /* 0x001fe400078e0213 */
[----:B------:R-:W-:Y:S02]  /*2bc0*/  @!P0 VIADD R19, R19, 0x80 ;  /* 0x0000008013138836 */ /* 0x000fe40000000000 */
[----:B-1----:R-:W-:-:S05]  /*2bd0*/  @!P0 IMAD.WIDE.U32 R2, R5, 0x2, R2 ;  /* 0x0000000205028825 */ /* 0x002fca00078e0002 */
[----:B------:R3:W-:Y:S02]  /*2be0*/  @!P0 STG.E.U16 desc[UR6][R2.64], R15 ;  /* 0x0000000f02008986 */ /* 0x0007e4000c101506 */
.L_x_52005:
[----:B------:R-:W-:Y:S05]  /*2bf0*/  BSYNC.RECONVERGENT B0 ;  /* 0x0000000000007941 */ /* 0x000fea0003800200 */
.L_x_51998:
        /* <DEDUP_REMOVED lines=8> */
.L_x_51926:
[----:B------:R-:W0:Y:S01]  /*2c80*/  LDCU.U16 UR4, c[0x0][0x388] ;  /* 0x00007100ff0477ac */ /* 0x000e220008000400 */
[----:B------:R-:W1:Y:S01]  /*2c90*/  S2R R2, SR_TID.X ;  /* 0x0000000000027919 */ /* 0x000e620000002100 */
[----:B------:R-:W-:Y:S01]  /*2ca0*/  BSSY.RECONVERGENT B0, `(.L_x_52006) ;  /* 0x000021c000007945 */ /* 0x000fe20003800200 */
[----:B------:R-:W-:Y:S02]  /*2cb0*/  IMAD.U32 R7, RZ, RZ, UR5 ;  /* 0x00000005ff077e24 */ /* 0x000fe4000f8e00ff */
[----:B------:R-:W-:Y:S02]  /*2cc0*/  IMAD.U32 R6, RZ, RZ, UR5 ;  /* 0x00000005ff067e24 */ /* 0x000fe4000f8e00ff */
[----:B------:R-:W-:Y:S02]  /*2cd0*/  IMAD.U32 R9, RZ, RZ, UR5 ;  /* 0x00000005ff097e24 */ /* 0x000fe4000f8e00ff */
[----:B------:R-:W-:Y:S02]  /*2ce0*/  IMAD.U32 R12, RZ, RZ, UR5 ;  /* 0x00000005ff0c7e24 */ /* 0x000fe4000f8e00ff */
[----:B------:R-:W-:-:S02]  /*2cf0*/  IMAD.U32 R11, RZ, RZ, UR5 ;  /* 0x00000005ff0b7e24 */ /* 0x000fc4000f8e00ff */
[----:B------:R-:W-:Y:S02]  /*2d00*/  IMAD.U32 R10, RZ, RZ, UR5 ;  /* 0x00000005ff0a7e24 */ /* 0x000fe4000f8e00ff */
[----:B------:R-:W-:Y:S02]  /*2d10*/  IMAD.U32 R4, RZ, RZ, UR5 ;  /* 0x00000005ff047e24 */ /* 0x000fe4000f8e00ff */
[----:B------:R-:W-:Y:S01]  /*2d20*/  IMAD.U32 R3, RZ, RZ, UR5 ;  /* 0x00000005ff037e24 */ /* 0x000fe2000f8e00ff */
[----:B0-----:R-:W-:-:S04]  /*2d30*/  UPRMT UR4, UR4, 0x9910, URZ ;  /* 0x0000991004047896 */ /* 0x001fc800080000ff */
[----:B------:R-:W-:-:S09]  /*2d40*/  UISETP.NE.AND UP0, UPT, UR4, 0x1, UPT ;  /* 0x000000010400788c */ /* 0x000fd2000bf05270 */
[----:B------:R-:W-:Y:S05]  /*2d50*/  BRA.U !UP0, `(.L_x_52007) ;  /* 0x0000002108407547 */ /* 0x000fea000b800000 */
[----:B------:R-:W0:Y:S02]  /*2d60*/  LDC.64 R4, c[0x0][0x3a0] ;  /* 0x0000e800ff047b82 */ /* 0x000e240000000a00 */
[----:B0-----:R-:W-:-:S04]  /*2d70*/  IMAD.WIDE.U32 R4, R0, 0x2, R4 ;  /* 0x0000000200047825 */ /* 0x001fc800078e0004 */
[----:B-1----:R-:W-:-:S05]  /*2d80*/  IMAD.WIDE.U32 R14, R2, 0x4, R4 ;  /* 0x00000004020e7825 */ /* 0x002fca00078e0004 */
[----:B------:R-:W2:Y:S04]  /*2d90*/  LDG.E R10, desc[UR6][R14.64] ;  /* 0x000000060e0a7981 */ /* 0x000ea8000c1e1900 */
[----:B------:R-:W3:Y:S04]  /*2da0*/  LDG.E R12, desc[UR6][R14.64+0x200] ;  /* 0x000200060e0c7981 */ /* 0x000ee8000c1e1900 */
[----:B------:R-:W4:Y:S04]  /*2db0*/  LDG.E R6, desc[UR6][R14.64+0x400] ;  /* 0x000400060e067981 */ /* 0x000f28000c1e1900 */
[----:B------:R-:W5:Y:S01]  /*2dc0*/  LDG.E R5, desc[UR6][R14.64+0x600] ;  /* 0x000600060e057981 */ /* 0x000f62000c1e1900 */
[----:B------:R-:W-:Y:S01]  /*2dd0*/  UISETP.NE.AND UP0, UPT, UR4, -0x1, UPT ;  /* 0xffffffff0400788c */ /* 0x000fe2000bf05270 */
[----:B--2---:R-:W-:-:S02]  /*2de0*/  PRMT R4, R10, 0x7610, R4 ;  /* 0x000076100a047816 */ /* 0x004fc40000000004 */
[----:B------:R-:W-:Y:S02]  /*2df0*/  PRMT R10, R10, 0x7632, R10 ;  /* 0x000076320a0a7816 */ /* 0x000fe4000000000a */
[C---:B---3--:R-:W-:Y:S02]  /*2e00*/  PRMT R11, R12.reuse, 0x7610, R11 ;  /* 0x000076100c0b7816 */ /* 0x048fe4000000000b */
[----:B------:R-:W-:Y:S02]  /*2e10*/  PRMT R12, R12, 0x7632, R12 ;  /* 0x000076320c0c7816 */ /* 0x000fe4000000000c */
[C---:B----4-:R-:W-:Y:S02]  /*2e20*/  PRMT R9, R6.reuse, 0x7610, R9 ;  /* 0x0000761006097816 */ /* 0x050fe40000000009 */
[----:B------:R-:W-:Y:S02]  /*2e30*/  PRMT R6, R6, 0x7632, R6 ;  /* 0x0000763206067816 */ /* 0x000fe40000000006 */
[----:B-----5:R-:W-:-:S02]  /*2e40*/  PRMT R7, R5, 0x7610, R7 ;  /* 0x0000761005077816 */ /* 0x020fc40000000007 */
[----:B------:R-:W-:Y:S01]  /*2e50*/  PRMT R5, R5, 0x7632, R5 ;  /* 0x0000763205057816 */ /* 0x000fe20000000005 */
[----:B------:R-:W-:Y:S06]  /*2e60*/  BRA.U UP0, `(.L_x_52008) ;  /* 0x0000001100fc7547 */ /* 0x000fec000b800000 */
[----:B------:R-:W-:Y:S01]  /*2e70*/  PRMT R3, R4, 0x9910, RZ ;  /* 0x0000991004037816 */ /* 0x000fe200000000ff */
[----:B------:R-:W-:Y:S01]  /*2e80*/  BSSY.RECONVERGENT B1, `(.L_x_52009) ;  /* 0x0000026000017945 */ /* 0x000fe20003800200 */
[----:B------:R-:W-:Y:S02]  /*2e90*/  IMAD.MOV.U32 R8, RZ, RZ, 0x1 ;  /* 0x00000001ff087424 */ /* 0x000fe400078e00ff */
        /* <DEDUP_REMOVED lines=17> */
.L_x_52013:
        /* <DEDUP_REMOVED lines=14> */
.L_x_52012:
[----:B------:R-:W-:Y:S05]  /*3090*/  BSYNC.RECONVERGENT B2 ;  /* 0x0000000000027941 */ /* 0x000fea0003800200 */
.L_x_52011:
[----:B------:R-:W-:Y:S05]  /*30a0*/  BRA `(.L_x_52014) ;  /* 0x00000000000c7947 */ /* 0x000fea0003800000 */
.L_x_52010:
[----:B------:R-:W-:-:S04]  /*30b0*/  LOP3.LUT R4, R4, 0x1, RZ, 0xc0, !PT ;  /* 0x0000000104047812 */ /* 0x000fc800078ec0ff */
[----:B------:R-:W-:-:S04]  /*30c0*/  ISETP.NE.U32.AND P0, PT, R4, 0x1, PT ;  /* 0x000000010400780c */ /* 0x000fc80003f05070 */
[----:B------:R-:W-:-:S09]  /*30d0*/  SEL R3, R8, 0xffff, P0 ;  /* 0x0000ffff08037807 */ /* 0x000fd20000000000 */
.L_x_52014:
[----:B------:R-:W-:Y:S05]  /*30e0*/  BSYNC.RECONVERGENT B1 ;  /* 0x0000000000017941 */ /* 0x000fea0003800200 */
.L_x_52009:
        /* <DEDUP_REMOVED lines=19> */
.L_x_52019:
        /* <DEDUP_REMOVED lines=14> */
.L_x_52018:
[----:B------:R-:W-:Y:S05]  /*3300*/  BSYNC.RECONVERGENT B2 ;  /* 0x0000000000027941 */ /* 0x000fea0003800200 */
.L_x_52017:
[----:B------:R-:W-:Y:S05]  /*3310*/  BRA `(.L_x_52020) ;  /* 0x00000000000c7947 */ /* 0x000fea0003800000 */
.L_x_52016:
[----:B------:R-:W-:-:S04]  /*3320*/  LOP3.LUT R10, R10, 0x1, RZ, 0xc0, !PT ;  /* 0x000000010a0a7812 */ /* 0x000fc800078ec0ff */
[----:B------:R-:W-:-:S04]  /*3330*/  ISETP.NE.U32.AND P0, PT, R10, 0x1, PT ;  /* 0x000000010a00780c */ /* 0x000fc80003f05070 */
[----:B------:R-:W-:-:S09]  /*3340*/  SEL R4, R8, 0xffff, P0 ;  /* 0x0000ffff08047807 */ /* 0x000fd20000000000 */
.L_x_52020:
[----:B------:R-:W-:Y:S05]  /*3350*/  BSYNC.RECONVERGENT B1 ;  /* 0x0000000000017941 */ /* 0x000fea0003800200 */
.L_x_52015:
        /* <DEDUP_REMOVED lines=19> */
.L_x_52025:
        /* <DEDUP_REMOVED lines=14> */
.L_x_52024:
[----:B------:R-:W-:Y:S05]  /*3570*/  BSYNC.RECONVERGENT B2 ;  /* 0x0000000000027941 */ /* 0x000fea0003800200 */
.L_x_52023:
[----:B------:R-:W-:Y:S05]  /*3580*/  BRA `(.L_x_52026) ;  /* 0x00000000000c7947 */ /* 0x000fea0003800000 */
.L_x_52022:
[----:B------:R-:W-:-:S04]  /*3590*/  LOP3.LUT R11, R11, 0x1, RZ, 0xc0, !PT ;  /* 0x000000010b0b7812 */ /* 0x000fc800078ec0ff */
[----:B------:R-:W-:-:S04]  /*35a0*/  ISETP.NE.U32.AND P0, PT, R11, 0x1, PT ;  /* 0x000000010b00780c */ /* 0x000fc80003f05070 */
[----:B------:R-:W-:-:S09]  /*35b0*/  SEL R10, R8, 0xffff, P0 ;  /* 0x0000ffff080a7807 */ /* 0x000fd20000000000 */
.L_x_52026:
[----:B------:R-:W-:Y:S05]  /*35c0*/  BSYNC.RECONVERGENT B1 ;  /* 0x0000000000017941 */ /* 0x000fea0003800200 */
.L_x_52021:
        /* <DEDUP_REMOVED lines=19> */
.L_x_52031:
        /* <DEDUP_REMOVED lines=14> */
.L_x_52030:
[----:B------:R-:W-:Y:S05]  /*37e0*/  BSYNC.RECONVERGENT B2 ;  /* 0x0000000000027941 */ /* 0x000fea0003800200 */
.L_x_52029:
[----:B------:R-:W-:Y:S05]  /*37f0*/  BRA `(.L_x_52032) ;  /* 0x00000000000c7947 */ /* 0x000fea0003800000 */
.L_x_52028:
[----:B------:R-:W-:-:S04]  /*3800*/  LOP3.LUT R12, R12, 0x1, RZ, 0xc0, !PT ;  /* 0x000000010c0c7812 */ /* 0x000fc800078ec0ff */
[----:B------:R-:W-:-:S04]  /*3810*/  ISETP.NE.U32.AND P0, PT, R12, 0x1, PT ;  /* 0x000000010c00780c */ /* 0x000fc80003f05070 */
[----:B------:R-:W-:-:S09]  /*3820*/  SEL R11, R8, 0xffff, P0 ;  /* 0x0000ffff080b7807 */ /* 0x000fd20000000000 */
.L_x_52032:
[----:B------:R-:W-:Y:S05]  /*3830*/  BSYNC.RECONVERGENT B1 ;  /* 0x0000000000017941 */ /* 0x000fea0003800200 */
.L_x_52027:
        /* <DEDUP_REMOVED lines=19> */
.L_x_52037:
        /* <DEDUP_REMOVED lines=16> */
.L_x_52036:
[----:B------:R-:W-:Y:S05]  /*3a70*/  BSYNC.RECONVERGENT B2 ;  /* 0x0000000000027941 */ /* 0x000fea0003800200 */
.L_x_52035:
[----:B------:R-:W-:Y:S05]  /*3a80*/  BRA `(.L_x_52038) ;  /* 0x00000000000c7947 */ /* 0x000fea0003800000 */
.L_x_52034:
[----:B------:R-:W-:-:S04]  /*3a90*/  LOP3.LUT R9, R9, 0x1, RZ, 0xc0, !PT ;  /* 0x0000000109097812 */ /* 0x000fc800078ec0ff */
[----:B------:R-:W-:-:S04]  /*3aa0*/  ISETP.NE.U32.AND P0, PT, R9, 0x1, PT ;  /* 0x000000010900780c */ /* 0x000fc80003f05070 */
[----:B------:R-:W-:-:S09]  /*3ab0*/  SEL R12, R8, 0xffff, P0 ;  /* 0x0000ffff080c7807 */ /* 0x000fd20000000000 */
.L_x_52038:
[----:B------:R-:W-:Y:S05]  /*3ac0*/  BSYNC.RECONVERGENT B1 ;  /* 0x0000000000017941 */ /* 0x000fea0003800200 */
.L_x_52033:
        /* <DEDUP_REMOVED lines=19> */
.L_x_52043:
        /* <DEDUP_REMOVED lines=16> */
.L_x_52042:
[----:B------:R-:W-:Y:S05]  /*3d00*/  BSYNC.RECONVERGENT B2 ;  /* 0x0000000000027941 */ /* 0x000fea0003800200 */
.L_x_52041:
[----:B------:R-:W-:Y:S05]  /*3d10*/  BRA `(.L_x_52044) ;  /* 0x00000000000c7947 */ /* 0x000fea0003800000 */
.L_x_52040:
[----:B------:R-:W-:-:S04]  /*3d20*/  LOP3.LUT R6, R6, 0x1, RZ, 0xc0, !PT ;  /* 0x0000000106067812 */ /* 0x000fc800078ec0ff */
[----:B------:R-:W-:-:S04]  /*3d30*/  ISETP.NE.U32.AND P0, PT, R6, 0x1, PT ;  /* 0x000000010600780c */ /* 0x000fc80003f05070 */
[----:B------:R-:W-:-:S09]  /*3d40*/  SEL R9, R8, 0xffff, P0 ;  /* 0x0000ffff08097807 */ /* 0x000fd20000000000 */
.L_x_52044:
[----:B------:R-:W-:Y:S05]  /*3d50*/  BSYNC.RECONVERGENT B1 ;  /* 0x0000000000017941 */ /* 0x000fea0003800200 */
.L_x_52039:
        /* <DEDUP_REMOVED lines=19> */
.L_x_52049:
        /* <DEDUP_REMOVED lines=14> */
.L_x_52048:
[----:B------:R-:W-:Y:S05]  /*3f70*/  BSYNC.RECONVERGENT B2 ;  /* 0x0000000000027941 */ /* 0x000fea0003800200 */
.L_x_52047:
[----:B------:R-:W-:Y:S05]  /*3f80*/  BRA `(.L_x_52050) ;  /* 0x00000000000c7947 */ /* 0x000fea0003800000 */
.L_x_52046:
[----:B------:R-:W-:-:S04]  /*3f90*/  LOP3.LUT R7, R7, 0x1, RZ, 0xc0, !PT ;  /* 0x0000000107077812 */ /* 0x000fc800078ec0ff */
[----:B------:R-:W-:-:S04]  /*3fa0*/  ISETP.NE.U32.AND P0, PT, R7, 0x1, PT ;  /* 0x000000010700780c */ /* 0x000fc80003f05070 */
[----:B------:R-:W-:-:S09]  /*3fb0*/  SEL R6, R8, 0xffff, P0 ;  /* 0x0000ffff08067807 */ /* 0x000fd20000000000 */
.L_x_52050:
[----:B------:R-:W-:Y:S05]  /*3fc0*/  BSYNC.RECONVERGENT B1 ;  /* 0x0000000000017941 */ /* 0x000fea0003800200 */
.L_x_52045:
        /* <DEDUP_REMOVED lines=18> */
.L_x_52054:
        /* <DEDUP_REMOVED lines=17> */
.L_x_52053:
[----:B------:R-:W-:Y:S05]  /*4200*/  BSYNC.RECONVERGENT B1 ;  /* 0x0000000000017941 */ /* 0x000fea0003800200 */
.L_x_52052:
[----:B------:R-:W-:Y:S05]  /*4210*/  BRA `(.L_x_52007) ;  /* 0x0000000c00107947 */ /* 0x000fea0003800000 */
.L_x_52051:
[----:B------:R-:W-:-:S04]  /*4220*/  LOP3.LUT R5, R5, 0x1, RZ, 0xc0, !PT ;  /* 0x0000000105057812 */ /* 0x000fc800078ec0ff */
[----:B------:R-:W-:-:S04]  /*4230*/  ISETP.NE.U32.AND P0, PT, R5, 0x1, PT ;  /* 0x000000010500780c */ /* 0x000fc80003f05070 */
[----:B------:R-:W-:Y:S01]  /*4240*/  SEL R7, R8, 0xffff, P0 ;  /* 0x0000ffff08077807 */ /* 0x000fe20000000000 */
[----:B------:R-:W-:Y:S08]  /*4250*/  BRA `(.L_x_52007) ;  /* 0x0000000c00007947 */ /* 0x000ff00003800000 */
.L_x_52008:
[----:B------:R-:W-:Y:S01]  /*4260*/  PRMT R8, R4, 0x9910, RZ ;  /* 0x0000991004087816 */ /* 0x000fe200000000ff */
[----:B------:R-:W-:Y:S01]  /*4270*/  BSSY.RECONVERGENT B1, `(.L_x_52055) ;  /* 0x0000015000017945 */ /* 0x000fe20003800200 */
        /* <DEDUP_REMOVED lines=8> */
.L_x_52057:
        /* <DEDUP_REMOVED lines=12> */
.L_x_52056:
[----:B------:R-:W-:Y:S05]  /*43c0*/  BSYNC.RECONVERGENT B1 ;  /* 0x0000000000017941 */ /* 0x000fea0003800200 */
.L_x_52055:
        /* <DEDUP_REMOVED lines=10> */
.L_x_52060:
        /* <DEDUP_REMOVED lines=14> */
.L_x_52059:
[----:B------:R-:W-:Y:S05]  /*4550*/  BSYNC.RECONVERGENT B1 ;  /* 0x0000000000017941 */ /* 0x000fea0003800200 */
.L_x_52058:
        /* <DEDUP_REMOVED lines=10> */
.L_x_52063:
        /* <DEDUP_REMOVED lines=14> */
.L_x_52062:
[----:B------:R-:W-:Y:S05]  /*46e0*/  BSYNC.RECONVERGENT B1 ;  /* 0x0000000000017941 */ /* 0x000fea0003800200 */
.L_x_52061:
        /* <DEDUP_REMOVED lines=10> */
.L_x_52066:
        /* <DEDUP_REMOVED lines=12> */
.L_x_52065:
[----:B------:R-:W-:Y:S05]  /*4850*/  BSYNC.RECONVERGENT B1 ;  /* 0x0000000000017941 */ /* 0x000fea0003800200 */
.L_x_52064:
        /* <DEDUP_REMOVED lines=10> */
.L_x_52069:
        /* <DEDUP_REMOVED lines=14> */
.L_x_52068:
[----:B------:R-:W-:Y:S05]  /*49e0*/  BSYNC.RECONVERGENT B1 ;  /* 0x0000000000017941 */ /* 0x000fea0003800200 */
.L_x_52067:
        /* <DEDUP_REMOVED lines=10> */
.L_x_52072:
        /* <DEDUP_REMOVED lines=12> */
.L_x_52071:
[----:B------:R-:W-:Y:S05]  /*4b50*/  BSYNC.RECONVERGENT B1 ;  /* 0x0000000000017941 */ /* 0x000fea0003800200 */
.L_x_52070:
        /* <DEDUP_REMOVED lines=10> */
.L_x_52075:
        /* <DEDUP_REMOVED lines=14> */
.L_x_52074:
[----:B------:R-:W-:Y:S05]  /*4ce0*/  BSYNC.RECONVERGENT B1 ;  /* 0x0000000000017941 */ /* 0x000fea0003800200 */
.L_x_52073:
        /* <DEDUP_REMOVED lines=8> */
.L_x_52076:
[C---:B------:R-:W-:Y:S02]  /*4d70*/  LOP3.LUT R8, R5.reuse, 0x1, RZ, 0xc0, !PT ;  /* 0x0000000105087812 */ /* 0x040fe400078ec0ff */
[----:B------:R-:W-:Y:S02]  /*4d80*/  LOP3.LUT R5, R5, 0xffff, RZ, 0xc0, !PT ;  /* 0x0000ffff05057812 */ /* 0x000fe400078ec0ff */
[----:B------:R-:W-:Y:S02]  /*4d90*/  ISETP.NE.U32.AND P0, PT, R8, 0x1, PT ;  /* 0x000000010800780c */ /* 0x000fe40003f05070 */
[----:B------:R-:W-:Y:S02]  /*4da0*/  PRMT R7, R7, 0x9910, RZ ;  /* 0x0000991007077816 */ /* 0x000fe400000000ff */
[----:B------:R-:W-:Y:S02]  /*4db0*/  SEL R8, R17, 0x1, !P0 ;  /* 0x0000000111087807 */ /* 0x000fe40004000000 */
[----:B------:R-:W-:-:S02]  /*4dc0*/  ISETP.GT.U32.AND P0, PT, R5, 0x1, PT ;  /* 0x000000010500780c */ /* 0x000fc40003f04070 */
[----:B------:R-:W-:Y:S02]  /*4dd0*/  PRMT R13, R17, 0x9910, RZ ;  /* 0x00009910110d7816 */ /* 0x000fe400000000ff */
[----:B------:R-:W-:Y:S01]  /*4de0*/  PRMT R14, R8, 0x9910, RZ ;  /* 0x00009910080e7816 */ /* 0x000fe200000000ff */
[----:B------:R-:W-:Y:S01]  /*4df0*/  IMAD.MOV.U32 R8, RZ, RZ, R7 ;  /* 0x000000ffff087224 */ /* 0x000fe200078e0007 */
[----:B------:R-:W-:Y:S01]  /*4e00*/  SHF.R.U32.HI R5, RZ, 0x1, R5 ;  /* 0x00000001ff057819 */ /* 0x000fe20000011605 */
[----:B------:R-:W-:Y:S02]  /*4e10*/  IMAD R13, R13, R13, RZ ;  /* 0x0000000d0d0d7224 */ /* 0x000fe400078e02ff */
[----:B------:R-:W-:-:S03]  /*4e20*/  IMAD.MOV.U32 R7, RZ, RZ, R14 ;  /* 0x000000ffff077224 */ /* 0x000fc600078e000e */
[----:B------:R-:W-:Y:S01]  /*4e30*/  PRMT R17, R13, 0x7610, R17 ;  /* 0x000076100d117816 */ /* 0x000fe20000000011 */
[----:B------:R-:W-:Y:S01]  /*4e40*/  IMAD R7, R7, R8, RZ ;  /* 0x0000000807077224 */ /* 0x000fe200078e02ff */
[----:B------:R-:W-:Y:S06]  /*4e50*/  @P0 BRA `(.L_x_52076) ;  /* 0xfffffffc00c40947 */ /* 0x000fec000383ffff */
.L_x_52007:
[----:B------:R-:W-:Y:S05]  /*4e60*/  BSYNC.RECONVERGENT B0 ;  /* 0x0000000000007941 */ /* 0x000fea0003800200 */
.L_x_52006:
[----:B------:R-:W0:Y:S01]  /*4e70*/  LDC.64 R14, c[0x0][0x398] ;  /* 0x0000e600ff0e7b82 */ /* 0x000e220000000a00 */
[----:B------:R-:W-:Y:S02]  /*4e80*/  PRMT R3, R3, 0x5410, R4 ;  /* 0x0000541003037816 */ /* 0x000fe40000000004 */
[----:B------:R-:W-:Y:S02]  /*4e90*/  PRMT R11, R10, 0x5410, R11 ;  /* 0x000054100a0b7816 */ /* 0x000fe4000000000b */
[----:B------:R-:W-:Y:S02]  /*4ea0*/  PRMT R9, R12, 0x5410, R9 ;  /* 0x000054100c097816 */ /* 0x000fe40000000009 */
[----:B------:R-:W-:Y:S01]  /*4eb0*/  PRMT R7, R6, 0x5410, R7 ;  /* 0x0000541006077816 */ /* 0x000fe20000000007 */
[----:B0-----:R-:W-:-:S04]  /*4ec0*/  IMAD.WIDE.U32 R14, R0, 0x2, R14 ;  /* 0x00000002000e7825 */ /* 0x001fc800078e000e */
[----:B-1----:R-:W-:-:S05]  /*4ed0*/  IMAD.WIDE.U32 R14, R2, 0x4, R14 ;  /* 0x00000004020e7825 */ /* 0x002fca00078e000e */
[----:B------:R-:W-:Y:S04]  /*4ee0*/  STG.E desc[UR6][R14.64], R3 ;  /* 0x000000030e007986 */ /* 0x000fe8000c101906 */
[----:B------:R-:W-:Y:S04]  /*4ef0*/  STG.E desc[UR6][R14.64+0x200], R11 ;  /* 0x0002000b0e007986 */ /* 0x000fe8000c101906 */
[----:B------:R-:W-:Y:S04]  /*4f00*/  STG.E desc[UR6][R14.64+0x400], R9 ;  /* 0x000400090e007986 */ /* 0x000fe8000c101906 */
[----:B------:R-:W-:Y:S01]  /*4f10*/  STG.E desc[UR6][R14.64+0x600], R7 ;  /* 0x000600070e007986 */ /* 0x000fe2000c101906 */
[----:B------:R-:W-:Y:S05]  /*4f20*/  EXIT ;  /* 0x000000000000794d */ /* 0x000fea0003800000 */
.L_x_52077:
        /* <DEDUP_REMOVED lines=13> */
.L_x_61077:


//--------------------- .text._ZN2at6native29vectorized_elementwise_kernelILi4EZNS0_50_GLOBAL__N__2680c7bb_12_PowKernel_cu_7dd49032_317022pow_scalar_tensor_implIsEEvRNS_18TensorIteratorBaseET_EUlsE_St5arrayIPcLm2EEEEviT0_T1_ --------------------------
	.section	.text._ZN2at6native29vectorized_elementwise_kernelILi4EZNS0_50_GLOBAL__N__2680c7bb_12_PowKernel_cu_7dd49032_317022pow_scalar_tensor_implIsEEvRNS_18TensorIteratorBaseET_EUlsE_St5arrayIPcLm2EEEEviT0_T1_,"ax",@progbits
	.align	128
        .global         _ZN2at6native29vectorized_elementwise_kernelILi4EZNS0_50_GLOBAL__N__2680c7bb_12_PowKernel_cu_7dd49032_317022pow_scalar_tensor_implIsEEvRNS_18TensorIteratorBaseET_EUlsE_St5arrayIPcLm2EEEEviT0_T1_
        .type           _ZN2at6native29vectorized_elementwise_kernelILi4EZNS0_50_GLOBAL__N__2680c7bb_12_PowKernel_cu_7dd49032_317022pow_scalar_tensor_implIsEEvRNS_18TensorIteratorBaseET_EUlsE_St5arrayIPcLm2EEEEviT0_T1_,@function
        .size           _ZN2at6native29vectorized_elementwise_kernelILi4EZNS0_50_GLOBAL__N__2680c7bb_12_PowKernel_cu_7dd49032_317022pow_scalar_tensor_implIsEEvRNS_18TensorIteratorBaseET_EUlsE_St5arrayIPcLm2EEEEviT0_T1_,(.L_x_61078 - _ZN2at6native29vectorized_elementwise_kernelILi4EZNS0_50_GLOBAL__N__2680c7bb_12_PowKernel_cu_7dd49032_317022pow_scalar_tensor_implIsEEvRNS_18TensorIteratorBaseET_EUlsE_St5arrayIPcLm2EEEEviT0_T1_)
        .other          _ZN2at6native29vectorized_elementwise_kernelILi4EZNS0_50_GLOBAL__N__2680c7bb_12_PowKernel_cu_7dd49032_317022pow_scalar_tensor_implIsEEvRNS_18TensorIteratorBaseET_EUlsE_St5arrayIPcLm2EEEEviT0_T1_,@"STO_CUDA_ENTRY STV_DEFAULT"
_ZN2at6native29vectorized_elementwise_kernelILi4EZNS0_50_GLOBAL__N__2680c7bb_12_PowKernel_cu_7dd49032_317022pow_scalar_tensor_implIsEEvRNS_18TensorIteratorBaseET_EUlsE_St5arrayIPcLm2EEEEviT0_T1_:
.text._ZN2at6native29vectorized_elementwise_kernelILi4EZNS0_50_GLOBAL__N__2680c7bb_12_PowKernel_cu_7dd49032_317022pow_scalar_tensor_implIsEEvRNS_18TensorIteratorBaseET_EUlsE_St5arrayIPcLm2EEEEviT0_T1_:
        /* <DEDUP_REMOVED lines=104> */
.L_x_52087:
        /* <DEDUP_REMOVED lines=14> */
.L_x_52086:
[----:B------:R-:W-:Y:S05]  /*0760*/  BSYNC.RECONVERGENT B2 ;  /* 0x0000000000027941 */ /* 0x000fea0003800200 */
.L_x_52085:
[----:B------:R-:W-:Y:S05]  /*0770*/  BRA `(.L_x_52083) ;  /* 0x0000000000107947 */ /* 0x000fea0003800000 */
.L_x_52084:
[----:B------:R-:W-:Y:S01]  /*0780*/  LOP3.LUT R18, R18, 0x1, RZ, 0xc0, !PT ;  /* 0x0000000112127812 */ /* 0x000fe200078ec0ff */
[----:B------:R-:W-:-:S03]  /*0790*/  IMAD.MOV.U32 R6, RZ, RZ, 0x1 ;  /* 0x00000001ff067424 */ /* 0x000fc600078e00ff */
[----:B------:R-:W-:-:S04]  /*07a0*/  ISETP.NE.U32.AND P0, PT, R18, 0x1, PT ;  /* 0x000000011200780c */ /* 0x000fc80003f05070 */
[----:B------:R-:W-:-:S09]  /*07b0*/  SEL R6, R6, 0xffff, P0 ;  /* 0x0000ffff06067807 */ /* 0x000fd20000000000 */
.L_x_52083:
[----:B------:R-:W-:Y:S05]  /*07c0*/  BSYNC.RECONVERGENT B1 ;  /* 0x0000000000017941 */ /* 0x000fea0003800200 */
.L_x_52082:
        /* <DEDUP_REMOVED lines=23> */
.L_x_52093:
        /* <DEDUP_REMOVED lines=14> */
.L_x_52092:
[----:B------:R-:W-:Y:S05]  /*0a20*/  BSYNC.RECONVERGENT B2 ;  /* 0x0000000000027941 */ /* 0x000fea0003800200 */
.L_x_52091:
[----:B------:R-:W-:Y:S05]  /*0a30*/  BRA `(.L_x_52089) ;  /* 0x0000000000107947 */ /* 0x000fea0003800000 */
.L_x_52090:
[----:B------:R-:W-:Y:S01]  /*0a40*/  LOP3.LUT R20, R20, 0x1, RZ, 0xc0, !PT ;  /* 0x0000000114147812 */ /* 0x000fe200078ec0ff */
[----:B------:R-:W-:-:S03]  /*0a50*/  IMAD.MOV.U32 R5, RZ, RZ, 0x1 ;  /* 0x00000001ff057424 */ /* 0x000fc600078e00ff */
[----:B------:R-:W-:-:S04]  /*0a60*/  ISETP.NE.U32.AND P0, PT, R20, 0x1, PT ;  /* 0x000000011400780c */ /* 0x000fc80003f05070 */
[----:B------:R-:W-:-:S09]  /*0a70*/  SEL R5, R5, 0xffff, P0 ;  /* 0x0000ffff05057807 */ /* 0x000fd20000000000 */
.L_x_52089:
[----:B------:R-:W-:Y:S05]  /*0a80*/  BSYNC.RECONVERGENT B1 ;  /* 0x0000000000017941 */ /* 0x000fea0003800200 */
.L_x_52088:
        /* <DEDUP_REMOVED lines=23> */
.L_x_52099:
        /* <DEDUP_REMOVED lines=14> */
.L_x_52098:
[----:B------:R-:W-:Y:S05]  /*0ce0*/  BSYNC.RECONVERGENT B2 ;  /* 0x0000000000027941 */ /* 0x000fea0003800200 */
.L_x_52097:
[----:B------:R-:W-:Y:S05]  /*0cf0*/  BRA `(.L_x_52095) ;  /* 0x0000000000107947 */ /* 0x000fea0003800000 */
.L_x_52096:
[----:B------:R-:W-:Y:S01]  /*0d00*/  LOP3.LUT R22, R22, 0x1, RZ, 0xc0, !PT ;  /* 0x0000000116167812 */ /* 0x000fe200078ec0ff */
[----:B------:R-:W-:-:S03]  /*0d10*/  IMAD.MOV.U32 R4, RZ, RZ, 0x1 ;  /* 0x00000001ff047424 */ /* 0x000fc600078e00ff */
[----:B------:R-:W-:-:S04]  /*0d20*/  ISETP.NE.U32.AND P0, PT, R22, 0x1, PT ;  /* 0x000000011600780c */ /* 0x000fc80003f05070 */
[----:B------:R-:W-:-:S09]  /*0d30*/  SEL R4, R4, 0xffff, P0 ;  /* 0x0000ffff04047807 */ /* 0x000fd20000000000 */
.L_x_52095:
[----:B------:R-:W-:Y:S05]  /*0d40*/  BSYNC.RECONVERGENT B1 ;  /* 0x0000000000017941 */ /* 0x000fea0003800200 */
.L_x_52094:
        /* <DEDUP_REMOVED lines=23> */
.L_x_52105:
        /* <DEDUP_REMOVED lines=14> */
.L_x_52104:
[----:B------:R-:W-:Y:S05]  /*0fa0*/  BSYNC.RECONVERGENT B2 ;  /* 0x0000000000027941 */ /* 0x000fea0003800200 */
.L_x_52103:
[----:B------:R-:W-:Y:S05]  /*0fb0*/  BRA `(.L_x_52101) ;  /* 0x0000000000107947 */ /* 0x000fea0003800000 */
.L_x_52102:
[----:B------:R-:W-:Y:S01]  /*0fc0*/  LOP3.LUT R24, R24, 0x1, RZ, 0xc0, !PT ;  /* 0x0000000118187812 */ /* 0x000fe200078ec0ff */
[----:B------:R-:W-:-:S03]  /*0fd0*/  IMAD.MOV.U32 R2, RZ, RZ, 0x1 ;  /* 0x00000001ff027424 */ /* 0x000fc600078e00ff */
[----:B------:R-:W-:-:S04]  /*0fe0*/  ISETP.NE.U32.AND P0, PT, R24, 0x1, PT ;  /* 0x000000011800780c */ /* 0x000fc80003f05070 */
[----:B------:R-:W-:-:S09]  /*0ff0*/  SEL R2, R2, 0xffff, P0 ;  /* 0x0000ffff02027807 */ /* 0x000fd20000000000 */
.L_x_52101:
[----:B------:R-:W-:Y:S05]  /*1000*/  BSYNC.RECONVERGENT B1 ;  /* 0x0000000000017941 */ /* 0x000fea0003800200 */
.L_x_52100:
        /* <DEDUP_REMOVED lines=23> */
.L_x_52111:
        /* <DEDUP_REMOVED lines=14> */
.L_x_52110:
[----:B------:R-:W-:Y:S05]  /*1260*/  BSYNC.RECONVERGENT B2 ;  /* 0x0000000000027941 */ /* 0x000fea0003800200 */
.L_x_52109:
[----:B------:R-:W-:Y:S05]  /*1270*/  BRA `(.L_x_52107) ;  /* 0x0000000000107947 */ /* 0x000fea0003800000 */
.L_x_52108:
[----:B------:R-:W-:Y:S01]  /*1280*/  LOP3.LUT R23, R23, 0x1, RZ, 0xc0, !PT ;  /* 0x0000000117177812 */ /* 0x000fe200078ec0ff */
[----:B------:R-:W-:-:S03]  /*1290*/  IMAD.MOV.U32 R3, RZ, RZ, 0x1 ;  /* 0x00000001ff037424 */ /* 0x000fc600078e00ff */
[----:B------:R-:W-:-:S04]  /*12a0*/  ISETP.NE.U32.AND P0, PT, R23, 0x1, PT ;  /* 0x000000011700780c */ /* 0x000fc80003f05070 */
[----:B------:R-:W-:-:S09]  /*12b0*/  SEL R3, R3, 0xffff, P0 ;  /* 0x0000ffff03037807 */ /* 0x000fd20000000000 */
.L_x_52107:
[----:B------:R-:W-:Y:S05]  /*12c0*/  BSYNC.RECONVERGENT B1 ;  /* 0x0000000000017941 */ /* 0x000fea0003800200 */
.L_x_52106:
        /* <DEDUP_REMOVED lines=23> */
.L_x_52117:
        /* <DEDUP_REMOVED lines=15> */
.L_x_52116:
[----:B------:R-:W-:Y:S05]  /*1530*/  BSYNC.RECONVERGENT B2 ;  /* 0x0000000000027941 */ /* 0x000fea0003800200 */
.L_x_52115:
[----:B------:R-:W-:Y:S05]  /*1540*/  BRA `(.L_x_52113) ;  /* 0x0000000000147947 */ /* 0x000fea0003800000 */
.L_x_52114:
[----:B------:R-:W-:Y:S01]  /*1550*/  LOP3.LUT R21, R21, 0x1, RZ, 0xc0, !PT ;  /* 0x0000000115157812 */ /* 0x000fe200078ec0ff */
[----:B------:R-:W-:-:S03]  /*1560*/  IMAD.MOV.U32 R7, RZ, RZ, 0x1 ;  /* 0x00000001ff077424 */ /* 0x000fc600078e00ff */
[----:B------:R-:W-:-:S04]  /*1570*/  ISETP.NE.U32.AND P0, PT, R21, 0x1, PT ;  /* 0x000000011500780c */ /* 0x000fc80003f05070 */
[----:B------:R-:W-:-:S04]  /*1580*/  SEL R7, R7, 0xffff, P0 ;  /* 0x0000ffff07077807 */ /* 0x000fc80000000000 */
[----:B------:R-:W-:-:S07]  /*1590*/  PRMT R25, R7, 0x7610, R25 ;  /* 0x0000761007197816 */ /* 0x000fce0000000019 */
.L_x_52113:
[----:B------:R-:W-:Y:S05]  /*15a0*/  BSYNC.RECONVERGENT B1 ;  /* 0x0000000000017941 */ /* 0x000fea0003800200 */
.L_x_52112:
        /* <DEDUP_REMOVED lines=23> */
.L_x_52123:
        /* <DEDUP_REMOVED lines=15> */
.L_x_52122:
[----:B------:R-:W-:Y:S05]  /*1810*/  BSYNC.RECONVERGENT B2 ;  /* 0x0000000000027941 */ /* 0x000fea0003800200 */
.L_x_52121:
[----:B------:R-:W-:Y:S05]  /*1820*/  BRA `(.L_x_52119) ;  /* 0x0000000000147947 */ /* 0x000fea0003800000 */
.L_x_52120:
[----:B------:R-:W-:Y:S01]  /*1830*/  LOP3.LUT R14, R14, 0x1, RZ, 0xc0, !PT ;  /* 0x000000010e0e7812 */ /* 0x000fe200078ec0ff */
[----:B------:R-:W-:-:S03]  /*1840*/  IMAD.MOV.U32 R7, RZ, RZ, 0x1 ;  /* 0x00000001ff077424 */ /* 0x000fc600078e00ff */
[----:B------:R-:W-:-:S04]  /*1850*/  ISETP.NE.U32.AND P0, PT, R14, 0x1, PT ;  /* 0x000000010e00780c */ /* 0x000fc80003f05070 */
[----:B------:R-:W-:-:S04]  /*1860*/  SEL R7, R7, 0xffff, P0 ;  /* 0x0000ffff07077807 */ /* 0x000fc80000000000 */
[----:B------:R-:W-:-:S07]  /*1870*/  PRMT R15, R7, 0x7610, R15 ;  /* 0x00007610070f7816 */ /* 0x000fce000000000f */
.L_x_52119:
[----:B------:R-:W-:Y:S05]  /*1880*/  BSYNC.RECONVERGENT B1 ;  /* 0x0000000000017941 */ /* 0x000fea0003800200 */
.L_x_52118:
        /* <DEDUP_REMOVED lines=22> */
.L_x_52127:
        /* <DEDUP_REMOVED lines=15> */
.L_x_52126:
[----:B------:R-:W-:Y:S05]  /*1ae0*/  BSYNC.RECONVERGENT B1 ;  /* 0x0000000000017941 */ /* 0x000fea0003800200 */
.L_x_52125:
[----:B------:R-:W-:Y:S05]  /*1af0*/  BRA `(.L_x_52080) ;  /* 0x0000000c00687947 */ /* 0x000fea0003800000 */
.L_x_52124:
[----:B------:R-:W-:Y:S01]  /*1b00*/  LOP3.LUT R12, R12, 0x1, RZ, 0xc0, !PT ;  /* 0x000000010c0c7812 */ /* 0x000fe200078ec0ff */
[----:B------:R-:W-:-:S03]  /*1b10*/  IMAD.MOV.U32 R7, RZ, RZ, 0x1 ;  /* 0x00000001ff077424 */ /* 0x000fc600078e00ff */
[----:B------:R-:W-:-:S04]  /*1b20*/  ISETP.NE.U32.AND P0, PT, R12, 0x1, PT ;  /* 0x000000010c00780c */ /* 0x000fc80003f05070 */
[----:B------:R-:W-:-:S04]  /*1b30*/  SEL R7, R7, 0xffff, P0 ;  /* 0x0000ffff07077807 */ /* 0x000fc80000000000 */
[----:B------:R-:W-:Y:S01]  /*1b40*/  PRMT R13, R7, 0x7610, R13 ;  /* 0x00007610070d7816 */ /* 0x000fe2000000000d */
[----:B------:R-:W-:Y:S06]  /*1b50*/  BRA `(.L_x_52080) ;  /* 0x0000000c00507947 */ /* 0x000fec0003800000 */
.L_x_52081:
        /* <DEDUP_REMOVED lines=12> */
.L_x_52130:
        /* <DEDUP_REMOVED lines=12> */
.L_x_52129:
[----:B------:R-:W-:Y:S05]  /*1ce0*/  BSYNC.RECONVERGENT B1 ;  /* 0x0000000000017941 */ /* 0x000fea0003800200 */
.L_x_52128:
        /* <DEDUP_REMOVED lines=13> */
.L_x_52133:
        /* <DEDUP_REMOVED lines=14> */
.L_x_52132:
[----:B------:R-:W-:Y:S05]  /*1ea0*/  BSYNC.RECONVERGENT B1 ;  /* 0x0000000000017941 */ /* 0x000fea0003800200 */
.L_x_52131:
        /* <DEDUP_REMOVED lines=13> */
.L_x_52136:
        /* <DEDUP_REMOVED lines=12> */
.L_x_52135:
[----:B------:R-:W-:Y:S05]  /*2040*/  BSYNC.RECONVERGENT B1 ;  /* 0x0000000000017941 */ /* 0x000fea0003800200 */
.L_x_52134:
        /* <DEDUP_REMOVED lines=13> */
.L_x_52139:
        /* <DEDUP_REMOVED lines=12> */
.L_x_52138:
[----:B------:R-:W-:Y:S05]  /*21e0*/  BSYNC.RECONVERGENT B1 ;  /* 0x0000000000017941 */ /* 0x000fea0003800200 */
.L_x_52137:
        /* <DEDUP_REMOVED lines=13> */
.L_x_52142:
        /* <DEDUP_REMOVED lines=14> */
.L_x_52141:
[----:B------:R-:W-:Y:S05]  /*23a0*/  BSYNC.RECONVERGENT B1 ;  /* 0x0000000000017941 */ /* 0x000fea0003800200 */
.L_x_52140:
        /* <DEDUP_REMOVED lines=13> */
.L_x_52145:
        /* <DEDUP_REMOVED lines=14> */
.L_x_52144:
[----:B------:R-:W-:Y:S05]  /*2560*/  BSYNC.RECONVERGENT B1 ;  /* 0x0000000000017941 */ /* 0x000fea0003800200 */
.L_x_52143:
        /* <DEDUP_REMOVED lines=13> */
.L_x_52148:
        /* <DEDUP_REMOVED lines=14> */
.L_x_52147:
[----:B------:R-:W-:Y:S05]  /*2720*/  BSYNC.RECONVERGENT B1 ;  /* 0x0000000000017941 */ /* 0x000fea0003800200 */
.L_x_52146:
        /* <DEDUP_REMOVED lines=11> */
.L_x_52149:
        /* <DEDUP_REMOVED lines=12> */
.L_x_52080:
[----:B------:R-:W-:Y:S05]  /*28a0*/  BSYNC.RECONVERGENT B0 ;  /* 0x0000000000007941 */ /* 0x000fea0003800200 */
.L_x_52079:
        /* <DEDUP_REMOVED lines=16> */
.L_x_52152:
[----:B------:R-:W-:-:S13]  /*29b0*/  ISETP.GE.U32.AND P0, PT, R19, R16, PT ;  /* 0x000000101300720c */ /* 0x000fda0003f06070 */
[----:B------:R-:W-:Y:S05]  /*29c0*/  @P0 BRA `(.L_x_52154) ;  /* 0x0000000000300947 */ /* 0x000fea0003800000 */
[----:B0-----:R-:W0:Y:S01]  /*29d0*/  LDC.64 R6, c[0x0][0x398] ;  /* 0x0000e600ff067b82 */ /* 0x001e220000000a00 */
[----:B------:R-:W-:Y:S02]  /*29e0*/  IMAD.IADD R5, R0, 0x1, R19 ;  /* 0x0000000100057824 */ /* 0x000fe400078e0213 */
[----:B------:R-:W-:Y:S02]  /*29f0*/  VIADD R19, R19, 0x80 ;  /* 0x0000008013137836 */ /* 0x000fe40000000000 */
[----:B0-----:R-:W-:-:S05]  /*2a00*/  IMAD.WIDE.U32 R6, R5, 0x2, R6 ;  /* 0x0000000205067825 */ /* 0x001fca00078e0006 */
[----:B------:R1:W-:Y:S02]  /*2a10*/  STG.E.U16 desc[UR6][R6.64], R4 ;  /* 0x0000000406007986 */ /* 0x0003e4000c101506 */
.L_x_52153:
[----:B------:R-:W-:-:S13]  /*2a20*/  ISETP.GE.U32.AND P0, PT, R19, R16, PT ;  /* 0x000000101300720c */ /* 0x000fda0003f06070 */
[----:B------:R-:W-:Y:S05]  /*2a30*/  @P0 BRA `(.L_x_52155) ;  /* 0x0000000000300947 */ /* 0x000fea0003800000 */
[----:B-1----:R-:W1:Y:S01]  /*2a40*/  LDC.64 R4, c[0x0][0x398] ;  /* 0x0000e600ff047b82 */ /* 0x002e620000000a00 */
[----:B------:R-:W-:Y:S02]  /*2a50*/  IMAD.IADD R7, R0, 0x1, R19 ;  /* 0x0000000100077824 */ /* 0x000fe400078e0213 */
[----:B------:R-:W-:Y:S02]  /*2a60*/  VIADD R19, R19, 0x80 ;  /* 0x0000008013137836 */ /* 0x000fe40000000000 */
[----:B-1----:R-:W-:-:S05]  /*2a70*/  IMAD.WIDE.U32 R4, R7, 0x2, R4 ;  /* 0x0000000207047825 */ /* 0x002fca00078e0004 */
[----:B------:R1:W-:Y:S02]  /*2a80*/  STG.E.U16 desc[UR6][R4.64], R2 ;  /* 0x0000000204007986 */ /* 0x0003e4000c101506 */
.L_x_52154:
[----:B------:R-:W-:-:S13]  /*2a90*/  ISETP.GE.U32.AND P0, PT, R19, R16, PT ;  /* 0x000000101300720c */ /* 0x000fda0003f06070 */
[----:B------:R-:W-:Y:S05]  /*2aa0*/  @P0 BRA `(.L_x_52156) ;  /* 0x0000000000340947 */ /* 0x000fea0003800000 */
[----:B01----:R-:W0:Y:S01]  /*2ab0*/  LDC.64 R4, c[0x0][0x398] ;  /* 0x0000e600ff047b82 */ /* 0x003e220000000a00 */
[----:B------:R-:W-:Y:S02]  /*2ac0*/  IMAD.IADD R7, R0, 0x1, R19 ;  /* 0x0000000100077824 */ /* 0x000fe400078e0213 */
[----:B------:R-:W-:Y:S02]  /*2ad0*/  VIADD R19, R19, 0x80 ;  /* 0x0000008013137836 */ /* 0x000fe40000000000 */
[----:B0-----:R-:W-:-:S05]  /*2ae0*/  IMAD.WIDE.U32 R4, R7, 0x2, R4 ;  /* 0x0000000207047825 */ /* 0x001fca00078e0004 */
[----:B------:R2:W-:Y:S02]  /*2af0*/  STG.E.U16 desc[UR6][R4.64], R3 ;  /* 0x0000000304007986 */ /* 0x0005e4000c101506 */
.L_x_52155:
        /* <DEDUP_REMOVED lines=8> */
.L_x_52156:
[----:B------:R-:W-:Y:S05]  /*2b80*/  BSYNC.RELIABLE B1 ;  /* 0x0000000000017941 */ /* 0x000fea0003800100 */
.L_x_52151:
[----:B------:R-:W-:-:S13]  /*2b90*/  ISETP.GE.U32.AND P0, PT, R19, R16, PT ;  /* 0x000000101300720c */ /* 0x000fda0003f06070 */
[----:B-12---:R-:W1:Y:S01]  /*2ba0*/  @!P0 LDC.64 R2, c[0x0][0x398] ;  /* 0x0000e600ff028b82 */ /* 0x006e620000000a00 */
[----:B0-----:R-:W-:Y:S02]  /*2bb0*/  @!P0 IMAD.IADD R5, R0, 0x1, R19 ;  /* 0x0000000100058824 */ /* 0x001fe400078e0213 */
[----:B------:R-:W-:Y:S02]  /*2bc0*/  @!P0 VIADD R19, R19, 0x80 ;  /* 0x0000008013138836 */ /* 0x000fe40000000000 */
[----:B-1----:R-:W-:-:S05]  /*2bd0*/  @!P0 IMAD.WIDE.U32 R2, R5, 0x2, R2 ;  /* 0x0000000205028825 */ /* 0x002fca00078e0002 */
[----:B------:R3:W-:Y:S02]  /*2be0*/  @!P0 STG.E.U16 desc[UR6][R2.64], R15 ;  /* 0x0000000f02008986 */ /* 0x0007e4000c101506 */
.L_x_52157:
[----:B------:R-:W-:Y:S05]  /*2bf0*/  BSYNC.RECONVERGENT B0 ;  /* 0x0000000000007941 */ /* 0x000fea0003800200 */
.L_x_52150:
        /* <DEDUP_REMOVED lines=8> */
.L_x_52078:
        /* <DEDUP_REMOVED lines=17> */
[----:B------:R-:W2:Y:S04]  /*2d90*/  LDG.E.64 R10, desc[UR6][R14.64] ;  /* 0x000000060e0a7981 */ /* 0x000ea8000c1e1b00 */
[----:B------:R-:W3:Y:S01]  /*2da0*/  LDG.E.64 R6, desc[UR6][R14.64+0x400] ;  /* 0x000400060e067981 */ /* 0x000ee2000c1e1b00 */
[----:B------:R-:W-:Y:S01]  /*2db0*/  UISETP.NE.AND UP0, UPT, UR4, -0x1, UPT ;  /* 0xffffffff0400788c */ /* 0x000fe2000bf05270 */
[C---:B--2---:R-:W-:Y:S02]  /*2dc0*/  PRMT R4, R10.reuse, 0x7610, R4 ;  /* 0x000076100a047816 */ /* 0x044fe40000000004 */
[----:B------:R-:W-:Y:S02]  /*2dd0*/  PRMT R9, R10, 0x7632, R9 ;  /* 0x000076320a097816 */ /* 0x000fe40000000009 */
[----:B------:R-:W-:-:S02]  /*2de0*/  PRMT R12, R11, 0x7610, R12 ;  /* 0x000076100b0c7816 */ /* 0x000fc4000000000c */
[C---:B---3--:R-:W-:Y:S02]  /*2df0*/  PRMT R10, R6.reuse, 0x7610, R10 ;  /* 0x00007610060a7816 */ /* 0x048fe4000000000a */
[----:B------:R-:W-:Y:S02]  /*2e00*/  PRMT R8, R6, 0x7632, R8 ;  /* 0x0000763206087816 */ /* 0x000fe40000000008 */
[----:B------:R-:W-:Y:S02]  /*2e10*/  PRMT R11, R11, 0x7632, R11 ;  /* 0x000076320b0b7816 */ /* 0x000fe4000000000b */
[C---:B------:R-:W-:Y:S02]  /*2e20*/  PRMT R6, R7.reuse, 0x7610, R6 ;  /* 0x0000761007067816 */ /* 0x040fe40000000006 */
        /* <DEDUP_REMOVED lines=22> */
.L_x_52165:
        /* <DEDUP_REMOVED lines=14> */
.L_x_52164:
[----:B------:R-:W-:Y:S05]  /*3070*/  BSYNC.RECONVERGENT B2 ;  /* 0x0000000000027941 */ /* 0x000fea0003800200 */
.L_x_52163:
[----:B------:R-:W-:Y:S05]  /*3080*/  BRA `(.L_x_52166) ;  /* 0x00000000000c7947 */ /* 0x000fea0003800000 */
.L_x_52162:
[----:B------:R-:W-:-:S04]  /*3090*/  LOP3.LUT R4, R4, 0x1, RZ, 0xc0, !PT ;  /* 0x0000000104047812 */ /* 0x000fc800078ec0ff */
[----:B------:R-:W-:-:S04]  /*30a0*/  ISETP.NE.U32.AND P0, PT, R4, 0x1, PT ;  /* 0x000000010400780c */ /* 0x000fc80003f05070 */
[----:B------:R-:W-:-:S09]  /*30b0*/  SEL R3, R7, 0xffff, P0 ;  /* 0x0000ffff07037807 */ /* 0x000fd20000000000 */
.L_x_52166:
[----:B------:R-:W-:Y:S05]  /*30c0*/  BSYNC.RECONVERGENT B1 ;  /* 0x0000000000017941 */ /* 0x000fea0003800200 */
.L_x_52161:
        /* <DEDUP_REMOVED lines=19> */
.L_x_52171:
        /* <DEDUP_REMOVED lines=14> */
.L_x_52170:
[----:B------:R-:W-:Y:S05]  /*32e0*/  BSYNC.RECONVERGENT B2 ;  /* 0x0000000000027941 */ /* 0x000fea0003800200 */
.L_x_52169:
[----:B------:R-:W-:Y:S05]  /*32f0*/  BRA `(.L_x_52172) ;  /* 0x00000000000c7947 */ /* 0x000fea0003800000 */
.L_x_52168:
[----:B------:R-:W-:-:S04]  /*3300*/  LOP3.LUT R9, R9, 0x1, RZ, 0xc0, !PT ;  /* 0x0000000109097812 */ /* 0x000fc800078ec0ff */
[----:B------:R-:W-:-:S04]  /*3310*/  ISETP.NE.U32.AND P0, PT, R9, 0x1, PT ;  /* 0x000000010900780c */ /* 0x000fc80003f05070 */
[----:B------:R-:W-:-:S09]  /*3320*/  SEL R4, R7, 0xffff, P0 ;  /* 0x0000ffff07047807 */ /* 0x000fd20000000000 */
.L_x_52172:
[----:B------:R-:W-:Y:S05]  /*3330*/  BSYNC.RECONVERGENT B1 ;  /* 0x0000000000017941 */ /* 0x000fea0003800200 */
.L_x_52167:
        /* <DEDUP_REMOVED lines=19> */
.L_x_52177:
        /* <DEDUP_REMOVED lines=14> */
.L_x_52176:
[----:B------:R-:W-:Y:S05]  /*3550*/  BSYNC.RECONVERGENT B2 ;  /* 0x0000000000027941 */ /* 0x000fea0003800200 */
.L_x_52175:
[----:B------:R-:W-:Y:S05]  /*3560*/  BRA `(.L_x_52178) ;  /* 0x00000000000c7947 */ /* 0x000fea0003800000 */
.L_x_52174:
[----:B------:R-:W-:-:S04]  /*3570*/  LOP3.LUT R12, R12, 0x1, RZ, 0xc0, !PT ;  /* 0x000000010c0c7812 */ /* 0x000fc800078ec0ff */
[----:B------:R-:W-:-:S04]  /*3580*/  ISETP.NE.U32.AND P0, PT, R12, 0x1, PT ;  /* 0x000000010c00780c */ /* 0x000fc80003f05070 */
[----:B------:R-:W-:-:S09]  /*3590*/  SEL R9, R7, 0xffff, P0 ;  /* 0x0000ffff07097807 */ /* 0x000fd20000000000 */
.L_x_52178:
[----:B------:R-:W-:Y:S05]  /*35a0*/  BSYNC.RECONVERGENT B1 ;  /* 0x0000000000017941 */ /* 0x000fea0003800200 */
.L_x_52173:
        /* <DEDUP_REMOVED lines=19> */
.L_x_52183:
        /* <DEDUP_REMOVED lines=16> */
.L_x_52182:
[----:B------:R-:W-:Y:S05]  /*37e0*/  BSYNC.RECONVERGENT B2 ;  /* 0x0000000000027941 */ /* 0x000fea0003800200 */
.L_x_52181:
[----:B------:R-:W-:Y:S05]  /*37f0*/  BRA `(.L_x_52184) ;  /* 0x00000000000c7947 */ /* 0x000fea0003800000 */
.L_x_52180:
[----:B------:R-:W-:-:S04]  /*3800*/  LOP3.LUT R11, R11, 0x1, RZ, 0xc0, !PT ;  /* 0x000000010b0b7812 */ /* 0x000fc800078ec0ff */
[----:B------:R-:W-:-:S04]  /*3810*/  ISETP.NE.U32.AND P0, PT, R11, 0x1, PT ;  /* 0x000000010b00780c */ /* 0x000fc80003f05070 */
[----:B------:R-:W-:-:S09]  /*3820*/  SEL R12, R7, 0xffff, P0 ;  /* 0x0000ffff070c7807 */ /* 0x000fd20000000000 */
.L_x_52184:
[----:B------:R-:W-:Y:S05]  /*3830*/  BSYNC.RECONVERGENT B1 ;  /* 0x0000000000017941 */ /* 0x000fea0003800200 */
.L_x_52179:
        /* <DEDUP_REMOVED lines=19> */
.L_x_52189:
        /* <DEDUP_REMOVED lines=16> */
.L_x_52188:
[----:B------:R-:W-:Y:S05]  /*3a70*/  BSYNC.RECONVERGENT B2 ;  /* 0x0000000000027941 */ /* 0x000fea0003800200 */
.L_x_52187:
[----:B------:R-:W-:Y:S05]  /*3a80*/  BRA `(.L_x_52190) ;  /* 0x00000000000c7947 */ /* 0x000fea0003800000 */
.L_x_52186:
[----:B------:R-:W-:-:S04]  /*3a90*/  LOP3.LUT R10, R10, 0x1, RZ, 0xc0, !PT ;  /* 0x000000010a0a7812 */ /* 0x000fc800078ec0ff */
[----:B------:R-:W-:-:S04]  /*3aa0*/  ISETP.NE.U32.AND P0, PT, R10, 0x1, PT ;  /* 0x000000010a00780c */ /* 0x000fc80003f05070 */
[----:B------:R-:W-:-:S09]  /*3ab0*/  SEL R11, R7, 0xffff, P0 ;  /* 0x0000ffff070b7807 */ /* 0x000fd20000000000 */
.L_x_52190:
[----:B------:R-:W-:Y:S05]  /*3ac0*/  BSYNC.RECONVERGENT B1 ;  /* 0x0000000000017941 */ /* 0x000fea0003800200 */
.L_x_52185:
        /* <DEDUP_REMOVED lines=19> */
.L_x_52195:
        /* <DEDUP_REMOVED lines=17> */
.L_x_52194:
[----:B------:R-:W-:Y:S05]  /*3d10*/  BSYNC.RECONVERGENT B2 ;  /* 0x0000000000027941 */ /* 0x000fea0003800200 */
.L_x_52193:
[----:B------:R-:W-:Y:S05]  /*3d20*/  BRA `(.L_x_52196) ;  /* 0x00000000000c7947 */ /* 0x000fea0003800000 */
.L_x_52192:
[----:B------:R-:W-:-:S04]  /*3d30*/  LOP3.LUT R8, R8, 0x1, RZ, 0xc0, !PT ;  /* 0x0000000108087812 */ /* 0x000fc800078ec0ff */
[----:B------:R-:W-:-:S04]  /*3d40*/  ISETP.NE.U32.AND P0, PT, R8, 0x1, PT ;  /* 0x000000010800780c */ /* 0x000fc80003f05070 */
[----:B------:R-:W-:-:S09]  /*3d50*/  SEL R10, R7, 0xffff, P0 ;  /* 0x0000ffff070a7807 */ /* 0x000fd20000000000 */
.L_x_52196:
[----:B------:R-:W-:Y:S05]  /*3d60*/  BSYNC.RECONVERGENT B1 ;  /* 0x0000000000017941 */ /* 0x000fea0003800200 */
.L_x_52191:
        /* <DEDUP_REMOVED lines=19> */
.L_x_52201:
        /* <DEDUP_REMOVED lines=17> */
.L_x_52200:
[----:B------:R-:W-:Y:S05]  /*3fb0*/  BSYNC.RECONVERGENT B2 ;  /* 0x0000000000027941 */ /* 0x000fea0003800200 */
.L_x_52199:
[----:B------:R-:W-:Y:S05]  /*3fc0*/  BRA `(.L_x_52202) ;  /* 0x00000000000c7947 */ /* 0x000fea0003800000 */
.L_x_52198:
[----:B------:R-:W-:-:S04]  /*3fd0*/  LOP3.LUT R6, R6, 0x1, RZ, 0xc0, !PT ;  /* 0x0000000106067812 */ /* 0x000fc800078ec0ff */
[----:B------:R-:W-:-:S04]  /*3fe0*/  ISETP.NE.U32.AND P0, PT, R6, 0x1, PT ;  /* 0x000000010600780c */ /* 0x000fc80003f05070 */
[----:B------:R-:W-:-:S09]  /*3ff0*/  SEL R8, R7, 0xffff, P0 ;  /* 0x0000ffff07087807 */ /* 0x000fd20000000000 */
.L_x_52202:
[----:B------:R-:W-:Y:S05]  /*4000*/  BSYNC.RECONVERGENT B1 ;  /* 0x0000000000017941 */ /* 0x000fea0003800200 */
.L_x_52197:
        /* <DEDUP_REMOVED lines=18> */
.L_x_52206:
[C---:B------:R-:W-:Y:S02]  /*4130*/  LOP3.LUT R6, R7.reuse, 0x1, RZ, 0xc0, !PT ;  /* 0x0000000107067812 */ /* 0x040fe400078ec0ff */
[----:B------:R-:W-:Y:S02]  /*4140*/  LOP3.LUT R7, R7, 0xffff, RZ, 0xc0, !PT ;  /* 0x0000ffff07077812 */ /* 0x000fe400078ec0ff */
[----:B------:R-:W-:Y:S02]  /*4150*/  ISETP.NE.U32.AND P0, PT, R6, 0x1, PT ;  /* 0x000000010600780c */ /* 0x000fe40003f05070 */
[----:B------:R-:W-:Y:S02]  /*4160*/  PRMT R13, R13, 0x9910, RZ ;  /* 0x000099100d0d7816 */ /* 0x000fe400000000ff */
[C---:B------:R-:W-:Y:S02]  /*4170*/  SEL R6, R5.reuse, 0x1, !P0 ;  /* 0x0000000105067807 */ /* 0x040fe40004000000 */
[----:B------:R-:W-:Y:S01]  /*4180*/  PRMT R14, R5, 0x9910, RZ ;  /* 0x00009910050e7816 */ /* 0x000fe200000000ff */
[----:B------:R-:W-:Y:S01]  /*4190*/  IMAD.MOV.U32 R5, RZ, RZ, R13 ;  /* 0x000000ffff057224 */ /* 0x000fe200078e000d */
[----:B------:R-:W-:-:S02]  /*41a0*/  ISETP.GE.U32.AND P0, PT, R7, 0x2, PT ;  /* 0x000000020700780c */ /* 0x000fc40003f06070 */
[----:B------:R-:W-:Y:S01]  /*41b0*/  PRMT R6, R6, 0x9910, RZ ;  /* 0x0000991006067816 */ /* 0x000fe200000000ff */
[----:B------:R-:W-:Y:S01]  /*41c0*/  IMAD.MOV.U32 R13, RZ, RZ, R14 ;  /* 0x000000ffff0d7224 */ /* 0x000fe200078e000e */
[----:B------:R-:W-:-:S03]  /*41d0*/  SHF.R.U32.HI R7, RZ, 0x1, R7 ;  /* 0x00000001ff077819 */ /* 0x000fc60000011607 */
[----:B------:R-:W-:Y:S02]  /*41e0*/  IMAD R13, R13, R13, RZ ;  /* 0x0000000d0d0d7224 */ /* 0x000fe400078e02ff */
[----:B------:R-:W-:-:S03]  /*41f0*/  IMAD R6, R5, R6, RZ ;  /* 0x0000000605067224 */ /* 0x000fc600078e02ff */
[----:B------:R-:W-:Y:S02]  /*4200*/  PRMT R5, R13, 0x7610, R5 ;  /* 0x000076100d057816 */ /* 0x000fe40000000005 */
[----:B------:R-:W-:Y:S01]  /*4210*/  PRMT R13, R6, 0x7610, R13 ;  /* 0x00007610060d7816 */ /* 0x000fe2000000000d */
[----:B------:R-:W-:Y:S06]  /*4220*/  @P0 BRA `(.L_x_52206) ;  /* 0xfffffffc00c00947 */ /* 0x000fec000383ffff */
.L_x_52205:
[----:B------:R-:W-:Y:S05]  /*4230*/  BSYNC.RECONVERGENT B1 ;  /* 0x0000000000017941 */ /* 0x000fea0003800200 */
.L_x_52204:
[----:B------:R-:W-:Y:S05]  /*4240*/  BRA `(.L_x_52159) ;  /* 0x0000000c00147947 */ /* 0x000fea0003800000 */
.L_x_52203:
[----:B------:R-:W-:-:S04]  /*4250*/  LOP3.LUT R5, R5, 0x1, RZ, 0xc0, !PT ;  /* 0x0000000105057812 */ /* 0x000fc800078ec0ff */
[----:B------:R-:W-:-:S04]  /*4260*/  ISETP.NE.U32.AND P0, PT, R5, 0x1, PT ;  /* 0x000000010500780c */ /* 0x000fc80003f05070 */
[----:B------:R-:W-:-:S04]  /*4270*/  SEL R7, R7, 0xffff, P0 ;  /* 0x0000ffff07077807 */ /* 0x000fc80000000000 */
[----:B------:R-:W-:Y:S01]  /*4280*/  PRMT R13, R7, 0x7610, R13 ;  /* 0x00007610070d7816 */ /* 0x000fe2000000000d */
[----:B------:R-:W-:Y:S06]  /*4290*/  BRA `(.L_x_52159) ;  /* 0x0000000c00007947 */ /* 0x000fec0003800000 */
.L_x_52160:
        /* <DEDUP_REMOVED lines=10> */
.L_x_52209:
        /* <DEDUP_REMOVED lines=12> */
.L_x_52208:
[----:B------:R-:W-:Y:S05]  /*4400*/  BSYNC.RECONVERGENT B1 ;  /* 0x0000000000017941 */ /* 0x000fea0003800200 */
.L_x_52207:
        /* <DEDUP_REMOVED lines=10> */
.L_x_52212:
        /* <DEDUP_REMOVED lines=14> */
.L_x_52211:
[----:B------:R-:W-:Y:S05]  /*4590*/  BSYNC.RECONVERGENT B1 ;  /* 0x0000000000017941 */ /* 0x000fea0003800200 */
.L_x_52210:
        /* <DEDUP_REMOVED lines=10> */
.L_x_52215:
        /* <DEDUP_REMOVED lines=12> */
.L_x_52214:
[----:B------:R-:W-:Y:S05]  /*4700*/  BSYNC.RECONVERGENT B1 ;  /* 0x0000000000017941 */ /* 0x000fea0003800200 */
.L_x_52213:
        /* <DEDUP_REMOVED lines=10> */
.L_x_52218:
        /* <DEDUP_REMOVED lines=14> */
.L_x_52217:
[----:B------:R-:W-:Y:S05]  /*4890*/  BSYNC.RECONVERGENT B1 ;  /* 0x0000000000017941 */ /* 0x000fea0003800200 */
.L_x_52216:
        /* <DEDUP_REMOVED lines=10> */
.L_x_52221:
        /* <DEDUP_REMOVED lines=12> */
.L_x_52220:
[----:B------:R-:W-:Y:S05]  /*4a00*/  BSYNC.RECONVERGENT B1 ;  /* 0x0000000000017941 */ /* 0x000fea0003800200 */
.L_x_52219:
        /* <DEDUP_REMOVED lines=10> */
.L_x_52224:
        /* <DEDUP_REMOVED lines=14> */
.L_x_52223:
[----:B------:R-:W-:Y:S05]  /*4b90*/  BSYNC.RECONVERGENT B1 ;  /* 0x0000000000017941 */ /* 0x000fea0003800200 */
.L_x_52222:
        /* <DEDUP_REMOVED lines=10> */
.L_x_52227:
        /* <DEDUP_REMOVED lines=14> */
.L_x_52226:
[----:B------:R-:W-:Y:S05]  /*4d20*/  BSYNC.RECONVERGENT B1 ;  /* 0x0000000000017941 */ /* 0x000fea0003800200 */
.L_x_52225:
        /* <DEDUP_REMOVED lines=8> */
.L_x_52228:
        /* <DEDUP_REMOVED lines=15> */
.L_x_52159:
[----:B------:R-:W-:Y:S05]  /*4ea0*/  BSYNC.RECONVERGENT B0 ;  /* 0x0000000000007941 */ /* 0x000fea0003800200 */
.L_x_52158:
[----:B------:R-:W0:Y:S01]  /*4eb0*/  LDC.64 R6, c[0x0][0x398] ;  /* 0x0000e600ff067b82 */ /* 0x000e220000000a00 */
[----:B------:R-:W-:Y:S02]  /*4ec0*/  PRMT R10, R11, 0x5410, R10 ;  /* 0x000054100b0a7816 */ /* 0x000fe4000000000a */
[----:B------:R-:W-:Y:S02]  /*4ed0*/  PRMT R4, R3, 0x5410, R4 ;  /* 0x0000541003047816 */ /* 0x000fe40000000004 */
[----:B------:R-:W-:Y:S02]  /*4ee0*/  PRMT R5, R9, 0x5410, R12 ;  /* 0x0000541009057816 */ /* 0x000fe4000000000c */
[----:B------:R-:W-:Y:S01]  /*4ef0*/  PRMT R11, R8, 0x5410, R13 ;  /* 0x00005410080b7816 */ /* 0x000fe2000000000d */
[----:B0-----:R-:W-:-:S04]  /*4f00*/  IMAD.WIDE.U32 R6, R0, 0x2, R6 ;  /* 0x0000000200067825 */ /* 0x001fc800078e0006 */
[----:B-1----:R-:W-:-:S05]  /*4f10*/  IMAD.WIDE.U32 R6, R2, 0x8, R6 ;  /* 0x0000000802067825 */ /* 0x002fca00078e0006 */
[----:B------:R-:W-:Y:S04]  /*4f20*/  STG.E.64 desc[UR6][R6.64], R4 ;  /* 0x0000000406007986 */ /* 0x000fe8000c101b06 */
[----:B------:R-:W-:Y:S01]  /*4f30*/  STG.E.64 desc[UR6][R6.64+0x400], R10 ;  /* 0x0004000a06007986 */ /* 0x000fe2000c101b06 */
[----:B------:R-:W-:Y:S05]  /*4f40*/  EXIT ;  /* 0x000000000000794d */ /* 0x000fea0003800000 */
.L_x_52229:
        /* <DEDUP_REMOVED lines=11> */
.L_x_61078:


//--------------------- .text._ZN2at6native29vectorized_elementwise_kernelILi8EZNS0_50_GLOBAL__N__2680c7bb_12_PowKernel_cu_7dd49032_317022pow_scalar_tensor_implIsEEvRNS_18TensorIteratorBaseET_EUlsE_St5arrayIPcLm2EEEEviT0_T1_ --------------------------
	.section	.text._ZN2at6native29vectorized_elementwise_kernelILi8EZNS0_50_GLOBAL__N__2680c7bb_12_PowKernel_cu_7dd49032_317022pow_scalar_tensor_implIsEEvRNS_18TensorIteratorBaseET_EUlsE_St5arrayIPcLm2EEEEviT0_T1_,"ax",@progbits
	.align	128
        .global         _ZN2at6native29vectorized_elementwise_kernelILi8EZNS0_50_GLOBAL__N__2680c7bb_12_PowKernel_cu_7dd49032_317022pow_scalar_tensor_implIsEEvRNS_18TensorIteratorBaseET_EUlsE_St5arrayIPcLm2EEEEviT0_T1_
        .type           _ZN2at6native29vectorized_elementwise_kernelILi8EZNS0_50_GLOBAL__N__2680c7bb_12_PowKernel_cu_7dd49032_317022pow_scalar_tensor_implIsEEvRNS_18TensorIteratorBaseET_EUlsE_St5arrayIPcLm2EEEEviT0_T1_,@function
        .size           _ZN2at6native29vectorized_elementwise_kernelILi8EZNS0_50_GLOBAL__N__2680c7bb_12_PowKernel_cu_7dd49032_317022pow_scalar_tensor_implIsEEvRNS_18TensorIteratorBaseET_EUlsE_St5arrayIPcLm2EEEEviT0_T1_,(.L_x_61079 - _ZN2at6native29vectorized_elementwise_kernelILi8EZNS0_50_GLOBAL__N__2680c7bb_12_PowKernel_cu_7dd49032_317022pow_scalar_tensor_implIsEEvRNS_18TensorIteratorBaseET_EUlsE_St5arrayIPcLm2EEEEviT0_T1_)
        .other          _ZN2at6native29vectorized_elementwise_kernelILi8EZNS0_50_GLOBAL__N__2680c7bb_12_PowKernel_cu_7dd49032_317022pow_scalar_tensor_implIsEEvRNS_18TensorIteratorBaseET_EUlsE_St5arrayIPcLm2EEEEviT0_T1_,@"STO_CUDA_ENTRY STV_DEFAULT"
_ZN2at6native29vectorized_elementwise_kernelILi8EZNS0_50_GLOBAL__N__2680c7bb_12_PowKernel_cu_7dd49032_317022pow_scalar_tensor_implIsEEvRNS_18TensorIteratorBaseET_EUlsE_St5arrayIPcLm2EEEEviT0_T1_:
.text._ZN2at6native29vectorized_elementwise_kernelILi8EZNS0_50_GLOBAL__N__2680c7bb_12_PowKernel_cu_7dd49032_317022pow_scalar_tensor_implIsEEvRNS_18TensorIteratorBaseET_EUlsE_St5arrayIPcLm2EEEEviT0_T1_:
[----:B------:R-:W-:Y:S01]  /*0000*/  LDC R1, c[0x0][0x37c] ;  /* 0x0000df00ff017b82 */ /* 0x000fe20000000800 */
[----:B------:R-:W-:Y:S05]  /*0010*/  EXIT ;  /* 0x000000000000794d */ /* 0x000fea0003800000 */
.L_x_52230:
        /* <DEDUP_REMOVED lines=14> */
.L_x_61079:


//--------------------- .text._ZN2at6native18elementwise_kernelILi128ELi4EZNS0_15gpu_kernel_implIZZZNS0_50_GLOBAL__N__2680c7bb_12_PowKernel_cu_7dd49032_317024pow_tensor_tensor_kernelERNS_18TensorIteratorBaseEENKUlvE_clEvENKUlvE2_clEvEUlllE_EEvS5_RKT_EUliE_EEviT1_ --------------------------
	.section	.text._ZN2at6native18elementwise_kernelILi128ELi4EZNS0_15gpu_kernel_implIZZZNS0_50_GLOBAL__N__2680c7bb_12_PowKernel_cu_7dd49032_317024pow_tensor_tensor_kernelERNS_18TensorIteratorBaseEENKUlvE_clEvENKUlvE2_clEvEUlllE_EEvS5_RKT_EUliE_EEviT1_,"ax",@progbits
	.align	128
        .global         _ZN2at6native18elementwise_kernelILi128ELi4EZNS0_15gpu_kernel_implIZZZNS0_50_GLOBAL__N__2680c7bb_12_PowKernel_cu_7dd49032_317024pow_tensor_tensor_kernelERNS_18TensorIteratorBaseEENKUlvE_clEvENKUlvE2_clEvEUlllE_EEvS5_RKT_EUliE_EEviT1_
        .type           _ZN2at6native18elementwise_kernelILi128ELi4EZNS0_15gpu_kernel_implIZZZNS0_50_GLOBAL__N__2680c7bb_12_PowKernel_cu_7dd49032_317024pow_tensor_tensor_kernelERNS_18TensorIteratorBaseEENKUlvE_clEvENKUlvE2_clEvEUlllE_EEvS5_RKT_EUliE_EEviT1_,@function
        .size           _ZN2at6native18elementwise_kernelILi128ELi4EZNS0_15gpu_kernel_implIZZZNS0_50_GLOBAL__N__2680c7bb_12_PowKernel_cu_7dd49032_317024pow_tensor_tensor_kernelERNS_18TensorIteratorBaseEENKUlvE_clEvENKUlvE2_clEvEUlllE_EEvS5_RKT_EUliE_EEviT1_,(.L_x_61080 - _ZN2at6native18elementwise_kernelILi128ELi4EZNS0_15gpu_kernel_implIZZZNS0_50_GLOBAL__N__2680c7bb_12_PowKernel_cu_7dd49032_317024pow_tensor_tensor_kernelERNS_18TensorIteratorBaseEENKUlvE_clEvENKUlvE2_clEvEUlllE_EEvS5_RKT_EUliE_EEviT1_)
        .other          _ZN2at6native18elementwise_kernelILi128ELi4EZNS0_15gpu_kernel_implIZZZNS0_50_GLOBAL__N__2680c7bb_12_PowKernel_cu_7dd49032_317024pow_tensor_tensor_kernelERNS_18TensorIteratorBaseEENKUlvE_clEvENKUlvE2_clEvEUlllE_EEvS5_RKT_EUliE_EEviT1_,@"STO_CUDA_ENTRY STV_DEFAULT"
_ZN2at6native18elementwise_kernelILi128ELi4EZNS0_15gpu_kernel_implIZZZNS0_50_GLOBAL__N__2680c7bb_12_PowKernel_cu_7dd49032_317024pow_tensor_tensor_kernelERNS_18TensorIteratorBaseEENKUlvE_clEvENKUlvE2_clEvEUlllE_EEvS5_RKT_EUliE_EEviT1_:
.text._ZN2at6native18elementwise_kernelILi128ELi4EZNS0_15gpu_kernel_implIZZZNS0_50_GLOBAL__N__2680c7bb_12_PowKernel_cu_7dd49032_317024pow_tensor_tensor_kernelERNS_18TensorIteratorBaseEENKUlvE_clEvENKUlvE2_clEvEUlllE_EEvS5_RKT_EUliE_EEviT1_:
        /* <DEDUP_REMOVED lines=372> */
.L_x_52233:
        /* <DEDUP_REMOVED lines=17> */
.L_x_52237:
[----:B------:R4:W5:Y:S01]  /*1850*/  LDG.E.U8 R16, desc[UR36][R2.64] ;  /* 0x0000002402107981 */ /* 0x000962000c1e1100 */
[----:B------:R-:W-:Y:S01]  /*1860*/  IMAD.MOV.U32 R17, RZ, RZ, RZ ;  /* 0x000000ffff117224 */ /* 0x000fe200078e00ff */
[----:B------:R-:W-:Y:S06]  /*1870*/  BRA `(.L_x_52239) ;  /* 0x0000000c00407947 */ /* 0x000fec0003800000 */
.L_x_52236:
        /* <DEDUP_REMOVED lines=8> */
.L_x_52241:
[----:B------:R-:W2:Y:S02]  /*1900*/  LDG.E R16, desc[UR36][R2.64] ;  /* 0x0000002402107981 */ /* 0x000ea4000c1e1900 */
[----:B--2---:R-:W-:Y:S01]  /*1910*/  SHF.R.S32.HI R17, RZ, 0x1f, R16 ;  /* 0x0000001fff117819 */ /* 0x004fe20000011410 */
[----:B------:R-:W-:Y:S06]  /*1920*/  BRA `(.L_x_52239) ;  /* 0x0000000c00147947 */ /* 0x000fec0003800000 */
.L_x_52240:
[----:B------:R-:W2:Y:S02]  /*1930*/  LDG.E.S16 R16, desc[UR36][R2.64] ;  /* 0x0000002402107981 */ /* 0x000ea4000c1e1700 */
[----:B--2---:R-:W-:Y:S01]  /*1940*/  SHF.R.S32.HI R17, RZ, 0x1f, R16 ;  /* 0x0000001fff117819 */ /* 0x004fe20000011410 */
[----:B------:R-:W-:Y:S06]  /*1950*/  BRA `(.L_x_52239) ;  /* 0x0000000c00087947 */ /* 0x000fec0003800000 */
.L_x_52235:
        /* <DEDUP_REMOVED lines=9> */
.L_x_52243:
[----:B------:R-:W2:Y:S02]  /*19f0*/  LDG.E.U16 R2, desc[UR36][R2.64] ;  /* 0x0000002402027981 */ /* 0x000ea4000c1e1500 */
[----:B--2---:R-:W-:-:S06]  /*1a00*/  HADD2.F32 R16, -RZ, R2.H0_H0 ;  /* 0x20000002ff107230 */ /* 0x004fcc0000004100 */
[----:B------:R-:W3:Y:S02]  /*1a10*/  F2I.S64.TRUNC R16, R16 ;  /* 0x0000001000107311 */ /* 0x000ee4000020d900 */
[----:B---3--:R-:W-:Y:S05]  /*1a20*/  BRA `(.L_x_52239) ;  /* 0x0000000800d47947 */ /* 0x008fea0003800000 */
.L_x_52242:
        /* <DEDUP_REMOVED lines=9> */
.L_x_52245:
[----:B------:R-:W2:Y:S02]  /*1ac0*/  LDG.E.U16 R2, desc[UR36][R2.64] ;  /* 0x0000002402027981 */ /* 0x000ea4000c1e1500 */
[----:B--2---:R-:W-:-:S06]  /*1ad0*/  HADD2.F32 R16, -RZ, R2.H0_H0 ;  /* 0x20000002ff107230 */ /* 0x004fcc0000004100 */
[----:B------:R-:W3:Y:S02]  /*1ae0*/  F2I.S64.TRUNC R16, R16 ;  /* 0x0000001000107311 */ /* 0x000ee4000020d900 */
[----:B---3--:R-:W-:Y:S05]  /*1af0*/  BRA `(.L_x_52239) ;  /* 0x0000000800a07947 */ /* 0x008fea0003800000 */
.L_x_52244:
[----:B------:R-:W2:Y:S02]  /*1b00*/  LDG.E.64 R2, desc[UR36][R2.64] ;  /* 0x0000002402027981 */ /* 0x000ea4000c1e1b00 */
[----:B--2---:R3:W4:Y:S02]  /*1b10*/  F2I.S64.F64.TRUNC R16, R2 ;  /* 0x0000000200107311 */ /* 0x004724000030d900 */
[----:B---34-:R-:W-:Y:S05]  /*1b20*/  BRA `(.L_x_52239) ;  /* 0x0000000800947947 */ /* 0x018fea0003800000 */
.L_x_52234:
        /* <DEDUP_REMOVED lines=13> */
.L_x_52248:
[----:B------:R-:W2:Y:S02]  /*1c00*/  LDG.E.64 R2, desc[UR36][R2.64] ;  /* 0x0000002402027981 */ /* 0x000ea4000c1e1b00 */
[----:B--2---:R3:W4:Y:S02]  /*1c10*/  F2I.S64.F64.TRUNC R16, R2 ;  /* 0x0000000200107311 */ /* 0x004724000030d900 */
[----:B---34-:R-:W-:Y:S05]  /*1c20*/  BRA `(.L_x_52239) ;  /* 0x0000000800547947 */ /* 0x018fea0003800000 */
.L_x_52247:
        /* <DEDUP_REMOVED lines=26> */
.L_x_52250:
        /* <DEDUP_REMOVED lines=11> */
[----:B------:R3:W4:Y:S02]  /*1e80*/  F2I.S64.TRUNC R16, R0 ;  /* 0x0000000000107311 */ /* 0x000724000020d900 */
[----:B---34-:R-:W-:Y:S05]  /*1e90*/  BRA `(.L_x_52239) ;  /* 0x0000000400b87947 */ /* 0x018fea0003800000 */
.L_x_52249:
[----:B------:R-:W2:Y:S02]  /*1ea0*/  LDG.E.U16 R16, desc[UR36][R2.64] ;  /* 0x0000002402107981 */ /* 0x000ea4000c1e1500 */
[----:B--2---:R-:W-:-:S06]  /*1eb0*/  IMAD.U32 R16, R16, 0x10000, RZ ;  /* 0x0001000010107824 */ /* 0x004fcc00078e00ff */
[----:B------:R-:W3:Y:S02]  /*1ec0*/  F2I.S64.TRUNC R16, R16 ;  /* 0x0000001000107311 */ /* 0x000ee4000020d900 */
[----:B---3--:R-:W-:Y:S05]  /*1ed0*/  BRA `(.L_x_52239) ;  /* 0x0000000400a87947 */ /* 0x008fea0003800000 */
.L_x_52246:
        /* <DEDUP_REMOVED lines=11> */
.L_x_52253:
        /* <DEDUP_REMOVED lines=21> */
.L_x_52257:
[----:B------:R-:W-:Y:S05]  /*20e0*/  BSYNC.RECONVERGENT B1 ;  /* 0x0000000000017941 */ /* 0x000fea0003800200 */
.L_x_52256:
[----:B------:R-:W-:Y:S02]  /*20f0*/  SHF.L.U32 R0, R0, 0x14, RZ ;  /* 0x0000001400007819 */ /* 0x000fe400000006ff */
[----:B------:R-:W-:-:S04]  /*2100*/  LEA R2, R2, 0x3b800000, 0x17 ;  /* 0x3b80000002027811 */ /* 0x000fc800078eb8ff */
[----:B------:R-:W-:-:S07]  /*2110*/  LOP3.LUT R16, R2, R0, R7, 0xfe, !PT ;  /* 0x0000000002107212 */ /* 0x000fce00078efe07 */
.L_x_52255:
[----:B------:R-:W-:Y:S05]  /*2120*/  BSYNC.RECONVERGENT B0 ;  /* 0x0000000000007941 */ /* 0x000fea0003800200 */
.L_x_52254:
[----:B------:R-:W1:Y:S02]  /*2130*/  F2I.S64.TRUNC R16, R16 ;  /* 0x0000001000107311 */ /* 0x000e64000020d900 */
[----:B-1----:R-:W-:Y:S05]  /*2140*/  BRA `(.L_x_52239) ;  /* 0x00000004000c7947 */ /* 0x002fea0003800000 */
.L_x_52252:
        /* <DEDUP_REMOVED lines=21> */
.L_x_52261:
[----:B------:R-:W-:Y:S05]  /*22a0*/  BSYNC.RECONVERGENT B1 ;  /* 0x0000000000017941 */ /* 0x000fea0003800200 */
.L_x_52260:
[----:B------:R-:W-:Y:S01]  /*22b0*/  IMAD.SHL.U32 R0, R0, 0x200000, RZ ;  /* 0x0020000000007824 */ /* 0x000fe200078e00ff */
[----:B------:R-:W-:-:S04]  /*22c0*/  LEA R2, R2, 0x37800000, 0x17 ;  /* 0x3780000002027811 */ /* 0x000fc800078eb8ff */
[----:B------:R-:W-:-:S07]  /*22d0*/  LOP3.LUT R16, R2, R0, R7, 0xfe, !PT ;  /* 0x0000000002107212 */ /* 0x000fce00078efe07 */
.L_x_52259:
[----:B------:R-:W-:Y:S05]  /*22e0*/  BSYNC.RECONVERGENT B0 ;  /* 0x0000000000007941 */ /* 0x000fea0003800200 */
.L_x_52258:
[----:B------:R-:W1:Y:S02]  /*22f0*/  F2I.S64.TRUNC R16, R16 ;  /* 0x0000001000107311 */ /* 0x000e64000020d900 */
[----:B-1----:R-:W-:Y:S05]  /*2300*/  BRA `(.L_x_52239) ;  /* 0x00000000009c7947 */ /* 0x002fea0003800000 */
.L_x_52251:
[----:B------:R-:W-:-:S09]  /*2310*/  UISETP.NE.AND UP0, UPT, UR4, 0x1c, UPT ;  /* 0x0000001c0400788c */ /* 0x000fd2000bf05270 */
[----:B------:R-:W-:Y:S05]  /*2320*/  BRA.U !UP0, `(.L_x_52262) ;  /* 0x00000001088c7547 */ /* 0x000fea000b800000 */
[----:B------:R-:W-:-:S09]  /*2330*/  UISETP.NE.AND UP0, UPT, UR4, 0x1d, UPT ;  /* 0x0000001d0400788c */ /* 0x000fd2000bf05270 */
[----:B------:R-:W-:Y:S05]  /*2340*/  BRA.U !UP0, `(.L_x_52263) ;  /* 0x00000001087c7547 */ /* 0x000fea000b800000 */
[----:B------:R-:W-:-:S09]  /*2350*/  UISETP.NE.AND UP0, UPT, UR4, 0x2c, UPT ;  /* 0x0000002c0400788c */ /* 0x000fd2000bf05270 */
[----:B------:R-:W-:Y:S05]  /*2360*/  BRA.U !UP0, `(.L_x_52264) ;  /* 0x0000000108487547 */ /* 0x000fea000b800000 */
.L_x_52238:
        /* <DEDUP_REMOVED lines=16> */
.L_x_52265:
[----:B------:R-:W-:Y:S01]  /*2470*/  CS2R R16, SRZ ;  /* 0x0000000000107805 */ /* 0x000fe2000001ff00 */
[----:B------:R-:W-:Y:S06]  /*2480*/  BRA `(.L_x_52239) ;  /* 0x00000000003c7947 */ /* 0x000fec0003800000 */
.L_x_52264:
        /* <DEDUP_REMOVED lines=8> */
.L_x_52267:
[----:B------:R-:W-:Y:S05]  /*2510*/  BSYNC.RECONVERGENT B0 ;  /* 0x0000000000007941 */ /* 0x000fea0003800200 */
.L_x_52266:
[----:B------:R-:W2:Y:S02]  /*2520*/  F2I.S64.TRUNC R16, R16 ;  /* 0x0000001000107311 */ /* 0x000ea4000020d900 */
[----:B--2---:R-:W-:Y:S05]  /*2530*/  BRA `(.L_x_52239) ;  /* 0x0000000000107947 */ /* 0x004fea0003800000 */
.L_x_52263:
[----:B------:R2:W5:Y:S01]  /*2540*/  LDG.E.64 R16, desc[UR36][R2.64] ;  /* 0x0000002402107981 */ /* 0x000562000c1e1b00 */
[----:B------:R-:W-:Y:S05]  /*2550*/  BRA `(.L_x_52239) ;  /* 0x0000000000087947 */ /* 0x000fea0003800000 */
.L_x_52262:
[----:B------:R1:W5:Y:S01]  /*2560*/  LDG.E R16, desc[UR36][R2.64] ;  /* 0x0000002402107981 */ /* 0x000362000c1e1900 */
[----:B------:R-:W-:-:S07]  /*2570*/  IMAD.MOV.U32 R17, RZ, RZ, RZ ;  /* 0x000000ffff117224 */ /* 0x000fce00078e00ff */
.L_x_52239:
        /* <DEDUP_REMOVED lines=14> */
[----:B-1234-:R-:W2:Y:S02]  /*2660*/  LDG.E.S8 R2, desc[UR36][R22.64] ;  /* 0x0000002416027981 */ /* 0x01eea4000c1e1300 */
[----:B--2---:R-:W-:Y:S01]  /*2670*/  SHF.R.S32.HI R3, RZ, 0x1f, R2 ;  /* 0x0000001fff037819 */ /* 0x004fe20000011402 */
[----:B------:R-:W-:Y:S06]  /*2680*/  BRA `(.L_x_52273) ;  /* 0x0000000c004c7947 */ /* 0x000fec0003800000 */
.L_x_52271:
[----:B-1234-:R1:W5:Y:S01]  /*2690*/  LDG.E.U8 R2, desc[UR36][R22.64] ;  /* 0x0000002416027981 */ /* 0x01e362000c1e1100 */
[----:B------:R-:W-:Y:S01]  /*26a0*/  HFMA2 R3, -RZ, RZ, 0, 0 ;  /* 0x00000000ff037431 */ /* 0x000fe200000001ff */
[----:B------:R-:W-:Y:S06]  /*26b0*/  BRA `(.L_x_52273) ;  /* 0x0000000c00407947 */ /* 0x000fec0003800000 */
.L_x_52270:
[----:B------:R-:W-:-:S09]  /*26c0*/  UISETP.NE.AND UP0, UPT, UR4, 0x2, UPT ;  /* 0x000000020400788c */ /* 0x000fd2000bf05270 */
[----:B------:R-:W-:Y:S05]  /*26d0*/  BRA.U !UP0, `(.L_x_52274) ;  /* 0x0000000108247547 */ /* 0x000fea000b800000 */
[----:B------:R-:W-:-:S09]  /*26e0*/  UISETP.NE.AND UP0, UPT, UR4, 0x3, UPT ;  /* 0x000000030400788c */ /* 0x000fd2000bf05270 */
[----:B------:R-:W-:Y:S05]  /*26f0*/  BRA.U !UP0, `(.L_x_52275) ;  /* 0x0000000108107547 */ /* 0x000fea000b800000 */
[----:B------:R-:W-:-:S09]  /*2700*/  UISETP.NE.AND UP0, UPT, UR4, 0x4, UPT ;  /* 0x000000040400788c */ /* 0x000fd2000bf05270 */
[----:B------:R-:W-:Y:S05]  /*2710*/  BRA.U UP0, `(.L_x_52272) ;  /* 0x0000000900a47547 */ /* 0x000fea000b800000 */
[----:B-1234-:R0:W5:Y:S01]  /*2720*/  LDG.E.64 R2, desc[UR36][R22.64] ;  /* 0x0000002416027981 */ /* 0x01e162000c1e1b00 */
[----:B------:R-:W-:Y:S05]  /*2730*/  BRA `(.L_x_52273) ;  /* 0x0000000c00207947 */ /* 0x000fea0003800000 */
.L_x_52275:
[----:B-1234-:R-:W2:Y:S02]  /*2740*/  LDG.E R2, desc[UR36][R22.64] ;  /* 0x0000002416027981 */ /* 0x01eea4000c1e1900 */
[----:B--2---:R-:W-:Y:S01]  /*2750*/  SHF.R.S32.HI R3, RZ, 0x1f, R2 ;  /* 0x0000001fff037819 */ /* 0x004fe20000011402 */
[----:B------:R-:W-:Y:S06]  /*2760*/  BRA `(.L_x_52273) ;  /* 0x0000000c00147947 */ /* 0x000fec0003800000 */
.L_x_52274:
[----:B-1234-:R-:W2:Y:S02]  /*2770*/  LDG.E.S16 R2, desc[UR36][R22.64] ;  /* 0x0000002416027981 */ /* 0x01eea4000c1e1700 */
[----:B--2---:R-:W-:Y:S01]  /*2780*/  SHF.R.S32.HI R3, RZ, 0x1f, R2 ;  /* 0x0000001fff037819 */ /* 0x004fe20000011402 */
[----:B------:R-:W-:Y:S06]  /*2790*/  BRA `(.L_x_52273) ;  /* 0x0000000c00087947 */ /* 0x000fec0003800000 */
.L_x_52269:
[----:B------:R-:W-:-:S09]  /*27a0*/  UISETP.GT.AND UP0, UPT, UR4, 0x6, UPT ;  /* 0x000000060400788c */ /* 0x000fd2000bf04270 */
[----:B------:R-:W-:Y:S05]  /*27b0*/  BRA.U UP0, `(.L_x_52276) ;  /* 0x00000001002c7547 */ /* 0x000fea000b800000 */
[----:B------:R-:W-:-:S09]  /*27c0*/  UISETP.NE.AND UP0, UPT, UR4, 0x5, UPT ;  /* 0x000000050400788c */ /* 0x000fd2000bf05270 */
[----:B------:R-:W-:Y:S05]  /*27d0*/  BRA.U !UP0, `(.L_x_52277) ;  /* 0x0000000108147547 */ /* 0x000fea000b800000 */
[----:B------:R-:W-:-:S09]  /*27e0*/  UISETP.NE.AND UP0, UPT, UR4, 0x6, UPT ;  /* 0x000000060400788c */ /* 0x000fd2000bf05270 */
[----:B------:R-:W-:Y:S05]  /*27f0*/  BRA.U UP0, `(.L_x_52272) ;  /* 0x00000009006c7547 */ /* 0x000fea000b800000 */
[----:B-1234-:R-:W2:Y:S02]  /*2800*/  LDG.E R2, desc[UR36][R22.64] ;  /* 0x0000002416027981 */ /* 0x01eea4000c1e1900 */
[----:B--2---:R-:W2:Y:S02]  /*2810*/  F2I.S64.TRUNC R2, R2 ;  /* 0x0000000200027311 */ /* 0x004ea4000020d900 */
[----:B--2---:R-:W-:Y:S05]  /*2820*/  BRA `(.L_x_52273) ;  /* 0x0000000800e47947 */ /* 0x004fea0003800000 */
.L_x_52277:
[----:B------:R-:W1:Y:S02]  /*2830*/  LDG.E.U16 R22, desc[UR36][R22.64] ;  /* 0x0000002416167981 */ /* 0x000e64000c1e1500 */
[----:B-1234-:R-:W-:-:S06]  /*2840*/  HADD2.F32 R2, -RZ, R22.H0_H0 ;  /* 0x20000016ff027230 */ /* 0x01efcc0000004100 */
[----:B------:R-:W2:Y:S02]  /*2850*/  F2I.S64.TRUNC R2, R2 ;  /* 0x0000000200027311 */ /* 0x000ea4000020d900 */
[----:B--2---:R-:W-:Y:S05]  /*2860*/  BRA `(.L_x_52273) ;  /* 0x0000000800d47947 */ /* 0x004fea0003800000 */
.L_x_52276:
[----:B------:R-:W-:-:S09]  /*2870*/  UISETP.NE.AND UP0, UPT, UR4, 0x7, UPT ;  /* 0x000000070400788c */ /* 0x000fd2000bf05270 */
[----:B------:R-:W-:Y:S05]  /*2880*/  BRA.U !UP0, `(.L_x_52278) ;  /* 0x00000001082c7547 */ /* 0x000fea000b800000 */
[----:B------:R-:W-:-:S09]  /*2890*/  UISETP.NE.AND UP0, UPT, UR4, 0x8, UPT ;  /* 0x000000080400788c */ /* 0x000fd2000bf05270 */
[----:B------:R-:W-:Y:S05]  /*28a0*/  BRA.U !UP0, `(.L_x_52279) ;  /* 0x0000000108147547 */ /* 0x000fea000b800000 */
[----:B------:R-:W-:-:S09]  /*28b0*/  UISETP.NE.AND UP0, UPT, UR4, 0x9, UPT ;  /* 0x000000090400788c */ /* 0x000fd2000bf05270 */
[----:B------:R-:W-:Y:S05]  /*28c0*/  BRA.U UP0, `(.L_x_52272) ;  /* 0x0000000900387547 */ /* 0x000fea000b800000 */
[----:B-1234-:R-:W2:Y:S02]  /*28d0*/  LDG.E R2, desc[UR36][R22.64] ;  /* 0x0000002416027981 */ /* 0x01eea4000c1e1900 */
[----:B--2---:R-:W2:Y:S02]  /*28e0*/  F2I.S64.TRUNC R2, R2 ;  /* 0x0000000200027311 */ /* 0x004ea4000020d900 */
[----:B--2---:R-:W-:Y:S05]  /*28f0*/  BRA `(.L_x_52273) ;  /* 0x0000000800b07947 */ /* 0x004fea0003800000 */
.L_x_52279:
[----:B------:R-:W1:Y:S02]  /*2900*/  LDG.E.U16 R22, desc[UR36][R22.64] ;  /* 0x0000002416167981 */ /* 0x000e64000c1e1500 */
[----:B-1234-:R-:W-:-:S06]  /*2910*/  HADD2.F32 R2, -RZ, R22.H0_H0 ;  /* 0x20000016ff027230 */ /* 0x01efcc0000004100 */
[----:B------:R-:W2:Y:S02]  /*2920*/  F2I.S64.TRUNC R2, R2 ;  /* 0x0000000200027311 */ /* 0x000ea4000020d900 */
[----:B--2---:R-:W-:Y:S05]  /*2930*/  BRA `(.L_x_52273) ;  /* 0x0000000800a07947 */ /* 0x004fea0003800000 */
.L_x_52278:
[----:B-1234-:R-:W2:Y:S02]  /*2940*/  LDG.E.64 R2, desc[UR36][R22.64] ;  /* 0x0000002416027981 */ /* 0x01eea4000c1e1b00 */
[----:B--2---:R-:W2:Y:S02]  /*2950*/  F2I.S64.F64.TRUNC R2, R2 ;  /* 0x0000000200027311 */ /* 0x004ea4000030d900 */
[----:B--2---:R-:W-:Y:S05]  /*2960*/  BRA `(.L_x_52273) ;  /* 0x0000000800947947 */ /* 0x004fea0003800000 */
.L_x_52268:
        /* <DEDUP_REMOVED lines=9> */
[----:B-1234-:R-:W-:Y:S01]  /*2a00*/  IMAD.MOV.U32 R3, RZ, RZ, RZ ;  /* 0x000000ffff037224 */ /* 0x01efe200078e00ff */
[----:B------:R-:W-:-:S04]  /*2a10*/  ISETP.NE.AND P0, PT, R22, RZ, PT ;  /* 0x000000ff1600720c */ /* 0x000fc80003f05270 */
[----:B------:R-:W-:Y:S01]  /*2a20*/  SEL R2, RZ, 0x1, !P0 ;  /* 0x00000001ff027807 */ /* 0x000fe20004000000 */
[----:B------:R-:W-:Y:S08]  /*2a30*/  BRA `(.L_x_52273) ;  /* 0x0000000800607947 */ /* 0x000ff00003800000 */
.L_x_52282:
[----:B-1234-:R-:W2:Y:S02]  /*2a40*/  LDG.E.64 R2, desc[UR36][R22.64] ;  /* 0x0000002416027981 */ /* 0x01eea4000c1e1b00 */
[----:B--2---:R-:W2:Y:S02]  /*2a50*/  F2I.S64.F64.TRUNC R2, R2 ;  /* 0x0000000200027311 */ /* 0x004ea4000030d900 */
[----:B--2---:R-:W-:Y:S05]  /*2a60*/  BRA `(.L_x_52273) ;  /* 0x0000000800547947 */ /* 0x004fea0003800000 */
.L_x_52281:
        /* <DEDUP_REMOVED lines=9> */
[C---:B-1-34-:R-:W-:Y:S02]  /*2b00*/  LOP3.LUT R2, R0.reuse, 0x7f000000, RZ, 0xc0, !PT ;  /* 0x7f00000000027812 */ /* 0x05afe400078ec0ff */
        /* <DEDUP_REMOVED lines=14> */
[----:B------:R-:W2:Y:S02]  /*2bf0*/  F2I.S64.TRUNC R2, R3 ;  /* 0x0000000300027311 */ /* 0x000ea4000020d900 */
[----:B--2---:R-:W-:Y:S05]  /*2c00*/  BRA `(.L_x_52273) ;  /* 0x0000000400ec7947 */ /* 0x004fea0003800000 */
.L_x_52284:
[----:B-1234-:R-:W2:Y:S02]  /*2c10*/  LDG.E.U8 R3, desc[UR36][R22.64] ;  /* 0x0000002416037981 */ /* 0x01eea4000c1e1100 */
        /* <DEDUP_REMOVED lines=10> */
[----:B------:R-:W2:Y:S02]  /*2cc0*/  F2I.S64.TRUNC R2, R3 ;  /* 0x0000000300027311 */ /* 0x000ea4000020d900 */
[----:B--2---:R-:W-:Y:S05]  /*2cd0*/  BRA `(.L_x_52273) ;  /* 0x0000000400b87947 */ /* 0x004fea0003800000 */
.L_x_52283:
[----:B-1234-:R-:W2:Y:S02]  /*2ce0*/  LDG.E.U16 R2, desc[UR36][R22.64] ;  /* 0x0000002416027981 */ /* 0x01eea4000c1e1500 */
[----:B--2---:R-:W-:-:S06]  /*2cf0*/  IMAD.U32 R2, R2, 0x10000, RZ ;  /* 0x0001000002027824 */ /* 0x004fcc00078e00ff */
[----:B------:R-:W2:Y:S02]  /*2d00*/  F2I.S64.TRUNC R2, R2 ;  /* 0x0000000200027311 */ /* 0x000ea4000020d900 */
[----:B--2---:R-:W-:Y:S05]  /*2d10*/  BRA `(.L_x_52273) ;  /* 0x0000000400a87947 */ /* 0x004fea0003800000 */
.L_x_52280:
        /* <DEDUP_REMOVED lines=8> */
[----:B-1234-:R4:W5:Y:S01]  /*2da0*/  LDG.E.U16 R2, desc[UR36][R22.64] ;  /* 0x0000002416027981 */ /* 0x01e962000c1e1500 */
[----:B------:R-:W-:Y:S01]  /*2db0*/  MOV R3, RZ ;  /* 0x000000ff00037202 */ /* 0x000fe20000000f00 */
[----:B------:R-:W-:Y:S06]  /*2dc0*/  BRA `(.L_x_52273) ;  /* 0x00000004007c7947 */ /* 0x000fec0003800000 */
.L_x_52287:
[----:B------:R-:W2:Y:S01]  /*2dd0*/  LDG.E.U8 R22, desc[UR36][R22.64] ;  /* 0x0000002416167981 */ /* 0x000ea2000c1e1100 */
[----:B------:R-:W-:Y:S01]  /*2de0*/  BSSY.RECONVERGENT B0, `(.L_x_52288) ;  /* 0x0000018000007945 */ /* 0x000fe20003800200 */
[----:B-1234-:R-:W-:Y:S01]  /*2df0*/  IMAD.MOV.U32 R2, RZ, RZ, RZ ;  /* 0x000000ffff027224 */ /* 0x01efe200078e00ff */
[----:B------:R-:W-:-:S13]  /*2e00*/  ISETP.NE.AND P0, PT, R22, RZ, PT ;  /* 0x000000ff1600720c */ /* 0x000fda0003f05270 */
        /* <DEDUP_REMOVED lines=17> */
.L_x_52291:
[----:B------:R-:W-:Y:S05]  /*2f20*/  BSYNC.RECONVERGENT B1 ;  /* 0x0000000000017941 */ /* 0x000fea0003800200 */
.L_x_52290:
[----:B------:R-:W-:Y:S01]  /*2f30*/  IMAD.SHL.U32 R0, R0, 0x100000, RZ ;  /* 0x0010000000007824 */ /* 0x000fe200078e00ff */
[----:B------:R-:W-:-:S04]  /*2f40*/  LEA R2, R2, 0x3b800000, 0x17 ;  /* 0x3b80000002027811 */ /* 0x000fc800078eb8ff */
[----:B------:R-:W-:-:S07]  /*2f50*/  LOP3.LUT R2, R2, R0, R7, 0xfe, !PT ;  /* 0x0000000002027212 */ /* 0x000fce00078efe07 */
.L_x_52289:
[----:B------:R-:W-:Y:S05]  /*2f60*/  BSYNC.RECONVERGENT B0 ;  /* 0x0000000000007941 */ /* 0x000fea0003800200 */
.L_x_52288:
[----:B------:R-:W4:Y:S02]  /*2f70*/  F2I.S64.TRUNC R2, R2 ;  /* 0x0000000200027311 */ /* 0x000f24000020d900 */
[----:B----4-:R-:W-:Y:S05]  /*2f80*/  BRA `(.L_x_52273) ;  /* 0x00000004000c7947 */ /* 0x010fea0003800000 */
.L_x_52286:
        /* <DEDUP_REMOVED lines=21> */
.L_x_52295:
[----:B------:R-:W-:Y:S05]  /*30e0*/  BSYNC.RECONVERGENT B1 ;  /* 0x0000000000017941 */ /* 0x000fea0003800200 */
.L_x_52294:
[----:B------:R-:W-:Y:S01]  /*30f0*/  IMAD.SHL.U32 R0, R0, 0x200000, RZ ;  /* 0x0020000000007824 */ /* 0x000fe200078e00ff */
[----:B------:R-:W-:-:S04]  /*3100*/  LEA R2, R2, 0x37800000, 0x17 ;  /* 0x3780000002027811 */ /* 0x000fc800078eb8ff */
[----:B------:R-:W-:-:S07]  /*3110*/  LOP3.LUT R2, R2, R0, R7, 0xfe, !PT ;  /* 0x0000000002027212 */ /* 0x000fce00078efe07 */
.L_x_52293:
[----:B------:R-:W-:Y:S05]  /*3120*/  BSYNC.RECONVERGENT B0 ;  /* 0x0000000000007941 */ /* 0x000fea0003800200 */
.L_x_52292:
[----:B------:R-:W4:Y:S02]  /*3130*/  F2I.S64.TRUNC R2, R2 ;  /* 0x0000000200027311 */ /* 0x000f24000020d900 */
[----:B----4-:R-:W-:Y:S05]  /*3140*/  BRA `(.L_x_52273) ;  /* 0x00000000009c7947 */ /* 0x010fea0003800000 */
.L_x_52285:
[----:B------:R-:W-:-:S09]  /*3150*/  UISETP.NE.AND UP0, UPT, UR4, 0x1c, UPT ;  /* 0x0000001c0400788c */ /* 0x000fd2000bf05270 */
[----:B------:R-:W-:Y:S05]  /*3160*/  BRA.U !UP0, `(.L_x_52296) ;  /* 0x00000001088c7547 */ /* 0x000fea000b800000 */
[----:B------:R-:W-:-:S09]  /*3170*/  UISETP.NE.AND UP0, UPT, UR4, 0x1d, UPT ;  /* 0x0000001d0400788c */ /* 0x000fd2000bf05270 */
[----:B------:R-:W-:Y:S05]  /*3180*/  BRA.U !UP0, `(.L_x_52297) ;  /* 0x00000001087c7547 */ /* 0x000fea000b800000 */
[----:B------:R-:W-:-:S09]  /*3190*/  UISETP.NE.AND UP0, UPT, UR4, 0x2c, UPT ;  /* 0x0000002c0400788c */ /* 0x000fd2000bf05270 */
[----:B------:R-:W-:Y:S05]  /*31a0*/  BRA.U !UP0, `(.L_x_52298) ;  /* 0x0000000108487547 */ /* 0x000fea000b800000 */
.L_x_52272:
[----:B-1234-:R-:W-:Y:S01]  /*31b0*/  MOV R2, 0x0 ;  /* 0x0000000000027802 */ /* 0x01efe20000000f00 */
        /* <DEDUP_REMOVED lines=15> */
.L_x_52299:
[----:B------:R-:W-:Y:S01]  /*32b0*/  CS2R R2, SRZ ;  /* 0x0000000000027805 */ /* 0x000fe2000001ff00 */
[----:B------:R-:W-:Y:S06]  /*32c0*/  BRA `(.L_x_52273) ;  /* 0x00000000003c7947 */ /* 0x000fec0003800000 */
.L_x_52298:
[----:B------:R-:W2:Y:S01]  /*32d0*/  LDG.E.U8 R22, desc[UR36][R22.64] ;  /* 0x0000002416167981 */ /* 0x000ea2000c1e1100 */
[----:B------:R-:W-:Y:S01]  /*32e0*/  BSSY.RECONVERGENT B0, `(.L_x_52300) ;  /* 0x0000007000007945 */ /* 0x000fe20003800200 */
[----:B-1234-:R-:W-:Y:S01]  /*32f0*/  HFMA2 R2, -RZ, RZ, 3.814697265625e-06, 0 ;  /* 0x00400000ff027431 */ /* 0x01efe200000001ff */
[----:B------:R-:W-:-:S13]  /*3300*/  ISETP.NE.AND P0, PT, R22, RZ, PT ;  /* 0x000000ff1600720c */ /* 0x000fda0003f05270 */
[----:B------:R-:W-:Y:S05]  /*3310*/  @!P0 BRA `(.L_x_52301) ;  /* 0x00000000000c8947 */ /* 0x000fea0003800000 */
[----:B------:R-:W-:-:S13]  /*3320*/  ISETP.NE.AND P0, PT, R22, 0xff, PT ;  /* 0x000000ff1600780c */ /* 0x000fda0003f05270 */
[----:B------:R-:W-:Y:S02]  /*3330*/  @!P0 IMAD.MOV.U32 R2, RZ, RZ, 0x7f800001 ;  /* 0x7f800001ff028424 */ /* 0x000fe400078e00ff */
[----:B------:R-:W-:-:S07]  /*3340*/  @P0 IMAD.SHL.U32 R2, R22, 0x800000, RZ ;  /* 0x0080000016020824 */ /* 0x000fce00078e00ff */
.L_x_52301:
[----:B------:R-:W-:Y:S05]  /*3350*/  BSYNC.RECONVERGENT B0 ;  /* 0x0000000000007941 */ /* 0x000fea0003800200 */
.L_x_52300:
[----:B------:R-:W2:Y:S02]  /*3360*/  F2I.S64.TRUNC R2, R2 ;  /* 0x0000000200027311 */ /* 0x000ea4000020d900 */
[----:B--2---:R-:W-:Y:S05]  /*3370*/  BRA `(.L_x_52273) ;  /* 0x0000000000107947 */ /* 0x004fea0003800000 */
.L_x_52297:
[----:B-1234-:R2:W5:Y:S01]  /*3380*/  LDG.E.64 R2, desc[UR36][R22.64] ;  /* 0x0000002416027981 */ /* 0x01e562000c1e1b00 */
[----:B------:R-:W-:Y:S05]  /*3390*/  BRA `(.L_x_52273) ;  /* 0x0000000000087947 */ /* 0x000fea0003800000 */
.L_x_52296:
[----:B-1234-:R3:W5:Y:S01]  /*33a0*/  LDG.E R2, desc[UR36][R22.64] ;  /* 0x0000002416027981 */ /* 0x01e762000c1e1900 */
[----:B------:R-:W-:-:S07]  /*33b0*/  IMAD.MOV.U32 R3, RZ, RZ, RZ ;  /* 0x000000ffff037224 */ /* 0x000fce00078e00ff */
.L_x_52273:
[----:B-----5:R-:W-:Y:S01]  /*33c0*/  ISETP.GE.AND P0, PT, R3, RZ, PT ;  /* 0x000000ff0300720c */ /* 0x020fe20003f06270 */
[----:B------:R-:W-:-:S12]  /*33d0*/  BSSY.RECONVERGENT B0, `(.L_x_52302) ;  /* 0x000002e000007945 */ /* 0x000fd80003800200 */
[----:B------:R-:W-:Y:S05]  /*33e0*/  @!P0 BRA `(.L_x_52303) ;  /* 0x0000000000748947 */ /* 0x000fea0003800000 */
[----:B------:R-:W-:Y:S01]  /*33f0*/  ISETP.NE.U32.AND P0, PT, R2, RZ, PT ;  /* 0x000000ff0200720c */ /* 0x000fe20003f05070 */
[----:B------:R-:W-:Y:S01]  /*3400*/  BSSY.RECONVERGENT B1, `(.L_x_52304) ;  /* 0x000001a000017945 */ /* 0x000fe20003800200 */
[----:B------:R-:W-:Y:S01]  /*3410*/  MOV R7, 0x1 ;  /* 0x0000000100077802 */ /* 0x000fe20000000f00 */
[----:B------:R-:W-:Y:S01]  /*3420*/  IMAD.MOV.U32 R5, RZ, RZ, RZ ;  /* 0x000000ffff057224 */ /* 0x000fe200078e00ff */
[----:B------:R-:W-:-:S13]  /*3430*/  ISETP.NE.AND.EX P0, PT, R3, RZ, PT, P0 ;  /* 0x000000ff0300720c */ /* 0x000fda0003f05300 */
[----:B------:R-:W-:Y:S05]  /*3440*/  @!P0 BRA `(.L_x_52305) ;  /* 0x0000000000548947 */ /* 0x000fea0003800000 */
[----:B------:R-:W-:Y:S02]  /*3450*/  IMAD.MOV.U32 R7, RZ, RZ, 0x1 ;  /* 0x00000001ff077424 */ /* 0x000fe400078e00ff */
[----:B------:R-:W-:-:S07]  /*3460*/  IMAD.MOV.U32 R5, RZ, RZ, RZ ;  /* 0x000000ffff057224 */ /* 0x000fce00078e00ff */
.L_x_52306:
        /* <DEDUP_REMOVED lines=11> */
[----:B------:R-:W-:Y:S02]  /*3520*/  ISETP.GT.U32.AND.EX P0, PT, R3, RZ, PT, P0 ;  /* 0x000000ff0300720c */ /* 0x000fe40003f04100 */
[----:B------:R-:W-:Y:S01]  /*3530*/  IADD3 R17, PT, PT, R17, R11, RZ ;  /* 0x0000000b11117210 */ /* 0x000fe20007ffe0ff */
[----:B------:R-:W-:Y:S01]  /*3540*/  IMAD R9, R5, R4, R0 ;  /* 0x0000000405097224 */ /* 0x000fe200078e0200 */
[----:B------:R-:W-:Y:S01]  /*3550*/  SHF.R.U32.HI R3, RZ, 0x1, R3 ;  /* 0x00000001ff037819 */ /* 0x000fe20000011603 */
[----:B------:R-:W-:-:S04]  /*3560*/  IMAD.WIDE.U32 R4, R4, R7, RZ ;  /* 0x0000000704047225 */ /* 0x000fc800078e00ff */
[----:B------:R-:W-:Y:S02]  /*3570*/  IMAD.MOV.U32 R7, RZ, RZ, R4 ;  /* 0x000000ffff077224 */ /* 0x000fe400078e0004 */
[----:B------:R-:W-:Y:S02]  /*3580*/  IMAD.IADD R5, R5, 0x1, R9 ;  /* 0x0000000105057824 */ /* 0x000fe400078e0209 */
[----:B------:R-:W-:Y:S05]  /*3590*/  @P0 BRA `(.L_x_52306) ;  /* 0xfffffffc00b40947 */ /* 0x000fea000383ffff */
.L_x_52305:
[----:B------:R-:W-:Y:S05]  /*35a0*/  BSYNC.RECONVERGENT B1 ;  /* 0x0000000000017941 */ /* 0x000fea0003800200 */
.L_x_52304:
[----:B------:R-:W-:Y:S05]  /*35b0*/  BRA `(.L_x_52307) ;  /* 0x00000000003c7947 */ /* 0x000fea0003800000 */
.L_x_52303:
[----:B------:R-:W-:Y:S01]  /*35c0*/  ISETP.NE.U32.AND P0, PT, R16, 0x1, PT ;  /* 0x000000011000780c */ /* 0x000fe20003f05070 */
[----:B------:R-:W-:Y:S01]  /*35d0*/  IMAD.MOV.U32 R7, RZ, RZ, R16 ;  /* 0x000000ffff077224 */ /* 0x000fe200078e0010 */
[----:B------:R-:W-:Y:S02]  /*35e0*/  MOV R5, R17 ;  /* 0x0000001100057202 */ /* 0x000fe40000000f00 */
[----:B------:R-:W-:-:S13]  /*35f0*/  ISETP.NE.AND.EX P0, PT, R17, RZ, PT, P0 ;  /* 0x000000ff1100720c */ /* 0x000fda0003f05300 */
[----:B------:R-:W-:Y:S05]  /*3600*/  @!P0 BRA `(.L_x_52307) ;  /* 0x0000000000288947 */ /* 0x000fea0003800000 */
[----:B------:R-:W-:-:S04]  /*3610*/  ISETP.NE.U32.AND P0, PT, R16, -0x1, PT ;  /* 0xffffffff1000780c */ /* 0x000fc80003f05070 */
[----:B------:R-:W-:-:S13]  /*3620*/  ISETP.NE.AND.EX P0, PT, R17, -0x1, PT, P0 ;  /* 0xffffffff1100780c */ /* 0x000fda0003f05300 */
[----:B------:R-:W-:Y:S01]  /*3630*/  @!P0 LOP3.LUT R2, R2, 0x1, RZ, 0xc0, !PT ;  /* 0x0000000102028812 */ /* 0x000fe200078ec0ff */
[----:B------:R-:W-:-:S03]  /*3640*/  @!P0 IMAD.MOV.U32 R7, RZ, RZ, 0x1 ;  /* 0x00000001ff078424 */ /* 0x000fc600078e00ff */
[----:B------:R-:W-:-:S04]  /*3650*/  @!P0 ISETP.NE.U32.AND P1, PT, R2, 0x1, PT ;  /* 0x000000010200880c */ /* 0x000fc80003f25070 */
[----:B------:R-:W-:-:S04]  /*3660*/  @!P0 ISETP.NE.U32.AND.EX P1, PT, RZ, RZ, PT, P1 ;  /* 0x000000ffff00820c */ /* 0x000fc80003f25110 */
[----:B------:R-:W-:Y:S01]  /*3670*/  @!P0 SEL R7, R7, 0xffffffff, P1 ;  /* 0xffffffff07078807 */ /* 0x000fe20000800000 */
[----:B------:R-:W-:Y:S01]  /*3680*/  @P0 IMAD.MOV.U32 R7, RZ, RZ, RZ ;  /* 0x000000ffff070224 */ /* 0x000fe200078e00ff */
[----:B------:R-:W-:Y:S01]  /*3690*/  @!P0 SEL R5, RZ, 0xffffffff, P1 ;  /* 0xffffffffff058807 */ /* 0x000fe20000800000 */
[----:B------:R-:W-:-:S07]  /*36a0*/  @P0 IMAD.MOV.U32 R5, RZ, RZ, RZ ;  /* 0x000000ffff050224 */ /* 0x000fce00078e00ff */
.L_x_52307:
[----:B------:R-:W-:Y:S05]  /*36b0*/  BSYNC.RECONVERGENT B0 ;  /* 0x0000000000007941 */ /* 0x000fea0003800200 */
.L_x_52302:
[----:B------:R-:W5:Y:S01]  /*36c0*/  LDCU.64 UR6, c[0x0][0x5e8] ;  /* 0x0000bd00ff0677ac */ /* 0x000f620008000a00 */
[----:B------:R-:W-:Y:S01]  /*36d0*/  IMAD.MOV.U32 R4, RZ, RZ, R7 ;  /* 0x000000ffff047224 */ /* 0x000fe200078e0007 */
[----:B------:R-:W-:-:S04]  /*36e0*/  ULOP3.LUT UR4, UR40, 0xff, URZ, 0xc0, !UPT ;  /* 0x000000ff28047892 */ /* 0x000fc8000f8ec0ff */
[----:B------:R-:W-:Y:S01]  /*36f0*/  UISETP.GT.AND UP0, UPT, UR4, 0x9, UPT ;  /* 0x000000090400788c */ /* 0x000fe2000bf04270 */
[----:B-----5:R-:W-:-:S04]  /*3700*/  IADD3 R2, P0, PT, R18, UR6, RZ ;  /* 0x0000000612027c10 */ /* 0x020fc8000ff1e0ff */
        /* <DEDUP_REMOVED lines=12> */
.L_x_52311:
[----:B------:R0:W-:Y:S01]  /*37d0*/  STG.E.U8 desc[UR36][R2.64], R4 ;  /* 0x0000000402007986 */ /* 0x0001e2000c101124 */
[----:B------:R-:W-:Y:S05]  /*37e0*/  BRA `(.L_x_52313) ;  /* 0x0000000c003c7947 */ /* 0x000fea0003800000 */
.L_x_52310:
        /* <DEDUP_REMOVED lines=8> */
.L_x_52315:
[----:B------:R0:W-:Y:S01]  /*3870*/  STG.E desc[UR36][R2.64], R4 ;  /* 0x0000000402007986 */ /* 0x0001e2000c101924 */
[----:B------:R-:W-:Y:S05]  /*3880*/  BRA `(.L_x_52313) ;  /* 0x0000000c00147947 */ /* 0x000fea0003800000 */
.L_x_52314:
[----:B------:R0:W-:Y:S01]  /*3890*/  STG.E.U16 desc[UR36][R2.64], R4 ;  /* 0x0000000402007986 */ /* 0x0001e2000c101524 */
[----:B------:R-:W-:Y:S05]  /*38a0*/  BRA `(.L_x_52313) ;  /* 0x0000000c000c7947 */ /* 0x000fea0003800000 */
.L_x_52309:
[----:B------:R-:W-:-:S09]  /*38b0*/  UISETP.GT.AND UP0, UPT, UR4, 0x6, UPT ;  /* 0x000000060400788c */ /* 0x000fd2000bf04270 */
[----:B------:R-:W-:Y:S05]  /*38c0*/  BRA.U UP0, `(.L_x_52316) ;  /* 0x00000001002c7547 */ /* 0x000fea000b800000 */
[----:B------:R-:W-:-:S09]  /*38d0*/  UISETP.NE.AND UP0, UPT, UR4, 0x5, UPT ;  /* 0x000000050400788c */ /* 0x000fd2000bf05270 */
[----:B------:R-:W-:Y:S05]  /*38e0*/  BRA.U !UP0, `(.L_x_52317) ;  /* 0x0000000108147547 */ /* 0x000fea000b800000 */
[----:B------:R-:W-:-:S09]  /*38f0*/  UISETP.NE.AND UP0, UPT, UR4, 0x6, UPT ;  /* 0x000000060400788c */ /* 0x000fd2000bf05270 */
[----:B------:R-:W-:Y:S05]  /*3900*/  BRA.U UP0, `(.L_x_52312) ;  /* 0x0000000900607547 */ /* 0x000fea000b800000 */
[----:B------:R-:W5:Y:S02]  /*3910*/  I2F.S64 R5, R4 ;  /* 0x0000000400057312 */ /* 0x000f640000301400 */
[----:B-----5:R0:W-:Y:S01]  /*3920*/  STG.E desc[UR36][R2.64], R5 ;  /* 0x0000000502007986 */ /* 0x0201e2000c101924 */
[----:B------:R-:W-:Y:S05]  /*3930*/  BRA `(.L_x_52313) ;  /* 0x0000000800e87947 */ /* 0x000fea0003800000 */
.L_x_52317:
[----:B------:R-:W5:Y:S02]  /*3940*/  I2F.S64 R0, R4 ;  /* 0x0000000400007312 */ /* 0x000f640000301400 */
[----:B-----5:R-:W-:-:S05]  /*3950*/  F2FP.F16.F32.PACK_AB R0, RZ, R0 ;  /* 0x00000000ff00723e */ /* 0x020fca00000000ff */
[----:B------:R0:W-:Y:S01]  /*3960*/  STG.E.U16 desc[UR36][R2.64], R0 ;  /* 0x0000000002007986 */ /* 0x0001e2000c101524 */
[----:B------:R-:W-:Y:S05]  /*3970*/  BRA `(.L_x_52313) ;  /* 0x0000000800d87947 */ /* 0x000fea0003800000 */
.L_x_52316:
[----:B------:R-:W-:-:S09]  /*3980*/  UISETP.NE.AND UP0, UPT, UR4, 0x7, UPT ;  /* 0x000000070400788c */ /* 0x000fd2000bf05270 */
[----:B------:R-:W-:Y:S05]  /*3990*/  BRA.U !UP0, `(.L_x_52318) ;  /* 0x0000000108347547 */ /* 0x000fea000b800000 */
[----:B------:R-:W-:-:S09]  /*39a0*/  UISETP.NE.AND UP0, UPT, UR4, 0x8, UPT ;  /* 0x000000080400788c */ /* 0x000fd2000bf05270 */
[----:B------:R-:W-:Y:S05]  /*39b0*/  BRA.U !UP0, `(.L_x_52319) ;  /* 0x0000000108187547 */ /* 0x000fea000b800000 */
[----:B------:R-:W-:-:S09]  /*39c0*/  UISETP.NE.AND UP0, UPT, UR4, 0x9, UPT ;  /* 0x000000090400788c */ /* 0x000fd2000bf05270 */
[----:B------:R-:W-:Y:S05]  /*39d0*/  BRA.U UP0, `(.L_x_52312) ;  /* 0x00000009002c7547 */ /* 0x000fea000b800000 */
[----:B------:R-:W-:Y:S01]  /*39e0*/  IMAD.MOV.U32 R7, RZ, RZ, RZ ;  /* 0x000000ffff077224 */ /* 0x000fe200078e00ff */
[----:B------:R-:W5:Y:S04]  /*39f0*/  I2F.S64 R6, R4 ;  /* 0x0000000400067312 */ /* 0x000f680000301400 */
[----:B-----5:R0:W-:Y:S01]  /*3a00*/  STG.E.64 desc[UR36][R2.64], R6 ;  /* 0x0000000602007986 */ /* 0x0201e2000c101b24 */
[----:B------:R-:W-:Y:S05]  /*3a10*/  BRA `(.L_x_52313) ;  /* 0x0000000800b07947 */ /* 0x000fea0003800000 */
.L_x_52319:
[----:B------:R-:W5:Y:S02]  /*3a20*/  I2F.S64 R4, R4 ;  /* 0x0000000400047312 */ /* 0x000f640000301400 */
[----:B-----5:R-:W-:-:S04]  /*3a30*/  F2FP.F16.F32.PACK_AB R5, RZ, R4 ;  /* 0x00000004ff05723e */ /* 0x020fc800000000ff */
[----:B------:R-:W-:-:S05]  /*3a40*/  PRMT R5, R5, 0x5410, RZ ;  /* 0x0000541005057816 */ /* 0x000fca00000000ff */
[----:B------:R0:W-:Y:S01]  /*3a50*/  STG.E desc[UR36][R2.64], R5 ;  /* 0x0000000502007986 */ /* 0x0001e2000c101924 */
[----:B------:R-:W-:Y:S05]  /*3a60*/  BRA `(.L_x_52313) ;  /* 0x00000008009c7947 */ /* 0x000fea0003800000 */
.L_x_52318:
[----:B------:R-:W5:Y:S02]  /*3a70*/  I2F.F64.S64 R4, R4 ;  /* 0x0000000400047312 */ /* 0x000f640000301c00 */
[----:B-----5:R0:W-:Y:S01]  /*3a80*/  STG.E.64 desc[UR36][R2.64], R4 ;  /* 0x0000000402007986 */ /* 0x0201e2000c101b24 */
[----:B------:R-:W-:Y:S05]  /*3a90*/  BRA `(.L_x_52313) ;  /* 0x0000000800907947 */ /* 0x000fea0003800000 */
.L_x_52308:
        /* <DEDUP_REMOVED lines=13> */
.L_x_52322:
[----:B------:R-:W-:Y:S01]  /*3b70*/  CS2R R6, SRZ ;  /* 0x0000000000067805 */ /* 0x000fe2000001ff00 */
[----:B------:R-:W5:Y:S04]  /*3b80*/  I2F.F64.S64 R4, R4 ;  /* 0x0000000400047312 */ /* 0x000f680000301c00 */
[----:B-----5:R0:W-:Y:S01]  /*3b90*/  STG.E.128 desc[UR36][R2.64], R4 ;  /* 0x0000000402007986 */ /* 0x0201e2000c101d24 */
[----:B------:R-:W-:Y:S05]  /*3ba0*/  BRA `(.L_x_52313) ;  /* 0x00000008004c7947 */ /* 0x000fea0003800000 */
.L_x_52321:
[----:B------:R-:W-:-:S09]  /*3bb0*/  UISETP.NE.AND UP0, UPT, UR4, 0xf, UPT ;  /* 0x0000000f0400788c */ /* 0x000fd2000bf05270 */
[----:B------:R-:W-:Y:S05]  /*3bc0*/  BRA.U !UP0, `(.L_x_52323) ;  /* 0x0000000108a07547 */ /* 0x000fea000b800000 */
[----:B------:R-:W-:-:S09]  /*3bd0*/  UISETP.NE.AND UP0, UPT, UR4, 0x17, UPT ;  /* 0x000000170400788c */ /* 0x000fd2000bf05270 */
[----:B------:R-:W-:Y:S05]  /*3be0*/  BRA.U !UP0, `(.L_x_52324) ;  /* 0x00000001084c7547 */ /* 0x000fea000b800000 */
[----:B------:R-:W-:-:S09]  /*3bf0*/  UISETP.NE.AND UP0, UPT, UR4, 0x18, UPT ;  /* 0x000000180400788c */ /* 0x000fd2000bf05270 */
[----:B------:R-:W-:Y:S05]  /*3c00*/  BRA.U UP0, `(.L_x_52312) ;  /* 0x0000000500a07547 */ /* 0x000fea000b800000 */
[----:B------:R-:W5:Y:S01]  /*3c10*/  I2F.S64 R5, R4 ;  /* 0x0000000400057312 */ /* 0x000f620000301400 */
[----:B------:R-:W-:Y:S01]  /*3c20*/  BSSY.RECONVERGENT B0, `(.L_x_52325) ;  /* 0x000000c000007945 */ /* 0x000fe20003800200 */
[----:B-----5:R-:W-:Y:S01]  /*3c30*/  LOP3.LUT R6, R5, 0x7fffffff, RZ, 0xc0, !PT ;  /* 0x7fffffff05067812 */ /* 0x020fe200078ec0ff */
        /* <DEDUP_REMOVED lines=10> */
.L_x_52326:
[----:B------:R-:W-:Y:S05]  /*3ce0*/  BSYNC.RECONVERGENT B0 ;  /* 0x0000000000007941 */ /* 0x000fea0003800200 */
.L_x_52325:
[----:B------:R-:W-:-:S05]  /*3cf0*/  LOP3.LUT R7, R0, 0x80, R7, 0xf8, !PT ;  /* 0x0000008000077812 */ /* 0x000fca00078ef807 */
[----:B------:R0:W-:Y:S01]  /*3d00*/  STG.E.U8 desc[UR36][R2.64], R7 ;  /* 0x0000000702007986 */ /* 0x0001e2000c101124 */
[----:B------:R-:W-:Y:S05]  /*3d10*/  BRA `(.L_x_52313) ;  /* 0x0000000400f07947 */ /* 0x000fea0003800000 */
.L_x_52324:
[----:B------:R-:W5:Y:S01]  /*3d20*/  I2F.S64 R5, R4 ;  /* 0x0000000400057312 */ /* 0x000f620000301400 */
[----:B------:R-:W-:Y:S01]  /*3d30*/  BSSY.RECONVERGENT B0, `(.L_x_52327) ;  /* 0x000000e000007945 */ /* 0x000fe20003800200 */
[----:B-----5:R-:W-:Y:S02]  /*3d40*/  LOP3.LUT R6, R5, 0x7fffffff, RZ, 0xc0, !PT ;  /* 0x7fffffff05067812 */ /* 0x020fe400078ec0ff */
        /* <DEDUP_REMOVED lines=12> */
.L_x_52328:
[----:B------:R-:W-:Y:S05]  /*3e10*/  BSYNC.RECONVERGENT B0 ;  /* 0x0000000000007941 */ /* 0x000fea0003800200 */
.L_x_52327:
[----:B------:R-:W-:-:S05]  /*3e20*/  LOP3.LUT R7, R0, 0x80, R7, 0xf8, !PT ;  /* 0x0000008000077812 */ /* 0x000fca00078ef807 */
[----:B------:R0:W-:Y:S01]  /*3e30*/  STG.E.U8 desc[UR36][R2.64], R7 ;  /* 0x0000000702007986 */ /* 0x0001e2000c101124 */
[----:B------:R-:W-:Y:S05]  /*3e40*/  BRA `(.L_x_52313) ;  /* 0x0000000400a47947 */ /* 0x000fea0003800000 */
.L_x_52323:
[----:B------:R-:W5:Y:S02]  /*3e50*/  I2F.S64 R0, R4 ;  /* 0x0000000400007312 */ /* 0x000f640000301400 */
[----:B-----5:R-:W-:-:S05]  /*3e60*/  F2FP.BF16.F32.PACK_AB R0, RZ, R0 ;  /* 0x00000000ff00723e */ /* 0x020fca00000010ff */
[----:B------:R0:W-:Y:S01]  /*3e70*/  STG.E.U16 desc[UR36][R2.64], R0 ;  /* 0x0000000002007986 */ /* 0x0001e2000c101524 */
[----:B------:R-:W-:Y:S05]  /*3e80*/  BRA `(.L_x_52313) ;  /* 0x0000000400947947 */ /* 0x000fea0003800000 */
.L_x_52320:
        /* <DEDUP_REMOVED lines=10> */
.L_x_52331:
[----:B------:R-:W5:Y:S01]  /*3f30*/  I2F.S64 R5, R4 ;  /* 0x0000000400057312 */ /* 0x000f620000301400 */
[----:B------:R-:W-:Y:S01]  /*3f40*/  BSSY.RECONVERGENT B0, `(.L_x_52332) ;  /* 0x0000014000007945 */ /* 0x000fe20003800200 */
[----:B-----5:R-:W-:Y:S01]  /*3f50*/  LOP3.LUT R6, R5, 0x7fffffff, RZ, 0xc0, !PT ;  /* 0x7fffffff05067812 */ /* 0x020fe200078ec0ff */
        /* <DEDUP_REMOVED lines=10> */
.L_x_52334:
[----:B------:R-:W-:-:S04]  /*4000*/  SHF.R.U32.HI R0, RZ, 0x14, R5 ;  /* 0x00000014ff007819 */ /* 0x000fc80000011605 */
[----:B------:R-:W-:-:S04]  /*4010*/  LOP3.LUT R0, R0, 0x1, RZ, 0xc0, !PT ;  /* 0x0000000100007812 */ /* 0x000fc800078ec0ff */
[----:B------:R-:W-:-:S04]  /*4020*/  IADD3 R0, PT, PT, R5, 0x487ffff, R0 ;  /* 0x0487ffff05007810 */ /* 0x000fc80007ffe000 */
[----:B------:R-:W-:-:S04]  /*4030*/  SHF.R.U32.HI R0, RZ, 0x14, R0 ;  /* 0x00000014ff007819 */ /* 0x000fc80000011600 */
[----:B------:R-:W-:-:S07]  /*4040*/  LOP3.LUT R4, R0, 0xff, RZ, 0xc0, !PT ;  /* 0x000000ff00047812 */ /* 0x000fce00078ec0ff */
.L_x_52335:
[----:B------:R-:W-:-:S04]  /*4050*/  SHF.R.U32.HI R5, RZ, 0x18, R5 ;  /* 0x00000018ff057819 */ /* 0x000fc80000011605 */
[----:B------:R-:W-:-:S04]  /*4060*/  LOP3.LUT R4, R4, 0x80, R5, 0xf8, !PT ;  /* 0x0000008004047812 */ /* 0x000fc800078ef805 */
[----:B------:R-:W-:-:S07]  /*4070*/  PRMT R0, R4, 0x7610, R0 ;  /* 0x0000761004007816 */ /* 0x000fce0000000000 */
.L_x_52333:
[----:B------:R-:W-:Y:S05]  /*4080*/  BSYNC.RECONVERGENT B0 ;  /* 0x0000000000007941 */ /* 0x000fea0003800200 */
.L_x_52332:
[----:B------:R0:W-:Y:S01]  /*4090*/  STG.E.U8 desc[UR36][R2.64], R0 ;  /* 0x0000000002007986 */ /* 0x0001e2000c101124 */
[----:B------:R-:W-:Y:S05]  /*40a0*/  BRA `(.L_x_52313) ;  /* 0x00000004000c7947 */ /* 0x000fea0003800000 */
.L_x_52330:
        /* <DEDUP_REMOVED lines=13> */
.L_x_52338:
[----:B------:R-:W-:-:S04]  /*4180*/  SHF.R.U32.HI R0, RZ, 0x15, R5 ;  /* 0x00000015ff007819 */ /* 0x000fc80000011605 */
[----:B------:R-:W-:-:S04]  /*4190*/  LOP3.LUT R0, R0, 0x1, RZ, 0xc0, !PT ;  /* 0x0000000100007812 */ /* 0x000fc800078ec0ff */
[----:B------:R-:W-:-:S04]  /*41a0*/  IADD3 R0, PT, PT, R5, 0x88fffff, R0 ;  /* 0x088fffff05007810 */ /* 0x000fc80007ffe000 */
[----:B------:R-:W-:-:S04]  /*41b0*/  SHF.R.U32.HI R0, RZ, 0x15, R0 ;  /* 0x00000015ff007819 */ /* 0x000fc80000011600 */
[----:B------:R-:W-:-:S07]  /*41c0*/  LOP3.LUT R4, R0, 0xff, RZ, 0xc0, !PT ;  /* 0x000000ff00047812 */ /* 0x000fce00078ec0ff */
.L_x_52339:
[----:B------:R-:W-:-:S04]  /*41d0*/  SHF.R.U32.HI R5, RZ, 0x18, R5 ;  /* 0x00000018ff057819 */ /* 0x000fc80000011605 */
[----:B------:R-:W-:-:S04]  /*41e0*/  LOP3.LUT R4, R4, 0x80, R5, 0xf8, !PT ;  /* 0x0000008004047812 */ /* 0x000fc800078ef805 */
[----:B------:R-:W-:-:S07]  /*41f0*/  PRMT R0, R4, 0x7610, R0 ;  /* 0x0000761004007816 */ /* 0x000fce0000000000 */
.L_x_52337:
[----:B------:R-:W-:Y:S05]  /*4200*/  BSYNC.RECONVERGENT B0 ;  /* 0x0000000000007941 */ /* 0x000fea0003800200 */
.L_x_52336:
[----:B------:R0:W-:Y:S01]  /*4210*/  STG.E.U8 desc[UR36][R2.64], R0 ;  /* 0x0000000002007986 */ /* 0x0001e2000c101124 */
[----:B------:R-:W-:Y:S05]  /*4220*/  BRA `(.L_x_52313) ;  /* 0x0000000000ac7947 */ /* 0x000fea0003800000 */
.L_x_52329:
[----:B------:R-:W-:-:S09]  /*4230*/  UISETP.NE.AND UP0, UPT, UR4, 0x1c, UPT ;  /* 0x0000001c0400788c */ /* 0x000fd2000bf05270 */
[----:B------:R-:W-:Y:S05]  /*4240*/  BRA.U !UP0, `(.L_x_52340) ;  /* 0x0000000108a07547 */ /* 0x000fea000b800000 */
[----:B------:R-:W-:-:S09]  /*4250*/  UISETP.NE.AND UP0, UPT, UR4, 0x1d, UPT ;  /* 0x0000001d0400788c */ /* 0x000fd2000bf05270 */
[----:B------:R-:W-:Y:S05]  /*4260*/  BRA.U !UP0, `(.L_x_52341) ;  /* 0x0000000108907547 */ /* 0x000fea000b800000 */
[----:B------:R-:W-:-:S09]  /*4270*/  UISETP.NE.AND UP0, UPT, UR4, 0x2c, UPT ;  /* 0x0000002c0400788c */ /* 0x000fd2000bf05270 */
[----:B------:R-:W-:Y:S05]  /*4280*/  BRA.U !UP0, `(.L_x_52342) ;  /* 0x0000000108447547 */ /* 0x000fea000b800000 */
.L_x_52312:
[----:B------:R-:W-:Y:S01]  /*4290*/  MOV R0, 0x0 ;  /* 0x0000000000007802 */ /* 0x000fe20000000f00 */
[----:B------:R-:W5:Y:S01]  /*42a0*/  LDCU.64 UR6, c[0x4][0x198] ;  /* 0x01003300ff0677ac */ /* 0x000f620008000a00 */
[----:B------:R-:W-:Y:S02]  /*42b0*/  IMAD.MOV.U32 R8, RZ, RZ, 0x65 ;  /* 0x00000065ff087424 */ /* 0x000fe400078e00ff */
[----:B------:R0:W0:Y:S01]  /*42c0*/  LDC.64 R2, c[0x4][R0] ;  /* 0x0100000000027b82 */ /* 0x0000220000000a00 */
[----:B------:R-:W1:Y:S01]  /*42d0*/  LDCU.64 UR8, c[0x4][0x1a0] ;  /* 0x01003400ff0877ac */ /* 0x000e620008000a00 */
[----:B------:R-:W-:Y:S02]  /*42e0*/  IMAD.MOV.U32 R12, RZ, RZ, 0x1 ;  /* 0x00000001ff0c7424 */ /* 0x000fe400078e00ff */
[----:B------:R-:W-:Y:S01]  /*42f0*/  IMAD.MOV.U32 R13, RZ, RZ, RZ ;  /* 0x000000ffff0d7224 */ /* 0x000fe200078e00ff */
[----:B------:R-:W2:Y:S01]  /*4300*/  LDCU.64 UR4, c[0x4][0x40] ;  /* 0x01000800ff0477ac */ /* 0x000ea20008000a00 */
[----:B-----5:R-:W-:Y:S01]  /*4310*/  IMAD.U32 R4, RZ, RZ, UR6 ;  /* 0x00000006ff047e24 */ /* 0x020fe2000f8e00ff */
[----:B------:R-:W-:Y:S01]  /*4320*/  MOV R5, UR7 ;  /* 0x0000000700057c02 */ /* 0x000fe20008000f00 */
[----:B-1----:R-:W-:-:S02]  /*4330*/  IMAD.U32 R6, RZ, RZ, UR8 ;  /* 0x00000008ff067e24 */ /* 0x002fc4000f8e00ff */
[----:B------:R-:W-:Y:S02]  /*4340*/  IMAD.U32 R7, RZ, RZ, UR9 ;  /* 0x00000009ff077e24 */ /* 0x000fe4000f8e00ff */
[----:B--2---:R-:W-:Y:S01]  /*4350*/  IMAD.U32 R10, RZ, RZ, UR4 ;  /* 0x00000004ff0a7e24 */ /* 0x004fe2000f8e00ff */
[----:B------:R-:W-:-:S07]  /*4360*/  MOV R11, UR5 ;  /* 0x00000005000b7c02 */ /* 0x000fce0008000f00 */
[----:B------:R-:W-:-:S07]  /*4370*/  LEPC R20, `(.L_x_52343) ;  /* 0x000000001014794e */ /* 0x000fce0000000000 */
[----:B0--34-:R-:W-:Y:S05]  /*4380*/  CALL.ABS.NOINC R2 ;  /* 0x0000000002007343 */ /* 0x019fea0003c00000 */
.L_x_52343:
[----:B------:R-:W-:Y:S05]  /*4390*/  BRA `(.L_x_52313) ;  /* 0x0000000000507947 */ /* 0x000fea0003800000 */
.L_x_52342:
[----:B------:R-:W5:Y:S02]  /*43a0*/  I2F.S64 R4, R4 ;  /* 0x0000000400047312 */ /* 0x000f640000301400 */
[----:B-----5:R-:W-:-:S04]  /*43b0*/  SHF.R.U32.HI R6, RZ, 0x17, R4 ;  /* 0x00000017ff067819 */ /* 0x020fc80000011604 */
        /* <DEDUP_REMOVED lines=15> */
.L_x_52341:
[----:B------:R0:W-:Y:S01]  /*44b0*/  STG.E.64 desc[UR36][R2.64], R4 ;  /* 0x0000000402007986 */ /* 0x0001e2000c101b24 */
[----:B------:R-:W-:Y:S05]  /*44c0*/  BRA `(.L_x_52313) ;  /* 0x0000000000047947 */ /* 0x000fea0003800000 */
.L_x_52340:
[----:B------:R0:W-:Y:S02]  /*44d0*/  STG.E desc[UR36][R2.64], R4 ;  /* 0x0000000402007986 */ /* 0x0001e4000c101924 */
.L_x_52313:
[----:B------:R-:W-:-:S07]  /*44e0*/  IADD3 R19, PT, PT, R19, 0x80, RZ ;  /* 0x0000008013137810 */ /* 0x000fce0007ffe0ff */
.L_x_52232:
[----:B------:R-:W-:Y:S05]  /*44f0*/  BSYNC.RECONVERGENT B6 ;  /* 0x0000000000067941 */ /* 0x000fea0003800200 */
.L_x_52231:
[----:B------:R-:W5:Y:S01]  /*4500*/  LDCU UR4, c[0x0][0x380] ;  /* 0x00007000ff0477ac */ /* 0x000f620008000800 */
[----:B------:R-:W-:Y:S01]  /*4510*/  BSSY.RECONVERGENT B6, `(.L_x_52344) ;  /* 0x000044c000067945 */ /* 0x000fe20003800200 */
[----:B-----5:R-:W-:-:S13]  /*4520*/  ISETP.GE.AND P0, PT, R19, UR4, PT ;  /* 0x0000000413007c0c */ /* 0x020fda000bf06270 */
[----:B------:R-:W-:Y:S05]  /*4530*/  @P0 BRA `(.L_x_52345) ;  /* 0x0000004400240947 */ /* 0x000fea0003800000 */
[----:B------:R-:W5:Y:S01]  /*4540*/  LDCU UR4, c[0x0][0x388] ;  /* 0x00007100ff0477ac */ /* 0x000f620008000800 */
[----:B01234-:R-:W-:Y:S02]  /*4550*/  IMAD.MOV.U32 R22, RZ, RZ, RZ ;  /* 0x000000ffff167224 */ /* 0x01ffe400078e00ff */
[----:B------:R-:W-:Y:S02]  /*4560*/  IMAD.MOV.U32 R0, RZ, RZ, RZ ;  /* 0x000000ffff007224 */ /* 0x000fe400078e00ff */
[----:B------:R-:W-:Y:S01]  /*4570*/  IMAD.MOV.U32 R18, RZ, RZ, RZ ;  /* 0x000000ffff127224 */ /* 0x000fe200078e00ff */
        /* <DEDUP_REMOVED lines=350> */
.L_x_52346:
        /* <DEDUP_REMOVED lines=17> */
.L_x_52350:
[----:B------:R0:W5:Y:S01]  /*5c70*/  LDG.E.U8 R16, desc[UR36][R2.64] ;  /* 0x0000002402107981 */ /* 0x000162000c1e1100 */
[----:B------:R-:W-:Y:S01]  /*5c80*/  IMAD.MOV.U32 R17, RZ, RZ, RZ ;  /* 0x000000ffff117224 */ /* 0x000fe200078e00ff */
[----:B------:R-:W-:Y:S06]  /*5c90*/  BRA `(.L_x_52352) ;  /* 0x0000000c00407947 */ /* 0x000fec0003800000 */
.L_x_52349:
        /* <DEDUP_REMOVED lines=8> */
.L_x_52354:
[----:B------:R-:W2:Y:S02]  /*5d20*/  LDG.E R16, desc[UR36][R2.64] ;  /* 0x0000002402107981 */ /* 0x000ea4000c1e1900 */
[----:B--2---:R-:W-:Y:S01]  /*5d30*/  SHF.R.S32.HI R17, RZ, 0x1f, R16 ;  /* 0x0000001fff117819 */ /* 0x004fe20000011410 */
[----:B------:R-:W-:Y:S06]  /*5d40*/  BRA `(.L_x_52352) ;  /* 0x0000000c00147947 */ /* 0x000fec0003800000 */
.L_x_52353:
[----:B------:R-:W2:Y:S02]  /*5d50*/  LDG.E.S16 R16, desc[UR36][R2.64] ;  /* 0x0000002402107981 */ /* 0x000ea4000c1e1700 */
[----:B--2---:R-:W-:Y:S01]  /*5d60*/  SHF.R.S32.HI R17, RZ, 0x1f, R16 ;  /* 0x0000001fff117819 */ /* 0x004fe20000011410 */
[----:B------:R-:W-:Y:S06]  /*5d70*/  BRA `(.L_x_52352) ;  /* 0x0000000c00087947 */ /* 0x000fec0003800000 */
.L_x_52348:
        /* <DEDUP_REMOVED lines=9> */
.L_x_52356:
[----:B------:R-:W2:Y:S02]  /*5e10*/  LDG.E.U16 R2, desc[UR36][R2.64] ;  /* 0x0000002402027981 */ /* 0x000ea4000c1e1500 */
[----:B--2---:R-:W-:-:S06]  /*5e20*/  HADD2.F32 R16, -RZ, R2.H0_H0 ;  /* 0x20000002ff107230 */ /* 0x004fcc0000004100 */
[----:B------:R-:W2:Y:S02]  /*5e30*/  F2I.S64.TRUNC R16, R16 ;  /* 0x0000001000107311 */ /* 0x000ea4000020d900 */
[----:B--2---:R-:W-:Y:S05]  /*5e40*/  BRA `(.L_x_52352) ;  /* 0x0000000800d47947 */ /* 0x004fea0003800000 */
.L_x_52355:
        /* <DEDUP_REMOVED lines=9> */
.L_x_52358:
[----:B------:R-:W2:Y:S02]  /*5ee0*/  LDG.E.U16 R2, desc[UR36][R2.64] ;  /* 0x0000002402027981 */ /* 0x000ea4000c1e1500 */
[----:B--2---:R-:W-:-:S06]  /*5ef0*/  HADD2.F32 R16, -RZ, R2.H0_H0 ;  /* 0x20000002ff107230 */ /* 0x004fcc0000004100 */
[----:B------:R-:W2:Y:S02]  /*5f00*/  F2I.S64.TRUNC R16, R16 ;  /* 0x0000001000107311 */ /* 0x000ea4000020d900 */
[----:B--2---:R-:W-:Y:S05]  /*5f10*/  BRA `(.L_x_52352) ;  /* 0x0000000800a07947 */ /* 0x004fea0003800000 */
.L_x_52357:
[----:B------:R-:W2:Y:S02]  /*5f20*/  LDG.E.64 R2, desc[UR36][R2.64] ;  /* 0x0000002402027981 */ /* 0x000ea4000c1e1b00 */
[----:B--2---:R2:W3:Y:S02]  /*5f30*/  F2I.S64.F64.TRUNC R16, R2 ;  /* 0x0000000200107311 */ /* 0x0044e4000030d900 */
[----:B--23--:R-:W-:Y:S05]  /*5f40*/  BRA `(.L_x_52352) ;  /* 0x0000000800947947 */ /* 0x00cfea0003800000 */
.L_x_52347:
        /* <DEDUP_REMOVED lines=11> */
[----:B------:R-:W-:Y:S01]  /*6000*/  SEL R16, RZ, 0x1, !P0 ;  /* 0x00000001ff107807 */ /* 0x000fe20004000000 */
[----:B------:R-:W-:Y:S08]  /*6010*/  BRA `(.L_x_52352) ;  /* 0x0000000800607947 */ /* 0x000ff00003800000 */
.L_x_52361:
[----:B------:R-:W2:Y:S02]  /*6020*/  LDG.E.64 R2, desc[UR36][R2.64] ;  /* 0x0000002402027981 */ /* 0x000ea4000c1e1b00 */
[----:B--2---:R2:W3:Y:S02]  /*6030*/  F2I.S64.F64.TRUNC R16, R2 ;  /* 0x0000000200107311 */ /* 0x0044e4000030d900 */
[----:B--23--:R-:W-:Y:S05]  /*6040*/  BRA `(.L_x_52352) ;  /* 0x0000000800547947 */ /* 0x00cfea0003800000 */
.L_x_52360:
        /* <DEDUP_REMOVED lines=26> */
.L_x_52363:
        /* <DEDUP_REMOVED lines=11> */
[----:B------:R2:W3:Y:S02]  /*62a0*/  F2I.S64.TRUNC R16, R0 ;  /* 0x0000000000107311 */ /* 0x0004e4000020d900 */
[----:B--23--:R-:W-:Y:S05]  /*62b0*/  BRA `(.L_x_52352) ;  /* 0x0000000400b87947 */ /* 0x00cfea0003800000 */
.L_x_52362:
[----:B------:R-:W2:Y:S02]  /*62c0*/  LDG.E.U16 R16, desc[UR36][R2.64] ;  /* 0x0000002402107981 */ /* 0x000ea4000c1e1500 */
[----:B--2---:R-:W-:-:S06]  /*62d0*/  IMAD.U32 R16, R16, 0x10000, RZ ;  /* 0x0001000010107824 */ /* 0x004fcc00078e00ff */
[----:B------:R-:W2:Y:S02]  /*62e0*/  F2I.S64.TRUNC R16, R16 ;  /* 0x0000001000107311 */ /* 0x000ea4000020d900 */
[----:B--2---:R-:W-:Y:S05]  /*62f0*/  BRA `(.L_x_52352) ;  /* 0x0000000400a87947 */ /* 0x004fea0003800000 */
.L_x_52359:
        /* <DEDUP_REMOVED lines=11> */
.L_x_52366:
        /* <DEDUP_REMOVED lines=21> */
.L_x_52370:
[----:B------:R-:W-:Y:S05]  /*6500*/  BSYNC.RECONVERGENT B1 ;  /* 0x0000000000017941 */ /* 0x000fea0003800200 */
.L_x_52369:
[----:B------:R-:W-:Y:S02]  /*6510*/  SHF.L.U32 R0, R0, 0x14, RZ ;  /* 0x0000001400007819 */ /* 0x000fe400000006ff */
[----:B------:R-:W-:-:S04]  /*6520*/  LEA R2, R2, 0x3b800000, 0x17 ;  /* 0x3b80000002027811 */ /* 0x000fc800078eb8ff */
[----:B------:R-:W-:-:S07]  /*6530*/  LOP3.LUT R16, R2, R0, R7, 0xfe, !PT ;  /* 0x0000000002107212 */ /* 0x000fce00078efe07 */
.L_x_52368:
[----:B------:R-:W-:Y:S05]  /*6540*/  BSYNC.RECONVERGENT B0 ;  /* 0x0000000000007941 */ /* 0x000fea0003800200 */
.L_x_52367:
[----:B------:R-:W4:Y:S02]  /*6550*/  F2I.S64.TRUNC R16, R16 ;  /* 0x0000001000107311 */ /* 0x000f24000020d900 */
[----:B----4-:R-:W-:Y:S05]  /*6560*/  BRA `(.L_x_52352) ;  /* 0x00000004000c7947 */ /* 0x010fea0003800000 */
.L_x_52365:
        /* <DEDUP_REMOVED lines=21> */
.L_x_52374:
[----:B------:R-:W-:Y:S05]  /*66c0*/  BSYNC.RECONVERGENT B1 ;  /* 0x0000000000017941 */ /* 0x000fea0003800200 */
.L_x_52373:
[----:B------:R-:W-:Y:S01]  /*66d0*/  IMAD.SHL.U32 R0, R0, 0x200000, RZ ;  /* 0x0020000000007824 */ /* 0x000fe200078e00ff */
[----:B------:R-:W-:-:S04]  /*66e0*/  LEA R2, R2, 0x37800000, 0x17 ;  /* 0x3780000002027811 */ /* 0x000fc800078eb8ff */
[----:B------:R-:W-:-:S07]  /*66f0*/  LOP3.LUT R16, R2, R0, R7, 0xfe, !PT ;  /* 0x0000000002107212 */ /* 0x000fce00078efe07 */
.L_x_52372:
[----:B------:R-:W-:Y:S05]  /*6700*/  BSYNC.RECONVERGENT B0 ;  /* 0x0000000000007941 */ /* 0x000fea0003800200 */
.L_x_52371:
[----:B------:R-:W0:Y:S02]  /*6710*/  F2I.S64.TRUNC R16, R16 ;  /* 0x0000001000107311 */ /* 0x000e24000020d900 */
[----:B0-----:R-:W-:Y:S05]  /*6720*/  BRA `(.L_x_52352) ;  /* 0x00000000009c7947 */ /* 0x001fea0003800000 */
.L_x_52364:
        /* <DEDUP_REMOVED lines=14> */
.L_x_52378:
[----:B------:R-:W-:Y:S05]  /*6810*/  BSYNC.RECONVERGENT B0 ;  /* 0x0000000000007941 */ /* 0x000fea0003800200 */
.L_x_52377:
[----:B------:R-:W2:Y:S02]  /*6820*/  F2I.S64.TRUNC R16, R16 ;  /* 0x0000001000107311 */ /* 0x000ea4000020d900 */
[----:B--2---:R-:W-:Y:S05]  /*6830*/  BRA `(.L_x_52352) ;  /* 0x0000000000587947 */ /* 0x004fea0003800000 */
.L_x_52351:
        /* <DEDUP_REMOVED lines=16> */
.L_x_52379:
[----:B------:R-:W-:Y:S01]  /*6940*/  CS2R R16, SRZ ;  /* 0x0000000000107805 */ /* 0x000fe2000001ff00 */
[----:B------:R-:W-:Y:S06]  /*6950*/  BRA `(.L_x_52352) ;  /* 0x0000000000107947 */ /* 0x000fec0003800000 */
.L_x_52376:
[----:B------:R2:W5:Y:S01]  /*6960*/  LDG.E.64 R16, desc[UR36][R2.64] ;  /* 0x0000002402107981 */ /* 0x000562000c1e1b00 */
[----:B------:R-:W-:Y:S05]  /*6970*/  BRA `(.L_x_52352) ;  /* 0x0000000000087947 */ /* 0x000fea0003800000 */
.L_x_52375:
[----:B------:R3:W5:Y:S01]  /*6980*/  LDG.E R16, desc[UR36][R2.64] ;  /* 0x0000002402107981 */ /* 0x000762000c1e1900 */
[----:B------:R-:W-:-:S07]  /*6990*/  IMAD.MOV.U32 R17, RZ, RZ, RZ ;  /* 0x000000ffff117224 */ /* 0x000fce00078e00ff */
.L_x_52352:
        /* <DEDUP_REMOVED lines=17> */
.L_x_52383:
[----:B-1234-:R3:W5:Y:S01]  /*6ab0*/  LDG.E.U8 R2, desc[UR36][R22.64] ;  /* 0x0000002416027981 */ /* 0x01e762000c1e1100 */
[----:B------:R-:W-:Y:S01]  /*6ac0*/  MOV R3, RZ ;  /* 0x000000ff00037202 */ /* 0x000fe20000000f00 */
[----:B------:R-:W-:Y:S06]  /*6ad0*/  BRA `(.L_x_52385) ;  /* 0x0000000c00407947 */ /* 0x000fec0003800000 */
.L_x_52382:
        /* <DEDUP_REMOVED lines=8> */
.L_x_52387:
[----:B-1234-:R-:W2:Y:S02]  /*6b60*/  LDG.E R2, desc[UR36][R22.64] ;  /* 0x0000002416027981 */ /* 0x01eea4000c1e1900 */
[----:B--2---:R-:W-:Y:S01]  /*6b70*/  SHF.R.S32.HI R3, RZ, 0x1f, R2 ;  /* 0x0000001fff037819 */ /* 0x004fe20000011402 */
[----:B------:R-:W-:Y:S06]  /*6b80*/  BRA `(.L_x_52385) ;  /* 0x0000000c00147947 */ /* 0x000fec0003800000 */
.L_x_52386:
[----:B-1234-:R-:W2:Y:S02]  /*6b90*/  LDG.E.S16 R2, desc[UR36][R22.64] ;  /* 0x0000002416027981 */ /* 0x01eea4000c1e1700 */
[----:B--2---:R-:W-:Y:S01]  /*6ba0*/  SHF.R.S32.HI R3, RZ, 0x1f, R2 ;  /* 0x0000001fff037819 */ /* 0x004fe20000011402 */
[----:B------:R-:W-:Y:S06]  /*6bb0*/  BRA `(.L_x_52385) ;  /* 0x0000000c00087947 */ /* 0x000fec0003800000 */
.L_x_52381:
[----:B------:R-:W-:-:S09]  /*6bc0*/  UISETP.GT.AND UP0, UPT, UR4, 0x6, UPT ;  /* 0x000000060400788c */ /* 0x000fd2000bf04270 */
[----:B------:R-:W-:Y:S05]  /*6bd0*/  BRA.U UP0, `(.L_x_52388) ;  /* 0x00000001002c7547 */ /* 0x000fea000b800000 */
[----:B------:R-:W-:-:S09]  /*6be0*/  UISETP.NE.AND UP0, UPT, UR4, 0x5, UPT ;  /* 0x000000050400788c */ /* 0x000fd2000bf05270 */
[----:B------:R-:W-:Y:S05]  /*6bf0*/  BRA.U !UP0, `(.L_x_52389) ;  /* 0x0000000108147547 */ /* 0x000fea000b800000 */
[----:B------:R-:W-:-:S09]  /*6c00*/  UISETP.NE.AND UP0, UPT, UR4, 0x6, UPT ;  /* 0x000000060400788c */ /* 0x000fd2000bf05270 */
[----:B------:R-:W-:Y:S05]  /*6c10*/  BRA.U UP0, `(.L_x_52384) ;  /* 0x0000000900987547 */ /* 0x000fea000b800000 */
[----:B-1234-:R-:W2:Y:S02]  /*6c20*/  LDG.E R2, desc[UR36][R22.64] ;  /* 0x0000002416027981 */ /* 0x01eea4000c1e1900 */
[----:B--2---:R-:W3:Y:S02]  /*6c30*/  F2I.S64.TRUNC R2, R2 ;  /* 0x0000000200027311 */ /* 0x004ee4000020d900 */
[----:B---3--:R-:W-:Y:S05]  /*6c40*/  BRA `(.L_x_52385) ;  /* 0x0000000800e47947 */ /* 0x008fea0003800000 */
.L_x_52389:
[----:B------:R-:W1:Y:S02]  /*6c50*/  LDG.E.U16 R22, desc[UR36][R22.64] ;  /* 0x0000002416167981 */ /* 0x000e64000c1e1500 */
[----:B-1234-:R-:W-:-:S06]  /*6c60*/  HADD2.F32 R2, -RZ, R22.H0_H0 ;  /* 0x20000016ff027230 */ /* 0x01efcc0000004100 */
[----:B------:R-:W3:Y:S02]  /*6c70*/  F2I.S64.TRUNC R2, R2 ;  /* 0x0000000200027311 */ /* 0x000ee4000020d900 */
[----:B---3--:R-:W-:Y:S05]  /*6c80*/  BRA `(.L_x_52385) ;  /* 0x0000000800d47947 */ /* 0x008fea0003800000 */
.L_x_52388:
[----:B------:R-:W-:-:S09]  /*6c90*/  UISETP.NE.AND UP0, UPT, UR4, 0x7, UPT ;  /* 0x000000070400788c */ /* 0x000fd2000bf05270 */
[----:B------:R-:W-:Y:S05]  /*6ca0*/  BRA.U !UP0, `(.L_x_52390) ;  /* 0x00000001082c7547 */ /* 0x000fea000b800000 */
[----:B------:R-:W-:-:S09]  /*6cb0*/  UISETP.NE.AND UP0, UPT, UR4, 0x8, UPT ;  /* 0x000000080400788c */ /* 0x000fd2000bf05270 */
[----:B------:R-:W-:Y:S05]  /*6cc0*/  BRA.U !UP0, `(.L_x_52391) ;  /* 0x0000000108147547 */ /* 0x000fea000b800000 */
[----:B------:R-:W-:-:S09]  /*6cd0*/  UISETP.NE.AND UP0, UPT, UR4, 0x9, UPT ;  /* 0x000000090400788c */ /* 0x000fd2000bf05270 */
[----:B------:R-:W-:Y:S05]  /*6ce0*/  BRA.U UP0, `(.L_x_52384) ;  /* 0x0000000900647547 */ /* 0x000fea000b800000 */
[----:B-1234-:R-:W2:Y:S02]  /*6cf0*/  LDG.E R2, desc[UR36][R22.64] ;  /* 0x0000002416027981 */ /* 0x01eea4000c1e1900 */
[----:B--2---:R-:W3:Y:S02]  /*6d00*/  F2I.S64.TRUNC R2, R2 ;  /* 0x0000000200027311 */ /* 0x004ee4000020d900 */
[----:B---3--:R-:W-:Y:S05]  /*6d10*/  BRA `(.L_x_52385) ;  /* 0x0000000800b07947 */ /* 0x008fea0003800000 */
.L_x_52391:
[----:B------:R-:W1:Y:S02]  /*6d20*/  LDG.E.U16 R22, desc[UR36][R22.64] ;  /* 0x0000002416167981 */ /* 0x000e64000c1e1500 */
[----:B-1234-:R-:W-:-:S06]  /*6d30*/  HADD2.F32 R2, -RZ, R22.H0_H0 ;  /* 0x20000016ff027230 */ /* 0x01efcc0000004100 */
[----:B------:R-:W3:Y:S02]  /*6d40*/  F2I.S64.TRUNC R2, R2 ;  /* 0x0000000200027311 */ /* 0x000ee4000020d900 */
[----:B---3--:R-:W-:Y:S05]  /*6d50*/  BRA `(.L_x_52385) ;  /* 0x0000000800a07947 */ /* 0x008fea0003800000 */
.L_x_52390:
[----:B-1234-:R-:W2:Y:S02]  /*6d60*/  LDG.E.64 R2, desc[UR36][R22.64] ;  /* 0x0000002416027981 */ /* 0x01eea4000c1e1b00 */
[----:B--2---:R-:W3:Y:S02]  /*6d70*/  F2I.S64.F64.TRUNC R2, R2 ;  /* 0x0000000200027311 */ /* 0x004ee4000030d900 */
[----:B---3--:R-:W-:Y:S05]  /*6d80*/  BRA `(.L_x_52385) ;  /* 0x0000000800947947 */ /* 0x008fea0003800000 */
.L_x_52380:
        /* <DEDUP_REMOVED lines=13> */
.L_x_52394:
[----:B-1234-:R-:W2:Y:S02]  /*6e60*/  LDG.E.64 R2, desc[UR36][R22.64] ;  /* 0x0000002416027981 */ /* 0x01eea4000c1e1b00 */
[----:B--2---:R-:W0:Y:S02]  /*6e70*/  F2I.S64.F64.TRUNC R2, R2 ;  /* 0x0000000200027311 */ /* 0x004e24000030d900 */
[----:B0-----:R-:W-:Y:S05]  /*6e80*/  BRA `(.L_x_52385) ;  /* 0x0000000800547947 */ /* 0x001fea0003800000 */
.L_x_52393:
        /* <DEDUP_REMOVED lines=26> */
.L_x_52396:
[----:B-1234-:R-:W2:Y:S02]  /*7030*/  LDG.E.U8 R3, desc[UR36][R22.64] ;  /* 0x0000002416037981 */ /* 0x01eea4000c1e1100 */
        /* <DEDUP_REMOVED lines=12> */
.L_x_52395:
[----:B-1234-:R-:W2:Y:S02]  /*7100*/  LDG.E.U16 R2, desc[UR36][R22.64] ;  /* 0x0000002416027981 */ /* 0x01eea4000c1e1500 */
[----:B--2---:R-:W-:-:S06]  /*7110*/  IMAD.U32 R2, R2, 0x10000, RZ ;  /* 0x0001000002027824 */ /* 0x004fcc00078e00ff */
[----:B------:R-:W0:Y:S02]  /*7120*/  F2I.S64.TRUNC R2, R2 ;  /* 0x0000000200027311 */ /* 0x000e24000020d900 */
[----:B0-----:R-:W-:Y:S05]  /*7130*/  BRA `(.L_x_52385) ;  /* 0x0000000400a87947 */ /* 0x001fea0003800000 */
.L_x_52392:
        /* <DEDUP_REMOVED lines=9> */
[----:B------:R-:W-:Y:S01]  /*71d0*/  HFMA2 R3, -RZ, RZ, 0, 0 ;  /* 0x00000000ff037431 */ /* 0x000fe200000001ff */
[----:B------:R-:W-:Y:S06]  /*71e0*/  BRA `(.L_x_52385) ;  /* 0x00000004007c7947 */ /* 0x000fec0003800000 */
.L_x_52399:
        /* <DEDUP_REMOVED lines=21> */
.L_x_52403:
[----:B------:R-:W-:Y:S05]  /*7340*/  BSYNC.RECONVERGENT B1 ;  /* 0x0000000000017941 */ /* 0x000fea0003800200 */
.L_x_52402:
[----:B------:R-:W-:Y:S01]  /*7350*/  IMAD.SHL.U32 R0, R0, 0x100000, RZ ;  /* 0x0010000000007824 */ /* 0x000fe200078e00ff */
[----:B------:R-:W-:-:S04]  /*7360*/  LEA R2, R2, 0x3b800000, 0x17 ;  /* 0x3b80000002027811 */ /* 0x000fc800078eb8ff */
[----:B------:R-:W-:-:S07]  /*7370*/  LOP3.LUT R2, R2, R0, R7, 0xfe, !PT ;  /* 0x0000000002027212 */ /* 0x000fce00078efe07 */
.L_x_52401:
[----:B------:R-:W-:Y:S05]  /*7380*/  BSYNC.RECONVERGENT B0 ;  /* 0x0000000000007941 */ /* 0x000fea0003800200 */
.L_x_52400:
[----:B------:R-:W0:Y:S02]  /*7390*/  F2I.S64.TRUNC R2, R2 ;  /* 0x0000000200027311 */ /* 0x000e24000020d900 */
[----:B0-----:R-:W-:Y:S05]  /*73a0*/  BRA `(.L_x_52385) ;  /* 0x00000004000c7947 */ /* 0x001fea0003800000 */
.L_x_52398:
        /* <DEDUP_REMOVED lines=21> */
.L_x_52407:
[----:B------:R-:W-:Y:S05]  /*7500*/  BSYNC.RECONVERGENT B1 ;  /* 0x0000000000017941 */ /* 0x000fea0003800200 */
.L_x_52406:
[----:B------:R-:W-:Y:S01]  /*7510*/  IMAD.SHL.U32 R0, R0, 0x200000, RZ ;  /* 0x0020000000007824 */ /* 0x000fe200078e00ff */
[----:B------:R-:W-:-:S04]  /*7520*/  LEA R2, R2, 0x37800000, 0x17 ;  /* 0x3780000002027811 */ /* 0x000fc800078eb8ff */
[----:B------:R-:W-:-:S07]  /*7530*/  LOP3.LUT R2, R2, R0, R7, 0xfe, !PT ;  /* 0x0000000002027212 */ /* 0x000fce00078efe07 */
.L_x_52405:
[----:B------:R-:W-:Y:S05]  /*7540*/  BSYNC.RECONVERGENT B0 ;  /* 0x0000000000007941 */ /* 0x000fea0003800200 */
.L_x_52404:
[----:B------:R-:W1:Y:S02]  /*7550*/  F2I.S64.TRUNC R2, R2 ;  /* 0x0000000200027311 */ /* 0x000e64000020d900 */
[----:B-1----:R-:W-:Y:S05]  /*7560*/  BRA `(.L_x_52385) ;  /* 0x00000000009c7947 */ /* 0x002fea0003800000 */
.L_x_52397:
        /* <DEDUP_REMOVED lines=8> */
[----:B-1234-:R-:W-:Y:S01]  /*75f0*/  IMAD.MOV.U32 R2, RZ, RZ, 0x400000 ;  /* 0x00400000ff027424 */ /* 0x01efe200078e00ff */
[----:B------:R-:W-:-:S13]  /*7600*/  ISETP.NE.AND P0, PT, R22, RZ, PT ;  /* 0x000000ff1600720c */ /* 0x000fda0003f05270 */
[----:B------:R-:W-:Y:S05]  /*7610*/  @!P0 BRA `(.L_x_52411) ;  /* 0x00000000000c8947 */ /* 0x000fea0003800000 */
[----:B------:R-:W-:-:S13]  /*7620*/  ISETP.NE.AND P0, PT, R22, 0xff, PT ;  /* 0x000000ff1600780c */ /* 0x000fda0003f05270 */
[----:B------:R-:W-:Y:S01]  /*7630*/  @!P0 MOV R2, 0x7f800001 ;  /* 0x7f80000100028802 */ /* 0x000fe20000000f00 */
[----:B------:R-:W-:-:S07]  /*7640*/  @P0 IMAD.SHL.U32 R2, R22, 0x800000, RZ ;  /* 0x0080000016020824 */ /* 0x000fce00078e00ff */
.L_x_52411:
[----:B------:R-:W-:Y:S05]  /*7650*/  BSYNC.RECONVERGENT B0 ;  /* 0x0000000000007941 */ /* 0x000fea0003800200 */
.L_x_52410:
[----:B------:R-:W2:Y:S02]  /*7660*/  F2I.S64.TRUNC R2, R2 ;  /* 0x0000000200027311 */ /* 0x000ea4000020d900 */
[----:B--2---:R-:W-:Y:S05]  /*7670*/  BRA `(.L_x_52385) ;  /* 0x0000000000587947 */ /* 0x004fea0003800000 */
.L_x_52384:
[----:B-1234-:R-:W-:Y:S01]  /*7680*/  MOV R2, 0x0 ;  /* 0x0000000000027802 */ /* 0x01efe20000000f00 */
        /* <DEDUP_REMOVED lines=15> */
.L_x_52412:
[----:B------:R-:W-:Y:S01]  /*7780*/  CS2R R2, SRZ ;  /* 0x0000000000027805 */ /* 0x000fe2000001ff00 */
[----:B------:R-:W-:Y:S06]  /*7790*/  BRA `(.L_x_52385) ;  /* 0x0000000000107947 */ /* 0x000fec0003800000 */
.L_x_52409:
[----:B-1234-:R2:W5:Y:S01]  /*77a0*/  LDG.E.64 R2, desc[UR36][R22.64] ;  /* 0x0000002416027981 */ /* 0x01e562000c1e1b00 */
[----:B------:R-:W-:Y:S05]  /*77b0*/  BRA `(.L_x_52385) ;  /* 0x0000000000087947 */ /* 0x000fea0003800000 */
.L_x_52408:
[----:B-1234-:R1:W5:Y:S01]  /*77c0*/  LDG.E R2, desc[UR36][R22.64] ;  /* 0x0000002416027981 */ /* 0x01e362000c1e1900 */
[----:B------:R-:W-:-:S07]  /*77d0*/  IMAD.MOV.U32 R3, RZ, RZ, RZ ;  /* 0x000000ffff037224 */ /* 0x000fce00078e00ff */
.L_x_52385:
        /* <DEDUP_REMOVED lines=9> */
[C---:B------:R-:W-:Y:S01]  /*7870*/  LOP3.LUT R0, R2.reuse, 0x1, RZ, 0xc0, !PT ;  /* 0x0000000102007812 */ /* 0x040fe200078ec0ff */
[----:B------:R-:W-:Y:S01]  /*7880*/  IMAD R9, R17, R16, RZ ;  /* 0x0000001011097224 */ /* 0x000fe200078e02ff */
[----:B------:R-:W-:Y:S02]  /*7890*/  ISETP.GE.U32.AND P1, PT, R2, 0x2, PT ;  /* 0x000000020200780c */ /* 0x000fe40003f26070 */
[----:B------:R-:W-:Y:S01]  /*78a0*/  ISETP.NE.U32.AND P0, PT, R0, 0x1, PT ;  /* 0x000000010000780c */ /* 0x000fe20003f05070 */
[----:B------:R-:W-:-:S03]  /*78b0*/  IMAD R9, R16, R17, R9 ;  /* 0x0000001110097224 */ /* 0x000fc600078e0209 */
[----:B------:R-:W-:-:S04]  /*78c0*/  ISETP.NE.U32.AND.EX P0, PT, RZ, RZ, PT, P0 ;  /* 0x000000ffff00720c */ /* 0x000fc80003f05100 */
[----:B------:R-:W-:Y:S02]  /*78d0*/  SEL R4, R16, 0x1, !P0 ;  /* 0x0000000110047807 */ /* 0x000fe40004000000 */
[----:B------:R-:W-:Y:S02]  /*78e0*/  SEL R7, R17, RZ, !P0 ;  /* 0x000000ff11077207 */ /* 0x000fe40004000000 */
[----:B------:R-:W-:Y:S01]  /*78f0*/  ISETP.GE.U32.AND.EX P0, PT, R3, RZ, PT, P1 ;  /* 0x000000ff0300720c */ /* 0x000fe20003f06110 */
[----:B------:R-:W-:-:S04]  /*7900*/  IMAD.WIDE.U32 R4, R4, 0x1, RZ ;  /* 0x0000000104047825 */ /* 0x000fc800078e00ff */
[----:B------:R-:W-:Y:S02]  /*7910*/  IMAD.IADD R5, R5, 0x1, R7 ;  /* 0x0000000105057824 */ /* 0x000fe400078e0207 */
[----:B------:R-:W-:-:S06]  /*7920*/  IMAD.WIDE.U32 R6, R16, R16, RZ ;  /* 0x0000001010067225 */ /* 0x000fcc00078e00ff */
[----:B------:R-:W-:Y:S05]  /*7930*/  @!P0 BRA `(.L_x_52416) ;  /* 0x00000000005c8947 */ /* 0x000fea0003800000 */
[----:B------:R-:W-:Y:S01]  /*7940*/  IMAD.IADD R9, R7, 0x1, R9 ;  /* 0x0000000107097824 */ /* 0x000fe200078e0209 */
[--C-:B------:R-:W-:Y:S02]  /*7950*/  SHF.R.U64 R0, R2, 0x1, R3.reuse ;  /* 0x0000000102007819 */ /* 0x100fe40000001203 */
[----:B------:R-:W-:-:S07]  /*7960*/  SHF.R.U32.HI R7, RZ, 0x1, R3 ;  /* 0x00000001ff077819 */ /* 0x000fce0000011603 */
.L_x_52417:
        /* <DEDUP_REMOVED lines=13> */
[----:B------:R-:W-:Y:S02]  /*7a40*/  ISETP.GE.U32.AND.EX P0, PT, R7, RZ, PT, P0 ;  /* 0x000000ff0700720c */ /* 0x000fe40003f06100 */
[----:B------:R-:W-:Y:S01]  /*7a50*/  SHF.R.U64 R0, R0, 0x1, R7 ;  /* 0x0000000100007819 */ /* 0x000fe20000001207 */
[----:B------:R-:W-:Y:S01]  /*7a60*/  IMAD R5, R5, R8, R11 ;  /* 0x0000000805057224 */ /* 0x000fe200078e020b */
[----:B------:R-:W-:Y:S01]  /*7a70*/  SHF.R.U32.HI R7, RZ, 0x1, R7 ;  /* 0x00000001ff077819 */ /* 0x000fe20000011607 */
[----:B------:R-:W-:-:S02]  /*7a80*/  IMAD.MOV.U32 R4, RZ, RZ, R2 ;  /* 0x000000ffff047224 */ /* 0x000fc400078e0002 */
[----:B------:R-:W-:-:S06]  /*7a90*/  IMAD.IADD R5, R3, 0x1, R5 ;  /* 0x0000000103057824 */ /* 0x000fcc00078e0205 */
[----:B------:R-:W-:Y:S05]  /*7aa0*/  @P0 BRA `(.L_x_52417) ;  /* 0xfffffffc00b00947 */ /* 0x000fea000383ffff */
.L_x_52416:
[----:B------:R-:W-:Y:S05]  /*7ab0*/  BSYNC.RECONVERGENT B1 ;  /* 0x0000000000017941 */ /* 0x000fea0003800200 */
.L_x_52415:
[----:B------:R-:W-:Y:S05]  /*7ac0*/  BRA `(.L_x_52418) ;  /* 0x0000000000387947 */ /* 0x000fea0003800000 */
.L_x_52414:
        /* <DEDUP_REMOVED lines=11> */
[----:B------:R-:W-:Y:S02]  /*7b80*/  @!P0 SEL R4, R4, 0xffffffff, P1 ;  /* 0xffffffff04048807 */ /* 0x000fe40000800000 */
[----:B------:R-:W-:Y:S02]  /*7b90*/  @!P0 SEL R5, RZ, 0xffffffff, P1 ;  /* 0xffffffffff058807 */ /* 0x000fe40000800000 */
[----:B------:R-:W-:-:S07]  /*7ba0*/  @P0 CS2R R4, SRZ ;  /* 0x0000000000040805 */ /* 0x000fce000001ff00 */
.L_x_52418:
[----:B------:R-:W-:Y:S05]  /*7bb0*/  BSYNC.RECONVERGENT B0 ;  /* 0x0000000000007941 */ /* 0x000fea0003800200 */
.L_x_52413:
[----:B------:R-:W5:Y:S01]  /*7bc0*/  LDCU.64 UR4, c[0x0][0x5e8] ;  /* 0x0000bd00ff0477ac */ /* 0x000f620008000a00 */
[----:B------:R-:W-:-:S04]  /*7bd0*/  ULOP3.LUT UR6, UR40, 0xff, URZ, 0xc0, !UPT ;  /* 0x000000ff28067892 */ /* 0x000fc8000f8ec0ff */
[----:B------:R-:W-:Y:S01]  /*7be0*/  UISETP.GT.AND UP0, UPT, UR6, 0x9, UPT ;  /* 0x000000090600788c */ /* 0x000fe2000bf04270 */
[----:B-----5:R-:W-:-:S05]  /*7bf0*/  IADD3 R2, P0, PT, R18, UR4, RZ ;  /* 0x0000000412027c10 */ /* 0x020fca000ff1e0ff */
        /* <DEDUP_REMOVED lines=12> */
.L_x_52422:
[----:B------:R0:W-:Y:S01]  /*7cc0*/  STG.E.U8 desc[UR36][R2.64], R4 ;  /* 0x0000000402007986 */ /* 0x0001e2000c101124 */
[----:B------:R-:W-:Y:S05]  /*7cd0*/  BRA `(.L_x_52424) ;  /* 0x0000000c00387947 */ /* 0x000fea0003800000 */
.L_x_52421:
        /* <DEDUP_REMOVED lines=8> */
.L_x_52426:
[----:B------:R0:W-:Y:S01]  /*7d60*/  STG.E desc[UR36][R2.64], R4 ;  /* 0x0000000402007986 */ /* 0x0001e2000c101924 */
[----:B------:R-:W-:Y:S05]  /*7d70*/  BRA `(.L_x_52424) ;  /* 0x0000000c00107947 */ /* 0x000fea0003800000 */
.L_x_52425:
[----:B------:R0:W-:Y:S01]  /*7d80*/  STG.E.U16 desc[UR36][R2.64], R4 ;  /* 0x0000000402007986 */ /* 0x0001e2000c101524 */
[----:B------:R-:W-:Y:S05]  /*7d90*/  BRA `(.L_x_52424) ;  /* 0x0000000c00087947 */ /* 0x000fea0003800000 */
.L_x_52420:
        /* <DEDUP_REMOVED lines=9> */
.L_x_52428:
[----:B------:R-:W5:Y:S02]  /*7e30*/  I2F.S64 R0, R4 ;  /* 0x0000000400007312 */ /* 0x000f640000301400 */
[----:B-----5:R-:W-:-:S05]  /*7e40*/  F2FP.F16.F32.PACK_AB R0, RZ, R0 ;  /* 0x00000000ff00723e */ /* 0x020fca00000000ff */
[----:B------:R0:W-:Y:S01]  /*7e50*/  STG.E.U16 desc[UR36][R2.64], R0 ;  /* 0x0000000002007986 */ /* 0x0001e2000c101524 */
[----:B------:R-:W-:Y:S05]  /*7e60*/  BRA `(.L_x_52424) ;  /* 0x0000000800d47947 */ /* 0x000fea0003800000 */
.L_x_52427:
[----:B------:R-:W-:-:S09]  /*7e70*/  UISETP.NE.AND UP0, UPT, UR6, 0x7, UPT ;  /* 0x000000070600788c */ /* 0x000fd2000bf05270 */
[----:B------:R-:W-:Y:S05]  /*7e80*/  BRA.U !UP0, `(.L_x_52429) ;  /* 0x0000000108347547 */ /* 0x000fea000b800000 */
[----:B------:R-:W-:-:S09]  /*7e90*/  UISETP.NE.AND UP0, UPT, UR6, 0x8, UPT ;  /* 0x000000080600788c */ /* 0x000fd2000bf05270 */
[----:B------:R-:W-:Y:S05]  /*7ea0*/  BRA.U !UP0, `(.L_x_52430) ;  /* 0x0000000108187547 */ /* 0x000fea000b800000 */
[----:B------:R-:W-:-:S09]  /*7eb0*/  UISETP.NE.AND UP0, UPT, UR6, 0x9, UPT ;  /* 0x000000090600788c */ /* 0x000fd2000bf05270 */
[----:B------:R-:W-:Y:S05]  /*7ec0*/  BRA.U UP0, `(.L_x_52423) ;  /* 0x0000000500d87547 */ /* 0x000fea000b800000 */
[----:B------:R-:W-:Y:S01]  /*7ed0*/  HFMA2 R7, -RZ, RZ, 0, 0 ;  /* 0x00000000ff077431 */ /* 0x000fe200000001ff */
[----:B------:R-:W5:Y:S04]  /*7ee0*/  I2F.S64 R6, R4 ;  /* 0x0000000400067312 */ /* 0x000f680000301400 */
[----:B-----5:R0:W-:Y:S01]  /*7ef0*/  STG.E.64 desc[UR36][R2.64], R6 ;  /* 0x0000000602007986 */ /* 0x0201e2000c101b24 */
[----:B------:R-:W-:Y:S05]  /*7f00*/  BRA `(.L_x_52424) ;  /* 0x0000000800ac7947 */ /* 0x000fea0003800000 */
.L_x_52430:
[----:B------:R-:W5:Y:S02]  /*7f10*/  I2F.S64 R4, R4 ;  /* 0x0000000400047312 */ /* 0x000f640000301400 */
[----:B-----5:R-:W-:-:S04]  /*7f20*/  F2FP.F16.F32.PACK_AB R5, RZ, R4 ;  /* 0x00000004ff05723e */ /* 0x020fc800000000ff */
[----:B------:R-:W-:-:S05]  /*7f30*/  PRMT R5, R5, 0x5410, RZ ;  /* 0x0000541005057816 */ /* 0x000fca00000000ff */
[----:B------:R0:W-:Y:S01]  /*7f40*/  STG.E desc[UR36][R2.64], R5 ;  /* 0x0000000502007986 */ /* 0x0001e2000c101924 */
[----:B------:R-:W-:Y:S05]  /*7f50*/  BRA `(.L_x_52424) ;  /* 0x0000000800987947 */ /* 0x000fea0003800000 */
.L_x_52429:
[----:B------:R-:W5:Y:S02]  /*7f60*/  I2F.F64.S64 R4, R4 ;  /* 0x0000000400047312 */ /* 0x000f640000301c00 */
[----:B-----5:R0:W-:Y:S01]  /*7f70*/  STG.E.64 desc[UR36][R2.64], R4 ;  /* 0x0000000402007986 */ /* 0x0201e2000c101b24 */
[----:B------:R-:W-:Y:S05]  /*7f80*/  BRA `(.L_x_52424) ;  /* 0x00000008008c7947 */ /* 0x000fea0003800000 */
.L_x_52419:
        /* <DEDUP_REMOVED lines=12> */
.L_x_52434:
[----:B------:R-:W5:Y:S01]  /*8050*/  I2F.S64 R5, R4 ;  /* 0x0000000400057312 */ /* 0x000f620000301400 */
[----:B------:R-:W-:Y:S01]  /*8060*/  BSSY.RECONVERGENT B0, `(.L_x_52435) ;  /* 0x0000013000007945 */ /* 0x000fe20003800200 */
[----:B-----5:R-:W-:Y:S01]  /*8070*/  LOP3.LUT R6, R5, 0x7fffffff, RZ, 0xc0, !PT ;  /* 0x7fffffff05067812 */ /* 0x020fe200078ec0ff */
        /* <DEDUP_REMOVED lines=15> */
.L_x_52437:
[----:B------:R-:W-:-:S04]  /*8170*/  SHF.R.U32.HI R5, RZ, 0x18, R5 ;  /* 0x00000018ff057819 */ /* 0x000fc80000011605 */
[----:B------:R-:W-:-:S07]  /*8180*/  LOP3.LUT R0, R0, 0x80, R5, 0xf8, !PT ;  /* 0x0000008000007812 */ /* 0x000fce00078ef805 */
.L_x_52436:
[----:B------:R-:W-:Y:S05]  /*8190*/  BSYNC.RECONVERGENT B0 ;  /* 0x0000000000007941 */ /* 0x000fea0003800200 */
.L_x_52435:
[----:B------:R0:W-:Y:S01]  /*81a0*/  STG.E.U8 desc[UR36][R2.64], R0 ;  /* 0x0000000002007986 */ /* 0x0001e2000c101124 */
[----:B------:R-:W-:Y:S05]  /*81b0*/  BRA `(.L_x_52424) ;  /* 0x0000000800007947 */ /* 0x000fea0003800000 */
.L_x_52433:
        /* <DEDUP_REMOVED lines=18> */
.L_x_52440:
[----:B------:R-:W-:-:S04]  /*82e0*/  SHF.R.U32.HI R5, RZ, 0x18, R5 ;  /* 0x00000018ff057819 */ /* 0x000fc80000011605 */
[----:B------:R-:W-:-:S07]  /*82f0*/  LOP3.LUT R0, R0, 0x80, R5, 0xf8, !PT ;  /* 0x0000008000007812 */ /* 0x000fce00078ef805 */
.L_x_52439:
[----:B------:R-:W-:Y:S05]  /*8300*/  BSYNC.RECONVERGENT B0 ;  /* 0x0000000000007941 */ /* 0x000fea0003800200 */
.L_x_52438:
[----:B------:R0:W-:Y:S01]  /*8310*/  STG.E.U8 desc[UR36][R2.64], R0 ;  /* 0x0000000002007986 */ /* 0x0001e2000c101124 */
[----:B------:R-:W-:Y:S05]  /*8320*/  BRA `(.L_x_52424) ;  /* 0x0000000400a47947 */ /* 0x000fea0003800000 */
.L_x_52432:
[----:B------:R-:W-:-:S09]  /*8330*/  UISETP.NE.AND UP0, UPT, UR6, 0x1c, UPT ;  /* 0x0000001c0600788c */ /* 0x000fd2000bf05270 */
[----:B------:R-:W-:Y:S05]  /*8340*/  BRA.U !UP0, `(.L_x_52441) ;  /* 0x00000001085c7547 */ /* 0x000fea000b800000 */
[----:B------:R-:W-:-:S09]  /*8350*/  UISETP.NE.AND UP0, UPT, UR6, 0x1d, UPT ;  /* 0x0000001d0600788c */ /* 0x000fd2000bf05270 */
[----:B------:R-:W-:Y:S05]  /*8360*/  BRA.U !UP0, `(.L_x_52442) ;  /* 0x00000001084c7547 */ /* 0x000fea000b800000 */
[----:B------:R-:W-:-:S09]  /*8370*/  UISETP.NE.AND UP0, UPT, UR6, 0x2c, UPT ;  /* 0x0000002c0600788c */ /* 0x000fd2000bf05270 */
[----:B------:R-:W-:Y:S05]  /*8380*/  BRA.U UP0, `(.L_x_52423) ;  /* 0x0000000100a87547 */ /* 0x000fea000b800000 */
        /* <DEDUP_REMOVED lines=13> */
[----:B------:R-:W-:-:S05]  /*8460*/  @!P0 IMAD.MOV R4, RZ, RZ, R6 ;  /* 0x000000ffff048224 */ /* 0x000fca00078e0206 */
[----:B------:R-:W-:-:S05]  /*8470*/  @P1 MOV R5, R4 ;  /* 0x0000000400051202 */ /* 0x000fca0000000f00 */
[----:B------:R0:W-:Y:S01]  /*8480*/  STG.E.U8 desc[UR36][R2.64], R5 ;  /* 0x0000000502007986 */ /* 0x0001e2000c101124 */
[----:B------:R-:W-:Y:S05]  /*8490*/  BRA `(.L_x_52424) ;  /* 0x0000000400487947 */ /* 0x000fea0003800000 */
.L_x_52442:
[----:B------:R0:W-:Y:S01]  /*84a0*/  STG.E.64 desc[UR36][R2.64], R4 ;  /* 0x0000000402007986 */ /* 0x0001e2000c101b24 */
[----:B------:R-:W-:Y:S05]  /*84b0*/  BRA `(.L_x_52424) ;  /* 0x0000000400407947 */ /* 0x000fea0003800000 */
.L_x_52441:
[----:B------:R0:W-:Y:S01]  /*84c0*/  STG.E desc[UR36][R2.64], R4 ;  /* 0x0000000402007986 */ /* 0x0001e2000c101924 */
[----:B------:R-:W-:Y:S05]  /*84d0*/  BRA `(.L_x_52424) ;  /* 0x0000000400387947 */ /* 0x000fea0003800000 */
.L_x_52431:
        /* <DEDUP_REMOVED lines=11> */
.L_x_52444:
[----:B------:R-:W-:Y:S01]  /*8590*/  CS2R R6, SRZ ;  /* 0x0000000000067805 */ /* 0x000fe2000001ff00 */
[----:B------:R-:W5:Y:S04]  /*85a0*/  I2F.F64.S64 R4, R4 ;  /* 0x0000000400047312 */ /* 0x000f680000301c00 */
[----:B-----5:R0:W-:Y:S01]  /*85b0*/  STG.E.128 desc[UR36][R2.64], R4 ;  /* 0x0000000402007986 */ /* 0x0201e2000c101d24 */
[----:B------:R-:W-:Y:S05]  /*85c0*/  BRA `(.L_x_52424) ;  /* 0x0000000000fc7947 */ /* 0x000fea0003800000 */
.L_x_52443:
[----:B------:R-:W-:-:S09]  /*85d0*/  UISETP.NE.AND UP0, UPT, UR6, 0xf, UPT ;  /* 0x0000000f0600788c */ /* 0x000fd2000bf05270 */
[----:B------:R-:W-:Y:S05]  /*85e0*/  BRA.U !UP0, `(.L_x_52445) ;  /* 0x0000000108e87547 */ /* 0x000fea000b800000 */
[----:B------:R-:W-:-:S09]  /*85f0*/  UISETP.NE.AND UP0, UPT, UR6, 0x17, UPT ;  /* 0x000000170600788c */ /* 0x000fd2000bf05270 */
[----:B------:R-:W-:Y:S05]  /*8600*/  BRA.U !UP0, `(.L_x_52446) ;  /* 0x0000000108907547 */ /* 0x000fea000b800000 */
[----:B------:R-:W-:-:S09]  /*8610*/  UISETP.NE.AND UP0, UPT, UR6, 0x18, UPT ;  /* 0x000000180600788c */ /* 0x000fd2000bf05270 */
[----:B------:R-:W-:Y:S05]  /*8620*/  BRA.U !UP0, `(.L_x_52447) ;  /* 0x0000000108447547 */ /* 0x000fea000b800000 */
.L_x_52423:
[----:B------:R-:W-:Y:S01]  /*8630*/  MOV R0, 0x0 ;  /* 0x0000000000007802 */ /* 0x000fe20000000f00 */
[----:B------:R-:W5:Y:S01]  /*8640*/  LDCU.64 UR4, c[0x4][0x198] ;  /* 0x01003300ff0477ac */ /* 0x000f620008000a00 */
[----:B------:R-:W-:Y:S02]  /*8650*/  HFMA2 R12, -RZ, RZ, 0, 5.9604644775390625e-08 ;  /* 0x00000001ff0c7431 */ /* 0x000fe400000001ff */
[----:B------:R-:W-:Y:S01]  /*8660*/  IMAD.MOV.U32 R8, RZ, RZ, 0x65 ;  /* 0x00000065ff087424 */ /* 0x000fe200078e00ff */
[----:B------:R0:W0:Y:S01]  /*8670*/  LDC.64 R2, c[0x4][R0] ;  /* 0x0100000000027b82 */ /* 0x0000220000000a00 */
[----:B------:R-:W1:Y:S01]  /*8680*/  LDCU.64 UR6, c[0x4][0x1a0] ;  /* 0x01003400ff0677ac */ /* 0x000e620008000a00 */
[----:B------:R-:W-:Y:S01]  /*8690*/  IMAD.MOV.U32 R13, RZ, RZ, RZ ;  /* 0x000000ffff0d7224 */ /* 0x000fe200078e00ff */
[----:B------:R-:W2:Y:S01]  /*86a0*/  LDCU.64 UR8, c[0x4][0x40] ;  /* 0x01000800ff0877ac */ /* 0x000ea20008000a00 */
[----:B-----5:R-:W-:Y:S02]  /*86b0*/  IMAD.U32 R4, RZ, RZ, UR4 ;  /* 0x00000004ff047e24 */ /* 0x020fe4000f8e00ff */
[----:B------:R-:W-:-:S02]  /*86c0*/  IMAD.U32 R5, RZ, RZ, UR5 ;  /* 0x00000005ff057e24 */ /* 0x000fc4000f8e00ff */
[----:B-1----:R-:W-:Y:S01]  /*86d0*/  IMAD.U32 R6, RZ, RZ, UR6 ;  /* 0x00000006ff067e24 */ /* 0x002fe2000f8e00ff */
[----:B------:R-:W-:Y:S01]  /*86e0*/  MOV R7, UR7 ;  /* 0x0000000700077c02 */ /* 0x000fe20008000f00 */
[----:B--2---:R-:W-:Y:S02]  /*86f0*/  IMAD.U32 R10, RZ, RZ, UR8 ;  /* 0x00000008ff0a7e24 */ /* 0x004fe4000f8e00ff */
[----:B------:R-:W-:-:S07]  /*8700*/  IMAD.U32 R11, RZ, RZ, UR9 ;  /* 0x00000009ff0b7e24 */ /* 0x000fce000f8e00ff */
[----:B------:R-:W-:-:S07]  /*8710*/  LEPC R20, `(.L_x_52448) ;  /* 0x000000001014794e */ /* 0x000fce0000000000 */
[----:B0--34-:R-:W-:Y:S05]  /*8720*/  CALL.ABS.NOINC R2 ;  /* 0x0000000002007343 */ /* 0x019fea0003c00000 */
.L_x_52448:
[----:B------:R-:W-:Y:S05]  /*8730*/  BRA `(.L_x_52424) ;  /* 0x0000000000a07947 */ /* 0x000fea0003800000 */
.L_x_52447:
[----:B------:R-:W5:Y:S01]  /*8740*/  I2F.S64 R5, R4 ;  /* 0x0000000400057312 */ /* 0x000f620000301400 */
[----:B------:R-:W-:Y:S01]  /*8750*/  BSSY.RECONVERGENT B0, `(.L_x_52449) ;  /* 0x000000c000007945 */ /* 0x000fe20003800200 */
[----:B-----5:R-:W-:Y:S01]  /*8760*/  LOP3.LUT R6, R5, 0x7fffffff, RZ, 0xc0, !PT ;  /* 0x7fffffff05067812 */ /* 0x020fe200078ec0ff */
        /* <DEDUP_REMOVED lines=10> */
.L_x_52450:
[----:B------:R-:W-:Y:S05]  /*8810*/  BSYNC.RECONVERGENT B0 ;  /* 0x0000000000007941 */ /* 0x000fea0003800200 */
.L_x_52449:
[----:B------:R-:W-:-:S05]  /*8820*/  LOP3.LUT R7, R0, 0x80, R7, 0xf8, !PT ;  /* 0x0000008000077812 */ /* 0x000fca00078ef807 */
[----:B------:R0:W-:Y:S01]  /*8830*/  STG.E.U8 desc[UR36][R2.64], R7 ;  /* 0x0000000702007986 */ /* 0x0001e2000c101124 */
[----:B------:R-:W-:Y:S05]  /*8840*/  BRA `(.L_x_52424) ;  /* 0x00000000005c7947 */ /* 0x000fea0003800000 */
.L_x_52446:
[----:B------:R-:W5:Y:S01]  /*8850*/  I2F.S64 R5, R4 ;  /* 0x0000000400057312 */ /* 0x000f620000301400 */
[----:B------:R-:W-:Y:S01]  /*8860*/  BSSY.RECONVERGENT B0, `(.L_x_52451) ;  /* 0x000000e000007945 */ /* 0x000fe20003800200 */
[----:B-----5:R-:W-:-:S04]  /*8870*/  LOP3.LUT R6, R5, 0x7fffffff, RZ, 0xc0, !PT ;  /* 0x7fffffff05067812 */ /* 0x020fc800078ec0ff */
        /* <DEDUP_REMOVED lines=9> */
.L_x_52452:
[----:B------:R-:W-:Y:S01]  /*8910*/  IMAD.MOV.U32 R0, RZ, RZ, 0x7f ;  /* 0x0000007fff007424 */ /* 0x000fe200078e00ff */
[----:B------:R-:W-:-:S04]  /*8920*/  ISETP.GT.U32.AND P0, PT, R6, 0x7f800000, PT ;  /* 0x7f8000000600780c */ /* 0x000fc80003f04070 */
[----:B------:R-:W-:-:S09]  /*8930*/  SEL R0, R0, 0x7c, P0 ;  /* 0x0000007c00007807 */ /* 0x000fd20000000000 */
.L_x_52453:
[----:B------:R-:W-:Y:S05]  /*8940*/  BSYNC.RECONVERGENT B0 ;  /* 0x0000000000007941 */ /* 0x000fea0003800200 */
.L_x_52451:
[----:B------:R-:W-:-:S04]  /*8950*/  SHF.R.U32.HI R5, RZ, 0x18, R5 ;  /* 0x00000018ff057819 */ /* 0x000fc80000011605 */
[----:B------:R-:W-:-:S05]  /*8960*/  LOP3.LUT R5, R0, 0x80, R5, 0xf8, !PT ;  /* 0x0000008000057812 */ /* 0x000fca00078ef805 */
[----:B------:R0:W-:Y:S01]  /*8970*/  STG.E.U8 desc[UR36][R2.64], R5 ;  /* 0x0000000502007986 */ /* 0x0001e2000c101124 */
[----:B------:R-:W-:Y:S05]  /*8980*/  BRA `(.L_x_52424) ;  /* 0x00000000000c7947 */ /* 0x000fea0003800000 */
.L_x_52445:
[----:B------:R-:W5:Y:S02]  /*8990*/  I2F.S64 R0, R4 ;  /* 0x0000000400007312 */ /* 0x000f640000301400 */
[----:B-----5:R-:W-:-:S05]  /*89a0*/  F2FP.BF16.F32.PACK_AB R0, RZ, R0 ;  /* 0x00000000ff00723e */ /* 0x020fca00000010ff */
[----:B------:R0:W-:Y:S02]  /*89b0*/  STG.E.U16 desc[UR36][R2.64], R0 ;  /* 0x0000000002007986 */ /* 0x0001e4000c101524 */
.L_x_52424:
[----:B------:R-:W-:-:S07]  /*89c0*/  IADD3 R19, PT, PT, R19, 0x80, RZ ;  /* 0x0000008013137810 */ /* 0x000fce0007ffe0ff */
.L_x_52345:
[----:B------:R-:W-:Y:S05]  /*89d0*/  BSYNC.RECONVERGENT B6 ;  /* 0x0000000000067941 */ /* 0x000fea0003800200 */
.L_x_52344:
        /* <DEDUP_REMOVED lines=358> */
.L_x_52456:
        /* <DEDUP_REMOVED lines=17> */
.L_x_52460:
[----:B------:R1:W5:Y:S01]  /*a150*/  LDG.E.U8 R16, desc[UR36][R2.64] ;  /* 0x0000002402107981 */ /* 0x000362000c1e1100 */
[----:B------:R-:W-:Y:S01]  /*a160*/  IMAD.MOV.U32 R17, RZ, RZ, RZ ;  /* 0x000000ffff117224 */ /* 0x000fe200078e00ff */
[----:B------:R-:W-:Y:S06]  /*a170*/  BRA `(.L_x_52462) ;  /* 0x0000000c00407947 */ /* 0x000fec0003800000 */
.L_x_52459:
        /* <DEDUP_REMOVED lines=8> */
.L_x_52464:
[----:B------:R-:W2:Y:S02]  /*a200*/  LDG.E R16, desc[UR36][R2.64] ;  /* 0x0000002402107981 */ /* 0x000ea4000c1e1900 */
[----:B--2---:R-:W-:Y:S01]  /*a210*/  SHF.R.S32.HI R17, RZ, 0x1f, R16 ;  /* 0x0000001fff117819 */ /* 0x004fe20000011410 */
[----:B------:R-:W-:Y:S06]  /*a220*/  BRA `(.L_x_52462) ;  /* 0x0000000c00147947 */ /* 0x000fec0003800000 */
.L_x_52463:
[----:B------:R-:W2:Y:S02]  /*a230*/  LDG.E.S16 R16, desc[UR36][R2.64] ;  /* 0x0000002402107981 */ /* 0x000ea4000c1e1700 */
[----:B--2---:R-:W-:Y:S01]  /*a240*/  SHF.R.S32.HI R17, RZ, 0x1f, R16 ;  /* 0x0000001fff117819 */ /* 0x004fe20000011410 */
[----:B------:R-:W-:Y:S06]  /*a250*/  BRA `(.L_x_52462) ;  /* 0x0000000c00087947 */ /* 0x000fec0003800000 */
.L_x_52458:
        /* <DEDUP_REMOVED lines=9> */
.L_x_52466:
[----:B------:R-:W2:Y:S02]  /*a2f0*/  LDG.E.U16 R2, desc[UR36][R2.64] ;  /* 0x0000002402027981 */ /* 0x000ea4000c1e1500 */
[----:B--2---:R-:W-:-:S06]  /*a300*/  HADD2.F32 R16, -RZ, R2.H0_H0 ;  /* 0x20000002ff107230 */ /* 0x004fcc0000004100 */
[----:B------:R-:W0:Y:S02]  /*a310*/  F2I.S64.TRUNC R16, R16 ;  /* 0x0000001000107311 */ /* 0x000e24000020d900 */
[----:B0-----:R-:W-:Y:S05]  /*a320*/  BRA `(.L_x_52462) ;  /* 0x0000000800d47947 */ /* 0x001fea0003800000 */
.L_x_52465:
        /* <DEDUP_REMOVED lines=9> */
.L_x_52468:
[----:B------:R-:W2:Y:S02]  /*a3c0*/  LDG.E.U16 R2, desc[UR36][R2.64] ;  /* 0x0000002402027981 */ /* 0x000ea4000c1e1500 */
[----:B--2---:R-:W-:-:S06]  /*a3d0*/  HADD2.F32 R16, -RZ, R2.H0_H0 ;  /* 0x20000002ff107230 */ /* 0x004fcc0000004100 */
[----:B------:R-:W0:Y:S02]  /*a3e0*/  F2I.S64.TRUNC R16, R16 ;  /* 0x0000001000107311 */ /* 0x000e24000020d900 */
[----:B0-----:R-:W-:Y:S05]  /*a3f0*/  BRA `(.L_x_52462) ;  /* 0x0000000800a07947 */ /* 0x001fea0003800000 */
.L_x_52467:
[----:B------:R-:W2:Y:S02]  /*a400*/  LDG.E.64 R2, desc[UR36][R2.64] ;  /* 0x0000002402027981 */ /* 0x000ea4000c1e1b00 */
[----:B--2---:R0:W1:Y:S02]  /*a410*/  F2I.S64.F64.TRUNC R16, R2 ;  /* 0x0000000200107311 */ /* 0x004064000030d900 */
[----:B01----:R-:W-:Y:S05]  /*a420*/  BRA `(.L_x_52462) ;  /* 0x0000000800947947 */ /* 0x003fea0003800000 */
.L_x_52457:
        /* <DEDUP_REMOVED lines=13> */
.L_x_52471:
[----:B------:R-:W2:Y:S02]  /*a500*/  LDG.E.64 R2, desc[UR36][R2.64] ;  /* 0x0000002402027981 */ /* 0x000ea4000c1e1b00 */
[----:B--2---:R0:W1:Y:S02]  /*a510*/  F2I.S64.F64.TRUNC R16, R2 ;  /* 0x0000000200107311 */ /* 0x004064000030d900 */
[----:B01----:R-:W-:Y:S05]  /*a520*/  BRA `(.L_x_52462) ;  /* 0x0000000800547947 */ /* 0x003fea0003800000 */
.L_x_52470:
        /* <DEDUP_REMOVED lines=26> */
.L_x_52473:
        /* <DEDUP_REMOVED lines=13> */
.L_x_52472:
[----:B------:R-:W2:Y:S02]  /*a7a0*/  LDG.E.U16 R16, desc[UR36][R2.64] ;  /* 0x0000002402107981 */ /* 0x000ea4000c1e1500 */
[----:B--2---:R-:W-:-:S06]  /*a7b0*/  IMAD.U32 R16, R16, 0x10000, RZ ;  /* 0x0001000010107824 */ /* 0x004fcc00078e00ff */
[----:B------:R-:W0:Y:S02]  /*a7c0*/  F2I.S64.TRUNC R16, R16 ;  /* 0x0000001000107311 */ /* 0x000e24000020d900 */
[----:B0-----:R-:W-:Y:S05]  /*a7d0*/  BRA `(.L_x_52462) ;  /* 0x0000000400a87947 */ /* 0x001fea0003800000 */
.L_x_52469:
        /* <DEDUP_REMOVED lines=11> */
.L_x_52476:
        /* <DEDUP_REMOVED lines=21> */
.L_x_52480:
[----:B------:R-:W-:Y:S05]  /*a9e0*/  BSYNC.RECONVERGENT B1 ;  /* 0x0000000000017941 */ /* 0x000fea0003800200 */
.L_x_52479:
[----:B------:R-:W-:Y:S02]  /*a9f0*/  SHF.L.U32 R0, R0, 0x14, RZ ;  /* 0x0000001400007819 */ /* 0x000fe400000006ff */
[----:B------:R-:W-:-:S04]  /*aa00*/  LEA R2, R2, 0x3b800000, 0x17 ;  /* 0x3b80000002027811 */ /* 0x000fc800078eb8ff */
[----:B------:R-:W-:-:S07]  /*aa10*/  LOP3.LUT R16, R2, R0, R7, 0xfe, !PT ;  /* 0x0000000002107212 */ /* 0x000fce00078efe07 */
.L_x_52478:
[----:B------:R-:W-:Y:S05]  /*aa20*/  BSYNC.RECONVERGENT B0 ;  /* 0x0000000000007941 */ /* 0x000fea0003800200 */
.L_x_52477:
[----:B------:R-:W0:Y:S02]  /*aa30*/  F2I.S64.TRUNC R16, R16 ;  /* 0x0000001000107311 */ /* 0x000e24000020d900 */
[----:B0-----:R-:W-:Y:S05]  /*aa40*/  BRA `(.L_x_52462) ;  /* 0x00000004000c7947 */ /* 0x001fea0003800000 */
.L_x_52475:
        /* <DEDUP_REMOVED lines=21> */
.L_x_52484:
[----:B------:R-:W-:Y:S05]  /*aba0*/  BSYNC.RECONVERGENT B1 ;  /* 0x0000000000017941 */ /* 0x000fea0003800200 */
.L_x_52483:
[----:B------:R-:W-:Y:S01]  /*abb0*/  IMAD.SHL.U32 R0, R0, 0x200000, RZ ;  /* 0x0020000000007824 */ /* 0x000fe200078e00ff */
[----:B------:R-:W-:-:S04]  /*abc0*/  LEA R2, R2, 0x37800000, 0x17 ;  /* 0x3780000002027811 */ /* 0x000fc800078eb8ff */
[----:B------:R-:W-:-:S07]  /*abd0*/  LOP3.LUT R16, R2, R0, R7, 0xfe, !PT ;  /* 0x0000000002107212 */ /* 0x000fce00078efe07 */
.L_x_52482:
[----:B------:R-:W-:Y:S05]  /*abe0*/  BSYNC.RECONVERGENT B0 ;  /* 0x0000000000007941 */ /* 0x000fea0003800200 */
.L_x_52481:
[----:B------:R-:W4:Y:S02]  /*abf0*/  F2I.S64.TRUNC R16, R16 ;  /* 0x0000001000107311 */ /* 0x000f24000020d900 */
[----:B----4-:R-:W-:Y:S05]  /*ac00*/  BRA `(.L_x_52462) ;  /* 0x00000000009c7947 */ /* 0x010fea0003800000 */
.L_x_52474:
        /* <DEDUP_REMOVED lines=14> */
.L_x_52488:
[----:B------:R-:W-:Y:S05]  /*acf0*/  BSYNC.RECONVERGENT B0 ;  /* 0x0000000000007941 */ /* 0x000fea0003800200 */
.L_x_52487:
[----:B------:R-:W4:Y:S02]  /*ad00*/  F2I.S64.TRUNC R16, R16 ;  /* 0x0000001000107311 */ /* 0x000f24000020d900 */
[----:B----4-:R-:W-:Y:S05]  /*ad10*/  BRA `(.L_x_52462) ;  /* 0x0000000000587947 */ /* 0x010fea0003800000 */
.L_x_52461:
        /* <DEDUP_REMOVED lines=16> */
.L_x_52489:
[----:B------:R-:W-:Y:S01]  /*ae20*/  CS2R R16, SRZ ;  /* 0x0000000000107805 */ /* 0x000fe2000001ff00 */
[----:B------:R-:W-:Y:S06]  /*ae30*/  BRA `(.L_x_52462) ;  /* 0x0000000000107947 */ /* 0x000fec0003800000 */
.L_x_52486:
[----:B------:R3:W5:Y:S01]  /*ae40*/  LDG.E.64 R16, desc[UR36][R2.64] ;  /* 0x0000002402107981 */ /* 0x000762000c1e1b00 */
[----:B------:R-:W-:Y:S05]  /*ae50*/  BRA `(.L_x_52462) ;  /* 0x0000000000087947 */ /* 0x000fea0003800000 */
.L_x_52485:
[----:B------:R2:W5:Y:S01]  /*ae60*/  LDG.E R16, desc[UR36][R2.64] ;  /* 0x0000002402107981 */ /* 0x000562000c1e1900 */
[----:B------:R-:W-:-:S07]  /*ae70*/  IMAD.MOV.U32 R17, RZ, RZ, RZ ;  /* 0x000000ffff117224 */ /* 0x000fce00078e00ff */
.L_x_52462:
        /* <DEDUP_REMOVED lines=14> */
[----:B0-234-:R-:W2:Y:S02]  /*af60*/  LDG.E.S8 R2, desc[UR36][R22.64] ;  /* 0x0000002416027981 */ /* 0x01dea4000c1e1300 */
[----:B--2---:R-:W-:Y:S01]  /*af70*/  SHF.R.S32.HI R3, RZ, 0x1f, R2 ;  /* 0x0000001fff037819 */ /* 0x004fe20000011402 */
[----:B------:R-:W-:Y:S06]  /*af80*/  BRA `(.L_x_52495) ;  /* 0x0000000c004c7947 */ /* 0x000fec0003800000 */
.L_x_52493:
[----:B0-234-:R0:W5:Y:S01]  /*af90*/  LDG.E.U8 R2, desc[UR36][R22.64] ;  /* 0x0000002416027981 */ /* 0x01d162000c1e1100 */
[----:B------:R-:W-:Y:S01]  /*afa0*/  MOV R3, RZ ;  /* 0x000000ff00037202 */ /* 0x000fe20000000f00 */
[----:B------:R-:W-:Y:S06]  /*afb0*/  BRA `(.L_x_52495) ;  /* 0x0000000c00407947 */ /* 0x000fec0003800000 */
.L_x_52492:
[----:B------:R-:W-:-:S09]  /*afc0*/  UISETP.NE.AND UP0, UPT, UR4, 0x2, UPT ;  /* 0x000000020400788c */ /* 0x000fd2000bf05270 */
[----:B------:R-:W-:Y:S05]  /*afd0*/  BRA.U !UP0, `(.L_x_52496) ;  /* 0x0000000108247547 */ /* 0x000fea000b800000 */
[----:B------:R-:W-:-:S09]  /*afe0*/  UISETP.NE.AND UP0, UPT, UR4, 0x3, UPT ;  /* 0x000000030400788c */ /* 0x000fd2000bf05270 */
[----:B------:R-:W-:Y:S05]  /*aff0*/  BRA.U !UP0, `(.L_x_52497) ;  /* 0x0000000108107547 */ /* 0x000fea000b800000 */
[----:B------:R-:W-:-:S09]  /*b000*/  UISETP.NE.AND UP0, UPT, UR4, 0x4, UPT ;  /* 0x000000040400788c */ /* 0x000fd2000bf05270 */
[----:B------:R-:W-:Y:S05]  /*b010*/  BRA.U UP0, `(.L_x_52494) ;  /* 0x0000000900d07547 */ /* 0x000fea000b800000 */
[----:B0-234-:R1:W5:Y:S01]  /*b020*/  LDG.E.64 R2, desc[UR36][R22.64] ;  /* 0x0000002416027981 */ /* 0x01d362000c1e1b00 */
[----:B------:R-:W-:Y:S05]  /*b030*/  BRA `(.L_x_52495) ;  /* 0x0000000c00207947 */ /* 0x000fea0003800000 */
.L_x_52497:
[----:B0-234-:R-:W2:Y:S02]  /*b040*/  LDG.E R2, desc[UR36][R22.64] ;  /* 0x0000002416027981 */ /* 0x01dea4000c1e1900 */
[----:B--2---:R-:W-:Y:S01]  /*b050*/  SHF.R.S32.HI R3, RZ, 0x1f, R2 ;  /* 0x0000001fff037819 */ /* 0x004fe20000011402 */
[----:B------:R-:W-:Y:S06]  /*b060*/  BRA `(.L_x_52495) ;  /* 0x0000000c00147947 */ /* 0x000fec0003800000 */
.L_x_52496:
[----:B0-234-:R-:W2:Y:S02]  /*b070*/  LDG.E.S16 R2, desc[UR36][R22.64] ;  /* 0x0000002416027981 */ /* 0x01dea4000c1e1700 */
[----:B--2---:R-:W-:Y:S01]  /*b080*/  SHF.R.S32.HI R3, RZ, 0x1f, R2 ;  /* 0x0000001fff037819 */ /* 0x004fe20000011402 */
[----:B------:R-:W-:Y:S06]  /*b090*/  BRA `(.L_x_52495) ;  /* 0x0000000c00087947 */ /* 0x000fec0003800000 */
.L_x_52491:
[----:B------:R-:W-:-:S09]  /*b0a0*/  UISETP.GT.AND UP0, UPT, UR4, 0x6, UPT ;  /* 0x000000060400788c */ /* 0x000fd2000bf04270 */
[----:B------:R-:W-:Y:S05]  /*b0b0*/  BRA.U UP0, `(.L_x_52498) ;  /* 0x00000001002c7547 */ /* 0x000fea000b800000 */
[----:B------:R-:W-:-:S09]  /*b0c0*/  UISETP.NE.AND UP0, UPT, UR4, 0x5, UPT ;  /* 0x000000050400788c */ /* 0x000fd2000bf05270 */
[----:B------:R-:W-:Y:S05]  /*b0d0*/  BRA.U !UP0, `(.L_x_52499) ;  /* 0x0000000108147547 */ /* 0x000fea000b800000 */
[----:B------:R-:W-:-:S09]  /*b0e0*/  UISETP.NE.AND UP0, UPT, UR4, 0x6, UPT ;  /* 0x000000060400788c */ /* 0x000fd2000bf05270 */
[----:B------:R-:W-:Y:S05]  /*b0f0*/  BRA.U UP0, `(.L_x_52494) ;  /* 0x0000000900987547 */ /* 0x000fea000b800000 */
[----:B0-234-:R-:W2:Y:S02]  /*b100*/  LDG.E R2, desc[UR36][R22.64] ;  /* 0x0000002416027981 */ /* 0x01dea4000c1e1900 */
[----:B--2---:R-:W0:Y:S02]  /*b110*/  F2I.S64.TRUNC R2, R2 ;  /* 0x0000000200027311 */ /* 0x004e24000020d900 */
[----:B0-----:R-:W-:Y:S05]  /*b120*/  BRA `(.L_x_52495) ;  /* 0x0000000800e47947 */ /* 0x001fea0003800000 */
.L_x_52499:
[----:B------:R-:W0:Y:S02]  /*b130*/  LDG.E.U16 R22, desc[UR36][R22.64] ;  /* 0x0000002416167981 */ /* 0x000e24000c1e1500 */
[----:B0-234-:R-:W-:-:S06]  /*b140*/  HADD2.F32 R2, -RZ, R22.H0_H0 ;  /* 0x20000016ff027230 */ /* 0x01dfcc0000004100 */
[----:B------:R-:W0:Y:S02]  /*b150*/  F2I.S64.TRUNC R2, R2 ;  /* 0x0000000200027311 */ /* 0x000e24000020d900 */
[----:B0-----:R-:W-:Y:S05]  /*b160*/  BRA `(.L_x_52495) ;  /* 0x0000000800d47947 */ /* 0x001fea0003800000 */
.L_x_52498:
[----:B------:R-:W-:-:S09]  /*b170*/  UISETP.NE.AND UP0, UPT, UR4, 0x7, UPT ;  /* 0x000000070400788c */ /* 0x000fd2000bf05270 */
[----:B------:R-:W-:Y:S05]  /*b180*/  BRA.U !UP0, `(.L_x_52500) ;  /* 0x00000001082c7547 */ /* 0x000fea000b800000 */
[----:B------:R-:W-:-:S09]  /*b190*/  UISETP.NE.AND UP0, UPT, UR4, 0x8, UPT ;  /* 0x000000080400788c */ /* 0x000fd2000bf05270 */
[----:B------:R-:W-:Y:S05]  /*b1a0*/  BRA.U !UP0, `(.L_x_52501) ;  /* 0x0000000108147547 */ /* 0x000fea000b800000 */
[----:B------:R-:W-:-:S09]  /*b1b0*/  UISETP.NE.AND UP0, UPT, UR4, 0x9, UPT ;  /* 0x000000090400788c */ /* 0x000fd2000bf05270 */
[----:B------:R-:W-:Y:S05]  /*b1c0*/  BRA.U UP0, `(.L_x_52494) ;  /* 0x0000000900647547 */ /* 0x000fea000b800000 */
[----:B0-234-:R-:W2:Y:S02]  /*b1d0*/  LDG.E R2, desc[UR36][R22.64] ;  /* 0x0000002416027981 */ /* 0x01dea4000c1e1900 */
[----:B--2---:R-:W0:Y:S02]  /*b1e0*/  F2I.S64.TRUNC R2, R2 ;  /* 0x0000000200027311 */ /* 0x004e24000020d900 */
[----:B0-----:R-:W-:Y:S05]  /*b1f0*/  BRA `(.L_x_52495) ;  /* 0x0000000800b07947 */ /* 0x001fea0003800000 */
.L_x_52501:
[----:B------:R-:W0:Y:S02]  /*b200*/  LDG.E.U16 R22, desc[UR36][R22.64] ;  /* 0x0000002416167981 */ /* 0x000e24000c1e1500 */
[----:B0-234-:R-:W-:-:S06]  /*b210*/  HADD2.F32 R2, -RZ, R22.H0_H0 ;  /* 0x20000016ff027230 */ /* 0x01dfcc0000004100 */
[----:B------:R-:W0:Y:S02]  /*b220*/  F2I.S64.TRUNC R2, R2 ;  /* 0x0000000200027311 */ /* 0x000e24000020d900 */
[----:B0-----:R-:W-:Y:S05]  /*b230*/  BRA `(.L_x_52495) ;  /* 0x0000000800a07947 */ /* 0x001fea0003800000 */
.L_x_52500:
[----:B0-234-:R-:W2:Y:S02]  /*b240*/  LDG.E.64 R2, desc[UR36][R22.64] ;  /* 0x0000002416027981 */ /* 0x01dea4000c1e1b00 */
[----:B--2---:R-:W0:Y:S02]  /*b250*/  F2I.S64.F64.TRUNC R2, R2 ;  /* 0x0000000200027311 */ /* 0x004e24000030d900 */
[----:B0-----:R-:W-:Y:S05]  /*b260*/  BRA `(.L_x_52495) ;  /* 0x0000000800947947 */ /* 0x001fea0003800000 */
.L_x_52490:
        /* <DEDUP_REMOVED lines=9> */
[----:B0-234-:R-:W-:Y:S01]  /*b300*/  IMAD.MOV.U32 R3, RZ, RZ, RZ ;  /* 0x000000ffff037224 */ /* 0x01dfe200078e00ff */
[----:B------:R-:W-:-:S04]  /*b310*/  ISETP.NE.AND P0, PT, R22, RZ, PT ;  /* 0x000000ff1600720c */ /* 0x000fc80003f05270 */
[----:B------:R-:W-:Y:S01]  /*b320*/  SEL R2, RZ, 0x1, !P0 ;  /* 0x00000001ff027807 */ /* 0x000fe20004000000 */
[----:B------:R-:W-:Y:S08]  /*b330*/  BRA `(.L_x_52495) ;  /* 0x0000000800607947 */ /* 0x000ff00003800000 */
.L_x_52504:
[----:B0-234-:R-:W2:Y:S02]  /*b340*/  LDG.E.64 R2, desc[UR36][R22.64] ;  /* 0x0000002416027981 */ /* 0x01dea4000c1e1b00 */
[----:B--2---:R-:W2:Y:S02]  /*b350*/  F2I.S64.F64.TRUNC R2, R2 ;  /* 0x0000000200027311 */ /* 0x004ea4000030d900 */
[----:B--2---:R-:W-:Y:S05]  /*b360*/  BRA `(.L_x_52495) ;  /* 0x0000000800547947 */ /* 0x004fea0003800000 */
.L_x_52503:
        /* <DEDUP_REMOVED lines=9> */
[C---:B0--34-:R-:W-:Y:S02]  /*b400*/  LOP3.LUT R2, R0.reuse, 0x7f000000, RZ, 0xc0, !PT ;  /* 0x7f00000000027812 */ /* 0x059fe400078ec0ff */
        /* <DEDUP_REMOVED lines=16> */
.L_x_52506:
[----:B0-234-:R-:W2:Y:S02]  /*b510*/  LDG.E.U8 R3, desc[UR36][R22.64] ;  /* 0x0000002416037981 */ /* 0x01dea4000c1e1100 */
        /* <DEDUP_REMOVED lines=12> */
.L_x_52505:
[----:B0-234-:R-:W2:Y:S02]  /*b5e0*/  LDG.E.U16 R2, desc[UR36][R22.64] ;  /* 0x0000002416027981 */ /* 0x01dea4000c1e1500 */
[----:B--2---:R-:W-:-:S06]  /*b5f0*/  IMAD.U32 R2, R2, 0x10000, RZ ;  /* 0x0001000002027824 */ /* 0x004fcc00078e00ff */
[----:B------:R-:W2:Y:S02]  /*b600*/  F2I.S64.TRUNC R2, R2 ;  /* 0x0000000200027311 */ /* 0x000ea4000020d900 */
[----:B--2---:R-:W-:Y:S05]  /*b610*/  BRA `(.L_x_52495) ;  /* 0x0000000400a87947 */ /* 0x004fea0003800000 */
.L_x_52502:
        /* <DEDUP_REMOVED lines=8> */
[----:B0-234-:R4:W5:Y:S01]  /*b6a0*/  LDG.E.U16 R2, desc[UR36][R22.64] ;  /* 0x0000002416027981 */ /* 0x01d962000c1e1500 */
[----:B------:R-:W-:Y:S01]  /*b6b0*/  HFMA2 R3, -RZ, RZ, 0, 0 ;  /* 0x00000000ff037431 */ /* 0x000fe200000001ff */
[----:B------:R-:W-:Y:S06]  /*b6c0*/  BRA `(.L_x_52495) ;  /* 0x00000004007c7947 */ /* 0x000fec0003800000 */
.L_x_52509:
[----:B------:R-:W2:Y:S01]  /*b6d0*/  LDG.E.U8 R22, desc[UR36][R22.64] ;  /* 0x0000002416167981 */ /* 0x000ea2000c1e1100 */
[----:B------:R-:W-:Y:S01]  /*b6e0*/  BSSY.RECONVERGENT B0, `(.L_x_52510) ;  /* 0x0000018000007945 */ /* 0x000fe20003800200 */
[----:B0-234-:R-:W-:Y:S01]  /*b6f0*/  IMAD.MOV.U32 R2, RZ, RZ, RZ ;  /* 0x000000ffff027224 */ /* 0x01dfe200078e00ff */
        /* <DEDUP_REMOVED lines=18> */
.L_x_52513:
[----:B------:R-:W-:Y:S05]  /*b820*/  BSYNC.RECONVERGENT B1 ;  /* 0x0000000000017941 */ /* 0x000fea0003800200 */
.L_x_52512:
[----:B------:R-:W-:Y:S01]  /*b830*/  IMAD.SHL.U32 R0, R0, 0x100000, RZ ;  /* 0x0010000000007824 */ /* 0x000fe200078e00ff */
[----:B------:R-:W-:-:S04]  /*b840*/  LEA R2, R2, 0x3b800000, 0x17 ;  /* 0x3b80000002027811 */ /* 0x000fc800078eb8ff */
[----:B------:R-:W-:-:S07]  /*b850*/  LOP3.LUT R2, R2, R0, R7, 0xfe, !PT ;  /* 0x0000000002027212 */ /* 0x000fce00078efe07 */
.L_x_52511:
[----:B------:R-:W-:Y:S05]  /*b860*/  BSYNC.RECONVERGENT B0 ;  /* 0x0000000000007941 */ /* 0x000fea0003800200 */
.L_x_52510:
[----:B------:R-:W4:Y:S02]  /*b870*/  F2I.S64.TRUNC R2, R2 ;  /* 0x0000000200027311 */ /* 0x000f24000020d900 */
[----:B----4-:R-:W-:Y:S05]  /*b880*/  BRA `(.L_x_52495) ;  /* 0x00000004000c7947 */ /* 0x010fea0003800000 */
.L_x_52508:
        /* <DEDUP_REMOVED lines=21> */
.L_x_52517:
[----:B------:R-:W-:Y:S05]  /*b9e0*/  BSYNC.RECONVERGENT B1 ;  /* 0x0000000000017941 */ /* 0x000fea0003800200 */
.L_x_52516:
[----:B------:R-:W-:Y:S01]  /*b9f0*/  IMAD.SHL.U32 R0, R0, 0x200000, RZ ;  /* 0x0020000000007824 */ /* 0x000fe200078e00ff */
[----:B------:R-:W-:-:S04]  /*ba00*/  LEA R2, R2, 0x37800000, 0x17 ;  /* 0x3780000002027811 */ /* 0x000fc800078eb8ff */
[----:B------:R-:W-:-:S07]  /*ba10*/  LOP3.LUT R2, R2, R0, R7, 0xfe, !PT ;  /* 0x0000000002027212 */ /* 0x000fce00078efe07 */
.L_x_52515:
[----:B------:R-:W-:Y:S05]  /*ba20*/  BSYNC.RECONVERGENT B0 ;  /* 0x0000000000007941 */ /* 0x000fea0003800200 */
.L_x_52514:
[----:B------:R-:W4:Y:S02]  /*ba30*/  F2I.S64.TRUNC R2, R2 ;  /* 0x0000000200027311 */ /* 0x000f24000020d900 */
[----:B----4-:R-:W-:Y:S05]  /*ba40*/  BRA `(.L_x_52495) ;  /* 0x00000000009c7947 */ /* 0x010fea0003800000 */
.L_x_52507:
        /* <DEDUP_REMOVED lines=8> */
[----:B0-234-:R-:W-:Y:S01]  /*bad0*/  IMAD.MOV.U32 R2, RZ, RZ, 0x400000 ;  /* 0x00400000ff027424 */ /* 0x01dfe200078e00ff */
[----:B------:R-:W-:-:S13]  /*bae0*/  ISETP.NE.AND P0, PT, R22, RZ, PT ;  /* 0x000000ff1600720c */ /* 0x000fda0003f05270 */
[----:B------:R-:W-:Y:S05]  /*baf0*/  @!P0 BRA `(.L_x_52521) ;  /* 0x00000000000c8947 */ /* 0x000fea0003800000 */
[----:B------:R-:W-:-:S13]  /*bb00*/  ISETP.NE.AND P0, PT, R22, 0xff, PT ;  /* 0x000000ff1600780c */ /* 0x000fda0003f05270 */
[----:B------:R-:W-:Y:S01]  /*bb10*/  @!P0 MOV R2, 0x7f800001 ;  /* 0x7f80000100028802 */ /* 0x000fe20000000f00 */
[----:B------:R-:W-:-:S07]  /*bb20*/  @P0 IMAD.SHL.U32 R2, R22, 0x800000, RZ ;  /* 0x0080000016020824 */ /* 0x000fce00078e00ff */
.L_x_52521:
[----:B------:R-:W-:Y:S05]  /*bb30*/  BSYNC.RECONVERGENT B0 ;  /* 0x0000000000007941 */ /* 0x000fea0003800200 */
.L_x_52520:
[----:B------:R-:W3:Y:S02]  /*bb40*/  F2I.S64.TRUNC R2, R2 ;  /* 0x0000000200027311 */ /* 0x000ee4000020d900 */
[----:B---3--:R-:W-:Y:S05]  /*bb50*/  BRA `(.L_x_52495) ;  /* 0x0000000000587947 */ /* 0x008fea0003800000 */
.L_x_52494:
[----:B0-234-:R-:W-:Y:S01]  /*bb60*/  MOV R2, 0x0 ;  /* 0x0000000000027802 */ /* 0x01dfe20000000f00 */
        /* <DEDUP_REMOVED lines=15> */
.L_x_52522:
[----:B------:R-:W-:Y:S01]  /*bc60*/  CS2R R2, SRZ ;  /* 0x0000000000027805 */ /* 0x000fe2000001ff00 */
[----:B------:R-:W-:Y:S06]  /*bc70*/  BRA `(.L_x_52495) ;  /* 0x0000000000107947 */ /* 0x000fec0003800000 */
.L_x_52519:
[----:B0-234-:R3:W5:Y:S01]  /*bc80*/  LDG.E.64 R2, desc[UR36][R22.64] ;  /* 0x0000002416027981 */ /* 0x01d762000c1e1b00 */
[----:B------:R-:W-:Y:S05]  /*bc90*/  BRA `(.L_x_52495) ;  /* 0x0000000000087947 */ /* 0x000fea0003800000 */
.L_x_52518:
[----:B0-234-:R2:W5:Y:S01]  /*bca0*/  LDG.E R2, desc[UR36][R22.64] ;  /* 0x0000002416027981 */ /* 0x01d562000c1e1900 */
[----:B------:R-:W-:-:S07]  /*bcb0*/  IMAD.MOV.U32 R3, RZ, RZ, RZ ;  /* 0x000000ffff037224 */ /* 0x000fce00078e00ff */
.L_x_52495:
        /* <DEDUP_REMOVED lines=25> */
.L_x_52527:
        /* <DEDUP_REMOVED lines=20> */
.L_x_52526:
[----:B------:R-:W-:Y:S05]  /*bf90*/  BSYNC.RECONVERGENT B1 ;  /* 0x0000000000017941 */ /* 0x000fea0003800200 */
.L_x_52525:
[----:B------:R-:W-:Y:S05]  /*bfa0*/  BRA `(.L_x_52528) ;  /* 0x0000000000387947 */ /* 0x000fea0003800000 */
.L_x_52524:
        /* <DEDUP_REMOVED lines=14> */
.L_x_52528:
[----:B------:R-:W-:Y:S05]  /*c090*/  BSYNC.RECONVERGENT B0 ;  /* 0x0000000000007941 */ /* 0x000fea0003800200 */
.L_x_52523:
        /* <DEDUP_REMOVED lines=16> */
.L_x_52532:
[----:B------:R0:W-:Y:S01]  /*c1a0*/  STG.E.U8 desc[UR36][R2.64], R4 ;  /* 0x0000000402007986 */ /* 0x0001e2000c101124 */
[----:B------:R-:W-:Y:S05]  /*c1b0*/  BRA `(.L_x_52534) ;  /* 0x0000000c00387947 */ /* 0x000fea0003800000 */
.L_x_52531:
        /* <DEDUP_REMOVED lines=8> */
.L_x_52536:
[----:B------:R0:W-:Y:S01]  /*c240*/  STG.E desc[UR36][R2.64], R4 ;  /* 0x0000000402007986 */ /* 0x0001e2000c101924 */
[----:B------:R-:W-:Y:S05]  /*c250*/  BRA `(.L_x_52534) ;  /* 0x0000000c00107947 */ /* 0x000fea0003800000 */
.L_x_52535:
[----:B------:R0:W-:Y:S01]  /*c260*/  STG.E.U16 desc[UR36][R2.64], R4 ;  /* 0x0000000402007986 */ /* 0x0001e2000c101524 */
[----:B------:R-:W-:Y:S05]  /*c270*/  BRA `(.L_x_52534) ;  /* 0x0000000c00087947 */ /* 0x000fea0003800000 */
.L_x_52530:
        /* <DEDUP_REMOVED lines=9> */
.L_x_52538:
[----:B------:R-:W5:Y:S02]  /*c310*/  I2F.S64 R0, R4 ;  /* 0x0000000400007312 */ /* 0x000f640000301400 */
[----:B-----5:R-:W-:-:S05]  /*c320*/  F2FP.F16.F32.PACK_AB R0, RZ, R0 ;  /* 0x00000000ff00723e */ /* 0x020fca00000000ff */
[----:B------:R0:W-:Y:S01]  /*c330*/  STG.E.U16 desc[UR36][R2.64], R0 ;  /* 0x0000000002007986 */ /* 0x0001e2000c101524 */
[----:B------:R-:W-:Y:S05]  /*c340*/  BRA `(.L_x_52534) ;  /* 0x0000000800d47947 */ /* 0x000fea0003800000 */
.L_x_52537:
        /* <DEDUP_REMOVED lines=10> */
.L_x_52540:
[----:B------:R-:W5:Y:S02]  /*c3f0*/  I2F.S64 R4, R4 ;  /* 0x0000000400047312 */ /* 0x000f640000301400 */
[----:B-----5:R-:W-:-:S04]  /*c400*/  F2FP.F16.F32.PACK_AB R5, RZ, R4 ;  /* 0x00000004ff05723e */ /* 0x020fc800000000ff */
[----:B------:R-:W-:-:S05]  /*c410*/  PRMT R5, R5, 0x5410, RZ ;  /* 0x0000541005057816 */ /* 0x000fca00000000ff */
[----:B------:R0:W-:Y:S01]  /*c420*/  STG.E desc[UR36][R2.64], R5 ;  /* 0x0000000502007986 */ /* 0x0001e2000c101924 */
[----:B------:R-:W-:Y:S05]  /*c430*/  BRA `(.L_x_52534) ;  /* 0x0000000800987947 */ /* 0x000fea0003800000 */
.L_x_52539:
[----:B------:R-:W5:Y:S02]  /*c440*/  I2F.F64.S64 R4, R4 ;  /* 0x0000000400047312 */ /* 0x000f640000301c00 */
[----:B-----5:R0:W-:Y:S01]  /*c450*/  STG.E.64 desc[UR36][R2.64], R4 ;  /* 0x0000000402007986 */ /* 0x0201e2000c101b24 */
[----:B------:R-:W-:Y:S05]  /*c460*/  BRA `(.L_x_52534) ;  /* 0x00000008008c7947 */ /* 0x000fea0003800000 */
.L_x_52529:
        /* <DEDUP_REMOVED lines=12> */
.L_x_52544:
        /* <DEDUP_REMOVED lines=18> */
.L_x_52547:
[----:B------:R-:W-:-:S04]  /*c650*/  SHF.R.U32.HI R5, RZ, 0x18, R5 ;  /* 0x00000018ff057819 */ /* 0x000fc80000011605 */
[----:B------:R-:W-:-:S07]  /*c660*/  LOP3.LUT R0, R0, 0x80, R5, 0xf8, !PT ;  /* 0x0000008000007812 */ /* 0x000fce00078ef805 */
.L_x_52546:
[----:B------:R-:W-:Y:S05]  /*c670*/  BSYNC.RECONVERGENT B0 ;  /* 0x0000000000007941 */ /* 0x000fea0003800200 */
.L_x_52545:
[----:B------:R0:W-:Y:S01]  /*c680*/  STG.E.U8 desc[UR36][R2.64], R0 ;  /* 0x0000000002007986 */ /* 0x0001e2000c101124 */
[----:B------:R-:W-:Y:S05]  /*c690*/  BRA `(.L_x_52534) ;  /* 0x0000000800007947 */ /* 0x000fea0003800000 */
.L_x_52543:
        /* <DEDUP_REMOVED lines=18> */
.L_x_52550:
[----:B------:R-:W-:-:S04]  /*c7c0*/  SHF.R.U32.HI R5, RZ, 0x18, R5 ;  /* 0x00000018ff057819 */ /* 0x000fc80000011605 */
[----:B------:R-:W-:-:S07]  /*c7d0*/  LOP3.LUT R0, R0, 0x80, R5, 0xf8, !PT ;  /* 0x0000008000007812 */ /* 0x000fce00078ef805 */
.L_x_52549:
[----:B------:R-:W-:Y:S05]  /*c7e0*/  BSYNC.RECONVERGENT B0 ;  /* 0x0000000000007941 */ /* 0x000fea0003800200 */
.L_x_52548:
[----:B------:R0:W-:Y:S01]  /*c7f0*/  STG.E.U8 desc[UR36][R2.64], R0 ;  /* 0x0000000002007986 */ /* 0x0001e2000c101124 */
[----:B------:R-:W-:Y:S05]  /*c800*/  BRA `(.L_x_52534) ;  /* 0x0000000400a47947 */ /* 0x000fea0003800000 */
.L_x_52542:
        /* <DEDUP_REMOVED lines=23> */
.L_x_52552:
[----:B------:R0:W-:Y:S01]  /*c980*/  STG.E.64 desc[UR36][R2.64], R4 ;  /* 0x0000000402007986 */ /* 0x0001e2000c101b24 */
[----:B------:R-:W-:Y:S05]  /*c990*/  BRA `(.L_x_52534) ;  /* 0x0000000400407947 */ /* 0x000fea0003800000 */
.L_x_52551:
[----:B------:R0:W-:Y:S01]  /*c9a0*/  STG.E desc[UR36][R2.64], R4 ;  /* 0x0000000402007986 */ /* 0x0001e2000c101924 */
[----:B------:R-:W-:Y:S05]  /*c9b0*/  BRA `(.L_x_52534) ;  /* 0x0000000400387947 */ /* 0x000fea0003800000 */
.L_x_52541:
        /* <DEDUP_REMOVED lines=11> */
.L_x_52554:
[----:B------:R-:W-:Y:S01]  /*ca70*/  CS2R R6, SRZ ;  /* 0x0000000000067805 */ /* 0x000fe2000001ff00 */
[----:B------:R-:W5:Y:S04]  /*ca80*/  I2F.F64.S64 R4, R4 ;  /* 0x0000000400047312 */ /* 0x000f680000301c00 */
[----:B-----5:R0:W-:Y:S01]  /*ca90*/  STG.E.128 desc[UR36][R2.64], R4 ;  /* 0x0000000402007986 */ /* 0x0201e2000c101d24 */
[----:B------:R-:W-:Y:S05]  /*caa0*/  BRA `(.L_x_52534) ;  /* 0x0000000000fc7947 */ /* 0x000fea0003800000 */
.L_x_52553:
[----:B------:R-:W-:-:S09]  /*cab0*/  UISETP.NE.AND UP0, UPT, UR6, 0xf, UPT ;  /* 0x0000000f0600788c */ /* 0x000fd2000bf05270 */
[----:B------:R-:W-:Y:S05]  /*cac0*/  BRA.U !UP0, `(.L_x_52555) ;  /* 0x0000000108e87547 */ /* 0x000fea000b800000 */
[----:B------:R-:W-:-:S09]  /*cad0*/  UISETP.NE.AND UP0, UPT, UR6, 0x17, UPT ;  /* 0x000000170600788c */ /* 0x000fd2000bf05270 */
[----:B------:R-:W-:Y:S05]  /*cae0*/  BRA.U !UP0, `(.L_x_52556) ;  /* 0x0000000108907547 */ /* 0x000fea000b800000 */
[----:B------:R-:W-:-:S09]  /*caf0*/  UISETP.NE.AND UP0, UPT, UR6, 0x18, UPT ;  /* 0x000000180600788c */ /* 0x000fd2000bf05270 */
[----:B------:R-:W-:Y:S05]  /*cb00*/  BRA.U !UP0, `(.L_x_52557) ;  /* 0x0000000108447547 */ /* 0x000fea000b800000 */
.L_x_52533:
        /* <DEDUP_REMOVED lines=16> */
.L_x_52558:
[----:B------:R-:W-:Y:S05]  /*cc10*/  BRA `(.L_x_52534) ;  /* 0x0000000000a07947 */ /* 0x000fea0003800000 */
.L_x_52557:
        /* <DEDUP_REMOVED lines=13> */
.L_x_52560:
[----:B------:R-:W-:Y:S05]  /*ccf0*/  BSYNC.RECONVERGENT B0 ;  /* 0x0000000000007941 */ /* 0x000fea0003800200 */
.L_x_52559:
[----:B------:R-:W-:-:S05]  /*cd00*/  LOP3.LUT R7, R0, 0x80, R7, 0xf8, !PT ;  /* 0x0000008000077812 */ /* 0x000fca00078ef807 */
[----:B------:R0:W-:Y:S01]  /*cd10*/  STG.E.U8 desc[UR36][R2.64], R7 ;  /* 0x0000000702007986 */ /* 0x0001e2000c101124 */
[----:B------:R-:W-:Y:S05]  /*cd20*/  BRA `(.L_x_52534) ;  /* 0x00000000005c7947 */ /* 0x000fea0003800000 */
.L_x_52556:
        /* <DEDUP_REMOVED lines=12> */
.L_x_52562:
[----:B------:R-:W-:Y:S01]  /*cdf0*/  IMAD.MOV.U32 R0, RZ, RZ, 0x7f ;  /* 0x0000007fff007424 */ /* 0x000fe200078e00ff */
[----:B------:R-:W-:-:S04]  /*ce00*/  ISETP.GT.U32.AND P0, PT, R6, 0x7f800000, PT ;  /* 0x7f8000000600780c */ /* 0x000fc80003f04070 */
[----:B------:R-:W-:-:S09]  /*ce10*/  SEL R0, R0, 0x7c, P0 ;  /* 0x0000007c00007807 */ /* 0x000fd20000000000 */
.L_x_52563:
[----:B------:R-:W-:Y:S05]  /*ce20*/  BSYNC.RECONVERGENT B0 ;  /* 0x0000000000007941 */ /* 0x000fea0003800200 */
.L_x_52561:
[----:B------:R-:W-:-:S04]  /*ce30*/  SHF.R.U32.HI R5, RZ, 0x18, R5 ;  /* 0x00000018ff057819 */ /* 0x000fc80000011605 */
[----:B------:R-:W-:-:S05]  /*ce40*/  LOP3.LUT R5, R0, 0x80, R5, 0xf8, !PT ;  /* 0x0000008000057812 */ /* 0x000fca00078ef805 */
[----:B------:R0:W-:Y:S01]  /*ce50*/  STG.E.U8 desc[UR36][R2.64], R5 ;  /* 0x0000000502007986 */ /* 0x0001e2000c101124 */
[----:B------:R-:W-:Y:S05]  /*ce60*/  BRA `(.L_x_52534) ;  /* 0x00000000000c7947 */ /* 0x000fea0003800000 */
.L_x_52555:
[----:B------:R-:W5:Y:S02]  /*ce70*/  I2F.S64 R0, R4 ;  /* 0x0000000400007312 */ /* 0x000f640000301400 */
[----:B-----5:R-:W-:-:S05]  /*ce80*/  F2FP.BF16.F32.PACK_AB R0, RZ, R0 ;  /* 0x00000000ff00723e */ /* 0x020fca00000010ff */
[----:B------:R0:W-:Y:S02]  /*ce90*/  STG.E.U16 desc[UR36][R2.64], R0 ;  /* 0x0000000002007986 */ /* 0x0001e4000c101524 */
.L_x_52534:
[----:B------:R-:W-:-:S07]  /*cea0*/  IADD3 R19, PT, PT, R19, 0x80, RZ ;  /* 0x0000008013137810 */ /* 0x000fce0007ffe0ff */
.L_x_52455:
[----:B------:R-:W-:Y:S05]  /*ceb0*/  BSYNC.RECONVERGENT B6 ;  /* 0x0000000000067941 */ /* 0x000fea0003800200 */
.L_x_52454:
[----:B------:R-:W5:Y:S02]  /*cec0*/  LDCU UR4, c[0x0][0x380] ;  /* 0x00007000ff0477ac */ /* 0x000f640008000800 */
[----:B-----5:R-:W-:-:S13]  /*ced0*/  ISETP.GE.AND P0, PT, R19, UR4, PT ;  /* 0x0000000413007c0c */ /* 0x020fda000bf06270 */
[----:B------:R-:W-:Y:S05]  /*cee0*/  @P0 EXIT ;  /* 0x000000000000094d */ /* 0x000fea0003800000 */
        /* <DEDUP_REMOVED lines=354> */
.L_x_52564:
[----:B------:R-:W0:Y:S01]  /*e510*/  LDCU.64 UR6, c[0x0][0x5e8] ;  /* 0x0000bd00ff0677ac */ /* 0x000e220008000a00 */
[----:B------:R-:W1:Y:S01]  /*e520*/  LDCU.64 UR8, c[0x0][0x5f0] ;  /* 0x0000be00ff0877ac */ /* 0x000e620008000a00 */
        /* <DEDUP_REMOVED lines=18> */
.L_x_52568:
[----:B------:R0:W5:Y:S01]  /*e650*/  LDG.E.U8 R18, desc[UR36][R2.64] ;  /* 0x0000002402127981 */ /* 0x000162000c1e1100 */
[----:B------:R-:W-:Y:S01]  /*e660*/  IMAD.MOV.U32 R19, RZ, RZ, RZ ;  /* 0x000000ffff137224 */ /* 0x000fe200078e00ff */
[----:B------:R-:W-:Y:S06]  /*e670*/  BRA `(.L_x_52570) ;  /* 0x0000000c00407947 */ /* 0x000fec0003800000 */
.L_x_52567:
        /* <DEDUP_REMOVED lines=8> */
.L_x_52572:
[----:B------:R-:W2:Y:S02]  /*e700*/  LDG.E R18, desc[UR36][R2.64] ;  /* 0x0000002402127981 */ /* 0x000ea4000c1e1900 */
[----:B--2---:R-:W-:Y:S01]  /*e710*/  SHF.R.S32.HI R19, RZ, 0x1f, R18 ;  /* 0x0000001fff137819 */ /* 0x004fe20000011412 */
[----:B------:R-:W-:Y:S06]  /*e720*/  BRA `(.L_x_52570) ;  /* 0x0000000c00147947 */ /* 0x000fec0003800000 */
.L_x_52571:
[----:B------:R-:W2:Y:S02]  /*e730*/  LDG.E.S16 R18, desc[UR36][R2.64] ;  /* 0x0000002402127981 */ /* 0x000ea4000c1e1700 */
[----:B--2---:R-:W-:Y:S01]  /*e740*/  SHF.R.S32.HI R19, RZ, 0x1f, R18 ;  /* 0x0000001fff137819 */ /* 0x004fe20000011412 */
[----:B------:R-:W-:Y:S06]  /*e750*/  BRA `(.L_x_52570) ;  /* 0x0000000c00087947 */ /* 0x000fec0003800000 */
.L_x_52566:
        /* <DEDUP_REMOVED lines=9> */
.L_x_52574:
[----:B------:R-:W2:Y:S02]  /*e7f0*/  LDG.E.U16 R2, desc[UR36][R2.64] ;  /* 0x0000002402027981 */ /* 0x000ea4000c1e1500 */
[----:B--2---:R-:W-:-:S06]  /*e800*/  HADD2.F32 R18, -RZ, R2.H0_H0 ;  /* 0x20000002ff127230 */ /* 0x004fcc0000004100 */
[----:B------:R-:W2:Y:S02]  /*e810*/  F2I.S64.TRUNC R18, R18 ;  /* 0x0000001200127311 */ /* 0x000ea4000020d900 */
[----:B--2---:R-:W-:Y:S05]  /*e820*/  BRA `(.L_x_52570) ;  /* 0x0000000800d47947 */ /* 0x004fea0003800000 */
.L_x_52573:
        /* <DEDUP_REMOVED lines=9> */
.L_x_52576:
[----:B------:R-:W2:Y:S02]  /*e8c0*/  LDG.E.U16 R2, desc[UR36][R2.64] ;  /* 0x0000002402027981 */ /* 0x000ea4000c1e1500 */
[----:B--2---:R-:W-:-:S06]  /*e8d0*/  HADD2.F32 R18, -RZ, R2.H0_H0 ;  /* 0x20000002ff127230 */ /* 0x004fcc0000004100 */
[----:B------:R-:W2:Y:S02]  /*e8e0*/  F2I.S64.TRUNC R18, R18 ;  /* 0x0000001200127311 */ /* 0x000ea4000020d900 */
[----:B--2---:R-:W-:Y:S05]  /*e8f0*/  BRA `(.L_x_52570) ;  /* 0x0000000800a07947 */ /* 0x004fea0003800000 */
.L_x_52575:
[----:B------:R-:W2:Y:S02]  /*e900*/  LDG.E.64 R2, desc[UR36][R2.64] ;  /* 0x0000002402027981 */ /* 0x000ea4000c1e1b00 */
[----:B--2---:R2:W3:Y:S02]  /*e910*/  F2I.S64.F64.TRUNC R18, R2 ;  /* 0x0000000200127311 */ /* 0x0044e4000030d900 */
[----:B--23--:R-:W-:Y:S05]  /*e920*/  BRA `(.L_x_52570) ;  /* 0x0000000800947947 */ /* 0x00cfea0003800000 */
.L_x_52565:
        /* <DEDUP_REMOVED lines=13> */
.L_x_52579:
[----:B------:R-:W2:Y:S02]  /*ea00*/  LDG.E.64 R2, desc[UR36][R2.64] ;  /* 0x0000002402027981 */ /* 0x000ea4000c1e1b00 */
[----:B--2---:R0:W1:Y:S02]  /*ea10*/  F2I.S64.F64.TRUNC R18, R2 ;  /* 0x0000000200127311 */ /* 0x004064000030d900 */
[----:B01----:R-:W-:Y:S05]  /*ea20*/  BRA `(.L_x_52570) ;  /* 0x0000000800547947 */ /* 0x003fea0003800000 */
.L_x_52578:
        /* <DEDUP_REMOVED lines=24> */
[----:B------:R0:W1:Y:S02]  /*ebb0*/  F2I.S64.TRUNC R18, R5 ;  /* 0x0000000500127311 */ /* 0x000064000020d900 */
[----:B01----:R-:W-:Y:S05]  /*ebc0*/  BRA `(.L_x_52570) ;  /* 0x0000000400ec7947 */ /* 0x003fea0003800000 */
.L_x_52581:
        /* <DEDUP_REMOVED lines=13> */
.L_x_52580:
[----:B------:R-:W2:Y:S02]  /*eca0*/  LDG.E.U16 R18, desc[UR36][R2.64] ;  /* 0x0000002402127981 */ /* 0x000ea4000c1e1500 */
[----:B--2---:R-:W-:-:S06]  /*ecb0*/  SHF.L.U32 R18, R18, 0x10, RZ ;  /* 0x0000001012127819 */ /* 0x004fcc00000006ff */
[----:B------:R-:W0:Y:S02]  /*ecc0*/  F2I.S64.TRUNC R18, R18 ;  /* 0x0000001200127311 */ /* 0x000e24000020d900 */
[----:B0-----:R-:W-:Y:S05]  /*ecd0*/  BRA `(.L_x_52570) ;  /* 0x0000000400a87947 */ /* 0x001fea0003800000 */
.L_x_52577:
        /* <DEDUP_REMOVED lines=11> */
.L_x_52584:
        /* <DEDUP_REMOVED lines=21> */
.L_x_52588:
[----:B------:R-:W-:Y:S05]  /*eee0*/  BSYNC.RECONVERGENT B1 ;  /* 0x0000000000017941 */ /* 0x000fea0003800200 */
.L_x_52587:
[----:B------:R-:W-:Y:S02]  /*eef0*/  SHF.L.U32 R0, R0, 0x14, RZ ;  /* 0x0000001400007819 */ /* 0x000fe400000006ff */
[----:B------:R-:W-:-:S04]  /*ef00*/  LEA R2, R2, 0x3b800000, 0x17 ;  /* 0x3b80000002027811 */ /* 0x000fc800078eb8ff */
[----:B------:R-:W-:-:S07]  /*ef10*/  LOP3.LUT R18, R2, R0, R7, 0xfe, !PT ;  /* 0x0000000002127212 */ /* 0x000fce00078efe07 */
.L_x_52586:
[----:B------:R-:W-:Y:S05]  /*ef20*/  BSYNC.RECONVERGENT B0 ;  /* 0x0000000000007941 */ /* 0x000fea0003800200 */
.L_x_52585:
[----:B------:R-:W3:Y:S02]  /*ef30*/  F2I.S64.TRUNC R18, R18 ;  /* 0x0000001200127311 */ /* 0x000ee4000020d900 */
[----:B---3--:R-:W-:Y:S05]  /*ef40*/  BRA `(.L_x_52570) ;  /* 0x00000004000c7947 */ /* 0x008fea0003800000 */
.L_x_52583:
        /* <DEDUP_REMOVED lines=21> */
.L_x_52592:
[----:B------:R-:W-:Y:S05]  /*f0a0*/  BSYNC.RECONVERGENT B1 ;  /* 0x0000000000017941 */ /* 0x000fea0003800200 */
.L_x_52591:
[----:B------:R-:W-:Y:S01]  /*f0b0*/  IMAD.SHL.U32 R0, R0, 0x200000, RZ ;  /* 0x0020000000007824 */ /* 0x000fe200078e00ff */
[----:B------:R-:W-:-:S04]  /*f0c0*/  LEA R2, R2, 0x37800000, 0x17 ;  /* 0x3780000002027811 */ /* 0x000fc800078eb8ff */
[----:B------:R-:W-:-:S07]  /*f0d0*/  LOP3.LUT R18, R2, R0, R7, 0xfe, !PT ;  /* 0x0000000002127212 */ /* 0x000fce00078efe07 */
.L_x_52590:
[----:B------:R-:W-:Y:S05]  /*f0e0*/  BSYNC.RECONVERGENT B0 ;  /* 0x0000000000007941 */ /* 0x000fea0003800200 */
.L_x_52589:
[----:B------:R-:W3:Y:S02]  /*f0f0*/  F2I.S64.TRUNC R18, R18 ;  /* 0x0000001200127311 */ /* 0x000ee4000020d900 */
[----:B---3--:R-:W-:Y:S05]  /*f100*/  BRA `(.L_x_52570) ;  /* 0x00000000009c7947 */ /* 0x008fea0003800000 */
.L_x_52582:
        /* <DEDUP_REMOVED lines=14> */
.L_x_52596:
[----:B------:R-:W-:Y:S05]  /*f1f0*/  BSYNC.RECONVERGENT B0 ;  /* 0x0000000000007941 */ /* 0x000fea0003800200 */
.L_x_52595:
[----:B------:R-:W3:Y:S02]  /*f200*/  F2I.S64.TRUNC R18, R18 ;  /* 0x0000001200127311 */ /* 0x000ee4000020d900 */
[----:B---3--:R-:W-:Y:S05]  /*f210*/  BRA `(.L_x_52570) ;  /* 0x0000000000587947 */ /* 0x008fea0003800000 */
.L_x_52569:
        /* <DEDUP_REMOVED lines=16> */
.L_x_52597:
[----:B------:R-:W-:Y:S01]  /*f320*/  CS2R R18, SRZ ;  /* 0x0000000000127805 */ /* 0x000fe2000001ff00 */
[----:B------:R-:W-:Y:S06]  /*f330*/  BRA `(.L_x_52570) ;  /* 0x0000000000107947 */ /* 0x000fec0003800000 */
.L_x_52594:
[----:B------:R3:W5:Y:S01]  /*f340*/  LDG.E.64 R18, desc[UR36][R2.64] ;  /* 0x0000002402127981 */ /* 0x000762000c1e1b00 */
[----:B------:R-:W-:Y:S05]  /*f350*/  BRA `(.L_x_52570) ;  /* 0x0000000000087947 */ /* 0x000fea0003800000 */
.L_x_52593:
[----:B------:R4:W5:Y:S01]  /*f360*/  LDG.E R18, desc[UR36][R2.64] ;  /* 0x0000002402127981 */ /* 0x000962000c1e1900 */
[----:B------:R-:W-:-:S07]  /*f370*/  MOV R19, RZ ;  /* 0x000000ff00137202 */ /* 0x000fce0000000f00 */
.L_x_52570:
        /* <DEDUP_REMOVED lines=17> */
.L_x_52601:
[----:B-1234-:R1:W5:Y:S01]  /*f490*/  LDG.E.U8 R2, desc[UR36][R22.64] ;  /* 0x0000002416027981 */ /* 0x01e362000c1e1100 */
[----:B------:R-:W-:Y:S01]  /*f4a0*/  IMAD.MOV.U32 R3, RZ, RZ, RZ ;  /* 0x000000ffff037224 */ /* 0x000fe200078e00ff */
[----:B------:R-:W-:Y:S06]  /*f4b0*/  BRA `(.L_x_52603) ;  /* 0x0000000c00407947 */ /* 0x000fec0003800000 */
.L_x_52600:
        /* <DEDUP_REMOVED lines=8> */
.L_x_52605:
[----:B-1234-:R-:W2:Y:S02]  /*f540*/  LDG.E R2, desc[UR36][R22.64] ;  /* 0x0000002416027981 */ /* 0x01eea4000c1e1900 */
[----:B--2---:R-:W-:Y:S01]  /*f550*/  SHF.R.S32.HI R3, RZ, 0x1f, R2 ;  /* 0x0000001fff037819 */ /* 0x004fe20000011402 */
[----:B------:R-:W-:Y:S06]  /*f560*/  BRA `(.L_x_52603) ;  /* 0x0000000c00147947 */ /* 0x000fec0003800000 */
.L_x_52604:
[----:B-1234-:R-:W2:Y:S02]  /*f570*/  LDG.E.S16 R2, desc[UR36][R22.64] ;  /* 0x0000002416027981 */ /* 0x01eea4000c1e1700 */
[----:B--2---:R-:W-:Y:S01]  /*f580*/  SHF.R.S32.HI R3, RZ, 0x1f, R2 ;  /* 0x0000001fff037819 */ /* 0x004fe20000011402 */
[----:B------:R-:W-:Y:S06]  /*f590*/  BRA `(.L_x_52603) ;  /* 0x0000000c00087947 */ /* 0x000fec0003800000 */
.L_x_52599:
[----:B------:R-:W-:-:S09]  /*f5a0*/  UISETP.GT.AND UP0, UPT, UR4, 0x6, UPT ;  /* 0x000000060400788c */ /* 0x000fd2000bf04270 */
[----:B------:R-:W-:Y:S05]  /*f5b0*/  BRA.U UP0, `(.L_x_52606) ;  /* 0x00000001002c7547 */ /* 0x000fea000b800000 */
[----:B------:R-:W-:-:S09]  /*f5c0*/  UISETP.NE.AND UP0, UPT, UR4, 0x5, UPT ;  /* 0x000000050400788c */ /* 0x000fd2000bf05270 */
[----:B------:R-:W-:Y:S05]  /*f5d0*/  BRA.U !UP0, `(.L_x_52607) ;  /* 0x0000000108147547 */ /* 0x000fea000b800000 */
[----:B------:R-:W-:-:S09]  /*f5e0*/  UISETP.NE.AND UP0, UPT, UR4, 0x6, UPT ;  /* 0x000000060400788c */ /* 0x000fd2000bf05270 */
[----:B------:R-:W-:Y:S05]  /*f5f0*/  BRA.U UP0, `(.L_x_52602) ;  /* 0x0000000900987547 */ /* 0x000fea000b800000 */
[----:B-1234-:R-:W2:Y:S02]  /*f600*/  LDG.E R2, desc[UR36][R22.64] ;  /* 0x0000002416027981 */ /* 0x01eea4000c1e1900 */
[----:B--2---:R-:W0:Y:S02]  /*f610*/  F2I.S64.TRUNC R2, R2 ;  /* 0x0000000200027311 */ /* 0x004e24000020d900 */
[----:B0-----:R-:W-:Y:S05]  /*f620*/  BRA `(.L_x_52603) ;  /* 0x0000000800e47947 */ /* 0x001fea0003800000 */
.L_x_52607:
[----:B------:R-:W1:Y:S02]  /*f630*/  LDG.E.U16 R22, desc[UR36][R22.64] ;  /* 0x0000002416167981 */ /* 0x000e64000c1e1500 */
[----:B-1234-:R-:W-:-:S06]  /*f640*/  HADD2.F32 R2, -RZ, R22.H0_H0 ;  /* 0x20000016ff027230 */ /* 0x01efcc0000004100 */
[----:B------:R-:W0:Y:S02]  /*f650*/  F2I.S64.TRUNC R2, R2 ;  /* 0x0000000200027311 */ /* 0x000e24000020d900 */
[----:B0-----:R-:W-:Y:S05]  /*f660*/  BRA `(.L_x_52603) ;  /* 0x0000000800d47947 */ /* 0x001fea0003800000 */
.L_x_52606:
[----:B------:R-:W-:-:S09]  /*f670*/  UISETP.NE.AND UP0, UPT, UR4, 0x7, UPT ;  /* 0x000000070400788c */ /* 0x000fd2000bf05270 */
[----:B------:R-:W-:Y:S05]  /*f680*/  BRA.U !UP0, `(.L_x_52608) ;  /* 0x00000001082c7547 */ /* 0x000fea000b800000 */
[----:B------:R-:W-:-:S09]  /*f690*/  UISETP.NE.AND UP0, UPT, UR4, 0x8, UPT ;  /* 0x000000080400788c */ /* 0x000fd2000bf05270 */
[----:B------:R-:W-:Y:S05]  /*f6a0*/  BRA.U !UP0, `(.L_x_52609) ;  /* 0x0000000108147547 */ /* 0x000fea000b800000 */
[----:B------:R-:W-:-:S09]  /*f6b0*/  UISETP.NE.AND UP0, UPT, UR4, 0x9, UPT ;  /* 0x000000090400788c */ /* 0x000fd2000bf05270 */
[----:B------:R-:W-:Y:S05]  /*f6c0*/  BRA.U UP0, `(.L_x_52602) ;  /* 0x0000000900647547 */ /* 0x000fea000b800000 */
[----:B-1234-:R-:W2:Y:S02]  /*f6d0*/  LDG.E R2, desc[UR36][R22.64] ;  /* 0x0000002416027981 */ /* 0x01eea4000c1e1900 */
[----:B--2---:R-:W0:Y:S02]  /*f6e0*/  F2I.S64.TRUNC R2, R2 ;  /* 0x0000000200027311 */ /* 0x004e24000020d900 */
[----:B0-----:R-:W-:Y:S05]  /*f6f0*/  BRA `(.L_x_52603) ;  /* 0x0000000800b07947 */ /* 0x001fea0003800000 */
.L_x_52609:
[----:B------:R-:W1:Y:S02]  /*f700*/  LDG.E.U16 R22, desc[UR36][R22.64] ;  /* 0x0000002416167981 */ /* 0x000e64000c1e1500 */
[----:B-1234-:R-:W-:-:S06]  /*f710*/  HADD2.F32 R2, -RZ, R22.H0_H0 ;  /* 0x20000016ff027230 */ /* 0x01efcc0000004100 */
[----:B------:R-:W0:Y:S02]  /*f720*/  F2I.S64.TRUNC R2, R2 ;  /* 0x0000000200027311 */ /* 0x000e24000020d900 */
[----:B0-----:R-:W-:Y:S05]  /*f730*/  BRA `(.L_x_52603) ;  /* 0x0000000800a07947 */ /* 0x001fea0003800000 */
.L_x_52608:
[----:B-1234-:R-:W2:Y:S02]  /*f740*/  LDG.E.64 R2, desc[UR36][R22.64] ;  /* 0x0000002416027981 */ /* 0x01eea4000c1e1b00 */
[----:B--2---:R-:W0:Y:S02]  /*f750*/  F2I.S64.F64.TRUNC R2, R2 ;  /* 0x0000000200027311 */ /* 0x004e24000030d900 */
[----:B0-----:R-:W-:Y:S05]  /*f760*/  BRA `(.L_x_52603) ;  /* 0x0000000800947947 */ /* 0x001fea0003800000 */
.L_x_52598:
        /* <DEDUP_REMOVED lines=9> */
[----:B-1234-:R-:W-:Y:S01]  /*f800*/  HFMA2 R3, -RZ, RZ, 0, 0 ;  /* 0x00000000ff037431 */ /* 0x01efe200000001ff */
[----:B------:R-:W-:-:S04]  /*f810*/  ISETP.NE.AND P0, PT, R22, RZ, PT ;  /* 0x000000ff1600720c */ /* 0x000fc80003f05270 */
[----:B------:R-:W-:Y:S01]  /*f820*/  SEL R2, RZ, 0x1, !P0 ;  /* 0x00000001ff027807 */ /* 0x000fe20004000000 */
[----:B------:R-:W-:Y:S08]  /*f830*/  BRA `(.L_x_52603) ;  /* 0x0000000800607947 */ /* 0x000ff00003800000 */
.L_x_52612:
[----:B-1234-:R-:W2:Y:S02]  /*f840*/  LDG.E.64 R2, desc[UR36][R22.64] ;  /* 0x0000002416027981 */ /* 0x01eea4000c1e1b00 */
[----:B--2---:R-:W0:Y:S02]  /*f850*/  F2I.S64.F64.TRUNC R2, R2 ;  /* 0x0000000200027311 */ /* 0x004e24000030d900 */
[----:B0-----:R-:W-:Y:S05]  /*f860*/  BRA `(.L_x_52603) ;  /* 0x0000000800547947 */ /* 0x001fea0003800000 */
.L_x_52611:
        /* <DEDUP_REMOVED lines=26> */
.L_x_52614:
[----:B-1234-:R-:W2:Y:S02]  /*fa10*/  LDG.E.U8 R3, desc[UR36][R22.64] ;  /* 0x0000002416037981 */ /* 0x01eea4000c1e1100 */
        /* <DEDUP_REMOVED lines=12> */
.L_x_52613:
[----:B-1234-:R-:W2:Y:S02]  /*fae0*/  LDG.E.U16 R2, desc[UR36][R22.64] ;  /* 0x0000002416027981 */ /* 0x01eea4000c1e1500 */
[----:B--2---:R-:W-:-:S06]  /*faf0*/  IMAD.U32 R2, R2, 0x10000, RZ ;  /* 0x0001000002027824 */ /* 0x004fcc00078e00ff */
[----:B------:R-:W0:Y:S02]  /*fb00*/  F2I.S64.TRUNC R2, R2 ;  /* 0x0000000200027311 */ /* 0x000e24000020d900 */
[----:B0-----:R-:W-:Y:S05]  /*fb10*/  BRA `(.L_x_52603) ;  /* 0x0000000400a87947 */ /* 0x001fea0003800000 */
.L_x_52610:
        /* <DEDUP_REMOVED lines=9> */
[----:B------:R-:W-:Y:S01]  /*fbb0*/  IMAD.MOV.U32 R3, RZ, RZ, RZ ;  /* 0x000000ffff037224 */ /* 0x000fe200078e00ff */
[----:B------:R-:W-:Y:S06]  /*fbc0*/  BRA `(.L_x_52603) ;  /* 0x00000004007c7947 */ /* 0x000fec0003800000 */
.L_x_52617:
[----:B------:R-:W2:Y:S01]  /*fbd0*/  LDG.E.U8 R22, desc[UR36][R22.64] ;  /* 0x0000002416167981 */ /* 0x000ea2000c1e1100 */
[----:B------:R-:W-:Y:S01]  /*fbe0*/  BSSY.RECONVERGENT B0, `(.L_x_52618) ;  /* 0x0000018000007945 */ /* 0x000fe20003800200 */
[----:B-1234-:R-:W-:Y:S02]  /*fbf0*/  MOV R2, RZ ;  /* 0x000000ff00027202 */ /* 0x01efe40000000f00 */
        /* <DEDUP_REMOVED lines=18> */
.L_x_52621:
[----:B------:R-:W-:Y:S05]  /*fd20*/  BSYNC.RECONVERGENT B1 ;  /* 0x0000000000017941 */ /* 0x000fea0003800200 */
.L_x_52620:
[----:B------:R-:W-:Y:S01]  /*fd30*/  IMAD.SHL.U32 R0, R0, 0x100000, RZ ;  /* 0x0010000000007824 */ /* 0x000fe200078e00ff */
[----:B------:R-:W-:-:S04]  /*fd40*/  LEA R2, R2, 0x3b800000, 0x17 ;  /* 0x3b80000002027811 */ /* 0x000fc800078eb8ff */
[----:B------:R-:W-:-:S07]  /*fd50*/  LOP3.LUT R2, R2, R0, R7, 0xfe, !PT ;  /* 0x0000000002027212 */ /* 0x000fce00078efe07 */
.L_x_52619:
[----:B------:R-:W-:Y:S05]  /*fd60*/  BSYNC.RECONVERGENT B0 ;  /* 0x0000000000007941 */ /* 0x000fea0003800200 */
.L_x_52618:
[----:B------:R-:W3:Y:S02]  /*fd70*/  F2I.S64.TRUNC R2, R2 ;  /* 0x0000000200027311 */ /* 0x000ee4000020d900 */
[----:B---3--:R-:W-:Y:S05]  /*fd80*/  BRA `(.L_x_52603) ;  /* 0x00000004000c7947 */ /* 0x008fea0003800000 */
.L_x_52616:
[----:B------:R-:W2:Y:S01]  /*fd90*/  LDG.E.U8 R22, desc[UR36][R22.64] ;  /* 0x0000002416167981 */ /* 0x000ea2000c1e1100 */
[----:B------:R-:W-:Y:S01]  /*fda0*/  BSSY.RECONVERGENT B0, `(.L_x_52622) ;  /* 0x0000018000007945 */ /* 0x000fe20003800200 */
[----:B-1234-:R-:W-:Y:S01]  /*fdb0*/  IMAD.MOV.U32 R2, RZ, RZ, RZ ;  /* 0x000000ffff027224 */ /* 0x01efe200078e00ff */
[----:B------:R-:W-:-:S13]  /*fdc0*/  ISETP.NE.AND P0, PT, R22, RZ, PT ;  /* 0x000000ff1600720c */ /* 0x000fda0003f05270 */
        /* <DEDUP_REMOVED lines=17> */
.L_x_52625:
[----:B------:R-:W-:Y:S05]  /*fee0*/  BSYNC.RECONVERGENT B1 ;  /* 0x0000000000017941 */ /* 0x000fea0003800200 */
.L_x_52624:
[----:B------:R-:W-:Y:S02]  /*fef0*/  SHF.L.U32 R0, R0, 0x15, RZ ;  /* 0x0000001500007819 */ /* 0x000fe400000006ff */
[----:B------:R-:W-:-:S04]  /*ff00*/  LEA R2, R2, 0x37800000, 0x17 ;  /* 0x3780000002027811 */ /* 0x000fc800078eb8ff */
[----:B------:R-:W-:-:S07]  /*ff10*/  LOP3.LUT R2, R2, R0, R7, 0xfe, !PT ;  /* 0x0000000002027212 */ /* 0x000fce00078efe07 */
.L_x_52623:
[----:B------:R-:W-:Y:S05]  /*ff20*/  BSYNC.RECONVERGENT B0 ;  /* 0x0000000000007941 */ /* 0x000fea0003800200 */
.L_x_52622:
[----:B------:R-:W3:Y:S02]  /*ff30*/  F2I.S64.TRUNC R2, R2 ;  /* 0x0000000200027311 */ /* 0x000ee4000020d900 */
[----:B---3--:R-:W-:Y:S05]  /*ff40*/  BRA `(.L_x_52603) ;  /* 0x00000000009c7947 */ /* 0x008fea0003800000 */
.L_x_52615:
        /* <DEDUP_REMOVED lines=12> */
[----:B------:R-:W-:Y:S01]  /*10010*/  @!P0 IMAD.MOV.U32 R2, RZ, RZ, 0x7f800001 ;  /* 0x7f800001ff028424 */ /* 0x000fe200078e00ff */
[----:B------:R-:W-:-:S07]  /*10020*/  @P0 SHF.L.U32 R2, R22, 0x17, RZ ;  /* 0x0000001716020819 */ /* 0x000fce00000006ff */
.L_x_52629:
[----:B------:R-:W-:Y:S05]  /*10030*/  BSYNC.RECONVERGENT B0 ;  /* 0x0000000000007941 */ /* 0x000fea0003800200 */
.L_x_52628:
[----:B------:R-:W0:Y:S02]  /*10040*/  F2I.S64.TRUNC R2, R2 ;  /* 0x0000000200027311 */ /* 0x000e24000020d900 */
[----:B0-----:R-:W-:Y:S05]  /*10050*/  BRA `(.L_x_52603) ;  /* 0x0000000000587947 */ /* 0x001fea0003800000 */
.L_x_52602:
[----:B-1234-:R-:W-:Y:S01]  /*10060*/  MOV R2, 0x0 ;  /* 0x0000000000027802 */ /* 0x01efe20000000f00 */
        /* <DEDUP_REMOVED lines=14> */
[----:B--2--5:R-:W-:Y:S05]  /*10150*/  CALL.ABS.NOINC R2 ;  /* 0x0000000002007343 */ /* 0x024fea0003c00000 */
.L_x_52630:
[----:B------:R-:W-:Y:S01]  /*10160*/  CS2R R2, SRZ ;  /* 0x0000000000027805 */ /* 0x000fe2000001ff00 */
[----:B------:R-:W-:Y:S06]  /*10170*/  BRA `(.L_x_52603) ;  /* 0x0000000000107947 */ /* 0x000fec0003800000 */
.L_x_52627:
[----:B-1234-:R4:W5:Y:S01]  /*10180*/  LDG.E.64 R2, desc[UR36][R22.64] ;  /* 0x0000002416027981 */ /* 0x01e962000c1e1b00 */
[----:B------:R-:W-:Y:S05]  /*10190*/  BRA `(.L_x_52603) ;  /* 0x0000000000087947 */ /* 0x000fea0003800000 */
.L_x_52626:
[----:B-1234-:R3:W5:Y:S01]  /*101a0*/  LDG.E R2, desc[UR36][R22.64] ;  /* 0x0000002416027981 */ /* 0x01e762000c1e1900 */
[----:B------:R-:W-:-:S07]  /*101b0*/  IMAD.MOV.U32 R3, RZ, RZ, RZ ;  /* 0x000000ffff037224 */ /* 0x000fce00078e00ff */
.L_x_52603:
[----:B-----5:R-:W-:Y:S01]  /*101c0*/  ISETP.GE.AND P0, PT, R3, RZ, PT ;  /* 0x000000ff0300720c */ /* 0x020fe20003f06270 */
[----:B------:R-:W-:-:S12]  /*101d0*/  BSSY.RECONVERGENT B0, `(.L_x_52631) ;  /* 0x000003e000007945 */ /* 0x000fd80003800200 */
[----:B------:R-:W-:Y:S05]  /*101e0*/  @!P0 BRA `(.L_x_52632) ;  /* 0x0000000000b48947 */ /* 0x000fea0003800000 */
[----:B------:R-:W-:Y:S01]  /*101f0*/  ISETP.NE.U32.AND P0, PT, R2, RZ, PT ;  /* 0x000000ff0200720c */ /* 0x000fe20003f05070 */
[----:B------:R-:W-:Y:S01]  /*10200*/  BSSY.RECONVERGENT B1, `(.L_x_52633) ;  /* 0x000002a000017945 */ /* 0x000fe20003800200 */
[----:B------:R-:W-:Y:S01]  /*10210*/  IMAD.MOV.U32 R11, RZ, RZ, 0x1 ;  /* 0x00000001ff0b7424 */ /* 0x000fe200078e00ff */
[----:B------:R-:W-:Y:S02]  /*10220*/  MOV R5, RZ ;  /* 0x000000ff00057202 */ /* 0x000fe40000000f00 */
        /* <DEDUP_REMOVED lines=13> */
[----:B------:R-:W-:Y:S02]  /*10300*/  IMAD.MOV.U32 R11, RZ, RZ, R4 ;  /* 0x000000ffff0b7224 */ /* 0x000fe400078e0004 */
[----:B------:R-:W-:-:S04]  /*10310*/  IMAD.WIDE.U32 R6, R18, R18, RZ ;  /* 0x0000001212067225 */ /* 0x000fc800078e00ff */
[----:B------:R-:W-:Y:S05]  /*10320*/  @!P0 BRA `(.L_x_52634) ;  /* 0x00000000005c8947 */ /* 0x000fea0003800000 */
[----:B------:R-:W-:Y:S02]  /*10330*/  IADD3 R9, PT, PT, R7, R9, RZ ;  /* 0x0000000907097210 */ /* 0x000fe40007ffe0ff */
[--C-:B------:R-:W-:Y:S02]  /*10340*/  SHF.R.U64 R0, R2, 0x1, R3.reuse ;  /* 0x0000000102007819 */ /* 0x100fe40000001203 */
[----:B------:R-:W-:-:S07]  /*10350*/  SHF.R.U32.HI R7, RZ, 0x1, R3 ;  /* 0x00000001ff077819 */ /* 0x000fce0000011603 */
.L_x_52635:
        /* <DEDUP_REMOVED lines=11> */
[----:B------:R-:W-:Y:S01]  /*10410*/  SHF.R.U64 R0, R0, 0x1, R7 ;  /* 0x0000000100007819 */ /* 0x000fe20000001207 */
[----:B------:R-:W-:Y:S01]  /*10420*/  IMAD.IADD R9, R3, 0x1, R9 ;  /* 0x0000000103097824 */ /* 0x000fe200078e0209 */
[----:B------:R-:W-:Y:S01]  /*10430*/  ISETP.GE.U32.AND.EX P0, PT, R7, RZ, PT, P0 ;  /* 0x000000ff0700720c */ /* 0x000fe20003f06100 */
[----:B------:R-:W-:Y:S01]  /*10440*/  IMAD.WIDE.U32 R2, R4, R11, RZ ;  /* 0x0000000b04027225 */ /* 0x000fe200078e00ff */
[----:B------:R-:W-:-:S03]  /*10450*/  SHF.R.U32.HI R7, RZ, 0x1, R7 ;  /* 0x00000001ff077819 */ /* 0x000fc60000011607 */
[----:B------:R-:W-:Y:S01]  /*10460*/  IMAD R5, R5, R4, R8 ;  /* 0x0000000405057224 */ /* 0x000fe200078e0208 */
[----:B------:R-:W-:-:S03]  /*10470*/  MOV R11, R2 ;  /* 0x00000002000b7202 */ /* 0x000fc60000000f00 */
[----:B------:R-:W-:-:S04]  /*10480*/  IMAD.IADD R5, R3, 0x1, R5 ;  /* 0x0000000103057824 */ /* 0x000fc800078e0205 */
[----:B------:R-:W-:Y:S05]  /*10490*/  @P0 BRA `(.L_x_52635) ;  /* 0xfffffffc00b00947 */ /* 0x000fea000383ffff */
.L_x_52634:
[----:B------:R-:W-:Y:S05]  /*104a0*/  BSYNC.RECONVERGENT B1 ;  /* 0x0000000000017941 */ /* 0x000fea0003800200 */
.L_x_52633:
[----:B------:R-:W-:Y:S05]  /*104b0*/  BRA `(.L_x_52636) ;  /* 0x00000000003c7947 */ /* 0x000fea0003800000 */
.L_x_52632:
        /* <DEDUP_REMOVED lines=13> */
[----:B------:R-:W-:Y:S02]  /*10590*/  @!P0 SEL R5, RZ, 0xffffffff, P1 ;  /* 0xffffffffff058807 */ /* 0x000fe40000800000 */
[----:B------:R-:W-:-:S07]  /*105a0*/  @P0 MOV R5, RZ ;  /* 0x000000ff00050202 */ /* 0x000fce0000000f00 */
.L_x_52636:
[----:B------:R-:W-:Y:S05]  /*105b0*/  BSYNC.RECONVERGENT B0 ;  /* 0x0000000000007941 */ /* 0x000fea0003800200 */
.L_x_52631:
[----:B------:R-:W-:Y:S01]  /*105c0*/  ULOP3.LUT UR4, UR40, 0xff, URZ, 0xc0, !UPT ;  /* 0x000000ff28047892 */ /* 0x000fe2000f8ec0ff */
        /* <DEDUP_REMOVED lines=13> */
.L_x_52640:
[----:B------:R-:W-:Y:S01]  /*106a0*/  STG.E.U8 desc[UR36][R16.64], R4 ;  /* 0x0000000410007986 */ /* 0x000fe2000c101124 */
[----:B------:R-:W-:Y:S05]  /*106b0*/  EXIT ;  /* 0x000000000000794d */ /* 0x000fea0003800000 */
.L_x_52639:
        /* <DEDUP_REMOVED lines=8> */
.L_x_52643:
[----:B------:R-:W-:Y:S01]  /*10740*/  STG.E desc[UR36][R16.64], R4 ;  /* 0x0000000410007986 */ /* 0x000fe2000c101924 */
[----:B------:R-:W-:Y:S05]  /*10750*/  EXIT ;  /* 0x000000000000794d */ /* 0x000fea0003800000 */
.L_x_52642:
[----:B------:R-:W-:Y:S01]  /*10760*/  STG.E.U16 desc[UR36][R16.64], R4 ;  /* 0x0000000410007986 */ /* 0x000fe2000c101524 */
[----:B------:R-:W-:Y:S05]  /*10770*/  EXIT ;  /* 0x000000000000794d */ /* 0x000fea0003800000 */
.L_x_52638:
[----:B------:R-:W-:-:S09]  /*10780*/  UISETP.GT.AND UP0, UPT, UR4, 0x6, UPT ;  /* 0x000000060400788c */ /* 0x000fd2000bf04270 */
[----:B------:R-:W-:Y:S05]  /*10790*/  BRA.U UP0, `(.L_x_52644) ;  /* 0x00000001002c7547 */ /* 0x000fea000b800000 */
[----:B------:R-:W-:-:S09]  /*107a0*/  UISETP.NE.AND UP0, UPT, UR4, 0x5, UPT ;  /* 0x000000050400788c */ /* 0x000fd2000bf05270 */
[----:B------:R-:W-:Y:S05]  /*107b0*/  BRA.U !UP0, `(.L_x_52645) ;  /* 0x0000000108147547 */ /* 0x000fea000b800000 */
[----:B------:R-:W-:-:S09]  /*107c0*/  UISETP.NE.AND UP0, UPT, UR4, 0x6, UPT ;  /* 0x000000060400788c */ /* 0x000fd2000bf05270 */
[----:B------:R-:W-:Y:S05]  /*107d0*/  BRA.U UP0, `(.L_x_52641) ;  /* 0x0000000900087547 */ /* 0x000fea000b800000 */
[----:B------:R-:W5:Y:S02]  /*107e0*/  I2F.S64 R5, R4 ;  /* 0x0000000400057312 */ /* 0x000f640000301400 */
[----:B-----5:R-:W-:Y:S01]  /*107f0*/  STG.E desc[UR36][R16.64], R5 ;  /* 0x0000000510007986 */ /* 0x020fe2000c101924 */
[----:B------:R-:W-:Y:S05]  /*10800*/  EXIT ;  /* 0x000000000000794d */ /* 0x000fea0003800000 */
.L_x_52645:
[----:B------:R-:W5:Y:S02]  /*10810*/  I2F.S64 R0, R4 ;  /* 0x0000000400007312 */ /* 0x000f640000301400 */
[----:B-----5:R-:W-:-:S05]  /*10820*/  F2FP.F16.F32.PACK_AB R0, RZ, R0 ;  /* 0x00000000ff00723e */ /* 0x020fca00000000ff */
[----:B------:R-:W-:Y:S01]  /*10830*/  STG.E.U16 desc[UR36][R16.64], R0 ;  /* 0x0000000010007986 */ /* 0x000fe2000c101524 */
[----:B------:R-:W-:Y:S05]  /*10840*/  EXIT ;  /* 0x000000000000794d */ /* 0x000fea0003800000 */
.L_x_52644:
        /* <DEDUP_REMOVED lines=8> */
[----:B-----5:R-:W-:Y:S01]  /*108d0*/  STG.E.64 desc[UR36][R16.64], R2 ;  /* 0x0000000210007986 */ /* 0x020fe2000c101b24 */
[----:B------:R-:W-:Y:S05]  /*108e0*/  EXIT ;  /* 0x000000000000794d */ /* 0x000fea0003800000 */
.L_x_52647:
[----:B------:R-:W5:Y:S02]  /*108f0*/  I2F.S64 R4, R4 ;  /* 0x0000000400047312 */ /* 0x000f640000301400 */
[----:B-----5:R-:W-:-:S04]  /*10900*/  F2FP.F16.F32.PACK_AB R3, RZ, R4 ;  /* 0x00000004ff03723e */ /* 0x020fc800000000ff */
[----:B------:R-:W-:-:S05]  /*10910*/  PRMT R3, R3, 0x5410, RZ ;  /* 0x0000541003037816 */ /* 0x000fca00000000ff */
[----:B------:R-:W-:Y:S01]  /*10920*/  STG.E desc[UR36][R16.64], R3 ;  /* 0x0000000310007986 */ /* 0x000fe2000c101924 */
[----:B------:R-:W-:Y:S05]  /*10930*/  EXIT ;  /* 0x000000000000794d */ /* 0x000fea0003800000 */
.L_x_52646:
[----:B------:R-:W5:Y:S02]  /*10940*/  I2F.F64.S64 R2, R4 ;  /* 0x0000000400027312 */ /* 0x000f640000301c00 */
[----:B-----5:R-:W-:Y:S01]  /*10950*/  STG.E.64 desc[UR36][R16.64], R2 ;  /* 0x0000000210007986 */ /* 0x020fe2000c101b24 */
[----:B------:R-:W-:Y:S05]  /*10960*/  EXIT ;  /* 0x000000000000794d */ /* 0x000fea0003800000 */
.L_x_52637:
        /* <DEDUP_REMOVED lines=12> */
.L_x_52651:
[----:B------:R-:W5:Y:S01]  /*10a30*/  I2F.S64 R3, R4 ;  /* 0x0000000400037312 */ /* 0x000f620000301400 */
[----:B------:R-:W-:Y:S01]  /*10a40*/  BSSY.RECONVERGENT B0, `(.L_x_52652) ;  /* 0x0000013000007945 */ /* 0x000fe20003800200 */
[----:B-----5:R-:W-:Y:S01]  /*10a50*/  LOP3.LUT R2, R3, 0x7fffffff, RZ, 0xc0, !PT ;  /* 0x7fffffff03027812 */ /* 0x020fe200078ec0ff */
        /* <DEDUP_REMOVED lines=14> */
.L_x_52654:
[----:B------:R-:W-:-:S04]  /*10b40*/  SHF.R.U32.HI R3, RZ, 0x18, R3 ;  /* 0x00000018ff037819 */ /* 0x000fc80000011603 */
[----:B------:R-:W-:-:S04]  /*10b50*/  LOP3.LUT R0, R0, 0x80, R3, 0xf8, !PT ;  /* 0x0000008000007812 */ /* 0x000fc800078ef803 */
[----:B------:R-:W-:-:S07]  /*10b60*/  PRMT R8, R0, 0x7610, R8 ;  /* 0x0000761000087816 */ /* 0x000fce0000000008 */
.L_x_52653:
[----:B------:R-:W-:Y:S05]  /*10b70*/  BSYNC.RECONVERGENT B0 ;  /* 0x0000000000007941 */ /* 0x000fea0003800200 */
.L_x_52652:
[----:B------:R-:W-:Y:S01]  /*10b80*/  STG.E.U8 desc[UR36][R16.64], R8 ;  /* 0x0000000810007986 */ /* 0x000fe2000c101124 */
[----:B------:R-:W-:Y:S05]  /*10b90*/  EXIT ;  /* 0x000000000000794d */ /* 0x000fea0003800000 */
.L_x_52650:
        /* <DEDUP_REMOVED lines=17> */
.L_x_52657:
[----:B------:R-:W-:-:S04]  /*10cb0*/  SHF.R.U32.HI R3, RZ, 0x18, R3 ;  /* 0x00000018ff037819 */ /* 0x000fc80000011603 */
[----:B------:R-:W-:-:S04]  /*10cc0*/  LOP3.LUT R0, R0, 0x80, R3, 0xf8, !PT ;  /* 0x0000008000007812 */ /* 0x000fc800078ef803 */
[----:B------:R-:W-:-:S07]  /*10cd0*/  PRMT R8, R0, 0x7610, R8 ;  /* 0x0000761000087816 */ /* 0x000fce0000000008 */
.L_x_52656:
[----:B------:R-:W-:Y:S05]  /*10ce0*/  BSYNC.RECONVERGENT B0 ;  /* 0x0000000000007941 */ /* 0x000fea0003800200 */
.L_x_52655:
[----:B------:R-:W-:Y:S01]  /*10cf0*/  STG.E.U8 desc[UR36][R16.64], R8 ;  /* 0x0000000810007986 */ /* 0x000fe2000c101124 */
[----:B------:R-:W-:Y:S05]  /*10d00*/  EXIT ;  /* 0x000000000000794d */ /* 0x000fea0003800000 */
.L_x_52649:
        /* <DEDUP_REMOVED lines=22> */
.L_x_52659:
[----:B------:R-:W-:Y:S01]  /*10e70*/  STG.E.64 desc[UR36][R16.64], R4 ;  /* 0x0000000410007986 */ /* 0x000fe2000c101b24 */
[----:B------:R-:W-:Y:S05]  /*10e80*/  EXIT ;  /* 0x000000000000794d */ /* 0x000fea0003800000 */
.L_x_52658:
[----:B------:R-:W-:Y:S01]  /*10e90*/  STG.E desc[UR36][R16.64], R4 ;  /* 0x0000000410007986 */ /* 0x000fe2000c101924 */
[----:B------:R-:W-:Y:S05]  /*10ea0*/  EXIT ;  /* 0x000000000000794d */ /* 0x000fea0003800000 */
.L_x_52648:
        /* <DEDUP_REMOVED lines=11> */
.L_x_52661:
[----:B------:R-:W-:Y:S01]  /*10f60*/  CS2R R6, SRZ ;  /* 0x0000000000067805 */ /* 0x000fe2000001ff00 */
[----:B------:R-:W5:Y:S04]  /*10f70*/  I2F.F64.S64 R4, R4 ;  /* 0x0000000400047312 */ /* 0x000f680000301c00 */
[----:B-----5:R-:W-:Y:S01]  /*10f80*/  STG.E.128 desc[UR36][R16.64], R4 ;  /* 0x0000000410007986 */ /* 0x020fe2000c101d24 */
[----:B------:R-:W-:Y:S05]  /*10f90*/  EXIT ;  /* 0x000000000000794d */ /* 0x000fea0003800000 */
.L_x_52660:
[----:B------:R-:W-:-:S09]  /*10fa0*/  UISETP.NE.AND UP0, UPT, UR4, 0xf, UPT ;  /* 0x0000000f0400788c */ /* 0x000fd2000bf05270 */
[----:B------:R-:W-:Y:S05]  /*10fb0*/  BRA.U !UP0, `(.L_x_52662) ;  /* 0x0000000108e87547 */ /* 0x000fea000b800000 */
[----:B------:R-:W-:-:S09]  /*10fc0*/  UISETP.NE.AND UP0, UPT, UR4, 0x17, UPT ;  /* 0x000000170400788c */ /* 0x000fd2000bf05270 */
[----:B------:R-:W-:Y:S05]  /*10fd0*/  BRA.U !UP0, `(.L_x_52663) ;  /* 0x0000000108907547 */ /* 0x000fea000b800000 */
[----:B------:R-:W-:-:S09]  /*10fe0*/  UISETP.NE.AND UP0, UPT, UR4, 0x18, UPT ;  /* 0x000000180400788c */ /* 0x000fd2000bf05270 */
[----:B------:R-:W-:Y:S05]  /*10ff0*/  BRA.U !UP0, `(.L_x_52664) ;  /* 0x0000000108447547 */ /* 0x000fea000b800000 */
.L_x_52641:
[----:B------:R-:W-:Y:S01]  /*11000*/  MOV R0, 0x0 ;  /* 0x0000000000007802 */ /* 0x000fe20000000f00 */
[----:B------:R-:W5:Y:S01]  /*11010*/  LDCU.64 UR4, c[0x4][0x198] ;  /* 0x01003300ff0477ac */ /* 0x000f620008000a00 */
[----:B------:R-:W-:Y:S02]  /*11020*/  HFMA2 R8, -RZ, RZ, 0, 6.020069122314453125e-06 ;  /* 0x00000065ff087431 */ /* 0x000fe400000001ff */
[----:B------:R-:W-:Y:S01]  /*11030*/  IMAD.MOV.U32 R12, RZ, RZ, 0x1 ;  /* 0x00000001ff0c7424 */ /* 0x000fe200078e00ff */
[----:B------:R0:W0:Y:S01]  /*11040*/  LDC.64 R2, c[0x4][R0] ;  /* 0x0100000000027b82 */ /* 0x0000220000000a00 */
[----:B------:R-:W1:Y:S01]  /*11050*/  LDCU.64 UR6, c[0x4][0x1a0] ;  /* 0x01003400ff0677ac */ /* 0x000e620008000a00 */
[----:B------:R-:W-:Y:S01]  /*11060*/  IMAD.MOV.U32 R13, RZ, RZ, RZ ;  /* 0x000000ffff0d7224 */ /* 0x000fe200078e00ff */
[----:B------:R-:W2:Y:S01]  /*11070*/  LDCU.64 UR8, c[0x4][0x40] ;  /* 0x01000800ff0877ac */ /* 0x000ea20008000a00 */
[----:B-----5:R-:W-:Y:S01]  /*11080*/  MOV R4, UR4 ;  /* 0x0000000400047c02 */ /* 0x020fe20008000f00 */
[----:B------:R-:W-:-:S02]  /*11090*/  IMAD.U32 R5, RZ, RZ, UR5 ;  /* 0x00000005ff057e24 */ /* 0x000fc4000f8e00ff */
[----:B-1----:R-:W-:Y:S01]  /*110a0*/  IMAD.U32 R6, RZ, RZ, UR6 ;  /* 0x00000006ff067e24 */ /* 0x002fe2000f8e00ff */
[----:B------:R-:W-:Y:S01]  /*110b0*/  MOV R7, UR7 ;  /* 0x0000000700077c02 */ /* 0x000fe20008000f00 */
[----:B--2---:R-:W-:Y:S02]  /*110c0*/  IMAD.U32 R10, RZ, RZ, UR8 ;  /* 0x00000008ff0a7e24 */ /* 0x004fe4000f8e00ff */
[----:B------:R-:W-:-:S07]  /*110d0*/  IMAD.U32 R11, RZ, RZ, UR9 ;  /* 0x00000009ff0b7e24 */ /* 0x000fce000f8e00ff */
[----:B------:R-:W-:-:S07]  /*110e0*/  LEPC R20, `(.L_x_52665) ;  /* 0x000000001014794e */ /* 0x000fce0000000000 */
[----:B0--34-:R-:W-:Y:S05]  /*110f0*/  CALL.ABS.NOINC R2 ;  /* 0x0000000002007343 */ /* 0x019fea0003c00000 */
.L_x_52665:
[----:B------:R-:W-:Y:S05]  /*11100*/  EXIT ;  /* 0x000000000000794d */ /* 0x000fea0003800000 */
.L_x_52664:
[----:B------:R-:W5:Y:S01]  /*11110*/  I2F.S64 R5, R4 ;  /* 0x0000000400057312 */ /* 0x000f620000301400 */
[----:B------:R-:W-:Y:S01]  /*11120*/  BSSY.RECONVERGENT B0, `(.L_x_52666) ;  /* 0x000000c000007945 */ /* 0x000fe20003800200 */
[----:B-----5:R-:W-:Y:S02]  /*11130*/  LOP3.LUT R2, R5, 0x7fffffff, RZ, 0xc0, !PT ;  /* 0x7fffffff05027812 */ /* 0x020fe400078ec0ff */
        /* <DEDUP_REMOVED lines=10> */
.L_x_52667:
[----:B------:R-:W-:Y:S05]  /*111e0*/  BSYNC.RECONVERGENT B0 ;  /* 0x0000000000007941 */ /* 0x000fea0003800200 */
.L_x_52666:
[----:B------:R-:W-:-:S05]  /*111f0*/  LOP3.LUT R3, R0, 0x80, R3, 0xf8, !PT ;  /* 0x0000008000037812 */ /* 0x000fca00078ef803 */
[----:B------:R-:W-:Y:S01]  /*11200*/  STG.E.U8 desc[UR36][R16.64], R3 ;  /* 0x0000000310007986 */ /* 0x000fe2000c101124 */
[----:B------:R-:W-:Y:S05]  /*11210*/  EXIT ;  /* 0x000000000000794d */ /* 0x000fea0003800000 */
.L_x_52663:
        /* <DEDUP_REMOVED lines=12> */
.L_x_52669:
[----:B------:R-:W-:Y:S01]  /*112e0*/  IMAD.MOV.U32 R0, RZ, RZ, 0x7f ;  /* 0x0000007fff007424 */ /* 0x000fe200078e00ff */
[----:B------:R-:W-:-:S04]  /*112f0*/  ISETP.GT.U32.AND P0, PT, R2, 0x7f800000, PT ;  /* 0x7f8000000200780c */ /* 0x000fc80003f04070 */
[----:B------:R-:W-:-:S09]  /*11300*/  SEL R0, R0, 0x7c, P0 ;  /* 0x0000007c00007807 */ /* 0x000fd20000000000 */
.L_x_52670:
[----:B------:R-:W-:Y:S05]  /*11310*/  BSYNC.RECONVERGENT B0 ;  /* 0x0000000000007941 */ /* 0x000fea0003800200 */
.L_x_52668:
[----:B------:R-:W-:-:S04]  /*11320*/  SHF.R.U32.HI R3, RZ, 0x18, R3 ;  /* 0x00000018ff037819 */ /* 0x000fc80000011603 */
[----:B------:R-:W-:-:S05]  /*11330*/  LOP3.LUT R3, R0, 0x80, R3, 0xf8, !PT ;  /* 0x0000008000037812 */ /* 0x000fca00078ef803 */
[----:B------:R-:W-:Y:S01]  /*11340*/  STG.E.U8 desc[UR36][R16.64], R3 ;  /* 0x0000000310007986 */ /* 0x000fe2000c101124 */
[----:B------:R-:W-:Y:S05]  /*11350*/  EXIT ;  /* 0x000000000000794d */ /* 0x000fea0003800000 */
.L_x_52662:
[----:B------:R-:W5:Y:S02]  /*11360*/  I2F.S64 R0, R4 ;  /* 0x0000000400007312 */ /* 0x000f640000301400 */
[----:B-----5:R-:W-:-:S05]  /*11370*/  F2FP.BF16.F32.PACK_AB R0, RZ, R0 ;  /* 0x00000000ff00723e */ /* 0x020fca00000010ff */
[----:B------:R-:W-:Y:S01]  /*11380*/  STG.E.U16 desc[UR36][R16.64], R0 ;  /* 0x0000000010007986 */ /* 0x000fe2000c101524 */
[----:B------:R-:W-:Y:S05]  /*11390*/  EXIT ;  /* 0x000000000000794d */ /* 0x000fea0003800000 */
.L_x_52671:
        /* <DEDUP_REMOVED lines=14> */
.L_x_61080:


//--------------------- .text._ZN2at6native27unrolled_elementwise_kernelIZZZNS0_50_GLOBAL__N__2680c7bb_12_PowKernel_cu_7dd49032_317024pow_tensor_tensor_kernelERNS_18TensorIteratorBaseEENKUlvE_clEvENKUlvE2_clEvEUlllE_St5arrayIPcLm3EELi4E23TrivialOffsetCalculatorILi2EjESB_ILi1EjENS0_6memory12LoadWithCastILi2EEENSE_13StoreWithCastILi1EEEEEviT_T0_T2_T3_T4_T5_ --------------------------
	.section	.text._ZN2at6native27unrolled_elementwise_kernelIZZZNS0_50_GLOBAL__N__2680c7bb_12_PowKernel_cu_7dd49032_317024pow_tensor_tensor_kernelERNS_18TensorIteratorBaseEENKUlvE_clEvENKUlvE2_clEvEUlllE_St5arrayIPcLm3EELi4E23TrivialOffsetCalculatorILi2EjESB_ILi1EjENS0_6memory12LoadWithCastILi2EEENSE_13StoreWithCastILi1EEEEEviT_T0_T2_T3_T4_T5_,"ax",@progbits
	.align	128
        .global         _ZN2at6native27unrolled_elementwise_kernelIZZZNS0_50_GLOBAL__N__2680c7bb_12_PowKernel_cu_7dd49032_317024pow_tensor_tensor_kernelERNS_18TensorIteratorBaseEENKUlvE_clEvENKUlvE2_clEvEUlllE_St5arrayIPcLm3EELi4E23TrivialOffsetCalculatorILi2EjESB_ILi1EjENS0_6memory12LoadWithCastILi2EEENSE_13StoreWithCastILi1EEEEEviT_T0_T2_T3_T4_T5_
        .type           _ZN2at6native27unrolled_elementwise_kernelIZZZNS0_50_GLOBAL__N__2680c7bb_12_PowKernel_cu_7dd49032_317024pow_tensor_tensor_kernelERNS_18TensorIteratorBaseEENKUlvE_clEvENKUlvE2_clEvEUlllE_St5arrayIPcLm3EELi4E23TrivialOffsetCalculatorILi2EjESB_ILi1EjENS0_6memory12LoadWithCastILi2EEENSE_13StoreWithCastILi1EEEEEviT_T0_T2_T3_T4_T5_,@function
        .size           _ZN2at6native27unrolled_elementwise_kernelIZZZNS0_50_GLOBAL__N__2680c7bb_12_PowKernel_cu_7dd49032_317024pow_tensor_tensor_kernelERNS_18TensorIteratorBaseEENKUlvE_clEvENKUlvE2_clEvEUlllE_St5arrayIPcLm3EELi4E23TrivialOffsetCalculatorILi2EjESB_ILi1EjENS0_6memory12LoadWithCastILi2EEENSE_13StoreWithCastILi1EEEEEviT_T0_T2_T3_T4_T5_,(.L_x_61081 - _ZN2at6native27unrolled_elementwise_kernelIZZZNS0_50_GLOBAL__N__2680c7bb_12_PowKernel_cu_7dd49032_317024pow_tensor_tensor_kernelERNS_18TensorIteratorBaseEENKUlvE_clEvENKUlvE2_clEvEUlllE_St5arrayIPcLm3EELi4E23TrivialOffsetCalculatorILi2EjESB_ILi1EjENS0_6memory12LoadWithCastILi2EEENSE_13StoreWithCastILi1EEEEEviT_T0_T2_T3_T4_T5_)
        .other          _ZN2at6native27unrolled_elementwise_kernelIZZZNS0_50_GLOBAL__N__2680c7bb_12_PowKernel_cu_7dd49032_317024pow_tensor_tensor_kernelERNS_18TensorIteratorBaseEENKUlvE_clEvENKUlvE2_clEvEUlllE_St5arrayIPcLm3EELi4E23TrivialOffsetCalculatorILi2EjESB_ILi1EjENS0_6memory12LoadWithCastILi2EEENSE_13StoreWithCastILi1EEEEEviT_T0_T2_T3_T4_T5_,@"STO_CUDA_ENTRY STV_DEFAULT"
_ZN2at6native27unrolled_elementwise_kernelIZZZNS0_50_GLOBAL__N__2680c7bb_12_PowKernel_cu_7dd49032_317024pow_tensor_tensor_kernelERNS_18TensorIteratorBaseEENKUlvE_clEvENKUlvE2_clEvEUlllE_St5arrayIPcLm3EELi4E23TrivialOffsetCalculatorILi2EjESB_ILi1EjENS0_6memory12LoadWithCastILi2EEENSE_13StoreWithCastILi1EEEEEviT_T0_T2_T3_T4_T5_:
.text._ZN2at6native27unrolled_elementwise_kernelIZZZNS0_50_GLOBAL__N__2680c7bb_12_PowKernel_cu_7dd49032_317024pow_tensor_tensor_kernelERNS_18TensorIteratorBaseEENKUlvE_clEvENKUlvE2_clEvEUlllE_St5arrayIPcLm3EELi4E23TrivialOffsetCalculatorILi2EjESB_ILi1EjENS0_6memory12LoadWithCastILi2EEENSE_13StoreWithCastILi1EEEEEviT_T0_T2_T3_T4_T5_:
        /* <DEDUP_REMOVED lines=34> */
.L_x_52677:
[----:B------:R1:W5:Y:S01]  /*0220*/  LDG.E.U8 R36, desc[UR36][R4.64] ;  /* 0x0000002404247981 */ /* 0x000362000c1e1100 */
[----:B------:R-:W-:Y:S01]  /*0230*/  IMAD.MOV.U32 R37, RZ, RZ, RZ ;  /* 0x000000ffff257224 */ /* 0x000fe200078e00ff */
[----:B------:R-:W-:Y:S06]  /*0240*/  BRA `(.L_x_52679) ;  /* 0x0000000c00447947 */ /* 0x000fec0003800000 */
.L_x_52676:
        /* <DEDUP_REMOVED lines=8> */
.L_x_52681:
[----:B------:R-:W2:Y:S02]  /*02d0*/  LDG.E R36, desc[UR36][R4.64] ;  /* 0x0000002404247981 */ /* 0x000ea4000c1e1900 */
[----:B--2---:R-:W-:Y:S01]  /*02e0*/  SHF.R.S32.HI R37, RZ, 0x1f, R36 ;  /* 0x0000001fff257819 */ /* 0x004fe20000011424 */
[----:B------:R-:W-:Y:S06]  /*02f0*/  BRA `(.L_x_52679) ;  /* 0x0000000c00187947 */ /* 0x000fec0003800000 */
.L_x_52680:
[----:B------:R-:W2:Y:S02]  /*0300*/  LDG.E.S16 R36, desc[UR36][R4.64] ;  /* 0x0000002404247981 */ /* 0x000ea4000c1e1700 */
[----:B--2---:R-:W-:Y:S01]  /*0310*/  SHF.R.S32.HI R37, RZ, 0x1f, R36 ;  /* 0x0000001fff257819 */ /* 0x004fe20000011424 */
[----:B------:R-:W-:Y:S06]  /*0320*/  BRA `(.L_x_52679) ;  /* 0x0000000c000c7947 */ /* 0x000fec0003800000 */
.L_x_52675:
        /* <DEDUP_REMOVED lines=9> */
.L_x_52683:
[----:B------:R-:W2:Y:S02]  /*03c0*/  LDG.E.U16 R4, desc[UR36][R4.64] ;  /* 0x0000002404047981 */ /* 0x000ea4000c1e1500 */
[----:B--2---:R-:W-:-:S06]  /*03d0*/  HADD2.F32 R36, -RZ, R4.H0_H0 ;  /* 0x20000004ff247230 */ /* 0x004fcc0000004100 */
[----:B------:R-:W2:Y:S02]  /*03e0*/  F2I.S64.TRUNC R36, R36 ;  /* 0x0000002400247311 */ /* 0x000ea4000020d900 */
[----:B--2---:R-:W-:Y:S05]  /*03f0*/  BRA `(.L_x_52679) ;  /* 0x0000000800d87947 */ /* 0x004fea0003800000 */
.L_x_52682:
        /* <DEDUP_REMOVED lines=9> */
.L_x_52685:
[----:B------:R-:W2:Y:S02]  /*0490*/  LDG.E.U16 R4, desc[UR36][R4.64] ;  /* 0x0000002404047981 */ /* 0x000ea4000c1e1500 */
[----:B--2---:R-:W-:-:S06]  /*04a0*/  HADD2.F32 R36, -RZ, R4.H0_H0 ;  /* 0x20000004ff247230 */ /* 0x004fcc0000004100 */
[----:B------:R-:W2:Y:S02]  /*04b0*/  F2I.S64.TRUNC R36, R36 ;  /* 0x0000002400247311 */ /* 0x000ea4000020d900 */
[----:B--2---:R-:W-:Y:S05]  /*04c0*/  BRA `(.L_x_52679) ;  /* 0x0000000800a47947 */ /* 0x004fea0003800000 */
.L_x_52684:
[----:B------:R-:W2:Y:S02]  /*04d0*/  LDG.E.64 R4, desc[UR36][R4.64] ;  /* 0x0000002404047981 */ /* 0x000ea4000c1e1b00 */
[----:B--2---:R2:W3:Y:S02]  /*04e0*/  F2I.S64.F64.TRUNC R36, R4 ;  /* 0x0000000400247311 */ /* 0x0044e4000030d900 */
[----:B--23--:R-:W-:Y:S05]  /*04f0*/  BRA `(.L_x_52679) ;  /* 0x0000000800987947 */ /* 0x00cfea0003800000 */
.L_x_52674:
        /* <DEDUP_REMOVED lines=13> */
.L_x_52688:
[----:B------:R-:W2:Y:S02]  /*05d0*/  LDG.E.64 R4, desc[UR36][R4.64] ;  /* 0x0000002404047981 */ /* 0x000ea4000c1e1b00 */
[----:B--2---:R2:W3:Y:S02]  /*05e0*/  F2I.S64.F64.TRUNC R36, R4 ;  /* 0x0000000400247311 */ /* 0x0044e4000030d900 */
[----:B--23--:R-:W-:Y:S05]  /*05f0*/  BRA `(.L_x_52679) ;  /* 0x0000000800587947 */ /* 0x00cfea0003800000 */
.L_x_52687:
        /* <DEDUP_REMOVED lines=26> */
.L_x_52690:
        /* <DEDUP_REMOVED lines=14> */
.L_x_52689:
[----:B------:R-:W2:Y:S02]  /*0880*/  LDG.E.U16 R36, desc[UR36][R4.64] ;  /* 0x0000002404247981 */ /* 0x000ea4000c1e1500 */
[----:B--2---:R-:W-:-:S06]  /*0890*/  IMAD.U32 R36, R36, 0x10000, RZ ;  /* 0x0001000024247824 */ /* 0x004fcc00078e00ff */
[----:B------:R-:W2:Y:S02]  /*08a0*/  F2I.S64.TRUNC R36, R36 ;  /* 0x0000002400247311 */ /* 0x000ea4000020d900 */
[----:B--2---:R-:W-:Y:S05]  /*08b0*/  BRA `(.L_x_52679) ;  /* 0x0000000400a87947 */ /* 0x004fea0003800000 */
.L_x_52686:
        /* <DEDUP_REMOVED lines=11> */
.L_x_52693:
        /* <DEDUP_REMOVED lines=21> */
.L_x_52697:
[----:B------:R-:W-:Y:S05]  /*0ac0*/  BSYNC.RECONVERGENT B1 ;  /* 0x0000000000017941 */ /* 0x000fea0003800200 */
.L_x_52696:
[----:B------:R-:W-:Y:S01]  /*0ad0*/  IMAD.SHL.U32 R0, R0, 0x100000, RZ ;  /* 0x0010000000007824 */ /* 0x000fe200078e00ff */
[----:B------:R-:W-:-:S04]  /*0ae0*/  LEA R3, R3, 0x3b800000, 0x17 ;  /* 0x3b80000003037811 */ /* 0x000fc800078eb8ff */
[----:B------:R-:W-:-:S07]  /*0af0*/  LOP3.LUT R36, R3, R0, R7, 0xfe, !PT ;  /* 0x0000000003247212 */ /* 0x000fce00078efe07 */
.L_x_52695:
[----:B------:R-:W-:Y:S05]  /*0b00*/  BSYNC.RECONVERGENT B0 ;  /* 0x0000000000007941 */ /* 0x000fea0003800200 */
.L_x_52694:
[----:B------:R-:W4:Y:S02]  /*0b10*/  F2I.S64.TRUNC R36, R36 ;  /* 0x0000002400247311 */ /* 0x000f24000020d900 */
[----:B----4-:R-:W-:Y:S05]  /*0b20*/  BRA `(.L_x_52679) ;  /* 0x00000004000c7947 */ /* 0x010fea0003800000 */
.L_x_52692:
        /* <DEDUP_REMOVED lines=21> */
.L_x_52701:
[----:B------:R-:W-:Y:S05]  /*0c80*/  BSYNC.RECONVERGENT B1 ;  /* 0x0000000000017941 */ /* 0x000fea0003800200 */
.L_x_52700:
[----:B------:R-:W-:Y:S01]  /*0c90*/  IMAD.SHL.U32 R0, R0, 0x200000, RZ ;  /* 0x0020000000007824 */ /* 0x000fe200078e00ff */
[----:B------:R-:W-:-:S04]  /*0ca0*/  LEA R3, R3, 0x37800000, 0x17 ;  /* 0x3780000003037811 */ /* 0x000fc800078eb8ff */
[----:B------:R-:W-:-:S07]  /*0cb0*/  LOP3.LUT R36, R3, R0, R7, 0xfe, !PT ;  /* 0x0000000003247212 */ /* 0x000fce00078efe07 */
.L_x_52699:
[----:B------:R-:W-:Y:S05]  /*0cc0*/  BSYNC.RECONVERGENT B0 ;  /* 0x0000000000007941 */ /* 0x000fea0003800200 */
.L_x_52698:
[----:B------:R-:W4:Y:S02]  /*0cd0*/  F2I.S64.TRUNC R36, R36 ;  /* 0x0000002400247311 */ /* 0x000f24000020d900 */
[----:B----4-:R-:W-:Y:S05]  /*0ce0*/  BRA `(.L_x_52679) ;  /* 0x00000000009c7947 */ /* 0x010fea0003800000 */
.L_x_52691:
[----:B------:R-:W-:-:S09]  /*0cf0*/  UISETP.NE.AND UP0, UPT, UR4, 0x1c, UPT ;  /* 0x0000001c0400788c */ /* 0x000fd2000bf05270 */
[----:B------:R-:W-:Y:S05]  /*0d00*/  BRA.U !UP0, `(.L_x_52702) ;  /* 0x00000001088c7547 */ /* 0x000fea000b800000 */
[----:B------:R-:W-:-:S09]  /*0d10*/  UISETP.NE.AND UP0, UPT, UR4, 0x1d, UPT ;  /* 0x0000001d0400788c */ /* 0x000fd2000bf05270 */
[----:B------:R-:W-:Y:S05]  /*0d20*/  BRA.U !UP0, `(.L_x_52703) ;  /* 0x00000001087c7547 */ /* 0x000fea000b800000 */
[----:B------:R-:W-:-:S09]  /*0d30*/  UISETP.NE.AND UP0, UPT, UR4, 0x2c, UPT ;  /* 0x0000002c0400788c */ /* 0x000fd2000bf05270 */
[----:B------:R-:W-:Y:S05]  /*0d40*/  BRA.U !UP0, `(.L_x_52704) ;  /* 0x0000000108487547 */ /* 0x000fea000b800000 */
.L_x_52678:
        /* <DEDUP_REMOVED lines=16> */
.L_x_52705:
[----:B------:R-:W-:Y:S01]  /*0e50*/  CS2R R36, SRZ ;  /* 0x0000000000247805 */ /* 0x000fe2000001ff00 */
[----:B------:R-:W-:Y:S06]  /*0e60*/  BRA `(.L_x_52679) ;  /* 0x00000000003c7947 */ /* 0x000fec0003800000 */
.L_x_52704:
        /* <DEDUP_REMOVED lines=8> */
.L_x_52707:
[----:B------:R-:W-:Y:S05]  /*0ef0*/  BSYNC.RECONVERGENT B0 ;  /* 0x0000000000007941 */ /* 0x000fea0003800200 */
.L_x_52706:
[----:B------:R-:W2:Y:S02]  /*0f00*/  F2I.S64.TRUNC R36, R36 ;  /* 0x0000002400247311 */ /* 0x000ea4000020d900 */
[----:B--2---:R-:W-:Y:S05]  /*0f10*/  BRA `(.L_x_52679) ;  /* 0x0000000000107947 */ /* 0x004fea0003800000 */
.L_x_52703:
[----:B------:R2:W5:Y:S01]  /*0f20*/  LDG.E.64 R36, desc[UR36][R4.64] ;  /* 0x0000002404247981 */ /* 0x000562000c1e1b00 */
[----:B------:R-:W-:Y:S05]  /*0f30*/  BRA `(.L_x_52679) ;  /* 0x0000000000087947 */ /* 0x000fea0003800000 */
.L_x_52702:
[----:B------:R3:W5:Y:S01]  /*0f40*/  LDG.E R36, desc[UR36][R4.64] ;  /* 0x0000002404247981 */ /* 0x000762000c1e1900 */
[----:B------:R-:W-:-:S07]  /*0f50*/  IMAD.MOV.U32 R37, RZ, RZ, RZ ;  /* 0x000000ffff257224 */ /* 0x000fce00078e00ff */
.L_x_52679:
        /* <DEDUP_REMOVED lines=19> */
.L_x_52711:
[----:B------:R0:W5:Y:S01]  /*1090*/  LDG.E.U8 R30, desc[UR36][R4.64] ;  /* 0x00000024041e7981 */ /* 0x000162000c1e1100 */
[----:B------:R-:W-:Y:S01]  /*10a0*/  IMAD.MOV.U32 R31, RZ, RZ, RZ ;  /* 0x000000ffff1f7224 */ /* 0x000fe200078e00ff */
[----:B------:R-:W-:Y:S06]  /*10b0*/  BRA `(.L_x_52713) ;  /* 0x0000000c00447947 */ /* 0x000fec0003800000 */
.L_x_52710:
        /* <DEDUP_REMOVED lines=8> */
.L_x_52715:
[----:B------:R-:W2:Y:S02]  /*1140*/  LDG.E R30, desc[UR36][R4.64] ;  /* 0x00000024041e7981 */ /* 0x000ea4000c1e1900 */
[----:B--2---:R-:W-:Y:S01]  /*1150*/  SHF.R.S32.HI R31, RZ, 0x1f, R30 ;  /* 0x0000001fff1f7819 */ /* 0x004fe2000001141e */
[----:B------:R-:W-:Y:S06]  /*1160*/  BRA `(.L_x_52713) ;  /* 0x0000000c00187947 */ /* 0x000fec0003800000 */
.L_x_52714:
[----:B------:R-:W2:Y:S02]  /*1170*/  LDG.E.S16 R30, desc[UR36][R4.64] ;  /* 0x00000024041e7981 */ /* 0x000ea4000c1e1700 */
[----:B--2---:R-:W-:Y:S01]  /*1180*/  SHF.R.S32.HI R31, RZ, 0x1f, R30 ;  /* 0x0000001fff1f7819 */ /* 0x004fe2000001141e */
[----:B------:R-:W-:Y:S06]  /*1190*/  BRA `(.L_x_52713) ;  /* 0x0000000c000c7947 */ /* 0x000fec0003800000 */
.L_x_52709:
        /* <DEDUP_REMOVED lines=9> */
.L_x_52717:
[----:B------:R-:W2:Y:S02]  /*1230*/  LDG.E.U16 R4, desc[UR36][R4.64] ;  /* 0x0000002404047981 */ /* 0x000ea4000c1e1500 */
[----:B--2---:R-:W-:-:S06]  /*1240*/  HADD2.F32 R30, -RZ, R4.H0_H0 ;  /* 0x20000004ff1e7230 */ /* 0x004fcc0000004100 */
[----:B------:R-:W2:Y:S02]  /*1250*/  F2I.S64.TRUNC R30, R30 ;  /* 0x0000001e001e7311 */ /* 0x000ea4000020d900 */
[----:B--2---:R-:W-:Y:S05]  /*1260*/  BRA `(.L_x_52713) ;  /* 0x0000000800d87947 */ /* 0x004fea0003800000 */
.L_x_52716:
        /* <DEDUP_REMOVED lines=9> */
.L_x_52719:
[----:B------:R-:W2:Y:S02]  /*1300*/  LDG.E.U16 R4, desc[UR36][R4.64] ;  /* 0x0000002404047981 */ /* 0x000ea4000c1e1500 */
[----:B--2---:R-:W-:-:S06]  /*1310*/  HADD2.F32 R30, -RZ, R4.H0_H0 ;  /* 0x20000004ff1e7230 */ /* 0x004fcc0000004100 */
[----:B------:R-:W2:Y:S02]  /*1320*/  F2I.S64.TRUNC R30, R30 ;  /* 0x0000001e001e7311 */ /* 0x000ea4000020d900 */
[----:B--2---:R-:W-:Y:S05]  /*1330*/  BRA `(.L_x_52713) ;  /* 0x0000000800a47947 */ /* 0x004fea0003800000 */
.L_x_52718:
[----:B------:R-:W2:Y:S02]  /*1340*/  LDG.E.64 R4, desc[UR36][R4.64] ;  /* 0x0000002404047981 */ /* 0x000ea4000c1e1b00 */
[----:B--2---:R2:W3:Y:S02]  /*1350*/  F2I.S64.F64.TRUNC R30, R4 ;  /* 0x00000004001e7311 */ /* 0x0044e4000030d900 */
[----:B--23--:R-:W-:Y:S05]  /*1360*/  BRA `(.L_x_52713) ;  /* 0x0000000800987947 */ /* 0x00cfea0003800000 */
.L_x_52708:
        /* <DEDUP_REMOVED lines=13> */
.L_x_52722:
[----:B------:R-:W2:Y:S02]  /*1440*/  LDG.E.64 R4, desc[UR36][R4.64] ;  /* 0x0000002404047981 */ /* 0x000ea4000c1e1b00 */
[----:B--2---:R0:W1:Y:S02]  /*1450*/  F2I.S64.F64.TRUNC R30, R4 ;  /* 0x00000004001e7311 */ /* 0x004064000030d900 */
[----:B01----:R-:W-:Y:S05]  /*1460*/  BRA `(.L_x_52713) ;  /* 0x0000000800587947 */ /* 0x003fea0003800000 */
.L_x_52721:
        /* <DEDUP_REMOVED lines=26> */
.L_x_52724:
        /* <DEDUP_REMOVED lines=12> */
[----:B------:R0:W1:Y:S02]  /*16d0*/  F2I.S64.TRUNC R30, R0 ;  /* 0x00000000001e7311 */ /* 0x000064000020d900 */
[----:B01----:R-:W-:Y:S05]  /*16e0*/  BRA `(.L_x_52713) ;  /* 0x0000000400b87947 */ /* 0x003fea0003800000 */
.L_x_52723:
[----:B------:R-:W2:Y:S02]  /*16f0*/  LDG.E.U16 R30, desc[UR36][R4.64] ;  /* 0x00000024041e7981 */ /* 0x000ea4000c1e1500 */
[----:B--2---:R-:W-:-:S06]  /*1700*/  IMAD.U32 R30, R30, 0x10000, RZ ;  /* 0x000100001e1e7824 */ /* 0x004fcc00078e00ff */
[----:B------:R-:W0:Y:S02]  /*1710*/  F2I.S64.TRUNC R30, R30 ;  /* 0x0000001e001e7311 */ /* 0x000e24000020d900 */
[----:B0-----:R-:W-:Y:S05]  /*1720*/  BRA `(.L_x_52713) ;  /* 0x0000000400a87947 */ /* 0x001fea0003800000 */
.L_x_52720:
        /* <DEDUP_REMOVED lines=11> */
.L_x_52727:
        /* <DEDUP_REMOVED lines=21> */
.L_x_52731:
[----:B------:R-:W-:Y:S05]  /*1930*/  BSYNC.RECONVERGENT B1 ;  /* 0x0000000000017941 */ /* 0x000fea0003800200 */
.L_x_52730:
[----:B------:R-:W-:Y:S01]  /*1940*/  IMAD.SHL.U32 R0, R0, 0x100000, RZ ;  /* 0x0010000000007824 */ /* 0x000fe200078e00ff */
[----:B------:R-:W-:-:S04]  /*1950*/  LEA R3, R3, 0x3b800000, 0x17 ;  /* 0x3b80000003037811 */ /* 0x000fc800078eb8ff */
[----:B------:R-:W-:-:S07]  /*1960*/  LOP3.LUT R30, R3, R0, R7, 0xfe, !PT ;  /* 0x00000000031e7212 */ /* 0x000fce00078efe07 */
.L_x_52729:
[----:B------:R-:W-:Y:S05]  /*1970*/  BSYNC.RECONVERGENT B0 ;  /* 0x0000000000007941 */ /* 0x000fea0003800200 */
.L_x_52728:
[----:B------:R-:W4:Y:S02]  /*1980*/  F2I.S64.TRUNC R30, R30 ;  /* 0x0000001e001e7311 */ /* 0x000f24000020d900 */
[----:B----4-:R-:W-:Y:S05]  /*1990*/  BRA `(.L_x_52713) ;  /* 0x00000004000c7947 */ /* 0x010fea0003800000 */
.L_x_52726:
        /* <DEDUP_REMOVED lines=21> */
.L_x_52735:
[----:B------:R-:W-:Y:S05]  /*1af0*/  BSYNC.RECONVERGENT B1 ;  /* 0x0000000000017941 */ /* 0x000fea0003800200 */
.L_x_52734:
[----:B------:R-:W-:Y:S01]  /*1b00*/  IMAD.SHL.U32 R0, R0, 0x200000, RZ ;  /* 0x0020000000007824 */ /* 0x000fe200078e00ff */
[----:B------:R-:W-:-:S04]  /*1b10*/  LEA R3, R3, 0x37800000, 0x17 ;  /* 0x3780000003037811 */ /* 0x000fc800078eb8ff */
[----:B------:R-:W-:-:S07]  /*1b20*/  LOP3.LUT R30, R3, R0, R7, 0xfe, !PT ;  /* 0x00000000031e7212 */ /* 0x000fce00078efe07 */
.L_x_52733:
[----:B------:R-:W-:Y:S05]  /*1b30*/  BSYNC.RECONVERGENT B0 ;  /* 0x0000000000007941 */ /* 0x000fea0003800200 */
.L_x_52732:
[----:B------:R-:W4:Y:S02]  /*1b40*/  F2I.S64.TRUNC R30, R30 ;  /* 0x0000001e001e7311 */ /* 0x000f24000020d900 */
[----:B----4-:R-:W-:Y:S05]  /*1b50*/  BRA `(.L_x_52713) ;  /* 0x00000000009c7947 */ /* 0x010fea0003800000 */
.L_x_52725:
[----:B------:R-:W-:-:S09]  /*1b60*/  UISETP.NE.AND UP0, UPT, UR4, 0x1c, UPT ;  /* 0x0000001c0400788c */ /* 0x000fd2000bf05270 */
[----:B------:R-:W-:Y:S05]  /*1b70*/  BRA.U !UP0, `(.L_x_52736) ;  /* 0x00000001088c7547 */ /* 0x000fea000b800000 */
[----:B------:R-:W-:-:S09]  /*1b80*/  UISETP.NE.AND UP0, UPT, UR4, 0x1d, UPT ;  /* 0x0000001d0400788c */ /* 0x000fd2000bf05270 */
[----:B------:R-:W-:Y:S05]  /*1b90*/  BRA.U !UP0, `(.L_x_52737) ;  /* 0x00000001087c7547 */ /* 0x000fea000b800000 */
[----:B------:R-:W-:-:S09]  /*1ba0*/  UISETP.NE.AND UP0, UPT, UR4, 0x2c, UPT ;  /* 0x0000002c0400788c */ /* 0x000fd2000bf05270 */
[----:B------:R-:W-:Y:S05]  /*1bb0*/  BRA.U !UP0, `(.L_x_52738) ;  /* 0x0000000108487547 */ /* 0x000fea000b800000 */
.L_x_52712:
        /* <DEDUP_REMOVED lines=16> */
.L_x_52739:
[----:B------:R-:W-:Y:S01]  /*1cc0*/  CS2R R30, SRZ ;  /* 0x00000000001e7805 */ /* 0x000fe2000001ff00 */
[----:B------:R-:W-:Y:S06]  /*1cd0*/  BRA `(.L_x_52713) ;  /* 0x00000000003c7947 */ /* 0x000fec0003800000 */
.L_x_52738:
        /* <DEDUP_REMOVED lines=8> */
.L_x_52741:
[----:B------:R-:W-:Y:S05]  /*1d60*/  BSYNC.RECONVERGENT B0 ;  /* 0x0000000000007941 */ /* 0x000fea0003800200 */
.L_x_52740:
[----:B------:R-:W2:Y:S02]  /*1d70*/  F2I.S64.TRUNC R30, R30 ;  /* 0x0000001e001e7311 */ /* 0x000ea4000020d900 */
[----:B--2---:R-:W-:Y:S05]  /*1d80*/  BRA `(.L_x_52713) ;  /* 0x0000000000107947 */ /* 0x004fea0003800000 */
.L_x_52737:
[----:B------:R2:W5:Y:S01]  /*1d90*/  LDG.E.64 R30, desc[UR36][R4.64] ;  /* 0x00000024041e7981 */ /* 0x000562000c1e1b00 */
[----:B------:R-:W-:Y:S05]  /*1da0*/  BRA `(.L_x_52713) ;  /* 0x0000000000087947 */ /* 0x000fea0003800000 */
.L_x_52736:
[----:B------:R3:W5:Y:S01]  /*1db0*/  LDG.E R30, desc[UR36][R4.64] ;  /* 0x00000024041e7981 */ /* 0x000762000c1e1900 */
[----:B------:R-:W-:-:S07]  /*1dc0*/  IMAD.MOV.U32 R31, RZ, RZ, RZ ;  /* 0x000000ffff1f7224 */ /* 0x000fce00078e00ff */
.L_x_52713:
[----:B------:R-:W-:-:S07]  /*1dd0*/  VIADD R33, R35, 0x80 ;  /* 0x0000008023217836 */ /* 0x000fce0000000000 */
.L_x_52673:
[----:B------:R-:W-:Y:S05]  /*1de0*/  BSYNC.RECONVERGENT B6 ;  /* 0x0000000000067941 */ /* 0x000fea0003800200 */
.L_x_52672:
[----:B------:R-:W-:Y:S01]  /*1df0*/  ISETP.GE.AND P0, PT, R33, R2, PT ;  /* 0x000000022100720c */ /* 0x000fe20003f06270 */
[----:B------:R-:W-:Y:S01]  /*1e00*/  BSSY.RECONVERGENT B6, `(.L_x_52742) ;  /* 0x00001d4000067945 */ /* 0x000fe20003800200 */
[----:B------:R-:W-:Y:S02]  /*1e10*/  CS2R R28, SRZ ;  /* 0x00000000001c7805 */ /* 0x000fe4000001ff00 */
[----:B------:R-:W-:-:S09]  /*1e20*/  CS2R R26, SRZ ;  /* 0x00000000001a7805 */ /* 0x000fd2000001ff00 */
        /* <DEDUP_REMOVED lines=21> */
.L_x_52747:
[----:B------:R3:W5:Y:S01]  /*1f80*/  LDG.E.U8 R28, desc[UR36][R4.64] ;  /* 0x00000024041c7981 */ /* 0x000762000c1e1100 */
[----:B------:R-:W-:Y:S01]  /*1f90*/  IMAD.MOV.U32 R29, RZ, RZ, RZ ;  /* 0x000000ffff1d7224 */ /* 0x000fe200078e00ff */
[----:B------:R-:W-:Y:S06]  /*1fa0*/  BRA `(.L_x_52749) ;  /* 0x0000000c00447947 */ /* 0x000fec0003800000 */
.L_x_52746:
        /* <DEDUP_REMOVED lines=8> */
.L_x_52751:
[----:B------:R-:W2:Y:S02]  /*2030*/  LDG.E R28, desc[UR36][R4.64] ;  /* 0x00000024041c7981 */ /* 0x000ea4000c1e1900 */
[----:B--2---:R-:W-:Y:S01]  /*2040*/  SHF.R.S32.HI R29, RZ, 0x1f, R28 ;  /* 0x0000001fff1d7819 */ /* 0x004fe2000001141c */
[----:B------:R-:W-:Y:S06]  /*2050*/  BRA `(.L_x_52749) ;  /* 0x0000000c00187947 */ /* 0x000fec0003800000 */
.L_x_52750:
[----:B------:R-:W2:Y:S02]  /*2060*/  LDG.E.S16 R28, desc[UR36][R4.64] ;  /* 0x00000024041c7981 */ /* 0x000ea4000c1e1700 */
[----:B--2---:R-:W-:Y:S01]  /*2070*/  SHF.R.S32.HI R29, RZ, 0x1f, R28 ;  /* 0x0000001fff1d7819 */ /* 0x004fe2000001141c */
[----:B------:R-:W-:Y:S06]  /*2080*/  BRA `(.L_x_52749) ;  /* 0x0000000c000c7947 */ /* 0x000fec0003800000 */
.L_x_52745:
        /* <DEDUP_REMOVED lines=9> */
.L_x_52753:
[----:B------:R-:W2:Y:S02]  /*2120*/  LDG.E.U16 R4, desc[UR36][R4.64] ;  /* 0x0000002404047981 */ /* 0x000ea4000c1e1500 */
[----:B--2---:R-:W-:-:S06]  /*2130*/  HADD2.F32 R28, -RZ, R4.H0_H0 ;  /* 0x20000004ff1c7230 */ /* 0x004fcc0000004100 */
[----:B------:R-:W0:Y:S02]  /*2140*/  F2I.S64.TRUNC R28, R28 ;  /* 0x0000001c001c7311 */ /* 0x000e24000020d900 */
[----:B0-----:R-:W-:Y:S05]  /*2150*/  BRA `(.L_x_52749) ;  /* 0x0000000800d87947 */ /* 0x001fea0003800000 */
.L_x_52752:
        /* <DEDUP_REMOVED lines=9> */
.L_x_52755:
[----:B------:R-:W2:Y:S02]  /*21f0*/  LDG.E.U16 R4, desc[UR36][R4.64] ;  /* 0x0000002404047981 */ /* 0x000ea4000c1e1500 */
[----:B--2---:R-:W-:-:S06]  /*2200*/  HADD2.F32 R28, -RZ, R4.H0_H0 ;  /* 0x20000004ff1c7230 */ /* 0x004fcc0000004100 */
[----:B------:R-:W0:Y:S02]  /*2210*/  F2I.S64.TRUNC R28, R28 ;  /* 0x0000001c001c7311 */ /* 0x000e24000020d900 */
[----:B0-----:R-:W-:Y:S05]  /*2220*/  BRA `(.L_x_52749) ;  /* 0x0000000800a47947 */ /* 0x001fea0003800000 */
.L_x_52754:
[----:B------:R-:W2:Y:S02]  /*2230*/  LDG.E.64 R4, desc[UR36][R4.64] ;  /* 0x0000002404047981 */ /* 0x000ea4000c1e1b00 */
[----:B--2---:R0:W1:Y:S02]  /*2240*/  F2I.S64.F64.TRUNC R28, R4 ;  /* 0x00000004001c7311 */ /* 0x004064000030d900 */
[----:B01----:R-:W-:Y:S05]  /*2250*/  BRA `(.L_x_52749) ;  /* 0x0000000800987947 */ /* 0x003fea0003800000 */
.L_x_52744:
        /* <DEDUP_REMOVED lines=13> */
.L_x_52758:
[----:B------:R-:W2:Y:S02]  /*2330*/  LDG.E.64 R4, desc[UR36][R4.64] ;  /* 0x0000002404047981 */ /* 0x000ea4000c1e1b00 */
[----:B--2---:R0:W1:Y:S02]  /*2340*/  F2I.S64.F64.TRUNC R28, R4 ;  /* 0x00000004001c7311 */ /* 0x004064000030d900 */
[----:B01----:R-:W-:Y:S05]  /*2350*/  BRA `(.L_x_52749) ;  /* 0x0000000800587947 */ /* 0x003fea0003800000 */
.L_x_52757:
        /* <DEDUP_REMOVED lines=26> */
.L_x_52760:
        /* <DEDUP_REMOVED lines=14> */
.L_x_52759:
[----:B------:R-:W2:Y:S02]  /*25e0*/  LDG.E.U16 R28, desc[UR36][R4.64] ;  /* 0x00000024041c7981 */ /* 0x000ea4000c1e1500 */
[----:B--2---:R-:W-:-:S06]  /*25f0*/  IMAD.U32 R28, R28, 0x10000, RZ ;  /* 0x000100001c1c7824 */ /* 0x004fcc00078e00ff */
[----:B------:R-:W0:Y:S02]  /*2600*/  F2I.S64.TRUNC R28, R28 ;  /* 0x0000001c001c7311 */ /* 0x000e24000020d900 */
[----:B0-----:R-:W-:Y:S05]  /*2610*/  BRA `(.L_x_52749) ;  /* 0x0000000400a87947 */ /* 0x001fea0003800000 */
.L_x_52756:
        /* <DEDUP_REMOVED lines=11> */
.L_x_52763:
        /* <DEDUP_REMOVED lines=21> */
.L_x_52767:
[----:B------:R-:W-:Y:S05]  /*2820*/  BSYNC.RECONVERGENT B1 ;  /* 0x0000000000017941 */ /* 0x000fea0003800200 */
.L_x_52766:
[----:B------:R-:W-:Y:S01]  /*2830*/  IMAD.SHL.U32 R0, R0, 0x100000, RZ ;  /* 0x0010000000007824 */ /* 0x000fe200078e00ff */
[----:B------:R-:W-:-:S04]  /*2840*/  LEA R3, R3, 0x3b800000, 0x17 ;  /* 0x3b80000003037811 */ /* 0x000fc800078eb8ff */
[----:B------:R-:W-:-:S07]  /*2850*/  LOP3.LUT R28, R3, R0, R7, 0xfe, !PT ;  /* 0x00000000031c7212 */ /* 0x000fce00078efe07 */
.L_x_52765:
[----:B------:R-:W-:Y:S05]  /*2860*/  BSYNC.RECONVERGENT B0 ;  /* 0x0000000000007941 */ /* 0x000fea0003800200 */
.L_x_52764:
[----:B------:R-:W2:Y:S02]  /*2870*/  F2I.S64.TRUNC R28, R28 ;  /* 0x0000001c001c7311 */ /* 0x000ea4000020d900 */
[----:B--2---:R-:W-:Y:S05]  /*2880*/  BRA `(.L_x_52749) ;  /* 0x00000004000c7947 */ /* 0x004fea0003800000 */
.L_x_52762:
        /* <DEDUP_REMOVED lines=21> */
.L_x_52771:
[----:B------:R-:W-:Y:S05]  /*29e0*/  BSYNC.RECONVERGENT B1 ;  /* 0x0000000000017941 */ /* 0x000fea0003800200 */
.L_x_52770:
[----:B------:R-:W-:Y:S01]  /*29f0*/  IMAD.SHL.U32 R0, R0, 0x200000, RZ ;  /* 0x0020000000007824 */ /* 0x000fe200078e00ff */
[----:B------:R-:W-:-:S04]  /*2a00*/  LEA R3, R3, 0x37800000, 0x17 ;  /* 0x3780000003037811 */ /* 0x000fc800078eb8ff */
[----:B------:R-:W-:-:S07]  /*2a10*/  LOP3.LUT R28, R3, R0, R7, 0xfe, !PT ;  /* 0x00000000031c7212 */ /* 0x000fce00078efe07 */
.L_x_52769:
[----:B------:R-:W-:Y:S05]  /*2a20*/  BSYNC.RECONVERGENT B0 ;  /* 0x0000000000007941 */ /* 0x000fea0003800200 */
.L_x_52768:
[----:B------:R-:W2:Y:S02]  /*2a30*/  F2I.S64.TRUNC R28, R28 ;  /* 0x0000001c001c7311 */ /* 0x000ea4000020d900 */
[----:B--2---:R-:W-:Y:S05]  /*2a40*/  BRA `(.L_x_52749) ;  /* 0x00000000009c7947 */ /* 0x004fea0003800000 */
.L_x_52761:
        /* <DEDUP_REMOVED lines=14> */
.L_x_52775:
[----:B------:R-:W-:Y:S05]  /*2b30*/  BSYNC.RECONVERGENT B0 ;  /* 0x0000000000007941 */ /* 0x000fea0003800200 */
.L_x_52774:
[----:B------:R-:W0:Y:S02]  /*2b40*/  F2I.S64.TRUNC R28, R28 ;  /* 0x0000001c001c7311 */ /* 0x000e24000020d900 */
[----:B0-----:R-:W-:Y:S05]  /*2b50*/  BRA `(.L_x_52749) ;  /* 0x0000000000587947 */ /* 0x001fea0003800000 */
.L_x_52748:
        /* <DEDUP_REMOVED lines=16> */
.L_x_52776:
[----:B------:R-:W-:Y:S01]  /*2c60*/  CS2R R28, SRZ ;  /* 0x00000000001c7805 */ /* 0x000fe2000001ff00 */
[----:B------:R-:W-:Y:S06]  /*2c70*/  BRA `(.L_x_52749) ;  /* 0x0000000000107947 */ /* 0x000fec0003800000 */
.L_x_52773:
[----:B------:R0:W5:Y:S01]  /*2c80*/  LDG.E.64 R28, desc[UR36][R4.64] ;  /* 0x00000024041c7981 */ /* 0x000162000c1e1b00 */
[----:B------:R-:W-:Y:S05]  /*2c90*/  BRA `(.L_x_52749) ;  /* 0x0000000000087947 */ /* 0x000fea0003800000 */
.L_x_52772:
[----:B------:R1:W5:Y:S01]  /*2ca0*/  LDG.E R28, desc[UR36][R4.64] ;  /* 0x00000024041c7981 */ /* 0x000362000c1e1900 */
[----:B------:R-:W-:-:S07]  /*2cb0*/  IMAD.MOV.U32 R29, RZ, RZ, RZ ;  /* 0x000000ffff1d7224 */ /* 0x000fce00078e00ff */
.L_x_52749:
        /* <DEDUP_REMOVED lines=19> */
.L_x_52780:
[----:B------:R3:W5:Y:S01]  /*2df0*/  LDG.E.U8 R26, desc[UR36][R4.64] ;  /* 0x00000024041a7981 */ /* 0x000762000c1e1100 */
[----:B------:R-:W-:Y:S01]  /*2e00*/  IMAD.MOV.U32 R27, RZ, RZ, RZ ;  /* 0x000000ffff1b7224 */ /* 0x000fe200078e00ff */
[----:B------:R-:W-:Y:S06]  /*2e10*/  BRA `(.L_x_52782) ;  /* 0x0000000c00447947 */ /* 0x000fec0003800000 */
.L_x_52779:
        /* <DEDUP_REMOVED lines=8> */
.L_x_52784:
[----:B------:R-:W2:Y:S02]  /*2ea0*/  LDG.E R26, desc[UR36][R4.64] ;  /* 0x00000024041a7981 */ /* 0x000ea4000c1e1900 */
[----:B--2---:R-:W-:Y:S01]  /*2eb0*/  SHF.R.S32.HI R27, RZ, 0x1f, R26 ;  /* 0x0000001fff1b7819 */ /* 0x004fe2000001141a */
[----:B------:R-:W-:Y:S06]  /*2ec0*/  BRA `(.L_x_52782) ;  /* 0x0000000c00187947 */ /* 0x000fec0003800000 */
.L_x_52783:
[----:B------:R-:W2:Y:S02]  /*2ed0*/  LDG.E.S16 R26, desc[UR36][R4.64] ;  /* 0x00000024041a7981 */ /* 0x000ea4000c1e1700 */
[----:B--2---:R-:W-:Y:S01]  /*2ee0*/  SHF.R.S32.HI R27, RZ, 0x1f, R26 ;  /* 0x0000001fff1b7819 */ /* 0x004fe2000001141a */
[----:B------:R-:W-:Y:S06]  /*2ef0*/  BRA `(.L_x_52782) ;  /* 0x0000000c000c7947 */ /* 0x000fec0003800000 */
.L_x_52778:
        /* <DEDUP_REMOVED lines=9> */
.L_x_52786:
[----:B------:R-:W2:Y:S02]  /*2f90*/  LDG.E.U16 R4, desc[UR36][R4.64] ;  /* 0x0000002404047981 */ /* 0x000ea4000c1e1500 */
[----:B--2---:R-:W-:-:S06]  /*2fa0*/  HADD2.F32 R26, -RZ, R4.H0_H0 ;  /* 0x20000004ff1a7230 */ /* 0x004fcc0000004100 */
[----:B------:R-:W3:Y:S02]  /*2fb0*/  F2I.S64.TRUNC R26, R26 ;  /* 0x0000001a001a7311 */ /* 0x000ee4000020d900 */
[----:B---3--:R-:W-:Y:S05]  /*2fc0*/  BRA `(.L_x_52782) ;  /* 0x0000000800d87947 */ /* 0x008fea0003800000 */
.L_x_52785:
        /* <DEDUP_REMOVED lines=9> */
.L_x_52788:
[----:B------:R-:W2:Y:S02]  /*3060*/  LDG.E.U16 R4, desc[UR36][R4.64] ;  /* 0x0000002404047981 */ /* 0x000ea4000c1e1500 */
[----:B--2---:R-:W-:-:S06]  /*3070*/  HADD2.F32 R26, -RZ, R4.H0_H0 ;  /* 0x20000004ff1a7230 */ /* 0x004fcc0000004100 */
[----:B------:R-:W3:Y:S02]  /*3080*/  F2I.S64.TRUNC R26, R26 ;  /* 0x0000001a001a7311 */ /* 0x000ee4000020d900 */
[----:B---3--:R-:W-:Y:S05]  /*3090*/  BRA `(.L_x_52782) ;  /* 0x0000000800a47947 */ /* 0x008fea0003800000 */
.L_x_52787:
[----:B------:R-:W2:Y:S02]  /*30a0*/  LDG.E.64 R4, desc[UR36][R4.64] ;  /* 0x0000002404047981 */ /* 0x000ea4000c1e1b00 */
[----:B--2---:R3:W4:Y:S02]  /*30b0*/  F2I.S64.F64.TRUNC R26, R4 ;  /* 0x00000004001a7311 */ /* 0x004724000030d900 */
[----:B---34-:R-:W-:Y:S05]  /*30c0*/  BRA `(.L_x_52782) ;  /* 0x0000000800987947 */ /* 0x018fea0003800000 */
.L_x_52777:
        /* <DEDUP_REMOVED lines=13> */
.L_x_52791:
[----:B------:R-:W2:Y:S02]  /*31a0*/  LDG.E.64 R4, desc[UR36][R4.64] ;  /* 0x0000002404047981 */ /* 0x000ea4000c1e1b00 */
[----:B--2---:R3:W4:Y:S02]  /*31b0*/  F2I.S64.F64.TRUNC R26, R4 ;  /* 0x00000004001a7311 */ /* 0x004724000030d900 */
[----:B---34-:R-:W-:Y:S05]  /*31c0*/  BRA `(.L_x_52782) ;  /* 0x0000000800587947 */ /* 0x018fea0003800000 */
.L_x_52790:
        /* <DEDUP_REMOVED lines=26> */
.L_x_52793:
        /* <DEDUP_REMOVED lines=14> */
.L_x_52792:
[----:B------:R-:W2:Y:S02]  /*3450*/  LDG.E.U16 R26, desc[UR36][R4.64] ;  /* 0x00000024041a7981 */ /* 0x000ea4000c1e1500 */
[----:B--2---:R-:W-:-:S06]  /*3460*/  IMAD.U32 R26, R26, 0x10000, RZ ;  /* 0x000100001a1a7824 */ /* 0x004fcc00078e00ff */
[----:B------:R-:W3:Y:S02]  /*3470*/  F2I.S64.TRUNC R26, R26 ;  /* 0x0000001a001a7311 */ /* 0x000ee4000020d900 */
[----:B---3--:R-:W-:Y:S05]  /*3480*/  BRA `(.L_x_52782) ;  /* 0x0000000400a87947 */ /* 0x008fea0003800000 */
.L_x_52789:
        /* <DEDUP_REMOVED lines=11> */
.L_x_52796:
        /* <DEDUP_REMOVED lines=21> */
.L_x_52800:
[----:B------:R-:W-:Y:S05]  /*3690*/  BSYNC.RECONVERGENT B1 ;  /* 0x0000000000017941 */ /* 0x000fea0003800200 */
.L_x_52799:
[----:B------:R-:W-:Y:S01]  /*36a0*/  IMAD.SHL.U32 R0, R0, 0x100000, RZ ;  /* 0x0010000000007824 */ /* 0x000fe200078e00ff */
[----:B------:R-:W-:-:S04]  /*36b0*/  LEA R3, R3, 0x3b800000, 0x17 ;  /* 0x3b80000003037811 */ /* 0x000fc800078eb8ff */
[----:B------:R-:W-:-:S07]  /*36c0*/  LOP3.LUT R26, R3, R0, R7, 0xfe, !PT ;  /* 0x00000000031a7212 */ /* 0x000fce00078efe07 */
.L_x_52798:
[----:B------:R-:W-:Y:S05]  /*36d0*/  BSYNC.RECONVERGENT B0 ;  /* 0x0000000000007941 */ /* 0x000fea0003800200 */
.L_x_52797:
[----:B------:R-:W0:Y:S02]  /*36e0*/  F2I.S64.TRUNC R26, R26 ;  /* 0x0000001a001a7311 */ /* 0x000e24000020d900 */
[----:B0-----:R-:W-:Y:S05]  /*36f0*/  BRA `(.L_x_52782) ;  /* 0x00000004000c7947 */ /* 0x001fea0003800000 */
.L_x_52795:
        /* <DEDUP_REMOVED lines=21> */
.L_x_52804:
[----:B------:R-:W-:Y:S05]  /*3850*/  BSYNC.RECONVERGENT B1 ;  /* 0x0000000000017941 */ /* 0x000fea0003800200 */
.L_x_52803:
[----:B------:R-:W-:Y:S01]  /*3860*/  IMAD.SHL.U32 R0, R0, 0x200000, RZ ;  /* 0x0020000000007824 */ /* 0x000fe200078e00ff */
[----:B------:R-:W-:-:S04]  /*3870*/  LEA R3, R3, 0x37800000, 0x17 ;  /* 0x3780000003037811 */ /* 0x000fc800078eb8ff */
[----:B------:R-:W-:-:S07]  /*3880*/  LOP3.LUT R26, R3, R0, R7, 0xfe, !PT ;  /* 0x00000000031a7212 */ /* 0x000fce00078efe07 */
.L_x_52802:
[----:B------:R-:W-:Y:S05]  /*3890*/  BSYNC.RECONVERGENT B0 ;  /* 0x0000000000007941 */ /* 0x000fea0003800200 */
.L_x_52801:
[----:B------:R-:W0:Y:S02]  /*38a0*/  F2I.S64.TRUNC R26, R26 ;  /* 0x0000001a001a7311 */ /* 0x000e24000020d900 */
[----:B0-----:R-:W-:Y:S05]  /*38b0*/  BRA `(.L_x_52782) ;  /* 0x00000000009c7947 */ /* 0x001fea0003800000 */
.L_x_52794:
        /* <DEDUP_REMOVED lines=14> */
.L_x_52808:
[----:B------:R-:W-:Y:S05]  /*39a0*/  BSYNC.RECONVERGENT B0 ;  /* 0x0000000000007941 */ /* 0x000fea0003800200 */
.L_x_52807:
[----:B------:R-:W1:Y:S02]  /*39b0*/  F2I.S64.TRUNC R26, R26 ;  /* 0x0000001a001a7311 */ /* 0x000e64000020d900 */
[----:B-1----:R-:W-:Y:S05]  /*39c0*/  BRA `(.L_x_52782) ;  /* 0x0000000000587947 */ /* 0x002fea0003800000 */
.L_x_52781:
        /* <DEDUP_REMOVED lines=16> */
.L_x_52809:
[----:B------:R-:W-:Y:S01]  /*3ad0*/  CS2R R26, SRZ ;  /* 0x00000000001a7805 */ /* 0x000fe2000001ff00 */
[----:B------:R-:W-:Y:S06]  /*3ae0*/  BRA `(.L_x_52782) ;  /* 0x0000000000107947 */ /* 0x000fec0003800000 */
.L_x_52806:
[----:B------:R1:W5:Y:S01]  /*3af0*/  LDG.E.64 R26, desc[UR36][R4.64] ;  /* 0x00000024041a7981 */ /* 0x000362000c1e1b00 */
[----:B------:R-:W-:Y:S05]  /*3b00*/  BRA `(.L_x_52782) ;  /* 0x0000000000087947 */ /* 0x000fea0003800000 */
.L_x_52805:
[----:B------:R2:W5:Y:S01]  /*3b10*/  LDG.E R26, desc[UR36][R4.64] ;  /* 0x00000024041a7981 */ /* 0x000562000c1e1900 */
[----:B------:R-:W-:-:S07]  /*3b20*/  IMAD.MOV.U32 R27, RZ, RZ, RZ ;  /* 0x000000ffff1b7224 */ /* 0x000fce00078e00ff */
.L_x_52782:
[----:B------:R-:W-:-:S07]  /*3b30*/  VIADD R33, R33, 0x80 ;  /* 0x0000008021217836 */ /* 0x000fce0000000000 */
.L_x_52743:
[----:B------:R-:W-:Y:S05]  /*3b40*/  BSYNC.RECONVERGENT B6 ;  /* 0x0000000000067941 */ /* 0x000fea0003800200 */
.L_x_52742:
        /* <DEDUP_REMOVED lines=25> */
.L_x_52815:
[----:B------:R3:W5:Y:S01]  /*3ce0*/  LDG.E.U8 R24, desc[UR36][R4.64] ;  /* 0x0000002404187981 */ /* 0x000762000c1e1100 */
[----:B------:R-:W-:Y:S01]  /*3cf0*/  IMAD.MOV.U32 R25, RZ, RZ, RZ ;  /* 0x000000ffff197224 */ /* 0x000fe200078e00ff */
[----:B------:R-:W-:Y:S06]  /*3d00*/  BRA `(.L_x_52817) ;  /* 0x0000000c00447947 */ /* 0x000fec0003800000 */
.L_x_52814:
        /* <DEDUP_REMOVED lines=8> */
.L_x_52819:
[----:B------:R-:W2:Y:S02]  /*3d90*/  LDG.E R24, desc[UR36][R4.64] ;  /* 0x0000002404187981 */ /* 0x000ea4000c1e1900 */
[----:B--2---:R-:W-:Y:S01]  /*3da0*/  SHF.R.S32.HI R25, RZ, 0x1f, R24 ;  /* 0x0000001fff197819 */ /* 0x004fe20000011418 */
[----:B------:R-:W-:Y:S06]  /*3db0*/  BRA `(.L_x_52817) ;  /* 0x0000000c00187947 */ /* 0x000fec0003800000 */
.L_x_52818:
[----:B------:R-:W2:Y:S02]  /*3dc0*/  LDG.E.S16 R24, desc[UR36][R4.64] ;  /* 0x0000002404187981 */ /* 0x000ea4000c1e1700 */
[----:B--2---:R-:W-:Y:S01]  /*3dd0*/  SHF.R.S32.HI R25, RZ, 0x1f, R24 ;  /* 0x0000001fff197819 */ /* 0x004fe20000011418 */
[----:B------:R-:W-:Y:S06]  /*3de0*/  BRA `(.L_x_52817) ;  /* 0x0000000c000c7947 */ /* 0x000fec0003800000 */
.L_x_52813:
        /* <DEDUP_REMOVED lines=9> */
.L_x_52821:
[----:B------:R-:W2:Y:S02]  /*3e80*/  LDG.E.U16 R4, desc[UR36][R4.64] ;  /* 0x0000002404047981 */ /* 0x000ea4000c1e1500 */
[----:B--2---:R-:W-:-:S06]  /*3e90*/  HADD2.F32 R24, -RZ, R4.H0_H0 ;  /* 0x20000004ff187230 */ /* 0x004fcc0000004100 */
[----:B------:R-:W0:Y:S02]  /*3ea0*/  F2I.S64.TRUNC R24, R24 ;  /* 0x0000001800187311 */ /* 0x000e24000020d900 */
[----:B0-----:R-:W-:Y:S05]  /*3eb0*/  BRA `(.L_x_52817) ;  /* 0x0000000800d87947 */ /* 0x001fea0003800000 */
.L_x_52820:
        /* <DEDUP_REMOVED lines=9> */
.L_x_52823:
[----:B------:R-:W2:Y:S02]  /*3f50*/  LDG.E.U16 R4, desc[UR36][R4.64] ;  /* 0x0000002404047981 */ /* 0x000ea4000c1e1500 */
[----:B--2---:R-:W-:-:S06]  /*3f60*/  HADD2.F32 R24, -RZ, R4.H0_H0 ;  /* 0x20000004ff187230 */ /* 0x004fcc0000004100 */
[----:B------:R-:W0:Y:S02]  /*3f70*/  F2I.S64.TRUNC R24, R24 ;  /* 0x0000001800187311 */ /* 0x000e24000020d900 */
[----:B0-----:R-:W-:Y:S05]  /*3f80*/  BRA `(.L_x_52817) ;  /* 0x0000000800a47947 */ /* 0x001fea0003800000 */
.L_x_52822:
[----:B------:R-:W2:Y:S02]  /*3f90*/  LDG.E.64 R4, desc[UR36][R4.64] ;  /* 0x0000002404047981 */ /* 0x000ea4000c1e1b00 */
[----:B--2---:R0:W1:Y:S02]  /*3fa0*/  F2I.S64.F64.TRUNC R24, R4 ;  /* 0x0000000400187311 */ /* 0x004064000030d900 */
[----:B01----:R-:W-:Y:S05]  /*3fb0*/  BRA `(.L_x_52817) ;  /* 0x0000000800987947 */ /* 0x003fea0003800000 */
.L_x_52812:
        /* <DEDUP_REMOVED lines=13> */
.L_x_52826:
[----:B------:R-:W2:Y:S02]  /*4090*/  LDG.E.64 R4, desc[UR36][R4.64] ;  /* 0x0000002404047981 */ /* 0x000ea4000c1e1b00 */
[----:B--2---:R0:W1:Y:S02]  /*40a0*/  F2I.S64.F64.TRUNC R24, R4 ;  /* 0x0000000400187311 */ /* 0x004064000030d900 */
[----:B01----:R-:W-:Y:S05]  /*40b0*/  BRA `(.L_x_52817) ;  /* 0x0000000800587947 */ /* 0x003fea0003800000 */
.L_x_52825:
        /* <DEDUP_REMOVED lines=26> */
.L_x_52828:
        /* <DEDUP_REMOVED lines=14> */
.L_x_52827:
[----:B------:R-:W2:Y:S02]  /*4340*/  LDG.E.U16 R24, desc[UR36][R4.64] ;  /* 0x0000002404187981 */ /* 0x000ea4000c1e1500 */
[----:B--2---:R-:W-:-:S06]  /*4350*/  IMAD.U32 R24, R24, 0x10000, RZ ;  /* 0x0001000018187824 */ /* 0x004fcc00078e00ff */
[----:B------:R-:W0:Y:S02]  /*4360*/  F2I.S64.TRUNC R24, R24 ;  /* 0x0000001800187311 */ /* 0x000e24000020d900 */
[----:B0-----:R-:W-:Y:S05]  /*4370*/  BRA `(.L_x_52817) ;  /* 0x0000000400a87947 */ /* 0x001fea0003800000 */
.L_x_52824:
        /* <DEDUP_REMOVED lines=11> */
.L_x_52831:
        /* <DEDUP_REMOVED lines=21> */
.L_x_52835:
[----:B------:R-:W-:Y:S05]  /*4580*/  BSYNC.RECONVERGENT B1 ;  /* 0x0000000000017941 */ /* 0x000fea0003800200 */
.L_x_52834:
[----:B------:R-:W-:Y:S01]  /*4590*/  IMAD.SHL.U32 R0, R0, 0x100000, RZ ;  /* 0x0010000000007824 */ /* 0x000fe200078e00ff */
[----:B------:R-:W-:-:S04]  /*45a0*/  LEA R3, R3, 0x3b800000, 0x17 ;  /* 0x3b80000003037811 */ /* 0x000fc800078eb8ff */
[----:B------:R-:W-:-:S07]  /*45b0*/  LOP3.LUT R24, R3, R0, R7, 0xfe, !PT ;  /* 0x0000000003187212 */ /* 0x000fce00078efe07 */
.L_x_52833:
[----:B------:R-:W-:Y:S05]  /*45c0*/  BSYNC.RECONVERGENT B0 ;  /* 0x0000000000007941 */ /* 0x000fea0003800200 */
.L_x_52832:
[----:B------:R-:W0:Y:S02]  /*45d0*/  F2I.S64.TRUNC R24, R24 ;  /* 0x0000001800187311 */ /* 0x000e24000020d900 */
[----:B0-----:R-:W-:Y:S05]  /*45e0*/  BRA `(.L_x_52817) ;  /* 0x00000004000c7947 */ /* 0x001fea0003800000 */
.L_x_52830:
        /* <DEDUP_REMOVED lines=21> */
.L_x_52839:
[----:B------:R-:W-:Y:S05]  /*4740*/  BSYNC.RECONVERGENT B1 ;  /* 0x0000000000017941 */ /* 0x000fea0003800200 */
.L_x_52838:
[----:B------:R-:W-:Y:S01]  /*4750*/  IMAD.SHL.U32 R0, R0, 0x200000, RZ ;  /* 0x0020000000007824 */ /* 0x000fe200078e00ff */
[----:B------:R-:W-:-:S04]  /*4760*/  LEA R3, R3, 0x37800000, 0x17 ;  /* 0x3780000003037811 */ /* 0x000fc800078eb8ff */
[----:B------:R-:W-:-:S07]  /*4770*/  LOP3.LUT R24, R3, R0, R7, 0xfe, !PT ;  /* 0x0000000003187212 */ /* 0x000fce00078efe07 */
.L_x_52837:
[----:B------:R-:W-:Y:S05]  /*4780*/  BSYNC.RECONVERGENT B0 ;  /* 0x0000000000007941 */ /* 0x000fea0003800200 */
.L_x_52836:
[----:B------:R-:W1:Y:S02]  /*4790*/  F2I.S64.TRUNC R24, R24 ;  /* 0x0000001800187311 */ /* 0x000e64000020d900 */
[----:B-1----:R-:W-:Y:S05]  /*47a0*/  BRA `(.L_x_52817) ;  /* 0x00000000009c7947 */ /* 0x002fea0003800000 */
.L_x_52829:
        /* <DEDUP_REMOVED lines=14> */
.L_x_52843:
[----:B------:R-:W-:Y:S05]  /*4890*/  BSYNC.RECONVERGENT B0 ;  /* 0x0000000000007941 */ /* 0x000fea0003800200 */
.L_x_52842:
[----:B------:R-:W1:Y:S02]  /*48a0*/  F2I.S64.TRUNC R24, R24 ;  /* 0x0000001800187311 */ /* 0x000e64000020d900 */
[----:B-1----:R-:W-:Y:S05]  /*48b0*/  BRA `(.L_x_52817) ;  /* 0x0000000000587947 */ /* 0x002fea0003800000 */
.L_x_52816:
        /* <DEDUP_REMOVED lines=16> */
.L_x_52844:
[----:B------:R-:W-:Y:S01]  /*49c0*/  CS2R R24, SRZ ;  /* 0x0000000000187805 */ /* 0x000fe2000001ff00 */
[----:B------:R-:W-:Y:S06]  /*49d0*/  BRA `(.L_x_52817) ;  /* 0x0000000000107947 */ /* 0x000fec0003800000 */
.L_x_52841:
[----:B------:R1:W5:Y:S01]  /*49e0*/  LDG.E.64 R24, desc[UR36][R4.64] ;  /* 0x0000002404187981 */ /* 0x000362000c1e1b00 */
[----:B------:R-:W-:Y:S05]  /*49f0*/  BRA `(.L_x_52817) ;  /* 0x0000000000087947 */ /* 0x000fea0003800000 */
.L_x_52840:
[----:B------:R2:W5:Y:S01]  /*4a00*/  LDG.E R24, desc[UR36][R4.64] ;  /* 0x0000002404187981 */ /* 0x000562000c1e1900 */
[----:B------:R-:W-:-:S07]  /*4a10*/  IMAD.MOV.U32 R25, RZ, RZ, RZ ;  /* 0x000000ffff197224 */ /* 0x000fce00078e00ff */
.L_x_52817:
        /* <DEDUP_REMOVED lines=19> */
.L_x_52848:
[----:B------:R4:W5:Y:S01]  /*4b50*/  LDG.E.U8 R22, desc[UR36][R4.64] ;  /* 0x0000002404167981 */ /* 0x000962000c1e1100 */
[----:B------:R-:W-:Y:S01]  /*4b60*/  IMAD.MOV.U32 R23, RZ, RZ, RZ ;  /* 0x000000ffff177224 */ /* 0x000fe200078e00ff */
[----:B------:R-:W-:Y:S06]  /*4b70*/  BRA `(.L_x_52850) ;  /* 0x0000000c00447947 */ /* 0x000fec0003800000 */
.L_x_52847:
        /* <DEDUP_REMOVED lines=8> */
.L_x_52852:
[----:B------:R-:W2:Y:S02]  /*4c00*/  LDG.E R22, desc[UR36][R4.64] ;  /* 0x0000002404167981 */ /* 0x000ea4000c1e1900 */
[----:B--2---:R-:W-:Y:S01]  /*4c10*/  SHF.R.S32.HI R23, RZ, 0x1f, R22 ;  /* 0x0000001fff177819 */ /* 0x004fe20000011416 */
[----:B------:R-:W-:Y:S06]  /*4c20*/  BRA `(.L_x_52850) ;  /* 0x0000000c00187947 */ /* 0x000fec0003800000 */
.L_x_52851:
[----:B------:R-:W2:Y:S02]  /*4c30*/  LDG.E.S16 R22, desc[UR36][R4.64] ;  /* 0x0000002404167981 */ /* 0x000ea4000c1e1700 */
[----:B--2---:R-:W-:Y:S01]  /*4c40*/  SHF.R.S32.HI R23, RZ, 0x1f, R22 ;  /* 0x0000001fff177819 */ /* 0x004fe20000011416 */
[----:B------:R-:W-:Y:S06]  /*4c50*/  BRA `(.L_x_52850) ;  /* 0x0000000c000c7947 */ /* 0x000fec0003800000 */
.L_x_52846:
        /* <DEDUP_REMOVED lines=9> */
.L_x_52854:
[----:B------:R-:W2:Y:S02]  /*4cf0*/  LDG.E.U16 R4, desc[UR36][R4.64] ;  /* 0x0000002404047981 */ /* 0x000ea4000c1e1500 */
[----:B--2---:R-:W-:-:S06]  /*4d00*/  HADD2.F32 R22, -RZ, R4.H0_H0 ;  /* 0x20000004ff167230 */ /* 0x004fcc0000004100 */
[----:B------:R-:W0:Y:S02]  /*4d10*/  F2I.S64.TRUNC R22, R22 ;  /* 0x0000001600167311 */ /* 0x000e24000020d900 */
[----:B0-----:R-:W-:Y:S05]  /*4d20*/  BRA `(.L_x_52850) ;  /* 0x0000000800d87947 */ /* 0x001fea0003800000 */
.L_x_52853:
        /* <DEDUP_REMOVED lines=9> */
.L_x_52856:
[----:B------:R-:W2:Y:S02]  /*4dc0*/  LDG.E.U16 R4, desc[UR36][R4.64] ;  /* 0x0000002404047981 */ /* 0x000ea4000c1e1500 */
[----:B--2---:R-:W-:-:S06]  /*4dd0*/  HADD2.F32 R22, -RZ, R4.H0_H0 ;  /* 0x20000004ff167230 */ /* 0x004fcc0000004100 */
[----:B------:R-:W0:Y:S02]  /*4de0*/  F2I.S64.TRUNC R22, R22 ;  /* 0x0000001600167311 */ /* 0x000e24000020d900 */
[----:B0-----:R-:W-:Y:S05]  /*4df0*/  BRA `(.L_x_52850) ;  /* 0x0000000800a47947 */ /* 0x001fea0003800000 */
.L_x_52855:
[----:B------:R-:W2:Y:S02]  /*4e00*/  LDG.E.64 R4, desc[UR36][R4.64] ;  /* 0x0000002404047981 */ /* 0x000ea4000c1e1b00 */
[----:B--2---:R0:W1:Y:S02]  /*4e10*/  F2I.S64.F64.TRUNC R22, R4 ;  /* 0x0000000400167311 */ /* 0x004064000030d900 */
[----:B01----:R-:W-:Y:S05]  /*4e20*/  BRA `(.L_x_52850) ;  /* 0x0000000800987947 */ /* 0x003fea0003800000 */
.L_x_52845:
        /* <DEDUP_REMOVED lines=13> */
.L_x_52859:
[----:B------:R-:W2:Y:S02]  /*4f00*/  LDG.E.64 R4, desc[UR36][R4.64] ;  /* 0x0000002404047981 */ /* 0x000ea4000c1e1b00 */
[----:B--2---:R3:W4:Y:S02]  /*4f10*/  F2I.S64.F64.TRUNC R22, R4 ;  /* 0x0000000400167311 */ /* 0x004724000030d900 */
[----:B---34-:R-:W-:Y:S05]  /*4f20*/  BRA `(.L_x_52850) ;  /* 0x0000000800587947 */ /* 0x018fea0003800000 */
.L_x_52858:
        /* <DEDUP_REMOVED lines=26> */
.L_x_52861:
        /* <DEDUP_REMOVED lines=14> */
.L_x_52860:
[----:B------:R-:W2:Y:S02]  /*51b0*/  LDG.E.U16 R22, desc[UR36][R4.64] ;  /* 0x0000002404167981 */ /* 0x000ea4000c1e1500 */
[----:B--2---:R-:W-:-:S06]  /*51c0*/  IMAD.U32 R22, R22, 0x10000, RZ ;  /* 0x0001000016167824 */ /* 0x004fcc00078e00ff */
[----:B------:R-:W3:Y:S02]  /*51d0*/  F2I.S64.TRUNC R22, R22 ;  /* 0x0000001600167311 */ /* 0x000ee4000020d900 */
[----:B---3--:R-:W-:Y:S05]  /*51e0*/  BRA `(.L_x_52850) ;  /* 0x0000000400a87947 */ /* 0x008fea0003800000 */
.L_x_52857:
        /* <DEDUP_REMOVED lines=11> */
.L_x_52864:
        /* <DEDUP_REMOVED lines=21> */
.L_x_52868:
[----:B------:R-:W-:Y:S05]  /*53f0*/  BSYNC.RECONVERGENT B1 ;  /* 0x0000000000017941 */ /* 0x000fea0003800200 */
.L_x_52867:
[----:B------:R-:W-:Y:S01]  /*5400*/  IMAD.SHL.U32 R0, R0, 0x100000, RZ ;  /* 0x0010000000007824 */ /* 0x000fe200078e00ff */
[----:B------:R-:W-:-:S04]  /*5410*/  LEA R3, R3, 0x3b800000, 0x17 ;  /* 0x3b80000003037811 */ /* 0x000fc800078eb8ff */
[----:B------:R-:W-:-:S07]  /*5420*/  LOP3.LUT R22, R3, R0, R7, 0xfe, !PT ;  /* 0x0000000003167212 */ /* 0x000fce00078efe07 */
.L_x_52866:
[----:B------:R-:W-:Y:S05]  /*5430*/  BSYNC.RECONVERGENT B0 ;  /* 0x0000000000007941 */ /* 0x000fea0003800200 */
.L_x_52865:
[----:B------:R-:W1:Y:S02]  /*5440*/  F2I.S64.TRUNC R22, R22 ;  /* 0x0000001600167311 */ /* 0x000e64000020d900 */
[----:B-1----:R-:W-:Y:S05]  /*5450*/  BRA `(.L_x_52850) ;  /* 0x00000004000c7947 */ /* 0x002fea0003800000 */
.L_x_52863:
        /* <DEDUP_REMOVED lines=21> */
.L_x_52872:
[----:B------:R-:W-:Y:S05]  /*55b0*/  BSYNC.RECONVERGENT B1 ;  /* 0x0000000000017941 */ /* 0x000fea0003800200 */
.L_x_52871:
[----:B------:R-:W-:Y:S01]  /*55c0*/  IMAD.SHL.U32 R0, R0, 0x200000, RZ ;  /* 0x0020000000007824 */ /* 0x000fe200078e00ff */
[----:B------:R-:W-:-:S04]  /*55d0*/  LEA R3, R3, 0x37800000, 0x17 ;  /* 0x3780000003037811 */ /* 0x000fc800078eb8ff */
[----:B------:R-:W-:-:S07]  /*55e0*/  LOP3.LUT R22, R3, R0, R7, 0xfe, !PT ;  /* 0x0000000003167212 */ /* 0x000fce00078efe07 */
.L_x_52870:
[----:B------:R-:W-:Y:S05]  /*55f0*/  BSYNC.RECONVERGENT B0 ;  /* 0x0000000000007941 */ /* 0x000fea0003800200 */
.L_x_52869:
[----:B------:R-:W1:Y:S02]  /*5600*/  F2I.S64.TRUNC R22, R22 ;  /* 0x0000001600167311 */ /* 0x000e64000020d900 */
[----:B-1----:R-:W-:Y:S05]  /*5610*/  BRA `(.L_x_52850) ;  /* 0x00000000009c7947 */ /* 0x002fea0003800000 */
.L_x_52862:
        /* <DEDUP_REMOVED lines=14> */
.L_x_52876:
[----:B------:R-:W-:Y:S05]  /*5700*/  BSYNC.RECONVERGENT B0 ;  /* 0x0000000000007941 */ /* 0x000fea0003800200 */
.L_x_52875:
[----:B------:R-:W2:Y:S02]  /*5710*/  F2I.S64.TRUNC R22, R22 ;  /* 0x0000001600167311 */ /* 0x000ea4000020d900 */
[----:B--2---:R-:W-:Y:S05]  /*5720*/  BRA `(.L_x_52850) ;  /* 0x0000000000587947 */ /* 0x004fea0003800000 */
.L_x_52849:
        /* <DEDUP_REMOVED lines=16> */
.L_x_52877:
[----:B------:R-:W-:Y:S01]  /*5830*/  CS2R R22, SRZ ;  /* 0x0000000000167805 */ /* 0x000fe2000001ff00 */
[----:B------:R-:W-:Y:S06]  /*5840*/  BRA `(.L_x_52850) ;  /* 0x0000000000107947 */ /* 0x000fec0003800000 */
.L_x_52874:
[----:B------:R1:W5:Y:S01]  /*5850*/  LDG.E.64 R22, desc[UR36][R4.64] ;  /* 0x0000002404167981 */ /* 0x000362000c1e1b00 */
[----:B------:R-:W-:Y:S05]  /*5860*/  BRA `(.L_x_52850) ;  /* 0x0000000000087947 */ /* 0x000fea0003800000 */
.L_x_52873:
[----:B------:R2:W5:Y:S01]  /*5870*/  LDG.E R22, desc[UR36][R4.64] ;  /* 0x0000002404167981 */ /* 0x000562000c1e1900 */
[----:B------:R-:W-:-:S07]  /*5880*/  IMAD.MOV.U32 R23, RZ, RZ, RZ ;  /* 0x000000ffff177224 */ /* 0x000fce00078e00ff */
.L_x_52850:
[----:B------:R-:W-:-:S07]  /*5890*/  VIADD R33, R33, 0x80 ;  /* 0x0000008021217836 */ /* 0x000fce0000000000 */
.L_x_52811:
[----:B------:R-:W-:Y:S05]  /*58a0*/  BSYNC.RECONVERGENT B6 ;  /* 0x0000000000067941 */ /* 0x000fea0003800200 */
.L_x_52810:
        /* <DEDUP_REMOVED lines=25> */
.L_x_52883:
[----:B------:R0:W5:Y:S01]  /*5a40*/  LDG.E.U8 R16, desc[UR36][R4.64] ;  /* 0x0000002404107981 */ /* 0x000162000c1e1100 */
[----:B------:R-:W-:Y:S01]  /*5a50*/  IMAD.MOV.U32 R17, RZ, RZ, RZ ;  /* 0x000000ffff117224 */ /* 0x000fe200078e00ff */
[----:B------:R-:W-:Y:S06]  /*5a60*/  BRA `(.L_x_52885) ;  /* 0x0000000c00447947 */ /* 0x000fec0003800000 */
.L_x_52882:
        /* <DEDUP_REMOVED lines=8> */
.L_x_52887:
[----:B------:R-:W2:Y:S02]  /*5af0*/  LDG.E R16, desc[UR36][R4.64] ;  /* 0x0000002404107981 */ /* 0x000ea4000c1e1900 */
[----:B--2---:R-:W-:Y:S01]  /*5b00*/  SHF.R.S32.HI R17, RZ, 0x1f, R16 ;  /* 0x0000001fff117819 */ /* 0x004fe20000011410 */
[----:B------:R-:W-:Y:S06]  /*5b10*/  BRA `(.L_x_52885) ;  /* 0x0000000c00187947 */ /* 0x000fec0003800000 */
.L_x_52886:
[----:B------:R-:W2:Y:S02]  /*5b20*/  LDG.E.S16 R16, desc[UR36][R4.64] ;  /* 0x0000002404107981 */ /* 0x000ea4000c1e1700 */
[----:B--2---:R-:W-:Y:S01]  /*5b30*/  SHF.R.S32.HI R17, RZ, 0x1f, R16 ;  /* 0x0000001fff117819 */ /* 0x004fe20000011410 */
[----:B------:R-:W-:Y:S06]  /*5b40*/  BRA `(.L_x_52885) ;  /* 0x0000000c000c7947 */ /* 0x000fec0003800000 */
.L_x_52881:
        /* <DEDUP_REMOVED lines=9> */
.L_x_52889:
[----:B------:R-:W2:Y:S02]  /*5be0*/  LDG.E.U16 R4, desc[UR36][R4.64] ;  /* 0x0000002404047981 */ /* 0x000ea4000c1e1500 */
[----:B--2---:R-:W-:-:S06]  /*5bf0*/  HADD2.F32 R16, -RZ, R4.H0_H0 ;  /* 0x20000004ff107230 */ /* 0x004fcc0000004100 */
[----:B------:R-:W2:Y:S02]  /*5c00*/  F2I.S64.TRUNC R16, R16 ;  /* 0x0000001000107311 */ /* 0x000ea4000020d900 */
[----:B--2---:R-:W-:Y:S05]  /*5c10*/  BRA `(.L_x_52885) ;  /* 0x0000000800d87947 */ /* 0x004fea0003800000 */
.L_x_52888:
        /* <DEDUP_REMOVED lines=9> */
.L_x_52891:
[----:B------:R-:W2:Y:S02]  /*5cb0*/  LDG.E.U16 R4, desc[UR36][R4.64] ;  /* 0x0000002404047981 */ /* 0x000ea4000c1e1500 */
[----:B--2---:R-:W-:-:S06]  /*5cc0*/  HADD2.F32 R16, -RZ, R4.H0_H0 ;  /* 0x20000004ff107230 */ /* 0x004fcc0000004100 */
[----:B------:R-:W2:Y:S02]  /*5cd0*/  F2I.S64.TRUNC R16, R16 ;  /* 0x0000001000107311 */ /* 0x000ea4000020d900 */
[----:B--2---:R-:W-:Y:S05]  /*5ce0*/  BRA `(.L_x_52885) ;  /* 0x0000000800a47947 */ /* 0x004fea0003800000 */
.L_x_52890:
[----:B------:R-:W2:Y:S02]  /*5cf0*/  LDG.E.64 R4, desc[UR36][R4.64] ;  /* 0x0000002404047981 */ /* 0x000ea4000c1e1b00 */
[----:B--2---:R2:W3:Y:S02]  /*5d00*/  F2I.S64.F64.TRUNC R16, R4 ;  /* 0x0000000400107311 */ /* 0x0044e4000030d900 */
[----:B--23--:R-:W-:Y:S05]  /*5d10*/  BRA `(.L_x_52885) ;  /* 0x0000000800987947 */ /* 0x00cfea0003800000 */
.L_x_52880:
        /* <DEDUP_REMOVED lines=13> */
.L_x_52894:
[----:B------:R-:W2:Y:S02]  /*5df0*/  LDG.E.64 R4, desc[UR36][R4.64] ;  /* 0x0000002404047981 */ /* 0x000ea4000c1e1b00 */
[----:B--2---:R2:W3:Y:S02]  /*5e00*/  F2I.S64.F64.TRUNC R16, R4 ;  /* 0x0000000400107311 */ /* 0x0044e4000030d900 */
[----:B--23--:R-:W-:Y:S05]  /*5e10*/  BRA `(.L_x_52885) ;  /* 0x0000000800587947 */ /* 0x00cfea0003800000 */
.L_x_52893:
        /* <DEDUP_REMOVED lines=26> */
.L_x_52896:
        /* <DEDUP_REMOVED lines=12> */
[----:B------:R2:W3:Y:S02]  /*6080*/  F2I.S64.TRUNC R16, R0 ;  /* 0x0000000000107311 */ /* 0x0004e4000020d900 */
[----:B--23--:R-:W-:Y:S05]  /*6090*/  BRA `(.L_x_52885) ;  /* 0x0000000400b87947 */ /* 0x00cfea0003800000 */
.L_x_52895:
[----:B------:R-:W2:Y:S02]  /*60a0*/  LDG.E.U16 R16, desc[UR36][R4.64] ;  /* 0x0000002404107981 */ /* 0x000ea4000c1e1500 */
[----:B--2---:R-:W-:-:S06]  /*60b0*/  IMAD.U32 R16, R16, 0x10000, RZ ;  /* 0x0001000010107824 */ /* 0x004fcc00078e00ff */
[----:B------:R-:W2:Y:S02]  /*60c0*/  F2I.S64.TRUNC R16, R16 ;  /* 0x0000001000107311 */ /* 0x000ea4000020d900 */
[----:B--2---:R-:W-:Y:S05]  /*60d0*/  BRA `(.L_x_52885) ;  /* 0x0000000400a87947 */ /* 0x004fea0003800000 */
.L_x_52892:
        /* <DEDUP_REMOVED lines=11> */
.L_x_52899:
        /* <DEDUP_REMOVED lines=21> */
.L_x_52903:
[----:B------:R-:W-:Y:S05]  /*62e0*/  BSYNC.RECONVERGENT B1 ;  /* 0x0000000000017941 */ /* 0x000fea0003800200 */
.L_x_52902:
[----:B------:R-:W-:Y:S01]  /*62f0*/  IMAD.SHL.U32 R0, R0, 0x100000, RZ ;  /* 0x0010000000007824 */ /* 0x000fe200078e00ff */
[----:B------:R-:W-:-:S04]  /*6300*/  LEA R3, R3, 0x3b800000, 0x17 ;  /* 0x3b80000003037811 */ /* 0x000fc800078eb8ff */
[----:B------:R-:W-:-:S07]  /*6310*/  LOP3.LUT R16, R3, R0, R7, 0xfe, !PT ;  /* 0x0000000003107212 */ /* 0x000fce00078efe07 */
.L_x_52901:
[----:B------:R-:W-:Y:S05]  /*6320*/  BSYNC.RECONVERGENT B0 ;  /* 0x0000000000007941 */ /* 0x000fea0003800200 */
.L_x_52900:
[----:B------:R-:W4:Y:S02]  /*6330*/  F2I.S64.TRUNC R16, R16 ;  /* 0x0000001000107311 */ /* 0x000f24000020d900 */
[----:B----4-:R-:W-:Y:S05]  /*6340*/  BRA `(.L_x_52885) ;  /* 0x00000004000c7947 */ /* 0x010fea0003800000 */
.L_x_52898:
        /* <DEDUP_REMOVED lines=21> */
.L_x_52907:
[----:B------:R-:W-:Y:S05]  /*64a0*/  BSYNC.RECONVERGENT B1 ;  /* 0x0000000000017941 */ /* 0x000fea0003800200 */
.L_x_52906:
[----:B------:R-:W-:Y:S01]  /*64b0*/  IMAD.SHL.U32 R0, R0, 0x200000, RZ ;  /* 0x0020000000007824 */ /* 0x000fe200078e00ff */
[----:B------:R-:W-:-:S04]  /*64c0*/  LEA R3, R3, 0x37800000, 0x17 ;  /* 0x3780000003037811 */ /* 0x000fc800078eb8ff */
[----:B------:R-:W-:-:S07]  /*64d0*/  LOP3.LUT R16, R3, R0, R7, 0xfe, !PT ;  /* 0x0000000003107212 */ /* 0x000fce00078efe07 */
.L_x_52905:
[----:B------:R-:W-:Y:S05]  /*64e0*/  BSYNC.RECONVERGENT B0 ;  /* 0x0000000000007941 */ /* 0x000fea0003800200 */
.L_x_52904:
[----:B------:R-:W0:Y:S02]  /*64f0*/  F2I.S64.TRUNC R16, R16 ;  /* 0x0000001000107311 */ /* 0x000e24000020d900 */
[----:B0-----:R-:W-:Y:S05]  /*6500*/  BRA `(.L_x_52885) ;  /* 0x00000000009c7947 */ /* 0x001fea0003800000 */
.L_x_52897:
        /* <DEDUP_REMOVED lines=14> */
.L_x_52911:
[----:B------:R-:W-:Y:S05]  /*65f0*/  BSYNC.RECONVERGENT B0 ;  /* 0x0000000000007941 */ /* 0x000fea0003800200 */
.L_x_52910:
[----:B------:R-:W2:Y:S02]  /*6600*/  F2I.S64.TRUNC R16, R16 ;  /* 0x0000001000107311 */ /* 0x000ea4000020d900 */
[----:B--2---:R-:W-:Y:S05]  /*6610*/  BRA `(.L_x_52885) ;  /* 0x0000000000587947 */ /* 0x004fea0003800000 */
.L_x_52884:
        /* <DEDUP_REMOVED lines=16> */
.L_x_52912:
[----:B------:R-:W-:Y:S01]  /*6720*/  CS2R R16, SRZ ;  /* 0x0000000000107805 */ /* 0x000fe2000001ff00 */
[----:B------:R-:W-:Y:S06]  /*6730*/  BRA `(.L_x_52885) ;  /* 0x0000000000107947 */ /* 0x000fec0003800000 */
.L_x_52909:
[----:B------:R2:W5:Y:S01]  /*6740*/  LDG.E.64 R16, desc[UR36][R4.64] ;  /* 0x0000002404107981 */ /* 0x000562000c1e1b00 */
[----:B------:R-:W-:Y:S05]  /*6750*/  BRA `(.L_x_52885) ;  /* 0x0000000000087947 */ /* 0x000fea0003800000 */
.L_x_52908:
[----:B------:R3:W5:Y:S01]  /*6760*/  LDG.E R16, desc[UR36][R4.64] ;  /* 0x0000002404107981 */ /* 0x000762000c1e1900 */
[----:B------:R-:W-:-:S07]  /*6770*/  IMAD.MOV.U32 R17, RZ, RZ, RZ ;  /* 0x000000ffff117224 */ /* 0x000fce00078e00ff */
.L_x_52885:
        /* <DEDUP_REMOVED lines=19> */
.L_x_52916:
[----:B------:R0:W5:Y:S01]  /*68b0*/  LDG.E.U8 R18, desc[UR36][R4.64] ;  /* 0x0000002404127981 */ /* 0x000162000c1e1100 */
[----:B------:R-:W-:Y:S01]  /*68c0*/  IMAD.MOV.U32 R19, RZ, RZ, RZ ;  /* 0x000000ffff137224 */ /* 0x000fe200078e00ff */
[----:B------:R-:W-:Y:S06]  /*68d0*/  BRA `(.L_x_52879) ;  /* 0x0000000c00407947 */ /* 0x000fec0003800000 */
.L_x_52915:
        /* <DEDUP_REMOVED lines=8> */
.L_x_52919:
[----:B------:R-:W2:Y:S02]  /*6960*/  LDG.E R18, desc[UR36][R4.64] ;  /* 0x0000002404127981 */ /* 0x000ea4000c1e1900 */
[----:B--2---:R-:W-:Y:S01]  /*6970*/  SHF.R.S32.HI R19, RZ, 0x1f, R18 ;  /* 0x0000001fff137819 */ /* 0x004fe20000011412 */
[----:B------:R-:W-:Y:S06]  /*6980*/  BRA `(.L_x_52879) ;  /* 0x0000000c00147947 */ /* 0x000fec0003800000 */
.L_x_52918:
[----:B------:R-:W2:Y:S02]  /*6990*/  LDG.E.S16 R18, desc[UR36][R4.64] ;  /* 0x0000002404127981 */ /* 0x000ea4000c1e1700 */
[----:B--2---:R-:W-:Y:S01]  /*69a0*/  SHF.R.S32.HI R19, RZ, 0x1f, R18 ;  /* 0x0000001fff137819 */ /* 0x004fe20000011412 */
[----:B------:R-:W-:Y:S06]  /*69b0*/  BRA `(.L_x_52879) ;  /* 0x0000000c00087947 */ /* 0x000fec0003800000 */
.L_x_52914:
        /* <DEDUP_REMOVED lines=9> */
.L_x_52921:
[----:B------:R-:W2:Y:S02]  /*6a50*/  LDG.E.U16 R4, desc[UR36][R4.64] ;  /* 0x0000002404047981 */ /* 0x000ea4000c1e1500 */
[----:B--2---:R-:W-:-:S06]  /*6a60*/  HADD2.F32 R18, -RZ, R4.H0_H0 ;  /* 0x20000004ff127230 */ /* 0x004fcc0000004100 */
[----:B------:R-:W0:Y:S02]  /*6a70*/  F2I.S64.TRUNC R18, R18 ;  /* 0x0000001200127311 */ /* 0x000e24000020d900 */
[----:B0-----:R-:W-:Y:S05]  /*6a80*/  BRA `(.L_x_52879) ;  /* 0x0000000800d47947 */ /* 0x001fea0003800000 */
.L_x_52920:
        /* <DEDUP_REMOVED lines=9> */
.L_x_52923:
[----:B------:R-:W2:Y:S02]  /*6b20*/  LDG.E.U16 R4, desc[UR36][R4.64] ;  /* 0x0000002404047981 */ /* 0x000ea4000c1e1500 */
[----:B--2---:R-:W-:-:S06]  /*6b30*/  HADD2.F32 R18, -RZ, R4.H0_H0 ;  /* 0x20000004ff127230 */ /* 0x004fcc0000004100 */
[----:B------:R-:W0:Y:S02]  /*6b40*/  F2I.S64.TRUNC R18, R18 ;  /* 0x0000001200127311 */ /* 0x000e24000020d900 */
[----:B0-----:R-:W-:Y:S05]  /*6b50*/  BRA `(.L_x_52879) ;  /* 0x0000000800a07947 */ /* 0x001fea0003800000 */
.L_x_52922:
[----:B------:R-:W2:Y:S02]  /*6b60*/  LDG.E.64 R4, desc[UR36][R4.64] ;  /* 0x0000002404047981 */ /* 0x000ea4000c1e1b00 */
[----:B--2---:R0:W1:Y:S02]  /*6b70*/  F2I.S64.F64.TRUNC R18, R4 ;  /* 0x0000000400127311 */ /* 0x004064000030d900 */
[----:B01----:R-:W-:Y:S05]  /*6b80*/  BRA `(.L_x_52879) ;  /* 0x0000000800947947 */ /* 0x003fea0003800000 */
.L_x_52913:
        /* <DEDUP_REMOVED lines=13> */
.L_x_52926:
[----:B------:R-:W2:Y:S02]  /*6c60*/  LDG.E.64 R4, desc[UR36][R4.64] ;  /* 0x0000002404047981 */ /* 0x000ea4000c1e1b00 */
[----:B--2---:R0:W1:Y:S02]  /*6c70*/  F2I.S64.F64.TRUNC R18, R4 ;  /* 0x0000000400127311 */ /* 0x004064000030d900 */
[----:B01----:R-:W-:Y:S05]  /*6c80*/  BRA `(.L_x_52879) ;  /* 0x0000000800547947 */ /* 0x003fea0003800000 */
.L_x_52925:
        /* <DEDUP_REMOVED lines=26> */
.L_x_52928:
        /* <DEDUP_REMOVED lines=14> */
.L_x_52927:
[----:B------:R-:W2:Y:S02]  /*6f10*/  LDG.E.U16 R18, desc[UR36][R4.64] ;  /* 0x0000002404127981 */ /* 0x000ea4000c1e1500 */
[----:B--2---:R-:W-:-:S06]  /*6f20*/  IMAD.U32 R18, R18, 0x10000, RZ ;  /* 0x0001000012127824 */ /* 0x004fcc00078e00ff */
[----:B------:R-:W0:Y:S02]  /*6f30*/  F2I.S64.TRUNC R18, R18 ;  /* 0x0000001200127311 */ /* 0x000e24000020d900 */
[----:B0-----:R-:W-:Y:S05]  /*6f40*/  BRA `(.L_x_52879) ;  /* 0x0000000400a47947 */ /* 0x001fea0003800000 */
.L_x_52924:
        /* <DEDUP_REMOVED lines=11> */
.L_x_52931:
        /* <DEDUP_REMOVED lines=21> */
.L_x_52935:
[----:B------:R-:W-:Y:S05]  /*7150*/  BSYNC.RECONVERGENT B1 ;  /* 0x0000000000017941 */ /* 0x000fea0003800200 */
.L_x_52934:
[----:B------:R-:W-:Y:S01]  /*7160*/  IMAD.SHL.U32 R0, R0, 0x100000, RZ ;  /* 0x0010000000007824 */ /* 0x000fe200078e00ff */
[----:B------:R-:W-:-:S04]  /*7170*/  LEA R3, R3, 0x3b800000, 0x17 ;  /* 0x3b80000003037811 */ /* 0x000fc800078eb8ff */
[----:B------:R-:W-:-:S07]  /*7180*/  LOP3.LUT R18, R3, R0, R7, 0xfe, !PT ;  /* 0x0000000003127212 */ /* 0x000fce00078efe07 */
.L_x_52933:
[----:B------:R-:W-:Y:S05]  /*7190*/  BSYNC.RECONVERGENT B0 ;  /* 0x0000000000007941 */ /* 0x000fea0003800200 */
.L_x_52932:
[----:B------:R-:W0:Y:S02]  /*71a0*/  F2I.S64.TRUNC R18, R18 ;  /* 0x0000001200127311 */ /* 0x000e24000020d900 */
[----:B0-----:R-:W-:Y:S05]  /*71b0*/  BRA `(.L_x_52879) ;  /* 0x0000000400087947 */ /* 0x001fea0003800000 */
.L_x_52930:
        /* <DEDUP_REMOVED lines=21> */
.L_x_52939:
[----:B------:R-:W-:Y:S05]  /*7310*/  BSYNC.RECONVERGENT B1 ;  /* 0x0000000000017941 */ /* 0x000fea0003800200 */
.L_x_52938:
[----:B------:R-:W-:Y:S01]  /*7320*/  IMAD.SHL.U32 R0, R0, 0x200000, RZ ;  /* 0x0020000000007824 */ /* 0x000fe200078e00ff */
[----:B------:R-:W-:-:S04]  /*7330*/  LEA R3, R3, 0x37800000, 0x17 ;  /* 0x3780000003037811 */ /* 0x000fc800078eb8ff */
[----:B------:R-:W-:-:S07]  /*7340*/  LOP3.LUT R18, R3, R0, R7, 0xfe, !PT ;  /* 0x0000000003127212 */ /* 0x000fce00078efe07 */
.L_x_52937:
[----:B------:R-:W-:Y:S05]  /*7350*/  BSYNC.RECONVERGENT B0 ;  /* 0x0000000000007941 */ /* 0x000fea0003800200 */
.L_x_52936:
[----:B------:R-:W0:Y:S02]  /*7360*/  F2I.S64.TRUNC R18, R18 ;  /* 0x0000001200127311 */ /* 0x000e24000020d900 */
[----:B0-----:R-:W-:Y:S05]  /*7370*/  BRA `(.L_x_52879) ;  /* 0x0000000000987947 */ /* 0x001fea0003800000 */
.L_x_52929:
        /* <DEDUP_REMOVED lines=14> */
.L_x_52943:
[----:B------:R-:W-:Y:S05]  /*7460*/  BSYNC.RECONVERGENT B0 ;  /* 0x0000000000007941 */ /* 0x000fea0003800200 */
.L_x_52942:
[----:B------:R-:W0:Y:S02]  /*7470*/  F2I.S64.TRUNC R18, R18 ;  /* 0x0000001200127311 */ /* 0x000e24000020d900 */
[----:B0-----:R-:W-:Y:S05]  /*7480*/  BRA `(.L_x_52879) ;  /* 0x0000000000547947 */ /* 0x001fea0003800000 */
.L_x_52917:
        /* <DEDUP_REMOVED lines=16> */
.L_x_52944:
[----:B------:R-:W-:Y:S05]  /*7590*/  BRA `(.L_x_52879) ;  /* 0x0000000000107947 */ /* 0x000fea0003800000 */
.L_x_52941:
[----:B------:R0:W5:Y:S01]  /*75a0*/  LDG.E.64 R18, desc[UR36][R4.64] ;  /* 0x0000002404127981 */ /* 0x000162000c1e1b00 */
[----:B------:R-:W-:Y:S05]  /*75b0*/  BRA `(.L_x_52879) ;  /* 0x0000000000087947 */ /* 0x000fea0003800000 */
.L_x_52940:
[----:B------:R0:W5:Y:S01]  /*75c0*/  LDG.E R18, desc[UR36][R4.64] ;  /* 0x0000002404127981 */ /* 0x000162000c1e1900 */
[----:B------:R-:W-:-:S07]  /*75d0*/  IMAD.MOV.U32 R19, RZ, RZ, RZ ;  /* 0x000000ffff137224 */ /* 0x000fce00078e00ff */
.L_x_52879:
[----:B------:R-:W-:Y:S05]  /*75e0*/  BSYNC.RECONVERGENT B6 ;  /* 0x0000000000067941 */ /* 0x000fea0003800200 */
.L_x_52878:
[----:B------:R-:W-:Y:S01]  /*75f0*/  ISETP.GE.AND P0, PT, R35, R2, PT ;  /* 0x000000022300720c */ /* 0x000fe20003f06270 */
[----:B------:R-:W-:-:S12]  /*7600*/  BSSY.RECONVERGENT B0, `(.L_x_52945) ;  /* 0x0000030000007945 */ /* 0x000fd80003800200 */
[----:B------:R-:W-:Y:S05]  /*7610*/  @P0 BRA `(.L_x_52946) ;  /* 0x0000000000b80947 */ /* 0x000fea0003800000 */
[----:B-----5:R-:W-:-:S13]  /*7620*/  ISETP.GE.AND P0, PT, R31, RZ, PT ;  /* 0x000000ff1f00720c */ /* 0x020fda0003f06270 */
[----:B------:R-:W-:Y:S05]  /*7630*/  @!P0 BRA `(.L_x_52947) ;  /* 0x0000000000748947 */ /* 0x000fea0003800000 */
[----:B------:R-:W-:Y:S01]  /*7640*/  ISETP.NE.U32.AND P0, PT, R30, RZ, PT ;  /* 0x000000ff1e00720c */ /* 0x000fe20003f05070 */
[----:B------:R-:W-:Y:S01]  /*7650*/  BSSY.RECONVERGENT B1, `(.L_x_52948) ;  /* 0x000001a000017945 */ /* 0x000fe20003800200 */
[----:B------:R-:W-:Y:S02]  /*7660*/  IMAD.MOV.U32 R3, RZ, RZ, 0x1 ;  /* 0x00000001ff037424 */ /* 0x000fe400078e00ff */
[----:B------:R-:W-:Y:S01]  /*7670*/  ISETP.NE.AND.EX P0, PT, R31, RZ, PT, P0 ;  /* 0x000000ff1f00720c */ /* 0x000fe20003f05300 */
[----:B01234-:R-:W-:-:S12]  /*7680*/  IMAD.MOV.U32 R5, RZ, RZ, RZ ;  /* 0x000000ffff057224 */ /* 0x01ffd800078e00ff */
[----:B------:R-:W-:Y:S05]  /*7690*/  @!P0 BRA `(.L_x_52949) ;  /* 0x0000000000548947 */ /* 0x000fea0003800000 */
[----:B------:R-:W-:Y:S02]  /*76a0*/  IMAD.MOV.U32 R3, RZ, RZ, 0x1 ;  /* 0x00000001ff037424 */ /* 0x000fe400078e00ff */
[----:B------:R-:W-:-:S07]  /*76b0*/  IMAD.MOV.U32 R5, RZ, RZ, RZ ;  /* 0x000000ffff057224 */ /* 0x000fce00078e00ff */
.L_x_52950:
        /* <DEDUP_REMOVED lines=19> */
.L_x_52949:
[----:B------:R-:W-:Y:S05]  /*77f0*/  BSYNC.RECONVERGENT B1 ;  /* 0x0000000000017941 */ /* 0x000fea0003800200 */
.L_x_52948:
[----:B------:R-:W-:Y:S05]  /*7800*/  BRA `(.L_x_52946) ;  /* 0x00000000003c7947 */ /* 0x000fea0003800000 */
.L_x_52947:
[----:B------:R-:W-:Y:S01]  /*7810*/  ISETP.NE.U32.AND P0, PT, R36, 0x1, PT ;  /* 0x000000012400780c */ /* 0x000fe20003f05070 */
[----:B------:R-:W-:Y:S02]  /*7820*/  IMAD.MOV.U32 R3, RZ, RZ, R36 ;  /* 0x000000ffff037224 */ /* 0x000fe400078e0024 */
[----:B01234-:R-:W-:Y:S01]  /*7830*/  IMAD.MOV.U32 R5, RZ, RZ, R37 ;  /* 0x000000ffff057224 */ /* 0x01ffe200078e0025 */
        /* <DEDUP_REMOVED lines=12> */
.L_x_52946:
[----:B------:R-:W-:Y:S05]  /*7900*/  BSYNC.RECONVERGENT B0 ;  /* 0x0000000000007941 */ /* 0x000fea0003800200 */
.L_x_52945:
[----:B-----5:R-:W-:Y:S01]  /*7910*/  VIADD R31, R35, 0x80 ;  /* 0x00000080231f7836 */ /* 0x020fe20000000000 */
[----:B------:R-:W-:Y:S01]  /*7920*/  BSSY.RECONVERGENT B0, `(.L_x_52951) ;  /* 0x0000043000007945 */ /* 0x000fe20003800200 */
[----:B01234-:R-:W-:-:S03]  /*7930*/  IMAD.MOV.U32 R4, RZ, RZ, R3 ;  /* 0x000000ffff047224 */ /* 0x01ffc600078e0003 */
[----:B------:R-:W-:-:S13]  /*7940*/  ISETP.GE.AND P0, PT, R31, R2, PT ;  /* 0x000000021f00720c */ /* 0x000fda0003f06270 */
[----:B------:R-:W-:Y:S05]  /*7950*/  @P0 BRA `(.L_x_52952) ;  /* 0x0000000000fc0947 */ /* 0x000fea0003800000 */
[----:B------:R-:W-:-:S13]  /*7960*/  ISETP.GE.AND P0, PT, R27, RZ, PT ;  /* 0x000000ff1b00720c */ /* 0x000fda0003f06270 */
[----:B------:R-:W-:Y:S05]  /*7970*/  @!P0 BRA `(.L_x_52953) ;  /* 0x0000000000b88947 */ /* 0x000fea0003800000 */
[----:B------:R-:W-:Y:S01]  /*7980*/  ISETP.NE.U32.AND P0, PT, R26, RZ, PT ;  /* 0x000000ff1a00720c */ /* 0x000fe20003f05070 */
[----:B------:R-:W-:Y:S01]  /*7990*/  BSSY.RECONVERGENT B1, `(.L_x_52954) ;  /* 0x000002b000017945 */ /* 0x000fe20003800200 */
[----:B------:R-:W-:Y:S02]  /*79a0*/  IMAD.MOV.U32 R3, RZ, RZ, 0x1 ;  /* 0x00000001ff037424 */ /* 0x000fe400078e00ff */
[----:B------:R-:W-:Y:S01]  /*79b0*/  ISETP.NE.AND.EX P0, PT, R27, RZ, PT, P0 ;  /* 0x000000ff1b00720c */ /* 0x000fe20003f05300 */
[----:B------:R-:W-:-:S12]  /*79c0*/  IMAD.MOV.U32 R0, RZ, RZ, RZ ;  /* 0x000000ffff007224 */ /* 0x000fd800078e00ff */
        /* <DEDUP_REMOVED lines=15> */
[----:B------:R-:W-:Y:S01]  /*7ac0*/  IMAD.IADD R10, R7, 0x1, R9 ;  /* 0x00000001070a7824 */ /* 0x000fe200078e0209 */
[--C-:B------:R-:W-:Y:S01]  /*7ad0*/  SHF.R.U64 R8, R26, 0x1, R27.reuse ;  /* 0x000000011a087819 */ /* 0x100fe2000000121b */
[----:B------:R-:W-:Y:S01]  /*7ae0*/  IMAD.MOV.U32 R9, RZ, RZ, R6 ;  /* 0x000000ffff097224 */ /* 0x000fe200078e0006 */
[----:B------:R-:W-:-:S07]  /*7af0*/  SHF.R.U32.HI R27, RZ, 0x1, R27 ;  /* 0x00000001ff1b7819 */ /* 0x000fce000001161b */
.L_x_52956:
[----:B------:R-:W-:Y:S01]  /*7b00*/  LOP3.LUT R6, R8, 0x1, RZ, 0xc0, !PT ;  /* 0x0000000108067812 */ /* 0x000fe200078ec0ff */
[----:B------:R-:W-:-:S03]  /*7b10*/  IMAD R11, R10, R9, RZ ;  /* 0x000000090a0b7224 */ /* 0x000fc600078e02ff */
[----:B------:R-:W-:Y:S01]  /*7b20*/  ISETP.NE.U32.AND P0, PT, R6, 0x1, PT ;  /* 0x000000010600780c */ /* 0x000fe20003f05070 */
[C---:B------:R-:W-:Y:S02]  /*7b30*/  IMAD R13, R9.reuse, R10, R11 ;  /* 0x0000000a090d7224 */ /* 0x040fe400078e020b */
[----:B------:R-:W-:Y:S01]  /*7b40*/  IMAD.WIDE.U32 R6, R9, R9, RZ ;  /* 0x0000000909067225 */ /* 0x000fe200078e00ff */
[----:B------:R-:W-:-:S04]  /*7b50*/  ISETP.NE.U32.AND.EX P0, PT, RZ, RZ, PT, P0 ;  /* 0x000000ffff00720c */ /* 0x000fc80003f05100 */
[----:B------:R-:W-:Y:S01]  /*7b60*/  SEL R12, R10, RZ, !P0 ;  /* 0x000000ff0a0c7207 */ /* 0x000fe20004000000 */
[----:B------:R-:W-:Y:S01]  /*7b70*/  IMAD.IADD R10, R7, 0x1, R13 ;  /* 0x00000001070a7824 */ /* 0x000fe200078e020d */
[----:B------:R-:W-:Y:S01]  /*7b80*/  SEL R11, R9, 0x1, !P0 ;  /* 0x00000001090b7807 */ /* 0x000fe20004000000 */
[----:B------:R-:W-:Y:S01]  /*7b90*/  IMAD.MOV.U32 R9, RZ, RZ, R6 ;  /* 0x000000ffff097224 */ /* 0x000fe200078e0006 */
[----:B------:R-:W-:Y:S01]  /*7ba0*/  ISETP.GE.U32.AND P0, PT, R8, 0x2, PT ;  /* 0x000000020800780c */ /* 0x000fe20003f06070 */
[-C--:B------:R-:W-:Y:S01]  /*7bb0*/  IMAD R12, R12, R3.reuse, RZ ;  /* 0x000000030c0c7224 */ /* 0x080fe200078e02ff */
[--C-:B------:R-:W-:Y:S01]  /*7bc0*/  SHF.R.U64 R8, R8, 0x1, R27.reuse ;  /* 0x0000000108087819 */ /* 0x100fe2000000121b */
[----:B------:R-:W-:Y:S01]  /*7bd0*/  IMAD.WIDE.U32 R6, R11, R3, RZ ;  /* 0x000000030b067225 */ /* 0x000fe200078e00ff */
[----:B------:R-:W-:Y:S02]  /*7be0*/  ISETP.GE.U32.AND.EX P0, PT, R27, RZ, PT, P0 ;  /* 0x000000ff1b00720c */ /* 0x000fe40003f06100 */
[----:B------:R-:W-:Y:S01]  /*7bf0*/  SHF.R.U32.HI R27, RZ, 0x1, R27 ;  /* 0x00000001ff1b7819 */ /* 0x000fe2000001161b */
[----:B------:R-:W-:-:S02]  /*7c00*/  IMAD R11, R0, R11, R12 ;  /* 0x0000000b000b7224 */ /* 0x000fc400078e020c */
[----:B------:R-:W-:Y:S02]  /*7c10*/  IMAD.MOV.U32 R3, RZ, RZ, R6 ;  /* 0x000000ffff037224 */ /* 0x000fe400078e0006 */
[----:B------:R-:W-:-:S06]  /*7c20*/  IMAD.IADD R0, R7, 0x1, R11 ;  /* 0x0000000107007824 */ /* 0x000fcc00078e020b */
[----:B------:R-:W-:Y:S05]  /*7c30*/  @P0 BRA `(.L_x_52956) ;  /* 0xfffffffc00b00947 */ /* 0x000fea000383ffff */
.L_x_52955:
[----:B------:R-:W-:Y:S05]  /*7c40*/  BSYNC.RECONVERGENT B1 ;  /* 0x0000000000017941 */ /* 0x000fea0003800200 */
.L_x_52954:
[----:B------:R-:W-:Y:S05]  /*7c50*/  BRA `(.L_x_52952) ;  /* 0x00000000003c7947 */ /* 0x000fea0003800000 */
.L_x_52953:
[----:B------:R-:W-:Y:S01]  /*7c60*/  ISETP.NE.U32.AND P0, PT, R28, 0x1, PT ;  /* 0x000000011c00780c */ /* 0x000fe20003f05070 */
[----:B------:R-:W-:Y:S02]  /*7c70*/  IMAD.MOV.U32 R3, RZ, RZ, R28 ;  /* 0x000000ffff037224 */ /* 0x000fe400078e001c */
[----:B------:R-:W-:Y:S01]  /*7c80*/  IMAD.MOV.U32 R0, RZ, RZ, R29 ;  /* 0x000000ffff007224 */ /* 0x000fe200078e001d */
        /* <DEDUP_REMOVED lines=12> */
.L_x_52952:
[----:B------:R-:W-:Y:S05]  /*7d50*/  BSYNC.RECONVERGENT B0 ;  /* 0x0000000000007941 */ /* 0x000fea0003800200 */
.L_x_52951:
[----:B------:R-:W-:Y:S01]  /*7d60*/  VIADD R7, R35, 0x100 ;  /* 0x0000010023077836 */ /* 0x000fe20000000000 */
[----:B------:R-:W-:Y:S01]  /*7d70*/  BSSY.RECONVERGENT B0, `(.L_x_52957) ;  /* 0x0000042000007945 */ /* 0x000fe20003800200 */
[----:B------:R-:W-:Y:S02]  /*7d80*/  IMAD.MOV.U32 R26, RZ, RZ, R3 ;  /* 0x000000ffff1a7224 */ /* 0x000fe400078e0003 */
[----:B------:R-:W-:Y:S01]  /*7d90*/  IMAD.MOV.U32 R27, RZ, RZ, R0 ;  /* 0x000000ffff1b7224 */ /* 0x000fe200078e0000 */
        /* <DEDUP_REMOVED lines=11> */
[-C--:B------:R-:W-:Y:S01]  /*7e50*/  IMAD R9, R25, R24.reuse, RZ ;  /* 0x0000001819097224 */ /* 0x080fe200078e02ff */
[----:B------:R-:W-:Y:S02]  /*7e60*/  ISETP.GE.U32.AND P1, PT, R22, 0x2, PT ;  /* 0x000000021600780c */ /* 0x000fe40003f26070 */
[----:B------:R-:W-:Y:S01]  /*7e70*/  ISETP.NE.U32.AND P0, PT, R0, 0x1, PT ;  /* 0x000000010000780c */ /* 0x000fe20003f05070 */
[C---:B------:R-:W-:Y:S02]  /*7e80*/  IMAD R11, R24.reuse, R25, R9 ;  /* 0x00000019180b7224 */ /* 0x040fe400078e0209 */
[----:B------:R-:W-:Y:S01]  /*7e90*/  IMAD.WIDE.U32 R8, R24, R24, RZ ;  /* 0x0000001818087225 */ /* 0x000fe200078e00ff */
[----:B------:R-:W-:-:S04]  /*7ea0*/  ISETP.NE.U32.AND.EX P0, PT, RZ, RZ, PT, P0 ;  /* 0x000000ffff00720c */ /* 0x000fc80003f05100 */
[----:B------:R-:W-:Y:S02]  /*7eb0*/  SEL R6, R24, 0x1, !P0 ;  /* 0x0000000118067807 */ /* 0x000fe40004000000 */
[----:B------:R-:W-:Y:S02]  /*7ec0*/  SEL R3, R25, RZ, !P0 ;  /* 0x000000ff19037207 */ /* 0x000fe40004000000 */
[----:B------:R-:W-:Y:S01]  /*7ed0*/  ISETP.GE.U32.AND.EX P0, PT, R23, RZ, PT, P1 ;  /* 0x000000ff1700720c */ /* 0x000fe20003f06110 */
[----:B------:R-:W-:-:S04]  /*7ee0*/  IMAD.WIDE.U32 R6, R6, 0x1, RZ ;  /* 0x0000000106067825 */ /* 0x000fc800078e00ff */
[----:B------:R-:W-:-:S08]  /*7ef0*/  IMAD.IADD R0, R7, 0x1, R3 ;  /* 0x0000000107007824 */ /* 0x000fd000078e0203 */
[----:B------:R-:W-:Y:S05]  /*7f00*/  @!P0 BRA `(.L_x_52961) ;  /* 0x00000000005c8947 */ /* 0x000fea0003800000 */
[----:B------:R-:W-:Y:S01]  /*7f10*/  SHF.R.U64 R3, R22, 0x1, R23 ;  /* 0x0000000116037819 */ /* 0x000fe20000001217 */
[----:B------:R-:W-:Y:S01]  /*7f20*/  IMAD.IADD R11, R9, 0x1, R11 ;  /* 0x00000001090b7824 */ /* 0x000fe200078e020b */
[----:B------:R-:W-:Y:S01]  /*7f30*/  SHF.R.U32.HI R22, RZ, 0x1, R23 ;  /* 0x00000001ff167819 */ /* 0x000fe20000011617 */
[----:B------:R-:W-:-:S07]  /*7f40*/  IMAD.MOV.U32 R10, RZ, RZ, R8 ;  /* 0x000000ffff0a7224 */ /* 0x000fce00078e0008 */
.L_x_52962:
[----:B------:R-:W-:Y:S01]  /*7f50*/  LOP3.LUT R7, R3, 0x1, RZ, 0xc0, !PT ;  /* 0x0000000103077812 */ /* 0x000fe200078ec0ff */
[-C--:B------:R-:W-:Y:S02]  /*7f60*/  IMAD R12, R11, R10.reuse, RZ ;  /* 0x0000000a0b0c7224 */ /* 0x080fe400078e02ff */
[----:B------:R-:W-:Y:S01]  /*7f70*/  IMAD.WIDE.U32 R8, R10, R10, RZ ;  /* 0x0000000a0a087225 */ /* 0x000fe200078e00ff */
[----:B------:R-:W-:-:S04]  /*7f80*/  ISETP.NE.U32.AND P0, PT, R7, 0x1, PT ;  /* 0x000000010700780c */ /* 0x000fc80003f05070 */
[----:B------:R-:W-:-:S04]  /*7f90*/  ISETP.NE.U32.AND.EX P0, PT, RZ, RZ, PT, P0 ;  /* 0x000000ffff00720c */ /* 0x000fc80003f05100 */
[----:B------:R-:W-:Y:S01]  /*7fa0*/  SEL R7, R11, RZ, !P0 ;  /* 0x000000ff0b077207 */ /* 0x000fe20004000000 */
[C---:B------:R-:W-:Y:S01]  /*7fb0*/  IMAD R11, R10.reuse, R11, R12 ;  /* 0x0000000b0a0b7224 */ /* 0x040fe200078e020c */
        /* <DEDUP_REMOVED lines=9> */
[----:B------:R-:W-:Y:S02]  /*8050*/  IMAD.IADD R11, R9, 0x1, R11 ;  /* 0x00000001090b7824 */ /* 0x000fe400078e020b */
[----:B------:R-:W-:-:S06]  /*8060*/  IMAD.IADD R0, R7, 0x1, R13 ;  /* 0x0000000107007824 */ /* 0x000fcc00078e020d */
[----:B------:R-:W-:Y:S05]  /*8070*/  @P0 BRA `(.L_x_52962) ;  /* 0xfffffffc00b40947 */ /* 0x000fea000383ffff */
.L_x_52961:
[----:B------:R-:W-:Y:S05]  /*8080*/  BSYNC.RECONVERGENT B1 ;  /* 0x0000000000017941 */ /* 0x000fea0003800200 */
.L_x_52960:
[----:B------:R-:W-:Y:S05]  /*8090*/  BRA `(.L_x_52958) ;  /* 0x00000000003c7947 */ /* 0x000fea0003800000 */
.L_x_52959:
        /* <DEDUP_REMOVED lines=15> */
.L_x_52958:
[----:B------:R-:W-:Y:S05]  /*8190*/  BSYNC.RECONVERGENT B0 ;  /* 0x0000000000007941 */ /* 0x000fea0003800200 */
.L_x_52957:
        /* <DEDUP_REMOVED lines=32> */
.L_x_52968:
        /* <DEDUP_REMOVED lines=20> */
.L_x_52967:
[----:B------:R-:W-:Y:S05]  /*84e0*/  BSYNC.RECONVERGENT B1 ;  /* 0x0000000000017941 */ /* 0x000fea0003800200 */
.L_x_52966:
[----:B------:R-:W-:Y:S05]  /*84f0*/  BRA `(.L_x_52964) ;  /* 0x00000000003c7947 */ /* 0x000fea0003800000 */
.L_x_52965:
        /* <DEDUP_REMOVED lines=15> */
.L_x_52964:
[----:B------:R-:W-:Y:S05]  /*85f0*/  BSYNC.RECONVERGENT B0 ;  /* 0x0000000000007941 */ /* 0x000fea0003800200 */
.L_x_52963:
[----:B------:R-:W0:Y:S01]  /*8600*/  LDC.U8 R18, c[0x0][0x3b8] ;  /* 0x0000ee00ff127b82 */ /* 0x000e220000000000 */
[----:B------:R-:W-:Y:S01]  /*8610*/  ISETP.GE.AND P0, PT, R35, R2, PT ;  /* 0x000000022300720c */ /* 0x000fe20003f06270 */
[----:B------:R-:W-:Y:S04]  /*8620*/  BSSY.RECONVERGENT B7, `(.L_x_52969) ;  /* 0x00002cc000077945 */ /* 0x000fe80003800200 */
[----:B------:R-:W-:Y:S01]  /*8630*/  BSSY.RELIABLE B6, `(.L_x_52970) ;  /* 0x00001e6000067945 */ /* 0x000fe20003800100 */
[----:B------:R-:W-:Y:S02]  /*8640*/  IMAD.MOV.U32 R16, RZ, RZ, R3 ;  /* 0x000000ffff107224 */ /* 0x000fe400078e0003 */
[----:B------:R-:W-:-:S05]  /*8650*/  IMAD.MOV.U32 R17, RZ, RZ, R0 ;  /* 0x000000ffff117224 */ /* 0x000fca00078e0000 */
        /* <DEDUP_REMOVED lines=22> */
.L_x_52975:
[----:B------:R0:W-:Y:S01]  /*87c0*/  STG.E.U8 desc[UR36][R8.64], R4 ;  /* 0x0000000408007986 */ /* 0x0001e2000c101124 */
[----:B------:R-:W-:Y:S01]  /*87d0*/  IMAD.MOV.U32 R35, RZ, RZ, R31 ;  /* 0x000000ffff237224 */ /* 0x000fe200078e001f */
[----:B------:R-:W-:Y:S06]  /*87e0*/  BRA `(.L_x_52977) ;  /* 0x0000000c00807947 */ /* 0x000fec0003800000 */
.L_x_52974:
        /* <DEDUP_REMOVED lines=9> */
.L_x_52979:
[----:B------:R0:W-:Y:S01]  /*8880*/  STG.E desc[UR36][R8.64], R4 ;  /* 0x0000000408007986 */ /* 0x0001e2000c101924 */
[----:B------:R-:W-:Y:S01]  /*8890*/  IMAD.MOV.U32 R35, RZ, RZ, R31 ;  /* 0x000000ffff237224 */ /* 0x000fe200078e001f */
[----:B------:R-:W-:Y:S06]  /*88a0*/  BRA `(.L_x_52977) ;  /* 0x0000000c00507947 */ /* 0x000fec0003800000 */
.L_x_52978:
[----:B------:R0:W-:Y:S01]  /*88b0*/  STG.E.U16 desc[UR36][R8.64], R4 ;  /* 0x0000000408007986 */ /* 0x0001e2000c101524 */
[----:B------:R-:W-:Y:S01]  /*88c0*/  IMAD.MOV.U32 R35, RZ, RZ, R31 ;  /* 0x000000ffff237224 */ /* 0x000fe200078e001f */
[----:B------:R-:W-:Y:S06]  /*88d0*/  BRA `(.L_x_52977) ;  /* 0x0000000c00447947 */ /* 0x000fec0003800000 */
.L_x_52973:
[----:B------:R-:W-:-:S13]  /*88e0*/  ISETP.GT.AND P0, PT, R0, 0x6, PT ;  /* 0x000000060000780c */ /* 0x000fda0003f04270 */
[----:B------:R-:W-:Y:S05]  /*88f0*/  @P0 BRA `(.L_x_52980) ;  /* 0x0000000000340947 */ /* 0x000fea0003800000 */
[----:B------:R-:W-:-:S13]  /*8900*/  ISETP.NE.AND P0, PT, R0, 0x5, PT ;  /* 0x000000050000780c */ /* 0x000fda0003f05270 */
[----:B------:R-:W-:Y:S05]  /*8910*/  @!P0 BRA `(.L_x_52981) ;  /* 0x0000000000188947 */ /* 0x000fea0003800000 */
[----:B------:R-:W-:-:S13]  /*8920*/  ISETP.NE.AND P0, PT, R0, 0x6, PT ;  /* 0x000000060000780c */ /* 0x000fda0003f05270 */
[----:B------:R-:W-:Y:S05]  /*8930*/  @P0 BRA `(.L_x_52976) ;  /* 0x00000008008c0947 */ /* 0x000fea0003800000 */
[----:B------:R-:W0:Y:S01]  /*8940*/  I2F.S64 R5, R4 ;  /* 0x0000000400057312 */ /* 0x000e220000301400 */
[----:B------:R-:W-:Y:S01]  /*8950*/  IMAD.MOV.U32 R35, RZ, RZ, R31 ;  /* 0x000000ffff237224 */ /* 0x000fe200078e001f */
[----:B0-----:R1:W-:Y:S01]  /*8960*/  STG.E desc[UR36][R8.64], R5 ;  /* 0x0000000508007986 */ /* 0x0013e2000c101924 */
[----:B------:R-:W-:Y:S05]  /*8970*/  BRA `(.L_x_52977) ;  /* 0x0000000c001c7947 */ /* 0x000fea0003800000 */
.L_x_52981:
[----:B------:R-:W0:Y:S01]  /*8980*/  I2F.S64 R0, R4 ;  /* 0x0000000400007312 */ /* 0x000e220000301400 */
[----:B------:R-:W-:Y:S01]  /*8990*/  IMAD.MOV.U32 R35, RZ, RZ, R31 ;  /* 0x000000ffff237224 */ /* 0x000fe200078e001f */
[----:B0-----:R-:W-:-:S05]  /*89a0*/  F2FP.F16.F32.PACK_AB R0, RZ, R0 ;  /* 0x00000000ff00723e */ /* 0x001fca00000000ff */
[----:B------:R0:W-:Y:S01]  /*89b0*/  STG.E.U16 desc[UR36][R8.64], R0 ;  /* 0x0000000008007986 */ /* 0x0001e2000c101524 */
[----:B------:R-:W-:Y:S05]  /*89c0*/  BRA `(.L_x_52977) ;  /* 0x0000000c00087947 */ /* 0x000fea0003800000 */
.L_x_52980:
[----:B------:R-:W-:-:S13]  /*89d0*/  ISETP.NE.AND P0, PT, R0, 0x7, PT ;  /* 0x000000070000780c */ /* 0x000fda0003f05270 */
[----:B------:R-:W-:Y:S05]  /*89e0*/  @!P0 BRA `(.L_x_52982) ;  /* 0x00000000003c8947 */ /* 0x000fea0003800000 */
[----:B------:R-:W-:-:S13]  /*89f0*/  ISETP.NE.AND P0, PT, R0, 0x8, PT ;  /* 0x000000080000780c */ /* 0x000fda0003f05270 */
[----:B------:R-:W-:Y:S05]  /*8a00*/  @!P0 BRA `(.L_x_52983) ;  /* 0x00000000001c8947 */ /* 0x000fea0003800000 */
[----:B------:R-:W-:-:S13]  /*8a10*/  ISETP.NE.AND P0, PT, R0, 0x9, PT ;  /* 0x000000090000780c */ /* 0x000fda0003f05270 */
[----:B------:R-:W-:Y:S05]  /*8a20*/  @P0 BRA `(.L_x_52976) ;  /* 0x0000000800500947 */ /* 0x000fea0003800000 */
[----:B------:R-:W-:Y:S01]  /*8a30*/  IMAD.MOV.U32 R7, RZ, RZ, RZ ;  /* 0x000000ffff077224 */ /* 0x000fe200078e00ff */
[----:B------:R-:W0:Y:S01]  /*8a40*/  I2F.S64 R6, R4 ;  /* 0x0000000400067312 */ /* 0x000e220000301400 */
[----:B------:R-:W-:-:S03]  /*8a50*/  IMAD.MOV.U32 R35, RZ, RZ, R31 ;  /* 0x000000ffff237224 */ /* 0x000fc600078e001f */
[----:B0-----:R3:W-:Y:S01]  /*8a60*/  STG.E.64 desc[UR36][R8.64], R6 ;  /* 0x0000000608007986 */ /* 0x0017e2000c101b24 */
[----:B------:R-:W-:Y:S05]  /*8a70*/  BRA `(.L_x_52977) ;  /* 0x0000000800dc7947 */ /* 0x000fea0003800000 */
.L_x_52983:
[----:B------:R-:W0:Y:S01]  /*8a80*/  I2F.S64 R4, R4 ;  /* 0x0000000400047312 */ /* 0x000e220000301400 */
[----:B------:R-:W-:Y:S01]  /*8a90*/  IMAD.MOV.U32 R35, RZ, RZ, R31 ;  /* 0x000000ffff237224 */ /* 0x000fe200078e001f */
[----:B0-----:R-:W-:-:S04]  /*8aa0*/  F2FP.F16.F32.PACK_AB R3, RZ, R4 ;  /* 0x00000004ff03723e */ /* 0x001fc800000000ff */
[----:B------:R-:W-:-:S05]  /*8ab0*/  PRMT R3, R3, 0x5410, RZ ;  /* 0x0000541003037816 */ /* 0x000fca00000000ff */
[----:B------:R2:W-:Y:S01]  /*8ac0*/  STG.E desc[UR36][R8.64], R3 ;  /* 0x0000000308007986 */ /* 0x0005e2000c101924 */
[----:B------:R-:W-:Y:S05]  /*8ad0*/  BRA `(.L_x_52977) ;  /* 0x0000000800c47947 */ /* 0x000fea0003800000 */
.L_x_52982:
[----:B------:R-:W0:Y:S01]  /*8ae0*/  I2F.F64.S64 R4, R4 ;  /* 0x0000000400047312 */ /* 0x000e220000301c00 */
[----:B------:R-:W-:Y:S01]  /*8af0*/  IMAD.MOV.U32 R35, RZ, RZ, R31 ;  /* 0x000000ffff237224 */ /* 0x000fe200078e001f */
[----:B0-----:R4:W-:Y:S01]  /*8b00*/  STG.E.64 desc[UR36][R8.64], R4 ;  /* 0x0000000408007986 */ /* 0x0019e2000c101b24 */
[----:B------:R-:W-:Y:S05]  /*8b10*/  BRA `(.L_x_52977) ;  /* 0x0000000800b47947 */ /* 0x000fea0003800000 */
.L_x_52972:
        /* <DEDUP_REMOVED lines=8> */
[----:B------:R-:W-:Y:S01]  /*8ba0*/  ISETP.NE.U32.AND P0, PT, R4, RZ, PT ;  /* 0x000000ff0400720c */ /* 0x000fe20003f05070 */
[----:B------:R-:W-:-:S03]  /*8bb0*/  IMAD.MOV.U32 R35, RZ, RZ, R31 ;  /* 0x000000ffff237224 */ /* 0x000fc600078e001f */
[----:B------:R-:W-:-:S04]  /*8bc0*/  ISETP.NE.AND.EX P0, PT, R5, RZ, PT, P0 ;  /* 0x000000ff0500720c */ /* 0x000fc80003f05300 */
[----:B------:R-:W-:-:S05]  /*8bd0*/  SEL R3, RZ, 0x1, !P0 ;  /* 0x00000001ff037807 */ /* 0x000fca0004000000 */
[----:B------:R0:W-:Y:S01]  /*8be0*/  STG.E.U8 desc[UR36][R8.64], R3 ;  /* 0x0000000308007986 */ /* 0x0001e2000c101124 */
[----:B------:R-:W-:Y:S05]  /*8bf0*/  BRA `(.L_x_52977) ;  /* 0x00000008007c7947 */ /* 0x000fea0003800000 */
.L_x_52986:
[----:B------:R-:W-:Y:S01]  /*8c00*/  CS2R R6, SRZ ;  /* 0x0000000000067805 */ /* 0x000fe2000001ff00 */
[----:B------:R-:W0:Y:S01]  /*8c10*/  I2F.F64.S64 R4, R4 ;  /* 0x0000000400047312 */ /* 0x000e220000301c00 */
[----:B------:R-:W-:-:S03]  /*8c20*/  IMAD.MOV.U32 R35, RZ, RZ, R31 ;  /* 0x000000ffff237224 */ /* 0x000fc600078e001f */
[----:B0-----:R0:W-:Y:S01]  /*8c30*/  STG.E.128 desc[UR36][R8.64], R4 ;  /* 0x0000000408007986 */ /* 0x0011e2000c101d24 */
[----:B------:R-:W-:Y:S05]  /*8c40*/  BRA `(.L_x_52977) ;  /* 0x0000000800687947 */ /* 0x000fea0003800000 */
.L_x_52985:
        /* <DEDUP_REMOVED lines=19> */
.L_x_52990:
[----:B------:R-:W-:Y:S05]  /*8d80*/  BSYNC.RECONVERGENT B0 ;  /* 0x0000000000007941 */ /* 0x000fea0003800200 */
.L_x_52989:
[----:B------:R-:W-:Y:S01]  /*8d90*/  LOP3.LUT R7, R0, 0x80, R7, 0xf8, !PT ;  /* 0x0000008000077812 */ /* 0x000fe200078ef807 */
[----:B------:R-:W-:-:S04]  /*8da0*/  IMAD.MOV.U32 R35, RZ, RZ, R31 ;  /* 0x000000ffff237224 */ /* 0x000fc800078e001f */
[----:B------:R0:W-:Y:S01]  /*8db0*/  STG.E.U8 desc[UR36][R8.64], R7 ;  /* 0x0000000708007986 */ /* 0x0001e2000c101124 */
[----:B------:R-:W-:Y:S05]  /*8dc0*/  BRA `(.L_x_52977) ;  /* 0x0000000800087947 */ /* 0x000fea0003800000 */
.L_x_52988:
        /* <DEDUP_REMOVED lines=15> */
.L_x_52992:
[----:B------:R-:W-:Y:S05]  /*8ec0*/  BSYNC.RECONVERGENT B0 ;  /* 0x0000000000007941 */ /* 0x000fea0003800200 */
.L_x_52991:
[----:B------:R-:W-:Y:S01]  /*8ed0*/  LOP3.LUT R7, R0, 0x80, R7, 0xf8, !PT ;  /* 0x0000008000077812 */ /* 0x000fe200078ef807 */
[----:B------:R-:W-:-:S04]  /*8ee0*/  IMAD.MOV.U32 R35, RZ, RZ, R31 ;  /* 0x000000ffff237224 */ /* 0x000fc800078e001f */
[----:B------:R0:W-:Y:S01]  /*8ef0*/  STG.E.U8 desc[UR36][R8.64], R7 ;  /* 0x0000000708007986 */ /* 0x0001e2000c101124 */
[----:B------:R-:W-:Y:S05]  /*8f00*/  BRA `(.L_x_52977) ;  /* 0x0000000400b87947 */ /* 0x000fea0003800000 */
.L_x_52987:
[----:B------:R-:W0:Y:S01]  /*8f10*/  I2F.S64 R0, R4 ;  /* 0x0000000400007312 */ /* 0x000e220000301400 */
[----:B------:R-:W-:Y:S01]  /*8f20*/  IMAD.MOV.U32 R35, RZ, RZ, R31 ;  /* 0x000000ffff237224 */ /* 0x000fe200078e001f */
[----:B0-----:R-:W-:-:S05]  /*8f30*/  F2FP.BF16.F32.PACK_AB R0, RZ, R0 ;  /* 0x00000000ff00723e */ /* 0x001fca00000010ff */
[----:B------:R0:W-:Y:S01]  /*8f40*/  STG.E.U16 desc[UR36][R8.64], R0 ;  /* 0x0000000008007986 */ /* 0x0001e2000c101524 */
[----:B------:R-:W-:Y:S05]  /*8f50*/  BRA `(.L_x_52977) ;  /* 0x0000000400a47947 */ /* 0x000fea0003800000 */
.L_x_52984:
        /* <DEDUP_REMOVED lines=11> */
.L_x_52995:
        /* <DEDUP_REMOVED lines=13> */
.L_x_52998:
[----:B------:R-:W-:-:S04]  /*90e0*/  SHF.R.U32.HI R0, RZ, 0x14, R5 ;  /* 0x00000014ff007819 */ /* 0x000fc80000011605 */
[----:B------:R-:W-:-:S04]  /*90f0*/  LOP3.LUT R0, R0, 0x1, RZ, 0xc0, !PT ;  /* 0x0000000100007812 */ /* 0x000fc800078ec0ff */
[----:B------:R-:W-:-:S04]  /*9100*/  IADD3 R0, PT, PT, R5, 0x487ffff, R0 ;  /* 0x0487ffff05007810 */ /* 0x000fc80007ffe000 */
[----:B------:R-:W-:-:S04]  /*9110*/  SHF.R.U32.HI R0, RZ, 0x14, R0 ;  /* 0x00000014ff007819 */ /* 0x000fc80000011600 */
[----:B------:R-:W-:-:S07]  /*9120*/  LOP3.LUT R3, R0, 0xff, RZ, 0xc0, !PT ;  /* 0x000000ff00037812 */ /* 0x000fce00078ec0ff */
.L_x_52999:
[----:B------:R-:W-:-:S04]  /*9130*/  SHF.R.U32.HI R0, RZ, 0x18, R5 ;  /* 0x00000018ff007819 */ /* 0x000fc80000011605 */
[----:B------:R-:W-:-:S07]  /*9140*/  LOP3.LUT R0, R3, 0x80, R0, 0xf8, !PT ;  /* 0x0000008003007812 */ /* 0x000fce00078ef800 */
.L_x_52997:
[----:B------:R-:W-:Y:S05]  /*9150*/  BSYNC.RECONVERGENT B0 ;  /* 0x0000000000007941 */ /* 0x000fea0003800200 */
.L_x_52996:
[----:B------:R0:W-:Y:S01]  /*9160*/  STG.E.U8 desc[UR36][R8.64], R0 ;  /* 0x0000000008007986 */ /* 0x0001e2000c101124 */
[----:B------:R-:W-:Y:S01]  /*9170*/  IMAD.MOV.U32 R35, RZ, RZ, R31 ;  /* 0x000000ffff237224 */ /* 0x000fe200078e001f */
[----:B------:R-:W-:Y:S06]  /*9180*/  BRA `(.L_x_52977) ;  /* 0x0000000400187947 */ /* 0x000fec0003800000 */
.L_x_52994:
        /* <DEDUP_REMOVED lines=13> */
.L_x_53002:
[----:B------:R-:W-:-:S04]  /*9260*/  SHF.R.U32.HI R0, RZ, 0x15, R5 ;  /* 0x00000015ff007819 */ /* 0x000fc80000011605 */
[----:B------:R-:W-:-:S04]  /*9270*/  LOP3.LUT R0, R0, 0x1, RZ, 0xc0, !PT ;  /* 0x0000000100007812 */ /* 0x000fc800078ec0ff */
[----:B------:R-:W-:-:S04]  /*9280*/  IADD3 R0, PT, PT, R5, 0x88fffff, R0 ;  /* 0x088fffff05007810 */ /* 0x000fc80007ffe000 */
[----:B------:R-:W-:-:S04]  /*9290*/  SHF.R.U32.HI R0, RZ, 0x15, R0 ;  /* 0x00000015ff007819 */ /* 0x000fc80000011600 */
[----:B------:R-:W-:-:S07]  /*92a0*/  LOP3.LUT R3, R0, 0xff, RZ, 0xc0, !PT ;  /* 0x000000ff00037812 */ /* 0x000fce00078ec0ff */
.L_x_53003:
[----:B------:R-:W-:-:S04]  /*92b0*/  SHF.R.U32.HI R0, RZ, 0x18, R5 ;  /* 0x00000018ff007819 */ /* 0x000fc80000011605 */
[----:B------:R-:W-:-:S07]  /*92c0*/  LOP3.LUT R0, R3, 0x80, R0, 0xf8, !PT ;  /* 0x0000008003007812 */ /* 0x000fce00078ef800 */
.L_x_53001:
[----:B------:R-:W-:Y:S05]  /*92d0*/  BSYNC.RECONVERGENT B0 ;  /* 0x0000000000007941 */ /* 0x000fea0003800200 */
.L_x_53000:
[----:B------:R0:W-:Y:S01]  /*92e0*/  STG.E.U8 desc[UR36][R8.64], R0 ;  /* 0x0000000008007986 */ /* 0x0001e2000c101124 */
[----:B------:R-:W-:Y:S01]  /*92f0*/  IMAD.MOV.U32 R35, RZ, RZ, R31 ;  /* 0x000000ffff237224 */ /* 0x000fe200078e001f */
[----:B------:R-:W-:Y:S06]  /*9300*/  BRA `(.L_x_52977) ;  /* 0x0000000000b87947 */ /* 0x000fec0003800000 */
.L_x_52993:
[----:B------:R-:W-:-:S13]  /*9310*/  ISETP.NE.AND P0, PT, R0, 0x1c, PT ;  /* 0x0000001c0000780c */ /* 0x000fda0003f05270 */
[----:B------:R-:W-:Y:S05]  /*9320*/  @!P0 BRA `(.L_x_53004) ;  /* 0x0000000000a88947 */ /* 0x000fea0003800000 */
[----:B------:R-:W-:-:S13]  /*9330*/  ISETP.NE.AND P0, PT, R0, 0x1d, PT ;  /* 0x0000001d0000780c */ /* 0x000fda0003f05270 */
[----:B------:R-:W-:Y:S05]  /*9340*/  @!P0 BRA `(.L_x_53005) ;  /* 0x0000000000948947 */ /* 0x000fea0003800000 */
[----:B------:R-:W-:-:S13]  /*9350*/  ISETP.NE.AND P0, PT, R0, 0x2c, PT ;  /* 0x0000002c0000780c */ /* 0x000fda0003f05270 */
[----:B------:R-:W-:Y:S05]  /*9360*/  @!P0 BRA `(.L_x_53006) ;  /* 0x0000000000488947 */ /* 0x000fea0003800000 */
.L_x_52976:
        /* <DEDUP_REMOVED lines=16> */
.L_x_53007:
[----:B------:R-:W-:Y:S01]  /*9470*/  IMAD.MOV.U32 R35, RZ, RZ, R31 ;  /* 0x000000ffff237224 */ /* 0x000fe200078e001f */
[----:B------:R-:W-:Y:S06]  /*9480*/  BRA `(.L_x_52977) ;  /* 0x0000000000587947 */ /* 0x000fec0003800000 */
.L_x_53006:
[----:B------:R-:W0:Y:S01]  /*9490*/  I2F.S64 R4, R4 ;  /* 0x0000000400047312 */ /* 0x000e220000301400 */
        /* <DEDUP_REMOVED lines=16> */
.L_x_53005:
[----:B------:R0:W-:Y:S01]  /*95a0*/  STG.E.64 desc[UR36][R8.64], R4 ;  /* 0x0000000408007986 */ /* 0x0001e2000c101b24 */
[----:B------:R-:W-:Y:S01]  /*95b0*/  IMAD.MOV.U32 R35, RZ, RZ, R31 ;  /* 0x000000ffff237224 */ /* 0x000fe200078e001f */
[----:B------:R-:W-:Y:S06]  /*95c0*/  BRA `(.L_x_52977) ;  /* 0x0000000000087947 */ /* 0x000fec0003800000 */
.L_x_53004:
[----:B------:R0:W-:Y:S01]  /*95d0*/  STG.E desc[UR36][R8.64], R4 ;  /* 0x0000000408007986 */ /* 0x0001e2000c101924 */
[----:B------:R-:W-:-:S07]  /*95e0*/  IMAD.MOV.U32 R35, RZ, RZ, R31 ;  /* 0x000000ffff237224 */ /* 0x000fce00078e001f */
.L_x_52977:
        /* <DEDUP_REMOVED lines=23> */
.L_x_53012:
[----:B------:R0:W-:Y:S01]  /*9760*/  STG.E.U8 desc[UR36][R8.64], R26 ;  /* 0x0000001a08007986 */ /* 0x0001e2000c101124 */
[----:B------:R-:W-:Y:S05]  /*9770*/  BRA `(.L_x_53014) ;  /* 0x0000000c00347947 */ /* 0x000fea0003800000 */
.L_x_53011:
        /* <DEDUP_REMOVED lines=8> */
.L_x_53016:
[----:B------:R0:W-:Y:S01]  /*9800*/  STG.E desc[UR36][R8.64], R26 ;  /* 0x0000001a08007986 */ /* 0x0001e2000c101924 */
[----:B------:R-:W-:Y:S05]  /*9810*/  BRA `(.L_x_53014) ;  /* 0x0000000c000c7947 */ /* 0x000fea0003800000 */
.L_x_53015:
[----:B------:R0:W-:Y:S01]  /*9820*/  STG.E.U16 desc[UR36][R8.64], R26 ;  /* 0x0000001a08007986 */ /* 0x0001e2000c101524 */
[----:B------:R-:W-:Y:S05]  /*9830*/  BRA `(.L_x_53014) ;  /* 0x0000000c00047947 */ /* 0x000fea0003800000 */
.L_x_53010:
        /* <DEDUP_REMOVED lines=9> */
.L_x_53018:
[----:B------:R-:W0:Y:S02]  /*98d0*/  I2F.S64 R0, R26 ;  /* 0x0000001a00007312 */ /* 0x000e240000301400 */
[----:B0-----:R-:W-:-:S05]  /*98e0*/  F2FP.F16.F32.PACK_AB R0, RZ, R0 ;  /* 0x00000000ff00723e */ /* 0x001fca00000000ff */
[----:B------:R1:W-:Y:S01]  /*98f0*/  STG.E.U16 desc[UR36][R8.64], R0 ;  /* 0x0000000008007986 */ /* 0x0003e2000c101524 */
[----:B------:R-:W-:Y:S05]  /*9900*/  BRA `(.L_x_53014) ;  /* 0x0000000800d07947 */ /* 0x000fea0003800000 */
.L_x_53017:
        /* <DEDUP_REMOVED lines=10> */
.L_x_53020:
[----:B------:R-:W0:Y:S02]  /*99b0*/  I2F.S64 R26, R26 ;  /* 0x0000001a001a7312 */ /* 0x000e240000301400 */
[----:B0-----:R-:W-:-:S04]  /*99c0*/  F2FP.F16.F32.PACK_AB R3, RZ, R26 ;  /* 0x0000001aff03723e */ /* 0x001fc800000000ff */
[----:B------:R-:W-:-:S05]  /*99d0*/  PRMT R3, R3, 0x5410, RZ ;  /* 0x0000541003037816 */ /* 0x000fca00000000ff */
[----:B------:R4:W-:Y:S01]  /*99e0*/  STG.E desc[UR36][R8.64], R3 ;  /* 0x0000000308007986 */ /* 0x0009e2000c101924 */
[----:B------:R-:W-:Y:S05]  /*99f0*/  BRA `(.L_x_53014) ;  /* 0x0000000800947947 */ /* 0x000fea0003800000 */
.L_x_53019:
[----:B------:R-:W0:Y:S02]  /*9a00*/  I2F.F64.S64 R26, R26 ;  /* 0x0000001a001a7312 */ /* 0x000e240000301c00 */
[----:B0-----:R2:W-:Y:S01]  /*9a10*/  STG.E.64 desc[UR36][R8.64], R26 ;  /* 0x0000001a08007986 */ /* 0x0015e2000c101b24 */
[----:B------:R-:W-:Y:S05]  /*9a20*/  BRA `(.L_x_53014) ;  /* 0x0000000800887947 */ /* 0x000fea0003800000 */
.L_x_53009:
        /* <DEDUP_REMOVED lines=12> */
.L_x_53024:
        /* <DEDUP_REMOVED lines=17> */
.L_x_53027:
[----:B------:R-:W-:-:S04]  /*9c00*/  SHF.R.U32.HI R3, RZ, 0x18, R27 ;  /* 0x00000018ff037819 */ /* 0x000fc8000001161b */
[----:B------:R-:W-:-:S04]  /*9c10*/  LOP3.LUT R0, R0, 0x80, R3, 0xf8, !PT ;  /* 0x0000008000007812 */ /* 0x000fc800078ef803 */
[----:B------:R-:W-:-:S07]  /*9c20*/  PRMT R4, R0, 0x7610, R4 ;  /* 0x0000761000047816 */ /* 0x000fce0000000004 */
.L_x_53026:
[----:B------:R-:W-:Y:S05]  /*9c30*/  BSYNC.RECONVERGENT B0 ;  /* 0x0000000000007941 */ /* 0x000fea0003800200 */
.L_x_53025:
[----:B------:R0:W-:Y:S01]  /*9c40*/  STG.E.U8 desc[UR36][R8.64], R4 ;  /* 0x0000000408007986 */ /* 0x0001e2000c101124 */
[----:B------:R-:W-:Y:S05]  /*9c50*/  BRA `(.L_x_53014) ;  /* 0x0000000400fc7947 */ /* 0x000fea0003800000 */
.L_x_53023:
        /* <DEDUP_REMOVED lines=17> */
.L_x_53030:
[----:B------:R-:W-:-:S04]  /*9d70*/  SHF.R.U32.HI R3, RZ, 0x18, R27 ;  /* 0x00000018ff037819 */ /* 0x000fc8000001161b */
[----:B------:R-:W-:-:S04]  /*9d80*/  LOP3.LUT R0, R0, 0x80, R3, 0xf8, !PT ;  /* 0x0000008000007812 */ /* 0x000fc800078ef803 */
[----:B------:R-:W-:-:S07]  /*9d90*/  PRMT R4, R0, 0x7610, R4 ;  /* 0x0000761000047816 */ /* 0x000fce0000000004 */
.L_x_53029:
[----:B------:R-:W-:Y:S05]  /*9da0*/  BSYNC.RECONVERGENT B0 ;  /* 0x0000000000007941 */ /* 0x000fea0003800200 */
.L_x_53028:
[----:B------:R0:W-:Y:S01]  /*9db0*/  STG.E.U8 desc[UR36][R8.64], R4 ;  /* 0x0000000408007986 */ /* 0x0001e2000c101124 */
[----:B------:R-:W-:Y:S05]  /*9dc0*/  BRA `(.L_x_53014) ;  /* 0x0000000400a07947 */ /* 0x000fea0003800000 */
.L_x_53022:
        /* <DEDUP_REMOVED lines=22> */
.L_x_53032:
[----:B------:R0:W-:Y:S01]  /*9f30*/  STG.E.64 desc[UR36][R8.64], R26 ;  /* 0x0000001a08007986 */ /* 0x0001e2000c101b24 */
[----:B------:R-:W-:Y:S05]  /*9f40*/  BRA `(.L_x_53014) ;  /* 0x0000000400407947 */ /* 0x000fea0003800000 */
.L_x_53031:
[----:B------:R0:W-:Y:S01]  /*9f50*/  STG.E desc[UR36][R8.64], R26 ;  /* 0x0000001a08007986 */ /* 0x0001e2000c101924 */
[----:B------:R-:W-:Y:S05]  /*9f60*/  BRA `(.L_x_53014) ;  /* 0x0000000400387947 */ /* 0x000fea0003800000 */
.L_x_53021:
        /* <DEDUP_REMOVED lines=11> */
.L_x_53034:
[----:B------:R-:W-:Y:S01]  /*a020*/  CS2R R6, SRZ ;  /* 0x0000000000067805 */ /* 0x000fe2000001ff00 */
[----:B------:R-:W0:Y:S04]  /*a030*/  I2F.F64.S64 R4, R26 ;  /* 0x0000001a00047312 */ /* 0x000e280000301c00 */
[----:B0-----:R0:W-:Y:S01]  /*a040*/  STG.E.128 desc[UR36][R8.64], R4 ;  /* 0x0000000408007986 */ /* 0x0011e2000c101d24 */
[----:B------:R-:W-:Y:S05]  /*a050*/  BRA `(.L_x_53014) ;  /* 0x0000000000fc7947 */ /* 0x000fea0003800000 */
.L_x_53033:
[----:B------:R-:W-:-:S13]  /*a060*/  ISETP.NE.AND P0, PT, R0, 0xf, PT ;  /* 0x0000000f0000780c */ /* 0x000fda0003f05270 */
[----:B------:R-:W-:Y:S05]  /*a070*/  @!P0 BRA `(.L_x_53035) ;  /* 0x0000000000e88947 */ /* 0x000fea0003800000 */
[----:B------:R-:W-:-:S13]  /*a080*/  ISETP.NE.AND P0, PT, R0, 0x17, PT ;  /* 0x000000170000780c */ /* 0x000fda0003f05270 */
[----:B------:R-:W-:Y:S05]  /*a090*/  @!P0 BRA `(.L_x_53036) ;  /* 0x0000000000908947 */ /* 0x000fea0003800000 */
[----:B------:R-:W-:-:S13]  /*a0a0*/  ISETP.NE.AND P0, PT, R0, 0x18, PT ;  /* 0x000000180000780c */ /* 0x000fda0003f05270 */
[----:B------:R-:W-:Y:S05]  /*a0b0*/  @!P0 BRA `(.L_x_53037) ;  /* 0x0000000000448947 */ /* 0x000fea0003800000 */
.L_x_53013:
        /* <DEDUP_REMOVED lines=16> */
.L_x_53038:
[----:B------:R-:W-:Y:S05]  /*a1c0*/  BRA `(.L_x_53014) ;  /* 0x0000000000a07947 */ /* 0x000fea0003800000 */
.L_x_53037:
        /* <DEDUP_REMOVED lines=13> */
.L_x_53040:
[----:B------:R-:W-:Y:S05]  /*a2a0*/  BSYNC.RECONVERGENT B0 ;  /* 0x0000000000007941 */ /* 0x000fea0003800200 */
.L_x_53039:
[----:B------:R-:W-:-:S05]  /*a2b0*/  LOP3.LUT R3, R0, 0x80, R3, 0xf8, !PT ;  /* 0x0000008000037812 */ /* 0x000fca00078ef803 */
[----:B------:R0:W-:Y:S01]  /*a2c0*/  STG.E.U8 desc[UR36][R8.64], R3 ;  /* 0x0000000308007986 */ /* 0x0001e2000c101124 */
[----:B------:R-:W-:Y:S05]  /*a2d0*/  BRA `(.L_x_53014) ;  /* 0x00000000005c7947 */ /* 0x000fea0003800000 */
.L_x_53036:
        /* <DEDUP_REMOVED lines=12> */
.L_x_53042:
[----:B------:R-:W-:Y:S01]  /*a3a0*/  IMAD.MOV.U32 R0, RZ, RZ, 0x7f ;  /* 0x0000007fff007424 */ /* 0x000fe200078e00ff */
[----:B------:R-:W-:-:S04]  /*a3b0*/  ISETP.GT.U32.AND P0, PT, R3, 0x7f800000, PT ;  /* 0x7f8000000300780c */ /* 0x000fc80003f04070 */
[----:B------:R-:W-:-:S09]  /*a3c0*/  SEL R0, R0, 0x7c, P0 ;  /* 0x0000007c00007807 */ /* 0x000fd20000000000 */
.L_x_53043:
[----:B------:R-:W-:Y:S05]  /*a3d0*/  BSYNC.RECONVERGENT B0 ;  /* 0x0000000000007941 */ /* 0x000fea0003800200 */
.L_x_53041:
[----:B------:R-:W-:-:S04]  /*a3e0*/  SHF.R.U32.HI R3, RZ, 0x18, R27 ;  /* 0x00000018ff037819 */ /* 0x000fc8000001161b */
[----:B------:R-:W-:-:S05]  /*a3f0*/  LOP3.LUT R3, R0, 0x80, R3, 0xf8, !PT ;  /* 0x0000008000037812 */ /* 0x000fca00078ef803 */
[----:B------:R0:W-:Y:S01]  /*a400*/  STG.E.U8 desc[UR36][R8.64], R3 ;  /* 0x0000000308007986 */ /* 0x0001e2000c101124 */
[----:B------:R-:W-:Y:S05]  /*a410*/  BRA `(.L_x_53014) ;  /* 0x00000000000c7947 */ /* 0x000fea0003800000 */
.L_x_53035:
[----:B------:R-:W0:Y:S02]  /*a420*/  I2F.S64 R0, R26 ;  /* 0x0000001a00007312 */ /* 0x000e240000301400 */
[----:B0-----:R-:W-:-:S05]  /*a430*/  F2FP.BF16.F32.PACK_AB R0, RZ, R0 ;  /* 0x00000000ff00723e */ /* 0x001fca00000010ff */
[----:B------:R0:W-:Y:S02]  /*a440*/  STG.E.U16 desc[UR36][R8.64], R0 ;  /* 0x0000000008007986 */ /* 0x0001e4000c101524 */
.L_x_53014:
[----:B------:R-:W-:-:S07]  /*a450*/  VIADD R35, R35, 0x80 ;  /* 0x0000008023237836 */ /* 0x000fce0000000000 */
.L_x_52971:
[----:B------:R-:W-:-:S13]  /*a460*/  ISETP.GE.AND P0, PT, R35, R2, PT ;  /* 0x000000022300720c */ /* 0x000fda0003f06270 */
[----:B------:R-:W-:Y:S05]  /*a470*/  @P0 BREAK.RELIABLE B6 ;  /* 0x0000000000060942 */ /* 0x000fea0003800100 */
[----:B------:R-:W-:Y:S05]  /*a480*/  @P0 BRA `(.L_x_53008) ;  /* 0x0000000c00940947 */ /* 0x000fea0003800000 */
[----:B------:R-:W-:Y:S05]  /*a490*/  BSYNC.RELIABLE B6 ;  /* 0x0000000000067941 */ /* 0x000fea0003800100 */
.L_x_52970:
[----:B------:R-:W4:Y:S01]  /*a4a0*/  LDCU UR4, c[0x0][0x3bc] ;  /* 0x00007780ff0477ac */ /* 0x000f220008000800 */
[----:B0--3--:R-:W0:Y:S01]  /*a4b0*/  LDC.64 R4, c[0x0][0x390] ;  /* 0x0000e400ff047b82 */ /* 0x009e220000000a00 */
[----:B-1----:R-:W-:Y:S01]  /*a4c0*/  IMAD R0, R32, 0x200, R35 ;  /* 0x0000020020007824 */ /* 0x002fe200078e0223 */
        /* <DEDUP_REMOVED lines=17> */
.L_x_53047:
[----:B------:R0:W-:Y:S01]  /*a5e0*/  STG.E.U8 desc[UR36][R4.64], R22 ;  /* 0x0000001604007986 */ /* 0x0001e2000c101124 */
[----:B------:R-:W-:Y:S05]  /*a5f0*/  BRA `(.L_x_53049) ;  /* 0x0000000c00347947 */ /* 0x000fea0003800000 */
.L_x_53046:
        /* <DEDUP_REMOVED lines=8> */
.L_x_53051:
[----:B------:R0:W-:Y:S01]  /*a680*/  STG.E desc[UR36][R4.64], R22 ;  /* 0x0000001604007986 */ /* 0x0001e2000c101924 */
[----:B------:R-:W-:Y:S05]  /*a690*/  BRA `(.L_x_53049) ;  /* 0x0000000c000c7947 */ /* 0x000fea0003800000 */
.L_x_53050:
[----:B------:R0:W-:Y:S01]  /*a6a0*/  STG.E.U16 desc[UR36][R4.64], R22 ;  /* 0x0000001604007986 */ /* 0x0001e2000c101524 */
[----:B------:R-:W-:Y:S05]  /*a6b0*/  BRA `(.L_x_53049) ;  /* 0x0000000c00047947 */ /* 0x000fea0003800000 */
.L_x_53045:
        /* <DEDUP_REMOVED lines=9> */
.L_x_53053:
[----:B------:R-:W0:Y:S02]  /*a750*/  I2F.S64 R0, R22 ;  /* 0x0000001600007312 */ /* 0x000e240000301400 */
[----:B0-----:R-:W-:-:S05]  /*a760*/  F2FP.F16.F32.PACK_AB R0, RZ, R0 ;  /* 0x00000000ff00723e */ /* 0x001fca00000000ff */
[----:B------:R0:W-:Y:S01]  /*a770*/  STG.E.U16 desc[UR36][R4.64], R0 ;  /* 0x0000000004007986 */ /* 0x0001e2000c101524 */
[----:B------:R-:W-:Y:S05]  /*a780*/  BRA `(.L_x_53049) ;  /* 0x0000000800d07947 */ /* 0x000fea0003800000 */
.L_x_53052:
        /* <DEDUP_REMOVED lines=10> */
.L_x_53055:
[----:B------:R-:W0:Y:S02]  /*a830*/  I2F.S64 R22, R22 ;  /* 0x0000001600167312 */ /* 0x000e240000301400 */
[----:B0-----:R-:W-:-:S04]  /*a840*/  F2FP.F16.F32.PACK_AB R3, RZ, R22 ;  /* 0x00000016ff03723e */ /* 0x001fc800000000ff */
[----:B------:R-:W-:-:S05]  /*a850*/  PRMT R3, R3, 0x5410, RZ ;  /* 0x0000541003037816 */ /* 0x000fca00000000ff */
[----:B------:R0:W-:Y:S01]  /*a860*/  STG.E desc[UR36][R4.64], R3 ;  /* 0x0000000304007986 */ /* 0x0001e2000c101924 */
[----:B------:R-:W-:Y:S05]  /*a870*/  BRA `(.L_x_53049) ;  /* 0x0000000800947947 */ /* 0x000fea0003800000 */
.L_x_53054:
[----:B------:R-:W0:Y:S02]  /*a880*/  I2F.F64.S64 R22, R22 ;  /* 0x0000001600167312 */ /* 0x000e240000301c00 */
[----:B0-----:R0:W-:Y:S01]  /*a890*/  STG.E.64 desc[UR36][R4.64], R22 ;  /* 0x0000001604007986 */ /* 0x0011e2000c101b24 */
[----:B------:R-:W-:Y:S05]  /*a8a0*/  BRA `(.L_x_53049) ;  /* 0x0000000800887947 */ /* 0x000fea0003800000 */
.L_x_53044:
        /* <DEDUP_REMOVED lines=12> */
.L_x_53059:
        /* <DEDUP_REMOVED lines=18> */
.L_x_53062:
[----:B------:R-:W-:-:S04]  /*aa90*/  SHF.R.U32.HI R3, RZ, 0x18, R23 ;  /* 0x00000018ff037819 */ /* 0x000fc80000011617 */
[----:B------:R-:W-:-:S07]  /*aaa0*/  LOP3.LUT R0, R0, 0x80, R3, 0xf8, !PT ;  /* 0x0000008000007812 */ /* 0x000fce00078ef803 */
.L_x_53061:
[----:B------:R-:W-:Y:S05]  /*aab0*/  BSYNC.RECONVERGENT B0 ;  /* 0x0000000000007941 */ /* 0x000fea0003800200 */
.L_x_53060:
[----:B------:R0:W-:Y:S01]  /*aac0*/  STG.E.U8 desc[UR36][R4.64], R0 ;  /* 0x0000000004007986 */ /* 0x0001e2000c101124 */
[----:B------:R-:W-:Y:S05]  /*aad0*/  BRA `(.L_x_53049) ;  /* 0x0000000400fc7947 */ /* 0x000fea0003800000 */
.L_x_53058:
        /* <DEDUP_REMOVED lines=18> */
.L_x_53065:
[----:B------:R-:W-:-:S04]  /*ac00*/  SHF.R.U32.HI R3, RZ, 0x18, R23 ;  /* 0x00000018ff037819 */ /* 0x000fc80000011617 */
[----:B------:R-:W-:-:S07]  /*ac10*/  LOP3.LUT R0, R0, 0x80, R3, 0xf8, !PT ;  /* 0x0000008000007812 */ /* 0x000fce00078ef803 */
.L_x_53064:
[----:B------:R-:W-:Y:S05]  /*ac20*/  BSYNC.RECONVERGENT B0 ;  /* 0x0000000000007941 */ /* 0x000fea0003800200 */
.L_x_53063:
[----:B------:R4:W-:Y:S01]  /*ac30*/  STG.E.U8 desc[UR36][R4.64], R0 ;  /* 0x0000000004007986 */ /* 0x0009e2000c101124 */
[----:B------:R-:W-:Y:S05]  /*ac40*/  BRA `(.L_x_53049) ;  /* 0x0000000400a07947 */ /* 0x000fea0003800000 */
.L_x_53057:
        /* <DEDUP_REMOVED lines=22> */
.L_x_53067:
[----:B------:R1:W-:Y:S01]  /*adb0*/  STG.E.64 desc[UR36][R4.64], R22 ;  /* 0x0000001604007986 */ /* 0x0003e2000c101b24 */
[----:B------:R-:W-:Y:S05]  /*adc0*/  BRA `(.L_x_53049) ;  /* 0x0000000400407947 */ /* 0x000fea0003800000 */
.L_x_53066:
[----:B------:R3:W-:Y:S01]  /*add0*/  STG.E desc[UR36][R4.64], R22 ;  /* 0x0000001604007986 */ /* 0x0007e2000c101924 */
[----:B------:R-:W-:Y:S05]  /*ade0*/  BRA `(.L_x_53049) ;  /* 0x0000000400387947 */ /* 0x000fea0003800000 */
.L_x_53056:
        /* <DEDUP_REMOVED lines=11> */
.L_x_53069:
[----:B------:R-:W-:Y:S01]  /*aea0*/  CS2R R10, SRZ ;  /* 0x00000000000a7805 */ /* 0x000fe2000001ff00 */
[----:B--2---:R-:W0:Y:S04]  /*aeb0*/  I2F.F64.S64 R8, R22 ;  /* 0x0000001600087312 */ /* 0x004e280000301c00 */
[----:B0-----:R0:W-:Y:S01]  /*aec0*/  STG.E.128 desc[UR36][R4.64], R8 ;  /* 0x0000000804007986 */ /* 0x0011e2000c101d24 */
[----:B------:R-:W-:Y:S05]  /*aed0*/  BRA `(.L_x_53049) ;  /* 0x0000000000fc7947 */ /* 0x000fea0003800000 */
.L_x_53068:
[----:B------:R-:W-:-:S13]  /*aee0*/  ISETP.NE.AND P0, PT, R0, 0xf, PT ;  /* 0x0000000f0000780c */ /* 0x000fda0003f05270 */
[----:B------:R-:W-:Y:S05]  /*aef0*/  @!P0 BRA `(.L_x_53070) ;  /* 0x0000000000e88947 */ /* 0x000fea0003800000 */
[----:B------:R-:W-:-:S13]  /*af00*/  ISETP.NE.AND P0, PT, R0, 0x17, PT ;  /* 0x000000170000780c */ /* 0x000fda0003f05270 */
[----:B------:R-:W-:Y:S05]  /*af10*/  @!P0 BRA `(.L_x_53071) ;  /* 0x0000000000908947 */ /* 0x000fea0003800000 */
[----:B------:R-:W-:-:S13]  /*af20*/  ISETP.NE.AND P0, PT, R0, 0x18, PT ;  /* 0x000000180000780c */ /* 0x000fda0003f05270 */
[----:B------:R-:W-:Y:S05]  /*af30*/  @!P0 BRA `(.L_x_53072) ;  /* 0x0000000000448947 */ /* 0x000fea0003800000 */
.L_x_53048:
[----:B------:R-:W-:Y:S01]  /*af40*/  MOV R0, 0x0 ;  /* 0x0000000000007802 */ /* 0x000fe20000000f00 */
[----:B------:R-:W0:Y:S01]  /*af50*/  LDCU.64 UR4, c[0x4][0x198] ;  /* 0x01003300ff0477ac */ /* 0x000e220008000a00 */
[----:B--2---:R-:W-:Y:S02]  /*af60*/  IMAD.MOV.U32 R8, RZ, RZ, 0x65 ;  /* 0x00000065ff087424 */ /* 0x004fe400078e00ff */
        /* <DEDUP_REMOVED lines=13> */
.L_x_53073:
[----:B------:R-:W-:Y:S05]  /*b040*/  BRA `(.L_x_53049) ;  /* 0x0000000000a07947 */ /* 0x000fea0003800000 */
.L_x_53072:
        /* <DEDUP_REMOVED lines=13> */
.L_x_53075:
[----:B------:R-:W-:Y:S05]  /*b120*/  BSYNC.RECONVERGENT B0 ;  /* 0x0000000000007941 */ /* 0x000fea0003800200 */
.L_x_53074:
[----:B------:R-:W-:-:S05]  /*b130*/  LOP3.LUT R3, R0, 0x80, R3, 0xf8, !PT ;  /* 0x0000008000037812 */ /* 0x000fca00078ef803 */
[----:B------:R0:W-:Y:S01]  /*b140*/  STG.E.U8 desc[UR36][R4.64], R3 ;  /* 0x0000000304007986 */ /* 0x0001e2000c101124 */
[----:B------:R-:W-:Y:S05]  /*b150*/  BRA `(.L_x_53049) ;  /* 0x00000000005c7947 */ /* 0x000fea0003800000 */
.L_x_53071:
        /* <DEDUP_REMOVED lines=12> */
.L_x_53077:
[----:B------:R-:W-:Y:S01]  /*b220*/  IMAD.MOV.U32 R0, RZ, RZ, 0x7f ;  /* 0x0000007fff007424 */ /* 0x000fe200078e00ff */
[----:B------:R-:W-:-:S04]  /*b230*/  ISETP.GT.U32.AND P0, PT, R3, 0x7f800000, PT ;  /* 0x7f8000000300780c */ /* 0x000fc80003f04070 */
[----:B------:R-:W-:-:S09]  /*b240*/  SEL R0, R0, 0x7c, P0 ;  /* 0x0000007c00007807 */ /* 0x000fd20000000000 */
.L_x_53078:
[----:B------:R-:W-:Y:S05]  /*b250*/  BSYNC.RECONVERGENT B0 ;  /* 0x0000000000007941 */ /* 0x000fea0003800200 */
.L_x_53076:
[----:B------:R-:W-:-:S04]  /*b260*/  SHF.R.U32.HI R3, RZ, 0x18, R23 ;  /* 0x00000018ff037819 */ /* 0x000fc80000011617 */
[----:B------:R-:W-:-:S05]  /*b270*/  LOP3.LUT R3, R0, 0x80, R3, 0xf8, !PT ;  /* 0x0000008000037812 */ /* 0x000fca00078ef803 */
[----:B------:R0:W-:Y:S01]  /*b280*/  STG.E.U8 desc[UR36][R4.64], R3 ;  /* 0x0000000304007986 */ /* 0x0001e2000c101124 */
[----:B------:R-:W-:Y:S05]  /*b290*/  BRA `(.L_x_53049) ;  /* 0x00000000000c7947 */ /* 0x000fea0003800000 */
.L_x_53070:
[----:B------:R-:W0:Y:S02]  /*b2a0*/  I2F.S64 R0, R22 ;  /* 0x0000001600007312 */ /* 0x000e240000301400 */
[----:B0-----:R-:W-:-:S05]  /*b2b0*/  F2FP.BF16.F32.PACK_AB R0, RZ, R0 ;  /* 0x00000000ff00723e */ /* 0x001fca00000010ff */
[----:B------:R0:W-:Y:S02]  /*b2c0*/  STG.E.U16 desc[UR36][R4.64], R0 ;  /* 0x0000000004007986 */ /* 0x0001e4000c101524 */
.L_x_53049:
[----:B------:R-:W-:-:S07]  /*b2d0*/  VIADD R35, R35, 0x80 ;  /* 0x0000008023237836 */ /* 0x000fce0000000000 */
.L_x_53008:
[----:B------:R-:W-:Y:S05]  /*b2e0*/  BSYNC.RECONVERGENT B7 ;  /* 0x0000000000077941 */ /* 0x000fea0003800200 */
.L_x_52969:
[----:B------:R-:W-:-:S13]  /*b2f0*/  ISETP.GE.AND P0, PT, R35, R2, PT ;  /* 0x000000022300720c */ /* 0x000fda0003f06270 */
[----:B------:R-:W-:Y:S05]  /*b300*/  @P0 EXIT ;  /* 0x000000000000094d */ /* 0x000fea0003800000 */
[----:B0-2-4-:R-:W0:Y:S01]  /*b310*/  LDC.64 R2, c[0x0][0x390] ;  /* 0x0000e400ff027b82 */ /* 0x015e220000000a00 */
[----:B------:R-:W3:Y:S01]  /*b320*/  LDCU UR4, c[0x0][0x3bc] ;  /* 0x00007780ff0477ac */ /* 0x000ee20008000800 */
[----:B-1----:R-:W-:Y:S01]  /*b330*/  PRMT R0, R18, 0x9910, RZ ;  /* 0x0000991012007816 */ /* 0x002fe200000000ff */
        /* <DEDUP_REMOVED lines=16> */
.L_x_53082:
[----:B------:R-:W-:Y:S01]  /*b440*/  STG.E.U8 desc[UR36][R2.64], R16 ;  /* 0x0000001002007986 */ /* 0x000fe2000c101124 */
[----:B------:R-:W-:Y:S05]  /*b450*/  EXIT ;  /* 0x000000000000794d */ /* 0x000fea0003800000 */
.L_x_53081:
        /* <DEDUP_REMOVED lines=8> */
.L_x_53085:
[----:B------:R-:W-:Y:S01]  /*b4e0*/  STG.E desc[UR36][R2.64], R16 ;  /* 0x0000001002007986 */ /* 0x000fe2000c101924 */
[----:B------:R-:W-:Y:S05]  /*b4f0*/  EXIT ;  /* 0x000000000000794d */ /* 0x000fea0003800000 */
.L_x_53084:
[----:B------:R-:W-:Y:S01]  /*b500*/  STG.E.U16 desc[UR36][R2.64], R16 ;  /* 0x0000001002007986 */ /* 0x000fe2000c101524 */
[----:B------:R-:W-:Y:S05]  /*b510*/  EXIT ;  /* 0x000000000000794d */ /* 0x000fea0003800000 */
.L_x_53080:
        /* <DEDUP_REMOVED lines=9> */
.L_x_53087:
[----:B------:R-:W0:Y:S02]  /*b5b0*/  I2F.S64 R0, R16 ;  /* 0x0000001000007312 */ /* 0x000e240000301400 */
[----:B0-----:R-:W-:-:S05]  /*b5c0*/  F2FP.F16.F32.PACK_AB R0, RZ, R0 ;  /* 0x00000000ff00723e */ /* 0x001fca00000000ff */
[----:B------:R-:W-:Y:S01]  /*b5d0*/  STG.E.U16 desc[UR36][R2.64], R0 ;  /* 0x0000000002007986 */ /* 0x000fe2000c101524 */
[----:B------:R-:W-:Y:S05]  /*b5e0*/  EXIT ;  /* 0x000000000000794d */ /* 0x000fea0003800000 */
.L_x_53086:
        /* <DEDUP_REMOVED lines=10> */
.L_x_53089:
[----:B------:R-:W0:Y:S02]  /*b690*/  I2F.S64 R16, R16 ;  /* 0x0000001000107312 */ /* 0x000e240000301400 */
[----:B0-----:R-:W-:-:S04]  /*b6a0*/  F2FP.F16.F32.PACK_AB R5, RZ, R16 ;  /* 0x00000010ff05723e */ /* 0x001fc800000000ff */
[----:B------:R-:W-:-:S05]  /*b6b0*/  PRMT R5, R5, 0x5410, RZ ;  /* 0x0000541005057816 */ /* 0x000fca00000000ff */
[----:B------:R-:W-:Y:S01]  /*b6c0*/  STG.E desc[UR36][R2.64], R5 ;  /* 0x0000000502007986 */ /* 0x000fe2000c101924 */
[----:B------:R-:W-:Y:S05]  /*b6d0*/  EXIT ;  /* 0x000000000000794d */ /* 0x000fea0003800000 */
.L_x_53088:
[----:B------:R-:W0:Y:S02]  /*b6e0*/  I2F.F64.S64 R16, R16 ;  /* 0x0000001000107312 */ /* 0x000e240000301c00 */
[----:B0-----:R-:W-:Y:S01]  /*b6f0*/  STG.E.64 desc[UR36][R2.64], R16 ;  /* 0x0000001002007986 */ /* 0x001fe2000c101b24 */
[----:B------:R-:W-:Y:S05]  /*b700*/  EXIT ;  /* 0x000000000000794d */ /* 0x000fea0003800000 */
.L_x_53079:
        /* <DEDUP_REMOVED lines=12> */
.L_x_53093:
        /* <DEDUP_REMOVED lines=18> */
.L_x_53096:
[----:B------:R-:W-:-:S04]  /*b8f0*/  SHF.R.U32.HI R5, RZ, 0x18, R5 ;  /* 0x00000018ff057819 */ /* 0x000fc80000011605 */
[----:B------:R-:W-:-:S07]  /*b900*/  LOP3.LUT R0, R0, 0x80, R5, 0xf8, !PT ;  /* 0x0000008000007812 */ /* 0x000fce00078ef805 */
.L_x_53095:
[----:B------:R-:W-:Y:S05]  /*b910*/  BSYNC.RECONVERGENT B0 ;  /* 0x0000000000007941 */ /* 0x000fea0003800200 */
.L_x_53094:
[----:B------:R-:W-:Y:S01]  /*b920*/  STG.E.U8 desc[UR36][R2.64], R0 ;  /* 0x0000000002007986 */ /* 0x000fe2000c101124 */
[----:B------:R-:W-:Y:S05]  /*b930*/  EXIT ;  /* 0x000000000000794d */ /* 0x000fea0003800000 */
.L_x_53092:
        /* <DEDUP_REMOVED lines=18> */
.L_x_53099:
[----:B------:R-:W-:-:S04]  /*ba60*/  SHF.R.U32.HI R5, RZ, 0x18, R5 ;  /* 0x00000018ff057819 */ /* 0x000fc80000011605 */
[----:B------:R-:W-:-:S07]  /*ba70*/  LOP3.LUT R0, R0, 0x80, R5, 0xf8, !PT ;  /* 0x0000008000007812 */ /* 0x000fce00078ef805 */
.L_x_53098:
[----:B------:R-:W-:Y:S05]  /*ba80*/  BSYNC.RECONVERGENT B0 ;  /* 0x0000000000007941 */ /* 0x000fea0003800200 */
.L_x_53097:
[----:B------:R-:W-:Y:S01]  /*ba90*/  STG.E.U8 desc[UR36][R2.64], R0 ;  /* 0x0000000002007986 */ /* 0x000fe2000c101124 */
[----:B------:R-:W-:Y:S05]  /*baa0*/  EXIT ;  /* 0x000000000000794d */ /* 0x000fea0003800000 */
.L_x_53091:
        /* <DEDUP_REMOVED lines=22> */
.L_x_53101:
[----:B------:R-:W-:Y:S01]  /*bc10*/  STG.E.64 desc[UR36][R2.64], R16 ;  /* 0x0000001002007986 */ /* 0x000fe2000c101b24 */
[----:B------:R-:W-:Y:S05]  /*bc20*/  EXIT ;  /* 0x000000000000794d */ /* 0x000fea0003800000 */
.L_x_53100:
[----:B------:R-:W-:Y:S01]  /*bc30*/  STG.E desc[UR36][R2.64], R16 ;  /* 0x0000001002007986 */ /* 0x000fe2000c101924 */
[----:B------:R-:W-:Y:S05]  /*bc40*/  EXIT ;  /* 0x000000000000794d */ /* 0x000fea0003800000 */
.L_x_53090:
        /* <DEDUP_REMOVED lines=11> */
.L_x_53103:
[----:B------:R-:W-:Y:S01]  /*bd00*/  CS2R R18, SRZ ;  /* 0x0000000000127805 */ /* 0x000fe2000001ff00 */
[----:B------:R-:W0:Y:S04]  /*bd10*/  I2F.F64.S64 R16, R16 ;  /* 0x0000001000107312 */ /* 0x000e280000301c00 */
[----:B0-----:R-:W-:Y:S01]  /*bd20*/  STG.E.128 desc[UR36][R2.64], R16 ;  /* 0x0000001002007986 */ /* 0x001fe2000c101d24 */
[----:B------:R-:W-:Y:S05]  /*bd30*/  EXIT ;  /* 0x000000000000794d */ /* 0x000fea0003800000 */
.L_x_53102:
[----:B------:R-:W-:-:S13]  /*bd40*/  ISETP.NE.AND P0, PT, R0, 0xf, PT ;  /* 0x0000000f0000780c */ /* 0x000fda0003f05270 */
[----:B------:R-:W-:Y:S05]  /*bd50*/  @!P0 BRA `(.L_x_53104) ;  /* 0x0000000000e88947 */ /* 0x000fea0003800000 */
[----:B------:R-:W-:-:S13]  /*bd60*/  ISETP.NE.AND P0, PT, R0, 0x17, PT ;  /* 0x000000170000780c */ /* 0x000fda0003f05270 */
[----:B------:R-:W-:Y:S05]  /*bd70*/  @!P0 BRA `(.L_x_53105) ;  /* 0x0000000000908947 */ /* 0x000fea0003800000 */
[----:B------:R-:W-:-:S13]  /*bd80*/  ISETP.NE.AND P0, PT, R0, 0x18, PT ;  /* 0x000000180000780c */ /* 0x000fda0003f05270 */
[----:B------:R-:W-:Y:S05]  /*bd90*/  @!P0 BRA `(.L_x_53106) ;  /* 0x0000000000448947 */ /* 0x000fea0003800000 */
.L_x_53083:
        /* <DEDUP_REMOVED lines=16> */
.L_x_53107:
[----:B------:R-:W-:Y:S05]  /*bea0*/  EXIT ;  /* 0x000000000000794d */ /* 0x000fea0003800000 */
.L_x_53106:
        /* <DEDUP_REMOVED lines=13> */
.L_x_53109:
[----:B------:R-:W-:Y:S05]  /*bf80*/  BSYNC.RECONVERGENT B0 ;  /* 0x0000000000007941 */ /* 0x000fea0003800200 */
.L_x_53108:
[----:B------:R-:W-:-:S05]  /*bf90*/  LOP3.LUT R5, R0, 0x80, R5, 0xf8, !PT ;  /* 0x0000008000057812 */ /* 0x000fca00078ef805 */
[----:B------:R-:W-:Y:S01]  /*bfa0*/  STG.E.U8 desc[UR36][R2.64], R5 ;  /* 0x0000000502007986 */ /* 0x000fe2000c101124 */
[----:B------:R-:W-:Y:S05]  /*bfb0*/  EXIT ;  /* 0x000000000000794d */ /* 0x000fea0003800000 */
.L_x_53105:
        /* <DEDUP_REMOVED lines=12> */
.L_x_53111:
[----:B------:R-:W-:Y:S01]  /*c080*/  IMAD.MOV.U32 R0, RZ, RZ, 0x7f ;  /* 0x0000007fff007424 */ /* 0x000fe200078e00ff */
[----:B------:R-:W-:-:S04]  /*c090*/  ISETP.GT.U32.AND P0, PT, R4, 0x7f800000, PT ;  /* 0x7f8000000400780c */ /* 0x000fc80003f04070 */
[----:B------:R-:W-:-:S09]  /*c0a0*/  SEL R0, R0, 0x7c, P0 ;  /* 0x0000007c00007807 */ /* 0x000fd20000000000 */
.L_x_53112:
[----:B------:R-:W-:Y:S05]  /*c0b0*/  BSYNC.RECONVERGENT B0 ;  /* 0x0000000000007941 */ /* 0x000fea0003800200 */
.L_x_53110:
[----:B------:R-:W-:-:S04]  /*c0c0*/  SHF.R.U32.HI R5, RZ, 0x18, R5 ;  /* 0x00000018ff057819 */ /* 0x000fc80000011605 */
[----:B------:R-:W-:-:S05]  /*c0d0*/  LOP3.LUT R5, R0, 0x80, R5, 0xf8, !PT ;  /* 0x0000008000057812 */ /* 0x000fca00078ef805 */
[----:B------:R-:W-:Y:S01]  /*c0e0*/  STG.E.U8 desc[UR36][R2.64], R5 ;  /* 0x0000000502007986 */ /* 0x000fe2000c101124 */
[----:B------:R-:W-:Y:S05]  /*c0f0*/  EXIT ;  /* 0x000000000000794d */ /* 0x000fea0003800000 */
.L_x_53104:
[----:B------:R-:W0:Y:S02]  /*c100*/  I2F.S64 R0, R16 ;  /* 0x0000001000007312 */ /* 0x000e240000301400 */
[----:B0-----:R-:W-:-:S05]  /*c110*/  F2FP.BF16.F32.PACK_AB R0, RZ, R0 ;  /* 0x00000000ff00723e */ /* 0x001fca00000010ff */
[----:B------:R-:W-:Y:S01]  /*c120*/  STG.E.U16 desc[UR36][R2.64], R0 ;  /* 0x0000000002007986 */ /* 0x000fe2000c101524 */
[----:B------:R-:W-:Y:S05]  /*c130*/  EXIT ;  /* 0x000000000000794d */ /* 0x000fea0003800000 */
.L_x_53113:
        /* <DEDUP_REMOVED lines=12> */
.L_x_61081:


//--------------------- .text._ZN2at6native18elementwise_kernelILi128ELi2EZNS0_22gpu_kernel_impl_nocastIZZZNS0_50_GLOBAL__N__2680c7bb_12_PowKernel_cu_7dd49032_317024pow_tensor_tensor_kernelERNS_18TensorIteratorBaseEENKUlvE_clEvENKUlvE2_clEvEUlllE_EEvS5_RKT_EUliE_EEviT1_ --------------------------
	.section	.text._ZN2at6native18elementwise_kernelILi128ELi2EZNS0_22gpu_kernel_impl_nocastIZZZNS0_50_GLOBAL__N__2680c7bb_12_PowKernel_cu_7dd49032_317024pow_tensor_tensor_kernelERNS_18TensorIteratorBaseEENKUlvE_clEvENKUlvE2_clEvEUlllE_EEvS5_RKT_EUliE_EEviT1_,"ax",@progbits
	.align	128
        .global         _ZN2at6native18elementwise_kernelILi128ELi2EZNS0_22gpu_kernel_impl_nocastIZZZNS0_50_GLOBAL__N__2680c7bb_12_PowKernel_cu_7dd49032_317024pow_tensor_tensor_kernelERNS_18TensorIteratorBaseEENKUlvE_clEvENKUlvE2_clEvEUlllE_EEvS5_RKT_EUliE_EEviT1_
        .type           _ZN2at6native18elementwise_kernelILi128ELi2EZNS0_22gpu_kernel_impl_nocastIZZZNS0_50_GLOBAL__N__2680c7bb_12_PowKernel_cu_7dd49032_317024pow_tensor_tensor_kernelERNS_18TensorIteratorBaseEENKUlvE_clEvENKUlvE2_clEvEUlllE_EEvS5_RKT_EUliE_EEviT1_,@function
        .size           _ZN2at6native18elementwise_kernelILi128ELi2EZNS0_22gpu_kernel_impl_nocastIZZZNS0_50_GLOBAL__N__2680c7bb_12_PowKernel_cu_7dd49032_317024pow_tensor_tensor_kernelERNS_18TensorIteratorBaseEENKUlvE_clEvENKUlvE2_clEvEUlllE_EEvS5_RKT_EUliE_EEviT1_,(.L_x_61082 - _ZN2at6native18elementwise_kernelILi128ELi2EZNS0_22gpu_kernel_impl_nocastIZZZNS0_50_GLOBAL__N__2680c7bb_12_PowKernel_cu_7dd49032_317024pow_tensor_tensor_kernelERNS_18TensorIteratorBaseEENKUlvE_clEvENKUlvE2_clEvEUlllE_EEvS5_RKT_EUliE_EEviT1_)
        .other          _ZN2at6native18elementwise_kernelILi128ELi2EZNS0_22gpu_kernel_impl_nocastIZZZNS0_50_GLOBAL__N__2680c7bb_12_PowKernel_cu_7dd49032_317024pow_tensor_tensor_kernelERNS_18TensorIteratorBaseEENKUlvE_clEvENKUlvE2_clEvEUlllE_EEvS5_RKT_EUliE_EEviT1_,@"STO_CUDA_ENTRY STV_DEFAULT"
_ZN2at6native18elementwise_kernelILi128ELi2EZNS0_22gpu_kernel_impl_nocastIZZZNS0_50_GLOBAL__N__2680c7bb_12_PowKernel_cu_7dd49032_317024pow_tensor_tensor_kernelERNS_18TensorIteratorBaseEENKUlvE_clEvENKUlvE2_clEvEUlllE_EEvS5_RKT_EUliE_EEviT1_:
.text._ZN2at6native18elementwise_kernelILi128ELi2EZNS0_22gpu_kernel_impl_nocastIZZZNS0_50_GLOBAL__N__2680c7bb_12_PowKernel_cu_7dd49032_317024pow_tensor_tensor_kernelERNS_18TensorIteratorBaseEENKUlvE_clEvENKUlvE2_clEvEUlllE_EEvS5_RKT_EUliE_EEviT1_:
        /* <DEDUP_REMOVED lines=16> */
[----:B-1----:R0:W5:Y:S01]  /*0100*/  LDG.E.64 R10, desc[UR6][R6.64] ;  /* 0x00000006060a7981 */ /* 0x002162000c1e1b00 */
[----:B--2---:R-:W-:-:S13]  /*0110*/  ISETP.GE.AND P0, PT, R5, RZ, PT ;  /* 0x000000ff0500720c */ /* 0x004fda0003f06270 */
[----:B0-----:R-:W-:Y:S05]  /*0120*/  @!P0 BRA `(.L_x_53117) ;  /* 0x0000000000ac8947 */ /* 0x001fea0003800000 */
[----:B------:R-:W-:Y:S01]  /*0130*/  ISETP.NE.U32.AND P0, PT, R4, RZ, PT ;  /* 0x000000ff0400720c */ /* 0x000fe20003f05070 */
[----:B------:R-:W-:Y:S01]  /*0140*/  HFMA2 R13, -RZ, RZ, 0, 5.9604644775390625e-08 ;  /* 0x00000001ff0d7431 */ /* 0x000fe200000001ff */
[----:B------:R-:W-:Y:S02]  /*0150*/  MOV R7, RZ ;  /* 0x000000ff00077202 */ /* 0x000fe40000000f00 */
[----:B------:R-:W-:-:S13]  /*0160*/  ISETP.NE.AND.EX P0, PT, R5, RZ, PT, P0 ;  /* 0x000000ff0500720c */ /* 0x000fda0003f05300 */
[----:B------:R-:W-:Y:S05]  /*0170*/  @!P0 BRA `(.L_x_53118) ;  /* 0x0000000000dc8947 */ /* 0x000fea0003800000 */
[C---:B------:R-:W-:Y:S02]  /*0180*/  LOP3.LUT R0, R4.reuse, 0x1, RZ, 0xc0, !PT ;  /* 0x0000000104007812 */ /* 0x040fe400078ec0ff */
[----:B------:R-:W-:Y:S02]  /*0190*/  ISETP.GE.U32.AND P1, PT, R4, 0x2, PT ;  /* 0x000000020400780c */ /* 0x000fe40003f26070 */
[----:B------:R-:W-:Y:S01]  /*01a0*/  ISETP.NE.U32.AND P0, PT, R0, 0x1, PT ;  /* 0x000000010000780c */ /* 0x000fe20003f05070 */
[----:B-----5:R-:W-:Y:S01]  /*01b0*/  IMAD R0, R11, R10, RZ ;  /* 0x0000000a0b007224 */ /* 0x020fe200078e02ff */
[----:B------:R-:W-:Y:S02]  /*01c0*/  ISETP.GE.U32.AND.EX P1, PT, R5, RZ, PT, P1 ;  /* 0x000000ff0500720c */ /* 0x000fe40003f26110 */
[----:B------:R-:W-:-:S04]  /*01d0*/  ISETP.NE.U32.AND.EX P0, PT, RZ, RZ, PT, P0 ;  /* 0x000000ffff00720c */ /* 0x000fc80003f05100 */
[C---:B------:R-:W-:Y:S02]  /*01e0*/  SEL R6, R10.reuse, 0x1, !P0 ;  /* 0x000000010a067807 */ /* 0x040fe40004000000 */
[----:B------:R-:W-:Y:S01]  /*01f0*/  SEL R9, R11, RZ, !P0 ;  /* 0x000000ff0b097207 */ /* 0x000fe20004000000 */
[----:B------:R-:W-:Y:S02]  /*0200*/  IMAD R11, R10, R11, R0 ;  /* 0x0000000b0a0b7224 */ /* 0x000fe400078e0200 */
[----:B------:R-:W-:-:S04]  /*0210*/  IMAD.WIDE.U32 R6, R6, 0x1, RZ ;  /* 0x0000000106067825 */ /* 0x000fc800078e00ff */
[----:B------:R-:W-:Y:S01]  /*0220*/  IMAD.IADD R7, R7, 0x1, R9 ;  /* 0x0000000107077824 */ /* 0x000fe200078e0209 */
[----:B------:R-:W-:Y:S01]  /*0230*/  MOV R13, R6 ;  /* 0x00000006000d7202 */ /* 0x000fe20000000f00 */
[----:B------:R-:W-:Y:S01]  /*0240*/  IMAD.WIDE.U32 R8, R10, R10, RZ ;  /* 0x0000000a0a087225 */ /* 0x000fe200078e00ff */
[----:B------:R-:W-:Y:S06]  /*0250*/  @!P1 BRA `(.L_x_53118) ;  /* 0x0000000000a49947 */ /* 0x000fec0003800000 */
[----:B------:R-:W-:Y:S02]  /*0260*/  IADD3 R11, PT, PT, R9, R11, RZ ;  /* 0x0000000b090b7210 */ /* 0x000fe40007ffe0ff */
[--C-:B------:R-:W-:Y:S02]  /*0270*/  SHF.R.U64 R0, R4, 0x1, R5.reuse ;  /* 0x0000000104007819 */ /* 0x100fe40000001205 */
[----:B------:R-:W-:-:S07]  /*0280*/  SHF.R.U32.HI R9, RZ, 0x1, R5 ;  /* 0x00000001ff097819 */ /* 0x000fce0000011605 */
.L_x_53119:
[----:B------:R-:W-:Y:S01]  /*0290*/  LOP3.LUT R2, R0, 0x1, RZ, 0xc0, !PT ;  /* 0x0000000100027812 */ /* 0x000fe200078ec0ff */
[----:B------:R-:W-:-:S03]  /*02a0*/  IMAD.WIDE.U32 R4, R8, R8, RZ ;  /* 0x0000000808047225 */ /* 0x000fc600078e00ff */
[----:B------:R-:W-:Y:S01]  /*02b0*/  ISETP.NE.U32.AND P0, PT, R2, 0x1, PT ;  /* 0x000000010200780c */ /* 0x000fe20003f05070 */
[----:B------:R-:W-:-:S03]  /*02c0*/  IMAD R2, R11, R8, RZ ;  /* 0x000000080b027224 */ /* 0x000fc600078e02ff */
[----:B------:R-:W-:-:S04]  /*02d0*/  ISETP.NE.U32.AND.EX P0, PT, RZ, RZ, PT, P0 ;  /* 0x000000ffff00720c */ /* 0x000fc80003f05100 */
[----:B------:R-:W-:Y:S01]  /*02e0*/  SEL R6, R11, RZ, !P0 ;  /* 0x000000ff0b067207 */ /* 0x000fe20004000000 */
[C---:B------:R-:W-:Y:S01]  /*02f0*/  IMAD R11, R8.reuse, R11, R2 ;  /* 0x0000000b080b7224 */ /* 0x040fe200078e0202 */
[----:B------:R-:W-:Y:S02]  /*0300*/  SEL R2, R8, 0x1, !P0 ;  /* 0x0000000108027807 */ /* 0x000fe40004000000 */
[----:B------:R-:W-:Y:S01]  /*0310*/  ISETP.GE.U32.AND P0, PT, R0, 0x2, PT ;  /* 0x000000020000780c */ /* 0x000fe20003f06070 */
[-C--:B------:R-:W-:Y:S01]  /*0320*/  IMAD R6, R6, R13.reuse, RZ ;  /* 0x0000000d06067224 */ /* 0x080fe200078e02ff */
[----:B------:R-:W-:Y:S01]  /*0330*/  MOV R8, R4 ;  /* 0x0000000400087202 */ /* 0x000fe20000000f00 */
[----:B------:R-:W-:Y:S01]  /*0340*/  IMAD.IADD R11, R5, 0x1, R11 ;  /* 0x00000001050b7824 */ /* 0x000fe200078e020b */
[----:B------:R-:W-:Y:S01]  /*0350*/  ISETP.GE.U32.AND.EX P0, PT, R9, RZ, PT, P0 ;  /* 0x000000ff0900720c */ /* 0x000fe20003f06100 */
[----:B------:R-:W-:Y:S01]  /*0360*/  IMAD.WIDE.U32 R4, R2, R13, RZ ;  /* 0x0000000d02047225 */ /* 0x000fe200078e00ff */
[----:B------:R-:W-:-:S02]  /*0370*/  SHF.R.U64 R0, R0, 0x1, R9 ;  /* 0x0000000100007819 */ /* 0x000fc40000001209 */
[----:B------:R-:W-:Y:S01]  /*0380*/  SHF.R.U32.HI R9, RZ, 0x1, R9 ;  /* 0x00000001ff097819 */ /* 0x000fe20000011609 */
[----:B------:R-:W-:Y:S01]  /*0390*/  IMAD R7, R7, R2, R6 ;  /* 0x0000000207077224 */ /* 0x000fe200078e0206 */
[----:B------:R-:W-:-:S03]  /*03a0*/  MOV R13, R4 ;  /* 0x00000004000d7202 */ /* 0x000fc60000000f00 */
[----:B------:R-:W-:-:S04]  /*03b0*/  IMAD.IADD R7, R5, 0x1, R7 ;  /* 0x0000000105077824 */ /* 0x000fc800078e0207 */
[----:B------:R-:W-:Y:S05]  /*03c0*/  @P0 BRA `(.L_x_53119) ;  /* 0xfffffffc00b00947 */ /* 0x000fea000383ffff */
[----:B------:R-:W-:Y:S05]  /*03d0*/  BRA `(.L_x_53118) ;  /* 0x0000000000447947 */ /* 0x000fea0003800000 */
.L_x_53117:
[----:B-----5:R-:W-:Y:S02]  /*03e0*/  ISETP.NE.U32.AND P0, PT, R10, 0x1, PT ;  /* 0x000000010a00780c */ /* 0x020fe40003f05070 */
[----:B------:R-:W-:Y:S02]  /*03f0*/  MOV R13, R10 ;  /* 0x0000000a000d7202 */ /* 0x000fe40000000f00 */
[----:B------:R-:W-:Y:S02]  /*0400*/  ISETP.NE.AND.EX P0, PT, R11, RZ, PT, P0 ;  /* 0x000000ff0b00720c */ /* 0x000fe40003f05300 */
[----:B------:R-:W-:-:S11]  /*0410*/  MOV R7, R11 ;  /* 0x0000000b00077202 */ /* 0x000fd60000000f00 */
[----:B------:R-:W-:Y:S05]  /*0420*/  @!P0 BRA `(.L_x_53118) ;  /* 0x0000000000308947 */ /* 0x000fea0003800000 */
[----:B------:R-:W-:-:S04]  /*0430*/  ISETP.NE.U32.AND P0, PT, R10, -0x1, PT ;  /* 0xffffffff0a00780c */ /* 0x000fc80003f05070 */
[----:B------:R-:W-:-:S13]  /*0440*/  ISETP.NE.AND.EX P0, PT, R11, -0x1, PT, P0 ;  /* 0xffffffff0b00780c */ /* 0x000fda0003f05300 */
[----:B------:R-:W-:Y:S05]  /*0450*/  @P0 BRA `(.L_x_53120) ;  /* 0x00000000001c0947 */ /* 0x000fea0003800000 */
[----:B------:R-:W-:Y:S01]  /*0460*/  LOP3.LUT R4, R4, 0x1, RZ, 0xc0, !PT ;  /* 0x0000000104047812 */ /* 0x000fe200078ec0ff */
[----:B------:R-:W-:-:S03]  /*0470*/  IMAD.MOV.U32 R13, RZ, RZ, 0x1 ;  /* 0x00000001ff0d7424 */ /* 0x000fc600078e00ff */
[----:B------:R-:W-:-:S04]  /*0480*/  ISETP.NE.U32.AND P0, PT, R4, 0x1, PT ;  /* 0x000000010400780c */ /* 0x000fc80003f05070 */
[----:B------:R-:W-:-:S04]  /*0490*/  ISETP.NE.U32.AND.EX P0, PT, RZ, RZ, PT, P0 ;  /* 0x000000ffff00720c */ /* 0x000fc80003f05100 */
[----:B------:R-:W-:Y:S02]  /*04a0*/  SEL R13, R13, 0xffffffff, P0 ;  /* 0xffffffff0d0d7807 */ /* 0x000fe40000000000 */
[----:B------:R-:W-:Y:S01]  /*04b0*/  SEL R7, RZ, 0xffffffff, P0 ;  /* 0xffffffffff077807 */ /* 0x000fe20000000000 */
[----:B------:R-:W-:Y:S06]  /*04c0*/  BRA `(.L_x_53118) ;  /* 0x0000000000087947 */ /* 0x000fec0003800000 */
.L_x_53120:
[----:B------:R-:W-:Y:S01]  /*04d0*/  HFMA2 R13, -RZ, RZ, 0, 0 ;  /* 0x00000000ff0d7431 */ /* 0x000fe200000001ff */
[----:B------:R-:W-:-:S07]  /*04e0*/  MOV R7, RZ ;  /* 0x000000ff00077202 */ /* 0x000fce0000000f00 */
.L_x_53118:
[----:B------:R-:W0:Y:S01]  /*04f0*/  LDC.64 R4, c[0x0][0x5e8] ;  /* 0x00017a00ff047b82 */ /* 0x000e220000000a00 */
[----:B------:R-:W-:Y:S01]  /*0500*/  IMAD.MOV.U32 R6, RZ, RZ, R13 ;  /* 0x000000ffff067224 */ /* 0x000fe200078e000d */
[----:B------:R-:W-:-:S04]  /*0510*/  IADD3 R3, PT, PT, R3, 0x80, RZ ;  /* 0x0000008003037810 */ /* 0x000fc80007ffe0ff */
[----:B0-----:R0:W-:Y:S03]  /*0520*/  STG.E.64 desc[UR6][R4.64], R6 ;  /* 0x0000000604007986 */ /* 0x0011e6000c101b06 */
.L_x_53116:
[----:B------:R-:W-:Y:S05]  /*0530*/  BSYNC.RECONVERGENT B0 ;  /* 0x0000000000007941 */ /* 0x000fea0003800200 */
.L_x_53115:
[----:B------:R-:W-:-:S13]  /*0540*/  ISETP.GE.AND P0, PT, R3, UR4, PT ;  /* 0x0000000403007c0c */ /* 0x000fda000bf06270 */
[----:B------:R-:W-:Y:S05]  /*0550*/  @P0 EXIT ;  /* 0x000000000000094d */ /* 0x000fea0003800000 */
[----:B------:R-:W1:Y:S08]  /*0560*/  LDC.64 R2, c[0x0][0x5f8] ;  /* 0x00017e00ff027b82 */ /* 0x000e700000000a00 */
[----:B0-----:R-:W0:Y:S01]  /*0570*/  LDC.64 R4, c[0x0][0x5f0] ;  /* 0x00017c00ff047b82 */ /* 0x001e220000000a00 */
[----:B-1----:R-:W2:Y:S04]  /*0580*/  LDG.E.64 R2, desc[UR6][R2.64] ;  /* 0x0000000602027981 */ /* 0x002ea8000c1e1b00 */
[----:B0-----:R0:W5:Y:S01]  /*0590*/  LDG.E.64 R12, desc[UR6][R4.64] ;  /* 0x00000006040c7981 */ /* 0x001162000c1e1b00 */
[----:B--2---:R-:W-:-:S13]  /*05a0*/  ISETP.GE.AND P0, PT, R3, RZ, PT ;  /* 0x000000ff0300720c */ /* 0x004fda0003f06270 */
[----:B0-----:R-:W-:Y:S05]  /*05b0*/  @!P0 BRA `(.L_x_53121) ;  /* 0x0000000000ac8947 */ /* 0x001fea0003800000 */
[----:B------:R-:W-:Y:S01]  /*05c0*/  ISETP.NE.U32.AND P0, PT, R2, RZ, PT ;  /* 0x000000ff0200720c */ /* 0x000fe20003f05070 */
[----:B------:R-:W-:Y:S02]  /*05d0*/  HFMA2 R9, -RZ, RZ, 0, 5.9604644775390625e-08 ;  /* 0x00000001ff097431 */ /* 0x000fe400000001ff */
[----:B-----5:R-:W-:Y:S01]  /*05e0*/  IMAD.MOV.U32 R10, RZ, RZ, RZ ;  /* 0x000000ffff0a7224 */ /* 0x020fe200078e00ff */
[----:B------:R-:W-:-:S13]  /*05f0*/  ISETP.NE.AND.EX P0, PT, R3, RZ, PT, P0 ;  /* 0x000000ff0300720c */ /* 0x000fda0003f05300 */
[----:B------:R-:W-:Y:S05]  /*0600*/  @!P0 BRA `(.L_x_53122) ;  /* 0x0000000000dc8947 */ /* 0x000fea0003800000 */
[C---:B------:R-:W-:Y:S02]  /*0610*/  LOP3.LUT R0, R2.reuse, 0x1, RZ, 0xc0, !PT ;  /* 0x0000000102007812 */ /* 0x040fe400078ec0ff */
[----:B------:R-:W-:Y:S02]  /*0620*/  ISETP.GE.U32.AND P1, PT, R2, 0x2, PT ;  /* 0x000000020200780c */ /* 0x000fe40003f26070 */
[----:B------:R-:W-:Y:S01]  /*0630*/  ISETP.NE.U32.AND P0, PT, R0, 0x1, PT ;  /* 0x000000010000780c */ /* 0x000fe20003f05070 */
[----:B------:R-:W-:Y:S01]  /*0640*/  IMAD R0, R13, R12, RZ ;  /* 0x0000000c0d007224 */ /* 0x000fe200078e02ff */
[----:B------:R-:W-:Y:S02]  /*0650*/  ISETP.GE.U32.AND.EX P1, PT, R3, RZ, PT, P1 ;  /* 0x000000ff0300720c */ /* 0x000fe40003f26110 */
[----:B------:R-:W-:Y:S01]  /*0660*/  ISETP.NE.U32.AND.EX P0, PT, RZ, RZ, PT, P0 ;  /* 0x000000ffff00720c */ /* 0x000fe20003f05100 */
[----:B------:R-:W-:-:S03]  /*0670*/  IMAD R11, R12, R13, R0 ;  /* 0x0000000d0c0b7224 */ /* 0x000fc600078e0200 */
[----:B------:R-:W-:Y:S02]  /*0680*/  SEL R4, R12, 0x1, !P0 ;  /* 0x000000010c047807 */ /* 0x000fe40004000000 */
[----:B------:R-:W-:-:S03]  /*0690*/  SEL R7, R13, RZ, !P0 ;  /* 0x000000ff0d077207 */ /* 0x000fc60004000000 */
[----:B------:R-:W-:-:S05]  /*06a0*/  IMAD.WIDE.U32 R4, R4, 0x1, RZ ;  /* 0x0000000104047825 */ /* 0x000fca00078e00ff */
[----:B------:R-:W-:Y:S02]  /*06b0*/  IADD3 R10, PT, PT, R5, R7, RZ ;  /* 0x00000007050a7210 */ /* 0x000fe40007ffe0ff */
[----:B------:R-:W-:Y:S01]  /*06c0*/  MOV R9, R4 ;  /* 0x0000000400097202 */ /* 0x000fe20000000f00 */
[----:B------:R-:W-:Y:S01]  /*06d0*/  IMAD.WIDE.U32 R4, R12, R12, RZ ;  /* 0x0000000c0c047225 */ /* 0x000fe200078e00ff */
[----:B------:R-:W-:Y:S06]  /*06e0*/  @!P1 BRA `(.L_x_53122) ;  /* 0x0000000000a49947 */ /* 0x000fec0003800000 */
[----:B------:R-:W-:Y:S01]  /*06f0*/  IMAD.IADD R7, R5, 0x1, R11 ;  /* 0x0000000105077824 */ /* 0x000fe200078e020b */
[--C-:B------:R-:W-:Y:S02]  /*0700*/  SHF.R.U64 R0, R2, 0x1, R3.reuse ;  /* 0x0000000102007819 */ /* 0x100fe40000001203 */
[----:B------:R-:W-:-:S07]  /*0710*/  SHF.R.U32.HI R5, RZ, 0x1, R3 ;  /* 0x00000001ff057819 */ /* 0x000fce0000011603 */
.L_x_53123:
        /* <DEDUP_REMOVED lines=10> */
[----:B------:R-:W-:Y:S02]  /*07c0*/  IADD3 R7, PT, PT, R3, R7, RZ ;  /* 0x0000000703077210 */ /* 0x000fe40007ffe0ff */
[----:B------:R-:W-:Y:S01]  /*07d0*/  ISETP.GE.U32.AND.EX P0, PT, R5, RZ, PT, P0 ;  /* 0x000000ff0500720c */ /* 0x000fe20003f06100 */
[----:B------:R-:W-:Y:S01]  /*07e0*/  IMAD R11, R10, R6, R11 ;  /* 0x000000060a0b7224 */ /* 0x000fe200078e020b */
[----:B------:R-:W-:Y:S01]  /*07f0*/  MOV R4, R2 ;  /* 0x0000000200047202 */ /* 0x000fe20000000f00 */
[----:B------:R-:W-:Y:S01]  /*0800*/  IMAD.WIDE.U32 R2, R6, R9, RZ ;  /* 0x0000000906027225 */ /* 0x000fe200078e00ff */
[----:B------:R-:W-:-:S02]  /*0810*/  SHF.R.U64 R0, R0, 0x1, R5 ;  /* 0x0000000100007819 */ /* 0x000fc40000001205 */
[----:B------:R-:W-:Y:S01]  /*0820*/  SHF.R.U32.HI R5, RZ, 0x1, R5 ;  /* 0x00000001ff057819 */ /* 0x000fe20000011605 */
[----:B------:R-:W-:Y:S01]  /*0830*/  IMAD.MOV.U32 R9, RZ, RZ, R2 ;  /* 0x000000ffff097224 */ /* 0x000fe200078e0002 */
[----:B------:R-:W-:-:S05]  /*0840*/  IADD3 R10, PT, PT, R3, R11, RZ ;  /* 0x0000000b030a7210 */ /* 0x000fca0007ffe0ff */
[----:B------:R-:W-:Y:S05]  /*0850*/  @P0 BRA `(.L_x_53123) ;  /* 0xfffffffc00b00947 */ /* 0x000fea000383ffff */
[----:B------:R-:W-:Y:S05]  /*0860*/  BRA `(.L_x_53122) ;  /* 0x0000000000447947 */ /* 0x000fea0003800000 */
.L_x_53121:
[----:B-----5:R-:W-:Y:S01]  /*0870*/  ISETP.NE.U32.AND P0, PT, R12, 0x1, PT ;  /* 0x000000010c00780c */ /* 0x020fe20003f05070 */
[----:B------:R-:W-:Y:S01]  /*0880*/  IMAD.MOV.U32 R10, RZ, RZ, R13 ;  /* 0x000000ffff0a7224 */ /* 0x000fe200078e000d */
[----:B------:R-:W-:Y:S02]  /*0890*/  MOV R9, R12 ;  /* 0x0000000c00097202 */ /* 0x000fe40000000f00 */
[----:B------:R-:W-:-:S13]  /*08a0*/  ISETP.NE.AND.EX P0, PT, R13, RZ, PT, P0 ;  /* 0x000000ff0d00720c */ /* 0x000fda0003f05300 */
[----:B------:R-:W-:Y:S05]  /*08b0*/  @!P0 BRA `(.L_x_53122) ;  /* 0x0000000000308947 */ /* 0x000fea0003800000 */
[----:B------:R-:W-:-:S04]  /*08c0*/  ISETP.NE.U32.AND P0, PT, R12, -0x1, PT ;  /* 0xffffffff0c00780c */ /* 0x000fc80003f05070 */
[----:B------:R-:W-:-:S13]  /*08d0*/  ISETP.NE.AND.EX P0, PT, R13, -0x1, PT, P0 ;  /* 0xffffffff0d00780c */ /* 0x000fda0003f05300 */
[----:B------:R-:W-:Y:S05]  /*08e0*/  @P0 BRA `(.L_x_53124) ;  /* 0x00000000001c0947 */ /* 0x000fea0003800000 */
[----:B------:R-:W-:Y:S01]  /*08f0*/  LOP3.LUT R2, R2, 0x1, RZ, 0xc0, !PT ;  /* 0x0000000102027812 */ /* 0x000fe200078ec0ff */
[----:B------:R-:W-:-:S03]  /*0900*/  HFMA2 R9, -RZ, RZ, 0, 5.9604644775390625e-08 ;  /* 0x00000001ff097431 */ /* 0x000fc600000001ff */
[----:B------:R-:W-:-:S04]  /*0910*/  ISETP.NE.U32.AND P0, PT, R2, 0x1, PT ;  /* 0x000000010200780c */ /* 0x000fc80003f05070 */
[----:B------:R-:W-:-:S04]  /*0920*/  ISETP.NE.U32.AND.EX P0, PT, RZ, RZ, PT, P0 ;  /* 0x000000ffff00720c */ /* 0x000fc80003f05100 */
[----:B------:R-:W-:Y:S02]  /*0930*/  SEL R9, R9, 0xffffffff, P0 ;  /* 0xffffffff09097807 */ /* 0x000fe40000000000 */
[----:B------:R-:W-:Y:S01]  /*0940*/  SEL R10, RZ, 0xffffffff, P0 ;  /* 0xffffffffff0a7807 */ /* 0x000fe20000000000 */
[----:B------:R-:W-:Y:S06]  /*0950*/  BRA `(.L_x_53122) ;  /* 0x0000000000087947 */ /* 0x000fec0003800000 */
.L_x_53124:
[----:B------:R-:W-:Y:S01]  /*0960*/  MOV R9, RZ ;  /* 0x000000ff00097202 */ /* 0x000fe20000000f00 */
[----:B------:R-:W-:-:S07]  /*0970*/  IMAD.MOV.U32 R10, RZ, RZ, RZ ;  /* 0x000000ffff0a7224 */ /* 0x000fce00078e00ff */
.L_x_53122:
[----:B------:R-:W0:Y:S01]  /*0980*/  LDC.64 R4, c[0x0][0x5e8] ;  /* 0x00017a00ff047b82 */ /* 0x000e220000000a00 */
[----:B------:R-:W-:Y:S02]  /*0990*/  MOV R2, R9 ;  /* 0x0000000900027202 */ /* 0x000fe40000000f00 */
[----:B------:R-:W-:-:S05]  /*09a0*/  MOV R3, R10 ;  /* 0x0000000a00037202 */ /* 0x000fca0000000f00 */
[----:B0-----:R-:W-:Y:S01]  /*09b0*/  STG.E.64 desc[UR6][R4.64], R2 ;  /* 0x0000000204007986 */ /* 0x001fe2000c101b06 */
[----:B------:R-:W-:Y:S05]  /*09c0*/  EXIT ;  /* 0x000000000000794d */ /* 0x000fea0003800000 */
.L_x_53114:
        /* <DEDUP_REMOVED lines=355> */
.L_x_53127:
[----:B------:R-:W0:Y:S02]  /*2000*/  LDCU.128 UR8, c[0x0][0x5f0] ;  /* 0x0000be00ff0877ac */ /* 0x000e240008000c00 */
[----:B0-----:R-:W-:-:S04]  /*2010*/  IADD3 R6, P0, PT, R6, UR10, RZ ;  /* 0x0000000a06067c10 */ /* 0x001fc8000ff1e0ff */
[----:B------:R-:W-:-:S06]  /*2020*/  IADD3.X R7, PT, PT, RZ, UR11, RZ, P0, !PT ;  /* 0x0000000bff077c10 */ /* 0x000fcc00087fe4ff */
[----:B------:R-:W2:Y:S01]  /*2030*/  LDG.E.64 R6, desc[UR6][R6.64] ;  /* 0x0000000606067981 */ /* 0x000ea2000c1e1b00 */
[----:B------:R-:W-:-:S05]  /*2040*/  IADD3 R8, P0, PT, R4, UR8, RZ ;  /* 0x0000000804087c10 */ /* 0x000fca000ff1e0ff */
[----:B------:R-:W-:-:S06]  /*2050*/  IMAD.X R9, RZ, RZ, UR9, P0 ;  /* 0x00000009ff097e24 */ /* 0x000fcc00080e06ff */
[----:B------:R-:W5:Y:S01]  /*2060*/  LDG.E.64 R8, desc[UR6][R8.64] ;  /* 0x0000000608087981 */ /* 0x000f62000c1e1b00 */
[----:B------:R-:W-:Y:S01]  /*2070*/  BSSY.RECONVERGENT B1, `(.L_x_53128) ;  /* 0x0000030000017945 */ /* 0x000fe20003800200 */
[----:B--2---:R-:W-:-:S13]  /*2080*/  ISETP.GE.AND P0, PT, R7, RZ, PT ;  /* 0x000000ff0700720c */ /* 0x004fda0003f06270 */
[----:B------:R-:W-:Y:S05]  /*2090*/  @!P0 BRA `(.L_x_53129) ;  /* 0x0000000000788947 */ /* 0x000fea0003800000 */
[----:B------:R-:W-:Y:S01]  /*20a0*/  MOV R15, R7 ;  /* 0x00000007000f7202 */ /* 0x000fe20000000f00 */
[----:B------:R-:W-:Y:S01]  /*20b0*/  BSSY.RECONVERGENT B2, `(.L_x_53130) ;  /* 0x000001b000027945 */ /* 0x000fe20003800200 */
[----:B------:R-:W-:Y:S01]  /*20c0*/  ISETP.NE.U32.AND P0, PT, R6, RZ, PT ;  /* 0x000000ff0600720c */ /* 0x000fe20003f05070 */
[----:B------:R-:W-:Y:S02]  /*20d0*/  HFMA2 R10, -RZ, RZ, 0, 5.9604644775390625e-08 ;  /* 0x00000001ff0a7431 */ /* 0x000fe400000001ff */
[----:B------:R-:W-:Y:S01]  /*20e0*/  IMAD.MOV.U32 R13, RZ, RZ, RZ ;  /* 0x000000ffff0d7224 */ /* 0x000fe200078e00ff */
[----:B------:R-:W-:-:S13]  /*20f0*/  ISETP.NE.AND.EX P0, PT, R15, RZ, PT, P0 ;  /* 0x000000ff0f00720c */ /* 0x000fda0003f05300 */
[----:B------:R-:W-:Y:S05]  /*2100*/  @!P0 BRA `(.L_x_53131) ;  /* 0x0000000000548947 */ /* 0x000fea0003800000 */
[----:B------:R-:W-:Y:S02]  /*2110*/  MOV R10, 0x1 ;  /* 0x00000001000a7802 */ /* 0x000fe40000000f00 */
[----:B------:R-:W-:-:S07]  /*2120*/  MOV R13, RZ ;  /* 0x000000ff000d7202 */ /* 0x000fce0000000f00 */
.L_x_53132:
        /* <DEDUP_REMOVED lines=10> */
[-C--:B------:R-:W-:Y:S01]  /*21d0*/  IMAD R7, R7, R10.reuse, RZ ;  /* 0x0000000a07077224 */ /* 0x080fe200078e02ff */
[----:B------:R-:W-:Y:S01]  /*21e0*/  ISETP.GT.U32.AND.EX P0, PT, R15, RZ, PT, P0 ;  /* 0x000000ff0f00720c */ /* 0x000fe20003f04100 */
[----:B------:R-:W-:Y:S01]  /*21f0*/  IMAD.WIDE.U32 R10, R4, R10, RZ ;  /* 0x0000000a040a7225 */ /* 0x000fe200078e00ff */
[----:B------:R-:W-:-:S03]  /*2200*/  IADD3 R9, PT, PT, R9, R17, RZ ;  /* 0x0000001109097210 */ /* 0x000fc60007ffe0ff */
[----:B------:R-:W-:Y:S01]  /*2210*/  IMAD R7, R13, R4, R7 ;  /* 0x000000040d077224 */ /* 0x000fe200078e0207 */
[----:B------:R-:W-:-:S03]  /*2220*/  SHF.R.U32.HI R4, RZ, 0x1, R15 ;  /* 0x00000001ff047819 */ /* 0x000fc6000001160f */
[----:B------:R-:W-:Y:S01]  /*2230*/  IMAD.IADD R13, R11, 0x1, R7 ;  /* 0x000000010b0d7824 */ /* 0x000fe200078e0207 */
[----:B------:R-:W-:-:S03]  /*2240*/  MOV R15, R4 ;  /* 0x00000004000f7202 */ /* 0x000fc60000000f00 */
[----:B------:R-:W-:Y:S05]  /*2250*/  @P0 BRA `(.L_x_53132) ;  /* 0xfffffffc00b40947 */ /* 0x000fea000383ffff */
.L_x_53131:
[----:B------:R-:W-:Y:S05]  /*2260*/  BSYNC.RECONVERGENT B2 ;  /* 0x0000000000027941 */ /* 0x000fea0003800200 */
.L_x_53130:
[----:B------:R-:W-:Y:S05]  /*2270*/  BRA `(.L_x_53133) ;  /* 0x00000000003c7947 */ /* 0x000fea0003800000 */
.L_x_53129:
[----:B-----5:R-:W-:Y:S01]  /*2280*/  ISETP.NE.U32.AND P0, PT, R8, 0x1, PT ;  /* 0x000000010800780c */ /* 0x020fe20003f05070 */
[----:B------:R-:W-:Y:S01]  /*2290*/  IMAD.MOV.U32 R10, RZ, RZ, R8 ;  /* 0x000000ffff0a7224 */ /* 0x000fe200078e0008 */
[----:B------:R-:W-:Y:S02]  /*22a0*/  MOV R13, R9 ;  /* 0x00000009000d7202 */ /* 0x000fe40000000f00 */
[----:B------:R-:W-:-:S13]  /*22b0*/  ISETP.NE.AND.EX P0, PT, R9, RZ, PT, P0 ;  /* 0x000000ff0900720c */ /* 0x000fda0003f05300 */
[----:B------:R-:W-:Y:S05]  /*22c0*/  @!P0 BRA `(.L_x_53133) ;  /* 0x0000000000288947 */ /* 0x000fea0003800000 */
[----:B------:R-:W-:-:S04]  /*22d0*/  ISETP.NE.U32.AND P0, PT, R8, -0x1, PT ;  /* 0xffffffff0800780c */ /* 0x000fc80003f05070 */
[----:B------:R-:W-:-:S13]  /*22e0*/  ISETP.NE.AND.EX P0, PT, R9, -0x1, PT, P0 ;  /* 0xffffffff0900780c */ /* 0x000fda0003f05300 */
[----:B------:R-:W-:Y:S02]  /*22f0*/  @!P0 LOP3.LUT R6, R6, 0x1, RZ, 0xc0, !PT ;  /* 0x0000000106068812 */ /* 0x000fe400078ec0ff */
[----:B------:R-:W-:Y:S02]  /*2300*/  @!P0 MOV R10, 0x1 ;  /* 0x00000001000a8802 */ /* 0x000fe40000000f00 */
[----:B------:R-:W-:-:S04]  /*2310*/  @!P0 ISETP.NE.U32.AND P1, PT, R6, 0x1, PT ;  /* 0x000000010600880c */ /* 0x000fc80003f25070 */
[----:B------:R-:W-:-:S04]  /*2320*/  @!P0 ISETP.NE.U32.AND.EX P1, PT, RZ, RZ, PT, P1 ;  /* 0x000000ffff00820c */ /* 0x000fc80003f25110 */
[----:B------:R-:W-:Y:S01]  /*2330*/  @!P0 SEL R10, R10, 0xffffffff, P1 ;  /* 0xffffffff0a0a8807 */ /* 0x000fe20000800000 */
[----:B------:R-:W-:Y:S01]  /*2340*/  @P0 IMAD.MOV.U32 R10, RZ, RZ, RZ ;  /* 0x000000ffff0a0224 */ /* 0x000fe200078e00ff */
[----:B------:R-:W-:Y:S02]  /*2350*/  @!P0 SEL R13, RZ, 0xffffffff, P1 ;  /* 0xffffffffff0d8807 */ /* 0x000fe40000800000 */
[----:B------:R-:W-:-:S07]  /*2360*/  @P0 MOV R13, RZ ;  /* 0x000000ff000d0202 */ /* 0x000fce0000000f00 */
.L_x_53133:
[----:B------:R-:W-:Y:S05]  /*2370*/  BSYNC.RECONVERGENT B1 ;  /* 0x0000000000017941 */ /* 0x000fea0003800200 */
.L_x_53128:
[----:B------:R-:W0:Y:S01]  /*2380*/  LDCU.64 UR8, c[0x0][0x5e8] ;  /* 0x0000bd00ff0877ac */ /* 0x000e220008000a00 */
[----:B------:R-:W-:Y:S01]  /*2390*/  IMAD.MOV.U32 R4, RZ, RZ, R10 ;  /* 0x000000ffff047224 */ /* 0x000fe200078e000a */
[----:B------:R-:W-:Y:S02]  /*23a0*/  IADD3 R3, PT, PT, R3, 0x80, RZ ;  /* 0x0000008003037810 */ /* 0x000fe40007ffe0ff */
[----:B0-----:R-:W-:Y:S02]  /*23b0*/  IADD3 R6, P0, PT, R5, UR8, RZ ;  /* 0x0000000805067c10 */ /* 0x001fe4000ff1e0ff */
[----:B------:R-:W-:Y:S02]  /*23c0*/  MOV R5, R13 ;  /* 0x0000000d00057202 */ /* 0x000fe40000000f00 */
[----:B------:R-:W-:-:S05]  /*23d0*/  IADD3.X R7, PT, PT, RZ, UR9, RZ, P0, !PT ;  /* 0x00000009ff077c10 */ /* 0x000fca00087fe4ff */
[----:B------:R0:W-:Y:S04]  /*23e0*/  STG.E.64 desc[UR6][R6.64], R4 ;  /* 0x0000000406007986 */ /* 0x0001e8000c101b06 */
.L_x_53126:
[----:B------:R-:W-:Y:S05]  /*23f0*/  BSYNC.RECONVERGENT B0 ;  /* 0x0000000000007941 */ /* 0x000fea0003800200 */
.L_x_53125:
        /* <DEDUP_REMOVED lines=23> */
[----:B0----5:R-:W-:-:S05]  /*2570*/  IMAD.HI.U32 R8, R7, UR9, R6 ;  /* 0x0000000907087c27 */ /* 0x021fca000f8e0006 */
        /* <DEDUP_REMOVED lines=326> */
.L_x_53134:
[----:B------:R-:W0:Y:S01]  /*39e0*/  LDCU.128 UR8, c[0x0][0x5f0] ;  /* 0x0000be00ff0877ac */ /* 0x000e220008000c00 */
[----:B------:R-:W1:Y:S01]  /*39f0*/  LDCU.64 UR4, c[0x0][0x5e8] ;  /* 0x0000bd00ff0477ac */ /* 0x000e620008000a00 */
[----:B0-----:R-:W-:-:S04]  /*3a00*/  IADD3 R4, P0, PT, R4, UR10, RZ ;  /* 0x0000000a04047c10 */ /* 0x001fc8000ff1e0ff */
[----:B------:R-:W-:-:S06]  /*3a10*/  IADD3.X R5, PT, PT, RZ, UR11, RZ, P0, !PT ;  /* 0x0000000bff057c10 */ /* 0x000fcc00087fe4ff */
[----:B------:R-:W2:Y:S01]  /*3a20*/  LDG.E.64 R4, desc[UR6][R4.64] ;  /* 0x0000000604047981 */ /* 0x000ea2000c1e1b00 */
[----:B------:R-:W-:-:S04]  /*3a30*/  IADD3 R6, P0, PT, R2, UR8, RZ ;  /* 0x0000000802067c10 */ /* 0x000fc8000ff1e0ff */
[----:B------:R-:W-:-:S05]  /*3a40*/  IADD3.X R7, PT, PT, RZ, UR9, RZ, P0, !PT ;  /* 0x00000009ff077c10 */ /* 0x000fca00087fe4ff */
[----:B-----5:R0:W5:Y:S01]  /*3a50*/  LDG.E.64 R8, desc[UR6][R6.64] ;  /* 0x0000000606087981 */ /* 0x020162000c1e1b00 */
[----:B-1----:R-:W-:Y:S01]  /*3a60*/  IADD3 R2, P1, PT, R3, UR4, RZ ;  /* 0x0000000403027c10 */ /* 0x002fe2000ff3e0ff */
[----:B------:R-:W-:Y:S04]  /*3a70*/  BSSY.RECONVERGENT B0, `(.L_x_53135) ;  /* 0x0000040000007945 */ /* 0x000fe80003800200 */
[----:B------:R-:W-:Y:S01]  /*3a80*/  IMAD.X R3, RZ, RZ, UR5, P1 ;  /* 0x00000005ff037e24 */ /* 0x000fe200088e06ff */
[----:B--2---:R-:W-:-:S13]  /*3a90*/  ISETP.GE.AND P0, PT, R5, RZ, PT ;  /* 0x000000ff0500720c */ /* 0x004fda0003f06270 */
[----:B0-----:R-:W-:Y:S05]  /*3aa0*/  @!P0 BRA `(.L_x_53136) ;  /* 0x0000000000b48947 */ /* 0x001fea0003800000 */
[----:B------:R-:W-:Y:S01]  /*3ab0*/  ISETP.NE.U32.AND P0, PT, R4, RZ, PT ;  /* 0x000000ff0400720c */ /* 0x000fe20003f05070 */
[----:B------:R-:W-:Y:S01]  /*3ac0*/  BSSY.RECONVERGENT B1, `(.L_x_53137) ;  /* 0x000002a000017945 */ /* 0x000fe20003800200 */
[----:B------:R-:W-:Y:S01]  /*3ad0*/  HFMA2 R13, -RZ, RZ, 0, 5.9604644775390625e-08 ;  /* 0x00000001ff0d7431 */ /* 0x000fe200000001ff */
[----:B------:R-:W-:Y:S02]  /*3ae0*/  MOV R7, RZ ;  /* 0x000000ff00077202 */ /* 0x000fe40000000f00 */
[----:B------:R-:W-:-:S13]  /*3af0*/  ISETP.NE.AND.EX P0, PT, R5, RZ, PT, P0 ;  /* 0x000000ff0500720c */ /* 0x000fda0003f05300 */
[----:B------:R-:W-:Y:S05]  /*3b00*/  @!P0 BRA `(.L_x_53138) ;  /* 0x0000000000948947 */ /* 0x000fea0003800000 */
[C---:B------:R-:W-:Y:S01]  /*3b10*/  LOP3.LUT R0, R4.reuse, 0x1, RZ, 0xc0, !PT ;  /* 0x0000000104007812 */ /* 0x040fe200078ec0ff */
[----:B-----5:R-:W-:Y:S01]  /*3b20*/  IMAD R15, R9, R8, RZ ;  /* 0x00000008090f7224 */ /* 0x020fe200078e02ff */
[----:B------:R-:W-:Y:S02]  /*3b30*/  ISETP.GE.U32.AND P1, PT, R4, 0x2, PT ;  /* 0x000000020400780c */ /* 0x000fe40003f26070 */
[----:B------:R-:W-:Y:S01]  /*3b40*/  ISETP.NE.U32.AND P0, PT, R0, 0x1, PT ;  /* 0x000000010000780c */ /* 0x000fe20003f05070 */
[----:B------:R-:W-:-:S03]  /*3b50*/  IMAD R15, R8, R9, R15 ;  /* 0x00000009080f7224 */ /* 0x000fc600078e020f */
[----:B------:R-:W-:-:S04]  /*3b60*/  ISETP.NE.U32.AND.EX P0, PT, RZ, RZ, PT, P0 ;  /* 0x000000ffff00720c */ /* 0x000fc80003f05100 */
[C---:B------:R-:W-:Y:S02]  /*3b70*/  SEL R6, R8.reuse, 0x1, !P0 ;  /* 0x0000000108067807 */ /* 0x040fe40004000000 */
[----:B------:R-:W-:Y:S01]  /*3b80*/  SEL R11, R9, RZ, !P0 ;  /* 0x000000ff090b7207 */ /* 0x000fe20004000000 */
[----:B------:R-:W-:Y:S01]  /*3b90*/  IMAD.WIDE.U32 R8, R8, R8, RZ ;  /* 0x0000000808087225 */ /* 0x000fe200078e00ff */
[----:B------:R-:W-:-:S03]  /*3ba0*/  ISETP.GE.U32.AND.EX P0, PT, R5, RZ, PT, P1 ;  /* 0x000000ff0500720c */ /* 0x000fc60003f06110 */
[----:B------:R-:W-:-:S04]  /*3bb0*/  IMAD.WIDE.U32 R6, R6, 0x1, RZ ;  /* 0x0000000106067825 */ /* 0x000fc800078e00ff */
[----:B------:R-:W-:Y:S01]  /*3bc0*/  IMAD.MOV.U32 R13, RZ, RZ, R6 ;  /* 0x000000ffff0d7224 */ /* 0x000fe200078e0006 */
[----:B------:R-:W-:-:S05]  /*3bd0*/  IADD3 R7, PT, PT, R7, R11, RZ ;  /* 0x0000000b07077210 */ /* 0x000fca0007ffe0ff */
[----:B------:R-:W-:Y:S05]  /*3be0*/  @!P0 BRA `(.L_x_53138) ;  /* 0x00000000005c8947 */ /* 0x000fea0003800000 */
[----:B------:R-:W-:Y:S02]  /*3bf0*/  IADD3 R11, PT, PT, R9, R15, RZ ;  /* 0x0000000f090b7210 */ /* 0x000fe40007ffe0ff */
[--C-:B------:R-:W-:Y:S02]  /*3c00*/  SHF.R.U64 R0, R4, 0x1, R5.reuse ;  /* 0x0000000104007819 */ /* 0x100fe40000001205 */
[----:B------:R-:W-:-:S07]  /*3c10*/  SHF.R.U32.HI R9, RZ, 0x1, R5 ;  /* 0x00000001ff097819 */ /* 0x000fce0000011605 */
.L_x_53139:
        /* <DEDUP_REMOVED lines=20> */
.L_x_53138:
[----:B------:R-:W-:Y:S05]  /*3d60*/  BSYNC.RECONVERGENT B1 ;  /* 0x0000000000017941 */ /* 0x000fea0003800200 */
.L_x_53137:
[----:B------:R-:W-:Y:S05]  /*3d70*/  BRA `(.L_x_53140) ;  /* 0x00000000003c7947 */ /* 0x000fea0003800000 */
.L_x_53136:
[----:B-----5:R-:W-:Y:S02]  /*3d80*/  ISETP.NE.U32.AND P0, PT, R8, 0x1, PT ;  /* 0x000000010800780c */ /* 0x020fe40003f05070 */
[----:B------:R-:W-:Y:S02]  /*3d90*/  MOV R13, R8 ;  /* 0x00000008000d7202 */ /* 0x000fe40000000f00 */
[----:B------:R-:W-:Y:S02]  /*3da0*/  ISETP.NE.AND.EX P0, PT, R9, RZ, PT, P0 ;  /* 0x000000ff0900720c */ /* 0x000fe40003f05300 */
[----:B------:R-:W-:-:S11]  /*3db0*/  MOV R7, R9 ;  /* 0x0000000900077202 */ /* 0x000fd60000000f00 */
        /* <DEDUP_REMOVED lines=9> */
[----:B------:R-:W-:Y:S02]  /*3e50*/  @P0 MOV R13, RZ ;  /* 0x000000ff000d0202 */ /* 0x000fe40000000f00 */
[----:B------:R-:W-:-:S07]  /*3e60*/  @P0 MOV R7, RZ ;  /* 0x000000ff00070202 */ /* 0x000fce0000000f00 */
.L_x_53140:
[----:B------:R-:W-:Y:S05]  /*3e70*/  BSYNC.RECONVERGENT B0 ;  /* 0x0000000000007941 */ /* 0x000fea0003800200 */
.L_x_53135:
[----:B------:R-:W-:-:S05]  /*3e80*/  MOV R6, R13 ;  /* 0x0000000d00067202 */ /* 0x000fca0000000f00 */
[----:B------:R-:W-:Y:S01]  /*3e90*/  STG.E.64 desc[UR6][R2.64], R6 ;  /* 0x0000000602007986 */ /* 0x000fe2000c101b06 */
[----:B------:R-:W-:Y:S05]  /*3ea0*/  EXIT ;  /* 0x000000000000794d */ /* 0x000fea0003800000 */
.L_x_53141:
        /* <DEDUP_REMOVED lines=13> */
.L_x_61082:


//--------------------- .text._ZN2at6native27unrolled_elementwise_kernelIZZZNS0_50_GLOBAL__N__2680c7bb_12_PowKernel_cu_7dd49032_317024pow_tensor_tensor_kernelERNS_18TensorIteratorBaseEENKUlvE_clEvENKUlvE2_clEvEUlllE_St5arrayIPcLm3EELi4E23TrivialOffsetCalculatorILi2EjESB_ILi1EjENS0_6memory15LoadWithoutCastENSE_16StoreWithoutCastEEEviT_T0_T2_T3_T4_T5_ --------------------------
	.section	.text._ZN2at6native27unrolled_elementwise_kernelIZZZNS0_50_GLOBAL__N__2680c7bb_12_PowKernel_cu_7dd49032_317024pow_tensor_tensor_kernelERNS_18TensorIteratorBaseEENKUlvE_clEvENKUlvE2_clEvEUlllE_St5arrayIPcLm3EELi4E23TrivialOffsetCalculatorILi2EjESB_ILi1EjENS0_6memory15LoadWithoutCastENSE_16StoreWithoutCastEEEviT_T0_T2_T3_T4_T5_,"ax",@progbits
	.align	128
        .global         _ZN2at6native27unrolled_elementwise_kernelIZZZNS0_50_GLOBAL__N__2680c7bb_12_PowKernel_cu_7dd49032_317024pow_tensor_tensor_kernelERNS_18TensorIteratorBaseEENKUlvE_clEvENKUlvE2_clEvEUlllE_St5arrayIPcLm3EELi4E23TrivialOffsetCalculatorILi2EjESB_ILi1EjENS0_6memory15LoadWithoutCastENSE_16StoreWithoutCastEEEviT_T0_T2_T3_T4_T5_
        .type           _ZN2at6native27unrolled_elementwise_kernelIZZZNS0_50_GLOBAL__N__2680c7bb_12_PowKernel_cu_7dd49032_317024pow_tensor_tensor_kernelERNS_18TensorIteratorBaseEENKUlvE_clEvENKUlvE2_clEvEUlllE_St5arrayIPcLm3EELi4E23TrivialOffsetCalculatorILi2EjESB_ILi1EjENS0_6memory15LoadWithoutCastENSE_16StoreWithoutCastEEEviT_T0_T2_T3_T4_T5_,@function
        .size           _ZN2at6native27unrolled_elementwise_kernelIZZZNS0_50_GLOBAL__N__2680c7bb_12_PowKernel_cu_7dd49032_317024pow_tensor_tensor_kernelERNS_18TensorIteratorBaseEENKUlvE_clEvENKUlvE2_clEvEUlllE_St5arrayIPcLm3EELi4E23TrivialOffsetCalculatorILi2EjESB_ILi1EjENS0_6memory15LoadWithoutCastENSE_16StoreWithoutCastEEEviT_T0_T2_T3_T4_T5_,(.L_x_61083 - _ZN2at6native27unrolled_elementwise_kernelIZZZNS0_50_GLOBAL__N__2680c7bb_12_PowKernel_cu_7dd49032_317024pow_tensor_tensor_kernelERNS_18TensorIteratorBaseEENKUlvE_clEvENKUlvE2_clEvEUlllE_St5arrayIPcLm3EELi4E23TrivialOffsetCalculatorILi2EjESB_ILi1EjENS0_6memory15LoadWithoutCastENSE_16StoreWithoutCastEEEviT_T0_T2_T3_T4_T5_)
        .other          _ZN2at6native27unrolled_elementwise_kernelIZZZNS0_50_GLOBAL__N__2680c7bb_12_PowKernel_cu_7dd49032_317024pow_tensor_tensor_kernelERNS_18TensorIteratorBaseEENKUlvE_clEvENKUlvE2_clEvEUlllE_St5arrayIPcLm3EELi4E23TrivialOffsetCalculatorILi2EjESB_ILi1EjENS0_6memory15LoadWithoutCastENSE_16StoreWithoutCastEEEviT_T0_T2_T3_T4_T5_,@"STO_CUDA_ENTRY STV_DEFAULT"
_ZN2at6native27unrolled_elementwise_kernelIZZZNS0_50_GLOBAL__N__2680c7bb_12_PowKernel_cu_7dd49032_317024pow_tensor_tensor_kernelERNS_18TensorIteratorBaseEENKUlvE_clEvENKUlvE2_clEvEUlllE_St5arrayIPcLm3EELi4E23TrivialOffsetCalculatorILi2EjESB_ILi1EjENS0_6memory15LoadWithoutCastENSE_16StoreWithoutCastEEEviT_T0_T2_T3_T4_T5_:
.text._ZN2at6native27unrolled_elementwise_kernelIZZZNS0_50_GLOBAL__N__2680c7bb_12_PowKernel_cu_7dd49032_317024pow_tensor_tensor_kernelERNS_18TensorIteratorBaseEENKUlvE_clEvENKUlvE2_clEvEUlllE_St5arrayIPcLm3EELi4E23TrivialOffsetCalculatorILi2EjESB_ILi1EjENS0_6memory15LoadWithoutCastENSE_16StoreWithoutCastEEEviT_T0_T2_T3_T4_T5_:
        /* <DEDUP_REMOVED lines=9> */
[----:B------:R-:W-:Y:S01]  /*0090*/  @!P0 VIADD R5, R23, 0x80 ;  /* 0x0000008017058836 */ /* 0x000fe20000000000 */
[----:B------:R-:W-:Y:S01]  /*00a0*/  CS2R R10, SRZ ;  /* 0x00000000000a7805 */ /* 0x000fe2000001ff00 */
[----:B------:R-:W0:Y:S03]  /*00b0*/  @!P0 LDC.64 R20, c[0x0][0x398] ;  /* 0x0000e600ff148b82 */ /* 0x000e260000000a00 */
[----:B------:R-:W-:-:S05]  /*00c0*/  ISETP.GE.AND P1, PT, R5, R22, PT ;  /* 0x000000160500720c */ /* 0x000fca0003f26270 */
[----:B------:R-:W2:Y:S08]  /*00d0*/  @!P0 LDC.64 R12, c[0x0][0x3a0] ;  /* 0x0000e800ff0c8b82 */ /* 0x000eb00000000a00 */
[----:B------:R-:W-:Y:S01]  /*00e0*/  @!P1 IMAD R7, R0, 0x200, R5 ;  /* 0x0000020000079824 */ /* 0x000fe200078e0205 */
[----:B------:R-:W3:Y:S01]  /*00f0*/  @!P1 LDC.64 R24, c[0x0][0x398] ;  /* 0x0000e600ff189b82 */ /* 0x000ee20000000a00 */
[----:B------:R-:W-:-:S05]  /*0100*/  @!P1 VIADD R5, R5, 0x80 ;  /* 0x0000008005059836 */ /* 0x000fca0000000000 */
[C---:B------:R-:W-:Y:S02]  /*0110*/  ISETP.GE.AND P3, PT, R5.reuse, R22, PT ;  /* 0x000000160500720c */ /* 0x040fe40003f66270 */
[----:B------:R-:W4:Y:S11]  /*0120*/  @!P1 LDC.64 R28, c[0x0][0x3a0] ;  /* 0x0000e800ff1c9b82 */ /* 0x000f360000000a00 */
[----:B------:R-:W-:Y:S01]  /*0130*/  @!P3 IMAD R3, R0, 0x200, R5 ;  /* 0x000002000003b824 */ /* 0x000fe200078e0205 */
[----:B------:R-:W0:Y:S01]  /*0140*/  @!P3 LDC.64 R26, c[0x0][0x398] ;  /* 0x0000e600ff1abb82 */ /* 0x000e220000000a00 */
[----:B------:R-:W-:-:S02]  /*0150*/  @!P3 VIADD R5, R5, 0x80 ;  /* 0x000000800505b836 */ /* 0x000fc40000000000 */
[----:B---3--:R-:W-:-:S03]  /*0160*/  @!P1 IMAD.WIDE.U32 R24, R7, 0x8, R24 ;  /* 0x0000000807189825 */ /* 0x008fc600078e0018 */
[----:B------:R-:W-:Y:S02]  /*0170*/  ISETP.GE.AND P2, PT, R5, R22, PT ;  /* 0x000000160500720c */ /* 0x000fe40003f46270 */
[----:B------:R-:W3:Y:S01]  /*0180*/  @!P3 LDC.64 R16, c[0x0][0x3a0] ;  /* 0x0000e800ff10bb82 */ /* 0x000ee20000000a00 */
[----:B-1----:R1:W5:Y:S10]  /*0190*/  @!P1 LDG.E.64 R8, desc[UR4][R24.64] ;  /* 0x0000000418089981 */ /* 0x002374000c1e1b00 */
[----:B------:R-:W2:Y:S08]  /*01a0*/  @!P2 LDC.64 R14, c[0x0][0x3a0] ;  /* 0x0000e800ff0eab82 */ /* 0x000eb00000000a00 */
[----:B------:R-:W2:Y:S01]  /*01b0*/  @!P2 LDC.64 R18, c[0x0][0x398] ;  /* 0x0000e600ff12ab82 */ /* 0x000ea20000000a00 */
[----:B----4-:R-:W-:-:S04]  /*01c0*/  @!P1 IMAD.WIDE.U32 R28, R7, 0x8, R28 ;  /* 0x00000008071c9825 */ /* 0x010fc800078e001c */
[----:B-1----:R-:W-:Y:S01]  /*01d0*/  @!P2 IMAD R25, R0, 0x200, R5 ;  /* 0x000002000019a824 */ /* 0x002fe200078e0205 */
[----:B------:R2:W5:Y:S01]  /*01e0*/  @!P1 LDG.E.64 R10, desc[UR4][R28.64] ;  /* 0x000000041c0a9981 */ /* 0x000562000c1e1b00 */
[----:B0-----:R-:W-:Y:S01]  /*01f0*/  @!P3 IMAD.WIDE.U32 R26, R3, 0x8, R26 ;  /* 0x00000008031ab825 */ /* 0x001fe200078e001a */
[----:B------:R-:W-:-:S03]  /*0200*/  CS2R R4, SRZ ;  /* 0x0000000000047805 */ /* 0x000fc6000001ff00 */
[----:B---3--:R-:W-:Y:S01]  /*0210*/  @!P3 IMAD.WIDE.U32 R16, R3, 0x8, R16 ;  /* 0x000000080310b825 */ /* 0x008fe200078e0010 */
[----:B------:R-:W-:-:S03]  /*0220*/  CS2R R2, SRZ ;  /* 0x0000000000027805 */ /* 0x000fc6000001ff00 */
[C---:B--2---:R-:W-:Y:S01]  /*0230*/  @!P2 IMAD.WIDE.U32 R28, R25.reuse, 0x8, R14 ;  /* 0x00000008191ca825 */ /* 0x044fe200078e000e */
[----:B------:R-:W-:Y:S01]  /*0240*/  CS2R R14, SRZ ;  /* 0x00000000000e7805 */ /* 0x000fe2000001ff00 */
[----:B------:R-:W5:Y:S05]  /*0250*/  @!P3 LDG.E.64 R4, desc[UR4][R16.64] ;  /* 0x000000041004b981 */ /* 0x000f6a000c1e1b00 */
[----:B------:R-:W5:Y:S01]  /*0260*/  @!P2 LDG.E.64 R14, desc[UR4][R28.64] ;  /* 0x000000041c0ea981 */ /* 0x000f62000c1e1b00 */
[----:B------:R-:W-:-:S05]  /*0270*/  @!P2 IMAD.WIDE.U32 R18, R25, 0x8, R18 ;  /* 0x000000081912a825 */ /* 0x000fca00078e0012 */
[----:B------:R-:W5:Y:S01]  /*0280*/  @!P2 LDG.E.64 R2, desc[UR4][R18.64] ;  /* 0x000000041202a981 */ /* 0x000f62000c1e1b00 */
[----:B------:R-:W-:-:S06]  /*0290*/  CS2R R6, SRZ ;  /* 0x0000000000067805 */ /* 0x000fcc000001ff00 */
[----:B------:R0:W5:Y:S01]  /*02a0*/  @!P3 LDG.E.64 R6, desc[UR4][R26.64] ;  /* 0x000000041a06b981 */ /* 0x000162000c1e1b00 */
[----:B------:R-:W-:Y:S01]  /*02b0*/  CS2R R24, SRZ ;  /* 0x0000000000187805 */ /* 0x000fe2000001ff00 */
[----:B0-----:R-:W-:-:S04]  /*02c0*/  @!P0 IMAD R27, R0, 0x200, R23 ;  /* 0x00000200001b8824 */ /* 0x001fc800078e0217 */
[----:B------:R-:W-:-:S04]  /*02d0*/  @!P0 IMAD.WIDE.U32 R20, R27, 0x8, R20 ;  /* 0x000000081b148825 */ /* 0x000fc800078e0014 */
[----:B------:R-:W-:Y:S01]  /*02e0*/  @!P0 IMAD.WIDE.U32 R12, R27, 0x8, R12 ;  /* 0x000000081b0c8825 */ /* 0x000fe200078e000c */
[----:B------:R-:W-:-:S04]  /*02f0*/  CS2R R26, SRZ ;  /* 0x00000000001a7805 */ /* 0x000fc8000001ff00 */
[----:B------:R0:W5:Y:S04]  /*0300*/  @!P0 LDG.E.64 R24, desc[UR4][R12.64] ;  /* 0x000000040c188981 */ /* 0x000168000c1e1b00 */
[----:B------:R0:W5:Y:S01]  /*0310*/  @!P0 LDG.E.64 R26, desc[UR4][R20.64] ;  /* 0x00000004141a8981 */ /* 0x000162000c1e1b00 */
[----:B------:R-:W-:Y:S01]  /*0320*/  ISETP.GE.AND P0, PT, R23, R22, PT ;  /* 0x000000161700720c */ /* 0x000fe20003f06270 */
[----:B------:R-:W-:-:S12]  /*0330*/  BSSY.RECONVERGENT B0, `(.L_x_53142) ;  /* 0x000002e000007945 */ /* 0x000fd80003800200 */
[----:B0-----:R-:W-:Y:S05]  /*0340*/  @P0 BRA `(.L_x_53143) ;  /* 0x0000000000b00947 */ /* 0x001fea0003800000 */
[----:B-----5:R-:W-:-:S13]  /*0350*/  ISETP.GE.AND P0, PT, R25, RZ, PT ;  /* 0x000000ff1900720c */ /* 0x020fda0003f06270 */
[----:B------:R-:W-:Y:S05]  /*0360*/  @!P0 BRA `(.L_x_53144) ;  /* 0x0000000000708947 */ /* 0x000fea0003800000 */
[----:B------:R-:W-:Y:S01]  /*0370*/  ISETP.NE.U32.AND P0, PT, R24, RZ, PT ;  /* 0x000000ff1800720c */ /* 0x000fe20003f05070 */
[----:B------:R-:W-:Y:S01]  /*0380*/  BSSY.RECONVERGENT B1, `(.L_x_53145) ;  /* 0x0000019000017945 */ /* 0x000fe20003800200 */
[----:B------:R-:W-:Y:S02]  /*0390*/  IMAD.MOV.U32 R12, RZ, RZ, 0x1 ;  /* 0x00000001ff0c7424 */ /* 0x000fe400078e00ff */
[----:B------:R-:W-:Y:S01]  /*03a0*/  ISETP.NE.AND.EX P0, PT, R25, RZ, PT, P0 ;  /* 0x000000ff1900720c */ /* 0x000fe20003f05300 */
[----:B------:R-:W-:-:S12]  /*03b0*/  IMAD.MOV.U32 R13, RZ, RZ, RZ ;  /* 0x000000ffff0d7224 */ /* 0x000fd800078e00ff */
[----:B------:R-:W-:Y:S05]  /*03c0*/  @!P0 BRA `(.L_x_53146) ;  /* 0x0000000000508947 */ /* 0x000fea0003800000 */
[----:B------:R-:W-:Y:S02]  /*03d0*/  IMAD.MOV.U32 R12, RZ, RZ, 0x1 ;  /* 0x00000001ff0c7424 */ /* 0x000fe400078e00ff */
[----:B------:R-:W-:-:S07]  /*03e0*/  IMAD.MOV.U32 R13, RZ, RZ, RZ ;  /* 0x000000ffff0d7224 */ /* 0x000fce00078e00ff */
.L_x_53147:
        /* <DEDUP_REMOVED lines=16> */
[----:B------:R-:W-:-:S04]  /*04f0*/  IMAD.IADD R13, R13, 0x1, R17 ;  /* 0x000000010d0d7824 */ /* 0x000fc800078e0211 */
[----:B------:R-:W-:Y:S05]  /*0500*/  @P0 BRA `(.L_x_53147) ;  /* 0xfffffffc00b80947 */ /* 0x000fea000383ffff */
.L_x_53146:
[----:B------:R-:W-:Y:S05]  /*0510*/  BSYNC.RECONVERGENT B1 ;  /* 0x0000000000017941 */ /* 0x000fea0003800200 */
.L_x_53145:
[----:B------:R-:W-:Y:S05]  /*0520*/  BRA `(.L_x_53143) ;  /* 0x0000000000387947 */ /* 0x000fea0003800000 */
.L_x_53144:
        /* <DEDUP_REMOVED lines=14> */
.L_x_53143:
[----:B------:R-:W-:Y:S05]  /*0610*/  BSYNC.RECONVERGENT B0 ;  /* 0x0000000000007941 */ /* 0x000fea0003800200 */
.L_x_53142:
[----:B------:R-:W-:Y:S01]  /*0620*/  VIADD R17, R23, 0x80 ;  /* 0x0000008017117836 */ /* 0x000fe20000000000 */
[----:B------:R-:W-:Y:S04]  /*0630*/  BSSY.RECONVERGENT B0, `(.L_x_53148) ;  /* 0x0000040000007945 */ /* 0x000fe80003800200 */
[----:B------:R-:W-:-:S13]  /*0640*/  ISETP.GE.AND P0, PT, R17, R22, PT ;  /* 0x000000161100720c */ /* 0x000fda0003f06270 */
[----:B------:R-:W-:Y:S05]  /*0650*/  @P0 BRA `(.L_x_53149) ;  /* 0x0000000000f40947 */ /* 0x000fea0003800000 */
        /* <DEDUP_REMOVED lines=21> */
[----:B------:R-:W-:Y:S01]  /*07b0*/  SHF.R.U64 R10, R10, 0x1, R11 ;  /* 0x000000010a0a7819 */ /* 0x000fe2000000120b */
[----:B------:R-:W-:Y:S01]  /*07c0*/  IMAD.IADD R19, R21, 0x1, R25 ;  /* 0x0000000115137824 */ /* 0x000fe200078e0219 */
[----:B------:R-:W-:-:S07]  /*07d0*/  SHF.R.U32.HI R11, RZ, 0x1, R11 ;  /* 0x00000001ff0b7819 */ /* 0x000fce000001160b */
.L_x_53153:
        /* <DEDUP_REMOVED lines=9> */
[C---:B------:R-:W-:Y:S01]  /*0870*/  ISETP.GE.U32.AND P0, PT, R10.reuse, 0x2, PT ;  /* 0x000000020a00780c */ /* 0x040fe20003f06070 */
[-C--:B------:R-:W-:Y:S01]  /*0880*/  IMAD R25, R25, R18.reuse, RZ ;  /* 0x0000001219197224 */ /* 0x080fe200078e02ff */
[----:B------:R-:W-:Y:S01]  /*0890*/  SHF.R.U64 R10, R10, 0x1, R11 ;  /* 0x000000010a0a7819 */ /* 0x000fe2000000120b */
[----:B------:R-:W-:Y:S01]  /*08a0*/  IMAD.IADD R19, R9, 0x1, R19 ;  /* 0x0000000109137824 */ /* 0x000fe200078e0213 */
[----:B------:R-:W-:Y:S01]  /*08b0*/  ISETP.GE.U32.AND.EX P0, PT, R11, RZ, PT, P0 ;  /* 0x000000ff0b00720c */ /* 0x000fe20003f06100 */
[----:B------:R-:W-:Y:S01]  /*08c0*/  IMAD.WIDE.U32 R8, R21, R18, RZ ;  /* 0x0000001215087225 */ /* 0x000fe200078e00ff */
[----:B------:R-:W-:-:S03]  /*08d0*/  SHF.R.U32.HI R11, RZ, 0x1, R11 ;  /* 0x00000001ff0b7819 */ /* 0x000fc6000001160b */
[----:B------:R-:W-:Y:S02]  /*08e0*/  IMAD R25, R16, R21, R25 ;  /* 0x0000001510197224 */ /* 0x000fe400078e0219 */
[----:B------:R-:W-:Y:S02]  /*08f0*/  IMAD.MOV.U32 R18, RZ, RZ, R8 ;  /* 0x000000ffff127224 */ /* 0x000fe400078e0008 */
[----:B------:R-:W-:-:S04]  /*0900*/  IMAD.IADD R16, R9, 0x1, R25 ;  /* 0x0000000109107824 */ /* 0x000fc800078e0219 */
[----:B------:R-:W-:Y:S05]  /*0910*/  @P0 BRA `(.L_x_53153) ;  /* 0xfffffffc00b00947 */ /* 0x000fea000383ffff */
.L_x_53152:
[----:B------:R-:W-:Y:S05]  /*0920*/  BSYNC.RECONVERGENT B1 ;  /* 0x0000000000017941 */ /* 0x000fea0003800200 */
.L_x_53151:
[----:B------:R-:W-:Y:S05]  /*0930*/  BRA `(.L_x_53149) ;  /* 0x00000000003c7947 */ /* 0x000fea0003800000 */
.L_x_53150:
        /* <DEDUP_REMOVED lines=15> */
.L_x_53149:
[----:B------:R-:W-:Y:S05]  /*0a30*/  BSYNC.RECONVERGENT B0 ;  /* 0x0000000000007941 */ /* 0x000fea0003800200 */
.L_x_53148:
[----:B-----5:R-:W-:Y:S01]  /*0a40*/  VIADD R9, R23, 0x100 ;  /* 0x0000010017097836 */ /* 0x020fe20000000000 */
[----:B------:R-:W-:Y:S01]  /*0a50*/  BSSY.RECONVERGENT B0, `(.L_x_53154) ;  /* 0x0000043000007945 */ /* 0x000fe20003800200 */
[----:B------:R-:W-:-:S03]  /*0a60*/  IMAD.MOV.U32 R8, RZ, RZ, R18 ;  /* 0x000000ffff087224 */ /* 0x000fc600078e0012 */
[----:B------:R-:W-:Y:S01]  /*0a70*/  ISETP.GE.AND P0, PT, R9, R22, PT ;  /* 0x000000160900720c */ /* 0x000fe20003f06270 */
[----:B------:R-:W-:-:S12]  /*0a80*/  IMAD.MOV.U32 R9, RZ, RZ, R16 ;  /* 0x000000ffff097224 */ /* 0x000fd800078e0010 */
        /* <DEDUP_REMOVED lines=27> */
.L_x_53159:
        /* <DEDUP_REMOVED lines=20> */
.L_x_53158:
[----:B------:R-:W-:Y:S05]  /*0d80*/  BSYNC.RECONVERGENT B1 ;  /* 0x0000000000017941 */ /* 0x000fea0003800200 */
.L_x_53157:
[----:B------:R-:W-:Y:S05]  /*0d90*/  BRA `(.L_x_53155) ;  /* 0x0000000000387947 */ /* 0x000fea0003800000 */
.L_x_53156:
        /* <DEDUP_REMOVED lines=14> */
.L_x_53155:
[----:B------:R-:W-:Y:S05]  /*0e80*/  BSYNC.RECONVERGENT B0 ;  /* 0x0000000000007941 */ /* 0x000fea0003800200 */
.L_x_53154:
[----:B------:R-:W-:Y:S01]  /*0e90*/  VIADD R5, R23, 0x180 ;  /* 0x0000018017057836 */ /* 0x000fe20000000000 */
        /* <DEDUP_REMOVED lines=24> */
[----:B------:R-:W-:Y:S02]  /*1020*/  IMAD.IADD R6, R11, 0x1, R7 ;  /* 0x000000010b067824 */ /* 0x000fe400078e0207 */
[----:B------:R-:W-:-:S04]  /*1030*/  IMAD.MOV.U32 R7, RZ, RZ, R10 ;  /* 0x000000ffff077224 */ /* 0x000fc800078e000a */
[----:B------:R-:W-:Y:S05]  /*1040*/  @!P0 BRA `(.L_x_53164) ;  /* 0x0000000000608947 */ /* 0x000fea0003800000 */
[----:B------:R-:W-:Y:S01]  /*1050*/  SHF.R.U64 R14, R14, 0x1, R15 ;  /* 0x000000010e0e7819 */ /* 0x000fe2000000120f */
[----:B------:R-:W-:Y:S01]  /*1060*/  IMAD.IADD R10, R3, 0x1, R19 ;  /* 0x00000001030a7824 */ /* 0x000fe200078e0213 */
[----:B------:R-:W-:Y:S01]  /*1070*/  SHF.R.U32.HI R15, RZ, 0x1, R15 ;  /* 0x00000001ff0f7819 */ /* 0x000fe2000001160f */
[----:B------:R-:W-:-:S07]  /*1080*/  IMAD.MOV.U32 R11, RZ, RZ, R2 ;  /* 0x000000ffff0b7224 */ /* 0x000fce00078e0002 */
.L_x_53165:
        /* <DEDUP_REMOVED lines=20> */
.L_x_53164:
[----:B------:R-:W-:Y:S05]  /*11d0*/  BSYNC.RECONVERGENT B1 ;  /* 0x0000000000017941 */ /* 0x000fea0003800200 */
.L_x_53163:
[----:B------:R-:W-:Y:S05]  /*11e0*/  BRA `(.L_x_53161) ;  /* 0x0000000000387947 */ /* 0x000fea0003800000 */
.L_x_53162:
        /* <DEDUP_REMOVED lines=14> */
.L_x_53161:
[----:B------:R-:W-:Y:S05]  /*12d0*/  BSYNC.RECONVERGENT B0 ;  /* 0x0000000000007941 */ /* 0x000fea0003800200 */
.L_x_53160:
[----:B------:R-:W-:Y:S01]  /*12e0*/  ISETP.GE.AND P0, PT, R23, R22, PT ;  /* 0x000000161700720c */ /* 0x000fe20003f06270 */
[----:B------:R-:W-:Y:S04]  /*12f0*/  BSSY.RECONVERGENT B0, `(.L_x_53166) ;  /* 0x0000019000007945 */ /* 0x000fe80003800200 */
[----:B------:R-:W-:Y:S01]  /*1300*/  BSSY.RELIABLE B1, `(.L_x_53167) ;  /* 0x0000011000017945 */ /* 0x000fe20003800100 */
[----:B------:R-:W-:Y:S02]  /*1310*/  IMAD.MOV.U32 R2, RZ, RZ, R7 ;  /* 0x000000ffff027224 */ /* 0x000fe400078e0007 */
[----:B------:R-:W-:-:S05]  /*1320*/  IMAD.MOV.U32 R3, RZ, RZ, R6 ;  /* 0x000000ffff037224 */ /* 0x000fca00078e0006 */
[----:B------:R-:W-:Y:S05]  /*1330*/  @P0 BRA `(.L_x_53168) ;  /* 0x0000000000340947 */ /* 0x000fea0003800000 */
[----:B------:R-:W0:Y:S01]  /*1340*/  LDC.64 R6, c[0x0][0x390] ;  /* 0x0000e400ff067b82 */ /* 0x000e220000000a00 */
[----:B------:R-:W-:Y:S02]  /*1350*/  IMAD R11, R0, 0x200, R23 ;  /* 0x00000200000b7824 */ /* 0x000fe400078e0217 */
[----:B------:R-:W-:-:S05]  /*1360*/  IMAD.MOV.U32 R23, RZ, RZ, R17 ;  /* 0x000000ffff177224 */ /* 0x000fca00078e0011 */
        /* <DEDUP_REMOVED lines=10> */
.L_x_53168:
[----:B------:R-:W-:Y:S05]  /*1410*/  BSYNC.RELIABLE B1 ;  /* 0x0000000000017941 */ /* 0x000fea0003800100 */
.L_x_53167:
[----:B------:R-:W-:-:S13]  /*1420*/  ISETP.GE.AND P0, PT, R23, R22, PT ;  /* 0x000000161700720c */ /* 0x000fda0003f06270 */
[----:B0-----:R-:W0:Y:S01]  /*1430*/  @!P0 LDC.64 R6, c[0x0][0x390] ;  /* 0x0000e400ff068b82 */ /* 0x001e220000000a00 */
[----:B------:R-:W-:Y:S02]  /*1440*/  @!P0 IMAD R9, R0, 0x200, R23 ;  /* 0x0000020000098824 */ /* 0x000fe400078e0217 */
[----:B------:R-:W-:Y:S02]  /*1450*/  @!P0 VIADD R23, R23, 0x80 ;  /* 0x0000008017178836 */ /* 0x000fe40000000000 */
[----:B0-----:R-:W-:-:S05]  /*1460*/  @!P0 IMAD.WIDE.U32 R6, R9, 0x8, R6 ;  /* 0x0000000809068825 */ /* 0x001fca00078e0006 */
[----:B------:R1:W-:Y:S02]  /*1470*/  @!P0 STG.E.64 desc[UR4][R6.64], R4 ;  /* 0x0000000406008986 */ /* 0x0003e4000c101b04 */
.L_x_53169:
[----:B------:R-:W-:Y:S05]  /*1480*/  BSYNC.RECONVERGENT B0 ;  /* 0x0000000000007941 */ /* 0x000fea0003800200 */
.L_x_53166:
[----:B------:R-:W-:Y:S05]  /*1490*/  WARPSYNC.ALL ;  /* 0x0000000000007948 */ /* 0x000fea0003800000 */
[----:B------:R-:W-:-:S13]  /*14a0*/  ISETP.GE.AND P0, PT, R23, R22, PT ;  /* 0x000000161700720c */ /* 0x000fda0003f06270 */
[----:B------:R-:W-:Y:S05]  /*14b0*/  @P0 EXIT ;  /* 0x000000000000094d */ /* 0x000fea0003800000 */
[----:B-1----:R-:W1:Y:S01]  /*14c0*/  LDC.64 R4, c[0x0][0x390] ;  /* 0x0000e400ff047b82 */ /* 0x002e620000000a00 */
[----:B------:R-:W-:-:S04]  /*14d0*/  IMAD R23, R0, 0x200, R23 ;  /* 0x0000020000177824 */ /* 0x000fc800078e0217 */
[----:B-1----:R-:W-:-:S05]  /*14e0*/  IMAD.WIDE.U32 R4, R23, 0x8, R4 ;  /* 0x0000000817047825 */ /* 0x002fca00078e0004 */
[----:B------:R-:W-:Y:S01]  /*14f0*/  STG.E.64 desc[UR4][R4.64], R2 ;  /* 0x0000000204007986 */ /* 0x000fe2000c101b04 */
[----:B------:R-:W-:Y:S05]  /*1500*/  EXIT ;  /* 0x000000000000794d */ /* 0x000fea0003800000 */
.L_x_53170:
        /* <DEDUP_REMOVED lines=15> */
.L_x_61083:


//--------------------- .text._ZN2at6native29vectorized_elementwise_kernelILi2EZZZNS0_50_GLOBAL__N__2680c7bb_12_PowKernel_cu_7dd49032_317024pow_tensor_tensor_kernelERNS_18TensorIteratorBaseEENKUlvE_clEvENKUlvE2_clEvEUlllE_St5arrayIPcLm3EEEEviT0_T1_ --------------------------
	.section	.text._ZN2at6native29vectorized_elementwise_kernelILi2EZZZNS0_50_GLOBAL__N__2680c7bb_12_PowKernel_cu_7dd49032_317024pow_tensor_tensor_kernelERNS_18TensorIteratorBaseEENKUlvE_clEvENKUlvE2_clEvEUlllE_St5arrayIPcLm3EEEEviT0_T1_,"ax",@progbits
	.align	128
        .global         _ZN2at6native29vectorized_elementwise_kernelILi2EZZZNS0_50_GLOBAL__N__2680c7bb_12_PowKernel_cu_7dd49032_317024pow_tensor_tensor_kernelERNS_18TensorIteratorBaseEENKUlvE_clEvENKUlvE2_clEvEUlllE_St5arrayIPcLm3EEEEviT0_T1_
        .type           _ZN2at6native29vectorized_elementwise_kernelILi2EZZZNS0_50_GLOBAL__N__2680c7bb_12_PowKernel_cu_7dd49032_317024pow_tensor_tensor_kernelERNS_18TensorIteratorBaseEENKUlvE_clEvENKUlvE2_clEvEUlllE_St5arrayIPcLm3EEEEviT0_T1_,@function
        .size           _ZN2at6native29vectorized_elementwise_kernelILi2EZZZNS0_50_GLOBAL__N__2680c7bb_12_PowKernel_cu_7dd49032_317024pow_tensor_tensor_kernelERNS_18TensorIteratorBaseEENKUlvE_clEvENKUlvE2_clEvEUlllE_St5arrayIPcLm3EEEEviT0_T1_,(.L_x_61084 - _ZN2at6native29vectorized_elementwise_kernelILi2EZZZNS0_50_GLOBAL__N__2680c7bb_12_PowKernel_cu_7dd49032_317024pow_tensor_tensor_kernelERNS_18TensorIteratorBaseEENKUlvE_clEvENKUlvE2_clEvEUlllE_St5arrayIPcLm3EEEEviT0_T1_)
        .other          _ZN2at6native29vectorized_elementwise_kernelILi2EZZZNS0_50_GLOBAL__N__2680c7bb_12_PowKernel_cu_7dd49032_317024pow_tensor_tensor_kernelERNS_18TensorIteratorBaseEENKUlvE_clEvENKUlvE2_clEvEUlllE_St5arrayIPcLm3EEEEviT0_T1_,@"STO_CUDA_ENTRY STV_DEFAULT"
_ZN2at6native29vectorized_elementwise_kernelILi2EZZZNS0_50_GLOBAL__N__2680c7bb_12_PowKernel_cu_7dd49032_317024pow_tensor_tensor_kernelERNS_18TensorIteratorBaseEENKUlvE_clEvENKUlvE2_clEvEUlllE_St5arrayIPcLm3EEEEviT0_T1_:
.text._ZN2at6native29vectorized_elementwise_kernelILi2EZZZNS0_50_GLOBAL__N__2680c7bb_12_PowKernel_cu_7dd49032_317024pow_tensor_tensor_kernelERNS_18TensorIteratorBaseEENKUlvE_clEvENKUlvE2_clEvEUlllE_St5arrayIPcLm3EEEEviT0_T1_:
        /* <DEDUP_REMOVED lines=23> */
[C---:B------:R-:W-:Y:S02]  /*0170*/  ISETP.GE.U32.AND P1, PT, R0.reuse, R33, PT ;  /* 0x000000210000720c */ /* 0x040fe40003f26070 */
[----:B------:R-:W0:Y:S01]  /*0180*/  @!P6 LDC.64 R4, c[0x0][0x3a0] ;  /* 0x0000e800ff04eb82 */ /* 0x000e220000000a00 */
[----:B------:R3:W5:Y:S10]  /*0190*/  @!P5 LDG.E.64 R2, desc[UR4][R14.64] ;  /* 0x000000040e02d981 */ /* 0x000774000c1e1b00 */
[----:B------:R-:W-:Y:S01]  /*01a0*/  @!P1 IMAD.IADD R11, R35, 0x1, R0 ;  /* 0x00000001230b9824 */ /* 0x000fe200078e0200 */
[----:B------:R-:W4:Y:S01]  /*01b0*/  @!P1 LDC.64 R28, c[0x0][0x398] ;  /* 0x0000e600ff1c9b82 */ /* 0x000f220000000a00 */
[----:B------:R-:W-:-:S05]  /*01c0*/  @!P1 VIADD R0, R0, 0x80 ;  /* 0x0000008000009836 */ /* 0x000fca0000000000 */
[C---:B------:R-:W-:Y:S02]  /*01d0*/  ISETP.GE.U32.AND P2, PT, R0.reuse, R33, PT ;  /* 0x000000210000720c */ /* 0x040fe40003f46070 */
[----:B------:R-:W4:Y:S11]  /*01e0*/  @!P1 LDC.64 R20, c[0x0][0x3a0] ;  /* 0x0000e800ff149b82 */ /* 0x000f360000000a00 */
[----:B------:R-:W-:Y:S01]  /*01f0*/  @!P2 IMAD.IADD R17, R35, 0x1, R0 ;  /* 0x000000012311a824 */ /* 0x000fe200078e0200 */
[----:B------:R-:W4:Y:S01]  /*0200*/  @!P2 LDC.64 R22, c[0x0][0x398] ;  /* 0x0000e600ff16ab82 */ /* 0x000f220000000a00 */
[----:B------:R-:W-:-:S05]  /*0210*/  @!P2 VIADD R0, R0, 0x80 ;  /* 0x000000800000a836 */ /* 0x000fca0000000000 */
[C---:B------:R-:W-:Y:S01]  /*0220*/  ISETP.GE.U32.AND P3, PT, R0.reuse, R33, PT ;  /* 0x000000210000720c */ /* 0x040fe20003f66070 */
[----:B--2---:R-:W-:Y:S01]  /*0230*/  @!P6 IMAD.WIDE.U32 R24, R27, 0x8, R24 ;  /* 0x000000081b18e825 */ /* 0x004fe200078e0018 */
[----:B------:R-:W2:Y:S11]  /*0240*/  @!P2 LDC.64 R44, c[0x0][0x3a0] ;  /* 0x0000e800ff2cab82 */ /* 0x000eb60000000a00 */
[----:B------:R-:W-:Y:S01]  /*0250*/  @!P3 IMAD.IADD R19, R35, 0x1, R0 ;  /* 0x000000012313b824 */ /* 0x000fe200078e0200 */
[----:B------:R-:W2:Y:S01]  /*0260*/  @!P3 LDC.64 R40, c[0x0][0x3a0] ;  /* 0x0000e800ff28bb82 */ /* 0x000ea20000000a00 */
[----:B------:R-:W-:-:S05]  /*0270*/  @!P3 VIADD R0, R0, 0x80 ;  /* 0x000000800000b836 */ /* 0x000fca0000000000 */
[----:B------:R-:W-:Y:S01]  /*0280*/  ISETP.GE.U32.AND P4, PT, R0, R33, PT ;  /* 0x000000210000720c */ /* 0x000fe20003f86070 */
[----:B0-----:R-:W-:Y:S01]  /*0290*/  @!P6 IMAD.WIDE.U32 R26, R27, 0x8, R4 ;  /* 0x000000081b1ae825 */ /* 0x001fe200078e0004 */
[----:B------:R-:W-:-:S03]  /*02a0*/  CS2R R4, SRZ ;  /* 0x0000000000047805 */ /* 0x000fc6000001ff00 */
[----:B-1----:R-:W-:Y:S01]  /*02b0*/  @!P5 IMAD.WIDE.U32 R12, R7, 0x8, R12 ;  /* 0x00000008070cd825 */ /* 0x002fe200078e000c */
[----:B---3--:R-:W-:Y:S02]  /*02c0*/  CS2R R14, SRZ ;  /* 0x00000000000e7805 */ /* 0x008fe4000001ff00 */
[----:B------:R-:W-:Y:S01]  /*02d0*/  CS2R R8, SRZ ;  /* 0x0000000000087805 */ /* 0x000fe2000001ff00 */
[----:B------:R-:W0:Y:S01]  /*02e0*/  @!P3 LDC.64 R38, c[0x0][0x398] ;  /* 0x0000e600ff26bb82 */ /* 0x000e220000000a00 */
[----:B------:R1:W5:Y:S03]  /*02f0*/  @!P5 LDG.E.64 R4, desc[UR4][R12.64] ;  /* 0x000000040c04d981 */ /* 0x000366000c1e1b00 */
[----:B------:R-:W-:Y:S02]  /*0300*/  @!P4 IMAD.IADD R43, R35, 0x1, R0 ;  /* 0x00000001232bc824 */ /* 0x000fe400078e0200 */
[----:B----4-:R-:W-:-:S02]  /*0310*/  @!P2 IMAD.WIDE.U32 R22, R17, 0x8, R22 ;  /* 0x000000081116a825 */ /* 0x010fc400078e0016 */
[----:B------:R-:W3:Y:S01]  /*0320*/  @!P4 LDC.64 R36, c[0x0][0x398] ;  /* 0x0000e600ff24cb82 */ /* 0x000ee20000000a00 */
[----:B------:R-:W-:Y:S01]  /*0330*/  CS2R R6, SRZ ;  /* 0x0000000000067805 */ /* 0x000fe2000001ff00 */
[----:B------:R-:W5:Y:S01]  /*0340*/  @!P6 LDG.E.64 R8, desc[UR4][R26.64] ;  /* 0x000000041a08e981 */ /* 0x000f62000c1e1b00 */
[----:B------:R-:W-:Y:S02]  /*0350*/  @!P4 VIADD R0, R0, 0x80 ;  /* 0x000000800000c836 */ /* 0x000fe40000000000 */
[C---:B------:R-:W-:Y:S01]  /*0360*/  @!P1 IMAD.WIDE.U32 R28, R11.reuse, 0x8, R28 ;  /* 0x000000080b1c9825 */ /* 0x040fe200078e001c */
[----:B------:R4:W5:Y:S02]  /*0370*/  @!P2 LDG.E.64 R14, desc[UR4][R22.64] ;  /* 0x00000004160ea981 */ /* 0x000964000c1e1b00 */
[----:B------:R-:W-:Y:S01]  /*0380*/  ISETP.GE.U32.AND P5, PT, R0, R33, PT ;  /* 0x000000210000720c */ /* 0x000fe20003fa6070 */
[----:B------:R-:W3:Y:S01]  /*0390*/  @!P4 LDC.64 R30, c[0x0][0x3a0] ;  /* 0x0000e800ff1ecb82 */ /* 0x000ee20000000a00 */
[----:B------:R-:W-:Y:S01]  /*03a0*/  @!P1 IMAD.WIDE.U32 R20, R11, 0x8, R20 ;  /* 0x000000080b149825 */ /* 0x000fe200078e0014 */
[----:B------:R-:W-:Y:S01]  /*03b0*/  CS2R R10, SRZ ;  /* 0x00000000000a7805 */ /* 0x000fe2000001ff00 */
[----:B------:R2:W5:Y:S01]  /*03c0*/  @!P6 LDG.E.64 R6, desc[UR4][R24.64] ;  /* 0x000000041806e981 */ /* 0x000562000c1e1b00 */
[----:B-1----:R-:W-:-:S04]  /*03d0*/  CS2R R12, SRZ ;  /* 0x00000000000c7805 */ /* 0x002fc8000001ff00 */
[----:B------:R1:W5:Y:S04]  /*03e0*/  @!P1 LDG.E.64 R10, desc[UR4][R28.64] ;  /* 0x000000041c0a9981 */ /* 0x000368000c1e1b00 */
[----:B----4-:R-:W4:Y:S01]  /*03f0*/  @!P5 LDC.64 R22, c[0x0][0x398] ;  /* 0x0000e600ff16db82 */ /* 0x010f220000000a00 */
[----:B------:R0:W5:Y:S07]  /*0400*/  @!P1 LDG.E.64 R12, desc[UR4][R20.64] ;  /* 0x00000004140c9981 */ /* 0x00016e000c1e1b00 */
[----:B------:R-:W4:Y:S08]  /*0410*/  @!P5 LDC.64 R26, c[0x0][0x3a0] ;  /* 0x0000e800ff1adb82 */ /* 0x000f300000000a00 */
[----:B--2---:R-:W2:Y:S08]  /*0420*/  @!P0 LDC.64 R24, c[0x0][0x398] ;  /* 0x0000e600ff188b82 */ /* 0x004eb00000000a00 */
[----:B-1----:R-:W1:Y:S01]  /*0430*/  @!P0 LDC.64 R28, c[0x0][0x3a0] ;  /* 0x0000e800ff1c8b82 */ /* 0x002e620000000a00 */
[----:B0-----:R-:W-:Y:S01]  /*0440*/  CS2R R20, SRZ ;  /* 0x0000000000147805 */ /* 0x001fe2000001ff00 */
[----:B------:R-:W-:Y:S01]  /*0450*/  @!P2 IMAD.WIDE.U32 R44, R17, 0x8, R44 ;  /* 0x00000008112ca825 */ /* 0x000fe200078e002c */
[----:B------:R-:W-:-:S03]  /*0460*/  CS2R R16, SRZ ;  /* 0x0000000000107805 */ /* 0x000fc6000001ff00 */
[----:B------:R-:W-:-:S03]  /*0470*/  @!P3 IMAD.WIDE.U32 R40, R19, 0x8, R40 ;  /* 0x000000081328b825 */ /* 0x000fc600078e0028 */
[----:B------:R0:W5:Y:S01]  /*0480*/  @!P2 LDG.E.64 R16, desc[UR4][R44.64] ;  /* 0x000000042c10a981 */ /* 0x000162000c1e1b00 */
[----:B------:R-:W-:Y:S01]  /*0490*/  @!P3 IMAD.WIDE.U32 R38, R19, 0x8, R38 ;  /* 0x000000081326b825 */ /* 0x000fe200078e0026 */
[----:B------:R-:W-:Y:S02]  /*04a0*/  CS2R R18, SRZ ;  /* 0x0000000000127805 */ /* 0x000fe4000001ff00 */
[----:B------:R0:W5:Y:S01]  /*04b0*/  @!P3 LDG.E.64 R20, desc[UR4][R40.64] ;  /* 0x000000042814b981 */ /* 0x000162000c1e1b00 */
[----:B---3--:R-:W-:-:S03]  /*04c0*/  @!P4 IMAD.WIDE.U32 R36, R43, 0x8, R36 ;  /* 0x000000082b24c825 */ /* 0x008fc600078e0024 */
[----:B------:R3:W5:Y:S01]  /*04d0*/  @!P3 LDG.E.64 R18, desc[UR4][R38.64] ;  /* 0x000000042612b981 */ /* 0x000762000c1e1b00 */
[----:B0-----:R-:W-:Y:S02]  /*04e0*/  @!P5 IMAD.IADD R45, R35, 0x1, R0 ;  /* 0x00000001232dd824 */ /* 0x001fe400078e0200 */
[----:B------:R-:W-:Y:S01]  /*04f0*/  @!P4 IMAD.WIDE.U32 R40, R43, 0x8, R30 ;  /* 0x000000082b28c825 */ /* 0x000fe200078e001e */
[----:B------:R-:W-:Y:S02]  /*0500*/  CS2R R42, SRZ ;  /* 0x00000000002a7805 */ /* 0x000fe4000001ff00 */
[----:B------:R-:W-:Y:S01]  /*0510*/  CS2R R30, SRZ ;  /* 0x00000000001e7805 */ /* 0x000fe2000001ff00 */
[----:B------:R-:W-:Y:S02]  /*0520*/  @!P0 IMAD.IADD R0, R35, 0x1, R32 ;  /* 0x0000000123008824 */ /* 0x000fe400078e0220 */
[----:B----4-:R-:W-:Y:S01]  /*0530*/  @!P5 IMAD.WIDE.U32 R22, R45, 0x8, R22 ;  /* 0x000000082d16d825 */ /* 0x010fe200078e0016 */
[----:B------:R0:W5:Y:S01]  /*0540*/  @!P4 LDG.E.64 R42, desc[UR4][R36.64] ;  /* 0x00000004242ac981 */ /* 0x000162000c1e1b00 */
[----:B---3--:R-:W-:-:S02]  /*0550*/  CS2R R38, SRZ ;  /* 0x0000000000267805 */ /* 0x008fc4000001ff00 */
[----:B------:R-:W-:Y:S01]  /*0560*/  @!P5 IMAD.WIDE.U32 R44, R45, 0x8, R26 ;  /* 0x000000082d2cd825 */ /* 0x000fe200078e001a */
[----:B------:R3:W5:Y:S01]  /*0570*/  @!P4 LDG.E.64 R30, desc[UR4][R40.64] ;  /* 0x00000004281ec981 */ /* 0x000762000c1e1b00 */
[----:B------:R-:W-:Y:S02]  /*0580*/  CS2R R26, SRZ ;  /* 0x00000000001a7805 */ /* 0x000fe4000001ff00 */
[C---:B--2---:R-:W-:Y:S01]  /*0590*/  @!P0 IMAD.WIDE.U32 R24, R0.reuse, 0x8, R24 ;  /* 0x0000000800188825 */ /* 0x044fe200078e0018 */
[----:B------:R2:W5:Y:S01]  /*05a0*/  @!P5 LDG.E.64 R38, desc[UR4][R22.64] ;  /* 0x000000041626d981 */ /* 0x000562000c1e1b00 */
[----:B0-----:R-:W-:Y:S02]  /*05b0*/  CS2R R36, SRZ ;  /* 0x0000000000247805 */ /* 0x001fe4000001ff00 */
[----:B-1----:R-:W-:Y:S01]  /*05c0*/  @!P0 IMAD.WIDE.U32 R28, R0, 0x8, R28 ;  /* 0x00000008001c8825 */ /* 0x002fe200078e001c */
[----:B------:R2:W5:Y:S01]  /*05d0*/  @!P5 LDG.E.64 R26, desc[UR4][R44.64] ;  /* 0x000000042c1ad981 */ /* 0x000562000c1e1b00 */
[----:B---3--:R-:W-:-:S03]  /*05e0*/  CS2R R40, SRZ ;  /* 0x0000000000287805 */ /* 0x008fc6000001ff00 */
[----:B------:R2:W5:Y:S04]  /*05f0*/  @!P0 LDG.E.64 R36, desc[UR4][R28.64] ;  /* 0x000000041c248981 */ /* 0x000568000c1e1b00 */
[----:B------:R2:W5:Y:S01]  /*0600*/  @!P0 LDG.E.64 R40, desc[UR4][R24.64] ;  /* 0x0000000418288981 */ /* 0x000562000c1e1b00 */
[----:B------:R-:W-:Y:S04]  /*0610*/  BSSY.RECONVERGENT B0, `(.L_x_53172) ;  /* 0x000002e000007945 */ /* 0x000fe80003800200 */
[----:B------:R-:W-:Y:S05]  /*0620*/  @P0 BRA `(.L_x_53173) ;  /* 0x0000000000b00947 */ /* 0x000fea0003800000 */
[----:B-----5:R-:W-:-:S13]  /*0630*/  ISETP.GE.AND P0, PT, R37, RZ, PT ;  /* 0x000000ff2500720c */ /* 0x020fda0003f06270 */
[----:B------:R-:W-:Y:S05]  /*0640*/  @!P0 BRA `(.L_x_53174) ;  /* 0x0000000000708947 */ /* 0x000fea0003800000 */
[----:B------:R-:W-:Y:S01]  /*0650*/  ISETP.NE.U32.AND P0, PT, R36, RZ, PT ;  /* 0x000000ff2400720c */ /* 0x000fe20003f05070 */
[----:B------:R-:W-:Y:S01]  /*0660*/  BSSY.RECONVERGENT B1, `(.L_x_53175) ;  /* 0x0000019000017945 */ /* 0x000fe20003800200 */
[----:B--2---:R-:W-:Y:S02]  /*0670*/  IMAD.MOV.U32 R22, RZ, RZ, 0x1 ;  /* 0x00000001ff167424 */ /* 0x004fe400078e00ff */
[----:B------:R-:W-:Y:S01]  /*0680*/  ISETP.NE.AND.EX P0, PT, R37, RZ, PT, P0 ;  /* 0x000000ff2500720c */ /* 0x000fe20003f05300 */
[----:B------:R-:W-:-:S12]  /*0690*/  IMAD.MOV.U32 R23, RZ, RZ, RZ ;  /* 0x000000ffff177224 */ /* 0x000fd800078e00ff */
[----:B------:R-:W-:Y:S05]  /*06a0*/  @!P0 BRA `(.L_x_53176) ;  /* 0x0000000000508947 */ /* 0x000fea0003800000 */
[----:B------:R-:W-:Y:S02]  /*06b0*/  IMAD.MOV.U32 R22, RZ, RZ, 0x1 ;  /* 0x00000001ff167424 */ /* 0x000fe400078e00ff */
[----:B------:R-:W-:-:S07]  /*06c0*/  IMAD.MOV.U32 R23, RZ, RZ, RZ ;  /* 0x000000ffff177224 */ /* 0x000fce00078e00ff */
.L_x_53177:
        /* <DEDUP_REMOVED lines=18> */
.L_x_53176:
[----:B------:R-:W-:Y:S05]  /*07f0*/  BSYNC.RECONVERGENT B1 ;  /* 0x0000000000017941 */ /* 0x000fea0003800200 */
.L_x_53175:
[----:B------:R-:W-:Y:S05]  /*0800*/  BRA `(.L_x_53173) ;  /* 0x0000000000387947 */ /* 0x000fea0003800000 */
.L_x_53174:
[----:B------:R-:W-:Y:S01]  /*0810*/  ISETP.NE.U32.AND P0, PT, R40, 0x1, PT ;  /* 0x000000012800780c */ /* 0x000fe20003f05070 */
[----:B--2---:R-:W-:Y:S02]  /*0820*/  IMAD.MOV.U32 R22, RZ, RZ, R40 ;  /* 0x000000ffff167224 */ /* 0x004fe400078e0028 */
        /* <DEDUP_REMOVED lines=12> */
.L_x_53173:
[----:B------:R-:W-:Y:S05]  /*08f0*/  BSYNC.RECONVERGENT B0 ;  /* 0x0000000000007941 */ /* 0x000fea0003800200 */
.L_x_53172:
[----:B------:R-:W-:Y:S01]  /*0900*/  VIADD R0, R32, 0x80 ;  /* 0x0000008020007836 */ /* 0x000fe20000000000 */
[----:B------:R-:W-:Y:S04]  /*0910*/  BSSY.RECONVERGENT B0, `(.L_x_53178) ;  /* 0x0000040000007945 */ /* 0x000fe80003800200 */
[----:B------:R-:W-:-:S13]  /*0920*/  ISETP.GE.U32.AND P0, PT, R0, R33, PT ;  /* 0x000000210000720c */ /* 0x000fda0003f06070 */
        /* <DEDUP_REMOVED lines=25> */
.L_x_53183:
        /* <DEDUP_REMOVED lines=20> */
.L_x_53182:
[----:B------:R-:W-:Y:S05]  /*0c00*/  BSYNC.RECONVERGENT B1 ;  /* 0x0000000000017941 */ /* 0x000fea0003800200 */
.L_x_53181:
[----:B------:R-:W-:Y:S05]  /*0c10*/  BRA `(.L_x_53179) ;  /* 0x00000000003c7947 */ /* 0x000fea0003800000 */
.L_x_53180:
        /* <DEDUP_REMOVED lines=15> */
.L_x_53179:
[----:B------:R-:W-:Y:S05]  /*0d10*/  BSYNC.RECONVERGENT B0 ;  /* 0x0000000000007941 */ /* 0x000fea0003800200 */
.L_x_53178:
[----:B-----5:R-:W-:Y:S01]  /*0d20*/  VIADD R2, R32, 0x100 ;  /* 0x0000010020027836 */ /* 0x020fe20000000000 */
[----:B------:R-:W-:Y:S01]  /*0d30*/  BSSY.RECONVERGENT B0, `(.L_x_53184) ;  /* 0x0000042000007945 */ /* 0x000fe20003800200 */
[----:B------:R-:W-:-:S03]  /*0d40*/  IMAD.MOV.U32 R3, RZ, RZ, R0 ;  /* 0x000000ffff037224 */ /* 0x000fc600078e0000 */
[----:B------:R-:W-:Y:S01]  /*0d50*/  ISETP.GE.U32.AND P0, PT, R2, R33, PT ;  /* 0x000000210200720c */ /* 0x000fe20003f06070 */
        /* <DEDUP_REMOVED lines=11> */
[----:B--2---:R-:W-:Y:S01]  /*0e10*/  IMAD R29, R7, R6, RZ ;  /* 0x00000006071d7224 */ /* 0x004fe200078e02ff */
        /* <DEDUP_REMOVED lines=9> */
[----:B------:R-:W-:-:S06]  /*0eb0*/  IMAD.IADD R5, R5, 0x1, R25 ;  /* 0x0000000105057824 */ /* 0x000fcc00078e0219 */
[----:B------:R-:W-:Y:S05]  /*0ec0*/  @!P0 BRA `(.L_x_53188) ;  /* 0x0000000000608947 */ /* 0x000fea0003800000 */
[----:B------:R-:W-:Y:S01]  /*0ed0*/  SHF.R.U64 R8, R8, 0x1, R9 ;  /* 0x0000000108087819 */ /* 0x000fe20000001209 */
[----:B------:R-:W-:Y:S01]  /*0ee0*/  IMAD.IADD R0, R7, 0x1, R29 ;  /* 0x0000000107007824 */ /* 0x000fe200078e021d */
[----:B------:R-:W-:Y:S01]  /*0ef0*/  SHF.R.U32.HI R9, RZ, 0x1, R9 ;  /* 0x00000001ff097819 */ /* 0x000fe20000011609 */
[----:B------:R-:W-:-:S07]  /*0f00*/  IMAD.MOV.U32 R25, RZ, RZ, R6 ;  /* 0x000000ffff197224 */ /* 0x000fce00078e0006 */
.L_x_53189:
        /* <DEDUP_REMOVED lines=10> */
[C---:B------:R-:W-:Y:S01]  /*0fb0*/  ISETP.GE.U32.AND P0, PT, R8.reuse, 0x2, PT ;  /* 0x000000020800780c */ /* 0x040fe20003f06070 */
        /* <DEDUP_REMOVED lines=9> */
.L_x_53188:
[----:B------:R-:W-:Y:S05]  /*1050*/  BSYNC.RECONVERGENT B1 ;  /* 0x0000000000017941 */ /* 0x000fea0003800200 */
.L_x_53187:
[----:B------:R-:W-:Y:S05]  /*1060*/  BRA `(.L_x_53185) ;  /* 0x0000000000387947 */ /* 0x000fea0003800000 */
.L_x_53186:
        /* <DEDUP_REMOVED lines=14> */
.L_x_53185:
[----:B------:R-:W-:Y:S05]  /*1150*/  BSYNC.RECONVERGENT B0 ;  /* 0x0000000000007941 */ /* 0x000fea0003800200 */
.L_x_53184:
[----:B------:R-:W-:Y:S01]  /*1160*/  VIADD R0, R32, 0x180 ;  /* 0x0000018020007836 */ /* 0x000fe20000000000 */
[----:B------:R-:W-:Y:S04]  /*1170*/  BSSY.RECONVERGENT B0, `(.L_x_53190) ;  /* 0x0000040000007945 */ /* 0x000fe80003800200 */
[----:B------:R-:W-:-:S13]  /*1180*/  ISETP.GE.U32.AND P0, PT, R0, R33, PT ;  /* 0x000000210000720c */ /* 0x000fda0003f06070 */
        /* <DEDUP_REMOVED lines=24> */
[----:B------:R-:W-:Y:S01]  /*1310*/  SHF.R.U32.HI R13, RZ, 0x1, R13 ;  /* 0x00000001ff0d7819 */ /* 0x000fe2000001160d */
[----:B------:R-:W-:-:S07]  /*1320*/  IMAD.MOV.U32 R11, RZ, RZ, R8 ;  /* 0x000000ffff0b7224 */ /* 0x000fce00078e0008 */
.L_x_53195:
        /* <DEDUP_REMOVED lines=20> */
.L_x_53194:
[----:B------:R-:W-:Y:S05]  /*1470*/  BSYNC.RECONVERGENT B1 ;  /* 0x0000000000017941 */ /* 0x000fea0003800200 */
.L_x_53193:
[----:B------:R-:W-:Y:S05]  /*1480*/  BRA `(.L_x_53191) ;  /* 0x0000000000387947 */ /* 0x000fea0003800000 */
.L_x_53192:
        /* <DEDUP_REMOVED lines=14> */
.L_x_53191:
[----:B------:R-:W-:Y:S05]  /*1570*/  BSYNC.RECONVERGENT B0 ;  /* 0x0000000000007941 */ /* 0x000fea0003800200 */
.L_x_53190:
        /* <DEDUP_REMOVED lines=26> */
[--C-:B------:R-:W-:Y:S01]  /*1720*/  SHF.R.U64 R12, R16, 0x1, R17.reuse ;  /* 0x00000001100c7819 */ /* 0x100fe20000001211 */
[----:B------:R-:W-:Y:S01]  /*1730*/  IMAD.MOV.U32 R13, RZ, RZ, R10 ;  /* 0x000000ffff0d7224 */ /* 0x000fe200078e000a */
[----:B------:R-:W-:-:S07]  /*1740*/  SHF.R.U32.HI R17, RZ, 0x1, R17 ;  /* 0x00000001ff117819 */ /* 0x000fce0000011611 */
.L_x_53201:
[----:B------:R-:W-:Y:S01]  /*1750*/  LOP3.LUT R9, R12, 0x1, RZ, 0xc0, !PT ;  /* 0x000000010c097812 */ /* 0x000fe200078ec0ff */
[-C--:B------:R-:W-:Y:S02]  /*1760*/  IMAD R15, R14, R13.reuse, RZ ;  /* 0x0000000d0e0f7224 */ /* 0x080fe400078e02ff */
[----:B------:R-:W-:Y:S01]  /*1770*/  IMAD.WIDE.U32 R10, R13, R13, RZ ;  /* 0x0000000d0d0a7225 */ /* 0x000fe200078e00ff */
[----:B------:R-:W-:-:S03]  /*1780*/  ISETP.NE.U32.AND P0, PT, R9, 0x1, PT ;  /* 0x000000010900780c */ /* 0x000fc60003f05070 */
[----:B--2---:R-:W-:Y:S01]  /*1790*/  IMAD R25, R13, R14, R15 ;  /* 0x0000000e0d197224 */ /* 0x004fe200078e020f */
        /* <DEDUP_REMOVED lines=11> */
[----:B------:R-:W-:-:S04]  /*1850*/  IMAD R15, R0, R15, R16 ;  /* 0x0000000f000f7224 */ /* 0x000fc800078e0210 */
[----:B------:R-:W-:-:S06]  /*1860*/  IMAD.IADD R0, R9, 0x1, R15 ;  /* 0x0000000109007824 */ /* 0x000fcc00078e020f */
[----:B------:R-:W-:Y:S05]  /*1870*/  @P0 BRA `(.L_x_53201) ;  /* 0xfffffffc00b40947 */ /* 0x000fea000383ffff */
.L_x_53200:
[----:B------:R-:W-:Y:S05]  /*1880*/  BSYNC.RECONVERGENT B1 ;  /* 0x0000000000017941 */ /* 0x000fea0003800200 */
.L_x_53199:
[----:B------:R-:W-:Y:S05]  /*1890*/  BRA `(.L_x_53197) ;  /* 0x00000000003c7947 */ /* 0x000fea0003800000 */
.L_x_53198:
        /* <DEDUP_REMOVED lines=15> */
.L_x_53197:
[----:B------:R-:W-:Y:S05]  /*1990*/  BSYNC.RECONVERGENT B0 ;  /* 0x0000000000007941 */ /* 0x000fea0003800200 */
.L_x_53196:
[----:B------:R-:W-:Y:S01]  /*19a0*/  VIADD R10, R32, 0x280 ;  /* 0x00000280200a7836 */ /* 0x000fe20000000000 */
[----:B------:R-:W-:Y:S01]  /*19b0*/  BSSY.RECONVERGENT B0, `(.L_x_53202) ;  /* 0x0000041000007945 */ /* 0x000fe20003800200 */
[----:B------:R-:W-:-:S03]  /*19c0*/  IMAD.MOV.U32 R9, RZ, RZ, R0 ;  /* 0x000000ffff097224 */ /* 0x000fc600078e0000 */
        /* <DEDUP_REMOVED lines=27> */
.L_x_53207:
        /* <DEDUP_REMOVED lines=20> */
.L_x_53206:
[----:B------:R-:W-:Y:S05]  /*1cc0*/  BSYNC.RECONVERGENT B1 ;  /* 0x0000000000017941 */ /* 0x000fea0003800200 */
.L_x_53205:
[----:B------:R-:W-:Y:S05]  /*1cd0*/  BRA `(.L_x_53203) ;  /* 0x0000000000387947 */ /* 0x000fea0003800000 */
.L_x_53204:
        /* <DEDUP_REMOVED lines=14> */
.L_x_53203:
[----:B------:R-:W-:Y:S05]  /*1dc0*/  BSYNC.RECONVERGENT B0 ;  /* 0x0000000000007941 */ /* 0x000fea0003800200 */
.L_x_53202:
        /* <DEDUP_REMOVED lines=29> */
.L_x_53213:
        /* <DEDUP_REMOVED lines=20> */
.L_x_53212:
[----:B------:R-:W-:Y:S05]  /*20e0*/  BSYNC.RECONVERGENT B1 ;  /* 0x0000000000017941 */ /* 0x000fea0003800200 */
.L_x_53211:
[----:B------:R-:W-:Y:S05]  /*20f0*/  BRA `(.L_x_53209) ;  /* 0x00000000003c7947 */ /* 0x000fea0003800000 */
.L_x_53210:
        /* <DEDUP_REMOVED lines=15> */
.L_x_53209:
[----:B------:R-:W-:Y:S05]  /*21f0*/  BSYNC.RECONVERGENT B0 ;  /* 0x0000000000007941 */ /* 0x000fea0003800200 */
.L_x_53208:
[----:B------:R-:W-:Y:S01]  /*2200*/  VIADD R12, R32, 0x380 ;  /* 0x00000380200c7836 */ /* 0x000fe20000000000 */
        /* <DEDUP_REMOVED lines=27> */
[----:B------:R-:W-:Y:S01]  /*23c0*/  SHF.R.U64 R0, R26, 0x1, R27 ;  /* 0x000000011a007819 */ /* 0x000fe2000000121b */
[----:B------:R-:W-:Y:S01]  /*23d0*/  IMAD.IADD R17, R15, 0x1, R19 ;  /* 0x000000010f117824 */ /* 0x000fe200078e0213 */
[----:B------:R-:W-:Y:S01]  /*23e0*/  SHF.R.U32.HI R27, RZ, 0x1, R27 ;  /* 0x00000001ff1b7819 */ /* 0x000fe2000001161b */
[----:B------:R-:W-:-:S07]  /*23f0*/  IMAD.MOV.U32 R16, RZ, RZ, R14 ;  /* 0x000000ffff107224 */ /* 0x000fce00078e000e */
.L_x_53219:
        /* <DEDUP_REMOVED lines=20> */
.L_x_53218:
[----:B------:R-:W-:Y:S05]  /*2540*/  BSYNC.RECONVERGENT B1 ;  /* 0x0000000000017941 */ /* 0x000fea0003800200 */
.L_x_53217:
[----:B------:R-:W-:Y:S05]  /*2550*/  BRA `(.L_x_53215) ;  /* 0x0000000000387947 */ /* 0x000fea0003800000 */
.L_x_53216:
        /* <DEDUP_REMOVED lines=14> */
.L_x_53215:
[----:B------:R-:W-:Y:S05]  /*2640*/  BSYNC.RECONVERGENT B0 ;  /* 0x0000000000007941 */ /* 0x000fea0003800200 */
.L_x_53214:
[----:B------:R-:W-:Y:S01]  /*2650*/  ISETP.GE.U32.AND P0, PT, R32, R33, PT ;  /* 0x000000212000720c */ /* 0x000fe20003f06070 */
[----:B------:R-:W-:Y:S04]  /*2660*/  BSSY.RECONVERGENT B0, `(.L_x_53220) ;  /* 0x0000035000007945 */ /* 0x000fe80003800200 */
[----:B------:R-:W-:Y:S01]  /*2670*/  BSSY.RELIABLE B1, `(.L_x_53221) ;  /* 0x000002d000017945 */ /* 0x000fe20003800100 */
[----:B------:R-:W-:Y:S02]  /*2680*/  IMAD.MOV.U32 R14, RZ, RZ, R20 ;  /* 0x000000ffff0e7224 */ /* 0x000fe400078e0014 */
[----:B------:R-:W-:-:S05]  /*2690*/  IMAD.MOV.U32 R15, RZ, RZ, R21 ;  /* 0x000000ffff0f7224 */ /* 0x000fca00078e0015 */
[----:B------:R-:W-:Y:S05]  /*26a0*/  @P0 BRA `(.L_x_53222) ;  /* 0x0000000000300947 */ /* 0x000fea0003800000 */
[----:B------:R-:W0:Y:S01]  /*26b0*/  LDC.64 R16, c[0x0][0x390] ;  /* 0x0000e400ff107b82 */ /* 0x000e220000000a00 */
[----:B------:R-:W-:Y:S02]  /*26c0*/  IMAD.IADD R19, R35, 0x1, R32 ;  /* 0x0000000123137824 */ /* 0x000fe400078e0220 */
[----:B------:R-:W-:-:S05]  /*26d0*/  VIADD R32, R32, 0x80 ;  /* 0x0000008020207836 */ /* 0x000fca0000000000 */
[----:B------:R-:W-:Y:S01]  /*26e0*/  ISETP.GE.U32.AND P0, PT, R32, R33, PT ;  /* 0x000000212000720c */ /* 0x000fe20003f06070 */
[----:B0-----:R-:W-:-:S05]  /*26f0*/  IMAD.WIDE.U32 R16, R19, 0x8, R16 ;  /* 0x0000000813107825 */ /* 0x001fca00078e0010 */
[----:B------:R0:W-:Y:S07]  /*2700*/  STG.E.64 desc[UR4][R16.64], R22 ;  /* 0x0000001610007986 */ /* 0x0001ee000c101b04 */
[----:B------:R-:W-:Y:S05]  /*2710*/  @P0 BRA `(.L_x_53223) ;  /* 0x0000000000300947 */ /* 0x000fea0003800000 */
[----:B0-----:R-:W0:Y:S01]  /*2720*/  LDC.64 R16, c[0x0][0x390] ;  /* 0x0000e400ff107b82 */ /* 0x001e220000000a00 */
[----:B------:R-:W-:Y:S02]  /*2730*/  IMAD.IADD R19, R35, 0x1, R32 ;  /* 0x0000000123137824 */ /* 0x000fe400078e0220 */
[----:B------:R-:W-:Y:S02]  /*2740*/  VIADD R32, R32, 0x80 ;  /* 0x0000008020207836 */ /* 0x000fe40000000000 */
[----:B0-----:R-:W-:-:S05]  /*2750*/  IMAD.WIDE.U32 R16, R19, 0x8, R16 ;  /* 0x0000000813107825 */ /* 0x001fca00078e0010 */
[----:B------:R0:W-:Y:S02]  /*2760*/  STG.E.64 desc[UR4][R16.64], R2 ;  /* 0x0000000210007986 */ /* 0x0001e4000c101b04 */
.L_x_53222:
[----:B------:R-:W-:-:S13]  /*2770*/  ISETP.GE.U32.AND P0, PT, R32, R33, PT ;  /* 0x000000212000720c */ /* 0x000fda0003f06070 */
[----:B------:R-:W-:Y:S05]  /*2780*/  @P0 BRA `(.L_x_53224) ;  /* 0x0000000000300947 */ /* 0x000fea0003800000 */
[----:B0-----:R-:W0:Y:S01]  /*2790*/  LDC.64 R2, c[0x0][0x390] ;  /* 0x0000e400ff027b82 */ /* 0x001e220000000a00 */
[----:B------:R-:W-:Y:S02]  /*27a0*/  IMAD.IADD R17, R35, 0x1, R32 ;  /* 0x0000000123117824 */ /* 0x000fe400078e0220 */
[----:B------:R-:W-:Y:S02]  /*27b0*/  VIADD R32, R32, 0x80 ;  /* 0x0000008020207836 */ /* 0x000fe40000000000 */
[----:B0-----:R-:W-:-:S05]  /*27c0*/  IMAD.WIDE.U32 R2, R17, 0x8, R2 ;  /* 0x0000000811027825 */ /* 0x001fca00078e0002 */
[----:B------:R1:W-:Y:S02]  /*27d0*/  STG.E.64 desc[UR4][R2.64], R4 ;  /* 0x0000000402007986 */ /* 0x0003e4000c101b04 */
.L_x_53223:
[----:B------:R-:W-:-:S13]  /*27e0*/  ISETP.GE.U32.AND P0, PT, R32, R33, PT ;  /* 0x000000212000720c */ /* 0x000fda0003f06070 */
[----:B------:R-:W-:Y:S05]  /*27f0*/  @P0 BRA `(.L_x_53225) ;  /* 0x0000000000300947 */ /* 0x000fea0003800000 */
[----:B-1----:R-:W1:Y:S01]  /*2800*/  LDC.64 R2, c[0x0][0x390] ;  /* 0x0000e400ff027b82 */ /* 0x002e620000000a00 */
[----:B------:R-:W-:Y:S02]  /*2810*/  IMAD.IADD R5, R35, 0x1, R32 ;  /* 0x0000000123057824 */ /* 0x000fe400078e0220 */
[----:B------:R-:W-:Y:S02]  /*2820*/  VIADD R32, R32, 0x80 ;  /* 0x0000008020207836 */ /* 0x000fe40000000000 */
[----:B-1----:R-:W-:-:S05]  /*2830*/  IMAD.WIDE.U32 R2, R5, 0x8, R2 ;  /* 0x0000000805027825 */ /* 0x002fca00078e0002 */
[----:B------:R1:W-:Y:S02]  /*2840*/  STG.E.64 desc[UR4][R2.64], R6 ;  /* 0x0000000602007986 */ /* 0x0003e4000c101b04 */
.L_x_53224:
[----:B------:R-:W-:-:S13]  /*2850*/  ISETP.GE.U32.AND P0, PT, R32, R33, PT ;  /* 0x000000212000720c */ /* 0x000fda0003f06070 */
[----:B------:R-:W-:Y:S05]  /*2860*/  @P0 BRA `(.L_x_53226) ;  /* 0x0000000000340947 */ /* 0x000fea0003800000 */
[----:B01----:R-:W0:Y:S01]  /*2870*/  LDC.64 R2, c[0x0][0x390] ;  /* 0x0000e400ff027b82 */ /* 0x003e220000000a00 */
[----:B------:R-:W-:Y:S02]  /*2880*/  IMAD.IADD R5, R35, 0x1, R32 ;  /* 0x0000000123057824 */ /* 0x000fe400078e0220 */
[----:B------:R-:W-:Y:S02]  /*2890*/  VIADD R32, R32, 0x80 ;  /* 0x0000008020207836 */ /* 0x000fe40000000000 */
[----:B0-----:R-:W-:-:S05]  /*28a0*/  IMAD.WIDE.U32 R2, R5, 0x8, R2 ;  /* 0x0000000805027825 */ /* 0x001fca00078e0002 */
[----:B------:R3:W-:Y:S02]  /*28b0*/  STG.E.64 desc[UR4][R2.64], R8 ;  /* 0x0000000802007986 */ /* 0x0007e4000c101b04 */
.L_x_53225:
[----:B------:R-:W-:-:S13]  /*28c0*/  ISETP.GE.U32.AND P0, PT, R32, R33, PT ;  /* 0x000000212000720c */ /* 0x000fda0003f06070 */
[----:B------:R-:W-:Y:S05]  /*28d0*/  @P0 BREAK.RELIABLE B1 ;  /* 0x0000000000010942 */ /* 0x000fea0003800100 */
[----:B------:R-:W-:Y:S05]  /*28e0*/  @P0 BRA `(.L_x_53227) ;  /* 0x0000000000300947 */ /* 0x000fea0003800000 */
[----:B-1-3--:R-:W1:Y:S01]  /*28f0*/  LDC.64 R2, c[0x0][0x390] ;  /* 0x0000e400ff027b82 */ /* 0x00ae620000000a00 */
[----:B------:R-:W-:Y:S02]  /*2900*/  IMAD.IADD R5, R35, 0x1, R32 ;  /* 0x0000000123057824 */ /* 0x000fe400078e0220 */
[----:B------:R-:W-:Y:S02]  /*2910*/  VIADD R32, R32, 0x80 ;  /* 0x0000008020207836 */ /* 0x000fe40000000000 */
[----:B-1----:R-:W-:-:S05]  /*2920*/  IMAD.WIDE.U32 R2, R5, 0x8, R2 ;  /* 0x0000000805027825 */ /* 0x002fca00078e0002 */
[----:B------:R3:W-:Y:S02]  /*2930*/  STG.E.64 desc[UR4][R2.64], R10 ;  /* 0x0000000a02007986 */ /* 0x0007e4000c101b04 */
.L_x_53226:
[----:B------:R-:W-:Y:S05]  /*2940*/  BSYNC.RELIABLE B1 ;  /* 0x0000000000017941 */ /* 0x000fea0003800100 */
.L_x_53221:
[----:B------:R-:W-:-:S13]  /*2950*/  ISETP.GE.U32.AND P0, PT, R32, R33, PT ;  /* 0x000000212000720c */ /* 0x000fda0003f06070 */
[----:B01-3--:R-:W0:Y:S01]  /*2960*/  @!P0 LDC.64 R2, c[0x0][0x390] ;  /* 0x0000e400ff028b82 */ /* 0x00be220000000a00 */
[----:B------:R-:W-:Y:S02]  /*2970*/  @!P0 IMAD.IADD R5, R35, 0x1, R32 ;  /* 0x0000000123058824 */ /* 0x000fe400078e0220 */
[----:B------:R-:W-:Y:S02]  /*2980*/  @!P0 VIADD R32, R32, 0x80 ;  /* 0x0000008020208836 */ /* 0x000fe40000000000 */
[----:B0-----:R-:W-:-:S05]  /*2990*/  @!P0 IMAD.WIDE.U32 R2, R5, 0x8, R2 ;  /* 0x0000000805028825 */ /* 0x001fca00078e0002 */
[----:B------:R4:W-:Y:S02]  /*29a0*/  @!P0 STG.E.64 desc[UR4][R2.64], R12 ;  /* 0x0000000c02008986 */ /* 0x0009e4000c101b04 */
.L_x_53227:
[----:B------:R-:W-:Y:S05]  /*29b0*/  BSYNC.RECONVERGENT B0 ;  /* 0x0000000000007941 */ /* 0x000fea0003800200 */
.L_x_53220:
[----:B------:R-:W-:Y:S05]  /*29c0*/  WARPSYNC.ALL ;  /* 0x0000000000007948 */ /* 0x000fea0003800000 */
[----:B------:R-:W-:-:S13]  /*29d0*/  ISETP.GE.U32.AND P0, PT, R32, R33, PT ;  /* 0x000000212000720c */ /* 0x000fda0003f06070 */
[----:B------:R-:W-:Y:S05]  /*29e0*/  @P0 EXIT ;  /* 0x000000000000094d */ /* 0x000fea0003800000 */
[----:B-1-34-:R-:W1:Y:S01]  /*29f0*/  LDC.64 R2, c[0x0][0x390] ;  /* 0x0000e400ff027b82 */ /* 0x01ae620000000a00 */
[----:B------:R-:W-:-:S04]  /*2a00*/  IMAD.IADD R35, R35, 0x1, R32 ;  /* 0x0000000123237824 */ /* 0x000fc800078e0220 */
[----:B-1----:R-:W-:-:S05]  /*2a10*/  IMAD.WIDE.U32 R2, R35, 0x8, R2 ;  /* 0x0000000823027825 */ /* 0x002fca00078e0002 */
[----:B------:R-:W-:Y:S01]  /*2a20*/  STG.E.64 desc[UR4][R2.64], R14 ;  /* 0x0000000e02007986 */ /* 0x000fe2000c101b04 */
[----:B------:R-:W-:Y:S05]  /*2a30*/  EXIT ;  /* 0x000000000000794d */ /* 0x000fea0003800000 */
.L_x_53171:
        /* <DEDUP_REMOVED lines=16> */
[----:B--2---:R-:W-:Y:S01]  /*2b40*/  ISETP.GE.AND P0, PT, R37, RZ, PT ;  /* 0x000000ff2500720c */ /* 0x004fe20003f06270 */
[----:B------:R-:W-:-:S12]  /*2b50*/  IMAD.MOV.U32 R2, RZ, RZ, R36 ;  /* 0x000000ffff027224 */ /* 0x000fd800078e0024 */
[----:B0-----:R-:W-:Y:S05]  /*2b60*/  @!P0 BRA `(.L_x_53229) ;  /* 0x0000000000708947 */ /* 0x001fea0003800000 */
        /* <DEDUP_REMOVED lines=8> */
.L_x_53232:
[----:B------:R-:W-:Y:S01]  /*2bf0*/  LOP3.LUT R3, R2, 0x1, RZ, 0xc0, !PT ;  /* 0x0000000102037812 */ /* 0x000fe200078ec0ff */
[----:B-----5:R-:W-:-:S03]  /*2c00*/  IMAD R36, R29, R28, RZ ;  /* 0x0000001c1d247224 */ /* 0x020fc600078e02ff */
[----:B------:R-:W-:-:S04]  /*2c10*/  ISETP.NE.U32.AND P0, PT, R3, 0x1, PT ;  /* 0x000000010300780c */ /* 0x000fc80003f05070 */
[----:B------:R-:W-:-:S04]  /*2c20*/  ISETP.NE.U32.AND.EX P0, PT, RZ, RZ, PT, P0 ;  /* 0x000000ffff00720c */ /* 0x000fc80003f05100 */
[----:B------:R-:W-:Y:S02]  /*2c30*/  SEL R41, R29, RZ, !P0 ;  /* 0x000000ff1d297207 */ /* 0x000fe40004000000 */
[----:B------:R-:W-:Y:S02]  /*2c40*/  SEL R3, R28, 0x1, !P0 ;  /* 0x000000011c037807 */ /* 0x000fe40004000000 */
[C---:B------:R-:W-:Y:S01]  /*2c50*/  ISETP.GT.U32.AND P0, PT, R2.reuse, 0x1, PT ;  /* 0x000000010200780c */ /* 0x040fe20003f04070 */
[-C--:B------:R-:W-:Y:S01]  /*2c60*/  IMAD R34, R41, R32.reuse, RZ ;  /* 0x0000002029227224 */ /* 0x080fe200078e02ff */
[--C-:B------:R-:W-:Y:S02]  /*2c70*/  SHF.R.U64 R2, R2, 0x1, R37.reuse ;  /* 0x0000000102027819 */ /* 0x100fe40000001225 */
[----:B------:R-:W-:Y:S01]  /*2c80*/  ISETP.GT.U32.AND.EX P0, PT, R37, RZ, PT, P0 ;  /* 0x000000ff2500720c */ /* 0x000fe20003f04100 */
[----:B------:R-:W-:Y:S01]  /*2c90*/  IMAD R41, R33, R3, R34 ;  /* 0x0000000321297224 */ /* 0x000fe200078e0222 */
[----:B------:R-:W-:Y:S01]  /*2ca0*/  SHF.R.U32.HI R37, RZ, 0x1, R37 ;  /* 0x00000001ff257819 */ /* 0x000fe20000011625 */
[----:B------:R-:W-:-:S04]  /*2cb0*/  IMAD.WIDE.U32 R32, R3, R32, RZ ;  /* 0x0000002003207225 */ /* 0x000fc800078e00ff */
[C---:B------:R-:W-:Y:S02]  /*2cc0*/  IMAD R3, R28.reuse, R29, R36 ;  /* 0x0000001d1c037224 */ /* 0x040fe400078e0224 */
[----:B------:R-:W-:-:S04]  /*2cd0*/  IMAD.WIDE.U32 R28, R28, R28, RZ ;  /* 0x0000001c1c1c7225 */ /* 0x000fc800078e00ff */
[----:B------:R-:W-:Y:S02]  /*2ce0*/  IMAD.IADD R33, R33, 0x1, R41 ;  /* 0x0000000121217824 */ /* 0x000fe400078e0229 */
[----:B------:R-:W-:Y:S01]  /*2cf0*/  IMAD.IADD R29, R29, 0x1, R3 ;  /* 0x000000011d1d7824 */ /* 0x000fe200078e0203 */
[----:B------:R-:W-:Y:S06]  /*2d00*/  @P0 BRA `(.L_x_53232) ;  /* 0xfffffffc00b80947 */ /* 0x000fec000383ffff */
.L_x_53231:
[----:B------:R-:W-:Y:S05]  /*2d10*/  BSYNC.RECONVERGENT B1 ;  /* 0x0000000000017941 */ /* 0x000fea0003800200 */
.L_x_53230:
[----:B------:R-:W-:Y:S05]  /*2d20*/  BRA `(.L_x_53233) ;  /* 0x0000000000387947 */ /* 0x000fea0003800000 */
.L_x_53229:
[----:B-----5:R-:W-:Y:S01]  /*2d30*/  ISETP.NE.U32.AND P0, PT, R28, 0x1, PT ;  /* 0x000000011c00780c */ /* 0x020fe20003f05070 */
        /* <DEDUP_REMOVED lines=13> */
.L_x_53233:
[----:B------:R-:W-:Y:S05]  /*2e10*/  BSYNC.RECONVERGENT B0 ;  /* 0x0000000000007941 */ /* 0x000fea0003800200 */
.L_x_53228:
[----:B------:R-:W-:Y:S01]  /*2e20*/  ISETP.GE.AND P0, PT, R39, RZ, PT ;  /* 0x000000ff2700720c */ /* 0x000fe20003f06270 */
[----:B------:R-:W-:Y:S01]  /*2e30*/  BSSY.RECONVERGENT B0, `(.L_x_53234) ;  /* 0x0000040000007945 */ /* 0x000fe20003800200 */
[----:B-----5:R-:W-:Y:S02]  /*2e40*/  IMAD.MOV.U32 R28, RZ, RZ, R32 ;  /* 0x000000ffff1c7224 */ /* 0x020fe400078e0020 */
[----:B------:R-:W-:-:S09]  /*2e50*/  IMAD.MOV.U32 R29, RZ, RZ, R33 ;  /* 0x000000ffff1d7224 */ /* 0x000fd200078e0021 */
[----:B------:R-:W-:Y:S05]  /*2e60*/  @!P0 BRA `(.L_x_53235) ;  /* 0x0000000000b88947 */ /* 0x000fea0003800000 */
[----:B------:R-:W-:Y:S01]  /*2e70*/  ISETP.NE.U32.AND P0, PT, R38, RZ, PT ;  /* 0x000000ff2600720c */ /* 0x000fe20003f05070 */
[----:B------:R-:W-:Y:S01]  /*2e80*/  BSSY.RECONVERGENT B1, `(.L_x_53236) ;  /* 0x000002b000017945 */ /* 0x000fe20003800200 */
[----:B------:R-:W-:Y:S02]  /*2e90*/  IMAD.MOV.U32 R3, RZ, RZ, 0x1 ;  /* 0x00000001ff037424 */ /* 0x000fe400078e00ff */
[----:B------:R-:W-:Y:S01]  /*2ea0*/  ISETP.NE.AND.EX P0, PT, R39, RZ, PT, P0 ;  /* 0x000000ff2700720c */ /* 0x000fe20003f05300 */
[----:B------:R-:W-:-:S12]  /*2eb0*/  IMAD.MOV.U32 R2, RZ, RZ, RZ ;  /* 0x000000ffff027224 */ /* 0x000fd800078e00ff */
        /* <DEDUP_REMOVED lines=8> */
[C---:B------:R-:W-:Y:S02]  /*2f40*/  SEL R32, R30.reuse, 0x1, !P0 ;  /* 0x000000011e207807 */ /* 0x040fe40004000000 */
[----:B------:R-:W-:Y:S01]  /*2f50*/  SEL R3, R31, RZ, !P0 ;  /* 0x000000ff1f037207 */ /* 0x000fe20004000000 */
[----:B------:R-:W-:-:S04]  /*2f60*/  IMAD.WIDE.U32 R30, R30, R30, RZ ;  /* 0x0000001e1e1e7225 */ /* 0x000fc800078e00ff */
[----:B------:R-:W-:-:S04]  /*2f70*/  IMAD.WIDE.U32 R32, R32, 0x1, RZ ;  /* 0x0000000120207825 */ /* 0x000fc800078e00ff */
[----:B------:R-:W-:Y:S02]  /*2f80*/  IMAD.IADD R2, R33, 0x1, R3 ;  /* 0x0000000121027824 */ /* 0x000fe400078e0203 */
[----:B------:R-:W-:Y:S01]  /*2f90*/  IMAD.MOV.U32 R3, RZ, RZ, R32 ;  /* 0x000000ffff037224 */ /* 0x000fe200078e0020 */
[----:B------:R-:W-:Y:S06]  /*2fa0*/  @!P1 BRA `(.L_x_53237) ;  /* 0x0000000000609947 */ /* 0x000fec0003800000 */
[----:B------:R-:W-:Y:S01]  /*2fb0*/  SHF.R.U64 R34, R38, 0x1, R39 ;  /* 0x0000000126227819 */ /* 0x000fe20000001227 */
[----:B------:R-:W-:Y:S01]  /*2fc0*/  IMAD.IADD R32, R31, 0x1, R37 ;  /* 0x000000011f207824 */ /* 0x000fe200078e0225 */
[----:B------:R-:W-:Y:S01]  /*2fd0*/  SHF.R.U32.HI R39, RZ, 0x1, R39 ;  /* 0x00000001ff277819 */ /* 0x000fe20000011627 */
[----:B------:R-:W-:-:S07]  /*2fe0*/  IMAD.MOV.U32 R33, RZ, RZ, R30 ;  /* 0x000000ffff217224 */ /* 0x000fce00078e001e */
.L_x_53238:
        /* <DEDUP_REMOVED lines=20> */
.L_x_53237:
[----:B------:R-:W-:Y:S05]  /*3130*/  BSYNC.RECONVERGENT B1 ;  /* 0x0000000000017941 */ /* 0x000fea0003800200 */
.L_x_53236:
[----:B------:R-:W-:Y:S05]  /*3140*/  BRA `(.L_x_53239) ;  /* 0x0000000000387947 */ /* 0x000fea0003800000 */
.L_x_53235:
        /* <DEDUP_REMOVED lines=14> */
.L_x_53239:
[----:B------:R-:W-:Y:S05]  /*3230*/  BSYNC.RECONVERGENT B0 ;  /* 0x0000000000007941 */ /* 0x000fea0003800200 */
.L_x_53234:
[----:B------:R-:W-:Y:S01]  /*3240*/  ISETP.GE.AND P0, PT, R5, RZ, PT ;  /* 0x000000ff0500720c */ /* 0x000fe20003f06270 */
[----:B------:R-:W-:Y:S01]  /*3250*/  BSSY.RECONVERGENT B0, `(.L_x_53240) ;  /* 0x0000040000007945 */ /* 0x000fe20003800200 */
[----:B------:R-:W-:Y:S02]  /*3260*/  IMAD.MOV.U32 R30, RZ, RZ, R3 ;  /* 0x000000ffff1e7224 */ /* 0x000fe400078e0003 */
        /* <DEDUP_REMOVED lines=13> */
[----:B------:R-:W-:-:S04]  /*3340*/  ISETP.NE.U32.AND.EX P0, PT, RZ, RZ, PT, P0 ;  /* 0x000000ffff00720c */ /* 0x000fc80003f05100 */
[C---:B------:R-:W-:Y:S02]  /*3350*/  SEL R32, R16.reuse, 0x1, !P0 ;  /* 0x0000000110207807 */ /* 0x040fe40004000000 */
[----:B------:R-:W-:Y:S01]  /*3360*/  SEL R3, R17, RZ, !P0 ;  /* 0x000000ff11037207 */ /* 0x000fe20004000000 */
[----:B------:R-:W-:Y:S02]  /*3370*/  IMAD R17, R16, R17, R2 ;  /* 0x0000001110117224 */ /* 0x000fe400078e0202 */
[----:B------:R-:W-:-:S04]  /*3380*/  IMAD.WIDE.U32 R32, R32, 0x1, RZ ;  /* 0x0000000120207825 */ /* 0x000fc800078e00ff */
[----:B------:R-:W-:Y:S02]  /*3390*/  IMAD.IADD R2, R33, 0x1, R3 ;  /* 0x0000000121027824 */ /* 0x000fe400078e0203 */
[----:B------:R-:W-:Y:S02]  /*33a0*/  IMAD.MOV.U32 R3, RZ, RZ, R32 ;  /* 0x000000ffff037224 */ /* 0x000fe400078e0020 */
[----:B------:R-:W-:Y:S01]  /*33b0*/  IMAD.WIDE.U32 R32, R16, R16, RZ ;  /* 0x0000001010207225 */ /* 0x000fe200078e00ff */
[----:B------:R-:W-:Y:S06]  /*33c0*/  @!P1 BRA `(.L_x_53243) ;  /* 0x0000000000609947 */ /* 0x000fec0003800000 */
[----:B------:R-:W-:Y:S01]  /*33d0*/  IMAD.IADD R16, R33, 0x1, R17 ;  /* 0x0000000121107824 */ /* 0x000fe200078e0211 */
[--C-:B------:R-:W-:Y:S01]  /*33e0*/  SHF.R.U32.HI R33, RZ, 0x1, R5.reuse ;  /* 0x00000001ff217819 */ /* 0x100fe20000011605 */
[----:B------:R-:W-:Y:S01]  /*33f0*/  IMAD.MOV.U32 R17, RZ, RZ, R32 ;  /* 0x000000ffff117224 */ /* 0x000fe200078e0020 */
[----:B------:R-:W-:-:S07]  /*3400*/  SHF.R.U64 R32, R4, 0x1, R5 ;  /* 0x0000000104207819 */ /* 0x000fce0000001205 */
.L_x_53244:
        /* <DEDUP_REMOVED lines=20> */
.L_x_53243:
[----:B------:R-:W-:Y:S05]  /*3550*/  BSYNC.RECONVERGENT B1 ;  /* 0x0000000000017941 */ /* 0x000fea0003800200 */
.L_x_53242:
[----:B------:R-:W-:Y:S05]  /*3560*/  BRA `(.L_x_53245) ;  /* 0x0000000000387947 */ /* 0x000fea0003800000 */
.L_x_53241:
        /* <DEDUP_REMOVED lines=14> */
.L_x_53245:
[----:B------:R-:W-:Y:S05]  /*3650*/  BSYNC.RECONVERGENT B0 ;  /* 0x0000000000007941 */ /* 0x000fea0003800200 */
.L_x_53240:
        /* <DEDUP_REMOVED lines=13> */
[----:B------:R-:W-:Y:S01]  /*3730*/  ISETP.GE.U32.AND P1, PT, R6, 0x2, PT ;  /* 0x000000020600780c */ /* 0x000fe20003f26070 */
[----:B------:R-:W-:Y:S01]  /*3740*/  IMAD.WIDE.U32 R32, R18, R18, RZ ;  /* 0x0000001212207225 */ /* 0x000fe200078e00ff */
[----:B------:R-:W-:Y:S02]  /*3750*/  ISETP.NE.U32.AND P0, PT, R2, 0x1, PT ;  /* 0x000000010200780c */ /* 0x000fe40003f05070 */
[----:B------:R-:W-:Y:S02]  /*3760*/  ISETP.GE.U32.AND.EX P1, PT, R7, RZ, PT, P1 ;  /* 0x000000ff0700720c */ /* 0x000fe40003f26110 */
[----:B------:R-:W-:-:S04]  /*3770*/  ISETP.NE.U32.AND.EX P0, PT, RZ, RZ, PT, P0 ;  /* 0x000000ffff00720c */ /* 0x000fc80003f05100 */
[C---:B------:R-:W-:Y:S02]  /*3780*/  SEL R2, R18.reuse, 0x1, !P0 ;  /* 0x0000000112027807 */ /* 0x040fe40004000000 */
[----:B------:R-:W-:Y:S01]  /*3790*/  SEL R17, R19, RZ, !P0 ;  /* 0x000000ff13117207 */ /* 0x000fe20004000000 */
[----:B------:R-:W-:Y:S02]  /*37a0*/  IMAD R19, R18, R19, R16 ;  /* 0x0000001312137224 */ /* 0x000fe400078e0210 */
[----:B------:R-:W-:-:S04]  /*37b0*/  IMAD.WIDE.U32 R2, R2, 0x1, RZ ;  /* 0x0000000102027825 */ /* 0x000fc800078e00ff */
[----:B------:R-:W-:Y:S02]  /*37c0*/  IMAD.IADD R16, R3, 0x1, R17 ;  /* 0x0000000103107824 */ /* 0x000fe400078e0211 */
[----:B------:R-:W-:Y:S01]  /*37d0*/  IMAD.MOV.U32 R17, RZ, RZ, R2 ;  /* 0x000000ffff117224 */ /* 0x000fe200078e0002 */
[----:B------:R-:W-:Y:S06]  /*37e0*/  @!P1 BRA `(.L_x_53249) ;  /* 0x00000000005c9947 */ /* 0x000fec0003800000 */
[----:B------:R-:W-:Y:S01]  /*37f0*/  SHF.R.U64 R6, R6, 0x1, R7 ;  /* 0x0000000106067819 */ /* 0x000fe20000001207 */
[----:B------:R-:W-:Y:S01]  /*3800*/  IMAD.IADD R18, R33, 0x1, R19 ;  /* 0x0000000121127824 */ /* 0x000fe200078e0213 */
[----:B------:R-:W-:-:S07]  /*3810*/  SHF.R.U32.HI R7, RZ, 0x1, R7 ;  /* 0x00000001ff077819 */ /* 0x000fce0000011607 */
.L_x_53250:
        /* <DEDUP_REMOVED lines=20> */
.L_x_53249:
[----:B------:R-:W-:Y:S05]  /*3960*/  BSYNC.RECONVERGENT B1 ;  /* 0x0000000000017941 */ /* 0x000fea0003800200 */
.L_x_53248:
[----:B------:R-:W-:Y:S05]  /*3970*/  BRA `(.L_x_53251) ;  /* 0x0000000000387947 */ /* 0x000fea0003800000 */
.L_x_53247:
        /* <DEDUP_REMOVED lines=14> */
.L_x_53251:
[----:B------:R-:W-:Y:S05]  /*3a60*/  BSYNC.RECONVERGENT B0 ;  /* 0x0000000000007941 */ /* 0x000fea0003800200 */
.L_x_53246:
        /* <DEDUP_REMOVED lines=29> */
.L_x_53256:
        /* <DEDUP_REMOVED lines=20> */
.L_x_53255:
[----:B------:R-:W-:Y:S05]  /*3d80*/  BSYNC.RECONVERGENT B1 ;  /* 0x0000000000017941 */ /* 0x000fea0003800200 */
.L_x_53254:
[----:B------:R-:W-:Y:S05]  /*3d90*/  BRA `(.L_x_53257) ;  /* 0x0000000000387947 */ /* 0x000fea0003800000 */
.L_x_53253:
        /* <DEDUP_REMOVED lines=14> */
.L_x_53257:
[----:B------:R-:W-:Y:S05]  /*3e80*/  BSYNC.RECONVERGENT B0 ;  /* 0x0000000000007941 */ /* 0x000fea0003800200 */
.L_x_53252:
        /* <DEDUP_REMOVED lines=27> */
[----:B------:R-:W-:-:S07]  /*4040*/  SHF.R.U32.HI R11, RZ, 0x1, R11 ;  /* 0x00000001ff0b7819 */ /* 0x000fce000001160b */
.L_x_53262:
        /* <DEDUP_REMOVED lines=20> */
.L_x_53261:
[----:B------:R-:W-:Y:S05]  /*4190*/  BSYNC.RECONVERGENT B1 ;  /* 0x0000000000017941 */ /* 0x000fea0003800200 */
.L_x_53260:
[----:B------:R-:W-:Y:S05]  /*41a0*/  BRA `(.L_x_53263) ;  /* 0x0000000000387947 */ /* 0x000fea0003800000 */
.L_x_53259:
        /* <DEDUP_REMOVED lines=14> */
.L_x_53263:
[----:B------:R-:W-:Y:S05]  /*4290*/  BSYNC.RECONVERGENT B0 ;  /* 0x0000000000007941 */ /* 0x000fea0003800200 */
.L_x_53258:
        /* <DEDUP_REMOVED lines=25> */
[----:B------:R-:W-:Y:S01]  /*4430*/  SHF.R.U64 R12, R12, 0x1, R13 ;  /* 0x000000010c0c7819 */ /* 0x000fe2000000120d */
[----:B------:R-:W-:Y:S01]  /*4440*/  IMAD.IADD R17, R3, 0x1, R25 ;  /* 0x0000000103117824 */ /* 0x000fe200078e0219 */
[----:B------:R-:W-:Y:S01]  /*4450*/  SHF.R.U32.HI R13, RZ, 0x1, R13 ;  /* 0x00000001ff0d7819 */ /* 0x000fe2000001160d */
[----:B------:R-:W-:-:S07]  /*4460*/  IMAD.MOV.U32 R16, RZ, RZ, R2 ;  /* 0x000000ffff107224 */ /* 0x000fce00078e0002 */
.L_x_53268:
        /* <DEDUP_REMOVED lines=20> */
.L_x_53267:
[----:B------:R-:W-:Y:S05]  /*45b0*/  BSYNC.RECONVERGENT B1 ;  /* 0x0000000000017941 */ /* 0x000fea0003800200 */
.L_x_53266:
[----:B------:R-:W-:Y:S05]  /*45c0*/  BRA `(.L_x_53269) ;  /* 0x0000000000387947 */ /* 0x000fea0003800000 */
.L_x_53265:
        /* <DEDUP_REMOVED lines=14> */
.L_x_53269:
[----:B------:R-:W-:Y:S05]  /*46b0*/  BSYNC.RECONVERGENT B0 ;  /* 0x0000000000007941 */ /* 0x000fea0003800200 */
.L_x_53264:
        /* <DEDUP_REMOVED lines=22> */
[----:B------:R-:W-:Y:S01]  /*4820*/  IMAD.IADD R2, R17, 0x1, R3 ;  /* 0x0000000111027824 */ /* 0x000fe200078e0203 */
[----:B------:R-:W-:Y:S06]  /*4830*/  @!P1 BRA `(.L_x_53273) ;  /* 0x0000000000589947 */ /* 0x000fec0003800000 */
[----:B------:R-:W-:Y:S01]  /*4840*/  IMAD.IADD R19, R27, 0x1, R19 ;  /* 0x000000011b137824 */ /* 0x000fe200078e0213 */
[--C-:B------:R-:W-:Y:S02]  /*4850*/  SHF.R.U64 R3, R14, 0x1, R15.reuse ;  /* 0x000000010e037819 */ /* 0x100fe4000000120f */
[----:B------:R-:W-:-:S07]  /*4860*/  SHF.R.U32.HI R18, RZ, 0x1, R15 ;  /* 0x00000001ff127819 */ /* 0x000fce000001160f */
.L_x_53274:
        /* <DEDUP_REMOVED lines=19> */
.L_x_53273:
[----:B------:R-:W-:Y:S05]  /*49a0*/  BSYNC.RECONVERGENT B1 ;  /* 0x0000000000017941 */ /* 0x000fea0003800200 */
.L_x_53272:
[----:B------:R-:W-:Y:S05]  /*49b0*/  BRA `(.L_x_53275) ;  /* 0x00000000003c7947 */ /* 0x000fea0003800000 */
.L_x_53271:
        /* <DEDUP_REMOVED lines=15> */
.L_x_53275:
[----:B------:R-:W-:Y:S05]  /*4ab0*/  BSYNC.RECONVERGENT B0 ;  /* 0x0000000000007941 */ /* 0x000fea0003800200 */
.L_x_53270:
[----:B------:R-:W0:Y:S02]  /*4ac0*/  LDC.64 R14, c[0x0][0x390] ;  /* 0x0000e400ff0e7b82 */ /* 0x000e240000000a00 */
[----:B0-----:R-:W-:-:S04]  /*4ad0*/  IMAD.WIDE.U32 R14, R35, 0x8, R14 ;  /* 0x00000008230e7825 */ /* 0x001fc800078e000e */
[----:B------:R-:W-:-:S04]  /*4ae0*/  IMAD.WIDE.U32 R18, R0, 0x10, R14 ;  /* 0x0000001000127825 */ /* 0x000fc800078e000e */
[----:B------:R-:W-:Y:S01]  /*4af0*/  IMAD.MOV.U32 R14, RZ, RZ, R16 ;  /* 0x000000ffff0e7224 */ /* 0x000fe200078e0010 */
[----:B------:R-:W-:Y:S01]  /*4b00*/  STG.E.128 desc[UR4][R18.64], R28 ;  /* 0x0000001c12007986 */ /* 0x000fe2000c101d04 */
[----:B------:R-:W-:-:S03]  /*4b10*/  IMAD.MOV.U32 R15, RZ, RZ, R2 ;  /* 0x000000ffff0f7224 */ /* 0x000fc600078e0002 */
[----:B------:R-:W-:Y:S04]  /*4b20*/  STG.E.128 desc[UR4][R18.64+0x800], R4 ;  /* 0x0008000412007986 */ /* 0x000fe8000c101d04 */
[----:B------:R-:W-:Y:S04]  /*4b30*/  STG.E.128 desc[UR4][R18.64+0x1000], R8 ;  /* 0x0010000812007986 */ /* 0x000fe8000c101d04 */
[----:B------:R-:W-:Y:S01]  /*4b40*/  STG.E.128 desc[UR4][R18.64+0x1800], R12 ;  /* 0x0018000c12007986 */ /* 0x000fe2000c101d04 */
[----:B------:R-:W-:Y:S05]  /*4b50*/  EXIT ;  /* 0x000000000000794d */ /* 0x000fea0003800000 */
.L_x_53276:
        /* <DEDUP_REMOVED lines=10> */
.L_x_61084:


//--------------------- .text._ZN2at6native29vectorized_elementwise_kernelILi4EZZZNS0_50_GLOBAL__N__2680c7bb_12_PowKernel_cu_7dd49032_317024pow_tensor_tensor_kernelERNS_18TensorIteratorBaseEENKUlvE_clEvENKUlvE2_clEvEUlllE_St5arrayIPcLm3EEEEviT0_T1_ --------------------------
	.section	.text._ZN2at6native29vectorized_elementwise_kernelILi4EZZZNS0_50_GLOBAL__N__2680c7bb_12_PowKernel_cu_7dd49032_317024pow_tensor_tensor_kernelERNS_18TensorIteratorBaseEENKUlvE_clEvENKUlvE2_clEvEUlllE_St5arrayIPcLm3EEEEviT0_T1_,"ax",@progbits
	.align	128
        .global         _ZN2at6native29vectorized_elementwise_kernelILi4EZZZNS0_50_GLOBAL__N__2680c7bb_12_PowKernel_cu_7dd49032_317024pow_tensor_tensor_kernelERNS_18TensorIteratorBaseEENKUlvE_clEvENKUlvE2_clEvEUlllE_St5arrayIPcLm3EEEEviT0_T1_
        .type           _ZN2at6native29vectorized_elementwise_kernelILi4EZZZNS0_50_GLOBAL__N__2680c7bb_12_PowKernel_cu_7dd49032_317024pow_tensor_tensor_kernelERNS_18TensorIteratorBaseEENKUlvE_clEvENKUlvE2_clEvEUlllE_St5arrayIPcLm3EEEEviT0_T1_,@function
        .size           _ZN2at6native29vectorized_elementwise_kernelILi4EZZZNS0_50_GLOBAL__N__2680c7bb_12_PowKernel_cu_7dd49032_317024pow_tensor_tensor_kernelERNS_18TensorIteratorBaseEENKUlvE_clEvENKUlvE2_clEvEUlllE_St5arrayIPcLm3EEEEviT0_T1_,(.L_x_61085 - _ZN2at6native29vectorized_elementwise_kernelILi4EZZZNS0_50_GLOBAL__N__2680c7bb_12_PowKernel_cu_7dd49032_317024pow_tensor_tensor_kernelERNS_18TensorIteratorBaseEENKUlvE_clEvENKUlvE2_clEvEUlllE_St5arrayIPcLm3EEEEviT0_T1_)
        .other          _ZN2at6native29vectorized_elementwise_kernelILi4EZZZNS0_50_GLOBAL__N__2680c7bb_12_PowKernel_cu_7dd49032_317024pow_tensor_tensor_kernelERNS_18TensorIteratorBaseEENKUlvE_clEvENKUlvE2_clEvEUlllE_St5arrayIPcLm3EEEEviT0_T1_,@"STO_CUDA_ENTRY STV_DEFAULT"
_ZN2at6native29vectorized_elementwise_kernelILi4EZZZNS0_50_GLOBAL__N__2680c7bb_12_PowKernel_cu_7dd49032_317024pow_tensor_tensor_kernelERNS_18TensorIteratorBaseEENKUlvE_clEvENKUlvE2_clEvEUlllE_St5arrayIPcLm3EEEEviT0_T1_:
.text._ZN2at6native29vectorized_elementwise_kernelILi4EZZZNS0_50_GLOBAL__N__2680c7bb_12_PowKernel_cu_7dd49032_317024pow_tensor_tensor_kernelERNS_18TensorIteratorBaseEENKUlvE_clEvENKUlvE2_clEvEUlllE_St5arrayIPcLm3EEEEviT0_T1_:
        /* <DEDUP_REMOVED lines=109> */
.L_x_53283:
        /* <DEDUP_REMOVED lines=18> */
.L_x_53282:
[----:B------:R-:W-:Y:S05]  /*07f0*/  BSYNC.RECONVERGENT B1 ;  /* 0x0000000000017941 */ /* 0x000fea0003800200 */
.L_x_53281:
[----:B------:R-:W-:Y:S05]  /*0800*/  BRA `(.L_x_53279) ;  /* 0x0000000000387947 */ /* 0x000fea0003800000 */
.L_x_53280:
        /* <DEDUP_REMOVED lines=14> */
.L_x_53279:
[----:B------:R-:W-:Y:S05]  /*08f0*/  BSYNC.RECONVERGENT B0 ;  /* 0x0000000000007941 */ /* 0x000fea0003800200 */
.L_x_53278:
        /* <DEDUP_REMOVED lines=28> */
.L_x_53289:
        /* <DEDUP_REMOVED lines=20> */
.L_x_53288:
[----:B------:R-:W-:Y:S05]  /*0c00*/  BSYNC.RECONVERGENT B1 ;  /* 0x0000000000017941 */ /* 0x000fea0003800200 */
.L_x_53287:
[----:B------:R-:W-:Y:S05]  /*0c10*/  BRA `(.L_x_53285) ;  /* 0x00000000003c7947 */ /* 0x000fea0003800000 */
.L_x_53286:
        /* <DEDUP_REMOVED lines=15> */
.L_x_53285:
[----:B------:R-:W-:Y:S05]  /*0d10*/  BSYNC.RECONVERGENT B0 ;  /* 0x0000000000007941 */ /* 0x000fea0003800200 */
.L_x_53284:
        /* <DEDUP_REMOVED lines=31> */
.L_x_53295:
        /* <DEDUP_REMOVED lines=20> */
.L_x_53294:
[----:B------:R-:W-:Y:S05]  /*1050*/  BSYNC.RECONVERGENT B1 ;  /* 0x0000000000017941 */ /* 0x000fea0003800200 */
.L_x_53293:
[----:B------:R-:W-:Y:S05]  /*1060*/  BRA `(.L_x_53291) ;  /* 0x0000000000387947 */ /* 0x000fea0003800000 */
.L_x_53292:
        /* <DEDUP_REMOVED lines=14> */
.L_x_53291:
[----:B------:R-:W-:Y:S05]  /*1150*/  BSYNC.RECONVERGENT B0 ;  /* 0x0000000000007941 */ /* 0x000fea0003800200 */
.L_x_53290:
        /* <DEDUP_REMOVED lines=29> */
.L_x_53301:
        /* <DEDUP_REMOVED lines=20> */
.L_x_53300:
[----:B------:R-:W-:Y:S05]  /*1470*/  BSYNC.RECONVERGENT B1 ;  /* 0x0000000000017941 */ /* 0x000fea0003800200 */
.L_x_53299:
[----:B------:R-:W-:Y:S05]  /*1480*/  BRA `(.L_x_53297) ;  /* 0x0000000000387947 */ /* 0x000fea0003800000 */
.L_x_53298:
        /* <DEDUP_REMOVED lines=14> */
.L_x_53297:
[----:B------:R-:W-:Y:S05]  /*1570*/  BSYNC.RECONVERGENT B0 ;  /* 0x0000000000007941 */ /* 0x000fea0003800200 */
.L_x_53296:
        /* <DEDUP_REMOVED lines=29> */
.L_x_53307:
        /* <DEDUP_REMOVED lines=19> */
.L_x_53306:
[----:B------:R-:W-:Y:S05]  /*1880*/  BSYNC.RECONVERGENT B1 ;  /* 0x0000000000017941 */ /* 0x000fea0003800200 */
.L_x_53305:
[----:B------:R-:W-:Y:S05]  /*1890*/  BRA `(.L_x_53303) ;  /* 0x00000000003c7947 */ /* 0x000fea0003800000 */
.L_x_53304:
        /* <DEDUP_REMOVED lines=15> */
.L_x_53303:
[----:B------:R-:W-:Y:S05]  /*1990*/  BSYNC.RECONVERGENT B0 ;  /* 0x0000000000007941 */ /* 0x000fea0003800200 */
.L_x_53302:
        /* <DEDUP_REMOVED lines=30> */
.L_x_53313:
        /* <DEDUP_REMOVED lines=20> */
.L_x_53312:
[----:B------:R-:W-:Y:S05]  /*1cc0*/  BSYNC.RECONVERGENT B1 ;  /* 0x0000000000017941 */ /* 0x000fea0003800200 */
.L_x_53311:
[----:B------:R-:W-:Y:S05]  /*1cd0*/  BRA `(.L_x_53309) ;  /* 0x0000000000387947 */ /* 0x000fea0003800000 */
.L_x_53310:
        /* <DEDUP_REMOVED lines=14> */
.L_x_53309:
[----:B------:R-:W-:Y:S05]  /*1dc0*/  BSYNC.RECONVERGENT B0 ;  /* 0x0000000000007941 */ /* 0x000fea0003800200 */
.L_x_53308:
        /* <DEDUP_REMOVED lines=29> */
.L_x_53319:
        /* <DEDUP_REMOVED lines=20> */
.L_x_53318:
[----:B------:R-:W-:Y:S05]  /*20e0*/  BSYNC.RECONVERGENT B1 ;  /* 0x0000000000017941 */ /* 0x000fea0003800200 */
.L_x_53317:
[----:B------:R-:W-:Y:S05]  /*20f0*/  BRA `(.L_x_53315) ;  /* 0x00000000003c7947 */ /* 0x000fea0003800000 */
.L_x_53316:
        /* <DEDUP_REMOVED lines=15> */
.L_x_53315:
[----:B------:R-:W-:Y:S05]  /*21f0*/  BSYNC.RECONVERGENT B0 ;  /* 0x0000000000007941 */ /* 0x000fea0003800200 */
.L_x_53314:
        /* <DEDUP_REMOVED lines=32> */
.L_x_53325:
        /* <DEDUP_REMOVED lines=20> */
.L_x_53324:
[----:B------:R-:W-:Y:S05]  /*2540*/  BSYNC.RECONVERGENT B1 ;  /* 0x0000000000017941 */ /* 0x000fea0003800200 */
.L_x_53323:
[----:B------:R-:W-:Y:S05]  /*2550*/  BRA `(.L_x_53321) ;  /* 0x0000000000387947 */ /* 0x000fea0003800000 */
.L_x_53322:
        /* <DEDUP_REMOVED lines=14> */
.L_x_53321:
[----:B------:R-:W-:Y:S05]  /*2640*/  BSYNC.RECONVERGENT B0 ;  /* 0x0000000000007941 */ /* 0x000fea0003800200 */
.L_x_53320:
        /* <DEDUP_REMOVED lines=18> */
.L_x_53328:
[----:B------:R-:W-:-:S13]  /*2770*/  ISETP.GE.U32.AND P0, PT, R32, R33, PT ;  /* 0x000000212000720c */ /* 0x000fda0003f06070 */
[----:B------:R-:W-:Y:S05]  /*2780*/  @P0 BRA `(.L_x_53330) ;  /* 0x0000000000300947 */ /* 0x000fea0003800000 */
[----:B0-----:R-:W0:Y:S01]  /*2790*/  LDC.64 R2, c[0x0][0x390] ;  /* 0x0000e400ff027b82 */ /* 0x001e220000000a00 */
[----:B------:R-:W-:Y:S02]  /*27a0*/  IMAD.IADD R17, R35, 0x1, R32 ;  /* 0x0000000123117824 */ /* 0x000fe400078e0220 */
[----:B------:R-:W-:Y:S02]  /*27b0*/  VIADD R32, R32, 0x80 ;  /* 0x0000008020207836 */ /* 0x000fe40000000000 */
[----:B0-----:R-:W-:-:S05]  /*27c0*/  IMAD.WIDE.U32 R2, R17, 0x8, R2 ;  /* 0x0000000811027825 */ /* 0x001fca00078e0002 */
[----:B------:R1:W-:Y:S02]  /*27d0*/  STG.E.64 desc[UR4][R2.64], R4 ;  /* 0x0000000402007986 */ /* 0x0003e4000c101b04 */
.L_x_53329:
[----:B------:R-:W-:-:S13]  /*27e0*/  ISETP.GE.U32.AND P0, PT, R32, R33, PT ;  /* 0x000000212000720c */ /* 0x000fda0003f06070 */
[----:B------:R-:W-:Y:S05]  /*27f0*/  @P0 BRA `(.L_x_53331) ;  /* 0x0000000000300947 */ /* 0x000fea0003800000 */
[----:B-1----:R-:W1:Y:S01]  /*2800*/  LDC.64 R2, c[0x0][0x390] ;  /* 0x0000e400ff027b82 */ /* 0x002e620000000a00 */
[----:B------:R-:W-:Y:S02]  /*2810*/  IMAD.IADD R5, R35, 0x1, R32 ;  /* 0x0000000123057824 */ /* 0x000fe400078e0220 */
[----:B------:R-:W-:Y:S02]  /*2820*/  VIADD R32, R32, 0x80 ;  /* 0x0000008020207836 */ /* 0x000fe40000000000 */
[----:B-1----:R-:W-:-:S05]  /*2830*/  IMAD.WIDE.U32 R2, R5, 0x8, R2 ;  /* 0x0000000805027825 */ /* 0x002fca00078e0002 */
[----:B------:R1:W-:Y:S02]  /*2840*/  STG.E.64 desc[UR4][R2.64], R6 ;  /* 0x0000000602007986 */ /* 0x0003e4000c101b04 */
.L_x_53330:
[----:B------:R-:W-:-:S13]  /*2850*/  ISETP.GE.U32.AND P0, PT, R32, R33, PT ;  /* 0x000000212000720c */ /* 0x000fda0003f06070 */
[----:B------:R-:W-:Y:S05]  /*2860*/  @P0 BRA `(.L_x_53332) ;  /* 0x0000000000340947 */ /* 0x000fea0003800000 */
[----:B01----:R-:W0:Y:S01]  /*2870*/  LDC.64 R2, c[0x0][0x390] ;  /* 0x0000e400ff027b82 */ /* 0x003e220000000a00 */
[----:B------:R-:W-:Y:S02]  /*2880*/  IMAD.IADD R5, R35, 0x1, R32 ;  /* 0x0000000123057824 */ /* 0x000fe400078e0220 */
[----:B------:R-:W-:Y:S02]  /*2890*/  VIADD R32, R32, 0x80 ;  /* 0x0000008020207836 */ /* 0x000fe40000000000 */
[----:B0-----:R-:W-:-:S05]  /*28a0*/  IMAD.WIDE.U32 R2, R5, 0x8, R2 ;  /* 0x0000000805027825 */ /* 0x001fca00078e0002 */
[----:B------:R3:W-:Y:S02]  /*28b0*/  STG.E.64 desc[UR4][R2.64], R8 ;  /* 0x0000000802007986 */ /* 0x0007e4000c101b04 */
.L_x_53331:
        /* <DEDUP_REMOVED lines=8> */
.L_x_53332:
[----:B------:R-:W-:Y:S05]  /*2940*/  BSYNC.RELIABLE B1 ;  /* 0x0000000000017941 */ /* 0x000fea0003800100 */
.L_x_53327:
[----:B------:R-:W-:-:S13]  /*2950*/  ISETP.GE.U32.AND P0, PT, R32, R33, PT ;  /* 0x000000212000720c */ /* 0x000fda0003f06070 */
[----:B01-3--:R-:W0:Y:S01]  /*2960*/  @!P0 LDC.64 R2, c[0x0][0x390] ;  /* 0x0000e400ff028b82 */ /* 0x00be220000000a00 */
[----:B------:R-:W-:Y:S02]  /*2970*/  @!P0 IMAD.IADD R5, R35, 0x1, R32 ;  /* 0x0000000123058824 */ /* 0x000fe400078e0220 */
[----:B------:R-:W-:Y:S02]  /*2980*/  @!P0 VIADD R32, R32, 0x80 ;  /* 0x0000008020208836 */ /* 0x000fe40000000000 */
[----:B0-----:R-:W-:-:S05]  /*2990*/  @!P0 IMAD.WIDE.U32 R2, R5, 0x8, R2 ;  /* 0x0000000805028825 */ /* 0x001fca00078e0002 */
[----:B------:R4:W-:Y:S02]  /*29a0*/  @!P0 STG.E.64 desc[UR4][R2.64], R12 ;  /* 0x0000000c02008986 */ /* 0x0009e4000c101b04 */
.L_x_53333:
[----:B------:R-:W-:Y:S05]  /*29b0*/  BSYNC.RECONVERGENT B0 ;  /* 0x0000000000007941 */ /* 0x000fea0003800200 */
.L_x_53326:
        /* <DEDUP_REMOVED lines=8> */
.L_x_53277:
        /* <DEDUP_REMOVED lines=12> */
[----:B---3--:R-:W-:Y:S01]  /*2b00*/  ISETP.GE.AND P0, PT, R37, RZ, PT ;  /* 0x000000ff2500720c */ /* 0x008fe20003f06270 */
        /* <DEDUP_REMOVED lines=10> */
.L_x_53338:
        /* <DEDUP_REMOVED lines=18> */
.L_x_53337:
[----:B------:R-:W-:Y:S05]  /*2cd0*/  BSYNC.RECONVERGENT B1 ;  /* 0x0000000000017941 */ /* 0x000fea0003800200 */
.L_x_53336:
[----:B------:R-:W-:Y:S05]  /*2ce0*/  BRA `(.L_x_53339) ;  /* 0x0000000000387947 */ /* 0x000fea0003800000 */
.L_x_53335:
        /* <DEDUP_REMOVED lines=14> */
.L_x_53339:
[----:B------:R-:W-:Y:S05]  /*2dd0*/  BSYNC.RECONVERGENT B0 ;  /* 0x0000000000007941 */ /* 0x000fea0003800200 */
.L_x_53334:
        /* <DEDUP_REMOVED lines=29> */
.L_x_53344:
        /* <DEDUP_REMOVED lines=20> */
.L_x_53343:
[----:B------:R-:W-:Y:S05]  /*30f0*/  BSYNC.RECONVERGENT B1 ;  /* 0x0000000000017941 */ /* 0x000fea0003800200 */
.L_x_53342:
[----:B------:R-:W-:Y:S05]  /*3100*/  BRA `(.L_x_53345) ;  /* 0x0000000000387947 */ /* 0x000fea0003800000 */
.L_x_53341:
        /* <DEDUP_REMOVED lines=14> */
.L_x_53345:
[----:B------:R-:W-:Y:S05]  /*31f0*/  BSYNC.RECONVERGENT B0 ;  /* 0x0000000000007941 */ /* 0x000fea0003800200 */
.L_x_53340:
        /* <DEDUP_REMOVED lines=29> */
.L_x_53350:
        /* <DEDUP_REMOVED lines=20> */
.L_x_53349:
[----:B------:R-:W-:Y:S05]  /*3510*/  BSYNC.RECONVERGENT B1 ;  /* 0x0000000000017941 */ /* 0x000fea0003800200 */
.L_x_53348:
[----:B------:R-:W-:Y:S05]  /*3520*/  BRA `(.L_x_53351) ;  /* 0x0000000000387947 */ /* 0x000fea0003800000 */
.L_x_53347:
        /* <DEDUP_REMOVED lines=14> */
.L_x_53351:
[----:B------:R-:W-:Y:S05]  /*3610*/  BSYNC.RECONVERGENT B0 ;  /* 0x0000000000007941 */ /* 0x000fea0003800200 */
.L_x_53346:
        /* <DEDUP_REMOVED lines=28> */
.L_x_53356:
        /* <DEDUP_REMOVED lines=20> */
.L_x_53355:
[----:B------:R-:W-:Y:S05]  /*3920*/  BSYNC.RECONVERGENT B1 ;  /* 0x0000000000017941 */ /* 0x000fea0003800200 */
.L_x_53354:
[----:B------:R-:W-:Y:S05]  /*3930*/  BRA `(.L_x_53357) ;  /* 0x0000000000387947 */ /* 0x000fea0003800000 */
.L_x_53353:
        /* <DEDUP_REMOVED lines=14> */
.L_x_53357:
[----:B------:R-:W-:Y:S05]  /*3a20*/  BSYNC.RECONVERGENT B0 ;  /* 0x0000000000007941 */ /* 0x000fea0003800200 */
.L_x_53352:
        /* <DEDUP_REMOVED lines=29> */
.L_x_53362:
        /* <DEDUP_REMOVED lines=20> */
.L_x_53361:
[----:B------:R-:W-:Y:S05]  /*3d40*/  BSYNC.RECONVERGENT B1 ;  /* 0x0000000000017941 */ /* 0x000fea0003800200 */
.L_x_53360:
[----:B------:R-:W-:Y:S05]  /*3d50*/  BRA `(.L_x_53363) ;  /* 0x0000000000387947 */ /* 0x000fea0003800000 */
.L_x_53359:
        /* <DEDUP_REMOVED lines=14> */
.L_x_53363:
[----:B------:R-:W-:Y:S05]  /*3e40*/  BSYNC.RECONVERGENT B0 ;  /* 0x0000000000007941 */ /* 0x000fea0003800200 */
.L_x_53358:
        /* <DEDUP_REMOVED lines=28> */
.L_x_53368:
        /* <DEDUP_REMOVED lines=20> */
.L_x_53367:
[----:B------:R-:W-:Y:S05]  /*4150*/  BSYNC.RECONVERGENT B1 ;  /* 0x0000000000017941 */ /* 0x000fea0003800200 */
.L_x_53366:
[----:B------:R-:W-:Y:S05]  /*4160*/  BRA `(.L_x_53369) ;  /* 0x0000000000387947 */ /* 0x000fea0003800000 */
.L_x_53365:
        /* <DEDUP_REMOVED lines=14> */
.L_x_53369:
[----:B------:R-:W-:Y:S05]  /*4250*/  BSYNC.RECONVERGENT B0 ;  /* 0x0000000000007941 */ /* 0x000fea0003800200 */
.L_x_53364:
        /* <DEDUP_REMOVED lines=29> */
.L_x_53374:
        /* <DEDUP_REMOVED lines=20> */
.L_x_53373:
[----:B------:R-:W-:Y:S05]  /*4570*/  BSYNC.RECONVERGENT B1 ;  /* 0x0000000000017941 */ /* 0x000fea0003800200 */
.L_x_53372:
[----:B------:R-:W-:Y:S05]  /*4580*/  BRA `(.L_x_53375) ;  /* 0x0000000000387947 */ /* 0x000fea0003800000 */
.L_x_53371:
        /* <DEDUP_REMOVED lines=14> */
.L_x_53375:
[----:B------:R-:W-:Y:S05]  /*4670*/  BSYNC.RECONVERGENT B0 ;  /* 0x0000000000007941 */ /* 0x000fea0003800200 */
.L_x_53370:
        /* <DEDUP_REMOVED lines=27> */
.L_x_53380:
        /* <DEDUP_REMOVED lines=19> */
.L_x_53379:
[----:B------:R-:W-:Y:S05]  /*4960*/  BSYNC.RECONVERGENT B1 ;  /* 0x0000000000017941 */ /* 0x000fea0003800200 */
.L_x_53378:
[----:B------:R-:W-:Y:S05]  /*4970*/  BRA `(.L_x_53381) ;  /* 0x00000000003c7947 */ /* 0x000fea0003800000 */
.L_x_53377:
        /* <DEDUP_REMOVED lines=15> */
.L_x_53381:
[----:B------:R-:W-:Y:S05]  /*4a70*/  BSYNC.RECONVERGENT B0 ;  /* 0x0000000000007941 */ /* 0x000fea0003800200 */
.L_x_53376:
[----:B------:R-:W0:Y:S02]  /*4a80*/  LDC.64 R14, c[0x0][0x390] ;  /* 0x0000e400ff0e7b82 */ /* 0x000e240000000a00 */
[----:B0-----:R-:W-:-:S04]  /*4a90*/  IMAD.WIDE.U32 R14, R35, 0x8, R14 ;  /* 0x00000008230e7825 */ /* 0x001fc800078e000e */
[----:B------:R-:W-:-:S04]  /*4aa0*/  IMAD.WIDE.U32 R18, R0, 0x20, R14 ;  /* 0x0000002000127825 */ /* 0x000fc800078e000e */
[----:B------:R-:W-:Y:S01]  /*4ab0*/  IMAD.MOV.U32 R14, RZ, RZ, R16 ;  /* 0x000000ffff0e7224 */ /* 0x000fe200078e0010 */
[----:B------:R-:W-:Y:S01]  /*4ac0*/  STG.E.ENL2.256 desc[UR4][R18.64], R28, R4 ;  /* 0xf800001c1204797f */ /* 0x000fe2000f121804 */
[----:B------:R-:W-:-:S05]  /*4ad0*/  IMAD.MOV.U32 R15, RZ, RZ, R2 ;  /* 0x000000ffff0f7224 */ /* 0x000fca00078e0002 */
[----:B------:R-:W-:Y:S01]  /*4ae0*/  STG.E.ENL2.256 desc[UR4][R18.64+0x1000], R8, R12 ;  /* 0xf8008008120c797f */ /* 0x000fe2000f121804 */
[----:B------:R-:W-:Y:S05]  /*4af0*/  EXIT ;  /* 0x000000000000794d */ /* 0x000fea0003800000 */
.L_x_53382:
        /* <DEDUP_REMOVED lines=16> */
.L_x_61085:


//--------------------- .text._ZN2at6native29vectorized_elementwise_kernelILi8EZZZNS0_50_GLOBAL__N__2680c7bb_12_PowKernel_cu_7dd49032_317024pow_tensor_tensor_kernelERNS_18TensorIteratorBaseEENKUlvE_clEvENKUlvE2_clEvEUlllE_St5arrayIPcLm3EEEEviT0_T1_ --------------------------
	.section	.text._ZN2at6native29vectorized_elementwise_kernelILi8EZZZNS0_50_GLOBAL__N__2680c7bb_12_PowKernel_cu_7dd49032_317024pow_tensor_tensor_kernelERNS_18TensorIteratorBaseEENKUlvE_clEvENKUlvE2_clEvEUlllE_St5arrayIPcLm3EEEEviT0_T1_,"ax",@progbits
	.align	128
        .global         _ZN2at6native29vectorized_elementwise_kernelILi8EZZZNS0_50_GLOBAL__N__2680c7bb_12_PowKernel_cu_7dd49032_317024pow_tensor_tensor_kernelERNS_18TensorIteratorBaseEENKUlvE_clEvENKUlvE2_clEvEUlllE_St5arrayIPcLm3EEEEviT0_T1_
        .type           _ZN2at6native29vectorized_elementwise_kernelILi8EZZZNS0_50_GLOBAL__N__2680c7bb_12_PowKernel_cu_7dd49032_317024pow_tensor_tensor_kernelERNS_18TensorIteratorBaseEENKUlvE_clEvENKUlvE2_clEvEUlllE_St5arrayIPcLm3EEEEviT0_T1_,@function
        .size           _ZN2at6native29vectorized_elementwise_kernelILi8EZZZNS0_50_GLOBAL__N__2680c7bb_12_PowKernel_cu_7dd49032_317024pow_tensor_tensor_kernelERNS_18TensorIteratorBaseEENKUlvE_clEvENKUlvE2_clEvEUlllE_St5arrayIPcLm3EEEEviT0_T1_,(.L_x_61086 - _ZN2at6native29vectorized_elementwise_kernelILi8EZZZNS0_50_GLOBAL__N__2680c7bb_12_PowKernel_cu_7dd49032_317024pow_tensor_tensor_kernelERNS_18TensorIteratorBaseEENKUlvE_clEvENKUlvE2_clEvEUlllE_St5arrayIPcLm3EEEEviT0_T1_)
        .other          _ZN2at6native29vectorized_elementwise_kernelILi8EZZZNS0_50_GLOBAL__N__2680c7bb_12_PowKernel_cu_7dd49032_317024pow_tensor_tensor_kernelERNS_18TensorIteratorBaseEENKUlvE_clEvENKUlvE2_clEvEUlllE_St5arrayIPcLm3EEEEviT0_T1_,@"STO_CUDA_ENTRY STV_DEFAULT"
_ZN2at6native29vectorized_elementwise_kernelILi8EZZZNS0_50_GLOBAL__N__2680c7bb_12_PowKernel_cu_7dd49032_317024pow_tensor_tensor_kernelERNS_18TensorIteratorBaseEENKUlvE_clEvENKUlvE2_clEvEUlllE_St5arrayIPcLm3EEEEviT0_T1_:
.text._ZN2at6native29vectorized_elementwise_kernelILi8EZZZNS0_50_GLOBAL__N__2680c7bb_12_PowKernel_cu_7dd49032_317024pow_tensor_tensor_kernelERNS_18TensorIteratorBaseEENKUlvE_clEvENKUlvE2_clEvEUlllE_St5arrayIPcLm3EEEEviT0_T1_:
[----:B------:R-:W-:Y:S01]  /*0000*/  LDC R1, c[0x0][0x37c] ;  /* 0x0000df00ff017b82 */ /* 0x000fe20000000800 */
[----:B------:R-:W-:Y:S05]  /*0010*/  EXIT ;  /* 0x000000000000794d */ /* 0x000fea0003800000 */
.L_x_53383:
        /* <DEDUP_REMOVED lines=14> */
.L_x_61086:


//--------------------- .text._ZN2at6native18elementwise_kernelILi128ELi4EZNS0_15gpu_kernel_implIZNS0_50_GLOBAL__N__2680c7bb_12_PowKernel_cu_7dd49032_317022pow_scalar_tensor_implIlEEvRNS_18TensorIteratorBaseET_EUllE_EEvS6_RKS7_EUliE_EEviT1_ --------------------------
	.section	.text._ZN2at6native18elementwise_kernelILi128ELi4EZNS0_15gpu_kernel_implIZNS0_50_GLOBAL__N__2680c7bb_12_PowKernel_cu_7dd49032_317022pow_scalar_tensor_implIlEEvRNS_18TensorIteratorBaseET_EUllE_EEvS6_RKS7_EUliE_EEviT1_,"ax",@progbits
	.align	128
        .global         _ZN2at6native18elementwise_kernelILi128ELi4EZNS0_15gpu_kernel_implIZNS0_50_GLOBAL__N__2680c7bb_12_PowKernel_cu_7dd49032_317022pow_scalar_tensor_implIlEEvRNS_18TensorIteratorBaseET_EUllE_EEvS6_RKS7_EUliE_EEviT1_
        .type           _ZN2at6native18elementwise_kernelILi128ELi4EZNS0_15gpu_kernel_implIZNS0_50_GLOBAL__N__2680c7bb_12_PowKernel_cu_7dd49032_317022pow_scalar_tensor_implIlEEvRNS_18TensorIteratorBaseET_EUllE_EEvS6_RKS7_EUliE_EEviT1_,@function
        .size           _ZN2at6native18elementwise_kernelILi128ELi4EZNS0_15gpu_kernel_implIZNS0_50_GLOBAL__N__2680c7bb_12_PowKernel_cu_7dd49032_317022pow_scalar_tensor_implIlEEvRNS_18TensorIteratorBaseET_EUllE_EEvS6_RKS7_EUliE_EEviT1_,(.L_x_61087 - _ZN2at6native18elementwise_kernelILi128ELi4EZNS0_15gpu_kernel_implIZNS0_50_GLOBAL__N__2680c7bb_12_PowKernel_cu_7dd49032_317022pow_scalar_tensor_implIlEEvRNS_18TensorIteratorBaseET_EUllE_EEvS6_RKS7_EUliE_EEviT1_)
        .other          _ZN2at6native18elementwise_kernelILi128ELi4EZNS0_15gpu_kernel_implIZNS0_50_GLOBAL__N__2680c7bb_12_PowKernel_cu_7dd49032_317022pow_scalar_tensor_implIlEEvRNS_18TensorIteratorBaseET_EUllE_EEvS6_RKS7_EUliE_EEviT1_,@"STO_CUDA_ENTRY STV_DEFAULT"
_ZN2at6native18elementwise_kernelILi128ELi4EZNS0_15gpu_kernel_implIZNS0_50_GLOBAL__N__2680c7bb_12_PowKernel_cu_7dd49032_317022pow_scalar_tensor_implIlEEvRNS_18TensorIteratorBaseET_EUllE_EEvS6_RKS7_EUliE_EEviT1_:
.text._ZN2at6native18elementwise_kernelILi128ELi4EZNS0_15gpu_kernel_implIZNS0_50_GLOBAL__N__2680c7bb_12_PowKernel_cu_7dd49032_317022pow_scalar_tensor_implIlEEvRNS_18TensorIteratorBaseET_EUllE_EEvS6_RKS7_EUliE_EEviT1_:
        /* <DEDUP_REMOVED lines=319> */
.L_x_53386:
        /* <DEDUP_REMOVED lines=17> */
.L_x_53390:
[----:B------:R4:W5:Y:S01]  /*1500*/  LDG.E.U8 R2, desc[UR36][R4.64] ;  /* 0x0000002404027981 */ /* 0x000962000c1e1100 */
[----:B------:R-:W-:Y:S01]  /*1510*/  IMAD.MOV.U32 R3, RZ, RZ, RZ ;  /* 0x000000ffff037224 */ /* 0x000fe200078e00ff */
[----:B------:R-:W-:Y:S06]  /*1520*/  BRA `(.L_x_53392) ;  /* 0x0000000c00407947 */ /* 0x000fec0003800000 */
.L_x_53389:
        /* <DEDUP_REMOVED lines=8> */
.L_x_53394:
[----:B------:R-:W2:Y:S02]  /*15b0*/  LDG.E R2, desc[UR36][R4.64] ;  /* 0x0000002404027981 */ /* 0x000ea4000c1e1900 */
[----:B--2---:R-:W-:Y:S01]  /*15c0*/  SHF.R.S32.HI R3, RZ, 0x1f, R2 ;  /* 0x0000001fff037819 */ /* 0x004fe20000011402 */
[----:B------:R-:W-:Y:S06]  /*15d0*/  BRA `(.L_x_53392) ;  /* 0x0000000c00147947 */ /* 0x000fec0003800000 */
.L_x_53393:
[----:B------:R-:W2:Y:S02]  /*15e0*/  LDG.E.S16 R2, desc[UR36][R4.64] ;  /* 0x0000002404027981 */ /* 0x000ea4000c1e1700 */
[----:B--2---:R-:W-:Y:S01]  /*15f0*/  SHF.R.S32.HI R3, RZ, 0x1f, R2 ;  /* 0x0000001fff037819 */ /* 0x004fe20000011402 */
[----:B------:R-:W-:Y:S06]  /*1600*/  BRA `(.L_x_53392) ;  /* 0x0000000c00087947 */ /* 0x000fec0003800000 */
.L_x_53388:
        /* <DEDUP_REMOVED lines=9> */
.L_x_53396:
[----:B------:R-:W2:Y:S02]  /*16a0*/  LDG.E.U16 R4, desc[UR36][R4.64] ;  /* 0x0000002404047981 */ /* 0x000ea4000c1e1500 */
[----:B--2---:R-:W-:-:S06]  /*16b0*/  HADD2.F32 R2, -RZ, R4.H0_H0 ;  /* 0x20000004ff027230 */ /* 0x004fcc0000004100 */
[----:B------:R-:W3:Y:S02]  /*16c0*/  F2I.S64.TRUNC R2, R2 ;  /* 0x0000000200027311 */ /* 0x000ee4000020d900 */
[----:B---3--:R-:W-:Y:S05]  /*16d0*/  BRA `(.L_x_53392) ;  /* 0x0000000800d47947 */ /* 0x008fea0003800000 */
.L_x_53395:
        /* <DEDUP_REMOVED lines=9> */
.L_x_53398:
[----:B------:R-:W2:Y:S02]  /*1770*/  LDG.E.U16 R4, desc[UR36][R4.64] ;  /* 0x0000002404047981 */ /* 0x000ea4000c1e1500 */
[----:B--2---:R-:W-:-:S06]  /*1780*/  HADD2.F32 R2, -RZ, R4.H0_H0 ;  /* 0x20000004ff027230 */ /* 0x004fcc0000004100 */
[----:B------:R-:W3:Y:S02]  /*1790*/  F2I.S64.TRUNC R2, R2 ;  /* 0x0000000200027311 */ /* 0x000ee4000020d900 */
[----:B---3--:R-:W-:Y:S05]  /*17a0*/  BRA `(.L_x_53392) ;  /* 0x0000000800a07947 */ /* 0x008fea0003800000 */
.L_x_53397:
[----:B------:R-:W2:Y:S02]  /*17b0*/  LDG.E.64 R2, desc[UR36][R4.64] ;  /* 0x0000002404027981 */ /* 0x000ea4000c1e1b00 */
[----:B--2---:R-:W3:Y:S02]  /*17c0*/  F2I.S64.F64.TRUNC R2, R2 ;  /* 0x0000000200027311 */ /* 0x004ee4000030d900 */
[----:B---3--:R-:W-:Y:S05]  /*17d0*/  BRA `(.L_x_53392) ;  /* 0x0000000800947947 */ /* 0x008fea0003800000 */
.L_x_53387:
        /* <DEDUP_REMOVED lines=13> */
.L_x_53401:
[----:B------:R-:W2:Y:S02]  /*18b0*/  LDG.E.64 R2, desc[UR36][R4.64] ;  /* 0x0000002404027981 */ /* 0x000ea4000c1e1b00 */
[----:B--2---:R-:W3:Y:S02]  /*18c0*/  F2I.S64.F64.TRUNC R2, R2 ;  /* 0x0000000200027311 */ /* 0x004ee4000030d900 */
[----:B---3--:R-:W-:Y:S05]  /*18d0*/  BRA `(.L_x_53392) ;  /* 0x0000000800547947 */ /* 0x008fea0003800000 */
.L_x_53400:
        /* <DEDUP_REMOVED lines=26> */
.L_x_53403:
        /* <DEDUP_REMOVED lines=13> */
.L_x_53402:
[----:B------:R-:W2:Y:S02]  /*1b50*/  LDG.E.U16 R2, desc[UR36][R4.64] ;  /* 0x0000002404027981 */ /* 0x000ea4000c1e1500 */
[----:B--2---:R-:W-:-:S06]  /*1b60*/  IMAD.U32 R2, R2, 0x10000, RZ ;  /* 0x0001000002027824 */ /* 0x004fcc00078e00ff */
[----:B------:R-:W3:Y:S02]  /*1b70*/  F2I.S64.TRUNC R2, R2 ;  /* 0x0000000200027311 */ /* 0x000ee4000020d900 */
[----:B---3--:R-:W-:Y:S05]  /*1b80*/  BRA `(.L_x_53392) ;  /* 0x0000000400a87947 */ /* 0x008fea0003800000 */
.L_x_53399:
        /* <DEDUP_REMOVED lines=11> */
.L_x_53406:
        /* <DEDUP_REMOVED lines=21> */
.L_x_53410:
[----:B------:R-:W-:Y:S05]  /*1d90*/  BSYNC.RECONVERGENT B1 ;  /* 0x0000000000017941 */ /* 0x000fea0003800200 */
.L_x_53409:
[----:B------:R-:W-:Y:S01]  /*1da0*/  IMAD.SHL.U32 R0, R0, 0x100000, RZ ;  /* 0x0010000000007824 */ /* 0x000fe200078e00ff */
[----:B------:R-:W-:-:S04]  /*1db0*/  LEA R2, R2, 0x3b800000, 0x17 ;  /* 0x3b80000002027811 */ /* 0x000fc800078eb8ff */
[----:B------:R-:W-:-:S07]  /*1dc0*/  LOP3.LUT R2, R2, R0, R7, 0xfe, !PT ;  /* 0x0000000002027212 */ /* 0x000fce00078efe07 */
.L_x_53408:
[----:B------:R-:W-:Y:S05]  /*1dd0*/  BSYNC.RECONVERGENT B0 ;  /* 0x0000000000007941 */ /* 0x000fea0003800200 */
.L_x_53407:
[----:B------:R-:W1:Y:S02]  /*1de0*/  F2I.S64.TRUNC R2, R2 ;  /* 0x0000000200027311 */ /* 0x000e64000020d900 */
[----:B-1----:R-:W-:Y:S05]  /*1df0*/  BRA `(.L_x_53392) ;  /* 0x00000004000c7947 */ /* 0x002fea0003800000 */
.L_x_53405:
        /* <DEDUP_REMOVED lines=21> */
.L_x_53414:
[----:B------:R-:W-:Y:S05]  /*1f50*/  BSYNC.RECONVERGENT B1 ;  /* 0x0000000000017941 */ /* 0x000fea0003800200 */
.L_x_53413:
[----:B------:R-:W-:Y:S02]  /*1f60*/  SHF.L.U32 R0, R0, 0x15, RZ ;  /* 0x0000001500007819 */ /* 0x000fe400000006ff */
[----:B------:R-:W-:-:S04]  /*1f70*/  LEA R2, R2, 0x37800000, 0x17 ;  /* 0x3780000002027811 */ /* 0x000fc800078eb8ff */
[----:B------:R-:W-:-:S07]  /*1f80*/  LOP3.LUT R2, R2, R0, R7, 0xfe, !PT ;  /* 0x0000000002027212 */ /* 0x000fce00078efe07 */
.L_x_53412:
[----:B------:R-:W-:Y:S05]  /*1f90*/  BSYNC.RECONVERGENT B0 ;  /* 0x0000000000007941 */ /* 0x000fea0003800200 */
.L_x_53411:
[----:B------:R-:W1:Y:S02]  /*1fa0*/  F2I.S64.TRUNC R2, R2 ;  /* 0x0000000200027311 */ /* 0x000e64000020d900 */
[----:B-1----:R-:W-:Y:S05]  /*1fb0*/  BRA `(.L_x_53392) ;  /* 0x00000000009c7947 */ /* 0x002fea0003800000 */
.L_x_53404:
[----:B------:R-:W-:-:S09]  /*1fc0*/  UISETP.NE.AND UP0, UPT, UR4, 0x1c, UPT ;  /* 0x0000001c0400788c */ /* 0x000fd2000bf05270 */
[----:B------:R-:W-:Y:S05]  /*1fd0*/  BRA.U !UP0, `(.L_x_53415) ;  /* 0x00000001088c7547 */ /* 0x000fea000b800000 */
[----:B------:R-:W-:-:S09]  /*1fe0*/  UISETP.NE.AND UP0, UPT, UR4, 0x1d, UPT ;  /* 0x0000001d0400788c */ /* 0x000fd2000bf05270 */
[----:B------:R-:W-:Y:S05]  /*1ff0*/  BRA.U !UP0, `(.L_x_53416) ;  /* 0x00000001087c7547 */ /* 0x000fea000b800000 */
[----:B------:R-:W-:-:S09]  /*2000*/  UISETP.NE.AND UP0, UPT, UR4, 0x2c, UPT ;  /* 0x0000002c0400788c */ /* 0x000fd2000bf05270 */
[----:B------:R-:W-:Y:S05]  /*2010*/  BRA.U !UP0, `(.L_x_53417) ;  /* 0x0000000108487547 */ /* 0x000fea000b800000 */
.L_x_53391:
        /* <DEDUP_REMOVED lines=16> */
.L_x_53418:
[----:B------:R-:W-:Y:S01]  /*2120*/  CS2R R2, SRZ ;  /* 0x0000000000027805 */ /* 0x000fe2000001ff00 */
[----:B------:R-:W-:Y:S06]  /*2130*/  BRA `(.L_x_53392) ;  /* 0x00000000003c7947 */ /* 0x000fec0003800000 */
.L_x_53417:
        /* <DEDUP_REMOVED lines=8> */
.L_x_53420:
[----:B------:R-:W-:Y:S05]  /*21c0*/  BSYNC.RECONVERGENT B0 ;  /* 0x0000000000007941 */ /* 0x000fea0003800200 */
.L_x_53419:
[----:B------:R-:W2:Y:S02]  /*21d0*/  F2I.S64.TRUNC R2, R2 ;  /* 0x0000000200027311 */ /* 0x000ea4000020d900 */
[----:B--2---:R-:W-:Y:S05]  /*21e0*/  BRA `(.L_x_53392) ;  /* 0x0000000000107947 */ /* 0x004fea0003800000 */
.L_x_53416:
[----:B------:R2:W5:Y:S01]  /*21f0*/  LDG.E.64 R2, desc[UR36][R4.64] ;  /* 0x0000002404027981 */ /* 0x000562000c1e1b00 */
[----:B------:R-:W-:Y:S05]  /*2200*/  BRA `(.L_x_53392) ;  /* 0x0000000000087947 */ /* 0x000fea0003800000 */
.L_x_53415:
[----:B------:R1:W5:Y:S01]  /*2210*/  LDG.E R2, desc[UR36][R4.64] ;  /* 0x0000002404027981 */ /* 0x000362000c1e1900 */
[----:B------:R-:W-:-:S07]  /*2220*/  IMAD.MOV.U32 R3, RZ, RZ, RZ ;  /* 0x000000ffff037224 */ /* 0x000fce00078e00ff */
.L_x_53392:
[----:B-----5:R-:W-:Y:S01]  /*2230*/  ISETP.GE.AND P0, PT, R3, RZ, PT ;  /* 0x000000ff0300720c */ /* 0x020fe20003f06270 */
[----:B------:R-:W-:-:S12]  /*2240*/  BSSY.RECONVERGENT B0, `(.L_x_53421) ;  /* 0x0000035000007945 */ /* 0x000fd80003800200 */
[----:B------:R-:W-:Y:S05]  /*2250*/  @!P0 BRA `(.L_x_53422) ;  /* 0x0000000000808947 */ /* 0x000fea0003800000 */
[----:B------:R-:W-:Y:S01]  /*2260*/  ISETP.NE.U32.AND P0, PT, R2, RZ, PT ;  /* 0x000000ff0200720c */ /* 0x000fe20003f05070 */
[----:B------:R-:W-:Y:S01]  /*2270*/  BSSY.RECONVERGENT B1, `(.L_x_53423) ;  /* 0x000001d000017945 */ /* 0x000fe20003800200 */
[----:B------:R-:W-:Y:S02]  /*2280*/  IMAD.MOV.U32 R9, RZ, RZ, 0x1 ;  /* 0x00000001ff097424 */ /* 0x000fe400078e00ff */
[----:B------:R-:W-:Y:S01]  /*2290*/  ISETP.NE.AND.EX P0, PT, R3, RZ, PT, P0 ;  /* 0x000000ff0300720c */ /* 0x000fe20003f05300 */
[----:B01234-:R-:W-:-:S12]  /*22a0*/  IMAD.MOV.U32 R5, RZ, RZ, RZ ;  /* 0x000000ffff057224 */ /* 0x01ffd800078e00ff */
[----:B------:R-:W-:Y:S05]  /*22b0*/  @!P0 BRA `(.L_x_53424) ;  /* 0x0000000000608947 */ /* 0x000fea0003800000 */
[----:B------:R-:W0:Y:S01]  /*22c0*/  LDCU.64 UR4, c[0x0][0x590] ;  /* 0x0000b200ff0477ac */ /* 0x000e220008000a00 */
[----:B------:R-:W-:Y:S01]  /*22d0*/  MOV R9, 0x1 ;  /* 0x0000000100097802 */ /* 0x000fe20000000f00 */
[----:B------:R-:W-:Y:S02]  /*22e0*/  IMAD.MOV.U32 R5, RZ, RZ, RZ ;  /* 0x000000ffff057224 */ /* 0x000fe400078e00ff */
[----:B0-----:R-:W-:Y:S02]  /*22f0*/  IMAD.U32 R6, RZ, RZ, UR4 ;  /* 0x00000004ff067e24 */ /* 0x001fe4000f8e00ff */
[----:B------:R-:W-:-:S07]  /*2300*/  IMAD.U32 R7, RZ, RZ, UR5 ;  /* 0x00000005ff077e24 */ /* 0x000fce000f8e00ff */
.L_x_53425:
        /* <DEDUP_REMOVED lines=12> */
[----:B------:R-:W-:Y:S01]  /*23d0*/  SHF.R.U32.HI R3, RZ, 0x1, R3 ;  /* 0x00000001ff037819 */ /* 0x000fe20000011603 */
[----:B------:R-:W-:Y:S01]  /*23e0*/  IMAD R11, R5, R4, R0 ;  /* 0x00000004050b7224 */ /* 0x000fe200078e0200 */
[----:B------:R-:W-:Y:S01]  /*23f0*/  IADD3 R7, PT, PT, R7, R13, RZ ;  /* 0x0000000d07077210 */ /* 0x000fe20007ffe0ff */
[----:B------:R-:W-:-:S04]  /*2400*/  IMAD.WIDE.U32 R4, R4, R9, RZ ;  /* 0x0000000904047225 */ /* 0x000fc800078e00ff */
[----:B------:R-:W-:Y:S02]  /*2410*/  IMAD.MOV.U32 R9, RZ, RZ, R4 ;  /* 0x000000ffff097224 */ /* 0x000fe400078e0004 */
[----:B------:R-:W-:Y:S02]  /*2420*/  IMAD.IADD R5, R5, 0x1, R11 ;  /* 0x0000000105057824 */ /* 0x000fe400078e020b */
[----:B------:R-:W-:Y:S05]  /*2430*/  @P0 BRA `(.L_x_53425) ;  /* 0xfffffffc00b40947 */ /* 0x000fea000383ffff */
.L_x_53424:
[----:B------:R-:W-:Y:S05]  /*2440*/  BSYNC.RECONVERGENT B1 ;  /* 0x0000000000017941 */ /* 0x000fea0003800200 */
.L_x_53423:
[----:B------:R-:W-:Y:S05]  /*2450*/  BRA `(.L_x_53426) ;  /* 0x00000000004c7947 */ /* 0x000fea0003800000 */
.L_x_53422:
[----:B------:R-:W5:Y:S01]  /*2460*/  LDCU.64 UR4, c[0x0][0x590] ;  /* 0x0000b200ff0477ac */ /* 0x000f620008000a00 */
[----:B------:R-:W0:Y:S01]  /*2470*/  LDCU.64 UR6, c[0x0][0x590] ;  /* 0x0000b200ff0677ac */ /* 0x000e220008000a00 */
[----:B-----5:R-:W-:-:S04]  /*2480*/  UISETP.NE.U32.AND UP0, UPT, UR4, 0x1, UPT ;  /* 0x000000010400788c */ /* 0x020fc8000bf05070 */
[----:B------:R-:W-:Y:S01]  /*2490*/  UISETP.NE.AND.EX UP0, UPT, UR5, URZ, UPT, UP0 ;  /* 0x000000ff0500728c */ /* 0x000fe2000bf05300 */
[----:B0-----:R-:W-:Y:S01]  /*24a0*/  IMAD.U32 R9, RZ, RZ, UR6 ;  /* 0x00000006ff097e24 */ /* 0x001fe2000f8e00ff */
[----:B-1234-:R-:W-:-:S07]  /*24b0*/  MOV R5, UR7 ;  /* 0x0000000700057c02 */ /* 0x01efce0008000f00 */
[----:B------:R-:W-:Y:S05]  /*24c0*/  BRA.U !UP0, `(.L_x_53426) ;  /* 0x0000000108307547 */ /* 0x000fea000b800000 */
[----:B------:R-:W-:-:S04]  /*24d0*/  UISETP.NE.U32.AND UP0, UPT, UR4, -0x1, UPT ;  /* 0xffffffff0400788c */ /* 0x000fc8000bf05070 */
[----:B------:R-:W-:-:S09]  /*24e0*/  UISETP.NE.AND.EX UP0, UPT, UR5, -0x1, UPT, UP0 ;  /* 0xffffffff0500788c */ /* 0x000fd2000bf05300 */
[----:B------:R-:W-:Y:S05]  /*24f0*/  BRA.U UP0, `(.L_x_53427) ;  /* 0x00000001001c7547 */ /* 0x000fea000b800000 */
[----:B------:R-:W-:Y:S01]  /*2500*/  LOP3.LUT R2, R2, 0x1, RZ, 0xc0, !PT ;  /* 0x0000000102027812 */ /* 0x000fe200078ec0ff */
[----:B------:R-:W-:-:S03]  /*2510*/  IMAD.MOV.U32 R9, RZ, RZ, 0x1 ;  /* 0x00000001ff097424 */ /* 0x000fc600078e00ff */
[----:B------:R-:W-:-:S04]  /*2520*/  ISETP.NE.U32.AND P0, PT, R2, 0x1, PT ;  /* 0x000000010200780c */ /* 0x000fc80003f05070 */
[----:B------:R-:W-:-:S04]  /*2530*/  ISETP.NE.U32.AND.EX P0, PT, RZ, RZ, PT, P0 ;  /* 0x000000ffff00720c */ /* 0x000fc80003f05100 */
[----:B------:R-:W-:Y:S02]  /*2540*/  SEL R9, R9, 0xffffffff, P0 ;  /* 0xffffffff09097807 */ /* 0x000fe40000000000 */
[----:B------:R-:W-:Y:S01]  /*2550*/  SEL R5, RZ, 0xffffffff, P0 ;  /* 0xffffffffff057807 */ /* 0x000fe20000000000 */
[----:B------:R-:W-:Y:S06]  /*2560*/  BRA `(.L_x_53426) ;  /* 0x0000000000087947 */ /* 0x000fec0003800000 */
.L_x_53427:
[----:B------:R-:W-:Y:S02]  /*2570*/  IMAD.MOV.U32 R9, RZ, RZ, RZ ;  /* 0x000000ffff097224 */ /* 0x000fe400078e00ff */
[----:B------:R-:W-:-:S07]  /*2580*/  IMAD.MOV.U32 R5, RZ, RZ, RZ ;  /* 0x000000ffff057224 */ /* 0x000fce00078e00ff */
.L_x_53426:
[----:B------:R-:W-:Y:S05]  /*2590*/  BSYNC.RECONVERGENT B0 ;  /* 0x0000000000007941 */ /* 0x000fea0003800200 */
.L_x_53421:
[----:B------:R-:W0:Y:S01]  /*25a0*/  LDCU.64 UR6, c[0x0][0x580] ;  /* 0x0000b000ff0677ac */ /* 0x000e220008000a00 */
[----:B------:R-:W-:Y:S01]  /*25b0*/  IMAD.MOV.U32 R4, RZ, RZ, R9 ;  /* 0x000000ffff047224 */ /* 0x000fe200078e0009 */
        /* <DEDUP_REMOVED lines=15> */
.L_x_53431:
[----:B------:R0:W-:Y:S01]  /*26b0*/  STG.E.U8 desc[UR36][R2.64], R4 ;  /* 0x0000000402007986 */ /* 0x0001e2000c101124 */
[----:B------:R-:W-:Y:S05]  /*26c0*/  BRA `(.L_x_53433) ;  /* 0x0000000c003c7947 */ /* 0x000fea0003800000 */
.L_x_53430:
        /* <DEDUP_REMOVED lines=8> */
.L_x_53435:
[----:B------:R0:W-:Y:S01]  /*2750*/  STG.E desc[UR36][R2.64], R4 ;  /* 0x0000000402007986 */ /* 0x0001e2000c101924 */
[----:B------:R-:W-:Y:S05]  /*2760*/  BRA `(.L_x_53433) ;  /* 0x0000000c00147947 */ /* 0x000fea0003800000 */
.L_x_53434:
[----:B------:R0:W-:Y:S01]  /*2770*/  STG.E.U16 desc[UR36][R2.64], R4 ;  /* 0x0000000402007986 */ /* 0x0001e2000c101524 */
[----:B------:R-:W-:Y:S05]  /*2780*/  BRA `(.L_x_53433) ;  /* 0x0000000c000c7947 */ /* 0x000fea0003800000 */
.L_x_53429:
        /* <DEDUP_REMOVED lines=9> */
.L_x_53437:
[----:B------:R-:W0:Y:S02]  /*2820*/  I2F.S64 R0, R4 ;  /* 0x0000000400007312 */ /* 0x000e240000301400 */
[----:B0-----:R-:W-:-:S05]  /*2830*/  F2FP.F16.F32.PACK_AB R0, RZ, R0 ;  /* 0x00000000ff00723e */ /* 0x001fca00000000ff */
[----:B------:R0:W-:Y:S01]  /*2840*/  STG.E.U16 desc[UR36][R2.64], R0 ;  /* 0x0000000002007986 */ /* 0x0001e2000c101524 */
[----:B------:R-:W-:Y:S05]  /*2850*/  BRA `(.L_x_53433) ;  /* 0x0000000800d87947 */ /* 0x000fea0003800000 */
.L_x_53436:
        /* <DEDUP_REMOVED lines=10> */
.L_x_53439:
[----:B------:R-:W0:Y:S02]  /*2900*/  I2F.S64 R4, R4 ;  /* 0x0000000400047312 */ /* 0x000e240000301400 */
[----:B0-----:R-:W-:-:S04]  /*2910*/  F2FP.F16.F32.PACK_AB R5, RZ, R4 ;  /* 0x00000004ff05723e */ /* 0x001fc800000000ff */
[----:B------:R-:W-:-:S05]  /*2920*/  PRMT R5, R5, 0x5410, RZ ;  /* 0x0000541005057816 */ /* 0x000fca00000000ff */
[----:B------:R0:W-:Y:S01]  /*2930*/  STG.E desc[UR36][R2.64], R5 ;  /* 0x0000000502007986 */ /* 0x0001e2000c101924 */
[----:B------:R-:W-:Y:S05]  /*2940*/  BRA `(.L_x_53433) ;  /* 0x00000008009c7947 */ /* 0x000fea0003800000 */
.L_x_53438:
[----:B------:R-:W0:Y:S02]  /*2950*/  I2F.F64.S64 R4, R4 ;  /* 0x0000000400047312 */ /* 0x000e240000301c00 */
[----:B0-----:R0:W-:Y:S01]  /*2960*/  STG.E.64 desc[UR36][R2.64], R4 ;  /* 0x0000000402007986 */ /* 0x0011e2000c101b24 */
[----:B------:R-:W-:Y:S05]  /*2970*/  BRA `(.L_x_53433) ;  /* 0x0000000800907947 */ /* 0x000fea0003800000 */
.L_x_53428:
        /* <DEDUP_REMOVED lines=13> */
.L_x_53442:
[----:B------:R-:W-:Y:S01]  /*2a50*/  CS2R R6, SRZ ;  /* 0x0000000000067805 */ /* 0x000fe2000001ff00 */
[----:B------:R-:W0:Y:S04]  /*2a60*/  I2F.F64.S64 R4, R4 ;  /* 0x0000000400047312 */ /* 0x000e280000301c00 */
[----:B0-----:R0:W-:Y:S01]  /*2a70*/  STG.E.128 desc[UR36][R2.64], R4 ;  /* 0x0000000402007986 */ /* 0x0011e2000c101d24 */
[----:B------:R-:W-:Y:S05]  /*2a80*/  BRA `(.L_x_53433) ;  /* 0x00000008004c7947 */ /* 0x000fea0003800000 */
.L_x_53441:
        /* <DEDUP_REMOVED lines=19> */
.L_x_53446:
[----:B------:R-:W-:Y:S05]  /*2bc0*/  BSYNC.RECONVERGENT B0 ;  /* 0x0000000000007941 */ /* 0x000fea0003800200 */
.L_x_53445:
[----:B------:R-:W-:-:S05]  /*2bd0*/  LOP3.LUT R7, R0, 0x80, R7, 0xf8, !PT ;  /* 0x0000008000077812 */ /* 0x000fca00078ef807 */
[----:B------:R0:W-:Y:S01]  /*2be0*/  STG.E.U8 desc[UR36][R2.64], R7 ;  /* 0x0000000702007986 */ /* 0x0001e2000c101124 */
[----:B------:R-:W-:Y:S05]  /*2bf0*/  BRA `(.L_x_53433) ;  /* 0x0000000400f07947 */ /* 0x000fea0003800000 */
.L_x_53444:
        /* <DEDUP_REMOVED lines=15> */
.L_x_53448:
[----:B------:R-:W-:Y:S05]  /*2cf0*/  BSYNC.RECONVERGENT B0 ;  /* 0x0000000000007941 */ /* 0x000fea0003800200 */
.L_x_53447:
[----:B------:R-:W-:-:S05]  /*2d00*/  LOP3.LUT R7, R0, 0x80, R7, 0xf8, !PT ;  /* 0x0000008000077812 */ /* 0x000fca00078ef807 */
[----:B------:R0:W-:Y:S01]  /*2d10*/  STG.E.U8 desc[UR36][R2.64], R7 ;  /* 0x0000000702007986 */ /* 0x0001e2000c101124 */
[----:B------:R-:W-:Y:S05]  /*2d20*/  BRA `(.L_x_53433) ;  /* 0x0000000400a47947 */ /* 0x000fea0003800000 */
.L_x_53443:
[----:B------:R-:W0:Y:S02]  /*2d30*/  I2F.S64 R0, R4 ;  /* 0x0000000400007312 */ /* 0x000e240000301400 */
[----:B0-----:R-:W-:-:S05]  /*2d40*/  F2FP.BF16.F32.PACK_AB R0, RZ, R0 ;  /* 0x00000000ff00723e */ /* 0x001fca00000010ff */
[----:B------:R0:W-:Y:S01]  /*2d50*/  STG.E.U16 desc[UR36][R2.64], R0 ;  /* 0x0000000002007986 */ /* 0x0001e2000c101524 */
[----:B------:R-:W-:Y:S05]  /*2d60*/  BRA `(.L_x_53433) ;  /* 0x0000000400947947 */ /* 0x000fea0003800000 */
.L_x_53440:
        /* <DEDUP_REMOVED lines=10> */
.L_x_53451:
        /* <DEDUP_REMOVED lines=13> */
.L_x_53454:
[----:B------:R-:W-:-:S04]  /*2ee0*/  SHF.R.U32.HI R0, RZ, 0x14, R5 ;  /* 0x00000014ff007819 */ /* 0x000fc80000011605 */
[----:B------:R-:W-:-:S04]  /*2ef0*/  LOP3.LUT R0, R0, 0x1, RZ, 0xc0, !PT ;  /* 0x0000000100007812 */ /* 0x000fc800078ec0ff */
[----:B------:R-:W-:-:S04]  /*2f00*/  IADD3 R0, PT, PT, R5, 0x487ffff, R0 ;  /* 0x0487ffff05007810 */ /* 0x000fc80007ffe000 */
[----:B------:R-:W-:-:S04]  /*2f10*/  SHF.R.U32.HI R0, RZ, 0x14, R0 ;  /* 0x00000014ff007819 */ /* 0x000fc80000011600 */
[----:B------:R-:W-:-:S07]  /*2f20*/  LOP3.LUT R4, R0, 0xff, RZ, 0xc0, !PT ;  /* 0x000000ff00047812 */ /* 0x000fce00078ec0ff */
.L_x_53455:
[----:B------:R-:W-:-:S04]  /*2f30*/  SHF.R.U32.HI R5, RZ, 0x18, R5 ;  /* 0x00000018ff057819 */ /* 0x000fc80000011605 */
[----:B------:R-:W-:-:S04]  /*2f40*/  LOP3.LUT R4, R4, 0x80, R5, 0xf8, !PT ;  /* 0x0000008004047812 */ /* 0x000fc800078ef805 */
[----:B------:R-:W-:-:S07]  /*2f50*/  PRMT R0, R4, 0x7610, R0 ;  /* 0x0000761004007816 */ /* 0x000fce0000000000 */
.L_x_53453:
[----:B------:R-:W-:Y:S05]  /*2f60*/  BSYNC.RECONVERGENT B0 ;  /* 0x0000000000007941 */ /* 0x000fea0003800200 */
.L_x_53452:
[----:B------:R4:W-:Y:S01]  /*2f70*/  STG.E.U8 desc[UR36][R2.64], R0 ;  /* 0x0000000002007986 */ /* 0x0009e2000c101124 */
[----:B------:R-:W-:Y:S05]  /*2f80*/  BRA `(.L_x_53433) ;  /* 0x00000004000c7947 */ /* 0x000fea0003800000 */
.L_x_53450:
        /* <DEDUP_REMOVED lines=13> */
.L_x_53458:
[----:B------:R-:W-:-:S04]  /*3060*/  SHF.R.U32.HI R0, RZ, 0x15, R5 ;  /* 0x00000015ff007819 */ /* 0x000fc80000011605 */
[----:B------:R-:W-:-:S04]  /*3070*/  LOP3.LUT R0, R0, 0x1, RZ, 0xc0, !PT ;  /* 0x0000000100007812 */ /* 0x000fc800078ec0ff */
[----:B------:R-:W-:-:S04]  /*3080*/  IADD3 R0, PT, PT, R5, 0x88fffff, R0 ;  /* 0x088fffff05007810 */ /* 0x000fc80007ffe000 */
[----:B------:R-:W-:-:S04]  /*3090*/  SHF.R.U32.HI R0, RZ, 0x15, R0 ;  /* 0x00000015ff007819 */ /* 0x000fc80000011600 */
[----:B------:R-:W-:-:S07]  /*30a0*/  LOP3.LUT R4, R0, 0xff, RZ, 0xc0, !PT ;  /* 0x000000ff00047812 */ /* 0x000fce00078ec0ff */
.L_x_53459:
[----:B------:R-:W-:-:S04]  /*30b0*/  SHF.R.U32.HI R5, RZ, 0x18, R5 ;  /* 0x00000018ff057819 */ /* 0x000fc80000011605 */
[----:B------:R-:W-:-:S04]  /*30c0*/  LOP3.LUT R4, R4, 0x80, R5, 0xf8, !PT ;  /* 0x0000008004047812 */ /* 0x000fc800078ef805 */
[----:B------:R-:W-:-:S07]  /*30d0*/  PRMT R0, R4, 0x7610, R0 ;  /* 0x0000761004007816 */ /* 0x000fce0000000000 */
.L_x_53457:
[----:B------:R-:W-:Y:S05]  /*30e0*/  BSYNC.RECONVERGENT B0 ;  /* 0x0000000000007941 */ /* 0x000fea0003800200 */
.L_x_53456:
[----:B------:R3:W-:Y:S01]  /*30f0*/  STG.E.U8 desc[UR36][R2.64], R0 ;  /* 0x0000000002007986 */ /* 0x0007e2000c101124 */
[----:B------:R-:W-:Y:S05]  /*3100*/  BRA `(.L_x_53433) ;  /* 0x0000000000ac7947 */ /* 0x000fea0003800000 */
.L_x_53449:
[----:B------:R-:W-:-:S09]  /*3110*/  UISETP.NE.AND UP0, UPT, UR4, 0x1c, UPT ;  /* 0x0000001c0400788c */ /* 0x000fd2000bf05270 */
[----:B------:R-:W-:Y:S05]  /*3120*/  BRA.U !UP0, `(.L_x_53460) ;  /* 0x0000000108a07547 */ /* 0x000fea000b800000 */
[----:B------:R-:W-:-:S09]  /*3130*/  UISETP.NE.AND UP0, UPT, UR4, 0x1d, UPT ;  /* 0x0000001d0400788c */ /* 0x000fd2000bf05270 */
[----:B------:R-:W-:Y:S05]  /*3140*/  BRA.U !UP0, `(.L_x_53461) ;  /* 0x0000000108907547 */ /* 0x000fea000b800000 */
[----:B------:R-:W-:-:S09]  /*3150*/  UISETP.NE.AND UP0, UPT, UR4, 0x2c, UPT ;  /* 0x0000002c0400788c */ /* 0x000fd2000bf05270 */
[----:B------:R-:W-:Y:S05]  /*3160*/  BRA.U !UP0, `(.L_x_53462) ;  /* 0x0000000108447547 */ /* 0x000fea000b800000 */
.L_x_53432:
        /* <DEDUP_REMOVED lines=16> */
.L_x_53463:
[----:B------:R-:W-:Y:S05]  /*3270*/  BRA `(.L_x_53433) ;  /* 0x0000000000507947 */ /* 0x000fea0003800000 */
.L_x_53462:
        /* <DEDUP_REMOVED lines=17> */
.L_x_53461:
[----:B------:R1:W-:Y:S01]  /*3390*/  STG.E.64 desc[UR36][R2.64], R4 ;  /* 0x0000000402007986 */ /* 0x0003e2000c101b24 */
[----:B------:R-:W-:Y:S05]  /*33a0*/  BRA `(.L_x_53433) ;  /* 0x0000000000047947 */ /* 0x000fea0003800000 */
.L_x_53460:
[----:B------:R0:W-:Y:S02]  /*33b0*/  STG.E desc[UR36][R2.64], R4 ;  /* 0x0000000402007986 */ /* 0x0001e4000c101924 */
.L_x_53433:
[----:B------:R-:W-:-:S07]  /*33c0*/  IADD3 R17, PT, PT, R17, 0x80, RZ ;  /* 0x0000008011117810 */ /* 0x000fce0007ffe0ff */
.L_x_53385:
[----:B------:R-:W-:Y:S05]  /*33d0*/  BSYNC.RECONVERGENT B6 ;  /* 0x0000000000067941 */ /* 0x000fea0003800200 */
.L_x_53384:
        /* <DEDUP_REMOVED lines=307> */
.L_x_53466:
[----:B------:R-:W1:Y:S01]  /*4710*/  LDCU.64 UR6, c[0x0][0x588] ;  /* 0x0000b100ff0677ac */ /* 0x000e620008000a00 */
[----:B------:R-:W-:-:S04]  /*4720*/  UPRMT UR4, UR42, 0x9910, URZ ;  /* 0x000099102a047896 */ /* 0x000fc800080000ff */
[----:B------:R-:W-:Y:S01]  /*4730*/  UISETP.GT.AND UP0, UPT, UR4, 0x9, UPT ;  /* 0x000000090400788c */ /* 0x000fe2000bf04270 */
[----:B-1----:R-:W-:-:S04]  /*4740*/  IADD3 R4, P0, PT, R0, UR6, RZ ;  /* 0x0000000600047c10 */ /* 0x002fc8000ff1e0ff */
[----:B--2---:R-:W-:-:S04]  /*4750*/  IADD3.X R5, PT, PT, RZ, UR7, RZ, P0, !PT ;  /* 0x00000007ff057c10 */ /* 0x004fc800087fe4ff */
        /* <DEDUP_REMOVED lines=12> */
.L_x_53470:
[----:B------:R4:W5:Y:S01]  /*4820*/  LDG.E.U8 R2, desc[UR36][R4.64] ;  /* 0x0000002404027981 */ /* 0x000962000c1e1100 */
[----:B------:R-:W-:Y:S01]  /*4830*/  IMAD.MOV.U32 R3, RZ, RZ, RZ ;  /* 0x000000ffff037224 */ /* 0x000fe200078e00ff */
[----:B------:R-:W-:Y:S06]  /*4840*/  BRA `(.L_x_53472) ;  /* 0x0000000c00407947 */ /* 0x000fec0003800000 */
.L_x_53469:
        /* <DEDUP_REMOVED lines=8> */
.L_x_53474:
[----:B------:R-:W2:Y:S02]  /*48d0*/  LDG.E R2, desc[UR36][R4.64] ;  /* 0x0000002404027981 */ /* 0x000ea4000c1e1900 */
[----:B--2---:R-:W-:Y:S01]  /*48e0*/  SHF.R.S32.HI R3, RZ, 0x1f, R2 ;  /* 0x0000001fff037819 */ /* 0x004fe20000011402 */
[----:B------:R-:W-:Y:S06]  /*48f0*/  BRA `(.L_x_53472) ;  /* 0x0000000c00147947 */ /* 0x000fec0003800000 */
.L_x_53473:
[----:B------:R-:W2:Y:S02]  /*4900*/  LDG.E.S16 R2, desc[UR36][R4.64] ;  /* 0x0000002404027981 */ /* 0x000ea4000c1e1700 */
[----:B--2---:R-:W-:Y:S01]  /*4910*/  SHF.R.S32.HI R3, RZ, 0x1f, R2 ;  /* 0x0000001fff037819 */ /* 0x004fe20000011402 */
[----:B------:R-:W-:Y:S06]  /*4920*/  BRA `(.L_x_53472) ;  /* 0x0000000c00087947 */ /* 0x000fec0003800000 */
.L_x_53468:
        /* <DEDUP_REMOVED lines=9> */
.L_x_53476:
[----:B------:R-:W2:Y:S02]  /*49c0*/  LDG.E.U16 R4, desc[UR36][R4.64] ;  /* 0x0000002404047981 */ /* 0x000ea4000c1e1500 */
[----:B--2---:R-:W-:-:S06]  /*49d0*/  HADD2.F32 R2, -RZ, R4.H0_H0 ;  /* 0x20000004ff027230 */ /* 0x004fcc0000004100 */
[----:B------:R-:W3:Y:S02]  /*49e0*/  F2I.S64.TRUNC R2, R2 ;  /* 0x0000000200027311 */ /* 0x000ee4000020d900 */
[----:B---3--:R-:W-:Y:S05]  /*49f0*/  BRA `(.L_x_53472) ;  /* 0x0000000800d47947 */ /* 0x008fea0003800000 */
.L_x_53475:
        /* <DEDUP_REMOVED lines=9> */
.L_x_53478:
[----:B------:R-:W2:Y:S02]  /*4a90*/  LDG.E.U16 R4, desc[UR36][R4.64] ;  /* 0x0000002404047981 */ /* 0x000ea4000c1e1500 */
[----:B--2---:R-:W-:-:S06]  /*4aa0*/  HADD2.F32 R2, -RZ, R4.H0_H0 ;  /* 0x20000004ff027230 */ /* 0x004fcc0000004100 */
[----:B------:R-:W3:Y:S02]  /*4ab0*/  F2I.S64.TRUNC R2, R2 ;  /* 0x0000000200027311 */ /* 0x000ee4000020d900 */
[----:B---3--:R-:W-:Y:S05]  /*4ac0*/  BRA `(.L_x_53472) ;  /* 0x0000000800a07947 */ /* 0x008fea0003800000 */
.L_x_53477:
[----:B------:R-:W2:Y:S02]  /*4ad0*/  LDG.E.64 R2, desc[UR36][R4.64] ;  /* 0x0000002404027981 */ /* 0x000ea4000c1e1b00 */
[----:B--2---:R-:W3:Y:S02]  /*4ae0*/  F2I.S64.F64.TRUNC R2, R2 ;  /* 0x0000000200027311 */ /* 0x004ee4000030d900 */
[----:B---3--:R-:W-:Y:S05]  /*4af0*/  BRA `(.L_x_53472) ;  /* 0x0000000800947947 */ /* 0x008fea0003800000 */
.L_x_53467:
        /* <DEDUP_REMOVED lines=13> */
.L_x_53481:
[----:B------:R-:W2:Y:S02]  /*4bd0*/  LDG.E.64 R2, desc[UR36][R4.64] ;  /* 0x0000002404027981 */ /* 0x000ea4000c1e1b00 */
[----:B--2---:R-:W0:Y:S02]  /*4be0*/  F2I.S64.F64.TRUNC R2, R2 ;  /* 0x0000000200027311 */ /* 0x004e24000030d900 */
[----:B0-----:R-:W-:Y:S05]  /*4bf0*/  BRA `(.L_x_53472) ;  /* 0x0000000800547947 */ /* 0x001fea0003800000 */
.L_x_53480:
        /* <DEDUP_REMOVED lines=26> */
.L_x_53483:
        /* <DEDUP_REMOVED lines=13> */
.L_x_53482:
[----:B------:R-:W2:Y:S02]  /*4e70*/  LDG.E.U16 R2, desc[UR36][R4.64] ;  /* 0x0000002404027981 */ /* 0x000ea4000c1e1500 */
[----:B--2---:R-:W-:-:S06]  /*4e80*/  SHF.L.U32 R2, R2, 0x10, RZ ;  /* 0x0000001002027819 */ /* 0x004fcc00000006ff */
[----:B------:R-:W0:Y:S02]  /*4e90*/  F2I.S64.TRUNC R2, R2 ;  /* 0x0000000200027311 */ /* 0x000e24000020d900 */
[----:B0-----:R-:W-:Y:S05]  /*4ea0*/  BRA `(.L_x_53472) ;  /* 0x0000000400a87947 */ /* 0x001fea0003800000 */
.L_x_53479:
        /* <DEDUP_REMOVED lines=11> */
.L_x_53486:
        /* <DEDUP_REMOVED lines=21> */
.L_x_53490:
[----:B------:R-:W-:Y:S05]  /*50b0*/  BSYNC.RECONVERGENT B1 ;  /* 0x0000000000017941 */ /* 0x000fea0003800200 */
.L_x_53489:
[----:B------:R-:W-:Y:S02]  /*50c0*/  SHF.L.U32 R0, R0, 0x14, RZ ;  /* 0x0000001400007819 */ /* 0x000fe400000006ff */
[----:B------:R-:W-:-:S04]  /*50d0*/  LEA R2, R2, 0x3b800000, 0x17 ;  /* 0x3b80000002027811 */ /* 0x000fc800078eb8ff */
[----:B------:R-:W-:-:S07]  /*50e0*/  LOP3.LUT R2, R2, R0, R7, 0xfe, !PT ;  /* 0x0000000002027212 */ /* 0x000fce00078efe07 */
.L_x_53488:
[----:B------:R-:W-:Y:S05]  /*50f0*/  BSYNC.RECONVERGENT B0 ;  /* 0x0000000000007941 */ /* 0x000fea0003800200 */
.L_x_53487:
[----:B------:R-:W0:Y:S02]  /*5100*/  F2I.S64.TRUNC R2, R2 ;  /* 0x0000000200027311 */ /* 0x000e24000020d900 */
[----:B0-----:R-:W-:Y:S05]  /*5110*/  BRA `(.L_x_53472) ;  /* 0x00000004000c7947 */ /* 0x001fea0003800000 */
.L_x_53485:
        /* <DEDUP_REMOVED lines=21> */
.L_x_53494:
[----:B------:R-:W-:Y:S05]  /*5270*/  BSYNC.RECONVERGENT B1 ;  /* 0x0000000000017941 */ /* 0x000fea0003800200 */
.L_x_53493:
[----:B------:R-:W-:Y:S01]  /*5280*/  IMAD.SHL.U32 R0, R0, 0x200000, RZ ;  /* 0x0020000000007824 */ /* 0x000fe200078e00ff */
[----:B------:R-:W-:-:S04]  /*5290*/  LEA R2, R2, 0x37800000, 0x17 ;  /* 0x3780000002027811 */ /* 0x000fc800078eb8ff */
[----:B------:R-:W-:-:S07]  /*52a0*/  LOP3.LUT R2, R2, R0, R7, 0xfe, !PT ;  /* 0x0000000002027212 */ /* 0x000fce00078efe07 */
.L_x_53492:
[----:B------:R-:W-:Y:S05]  /*52b0*/  BSYNC.RECONVERGENT B0 ;  /* 0x0000000000007941 */ /* 0x000fea0003800200 */
.L_x_53491:
[----:B------:R-:W1:Y:S02]  /*52c0*/  F2I.S64.TRUNC R2, R2 ;  /* 0x0000000200027311 */ /* 0x000e64000020d900 */
[----:B-1----:R-:W-:Y:S05]  /*52d0*/  BRA `(.L_x_53472) ;  /* 0x00000000009c7947 */ /* 0x002fea0003800000 */
.L_x_53484:
        /* <DEDUP_REMOVED lines=14> */
.L_x_53498:
[----:B------:R-:W-:Y:S05]  /*53c0*/  BSYNC.RECONVERGENT B0 ;  /* 0x0000000000007941 */ /* 0x000fea0003800200 */
.L_x_53497:
[----:B------:R-:W1:Y:S02]  /*53d0*/  F2I.S64.TRUNC R2, R2 ;  /* 0x0000000200027311 */ /* 0x000e64000020d900 */
[----:B-1----:R-:W-:Y:S05]  /*53e0*/  BRA `(.L_x_53472) ;  /* 0x0000000000587947 */ /* 0x002fea0003800000 */
.L_x_53471:
        /* <DEDUP_REMOVED lines=16> */
.L_x_53499:
[----:B------:R-:W-:Y:S01]  /*54f0*/  CS2R R2, SRZ ;  /* 0x0000000000027805 */ /* 0x000fe2000001ff00 */
[----:B------:R-:W-:Y:S06]  /*5500*/  BRA `(.L_x_53472) ;  /* 0x0000000000107947 */ /* 0x000fec0003800000 */
.L_x_53496:
[----:B------:R1:W5:Y:S01]  /*5510*/  LDG.E.64 R2, desc[UR36][R4.64] ;  /* 0x0000002404027981 */ /* 0x000362000c1e1b00 */
[----:B------:R-:W-:Y:S05]  /*5520*/  BRA `(.L_x_53472) ;  /* 0x0000000000087947 */ /* 0x000fea0003800000 */
.L_x_53495:
[----:B------:R2:W5:Y:S01]  /*5530*/  LDG.E R2, desc[UR36][R4.64] ;  /* 0x0000002404027981 */ /* 0x000562000c1e1900 */
[----:B------:R-:W-:-:S07]  /*5540*/  MOV R3, RZ ;  /* 0x000000ff00037202 */ /* 0x000fce0000000f00 */
.L_x_53472:
        /* <DEDUP_REMOVED lines=9> */
[----:B------:R-:W0:Y:S01]  /*55e0*/  LDC.64 R8, c[0x0][0x590] ;  /* 0x00016400ff087b82 */ /* 0x000e220000000a00 */
[C---:B------:R-:W-:Y:S02]  /*55f0*/  LOP3.LUT R0, R2.reuse, 0x1, RZ, 0xc0, !PT ;  /* 0x0000000102007812 */ /* 0x040fe400078ec0ff */
[----:B------:R-:W-:Y:S02]  /*5600*/  ISETP.GE.U32.AND P1, PT, R2, 0x2, PT ;  /* 0x000000020200780c */ /* 0x000fe40003f26070 */
[----:B------:R-:W-:Y:S02]  /*5610*/  ISETP.NE.U32.AND P0, PT, R0, 0x1, PT ;  /* 0x000000010000780c */ /* 0x000fe40003f05070 */
[----:B------:R-:W-:Y:S02]  /*5620*/  ISETP.GE.U32.AND.EX P1, PT, R3, RZ, PT, P1 ;  /* 0x000000ff0300720c */ /* 0x000fe40003f26110 */
[----:B------:R-:W-:-:S04]  /*5630*/  ISETP.NE.U32.AND.EX P0, PT, RZ, RZ, PT, P0 ;  /* 0x000000ffff00720c */ /* 0x000fc80003f05100 */
[----:B0-----:R-:W-:Y:S01]  /*5640*/  SEL R4, R8, 0x1, !P0 ;  /* 0x0000000108047807 */ /* 0x001fe20004000000 */
[C---:B------:R-:W-:Y:S01]  /*5650*/  IMAD R0, R9.reuse, R8, RZ ;  /* 0x0000000809007224 */ /* 0x040fe200078e02ff */
[----:B------:R-:W-:-:S03]  /*5660*/  SEL R7, R9, RZ, !P0 ;  /* 0x000000ff09077207 */ /* 0x000fc60004000000 */
[----:B------:R-:W-:-:S04]  /*5670*/  IMAD.WIDE.U32 R4, R4, 0x1, RZ ;  /* 0x0000000104047825 */ /* 0x000fc800078e00ff */
[C---:B------:R-:W-:Y:S01]  /*5680*/  IMAD R9, R8.reuse, R9, R0 ;  /* 0x0000000908097224 */ /* 0x040fe200078e0200 */
[----:B------:R-:W-:Y:S01]  /*5690*/  IADD3 R5, PT, PT, R5, R7, RZ ;  /* 0x0000000705057210 */ /* 0x000fe20007ffe0ff */
[----:B------:R-:W-:Y:S02]  /*56a0*/  IMAD.MOV.U32 R11, RZ, RZ, R4 ;  /* 0x000000ffff0b7224 */ /* 0x000fe400078e0004 */
[----:B------:R-:W-:Y:S01]  /*56b0*/  IMAD.WIDE.U32 R6, R8, R8, RZ ;  /* 0x0000000808067225 */ /* 0x000fe200078e00ff */
[----:B------:R-:W-:Y:S06]  /*56c0*/  @!P1 BRA `(.L_x_53503) ;  /* 0x0000000000609947 */ /* 0x000fec0003800000 */
[----:B------:R-:W-:Y:S01]  /*56d0*/  IMAD.IADD R9, R7, 0x1, R9 ;  /* 0x0000000107097824 */ /* 0x000fe200078e0209 */
[----:B------:R-:W-:Y:S02]  /*56e0*/  MOV R8, R6 ;  /* 0x0000000600087202 */ /* 0x000fe40000000f00 */
[--C-:B------:R-:W-:Y:S02]  /*56f0*/  SHF.R.U64 R0, R2, 0x1, R3.reuse ;  /* 0x0000000102007819 */ /* 0x100fe40000001203 */
[----:B------:R-:W-:-:S07]  /*5700*/  SHF.R.U32.HI R7, RZ, 0x1, R3 ;  /* 0x00000001ff077819 */ /* 0x000fce0000011603 */
.L_x_53504:
        /* <DEDUP_REMOVED lines=20> */
.L_x_53503:
[----:B------:R-:W-:Y:S05]  /*5850*/  BSYNC.RECONVERGENT B1 ;  /* 0x0000000000017941 */ /* 0x000fea0003800200 */
.L_x_53502:
[----:B------:R-:W-:Y:S05]  /*5860*/  BRA `(.L_x_53505) ;  /* 0x00000000004c7947 */ /* 0x000fea0003800000 */
.L_x_53501:
        /* <DEDUP_REMOVED lines=17> */
.L_x_53506:
[----:B------:R-:W-:Y:S02]  /*5980*/  HFMA2 R5, -RZ, RZ, 0, 0 ;  /* 0x00000000ff057431 */ /* 0x000fe400000001ff */
[----:B------:R-:W-:-:S07]  /*5990*/  IMAD.MOV.U32 R11, RZ, RZ, RZ ;  /* 0x000000ffff0b7224 */ /* 0x000fce00078e00ff */
.L_x_53505:
[----:B------:R-:W-:Y:S05]  /*59a0*/  BSYNC.RECONVERGENT B0 ;  /* 0x0000000000007941 */ /* 0x000fea0003800200 */
.L_x_53500:
[----:B------:R-:W0:Y:S01]  /*59b0*/  LDCU.64 UR6, c[0x0][0x580] ;  /* 0x0000b000ff0677ac */ /* 0x000e220008000a00 */
[----:B------:R-:W-:Y:S01]  /*59c0*/  IMAD.MOV.U32 R4, RZ, RZ, R11 ;  /* 0x000000ffff047224 */ /* 0x000fe200078e000b */
        /* <DEDUP_REMOVED lines=15> */
.L_x_53510:
[----:B------:R0:W-:Y:S01]  /*5ac0*/  STG.E.U8 desc[UR36][R2.64], R4 ;  /* 0x0000000402007986 */ /* 0x0001e2000c101124 */
[----:B------:R-:W-:Y:S05]  /*5ad0*/  BRA `(.L_x_53512) ;  /* 0x0000000c00387947 */ /* 0x000fea0003800000 */
.L_x_53509:
        /* <DEDUP_REMOVED lines=8> */
.L_x_53514:
[----:B------:R0:W-:Y:S01]  /*5b60*/  STG.E desc[UR36][R2.64], R4 ;  /* 0x0000000402007986 */ /* 0x0001e2000c101924 */
[----:B------:R-:W-:Y:S05]  /*5b70*/  BRA `(.L_x_53512) ;  /* 0x0000000c00107947 */ /* 0x000fea0003800000 */
.L_x_53513:
[----:B------:R0:W-:Y:S01]  /*5b80*/  STG.E.U16 desc[UR36][R2.64], R4 ;  /* 0x0000000402007986 */ /* 0x0001e2000c101524 */
[----:B------:R-:W-:Y:S05]  /*5b90*/  BRA `(.L_x_53512) ;  /* 0x0000000c00087947 */ /* 0x000fea0003800000 */
.L_x_53508:
        /* <DEDUP_REMOVED lines=9> */
.L_x_53516:
[----:B------:R-:W0:Y:S02]  /*5c30*/  I2F.S64 R0, R4 ;  /* 0x0000000400007312 */ /* 0x000e240000301400 */
[----:B0-----:R-:W-:-:S05]  /*5c40*/  F2FP.F16.F32.PACK_AB R0, RZ, R0 ;  /* 0x00000000ff00723e */ /* 0x001fca00000000ff */
[----:B------:R0:W-:Y:S01]  /*5c50*/  STG.E.U16 desc[UR36][R2.64], R0 ;  /* 0x0000000002007986 */ /* 0x0001e2000c101524 */
[----:B------:R-:W-:Y:S05]  /*5c60*/  BRA `(.L_x_53512) ;  /* 0x0000000800d47947 */ /* 0x000fea0003800000 */
.L_x_53515:
[----:B------:R-:W-:-:S09]  /*5c70*/  UISETP.NE.AND UP0, UPT, UR4, 0x7, UPT ;  /* 0x000000070400788c */ /* 0x000fd2000bf05270 */
[----:B------:R-:W-:Y:S05]  /*5c80*/  BRA.U !UP0, `(.L_x_53517) ;  /* 0x0000000108347547 */ /* 0x000fea000b800000 */
[----:B------:R-:W-:-:S09]  /*5c90*/  UISETP.NE.AND UP0, UPT, UR4, 0x8, UPT ;  /* 0x000000080400788c */ /* 0x000fd2000bf05270 */
[----:B------:R-:W-:Y:S05]  /*5ca0*/  BRA.U !UP0, `(.L_x_53518) ;  /* 0x0000000108187547 */ /* 0x000fea000b800000 */
[----:B------:R-:W-:-:S09]  /*5cb0*/  UISETP.NE.AND UP0, UPT, UR4, 0x9, UPT ;  /* 0x000000090400788c */ /* 0x000fd2000bf05270 */
[----:B------:R-:W-:Y:S05]  /*5cc0*/  BRA.U UP0, `(.L_x_53511) ;  /* 0x0000000500d87547 */ /* 0x000fea000b800000 */
[----:B------:R-:W-:Y:S01]  /*5cd0*/  MOV R7, RZ ;  /* 0x000000ff00077202 */ /* 0x000fe20000000f00 */
[----:B------:R-:W0:Y:S04]  /*5ce0*/  I2F.S64 R6, R4 ;  /* 0x0000000400067312 */ /* 0x000e280000301400 */
[----:B0-----:R0:W-:Y:S01]  /*5cf0*/  STG.E.64 desc[UR36][R2.64], R6 ;  /* 0x0000000602007986 */ /* 0x0011e2000c101b24 */
[----:B------:R-:W-:Y:S05]  /*5d00*/  BRA `(.L_x_53512) ;  /* 0x0000000800ac7947 */ /* 0x000fea0003800000 */
.L_x_53518:
[----:B------:R-:W0:Y:S02]  /*5d10*/  I2F.S64 R4, R4 ;  /* 0x0000000400047312 */ /* 0x000e240000301400 */
[----:B0-----:R-:W-:-:S04]  /*5d20*/  F2FP.F16.F32.PACK_AB R5, RZ, R4 ;  /* 0x00000004ff05723e */ /* 0x001fc800000000ff */
[----:B------:R-:W-:-:S05]  /*5d30*/  PRMT R5, R5, 0x5410, RZ ;  /* 0x0000541005057816 */ /* 0x000fca00000000ff */
[----:B------:R0:W-:Y:S01]  /*5d40*/  STG.E desc[UR36][R2.64], R5 ;  /* 0x0000000502007986 */ /* 0x0001e2000c101924 */
[----:B------:R-:W-:Y:S05]  /*5d50*/  BRA `(.L_x_53512) ;  /* 0x0000000800987947 */ /* 0x000fea0003800000 */
.L_x_53517:
[----:B------:R-:W0:Y:S02]  /*5d60*/  I2F.F64.S64 R4, R4 ;  /* 0x0000000400047312 */ /* 0x000e240000301c00 */
[----:B0-----:R0:W-:Y:S01]  /*5d70*/  STG.E.64 desc[UR36][R2.64], R4 ;  /* 0x0000000402007986 */ /* 0x0011e2000c101b24 */
[----:B------:R-:W-:Y:S05]  /*5d80*/  BRA `(.L_x_53512) ;  /* 0x00000008008c7947 */ /* 0x000fea0003800000 */
.L_x_53507:
        /* <DEDUP_REMOVED lines=12> */
.L_x_53522:
        /* <DEDUP_REMOVED lines=18> */
.L_x_53525:
[----:B------:R-:W-:-:S04]  /*5f70*/  SHF.R.U32.HI R5, RZ, 0x18, R5 ;  /* 0x00000018ff057819 */ /* 0x000fc80000011605 */
[----:B------:R-:W-:-:S07]  /*5f80*/  LOP3.LUT R0, R0, 0x80, R5, 0xf8, !PT ;  /* 0x0000008000007812 */ /* 0x000fce00078ef805 */
.L_x_53524:
[----:B------:R-:W-:Y:S05]  /*5f90*/  BSYNC.RECONVERGENT B0 ;  /* 0x0000000000007941 */ /* 0x000fea0003800200 */
.L_x_53523:
[----:B------:R4:W-:Y:S01]  /*5fa0*/  STG.E.U8 desc[UR36][R2.64], R0 ;  /* 0x0000000002007986 */ /* 0x0009e2000c101124 */
[----:B------:R-:W-:Y:S05]  /*5fb0*/  BRA `(.L_x_53512) ;  /* 0x0000000800007947 */ /* 0x000fea0003800000 */
.L_x_53521:
        /* <DEDUP_REMOVED lines=18> */
.L_x_53528:
[----:B------:R-:W-:-:S04]  /*60e0*/  SHF.R.U32.HI R5, RZ, 0x18, R5 ;  /* 0x00000018ff057819 */ /* 0x000fc80000011605 */
[----:B------:R-:W-:-:S07]  /*60f0*/  LOP3.LUT R0, R0, 0x80, R5, 0xf8, !PT ;  /* 0x0000008000007812 */ /* 0x000fce00078ef805 */
.L_x_53527:
[----:B------:R-:W-:Y:S05]  /*6100*/  BSYNC.RECONVERGENT B0 ;  /* 0x0000000000007941 */ /* 0x000fea0003800200 */
.L_x_53526:
[----:B------:R3:W-:Y:S01]  /*6110*/  STG.E.U8 desc[UR36][R2.64], R0 ;  /* 0x0000000002007986 */ /* 0x0007e2000c101124 */
[----:B------:R-:W-:Y:S05]  /*6120*/  BRA `(.L_x_53512) ;  /* 0x0000000400a47947 */ /* 0x000fea0003800000 */
.L_x_53520:
        /* <DEDUP_REMOVED lines=23> */
.L_x_53530:
[----:B------:R0:W-:Y:S01]  /*62a0*/  STG.E.64 desc[UR36][R2.64], R4 ;  /* 0x0000000402007986 */ /* 0x0001e2000c101b24 */
[----:B------:R-:W-:Y:S05]  /*62b0*/  BRA `(.L_x_53512) ;  /* 0x0000000400407947 */ /* 0x000fea0003800000 */
.L_x_53529:
[----:B------:R2:W-:Y:S01]  /*62c0*/  STG.E desc[UR36][R2.64], R4 ;  /* 0x0000000402007986 */ /* 0x0005e2000c101924 */
[----:B------:R-:W-:Y:S05]  /*62d0*/  BRA `(.L_x_53512) ;  /* 0x0000000400387947 */ /* 0x000fea0003800000 */
.L_x_53519:
        /* <DEDUP_REMOVED lines=11> */
.L_x_53532:
[----:B------:R-:W-:Y:S01]  /*6390*/  CS2R R6, SRZ ;  /* 0x0000000000067805 */ /* 0x000fe2000001ff00 */
[----:B------:R-:W0:Y:S04]  /*63a0*/  I2F.F64.S64 R4, R4 ;  /* 0x0000000400047312 */ /* 0x000e280000301c00 */
[----:B0-----:R0:W-:Y:S01]  /*63b0*/  STG.E.128 desc[UR36][R2.64], R4 ;  /* 0x0000000402007986 */ /* 0x0011e2000c101d24 */
[----:B------:R-:W-:Y:S05]  /*63c0*/  BRA `(.L_x_53512) ;  /* 0x0000000000fc7947 */ /* 0x000fea0003800000 */
.L_x_53531:
[----:B------:R-:W-:-:S09]  /*63d0*/  UISETP.NE.AND UP0, UPT, UR4, 0xf, UPT ;  /* 0x0000000f0400788c */ /* 0x000fd2000bf05270 */
[----:B------:R-:W-:Y:S05]  /*63e0*/  BRA.U !UP0, `(.L_x_53533) ;  /* 0x0000000108e87547 */ /* 0x000fea000b800000 */
[----:B------:R-:W-:-:S09]  /*63f0*/  UISETP.NE.AND UP0, UPT, UR4, 0x17, UPT ;  /* 0x000000170400788c */ /* 0x000fd2000bf05270 */
[----:B------:R-:W-:Y:S05]  /*6400*/  BRA.U !UP0, `(.L_x_53534) ;  /* 0x0000000108907547 */ /* 0x000fea000b800000 */
[----:B------:R-:W-:-:S09]  /*6410*/  UISETP.NE.AND UP0, UPT, UR4, 0x18, UPT ;  /* 0x000000180400788c */ /* 0x000fd2000bf05270 */
[----:B------:R-:W-:Y:S05]  /*6420*/  BRA.U !UP0, `(.L_x_53535) ;  /* 0x0000000108447547 */ /* 0x000fea000b800000 */
.L_x_53511:
        /* <DEDUP_REMOVED lines=16> */
.L_x_53536:
[----:B------:R-:W-:Y:S05]  /*6530*/  BRA `(.L_x_53512) ;  /* 0x0000000000a07947 */ /* 0x000fea0003800000 */
.L_x_53535:
        /* <DEDUP_REMOVED lines=13> */
.L_x_53538:
[----:B------:R-:W-:Y:S05]  /*6610*/  BSYNC.RECONVERGENT B0 ;  /* 0x0000000000007941 */ /* 0x000fea0003800200 */
.L_x_53537:
[----:B------:R-:W-:-:S05]  /*6620*/  LOP3.LUT R7, R0, 0x80, R7, 0xf8, !PT ;  /* 0x0000008000077812 */ /* 0x000fca00078ef807 */
[----:B------:R0:W-:Y:S01]  /*6630*/  STG.E.U8 desc[UR36][R2.64], R7 ;  /* 0x0000000702007986 */ /* 0x0001e2000c101124 */
[----:B------:R-:W-:Y:S05]  /*6640*/  BRA `(.L_x_53512) ;  /* 0x00000000005c7947 */ /* 0x000fea0003800000 */
.L_x_53534:
        /* <DEDUP_REMOVED lines=12> */
.L_x_53540:
[----:B------:R-:W-:Y:S01]  /*6710*/  IMAD.MOV.U32 R0, RZ, RZ, 0x7f ;  /* 0x0000007fff007424 */ /* 0x000fe200078e00ff */
[----:B------:R-:W-:-:S04]  /*6720*/  ISETP.GT.U32.AND P0, PT, R6, 0x7f800000, PT ;  /* 0x7f8000000600780c */ /* 0x000fc80003f04070 */
[----:B------:R-:W-:-:S09]  /*6730*/  SEL R0, R0, 0x7c, P0 ;  /* 0x0000007c00007807 */ /* 0x000fd20000000000 */
.L_x_53541:
[----:B------:R-:W-:Y:S05]  /*6740*/  BSYNC.RECONVERGENT B0 ;  /* 0x0000000000007941 */ /* 0x000fea0003800200 */
.L_x_53539:
[----:B------:R-:W-:-:S04]  /*6750*/  SHF.R.U32.HI R5, RZ, 0x18, R5 ;  /* 0x00000018ff057819 */ /* 0x000fc80000011605 */
[----:B------:R-:W-:-:S05]  /*6760*/  LOP3.LUT R5, R0, 0x80, R5, 0xf8, !PT ;  /* 0x0000008000057812 */ /* 0x000fca00078ef805 */
[----:B------:R0:W-:Y:S01]  /*6770*/  STG.E.U8 desc[UR36][R2.64], R5 ;  /* 0x0000000502007986 */ /* 0x0001e2000c101124 */
[----:B------:R-:W-:Y:S05]  /*6780*/  BRA `(.L_x_53512) ;  /* 0x00000000000c7947 */ /* 0x000fea0003800000 */
.L_x_53533:
[----:B------:R-:W0:Y:S02]  /*6790*/  I2F.S64 R0, R4 ;  /* 0x0000000400007312 */ /* 0x000e240000301400 */
[----:B0-----:R-:W-:-:S05]  /*67a0*/  F2FP.BF16.F32.PACK_AB R0, RZ, R0 ;  /* 0x00000000ff00723e */ /* 0x001fca00000010ff */
[----:B------:R0:W-:Y:S02]  /*67b0*/  STG.E.U16 desc[UR36][R2.64], R0 ;  /* 0x0000000002007986 */ /* 0x0001e4000c101524 */
.L_x_53512:
[----:B------:R-:W-:-:S07]  /*67c0*/  VIADD R17, R17, 0x80 ;  /* 0x0000008011117836 */ /* 0x000fce0000000000 */
.L_x_53465:
[----:B------:R-:W-:Y:S05]  /*67d0*/  BSYNC.RECONVERGENT B6 ;  /* 0x0000000000067941 */ /* 0x000fea0003800200 */
.L_x_53464:
        /* <DEDUP_REMOVED lines=307> */
.L_x_53544:
[----:B------:R-:W1:Y:S01]  /*7b10*/  LDCU.64 UR6, c[0x0][0x588] ;  /* 0x0000b100ff0677ac */ /* 0x000e620008000a00 */
        /* <DEDUP_REMOVED lines=16> */
.L_x_53548:
[----:B------:R3:W5:Y:S01]  /*7c20*/  LDG.E.U8 R2, desc[UR36][R4.64] ;  /* 0x0000002404027981 */ /* 0x000762000c1e1100 */
[----:B------:R-:W-:Y:S01]  /*7c30*/  IMAD.MOV.U32 R3, RZ, RZ, RZ ;  /* 0x000000ffff037224 */ /* 0x000fe200078e00ff */
[----:B------:R-:W-:Y:S06]  /*7c40*/  BRA `(.L_x_53550) ;  /* 0x0000000c00407947 */ /* 0x000fec0003800000 */
.L_x_53547:
        /* <DEDUP_REMOVED lines=8> */
.L_x_53552:
[----:B------:R-:W2:Y:S02]  /*7cd0*/  LDG.E R2, desc[UR36][R4.64] ;  /* 0x0000002404027981 */ /* 0x000ea4000c1e1900 */
[----:B--2---:R-:W-:Y:S01]  /*7ce0*/  SHF.R.S32.HI R3, RZ, 0x1f, R2 ;  /* 0x0000001fff037819 */ /* 0x004fe20000011402 */
[----:B------:R-:W-:Y:S06]  /*7cf0*/  BRA `(.L_x_53550) ;  /* 0x0000000c00147947 */ /* 0x000fec0003800000 */
.L_x_53551:
[----:B------:R-:W2:Y:S02]  /*7d00*/  LDG.E.S16 R2, desc[UR36][R4.64] ;  /* 0x0000002404027981 */ /* 0x000ea4000c1e1700 */
[----:B--2---:R-:W-:Y:S01]  /*7d10*/  SHF.R.S32.HI R3, RZ, 0x1f, R2 ;  /* 0x0000001fff037819 */ /* 0x004fe20000011402 */
[----:B------:R-:W-:Y:S06]  /*7d20*/  BRA `(.L_x_53550) ;  /* 0x0000000c00087947 */ /* 0x000fec0003800000 */
.L_x_53546:
        /* <DEDUP_REMOVED lines=9> */
.L_x_53554:
[----:B------:R-:W2:Y:S02]  /*7dc0*/  LDG.E.U16 R4, desc[UR36][R4.64] ;  /* 0x0000002404047981 */ /* 0x000ea4000c1e1500 */
[----:B--2---:R-:W-:-:S06]  /*7dd0*/  HADD2.F32 R2, -RZ, R4.H0_H0 ;  /* 0x20000004ff027230 */ /* 0x004fcc0000004100 */
[----:B------:R-:W0:Y:S02]  /*7de0*/  F2I.S64.TRUNC R2, R2 ;  /* 0x0000000200027311 */ /* 0x000e24000020d900 */
[----:B0-----:R-:W-:Y:S05]  /*7df0*/  BRA `(.L_x_53550) ;  /* 0x0000000800d47947 */ /* 0x001fea0003800000 */
.L_x_53553:
        /* <DEDUP_REMOVED lines=9> */
.L_x_53556:
[----:B------:R-:W2:Y:S02]  /*7e90*/  LDG.E.U16 R4, desc[UR36][R4.64] ;  /* 0x0000002404047981 */ /* 0x000ea4000c1e1500 */
[----:B--2---:R-:W-:-:S06]  /*7ea0*/  HADD2.F32 R2, -RZ, R4.H0_H0 ;  /* 0x20000004ff027230 */ /* 0x004fcc0000004100 */
[----:B------:R-:W0:Y:S02]  /*7eb0*/  F2I.S64.TRUNC R2, R2 ;  /* 0x0000000200027311 */ /* 0x000e24000020d900 */
[----:B0-----:R-:W-:Y:S05]  /*7ec0*/  BRA `(.L_x_53550) ;  /* 0x0000000800a07947 */ /* 0x001fea0003800000 */
.L_x_53555:
[----:B------:R-:W2:Y:S02]  /*7ed0*/  LDG.E.64 R2, desc[UR36][R4.64] ;  /* 0x0000002404027981 */ /* 0x000ea4000c1e1b00 */
[----:B--2---:R-:W0:Y:S02]  /*7ee0*/  F2I.S64.F64.TRUNC R2, R2 ;  /* 0x0000000200027311 */ /* 0x004e24000030d900 */
[----:B0-----:R-:W-:Y:S05]  /*7ef0*/  BRA `(.L_x_53550) ;  /* 0x0000000800947947 */ /* 0x001fea0003800000 */
.L_x_53545:
        /* <DEDUP_REMOVED lines=13> */
.L_x_53559:
[----:B------:R-:W2:Y:S02]  /*7fd0*/  LDG.E.64 R2, desc[UR36][R4.64] ;  /* 0x0000002404027981 */ /* 0x000ea4000c1e1b00 */
[----:B--2---:R-:W0:Y:S02]  /*7fe0*/  F2I.S64.F64.TRUNC R2, R2 ;  /* 0x0000000200027311 */ /* 0x004e24000030d900 */
[----:B0-----:R-:W-:Y:S05]  /*7ff0*/  BRA `(.L_x_53550) ;  /* 0x0000000800547947 */ /* 0x001fea0003800000 */
.L_x_53558:
        /* <DEDUP_REMOVED lines=26> */
.L_x_53561:
        /* <DEDUP_REMOVED lines=13> */
.L_x_53560:
[----:B------:R-:W2:Y:S02]  /*8270*/  LDG.E.U16 R2, desc[UR36][R4.64] ;  /* 0x0000002404027981 */ /* 0x000ea4000c1e1500 */
[----:B--2---:R-:W-:-:S06]  /*8280*/  IMAD.U32 R2, R2, 0x10000, RZ ;  /* 0x0001000002027824 */ /* 0x004fcc00078e00ff */
[----:B------:R-:W0:Y:S02]  /*8290*/  F2I.S64.TRUNC R2, R2 ;  /* 0x0000000200027311 */ /* 0x000e24000020d900 */
[----:B0-----:R-:W-:Y:S05]  /*82a0*/  BRA `(.L_x_53550) ;  /* 0x0000000400a87947 */ /* 0x001fea0003800000 */
.L_x_53557:
        /* <DEDUP_REMOVED lines=11> */
.L_x_53564:
        /* <DEDUP_REMOVED lines=21> */
.L_x_53568:
[----:B------:R-:W-:Y:S05]  /*84b0*/  BSYNC.RECONVERGENT B1 ;  /* 0x0000000000017941 */ /* 0x000fea0003800200 */
.L_x_53567:
[----:B------:R-:W-:Y:S01]  /*84c0*/  IMAD.SHL.U32 R0, R0, 0x100000, RZ ;  /* 0x0010000000007824 */ /* 0x000fe200078e00ff */
[----:B------:R-:W-:-:S04]  /*84d0*/  LEA R2, R2, 0x3b800000, 0x17 ;  /* 0x3b80000002027811 */ /* 0x000fc800078eb8ff */
[----:B------:R-:W-:-:S07]  /*84e0*/  LOP3.LUT R2, R2, R0, R7, 0xfe, !PT ;  /* 0x0000000002027212 */ /* 0x000fce00078efe07 */
.L_x_53566:
[----:B------:R-:W-:Y:S05]  /*84f0*/  BSYNC.RECONVERGENT B0 ;  /* 0x0000000000007941 */ /* 0x000fea0003800200 */
.L_x_53565:
[----:B------:R-:W2:Y:S02]  /*8500*/  F2I.S64.TRUNC R2, R2 ;  /* 0x0000000200027311 */ /* 0x000ea4000020d900 */
[----:B--2---:R-:W-:Y:S05]  /*8510*/  BRA `(.L_x_53550) ;  /* 0x00000004000c7947 */ /* 0x004fea0003800000 */
.L_x_53563:
        /* <DEDUP_REMOVED lines=21> */
.L_x_53572:
[----:B------:R-:W-:Y:S05]  /*8670*/  BSYNC.RECONVERGENT B1 ;  /* 0x0000000000017941 */ /* 0x000fea0003800200 */
.L_x_53571:
[----:B------:R-:W-:Y:S02]  /*8680*/  SHF.L.U32 R0, R0, 0x15, RZ ;  /* 0x0000001500007819 */ /* 0x000fe400000006ff */
[----:B------:R-:W-:-:S04]  /*8690*/  LEA R2, R2, 0x37800000, 0x17 ;  /* 0x3780000002027811 */ /* 0x000fc800078eb8ff */
[----:B------:R-:W-:-:S07]  /*86a0*/  LOP3.LUT R2, R2, R0, R7, 0xfe, !PT ;  /* 0x0000000002027212 */ /* 0x000fce00078efe07 */
.L_x_53570:
[----:B------:R-:W-:Y:S05]  /*86b0*/  BSYNC.RECONVERGENT B0 ;  /* 0x0000000000007941 */ /* 0x000fea0003800200 */
.L_x_53569:
[----:B------:R-:W3:Y:S02]  /*86c0*/  F2I.S64.TRUNC R2, R2 ;  /* 0x0000000200027311 */ /* 0x000ee4000020d900 */
[----:B---3--:R-:W-:Y:S05]  /*86d0*/  BRA `(.L_x_53550) ;  /* 0x00000000009c7947 */ /* 0x008fea0003800000 */
.L_x_53562:
        /* <DEDUP_REMOVED lines=14> */
.L_x_53576:
[----:B------:R-:W-:Y:S05]  /*87c0*/  BSYNC.RECONVERGENT B0 ;  /* 0x0000000000007941 */ /* 0x000fea0003800200 */
.L_x_53575:
[----:B------:R-:W0:Y:S02]  /*87d0*/  F2I.S64.TRUNC R2, R2 ;  /* 0x0000000200027311 */ /* 0x000e24000020d900 */
[----:B0-----:R-:W-:Y:S05]  /*87e0*/  BRA `(.L_x_53550) ;  /* 0x0000000000587947 */ /* 0x001fea0003800000 */
.L_x_53549:
        /* <DEDUP_REMOVED lines=16> */
.L_x_53577:
[----:B------:R-:W-:Y:S01]  /*88f0*/  CS2R R2, SRZ ;  /* 0x0000000000027805 */ /* 0x000fe2000001ff00 */
[----:B------:R-:W-:Y:S06]  /*8900*/  BRA `(.L_x_53550) ;  /* 0x0000000000107947 */ /* 0x000fec0003800000 */
.L_x_53574:
[----:B------:R0:W5:Y:S01]  /*8910*/  LDG.E.64 R2, desc[UR36][R4.64] ;  /* 0x0000002404027981 */ /* 0x000162000c1e1b00 */
[----:B------:R-:W-:Y:S05]  /*8920*/  BRA `(.L_x_53550) ;  /* 0x0000000000087947 */ /* 0x000fea0003800000 */
.L_x_53573:
[----:B------:R1:W5:Y:S01]  /*8930*/  LDG.E R2, desc[UR36][R4.64] ;  /* 0x0000002404027981 */ /* 0x000362000c1e1900 */
[----:B------:R-:W-:-:S07]  /*8940*/  IMAD.MOV.U32 R3, RZ, RZ, RZ ;  /* 0x000000ffff037224 */ /* 0x000fce00078e00ff */
.L_x_53550:
[----:B-----5:R-:W-:Y:S01]  /*8950*/  ISETP.GE.AND P0, PT, R3, RZ, PT ;  /* 0x000000ff0300720c */ /* 0x020fe20003f06270 */
[----:B------:R-:W-:-:S12]  /*8960*/  BSSY.RECONVERGENT B0, `(.L_x_53578) ;  /* 0x0000044000007945 */ /* 0x000fd80003800200 */
[----:B------:R-:W-:Y:S05]  /*8970*/  @!P0 BRA `(.L_x_53579) ;  /* 0x0000000000bc8947 */ /* 0x000fea0003800000 */
[----:B------:R-:W-:Y:S01]  /*8980*/  ISETP.NE.U32.AND P0, PT, R2, RZ, PT ;  /* 0x000000ff0200720c */ /* 0x000fe20003f05070 */
[----:B------:R-:W-:Y:S01]  /*8990*/  BSSY.RECONVERGENT B1, `(.L_x_53580) ;  /* 0x000002c000017945 */ /* 0x000fe20003800200 */
[----:B------:R-:W-:Y:S01]  /*89a0*/  IMAD.MOV.U32 R11, RZ, RZ, 0x1 ;  /* 0x00000001ff0b7424 */ /* 0x000fe200078e00ff */
[----:B01234-:R-:W-:Y:S02]  /*89b0*/  MOV R5, RZ ;  /* 0x000000ff00057202 */ /* 0x01ffe40000000f00 */
[----:B------:R-:W-:-:S13]  /*89c0*/  ISETP.NE.AND.EX P0, PT, R3, RZ, PT, P0 ;  /* 0x000000ff0300720c */ /* 0x000fda0003f05300 */
        /* <DEDUP_REMOVED lines=11> */
[----:B------:R-:W-:Y:S02]  /*8a80*/  IMAD.IADD R5, R5, 0x1, R7 ;  /* 0x0000000105057824 */ /* 0x000fe400078e0207 */
[C---:B------:R-:W-:Y:S02]  /*8a90*/  IMAD R9, R8.reuse, R9, R0 ;  /* 0x0000000908097224 */ /* 0x040fe400078e0200 */
[----:B------:R-:W-:Y:S02]  /*8aa0*/  IMAD.MOV.U32 R11, RZ, RZ, R4 ;  /* 0x000000ffff0b7224 */ /* 0x000fe400078e0004 */
[----:B------:R-:W-:Y:S01]  /*8ab0*/  IMAD.WIDE.U32 R6, R8, R8, RZ ;  /* 0x0000000808067225 */ /* 0x000fe200078e00ff */
[----:B------:R-:W-:Y:S06]  /*8ac0*/  @!P1 BRA `(.L_x_53581) ;  /* 0x0000000000609947 */ /* 0x000fec0003800000 */
[----:B------:R-:W-:Y:S01]  /*8ad0*/  IADD3 R9, PT, PT, R7, R9, RZ ;  /* 0x0000000907097210 */ /* 0x000fe20007ffe0ff */
[----:B------:R-:W-:Y:S01]  /*8ae0*/  IMAD.MOV.U32 R8, RZ, RZ, R6 ;  /* 0x000000ffff087224 */ /* 0x000fe200078e0006 */
[--C-:B------:R-:W-:Y:S02]  /*8af0*/  SHF.R.U64 R0, R2, 0x1, R3.reuse ;  /* 0x0000000102007819 */ /* 0x100fe40000001203 */
[----:B------:R-:W-:-:S07]  /*8b00*/  SHF.R.U32.HI R7, RZ, 0x1, R3 ;  /* 0x00000001ff077819 */ /* 0x000fce0000011603 */
.L_x_53582:
        /* <DEDUP_REMOVED lines=16> */
[----:B------:R-:W-:Y:S02]  /*8c10*/  IMAD R5, R5, R4, R6 ;  /* 0x0000000405057224 */ /* 0x000fe400078e0206 */
[----:B------:R-:W-:Y:S02]  /*8c20*/  IMAD.MOV.U32 R11, RZ, RZ, R2 ;  /* 0x000000ffff0b7224 */ /* 0x000fe400078e0002 */
[----:B------:R-:W-:-:S04]  /*8c30*/  IMAD.IADD R5, R3, 0x1, R5 ;  /* 0x0000000103057824 */ /* 0x000fc800078e0205 */
[----:B------:R-:W-:Y:S05]  /*8c40*/  @P0 BRA `(.L_x_53582) ;  /* 0xfffffffc00b00947 */ /* 0x000fea000383ffff */
.L_x_53581:
[----:B------:R-:W-:Y:S05]  /*8c50*/  BSYNC.RECONVERGENT B1 ;  /* 0x0000000000017941 */ /* 0x000fea0003800200 */
.L_x_53580:
[----:B------:R-:W-:Y:S05]  /*8c60*/  BRA `(.L_x_53583) ;  /* 0x00000000004c7947 */ /* 0x000fea0003800000 */
.L_x_53579:
[----:B------:R-:W5:Y:S01]  /*8c70*/  LDCU.64 UR4, c[0x0][0x590] ;  /* 0x0000b200ff0477ac */ /* 0x000f620008000a00 */
[----:B------:R-:W0:Y:S01]  /*8c80*/  LDCU.64 UR6, c[0x0][0x590] ;  /* 0x0000b200ff0677ac */ /* 0x000e220008000a00 */
[----:B-----5:R-:W-:-:S04]  /*8c90*/  UISETP.NE.U32.AND UP0, UPT, UR4, 0x1, UPT ;  /* 0x000000010400788c */ /* 0x020fc8000bf05070 */
[----:B------:R-:W-:Y:S01]  /*8ca0*/  UISETP.NE.AND.EX UP0, UPT, UR5, URZ, UPT, UP0 ;  /* 0x000000ff0500728c */ /* 0x000fe2000bf05300 */
[----:B0-----:R-:W-:Y:S01]  /*8cb0*/  MOV R11, UR6 ;  /* 0x00000006000b7c02 */ /* 0x001fe20008000f00 */
[----:B-1234-:R-:W-:-:S07]  /*8cc0*/  IMAD.U32 R5, RZ, RZ, UR7 ;  /* 0x00000007ff057e24 */ /* 0x01efce000f8e00ff */
        /* <DEDUP_REMOVED lines=11> */
.L_x_53584:
[----:B------:R-:W-:Y:S02]  /*8d80*/  HFMA2 R11, -RZ, RZ, 0, 0 ;  /* 0x00000000ff0b7431 */ /* 0x000fe400000001ff */
[----:B------:R-:W-:-:S07]  /*8d90*/  IMAD.MOV.U32 R5, RZ, RZ, RZ ;  /* 0x000000ffff057224 */ /* 0x000fce00078e00ff */
.L_x_53583:
[----:B------:R-:W-:Y:S05]  /*8da0*/  BSYNC.RECONVERGENT B0 ;  /* 0x0000000000007941 */ /* 0x000fea0003800200 */
.L_x_53578:
[----:B------:R-:W0:Y:S01]  /*8db0*/  LDCU.64 UR6, c[0x0][0x580] ;  /* 0x0000b000ff0677ac */ /* 0x000e220008000a00 */
[----:B------:R-:W-:Y:S01]  /*8dc0*/  MOV R4, R11 ;  /* 0x0000000b00047202 */ /* 0x000fe20000000f00 */
        /* <DEDUP_REMOVED lines=15> */
.L_x_53588:
[----:B------:R3:W-:Y:S01]  /*8ec0*/  STG.E.U8 desc[UR36][R2.64], R4 ;  /* 0x0000000402007986 */ /* 0x0007e2000c101124 */
[----:B------:R-:W-:Y:S05]  /*8ed0*/  BRA `(.L_x_53590) ;  /* 0x0000000c00387947 */ /* 0x000fea0003800000 */
.L_x_53587:
        /* <DEDUP_REMOVED lines=8> */
.L_x_53592:
[----:B------:R2:W-:Y:S01]  /*8f60*/  STG.E desc[UR36][R2.64], R4 ;  /* 0x0000000402007986 */ /* 0x0005e2000c101924 */
[----:B------:R-:W-:Y:S05]  /*8f70*/  BRA `(.L_x_53590) ;  /* 0x0000000c00107947 */ /* 0x000fea0003800000 */
.L_x_53591:
[----:B------:R0:W-:Y:S01]  /*8f80*/  STG.E.U16 desc[UR36][R2.64], R4 ;  /* 0x0000000402007986 */ /* 0x0001e2000c101524 */
[----:B------:R-:W-:Y:S05]  /*8f90*/  BRA `(.L_x_53590) ;  /* 0x0000000c00087947 */ /* 0x000fea0003800000 */
.L_x_53586:
        /* <DEDUP_REMOVED lines=9> */
.L_x_53594:
[----:B------:R-:W0:Y:S02]  /*9030*/  I2F.S64 R0, R4 ;  /* 0x0000000400007312 */ /* 0x000e240000301400 */
[----:B0-----:R-:W-:-:S05]  /*9040*/  F2FP.F16.F32.PACK_AB R0, RZ, R0 ;  /* 0x00000000ff00723e */ /* 0x001fca00000000ff */
[----:B------:R0:W-:Y:S01]  /*9050*/  STG.E.U16 desc[UR36][R2.64], R0 ;  /* 0x0000000002007986 */ /* 0x0001e2000c101524 */
[----:B------:R-:W-:Y:S05]  /*9060*/  BRA `(.L_x_53590) ;  /* 0x0000000800d47947 */ /* 0x000fea0003800000 */
.L_x_53593:
        /* <DEDUP_REMOVED lines=10> */
.L_x_53596:
[----:B------:R-:W0:Y:S02]  /*9110*/  I2F.S64 R4, R4 ;  /* 0x0000000400047312 */ /* 0x000e240000301400 */
[----:B0-----:R-:W-:-:S04]  /*9120*/  F2FP.F16.F32.PACK_AB R5, RZ, R4 ;  /* 0x00000004ff05723e */ /* 0x001fc800000000ff */
[----:B------:R-:W-:-:S05]  /*9130*/  PRMT R5, R5, 0x5410, RZ ;  /* 0x0000541005057816 */ /* 0x000fca00000000ff */
[----:B------:R0:W-:Y:S01]  /*9140*/  STG.E desc[UR36][R2.64], R5 ;  /* 0x0000000502007986 */ /* 0x0001e2000c101924 */
[----:B------:R-:W-:Y:S05]  /*9150*/  BRA `(.L_x_53590) ;  /* 0x0000000800987947 */ /* 0x000fea0003800000 */
.L_x_53595:
[----:B------:R-:W0:Y:S02]  /*9160*/  I2F.F64.S64 R4, R4 ;  /* 0x0000000400047312 */ /* 0x000e240000301c00 */
[----:B0-----:R0:W-:Y:S01]  /*9170*/  STG.E.64 desc[UR36][R2.64], R4 ;  /* 0x0000000402007986 */ /* 0x0011e2000c101b24 */
[----:B------:R-:W-:Y:S05]  /*9180*/  BRA `(.L_x_53590) ;  /* 0x00000008008c7947 */ /* 0x000fea0003800000 */
.L_x_53585:
        /* <DEDUP_REMOVED lines=12> */
.L_x_53600:
        /* <DEDUP_REMOVED lines=18> */
.L_x_53603:
[----:B------:R-:W-:-:S04]  /*9370*/  SHF.R.U32.HI R5, RZ, 0x18, R5 ;  /* 0x00000018ff057819 */ /* 0x000fc80000011605 */
[----:B------:R-:W-:-:S07]  /*9380*/  LOP3.LUT R0, R0, 0x80, R5, 0xf8, !PT ;  /* 0x0000008000007812 */ /* 0x000fce00078ef805 */
.L_x_53602:
[----:B------:R-:W-:Y:S05]  /*9390*/  BSYNC.RECONVERGENT B0 ;  /* 0x0000000000007941 */ /* 0x000fea0003800200 */
.L_x_53601:
[----:B------:R0:W-:Y:S01]  /*93a0*/  STG.E.U8 desc[UR36][R2.64], R0 ;  /* 0x0000000002007986 */ /* 0x0001e2000c101124 */
[----:B------:R-:W-:Y:S05]  /*93b0*/  BRA `(.L_x_53590) ;  /* 0x0000000800007947 */ /* 0x000fea0003800000 */
.L_x_53599:
        /* <DEDUP_REMOVED lines=18> */
.L_x_53606:
[----:B------:R-:W-:-:S04]  /*94e0*/  SHF.R.U32.HI R5, RZ, 0x18, R5 ;  /* 0x00000018ff057819 */ /* 0x000fc80000011605 */
[----:B------:R-:W-:-:S07]  /*94f0*/  LOP3.LUT R0, R0, 0x80, R5, 0xf8, !PT ;  /* 0x0000008000007812 */ /* 0x000fce00078ef805 */
.L_x_53605:
[----:B------:R-:W-:Y:S05]  /*9500*/  BSYNC.RECONVERGENT B0 ;  /* 0x0000000000007941 */ /* 0x000fea0003800200 */
.L_x_53604:
[----:B------:R0:W-:Y:S01]  /*9510*/  STG.E.U8 desc[UR36][R2.64], R0 ;  /* 0x0000000002007986 */ /* 0x0001e2000c101124 */
[----:B------:R-:W-:Y:S05]  /*9520*/  BRA `(.L_x_53590) ;  /* 0x0000000400a47947 */ /* 0x000fea0003800000 */
.L_x_53598:
        /* <DEDUP_REMOVED lines=23> */
.L_x_53608:
[----:B------:R0:W-:Y:S01]  /*96a0*/  STG.E.64 desc[UR36][R2.64], R4 ;  /* 0x0000000402007986 */ /* 0x0001e2000c101b24 */
[----:B------:R-:W-:Y:S05]  /*96b0*/  BRA `(.L_x_53590) ;  /* 0x0000000400407947 */ /* 0x000fea0003800000 */
.L_x_53607:
[----:B------:R0:W-:Y:S01]  /*96c0*/  STG.E desc[UR36][R2.64], R4 ;  /* 0x0000000402007986 */ /* 0x0001e2000c101924 */
[----:B------:R-:W-:Y:S05]  /*96d0*/  BRA `(.L_x_53590) ;  /* 0x0000000400387947 */ /* 0x000fea0003800000 */
.L_x_53597:
        /* <DEDUP_REMOVED lines=11> */
.L_x_53610:
[----:B------:R-:W-:Y:S01]  /*9790*/  CS2R R6, SRZ ;  /* 0x0000000000067805 */ /* 0x000fe2000001ff00 */
[----:B------:R-:W0:Y:S04]  /*97a0*/  I2F.F64.S64 R4, R4 ;  /* 0x0000000400047312 */ /* 0x000e280000301c00 */
[----:B0-----:R0:W-:Y:S01]  /*97b0*/  STG.E.128 desc[UR36][R2.64], R4 ;  /* 0x0000000402007986 */ /* 0x0011e2000c101d24 */
[----:B------:R-:W-:Y:S05]  /*97c0*/  BRA `(.L_x_53590) ;  /* 0x0000000000fc7947 */ /* 0x000fea0003800000 */
.L_x_53609:
[----:B------:R-:W-:-:S09]  /*97d0*/  UISETP.NE.AND UP0, UPT, UR4, 0xf, UPT ;  /* 0x0000000f0400788c */ /* 0x000fd2000bf05270 */
[----:B------:R-:W-:Y:S05]  /*97e0*/  BRA.U !UP0, `(.L_x_53611) ;  /* 0x0000000108e87547 */ /* 0x000fea000b800000 */
[----:B------:R-:W-:-:S09]  /*97f0*/  UISETP.NE.AND UP0, UPT, UR4, 0x17, UPT ;  /* 0x000000170400788c */ /* 0x000fd2000bf05270 */
[----:B------:R-:W-:Y:S05]  /*9800*/  BRA.U !UP0, `(.L_x_53612) ;  /* 0x0000000108907547 */ /* 0x000fea000b800000 */
[----:B------:R-:W-:-:S09]  /*9810*/  UISETP.NE.AND UP0, UPT, UR4, 0x18, UPT ;  /* 0x000000180400788c */ /* 0x000fd2000bf05270 */
[----:B------:R-:W-:Y:S05]  /*9820*/  BRA.U !UP0, `(.L_x_53613) ;  /* 0x0000000108447547 */ /* 0x000fea000b800000 */
.L_x_53589:
        /* <DEDUP_REMOVED lines=16> */
.L_x_53614:
[----:B------:R-:W-:Y:S05]  /*9930*/  BRA `(.L_x_53590) ;  /* 0x0000000000a07947 */ /* 0x000fea0003800000 */
.L_x_53613:
        /* <DEDUP_REMOVED lines=13> */
.L_x_53616:
[----:B------:R-:W-:Y:S05]  /*9a10*/  BSYNC.RECONVERGENT B0 ;  /* 0x0000000000007941 */ /* 0x000fea0003800200 */
.L_x_53615:
[----:B------:R-:W-:-:S05]  /*9a20*/  LOP3.LUT R7, R0, 0x80, R7, 0xf8, !PT ;  /* 0x0000008000077812 */ /* 0x000fca00078ef807 */
[----:B------:R0:W-:Y:S01]  /*9a30*/  STG.E.U8 desc[UR36][R2.64], R7 ;  /* 0x0000000702007986 */ /* 0x0001e2000c101124 */
[----:B------:R-:W-:Y:S05]  /*9a40*/  BRA `(.L_x_53590) ;  /* 0x00000000005c7947 */ /* 0x000fea0003800000 */
.L_x_53612:
        /* <DEDUP_REMOVED lines=12> */
.L_x_53618:
[----:B------:R-:W-:Y:S01]  /*9b10*/  IMAD.MOV.U32 R0, RZ, RZ, 0x7f ;  /* 0x0000007fff007424 */ /* 0x000fe200078e00ff */
[----:B------:R-:W-:-:S04]  /*9b20*/  ISETP.GT.U32.AND P0, PT, R6, 0x7f800000, PT ;  /* 0x7f8000000600780c */ /* 0x000fc80003f04070 */
[----:B------:R-:W-:-:S09]  /*9b30*/  SEL R0, R0, 0x7c, P0 ;  /* 0x0000007c00007807 */ /* 0x000fd20000000000 */
.L_x_53619:
[----:B------:R-:W-:Y:S05]  /*9b40*/  BSYNC.RECONVERGENT B0 ;  /* 0x0000000000007941 */ /* 0x000fea0003800200 */
.L_x_53617:
[----:B------:R-:W-:-:S04]  /*9b50*/  SHF.R.U32.HI R5, RZ, 0x18, R5 ;  /* 0x00000018ff057819 */ /* 0x000fc80000011605 */
[----:B------:R-:W-:-:S05]  /*9b60*/  LOP3.LUT R5, R0, 0x80, R5, 0xf8, !PT ;  /* 0x0000008000057812 */ /* 0x000fca00078ef805 */
[----:B------:R0:W-:Y:S01]  /*9b70*/  STG.E.U8 desc[UR36][R2.64], R5 ;  /* 0x0000000502007986 */ /* 0x0001e2000c101124 */
[----:B------:R-:W-:Y:S05]  /*9b80*/  BRA `(.L_x_53590) ;  /* 0x00000000000c7947 */ /* 0x000fea0003800000 */
.L_x_53611:
[----:B------:R-:W0:Y:S02]  /*9b90*/  I2F.S64 R0, R4 ;  /* 0x0000000400007312 */ /* 0x000e240000301400 */
[----:B0-----:R-:W-:-:S05]  /*9ba0*/  F2FP.BF16.F32.PACK_AB R0, RZ, R0 ;  /* 0x00000000ff00723e */ /* 0x001fca00000010ff */
[----:B------:R0:W-:Y:S02]  /*9bb0*/  STG.E.U16 desc[UR36][R2.64], R0 ;  /* 0x0000000002007986 */ /* 0x0001e4000c101524 */
.L_x_53590:
[----:B------:R-:W-:-:S07]  /*9bc0*/  IADD3 R17, PT, PT, R17, 0x80, RZ ;  /* 0x0000008011117810 */ /* 0x000fce0007ffe0ff */
.L_x_53543:
[----:B------:R-:W-:Y:S05]  /*9bd0*/  BSYNC.RECONVERGENT B6 ;  /* 0x0000000000067941 */ /* 0x000fea0003800200 */
.L_x_53542:
        /* <DEDUP_REMOVED lines=306> */
.L_x_53620:
        /* <DEDUP_REMOVED lines=19> */
.L_x_53624:
[----:B------:R4:W5:Y:S01]  /*b030*/  LDG.E.U8 R2, desc[UR36][R4.64] ;  /* 0x0000002404027981 */ /* 0x000962000c1e1100 */
[----:B------:R-:W-:Y:S01]  /*b040*/  IMAD.MOV.U32 R3, RZ, RZ, RZ ;  /* 0x000000ffff037224 */ /* 0x000fe200078e00ff */
[----:B------:R-:W-:Y:S06]  /*b050*/  BRA `(.L_x_53626) ;  /* 0x0000000c00407947 */ /* 0x000fec0003800000 */
.L_x_53623:
        /* <DEDUP_REMOVED lines=8> */
.L_x_53628:
[----:B------:R-:W2:Y:S02]  /*b0e0*/  LDG.E R2, desc[UR36][R4.64] ;  /* 0x0000002404027981 */ /* 0x000ea4000c1e1900 */
[----:B--2---:R-:W-:Y:S01]  /*b0f0*/  SHF.R.S32.HI R3, RZ, 0x1f, R2 ;  /* 0x0000001fff037819 */ /* 0x004fe20000011402 */
[----:B------:R-:W-:Y:S06]  /*b100*/  BRA `(.L_x_53626) ;  /* 0x0000000c00147947 */ /* 0x000fec0003800000 */
.L_x_53627:
[----:B------:R-:W2:Y:S02]  /*b110*/  LDG.E.S16 R2, desc[UR36][R4.64] ;  /* 0x0000002404027981 */ /* 0x000ea4000c1e1700 */
[----:B--2---:R-:W-:Y:S01]  /*b120*/  SHF.R.S32.HI R3, RZ, 0x1f, R2 ;  /* 0x0000001fff037819 */ /* 0x004fe20000011402 */
[----:B------:R-:W-:Y:S06]  /*b130*/  BRA `(.L_x_53626) ;  /* 0x0000000c00087947 */ /* 0x000fec0003800000 */
.L_x_53622:
        /* <DEDUP_REMOVED lines=9> */
.L_x_53630:
[----:B------:R-:W2:Y:S02]  /*b1d0*/  LDG.E.U16 R4, desc[UR36][R4.64] ;  /* 0x0000002404047981 */ /* 0x000ea4000c1e1500 */
[----:B--2---:R-:W-:-:S06]  /*b1e0*/  HADD2.F32 R2, -RZ, R4.H0_H0 ;  /* 0x20000004ff027230 */ /* 0x004fcc0000004100 */
[----:B------:R-:W3:Y:S02]  /*b1f0*/  F2I.S64.TRUNC R2, R2 ;  /* 0x0000000200027311 */ /* 0x000ee4000020d900 */
[----:B---3--:R-:W-:Y:S05]  /*b200*/  BRA `(.L_x_53626) ;  /* 0x0000000800d47947 */ /* 0x008fea0003800000 */
.L_x_53629:
        /* <DEDUP_REMOVED lines=9> */
.L_x_53632:
[----:B------:R-:W2:Y:S02]  /*b2a0*/  LDG.E.U16 R4, desc[UR36][R4.64] ;  /* 0x0000002404047981 */ /* 0x000ea4000c1e1500 */
[----:B--2---:R-:W-:-:S06]  /*b2b0*/  HADD2.F32 R2, -RZ, R4.H0_H0 ;  /* 0x20000004ff027230 */ /* 0x004fcc0000004100 */
[----:B------:R-:W3:Y:S02]  /*b2c0*/  F2I.S64.TRUNC R2, R2 ;  /* 0x0000000200027311 */ /* 0x000ee4000020d900 */
[----:B---3--:R-:W-:Y:S05]  /*b2d0*/  BRA `(.L_x_53626) ;  /* 0x0000000800a07947 */ /* 0x008fea0003800000 */
.L_x_53631:
[----:B------:R-:W2:Y:S02]  /*b2e0*/  LDG.E.64 R2, desc[UR36][R4.64] ;  /* 0x0000002404027981 */ /* 0x000ea4000c1e1b00 */
[----:B--2---:R-:W3:Y:S02]  /*b2f0*/  F2I.S64.F64.TRUNC R2, R2 ;  /* 0x0000000200027311 */ /* 0x004ee4000030d900 */
[----:B---3--:R-:W-:Y:S05]  /*b300*/  BRA `(.L_x_53626) ;  /* 0x0000000800947947 */ /* 0x008fea0003800000 */
.L_x_53621:
        /* <DEDUP_REMOVED lines=13> */
.L_x_53635:
[----:B------:R-:W2:Y:S02]  /*b3e0*/  LDG.E.64 R2, desc[UR36][R4.64] ;  /* 0x0000002404027981 */ /* 0x000ea4000c1e1b00 */
[----:B--2---:R-:W3:Y:S02]  /*b3f0*/  F2I.S64.F64.TRUNC R2, R2 ;  /* 0x0000000200027311 */ /* 0x004ee4000030d900 */
[----:B---3--:R-:W-:Y:S05]  /*b400*/  BRA `(.L_x_53626) ;  /* 0x0000000800547947 */ /* 0x008fea0003800000 */
.L_x_53634:
        /* <DEDUP_REMOVED lines=26> */
.L_x_53637:
        /* <DEDUP_REMOVED lines=13> */
.L_x_53636:
[----:B------:R-:W2:Y:S02]  /*b680*/  LDG.E.U16 R2, desc[UR36][R4.64] ;  /* 0x0000002404027981 */ /* 0x000ea4000c1e1500 */
[----:B--2---:R-:W-:-:S06]  /*b690*/  SHF.L.U32 R2, R2, 0x10, RZ ;  /* 0x0000001002027819 */ /* 0x004fcc00000006ff */
[----:B------:R-:W3:Y:S02]  /*b6a0*/  F2I.S64.TRUNC R2, R2 ;  /* 0x0000000200027311 */ /* 0x000ee4000020d900 */
[----:B---3--:R-:W-:Y:S05]  /*b6b0*/  BRA `(.L_x_53626) ;  /* 0x0000000400a87947 */ /* 0x008fea0003800000 */
.L_x_53633:
        /* <DEDUP_REMOVED lines=11> */
.L_x_53640:
        /* <DEDUP_REMOVED lines=21> */
.L_x_53644:
[----:B------:R-:W-:Y:S05]  /*b8c0*/  BSYNC.RECONVERGENT B1 ;  /* 0x0000000000017941 */ /* 0x000fea0003800200 */
.L_x_53643:
[----:B------:R-:W-:Y:S02]  /*b8d0*/  SHF.L.U32 R0, R0, 0x14, RZ ;  /* 0x0000001400007819 */ /* 0x000fe400000006ff */
[----:B------:R-:W-:-:S04]  /*b8e0*/  LEA R2, R2, 0x3b800000, 0x17 ;  /* 0x3b80000002027811 */ /* 0x000fc800078eb8ff */
[----:B------:R-:W-:-:S07]  /*b8f0*/  LOP3.LUT R2, R2, R0, R7, 0xfe, !PT ;  /* 0x0000000002027212 */ /* 0x000fce00078efe07 */
.L_x_53642:
[----:B------:R-:W-:Y:S05]  /*b900*/  BSYNC.RECONVERGENT B0 ;  /* 0x0000000000007941 */ /* 0x000fea0003800200 */
.L_x_53641:
[----:B------:R-:W1:Y:S02]  /*b910*/  F2I.S64.TRUNC R2, R2 ;  /* 0x0000000200027311 */ /* 0x000e64000020d900 */
[----:B-1----:R-:W-:Y:S05]  /*b920*/  BRA `(.L_x_53626) ;  /* 0x00000004000c7947 */ /* 0x002fea0003800000 */
.L_x_53639:
        /* <DEDUP_REMOVED lines=21> */
.L_x_53648:
[----:B------:R-:W-:Y:S05]  /*ba80*/  BSYNC.RECONVERGENT B1 ;  /* 0x0000000000017941 */ /* 0x000fea0003800200 */
.L_x_53647:
[----:B------:R-:W-:Y:S01]  /*ba90*/  IMAD.SHL.U32 R0, R0, 0x200000, RZ ;  /* 0x0020000000007824 */ /* 0x000fe200078e00ff */
[----:B------:R-:W-:-:S04]  /*baa0*/  LEA R2, R2, 0x37800000, 0x17 ;  /* 0x3780000002027811 */ /* 0x000fc800078eb8ff */
[----:B------:R-:W-:-:S07]  /*bab0*/  LOP3.LUT R2, R2, R0, R7, 0xfe, !PT ;  /* 0x0000000002027212 */ /* 0x000fce00078efe07 */
.L_x_53646:
[----:B------:R-:W-:Y:S05]  /*bac0*/  BSYNC.RECONVERGENT B0 ;  /* 0x0000000000007941 */ /* 0x000fea0003800200 */
.L_x_53645:
[----:B------:R-:W0:Y:S02]  /*bad0*/  F2I.S64.TRUNC R2, R2 ;  /* 0x0000000200027311 */ /* 0x000e24000020d900 */
[----:B0-----:R-:W-:Y:S05]  /*bae0*/  BRA `(.L_x_53626) ;  /* 0x00000000009c7947 */ /* 0x001fea0003800000 */
.L_x_53638:
        /* <DEDUP_REMOVED lines=14> */
.L_x_53652:
[----:B------:R-:W-:Y:S05]  /*bbd0*/  BSYNC.RECONVERGENT B0 ;  /* 0x0000000000007941 */ /* 0x000fea0003800200 */
.L_x_53651:
[----:B------:R-:W3:Y:S02]  /*bbe0*/  F2I.S64.TRUNC R2, R2 ;  /* 0x0000000200027311 */ /* 0x000ee4000020d900 */
[----:B---3--:R-:W-:Y:S05]  /*bbf0*/  BRA `(.L_x_53626) ;  /* 0x0000000000587947 */ /* 0x008fea0003800000 */
.L_x_53625:
        /* <DEDUP_REMOVED lines=16> */
.L_x_53653:
[----:B------:R-:W-:Y:S01]  /*bd00*/  CS2R R2, SRZ ;  /* 0x0000000000027805 */ /* 0x000fe2000001ff00 */
[----:B------:R-:W-:Y:S06]  /*bd10*/  BRA `(.L_x_53626) ;  /* 0x0000000000107947 */ /* 0x000fec0003800000 */
.L_x_53650:
[----:B------:R2:W5:Y:S01]  /*bd20*/  LDG.E.64 R2, desc[UR36][R4.64] ;  /* 0x0000002404027981 */ /* 0x000562000c1e1b00 */
[----:B------:R-:W-:Y:S05]  /*bd30*/  BRA `(.L_x_53626) ;  /* 0x0000000000087947 */ /* 0x000fea0003800000 */
.L_x_53649:
[----:B------:R1:W5:Y:S01]  /*bd40*/  LDG.E R2, desc[UR36][R4.64] ;  /* 0x0000002404027981 */ /* 0x000362000c1e1900 */
[----:B------:R-:W-:-:S07]  /*bd50*/  MOV R3, RZ ;  /* 0x000000ff00037202 */ /* 0x000fce0000000f00 */
.L_x_53626:
[----:B-----5:R-:W-:Y:S01]  /*bd60*/  ISETP.GE.AND P0, PT, R3, RZ, PT ;  /* 0x000000ff0300720c */ /* 0x020fe20003f06270 */
[----:B------:R-:W-:-:S12]  /*bd70*/  BSSY.RECONVERGENT B0, `(.L_x_53654) ;  /* 0x0000043000007945 */ /* 0x000fd80003800200 */
[----:B------:R-:W-:Y:S05]  /*bd80*/  @!P0 BRA `(.L_x_53655) ;  /* 0x0000000000b88947 */ /* 0x000fea0003800000 */
[----:B------:R-:W-:Y:S01]  /*bd90*/  ISETP.NE.U32.AND P0, PT, R2, RZ, PT ;  /* 0x000000ff0200720c */ /* 0x000fe20003f05070 */
[----:B------:R-:W-:Y:S01]  /*bda0*/  BSSY.RECONVERGENT B1, `(.L_x_53656) ;  /* 0x000002b000017945 */ /* 0x000fe20003800200 */
[----:B------:R-:W-:Y:S02]  /*bdb0*/  IMAD.MOV.U32 R9, RZ, RZ, 0x1 ;  /* 0x00000001ff097424 */ /* 0x000fe400078e00ff */
[----:B------:R-:W-:Y:S01]  /*bdc0*/  ISETP.NE.AND.EX P0, PT, R3, RZ, PT, P0 ;  /* 0x000000ff0300720c */ /* 0x000fe20003f05300 */
[----:B------:R-:W-:-:S12]  /*bdd0*/  IMAD.MOV.U32 R10, RZ, RZ, RZ ;  /* 0x000000ffff0a7224 */ /* 0x000fd800078e00ff */
[----:B------:R-:W-:Y:S05]  /*bde0*/  @!P0 BRA `(.L_x_53657) ;  /* 0x0000000000988947 */ /* 0x000fea0003800000 */
[----:B------:R-:W0:Y:S01]  /*bdf0*/  LDC.64 R8, c[0x0][0x590] ;  /* 0x00016400ff087b82 */ /* 0x000e220000000a00 */
[C---:B------:R-:W-:Y:S02]  /*be00*/  LOP3.LUT R0, R2.reuse, 0x1, RZ, 0xc0, !PT ;  /* 0x0000000102007812 */ /* 0x040fe400078ec0ff */
[----:B------:R-:W-:Y:S02]  /*be10*/  ISETP.GE.U32.AND P1, PT, R2, 0x2, PT ;  /* 0x000000020200780c */ /* 0x000fe40003f26070 */
[----:B------:R-:W-:Y:S02]  /*be20*/  ISETP.NE.U32.AND P0, PT, R0, 0x1, PT ;  /* 0x000000010000780c */ /* 0x000fe40003f05070 */
[----:B------:R-:W-:Y:S02]  /*be30*/  ISETP.GE.U32.AND.EX P1, PT, R3, RZ, PT, P1 ;  /* 0x000000ff0300720c */ /* 0x000fe40003f26110 */
[----:B------:R-:W-:-:S04]  /*be40*/  ISETP.NE.U32.AND.EX P0, PT, RZ, RZ, PT, P0 ;  /* 0x000000ffff00720c */ /* 0x000fc80003f05100 */
[----:B01234-:R-:W-:Y:S01]  /*be50*/  SEL R4, R8, 0x1, !P0 ;  /* 0x0000000108047807 */ /* 0x01ffe20004000000 */
        /* <DEDUP_REMOVED lines=9> */
[--C-:B------:R-:W-:Y:S02]  /*bef0*/  SHF.R.U64 R0, R2, 0x1, R3.reuse ;  /* 0x0000000102007819 */ /* 0x100fe40000001203 */
[----:B------:R-:W-:-:S07]  /*bf00*/  SHF.R.U32.HI R5, RZ, 0x1, R3 ;  /* 0x00000001ff057819 */ /* 0x000fce0000011603 */
.L_x_53658:
        /* <DEDUP_REMOVED lines=14> */
[----:B------:R-:W-:Y:S01]  /*bff0*/  SHF.R.U64 R0, R0, 0x1, R5 ;  /* 0x0000000100007819 */ /* 0x000fe20000001205 */
[----:B------:R-:W-:Y:S01]  /*c000*/  IMAD R11, R10, R6, R11 ;  /* 0x000000060a0b7224 */ /* 0x000fe200078e020b */
[----:B------:R-:W-:Y:S01]  /*c010*/  SHF.R.U32.HI R5, RZ, 0x1, R5 ;  /* 0x00000001ff057819 */ /* 0x000fe20000011605 */
[----:B------:R-:W-:-:S03]  /*c020*/  IMAD.MOV.U32 R9, RZ, RZ, R2 ;  /* 0x000000ffff097224 */ /* 0x000fc600078e0002 */
[----:B------:R-:W-:-:S05]  /*c030*/  IADD3 R10, PT, PT, R3, R11, RZ ;  /* 0x0000000b030a7210 */ /* 0x000fca0007ffe0ff */
[----:B------:R-:W-:Y:S05]  /*c040*/  @P0 BRA `(.L_x_53658) ;  /* 0xfffffffc00b00947 */ /* 0x000fea000383ffff */
.L_x_53657:
[----:B------:R-:W-:Y:S05]  /*c050*/  BSYNC.RECONVERGENT B1 ;  /* 0x0000000000017941 */ /* 0x000fea0003800200 */
.L_x_53656:
[----:B------:R-:W-:Y:S05]  /*c060*/  BRA `(.L_x_53659) ;  /* 0x00000000004c7947 */ /* 0x000fea0003800000 */
.L_x_53655:
[----:B------:R-:W5:Y:S01]  /*c070*/  LDCU.64 UR4, c[0x0][0x590] ;  /* 0x0000b200ff0477ac */ /* 0x000f620008000a00 */
[----:B------:R-:W0:Y:S01]  /*c080*/  LDCU.64 UR6, c[0x0][0x590] ;  /* 0x0000b200ff0677ac */ /* 0x000e220008000a00 */
[----:B-----5:R-:W-:-:S04]  /*c090*/  UISETP.NE.U32.AND UP0, UPT, UR4, 0x1, UPT ;  /* 0x000000010400788c */ /* 0x020fc8000bf05070 */
[----:B------:R-:W-:Y:S01]  /*c0a0*/  UISETP.NE.AND.EX UP0, UPT, UR5, URZ, UPT, UP0 ;  /* 0x000000ff0500728c */ /* 0x000fe2000bf05300 */
[----:B0-----:R-:W-:Y:S02]  /*c0b0*/  IMAD.U32 R9, RZ, RZ, UR6 ;  /* 0x00000006ff097e24 */ /* 0x001fe4000f8e00ff */
[----:B------:R-:W-:-:S06]  /*c0c0*/  IMAD.U32 R10, RZ, RZ, UR7 ;  /* 0x00000007ff0a7e24 */ /* 0x000fcc000f8e00ff */
[----:B------:R-:W-:Y:S05]  /*c0d0*/  BRA.U !UP0, `(.L_x_53659) ;  /* 0x0000000108307547 */ /* 0x000fea000b800000 */
[----:B------:R-:W-:-:S04]  /*c0e0*/  UISETP.NE.U32.AND UP0, UPT, UR4, -0x1, UPT ;  /* 0xffffffff0400788c */ /* 0x000fc8000bf05070 */
[----:B------:R-:W-:-:S09]  /*c0f0*/  UISETP.NE.AND.EX UP0, UPT, UR5, -0x1, UPT, UP0 ;  /* 0xffffffff0500788c */ /* 0x000fd2000bf05300 */
[----:B------:R-:W-:Y:S05]  /*c100*/  BRA.U UP0, `(.L_x_53660) ;  /* 0x00000001001c7547 */ /* 0x000fea000b800000 */
[----:B------:R-:W-:Y:S01]  /*c110*/  LOP3.LUT R2, R2, 0x1, RZ, 0xc0, !PT ;  /* 0x0000000102027812 */ /* 0x000fe200078ec0ff */
[----:B------:R-:W-:-:S03]  /*c120*/  HFMA2 R9, -RZ, RZ, 0, 5.9604644775390625e-08 ;  /* 0x00000001ff097431 */ /* 0x000fc600000001ff */
[----:B------:R-:W-:-:S04]  /*c130*/  ISETP.NE.U32.AND P0, PT, R2, 0x1, PT ;  /* 0x000000010200780c */ /* 0x000fc80003f05070 */
[----:B------:R-:W-:-:S04]  /*c140*/  ISETP.NE.U32.AND.EX P0, PT, RZ, RZ, PT, P0 ;  /* 0x000000ffff00720c */ /* 0x000fc80003f05100 */
[----:B------:R-:W-:Y:S02]  /*c150*/  SEL R9, R9, 0xffffffff, P0 ;  /* 0xffffffff09097807 */ /* 0x000fe40000000000 */
[----:B------:R-:W-:Y:S01]  /*c160*/  SEL R10, RZ, 0xffffffff, P0 ;  /* 0xffffffffff0a7807 */ /* 0x000fe20000000000 */
[----:B------:R-:W-:Y:S06]  /*c170*/  BRA `(.L_x_53659) ;  /* 0x0000000000087947 */ /* 0x000fec0003800000 */
.L_x_53660:
[----:B------:R-:W-:Y:S02]  /*c180*/  IMAD.MOV.U32 R9, RZ, RZ, RZ ;  /* 0x000000ffff097224 */ /* 0x000fe400078e00ff */
[----:B------:R-:W-:-:S07]  /*c190*/  IMAD.MOV.U32 R10, RZ, RZ, RZ ;  /* 0x000000ffff0a7224 */ /* 0x000fce00078e00ff */
.L_x_53659:
[----:B------:R-:W-:Y:S05]  /*c1a0*/  BSYNC.RECONVERGENT B0 ;  /* 0x0000000000007941 */ /* 0x000fea0003800200 */
.L_x_53654:
[----:B------:R-:W-:Y:S01]  /*c1b0*/  UPRMT UR4, UR41, 0x9910, URZ ;  /* 0x0000991029047896 */ /* 0x000fe200080000ff */
[----:B------:R-:W-:Y:S01]  /*c1c0*/  MOV R2, R9 ;  /* 0x0000000900027202 */ /* 0x000fe20000000f00 */
[----:B------:R-:W-:Y:S02]  /*c1d0*/  IMAD.MOV.U32 R3, RZ, RZ, R10 ;  /* 0x000000ffff037224 */ /* 0x000fe400078e000a */
        /* <DEDUP_REMOVED lines=12> */
.L_x_53664:
[----:B------:R-:W-:Y:S01]  /*c2a0*/  STG.E.U8 desc[UR36][R16.64], R2 ;  /* 0x0000000210007986 */ /* 0x000fe2000c101124 */
[----:B------:R-:W-:Y:S05]  /*c2b0*/  EXIT ;  /* 0x000000000000794d */ /* 0x000fea0003800000 */
.L_x_53663:
        /* <DEDUP_REMOVED lines=8> */
.L_x_53667:
[----:B------:R-:W-:Y:S01]  /*c340*/  STG.E desc[UR36][R16.64], R2 ;  /* 0x0000000210007986 */ /* 0x000fe2000c101924 */
[----:B------:R-:W-:Y:S05]  /*c350*/  EXIT ;  /* 0x000000000000794d */ /* 0x000fea0003800000 */
.L_x_53666:
[----:B------:R-:W-:Y:S01]  /*c360*/  STG.E.U16 desc[UR36][R16.64], R2 ;  /* 0x0000000210007986 */ /* 0x000fe2000c101524 */
[----:B------:R-:W-:Y:S05]  /*c370*/  EXIT ;  /* 0x000000000000794d */ /* 0x000fea0003800000 */
.L_x_53662:
        /* <DEDUP_REMOVED lines=9> */
.L_x_53669:
[----:B------:R-:W5:Y:S02]  /*c410*/  I2F.S64 R0, R2 ;  /* 0x0000000200007312 */ /* 0x000f640000301400 */
[----:B-----5:R-:W-:-:S05]  /*c420*/  F2FP.F16.F32.PACK_AB R0, RZ, R0 ;  /* 0x00000000ff00723e */ /* 0x020fca00000000ff */
[----:B------:R-:W-:Y:S01]  /*c430*/  STG.E.U16 desc[UR36][R16.64], R0 ;  /* 0x0000000010007986 */ /* 0x000fe2000c101524 */
[----:B------:R-:W-:Y:S05]  /*c440*/  EXIT ;  /* 0x000000000000794d */ /* 0x000fea0003800000 */
.L_x_53668:
[----:B------:R-:W-:-:S09]  /*c450*/  UISETP.NE.AND UP0, UPT, UR4, 0x7, UPT ;  /* 0x000000070400788c */ /* 0x000fd2000bf05270 */
[----:B------:R-:W-:Y:S05]  /*c460*/  BRA.U !UP0, `(.L_x_53670) ;  /* 0x0000000108347547 */ /* 0x000fea000b800000 */
[----:B------:R-:W-:-:S09]  /*c470*/  UISETP.NE.AND UP0, UPT, UR4, 0x8, UPT ;  /* 0x000000080400788c */ /* 0x000fd2000bf05270 */
[----:B------:R-:W-:Y:S05]  /*c480*/  BRA.U !UP0, `(.L_x_53671) ;  /* 0x0000000108187547 */ /* 0x000fea000b800000 */
[----:B------:R-:W-:-:S09]  /*c490*/  UISETP.NE.AND UP0, UPT, UR4, 0x9, UPT ;  /* 0x000000090400788c */ /* 0x000fd2000bf05270 */
[----:B------:R-:W-:Y:S05]  /*c4a0*/  BRA.U UP0, `(.L_x_53665) ;  /* 0x0000000500d87547 */ /* 0x000fea000b800000 */
[----:B01234-:R-:W-:Y:S01]  /*c4b0*/  IMAD.MOV.U32 R5, RZ, RZ, RZ ;  /* 0x000000ffff057224 */ /* 0x01ffe200078e00ff */
[----:B------:R-:W0:Y:S04]  /*c4c0*/  I2F.S64 R4, R2 ;  /* 0x0000000200047312 */ /* 0x000e280000301400 */
[----:B0-----:R-:W-:Y:S01]  /*c4d0*/  STG.E.64 desc[UR36][R16.64], R4 ;  /* 0x0000000410007986 */ /* 0x001fe2000c101b24 */
[----:B------:R-:W-:Y:S05]  /*c4e0*/  EXIT ;  /* 0x000000000000794d */ /* 0x000fea0003800000 */
.L_x_53671:
[----:B------:R-:W5:Y:S02]  /*c4f0*/  I2F.S64 R2, R2 ;  /* 0x0000000200027312 */ /* 0x000f640000301400 */
[----:B-----5:R-:W-:-:S04]  /*c500*/  F2FP.F16.F32.PACK_AB R3, RZ, R2 ;  /* 0x00000002ff03723e */ /* 0x020fc800000000ff */
[----:B------:R-:W-:-:S05]  /*c510*/  PRMT R3, R3, 0x5410, RZ ;  /* 0x0000541003037816 */ /* 0x000fca00000000ff */
[----:B------:R-:W-:Y:S01]  /*c520*/  STG.E desc[UR36][R16.64], R3 ;  /* 0x0000000310007986 */ /* 0x000fe2000c101924 */
[----:B------:R-:W-:Y:S05]  /*c530*/  EXIT ;  /* 0x000000000000794d */ /* 0x000fea0003800000 */
.L_x_53670:
[----:B------:R-:W5:Y:S02]  /*c540*/  I2F.F64.S64 R2, R2 ;  /* 0x0000000200027312 */ /* 0x000f640000301c00 */
[----:B-----5:R-:W-:Y:S01]  /*c550*/  STG.E.64 desc[UR36][R16.64], R2 ;  /* 0x0000000210007986 */ /* 0x020fe2000c101b24 */
[----:B------:R-:W-:Y:S05]  /*c560*/  EXIT ;  /* 0x000000000000794d */ /* 0x000fea0003800000 */
.L_x_53661:
        /* <DEDUP_REMOVED lines=12> */
.L_x_53675:
[----:B------:R-:W0:Y:S01]  /*c630*/  I2F.S64 R3, R2 ;  /* 0x0000000200037312 */ /* 0x000e220000301400 */
[----:B------:R-:W-:Y:S01]  /*c640*/  BSSY.RECONVERGENT B0, `(.L_x_53676) ;  /* 0x0000013000007945 */ /* 0x000fe20003800200 */
[----:B01234-:R-:W-:Y:S01]  /*c650*/  LOP3.LUT R4, R3, 0x7fffffff, RZ, 0xc0, !PT ;  /* 0x7fffffff03047812 */ /* 0x01ffe200078ec0ff */
        /* <DEDUP_REMOVED lines=14> */
.L_x_53678:
[----:B------:R-:W-:-:S04]  /*c740*/  SHF.R.U32.HI R3, RZ, 0x18, R3 ;  /* 0x00000018ff037819 */ /* 0x000fc80000011603 */
[----:B------:R-:W-:-:S04]  /*c750*/  LOP3.LUT R0, R0, 0x80, R3, 0xf8, !PT ;  /* 0x0000008000007812 */ /* 0x000fc800078ef803 */
[----:B------:R-:W-:-:S07]  /*c760*/  PRMT R8, R0, 0x7610, R8 ;  /* 0x0000761000087816 */ /* 0x000fce0000000008 */
.L_x_53677:
[----:B------:R-:W-:Y:S05]  /*c770*/  BSYNC.RECONVERGENT B0 ;  /* 0x0000000000007941 */ /* 0x000fea0003800200 */
.L_x_53676:
[----:B------:R-:W-:Y:S01]  /*c780*/  STG.E.U8 desc[UR36][R16.64], R8 ;  /* 0x0000000810007986 */ /* 0x000fe2000c101124 */
[----:B------:R-:W-:Y:S05]  /*c790*/  EXIT ;  /* 0x000000000000794d */ /* 0x000fea0003800000 */
.L_x_53674:
[----:B------:R-:W0:Y:S01]  /*c7a0*/  I2F.S64 R3, R2 ;  /* 0x0000000200037312 */ /* 0x000e220000301400 */
[----:B------:R-:W-:Y:S01]  /*c7b0*/  BSSY.RECONVERGENT B0, `(.L_x_53679) ;  /* 0x0000013000007945 */ /* 0x000fe20003800200 */
[----:B01234-:R-:W-:Y:S01]  /*c7c0*/  LOP3.LUT R4, R3, 0x7fffffff, RZ, 0xc0, !PT ;  /* 0x7fffffff03047812 */ /* 0x01ffe200078ec0ff */
        /* <DEDUP_REMOVED lines=14> */
.L_x_53681:
[----:B------:R-:W-:-:S04]  /*c8b0*/  SHF.R.U32.HI R3, RZ, 0x18, R3 ;  /* 0x00000018ff037819 */ /* 0x000fc80000011603 */
[----:B------:R-:W-:-:S04]  /*c8c0*/  LOP3.LUT R0, R0, 0x80, R3, 0xf8, !PT ;  /* 0x0000008000007812 */ /* 0x000fc800078ef803 */
[----:B------:R-:W-:-:S07]  /*c8d0*/  PRMT R8, R0, 0x7610, R8 ;  /* 0x0000761000087816 */ /* 0x000fce0000000008 */
.L_x_53680:
[----:B------:R-:W-:Y:S05]  /*c8e0*/  BSYNC.RECONVERGENT B0 ;  /* 0x0000000000007941 */ /* 0x000fea0003800200 */
.L_x_53679:
[----:B------:R-:W-:Y:S01]  /*c8f0*/  STG.E.U8 desc[UR36][R16.64], R8 ;  /* 0x0000000810007986 */ /* 0x000fe2000c101124 */
[----:B------:R-:W-:Y:S05]  /*c900*/  EXIT ;  /* 0x000000000000794d */ /* 0x000fea0003800000 */
.L_x_53673:
[----:B------:R-:W-:-:S09]  /*c910*/  UISETP.NE.AND UP0, UPT, UR4, 0x1c, UPT ;  /* 0x0000001c0400788c */ /* 0x000fd2000bf05270 */
[----:B------:R-:W-:Y:S05]  /*c920*/  BRA.U !UP0, `(.L_x_53682) ;  /* 0x00000001085c7547 */ /* 0x000fea000b800000 */
[----:B------:R-:W-:-:S09]  /*c930*/  UISETP.NE.AND UP0, UPT, UR4, 0x1d, UPT ;  /* 0x0000001d0400788c */ /* 0x000fd2000bf05270 */
[----:B------:R-:W-:Y:S05]  /*c940*/  BRA.U !UP0, `(.L_x_53683) ;  /* 0x00000001084c7547 */ /* 0x000fea000b800000 */
[----:B------:R-:W-:-:S09]  /*c950*/  UISETP.NE.AND UP0, UPT, UR4, 0x2c, UPT ;  /* 0x0000002c0400788c */ /* 0x000fd2000bf05270 */
[----:B------:R-:W-:Y:S05]  /*c960*/  BRA.U UP0, `(.L_x_53665) ;  /* 0x0000000100a87547 */ /* 0x000fea000b800000 */
[----:B------:R-:W0:Y:S02]  /*c970*/  I2F.S64 R2, R2 ;  /* 0x0000000200027312 */ /* 0x000e240000301400 */
[----:B01234-:R-:W-:-:S04]  /*c980*/  SHF.R.U32.HI R4, RZ, 0x17, R2 ;  /* 0x00000017ff047819 */ /* 0x01ffc80000011602 */
        /* <DEDUP_REMOVED lines=15> */
.L_x_53683:
[----:B------:R-:W-:Y:S01]  /*ca80*/  STG.E.64 desc[UR36][R16.64], R2 ;  /* 0x0000000210007986 */ /* 0x000fe2000c101b24 */
[----:B------:R-:W-:Y:S05]  /*ca90*/  EXIT ;  /* 0x000000000000794d */ /* 0x000fea0003800000 */
.L_x_53682:
[----:B------:R-:W-:Y:S01]  /*caa0*/  STG.E desc[UR36][R16.64], R2 ;  /* 0x0000000210007986 */ /* 0x000fe2000c101924 */
[----:B------:R-:W-:Y:S05]  /*cab0*/  EXIT ;  /* 0x000000000000794d */ /* 0x000fea0003800000 */
.L_x_53672:
        /* <DEDUP_REMOVED lines=11> */
.L_x_53685:
[----:B------:R-:W-:Y:S01]  /*cb70*/  CS2R R6, SRZ ;  /* 0x0000000000067805 */ /* 0x000fe2000001ff00 */
[----:B01234-:R-:W0:Y:S04]  /*cb80*/  I2F.F64.S64 R4, R2 ;  /* 0x0000000200047312 */ /* 0x01fe280000301c00 */
[----:B0-----:R-:W-:Y:S01]  /*cb90*/  STG.E.128 desc[UR36][R16.64], R4 ;  /* 0x0000000410007986 */ /* 0x001fe2000c101d24 */
[----:B------:R-:W-:Y:S05]  /*cba0*/  EXIT ;  /* 0x000000000000794d */ /* 0x000fea0003800000 */
.L_x_53684:
[----:B------:R-:W-:-:S09]  /*cbb0*/  UISETP.NE.AND UP0, UPT, UR4, 0xf, UPT ;  /* 0x0000000f0400788c */ /* 0x000fd2000bf05270 */
[----:B------:R-:W-:Y:S05]  /*cbc0*/  BRA.U !UP0, `(.L_x_53686) ;  /* 0x0000000108e87547 */ /* 0x000fea000b800000 */
[----:B------:R-:W-:-:S09]  /*cbd0*/  UISETP.NE.AND UP0, UPT, UR4, 0x17, UPT ;  /* 0x000000170400788c */ /* 0x000fd2000bf05270 */
[----:B------:R-:W-:Y:S05]  /*cbe0*/  BRA.U !UP0, `(.L_x_53687) ;  /* 0x0000000108907547 */ /* 0x000fea000b800000 */
[----:B------:R-:W-:-:S09]  /*cbf0*/  UISETP.NE.AND UP0, UPT, UR4, 0x18, UPT ;  /* 0x000000180400788c */ /* 0x000fd2000bf05270 */
[----:B------:R-:W-:Y:S05]  /*cc00*/  BRA.U !UP0, `(.L_x_53688) ;  /* 0x0000000108447547 */ /* 0x000fea000b800000 */
.L_x_53665:
        /* <DEDUP_REMOVED lines=16> */
.L_x_53689:
[----:B------:R-:W-:Y:S05]  /*cd10*/  EXIT ;  /* 0x000000000000794d */ /* 0x000fea0003800000 */
.L_x_53688:
[----:B------:R-:W0:Y:S01]  /*cd20*/  I2F.S64 R3, R2 ;  /* 0x0000000200037312 */ /* 0x000e220000301400 */
[----:B------:R-:W-:Y:S01]  /*cd30*/  BSSY.RECONVERGENT B0, `(.L_x_53690) ;  /* 0x000000c000007945 */ /* 0x000fe20003800200 */
[----:B01234-:R-:W-:Y:S02]  /*cd40*/  LOP3.LUT R4, R3, 0x7fffffff, RZ, 0xc0, !PT ;  /* 0x7fffffff03047812 */ /* 0x01ffe400078ec0ff */
        /* <DEDUP_REMOVED lines=10> */
.L_x_53691:
[----:B------:R-:W-:Y:S05]  /*cdf0*/  BSYNC.RECONVERGENT B0 ;  /* 0x0000000000007941 */ /* 0x000fea0003800200 */
.L_x_53690:
[----:B------:R-:W-:-:S05]  /*ce00*/  LOP3.LUT R5, R0, 0x80, R5, 0xf8, !PT ;  /* 0x0000008000057812 */ /* 0x000fca00078ef805 */
[----:B------:R-:W-:Y:S01]  /*ce10*/  STG.E.U8 desc[UR36][R16.64], R5 ;  /* 0x0000000510007986 */ /* 0x000fe2000c101124 */
[----:B------:R-:W-:Y:S05]  /*ce20*/  EXIT ;  /* 0x000000000000794d */ /* 0x000fea0003800000 */
.L_x_53687:
[----:B------:R-:W0:Y:S01]  /*ce30*/  I2F.S64 R3, R2 ;  /* 0x0000000200037312 */ /* 0x000e220000301400 */
[----:B------:R-:W-:Y:S01]  /*ce40*/  BSSY.RECONVERGENT B0, `(.L_x_53692) ;  /* 0x000000e000007945 */ /* 0x000fe20003800200 */
[----:B01234-:R-:W-:-:S04]  /*ce50*/  LOP3.LUT R4, R3, 0x7fffffff, RZ, 0xc0, !PT ;  /* 0x7fffffff03047812 */ /* 0x01ffc800078ec0ff */
        /* <DEDUP_REMOVED lines=9> */
.L_x_53693:
[----:B------:R-:W-:Y:S01]  /*cef0*/  IMAD.MOV.U32 R0, RZ, RZ, 0x7f ;  /* 0x0000007fff007424 */ /* 0x000fe200078e00ff */
[----:B------:R-:W-:-:S04]  /*cf00*/  ISETP.GT.U32.AND P0, PT, R4, 0x7f800000, PT ;  /* 0x7f8000000400780c */ /* 0x000fc80003f04070 */
[----:B------:R-:W-:-:S09]  /*cf10*/  SEL R0, R0, 0x7c, P0 ;  /* 0x0000007c00007807 */ /* 0x000fd20000000000 */
.L_x_53694:
[----:B------:R-:W-:Y:S05]  /*cf20*/  BSYNC.RECONVERGENT B0 ;  /* 0x0000000000007941 */ /* 0x000fea0003800200 */
.L_x_53692:
[----:B------:R-:W-:-:S04]  /*cf30*/  SHF.R.U32.HI R3, RZ, 0x18, R3 ;  /* 0x00000018ff037819 */ /* 0x000fc80000011603 */
[----:B------:R-:W-:-:S05]  /*cf40*/  LOP3.LUT R3, R0, 0x80, R3, 0xf8, !PT ;  /* 0x0000008000037812 */ /* 0x000fca00078ef803 */
[----:B------:R-:W-:Y:S01]  /*cf50*/  STG.E.U8 desc[UR36][R16.64], R3 ;  /* 0x0000000310007986 */ /* 0x000fe2000c101124 */
[----:B------:R-:W-:Y:S05]  /*cf60*/  EXIT ;  /* 0x000000000000794d */ /* 0x000fea0003800000 */
.L_x_53686:
[----:B------:R-:W5:Y:S02]  /*cf70*/  I2F.S64 R0, R2 ;  /* 0x0000000200007312 */ /* 0x000f640000301400 */
[----:B-----5:R-:W-:-:S05]  /*cf80*/  F2FP.BF16.F32.PACK_AB R0, RZ, R0 ;  /* 0x00000000ff00723e */ /* 0x020fca00000010ff */
[----:B------:R-:W-:Y:S01]  /*cf90*/  STG.E.U16 desc[UR36][R16.64], R0 ;  /* 0x0000000010007986 */ /* 0x000fe2000c101524 */
[----:B------:R-:W-:Y:S05]  /*cfa0*/  EXIT ;  /* 0x000000000000794d */ /* 0x000fea0003800000 */
.L_x_53695:
        /* <DEDUP_REMOVED lines=13> */
.L_x_61087:


//--------------------- .text._ZN2at6native27unrolled_elementwise_kernelIZNS0_50_GLOBAL__N__2680c7bb_12_PowKernel_cu_7dd49032_317022pow_scalar_tensor_implIlEEvRNS_18TensorIteratorBaseET_EUllE_St5arrayIPcLm2EELi4E23TrivialOffsetCalculatorILi1EjESC_NS0_6memory12LoadWithCastILi1EEENSD_13StoreWithCastILi1EEEEEviS6_T0_T2_T3_T4_T5_ --------------------------
	.section	.text._ZN2at6native27unrolled_elementwise_kernelIZNS0_50_GLOBAL__N__2680c7bb_12_PowKernel_cu_7dd49032_317022pow_scalar_tensor_implIlEEvRNS_18TensorIteratorBaseET_EUllE_St5arrayIPcLm2EELi4E23TrivialOffsetCalculatorILi1EjESC_NS0_6memory12LoadWithCastILi1EEENSD_13StoreWithCastILi1EEEEEviS6_T0_T2_T3_T4_T5_,"ax",@progbits
	.align	128
        .global         _ZN2at6native27unrolled_elementwise_kernelIZNS0_50_GLOBAL__N__2680c7bb_12_PowKernel_cu_7dd49032_317022pow_scalar_tensor_implIlEEvRNS_18TensorIteratorBaseET_EUllE_St5arrayIPcLm2EELi4E23TrivialOffsetCalculatorILi1EjESC_NS0_6memory12LoadWithCastILi1EEENSD_13StoreWithCastILi1EEEEEviS6_T0_T2_T3_T4_T5_
        .type           _ZN2at6native27unrolled_elementwise_kernelIZNS0_50_GLOBAL__N__2680c7bb_12_PowKernel_cu_7dd49032_317022pow_scalar_tensor_implIlEEvRNS_18TensorIteratorBaseET_EUllE_St5arrayIPcLm2EELi4E23TrivialOffsetCalculatorILi1EjESC_NS0_6memory12LoadWithCastILi1EEENSD_13StoreWithCastILi1EEEEEviS6_T0_T2_T3_T4_T5_,@function
        .size           _ZN2at6native27unrolled_elementwise_kernelIZNS0_50_GLOBAL__N__2680c7bb_12_PowKernel_cu_7dd49032_317022pow_scalar_tensor_implIlEEvRNS_18TensorIteratorBaseET_EUllE_St5arrayIPcLm2EELi4E23TrivialOffsetCalculatorILi1EjESC_NS0_6memory12LoadWithCastILi1EEENSD_13StoreWithCastILi1EEEEEviS6_T0_T2_T3_T4_T5_,(.L_x_61088 - _ZN2at6native27unrolled_elementwise_kernelIZNS0_50_GLOBAL__N__2680c7bb_12_PowKernel_cu_7dd49032_317022pow_scalar_tensor_implIlEEvRNS_18TensorIteratorBaseET_EUllE_St5arrayIPcLm2EELi4E23TrivialOffsetCalculatorILi1EjESC_NS0_6memory12LoadWithCastILi1EEENSD_13StoreWithCastILi1EEEEEviS6_T0_T2_T3_T4_T5_)
        .other          _ZN2at6native27unrolled_elementwise_kernelIZNS0_50_GLOBAL__N__2680c7bb_12_PowKernel_cu_7dd49032_317022pow_scalar_tensor_implIlEEvRNS_18TensorIteratorBaseET_EUllE_St5arrayIPcLm2EELi4E23TrivialOffsetCalculatorILi1EjESC_NS0_6memory12LoadWithCastILi1EEENSD_13StoreWithCastILi1EEEEEviS6_T0_T2_T3_T4_T5_,@"STO_CUDA_ENTRY STV_DEFAULT"
_ZN2at6native27unrolled_elementwise_kernelIZNS0_50_GLOBAL__N__2680c7bb_12_PowKernel_cu_7dd49032_317022pow_scalar_tensor_implIlEEvRNS_18TensorIteratorBaseET_EUllE_St5arrayIPcLm2EELi4E23TrivialOffsetCalculatorILi1EjESC_NS0_6memory12LoadWithCastILi1EEENSD_13StoreWithCastILi1EEEEEviS6_T0_T2_T3_T4_T5_:
.text._ZN2at6native27unrolled_elementwise_kernelIZNS0_50_GLOBAL__N__2680c7bb_12_PowKernel_cu_7dd49032_317022pow_scalar_tensor_implIlEEvRNS_18TensorIteratorBaseET_EUllE_St5arrayIPcLm2EELi4E23TrivialOffsetCalculatorILi1EjESC_NS0_6memory12LoadWithCastILi1EEENSD_13StoreWithCastILi1EEEEEviS6_T0_T2_T3_T4_T5_:
        /* <DEDUP_REMOVED lines=35> */
.L_x_53701:
[----:B------:R1:W5:Y:S01]  /*0230*/  LDG.E.U8 R22, desc[UR36][R2.64] ;  /* 0x0000002402167981 */ /* 0x000362000c1e1100 */
[----:B------:R-:W-:Y:S01]  /*0240*/  IMAD.MOV.U32 R23, RZ, RZ, RZ ;  /* 0x000000ffff177224 */ /* 0x000fe200078e00ff */
[----:B------:R-:W-:Y:S06]  /*0250*/  BRA `(.L_x_53703) ;  /* 0x0000000c00407947 */ /* 0x000fec0003800000 */
.L_x_53700:
        /* <DEDUP_REMOVED lines=8> */
.L_x_53705:
[----:B------:R-:W2:Y:S02]  /*02e0*/  LDG.E R22, desc[UR36][R2.64] ;  /* 0x0000002402167981 */ /* 0x000ea4000c1e1900 */
[----:B--2---:R-:W-:Y:S01]  /*02f0*/  SHF.R.S32.HI R23, RZ, 0x1f, R22 ;  /* 0x0000001fff177819 */ /* 0x004fe20000011416 */
[----:B------:R-:W-:Y:S06]  /*0300*/  BRA `(.L_x_53703) ;  /* 0x0000000c00147947 */ /* 0x000fec0003800000 */
.L_x_53704:
[----:B------:R-:W2:Y:S02]  /*0310*/  LDG.E.S16 R22, desc[UR36][R2.64] ;  /* 0x0000002402167981 */ /* 0x000ea4000c1e1700 */
[----:B--2---:R-:W-:Y:S01]  /*0320*/  SHF.R.S32.HI R23, RZ, 0x1f, R22 ;  /* 0x0000001fff177819 */ /* 0x004fe20000011416 */
[----:B------:R-:W-:Y:S06]  /*0330*/  BRA `(.L_x_53703) ;  /* 0x0000000c00087947 */ /* 0x000fec0003800000 */
.L_x_53699:
        /* <DEDUP_REMOVED lines=9> */
.L_x_53707:
[----:B------:R-:W2:Y:S02]  /*03d0*/  LDG.E.U16 R2, desc[UR36][R2.64] ;  /* 0x0000002402027981 */ /* 0x000ea4000c1e1500 */
[----:B--2---:R-:W-:-:S06]  /*03e0*/  HADD2.F32 R22, -RZ, R2.H0_H0 ;  /* 0x20000002ff167230 */ /* 0x004fcc0000004100 */
[----:B------:R-:W2:Y:S02]  /*03f0*/  F2I.S64.TRUNC R22, R22 ;  /* 0x0000001600167311 */ /* 0x000ea4000020d900 */
[----:B--2---:R-:W-:Y:S05]  /*0400*/  BRA `(.L_x_53703) ;  /* 0x0000000800d47947 */ /* 0x004fea0003800000 */
.L_x_53706:
        /* <DEDUP_REMOVED lines=9> */
.L_x_53709:
[----:B------:R-:W2:Y:S02]  /*04a0*/  LDG.E.U16 R2, desc[UR36][R2.64] ;  /* 0x0000002402027981 */ /* 0x000ea4000c1e1500 */
[----:B--2---:R-:W-:-:S06]  /*04b0*/  HADD2.F32 R22, -RZ, R2.H0_H0 ;  /* 0x20000002ff167230 */ /* 0x004fcc0000004100 */
[----:B------:R-:W2:Y:S02]  /*04c0*/  F2I.S64.TRUNC R22, R22 ;  /* 0x0000001600167311 */ /* 0x000ea4000020d900 */
[----:B--2---:R-:W-:Y:S05]  /*04d0*/  BRA `(.L_x_53703) ;  /* 0x0000000800a07947 */ /* 0x004fea0003800000 */
.L_x_53708:
[----:B------:R-:W2:Y:S02]  /*04e0*/  LDG.E.64 R2, desc[UR36][R2.64] ;  /* 0x0000002402027981 */ /* 0x000ea4000c1e1b00 */
[----:B--2---:R2:W3:Y:S02]  /*04f0*/  F2I.S64.F64.TRUNC R22, R2 ;  /* 0x0000000200167311 */ /* 0x0044e4000030d900 */
[----:B--23--:R-:W-:Y:S05]  /*0500*/  BRA `(.L_x_53703) ;  /* 0x0000000800947947 */ /* 0x00cfea0003800000 */
.L_x_53698:
        /* <DEDUP_REMOVED lines=13> */
.L_x_53712:
[----:B------:R-:W2:Y:S02]  /*05e0*/  LDG.E.64 R2, desc[UR36][R2.64] ;  /* 0x0000002402027981 */ /* 0x000ea4000c1e1b00 */
[----:B--2---:R2:W3:Y:S02]  /*05f0*/  F2I.S64.F64.TRUNC R22, R2 ;  /* 0x0000000200167311 */ /* 0x0044e4000030d900 */
[----:B--23--:R-:W-:Y:S05]  /*0600*/  BRA `(.L_x_53703) ;  /* 0x0000000800547947 */ /* 0x00cfea0003800000 */
.L_x_53711:
        /* <DEDUP_REMOVED lines=26> */
.L_x_53714:
        /* <DEDUP_REMOVED lines=13> */
.L_x_53713:
[----:B------:R-:W2:Y:S02]  /*0880*/  LDG.E.U16 R22, desc[UR36][R2.64] ;  /* 0x0000002402167981 */ /* 0x000ea4000c1e1500 */
[----:B--2---:R-:W-:-:S06]  /*0890*/  IMAD.U32 R22, R22, 0x10000, RZ ;  /* 0x0001000016167824 */ /* 0x004fcc00078e00ff */
[----:B------:R-:W2:Y:S02]  /*08a0*/  F2I.S64.TRUNC R22, R22 ;  /* 0x0000001600167311 */ /* 0x000ea4000020d900 */
[----:B--2---:R-:W-:Y:S05]  /*08b0*/  BRA `(.L_x_53703) ;  /* 0x0000000400a87947 */ /* 0x004fea0003800000 */
.L_x_53710:
        /* <DEDUP_REMOVED lines=11> */
.L_x_53717:
        /* <DEDUP_REMOVED lines=21> */
.L_x_53721:
[----:B------:R-:W-:Y:S05]  /*0ac0*/  BSYNC.RECONVERGENT B1 ;  /* 0x0000000000017941 */ /* 0x000fea0003800200 */
.L_x_53720:
[----:B------:R-:W-:Y:S01]  /*0ad0*/  IMAD.SHL.U32 R0, R0, 0x100000, RZ ;  /* 0x0010000000007824 */ /* 0x000fe200078e00ff */
[----:B------:R-:W-:-:S04]  /*0ae0*/  LEA R2, R2, 0x3b800000, 0x17 ;  /* 0x3b80000002027811 */ /* 0x000fc800078eb8ff */
[----:B------:R-:W-:-:S07]  /*0af0*/  LOP3.LUT R22, R2, R0, R7, 0xfe, !PT ;  /* 0x0000000002167212 */ /* 0x000fce00078efe07 */
.L_x_53719:
[----:B------:R-:W-:Y:S05]  /*0b00*/  BSYNC.RECONVERGENT B0 ;  /* 0x0000000000007941 */ /* 0x000fea0003800200 */
.L_x_53718:
[----:B------:R-:W4:Y:S02]  /*0b10*/  F2I.S64.TRUNC R22, R22 ;  /* 0x0000001600167311 */ /* 0x000f24000020d900 */
[----:B----4-:R-:W-:Y:S05]  /*0b20*/  BRA `(.L_x_53703) ;  /* 0x00000004000c7947 */ /* 0x010fea0003800000 */
.L_x_53716:
        /* <DEDUP_REMOVED lines=21> */
.L_x_53725:
[----:B------:R-:W-:Y:S05]  /*0c80*/  BSYNC.RECONVERGENT B1 ;  /* 0x0000000000017941 */ /* 0x000fea0003800200 */
.L_x_53724:
[----:B------:R-:W-:Y:S01]  /*0c90*/  IMAD.SHL.U32 R0, R0, 0x200000, RZ ;  /* 0x0020000000007824 */ /* 0x000fe200078e00ff */
[----:B------:R-:W-:-:S04]  /*0ca0*/  LEA R2, R2, 0x37800000, 0x17 ;  /* 0x3780000002027811 */ /* 0x000fc800078eb8ff */
[----:B------:R-:W-:-:S07]  /*0cb0*/  LOP3.LUT R22, R2, R0, R7, 0xfe, !PT ;  /* 0x0000000002167212 */ /* 0x000fce00078efe07 */
.L_x_53723:
[----:B------:R-:W-:Y:S05]  /*0cc0*/  BSYNC.RECONVERGENT B0 ;  /* 0x0000000000007941 */ /* 0x000fea0003800200 */
.L_x_53722:
[----:B------:R-:W4:Y:S02]  /*0cd0*/  F2I.S64.TRUNC R22, R22 ;  /* 0x0000001600167311 */ /* 0x000f24000020d900 */
[----:B----4-:R-:W-:Y:S05]  /*0ce0*/  BRA `(.L_x_53703) ;  /* 0x00000000009c7947 */ /* 0x010fea0003800000 */
.L_x_53715:
[----:B------:R-:W-:-:S09]  /*0cf0*/  UISETP.NE.AND UP0, UPT, UR4, 0x1c, UPT ;  /* 0x0000001c0400788c */ /* 0x000fd2000bf05270 */
[----:B------:R-:W-:Y:S05]  /*0d00*/  BRA.U !UP0, `(.L_x_53726) ;  /* 0x00000001088c7547 */ /* 0x000fea000b800000 */
[----:B------:R-:W-:-:S09]  /*0d10*/  UISETP.NE.AND UP0, UPT, UR4, 0x1d, UPT ;  /* 0x0000001d0400788c */ /* 0x000fd2000bf05270 */
[----:B------:R-:W-:Y:S05]  /*0d20*/  BRA.U !UP0, `(.L_x_53727) ;  /* 0x00000001087c7547 */ /* 0x000fea000b800000 */
[----:B------:R-:W-:-:S09]  /*0d30*/  UISETP.NE.AND UP0, UPT, UR4, 0x2c, UPT ;  /* 0x0000002c0400788c */ /* 0x000fd2000bf05270 */
[----:B------:R-:W-:Y:S05]  /*0d40*/  BRA.U !UP0, `(.L_x_53728) ;  /* 0x0000000108487547 */ /* 0x000fea000b800000 */
.L_x_53702:
        /* <DEDUP_REMOVED lines=16> */
.L_x_53729:
[----:B------:R-:W-:Y:S01]  /*0e50*/  CS2R R22, SRZ ;  /* 0x0000000000167805 */ /* 0x000fe2000001ff00 */
[----:B------:R-:W-:Y:S06]  /*0e60*/  BRA `(.L_x_53703) ;  /* 0x00000000003c7947 */ /* 0x000fec0003800000 */
.L_x_53728:
        /* <DEDUP_REMOVED lines=8> */
.L_x_53731:
[----:B------:R-:W-:Y:S05]  /*0ef0*/  BSYNC.RECONVERGENT B0 ;  /* 0x0000000000007941 */ /* 0x000fea0003800200 */
.L_x_53730:
[----:B------:R-:W2:Y:S02]  /*0f00*/  F2I.S64.TRUNC R22, R22 ;  /* 0x0000001600167311 */ /* 0x000ea4000020d900 */
[----:B--2---:R-:W-:Y:S05]  /*0f10*/  BRA `(.L_x_53703) ;  /* 0x0000000000107947 */ /* 0x004fea0003800000 */
.L_x_53727:
[----:B------:R2:W5:Y:S01]  /*0f20*/  LDG.E.64 R22, desc[UR36][R2.64] ;  /* 0x0000002402167981 */ /* 0x000562000c1e1b00 */
[----:B------:R-:W-:Y:S05]  /*0f30*/  BRA `(.L_x_53703) ;  /* 0x0000000000087947 */ /* 0x000fea0003800000 */
.L_x_53726:
[----:B------:R3:W5:Y:S01]  /*0f40*/  LDG.E R22, desc[UR36][R2.64] ;  /* 0x0000002402167981 */ /* 0x000762000c1e1900 */
[----:B------:R-:W-:-:S07]  /*0f50*/  IMAD.MOV.U32 R23, RZ, RZ, RZ ;  /* 0x000000ffff177224 */ /* 0x000fce00078e00ff */
.L_x_53703:
[----:B------:R-:W-:-:S07]  /*0f60*/  VIADD R29, R28, 0x80 ;  /* 0x000000801c1d7836 */ /* 0x000fce0000000000 */
.L_x_53697:
[----:B------:R-:W-:Y:S05]  /*0f70*/  BSYNC.RECONVERGENT B6 ;  /* 0x0000000000067941 */ /* 0x000fea0003800200 */
.L_x_53696:
        /* <DEDUP_REMOVED lines=24> */
.L_x_53737:
[----:B------:R4:W5:Y:S01]  /*1100*/  LDG.E.U8 R18, desc[UR36][R2.64] ;  /* 0x0000002402127981 */ /* 0x000962000c1e1100 */
[----:B------:R-:W-:Y:S01]  /*1110*/  IMAD.MOV.U32 R19, RZ, RZ, RZ ;  /* 0x000000ffff137224 */ /* 0x000fe200078e00ff */
[----:B------:R-:W-:Y:S06]  /*1120*/  BRA `(.L_x_53739) ;  /* 0x0000000c00407947 */ /* 0x000fec0003800000 */
.L_x_53736:
        /* <DEDUP_REMOVED lines=8> */
.L_x_53741:
[----:B------:R-:W2:Y:S02]  /*11b0*/  LDG.E R18, desc[UR36][R2.64] ;  /* 0x0000002402127981 */ /* 0x000ea4000c1e1900 */
[----:B--2---:R-:W-:Y:S01]  /*11c0*/  SHF.R.S32.HI R19, RZ, 0x1f, R18 ;  /* 0x0000001fff137819 */ /* 0x004fe20000011412 */
[----:B------:R-:W-:Y:S06]  /*11d0*/  BRA `(.L_x_53739) ;  /* 0x0000000c00147947 */ /* 0x000fec0003800000 */
.L_x_53740:
[----:B------:R-:W2:Y:S02]  /*11e0*/  LDG.E.S16 R18, desc[UR36][R2.64] ;  /* 0x0000002402127981 */ /* 0x000ea4000c1e1700 */
[----:B--2---:R-:W-:Y:S01]  /*11f0*/  SHF.R.S32.HI R19, RZ, 0x1f, R18 ;  /* 0x0000001fff137819 */ /* 0x004fe20000011412 */
[----:B------:R-:W-:Y:S06]  /*1200*/  BRA `(.L_x_53739) ;  /* 0x0000000c00087947 */ /* 0x000fec0003800000 */
.L_x_53735:
        /* <DEDUP_REMOVED lines=9> */
.L_x_53743:
[----:B------:R-:W2:Y:S02]  /*12a0*/  LDG.E.U16 R2, desc[UR36][R2.64] ;  /* 0x0000002402027981 */ /* 0x000ea4000c1e1500 */
[----:B--2---:R-:W-:-:S06]  /*12b0*/  HADD2.F32 R18, -RZ, R2.H0_H0 ;  /* 0x20000002ff127230 */ /* 0x004fcc0000004100 */
[----:B------:R-:W3:Y:S02]  /*12c0*/  F2I.S64.TRUNC R18, R18 ;  /* 0x0000001200127311 */ /* 0x000ee4000020d900 */
[----:B---3--:R-:W-:Y:S05]  /*12d0*/  BRA `(.L_x_53739) ;  /* 0x0000000800d47947 */ /* 0x008fea0003800000 */
.L_x_53742:
        /* <DEDUP_REMOVED lines=9> */
.L_x_53745:
[----:B------:R-:W2:Y:S02]  /*1370*/  LDG.E.U16 R2, desc[UR36][R2.64] ;  /* 0x0000002402027981 */ /* 0x000ea4000c1e1500 */
[----:B--2---:R-:W-:-:S06]  /*1380*/  HADD2.F32 R18, -RZ, R2.H0_H0 ;  /* 0x20000002ff127230 */ /* 0x004fcc0000004100 */
[----:B------:R-:W3:Y:S02]  /*1390*/  F2I.S64.TRUNC R18, R18 ;  /* 0x0000001200127311 */ /* 0x000ee4000020d900 */
[----:B---3--:R-:W-:Y:S05]  /*13a0*/  BRA `(.L_x_53739) ;  /* 0x0000000800a07947 */ /* 0x008fea0003800000 */
.L_x_53744:
[----:B------:R-:W2:Y:S02]  /*13b0*/  LDG.E.64 R2, desc[UR36][R2.64] ;  /* 0x0000002402027981 */ /* 0x000ea4000c1e1b00 */
[----:B--2---:R3:W4:Y:S02]  /*13c0*/  F2I.S64.F64.TRUNC R18, R2 ;  /* 0x0000000200127311 */ /* 0x004724000030d900 */
[----:B---34-:R-:W-:Y:S05]  /*13d0*/  BRA `(.L_x_53739) ;  /* 0x0000000800947947 */ /* 0x018fea0003800000 */
.L_x_53734:
        /* <DEDUP_REMOVED lines=13> */
.L_x_53748:
[----:B------:R-:W2:Y:S02]  /*14b0*/  LDG.E.64 R2, desc[UR36][R2.64] ;  /* 0x0000002402027981 */ /* 0x000ea4000c1e1b00 */
[----:B--2---:R0:W1:Y:S02]  /*14c0*/  F2I.S64.F64.TRUNC R18, R2 ;  /* 0x0000000200127311 */ /* 0x004064000030d900 */
[----:B01----:R-:W-:Y:S05]  /*14d0*/  BRA `(.L_x_53739) ;  /* 0x0000000800547947 */ /* 0x003fea0003800000 */
.L_x_53747:
        /* <DEDUP_REMOVED lines=26> */
.L_x_53750:
        /* <DEDUP_REMOVED lines=13> */
.L_x_53749:
[----:B------:R-:W2:Y:S02]  /*1750*/  LDG.E.U16 R18, desc[UR36][R2.64] ;  /* 0x0000002402127981 */ /* 0x000ea4000c1e1500 */
[----:B--2---:R-:W-:-:S06]  /*1760*/  IMAD.U32 R18, R18, 0x10000, RZ ;  /* 0x0001000012127824 */ /* 0x004fcc00078e00ff */
[----:B------:R-:W0:Y:S02]  /*1770*/  F2I.S64.TRUNC R18, R18 ;  /* 0x0000001200127311 */ /* 0x000e24000020d900 */
[----:B0-----:R-:W-:Y:S05]  /*1780*/  BRA `(.L_x_53739) ;  /* 0x0000000400a87947 */ /* 0x001fea0003800000 */
.L_x_53746:
        /* <DEDUP_REMOVED lines=11> */
.L_x_53753:
        /* <DEDUP_REMOVED lines=21> */
.L_x_53757:
[----:B------:R-:W-:Y:S05]  /*1990*/  BSYNC.RECONVERGENT B1 ;  /* 0x0000000000017941 */ /* 0x000fea0003800200 */
.L_x_53756:
[----:B------:R-:W-:Y:S01]  /*19a0*/  IMAD.SHL.U32 R0, R0, 0x100000, RZ ;  /* 0x0010000000007824 */ /* 0x000fe200078e00ff */
[----:B------:R-:W-:-:S04]  /*19b0*/  LEA R2, R2, 0x3b800000, 0x17 ;  /* 0x3b80000002027811 */ /* 0x000fc800078eb8ff */
[----:B------:R-:W-:-:S07]  /*19c0*/  LOP3.LUT R18, R2, R0, R7, 0xfe, !PT ;  /* 0x0000000002127212 */ /* 0x000fce00078efe07 */
.L_x_53755:
[----:B------:R-:W-:Y:S05]  /*19d0*/  BSYNC.RECONVERGENT B0 ;  /* 0x0000000000007941 */ /* 0x000fea0003800200 */
.L_x_53754:
[----:B------:R-:W2:Y:S02]  /*19e0*/  F2I.S64.TRUNC R18, R18 ;  /* 0x0000001200127311 */ /* 0x000ea4000020d900 */
[----:B--2---:R-:W-:Y:S05]  /*19f0*/  BRA `(.L_x_53739) ;  /* 0x00000004000c7947 */ /* 0x004fea0003800000 */
.L_x_53752:
        /* <DEDUP_REMOVED lines=21> */
.L_x_53761:
[----:B------:R-:W-:Y:S05]  /*1b50*/  BSYNC.RECONVERGENT B1 ;  /* 0x0000000000017941 */ /* 0x000fea0003800200 */
.L_x_53760:
[----:B------:R-:W-:Y:S01]  /*1b60*/  IMAD.SHL.U32 R0, R0, 0x200000, RZ ;  /* 0x0020000000007824 */ /* 0x000fe200078e00ff */
[----:B------:R-:W-:-:S04]  /*1b70*/  LEA R2, R2, 0x37800000, 0x17 ;  /* 0x3780000002027811 */ /* 0x000fc800078eb8ff */
[----:B------:R-:W-:-:S07]  /*1b80*/  LOP3.LUT R18, R2, R0, R7, 0xfe, !PT ;  /* 0x0000000002127212 */ /* 0x000fce00078efe07 */
.L_x_53759:
[----:B------:R-:W-:Y:S05]  /*1b90*/  BSYNC.RECONVERGENT B0 ;  /* 0x0000000000007941 */ /* 0x000fea0003800200 */
.L_x_53758:
[----:B------:R-:W2:Y:S02]  /*1ba0*/  F2I.S64.TRUNC R18, R18 ;  /* 0x0000001200127311 */ /* 0x000ea4000020d900 */
[----:B--2---:R-:W-:Y:S05]  /*1bb0*/  BRA `(.L_x_53739) ;  /* 0x00000000009c7947 */ /* 0x004fea0003800000 */
.L_x_53751:
        /* <DEDUP_REMOVED lines=14> */
.L_x_53765:
[----:B------:R-:W-:Y:S05]  /*1ca0*/  BSYNC.RECONVERGENT B0 ;  /* 0x0000000000007941 */ /* 0x000fea0003800200 */
.L_x_53764:
[----:B------:R-:W2:Y:S02]  /*1cb0*/  F2I.S64.TRUNC R18, R18 ;  /* 0x0000001200127311 */ /* 0x000ea4000020d900 */
[----:B--2---:R-:W-:Y:S05]  /*1cc0*/  BRA `(.L_x_53739) ;  /* 0x0000000000587947 */ /* 0x004fea0003800000 */
.L_x_53738:
        /* <DEDUP_REMOVED lines=16> */
.L_x_53766:
[----:B------:R-:W-:Y:S01]  /*1dd0*/  CS2R R18, SRZ ;  /* 0x0000000000127805 */ /* 0x000fe2000001ff00 */
[----:B------:R-:W-:Y:S06]  /*1de0*/  BRA `(.L_x_53739) ;  /* 0x0000000000107947 */ /* 0x000fec0003800000 */
.L_x_53763:
[----:B------:R1:W5:Y:S01]  /*1df0*/  LDG.E.64 R18, desc[UR36][R2.64] ;  /* 0x0000002402127981 */ /* 0x000362000c1e1b00 */
[----:B------:R-:W-:Y:S05]  /*1e00*/  BRA `(.L_x_53739) ;  /* 0x0000000000087947 */ /* 0x000fea0003800000 */
.L_x_53762:
[----:B------:R0:W5:Y:S01]  /*1e10*/  LDG.E R18, desc[UR36][R2.64] ;  /* 0x0000002402127981 */ /* 0x000162000c1e1900 */
[----:B------:R-:W-:-:S07]  /*1e20*/  IMAD.MOV.U32 R19, RZ, RZ, RZ ;  /* 0x000000ffff137224 */ /* 0x000fce00078e00ff */
.L_x_53739:
[----:B------:R-:W-:-:S07]  /*1e30*/  VIADD R29, R29, 0x80 ;  /* 0x000000801d1d7836 */ /* 0x000fce0000000000 */
.L_x_53733:
[----:B------:R-:W-:Y:S05]  /*1e40*/  BSYNC.RECONVERGENT B6 ;  /* 0x0000000000067941 */ /* 0x000fea0003800200 */
.L_x_53732:
        /* <DEDUP_REMOVED lines=24> */
.L_x_53772:
[----:B------:R4:W5:Y:S01]  /*1fd0*/  LDG.E.U8 R16, desc[UR36][R2.64] ;  /* 0x0000002402107981 */ /* 0x000962000c1e1100 */
[----:B------:R-:W-:Y:S01]  /*1fe0*/  IMAD.MOV.U32 R17, RZ, RZ, RZ ;  /* 0x000000ffff117224 */ /* 0x000fe200078e00ff */
[----:B------:R-:W-:Y:S06]  /*1ff0*/  BRA `(.L_x_53774) ;  /* 0x0000000c00407947 */ /* 0x000fec0003800000 */
.L_x_53771:
        /* <DEDUP_REMOVED lines=8> */
.L_x_53776:
[----:B------:R-:W2:Y:S02]  /*2080*/  LDG.E R16, desc[UR36][R2.64] ;  /* 0x0000002402107981 */ /* 0x000ea4000c1e1900 */
[----:B--2---:R-:W-:Y:S01]  /*2090*/  SHF.R.S32.HI R17, RZ, 0x1f, R16 ;  /* 0x0000001fff117819 */ /* 0x004fe20000011410 */
[----:B------:R-:W-:Y:S06]  /*20a0*/  BRA `(.L_x_53774) ;  /* 0x0000000c00147947 */ /* 0x000fec0003800000 */
.L_x_53775:
[----:B------:R-:W2:Y:S02]  /*20b0*/  LDG.E.S16 R16, desc[UR36][R2.64] ;  /* 0x0000002402107981 */ /* 0x000ea4000c1e1700 */
[----:B--2---:R-:W-:Y:S01]  /*20c0*/  SHF.R.S32.HI R17, RZ, 0x1f, R16 ;  /* 0x0000001fff117819 */ /* 0x004fe20000011410 */
[----:B------:R-:W-:Y:S06]  /*20d0*/  BRA `(.L_x_53774) ;  /* 0x0000000c00087947 */ /* 0x000fec0003800000 */
.L_x_53770:
        /* <DEDUP_REMOVED lines=9> */
.L_x_53778:
[----:B------:R-:W2:Y:S02]  /*2170*/  LDG.E.U16 R2, desc[UR36][R2.64] ;  /* 0x0000002402027981 */ /* 0x000ea4000c1e1500 */
[----:B--2---:R-:W-:-:S06]  /*2180*/  HADD2.F32 R16, -RZ, R2.H0_H0 ;  /* 0x20000002ff107230 */ /* 0x004fcc0000004100 */
[----:B------:R-:W3:Y:S02]  /*2190*/  F2I.S64.TRUNC R16, R16 ;  /* 0x0000001000107311 */ /* 0x000ee4000020d900 */
[----:B---3--:R-:W-:Y:S05]  /*21a0*/  BRA `(.L_x_53774) ;  /* 0x0000000800d47947 */ /* 0x008fea0003800000 */
.L_x_53777:
        /* <DEDUP_REMOVED lines=9> */
.L_x_53780:
[----:B------:R-:W2:Y:S02]  /*2240*/  LDG.E.U16 R2, desc[UR36][R2.64] ;  /* 0x0000002402027981 */ /* 0x000ea4000c1e1500 */
[----:B--2---:R-:W-:-:S06]  /*2250*/  HADD2.F32 R16, -RZ, R2.H0_H0 ;  /* 0x20000002ff107230 */ /* 0x004fcc0000004100 */
[----:B------:R-:W3:Y:S02]  /*2260*/  F2I.S64.TRUNC R16, R16 ;  /* 0x0000001000107311 */ /* 0x000ee4000020d900 */
[----:B---3--:R-:W-:Y:S05]  /*2270*/  BRA `(.L_x_53774) ;  /* 0x0000000800a07947 */ /* 0x008fea0003800000 */
.L_x_53779:
[----:B------:R-:W2:Y:S02]  /*2280*/  LDG.E.64 R2, desc[UR36][R2.64] ;  /* 0x0000002402027981 */ /* 0x000ea4000c1e1b00 */
[----:B--2---:R3:W4:Y:S02]  /*2290*/  F2I.S64.F64.TRUNC R16, R2 ;  /* 0x0000000200107311 */ /* 0x004724000030d900 */
[----:B---34-:R-:W-:Y:S05]  /*22a0*/  BRA `(.L_x_53774) ;  /* 0x0000000800947947 */ /* 0x018fea0003800000 */
.L_x_53769:
        /* <DEDUP_REMOVED lines=13> */
.L_x_53783:
[----:B------:R-:W2:Y:S02]  /*2380*/  LDG.E.64 R2, desc[UR36][R2.64] ;  /* 0x0000002402027981 */ /* 0x000ea4000c1e1b00 */
[----:B--2---:R3:W4:Y:S02]  /*2390*/  F2I.S64.F64.TRUNC R16, R2 ;  /* 0x0000000200107311 */ /* 0x004724000030d900 */
[----:B---34-:R-:W-:Y:S05]  /*23a0*/  BRA `(.L_x_53774) ;  /* 0x0000000800547947 */ /* 0x018fea0003800000 */
.L_x_53782:
        /* <DEDUP_REMOVED lines=26> */
.L_x_53785:
        /* <DEDUP_REMOVED lines=13> */
.L_x_53784:
[----:B------:R-:W2:Y:S02]  /*2620*/  LDG.E.U16 R16, desc[UR36][R2.64] ;  /* 0x0000002402107981 */ /* 0x000ea4000c1e1500 */
[----:B--2---:R-:W-:-:S06]  /*2630*/  IMAD.U32 R16, R16, 0x10000, RZ ;  /* 0x0001000010107824 */ /* 0x004fcc00078e00ff */
[----:B------:R-:W3:Y:S02]  /*2640*/  F2I.S64.TRUNC R16, R16 ;  /* 0x0000001000107311 */ /* 0x000ee4000020d900 */
[----:B---3--:R-:W-:Y:S05]  /*2650*/  BRA `(.L_x_53774) ;  /* 0x0000000400a87947 */ /* 0x008fea0003800000 */
.L_x_53781:
        /* <DEDUP_REMOVED lines=11> */
.L_x_53788:
        /* <DEDUP_REMOVED lines=21> */
.L_x_53792:
[----:B------:R-:W-:Y:S05]  /*2860*/  BSYNC.RECONVERGENT B1 ;  /* 0x0000000000017941 */ /* 0x000fea0003800200 */
.L_x_53791:
[----:B------:R-:W-:Y:S01]  /*2870*/  IMAD.SHL.U32 R0, R0, 0x100000, RZ ;  /* 0x0010000000007824 */ /* 0x000fe200078e00ff */
[----:B------:R-:W-:-:S04]  /*2880*/  LEA R2, R2, 0x3b800000, 0x17 ;  /* 0x3b80000002027811 */ /* 0x000fc800078eb8ff */
[----:B------:R-:W-:-:S07]  /*2890*/  LOP3.LUT R16, R2, R0, R7, 0xfe, !PT ;  /* 0x0000000002107212 */ /* 0x000fce00078efe07 */
.L_x_53790:
[----:B------:R-:W-:Y:S05]  /*28a0*/  BSYNC.RECONVERGENT B0 ;  /* 0x0000000000007941 */ /* 0x000fea0003800200 */
.L_x_53789:
[----:B------:R-:W1:Y:S02]  /*28b0*/  F2I.S64.TRUNC R16, R16 ;  /* 0x0000001000107311 */ /* 0x000e64000020d900 */
[----:B-1----:R-:W-:Y:S05]  /*28c0*/  BRA `(.L_x_53774) ;  /* 0x00000004000c7947 */ /* 0x002fea0003800000 */
.L_x_53787:
        /* <DEDUP_REMOVED lines=21> */
.L_x_53796:
[----:B------:R-:W-:Y:S05]  /*2a20*/  BSYNC.RECONVERGENT B1 ;  /* 0x0000000000017941 */ /* 0x000fea0003800200 */
.L_x_53795:
[----:B------:R-:W-:Y:S01]  /*2a30*/  IMAD.SHL.U32 R0, R0, 0x200000, RZ ;  /* 0x0020000000007824 */ /* 0x000fe200078e00ff */
[----:B------:R-:W-:-:S04]  /*2a40*/  LEA R2, R2, 0x37800000, 0x17 ;  /* 0x3780000002027811 */ /* 0x000fc800078eb8ff */
[----:B------:R-:W-:-:S07]  /*2a50*/  LOP3.LUT R16, R2, R0, R7, 0xfe, !PT ;  /* 0x0000000002107212 */ /* 0x000fce00078efe07 */
.L_x_53794:
[----:B------:R-:W-:Y:S05]  /*2a60*/  BSYNC.RECONVERGENT B0 ;  /* 0x0000000000007941 */ /* 0x000fea0003800200 */
.L_x_53793:
[----:B------:R-:W1:Y:S02]  /*2a70*/  F2I.S64.TRUNC R16, R16 ;  /* 0x0000001000107311 */ /* 0x000e64000020d900 */
[----:B-1----:R-:W-:Y:S05]  /*2a80*/  BRA `(.L_x_53774) ;  /* 0x00000000009c7947 */ /* 0x002fea0003800000 */
.L_x_53786:
        /* <DEDUP_REMOVED lines=14> */
.L_x_53800:
[----:B------:R-:W-:Y:S05]  /*2b70*/  BSYNC.RECONVERGENT B0 ;  /* 0x0000000000007941 */ /* 0x000fea0003800200 */
.L_x_53799:
[----:B------:R-:W2:Y:S02]  /*2b80*/  F2I.S64.TRUNC R16, R16 ;  /* 0x0000001000107311 */ /* 0x000ea4000020d900 */
[----:B--2---:R-:W-:Y:S05]  /*2b90*/  BRA `(.L_x_53774) ;  /* 0x0000000000587947 */ /* 0x004fea0003800000 */
.L_x_53773:
        /* <DEDUP_REMOVED lines=16> */
.L_x_53801:
[----:B------:R-:W-:Y:S01]  /*2ca0*/  CS2R R16, SRZ ;  /* 0x0000000000107805 */ /* 0x000fe2000001ff00 */
[----:B------:R-:W-:Y:S06]  /*2cb0*/  BRA `(.L_x_53774) ;  /* 0x0000000000107947 */ /* 0x000fec0003800000 */
.L_x_53798:
[----:B------:R2:W5:Y:S01]  /*2cc0*/  LDG.E.64 R16, desc[UR36][R2.64] ;  /* 0x0000002402107981 */ /* 0x000562000c1e1b00 */
[----:B------:R-:W-:Y:S05]  /*2cd0*/  BRA `(.L_x_53774) ;  /* 0x0000000000087947 */ /* 0x000fea0003800000 */
.L_x_53797:
[----:B------:R1:W5:Y:S01]  /*2ce0*/  LDG.E R16, desc[UR36][R2.64] ;  /* 0x0000002402107981 */ /* 0x000362000c1e1900 */
[----:B------:R-:W-:-:S07]  /*2cf0*/  IMAD.MOV.U32 R17, RZ, RZ, RZ ;  /* 0x000000ffff117224 */ /* 0x000fce00078e00ff */
.L_x_53774:
[----:B------:R-:W-:-:S07]  /*2d00*/  VIADD R29, R29, 0x80 ;  /* 0x000000801d1d7836 */ /* 0x000fce0000000000 */
.L_x_53768:
[----:B------:R-:W-:Y:S05]  /*2d10*/  BSYNC.RECONVERGENT B6 ;  /* 0x0000000000067941 */ /* 0x000fea0003800200 */
.L_x_53767:
        /* <DEDUP_REMOVED lines=25> */
.L_x_53807:
[----:B------:R0:W5:Y:S01]  /*2eb0*/  LDG.E.U8 R24, desc[UR36][R2.64] ;  /* 0x0000002402187981 */ /* 0x000162000c1e1100 */
[----:B------:R-:W-:Y:S01]  /*2ec0*/  IMAD.MOV.U32 R25, RZ, RZ, RZ ;  /* 0x000000ffff197224 */ /* 0x000fe200078e00ff */
[----:B------:R-:W-:Y:S06]  /*2ed0*/  BRA `(.L_x_53803) ;  /* 0x0000000c003c7947 */ /* 0x000fec0003800000 */
.L_x_53806:
        /* <DEDUP_REMOVED lines=8> */
.L_x_53810:
[----:B------:R-:W2:Y:S02]  /*2f60*/  LDG.E R24, desc[UR36][R2.64] ;  /* 0x0000002402187981 */ /* 0x000ea4000c1e1900 */
[----:B--2---:R-:W-:Y:S01]  /*2f70*/  SHF.R.S32.HI R25, RZ, 0x1f, R24 ;  /* 0x0000001fff197819 */ /* 0x004fe20000011418 */
[----:B------:R-:W-:Y:S06]  /*2f80*/  BRA `(.L_x_53803) ;  /* 0x0000000c00107947 */ /* 0x000fec0003800000 */
.L_x_53809:
[----:B------:R-:W2:Y:S02]  /*2f90*/  LDG.E.S16 R24, desc[UR36][R2.64] ;  /* 0x0000002402187981 */ /* 0x000ea4000c1e1700 */
[----:B--2---:R-:W-:Y:S01]  /*2fa0*/  SHF.R.S32.HI R25, RZ, 0x1f, R24 ;  /* 0x0000001fff197819 */ /* 0x004fe20000011418 */
[----:B------:R-:W-:Y:S06]  /*2fb0*/  BRA `(.L_x_53803) ;  /* 0x0000000c00047947 */ /* 0x000fec0003800000 */
.L_x_53805:
        /* <DEDUP_REMOVED lines=9> */
.L_x_53812:
[----:B------:R-:W2:Y:S02]  /*3050*/  LDG.E.U16 R2, desc[UR36][R2.64] ;  /* 0x0000002402027981 */ /* 0x000ea4000c1e1500 */
[----:B--2---:R-:W-:-:S06]  /*3060*/  HADD2.F32 R24, -RZ, R2.H0_H0 ;  /* 0x20000002ff187230 */ /* 0x004fcc0000004100 */
[----:B------:R-:W0:Y:S02]  /*3070*/  F2I.S64.TRUNC R24, R24 ;  /* 0x0000001800187311 */ /* 0x000e24000020d900 */
[----:B0-----:R-:W-:Y:S05]  /*3080*/  BRA `(.L_x_53803) ;  /* 0x0000000800d07947 */ /* 0x001fea0003800000 */
.L_x_53811:
        /* <DEDUP_REMOVED lines=9> */
.L_x_53814:
[----:B------:R-:W2:Y:S02]  /*3120*/  LDG.E.U16 R2, desc[UR36][R2.64] ;  /* 0x0000002402027981 */ /* 0x000ea4000c1e1500 */
[----:B--2---:R-:W-:-:S06]  /*3130*/  HADD2.F32 R24, -RZ, R2.H0_H0 ;  /* 0x20000002ff187230 */ /* 0x004fcc0000004100 */
[----:B------:R-:W0:Y:S02]  /*3140*/  F2I.S64.TRUNC R24, R24 ;  /* 0x0000001800187311 */ /* 0x000e24000020d900 */
[----:B0-----:R-:W-:Y:S05]  /*3150*/  BRA `(.L_x_53803) ;  /* 0x00000008009c7947 */ /* 0x001fea0003800000 */
.L_x_53813:
[----:B------:R-:W2:Y:S02]  /*3160*/  LDG.E.64 R2, desc[UR36][R2.64] ;  /* 0x0000002402027981 */ /* 0x000ea4000c1e1b00 */
[----:B--2---:R0:W1:Y:S02]  /*3170*/  F2I.S64.F64.TRUNC R24, R2 ;  /* 0x0000000200187311 */ /* 0x004064000030d900 */
[----:B01----:R-:W-:Y:S05]  /*3180*/  BRA `(.L_x_53803) ;  /* 0x0000000800907947 */ /* 0x003fea0003800000 */
.L_x_53804:
        /* <DEDUP_REMOVED lines=13> */
.L_x_53817:
[----:B------:R-:W2:Y:S02]  /*3260*/  LDG.E.64 R2, desc[UR36][R2.64] ;  /* 0x0000002402027981 */ /* 0x000ea4000c1e1b00 */
[----:B--2---:R0:W1:Y:S02]  /*3270*/  F2I.S64.F64.TRUNC R24, R2 ;  /* 0x0000000200187311 */ /* 0x004064000030d900 */
[----:B01----:R-:W-:Y:S05]  /*3280*/  BRA `(.L_x_53803) ;  /* 0x0000000800507947 */ /* 0x003fea0003800000 */
.L_x_53816:
        /* <DEDUP_REMOVED lines=26> */
.L_x_53819:
        /* <DEDUP_REMOVED lines=13> */
.L_x_53818:
[----:B------:R-:W2:Y:S02]  /*3500*/  LDG.E.U16 R24, desc[UR36][R2.64] ;  /* 0x0000002402187981 */ /* 0x000ea4000c1e1500 */
[----:B--2---:R-:W-:-:S06]  /*3510*/  IMAD.U32 R24, R24, 0x10000, RZ ;  /* 0x0001000018187824 */ /* 0x004fcc00078e00ff */
[----:B------:R-:W0:Y:S02]  /*3520*/  F2I.S64.TRUNC R24, R24 ;  /* 0x0000001800187311 */ /* 0x000e24000020d900 */
[----:B0-----:R-:W-:Y:S05]  /*3530*/  BRA `(.L_x_53803) ;  /* 0x0000000400a47947 */ /* 0x001fea0003800000 */
.L_x_53815:
        /* <DEDUP_REMOVED lines=11> */
.L_x_53822:
        /* <DEDUP_REMOVED lines=21> */
.L_x_53826:
[----:B------:R-:W-:Y:S05]  /*3740*/  BSYNC.RECONVERGENT B1 ;  /* 0x0000000000017941 */ /* 0x000fea0003800200 */
.L_x_53825:
[----:B------:R-:W-:Y:S01]  /*3750*/  IMAD.SHL.U32 R0, R0, 0x100000, RZ ;  /* 0x0010000000007824 */ /* 0x000fe200078e00ff */
[----:B------:R-:W-:-:S04]  /*3760*/  LEA R2, R2, 0x3b800000, 0x17 ;  /* 0x3b80000002027811 */ /* 0x000fc800078eb8ff */
[----:B------:R-:W-:-:S07]  /*3770*/  LOP3.LUT R24, R2, R0, R7, 0xfe, !PT ;  /* 0x0000000002187212 */ /* 0x000fce00078efe07 */
.L_x_53824:
[----:B------:R-:W-:Y:S05]  /*3780*/  BSYNC.RECONVERGENT B0 ;  /* 0x0000000000007941 */ /* 0x000fea0003800200 */
.L_x_53823:
[----:B------:R-:W0:Y:S02]  /*3790*/  F2I.S64.TRUNC R24, R24 ;  /* 0x0000001800187311 */ /* 0x000e24000020d900 */
[----:B0-----:R-:W-:Y:S05]  /*37a0*/  BRA `(.L_x_53803) ;  /* 0x0000000400087947 */ /* 0x001fea0003800000 */
.L_x_53821:
        /* <DEDUP_REMOVED lines=21> */
.L_x_53830:
[----:B------:R-:W-:Y:S05]  /*3900*/  BSYNC.RECONVERGENT B1 ;  /* 0x0000000000017941 */ /* 0x000fea0003800200 */
.L_x_53829:
[----:B------:R-:W-:Y:S01]  /*3910*/  IMAD.SHL.U32 R0, R0, 0x200000, RZ ;  /* 0x0020000000007824 */ /* 0x000fe200078e00ff */
[----:B------:R-:W-:-:S04]  /*3920*/  LEA R2, R2, 0x37800000, 0x17 ;  /* 0x3780000002027811 */ /* 0x000fc800078eb8ff */
[----:B------:R-:W-:-:S07]  /*3930*/  LOP3.LUT R24, R2, R0, R7, 0xfe, !PT ;  /* 0x0000000002187212 */ /* 0x000fce00078efe07 */
.L_x_53828:
[----:B------:R-:W-:Y:S05]  /*3940*/  BSYNC.RECONVERGENT B0 ;  /* 0x0000000000007941 */ /* 0x000fea0003800200 */
.L_x_53827:
[----:B------:R-:W0:Y:S02]  /*3950*/  F2I.S64.TRUNC R24, R24 ;  /* 0x0000001800187311 */ /* 0x000e24000020d900 */
[----:B0-----:R-:W-:Y:S05]  /*3960*/  BRA `(.L_x_53803) ;  /* 0x0000000000987947 */ /* 0x001fea0003800000 */
.L_x_53820:
        /* <DEDUP_REMOVED lines=14> */
.L_x_53834:
[----:B------:R-:W-:Y:S05]  /*3a50*/  BSYNC.RECONVERGENT B0 ;  /* 0x0000000000007941 */ /* 0x000fea0003800200 */
.L_x_53833:
[----:B------:R-:W0:Y:S02]  /*3a60*/  F2I.S64.TRUNC R24, R24 ;  /* 0x0000001800187311 */ /* 0x000e24000020d900 */
[----:B0-----:R-:W-:Y:S05]  /*3a70*/  BRA `(.L_x_53803) ;  /* 0x0000000000547947 */ /* 0x001fea0003800000 */
.L_x_53808:
        /* <DEDUP_REMOVED lines=16> */
.L_x_53835:
[----:B------:R-:W-:Y:S05]  /*3b80*/  BRA `(.L_x_53803) ;  /* 0x0000000000107947 */ /* 0x000fea0003800000 */
.L_x_53832:
[----:B------:R0:W5:Y:S01]  /*3b90*/  LDG.E.64 R24, desc[UR36][R2.64] ;  /* 0x0000002402187981 */ /* 0x000162000c1e1b00 */
[----:B------:R-:W-:Y:S05]  /*3ba0*/  BRA `(.L_x_53803) ;  /* 0x0000000000087947 */ /* 0x000fea0003800000 */
.L_x_53831:
[----:B------:R0:W5:Y:S01]  /*3bb0*/  LDG.E R24, desc[UR36][R2.64] ;  /* 0x0000002402187981 */ /* 0x000162000c1e1900 */
[----:B------:R-:W-:-:S07]  /*3bc0*/  IMAD.MOV.U32 R25, RZ, RZ, RZ ;  /* 0x000000ffff197224 */ /* 0x000fce00078e00ff */
.L_x_53803:
[----:B------:R-:W-:Y:S05]  /*3bd0*/  BSYNC.RECONVERGENT B6 ;  /* 0x0000000000067941 */ /* 0x000fea0003800200 */
.L_x_53802:
[----:B------:R-:W0:Y:S01]  /*3be0*/  LDCU.64 UR4, c[0x0][0x388] ;  /* 0x00007100ff0477ac */ /* 0x000e220008000a00 */
[----:B------:R-:W1:Y:S01]  /*3bf0*/  LDC R7, c[0x0][0x388] ;  /* 0x0000e200ff077b82 */ /* 0x000e620000000800 */
[----:B------:R-:W-:Y:S07]  /*3c00*/  BSSY.RECONVERGENT B0, `(.L_x_53836) ;  /* 0x0000198000007945 */ /* 0x000fee0003800200 */
[----:B------:R-:W2:Y:S01]  /*3c10*/  LDC R10, c[0x0][0x38c] ;  /* 0x0000e300ff0a7b82 */ /* 0x000ea20000000800 */
[----:B0-----:R-:W-:-:S04]  /*3c20*/  UISETP.NE.U32.AND UP0, UPT, UR4, 0x1, UPT ;  /* 0x000000010400788c */ /* 0x001fc8000bf05070 */
[----:B------:R-:W-:Y:S01]  /*3c30*/  UISETP.NE.AND.EX UP0, UPT, UR5, URZ, UPT, UP0 ;  /* 0x000000ff0500728c */ /* 0x000fe2000bf05300 */
[--C-:B-1----:R-:W-:Y:S02]  /*3c40*/  IMAD.MOV.U32 R5, RZ, RZ, R7.reuse ;  /* 0x000000ffff057224 */ /* 0x102fe400078e0007 */
[--C-:B--234-:R-:W-:Y:S02]  /*3c50*/  IMAD.MOV.U32 R3, RZ, RZ, R7.reuse ;  /* 0x000000ffff037224 */ /* 0x11cfe400078e0007 */
[----:B------:R-:W-:Y:S02]  /*3c60*/  IMAD.MOV.U32 R2, RZ, RZ, R7 ;  /* 0x000000ffff027224 */ /* 0x000fe400078e0007 */
[--C-:B------:R-:W-:Y:S02]  /*3c70*/  IMAD.MOV.U32 R6, RZ, RZ, R10.reuse ;  /* 0x000000ffff067224 */ /* 0x100fe400078e000a */
[--C-:B------:R-:W-:Y:S02]  /*3c80*/  IMAD.MOV.U32 R4, RZ, RZ, R10.reuse ;  /* 0x000000ffff047224 */ /* 0x100fe400078e000a */
[----:B------:R-:W-:Y:S01]  /*3c90*/  IMAD.MOV.U32 R0, RZ, RZ, R10 ;  /* 0x000000ffff007224 */ /* 0x000fe200078e000a */
[----:B------:R-:W-:Y:S06]  /*3ca0*/  BRA.U !UP0, `(.L_x_53837) ;  /* 0x0000001908347547 */ /* 0x000fec000b800000 */
[----:B------:R-:W-:-:S04]  /*3cb0*/  UISETP.NE.U32.AND UP0, UPT, UR4, -0x1, UPT ;  /* 0xffffffff0400788c */ /* 0x000fc8000bf05070 */
[----:B------:R-:W-:-:S09]  /*3cc0*/  UISETP.NE.AND.EX UP0, UPT, UR5, -0x1, UPT, UP0 ;  /* 0xffffffff0500788c */ /* 0x000fd2000bf05300 */
[----:B------:R-:W-:Y:S05]  /*3cd0*/  BRA.U UP0, `(.L_x_53838) ;  /* 0x0000000d00b87547 */ /* 0x000fea000b800000 */
[----:B------:R-:W0:Y:S01]  /*3ce0*/  S2R R9, SR_CTAID.X ;  /* 0x0000000000097919 */ /* 0x000e220000002500 */
[----:B------:R-:W0:Y:S01]  /*3cf0*/  LDC R8, c[0x0][0x380] ;  /* 0x0000e000ff087b82 */ /* 0x000e220000000800 */
[----:B------:R-:W-:Y:S01]  /*3d00*/  BSSY.RECONVERGENT B1, `(.L_x_53839) ;  /* 0x0000038000017945 */ /* 0x000fe20003800200 */
[----:B0-----:R-:W-:-:S05]  /*3d10*/  IMAD R8, R9, -0x200, R8 ;  /* 0xfffffe0009087824 */ /* 0x001fca00078e0208 */
        /* <DEDUP_REMOVED lines=11> */
[----:B------:R-:W-:Y:S01]  /*3dd0*/  IMAD.MOV.U32 R8, RZ, RZ, 0x1 ;  /* 0x00000001ff087424 */ /* 0x000fe200078e00ff */
[----:B------:R-:W-:Y:S02]  /*3de0*/  ISETP.GE.U32.AND P1, PT, R22, 0x2, PT ;  /* 0x000000021600780c */ /* 0x000fe40003f26070 */
[----:B------:R-:W-:Y:S02]  /*3df0*/  ISETP.NE.U32.AND P0, PT, R0, 0x1, PT ;  /* 0x000000010000780c */ /* 0x000fe40003f05070 */
[----:B------:R-:W-:Y:S02]  /*3e00*/  ISETP.GE.U32.AND.EX P1, PT, R23, RZ, PT, P1 ;  /* 0x000000ff1700720c */ /* 0x000fe40003f26110 */
[----:B------:R-:W-:-:S04]  /*3e10*/  ISETP.NE.U32.AND.EX P0, PT, RZ, RZ, PT, P0 ;  /* 0x000000ffff00720c */ /* 0x000fc80003f05100 */
[----:B------:R-:W-:Y:S02]  /*3e20*/  SEL R8, R8, 0xffffffff, P0 ;  /* 0xffffffff08087807 */ /* 0x000fe40000000000 */
[----:B------:R-:W-:-:S03]  /*3e30*/  SEL R11, RZ, 0xffffffff, P0 ;  /* 0xffffffffff0b7807 */ /* 0x000fc60000000000 */
[----:B------:R-:W-:-:S04]  /*3e40*/  IMAD.WIDE.U32 R8, R8, 0x1, RZ ;  /* 0x0000000108087825 */ /* 0x000fc800078e00ff */
[----:B------:R-:W-:Y:S02]  /*3e50*/  IMAD.IADD R0, R9, 0x1, R11 ;  /* 0x0000000109007824 */ /* 0x000fe400078e020b */
[----:B------:R-:W-:Y:S01]  /*3e60*/  IMAD.MOV.U32 R2, RZ, RZ, R8 ;  /* 0x000000ffff027224 */ /* 0x000fe200078e0008 */
[----:B------:R-:W-:Y:S06]  /*3e70*/  @!P1 BRA `(.L_x_53843) ;  /* 0x0000000000609947 */ /* 0x000fec0003800000 */
[--C-:B------:R-:W-:Y:S01]  /*3e80*/  SHF.R.U64 R11, R22, 0x1, R23.reuse ;  /* 0x00000001160b7819 */ /* 0x100fe20000001217 */
[----:B------:R-:W-:Y:S01]  /*3e90*/  IMAD.MOV.U32 R12, RZ, RZ, 0x1 ;  /* 0x00000001ff0c7424 */ /* 0x000fe200078e00ff */
[----:B------:R-:W-:Y:S01]  /*3ea0*/  SHF.R.U32.HI R22, RZ, 0x1, R23 ;  /* 0x00000001ff167819 */ /* 0x000fe20000011617 */
[----:B------:R-:W-:-:S07]  /*3eb0*/  IMAD.MOV.U32 R13, RZ, RZ, RZ ;  /* 0x000000ffff0d7224 */ /* 0x000fce00078e00ff */
.L_x_53844:
[----:B------:R-:W-:-:S04]  /*3ec0*/  LOP3.LUT R8, R11, 0x1, RZ, 0xc0, !PT ;  /* 0x000000010b087812 */ /* 0x000fc800078ec0ff */
[----:B------:R-:W-:Y:S01]  /*3ed0*/  ISETP.NE.U32.AND P0, PT, R8, 0x1, PT ;  /* 0x000000010800780c */ /* 0x000fe20003f05070 */
[----:B------:R-:W-:-:S03]  /*3ee0*/  IMAD R8, R13, R12, RZ ;  /* 0x0000000c0d087224 */ /* 0x000fc600078e02ff */
[----:B------:R-:W-:Y:S01]  /*3ef0*/  ISETP.NE.U32.AND.EX P0, PT, RZ, RZ, PT, P0 ;  /* 0x000000ffff00720c */ /* 0x000fe20003f05100 */
[C---:B------:R-:W-:Y:S02]  /*3f00*/  IMAD R21, R12.reuse, R13, R8 ;  /* 0x0000000d0c157224 */ /* 0x040fe400078e0208 */
[C---:B------:R-:W-:Y:S01]  /*3f10*/  IMAD.WIDE.U32 R8, R12.reuse, R12, RZ ;  /* 0x0000000c0c087225 */ /* 0x040fe200078e00ff */
[----:B------:R-:W-:Y:S02]  /*3f20*/  SEL R13, R13, RZ, !P0 ;  /* 0x000000ff0d0d7207 */ /* 0x000fe40004000000 */
        /* <DEDUP_REMOVED lines=13> */
.L_x_53843:
[----:B------:R-:W-:Y:S05]  /*4000*/  BSYNC.RECONVERGENT B2 ;  /* 0x0000000000027941 */ /* 0x000fea0003800200 */
.L_x_53842:
[----:B------:R-:W-:Y:S05]  /*4010*/  BRA `(.L_x_53840) ;  /* 0x0000000000187947 */ /* 0x000fea0003800000 */
.L_x_53841:
[----:B------:R-:W-:Y:S01]  /*4020*/  LOP3.LUT R22, R22, 0x1, RZ, 0xc0, !PT ;  /* 0x0000000116167812 */ /* 0x000fe200078ec0ff */
[----:B------:R-:W-:-:S03]  /*4030*/  IMAD.MOV.U32 R2, RZ, RZ, 0x1 ;  /* 0x00000001ff027424 */ /* 0x000fc600078e00ff */
[----:B------:R-:W-:-:S04]  /*4040*/  ISETP.NE.U32.AND P0, PT, R22, 0x1, PT ;  /* 0x000000011600780c */ /* 0x000fc80003f05070 */
[----:B------:R-:W-:-:S04]  /*4050*/  ISETP.NE.U32.AND.EX P0, PT, RZ, RZ, PT, P0 ;  /* 0x000000ffff00720c */ /* 0x000fc80003f05100 */
[----:B------:R-:W-:Y:S02]  /*4060*/  SEL R2, R2, 0xffffffff, P0 ;  /* 0xffffffff02027807 */ /* 0x000fe40000000000 */
[----:B------:R-:W-:-:S07]  /*4070*/  SEL R0, RZ, 0xffffffff, P0 ;  /* 0xffffffffff007807 */ /* 0x000fce0000000000 */
.L_x_53840:
[----:B------:R-:W-:Y:S05]  /*4080*/  BSYNC.RECONVERGENT B1 ;  /* 0x0000000000017941 */ /* 0x000fea0003800200 */
.L_x_53839:
[----:B------:R-:W0:Y:S01]  /*4090*/  S2R R8, SR_CTAID.X ;  /* 0x0000000000087919 */ /* 0x000e220000002500 */
[----:B------:R-:W0:Y:S01]  /*40a0*/  LDC R9, c[0x0][0x380] ;  /* 0x0000e000ff097b82 */ /* 0x000e220000000800 */
[----:B------:R-:W-:Y:S01]  /*40b0*/  BSSY.RECONVERGENT B1, `(.L_x_53845) ;  /* 0x0000039000017945 */ /* 0x000fe20003800200 */
[----:B0-----:R-:W-:Y:S02]  /*40c0*/  IMAD R9, R8, -0x200, R9 ;  /* 0xfffffe0008097824 */ /* 0x001fe400078e0209 */
[----:B------:R-:W-:-:S05]  /*40d0*/  VIADD R8, R28, 0x80 ;  /* 0x000000801c087836 */ /* 0x000fca0000000000 */
        /* <DEDUP_REMOVED lines=26> */
.L_x_53850:
        /* <DEDUP_REMOVED lines=20> */
.L_x_53849:
[----:B------:R-:W-:Y:S05]  /*43c0*/  BSYNC.RECONVERGENT B2 ;  /* 0x0000000000027941 */ /* 0x000fea0003800200 */
.L_x_53848:
[----:B------:R-:W-:Y:S05]  /*43d0*/  BRA `(.L_x_53846) ;  /* 0x0000000000187947 */ /* 0x000fea0003800000 */
.L_x_53847:
[----:B------:R-:W-:Y:S01]  /*43e0*/  LOP3.LUT R18, R18, 0x1, RZ, 0xc0, !PT ;  /* 0x0000000112127812 */ /* 0x000fe200078ec0ff */
[----:B------:R-:W-:-:S03]  /*43f0*/  IMAD.MOV.U32 R3, RZ, RZ, 0x1 ;  /* 0x00000001ff037424 */ /* 0x000fc600078e00ff */
[----:B------:R-:W-:-:S04]  /*4400*/  ISETP.NE.U32.AND P0, PT, R18, 0x1, PT ;  /* 0x000000011200780c */ /* 0x000fc80003f05070 */
[----:B------:R-:W-:-:S04]  /*4410*/  ISETP.NE.U32.AND.EX P0, PT, RZ, RZ, PT, P0 ;  /* 0x000000ffff00720c */ /* 0x000fc80003f05100 */
[----:B------:R-:W-:Y:S02]  /*4420*/  SEL R3, R3, 0xffffffff, P0 ;  /* 0xffffffff03037807 */ /* 0x000fe40000000000 */
[----:B------:R-:W-:-:S07]  /*4430*/  SEL R4, RZ, 0xffffffff, P0 ;  /* 0xffffffffff047807 */ /* 0x000fce0000000000 */
.L_x_53846:
[----:B------:R-:W-:Y:S05]  /*4440*/  BSYNC.RECONVERGENT B1 ;  /* 0x0000000000017941 */ /* 0x000fea0003800200 */
.L_x_53845:
        /* <DEDUP_REMOVED lines=31> */
.L_x_53856:
        /* <DEDUP_REMOVED lines=20> */
.L_x_53855:
[----:B------:R-:W-:Y:S05]  /*4780*/  BSYNC.RECONVERGENT B2 ;  /* 0x0000000000027941 */ /* 0x000fea0003800200 */
.L_x_53854:
[----:B------:R-:W-:Y:S05]  /*4790*/  BRA `(.L_x_53852) ;  /* 0x0000000000187947 */ /* 0x000fea0003800000 */
.L_x_53853:
[----:B------:R-:W-:Y:S01]  /*47a0*/  LOP3.LUT R16, R16, 0x1, RZ, 0xc0, !PT ;  /* 0x0000000110107812 */ /* 0x000fe200078ec0ff */
[----:B------:R-:W-:-:S03]  /*47b0*/  IMAD.MOV.U32 R5, RZ, RZ, 0x1 ;  /* 0x00000001ff057424 */ /* 0x000fc600078e00ff */
[----:B------:R-:W-:-:S04]  /*47c0*/  ISETP.NE.U32.AND P0, PT, R16, 0x1, PT ;  /* 0x000000011000780c */ /* 0x000fc80003f05070 */
[----:B------:R-:W-:-:S04]  /*47d0*/  ISETP.NE.U32.AND.EX P0, PT, RZ, RZ, PT, P0 ;  /* 0x000000ffff00720c */ /* 0x000fc80003f05100 */
[----:B------:R-:W-:Y:S02]  /*47e0*/  SEL R5, R5, 0xffffffff, P0 ;  /* 0xffffffff05057807 */ /* 0x000fe40000000000 */
[----:B------:R-:W-:-:S07]  /*47f0*/  SEL R6, RZ, 0xffffffff, P0 ;  /* 0xffffffffff067807 */ /* 0x000fce0000000000 */
.L_x_53852:
[----:B------:R-:W-:Y:S05]  /*4800*/  BSYNC.RECONVERGENT B1 ;  /* 0x0000000000017941 */ /* 0x000fea0003800200 */
.L_x_53851:
[----:B------:R-:W0:Y:S01]  /*4810*/  S2R R8, SR_CTAID.X ;  /* 0x0000000000087919 */ /* 0x000e220000002500 */
[----:B------:R-:W0:Y:S02]  /*4820*/  LDC R9, c[0x0][0x380] ;  /* 0x0000e000ff097b82 */ /* 0x000e240000000800 */
        /* <DEDUP_REMOVED lines=28> */
.L_x_53860:
        /* <DEDUP_REMOVED lines=20> */
.L_x_53859:
[----:B------:R-:W-:Y:S05]  /*4b30*/  BSYNC.RECONVERGENT B1 ;  /* 0x0000000000017941 */ /* 0x000fea0003800200 */
.L_x_53858:
[----:B------:R-:W-:Y:S05]  /*4b40*/  BRA `(.L_x_53837) ;  /* 0x00000008008c7947 */ /* 0x000fea0003800000 */
.L_x_53857:
[----:B------:R-:W-:Y:S01]  /*4b50*/  LOP3.LUT R24, R24, 0x1, RZ, 0xc0, !PT ;  /* 0x0000000118187812 */ /* 0x000fe200078ec0ff */
[----:B------:R-:W-:-:S03]  /*4b60*/  IMAD.MOV.U32 R7, RZ, RZ, 0x1 ;  /* 0x00000001ff077424 */ /* 0x000fc600078e00ff */
[----:B------:R-:W-:-:S04]  /*4b70*/  ISETP.NE.U32.AND P0, PT, R24, 0x1, PT ;  /* 0x000000011800780c */ /* 0x000fc80003f05070 */
[----:B------:R-:W-:-:S04]  /*4b80*/  ISETP.NE.U32.AND.EX P0, PT, RZ, RZ, PT, P0 ;  /* 0x000000ffff00720c */ /* 0x000fc80003f05100 */
[----:B------:R-:W-:Y:S02]  /*4b90*/  SEL R7, R7, 0xffffffff, P0 ;  /* 0xffffffff07077807 */ /* 0x000fe40000000000 */
[----:B------:R-:W-:Y:S01]  /*4ba0*/  SEL R10, RZ, 0xffffffff, P0 ;  /* 0xffffffffff0a7807 */ /* 0x000fe20000000000 */
[----:B------:R-:W-:Y:S06]  /*4bb0*/  BRA `(.L_x_53837) ;  /* 0x0000000800707947 */ /* 0x000fec0003800000 */
.L_x_53838:
[----:B------:R-:W0:Y:S01]  /*4bc0*/  S2R R9, SR_CTAID.X ;  /* 0x0000000000097919 */ /* 0x000e220000002500 */
[----:B------:R-:W0:Y:S01]  /*4bd0*/  LDC R8, c[0x0][0x380] ;  /* 0x0000e000ff087b82 */ /* 0x000e220000000800 */
[----:B------:R-:W-:Y:S01]  /*4be0*/  BSSY.RECONVERGENT B1, `(.L_x_53861) ;  /* 0x0000025000017945 */ /* 0x000fe20003800200 */
[----:B0-----:R-:W-:-:S05]  /*4bf0*/  IMAD R8, R9, -0x200, R8 ;  /* 0xfffffe0009087824 */ /* 0x001fca00078e0208 */
[----:B------:R-:W-:-:S13]  /*4c00*/  ISETP.GE.AND P0, PT, R28, R8, PT ;  /* 0x000000081c00720c */ /* 0x000fda0003f06270 */
[----:B------:R-:W-:Y:S05]  /*4c10*/  @P0 BRA `(.L_x_53862) ;  /* 0x0000000000840947 */ /* 0x000fea0003800000 */
[----:B-----5:R-:W-:Y:S01]  /*4c20*/  ISETP.GE.AND P0, PT, R23, RZ, PT ;  /* 0x000000ff1700720c */ /* 0x020fe20003f06270 */
[----:B------:R-:W-:Y:S02]  /*4c30*/  IMAD.MOV.U32 R2, RZ, RZ, RZ ;  /* 0x000000ffff027224 */ /* 0x000fe400078e00ff */
[----:B------:R-:W-:-:S10]  /*4c40*/  IMAD.MOV.U32 R0, RZ, RZ, RZ ;  /* 0x000000ffff007224 */ /* 0x000fd400078e00ff */
[----:B------:R-:W-:Y:S05]  /*4c50*/  @!P0 BRA `(.L_x_53862) ;  /* 0x0000000000748947 */ /* 0x000fea0003800000 */
[----:B------:R-:W-:Y:S01]  /*4c60*/  ISETP.NE.U32.AND P0, PT, R22, RZ, PT ;  /* 0x000000ff1600720c */ /* 0x000fe20003f05070 */
[----:B------:R-:W-:Y:S02]  /*4c70*/  IMAD.MOV.U32 R2, RZ, RZ, 0x1 ;  /* 0x00000001ff027424 */ /* 0x000fe400078e00ff */
[----:B------:R-:W-:Y:S01]  /*4c80*/  IMAD.MOV.U32 R0, RZ, RZ, RZ ;  /* 0x000000ffff007224 */ /* 0x000fe200078e00ff */
[----:B------:R-:W-:-:S13]  /*4c90*/  ISETP.NE.AND.EX P0, PT, R23, RZ, PT, P0 ;  /* 0x000000ff1700720c */ /* 0x000fda0003f05300 */
[----:B------:R-:W-:Y:S05]  /*4ca0*/  @!P0 BRA `(.L_x_53862) ;  /* 0x0000000000608947 */ /* 0x000fea0003800000 */
[----:B------:R-:W-:Y:S02]  /*4cb0*/  IMAD.MOV.U32 R2, RZ, RZ, 0x1 ;  /* 0x00000001ff027424 */ /* 0x000fe400078e00ff */
[----:B------:R-:W-:Y:S02]  /*4cc0*/  IMAD.MOV.U32 R0, RZ, RZ, RZ ;  /* 0x000000ffff007224 */ /* 0x000fe400078e00ff */
[----:B------:R-:W-:Y:S02]  /*4cd0*/  IMAD.MOV.U32 R12, RZ, RZ, R7 ;  /* 0x000000ffff0c7224 */ /* 0x000fe400078e0007 */
[----:B------:R-:W-:-:S07]  /*4ce0*/  IMAD.MOV.U32 R9, RZ, RZ, R10 ;  /* 0x000000ffff097224 */ /* 0x000fce00078e000a */
.L_x_53863:
[----:B------:R-:W-:Y:S01]  /*4cf0*/  LOP3.LUT R8, R22, 0x1, RZ, 0xc0, !PT ;  /* 0x0000000116087812 */ /* 0x000fe200078ec0ff */
[----:B------:R-:W-:-:S03]  /*4d00*/  IMAD R11, R9, R12, RZ ;  /* 0x0000000c090b7224 */ /* 0x000fc600078e02ff */
[----:B------:R-:W-:Y:S01]  /*4d10*/  ISETP.NE.U32.AND P0, PT, R8, 0x1, PT ;  /* 0x000000010800780c */ /* 0x000fe20003f05070 */
[----:B------:R-:W-:-:S03]  /*4d20*/  IMAD R11, R12, R9, R11 ;  /* 0x000000090c0b7224 */ /* 0x000fc600078e020b */
[----:B------:R-:W-:-:S04]  /*4d30*/  ISETP.NE.U32.AND.EX P0, PT, RZ, RZ, PT, P0 ;  /* 0x000000ffff00720c */ /* 0x000fc80003f05100 */
[----:B------:R-:W-:-:S05]  /*4d40*/  SEL R9, R9, RZ, !P0 ;  /* 0x000000ff09097207 */ /* 0x000fca0004000000 */
[-C--:B------:R-:W-:Y:S01]  /*4d50*/  IMAD R8, R9, R2.reuse, RZ ;  /* 0x0000000209087224 */ /* 0x080fe200078e02ff */
[----:B------:R-:W-:Y:S02]  /*4d60*/  SEL R9, R12, 0x1, !P0 ;  /* 0x000000010c097807 */ /* 0x000fe40004000000 */
[C---:B------:R-:W-:Y:S02]  /*4d70*/  ISETP.GT.U32.AND P0, PT, R22.reuse, 0x1, PT ;  /* 0x000000011600780c */ /* 0x040fe40003f04070 */
[--C-:B------:R-:W-:Y:S01]  /*4d80*/  SHF.R.U64 R22, R22, 0x1, R23.reuse ;  /* 0x0000000116167819 */ /* 0x100fe20000001217 */
[----:B------:R-:W-:Y:S01]  /*4d90*/  IMAD R13, R0, R9, R8 ;  /* 0x00000009000d7224 */ /* 0x000fe200078e0208 */
[----:B------:R-:W-:Y:S01]  /*4da0*/  ISETP.GT.U32.AND.EX P0, PT, R23, RZ, PT, P0 ;  /* 0x000000ff1700720c */ /* 0x000fe20003f04100 */
[----:B------:R-:W-:Y:S01]  /*4db0*/  IMAD.WIDE.U32 R8, R9, R2, RZ ;  /* 0x0000000209087225 */ /* 0x000fe200078e00ff */
[----:B------:R-:W-:-:S03]  /*4dc0*/  SHF.R.U32.HI R23, RZ, 0x1, R23 ;  /* 0x00000001ff177819 */ /* 0x000fc60000011617 */
[----:B------:R-:W-:Y:S02]  /*4dd0*/  IMAD.IADD R0, R9, 0x1, R13 ;  /* 0x0000000109007824 */ /* 0x000fe400078e020d */
[----:B------:R-:W-:Y:S02]  /*4de0*/  IMAD.MOV.U32 R2, RZ, RZ, R8 ;  /* 0x000000ffff027224 */ /* 0x000fe400078e0008 */
[----:B------:R-:W-:-:S04]  /*4df0*/  IMAD.WIDE.U32 R8, R12, R12, RZ ;  /* 0x0000000c0c087225 */ /* 0x000fc800078e00ff */
[----:B------:R-:W-:Y:S02]  /*4e00*/  IMAD.IADD R9, R9, 0x1, R11 ;  /* 0x0000000109097824 */ /* 0x000fe400078e020b */
[----:B------:R-:W-:Y:S01]  /*4e10*/  IMAD.MOV.U32 R12, RZ, RZ, R8 ;  /* 0x000000ffff0c7224 */ /* 0x000fe200078e0008 */
[----:B------:R-:W-:Y:S06]  /*4e20*/  @P0 BRA `(.L_x_53863) ;  /* 0xfffffffc00b00947 */ /* 0x000fec000383ffff */
.L_x_53862:
[----:B------:R-:W-:Y:S05]  /*4e30*/  BSYNC.RECONVERGENT B1 ;  /* 0x0000000000017941 */ /* 0x000fea0003800200 */
.L_x_53861:
[----:B------:R-:W0:Y:S01]  /*4e40*/  S2R R8, SR_CTAID.X ;  /* 0x0000000000087919 */ /* 0x000e220000002500 */
[----:B------:R-:W0:Y:S01]  /*4e50*/  LDC R11, c[0x0][0x380] ;  /* 0x0000e000ff0b7b82 */ /* 0x000e220000000800 */
[----:B------:R-:W-:Y:S01]  /*4e60*/  BSSY.RECONVERGENT B1, `(.L_x_53864) ;  /* 0x0000025000017945 */ /* 0x000fe20003800200 */
[----:B0-----:R-:W-:Y:S02]  /*4e70*/  IMAD R11, R8, -0x200, R11 ;  /* 0xfffffe00080b7824 */ /* 0x001fe400078e020b */
[----:B------:R-:W-:-:S05]  /*4e80*/  VIADD R8, R28, 0x80 ;  /* 0x000000801c087836 */ /* 0x000fca0000000000 */
        /* <DEDUP_REMOVED lines=15> */
.L_x_53866:
[C---:B------:R-:W-:Y:S02]  /*4f80*/  LOP3.LUT R9, R18.reuse, 0x1, RZ, 0xc0, !PT ;  /* 0x0000000112097812 */ /* 0x040fe400078ec0ff */
[C---:B------:R-:W-:Y:S02]  /*4f90*/  ISETP.GT.U32.AND P1, PT, R18.reuse, 0x1, PT ;  /* 0x000000011200780c */ /* 0x040fe40003f24070 */
[----:B------:R-:W-:Y:S01]  /*4fa0*/  ISETP.NE.U32.AND P0, PT, R9, 0x1, PT ;  /* 0x000000010900780c */ /* 0x000fe20003f05070 */
[----:B------:R-:W-:Y:S01]  /*4fb0*/  IMAD R9, R11, R8, RZ ;  /* 0x000000080b097224 */ /* 0x000fe200078e02ff */
[----:B------:R-:W-:Y:S02]  /*4fc0*/  SHF.R.U64 R18, R18, 0x1, R19 ;  /* 0x0000000112127819 */ /* 0x000fe40000001213 */
[----:B------:R-:W-:-:S04]  /*4fd0*/  ISETP.NE.U32.AND.EX P0, PT, RZ, RZ, PT, P0 ;  /* 0x000000ffff00720c */ /* 0x000fc80003f05100 */
[----:B------:R-:W-:Y:S01]  /*4fe0*/  SEL R14, R11, RZ, !P0 ;  /* 0x000000ff0b0e7207 */ /* 0x000fe20004000000 */
[C---:B------:R-:W-:Y:S01]  /*4ff0*/  IMAD R11, R8.reuse, R11, R9 ;  /* 0x0000000b080b7224 */ /* 0x040fe200078e0209 */
[----:B------:R-:W-:Y:S02]  /*5000*/  SEL R12, R8, 0x1, !P0 ;  /* 0x00000001080c7807 */ /* 0x000fe40004000000 */
[----:B------:R-:W-:Y:S01]  /*5010*/  ISETP.GT.U32.AND.EX P0, PT, R19, RZ, PT, P1 ;  /* 0x000000ff1300720c */ /* 0x000fe20003f04110 */
[----:B------:R-:W-:Y:S01]  /*5020*/  IMAD R9, R14, R3, RZ ;  /* 0x000000030e097224 */ /* 0x000fe200078e02ff */
[----:B------:R-:W-:-:S03]  /*5030*/  SHF.R.U32.HI R19, RZ, 0x1, R19 ;  /* 0x00000001ff137819 */ /* 0x000fc60000011613 */
[----:B------:R-:W-:Y:S02]  /*5040*/  IMAD R15, R4, R12, R9 ;  /* 0x0000000c040f7224 */ /* 0x000fe400078e0209 */
[----:B------:R-:W-:-:S04]  /*5050*/  IMAD.WIDE.U32 R8, R8, R8, RZ ;  /* 0x0000000808087225 */ /* 0x000fc800078e00ff */
[----:B------:R-:W-:-:S04]  /*5060*/  IMAD.WIDE.U32 R12, R12, R3, RZ ;  /* 0x000000030c0c7225 */ /* 0x000fc800078e00ff */
[----:B------:R-:W-:Y:S02]  /*5070*/  IMAD.IADD R11, R9, 0x1, R11 ;  /* 0x00000001090b7824 */ /* 0x000fe400078e020b */
[----:B------:R-:W-:Y:S02]  /*5080*/  IMAD.IADD R4, R13, 0x1, R15 ;  /* 0x000000010d047824 */ /* 0x000fe400078e020f */
[----:B------:R-:W-:Y:S01]  /*5090*/  IMAD.MOV.U32 R3, RZ, RZ, R12 ;  /* 0x000000ffff037224 */ /* 0x000fe200078e000c */
[----:B------:R-:W-:Y:S06]  /*50a0*/  @P0 BRA `(.L_x_53866) ;  /* 0xfffffffc00b40947 */ /* 0x000fec000383ffff */
.L_x_53865:
[----:B------:R-:W-:Y:S05]  /*50b0*/  BSYNC.RECONVERGENT B1 ;  /* 0x0000000000017941 */ /* 0x000fea0003800200 */
.L_x_53864:
[----:B------:R-:W0:Y:S01]  /*50c0*/  S2R R12, SR_CTAID.X ;  /* 0x00000000000c7919 */ /* 0x000e220000002500 */
[----:B------:R-:W0:Y:S01]  /*50d0*/  LDC R9, c[0x0][0x380] ;  /* 0x0000e000ff097b82 */ /* 0x000e220000000800 */
[----:B------:R-:W-:Y:S01]  /*50e0*/  VIADD R8, R28, 0x100 ;  /* 0x000001001c087836 */ /* 0x000fe20000000000 */
        /* <DEDUP_REMOVED lines=13> */
[----:B------:R-:W-:Y:S02]  /*51c0*/  IMAD.MOV.U32 R8, RZ, RZ, R7 ;  /* 0x000000ffff087224 */ /* 0x000fe400078e0007 */
[----:B------:R-:W-:Y:S02]  /*51d0*/  IMAD.MOV.U32 R9, RZ, RZ, R10 ;  /* 0x000000ffff097224 */ /* 0x000fe400078e000a */
[----:B------:R-:W-:Y:S02]  /*51e0*/  IMAD.MOV.U32 R5, RZ, RZ, 0x1 ;  /* 0x00000001ff057424 */ /* 0x000fe400078e00ff */
[----:B------:R-:W-:-:S07]  /*51f0*/  IMAD.MOV.U32 R6, RZ, RZ, RZ ;  /* 0x000000ffff067224 */ /* 0x000fce00078e00ff */
.L_x_53869:
        /* <DEDUP_REMOVED lines=19> */
.L_x_53868:
[----:B------:R-:W-:Y:S05]  /*5330*/  BSYNC.RECONVERGENT B1 ;  /* 0x0000000000017941 */ /* 0x000fea0003800200 */
.L_x_53867:
[----:B------:R-:W0:Y:S01]  /*5340*/  S2R R12, SR_CTAID.X ;  /* 0x00000000000c7919 */ /* 0x000e220000002500 */
[----:B------:R-:W0:Y:S01]  /*5350*/  LDC R11, c[0x0][0x380] ;  /* 0x0000e000ff0b7b82 */ /* 0x000e220000000800 */
[----:B------:R-:W-:Y:S02]  /*5360*/  VIADD R8, R28, 0x180 ;  /* 0x000001801c087836 */ /* 0x000fe40000000000 */
        /* <DEDUP_REMOVED lines=13> */
[----:B------:R-:W-:-:S07]  /*5440*/  IMAD.MOV.U32 R10, RZ, RZ, RZ ;  /* 0x000000ffff0a7224 */ /* 0x000fce00078e00ff */
.L_x_53870:
        /* <DEDUP_REMOVED lines=19> */
.L_x_53837:
[----:B------:R-:W-:Y:S05]  /*5580*/  BSYNC.RECONVERGENT B0 ;  /* 0x0000000000007941 */ /* 0x000fea0003800200 */
.L_x_53836:
        /* <DEDUP_REMOVED lines=36> */
.L_x_53877:
[----:B------:R0:W-:Y:S01]  /*57d0*/  STG.E.U8 desc[UR36][R2.64], R4 ;  /* 0x0000000402007986 */ /* 0x0001e2000c101124 */
[----:B------:R-:W-:Y:S05]  /*57e0*/  BRA `(.L_x_53879) ;  /* 0x0000000c003c7947 */ /* 0x000fea0003800000 */
.L_x_53876:
        /* <DEDUP_REMOVED lines=8> */
.L_x_53881:
[----:B------:R0:W-:Y:S01]  /*5870*/  STG.E desc[UR36][R2.64], R4 ;  /* 0x0000000402007986 */ /* 0x0001e2000c101924 */
[----:B------:R-:W-:Y:S05]  /*5880*/  BRA `(.L_x_53879) ;  /* 0x0000000c00147947 */ /* 0x000fea0003800000 */
.L_x_53880:
[----:B------:R0:W-:Y:S01]  /*5890*/  STG.E.U16 desc[UR36][R2.64], R4 ;  /* 0x0000000402007986 */ /* 0x0001e2000c101524 */
[----:B------:R-:W-:Y:S05]  /*58a0*/  BRA `(.L_x_53879) ;  /* 0x0000000c000c7947 */ /* 0x000fea0003800000 */
.L_x_53875:
        /* <DEDUP_REMOVED lines=9> */
.L_x_53883:
[----:B------:R-:W0:Y:S02]  /*5940*/  I2F.S64 R0, R4 ;  /* 0x0000000400007312 */ /* 0x000e240000301400 */
[----:B0-----:R-:W-:-:S05]  /*5950*/  F2FP.F16.F32.PACK_AB R0, RZ, R0 ;  /* 0x00000000ff00723e */ /* 0x001fca00000000ff */
[----:B------:R0:W-:Y:S01]  /*5960*/  STG.E.U16 desc[UR36][R2.64], R0 ;  /* 0x0000000002007986 */ /* 0x0001e2000c101524 */
[----:B------:R-:W-:Y:S05]  /*5970*/  BRA `(.L_x_53879) ;  /* 0x0000000800d87947 */ /* 0x000fea0003800000 */
.L_x_53882:
        /* <DEDUP_REMOVED lines=10> */
.L_x_53885:
[----:B------:R-:W0:Y:S02]  /*5a20*/  I2F.S64 R4, R4 ;  /* 0x0000000400047312 */ /* 0x000e240000301400 */
[----:B0-----:R-:W-:-:S04]  /*5a30*/  F2FP.F16.F32.PACK_AB R5, RZ, R4 ;  /* 0x00000004ff05723e */ /* 0x001fc800000000ff */
[----:B------:R-:W-:-:S05]  /*5a40*/  PRMT R5, R5, 0x5410, RZ ;  /* 0x0000541005057816 */ /* 0x000fca00000000ff */
[----:B------:R0:W-:Y:S01]  /*5a50*/  STG.E desc[UR36][R2.64], R5 ;  /* 0x0000000502007986 */ /* 0x0001e2000c101924 */
[----:B------:R-:W-:Y:S05]  /*5a60*/  BRA `(.L_x_53879) ;  /* 0x00000008009c7947 */ /* 0x000fea0003800000 */
.L_x_53884:
[----:B------:R-:W0:Y:S02]  /*5a70*/  I2F.F64.S64 R4, R4 ;  /* 0x0000000400047312 */ /* 0x000e240000301c00 */
[----:B0-----:R0:W-:Y:S01]  /*5a80*/  STG.E.64 desc[UR36][R2.64], R4 ;  /* 0x0000000402007986 */ /* 0x0011e2000c101b24 */
[----:B------:R-:W-:Y:S05]  /*5a90*/  BRA `(.L_x_53879) ;  /* 0x0000000800907947 */ /* 0x000fea0003800000 */
.L_x_53874:
        /* <DEDUP_REMOVED lines=13> */
.L_x_53888:
[----:B------:R-:W-:Y:S01]  /*5b70*/  CS2R R6, SRZ ;  /* 0x0000000000067805 */ /* 0x000fe2000001ff00 */
[----:B------:R-:W0:Y:S04]  /*5b80*/  I2F.F64.S64 R4, R4 ;  /* 0x0000000400047312 */ /* 0x000e280000301c00 */
[----:B0-----:R0:W-:Y:S01]  /*5b90*/  STG.E.128 desc[UR36][R2.64], R4 ;  /* 0x0000000402007986 */ /* 0x0011e2000c101d24 */
[----:B------:R-:W-:Y:S05]  /*5ba0*/  BRA `(.L_x_53879) ;  /* 0x00000008004c7947 */ /* 0x000fea0003800000 */
.L_x_53887:
        /* <DEDUP_REMOVED lines=19> */
.L_x_53892:
[----:B------:R-:W-:Y:S05]  /*5ce0*/  BSYNC.RECONVERGENT B0 ;  /* 0x0000000000007941 */ /* 0x000fea0003800200 */
.L_x_53891:
[----:B------:R-:W-:-:S05]  /*5cf0*/  LOP3.LUT R7, R0, 0x80, R7, 0xf8, !PT ;  /* 0x0000008000077812 */ /* 0x000fca00078ef807 */
[----:B------:R0:W-:Y:S01]  /*5d00*/  STG.E.U8 desc[UR36][R2.64], R7 ;  /* 0x0000000702007986 */ /* 0x0001e2000c101124 */
[----:B------:R-:W-:Y:S05]  /*5d10*/  BRA `(.L_x_53879) ;  /* 0x0000000400f07947 */ /* 0x000fea0003800000 */
.L_x_53890:
        /* <DEDUP_REMOVED lines=15> */
.L_x_53894:
[----:B------:R-:W-:Y:S05]  /*5e10*/  BSYNC.RECONVERGENT B0 ;  /* 0x0000000000007941 */ /* 0x000fea0003800200 */
.L_x_53893:
[----:B------:R-:W-:-:S05]  /*5e20*/  LOP3.LUT R7, R0, 0x80, R7, 0xf8, !PT ;  /* 0x0000008000077812 */ /* 0x000fca00078ef807 */
[----:B------:R0:W-:Y:S01]  /*5e30*/  STG.E.U8 desc[UR36][R2.64], R7 ;  /* 0x0000000702007986 */ /* 0x0001e2000c101124 */
[----:B------:R-:W-:Y:S05]  /*5e40*/  BRA `(.L_x_53879) ;  /* 0x0000000400a47947 */ /* 0x000fea0003800000 */
.L_x_53889:
[----:B------:R-:W0:Y:S02]  /*5e50*/  I2F.S64 R0, R4 ;  /* 0x0000000400007312 */ /* 0x000e240000301400 */
[----:B0-----:R-:W-:-:S05]  /*5e60*/  F2FP.BF16.F32.PACK_AB R0, RZ, R0 ;  /* 0x00000000ff00723e */ /* 0x001fca00000010ff */
[----:B------:R0:W-:Y:S01]  /*5e70*/  STG.E.U16 desc[UR36][R2.64], R0 ;  /* 0x0000000002007986 */ /* 0x0001e2000c101524 */
[----:B------:R-:W-:Y:S05]  /*5e80*/  BRA `(.L_x_53879) ;  /* 0x0000000400947947 */ /* 0x000fea0003800000 */
.L_x_53886:
        /* <DEDUP_REMOVED lines=10> */
.L_x_53897:
        /* <DEDUP_REMOVED lines=13> */
.L_x_53900:
[----:B------:R-:W-:-:S04]  /*6000*/  SHF.R.U32.HI R0, RZ, 0x14, R5 ;  /* 0x00000014ff007819 */ /* 0x000fc80000011605 */
[----:B------:R-:W-:-:S04]  /*6010*/  LOP3.LUT R0, R0, 0x1, RZ, 0xc0, !PT ;  /* 0x0000000100007812 */ /* 0x000fc800078ec0ff */
[----:B------:R-:W-:-:S04]  /*6020*/  IADD3 R0, PT, PT, R5, 0x487ffff, R0 ;  /* 0x0487ffff05007810 */ /* 0x000fc80007ffe000 */
[----:B------:R-:W-:-:S04]  /*6030*/  SHF.R.U32.HI R0, RZ, 0x14, R0 ;  /* 0x00000014ff007819 */ /* 0x000fc80000011600 */
[----:B------:R-:W-:-:S07]  /*6040*/  LOP3.LUT R4, R0, 0xff, RZ, 0xc0, !PT ;  /* 0x000000ff00047812 */ /* 0x000fce00078ec0ff */
.L_x_53901:
[----:B------:R-:W-:-:S04]  /*6050*/  SHF.R.U32.HI R5, RZ, 0x18, R5 ;  /* 0x00000018ff057819 */ /* 0x000fc80000011605 */
[----:B------:R-:W-:-:S04]  /*6060*/  LOP3.LUT R4, R4, 0x80, R5, 0xf8, !PT ;  /* 0x0000008004047812 */ /* 0x000fc800078ef805 */
[----:B------:R-:W-:-:S07]  /*6070*/  PRMT R0, R4, 0x7610, R0 ;  /* 0x0000761004007816 */ /* 0x000fce0000000000 */
.L_x_53899:
[----:B------:R-:W-:Y:S05]  /*6080*/  BSYNC.RECONVERGENT B0 ;  /* 0x0000000000007941 */ /* 0x000fea0003800200 */
.L_x_53898:
[----:B------:R3:W-:Y:S01]  /*6090*/  STG.E.U8 desc[UR36][R2.64], R0 ;  /* 0x0000000002007986 */ /* 0x0007e2000c101124 */
[----:B------:R-:W-:Y:S05]  /*60a0*/  BRA `(.L_x_53879) ;  /* 0x00000004000c7947 */ /* 0x000fea0003800000 */
.L_x_53896:
        /* <DEDUP_REMOVED lines=13> */
.L_x_53904:
[----:B------:R-:W-:-:S04]  /*6180*/  SHF.R.U32.HI R0, RZ, 0x15, R5 ;  /* 0x00000015ff007819 */ /* 0x000fc80000011605 */
[----:B------:R-:W-:-:S04]  /*6190*/  LOP3.LUT R0, R0, 0x1, RZ, 0xc0, !PT ;  /* 0x0000000100007812 */ /* 0x000fc800078ec0ff */
[----:B------:R-:W-:-:S04]  /*61a0*/  IADD3 R0, PT, PT, R5, 0x88fffff, R0 ;  /* 0x088fffff05007810 */ /* 0x000fc80007ffe000 */
[----:B------:R-:W-:-:S04]  /*61b0*/  SHF.R.U32.HI R0, RZ, 0x15, R0 ;  /* 0x00000015ff007819 */ /* 0x000fc80000011600 */
[----:B------:R-:W-:-:S07]  /*61c0*/  LOP3.LUT R4, R0, 0xff, RZ, 0xc0, !PT ;  /* 0x000000ff00047812 */ /* 0x000fce00078ec0ff */
.L_x_53905:
[----:B------:R-:W-:-:S04]  /*61d0*/  SHF.R.U32.HI R5, RZ, 0x18, R5 ;  /* 0x00000018ff057819 */ /* 0x000fc80000011605 */
[----:B------:R-:W-:-:S04]  /*61e0*/  LOP3.LUT R4, R4, 0x80, R5, 0xf8, !PT ;  /* 0x0000008004047812 */ /* 0x000fc800078ef805 */
[----:B------:R-:W-:-:S07]  /*61f0*/  PRMT R0, R4, 0x7610, R0 ;  /* 0x0000761004007816 */ /* 0x000fce0000000000 */
.L_x_53903:
[----:B------:R-:W-:Y:S05]  /*6200*/  BSYNC.RECONVERGENT B0 ;  /* 0x0000000000007941 */ /* 0x000fea0003800200 */
.L_x_53902:
[----:B------:R0:W-:Y:S01]  /*6210*/  STG.E.U8 desc[UR36][R2.64], R0 ;  /* 0x0000000002007986 */ /* 0x0001e2000c101124 */
[----:B------:R-:W-:Y:S05]  /*6220*/  BRA `(.L_x_53879) ;  /* 0x0000000000ac7947 */ /* 0x000fea0003800000 */
.L_x_53895:
[----:B------:R-:W-:-:S13]  /*6230*/  ISETP.NE.AND P0, PT, R0, 0x1c, PT ;  /* 0x0000001c0000780c */ /* 0x000fda0003f05270 */
[----:B------:R-:W-:Y:S05]  /*6240*/  @!P0 BRA `(.L_x_53906) ;  /* 0x0000000000a08947 */ /* 0x000fea0003800000 */
[----:B------:R-:W-:-:S13]  /*6250*/  ISETP.NE.AND P0, PT, R0, 0x1d, PT ;  /* 0x0000001d0000780c */ /* 0x000fda0003f05270 */
[----:B------:R-:W-:Y:S05]  /*6260*/  @!P0 BRA `(.L_x_53907) ;  /* 0x0000000000908947 */ /* 0x000fea0003800000 */
[----:B------:R-:W-:-:S13]  /*6270*/  ISETP.NE.AND P0, PT, R0, 0x2c, PT ;  /* 0x0000002c0000780c */ /* 0x000fda0003f05270 */
[----:B------:R-:W-:Y:S05]  /*6280*/  @!P0 BRA `(.L_x_53908) ;  /* 0x0000000000448947 */ /* 0x000fea0003800000 */
.L_x_53878:
        /* <DEDUP_REMOVED lines=16> */
.L_x_53909:
[----:B------:R-:W-:Y:S05]  /*6390*/  BRA `(.L_x_53879) ;  /* 0x0000000000507947 */ /* 0x000fea0003800000 */
.L_x_53908:
        /* <DEDUP_REMOVED lines=17> */
.L_x_53907:
[----:B------:R1:W-:Y:S01]  /*64b0*/  STG.E.64 desc[UR36][R2.64], R4 ;  /* 0x0000000402007986 */ /* 0x0003e2000c101b24 */
[----:B------:R-:W-:Y:S05]  /*64c0*/  BRA `(.L_x_53879) ;  /* 0x0000000000047947 */ /* 0x000fea0003800000 */
.L_x_53906:
[----:B------:R0:W-:Y:S02]  /*64d0*/  STG.E desc[UR36][R2.64], R4 ;  /* 0x0000000402007986 */ /* 0x0001e4000c101924 */
.L_x_53879:
        /* <DEDUP_REMOVED lines=24> */
.L_x_53914:
[----:B------:R0:W-:Y:S01]  /*6660*/  STG.E.U8 desc[UR36][R2.64], R16 ;  /* 0x0000001002007986 */ /* 0x0001e2000c101124 */
[----:B------:R-:W-:Y:S05]  /*6670*/  BRA `(.L_x_53916) ;  /* 0x0000000c00347947 */ /* 0x000fea0003800000 */
.L_x_53913:
        /* <DEDUP_REMOVED lines=8> */
.L_x_53918:
[----:B------:R0:W-:Y:S01]  /*6700*/  STG.E desc[UR36][R2.64], R16 ;  /* 0x0000001002007986 */ /* 0x0001e2000c101924 */
[----:B------:R-:W-:Y:S05]  /*6710*/  BRA `(.L_x_53916) ;  /* 0x0000000c000c7947 */ /* 0x000fea0003800000 */
.L_x_53917:
[----:B------:R0:W-:Y:S01]  /*6720*/  STG.E.U16 desc[UR36][R2.64], R16 ;  /* 0x0000001002007986 */ /* 0x0001e2000c101524 */
[----:B------:R-:W-:Y:S05]  /*6730*/  BRA `(.L_x_53916) ;  /* 0x0000000c00047947 */ /* 0x000fea0003800000 */
.L_x_53912:
        /* <DEDUP_REMOVED lines=9> */
.L_x_53920:
[----:B------:R-:W0:Y:S02]  /*67d0*/  I2F.S64 R0, R16 ;  /* 0x0000001000007312 */ /* 0x000e240000301400 */
[----:B0-----:R-:W-:-:S05]  /*67e0*/  F2FP.F16.F32.PACK_AB R0, RZ, R0 ;  /* 0x00000000ff00723e */ /* 0x001fca00000000ff */
[----:B------:R0:W-:Y:S01]  /*67f0*/  STG.E.U16 desc[UR36][R2.64], R0 ;  /* 0x0000000002007986 */ /* 0x0001e2000c101524 */
[----:B------:R-:W-:Y:S05]  /*6800*/  BRA `(.L_x_53916) ;  /* 0x0000000800d07947 */ /* 0x000fea0003800000 */
.L_x_53919:
        /* <DEDUP_REMOVED lines=10> */
.L_x_53922:
[----:B------:R-:W0:Y:S02]  /*68b0*/  I2F.S64 R16, R16 ;  /* 0x0000001000107312 */ /* 0x000e240000301400 */
[----:B0-----:R-:W-:-:S04]  /*68c0*/  F2FP.F16.F32.PACK_AB R5, RZ, R16 ;  /* 0x00000010ff05723e */ /* 0x001fc800000000ff */
[----:B------:R-:W-:-:S05]  /*68d0*/  PRMT R5, R5, 0x5410, RZ ;  /* 0x0000541005057816 */ /* 0x000fca00000000ff */
[----:B------:R0:W-:Y:S01]  /*68e0*/  STG.E desc[UR36][R2.64], R5 ;  /* 0x0000000502007986 */ /* 0x0001e2000c101924 */
[----:B------:R-:W-:Y:S05]  /*68f0*/  BRA `(.L_x_53916) ;  /* 0x0000000800947947 */ /* 0x000fea0003800000 */
.L_x_53921:
[----:B------:R-:W0:Y:S02]  /*6900*/  I2F.F64.S64 R16, R16 ;  /* 0x0000001000107312 */ /* 0x000e240000301c00 */
[----:B0-----:R0:W-:Y:S01]  /*6910*/  STG.E.64 desc[UR36][R2.64], R16 ;  /* 0x0000001002007986 */ /* 0x0011e2000c101b24 */
[----:B------:R-:W-:Y:S05]  /*6920*/  BRA `(.L_x_53916) ;  /* 0x0000000800887947 */ /* 0x000fea0003800000 */
.L_x_53911:
        /* <DEDUP_REMOVED lines=12> */
.L_x_53926:
        /* <DEDUP_REMOVED lines=18> */
.L_x_53929:
[----:B------:R-:W-:-:S04]  /*6b10*/  SHF.R.U32.HI R5, RZ, 0x18, R5 ;  /* 0x00000018ff057819 */ /* 0x000fc80000011605 */
[----:B------:R-:W-:-:S07]  /*6b20*/  LOP3.LUT R0, R0, 0x80, R5, 0xf8, !PT ;  /* 0x0000008000007812 */ /* 0x000fce00078ef805 */
.L_x_53928:
[----:B------:R-:W-:Y:S05]  /*6b30*/  BSYNC.RECONVERGENT B0 ;  /* 0x0000000000007941 */ /* 0x000fea0003800200 */
.L_x_53927:
[----:B------:R0:W-:Y:S01]  /*6b40*/  STG.E.U8 desc[UR36][R2.64], R0 ;  /* 0x0000000002007986 */ /* 0x0001e2000c101124 */
[----:B------:R-:W-:Y:S05]  /*6b50*/  BRA `(.L_x_53916) ;  /* 0x0000000400fc7947 */ /* 0x000fea0003800000 */
.L_x_53925:
        /* <DEDUP_REMOVED lines=18> */
.L_x_53932:
[----:B------:R-:W-:-:S04]  /*6c80*/  SHF.R.U32.HI R5, RZ, 0x18, R5 ;  /* 0x00000018ff057819 */ /* 0x000fc80000011605 */
[----:B------:R-:W-:-:S07]  /*6c90*/  LOP3.LUT R0, R0, 0x80, R5, 0xf8, !PT ;  /* 0x0000008000007812 */ /* 0x000fce00078ef805 */
.L_x_53931:
[----:B------:R-:W-:Y:S05]  /*6ca0*/  BSYNC.RECONVERGENT B0 ;  /* 0x0000000000007941 */ /* 0x000fea0003800200 */
.L_x_53930:
[----:B------:R0:W-:Y:S01]  /*6cb0*/  STG.E.U8 desc[UR36][R2.64], R0 ;  /* 0x0000000002007986 */ /* 0x0001e2000c101124 */
[----:B------:R-:W-:Y:S05]  /*6cc0*/  BRA `(.L_x_53916) ;  /* 0x0000000400a07947 */ /* 0x000fea0003800000 */
.L_x_53924:
        /* <DEDUP_REMOVED lines=22> */
.L_x_53934:
[----:B------:R0:W-:Y:S01]  /*6e30*/  STG.E.64 desc[UR36][R2.64], R16 ;  /* 0x0000001002007986 */ /* 0x0001e2000c101b24 */
[----:B------:R-:W-:Y:S05]  /*6e40*/  BRA `(.L_x_53916) ;  /* 0x0000000400407947 */ /* 0x000fea0003800000 */
.L_x_53933:
[----:B------:R0:W-:Y:S01]  /*6e50*/  STG.E desc[UR36][R2.64], R16 ;  /* 0x0000001002007986 */ /* 0x0001e2000c101924 */
[----:B------:R-:W-:Y:S05]  /*6e60*/  BRA `(.L_x_53916) ;  /* 0x0000000400387947 */ /* 0x000fea0003800000 */
.L_x_53923:
        /* <DEDUP_REMOVED lines=11> */
.L_x_53936:
[----:B------:R-:W-:Y:S01]  /*6f20*/  CS2R R6, SRZ ;  /* 0x0000000000067805 */ /* 0x000fe2000001ff00 */
[----:B------:R-:W0:Y:S04]  /*6f30*/  I2F.F64.S64 R4, R16 ;  /* 0x0000001000047312 */ /* 0x000e280000301c00 */
[----:B0-----:R0:W-:Y:S01]  /*6f40*/  STG.E.128 desc[UR36][R2.64], R4 ;  /* 0x0000000402007986 */ /* 0x0011e2000c101d24 */
[----:B------:R-:W-:Y:S05]  /*6f50*/  BRA `(.L_x_53916) ;  /* 0x0000000000fc7947 */ /* 0x000fea0003800000 */
.L_x_53935:
[----:B------:R-:W-:-:S13]  /*6f60*/  ISETP.NE.AND P0, PT, R0, 0xf, PT ;  /* 0x0000000f0000780c */ /* 0x000fda0003f05270 */
[----:B------:R-:W-:Y:S05]  /*6f70*/  @!P0 BRA `(.L_x_53937) ;  /* 0x0000000000e88947 */ /* 0x000fea0003800000 */
[----:B------:R-:W-:-:S13]  /*6f80*/  ISETP.NE.AND P0, PT, R0, 0x17, PT ;  /* 0x000000170000780c */ /* 0x000fda0003f05270 */
[----:B------:R-:W-:Y:S05]  /*6f90*/  @!P0 BRA `(.L_x_53938) ;  /* 0x0000000000908947 */ /* 0x000fea0003800000 */
[----:B------:R-:W-:-:S13]  /*6fa0*/  ISETP.NE.AND P0, PT, R0, 0x18, PT ;  /* 0x000000180000780c */ /* 0x000fda0003f05270 */
[----:B------:R-:W-:Y:S05]  /*6fb0*/  @!P0 BRA `(.L_x_53939) ;  /* 0x0000000000448947 */ /* 0x000fea0003800000 */
.L_x_53915:
        /* <DEDUP_REMOVED lines=16> */
.L_x_53940:
[----:B------:R-:W-:Y:S05]  /*70c0*/  BRA `(.L_x_53916) ;  /* 0x0000000000a07947 */ /* 0x000fea0003800000 */
.L_x_53939:
        /* <DEDUP_REMOVED lines=13> */
.L_x_53942:
[----:B------:R-:W-:Y:S05]  /*71a0*/  BSYNC.RECONVERGENT B0 ;  /* 0x0000000000007941 */ /* 0x000fea0003800200 */
.L_x_53941:
[----:B------:R-:W-:-:S05]  /*71b0*/  LOP3.LUT R5, R0, 0x80, R5, 0xf8, !PT ;  /* 0x0000008000057812 */ /* 0x000fca00078ef805 */
[----:B------:R3:W-:Y:S01]  /*71c0*/  STG.E.U8 desc[UR36][R2.64], R5 ;  /* 0x0000000502007986 */ /* 0x0007e2000c101124 */
[----:B------:R-:W-:Y:S05]  /*71d0*/  BRA `(.L_x_53916) ;  /* 0x00000000005c7947 */ /* 0x000fea0003800000 */
.L_x_53938:
        /* <DEDUP_REMOVED lines=12> */
.L_x_53944:
[----:B------:R-:W-:Y:S01]  /*72a0*/  IMAD.MOV.U32 R0, RZ, RZ, 0x7f ;  /* 0x0000007fff007424 */ /* 0x000fe200078e00ff */
[----:B------:R-:W-:-:S04]  /*72b0*/  ISETP.GT.U32.AND P0, PT, R4, 0x7f800000, PT ;  /* 0x7f8000000400780c */ /* 0x000fc80003f04070 */
[----:B------:R-:W-:-:S09]  /*72c0*/  SEL R0, R0, 0x7c, P0 ;  /* 0x0000007c00007807 */ /* 0x000fd20000000000 */
.L_x_53945:
[----:B------:R-:W-:Y:S05]  /*72d0*/  BSYNC.RECONVERGENT B0 ;  /* 0x0000000000007941 */ /* 0x000fea0003800200 */
.L_x_53943:
[----:B------:R-:W-:-:S04]  /*72e0*/  SHF.R.U32.HI R5, RZ, 0x18, R5 ;  /* 0x00000018ff057819 */ /* 0x000fc80000011605 */
[----:B------:R-:W-:-:S05]  /*72f0*/  LOP3.LUT R5, R0, 0x80, R5, 0xf8, !PT ;  /* 0x0000008000057812 */ /* 0x000fca00078ef805 */
[----:B------:R2:W-:Y:S01]  /*7300*/  STG.E.U8 desc[UR36][R2.64], R5 ;  /* 0x0000000502007986 */ /* 0x0005e2000c101124 */
[----:B------:R-:W-:Y:S05]  /*7310*/  BRA `(.L_x_53916) ;  /* 0x00000000000c7947 */ /* 0x000fea0003800000 */
.L_x_53937:
[----:B------:R-:W0:Y:S02]  /*7320*/  I2F.S64 R0, R16 ;  /* 0x0000001000007312 */ /* 0x000e240000301400 */
[----:B0-----:R-:W-:-:S05]  /*7330*/  F2FP.BF16.F32.PACK_AB R0, RZ, R0 ;  /* 0x00000000ff00723e */ /* 0x001fca00000010ff */
[----:B------:R4:W-:Y:S02]  /*7340*/  STG.E.U16 desc[UR36][R2.64], R0 ;  /* 0x0000000002007986 */ /* 0x0009e4000c101524 */
.L_x_53916:
[----:B------:R-:W-:-:S07]  /*7350*/  VIADD R28, R28, 0x80 ;  /* 0x000000801c1c7836 */ /* 0x000fce0000000000 */
.L_x_53873:
[----:B------:R-:W-:-:S13]  /*7360*/  ISETP.GE.AND P0, PT, R28, R29, PT ;  /* 0x0000001d1c00720c */ /* 0x000fda0003f06270 */
[----:B------:R-:W-:Y:S05]  /*7370*/  @P0 BREAK.RELIABLE B6 ;  /* 0x0000000000060942 */ /* 0x000fea0003800100 */
[----:B------:R-:W-:Y:S05]  /*7380*/  @P0 BRA `(.L_x_53910) ;  /* 0x0000000c00940947 */ /* 0x000fea0003800000 */
[----:B------:R-:W-:Y:S05]  /*7390*/  BSYNC.RELIABLE B6 ;  /* 0x0000000000067941 */ /* 0x000fea0003800100 */
.L_x_53872:
        /* <DEDUP_REMOVED lines=20> */
.L_x_53949:
[----:B------:R0:W-:Y:S01]  /*74e0*/  STG.E.U8 desc[UR36][R2.64], R18 ;  /* 0x0000001202007986 */ /* 0x0001e2000c101124 */
[----:B------:R-:W-:Y:S05]  /*74f0*/  BRA `(.L_x_53951) ;  /* 0x0000000c00347947 */ /* 0x000fea0003800000 */
.L_x_53948:
        /* <DEDUP_REMOVED lines=8> */
.L_x_53953:
[----:B------:R0:W-:Y:S01]  /*7580*/  STG.E desc[UR36][R2.64], R18 ;  /* 0x0000001202007986 */ /* 0x0001e2000c101924 */
[----:B------:R-:W-:Y:S05]  /*7590*/  BRA `(.L_x_53951) ;  /* 0x0000000c000c7947 */ /* 0x000fea0003800000 */
.L_x_53952:
[----:B------:R0:W-:Y:S01]  /*75a0*/  STG.E.U16 desc[UR36][R2.64], R18 ;  /* 0x0000001202007986 */ /* 0x0001e2000c101524 */
[----:B------:R-:W-:Y:S05]  /*75b0*/  BRA `(.L_x_53951) ;  /* 0x0000000c00047947 */ /* 0x000fea0003800000 */
.L_x_53947:
        /* <DEDUP_REMOVED lines=9> */
.L_x_53955:
[----:B------:R-:W0:Y:S02]  /*7650*/  I2F.S64 R0, R18 ;  /* 0x0000001200007312 */ /* 0x000e240000301400 */
[----:B0-----:R-:W-:-:S05]  /*7660*/  F2FP.F16.F32.PACK_AB R0, RZ, R0 ;  /* 0x00000000ff00723e */ /* 0x001fca00000000ff */
[----:B------:R0:W-:Y:S01]  /*7670*/  STG.E.U16 desc[UR36][R2.64], R0 ;  /* 0x0000000002007986 */ /* 0x0001e2000c101524 */
[----:B------:R-:W-:Y:S05]  /*7680*/  BRA `(.L_x_53951) ;  /* 0x0000000800d07947 */ /* 0x000fea0003800000 */
.L_x_53954:
        /* <DEDUP_REMOVED lines=10> */
.L_x_53957:
[----:B------:R-:W0:Y:S02]  /*7730*/  I2F.S64 R18, R18 ;  /* 0x0000001200127312 */ /* 0x000e240000301400 */
[----:B0-----:R-:W-:-:S04]  /*7740*/  F2FP.F16.F32.PACK_AB R5, RZ, R18 ;  /* 0x00000012ff05723e */ /* 0x001fc800000000ff */
[----:B------:R-:W-:-:S05]  /*7750*/  PRMT R5, R5, 0x5410, RZ ;  /* 0x0000541005057816 */ /* 0x000fca00000000ff */
[----:B------:R0:W-:Y:S01]  /*7760*/  STG.E desc[UR36][R2.64], R5 ;  /* 0x0000000502007986 */ /* 0x0001e2000c101924 */
[----:B------:R-:W-:Y:S05]  /*7770*/  BRA `(.L_x_53951) ;  /* 0x0000000800947947 */ /* 0x000fea0003800000 */
.L_x_53956:
[----:B------:R-:W0:Y:S02]  /*7780*/  I2F.F64.S64 R18, R18 ;  /* 0x0000001200127312 */ /* 0x000e240000301c00 */
[----:B0-----:R0:W-:Y:S01]  /*7790*/  STG.E.64 desc[UR36][R2.64], R18 ;  /* 0x0000001202007986 */ /* 0x0011e2000c101b24 */
[----:B------:R-:W-:Y:S05]  /*77a0*/  BRA `(.L_x_53951) ;  /* 0x0000000800887947 */ /* 0x000fea0003800000 */
.L_x_53946:
        /* <DEDUP_REMOVED lines=12> */
.L_x_53961:
        /* <DEDUP_REMOVED lines=18> */
.L_x_53964:
[----:B------:R-:W-:-:S04]  /*7990*/  SHF.R.U32.HI R5, RZ, 0x18, R5 ;  /* 0x00000018ff057819 */ /* 0x000fc80000011605 */
[----:B------:R-:W-:-:S07]  /*79a0*/  LOP3.LUT R0, R0, 0x80, R5, 0xf8, !PT ;  /* 0x0000008000007812 */ /* 0x000fce00078ef805 */
.L_x_53963:
[----:B------:R-:W-:Y:S05]  /*79b0*/  BSYNC.RECONVERGENT B0 ;  /* 0x0000000000007941 */ /* 0x000fea0003800200 */
.L_x_53962:
[----:B------:R0:W-:Y:S01]  /*79c0*/  STG.E.U8 desc[UR36][R2.64], R0 ;  /* 0x0000000002007986 */ /* 0x0001e2000c101124 */
[----:B------:R-:W-:Y:S05]  /*79d0*/  BRA `(.L_x_53951) ;  /* 0x0000000400fc7947 */ /* 0x000fea0003800000 */
.L_x_53960:
        /* <DEDUP_REMOVED lines=18> */
.L_x_53967:
[----:B------:R-:W-:-:S04]  /*7b00*/  SHF.R.U32.HI R5, RZ, 0x18, R5 ;  /* 0x00000018ff057819 */ /* 0x000fc80000011605 */
[----:B------:R-:W-:-:S07]  /*7b10*/  LOP3.LUT R0, R0, 0x80, R5, 0xf8, !PT ;  /* 0x0000008000007812 */ /* 0x000fce00078ef805 */
.L_x_53966:
[----:B------:R-:W-:Y:S05]  /*7b20*/  BSYNC.RECONVERGENT B0 ;  /* 0x0000000000007941 */ /* 0x000fea0003800200 */
.L_x_53965:
[----:B------:R0:W-:Y:S01]  /*7b30*/  STG.E.U8 desc[UR36][R2.64], R0 ;  /* 0x0000000002007986 */ /* 0x0001e2000c101124 */
[----:B------:R-:W-:Y:S05]  /*7b40*/  BRA `(.L_x_53951) ;  /* 0x0000000400a07947 */ /* 0x000fea0003800000 */
.L_x_53959:
        /* <DEDUP_REMOVED lines=22> */
.L_x_53969:
[----:B------:R0:W-:Y:S01]  /*7cb0*/  STG.E.64 desc[UR36][R2.64], R18 ;  /* 0x0000001202007986 */ /* 0x0001e2000c101b24 */
[----:B------:R-:W-:Y:S05]  /*7cc0*/  BRA `(.L_x_53951) ;  /* 0x0000000400407947 */ /* 0x000fea0003800000 */
.L_x_53968:
[----:B------:R0:W-:Y:S01]  /*7cd0*/  STG.E desc[UR36][R2.64], R18 ;  /* 0x0000001202007986 */ /* 0x0001e2000c101924 */
[----:B------:R-:W-:Y:S05]  /*7ce0*/  BRA `(.L_x_53951) ;  /* 0x0000000400387947 */ /* 0x000fea0003800000 */
.L_x_53958:
        /* <DEDUP_REMOVED lines=11> */
.L_x_53971:
[----:B------:R-:W-:Y:S01]  /*7da0*/  CS2R R6, SRZ ;  /* 0x0000000000067805 */ /* 0x000fe2000001ff00 */
[----:B------:R-:W0:Y:S04]  /*7db0*/  I2F.F64.S64 R4, R18 ;  /* 0x0000001200047312 */ /* 0x000e280000301c00 */
[----:B0-----:R0:W-:Y:S01]  /*7dc0*/  STG.E.128 desc[UR36][R2.64], R4 ;  /* 0x0000000402007986 */ /* 0x0011e2000c101d24 */
[----:B------:R-:W-:Y:S05]  /*7dd0*/  BRA `(.L_x_53951) ;  /* 0x0000000000fc7947 */ /* 0x000fea0003800000 */
.L_x_53970:
[----:B------:R-:W-:-:S13]  /*7de0*/  ISETP.NE.AND P0, PT, R0, 0xf, PT ;  /* 0x0000000f0000780c */ /* 0x000fda0003f05270 */
[----:B------:R-:W-:Y:S05]  /*7df0*/  @!P0 BRA `(.L_x_53972) ;  /* 0x0000000000e88947 */ /* 0x000fea0003800000 */
[----:B------:R-:W-:-:S13]  /*7e00*/  ISETP.NE.AND P0, PT, R0, 0x17, PT ;  /* 0x000000170000780c */ /* 0x000fda0003f05270 */
[----:B------:R-:W-:Y:S05]  /*7e10*/  @!P0 BRA `(.L_x_53973) ;  /* 0x0000000000908947 */ /* 0x000fea0003800000 */
[----:B------:R-:W-:-:S13]  /*7e20*/  ISETP.NE.AND P0, PT, R0, 0x18, PT ;  /* 0x000000180000780c */ /* 0x000fda0003f05270 */
[----:B------:R-:W-:Y:S05]  /*7e30*/  @!P0 BRA `(.L_x_53974) ;  /* 0x0000000000448947 */ /* 0x000fea0003800000 */
.L_x_53950:
        /* <DEDUP_REMOVED lines=16> */
.L_x_53975:
[----:B------:R-:W-:Y:S05]  /*7f40*/  BRA `(.L_x_53951) ;  /* 0x0000000000a07947 */ /* 0x000fea0003800000 */
.L_x_53974:
        /* <DEDUP_REMOVED lines=13> */
.L_x_53977:
[----:B------:R-:W-:Y:S05]  /*8020*/  BSYNC.RECONVERGENT B0 ;  /* 0x0000000000007941 */ /* 0x000fea0003800200 */
.L_x_53976:
[----:B------:R-:W-:-:S05]  /*8030*/  LOP3.LUT R5, R0, 0x80, R5, 0xf8, !PT ;  /* 0x0000008000057812 */ /* 0x000fca00078ef805 */
[----:B------:R3:W-:Y:S01]  /*8040*/  STG.E.U8 desc[UR36][R2.64], R5 ;  /* 0x0000000502007986 */ /* 0x0007e2000c101124 */
[----:B------:R-:W-:Y:S05]  /*8050*/  BRA `(.L_x_53951) ;  /* 0x00000000005c7947 */ /* 0x000fea0003800000 */
.L_x_53973:
        /* <DEDUP_REMOVED lines=12> */
.L_x_53979:
[----:B------:R-:W-:Y:S01]  /*8120*/  IMAD.MOV.U32 R0, RZ, RZ, 0x7f ;  /* 0x0000007fff007424 */ /* 0x000fe200078e00ff */
[----:B------:R-:W-:-:S04]  /*8130*/  ISETP.GT.U32.AND P0, PT, R4, 0x7f800000, PT ;  /* 0x7f8000000400780c */ /* 0x000fc80003f04070 */
[----:B------:R-:W-:-:S09]  /*8140*/  SEL R0, R0, 0x7c, P0 ;  /* 0x0000007c00007807 */ /* 0x000fd20000000000 */
.L_x_53980:
[----:B------:R-:W-:Y:S05]  /*8150*/  BSYNC.RECONVERGENT B0 ;  /* 0x0000000000007941 */ /* 0x000fea0003800200 */
.L_x_53978:
[----:B------:R-:W-:-:S04]  /*8160*/  SHF.R.U32.HI R5, RZ, 0x18, R5 ;  /* 0x00000018ff057819 */ /* 0x000fc80000011605 */
[----:B------:R-:W-:-:S05]  /*8170*/  LOP3.LUT R5, R0, 0x80, R5, 0xf8, !PT ;  /* 0x0000008000057812 */ /* 0x000fca00078ef805 */
[----:B------:R2:W-:Y:S01]  /*8180*/  STG.E.U8 desc[UR36][R2.64], R5 ;  /* 0x0000000502007986 */ /* 0x0005e2000c101124 */
[----:B------:R-:W-:Y:S05]  /*8190*/  BRA `(.L_x_53951) ;  /* 0x00000000000c7947 */ /* 0x000fea0003800000 */
.L_x_53972:
[----:B------:R-:W0:Y:S02]  /*81a0*/  I2F.S64 R0, R18 ;  /* 0x0000001200007312 */ /* 0x000e240000301400 */
[----:B0-----:R-:W-:-:S05]  /*81b0*/  F2FP.BF16.F32.PACK_AB R0, RZ, R0 ;  /* 0x00000000ff00723e */ /* 0x001fca00000010ff */
[----:B------:R4:W-:Y:S02]  /*81c0*/  STG.E.U16 desc[UR36][R2.64], R0 ;  /* 0x0000000002007986 */ /* 0x0009e4000c101524 */
.L_x_53951:
[----:B------:R-:W-:-:S07]  /*81d0*/  VIADD R28, R28, 0x80 ;  /* 0x000000801c1c7836 */ /* 0x000fce0000000000 */
.L_x_53910:
[----:B------:R-:W-:Y:S05]  /*81e0*/  BSYNC.RECONVERGENT B7 ;  /* 0x0000000000077941 */ /* 0x000fea0003800200 */
.L_x_53871:
[----:B------:R-:W-:-:S13]  /*81f0*/  ISETP.GE.AND P0, PT, R28, R29, PT ;  /* 0x0000001d1c00720c */ /* 0x000fda0003f06270 */
[----:B------:R-:W-:Y:S05]  /*8200*/  @P0 EXIT ;  /* 0x000000000000094d */ /* 0x000fea0003800000 */
[----:B0--34-:R-:W0:Y:S01]  /*8210*/  S2R R0, SR_CTAID.X ;  /* 0x0000000000007919 */ /* 0x019e220000002500 */
[----:B-12---:R-:W1:Y:S01]  /*8220*/  LDC.64 R2, c[0x0][0x398] ;  /* 0x0000e600ff027b82 */ /* 0x006e620000000a00 */
        /* <DEDUP_REMOVED lines=18> */
.L_x_53984:
[----:B------:R-:W-:Y:S01]  /*8350*/  STG.E.U8 desc[UR36][R2.64], R22 ;  /* 0x0000001602007986 */ /* 0x000fe2000c101124 */
[----:B------:R-:W-:Y:S05]  /*8360*/  EXIT ;  /* 0x000000000000794d */ /* 0x000fea0003800000 */
.L_x_53983:
        /* <DEDUP_REMOVED lines=8> */
.L_x_53987:
[----:B------:R-:W-:Y:S01]  /*83f0*/  STG.E desc[UR36][R2.64], R22 ;  /* 0x0000001602007986 */ /* 0x000fe2000c101924 */
[----:B------:R-:W-:Y:S05]  /*8400*/  EXIT ;  /* 0x000000000000794d */ /* 0x000fea0003800000 */
.L_x_53986:
[----:B------:R-:W-:Y:S01]  /*8410*/  STG.E.U16 desc[UR36][R2.64], R22 ;  /* 0x0000001602007986 */ /* 0x000fe2000c101524 */
[----:B------:R-:W-:Y:S05]  /*8420*/  EXIT ;  /* 0x000000000000794d */ /* 0x000fea0003800000 */
.L_x_53982:
        /* <DEDUP_REMOVED lines=9> */
.L_x_53989:
[----:B------:R-:W0:Y:S02]  /*84c0*/  I2F.S64 R0, R22 ;  /* 0x0000001600007312 */ /* 0x000e240000301400 */
[----:B0-----:R-:W-:-:S05]  /*84d0*/  F2FP.F16.F32.PACK_AB R0, RZ, R0 ;  /* 0x00000000ff00723e */ /* 0x001fca00000000ff */
[----:B------:R-:W-:Y:S01]  /*84e0*/  STG.E.U16 desc[UR36][R2.64], R0 ;  /* 0x0000000002007986 */ /* 0x000fe2000c101524 */
[----:B------:R-:W-:Y:S05]  /*84f0*/  EXIT ;  /* 0x000000000000794d */ /* 0x000fea0003800000 */
.L_x_53988:
        /* <DEDUP_REMOVED lines=10> */
.L_x_53991:
[----:B------:R-:W0:Y:S02]  /*85a0*/  I2F.S64 R22, R22 ;  /* 0x0000001600167312 */ /* 0x000e240000301400 */
[----:B0-----:R-:W-:-:S04]  /*85b0*/  F2FP.F16.F32.PACK_AB R5, RZ, R22 ;  /* 0x00000016ff05723e */ /* 0x001fc800000000ff */
[----:B------:R-:W-:-:S05]  /*85c0*/  PRMT R5, R5, 0x5410, RZ ;  /* 0x0000541005057816 */ /* 0x000fca00000000ff */
[----:B------:R-:W-:Y:S01]  /*85d0*/  STG.E desc[UR36][R2.64], R5 ;  /* 0x0000000502007986 */ /* 0x000fe2000c101924 */
[----:B------:R-:W-:Y:S05]  /*85e0*/  EXIT ;  /* 0x000000000000794d */ /* 0x000fea0003800000 */
.L_x_53990:
[----:B------:R-:W0:Y:S02]  /*85f0*/  I2F.F64.S64 R22, R22 ;  /* 0x0000001600167312 */ /* 0x000e240000301c00 */
[----:B0-----:R-:W-:Y:S01]  /*8600*/  STG.E.64 desc[UR36][R2.64], R22 ;  /* 0x0000001602007986 */ /* 0x001fe2000c101b24 */
[----:B------:R-:W-:Y:S05]  /*8610*/  EXIT ;  /* 0x000000000000794d */ /* 0x000fea0003800000 */
.L_x_53981:
        /* <DEDUP_REMOVED lines=12> */
.L_x_53995:
        /* <DEDUP_REMOVED lines=18> */
.L_x_53998:
[----:B------:R-:W-:-:S04]  /*8800*/  SHF.R.U32.HI R5, RZ, 0x18, R5 ;  /* 0x00000018ff057819 */ /* 0x000fc80000011605 */
[----:B------:R-:W-:-:S07]  /*8810*/  LOP3.LUT R0, R0, 0x80, R5, 0xf8, !PT ;  /* 0x0000008000007812 */ /* 0x000fce00078ef805 */
.L_x_53997:
[----:B------:R-:W-:Y:S05]  /*8820*/  BSYNC.RECONVERGENT B0 ;  /* 0x0000000000007941 */ /* 0x000fea0003800200 */
.L_x_53996:
[----:B------:R-:W-:Y:S01]  /*8830*/  STG.E.U8 desc[UR36][R2.64], R0 ;  /* 0x0000000002007986 */ /* 0x000fe2000c101124 */
[----:B------:R-:W-:Y:S05]  /*8840*/  EXIT ;  /* 0x000000000000794d */ /* 0x000fea0003800000 */
.L_x_53994:
        /* <DEDUP_REMOVED lines=18> */
.L_x_54001:
[----:B------:R-:W-:-:S04]  /*8970*/  SHF.R.U32.HI R5, RZ, 0x18, R5 ;  /* 0x00000018ff057819 */ /* 0x000fc80000011605 */
[----:B------:R-:W-:-:S07]  /*8980*/  LOP3.LUT R0, R0, 0x80, R5, 0xf8, !PT ;  /* 0x0000008000007812 */ /* 0x000fce00078ef805 */
.L_x_54000:
[----:B------:R-:W-:Y:S05]  /*8990*/  BSYNC.RECONVERGENT B0 ;  /* 0x0000000000007941 */ /* 0x000fea0003800200 */
.L_x_53999:
[----:B------:R-:W-:Y:S01]  /*89a0*/  STG.E.U8 desc[UR36][R2.64], R0 ;  /* 0x0000000002007986 */ /* 0x000fe2000c101124 */
[----:B------:R-:W-:Y:S05]  /*89b0*/  EXIT ;  /* 0x000000000000794d */ /* 0x000fea0003800000 */
.L_x_53993:
        /* <DEDUP_REMOVED lines=22> */
.L_x_54003:
[----:B------:R-:W-:Y:S01]  /*8b20*/  STG.E.64 desc[UR36][R2.64], R22 ;  /* 0x0000001602007986 */ /* 0x000fe2000c101b24 */
[----:B------:R-:W-:Y:S05]  /*8b30*/  EXIT ;  /* 0x000000000000794d */ /* 0x000fea0003800000 */
.L_x_54002:
[----:B------:R-:W-:Y:S01]  /*8b40*/  STG.E desc[UR36][R2.64], R22 ;  /* 0x0000001602007986 */ /* 0x000fe2000c101924 */
[----:B------:R-:W-:Y:S05]  /*8b50*/  EXIT ;  /* 0x000000000000794d */ /* 0x000fea0003800000 */
.L_x_53992:
        /* <DEDUP_REMOVED lines=11> */
.L_x_54005:
[----:B------:R-:W-:Y:S01]  /*8c10*/  CS2R R6, SRZ ;  /* 0x0000000000067805 */ /* 0x000fe2000001ff00 */
[----:B------:R-:W0:Y:S04]  /*8c20*/  I2F.F64.S64 R4, R22 ;  /* 0x0000001600047312 */ /* 0x000e280000301c00 */
[----:B0-----:R-:W-:Y:S01]  /*8c30*/  STG.E.128 desc[UR36][R2.64], R4 ;  /* 0x0000000402007986 */ /* 0x001fe2000c101d24 */
[----:B------:R-:W-:Y:S05]  /*8c40*/  EXIT ;  /* 0x000000000000794d */ /* 0x000fea0003800000 */
.L_x_54004:
[----:B------:R-:W-:-:S13]  /*8c50*/  ISETP.NE.AND P0, PT, R0, 0xf, PT ;  /* 0x0000000f0000780c */ /* 0x000fda0003f05270 */
[----:B------:R-:W-:Y:S05]  /*8c60*/  @!P0 BRA `(.L_x_54006) ;  /* 0x0000000000e88947 */ /* 0x000fea0003800000 */
[----:B------:R-:W-:-:S13]  /*8c70*/  ISETP.NE.AND P0, PT, R0, 0x17, PT ;  /* 0x000000170000780c */ /* 0x000fda0003f05270 */
[----:B------:R-:W-:Y:S05]  /*8c80*/  @!P0 BRA `(.L_x_54007) ;  /* 0x0000000000908947 */ /* 0x000fea0003800000 */
[----:B------:R-:W-:-:S13]  /*8c90*/  ISETP.NE.AND P0, PT, R0, 0x18, PT ;  /* 0x000000180000780c */ /* 0x000fda0003f05270 */
[----:B------:R-:W-:Y:S05]  /*8ca0*/  @!P0 BRA `(.L_x_54008) ;  /* 0x0000000000448947 */ /* 0x000fea0003800000 */
.L_x_53985:
        /* <DEDUP_REMOVED lines=16> */
.L_x_54009:
[----:B------:R-:W-:Y:S05]  /*8db0*/  EXIT ;  /* 0x000000000000794d */ /* 0x000fea0003800000 */
.L_x_54008:
        /* <DEDUP_REMOVED lines=13> */
.L_x_54011:
[----:B------:R-:W-:Y:S05]  /*8e90*/  BSYNC.RECONVERGENT B0 ;  /* 0x0000000000007941 */ /* 0x000fea0003800200 */
.L_x_54010:
[----:B------:R-:W-:-:S05]  /*8ea0*/  LOP3.LUT R5, R0, 0x80, R5, 0xf8, !PT ;  /* 0x0000008000057812 */ /* 0x000fca00078ef805 */
[----:B------:R-:W-:Y:S01]  /*8eb0*/  STG.E.U8 desc[UR36][R2.64], R5 ;  /* 0x0000000502007986 */ /* 0x000fe2000c101124 */
[----:B------:R-:W-:Y:S05]  /*8ec0*/  EXIT ;  /* 0x000000000000794d */ /* 0x000fea0003800000 */
.L_x_54007:
        /* <DEDUP_REMOVED lines=12> */
.L_x_54013:
[----:B------:R-:W-:Y:S01]  /*8f90*/  IMAD.MOV.U32 R0, RZ, RZ, 0x7f ;  /* 0x0000007fff007424 */ /* 0x000fe200078e00ff */
[----:B------:R-:W-:-:S04]  /*8fa0*/  ISETP.GT.U32.AND P0, PT, R4, 0x7f800000, PT ;  /* 0x7f8000000400780c */ /* 0x000fc80003f04070 */
[----:B------:R-:W-:-:S09]  /*8fb0*/  SEL R0, R0, 0x7c, P0 ;  /* 0x0000007c00007807 */ /* 0x000fd20000000000 */
.L_x_54014:
[----:B------:R-:W-:Y:S05]  /*8fc0*/  BSYNC.RECONVERGENT B0 ;  /* 0x0000000000007941 */ /* 0x000fea0003800200 */
.L_x_54012:
[----:B------:R-:W-:-:S04]  /*8fd0*/  SHF.R.U32.HI R5, RZ, 0x18, R5 ;  /* 0x00000018ff057819 */ /* 0x000fc80000011605 */
[----:B------:R-:W-:-:S05]  /*8fe0*/  LOP3.LUT R5, R0, 0x80, R5, 0xf8, !PT ;  /* 0x0000008000057812 */ /* 0x000fca00078ef805 */
[----:B------:R-:W-:Y:S01]  /*8ff0*/  STG.E.U8 desc[UR36][R2.64], R5 ;  /* 0x0000000502007986 */ /* 0x000fe2000c101124 */
[----:B------:R-:W-:Y:S05]  /*9000*/  EXIT ;  /* 0x000000000000794d */ /* 0x000fea0003800000 */
.L_x_54006:
[----:B------:R-:W0:Y:S02]  /*9010*/  I2F.S64 R0, R22 ;  /* 0x0000001600007312 */ /* 0x000e240000301400 */
[----:B0-----:R-:W-:-:S05]  /*9020*/  F2FP.BF16.F32.PACK_AB R0, RZ, R0 ;  /* 0x00000000ff00723e */ /* 0x001fca00000010ff */
[----:B------:R-:W-:Y:S01]  /*9030*/  STG.E.U16 desc[UR36][R2.64], R0 ;  /* 0x0000000002007986 */ /* 0x000fe2000c101524 */
[----:B------:R-:W-:Y:S05]  /*9040*/  EXIT ;  /* 0x000000000000794d */ /* 0x000fea0003800000 */
.L_x_54015:
        /* <DEDUP_REMOVED lines=11> */
.L_x_61088:


//--------------------- .text._ZN2at6native18elementwise_kernelILi128ELi2EZNS0_22gpu_kernel_impl_nocastIZNS0_50_GLOBAL__N__2680c7bb_12_PowKernel_cu_7dd49032_317022pow_scalar_tensor_implIlEEvRNS_18TensorIteratorBaseET_EUllE_EEvS6_RKS7_EUliE_EEviT1_ --------------------------
	.section	.text._ZN2at6native18elementwise_kernelILi128ELi2EZNS0_22gpu_kernel_impl_nocastIZNS0_50_GLOBAL__N__2680c7bb_12_PowKernel_cu_7dd49032_317022pow_scalar_tensor_implIlEEvRNS_18TensorIteratorBaseET_EUllE_EEvS6_RKS7_EUliE_EEviT1_,"ax",@progbits
	.align	128
        .global         _ZN2at6native18elementwise_kernelILi128ELi2EZNS0_22gpu_kernel_impl_nocastIZNS0_50_GLOBAL__N__2680c7bb_12_PowKernel_cu_7dd49032_317022pow_scalar_tensor_implIlEEvRNS_18TensorIteratorBaseET_EUllE_EEvS6_RKS7_EUliE_EEviT1_
        .type           _ZN2at6native18elementwise_kernelILi128ELi2EZNS0_22gpu_kernel_impl_nocastIZNS0_50_GLOBAL__N__2680c7bb_12_PowKernel_cu_7dd49032_317022pow_scalar_tensor_implIlEEvRNS_18TensorIteratorBaseET_EUllE_EEvS6_RKS7_EUliE_EEviT1_,@function
        .size           _ZN2at6native18elementwise_kernelILi128ELi2EZNS0_22gpu_kernel_impl_nocastIZNS0_50_GLOBAL__N__2680c7bb_12_PowKernel_cu_7dd49032_317022pow_scalar_tensor_implIlEEvRNS_18TensorIteratorBaseET_EUllE_EEvS6_RKS7_EUliE_EEviT1_,(.L_x_61089 - _ZN2at6native18elementwise_kernelILi128ELi2EZNS0_22gpu_kernel_impl_nocastIZNS0_50_GLOBAL__N__2680c7bb_12_PowKernel_cu_7dd49032_317022pow_scalar_tensor_implIlEEvRNS_18TensorIteratorBaseET_EUllE_EEvS6_RKS7_EUliE_EEviT1_)
        .other          _ZN2at6native18elementwise_kernelILi128ELi2EZNS0_22gpu_kernel_impl_nocastIZNS0_50_GLOBAL__N__2680c7bb_12_PowKernel_cu_7dd49032_317022pow_scalar_tensor_implIlEEvRNS_18TensorIteratorBaseET_EUllE_EEvS6_RKS7_EUliE_EEviT1_,@"STO_CUDA_ENTRY STV_DEFAULT"
_ZN2at6native18elementwise_kernelILi128ELi2EZNS0_22gpu_kernel_impl_nocastIZNS0_50_GLOBAL__N__2680c7bb_12_PowKernel_cu_7dd49032_317022pow_scalar_tensor_implIlEEvRNS_18TensorIteratorBaseET_EUllE_EEvS6_RKS7_EUliE_EEviT1_:
.text._ZN2at6native18elementwise_kernelILi128ELi2EZNS0_22gpu_kernel_impl_nocastIZNS0_50_GLOBAL__N__2680c7bb_12_PowKernel_cu_7dd49032_317022pow_scalar_tensor_implIlEEvRNS_18TensorIteratorBaseET_EUllE_EEvS6_RKS7_EUliE_EEviT1_:
[----:B------:R-:W-:Y:S08]  /*0000*/  LDC R1, c[0x0][0x37c] ;  /* 0x0000df00ff017b82 */ /* 0x000ff00000000800 */
[----:B------:R-:W0:Y:S01]  /*0010*/  LDC R2, c[0x0][0x388] ;  /* 0x0000e200ff027b82 */ /* 0x000e220000000800 */
[----:B------:R-:W1:Y:S01]  /*0020*/  S2R R3, SR_TID.X ;  /* 0x0000000000037919 */ /* 0x000e620000002100 */
[----:B------:R-:W2:Y:S01]  /*0030*/  LDCU.64 UR8, c[0x0][0x590] ;  /* 0x0000b200ff0877ac */ /* 0x000ea20008000a00 */
[----:B------:R-:W3:Y:S05]  /*0040*/  LDCU.64 UR6, c[0x0][0x358] ;  /* 0x00006b00ff0677ac */ /* 0x000eea0008000a00 */
[----:B------:R-:W4:Y:S01]  /*0050*/  S2UR UR4, SR_CTAID.X ;  /* 0x00000000000479c3 */ /* 0x000f220000002500 */
[----:B--2---:R-:W-:Y:S01]  /*0060*/  MOV R0, UR8 ;  /* 0x0000000800007c02 */ /* 0x004fe20008000f00 */
[----:B------:R-:W-:Y:S01]  /*0070*/  IMAD.U32 R5, RZ, RZ, UR9 ;  /* 0x00000009ff057e24 */ /* 0x000fe2000f8e00ff */
[----:B0-----:R-:W-:Y:S01]  /*0080*/  ISETP.NE.AND P0, PT, R2, RZ, PT ;  /* 0x000000ff0200720c */ /* 0x001fe20003f05270 */
[----:B----4-:R-:W-:-:S06]  /*0090*/  USHF.L.U32 UR4, UR4, 0x8, URZ ;  /* 0x0000000804047899 */ /* 0x010fcc00080006ff */
[----:B-1----:R-:W-:-:S06]  /*00a0*/  LOP3.LUT R3, R3, UR4, RZ, 0xfc, !PT ;  /* 0x0000000403037c12 */ /* 0x002fcc000f8efcff */
[----:B---3--:R-:W-:Y:S05]  /*00b0*/  @P0 BRA `(.L_x_54016) ;  /* 0x0000000c00880947 */ /* 0x008fea0003800000 */
[----:B------:R-:W0:Y:S02]  /*00c0*/  LDCU.64 UR4, c[0x0][0x590] ;  /* 0x0000b200ff0477ac */ /* 0x000e240008000a00 */
[----:B0-----:R-:W-:-:S04]  /*00d0*/  UISETP.NE.U32.AND UP0, UPT, UR4, -0x1, UPT ;  /* 0xffffffff0400788c */ /* 0x001fc8000bf05070 */
[----:B------:R-:W-:-:S09]  /*00e0*/  UISETP.NE.AND.EX UP0, UPT, UR5, -0x1, UPT, UP0 ;  /* 0xffffffff0500788c */ /* 0x000fd2000bf05300 */
[----:B------:R-:W-:Y:S05]  /*00f0*/  BRA.U !UP0, `(.L_x_54017) ;  /* 0x0000000508947547 */ /* 0x000fea000b800000 */
[----:B------:R-:W-:-:S04]  /*0100*/  UISETP.NE.U32.AND UP0, UPT, UR4, 0x1, UPT ;  /* 0x000000010400788c */ /* 0x000fc8000bf05070 */
        /* <DEDUP_REMOVED lines=10> */
.L_x_54018:
[----:B------:R-:W0:Y:S01]  /*01b0*/  LDCU UR4, c[0x0][0x380] ;  /* 0x00007000ff0477ac */ /* 0x000e220008000800 */
[----:B------:R-:W-:Y:S01]  /*01c0*/  BSSY.RECONVERGENT B0, `(.L_x_54019) ;  /* 0x000002c000007945 */ /* 0x000fe20003800200 */
[----:B0-----:R-:W-:-:S13]  /*01d0*/  ISETP.GE.AND P0, PT, R3, UR4, PT ;  /* 0x0000000403007c0c */ /* 0x001fda000bf06270 */
[----:B------:R-:W-:Y:S05]  /*01e0*/  @P0 BRA `(.L_x_54020) ;  /* 0x0000000000a40947 */ /* 0x000fea0003800000 */
[----:B------:R-:W0:Y:S02]  /*01f0*/  LDC.64 R6, c[0x0][0x588] ;  /* 0x00016200ff067b82 */ /* 0x000e240000000a00 */
[----:B0-----:R-:W2:Y:S01]  /*0200*/  LDG.E.64 R12, desc[UR6][R6.64] ;  /* 0x00000006060c7981 */ /* 0x001ea2000c1e1b00 */
[----:B------:R-:W-:Y:S02]  /*0210*/  CS2R R10, SRZ ;  /* 0x00000000000a7805 */ /* 0x000fe4000001ff00 */
[----:B--2---:R-:W-:-:S13]  /*0220*/  ISETP.GE.AND P0, PT, R13, RZ, PT ;  /* 0x000000ff0d00720c */ /* 0x004fda0003f06270 */
[----:B------:R-:W-:Y:S05]  /*0230*/  @!P0 BRA `(.L_x_54021) ;  /* 0x00000000007c8947 */ /* 0x000fea0003800000 */
[----:B------:R-:W-:Y:S01]  /*0240*/  ISETP.NE.U32.AND P0, PT, R12, RZ, PT ;  /* 0x000000ff0c00720c */ /* 0x000fe20003f05070 */
[----:B------:R-:W-:Y:S02]  /*0250*/  HFMA2 R11, -RZ, RZ, 0, 5.9604644775390625e-08 ;  /* 0x00000001ff0b7431 */ /* 0x000fe400000001ff */
[----:B------:R-:W-:Y:S01]  /*0260*/  IMAD.MOV.U32 R10, RZ, RZ, RZ ;  /* 0x000000ffff0a7224 */ /* 0x000fe200078e00ff */
[----:B------:R-:W-:-:S13]  /*0270*/  ISETP.NE.AND.EX P0, PT, R13, RZ, PT, P0 ;  /* 0x000000ff0d00720c */ /* 0x000fda0003f05300 */
[----:B------:R-:W-:Y:S05]  /*0280*/  @!P0 BRA `(.L_x_54021) ;  /* 0x0000000000688947 */ /* 0x000fea0003800000 */
[----:B------:R-:W-:Y:S01]  /*0290*/  MOV R11, 0x1 ;  /* 0x00000001000b7802 */ /* 0x000fe20000000f00 */
[----:B------:R-:W-:Y:S01]  /*02a0*/  IMAD.MOV.U32 R10, RZ, RZ, RZ ;  /* 0x000000ffff0a7224 */ /* 0x000fe200078e00ff */
[----:B------:R-:W-:Y:S01]  /*02b0*/  MOV R8, UR8 ;  /* 0x0000000800087c02 */ /* 0x000fe20008000f00 */
[----:B------:R-:W-:-:S07]  /*02c0*/  IMAD.U32 R9, RZ, RZ, UR9 ;  /* 0x00000009ff097e24 */ /* 0x000fce000f8e00ff */
.L_x_54022:
[----:B------:R-:W-:Y:S01]  /*02d0*/  LOP3.LUT R2, R12, 0x1, RZ, 0xc0, !PT ;  /* 0x000000010c027812 */ /* 0x000fe200078ec0ff */
[----:B------:R-:W-:-:S03]  /*02e0*/  IMAD.WIDE.U32 R6, R8, R8, RZ ;  /* 0x0000000808067225 */ /* 0x000fc600078e00ff */
[----:B------:R-:W-:Y:S01]  /*02f0*/  ISETP.NE.U32.AND P0, PT, R2, 0x1, PT ;  /* 0x000000010200780c */ /* 0x000fe20003f05070 */
[----:B------:R-:W-:-:S03]  /*0300*/  IMAD R2, R9, R8, RZ ;  /* 0x0000000809027224 */ /* 0x000fc600078e02ff */
[----:B------:R-:W-:-:S04]  /*0310*/  ISETP.NE.U32.AND.EX P0, PT, RZ, RZ, PT, P0 ;  /* 0x000000ffff00720c */ /* 0x000fc80003f05100 */
[----:B------:R-:W-:Y:S01]  /*0320*/  SEL R4, R9, RZ, !P0 ;  /* 0x000000ff09047207 */ /* 0x000fe20004000000 */
[C---:B------:R-:W-:Y:S01]  /*0330*/  IMAD R9, R8.reuse, R9, R2 ;  /* 0x0000000908097224 */ /* 0x040fe200078e0202 */
[----:B------:R-:W-:Y:S01]  /*0340*/  SEL R2, R8, 0x1, !P0 ;  /* 0x0000000108027807 */ /* 0x000fe20004000000 */
[----:B------:R-:W-:Y:S01]  /*0350*/  IMAD.MOV.U32 R8, RZ, RZ, R6 ;  /* 0x000000ffff087224 */ /* 0x000fe200078e0006 */
[----:B------:R-:W-:Y:S01]  /*0360*/  ISETP.GT.U32.AND P0, PT, R12, 0x1, PT ;  /* 0x000000010c00780c */ /* 0x000fe20003f04070 */
[----:B------:R-:W-:Y:S01]  /*0370*/  IMAD R15, R4, R11, RZ ;  /* 0x0000000b040f7224 */ /* 0x000fe200078e02ff */
[----:B------:R-:W-:Y:S01]  /*0380*/  IADD3 R9, PT, PT, R7, R9, RZ ;  /* 0x0000000907097210 */ /* 0x000fe20007ffe0ff */
[----:B------:R-:W-:Y:S01]  /*0390*/  IMAD.WIDE.U32 R6, R2, R11, RZ ;  /* 0x0000000b02067225 */ /* 0x000fe200078e00ff */
[----:B------:R-:W-:Y:S02]  /*03a0*/  ISETP.GT.U32.AND.EX P0, PT, R13, RZ, PT, P0 ;  /* 0x000000ff0d00720c */ /* 0x000fe40003f04100 */
[----:B------:R-:W-:Y:S01]  /*03b0*/  SHF.R.U32.HI R4, RZ, 0x1, R13 ;  /* 0x00000001ff047819 */ /* 0x000fe2000001160d */
[----:B------:R-:W-:Y:S01]  /*03c0*/  IMAD R15, R10, R2, R15 ;  /* 0x000000020a0f7224 */ /* 0x000fe200078e020f */
[----:B------:R-:W-:-:S02]  /*03d0*/  SHF.R.U64 R2, R12, 0x1, R13 ;  /* 0x000000010c027819 */ /* 0x000fc4000000120d */
[----:B------:R-:W-:Y:S01]  /*03e0*/  MOV R11, R6 ;  /* 0x00000006000b7202 */ /* 0x000fe20000000f00 */
[----:B------:R-:W-:Y:S01]  /*03f0*/  IMAD.IADD R10, R7, 0x1, R15 ;  /* 0x00000001070a7824 */ /* 0x000fe200078e020f */
[----:B------:R-:W-:Y:S01]  /*0400*/  MOV R12, R2 ;  /* 0x00000002000c7202 */ /* 0x000fe20000000f00 */
[----:B------:R-:W-:-:S04]  /*0410*/  IMAD.MOV.U32 R13, RZ, RZ, R4 ;  /* 0x000000ffff0d7224 */ /* 0x000fc800078e0004 */
[----:B------:R-:W-:Y:S05]  /*0420*/  @P0 BRA `(.L_x_54022) ;  /* 0xfffffffc00a80947 */ /* 0x000fea000383ffff */
.L_x_54021:
[----:B------:R-:W0:Y:S01]  /*0430*/  LDC.64 R8, c[0x0][0x580] ;  /* 0x00016000ff087b82 */ /* 0x000e220000000a00 */
[----:B------:R-:W-:Y:S01]  /*0440*/  MOV R6, R11 ;  /* 0x0000000b00067202 */ /* 0x000fe20000000f00 */
[----:B------:R-:W-:Y:S01]  /*0450*/  IMAD.MOV.U32 R7, RZ, RZ, R10 ;  /* 0x000000ffff077224 */ /* 0x000fe200078e000a */
[----:B------:R-:W-:-:S04]  /*0460*/  IADD3 R3, PT, PT, R3, 0x80, RZ ;  /* 0x0000008003037810 */ /* 0x000fc80007ffe0ff */
[----:B0-----:R0:W-:Y:S03]  /*0470*/  STG.E.64 desc[UR6][R8.64], R6 ;  /* 0x0000000608007986 */ /* 0x0011e6000c101b06 */
.L_x_54020:
[----:B------:R-:W-:Y:S05]  /*0480*/  BSYNC.RECONVERGENT B0 ;  /* 0x0000000000007941 */ /* 0x000fea0003800200 */
.L_x_54019:
[----:B------:R-:W-:-:S13]  /*0490*/  ISETP.GE.AND P0, PT, R3, UR4, PT ;  /* 0x0000000403007c0c */ /* 0x000fda000bf06270 */
[----:B------:R-:W-:Y:S05]  /*04a0*/  @P0 EXIT ;  /* 0x000000000000094d */ /* 0x000fea0003800000 */
[----:B------:R-:W1:Y:S02]  /*04b0*/  LDC.64 R2, c[0x0][0x588] ;  /* 0x00016200ff027b82 */ /* 0x000e640000000a00 */
[----:B-1----:R-:W2:Y:S01]  /*04c0*/  LDG.E.64 R2, desc[UR6][R2.64] ;  /* 0x0000000602027981 */ /* 0x002ea2000c1e1b00 */
[----:B0-----:R-:W-:Y:S02]  /*04d0*/  HFMA2 R8, -RZ, RZ, 0, 0 ;  /* 0x00000000ff087431 */ /* 0x001fe400000001ff */
[----:B------:R-:W-:Y:S01]  /*04e0*/  IMAD.MOV.U32 R7, RZ, RZ, RZ ;  /* 0x000000ffff077224 */ /* 0x000fe200078e00ff */
[----:B--2---:R-:W-:-:S13]  /*04f0*/  ISETP.GE.AND P0, PT, R3, RZ, PT ;  /* 0x000000ff0300720c */ /* 0x004fda0003f06270 */
[----:B------:R-:W-:Y:S05]  /*0500*/  @!P0 BRA `(.L_x_54023) ;  /* 0x00000000007c8947 */ /* 0x000fea0003800000 */
[----:B------:R-:W-:Y:S01]  /*0510*/  IMAD.MOV.U32 R9, RZ, RZ, R2 ;  /* 0x000000ffff097224 */ /* 0x000fe200078e0002 */
[----:B------:R-:W-:Y:S01]  /*0520*/  MOV R10, R3 ;  /* 0x00000003000a7202 */ /* 0x000fe20000000f00 */
[----:B------:R-:W-:Y:S01]  /*0530*/  IMAD.MOV.U32 R7, RZ, RZ, 0x1 ;  /* 0x00000001ff077424 */ /* 0x000fe200078e00ff */
[----:B------:R-:W-:Y:S02]  /*0540*/  MOV R8, RZ ;  /* 0x000000ff00087202 */ /* 0x000fe40000000f00 */
[----:B------:R-:W-:-:S04]  /*0550*/  ISETP.NE.U32.AND P0, PT, R9, RZ, PT ;  /* 0x000000ff0900720c */ /* 0x000fc80003f05070 */
[----:B------:R-:W-:-:S13]  /*0560*/  ISETP.NE.AND.EX P0, PT, R10, RZ, PT, P0 ;  /* 0x000000ff0a00720c */ /* 0x000fda0003f05300 */
[----:B------:R-:W-:Y:S05]  /*0570*/  @!P0 BRA `(.L_x_54023) ;  /* 0x0000000000608947 */ /* 0x000fea0003800000 */
[----:B------:R-:W-:Y:S01]  /*0580*/  IMAD.MOV.U32 R7, RZ, RZ, 0x1 ;  /* 0x00000001ff077424 */ /* 0x000fe200078e00ff */
[----:B------:R-:W-:-:S07]  /*0590*/  MOV R8, RZ ;  /* 0x000000ff00087202 */ /* 0x000fce0000000f00 */
.L_x_54024:
        /* <DEDUP_REMOVED lines=8> */
[----:B------:R-:W-:Y:S01]  /*0620*/  ISETP.GT.U32.AND P0, PT, R9, 0x1, PT ;  /* 0x000000010900780c */ /* 0x000fe20003f04070 */
[-C--:B------:R-:W-:Y:S01]  /*0630*/  IMAD R11, R6, R7.reuse, RZ ;  /* 0x00000007060b7224 */ /* 0x080fe200078e02ff */
[----:B------:R-:W-:Y:S01]  /*0640*/  MOV R0, R2 ;  /* 0x0000000200007202 */ /* 0x000fe20000000f00 */
[----:B------:R-:W-:Y:S01]  /*0650*/  IMAD.IADD R5, R3, 0x1, R5 ;  /* 0x0000000103057824 */ /* 0x000fe200078e0205 */
[----:B------:R-:W-:Y:S01]  /*0660*/  ISETP.GT.U32.AND.EX P0, PT, R10, RZ, PT, P0 ;  /* 0x000000ff0a00720c */ /* 0x000fe20003f04100 */
[----:B------:R-:W-:Y:S01]  /*0670*/  IMAD.WIDE.U32 R2, R4, R7, RZ ;  /* 0x0000000704027225 */ /* 0x000fe200078e00ff */
[----:B------:R-:W-:-:S03]  /*0680*/  SHF.R.U32.HI R6, RZ, 0x1, R10 ;  /* 0x00000001ff067819 */ /* 0x000fc6000001160a */
[----:B------:R-:W-:Y:S01]  /*0690*/  IMAD R11, R8, R4, R11 ;  /* 0x00000004080b7224 */ /* 0x000fe200078e020b */
[----:B------:R-:W-:Y:S01]  /*06a0*/  SHF.R.U64 R4, R9, 0x1, R10 ;  /* 0x0000000109047819 */ /* 0x000fe2000000120a */
[----:B------:R-:W-:Y:S01]  /*06b0*/  IMAD.MOV.U32 R7, RZ, RZ, R2 ;  /* 0x000000ffff077224 */ /* 0x000fe200078e0002 */
[----:B------:R-:W-:Y:S02]  /*06c0*/  MOV R10, R6 ;  /* 0x00000006000a7202 */ /* 0x000fe40000000f00 */
[----:B------:R-:W-:Y:S01]  /*06d0*/  IADD3 R8, PT, PT, R3, R11, RZ ;  /* 0x0000000b03087210 */ /* 0x000fe20007ffe0ff */
[----:B------:R-:W-:Y:S02]  /*06e0*/  IMAD.MOV.U32 R9, RZ, RZ, R4 ;  /* 0x000000ffff097224 */ /* 0x000fe400078e0004 */
[----:B------:R-:W-:Y:S05]  /*06f0*/  @P0 BRA `(.L_x_54024) ;  /* 0xfffffffc00a80947 */ /* 0x000fea000383ffff */
.L_x_54023:
[----:B------:R-:W0:Y:S01]  /*0700*/  LDC.64 R4, c[0x0][0x580] ;  /* 0x00016000ff047b82 */ /* 0x000e220000000a00 */
[----:B------:R-:W-:Y:S01]  /*0710*/  IMAD.MOV.U32 R2, RZ, RZ, R7 ;  /* 0x000000ffff027224 */ /* 0x000fe200078e0007 */
[----:B------:R-:W-:-:S05]  /*0720*/  MOV R3, R8 ;  /* 0x0000000800037202 */ /* 0x000fca0000000f00 */
[----:B0-----:R-:W-:Y:S01]  /*0730*/  STG.E.64 desc[UR6][R4.64], R2 ;  /* 0x0000000204007986 */ /* 0x001fe2000c101b06 */
[----:B------:R-:W-:Y:S05]  /*0740*/  EXIT ;  /* 0x000000000000794d */ /* 0x000fea0003800000 */
.L_x_54017:
[----:B------:R-:W0:Y:S01]  /*0750*/  LDCU UR4, c[0x0][0x380] ;  /* 0x00007000ff0477ac */ /* 0x000e220008000800 */
[----:B------:R-:W-:Y:S01]  /*0760*/  BSSY.RECONVERGENT B0, `(.L_x_54025) ;  /* 0x000003c000007945 */ /* 0x000fe20003800200 */
[----:B0-----:R-:W-:-:S13]  /*0770*/  ISETP.GE.AND P0, PT, R3, UR4, PT ;  /* 0x0000000403007c0c */ /* 0x001fda000bf06270 */
[----:B------:R-:W-:Y:S05]  /*0780*/  @P0 BRA `(.L_x_54026) ;  /* 0x0000000000e40947 */ /* 0x000fea0003800000 */
[----:B------:R-:W0:Y:S02]  /*0790*/  LDC.64 R4, c[0x0][0x588] ;  /* 0x00016200ff047b82 */ /* 0x000e240000000a00 */
[----:B0-----:R-:W2:Y:S02]  /*07a0*/  LDG.E.64 R4, desc[UR6][R4.64] ;  /* 0x0000000604047981 */ /* 0x001ea4000c1e1b00 */
[----:B--2---:R-:W-:-:S13]  /*07b0*/  ISETP.GE.AND P0, PT, R5, RZ, PT ;  /* 0x000000ff0500720c */ /* 0x004fda0003f06270 */
[----:B------:R-:W-:Y:S05]  /*07c0*/  @!P0 BRA `(.L_x_54027) ;  /* 0x0000000000a88947 */ /* 0x000fea0003800000 */
[----:B------:R-:W-:Y:S01]  /*07d0*/  ISETP.NE.U32.AND P0, PT, R4, RZ, PT ;  /* 0x000000ff0400720c */ /* 0x000fe20003f05070 */
[----:B------:R-:W-:Y:S02]  /*07e0*/  HFMA2 R10, -RZ, RZ, 0, 0 ;  /* 0x00000000ff0a7431 */ /* 0x000fe400000001ff */
[----:B------:R-:W-:Y:S01]  /*07f0*/  IMAD.MOV.U32 R11, RZ, RZ, 0x1 ;  /* 0x00000001ff0b7424 */ /* 0x000fe200078e00ff */
[----:B------:R-:W-:-:S13]  /*0800*/  ISETP.NE.AND.EX P0, PT, R5, RZ, PT, P0 ;  /* 0x000000ff0500720c */ /* 0x000fda0003f05300 */
        /* <DEDUP_REMOVED lines=10> */
[----:B------:R-:W-:Y:S01]  /*08b0*/  IMAD.MOV.U32 R11, RZ, RZ, R6 ;  /* 0x000000ffff0b7224 */ /* 0x000fe200078e0006 */
[----:B------:R-:W-:Y:S01]  /*08c0*/  IADD3 R10, PT, PT, R7, R9, RZ ;  /* 0x00000009070a7210 */ /* 0x000fe20007ffe0ff */
[----:B------:R-:W-:Y:S06]  /*08d0*/  @!P1 BRA `(.L_x_54028) ;  /* 0x00000000007c9947 */ /* 0x000fec0003800000 */
[--C-:B------:R-:W-:Y:S01]  /*08e0*/  SHF.R.U64 R0, R4, 0x1, R5.reuse ;  /* 0x0000000104007819 */ /* 0x100fe20000001205 */
[----:B------:R-:W-:Y:S01]  /*08f0*/  IMAD.MOV.U32 R9, RZ, RZ, RZ ;  /* 0x000000ffff097224 */ /* 0x000fe200078e00ff */
[----:B------:R-:W-:Y:S02]  /*0900*/  SHF.R.U32.HI R7, RZ, 0x1, R5 ;  /* 0x00000001ff077819 */ /* 0x000fe40000011605 */
[----:B------:R-:W-:-:S07]  /*0910*/  MOV R8, 0x1 ;  /* 0x0000000100087802 */ /* 0x000fce0000000f00 */
.L_x_54029:
        /* <DEDUP_REMOVED lines=16> */
[----:B------:R-:W-:-:S02]  /*0a20*/  SHF.R.U32.HI R7, RZ, 0x1, R7 ;  /* 0x00000001ff077819 */ /* 0x000fc40000011607 */
[----:B------:R-:W-:Y:S01]  /*0a30*/  MOV R11, R4 ;  /* 0x00000004000b7202 */ /* 0x000fe20000000f00 */
[----:B------:R-:W-:-:S06]  /*0a40*/  IMAD.IADD R10, R5, 0x1, R13 ;  /* 0x00000001050a7824 */ /* 0x000fcc00078e020d */
[----:B------:R-:W-:Y:S05]  /*0a50*/  @P0 BRA `(.L_x_54029) ;  /* 0xfffffffc00b00947 */ /* 0x000fea000383ffff */
[----:B------:R-:W-:Y:S05]  /*0a60*/  BRA `(.L_x_54028) ;  /* 0x0000000000187947 */ /* 0x000fea0003800000 */
.L_x_54027:
[----:B------:R-:W-:Y:S01]  /*0a70*/  LOP3.LUT R4, R4, 0x1, RZ, 0xc0, !PT ;  /* 0x0000000104047812 */ /* 0x000fe200078ec0ff */
[----:B------:R-:W-:-:S03]  /*0a80*/  HFMA2 R11, -RZ, RZ, 0, 5.9604644775390625e-08 ;  /* 0x00000001ff0b7431 */ /* 0x000fc600000001ff */
[----:B------:R-:W-:-:S04]  /*0a90*/  ISETP.NE.U32.AND P0, PT, R4, 0x1, PT ;  /* 0x000000010400780c */ /* 0x000fc80003f05070 */
[----:B------:R-:W-:-:S04]  /*0aa0*/  ISETP.NE.U32.AND.EX P0, PT, RZ, RZ, PT, P0 ;  /* 0x000000ffff00720c */ /* 0x000fc80003f05100 */
[----:B------:R-:W-:Y:S02]  /*0ab0*/  SEL R11, R11, 0xffffffff, P0 ;  /* 0xffffffff0b0b7807 */ /* 0x000fe40000000000 */
[----:B------:R-:W-:-:S07]  /*0ac0*/  SEL R10, RZ, 0xffffffff, P0 ;  /* 0xffffffffff0a7807 */ /* 0x000fce0000000000 */
.L_x_54028:
[----:B------:R-:W0:Y:S01]  /*0ad0*/  LDC.64 R6, c[0x0][0x580] ;  /* 0x00016000ff067b82 */ /* 0x000e220000000a00 */
[----:B------:R-:W-:Y:S01]  /*0ae0*/  IMAD.MOV.U32 R4, RZ, RZ, R11 ;  /* 0x000000ffff047224 */ /* 0x000fe200078e000b */
[----:B------:R-:W-:Y:S01]  /*0af0*/  MOV R5, R10 ;  /* 0x0000000a00057202 */ /* 0x000fe20000000f00 */
[----:B------:R-:W-:-:S04]  /*0b00*/  VIADD R3, R3, 0x80 ;  /* 0x0000008003037836 */ /* 0x000fc80000000000 */
[----:B0-----:R0:W-:Y:S03]  /*0b10*/  STG.E.64 desc[UR6][R6.64], R4 ;  /* 0x0000000406007986 */ /* 0x0011e6000c101b06 */
.L_x_54026:
[----:B------:R-:W-:Y:S05]  /*0b20*/  BSYNC.RECONVERGENT B0 ;  /* 0x0000000000007941 */ /* 0x000fea0003800200 */
.L_x_54025:
[----:B------:R-:W-:-:S13]  /*0b30*/  ISETP.GE.AND P0, PT, R3, UR4, PT ;  /* 0x0000000403007c0c */ /* 0x000fda000bf06270 */
[----:B------:R-:W-:Y:S05]  /*0b40*/  @P0 EXIT ;  /* 0x000000000000094d */ /* 0x000fea0003800000 */
[----:B------:R-:W1:Y:S02]  /*0b50*/  LDC.64 R2, c[0x0][0x588] ;  /* 0x00016200ff027b82 */ /* 0x000e640000000a00 */
[----:B-1----:R-:W2:Y:S02]  /*0b60*/  LDG.E.64 R2, desc[UR6][R2.64] ;  /* 0x0000000602027981 */ /* 0x002ea4000c1e1b00 */
[----:B--2---:R-:W-:-:S13]  /*0b70*/  ISETP.GE.AND P0, PT, R3, RZ, PT ;  /* 0x000000ff0300720c */ /* 0x004fda0003f06270 */
[----:B------:R-:W-:Y:S05]  /*0b80*/  @!P0 BRA `(.L_x_54030) ;  /* 0x0000000000a88947 */ /* 0x000fea0003800000 */
[----:B------:R-:W-:Y:S01]  /*0b90*/  ISETP.NE.U32.AND P0, PT, R2, RZ, PT ;  /* 0x000000ff0200720c */ /* 0x000fe20003f05070 */
[----:B------:R-:W-:Y:S02]  /*0ba0*/  HFMA2 R9, -RZ, RZ, 0, 5.9604644775390625e-08 ;  /* 0x00000001ff097431 */ /* 0x000fe400000001ff */
[----:B------:R-:W-:Y:S01]  /*0bb0*/  IMAD.MOV.U32 R10, RZ, RZ, RZ ;  /* 0x000000ffff0a7224 */ /* 0x000fe200078e00ff */
[----:B------:R-:W-:-:S13]  /*0bc0*/  ISETP.NE.AND.EX P0, PT, R3, RZ, PT, P0 ;  /* 0x000000ff0300720c */ /* 0x000fda0003f05300 */
[----:B------:R-:W-:Y:S05]  /*0bd0*/  @!P0 BRA `(.L_x_54031) ;  /* 0x0000000000ac8947 */ /* 0x000fea0003800000 */
[C---:B------:R-:W-:Y:S02]  /*0be0*/  LOP3.LUT R0, R2.reuse, 0x1, RZ, 0xc0, !PT ;  /* 0x0000000102007812 */ /* 0x040fe400078ec0ff */
[----:B------:R-:W-:Y:S02]  /*0bf0*/  ISETP.GE.U32.AND P1, PT, R2, 0x2, PT ;  /* 0x000000020200780c */ /* 0x000fe40003f26070 */
[----:B------:R-:W-:Y:S02]  /*0c00*/  ISETP.NE.U32.AND P0, PT, R0, 0x1, PT ;  /* 0x000000010000780c */ /* 0x000fe40003f05070 */
[----:B------:R-:W-:Y:S02]  /*0c10*/  ISETP.GE.U32.AND.EX P1, PT, R3, RZ, PT, P1 ;  /* 0x000000ff0300720c */ /* 0x000fe40003f26110 */
[----:B0-----:R-:W-:Y:S02]  /*0c20*/  MOV R4, 0x1 ;  /* 0x0000000100047802 */ /* 0x001fe40000000f00 */
[----:B------:R-:W-:-:S04]  /*0c30*/  ISETP.NE.U32.AND.EX P0, PT, RZ, RZ, PT, P0 ;  /* 0x000000ffff00720c */ /* 0x000fc80003f05100 */
[----:B------:R-:W-:Y:S02]  /*0c40*/  SEL R4, R4, 0xffffffff, P0 ;  /* 0xffffffff04047807 */ /* 0x000fe40000000000 */
[----:B------:R-:W-:-:S03]  /*0c50*/  SEL R7, RZ, 0xffffffff, P0 ;  /* 0xffffffffff077807 */ /* 0x000fc60000000000 */
[----:B------:R-:W-:-:S04]  /*0c60*/  IMAD.WIDE.U32 R4, R4, 0x1, RZ ;  /* 0x0000000104047825 */ /* 0x000fc800078e00ff */
[----:B------:R-:W-:Y:S01]  /*0c70*/  IMAD.IADD R10, R5, 0x1, R7 ;  /* 0x00000001050a7824 */ /* 0x000fe200078e0207 */
[----:B------:R-:W-:Y:S01]  /*0c80*/  MOV R9, R4 ;  /* 0x0000000400097202 */ /* 0x000fe20000000f00 */
[----:B------:R-:W-:Y:S06]  /*0c90*/  @!P1 BRA `(.L_x_54031) ;  /* 0x00000000007c9947 */ /* 0x000fec0003800000 */
[--C-:B------:R-:W-:Y:S01]  /*0ca0*/  SHF.R.U64 R0, R2, 0x1, R3.reuse ;  /* 0x0000000102007819 */ /* 0x100fe20000001203 */
[----:B------:R-:W-:Y:S01]  /*0cb0*/  IMAD.MOV.U32 R7, RZ, RZ, 0x1 ;  /* 0x00000001ff077424 */ /* 0x000fe200078e00ff */
[----:B------:R-:W-:Y:S02]  /*0cc0*/  SHF.R.U32.HI R5, RZ, 0x1, R3 ;  /* 0x00000001ff057819 */ /* 0x000fe40000011603 */
[----:B------:R-:W-:-:S07]  /*0cd0*/  MOV R8, RZ ;  /* 0x000000ff00087202 */ /* 0x000fce0000000f00 */
.L_x_54032:
        /* <DEDUP_REMOVED lines=8> */
[----:B------:R-:W-:Y:S02]  /*0d60*/  SEL R4, R7, 0x1, !P0 ;  /* 0x0000000107047807 */ /* 0x000fe40004000000 */
[----:B------:R-:W-:Y:S01]  /*0d70*/  ISETP.GE.U32.AND P0, PT, R0, 0x2, PT ;  /* 0x000000020000780c */ /* 0x000fe20003f06070 */
[-C--:B------:R-:W-:Y:S01]  /*0d80*/  IMAD R11, R6, R9.reuse, RZ ;  /* 0x00000009060b7224 */ /* 0x080fe200078e02ff */
[----:B------:R-:W-:Y:S01]  /*0d90*/  MOV R7, R2 ;  /* 0x0000000200077202 */ /* 0x000fe20000000f00 */
        /* <DEDUP_REMOVED lines=8> */
[----:B------:R-:W-:Y:S05]  /*0e20*/  BRA `(.L_x_54031) ;  /* 0x0000000000187947 */ /* 0x000fea0003800000 */
.L_x_54030:
[----:B------:R-:W-:Y:S01]  /*0e30*/  LOP3.LUT R2, R2, 0x1, RZ, 0xc0, !PT ;  /* 0x0000000102027812 */ /* 0x000fe200078ec0ff */
[----:B------:R-:W-:-:S03]  /*0e40*/  IMAD.MOV.U32 R9, RZ, RZ, 0x1 ;  /* 0x00000001ff097424 */ /* 0x000fc600078e00ff */
[----:B------:R-:W-:-:S04]  /*0e50*/  ISETP.NE.U32.AND P0, PT, R2, 0x1, PT ;  /* 0x000000010200780c */ /* 0x000fc80003f05070 */
[----:B------:R-:W-:-:S04]  /*0e60*/  ISETP.NE.U32.AND.EX P0, PT, RZ, RZ, PT, P0 ;  /* 0x000000ffff00720c */ /* 0x000fc80003f05100 */
[----:B------:R-:W-:Y:S02]  /*0e70*/  SEL R9, R9, 0xffffffff, P0 ;  /* 0xffffffff09097807 */ /* 0x000fe40000000000 */
[----:B------:R-:W-:-:S07]  /*0e80*/  SEL R10, RZ, 0xffffffff, P0 ;  /* 0xffffffffff0a7807 */ /* 0x000fce0000000000 */
.L_x_54031:
[----:B0-----:R-:W0:Y:S01]  /*0e90*/  LDC.64 R4, c[0x0][0x580] ;  /* 0x00016000ff047b82 */ /* 0x001e220000000a00 */
[----:B------:R-:W-:Y:S01]  /*0ea0*/  MOV R2, R9 ;  /* 0x0000000900027202 */ /* 0x000fe20000000f00 */
[----:B------:R-:W-:-:S05]  /*0eb0*/  IMAD.MOV.U32 R3, RZ, RZ, R10 ;  /* 0x000000ffff037224 */ /* 0x000fca00078e000a */
[----:B0-----:R-:W-:Y:S01]  /*0ec0*/  STG.E.64 desc[UR6][R4.64], R2 ;  /* 0x0000000204007986 */ /* 0x001fe2000c101b06 */
[----:B------:R-:W-:Y:S05]  /*0ed0*/  EXIT ;  /* 0x000000000000794d */ /* 0x000fea0003800000 */
.L_x_54016:
[----:B------:R-:W0:Y:S02]  /*0ee0*/  LDCU.64 UR4, c[0x0][0x590] ;  /* 0x0000b200ff0477ac */ /* 0x000e240008000a00 */
[----:B0-----:R-:W-:-:S04]  /*0ef0*/  UISETP.NE.U32.AND UP0, UPT, UR4, -0x1, UPT ;  /* 0xffffffff0400788c */ /* 0x001fc8000bf05070 */
[----:B------:R-:W-:-:S09]  /*0f00*/  UISETP.NE.AND.EX UP0, UPT, UR5, -0x1, UPT, UP0 ;  /* 0xffffffff0500788c */ /* 0x000fd2000bf05300 */
[----:B------:R-:W-:Y:S05]  /*0f10*/  BRA.U !UP0, `(.L_x_54033) ;  /* 0x0000004d08f47547 */ /* 0x000fea000b800000 */
[----:B------:R-:W-:Y:S01]  /*0f20*/  UISETP.NE.U32.AND UP0, UPT, UR4, 0x1, UPT ;  /* 0x000000010400788c */ /* 0x000fe2000bf05070 */
[----:B------:R-:W-:-:S03]  /*0f30*/  IADD3 R2, PT, PT, R2, -0x1, RZ ;  /* 0xffffffff02027810 */ /* 0x000fc60007ffe0ff */
[----:B------:R-:W-:-:S09]  /*0f40*/  UISETP.NE.AND.EX UP0, UPT, UR5, URZ, UPT, UP0 ;  /* 0x000000ff0500728c */ /* 0x000fd2000bf05300 */
        /* <DEDUP_REMOVED lines=281> */
.L_x_54037:
[----:B------:R-:W0:Y:S01]  /*20e0*/  LDCU.64 UR8, c[0x0][0x580] ;  /* 0x0000b000ff0877ac */ /* 0x000e220008000a00 */
[----:B------:R-:W-:Y:S01]  /*20f0*/  IMAD.MOV.U32 R6, RZ, RZ, 0x1 ;  /* 0x00000001ff067424 */ /* 0x000fe200078e00ff */
[----:B------:R-:W-:Y:S02]  /*2100*/  MOV R7, 0x0 ;  /* 0x0000000000077802 */ /* 0x000fe40000000f00 */
[----:B------:R-:W-:Y:S02]  /*2110*/  IADD3 R3, PT, PT, R3, 0x80, RZ ;  /* 0x0000008003037810 */ /* 0x000fe40007ffe0ff */
[----:B0-----:R-:W-:-:S04]  /*2120*/  IADD3 R4, P0, PT, R4, UR8, RZ ;  /* 0x0000000804047c10 */ /* 0x001fc8000ff1e0ff */
[----:B------:R-:W-:-:S05]  /*2130*/  IADD3.X R5, PT, PT, RZ, UR9, RZ, P0, !PT ;  /* 0x00000009ff057c10 */ /* 0x000fca00087fe4ff */
[----:B------:R0:W-:Y:S04]  /*2140*/  STG.E.64 desc[UR6][R4.64], R6 ;  /* 0x0000000604007986 */ /* 0x0001e8000c101b06 */
.L_x_54036:
[----:B------:R-:W-:Y:S05]  /*2150*/  BSYNC.RECONVERGENT B0 ;  /* 0x0000000000007941 */ /* 0x000fea0003800200 */
.L_x_54035:
        /* <DEDUP_REMOVED lines=276> */
.L_x_54038:
[----:B------:R-:W0:Y:S01]  /*32a0*/  LDCU.64 UR4, c[0x0][0x580] ;  /* 0x0000b000ff0477ac */ /* 0x000e220008000a00 */
[----:B------:R-:W-:Y:S02]  /*32b0*/  MOV R4, 0x1 ;  /* 0x0000000100047802 */ /* 0x000fe40000000f00 */
[----:B------:R-:W-:Y:S02]  /*32c0*/  MOV R5, 0x0 ;  /* 0x0000000000057802 */ /* 0x000fe40000000f00 */
[----:B0-----:R-:W-:-:S05]  /*32d0*/  IADD3 R2, P0, PT, R2, UR4, RZ ;  /* 0x0000000402027c10 */ /* 0x001fca000ff1e0ff */
[----:B------:R-:W-:-:S05]  /*32e0*/  IMAD.X R3, RZ, RZ, UR5, P0 ;  /* 0x00000005ff037e24 */ /* 0x000fca00080e06ff */
[----:B------:R-:W-:Y:S01]  /*32f0*/  STG.E.64 desc[UR6][R2.64], R4 ;  /* 0x0000000402007986 */ /* 0x000fe2000c101b06 */
[----:B------:R-:W-:Y:S05]  /*3300*/  EXIT ;  /* 0x000000000000794d */ /* 0x000fea0003800000 */
.L_x_54034:
[----:B------:R-:W0:Y:S01]  /*3310*/  LDCU UR4, c[0x0][0x380] ;  /* 0x00007000ff0477ac */ /* 0x000e220008000800 */
[----:B------:R-:W-:Y:S01]  /*3320*/  VIMNMX.U32 R4, PT, PT, R2, 0x18, PT ;  /* 0x0000001802047848 */ /* 0x000fe20003fe0000 */
[----:B------:R-:W-:Y:S04]  /*3330*/  BSSY.RECONVERGENT B0, `(.L_x_54039) ;  /* 0x0000160000007945 */ /* 0x000fe80003800200 */
        /* <DEDUP_REMOVED lines=301> */
.L_x_54041:
[----:B------:R-:W0:Y:S02]  /*4610*/  LDCU.64 UR10, c[0x0][0x588] ;  /* 0x0000b100ff0a77ac */ /* 0x000e240008000a00 */
[----:B0-----:R-:W-:-:S04]  /*4620*/  IADD3 R8, P0, PT, R6, UR10, RZ ;  /* 0x0000000a06087c10 */ /* 0x001fc8000ff1e0ff */
[----:B------:R-:W-:-:S06]  /*4630*/  IADD3.X R9, PT, PT, RZ, UR11, RZ, P0, !PT ;  /* 0x0000000bff097c10 */ /* 0x000fcc00087fe4ff */
[----:B------:R-:W2:Y:S01]  /*4640*/  LDG.E.64 R8, desc[UR6][R8.64] ;  /* 0x0000000608087981 */ /* 0x000ea2000c1e1b00 */
[----:B------:R-:W-:Y:S01]  /*4650*/  BSSY.RECONVERGENT B1, `(.L_x_54042) ;  /* 0x0000026000017945 */ /* 0x000fe20003800200 */
[----:B------:R-:W-:Y:S01]  /*4660*/  MOV R13, RZ ;  /* 0x000000ff000d7202 */ /* 0x000fe20000000f00 */
[----:B------:R-:W-:Y:S01]  /*4670*/  IMAD.MOV.U32 R14, RZ, RZ, RZ ;  /* 0x000000ffff0e7224 */ /* 0x000fe200078e00ff */
[----:B--2---:R-:W-:-:S13]  /*4680*/  ISETP.GE.AND P0, PT, R9, RZ, PT ;  /* 0x000000ff0900720c */ /* 0x004fda0003f06270 */
[----:B------:R-:W-:Y:S05]  /*4690*/  @!P0 BRA `(.L_x_54043) ;  /* 0x0000000000848947 */ /* 0x000fea0003800000 */
[----:B------:R-:W-:Y:S01]  /*46a0*/  MOV R15, R8 ;  /* 0x00000008000f7202 */ /* 0x000fe20000000f00 */
[----:B------:R-:W-:Y:S01]  /*46b0*/  HFMA2 R14, -RZ, RZ, 0, 0 ;  /* 0x00000000ff0e7431 */ /* 0x000fe200000001ff */
[----:B------:R-:W-:Y:S01]  /*46c0*/  MOV R16, R9 ;  /* 0x0000000900107202 */ /* 0x000fe20000000f00 */
[----:B------:R-:W-:Y:S01]  /*46d0*/  IMAD.MOV.U32 R13, RZ, RZ, 0x1 ;  /* 0x00000001ff0d7424 */ /* 0x000fe200078e00ff */
[----:B------:R-:W-:-:S04]  /*46e0*/  ISETP.NE.U32.AND P0, PT, R15, RZ, PT ;  /* 0x000000ff0f00720c */ /* 0x000fc80003f05070 */
[----:B------:R-:W-:-:S13]  /*46f0*/  ISETP.NE.AND.EX P0, PT, R16, RZ, PT, P0 ;  /* 0x000000ff1000720c */ /* 0x000fda0003f05300 */
[----:B------:R-:W-:Y:S05]  /*4700*/  @!P0 BRA `(.L_x_54043) ;  /* 0x0000000000688947 */ /* 0x000fea0003800000 */
[----:B------:R-:W-:Y:S01]  /*4710*/  MOV R13, 0x1 ;  /* 0x00000001000d7802 */ /* 0x000fe20000000f00 */
[----:B------:R-:W-:Y:S01]  /*4720*/  IMAD.MOV.U32 R14, RZ, RZ, RZ ;  /* 0x000000ffff0e7224 */ /* 0x000fe200078e00ff */
[----:B------:R-:W-:Y:S02]  /*4730*/  MOV R11, UR8 ;  /* 0x00000008000b7c02 */ /* 0x000fe40008000f00 */
[----:B------:R-:W-:-:S07]  /*4740*/  MOV R12, UR9 ;  /* 0x00000009000c7c02 */ /* 0x000fce0008000f00 */
.L_x_54044:
[----:B------:R-:W-:Y:S01]  /*4750*/  LOP3.LUT R6, R15, 0x1, RZ, 0xc0, !PT ;  /* 0x000000010f067812 */ /* 0x000fe200078ec0ff */
[----:B------:R-:W-:-:S03]  /*4760*/  IMAD.WIDE.U32 R8, R11, R11, RZ ;  /* 0x0000000b0b087225 */ /* 0x000fc600078e00ff */
[----:B------:R-:W-:Y:S01]  /*4770*/  ISETP.NE.U32.AND P0, PT, R6, 0x1, PT ;  /* 0x000000010600780c */ /* 0x000fe20003f05070 */
[----:B------:R-:W-:-:S03]  /*4780*/  IMAD R6, R12, R11, RZ ;  /* 0x0000000b0c067224 */ /* 0x000fc600078e02ff */
[----:B------:R-:W-:Y:S01]  /*4790*/  ISETP.NE.U32.AND.EX P0, PT, RZ, RZ, PT, P0 ;  /* 0x000000ffff00720c */ /* 0x000fe20003f05100 */
[----:B------:R-:W-:-:S03]  /*47a0*/  IMAD R19, R11, R12, R6 ;  /* 0x0000000c0b137224 */ /* 0x000fc600078e0206 */
[----:B------:R-:W-:Y:S01]  /*47b0*/  SEL R10, R12, RZ, !P0 ;  /* 0x000000ff0c0a7207 */ /* 0x000fe20004000000 */
[----:B------:R-:W-:Y:S01]  /*47c0*/  IMAD.IADD R12, R9, 0x1, R19 ;  /* 0x00000001090c7824 */ /* 0x000fe200078e0213 */
[----:B------:R-:W-:Y:S02]  /*47d0*/  SEL R6, R11, 0x1, !P0 ;  /* 0x000000010b067807 */ /* 0x000fe40004000000 */
[C---:B------:R-:W-:Y:S01]  /*47e0*/  ISETP.GT.U32.AND P0, PT, R15.reuse, 0x1, PT ;  /* 0x000000010f00780c */ /* 0x040fe20003f04070 */
[-C--:B------:R-:W-:Y:S01]  /*47f0*/  IMAD R17, R10, R13.reuse, RZ ;  /* 0x0000000d0a117224 */ /* 0x080fe200078e02ff */
[----:B------:R-:W-:Y:S01]  /*4800*/  MOV R11, R8 ;  /* 0x00000008000b7202 */ /* 0x000fe20000000f00 */
[----:B------:R-:W-:Y:S01]  /*4810*/  IMAD.WIDE.U32 R8, R6, R13, RZ ;  /* 0x0000000d06087225 */ /* 0x000fe200078e00ff */
[----:B------:R-:W-:Y:S02]  /*4820*/  ISETP.GT.U32.AND.EX P0, PT, R16, RZ, PT, P0 ;  /* 0x000000ff1000720c */ /* 0x000fe40003f04100 */
[--C-:B------:R-:W-:Y:S01]  /*4830*/  SHF.R.U32.HI R10, RZ, 0x1, R16.reuse ;  /* 0x00000001ff0a7819 */ /* 0x100fe20000011610 */
[----:B------:R-:W-:Y:S01]  /*4840*/  IMAD R17, R14, R6, R17 ;  /* 0x000000060e117224 */ /* 0x000fe200078e0211 */
[----:B------:R-:W-:-:S02]  /*4850*/  SHF.R.U64 R6, R15, 0x1, R16 ;  /* 0x000000010f067819 */ /* 0x000fc40000001210 */
[----:B------:R-:W-:Y:S01]  /*4860*/  MOV R13, R8 ;  /* 0x00000008000d7202 */ /* 0x000fe20000000f00 */
[----:B------:R-:W-:Y:S01]  /*4870*/  IMAD.IADD R14, R9, 0x1, R17 ;  /* 0x00000001090e7824 */ /* 0x000fe200078e0211 */
[----:B------:R-:W-:Y:S02]  /*4880*/  MOV R15, R6 ;  /* 0x00000006000f7202 */ /* 0x000fe40000000f00 */
[----:B------:R-:W-:-:S03]  /*4890*/  MOV R16, R10 ;  /* 0x0000000a00107202 */ /* 0x000fc60000000f00 */
[----:B------:R-:W-:Y:S05]  /*48a0*/  @P0 BRA `(.L_x_54044) ;  /* 0xfffffffc00a80947 */ /* 0x000fea000383ffff */
.L_x_54043:
[----:B------:R-:W-:Y:S05]  /*48b0*/  BSYNC.RECONVERGENT B1 ;  /* 0x0000000000017941 */ /* 0x000fea0003800200 */
.L_x_54042:
[----:B------:R-:W0:Y:S01]  /*48c0*/  LDCU.64 UR10, c[0x0][0x580] ;  /* 0x0000b000ff0a77ac */ /* 0x000e220008000a00 */
[----:B------:R-:W-:Y:S01]  /*48d0*/  MOV R6, R13 ;  /* 0x0000000d00067202 */ /* 0x000fe20000000f00 */
[----:B------:R-:W-:Y:S01]  /*48e0*/  VIADD R3, R3, 0x80 ;  /* 0x0000008003037836 */ /* 0x000fe20000000000 */
[----:B0-----:R-:W-:Y:S02]  /*48f0*/  IADD3 R8, P0, PT, R7, UR10, RZ ;  /* 0x0000000a07087c10 */ /* 0x001fe4000ff1e0ff */
[----:B------:R-:W-:-:S03]  /*4900*/  MOV R7, R14 ;  /* 0x0000000e00077202 */ /* 0x000fc60000000f00 */
[----:B------:R-:W-:-:S05]  /*4910*/  IMAD.X R9, RZ, RZ, UR11, P0 ;  /* 0x0000000bff097e24 */ /* 0x000fca00080e06ff */
[----:B------:R0:W-:Y:S03]  /*4920*/  STG.E.64 desc[UR6][R8.64], R6 ;  /* 0x0000000608007986 */ /* 0x0001e6000c101b06 */
.L_x_54040:
[----:B------:R-:W-:Y:S05]  /*4930*/  BSYNC.RECONVERGENT B0 ;  /* 0x0000000000007941 */ /* 0x000fea0003800200 */
.L_x_54039:
        /* <DEDUP_REMOVED lines=300> */
.L_x_54045:
[----:B------:R-:W0:Y:S02]  /*5c00*/  LDCU.128 UR8, c[0x0][0x580] ;  /* 0x0000b000ff0877ac */ /* 0x000e240008000c00 */
[----:B0-----:R-:W-:-:S04]  /*5c10*/  IADD3 R6, P0, PT, R2, UR10, RZ ;  /* 0x0000000a02067c10 */ /* 0x001fc8000ff1e0ff */
[----:B------:R-:W-:-:S06]  /*5c20*/  IADD3.X R7, PT, PT, RZ, UR11, RZ, P0, !PT ;  /* 0x0000000bff077c10 */ /* 0x000fcc00087fe4ff */
[----:B------:R-:W2:Y:S01]  /*5c30*/  LDG.E.64 R6, desc[UR6][R6.64] ;  /* 0x0000000606067981 */ /* 0x000ea2000c1e1b00 */
[----:B------:R-:W-:Y:S01]  /*5c40*/  IADD3 R2, P1, PT, R3, UR8, RZ ;  /* 0x0000000803027c10 */ /* 0x000fe2000ff3e0ff */
[----:B------:R-:W-:Y:S01]  /*5c50*/  BSSY.RECONVERGENT B0, `(.L_x_54046) ;  /* 0x0000025000007945 */ /* 0x000fe20003800200 */
[----:B------:R-:W-:Y:S02]  /*5c60*/  MOV R9, RZ ;  /* 0x000000ff00097202 */ /* 0x000fe40000000f00 */
[----:B------:R-:W-:Y:S01]  /*5c70*/  MOV R10, RZ ;  /* 0x000000ff000a7202 */ /* 0x000fe20000000f00 */
[----:B------:R-:W-:Y:S01]  /*5c80*/  IMAD.X R3, RZ, RZ, UR9, P1 ;  /* 0x00000009ff037e24 */ /* 0x000fe200088e06ff */
[----:B--2---:R-:W-:-:S13]  /*5c90*/  ISETP.GE.AND P0, PT, R7, RZ, PT ;  /* 0x000000ff0700720c */ /* 0x004fda0003f06270 */
[----:B------:R-:W-:Y:S05]  /*5ca0*/  @!P0 BRA `(.L_x_54047) ;  /* 0x00000000007c8947 */ /* 0x000fea0003800000 */
[----:B------:R-:W-:Y:S01]  /*5cb0*/  MOV R11, R6 ;  /* 0x00000006000b7202 */ /* 0x000fe20000000f00 */
[----:B------:R-:W-:Y:S02]  /*5cc0*/  IMAD.MOV.U32 R12, RZ, RZ, R7 ;  /* 0x000000ffff0c7224 */ /* 0x000fe400078e0007 */
[----:B------:R-:W-:Y:S01]  /*5cd0*/  HFMA2 R9, -RZ, RZ, 0, 5.9604644775390625e-08 ;  /* 0x00000001ff097431 */ /* 0x000fe200000001ff */
[----:B------:R-:W-:Y:S02]  /*5ce0*/  MOV R10, RZ ;  /* 0x000000ff000a7202 */ /* 0x000fe40000000f00 */
[----:B------:R-:W-:-:S04]  /*5cf0*/  ISETP.NE.U32.AND P0, PT, R11, RZ, PT ;  /* 0x000000ff0b00720c */ /* 0x000fc80003f05070 */
[----:B------:R-:W-:-:S13]  /*5d00*/  ISETP.NE.AND.EX P0, PT, R12, RZ, PT, P0 ;  /* 0x000000ff0c00720c */ /* 0x000fda0003f05300 */
[----:B------:R-:W-:Y:S05]  /*5d10*/  @!P0 BRA `(.L_x_54047) ;  /* 0x0000000000608947 */ /* 0x000fea0003800000 */
[----:B------:R-:W-:Y:S01]  /*5d20*/  IMAD.MOV.U32 R9, RZ, RZ, 0x1 ;  /* 0x00000001ff097424 */ /* 0x000fe200078e00ff */
[----:B------:R-:W-:-:S07]  /*5d30*/  MOV R10, RZ ;  /* 0x000000ff000a7202 */ /* 0x000fce0000000f00 */
.L_x_54048:
        /* <DEDUP_REMOVED lines=14> */
[--C-:B------:R-:W-:Y:S01]  /*5e20*/  SHF.R.U32.HI R8, RZ, 0x1, R12.reuse ;  /* 0x00000001ff087819 */ /* 0x100fe2000001160c */
[----:B------:R-:W-:Y:S01]  /*5e30*/  IMAD R13, R10, R4, R13 ;  /* 0x000000040a0d7224 */ /* 0x000fe200078e020d */
[----:B------:R-:W-:-:S02]  /*5e40*/  SHF.R.U64 R4, R11, 0x1, R12 ;  /* 0x000000010b047819 */ /* 0x000fc4000000120c */
[----:B------:R-:W-:Y:S02]  /*5e50*/  MOV R9, R6 ;  /* 0x0000000600097202 */ /* 0x000fe40000000f00 */
[----:B------:R-:W-:Y:S01]  /*5e60*/  IADD3 R10, PT, PT, R7, R13, RZ ;  /* 0x0000000d070a7210 */ /* 0x000fe20007ffe0ff */
[----:B------:R-:W-:Y:S01]  /*5e70*/  IMAD.MOV.U32 R11, RZ, RZ, R4 ;  /* 0x000000ffff0b7224 */ /* 0x000fe200078e0004 */
[----:B------:R-:W-:-:S03]  /*5e80*/  MOV R12, R8 ;  /* 0x00000008000c7202 */ /* 0x000fc60000000f00 */
[----:B------:R-:W-:Y:S05]  /*5e90*/  @P0 BRA `(.L_x_54048) ;  /* 0xfffffffc00a80947 */ /* 0x000fea000383ffff */
.L_x_54047:
[----:B------:R-:W-:Y:S05]  /*5ea0*/  BSYNC.RECONVERGENT B0 ;  /* 0x0000000000007941 */ /* 0x000fea0003800200 */
.L_x_54046:
[----:B------:R-:W-:Y:S01]  /*5eb0*/  MOV R4, R9 ;  /* 0x0000000900047202 */ /* 0x000fe20000000f00 */
[----:B------:R-:W-:-:S05]  /*5ec0*/  IMAD.MOV.U32 R5, RZ, RZ, R10 ;  /* 0x000000ffff057224 */ /* 0x000fca00078e000a */
[----:B------:R-:W-:Y:S01]  /*5ed0*/  STG.E.64 desc[UR6][R2.64], R4 ;  /* 0x0000000402007986 */ /* 0x000fe2000c101b06 */
[----:B------:R-:W-:Y:S05]  /*5ee0*/  EXIT ;  /* 0x000000000000794d */ /* 0x000fea0003800000 */
.L_x_54033:
        /* <DEDUP_REMOVED lines=305> */
.L_x_54051:
[----:B------:R-:W0:Y:S02]  /*7200*/  LDCU.64 UR8, c[0x0][0x588] ;  /* 0x0000b100ff0877ac */ /* 0x000e240008000a00 */
[----:B0-----:R-:W-:-:S05]  /*7210*/  IADD3 R6, P0, PT, R4, UR8, RZ ;  /* 0x0000000804067c10 */ /* 0x001fca000ff1e0ff */
[----:B------:R-:W-:-:S05]  /*7220*/  IMAD.X R7, RZ, RZ, UR9, P0 ;  /* 0x00000009ff077e24 */ /* 0x000fca00080e06ff */
[----:B------:R-:W2:Y:S01]  /*7230*/  LDG.E.64 R8, desc[UR6][R6.64] ;  /* 0x0000000606087981 */ /* 0x000ea2000c1e1b00 */
[----:B------:R-:W-:Y:S01]  /*7240*/  BSSY.RECONVERGENT B1, `(.L_x_54052) ;  /* 0x0000035000017945 */ /* 0x000fe20003800200 */
[----:B--2---:R-:W-:-:S13]  /*7250*/  ISETP.GE.AND P0, PT, R9, RZ, PT ;  /* 0x000000ff0900720c */ /* 0x004fda0003f06270 */
[----:B------:R-:W-:Y:S05]  /*7260*/  @!P0 BRA `(.L_x_54053) ;  /* 0x0000000000b08947 */ /* 0x000fea0003800000 */
[----:B------:R-:W-:Y:S01]  /*7270*/  ISETP.NE.U32.AND P0, PT, R8, RZ, PT ;  /* 0x000000ff0800720c */ /* 0x000fe20003f05070 */
[----:B------:R-:W-:Y:S01]  /*7280*/  BSSY.RECONVERGENT B2, `(.L_x_54054) ;  /* 0x0000029000027945 */ /* 0x000fe20003800200 */
[----:B------:R-:W-:Y:S01]  /*7290*/  HFMA2 R13, -RZ, RZ, 0, 5.9604644775390625e-08 ;  /* 0x00000001ff0d7431 */ /* 0x000fe200000001ff */
[----:B------:R-:W-:Y:S02]  /*72a0*/  MOV R14, RZ ;  /* 0x000000ff000e7202 */ /* 0x000fe40000000f00 */
        /* <DEDUP_REMOVED lines=10> */
[----:B------:R-:W-:-:S05]  /*7350*/  IMAD.WIDE.U32 R6, R6, 0x1, RZ ;  /* 0x0000000106067825 */ /* 0x000fca00078e00ff */
[----:B------:R-:W-:Y:S02]  /*7360*/  IADD3 R14, PT, PT, R7, R11, RZ ;  /* 0x0000000b070e7210 */ /* 0x000fe40007ffe0ff */
[----:B------:R-:W-:Y:S01]  /*7370*/  MOV R13, R6 ;  /* 0x00000006000d7202 */ /* 0x000fe20000000f00 */
[----:B------:R-:W-:Y:S06]  /*7380*/  @!P1 BRA `(.L_x_54055) ;  /* 0x0000000000609947 */ /* 0x000fec0003800000 */
[----:B------:R-:W-:Y:S01]  /*7390*/  HFMA2 R12, -RZ, RZ, 0, 0 ;  /* 0x00000000ff0c7431 */ /* 0x000fe200000001ff */
[--C-:B------:R-:W-:Y:S01]  /*73a0*/  SHF.R.U64 R4, R8, 0x1, R9.reuse ;  /* 0x0000000108047819 */ /* 0x100fe20000001209 */
[----:B------:R-:W-:Y:S01]  /*73b0*/  IMAD.MOV.U32 R11, RZ, RZ, 0x1 ;  /* 0x00000001ff0b7424 */ /* 0x000fe200078e00ff */
[----:B------:R-:W-:-:S07]  /*73c0*/  SHF.R.U32.HI R9, RZ, 0x1, R9 ;  /* 0x00000001ff097819 */ /* 0x000fce0000011609 */
.L_x_54056:
[----:B------:R-:W-:Y:S01]  /*73d0*/  LOP3.LUT R6, R4, 0x1, RZ, 0xc0, !PT ;  /* 0x0000000104067812 */ /* 0x000fe200078ec0ff */
[----:B------:R-:W-:-:S03]  /*73e0*/  IMAD R8, R12, R11, RZ ;  /* 0x0000000b0c087224 */ /* 0x000fc600078e02ff */
[----:B------:R-:W-:Y:S01]  /*73f0*/  ISETP.NE.U32.AND P0, PT, R6, 0x1, PT ;  /* 0x000000010600780c */ /* 0x000fe20003f05070 */
[C---:B------:R-:W-:Y:S02]  /*7400*/  IMAD R17, R11.reuse, R12, R8 ;  /* 0x0000000c0b117224 */ /* 0x040fe400078e0208 */
[----:B------:R-:W-:Y:S01]  /*7410*/  IMAD.WIDE.U32 R6, R11, R11, RZ ;  /* 0x0000000b0b067225 */ /* 0x000fe200078e00ff */
[----:B------:R-:W-:-:S04]  /*7420*/  ISETP.NE.U32.AND.EX P0, PT, RZ, RZ, PT, P0 ;  /* 0x000000ffff00720c */ /* 0x000fc80003f05100 */
[----:B------:R-:W-:Y:S02]  /*7430*/  SEL R10, R12, RZ, !P0 ;  /* 0x000000ff0c0a7207 */ /* 0x000fe40004000000 */
        /* <DEDUP_REMOVED lines=10> */
[----:B------:R-:W-:Y:S02]  /*74e0*/  MOV R13, R6 ;  /* 0x00000006000d7202 */ /* 0x000fe40000000f00 */
[----:B------:R-:W-:-:S05]  /*74f0*/  IADD3 R14, PT, PT, R7, R15, RZ ;  /* 0x0000000f070e7210 */ /* 0x000fca0007ffe0ff */
[----:B------:R-:W-:Y:S05]  /*7500*/  @P0 BRA `(.L_x_54056) ;  /* 0xfffffffc00b00947 */ /* 0x000fea000383ffff */
.L_x_54055:
[----:B------:R-:W-:Y:S05]  /*7510*/  BSYNC.RECONVERGENT B2 ;  /* 0x0000000000027941 */ /* 0x000fea0003800200 */
.L_x_54054:
[----:B------:R-:W-:Y:S05]  /*7520*/  BRA `(.L_x_54057) ;  /* 0x0000000000187947 */ /* 0x000fea0003800000 */
.L_x_54053:
[----:B------:R-:W-:Y:S01]  /*7530*/  LOP3.LUT R8, R8, 0x1, RZ, 0xc0, !PT ;  /* 0x0000000108087812 */ /* 0x000fe200078ec0ff */
[----:B------:R-:W-:-:S03]  /*7540*/  IMAD.MOV.U32 R13, RZ, RZ, 0x1 ;  /* 0x00000001ff0d7424 */ /* 0x000fc600078e00ff */
[----:B------:R-:W-:-:S04]  /*7550*/  ISETP.NE.U32.AND P0, PT, R8, 0x1, PT ;  /* 0x000000010800780c */ /* 0x000fc80003f05070 */
[----:B------:R-:W-:-:S04]  /*7560*/  ISETP.NE.U32.AND.EX P0, PT, RZ, RZ, PT, P0 ;  /* 0x000000ffff00720c */ /* 0x000fc80003f05100 */
[----:B------:R-:W-:Y:S02]  /*7570*/  SEL R13, R13, 0xffffffff, P0 ;  /* 0xffffffff0d0d7807 */ /* 0x000fe40000000000 */
[----:B------:R-:W-:-:S07]  /*7580*/  SEL R14, RZ, 0xffffffff, P0 ;  /* 0xffffffffff0e7807 */ /* 0x000fce0000000000 */
.L_x_54057:
[----:B------:R-:W-:Y:S05]  /*7590*/  BSYNC.RECONVERGENT B1 ;  /* 0x0000000000017941 */ /* 0x000fea0003800200 */
.L_x_54052:
[----:B------:R-:W0:Y:S01]  /*75a0*/  LDCU.64 UR8, c[0x0][0x580] ;  /* 0x0000b000ff0877ac */ /* 0x000e220008000a00 */
[----:B------:R-:W-:Y:S02]  /*75b0*/  MOV R4, R13 ;  /* 0x0000000d00047202 */ /* 0x000fe40000000f00 */
[----:B------:R-:W-:Y:S02]  /*75c0*/  IADD3 R3, PT, PT, R3, 0x80, RZ ;  /* 0x0000008003037810 */ /* 0x000fe40007ffe0ff */
[----:B0-----:R-:W-:Y:S01]  /*75d0*/  IADD3 R6, P0, PT, R5, UR8, RZ ;  /* 0x0000000805067c10 */ /* 0x001fe2000ff1e0ff */
[----:B------:R-:W-:-:S03]  /*75e0*/  IMAD.MOV.U32 R5, RZ, RZ, R14 ;  /* 0x000000ffff057224 */ /* 0x000fc600078e000e */
[----:B------:R-:W-:-:S05]  /*75f0*/  IADD3.X R7, PT, PT, RZ, UR9, RZ, P0, !PT ;  /* 0x00000009ff077c10 */ /* 0x000fca00087fe4ff */
[----:B------:R0:W-:Y:S04]  /*7600*/  STG.E.64 desc[UR6][R6.64], R4 ;  /* 0x0000000406007986 */ /* 0x0001e8000c101b06 */
.L_x_54050:
[----:B------:R-:W-:Y:S05]  /*7610*/  BSYNC.RECONVERGENT B0 ;  /* 0x0000000000007941 */ /* 0x000fea0003800200 */
.L_x_54049:
[----:B------:R-:W-:-:S13]  /*7620*/  ISETP.GE.AND P0, PT, R3, UR4, PT ;  /* 0x0000000403007c0c */ /* 0x000fda000bf06270 */
[----:B------:R-:W-:Y:S05]  /*7630*/  @P0 EXIT ;  /* 0x000000000000094d */ /* 0x000fea0003800000 */
        /* <DEDUP_REMOVED lines=298> */
.L_x_54058:
[----:B------:R-:W0:Y:S02]  /*88e0*/  LDCU.128 UR8, c[0x0][0x580] ;  /* 0x0000b000ff0877ac */ /* 0x000e240008000c00 */
[----:B0-----:R-:W-:-:S04]  /*88f0*/  IADD3 R4, P0, PT, R2, UR10, RZ ;  /* 0x0000000a02047c10 */ /* 0x001fc8000ff1e0ff */
[----:B------:R-:W-:-:S05]  /*8900*/  IADD3.X R5, PT, PT, RZ, UR11, RZ, P0, !PT ;  /* 0x0000000bff057c10 */ /* 0x000fca00087fe4ff */
[----:B------:R-:W2:Y:S01]  /*8910*/  LDG.E.64 R6, desc[UR6][R4.64] ;  /* 0x0000000604067981 */ /* 0x000ea2000c1e1b00 */
[----:B------:R-:W-:Y:S01]  /*8920*/  IADD3 R2, P1, PT, R3, UR8, RZ ;  /* 0x0000000803027c10 */ /* 0x000fe2000ff3e0ff */
[----:B------:R-:W-:Y:S04]  /*8930*/  BSSY.RECONVERGENT B0, `(.L_x_54059) ;  /* 0x0000036000007945 */ /* 0x000fe80003800200 */
[----:B------:R-:W-:Y:S01]  /*8940*/  IMAD.X R3, RZ, RZ, UR9, P1 ;  /* 0x00000009ff037e24 */ /* 0x000fe200088e06ff */
        /* <DEDUP_REMOVED lines=24> */
.L_x_54063:
        /* <DEDUP_REMOVED lines=20> */
.L_x_54062:
[----:B------:R-:W-:Y:S05]  /*8c10*/  BSYNC.RECONVERGENT B1 ;  /* 0x0000000000017941 */ /* 0x000fea0003800200 */
.L_x_54061:
[----:B------:R-:W-:Y:S05]  /*8c20*/  BRA `(.L_x_54064) ;  /* 0x0000000000187947 */ /* 0x000fea0003800000 */
.L_x_54060:
[----:B------:R-:W-:Y:S01]  /*8c30*/  LOP3.LUT R6, R6, 0x1, RZ, 0xc0, !PT ;  /* 0x0000000106067812 */ /* 0x000fe200078ec0ff */
[----:B------:R-:W-:-:S03]  /*8c40*/  IMAD.MOV.U32 R11, RZ, RZ, 0x1 ;  /* 0x00000001ff0b7424 */ /* 0x000fc600078e00ff */
[----:B------:R-:W-:-:S04]  /*8c50*/  ISETP.NE.U32.AND P0, PT, R6, 0x1, PT ;  /* 0x000000010600780c */ /* 0x000fc80003f05070 */
[----:B------:R-:W-:-:S04]  /*8c60*/  ISETP.NE.U32.AND.EX P0, PT, RZ, RZ, PT, P0 ;  /* 0x000000ffff00720c */ /* 0x000fc80003f05100 */
[----:B------:R-:W-:Y:S02]  /*8c70*/  SEL R11, R11, 0xffffffff, P0 ;  /* 0xffffffff0b0b7807 */ /* 0x000fe40000000000 */
[----:B------:R-:W-:-:S07]  /*8c80*/  SEL R12, RZ, 0xffffffff, P0 ;  /* 0xffffffffff0c7807 */ /* 0x000fce0000000000 */
.L_x_54064:
[----:B------:R-:W-:Y:S05]  /*8c90*/  BSYNC.RECONVERGENT B0 ;  /* 0x0000000000007941 */ /* 0x000fea0003800200 */
.L_x_54059:
[----:B------:R-:W-:Y:S02]  /*8ca0*/  MOV R4, R11 ;  /* 0x0000000b00047202 */ /* 0x000fe40000000f00 */
[----:B------:R-:W-:-:S05]  /*8cb0*/  MOV R5, R12 ;  /* 0x0000000c00057202 */ /* 0x000fca0000000f00 */
[----:B------:R-:W-:Y:S01]  /*8cc0*/  STG.E.64 desc[UR6][R2.64], R4 ;  /* 0x0000000402007986 */ /* 0x000fe2000c101b06 */
[----:B------:R-:W-:Y:S05]  /*8cd0*/  EXIT ;  /* 0x000000000000794d */ /* 0x000fea0003800000 */
.L_x_54065:
        /* <DEDUP_REMOVED lines=10> */
.L_x_61089:


//--------------------- .text._ZN2at6native27unrolled_elementwise_kernelIZNS0_50_GLOBAL__N__2680c7bb_12_PowKernel_cu_7dd49032_317022pow_scalar_tensor_implIlEEvRNS_18TensorIteratorBaseET_EUllE_St5arrayIPcLm2EELi4E23TrivialOffsetCalculatorILi1EjESC_NS0_6memory15LoadWithoutCastENSD_16StoreWithoutCastEEEviS6_T0_T2_T3_T4_T5_ --------------------------
	.section	.text._ZN2at6native27unrolled_elementwise_kernelIZNS0_50_GLOBAL__N__2680c7bb_12_PowKernel_cu_7dd49032_317022pow_scalar_tensor_implIlEEvRNS_18TensorIteratorBaseET_EUllE_St5arrayIPcLm2EELi4E23TrivialOffsetCalculatorILi1EjESC_NS0_6memory15LoadWithoutCastENSD_16StoreWithoutCastEEEviS6_T0_T2_T3_T4_T5_,"ax",@progbits
	.align	128
        .global         _ZN2at6native27unrolled_elementwise_kernelIZNS0_50_GLOBAL__N__2680c7bb_12_PowKernel_cu_7dd49032_317022pow_scalar_tensor_implIlEEvRNS_18TensorIteratorBaseET_EUllE_St5arrayIPcLm2EELi4E23TrivialOffsetCalculatorILi1EjESC_NS0_6memory15LoadWithoutCastENSD_16StoreWithoutCastEEEviS6_T0_T2_T3_T4_T5_
        .type           _ZN2at6native27unrolled_elementwise_kernelIZNS0_50_GLOBAL__N__2680c7bb_12_PowKernel_cu_7dd49032_317022pow_scalar_tensor_implIlEEvRNS_18TensorIteratorBaseET_EUllE_St5arrayIPcLm2EELi4E23TrivialOffsetCalculatorILi1EjESC_NS0_6memory15LoadWithoutCastENSD_16StoreWithoutCastEEEviS6_T0_T2_T3_T4_T5_,@function
        .size           _ZN2at6native27unrolled_elementwise_kernelIZNS0_50_GLOBAL__N__2680c7bb_12_PowKernel_cu_7dd49032_317022pow_scalar_tensor_implIlEEvRNS_18TensorIteratorBaseET_EUllE_St5arrayIPcLm2EELi4E23TrivialOffsetCalculatorILi1EjESC_NS0_6memory15LoadWithoutCastENSD_16StoreWithoutCastEEEviS6_T0_T2_T3_T4_T5_,(.L_x_61090 - _ZN2at6native27unrolled_elementwise_kernelIZNS0_50_GLOBAL__N__2680c7bb_12_PowKernel_cu_7dd49032_317022pow_scalar_tensor_implIlEEvRNS_18TensorIteratorBaseET_EUllE_St5arrayIPcLm2EELi4E23TrivialOffsetCalculatorILi1EjESC_NS0_6memory15LoadWithoutCastENSD_16StoreWithoutCastEEEviS6_T0_T2_T3_T4_T5_)
        .other          _ZN2at6native27unrolled_elementwise_kernelIZNS0_50_GLOBAL__N__2680c7bb_12_PowKernel_cu_7dd49032_317022pow_scalar_tensor_implIlEEvRNS_18TensorIteratorBaseET_EUllE_St5arrayIPcLm2EELi4E23TrivialOffsetCalculatorILi1EjESC_NS0_6memory15LoadWithoutCastENSD_16StoreWithoutCastEEEviS6_T0_T2_T3_T4_T5_,@"STO_CUDA_ENTRY STV_DEFAULT"
_ZN2at6native27unrolled_elementwise_kernelIZNS0_50_GLOBAL__N__2680c7bb_12_PowKernel_cu_7dd49032_317022pow_scalar_tensor_implIlEEvRNS_18TensorIteratorBaseET_EUllE_St5arrayIPcLm2EELi4E23TrivialOffsetCalculatorILi1EjESC_NS0_6memory15LoadWithoutCastENSD_16StoreWithoutCastEEEviS6_T0_T2_T3_T4_T5_:
.text._ZN2at6native27unrolled_elementwise_kernelIZNS0_50_GLOBAL__N__2680c7bb_12_PowKernel_cu_7dd49032_317022pow_scalar_tensor_implIlEEvRNS_18TensorIteratorBaseET_EUllE_St5arrayIPcLm2EELi4E23TrivialOffsetCalculatorILi1EjESC_NS0_6memory15LoadWithoutCastENSD_16StoreWithoutCastEEEviS6_T0_T2_T3_T4_T5_:
[----:B------:R-:W-:Y:S01]  /*0000*/  LDC R1, c[0x0][0x37c] ;  /* 0x0000df00ff017b82 */ /* 0x000fe20000000800 */
[----:B------:R-:W0:Y:S07]  /*0010*/  S2R R0, SR_CTAID.X ;  /* 0x0000000000007919 */ /* 0x000e2e0000002500 */
[----:B------:R-:W0:Y:S01]  /*0020*/  LDC R3, c[0x0][0x380] ;  /* 0x0000e000ff037b82 */ /* 0x000e220000000800 */
[----:B------:R-:W1:Y:S01]  /*0030*/  LDCU.64 UR4, c[0x0][0x358] ;  /* 0x00006b00ff0477ac */ /* 0x000e620008000a00 */
[----:B------:R-:W2:Y:S01]  /*0040*/  S2R R13, SR_TID.X ;  /* 0x00000000000d7919 */ /* 0x000ea20000002100 */
[----:B------:R-:W3:Y:S01]  /*0050*/  LDCU.64 UR6, c[0x0][0x388] ;  /* 0x00007100ff0677ac */ /* 0x000ee20008000a00 */
[----:B------:R-:W4:Y:S01]  /*0060*/  LDCU.64 UR8, c[0x0][0x388] ;  /* 0x00007100ff0877ac */ /* 0x000f220008000a00 */
        /* <DEDUP_REMOVED lines=11> */
[----:B0-----:R-:W-:Y:S01]  /*0120*/  @!P0 IMAD.WIDE.U32 R6, R15, 0x8, R6 ;  /* 0x000000080f068825 */ /* 0x001fe200078e0006 */
[----:B------:R-:W-:-:S11]  /*0130*/  CS2R R14, SRZ ;  /* 0x00000000000e7805 */ /* 0x000fd6000001ff00 */
[----:B------:R-:W-:Y:S01]  /*0140*/  @!P3 IMAD R25, R0, 0x200, R13 ;  /* 0x000002000019b824 */ /* 0x000fe200078e020d */
[----:B------:R-:W0:Y:S01]  /*0150*/  @!P3 LDC.64 R10, c[0x0][0x3a0] ;  /* 0x0000e800ff0abb82 */ /* 0x000e220000000a00 */
[----:B------:R-:W-:Y:S01]  /*0160*/  @!P3 VIADD R13, R13, 0x80 ;  /* 0x000000800d0db836 */ /* 0x000fe20000000000 */
[----:B---3--:R-:W-:Y:S01]  /*0170*/  UISETP.NE.U32.AND UP0, UPT, UR6, 0x1, UPT ;  /* 0x000000010600788c */ /* 0x008fe2000bf05070 */
[----:B--2---:R-:W-:Y:S01]  /*0180*/  @!P1 IMAD.WIDE.U32 R8, R17, 0x8, R8 ;  /* 0x0000000811089825 */ /* 0x004fe200078e0008 */
[----:B------:R-:W-:Y:S02]  /*0190*/  CS2R R16, SRZ ;  /* 0x0000000000107805 */ /* 0x000fe4000001ff00 */
[----:B------:R-:W-:Y:S01]  /*01a0*/  ISETP.GE.AND P2, PT, R13, R2, PT ;  /* 0x000000020d00720c */ /* 0x000fe20003f46270 */
[----:B0-----:R-:W-:-:S12]  /*01b0*/  @!P3 IMAD.WIDE.U32 R24, R25, 0x8, R10 ;  /* 0x000000081918b825 */ /* 0x001fd800078e000a */
[----:B------:R-:W0:Y:S01]  /*01c0*/  @!P2 LDC.64 R4, c[0x0][0x3a0] ;  /* 0x0000e800ff04ab82 */ /* 0x000e220000000a00 */
[----:B------:R-:W-:Y:S01]  /*01d0*/  UISETP.NE.AND.EX UP0, UPT, UR7, URZ, UPT, UP0 ;  /* 0x000000ff0700728c */ /* 0x000fe2000bf05300 */
[----:B------:R-:W-:Y:S01]  /*01e0*/  CS2R R10, SRZ ;  /* 0x00000000000a7805 */ /* 0x000fe2000001ff00 */
[----:B------:R-:W-:Y:S01]  /*01f0*/  @!P2 IMAD R19, R0, 0x200, R13 ;  /* 0x000002000013a824 */ /* 0x000fe200078e020d */
[----:B------:R-:W-:Y:S01]  /*0200*/  CS2R R12, SRZ ;  /* 0x00000000000c7805 */ /* 0x000fe2000001ff00 */
[----:B------:R-:W-:Y:S01]  /*0210*/  BSSY.RECONVERGENT B0, `(.L_x_54066) ;  /* 0x0000184000007945 */ /* 0x000fe20003800200 */
[----:B-1----:R1:W5:Y:S04]  /*0220*/  @!P0 LDG.E.64 R16, desc[UR4][R6.64] ;  /* 0x0000000406108981 */ /* 0x002368000c1e1b00 */
[----:B------:R-:W5:Y:S01]  /*0230*/  @!P3 LDG.E.64 R12, desc[UR4][R24.64] ;  /* 0x00000004180cb981 */ /* 0x000f62000c1e1b00 */
[----:B----4-:R-:W-:-:S02]  /*0240*/  IMAD.U32 R20, RZ, RZ, UR8 ;  /* 0x00000008ff147e24 */ /* 0x010fc4000f8e00ff */
[----:B------:R-:W-:Y:S01]  /*0250*/  IMAD.U32 R23, RZ, RZ, UR9 ;  /* 0x00000009ff177e24 */ /* 0x000fe2000f8e00ff */
[----:B------:R2:W5:Y:S01]  /*0260*/  @!P1 LDG.E.64 R10, desc[UR4][R8.64] ;  /* 0x00000004080a9981 */ /* 0x000562000c1e1b00 */
[----:B0-----:R-:W-:-:S05]  /*0270*/  @!P2 IMAD.WIDE.U32 R18, R19, 0x8, R4 ;  /* 0x000000081312a825 */ /* 0x001fca00078e0004 */
[----:B------:R0:W5:Y:S01]  /*0280*/  @!P2 LDG.E.64 R14, desc[UR4][R18.64] ;  /* 0x00000004120ea981 */ /* 0x000162000c1e1b00 */
[----:B------:R-:W-:Y:S02]  /*0290*/  IMAD.U32 R4, RZ, RZ, UR8 ;  /* 0x00000008ff047e24 */ /* 0x000fe4000f8e00ff */
[----:B------:R-:W-:Y:S02]  /*02a0*/  IMAD.U32 R5, RZ, RZ, UR9 ;  /* 0x00000009ff057e24 */ /* 0x000fe4000f8e00ff */
[----:B-1----:R-:W-:Y:S02]  /*02b0*/  IMAD.U32 R6, RZ, RZ, UR8 ;  /* 0x00000008ff067e24 */ /* 0x002fe4000f8e00ff */
[----:B------:R-:W-:Y:S02]  /*02c0*/  IMAD.U32 R7, RZ, RZ, UR9 ;  /* 0x00000009ff077e24 */ /* 0x000fe4000f8e00ff */
[----:B------:R-:W-:Y:S02]  /*02d0*/  IMAD.U32 R22, RZ, RZ, UR8 ;  /* 0x00000008ff167e24 */ /* 0x000fe4000f8e00ff */
[----:B--2---:R-:W-:Y:S01]  /*02e0*/  IMAD.U32 R9, RZ, RZ, UR9 ;  /* 0x00000009ff097e24 */ /* 0x004fe2000f8e00ff */
[----:B0-----:R-:W-:Y:S06]  /*02f0*/  BRA.U !UP0, `(.L_x_54067) ;  /* 0x0000001508d47547 */ /* 0x001fec000b800000 */
[----:B------:R-:W-:Y:S01]  /*0300*/  UISETP.NE.U32.AND UP0, UPT, UR6, -0x1, UPT ;  /* 0xffffffff0600788c */ /* 0x000fe2000bf05070 */
[----:B------:R-:W-:Y:S02]  /*0310*/  IMAD.U32 R8, RZ, RZ, UR8 ;  /* 0x00000008ff087e24 */ /* 0x000fe4000f8e00ff */
[----:B------:R-:W-:Y:S01]  /*0320*/  IMAD.U32 R21, RZ, RZ, UR9 ;  /* 0x00000009ff157e24 */ /* 0x000fe2000f8e00ff */
[----:B------:R-:W-:-:S09]  /*0330*/  UISETP.NE.AND.EX UP0, UPT, UR7, -0x1, UPT, UP0 ;  /* 0xffffffff0700788c */ /* 0x000fd2000bf05300 */
[----:B------:R-:W-:Y:S05]  /*0340*/  BRA.U UP0, `(.L_x_54068) ;  /* 0x0000000d00787547 */ /* 0x000fea000b800000 */
        /* <DEDUP_REMOVED lines=14> */
[----:B------:R-:W-:Y:S01]  /*0430*/  IMAD.MOV.U32 R8, RZ, RZ, 0x1 ;  /* 0x00000001ff087424 */ /* 0x000fe200078e00ff */
        /* <DEDUP_REMOVED lines=12> */
.L_x_54074:
        /* <DEDUP_REMOVED lines=20> */
.L_x_54073:
[----:B------:R-:W-:Y:S05]  /*0640*/  BSYNC.RECONVERGENT B2 ;  /* 0x0000000000027941 */ /* 0x000fea0003800200 */
.L_x_54072:
[----:B------:R-:W-:Y:S05]  /*0650*/  BRA `(.L_x_54070) ;  /* 0x0000000000187947 */ /* 0x000fea0003800000 */
.L_x_54071:
[----:B------:R-:W-:Y:S01]  /*0660*/  LOP3.LUT R16, R16, 0x1, RZ, 0xc0, !PT ;  /* 0x0000000110107812 */ /* 0x000fe200078ec0ff */
[----:B------:R-:W-:-:S03]  /*0670*/  HFMA2 R22, -RZ, RZ, 0, 5.9604644775390625e-08 ;  /* 0x00000001ff167431 */ /* 0x000fc600000001ff */
[----:B------:R-:W-:-:S04]  /*0680*/  ISETP.NE.U32.AND P0, PT, R16, 0x1, PT ;  /* 0x000000011000780c */ /* 0x000fc80003f05070 */
[----:B------:R-:W-:-:S04]  /*0690*/  ISETP.NE.U32.AND.EX P0, PT, RZ, RZ, PT, P0 ;  /* 0x000000ffff00720c */ /* 0x000fc80003f05100 */
[----:B------:R-:W-:Y:S02]  /*06a0*/  SEL R22, R22, 0xffffffff, P0 ;  /* 0xffffffff16167807 */ /* 0x000fe40000000000 */
[----:B------:R-:W-:-:S07]  /*06b0*/  SEL R9, RZ, 0xffffffff, P0 ;  /* 0xffffffffff097807 */ /* 0x000fce0000000000 */
.L_x_54070:
[----:B------:R-:W-:Y:S05]  /*06c0*/  BSYNC.RECONVERGENT B1 ;  /* 0x0000000000017941 */ /* 0x000fea0003800200 */
.L_x_54069:
[----:B-----5:R-:W-:Y:S01]  /*06d0*/  VIADD R17, R3, 0x80 ;  /* 0x0000008003117836 */ /* 0x020fe20000000000 */
[----:B------:R-:W-:Y:S04]  /*06e0*/  BSSY.RECONVERGENT B1, `(.L_x_54075) ;  /* 0x0000036000017945 */ /* 0x000fe80003800200 */
        /* <DEDUP_REMOVED lines=19> */
[----:B------:R-:W-:Y:S01]  /*0820*/  IMAD.IADD R7, R7, 0x1, R17 ;  /* 0x0000000107077824 */ /* 0x000fe200078e0211 */
[----:B------:R-:W-:Y:S06]  /*0830*/  @!P1 BRA `(.L_x_54079) ;  /* 0x0000000000609947 */ /* 0x000fec0003800000 */
[--C-:B------:R-:W-:Y:S01]  /*0840*/  SHF.R.U64 R8, R10, 0x1, R11.reuse ;  /* 0x000000010a087819 */ /* 0x100fe2000000120b */
[----:B------:R-:W-:Y:S01]  /*0850*/  IMAD.MOV.U32 R16, RZ, RZ, 0x1 ;  /* 0x00000001ff107424 */ /* 0x000fe200078e00ff */
[----:B------:R-:W-:Y:S01]  /*0860*/  SHF.R.U32.HI R19, RZ, 0x1, R11 ;  /* 0x00000001ff137819 */ /* 0x000fe2000001160b */
[----:B------:R-:W-:-:S07]  /*0870*/  IMAD.MOV.U32 R17, RZ, RZ, RZ ;  /* 0x000000ffff117224 */ /* 0x000fce00078e00ff */
.L_x_54080:
        /* <DEDUP_REMOVED lines=20> */
.L_x_54079:
[----:B------:R-:W-:Y:S05]  /*09c0*/  BSYNC.RECONVERGENT B2 ;  /* 0x0000000000027941 */ /* 0x000fea0003800200 */
.L_x_54078:
[----:B------:R-:W-:Y:S05]  /*09d0*/  BRA `(.L_x_54076) ;  /* 0x0000000000187947 */ /* 0x000fea0003800000 */
.L_x_54077:
[----:B------:R-:W-:Y:S01]  /*09e0*/  LOP3.LUT R10, R10, 0x1, RZ, 0xc0, !PT ;  /* 0x000000010a0a7812 */ /* 0x000fe200078ec0ff */
[----:B------:R-:W-:-:S03]  /*09f0*/  IMAD.MOV.U32 R6, RZ, RZ, 0x1 ;  /* 0x00000001ff067424 */ /* 0x000fc600078e00ff */
[----:B------:R-:W-:-:S04]  /*0a00*/  ISETP.NE.U32.AND P0, PT, R10, 0x1, PT ;  /* 0x000000010a00780c */ /* 0x000fc80003f05070 */
[----:B------:R-:W-:-:S04]  /*0a10*/  ISETP.NE.U32.AND.EX P0, PT, RZ, RZ, PT, P0 ;  /* 0x000000ffff00720c */ /* 0x000fc80003f05100 */
[----:B------:R-:W-:Y:S02]  /*0a20*/  SEL R6, R6, 0xffffffff, P0 ;  /* 0xffffffff06067807 */ /* 0x000fe40000000000 */
[----:B------:R-:W-:-:S07]  /*0a30*/  SEL R7, RZ, 0xffffffff, P0 ;  /* 0xffffffffff077807 */ /* 0x000fce0000000000 */
.L_x_54076:
[----:B------:R-:W-:Y:S05]  /*0a40*/  BSYNC.RECONVERGENT B1 ;  /* 0x0000000000017941 */ /* 0x000fea0003800200 */
.L_x_54075:
[----:B------:R-:W-:Y:S01]  /*0a50*/  VIADD R11, R3, 0x100 ;  /* 0x00000100030b7836 */ /* 0x000fe20000000000 */
        /* <DEDUP_REMOVED lines=26> */
.L_x_54086:
        /* <DEDUP_REMOVED lines=19> */
.L_x_54085:
[----:B------:R-:W-:Y:S05]  /*0d30*/  BSYNC.RECONVERGENT B2 ;  /* 0x0000000000027941 */ /* 0x000fea0003800200 */
.L_x_54084:
[----:B------:R-:W-:Y:S05]  /*0d40*/  BRA `(.L_x_54082) ;  /* 0x0000000000187947 */ /* 0x000fea0003800000 */
.L_x_54083:
[----:B------:R-:W-:Y:S02]  /*0d50*/  LOP3.LUT R12, R12, 0x1, RZ, 0xc0, !PT ;  /* 0x000000010c0c7812 */ /* 0x000fe400078ec0ff */
[----:B------:R-:W-:Y:S02]  /*0d60*/  MOV R20, 0x1 ;  /* 0x0000000100147802 */ /* 0x000fe40000000f00 */
[----:B------:R-:W-:-:S04]  /*0d70*/  ISETP.NE.U32.AND P0, PT, R12, 0x1, PT ;  /* 0x000000010c00780c */ /* 0x000fc80003f05070 */
[----:B------:R-:W-:-:S04]  /*0d80*/  ISETP.NE.U32.AND.EX P0, PT, RZ, RZ, PT, P0 ;  /* 0x000000ffff00720c */ /* 0x000fc80003f05100 */
[----:B------:R-:W-:Y:S02]  /*0d90*/  SEL R20, R20, 0xffffffff, P0 ;  /* 0xffffffff14147807 */ /* 0x000fe40000000000 */
[----:B------:R-:W-:-:S07]  /*0da0*/  SEL R23, RZ, 0xffffffff, P0 ;  /* 0xffffffffff177807 */ /* 0x000fce0000000000 */
.L_x_54082:
[----:B------:R-:W-:Y:S05]  /*0db0*/  BSYNC.RECONVERGENT B1 ;  /* 0x0000000000017941 */ /* 0x000fea0003800200 */
.L_x_54081:
[----:B------:R-:W-:-:S05]  /*0dc0*/  VIADD R11, R3, 0x180 ;  /* 0x00000180030b7836 */ /* 0x000fca0000000000 */
        /* <DEDUP_REMOVED lines=25> */
.L_x_54090:
        /* <DEDUP_REMOVED lines=20> */
.L_x_54089:
[----:B------:R-:W-:Y:S05]  /*10a0*/  BSYNC.RECONVERGENT B1 ;  /* 0x0000000000017941 */ /* 0x000fea0003800200 */
.L_x_54088:
[----:B------:R-:W-:Y:S05]  /*10b0*/  BRA `(.L_x_54067) ;  /* 0x0000000800647947 */ /* 0x000fea0003800000 */
.L_x_54087:
[----:B------:R-:W-:Y:S01]  /*10c0*/  LOP3.LUT R14, R14, 0x1, RZ, 0xc0, !PT ;  /* 0x000000010e0e7812 */ /* 0x000fe200078ec0ff */
[----:B------:R-:W-:-:S03]  /*10d0*/  IMAD.MOV.U32 R4, RZ, RZ, 0x1 ;  /* 0x00000001ff047424 */ /* 0x000fc600078e00ff */
[----:B------:R-:W-:-:S04]  /*10e0*/  ISETP.NE.U32.AND P0, PT, R14, 0x1, PT ;  /* 0x000000010e00780c */ /* 0x000fc80003f05070 */
[----:B------:R-:W-:-:S04]  /*10f0*/  ISETP.NE.U32.AND.EX P0, PT, RZ, RZ, PT, P0 ;  /* 0x000000ffff00720c */ /* 0x000fc80003f05100 */
[----:B------:R-:W-:Y:S02]  /*1100*/  SEL R4, R4, 0xffffffff, P0 ;  /* 0xffffffff04047807 */ /* 0x000fe40000000000 */
[----:B------:R-:W-:Y:S01]  /*1110*/  SEL R5, RZ, 0xffffffff, P0 ;  /* 0xffffffffff057807 */ /* 0x000fe20000000000 */
[----:B------:R-:W-:Y:S06]  /*1120*/  BRA `(.L_x_54067) ;  /* 0x0000000800487947 */ /* 0x000fec0003800000 */
.L_x_54068:
[----:B------:R-:W-:Y:S01]  /*1130*/  ISETP.GE.AND P0, PT, R3, R2, PT ;  /* 0x000000020300720c */ /* 0x000fe20003f06270 */
[----:B------:R-:W-:-:S12]  /*1140*/  BSSY.RECONVERGENT B1, `(.L_x_54091) ;  /* 0x0000023000017945 */ /* 0x000fd80003800200 */
        /* <DEDUP_REMOVED lines=12> */
[----:B------:R-:W-:Y:S02]  /*1210*/  IMAD.U32 R25, RZ, RZ, UR8 ;  /* 0x00000008ff197e24 */ /* 0x000fe4000f8e00ff */
[----:B------:R-:W-:-:S07]  /*1220*/  IMAD.U32 R24, RZ, RZ, UR9 ;  /* 0x00000009ff187e24 */ /* 0x000fce000f8e00ff */
.L_x_54093:
        /* <DEDUP_REMOVED lines=8> */
[----:B------:R-:W-:Y:S01]  /*12b0*/  IMAD.IADD R24, R19, 0x1, R29 ;  /* 0x0000000113187824 */ /* 0x000fe200078e021d */
[C---:B------:R-:W-:Y:S01]  /*12c0*/  ISETP.GT.U32.AND P0, PT, R16.reuse, 0x1, PT ;  /* 0x000000011000780c */ /* 0x040fe20003f04070 */
[----:B------:R-:W-:Y:S01]  /*12d0*/  IMAD R27, R27, R22, RZ ;  /* 0x000000161b1b7224 */ /* 0x000fe200078e02ff */
[----:B------:R-:W-:Y:S01]  /*12e0*/  SHF.R.U64 R16, R16, 0x1, R17 ;  /* 0x0000000110107819 */ /* 0x000fe20000001211 */
[----:B------:R-:W-:Y:S01]  /*12f0*/  IMAD.MOV.U32 R25, RZ, RZ, R18 ;  /* 0x000000ffff197224 */ /* 0x000fe200078e0012 */
[----:B------:R-:W-:Y:S01]  /*1300*/  ISETP.GT.U32.AND.EX P0, PT, R17, RZ, PT, P0 ;  /* 0x000000ff1100720c */ /* 0x000fe20003f04100 */
[----:B------:R-:W-:Y:S01]  /*1310*/  IMAD R9, R9, R26, R27 ;  /* 0x0000001a09097224 */ /* 0x000fe200078e021b */
[----:B------:R-:W-:Y:S01]  /*1320*/  SHF.R.U32.HI R17, RZ, 0x1, R17 ;  /* 0x00000001ff117819 */ /* 0x000fe20000011611 */
[----:B------:R-:W-:-:S04]  /*1330*/  IMAD.WIDE.U32 R18, R26, R22, RZ ;  /* 0x000000161a127225 */ /* 0x000fc800078e00ff */
[----:B------:R-:W-:Y:S01]  /*1340*/  IMAD.MOV.U32 R22, RZ, RZ, R18 ;  /* 0x000000ffff167224 */ /* 0x000fe200078e0012 */
[----:B------:R-:W-:-:S05]  /*1350*/  IADD3 R9, PT, PT, R19, R9, RZ ;  /* 0x0000000913097210 */ /* 0x000fca0007ffe0ff */
[----:B------:R-:W-:Y:S05]  /*1360*/  @P0 BRA `(.L_x_54093) ;  /* 0xfffffffc00b00947 */ /* 0x000fea000383ffff */
.L_x_54092:
[----:B------:R-:W-:Y:S05]  /*1370*/  BSYNC.RECONVERGENT B1 ;  /* 0x0000000000017941 */ /* 0x000fea0003800200 */
.L_x_54091:
[----:B-----5:R-:W-:Y:S01]  /*1380*/  VIADD R17, R3, 0x80 ;  /* 0x0000008003117836 */ /* 0x020fe20000000000 */
[----:B------:R-:W0:Y:S01]  /*1390*/  LDCU.64 UR6, c[0x0][0x388] ;  /* 0x00007100ff0677ac */ /* 0x000e220008000a00 */
[----:B------:R-:W-:Y:S03]  /*13a0*/  BSSY.RECONVERGENT B1, `(.L_x_54094) ;  /* 0x0000023000017945 */ /* 0x000fe60003800200 */
[----:B------:R-:W-:-:S13]  /*13b0*/  ISETP.GE.AND P0, PT, R17, R2, PT ;  /* 0x000000021100720c */ /* 0x000fda0003f06270 */
[----:B------:R-:W-:Y:S05]  /*13c0*/  @P0 BRA `(.L_x_54095) ;  /* 0x0000000000800947 */ /* 0x000fea0003800000 */
[----:B------:R-:W-:Y:S02]  /*13d0*/  ISETP.GE.AND P0, PT, R11, RZ, PT ;  /* 0x000000ff0b00720c */ /* 0x000fe40003f06270 */
[----:B------:R-:W-:-:S11]  /*13e0*/  CS2R R6, SRZ ;  /* 0x0000000000067805 */ /* 0x000fd6000001ff00 */
        /* <DEDUP_REMOVED lines=8> */
[----:B0-----:R-:W-:Y:S02]  /*1470*/  IMAD.U32 R18, RZ, RZ, UR6 ;  /* 0x00000006ff127e24 */ /* 0x001fe4000f8e00ff */
[----:B------:R-:W-:-:S07]  /*1480*/  IMAD.U32 R19, RZ, RZ, UR7 ;  /* 0x00000007ff137e24 */ /* 0x000fce000f8e00ff */
.L_x_54096:
        /* <DEDUP_REMOVED lines=9> */
[C---:B------:R-:W-:Y:S01]  /*1520*/  ISETP.GT.U32.AND P0, PT, R10.reuse, 0x1, PT ;  /* 0x000000010a00780c */ /* 0x040fe20003f04070 */
[-C--:B------:R-:W-:Y:S01]  /*1530*/  IMAD R25, R19, R6.reuse, RZ ;  /* 0x0000000613197224 */ /* 0x080fe200078e02ff */
[----:B------:R-:W-:Y:S01]  /*1540*/  SHF.R.U64 R10, R10, 0x1, R11 ;  /* 0x000000010a0a7819 */ /* 0x000fe2000000120b */
[----:B------:R-:W-:Y:S01]  /*1550*/  IMAD.IADD R19, R17, 0x1, R27 ;  /* 0x0000000111137824 */ /* 0x000fe200078e021b */
[----:B------:R-:W-:Y:S01]  /*1560*/  ISETP.GT.U32.AND.EX P0, PT, R11, RZ, PT, P0 ;  /* 0x000000ff0b00720c */ /* 0x000fe20003f04100 */
[----:B------:R-:W-:Y:S01]  /*1570*/  IMAD.WIDE.U32 R16, R24, R6, RZ ;  /* 0x0000000618107225 */ /* 0x000fe200078e00ff */
[----:B------:R-:W-:-:S03]  /*1580*/  SHF.R.U32.HI R11, RZ, 0x1, R11 ;  /* 0x00000001ff0b7819 */ /* 0x000fc6000001160b */
[----:B------:R-:W-:Y:S02]  /*1590*/  IMAD R7, R7, R24, R25 ;  /* 0x0000001807077224 */ /* 0x000fe400078e0219 */
[----:B------:R-:W-:Y:S02]  /*15a0*/  IMAD.MOV.U32 R6, RZ, RZ, R16 ;  /* 0x000000ffff067224 */ /* 0x000fe400078e0010 */
[----:B------:R-:W-:-:S04]  /*15b0*/  IMAD.IADD R7, R17, 0x1, R7 ;  /* 0x0000000111077824 */ /* 0x000fc800078e0207 */
[----:B------:R-:W-:Y:S05]  /*15c0*/  @P0 BRA `(.L_x_54096) ;  /* 0xfffffffc00b00947 */ /* 0x000fea000383ffff */
.L_x_54095:
[----:B0-----:R-:W-:Y:S05]  /*15d0*/  BSYNC.RECONVERGENT B1 ;  /* 0x0000000000017941 */ /* 0x001fea0003800200 */
.L_x_54094:
[----:B------:R-:W-:Y:S01]  /*15e0*/  VIADD R11, R3, 0x100 ;  /* 0x00000100030b7836 */ /* 0x000fe20000000000 */
[----:B------:R-:W-:Y:S04]  /*15f0*/  BSSY.RECONVERGENT B1, `(.L_x_54097) ;  /* 0x0000024000017945 */ /* 0x000fe80003800200 */
[----:B------:R-:W-:-:S13]  /*1600*/  ISETP.GE.AND P0, PT, R11, R2, PT ;  /* 0x000000020b00720c */ /* 0x000fda0003f06270 */
[----:B------:R-:W-:Y:S05]  /*1610*/  @P0 BRA `(.L_x_54098) ;  /* 0x0000000000840947 */ /* 0x000fea0003800000 */
[----:B------:R-:W-:Y:S01]  /*1620*/  ISETP.GE.AND P0, PT, R13, RZ, PT ;  /* 0x000000ff0d00720c */ /* 0x000fe20003f06270 */
        /* <DEDUP_REMOVED lines=12> */
.L_x_54099:
        /* <DEDUP_REMOVED lines=9> */
[----:B------:R-:W-:Y:S01]  /*1780*/  IMAD R19, R19, R20, RZ ;  /* 0x0000001413137224 */ /* 0x000fe200078e02ff */
[----:B------:R-:W-:Y:S01]  /*1790*/  MOV R16, R10 ;  /* 0x0000000a00107202 */ /* 0x000fe20000000f00 */
[----:B------:R-:W-:Y:S01]  /*17a0*/  IMAD.IADD R17, R11, 0x1, R17 ;  /* 0x000000010b117824 */ /* 0x000fe200078e0211 */
[----:B------:R-:W-:Y:S01]  /*17b0*/  ISETP.GT.U32.AND.EX P0, PT, R13, RZ, PT, P0 ;  /* 0x000000ff0d00720c */ /* 0x000fe20003f04100 */
[----:B------:R-:W-:Y:S01]  /*17c0*/  IMAD.WIDE.U32 R10, R18, R20, RZ ;  /* 0x00000014120a7225 */ /* 0x000fe200078e00ff */
[----:B------:R-:W-:-:S02]  /*17d0*/  SHF.R.U64 R12, R12, 0x1, R13 ;  /* 0x000000010c0c7819 */ /* 0x000fc4000000120d */
[----:B------:R-:W-:Y:S01]  /*17e0*/  SHF.R.U32.HI R13, RZ, 0x1, R13 ;  /* 0x00000001ff0d7819 */ /* 0x000fe2000001160d */
[----:B------:R-:W-:Y:S02]  /*17f0*/  IMAD R19, R23, R18, R19 ;  /* 0x0000001217137224 */ /* 0x000fe400078e0213 */
[----:B------:R-:W-:Y:S02]  /*1800*/  IMAD.MOV.U32 R20, RZ, RZ, R10 ;  /* 0x000000ffff147224 */ /* 0x000fe400078e000a */
[----:B------:R-:W-:-:S04]  /*1810*/  IMAD.IADD R23, R11, 0x1, R19 ;  /* 0x000000010b177824 */ /* 0x000fc800078e0213 */
[----:B------:R-:W-:Y:S05]  /*1820*/  @P0 BRA `(.L_x_54099) ;  /* 0xfffffffc00b00947 */ /* 0x000fea000383ffff */
.L_x_54098:
[----:B------:R-:W-:Y:S05]  /*1830*/  BSYNC.RECONVERGENT B1 ;  /* 0x0000000000017941 */ /* 0x000fea0003800200 */
.L_x_54097:
[----:B------:R-:W-:-:S05]  /*1840*/  VIADD R11, R3, 0x180 ;  /* 0x00000180030b7836 */ /* 0x000fca0000000000 */
        /* <DEDUP_REMOVED lines=12> */
.L_x_54100:
        /* <DEDUP_REMOVED lines=20> */
.L_x_54067:
[----:B------:R-:W-:Y:S05]  /*1a50*/  BSYNC.RECONVERGENT B0 ;  /* 0x0000000000007941 */ /* 0x000fea0003800200 */
.L_x_54066:
[----:B------:R-:W-:Y:S01]  /*1a60*/  ISETP.GE.AND P0, PT, R3, R2, PT ;  /* 0x000000020300720c */ /* 0x000fe20003f06270 */
[----:B------:R-:W-:Y:S04]  /*1a70*/  BSSY.RECONVERGENT B0, `(.L_x_54101) ;  /* 0x0000019000007945 */ /* 0x000fe80003800200 */
[----:B------:R-:W-:Y:S01]  /*1a80*/  BSSY.RELIABLE B1, `(.L_x_54102) ;  /* 0x0000011000017945 */ /* 0x000fe20003800100 */
[----:B------:R-:W-:Y:S02]  /*1a90*/  IMAD.MOV.U32 R21, RZ, RZ, R23 ;  /* 0x000000ffff157224 */ /* 0x000fe400078e0017 */
[----:B------:R-:W-:-:S05]  /*1aa0*/  IMAD.MOV.U32 R23, RZ, RZ, R9 ;  /* 0x000000ffff177224 */ /* 0x000fca00078e0009 */
[----:B------:R-:W-:Y:S05]  /*1ab0*/  @P0 BRA `(.L_x_54103) ;  /* 0x0000000000340947 */ /* 0x000fea0003800000 */
[----:B------:R-:W0:Y:S01]  /*1ac0*/  LDC.64 R8, c[0x0][0x398] ;  /* 0x0000e600ff087b82 */ /* 0x000e220000000a00 */
[----:B-----5:R-:W-:Y:S02]  /*1ad0*/  IMAD R11, R0, 0x200, R3 ;  /* 0x00000200000b7824 */ /* 0x020fe400078e0203 */
        /* <DEDUP_REMOVED lines=11> */
.L_x_54103:
[----:B------:R-:W-:Y:S05]  /*1b90*/  BSYNC.RELIABLE B1 ;  /* 0x0000000000017941 */ /* 0x000fea0003800100 */
.L_x_54102:
[----:B------:R-:W-:-:S13]  /*1ba0*/  ISETP.GE.AND P0, PT, R3, R2, PT ;  /* 0x000000020300720c */ /* 0x000fda0003f06270 */
[----:B0-----:R-:W0:Y:S01]  /*1bb0*/  @!P0 LDC.64 R6, c[0x0][0x398] ;  /* 0x0000e600ff068b82 */ /* 0x001e220000000a00 */
[----:B------:R-:W-:Y:S02]  /*1bc0*/  @!P0 IMAD R9, R0, 0x200, R3 ;  /* 0x0000020000098824 */ /* 0x000fe400078e0203 */
[----:B------:R-:W-:Y:S02]  /*1bd0*/  @!P0 VIADD R3, R3, 0x80 ;  /* 0x0000008003038836 */ /* 0x000fe40000000000 */
[----:B0-----:R-:W-:-:S05]  /*1be0*/  @!P0 IMAD.WIDE.U32 R6, R9, 0x8, R6 ;  /* 0x0000000809068825 */ /* 0x001fca00078e0006 */
[----:B------:R1:W-:Y:S02]  /*1bf0*/  @!P0 STG.E.64 desc[UR4][R6.64], R20 ;  /* 0x0000001406008986 */ /* 0x0003e4000c101b04 */
.L_x_54104:
[----:B------:R-:W-:Y:S05]  /*1c00*/  BSYNC.RECONVERGENT B0 ;  /* 0x0000000000007941 */ /* 0x000fea0003800200 */
.L_x_54101:
        /* <DEDUP_REMOVED lines=8> */
.L_x_54105:
        /* <DEDUP_REMOVED lines=15> */
.L_x_61090:


//--------------------- .text._ZN2at6native29vectorized_elementwise_kernelILi2EZNS0_50_GLOBAL__N__2680c7bb_12_PowKernel_cu_7dd49032_317022pow_scalar_tensor_implIlEEvRNS_18TensorIteratorBaseET_EUllE_St5arrayIPcLm2EEEEviT0_T1_ --------------------------
	.section	.text._ZN2at6native29vectorized_elementwise_kernelILi2EZNS0_50_GLOBAL__N__2680c7bb_12_PowKernel_cu_7dd49032_317022pow_scalar_tensor_implIlEEvRNS_18TensorIteratorBaseET_EUllE_St5arrayIPcLm2EEEEviT0_T1_,"ax",@progbits
	.align	128
        .global         _ZN2at6native29vectorized_elementwise_kernelILi2EZNS0_50_GLOBAL__N__2680c7bb_12_PowKernel_cu_7dd49032_317022pow_scalar_tensor_implIlEEvRNS_18TensorIteratorBaseET_EUllE_St5arrayIPcLm2EEEEviT0_T1_
        .type           _ZN2at6native29vectorized_elementwise_kernelILi2EZNS0_50_GLOBAL__N__2680c7bb_12_PowKernel_cu_7dd49032_317022pow_scalar_tensor_implIlEEvRNS_18TensorIteratorBaseET_EUllE_St5arrayIPcLm2EEEEviT0_T1_,@function
        .size           _ZN2at6native29vectorized_elementwise_kernelILi2EZNS0_50_GLOBAL__N__2680c7bb_12_PowKernel_cu_7dd49032_317022pow_scalar_tensor_implIlEEvRNS_18TensorIteratorBaseET_EUllE_St5arrayIPcLm2EEEEviT0_T1_,(.L_x_61091 - _ZN2at6native29vectorized_elementwise_kernelILi2EZNS0_50_GLOBAL__N__2680c7bb_12_PowKernel_cu_7dd49032_317022pow_scalar_tensor_implIlEEvRNS_18TensorIteratorBaseET_EUllE_St5arrayIPcLm2EEEEviT0_T1_)
        .other          _ZN2at6native29vectorized_elementwise_kernelILi2EZNS0_50_GLOBAL__N__2680c7bb_12_PowKernel_cu_7dd49032_317022pow_scalar_tensor_implIlEEvRNS_18TensorIteratorBaseET_EUllE_St5arrayIPcLm2EEEEviT0_T1_,@"STO_CUDA_ENTRY STV_DEFAULT"
_ZN2at6native29vectorized_elementwise_kernelILi2EZNS0_50_GLOBAL__N__2680c7bb_12_PowKernel_cu_7dd49032_317022pow_scalar_tensor_implIlEEvRNS_18TensorIteratorBaseET_EUllE_St5arrayIPcLm2EEEEviT0_T1_:
.text._ZN2at6native29vectorized_elementwise_kernelILi2EZNS0_50_GLOBAL__N__2680c7bb_12_PowKernel_cu_7dd49032_317022pow_scalar_tensor_implIlEEvRNS_18TensorIteratorBaseET_EUllE_St5arrayIPcLm2EEEEviT0_T1_:
[----:B------:R-:W-:Y:S01]  /*0000*/  LDC R1, c[0x0][0x37c] ;  /* 0x0000df00ff017b82 */ /* 0x000fe20000000800 */
[----:B------:R-:W0:Y:S01]  /*0010*/  S2R R37, SR_CTAID.X ;  /* 0x0000000000257919 */ /* 0x000e220000002500 */
[----:B------:R-:W1:Y:S01]  /*0020*/  LDCU UR6, c[0x0][0x380] ;  /* 0x00007000ff0677ac */ /* 0x000e620008000800 */
[----:B------:R-:W2:Y:S01]  /*0030*/  LDCU.64 UR8, c[0x0][0x388] ;  /* 0x00007100ff0877ac */ /* 0x000ea20008000a00 */
[----:B------:R-:W3:Y:S01]  /*0040*/  LDCU.64 UR4, c[0x0][0x358] ;  /* 0x00006b00ff0477ac */ /* 0x000ee20008000a00 */
[----:B--2---:R-:W-:Y:S02]  /*0050*/  IMAD.U32 R34, RZ, RZ, UR8 ;  /* 0x00000008ff227e24 */ /* 0x004fe4000f8e00ff */
[----:B------:R-:W-:Y:S02]  /*0060*/  IMAD.U32 R33, RZ, RZ, UR9 ;  /* 0x00000009ff217e24 */ /* 0x000fe4000f8e00ff */
[----:B0-----:R-:W-:-:S05]  /*0070*/  IMAD.SHL.U32 R37, R37, 0x400, RZ ;  /* 0x0000040025257824 */ /* 0x001fca00078e00ff */
[----:B-1----:R-:W-:-:S04]  /*0080*/  IADD3 R35, PT, PT, -R37, UR6, RZ ;  /* 0x0000000625237c10 */ /* 0x002fc8000fffe1ff */
[----:B------:R-:W-:-:S13]  /*0090*/  ISETP.GT.U32.AND P0, PT, R35, 0x3ff, PT ;  /* 0x000003ff2300780c */ /* 0x000fda0003f04070 */
[----:B---3--:R-:W-:Y:S05]  /*00a0*/  @P0 BRA `(.L_x_54106) ;  /* 0x0000003400c40947 */ /* 0x008fea0003800000 */
[----:B------:R-:W0:Y:S01]  /*00b0*/  S2R R0, SR_TID.X ;  /* 0x0000000000007919 */ /* 0x000e220000002100 */
        /* <DEDUP_REMOVED lines=14> */
[----:B------:R0:W5:Y:S07]  /*01a0*/  @!P6 LDG.E.64 R28, desc[UR4][R2.64] ;  /* 0x00000004021ce981 */ /* 0x00016e000c1e1b00 */
[----:B------:R-:W-:Y:S01]  /*01b0*/  @!P4 IMAD.IADD R19, R37, 0x1, R0 ;  /* 0x000000012513c824 */ /* 0x000fe200078e0200 */
[----:B------:R-:W3:Y:S01]  /*01c0*/  @!P4 LDC.64 R30, c[0x0][0x3a0] ;  /* 0x0000e800ff1ecb82 */ /* 0x000ee20000000a00 */
[----:B------:R-:W-:-:S05]  /*01d0*/  @!P4 VIADD R0, R0, 0x80 ;  /* 0x000000800000c836 */ /* 0x000fca0000000000 */
[----:B------:R-:W-:-:S13]  /*01e0*/  ISETP.GE.U32.AND P3, PT, R0, R35, PT ;  /* 0x000000230000720c */ /* 0x000fda0003f66070 */
[----:B------:R-:W-:Y:S01]  /*01f0*/  @!P3 IMAD.IADD R21, R37, 0x1, R0 ;  /* 0x000000012515b824 */ /* 0x000fe200078e0200 */
[----:B------:R-:W0:Y:S01]  /*0200*/  @!P3 LDC.64 R14, c[0x0][0x3a0] ;  /* 0x0000e800ff0ebb82 */ /* 0x000e220000000a00 */
[----:B------:R-:W-:-:S05]  /*0210*/  @!P3 VIADD R0, R0, 0x80 ;  /* 0x000000800000b836 */ /* 0x000fca0000000000 */
[----:B------:R-:W-:-:S13]  /*0220*/  ISETP.GE.U32.AND P2, PT, R0, R35, PT ;  /* 0x000000230000720c */ /* 0x000fda0003f46070 */
[----:B------:R-:W-:Y:S01]  /*0230*/  @!P2 IMAD.IADD R23, R37, 0x1, R0 ;  /* 0x000000012517a824 */ /* 0x000fe200078e0200 */
[----:B------:R-:W4:Y:S01]  /*0240*/  @!P2 LDC.64 R4, c[0x0][0x3a0] ;  /* 0x0000e800ff04ab82 */ /* 0x000f220000000a00 */
[----:B------:R-:W-:-:S05]  /*0250*/  @!P2 VIADD R0, R0, 0x80 ;  /* 0x000000800000a836 */ /* 0x000fca0000000000 */
[----:B------:R-:W-:-:S13]  /*0260*/  ISETP.GE.U32.AND P1, PT, R0, R35, PT ;  /* 0x000000230000720c */ /* 0x000fda0003f26070 */
[----:B------:R-:W-:Y:S01]  /*0270*/  @!P1 IMAD.IADD R39, R37, 0x1, R0 ;  /* 0x0000000125279824 */ /* 0x000fe200078e0200 */
[----:B------:R-:W4:Y:S01]  /*0280*/  @!P1 LDC.64 R12, c[0x0][0x3a0] ;  /* 0x0000e800ff0c9b82 */ /* 0x000f220000000a00 */
[----:B------:R-:W-:-:S05]  /*0290*/  @!P1 VIADD R0, R0, 0x80 ;  /* 0x0000008000009836 */ /* 0x000fca0000000000 */
[----:B------:R-:W-:-:S13]  /*02a0*/  ISETP.GE.U32.AND P0, PT, R0, R35, PT ;  /* 0x000000230000720c */ /* 0x000fda0003f06070 */
[----:B------:R-:W1:Y:S01]  /*02b0*/  @!P0 LDC.64 R10, c[0x0][0x3a0] ;  /* 0x0000e800ff0a8b82 */ /* 0x000e620000000a00 */
[----:B------:R-:W-:Y:S02]  /*02c0*/  @!P0 IMAD.IADD R43, R37, 0x1, R0 ;  /* 0x00000001252b8824 */ /* 0x000fe400078e0200 */
[----:B--2---:R-:W-:Y:S01]  /*02d0*/  @!P5 IMAD.WIDE.U32 R8, R17, 0x8, R8 ;  /* 0x000000081108d825 */ /* 0x004fe200078e0008 */
[----:B------:R-:W-:-:S03]  /*02e0*/  CS2R R16, SRZ ;  /* 0x0000000000107805 */ /* 0x000fc6000001ff00 */
[----:B---3--:R-:W-:-:S04]  /*02f0*/  @!P4 IMAD.WIDE.U32 R30, R19, 0x8, R30 ;  /* 0x00000008131ec825 */ /* 0x008fc800078e001e */
[----:B------:R-:W-:Y:S01]  /*0300*/  @!P0 VIADD R0, R0, 0x80 ;  /* 0x0000008000008836 */ /* 0x000fe20000000000 */
[----:B------:R-:W5:Y:S01]  /*0310*/  @!P4 LDG.E.64 R16, desc[UR4][R30.64] ;  /* 0x000000041e10c981 */ /* 0x000f62000c1e1b00 */
[----:B-1----:R-:W-:-:S05]  /*0320*/  @!P0 IMAD.WIDE.U32 R42, R43, 0x8, R10 ;  /* 0x000000082b2a8825 */ /* 0x002fca00078e000a */
[----:B------:R-:W5:Y:S01]  /*0330*/  @!P0 LDG.E.64 R24, desc[UR4][R42.64] ;  /* 0x000000042a188981 */ /* 0x000f62000c1e1b00 */
[----:B------:R-:W-:-:S13]  /*0340*/  ISETP.GE.U32.AND P6, PT, R0, R35, PT ;  /* 0x000000230000720c */ /* 0x000fda0003fc6070 */
[----:B------:R-:W1:Y:S01]  /*0350*/  @!P6 LDC.64 R6, c[0x0][0x3a0] ;  /* 0x0000e800ff06eb82 */ /* 0x000e620000000a00 */
[----:B------:R-:W-:Y:S01]  /*0360*/  UISETP.NE.U32.AND UP0, UPT, UR6, 0x1, UPT ;  /* 0x000000010600788c */ /* 0x000fe2000bf05070 */
[----:B------:R-:W-:-:S03]  /*0370*/  @!P6 IMAD.IADD R41, R37, 0x1, R0 ;  /* 0x000000012529e824 */ /* 0x000fc600078e0200 */
[----:B------:R-:W-:Y:S01]  /*0380*/  UISETP.NE.AND.EX UP0, UPT, UR7, URZ, UPT, UP0 ;  /* 0x000000ff0700728c */ /* 0x000fe2000bf05300 */
[----:B0-----:R-:W-:Y:S01]  /*0390*/  @!P3 IMAD.WIDE.U32 R2, R21, 0x8, R14 ;  /* 0x000000081502b825 */ /* 0x001fe200078e000e */
[----:B------:R-:W-:Y:S02]  /*03a0*/  CS2R R14, SRZ ;  /* 0x00000000000e7805 */ /* 0x000fe4000001ff00 */
[----:B------:R-:W-:Y:S02]  /*03b0*/  CS2R R18, SRZ ;  /* 0x0000000000127805 */ /* 0x000fe4000001ff00 */
[----:B------:R-:W-:Y:S01]  /*03c0*/  CS2R R20, SRZ ;  /* 0x0000000000147805 */ /* 0x000fe2000001ff00 */
[----:B----4-:R-:W-:Y:S01]  /*03d0*/  @!P2 IMAD.WIDE.U32 R4, R23, 0x8, R4 ;  /* 0x000000081704a825 */ /* 0x010fe200078e0004 */
[----:B------:R-:W-:Y:S02]  /*03e0*/  CS2R R22, SRZ ;  /* 0x0000000000167805 */ /* 0x000fe4000001ff00 */
[----:B------:R-:W-:Y:S01]  /*03f0*/  CS2R R26, SRZ ;  /* 0x00000000001a7805 */ /* 0x000fe2000001ff00 */
[----:B------:R-:W-:Y:S01]  /*0400*/  BSSY.RECONVERGENT B0, `(.L_x_54107) ;  /* 0x00002fd000007945 */ /* 0x000fe20003800200 */
[----:B------:R-:W-:Y:S01]  /*0410*/  @!P1 IMAD.WIDE.U32 R38, R39, 0x8, R12 ;  /* 0x0000000827269825 */ /* 0x000fe200078e000c */
[----:B------:R0:W5:Y:S03]  /*0420*/  @!P5 LDG.E.64 R14, desc[UR4][R8.64] ;  /* 0x00000004080ed981 */ /* 0x000166000c1e1b00 */
[----:B------:R-:W-:Y:S01]  /*0430*/  IMAD.U32 R12, RZ, RZ, UR8 ;  /* 0x00000008ff0c7e24 */ /* 0x000fe2000f8e00ff */
[----:B------:R-:W5:Y:S01]  /*0440*/  @!P3 LDG.E.64 R18, desc[UR4][R2.64] ;  /* 0x000000040212b981 */ /* 0x000f62000c1e1b00 */
[----:B-1----:R-:W-:-:S03]  /*0450*/  @!P6 IMAD.WIDE.U32 R40, R41, 0x8, R6 ;  /* 0x000000082928e825 */ /* 0x002fc600078e0006 */
[----:B------:R1:W5:Y:S01]  /*0460*/  @!P2 LDG.E.64 R20, desc[UR4][R4.64] ;  /* 0x000000040414a981 */ /* 0x000362000c1e1b00 */
[----:B------:R-:W-:-:S03]  /*0470*/  IMAD.U32 R13, RZ, RZ, UR9 ;  /* 0x00000009ff0d7e24 */ /* 0x000fc6000f8e00ff */
[----:B------:R-:W5:Y:S01]  /*0480*/  @!P1 LDG.E.64 R22, desc[UR4][R38.64] ;  /* 0x0000000426169981 */ /* 0x000f62000c1e1b00 */
[----:B------:R-:W-:Y:S02]  /*0490*/  IMAD.U32 R10, RZ, RZ, UR8 ;  /* 0x00000008ff0a7e24 */ /* 0x000fe4000f8e00ff */
[----:B------:R-:W-:Y:S01]  /*04a0*/  IMAD.U32 R11, RZ, RZ, UR9 ;  /* 0x00000009ff0b7e24 */ /* 0x000fe2000f8e00ff */
[----:B------:R2:W5:Y:S01]  /*04b0*/  @!P6 LDG.E.64 R26, desc[UR4][R40.64] ;  /* 0x00000004281ae981 */ /* 0x000562000c1e1b00 */
[----:B0-----:R-:W-:Y:S02]  /*04c0*/  IMAD.U32 R8, RZ, RZ, UR8 ;  /* 0x00000008ff087e24 */ /* 0x001fe4000f8e00ff */
[----:B------:R-:W-:Y:S02]  /*04d0*/  IMAD.U32 R9, RZ, RZ, UR9 ;  /* 0x00000009ff097e24 */ /* 0x000fe4000f8e00ff */
[----:B------:R-:W-:Y:S02]  /*04e0*/  IMAD.U32 R6, RZ, RZ, UR8 ;  /* 0x00000008ff067e24 */ /* 0x000fe4000f8e00ff */
[----:B------:R-:W-:-:S02]  /*04f0*/  IMAD.U32 R7, RZ, RZ, UR9 ;  /* 0x00000009ff077e24 */ /* 0x000fc4000f8e00ff */
[----:B-1----:R-:W-:Y:S02]  /*0500*/  IMAD.U32 R4, RZ, RZ, UR8 ;  /* 0x00000008ff047e24 */ /* 0x002fe4000f8e00ff */
[----:B------:R-:W-:Y:S02]  /*0510*/  IMAD.U32 R5, RZ, RZ, UR9 ;  /* 0x00000009ff057e24 */ /* 0x000fe4000f8e00ff */
[----:B------:R-:W-:Y:S02]  /*0520*/  IMAD.U32 R2, RZ, RZ, UR8 ;  /* 0x00000008ff027e24 */ /* 0x000fe4000f8e00ff */
[----:B------:R-:W-:Y:S02]  /*0530*/  IMAD.U32 R3, RZ, RZ, UR9 ;  /* 0x00000009ff037e24 */ /* 0x000fe4000f8e00ff */
[----:B------:R-:W-:Y:S02]  /*0540*/  IMAD.U32 R0, RZ, RZ, UR8 ;  /* 0x00000008ff007e24 */ /* 0x000fe4000f8e00ff */
[----:B--2---:R-:W-:-:S02]  /*0550*/  IMAD.U32 R41, RZ, RZ, UR9 ;  /* 0x00000009ff297e24 */ /* 0x004fc4000f8e00ff */
[----:B------:R-:W-:Y:S02]  /*0560*/  IMAD.U32 R38, RZ, RZ, UR8 ;  /* 0x00000008ff267e24 */ /* 0x000fe4000f8e00ff */
[----:B------:R-:W-:Y:S01]  /*0570*/  IMAD.U32 R39, RZ, RZ, UR9 ;  /* 0x00000009ff277e24 */ /* 0x000fe2000f8e00ff */
[----:B------:R-:W-:Y:S06]  /*0580*/  BRA.U !UP0, `(.L_x_54108) ;  /* 0x0000002d08907547 */ /* 0x000fec000b800000 */
[----:B------:R-:W-:-:S04]  /*0590*/  UISETP.NE.U32.AND UP0, UPT, UR6, -0x1, UPT ;  /* 0xffffffff0600788c */ /* 0x000fc8000bf05070 */
[----:B------:R-:W-:-:S09]  /*05a0*/  UISETP.NE.AND.EX UP0, UPT, UR7, -0x1, UPT, UP0 ;  /* 0xffffffff0700788c */ /* 0x000fd2000bf05300 */
[----:B------:R-:W-:Y:S05]  /*05b0*/  BRA.U UP0, `(.L_x_54109) ;  /* 0x0000001900f47547 */ /* 0x000fea000b800000 */
[----:B------:R-:W-:Y:S01]  /*05c0*/  ISETP.GE.U32.AND P0, PT, R32, R35, PT ;  /* 0x000000232000720c */ /* 0x000fe20003f06070 */
        /* <DEDUP_REMOVED lines=25> */
.L_x_54115:
        /* <DEDUP_REMOVED lines=8> */
[C---:B------:R-:W-:Y:S02]  /*07e0*/  ISETP.GE.U32.AND P0, PT, R30.reuse, 0x2, PT ;  /* 0x000000021e00780c */ /* 0x040fe40003f06070 */
[----:B------:R-:W-:Y:S01]  /*07f0*/  SHF.R.U64 R30, R30, 0x1, R31 ;  /* 0x000000011e1e7819 */ /* 0x000fe2000000121f */
[----:B------:R-:W-:Y:S01]  /*0800*/  IMAD R34, R43, R38, RZ ;  /* 0x000000262b227224 */ /* 0x000fe200078e02ff */
[----:B------:R-:W-:Y:S01]  /*0810*/  ISETP.GE.U32.AND.EX P0, PT, R31, RZ, PT, P0 ;  /* 0x000000ff1f00720c */ /* 0x000fe20003f06100 */
[----:B------:R-:W-:Y:S01]  /*0820*/  IMAD.IADD R29, R29, 0x1, R45 ;  /* 0x000000011d1d7824 */ /* 0x000fe200078e022d */
[----:B------:R-:W-:Y:S01]  /*0830*/  SHF.R.U32.HI R31, RZ, 0x1, R31 ;  /* 0x00000001ff1f7819 */ /* 0x000fe2000001161f */
[----:B------:R-:W-:-:S02]  /*0840*/  IMAD R43, R39, R33, R34 ;  /* 0x00000021272b7224 */ /* 0x000fc400078e0222 */
[----:B------:R-:W-:-:S04]  /*0850*/  IMAD.WIDE.U32 R38, R33, R38, RZ ;  /* 0x0000002621267225 */ /* 0x000fc800078e00ff */
[----:B------:R-:W-:-:S04]  /*0860*/  IMAD.IADD R39, R39, 0x1, R43 ;  /* 0x0000000127277824 */ /* 0x000fc800078e022b */
[----:B------:R-:W-:Y:S05]  /*0870*/  @P0 BRA `(.L_x_54115) ;  /* 0xfffffffc00b80947 */ /* 0x000fea000383ffff */
.L_x_54114:
[----:B------:R-:W-:Y:S05]  /*0880*/  BSYNC.RECONVERGENT B2 ;  /* 0x0000000000027941 */ /* 0x000fea0003800200 */
.L_x_54113:
[----:B------:R-:W-:Y:S05]  /*0890*/  BRA `(.L_x_54111) ;  /* 0x0000000000187947 */ /* 0x000fea0003800000 */
.L_x_54112:
[----:B------:R-:W-:Y:S01]  /*08a0*/  LOP3.LUT R28, R28, 0x1, RZ, 0xc0, !PT ;  /* 0x000000011c1c7812 */ /* 0x000fe200078ec0ff */
[----:B------:R-:W-:-:S03]  /*08b0*/  IMAD.MOV.U32 R38, RZ, RZ, 0x1 ;  /* 0x00000001ff267424 */ /* 0x000fc600078e00ff */
[----:B------:R-:W-:-:S04]  /*08c0*/  ISETP.NE.U32.AND P0, PT, R28, 0x1, PT ;  /* 0x000000011c00780c */ /* 0x000fc80003f05070 */
[----:B------:R-:W-:-:S04]  /*08d0*/  ISETP.NE.U32.AND.EX P0, PT, RZ, RZ, PT, P0 ;  /* 0x000000ffff00720c */ /* 0x000fc80003f05100 */
[----:B------:R-:W-:Y:S02]  /*08e0*/  SEL R38, R38, 0xffffffff, P0 ;  /* 0xffffffff26267807 */ /* 0x000fe40000000000 */
[----:B------:R-:W-:-:S07]  /*08f0*/  SEL R39, RZ, 0xffffffff, P0 ;  /* 0xffffffffff277807 */ /* 0x000fce0000000000 */
.L_x_54111:
[----:B------:R-:W-:Y:S05]  /*0900*/  BSYNC.RECONVERGENT B1 ;  /* 0x0000000000017941 */ /* 0x000fea0003800200 */
.L_x_54110:
[----:B-----5:R-:W-:Y:S01]  /*0910*/  VIADD R28, R32, 0x80 ;  /* 0x00000080201c7836 */ /* 0x020fe20000000000 */
        /* <DEDUP_REMOVED lines=27> */
.L_x_54121:
        /* <DEDUP_REMOVED lines=20> */
.L_x_54120:
[----:B------:R-:W-:Y:S05]  /*0c10*/  BSYNC.RECONVERGENT B2 ;  /* 0x0000000000027941 */ /* 0x000fea0003800200 */
.L_x_54119:
[----:B------:R-:W-:Y:S05]  /*0c20*/  BRA `(.L_x_54117) ;  /* 0x0000000000187947 */ /* 0x000fea0003800000 */
.L_x_54118:
[----:B------:R-:W-:Y:S01]  /*0c30*/  LOP3.LUT R14, R14, 0x1, RZ, 0xc0, !PT ;  /* 0x000000010e0e7812 */ /* 0x000fe200078ec0ff */
[----:B------:R-:W-:-:S03]  /*0c40*/  IMAD.MOV.U32 R0, RZ, RZ, 0x1 ;  /* 0x00000001ff007424 */ /* 0x000fc600078e00ff */
[----:B------:R-:W-:-:S04]  /*0c50*/  ISETP.NE.U32.AND P0, PT, R14, 0x1, PT ;  /* 0x000000010e00780c */ /* 0x000fc80003f05070 */
[----:B------:R-:W-:-:S04]  /*0c60*/  ISETP.NE.U32.AND.EX P0, PT, RZ, RZ, PT, P0 ;  /* 0x000000ffff00720c */ /* 0x000fc80003f05100 */
[----:B------:R-:W-:Y:S02]  /*0c70*/  SEL R0, R0, 0xffffffff, P0 ;  /* 0xffffffff00007807 */ /* 0x000fe40000000000 */
[----:B------:R-:W-:-:S07]  /*0c80*/  SEL R41, RZ, 0xffffffff, P0 ;  /* 0xffffffffff297807 */ /* 0x000fce0000000000 */
.L_x_54117:
[----:B------:R-:W-:Y:S05]  /*0c90*/  BSYNC.RECONVERGENT B1 ;  /* 0x0000000000017941 */ /* 0x000fea0003800200 */
.L_x_54116:
        /* <DEDUP_REMOVED lines=24> */
[----:B------:R-:W-:Y:S01]  /*0e20*/  IMAD.MOV.U32 R30, RZ, RZ, RZ ;  /* 0x000000ffff1e7224 */ /* 0x000fe200078e00ff */
[----:B------:R-:W-:Y:S01]  /*0e30*/  SHF.R.U32.HI R29, RZ, 0x1, R17 ;  /* 0x00000001ff1d7819 */ /* 0x000fe20000011611 */
[----:B------:R-:W-:-:S07]  /*0e40*/  IMAD.MOV.U32 R17, RZ, RZ, 0x1 ;  /* 0x00000001ff117424 */ /* 0x000fce00078e00ff */
.L_x_54127:
        /* <DEDUP_REMOVED lines=20> */
.L_x_54126:
[----:B------:R-:W-:Y:S05]  /*0f90*/  BSYNC.RECONVERGENT B2 ;  /* 0x0000000000027941 */ /* 0x000fea0003800200 */
.L_x_54125:
[----:B------:R-:W-:Y:S05]  /*0fa0*/  BRA `(.L_x_54123) ;  /* 0x0000000000187947 */ /* 0x000fea0003800000 */
.L_x_54124:
[----:B------:R-:W-:Y:S01]  /*0fb0*/  LOP3.LUT R16, R16, 0x1, RZ, 0xc0, !PT ;  /* 0x0000000110107812 */ /* 0x000fe200078ec0ff */
[----:B------:R-:W-:-:S03]  /*0fc0*/  IMAD.MOV.U32 R2, RZ, RZ, 0x1 ;  /* 0x00000001ff027424 */ /* 0x000fc600078e00ff */
[----:B------:R-:W-:-:S04]  /*0fd0*/  ISETP.NE.U32.AND P0, PT, R16, 0x1, PT ;  /* 0x000000011000780c */ /* 0x000fc80003f05070 */
[----:B------:R-:W-:-:S04]  /*0fe0*/  ISETP.NE.U32.AND.EX P0, PT, RZ, RZ, PT, P0 ;  /* 0x000000ffff00720c */ /* 0x000fc80003f05100 */
[----:B------:R-:W-:Y:S02]  /*0ff0*/  SEL R2, R2, 0xffffffff, P0 ;  /* 0xffffffff02027807 */ /* 0x000fe40000000000 */
[----:B------:R-:W-:-:S07]  /*1000*/  SEL R3, RZ, 0xffffffff, P0 ;  /* 0xffffffffff037807 */ /* 0x000fce0000000000 */
.L_x_54123:
[----:B------:R-:W-:Y:S05]  /*1010*/  BSYNC.RECONVERGENT B1 ;  /* 0x0000000000017941 */ /* 0x000fea0003800200 */
.L_x_54122:
        /* <DEDUP_REMOVED lines=27> */
.L_x_54133:
        /* <DEDUP_REMOVED lines=20> */
.L_x_54132:
[----:B------:R-:W-:Y:S05]  /*1310*/  BSYNC.RECONVERGENT B2 ;  /* 0x0000000000027941 */ /* 0x000fea0003800200 */
.L_x_54131:
[----:B------:R-:W-:Y:S05]  /*1320*/  BRA `(.L_x_54129) ;  /* 0x0000000000187947 */ /* 0x000fea0003800000 */
.L_x_54130:
[----:B------:R-:W-:Y:S01]  /*1330*/  LOP3.LUT R18, R18, 0x1, RZ, 0xc0, !PT ;  /* 0x0000000112127812 */ /* 0x000fe200078ec0ff */
[----:B------:R-:W-:-:S03]  /*1340*/  IMAD.MOV.U32 R4, RZ, RZ, 0x1 ;  /* 0x00000001ff047424 */ /* 0x000fc600078e00ff */
[----:B------:R-:W-:-:S04]  /*1350*/  ISETP.NE.U32.AND P0, PT, R18, 0x1, PT ;  /* 0x000000011200780c */ /* 0x000fc80003f05070 */
[----:B------:R-:W-:-:S04]  /*1360*/  ISETP.NE.U32.AND.EX P0, PT, RZ, RZ, PT, P0 ;  /* 0x000000ffff00720c */ /* 0x000fc80003f05100 */
[----:B------:R-:W-:Y:S02]  /*1370*/  SEL R4, R4, 0xffffffff, P0 ;  /* 0xffffffff04047807 */ /* 0x000fe40000000000 */
[----:B------:R-:W-:-:S07]  /*1380*/  SEL R5, RZ, 0xffffffff, P0 ;  /* 0xffffffffff057807 */ /* 0x000fce0000000000 */
.L_x_54129:
[----:B------:R-:W-:Y:S05]  /*1390*/  BSYNC.RECONVERGENT B1 ;  /* 0x0000000000017941 */ /* 0x000fea0003800200 */
.L_x_54128:
        /* <DEDUP_REMOVED lines=27> */
.L_x_54139:
        /* <DEDUP_REMOVED lines=20> */
.L_x_54138:
[----:B------:R-:W-:Y:S05]  /*1690*/  BSYNC.RECONVERGENT B2 ;  /* 0x0000000000027941 */ /* 0x000fea0003800200 */
.L_x_54137:
[----:B------:R-:W-:Y:S05]  /*16a0*/  BRA `(.L_x_54135) ;  /* 0x0000000000187947 */ /* 0x000fea0003800000 */
.L_x_54136:
[----:B------:R-:W-:Y:S01]  /*16b0*/  LOP3.LUT R20, R20, 0x1, RZ, 0xc0, !PT ;  /* 0x0000000114147812 */ /* 0x000fe200078ec0ff */
[----:B------:R-:W-:-:S03]  /*16c0*/  IMAD.MOV.U32 R6, RZ, RZ, 0x1 ;  /* 0x00000001ff067424 */ /* 0x000fc600078e00ff */
[----:B------:R-:W-:-:S04]  /*16d0*/  ISETP.NE.U32.AND P0, PT, R20, 0x1, PT ;  /* 0x000000011400780c */ /* 0x000fc80003f05070 */
[----:B------:R-:W-:-:S04]  /*16e0*/  ISETP.NE.U32.AND.EX P0, PT, RZ, RZ, PT, P0 ;  /* 0x000000ffff00720c */ /* 0x000fc80003f05100 */
[----:B------:R-:W-:Y:S02]  /*16f0*/  SEL R6, R6, 0xffffffff, P0 ;  /* 0xffffffff06067807 */ /* 0x000fe40000000000 */
[----:B------:R-:W-:-:S07]  /*1700*/  SEL R7, RZ, 0xffffffff, P0 ;  /* 0xffffffffff077807 */ /* 0x000fce0000000000 */
.L_x_54135:
[----:B------:R-:W-:Y:S05]  /*1710*/  BSYNC.RECONVERGENT B1 ;  /* 0x0000000000017941 */ /* 0x000fea0003800200 */
.L_x_54134:
        /* <DEDUP_REMOVED lines=27> */
.L_x_54145:
        /* <DEDUP_REMOVED lines=20> */
.L_x_54144:
[----:B------:R-:W-:Y:S05]  /*1a10*/  BSYNC.RECONVERGENT B2 ;  /* 0x0000000000027941 */ /* 0x000fea0003800200 */
.L_x_54143:
[----:B------:R-:W-:Y:S05]  /*1a20*/  BRA `(.L_x_54141) ;  /* 0x0000000000187947 */ /* 0x000fea0003800000 */
.L_x_54142:
[----:B------:R-:W-:Y:S01]  /*1a30*/  LOP3.LUT R22, R22, 0x1, RZ, 0xc0, !PT ;  /* 0x0000000116167812 */ /* 0x000fe200078ec0ff */
[----:B------:R-:W-:-:S03]  /*1a40*/  IMAD.MOV.U32 R8, RZ, RZ, 0x1 ;  /* 0x00000001ff087424 */ /* 0x000fc600078e00ff */
[----:B------:R-:W-:-:S04]  /*1a50*/  ISETP.NE.U32.AND P0, PT, R22, 0x1, PT ;  /* 0x000000011600780c */ /* 0x000fc80003f05070 */
[----:B------:R-:W-:-:S04]  /*1a60*/  ISETP.NE.U32.AND.EX P0, PT, RZ, RZ, PT, P0 ;  /* 0x000000ffff00720c */ /* 0x000fc80003f05100 */
[----:B------:R-:W-:Y:S02]  /*1a70*/  SEL R8, R8, 0xffffffff, P0 ;  /* 0xffffffff08087807 */ /* 0x000fe40000000000 */
[----:B------:R-:W-:-:S07]  /*1a80*/  SEL R9, RZ, 0xffffffff, P0 ;  /* 0xffffffffff097807 */ /* 0x000fce0000000000 */
.L_x_54141:
[----:B------:R-:W-:Y:S05]  /*1a90*/  BSYNC.RECONVERGENT B1 ;  /* 0x0000000000017941 */ /* 0x000fea0003800200 */
.L_x_54140:
        /* <DEDUP_REMOVED lines=27> */
.L_x_54151:
        /* <DEDUP_REMOVED lines=20> */
.L_x_54150:
[----:B------:R-:W-:Y:S05]  /*1d90*/  BSYNC.RECONVERGENT B2 ;  /* 0x0000000000027941 */ /* 0x000fea0003800200 */
.L_x_54149:
[----:B------:R-:W-:Y:S05]  /*1da0*/  BRA `(.L_x_54147) ;  /* 0x0000000000187947 */ /* 0x000fea0003800000 */
.L_x_54148:
[----:B------:R-:W-:Y:S01]  /*1db0*/  LOP3.LUT R24, R24, 0x1, RZ, 0xc0, !PT ;  /* 0x0000000118187812 */ /* 0x000fe200078ec0ff */
[----:B------:R-:W-:-:S03]  /*1dc0*/  IMAD.MOV.U32 R10, RZ, RZ, 0x1 ;  /* 0x00000001ff0a7424 */ /* 0x000fc600078e00ff */
[----:B------:R-:W-:-:S04]  /*1dd0*/  ISETP.NE.U32.AND P0, PT, R24, 0x1, PT ;  /* 0x000000011800780c */ /* 0x000fc80003f05070 */
[----:B------:R-:W-:-:S04]  /*1de0*/  ISETP.NE.U32.AND.EX P0, PT, RZ, RZ, PT, P0 ;  /* 0x000000ffff00720c */ /* 0x000fc80003f05100 */
[----:B------:R-:W-:Y:S02]  /*1df0*/  SEL R10, R10, 0xffffffff, P0 ;  /* 0xffffffff0a0a7807 */ /* 0x000fe40000000000 */
[----:B------:R-:W-:-:S07]  /*1e00*/  SEL R11, RZ, 0xffffffff, P0 ;  /* 0xffffffffff0b7807 */ /* 0x000fce0000000000 */
.L_x_54147:
[----:B------:R-:W-:Y:S05]  /*1e10*/  BSYNC.RECONVERGENT B1 ;  /* 0x0000000000017941 */ /* 0x000fea0003800200 */
.L_x_54146:
[----:B------:R-:W-:-:S05]  /*1e20*/  VIADD R14, R32, 0x380 ;  /* 0x00000380200e7836 */ /* 0x000fca0000000000 */
        /* <DEDUP_REMOVED lines=25> */
.L_x_54155:
        /* <DEDUP_REMOVED lines=20> */
.L_x_54154:
[----:B------:R-:W-:Y:S05]  /*2100*/  BSYNC.RECONVERGENT B1 ;  /* 0x0000000000017941 */ /* 0x000fea0003800200 */
.L_x_54153:
[----:B------:R-:W-:Y:S05]  /*2110*/  BRA `(.L_x_54108) ;  /* 0x0000001000ac7947 */ /* 0x000fea0003800000 */
.L_x_54152:
[----:B------:R-:W-:Y:S01]  /*2120*/  LOP3.LUT R26, R26, 0x1, RZ, 0xc0, !PT ;  /* 0x000000011a1a7812 */ /* 0x000fe200078ec0ff */
[----:B------:R-:W-:-:S03]  /*2130*/  IMAD.MOV.U32 R12, RZ, RZ, 0x1 ;  /* 0x00000001ff0c7424 */ /* 0x000fc600078e00ff */
[----:B------:R-:W-:-:S04]  /*2140*/  ISETP.NE.U32.AND P0, PT, R26, 0x1, PT ;  /* 0x000000011a00780c */ /* 0x000fc80003f05070 */
[----:B------:R-:W-:-:S04]  /*2150*/  ISETP.NE.U32.AND.EX P0, PT, RZ, RZ, PT, P0 ;  /* 0x000000ffff00720c */ /* 0x000fc80003f05100 */
[----:B------:R-:W-:Y:S02]  /*2160*/  SEL R12, R12, 0xffffffff, P0 ;  /* 0xffffffff0c0c7807 */ /* 0x000fe40000000000 */
[----:B------:R-:W-:Y:S01]  /*2170*/  SEL R13, RZ, 0xffffffff, P0 ;  /* 0xffffffffff0d7807 */ /* 0x000fe20000000000 */
[----:B------:R-:W-:Y:S06]  /*2180*/  BRA `(.L_x_54108) ;  /* 0x0000001000907947 */ /* 0x000fec0003800000 */
.L_x_54109:
[----:B------:R-:W-:Y:S01]  /*2190*/  ISETP.GE.U32.AND P0, PT, R32, R35, PT ;  /* 0x000000232000720c */ /* 0x000fe20003f06070 */
[----:B------:R-:W-:-:S12]  /*21a0*/  BSSY.RECONVERGENT B1, `(.L_x_54156) ;  /* 0x0000022000017945 */ /* 0x000fd80003800200 */
[----:B------:R-:W-:Y:S05]  /*21b0*/  @P0 BRA `(.L_x_54157) ;  /* 0x0000000000800947 */ /* 0x000fea0003800000 */
[----:B-----5:R-:W-:Y:S02]  /*21c0*/  ISETP.GE.AND P0, PT, R29, RZ, PT ;  /* 0x000000ff1d00720c */ /* 0x020fe40003f06270 */
        /* <DEDUP_REMOVED lines=11> */
.L_x_54158:
        /* <DEDUP_REMOVED lines=17> */
[----:B------:R-:W-:Y:S02]  /*2390*/  IMAD.IADD R39, R31, 0x1, R39 ;  /* 0x000000011f277824 */ /* 0x000fe400078e0227 */
[----:B------:R-:W-:-:S04]  /*23a0*/  IMAD.MOV.U32 R38, RZ, RZ, R30 ;  /* 0x000000ffff267224 */ /* 0x000fc800078e001e */
[----:B------:R-:W-:Y:S05]  /*23b0*/  @P0 BRA `(.L_x_54158) ;  /* 0xfffffffc00b00947 */ /* 0x000fea000383ffff */
.L_x_54157:
[----:B------:R-:W-:Y:S05]  /*23c0*/  BSYNC.RECONVERGENT B1 ;  /* 0x0000000000017941 */ /* 0x000fea0003800200 */
.L_x_54156:
[----:B-----5:R-:W-:Y:S01]  /*23d0*/  VIADD R28, R32, 0x80 ;  /* 0x00000080201c7836 */ /* 0x020fe20000000000 */
[----:B------:R-:W0:Y:S01]  /*23e0*/  LDCU.64 UR6, c[0x0][0x388] ;  /* 0x00007100ff0677ac */ /* 0x000e220008000a00 */
[----:B------:R-:W-:Y:S03]  /*23f0*/  BSSY.RECONVERGENT B1, `(.L_x_54159) ;  /* 0x0000023000017945 */ /* 0x000fe60003800200 */
[----:B------:R-:W-:-:S13]  /*2400*/  ISETP.GE.U32.AND P0, PT, R28, R35, PT ;  /* 0x000000231c00720c */ /* 0x000fda0003f06070 */
        /* <DEDUP_REMOVED lines=14> */
.L_x_54161:
        /* <DEDUP_REMOVED lines=19> */
.L_x_54160:
[----:B0-----:R-:W-:Y:S05]  /*2620*/  BSYNC.RECONVERGENT B1 ;  /* 0x0000000000017941 */ /* 0x001fea0003800200 */
.L_x_54159:
[----:B------:R-:W-:Y:S01]  /*2630*/  VIADD R14, R32, 0x100 ;  /* 0x00000100200e7836 */ /* 0x000fe20000000000 */
[----:B------:R-:W-:Y:S04]  /*2640*/  BSSY.RECONVERGENT B1, `(.L_x_54162) ;  /* 0x0000023000017945 */ /* 0x000fe80003800200 */
[----:B------:R-:W-:-:S13]  /*2650*/  ISETP.GE.U32.AND P0, PT, R14, R35, PT ;  /* 0x000000230e00720c */ /* 0x000fda0003f06070 */
        /* <DEDUP_REMOVED lines=13> */
.L_x_54164:
        /* <DEDUP_REMOVED lines=20> */
.L_x_54163:
[----:B------:R-:W-:Y:S05]  /*2870*/  BSYNC.RECONVERGENT B1 ;  /* 0x0000000000017941 */ /* 0x000fea0003800200 */
.L_x_54162:
        /* <DEDUP_REMOVED lines=16> */
.L_x_54167:
        /* <DEDUP_REMOVED lines=20> */
.L_x_54166:
[----:B------:R-:W-:Y:S05]  /*2ac0*/  BSYNC.RECONVERGENT B1 ;  /* 0x0000000000017941 */ /* 0x000fea0003800200 */
.L_x_54165:
        /* <DEDUP_REMOVED lines=16> */
.L_x_54170:
        /* <DEDUP_REMOVED lines=20> */
.L_x_54169:
[----:B------:R-:W-:Y:S05]  /*2d10*/  BSYNC.RECONVERGENT B1 ;  /* 0x0000000000017941 */ /* 0x000fea0003800200 */
.L_x_54168:
        /* <DEDUP_REMOVED lines=16> */
.L_x_54173:
        /* <DEDUP_REMOVED lines=20> */
.L_x_54172:
[----:B------:R-:W-:Y:S05]  /*2f60*/  BSYNC.RECONVERGENT B1 ;  /* 0x0000000000017941 */ /* 0x000fea0003800200 */
.L_x_54171:
        /* <DEDUP_REMOVED lines=16> */
.L_x_54176:
        /* <DEDUP_REMOVED lines=20> */
.L_x_54175:
[----:B------:R-:W-:Y:S05]  /*31b0*/  BSYNC.RECONVERGENT B1 ;  /* 0x0000000000017941 */ /* 0x000fea0003800200 */
.L_x_54174:
[----:B------:R-:W-:-:S05]  /*31c0*/  VIADD R14, R32, 0x380 ;  /* 0x00000380200e7836 */ /* 0x000fca0000000000 */
        /* <DEDUP_REMOVED lines=12> */
.L_x_54177:
        /* <DEDUP_REMOVED lines=20> */
.L_x_54108:
[----:B------:R-:W-:Y:S05]  /*33d0*/  BSYNC.RECONVERGENT B0 ;  /* 0x0000000000007941 */ /* 0x000fea0003800200 */
.L_x_54107:
[----:B------:R-:W-:Y:S01]  /*33e0*/  ISETP.GE.U32.AND P0, PT, R32, R35, PT ;  /* 0x000000232000720c */ /* 0x000fe20003f06070 */
[----:B------:R-:W-:Y:S04]  /*33f0*/  BSSY.RECONVERGENT B0, `(.L_x_54178) ;  /* 0x0000034000007945 */ /* 0x000fe80003800200 */
[----:B------:R-:W-:Y:S01]  /*3400*/  BSSY.RELIABLE B1, `(.L_x_54179) ;  /* 0x000002c000017945 */ /* 0x000fe20003800100 */
[----:B------:R-:W-:-:S07]  /*3410*/  IMAD.MOV.U32 R40, RZ, RZ, R0 ;  /* 0x000000ffff287224 */ /* 0x000fce00078e0000 */
[----:B------:R-:W-:Y:S05]  /*3420*/  @P0 BRA `(.L_x_54180) ;  /* 0x0000000000300947 */ /* 0x000fea0003800000 */
[----:B-----5:R-:W0:Y:S01]  /*3430*/  LDC.64 R14, c[0x0][0x398] ;  /* 0x0000e600ff0e7b82 */ /* 0x020e220000000a00 */
        /* <DEDUP_REMOVED lines=11> */
.L_x_54180:
[----:B------:R-:W-:-:S13]  /*34f0*/  ISETP.GE.U32.AND P0, PT, R32, R35, PT ;  /* 0x000000232000720c */ /* 0x000fda0003f06070 */
[----:B------:R-:W-:Y:S05]  /*3500*/  @P0 BRA `(.L_x_54182) ;  /* 0x0000000000300947 */ /* 0x000fea0003800000 */
[----:B0----5:R-:W0:Y:S01]  /*3510*/  LDC.64 R14, c[0x0][0x398] ;  /* 0x0000e600ff0e7b82 */ /* 0x021e220000000a00 */
[----:B------:R-:W-:Y:S02]  /*3520*/  IMAD.IADD R17, R37, 0x1, R32 ;  /* 0x0000000125117824 */ /* 0x000fe400078e0220 */
[----:B------:R-:W-:Y:S02]  /*3530*/  VIADD R32, R32, 0x80 ;  /* 0x0000008020207836 */ /* 0x000fe40000000000 */
[----:B0-----:R-:W-:-:S05]  /*3540*/  IMAD.WIDE.U32 R14, R17, 0x8, R14 ;  /* 0x00000008110e7825 */ /* 0x001fca00078e000e */
[----:B------:R1:W-:Y:S02]  /*3550*/  STG.E.64 desc[UR4][R14.64], R2 ;  /* 0x000000020e007986 */ /* 0x0003e4000c101b04 */
.L_x_54181:
[----:B------:R-:W-:-:S13]  /*3560*/  ISETP.GE.U32.AND P0, PT, R32, R35, PT ;  /* 0x000000232000720c */ /* 0x000fda0003f06070 */
[----:B------:R-:W-:Y:S05]  /*3570*/  @P0 BRA `(.L_x_54183) ;  /* 0x0000000000300947 */ /* 0x000fea0003800000 */
[----:B-1----:R-:W1:Y:S01]  /*3580*/  LDC.64 R2, c[0x0][0x398] ;  /* 0x0000e600ff027b82 */ /* 0x002e620000000a00 */
[----:B0-----:R-:W-:Y:S02]  /*3590*/  IMAD.IADD R15, R37, 0x1, R32 ;  /* 0x00000001250f7824 */ /* 0x001fe400078e0220 */
[----:B------:R-:W-:Y:S02]  /*35a0*/  VIADD R32, R32, 0x80 ;  /* 0x0000008020207836 */ /* 0x000fe40000000000 */
[----:B-1----:R-:W-:-:S05]  /*35b0*/  IMAD.WIDE.U32 R2, R15, 0x8, R2 ;  /* 0x000000080f027825 */ /* 0x002fca00078e0002 */
[----:B------:R1:W-:Y:S02]  /*35c0*/  STG.E.64 desc[UR4][R2.64], R4 ;  /* 0x0000000402007986 */ /* 0x0003e4000c101b04 */
.L_x_54182:
[----:B------:R-:W-:-:S13]  /*35d0*/  ISETP.GE.U32.AND P0, PT, R32, R35, PT ;  /* 0x000000232000720c */ /* 0x000fda0003f06070 */
[----:B------:R-:W-:Y:S05]  /*35e0*/  @P0 BRA `(.L_x_54184) ;  /* 0x0000000000340947 */ /* 0x000fea0003800000 */
[----:B-1----:R-:W1:Y:S01]  /*35f0*/  LDC.64 R2, c[0x0][0x398] ;  /* 0x0000e600ff027b82 */ /* 0x002e620000000a00 */
[----:B------:R-:W-:Y:S02]  /*3600*/  IMAD.IADD R5, R37, 0x1, R32 ;  /* 0x0000000125057824 */ /* 0x000fe400078e0220 */
[----:B------:R-:W-:Y:S02]  /*3610*/  VIADD R32, R32, 0x80 ;  /* 0x0000008020207836 */ /* 0x000fe40000000000 */
[----:B-1----:R-:W-:-:S05]  /*3620*/  IMAD.WIDE.U32 R2, R5, 0x8, R2 ;  /* 0x0000000805027825 */ /* 0x002fca00078e0002 */
[----:B------:R2:W-:Y:S02]  /*3630*/  STG.E.64 desc[UR4][R2.64], R6 ;  /* 0x0000000602007986 */ /* 0x0005e4000c101b04 */
.L_x_54183:
[----:B------:R-:W-:-:S13]  /*3640*/  ISETP.GE.U32.AND P0, PT, R32, R35, PT ;  /* 0x000000232000720c */ /* 0x000fda0003f06070 */
[----:B------:R-:W-:Y:S05]  /*3650*/  @P0 BREAK.RELIABLE B1 ;  /* 0x0000000000010942 */ /* 0x000fea0003800100 */
[----:B------:R-:W-:Y:S05]  /*3660*/  @P0 BRA `(.L_x_54185) ;  /* 0x0000000000300947 */ /* 0x000fea0003800000 */
[----:B-12---:R-:W1:Y:S01]  /*3670*/  LDC.64 R2, c[0x0][0x398] ;  /* 0x0000e600ff027b82 */ /* 0x006e620000000a00 */
[----:B------:R-:W-:Y:S02]  /*3680*/  IMAD.IADD R5, R37, 0x1, R32 ;  /* 0x0000000125057824 */ /* 0x000fe400078e0220 */
[----:B------:R-:W-:Y:S02]  /*3690*/  VIADD R32, R32, 0x80 ;  /* 0x0000008020207836 */ /* 0x000fe40000000000 */
[----:B-1----:R-:W-:-:S05]  /*36a0*/  IMAD.WIDE.U32 R2, R5, 0x8, R2 ;  /* 0x0000000805027825 */ /* 0x002fca00078e0002 */
[----:B------:R2:W-:Y:S02]  /*36b0*/  STG.E.64 desc[UR4][R2.64], R8 ;  /* 0x0000000802007986 */ /* 0x0005e4000c101b04 */
.L_x_54184:
[----:B------:R-:W-:Y:S05]  /*36c0*/  BSYNC.RELIABLE B1 ;  /* 0x0000000000017941 */ /* 0x000fea0003800100 */
.L_x_54179:
[----:B------:R-:W-:-:S13]  /*36d0*/  ISETP.GE.U32.AND P0, PT, R32, R35, PT ;  /* 0x000000232000720c */ /* 0x000fda0003f06070 */
[----:B-12---:R-:W1:Y:S01]  /*36e0*/  @!P0 LDC.64 R2, c[0x0][0x398] ;  /* 0x0000e600ff028b82 */ /* 0x006e620000000a00 */
[----:B------:R-:W-:Y:S02]  /*36f0*/  @!P0 IMAD.IADD R5, R37, 0x1, R32 ;  /* 0x0000000125058824 */ /* 0x000fe400078e0220 */
[----:B------:R-:W-:Y:S02]  /*3700*/  @!P0 VIADD R32, R32, 0x80 ;  /* 0x0000008020208836 */ /* 0x000fe40000000000 */
[----:B-1----:R-:W-:-:S05]  /*3710*/  @!P0 IMAD.WIDE.U32 R2, R5, 0x8, R2 ;  /* 0x0000000805028825 */ /* 0x002fca00078e0002 */
[----:B------:R3:W-:Y:S02]  /*3720*/  @!P0 STG.E.64 desc[UR4][R2.64], R10 ;  /* 0x0000000a02008986 */ /* 0x0007e4000c101b04 */
.L_x_54185:
[----:B------:R-:W-:Y:S05]  /*3730*/  BSYNC.RECONVERGENT B0 ;  /* 0x0000000000007941 */ /* 0x000fea0003800200 */
.L_x_54178:
[----:B------:R-:W-:Y:S05]  /*3740*/  WARPSYNC.ALL ;  /* 0x0000000000007948 */ /* 0x000fea0003800000 */
[----:B------:R-:W-:-:S13]  /*3750*/  ISETP.GE.U32.AND P0, PT, R32, R35, PT ;  /* 0x000000232000720c */ /* 0x000fda0003f06070 */
[----:B------:R-:W-:Y:S05]  /*3760*/  @P0 EXIT ;  /* 0x000000000000094d */ /* 0x000fea0003800000 */
[----:B-123--:R-:W1:Y:S01]  /*3770*/  LDC.64 R2, c[0x0][0x398] ;  /* 0x0000e600ff027b82 */ /* 0x00ee620000000a00 */
[----:B------:R-:W-:-:S04]  /*3780*/  IMAD.IADD R37, R37, 0x1, R32 ;  /* 0x0000000125257824 */ /* 0x000fc800078e0220 */
[----:B-1----:R-:W-:-:S05]  /*3790*/  IMAD.WIDE.U32 R2, R37, 0x8, R2 ;  /* 0x0000000825027825 */ /* 0x002fca00078e0002 */
[----:B------:R-:W-:Y:S01]  /*37a0*/  STG.E.64 desc[UR4][R2.64], R12 ;  /* 0x0000000c02007986 */ /* 0x000fe2000c101b04 */
[----:B------:R-:W-:Y:S05]  /*37b0*/  EXIT ;  /* 0x000000000000794d */ /* 0x000fea0003800000 */
.L_x_54106:
[----:B------:R-:W0:Y:S01]  /*37c0*/  LDCU.64 UR6, c[0x0][0x388] ;  /* 0x00007100ff0677ac */ /* 0x000e220008000a00 */
[----:B------:R-:W1:Y:S01]  /*37d0*/  S2R R2, SR_TID.X ;  /* 0x0000000000027919 */ /* 0x000e620000002100 */
[----:B------:R-:W-:Y:S01]  /*37e0*/  BSSY.RECONVERGENT B0, `(.L_x_54186) ;  /* 0x00002d5000007945 */ /* 0x000fe20003800200 */
[----:B------:R-:W2:Y:S01]  /*37f0*/  LDCU.64 UR8, c[0x0][0x388] ;  /* 0x00007100ff0877ac */ /* 0x000ea20008000a00 */
[----:B0-----:R-:W-:-:S04]  /*3800*/  UISETP.NE.U32.AND UP0, UPT, UR6, 0x1, UPT ;  /* 0x000000010600788c */ /* 0x001fc8000bf05070 */
[----:B------:R-:W-:Y:S01]  /*3810*/  UISETP.NE.AND.EX UP0, UPT, UR7, URZ, UPT, UP0 ;  /* 0x000000ff0700728c */ /* 0x000fe2000bf05300 */
[----:B--2---:R-:W-:Y:S02]  /*3820*/  IMAD.U32 R24, RZ, RZ, UR8 ;  /* 0x00000008ff187e24 */ /* 0x004fe4000f8e00ff */
[----:B------:R-:W-:Y:S02]  /*3830*/  IMAD.U32 R27, RZ, RZ, UR9 ;  /* 0x00000009ff1b7e24 */ /* 0x000fe4000f8e00ff */
[----:B------:R-:W-:Y:S02]  /*3840*/  IMAD.U32 R18, RZ, RZ, UR8 ;  /* 0x00000008ff127e24 */ /* 0x000fe4000f8e00ff */
[----:B------:R-:W-:Y:S02]  /*3850*/  IMAD.U32 R19, RZ, RZ, UR9 ;  /* 0x00000009ff137e24 */ /* 0x000fe4000f8e00ff */
[----:B------:R-:W-:Y:S02]  /*3860*/  IMAD.U32 R6, RZ, RZ, UR8 ;  /* 0x00000008ff067e24 */ /* 0x000fe4000f8e00ff */
[----:B------:R-:W-:-:S02]  /*3870*/  IMAD.U32 R7, RZ, RZ, UR9 ;  /* 0x00000009ff077e24 */ /* 0x000fc4000f8e00ff */
[----:B------:R-:W-:Y:S02]  /*3880*/  IMAD.U32 R4, RZ, RZ, UR8 ;  /* 0x00000008ff047e24 */ /* 0x000fe4000f8e00ff */
        /* <DEDUP_REMOVED lines=8> */
[----:B------:R-:W-:Y:S01]  /*3910*/  IMAD.U32 R21, RZ, RZ, UR9 ;  /* 0x00000009ff157e24 */ /* 0x000fe2000f8e00ff */
[----:B-1----:R-:W-:Y:S06]  /*3920*/  BRA.U !UP0, `(.L_x_54187) ;  /* 0x0000002d08007547 */ /* 0x002fec000b800000 */
[----:B------:R-:W0:Y:S02]  /*3930*/  LDC.64 R4, c[0x0][0x3a0] ;  /* 0x0000e800ff047b82 */ /* 0x000e240000000a00 */
[----:B0-----:R-:W-:-:S04]  /*3940*/  IMAD.WIDE.U32 R4, R37, 0x8, R4 ;  /* 0x0000000825047825 */ /* 0x001fc800078e0004 */
[----:B------:R-:W-:-:S05]  /*3950*/  IMAD.WIDE.U32 R20, R2, 0x10, R4 ;  /* 0x0000001002147825 */ /* 0x000fca00078e0004 */
[----:B------:R0:W5:Y:S04]  /*3960*/  LDG.E.128 R16, desc[UR4][R20.64] ;  /* 0x0000000414107981 */ /* 0x000168000c1e1d00 */
[----:B------:R0:W5:Y:S04]  /*3970*/  LDG.E.128 R4, desc[UR4][R20.64+0x800] ;  /* 0x0008000414047981 */ /* 0x000168000c1e1d00 */
[----:B------:R0:W5:Y:S04]  /*3980*/  LDG.E.128 R8, desc[UR4][R20.64+0x1000] ;  /* 0x0010000414087981 */ /* 0x000168000c1e1d00 */
[----:B------:R0:W5:Y:S01]  /*3990*/  LDG.E.128 R12, desc[UR4][R20.64+0x1800] ;  /* 0x00180004140c7981 */ /* 0x000162000c1e1d00 */
[----:B------:R-:W-:-:S04]  /*39a0*/  UISETP.NE.U32.AND UP0, UPT, UR6, -0x1, UPT ;  /* 0xffffffff0600788c */ /* 0x000fc8000bf05070 */
[----:B------:R-:W-:-:S09]  /*39b0*/  UISETP.NE.AND.EX UP0, UPT, UR7, -0x1, UPT, UP0 ;  /* 0xffffffff0700788c */ /* 0x000fd2000bf05300 */
[----:B0-----:R-:W-:Y:S05]  /*39c0*/  BRA.U UP0, `(.L_x_54188) ;  /* 0x0000001900ac7547 */ /* 0x001fea000b800000 */
        /* <DEDUP_REMOVED lines=25> */
.L_x_54193:
        /* <DEDUP_REMOVED lines=20> */
.L_x_54192:
[----:B------:R-:W-:Y:S05]  /*3ca0*/  BSYNC.RECONVERGENT B2 ;  /* 0x0000000000027941 */ /* 0x000fea0003800200 */
.L_x_54191:
[----:B------:R-:W-:Y:S05]  /*3cb0*/  BRA `(.L_x_54194) ;  /* 0x0000000000187947 */ /* 0x000fea0003800000 */
.L_x_54190:
[----:B------:R-:W-:Y:S01]  /*3cc0*/  LOP3.LUT R16, R16, 0x1, RZ, 0xc0, !PT ;  /* 0x0000000110107812 */ /* 0x000fe200078ec0ff */
[----:B------:R-:W-:-:S03]  /*3cd0*/  IMAD.MOV.U32 R0, RZ, RZ, 0x1 ;  /* 0x00000001ff007424 */ /* 0x000fc600078e00ff */
[----:B------:R-:W-:-:S04]  /*3ce0*/  ISETP.NE.U32.AND P0, PT, R16, 0x1, PT ;  /* 0x000000011000780c */ /* 0x000fc80003f05070 */
[----:B------:R-:W-:-:S04]  /*3cf0*/  ISETP.NE.U32.AND.EX P0, PT, RZ, RZ, PT, P0 ;  /* 0x000000ffff00720c */ /* 0x000fc80003f05100 */
[----:B------:R-:W-:Y:S02]  /*3d00*/  SEL R0, R0, 0xffffffff, P0 ;  /* 0xffffffff00007807 */ /* 0x000fe40000000000 */
[----:B------:R-:W-:-:S07]  /*3d10*/  SEL R21, RZ, 0xffffffff, P0 ;  /* 0xffffffffff157807 */ /* 0x000fce0000000000 */
.L_x_54194:
[----:B------:R-:W-:Y:S05]  /*3d20*/  BSYNC.RECONVERGENT B1 ;  /* 0x0000000000017941 */ /* 0x000fea0003800200 */
.L_x_54189:
[----:B------:R-:W-:Y:S01]  /*3d30*/  ISETP.GE.AND P0, PT, R19, RZ, PT ;  /* 0x000000ff1300720c */ /* 0x000fe20003f06270 */
        /* <DEDUP_REMOVED lines=24> */
.L_x_54199:
        /* <DEDUP_REMOVED lines=20> */
.L_x_54198:
[----:B------:R-:W-:Y:S05]  /*4000*/  BSYNC.RECONVERGENT B2 ;  /* 0x0000000000027941 */ /* 0x000fea0003800200 */
.L_x_54197:
[----:B------:R-:W-:Y:S05]  /*4010*/  BRA `(.L_x_54200) ;  /* 0x0000000000187947 */ /* 0x000fea0003800000 */
.L_x_54196:
[----:B------:R-:W-:Y:S01]  /*4020*/  LOP3.LUT R18, R18, 0x1, RZ, 0xc0, !PT ;  /* 0x0000000112127812 */ /* 0x000fe200078ec0ff */
[----:B------:R-:W-:-:S03]  /*4030*/  IMAD.MOV.U32 R20, RZ, RZ, 0x1 ;  /* 0x00000001ff147424 */ /* 0x000fc600078e00ff */
[----:B------:R-:W-:-:S04]  /*4040*/  ISETP.NE.U32.AND P0, PT, R18, 0x1, PT ;  /* 0x000000011200780c */ /* 0x000fc80003f05070 */
[----:B------:R-:W-:-:S04]  /*4050*/  ISETP.NE.U32.AND.EX P0, PT, RZ, RZ, PT, P0 ;  /* 0x000000ffff00720c */ /* 0x000fc80003f05100 */
[----:B------:R-:W-:Y:S02]  /*4060*/  SEL R20, R20, 0xffffffff, P0 ;  /* 0xffffffff14147807 */ /* 0x000fe40000000000 */
[----:B------:R-:W-:-:S07]  /*4070*/  SEL R23, RZ, 0xffffffff, P0 ;  /* 0xffffffffff177807 */ /* 0x000fce0000000000 */
.L_x_54200:
[----:B------:R-:W-:Y:S05]  /*4080*/  BSYNC.RECONVERGENT B1 ;  /* 0x0000000000017941 */ /* 0x000fea0003800200 */
.L_x_54195:
        /* <DEDUP_REMOVED lines=24> */
.L_x_54205:
        /* <DEDUP_REMOVED lines=20> */
.L_x_54204:
[----:B------:R-:W-:Y:S05]  /*4350*/  BSYNC.RECONVERGENT B2 ;  /* 0x0000000000027941 */ /* 0x000fea0003800200 */
.L_x_54203:
[----:B------:R-:W-:Y:S05]  /*4360*/  BRA `(.L_x_54206) ;  /* 0x0000000000187947 */ /* 0x000fea0003800000 */
.L_x_54202:
[----:B------:R-:W-:Y:S01]  /*4370*/  LOP3.LUT R4, R4, 0x1, RZ, 0xc0, !PT ;  /* 0x0000000104047812 */ /* 0x000fe200078ec0ff */
[----:B------:R-:W-:-:S03]  /*4380*/  IMAD.MOV.U32 R16, RZ, RZ, 0x1 ;  /* 0x00000001ff107424 */ /* 0x000fc600078e00ff */
[----:B------:R-:W-:-:S04]  /*4390*/  ISETP.NE.U32.AND P0, PT, R4, 0x1, PT ;  /* 0x000000010400780c */ /* 0x000fc80003f05070 */
[----:B------:R-:W-:-:S04]  /*43a0*/  ISETP.NE.U32.AND.EX P0, PT, RZ, RZ, PT, P0 ;  /* 0x000000ffff00720c */ /* 0x000fc80003f05100 */
[----:B------:R-:W-:Y:S02]  /*43b0*/  SEL R16, R16, 0xffffffff, P0 ;  /* 0xffffffff10107807 */ /* 0x000fe40000000000 */
[----:B------:R-:W-:-:S07]  /*43c0*/  SEL R17, RZ, 0xffffffff, P0 ;  /* 0xffffffffff117807 */ /* 0x000fce0000000000 */
.L_x_54206:
[----:B------:R-:W-:Y:S05]  /*43d0*/  BSYNC.RECONVERGENT B1 ;  /* 0x0000000000017941 */ /* 0x000fea0003800200 */
.L_x_54201:
        /* <DEDUP_REMOVED lines=25> */
.L_x_54211:
        /* <DEDUP_REMOVED lines=20> */
.L_x_54210:
[----:B------:R-:W-:Y:S05]  /*46b0*/  BSYNC.RECONVERGENT B2 ;  /* 0x0000000000027941 */ /* 0x000fea0003800200 */
.L_x_54209:
[----:B------:R-:W-:Y:S05]  /*46c0*/  BRA `(.L_x_54212) ;  /* 0x0000000000187947 */ /* 0x000fea0003800000 */
.L_x_54208:
[----:B------:R-:W-:Y:S01]  /*46d0*/  LOP3.LUT R6, R6, 0x1, RZ, 0xc0, !PT ;  /* 0x0000000106067812 */ /* 0x000fe200078ec0ff */
[----:B------:R-:W-:-:S03]  /*46e0*/  IMAD.MOV.U32 R22, RZ, RZ, 0x1 ;  /* 0x00000001ff167424 */ /* 0x000fc600078e00ff */
[----:B------:R-:W-:-:S04]  /*46f0*/  ISETP.NE.U32.AND P0, PT, R6, 0x1, PT ;  /* 0x000000010600780c */ /* 0x000fc80003f05070 */
[----:B------:R-:W-:-:S04]  /*4700*/  ISETP.NE.U32.AND.EX P0, PT, RZ, RZ, PT, P0 ;  /* 0x000000ffff00720c */ /* 0x000fc80003f05100 */
[----:B------:R-:W-:Y:S02]  /*4710*/  SEL R22, R22, 0xffffffff, P0 ;  /* 0xffffffff16167807 */ /* 0x000fe40000000000 */
[----:B------:R-:W-:-:S07]  /*4720*/  SEL R25, RZ, 0xffffffff, P0 ;  /* 0xffffffffff197807 */ /* 0x000fce0000000000 */
.L_x_54212:
[----:B------:R-:W-:Y:S05]  /*4730*/  BSYNC.RECONVERGENT B1 ;  /* 0x0000000000017941 */ /* 0x000fea0003800200 */
.L_x_54207:
        /* <DEDUP_REMOVED lines=24> */
.L_x_54217:
        /* <DEDUP_REMOVED lines=20> */
.L_x_54216:
[----:B------:R-:W-:Y:S05]  /*4a00*/  BSYNC.RECONVERGENT B2 ;  /* 0x0000000000027941 */ /* 0x000fea0003800200 */
.L_x_54215:
[----:B------:R-:W-:Y:S05]  /*4a10*/  BRA `(.L_x_54218) ;  /* 0x0000000000187947 */ /* 0x000fea0003800000 */
.L_x_54214:
[----:B------:R-:W-:Y:S01]  /*4a20*/  LOP3.LUT R8, R8, 0x1, RZ, 0xc0, !PT ;  /* 0x0000000108087812 */ /* 0x000fe200078ec0ff */
[----:B------:R-:W-:-:S03]  /*4a30*/  IMAD.MOV.U32 R4, RZ, RZ, 0x1 ;  /* 0x00000001ff047424 */ /* 0x000fc600078e00ff */
[----:B------:R-:W-:-:S04]  /*4a40*/  ISETP.NE.U32.AND P0, PT, R8, 0x1, PT ;  /* 0x000000010800780c */ /* 0x000fc80003f05070 */
[----:B------:R-:W-:-:S04]  /*4a50*/  ISETP.NE.U32.AND.EX P0, PT, RZ, RZ, PT, P0 ;  /* 0x000000ffff00720c */ /* 0x000fc80003f05100 */
[----:B------:R-:W-:Y:S02]  /*4a60*/  SEL R4, R4, 0xffffffff, P0 ;  /* 0xffffffff04047807 */ /* 0x000fe40000000000 */
[----:B------:R-:W-:-:S07]  /*4a70*/  SEL R5, RZ, 0xffffffff, P0 ;  /* 0xffffffffff057807 */ /* 0x000fce0000000000 */
.L_x_54218:
[----:B------:R-:W-:Y:S05]  /*4a80*/  BSYNC.RECONVERGENT B1 ;  /* 0x0000000000017941 */ /* 0x000fea0003800200 */
.L_x_54213:
        /* <DEDUP_REMOVED lines=24> */
.L_x_54223:
        /* <DEDUP_REMOVED lines=20> */
.L_x_54222:
[----:B------:R-:W-:Y:S05]  /*4d50*/  BSYNC.RECONVERGENT B2 ;  /* 0x0000000000027941 */ /* 0x000fea0003800200 */
.L_x_54221:
[----:B------:R-:W-:Y:S05]  /*4d60*/  BRA `(.L_x_54224) ;  /* 0x0000000000187947 */ /* 0x000fea0003800000 */
.L_x_54220:
[----:B------:R-:W-:Y:S01]  /*4d70*/  LOP3.LUT R10, R10, 0x1, RZ, 0xc0, !PT ;  /* 0x000000010a0a7812 */ /* 0x000fe200078ec0ff */
[----:B------:R-:W-:-:S03]  /*4d80*/  IMAD.MOV.U32 R6, RZ, RZ, 0x1 ;  /* 0x00000001ff067424 */ /* 0x000fc600078e00ff */
[----:B------:R-:W-:-:S04]  /*4d90*/  ISETP.NE.U32.AND P0, PT, R10, 0x1, PT ;  /* 0x000000010a00780c */ /* 0x000fc80003f05070 */
[----:B------:R-:W-:-:S04]  /*4da0*/  ISETP.NE.U32.AND.EX P0, PT, RZ, RZ, PT, P0 ;  /* 0x000000ffff00720c */ /* 0x000fc80003f05100 */
[----:B------:R-:W-:Y:S02]  /*4db0*/  SEL R6, R6, 0xffffffff, P0 ;  /* 0xffffffff06067807 */ /* 0x000fe40000000000 */
[----:B------:R-:W-:-:S07]  /*4dc0*/  SEL R7, RZ, 0xffffffff, P0 ;  /* 0xffffffffff077807 */ /* 0x000fce0000000000 */
.L_x_54224:
[----:B------:R-:W-:Y:S05]  /*4dd0*/  BSYNC.RECONVERGENT B1 ;  /* 0x0000000000017941 */ /* 0x000fea0003800200 */
.L_x_54219:
        /* <DEDUP_REMOVED lines=24> */
.L_x_54229:
        /* <DEDUP_REMOVED lines=20> */
.L_x_54228:
[----:B------:R-:W-:Y:S05]  /*50a0*/  BSYNC.RECONVERGENT B2 ;  /* 0x0000000000027941 */ /* 0x000fea0003800200 */
.L_x_54227:
[----:B------:R-:W-:Y:S05]  /*50b0*/  BRA `(.L_x_54230) ;  /* 0x0000000000187947 */ /* 0x000fea0003800000 */
.L_x_54226:
[----:B------:R-:W-:Y:S01]  /*50c0*/  LOP3.LUT R12, R12, 0x1, RZ, 0xc0, !PT ;  /* 0x000000010c0c7812 */ /* 0x000fe200078ec0ff */
[----:B------:R-:W-:-:S03]  /*50d0*/  IMAD.MOV.U32 R18, RZ, RZ, 0x1 ;  /* 0x00000001ff127424 */ /* 0x000fc600078e00ff */
[----:B------:R-:W-:-:S04]  /*50e0*/  ISETP.NE.U32.AND P0, PT, R12, 0x1, PT ;  /* 0x000000010c00780c */ /* 0x000fc80003f05070 */
[----:B------:R-:W-:-:S04]  /*50f0*/  ISETP.NE.U32.AND.EX P0, PT, RZ, RZ, PT, P0 ;  /* 0x000000ffff00720c */ /* 0x000fc80003f05100 */
[----:B------:R-:W-:Y:S02]  /*5100*/  SEL R18, R18, 0xffffffff, P0 ;  /* 0xffffffff12127807 */ /* 0x000fe40000000000 */
[----:B------:R-:W-:-:S07]  /*5110*/  SEL R19, RZ, 0xffffffff, P0 ;  /* 0xffffffffff137807 */ /* 0x000fce0000000000 */
.L_x_54230:
[----:B------:R-:W-:Y:S05]  /*5120*/  BSYNC.RECONVERGENT B1 ;  /* 0x0000000000017941 */ /* 0x000fea0003800200 */
.L_x_54225:
        /* <DEDUP_REMOVED lines=24> */
.L_x_54234:
        /* <DEDUP_REMOVED lines=20> */
.L_x_54233:
[----:B------:R-:W-:Y:S05]  /*53f0*/  BSYNC.RECONVERGENT B1 ;  /* 0x0000000000017941 */ /* 0x000fea0003800200 */
.L_x_54232:
[----:B------:R-:W-:Y:S05]  /*5400*/  BRA `(.L_x_54187) ;  /* 0x0000001000487947 */ /* 0x000fea0003800000 */
.L_x_54231:
[----:B------:R-:W-:Y:S01]  /*5410*/  LOP3.LUT R14, R14, 0x1, RZ, 0xc0, !PT ;  /* 0x000000010e0e7812 */ /* 0x000fe200078ec0ff */
[----:B------:R-:W-:-:S03]  /*5420*/  IMAD.MOV.U32 R24, RZ, RZ, 0x1 ;  /* 0x00000001ff187424 */ /* 0x000fc600078e00ff */
[----:B------:R-:W-:-:S04]  /*5430*/  ISETP.NE.U32.AND P0, PT, R14, 0x1, PT ;  /* 0x000000010e00780c */ /* 0x000fc80003f05070 */
[----:B------:R-:W-:-:S04]  /*5440*/  ISETP.NE.U32.AND.EX P0, PT, RZ, RZ, PT, P0 ;  /* 0x000000ffff00720c */ /* 0x000fc80003f05100 */
[----:B------:R-:W-:Y:S02]  /*5450*/  SEL R24, R24, 0xffffffff, P0 ;  /* 0xffffffff18187807 */ /* 0x000fe40000000000 */
[----:B------:R-:W-:Y:S01]  /*5460*/  SEL R27, RZ, 0xffffffff, P0 ;  /* 0xffffffffff1b7807 */ /* 0x000fe20000000000 */
[----:B------:R-:W-:Y:S06]  /*5470*/  BRA `(.L_x_54187) ;  /* 0x00000010002c7947 */ /* 0x000fec0003800000 */
.L_x_54188:
[----:B-----5:R-:W-:Y:S01]  /*5480*/  ISETP.GE.AND P0, PT, R17, RZ, PT ;  /* 0x000000ff1100720c */ /* 0x020fe20003f06270 */
[----:B------:R-:W-:Y:S01]  /*5490*/  BSSY.RECONVERGENT B1, `(.L_x_54235) ;  /* 0x0000021000017945 */ /* 0x000fe20003800200 */
[----:B------:R-:W-:Y:S02]  /*54a0*/  IMAD.MOV.U32 R0, RZ, RZ, RZ ;  /* 0x000000ffff007224 */ /* 0x000fe400078e00ff */
[----:B------:R-:W-:-:S09]  /*54b0*/  IMAD.MOV.U32 R21, RZ, RZ, RZ ;  /* 0x000000ffff157224 */ /* 0x000fd200078e00ff */
        /* <DEDUP_REMOVED lines=10> */
.L_x_54237:
        /* <DEDUP_REMOVED lines=20> */
.L_x_54236:
[----:B------:R-:W-:Y:S05]  /*56a0*/  BSYNC.RECONVERGENT B1 ;  /* 0x0000000000017941 */ /* 0x000fea0003800200 */
.L_x_54235:
[----:B------:R-:W-:Y:S01]  /*56b0*/  ISETP.GE.AND P0, PT, R19, RZ, PT ;  /* 0x000000ff1300720c */ /* 0x000fe20003f06270 */
        /* <DEDUP_REMOVED lines=13> */
.L_x_54240:
[----:B------:R-:W-:Y:S01]  /*5790*/  LOP3.LUT R3, R18, 0x1, RZ, 0xc0, !PT ;  /* 0x0000000112037812 */ /* 0x000fe200078ec0ff */
[----:B------:R-:W-:-:S03]  /*57a0*/  IMAD R17, R25, R22, RZ ;  /* 0x0000001619117224 */ /* 0x000fc600078e02ff */
[----:B------:R-:W-:-:S04]  /*57b0*/  ISETP.NE.U32.AND P0, PT, R3, 0x1, PT ;  /* 0x000000010300780c */ /* 0x000fc80003f05070 */
[----:B------:R-:W-:-:S04]  /*57c0*/  ISETP.NE.U32.AND.EX P0, PT, RZ, RZ, PT, P0 ;  /* 0x000000ffff00720c */ /* 0x000fc80003f05100 */
[----:B------:R-:W-:Y:S01]  /*57d0*/  SEL R3, R25, RZ, !P0 ;  /* 0x000000ff19037207 */ /* 0x000fe20004000000 */
[C---:B------:R-:W-:Y:S01]  /*57e0*/  IMAD R25, R22.reuse, R25, R17 ;  /* 0x0000001916197224 */ /* 0x040fe200078e0211 */
[----:B------:R-:W-:Y:S02]  /*57f0*/  SEL R16, R22, 0x1, !P0 ;  /* 0x0000000116107807 */ /* 0x000fe40004000000 */
[C---:B------:R-:W-:Y:S01]  /*5800*/  ISETP.GT.U32.AND P0, PT, R18.reuse, 0x1, PT ;  /* 0x000000011200780c */ /* 0x040fe20003f04070 */
[----:B------:R-:W-:Y:S01]  /*5810*/  IMAD R3, R3, R20, RZ ;  /* 0x0000001403037224 */ /* 0x000fe200078e02ff */
[----:B------:R-:W-:Y:S02]  /*5820*/  SHF.R.U64 R18, R18, 0x1, R19 ;  /* 0x0000000112127819 */ /* 0x000fe40000001213 */
[----:B------:R-:W-:Y:S01]  /*5830*/  ISETP.GT.U32.AND.EX P0, PT, R19, RZ, PT, P0 ;  /* 0x000000ff1300720c */ /* 0x000fe20003f04100 */
[----:B------:R-:W-:Y:S01]  /*5840*/  IMAD R3, R23, R16, R3 ;  /* 0x0000001017037224 */ /* 0x000fe200078e0203 */
[----:B------:R-:W-:Y:S01]  /*5850*/  SHF.R.U32.HI R19, RZ, 0x1, R19 ;  /* 0x00000001ff137819 */ /* 0x000fe20000011613 */
[----:B------:R-:W-:-:S04]  /*5860*/  IMAD.WIDE.U32 R22, R22, R22, RZ ;  /* 0x0000001616167225 */ /* 0x000fc800078e00ff */
[----:B------:R-:W-:-:S04]  /*5870*/  IMAD.WIDE.U32 R16, R16, R20, RZ ;  /* 0x0000001410107225 */ /* 0x000fc800078e00ff */
[----:B------:R-:W-:Y:S02]  /*5880*/  IMAD.IADD R25, R23, 0x1, R25 ;  /* 0x0000000117197824 */ /* 0x000fe400078e0219 */
[----:B------:R-:W-:Y:S02]  /*5890*/  IMAD.MOV.U32 R20, RZ, RZ, R16 ;  /* 0x000000ffff147224 */ /* 0x000fe400078e0010 */
[----:B------:R-:W-:Y:S01]  /*58a0*/  IMAD.IADD R23, R17, 0x1, R3 ;  /* 0x0000000111177824 */ /* 0x000fe200078e0203 */
[----:B------:R-:W-:Y:S06]  /*58b0*/  @P0 BRA `(.L_x_54240) ;  /* 0xfffffffc00b40947 */ /* 0x000fec000383ffff */
.L_x_54239:
[----:B------:R-:W-:Y:S05]  /*58c0*/  BSYNC.RECONVERGENT B1 ;  /* 0x0000000000017941 */ /* 0x000fea0003800200 */
.L_x_54238:
[----:B------:R-:W-:Y:S01]  /*58d0*/  ISETP.GE.AND P0, PT, R5, RZ, PT ;  /* 0x000000ff0500720c */ /* 0x000fe20003f06270 */
[----:B------:R-:W-:Y:S01]  /*58e0*/  BSSY.RECONVERGENT B1, `(.L_x_54241) ;  /* 0x0000020000017945 */ /* 0x000fe20003800200 */
        /* <DEDUP_REMOVED lines=11> */
.L_x_54243:
        /* <DEDUP_REMOVED lines=20> */
.L_x_54242:
[----:B------:R-:W-:Y:S05]  /*5ae0*/  BSYNC.RECONVERGENT B1 ;  /* 0x0000000000017941 */ /* 0x000fea0003800200 */
.L_x_54241:
        /* <DEDUP_REMOVED lines=14> */
.L_x_54246:
        /* <DEDUP_REMOVED lines=19> */
.L_x_54245:
[----:B------:R-:W-:Y:S05]  /*5d00*/  BSYNC.RECONVERGENT B1 ;  /* 0x0000000000017941 */ /* 0x000fea0003800200 */
.L_x_54244:
        /* <DEDUP_REMOVED lines=13> */
.L_x_54249:
        /* <DEDUP_REMOVED lines=20> */
.L_x_54248:
[----:B------:R-:W-:Y:S05]  /*5f20*/  BSYNC.RECONVERGENT B1 ;  /* 0x0000000000017941 */ /* 0x000fea0003800200 */
.L_x_54247:
        /* <DEDUP_REMOVED lines=13> */
.L_x_54252:
        /* <DEDUP_REMOVED lines=9> */
[--C-:B------:R-:W-:Y:S01]  /*6090*/  SHF.R.U64 R10, R10, 0x1, R11.reuse ;  /* 0x000000010a0a7819 */ /* 0x100fe2000000120b */
[----:B------:R-:W-:Y:S01]  /*60a0*/  IMAD.WIDE.U32 R8, R8, R8, RZ ;  /* 0x0000000808087225 */ /* 0x000fe200078e00ff */
[----:B------:R-:W-:Y:S02]  /*60b0*/  ISETP.GT.U32.AND.EX P0, PT, R11, RZ, PT, P0 ;  /* 0x000000ff0b00720c */ /* 0x000fe40003f04100 */
[----:B------:R-:W-:Y:S01]  /*60c0*/  SHF.R.U32.HI R11, RZ, 0x1, R11 ;  /* 0x00000001ff0b7819 */ /* 0x000fe2000001160b */
[----:B------:R-:W-:-:S02]  /*60d0*/  IMAD R27, R7, R3, R18 ;  /* 0x00000003071b7224 */ /* 0x000fc400078e0212 */
[----:B------:R-:W-:-:S04]  /*60e0*/  IMAD.WIDE.U32 R6, R3, R6, RZ ;  /* 0x0000000603067225 */ /* 0x000fc800078e00ff */
[----:B------:R-:W-:Y:S02]  /*60f0*/  IMAD.IADD R19, R9, 0x1, R19 ;  /* 0x0000000109137824 */ /* 0x000fe400078e0213 */
[----:B------:R-:W-:Y:S02]  /*6100*/  IMAD.IADD R7, R7, 0x1, R27 ;  /* 0x0000000107077824 */ /* 0x000fe400078e021b */
[----:B------:R-:W-:Y:S05]  /*6110*/  @P0 BRA `(.L_x_54252) ;  /* 0xfffffffc00b80947 */ /* 0x000fea000383ffff */
.L_x_54251:
[----:B------:R-:W-:Y:S05]  /*6120*/  BSYNC.RECONVERGENT B1 ;  /* 0x0000000000017941 */ /* 0x000fea0003800200 */
.L_x_54250:
        /* <DEDUP_REMOVED lines=13> */
.L_x_54255:
        /* <DEDUP_REMOVED lines=20> */
.L_x_54254:
[----:B------:R-:W-:Y:S05]  /*6340*/  BSYNC.RECONVERGENT B1 ;  /* 0x0000000000017941 */ /* 0x000fea0003800200 */
.L_x_54253:
        /* <DEDUP_REMOVED lines=11> */
.L_x_54256:
[----:B------:R-:W-:Y:S01]  /*6400*/  LOP3.LUT R3, R14, 0x1, RZ, 0xc0, !PT ;  /* 0x000000010e037812 */ /* 0x000fe200078ec0ff */
[----:B------:R-:W-:-:S03]  /*6410*/  IMAD R9, R33, R34, RZ ;  /* 0x0000002221097224 */ /* 0x000fc600078e02ff */
[----:B------:R-:W-:-:S04]  /*6420*/  ISETP.NE.U32.AND P0, PT, R3, 0x1, PT ;  /* 0x000000010300780c */ /* 0x000fc80003f05070 */
[----:B------:R-:W-:-:S04]  /*6430*/  ISETP.NE.U32.AND.EX P0, PT, RZ, RZ, PT, P0 ;  /* 0x000000ffff00720c */ /* 0x000fc80003f05100 */
[----:B------:R-:W-:Y:S01]  /*6440*/  SEL R3, R33, RZ, !P0 ;  /* 0x000000ff21037207 */ /* 0x000fe20004000000 */
[C---:B------:R-:W-:Y:S01]  /*6450*/  IMAD R33, R34.reuse, R33, R9 ;  /* 0x0000002122217224 */ /* 0x040fe200078e0209 */
        /* <DEDUP_REMOVED lines=13> */
.L_x_54187:
[----:B------:R-:W-:Y:S05]  /*6530*/  BSYNC.RECONVERGENT B0 ;  /* 0x0000000000007941 */ /* 0x000fea0003800200 */
.L_x_54186:
[----:B------:R-:W0:Y:S01]  /*6540*/  LDC.64 R8, c[0x0][0x398] ;  /* 0x0000e600ff087b82 */ /* 0x000e220000000a00 */
[----:B------:R-:W-:Y:S02]  /*6550*/  IMAD.MOV.U32 R11, RZ, RZ, R25 ;  /* 0x000000ffff0b7224 */ /* 0x000fe400078e0019 */
[----:B------:R-:W-:Y:S02]  /*6560*/  IMAD.MOV.U32 R26, RZ, RZ, R24 ;  /* 0x000000ffff1a7224 */ /* 0x000fe400078e0018 */
[----:B------:R-:W-:Y:S02]  /*6570*/  IMAD.MOV.U32 R10, RZ, RZ, R22 ;  /* 0x000000ffff0a7224 */ /* 0x000fe400078e0016 */
[----:B------:R-:W-:Y:S02]  /*6580*/  IMAD.MOV.U32 R14, RZ, RZ, R20 ;  /* 0x000000ffff0e7224 */ /* 0x000fe400078e0014 */
[----:B------:R-:W-:Y:S02]  /*6590*/  IMAD.MOV.U32 R15, RZ, RZ, R23 ;  /* 0x000000ffff0f7224 */ /* 0x000fe400078e0017 */
[----:B------:R-:W-:-:S02]  /*65a0*/  IMAD.MOV.U32 R12, RZ, RZ, R0 ;  /* 0x000000ffff0c7224 */ /* 0x000fc400078e0000 */
[----:B------:R-:W-:Y:S02]  /*65b0*/  IMAD.MOV.U32 R13, RZ, RZ, R21 ;  /* 0x000000ffff0d7224 */ /* 0x000fe400078e0015 */
[----:B------:R-:W-:Y:S02]  /*65c0*/  IMAD.MOV.U32 R24, RZ, RZ, R18 ;  /* 0x000000ffff187224 */ /* 0x000fe400078e0012 */
[----:B------:R-:W-:Y:S02]  /*65d0*/  IMAD.MOV.U32 R25, RZ, RZ, R19 ;  /* 0x000000ffff197224 */ /* 0x000fe400078e0013 */
        /* <DEDUP_REMOVED lines=9> */
.L_x_54257:
        /* <DEDUP_REMOVED lines=9> */
.L_x_61091:


//--------------------- .text._ZN2at6native29vectorized_elementwise_kernelILi4EZNS0_50_GLOBAL__N__2680c7bb_12_PowKernel_cu_7dd49032_317022pow_scalar_tensor_implIlEEvRNS_18TensorIteratorBaseET_EUllE_St5arrayIPcLm2EEEEviT0_T1_ --------------------------
	.section	.text._ZN2at6native29vectorized_elementwise_kernelILi4EZNS0_50_GLOBAL__N__2680c7bb_12_PowKernel_cu_7dd49032_317022pow_scalar_tensor_implIlEEvRNS_18TensorIteratorBaseET_EUllE_St5arrayIPcLm2EEEEviT0_T1_,"ax",@progbits
	.align	128
        .global         _ZN2at6native29vectorized_elementwise_kernelILi4EZNS0_50_GLOBAL__N__2680c7bb_12_PowKernel_cu_7dd49032_317022pow_scalar_tensor_implIlEEvRNS_18TensorIteratorBaseET_EUllE_St5arrayIPcLm2EEEEviT0_T1_
        .type           _ZN2at6native29vectorized_elementwise_kernelILi4EZNS0_50_GLOBAL__N__2680c7bb_12_PowKernel_cu_7dd49032_317022pow_scalar_tensor_implIlEEvRNS_18TensorIteratorBaseET_EUllE_St5arrayIPcLm2EEEEviT0_T1_,@function
        .size           _ZN2at6native29vectorized_elementwise_kernelILi4EZNS0_50_GLOBAL__N__2680c7bb_12_PowKernel_cu_7dd49032_317022pow_scalar_tensor_implIlEEvRNS_18TensorIteratorBaseET_EUllE_St5arrayIPcLm2EEEEviT0_T1_,(.L_x_61092 - _ZN2at6native29vectorized_elementwise_kernelILi4EZNS0_50_GLOBAL__N__2680c7bb_12_PowKernel_cu_7dd49032_317022pow_scalar_tensor_implIlEEvRNS_18TensorIteratorBaseET_EUllE_St5arrayIPcLm2EEEEviT0_T1_)
        .other          _ZN2at6native29vectorized_elementwise_kernelILi4EZNS0_50_GLOBAL__N__2680c7bb_12_PowKernel_cu_7dd49032_317022pow_scalar_tensor_implIlEEvRNS_18TensorIteratorBaseET_EUllE_St5arrayIPcLm2EEEEviT0_T1_,@"STO_CUDA_ENTRY STV_DEFAULT"
_ZN2at6native29vectorized_elementwise_kernelILi4EZNS0_50_GLOBAL__N__2680c7bb_12_PowKernel_cu_7dd49032_317022pow_scalar_tensor_implIlEEvRNS_18TensorIteratorBaseET_EUllE_St5arrayIPcLm2EEEEviT0_T1_:
.text._ZN2at6native29vectorized_elementwise_kernelILi4EZNS0_50_GLOBAL__N__2680c7bb_12_PowKernel_cu_7dd49032_317022pow_scalar_tensor_implIlEEvRNS_18TensorIteratorBaseET_EUllE_St5arrayIPcLm2EEEEviT0_T1_:
        /* <DEDUP_REMOVED lines=118> */
.L_x_54267:
        /* <DEDUP_REMOVED lines=18> */
.L_x_54266:
[----:B------:R-:W-:Y:S05]  /*0880*/  BSYNC.RECONVERGENT B2 ;  /* 0x0000000000027941 */ /* 0x000fea0003800200 */
.L_x_54265:
[----:B------:R-:W-:Y:S05]  /*0890*/  BRA `(.L_x_54263) ;  /* 0x0000000000187947 */ /* 0x000fea0003800000 */
.L_x_54264:
[----:B------:R-:W-:Y:S01]  /*08a0*/  LOP3.LUT R28, R28, 0x1, RZ, 0xc0, !PT ;  /* 0x000000011c1c7812 */ /* 0x000fe200078ec0ff */
[----:B------:R-:W-:-:S03]  /*08b0*/  IMAD.MOV.U32 R38, RZ, RZ, 0x1 ;  /* 0x00000001ff267424 */ /* 0x000fc600078e00ff */
[----:B------:R-:W-:-:S04]  /*08c0*/  ISETP.NE.U32.AND P0, PT, R28, 0x1, PT ;  /* 0x000000011c00780c */ /* 0x000fc80003f05070 */
[----:B------:R-:W-:-:S04]  /*08d0*/  ISETP.NE.U32.AND.EX P0, PT, RZ, RZ, PT, P0 ;  /* 0x000000ffff00720c */ /* 0x000fc80003f05100 */
[----:B------:R-:W-:Y:S02]  /*08e0*/  SEL R38, R38, 0xffffffff, P0 ;  /* 0xffffffff26267807 */ /* 0x000fe40000000000 */
[----:B------:R-:W-:-:S07]  /*08f0*/  SEL R39, RZ, 0xffffffff, P0 ;  /* 0xffffffffff277807 */ /* 0x000fce0000000000 */
.L_x_54263:
[----:B------:R-:W-:Y:S05]  /*0900*/  BSYNC.RECONVERGENT B1 ;  /* 0x0000000000017941 */ /* 0x000fea0003800200 */
.L_x_54262:
        /* <DEDUP_REMOVED lines=28> */
.L_x_54273:
        /* <DEDUP_REMOVED lines=20> */
.L_x_54272:
[----:B------:R-:W-:Y:S05]  /*0c10*/  BSYNC.RECONVERGENT B2 ;  /* 0x0000000000027941 */ /* 0x000fea0003800200 */
.L_x_54271:
[----:B------:R-:W-:Y:S05]  /*0c20*/  BRA `(.L_x_54269) ;  /* 0x0000000000187947 */ /* 0x000fea0003800000 */
.L_x_54270:
[----:B------:R-:W-:Y:S01]  /*0c30*/  LOP3.LUT R14, R14, 0x1, RZ, 0xc0, !PT ;  /* 0x000000010e0e7812 */ /* 0x000fe200078ec0ff */
[----:B------:R-:W-:-:S03]  /*0c40*/  IMAD.MOV.U32 R0, RZ, RZ, 0x1 ;  /* 0x00000001ff007424 */ /* 0x000fc600078e00ff */
[----:B------:R-:W-:-:S04]  /*0c50*/  ISETP.NE.U32.AND P0, PT, R14, 0x1, PT ;  /* 0x000000010e00780c */ /* 0x000fc80003f05070 */
[----:B------:R-:W-:-:S04]  /*0c60*/  ISETP.NE.U32.AND.EX P0, PT, RZ, RZ, PT, P0 ;  /* 0x000000ffff00720c */ /* 0x000fc80003f05100 */
[----:B------:R-:W-:Y:S02]  /*0c70*/  SEL R0, R0, 0xffffffff, P0 ;  /* 0xffffffff00007807 */ /* 0x000fe40000000000 */
[----:B------:R-:W-:-:S07]  /*0c80*/  SEL R41, RZ, 0xffffffff, P0 ;  /* 0xffffffffff297807 */ /* 0x000fce0000000000 */
.L_x_54269:
[----:B------:R-:W-:Y:S05]  /*0c90*/  BSYNC.RECONVERGENT B1 ;  /* 0x0000000000017941 */ /* 0x000fea0003800200 */
.L_x_54268:
        /* <DEDUP_REMOVED lines=27> */
.L_x_54279:
        /* <DEDUP_REMOVED lines=20> */
.L_x_54278:
[----:B------:R-:W-:Y:S05]  /*0f90*/  BSYNC.RECONVERGENT B2 ;  /* 0x0000000000027941 */ /* 0x000fea0003800200 */
.L_x_54277:
[----:B------:R-:W-:Y:S05]  /*0fa0*/  BRA `(.L_x_54275) ;  /* 0x0000000000187947 */ /* 0x000fea0003800000 */
.L_x_54276:
[----:B------:R-:W-:Y:S01]  /*0fb0*/  LOP3.LUT R16, R16, 0x1, RZ, 0xc0, !PT ;  /* 0x0000000110107812 */ /* 0x000fe200078ec0ff */
[----:B------:R-:W-:-:S03]  /*0fc0*/  IMAD.MOV.U32 R2, RZ, RZ, 0x1 ;  /* 0x00000001ff027424 */ /* 0x000fc600078e00ff */
[----:B------:R-:W-:-:S04]  /*0fd0*/  ISETP.NE.U32.AND P0, PT, R16, 0x1, PT ;  /* 0x000000011000780c */ /* 0x000fc80003f05070 */
[----:B------:R-:W-:-:S04]  /*0fe0*/  ISETP.NE.U32.AND.EX P0, PT, RZ, RZ, PT, P0 ;  /* 0x000000ffff00720c */ /* 0x000fc80003f05100 */
[----:B------:R-:W-:Y:S02]  /*0ff0*/  SEL R2, R2, 0xffffffff, P0 ;  /* 0xffffffff02027807 */ /* 0x000fe40000000000 */
[----:B------:R-:W-:-:S07]  /*1000*/  SEL R3, RZ, 0xffffffff, P0 ;  /* 0xffffffffff037807 */ /* 0x000fce0000000000 */
.L_x_54275:
[----:B------:R-:W-:Y:S05]  /*1010*/  BSYNC.RECONVERGENT B1 ;  /* 0x0000000000017941 */ /* 0x000fea0003800200 */
.L_x_54274:
        /* <DEDUP_REMOVED lines=27> */
.L_x_54285:
        /* <DEDUP_REMOVED lines=20> */
.L_x_54284:
[----:B------:R-:W-:Y:S05]  /*1310*/  BSYNC.RECONVERGENT B2 ;  /* 0x0000000000027941 */ /* 0x000fea0003800200 */
.L_x_54283:
[----:B------:R-:W-:Y:S05]  /*1320*/  BRA `(.L_x_54281) ;  /* 0x0000000000187947 */ /* 0x000fea0003800000 */
.L_x_54282:
[----:B------:R-:W-:Y:S01]  /*1330*/  LOP3.LUT R18, R18, 0x1, RZ, 0xc0, !PT ;  /* 0x0000000112127812 */ /* 0x000fe200078ec0ff */
[----:B------:R-:W-:-:S03]  /*1340*/  IMAD.MOV.U32 R4, RZ, RZ, 0x1 ;  /* 0x00000001ff047424 */ /* 0x000fc600078e00ff */
[----:B------:R-:W-:-:S04]  /*1350*/  ISETP.NE.U32.AND P0, PT, R18, 0x1, PT ;  /* 0x000000011200780c */ /* 0x000fc80003f05070 */
[----:B------:R-:W-:-:S04]  /*1360*/  ISETP.NE.U32.AND.EX P0, PT, RZ, RZ, PT, P0 ;  /* 0x000000ffff00720c */ /* 0x000fc80003f05100 */
[----:B------:R-:W-:Y:S02]  /*1370*/  SEL R4, R4, 0xffffffff, P0 ;  /* 0xffffffff04047807 */ /* 0x000fe40000000000 */
[----:B------:R-:W-:-:S07]  /*1380*/  SEL R5, RZ, 0xffffffff, P0 ;  /* 0xffffffffff057807 */ /* 0x000fce0000000000 */
.L_x_54281:
[----:B------:R-:W-:Y:S05]  /*1390*/  BSYNC.RECONVERGENT B1 ;  /* 0x0000000000017941 */ /* 0x000fea0003800200 */
.L_x_54280:
        /* <DEDUP_REMOVED lines=27> */
.L_x_54291:
        /* <DEDUP_REMOVED lines=20> */
.L_x_54290:
[----:B------:R-:W-:Y:S05]  /*1690*/  BSYNC.RECONVERGENT B2 ;  /* 0x0000000000027941 */ /* 0x000fea0003800200 */
.L_x_54289:
[----:B------:R-:W-:Y:S05]  /*16a0*/  BRA `(.L_x_54287) ;  /* 0x0000000000187947 */ /* 0x000fea0003800000 */
.L_x_54288:
[----:B------:R-:W-:Y:S01]  /*16b0*/  LOP3.LUT R20, R20, 0x1, RZ, 0xc0, !PT ;  /* 0x0000000114147812 */ /* 0x000fe200078ec0ff */
[----:B------:R-:W-:-:S03]  /*16c0*/  IMAD.MOV.U32 R6, RZ, RZ, 0x1 ;  /* 0x00000001ff067424 */ /* 0x000fc600078e00ff */
[----:B------:R-:W-:-:S04]  /*16d0*/  ISETP.NE.U32.AND P0, PT, R20, 0x1, PT ;  /* 0x000000011400780c */ /* 0x000fc80003f05070 */
[----:B------:R-:W-:-:S04]  /*16e0*/  ISETP.NE.U32.AND.EX P0, PT, RZ, RZ, PT, P0 ;  /* 0x000000ffff00720c */ /* 0x000fc80003f05100 */
[----:B------:R-:W-:Y:S02]  /*16f0*/  SEL R6, R6, 0xffffffff, P0 ;  /* 0xffffffff06067807 */ /* 0x000fe40000000000 */
[----:B------:R-:W-:-:S07]  /*1700*/  SEL R7, RZ, 0xffffffff, P0 ;  /* 0xffffffffff077807 */ /* 0x000fce0000000000 */
.L_x_54287:
[----:B------:R-:W-:Y:S05]  /*1710*/  BSYNC.RECONVERGENT B1 ;  /* 0x0000000000017941 */ /* 0x000fea0003800200 */
.L_x_54286:
        /* <DEDUP_REMOVED lines=27> */
.L_x_54297:
        /* <DEDUP_REMOVED lines=20> */
.L_x_54296:
[----:B------:R-:W-:Y:S05]  /*1a10*/  BSYNC.RECONVERGENT B2 ;  /* 0x0000000000027941 */ /* 0x000fea0003800200 */
.L_x_54295:
[----:B------:R-:W-:Y:S05]  /*1a20*/  BRA `(.L_x_54293) ;  /* 0x0000000000187947 */ /* 0x000fea0003800000 */
.L_x_54294:
[----:B------:R-:W-:Y:S01]  /*1a30*/  LOP3.LUT R22, R22, 0x1, RZ, 0xc0, !PT ;  /* 0x0000000116167812 */ /* 0x000fe200078ec0ff */
[----:B------:R-:W-:-:S03]  /*1a40*/  IMAD.MOV.U32 R8, RZ, RZ, 0x1 ;  /* 0x00000001ff087424 */ /* 0x000fc600078e00ff */
[----:B------:R-:W-:-:S04]  /*1a50*/  ISETP.NE.U32.AND P0, PT, R22, 0x1, PT ;  /* 0x000000011600780c */ /* 0x000fc80003f05070 */
[----:B------:R-:W-:-:S04]  /*1a60*/  ISETP.NE.U32.AND.EX P0, PT, RZ, RZ, PT, P0 ;  /* 0x000000ffff00720c */ /* 0x000fc80003f05100 */
[----:B------:R-:W-:Y:S02]  /*1a70*/  SEL R8, R8, 0xffffffff, P0 ;  /* 0xffffffff08087807 */ /* 0x000fe40000000000 */
[----:B------:R-:W-:-:S07]  /*1a80*/  SEL R9, RZ, 0xffffffff, P0 ;  /* 0xffffffffff097807 */ /* 0x000fce0000000000 */
.L_x_54293:
[----:B------:R-:W-:Y:S05]  /*1a90*/  BSYNC.RECONVERGENT B1 ;  /* 0x0000000000017941 */ /* 0x000fea0003800200 */
.L_x_54292:
        /* <DEDUP_REMOVED lines=27> */
.L_x_54303:
        /* <DEDUP_REMOVED lines=20> */
.L_x_54302:
[----:B------:R-:W-:Y:S05]  /*1d90*/  BSYNC.RECONVERGENT B2 ;  /* 0x0000000000027941 */ /* 0x000fea0003800200 */
.L_x_54301:
[----:B------:R-:W-:Y:S05]  /*1da0*/  BRA `(.L_x_54299) ;  /* 0x0000000000187947 */ /* 0x000fea0003800000 */
.L_x_54300:
[----:B------:R-:W-:Y:S01]  /*1db0*/  LOP3.LUT R24, R24, 0x1, RZ, 0xc0, !PT ;  /* 0x0000000118187812 */ /* 0x000fe200078ec0ff */
[----:B------:R-:W-:-:S03]  /*1dc0*/  IMAD.MOV.U32 R10, RZ, RZ, 0x1 ;  /* 0x00000001ff0a7424 */ /* 0x000fc600078e00ff */
[----:B------:R-:W-:-:S04]  /*1dd0*/  ISETP.NE.U32.AND P0, PT, R24, 0x1, PT ;  /* 0x000000011800780c */ /* 0x000fc80003f05070 */
[----:B------:R-:W-:-:S04]  /*1de0*/  ISETP.NE.U32.AND.EX P0, PT, RZ, RZ, PT, P0 ;  /* 0x000000ffff00720c */ /* 0x000fc80003f05100 */
[----:B------:R-:W-:Y:S02]  /*1df0*/  SEL R10, R10, 0xffffffff, P0 ;  /* 0xffffffff0a0a7807 */ /* 0x000fe40000000000 */
[----:B------:R-:W-:-:S07]  /*1e00*/  SEL R11, RZ, 0xffffffff, P0 ;  /* 0xffffffffff0b7807 */ /* 0x000fce0000000000 */
.L_x_54299:
[----:B------:R-:W-:Y:S05]  /*1e10*/  BSYNC.RECONVERGENT B1 ;  /* 0x0000000000017941 */ /* 0x000fea0003800200 */
.L_x_54298:
        /* <DEDUP_REMOVED lines=26> */
.L_x_54307:
        /* <DEDUP_REMOVED lines=20> */
.L_x_54306:
[----:B------:R-:W-:Y:S05]  /*2100*/  BSYNC.RECONVERGENT B1 ;  /* 0x0000000000017941 */ /* 0x000fea0003800200 */
.L_x_54305:
[----:B------:R-:W-:Y:S05]  /*2110*/  BRA `(.L_x_54260) ;  /* 0x0000001000ac7947 */ /* 0x000fea0003800000 */
.L_x_54304:
[----:B------:R-:W-:Y:S01]  /*2120*/  LOP3.LUT R26, R26, 0x1, RZ, 0xc0, !PT ;  /* 0x000000011a1a7812 */ /* 0x000fe200078ec0ff */
[----:B------:R-:W-:-:S03]  /*2130*/  IMAD.MOV.U32 R12, RZ, RZ, 0x1 ;  /* 0x00000001ff0c7424 */ /* 0x000fc600078e00ff */
[----:B------:R-:W-:-:S04]  /*2140*/  ISETP.NE.U32.AND P0, PT, R26, 0x1, PT ;  /* 0x000000011a00780c */ /* 0x000fc80003f05070 */
[----:B------:R-:W-:-:S04]  /*2150*/  ISETP.NE.U32.AND.EX P0, PT, RZ, RZ, PT, P0 ;  /* 0x000000ffff00720c */ /* 0x000fc80003f05100 */
[----:B------:R-:W-:Y:S02]  /*2160*/  SEL R12, R12, 0xffffffff, P0 ;  /* 0xffffffff0c0c7807 */ /* 0x000fe40000000000 */
[----:B------:R-:W-:Y:S01]  /*2170*/  SEL R13, RZ, 0xffffffff, P0 ;  /* 0xffffffffff0d7807 */ /* 0x000fe20000000000 */
[----:B------:R-:W-:Y:S06]  /*2180*/  BRA `(.L_x_54260) ;  /* 0x0000001000907947 */ /* 0x000fec0003800000 */
.L_x_54261:
        /* <DEDUP_REMOVED lines=15> */
.L_x_54310:
        /* <DEDUP_REMOVED lines=20> */
.L_x_54309:
[----:B------:R-:W-:Y:S05]  /*23c0*/  BSYNC.RECONVERGENT B1 ;  /* 0x0000000000017941 */ /* 0x000fea0003800200 */
.L_x_54308:
        /* <DEDUP_REMOVED lines=18> */
.L_x_54313:
        /* <DEDUP_REMOVED lines=19> */
.L_x_54312:
[----:B0-----:R-:W-:Y:S05]  /*2620*/  BSYNC.RECONVERGENT B1 ;  /* 0x0000000000017941 */ /* 0x001fea0003800200 */
.L_x_54311:
        /* <DEDUP_REMOVED lines=16> */
.L_x_54316:
        /* <DEDUP_REMOVED lines=20> */
.L_x_54315:
[----:B------:R-:W-:Y:S05]  /*2870*/  BSYNC.RECONVERGENT B1 ;  /* 0x0000000000017941 */ /* 0x000fea0003800200 */
.L_x_54314:
        /* <DEDUP_REMOVED lines=16> */
.L_x_54319:
        /* <DEDUP_REMOVED lines=20> */
.L_x_54318:
[----:B------:R-:W-:Y:S05]  /*2ac0*/  BSYNC.RECONVERGENT B1 ;  /* 0x0000000000017941 */ /* 0x000fea0003800200 */
.L_x_54317:
        /* <DEDUP_REMOVED lines=16> */
.L_x_54322:
        /* <DEDUP_REMOVED lines=20> */
.L_x_54321:
[----:B------:R-:W-:Y:S05]  /*2d10*/  BSYNC.RECONVERGENT B1 ;  /* 0x0000000000017941 */ /* 0x000fea0003800200 */
.L_x_54320:
        /* <DEDUP_REMOVED lines=16> */
.L_x_54325:
        /* <DEDUP_REMOVED lines=20> */
.L_x_54324:
[----:B------:R-:W-:Y:S05]  /*2f60*/  BSYNC.RECONVERGENT B1 ;  /* 0x0000000000017941 */ /* 0x000fea0003800200 */
.L_x_54323:
        /* <DEDUP_REMOVED lines=16> */
.L_x_54328:
        /* <DEDUP_REMOVED lines=20> */
.L_x_54327:
[----:B------:R-:W-:Y:S05]  /*31b0*/  BSYNC.RECONVERGENT B1 ;  /* 0x0000000000017941 */ /* 0x000fea0003800200 */
.L_x_54326:
        /* <DEDUP_REMOVED lines=13> */
.L_x_54329:
        /* <DEDUP_REMOVED lines=20> */
.L_x_54260:
[----:B------:R-:W-:Y:S05]  /*33d0*/  BSYNC.RECONVERGENT B0 ;  /* 0x0000000000007941 */ /* 0x000fea0003800200 */
.L_x_54259:
        /* <DEDUP_REMOVED lines=17> */
.L_x_54332:
[----:B------:R-:W-:-:S13]  /*34f0*/  ISETP.GE.U32.AND P0, PT, R32, R35, PT ;  /* 0x000000232000720c */ /* 0x000fda0003f06070 */
[----:B------:R-:W-:Y:S05]  /*3500*/  @P0 BRA `(.L_x_54334) ;  /* 0x0000000000300947 */ /* 0x000fea0003800000 */
[----:B0----5:R-:W0:Y:S01]  /*3510*/  LDC.64 R14, c[0x0][0x398] ;  /* 0x0000e600ff0e7b82 */ /* 0x021e220000000a00 */
[----:B------:R-:W-:Y:S02]  /*3520*/  IMAD.IADD R17, R37, 0x1, R32 ;  /* 0x0000000125117824 */ /* 0x000fe400078e0220 */
[----:B------:R-:W-:Y:S02]  /*3530*/  VIADD R32, R32, 0x80 ;  /* 0x0000008020207836 */ /* 0x000fe40000000000 */
[----:B0-----:R-:W-:-:S05]  /*3540*/  IMAD.WIDE.U32 R14, R17, 0x8, R14 ;  /* 0x00000008110e7825 */ /* 0x001fca00078e000e */
[----:B------:R1:W-:Y:S02]  /*3550*/  STG.E.64 desc[UR4][R14.64], R2 ;  /* 0x000000020e007986 */ /* 0x0003e4000c101b04 */
.L_x_54333:
[----:B------:R-:W-:-:S13]  /*3560*/  ISETP.GE.U32.AND P0, PT, R32, R35, PT ;  /* 0x000000232000720c */ /* 0x000fda0003f06070 */
[----:B------:R-:W-:Y:S05]  /*3570*/  @P0 BRA `(.L_x_54335) ;  /* 0x0000000000300947 */ /* 0x000fea0003800000 */
[----:B-1----:R-:W1:Y:S01]  /*3580*/  LDC.64 R2, c[0x0][0x398] ;  /* 0x0000e600ff027b82 */ /* 0x002e620000000a00 */
[----:B0-----:R-:W-:Y:S02]  /*3590*/  IMAD.IADD R15, R37, 0x1, R32 ;  /* 0x00000001250f7824 */ /* 0x001fe400078e0220 */
[----:B------:R-:W-:Y:S02]  /*35a0*/  VIADD R32, R32, 0x80 ;  /* 0x0000008020207836 */ /* 0x000fe40000000000 */
[----:B-1----:R-:W-:-:S05]  /*35b0*/  IMAD.WIDE.U32 R2, R15, 0x8, R2 ;  /* 0x000000080f027825 */ /* 0x002fca00078e0002 */
[----:B------:R1:W-:Y:S02]  /*35c0*/  STG.E.64 desc[UR4][R2.64], R4 ;  /* 0x0000000402007986 */ /* 0x0003e4000c101b04 */
.L_x_54334:
[----:B------:R-:W-:-:S13]  /*35d0*/  ISETP.GE.U32.AND P0, PT, R32, R35, PT ;  /* 0x000000232000720c */ /* 0x000fda0003f06070 */
[----:B------:R-:W-:Y:S05]  /*35e0*/  @P0 BRA `(.L_x_54336) ;  /* 0x0000000000340947 */ /* 0x000fea0003800000 */
[----:B-1----:R-:W1:Y:S01]  /*35f0*/  LDC.64 R2, c[0x0][0x398] ;  /* 0x0000e600ff027b82 */ /* 0x002e620000000a00 */
[----:B------:R-:W-:Y:S02]  /*3600*/  IMAD.IADD R5, R37, 0x1, R32 ;  /* 0x0000000125057824 */ /* 0x000fe400078e0220 */
[----:B------:R-:W-:Y:S02]  /*3610*/  VIADD R32, R32, 0x80 ;  /* 0x0000008020207836 */ /* 0x000fe40000000000 */
[----:B-1----:R-:W-:-:S05]  /*3620*/  IMAD.WIDE.U32 R2, R5, 0x8, R2 ;  /* 0x0000000805027825 */ /* 0x002fca00078e0002 */
[----:B------:R2:W-:Y:S02]  /*3630*/  STG.E.64 desc[UR4][R2.64], R6 ;  /* 0x0000000602007986 */ /* 0x0005e4000c101b04 */
.L_x_54335:
        /* <DEDUP_REMOVED lines=8> */
.L_x_54336:
[----:B------:R-:W-:Y:S05]  /*36c0*/  BSYNC.RELIABLE B1 ;  /* 0x0000000000017941 */ /* 0x000fea0003800100 */
.L_x_54331:
[----:B------:R-:W-:-:S13]  /*36d0*/  ISETP.GE.U32.AND P0, PT, R32, R35, PT ;  /* 0x000000232000720c */ /* 0x000fda0003f06070 */
[----:B-12---:R-:W1:Y:S01]  /*36e0*/  @!P0 LDC.64 R2, c[0x0][0x398] ;  /* 0x0000e600ff028b82 */ /* 0x006e620000000a00 */
[----:B------:R-:W-:Y:S02]  /*36f0*/  @!P0 IMAD.IADD R5, R37, 0x1, R32 ;  /* 0x0000000125058824 */ /* 0x000fe400078e0220 */
[----:B------:R-:W-:Y:S02]  /*3700*/  @!P0 VIADD R32, R32, 0x80 ;  /* 0x0000008020208836 */ /* 0x000fe40000000000 */
[----:B-1----:R-:W-:-:S05]  /*3710*/  @!P0 IMAD.WIDE.U32 R2, R5, 0x8, R2 ;  /* 0x0000000805028825 */ /* 0x002fca00078e0002 */
[----:B------:R3:W-:Y:S02]  /*3720*/  @!P0 STG.E.64 desc[UR4][R2.64], R10 ;  /* 0x0000000a02008986 */ /* 0x0007e4000c101b04 */
.L_x_54337:
[----:B------:R-:W-:Y:S05]  /*3730*/  BSYNC.RECONVERGENT B0 ;  /* 0x0000000000007941 */ /* 0x000fea0003800200 */
.L_x_54330:
        /* <DEDUP_REMOVED lines=8> */
.L_x_54258:
        /* <DEDUP_REMOVED lines=26> */
[----:B------:R0:W5:Y:S04]  /*3960*/  LDG.E.ENL2.256 R8, R4, desc[UR4][R2.64] ;  /* 0xfe0000040204797e */ /* 0x0001680008121908 */
[----:B------:R0:W5:Y:S01]  /*3970*/  LDG.E.ENL2.256 R16, R12, desc[UR4][R2.64+0x1000] ;  /* 0xfe008004020c797e */ /* 0x0001620008121910 */
        /* <DEDUP_REMOVED lines=28> */
.L_x_54345:
        /* <DEDUP_REMOVED lines=20> */
.L_x_54344:
[----:B------:R-:W-:Y:S05]  /*3c80*/  BSYNC.RECONVERGENT B2 ;  /* 0x0000000000027941 */ /* 0x000fea0003800200 */
.L_x_54343:
[----:B------:R-:W-:Y:S05]  /*3c90*/  BRA `(.L_x_54346) ;  /* 0x0000000000187947 */ /* 0x000fea0003800000 */
.L_x_54342:
[----:B------:R-:W-:Y:S01]  /*3ca0*/  LOP3.LUT R4, R4, 0x1, RZ, 0xc0, !PT ;  /* 0x0000000104047812 */ /* 0x000fe200078ec0ff */
[----:B------:R-:W-:-:S03]  /*3cb0*/  IMAD.MOV.U32 R0, RZ, RZ, 0x1 ;  /* 0x00000001ff007424 */ /* 0x000fc600078e00ff */
[----:B------:R-:W-:-:S04]  /*3cc0*/  ISETP.NE.U32.AND P0, PT, R4, 0x1, PT ;  /* 0x000000010400780c */ /* 0x000fc80003f05070 */
[----:B------:R-:W-:-:S04]  /*3cd0*/  ISETP.NE.U32.AND.EX P0, PT, RZ, RZ, PT, P0 ;  /* 0x000000ffff00720c */ /* 0x000fc80003f05100 */
[----:B------:R-:W-:Y:S02]  /*3ce0*/  SEL R0, R0, 0xffffffff, P0 ;  /* 0xffffffff00007807 */ /* 0x000fe40000000000 */
[----:B------:R-:W-:-:S07]  /*3cf0*/  SEL R3, RZ, 0xffffffff, P0 ;  /* 0xffffffffff037807 */ /* 0x000fce0000000000 */
.L_x_54346:
[----:B------:R-:W-:Y:S05]  /*3d00*/  BSYNC.RECONVERGENT B1 ;  /* 0x0000000000017941 */ /* 0x000fea0003800200 */
.L_x_54341:
        /* <DEDUP_REMOVED lines=25> */
.L_x_54351:
        /* <DEDUP_REMOVED lines=20> */
.L_x_54350:
[----:B------:R-:W-:Y:S05]  /*3fe0*/  BSYNC.RECONVERGENT B2 ;  /* 0x0000000000027941 */ /* 0x000fea0003800200 */
.L_x_54349:
[----:B------:R-:W-:Y:S05]  /*3ff0*/  BRA `(.L_x_54352) ;  /* 0x0000000000187947 */ /* 0x000fea0003800000 */
.L_x_54348:
[----:B------:R-:W-:Y:S01]  /*4000*/  LOP3.LUT R6, R6, 0x1, RZ, 0xc0, !PT ;  /* 0x0000000106067812 */ /* 0x000fe200078ec0ff */
[----:B------:R-:W-:-:S03]  /*4010*/  IMAD.MOV.U32 R2, RZ, RZ, 0x1 ;  /* 0x00000001ff027424 */ /* 0x000fc600078e00ff */
[----:B------:R-:W-:-:S04]  /*4020*/  ISETP.NE.U32.AND P0, PT, R6, 0x1, PT ;  /* 0x000000010600780c */ /* 0x000fc80003f05070 */
[----:B------:R-:W-:-:S04]  /*4030*/  ISETP.NE.U32.AND.EX P0, PT, RZ, RZ, PT, P0 ;  /* 0x000000ffff00720c */ /* 0x000fc80003f05100 */
[----:B------:R-:W-:Y:S02]  /*4040*/  SEL R2, R2, 0xffffffff, P0 ;  /* 0xffffffff02027807 */ /* 0x000fe40000000000 */
[----:B------:R-:W-:-:S07]  /*4050*/  SEL R21, RZ, 0xffffffff, P0 ;  /* 0xffffffffff157807 */ /* 0x000fce0000000000 */
.L_x_54352:
[----:B------:R-:W-:Y:S05]  /*4060*/  BSYNC.RECONVERGENT B1 ;  /* 0x0000000000017941 */ /* 0x000fea0003800200 */
.L_x_54347:
        /* <DEDUP_REMOVED lines=24> */
.L_x_54357:
        /* <DEDUP_REMOVED lines=20> */
.L_x_54356:
[----:B------:R-:W-:Y:S05]  /*4330*/  BSYNC.RECONVERGENT B2 ;  /* 0x0000000000027941 */ /* 0x000fea0003800200 */
.L_x_54355:
[----:B------:R-:W-:Y:S05]  /*4340*/  BRA `(.L_x_54358) ;  /* 0x0000000000187947 */ /* 0x000fea0003800000 */
.L_x_54354:
[----:B------:R-:W-:Y:S01]  /*4350*/  LOP3.LUT R8, R8, 0x1, RZ, 0xc0, !PT ;  /* 0x0000000108087812 */ /* 0x000fe200078ec0ff */
[----:B------:R-:W-:-:S03]  /*4360*/  IMAD.MOV.U32 R22, RZ, RZ, 0x1 ;  /* 0x00000001ff167424 */ /* 0x000fc600078e00ff */
[----:B------:R-:W-:-:S04]  /*4370*/  ISETP.NE.U32.AND P0, PT, R8, 0x1, PT ;  /* 0x000000010800780c */ /* 0x000fc80003f05070 */
[----:B------:R-:W-:-:S04]  /*4380*/  ISETP.NE.U32.AND.EX P0, PT, RZ, RZ, PT, P0 ;  /* 0x000000ffff00720c */ /* 0x000fc80003f05100 */
[----:B------:R-:W-:Y:S02]  /*4390*/  SEL R22, R22, 0xffffffff, P0 ;  /* 0xffffffff16167807 */ /* 0x000fe40000000000 */
[----:B------:R-:W-:-:S07]  /*43a0*/  SEL R23, RZ, 0xffffffff, P0 ;  /* 0xffffffffff177807 */ /* 0x000fce0000000000 */
.L_x_54358:
[----:B------:R-:W-:Y:S05]  /*43b0*/  BSYNC.RECONVERGENT B1 ;  /* 0x0000000000017941 */ /* 0x000fea0003800200 */
.L_x_54353:
        /* <DEDUP_REMOVED lines=24> */
.L_x_54363:
        /* <DEDUP_REMOVED lines=20> */
.L_x_54362:
[----:B------:R-:W-:Y:S05]  /*4680*/  BSYNC.RECONVERGENT B2 ;  /* 0x0000000000027941 */ /* 0x000fea0003800200 */
.L_x_54361:
[----:B------:R-:W-:Y:S05]  /*4690*/  BRA `(.L_x_54364) ;  /* 0x0000000000187947 */ /* 0x000fea0003800000 */
.L_x_54360:
[----:B------:R-:W-:Y:S01]  /*46a0*/  LOP3.LUT R10, R10, 0x1, RZ, 0xc0, !PT ;  /* 0x000000010a0a7812 */ /* 0x000fe200078ec0ff */
[----:B------:R-:W-:-:S03]  /*46b0*/  IMAD.MOV.U32 R8, RZ, RZ, 0x1 ;  /* 0x00000001ff087424 */ /* 0x000fc600078e00ff */
[----:B------:R-:W-:-:S04]  /*46c0*/  ISETP.NE.U32.AND P0, PT, R10, 0x1, PT ;  /* 0x000000010a00780c */ /* 0x000fc80003f05070 */
[----:B------:R-:W-:-:S04]  /*46d0*/  ISETP.NE.U32.AND.EX P0, PT, RZ, RZ, PT, P0 ;  /* 0x000000ffff00720c */ /* 0x000fc80003f05100 */
[----:B------:R-:W-:Y:S02]  /*46e0*/  SEL R8, R8, 0xffffffff, P0 ;  /* 0xffffffff08087807 */ /* 0x000fe40000000000 */
[----:B------:R-:W-:-:S07]  /*46f0*/  SEL R9, RZ, 0xffffffff, P0 ;  /* 0xffffffffff097807 */ /* 0x000fce0000000000 */
.L_x_54364:
[----:B------:R-:W-:Y:S05]  /*4700*/  BSYNC.RECONVERGENT B1 ;  /* 0x0000000000017941 */ /* 0x000fea0003800200 */
.L_x_54359:
        /* <DEDUP_REMOVED lines=24> */
.L_x_54369:
        /* <DEDUP_REMOVED lines=20> */
.L_x_54368:
[----:B------:R-:W-:Y:S05]  /*49d0*/  BSYNC.RECONVERGENT B2 ;  /* 0x0000000000027941 */ /* 0x000fea0003800200 */
.L_x_54367:
[----:B------:R-:W-:Y:S05]  /*49e0*/  BRA `(.L_x_54370) ;  /* 0x0000000000187947 */ /* 0x000fea0003800000 */
.L_x_54366:
[----:B------:R-:W-:Y:S01]  /*49f0*/  LOP3.LUT R12, R12, 0x1, RZ, 0xc0, !PT ;  /* 0x000000010c0c7812 */ /* 0x000fe200078ec0ff */
[----:B------:R-:W-:-:S03]  /*4a00*/  IMAD.MOV.U32 R24, RZ, RZ, 0x1 ;  /* 0x00000001ff187424 */ /* 0x000fc600078e00ff */
[----:B------:R-:W-:-:S04]  /*4a10*/  ISETP.NE.U32.AND P0, PT, R12, 0x1, PT ;  /* 0x000000010c00780c */ /* 0x000fc80003f05070 */
[----:B------:R-:W-:-:S04]  /*4a20*/  ISETP.NE.U32.AND.EX P0, PT, RZ, RZ, PT, P0 ;  /* 0x000000ffff00720c */ /* 0x000fc80003f05100 */
[----:B------:R-:W-:Y:S02]  /*4a30*/  SEL R24, R24, 0xffffffff, P0 ;  /* 0xffffffff18187807 */ /* 0x000fe40000000000 */
[----:B------:R-:W-:-:S07]  /*4a40*/  SEL R25, RZ, 0xffffffff, P0 ;  /* 0xffffffffff197807 */ /* 0x000fce0000000000 */
.L_x_54370:
[----:B------:R-:W-:Y:S05]  /*4a50*/  BSYNC.RECONVERGENT B1 ;  /* 0x0000000000017941 */ /* 0x000fea0003800200 */
.L_x_54365:
        /* <DEDUP_REMOVED lines=24> */
.L_x_54375:
        /* <DEDUP_REMOVED lines=20> */
.L_x_54374:
[----:B------:R-:W-:Y:S05]  /*4d20*/  BSYNC.RECONVERGENT B2 ;  /* 0x0000000000027941 */ /* 0x000fea0003800200 */
.L_x_54373:
[----:B------:R-:W-:Y:S05]  /*4d30*/  BRA `(.L_x_54376) ;  /* 0x0000000000187947 */ /* 0x000fea0003800000 */
.L_x_54372:
[----:B------:R-:W-:Y:S01]  /*4d40*/  LOP3.LUT R14, R14, 0x1, RZ, 0xc0, !PT ;  /* 0x000000010e0e7812 */ /* 0x000fe200078ec0ff */
[----:B------:R-:W-:-:S03]  /*4d50*/  IMAD.MOV.U32 R12, RZ, RZ, 0x1 ;  /* 0x00000001ff0c7424 */ /* 0x000fc600078e00ff */
[----:B------:R-:W-:-:S04]  /*4d60*/  ISETP.NE.U32.AND P0, PT, R14, 0x1, PT ;  /* 0x000000010e00780c */ /* 0x000fc80003f05070 */
[----:B------:R-:W-:-:S04]  /*4d70*/  ISETP.NE.U32.AND.EX P0, PT, RZ, RZ, PT, P0 ;  /* 0x000000ffff00720c */ /* 0x000fc80003f05100 */
[----:B------:R-:W-:Y:S02]  /*4d80*/  SEL R12, R12, 0xffffffff, P0 ;  /* 0xffffffff0c0c7807 */ /* 0x000fe40000000000 */
[----:B------:R-:W-:-:S07]  /*4d90*/  SEL R13, RZ, 0xffffffff, P0 ;  /* 0xffffffffff0d7807 */ /* 0x000fce0000000000 */
.L_x_54376:
[----:B------:R-:W-:Y:S05]  /*4da0*/  BSYNC.RECONVERGENT B1 ;  /* 0x0000000000017941 */ /* 0x000fea0003800200 */
.L_x_54371:
        /* <DEDUP_REMOVED lines=24> */
.L_x_54381:
        /* <DEDUP_REMOVED lines=20> */
.L_x_54380:
[----:B------:R-:W-:Y:S05]  /*5070*/  BSYNC.RECONVERGENT B2 ;  /* 0x0000000000027941 */ /* 0x000fea0003800200 */
.L_x_54379:
[----:B------:R-:W-:Y:S05]  /*5080*/  BRA `(.L_x_54382) ;  /* 0x0000000000187947 */ /* 0x000fea0003800000 */
.L_x_54378:
[----:B------:R-:W-:Y:S01]  /*5090*/  LOP3.LUT R16, R16, 0x1, RZ, 0xc0, !PT ;  /* 0x0000000110107812 */ /* 0x000fe200078ec0ff */
[----:B------:R-:W-:-:S03]  /*50a0*/  IMAD.MOV.U32 R4, RZ, RZ, 0x1 ;  /* 0x00000001ff047424 */ /* 0x000fc600078e00ff */
[----:B------:R-:W-:-:S04]  /*50b0*/  ISETP.NE.U32.AND P0, PT, R16, 0x1, PT ;  /* 0x000000011000780c */ /* 0x000fc80003f05070 */
[----:B------:R-:W-:-:S04]  /*50c0*/  ISETP.NE.U32.AND.EX P0, PT, RZ, RZ, PT, P0 ;  /* 0x000000ffff00720c */ /* 0x000fc80003f05100 */
[----:B------:R-:W-:Y:S02]  /*50d0*/  SEL R4, R4, 0xffffffff, P0 ;  /* 0xffffffff04047807 */ /* 0x000fe40000000000 */
[----:B------:R-:W-:-:S07]  /*50e0*/  SEL R5, RZ, 0xffffffff, P0 ;  /* 0xffffffffff057807 */ /* 0x000fce0000000000 */
.L_x_54382:
[----:B------:R-:W-:Y:S05]  /*50f0*/  BSYNC.RECONVERGENT B1 ;  /* 0x0000000000017941 */ /* 0x000fea0003800200 */
.L_x_54377:
        /* <DEDUP_REMOVED lines=23> */
.L_x_54386:
        /* <DEDUP_REMOVED lines=20> */
.L_x_54385:
[----:B------:R-:W-:Y:S05]  /*53b0*/  BSYNC.RECONVERGENT B1 ;  /* 0x0000000000017941 */ /* 0x000fea0003800200 */
.L_x_54384:
[----:B------:R-:W-:Y:S05]  /*53c0*/  BRA `(.L_x_54339) ;  /* 0x00000010003c7947 */ /* 0x000fea0003800000 */
.L_x_54383:
[----:B------:R-:W-:Y:S01]  /*53d0*/  LOP3.LUT R18, R18, 0x1, RZ, 0xc0, !PT ;  /* 0x0000000112127812 */ /* 0x000fe200078ec0ff */
[----:B------:R-:W-:-:S03]  /*53e0*/  IMAD.MOV.U32 R10, RZ, RZ, 0x1 ;  /* 0x00000001ff0a7424 */ /* 0x000fc600078e00ff */
[----:B------:R-:W-:-:S04]  /*53f0*/  ISETP.NE.U32.AND P0, PT, R18, 0x1, PT ;  /* 0x000000011200780c */ /* 0x000fc80003f05070 */
[----:B------:R-:W-:-:S04]  /*5400*/  ISETP.NE.U32.AND.EX P0, PT, RZ, RZ, PT, P0 ;  /* 0x000000ffff00720c */ /* 0x000fc80003f05100 */
[----:B------:R-:W-:Y:S02]  /*5410*/  SEL R10, R10, 0xffffffff, P0 ;  /* 0xffffffff0a0a7807 */ /* 0x000fe40000000000 */
[----:B------:R-:W-:Y:S01]  /*5420*/  SEL R11, RZ, 0xffffffff, P0 ;  /* 0xffffffffff0b7807 */ /* 0x000fe20000000000 */
[----:B------:R-:W-:Y:S06]  /*5430*/  BRA `(.L_x_54339) ;  /* 0x0000001000207947 */ /* 0x000fec0003800000 */
.L_x_54340:
        /* <DEDUP_REMOVED lines=14> */
.L_x_54389:
        /* <DEDUP_REMOVED lines=20> */
.L_x_54388:
[----:B------:R-:W-:Y:S05]  /*5660*/  BSYNC.RECONVERGENT B1 ;  /* 0x0000000000017941 */ /* 0x000fea0003800200 */
.L_x_54387:
        /* <DEDUP_REMOVED lines=14> */
.L_x_54392:
        /* <DEDUP_REMOVED lines=19> */
.L_x_54391:
[----:B------:R-:W-:Y:S05]  /*5880*/  BSYNC.RECONVERGENT B1 ;  /* 0x0000000000017941 */ /* 0x000fea0003800200 */
.L_x_54390:
        /* <DEDUP_REMOVED lines=13> */
.L_x_54395:
        /* <DEDUP_REMOVED lines=20> */
.L_x_54394:
[----:B------:R-:W-:Y:S05]  /*5aa0*/  BSYNC.RECONVERGENT B1 ;  /* 0x0000000000017941 */ /* 0x000fea0003800200 */
.L_x_54393:
        /* <DEDUP_REMOVED lines=13> */
.L_x_54398:
        /* <DEDUP_REMOVED lines=18> */
.L_x_54397:
[----:B------:R-:W-:Y:S05]  /*5ca0*/  BSYNC.RECONVERGENT B1 ;  /* 0x0000000000017941 */ /* 0x000fea0003800200 */
.L_x_54396:
        /* <DEDUP_REMOVED lines=13> */
.L_x_54401:
        /* <DEDUP_REMOVED lines=20> */
.L_x_54400:
[----:B------:R-:W-:Y:S05]  /*5ec0*/  BSYNC.RECONVERGENT B1 ;  /* 0x0000000000017941 */ /* 0x000fea0003800200 */
.L_x_54399:
        /* <DEDUP_REMOVED lines=13> */
.L_x_54404:
        /* <DEDUP_REMOVED lines=18> */
.L_x_54403:
[----:B------:R-:W-:Y:S05]  /*60c0*/  BSYNC.RECONVERGENT B1 ;  /* 0x0000000000017941 */ /* 0x000fea0003800200 */
.L_x_54402:
        /* <DEDUP_REMOVED lines=13> */
.L_x_54407:
        /* <DEDUP_REMOVED lines=20> */
.L_x_54406:
[----:B------:R-:W-:Y:S05]  /*62e0*/  BSYNC.RECONVERGENT B1 ;  /* 0x0000000000017941 */ /* 0x000fea0003800200 */
.L_x_54405:
        /* <DEDUP_REMOVED lines=10> */
.L_x_54408:
        /* <DEDUP_REMOVED lines=19> */
.L_x_54339:
[----:B------:R-:W-:Y:S05]  /*64c0*/  BSYNC.RECONVERGENT B0 ;  /* 0x0000000000007941 */ /* 0x000fea0003800200 */
.L_x_54338:
        /* <DEDUP_REMOVED lines=13> */
[----:B0-----:R-:W-:-:S04]  /*65a0*/  IMAD.WIDE.U32 R14, R37, 0x8, R14 ;  /* 0x00000008250e7825 */ /* 0x001fc800078e000e */
[----:B------:R-:W-:-:S05]  /*65b0*/  IMAD.WIDE.U32 R14, R20, 0x20, R14 ;  /* 0x00000020140e7825 */ /* 0x000fca00078e000e */
[----:B------:R-:W-:Y:S04]  /*65c0*/  STG.E.ENL2.256 desc[UR4][R14.64], R16, R8 ;  /* 0xf80000100e08797f */ /* 0x000fe8000f121804 */
[----:B------:R-:W-:Y:S01]  /*65d0*/  STG.E.ENL2.256 desc[UR4][R14.64+0x1000], R24, R4 ;  /* 0xf80080180e04797f */ /* 0x000fe2000f121804 */
[----:B------:R-:W-:Y:S05]  /*65e0*/  EXIT ;  /* 0x000000000000794d */ /* 0x000fea0003800000 */
.L_x_54409:
        /* <DEDUP_REMOVED lines=9> */
.L_x_61092:


//--------------------- .text._ZN2at6native29vectorized_elementwise_kernelILi8EZNS0_50_GLOBAL__N__2680c7bb_12_PowKernel_cu_7dd49032_317022pow_scalar_tensor_implIlEEvRNS_18TensorIteratorBaseET_EUllE_St5arrayIPcLm2EEEEviT0_T1_ --------------------------
	.section	.text._ZN2at6native29vectorized_elementwise_kernelILi8EZNS0_50_GLOBAL__N__2680c7bb_12_PowKernel_cu_7dd49032_317022pow_scalar_tensor_implIlEEvRNS_18TensorIteratorBaseET_EUllE_St5arrayIPcLm2EEEEviT0_T1_,"ax",@progbits
	.align	128
        .global         _ZN2at6native29vectorized_elementwise_kernelILi8EZNS0_50_GLOBAL__N__2680c7bb_12_PowKernel_cu_7dd49032_317022pow_scalar_tensor_implIlEEvRNS_18TensorIteratorBaseET_EUllE_St5arrayIPcLm2EEEEviT0_T1_
        .type           _ZN2at6native29vectorized_elementwise_kernelILi8EZNS0_50_GLOBAL__N__2680c7bb_12_PowKernel_cu_7dd49032_317022pow_scalar_tensor_implIlEEvRNS_18TensorIteratorBaseET_EUllE_St5arrayIPcLm2EEEEviT0_T1_,@function
        .size           _ZN2at6native29vectorized_elementwise_kernelILi8EZNS0_50_GLOBAL__N__2680c7bb_12_PowKernel_cu_7dd49032_317022pow_scalar_tensor_implIlEEvRNS_18TensorIteratorBaseET_EUllE_St5arrayIPcLm2EEEEviT0_T1_,(.L_x_61093 - _ZN2at6native29vectorized_elementwise_kernelILi8EZNS0_50_GLOBAL__N__2680c7bb_12_PowKernel_cu_7dd49032_317022pow_scalar_tensor_implIlEEvRNS_18TensorIteratorBaseET_EUllE_St5arrayIPcLm2EEEEviT0_T1_)
        .other          _ZN2at6native29vectorized_elementwise_kernelILi8EZNS0_50_GLOBAL__N__2680c7bb_12_PowKernel_cu_7dd49032_317022pow_scalar_tensor_implIlEEvRNS_18TensorIteratorBaseET_EUllE_St5arrayIPcLm2EEEEviT0_T1_,@"STO_CUDA_ENTRY STV_DEFAULT"
_ZN2at6native29vectorized_elementwise_kernelILi8EZNS0_50_GLOBAL__N__2680c7bb_12_PowKernel_cu_7dd49032_317022pow_scalar_tensor_implIlEEvRNS_18TensorIteratorBaseET_EUllE_St5arrayIPcLm2EEEEviT0_T1_:
.text._ZN2at6native29vectorized_elementwise_kernelILi8EZNS0_50_GLOBAL__N__2680c7bb_12_PowKernel_cu_7dd49032_317022pow_scalar_tensor_implIlEEvRNS_18TensorIteratorBaseET_EUllE_St5arrayIPcLm2EEEEviT0_T1_:
[----:B------:R-:W-:Y:S01]  /*0000*/  LDC R1, c[0x0][0x37c] ;  /* 0x0000df00ff017b82 */ /* 0x000fe20000000800 */
[----:B------:R-:W-:Y:S05]  /*0010*/  EXIT ;  /* 0x000000000000794d */ /* 0x000fea0003800000 */
.L_x_54410:
        /* <DEDUP_REMOVED lines=14> */
.L_x_61093:


//--------------------- .text._ZN2at6native18elementwise_kernelILi128ELi4EZNS0_15gpu_kernel_implIZZZNS0_50_GLOBAL__N__2680c7bb_12_PowKernel_cu_7dd49032_317024pow_tensor_tensor_kernelERNS_18TensorIteratorBaseEENKUlvE_clEvENKUlvE1_clEvEUliiE_EEvS5_RKT_EUliE_EEviT1_ --------------------------
	.section	.text._ZN2at6native18elementwise_kernelILi128ELi4EZNS0_15gpu_kernel_implIZZZNS0_50_GLOBAL__N__2680c7bb_12_PowKernel_cu_7dd49032_317024pow_tensor_tensor_kernelERNS_18TensorIteratorBaseEENKUlvE_clEvENKUlvE1_clEvEUliiE_EEvS5_RKT_EUliE_EEviT1_,"ax",@progbits
	.align	128
        .global         _ZN2at6native18elementwise_kernelILi128ELi4EZNS0_15gpu_kernel_implIZZZNS0_50_GLOBAL__N__2680c7bb_12_PowKernel_cu_7dd49032_317024pow_tensor_tensor_kernelERNS_18TensorIteratorBaseEENKUlvE_clEvENKUlvE1_clEvEUliiE_EEvS5_RKT_EUliE_EEviT1_
        .type           _ZN2at6native18elementwise_kernelILi128ELi4EZNS0_15gpu_kernel_implIZZZNS0_50_GLOBAL__N__2680c7bb_12_PowKernel_cu_7dd49032_317024pow_tensor_tensor_kernelERNS_18TensorIteratorBaseEENKUlvE_clEvENKUlvE1_clEvEUliiE_EEvS5_RKT_EUliE_EEviT1_,@function
        .size           _ZN2at6native18elementwise_kernelILi128ELi4EZNS0_15gpu_kernel_implIZZZNS0_50_GLOBAL__N__2680c7bb_12_PowKernel_cu_7dd49032_317024pow_tensor_tensor_kernelERNS_18TensorIteratorBaseEENKUlvE_clEvENKUlvE1_clEvEUliiE_EEvS5_RKT_EUliE_EEviT1_,(.L_x_61094 - _ZN2at6native18elementwise_kernelILi128ELi4EZNS0_15gpu_kernel_implIZZZNS0_50_GLOBAL__N__2680c7bb_12_PowKernel_cu_7dd49032_317024pow_tensor_tensor_kernelERNS_18TensorIteratorBaseEENKUlvE_clEvENKUlvE1_clEvEUliiE_EEvS5_RKT_EUliE_EEviT1_)
        .other          _ZN2at6native18elementwise_kernelILi128ELi4EZNS0_15gpu_kernel_implIZZZNS0_50_GLOBAL__N__2680c7bb_12_PowKernel_cu_7dd49032_317024pow_tensor_tensor_kernelERNS_18TensorIteratorBaseEENKUlvE_clEvENKUlvE1_clEvEUliiE_EEvS5_RKT_EUliE_EEviT1_,@"STO_CUDA_ENTRY STV_DEFAULT"
_ZN2at6native18elementwise_kernelILi128ELi4EZNS0_15gpu_kernel_implIZZZNS0_50_GLOBAL__N__2680c7bb_12_PowKernel_cu_7dd49032_317024pow_tensor_tensor_kernelERNS_18TensorIteratorBaseEENKUlvE_clEvENKUlvE1_clEvEUliiE_EEvS5_RKT_EUliE_EEviT1_:
.text._ZN2at6native18elementwise_kernelILi128ELi4EZNS0_15gpu_kernel_implIZZZNS0_50_GLOBAL__N__2680c7bb_12_PowKernel_cu_7dd49032_317024pow_tensor_tensor_kernelERNS_18TensorIteratorBaseEENKUlvE_clEvENKUlvE1_clEvEUliiE_EEvS5_RKT_EUliE_EEviT1_:
        /* <DEDUP_REMOVED lines=372> */
.L_x_54413:
        /* <DEDUP_REMOVED lines=16> */
.L_x_54417:
[----:B------:R0:W5:Y:S01]  /*1840*/  LDG.E.U8 R19, desc[UR36][R2.64] ;  /* 0x0000002402137981 */ /* 0x000162000c1e1100 */
[----:B------:R-:W-:Y:S05]  /*1850*/  BRA `(.L_x_54419) ;  /* 0x0000000c002c7947 */ /* 0x000fea0003800000 */
.L_x_54416:
        /* <DEDUP_REMOVED lines=8> */
.L_x_54421:
[----:B------:R0:W5:Y:S01]  /*18e0*/  LDG.E R19, desc[UR36][R2.64] ;  /* 0x0000002402137981 */ /* 0x000162000c1e1900 */
[----:B------:R-:W-:Y:S05]  /*18f0*/  BRA `(.L_x_54419) ;  /* 0x0000000c00047947 */ /* 0x000fea0003800000 */
.L_x_54420:
[----:B------:R0:W5:Y:S01]  /*1900*/  LDG.E.S16 R19, desc[UR36][R2.64] ;  /* 0x0000002402137981 */ /* 0x000162000c1e1700 */
[----:B------:R-:W-:Y:S05]  /*1910*/  BRA `(.L_x_54419) ;  /* 0x0000000800fc7947 */ /* 0x000fea0003800000 */
.L_x_54415:
        /* <DEDUP_REMOVED lines=9> */
.L_x_54423:
[----:B------:R-:W2:Y:S02]  /*19b0*/  LDG.E.U16 R2, desc[UR36][R2.64] ;  /* 0x0000002402027981 */ /* 0x000ea4000c1e1500 */
[----:B--2---:R-:W-:-:S06]  /*19c0*/  HADD2.F32 R19, -RZ, R2.H0_H0 ;  /* 0x20000002ff137230 */ /* 0x004fcc0000004100 */
[----:B------:R-:W0:Y:S01]  /*19d0*/  F2I.FTZ.TRUNC.NTZ R19, R19 ;  /* 0x0000001300137305 */ /* 0x000e22000021f100 */
[----:B------:R-:W-:Y:S05]  /*19e0*/  BRA `(.L_x_54419) ;  /* 0x0000000800c87947 */ /* 0x000fea0003800000 */
.L_x_54422:
        /* <DEDUP_REMOVED lines=9> */
.L_x_54425:
[----:B------:R-:W2:Y:S02]  /*1a80*/  LDG.E.U16 R2, desc[UR36][R2.64] ;  /* 0x0000002402027981 */ /* 0x000ea4000c1e1500 */
[----:B--2---:R-:W-:-:S06]  /*1a90*/  HADD2.F32 R19, -RZ, R2.H0_H0 ;  /* 0x20000002ff137230 */ /* 0x004fcc0000004100 */
[----:B------:R-:W0:Y:S01]  /*1aa0*/  F2I.FTZ.TRUNC.NTZ R19, R19 ;  /* 0x0000001300137305 */ /* 0x000e22000021f100 */
[----:B------:R-:W-:Y:S05]  /*1ab0*/  BRA `(.L_x_54419) ;  /* 0x0000000800947947 */ /* 0x000fea0003800000 */
.L_x_54424:
[----:B------:R-:W2:Y:S02]  /*1ac0*/  LDG.E.64 R2, desc[UR36][R2.64] ;  /* 0x0000002402027981 */ /* 0x000ea4000c1e1b00 */
[----:B--2---:R0:W1:Y:S02]  /*1ad0*/  F2I.F64.TRUNC R19, R2 ;  /* 0x0000000200137311 */ /* 0x004064000030d100 */
[----:B01----:R-:W-:Y:S05]  /*1ae0*/  BRA `(.L_x_54419) ;  /* 0x0000000800887947 */ /* 0x003fea0003800000 */
.L_x_54414:
        /* <DEDUP_REMOVED lines=12> */
.L_x_54428:
[----:B------:R-:W2:Y:S02]  /*1bb0*/  LDG.E.64 R2, desc[UR36][R2.64] ;  /* 0x0000002402027981 */ /* 0x000ea4000c1e1b00 */
[----:B--2---:R0:W1:Y:S02]  /*1bc0*/  F2I.F64.TRUNC R19, R2 ;  /* 0x0000000200137311 */ /* 0x004064000030d100 */
[----:B01----:R-:W-:Y:S05]  /*1bd0*/  BRA `(.L_x_54419) ;  /* 0x00000008004c7947 */ /* 0x003fea0003800000 */
.L_x_54427:
        /* <DEDUP_REMOVED lines=26> */
.L_x_54430:
        /* <DEDUP_REMOVED lines=11> */
[----:B------:R0:W1:Y:S01]  /*1e30*/  F2I.FTZ.TRUNC.NTZ R19, R0 ;  /* 0x0000000000137305 */ /* 0x000062000021f100 */
[----:B------:R-:W-:Y:S05]  /*1e40*/  BRA `(.L_x_54419) ;  /* 0x0000000400b07947 */ /* 0x000fea0003800000 */
.L_x_54429:
[----:B------:R-:W2:Y:S02]  /*1e50*/  LDG.E.U16 R19, desc[UR36][R2.64] ;  /* 0x0000002402137981 */ /* 0x000ea4000c1e1500 */
[----:B--2---:R-:W-:-:S06]  /*1e60*/  SHF.L.U32 R19, R19, 0x10, RZ ;  /* 0x0000001013137819 */ /* 0x004fcc00000006ff */
[----:B------:R-:W0:Y:S01]  /*1e70*/  F2I.FTZ.TRUNC.NTZ R19, R19 ;  /* 0x0000001300137305 */ /* 0x000e22000021f100 */
[----:B------:R-:W-:Y:S05]  /*1e80*/  BRA `(.L_x_54419) ;  /* 0x0000000400a07947 */ /* 0x000fea0003800000 */
.L_x_54426:
        /* <DEDUP_REMOVED lines=10> */
.L_x_54433:
        /* <DEDUP_REMOVED lines=21> */
.L_x_54437:
[----:B------:R-:W-:Y:S05]  /*2080*/  BSYNC.RECONVERGENT B1 ;  /* 0x0000000000017941 */ /* 0x000fea0003800200 */
.L_x_54436:
[----:B------:R-:W-:Y:S01]  /*2090*/  IMAD.SHL.U32 R0, R0, 0x100000, RZ ;  /* 0x0010000000007824 */ /* 0x000fe200078e00ff */
[----:B------:R-:W-:-:S04]  /*20a0*/  LEA R2, R2, 0x3b800000, 0x17 ;  /* 0x3b80000002027811 */ /* 0x000fc800078eb8ff */
[----:B------:R-:W-:-:S07]  /*20b0*/  LOP3.LUT R19, R2, R0, R19, 0xfe, !PT ;  /* 0x0000000002137212 */ /* 0x000fce00078efe13 */
.L_x_54435:
[----:B------:R-:W-:Y:S05]  /*20c0*/  BSYNC.RECONVERGENT B0 ;  /* 0x0000000000007941 */ /* 0x000fea0003800200 */
.L_x_54434:
[----:B------:R-:W1:Y:S01]  /*20d0*/  F2I.FTZ.TRUNC.NTZ R19, R19 ;  /* 0x0000001300137305 */ /* 0x000e62000021f100 */
[----:B------:R-:W-:Y:S05]  /*20e0*/  BRA `(.L_x_54419) ;  /* 0x0000000400087947 */ /* 0x000fea0003800000 */
.L_x_54432:
        /* <DEDUP_REMOVED lines=21> */
.L_x_54441:
[----:B------:R-:W-:Y:S05]  /*2240*/  BSYNC.RECONVERGENT B1 ;  /* 0x0000000000017941 */ /* 0x000fea0003800200 */
.L_x_54440:
[----:B------:R-:W-:Y:S01]  /*2250*/  IMAD.SHL.U32 R0, R0, 0x200000, RZ ;  /* 0x0020000000007824 */ /* 0x000fe200078e00ff */
[----:B------:R-:W-:-:S04]  /*2260*/  LEA R2, R2, 0x37800000, 0x17 ;  /* 0x3780000002027811 */ /* 0x000fc800078eb8ff */
[----:B------:R-:W-:-:S07]  /*2270*/  LOP3.LUT R19, R2, R0, R19, 0xfe, !PT ;  /* 0x0000000002137212 */ /* 0x000fce00078efe13 */
.L_x_54439:
[----:B------:R-:W-:Y:S05]  /*2280*/  BSYNC.RECONVERGENT B0 ;  /* 0x0000000000007941 */ /* 0x000fea0003800200 */
.L_x_54438:
[----:B------:R-:W2:Y:S01]  /*2290*/  F2I.FTZ.TRUNC.NTZ R19, R19 ;  /* 0x0000001300137305 */ /* 0x000ea2000021f100 */
[----:B------:R-:W-:Y:S05]  /*22a0*/  BRA `(.L_x_54419) ;  /* 0x0000000000987947 */ /* 0x000fea0003800000 */
.L_x_54431:
[----:B------:R-:W-:-:S09]  /*22b0*/  UISETP.NE.AND UP0, UPT, UR4, 0x1c, UPT ;  /* 0x0000001c0400788c */ /* 0x000fd2000bf05270 */
[----:B------:R-:W-:Y:S05]  /*22c0*/  BRA.U !UP0, `(.L_x_54442) ;  /* 0x00000001088c7547 */ /* 0x000fea000b800000 */
[----:B------:R-:W-:-:S09]  /*22d0*/  UISETP.NE.AND UP0, UPT, UR4, 0x1d, UPT ;  /* 0x0000001d0400788c */ /* 0x000fd2000bf05270 */
[----:B------:R-:W-:Y:S05]  /*22e0*/  BRA.U !UP0, `(.L_x_54443) ;  /* 0x00000001087c7547 */ /* 0x000fea000b800000 */
[----:B------:R-:W-:-:S09]  /*22f0*/  UISETP.NE.AND UP0, UPT, UR4, 0x2c, UPT ;  /* 0x0000002c0400788c */ /* 0x000fd2000bf05270 */
[----:B------:R-:W-:Y:S05]  /*2300*/  BRA.U !UP0, `(.L_x_54444) ;  /* 0x0000000108487547 */ /* 0x000fea000b800000 */
.L_x_54418:
        /* <DEDUP_REMOVED lines=16> */
.L_x_54445:
[----:B------:R-:W-:Y:S01]  /*2410*/  HFMA2 R19, -RZ, RZ, 0, 0 ;  /* 0x00000000ff137431 */ /* 0x000fe200000001ff */
[----:B------:R-:W-:Y:S06]  /*2420*/  BRA `(.L_x_54419) ;  /* 0x0000000000387947 */ /* 0x000fec0003800000 */
.L_x_54444:
        /* <DEDUP_REMOVED lines=8> */
.L_x_54447:
[----:B------:R-:W-:Y:S05]  /*24b0*/  BSYNC.RECONVERGENT B0 ;  /* 0x0000000000007941 */ /* 0x000fea0003800200 */
.L_x_54446:
[----:B------:R-:W4:Y:S01]  /*24c0*/  F2I.FTZ.TRUNC.NTZ R19, R19 ;  /* 0x0000001300137305 */ /* 0x000f22000021f100 */
[----:B------:R-:W-:Y:S05]  /*24d0*/  BRA `(.L_x_54419) ;  /* 0x00000000000c7947 */ /* 0x000fea0003800000 */
.L_x_54443:
[----:B------:R0:W5:Y:S01]  /*24e0*/  LDG.E R19, desc[UR36][R2.64] ;  /* 0x0000002402137981 */ /* 0x000162000c1e1900 */
[----:B------:R-:W-:Y:S05]  /*24f0*/  BRA `(.L_x_54419) ;  /* 0x0000000000047947 */ /* 0x000fea0003800000 */
.L_x_54442:
[----:B------:R3:W5:Y:S02]  /*2500*/  LDG.E R19, desc[UR36][R2.64] ;  /* 0x0000002402137981 */ /* 0x000764000c1e1900 */
.L_x_54419:
[----:B------:R-:W0:Y:S01]  /*2510*/  LDCU.64 UR6, c[0x0][0x5f8] ;  /* 0x0000bf00ff0677ac */ /* 0x000e220008000a00 */
[----:B------:R-:W-:-:S04]  /*2520*/  UPRMT UR4, UR40, 0x7772, URZ ;  /* 0x0000777228047896 */ /* 0x000fc800080000ff */
[----:B------:R-:W-:Y:S01]  /*2530*/  UISETP.GT.AND UP0, UPT, UR4, 0x9, UPT ;  /* 0x000000090400788c */ /* 0x000fe2000bf04270 */
[----:B0--3--:R-:W-:-:S04]  /*2540*/  IADD3 R2, P0, PT, R18, UR6, RZ ;  /* 0x0000000612027c10 */ /* 0x009fc8000ff1e0ff */
        /* <DEDUP_REMOVED lines=12> */
.L_x_54451:
[----:B------:R0:W5:Y:S01]  /*2610*/  LDG.E.U8 R0, desc[UR36][R2.64] ;  /* 0x0000002402007981 */ /* 0x000162000c1e1100 */
[----:B------:R-:W-:Y:S05]  /*2620*/  BRA `(.L_x_54453) ;  /* 0x0000000c002c7947 */ /* 0x000fea0003800000 */
.L_x_54450:
        /* <DEDUP_REMOVED lines=8> */
.L_x_54455:
[----:B------:R3:W5:Y:S01]  /*26b0*/  LDG.E R0, desc[UR36][R2.64] ;  /* 0x0000002402007981 */ /* 0x000762000c1e1900 */
[----:B------:R-:W-:Y:S05]  /*26c0*/  BRA `(.L_x_54453) ;  /* 0x0000000c00047947 */ /* 0x000fea0003800000 */
.L_x_54454:
[----:B------:R0:W5:Y:S01]  /*26d0*/  LDG.E.S16 R0, desc[UR36][R2.64] ;  /* 0x0000002402007981 */ /* 0x000162000c1e1700 */
[----:B------:R-:W-:Y:S05]  /*26e0*/  BRA `(.L_x_54453) ;  /* 0x0000000800fc7947 */ /* 0x000fea0003800000 */
.L_x_54449:
[----:B------:R-:W-:-:S09]  /*26f0*/  UISETP.GT.AND UP0, UPT, UR4, 0x6, UPT ;  /* 0x000000060400788c */ /* 0x000fd2000bf04270 */
[----:B------:R-:W-:Y:S05]  /*2700*/  BRA.U UP0, `(.L_x_54456) ;  /* 0x00000001002c7547 */ /* 0x000fea000b800000 */
[----:B------:R-:W-:-:S09]  /*2710*/  UISETP.NE.AND UP0, UPT, UR4, 0x5, UPT ;  /* 0x000000050400788c */ /* 0x000fd2000bf05270 */
[----:B------:R-:W-:Y:S05]  /*2720*/  BRA.U !UP0, `(.L_x_54457) ;  /* 0x0000000108147547 */ /* 0x000fea000b800000 */
[----:B------:R-:W-:-:S09]  /*2730*/  UISETP.NE.AND UP0, UPT, UR4, 0x6, UPT ;  /* 0x000000060400788c */ /* 0x000fd2000bf05270 */
[----:B------:R-:W-:Y:S05]  /*2740*/  BRA.U UP0, `(.L_x_54452) ;  /* 0x0000000900647547 */ /* 0x000fea000b800000 */
[----:B------:R-:W3:Y:S02]  /*2750*/  LDG.E R0, desc[UR36][R2.64] ;  /* 0x0000002402007981 */ /* 0x000ee4000c1e1900 */
[----:B---3--:R-:W0:Y:S01]  /*2760*/  F2I.FTZ.TRUNC.NTZ R0, R0 ;  /* 0x0000000000007305 */ /* 0x008e22000021f100 */
[----:B------:R-:W-:Y:S05]  /*2770*/  BRA `(.L_x_54453) ;  /* 0x0000000800d87947 */ /* 0x000fea0003800000 */
.L_x_54457:
[----:B------:R-:W3:Y:S02]  /*2780*/  LDG.E.U16 R2, desc[UR36][R2.64] ;  /* 0x0000002402027981 */ /* 0x000ee4000c1e1500 */
[----:B---3--:R-:W-:-:S06]  /*2790*/  HADD2.F32 R0, -RZ, R2.H0_H0 ;  /* 0x20000002ff007230 */ /* 0x008fcc0000004100 */
[----:B------:R-:W0:Y:S01]  /*27a0*/  F2I.FTZ.TRUNC.NTZ R0, R0 ;  /* 0x0000000000007305 */ /* 0x000e22000021f100 */
[----:B------:R-:W-:Y:S05]  /*27b0*/  BRA `(.L_x_54453) ;  /* 0x0000000800c87947 */ /* 0x000fea0003800000 */
.L_x_54456:
[----:B------:R-:W-:-:S09]  /*27c0*/  UISETP.NE.AND UP0, UPT, UR4, 0x7, UPT ;  /* 0x000000070400788c */ /* 0x000fd2000bf05270 */
[----:B------:R-:W-:Y:S05]  /*27d0*/  BRA.U !UP0, `(.L_x_54458) ;  /* 0x00000001082c7547 */ /* 0x000fea000b800000 */
[----:B------:R-:W-:-:S09]  /*27e0*/  UISETP.NE.AND UP0, UPT, UR4, 0x8, UPT ;  /* 0x000000080400788c */ /* 0x000fd2000bf05270 */
[----:B------:R-:W-:Y:S05]  /*27f0*/  BRA.U !UP0, `(.L_x_54459) ;  /* 0x0000000108147547 */ /* 0x000fea000b800000 */
[----:B------:R-:W-:-:S09]  /*2800*/  UISETP.NE.AND UP0, UPT, UR4, 0x9, UPT ;  /* 0x000000090400788c */ /* 0x000fd2000bf05270 */
[----:B------:R-:W-:Y:S05]  /*2810*/  BRA.U UP0, `(.L_x_54452) ;  /* 0x0000000900307547 */ /* 0x000fea000b800000 */
[----:B------:R-:W3:Y:S02]  /*2820*/  LDG.E R0, desc[UR36][R2.64] ;  /* 0x0000002402007981 */ /* 0x000ee4000c1e1900 */
[----:B---3--:R-:W0:Y:S01]  /*2830*/  F2I.FTZ.TRUNC.NTZ R0, R0 ;  /* 0x0000000000007305 */ /* 0x008e22000021f100 */
[----:B------:R-:W-:Y:S05]  /*2840*/  BRA `(.L_x_54453) ;  /* 0x0000000800a47947 */ /* 0x000fea0003800000 */
.L_x_54459:
[----:B------:R-:W3:Y:S02]  /*2850*/  LDG.E.U16 R2, desc[UR36][R2.64] ;  /* 0x0000002402027981 */ /* 0x000ee4000c1e1500 */
[----:B---3--:R-:W-:-:S06]  /*2860*/  HADD2.F32 R0, -RZ, R2.H0_H0 ;  /* 0x20000002ff007230 */ /* 0x008fcc0000004100 */
[----:B------:R-:W0:Y:S01]  /*2870*/  F2I.FTZ.TRUNC.NTZ R0, R0 ;  /* 0x0000000000007305 */ /* 0x000e22000021f100 */
[----:B------:R-:W-:Y:S05]  /*2880*/  BRA `(.L_x_54453) ;  /* 0x0000000800947947 */ /* 0x000fea0003800000 */
.L_x_54458:
[----:B------:R-:W3:Y:S02]  /*2890*/  LDG.E.64 R2, desc[UR36][R2.64] ;  /* 0x0000002402027981 */ /* 0x000ee4000c1e1b00 */
[----:B---3--:R0:W3:Y:S02]  /*28a0*/  F2I.F64.TRUNC R0, R2 ;  /* 0x0000000200007311 */ /* 0x0080e4000030d100 */
[----:B0--3--:R-:W-:Y:S05]  /*28b0*/  BRA `(.L_x_54453) ;  /* 0x0000000800887947 */ /* 0x009fea0003800000 */
.L_x_54448:
        /* <DEDUP_REMOVED lines=8> */
[----:B------:R-:W3:Y:S02]  /*2940*/  LDG.E.U8 R2, desc[UR36][R2.64] ;  /* 0x0000002402027981 */ /* 0x000ee4000c1e1100 */
[----:B---3--:R-:W-:-:S04]  /*2950*/  ISETP.NE.AND P0, PT, R2, RZ, PT ;  /* 0x000000ff0200720c */ /* 0x008fc80003f05270 */
[----:B------:R-:W-:Y:S01]  /*2960*/  SEL R0, RZ, 0x1, !P0 ;  /* 0x00000001ff007807 */ /* 0x000fe20004000000 */
[----:B------:R-:W-:Y:S08]  /*2970*/  BRA `(.L_x_54453) ;  /* 0x0000000800587947 */ /* 0x000ff00003800000 */
.L_x_54462:
[----:B------:R-:W3:Y:S02]  /*2980*/  LDG.E.64 R2, desc[UR36][R2.64] ;  /* 0x0000002402027981 */ /* 0x000ee4000c1e1b00 */
[----:B---3--:R0:W3:Y:S02]  /*2990*/  F2I.F64.TRUNC R0, R2 ;  /* 0x0000000200007311 */ /* 0x0080e4000030d100 */
[----:B0--3--:R-:W-:Y:S05]  /*29a0*/  BRA `(.L_x_54453) ;  /* 0x00000008004c7947 */ /* 0x009fea0003800000 */
.L_x_54461:
        /* <DEDUP_REMOVED lines=26> */
.L_x_54464:
[----:B------:R-:W3:Y:S02]  /*2b50*/  LDG.E.U8 R2, desc[UR36][R2.64] ;  /* 0x0000002402027981 */ /* 0x000ee4000c1e1100 */
[C---:B---3--:R-:W-:Y:S01]  /*2b60*/  SHF.L.U32 R4, R2.reuse, 0x19, RZ ;  /* 0x0000001902047819 */ /* 0x048fe200000006ff */
        /* <DEDUP_REMOVED lines=11> */
.L_x_54463:
[----:B------:R-:W3:Y:S02]  /*2c20*/  LDG.E.U16 R0, desc[UR36][R2.64] ;  /* 0x0000002402007981 */ /* 0x000ee4000c1e1500 */
[----:B---3--:R-:W-:-:S06]  /*2c30*/  IMAD.U32 R0, R0, 0x10000, RZ ;  /* 0x0001000000007824 */ /* 0x008fcc00078e00ff */
[----:B------:R-:W0:Y:S01]  /*2c40*/  F2I.FTZ.TRUNC.NTZ R0, R0 ;  /* 0x0000000000007305 */ /* 0x000e22000021f100 */
[----:B------:R-:W-:Y:S05]  /*2c50*/  BRA `(.L_x_54453) ;  /* 0x0000000400a07947 */ /* 0x000fea0003800000 */
.L_x_54460:
        /* <DEDUP_REMOVED lines=10> */
.L_x_54467:
[----:B------:R-:W3:Y:S01]  /*2d00*/  LDG.E.U8 R3, desc[UR36][R2.64] ;  /* 0x0000002402037981 */ /* 0x000ee2000c1e1100 */
[----:B------:R-:W-:Y:S01]  /*2d10*/  BSSY.RECONVERGENT B0, `(.L_x_54468) ;  /* 0x0000018000007945 */ /* 0x000fe20003800200 */
[----:B------:R-:W-:Y:S01]  /*2d20*/  IMAD.MOV.U32 R0, RZ, RZ, RZ ;  /* 0x000000ffff007224 */ /* 0x000fe200078e00ff */
        /* <DEDUP_REMOVED lines=18> */
.L_x_54471:
[----:B------:R-:W-:Y:S05]  /*2e50*/  BSYNC.RECONVERGENT B1 ;  /* 0x0000000000017941 */ /* 0x000fea0003800200 */
.L_x_54470:
[----:B------:R-:W-:Y:S01]  /*2e60*/  IMAD.SHL.U32 R0, R0, 0x100000, RZ ;  /* 0x0010000000007824 */ /* 0x000fe200078e00ff */
[----:B------:R-:W-:-:S04]  /*2e70*/  LEA R2, R2, 0x3b800000, 0x17 ;  /* 0x3b80000002027811 */ /* 0x000fc800078eb8ff */
[----:B------:R-:W-:-:S07]  /*2e80*/  LOP3.LUT R0, R2, R0, R7, 0xfe, !PT ;  /* 0x0000000002007212 */ /* 0x000fce00078efe07 */
.L_x_54469:
[----:B------:R-:W-:Y:S05]  /*2e90*/  BSYNC.RECONVERGENT B0 ;  /* 0x0000000000007941 */ /* 0x000fea0003800200 */
.L_x_54468:
[----:B------:R-:W0:Y:S01]  /*2ea0*/  F2I.FTZ.TRUNC.NTZ R0, R0 ;  /* 0x0000000000007305 */ /* 0x000e22000021f100 */
[----:B------:R-:W-:Y:S05]  /*2eb0*/  BRA `(.L_x_54453) ;  /* 0x0000000400087947 */ /* 0x000fea0003800000 */
.L_x_54466:
[----:B------:R-:W3:Y:S01]  /*2ec0*/  LDG.E.U8 R3, desc[UR36][R2.64] ;  /* 0x0000002402037981 */ /* 0x000ee2000c1e1100 */
[----:B------:R-:W-:Y:S01]  /*2ed0*/  BSSY.RECONVERGENT B0, `(.L_x_54472) ;  /* 0x0000018000007945 */ /* 0x000fe20003800200 */
[----:B------:R-:W-:Y:S01]  /*2ee0*/  HFMA2 R0, -RZ, RZ, 0, 0 ;  /* 0x00000000ff007431 */ /* 0x000fe200000001ff */
        /* <DEDUP_REMOVED lines=18> */
.L_x_54475:
[----:B------:R-:W-:Y:S05]  /*3010*/  BSYNC.RECONVERGENT B1 ;  /* 0x0000000000017941 */ /* 0x000fea0003800200 */
.L_x_54474:
[----:B------:R-:W-:Y:S02]  /*3020*/  SHF.L.U32 R0, R0, 0x15, RZ ;  /* 0x0000001500007819 */ /* 0x000fe400000006ff */
[----:B------:R-:W-:-:S04]  /*3030*/  LEA R2, R2, 0x37800000, 0x17 ;  /* 0x3780000002027811 */ /* 0x000fc800078eb8ff */
[----:B------:R-:W-:-:S07]  /*3040*/  LOP3.LUT R0, R2, R0, R7, 0xfe, !PT ;  /* 0x0000000002007212 */ /* 0x000fce00078efe07 */
.L_x_54473:
[----:B------:R-:W-:Y:S05]  /*3050*/  BSYNC.RECONVERGENT B0 ;  /* 0x0000000000007941 */ /* 0x000fea0003800200 */
.L_x_54472:
[----:B------:R-:W0:Y:S01]  /*3060*/  F2I.FTZ.TRUNC.NTZ R0, R0 ;  /* 0x0000000000007305 */ /* 0x000e22000021f100 */
[----:B------:R-:W-:Y:S05]  /*3070*/  BRA `(.L_x_54453) ;  /* 0x0000000000987947 */ /* 0x000fea0003800000 */
.L_x_54465:
[----:B------:R-:W-:-:S09]  /*3080*/  UISETP.NE.AND UP0, UPT, UR4, 0x1c, UPT ;  /* 0x0000001c0400788c */ /* 0x000fd2000bf05270 */
[----:B------:R-:W-:Y:S05]  /*3090*/  BRA.U !UP0, `(.L_x_54476) ;  /* 0x00000001088c7547 */ /* 0x000fea000b800000 */
[----:B------:R-:W-:-:S09]  /*30a0*/  UISETP.NE.AND UP0, UPT, UR4, 0x1d, UPT ;  /* 0x0000001d0400788c */ /* 0x000fd2000bf05270 */
[----:B------:R-:W-:Y:S05]  /*30b0*/  BRA.U !UP0, `(.L_x_54477) ;  /* 0x00000001087c7547 */ /* 0x000fea000b800000 */
[----:B------:R-:W-:-:S09]  /*30c0*/  UISETP.NE.AND UP0, UPT, UR4, 0x2c, UPT ;  /* 0x0000002c0400788c */ /* 0x000fd2000bf05270 */
[----:B------:R-:W-:Y:S05]  /*30d0*/  BRA.U !UP0, `(.L_x_54478) ;  /* 0x0000000108487547 */ /* 0x000fea000b800000 */
.L_x_54452:
[----:B------:R-:W-:Y:S01]  /*30e0*/  MOV R2, 0x0 ;  /* 0x0000000000027802 */ /* 0x000fe20000000f00 */
[----:B------:R-:W0:Y:S01]  /*30f0*/  LDCU.64 UR4, c[0x4][0x198] ;  /* 0x01003300ff0477ac */ /* 0x000e220008000a00 */
[----:B------:R-:W-:Y:S02]  /*3100*/  HFMA2 R12, -RZ, RZ, 0, 5.9604644775390625e-08 ;  /* 0x00000001ff0c7431 */ /* 0x000fe400000001ff */
[----:B------:R-:W-:Y:S01]  /*3110*/  IMAD.MOV.U32 R8, RZ, RZ, 0x4e ;  /* 0x0000004eff087424 */ /* 0x000fe200078e00ff */
[----:B------:R-:W3:Y:S01]  /*3120*/  LDCU.64 UR6, c[0x4][0x1a0] ;  /* 0x01003400ff0677ac */ /* 0x000ee20008000a00 */
[----:B------:R-:W1:Y:S01]  /*3130*/  LDC.64 R2, c[0x4][R2] ;  /* 0x0100000002027b82 */ /* 0x000e620000000a00 */
[----:B------:R-:W-:Y:S01]  /*3140*/  IMAD.MOV.U32 R13, RZ, RZ, RZ ;  /* 0x000000ffff0d7224 */ /* 0x000fe200078e00ff */
[----:B------:R-:W2:Y:S01]  /*3150*/  LDCU.64 UR8, c[0x4][0x28] ;  /* 0x01000500ff0877ac */ /* 0x000ea20008000a00 */
[----:B0-----:R-:W-:Y:S02]  /*3160*/  IMAD.U32 R4, RZ, RZ, UR4 ;  /* 0x00000004ff047e24 */ /* 0x001fe4000f8e00ff */
[----:B------:R-:W-:-:S02]  /*3170*/  IMAD.U32 R5, RZ, RZ, UR5 ;  /* 0x00000005ff057e24 */ /* 0x000fc4000f8e00ff */
[----:B---3--:R-:W-:Y:S01]  /*3180*/  IMAD.U32 R6, RZ, RZ, UR6 ;  /* 0x00000006ff067e24 */ /* 0x008fe2000f8e00ff */
[----:B------:R-:W-:Y:S01]  /*3190*/  MOV R7, UR7 ;  /* 0x0000000700077c02 */ /* 0x000fe20008000f00 */
[----:B--2---:R-:W-:Y:S02]  /*31a0*/  IMAD.U32 R10, RZ, RZ, UR8 ;  /* 0x00000008ff0a7e24 */ /* 0x004fe4000f8e00ff */
[----:B------:R-:W-:-:S07]  /*31b0*/  IMAD.U32 R11, RZ, RZ, UR9 ;  /* 0x00000009ff0b7e24 */ /* 0x000fce000f8e00ff */
[----:B------:R-:W-:-:S07]  /*31c0*/  LEPC R20, `(.L_x_54479) ;  /* 0x000000001014794e */ /* 0x000fce0000000000 */
[----:B-1--45:R-:W-:Y:S05]  /*31d0*/  CALL.ABS.NOINC R2 ;  /* 0x0000000002007343 */ /* 0x032fea0003c00000 */
.L_x_54479:
[----:B------:R-:W-:Y:S01]  /*31e0*/  IMAD.MOV.U32 R0, RZ, RZ, RZ ;  /* 0x000000ffff007224 */ /* 0x000fe200078e00ff */
[----:B------:R-:W-:Y:S06]  /*31f0*/  BRA `(.L_x_54453) ;  /* 0x0000000000387947 */ /* 0x000fec0003800000 */
.L_x_54478:
[----:B------:R-:W3:Y:S01]  /*3200*/  LDG.E.U8 R2, desc[UR36][R2.64] ;  /* 0x0000002402027981 */ /* 0x000ee2000c1e1100 */
[----:B------:R-:W-:Y:S01]  /*3210*/  BSSY.RECONVERGENT B0, `(.L_x_54480) ;  /* 0x0000007000007945 */ /* 0x000fe20003800200 */
[----:B------:R-:W-:Y:S01]  /*3220*/  IMAD.MOV.U32 R0, RZ, RZ, 0x400000 ;  /* 0x00400000ff007424 */ /* 0x000fe200078e00ff */
[----:B---3--:R-:W-:-:S13]  /*3230*/  ISETP.NE.AND P0, PT, R2, RZ, PT ;  /* 0x000000ff0200720c */ /* 0x008fda0003f05270 */
[----:B------:R-:W-:Y:S05]  /*3240*/  @!P0 BRA `(.L_x_54481) ;  /* 0x00000000000c8947 */ /* 0x000fea0003800000 */
[----:B------:R-:W-:-:S13]  /*3250*/  ISETP.NE.AND P0, PT, R2, 0xff, PT ;  /* 0x000000ff0200780c */ /* 0x000fda0003f05270 */
[----:B------:R-:W-:Y:S01]  /*3260*/  @!P0 MOV R0, 0x7f800001 ;  /* 0x7f80000100008802 */ /* 0x000fe20000000f00 */
[----:B------:R-:W-:-:S07]  /*3270*/  @P0 IMAD.SHL.U32 R0, R2, 0x800000, RZ ;  /* 0x0080000002000824 */ /* 0x000fce00078e00ff */
.L_x_54481:
[----:B------:R-:W-:Y:S05]  /*3280*/  BSYNC.RECONVERGENT B0 ;  /* 0x0000000000007941 */ /* 0x000fea0003800200 */
.L_x_54480:
[----:B------:R-:W0:Y:S01]  /*3290*/  F2I.FTZ.TRUNC.NTZ R0, R0 ;  /* 0x0000000000007305 */ /* 0x000e22000021f100 */
[----:B------:R-:W-:Y:S05]  /*32a0*/  BRA `(.L_x_54453) ;  /* 0x00000000000c7947 */ /* 0x000fea0003800000 */
.L_x_54477:
[----:B------:R0:W5:Y:S01]  /*32b0*/  LDG.E R0, desc[UR36][R2.64] ;  /* 0x0000002402007981 */ /* 0x000162000c1e1900 */
[----:B------:R-:W-:Y:S05]  /*32c0*/  BRA `(.L_x_54453) ;  /* 0x0000000000047947 */ /* 0x000fea0003800000 */
.L_x_54476:
[----:B------:R0:W5:Y:S02]  /*32d0*/  LDG.E R0, desc[UR36][R2.64] ;  /* 0x0000002402007981 */ /* 0x000164000c1e1900 */
.L_x_54453:
[----:B0----5:R-:W-:Y:S01]  /*32e0*/  ISETP.GE.AND P0, PT, R0, RZ, PT ;  /* 0x000000ff0000720c */ /* 0x021fe20003f06270 */
[----:B------:R-:W-:-:S12]  /*32f0*/  BSSY.RECONVERGENT B0, `(.L_x_54482) ;  /* 0x000001a000007945 */ /* 0x000fd80003800200 */
[----:B------:R-:W-:Y:S05]  /*3300*/  @!P0 BRA `(.L_x_54483) ;  /* 0x00000000003c8947 */ /* 0x000fea0003800000 */
[----:B------:R-:W-:Y:S01]  /*3310*/  ISETP.NE.AND P0, PT, R0, RZ, PT ;  /* 0x000000ff0000720c */ /* 0x000fe20003f05270 */
[----:B------:R-:W-:Y:S01]  /*3320*/  BSSY.RECONVERGENT B1, `(.L_x_54484) ;  /* 0x000000c000017945 */ /* 0x000fe20003800200 */
[----:B------:R-:W-:-:S11]  /*3330*/  IMAD.MOV.U32 R4, RZ, RZ, 0x1 ;  /* 0x00000001ff047424 */ /* 0x000fd600078e00ff */
[----:B------:R-:W-:Y:S05]  /*3340*/  @!P0 BRA `(.L_x_54485) ;  /* 0x0000000000248947 */ /* 0x000fea0003800000 */
[----:B------:R-:W-:-:S07]  /*3350*/  IMAD.MOV.U32 R4, RZ, RZ, 0x1 ;  /* 0x00000001ff047424 */ /* 0x000fce00078e00ff */
.L_x_54486:
[C---:B------:R-:W-:Y:S02]  /*3360*/  ISETP.GT.U32.AND P1, PT, R0.reuse, 0x1, PT ;  /* 0x000000010000780c */ /* 0x040fe40003f24070 */
[----:B---3--:R-:W-:Y:S02]  /*3370*/  LOP3.LUT R2, R0, 0x1, RZ, 0xc0, !PT ;  /* 0x0000000100027812 */ /* 0x008fe400078ec0ff */
[----:B------:R-:W-:Y:S02]  /*3380*/  SHF.R.U32.HI R0, RZ, 0x1, R0 ;  /* 0x00000001ff007819 */ /* 0x000fe40000011600 */
[----:B------:R-:W-:-:S04]  /*3390*/  ISETP.NE.U32.AND P0, PT, R2, 0x1, PT ;  /* 0x000000010200780c */ /* 0x000fc80003f05070 */
[C---:B-12-4-:R-:W-:Y:S01]  /*33a0*/  SEL R3, R19.reuse, 0x1, !P0 ;  /* 0x0000000113037807 */ /* 0x056fe20004000000 */
[----:B------:R-:W-:-:S04]  /*33b0*/  IMAD R19, R19, R19, RZ ;  /* 0x0000001313137224 */ /* 0x000fc800078e02ff */
[----:B------:R-:W-:Y:S01]  /*33c0*/  IMAD R4, R3, R4, RZ ;  /* 0x0000000403047224 */ /* 0x000fe200078e02ff */
[----:B------:R-:W-:Y:S06]  /*33d0*/  @P1 BRA `(.L_x_54486) ;  /* 0xfffffffc00e01947 */ /* 0x000fec000383ffff */
.L_x_54485:
[----:B------:R-:W-:Y:S05]  /*33e0*/  BSYNC.RECONVERGENT B1 ;  /* 0x0000000000017941 */ /* 0x000fea0003800200 */
.L_x_54484:
[----:B------:R-:W-:Y:S05]  /*33f0*/  BRA `(.L_x_54487) ;  /* 0x0000000000247947 */ /* 0x000fea0003800000 */
.L_x_54483:
[----:B-12-4-:R-:W-:Y:S02]  /*3400*/  ISETP.NE.AND P0, PT, R19, 0x1, PT ;  /* 0x000000011300780c */ /* 0x016fe40003f05270 */
[----:B------:R-:W-:-:S11]  /*3410*/  MOV R4, R19 ;  /* 0x0000001300047202 */ /* 0x000fd60000000f00 */
[----:B------:R-:W-:Y:S05]  /*3420*/  @!P0 BRA `(.L_x_54487) ;  /* 0x0000000000188947 */ /* 0x000fea0003800000 */
[----:B------:R-:W-:-:S13]  /*3430*/  ISETP.NE.AND P0, PT, R19, -0x1, PT ;  /* 0xffffffff1300780c */ /* 0x000fda0003f05270 */
[----:B------:R-:W-:Y:S01]  /*3440*/  @!P0 LOP3.LUT R0, R0, 0x1, RZ, 0xc0, !PT ;  /* 0x0000000100008812 */ /* 0x000fe200078ec0ff */
[----:B------:R-:W-:-:S03]  /*3450*/  @!P0 IMAD.MOV.U32 R4, RZ, RZ, 0x1 ;  /* 0x00000001ff048424 */ /* 0x000fc600078e00ff */
[----:B------:R-:W-:-:S04]  /*3460*/  @!P0 ISETP.NE.U32.AND P1, PT, R0, 0x1, PT ;  /* 0x000000010000880c */ /* 0x000fc80003f25070 */
[----:B------:R-:W-:Y:S01]  /*3470*/  @!P0 SEL R4, R4, 0xffffffff, P1 ;  /* 0xffffffff04048807 */ /* 0x000fe20000800000 */
[----:B------:R-:W-:-:S08]  /*3480*/  @P0 IMAD.MOV.U32 R4, RZ, RZ, RZ ;  /* 0x000000ffff040224 */ /* 0x000fd000078e00ff */
.L_x_54487:
[----:B------:R-:W-:Y:S05]  /*3490*/  BSYNC.RECONVERGENT B0 ;  /* 0x0000000000007941 */ /* 0x000fea0003800200 */
.L_x_54482:
[----:B------:R-:W3:Y:S01]  /*34a0*/  LDCU.64 UR6, c[0x0][0x5e8] ;  /* 0x0000bd00ff0677ac */ /* 0x000ee20008000a00 */
[----:B------:R-:W-:-:S04]  /*34b0*/  ULOP3.LUT UR4, UR40, 0xff, URZ, 0xc0, !UPT ;  /* 0x000000ff28047892 */ /* 0x000fc8000f8ec0ff */
        /* <DEDUP_REMOVED lines=14> */
.L_x_54491:
[----:B------:R0:W-:Y:S01]  /*35a0*/  STG.E.U8 desc[UR36][R2.64], R4 ;  /* 0x0000000402007986 */ /* 0x0001e2000c101124 */
[----:B------:R-:W-:Y:S05]  /*35b0*/  BRA `(.L_x_54493) ;  /* 0x0000000c003c7947 */ /* 0x000fea0003800000 */
.L_x_54490:
        /* <DEDUP_REMOVED lines=9> */
.L_x_54495:
[----:B------:R0:W-:Y:S01]  /*3650*/  STG.E desc[UR36][R2.64], R4 ;  /* 0x0000000402007986 */ /* 0x0001e2000c101924 */
[----:B------:R-:W-:Y:S05]  /*3660*/  BRA `(.L_x_54493) ;  /* 0x0000000c00107947 */ /* 0x000fea0003800000 */
.L_x_54494:
[----:B------:R0:W-:Y:S01]  /*3670*/  STG.E.U16 desc[UR36][R2.64], R4 ;  /* 0x0000000402007986 */ /* 0x0001e2000c101524 */
[----:B------:R-:W-:Y:S05]  /*3680*/  BRA `(.L_x_54493) ;  /* 0x0000000c00087947 */ /* 0x000fea0003800000 */
.L_x_54489:
        /* <DEDUP_REMOVED lines=9> */
.L_x_54497:
[----:B------:R-:W-:-:S04]  /*3720*/  I2FP.F32.S32 R0, R4 ;  /* 0x0000000400007245 */ /* 0x000fc80000201400 */
[----:B------:R-:W-:-:S05]  /*3730*/  F2FP.F16.F32.PACK_AB R0, RZ, R0 ;  /* 0x00000000ff00723e */ /* 0x000fca00000000ff */
[----:B------:R0:W-:Y:S01]  /*3740*/  STG.E.U16 desc[UR36][R2.64], R0 ;  /* 0x0000000002007986 */ /* 0x0001e2000c101524 */
[----:B------:R-:W-:Y:S05]  /*3750*/  BRA `(.L_x_54493) ;  /* 0x0000000800d47947 */ /* 0x000fea0003800000 */
.L_x_54496:
        /* <DEDUP_REMOVED lines=10> */
.L_x_54499:
[----:B------:R-:W-:-:S04]  /*3800*/  I2FP.F32.S32 R4, R4 ;  /* 0x0000000400047245 */ /* 0x000fc80000201400 */
[----:B------:R-:W-:-:S04]  /*3810*/  F2FP.F16.F32.PACK_AB R5, RZ, R4 ;  /* 0x00000004ff05723e */ /* 0x000fc800000000ff */
[----:B------:R-:W-:-:S05]  /*3820*/  PRMT R5, R5, 0x5410, RZ ;  /* 0x0000541005057816 */ /* 0x000fca00000000ff */
[----:B------:R0:W-:Y:S01]  /*3830*/  STG.E desc[UR36][R2.64], R5 ;  /* 0x0000000502007986 */ /* 0x0001e2000c101924 */
[----:B------:R-:W-:Y:S05]  /*3840*/  BRA `(.L_x_54493) ;  /* 0x0000000800987947 */ /* 0x000fea0003800000 */
.L_x_54498:
[----:B------:R-:W0:Y:S02]  /*3850*/  I2F.F64 R4, R4 ;  /* 0x0000000400047312 */ /* 0x000e240000201c00 */
[----:B0-----:R0:W-:Y:S01]  /*3860*/  STG.E.64 desc[UR36][R2.64], R4 ;  /* 0x0000000402007986 */ /* 0x0011e2000c101b24 */
[----:B------:R-:W-:Y:S05]  /*3870*/  BRA `(.L_x_54493) ;  /* 0x00000008008c7947 */ /* 0x000fea0003800000 */
.L_x_54488:
        /* <DEDUP_REMOVED lines=12> */
.L_x_54502:
[----:B------:R-:W-:Y:S01]  /*3940*/  CS2R R6, SRZ ;  /* 0x0000000000067805 */ /* 0x000fe2000001ff00 */
[----:B------:R-:W0:Y:S04]  /*3950*/  I2F.F64 R4, R4 ;  /* 0x0000000400047312 */ /* 0x000e280000201c00 */
[----:B0-----:R0:W-:Y:S01]  /*3960*/  STG.E.128 desc[UR36][R2.64], R4 ;  /* 0x0000000402007986 */ /* 0x0011e2000c101d24 */
[----:B------:R-:W-:Y:S05]  /*3970*/  BRA `(.L_x_54493) ;  /* 0x00000008004c7947 */ /* 0x000fea0003800000 */
.L_x_54501:
        /* <DEDUP_REMOVED lines=19> */
.L_x_54506:
[----:B------:R-:W-:Y:S05]  /*3ab0*/  BSYNC.RECONVERGENT B0 ;  /* 0x0000000000007941 */ /* 0x000fea0003800200 */
.L_x_54505:
[----:B------:R-:W-:-:S05]  /*3ac0*/  LOP3.LUT R5, R0, 0x80, R5, 0xf8, !PT ;  /* 0x0000008000057812 */ /* 0x000fca00078ef805 */
[----:B------:R0:W-:Y:S01]  /*3ad0*/  STG.E.U8 desc[UR36][R2.64], R5 ;  /* 0x0000000502007986 */ /* 0x0001e2000c101124 */
[----:B------:R-:W-:Y:S05]  /*3ae0*/  BRA `(.L_x_54493) ;  /* 0x0000000400f07947 */ /* 0x000fea0003800000 */
.L_x_54504:
        /* <DEDUP_REMOVED lines=15> */
.L_x_54508:
[----:B------:R-:W-:Y:S05]  /*3be0*/  BSYNC.RECONVERGENT B0 ;  /* 0x0000000000007941 */ /* 0x000fea0003800200 */
.L_x_54507:
[----:B------:R-:W-:-:S05]  /*3bf0*/  LOP3.LUT R5, R0, 0x80, R5, 0xf8, !PT ;  /* 0x0000008000057812 */ /* 0x000fca00078ef805 */
[----:B------:R0:W-:Y:S01]  /*3c00*/  STG.E.U8 desc[UR36][R2.64], R5 ;  /* 0x0000000502007986 */ /* 0x0001e2000c101124 */
[----:B------:R-:W-:Y:S05]  /*3c10*/  BRA `(.L_x_54493) ;  /* 0x0000000400a47947 */ /* 0x000fea0003800000 */
.L_x_54503:
[----:B------:R-:W-:-:S04]  /*3c20*/  I2FP.F32.S32 R0, R4 ;  /* 0x0000000400007245 */ /* 0x000fc80000201400 */
[----:B------:R-:W-:-:S05]  /*3c30*/  F2FP.BF16.F32.PACK_AB R0, RZ, R0 ;  /* 0x00000000ff00723e */ /* 0x000fca00000010ff */
[----:B------:R0:W-:Y:S01]  /*3c40*/  STG.E.U16 desc[UR36][R2.64], R0 ;  /* 0x0000000002007986 */ /* 0x0001e2000c101524 */
[----:B------:R-:W-:Y:S05]  /*3c50*/  BRA `(.L_x_54493) ;  /* 0x0000000400947947 */ /* 0x000fea0003800000 */
.L_x_54500:
        /* <DEDUP_REMOVED lines=10> */
.L_x_54511:
        /* <DEDUP_REMOVED lines=13> */
.L_x_54514:
[----:B------:R-:W-:-:S04]  /*3dd0*/  SHF.R.U32.HI R0, RZ, 0x14, R5 ;  /* 0x00000014ff007819 */ /* 0x000fc80000011605 */
[----:B------:R-:W-:-:S04]  /*3de0*/  LOP3.LUT R0, R0, 0x1, RZ, 0xc0, !PT ;  /* 0x0000000100007812 */ /* 0x000fc800078ec0ff */
[----:B------:R-:W-:-:S04]  /*3df0*/  IADD3 R0, PT, PT, R5, 0x487ffff, R0 ;  /* 0x0487ffff05007810 */ /* 0x000fc80007ffe000 */
[----:B------:R-:W-:-:S04]  /*3e00*/  SHF.R.U32.HI R0, RZ, 0x14, R0 ;  /* 0x00000014ff007819 */ /* 0x000fc80000011600 */
[----:B------:R-:W-:-:S07]  /*3e10*/  LOP3.LUT R4, R0, 0xff, RZ, 0xc0, !PT ;  /* 0x000000ff00047812 */ /* 0x000fce00078ec0ff */
.L_x_54515:
[----:B------:R-:W-:-:S04]  /*3e20*/  SHF.R.U32.HI R5, RZ, 0x18, R5 ;  /* 0x00000018ff057819 */ /* 0x000fc80000011605 */
[----:B------:R-:W-:-:S04]  /*3e30*/  LOP3.LUT R4, R4, 0x80, R5, 0xf8, !PT ;  /* 0x0000008004047812 */ /* 0x000fc800078ef805 */
[----:B------:R-:W-:-:S07]  /*3e40*/  PRMT R0, R4, 0x7610, R0 ;  /* 0x0000761004007816 */ /* 0x000fce0000000000 */
.L_x_54513:
[----:B------:R-:W-:Y:S05]  /*3e50*/  BSYNC.RECONVERGENT B0 ;  /* 0x0000000000007941 */ /* 0x000fea0003800200 */
.L_x_54512:
[----:B------:R3:W-:Y:S01]  /*3e60*/  STG.E.U8 desc[UR36][R2.64], R0 ;  /* 0x0000000002007986 */ /* 0x0007e2000c101124 */
[----:B------:R-:W-:Y:S05]  /*3e70*/  BRA `(.L_x_54493) ;  /* 0x00000004000c7947 */ /* 0x000fea0003800000 */
.L_x_54510:
[----:B------:R-:W-:Y:S01]  /*3e80*/  I2FP.F32.S32 R5, R4 ;  /* 0x0000000400057245 */ /* 0x000fe20000201400 */
[----:B------:R-:W-:Y:S01]  /*3e90*/  BSSY.RECONVERGENT B0, `(.L_x_54516) ;  /* 0x0000014000007945 */ /* 0x000fe20003800200 */
[----:B------:R-:W-:Y:S02]  /*3ea0*/  MOV R0, 0x80 ;  /* 0x0000008000007802 */ /* 0x000fe40000000f00 */
        /* <DEDUP_REMOVED lines=10> */
.L_x_54518:
[----:B------:R-:W-:-:S04]  /*3f50*/  SHF.R.U32.HI R0, RZ, 0x15, R5 ;  /* 0x00000015ff007819 */ /* 0x000fc80000011605 */
[----:B------:R-:W-:-:S04]  /*3f60*/  LOP3.LUT R0, R0, 0x1, RZ, 0xc0, !PT ;  /* 0x0000000100007812 */ /* 0x000fc800078ec0ff */
[----:B------:R-:W-:-:S04]  /*3f70*/  IADD3 R0, PT, PT, R5, 0x88fffff, R0 ;  /* 0x088fffff05007810 */ /* 0x000fc80007ffe000 */
[----:B------:R-:W-:-:S04]  /*3f80*/  SHF.R.U32.HI R0, RZ, 0x15, R0 ;  /* 0x00000015ff007819 */ /* 0x000fc80000011600 */
[----:B------:R-:W-:-:S07]  /*3f90*/  LOP3.LUT R4, R0, 0xff, RZ, 0xc0, !PT ;  /* 0x000000ff00047812 */ /* 0x000fce00078ec0ff */
.L_x_54519:
[----:B------:R-:W-:-:S04]  /*3fa0*/  SHF.R.U32.HI R5, RZ, 0x18, R5 ;  /* 0x00000018ff057819 */ /* 0x000fc80000011605 */
[----:B------:R-:W-:-:S04]  /*3fb0*/  LOP3.LUT R4, R4, 0x80, R5, 0xf8, !PT ;  /* 0x0000008004047812 */ /* 0x000fc800078ef805 */
[----:B------:R-:W-:-:S07]  /*3fc0*/  PRMT R0, R4, 0x7610, R0 ;  /* 0x0000761004007816 */ /* 0x000fce0000000000 */
.L_x_54517:
[----:B------:R-:W-:Y:S05]  /*3fd0*/  BSYNC.RECONVERGENT B0 ;  /* 0x0000000000007941 */ /* 0x000fea0003800200 */
.L_x_54516:
[----:B------:R0:W-:Y:S01]  /*3fe0*/  STG.E.U8 desc[UR36][R2.64], R0 ;  /* 0x0000000002007986 */ /* 0x0001e2000c101124 */
[----:B------:R-:W-:Y:S05]  /*3ff0*/  BRA `(.L_x_54493) ;  /* 0x0000000000ac7947 */ /* 0x000fea0003800000 */
.L_x_54509:
[----:B------:R-:W-:-:S09]  /*4000*/  UISETP.NE.AND UP0, UPT, UR4, 0x1c, UPT ;  /* 0x0000001c0400788c */ /* 0x000fd2000bf05270 */
[----:B------:R-:W-:Y:S05]  /*4010*/  BRA.U !UP0, `(.L_x_54520) ;  /* 0x0000000108a07547 */ /* 0x000fea000b800000 */
[----:B------:R-:W-:-:S09]  /*4020*/  UISETP.NE.AND UP0, UPT, UR4, 0x1d, UPT ;  /* 0x0000001d0400788c */ /* 0x000fd2000bf05270 */
[----:B------:R-:W-:Y:S05]  /*4030*/  BRA.U !UP0, `(.L_x_54521) ;  /* 0x00000001088c7547 */ /* 0x000fea000b800000 */
[----:B------:R-:W-:-:S09]  /*4040*/  UISETP.NE.AND UP0, UPT, UR4, 0x2c, UPT ;  /* 0x0000002c0400788c */ /* 0x000fd2000bf05270 */
[----:B------:R-:W-:Y:S05]  /*4050*/  BRA.U !UP0, `(.L_x_54522) ;  /* 0x0000000108447547 */ /* 0x000fea000b800000 */
.L_x_54492:
[----:B------:R-:W-:Y:S01]  /*4060*/  MOV R0, 0x0 ;  /* 0x0000000000007802 */ /* 0x000fe20000000f00 */
[----:B------:R-:W0:Y:S01]  /*4070*/  LDCU.64 UR6, c[0x4][0x198] ;  /* 0x01003300ff0677ac */ /* 0x000e220008000a00 */
[----:B------:R-:W-:Y:S02]  /*4080*/  HFMA2 R12, -RZ, RZ, 0, 5.9604644775390625e-08 ;  /* 0x00000001ff0c7431 */ /* 0x000fe400000001ff */
[----:B------:R-:W-:Y:S01]  /*4090*/  IMAD.MOV.U32 R8, RZ, RZ, 0x65 ;  /* 0x00000065ff087424 */ /* 0x000fe200078e00ff */
[----:B------:R3:W1:Y:S01]  /*40a0*/  LDC.64 R2, c[0x4][R0] ;  /* 0x0100000000027b82 */ /* 0x0006620000000a00 */
[----:B------:R-:W5:Y:S01]  /*40b0*/  LDCU.64 UR8, c[0x4][0x1a0] ;  /* 0x01003400ff0877ac */ /* 0x000f620008000a00 */
[----:B------:R-:W-:Y:S01]  /*40c0*/  IMAD.MOV.U32 R13, RZ, RZ, RZ ;  /* 0x000000ffff0d7224 */ /* 0x000fe200078e00ff */
[----:B------:R-:W2:Y:S01]  /*40d0*/  LDCU.64 UR4, c[0x4][0x30] ;  /* 0x01000600ff0477ac */ /* 0x000ea20008000a00 */
[----:B0-----:R-:W-:Y:S02]  /*40e0*/  IMAD.U32 R4, RZ, RZ, UR6 ;  /* 0x00000006ff047e24 */ /* 0x001fe4000f8e00ff */
[----:B------:R-:W-:-:S02]  /*40f0*/  IMAD.U32 R5, RZ, RZ, UR7 ;  /* 0x00000007ff057e24 */ /* 0x000fc4000f8e00ff */
[----:B-----5:R-:W-:Y:S01]  /*4100*/  IMAD.U32 R6, RZ, RZ, UR8 ;  /* 0x00000008ff067e24 */ /* 0x020fe2000f8e00ff */
[----:B------:R-:W-:Y:S01]  /*4110*/  MOV R7, UR9 ;  /* 0x0000000900077c02 */ /* 0x000fe20008000f00 */
[----:B--2---:R-:W-:Y:S02]  /*4120*/  IMAD.U32 R10, RZ, RZ, UR4 ;  /* 0x00000004ff0a7e24 */ /* 0x004fe4000f8e00ff */
[----:B---3--:R-:W-:-:S07]  /*4130*/  IMAD.U32 R11, RZ, RZ, UR5 ;  /* 0x00000005ff0b7e24 */ /* 0x008fce000f8e00ff */
[----:B------:R-:W-:-:S07]  /*4140*/  LEPC R20, `(.L_x_54523) ;  /* 0x000000001014794e */ /* 0x000fce0000000000 */
[----:B-1--4-:R-:W-:Y:S05]  /*4150*/  CALL.ABS.NOINC R2 ;  /* 0x0000000002007343 */ /* 0x012fea0003c00000 */
.L_x_54523:
[----:B------:R-:W-:Y:S05]  /*4160*/  BRA `(.L_x_54493) ;  /* 0x0000000000507947 */ /* 0x000fea0003800000 */
.L_x_54522:
        /* <DEDUP_REMOVED lines=16> */
.L_x_54521:
[----:B------:R-:W-:-:S05]  /*4270*/  SHF.R.S32.HI R5, RZ, 0x1f, R4 ;  /* 0x0000001fff057819 */ /* 0x000fca0000011404 */
[----:B------:R0:W-:Y:S01]  /*4280*/  STG.E.64 desc[UR36][R2.64], R4 ;  /* 0x0000000402007986 */ /* 0x0001e2000c101b24 */
[----:B------:R-:W-:Y:S05]  /*4290*/  BRA `(.L_x_54493) ;  /* 0x0000000000047947 */ /* 0x000fea0003800000 */
.L_x_54520:
[----:B------:R0:W-:Y:S02]  /*42a0*/  STG.E desc[UR36][R2.64], R4 ;  /* 0x0000000402007986 */ /* 0x0001e4000c101924 */
.L_x_54493:
[----:B------:R-:W-:-:S07]  /*42b0*/  VIADD R17, R17, 0x80 ;  /* 0x0000008011117836 */ /* 0x000fce0000000000 */
.L_x_54412:
[----:B------:R-:W-:Y:S05]  /*42c0*/  BSYNC.RECONVERGENT B6 ;  /* 0x0000000000067941 */ /* 0x000fea0003800200 */
.L_x_54411:
[----:B------:R-:W5:Y:S01]  /*42d0*/  LDCU UR4, c[0x0][0x380] ;  /* 0x00007000ff0477ac */ /* 0x000f620008000800 */
[----:B------:R-:W-:Y:S01]  /*42e0*/  BSSY.RECONVERGENT B6, `(.L_x_54524) ;  /* 0x0000422000067945 */ /* 0x000fe20003800200 */
[----:B-----5:R-:W-:-:S13]  /*42f0*/  ISETP.GE.AND P0, PT, R17, UR4, PT ;  /* 0x0000000411007c0c */ /* 0x020fda000bf06270 */
[----:B------:R-:W-:Y:S05]  /*4300*/  @P0 BRA `(.L_x_54525) ;  /* 0x00000040007c0947 */ /* 0x000fea0003800000 */
[----:B------:R-:W5:Y:S01]  /*4310*/  LDCU UR4, c[0x0][0x388] ;  /* 0x00007100ff0477ac */ /* 0x000f620008000800 */
[----:B0--3--:R-:W-:Y:S02]  /*4320*/  HFMA2 R0, -RZ, RZ, 0, 0 ;  /* 0x00000000ff007431 */ /* 0x009fe400000001ff */
[----:B------:R-:W-:Y:S02]  /*4330*/  IMAD.MOV.U32 R18, RZ, RZ, RZ ;  /* 0x000000ffff127224 */ /* 0x000fe400078e00ff */
[----:B------:R-:W-:Y:S01]  /*4340*/  IMAD.MOV.U32 R16, RZ, RZ, RZ ;  /* 0x000000ffff107224 */ /* 0x000fe200078e00ff */
[----:B-----5:R-:W-:-:S09]  /*4350*/  UISETP.NE.AND UP0, UPT, UR4, URZ, UPT ;  /* 0x000000ff0400728c */ /* 0x020fd2000bf05270 */
[----:B------:R-:W-:Y:S05]  /*4360*/  BRA.U !UP0, `(.L_x_54526) ;  /* 0x0000001508707547 */ /* 0x000fea000b800000 */
[----:B------:R-:W0:Y:S01]  /*4370*/  LDCU.64 UR4, c[0x0][0x390] ;  /* 0x00007200ff0477ac */ /* 0x000e220008000a00 */
[----:B------:R-:W-:Y:S01]  /*4380*/  IMAD.MOV.U32 R16, RZ, RZ, RZ ;  /* 0x000000ffff107224 */ /* 0x000fe200078e00ff */
[----:B------:R-:W3:Y:S01]  /*4390*/  LDCU UR6, c[0x0][0x38c] ;  /* 0x00007180ff0677ac */ /* 0x000ee20008000800 */
[----:B------:R-:W5:Y:S01]  /*43a0*/  LDCU.64 UR8, c[0x0][0x4b8] ;  /* 0x00009700ff0877ac */ /* 0x000f620008000a00 */
[----:B------:R-:W-:Y:S01]  /*43b0*/  UISETP.NE.AND UP0, UPT, UR39, URZ, UPT ;  /* 0x000000ff2700728c */ /* 0x000fe2000bf05270 */
[----:B0-----:R-:W-:Y:S01]  /*43c0*/  IMAD.HI.U32 R2, R17, UR4, R16 ;  /* 0x0000000411027c27 */ /* 0x001fe2000f8e0010 */
[----:B------:R-:W0:Y:S04]  /*43d0*/  LDCU UR4, c[0x0][0x4c0] ;  /* 0x00009800ff0477ac */ /* 0x000e280008000800 */
[----:B------:R-:W-:-:S05]  /*43e0*/  SHF.R.U32.HI R3, RZ, UR5, R2 ;  /* 0x00000005ff037c19 */ /* 0x000fca0008011602 */
[----:B------:R-:W-:-:S04]  /*43f0*/  IMAD.MOV R18, RZ, RZ, -R3 ;  /* 0x000000ffff127224 */ /* 0x000fc800078e0a03 */
[----:B---3--:R-:W-:-:S04]  /*4400*/  IMAD R18, R18, UR6, R17 ;  /* 0x0000000612127c24 */ /* 0x008fc8000f8e0211 */
[C---:B-----5:R-:W-:Y:S02]  /*4410*/  IMAD R16, R18.reuse, UR8, RZ ;  /* 0x0000000812107c24 */ /* 0x060fe4000f8e02ff */
[C---:B------:R-:W-:Y:S02]  /*4420*/  IMAD R0, R18.reuse, UR9, RZ ;  /* 0x0000000912007c24 */ /* 0x040fe4000f8e02ff */
[----:B0-----:R-:W-:Y:S01]  /*4430*/  IMAD R18, R18, UR4, RZ ;  /* 0x0000000412127c24 */ /* 0x001fe2000f8e02ff */
[----:B------:R-:W-:Y:S06]  /*4440*/  BRA.U !UP0, `(.L_x_54526) ;  /* 0x0000001508387547 */ /* 0x000fec000b800000 */
[----:B------:R-:W0:Y:S01]  /*4450*/  LDCU.64 UR6, c[0x0][0x398] ;  /* 0x00007300ff0677ac */ /* 0x000e220008000a00 */
[----:B------:R-:W-:Y:S01]  /*4460*/  MOV R2, RZ ;  /* 0x000000ff00027202 */ /* 0x000fe20000000f00 */
[----:B------:R-:W3:Y:S01]  /*4470*/  LDCU UR4, c[0x0][0x3a0] ;  /* 0x00007400ff0477ac */ /* 0x000ee20008000800 */
[----:B------:R-:W5:Y:S01]  /*4480*/  LDCU UR5, c[0x0][0x4c4] ;  /* 0x00009880ff0577ac */ /* 0x000f620008000800 */
[----:B------:R-:W1:Y:S01]  /*4490*/  LDCU.64 UR8, c[0x0][0x4c8] ;  /* 0x00009900ff0877ac */ /* 0x000e620008000a00 */
[----:B------:R-:W-:Y:S01]  /*44a0*/  UISETP.NE.AND UP0, UPT, UR38, 0x2, UPT ;  /* 0x000000022600788c */ /* 0x000fe2000bf05270 */
[----:B0-----:R-:W-:-:S05]  /*44b0*/  IMAD.HI.U32 R4, R3, UR7, R2 ;  /* 0x0000000703047c27 */ /* 0x001fca000f8e0002 */
[----:B---3--:R-:W-:-:S05]  /*44c0*/  SHF.R.U32.HI R5, RZ, UR4, R4 ;  /* 0x00000004ff057c19 */ /* 0x008fca0008011604 */
[----:B------:R-:W-:-:S04]  /*44d0*/  IMAD.MOV R2, RZ, RZ, -R5 ;  /* 0x000000ffff027224 */ /* 0x000fc800078e0a05 */
[----:B------:R-:W-:-:S04]  /*44e0*/  IMAD R3, R2, UR6, R3 ;  /* 0x0000000602037c24 */ /* 0x000fc8000f8e0203 */
[C---:B-----5:R-:W-:Y:S02]  /*44f0*/  IMAD R16, R3.reuse, UR5, R16 ;  /* 0x0000000503107c24 */ /* 0x060fe4000f8e0210 */
[C---:B-1----:R-:W-:Y:S02]  /*4500*/  IMAD R0, R3.reuse, UR8, R0 ;  /* 0x0000000803007c24 */ /* 0x042fe4000f8e0200 */
        /* <DEDUP_REMOVED lines=9> */
[----:B------:R-:W-:-:S05]  /*45a0*/  SHF.R.U32.HI R3, RZ, UR5, R2 ;  /* 0x00000005ff037c19 */ /* 0x000fca0008011602 */
[----:B------:R-:W-:-:S04]  /*45b0*/  IMAD.MOV R4, RZ, RZ, -R3 ;  /* 0x000000ffff047224 */ /* 0x000fc800078e0a03 */
[----:B-1----:R-:W-:-:S04]  /*45c0*/  IMAD R5, R4, UR6, R5 ;  /* 0x0000000604057c24 */ /* 0x002fc8000f8e0205 */
[C---:B---3--:R-:W-:Y:S02]  /*45d0*/  IMAD R16, R5.reuse, UR8, R16 ;  /* 0x0000000805107c24 */ /* 0x048fe4000f8e0210 */
[C---:B------:R-:W-:Y:S02]  /*45e0*/  IMAD R0, R5.reuse, UR9, R0 ;  /* 0x0000000905007c24 */ /* 0x040fe4000f8e0200 */
[----:B0-----:R-:W-:Y:S01]  /*45f0*/  IMAD R18, R5, UR4, R18 ;  /* 0x0000000405127c24 */ /* 0x001fe2000f8e0212 */
[----:B------:R-:W-:Y:S06]  /*4600*/  BRA.U !UP0, `(.L_x_54526) ;  /* 0x0000001108c87547 */ /* 0x000fec000b800000 */
[----:B------:R-:W0:Y:S01]  /*4610*/  LDCU.64 UR6, c[0x0][0x3b0] ;  /* 0x00007600ff0677ac */ /* 0x000e220008000a00 */
[----:B------:R-:W-:Y:S01]  /*4620*/  HFMA2 R2, -RZ, RZ, 0, 0 ;  /* 0x00000000ff027431 */ /* 0x000fe200000001ff */
[----:B------:R-:W1:Y:S01]  /*4630*/  LDCU UR4, c[0x0][0x3b8] ;  /* 0x00007700ff0477ac */ /* 0x000e620008000800 */
[----:B------:R-:W3:Y:S01]  /*4640*/  LDCU UR5, c[0x0][0x4dc] ;  /* 0x00009b80ff0577ac */ /* 0x000ee20008000800 */
[----:B------:R-:W5:Y:S01]  /*4650*/  LDCU.64 UR8, c[0x0][0x4e0] ;  /* 0x00009c00ff0877ac */ /* 0x000f620008000a00 */
[----:B------:R-:W-:Y:S01]  /*4660*/  UISETP.NE.AND UP0, UPT, UR38, 0x4, UPT ;  /* 0x000000042600788c */ /* 0x000fe2000bf05270 */
[----:B0-----:R-:W-:-:S05]  /*4670*/  IMAD.HI.U32 R4, R3, UR7, R2 ;  /* 0x0000000703047c27 */ /* 0x001fca000f8e0002 */
[----:B-1----:R-:W-:-:S05]  /*4680*/  SHF.R.U32.HI R5, RZ, UR4, R4 ;  /* 0x00000004ff057c19 */ /* 0x002fca0008011604 */
[----:B------:R-:W-:-:S04]  /*4690*/  IMAD.MOV R2, RZ, RZ, -R5 ;  /* 0x000000ffff027224 */ /* 0x000fc800078e0a05 */
[----:B------:R-:W-:-:S04]  /*46a0*/  IMAD R3, R2, UR6, R3 ;  /* 0x0000000602037c24 */ /* 0x000fc8000f8e0203 */
[C---:B---3--:R-:W-:Y:S02]  /*46b0*/  IMAD R16, R3.reuse, UR5, R16 ;  /* 0x0000000503107c24 */ /* 0x048fe4000f8e0210 */
[C---:B-----5:R-:W-:Y:S02]  /*46c0*/  IMAD R0, R3.reuse, UR8, R0 ;  /* 0x0000000803007c24 */ /* 0x060fe4000f8e0200 */
        /* <DEDUP_REMOVED lines=17> */
[----:B------:R-:W-:Y:S01]  /*47e0*/  MOV R2, RZ ;  /* 0x000000ff00027202 */ /* 0x000fe20000000f00 */
        /* <DEDUP_REMOVED lines=270> */
[----:B------:R-:W-:-:S05]  /*58d0*/  SHF.R.U32.HI R2, RZ, UR5, R2 ;  /* 0x00000005ff027c19 */ /* 0x000fca0008011602 */
[----:B------:R-:W-:-:S04]  /*58e0*/  IMAD.MOV R3, RZ, RZ, -R2 ;  /* 0x000000ffff037224 */ /* 0x000fc800078e0a02 */
[----:B-1----:R-:W-:-:S04]  /*58f0*/  IMAD R5, R3, UR6, R5 ;  /* 0x0000000603057c24 */ /* 0x002fc8000f8e0205 */
[C---:B---3--:R-:W-:Y:S02]  /*5900*/  IMAD R16, R5.reuse, UR8, R16 ;  /* 0x0000000805107c24 */ /* 0x048fe4000f8e0210 */
[C---:B------:R-:W-:Y:S02]  /*5910*/  IMAD R0, R5.reuse, UR9, R0 ;  /* 0x0000000905007c24 */ /* 0x040fe4000f8e0200 */
[----:B0-----:R-:W-:-:S07]  /*5920*/  IMAD R18, R5, UR4, R18 ;  /* 0x0000000405127c24 */ /* 0x001fce000f8e0212 */
.L_x_54526:
        /* <DEDUP_REMOVED lines=14> */
[----:B-12-4-:R1:W5:Y:S01]  /*5a10*/  LDG.E.S8 R19, desc[UR36][R2.64] ;  /* 0x0000002402137981 */ /* 0x016362000c1e1300 */
[----:B------:R-:W-:Y:S05]  /*5a20*/  BRA `(.L_x_54532) ;  /* 0x0000000c00347947 */ /* 0x000fea0003800000 */
.L_x_54530:
[----:B-12-4-:R0:W5:Y:S01]  /*5a30*/  LDG.E.U8 R19, desc[UR36][R2.64] ;  /* 0x0000002402137981 */ /* 0x016162000c1e1100 */
[----:B------:R-:W-:Y:S05]  /*5a40*/  BRA `(.L_x_54532) ;  /* 0x0000000c002c7947 */ /* 0x000fea0003800000 */
.L_x_54529:
[----:B------:R-:W-:-:S09]  /*5a50*/  UISETP.NE.AND UP0, UPT, UR4, 0x2, UPT ;  /* 0x000000020400788c */ /* 0x000fd2000bf05270 */
[----:B------:R-:W-:Y:S05]  /*5a60*/  BRA.U !UP0, `(.L_x_54533) ;  /* 0x0000000108207547 */ /* 0x000fea000b800000 */
[----:B------:R-:W-:-:S09]  /*5a70*/  UISETP.NE.AND UP0, UPT, UR4, 0x3, UPT ;  /* 0x000000030400788c */ /* 0x000fd2000bf05270 */
[----:B------:R-:W-:Y:S05]  /*5a80*/  BRA.U !UP0, `(.L_x_54534) ;  /* 0x0000000108107547 */ /* 0x000fea000b800000 */
[----:B------:R-:W-:-:S09]  /*5a90*/  UISETP.NE.AND UP0, UPT, UR4, 0x4, UPT ;  /* 0x000000040400788c */ /* 0x000fd2000bf05270 */
[----:B------:R-:W-:Y:S05]  /*5aa0*/  BRA.U UP0, `(.L_x_54531) ;  /* 0x0000000900c07547 */ /* 0x000fea000b800000 */
[----:B-12-4-:R4:W5:Y:S01]  /*5ab0*/  LDG.E R19, desc[UR36][R2.64] ;  /* 0x0000002402137981 */ /* 0x016962000c1e1900 */
[----:B------:R-:W-:Y:S05]  /*5ac0*/  BRA `(.L_x_54532) ;  /* 0x0000000c000c7947 */ /* 0x000fea0003800000 */
.L_x_54534:
[----:B-12-4-:R3:W5:Y:S01]  /*5ad0*/  LDG.E R19, desc[UR36][R2.64] ;  /* 0x0000002402137981 */ /* 0x016762000c1e1900 */
[----:B------:R-:W-:Y:S05]  /*5ae0*/  BRA `(.L_x_54532) ;  /* 0x0000000c00047947 */ /* 0x000fea0003800000 */
.L_x_54533:
[----:B-12-4-:R2:W5:Y:S01]  /*5af0*/  LDG.E.S16 R19, desc[UR36][R2.64] ;  /* 0x0000002402137981 */ /* 0x016562000c1e1700 */
[----:B------:R-:W-:Y:S05]  /*5b00*/  BRA `(.L_x_54532) ;  /* 0x0000000800fc7947 */ /* 0x000fea0003800000 */
.L_x_54528:
[----:B------:R-:W-:-:S09]  /*5b10*/  UISETP.GT.AND UP0, UPT, UR4, 0x6, UPT ;  /* 0x000000060400788c */ /* 0x000fd2000bf04270 */
[----:B------:R-:W-:Y:S05]  /*5b20*/  BRA.U UP0, `(.L_x_54535) ;  /* 0x00000001002c7547 */ /* 0x000fea000b800000 */
[----:B------:R-:W-:-:S09]  /*5b30*/  UISETP.NE.AND UP0, UPT, UR4, 0x5, UPT ;  /* 0x000000050400788c */ /* 0x000fd2000bf05270 */
[----:B------:R-:W-:Y:S05]  /*5b40*/  BRA.U !UP0, `(.L_x_54536) ;  /* 0x0000000108147547 */ /* 0x000fea000b800000 */
[----:B------:R-:W-:-:S09]  /*5b50*/  UISETP.NE.AND UP0, UPT, UR4, 0x6, UPT ;  /* 0x000000060400788c */ /* 0x000fd2000bf05270 */
[----:B------:R-:W-:Y:S05]  /*5b60*/  BRA.U UP0, `(.L_x_54531) ;  /* 0x0000000900907547 */ /* 0x000fea000b800000 */
[----:B------:R-:W1:Y:S02]  /*5b70*/  LDG.E R2, desc[UR36][R2.64] ;  /* 0x0000002402027981 */ /* 0x000e64000c1e1900 */
[----:B-12-4-:R0:W1:Y:S01]  /*5b80*/  F2I.FTZ.TRUNC.NTZ R19, R2 ;  /* 0x0000000200137305 */ /* 0x016062000021f100 */
[----:B------:R-:W-:Y:S05]  /*5b90*/  BRA `(.L_x_54532) ;  /* 0x0000000800d87947 */ /* 0x000fea0003800000 */
.L_x_54536:
[----:B------:R-:W1:Y:S02]  /*5ba0*/  LDG.E.U16 R2, desc[UR36][R2.64] ;  /* 0x0000002402027981 */ /* 0x000e64000c1e1500 */
[----:B-12-4-:R-:W-:-:S06]  /*5bb0*/  HADD2.F32 R19, -RZ, R2.H0_H0 ;  /* 0x20000002ff137230 */ /* 0x016fcc0000004100 */
[----:B------:R-:W0:Y:S01]  /*5bc0*/  F2I.FTZ.TRUNC.NTZ R19, R19 ;  /* 0x0000001300137305 */ /* 0x000e22000021f100 */
[----:B------:R-:W-:Y:S05]  /*5bd0*/  BRA `(.L_x_54532) ;  /* 0x0000000800c87947 */ /* 0x000fea0003800000 */
.L_x_54535:
[----:B------:R-:W-:-:S09]  /*5be0*/  UISETP.NE.AND UP0, UPT, UR4, 0x7, UPT ;  /* 0x000000070400788c */ /* 0x000fd2000bf05270 */
[----:B------:R-:W-:Y:S05]  /*5bf0*/  BRA.U !UP0, `(.L_x_54537) ;  /* 0x00000001082c7547 */ /* 0x000fea000b800000 */
[----:B------:R-:W-:-:S09]  /*5c00*/  UISETP.NE.AND UP0, UPT, UR4, 0x8, UPT ;  /* 0x000000080400788c */ /* 0x000fd2000bf05270 */
[----:B------:R-:W-:Y:S05]  /*5c10*/  BRA.U !UP0, `(.L_x_54538) ;  /* 0x0000000108147547 */ /* 0x000fea000b800000 */
[----:B------:R-:W-:-:S09]  /*5c20*/  UISETP.NE.AND UP0, UPT, UR4, 0x9, UPT ;  /* 0x000000090400788c */ /* 0x000fd2000bf05270 */
[----:B------:R-:W-:Y:S05]  /*5c30*/  BRA.U UP0, `(.L_x_54531) ;  /* 0x00000009005c7547 */ /* 0x000fea000b800000 */
[----:B------:R-:W1:Y:S02]  /*5c40*/  LDG.E R2, desc[UR36][R2.64] ;  /* 0x0000002402027981 */ /* 0x000e64000c1e1900 */
[----:B-12-4-:R0:W1:Y:S01]  /*5c50*/  F2I.FTZ.TRUNC.NTZ R19, R2 ;  /* 0x0000000200137305 */ /* 0x016062000021f100 */
[----:B------:R-:W-:Y:S05]  /*5c60*/  BRA `(.L_x_54532) ;  /* 0x0000000800a47947 */ /* 0x000fea0003800000 */
.L_x_54538:
[----:B------:R-:W1:Y:S02]  /*5c70*/  LDG.E.U16 R2, desc[UR36][R2.64] ;  /* 0x0000002402027981 */ /* 0x000e64000c1e1500 */
[----:B-12-4-:R-:W-:-:S06]  /*5c80*/  HADD2.F32 R19, -RZ, R2.H0_H0 ;  /* 0x20000002ff137230 */ /* 0x016fcc0000004100 */
[----:B------:R-:W0:Y:S01]  /*5c90*/  F2I.FTZ.TRUNC.NTZ R19, R19 ;  /* 0x0000001300137305 */ /* 0x000e22000021f100 */
[----:B------:R-:W-:Y:S05]  /*5ca0*/  BRA `(.L_x_54532) ;  /* 0x0000000800947947 */ /* 0x000fea0003800000 */
.L_x_54537:
[----:B------:R-:W1:Y:S02]  /*5cb0*/  LDG.E.64 R2, desc[UR36][R2.64] ;  /* 0x0000002402027981 */ /* 0x000e64000c1e1b00 */
[----:B-12-4-:R0:W1:Y:S02]  /*5cc0*/  F2I.F64.TRUNC R19, R2 ;  /* 0x0000000200137311 */ /* 0x016064000030d100 */
[----:B01----:R-:W-:Y:S05]  /*5cd0*/  BRA `(.L_x_54532) ;  /* 0x0000000800887947 */ /* 0x003fea0003800000 */
.L_x_54527:
        /* <DEDUP_REMOVED lines=10> */
[----:B-12-4-:R-:W-:Y:S01]  /*5d80*/  SEL R19, RZ, 0x1, !P0 ;  /* 0x00000001ff137807 */ /* 0x016fe20004000000 */
[----:B------:R-:W-:Y:S08]  /*5d90*/  BRA `(.L_x_54532) ;  /* 0x0000000800587947 */ /* 0x000ff00003800000 */
.L_x_54541:
[----:B------:R-:W1:Y:S02]  /*5da0*/  LDG.E.64 R2, desc[UR36][R2.64] ;  /* 0x0000002402027981 */ /* 0x000e64000c1e1b00 */
[----:B-12-4-:R0:W1:Y:S02]  /*5db0*/  F2I.F64.TRUNC R19, R2 ;  /* 0x0000000200137311 */ /* 0x016064000030d100 */
[----:B01----:R-:W-:Y:S05]  /*5dc0*/  BRA `(.L_x_54532) ;  /* 0x00000008004c7947 */ /* 0x003fea0003800000 */
.L_x_54540:
        /* <DEDUP_REMOVED lines=24> */
[----:B-12-4-:R0:W1:Y:S01]  /*5f50*/  F2I.FTZ.TRUNC.NTZ R19, R5 ;  /* 0x0000000500137305 */ /* 0x016062000021f100 */
[----:B------:R-:W-:Y:S05]  /*5f60*/  BRA `(.L_x_54532) ;  /* 0x0000000400e47947 */ /* 0x000fea0003800000 */
.L_x_54543:
[----:B------:R-:W3:Y:S02]  /*5f70*/  LDG.E.U8 R2, desc[UR36][R2.64] ;  /* 0x0000002402027981 */ /* 0x000ee4000c1e1100 */
[C---:B---3--:R-:W-:Y:S01]  /*5f80*/  SHF.L.U32 R0, R2.reuse, 0x19, RZ ;  /* 0x0000001902007819 */ /* 0x048fe200000006ff */
        /* <DEDUP_REMOVED lines=9> */
[----:B-12-4-:R0:W1:Y:S01]  /*6020*/  F2I.FTZ.TRUNC.NTZ R19, R0 ;  /* 0x0000000000137305 */ /* 0x016062000021f100 */
[----:B------:R-:W-:Y:S05]  /*6030*/  BRA `(.L_x_54532) ;  /* 0x0000000400b07947 */ /* 0x000fea0003800000 */
.L_x_54542:
[----:B-12-4-:R-:W2:Y:S02]  /*6040*/  LDG.E.U16 R19, desc[UR36][R2.64] ;  /* 0x0000002402137981 */ /* 0x016ea4000c1e1500 */
[----:B--2---:R-:W-:-:S06]  /*6050*/  IMAD.U32 R19, R19, 0x10000, RZ ;  /* 0x0001000013137824 */ /* 0x004fcc00078e00ff */
[----:B------:R-:W0:Y:S01]  /*6060*/  F2I.FTZ.TRUNC.NTZ R19, R19 ;  /* 0x0000001300137305 */ /* 0x000e22000021f100 */
[----:B------:R-:W-:Y:S05]  /*6070*/  BRA `(.L_x_54532) ;  /* 0x0000000400a07947 */ /* 0x000fea0003800000 */
.L_x_54539:
        /* <DEDUP_REMOVED lines=8> */
[----:B-12-4-:R0:W5:Y:S01]  /*6100*/  LDG.E.U16 R19, desc[UR36][R2.64] ;  /* 0x0000002402137981 */ /* 0x016162000c1e1500 */
[----:B------:R-:W-:Y:S05]  /*6110*/  BRA `(.L_x_54532) ;  /* 0x0000000400787947 */ /* 0x000fea0003800000 */
.L_x_54546:
[----:B------:R-:W3:Y:S01]  /*6120*/  LDG.E.U8 R3, desc[UR36][R2.64] ;  /* 0x0000002402037981 */ /* 0x000ee2000c1e1100 */
[----:B------:R-:W-:Y:S01]  /*6130*/  BSSY.RECONVERGENT B0, `(.L_x_54547) ;  /* 0x0000018000007945 */ /* 0x000fe20003800200 */
[----:B-12-4-:R-:W-:Y:S01]  /*6140*/  IMAD.MOV.U32 R19, RZ, RZ, RZ ;  /* 0x000000ffff137224 */ /* 0x016fe200078e00ff */
        /* <DEDUP_REMOVED lines=18> */
.L_x_54550:
[----:B------:R-:W-:Y:S05]  /*6270*/  BSYNC.RECONVERGENT B1 ;  /* 0x0000000000017941 */ /* 0x000fea0003800200 */
.L_x_54549:
[----:B------:R-:W-:Y:S01]  /*6280*/  IMAD.SHL.U32 R0, R0, 0x100000, RZ ;  /* 0x0010000000007824 */ /* 0x000fe200078e00ff */
[----:B------:R-:W-:-:S04]  /*6290*/  LEA R2, R2, 0x3b800000, 0x17 ;  /* 0x3b80000002027811 */ /* 0x000fc800078eb8ff */
[----:B------:R-:W-:-:S07]  /*62a0*/  LOP3.LUT R19, R2, R0, R19, 0xfe, !PT ;  /* 0x0000000002137212 */ /* 0x000fce00078efe13 */
.L_x_54548:
[----:B------:R-:W-:Y:S05]  /*62b0*/  BSYNC.RECONVERGENT B0 ;  /* 0x0000000000007941 */ /* 0x000fea0003800200 */
.L_x_54547:
[----:B------:R-:W0:Y:S01]  /*62c0*/  F2I.FTZ.TRUNC.NTZ R19, R19 ;  /* 0x0000001300137305 */ /* 0x000e22000021f100 */
[----:B------:R-:W-:Y:S05]  /*62d0*/  BRA `(.L_x_54532) ;  /* 0x0000000400087947 */ /* 0x000fea0003800000 */
.L_x_54545:
[----:B------:R-:W3:Y:S01]  /*62e0*/  LDG.E.U8 R3, desc[UR36][R2.64] ;  /* 0x0000002402037981 */ /* 0x000ee2000c1e1100 */
[----:B------:R-:W-:Y:S01]  /*62f0*/  BSSY.RECONVERGENT B0, `(.L_x_54551) ;  /* 0x0000018000007945 */ /* 0x000fe20003800200 */
[----:B-12-4-:R-:W-:Y:S01]  /*6300*/  HFMA2 R19, -RZ, RZ, 0, 0 ;  /* 0x00000000ff137431 */ /* 0x016fe200000001ff */
        /* <DEDUP_REMOVED lines=18> */
.L_x_54554:
[----:B------:R-:W-:Y:S05]  /*6430*/  BSYNC.RECONVERGENT B1 ;  /* 0x0000000000017941 */ /* 0x000fea0003800200 */
.L_x_54553:
[----:B------:R-:W-:Y:S02]  /*6440*/  SHF.L.U32 R0, R0, 0x15, RZ ;  /* 0x0000001500007819 */ /* 0x000fe400000006ff */
[----:B------:R-:W-:-:S04]  /*6450*/  LEA R2, R2, 0x37800000, 0x17 ;  /* 0x3780000002027811 */ /* 0x000fc800078eb8ff */
[----:B------:R-:W-:-:S07]  /*6460*/  LOP3.LUT R19, R2, R0, R19, 0xfe, !PT ;  /* 0x0000000002137212 */ /* 0x000fce00078efe13 */
.L_x_54552:
[----:B------:R-:W-:Y:S05]  /*6470*/  BSYNC.RECONVERGENT B0 ;  /* 0x0000000000007941 */ /* 0x000fea0003800200 */
.L_x_54551:
[----:B------:R-:W0:Y:S01]  /*6480*/  F2I.FTZ.TRUNC.NTZ R19, R19 ;  /* 0x0000001300137305 */ /* 0x000e22000021f100 */
[----:B------:R-:W-:Y:S05]  /*6490*/  BRA `(.L_x_54532) ;  /* 0x0000000000987947 */ /* 0x000fea0003800000 */
.L_x_54544:
        /* <DEDUP_REMOVED lines=8> */
[----:B-12-4-:R-:W-:Y:S01]  /*6520*/  IMAD.MOV.U32 R19, RZ, RZ, 0x400000 ;  /* 0x00400000ff137424 */ /* 0x016fe200078e00ff */
[----:B---3--:R-:W-:-:S13]  /*6530*/  ISETP.NE.AND P0, PT, R2, RZ, PT ;  /* 0x000000ff0200720c */ /* 0x008fda0003f05270 */
[----:B------:R-:W-:Y:S05]  /*6540*/  @!P0 BRA `(.L_x_54558) ;  /* 0x00000000000c8947 */ /* 0x000fea0003800000 */
[----:B------:R-:W-:-:S13]  /*6550*/  ISETP.NE.AND P0, PT, R2, 0xff, PT ;  /* 0x000000ff0200780c */ /* 0x000fda0003f05270 */
[----:B------:R-:W-:Y:S02]  /*6560*/  @!P0 IMAD.MOV.U32 R19, RZ, RZ, 0x7f800001 ;  /* 0x7f800001ff138424 */ /* 0x000fe400078e00ff */
[----:B------:R-:W-:-:S07]  /*6570*/  @P0 IMAD.SHL.U32 R19, R2, 0x800000, RZ ;  /* 0x0080000002130824 */ /* 0x000fce00078e00ff */
.L_x_54558:
[----:B------:R-:W-:Y:S05]  /*6580*/  BSYNC.RECONVERGENT B0 ;  /* 0x0000000000007941 */ /* 0x000fea0003800200 */
.L_x_54557:
[----:B------:R-:W0:Y:S01]  /*6590*/  F2I.FTZ.TRUNC.NTZ R19, R19 ;  /* 0x0000001300137305 */ /* 0x000e22000021f100 */
[----:B------:R-:W-:Y:S05]  /*65a0*/  BRA `(.L_x_54532) ;  /* 0x0000000000547947 */ /* 0x000fea0003800000 */
.L_x_54531:
[----:B------:R-:W-:Y:S01]  /*65b0*/  MOV R2, 0x0 ;  /* 0x0000000000027802 */ /* 0x000fe20000000f00 */
[----:B------:R-:W0:Y:S01]  /*65c0*/  LDCU.64 UR4, c[0x4][0x198] ;  /* 0x01003300ff0477ac */ /* 0x000e220008000a00 */
[----:B------:R-:W-:Y:S02]  /*65d0*/  HFMA2 R13, -RZ, RZ, 0, 0 ;  /* 0x00000000ff0d7431 */ /* 0x000fe400000001ff */
[----:B------:R-:W-:Y:S01]  /*65e0*/  IMAD.MOV.U32 R8, RZ, RZ, 0x4e ;  /* 0x0000004eff087424 */ /* 0x000fe200078e00ff */
[----:B------:R-:W3:Y:S01]  /*65f0*/  LDCU.64 UR6, c[0x4][0x1a0] ;  /* 0x01003400ff0677ac */ /* 0x000ee20008000a00 */
[----:B------:R-:W1:Y:S01]  /*6600*/  LDC.64 R2, c[0x4][R2] ;  /* 0x0100000002027b82 */ /* 0x000e620000000a00 */
[----:B------:R-:W-:Y:S01]  /*6610*/  IMAD.MOV.U32 R12, RZ, RZ, 0x1 ;  /* 0x00000001ff0c7424 */ /* 0x000fe200078e00ff */
[----:B------:R-:W5:Y:S01]  /*6620*/  LDCU.64 UR8, c[0x4][0x28] ;  /* 0x01000500ff0877ac */ /* 0x000f620008000a00 */
[----:B0-----:R-:W-:Y:S01]  /*6630*/  MOV R4, UR4 ;  /* 0x0000000400047c02 */ /* 0x001fe20008000f00 */
[----:B------:R-:W-:-:S02]  /*6640*/  IMAD.U32 R5, RZ, RZ, UR5 ;  /* 0x00000005ff057e24 */ /* 0x000fc4000f8e00ff */
[----:B---3--:R-:W-:Y:S02]  /*6650*/  IMAD.U32 R6, RZ, RZ, UR6 ;  /* 0x00000006ff067e24 */ /* 0x008fe4000f8e00ff */
[----:B------:R-:W-:Y:S01]  /*6660*/  IMAD.U32 R7, RZ, RZ, UR7 ;  /* 0x00000007ff077e24 */ /* 0x000fe2000f8e00ff */
[----:B-----5:R-:W-:Y:S01]  /*6670*/  MOV R10, UR8 ;  /* 0x00000008000a7c02 */ /* 0x020fe20008000f00 */
[----:B------:R-:W-:-:S07]  /*6680*/  IMAD.U32 R11, RZ, RZ, UR9 ;  /* 0x00000009ff0b7e24 */ /* 0x000fce000f8e00ff */
[----:B------:R-:W-:-:S07]  /*6690*/  LEPC R20, `(.L_x_54559) ;  /* 0x000000001014794e */ /* 0x000fce0000000000 */
[----:B-12-4-:R-:W-:Y:S05]  /*66a0*/  CALL.ABS.NOINC R2 ;  /* 0x0000000002007343 */ /* 0x016fea0003c00000 */
.L_x_54559:
[----:B------:R-:W-:Y:S01]  /*66b0*/  IMAD.MOV.U32 R19, RZ, RZ, RZ ;  /* 0x000000ffff137224 */ /* 0x000fe200078e00ff */
[----:B------:R-:W-:Y:S06]  /*66c0*/  BRA `(.L_x_54532) ;  /* 0x00000000000c7947 */ /* 0x000fec0003800000 */
.L_x_54556:
[----:B-12-4-:R0:W5:Y:S01]  /*66d0*/  LDG.E R19, desc[UR36][R2.64] ;  /* 0x0000002402137981 */ /* 0x016162000c1e1900 */
[----:B------:R-:W-:Y:S05]  /*66e0*/  BRA `(.L_x_54532) ;  /* 0x0000000000047947 */ /* 0x000fea0003800000 */
.L_x_54555:
[----:B-12-4-:R0:W5:Y:S02]  /*66f0*/  LDG.E R19, desc[UR36][R2.64] ;  /* 0x0000002402137981 */ /* 0x016164000c1e1900 */
.L_x_54532:
        /* <DEDUP_REMOVED lines=16> */
.L_x_54563:
[----:B------:R0:W5:Y:S01]  /*6800*/  LDG.E.U8 R0, desc[UR36][R2.64] ;  /* 0x0000002402007981 */ /* 0x000162000c1e1100 */
[----:B------:R-:W-:Y:S05]  /*6810*/  BRA `(.L_x_54565) ;  /* 0x0000000c002c7947 */ /* 0x000fea0003800000 */
.L_x_54562:
        /* <DEDUP_REMOVED lines=8> */
.L_x_54567:
[----:B------:R0:W5:Y:S01]  /*68a0*/  LDG.E R0, desc[UR36][R2.64] ;  /* 0x0000002402007981 */ /* 0x000162000c1e1900 */
[----:B------:R-:W-:Y:S05]  /*68b0*/  BRA `(.L_x_54565) ;  /* 0x0000000c00047947 */ /* 0x000fea0003800000 */
.L_x_54566:
[----:B------:R0:W5:Y:S01]  /*68c0*/  LDG.E.S16 R0, desc[UR36][R2.64] ;  /* 0x0000002402007981 */ /* 0x000162000c1e1700 */
[----:B------:R-:W-:Y:S05]  /*68d0*/  BRA `(.L_x_54565) ;  /* 0x0000000800fc7947 */ /* 0x000fea0003800000 */
.L_x_54561:
        /* <DEDUP_REMOVED lines=9> */
.L_x_54569:
[----:B------:R-:W2:Y:S02]  /*6970*/  LDG.E.U16 R2, desc[UR36][R2.64] ;  /* 0x0000002402027981 */ /* 0x000ea4000c1e1500 */
[----:B--2---:R-:W-:-:S06]  /*6980*/  HADD2.F32 R0, -RZ, R2.H0_H0 ;  /* 0x20000002ff007230 */ /* 0x004fcc0000004100 */
[----:B------:R-:W0:Y:S01]  /*6990*/  F2I.FTZ.TRUNC.NTZ R0, R0 ;  /* 0x0000000000007305 */ /* 0x000e22000021f100 */
[----:B------:R-:W-:Y:S05]  /*69a0*/  BRA `(.L_x_54565) ;  /* 0x0000000800c87947 */ /* 0x000fea0003800000 */
.L_x_54568:
        /* <DEDUP_REMOVED lines=9> */
.L_x_54571:
[----:B------:R-:W2:Y:S02]  /*6a40*/  LDG.E.U16 R2, desc[UR36][R2.64] ;  /* 0x0000002402027981 */ /* 0x000ea4000c1e1500 */
[----:B--2---:R-:W-:-:S06]  /*6a50*/  HADD2.F32 R0, -RZ, R2.H0_H0 ;  /* 0x20000002ff007230 */ /* 0x004fcc0000004100 */
[----:B------:R-:W0:Y:S01]  /*6a60*/  F2I.FTZ.TRUNC.NTZ R0, R0 ;  /* 0x0000000000007305 */ /* 0x000e22000021f100 */
[----:B------:R-:W-:Y:S05]  /*6a70*/  BRA `(.L_x_54565) ;  /* 0x0000000800947947 */ /* 0x000fea0003800000 */
.L_x_54570:
[----:B------:R-:W2:Y:S02]  /*6a80*/  LDG.E.64 R2, desc[UR36][R2.64] ;  /* 0x0000002402027981 */ /* 0x000ea4000c1e1b00 */
[----:B--2---:R0:W1:Y:S02]  /*6a90*/  F2I.F64.TRUNC R0, R2 ;  /* 0x0000000200007311 */ /* 0x004064000030d100 */
[----:B01----:R-:W-:Y:S05]  /*6aa0*/  BRA `(.L_x_54565) ;  /* 0x0000000800887947 */ /* 0x003fea0003800000 */
.L_x_54560:
        /* <DEDUP_REMOVED lines=12> */
.L_x_54574:
[----:B------:R-:W2:Y:S02]  /*6b70*/  LDG.E.64 R2, desc[UR36][R2.64] ;  /* 0x0000002402027981 */ /* 0x000ea4000c1e1b00 */
[----:B--2---:R3:W4:Y:S02]  /*6b80*/  F2I.F64.TRUNC R0, R2 ;  /* 0x0000000200007311 */ /* 0x004724000030d100 */
[----:B---34-:R-:W-:Y:S05]  /*6b90*/  BRA `(.L_x_54565) ;  /* 0x00000008004c7947 */ /* 0x018fea0003800000 */
.L_x_54573:
        /* <DEDUP_REMOVED lines=26> */
.L_x_54576:
        /* <DEDUP_REMOVED lines=11> */
[----:B------:R-:W2:Y:S01]  /*6df0*/  F2I.FTZ.TRUNC.NTZ R0, R0 ;  /* 0x0000000000007305 */ /* 0x000ea2000021f100 */
[----:B------:R-:W-:Y:S05]  /*6e00*/  BRA `(.L_x_54565) ;  /* 0x0000000400b07947 */ /* 0x000fea0003800000 */
.L_x_54575:
[----:B------:R-:W2:Y:S02]  /*6e10*/  LDG.E.U16 R0, desc[UR36][R2.64] ;  /* 0x0000002402007981 */ /* 0x000ea4000c1e1500 */
[----:B--2---:R-:W-:-:S06]  /*6e20*/  SHF.L.U32 R0, R0, 0x10, RZ ;  /* 0x0000001000007819 */ /* 0x004fcc00000006ff */
[----:B------:R-:W0:Y:S01]  /*6e30*/  F2I.FTZ.TRUNC.NTZ R0, R0 ;  /* 0x0000000000007305 */ /* 0x000e22000021f100 */
[----:B------:R-:W-:Y:S05]  /*6e40*/  BRA `(.L_x_54565) ;  /* 0x0000000400a07947 */ /* 0x000fea0003800000 */
.L_x_54572:
        /* <DEDUP_REMOVED lines=10> */
.L_x_54579:
        /* <DEDUP_REMOVED lines=21> */
.L_x_54583:
[----:B------:R-:W-:Y:S05]  /*7040*/  BSYNC.RECONVERGENT B1 ;  /* 0x0000000000017941 */ /* 0x000fea0003800200 */
.L_x_54582:
[----:B------:R-:W-:Y:S01]  /*7050*/  IMAD.SHL.U32 R0, R0, 0x100000, RZ ;  /* 0x0010000000007824 */ /* 0x000fe200078e00ff */
[----:B------:R-:W-:-:S04]  /*7060*/  LEA R2, R2, 0x3b800000, 0x17 ;  /* 0x3b80000002027811 */ /* 0x000fc800078eb8ff */
[----:B------:R-:W-:-:S07]  /*7070*/  LOP3.LUT R0, R2, R0, R7, 0xfe, !PT ;  /* 0x0000000002007212 */ /* 0x000fce00078efe07 */
.L_x_54581:
[----:B------:R-:W-:Y:S05]  /*7080*/  BSYNC.RECONVERGENT B0 ;  /* 0x0000000000007941 */ /* 0x000fea0003800200 */
.L_x_54580:
[----:B------:R-:W3:Y:S01]  /*7090*/  F2I.FTZ.TRUNC.NTZ R0, R0 ;  /* 0x0000000000007305 */ /* 0x000ee2000021f100 */
[----:B------:R-:W-:Y:S05]  /*70a0*/  BRA `(.L_x_54565) ;  /* 0x0000000400087947 */ /* 0x000fea0003800000 */
.L_x_54578:
        /* <DEDUP_REMOVED lines=21> */
.L_x_54587:
[----:B------:R-:W-:Y:S05]  /*7200*/  BSYNC.RECONVERGENT B1 ;  /* 0x0000000000017941 */ /* 0x000fea0003800200 */
.L_x_54586:
[----:B------:R-:W-:Y:S01]  /*7210*/  IMAD.SHL.U32 R0, R0, 0x200000, RZ ;  /* 0x0020000000007824 */ /* 0x000fe200078e00ff */
[----:B------:R-:W-:-:S04]  /*7220*/  LEA R2, R2, 0x37800000, 0x17 ;  /* 0x3780000002027811 */ /* 0x000fc800078eb8ff */
[----:B------:R-:W-:-:S07]  /*7230*/  LOP3.LUT R0, R2, R0, R7, 0xfe, !PT ;  /* 0x0000000002007212 */ /* 0x000fce00078efe07 */
.L_x_54585:
[----:B------:R-:W-:Y:S05]  /*7240*/  BSYNC.RECONVERGENT B0 ;  /* 0x0000000000007941 */ /* 0x000fea0003800200 */
.L_x_54584:
[----:B------:R-:W0:Y:S01]  /*7250*/  F2I.FTZ.TRUNC.NTZ R0, R0 ;  /* 0x0000000000007305 */ /* 0x000e22000021f100 */
[----:B------:R-:W-:Y:S05]  /*7260*/  BRA `(.L_x_54565) ;  /* 0x0000000000987947 */ /* 0x000fea0003800000 */
.L_x_54577:
        /* <DEDUP_REMOVED lines=14> */
.L_x_54591:
[----:B------:R-:W-:Y:S05]  /*7350*/  BSYNC.RECONVERGENT B0 ;  /* 0x0000000000007941 */ /* 0x000fea0003800200 */
.L_x_54590:
[----:B------:R-:W0:Y:S01]  /*7360*/  F2I.FTZ.TRUNC.NTZ R0, R0 ;  /* 0x0000000000007305 */ /* 0x000e22000021f100 */
[----:B------:R-:W-:Y:S05]  /*7370*/  BRA `(.L_x_54565) ;  /* 0x0000000000547947 */ /* 0x000fea0003800000 */
.L_x_54564:
        /* <DEDUP_REMOVED lines=16> */
.L_x_54592:
[----:B------:R-:W-:Y:S01]  /*7480*/  IMAD.MOV.U32 R0, RZ, RZ, RZ ;  /* 0x000000ffff007224 */ /* 0x000fe200078e00ff */
[----:B------:R-:W-:Y:S06]  /*7490*/  BRA `(.L_x_54565) ;  /* 0x00000000000c7947 */ /* 0x000fec0003800000 */
.L_x_54589:
[----:B------:R0:W5:Y:S01]  /*74a0*/  LDG.E R0, desc[UR36][R2.64] ;  /* 0x0000002402007981 */ /* 0x000162000c1e1900 */
[----:B------:R-:W-:Y:S05]  /*74b0*/  BRA `(.L_x_54565) ;  /* 0x0000000000047947 */ /* 0x000fea0003800000 */
.L_x_54588:
[----:B------:R0:W5:Y:S02]  /*74c0*/  LDG.E R0, desc[UR36][R2.64] ;  /* 0x0000002402007981 */ /* 0x000164000c1e1900 */
.L_x_54565:
[----:B0123-5:R-:W-:Y:S01]  /*74d0*/  ISETP.GE.AND P0, PT, R0, RZ, PT ;  /* 0x000000ff0000720c */ /* 0x02ffe20003f06270 */
[----:B------:R-:W-:-:S12]  /*74e0*/  BSSY.RECONVERGENT B0, `(.L_x_54593) ;  /* 0x0000020000007945 */ /* 0x000fd80003800200 */
[----:B------:R-:W-:Y:S05]  /*74f0*/  @!P0 BRA `(.L_x_54594) ;  /* 0x0000000000548947 */ /* 0x000fea0003800000 */
[----:B------:R-:W-:Y:S01]  /*7500*/  ISETP.NE.AND P0, PT, R0, RZ, PT ;  /* 0x000000ff0000720c */ /* 0x000fe20003f05270 */
[----:B------:R-:W-:Y:S01]  /*7510*/  BSSY.RECONVERGENT B1, `(.L_x_54595) ;  /* 0x0000012000017945 */ /* 0x000fe20003800200 */
[----:B------:R-:W-:-:S11]  /*7520*/  MOV R4, 0x1 ;  /* 0x0000000100047802 */ /* 0x000fd60000000f00 */
[----:B------:R-:W-:Y:S05]  /*7530*/  @!P0 BRA `(.L_x_54596) ;  /* 0x00000000003c8947 */ /* 0x000fea0003800000 */
[C---:B------:R-:W-:Y:S02]  /*7540*/  ISETP.GE.U32.AND P1, PT, R0.reuse, 0x2, PT ;  /* 0x000000020000780c */ /* 0x040fe40003f26070 */
[----:B----4-:R-:W-:-:S04]  /*7550*/  LOP3.LUT R2, R0, 0x1, RZ, 0xc0, !PT ;  /* 0x0000000100027812 */ /* 0x010fc800078ec0ff */
[----:B------:R-:W-:Y:S01]  /*7560*/  ISETP.NE.U32.AND P0, PT, R2, 0x1, PT ;  /* 0x000000010200780c */ /* 0x000fe20003f05070 */
[----:B------:R-:W-:-:S03]  /*7570*/  IMAD R2, R19, R19, RZ ;  /* 0x0000001313027224 */ /* 0x000fc600078e02ff */
[----:B------:R-:W-:-:S03]  /*7580*/  SEL R4, R19, 0x1, !P0 ;  /* 0x0000000113047807 */ /* 0x000fc60004000000 */
[----:B------:R-:W-:Y:S06]  /*7590*/  @!P1 BRA `(.L_x_54596) ;  /* 0x0000000000249947 */ /* 0x000fec0003800000 */
[----:B------:R-:W-:-:S07]  /*75a0*/  SHF.R.U32.HI R0, RZ, 0x1, R0 ;  /* 0x00000001ff007819 */ /* 0x000fce0000011600 */
.L_x_54597:
        /* <DEDUP_REMOVED lines=8> */
.L_x_54596:
[----:B------:R-:W-:Y:S05]  /*7630*/  BSYNC.RECONVERGENT B1 ;  /* 0x0000000000017941 */ /* 0x000fea0003800200 */
.L_x_54595:
[----:B------:R-:W-:Y:S05]  /*7640*/  BRA `(.L_x_54598) ;  /* 0x0000000000247947 */ /* 0x000fea0003800000 */
.L_x_54594:
[----:B------:R-:W-:Y:S01]  /*7650*/  ISETP.NE.AND P0, PT, R19, 0x1, PT ;  /* 0x000000011300780c */ /* 0x000fe20003f05270 */
[----:B------:R-:W-:-:S12]  /*7660*/  IMAD.MOV.U32 R4, RZ, RZ, R19 ;  /* 0x000000ffff047224 */ /* 0x000fd800078e0013 */
[----:B------:R-:W-:Y:S05]  /*7670*/  @!P0 BRA `(.L_x_54598) ;  /* 0x0000000000188947 */ /* 0x000fea0003800000 */
[----:B------:R-:W-:-:S13]  /*7680*/  ISETP.NE.AND P0, PT, R19, -0x1, PT ;  /* 0xffffffff1300780c */ /* 0x000fda0003f05270 */
[----:B------:R-:W-:Y:S01]  /*7690*/  @!P0 LOP3.LUT R0, R0, 0x1, RZ, 0xc0, !PT ;  /* 0x0000000100008812 */ /* 0x000fe200078ec0ff */
[----:B------:R-:W-:-:S03]  /*76a0*/  @!P0 IMAD.MOV.U32 R4, RZ, RZ, 0x1 ;  /* 0x00000001ff048424 */ /* 0x000fc600078e00ff */
[----:B------:R-:W-:-:S04]  /*76b0*/  @!P0 ISETP.NE.U32.AND P1, PT, R0, 0x1, PT ;  /* 0x000000010000880c */ /* 0x000fc80003f25070 */
[----:B------:R-:W-:Y:S01]  /*76c0*/  @!P0 SEL R4, R4, 0xffffffff, P1 ;  /* 0xffffffff04048807 */ /* 0x000fe20000800000 */
[----:B------:R-:W-:-:S08]  /*76d0*/  @P0 IMAD.MOV.U32 R4, RZ, RZ, RZ ;  /* 0x000000ffff040224 */ /* 0x000fd000078e00ff */
.L_x_54598:
[----:B------:R-:W-:Y:S05]  /*76e0*/  BSYNC.RECONVERGENT B0 ;  /* 0x0000000000007941 */ /* 0x000fea0003800200 */
.L_x_54593:
        /* <DEDUP_REMOVED lines=16> */
.L_x_54602:
[----:B------:R0:W-:Y:S01]  /*77f0*/  STG.E.U8 desc[UR36][R2.64], R4 ;  /* 0x0000000402007986 */ /* 0x0001e2000c101124 */
[----:B------:R-:W-:Y:S05]  /*7800*/  BRA `(.L_x_54604) ;  /* 0x0000000c00387947 */ /* 0x000fea0003800000 */
.L_x_54601:
        /* <DEDUP_REMOVED lines=9> */
.L_x_54606:
[----:B------:R0:W-:Y:S01]  /*78a0*/  STG.E desc[UR36][R2.64], R4 ;  /* 0x0000000402007986 */ /* 0x0001e2000c101924 */
[----:B------:R-:W-:Y:S05]  /*78b0*/  BRA `(.L_x_54604) ;  /* 0x0000000c000c7947 */ /* 0x000fea0003800000 */
.L_x_54605:
[----:B------:R0:W-:Y:S01]  /*78c0*/  STG.E.U16 desc[UR36][R2.64], R4 ;  /* 0x0000000402007986 */ /* 0x0001e2000c101524 */
[----:B------:R-:W-:Y:S05]  /*78d0*/  BRA `(.L_x_54604) ;  /* 0x0000000c00047947 */ /* 0x000fea0003800000 */
.L_x_54600:
        /* <DEDUP_REMOVED lines=9> */
.L_x_54608:
[----:B------:R-:W-:-:S04]  /*7970*/  I2FP.F32.S32 R0, R4 ;  /* 0x0000000400007245 */ /* 0x000fc80000201400 */
[----:B------:R-:W-:-:S05]  /*7980*/  F2FP.F16.F32.PACK_AB R0, RZ, R0 ;  /* 0x00000000ff00723e */ /* 0x000fca00000000ff */
[----:B------:R0:W-:Y:S01]  /*7990*/  STG.E.U16 desc[UR36][R2.64], R0 ;  /* 0x0000000002007986 */ /* 0x0001e2000c101524 */
[----:B------:R-:W-:Y:S05]  /*79a0*/  BRA `(.L_x_54604) ;  /* 0x0000000800d07947 */ /* 0x000fea0003800000 */
.L_x_54607:
        /* <DEDUP_REMOVED lines=10> */
.L_x_54610:
[----:B------:R-:W-:-:S04]  /*7a50*/  I2FP.F32.S32 R4, R4 ;  /* 0x0000000400047245 */ /* 0x000fc80000201400 */
[----:B------:R-:W-:-:S04]  /*7a60*/  F2FP.F16.F32.PACK_AB R5, RZ, R4 ;  /* 0x00000004ff05723e */ /* 0x000fc800000000ff */
[----:B------:R-:W-:-:S05]  /*7a70*/  PRMT R5, R5, 0x5410, RZ ;  /* 0x0000541005057816 */ /* 0x000fca00000000ff */
[----:B------:R0:W-:Y:S01]  /*7a80*/  STG.E desc[UR36][R2.64], R5 ;  /* 0x0000000502007986 */ /* 0x0001e2000c101924 */
[----:B------:R-:W-:Y:S05]  /*7a90*/  BRA `(.L_x_54604) ;  /* 0x0000000800947947 */ /* 0x000fea0003800000 */
.L_x_54609:
[----:B------:R-:W0:Y:S02]  /*7aa0*/  I2F.F64 R4, R4 ;  /* 0x0000000400047312 */ /* 0x000e240000201c00 */
[----:B0-----:R0:W-:Y:S01]  /*7ab0*/  STG.E.64 desc[UR36][R2.64], R4 ;  /* 0x0000000402007986 */ /* 0x0011e2000c101b24 */
[----:B------:R-:W-:Y:S05]  /*7ac0*/  BRA `(.L_x_54604) ;  /* 0x0000000800887947 */ /* 0x000fea0003800000 */
.L_x_54599:
        /* <DEDUP_REMOVED lines=12> */
.L_x_54614:
        /* <DEDUP_REMOVED lines=18> */
.L_x_54617:
[----:B------:R-:W-:-:S04]  /*7cb0*/  SHF.R.U32.HI R5, RZ, 0x18, R5 ;  /* 0x00000018ff057819 */ /* 0x000fc80000011605 */
[----:B------:R-:W-:-:S07]  /*7cc0*/  LOP3.LUT R0, R0, 0x80, R5, 0xf8, !PT ;  /* 0x0000008000007812 */ /* 0x000fce00078ef805 */
.L_x_54616:
[----:B------:R-:W-:Y:S05]  /*7cd0*/  BSYNC.RECONVERGENT B0 ;  /* 0x0000000000007941 */ /* 0x000fea0003800200 */
.L_x_54615:
[----:B------:R4:W-:Y:S01]  /*7ce0*/  STG.E.U8 desc[UR36][R2.64], R0 ;  /* 0x0000000002007986 */ /* 0x0009e2000c101124 */
[----:B------:R-:W-:Y:S05]  /*7cf0*/  BRA `(.L_x_54604) ;  /* 0x0000000400fc7947 */ /* 0x000fea0003800000 */
.L_x_54613:
        /* <DEDUP_REMOVED lines=18> */
.L_x_54620:
[----:B------:R-:W-:-:S04]  /*7e20*/  SHF.R.U32.HI R5, RZ, 0x18, R5 ;  /* 0x00000018ff057819 */ /* 0x000fc80000011605 */
[----:B------:R-:W-:-:S07]  /*7e30*/  LOP3.LUT R0, R0, 0x80, R5, 0xf8, !PT ;  /* 0x0000008000007812 */ /* 0x000fce00078ef805 */
.L_x_54619:
[----:B------:R-:W-:Y:S05]  /*7e40*/  BSYNC.RECONVERGENT B0 ;  /* 0x0000000000007941 */ /* 0x000fea0003800200 */
.L_x_54618:
[----:B------:R3:W-:Y:S01]  /*7e50*/  STG.E.U8 desc[UR36][R2.64], R0 ;  /* 0x0000000002007986 */ /* 0x0007e2000c101124 */
[----:B------:R-:W-:Y:S05]  /*7e60*/  BRA `(.L_x_54604) ;  /* 0x0000000400a07947 */ /* 0x000fea0003800000 */
.L_x_54612:
        /* <DEDUP_REMOVED lines=22> */
.L_x_54622:
[----:B------:R-:W-:-:S05]  /*7fd0*/  SHF.R.S32.HI R5, RZ, 0x1f, R4 ;  /* 0x0000001fff057819 */ /* 0x000fca0000011404 */
[----:B------:R0:W-:Y:S01]  /*7fe0*/  STG.E.64 desc[UR36][R2.64], R4 ;  /* 0x0000000402007986 */ /* 0x0001e2000c101b24 */
[----:B------:R-:W-:Y:S05]  /*7ff0*/  BRA `(.L_x_54604) ;  /* 0x00000004003c7947 */ /* 0x000fea0003800000 */
.L_x_54621:
[----:B------:R2:W-:Y:S01]  /*8000*/  STG.E desc[UR36][R2.64], R4 ;  /* 0x0000000402007986 */ /* 0x0005e2000c101924 */
[----:B------:R-:W-:Y:S05]  /*8010*/  BRA `(.L_x_54604) ;  /* 0x0000000400347947 */ /* 0x000fea0003800000 */
.L_x_54611:
        /* <DEDUP_REMOVED lines=10> */
.L_x_54624:
[----:B------:R-:W-:Y:S01]  /*80c0*/  CS2R R6, SRZ ;  /* 0x0000000000067805 */ /* 0x000fe2000001ff00 */
[----:B------:R-:W0:Y:S04]  /*80d0*/  I2F.F64 R4, R4 ;  /* 0x0000000400047312 */ /* 0x000e280000201c00 */
[----:B0-----:R0:W-:Y:S01]  /*80e0*/  STG.E.128 desc[UR36][R2.64], R4 ;  /* 0x0000000402007986 */ /* 0x0011e2000c101d24 */
[----:B------:R-:W-:Y:S05]  /*80f0*/  BRA `(.L_x_54604) ;  /* 0x0000000000fc7947 */ /* 0x000fea0003800000 */
.L_x_54623:
[----:B------:R-:W-:-:S09]  /*8100*/  UISETP.NE.AND UP0, UPT, UR6, 0xf, UPT ;  /* 0x0000000f0600788c */ /* 0x000fd2000bf05270 */
[----:B------:R-:W-:Y:S05]  /*8110*/  BRA.U !UP0, `(.L_x_54625) ;  /* 0x0000000108e87547 */ /* 0x000fea000b800000 */
[----:B------:R-:W-:-:S09]  /*8120*/  UISETP.NE.AND UP0, UPT, UR6, 0x17, UPT ;  /* 0x000000170600788c */ /* 0x000fd2000bf05270 */
[----:B------:R-:W-:Y:S05]  /*8130*/  BRA.U !UP0, `(.L_x_54626) ;  /* 0x0000000108907547 */ /* 0x000fea000b800000 */
[----:B------:R-:W-:-:S09]  /*8140*/  UISETP.NE.AND UP0, UPT, UR6, 0x18, UPT ;  /* 0x000000180600788c */ /* 0x000fd2000bf05270 */
[----:B------:R-:W-:Y:S05]  /*8150*/  BRA.U !UP0, `(.L_x_54627) ;  /* 0x0000000108447547 */ /* 0x000fea000b800000 */
.L_x_54603:
        /* <DEDUP_REMOVED lines=16> */
.L_x_54628:
[----:B------:R-:W-:Y:S05]  /*8260*/  BRA `(.L_x_54604) ;  /* 0x0000000000a07947 */ /* 0x000fea0003800000 */
.L_x_54627:
        /* <DEDUP_REMOVED lines=13> */
.L_x_54630:
[----:B------:R-:W-:Y:S05]  /*8340*/  BSYNC.RECONVERGENT B0 ;  /* 0x0000000000007941 */ /* 0x000fea0003800200 */
.L_x_54629:
[----:B------:R-:W-:-:S05]  /*8350*/  LOP3.LUT R5, R0, 0x80, R5, 0xf8, !PT ;  /* 0x0000008000057812 */ /* 0x000fca00078ef805 */
[----:B------:R0:W-:Y:S01]  /*8360*/  STG.E.U8 desc[UR36][R2.64], R5 ;  /* 0x0000000502007986 */ /* 0x0001e2000c101124 */
[----:B------:R-:W-:Y:S05]  /*8370*/  BRA `(.L_x_54604) ;  /* 0x00000000005c7947 */ /* 0x000fea0003800000 */
.L_x_54626:
        /* <DEDUP_REMOVED lines=12> */
.L_x_54632:
[----:B------:R-:W-:Y:S02]  /*8440*/  ISETP.GT.U32.AND P0, PT, R4, 0x7f800000, PT ;  /* 0x7f8000000400780c */ /* 0x000fe40003f04070 */
[----:B------:R-:W-:-:S04]  /*8450*/  MOV R0, 0x7f ;  /* 0x0000007f00007802 */ /* 0x000fc80000000f00 */
[----:B------:R-:W-:-:S07]  /*8460*/  SEL R0, R0, 0x7c, P0 ;  /* 0x0000007c00007807 */ /* 0x000fce0000000000 */
.L_x_54633:
[----:B------:R-:W-:Y:S05]  /*8470*/  BSYNC.RECONVERGENT B0 ;  /* 0x0000000000007941 */ /* 0x000fea0003800200 */
.L_x_54631:
[----:B------:R-:W-:-:S04]  /*8480*/  SHF.R.U32.HI R5, RZ, 0x18, R5 ;  /* 0x00000018ff057819 */ /* 0x000fc80000011605 */
[----:B------:R-:W-:-:S05]  /*8490*/  LOP3.LUT R5, R0, 0x80, R5, 0xf8, !PT ;  /* 0x0000008000057812 */ /* 0x000fca00078ef805 */
[----:B------:R0:W-:Y:S01]  /*84a0*/  STG.E.U8 desc[UR36][R2.64], R5 ;  /* 0x0000000502007986 */ /* 0x0001e2000c101124 */
[----:B------:R-:W-:Y:S05]  /*84b0*/  BRA `(.L_x_54604) ;  /* 0x00000000000c7947 */ /* 0x000fea0003800000 */
.L_x_54625:
[----:B------:R-:W-:-:S04]  /*84c0*/  I2FP.F32.S32 R0, R4 ;  /* 0x0000000400007245 */ /* 0x000fc80000201400 */
[----:B------:R-:W-:-:S05]  /*84d0*/  F2FP.BF16.F32.PACK_AB R0, RZ, R0 ;  /* 0x00000000ff00723e */ /* 0x000fca00000010ff */
[----:B------:R0:W-:Y:S02]  /*84e0*/  STG.E.U16 desc[UR36][R2.64], R0 ;  /* 0x0000000002007986 */ /* 0x0001e4000c101524 */
.L_x_54604:
[----:B------:R-:W-:-:S07]  /*84f0*/  VIADD R17, R17, 0x80 ;  /* 0x0000008011117836 */ /* 0x000fce0000000000 */
.L_x_54525:
[----:B------:R-:W-:Y:S05]  /*8500*/  BSYNC.RECONVERGENT B6 ;  /* 0x0000000000067941 */ /* 0x000fea0003800200 */
.L_x_54524:
[----:B------:R-:W5:Y:S01]  /*8510*/  LDCU UR4, c[0x0][0x380] ;  /* 0x00007000ff0477ac */ /* 0x000f620008000800 */
[----:B------:R-:W-:Y:S01]  /*8520*/  BSSY.RECONVERGENT B6, `(.L_x_54634) ;  /* 0x0000422000067945 */ /* 0x000fe20003800200 */
[----:B-----5:R-:W-:-:S13]  /*8530*/  ISETP.GE.AND P0, PT, R17, UR4, PT ;  /* 0x0000000411007c0c */ /* 0x020fda000bf06270 */
[----:B------:R-:W-:Y:S05]  /*8540*/  @P0 BRA `(.L_x_54635) ;  /* 0x00000040007c0947 */ /* 0x000fea0003800000 */
[----:B------:R-:W5:Y:S01]  /*8550*/  LDCU UR4, c[0x0][0x388] ;  /* 0x00007100ff0477ac */ /* 0x000f620008000800 */
[----:B------:R-:W-:Y:S02]  /*8560*/  HFMA2 R16, -RZ, RZ, 0, 0 ;  /* 0x00000000ff107431 */ /* 0x000fe400000001ff */
[----:B------:R-:W-:Y:S02]  /*8570*/  IMAD.MOV.U32 R18, RZ, RZ, RZ ;  /* 0x000000ffff127224 */ /* 0x000fe400078e00ff */
        /* <DEDUP_REMOVED lines=351> */
.L_x_54636:
        /* <DEDUP_REMOVED lines=16> */
.L_x_54640:
[----:B------:R0:W5:Y:S01]  /*9c70*/  LDG.E.U8 R19, desc[UR36][R2.64] ;  /* 0x0000002402137981 */ /* 0x000162000c1e1100 */
[----:B------:R-:W-:Y:S05]  /*9c80*/  BRA `(.L_x_54642) ;  /* 0x0000000c002c7947 */ /* 0x000fea0003800000 */
.L_x_54639:
        /* <DEDUP_REMOVED lines=8> */
.L_x_54644:
[----:B------:R0:W5:Y:S01]  /*9d10*/  LDG.E R19, desc[UR36][R2.64] ;  /* 0x0000002402137981 */ /* 0x000162000c1e1900 */
[----:B------:R-:W-:Y:S05]  /*9d20*/  BRA `(.L_x_54642) ;  /* 0x0000000c00047947 */ /* 0x000fea0003800000 */
.L_x_54643:
[----:B------:R0:W5:Y:S01]  /*9d30*/  LDG.E.S16 R19, desc[UR36][R2.64] ;  /* 0x0000002402137981 */ /* 0x000162000c1e1700 */
[----:B------:R-:W-:Y:S05]  /*9d40*/  BRA `(.L_x_54642) ;  /* 0x0000000800fc7947 */ /* 0x000fea0003800000 */
.L_x_54638:
        /* <DEDUP_REMOVED lines=9> */
.L_x_54646:
[----:B------:R-:W2:Y:S02]  /*9de0*/  LDG.E.U16 R2, desc[UR36][R2.64] ;  /* 0x0000002402027981 */ /* 0x000ea4000c1e1500 */
[----:B--2---:R-:W-:-:S06]  /*9df0*/  HADD2.F32 R19, -RZ, R2.H0_H0 ;  /* 0x20000002ff137230 */ /* 0x004fcc0000004100 */
[----:B------:R-:W2:Y:S01]  /*9e00*/  F2I.FTZ.TRUNC.NTZ R19, R19 ;  /* 0x0000001300137305 */ /* 0x000ea2000021f100 */
[----:B------:R-:W-:Y:S05]  /*9e10*/  BRA `(.L_x_54642) ;  /* 0x0000000800c87947 */ /* 0x000fea0003800000 */
.L_x_54645:
        /* <DEDUP_REMOVED lines=9> */
.L_x_54648:
[----:B------:R-:W2:Y:S02]  /*9eb0*/  LDG.E.U16 R2, desc[UR36][R2.64] ;  /* 0x0000002402027981 */ /* 0x000ea4000c1e1500 */
[----:B--2---:R-:W-:-:S06]  /*9ec0*/  HADD2.F32 R19, -RZ, R2.H0_H0 ;  /* 0x20000002ff137230 */ /* 0x004fcc0000004100 */
[----:B------:R-:W0:Y:S01]  /*9ed0*/  F2I.FTZ.TRUNC.NTZ R19, R19 ;  /* 0x0000001300137305 */ /* 0x000e22000021f100 */
[----:B------:R-:W-:Y:S05]  /*9ee0*/  BRA `(.L_x_54642) ;  /* 0x0000000800947947 */ /* 0x000fea0003800000 */
.L_x_54647:
[----:B------:R-:W2:Y:S02]  /*9ef0*/  LDG.E.64 R2, desc[UR36][R2.64] ;  /* 0x0000002402027981 */ /* 0x000ea4000c1e1b00 */
[----:B--2---:R3:W4:Y:S02]  /*9f00*/  F2I.F64.TRUNC R19, R2 ;  /* 0x0000000200137311 */ /* 0x004724000030d100 */
[----:B---34-:R-:W-:Y:S05]  /*9f10*/  BRA `(.L_x_54642) ;  /* 0x0000000800887947 */ /* 0x018fea0003800000 */
.L_x_54637:
        /* <DEDUP_REMOVED lines=12> */
.L_x_54651:
[----:B------:R-:W2:Y:S02]  /*9fe0*/  LDG.E.64 R2, desc[UR36][R2.64] ;  /* 0x0000002402027981 */ /* 0x000ea4000c1e1b00 */
[----:B--2---:R0:W1:Y:S02]  /*9ff0*/  F2I.F64.TRUNC R19, R2 ;  /* 0x0000000200137311 */ /* 0x004064000030d100 */
[----:B01----:R-:W-:Y:S05]  /*a000*/  BRA `(.L_x_54642) ;  /* 0x00000008004c7947 */ /* 0x003fea0003800000 */
.L_x_54650:
        /* <DEDUP_REMOVED lines=26> */
.L_x_54653:
        /* <DEDUP_REMOVED lines=11> */
[----:B------:R0:W1:Y:S01]  /*a260*/  F2I.FTZ.TRUNC.NTZ R19, R0 ;  /* 0x0000000000137305 */ /* 0x000062000021f100 */
[----:B------:R-:W-:Y:S05]  /*a270*/  BRA `(.L_x_54642) ;  /* 0x0000000400b07947 */ /* 0x000fea0003800000 */
.L_x_54652:
[----:B------:R-:W2:Y:S02]  /*a280*/  LDG.E.U16 R19, desc[UR36][R2.64] ;  /* 0x0000002402137981 */ /* 0x000ea4000c1e1500 */
[----:B--2---:R-:W-:-:S06]  /*a290*/  IMAD.U32 R19, R19, 0x10000, RZ ;  /* 0x0001000013137824 */ /* 0x004fcc00078e00ff */
[----:B------:R-:W0:Y:S01]  /*a2a0*/  F2I.FTZ.TRUNC.NTZ R19, R19 ;  /* 0x0000001300137305 */ /* 0x000e22000021f100 */
[----:B------:R-:W-:Y:S05]  /*a2b0*/  BRA `(.L_x_54642) ;  /* 0x0000000400a07947 */ /* 0x000fea0003800000 */
.L_x_54649:
        /* <DEDUP_REMOVED lines=10> */
.L_x_54656:
        /* <DEDUP_REMOVED lines=21> */
.L_x_54660:
[----:B------:R-:W-:Y:S05]  /*a4b0*/  BSYNC.RECONVERGENT B1 ;  /* 0x0000000000017941 */ /* 0x000fea0003800200 */
.L_x_54659:
[----:B------:R-:W-:Y:S01]  /*a4c0*/  IMAD.SHL.U32 R0, R0, 0x100000, RZ ;  /* 0x0010000000007824 */ /* 0x000fe200078e00ff */
[----:B------:R-:W-:-:S04]  /*a4d0*/  LEA R2, R2, 0x3b800000, 0x17 ;  /* 0x3b80000002027811 */ /* 0x000fc800078eb8ff */
[----:B------:R-:W-:-:S07]  /*a4e0*/  LOP3.LUT R19, R2, R0, R19, 0xfe, !PT ;  /* 0x0000000002137212 */ /* 0x000fce00078efe13 */
.L_x_54658:
[----:B------:R-:W-:Y:S05]  /*a4f0*/  BSYNC.RECONVERGENT B0 ;  /* 0x0000000000007941 */ /* 0x000fea0003800200 */
.L_x_54657:
[----:B------:R-:W0:Y:S01]  /*a500*/  F2I.FTZ.TRUNC.NTZ R19, R19 ;  /* 0x0000001300137305 */ /* 0x000e22000021f100 */
[----:B------:R-:W-:Y:S05]  /*a510*/  BRA `(.L_x_54642) ;  /* 0x0000000400087947 */ /* 0x000fea0003800000 */
.L_x_54655:
        /* <DEDUP_REMOVED lines=21> */
.L_x_54664:
[----:B------:R-:W-:Y:S05]  /*a670*/  BSYNC.RECONVERGENT B1 ;  /* 0x0000000000017941 */ /* 0x000fea0003800200 */
.L_x_54663:
[----:B------:R-:W-:Y:S01]  /*a680*/  IMAD.SHL.U32 R0, R0, 0x200000, RZ ;  /* 0x0020000000007824 */ /* 0x000fe200078e00ff */
[----:B------:R-:W-:-:S04]  /*a690*/  LEA R2, R2, 0x37800000, 0x17 ;  /* 0x3780000002027811 */ /* 0x000fc800078eb8ff */
[----:B------:R-:W-:-:S07]  /*a6a0*/  LOP3.LUT R19, R2, R0, R19, 0xfe, !PT ;  /* 0x0000000002137212 */ /* 0x000fce00078efe13 */
.L_x_54662:
[----:B------:R-:W-:Y:S05]  /*a6b0*/  BSYNC.RECONVERGENT B0 ;  /* 0x0000000000007941 */ /* 0x000fea0003800200 */
.L_x_54661:
[----:B------:R-:W0:Y:S01]  /*a6c0*/  F2I.FTZ.TRUNC.NTZ R19, R19 ;  /* 0x0000001300137305 */ /* 0x000e22000021f100 */
[----:B------:R-:W-:Y:S05]  /*a6d0*/  BRA `(.L_x_54642) ;  /* 0x0000000000987947 */ /* 0x000fea0003800000 */
.L_x_54654:
        /* <DEDUP_REMOVED lines=14> */
.L_x_54668:
[----:B------:R-:W-:Y:S05]  /*a7c0*/  BSYNC.RECONVERGENT B0 ;  /* 0x0000000000007941 */ /* 0x000fea0003800200 */
.L_x_54667:
[----:B------:R-:W0:Y:S01]  /*a7d0*/  F2I.FTZ.TRUNC.NTZ R19, R19 ;  /* 0x0000001300137305 */ /* 0x000e22000021f100 */
[----:B------:R-:W-:Y:S05]  /*a7e0*/  BRA `(.L_x_54642) ;  /* 0x0000000000547947 */ /* 0x000fea0003800000 */
.L_x_54641:
        /* <DEDUP_REMOVED lines=16> */
.L_x_54669:
[----:B------:R-:W-:Y:S01]  /*a8f0*/  HFMA2 R19, -RZ, RZ, 0, 0 ;  /* 0x00000000ff137431 */ /* 0x000fe200000001ff */
[----:B------:R-:W-:Y:S06]  /*a900*/  BRA `(.L_x_54642) ;  /* 0x00000000000c7947 */ /* 0x000fec0003800000 */
.L_x_54666:
[----:B------:R0:W5:Y:S01]  /*a910*/  LDG.E R19, desc[UR36][R2.64] ;  /* 0x0000002402137981 */ /* 0x000162000c1e1900 */
[----:B------:R-:W-:Y:S05]  /*a920*/  BRA `(.L_x_54642) ;  /* 0x0000000000047947 */ /* 0x000fea0003800000 */
.L_x_54665:
[----:B------:R0:W5:Y:S02]  /*a930*/  LDG.E R19, desc[UR36][R2.64] ;  /* 0x0000002402137981 */ /* 0x000164000c1e1900 */
.L_x_54642:
[----:B------:R-:W0:Y:S01]  /*a940*/  LDCU.64 UR6, c[0x0][0x5f8] ;  /* 0x0000bf00ff0677ac */ /* 0x000e220008000a00 */
        /* <DEDUP_REMOVED lines=15> */
.L_x_54673:
[----:B------:R0:W5:Y:S01]  /*aa40*/  LDG.E.U8 R0, desc[UR36][R2.64] ;  /* 0x0000002402007981 */ /* 0x000162000c1e1100 */
[----:B------:R-:W-:Y:S05]  /*aa50*/  BRA `(.L_x_54675) ;  /* 0x0000000c002c7947 */ /* 0x000fea0003800000 */
.L_x_54672:
        /* <DEDUP_REMOVED lines=8> */
.L_x_54677:
[----:B------:R0:W5:Y:S01]  /*aae0*/  LDG.E R0, desc[UR36][R2.64] ;  /* 0x0000002402007981 */ /* 0x000162000c1e1900 */
[----:B------:R-:W-:Y:S05]  /*aaf0*/  BRA `(.L_x_54675) ;  /* 0x0000000c00047947 */ /* 0x000fea0003800000 */
.L_x_54676:
[----:B------:R0:W5:Y:S01]  /*ab00*/  LDG.E.S16 R0, desc[UR36][R2.64] ;  /* 0x0000002402007981 */ /* 0x000162000c1e1700 */
[----:B------:R-:W-:Y:S05]  /*ab10*/  BRA `(.L_x_54675) ;  /* 0x0000000800fc7947 */ /* 0x000fea0003800000 */
.L_x_54671:
[----:B------:R-:W-:-:S09]  /*ab20*/  UISETP.GT.AND UP0, UPT, UR4, 0x6, UPT ;  /* 0x000000060400788c */ /* 0x000fd2000bf04270 */
[----:B------:R-:W-:Y:S05]  /*ab30*/  BRA.U UP0, `(.L_x_54678) ;  /* 0x00000001002c7547 */ /* 0x000fea000b800000 */
[----:B------:R-:W-:-:S09]  /*ab40*/  UISETP.NE.AND UP0, UPT, UR4, 0x5, UPT ;  /* 0x000000050400788c */ /* 0x000fd2000bf05270 */
[----:B------:R-:W-:Y:S05]  /*ab50*/  BRA.U !UP0, `(.L_x_54679) ;  /* 0x0000000108147547 */ /* 0x000fea000b800000 */
[----:B------:R-:W-:-:S09]  /*ab60*/  UISETP.NE.AND UP0, UPT, UR4, 0x6, UPT ;  /* 0x000000060400788c */ /* 0x000fd2000bf05270 */
[----:B------:R-:W-:Y:S05]  /*ab70*/  BRA.U UP0, `(.L_x_54674) ;  /* 0x0000000900907547 */ /* 0x000fea000b800000 */
[----:B------:R-:W3:Y:S02]  /*ab80*/  LDG.E R0, desc[UR36][R2.64] ;  /* 0x0000002402007981 */ /* 0x000ee4000c1e1900 */
[----:B---3--:R-:W3:Y:S01]  /*ab90*/  F2I.FTZ.TRUNC.NTZ R0, R0 ;  /* 0x0000000000007305 */ /* 0x008ee2000021f100 */
[----:B------:R-:W-:Y:S05]  /*aba0*/  BRA `(.L_x_54675) ;  /* 0x0000000800d87947 */ /* 0x000fea0003800000 */
.L_x_54679:
[----:B------:R-:W3:Y:S02]  /*abb0*/  LDG.E.U16 R2, desc[UR36][R2.64] ;  /* 0x0000002402027981 */ /* 0x000ee4000c1e1500 */
[----:B---3--:R-:W-:-:S06]  /*abc0*/  HADD2.F32 R0, -RZ, R2.H0_H0 ;  /* 0x20000002ff007230 */ /* 0x008fcc0000004100 */
[----:B------:R-:W0:Y:S01]  /*abd0*/  F2I.FTZ.TRUNC.NTZ R0, R0 ;  /* 0x0000000000007305 */ /* 0x000e22000021f100 */
[----:B------:R-:W-:Y:S05]  /*abe0*/  BRA `(.L_x_54675) ;  /* 0x0000000800c87947 */ /* 0x000fea0003800000 */
.L_x_54678:
        /* <DEDUP_REMOVED lines=9> */
.L_x_54681:
[----:B------:R-:W3:Y:S02]  /*ac80*/  LDG.E.U16 R2, desc[UR36][R2.64] ;  /* 0x0000002402027981 */ /* 0x000ee4000c1e1500 */
[----:B---3--:R-:W-:-:S06]  /*ac90*/  HADD2.F32 R0, -RZ, R2.H0_H0 ;  /* 0x20000002ff007230 */ /* 0x008fcc0000004100 */
[----:B------:R-:W0:Y:S01]  /*aca0*/  F2I.FTZ.TRUNC.NTZ R0, R0 ;  /* 0x0000000000007305 */ /* 0x000e22000021f100 */
[----:B------:R-:W-:Y:S05]  /*acb0*/  BRA `(.L_x_54675) ;  /* 0x0000000800947947 */ /* 0x000fea0003800000 */
.L_x_54680:
[----:B------:R-:W3:Y:S02]  /*acc0*/  LDG.E.64 R2, desc[UR36][R2.64] ;  /* 0x0000002402027981 */ /* 0x000ee4000c1e1b00 */
[----:B---3--:R0:W3:Y:S02]  /*acd0*/  F2I.F64.TRUNC R0, R2 ;  /* 0x0000000200007311 */ /* 0x0080e4000030d100 */
[----:B0--3--:R-:W-:Y:S05]  /*ace0*/  BRA `(.L_x_54675) ;  /* 0x0000000800887947 */ /* 0x009fea0003800000 */
.L_x_54670:
        /* <DEDUP_REMOVED lines=12> */
.L_x_54684:
[----:B------:R-:W3:Y:S02]  /*adb0*/  LDG.E.64 R2, desc[UR36][R2.64] ;  /* 0x0000002402027981 */ /* 0x000ee4000c1e1b00 */
[----:B---3--:R0:W3:Y:S02]  /*adc0*/  F2I.F64.TRUNC R0, R2 ;  /* 0x0000000200007311 */ /* 0x0080e4000030d100 */
[----:B0--3--:R-:W-:Y:S05]  /*add0*/  BRA `(.L_x_54675) ;  /* 0x00000008004c7947 */ /* 0x009fea0003800000 */
.L_x_54683:
        /* <DEDUP_REMOVED lines=26> */
.L_x_54686:
[----:B------:R-:W3:Y:S02]  /*af80*/  LDG.E.U8 R2, desc[UR36][R2.64] ;  /* 0x0000002402027981 */ /* 0x000ee4000c1e1100 */
[C---:B---3--:R-:W-:Y:S02]  /*af90*/  IMAD.SHL.U32 R0, R2.reuse, 0x2000000, RZ ;  /* 0x0200000002007824 */ /* 0x048fe400078e00ff */
        /* <DEDUP_REMOVED lines=11> */
.L_x_54685:
[----:B------:R-:W3:Y:S02]  /*b050*/  LDG.E.U16 R0, desc[UR36][R2.64] ;  /* 0x0000002402007981 */ /* 0x000ee4000c1e1500 */
[----:B---3--:R-:W-:-:S06]  /*b060*/  IMAD.U32 R0, R0, 0x10000, RZ ;  /* 0x0001000000007824 */ /* 0x008fcc00078e00ff */
[----:B------:R-:W0:Y:S01]  /*b070*/  F2I.FTZ.TRUNC.NTZ R0, R0 ;  /* 0x0000000000007305 */ /* 0x000e22000021f100 */
[----:B------:R-:W-:Y:S05]  /*b080*/  BRA `(.L_x_54675) ;  /* 0x0000000400a07947 */ /* 0x000fea0003800000 */
.L_x_54682:
        /* <DEDUP_REMOVED lines=10> */
.L_x_54689:
[----:B------:R-:W3:Y:S01]  /*b130*/  LDG.E.U8 R3, desc[UR36][R2.64] ;  /* 0x0000002402037981 */ /* 0x000ee2000c1e1100 */
[----:B------:R-:W-:Y:S01]  /*b140*/  BSSY.RECONVERGENT B0, `(.L_x_54690) ;  /* 0x0000018000007945 */ /* 0x000fe20003800200 */
[----:B------:R-:W-:Y:S02]  /*b150*/  MOV R0, RZ ;  /* 0x000000ff00007202 */ /* 0x000fe40000000f00 */
        /* <DEDUP_REMOVED lines=18> */
.L_x_54693:
[----:B------:R-:W-:Y:S05]  /*b280*/  BSYNC.RECONVERGENT B1 ;  /* 0x0000000000017941 */ /* 0x000fea0003800200 */
.L_x_54692:
[----:B------:R-:W-:Y:S02]  /*b290*/  SHF.L.U32 R0, R0, 0x14, RZ ;  /* 0x0000001400007819 */ /* 0x000fe400000006ff */
[----:B------:R-:W-:-:S04]  /*b2a0*/  LEA R2, R2, 0x3b800000, 0x17 ;  /* 0x3b80000002027811 */ /* 0x000fc800078eb8ff */
[----:B------:R-:W-:-:S07]  /*b2b0*/  LOP3.LUT R0, R2, R0, R7, 0xfe, !PT ;  /* 0x0000000002007212 */ /* 0x000fce00078efe07 */
.L_x_54691:
[----:B------:R-:W-:Y:S05]  /*b2c0*/  BSYNC.RECONVERGENT B0 ;  /* 0x0000000000007941 */ /* 0x000fea0003800200 */
.L_x_54690:
[----:B------:R-:W0:Y:S01]  /*b2d0*/  F2I.FTZ.TRUNC.NTZ R0, R0 ;  /* 0x0000000000007305 */ /* 0x000e22000021f100 */
[----:B------:R-:W-:Y:S05]  /*b2e0*/  BRA `(.L_x_54675) ;  /* 0x0000000400087947 */ /* 0x000fea0003800000 */
.L_x_54688:
[----:B------:R-:W3:Y:S01]  /*b2f0*/  LDG.E.U8 R3, desc[UR36][R2.64] ;  /* 0x0000002402037981 */ /* 0x000ee2000c1e1100 */
[----:B------:R-:W-:Y:S01]  /*b300*/  BSSY.RECONVERGENT B0, `(.L_x_54694) ;  /* 0x0000018000007945 */ /* 0x000fe20003800200 */
[----:B------:R-:W-:Y:S01]  /*b310*/  IMAD.MOV.U32 R0, RZ, RZ, RZ ;  /* 0x000000ffff007224 */ /* 0x000fe200078e00ff */
        /* <DEDUP_REMOVED lines=18> */
.L_x_54697:
[----:B------:R-:W-:Y:S05]  /*b440*/  BSYNC.RECONVERGENT B1 ;  /* 0x0000000000017941 */ /* 0x000fea0003800200 */
.L_x_54696:
[----:B------:R-:W-:Y:S01]  /*b450*/  IMAD.SHL.U32 R0, R0, 0x200000, RZ ;  /* 0x0020000000007824 */ /* 0x000fe200078e00ff */
[----:B------:R-:W-:-:S04]  /*b460*/  LEA R2, R2, 0x37800000, 0x17 ;  /* 0x3780000002027811 */ /* 0x000fc800078eb8ff */
[----:B------:R-:W-:-:S07]  /*b470*/  LOP3.LUT R0, R2, R0, R7, 0xfe, !PT ;  /* 0x0000000002007212 */ /* 0x000fce00078efe07 */
.L_x_54695:
[----:B------:R-:W-:Y:S05]  /*b480*/  BSYNC.RECONVERGENT B0 ;  /* 0x0000000000007941 */ /* 0x000fea0003800200 */
.L_x_54694:
[----:B------:R-:W0:Y:S01]  /*b490*/  F2I.FTZ.TRUNC.NTZ R0, R0 ;  /* 0x0000000000007305 */ /* 0x000e22000021f100 */
[----:B------:R-:W-:Y:S05]  /*b4a0*/  BRA `(.L_x_54675) ;  /* 0x0000000000987947 */ /* 0x000fea0003800000 */
.L_x_54687:
        /* <DEDUP_REMOVED lines=8> */
[----:B------:R-:W-:Y:S01]  /*b530*/  IMAD.MOV.U32 R0, RZ, RZ, 0x400000 ;  /* 0x00400000ff007424 */ /* 0x000fe200078e00ff */
[----:B---3--:R-:W-:-:S13]  /*b540*/  ISETP.NE.AND P0, PT, R2, RZ, PT ;  /* 0x000000ff0200720c */ /* 0x008fda0003f05270 */
[----:B------:R-:W-:Y:S05]  /*b550*/  @!P0 BRA `(.L_x_54701) ;  /* 0x00000000000c8947 */ /* 0x000fea0003800000 */
[----:B------:R-:W-:-:S13]  /*b560*/  ISETP.NE.AND P0, PT, R2, 0xff, PT ;  /* 0x000000ff0200780c */ /* 0x000fda0003f05270 */
[----:B------:R-:W-:Y:S01]  /*b570*/  @!P0 IMAD.MOV.U32 R0, RZ, RZ, 0x7f800001 ;  /* 0x7f800001ff008424 */ /* 0x000fe200078e00ff */
[----:B------:R-:W-:-:S07]  /*b580*/  @P0 SHF.L.U32 R0, R2, 0x17, RZ ;  /* 0x0000001702000819 */ /* 0x000fce00000006ff */
.L_x_54701:
[----:B------:R-:W-:Y:S05]  /*b590*/  BSYNC.RECONVERGENT B0 ;  /* 0x0000000000007941 */ /* 0x000fea0003800200 */
.L_x_54700:
[----:B------:R-:W0:Y:S01]  /*b5a0*/  F2I.FTZ.TRUNC.NTZ R0, R0 ;  /* 0x0000000000007305 */ /* 0x000e22000021f100 */
[----:B------:R-:W-:Y:S05]  /*b5b0*/  BRA `(.L_x_54675) ;  /* 0x0000000000547947 */ /* 0x000fea0003800000 */
.L_x_54674:
        /* <DEDUP_REMOVED lines=16> */
.L_x_54702:
[----:B------:R-:W-:Y:S01]  /*b6c0*/  IMAD.MOV.U32 R0, RZ, RZ, RZ ;  /* 0x000000ffff007224 */ /* 0x000fe200078e00ff */
[----:B------:R-:W-:Y:S06]  /*b6d0*/  BRA `(.L_x_54675) ;  /* 0x00000000000c7947 */ /* 0x000fec0003800000 */
.L_x_54699:
[----:B------:R0:W5:Y:S01]  /*b6e0*/  LDG.E R0, desc[UR36][R2.64] ;  /* 0x0000002402007981 */ /* 0x000162000c1e1900 */
[----:B------:R-:W-:Y:S05]  /*b6f0*/  BRA `(.L_x_54675) ;  /* 0x0000000000047947 */ /* 0x000fea0003800000 */
.L_x_54698:
[----:B------:R0:W5:Y:S02]  /*b700*/  LDG.E R0, desc[UR36][R2.64] ;  /* 0x0000002402007981 */ /* 0x000164000c1e1900 */
.L_x_54675:
[----:B0--3-5:R-:W-:Y:S01]  /*b710*/  ISETP.GE.AND P0, PT, R0, RZ, PT ;  /* 0x000000ff0000720c */ /* 0x029fe20003f06270 */
[----:B------:R-:W-:-:S12]  /*b720*/  BSSY.RECONVERGENT B0, `(.L_x_54703) ;  /* 0x0000020000007945 */ /* 0x000fd80003800200 */
[----:B------:R-:W-:Y:S05]  /*b730*/  @!P0 BRA `(.L_x_54704) ;  /* 0x0000000000548947 */ /* 0x000fea0003800000 */
[----:B------:R-:W-:Y:S01]  /*b740*/  ISETP.NE.AND P0, PT, R0, RZ, PT ;  /* 0x000000ff0000720c */ /* 0x000fe20003f05270 */
[----:B------:R-:W-:Y:S01]  /*b750*/  BSSY.RECONVERGENT B1, `(.L_x_54705) ;  /* 0x0000012000017945 */ /* 0x000fe20003800200 */
[----:B------:R-:W-:-:S11]  /*b760*/  IMAD.MOV.U32 R4, RZ, RZ, 0x1 ;  /* 0x00000001ff047424 */ /* 0x000fd600078e00ff */
[----:B------:R-:W-:Y:S05]  /*b770*/  @!P0 BRA `(.L_x_54706) ;  /* 0x00000000003c8947 */ /* 0x000fea0003800000 */
[C---:B------:R-:W-:Y:S02]  /*b780*/  ISETP.GE.U32.AND P1, PT, R0.reuse, 0x2, PT ;  /* 0x000000020000780c */ /* 0x040fe40003f26070 */
[----:B------:R-:W-:-:S04]  /*b790*/  LOP3.LUT R2, R0, 0x1, RZ, 0xc0, !PT ;  /* 0x0000000100027812 */ /* 0x000fc800078ec0ff */
[----:B------:R-:W-:Y:S01]  /*b7a0*/  ISETP.NE.U32.AND P0, PT, R2, 0x1, PT ;  /* 0x000000010200780c */ /* 0x000fe20003f05070 */
[----:B-12-4-:R-:W-:-:S03]  /*b7b0*/  IMAD R2, R19, R19, RZ ;  /* 0x0000001313027224 */ /* 0x016fc600078e02ff */
[----:B------:R-:W-:-:S03]  /*b7c0*/  SEL R4, R19, 0x1, !P0 ;  /* 0x0000000113047807 */ /* 0x000fc60004000000 */
[----:B------:R-:W-:Y:S06]  /*b7d0*/  @!P1 BRA `(.L_x_54706) ;  /* 0x0000000000249947 */ /* 0x000fec0003800000 */
[----:B------:R-:W-:-:S07]  /*b7e0*/  SHF.R.U32.HI R0, RZ, 0x1, R0 ;  /* 0x00000001ff007819 */ /* 0x000fce0000011600 */
.L_x_54707:
        /* <DEDUP_REMOVED lines=8> */
.L_x_54706:
[----:B------:R-:W-:Y:S05]  /*b870*/  BSYNC.RECONVERGENT B1 ;  /* 0x0000000000017941 */ /* 0x000fea0003800200 */
.L_x_54705:
[----:B------:R-:W-:Y:S05]  /*b880*/  BRA `(.L_x_54708) ;  /* 0x0000000000247947 */ /* 0x000fea0003800000 */
.L_x_54704:
        /* <DEDUP_REMOVED lines=9> */
.L_x_54708:
[----:B------:R-:W-:Y:S05]  /*b920*/  BSYNC.RECONVERGENT B0 ;  /* 0x0000000000007941 */ /* 0x000fea0003800200 */
.L_x_54703:
        /* <DEDUP_REMOVED lines=16> */
.L_x_54712:
[----:B------:R0:W-:Y:S01]  /*ba30*/  STG.E.U8 desc[UR36][R2.64], R4 ;  /* 0x0000000402007986 */ /* 0x0001e2000c101124 */
[----:B------:R-:W-:Y:S05]  /*ba40*/  BRA `(.L_x_54714) ;  /* 0x0000000c00387947 */ /* 0x000fea0003800000 */
.L_x_54711:
        /* <DEDUP_REMOVED lines=9> */
.L_x_54716:
[----:B------:R0:W-:Y:S01]  /*bae0*/  STG.E desc[UR36][R2.64], R4 ;  /* 0x0000000402007986 */ /* 0x0001e2000c101924 */
[----:B------:R-:W-:Y:S05]  /*baf0*/  BRA `(.L_x_54714) ;  /* 0x0000000c000c7947 */ /* 0x000fea0003800000 */
.L_x_54715:
[----:B------:R0:W-:Y:S01]  /*bb00*/  STG.E.U16 desc[UR36][R2.64], R4 ;  /* 0x0000000402007986 */ /* 0x0001e2000c101524 */
[----:B------:R-:W-:Y:S05]  /*bb10*/  BRA `(.L_x_54714) ;  /* 0x0000000c00047947 */ /* 0x000fea0003800000 */
.L_x_54710:
        /* <DEDUP_REMOVED lines=9> */
.L_x_54718:
[----:B------:R-:W-:-:S04]  /*bbb0*/  I2FP.F32.S32 R0, R4 ;  /* 0x0000000400007245 */ /* 0x000fc80000201400 */
[----:B------:R-:W-:-:S05]  /*bbc0*/  F2FP.F16.F32.PACK_AB R0, RZ, R0 ;  /* 0x00000000ff00723e */ /* 0x000fca00000000ff */
[----:B------:R0:W-:Y:S01]  /*bbd0*/  STG.E.U16 desc[UR36][R2.64], R0 ;  /* 0x0000000002007986 */ /* 0x0001e2000c101524 */
[----:B------:R-:W-:Y:S05]  /*bbe0*/  BRA `(.L_x_54714) ;  /* 0x0000000800d07947 */ /* 0x000fea0003800000 */
.L_x_54717:
        /* <DEDUP_REMOVED lines=10> */
.L_x_54720:
[----:B------:R-:W-:-:S04]  /*bc90*/  I2FP.F32.S32 R4, R4 ;  /* 0x0000000400047245 */ /* 0x000fc80000201400 */
[----:B------:R-:W-:-:S04]  /*bca0*/  F2FP.F16.F32.PACK_AB R5, RZ, R4 ;  /* 0x00000004ff05723e */ /* 0x000fc800000000ff */
[----:B------:R-:W-:-:S05]  /*bcb0*/  PRMT R5, R5, 0x5410, RZ ;  /* 0x0000541005057816 */ /* 0x000fca00000000ff */
[----:B------:R0:W-:Y:S01]  /*bcc0*/  STG.E desc[UR36][R2.64], R5 ;  /* 0x0000000502007986 */ /* 0x0001e2000c101924 */
[----:B------:R-:W-:Y:S05]  /*bcd0*/  BRA `(.L_x_54714) ;  /* 0x0000000800947947 */ /* 0x000fea0003800000 */
.L_x_54719:
[----:B------:R-:W0:Y:S02]  /*bce0*/  I2F.F64 R4, R4 ;  /* 0x0000000400047312 */ /* 0x000e240000201c00 */
[----:B0-----:R0:W-:Y:S01]  /*bcf0*/  STG.E.64 desc[UR36][R2.64], R4 ;  /* 0x0000000402007986 */ /* 0x0011e2000c101b24 */
[----:B------:R-:W-:Y:S05]  /*bd00*/  BRA `(.L_x_54714) ;  /* 0x0000000800887947 */ /* 0x000fea0003800000 */
.L_x_54709:
        /* <DEDUP_REMOVED lines=12> */
.L_x_54724:
        /* <DEDUP_REMOVED lines=18> */
.L_x_54727:
[----:B------:R-:W-:-:S04]  /*bef0*/  SHF.R.U32.HI R5, RZ, 0x18, R5 ;  /* 0x00000018ff057819 */ /* 0x000fc80000011605 */
[----:B------:R-:W-:-:S07]  /*bf00*/  LOP3.LUT R0, R0, 0x80, R5, 0xf8, !PT ;  /* 0x0000008000007812 */ /* 0x000fce00078ef805 */
.L_x_54726:
[----:B------:R-:W-:Y:S05]  /*bf10*/  BSYNC.RECONVERGENT B0 ;  /* 0x0000000000007941 */ /* 0x000fea0003800200 */
.L_x_54725:
[----:B------:R0:W-:Y:S01]  /*bf20*/  STG.E.U8 desc[UR36][R2.64], R0 ;  /* 0x0000000002007986 */ /* 0x0001e2000c101124 */
[----:B------:R-:W-:Y:S05]  /*bf30*/  BRA `(.L_x_54714) ;  /* 0x0000000400fc7947 */ /* 0x000fea0003800000 */
.L_x_54723:
        /* <DEDUP_REMOVED lines=18> */
.L_x_54730:
[----:B------:R-:W-:-:S04]  /*c060*/  SHF.R.U32.HI R5, RZ, 0x18, R5 ;  /* 0x00000018ff057819 */ /* 0x000fc80000011605 */
[----:B------:R-:W-:-:S07]  /*c070*/  LOP3.LUT R0, R0, 0x80, R5, 0xf8, !PT ;  /* 0x0000008000007812 */ /* 0x000fce00078ef805 */
.L_x_54729:
[----:B------:R-:W-:Y:S05]  /*c080*/  BSYNC.RECONVERGENT B0 ;  /* 0x0000000000007941 */ /* 0x000fea0003800200 */
.L_x_54728:
[----:B------:R0:W-:Y:S01]  /*c090*/  STG.E.U8 desc[UR36][R2.64], R0 ;  /* 0x0000000002007986 */ /* 0x0001e2000c101124 */
[----:B------:R-:W-:Y:S05]  /*c0a0*/  BRA `(.L_x_54714) ;  /* 0x0000000400a07947 */ /* 0x000fea0003800000 */
.L_x_54722:
        /* <DEDUP_REMOVED lines=22> */
.L_x_54732:
[----:B------:R-:W-:-:S05]  /*c210*/  SHF.R.S32.HI R5, RZ, 0x1f, R4 ;  /* 0x0000001fff057819 */ /* 0x000fca0000011404 */
[----:B------:R0:W-:Y:S01]  /*c220*/  STG.E.64 desc[UR36][R2.64], R4 ;  /* 0x0000000402007986 */ /* 0x0001e2000c101b24 */
[----:B------:R-:W-:Y:S05]  /*c230*/  BRA `(.L_x_54714) ;  /* 0x00000004003c7947 */ /* 0x000fea0003800000 */
.L_x_54731:
[----:B------:R0:W-:Y:S01]  /*c240*/  STG.E desc[UR36][R2.64], R4 ;  /* 0x0000000402007986 */ /* 0x0001e2000c101924 */
[----:B------:R-:W-:Y:S05]  /*c250*/  BRA `(.L_x_54714) ;  /* 0x0000000400347947 */ /* 0x000fea0003800000 */
.L_x_54721:
        /* <DEDUP_REMOVED lines=10> */
.L_x_54734:
[----:B------:R-:W-:Y:S01]  /*c300*/  CS2R R6, SRZ ;  /* 0x0000000000067805 */ /* 0x000fe2000001ff00 */
[----:B------:R-:W0:Y:S04]  /*c310*/  I2F.F64 R4, R4 ;  /* 0x0000000400047312 */ /* 0x000e280000201c00 */
[----:B0-----:R0:W-:Y:S01]  /*c320*/  STG.E.128 desc[UR36][R2.64], R4 ;  /* 0x0000000402007986 */ /* 0x0011e2000c101d24 */
[----:B------:R-:W-:Y:S05]  /*c330*/  BRA `(.L_x_54714) ;  /* 0x0000000000fc7947 */ /* 0x000fea0003800000 */
.L_x_54733:
[----:B------:R-:W-:-:S09]  /*c340*/  UISETP.NE.AND UP0, UPT, UR6, 0xf, UPT ;  /* 0x0000000f0600788c */ /* 0x000fd2000bf05270 */
[----:B------:R-:W-:Y:S05]  /*c350*/  BRA.U !UP0, `(.L_x_54735) ;  /* 0x0000000108e87547 */ /* 0x000fea000b800000 */
[----:B------:R-:W-:-:S09]  /*c360*/  UISETP.NE.AND UP0, UPT, UR6, 0x17, UPT ;  /* 0x000000170600788c */ /* 0x000fd2000bf05270 */
[----:B------:R-:W-:Y:S05]  /*c370*/  BRA.U !UP0, `(.L_x_54736) ;  /* 0x0000000108907547 */ /* 0x000fea000b800000 */
[----:B------:R-:W-:-:S09]  /*c380*/  UISETP.NE.AND UP0, UPT, UR6, 0x18, UPT ;  /* 0x000000180600788c */ /* 0x000fd2000bf05270 */
[----:B------:R-:W-:Y:S05]  /*c390*/  BRA.U !UP0, `(.L_x_54737) ;  /* 0x0000000108447547 */ /* 0x000fea000b800000 */
.L_x_54713:
        /* <DEDUP_REMOVED lines=16> */
.L_x_54738:
[----:B------:R-:W-:Y:S05]  /*c4a0*/  BRA `(.L_x_54714) ;  /* 0x0000000000a07947 */ /* 0x000fea0003800000 */
.L_x_54737:
        /* <DEDUP_REMOVED lines=13> */
.L_x_54740:
[----:B------:R-:W-:Y:S05]  /*c580*/  BSYNC.RECONVERGENT B0 ;  /* 0x0000000000007941 */ /* 0x000fea0003800200 */
.L_x_54739:
[----:B------:R-:W-:-:S05]  /*c590*/  LOP3.LUT R5, R0, 0x80, R5, 0xf8, !PT ;  /* 0x0000008000057812 */ /* 0x000fca00078ef805 */
[----:B------:R0:W-:Y:S01]  /*c5a0*/  STG.E.U8 desc[UR36][R2.64], R5 ;  /* 0x0000000502007986 */ /* 0x0001e2000c101124 */
[----:B------:R-:W-:Y:S05]  /*c5b0*/  BRA `(.L_x_54714) ;  /* 0x00000000005c7947 */ /* 0x000fea0003800000 */
.L_x_54736:
        /* <DEDUP_REMOVED lines=12> */
.L_x_54742:
[----:B------:R-:W-:Y:S01]  /*c680*/  IMAD.MOV.U32 R0, RZ, RZ, 0x7f ;  /* 0x0000007fff007424 */ /* 0x000fe200078e00ff */
[----:B------:R-:W-:-:S04]  /*c690*/  ISETP.GT.U32.AND P0, PT, R4, 0x7f800000, PT ;  /* 0x7f8000000400780c */ /* 0x000fc80003f04070 */
[----:B------:R-:W-:-:S09]  /*c6a0*/  SEL R0, R0, 0x7c, P0 ;  /* 0x0000007c00007807 */ /* 0x000fd20000000000 */
.L_x_54743:
[----:B------:R-:W-:Y:S05]  /*c6b0*/  BSYNC.RECONVERGENT B0 ;  /* 0x0000000000007941 */ /* 0x000fea0003800200 */
.L_x_54741:
[----:B------:R-:W-:-:S04]  /*c6c0*/  SHF.R.U32.HI R5, RZ, 0x18, R5 ;  /* 0x00000018ff057819 */ /* 0x000fc80000011605 */
[----:B------:R-:W-:-:S05]  /*c6d0*/  LOP3.LUT R5, R0, 0x80, R5, 0xf8, !PT ;  /* 0x0000008000057812 */ /* 0x000fca00078ef805 */
[----:B------:R0:W-:Y:S01]  /*c6e0*/  STG.E.U8 desc[UR36][R2.64], R5 ;  /* 0x0000000502007986 */ /* 0x0001e2000c101124 */
[----:B------:R-:W-:Y:S05]  /*c6f0*/  BRA `(.L_x_54714) ;  /* 0x00000000000c7947 */ /* 0x000fea0003800000 */
.L_x_54735:
[----:B------:R-:W-:-:S04]  /*c700*/  I2FP.F32.S32 R0, R4 ;  /* 0x0000000400007245 */ /* 0x000fc80000201400 */
[----:B------:R-:W-:-:S05]  /*c710*/  F2FP.BF16.F32.PACK_AB R0, RZ, R0 ;  /* 0x00000000ff00723e */ /* 0x000fca00000010ff */
[----:B------:R0:W-:Y:S02]  /*c720*/  STG.E.U16 desc[UR36][R2.64], R0 ;  /* 0x0000000002007986 */ /* 0x0001e4000c101524 */
.L_x_54714:
[----:B------:R-:W-:-:S07]  /*c730*/  IADD3 R17, PT, PT, R17, 0x80, RZ ;  /* 0x0000008011117810 */ /* 0x000fce0007ffe0ff */
.L_x_54635:
[----:B------:R-:W-:Y:S05]  /*c740*/  BSYNC.RECONVERGENT B6 ;  /* 0x0000000000067941 */ /* 0x000fea0003800200 */
.L_x_54634:
        /* <DEDUP_REMOVED lines=357> */
.L_x_54744:
[----:B------:R-:W0:Y:S01]  /*dda0*/  LDCU.64 UR6, c[0x0][0x5e8] ;  /* 0x0000bd00ff0677ac */ /* 0x000e220008000a00 */
[----:B------:R-:W1:Y:S01]  /*ddb0*/  LDCU.64 UR8, c[0x0][0x5f0] ;  /* 0x0000be00ff0877ac */ /* 0x000e620008000a00 */
[----:B------:R-:W-:-:S04]  /*ddc0*/  UPRMT UR4, UR40, 0x7771, URZ ;  /* 0x0000777128047896 */ /* 0x000fc800080000ff */
[----:B------:R-:W-:Y:S01]  /*ddd0*/  UISETP.GT.AND UP0, UPT, UR4, 0x9, UPT ;  /* 0x000000090400788c */ /* 0x000fe2000bf04270 */
[----:B0-----:R-:W-:Y:S02]  /*dde0*/  IADD3 R16, P0, PT, R16, UR6, RZ ;  /* 0x0000000610107c10 */ /* 0x001fe4000ff1e0ff */
[----:B-12---:R-:W-:-:S03]  /*ddf0*/  IADD3 R2, P1, PT, R0, UR8, RZ ;  /* 0x0000000800027c10 */ /* 0x006fc6000ff3e0ff */
        /* <DEDUP_REMOVED lines=13> */
.L_x_54748:
[----:B------:R1:W5:Y:S01]  /*ded0*/  LDG.E.U8 R19, desc[UR36][R2.64] ;  /* 0x0000002402137981 */ /* 0x000362000c1e1100 */
[----:B------:R-:W-:Y:S05]  /*dee0*/  BRA `(.L_x_54750) ;  /* 0x0000000c002c7947 */ /* 0x000fea0003800000 */
.L_x_54747:
        /* <DEDUP_REMOVED lines=8> */
.L_x_54752:
[----:B------:R3:W5:Y:S01]  /*df70*/  LDG.E R19, desc[UR36][R2.64] ;  /* 0x0000002402137981 */ /* 0x000762000c1e1900 */
[----:B------:R-:W-:Y:S05]  /*df80*/  BRA `(.L_x_54750) ;  /* 0x0000000c00047947 */ /* 0x000fea0003800000 */
.L_x_54751:
[----:B------:R2:W5:Y:S01]  /*df90*/  LDG.E.S16 R19, desc[UR36][R2.64] ;  /* 0x0000002402137981 */ /* 0x000562000c1e1700 */
[----:B------:R-:W-:Y:S05]  /*dfa0*/  BRA `(.L_x_54750) ;  /* 0x0000000800fc7947 */ /* 0x000fea0003800000 */
.L_x_54746:
        /* <DEDUP_REMOVED lines=9> */
.L_x_54754:
[----:B------:R-:W2:Y:S02]  /*e040*/  LDG.E.U16 R2, desc[UR36][R2.64] ;  /* 0x0000002402027981 */ /* 0x000ea4000c1e1500 */
[----:B--2---:R-:W-:-:S06]  /*e050*/  HADD2.F32 R19, -RZ, R2.H0_H0 ;  /* 0x20000002ff137230 */ /* 0x004fcc0000004100 */
[----:B------:R-:W0:Y:S01]  /*e060*/  F2I.FTZ.TRUNC.NTZ R19, R19 ;  /* 0x0000001300137305 */ /* 0x000e22000021f100 */
[----:B------:R-:W-:Y:S05]  /*e070*/  BRA `(.L_x_54750) ;  /* 0x0000000800c87947 */ /* 0x000fea0003800000 */
.L_x_54753:
        /* <DEDUP_REMOVED lines=9> */
.L_x_54756:
[----:B------:R-:W2:Y:S02]  /*e110*/  LDG.E.U16 R2, desc[UR36][R2.64] ;  /* 0x0000002402027981 */ /* 0x000ea4000c1e1500 */
[----:B--2---:R-:W-:-:S06]  /*e120*/  HADD2.F32 R19, -RZ, R2.H0_H0 ;  /* 0x20000002ff137230 */ /* 0x004fcc0000004100 */
[----:B------:R-:W0:Y:S01]  /*e130*/  F2I.FTZ.TRUNC.NTZ R19, R19 ;  /* 0x0000001300137305 */ /* 0x000e22000021f100 */
[----:B------:R-:W-:Y:S05]  /*e140*/  BRA `(.L_x_54750) ;  /* 0x0000000800947947 */ /* 0x000fea0003800000 */
.L_x_54755:
[----:B------:R-:W2:Y:S02]  /*e150*/  LDG.E.64 R2, desc[UR36][R2.64] ;  /* 0x0000002402027981 */ /* 0x000ea4000c1e1b00 */
[----:B--2---:R0:W1:Y:S02]  /*e160*/  F2I.F64.TRUNC R19, R2 ;  /* 0x0000000200137311 */ /* 0x004064000030d100 */
[----:B01----:R-:W-:Y:S05]  /*e170*/  BRA `(.L_x_54750) ;  /* 0x0000000800887947 */ /* 0x003fea0003800000 */
.L_x_54745:
        /* <DEDUP_REMOVED lines=12> */
.L_x_54759:
[----:B------:R-:W2:Y:S02]  /*e240*/  LDG.E.64 R2, desc[UR36][R2.64] ;  /* 0x0000002402027981 */ /* 0x000ea4000c1e1b00 */
[----:B--2---:R0:W1:Y:S02]  /*e250*/  F2I.F64.TRUNC R19, R2 ;  /* 0x0000000200137311 */ /* 0x004064000030d100 */
[----:B01----:R-:W-:Y:S05]  /*e260*/  BRA `(.L_x_54750) ;  /* 0x00000008004c7947 */ /* 0x003fea0003800000 */
.L_x_54758:
        /* <DEDUP_REMOVED lines=26> */
.L_x_54761:
        /* <DEDUP_REMOVED lines=13> */
.L_x_54760:
[----:B------:R-:W2:Y:S02]  /*e4e0*/  LDG.E.U16 R19, desc[UR36][R2.64] ;  /* 0x0000002402137981 */ /* 0x000ea4000c1e1500 */
[----:B--2---:R-:W-:-:S06]  /*e4f0*/  IMAD.U32 R19, R19, 0x10000, RZ ;  /* 0x0001000013137824 */ /* 0x004fcc00078e00ff */
[----:B------:R-:W0:Y:S01]  /*e500*/  F2I.FTZ.TRUNC.NTZ R19, R19 ;  /* 0x0000001300137305 */ /* 0x000e22000021f100 */
[----:B------:R-:W-:Y:S05]  /*e510*/  BRA `(.L_x_54750) ;  /* 0x0000000400a07947 */ /* 0x000fea0003800000 */
.L_x_54757:
        /* <DEDUP_REMOVED lines=10> */
.L_x_54764:
        /* <DEDUP_REMOVED lines=21> */
.L_x_54768:
[----:B------:R-:W-:Y:S05]  /*e710*/  BSYNC.RECONVERGENT B1 ;  /* 0x0000000000017941 */ /* 0x000fea0003800200 */
.L_x_54767:
[----:B------:R-:W-:Y:S01]  /*e720*/  IMAD.SHL.U32 R0, R0, 0x100000, RZ ;  /* 0x0010000000007824 */ /* 0x000fe200078e00ff */
[----:B------:R-:W-:-:S04]  /*e730*/  LEA R2, R2, 0x3b800000, 0x17 ;  /* 0x3b80000002027811 */ /* 0x000fc800078eb8ff */
[----:B------:R-:W-:-:S07]  /*e740*/  LOP3.LUT R19, R2, R0, R19, 0xfe, !PT ;  /* 0x0000000002137212 */ /* 0x000fce00078efe13 */
.L_x_54766:
[----:B------:R-:W-:Y:S05]  /*e750*/  BSYNC.RECONVERGENT B0 ;  /* 0x0000000000007941 */ /* 0x000fea0003800200 */
.L_x_54765:
[----:B------:R-:W0:Y:S01]  /*e760*/  F2I.FTZ.TRUNC.NTZ R19, R19 ;  /* 0x0000001300137305 */ /* 0x000e22000021f100 */
[----:B------:R-:W-:Y:S05]  /*e770*/  BRA `(.L_x_54750) ;  /* 0x0000000400087947 */ /* 0x000fea0003800000 */
.L_x_54763:
        /* <DEDUP_REMOVED lines=21> */
.L_x_54772:
[----:B------:R-:W-:Y:S05]  /*e8d0*/  BSYNC.RECONVERGENT B1 ;  /* 0x0000000000017941 */ /* 0x000fea0003800200 */
.L_x_54771:
[----:B------:R-:W-:Y:S02]  /*e8e0*/  SHF.L.U32 R0, R0, 0x15, RZ ;  /* 0x0000001500007819 */ /* 0x000fe400000006ff */
[----:B------:R-:W-:-:S04]  /*e8f0*/  LEA R2, R2, 0x37800000, 0x17 ;  /* 0x3780000002027811 */ /* 0x000fc800078eb8ff */
[----:B------:R-:W-:-:S07]  /*e900*/  LOP3.LUT R19, R2, R0, R19, 0xfe, !PT ;  /* 0x0000000002137212 */ /* 0x000fce00078efe13 */
.L_x_54770:
[----:B------:R-:W-:Y:S05]  /*e910*/  BSYNC.RECONVERGENT B0 ;  /* 0x0000000000007941 */ /* 0x000fea0003800200 */
.L_x_54769:
[----:B------:R-:W0:Y:S01]  /*e920*/  F2I.FTZ.TRUNC.NTZ R19, R19 ;  /* 0x0000001300137305 */ /* 0x000e22000021f100 */
[----:B------:R-:W-:Y:S05]  /*e930*/  BRA `(.L_x_54750) ;  /* 0x0000000000987947 */ /* 0x000fea0003800000 */
.L_x_54762:
        /* <DEDUP_REMOVED lines=14> */
.L_x_54776:
[----:B------:R-:W-:Y:S05]  /*ea20*/  BSYNC.RECONVERGENT B0 ;  /* 0x0000000000007941 */ /* 0x000fea0003800200 */
.L_x_54775:
[----:B------:R-:W0:Y:S01]  /*ea30*/  F2I.FTZ.TRUNC.NTZ R19, R19 ;  /* 0x0000001300137305 */ /* 0x000e22000021f100 */
[----:B------:R-:W-:Y:S05]  /*ea40*/  BRA `(.L_x_54750) ;  /* 0x0000000000547947 */ /* 0x000fea0003800000 */
.L_x_54749:
        /* <DEDUP_REMOVED lines=16> */
.L_x_54777:
[----:B------:R-:W-:Y:S01]  /*eb50*/  IMAD.MOV.U32 R19, RZ, RZ, RZ ;  /* 0x000000ffff137224 */ /* 0x000fe200078e00ff */
[----:B------:R-:W-:Y:S06]  /*eb60*/  BRA `(.L_x_54750) ;  /* 0x00000000000c7947 */ /* 0x000fec0003800000 */
.L_x_54774:
[----:B------:R0:W5:Y:S01]  /*eb70*/  LDG.E R19, desc[UR36][R2.64] ;  /* 0x0000002402137981 */ /* 0x000162000c1e1900 */
[----:B------:R-:W-:Y:S05]  /*eb80*/  BRA `(.L_x_54750) ;  /* 0x0000000000047947 */ /* 0x000fea0003800000 */
.L_x_54773:
[----:B------:R0:W5:Y:S02]  /*eb90*/  LDG.E R19, desc[UR36][R2.64] ;  /* 0x0000002402137981 */ /* 0x000164000c1e1900 */
.L_x_54750:
        /* <DEDUP_REMOVED lines=16> */
.L_x_54781:
[----:B------:R0:W5:Y:S01]  /*eca0*/  LDG.E.U8 R0, desc[UR36][R2.64] ;  /* 0x0000002402007981 */ /* 0x000162000c1e1100 */
[----:B------:R-:W-:Y:S05]  /*ecb0*/  BRA `(.L_x_54783) ;  /* 0x0000000c002c7947 */ /* 0x000fea0003800000 */
.L_x_54780:
        /* <DEDUP_REMOVED lines=8> */
.L_x_54785:
[----:B------:R0:W5:Y:S01]  /*ed40*/  LDG.E R0, desc[UR36][R2.64] ;  /* 0x0000002402007981 */ /* 0x000162000c1e1900 */
[----:B------:R-:W-:Y:S05]  /*ed50*/  BRA `(.L_x_54783) ;  /* 0x0000000c00047947 */ /* 0x000fea0003800000 */
.L_x_54784:
[----:B------:R4:W5:Y:S01]  /*ed60*/  LDG.E.S16 R0, desc[UR36][R2.64] ;  /* 0x0000002402007981 */ /* 0x000962000c1e1700 */
[----:B------:R-:W-:Y:S05]  /*ed70*/  BRA `(.L_x_54783) ;  /* 0x0000000800fc7947 */ /* 0x000fea0003800000 */
.L_x_54779:
        /* <DEDUP_REMOVED lines=9> */
.L_x_54787:
[----:B------:R-:W2:Y:S02]  /*ee10*/  LDG.E.U16 R2, desc[UR36][R2.64] ;  /* 0x0000002402027981 */ /* 0x000ea4000c1e1500 */
[----:B--2---:R-:W-:-:S06]  /*ee20*/  HADD2.F32 R0, -RZ, R2.H0_H0 ;  /* 0x20000002ff007230 */ /* 0x004fcc0000004100 */
[----:B------:R-:W1:Y:S01]  /*ee30*/  F2I.FTZ.TRUNC.NTZ R0, R0 ;  /* 0x0000000000007305 */ /* 0x000e62000021f100 */
[----:B------:R-:W-:Y:S05]  /*ee40*/  BRA `(.L_x_54783) ;  /* 0x0000000800c87947 */ /* 0x000fea0003800000 */
.L_x_54786:
        /* <DEDUP_REMOVED lines=9> */
.L_x_54789:
[----:B------:R-:W2:Y:S02]  /*eee0*/  LDG.E.U16 R2, desc[UR36][R2.64] ;  /* 0x0000002402027981 */ /* 0x000ea4000c1e1500 */
[----:B--2---:R-:W-:-:S06]  /*eef0*/  HADD2.F32 R0, -RZ, R2.H0_H0 ;  /* 0x20000002ff007230 */ /* 0x004fcc0000004100 */
[----:B------:R-:W3:Y:S01]  /*ef00*/  F2I.FTZ.TRUNC.NTZ R0, R0 ;  /* 0x0000000000007305 */ /* 0x000ee2000021f100 */
[----:B------:R-:W-:Y:S05]  /*ef10*/  BRA `(.L_x_54783) ;  /* 0x0000000800947947 */ /* 0x000fea0003800000 */
.L_x_54788:
[----:B------:R-:W2:Y:S02]  /*ef20*/  LDG.E.64 R2, desc[UR36][R2.64] ;  /* 0x0000002402027981 */ /* 0x000ea4000c1e1b00 */
[----:B--2---:R2:W3:Y:S02]  /*ef30*/  F2I.F64.TRUNC R0, R2 ;  /* 0x0000000200007311 */ /* 0x0044e4000030d100 */
[----:B--23--:R-:W-:Y:S05]  /*ef40*/  BRA `(.L_x_54783) ;  /* 0x0000000800887947 */ /* 0x00cfea0003800000 */
.L_x_54778:
        /* <DEDUP_REMOVED lines=12> */
.L_x_54792:
[----:B------:R-:W2:Y:S02]  /*f010*/  LDG.E.64 R2, desc[UR36][R2.64] ;  /* 0x0000002402027981 */ /* 0x000ea4000c1e1b00 */
[----:B--2---:R0:W1:Y:S02]  /*f020*/  F2I.F64.TRUNC R0, R2 ;  /* 0x0000000200007311 */ /* 0x004064000030d100 */
[----:B01----:R-:W-:Y:S05]  /*f030*/  BRA `(.L_x_54783) ;  /* 0x00000008004c7947 */ /* 0x003fea0003800000 */
.L_x_54791:
        /* <DEDUP_REMOVED lines=26> */
.L_x_54794:
        /* <DEDUP_REMOVED lines=13> */
.L_x_54793:
[----:B------:R-:W2:Y:S02]  /*f2b0*/  LDG.E.U16 R0, desc[UR36][R2.64] ;  /* 0x0000002402007981 */ /* 0x000ea4000c1e1500 */
[----:B--2---:R-:W-:-:S06]  /*f2c0*/  SHF.L.U32 R0, R0, 0x10, RZ ;  /* 0x0000001000007819 */ /* 0x004fcc00000006ff */
[----:B------:R-:W0:Y:S01]  /*f2d0*/  F2I.FTZ.TRUNC.NTZ R0, R0 ;  /* 0x0000000000007305 */ /* 0x000e22000021f100 */
[----:B------:R-:W-:Y:S05]  /*f2e0*/  BRA `(.L_x_54783) ;  /* 0x0000000400a07947 */ /* 0x000fea0003800000 */
.L_x_54790:
        /* <DEDUP_REMOVED lines=10> */
.L_x_54797:
        /* <DEDUP_REMOVED lines=21> */
.L_x_54801:
[----:B------:R-:W-:Y:S05]  /*f4e0*/  BSYNC.RECONVERGENT B1 ;  /* 0x0000000000017941 */ /* 0x000fea0003800200 */
.L_x_54800:
[----:B------:R-:W-:Y:S01]  /*f4f0*/  IMAD.SHL.U32 R0, R0, 0x100000, RZ ;  /* 0x0010000000007824 */ /* 0x000fe200078e00ff */
[----:B------:R-:W-:-:S04]  /*f500*/  LEA R2, R2, 0x3b800000, 0x17 ;  /* 0x3b80000002027811 */ /* 0x000fc800078eb8ff */
[----:B------:R-:W-:-:S07]  /*f510*/  LOP3.LUT R0, R2, R0, R7, 0xfe, !PT ;  /* 0x0000000002007212 */ /* 0x000fce00078efe07 */
.L_x_54799:
[----:B------:R-:W-:Y:S05]  /*f520*/  BSYNC.RECONVERGENT B0 ;  /* 0x0000000000007941 */ /* 0x000fea0003800200 */
.L_x_54798:
[----:B------:R-:W0:Y:S01]  /*f530*/  F2I.FTZ.TRUNC.NTZ R0, R0 ;  /* 0x0000000000007305 */ /* 0x000e22000021f100 */
[----:B------:R-:W-:Y:S05]  /*f540*/  BRA `(.L_x_54783) ;  /* 0x0000000400087947 */ /* 0x000fea0003800000 */
.L_x_54796:
        /* <DEDUP_REMOVED lines=21> */
.L_x_54805:
[----:B------:R-:W-:Y:S05]  /*f6a0*/  BSYNC.RECONVERGENT B1 ;  /* 0x0000000000017941 */ /* 0x000fea0003800200 */
.L_x_54804:
[----:B------:R-:W-:Y:S01]  /*f6b0*/  IMAD.SHL.U32 R0, R0, 0x200000, RZ ;  /* 0x0020000000007824 */ /* 0x000fe200078e00ff */
[----:B------:R-:W-:-:S04]  /*f6c0*/  LEA R2, R2, 0x37800000, 0x17 ;  /* 0x3780000002027811 */ /* 0x000fc800078eb8ff */
[----:B------:R-:W-:-:S07]  /*f6d0*/  LOP3.LUT R0, R2, R0, R7, 0xfe, !PT ;  /* 0x0000000002007212 */ /* 0x000fce00078efe07 */
.L_x_54803:
[----:B------:R-:W-:Y:S05]  /*f6e0*/  BSYNC.RECONVERGENT B0 ;  /* 0x0000000000007941 */ /* 0x000fea0003800200 */
.L_x_54802:
[----:B------:R-:W0:Y:S01]  /*f6f0*/  F2I.FTZ.TRUNC.NTZ R0, R0 ;  /* 0x0000000000007305 */ /* 0x000e22000021f100 */
[----:B------:R-:W-:Y:S05]  /*f700*/  BRA `(.L_x_54783) ;  /* 0x0000000000987947 */ /* 0x000fea0003800000 */
.L_x_54795:
        /* <DEDUP_REMOVED lines=14> */
.L_x_54809:
[----:B------:R-:W-:Y:S05]  /*f7f0*/  BSYNC.RECONVERGENT B0 ;  /* 0x0000000000007941 */ /* 0x000fea0003800200 */
.L_x_54808:
[----:B------:R-:W0:Y:S01]  /*f800*/  F2I.FTZ.TRUNC.NTZ R0, R0 ;  /* 0x0000000000007305 */ /* 0x000e22000021f100 */
[----:B------:R-:W-:Y:S05]  /*f810*/  BRA `(.L_x_54783) ;  /* 0x0000000000547947 */ /* 0x000fea0003800000 */
.L_x_54782:
        /* <DEDUP_REMOVED lines=15> */
[----:B--2--5:R-:W-:Y:S05]  /*f910*/  CALL.ABS.NOINC R2 ;  /* 0x0000000002007343 */ /* 0x024fea0003c00000 */
.L_x_54810:
[----:B------:R-:W-:Y:S01]  /*f920*/  IMAD.MOV.U32 R0, RZ, RZ, RZ ;  /* 0x000000ffff007224 */ /* 0x000fe200078e00ff */
[----:B------:R-:W-:Y:S06]  /*f930*/  BRA `(.L_x_54783) ;  /* 0x00000000000c7947 */ /* 0x000fec0003800000 */
.L_x_54807:
[----:B------:R0:W5:Y:S01]  /*f940*/  LDG.E R0, desc[UR36][R2.64] ;  /* 0x0000002402007981 */ /* 0x000162000c1e1900 */
[----:B------:R-:W-:Y:S05]  /*f950*/  BRA `(.L_x_54783) ;  /* 0x0000000000047947 */ /* 0x000fea0003800000 */
.L_x_54806:
[----:B------:R0:W5:Y:S02]  /*f960*/  LDG.E R0, desc[UR36][R2.64] ;  /* 0x0000002402007981 */ /* 0x000164000c1e1900 */
.L_x_54783:
[----:B0123-5:R-:W-:Y:S01]  /*f970*/  ISETP.GE.AND P0, PT, R0, RZ, PT ;  /* 0x000000ff0000720c */ /* 0x02ffe20003f06270 */
[----:B------:R-:W-:-:S12]  /*f980*/  BSSY.RECONVERGENT B0, `(.L_x_54811) ;  /* 0x0000021000007945 */ /* 0x000fd80003800200 */
[----:B------:R-:W-:Y:S05]  /*f990*/  @!P0 BRA `(.L_x_54812) ;  /* 0x0000000000588947 */ /* 0x000fea0003800000 */
[----:B------:R-:W-:Y:S01]  /*f9a0*/  ISETP.NE.AND P0, PT, R0, RZ, PT ;  /* 0x000000ff0000720c */ /* 0x000fe20003f05270 */
[----:B------:R-:W-:Y:S01]  /*f9b0*/  BSSY.RECONVERGENT B1, `(.L_x_54813) ;  /* 0x0000013000017945 */ /* 0x000fe20003800200 */
[----:B----4-:R-:W-:-:S11]  /*f9c0*/  MOV R2, 0x1 ;  /* 0x0000000100027802 */ /* 0x010fd60000000f00 */
[----:B------:R-:W-:Y:S05]  /*f9d0*/  @!P0 BRA `(.L_x_54814) ;  /* 0x0000000000408947 */ /* 0x000fea0003800000 */
[C---:B------:R-:W-:Y:S01]  /*f9e0*/  ISETP.GE.U32.AND P1, PT, R0.reuse, 0x2, PT ;  /* 0x000000020000780c */ /* 0x040fe20003f26070 */
[----:B------:R-:W-:Y:S01]  /*f9f0*/  IMAD R3, R19, R19, RZ ;  /* 0x0000001313037224 */ /* 0x000fe200078e02ff */
[----:B------:R-:W-:-:S04]  /*fa00*/  LOP3.LUT R2, R0, 0x1, RZ, 0xc0, !PT ;  /* 0x0000000100027812 */ /* 0x000fc800078ec0ff */
[----:B------:R-:W-:-:S04]  /*fa10*/  ISETP.NE.U32.AND P0, PT, R2, 0x1, PT ;  /* 0x000000010200780c */ /* 0x000fc80003f05070 */
[----:B------:R-:W-:-:S03]  /*fa20*/  SEL R2, R19, 0x1, !P0 ;  /* 0x0000000113027807 */ /* 0x000fc60004000000 */
[----:B------:R-:W-:Y:S06]  /*fa30*/  @!P1 BRA `(.L_x_54814) ;  /* 0x0000000000289947 */ /* 0x000fec0003800000 */
[----:B------:R-:W-:Y:S01]  /*fa40*/  SHF.R.U32.HI R0, RZ, 0x1, R0 ;  /* 0x00000001ff007819 */ /* 0x000fe20000011600 */
[----:B------:R-:W-:-:S07]  /*fa50*/  IMAD.MOV.U32 R4, RZ, RZ, R3 ;  /* 0x000000ffff047224 */ /* 0x000fce00078e0003 */
.L_x_54815:
        /* <DEDUP_REMOVED lines=8> */
.L_x_54814:
[----:B------:R-:W-:Y:S05]  /*fae0*/  BSYNC.RECONVERGENT B1 ;  /* 0x0000000000017941 */ /* 0x000fea0003800200 */
.L_x_54813:
[----:B------:R-:W-:Y:S05]  /*faf0*/  BRA `(.L_x_54816) ;  /* 0x0000000000247947 */ /* 0x000fea0003800000 */
.L_x_54812:
[----:B------:R-:W-:Y:S01]  /*fb00*/  ISETP.NE.AND P0, PT, R19, 0x1, PT ;  /* 0x000000011300780c */ /* 0x000fe20003f05270 */
[----:B----4-:R-:W-:-:S12]  /*fb10*/  IMAD.MOV.U32 R2, RZ, RZ, R19 ;  /* 0x000000ffff027224 */ /* 0x010fd800078e0013 */
[----:B------:R-:W-:Y:S05]  /*fb20*/  @!P0 BRA `(.L_x_54816) ;  /* 0x0000000000188947 */ /* 0x000fea0003800000 */
[----:B------:R-:W-:-:S13]  /*fb30*/  ISETP.NE.AND P0, PT, R19, -0x1, PT ;  /* 0xffffffff1300780c */ /* 0x000fda0003f05270 */
[----:B------:R-:W-:Y:S02]  /*fb40*/  @!P0 LOP3.LUT R0, R0, 0x1, RZ, 0xc0, !PT ;  /* 0x0000000100008812 */ /* 0x000fe400078ec0ff */
[----:B------:R-:W-:Y:S02]  /*fb50*/  @!P0 MOV R2, 0x1 ;  /* 0x0000000100028802 */ /* 0x000fe40000000f00 */
[----:B------:R-:W-:-:S04]  /*fb60*/  @!P0 ISETP.NE.U32.AND P1, PT, R0, 0x1, PT ;  /* 0x000000010000880c */ /* 0x000fc80003f25070 */
[----:B------:R-:W-:Y:S01]  /*fb70*/  @!P0 SEL R2, R2, 0xffffffff, P1 ;  /* 0xffffffff02028807 */ /* 0x000fe20000800000 */
[----:B------:R-:W-:-:S08]  /*fb80*/  @P0 IMAD.MOV.U32 R2, RZ, RZ, RZ ;  /* 0x000000ffff020224 */ /* 0x000fd000078e00ff */
.L_x_54816:
[----:B------:R-:W-:Y:S05]  /*fb90*/  BSYNC.RECONVERGENT B0 ;  /* 0x0000000000007941 */ /* 0x000fea0003800200 */
.L_x_54811:
        /* <DEDUP_REMOVED lines=13> */
.L_x_54820:
[----:B------:R-:W-:Y:S01]  /*fc70*/  STG.E.U8 desc[UR36][R16.64], R2 ;  /* 0x0000000210007986 */ /* 0x000fe2000c101124 */
[----:B------:R-:W-:Y:S05]  /*fc80*/  EXIT ;  /* 0x000000000000794d */ /* 0x000fea0003800000 */
.L_x_54819:
        /* <DEDUP_REMOVED lines=9> */
.L_x_54823:
[----:B------:R-:W-:Y:S01]  /*fd20*/  STG.E desc[UR36][R16.64], R2 ;  /* 0x0000000210007986 */ /* 0x000fe2000c101924 */
[----:B------:R-:W-:Y:S05]  /*fd30*/  EXIT ;  /* 0x000000000000794d */ /* 0x000fea0003800000 */
.L_x_54822:
[----:B------:R-:W-:Y:S01]  /*fd40*/  STG.E.U16 desc[UR36][R16.64], R2 ;  /* 0x0000000210007986 */ /* 0x000fe2000c101524 */
[----:B------:R-:W-:Y:S05]  /*fd50*/  EXIT ;  /* 0x000000000000794d */ /* 0x000fea0003800000 */
.L_x_54818:
        /* <DEDUP_REMOVED lines=9> */
.L_x_54825:
[----:B------:R-:W-:-:S04]  /*fdf0*/  I2FP.F32.S32 R0, R2 ;  /* 0x0000000200007245 */ /* 0x000fc80000201400 */
[----:B------:R-:W-:-:S05]  /*fe00*/  F2FP.F16.F32.PACK_AB R0, RZ, R0 ;  /* 0x00000000ff00723e */ /* 0x000fca00000000ff */
[----:B------:R-:W-:Y:S01]  /*fe10*/  STG.E.U16 desc[UR36][R16.64], R0 ;  /* 0x0000000010007986 */ /* 0x000fe2000c101524 */
[----:B------:R-:W-:Y:S05]  /*fe20*/  EXIT ;  /* 0x000000000000794d */ /* 0x000fea0003800000 */
.L_x_54824:
        /* <DEDUP_REMOVED lines=10> */
.L_x_54827:
[----:B------:R-:W-:-:S04]  /*fed0*/  I2FP.F32.S32 R2, R2 ;  /* 0x0000000200027245 */ /* 0x000fc80000201400 */
[----:B------:R-:W-:-:S04]  /*fee0*/  F2FP.F16.F32.PACK_AB R3, RZ, R2 ;  /* 0x00000002ff03723e */ /* 0x000fc800000000ff */
[----:B------:R-:W-:-:S05]  /*fef0*/  PRMT R3, R3, 0x5410, RZ ;  /* 0x0000541003037816 */ /* 0x000fca00000000ff */
[----:B------:R-:W-:Y:S01]  /*ff00*/  STG.E desc[UR36][R16.64], R3 ;  /* 0x0000000310007986 */ /* 0x000fe2000c101924 */
[----:B------:R-:W-:Y:S05]  /*ff10*/  EXIT ;  /* 0x000000000000794d */ /* 0x000fea0003800000 */
.L_x_54826:
[----:B------:R-:W0:Y:S02]  /*ff20*/  I2F.F64 R2, R2 ;  /* 0x0000000200027312 */ /* 0x000e240000201c00 */
[----:B0-----:R-:W-:Y:S01]  /*ff30*/  STG.E.64 desc[UR36][R16.64], R2 ;  /* 0x0000000210007986 */ /* 0x001fe2000c101b24 */
[----:B------:R-:W-:Y:S05]  /*ff40*/  EXIT ;  /* 0x000000000000794d */ /* 0x000fea0003800000 */
.L_x_54817:
        /* <DEDUP_REMOVED lines=12> */
.L_x_54831:
        /* <DEDUP_REMOVED lines=17> */
.L_x_54834:
[----:B------:R-:W-:-:S04]  /*10120*/  SHF.R.U32.HI R3, RZ, 0x18, R3 ;  /* 0x00000018ff037819 */ /* 0x000fc80000011603 */
[----:B------:R-:W-:-:S04]  /*10130*/  LOP3.LUT R0, R0, 0x80, R3, 0xf8, !PT ;  /* 0x0000008000007812 */ /* 0x000fc800078ef803 */
[----:B------:R-:W-:-:S07]  /*10140*/  PRMT R8, R0, 0x7610, R8 ;  /* 0x0000761000087816 */ /* 0x000fce0000000008 */
.L_x_54833:
[----:B------:R-:W-:Y:S05]  /*10150*/  BSYNC.RECONVERGENT B0 ;  /* 0x0000000000007941 */ /* 0x000fea0003800200 */
.L_x_54832:
[----:B------:R-:W-:Y:S01]  /*10160*/  STG.E.U8 desc[UR36][R16.64], R8 ;  /* 0x0000000810007986 */ /* 0x000fe2000c101124 */
[----:B------:R-:W-:Y:S05]  /*10170*/  EXIT ;  /* 0x000000000000794d */ /* 0x000fea0003800000 */
.L_x_54830:
        /* <DEDUP_REMOVED lines=17> */
.L_x_54837:
[----:B------:R-:W-:-:S04]  /*10290*/  SHF.R.U32.HI R3, RZ, 0x18, R3 ;  /* 0x00000018ff037819 */ /* 0x000fc80000011603 */
[----:B------:R-:W-:-:S04]  /*102a0*/  LOP3.LUT R0, R0, 0x80, R3, 0xf8, !PT ;  /* 0x0000008000007812 */ /* 0x000fc800078ef803 */
[----:B------:R-:W-:-:S07]  /*102b0*/  PRMT R8, R0, 0x7610, R8 ;  /* 0x0000761000087816 */ /* 0x000fce0000000008 */
.L_x_54836:
[----:B------:R-:W-:Y:S05]  /*102c0*/  BSYNC.RECONVERGENT B0 ;  /* 0x0000000000007941 */ /* 0x000fea0003800200 */
.L_x_54835:
[----:B------:R-:W-:Y:S01]  /*102d0*/  STG.E.U8 desc[UR36][R16.64], R8 ;  /* 0x0000000810007986 */ /* 0x000fe2000c101124 */
[----:B------:R-:W-:Y:S05]  /*102e0*/  EXIT ;  /* 0x000000000000794d */ /* 0x000fea0003800000 */
.L_x_54829:
        /* <DEDUP_REMOVED lines=22> */
.L_x_54839:
[----:B------:R-:W-:-:S05]  /*10450*/  SHF.R.S32.HI R3, RZ, 0x1f, R2 ;  /* 0x0000001fff037819 */ /* 0x000fca0000011402 */
[----:B------:R-:W-:Y:S01]  /*10460*/  STG.E.64 desc[UR36][R16.64], R2 ;  /* 0x0000000210007986 */ /* 0x000fe2000c101b24 */
[----:B------:R-:W-:Y:S05]  /*10470*/  EXIT ;  /* 0x000000000000794d */ /* 0x000fea0003800000 */
.L_x_54838:
[----:B------:R-:W-:Y:S01]  /*10480*/  STG.E desc[UR36][R16.64], R2 ;  /* 0x0000000210007986 */ /* 0x000fe2000c101924 */
[----:B------:R-:W-:Y:S05]  /*10490*/  EXIT ;  /* 0x000000000000794d */ /* 0x000fea0003800000 */
.L_x_54828:
        /* <DEDUP_REMOVED lines=10> */
.L_x_54841:
[----:B------:R-:W-:Y:S01]  /*10540*/  CS2R R6, SRZ ;  /* 0x0000000000067805 */ /* 0x000fe2000001ff00 */
[----:B------:R-:W0:Y:S04]  /*10550*/  I2F.F64 R4, R2 ;  /* 0x0000000200047312 */ /* 0x000e280000201c00 */
[----:B0-----:R-:W-:Y:S01]  /*10560*/  STG.E.128 desc[UR36][R16.64], R4 ;  /* 0x0000000410007986 */ /* 0x001fe2000c101d24 */
[----:B------:R-:W-:Y:S05]  /*10570*/  EXIT ;  /* 0x000000000000794d */ /* 0x000fea0003800000 */
.L_x_54840:
[----:B------:R-:W-:-:S09]  /*10580*/  UISETP.NE.AND UP0, UPT, UR4, 0xf, UPT ;  /* 0x0000000f0400788c */ /* 0x000fd2000bf05270 */
[----:B------:R-:W-:Y:S05]  /*10590*/  BRA.U !UP0, `(.L_x_54842) ;  /* 0x0000000108e87547 */ /* 0x000fea000b800000 */
[----:B------:R-:W-:-:S09]  /*105a0*/  UISETP.NE.AND UP0, UPT, UR4, 0x17, UPT ;  /* 0x000000170400788c */ /* 0x000fd2000bf05270 */
[----:B------:R-:W-:Y:S05]  /*105b0*/  BRA.U !UP0, `(.L_x_54843) ;  /* 0x0000000108907547 */ /* 0x000fea000b800000 */
[----:B------:R-:W-:-:S09]  /*105c0*/  UISETP.NE.AND UP0, UPT, UR4, 0x18, UPT ;  /* 0x000000180400788c */ /* 0x000fd2000bf05270 */
[----:B------:R-:W-:Y:S05]  /*105d0*/  BRA.U !UP0, `(.L_x_54844) ;  /* 0x0000000108447547 */ /* 0x000fea000b800000 */
.L_x_54821:
        /* <DEDUP_REMOVED lines=16> */
.L_x_54845:
[----:B------:R-:W-:Y:S05]  /*106e0*/  EXIT ;  /* 0x000000000000794d */ /* 0x000fea0003800000 */
.L_x_54844:
        /* <DEDUP_REMOVED lines=13> */
.L_x_54847:
[----:B------:R-:W-:Y:S05]  /*107c0*/  BSYNC.RECONVERGENT B0 ;  /* 0x0000000000007941 */ /* 0x000fea0003800200 */
.L_x_54846:
[----:B------:R-:W-:-:S05]  /*107d0*/  LOP3.LUT R3, R0, 0x80, R3, 0xf8, !PT ;  /* 0x0000008000037812 */ /* 0x000fca00078ef803 */
[----:B------:R-:W-:Y:S01]  /*107e0*/  STG.E.U8 desc[UR36][R16.64], R3 ;  /* 0x0000000310007986 */ /* 0x000fe2000c101124 */
[----:B------:R-:W-:Y:S05]  /*107f0*/  EXIT ;  /* 0x000000000000794d */ /* 0x000fea0003800000 */
.L_x_54843:
        /* <DEDUP_REMOVED lines=12> */
.L_x_54849:
[----:B------:R-:W-:Y:S01]  /*108c0*/  IMAD.MOV.U32 R0, RZ, RZ, 0x7f ;  /* 0x0000007fff007424 */ /* 0x000fe200078e00ff */
[----:B------:R-:W-:-:S04]  /*108d0*/  ISETP.GT.U32.AND P0, PT, R2, 0x7f800000, PT ;  /* 0x7f8000000200780c */ /* 0x000fc80003f04070 */
[----:B------:R-:W-:-:S09]  /*108e0*/  SEL R0, R0, 0x7c, P0 ;  /* 0x0000007c00007807 */ /* 0x000fd20000000000 */
.L_x_54850:
[----:B------:R-:W-:Y:S05]  /*108f0*/  BSYNC.RECONVERGENT B0 ;  /* 0x0000000000007941 */ /* 0x000fea0003800200 */
.L_x_54848:
[----:B------:R-:W-:-:S04]  /*10900*/  SHF.R.U32.HI R3, RZ, 0x18, R3 ;  /* 0x00000018ff037819 */ /* 0x000fc80000011603 */
[----:B------:R-:W-:-:S05]  /*10910*/  LOP3.LUT R3, R0, 0x80, R3, 0xf8, !PT ;  /* 0x0000008000037812 */ /* 0x000fca00078ef803 */
[----:B------:R-:W-:Y:S01]  /*10920*/  STG.E.U8 desc[UR36][R16.64], R3 ;  /* 0x0000000310007986 */ /* 0x000fe2000c101124 */
[----:B------:R-:W-:Y:S05]  /*10930*/  EXIT ;  /* 0x000000000000794d */ /* 0x000fea0003800000 */
.L_x_54842:
[----:B------:R-:W-:-:S04]  /*10940*/  I2FP.F32.S32 R0, R2 ;  /* 0x0000000200007245 */ /* 0x000fc80000201400 */
[----:B------:R-:W-:-:S05]  /*10950*/  F2FP.BF16.F32.PACK_AB R0, RZ, R0 ;  /* 0x00000000ff00723e */ /* 0x000fca00000010ff */
[----:B------:R-:W-:Y:S01]  /*10960*/  STG.E.U16 desc[UR36][R16.64], R0 ;  /* 0x0000000010007986 */ /* 0x000fe2000c101524 */
[----:B------:R-:W-:Y:S05]  /*10970*/  EXIT ;  /* 0x000000000000794d */ /* 0x000fea0003800000 */
.L_x_54851:
        /* <DEDUP_REMOVED lines=16> */
.L_x_61094:


//--------------------- .text._ZN2at6native27unrolled_elementwise_kernelIZZZNS0_50_GLOBAL__N__2680c7bb_12_PowKernel_cu_7dd49032_317024pow_tensor_tensor_kernelERNS_18TensorIteratorBaseEENKUlvE_clEvENKUlvE1_clEvEUliiE_St5arrayIPcLm3EELi4E23TrivialOffsetCalculatorILi2EjESB_ILi1EjENS0_6memory12LoadWithCastILi2EEENSE_13StoreWithCastILi1EEEEEviT_T0_T2_T3_T4_T5_ --------------------------
	.section	.text._ZN2at6native27unrolled_elementwise_kernelIZZZNS0_50_GLOBAL__N__2680c7bb_12_PowKernel_cu_7dd49032_317024pow_tensor_tensor_kernelERNS_18TensorIteratorBaseEENKUlvE_clEvENKUlvE1_clEvEUliiE_St5arrayIPcLm3EELi4E23TrivialOffsetCalculatorILi2EjESB_ILi1EjENS0_6memory12LoadWithCastILi2EEENSE_13StoreWithCastILi1EEEEEviT_T0_T2_T3_T4_T5_,"ax",@progbits
	.align	128
        .global         _ZN2at6native27unrolled_elementwise_kernelIZZZNS0_50_GLOBAL__N__2680c7bb_12_PowKernel_cu_7dd49032_317024pow_tensor_tensor_kernelERNS_18TensorIteratorBaseEENKUlvE_clEvENKUlvE1_clEvEUliiE_St5arrayIPcLm3EELi4E23TrivialOffsetCalculatorILi2EjESB_ILi1EjENS0_6memory12LoadWithCastILi2EEENSE_13StoreWithCastILi1EEEEEviT_T0_T2_T3_T4_T5_
        .type           _ZN2at6native27unrolled_elementwise_kernelIZZZNS0_50_GLOBAL__N__2680c7bb_12_PowKernel_cu_7dd49032_317024pow_tensor_tensor_kernelERNS_18TensorIteratorBaseEENKUlvE_clEvENKUlvE1_clEvEUliiE_St5arrayIPcLm3EELi4E23TrivialOffsetCalculatorILi2EjESB_ILi1EjENS0_6memory12LoadWithCastILi2EEENSE_13StoreWithCastILi1EEEEEviT_T0_T2_T3_T4_T5_,@function
        .size           _ZN2at6native27unrolled_elementwise_kernelIZZZNS0_50_GLOBAL__N__2680c7bb_12_PowKernel_cu_7dd49032_317024pow_tensor_tensor_kernelERNS_18TensorIteratorBaseEENKUlvE_clEvENKUlvE1_clEvEUliiE_St5arrayIPcLm3EELi4E23TrivialOffsetCalculatorILi2EjESB_ILi1EjENS0_6memory12LoadWithCastILi2EEENSE_13StoreWithCastILi1EEEEEviT_T0_T2_T3_T4_T5_,(.L_x_61095 - _ZN2at6native27unrolled_elementwise_kernelIZZZNS0_50_GLOBAL__N__2680c7bb_12_PowKernel_cu_7dd49032_317024pow_tensor_tensor_kernelERNS_18TensorIteratorBaseEENKUlvE_clEvENKUlvE1_clEvEUliiE_St5arrayIPcLm3EELi4E23TrivialOffsetCalculatorILi2EjESB_ILi1EjENS0_6memory12LoadWithCastILi2EEENSE_13StoreWithCastILi1EEEEEviT_T0_T2_T3_T4_T5_)
        .other          _ZN2at6native27unrolled_elementwise_kernelIZZZNS0_50_GLOBAL__N__2680c7bb_12_PowKernel_cu_7dd49032_317024pow_tensor_tensor_kernelERNS_18TensorIteratorBaseEENKUlvE_clEvENKUlvE1_clEvEUliiE_St5arrayIPcLm3EELi4E23TrivialOffsetCalculatorILi2EjESB_ILi1EjENS0_6memory12LoadWithCastILi2EEENSE_13StoreWithCastILi1EEEEEviT_T0_T2_T3_T4_T5_,@"STO_CUDA_ENTRY STV_DEFAULT"
_ZN2at6native27unrolled_elementwise_kernelIZZZNS0_50_GLOBAL__N__2680c7bb_12_PowKernel_cu_7dd49032_317024pow_tensor_tensor_kernelERNS_18TensorIteratorBaseEENKUlvE_clEvENKUlvE1_clEvEUliiE_St5arrayIPcLm3EELi4E23TrivialOffsetCalculatorILi2EjESB_ILi1EjENS0_6memory12LoadWithCastILi2EEENSE_13StoreWithCastILi1EEEEEviT_T0_T2_T3_T4_T5_:
.text._ZN2at6native27unrolled_elementwise_kernelIZZZNS0_50_GLOBAL__N__2680c7bb_12_PowKernel_cu_7dd49032_317024pow_tensor_tensor_kernelERNS_18TensorIteratorBaseEENKUlvE_clEvENKUlvE1_clEvEUliiE_St5arrayIPcLm3EELi4E23TrivialOffsetCalculatorILi2EjESB_ILi1EjENS0_6memory12LoadWithCastILi2EEENSE_13StoreWithCastILi1EEEEEviT_T0_T2_T3_T4_T5_:
        /* <DEDUP_REMOVED lines=33> */
.L_x_54857:
[----:B------:R3:W5:Y:S01]  /*0210*/  LDG.E.U8 R28, desc[UR36][R4.64] ;  /* 0x00000024041c7981 */ /* 0x000762000c1e1100 */
[----:B------:R-:W-:Y:S05]  /*0220*/  BRA `(.L_x_54859) ;  /* 0x0000000c00307947 */ /* 0x000fea0003800000 */
.L_x_54856:
        /* <DEDUP_REMOVED lines=8> */
.L_x_54861:
[----:B------:R1:W5:Y:S01]  /*02b0*/  LDG.E R28, desc[UR36][R4.64] ;  /* 0x00000024041c7981 */ /* 0x000362000c1e1900 */
[----:B------:R-:W-:Y:S05]  /*02c0*/  BRA `(.L_x_54859) ;  /* 0x0000000c00087947 */ /* 0x000fea0003800000 */
.L_x_54860:
[----:B------:R2:W5:Y:S01]  /*02d0*/  LDG.E.S16 R28, desc[UR36][R4.64] ;  /* 0x00000024041c7981 */ /* 0x000562000c1e1700 */
[----:B------:R-:W-:Y:S05]  /*02e0*/  BRA `(.L_x_54859) ;  /* 0x0000000c00007947 */ /* 0x000fea0003800000 */
.L_x_54855:
        /* <DEDUP_REMOVED lines=9> */
.L_x_54863:
[----:B------:R-:W2:Y:S02]  /*0380*/  LDG.E.U16 R4, desc[UR36][R4.64] ;  /* 0x0000002404047981 */ /* 0x000ea4000c1e1500 */
[----:B--2---:R-:W-:-:S06]  /*0390*/  HADD2.F32 R28, -RZ, R4.H0_H0 ;  /* 0x20000004ff1c7230 */ /* 0x004fcc0000004100 */
[----:B------:R-:W0:Y:S01]  /*03a0*/  F2I.FTZ.TRUNC.NTZ R28, R28 ;  /* 0x0000001c001c7305 */ /* 0x000e22000021f100 */
[----:B------:R-:W-:Y:S05]  /*03b0*/  BRA `(.L_x_54859) ;  /* 0x0000000800cc7947 */ /* 0x000fea0003800000 */
.L_x_54862:
        /* <DEDUP_REMOVED lines=9> */
.L_x_54865:
[----:B------:R-:W2:Y:S02]  /*0450*/  LDG.E.U16 R4, desc[UR36][R4.64] ;  /* 0x0000002404047981 */ /* 0x000ea4000c1e1500 */
[----:B--2---:R-:W-:-:S06]  /*0460*/  HADD2.F32 R28, -RZ, R4.H0_H0 ;  /* 0x20000004ff1c7230 */ /* 0x004fcc0000004100 */
[----:B------:R-:W0:Y:S01]  /*0470*/  F2I.FTZ.TRUNC.NTZ R28, R28 ;  /* 0x0000001c001c7305 */ /* 0x000e22000021f100 */
[----:B------:R-:W-:Y:S05]  /*0480*/  BRA `(.L_x_54859) ;  /* 0x0000000800987947 */ /* 0x000fea0003800000 */
.L_x_54864:
[----:B------:R-:W2:Y:S02]  /*0490*/  LDG.E.64 R28, desc[UR36][R4.64] ;  /* 0x00000024041c7981 */ /* 0x000ea4000c1e1b00 */
[----:B--2---:R0:W1:Y:S02]  /*04a0*/  F2I.F64.TRUNC R28, R28 ;  /* 0x0000001c001c7311 */ /* 0x004064000030d100 */
[----:B01----:R-:W-:Y:S05]  /*04b0*/  BRA `(.L_x_54859) ;  /* 0x00000008008c7947 */ /* 0x003fea0003800000 */
.L_x_54854:
        /* <DEDUP_REMOVED lines=12> */
.L_x_54868:
[----:B------:R-:W2:Y:S02]  /*0580*/  LDG.E.64 R4, desc[UR36][R4.64] ;  /* 0x0000002404047981 */ /* 0x000ea4000c1e1b00 */
[----:B--2---:R0:W1:Y:S02]  /*0590*/  F2I.F64.TRUNC R28, R4 ;  /* 0x00000004001c7311 */ /* 0x004064000030d100 */
[----:B01----:R-:W-:Y:S05]  /*05a0*/  BRA `(.L_x_54859) ;  /* 0x0000000800507947 */ /* 0x003fea0003800000 */
.L_x_54867:
        /* <DEDUP_REMOVED lines=26> */
.L_x_54870:
        /* <DEDUP_REMOVED lines=14> */
.L_x_54869:
[----:B------:R-:W2:Y:S02]  /*0830*/  LDG.E.U16 R28, desc[UR36][R4.64] ;  /* 0x00000024041c7981 */ /* 0x000ea4000c1e1500 */
[----:B--2---:R-:W-:-:S06]  /*0840*/  IMAD.U32 R28, R28, 0x10000, RZ ;  /* 0x000100001c1c7824 */ /* 0x004fcc00078e00ff */
[----:B------:R-:W0:Y:S01]  /*0850*/  F2I.FTZ.TRUNC.NTZ R28, R28 ;  /* 0x0000001c001c7305 */ /* 0x000e22000021f100 */
[----:B------:R-:W-:Y:S05]  /*0860*/  BRA `(.L_x_54859) ;  /* 0x0000000400a07947 */ /* 0x000fea0003800000 */
.L_x_54866:
        /* <DEDUP_REMOVED lines=10> */
.L_x_54873:
        /* <DEDUP_REMOVED lines=21> */
.L_x_54877:
[----:B------:R-:W-:Y:S05]  /*0a60*/  BSYNC.RECONVERGENT B1 ;  /* 0x0000000000017941 */ /* 0x000fea0003800200 */
.L_x_54876:
[----:B------:R-:W-:Y:S01]  /*0a70*/  IMAD.SHL.U32 R0, R0, 0x100000, RZ ;  /* 0x0010000000007824 */ /* 0x000fe200078e00ff */
[----:B------:R-:W-:-:S04]  /*0a80*/  LEA R3, R3, 0x3b800000, 0x17 ;  /* 0x3b80000003037811 */ /* 0x000fc800078eb8ff */
[----:B------:R-:W-:-:S07]  /*0a90*/  LOP3.LUT R28, R3, R0, R7, 0xfe, !PT ;  /* 0x00000000031c7212 */ /* 0x000fce00078efe07 */
.L_x_54875:
[----:B------:R-:W-:Y:S05]  /*0aa0*/  BSYNC.RECONVERGENT B0 ;  /* 0x0000000000007941 */ /* 0x000fea0003800200 */
.L_x_54874:
[----:B------:R-:W0:Y:S01]  /*0ab0*/  F2I.FTZ.TRUNC.NTZ R28, R28 ;  /* 0x0000001c001c7305 */ /* 0x000e22000021f100 */
[----:B------:R-:W-:Y:S05]  /*0ac0*/  BRA `(.L_x_54859) ;  /* 0x0000000400087947 */ /* 0x000fea0003800000 */
.L_x_54872:
        /* <DEDUP_REMOVED lines=21> */
.L_x_54881:
[----:B------:R-:W-:Y:S05]  /*0c20*/  BSYNC.RECONVERGENT B1 ;  /* 0x0000000000017941 */ /* 0x000fea0003800200 */
.L_x_54880:
[----:B------:R-:W-:Y:S01]  /*0c30*/  IMAD.SHL.U32 R0, R0, 0x200000, RZ ;  /* 0x0020000000007824 */ /* 0x000fe200078e00ff */
[----:B------:R-:W-:-:S04]  /*0c40*/  LEA R3, R3, 0x37800000, 0x17 ;  /* 0x3780000003037811 */ /* 0x000fc800078eb8ff */
[----:B------:R-:W-:-:S07]  /*0c50*/  LOP3.LUT R28, R3, R0, R7, 0xfe, !PT ;  /* 0x00000000031c7212 */ /* 0x000fce00078efe07 */
.L_x_54879:
[----:B------:R-:W-:Y:S05]  /*0c60*/  BSYNC.RECONVERGENT B0 ;  /* 0x0000000000007941 */ /* 0x000fea0003800200 */
.L_x_54878:
[----:B------:R-:W0:Y:S01]  /*0c70*/  F2I.FTZ.TRUNC.NTZ R28, R28 ;  /* 0x0000001c001c7305 */ /* 0x000e22000021f100 */
[----:B------:R-:W-:Y:S05]  /*0c80*/  BRA `(.L_x_54859) ;  /* 0x0000000000987947 */ /* 0x000fea0003800000 */
.L_x_54871:
[----:B------:R-:W-:-:S09]  /*0c90*/  UISETP.NE.AND UP0, UPT, UR4, 0x1c, UPT ;  /* 0x0000001c0400788c */ /* 0x000fd2000bf05270 */
[----:B------:R-:W-:Y:S05]  /*0ca0*/  BRA.U !UP0, `(.L_x_54882) ;  /* 0x00000001088c7547 */ /* 0x000fea000b800000 */
[----:B------:R-:W-:-:S09]  /*0cb0*/  UISETP.NE.AND UP0, UPT, UR4, 0x1d, UPT ;  /* 0x0000001d0400788c */ /* 0x000fd2000bf05270 */
[----:B------:R-:W-:Y:S05]  /*0cc0*/  BRA.U !UP0, `(.L_x_54883) ;  /* 0x00000001087c7547 */ /* 0x000fea000b800000 */
[----:B------:R-:W-:-:S09]  /*0cd0*/  UISETP.NE.AND UP0, UPT, UR4, 0x2c, UPT ;  /* 0x0000002c0400788c */ /* 0x000fd2000bf05270 */
[----:B------:R-:W-:Y:S05]  /*0ce0*/  BRA.U !UP0, `(.L_x_54884) ;  /* 0x0000000108487547 */ /* 0x000fea000b800000 */
.L_x_54858:
        /* <DEDUP_REMOVED lines=16> */
.L_x_54885:
[----:B------:R-:W-:Y:S01]  /*0df0*/  IMAD.MOV.U32 R28, RZ, RZ, RZ ;  /* 0x000000ffff1c7224 */ /* 0x000fe200078e00ff */
[----:B------:R-:W-:Y:S06]  /*0e00*/  BRA `(.L_x_54859) ;  /* 0x0000000000387947 */ /* 0x000fec0003800000 */
.L_x_54884:
        /* <DEDUP_REMOVED lines=8> */
.L_x_54887:
[----:B------:R-:W-:Y:S05]  /*0e90*/  BSYNC.RECONVERGENT B0 ;  /* 0x0000000000007941 */ /* 0x000fea0003800200 */
.L_x_54886:
[----:B------:R-:W0:Y:S01]  /*0ea0*/  F2I.FTZ.TRUNC.NTZ R28, R28 ;  /* 0x0000001c001c7305 */ /* 0x000e22000021f100 */
[----:B------:R-:W-:Y:S05]  /*0eb0*/  BRA `(.L_x_54859) ;  /* 0x00000000000c7947 */ /* 0x000fea0003800000 */
.L_x_54883:
[----:B------:R0:W5:Y:S01]  /*0ec0*/  LDG.E R28, desc[UR36][R4.64] ;  /* 0x00000024041c7981 */ /* 0x000162000c1e1900 */
[----:B------:R-:W-:Y:S05]  /*0ed0*/  BRA `(.L_x_54859) ;  /* 0x0000000000047947 */ /* 0x000fea0003800000 */
.L_x_54882:
[----:B------:R0:W5:Y:S02]  /*0ee0*/  LDG.E R28, desc[UR36][R4.64] ;  /* 0x00000024041c7981 */ /* 0x000164000c1e1900 */
.L_x_54859:
        /* <DEDUP_REMOVED lines=18> */
.L_x_54891:
[----:B------:R1:W5:Y:S01]  /*1010*/  LDG.E.U8 R23, desc[UR36][R4.64] ;  /* 0x0000002404177981 */ /* 0x000362000c1e1100 */
[----:B------:R-:W-:Y:S05]  /*1020*/  BRA `(.L_x_54893) ;  /* 0x0000000c00307947 */ /* 0x000fea0003800000 */
.L_x_54890:
        /* <DEDUP_REMOVED lines=8> */
.L_x_54895:
[----:B------:R3:W5:Y:S01]  /*10b0*/  LDG.E R23, desc[UR36][R4.64] ;  /* 0x0000002404177981 */ /* 0x000762000c1e1900 */
[----:B------:R-:W-:Y:S05]  /*10c0*/  BRA `(.L_x_54893) ;  /* 0x0000000c00087947 */ /* 0x000fea0003800000 */
.L_x_54894:
[----:B------:R2:W5:Y:S01]  /*10d0*/  LDG.E.S16 R23, desc[UR36][R4.64] ;  /* 0x0000002404177981 */ /* 0x000562000c1e1700 */
[----:B------:R-:W-:Y:S05]  /*10e0*/  BRA `(.L_x_54893) ;  /* 0x0000000c00007947 */ /* 0x000fea0003800000 */
.L_x_54889:
        /* <DEDUP_REMOVED lines=9> */
.L_x_54897:
[----:B------:R-:W2:Y:S02]  /*1180*/  LDG.E.U16 R4, desc[UR36][R4.64] ;  /* 0x0000002404047981 */ /* 0x000ea4000c1e1500 */
[----:B--2---:R-:W-:-:S06]  /*1190*/  HADD2.F32 R23, -RZ, R4.H0_H0 ;  /* 0x20000004ff177230 */ /* 0x004fcc0000004100 */
[----:B------:R-:W0:Y:S01]  /*11a0*/  F2I.FTZ.TRUNC.NTZ R23, R23 ;  /* 0x0000001700177305 */ /* 0x000e22000021f100 */
[----:B------:R-:W-:Y:S05]  /*11b0*/  BRA `(.L_x_54893) ;  /* 0x0000000800cc7947 */ /* 0x000fea0003800000 */
.L_x_54896:
        /* <DEDUP_REMOVED lines=9> */
.L_x_54899:
[----:B------:R-:W2:Y:S02]  /*1250*/  LDG.E.U16 R4, desc[UR36][R4.64] ;  /* 0x0000002404047981 */ /* 0x000ea4000c1e1500 */
[----:B--2---:R-:W-:-:S06]  /*1260*/  HADD2.F32 R23, -RZ, R4.H0_H0 ;  /* 0x20000004ff177230 */ /* 0x004fcc0000004100 */
[----:B------:R-:W0:Y:S01]  /*1270*/  F2I.FTZ.TRUNC.NTZ R23, R23 ;  /* 0x0000001700177305 */ /* 0x000e22000021f100 */
[----:B------:R-:W-:Y:S05]  /*1280*/  BRA `(.L_x_54893) ;  /* 0x0000000800987947 */ /* 0x000fea0003800000 */
.L_x_54898:
[----:B------:R-:W2:Y:S02]  /*1290*/  LDG.E.64 R4, desc[UR36][R4.64] ;  /* 0x0000002404047981 */ /* 0x000ea4000c1e1b00 */
[----:B--2---:R0:W1:Y:S02]  /*12a0*/  F2I.F64.TRUNC R23, R4 ;  /* 0x0000000400177311 */ /* 0x004064000030d100 */
[----:B01----:R-:W-:Y:S05]  /*12b0*/  BRA `(.L_x_54893) ;  /* 0x00000008008c7947 */ /* 0x003fea0003800000 */
.L_x_54888:
        /* <DEDUP_REMOVED lines=12> */
.L_x_54902:
[----:B------:R-:W2:Y:S02]  /*1380*/  LDG.E.64 R4, desc[UR36][R4.64] ;  /* 0x0000002404047981 */ /* 0x000ea4000c1e1b00 */
[----:B--2---:R0:W1:Y:S02]  /*1390*/  F2I.F64.TRUNC R23, R4 ;  /* 0x0000000400177311 */ /* 0x004064000030d100 */
[----:B01----:R-:W-:Y:S05]  /*13a0*/  BRA `(.L_x_54893) ;  /* 0x0000000800507947 */ /* 0x003fea0003800000 */
.L_x_54901:
        /* <DEDUP_REMOVED lines=26> */
.L_x_54904:
        /* <DEDUP_REMOVED lines=14> */
.L_x_54903:
[----:B------:R-:W2:Y:S02]  /*1630*/  LDG.E.U16 R23, desc[UR36][R4.64] ;  /* 0x0000002404177981 */ /* 0x000ea4000c1e1500 */
[----:B--2---:R-:W-:-:S06]  /*1640*/  IMAD.U32 R23, R23, 0x10000, RZ ;  /* 0x0001000017177824 */ /* 0x004fcc00078e00ff */
[----:B------:R-:W0:Y:S01]  /*1650*/  F2I.FTZ.TRUNC.NTZ R23, R23 ;  /* 0x0000001700177305 */ /* 0x000e22000021f100 */
[----:B------:R-:W-:Y:S05]  /*1660*/  BRA `(.L_x_54893) ;  /* 0x0000000400a07947 */ /* 0x000fea0003800000 */
.L_x_54900:
        /* <DEDUP_REMOVED lines=10> */
.L_x_54907:
        /* <DEDUP_REMOVED lines=21> */
.L_x_54911:
[----:B------:R-:W-:Y:S05]  /*1860*/  BSYNC.RECONVERGENT B1 ;  /* 0x0000000000017941 */ /* 0x000fea0003800200 */
.L_x_54910:
[----:B------:R-:W-:Y:S01]  /*1870*/  IMAD.SHL.U32 R0, R0, 0x100000, RZ ;  /* 0x0010000000007824 */ /* 0x000fe200078e00ff */
[----:B------:R-:W-:-:S04]  /*1880*/  LEA R3, R3, 0x3b800000, 0x17 ;  /* 0x3b80000003037811 */ /* 0x000fc800078eb8ff */
[----:B------:R-:W-:-:S07]  /*1890*/  LOP3.LUT R23, R3, R0, R23, 0xfe, !PT ;  /* 0x0000000003177212 */ /* 0x000fce00078efe17 */
.L_x_54909:
[----:B------:R-:W-:Y:S05]  /*18a0*/  BSYNC.RECONVERGENT B0 ;  /* 0x0000000000007941 */ /* 0x000fea0003800200 */
.L_x_54908:
[----:B------:R-:W0:Y:S01]  /*18b0*/  F2I.FTZ.TRUNC.NTZ R23, R23 ;  /* 0x0000001700177305 */ /* 0x000e22000021f100 */
[----:B------:R-:W-:Y:S05]  /*18c0*/  BRA `(.L_x_54893) ;  /* 0x0000000400087947 */ /* 0x000fea0003800000 */
.L_x_54906:
        /* <DEDUP_REMOVED lines=21> */
.L_x_54915:
[----:B------:R-:W-:Y:S05]  /*1a20*/  BSYNC.RECONVERGENT B1 ;  /* 0x0000000000017941 */ /* 0x000fea0003800200 */
.L_x_54914:
[----:B------:R-:W-:Y:S01]  /*1a30*/  IMAD.SHL.U32 R0, R0, 0x200000, RZ ;  /* 0x0020000000007824 */ /* 0x000fe200078e00ff */
[----:B------:R-:W-:-:S04]  /*1a40*/  LEA R3, R3, 0x37800000, 0x17 ;  /* 0x3780000003037811 */ /* 0x000fc800078eb8ff */
[----:B------:R-:W-:-:S07]  /*1a50*/  LOP3.LUT R23, R3, R0, R23, 0xfe, !PT ;  /* 0x0000000003177212 */ /* 0x000fce00078efe17 */
.L_x_54913:
[----:B------:R-:W-:Y:S05]  /*1a60*/  BSYNC.RECONVERGENT B0 ;  /* 0x0000000000007941 */ /* 0x000fea0003800200 */
.L_x_54912:
[----:B------:R-:W0:Y:S01]  /*1a70*/  F2I.FTZ.TRUNC.NTZ R23, R23 ;  /* 0x0000001700177305 */ /* 0x000e22000021f100 */
[----:B------:R-:W-:Y:S05]  /*1a80*/  BRA `(.L_x_54893) ;  /* 0x0000000000987947 */ /* 0x000fea0003800000 */
.L_x_54905:
[----:B------:R-:W-:-:S09]  /*1a90*/  UISETP.NE.AND UP0, UPT, UR4, 0x1c, UPT ;  /* 0x0000001c0400788c */ /* 0x000fd2000bf05270 */
[----:B------:R-:W-:Y:S05]  /*1aa0*/  BRA.U !UP0, `(.L_x_54916) ;  /* 0x00000001088c7547 */ /* 0x000fea000b800000 */
[----:B------:R-:W-:-:S09]  /*1ab0*/  UISETP.NE.AND UP0, UPT, UR4, 0x1d, UPT ;  /* 0x0000001d0400788c */ /* 0x000fd2000bf05270 */
[----:B------:R-:W-:Y:S05]  /*1ac0*/  BRA.U !UP0, `(.L_x_54917) ;  /* 0x00000001087c7547 */ /* 0x000fea000b800000 */
[----:B------:R-:W-:-:S09]  /*1ad0*/  UISETP.NE.AND UP0, UPT, UR4, 0x2c, UPT ;  /* 0x0000002c0400788c */ /* 0x000fd2000bf05270 */
[----:B------:R-:W-:Y:S05]  /*1ae0*/  BRA.U !UP0, `(.L_x_54918) ;  /* 0x0000000108487547 */ /* 0x000fea000b800000 */
.L_x_54892:
        /* <DEDUP_REMOVED lines=16> */
.L_x_54919:
[----:B------:R-:W-:Y:S01]  /*1bf0*/  IMAD.MOV.U32 R23, RZ, RZ, RZ ;  /* 0x000000ffff177224 */ /* 0x000fe200078e00ff */
[----:B------:R-:W-:Y:S06]  /*1c00*/  BRA `(.L_x_54893) ;  /* 0x0000000000387947 */ /* 0x000fec0003800000 */
.L_x_54918:
        /* <DEDUP_REMOVED lines=8> */
.L_x_54921:
[----:B------:R-:W-:Y:S05]  /*1c90*/  BSYNC.RECONVERGENT B0 ;  /* 0x0000000000007941 */ /* 0x000fea0003800200 */
.L_x_54920:
[----:B------:R-:W0:Y:S01]  /*1ca0*/  F2I.FTZ.TRUNC.NTZ R23, R23 ;  /* 0x0000001700177305 */ /* 0x000e22000021f100 */
[----:B------:R-:W-:Y:S05]  /*1cb0*/  BRA `(.L_x_54893) ;  /* 0x00000000000c7947 */ /* 0x000fea0003800000 */
.L_x_54917:
[----:B------:R0:W5:Y:S01]  /*1cc0*/  LDG.E R23, desc[UR36][R4.64] ;  /* 0x0000002404177981 */ /* 0x000162000c1e1900 */
[----:B------:R-:W-:Y:S05]  /*1cd0*/  BRA `(.L_x_54893) ;  /* 0x0000000000047947 */ /* 0x000fea0003800000 */
.L_x_54916:
[----:B------:R0:W5:Y:S02]  /*1ce0*/  LDG.E R23, desc[UR36][R4.64] ;  /* 0x0000002404177981 */ /* 0x000164000c1e1900 */
.L_x_54893:
[----:B------:R-:W-:-:S07]  /*1cf0*/  VIADD R29, R17, 0x80 ;  /* 0x00000080111d7836 */ /* 0x000fce0000000000 */
.L_x_54853:
[----:B------:R-:W-:Y:S05]  /*1d00*/  BSYNC.RECONVERGENT B6 ;  /* 0x0000000000067941 */ /* 0x000fea0003800200 */
.L_x_54852:
[----:B------:R-:W-:Y:S01]  /*1d10*/  ISETP.GE.AND P0, PT, R29, R16, PT ;  /* 0x000000101d00720c */ /* 0x000fe20003f06270 */
[----:B------:R-:W-:Y:S01]  /*1d20*/  BSSY.RECONVERGENT B6, `(.L_x_54922) ;  /* 0x00001c6000067945 */ /* 0x000fe20003800200 */
[----:B------:R-:W-:Y:S02]  /*1d30*/  IMAD.MOV.U32 R22, RZ, RZ, RZ ;  /* 0x000000ffff167224 */ /* 0x000fe400078e00ff */
[----:B------:R-:W-:-:S09]  /*1d40*/  IMAD.MOV.U32 R27, RZ, RZ, RZ ;  /* 0x000000ffff1b7224 */ /* 0x000fd200078e00ff */
        /* <DEDUP_REMOVED lines=20> */
.L_x_54927:
[----:B------:R0:W5:Y:S01]  /*1e90*/  LDG.E.U8 R22, desc[UR36][R4.64] ;  /* 0x0000002404167981 */ /* 0x000162000c1e1100 */
[----:B------:R-:W-:Y:S05]  /*1ea0*/  BRA `(.L_x_54929) ;  /* 0x0000000c00307947 */ /* 0x000fea0003800000 */
.L_x_54926:
        /* <DEDUP_REMOVED lines=8> */
.L_x_54931:
[----:B------:R0:W5:Y:S01]  /*1f30*/  LDG.E R22, desc[UR36][R4.64] ;  /* 0x0000002404167981 */ /* 0x000162000c1e1900 */
[----:B------:R-:W-:Y:S05]  /*1f40*/  BRA `(.L_x_54929) ;  /* 0x0000000c00087947 */ /* 0x000fea0003800000 */
.L_x_54930:
[----:B------:R0:W5:Y:S01]  /*1f50*/  LDG.E.S16 R22, desc[UR36][R4.64] ;  /* 0x0000002404167981 */ /* 0x000162000c1e1700 */
[----:B------:R-:W-:Y:S05]  /*1f60*/  BRA `(.L_x_54929) ;  /* 0x0000000c00007947 */ /* 0x000fea0003800000 */
.L_x_54925:
        /* <DEDUP_REMOVED lines=9> */
.L_x_54933:
[----:B------:R-:W2:Y:S02]  /*2000*/  LDG.E.U16 R4, desc[UR36][R4.64] ;  /* 0x0000002404047981 */ /* 0x000ea4000c1e1500 */
[----:B--2---:R-:W-:-:S06]  /*2010*/  HADD2.F32 R22, -RZ, R4.H0_H0 ;  /* 0x20000004ff167230 */ /* 0x004fcc0000004100 */
[----:B------:R-:W0:Y:S01]  /*2020*/  F2I.FTZ.TRUNC.NTZ R22, R22 ;  /* 0x0000001600167305 */ /* 0x000e22000021f100 */
[----:B------:R-:W-:Y:S05]  /*2030*/  BRA `(.L_x_54929) ;  /* 0x0000000800cc7947 */ /* 0x000fea0003800000 */
.L_x_54932:
        /* <DEDUP_REMOVED lines=9> */
.L_x_54935:
[----:B------:R-:W2:Y:S02]  /*20d0*/  LDG.E.U16 R4, desc[UR36][R4.64] ;  /* 0x0000002404047981 */ /* 0x000ea4000c1e1500 */
[----:B--2---:R-:W-:-:S06]  /*20e0*/  HADD2.F32 R22, -RZ, R4.H0_H0 ;  /* 0x20000004ff167230 */ /* 0x004fcc0000004100 */
[----:B------:R-:W0:Y:S01]  /*20f0*/  F2I.FTZ.TRUNC.NTZ R22, R22 ;  /* 0x0000001600167305 */ /* 0x000e22000021f100 */
[----:B------:R-:W-:Y:S05]  /*2100*/  BRA `(.L_x_54929) ;  /* 0x0000000800987947 */ /* 0x000fea0003800000 */
.L_x_54934:
[----:B------:R-:W2:Y:S02]  /*2110*/  LDG.E.64 R4, desc[UR36][R4.64] ;  /* 0x0000002404047981 */ /* 0x000ea4000c1e1b00 */
[----:B--2---:R0:W1:Y:S02]  /*2120*/  F2I.F64.TRUNC R22, R4 ;  /* 0x0000000400167311 */ /* 0x004064000030d100 */
[----:B01----:R-:W-:Y:S05]  /*2130*/  BRA `(.L_x_54929) ;  /* 0x00000008008c7947 */ /* 0x003fea0003800000 */
.L_x_54924:
        /* <DEDUP_REMOVED lines=12> */
.L_x_54938:
[----:B------:R-:W2:Y:S02]  /*2200*/  LDG.E.64 R4, desc[UR36][R4.64] ;  /* 0x0000002404047981 */ /* 0x000ea4000c1e1b00 */
[----:B--2---:R0:W1:Y:S02]  /*2210*/  F2I.F64.TRUNC R22, R4 ;  /* 0x0000000400167311 */ /* 0x004064000030d100 */
[----:B01----:R-:W-:Y:S05]  /*2220*/  BRA `(.L_x_54929) ;  /* 0x0000000800507947 */ /* 0x003fea0003800000 */
.L_x_54937:
        /* <DEDUP_REMOVED lines=24> */
[----:B------:R3:W4:Y:S01]  /*23b0*/  F2I.FTZ.TRUNC.NTZ R22, R3 ;  /* 0x0000000300167305 */ /* 0x000722000021f100 */
[----:B------:R-:W-:Y:S05]  /*23c0*/  BRA `(.L_x_54929) ;  /* 0x0000000400e87947 */ /* 0x000fea0003800000 */
.L_x_54940:
        /* <DEDUP_REMOVED lines=12> */
[----:B------:R1:W2:Y:S01]  /*2490*/  F2I.FTZ.TRUNC.NTZ R22, R0 ;  /* 0x0000000000167305 */ /* 0x0002a2000021f100 */
[----:B------:R-:W-:Y:S05]  /*24a0*/  BRA `(.L_x_54929) ;  /* 0x0000000400b07947 */ /* 0x000fea0003800000 */
.L_x_54939:
[----:B------:R-:W2:Y:S02]  /*24b0*/  LDG.E.U16 R22, desc[UR36][R4.64] ;  /* 0x0000002404167981 */ /* 0x000ea4000c1e1500 */
[----:B--2---:R-:W-:-:S06]  /*24c0*/  IMAD.U32 R22, R22, 0x10000, RZ ;  /* 0x0001000016167824 */ /* 0x004fcc00078e00ff */
[----:B------:R-:W0:Y:S01]  /*24d0*/  F2I.FTZ.TRUNC.NTZ R22, R22 ;  /* 0x0000001600167305 */ /* 0x000e22000021f100 */
[----:B------:R-:W-:Y:S05]  /*24e0*/  BRA `(.L_x_54929) ;  /* 0x0000000400a07947 */ /* 0x000fea0003800000 */
.L_x_54936:
        /* <DEDUP_REMOVED lines=10> */
.L_x_54943:
        /* <DEDUP_REMOVED lines=21> */
.L_x_54947:
[----:B------:R-:W-:Y:S05]  /*26e0*/  BSYNC.RECONVERGENT B1 ;  /* 0x0000000000017941 */ /* 0x000fea0003800200 */
.L_x_54946:
[----:B------:R-:W-:Y:S01]  /*26f0*/  IMAD.SHL.U32 R0, R0, 0x100000, RZ ;  /* 0x0010000000007824 */ /* 0x000fe200078e00ff */
[----:B------:R-:W-:-:S04]  /*2700*/  LEA R3, R3, 0x3b800000, 0x17 ;  /* 0x3b80000003037811 */ /* 0x000fc800078eb8ff */
[----:B------:R-:W-:-:S07]  /*2710*/  LOP3.LUT R22, R3, R0, R7, 0xfe, !PT ;  /* 0x0000000003167212 */ /* 0x000fce00078efe07 */
.L_x_54945:
[----:B------:R-:W-:Y:S05]  /*2720*/  BSYNC.RECONVERGENT B0 ;  /* 0x0000000000007941 */ /* 0x000fea0003800200 */
.L_x_54944:
[----:B------:R-:W0:Y:S01]  /*2730*/  F2I.FTZ.TRUNC.NTZ R22, R22 ;  /* 0x0000001600167305 */ /* 0x000e22000021f100 */
[----:B------:R-:W-:Y:S05]  /*2740*/  BRA `(.L_x_54929) ;  /* 0x0000000400087947 */ /* 0x000fea0003800000 */
.L_x_54942:
        /* <DEDUP_REMOVED lines=21> */
.L_x_54951:
[----:B------:R-:W-:Y:S05]  /*28a0*/  BSYNC.RECONVERGENT B1 ;  /* 0x0000000000017941 */ /* 0x000fea0003800200 */
.L_x_54950:
[----:B------:R-:W-:Y:S01]  /*28b0*/  IMAD.SHL.U32 R0, R0, 0x200000, RZ ;  /* 0x0020000000007824 */ /* 0x000fe200078e00ff */
[----:B------:R-:W-:-:S04]  /*28c0*/  LEA R3, R3, 0x37800000, 0x17 ;  /* 0x3780000003037811 */ /* 0x000fc800078eb8ff */
[----:B------:R-:W-:-:S07]  /*28d0*/  LOP3.LUT R22, R3, R0, R7, 0xfe, !PT ;  /* 0x0000000003167212 */ /* 0x000fce00078efe07 */
.L_x_54949:
[----:B------:R-:W-:Y:S05]  /*28e0*/  BSYNC.RECONVERGENT B0 ;  /* 0x0000000000007941 */ /* 0x000fea0003800200 */
.L_x_54948:
[----:B------:R-:W0:Y:S01]  /*28f0*/  F2I.FTZ.TRUNC.NTZ R22, R22 ;  /* 0x0000001600167305 */ /* 0x000e22000021f100 */
[----:B------:R-:W-:Y:S05]  /*2900*/  BRA `(.L_x_54929) ;  /* 0x0000000000987947 */ /* 0x000fea0003800000 */
.L_x_54941:
        /* <DEDUP_REMOVED lines=14> */
.L_x_54955:
[----:B------:R-:W-:Y:S05]  /*29f0*/  BSYNC.RECONVERGENT B0 ;  /* 0x0000000000007941 */ /* 0x000fea0003800200 */
.L_x_54954:
[----:B------:R-:W0:Y:S01]  /*2a00*/  F2I.FTZ.TRUNC.NTZ R22, R22 ;  /* 0x0000001600167305 */ /* 0x000e22000021f100 */
[----:B------:R-:W-:Y:S05]  /*2a10*/  BRA `(.L_x_54929) ;  /* 0x0000000000547947 */ /* 0x000fea0003800000 */
.L_x_54928:
        /* <DEDUP_REMOVED lines=16> */
.L_x_54956:
[----:B------:R-:W-:Y:S01]  /*2b20*/  IMAD.MOV.U32 R22, RZ, RZ, RZ ;  /* 0x000000ffff167224 */ /* 0x000fe200078e00ff */
[----:B------:R-:W-:Y:S06]  /*2b30*/  BRA `(.L_x_54929) ;  /* 0x00000000000c7947 */ /* 0x000fec0003800000 */
.L_x_54953:
[----:B------:R0:W5:Y:S01]  /*2b40*/  LDG.E R22, desc[UR36][R4.64] ;  /* 0x0000002404167981 */ /* 0x000162000c1e1900 */
[----:B------:R-:W-:Y:S05]  /*2b50*/  BRA `(.L_x_54929) ;  /* 0x0000000000047947 */ /* 0x000fea0003800000 */
.L_x_54952:
[----:B------:R0:W5:Y:S02]  /*2b60*/  LDG.E R22, desc[UR36][R4.64] ;  /* 0x0000002404167981 */ /* 0x000164000c1e1900 */
.L_x_54929:
[----:B0-----:R-:W0:Y:S01]  /*2b70*/  LDC.64 R4, c[0x0][0x3a0] ;  /* 0x0000e800ff047b82 */ /* 0x001e220000000a00 */
[----:B------:R-:W3:Y:S01]  /*2b80*/  LDCU UR5, c[0x0][0x3b4] ;  /* 0x00007680ff0577ac */ /* 0x000ee20008000800 */
[----:B------:R-:W-:-:S04]  /*2b90*/  UPRMT UR4, UR39, 0x9910, URZ ;  /* 0x0000991027047896 */ /* 0x000fc800080000ff */
[----:B------:R-:W-:Y:S01]  /*2ba0*/  UISETP.GT.AND UP0, UPT, UR4, 0x9, UPT ;  /* 0x000000090400788c */ /* 0x000fe2000bf04270 */
[----:B---3--:R-:W-:-:S05]  /*2bb0*/  IMAD R3, R18, UR5, RZ ;  /* 0x0000000512037c24 */ /* 0x008fca000f8e02ff */
        /* <DEDUP_REMOVED lines=13> */
.L_x_54960:
[----:B------:R0:W5:Y:S01]  /*2c90*/  LDG.E.U8 R27, desc[UR36][R4.64] ;  /* 0x00000024041b7981 */ /* 0x000162000c1e1100 */
[----:B------:R-:W-:Y:S05]  /*2ca0*/  BRA `(.L_x_54962) ;  /* 0x0000000c00307947 */ /* 0x000fea0003800000 */
.L_x_54959:
        /* <DEDUP_REMOVED lines=8> */
.L_x_54964:
[----:B------:R0:W5:Y:S01]  /*2d30*/  LDG.E R27, desc[UR36][R4.64] ;  /* 0x00000024041b7981 */ /* 0x000162000c1e1900 */
[----:B------:R-:W-:Y:S05]  /*2d40*/  BRA `(.L_x_54962) ;  /* 0x0000000c00087947 */ /* 0x000fea0003800000 */
.L_x_54963:
[----:B------:R0:W5:Y:S01]  /*2d50*/  LDG.E.S16 R27, desc[UR36][R4.64] ;  /* 0x00000024041b7981 */ /* 0x000162000c1e1700 */
[----:B------:R-:W-:Y:S05]  /*2d60*/  BRA `(.L_x_54962) ;  /* 0x0000000c00007947 */ /* 0x000fea0003800000 */
.L_x_54958:
[----:B------:R-:W-:-:S09]  /*2d70*/  UISETP.GT.AND UP0, UPT, UR4, 0x6, UPT ;  /* 0x000000060400788c */ /* 0x000fd2000bf04270 */
[----:B------:R-:W-:Y:S05]  /*2d80*/  BRA.U UP0, `(.L_x_54965) ;  /* 0x00000001002c7547 */ /* 0x000fea000b800000 */
[----:B------:R-:W-:-:S09]  /*2d90*/  UISETP.NE.AND UP0, UPT, UR4, 0x5, UPT ;  /* 0x000000050400788c */ /* 0x000fd2000bf05270 */
[----:B------:R-:W-:Y:S05]  /*2da0*/  BRA.U !UP0, `(.L_x_54966) ;  /* 0x0000000108147547 */ /* 0x000fea000b800000 */
[----:B------:R-:W-:-:S09]  /*2db0*/  UISETP.NE.AND UP0, UPT, UR4, 0x6, UPT ;  /* 0x000000060400788c */ /* 0x000fd2000bf05270 */
[----:B------:R-:W-:Y:S05]  /*2dc0*/  BRA.U UP0, `(.L_x_54961) ;  /* 0x0000000900947547 */ /* 0x000fea000b800000 */
[----:B------:R-:W3:Y:S02]  /*2dd0*/  LDG.E R4, desc[UR36][R4.64] ;  /* 0x0000002404047981 */ /* 0x000ee4000c1e1900 */
[----:B---3--:R0:W3:Y:S01]  /*2de0*/  F2I.FTZ.TRUNC.NTZ R27, R4 ;  /* 0x00000004001b7305 */ /* 0x0080e2000021f100 */
[----:B------:R-:W-:Y:S05]  /*2df0*/  BRA `(.L_x_54962) ;  /* 0x0000000800dc7947 */ /* 0x000fea0003800000 */
.L_x_54966:
[----:B------:R-:W3:Y:S02]  /*2e00*/  LDG.E.U16 R4, desc[UR36][R4.64] ;  /* 0x0000002404047981 */ /* 0x000ee4000c1e1500 */
[----:B---3--:R-:W-:-:S06]  /*2e10*/  HADD2.F32 R27, -RZ, R4.H0_H0 ;  /* 0x20000004ff1b7230 */ /* 0x008fcc0000004100 */
[----:B------:R-:W0:Y:S01]  /*2e20*/  F2I.FTZ.TRUNC.NTZ R27, R27 ;  /* 0x0000001b001b7305 */ /* 0x000e22000021f100 */
[----:B------:R-:W-:Y:S05]  /*2e30*/  BRA `(.L_x_54962) ;  /* 0x0000000800cc7947 */ /* 0x000fea0003800000 */
.L_x_54965:
[----:B------:R-:W-:-:S09]  /*2e40*/  UISETP.NE.AND UP0, UPT, UR4, 0x7, UPT ;  /* 0x000000070400788c */ /* 0x000fd2000bf05270 */
[----:B------:R-:W-:Y:S05]  /*2e50*/  BRA.U !UP0, `(.L_x_54967) ;  /* 0x00000001082c7547 */ /* 0x000fea000b800000 */
[----:B------:R-:W-:-:S09]  /*2e60*/  UISETP.NE.AND UP0, UPT, UR4, 0x8, UPT ;  /* 0x000000080400788c */ /* 0x000fd2000bf05270 */
[----:B------:R-:W-:Y:S05]  /*2e70*/  BRA.U !UP0, `(.L_x_54968) ;  /* 0x0000000108147547 */ /* 0x000fea000b800000 */
[----:B------:R-:W-:-:S09]  /*2e80*/  UISETP.NE.AND UP0, UPT, UR4, 0x9, UPT ;  /* 0x000000090400788c */ /* 0x000fd2000bf05270 */
[----:B------:R-:W-:Y:S05]  /*2e90*/  BRA.U UP0, `(.L_x_54961) ;  /* 0x0000000900607547 */ /* 0x000fea000b800000 */
[----:B------:R-:W3:Y:S02]  /*2ea0*/  LDG.E R4, desc[UR36][R4.64] ;  /* 0x0000002404047981 */ /* 0x000ee4000c1e1900 */
[----:B---3--:R0:W3:Y:S01]  /*2eb0*/  F2I.FTZ.TRUNC.NTZ R27, R4 ;  /* 0x00000004001b7305 */ /* 0x0080e2000021f100 */
[----:B------:R-:W-:Y:S05]  /*2ec0*/  BRA `(.L_x_54962) ;  /* 0x0000000800a87947 */ /* 0x000fea0003800000 */
.L_x_54968:
[----:B------:R-:W3:Y:S02]  /*2ed0*/  LDG.E.U16 R4, desc[UR36][R4.64] ;  /* 0x0000002404047981 */ /* 0x000ee4000c1e1500 */
[----:B---3--:R-:W-:-:S06]  /*2ee0*/  HADD2.F32 R27, -RZ, R4.H0_H0 ;  /* 0x20000004ff1b7230 */ /* 0x008fcc0000004100 */
[----:B------:R-:W0:Y:S01]  /*2ef0*/  F2I.FTZ.TRUNC.NTZ R27, R27 ;  /* 0x0000001b001b7305 */ /* 0x000e22000021f100 */
[----:B------:R-:W-:Y:S05]  /*2f00*/  BRA `(.L_x_54962) ;  /* 0x0000000800987947 */ /* 0x000fea0003800000 */
.L_x_54967:
[----:B------:R-:W3:Y:S02]  /*2f10*/  LDG.E.64 R4, desc[UR36][R4.64] ;  /* 0x0000002404047981 */ /* 0x000ee4000c1e1b00 */
[----:B---3--:R0:W3:Y:S02]  /*2f20*/  F2I.F64.TRUNC R27, R4 ;  /* 0x00000004001b7311 */ /* 0x0080e4000030d100 */
[----:B0--3--:R-:W-:Y:S05]  /*2f30*/  BRA `(.L_x_54962) ;  /* 0x00000008008c7947 */ /* 0x009fea0003800000 */
.L_x_54957:
        /* <DEDUP_REMOVED lines=12> */
.L_x_54971:
[----:B------:R-:W3:Y:S02]  /*3000*/  LDG.E.64 R4, desc[UR36][R4.64] ;  /* 0x0000002404047981 */ /* 0x000ee4000c1e1b00 */
[----:B---3--:R0:W3:Y:S02]  /*3010*/  F2I.F64.TRUNC R27, R4 ;  /* 0x00000004001b7311 */ /* 0x0080e4000030d100 */
[----:B0--3--:R-:W-:Y:S05]  /*3020*/  BRA `(.L_x_54962) ;  /* 0x0000000800507947 */ /* 0x009fea0003800000 */
.L_x_54970:
[----:B------:R-:W-:-:S09]  /*3030*/  UISETP.NE.AND UP0, UPT, UR4, 0xf, UPT ;  /* 0x0000000f0400788c */ /* 0x000fd2000bf05270 */
[----:B------:R-:W-:Y:S05]  /*3040*/  BRA.U !UP0, `(.L_x_54972) ;  /* 0x0000000108987547 */ /* 0x000fea000b800000 */
[----:B------:R-:W-:-:S09]  /*3050*/  UISETP.NE.AND UP0, UPT, UR4, 0x17, UPT ;  /* 0x000000170400788c */ /* 0x000fd2000bf05270 */
[----:B------:R-:W-:Y:S05]  /*3060*/  BRA.U !UP0, `(.L_x_54973) ;  /* 0x0000000108587547 */ /* 0x000fea000b800000 */
[----:B------:R-:W-:-:S09]  /*3070*/  UISETP.NE.AND UP0, UPT, UR4, 0x18, UPT ;  /* 0x000000180400788c */ /* 0x000fd2000bf05270 */
[----:B------:R-:W-:Y:S05]  /*3080*/  BRA.U UP0, `(.L_x_54961) ;  /* 0x0000000500e47547 */ /* 0x000fea000b800000 */
[----:B-1----:R-:W3:Y:S01]  /*3090*/  LDG.E.U8 R0, desc[UR36][R4.64] ;  /* 0x0000002404007981 */ /* 0x002ee2000c1e1100 */
[----:B------:R-:W-:Y:S02]  /*30a0*/  IMAD.MOV.U32 R7, RZ, RZ, 0x1f ;  /* 0x0000001fff077424 */ /* 0x000fe400078e00ff */
[----:B---3--:R-:W-:-:S05]  /*30b0*/  IMAD.SHL.U32 R0, R0, 0x1000000, RZ ;  /* 0x0100000000007824 */ /* 0x008fca00078e00ff */
        /* <DEDUP_REMOVED lines=17> */
.L_x_54973:
[----:B------:R-:W1:Y:S02]  /*31d0*/  LDG.E.U8 R4, desc[UR36][R4.64] ;  /* 0x0000002404047981 */ /* 0x000e64000c1e1100 */
[C---:B-1----:R-:W-:Y:S02]  /*31e0*/  IMAD.SHL.U32 R0, R4.reuse, 0x2000000, RZ ;  /* 0x0200000004007824 */ /* 0x042fe400078e00ff */
        /* <DEDUP_REMOVED lines=12> */
.L_x_54972:
[----:B------:R-:W3:Y:S02]  /*32b0*/  LDG.E.U16 R27, desc[UR36][R4.64] ;  /* 0x00000024041b7981 */ /* 0x000ee4000c1e1500 */
[----:B---3--:R-:W-:-:S06]  /*32c0*/  IMAD.U32 R27, R27, 0x10000, RZ ;  /* 0x000100001b1b7824 */ /* 0x008fcc00078e00ff */
[----:B------:R-:W0:Y:S01]  /*32d0*/  F2I.FTZ.TRUNC.NTZ R27, R27 ;  /* 0x0000001b001b7305 */ /* 0x000e22000021f100 */
[----:B------:R-:W-:Y:S05]  /*32e0*/  BRA `(.L_x_54962) ;  /* 0x0000000400a07947 */ /* 0x000fea0003800000 */
.L_x_54969:
        /* <DEDUP_REMOVED lines=10> */
.L_x_54976:
        /* <DEDUP_REMOVED lines=8> */
[--C-:B-1----:R-:W-:Y:S01]  /*3410*/  SHF.R.U32.HI R0, RZ, 0x3, R4.reuse ;  /* 0x00000003ff007819 */ /* 0x102fe20000011604 */
        /* <DEDUP_REMOVED lines=12> */
.L_x_54980:
[----:B------:R-:W-:Y:S05]  /*34e0*/  BSYNC.RECONVERGENT B1 ;  /* 0x0000000000017941 */ /* 0x000fea0003800200 */
.L_x_54979:
[----:B------:R-:W-:Y:S01]  /*34f0*/  IMAD.SHL.U32 R0, R0, 0x100000, RZ ;  /* 0x0010000000007824 */ /* 0x000fe200078e00ff */
[----:B------:R-:W-:-:S04]  /*3500*/  LEA R3, R3, 0x3b800000, 0x17 ;  /* 0x3b80000003037811 */ /* 0x000fc800078eb8ff */
[----:B------:R-:W-:-:S07]  /*3510*/  LOP3.LUT R27, R3, R0, R27, 0xfe, !PT ;  /* 0x00000000031b7212 */ /* 0x000fce00078efe1b */
.L_x_54978:
[----:B------:R-:W-:Y:S05]  /*3520*/  BSYNC.RECONVERGENT B0 ;  /* 0x0000000000007941 */ /* 0x000fea0003800200 */
.L_x_54977:
[----:B------:R-:W3:Y:S01]  /*3530*/  F2I.FTZ.TRUNC.NTZ R27, R27 ;  /* 0x0000001b001b7305 */ /* 0x000ee2000021f100 */
[----:B------:R-:W-:Y:S05]  /*3540*/  BRA `(.L_x_54962) ;  /* 0x0000000400087947 */ /* 0x000fea0003800000 */
.L_x_54975:
        /* <DEDUP_REMOVED lines=21> */
.L_x_54984:
[----:B------:R-:W-:Y:S05]  /*36a0*/  BSYNC.RECONVERGENT B1 ;  /* 0x0000000000017941 */ /* 0x000fea0003800200 */
.L_x_54983:
[----:B------:R-:W-:Y:S01]  /*36b0*/  IMAD.SHL.U32 R0, R0, 0x200000, RZ ;  /* 0x0020000000007824 */ /* 0x000fe200078e00ff */
[----:B------:R-:W-:-:S04]  /*36c0*/  LEA R3, R3, 0x37800000, 0x17 ;  /* 0x3780000003037811 */ /* 0x000fc800078eb8ff */
[----:B------:R-:W-:-:S07]  /*36d0*/  LOP3.LUT R27, R3, R0, R27, 0xfe, !PT ;  /* 0x00000000031b7212 */ /* 0x000fce00078efe1b */
.L_x_54982:
[----:B------:R-:W-:Y:S05]  /*36e0*/  BSYNC.RECONVERGENT B0 ;  /* 0x0000000000007941 */ /* 0x000fea0003800200 */
.L_x_54981:
[----:B------:R-:W0:Y:S01]  /*36f0*/  F2I.FTZ.TRUNC.NTZ R27, R27 ;  /* 0x0000001b001b7305 */ /* 0x000e22000021f100 */
[----:B------:R-:W-:Y:S05]  /*3700*/  BRA `(.L_x_54962) ;  /* 0x0000000000987947 */ /* 0x000fea0003800000 */
.L_x_54974:
        /* <DEDUP_REMOVED lines=12> */
[----:B------:R-:W-:Y:S02]  /*37d0*/  @!P0 IMAD.MOV.U32 R27, RZ, RZ, 0x7f800001 ;  /* 0x7f800001ff1b8424 */ /* 0x000fe400078e00ff */
[----:B------:R-:W-:-:S07]  /*37e0*/  @P0 IMAD.SHL.U32 R27, R4, 0x800000, RZ ;  /* 0x00800000041b0824 */ /* 0x000fce00078e00ff */
.L_x_54988:
[----:B------:R-:W-:Y:S05]  /*37f0*/  BSYNC.RECONVERGENT B0 ;  /* 0x0000000000007941 */ /* 0x000fea0003800200 */
.L_x_54987:
[----:B------:R-:W0:Y:S01]  /*3800*/  F2I.FTZ.TRUNC.NTZ R27, R27 ;  /* 0x0000001b001b7305 */ /* 0x000e22000021f100 */
[----:B------:R-:W-:Y:S05]  /*3810*/  BRA `(.L_x_54962) ;  /* 0x0000000000547947 */ /* 0x000fea0003800000 */
.L_x_54961:
[----:B------:R-:W-:Y:S01]  /*3820*/  MOV R14, 0x0 ;  /* 0x00000000000e7802 */ /* 0x000fe20000000f00 */
[----:B------:R-:W0:Y:S01]  /*3830*/  LDCU.64 UR4, c[0x4][0x198] ;  /* 0x01003300ff0477ac */ /* 0x000e220008000a00 */
[----:B------:R-:W-:Y:S02]  /*3840*/  IMAD.MOV.U32 R8, RZ, RZ, 0x4e ;  /* 0x0000004eff087424 */ /* 0x000fe400078e00ff */
[----:B------:R-:W-:Y:S01]  /*3850*/  IMAD.MOV.U32 R12, RZ, RZ, 0x1 ;  /* 0x00000001ff0c7424 */ /* 0x000fe200078e00ff */
[----:B------:R-:W3:Y:S01]  /*3860*/  LDCU.64 UR6, c[0x4][0x1a0] ;  /* 0x01003400ff0677ac */ /* 0x000ee20008000a00 */
[----:B------:R-:W1:Y:S01]  /*3870*/  LDC.64 R14, c[0x4][R14] ;  /* 0x010000000e0e7b82 */ /* 0x000e620000000a00 */
[----:B------:R-:W-:Y:S01]  /*3880*/  IMAD.MOV.U32 R13, RZ, RZ, RZ ;  /* 0x000000ffff0d7224 */ /* 0x000fe200078e00ff */
[----:B------:R-:W2:Y:S01]  /*3890*/  LDCU.64 UR8, c[0x4][0x28] ;  /* 0x01000500ff0877ac */ /* 0x000ea20008000a00 */
[----:B0-----:R-:W-:Y:S02]  /*38a0*/  IMAD.U32 R4, RZ, RZ, UR4 ;  /* 0x00000004ff047e24 */ /* 0x001fe4000f8e00ff */
[----:B------:R-:W-:-:S02]  /*38b0*/  IMAD.U32 R5, RZ, RZ, UR5 ;  /* 0x00000005ff057e24 */ /* 0x000fc4000f8e00ff */
[----:B---3--:R-:W-:Y:S02]  /*38c0*/  IMAD.U32 R6, RZ, RZ, UR6 ;  /* 0x00000006ff067e24 */ /* 0x008fe4000f8e00ff */
[----:B------:R-:W-:Y:S02]  /*38d0*/  IMAD.U32 R7, RZ, RZ, UR7 ;  /* 0x00000007ff077e24 */ /* 0x000fe4000f8e00ff */
[----:B--2---:R-:W-:Y:S02]  /*38e0*/  IMAD.U32 R10, RZ, RZ, UR8 ;  /* 0x00000008ff0a7e24 */ /* 0x004fe4000f8e00ff */
[----:B------:R-:W-:-:S07]  /*38f0*/  IMAD.U32 R11, RZ, RZ, UR9 ;  /* 0x00000009ff0b7e24 */ /* 0x000fce000f8e00ff */
[----:B------:R-:W-:-:S07]  /*3900*/  LEPC R20, `(.L_x_54989) ;  /* 0x000000001014794e */ /* 0x000fce0000000000 */
[----:B-1--45:R-:W-:Y:S05]  /*3910*/  CALL.ABS.NOINC R14 ;  /* 0x000000000e007343 */ /* 0x032fea0003c00000 */
.L_x_54989:
[----:B------:R-:W-:Y:S01]  /*3920*/  IMAD.MOV.U32 R27, RZ, RZ, RZ ;  /* 0x000000ffff1b7224 */ /* 0x000fe200078e00ff */
[----:B------:R-:W-:Y:S06]  /*3930*/  BRA `(.L_x_54962) ;  /* 0x00000000000c7947 */ /* 0x000fec0003800000 */
.L_x_54986:
[----:B------:R0:W5:Y:S01]  /*3940*/  LDG.E R27, desc[UR36][R4.64] ;  /* 0x00000024041b7981 */ /* 0x000162000c1e1900 */
[----:B------:R-:W-:Y:S05]  /*3950*/  BRA `(.L_x_54962) ;  /* 0x0000000000047947 */ /* 0x000fea0003800000 */
.L_x_54985:
[----:B------:R0:W5:Y:S02]  /*3960*/  LDG.E R27, desc[UR36][R4.64] ;  /* 0x00000024041b7981 */ /* 0x000164000c1e1900 */
.L_x_54962:
[----:B------:R-:W-:-:S07]  /*3970*/  VIADD R29, R29, 0x80 ;  /* 0x000000801d1d7836 */ /* 0x000fce0000000000 */
.L_x_54923:
[----:B------:R-:W-:Y:S05]  /*3980*/  BSYNC.RECONVERGENT B6 ;  /* 0x0000000000067941 */ /* 0x000fea0003800200 */
.L_x_54922:
        /* <DEDUP_REMOVED lines=24> */
.L_x_54995:
[----:B------:R0:W5:Y:S01]  /*3b10*/  LDG.E.U8 R18, desc[UR36][R4.64] ;  /* 0x0000002404127981 */ /* 0x000162000c1e1100 */
[----:B------:R-:W-:Y:S05]  /*3b20*/  BRA `(.L_x_54997) ;  /* 0x0000000c00307947 */ /* 0x000fea0003800000 */
.L_x_54994:
        /* <DEDUP_REMOVED lines=8> */
.L_x_54999:
[----:B------:R0:W5:Y:S01]  /*3bb0*/  LDG.E R18, desc[UR36][R4.64] ;  /* 0x0000002404127981 */ /* 0x000162000c1e1900 */
[----:B------:R-:W-:Y:S05]  /*3bc0*/  BRA `(.L_x_54997) ;  /* 0x0000000c00087947 */ /* 0x000fea0003800000 */
.L_x_54998:
[----:B------:R0:W5:Y:S01]  /*3bd0*/  LDG.E.S16 R18, desc[UR36][R4.64] ;  /* 0x0000002404127981 */ /* 0x000162000c1e1700 */
[----:B------:R-:W-:Y:S05]  /*3be0*/  BRA `(.L_x_54997) ;  /* 0x0000000c00007947 */ /* 0x000fea0003800000 */
.L_x_54993:
        /* <DEDUP_REMOVED lines=9> */
.L_x_55001:
[----:B------:R-:W2:Y:S02]  /*3c80*/  LDG.E.U16 R4, desc[UR36][R4.64] ;  /* 0x0000002404047981 */ /* 0x000ea4000c1e1500 */
[----:B--2---:R-:W-:-:S06]  /*3c90*/  HADD2.F32 R18, -RZ, R4.H0_H0 ;  /* 0x20000004ff127230 */ /* 0x004fcc0000004100 */
[----:B------:R-:W0:Y:S01]  /*3ca0*/  F2I.FTZ.TRUNC.NTZ R18, R18 ;  /* 0x0000001200127305 */ /* 0x000e22000021f100 */
[----:B------:R-:W-:Y:S05]  /*3cb0*/  BRA `(.L_x_54997) ;  /* 0x0000000800cc7947 */ /* 0x000fea0003800000 */
.L_x_55000:
        /* <DEDUP_REMOVED lines=9> */
.L_x_55003:
[----:B------:R-:W2:Y:S02]  /*3d50*/  LDG.E.U16 R4, desc[UR36][R4.64] ;  /* 0x0000002404047981 */ /* 0x000ea4000c1e1500 */
[----:B--2---:R-:W-:-:S06]  /*3d60*/  HADD2.F32 R18, -RZ, R4.H0_H0 ;  /* 0x20000004ff127230 */ /* 0x004fcc0000004100 */
[----:B------:R-:W0:Y:S01]  /*3d70*/  F2I.FTZ.TRUNC.NTZ R18, R18 ;  /* 0x0000001200127305 */ /* 0x000e22000021f100 */
[----:B------:R-:W-:Y:S05]  /*3d80*/  BRA `(.L_x_54997) ;  /* 0x0000000800987947 */ /* 0x000fea0003800000 */
.L_x_55002:
[----:B------:R-:W2:Y:S02]  /*3d90*/  LDG.E.64 R4, desc[UR36][R4.64] ;  /* 0x0000002404047981 */ /* 0x000ea4000c1e1b00 */
[----:B--2---:R0:W1:Y:S02]  /*3da0*/  F2I.F64.TRUNC R18, R4 ;  /* 0x0000000400127311 */ /* 0x004064000030d100 */
[----:B01----:R-:W-:Y:S05]  /*3db0*/  BRA `(.L_x_54997) ;  /* 0x00000008008c7947 */ /* 0x003fea0003800000 */
.L_x_54992:
        /* <DEDUP_REMOVED lines=12> */
.L_x_55006:
[----:B------:R-:W2:Y:S02]  /*3e80*/  LDG.E.64 R4, desc[UR36][R4.64] ;  /* 0x0000002404047981 */ /* 0x000ea4000c1e1b00 */
[----:B--2---:R0:W1:Y:S02]  /*3e90*/  F2I.F64.TRUNC R18, R4 ;  /* 0x0000000400127311 */ /* 0x004064000030d100 */
[----:B01----:R-:W-:Y:S05]  /*3ea0*/  BRA `(.L_x_54997) ;  /* 0x0000000800507947 */ /* 0x003fea0003800000 */
.L_x_55005:
        /* <DEDUP_REMOVED lines=26> */
.L_x_55008:
        /* <DEDUP_REMOVED lines=14> */
.L_x_55007:
[----:B------:R-:W2:Y:S02]  /*4130*/  LDG.E.U16 R18, desc[UR36][R4.64] ;  /* 0x0000002404127981 */ /* 0x000ea4000c1e1500 */
[----:B--2---:R-:W-:-:S06]  /*4140*/  IMAD.U32 R18, R18, 0x10000, RZ ;  /* 0x0001000012127824 */ /* 0x004fcc00078e00ff */
[----:B------:R-:W0:Y:S01]  /*4150*/  F2I.FTZ.TRUNC.NTZ R18, R18 ;  /* 0x0000001200127305 */ /* 0x000e22000021f100 */
[----:B------:R-:W-:Y:S05]  /*4160*/  BRA `(.L_x_54997) ;  /* 0x0000000400a07947 */ /* 0x000fea0003800000 */
.L_x_55004:
        /* <DEDUP_REMOVED lines=10> */
.L_x_55011:
        /* <DEDUP_REMOVED lines=21> */
.L_x_55015:
[----:B------:R-:W-:Y:S05]  /*4360*/  BSYNC.RECONVERGENT B1 ;  /* 0x0000000000017941 */ /* 0x000fea0003800200 */
.L_x_55014:
[----:B------:R-:W-:Y:S01]  /*4370*/  IMAD.SHL.U32 R0, R0, 0x100000, RZ ;  /* 0x0010000000007824 */ /* 0x000fe200078e00ff */
[----:B------:R-:W-:-:S04]  /*4380*/  LEA R3, R3, 0x3b800000, 0x17 ;  /* 0x3b80000003037811 */ /* 0x000fc800078eb8ff */
[----:B------:R-:W-:-:S07]  /*4390*/  LOP3.LUT R18, R3, R0, R7, 0xfe, !PT ;  /* 0x0000000003127212 */ /* 0x000fce00078efe07 */
.L_x_55013:
[----:B------:R-:W-:Y:S05]  /*43a0*/  BSYNC.RECONVERGENT B0 ;  /* 0x0000000000007941 */ /* 0x000fea0003800200 */
.L_x_55012:
[----:B------:R-:W0:Y:S01]  /*43b0*/  F2I.FTZ.TRUNC.NTZ R18, R18 ;  /* 0x0000001200127305 */ /* 0x000e22000021f100 */
[----:B------:R-:W-:Y:S05]  /*43c0*/  BRA `(.L_x_54997) ;  /* 0x0000000400087947 */ /* 0x000fea0003800000 */
.L_x_55010:
        /* <DEDUP_REMOVED lines=21> */
.L_x_55019:
[----:B------:R-:W-:Y:S05]  /*4520*/  BSYNC.RECONVERGENT B1 ;  /* 0x0000000000017941 */ /* 0x000fea0003800200 */
.L_x_55018:
[----:B------:R-:W-:Y:S01]  /*4530*/  IMAD.SHL.U32 R0, R0, 0x200000, RZ ;  /* 0x0020000000007824 */ /* 0x000fe200078e00ff */
[----:B------:R-:W-:-:S04]  /*4540*/  LEA R3, R3, 0x37800000, 0x17 ;  /* 0x3780000003037811 */ /* 0x000fc800078eb8ff */
[----:B------:R-:W-:-:S07]  /*4550*/  LOP3.LUT R18, R3, R0, R7, 0xfe, !PT ;  /* 0x0000000003127212 */ /* 0x000fce00078efe07 */
.L_x_55017:
[----:B------:R-:W-:Y:S05]  /*4560*/  BSYNC.RECONVERGENT B0 ;  /* 0x0000000000007941 */ /* 0x000fea0003800200 */
.L_x_55016:
[----:B------:R-:W0:Y:S01]  /*4570*/  F2I.FTZ.TRUNC.NTZ R18, R18 ;  /* 0x0000001200127305 */ /* 0x000e22000021f100 */
[----:B------:R-:W-:Y:S05]  /*4580*/  BRA `(.L_x_54997) ;  /* 0x0000000000987947 */ /* 0x000fea0003800000 */
.L_x_55009:
        /* <DEDUP_REMOVED lines=14> */
.L_x_55023:
[----:B------:R-:W-:Y:S05]  /*4670*/  BSYNC.RECONVERGENT B0 ;  /* 0x0000000000007941 */ /* 0x000fea0003800200 */
.L_x_55022:
[----:B------:R-:W0:Y:S01]  /*4680*/  F2I.FTZ.TRUNC.NTZ R18, R18 ;  /* 0x0000001200127305 */ /* 0x000e22000021f100 */
[----:B------:R-:W-:Y:S05]  /*4690*/  BRA `(.L_x_54997) ;  /* 0x0000000000547947 */ /* 0x000fea0003800000 */
.L_x_54996:
        /* <DEDUP_REMOVED lines=16> */
.L_x_55024:
[----:B------:R-:W-:Y:S01]  /*47a0*/  IMAD.MOV.U32 R18, RZ, RZ, RZ ;  /* 0x000000ffff127224 */ /* 0x000fe200078e00ff */
[----:B------:R-:W-:Y:S06]  /*47b0*/  BRA `(.L_x_54997) ;  /* 0x00000000000c7947 */ /* 0x000fec0003800000 */
.L_x_55021:
[----:B------:R0:W5:Y:S01]  /*47c0*/  LDG.E R18, desc[UR36][R4.64] ;  /* 0x0000002404127981 */ /* 0x000162000c1e1900 */
[----:B------:R-:W-:Y:S05]  /*47d0*/  BRA `(.L_x_54997) ;  /* 0x0000000000047947 */ /* 0x000fea0003800000 */
.L_x_55020:
[----:B------:R0:W5:Y:S02]  /*47e0*/  LDG.E R18, desc[UR36][R4.64] ;  /* 0x0000002404127981 */ /* 0x000164000c1e1900 */
.L_x_54997:
        /* <DEDUP_REMOVED lines=18> */
.L_x_55028:
[----:B------:R0:W5:Y:S01]  /*4910*/  LDG.E.U8 R26, desc[UR36][R4.64] ;  /* 0x00000024041a7981 */ /* 0x000162000c1e1100 */
[----:B------:R-:W-:Y:S05]  /*4920*/  BRA `(.L_x_55030) ;  /* 0x0000000c00307947 */ /* 0x000fea0003800000 */
.L_x_55027:
        /* <DEDUP_REMOVED lines=8> */
.L_x_55032:
[----:B------:R0:W5:Y:S01]  /*49b0*/  LDG.E R26, desc[UR36][R4.64] ;  /* 0x00000024041a7981 */ /* 0x000162000c1e1900 */
[----:B------:R-:W-:Y:S05]  /*49c0*/  BRA `(.L_x_55030) ;  /* 0x0000000c00087947 */ /* 0x000fea0003800000 */
.L_x_55031:
[----:B------:R0:W5:Y:S01]  /*49d0*/  LDG.E.S16 R26, desc[UR36][R4.64] ;  /* 0x00000024041a7981 */ /* 0x000162000c1e1700 */
[----:B------:R-:W-:Y:S05]  /*49e0*/  BRA `(.L_x_55030) ;  /* 0x0000000c00007947 */ /* 0x000fea0003800000 */
.L_x_55026:
        /* <DEDUP_REMOVED lines=9> */
.L_x_55034:
[----:B------:R-:W3:Y:S02]  /*4a80*/  LDG.E.U16 R4, desc[UR36][R4.64] ;  /* 0x0000002404047981 */ /* 0x000ee4000c1e1500 */
[----:B---3--:R-:W-:-:S06]  /*4a90*/  HADD2.F32 R26, -RZ, R4.H0_H0 ;  /* 0x20000004ff1a7230 */ /* 0x008fcc0000004100 */
[----:B------:R-:W0:Y:S01]  /*4aa0*/  F2I.FTZ.TRUNC.NTZ R26, R26 ;  /* 0x0000001a001a7305 */ /* 0x000e22000021f100 */
[----:B------:R-:W-:Y:S05]  /*4ab0*/  BRA `(.L_x_55030) ;  /* 0x0000000800cc7947 */ /* 0x000fea0003800000 */
.L_x_55033:
        /* <DEDUP_REMOVED lines=9> */
.L_x_55036:
[----:B------:R-:W3:Y:S02]  /*4b50*/  LDG.E.U16 R4, desc[UR36][R4.64] ;  /* 0x0000002404047981 */ /* 0x000ee4000c1e1500 */
[----:B---3--:R-:W-:-:S06]  /*4b60*/  HADD2.F32 R26, -RZ, R4.H0_H0 ;  /* 0x20000004ff1a7230 */ /* 0x008fcc0000004100 */
[----:B------:R-:W0:Y:S01]  /*4b70*/  F2I.FTZ.TRUNC.NTZ R26, R26 ;  /* 0x0000001a001a7305 */ /* 0x000e22000021f100 */
[----:B------:R-:W-:Y:S05]  /*4b80*/  BRA `(.L_x_55030) ;  /* 0x0000000800987947 */ /* 0x000fea0003800000 */
.L_x_55035:
[----:B------:R-:W3:Y:S02]  /*4b90*/  LDG.E.64 R4, desc[UR36][R4.64] ;  /* 0x0000002404047981 */ /* 0x000ee4000c1e1b00 */
[----:B---3--:R0:W3:Y:S02]  /*4ba0*/  F2I.F64.TRUNC R26, R4 ;  /* 0x00000004001a7311 */ /* 0x0080e4000030d100 */
[----:B0--3--:R-:W-:Y:S05]  /*4bb0*/  BRA `(.L_x_55030) ;  /* 0x00000008008c7947 */ /* 0x009fea0003800000 */
.L_x_55025:
        /* <DEDUP_REMOVED lines=12> */
.L_x_55039:
[----:B------:R-:W3:Y:S02]  /*4c80*/  LDG.E.64 R4, desc[UR36][R4.64] ;  /* 0x0000002404047981 */ /* 0x000ee4000c1e1b00 */
[----:B---3--:R0:W3:Y:S02]  /*4c90*/  F2I.F64.TRUNC R26, R4 ;  /* 0x00000004001a7311 */ /* 0x0080e4000030d100 */
[----:B0--3--:R-:W-:Y:S05]  /*4ca0*/  BRA `(.L_x_55030) ;  /* 0x0000000800507947 */ /* 0x009fea0003800000 */
.L_x_55038:
        /* <DEDUP_REMOVED lines=26> */
.L_x_55041:
        /* <DEDUP_REMOVED lines=14> */
.L_x_55040:
[----:B------:R-:W3:Y:S02]  /*4f30*/  LDG.E.U16 R26, desc[UR36][R4.64] ;  /* 0x00000024041a7981 */ /* 0x000ee4000c1e1500 */
[----:B---3--:R-:W-:-:S06]  /*4f40*/  IMAD.U32 R26, R26, 0x10000, RZ ;  /* 0x000100001a1a7824 */ /* 0x008fcc00078e00ff */
[----:B------:R-:W0:Y:S01]  /*4f50*/  F2I.FTZ.TRUNC.NTZ R26, R26 ;  /* 0x0000001a001a7305 */ /* 0x000e22000021f100 */
[----:B------:R-:W-:Y:S05]  /*4f60*/  BRA `(.L_x_55030) ;  /* 0x0000000400a07947 */ /* 0x000fea0003800000 */
.L_x_55037:
        /* <DEDUP_REMOVED lines=10> */
.L_x_55044:
        /* <DEDUP_REMOVED lines=21> */
.L_x_55048:
[----:B------:R-:W-:Y:S05]  /*5160*/  BSYNC.RECONVERGENT B1 ;  /* 0x0000000000017941 */ /* 0x000fea0003800200 */
.L_x_55047:
[----:B------:R-:W-:Y:S01]  /*5170*/  IMAD.SHL.U32 R0, R0, 0x100000, RZ ;  /* 0x0010000000007824 */ /* 0x000fe200078e00ff */
[----:B------:R-:W-:-:S04]  /*5180*/  LEA R3, R3, 0x3b800000, 0x17 ;  /* 0x3b80000003037811 */ /* 0x000fc800078eb8ff */
[----:B------:R-:W-:-:S07]  /*5190*/  LOP3.LUT R26, R3, R0, R7, 0xfe, !PT ;  /* 0x00000000031a7212 */ /* 0x000fce00078efe07 */
.L_x_55046:
[----:B------:R-:W-:Y:S05]  /*51a0*/  BSYNC.RECONVERGENT B0 ;  /* 0x0000000000007941 */ /* 0x000fea0003800200 */
.L_x_55045:
[----:B------:R-:W3:Y:S01]  /*51b0*/  F2I.FTZ.TRUNC.NTZ R26, R26 ;  /* 0x0000001a001a7305 */ /* 0x000ee2000021f100 */
[----:B------:R-:W-:Y:S05]  /*51c0*/  BRA `(.L_x_55030) ;  /* 0x0000000400087947 */ /* 0x000fea0003800000 */
.L_x_55043:
        /* <DEDUP_REMOVED lines=21> */
.L_x_55052:
[----:B------:R-:W-:Y:S05]  /*5320*/  BSYNC.RECONVERGENT B1 ;  /* 0x0000000000017941 */ /* 0x000fea0003800200 */
.L_x_55051:
[----:B------:R-:W-:Y:S01]  /*5330*/  IMAD.SHL.U32 R0, R0, 0x200000, RZ ;  /* 0x0020000000007824 */ /* 0x000fe200078e00ff */
[----:B------:R-:W-:-:S04]  /*5340*/  LEA R3, R3, 0x37800000, 0x17 ;  /* 0x3780000003037811 */ /* 0x000fc800078eb8ff */
[----:B------:R-:W-:-:S07]  /*5350*/  LOP3.LUT R26, R3, R0, R7, 0xfe, !PT ;  /* 0x00000000031a7212 */ /* 0x000fce00078efe07 */
.L_x_55050:
[----:B------:R-:W-:Y:S05]  /*5360*/  BSYNC.RECONVERGENT B0 ;  /* 0x0000000000007941 */ /* 0x000fea0003800200 */
.L_x_55049:
[----:B------:R-:W0:Y:S01]  /*5370*/  F2I.FTZ.TRUNC.NTZ R26, R26 ;  /* 0x0000001a001a7305 */ /* 0x000e22000021f100 */
[----:B------:R-:W-:Y:S05]  /*5380*/  BRA `(.L_x_55030) ;  /* 0x0000000000987947 */ /* 0x000fea0003800000 */
.L_x_55042:
        /* <DEDUP_REMOVED lines=14> */
.L_x_55056:
[----:B------:R-:W-:Y:S05]  /*5470*/  BSYNC.RECONVERGENT B0 ;  /* 0x0000000000007941 */ /* 0x000fea0003800200 */
.L_x_55055:
[----:B------:R-:W0:Y:S01]  /*5480*/  F2I.FTZ.TRUNC.NTZ R26, R26 ;  /* 0x0000001a001a7305 */ /* 0x000e22000021f100 */
[----:B------:R-:W-:Y:S05]  /*5490*/  BRA `(.L_x_55030) ;  /* 0x0000000000547947 */ /* 0x000fea0003800000 */
.L_x_55029:
        /* <DEDUP_REMOVED lines=16> */
.L_x_55057:
[----:B------:R-:W-:Y:S01]  /*55a0*/  IMAD.MOV.U32 R26, RZ, RZ, RZ ;  /* 0x000000ffff1a7224 */ /* 0x000fe200078e00ff */
[----:B------:R-:W-:Y:S06]  /*55b0*/  BRA `(.L_x_55030) ;  /* 0x00000000000c7947 */ /* 0x000fec0003800000 */
.L_x_55054:
[----:B------:R0:W5:Y:S01]  /*55c0*/  LDG.E R26, desc[UR36][R4.64] ;  /* 0x00000024041a7981 */ /* 0x000162000c1e1900 */
[----:B------:R-:W-:Y:S05]  /*55d0*/  BRA `(.L_x_55030) ;  /* 0x0000000000047947 */ /* 0x000fea0003800000 */
.L_x_55053:
[----:B------:R0:W5:Y:S02]  /*55e0*/  LDG.E R26, desc[UR36][R4.64] ;  /* 0x00000024041a7981 */ /* 0x000164000c1e1900 */
.L_x_55030:
[----:B------:R-:W-:-:S07]  /*55f0*/  VIADD R29, R29, 0x80 ;  /* 0x000000801d1d7836 */ /* 0x000fce0000000000 */
.L_x_54991:
[----:B------:R-:W-:Y:S05]  /*5600*/  BSYNC.RECONVERGENT B6 ;  /* 0x0000000000067941 */ /* 0x000fea0003800200 */
.L_x_54990:
        /* <DEDUP_REMOVED lines=24> */
.L_x_55063:
[----:B------:R0:W5:Y:S01]  /*5790*/  LDG.E.U8 R25, desc[UR36][R4.64] ;  /* 0x0000002404197981 */ /* 0x000162000c1e1100 */
[----:B------:R-:W-:Y:S05]  /*57a0*/  BRA `(.L_x_55065) ;  /* 0x0000000c00307947 */ /* 0x000fea0003800000 */
.L_x_55062:
        /* <DEDUP_REMOVED lines=8> */
.L_x_55067:
[----:B------:R3:W5:Y:S01]  /*5830*/  LDG.E R25, desc[UR36][R4.64] ;  /* 0x0000002404197981 */ /* 0x000762000c1e1900 */
[----:B------:R-:W-:Y:S05]  /*5840*/  BRA `(.L_x_55065) ;  /* 0x0000000c00087947 */ /* 0x000fea0003800000 */
.L_x_55066:
[----:B------:R2:W5:Y:S01]  /*5850*/  LDG.E.S16 R25, desc[UR36][R4.64] ;  /* 0x0000002404197981 */ /* 0x000562000c1e1700 */
[----:B------:R-:W-:Y:S05]  /*5860*/  BRA `(.L_x_55065) ;  /* 0x0000000c00007947 */ /* 0x000fea0003800000 */
.L_x_55061:
        /* <DEDUP_REMOVED lines=9> */
.L_x_55069:
[----:B------:R-:W2:Y:S02]  /*5900*/  LDG.E.U16 R4, desc[UR36][R4.64] ;  /* 0x0000002404047981 */ /* 0x000ea4000c1e1500 */
[----:B--2---:R-:W-:-:S06]  /*5910*/  HADD2.F32 R25, -RZ, R4.H0_H0 ;  /* 0x20000004ff197230 */ /* 0x004fcc0000004100 */
[----:B------:R-:W0:Y:S01]  /*5920*/  F2I.FTZ.TRUNC.NTZ R25, R25 ;  /* 0x0000001900197305 */ /* 0x000e22000021f100 */
[----:B------:R-:W-:Y:S05]  /*5930*/  BRA `(.L_x_55065) ;  /* 0x0000000800cc7947 */ /* 0x000fea0003800000 */
.L_x_55068:
        /* <DEDUP_REMOVED lines=9> */
.L_x_55071:
[----:B------:R-:W2:Y:S02]  /*59d0*/  LDG.E.U16 R4, desc[UR36][R4.64] ;  /* 0x0000002404047981 */ /* 0x000ea4000c1e1500 */
[----:B--2---:R-:W-:-:S06]  /*59e0*/  HADD2.F32 R25, -RZ, R4.H0_H0 ;  /* 0x20000004ff197230 */ /* 0x004fcc0000004100 */
[----:B------:R-:W0:Y:S01]  /*59f0*/  F2I.FTZ.TRUNC.NTZ R25, R25 ;  /* 0x0000001900197305 */ /* 0x000e22000021f100 */
[----:B------:R-:W-:Y:S05]  /*5a00*/  BRA `(.L_x_55065) ;  /* 0x0000000800987947 */ /* 0x000fea0003800000 */
.L_x_55070:
[----:B------:R-:W2:Y:S02]  /*5a10*/  LDG.E.64 R4, desc[UR36][R4.64] ;  /* 0x0000002404047981 */ /* 0x000ea4000c1e1b00 */
[----:B--2---:R0:W1:Y:S02]  /*5a20*/  F2I.F64.TRUNC R25, R4 ;  /* 0x0000000400197311 */ /* 0x004064000030d100 */
[----:B01----:R-:W-:Y:S05]  /*5a30*/  BRA `(.L_x_55065) ;  /* 0x00000008008c7947 */ /* 0x003fea0003800000 */
.L_x_55060:
        /* <DEDUP_REMOVED lines=12> */
.L_x_55074:
[----:B------:R-:W2:Y:S02]  /*5b00*/  LDG.E.64 R4, desc[UR36][R4.64] ;  /* 0x0000002404047981 */ /* 0x000ea4000c1e1b00 */
[----:B--2---:R0:W1:Y:S02]  /*5b10*/  F2I.F64.TRUNC R25, R4 ;  /* 0x0000000400197311 */ /* 0x004064000030d100 */
[----:B01----:R-:W-:Y:S05]  /*5b20*/  BRA `(.L_x_55065) ;  /* 0x0000000800507947 */ /* 0x003fea0003800000 */
.L_x_55073:
        /* <DEDUP_REMOVED lines=26> */
.L_x_55076:
        /* <DEDUP_REMOVED lines=14> */
.L_x_55075:
[----:B------:R-:W2:Y:S02]  /*5db0*/  LDG.E.U16 R25, desc[UR36][R4.64] ;  /* 0x0000002404197981 */ /* 0x000ea4000c1e1500 */
[----:B--2---:R-:W-:-:S06]  /*5dc0*/  IMAD.U32 R25, R25, 0x10000, RZ ;  /* 0x0001000019197824 */ /* 0x004fcc00078e00ff */
[----:B------:R-:W0:Y:S01]  /*5dd0*/  F2I.FTZ.TRUNC.NTZ R25, R25 ;  /* 0x0000001900197305 */ /* 0x000e22000021f100 */
[----:B------:R-:W-:Y:S05]  /*5de0*/  BRA `(.L_x_55065) ;  /* 0x0000000400a07947 */ /* 0x000fea0003800000 */
.L_x_55072:
        /* <DEDUP_REMOVED lines=10> */
.L_x_55079:
        /* <DEDUP_REMOVED lines=21> */
.L_x_55083:
[----:B------:R-:W-:Y:S05]  /*5fe0*/  BSYNC.RECONVERGENT B1 ;  /* 0x0000000000017941 */ /* 0x000fea0003800200 */
.L_x_55082:
[----:B------:R-:W-:Y:S01]  /*5ff0*/  IMAD.SHL.U32 R0, R0, 0x100000, RZ ;  /* 0x0010000000007824 */ /* 0x000fe200078e00ff */
[----:B------:R-:W-:-:S04]  /*6000*/  LEA R3, R3, 0x3b800000, 0x17 ;  /* 0x3b80000003037811 */ /* 0x000fc800078eb8ff */
[----:B------:R-:W-:-:S07]  /*6010*/  LOP3.LUT R25, R3, R0, R25, 0xfe, !PT ;  /* 0x0000000003197212 */ /* 0x000fce00078efe19 */
.L_x_55081:
[----:B------:R-:W-:Y:S05]  /*6020*/  BSYNC.RECONVERGENT B0 ;  /* 0x0000000000007941 */ /* 0x000fea0003800200 */
.L_x_55080:
[----:B------:R-:W0:Y:S01]  /*6030*/  F2I.FTZ.TRUNC.NTZ R25, R25 ;  /* 0x0000001900197305 */ /* 0x000e22000021f100 */
[----:B------:R-:W-:Y:S05]  /*6040*/  BRA `(.L_x_55065) ;  /* 0x0000000400087947 */ /* 0x000fea0003800000 */
.L_x_55078:
        /* <DEDUP_REMOVED lines=21> */
.L_x_55087:
[----:B------:R-:W-:Y:S05]  /*61a0*/  BSYNC.RECONVERGENT B1 ;  /* 0x0000000000017941 */ /* 0x000fea0003800200 */
.L_x_55086:
[----:B------:R-:W-:Y:S01]  /*61b0*/  IMAD.SHL.U32 R0, R0, 0x200000, RZ ;  /* 0x0020000000007824 */ /* 0x000fe200078e00ff */
[----:B------:R-:W-:-:S04]  /*61c0*/  LEA R3, R3, 0x37800000, 0x17 ;  /* 0x3780000003037811 */ /* 0x000fc800078eb8ff */
[----:B------:R-:W-:-:S07]  /*61d0*/  LOP3.LUT R25, R3, R0, R25, 0xfe, !PT ;  /* 0x0000000003197212 */ /* 0x000fce00078efe19 */
.L_x_55085:
[----:B------:R-:W-:Y:S05]  /*61e0*/  BSYNC.RECONVERGENT B0 ;  /* 0x0000000000007941 */ /* 0x000fea0003800200 */
.L_x_55084:
[----:B------:R-:W0:Y:S01]  /*61f0*/  F2I.FTZ.TRUNC.NTZ R25, R25 ;  /* 0x0000001900197305 */ /* 0x000e22000021f100 */
[----:B------:R-:W-:Y:S05]  /*6200*/  BRA `(.L_x_55065) ;  /* 0x0000000000987947 */ /* 0x000fea0003800000 */
.L_x_55077:
        /* <DEDUP_REMOVED lines=14> */
.L_x_55091:
[----:B------:R-:W-:Y:S05]  /*62f0*/  BSYNC.RECONVERGENT B0 ;  /* 0x0000000000007941 */ /* 0x000fea0003800200 */
.L_x_55090:
[----:B------:R-:W0:Y:S01]  /*6300*/  F2I.FTZ.TRUNC.NTZ R25, R25 ;  /* 0x0000001900197305 */ /* 0x000e22000021f100 */
[----:B------:R-:W-:Y:S05]  /*6310*/  BRA `(.L_x_55065) ;  /* 0x0000000000547947 */ /* 0x000fea0003800000 */
.L_x_55064:
        /* <DEDUP_REMOVED lines=16> */
.L_x_55092:
[----:B------:R-:W-:Y:S01]  /*6420*/  IMAD.MOV.U32 R25, RZ, RZ, RZ ;  /* 0x000000ffff197224 */ /* 0x000fe200078e00ff */
[----:B------:R-:W-:Y:S06]  /*6430*/  BRA `(.L_x_55065) ;  /* 0x00000000000c7947 */ /* 0x000fec0003800000 */
.L_x_55089:
[----:B------:R0:W5:Y:S01]  /*6440*/  LDG.E R25, desc[UR36][R4.64] ;  /* 0x0000002404197981 */ /* 0x000162000c1e1900 */
[----:B------:R-:W-:Y:S05]  /*6450*/  BRA `(.L_x_55065) ;  /* 0x0000000000047947 */ /* 0x000fea0003800000 */
.L_x_55088:
[----:B------:R0:W5:Y:S02]  /*6460*/  LDG.E R25, desc[UR36][R4.64] ;  /* 0x0000002404197981 */ /* 0x000164000c1e1900 */
.L_x_55065:
        /* <DEDUP_REMOVED lines=19> */
.L_x_55096:
[----:B------:R0:W5:Y:S01]  /*65a0*/  LDG.E.U8 R19, desc[UR36][R4.64] ;  /* 0x0000002404137981 */ /* 0x000162000c1e1100 */
[----:B------:R-:W-:Y:S05]  /*65b0*/  BRA `(.L_x_55059) ;  /* 0x0000000c002c7947 */ /* 0x000fea0003800000 */
.L_x_55095:
        /* <DEDUP_REMOVED lines=8> */
.L_x_55099:
[----:B------:R0:W5:Y:S01]  /*6640*/  LDG.E R19, desc[UR36][R4.64] ;  /* 0x0000002404137981 */ /* 0x000162000c1e1900 */
[----:B------:R-:W-:Y:S05]  /*6650*/  BRA `(.L_x_55059) ;  /* 0x0000000c00047947 */ /* 0x000fea0003800000 */
.L_x_55098:
[----:B------:R0:W5:Y:S01]  /*6660*/  LDG.E.S16 R19, desc[UR36][R4.64] ;  /* 0x0000002404137981 */ /* 0x000162000c1e1700 */
[----:B------:R-:W-:Y:S05]  /*6670*/  BRA `(.L_x_55059) ;  /* 0x0000000800fc7947 */ /* 0x000fea0003800000 */
.L_x_55094:
        /* <DEDUP_REMOVED lines=9> */
.L_x_55101:
[----:B------:R-:W2:Y:S02]  /*6710*/  LDG.E.U16 R4, desc[UR36][R4.64] ;  /* 0x0000002404047981 */ /* 0x000ea4000c1e1500 */
[----:B--2---:R-:W-:-:S06]  /*6720*/  HADD2.F32 R19, -RZ, R4.H0_H0 ;  /* 0x20000004ff137230 */ /* 0x004fcc0000004100 */
[----:B------:R-:W0:Y:S01]  /*6730*/  F2I.FTZ.TRUNC.NTZ R19, R19 ;  /* 0x0000001300137305 */ /* 0x000e22000021f100 */
[----:B------:R-:W-:Y:S05]  /*6740*/  BRA `(.L_x_55059) ;  /* 0x0000000800c87947 */ /* 0x000fea0003800000 */
.L_x_55100:
        /* <DEDUP_REMOVED lines=9> */
.L_x_55103:
[----:B------:R-:W2:Y:S02]  /*67e0*/  LDG.E.U16 R4, desc[UR36][R4.64] ;  /* 0x0000002404047981 */ /* 0x000ea4000c1e1500 */
[----:B--2---:R-:W-:-:S06]  /*67f0*/  HADD2.F32 R19, -RZ, R4.H0_H0 ;  /* 0x20000004ff137230 */ /* 0x004fcc0000004100 */
[----:B------:R-:W0:Y:S01]  /*6800*/  F2I.FTZ.TRUNC.NTZ R19, R19 ;  /* 0x0000001300137305 */ /* 0x000e22000021f100 */
[----:B------:R-:W-:Y:S05]  /*6810*/  BRA `(.L_x_55059) ;  /* 0x0000000800947947 */ /* 0x000fea0003800000 */
.L_x_55102:
[----:B------:R-:W2:Y:S02]  /*6820*/  LDG.E.64 R4, desc[UR36][R4.64] ;  /* 0x0000002404047981 */ /* 0x000ea4000c1e1b00 */
[----:B--2---:R0:W1:Y:S02]  /*6830*/  F2I.F64.TRUNC R19, R4 ;  /* 0x0000000400137311 */ /* 0x004064000030d100 */
[----:B01----:R-:W-:Y:S05]  /*6840*/  BRA `(.L_x_55059) ;  /* 0x0000000800887947 */ /* 0x003fea0003800000 */
.L_x_55093:
        /* <DEDUP_REMOVED lines=12> */
.L_x_55106:
[----:B------:R-:W2:Y:S02]  /*6910*/  LDG.E.64 R4, desc[UR36][R4.64] ;  /* 0x0000002404047981 */ /* 0x000ea4000c1e1b00 */
[----:B--2---:R0:W1:Y:S02]  /*6920*/  F2I.F64.TRUNC R19, R4 ;  /* 0x0000000400137311 */ /* 0x004064000030d100 */
[----:B01----:R-:W-:Y:S05]  /*6930*/  BRA `(.L_x_55059) ;  /* 0x00000008004c7947 */ /* 0x003fea0003800000 */
.L_x_55105:
        /* <DEDUP_REMOVED lines=26> */
.L_x_55108:
        /* <DEDUP_REMOVED lines=14> */
.L_x_55107:
[----:B------:R-:W2:Y:S02]  /*6bc0*/  LDG.E.U16 R19, desc[UR36][R4.64] ;  /* 0x0000002404137981 */ /* 0x000ea4000c1e1500 */
[----:B--2---:R-:W-:-:S06]  /*6bd0*/  IMAD.U32 R19, R19, 0x10000, RZ ;  /* 0x0001000013137824 */ /* 0x004fcc00078e00ff */
[----:B------:R-:W0:Y:S01]  /*6be0*/  F2I.FTZ.TRUNC.NTZ R19, R19 ;  /* 0x0000001300137305 */ /* 0x000e22000021f100 */
[----:B------:R-:W-:Y:S05]  /*6bf0*/  BRA `(.L_x_55059) ;  /* 0x00000004009c7947 */ /* 0x000fea0003800000 */
.L_x_55104:
        /* <DEDUP_REMOVED lines=10> */
.L_x_55111:
        /* <DEDUP_REMOVED lines=21> */
.L_x_55115:
[----:B------:R-:W-:Y:S05]  /*6df0*/  BSYNC.RECONVERGENT B1 ;  /* 0x0000000000017941 */ /* 0x000fea0003800200 */
.L_x_55114:
[----:B------:R-:W-:Y:S01]  /*6e00*/  IMAD.SHL.U32 R0, R0, 0x100000, RZ ;  /* 0x0010000000007824 */ /* 0x000fe200078e00ff */
[----:B------:R-:W-:-:S04]  /*6e10*/  LEA R3, R3, 0x3b800000, 0x17 ;  /* 0x3b80000003037811 */ /* 0x000fc800078eb8ff */
[----:B------:R-:W-:-:S07]  /*6e20*/  LOP3.LUT R19, R3, R0, R19, 0xfe, !PT ;  /* 0x0000000003137212 */ /* 0x000fce00078efe13 */
.L_x_55113:
[----:B------:R-:W-:Y:S05]  /*6e30*/  BSYNC.RECONVERGENT B0 ;  /* 0x0000000000007941 */ /* 0x000fea0003800200 */
.L_x_55112:
[----:B------:R-:W0:Y:S01]  /*6e40*/  F2I.FTZ.TRUNC.NTZ R19, R19 ;  /* 0x0000001300137305 */ /* 0x000e22000021f100 */
[----:B------:R-:W-:Y:S05]  /*6e50*/  BRA `(.L_x_55059) ;  /* 0x0000000400047947 */ /* 0x000fea0003800000 */
.L_x_55110:
        /* <DEDUP_REMOVED lines=21> */
.L_x_55119:
[----:B------:R-:W-:Y:S05]  /*6fb0*/  BSYNC.RECONVERGENT B1 ;  /* 0x0000000000017941 */ /* 0x000fea0003800200 */
.L_x_55118:
[----:B------:R-:W-:Y:S01]  /*6fc0*/  IMAD.SHL.U32 R0, R0, 0x200000, RZ ;  /* 0x0020000000007824 */ /* 0x000fe200078e00ff */
[----:B------:R-:W-:-:S04]  /*6fd0*/  LEA R3, R3, 0x37800000, 0x17 ;  /* 0x3780000003037811 */ /* 0x000fc800078eb8ff */
[----:B------:R-:W-:-:S07]  /*6fe0*/  LOP3.LUT R19, R3, R0, R19, 0xfe, !PT ;  /* 0x0000000003137212 */ /* 0x000fce00078efe13 */
.L_x_55117:
[----:B------:R-:W-:Y:S05]  /*6ff0*/  BSYNC.RECONVERGENT B0 ;  /* 0x0000000000007941 */ /* 0x000fea0003800200 */
.L_x_55116:
[----:B------:R-:W0:Y:S01]  /*7000*/  F2I.FTZ.TRUNC.NTZ R19, R19 ;  /* 0x0000001300137305 */ /* 0x000e22000021f100 */
[----:B------:R-:W-:Y:S05]  /*7010*/  BRA `(.L_x_55059) ;  /* 0x0000000000947947 */ /* 0x000fea0003800000 */
.L_x_55109:
        /* <DEDUP_REMOVED lines=14> */
.L_x_55123:
[----:B------:R-:W-:Y:S05]  /*7100*/  BSYNC.RECONVERGENT B0 ;  /* 0x0000000000007941 */ /* 0x000fea0003800200 */
.L_x_55122:
[----:B------:R-:W0:Y:S01]  /*7110*/  F2I.FTZ.TRUNC.NTZ R19, R19 ;  /* 0x0000001300137305 */ /* 0x000e22000021f100 */
[----:B------:R-:W-:Y:S05]  /*7120*/  BRA `(.L_x_55059) ;  /* 0x0000000000507947 */ /* 0x000fea0003800000 */
.L_x_55097:
        /* <DEDUP_REMOVED lines=16> */
.L_x_55124:
[----:B------:R-:W-:Y:S05]  /*7230*/  BRA `(.L_x_55059) ;  /* 0x00000000000c7947 */ /* 0x000fea0003800000 */
.L_x_55121:
[----:B------:R0:W5:Y:S01]  /*7240*/  LDG.E R19, desc[UR36][R4.64] ;  /* 0x0000002404137981 */ /* 0x000162000c1e1900 */
[----:B------:R-:W-:Y:S05]  /*7250*/  BRA `(.L_x_55059) ;  /* 0x0000000000047947 */ /* 0x000fea0003800000 */
.L_x_55120:
[----:B------:R0:W5:Y:S02]  /*7260*/  LDG.E R19, desc[UR36][R4.64] ;  /* 0x0000002404137981 */ /* 0x000164000c1e1900 */
.L_x_55059:
[----:B------:R-:W-:Y:S05]  /*7270*/  BSYNC.RECONVERGENT B6 ;  /* 0x0000000000067941 */ /* 0x000fea0003800200 */
.L_x_55058:
[----:B------:R-:W-:Y:S01]  /*7280*/  ISETP.GE.AND P0, PT, R17, R16, PT ;  /* 0x000000101100720c */ /* 0x000fe20003f06270 */
[----:B------:R-:W-:-:S12]  /*7290*/  BSSY.RECONVERGENT B0, `(.L_x_55125) ;  /* 0x000001c000007945 */ /* 0x000fd80003800200 */
[----:B------:R-:W-:Y:S05]  /*72a0*/  @P0 BRA `(.L_x_55126) ;  /* 0x0000000000680947 */ /* 0x000fea0003800000 */
[----:B01---5:R-:W-:-:S13]  /*72b0*/  ISETP.GE.AND P0, PT, R23, RZ, PT ;  /* 0x000000ff1700720c */ /* 0x023fda0003f06270 */
[----:B------:R-:W-:Y:S05]  /*72c0*/  @!P0 BRA `(.L_x_55127) ;  /* 0x00000000003c8947 */ /* 0x000fea0003800000 */
[----:B------:R-:W-:Y:S01]  /*72d0*/  ISETP.NE.AND P0, PT, R23, RZ, PT ;  /* 0x000000ff1700720c */ /* 0x000fe20003f05270 */
[----:B------:R-:W-:Y:S01]  /*72e0*/  BSSY.RECONVERGENT B1, `(.L_x_55128) ;  /* 0x000000c000017945 */ /* 0x000fe20003800200 */
[----:B--234-:R-:W-:-:S11]  /*72f0*/  IMAD.MOV.U32 R5, RZ, RZ, 0x1 ;  /* 0x00000001ff057424 */ /* 0x01cfd600078e00ff */
[----:B------:R-:W-:Y:S05]  /*7300*/  @!P0 BRA `(.L_x_55129) ;  /* 0x0000000000248947 */ /* 0x000fea0003800000 */
[----:B------:R-:W-:-:S07]  /*7310*/  IMAD.MOV.U32 R5, RZ, RZ, 0x1 ;  /* 0x00000001ff057424 */ /* 0x000fce00078e00ff */
.L_x_55130:
        /* <DEDUP_REMOVED lines=8> */
.L_x_55129:
[----:B------:R-:W-:Y:S05]  /*73a0*/  BSYNC.RECONVERGENT B1 ;  /* 0x0000000000017941 */ /* 0x000fea0003800200 */
.L_x_55128:
[----:B------:R-:W-:Y:S05]  /*73b0*/  BRA `(.L_x_55126) ;  /* 0x0000000000247947 */ /* 0x000fea0003800000 */
.L_x_55127:
[----:B------:R-:W-:Y:S01]  /*73c0*/  ISETP.NE.AND P0, PT, R28, 0x1, PT ;  /* 0x000000011c00780c */ /* 0x000fe20003f05270 */
[----:B--234-:R-:W-:-:S12]  /*73d0*/  IMAD.MOV.U32 R5, RZ, RZ, R28 ;  /* 0x000000ffff057224 */ /* 0x01cfd800078e001c */
[----:B------:R-:W-:Y:S05]  /*73e0*/  @!P0 BRA `(.L_x_55126) ;  /* 0x0000000000188947 */ /* 0x000fea0003800000 */
[----:B------:R-:W-:-:S13]  /*73f0*/  ISETP.NE.AND P0, PT, R28, -0x1, PT ;  /* 0xffffffff1c00780c */ /* 0x000fda0003f05270 */
[----:B------:R-:W-:Y:S01]  /*7400*/  @!P0 LOP3.LUT R23, R23, 0x1, RZ, 0xc0, !PT ;  /* 0x0000000117178812 */ /* 0x000fe200078ec0ff */
[----:B------:R-:W-:-:S03]  /*7410*/  @!P0 IMAD.MOV.U32 R5, RZ, RZ, 0x1 ;  /* 0x00000001ff058424 */ /* 0x000fc600078e00ff */
[----:B------:R-:W-:-:S04]  /*7420*/  @!P0 ISETP.NE.U32.AND P1, PT, R23, 0x1, PT ;  /* 0x000000011700880c */ /* 0x000fc80003f25070 */
[----:B------:R-:W-:Y:S01]  /*7430*/  @!P0 SEL R5, R5, 0xffffffff, P1 ;  /* 0xffffffff05058807 */ /* 0x000fe20000800000 */
[----:B------:R-:W-:-:S08]  /*7440*/  @P0 IMAD.MOV.U32 R5, RZ, RZ, RZ ;  /* 0x000000ffff050224 */ /* 0x000fd000078e00ff */
.L_x_55126:
[----:B------:R-:W-:Y:S05]  /*7450*/  BSYNC.RECONVERGENT B0 ;  /* 0x0000000000007941 */ /* 0x000fea0003800200 */
.L_x_55125:
[----:B01---5:R-:W-:Y:S01]  /*7460*/  VIADD R23, R17, 0x80 ;  /* 0x0000008011177836 */ /* 0x023fe20000000000 */
[----:B------:R-:W-:Y:S04]  /*7470*/  BSSY.RECONVERGENT B0, `(.L_x_55131) ;  /* 0x0000025000007945 */ /* 0x000fe80003800200 */
[----:B------:R-:W-:-:S13]  /*7480*/  ISETP.GE.AND P0, PT, R23, R16, PT ;  /* 0x000000101700720c */ /* 0x000fda0003f06270 */
[----:B------:R-:W-:Y:S05]  /*7490*/  @P0 BRA `(.L_x_55132) ;  /* 0x0000000000880947 */ /* 0x000fea0003800000 */
[----:B---3--:R-:W-:-:S13]  /*74a0*/  ISETP.GE.AND P0, PT, R27, RZ, PT ;  /* 0x000000ff1b00720c */ /* 0x008fda0003f06270 */
        /* <DEDUP_REMOVED lines=8> */
[----:B--2-4-:R-:W-:-:S03]  /*7530*/  IMAD R0, R22, R22, RZ ;  /* 0x0000001616007224 */ /* 0x014fc600078e02ff */
[----:B------:R-:W-:-:S03]  /*7540*/  SEL R24, R22, 0x1, !P0 ;  /* 0x0000000116187807 */ /* 0x000fc60004000000 */
[----:B------:R-:W-:Y:S06]  /*7550*/  @!P1 BRA `(.L_x_55135) ;  /* 0x00000000002c9947 */ /* 0x000fec0003800000 */
[----:B------:R-:W-:Y:S01]  /*7560*/  SHF.R.U32.HI R27, RZ, 0x1, R27 ;  /* 0x00000001ff1b7819 */ /* 0x000fe2000001161b */
[----:B------:R-:W-:-:S07]  /*7570*/  IMAD.MOV.U32 R4, RZ, RZ, R0 ;  /* 0x000000ffff047224 */ /* 0x000fce00078e0000 */
.L_x_55136:
[C---:B------:R-:W-:Y:S02]  /*7580*/  ISETP.GE.U32.AND P1, PT, R27.reuse, 0x2, PT ;  /* 0x000000021b00780c */ /* 0x040fe40003f26070 */
[----:B------:R-:W-:-:S04]  /*7590*/  LOP3.LUT R0, R27, 0x1, RZ, 0xc0, !PT ;  /* 0x000000011b007812 */ /* 0x000fc800078ec0ff */
[----:B------:R-:W-:Y:S02]  /*75a0*/  ISETP.NE.U32.AND P0, PT, R0, 0x1, PT ;  /* 0x000000010000780c */ /* 0x000fe40003f05070 */
[----:B------:R-:W-:Y:S02]  /*75b0*/  SHF.R.U32.HI R0, RZ, 0x1, R27 ;  /* 0x00000001ff007819 */ /* 0x000fe4000001161b */
[C---:B------:R-:W-:Y:S01]  /*75c0*/  SEL R3, R4.reuse, 0x1, !P0 ;  /* 0x0000000104037807 */ /* 0x040fe20004000000 */
[----:B------:R-:W-:Y:S02]  /*75d0*/  IMAD R4, R4, R4, RZ ;  /* 0x0000000404047224 */ /* 0x000fe400078e02ff */
[----:B------:R-:W-:Y:S02]  /*75e0*/  IMAD.MOV.U32 R27, RZ, RZ, R0 ;  /* 0x000000ffff1b7224 */ /* 0x000fe400078e0000 */
[----:B------:R-:W-:Y:S01]  /*75f0*/  IMAD R24, R3, R24, RZ ;  /* 0x0000001803187224 */ /* 0x000fe200078e02ff */
[----:B------:R-:W-:Y:S06]  /*7600*/  @P1 BRA `(.L_x_55136) ;  /* 0xfffffffc00dc1947 */ /* 0x000fec000383ffff */
.L_x_55135:
[----:B------:R-:W-:Y:S05]  /*7610*/  BSYNC.RECONVERGENT B1 ;  /* 0x0000000000017941 */ /* 0x000fea0003800200 */
.L_x_55134:
[----:B------:R-:W-:Y:S05]  /*7620*/  BRA `(.L_x_55132) ;  /* 0x0000000000247947 */ /* 0x000fea0003800000 */
.L_x_55133:
[----:B--2-4-:R-:W-:Y:S01]  /*7630*/  ISETP.NE.AND P0, PT, R22, 0x1, PT ;  /* 0x000000011600780c */ /* 0x014fe20003f05270 */
        /* <DEDUP_REMOVED lines=8> */
.L_x_55132:
[----:B------:R-:W-:Y:S05]  /*76c0*/  BSYNC.RECONVERGENT B0 ;  /* 0x0000000000007941 */ /* 0x000fea0003800200 */
.L_x_55131:
[----:B------:R-:W-:Y:S01]  /*76d0*/  VIADD R3, R17, 0x100 ;  /* 0x0000010011037836 */ /* 0x000fe20000000000 */
[----:B------:R-:W-:Y:S04]  /*76e0*/  BSSY.RECONVERGENT B0, `(.L_x_55137) ;  /* 0x0000025000007945 */ /* 0x000fe80003800200 */
[----:B------:R-:W-:-:S13]  /*76f0*/  ISETP.GE.AND P0, PT, R3, R16, PT ;  /* 0x000000100300720c */ /* 0x000fda0003f06270 */
[----:B------:R-:W-:Y:S05]  /*7700*/  @P0 BRA `(.L_x_55138) ;  /* 0x0000000000880947 */ /* 0x000fea0003800000 */
[----:B---3--:R-:W-:-:S13]  /*7710*/  ISETP.GE.AND P0, PT, R26, RZ, PT ;  /* 0x000000ff1a00720c */ /* 0x008fda0003f06270 */
[----:B------:R-:W-:Y:S05]  /*7720*/  @!P0 BRA `(.L_x_55139) ;  /* 0x00000000005c8947 */ /* 0x000fea0003800000 */
[----:B------:R-:W-:Y:S01]  /*7730*/  ISETP.NE.AND P0, PT, R26, RZ, PT ;  /* 0x000000ff1a00720c */ /* 0x000fe20003f05270 */
[----:B------:R-:W-:Y:S01]  /*7740*/  BSSY.RECONVERGENT B1, `(.L_x_55140) ;  /* 0x0000014000017945 */ /* 0x000fe20003800200 */
[----:B--2-4-:R-:W-:-:S11]  /*7750*/  IMAD.MOV.U32 R22, RZ, RZ, 0x1 ;  /* 0x00000001ff167424 */ /* 0x014fd600078e00ff */
[----:B------:R-:W-:Y:S05]  /*7760*/  @!P0 BRA `(.L_x_55141) ;  /* 0x0000000000448947 */ /* 0x000fea0003800000 */
[C---:B------:R-:W-:Y:S02]  /*7770*/  ISETP.GE.U32.AND P1, PT, R26.reuse, 0x2, PT ;  /* 0x000000021a00780c */ /* 0x040fe40003f26070 */
[----:B------:R-:W-:-:S04]  /*7780*/  LOP3.LUT R0, R26, 0x1, RZ, 0xc0, !PT ;  /* 0x000000011a007812 */ /* 0x000fc800078ec0ff */
[----:B------:R-:W-:Y:S01]  /*7790*/  ISETP.NE.U32.AND P0, PT, R0, 0x1, PT ;  /* 0x000000010000780c */ /* 0x000fe20003f05070 */
[----:B------:R-:W-:-:S03]  /*77a0*/  IMAD R0, R18, R18, RZ ;  /* 0x0000001212007224 */ /* 0x000fc600078e02ff */
[----:B------:R-:W-:-:S03]  /*77b0*/  SEL R22, R18, 0x1, !P0 ;  /* 0x0000000112167807 */ /* 0x000fc60004000000 */
[----:B------:R-:W-:Y:S06]  /*77c0*/  @!P1 BRA `(.L_x_55141) ;  /* 0x00000000002c9947 */ /* 0x000fec0003800000 */
[----:B------:R-:W-:Y:S01]  /*77d0*/  SHF.R.U32.HI R26, RZ, 0x1, R26 ;  /* 0x00000001ff1a7819 */ /* 0x000fe2000001161a */
[----:B------:R-:W-:-:S07]  /*77e0*/  IMAD.MOV.U32 R4, RZ, RZ, R0 ;  /* 0x000000ffff047224 */ /* 0x000fce00078e0000 */
.L_x_55142:
        /* <DEDUP_REMOVED lines=9> */
.L_x_55141:
[----:B------:R-:W-:Y:S05]  /*7880*/  BSYNC.RECONVERGENT B1 ;  /* 0x0000000000017941 */ /* 0x000fea0003800200 */
.L_x_55140:
[----:B------:R-:W-:Y:S05]  /*7890*/  BRA `(.L_x_55138) ;  /* 0x0000000000247947 */ /* 0x000fea0003800000 */
.L_x_55139:
        /* <DEDUP_REMOVED lines=9> */
.L_x_55138:
[----:B------:R-:W-:Y:S05]  /*7930*/  BSYNC.RECONVERGENT B0 ;  /* 0x0000000000007941 */ /* 0x000fea0003800200 */
.L_x_55137:
[----:B------:R-:W-:Y:S01]  /*7940*/  VIADD R3, R17, 0x180 ;  /* 0x0000018011037836 */ /* 0x000fe20000000000 */
[----:B------:R-:W-:Y:S04]  /*7950*/  BSSY.RECONVERGENT B0, `(.L_x_55143) ;  /* 0x0000025000007945 */ /* 0x000fe80003800200 */
[----:B------:R-:W-:-:S13]  /*7960*/  ISETP.GE.AND P0, PT, R3, R16, PT ;  /* 0x000000100300720c */ /* 0x000fda0003f06270 */
[----:B------:R-:W-:Y:S05]  /*7970*/  @P0 BRA `(.L_x_55144) ;  /* 0x0000000000880947 */ /* 0x000fea0003800000 */
[----:B------:R-:W-:-:S13]  /*7980*/  ISETP.GE.AND P0, PT, R19, RZ, PT ;  /* 0x000000ff1300720c */ /* 0x000fda0003f06270 */
        /* <DEDUP_REMOVED lines=12> */
[----:B---3--:R-:W-:-:S07]  /*7a50*/  IMAD.MOV.U32 R4, RZ, RZ, R0 ;  /* 0x000000ffff047224 */ /* 0x008fce00078e0000 */
.L_x_55148:
        /* <DEDUP_REMOVED lines=9> */
.L_x_55147:
[----:B------:R-:W-:Y:S05]  /*7af0*/  BSYNC.RECONVERGENT B1 ;  /* 0x0000000000017941 */ /* 0x000fea0003800200 */
.L_x_55146:
[----:B------:R-:W-:Y:S05]  /*7b00*/  BRA `(.L_x_55144) ;  /* 0x0000000000247947 */ /* 0x000fea0003800000 */
.L_x_55145:
[----:B------:R-:W-:Y:S01]  /*7b10*/  ISETP.NE.AND P0, PT, R25, 0x1, PT ;  /* 0x000000011900780c */ /* 0x000fe20003f05270 */
[----:B--2-4-:R-:W-:-:S12]  /*7b20*/  IMAD.MOV.U32 R18, RZ, RZ, R25 ;  /* 0x000000ffff127224 */ /* 0x014fd800078e0019 */
[----:B------:R-:W-:Y:S05]  /*7b30*/  @!P0 BRA `(.L_x_55144) ;  /* 0x0000000000188947 */ /* 0x000fea0003800000 */
[----:B------:R-:W-:-:S13]  /*7b40*/  ISETP.NE.AND P0, PT, R25, -0x1, PT ;  /* 0xffffffff1900780c */ /* 0x000fda0003f05270 */
[----:B------:R-:W-:Y:S01]  /*7b50*/  @!P0 LOP3.LUT R19, R19, 0x1, RZ, 0xc0, !PT ;  /* 0x0000000113138812 */ /* 0x000fe200078ec0ff */
[----:B------:R-:W-:-:S03]  /*7b60*/  @!P0 IMAD.MOV.U32 R18, RZ, RZ, 0x1 ;  /* 0x00000001ff128424 */ /* 0x000fc600078e00ff */
[----:B------:R-:W-:-:S04]  /*7b70*/  @!P0 ISETP.NE.U32.AND P1, PT, R19, 0x1, PT ;  /* 0x000000011300880c */ /* 0x000fc80003f25070 */
[----:B------:R-:W-:Y:S01]  /*7b80*/  @!P0 SEL R18, R18, 0xffffffff, P1 ;  /* 0xffffffff12128807 */ /* 0x000fe20000800000 */
[----:B------:R-:W-:-:S08]  /*7b90*/  @P0 IMAD.MOV.U32 R18, RZ, RZ, RZ ;  /* 0x000000ffff120224 */ /* 0x000fd000078e00ff */
.L_x_55144:
[----:B------:R-:W-:Y:S05]  /*7ba0*/  BSYNC.RECONVERGENT B0 ;  /* 0x0000000000007941 */ /* 0x000fea0003800200 */
.L_x_55143:
[----:B------:R-:W0:Y:S01]  /*7bb0*/  LDC.U8 R19, c[0x0][0x3b8] ;  /* 0x0000ee00ff137b82 */ /* 0x000e220000000000 */
[----:B------:R-:W-:Y:S01]  /*7bc0*/  ISETP.GE.AND P0, PT, R17, R16, PT ;  /* 0x000000101100720c */ /* 0x000fe20003f06270 */
[----:B------:R-:W-:Y:S04]  /*7bd0*/  BSSY.RECONVERGENT B7, `(.L_x_55149) ;  /* 0x00002d1000077945 */ /* 0x000fe80003800200 */
[----:B------:R-:W-:Y:S08]  /*7be0*/  BSSY.RELIABLE B6, `(.L_x_55150) ;  /* 0x00001ea000067945 */ /* 0x000ff00003800100 */
[----:B------:R-:W-:Y:S05]  /*7bf0*/  @P0 BRA `(.L_x_55151) ;  /* 0x0000001c00940947 */ /* 0x000fea0003800000 */
[----:B------:R-:W1:Y:S01]  /*7c00*/  LDCU UR4, c[0x0][0x3bc] ;  /* 0x00007780ff0477ac */ /* 0x000e620008000800 */
[----:B------:R-:W5:Y:S01]  /*7c10*/  LDC.64 R8, c[0x0][0x390] ;  /* 0x0000e400ff087b82 */ /* 0x000f620000000a00 */
[----:B------:R-:W-:Y:S01]  /*7c20*/  IMAD R0, R2, 0x200, R17 ;  /* 0x0000020002007824 */ /* 0x000fe200078e0211 */
[----:B0-234-:R-:W-:-:S03]  /*7c30*/  PRMT R4, R19, 0x9910, RZ ;  /* 0x0000991013047816 */ /* 0x01dfc600000000ff */
        /* <DEDUP_REMOVED lines=17> */
.L_x_55155:
[----:B------:R0:W-:Y:S01]  /*7d50*/  STG.E.U8 desc[UR36][R8.64], R5 ;  /* 0x0000000508007986 */ /* 0x0001e2000c101124 */
[----:B------:R-:W-:Y:S01]  /*7d60*/  IMAD.MOV.U32 R17, RZ, RZ, R23 ;  /* 0x000000ffff117224 */ /* 0x000fe200078e0017 */
[----:B------:R-:W-:Y:S06]  /*7d70*/  BRA `(.L_x_55157) ;  /* 0x0000000c00947947 */ /* 0x000fec0003800000 */
.L_x_55154:
        /* <DEDUP_REMOVED lines=11> */
.L_x_55159:
[----:B------:R0:W-:Y:S01]  /*7e30*/  STG.E desc[UR36][R8.64], R5 ;  /* 0x0000000508007986 */ /* 0x0001e2000c101924 */
[----:B------:R-:W-:Y:S01]  /*7e40*/  IMAD.MOV.U32 R17, RZ, RZ, R23 ;  /* 0x000000ffff117224 */ /* 0x000fe200078e0017 */
[----:B------:R-:W-:Y:S06]  /*7e50*/  BRA `(.L_x_55157) ;  /* 0x0000000c005c7947 */ /* 0x000fec0003800000 */
.L_x_55158:
[----:B------:R0:W-:Y:S01]  /*7e60*/  STG.E.U16 desc[UR36][R8.64], R5 ;  /* 0x0000000508007986 */ /* 0x0001e2000c101524 */
[----:B------:R-:W-:Y:S01]  /*7e70*/  IMAD.MOV.U32 R17, RZ, RZ, R23 ;  /* 0x000000ffff117224 */ /* 0x000fe200078e0017 */
[----:B------:R-:W-:Y:S06]  /*7e80*/  BRA `(.L_x_55157) ;  /* 0x0000000c00507947 */ /* 0x000fec0003800000 */
.L_x_55153:
        /* <DEDUP_REMOVED lines=10> */
.L_x_55161:
[----:B------:R-:W-:Y:S01]  /*7f30*/  I2FP.F32.S32 R0, R5 ;  /* 0x0000000500007245 */ /* 0x000fe20000201400 */
[----:B------:R-:W-:-:S03]  /*7f40*/  IMAD.MOV.U32 R17, RZ, RZ, R23 ;  /* 0x000000ffff117224 */ /* 0x000fc600078e0017 */
[----:B------:R-:W-:-:S05]  /*7f50*/  F2FP.F16.F32.PACK_AB R0, RZ, R0 ;  /* 0x00000000ff00723e */ /* 0x000fca00000000ff */
[----:B------:R0:W-:Y:S01]  /*7f60*/  STG.E.U16 desc[UR36][R8.64], R0 ;  /* 0x0000000008007986 */ /* 0x0001e2000c101524 */
[----:B------:R-:W-:Y:S05]  /*7f70*/  BRA `(.L_x_55157) ;  /* 0x0000000c00147947 */ /* 0x000fea0003800000 */
.L_x_55160:
        /* <DEDUP_REMOVED lines=11> */
.L_x_55163:
[----:B------:R-:W-:Y:S01]  /*8030*/  I2FP.F32.S32 R5, R5 ;  /* 0x0000000500057245 */ /* 0x000fe20000201400 */
[----:B------:R-:W-:-:S03]  /*8040*/  IMAD.MOV.U32 R17, RZ, RZ, R23 ;  /* 0x000000ffff117224 */ /* 0x000fc600078e0017 */
[----:B------:R-:W-:-:S04]  /*8050*/  F2FP.F16.F32.PACK_AB R3, RZ, R5 ;  /* 0x00000005ff03723e */ /* 0x000fc800000000ff */
[----:B------:R-:W-:-:S05]  /*8060*/  PRMT R3, R3, 0x5410, RZ ;  /* 0x0000541003037816 */ /* 0x000fca00000000ff */
[----:B------:R2:W-:Y:S01]  /*8070*/  STG.E desc[UR36][R8.64], R3 ;  /* 0x0000000308007986 */ /* 0x0005e2000c101924 */
[----:B------:R-:W-:Y:S05]  /*8080*/  BRA `(.L_x_55157) ;  /* 0x0000000800d07947 */ /* 0x000fea0003800000 */
.L_x_55162:
[----:B------:R-:W0:Y:S01]  /*8090*/  I2F.F64 R4, R5 ;  /* 0x0000000500047312 */ /* 0x000e220000201c00 */
[----:B------:R-:W-:Y:S01]  /*80a0*/  IMAD.MOV.U32 R17, RZ, RZ, R23 ;  /* 0x000000ffff117224 */ /* 0x000fe200078e0017 */
[----:B0-----:R4:W-:Y:S01]  /*80b0*/  STG.E.64 desc[UR36][R8.64], R4 ;  /* 0x0000000408007986 */ /* 0x0019e2000c101b24 */
[----:B------:R-:W-:Y:S05]  /*80c0*/  BRA `(.L_x_55157) ;  /* 0x0000000800c07947 */ /* 0x000fea0003800000 */
.L_x_55152:
        /* <DEDUP_REMOVED lines=13> */
.L_x_55166:
[----:B------:R-:W-:Y:S01]  /*81a0*/  CS2R R6, SRZ ;  /* 0x0000000000067805 */ /* 0x000fe2000001ff00 */
[----:B------:R-:W0:Y:S01]  /*81b0*/  I2F.F64 R4, R5 ;  /* 0x0000000500047312 */ /* 0x000e220000201c00 */
[----:B------:R-:W-:-:S03]  /*81c0*/  IMAD.MOV.U32 R17, RZ, RZ, R23 ;  /* 0x000000ffff117224 */ /* 0x000fc600078e0017 */
[----:B0-----:R0:W-:Y:S01]  /*81d0*/  STG.E.128 desc[UR36][R8.64], R4 ;  /* 0x0000000408007986 */ /* 0x0011e2000c101d24 */
[----:B------:R-:W-:Y:S05]  /*81e0*/  BRA `(.L_x_55157) ;  /* 0x0000000800787947 */ /* 0x000fea0003800000 */
.L_x_55165:
        /* <DEDUP_REMOVED lines=19> */
.L_x_55170:
[----:B------:R-:W-:Y:S05]  /*8320*/  BSYNC.RECONVERGENT B0 ;  /* 0x0000000000007941 */ /* 0x000fea0003800200 */
.L_x_55169:
[----:B------:R-:W-:Y:S01]  /*8330*/  LOP3.LUT R5, R0, 0x80, R5, 0xf8, !PT ;  /* 0x0000008000057812 */ /* 0x000fe200078ef805 */
[----:B------:R-:W-:-:S04]  /*8340*/  IMAD.MOV.U32 R17, RZ, RZ, R23 ;  /* 0x000000ffff117224 */ /* 0x000fc800078e0017 */
[----:B------:R0:W-:Y:S01]  /*8350*/  STG.E.U8 desc[UR36][R8.64], R5 ;  /* 0x0000000508007986 */ /* 0x0001e2000c101124 */
[----:B------:R-:W-:Y:S05]  /*8360*/  BRA `(.L_x_55157) ;  /* 0x0000000800187947 */ /* 0x000fea0003800000 */
.L_x_55168:
        /* <DEDUP_REMOVED lines=15> */
.L_x_55172:
[----:B------:R-:W-:Y:S05]  /*8460*/  BSYNC.RECONVERGENT B0 ;  /* 0x0000000000007941 */ /* 0x000fea0003800200 */
.L_x_55171:
[----:B------:R-:W-:Y:S01]  /*8470*/  LOP3.LUT R5, R0, 0x80, R5, 0xf8, !PT ;  /* 0x0000008000057812 */ /* 0x000fe200078ef805 */
[----:B------:R-:W-:-:S04]  /*8480*/  IMAD.MOV.U32 R17, RZ, RZ, R23 ;  /* 0x000000ffff117224 */ /* 0x000fc800078e0017 */
[----:B------:R0:W-:Y:S01]  /*8490*/  STG.E.U8 desc[UR36][R8.64], R5 ;  /* 0x0000000508007986 */ /* 0x0001e2000c101124 */
[----:B------:R-:W-:Y:S05]  /*84a0*/  BRA `(.L_x_55157) ;  /* 0x0000000400c87947 */ /* 0x000fea0003800000 */
.L_x_55167:
[----:B------:R-:W-:Y:S01]  /*84b0*/  I2FP.F32.S32 R0, R5 ;  /* 0x0000000500007245 */ /* 0x000fe20000201400 */
[----:B------:R-:W-:-:S03]  /*84c0*/  IMAD.MOV.U32 R17, RZ, RZ, R23 ;  /* 0x000000ffff117224 */ /* 0x000fc600078e0017 */
[----:B------:R-:W-:-:S05]  /*84d0*/  F2FP.BF16.F32.PACK_AB R0, RZ, R0 ;  /* 0x00000000ff00723e */ /* 0x000fca00000010ff */
[----:B------:R0:W-:Y:S01]  /*84e0*/  STG.E.U16 desc[UR36][R8.64], R0 ;  /* 0x0000000008007986 */ /* 0x0001e2000c101524 */
[----:B------:R-:W-:Y:S05]  /*84f0*/  BRA `(.L_x_55157) ;  /* 0x0000000400b47947 */ /* 0x000fea0003800000 */
.L_x_55164:
        /* <DEDUP_REMOVED lines=11> */
.L_x_55175:
        /* <DEDUP_REMOVED lines=13> */
.L_x_55178:
[----:B------:R-:W-:-:S04]  /*8680*/  SHF.R.U32.HI R0, RZ, 0x14, R3 ;  /* 0x00000014ff007819 */ /* 0x000fc80000011603 */
[----:B------:R-:W-:-:S04]  /*8690*/  LOP3.LUT R0, R0, 0x1, RZ, 0xc0, !PT ;  /* 0x0000000100007812 */ /* 0x000fc800078ec0ff */
[----:B------:R-:W-:-:S04]  /*86a0*/  IADD3 R0, PT, PT, R3, 0x487ffff, R0 ;  /* 0x0487ffff03007810 */ /* 0x000fc80007ffe000 */
[----:B------:R-:W-:-:S04]  /*86b0*/  SHF.R.U32.HI R0, RZ, 0x14, R0 ;  /* 0x00000014ff007819 */ /* 0x000fc80000011600 */
[----:B------:R-:W-:-:S07]  /*86c0*/  LOP3.LUT R0, R0, 0xff, RZ, 0xc0, !PT ;  /* 0x000000ff00007812 */ /* 0x000fce00078ec0ff */
.L_x_55179:
[----:B------:R-:W-:-:S04]  /*86d0*/  SHF.R.U32.HI R3, RZ, 0x18, R3 ;  /* 0x00000018ff037819 */ /* 0x000fc80000011603 */
[----:B------:R-:W-:-:S04]  /*86e0*/  LOP3.LUT R0, R0, 0x80, R3, 0xf8, !PT ;  /* 0x0000008000007812 */ /* 0x000fc800078ef803 */
[----:B------:R-:W-:-:S07]  /*86f0*/  PRMT R4, R0, 0x7610, R4 ;  /* 0x0000761000047816 */ /* 0x000fce0000000004 */
.L_x_55177:
[----:B------:R-:W-:Y:S05]  /*8700*/  BSYNC.RECONVERGENT B0 ;  /* 0x0000000000007941 */ /* 0x000fea0003800200 */
.L_x_55176:
[----:B------:R0:W-:Y:S01]  /*8710*/  STG.E.U8 desc[UR36][R8.64], R4 ;  /* 0x0000000408007986 */ /* 0x0001e2000c101124 */
[----:B------:R-:W-:Y:S01]  /*8720*/  IMAD.MOV.U32 R17, RZ, RZ, R23 ;  /* 0x000000ffff117224 */ /* 0x000fe200078e0017 */
[----:B------:R-:W-:Y:S06]  /*8730*/  BRA `(.L_x_55157) ;  /* 0x0000000400247947 */ /* 0x000fec0003800000 */
.L_x_55174:
        /* <DEDUP_REMOVED lines=13> */
.L_x_55182:
[----:B------:R-:W-:-:S04]  /*8810*/  SHF.R.U32.HI R0, RZ, 0x15, R3 ;  /* 0x00000015ff007819 */ /* 0x000fc80000011603 */
[----:B------:R-:W-:-:S04]  /*8820*/  LOP3.LUT R0, R0, 0x1, RZ, 0xc0, !PT ;  /* 0x0000000100007812 */ /* 0x000fc800078ec0ff */
[----:B------:R-:W-:-:S04]  /*8830*/  IADD3 R0, PT, PT, R3, 0x88fffff, R0 ;  /* 0x088fffff03007810 */ /* 0x000fc80007ffe000 */
[----:B------:R-:W-:-:S04]  /*8840*/  SHF.R.U32.HI R0, RZ, 0x15, R0 ;  /* 0x00000015ff007819 */ /* 0x000fc80000011600 */
[----:B------:R-:W-:-:S07]  /*8850*/  LOP3.LUT R0, R0, 0xff, RZ, 0xc0, !PT ;  /* 0x000000ff00007812 */ /* 0x000fce00078ec0ff */
.L_x_55183:
[----:B------:R-:W-:-:S04]  /*8860*/  SHF.R.U32.HI R3, RZ, 0x18, R3 ;  /* 0x00000018ff037819 */ /* 0x000fc80000011603 */
[----:B------:R-:W-:-:S04]  /*8870*/  LOP3.LUT R0, R0, 0x80, R3, 0xf8, !PT ;  /* 0x0000008000007812 */ /* 0x000fc800078ef803 */
[----:B------:R-:W-:-:S07]  /*8880*/  PRMT R4, R0, 0x7610, R4 ;  /* 0x0000761000047816 */ /* 0x000fce0000000004 */
.L_x_55181:
[----:B------:R-:W-:Y:S05]  /*8890*/  BSYNC.RECONVERGENT B0 ;  /* 0x0000000000007941 */ /* 0x000fea0003800200 */
.L_x_55180:
[----:B------:R0:W-:Y:S01]  /*88a0*/  STG.E.U8 desc[UR36][R8.64], R4 ;  /* 0x0000000408007986 */ /* 0x0001e2000c101124 */
[----:B------:R-:W-:Y:S01]  /*88b0*/  IMAD.MOV.U32 R17, RZ, RZ, R23 ;  /* 0x000000ffff117224 */ /* 0x000fe200078e0017 */
[----:B------:R-:W-:Y:S06]  /*88c0*/  BRA `(.L_x_55157) ;  /* 0x0000000000c07947 */ /* 0x000fec0003800000 */
.L_x_55173:
[----:B------:R-:W-:-:S13]  /*88d0*/  ISETP.NE.AND P0, PT, R0, 0x1c, PT ;  /* 0x0000001c0000780c */ /* 0x000fda0003f05270 */
[----:B------:R-:W-:Y:S05]  /*88e0*/  @!P0 BRA `(.L_x_55184) ;  /* 0x0000000000b08947 */ /* 0x000fea0003800000 */
[----:B------:R-:W-:-:S13]  /*88f0*/  ISETP.NE.AND P0, PT, R0, 0x1d, PT ;  /* 0x0000001d0000780c */ /* 0x000fda0003f05270 */
[----:B------:R-:W-:Y:S05]  /*8900*/  @!P0 BRA `(.L_x_55185) ;  /* 0x0000000000948947 */ /* 0x000fea0003800000 */
[----:B------:R-:W-:-:S13]  /*8910*/  ISETP.NE.AND P0, PT, R0, 0x2c, PT ;  /* 0x0000002c0000780c */ /* 0x000fda0003f05270 */
[----:B------:R-:W-:Y:S05]  /*8920*/  @!P0 BRA `(.L_x_55186) ;  /* 0x0000000000488947 */ /* 0x000fea0003800000 */
.L_x_55156:
        /* <DEDUP_REMOVED lines=16> */
.L_x_55187:
[----:B------:R-:W-:Y:S01]  /*8a30*/  IMAD.MOV.U32 R17, RZ, RZ, R23 ;  /* 0x000000ffff117224 */ /* 0x000fe200078e0017 */
[----:B------:R-:W-:Y:S06]  /*8a40*/  BRA `(.L_x_55157) ;  /* 0x0000000000607947 */ /* 0x000fec0003800000 */
.L_x_55186:
        /* <DEDUP_REMOVED lines=17> */
.L_x_55185:
[--C-:B------:R-:W-:Y:S01]  /*8b60*/  SHF.R.S32.HI R7, RZ, 0x1f, R5.reuse ;  /* 0x0000001fff077819 */ /* 0x100fe20000011405 */
[----:B------:R-:W-:Y:S02]  /*8b70*/  IMAD.MOV.U32 R6, RZ, RZ, R5 ;  /* 0x000000ffff067224 */ /* 0x000fe400078e0005 */
[----:B------:R-:W-:-:S03]  /*8b80*/  IMAD.MOV.U32 R17, RZ, RZ, R23 ;  /* 0x000000ffff117224 */ /* 0x000fc600078e0017 */
[----:B------:R0:W-:Y:S01]  /*8b90*/  STG.E.64 desc[UR36][R8.64], R6 ;  /* 0x0000000608007986 */ /* 0x0001e2000c101b24 */
[----:B------:R-:W-:Y:S05]  /*8ba0*/  BRA `(.L_x_55157) ;  /* 0x0000000000087947 */ /* 0x000fea0003800000 */
.L_x_55184:
[----:B------:R0:W-:Y:S01]  /*8bb0*/  STG.E desc[UR36][R8.64], R5 ;  /* 0x0000000508007986 */ /* 0x0001e2000c101924 */
[----:B------:R-:W-:-:S07]  /*8bc0*/  IMAD.MOV.U32 R17, RZ, RZ, R23 ;  /* 0x000000ffff117224 */ /* 0x000fce00078e0017 */
.L_x_55157:
        /* <DEDUP_REMOVED lines=23> */
.L_x_55192:
[----:B------:R0:W-:Y:S01]  /*8d40*/  STG.E.U8 desc[UR36][R8.64], R24 ;  /* 0x0000001808007986 */ /* 0x0001e2000c101124 */
[----:B------:R-:W-:Y:S05]  /*8d50*/  BRA `(.L_x_55194) ;  /* 0x0000000c00387947 */ /* 0x000fea0003800000 */
.L_x_55191:
        /* <DEDUP_REMOVED lines=9> */
.L_x_55196:
[----:B------:R0:W-:Y:S01]  /*8df0*/  STG.E desc[UR36][R8.64], R24 ;  /* 0x0000001808007986 */ /* 0x0001e2000c101924 */
[----:B------:R-:W-:Y:S05]  /*8e00*/  BRA `(.L_x_55194) ;  /* 0x0000000c000c7947 */ /* 0x000fea0003800000 */
.L_x_55195:
[----:B------:R0:W-:Y:S01]  /*8e10*/  STG.E.U16 desc[UR36][R8.64], R24 ;  /* 0x0000001808007986 */ /* 0x0001e2000c101524 */
[----:B------:R-:W-:Y:S05]  /*8e20*/  BRA `(.L_x_55194) ;  /* 0x0000000c00047947 */ /* 0x000fea0003800000 */
.L_x_55190:
        /* <DEDUP_REMOVED lines=9> */
.L_x_55198:
[----:B------:R-:W-:-:S04]  /*8ec0*/  I2FP.F32.S32 R0, R24 ;  /* 0x0000001800007245 */ /* 0x000fc80000201400 */
[----:B------:R-:W-:-:S05]  /*8ed0*/  F2FP.F16.F32.PACK_AB R0, RZ, R0 ;  /* 0x00000000ff00723e */ /* 0x000fca00000000ff */
[----:B------:R1:W-:Y:S01]  /*8ee0*/  STG.E.U16 desc[UR36][R8.64], R0 ;  /* 0x0000000008007986 */ /* 0x0003e2000c101524 */
[----:B------:R-:W-:Y:S05]  /*8ef0*/  BRA `(.L_x_55194) ;  /* 0x0000000800d07947 */ /* 0x000fea0003800000 */
.L_x_55197:
        /* <DEDUP_REMOVED lines=10> */
.L_x_55200:
[----:B------:R-:W-:-:S04]  /*8fa0*/  I2FP.F32.S32 R24, R24 ;  /* 0x0000001800187245 */ /* 0x000fc80000201400 */
[----:B------:R-:W-:-:S04]  /*8fb0*/  F2FP.F16.F32.PACK_AB R3, RZ, R24 ;  /* 0x00000018ff03723e */ /* 0x000fc800000000ff */
[----:B------:R-:W-:-:S05]  /*8fc0*/  PRMT R3, R3, 0x5410, RZ ;  /* 0x0000541003037816 */ /* 0x000fca00000000ff */
[----:B------:R4:W-:Y:S01]  /*8fd0*/  STG.E desc[UR36][R8.64], R3 ;  /* 0x0000000308007986 */ /* 0x0009e2000c101924 */
[----:B------:R-:W-:Y:S05]  /*8fe0*/  BRA `(.L_x_55194) ;  /* 0x0000000800947947 */ /* 0x000fea0003800000 */
.L_x_55199:
[----:B------:R-:W0:Y:S02]  /*8ff0*/  I2F.F64 R24, R24 ;  /* 0x0000001800187312 */ /* 0x000e240000201c00 */
[----:B0-----:R2:W-:Y:S01]  /*9000*/  STG.E.64 desc[UR36][R8.64], R24 ;  /* 0x0000001808007986 */ /* 0x0015e2000c101b24 */
[----:B------:R-:W-:Y:S05]  /*9010*/  BRA `(.L_x_55194) ;  /* 0x0000000800887947 */ /* 0x000fea0003800000 */
.L_x_55189:
        /* <DEDUP_REMOVED lines=12> */
.L_x_55204:
        /* <DEDUP_REMOVED lines=17> */
.L_x_55207:
[----:B------:R-:W-:-:S04]  /*91f0*/  SHF.R.U32.HI R3, RZ, 0x18, R5 ;  /* 0x00000018ff037819 */ /* 0x000fc80000011605 */
[----:B------:R-:W-:-:S04]  /*9200*/  LOP3.LUT R0, R0, 0x80, R3, 0xf8, !PT ;  /* 0x0000008000007812 */ /* 0x000fc800078ef803 */
[----:B------:R-:W-:-:S07]  /*9210*/  PRMT R4, R0, 0x7610, R4 ;  /* 0x0000761000047816 */ /* 0x000fce0000000004 */
.L_x_55206:
[----:B------:R-:W-:Y:S05]  /*9220*/  BSYNC.RECONVERGENT B0 ;  /* 0x0000000000007941 */ /* 0x000fea0003800200 */
.L_x_55205:
[----:B------:R0:W-:Y:S01]  /*9230*/  STG.E.U8 desc[UR36][R8.64], R4 ;  /* 0x0000000408007986 */ /* 0x0001e2000c101124 */
[----:B------:R-:W-:Y:S05]  /*9240*/  BRA `(.L_x_55194) ;  /* 0x0000000400fc7947 */ /* 0x000fea0003800000 */
.L_x_55203:
        /* <DEDUP_REMOVED lines=17> */
.L_x_55210:
[----:B------:R-:W-:-:S04]  /*9360*/  SHF.R.U32.HI R3, RZ, 0x18, R5 ;  /* 0x00000018ff037819 */ /* 0x000fc80000011605 */
[----:B------:R-:W-:-:S04]  /*9370*/  LOP3.LUT R0, R0, 0x80, R3, 0xf8, !PT ;  /* 0x0000008000007812 */ /* 0x000fc800078ef803 */
[----:B------:R-:W-:-:S07]  /*9380*/  PRMT R4, R0, 0x7610, R4 ;  /* 0x0000761000047816 */ /* 0x000fce0000000004 */
.L_x_55209:
[----:B------:R-:W-:Y:S05]  /*9390*/  BSYNC.RECONVERGENT B0 ;  /* 0x0000000000007941 */ /* 0x000fea0003800200 */
.L_x_55208:
[----:B------:R0:W-:Y:S01]  /*93a0*/  STG.E.U8 desc[UR36][R8.64], R4 ;  /* 0x0000000408007986 */ /* 0x0001e2000c101124 */
[----:B------:R-:W-:Y:S05]  /*93b0*/  BRA `(.L_x_55194) ;  /* 0x0000000400a07947 */ /* 0x000fea0003800000 */
.L_x_55202:
        /* <DEDUP_REMOVED lines=22> */
.L_x_55212:
[----:B------:R-:W-:-:S05]  /*9520*/  SHF.R.S32.HI R25, RZ, 0x1f, R24 ;  /* 0x0000001fff197819 */ /* 0x000fca0000011418 */
[----:B------:R0:W-:Y:S01]  /*9530*/  STG.E.64 desc[UR36][R8.64], R24 ;  /* 0x0000001808007986 */ /* 0x0001e2000c101b24 */
[----:B------:R-:W-:Y:S05]  /*9540*/  BRA `(.L_x_55194) ;  /* 0x00000004003c7947 */ /* 0x000fea0003800000 */
.L_x_55211:
[----:B------:R0:W-:Y:S01]  /*9550*/  STG.E desc[UR36][R8.64], R24 ;  /* 0x0000001808007986 */ /* 0x0001e2000c101924 */
[----:B------:R-:W-:Y:S05]  /*9560*/  BRA `(.L_x_55194) ;  /* 0x0000000400347947 */ /* 0x000fea0003800000 */
.L_x_55201:
        /* <DEDUP_REMOVED lines=10> */
.L_x_55214:
[----:B------:R-:W-:Y:S01]  /*9610*/  CS2R R6, SRZ ;  /* 0x0000000000067805 */ /* 0x000fe2000001ff00 */
[----:B------:R-:W0:Y:S04]  /*9620*/  I2F.F64 R4, R24 ;  /* 0x0000001800047312 */ /* 0x000e280000201c00 */
[----:B0-----:R0:W-:Y:S01]  /*9630*/  STG.E.128 desc[UR36][R8.64], R4 ;  /* 0x0000000408007986 */ /* 0x0011e2000c101d24 */
[----:B------:R-:W-:Y:S05]  /*9640*/  BRA `(.L_x_55194) ;  /* 0x0000000000fc7947 */ /* 0x000fea0003800000 */
.L_x_55213:
[----:B------:R-:W-:-:S13]  /*9650*/  ISETP.NE.AND P0, PT, R0, 0xf, PT ;  /* 0x0000000f0000780c */ /* 0x000fda0003f05270 */
[----:B------:R-:W-:Y:S05]  /*9660*/  @!P0 BRA `(.L_x_55215) ;  /* 0x0000000000e88947 */ /* 0x000fea0003800000 */
[----:B------:R-:W-:-:S13]  /*9670*/  ISETP.NE.AND P0, PT, R0, 0x17, PT ;  /* 0x000000170000780c */ /* 0x000fda0003f05270 */
[----:B------:R-:W-:Y:S05]  /*9680*/  @!P0 BRA `(.L_x_55216) ;  /* 0x0000000000908947 */ /* 0x000fea0003800000 */
[----:B------:R-:W-:-:S13]  /*9690*/  ISETP.NE.AND P0, PT, R0, 0x18, PT ;  /* 0x000000180000780c */ /* 0x000fda0003f05270 */
[----:B------:R-:W-:Y:S05]  /*96a0*/  @!P0 BRA `(.L_x_55217) ;  /* 0x0000000000448947 */ /* 0x000fea0003800000 */
.L_x_55193:
        /* <DEDUP_REMOVED lines=16> */
.L_x_55218:
[----:B------:R-:W-:Y:S05]  /*97b0*/  BRA `(.L_x_55194) ;  /* 0x0000000000a07947 */ /* 0x000fea0003800000 */
.L_x_55217:
        /* <DEDUP_REMOVED lines=13> */
.L_x_55220:
[----:B------:R-:W-:Y:S05]  /*9890*/  BSYNC.RECONVERGENT B0 ;  /* 0x0000000000007941 */ /* 0x000fea0003800200 */
.L_x_55219:
[----:B------:R-:W-:-:S05]  /*98a0*/  LOP3.LUT R3, R0, 0x80, R3, 0xf8, !PT ;  /* 0x0000008000037812 */ /* 0x000fca00078ef803 */
[----:B------:R0:W-:Y:S01]  /*98b0*/  STG.E.U8 desc[UR36][R8.64], R3 ;  /* 0x0000000308007986 */ /* 0x0001e2000c101124 */
[----:B------:R-:W-:Y:S05]  /*98c0*/  BRA `(.L_x_55194) ;  /* 0x00000000005c7947 */ /* 0x000fea0003800000 */
.L_x_55216:
        /* <DEDUP_REMOVED lines=12> */
.L_x_55222:
[----:B------:R-:W-:Y:S01]  /*9990*/  IMAD.MOV.U32 R0, RZ, RZ, 0x7f ;  /* 0x0000007fff007424 */ /* 0x000fe200078e00ff */
[----:B------:R-:W-:-:S04]  /*99a0*/  ISETP.GT.U32.AND P0, PT, R4, 0x7f800000, PT ;  /* 0x7f8000000400780c */ /* 0x000fc80003f04070 */
[----:B------:R-:W-:-:S09]  /*99b0*/  SEL R0, R0, 0x7c, P0 ;  /* 0x0000007c00007807 */ /* 0x000fd20000000000 */
.L_x_55223:
[----:B------:R-:W-:Y:S05]  /*99c0*/  BSYNC.RECONVERGENT B0 ;  /* 0x0000000000007941 */ /* 0x000fea0003800200 */
.L_x_55221:
[----:B------:R-:W-:-:S04]  /*99d0*/  SHF.R.U32.HI R3, RZ, 0x18, R3 ;  /* 0x00000018ff037819 */ /* 0x000fc80000011603 */
[----:B------:R-:W-:-:S05]  /*99e0*/  LOP3.LUT R3, R0, 0x80, R3, 0xf8, !PT ;  /* 0x0000008000037812 */ /* 0x000fca00078ef803 */
[----:B------:R0:W-:Y:S01]  /*99f0*/  STG.E.U8 desc[UR36][R8.64], R3 ;  /* 0x0000000308007986 */ /* 0x0001e2000c101124 */
[----:B------:R-:W-:Y:S05]  /*9a00*/  BRA `(.L_x_55194) ;  /* 0x00000000000c7947 */ /* 0x000fea0003800000 */
.L_x_55215:
[----:B------:R-:W-:-:S04]  /*9a10*/  I2FP.F32.S32 R0, R24 ;  /* 0x0000001800007245 */ /* 0x000fc80000201400 */
[----:B------:R-:W-:-:S05]  /*9a20*/  F2FP.BF16.F32.PACK_AB R0, RZ, R0 ;  /* 0x00000000ff00723e */ /* 0x000fca00000010ff */
[----:B------:R0:W-:Y:S02]  /*9a30*/  STG.E.U16 desc[UR36][R8.64], R0 ;  /* 0x0000000008007986 */ /* 0x0001e4000c101524 */
.L_x_55194:
[----:B------:R-:W-:-:S07]  /*9a40*/  VIADD R17, R17, 0x80 ;  /* 0x0000008011117836 */ /* 0x000fce0000000000 */
.L_x_55151:
[----:B------:R-:W-:-:S13]  /*9a50*/  ISETP.GE.AND P0, PT, R17, R16, PT ;  /* 0x000000101100720c */ /* 0x000fda0003f06270 */
[----:B------:R-:W-:Y:S05]  /*9a60*/  @P0 BREAK.RELIABLE B6 ;  /* 0x0000000000060942 */ /* 0x000fea0003800100 */
[----:B------:R-:W-:Y:S05]  /*9a70*/  @P0 BRA `(.L_x_55188) ;  /* 0x0000000c00980947 */ /* 0x000fea0003800000 */
[----:B------:R-:W-:Y:S05]  /*9a80*/  BSYNC.RELIABLE B6 ;  /* 0x0000000000067941 */ /* 0x000fea0003800100 */
.L_x_55150:
        /* <DEDUP_REMOVED lines=20> */
.L_x_55227:
[----:B------:R0:W-:Y:S01]  /*9bd0*/  STG.E.U8 desc[UR36][R8.64], R22 ;  /* 0x0000001608007986 */ /* 0x0001e2000c101124 */
[----:B------:R-:W-:Y:S05]  /*9be0*/  BRA `(.L_x_55229) ;  /* 0x0000000c00387947 */ /* 0x000fea0003800000 */
.L_x_55226:
        /* <DEDUP_REMOVED lines=9> */
.L_x_55231:
[----:B------:R0:W-:Y:S01]  /*9c80*/  STG.E desc[UR36][R8.64], R22 ;  /* 0x0000001608007986 */ /* 0x0001e2000c101924 */
[----:B------:R-:W-:Y:S05]  /*9c90*/  BRA `(.L_x_55229) ;  /* 0x0000000c000c7947 */ /* 0x000fea0003800000 */
.L_x_55230:
[----:B------:R0:W-:Y:S01]  /*9ca0*/  STG.E.U16 desc[UR36][R8.64], R22 ;  /* 0x0000001608007986 */ /* 0x0001e2000c101524 */
[----:B------:R-:W-:Y:S05]  /*9cb0*/  BRA `(.L_x_55229) ;  /* 0x0000000c00047947 */ /* 0x000fea0003800000 */
.L_x_55225:
        /* <DEDUP_REMOVED lines=9> */
.L_x_55233:
[----:B------:R-:W-:-:S04]  /*9d50*/  I2FP.F32.S32 R0, R22 ;  /* 0x0000001600007245 */ /* 0x000fc80000201400 */
[----:B------:R-:W-:-:S05]  /*9d60*/  F2FP.F16.F32.PACK_AB R0, RZ, R0 ;  /* 0x00000000ff00723e */ /* 0x000fca00000000ff */
[----:B------:R0:W-:Y:S01]  /*9d70*/  STG.E.U16 desc[UR36][R8.64], R0 ;  /* 0x0000000008007986 */ /* 0x0001e2000c101524 */
[----:B------:R-:W-:Y:S05]  /*9d80*/  BRA `(.L_x_55229) ;  /* 0x0000000800d07947 */ /* 0x000fea0003800000 */
.L_x_55232:
        /* <DEDUP_REMOVED lines=10> */
.L_x_55235:
[----:B------:R-:W-:-:S04]  /*9e30*/  I2FP.F32.S32 R22, R22 ;  /* 0x0000001600167245 */ /* 0x000fc80000201400 */
[----:B------:R-:W-:-:S04]  /*9e40*/  F2FP.F16.F32.PACK_AB R3, RZ, R22 ;  /* 0x00000016ff03723e */ /* 0x000fc800000000ff */
[----:B------:R-:W-:-:S05]  /*9e50*/  PRMT R3, R3, 0x5410, RZ ;  /* 0x0000541003037816 */ /* 0x000fca00000000ff */
[----:B------:R0:W-:Y:S01]  /*9e60*/  STG.E desc[UR36][R8.64], R3 ;  /* 0x0000000308007986 */ /* 0x0001e2000c101924 */
[----:B------:R-:W-:Y:S05]  /*9e70*/  BRA `(.L_x_55229) ;  /* 0x0000000800947947 */ /* 0x000fea0003800000 */
.L_x_55234:
[----:B------:R-:W0:Y:S02]  /*9e80*/  I2F.F64 R22, R22 ;  /* 0x0000001600167312 */ /* 0x000e240000201c00 */
[----:B0-----:R0:W-:Y:S01]  /*9e90*/  STG.E.64 desc[UR36][R8.64], R22 ;  /* 0x0000001608007986 */ /* 0x0011e2000c101b24 */
[----:B------:R-:W-:Y:S05]  /*9ea0*/  BRA `(.L_x_55229) ;  /* 0x0000000800887947 */ /* 0x000fea0003800000 */
.L_x_55224:
        /* <DEDUP_REMOVED lines=12> */
.L_x_55239:
        /* <DEDUP_REMOVED lines=17> */
.L_x_55242:
[----:B------:R-:W-:-:S04]  /*a080*/  SHF.R.U32.HI R3, RZ, 0x18, R5 ;  /* 0x00000018ff037819 */ /* 0x000fc80000011605 */
[----:B------:R-:W-:-:S04]  /*a090*/  LOP3.LUT R0, R0, 0x80, R3, 0xf8, !PT ;  /* 0x0000008000007812 */ /* 0x000fc800078ef803 */
[----:B------:R-:W-:-:S07]  /*a0a0*/  PRMT R4, R0, 0x7610, R4 ;  /* 0x0000761000047816 */ /* 0x000fce0000000004 */
.L_x_55241:
[----:B------:R-:W-:Y:S05]  /*a0b0*/  BSYNC.RECONVERGENT B0 ;  /* 0x0000000000007941 */ /* 0x000fea0003800200 */
.L_x_55240:
[----:B------:R0:W-:Y:S01]  /*a0c0*/  STG.E.U8 desc[UR36][R8.64], R4 ;  /* 0x0000000408007986 */ /* 0x0001e2000c101124 */
[----:B------:R-:W-:Y:S05]  /*a0d0*/  BRA `(.L_x_55229) ;  /* 0x0000000400fc7947 */ /* 0x000fea0003800000 */
.L_x_55238:
        /* <DEDUP_REMOVED lines=17> */
.L_x_55245:
[----:B------:R-:W-:-:S04]  /*a1f0*/  SHF.R.U32.HI R3, RZ, 0x18, R5 ;  /* 0x00000018ff037819 */ /* 0x000fc80000011605 */
[----:B------:R-:W-:-:S04]  /*a200*/  LOP3.LUT R0, R0, 0x80, R3, 0xf8, !PT ;  /* 0x0000008000007812 */ /* 0x000fc800078ef803 */
[----:B------:R-:W-:-:S07]  /*a210*/  PRMT R4, R0, 0x7610, R4 ;  /* 0x0000761000047816 */ /* 0x000fce0000000004 */
.L_x_55244:
[----:B------:R-:W-:Y:S05]  /*a220*/  BSYNC.RECONVERGENT B0 ;  /* 0x0000000000007941 */ /* 0x000fea0003800200 */
.L_x_55243:
[----:B------:R3:W-:Y:S01]  /*a230*/  STG.E.U8 desc[UR36][R8.64], R4 ;  /* 0x0000000408007986 */ /* 0x0007e2000c101124 */
[----:B------:R-:W-:Y:S05]  /*a240*/  BRA `(.L_x_55229) ;  /* 0x0000000400a07947 */ /* 0x000fea0003800000 */
.L_x_55237:
        /* <DEDUP_REMOVED lines=22> */
.L_x_55247:
[----:B------:R-:W-:-:S05]  /*a3b0*/  SHF.R.S32.HI R23, RZ, 0x1f, R22 ;  /* 0x0000001fff177819 */ /* 0x000fca0000011416 */
[----:B------:R2:W-:Y:S01]  /*a3c0*/  STG.E.64 desc[UR36][R8.64], R22 ;  /* 0x0000001608007986 */ /* 0x0005e2000c101b24 */
[----:B------:R-:W-:Y:S05]  /*a3d0*/  BRA `(.L_x_55229) ;  /* 0x00000004003c7947 */ /* 0x000fea0003800000 */
.L_x_55246:
[----:B------:R0:W-:Y:S01]  /*a3e0*/  STG.E desc[UR36][R8.64], R22 ;  /* 0x0000001608007986 */ /* 0x0001e2000c101924 */
[----:B------:R-:W-:Y:S05]  /*a3f0*/  BRA `(.L_x_55229) ;  /* 0x0000000400347947 */ /* 0x000fea0003800000 */
.L_x_55236:
        /* <DEDUP_REMOVED lines=10> */
.L_x_55249:
[----:B------:R-:W-:Y:S01]  /*a4a0*/  CS2R R6, SRZ ;  /* 0x0000000000067805 */ /* 0x000fe2000001ff00 */
[----:B------:R-:W0:Y:S04]  /*a4b0*/  I2F.F64 R4, R22 ;  /* 0x0000001600047312 */ /* 0x000e280000201c00 */
[----:B0-----:R0:W-:Y:S01]  /*a4c0*/  STG.E.128 desc[UR36][R8.64], R4 ;  /* 0x0000000408007986 */ /* 0x0011e2000c101d24 */
[----:B------:R-:W-:Y:S05]  /*a4d0*/  BRA `(.L_x_55229) ;  /* 0x0000000000fc7947 */ /* 0x000fea0003800000 */
.L_x_55248:
[----:B------:R-:W-:-:S13]  /*a4e0*/  ISETP.NE.AND P0, PT, R0, 0xf, PT ;  /* 0x0000000f0000780c */ /* 0x000fda0003f05270 */
[----:B------:R-:W-:Y:S05]  /*a4f0*/  @!P0 BRA `(.L_x_55250) ;  /* 0x0000000000e88947 */ /* 0x000fea0003800000 */
[----:B------:R-:W-:-:S13]  /*a500*/  ISETP.NE.AND P0, PT, R0, 0x17, PT ;  /* 0x000000170000780c */ /* 0x000fda0003f05270 */
[----:B------:R-:W-:Y:S05]  /*a510*/  @!P0 BRA `(.L_x_55251) ;  /* 0x0000000000908947 */ /* 0x000fea0003800000 */
[----:B------:R-:W-:-:S13]  /*a520*/  ISETP.NE.AND P0, PT, R0, 0x18, PT ;  /* 0x000000180000780c */ /* 0x000fda0003f05270 */
[----:B------:R-:W-:Y:S05]  /*a530*/  @!P0 BRA `(.L_x_55252) ;  /* 0x0000000000448947 */ /* 0x000fea0003800000 */
.L_x_55228:
        /* <DEDUP_REMOVED lines=16> */
.L_x_55253:
[----:B------:R-:W-:Y:S05]  /*a640*/  BRA `(.L_x_55229) ;  /* 0x0000000000a07947 */ /* 0x000fea0003800000 */
.L_x_55252:
        /* <DEDUP_REMOVED lines=13> */
.L_x_55255:
[----:B------:R-:W-:Y:S05]  /*a720*/  BSYNC.RECONVERGENT B0 ;  /* 0x0000000000007941 */ /* 0x000fea0003800200 */
.L_x_55254:
[----:B------:R-:W-:-:S05]  /*a730*/  LOP3.LUT R3, R0, 0x80, R3, 0xf8, !PT ;  /* 0x0000008000037812 */ /* 0x000fca00078ef803 */
[----:B------:R0:W-:Y:S01]  /*a740*/  STG.E.U8 desc[UR36][R8.64], R3 ;  /* 0x0000000308007986 */ /* 0x0001e2000c101124 */
[----:B------:R-:W-:Y:S05]  /*a750*/  BRA `(.L_x_55229) ;  /* 0x00000000005c7947 */ /* 0x000fea0003800000 */
.L_x_55251:
        /* <DEDUP_REMOVED lines=12> */
.L_x_55257:
[----:B------:R-:W-:Y:S01]  /*a820*/  IMAD.MOV.U32 R0, RZ, RZ, 0x7f ;  /* 0x0000007fff007424 */ /* 0x000fe200078e00ff */
[----:B------:R-:W-:-:S04]  /*a830*/  ISETP.GT.U32.AND P0, PT, R4, 0x7f800000, PT ;  /* 0x7f8000000400780c */ /* 0x000fc80003f04070 */
[----:B------:R-:W-:-:S09]  /*a840*/  SEL R0, R0, 0x7c, P0 ;  /* 0x0000007c00007807 */ /* 0x000fd20000000000 */
.L_x_55258:
[----:B------:R-:W-:Y:S05]  /*a850*/  BSYNC.RECONVERGENT B0 ;  /* 0x0000000000007941 */ /* 0x000fea0003800200 */
.L_x_55256:
[----:B------:R-:W-:-:S04]  /*a860*/  SHF.R.U32.HI R3, RZ, 0x18, R3 ;  /* 0x00000018ff037819 */ /* 0x000fc80000011603 */
[----:B------:R-:W-:-:S05]  /*a870*/  LOP3.LUT R3, R0, 0x80, R3, 0xf8, !PT ;  /* 0x0000008000037812 */ /* 0x000fca00078ef803 */
[----:B------:R0:W-:Y:S01]  /*a880*/  STG.E.U8 desc[UR36][R8.64], R3 ;  /* 0x0000000308007986 */ /* 0x0001e2000c101124 */
[----:B------:R-:W-:Y:S05]  /*a890*/  BRA `(.L_x_55229) ;  /* 0x00000000000c7947 */ /* 0x000fea0003800000 */
.L_x_55250:
[----:B------:R-:W-:-:S04]  /*a8a0*/  I2FP.F32.S32 R0, R22 ;  /* 0x0000001600007245 */ /* 0x000fc80000201400 */
[----:B------:R-:W-:-:S05]  /*a8b0*/  F2FP.BF16.F32.PACK_AB R0, RZ, R0 ;  /* 0x00000000ff00723e */ /* 0x000fca00000010ff */
[----:B------:R0:W-:Y:S02]  /*a8c0*/  STG.E.U16 desc[UR36][R8.64], R0 ;  /* 0x0000000008007986 */ /* 0x0001e4000c101524 */
.L_x_55229:
[----:B------:R-:W-:-:S07]  /*a8d0*/  VIADD R17, R17, 0x80 ;  /* 0x0000008011117836 */ /* 0x000fce0000000000 */
.L_x_55188:
[----:B------:R-:W-:Y:S05]  /*a8e0*/  BSYNC.RECONVERGENT B7 ;  /* 0x0000000000077941 */ /* 0x000fea0003800200 */
.L_x_55149:
        /* <DEDUP_REMOVED lines=21> */
.L_x_55262:
[----:B------:R-:W-:Y:S01]  /*aa40*/  STG.E.U8 desc[UR36][R2.64], R18 ;  /* 0x0000001202007986 */ /* 0x000fe2000c101124 */
[----:B------:R-:W-:Y:S05]  /*aa50*/  EXIT ;  /* 0x000000000000794d */ /* 0x000fea0003800000 */
.L_x_55261:
        /* <DEDUP_REMOVED lines=9> */
.L_x_55265:
[----:B------:R-:W-:Y:S01]  /*aaf0*/  STG.E desc[UR36][R2.64], R18 ;  /* 0x0000001202007986 */ /* 0x000fe2000c101924 */
[----:B------:R-:W-:Y:S05]  /*ab00*/  EXIT ;  /* 0x000000000000794d */ /* 0x000fea0003800000 */
.L_x_55264:
[----:B------:R-:W-:Y:S01]  /*ab10*/  STG.E.U16 desc[UR36][R2.64], R18 ;  /* 0x0000001202007986 */ /* 0x000fe2000c101524 */
[----:B------:R-:W-:Y:S05]  /*ab20*/  EXIT ;  /* 0x000000000000794d */ /* 0x000fea0003800000 */
.L_x_55260:
        /* <DEDUP_REMOVED lines=9> */
.L_x_55267:
[----:B------:R-:W-:-:S04]  /*abc0*/  I2FP.F32.S32 R0, R18 ;  /* 0x0000001200007245 */ /* 0x000fc80000201400 */
[----:B------:R-:W-:-:S05]  /*abd0*/  F2FP.F16.F32.PACK_AB R0, RZ, R0 ;  /* 0x00000000ff00723e */ /* 0x000fca00000000ff */
[----:B------:R-:W-:Y:S01]  /*abe0*/  STG.E.U16 desc[UR36][R2.64], R0 ;  /* 0x0000000002007986 */ /* 0x000fe2000c101524 */
[----:B------:R-:W-:Y:S05]  /*abf0*/  EXIT ;  /* 0x000000000000794d */ /* 0x000fea0003800000 */
.L_x_55266:
        /* <DEDUP_REMOVED lines=10> */
.L_x_55269:
[----:B------:R-:W-:-:S04]  /*aca0*/  I2FP.F32.S32 R18, R18 ;  /* 0x0000001200127245 */ /* 0x000fc80000201400 */
[----:B------:R-:W-:-:S04]  /*acb0*/  F2FP.F16.F32.PACK_AB R5, RZ, R18 ;  /* 0x00000012ff05723e */ /* 0x000fc800000000ff */
[----:B------:R-:W-:-:S05]  /*acc0*/  PRMT R5, R5, 0x5410, RZ ;  /* 0x0000541005057816 */ /* 0x000fca00000000ff */
[----:B------:R-:W-:Y:S01]  /*acd0*/  STG.E desc[UR36][R2.64], R5 ;  /* 0x0000000502007986 */ /* 0x000fe2000c101924 */
[----:B------:R-:W-:Y:S05]  /*ace0*/  EXIT ;  /* 0x000000000000794d */ /* 0x000fea0003800000 */
.L_x_55268:
[----:B------:R-:W0:Y:S02]  /*acf0*/  I2F.F64 R18, R18 ;  /* 0x0000001200127312 */ /* 0x000e240000201c00 */
[----:B0-----:R-:W-:Y:S01]  /*ad00*/  STG.E.64 desc[UR36][R2.64], R18 ;  /* 0x0000001202007986 */ /* 0x001fe2000c101b24 */
[----:B------:R-:W-:Y:S05]  /*ad10*/  EXIT ;  /* 0x000000000000794d */ /* 0x000fea0003800000 */
.L_x_55259:
        /* <DEDUP_REMOVED lines=12> */
.L_x_55273:
        /* <DEDUP_REMOVED lines=18> */
.L_x_55276:
[----:B------:R-:W-:-:S04]  /*af00*/  SHF.R.U32.HI R5, RZ, 0x18, R5 ;  /* 0x00000018ff057819 */ /* 0x000fc80000011605 */
[----:B------:R-:W-:-:S07]  /*af10*/  LOP3.LUT R0, R0, 0x80, R5, 0xf8, !PT ;  /* 0x0000008000007812 */ /* 0x000fce00078ef805 */
.L_x_55275:
[----:B------:R-:W-:Y:S05]  /*af20*/  BSYNC.RECONVERGENT B0 ;  /* 0x0000000000007941 */ /* 0x000fea0003800200 */
.L_x_55274:
[----:B------:R-:W-:Y:S01]  /*af30*/  STG.E.U8 desc[UR36][R2.64], R0 ;  /* 0x0000000002007986 */ /* 0x000fe2000c101124 */
[----:B------:R-:W-:Y:S05]  /*af40*/  EXIT ;  /* 0x000000000000794d */ /* 0x000fea0003800000 */
.L_x_55272:
        /* <DEDUP_REMOVED lines=18> */
.L_x_55279:
[----:B------:R-:W-:-:S04]  /*b070*/  SHF.R.U32.HI R5, RZ, 0x18, R5 ;  /* 0x00000018ff057819 */ /* 0x000fc80000011605 */
[----:B------:R-:W-:-:S07]  /*b080*/  LOP3.LUT R0, R0, 0x80, R5, 0xf8, !PT ;  /* 0x0000008000007812 */ /* 0x000fce00078ef805 */
.L_x_55278:
[----:B------:R-:W-:Y:S05]  /*b090*/  BSYNC.RECONVERGENT B0 ;  /* 0x0000000000007941 */ /* 0x000fea0003800200 */
.L_x_55277:
[----:B------:R-:W-:Y:S01]  /*b0a0*/  STG.E.U8 desc[UR36][R2.64], R0 ;  /* 0x0000000002007986 */ /* 0x000fe2000c101124 */
[----:B------:R-:W-:Y:S05]  /*b0b0*/  EXIT ;  /* 0x000000000000794d */ /* 0x000fea0003800000 */
.L_x_55271:
        /* <DEDUP_REMOVED lines=22> */
.L_x_55281:
[----:B------:R-:W-:-:S05]  /*b220*/  SHF.R.S32.HI R19, RZ, 0x1f, R18 ;  /* 0x0000001fff137819 */ /* 0x000fca0000011412 */
[----:B------:R-:W-:Y:S01]  /*b230*/  STG.E.64 desc[UR36][R2.64], R18 ;  /* 0x0000001202007986 */ /* 0x000fe2000c101b24 */
[----:B------:R-:W-:Y:S05]  /*b240*/  EXIT ;  /* 0x000000000000794d */ /* 0x000fea0003800000 */
.L_x_55280:
[----:B------:R-:W-:Y:S01]  /*b250*/  STG.E desc[UR36][R2.64], R18 ;  /* 0x0000001202007986 */ /* 0x000fe2000c101924 */
[----:B------:R-:W-:Y:S05]  /*b260*/  EXIT ;  /* 0x000000000000794d */ /* 0x000fea0003800000 */
.L_x_55270:
        /* <DEDUP_REMOVED lines=10> */
.L_x_55283:
[----:B------:R-:W-:Y:S01]  /*b310*/  CS2R R6, SRZ ;  /* 0x0000000000067805 */ /* 0x000fe2000001ff00 */
[----:B------:R-:W0:Y:S04]  /*b320*/  I2F.F64 R4, R18 ;  /* 0x0000001200047312 */ /* 0x000e280000201c00 */
[----:B0-----:R-:W-:Y:S01]  /*b330*/  STG.E.128 desc[UR36][R2.64], R4 ;  /* 0x0000000402007986 */ /* 0x001fe2000c101d24 */
[----:B------:R-:W-:Y:S05]  /*b340*/  EXIT ;  /* 0x000000000000794d */ /* 0x000fea0003800000 */
.L_x_55282:
[----:B------:R-:W-:-:S13]  /*b350*/  ISETP.NE.AND P0, PT, R0, 0xf, PT ;  /* 0x0000000f0000780c */ /* 0x000fda0003f05270 */
[----:B------:R-:W-:Y:S05]  /*b360*/  @!P0 BRA `(.L_x_55284) ;  /* 0x0000000000e88947 */ /* 0x000fea0003800000 */
[----:B------:R-:W-:-:S13]  /*b370*/  ISETP.NE.AND P0, PT, R0, 0x17, PT ;  /* 0x000000170000780c */ /* 0x000fda0003f05270 */
[----:B------:R-:W-:Y:S05]  /*b380*/  @!P0 BRA `(.L_x_55285) ;  /* 0x0000000000908947 */ /* 0x000fea0003800000 */
[----:B------:R-:W-:-:S13]  /*b390*/  ISETP.NE.AND P0, PT, R0, 0x18, PT ;  /* 0x000000180000780c */ /* 0x000fda0003f05270 */
[----:B------:R-:W-:Y:S05]  /*b3a0*/  @!P0 BRA `(.L_x_55286) ;  /* 0x0000000000448947 */ /* 0x000fea0003800000 */
.L_x_55263:
        /* <DEDUP_REMOVED lines=16> */
.L_x_55287:
[----:B------:R-:W-:Y:S05]  /*b4b0*/  EXIT ;  /* 0x000000000000794d */ /* 0x000fea0003800000 */
.L_x_55286:
        /* <DEDUP_REMOVED lines=13> */
.L_x_55289:
[----:B------:R-:W-:Y:S05]  /*b590*/  BSYNC.RECONVERGENT B0 ;  /* 0x0000000000007941 */ /* 0x000fea0003800200 */
.L_x_55288:
[----:B------:R-:W-:-:S05]  /*b5a0*/  LOP3.LUT R5, R0, 0x80, R5, 0xf8, !PT ;  /* 0x0000008000057812 */ /* 0x000fca00078ef805 */
[----:B------:R-:W-:Y:S01]  /*b5b0*/  STG.E.U8 desc[UR36][R2.64], R5 ;  /* 0x0000000502007986 */ /* 0x000fe2000c101124 */
[----:B------:R-:W-:Y:S05]  /*b5c0*/  EXIT ;  /* 0x000000000000794d */ /* 0x000fea0003800000 */
.L_x_55285:
        /* <DEDUP_REMOVED lines=12> */
.L_x_55291:
[----:B------:R-:W-:Y:S01]  /*b690*/  IMAD.MOV.U32 R0, RZ, RZ, 0x7f ;  /* 0x0000007fff007424 */ /* 0x000fe200078e00ff */
[----:B------:R-:W-:-:S04]  /*b6a0*/  ISETP.GT.U32.AND P0, PT, R4, 0x7f800000, PT ;  /* 0x7f8000000400780c */ /* 0x000fc80003f04070 */
[----:B------:R-:W-:-:S09]  /*b6b0*/  SEL R0, R0, 0x7c, P0 ;  /* 0x0000007c00007807 */ /* 0x000fd20000000000 */
.L_x_55292:
[----:B------:R-:W-:Y:S05]  /*b6c0*/  BSYNC.RECONVERGENT B0 ;  /* 0x0000000000007941 */ /* 0x000fea0003800200 */
.L_x_55290:
[----:B------:R-:W-:-:S04]  /*b6d0*/  SHF.R.U32.HI R5, RZ, 0x18, R5 ;  /* 0x00000018ff057819 */ /* 0x000fc80000011605 */
[----:B------:R-:W-:-:S05]  /*b6e0*/  LOP3.LUT R5, R0, 0x80, R5, 0xf8, !PT ;  /* 0x0000008000057812 */ /* 0x000fca00078ef805 */
[----:B------:R-:W-:Y:S01]  /*b6f0*/  STG.E.U8 desc[UR36][R2.64], R5 ;  /* 0x0000000502007986 */ /* 0x000fe2000c101124 */
[----:B------:R-:W-:Y:S05]  /*b700*/  EXIT ;  /* 0x000000000000794d */ /* 0x000fea0003800000 */
.L_x_55284:
[----:B------:R-:W-:-:S04]  /*b710*/  I2FP.F32.S32 R0, R18 ;  /* 0x0000001200007245 */ /* 0x000fc80000201400 */
[----:B------:R-:W-:-:S05]  /*b720*/  F2FP.BF16.F32.PACK_AB R0, RZ, R0 ;  /* 0x00000000ff00723e */ /* 0x000fca00000010ff */
[----:B------:R-:W-:Y:S01]  /*b730*/  STG.E.U16 desc[UR36][R2.64], R0 ;  /* 0x0000000002007986 */ /* 0x000fe2000c101524 */
[----:B------:R-:W-:Y:S05]  /*b740*/  EXIT ;  /* 0x000000000000794d */ /* 0x000fea0003800000 */
.L_x_55293:
        /* <DEDUP_REMOVED lines=11> */
.L_x_61095:


//--------------------- .text._ZN2at6native18elementwise_kernelILi128ELi2EZNS0_22gpu_kernel_impl_nocastIZZZNS0_50_GLOBAL__N__2680c7bb_12_PowKernel_cu_7dd49032_317024pow_tensor_tensor_kernelERNS_18TensorIteratorBaseEENKUlvE_clEvENKUlvE1_clEvEUliiE_EEvS5_RKT_EUliE_EEviT1_ --------------------------
	.section	.text._ZN2at6native18elementwise_kernelILi128ELi2EZNS0_22gpu_kernel_impl_nocastIZZZNS0_50_GLOBAL__N__2680c7bb_12_PowKernel_cu_7dd49032_317024pow_tensor_tensor_kernelERNS_18TensorIteratorBaseEENKUlvE_clEvENKUlvE1_clEvEUliiE_EEvS5_RKT_EUliE_EEviT1_,"ax",@progbits
	.align	128
        .global         _ZN2at6native18elementwise_kernelILi128ELi2EZNS0_22gpu_kernel_impl_nocastIZZZNS0_50_GLOBAL__N__2680c7bb_12_PowKernel_cu_7dd49032_317024pow_tensor_tensor_kernelERNS_18TensorIteratorBaseEENKUlvE_clEvENKUlvE1_clEvEUliiE_EEvS5_RKT_EUliE_EEviT1_
        .type           _ZN2at6native18elementwise_kernelILi128ELi2EZNS0_22gpu_kernel_impl_nocastIZZZNS0_50_GLOBAL__N__2680c7bb_12_PowKernel_cu_7dd49032_317024pow_tensor_tensor_kernelERNS_18TensorIteratorBaseEENKUlvE_clEvENKUlvE1_clEvEUliiE_EEvS5_RKT_EUliE_EEviT1_,@function
        .size           _ZN2at6native18elementwise_kernelILi128ELi2EZNS0_22gpu_kernel_impl_nocastIZZZNS0_50_GLOBAL__N__2680c7bb_12_PowKernel_cu_7dd49032_317024pow_tensor_tensor_kernelERNS_18TensorIteratorBaseEENKUlvE_clEvENKUlvE1_clEvEUliiE_EEvS5_RKT_EUliE_EEviT1_,(.L_x_61096 - _ZN2at6native18elementwise_kernelILi128ELi2EZNS0_22gpu_kernel_impl_nocastIZZZNS0_50_GLOBAL__N__2680c7bb_12_PowKernel_cu_7dd49032_317024pow_tensor_tensor_kernelERNS_18TensorIteratorBaseEENKUlvE_clEvENKUlvE1_clEvEUliiE_EEvS5_RKT_EUliE_EEviT1_)
        .other          _ZN2at6native18elementwise_kernelILi128ELi2EZNS0_22gpu_kernel_impl_nocastIZZZNS0_50_GLOBAL__N__2680c7bb_12_PowKernel_cu_7dd49032_317024pow_tensor_tensor_kernelERNS_18TensorIteratorBaseEENKUlvE_clEvENKUlvE1_clEvEUliiE_EEvS5_RKT_EUliE_EEviT1_,@"STO_CUDA_ENTRY STV_DEFAULT"
_ZN2at6native18elementwise_kernelILi128ELi2EZNS0_22gpu_kernel_impl_nocastIZZZNS0_50_GLOBAL__N__2680c7bb_12_PowKernel_cu_7dd49032_317024pow_tensor_tensor_kernelERNS_18TensorIteratorBaseEENKUlvE_clEvENKUlvE1_clEvEUliiE_EEvS5_RKT_EUliE_EEviT1_:
.text._ZN2at6native18elementwise_kernelILi128ELi2EZNS0_22gpu_kernel_impl_nocastIZZZNS0_50_GLOBAL__N__2680c7bb_12_PowKernel_cu_7dd49032_317024pow_tensor_tensor_kernelERNS_18TensorIteratorBaseEENKUlvE_clEvENKUlvE1_clEvEUliiE_EEvS5_RKT_EUliE_EEviT1_:
        /* <DEDUP_REMOVED lines=16> */
[----:B-1----:R0:W5:Y:S01]  /*0100*/  LDG.E R4, desc[UR6][R4.64] ;  /* 0x0000000604047981 */ /* 0x002162000c1e1900 */
[----:B--2---:R-:W-:-:S13]  /*0110*/  ISETP.GE.AND P0, PT, R6, RZ, PT ;  /* 0x000000ff0600720c */ /* 0x004fda0003f06270 */
[----:B0-----:R-:W-:Y:S05]  /*0120*/  @!P0 BRA `(.L_x_55297) ;  /* 0x0000000000508947 */ /* 0x001fea0003800000 */
[----:B------:R-:W-:Y:S01]  /*0130*/  ISETP.NE.AND P0, PT, R6, RZ, PT ;  /* 0x000000ff0600720c */ /* 0x000fe20003f05270 */
[----:B------:R-:W-:-:S12]  /*0140*/  HFMA2 R7, -RZ, RZ, 0, 5.9604644775390625e-08 ;  /* 0x00000001ff077431 */ /* 0x000fd800000001ff */
[----:B------:R-:W-:Y:S05]  /*0150*/  @!P0 BRA `(.L_x_55298) ;  /* 0x0000000000688947 */ /* 0x000fea0003800000 */
[C---:B------:R-:W-:Y:S02]  /*0160*/  ISETP.GE.U32.AND P1, PT, R6.reuse, 0x2, PT ;  /* 0x000000020600780c */ /* 0x040fe40003f26070 */
[----:B------:R-:W-:-:S04]  /*0170*/  LOP3.LUT R0, R6, 0x1, RZ, 0xc0, !PT ;  /* 0x0000000106007812 */ /* 0x000fc800078ec0ff */
[----:B------:R-:W-:Y:S01]  /*0180*/  ISETP.NE.U32.AND P0, PT, R0, 0x1, PT ;  /* 0x000000010000780c */ /* 0x000fe20003f05070 */
[----:B-----5:R-:W-:-:S03]  /*0190*/  IMAD R0, R4, R4, RZ ;  /* 0x0000000404007224 */ /* 0x020fc600078e02ff */
[----:B------:R-:W-:-:S03]  /*01a0*/  SEL R7, R4, 0x1, !P0 ;  /* 0x0000000104077807 */ /* 0x000fc60004000000 */
[----:B------:R-:W-:Y:S06]  /*01b0*/  @!P1 BRA `(.L_x_55298) ;  /* 0x0000000000509947 */ /* 0x000fec0003800000 */
[----:B------:R-:W-:Y:S02]  /*01c0*/  SHF.R.U32.HI R2, RZ, 0x1, R6 ;  /* 0x00000001ff027819 */ /* 0x000fe40000011606 */
[----:B------:R-:W-:-:S07]  /*01d0*/  MOV R4, R0 ;  /* 0x0000000000047202 */ /* 0x000fce0000000f00 */
.L_x_55299:
        /* <DEDUP_REMOVED lines=8> */
[----:B------:R-:W-:Y:S05]  /*0260*/  BRA `(.L_x_55298) ;  /* 0x0000000000247947 */ /* 0x000fea0003800000 */
.L_x_55297:
[----:B-----5:R-:W-:Y:S02]  /*0270*/  ISETP.NE.AND P0, PT, R4, 0x1, PT ;  /* 0x000000010400780c */ /* 0x020fe40003f05270 */
[----:B------:R-:W-:-:S11]  /*0280*/  MOV R7, R4 ;  /* 0x0000000400077202 */ /* 0x000fd60000000f00 */
[----:B------:R-:W-:Y:S05]  /*0290*/  @!P0 BRA `(.L_x_55298) ;  /* 0x0000000000188947 */ /* 0x000fea0003800000 */
[----:B------:R-:W-:-:S13]  /*02a0*/  ISETP.NE.AND P0, PT, R4, -0x1, PT ;  /* 0xffffffff0400780c */ /* 0x000fda0003f05270 */
[----:B------:R-:W-:Y:S02]  /*02b0*/  @!P0 LOP3.LUT R6, R6, 0x1, RZ, 0xc0, !PT ;  /* 0x0000000106068812 */ /* 0x000fe400078ec0ff */
[----:B------:R-:W-:Y:S02]  /*02c0*/  @!P0 MOV R7, 0x1 ;  /* 0x0000000100078802 */ /* 0x000fe40000000f00 */
[----:B------:R-:W-:-:S04]  /*02d0*/  @!P0 ISETP.NE.U32.AND P1, PT, R6, 0x1, PT ;  /* 0x000000010600880c */ /* 0x000fc80003f25070 */
[----:B------:R-:W-:Y:S02]  /*02e0*/  @!P0 SEL R7, R7, 0xffffffff, P1 ;  /* 0xffffffff07078807 */ /* 0x000fe40000800000 */
[----:B------:R-:W-:-:S07]  /*02f0*/  @P0 MOV R7, RZ ;  /* 0x000000ff00070202 */ /* 0x000fce0000000f00 */
.L_x_55298:
[----:B-----5:R-:W0:Y:S01]  /*0300*/  LDC.64 R4, c[0x0][0x5e8] ;  /* 0x00017a00ff047b82 */ /* 0x020e220000000a00 */
[----:B------:R-:W-:Y:S01]  /*0310*/  VIADD R3, R3, 0x80 ;  /* 0x0000008003037836 */ /* 0x000fe20000000000 */
[----:B0-----:R0:W-:Y:S06]  /*0320*/  STG.E desc[UR6][R4.64], R7 ;  /* 0x0000000704007986 */ /* 0x0011ec000c101906 */
.L_x_55296:
[----:B------:R-:W-:Y:S05]  /*0330*/  BSYNC.RECONVERGENT B0 ;  /* 0x0000000000007941 */ /* 0x000fea0003800200 */
.L_x_55295:
[----:B------:R-:W-:-:S13]  /*0340*/  ISETP.GE.AND P0, PT, R3, UR4, PT ;  /* 0x0000000403007c0c */ /* 0x000fda000bf06270 */
[----:B------:R-:W-:Y:S05]  /*0350*/  @P0 EXIT ;  /* 0x000000000000094d */ /* 0x000fea0003800000 */
[----:B0-----:R-:W0:Y:S08]  /*0360*/  LDC.64 R4, c[0x0][0x5f8] ;  /* 0x00017e00ff047b82 */ /* 0x001e300000000a00 */
        /* <DEDUP_REMOVED lines=16> */
.L_x_55302:
        /* <DEDUP_REMOVED lines=9> */
.L_x_55300:
[----:B-----5:R-:W-:Y:S02]  /*0500*/  ISETP.NE.AND P0, PT, R2, 0x1, PT ;  /* 0x000000010200780c */ /* 0x020fe40003f05270 */
[----:B------:R-:W-:-:S11]  /*0510*/  MOV R5, R2 ;  /* 0x0000000200057202 */ /* 0x000fd60000000f00 */
[----:B------:R-:W-:Y:S05]  /*0520*/  @!P0 BRA `(.L_x_55301) ;  /* 0x0000000000188947 */ /* 0x000fea0003800000 */
[----:B------:R-:W-:-:S13]  /*0530*/  ISETP.NE.AND P0, PT, R2, -0x1, PT ;  /* 0xffffffff0200780c */ /* 0x000fda0003f05270 */
[----:B------:R-:W-:Y:S02]  /*0540*/  @!P0 LOP3.LUT R4, R4, 0x1, RZ, 0xc0, !PT ;  /* 0x0000000104048812 */ /* 0x000fe400078ec0ff */
[----:B------:R-:W-:Y:S02]  /*0550*/  @!P0 MOV R5, 0x1 ;  /* 0x0000000100058802 */ /* 0x000fe40000000f00 */
[----:B------:R-:W-:-:S04]  /*0560*/  @!P0 ISETP.NE.U32.AND P1, PT, R4, 0x1, PT ;  /* 0x000000010400880c */ /* 0x000fc80003f25070 */
[----:B------:R-:W-:Y:S01]  /*0570*/  @!P0 SEL R5, R5, 0xffffffff, P1 ;  /* 0xffffffff05058807 */ /* 0x000fe20000800000 */
[----:B------:R-:W-:-:S08]  /*0580*/  @P0 IMAD.MOV.U32 R5, RZ, RZ, RZ ;  /* 0x000000ffff050224 */ /* 0x000fd000078e00ff */
.L_x_55301:
[----:B-----5:R-:W0:Y:S02]  /*0590*/  LDC.64 R2, c[0x0][0x5e8] ;  /* 0x00017a00ff027b82 */ /* 0x020e240000000a00 */
[----:B0-----:R-:W-:Y:S01]  /*05a0*/  STG.E desc[UR6][R2.64], R5 ;  /* 0x0000000502007986 */ /* 0x001fe2000c101906 */
[----:B------:R-:W-:Y:S05]  /*05b0*/  EXIT ;  /* 0x000000000000794d */ /* 0x000fea0003800000 */
.L_x_55294:
        /* <DEDUP_REMOVED lines=355> */
.L_x_55305:
[----:B------:R-:W0:Y:S02]  /*1bf0*/  LDCU.128 UR8, c[0x0][0x5f0] ;  /* 0x0000be00ff0877ac */ /* 0x000e240008000c00 */
[----:B0-----:R-:W-:-:S04]  /*1c00*/  IADD3 R8, P0, PT, R6, UR10, RZ ;  /* 0x0000000a06087c10 */ /* 0x001fc8000ff1e0ff */
[----:B------:R-:W-:-:S05]  /*1c10*/  IADD3.X R9, PT, PT, RZ, UR11, RZ, P0, !PT ;  /* 0x0000000bff097c10 */ /* 0x000fca00087fe4ff */
[----:B------:R-:W2:Y:S01]  /*1c20*/  LDG.E R8, desc[UR6][R8.64] ;  /* 0x0000000608087981 */ /* 0x000ea2000c1e1900 */
[----:B------:R-:W-:-:S04]  /*1c30*/  IADD3 R6, P0, PT, R4, UR8, RZ ;  /* 0x0000000804067c10 */ /* 0x000fc8000ff1e0ff */
[----:B------:R-:W-:-:S05]  /*1c40*/  IADD3.X R7, PT, PT, RZ, UR9, RZ, P0, !PT ;  /* 0x00000009ff077c10 */ /* 0x000fca00087fe4ff */
[----:B------:R0:W5:Y:S01]  /*1c50*/  LDG.E R6, desc[UR6][R6.64] ;  /* 0x0000000606067981 */ /* 0x000162000c1e1900 */
[----:B------:R-:W-:Y:S01]  /*1c60*/  BSSY.RECONVERGENT B1, `(.L_x_55306) ;  /* 0x000001b000017945 */ /* 0x000fe20003800200 */
[----:B--2---:R-:W-:-:S13]  /*1c70*/  ISETP.GE.AND P0, PT, R8, RZ, PT ;  /* 0x000000ff0800720c */ /* 0x004fda0003f06270 */
[----:B0-----:R-:W-:Y:S05]  /*1c80*/  @!P0 BRA `(.L_x_55307) ;  /* 0x00000000003c8947 */ /* 0x001fea0003800000 */
[----:B------:R-:W-:Y:S01]  /*1c90*/  ISETP.NE.AND P0, PT, R8, RZ, PT ;  /* 0x000000ff0800720c */ /* 0x000fe20003f05270 */
[----:B------:R-:W-:Y:S01]  /*1ca0*/  BSSY.RECONVERGENT B2, `(.L_x_55308) ;  /* 0x000000c000027945 */ /* 0x000fe20003800200 */
[----:B------:R-:W-:-:S11]  /*1cb0*/  IMAD.MOV.U32 R7, RZ, RZ, 0x1 ;  /* 0x00000001ff077424 */ /* 0x000fd600078e00ff */
[----:B------:R-:W-:Y:S05]  /*1cc0*/  @!P0 BRA `(.L_x_55309) ;  /* 0x0000000000248947 */ /* 0x000fea0003800000 */
[----:B------:R-:W-:-:S07]  /*1cd0*/  MOV R7, 0x1 ;  /* 0x0000000100077802 */ /* 0x000fce0000000f00 */
.L_x_55310:
        /* <DEDUP_REMOVED lines=8> */
.L_x_55309:
[----:B------:R-:W-:Y:S05]  /*1d60*/  BSYNC.RECONVERGENT B2 ;  /* 0x0000000000027941 */ /* 0x000fea0003800200 */
.L_x_55308:
[----:B------:R-:W-:Y:S05]  /*1d70*/  BRA `(.L_x_55311) ;  /* 0x0000000000247947 */ /* 0x000fea0003800000 */
.L_x_55307:
        /* <DEDUP_REMOVED lines=9> */
.L_x_55311:
[----:B------:R-:W-:Y:S05]  /*1e10*/  BSYNC.RECONVERGENT B1 ;  /* 0x0000000000017941 */ /* 0x000fea0003800200 */
.L_x_55306:
[----:B------:R-:W0:Y:S01]  /*1e20*/  LDCU.64 UR8, c[0x0][0x5e8] ;  /* 0x0000bd00ff0877ac */ /* 0x000e220008000a00 */
[----:B------:R-:W-:Y:S01]  /*1e30*/  VIADD R3, R3, 0x80 ;  /* 0x0000008003037836 */ /* 0x000fe20000000000 */
[----:B0-----:R-:W-:-:S04]  /*1e40*/  IADD3 R4, P0, PT, R5, UR8, RZ ;  /* 0x0000000805047c10 */ /* 0x001fc8000ff1e0ff */
[----:B------:R-:W-:-:S05]  /*1e50*/  IADD3.X R5, PT, PT, RZ, UR9, RZ, P0, !PT ;  /* 0x00000009ff057c10 */ /* 0x000fca00087fe4ff */
[----:B------:R0:W-:Y:S04]  /*1e60*/  STG.E desc[UR6][R4.64], R7 ;  /* 0x0000000704007986 */ /* 0x0001e8000c101906 */
.L_x_55304:
[----:B------:R-:W-:Y:S05]  /*1e70*/  BSYNC.RECONVERGENT B0 ;  /* 0x0000000000007941 */ /* 0x000fea0003800200 */
.L_x_55303:
        /* <DEDUP_REMOVED lines=8> */
[----:B-1---5:R-:W-:Y:S01]  /*1f00*/  IMAD.HI.U32 R6, R3, UR4, R4 ;  /* 0x0000000403067c27 */ /* 0x022fe2000f8e0004 */
        /* <DEDUP_REMOVED lines=341> */
.L_x_55312:
[----:B------:R-:W0:Y:S01]  /*3460*/  LDCU.128 UR8, c[0x0][0x5f0] ;  /* 0x0000be00ff0877ac */ /* 0x000e220008000c00 */
[----:B------:R-:W1:Y:S01]  /*3470*/  LDCU.64 UR4, c[0x0][0x5e8] ;  /* 0x0000bd00ff0477ac */ /* 0x000e620008000a00 */
[----:B0-----:R-:W-:-:S04]  /*3480*/  IADD3 R6, P0, PT, R4, UR10, RZ ;  /* 0x0000000a04067c10 */ /* 0x001fc8000ff1e0ff */
[----:B------:R-:W-:-:S05]  /*3490*/  IADD3.X R7, PT, PT, RZ, UR11, RZ, P0, !PT ;  /* 0x0000000bff077c10 */ /* 0x000fca00087fe4ff */
[----:B------:R-:W2:Y:S01]  /*34a0*/  LDG.E R6, desc[UR6][R6.64] ;  /* 0x0000000606067981 */ /* 0x000ea2000c1e1900 */
[----:B------:R-:W-:-:S04]  /*34b0*/  IADD3 R4, P0, PT, R2, UR8, RZ ;  /* 0x0000000802047c10 */ /* 0x000fc8000ff1e0ff */
[----:B------:R-:W-:-:S05]  /*34c0*/  IADD3.X R5, PT, PT, RZ, UR9, RZ, P0, !PT ;  /* 0x00000009ff057c10 */ /* 0x000fca00087fe4ff */
[----:B------:R0:W5:Y:S01]  /*34d0*/  LDG.E R4, desc[UR6][R4.64] ;  /* 0x0000000604047981 */ /* 0x000162000c1e1900 */
[----:B-1----:R-:W-:Y:S01]  /*34e0*/  IADD3 R2, P1, PT, R3, UR4, RZ ;  /* 0x0000000403027c10 */ /* 0x002fe2000ff3e0ff */
[----:B------:R-:W-:Y:S04]  /*34f0*/  BSSY.RECONVERGENT B0, `(.L_x_55313) ;  /* 0x0000023000007945 */ /* 0x000fe80003800200 */
[----:B------:R-:W-:Y:S01]  /*3500*/  IMAD.X R3, RZ, RZ, UR5, P1 ;  /* 0x00000005ff037e24 */ /* 0x000fe200088e06ff */
[----:B--2---:R-:W-:-:S13]  /*3510*/  ISETP.GE.AND P0, PT, R6, RZ, PT ;  /* 0x000000ff0600720c */ /* 0x004fda0003f06270 */
[----:B0-----:R-:W-:Y:S05]  /*3520*/  @!P0 BRA `(.L_x_55314) ;  /* 0x0000000000588947 */ /* 0x001fea0003800000 */
[----:B------:R-:W-:Y:S01]  /*3530*/  ISETP.NE.AND P0, PT, R6, RZ, PT ;  /* 0x000000ff0600720c */ /* 0x000fe20003f05270 */
[----:B------:R-:W-:Y:S01]  /*3540*/  BSSY.RECONVERGENT B1, `(.L_x_55315) ;  /* 0x0000013000017945 */ /* 0x000fe20003800200 */
[----:B------:R-:W-:-:S11]  /*3550*/  MOV R5, 0x1 ;  /* 0x0000000100057802 */ /* 0x000fd60000000f00 */
        /* <DEDUP_REMOVED lines=9> */
.L_x_55317:
        /* <DEDUP_REMOVED lines=8> */
.L_x_55316:
[----:B------:R-:W-:Y:S05]  /*3670*/  BSYNC.RECONVERGENT B1 ;  /* 0x0000000000017941 */ /* 0x000fea0003800200 */
.L_x_55315:
[----:B------:R-:W-:Y:S05]  /*3680*/  BRA `(.L_x_55318) ;  /* 0x0000000000247947 */ /* 0x000fea0003800000 */
.L_x_55314:
        /* <DEDUP_REMOVED lines=9> */
.L_x_55318:
[----:B------:R-:W-:Y:S05]  /*3720*/  BSYNC.RECONVERGENT B0 ;  /* 0x0000000000007941 */ /* 0x000fea0003800200 */
.L_x_55313:
[----:B------:R-:W-:Y:S01]  /*3730*/  STG.E desc[UR6][R2.64], R5 ;  /* 0x0000000502007986 */ /* 0x000fe2000c101906 */
[----:B------:R-:W-:Y:S05]  /*3740*/  EXIT ;  /* 0x000000000000794d */ /* 0x000fea0003800000 */
.L_x_55319:
        /* <DEDUP_REMOVED lines=11> */
.L_x_61096:


//--------------------- .text._ZN2at6native27unrolled_elementwise_kernelIZZZNS0_50_GLOBAL__N__2680c7bb_12_PowKernel_cu_7dd49032_317024pow_tensor_tensor_kernelERNS_18TensorIteratorBaseEENKUlvE_clEvENKUlvE1_clEvEUliiE_St5arrayIPcLm3EELi4E23TrivialOffsetCalculatorILi2EjESB_ILi1EjENS0_6memory15LoadWithoutCastENSE_16StoreWithoutCastEEEviT_T0_T2_T3_T4_T5_ --------------------------
	.section	.text._ZN2at6native27unrolled_elementwise_kernelIZZZNS0_50_GLOBAL__N__2680c7bb_12_PowKernel_cu_7dd49032_317024pow_tensor_tensor_kernelERNS_18TensorIteratorBaseEENKUlvE_clEvENKUlvE1_clEvEUliiE_St5arrayIPcLm3EELi4E23TrivialOffsetCalculatorILi2EjESB_ILi1EjENS0_6memory15LoadWithoutCastENSE_16StoreWithoutCastEEEviT_T0_T2_T3_T4_T5_,"ax",@progbits
	.align	128
        .global         _ZN2at6native27unrolled_elementwise_kernelIZZZNS0_50_GLOBAL__N__2680c7bb_12_PowKernel_cu_7dd49032_317024pow_tensor_tensor_kernelERNS_18TensorIteratorBaseEENKUlvE_clEvENKUlvE1_clEvEUliiE_St5arrayIPcLm3EELi4E23TrivialOffsetCalculatorILi2EjESB_ILi1EjENS0_6memory15LoadWithoutCastENSE_16StoreWithoutCastEEEviT_T0_T2_T3_T4_T5_
        .type           _ZN2at6native27unrolled_elementwise_kernelIZZZNS0_50_GLOBAL__N__2680c7bb_12_PowKernel_cu_7dd49032_317024pow_tensor_tensor_kernelERNS_18TensorIteratorBaseEENKUlvE_clEvENKUlvE1_clEvEUliiE_St5arrayIPcLm3EELi4E23TrivialOffsetCalculatorILi2EjESB_ILi1EjENS0_6memory15LoadWithoutCastENSE_16StoreWithoutCastEEEviT_T0_T2_T3_T4_T5_,@function
        .size           _ZN2at6native27unrolled_elementwise_kernelIZZZNS0_50_GLOBAL__N__2680c7bb_12_PowKernel_cu_7dd49032_317024pow_tensor_tensor_kernelERNS_18TensorIteratorBaseEENKUlvE_clEvENKUlvE1_clEvEUliiE_St5arrayIPcLm3EELi4E23TrivialOffsetCalculatorILi2EjESB_ILi1EjENS0_6memory15LoadWithoutCastENSE_16StoreWithoutCastEEEviT_T0_T2_T3_T4_T5_,(.L_x_61097 - _ZN2at6native27unrolled_elementwise_kernelIZZZNS0_50_GLOBAL__N__2680c7bb_12_PowKernel_cu_7dd49032_317024pow_tensor_tensor_kernelERNS_18TensorIteratorBaseEENKUlvE_clEvENKUlvE1_clEvEUliiE_St5arrayIPcLm3EELi4E23TrivialOffsetCalculatorILi2EjESB_ILi1EjENS0_6memory15LoadWithoutCastENSE_16StoreWithoutCastEEEviT_T0_T2_T3_T4_T5_)
        .other          _ZN2at6native27unrolled_elementwise_kernelIZZZNS0_50_GLOBAL__N__2680c7bb_12_PowKernel_cu_7dd49032_317024pow_tensor_tensor_kernelERNS_18TensorIteratorBaseEENKUlvE_clEvENKUlvE1_clEvEUliiE_St5arrayIPcLm3EELi4E23TrivialOffsetCalculatorILi2EjESB_ILi1EjENS0_6memory15LoadWithoutCastENSE_16StoreWithoutCastEEEviT_T0_T2_T3_T4_T5_,@"STO_CUDA_ENTRY STV_DEFAULT"
_ZN2at6native27unrolled_elementwise_kernelIZZZNS0_50_GLOBAL__N__2680c7bb_12_PowKernel_cu_7dd49032_317024pow_tensor_tensor_kernelERNS_18TensorIteratorBaseEENKUlvE_clEvENKUlvE1_clEvEUliiE_St5arrayIPcLm3EELi4E23TrivialOffsetCalculatorILi2EjESB_ILi1EjENS0_6memory15LoadWithoutCastENSE_16StoreWithoutCastEEEviT_T0_T2_T3_T4_T5_:
.text._ZN2at6native27unrolled_elementwise_kernelIZZZNS0_50_GLOBAL__N__2680c7bb_12_PowKernel_cu_7dd49032_317024pow_tensor_tensor_kernelERNS_18TensorIteratorBaseEENKUlvE_clEvENKUlvE1_clEvEUliiE_St5arrayIPcLm3EELi4E23TrivialOffsetCalculatorILi2EjESB_ILi1EjENS0_6memory15LoadWithoutCastENSE_16StoreWithoutCastEEEviT_T0_T2_T3_T4_T5_:
[----:B------:R-:W-:Y:S01]  /*0000*/  LDC R1, c[0x0][0x37c] ;  /* 0x0000df00ff017b82 */ /* 0x000fe20000000800 */
[----:B------:R-:W0:Y:S07]  /*0010*/  S2R R0, SR_CTAID.X ;  /* 0x0000000000007919 */ /* 0x000e2e0000002500 */
[----:B------:R-:W0:Y:S01]  /*0020*/  LDC R3, c[0x0][0x380] ;  /* 0x0000e000ff037b82 */ /* 0x000e220000000800 */
[----:B------:R-:W1:Y:S01]  /*0030*/  LDCU.64 UR4, c[0x0][0x358] ;  /* 0x00006b00ff0477ac */ /* 0x000e620008000a00 */
[----:B------:R-:W-:Y:S01]  /*0040*/  IMAD.MOV.U32 R22, RZ, RZ, RZ ;  /* 0x000000ffff167224 */ /* 0x000fe200078e00ff */
[----:B------:R-:W2:Y:S01]  /*0050*/  S2R R25, SR_TID.X ;  /* 0x0000000000197919 */ /* 0x000ea20000002100 */
        /* <DEDUP_REMOVED lines=19> */
[----:B-1----:R1:W5:Y:S01]  /*0190*/  @!P0 LDG.E R20, desc[UR4][R12.64] ;  /* 0x000000040c148981 */ /* 0x002362000c1e1900 */
[----:B---3--:R-:W-:-:S03]  /*01a0*/  @!P1 IMAD.WIDE.U32 R16, R27, 0x4, R16 ;  /* 0x000000041b109825 */ /* 0x008fc600078e0010 */
[----:B------:R-:W-:Y:S01]  /*01b0*/  ISETP.GE.AND P2, PT, R25, R18, PT ;  /* 0x000000121900720c */ /* 0x000fe20003f46270 */
[----:B------:R3:W5:Y:S01]  /*01c0*/  @!P0 LDG.E R21, desc[UR4][R14.64] ;  /* 0x000000040e158981 */ /* 0x000762000c1e1900 */
[----:B------:R-:W4:Y:S03]  /*01d0*/  @!P3 LDC.64 R6, c[0x0][0x3a0] ;  /* 0x0000e800ff06bb82 */ /* 0x000f260000000a00 */
[----:B------:R3:W5:Y:S08]  /*01e0*/  @!P1 LDG.E R22, desc[UR4][R16.64] ;  /* 0x0000000410169981 */ /* 0x000770000c1e1900 */
[----:B------:R-:W3:Y:S08]  /*01f0*/  @!P2 LDC.64 R8, c[0x0][0x398] ;  /* 0x0000e600ff08ab82 */ /* 0x000ef00000000a00 */
[----:B------:R-:W3:Y:S01]  /*0200*/  @!P2 LDC.64 R10, c[0x0][0x3a0] ;  /* 0x0000e800ff0aab82 */ /* 0x000ee20000000a00 */
[----:B------:R-:W-:Y:S01]  /*0210*/  @!P2 IMAD R25, R0, 0x200, R25 ;  /* 0x000002000019a824 */ /* 0x000fe200078e0219 */
[----:B-1----:R-:W-:Y:S01]  /*0220*/  CS2R R12, SRZ ;  /* 0x00000000000c7805 */ /* 0x002fe2000001ff00 */
[----:B--2---:R-:W-:-:S04]  /*0230*/  @!P3 IMAD.WIDE.U32 R4, R23, 0x4, R4 ;  /* 0x000000041704b825 */ /* 0x004fc800078e0004 */
[----:B----4-:R-:W-:-:S04]  /*0240*/  @!P3 IMAD.WIDE.U32 R6, R23, 0x4, R6 ;  /* 0x000000041706b825 */ /* 0x010fc800078e0006 */
[----:B------:R-:W-:Y:S02]  /*0250*/  IMAD.MOV.U32 R23, RZ, RZ, RZ ;  /* 0x000000ffff177224 */ /* 0x000fe400078e00ff */
[----:B0-----:R-:W-:-:S04]  /*0260*/  @!P1 IMAD.WIDE.U32 R2, R27, 0x4, R2 ;  /* 0x000000041b029825 */ /* 0x001fc800078e0002 */
[C---:B---3--:R-:W-:Y:S01]  /*0270*/  @!P2 IMAD.WIDE.U32 R8, R25.reuse, 0x4, R8 ;  /* 0x000000041908a825 */ /* 0x048fe200078e0008 */
[----:B------:R0:W5:Y:S04]  /*0280*/  @!P3 LDG.E R23, desc[UR4][R4.64] ;  /* 0x000000040417b981 */ /* 0x000168000c1e1900 */
[----:B------:R0:W5:Y:S01]  /*0290*/  @!P2 LDG.E R13, desc[UR4][R8.64] ;  /* 0x00000004080da981 */ /* 0x000162000c1e1900 */
[----:B------:R-:W-:Y:S01]  /*02a0*/  @!P2 IMAD.WIDE.U32 R10, R25, 0x4, R10 ;  /* 0x00000004190aa825 */ /* 0x000fe200078e000a */
[----:B------:R-:W-:-:S04]  /*02b0*/  CS2R R24, SRZ ;  /* 0x0000000000187805 */ /* 0x000fc8000001ff00 */
[----:B------:R0:W5:Y:S04]  /*02c0*/  @!P2 LDG.E R12, desc[UR4][R10.64] ;  /* 0x000000040a0ca981 */ /* 0x000168000c1e1900 */
[----:B------:R0:W5:Y:S04]  /*02d0*/  @!P1 LDG.E R25, desc[UR4][R2.64] ;  /* 0x0000000402199981 */ /* 0x000168000c1e1900 */
[----:B------:R0:W5:Y:S01]  /*02e0*/  @!P3 LDG.E R24, desc[UR4][R6.64] ;  /* 0x000000040618b981 */ /* 0x000162000c1e1900 */
[----:B------:R-:W-:Y:S01]  /*02f0*/  ISETP.GE.AND P0, PT, R19, R18, PT ;  /* 0x000000121300720c */ /* 0x000fe20003f06270 */
[----:B------:R-:W-:-:S12]  /*0300*/  BSSY.RECONVERGENT B0, `(.L_x_55320) ;  /* 0x000001c000007945 */ /* 0x000fd80003800200 */
[----:B0-----:R-:W-:Y:S05]  /*0310*/  @P0 BRA `(.L_x_55321) ;  /* 0x0000000000680947 */ /* 0x001fea0003800000 */
[----:B-----5:R-:W-:-:S13]  /*0320*/  ISETP.GE.AND P0, PT, R21, RZ, PT ;  /* 0x000000ff1500720c */ /* 0x020fda0003f06270 */
[----:B------:R-:W-:Y:S05]  /*0330*/  @!P0 BRA `(.L_x_55322) ;  /* 0x00000000003c8947 */ /* 0x000fea0003800000 */
[----:B------:R-:W-:Y:S01]  /*0340*/  ISETP.NE.AND P0, PT, R21, RZ, PT ;  /* 0x000000ff1500720c */ /* 0x000fe20003f05270 */
[----:B------:R-:W-:Y:S01]  /*0350*/  BSSY.RECONVERGENT B1, `(.L_x_55323) ;  /* 0x000000c000017945 */ /* 0x000fe20003800200 */
[----:B------:R-:W-:-:S11]  /*0360*/  IMAD.MOV.U32 R3, RZ, RZ, 0x1 ;  /* 0x00000001ff037424 */ /* 0x000fd600078e00ff */
[----:B------:R-:W-:Y:S05]  /*0370*/  @!P0 BRA `(.L_x_55324) ;  /* 0x0000000000248947 */ /* 0x000fea0003800000 */
[----:B------:R-:W-:-:S07]  /*0380*/  IMAD.MOV.U32 R3, RZ, RZ, 0x1 ;  /* 0x00000001ff037424 */ /* 0x000fce00078e00ff */
.L_x_55325:
        /* <DEDUP_REMOVED lines=8> */
.L_x_55324:
[----:B------:R-:W-:Y:S05]  /*0410*/  BSYNC.RECONVERGENT B1 ;  /* 0x0000000000017941 */ /* 0x000fea0003800200 */
.L_x_55323:
[----:B------:R-:W-:Y:S05]  /*0420*/  BRA `(.L_x_55321) ;  /* 0x0000000000247947 */ /* 0x000fea0003800000 */
.L_x_55322:
        /* <DEDUP_REMOVED lines=9> */
.L_x_55321:
[----:B------:R-:W-:Y:S05]  /*04c0*/  BSYNC.RECONVERGENT B0 ;  /* 0x0000000000007941 */ /* 0x000fea0003800200 */
.L_x_55320:
[----:B------:R-:W-:Y:S01]  /*04d0*/  VIADD R7, R19, 0x80 ;  /* 0x0000008013077836 */ /* 0x000fe20000000000 */
[----:B------:R-:W-:Y:S04]  /*04e0*/  BSSY.RECONVERGENT B0, `(.L_x_55326) ;  /* 0x0000025000007945 */ /* 0x000fe80003800200 */
[----:B------:R-:W-:-:S13]  /*04f0*/  ISETP.GE.AND P0, PT, R7, R18, PT ;  /* 0x000000120700720c */ /* 0x000fda0003f06270 */
[----:B------:R-:W-:Y:S05]  /*0500*/  @P0 BRA `(.L_x_55327) ;  /* 0x0000000000880947 */ /* 0x000fea0003800000 */
[----:B-----5:R-:W-:-:S13]  /*0510*/  ISETP.GE.AND P0, PT, R25, RZ, PT ;  /* 0x000000ff1900720c */ /* 0x020fda0003f06270 */
        /* <DEDUP_REMOVED lines=13> */
.L_x_55331:
        /* <DEDUP_REMOVED lines=9> */
.L_x_55330:
[----:B------:R-:W-:Y:S05]  /*0680*/  BSYNC.RECONVERGENT B1 ;  /* 0x0000000000017941 */ /* 0x000fea0003800200 */
.L_x_55329:
[----:B------:R-:W-:Y:S05]  /*0690*/  BRA `(.L_x_55327) ;  /* 0x0000000000247947 */ /* 0x000fea0003800000 */
.L_x_55328:
        /* <DEDUP_REMOVED lines=9> */
.L_x_55327:
[----:B------:R-:W-:Y:S05]  /*0730*/  BSYNC.RECONVERGENT B0 ;  /* 0x0000000000007941 */ /* 0x000fea0003800200 */
.L_x_55326:
        /* <DEDUP_REMOVED lines=18> */
.L_x_55337:
        /* <DEDUP_REMOVED lines=8> */
.L_x_55336:
[----:B------:R-:W-:Y:S05]  /*08e0*/  BSYNC.RECONVERGENT B1 ;  /* 0x0000000000017941 */ /* 0x000fea0003800200 */
.L_x_55335:
[----:B------:R-:W-:Y:S05]  /*08f0*/  BRA `(.L_x_55333) ;  /* 0x0000000000247947 */ /* 0x000fea0003800000 */
.L_x_55334:
        /* <DEDUP_REMOVED lines=9> */
.L_x_55333:
[----:B------:R-:W-:Y:S05]  /*0990*/  BSYNC.RECONVERGENT B0 ;  /* 0x0000000000007941 */ /* 0x000fea0003800200 */
.L_x_55332:
        /* <DEDUP_REMOVED lines=18> */
.L_x_55343:
        /* <DEDUP_REMOVED lines=9> */
.L_x_55342:
[----:B------:R-:W-:Y:S05]  /*0b50*/  BSYNC.RECONVERGENT B1 ;  /* 0x0000000000017941 */ /* 0x000fea0003800200 */
.L_x_55341:
[----:B------:R-:W-:Y:S05]  /*0b60*/  BRA `(.L_x_55339) ;  /* 0x0000000000247947 */ /* 0x000fea0003800000 */
.L_x_55340:
        /* <DEDUP_REMOVED lines=9> */
.L_x_55339:
[----:B------:R-:W-:Y:S05]  /*0c00*/  BSYNC.RECONVERGENT B0 ;  /* 0x0000000000007941 */ /* 0x000fea0003800200 */
.L_x_55338:
        /* <DEDUP_REMOVED lines=10> */
[----:B------:R0:W-:Y:S01]  /*0cb0*/  STG.E desc[UR4][R8.64], R3 ;  /* 0x0000000308007986 */ /* 0x0001e2000c101904 */
[----:B------:R-:W-:Y:S05]  /*0cc0*/  @P0 BRA `(.L_x_55347) ;  /* 0x0000000000300947 */ /* 0x000fea0003800000 */
[----:B------:R-:W1:Y:S01]  /*0cd0*/  LDC.64 R6, c[0x0][0x390] ;  /* 0x0000e400ff067b82 */ /* 0x000e620000000a00 */
[----:B0-----:R-:W-:Y:S02]  /*0ce0*/  IMAD R3, R0, 0x200, R19 ;  /* 0x0000020000037824 */ /* 0x001fe400078e0213 */
[----:B------:R-:W-:Y:S02]  /*0cf0*/  VIADD R19, R19, 0x80 ;  /* 0x0000008013137836 */ /* 0x000fe40000000000 */
[----:B-1----:R-:W-:-:S05]  /*0d00*/  IMAD.WIDE.U32 R6, R3, 0x4, R6 ;  /* 0x0000000403067825 */ /* 0x002fca00078e0006 */
[----:B------:R0:W-:Y:S02]  /*0d10*/  STG.E desc[UR4][R6.64], R4 ;  /* 0x0000000406007986 */ /* 0x0001e4000c101904 */
.L_x_55346:
[----:B------:R-:W-:Y:S05]  /*0d20*/  BSYNC.RELIABLE B1 ;  /* 0x0000000000017941 */ /* 0x000fea0003800100 */
.L_x_55345:
[----:B------:R-:W-:-:S13]  /*0d30*/  ISETP.GE.AND P0, PT, R19, R18, PT ;  /* 0x000000121300720c */ /* 0x000fda0003f06270 */
[----:B0-----:R-:W0:Y:S01]  /*0d40*/  @!P0 LDC.64 R6, c[0x0][0x390] ;  /* 0x0000e400ff068b82 */ /* 0x001e220000000a00 */
[----:B------:R-:W-:Y:S02]  /*0d50*/  @!P0 IMAD R3, R0, 0x200, R19 ;  /* 0x0000020000038824 */ /* 0x000fe400078e0213 */
[----:B------:R-:W-:Y:S02]  /*0d60*/  @!P0 VIADD R19, R19, 0x80 ;  /* 0x0000008013138836 */ /* 0x000fe40000000000 */
[----:B0-----:R-:W-:-:S05]  /*0d70*/  @!P0 IMAD.WIDE.U32 R6, R3, 0x4, R6 ;  /* 0x0000000403068825 */ /* 0x001fca00078e0006 */
[----:B------:R1:W-:Y:S02]  /*0d80*/  @!P0 STG.E desc[UR4][R6.64], R5 ;  /* 0x0000000506008986 */ /* 0x0003e4000c101904 */
.L_x_55347:
[----:B------:R-:W-:Y:S05]  /*0d90*/  BSYNC.RECONVERGENT B0 ;  /* 0x0000000000007941 */ /* 0x000fea0003800200 */
.L_x_55344:
[----:B------:R-:W-:Y:S05]  /*0da0*/  WARPSYNC.ALL ;  /* 0x0000000000007948 */ /* 0x000fea0003800000 */
[----:B------:R-:W-:-:S13]  /*0db0*/  ISETP.GE.AND P0, PT, R19, R18, PT ;  /* 0x000000121300720c */ /* 0x000fda0003f06270 */
[----:B------:R-:W-:Y:S05]  /*0dc0*/  @P0 EXIT ;  /* 0x000000000000094d */ /* 0x000fea0003800000 */
[----:B-1----:R-:W1:Y:S01]  /*0dd0*/  LDC.64 R4, c[0x0][0x390] ;  /* 0x0000e400ff047b82 */ /* 0x002e620000000a00 */
[----:B------:R-:W-:-:S04]  /*0de0*/  IMAD R19, R0, 0x200, R19 ;  /* 0x0000020000137824 */ /* 0x000fc800078e0213 */
[----:B-1----:R-:W-:-:S05]  /*0df0*/  IMAD.WIDE.U32 R4, R19, 0x4, R4 ;  /* 0x0000000413047825 */ /* 0x002fca00078e0004 */
[----:B------:R-:W-:Y:S01]  /*0e00*/  STG.E desc[UR4][R4.64], R2 ;  /* 0x0000000204007986 */ /* 0x000fe2000c101904 */
[----:B------:R-:W-:Y:S05]  /*0e10*/  EXIT ;  /* 0x000000000000794d */ /* 0x000fea0003800000 */
.L_x_55348:
        /* <DEDUP_REMOVED lines=14> */
.L_x_61097:


//--------------------- .text._ZN2at6native29vectorized_elementwise_kernelILi2EZZZNS0_50_GLOBAL__N__2680c7bb_12_PowKernel_cu_7dd49032_317024pow_tensor_tensor_kernelERNS_18TensorIteratorBaseEENKUlvE_clEvENKUlvE1_clEvEUliiE_St5arrayIPcLm3EEEEviT0_T1_ --------------------------
	.section	.text._ZN2at6native29vectorized_elementwise_kernelILi2EZZZNS0_50_GLOBAL__N__2680c7bb_12_PowKernel_cu_7dd49032_317024pow_tensor_tensor_kernelERNS_18TensorIteratorBaseEENKUlvE_clEvENKUlvE1_clEvEUliiE_St5arrayIPcLm3EEEEviT0_T1_,"ax",@progbits
	.align	128
        .global         _ZN2at6native29vectorized_elementwise_kernelILi2EZZZNS0_50_GLOBAL__N__2680c7bb_12_PowKernel_cu_7dd49032_317024pow_tensor_tensor_kernelERNS_18TensorIteratorBaseEENKUlvE_clEvENKUlvE1_clEvEUliiE_St5arrayIPcLm3EEEEviT0_T1_
        .type           _ZN2at6native29vectorized_elementwise_kernelILi2EZZZNS0_50_GLOBAL__N__2680c7bb_12_PowKernel_cu_7dd49032_317024pow_tensor_tensor_kernelERNS_18TensorIteratorBaseEENKUlvE_clEvENKUlvE1_clEvEUliiE_St5arrayIPcLm3EEEEviT0_T1_,@function
        .size           _ZN2at6native29vectorized_elementwise_kernelILi2EZZZNS0_50_GLOBAL__N__2680c7bb_12_PowKernel_cu_7dd49032_317024pow_tensor_tensor_kernelERNS_18TensorIteratorBaseEENKUlvE_clEvENKUlvE1_clEvEUliiE_St5arrayIPcLm3EEEEviT0_T1_,(.L_x_61098 - _ZN2at6native29vectorized_elementwise_kernelILi2EZZZNS0_50_GLOBAL__N__2680c7bb_12_PowKernel_cu_7dd49032_317024pow_tensor_tensor_kernelERNS_18TensorIteratorBaseEENKUlvE_clEvENKUlvE1_clEvEUliiE_St5arrayIPcLm3EEEEviT0_T1_)
        .other          _ZN2at6native29vectorized_elementwise_kernelILi2EZZZNS0_50_GLOBAL__N__2680c7bb_12_PowKernel_cu_7dd49032_317024pow_tensor_tensor_kernelERNS_18TensorIteratorBaseEENKUlvE_clEvENKUlvE1_clEvEUliiE_St5arrayIPcLm3EEEEviT0_T1_,@"STO_CUDA_ENTRY STV_DEFAULT"
_ZN2at6native29vectorized_elementwise_kernelILi2EZZZNS0_50_GLOBAL__N__2680c7bb_12_PowKernel_cu_7dd49032_317024pow_tensor_tensor_kernelERNS_18TensorIteratorBaseEENKUlvE_clEvENKUlvE1_clEvEUliiE_St5arrayIPcLm3EEEEviT0_T1_:
.text._ZN2at6native29vectorized_elementwise_kernelILi2EZZZNS0_50_GLOBAL__N__2680c7bb_12_PowKernel_cu_7dd49032_317024pow_tensor_tensor_kernelERNS_18TensorIteratorBaseEENKUlvE_clEvENKUlvE1_clEvEUliiE_St5arrayIPcLm3EEEEviT0_T1_:
        /* <DEDUP_REMOVED lines=22> */
[----:B------:R-:W0:Y:S03]  /*0160*/  @!P0 LDC.64 R22, c[0x0][0x398] ;  /* 0x0000e600ff168b82 */ /* 0x000e260000000a00 */
[----:B-1----:R-:W-:-:S04]  /*0170*/  @!P4 IMAD.WIDE.U32 R18, R7, 0x4, R18 ;  /* 0x000000040712c825 */ /* 0x002fc800078e0012 */
[----:B------:R-:W-:-:S04]  /*0180*/  IMAD.MOV.U32 R7, RZ, RZ, RZ ;  /* 0x000000ffff077224 */ /* 0x000fc800078e00ff */
[----:B------:R-:W1:Y:S01]  /*0190*/  @!P1 LDC.64 R14, c[0x0][0x398] ;  /* 0x0000e600ff0e9b82 */ /* 0x000e620000000a00 */
[----:B------:R-:W-:Y:S01]  /*01a0*/  @!P1 IMAD.IADD R3, R4, 0x1, R24 ;  /* 0x0000000104039824 */ /* 0x000fe200078e0218 */
[----:B------:R-:W5:Y:S01]  /*01b0*/  @!P4 LDG.E R8, desc[UR4][R18.64] ;  /* 0x000000041208c981 */ /* 0x000f62000c1e1900 */
[----:B------:R-:W-:-:S03]  /*01c0*/  @!P1 VIADD R24, R24, 0x80 ;  /* 0x0000008018189836 */ /* 0x000fc60000000000 */
[----:B------:R3:W5:Y:S02]  /*01d0*/  @!P4 LDG.E R7, desc[UR4][R10.64] ;  /* 0x000000040a07c981 */ /* 0x000764000c1e1900 */
[----:B------:R-:W-:Y:S01]  /*01e0*/  ISETP.GE.U32.AND P2, PT, R24, R5, PT ;  /* 0x000000051800720c */ /* 0x000fe20003f46070 */
[----:B------:R-:W4:-:S12]  /*01f0*/  @!P1 LDC.64 R12, c[0x0][0x3a0] ;  /* 0x0000e800ff0c9b82 */ /* 0x000f180000000a00 */
[----:B------:R-:W-:Y:S01]  /*0200*/  @!P2 IMAD.IADD R21, R4, 0x1, R24 ;  /* 0x000000010415a824 */ /* 0x000fe200078e0218 */
[----:B---3--:R-:W-:Y:S01]  /*0210*/  CS2R R10, SRZ ;  /* 0x00000000000a7805 */ /* 0x008fe2000001ff00 */
[----:B------:R-:W-:Y:S01]  /*0220*/  @!P2 VIADD R24, R24, 0x80 ;  /* 0x000000801818a836 */ /* 0x000fe20000000000 */
[----:B------:R-:W3:Y:S04]  /*0230*/  @!P2 LDC.64 R18, c[0x0][0x3a0] ;  /* 0x0000e800ff12ab82 */ /* 0x000ee80000000a00 */
[----:B------:R-:W-:Y:S01]  /*0240*/  ISETP.GE.U32.AND P3, PT, R24, R5, PT ;  /* 0x000000051800720c */ /* 0x000fe20003f66070 */
[----:B------:R-:W-:Y:S02]  /*0250*/  IMAD.MOV.U32 R20, RZ, RZ, RZ ;  /* 0x000000ffff147224 */ /* 0x000fe400078e00ff */
[C---:B-1----:R-:W-:Y:S01]  /*0260*/  @!P1 IMAD.WIDE.U32 R14, R3.reuse, 0x4, R14 ;  /* 0x00000004030e9825 */ /* 0x042fe200078e000e */
[----:B------:R-:W1:Y:S03]  /*0270*/  @!P2 LDC.64 R28, c[0x0][0x398] ;  /* 0x0000e600ff1cab82 */ /* 0x000e660000000a00 */
[----:B----4-:R-:W-:Y:S01]  /*0280*/  @!P1 IMAD.WIDE.U32 R12, R3, 0x4, R12 ;  /* 0x00000004030c9825 */ /* 0x010fe200078e000c */
[----:B------:R-:W5:Y:S03]  /*0290*/  @!P1 LDG.E R11, desc[UR4][R14.64] ;  /* 0x000000040e0b9981 */ /* 0x000f66000c1e1900 */
[----:B--2---:R-:W-:Y:S01]  /*02a0*/  @!P0 IMAD.WIDE.U32 R16, R25, 0x4, R16 ;  /* 0x0000000419108825 */ /* 0x004fe200078e0010 */
[----:B------:R-:W5:Y:S01]  /*02b0*/  @!P1 LDG.E R20, desc[UR4][R12.64] ;  /* 0x000000040c149981 */ /* 0x000f62000c1e1900 */
[----:B------:R-:W2:Y:S02]  /*02c0*/  @!P3 LDC.64 R2, c[0x0][0x398] ;  /* 0x0000e600ff02bb82 */ /* 0x000ea40000000a00 */
[----:B------:R-:W-:Y:S01]  /*02d0*/  @!P3 IMAD.IADD R26, R4, 0x1, R24 ;  /* 0x00000001041ab824 */ /* 0x000fe200078e0218 */
[----:B------:R4:W5:Y:S01]  /*02e0*/  @!P0 LDG.E R10, desc[UR4][R16.64] ;  /* 0x00000004100a8981 */ /* 0x000962000c1e1900 */
[----:B------:R-:W-:-:S05]  /*02f0*/  @!P3 VIADD R24, R24, 0x80 ;  /* 0x000000801818b836 */ /* 0x000fca0000000000 */
[----:B------:R-:W-:Y:S01]  /*0300*/  ISETP.GE.U32.AND P4, PT, R24, R5, PT ;  /* 0x000000051800720c */ /* 0x000fe20003f86070 */
[----:B----4-:R-:W4:-:S12]  /*0310*/  @!P3 LDC.64 R16, c[0x0][0x3a0] ;  /* 0x0000e800ff10bb82 */ /* 0x010f180000000a00 */
[----:B------:R-:W-:Y:S01]  /*0320*/  @!P4 IMAD.IADD R0, R4, 0x1, R24 ;  /* 0x000000010400c824 */ /* 0x000fe200078e0218 */
[----:B------:R-:W3:Y:S01]  /*0330*/  @!P4 LDC.64 R14, c[0x0][0x398] ;  /* 0x0000e600ff0ecb82 */ /* 0x000ee20000000a00 */
[----:B------:R-:W-:-:S05]  /*0340*/  @!P4 VIADD R24, R24, 0x80 ;  /* 0x000000801818c836 */ /* 0x000fca0000000000 */
[----:B------:R-:W-:Y:S02]  /*0350*/  ISETP.GE.U32.AND P1, PT, R24, R5, PT ;  /* 0x000000051800720c */ /* 0x000fe40003f26070 */
[----:B------:R-:W1:Y:S01]  /*0360*/  @!P4 LDC.64 R12, c[0x0][0x3a0] ;  /* 0x0000e800ff0ccb82 */ /* 0x000e620000000a00 */
[----:B0-----:R-:W-:-:S05]  /*0370*/  @!P0 IMAD.WIDE.U32 R22, R25, 0x4, R22 ;  /* 0x0000000419168825 */ /* 0x001fca00078e0016 */
[----:B------:R0:W5:Y:S05]  /*0380*/  @!P0 LDG.E R9, desc[UR4][R22.64] ;  /* 0x0000000416098981 */ /* 0x00016a000c1e1900 */
[----:B------:R-:W-:Y:S02]  /*0390*/  @!P1 IMAD.IADD R25, R4, 0x1, R24 ;  /* 0x0000000104199824 */ /* 0x000fe400078e0218 */
[----:B------:R-:W-:Y:S02]  /*03a0*/  @!P1 VIADD R24, R24, 0x80 ;  /* 0x0000008018189836 */ /* 0x000fe40000000000 */
[----:B--2---:R-:W-:Y:S01]  /*03b0*/  @!P3 IMAD.WIDE.U32 R2, R26, 0x4, R2 ;  /* 0x000000041a02b825 */ /* 0x004fe200078e0002 */
[----:B0-----:R-:W-:-:S02]  /*03c0*/  CS2R R22, SRZ ;  /* 0x0000000000167805 */ /* 0x001fc4000001ff00 */
[----:B------:R-:W-:Y:S01]  /*03d0*/  ISETP.GE.U32.AND P0, PT, R24, R5, PT ;  /* 0x000000051800720c */ /* 0x000fe20003f06070 */
[----:B---3--:R-:W-:-:S03]  /*03e0*/  @!P4 IMAD.WIDE.U32 R14, R0, 0x4, R14 ;  /* 0x00000004000ec825 */ /* 0x008fc600078e000e */
[----:B------:R0:W5:Y:S01]  /*03f0*/  @!P3 LDG.E R23, desc[UR4][R2.64] ;  /* 0x000000040217b981 */ /* 0x000162000c1e1900 */
[----:B-1----:R-:W-:-:S04]  /*0400*/  @!P4 IMAD.WIDE.U32 R12, R0, 0x4, R12 ;  /* 0x00000004000cc825 */ /* 0x002fc800078e000c */
[----:B------:R-:W-:Y:S01]  /*0410*/  IMAD.MOV.U32 R0, RZ, RZ, RZ ;  /* 0x000000ffff007224 */ /* 0x000fe200078e00ff */
[----:B0-----:R-:W-:Y:S01]  /*0420*/  CS2R R2, SRZ ;  /* 0x0000000000027805 */ /* 0x001fe2000001ff00 */
[----:B------:R-:W-:-:S04]  /*0430*/  @!P2 IMAD.WIDE.U32 R18, R21, 0x4, R18 ;  /* 0x000000041512a825 */ /* 0x000fc800078e0012 */
[----:B----4-:R-:W-:Y:S01]  /*0440*/  @!P3 IMAD.WIDE.U32 R16, R26, 0x4, R16 ;  /* 0x000000041a10b825 */ /* 0x010fe200078e0010 */
[----:B------:R0:W5:Y:S04]  /*0450*/  @!P4 LDG.E R3, desc[UR4][R14.64] ;  /* 0x000000040e03c981 */ /* 0x000168000c1e1900 */
[----:B------:R1:W5:Y:S04]  /*0460*/  @!P4 LDG.E R2, desc[UR4][R12.64] ;  /* 0x000000040c02c981 */ /* 0x000368000c1e1900 */
[----:B------:R2:W5:Y:S01]  /*0470*/  @!P2 LDG.E R22, desc[UR4][R18.64] ;  /* 0x000000041216a981 */ /* 0x000562000c1e1900 */
[----:B0-----:R-:W0:Y:S03]  /*0480*/  @!P0 LDC.64 R14, c[0x0][0x3a0] ;  /* 0x0000e800ff0e8b82 */ /* 0x001e260000000a00 */
[----:B------:R3:W5:Y:S05]  /*0490*/  @!P3 LDG.E R0, desc[UR4][R16.64] ;  /* 0x000000041000b981 */ /* 0x00076a000c1e1900 */
[----:B-1----:R-:W1:Y:S08]  /*04a0*/  @!P0 LDC.64 R12, c[0x0][0x398] ;  /* 0x0000e600ff0c8b82 */ /* 0x002e700000000a00 */
[----:B--2---:R-:W2:Y:S08]  /*04b0*/  @!P1 LDC.64 R18, c[0x0][0x398] ;  /* 0x0000e600ff129b82 */ /* 0x004eb00000000a00 */
[----:B---3--:R-:W3:Y:S01]  /*04c0*/  @!P1 LDC.64 R16, c[0x0][0x3a0] ;  /* 0x0000e800ff109b82 */ /* 0x008ee20000000a00 */
[----:B------:R-:W-:-:S02]  /*04d0*/  @!P0 IMAD.IADD R27, R4, 0x1, R24 ;  /* 0x00000001041b8824 */ /* 0x000fc400078e0218 */
[----:B------:R-:W-:-:S04]  /*04e0*/  @!P2 IMAD.WIDE.U32 R28, R21, 0x4, R28 ;  /* 0x00000004151ca825 */ /* 0x000fc800078e001c */
[----:B0-----:R-:W-:-:S04]  /*04f0*/  @!P0 IMAD.WIDE.U32 R14, R27, 0x4, R14 ;  /* 0x000000041b0e8825 */ /* 0x001fc800078e000e */
[----:B-1----:R-:W-:-:S04]  /*0500*/  @!P0 IMAD.WIDE.U32 R12, R27, 0x4, R12 ;  /* 0x000000041b0c8825 */ /* 0x002fc800078e000c */
[----:B------:R-:W-:Y:S02]  /*0510*/  IMAD.MOV.U32 R21, RZ, RZ, RZ ;  /* 0x000000ffff157224 */ /* 0x000fe400078e00ff */
[----:B------:R-:W-:Y:S02]  /*0520*/  IMAD.MOV.U32 R26, RZ, RZ, RZ ;  /* 0x000000ffff1a7224 */ /* 0x000fe400078e00ff */
[----:B------:R-:W-:Y:S02]  /*0530*/  IMAD.MOV.U32 R27, RZ, RZ, RZ ;  /* 0x000000ffff1b7224 */ /* 0x000fe400078e00ff */
[C---:B--2---:R-:W-:Y:S01]  /*0540*/  @!P1 IMAD.WIDE.U32 R18, R25.reuse, 0x4, R18 ;  /* 0x0000000419129825 */ /* 0x044fe200078e0012 */
[----:B------:R0:W5:Y:S03]  /*0550*/  @!P2 LDG.E R21, desc[UR4][R28.64] ;  /* 0x000000041c15a981 */ /* 0x000166000c1e1900 */
[----:B---3--:R-:W-:Y:S01]  /*0560*/  @!P1 IMAD.WIDE.U32 R16, R25, 0x4, R16 ;  /* 0x0000000419109825 */ /* 0x008fe200078e0010 */
[----:B------:R0:W5:Y:S04]  /*0570*/  @!P1 LDG.E R26, desc[UR4][R18.64] ;  /* 0x00000004121a9981 */ /* 0x000168000c1e1900 */
[----:B------:R0:W5:Y:S01]  /*0580*/  @!P1 LDG.E R27, desc[UR4][R16.64] ;  /* 0x00000004101b9981 */ /* 0x000162000c1e1900 */
[----:B------:R-:W-:-:S06]  /*0590*/  CS2R R24, SRZ ;  /* 0x0000000000187805 */ /* 0x000fcc000001ff00 */
[----:B------:R0:W5:Y:S04]  /*05a0*/  @!P0 LDG.E R25, desc[UR4][R12.64] ;  /* 0x000000040c198981 */ /* 0x000168000c1e1900 */
[----:B------:R0:W5:Y:S01]  /*05b0*/  @!P0 LDG.E R24, desc[UR4][R14.64] ;  /* 0x000000040e188981 */ /* 0x000162000c1e1900 */
[----:B------:R-:W-:Y:S01]  /*05c0*/  ISETP.GE.U32.AND P0, PT, R6, R5, PT ;  /* 0x000000050600720c */ /* 0x000fe20003f06070 */
        /* <DEDUP_REMOVED lines=9> */
.L_x_55355:
        /* <DEDUP_REMOVED lines=8> */
.L_x_55354:
[----:B------:R-:W-:Y:S05]  /*06e0*/  BSYNC.RECONVERGENT B1 ;  /* 0x0000000000017941 */ /* 0x000fea0003800200 */
.L_x_55353:
[----:B------:R-:W-:Y:S05]  /*06f0*/  BRA `(.L_x_55351) ;  /* 0x0000000000247947 */ /* 0x000fea0003800000 */
.L_x_55352:
        /* <DEDUP_REMOVED lines=9> */
.L_x_55351:
[----:B------:R-:W-:Y:S05]  /*0790*/  BSYNC.RECONVERGENT B0 ;  /* 0x0000000000007941 */ /* 0x000fea0003800200 */
.L_x_55350:
[----:B-----5:R-:W-:Y:S01]  /*07a0*/  VIADD R8, R6, 0x80 ;  /* 0x0000008006087836 */ /* 0x020fe20000000000 */
[----:B------:R-:W-:Y:S04]  /*07b0*/  BSSY.RECONVERGENT B0, `(.L_x_55356) ;  /* 0x0000023000007945 */ /* 0x000fe80003800200 */
[----:B------:R-:W-:-:S13]  /*07c0*/  ISETP.GE.U32.AND P0, PT, R8, R5, PT ;  /* 0x000000050800720c */ /* 0x000fda0003f06070 */
[----:B------:R-:W-:Y:S05]  /*07d0*/  @P0 BRA `(.L_x_55357) ;  /* 0x0000000000800947 */ /* 0x000fea0003800000 */
[----:B------:R-:W-:-:S13]  /*07e0*/  ISETP.GE.AND P0, PT, R10, RZ, PT ;  /* 0x000000ff0a00720c */ /* 0x000fda0003f06270 */
        /* <DEDUP_REMOVED lines=11> */
[----:B------:R-:W-:-:S07]  /*08a0*/  SHF.R.U32.HI R9, RZ, 0x1, R10 ;  /* 0x00000001ff097819 */ /* 0x000fce000001160a */
.L_x_55361:
        /* <DEDUP_REMOVED lines=8> */
.L_x_55360:
[----:B------:R-:W-:Y:S05]  /*0930*/  BSYNC.RECONVERGENT B1 ;  /* 0x0000000000017941 */ /* 0x000fea0003800200 */
.L_x_55359:
[----:B------:R-:W-:Y:S05]  /*0940*/  BRA `(.L_x_55357) ;  /* 0x0000000000247947 */ /* 0x000fea0003800000 */
.L_x_55358:
        /* <DEDUP_REMOVED lines=9> */
.L_x_55357:
[----:B------:R-:W-:Y:S05]  /*09e0*/  BSYNC.RECONVERGENT B0 ;  /* 0x0000000000007941 */ /* 0x000fea0003800200 */
.L_x_55356:
[----:B------:R-:W-:Y:S01]  /*09f0*/  VIADD R10, R6, 0x100 ;  /* 0x00000100060a7836 */ /* 0x000fe20000000000 */
        /* <DEDUP_REMOVED lines=17> */
.L_x_55367:
        /* <DEDUP_REMOVED lines=8> */
.L_x_55366:
[----:B------:R-:W-:Y:S05]  /*0b90*/  BSYNC.RECONVERGENT B1 ;  /* 0x0000000000017941 */ /* 0x000fea0003800200 */
.L_x_55365:
[----:B------:R-:W-:Y:S05]  /*0ba0*/  BRA `(.L_x_55363) ;  /* 0x0000000000247947 */ /* 0x000fea0003800000 */
.L_x_55364:
        /* <DEDUP_REMOVED lines=9> */
.L_x_55363:
[----:B------:R-:W-:Y:S05]  /*0c40*/  BSYNC.RECONVERGENT B0 ;  /* 0x0000000000007941 */ /* 0x000fea0003800200 */
.L_x_55362:
        /* <DEDUP_REMOVED lines=18> */
.L_x_55373:
        /* <DEDUP_REMOVED lines=8> */
.L_x_55372:
[----:B------:R-:W-:Y:S05]  /*0df0*/  BSYNC.RECONVERGENT B1 ;  /* 0x0000000000017941 */ /* 0x000fea0003800200 */
.L_x_55371:
[----:B------:R-:W-:Y:S05]  /*0e00*/  BRA `(.L_x_55369) ;  /* 0x0000000000247947 */ /* 0x000fea0003800000 */
.L_x_55370:
        /* <DEDUP_REMOVED lines=9> */
.L_x_55369:
[----:B------:R-:W-:Y:S05]  /*0ea0*/  BSYNC.RECONVERGENT B0 ;  /* 0x0000000000007941 */ /* 0x000fea0003800200 */
.L_x_55368:
        /* <DEDUP_REMOVED lines=18> */
.L_x_55379:
[C---:B------:R-:W-:Y:S02]  /*0fd0*/  ISETP.GE.U32.AND P1, PT, R15.reuse, 0x2, PT ;  /* 0x000000020f00780c */ /* 0x040fe40003f26070 */
[----:B------:R-:W-:Y:S02]  /*0fe0*/  LOP3.LUT R0, R15, 0x1, RZ, 0xc0, !PT ;  /* 0x000000010f007812 */ /* 0x000fe400078ec0ff */
[----:B------:R-:W-:Y:S02]  /*0ff0*/  SHF.R.U32.HI R13, RZ, 0x1, R15 ;  /* 0x00000001ff0d7819 */ /* 0x000fe4000001160f */
[----:B------:R-:W-:-:S03]  /*1000*/  ISETP.NE.U32.AND P0, PT, R0, 0x1, PT ;  /* 0x000000010000780c */ /* 0x000fc60003f05070 */
[----:B------:R-:W-:Y:S01]  /*1010*/  IMAD.MOV.U32 R15, RZ, RZ, R13 ;  /* 0x000000ffff0f7224 */ /* 0x000fe200078e000d */
[C---:B------:R-:W-:Y:S01]  /*1020*/  SEL R0, R14.reuse, 0x1, !P0 ;  /* 0x000000010e007807 */ /* 0x040fe20004000000 */
[----:B------:R-:W-:-:S04]  /*1030*/  IMAD R14, R14, R14, RZ ;  /* 0x0000000e0e0e7224 */ /* 0x000fc800078e02ff */
[----:B------:R-:W-:Y:S01]  /*1040*/  IMAD R11, R0, R11, RZ ;  /* 0x0000000b000b7224 */ /* 0x000fe200078e02ff */
[----:B------:R-:W-:Y:S06]  /*1050*/  @P1 BRA `(.L_x_55379) ;  /* 0xfffffffc00dc1947 */ /* 0x000fec000383ffff */
.L_x_55378:
[----:B------:R-:W-:Y:S05]  /*1060*/  BSYNC.RECONVERGENT B1 ;  /* 0x0000000000017941 */ /* 0x000fea0003800200 */
.L_x_55377:
[----:B------:R-:W-:Y:S05]  /*1070*/  BRA `(.L_x_55375) ;  /* 0x0000000000247947 */ /* 0x000fea0003800000 */
.L_x_55376:
        /* <DEDUP_REMOVED lines=9> */
.L_x_55375:
[----:B------:R-:W-:Y:S05]  /*1110*/  BSYNC.RECONVERGENT B0 ;  /* 0x0000000000007941 */ /* 0x000fea0003800200 */
.L_x_55374:
        /* <DEDUP_REMOVED lines=17> */
.L_x_55385:
        /* <DEDUP_REMOVED lines=8> */
.L_x_55384:
[----:B------:R-:W-:Y:S05]  /*12b0*/  BSYNC.RECONVERGENT B1 ;  /* 0x0000000000017941 */ /* 0x000fea0003800200 */
.L_x_55383:
[----:B------:R-:W-:Y:S05]  /*12c0*/  BRA `(.L_x_55381) ;  /* 0x0000000000247947 */ /* 0x000fea0003800000 */
.L_x_55382:
        /* <DEDUP_REMOVED lines=9> */
.L_x_55381:
[----:B------:R-:W-:Y:S05]  /*1360*/  BSYNC.RECONVERGENT B0 ;  /* 0x0000000000007941 */ /* 0x000fea0003800200 */
.L_x_55380:
        /* <DEDUP_REMOVED lines=18> */
.L_x_55391:
        /* <DEDUP_REMOVED lines=8> */
.L_x_55390:
[----:B------:R-:W-:Y:S05]  /*1510*/  BSYNC.RECONVERGENT B1 ;  /* 0x0000000000017941 */ /* 0x000fea0003800200 */
.L_x_55389:
[----:B------:R-:W-:Y:S05]  /*1520*/  BRA `(.L_x_55387) ;  /* 0x0000000000247947 */ /* 0x000fea0003800000 */
.L_x_55388:
        /* <DEDUP_REMOVED lines=9> */
.L_x_55387:
[----:B------:R-:W-:Y:S05]  /*15c0*/  BSYNC.RECONVERGENT B0 ;  /* 0x0000000000007941 */ /* 0x000fea0003800200 */
.L_x_55386:
        /* <DEDUP_REMOVED lines=18> */
.L_x_55397:
        /* <DEDUP_REMOVED lines=8> */
.L_x_55396:
[----:B------:R-:W-:Y:S05]  /*1770*/  BSYNC.RECONVERGENT B1 ;  /* 0x0000000000017941 */ /* 0x000fea0003800200 */
.L_x_55395:
[----:B------:R-:W-:Y:S05]  /*1780*/  BRA `(.L_x_55393) ;  /* 0x0000000000247947 */ /* 0x000fea0003800000 */
.L_x_55394:
        /* <DEDUP_REMOVED lines=9> */
.L_x_55393:
[----:B------:R-:W-:Y:S05]  /*1820*/  BSYNC.RECONVERGENT B0 ;  /* 0x0000000000007941 */ /* 0x000fea0003800200 */
.L_x_55392:
        /* <DEDUP_REMOVED lines=9> */
[----:B------:R0:W-:Y:S07]  /*18c0*/  STG.E desc[UR4][R14.64], R12 ;  /* 0x0000000c0e007986 */ /* 0x0001ee000c101904 */
[----:B------:R-:W-:Y:S05]  /*18d0*/  @P0 BRA `(.L_x_55401) ;  /* 0x0000000000300947 */ /* 0x000fea0003800000 */
[----:B0-----:R-:W0:Y:S01]  /*18e0*/  LDC.64 R12, c[0x0][0x390] ;  /* 0x0000e400ff0c7b82 */ /* 0x001e220000000a00 */
[----:B------:R-:W-:Y:S02]  /*18f0*/  IMAD.IADD R15, R4, 0x1, R6 ;  /* 0x00000001040f7824 */ /* 0x000fe400078e0206 */
[----:B------:R-:W-:Y:S02]  /*1900*/  VIADD R6, R6, 0x80 ;  /* 0x0000008006067836 */ /* 0x000fe40000000000 */
[----:B0-----:R-:W-:-:S05]  /*1910*/  IMAD.WIDE.U32 R12, R15, 0x4, R12 ;  /* 0x000000040f0c7825 */ /* 0x001fca00078e000c */
[----:B------:R0:W-:Y:S02]  /*1920*/  STG.E desc[UR4][R12.64], R7 ;  /* 0x000000070c007986 */ /* 0x0001e4000c101904 */
.L_x_55400:
[----:B------:R-:W-:-:S13]  /*1930*/  ISETP.GE.U32.AND P0, PT, R6, R5, PT ;  /* 0x000000050600720c */ /* 0x000fda0003f06070 */
[----:B------:R-:W-:Y:S05]  /*1940*/  @P0 BRA `(.L_x_55402) ;  /* 0x0000000000300947 */ /* 0x000fea0003800000 */
[----:B0-----:R-:W0:Y:S01]  /*1950*/  LDC.64 R12, c[0x0][0x390] ;  /* 0x0000e400ff0c7b82 */ /* 0x001e220000000a00 */
[----:B------:R-:W-:Y:S02]  /*1960*/  IMAD.IADD R7, R4, 0x1, R6 ;  /* 0x0000000104077824 */ /* 0x000fe400078e0206 */
[----:B------:R-:W-:Y:S02]  /*1970*/  VIADD R6, R6, 0x80 ;  /* 0x0000008006067836 */ /* 0x000fe40000000000 */
[----:B0-----:R-:W-:-:S05]  /*1980*/  IMAD.WIDE.U32 R12, R7, 0x4, R12 ;  /* 0x00000004070c7825 */ /* 0x001fca00078e000c */
[----:B------:R1:W-:Y:S02]  /*1990*/  STG.E desc[UR4][R12.64], R9 ;  /* 0x000000090c007986 */ /* 0x0003e4000c101904 */
.L_x_55401:
[----:B------:R-:W-:-:S13]  /*19a0*/  ISETP.GE.U32.AND P0, PT, R6, R5, PT ;  /* 0x000000050600720c */ /* 0x000fda0003f06070 */
[----:B------:R-:W-:Y:S05]  /*19b0*/  @P0 BRA `(.L_x_55403) ;  /* 0x0000000000300947 */ /* 0x000fea0003800000 */
[----:B-1----:R-:W1:Y:S01]  /*19c0*/  LDC.64 R8, c[0x0][0x390] ;  /* 0x0000e400ff087b82 */ /* 0x002e620000000a00 */
[----:B------:R-:W-:Y:S02]  /*19d0*/  IMAD.IADD R7, R4, 0x1, R6 ;  /* 0x0000000104077824 */ /* 0x000fe400078e0206 */
[----:B------:R-:W-:Y:S02]  /*19e0*/  VIADD R6, R6, 0x80 ;  /* 0x0000008006067836 */ /* 0x000fe40000000000 */
[----:B-1----:R-:W-:-:S05]  /*19f0*/  IMAD.WIDE.U32 R8, R7, 0x4, R8 ;  /* 0x0000000407087825 */ /* 0x002fca00078e0008 */
[----:B------:R1:W-:Y:S02]  /*1a00*/  STG.E desc[UR4][R8.64], R10 ;  /* 0x0000000a08007986 */ /* 0x0003e4000c101904 */
.L_x_55402:
[----:B------:R-:W-:-:S13]  /*1a10*/  ISETP.GE.U32.AND P0, PT, R6, R5, PT ;  /* 0x000000050600720c */ /* 0x000fda0003f06070 */
[----:B------:R-:W-:Y:S05]  /*1a20*/  @P0 BRA `(.L_x_55404) ;  /* 0x0000000000340947 */ /* 0x000fea0003800000 */
[----:B-1----:R-:W1:Y:S01]  /*1a30*/  LDC.64 R8, c[0x0][0x390] ;  /* 0x0000e400ff087b82 */ /* 0x002e620000000a00 */
[----:B0-----:R-:W-:Y:S02]  /*1a40*/  IMAD.IADD R7, R4, 0x1, R6 ;  /* 0x0000000104077824 */ /* 0x001fe400078e0206 */
[----:B------:R-:W-:Y:S02]  /*1a50*/  VIADD R6, R6, 0x80 ;  /* 0x0000008006067836 */ /* 0x000fe40000000000 */
[----:B-1----:R-:W-:-:S05]  /*1a60*/  IMAD.WIDE.U32 R8, R7, 0x4, R8 ;  /* 0x0000000407087825 */ /* 0x002fca00078e0008 */
[----:B------:R2:W-:Y:S02]  /*1a70*/  STG.E desc[UR4][R8.64], R11 ;  /* 0x0000000b08007986 */ /* 0x0005e4000c101904 */
.L_x_55403:
[----:B------:R-:W-:-:S13]  /*1a80*/  ISETP.GE.U32.AND P0, PT, R6, R5, PT ;  /* 0x000000050600720c */ /* 0x000fda0003f06070 */
[----:B------:R-:W-:Y:S05]  /*1a90*/  @P0 BREAK.RELIABLE B1 ;  /* 0x0000000000010942 */ /* 0x000fea0003800100 */
[----:B------:R-:W-:Y:S05]  /*1aa0*/  @P0 BRA `(.L_x_55405) ;  /* 0x0000000000300947 */ /* 0x000fea0003800000 */
[----:B-12---:R-:W1:Y:S01]  /*1ab0*/  LDC.64 R8, c[0x0][0x390] ;  /* 0x0000e400ff087b82 */ /* 0x006e620000000a00 */
[----:B------:R-:W-:Y:S02]  /*1ac0*/  IMAD.IADD R7, R4, 0x1, R6 ;  /* 0x0000000104077824 */ /* 0x000fe400078e0206 */
[----:B------:R-:W-:Y:S02]  /*1ad0*/  VIADD R6, R6, 0x80 ;  /* 0x0000008006067836 */ /* 0x000fe40000000000 */
[----:B-1----:R-:W-:-:S05]  /*1ae0*/  IMAD.WIDE.U32 R8, R7, 0x4, R8 ;  /* 0x0000000407087825 */ /* 0x002fca00078e0008 */
[----:B------:R2:W-:Y:S02]  /*1af0*/  STG.E desc[UR4][R8.64], R0 ;  /* 0x0000000008007986 */ /* 0x0005e4000c101904 */
.L_x_55404:
[----:B------:R-:W-:Y:S05]  /*1b00*/  BSYNC.RELIABLE B1 ;  /* 0x0000000000017941 */ /* 0x000fea0003800100 */
.L_x_55399:
[----:B------:R-:W-:-:S13]  /*1b10*/  ISETP.GE.U32.AND P0, PT, R6, R5, PT ;  /* 0x000000050600720c */ /* 0x000fda0003f06070 */
[----:B-12---:R-:W1:Y:S01]  /*1b20*/  @!P0 LDC.64 R8, c[0x0][0x390] ;  /* 0x0000e400ff088b82 */ /* 0x006e620000000a00 */
[----:B0-----:R-:W-:Y:S02]  /*1b30*/  @!P0 IMAD.IADD R7, R4, 0x1, R6 ;  /* 0x0000000104078824 */ /* 0x001fe400078e0206 */
[----:B------:R-:W-:Y:S02]  /*1b40*/  @!P0 VIADD R6, R6, 0x80 ;  /* 0x0000008006068836 */ /* 0x000fe40000000000 */
[----:B-1----:R-:W-:-:S05]  /*1b50*/  @!P0 IMAD.WIDE.U32 R8, R7, 0x4, R8 ;  /* 0x0000000407088825 */ /* 0x002fca00078e0008 */
[----:B------:R3:W-:Y:S02]  /*1b60*/  @!P0 STG.E desc[UR4][R8.64], R3 ;  /* 0x0000000308008986 */ /* 0x0007e4000c101904 */
.L_x_55405:
[----:B------:R-:W-:Y:S05]  /*1b70*/  BSYNC.RECONVERGENT B0 ;  /* 0x0000000000007941 */ /* 0x000fea0003800200 */
.L_x_55398:
[----:B------:R-:W-:Y:S05]  /*1b80*/  WARPSYNC.ALL ;  /* 0x0000000000007948 */ /* 0x000fea0003800000 */
[----:B------:R-:W-:-:S13]  /*1b90*/  ISETP.GE.U32.AND P0, PT, R6, R5, PT ;  /* 0x000000050600720c */ /* 0x000fda0003f06070 */
[----:B------:R-:W-:Y:S05]  /*1ba0*/  @P0 EXIT ;  /* 0x000000000000094d */ /* 0x000fea0003800000 */
[----:B-123--:R-:W1:Y:S01]  /*1bb0*/  LDC.64 R8, c[0x0][0x390] ;  /* 0x0000e400ff087b82 */ /* 0x00ee620000000a00 */
[----:B------:R-:W-:-:S04]  /*1bc0*/  IMAD.IADD R5, R4, 0x1, R6 ;  /* 0x0000000104057824 */ /* 0x000fc800078e0206 */
[----:B-1----:R-:W-:-:S05]  /*1bd0*/  IMAD.WIDE.U32 R4, R5, 0x4, R8 ;  /* 0x0000000405047825 */ /* 0x002fca00078e0008 */
[----:B------:R-:W-:Y:S01]  /*1be0*/  STG.E desc[UR4][R4.64], R2 ;  /* 0x0000000204007986 */ /* 0x000fe2000c101904 */
[----:B------:R-:W-:Y:S05]  /*1bf0*/  EXIT ;  /* 0x000000000000794d */ /* 0x000fea0003800000 */
.L_x_55349:
[----:B------:R-:W0:Y:S01]  /*1c00*/  S2R R0, SR_TID.X ;  /* 0x0000000000007919 */ /* 0x000e220000002100 */
[----:B------:R-:W1:Y:S08]  /*1c10*/  LDC.64 R2, c[0x0][0x3a0] ;  /* 0x0000e800ff027b82 */ /* 0x000e700000000a00 */
[----:B------:R-:W2:Y:S01]  /*1c20*/  LDC.64 R6, c[0x0][0x398] ;  /* 0x0000e600ff067b82 */ /* 0x000ea20000000a00 */
[----:B-1----:R-:W-:-:S04]  /*1c30*/  IMAD.WIDE.U32 R2, R4, 0x4, R2 ;  /* 0x0000000404027825 */ /* 0x002fc800078e0002 */
[----:B0-----:R-:W-:-:S04]  /*1c40*/  IMAD.WIDE.U32 R22, R0, 0x8, R2 ;  /* 0x0000000800167825 */ /* 0x001fc800078e0002 */
[----:B--2---:R-:W-:Y:S01]  /*1c50*/  IMAD.WIDE.U32 R2, R4, 0x4, R6 ;  /* 0x0000000404027825 */ /* 0x004fe200078e0006 */
[----:B------:R-:W2:Y:S04]  /*1c60*/  LDG.E.64 R10, desc[UR4][R22.64] ;  /* 0x00000004160a7981 */ /* 0x000ea8000c1e1b00 */
[----:B------:R0:W5:Y:S01]  /*1c70*/  LDG.E.64 R20, desc[UR4][R22.64+0x400] ;  /* 0x0004000416147981 */ /* 0x000162000c1e1b00 */
[----:B------:R-:W-:-:S03]  /*1c80*/  IMAD.WIDE.U32 R8, R0, 0x8, R2 ;  /* 0x0000000800087825 */ /* 0x000fc600078e0002 */
[----:B------:R0:W5:Y:S04]  /*1c90*/  LDG.E.64 R14, desc[UR4][R22.64+0x800] ;  /* 0x00080004160e7981 */ /* 0x000168000c1e1b00 */
[----:B------:R0:W5:Y:S04]  /*1ca0*/  LDG.E.64 R18, desc[UR4][R8.64] ;  /* 0x0000000408127981 */ /* 0x000168000c1e1b00 */
[----:B------:R0:W5:Y:S04]  /*1cb0*/  LDG.E.64 R12, desc[UR4][R8.64+0x400] ;  /* 0x00040004080c7981 */ /* 0x000168000c1e1b00 */
[----:B------:R0:W5:Y:S04]  /*1cc0*/  LDG.E.64 R6, desc[UR4][R8.64+0x800] ;  /* 0x0008000408067981 */ /* 0x000168000c1e1b00 */
[----:B------:R0:W5:Y:S04]  /*1cd0*/  LDG.E.64 R2, desc[UR4][R8.64+0xc00] ;  /* 0x000c000408027981 */ /* 0x000168000c1e1b00 */
[----:B------:R0:W5:Y:S01]  /*1ce0*/  LDG.E.64 R16, desc[UR4][R22.64+0xc00] ;  /* 0x000c000416107981 */ /* 0x000162000c1e1b00 */
[----:B------:R-:W-:Y:S01]  /*1cf0*/  BSSY.RECONVERGENT B0, `(.L_x_55406) ;  /* 0x000001b000007945 */ /* 0x000fe20003800200 */
[----:B--2---:R-:W-:-:S13]  /*1d00*/  ISETP.GE.AND P0, PT, R10, RZ, PT ;  /* 0x000000ff0a00720c */ /* 0x004fda0003f06270 */
[----:B0-----:R-:W-:Y:S05]  /*1d10*/  @!P0 BRA `(.L_x_55407) ;  /* 0x00000000003c8947 */ /* 0x001fea0003800000 */
[----:B------:R-:W-:Y:S01]  /*1d20*/  ISETP.NE.AND P0, PT, R10, RZ, PT ;  /* 0x000000ff0a00720c */ /* 0x000fe20003f05270 */
[----:B------:R-:W-:Y:S01]  /*1d30*/  BSSY.RECONVERGENT B1, `(.L_x_55408) ;  /* 0x000000c000017945 */ /* 0x000fe20003800200 */
[----:B------:R-:W-:-:S11]  /*1d40*/  IMAD.MOV.U32 R8, RZ, RZ, 0x1 ;  /* 0x00000001ff087424 */ /* 0x000fd600078e00ff */
[----:B------:R-:W-:Y:S05]  /*1d50*/  @!P0 BRA `(.L_x_55409) ;  /* 0x0000000000248947 */ /* 0x000fea0003800000 */
[----:B------:R-:W-:-:S07]  /*1d60*/  IMAD.MOV.U32 R8, RZ, RZ, 0x1 ;  /* 0x00000001ff087424 */ /* 0x000fce00078e00ff */
.L_x_55410:
        /* <DEDUP_REMOVED lines=8> */
.L_x_55409:
[----:B------:R-:W-:Y:S05]  /*1df0*/  BSYNC.RECONVERGENT B1 ;  /* 0x0000000000017941 */ /* 0x000fea0003800200 */
.L_x_55408:
[----:B------:R-:W-:Y:S05]  /*1e00*/  BRA `(.L_x_55411) ;  /* 0x0000000000247947 */ /* 0x000fea0003800000 */
.L_x_55407:
[----:B-----5:R-:W-:Y:S01]  /*1e10*/  ISETP.NE.AND P0, PT, R18, 0x1, PT ;  /* 0x000000011200780c */ /* 0x020fe20003f05270 */
        /* <DEDUP_REMOVED lines=8> */
.L_x_55411:
[----:B------:R-:W-:Y:S05]  /*1ea0*/  BSYNC.RECONVERGENT B0 ;  /* 0x0000000000007941 */ /* 0x000fea0003800200 */
.L_x_55406:
[----:B------:R-:W-:Y:S01]  /*1eb0*/  ISETP.GE.AND P0, PT, R11, RZ, PT ;  /* 0x000000ff0b00720c */ /* 0x000fe20003f06270 */
        /* <DEDUP_REMOVED lines=9> */
[----:B-----5:R-:W-:-:S03]  /*1f50*/  IMAD R5, R19, R19, RZ ;  /* 0x0000001313057224 */ /* 0x020fc600078e02ff */
[----:B------:R-:W-:-:S03]  /*1f60*/  SEL R9, R19, 0x1, !P0 ;  /* 0x0000000113097807 */ /* 0x000fc60004000000 */
[----:B------:R-:W-:Y:S06]  /*1f70*/  @!P1 BRA `(.L_x_55415) ;  /* 0x00000000002c9947 */ /* 0x000fec0003800000 */
[----:B------:R-:W-:Y:S01]  /*1f80*/  SHF.R.U32.HI R18, RZ, 0x1, R11 ;  /* 0x00000001ff127819 */ /* 0x000fe2000001160b */
[----:B------:R-:W-:-:S07]  /*1f90*/  IMAD.MOV.U32 R11, RZ, RZ, R5 ;  /* 0x000000ffff0b7224 */ /* 0x000fce00078e0005 */
.L_x_55416:
        /* <DEDUP_REMOVED lines=9> */
.L_x_55415:
[----:B------:R-:W-:Y:S05]  /*2030*/  BSYNC.RECONVERGENT B1 ;  /* 0x0000000000017941 */ /* 0x000fea0003800200 */
.L_x_55414:
[----:B------:R-:W-:Y:S05]  /*2040*/  BRA `(.L_x_55417) ;  /* 0x0000000000247947 */ /* 0x000fea0003800000 */
.L_x_55413:
        /* <DEDUP_REMOVED lines=9> */
.L_x_55417:
[----:B------:R-:W-:Y:S05]  /*20e0*/  BSYNC.RECONVERGENT B0 ;  /* 0x0000000000007941 */ /* 0x000fea0003800200 */
.L_x_55412:
[----:B-----5:R-:W-:Y:S01]  /*20f0*/  ISETP.GE.AND P0, PT, R20, RZ, PT ;  /* 0x000000ff1400720c */ /* 0x020fe20003f06270 */
        /* <DEDUP_REMOVED lines=14> */
.L_x_55422:
        /* <DEDUP_REMOVED lines=8> */
.L_x_55421:
[----:B------:R-:W-:Y:S05]  /*2260*/  BSYNC.RECONVERGENT B1 ;  /* 0x0000000000017941 */ /* 0x000fea0003800200 */
.L_x_55420:
[----:B------:R-:W-:Y:S05]  /*2270*/  BRA `(.L_x_55423) ;  /* 0x0000000000247947 */ /* 0x000fea0003800000 */
.L_x_55419:
        /* <DEDUP_REMOVED lines=9> */
.L_x_55423:
[----:B------:R-:W-:Y:S05]  /*2310*/  BSYNC.RECONVERGENT B0 ;  /* 0x0000000000007941 */ /* 0x000fea0003800200 */
.L_x_55418:
        /* <DEDUP_REMOVED lines=15> */
.L_x_55428:
        /* <DEDUP_REMOVED lines=9> */
.L_x_55427:
[----:B------:R-:W-:Y:S05]  /*24a0*/  BSYNC.RECONVERGENT B1 ;  /* 0x0000000000017941 */ /* 0x000fea0003800200 */
.L_x_55426:
[----:B------:R-:W-:Y:S05]  /*24b0*/  BRA `(.L_x_55429) ;  /* 0x0000000000247947 */ /* 0x000fea0003800000 */
.L_x_55425:
        /* <DEDUP_REMOVED lines=9> */
.L_x_55429:
[----:B------:R-:W-:Y:S05]  /*2550*/  BSYNC.RECONVERGENT B0 ;  /* 0x0000000000007941 */ /* 0x000fea0003800200 */
.L_x_55424:
        /* <DEDUP_REMOVED lines=15> */
.L_x_55434:
        /* <DEDUP_REMOVED lines=8> */
.L_x_55433:
[----:B------:R-:W-:Y:S05]  /*26d0*/  BSYNC.RECONVERGENT B1 ;  /* 0x0000000000017941 */ /* 0x000fea0003800200 */
.L_x_55432:
[----:B------:R-:W-:Y:S05]  /*26e0*/  BRA `(.L_x_55435) ;  /* 0x0000000000247947 */ /* 0x000fea0003800000 */
.L_x_55431:
        /* <DEDUP_REMOVED lines=9> */
.L_x_55435:
[----:B------:R-:W-:Y:S05]  /*2780*/  BSYNC.RECONVERGENT B0 ;  /* 0x0000000000007941 */ /* 0x000fea0003800200 */
.L_x_55430:
        /* <DEDUP_REMOVED lines=15> */
.L_x_55440:
        /* <DEDUP_REMOVED lines=9> */
.L_x_55439:
[----:B------:R-:W-:Y:S05]  /*2910*/  BSYNC.RECONVERGENT B1 ;  /* 0x0000000000017941 */ /* 0x000fea0003800200 */
.L_x_55438:
[----:B------:R-:W-:Y:S05]  /*2920*/  BRA `(.L_x_55441) ;  /* 0x0000000000247947 */ /* 0x000fea0003800000 */
.L_x_55437:
        /* <DEDUP_REMOVED lines=9> */
.L_x_55441:
[----:B------:R-:W-:Y:S05]  /*29c0*/  BSYNC.RECONVERGENT B0 ;  /* 0x0000000000007941 */ /* 0x000fea0003800200 */
.L_x_55436:
        /* <DEDUP_REMOVED lines=15> */
.L_x_55446:
        /* <DEDUP_REMOVED lines=8> */
.L_x_55445:
[----:B------:R-:W-:Y:S05]  /*2b40*/  BSYNC.RECONVERGENT B1 ;  /* 0x0000000000017941 */ /* 0x000fea0003800200 */
.L_x_55444:
[----:B------:R-:W-:Y:S05]  /*2b50*/  BRA `(.L_x_55447) ;  /* 0x0000000000247947 */ /* 0x000fea0003800000 */
.L_x_55443:
        /* <DEDUP_REMOVED lines=9> */
.L_x_55447:
[----:B------:R-:W-:Y:S05]  /*2bf0*/  BSYNC.RECONVERGENT B0 ;  /* 0x0000000000007941 */ /* 0x000fea0003800200 */
.L_x_55442:
        /* <DEDUP_REMOVED lines=15> */
.L_x_55452:
        /* <DEDUP_REMOVED lines=8> */
.L_x_55451:
[----:B------:R-:W-:Y:S05]  /*2d70*/  BSYNC.RECONVERGENT B1 ;  /* 0x0000000000017941 */ /* 0x000fea0003800200 */
.L_x_55450:
[----:B------:R-:W-:Y:S05]  /*2d80*/  BRA `(.L_x_55453) ;  /* 0x0000000000247947 */ /* 0x000fea0003800000 */
.L_x_55449:
        /* <DEDUP_REMOVED lines=9> */
.L_x_55453:
[----:B------:R-:W-:Y:S05]  /*2e20*/  BSYNC.RECONVERGENT B0 ;  /* 0x0000000000007941 */ /* 0x000fea0003800200 */
.L_x_55448:
[----:B------:R-:W0:Y:S02]  /*2e30*/  LDC.64 R2, c[0x0][0x390] ;  /* 0x0000e400ff027b82 */ /* 0x000e240000000a00 */
[----:B0-----:R-:W-:-:S04]  /*2e40*/  IMAD.WIDE.U32 R4, R4, 0x4, R2 ;  /* 0x0000000404047825 */ /* 0x001fc800078e0002 */
[----:B------:R-:W-:-:S05]  /*2e50*/  IMAD.WIDE.U32 R4, R0, 0x8, R4 ;  /* 0x0000000800047825 */ /* 0x000fca00078e0004 */
[----:B------:R-:W-:Y:S04]  /*2e60*/  STG.E.64 desc[UR4][R4.64], R8 ;  /* 0x0000000804007986 */ /* 0x000fe8000c101b04 */
[----:B------:R-:W-:Y:S04]  /*2e70*/  STG.E.64 desc[UR4][R4.64+0x400], R10 ;  /* 0x0004000a04007986 */ /* 0x000fe8000c101b04 */
[----:B------:R-:W-:Y:S04]  /*2e80*/  STG.E.64 desc[UR4][R4.64+0x800], R12 ;  /* 0x0008000c04007986 */ /* 0x000fe8000c101b04 */
[----:B------:R-:W-:Y:S01]  /*2e90*/  STG.E.64 desc[UR4][R4.64+0xc00], R6 ;  /* 0x000c000604007986 */ /* 0x000fe2000c101b04 */
[----:B------:R-:W-:Y:S05]  /*2ea0*/  EXIT ;  /* 0x000000000000794d */ /* 0x000fea0003800000 */
.L_x_55454:
        /* <DEDUP_REMOVED lines=13> */
.L_x_61098:


//--------------------- .text._ZN2at6native29vectorized_elementwise_kernelILi4EZZZNS0_50_GLOBAL__N__2680c7bb_12_PowKernel_cu_7dd49032_317024pow_tensor_tensor_kernelERNS_18TensorIteratorBaseEENKUlvE_clEvENKUlvE1_clEvEUliiE_St5arrayIPcLm3EEEEviT0_T1_ --------------------------
	.section	.text._ZN2at6native29vectorized_elementwise_kernelILi4EZZZNS0_50_GLOBAL__N__2680c7bb_12_PowKernel_cu_7dd49032_317024pow_tensor_tensor_kernelERNS_18TensorIteratorBaseEENKUlvE_clEvENKUlvE1_clEvEUliiE_St5arrayIPcLm3EEEEviT0_T1_,"ax",@progbits
	.align	128
        .global         _ZN2at6native29vectorized_elementwise_kernelILi4EZZZNS0_50_GLOBAL__N__2680c7bb_12_PowKernel_cu_7dd49032_317024pow_tensor_tensor_kernelERNS_18TensorIteratorBaseEENKUlvE_clEvENKUlvE1_clEvEUliiE_St5arrayIPcLm3EEEEviT0_T1_
        .type           _ZN2at6native29vectorized_elementwise_kernelILi4EZZZNS0_50_GLOBAL__N__2680c7bb_12_PowKernel_cu_7dd49032_317024pow_tensor_tensor_kernelERNS_18TensorIteratorBaseEENKUlvE_clEvENKUlvE1_clEvEUliiE_St5arrayIPcLm3EEEEviT0_T1_,@function
        .size           _ZN2at6native29vectorized_elementwise_kernelILi4EZZZNS0_50_GLOBAL__N__2680c7bb_12_PowKernel_cu_7dd49032_317024pow_tensor_tensor_kernelERNS_18TensorIteratorBaseEENKUlvE_clEvENKUlvE1_clEvEUliiE_St5arrayIPcLm3EEEEviT0_T1_,(.L_x_61099 - _ZN2at6native29vectorized_elementwise_kernelILi4EZZZNS0_50_GLOBAL__N__2680c7bb_12_PowKernel_cu_7dd49032_317024pow_tensor_tensor_kernelERNS_18TensorIteratorBaseEENKUlvE_clEvENKUlvE1_clEvEUliiE_St5arrayIPcLm3EEEEviT0_T1_)
        .other          _ZN2at6native29vectorized_elementwise_kernelILi4EZZZNS0_50_GLOBAL__N__2680c7bb_12_PowKernel_cu_7dd49032_317024pow_tensor_tensor_kernelERNS_18TensorIteratorBaseEENKUlvE_clEvENKUlvE1_clEvEUliiE_St5arrayIPcLm3EEEEviT0_T1_,@"STO_CUDA_ENTRY STV_DEFAULT"
_ZN2at6native29vectorized_elementwise_kernelILi4EZZZNS0_50_GLOBAL__N__2680c7bb_12_PowKernel_cu_7dd49032_317024pow_tensor_tensor_kernelERNS_18TensorIteratorBaseEENKUlvE_clEvENKUlvE1_clEvEUliiE_St5arrayIPcLm3EEEEviT0_T1_:
.text._ZN2at6native29vectorized_elementwise_kernelILi4EZZZNS0_50_GLOBAL__N__2680c7bb_12_PowKernel_cu_7dd49032_317024pow_tensor_tensor_kernelERNS_18TensorIteratorBaseEENKUlvE_clEvENKUlvE1_clEvEUliiE_St5arrayIPcLm3EEEEviT0_T1_:
        /* <DEDUP_REMOVED lines=102> */
.L_x_55461:
        /* <DEDUP_REMOVED lines=8> */
.L_x_55460:
[----:B------:R-:W-:Y:S05]  /*06e0*/  BSYNC.RECONVERGENT B1 ;  /* 0x0000000000017941 */ /* 0x000fea0003800200 */
.L_x_55459:
[----:B------:R-:W-:Y:S05]  /*06f0*/  BRA `(.L_x_55457) ;  /* 0x0000000000247947 */ /* 0x000fea0003800000 */
.L_x_55458:
        /* <DEDUP_REMOVED lines=9> */
.L_x_55457:
[----:B------:R-:W-:Y:S05]  /*0790*/  BSYNC.RECONVERGENT B0 ;  /* 0x0000000000007941 */ /* 0x000fea0003800200 */
.L_x_55456:
        /* <DEDUP_REMOVED lines=17> */
.L_x_55467:
        /* <DEDUP_REMOVED lines=8> */
.L_x_55466:
[----:B------:R-:W-:Y:S05]  /*0930*/  BSYNC.RECONVERGENT B1 ;  /* 0x0000000000017941 */ /* 0x000fea0003800200 */
.L_x_55465:
[----:B------:R-:W-:Y:S05]  /*0940*/  BRA `(.L_x_55463) ;  /* 0x0000000000247947 */ /* 0x000fea0003800000 */
.L_x_55464:
        /* <DEDUP_REMOVED lines=9> */
.L_x_55463:
[----:B------:R-:W-:Y:S05]  /*09e0*/  BSYNC.RECONVERGENT B0 ;  /* 0x0000000000007941 */ /* 0x000fea0003800200 */
.L_x_55462:
        /* <DEDUP_REMOVED lines=18> */
.L_x_55473:
        /* <DEDUP_REMOVED lines=8> */
.L_x_55472:
[----:B------:R-:W-:Y:S05]  /*0b90*/  BSYNC.RECONVERGENT B1 ;  /* 0x0000000000017941 */ /* 0x000fea0003800200 */
.L_x_55471:
[----:B------:R-:W-:Y:S05]  /*0ba0*/  BRA `(.L_x_55469) ;  /* 0x0000000000247947 */ /* 0x000fea0003800000 */
.L_x_55470:
        /* <DEDUP_REMOVED lines=9> */
.L_x_55469:
[----:B------:R-:W-:Y:S05]  /*0c40*/  BSYNC.RECONVERGENT B0 ;  /* 0x0000000000007941 */ /* 0x000fea0003800200 */
.L_x_55468:
        /* <DEDUP_REMOVED lines=18> */
.L_x_55479:
        /* <DEDUP_REMOVED lines=8> */
.L_x_55478:
[----:B------:R-:W-:Y:S05]  /*0df0*/  BSYNC.RECONVERGENT B1 ;  /* 0x0000000000017941 */ /* 0x000fea0003800200 */
.L_x_55477:
[----:B------:R-:W-:Y:S05]  /*0e00*/  BRA `(.L_x_55475) ;  /* 0x0000000000247947 */ /* 0x000fea0003800000 */
.L_x_55476:
        /* <DEDUP_REMOVED lines=9> */
.L_x_55475:
[----:B------:R-:W-:Y:S05]  /*0ea0*/  BSYNC.RECONVERGENT B0 ;  /* 0x0000000000007941 */ /* 0x000fea0003800200 */
.L_x_55474:
        /* <DEDUP_REMOVED lines=18> */
.L_x_55485:
        /* <DEDUP_REMOVED lines=9> */
.L_x_55484:
[----:B------:R-:W-:Y:S05]  /*1060*/  BSYNC.RECONVERGENT B1 ;  /* 0x0000000000017941 */ /* 0x000fea0003800200 */
.L_x_55483:
[----:B------:R-:W-:Y:S05]  /*1070*/  BRA `(.L_x_55481) ;  /* 0x0000000000247947 */ /* 0x000fea0003800000 */
.L_x_55482:
        /* <DEDUP_REMOVED lines=9> */
.L_x_55481:
[----:B------:R-:W-:Y:S05]  /*1110*/  BSYNC.RECONVERGENT B0 ;  /* 0x0000000000007941 */ /* 0x000fea0003800200 */
.L_x_55480:
        /* <DEDUP_REMOVED lines=17> */
.L_x_55491:
        /* <DEDUP_REMOVED lines=8> */
.L_x_55490:
[----:B------:R-:W-:Y:S05]  /*12b0*/  BSYNC.RECONVERGENT B1 ;  /* 0x0000000000017941 */ /* 0x000fea0003800200 */
.L_x_55489:
[----:B------:R-:W-:Y:S05]  /*12c0*/  BRA `(.L_x_55487) ;  /* 0x0000000000247947 */ /* 0x000fea0003800000 */
.L_x_55488:
        /* <DEDUP_REMOVED lines=9> */
.L_x_55487:
[----:B------:R-:W-:Y:S05]  /*1360*/  BSYNC.RECONVERGENT B0 ;  /* 0x0000000000007941 */ /* 0x000fea0003800200 */
.L_x_55486:
        /* <DEDUP_REMOVED lines=18> */
.L_x_55497:
        /* <DEDUP_REMOVED lines=8> */
.L_x_55496:
[----:B------:R-:W-:Y:S05]  /*1510*/  BSYNC.RECONVERGENT B1 ;  /* 0x0000000000017941 */ /* 0x000fea0003800200 */
.L_x_55495:
[----:B------:R-:W-:Y:S05]  /*1520*/  BRA `(.L_x_55493) ;  /* 0x0000000000247947 */ /* 0x000fea0003800000 */
.L_x_55494:
        /* <DEDUP_REMOVED lines=9> */
.L_x_55493:
[----:B------:R-:W-:Y:S05]  /*15c0*/  BSYNC.RECONVERGENT B0 ;  /* 0x0000000000007941 */ /* 0x000fea0003800200 */
.L_x_55492:
        /* <DEDUP_REMOVED lines=18> */
.L_x_55503:
        /* <DEDUP_REMOVED lines=8> */
.L_x_55502:
[----:B------:R-:W-:Y:S05]  /*1770*/  BSYNC.RECONVERGENT B1 ;  /* 0x0000000000017941 */ /* 0x000fea0003800200 */
.L_x_55501:
[----:B------:R-:W-:Y:S05]  /*1780*/  BRA `(.L_x_55499) ;  /* 0x0000000000247947 */ /* 0x000fea0003800000 */
.L_x_55500:
        /* <DEDUP_REMOVED lines=9> */
.L_x_55499:
[----:B------:R-:W-:Y:S05]  /*1820*/  BSYNC.RECONVERGENT B0 ;  /* 0x0000000000007941 */ /* 0x000fea0003800200 */
.L_x_55498:
        /* <DEDUP_REMOVED lines=16> */
.L_x_55506:
[----:B------:R-:W-:-:S13]  /*1930*/  ISETP.GE.U32.AND P0, PT, R6, R5, PT ;  /* 0x000000050600720c */ /* 0x000fda0003f06070 */
[----:B------:R-:W-:Y:S05]  /*1940*/  @P0 BRA `(.L_x_55508) ;  /* 0x0000000000300947 */ /* 0x000fea0003800000 */
[----:B0-----:R-:W0:Y:S01]  /*1950*/  LDC.64 R12, c[0x0][0x390] ;  /* 0x0000e400ff0c7b82 */ /* 0x001e220000000a00 */
[----:B------:R-:W-:Y:S02]  /*1960*/  IMAD.IADD R7, R4, 0x1, R6 ;  /* 0x0000000104077824 */ /* 0x000fe400078e0206 */
[----:B------:R-:W-:Y:S02]  /*1970*/  VIADD R6, R6, 0x80 ;  /* 0x0000008006067836 */ /* 0x000fe40000000000 */
[----:B0-----:R-:W-:-:S05]  /*1980*/  IMAD.WIDE.U32 R12, R7, 0x4, R12 ;  /* 0x00000004070c7825 */ /* 0x001fca00078e000c */
[----:B------:R1:W-:Y:S02]  /*1990*/  STG.E desc[UR4][R12.64], R9 ;  /* 0x000000090c007986 */ /* 0x0003e4000c101904 */
.L_x_55507:
[----:B------:R-:W-:-:S13]  /*19a0*/  ISETP.GE.U32.AND P0, PT, R6, R5, PT ;  /* 0x000000050600720c */ /* 0x000fda0003f06070 */
[----:B------:R-:W-:Y:S05]  /*19b0*/  @P0 BRA `(.L_x_55509) ;  /* 0x0000000000300947 */ /* 0x000fea0003800000 */
[----:B-1----:R-:W1:Y:S01]  /*19c0*/  LDC.64 R8, c[0x0][0x390] ;  /* 0x0000e400ff087b82 */ /* 0x002e620000000a00 */
[----:B------:R-:W-:Y:S02]  /*19d0*/  IMAD.IADD R7, R4, 0x1, R6 ;  /* 0x0000000104077824 */ /* 0x000fe400078e0206 */
[----:B------:R-:W-:Y:S02]  /*19e0*/  VIADD R6, R6, 0x80 ;  /* 0x0000008006067836 */ /* 0x000fe40000000000 */
[----:B-1----:R-:W-:-:S05]  /*19f0*/  IMAD.WIDE.U32 R8, R7, 0x4, R8 ;  /* 0x0000000407087825 */ /* 0x002fca00078e0008 */
[----:B------:R1:W-:Y:S02]  /*1a00*/  STG.E desc[UR4][R8.64], R10 ;  /* 0x0000000a08007986 */ /* 0x0003e4000c101904 */
.L_x_55508:
[----:B------:R-:W-:-:S13]  /*1a10*/  ISETP.GE.U32.AND P0, PT, R6, R5, PT ;  /* 0x000000050600720c */ /* 0x000fda0003f06070 */
[----:B------:R-:W-:Y:S05]  /*1a20*/  @P0 BRA `(.L_x_55510) ;  /* 0x0000000000340947 */ /* 0x000fea0003800000 */
[----:B-1----:R-:W1:Y:S01]  /*1a30*/  LDC.64 R8, c[0x0][0x390] ;  /* 0x0000e400ff087b82 */ /* 0x002e620000000a00 */
[----:B0-----:R-:W-:Y:S02]  /*1a40*/  IMAD.IADD R7, R4, 0x1, R6 ;  /* 0x0000000104077824 */ /* 0x001fe400078e0206 */
[----:B------:R-:W-:Y:S02]  /*1a50*/  VIADD R6, R6, 0x80 ;  /* 0x0000008006067836 */ /* 0x000fe40000000000 */
[----:B-1----:R-:W-:-:S05]  /*1a60*/  IMAD.WIDE.U32 R8, R7, 0x4, R8 ;  /* 0x0000000407087825 */ /* 0x002fca00078e0008 */
[----:B------:R2:W-:Y:S02]  /*1a70*/  STG.E desc[UR4][R8.64], R11 ;  /* 0x0000000b08007986 */ /* 0x0005e4000c101904 */
.L_x_55509:
        /* <DEDUP_REMOVED lines=8> */
.L_x_55510:
[----:B------:R-:W-:Y:S05]  /*1b00*/  BSYNC.RELIABLE B1 ;  /* 0x0000000000017941 */ /* 0x000fea0003800100 */
.L_x_55505:
[----:B------:R-:W-:-:S13]  /*1b10*/  ISETP.GE.U32.AND P0, PT, R6, R5, PT ;  /* 0x000000050600720c */ /* 0x000fda0003f06070 */
[----:B-12---:R-:W1:Y:S01]  /*1b20*/  @!P0 LDC.64 R8, c[0x0][0x390] ;  /* 0x0000e400ff088b82 */ /* 0x006e620000000a00 */
[----:B0-----:R-:W-:Y:S02]  /*1b30*/  @!P0 IMAD.IADD R7, R4, 0x1, R6 ;  /* 0x0000000104078824 */ /* 0x001fe400078e0206 */
[----:B------:R-:W-:Y:S02]  /*1b40*/  @!P0 VIADD R6, R6, 0x80 ;  /* 0x0000008006068836 */ /* 0x000fe40000000000 */
[----:B-1----:R-:W-:-:S05]  /*1b50*/  @!P0 IMAD.WIDE.U32 R8, R7, 0x4, R8 ;  /* 0x0000000407088825 */ /* 0x002fca00078e0008 */
[----:B------:R3:W-:Y:S02]  /*1b60*/  @!P0 STG.E desc[UR4][R8.64], R3 ;  /* 0x0000000308008986 */ /* 0x0007e4000c101904 */
.L_x_55511:
[----:B------:R-:W-:Y:S05]  /*1b70*/  BSYNC.RECONVERGENT B0 ;  /* 0x0000000000007941 */ /* 0x000fea0003800200 */
.L_x_55504:
        /* <DEDUP_REMOVED lines=8> */
.L_x_55455:
[----:B------:R-:W0:Y:S01]  /*1c00*/  S2R R0, SR_TID.X ;  /* 0x0000000000007919 */ /* 0x000e220000002100 */
[----:B------:R-:W1:Y:S08]  /*1c10*/  LDC.64 R2, c[0x0][0x3a0] ;  /* 0x0000e800ff027b82 */ /* 0x000e700000000a00 */
[----:B------:R-:W2:Y:S01]  /*1c20*/  LDC.64 R8, c[0x0][0x398] ;  /* 0x0000e600ff087b82 */ /* 0x000ea20000000a00 */
[----:B-1----:R-:W-:-:S04]  /*1c30*/  IMAD.WIDE.U32 R2, R4, 0x4, R2 ;  /* 0x0000000404027825 */ /* 0x002fc800078e0002 */
[----:B0-----:R-:W-:-:S04]  /*1c40*/  IMAD.WIDE.U32 R6, R0, 0x10, R2 ;  /* 0x0000001000067825 */ /* 0x001fc800078e0002 */
[----:B--2---:R-:W-:Y:S01]  /*1c50*/  IMAD.WIDE.U32 R2, R4, 0x4, R8 ;  /* 0x0000000404027825 */ /* 0x004fe200078e0008 */
[----:B------:R0:W5:Y:S04]  /*1c60*/  LDG.E.128 R20, desc[UR4][R6.64+0x800] ;  /* 0x0008000406147981 */ /* 0x000168000c1e1d00 */
[----:B------:R-:W2:Y:S01]  /*1c70*/  LDG.E.128 R8, desc[UR4][R6.64] ;  /* 0x0000000406087981 */ /* 0x000ea2000c1e1d00 */
[----:B------:R-:W-:-:S05]  /*1c80*/  IMAD.WIDE.U32 R2, R0, 0x10, R2 ;  /* 0x0000001000027825 */ /* 0x000fca00078e0002 */
[----:B------:R0:W5:Y:S04]  /*1c90*/  LDG.E.128 R12, desc[UR4][R2.64] ;  /* 0x00000004020c7981 */ /* 0x000168000c1e1d00 */
[----:B------:R0:W5:Y:S01]  /*1ca0*/  LDG.E.128 R16, desc[UR4][R2.64+0x800] ;  /* 0x0008000402107981 */ /* 0x000162000c1e1d00 */
        /* <DEDUP_REMOVED lines=8> */
.L_x_55516:
        /* <DEDUP_REMOVED lines=8> */
.L_x_55515:
[----:B------:R-:W-:Y:S05]  /*1db0*/  BSYNC.RECONVERGENT B1 ;  /* 0x0000000000017941 */ /* 0x000fea0003800200 */
.L_x_55514:
[----:B------:R-:W-:Y:S05]  /*1dc0*/  BRA `(.L_x_55517) ;  /* 0x0000000000247947 */ /* 0x000fea0003800000 */
.L_x_55513:
        /* <DEDUP_REMOVED lines=9> */
.L_x_55517:
[----:B------:R-:W-:Y:S05]  /*1e60*/  BSYNC.RECONVERGENT B0 ;  /* 0x0000000000007941 */ /* 0x000fea0003800200 */
.L_x_55512:
        /* <DEDUP_REMOVED lines=15> */
.L_x_55522:
        /* <DEDUP_REMOVED lines=8> */
.L_x_55521:
[----:B------:R-:W-:Y:S05]  /*1fe0*/  BSYNC.RECONVERGENT B1 ;  /* 0x0000000000017941 */ /* 0x000fea0003800200 */
.L_x_55520:
[----:B------:R-:W-:Y:S05]  /*1ff0*/  BRA `(.L_x_55523) ;  /* 0x0000000000247947 */ /* 0x000fea0003800000 */
.L_x_55519:
        /* <DEDUP_REMOVED lines=9> */
.L_x_55523:
[----:B------:R-:W-:Y:S05]  /*2090*/  BSYNC.RECONVERGENT B0 ;  /* 0x0000000000007941 */ /* 0x000fea0003800200 */
.L_x_55518:
        /* <DEDUP_REMOVED lines=15> */
.L_x_55528:
        /* <DEDUP_REMOVED lines=9> */
.L_x_55527:
[----:B------:R-:W-:Y:S05]  /*2220*/  BSYNC.RECONVERGENT B1 ;  /* 0x0000000000017941 */ /* 0x000fea0003800200 */
.L_x_55526:
[----:B------:R-:W-:Y:S05]  /*2230*/  BRA `(.L_x_55529) ;  /* 0x0000000000247947 */ /* 0x000fea0003800000 */
.L_x_55525:
        /* <DEDUP_REMOVED lines=9> */
.L_x_55529:
[----:B------:R-:W-:Y:S05]  /*22d0*/  BSYNC.RECONVERGENT B0 ;  /* 0x0000000000007941 */ /* 0x000fea0003800200 */
.L_x_55524:
        /* <DEDUP_REMOVED lines=15> */
.L_x_55534:
        /* <DEDUP_REMOVED lines=8> */
.L_x_55533:
[----:B------:R-:W-:Y:S05]  /*2450*/  BSYNC.RECONVERGENT B1 ;  /* 0x0000000000017941 */ /* 0x000fea0003800200 */
.L_x_55532:
[----:B------:R-:W-:Y:S05]  /*2460*/  BRA `(.L_x_55535) ;  /* 0x0000000000247947 */ /* 0x000fea0003800000 */
.L_x_55531:
        /* <DEDUP_REMOVED lines=9> */
.L_x_55535:
[----:B------:R-:W-:Y:S05]  /*2500*/  BSYNC.RECONVERGENT B0 ;  /* 0x0000000000007941 */ /* 0x000fea0003800200 */
.L_x_55530:
        /* <DEDUP_REMOVED lines=15> */
.L_x_55540:
        /* <DEDUP_REMOVED lines=9> */
.L_x_55539:
[----:B------:R-:W-:Y:S05]  /*2690*/  BSYNC.RECONVERGENT B1 ;  /* 0x0000000000017941 */ /* 0x000fea0003800200 */
.L_x_55538:
[----:B------:R-:W-:Y:S05]  /*26a0*/  BRA `(.L_x_55541) ;  /* 0x0000000000247947 */ /* 0x000fea0003800000 */
.L_x_55537:
        /* <DEDUP_REMOVED lines=9> */
.L_x_55541:
[----:B------:R-:W-:Y:S05]  /*2740*/  BSYNC.RECONVERGENT B0 ;  /* 0x0000000000007941 */ /* 0x000fea0003800200 */
.L_x_55536:
        /* <DEDUP_REMOVED lines=15> */
.L_x_55546:
        /* <DEDUP_REMOVED lines=8> */
.L_x_55545:
[----:B------:R-:W-:Y:S05]  /*28c0*/  BSYNC.RECONVERGENT B1 ;  /* 0x0000000000017941 */ /* 0x000fea0003800200 */
.L_x_55544:
[----:B------:R-:W-:Y:S05]  /*28d0*/  BRA `(.L_x_55547) ;  /* 0x0000000000247947 */ /* 0x000fea0003800000 */
.L_x_55543:
        /* <DEDUP_REMOVED lines=9> */
.L_x_55547:
[----:B------:R-:W-:Y:S05]  /*2970*/  BSYNC.RECONVERGENT B0 ;  /* 0x0000000000007941 */ /* 0x000fea0003800200 */
.L_x_55542:
        /* <DEDUP_REMOVED lines=15> */
.L_x_55552:
        /* <DEDUP_REMOVED lines=9> */
.L_x_55551:
[----:B------:R-:W-:Y:S05]  /*2b00*/  BSYNC.RECONVERGENT B1 ;  /* 0x0000000000017941 */ /* 0x000fea0003800200 */
.L_x_55550:
[----:B------:R-:W-:Y:S05]  /*2b10*/  BRA `(.L_x_55553) ;  /* 0x0000000000247947 */ /* 0x000fea0003800000 */
.L_x_55549:
        /* <DEDUP_REMOVED lines=9> */
.L_x_55553:
[----:B------:R-:W-:Y:S05]  /*2bb0*/  BSYNC.RECONVERGENT B0 ;  /* 0x0000000000007941 */ /* 0x000fea0003800200 */
.L_x_55548:
        /* <DEDUP_REMOVED lines=15> */
.L_x_55558:
        /* <DEDUP_REMOVED lines=8> */
.L_x_55557:
[----:B------:R-:W-:Y:S05]  /*2d30*/  BSYNC.RECONVERGENT B1 ;  /* 0x0000000000017941 */ /* 0x000fea0003800200 */
.L_x_55556:
[----:B------:R-:W-:Y:S05]  /*2d40*/  BRA `(.L_x_55559) ;  /* 0x0000000000247947 */ /* 0x000fea0003800000 */
.L_x_55555:
        /* <DEDUP_REMOVED lines=9> */
.L_x_55559:
[----:B------:R-:W-:Y:S05]  /*2de0*/  BSYNC.RECONVERGENT B0 ;  /* 0x0000000000007941 */ /* 0x000fea0003800200 */
.L_x_55554:
[----:B------:R-:W0:Y:S02]  /*2df0*/  LDC.64 R2, c[0x0][0x390] ;  /* 0x0000e400ff027b82 */ /* 0x000e240000000a00 */
[----:B0-----:R-:W-:-:S04]  /*2e00*/  IMAD.WIDE.U32 R4, R4, 0x4, R2 ;  /* 0x0000000404047825 */ /* 0x001fc800078e0002 */
[----:B------:R-:W-:-:S05]  /*2e10*/  IMAD.WIDE.U32 R4, R0, 0x10, R4 ;  /* 0x0000001000047825 */ /* 0x000fca00078e0004 */
[----:B------:R-:W-:Y:S04]  /*2e20*/  STG.E.128 desc[UR4][R4.64], R24 ;  /* 0x0000001804007986 */ /* 0x000fe8000c101d04 */
[----:B------:R-:W-:Y:S01]  /*2e30*/  STG.E.128 desc[UR4][R4.64+0x800], R8 ;  /* 0x0008000804007986 */ /* 0x000fe2000c101d04 */
[----:B------:R-:W-:Y:S05]  /*2e40*/  EXIT ;  /* 0x000000000000794d */ /* 0x000fea0003800000 */
.L_x_55560:
        /* <DEDUP_REMOVED lines=11> */
.L_x_61099:


//--------------------- .text._ZN2at6native29vectorized_elementwise_kernelILi8EZZZNS0_50_GLOBAL__N__2680c7bb_12_PowKernel_cu_7dd49032_317024pow_tensor_tensor_kernelERNS_18TensorIteratorBaseEENKUlvE_clEvENKUlvE1_clEvEUliiE_St5arrayIPcLm3EEEEviT0_T1_ --------------------------
	.section	.text._ZN2at6native29vectorized_elementwise_kernelILi8EZZZNS0_50_GLOBAL__N__2680c7bb_12_PowKernel_cu_7dd49032_317024pow_tensor_tensor_kernelERNS_18TensorIteratorBaseEENKUlvE_clEvENKUlvE1_clEvEUliiE_St5arrayIPcLm3EEEEviT0_T1_,"ax",@progbits
	.align	128
        .global         _ZN2at6native29vectorized_elementwise_kernelILi8EZZZNS0_50_GLOBAL__N__2680c7bb_12_PowKernel_cu_7dd49032_317024pow_tensor_tensor_kernelERNS_18TensorIteratorBaseEENKUlvE_clEvENKUlvE1_clEvEUliiE_St5arrayIPcLm3EEEEviT0_T1_
        .type           _ZN2at6native29vectorized_elementwise_kernelILi8EZZZNS0_50_GLOBAL__N__2680c7bb_12_PowKernel_cu_7dd49032_317024pow_tensor_tensor_kernelERNS_18TensorIteratorBaseEENKUlvE_clEvENKUlvE1_clEvEUliiE_St5arrayIPcLm3EEEEviT0_T1_,@function
        .size           _ZN2at6native29vectorized_elementwise_kernelILi8EZZZNS0_50_GLOBAL__N__2680c7bb_12_PowKernel_cu_7dd49032_317024pow_tensor_tensor_kernelERNS_18TensorIteratorBaseEENKUlvE_clEvENKUlvE1_clEvEUliiE_St5arrayIPcLm3EEEEviT0_T1_,(.L_x_61100 - _ZN2at6native29vectorized_elementwise_kernelILi8EZZZNS0_50_GLOBAL__N__2680c7bb_12_PowKernel_cu_7dd49032_317024pow_tensor_tensor_kernelERNS_18TensorIteratorBaseEENKUlvE_clEvENKUlvE1_clEvEUliiE_St5arrayIPcLm3EEEEviT0_T1_)
        .other          _ZN2at6native29vectorized_elementwise_kernelILi8EZZZNS0_50_GLOBAL__N__2680c7bb_12_PowKernel_cu_7dd49032_317024pow_tensor_tensor_kernelERNS_18TensorIteratorBaseEENKUlvE_clEvENKUlvE1_clEvEUliiE_St5arrayIPcLm3EEEEviT0_T1_,@"STO_CUDA_ENTRY STV_DEFAULT"
_ZN2at6native29vectorized_elementwise_kernelILi8EZZZNS0_50_GLOBAL__N__2680c7bb_12_PowKernel_cu_7dd49032_317024pow_tensor_tensor_kernelERNS_18TensorIteratorBaseEENKUlvE_clEvENKUlvE1_clEvEUliiE_St5arrayIPcLm3EEEEviT0_T1_:
.text._ZN2at6native29vectorized_elementwise_kernelILi8EZZZNS0_50_GLOBAL__N__2680c7bb_12_PowKernel_cu_7dd49032_317024pow_tensor_tensor_kernelERNS_18TensorIteratorBaseEENKUlvE_clEvENKUlvE1_clEvEUliiE_St5arrayIPcLm3EEEEviT0_T1_:
[----:B------:R-:W-:Y:S01]  /*0000*/  LDC R1, c[0x0][0x37c] ;  /* 0x0000df00ff017b82 */ /* 0x000fe20000000800 */
[----:B------:R-:W-:Y:S05]  /*0010*/  EXIT ;  /* 0x000000000000794d */ /* 0x000fea0003800000 */
.L_x_55561:
        /* <DEDUP_REMOVED lines=14> */
.L_x_61100:


//--------------------- .text._ZN2at6native18elementwise_kernelILi128ELi4EZNS0_15gpu_kernel_implIZNS0_50_GLOBAL__N__2680c7bb_12_PowKernel_cu_7dd49032_317022pow_scalar_tensor_implIiEEvRNS_18TensorIteratorBaseET_EUliE_EEvS6_RKS7_EUliE_EEviT1_ --------------------------
	.section	.text._ZN2at6native18elementwise_kernelILi128ELi4EZNS0_15gpu_kernel_implIZNS0_50_GLOBAL__N__2680c7bb_12_PowKernel_cu_7dd49032_317022pow_scalar_tensor_implIiEEvRNS_18TensorIteratorBaseET_EUliE_EEvS6_RKS7_EUliE_EEviT1_,"ax",@progbits
	.align	128
        .global         _ZN2at6native18elementwise_kernelILi128ELi4EZNS0_15gpu_kernel_implIZNS0_50_GLOBAL__N__2680c7bb_12_PowKernel_cu_7dd49032_317022pow_scalar_tensor_implIiEEvRNS_18TensorIteratorBaseET_EUliE_EEvS6_RKS7_EUliE_EEviT1_
        .type           _ZN2at6native18elementwise_kernelILi128ELi4EZNS0_15gpu_kernel_implIZNS0_50_GLOBAL__N__2680c7bb_12_PowKernel_cu_7dd49032_317022pow_scalar_tensor_implIiEEvRNS_18TensorIteratorBaseET_EUliE_EEvS6_RKS7_EUliE_EEviT1_,@function
        .size           _ZN2at6native18elementwise_kernelILi128ELi4EZNS0_15gpu_kernel_implIZNS0_50_GLOBAL__N__2680c7bb_12_PowKernel_cu_7dd49032_317022pow_scalar_tensor_implIiEEvRNS_18TensorIteratorBaseET_EUliE_EEvS6_RKS7_EUliE_EEviT1_,(.L_x_61101 - _ZN2at6native18elementwise_kernelILi128ELi4EZNS0_15gpu_kernel_implIZNS0_50_GLOBAL__N__2680c7bb_12_PowKernel_cu_7dd49032_317022pow_scalar_tensor_implIiEEvRNS_18TensorIteratorBaseET_EUliE_EEvS6_RKS7_EUliE_EEviT1_)
        .other          _ZN2at6native18elementwise_kernelILi128ELi4EZNS0_15gpu_kernel_implIZNS0_50_GLOBAL__N__2680c7bb_12_PowKernel_cu_7dd49032_317022pow_scalar_tensor_implIiEEvRNS_18TensorIteratorBaseET_EUliE_EEvS6_RKS7_EUliE_EEviT1_,@"STO_CUDA_ENTRY STV_DEFAULT"
_ZN2at6native18elementwise_kernelILi128ELi4EZNS0_15gpu_kernel_implIZNS0_50_GLOBAL__N__2680c7bb_12_PowKernel_cu_7dd49032_317022pow_scalar_tensor_implIiEEvRNS_18TensorIteratorBaseET_EUliE_EEvS6_RKS7_EUliE_EEviT1_:
.text._ZN2at6native18elementwise_kernelILi128ELi4EZNS0_15gpu_kernel_implIZNS0_50_GLOBAL__N__2680c7bb_12_PowKernel_cu_7dd49032_317022pow_scalar_tensor_implIiEEvRNS_18TensorIteratorBaseET_EUliE_EEvS6_RKS7_EUliE_EEviT1_:
        /* <DEDUP_REMOVED lines=319> */
.L_x_55564:
        /* <DEDUP_REMOVED lines=16> */
.L_x_55568:
[----:B------:R0:W5:Y:S01]  /*14f0*/  LDG.E.U8 R0, desc[UR36][R2.64] ;  /* 0x0000002402007981 */ /* 0x000162000c1e1100 */
[----:B------:R-:W-:Y:S05]  /*1500*/  BRA `(.L_x_55570) ;  /* 0x0000000c002c7947 */ /* 0x000fea0003800000 */
.L_x_55567:
        /* <DEDUP_REMOVED lines=8> */
.L_x_55572:
[----:B------:R0:W5:Y:S01]  /*1590*/  LDG.E R0, desc[UR36][R2.64] ;  /* 0x0000002402007981 */ /* 0x000162000c1e1900 */
[----:B------:R-:W-:Y:S05]  /*15a0*/  BRA `(.L_x_55570) ;  /* 0x0000000c00047947 */ /* 0x000fea0003800000 */
.L_x_55571:
[----:B------:R0:W5:Y:S01]  /*15b0*/  LDG.E.S16 R0, desc[UR36][R2.64] ;  /* 0x0000002402007981 */ /* 0x000162000c1e1700 */
[----:B------:R-:W-:Y:S05]  /*15c0*/  BRA `(.L_x_55570) ;  /* 0x0000000800fc7947 */ /* 0x000fea0003800000 */
.L_x_55566:
        /* <DEDUP_REMOVED lines=9> */
.L_x_55574:
[----:B------:R-:W2:Y:S02]  /*1660*/  LDG.E.U16 R2, desc[UR36][R2.64] ;  /* 0x0000002402027981 */ /* 0x000ea4000c1e1500 */
[----:B--2---:R-:W-:-:S06]  /*1670*/  HADD2.F32 R0, -RZ, R2.H0_H0 ;  /* 0x20000002ff007230 */ /* 0x004fcc0000004100 */
[----:B------:R-:W0:Y:S01]  /*1680*/  F2I.FTZ.TRUNC.NTZ R0, R0 ;  /* 0x0000000000007305 */ /* 0x000e22000021f100 */
[----:B------:R-:W-:Y:S05]  /*1690*/  BRA `(.L_x_55570) ;  /* 0x0000000800c87947 */ /* 0x000fea0003800000 */
.L_x_55573:
        /* <DEDUP_REMOVED lines=9> */
.L_x_55576:
[----:B------:R-:W2:Y:S02]  /*1730*/  LDG.E.U16 R2, desc[UR36][R2.64] ;  /* 0x0000002402027981 */ /* 0x000ea4000c1e1500 */
[----:B--2---:R-:W-:-:S06]  /*1740*/  HADD2.F32 R0, -RZ, R2.H0_H0 ;  /* 0x20000002ff007230 */ /* 0x004fcc0000004100 */
[----:B------:R-:W0:Y:S01]  /*1750*/  F2I.FTZ.TRUNC.NTZ R0, R0 ;  /* 0x0000000000007305 */ /* 0x000e22000021f100 */
[----:B------:R-:W-:Y:S05]  /*1760*/  BRA `(.L_x_55570) ;  /* 0x0000000800947947 */ /* 0x000fea0003800000 */
.L_x_55575:
[----:B------:R-:W2:Y:S02]  /*1770*/  LDG.E.64 R2, desc[UR36][R2.64] ;  /* 0x0000002402027981 */ /* 0x000ea4000c1e1b00 */
[----:B--2---:R0:W1:Y:S02]  /*1780*/  F2I.F64.TRUNC R0, R2 ;  /* 0x0000000200007311 */ /* 0x004064000030d100 */
[----:B01----:R-:W-:Y:S05]  /*1790*/  BRA `(.L_x_55570) ;  /* 0x0000000800887947 */ /* 0x003fea0003800000 */
.L_x_55565:
        /* <DEDUP_REMOVED lines=12> */
.L_x_55579:
[----:B------:R-:W2:Y:S02]  /*1860*/  LDG.E.64 R2, desc[UR36][R2.64] ;  /* 0x0000002402027981 */ /* 0x000ea4000c1e1b00 */
[----:B--2---:R0:W1:Y:S02]  /*1870*/  F2I.F64.TRUNC R0, R2 ;  /* 0x0000000200007311 */ /* 0x004064000030d100 */
[----:B01----:R-:W-:Y:S05]  /*1880*/  BRA `(.L_x_55570) ;  /* 0x00000008004c7947 */ /* 0x003fea0003800000 */
.L_x_55578:
        /* <DEDUP_REMOVED lines=26> */
.L_x_55581:
        /* <DEDUP_REMOVED lines=13> */
.L_x_55580:
[----:B------:R-:W2:Y:S02]  /*1b00*/  LDG.E.U16 R0, desc[UR36][R2.64] ;  /* 0x0000002402007981 */ /* 0x000ea4000c1e1500 */
[----:B--2---:R-:W-:-:S06]  /*1b10*/  IMAD.U32 R0, R0, 0x10000, RZ ;  /* 0x0001000000007824 */ /* 0x004fcc00078e00ff */
[----:B------:R-:W0:Y:S01]  /*1b20*/  F2I.FTZ.TRUNC.NTZ R0, R0 ;  /* 0x0000000000007305 */ /* 0x000e22000021f100 */
[----:B------:R-:W-:Y:S05]  /*1b30*/  BRA `(.L_x_55570) ;  /* 0x0000000400a07947 */ /* 0x000fea0003800000 */
.L_x_55577:
        /* <DEDUP_REMOVED lines=10> */
.L_x_55584:
        /* <DEDUP_REMOVED lines=21> */
.L_x_55588:
[----:B------:R-:W-:Y:S05]  /*1d30*/  BSYNC.RECONVERGENT B1 ;  /* 0x0000000000017941 */ /* 0x000fea0003800200 */
.L_x_55587:
[----:B------:R-:W-:Y:S02]  /*1d40*/  SHF.L.U32 R0, R0, 0x14, RZ ;  /* 0x0000001400007819 */ /* 0x000fe400000006ff */
[----:B------:R-:W-:-:S04]  /*1d50*/  LEA R2, R2, 0x3b800000, 0x17 ;  /* 0x3b80000002027811 */ /* 0x000fc800078eb8ff */
[----:B------:R-:W-:-:S07]  /*1d60*/  LOP3.LUT R0, R2, R0, R7, 0xfe, !PT ;  /* 0x0000000002007212 */ /* 0x000fce00078efe07 */
.L_x_55586:
[----:B------:R-:W-:Y:S05]  /*1d70*/  BSYNC.RECONVERGENT B0 ;  /* 0x0000000000007941 */ /* 0x000fea0003800200 */
.L_x_55585:
[----:B------:R-:W1:Y:S01]  /*1d80*/  F2I.FTZ.TRUNC.NTZ R0, R0 ;  /* 0x0000000000007305 */ /* 0x000e62000021f100 */
[----:B------:R-:W-:Y:S05]  /*1d90*/  BRA `(.L_x_55570) ;  /* 0x0000000400087947 */ /* 0x000fea0003800000 */
.L_x_55583:
        /* <DEDUP_REMOVED lines=21> */
.L_x_55592:
[----:B------:R-:W-:Y:S05]  /*1ef0*/  BSYNC.RECONVERGENT B1 ;  /* 0x0000000000017941 */ /* 0x000fea0003800200 */
.L_x_55591:
[----:B------:R-:W-:Y:S01]  /*1f00*/  IMAD.SHL.U32 R0, R0, 0x200000, RZ ;  /* 0x0020000000007824 */ /* 0x000fe200078e00ff */
[----:B------:R-:W-:-:S04]  /*1f10*/  LEA R2, R2, 0x37800000, 0x17 ;  /* 0x3780000002027811 */ /* 0x000fc800078eb8ff */
[----:B------:R-:W-:-:S07]  /*1f20*/  LOP3.LUT R0, R2, R0, R7, 0xfe, !PT ;  /* 0x0000000002007212 */ /* 0x000fce00078efe07 */
.L_x_55590:
[----:B------:R-:W-:Y:S05]  /*1f30*/  BSYNC.RECONVERGENT B0 ;  /* 0x0000000000007941 */ /* 0x000fea0003800200 */
.L_x_55589:
[----:B------:R-:W2:Y:S01]  /*1f40*/  F2I.FTZ.TRUNC.NTZ R0, R0 ;  /* 0x0000000000007305 */ /* 0x000ea2000021f100 */
[----:B------:R-:W-:Y:S05]  /*1f50*/  BRA `(.L_x_55570) ;  /* 0x0000000000987947 */ /* 0x000fea0003800000 */
.L_x_55582:
[----:B------:R-:W-:-:S09]  /*1f60*/  UISETP.NE.AND UP0, UPT, UR4, 0x1c, UPT ;  /* 0x0000001c0400788c */ /* 0x000fd2000bf05270 */
[----:B------:R-:W-:Y:S05]  /*1f70*/  BRA.U !UP0, `(.L_x_55593) ;  /* 0x00000001088c7547 */ /* 0x000fea000b800000 */
[----:B------:R-:W-:-:S09]  /*1f80*/  UISETP.NE.AND UP0, UPT, UR4, 0x1d, UPT ;  /* 0x0000001d0400788c */ /* 0x000fd2000bf05270 */
[----:B------:R-:W-:Y:S05]  /*1f90*/  BRA.U !UP0, `(.L_x_55594) ;  /* 0x00000001087c7547 */ /* 0x000fea000b800000 */
[----:B------:R-:W-:-:S09]  /*1fa0*/  UISETP.NE.AND UP0, UPT, UR4, 0x2c, UPT ;  /* 0x0000002c0400788c */ /* 0x000fd2000bf05270 */
[----:B------:R-:W-:Y:S05]  /*1fb0*/  BRA.U !UP0, `(.L_x_55595) ;  /* 0x0000000108487547 */ /* 0x000fea000b800000 */
.L_x_55569:
        /* <DEDUP_REMOVED lines=16> */
.L_x_55596:
[----:B------:R-:W-:Y:S01]  /*20c0*/  IMAD.MOV.U32 R0, RZ, RZ, RZ ;  /* 0x000000ffff007224 */ /* 0x000fe200078e00ff */
[----:B------:R-:W-:Y:S06]  /*20d0*/  BRA `(.L_x_55570) ;  /* 0x0000000000387947 */ /* 0x000fec0003800000 */
.L_x_55595:
        /* <DEDUP_REMOVED lines=8> */
.L_x_55598:
[----:B------:R-:W-:Y:S05]  /*2160*/  BSYNC.RECONVERGENT B0 ;  /* 0x0000000000007941 */ /* 0x000fea0003800200 */
.L_x_55597:
[----:B------:R-:W4:Y:S01]  /*2170*/  F2I.FTZ.TRUNC.NTZ R0, R0 ;  /* 0x0000000000007305 */ /* 0x000f22000021f100 */
[----:B------:R-:W-:Y:S05]  /*2180*/  BRA `(.L_x_55570) ;  /* 0x00000000000c7947 */ /* 0x000fea0003800000 */
.L_x_55594:
[----:B------:R0:W5:Y:S01]  /*2190*/  LDG.E R0, desc[UR36][R2.64] ;  /* 0x0000002402007981 */ /* 0x000162000c1e1900 */
[----:B------:R-:W-:Y:S05]  /*21a0*/  BRA `(.L_x_55570) ;  /* 0x0000000000047947 */ /* 0x000fea0003800000 */
.L_x_55593:
[----:B------:R3:W5:Y:S02]  /*21b0*/  LDG.E R0, desc[UR36][R2.64] ;  /* 0x0000002402007981 */ /* 0x000764000c1e1900 */
.L_x_55570:
[----:B012-45:R-:W-:Y:S01]  /*21c0*/  ISETP.GE.AND P0, PT, R0, RZ, PT ;  /* 0x000000ff0000720c */ /* 0x037fe20003f06270 */
[----:B------:R-:W-:-:S12]  /*21d0*/  BSSY.RECONVERGENT B0, `(.L_x_55599) ;  /* 0x000001e000007945 */ /* 0x000fd80003800200 */
[----:B------:R-:W-:Y:S05]  /*21e0*/  @!P0 BRA `(.L_x_55600) ;  /* 0x0000000000448947 */ /* 0x000fea0003800000 */
[----:B------:R-:W-:Y:S01]  /*21f0*/  ISETP.NE.AND P0, PT, R0, RZ, PT ;  /* 0x000000ff0000720c */ /* 0x000fe20003f05270 */
[----:B------:R-:W-:Y:S01]  /*2200*/  BSSY.RECONVERGENT B1, `(.L_x_55601) ;  /* 0x000000e000017945 */ /* 0x000fe20003800200 */
[----:B------:R-:W-:-:S11]  /*2210*/  IMAD.MOV.U32 R4, RZ, RZ, 0x1 ;  /* 0x00000001ff047424 */ /* 0x000fd600078e00ff */
[----:B------:R-:W-:Y:S05]  /*2220*/  @!P0 BRA `(.L_x_55602) ;  /* 0x00000000002c8947 */ /* 0x000fea0003800000 */
[----:B------:R-:W3:Y:S01]  /*2230*/  LDCU UR4, c[0x0][0x590] ;  /* 0x0000b200ff0477ac */ /* 0x000ee20008000800 */
[----:B------:R-:W-:Y:S02]  /*2240*/  HFMA2 R4, -RZ, RZ, 0, 5.9604644775390625e-08 ;  /* 0x00000001ff047431 */ /* 0x000fe400000001ff */
[----:B---3--:R-:W-:-:S07]  /*2250*/  IMAD.U32 R2, RZ, RZ, UR4 ;  /* 0x00000004ff027e24 */ /* 0x008fce000f8e00ff */
.L_x_55603:
        /* <DEDUP_REMOVED lines=8> */
.L_x_55602:
[----:B------:R-:W-:Y:S05]  /*22e0*/  BSYNC.RECONVERGENT B1 ;  /* 0x0000000000017941 */ /* 0x000fea0003800200 */
.L_x_55601:
[----:B------:R-:W-:Y:S05]  /*22f0*/  BRA `(.L_x_55604) ;  /* 0x00000000002c7947 */ /* 0x000fea0003800000 */
.L_x_55600:
[----:B---3--:R-:W0:Y:S01]  /*2300*/  LDC R2, c[0x0][0x590] ;  /* 0x00016400ff027b82 */ /* 0x008e220000000800 */
[----:B------:R-:W1:Y:S02]  /*2310*/  LDCU UR4, c[0x0][0x590] ;  /* 0x0000b200ff0477ac */ /* 0x000e640008000800 */
[----:B-1----:R-:W-:Y:S01]  /*2320*/  IMAD.U32 R4, RZ, RZ, UR4 ;  /* 0x00000004ff047e24 */ /* 0x002fe2000f8e00ff */
[----:B0-----:R-:W-:-:S13]  /*2330*/  ISETP.NE.AND P0, PT, R2, 0x1, PT ;  /* 0x000000010200780c */ /* 0x001fda0003f05270 */
[----:B------:R-:W-:Y:S05]  /*2340*/  @!P0 BRA `(.L_x_55604) ;  /* 0x0000000000188947 */ /* 0x000fea0003800000 */
[----:B------:R-:W-:-:S13]  /*2350*/  ISETP.NE.AND P0, PT, R2, -0x1, PT ;  /* 0xffffffff0200780c */ /* 0x000fda0003f05270 */
[----:B------:R-:W-:Y:S01]  /*2360*/  @!P0 LOP3.LUT R0, R0, 0x1, RZ, 0xc0, !PT ;  /* 0x0000000100008812 */ /* 0x000fe200078ec0ff */
[----:B------:R-:W-:-:S03]  /*2370*/  @!P0 IMAD.MOV.U32 R4, RZ, RZ, 0x1 ;  /* 0x00000001ff048424 */ /* 0x000fc600078e00ff */
[----:B------:R-:W-:-:S04]  /*2380*/  @!P0 ISETP.NE.U32.AND P1, PT, R0, 0x1, PT ;  /* 0x000000010000880c */ /* 0x000fc80003f25070 */
[----:B------:R-:W-:Y:S02]  /*2390*/  @!P0 SEL R4, R4, 0xffffffff, P1 ;  /* 0xffffffff04048807 */ /* 0x000fe40000800000 */
[----:B------:R-:W-:-:S07]  /*23a0*/  @P0 MOV R4, RZ ;  /* 0x000000ff00040202 */ /* 0x000fce0000000f00 */
.L_x_55604:
[----:B------:R-:W-:Y:S05]  /*23b0*/  BSYNC.RECONVERGENT B0 ;  /* 0x0000000000007941 */ /* 0x000fea0003800200 */
.L_x_55599:
        /* <DEDUP_REMOVED lines=16> */
.L_x_55608:
[----:B------:R0:W-:Y:S01]  /*24c0*/  STG.E.U8 desc[UR36][R2.64], R4 ;  /* 0x0000000402007986 */ /* 0x0001e2000c101124 */
[----:B------:R-:W-:Y:S05]  /*24d0*/  BRA `(.L_x_55610) ;  /* 0x0000000c003c7947 */ /* 0x000fea0003800000 */
.L_x_55607:
        /* <DEDUP_REMOVED lines=9> */
.L_x_55612:
[----:B------:R0:W-:Y:S01]  /*2570*/  STG.E desc[UR36][R2.64], R4 ;  /* 0x0000000402007986 */ /* 0x0001e2000c101924 */
[----:B------:R-:W-:Y:S05]  /*2580*/  BRA `(.L_x_55610) ;  /* 0x0000000c00107947 */ /* 0x000fea0003800000 */
.L_x_55611:
[----:B------:R0:W-:Y:S01]  /*2590*/  STG.E.U16 desc[UR36][R2.64], R4 ;  /* 0x0000000402007986 */ /* 0x0001e2000c101524 */
[----:B------:R-:W-:Y:S05]  /*25a0*/  BRA `(.L_x_55610) ;  /* 0x0000000c00087947 */ /* 0x000fea0003800000 */
.L_x_55606:
        /* <DEDUP_REMOVED lines=9> */
.L_x_55614:
[----:B------:R-:W-:-:S04]  /*2640*/  I2FP.F32.S32 R0, R4 ;  /* 0x0000000400007245 */ /* 0x000fc80000201400 */
[----:B------:R-:W-:-:S05]  /*2650*/  F2FP.F16.F32.PACK_AB R0, RZ, R0 ;  /* 0x00000000ff00723e */ /* 0x000fca00000000ff */
[----:B------:R0:W-:Y:S01]  /*2660*/  STG.E.U16 desc[UR36][R2.64], R0 ;  /* 0x0000000002007986 */ /* 0x0001e2000c101524 */
[----:B------:R-:W-:Y:S05]  /*2670*/  BRA `(.L_x_55610) ;  /* 0x0000000800d47947 */ /* 0x000fea0003800000 */
.L_x_55613:
        /* <DEDUP_REMOVED lines=10> */
.L_x_55616:
[----:B------:R-:W-:-:S04]  /*2720*/  I2FP.F32.S32 R4, R4 ;  /* 0x0000000400047245 */ /* 0x000fc80000201400 */
[----:B------:R-:W-:-:S04]  /*2730*/  F2FP.F16.F32.PACK_AB R5, RZ, R4 ;  /* 0x00000004ff05723e */ /* 0x000fc800000000ff */
[----:B------:R-:W-:-:S05]  /*2740*/  PRMT R5, R5, 0x5410, RZ ;  /* 0x0000541005057816 */ /* 0x000fca00000000ff */
[----:B------:R0:W-:Y:S01]  /*2750*/  STG.E desc[UR36][R2.64], R5 ;  /* 0x0000000502007986 */ /* 0x0001e2000c101924 */
[----:B------:R-:W-:Y:S05]  /*2760*/  BRA `(.L_x_55610) ;  /* 0x0000000800987947 */ /* 0x000fea0003800000 */
.L_x_55615:
[----:B------:R-:W0:Y:S02]  /*2770*/  I2F.F64 R4, R4 ;  /* 0x0000000400047312 */ /* 0x000e240000201c00 */
[----:B0-----:R0:W-:Y:S01]  /*2780*/  STG.E.64 desc[UR36][R2.64], R4 ;  /* 0x0000000402007986 */ /* 0x0011e2000c101b24 */
[----:B------:R-:W-:Y:S05]  /*2790*/  BRA `(.L_x_55610) ;  /* 0x00000008008c7947 */ /* 0x000fea0003800000 */
.L_x_55605:
        /* <DEDUP_REMOVED lines=12> */
.L_x_55619:
[----:B------:R-:W-:Y:S01]  /*2860*/  CS2R R6, SRZ ;  /* 0x0000000000067805 */ /* 0x000fe2000001ff00 */
[----:B------:R-:W0:Y:S04]  /*2870*/  I2F.F64 R4, R4 ;  /* 0x0000000400047312 */ /* 0x000e280000201c00 */
[----:B0-----:R3:W-:Y:S01]  /*2880*/  STG.E.128 desc[UR36][R2.64], R4 ;  /* 0x0000000402007986 */ /* 0x0017e2000c101d24 */
[----:B------:R-:W-:Y:S05]  /*2890*/  BRA `(.L_x_55610) ;  /* 0x00000008004c7947 */ /* 0x000fea0003800000 */
.L_x_55618:
        /* <DEDUP_REMOVED lines=19> */
.L_x_55623:
[----:B------:R-:W-:Y:S05]  /*29d0*/  BSYNC.RECONVERGENT B0 ;  /* 0x0000000000007941 */ /* 0x000fea0003800200 */
.L_x_55622:
[----:B------:R-:W-:-:S05]  /*29e0*/  LOP3.LUT R5, R0, 0x80, R5, 0xf8, !PT ;  /* 0x0000008000057812 */ /* 0x000fca00078ef805 */
[----:B------:R1:W-:Y:S01]  /*29f0*/  STG.E.U8 desc[UR36][R2.64], R5 ;  /* 0x0000000502007986 */ /* 0x0003e2000c101124 */
[----:B------:R-:W-:Y:S05]  /*2a00*/  BRA `(.L_x_55610) ;  /* 0x0000000400f07947 */ /* 0x000fea0003800000 */
.L_x_55621:
        /* <DEDUP_REMOVED lines=15> */
.L_x_55625:
[----:B------:R-:W-:Y:S05]  /*2b00*/  BSYNC.RECONVERGENT B0 ;  /* 0x0000000000007941 */ /* 0x000fea0003800200 */
.L_x_55624:
[----:B------:R-:W-:-:S05]  /*2b10*/  LOP3.LUT R5, R0, 0x80, R5, 0xf8, !PT ;  /* 0x0000008000057812 */ /* 0x000fca00078ef805 */
[----:B------:R2:W-:Y:S01]  /*2b20*/  STG.E.U8 desc[UR36][R2.64], R5 ;  /* 0x0000000502007986 */ /* 0x0005e2000c101124 */
[----:B------:R-:W-:Y:S05]  /*2b30*/  BRA `(.L_x_55610) ;  /* 0x0000000400a47947 */ /* 0x000fea0003800000 */
.L_x_55620:
[----:B------:R-:W-:-:S04]  /*2b40*/  I2FP.F32.S32 R0, R4 ;  /* 0x0000000400007245 */ /* 0x000fc80000201400 */
[----:B------:R-:W-:-:S05]  /*2b50*/  F2FP.BF16.F32.PACK_AB R0, RZ, R0 ;  /* 0x00000000ff00723e */ /* 0x000fca00000010ff */
[----:B------:R0:W-:Y:S01]  /*2b60*/  STG.E.U16 desc[UR36][R2.64], R0 ;  /* 0x0000000002007986 */ /* 0x0001e2000c101524 */
[----:B------:R-:W-:Y:S05]  /*2b70*/  BRA `(.L_x_55610) ;  /* 0x0000000400947947 */ /* 0x000fea0003800000 */
.L_x_55617:
        /* <DEDUP_REMOVED lines=10> */
.L_x_55628:
        /* <DEDUP_REMOVED lines=13> */
.L_x_55631:
[----:B------:R-:W-:-:S04]  /*2cf0*/  SHF.R.U32.HI R0, RZ, 0x14, R5 ;  /* 0x00000014ff007819 */ /* 0x000fc80000011605 */
[----:B------:R-:W-:-:S04]  /*2d00*/  LOP3.LUT R0, R0, 0x1, RZ, 0xc0, !PT ;  /* 0x0000000100007812 */ /* 0x000fc800078ec0ff */
[----:B------:R-:W-:-:S04]  /*2d10*/  IADD3 R0, PT, PT, R5, 0x487ffff, R0 ;  /* 0x0487ffff05007810 */ /* 0x000fc80007ffe000 */
[----:B------:R-:W-:-:S04]  /*2d20*/  SHF.R.U32.HI R0, RZ, 0x14, R0 ;  /* 0x00000014ff007819 */ /* 0x000fc80000011600 */
[----:B------:R-:W-:-:S07]  /*2d30*/  LOP3.LUT R4, R0, 0xff, RZ, 0xc0, !PT ;  /* 0x000000ff00047812 */ /* 0x000fce00078ec0ff */
.L_x_55632:
[----:B------:R-:W-:-:S04]  /*2d40*/  SHF.R.U32.HI R5, RZ, 0x18, R5 ;  /* 0x00000018ff057819 */ /* 0x000fc80000011605 */
[----:B------:R-:W-:-:S04]  /*2d50*/  LOP3.LUT R4, R4, 0x80, R5, 0xf8, !PT ;  /* 0x0000008004047812 */ /* 0x000fc800078ef805 */
[----:B------:R-:W-:-:S07]  /*2d60*/  PRMT R0, R4, 0x7610, R0 ;  /* 0x0000761004007816 */ /* 0x000fce0000000000 */
.L_x_55630:
[----:B------:R-:W-:Y:S05]  /*2d70*/  BSYNC.RECONVERGENT B0 ;  /* 0x0000000000007941 */ /* 0x000fea0003800200 */
.L_x_55629:
[----:B------:R0:W-:Y:S01]  /*2d80*/  STG.E.U8 desc[UR36][R2.64], R0 ;  /* 0x0000000002007986 */ /* 0x0001e2000c101124 */
[----:B------:R-:W-:Y:S05]  /*2d90*/  BRA `(.L_x_55610) ;  /* 0x00000004000c7947 */ /* 0x000fea0003800000 */
.L_x_55627:
        /* <DEDUP_REMOVED lines=13> */
.L_x_55635:
[----:B------:R-:W-:-:S04]  /*2e70*/  SHF.R.U32.HI R0, RZ, 0x15, R5 ;  /* 0x00000015ff007819 */ /* 0x000fc80000011605 */
[----:B------:R-:W-:-:S04]  /*2e80*/  LOP3.LUT R0, R0, 0x1, RZ, 0xc0, !PT ;  /* 0x0000000100007812 */ /* 0x000fc800078ec0ff */
[----:B------:R-:W-:-:S04]  /*2e90*/  IADD3 R0, PT, PT, R5, 0x88fffff, R0 ;  /* 0x088fffff05007810 */ /* 0x000fc80007ffe000 */
[----:B------:R-:W-:-:S04]  /*2ea0*/  SHF.R.U32.HI R0, RZ, 0x15, R0 ;  /* 0x00000015ff007819 */ /* 0x000fc80000011600 */
[----:B------:R-:W-:-:S07]  /*2eb0*/  LOP3.LUT R4, R0, 0xff, RZ, 0xc0, !PT ;  /* 0x000000ff00047812 */ /* 0x000fce00078ec0ff */
.L_x_55636:
[----:B------:R-:W-:-:S04]  /*2ec0*/  SHF.R.U32.HI R5, RZ, 0x18, R5 ;  /* 0x00000018ff057819 */ /* 0x000fc80000011605 */
[----:B------:R-:W-:-:S04]  /*2ed0*/  LOP3.LUT R4, R4, 0x80, R5, 0xf8, !PT ;  /* 0x0000008004047812 */ /* 0x000fc800078ef805 */
[----:B------:R-:W-:-:S07]  /*2ee0*/  PRMT R0, R4, 0x7610, R0 ;  /* 0x0000761004007816 */ /* 0x000fce0000000000 */
.L_x_55634:
[----:B------:R-:W-:Y:S05]  /*2ef0*/  BSYNC.RECONVERGENT B0 ;  /* 0x0000000000007941 */ /* 0x000fea0003800200 */
.L_x_55633:
[----:B------:R0:W-:Y:S01]  /*2f00*/  STG.E.U8 desc[UR36][R2.64], R0 ;  /* 0x0000000002007986 */ /* 0x0001e2000c101124 */
[----:B------:R-:W-:Y:S05]  /*2f10*/  BRA `(.L_x_55610) ;  /* 0x0000000000ac7947 */ /* 0x000fea0003800000 */
.L_x_55626:
[----:B------:R-:W-:-:S09]  /*2f20*/  UISETP.NE.AND UP0, UPT, UR4, 0x1c, UPT ;  /* 0x0000001c0400788c */ /* 0x000fd2000bf05270 */
[----:B------:R-:W-:Y:S05]  /*2f30*/  BRA.U !UP0, `(.L_x_55637) ;  /* 0x0000000108a07547 */ /* 0x000fea000b800000 */
[----:B------:R-:W-:-:S09]  /*2f40*/  UISETP.NE.AND UP0, UPT, UR4, 0x1d, UPT ;  /* 0x0000001d0400788c */ /* 0x000fd2000bf05270 */
[----:B------:R-:W-:Y:S05]  /*2f50*/  BRA.U !UP0, `(.L_x_55638) ;  /* 0x00000001088c7547 */ /* 0x000fea000b800000 */
[----:B------:R-:W-:-:S09]  /*2f60*/  UISETP.NE.AND UP0, UPT, UR4, 0x2c, UPT ;  /* 0x0000002c0400788c */ /* 0x000fd2000bf05270 */
[----:B------:R-:W-:Y:S05]  /*2f70*/  BRA.U !UP0, `(.L_x_55639) ;  /* 0x0000000108447547 */ /* 0x000fea000b800000 */
.L_x_55609:
        /* <DEDUP_REMOVED lines=16> */
.L_x_55640:
[----:B------:R-:W-:Y:S05]  /*3080*/  BRA `(.L_x_55610) ;  /* 0x0000000000507947 */ /* 0x000fea0003800000 */
.L_x_55639:
        /* <DEDUP_REMOVED lines=16> */
.L_x_55638:
[----:B------:R-:W-:-:S05]  /*3190*/  SHF.R.S32.HI R5, RZ, 0x1f, R4 ;  /* 0x0000001fff057819 */ /* 0x000fca0000011404 */
[----:B------:R0:W-:Y:S01]  /*31a0*/  STG.E.64 desc[UR36][R2.64], R4 ;  /* 0x0000000402007986 */ /* 0x0001e2000c101b24 */
[----:B------:R-:W-:Y:S05]  /*31b0*/  BRA `(.L_x_55610) ;  /* 0x0000000000047947 */ /* 0x000fea0003800000 */
.L_x_55637:
[----:B------:R0:W-:Y:S02]  /*31c0*/  STG.E desc[UR36][R2.64], R4 ;  /* 0x0000000402007986 */ /* 0x0001e4000c101924 */
.L_x_55610:
[----:B------:R-:W-:-:S07]  /*31d0*/  IADD3 R17, PT, PT, R17, 0x80, RZ ;  /* 0x0000008011117810 */ /* 0x000fce0007ffe0ff */
.L_x_55563:
[----:B------:R-:W-:Y:S05]  /*31e0*/  BSYNC.RECONVERGENT B6 ;  /* 0x0000000000067941 */ /* 0x000fea0003800200 */
.L_x_55562:
        /* <DEDUP_REMOVED lines=307> */
.L_x_55643:
        /* <DEDUP_REMOVED lines=16> */
.L_x_55647:
[----:B------:R0:W5:Y:S01]  /*4620*/  LDG.E.U8 R0, desc[UR36][R2.64] ;  /* 0x0000002402007981 */ /* 0x000162000c1e1100 */
[----:B------:R-:W-:Y:S05]  /*4630*/  BRA `(.L_x_55649) ;  /* 0x0000000c002c7947 */ /* 0x000fea0003800000 */
.L_x_55646:
        /* <DEDUP_REMOVED lines=8> */
.L_x_55651:
[----:B------:R0:W5:Y:S01]  /*46c0*/  LDG.E R0, desc[UR36][R2.64] ;  /* 0x0000002402007981 */ /* 0x000162000c1e1900 */
[----:B------:R-:W-:Y:S05]  /*46d0*/  BRA `(.L_x_55649) ;  /* 0x0000000c00047947 */ /* 0x000fea0003800000 */
.L_x_55650:
[----:B------:R0:W5:Y:S01]  /*46e0*/  LDG.E.S16 R0, desc[UR36][R2.64] ;  /* 0x0000002402007981 */ /* 0x000162000c1e1700 */
[----:B------:R-:W-:Y:S05]  /*46f0*/  BRA `(.L_x_55649) ;  /* 0x0000000800fc7947 */ /* 0x000fea0003800000 */
.L_x_55645:
        /* <DEDUP_REMOVED lines=9> */
.L_x_55653:
[----:B------:R-:W2:Y:S02]  /*4790*/  LDG.E.U16 R2, desc[UR36][R2.64] ;  /* 0x0000002402027981 */ /* 0x000ea4000c1e1500 */
[----:B--2---:R-:W-:-:S06]  /*47a0*/  HADD2.F32 R0, -RZ, R2.H0_H0 ;  /* 0x20000002ff007230 */ /* 0x004fcc0000004100 */
[----:B------:R-:W0:Y:S01]  /*47b0*/  F2I.FTZ.TRUNC.NTZ R0, R0 ;  /* 0x0000000000007305 */ /* 0x000e22000021f100 */
[----:B------:R-:W-:Y:S05]  /*47c0*/  BRA `(.L_x_55649) ;  /* 0x0000000800c87947 */ /* 0x000fea0003800000 */
.L_x_55652:
        /* <DEDUP_REMOVED lines=9> */
.L_x_55655:
[----:B------:R-:W2:Y:S02]  /*4860*/  LDG.E.U16 R2, desc[UR36][R2.64] ;  /* 0x0000002402027981 */ /* 0x000ea4000c1e1500 */
[----:B--2---:R-:W-:-:S06]  /*4870*/  HADD2.F32 R0, -RZ, R2.H0_H0 ;  /* 0x20000002ff007230 */ /* 0x004fcc0000004100 */
[----:B------:R-:W0:Y:S01]  /*4880*/  F2I.FTZ.TRUNC.NTZ R0, R0 ;  /* 0x0000000000007305 */ /* 0x000e22000021f100 */
[----:B------:R-:W-:Y:S05]  /*4890*/  BRA `(.L_x_55649) ;  /* 0x0000000800947947 */ /* 0x000fea0003800000 */
.L_x_55654:
[----:B------:R-:W2:Y:S02]  /*48a0*/  LDG.E.64 R2, desc[UR36][R2.64] ;  /* 0x0000002402027981 */ /* 0x000ea4000c1e1b00 */
[----:B--2---:R0:W1:Y:S02]  /*48b0*/  F2I.F64.TRUNC R0, R2 ;  /* 0x0000000200007311 */ /* 0x004064000030d100 */
[----:B01----:R-:W-:Y:S05]  /*48c0*/  BRA `(.L_x_55649) ;  /* 0x0000000800887947 */ /* 0x003fea0003800000 */
.L_x_55644:
        /* <DEDUP_REMOVED lines=12> */
.L_x_55658:
[----:B------:R-:W2:Y:S02]  /*4990*/  LDG.E.64 R2, desc[UR36][R2.64] ;  /* 0x0000002402027981 */ /* 0x000ea4000c1e1b00 */
[----:B--2---:R0:W1:Y:S02]  /*49a0*/  F2I.F64.TRUNC R0, R2 ;  /* 0x0000000200007311 */ /* 0x004064000030d100 */
[----:B01----:R-:W-:Y:S05]  /*49b0*/  BRA `(.L_x_55649) ;  /* 0x00000008004c7947 */ /* 0x003fea0003800000 */
.L_x_55657:
        /* <DEDUP_REMOVED lines=26> */
.L_x_55660:
        /* <DEDUP_REMOVED lines=13> */
.L_x_55659:
[----:B------:R-:W2:Y:S02]  /*4c30*/  LDG.E.U16 R0, desc[UR36][R2.64] ;  /* 0x0000002402007981 */ /* 0x000ea4000c1e1500 */
[----:B--2---:R-:W-:-:S06]  /*4c40*/  IMAD.U32 R0, R0, 0x10000, RZ ;  /* 0x0001000000007824 */ /* 0x004fcc00078e00ff */
[----:B------:R-:W0:Y:S01]  /*4c50*/  F2I.FTZ.TRUNC.NTZ R0, R0 ;  /* 0x0000000000007305 */ /* 0x000e22000021f100 */
[----:B------:R-:W-:Y:S05]  /*4c60*/  BRA `(.L_x_55649) ;  /* 0x0000000400a07947 */ /* 0x000fea0003800000 */
.L_x_55656:
        /* <DEDUP_REMOVED lines=10> */
.L_x_55663:
        /* <DEDUP_REMOVED lines=21> */
.L_x_55667:
[----:B------:R-:W-:Y:S05]  /*4e60*/  BSYNC.RECONVERGENT B1 ;  /* 0x0000000000017941 */ /* 0x000fea0003800200 */
.L_x_55666:
[----:B------:R-:W-:Y:S02]  /*4e70*/  SHF.L.U32 R0, R0, 0x14, RZ ;  /* 0x0000001400007819 */ /* 0x000fe400000006ff */
[----:B------:R-:W-:-:S04]  /*4e80*/  LEA R2, R2, 0x3b800000, 0x17 ;  /* 0x3b80000002027811 */ /* 0x000fc800078eb8ff */
[----:B------:R-:W-:-:S07]  /*4e90*/  LOP3.LUT R0, R2, R0, R7, 0xfe, !PT ;  /* 0x0000000002007212 */ /* 0x000fce00078efe07 */
.L_x_55665:
[----:B------:R-:W-:Y:S05]  /*4ea0*/  BSYNC.RECONVERGENT B0 ;  /* 0x0000000000007941 */ /* 0x000fea0003800200 */
.L_x_55664:
[----:B------:R-:W0:Y:S01]  /*4eb0*/  F2I.FTZ.TRUNC.NTZ R0, R0 ;  /* 0x0000000000007305 */ /* 0x000e22000021f100 */
[----:B------:R-:W-:Y:S05]  /*4ec0*/  BRA `(.L_x_55649) ;  /* 0x0000000400087947 */ /* 0x000fea0003800000 */
.L_x_55662:
        /* <DEDUP_REMOVED lines=21> */
.L_x_55671:
[----:B------:R-:W-:Y:S05]  /*5020*/  BSYNC.RECONVERGENT B1 ;  /* 0x0000000000017941 */ /* 0x000fea0003800200 */
.L_x_55670:
[----:B------:R-:W-:Y:S01]  /*5030*/  IMAD.SHL.U32 R0, R0, 0x200000, RZ ;  /* 0x0020000000007824 */ /* 0x000fe200078e00ff */
[----:B------:R-:W-:-:S04]  /*5040*/  LEA R2, R2, 0x37800000, 0x17 ;  /* 0x3780000002027811 */ /* 0x000fc800078eb8ff */
[----:B------:R-:W-:-:S07]  /*5050*/  LOP3.LUT R0, R2, R0, R7, 0xfe, !PT ;  /* 0x0000000002007212 */ /* 0x000fce00078efe07 */
.L_x_55669:
[----:B------:R-:W-:Y:S05]  /*5060*/  BSYNC.RECONVERGENT B0 ;  /* 0x0000000000007941 */ /* 0x000fea0003800200 */
.L_x_55668:
[----:B------:R-:W0:Y:S01]  /*5070*/  F2I.FTZ.TRUNC.NTZ R0, R0 ;  /* 0x0000000000007305 */ /* 0x000e22000021f100 */
[----:B------:R-:W-:Y:S05]  /*5080*/  BRA `(.L_x_55649) ;  /* 0x0000000000987947 */ /* 0x000fea0003800000 */
.L_x_55661:
        /* <DEDUP_REMOVED lines=14> */
.L_x_55675:
[----:B------:R-:W-:Y:S05]  /*5170*/  BSYNC.RECONVERGENT B0 ;  /* 0x0000000000007941 */ /* 0x000fea0003800200 */
.L_x_55674:
[----:B------:R-:W4:Y:S01]  /*5180*/  F2I.FTZ.TRUNC.NTZ R0, R0 ;  /* 0x0000000000007305 */ /* 0x000f22000021f100 */
[----:B------:R-:W-:Y:S05]  /*5190*/  BRA `(.L_x_55649) ;  /* 0x0000000000547947 */ /* 0x000fea0003800000 */
.L_x_55648:
        /* <DEDUP_REMOVED lines=16> */
.L_x_55676:
[----:B------:R-:W-:Y:S01]  /*52a0*/  IMAD.MOV.U32 R0, RZ, RZ, RZ ;  /* 0x000000ffff007224 */ /* 0x000fe200078e00ff */
[----:B------:R-:W-:Y:S06]  /*52b0*/  BRA `(.L_x_55649) ;  /* 0x00000000000c7947 */ /* 0x000fec0003800000 */
.L_x_55673:
[----:B------:R3:W5:Y:S01]  /*52c0*/  LDG.E R0, desc[UR36][R2.64] ;  /* 0x0000002402007981 */ /* 0x000762000c1e1900 */
[----:B------:R-:W-:Y:S05]  /*52d0*/  BRA `(.L_x_55649) ;  /* 0x0000000000047947 */ /* 0x000fea0003800000 */
.L_x_55672:
[----:B------:R0:W5:Y:S02]  /*52e0*/  LDG.E R0, desc[UR36][R2.64] ;  /* 0x0000002402007981 */ /* 0x000164000c1e1900 */
.L_x_55649:
[----:B012-45:R-:W-:Y:S01]  /*52f0*/  ISETP.GE.AND P0, PT, R0, RZ, PT ;  /* 0x000000ff0000720c */ /* 0x037fe20003f06270 */
[----:B------:R-:W-:-:S12]  /*5300*/  BSSY.RECONVERGENT B0, `(.L_x_55677) ;  /* 0x0000025000007945 */ /* 0x000fd80003800200 */
[----:B------:R-:W-:Y:S05]  /*5310*/  @!P0 BRA `(.L_x_55678) ;  /* 0x0000000000608947 */ /* 0x000fea0003800000 */
[----:B------:R-:W-:Y:S01]  /*5320*/  ISETP.NE.AND P0, PT, R0, RZ, PT ;  /* 0x000000ff0000720c */ /* 0x000fe20003f05270 */
[----:B------:R-:W-:Y:S01]  /*5330*/  BSSY.RECONVERGENT B1, `(.L_x_55679) ;  /* 0x0000015000017945 */ /* 0x000fe20003800200 */
[----:B------:R-:W-:-:S11]  /*5340*/  IMAD.MOV.U32 R4, RZ, RZ, 0x1 ;  /* 0x00000001ff047424 */ /* 0x000fd600078e00ff */
[----:B------:R-:W-:Y:S05]  /*5350*/  @!P0 BRA `(.L_x_55680) ;  /* 0x0000000000488947 */ /* 0x000fea0003800000 */
[----:B------:R-:W0:Y:S01]  /*5360*/  LDC R4, c[0x0][0x590] ;  /* 0x00016400ff047b82 */ /* 0x000e220000000800 */
[C---:B------:R-:W-:Y:S02]  /*5370*/  ISETP.GE.U32.AND P1, PT, R0.reuse, 0x2, PT ;  /* 0x000000020000780c */ /* 0x040fe40003f26070 */
[----:B---3--:R-:W-:-:S04]  /*5380*/  LOP3.LUT R2, R0, 0x1, RZ, 0xc0, !PT ;  /* 0x0000000100027812 */ /* 0x008fc800078ec0ff */
[----:B------:R-:W-:Y:S01]  /*5390*/  ISETP.NE.U32.AND P0, PT, R2, 0x1, PT ;  /* 0x000000010200780c */ /* 0x000fe20003f05070 */
[----:B0-----:R-:W-:-:S03]  /*53a0*/  IMAD R2, R4, R4, RZ ;  /* 0x0000000404027224 */ /* 0x001fc600078e02ff */
[----:B------:R-:W-:-:S03]  /*53b0*/  SEL R4, R4, 0x1, !P0 ;  /* 0x0000000104047807 */ /* 0x000fc60004000000 */
[----:B------:R-:W-:Y:S06]  /*53c0*/  @!P1 BRA `(.L_x_55680) ;  /* 0x00000000002c9947 */ /* 0x000fec0003800000 */
[----:B------:R-:W-:Y:S02]  /*53d0*/  SHF.R.U32.HI R5, RZ, 0x1, R0 ;  /* 0x00000001ff057819 */ /* 0x000fe40000011600 */
[----:B------:R-:W-:-:S07]  /*53e0*/  MOV R0, R2 ;  /* 0x0000000200007202 */ /* 0x000fce0000000f00 */
.L_x_55681:
        /* <DEDUP_REMOVED lines=9> */
.L_x_55680:
[----:B------:R-:W-:Y:S05]  /*5480*/  BSYNC.RECONVERGENT B1 ;  /* 0x0000000000017941 */ /* 0x000fea0003800200 */
.L_x_55679:
[----:B------:R-:W-:Y:S05]  /*5490*/  BRA `(.L_x_55682) ;  /* 0x00000000002c7947 */ /* 0x000fea0003800000 */
.L_x_55678:
        /* <DEDUP_REMOVED lines=11> */
.L_x_55682:
[----:B------:R-:W-:Y:S05]  /*5550*/  BSYNC.RECONVERGENT B0 ;  /* 0x0000000000007941 */ /* 0x000fea0003800200 */
.L_x_55677:
        /* <DEDUP_REMOVED lines=16> */
.L_x_55686:
[----:B------:R4:W-:Y:S01]  /*5660*/  STG.E.U8 desc[UR36][R2.64], R4 ;  /* 0x0000000402007986 */ /* 0x0009e2000c101124 */
[----:B------:R-:W-:Y:S05]  /*5670*/  BRA `(.L_x_55688) ;  /* 0x0000000c00387947 */ /* 0x000fea0003800000 */
.L_x_55685:
        /* <DEDUP_REMOVED lines=9> */
.L_x_55690:
[----:B------:R2:W-:Y:S01]  /*5710*/  STG.E desc[UR36][R2.64], R4 ;  /* 0x0000000402007986 */ /* 0x0005e2000c101924 */
[----:B------:R-:W-:Y:S05]  /*5720*/  BRA `(.L_x_55688) ;  /* 0x0000000c000c7947 */ /* 0x000fea0003800000 */
.L_x_55689:
[----:B------:R0:W-:Y:S01]  /*5730*/  STG.E.U16 desc[UR36][R2.64], R4 ;  /* 0x0000000402007986 */ /* 0x0001e2000c101524 */
[----:B------:R-:W-:Y:S05]  /*5740*/  BRA `(.L_x_55688) ;  /* 0x0000000c00047947 */ /* 0x000fea0003800000 */
.L_x_55684:
        /* <DEDUP_REMOVED lines=9> */
.L_x_55692:
[----:B------:R-:W-:-:S04]  /*57e0*/  I2FP.F32.S32 R0, R4 ;  /* 0x0000000400007245 */ /* 0x000fc80000201400 */
[----:B------:R-:W-:-:S05]  /*57f0*/  F2FP.F16.F32.PACK_AB R0, RZ, R0 ;  /* 0x00000000ff00723e */ /* 0x000fca00000000ff */
[----:B------:R0:W-:Y:S01]  /*5800*/  STG.E.U16 desc[UR36][R2.64], R0 ;  /* 0x0000000002007986 */ /* 0x0001e2000c101524 */
[----:B------:R-:W-:Y:S05]  /*5810*/  BRA `(.L_x_55688) ;  /* 0x0000000800d07947 */ /* 0x000fea0003800000 */
.L_x_55691:
        /* <DEDUP_REMOVED lines=10> */
.L_x_55694:
[----:B------:R-:W-:-:S04]  /*58c0*/  I2FP.F32.S32 R4, R4 ;  /* 0x0000000400047245 */ /* 0x000fc80000201400 */
[----:B------:R-:W-:-:S04]  /*58d0*/  F2FP.F16.F32.PACK_AB R5, RZ, R4 ;  /* 0x00000004ff05723e */ /* 0x000fc800000000ff */
[----:B------:R-:W-:-:S05]  /*58e0*/  PRMT R5, R5, 0x5410, RZ ;  /* 0x0000541005057816 */ /* 0x000fca00000000ff */
[----:B------:R0:W-:Y:S01]  /*58f0*/  STG.E desc[UR36][R2.64], R5 ;  /* 0x0000000502007986 */ /* 0x0001e2000c101924 */
[----:B------:R-:W-:Y:S05]  /*5900*/  BRA `(.L_x_55688) ;  /* 0x0000000800947947 */ /* 0x000fea0003800000 */
.L_x_55693:
[----:B------:R-:W0:Y:S02]  /*5910*/  I2F.F64 R4, R4 ;  /* 0x0000000400047312 */ /* 0x000e240000201c00 */
[----:B0-----:R0:W-:Y:S01]  /*5920*/  STG.E.64 desc[UR36][R2.64], R4 ;  /* 0x0000000402007986 */ /* 0x0011e2000c101b24 */
[----:B------:R-:W-:Y:S05]  /*5930*/  BRA `(.L_x_55688) ;  /* 0x0000000800887947 */ /* 0x000fea0003800000 */
.L_x_55683:
        /* <DEDUP_REMOVED lines=12> */
.L_x_55698:
        /* <DEDUP_REMOVED lines=18> */
.L_x_55701:
[----:B------:R-:W-:-:S04]  /*5b20*/  SHF.R.U32.HI R5, RZ, 0x18, R5 ;  /* 0x00000018ff057819 */ /* 0x000fc80000011605 */
[----:B------:R-:W-:-:S07]  /*5b30*/  LOP3.LUT R0, R0, 0x80, R5, 0xf8, !PT ;  /* 0x0000008000007812 */ /* 0x000fce00078ef805 */
.L_x_55700:
[----:B------:R-:W-:Y:S05]  /*5b40*/  BSYNC.RECONVERGENT B0 ;  /* 0x0000000000007941 */ /* 0x000fea0003800200 */
.L_x_55699:
[----:B------:R0:W-:Y:S01]  /*5b50*/  STG.E.U8 desc[UR36][R2.64], R0 ;  /* 0x0000000002007986 */ /* 0x0001e2000c101124 */
[----:B------:R-:W-:Y:S05]  /*5b60*/  BRA `(.L_x_55688) ;  /* 0x0000000400fc7947 */ /* 0x000fea0003800000 */
.L_x_55697:
        /* <DEDUP_REMOVED lines=18> */
.L_x_55704:
[----:B------:R-:W-:-:S04]  /*5c90*/  SHF.R.U32.HI R5, RZ, 0x18, R5 ;  /* 0x00000018ff057819 */ /* 0x000fc80000011605 */
[----:B------:R-:W-:-:S07]  /*5ca0*/  LOP3.LUT R0, R0, 0x80, R5, 0xf8, !PT ;  /* 0x0000008000007812 */ /* 0x000fce00078ef805 */
.L_x_55703:
[----:B------:R-:W-:Y:S05]  /*5cb0*/  BSYNC.RECONVERGENT B0 ;  /* 0x0000000000007941 */ /* 0x000fea0003800200 */
.L_x_55702:
[----:B------:R0:W-:Y:S01]  /*5cc0*/  STG.E.U8 desc[UR36][R2.64], R0 ;  /* 0x0000000002007986 */ /* 0x0001e2000c101124 */
[----:B------:R-:W-:Y:S05]  /*5cd0*/  BRA `(.L_x_55688) ;  /* 0x0000000400a07947 */ /* 0x000fea0003800000 */
.L_x_55696:
        /* <DEDUP_REMOVED lines=22> */
.L_x_55706:
[----:B------:R-:W-:-:S05]  /*5e40*/  SHF.R.S32.HI R5, RZ, 0x1f, R4 ;  /* 0x0000001fff057819 */ /* 0x000fca0000011404 */
[----:B------:R0:W-:Y:S01]  /*5e50*/  STG.E.64 desc[UR36][R2.64], R4 ;  /* 0x0000000402007986 */ /* 0x0001e2000c101b24 */
[----:B------:R-:W-:Y:S05]  /*5e60*/  BRA `(.L_x_55688) ;  /* 0x00000004003c7947 */ /* 0x000fea0003800000 */
.L_x_55705:
[----:B------:R0:W-:Y:S01]  /*5e70*/  STG.E desc[UR36][R2.64], R4 ;  /* 0x0000000402007986 */ /* 0x0001e2000c101924 */
[----:B------:R-:W-:Y:S05]  /*5e80*/  BRA `(.L_x_55688) ;  /* 0x0000000400347947 */ /* 0x000fea0003800000 */
.L_x_55695:
        /* <DEDUP_REMOVED lines=10> */
.L_x_55708:
[----:B------:R-:W-:Y:S01]  /*5f30*/  CS2R R6, SRZ ;  /* 0x0000000000067805 */ /* 0x000fe2000001ff00 */
[----:B------:R-:W0:Y:S04]  /*5f40*/  I2F.F64 R4, R4 ;  /* 0x0000000400047312 */ /* 0x000e280000201c00 */
[----:B0-----:R0:W-:Y:S01]  /*5f50*/  STG.E.128 desc[UR36][R2.64], R4 ;  /* 0x0000000402007986 */ /* 0x0011e2000c101d24 */
[----:B------:R-:W-:Y:S05]  /*5f60*/  BRA `(.L_x_55688) ;  /* 0x0000000000fc7947 */ /* 0x000fea0003800000 */
.L_x_55707:
[----:B------:R-:W-:-:S09]  /*5f70*/  UISETP.NE.AND UP0, UPT, UR4, 0xf, UPT ;  /* 0x0000000f0400788c */ /* 0x000fd2000bf05270 */
[----:B------:R-:W-:Y:S05]  /*5f80*/  BRA.U !UP0, `(.L_x_55709) ;  /* 0x0000000108e87547 */ /* 0x000fea000b800000 */
[----:B------:R-:W-:-:S09]  /*5f90*/  UISETP.NE.AND UP0, UPT, UR4, 0x17, UPT ;  /* 0x000000170400788c */ /* 0x000fd2000bf05270 */
[----:B------:R-:W-:Y:S05]  /*5fa0*/  BRA.U !UP0, `(.L_x_55710) ;  /* 0x0000000108907547 */ /* 0x000fea000b800000 */
[----:B------:R-:W-:-:S09]  /*5fb0*/  UISETP.NE.AND UP0, UPT, UR4, 0x18, UPT ;  /* 0x000000180400788c */ /* 0x000fd2000bf05270 */
[----:B------:R-:W-:Y:S05]  /*5fc0*/  BRA.U !UP0, `(.L_x_55711) ;  /* 0x0000000108447547 */ /* 0x000fea000b800000 */
.L_x_55687:
        /* <DEDUP_REMOVED lines=16> */
.L_x_55712:
[----:B------:R-:W-:Y:S05]  /*60d0*/  BRA `(.L_x_55688) ;  /* 0x0000000000a07947 */ /* 0x000fea0003800000 */
.L_x_55711:
[----:B------:R-:W-:Y:S01]  /*60e0*/  I2FP.F32.S32 R7, R4 ;  /* 0x0000000400077245 */ /* 0x000fe20000201400 */
[----:B------:R-:W-:Y:S01]  /*60f0*/  BSSY.RECONVERGENT B0, `(.L_x_55713) ;  /* 0x000000c000007945 */ /* 0x000fe20003800200 */
[----:B------:R-:W-:Y:S02]  /*6100*/  HFMA2 R0, -RZ, RZ, 0, 7.569789886474609375e-06 ;  /* 0x0000007fff007431 */ /* 0x000fe400000001ff */
        /* <DEDUP_REMOVED lines=10> */
.L_x_55714:
[----:B------:R-:W-:Y:S05]  /*61b0*/  BSYNC.RECONVERGENT B0 ;  /* 0x0000000000007941 */ /* 0x000fea0003800200 */
.L_x_55713:
[----:B------:R-:W-:-:S05]  /*61c0*/  LOP3.LUT R5, R0, 0x80, R5, 0xf8, !PT ;  /* 0x0000008000057812 */ /* 0x000fca00078ef805 */
[----:B------:R0:W-:Y:S01]  /*61d0*/  STG.E.U8 desc[UR36][R2.64], R5 ;  /* 0x0000000502007986 */ /* 0x0001e2000c101124 */
[----:B------:R-:W-:Y:S05]  /*61e0*/  BRA `(.L_x_55688) ;  /* 0x00000000005c7947 */ /* 0x000fea0003800000 */
.L_x_55710:
        /* <DEDUP_REMOVED lines=12> */
.L_x_55716:
[----:B------:R-:W-:Y:S01]  /*62b0*/  IMAD.MOV.U32 R0, RZ, RZ, 0x7f ;  /* 0x0000007fff007424 */ /* 0x000fe200078e00ff */
[----:B------:R-:W-:-:S04]  /*62c0*/  ISETP.GT.U32.AND P0, PT, R4, 0x7f800000, PT ;  /* 0x7f8000000400780c */ /* 0x000fc80003f04070 */
[----:B------:R-:W-:-:S09]  /*62d0*/  SEL R0, R0, 0x7c, P0 ;  /* 0x0000007c00007807 */ /* 0x000fd20000000000 */
.L_x_55717:
[----:B------:R-:W-:Y:S05]  /*62e0*/  BSYNC.RECONVERGENT B0 ;  /* 0x0000000000007941 */ /* 0x000fea0003800200 */
.L_x_55715:
[----:B------:R-:W-:-:S04]  /*62f0*/  SHF.R.U32.HI R5, RZ, 0x18, R5 ;  /* 0x00000018ff057819 */ /* 0x000fc80000011605 */
[----:B------:R-:W-:-:S05]  /*6300*/  LOP3.LUT R5, R0, 0x80, R5, 0xf8, !PT ;  /* 0x0000008000057812 */ /* 0x000fca00078ef805 */
[----:B------:R0:W-:Y:S01]  /*6310*/  STG.E.U8 desc[UR36][R2.64], R5 ;  /* 0x0000000502007986 */ /* 0x0001e2000c101124 */
[----:B------:R-:W-:Y:S05]  /*6320*/  BRA `(.L_x_55688) ;  /* 0x00000000000c7947 */ /* 0x000fea0003800000 */
.L_x_55709:
[----:B------:R-:W-:-:S04]  /*6330*/  I2FP.F32.S32 R0, R4 ;  /* 0x0000000400007245 */ /* 0x000fc80000201400 */
[----:B------:R-:W-:-:S05]  /*6340*/  F2FP.BF16.F32.PACK_AB R0, RZ, R0 ;  /* 0x00000000ff00723e */ /* 0x000fca00000010ff */
[----:B------:R0:W-:Y:S02]  /*6350*/  STG.E.U16 desc[UR36][R2.64], R0 ;  /* 0x0000000002007986 */ /* 0x0001e4000c101524 */
.L_x_55688:
[----:B------:R-:W-:-:S07]  /*6360*/  VIADD R17, R17, 0x80 ;  /* 0x0000008011117836 */ /* 0x000fce0000000000 */
.L_x_55642:
[----:B------:R-:W-:Y:S05]  /*6370*/  BSYNC.RECONVERGENT B6 ;  /* 0x0000000000067941 */ /* 0x000fea0003800200 */
.L_x_55641:
[----:B------:R-:W5:Y:S01]  /*6380*/  LDCU UR4, c[0x0][0x380] ;  /* 0x00007000ff0477ac */ /* 0x000f620008000800 */
[----:B------:R-:W-:Y:S01]  /*6390*/  BSSY.RECONVERGENT B6, `(.L_x_55718) ;  /* 0x0000316000067945 */ /* 0x000fe20003800200 */
[----:B-----5:R-:W-:-:S13]  /*63a0*/  ISETP.GE.AND P0, PT, R17, UR4, PT ;  /* 0x0000000411007c0c */ /* 0x020fda000bf06270 */
[----:B------:R-:W-:Y:S05]  /*63b0*/  @P0 BRA `(.L_x_55719) ;  /* 0x00000030004c0947 */ /* 0x000fea0003800000 */
        /* <DEDUP_REMOVED lines=303> */
.L_x_55720:
        /* <DEDUP_REMOVED lines=16> */
.L_x_55724:
[----:B------:R0:W5:Y:S01]  /*77b0*/  LDG.E.U8 R0, desc[UR36][R2.64] ;  /* 0x0000002402007981 */ /* 0x000162000c1e1100 */
[----:B------:R-:W-:Y:S05]  /*77c0*/  BRA `(.L_x_55726) ;  /* 0x0000000c002c7947 */ /* 0x000fea0003800000 */
.L_x_55723:
        /* <DEDUP_REMOVED lines=8> */
.L_x_55728:
[----:B------:R0:W5:Y:S01]  /*7850*/  LDG.E R0, desc[UR36][R2.64] ;  /* 0x0000002402007981 */ /* 0x000162000c1e1900 */
[----:B------:R-:W-:Y:S05]  /*7860*/  BRA `(.L_x_55726) ;  /* 0x0000000c00047947 */ /* 0x000fea0003800000 */
.L_x_55727:
[----:B------:R0:W5:Y:S01]  /*7870*/  LDG.E.S16 R0, desc[UR36][R2.64] ;  /* 0x0000002402007981 */ /* 0x000162000c1e1700 */
[----:B------:R-:W-:Y:S05]  /*7880*/  BRA `(.L_x_55726) ;  /* 0x0000000800fc7947 */ /* 0x000fea0003800000 */
.L_x_55722:
        /* <DEDUP_REMOVED lines=9> */
.L_x_55730:
[----:B------:R-:W2:Y:S02]  /*7920*/  LDG.E.U16 R2, desc[UR36][R2.64] ;  /* 0x0000002402027981 */ /* 0x000ea4000c1e1500 */
[----:B--2---:R-:W-:-:S06]  /*7930*/  HADD2.F32 R0, -RZ, R2.H0_H0 ;  /* 0x20000002ff007230 */ /* 0x004fcc0000004100 */
[----:B------:R-:W0:Y:S01]  /*7940*/  F2I.FTZ.TRUNC.NTZ R0, R0 ;  /* 0x0000000000007305 */ /* 0x000e22000021f100 */
[----:B------:R-:W-:Y:S05]  /*7950*/  BRA `(.L_x_55726) ;  /* 0x0000000800c87947 */ /* 0x000fea0003800000 */
.L_x_55729:
        /* <DEDUP_REMOVED lines=9> */
.L_x_55732:
[----:B------:R-:W2:Y:S02]  /*79f0*/  LDG.E.U16 R2, desc[UR36][R2.64] ;  /* 0x0000002402027981 */ /* 0x000ea4000c1e1500 */
[----:B--2---:R-:W-:-:S06]  /*7a00*/  HADD2.F32 R0, -RZ, R2.H0_H0 ;  /* 0x20000002ff007230 */ /* 0x004fcc0000004100 */
[----:B------:R-:W0:Y:S01]  /*7a10*/  F2I.FTZ.TRUNC.NTZ R0, R0 ;  /* 0x0000000000007305 */ /* 0x000e22000021f100 */
[----:B------:R-:W-:Y:S05]  /*7a20*/  BRA `(.L_x_55726) ;  /* 0x0000000800947947 */ /* 0x000fea0003800000 */
.L_x_55731:
[----:B------:R-:W2:Y:S02]  /*7a30*/  LDG.E.64 R2, desc[UR36][R2.64] ;  /* 0x0000002402027981 */ /* 0x000ea4000c1e1b00 */
[----:B--2---:R0:W1:Y:S02]  /*7a40*/  F2I.F64.TRUNC R0, R2 ;  /* 0x0000000200007311 */ /* 0x004064000030d100 */
[----:B01----:R-:W-:Y:S05]  /*7a50*/  BRA `(.L_x_55726) ;  /* 0x0000000800887947 */ /* 0x003fea0003800000 */
.L_x_55721:
        /* <DEDUP_REMOVED lines=12> */
.L_x_55735:
[----:B------:R-:W2:Y:S02]  /*7b20*/  LDG.E.64 R2, desc[UR36][R2.64] ;  /* 0x0000002402027981 */ /* 0x000ea4000c1e1b00 */
[----:B--2---:R0:W1:Y:S02]  /*7b30*/  F2I.F64.TRUNC R0, R2 ;  /* 0x0000000200007311 */ /* 0x004064000030d100 */
[----:B01----:R-:W-:Y:S05]  /*7b40*/  BRA `(.L_x_55726) ;  /* 0x00000008004c7947 */ /* 0x003fea0003800000 */
.L_x_55734:
        /* <DEDUP_REMOVED lines=26> */
.L_x_55737:
        /* <DEDUP_REMOVED lines=13> */
.L_x_55736:
[----:B------:R-:W2:Y:S02]  /*7dc0*/  LDG.E.U16 R0, desc[UR36][R2.64] ;  /* 0x0000002402007981 */ /* 0x000ea4000c1e1500 */
[----:B--2---:R-:W-:-:S06]  /*7dd0*/  IMAD.U32 R0, R0, 0x10000, RZ ;  /* 0x0001000000007824 */ /* 0x004fcc00078e00ff */
[----:B------:R-:W0:Y:S01]  /*7de0*/  F2I.FTZ.TRUNC.NTZ R0, R0 ;  /* 0x0000000000007305 */ /* 0x000e22000021f100 */
[----:B------:R-:W-:Y:S05]  /*7df0*/  BRA `(.L_x_55726) ;  /* 0x0000000400a07947 */ /* 0x000fea0003800000 */
.L_x_55733:
        /* <DEDUP_REMOVED lines=10> */
.L_x_55740:
        /* <DEDUP_REMOVED lines=21> */
.L_x_55744:
[----:B------:R-:W-:Y:S05]  /*7ff0*/  BSYNC.RECONVERGENT B1 ;  /* 0x0000000000017941 */ /* 0x000fea0003800200 */
.L_x_55743:
[----:B------:R-:W-:Y:S01]  /*8000*/  IMAD.SHL.U32 R0, R0, 0x100000, RZ ;  /* 0x0010000000007824 */ /* 0x000fe200078e00ff */
[----:B------:R-:W-:-:S04]  /*8010*/  LEA R2, R2, 0x3b800000, 0x17 ;  /* 0x3b80000002027811 */ /* 0x000fc800078eb8ff */
[----:B------:R-:W-:-:S07]  /*8020*/  LOP3.LUT R0, R2, R0, R7, 0xfe, !PT ;  /* 0x0000000002007212 */ /* 0x000fce00078efe07 */
.L_x_55742:
[----:B------:R-:W-:Y:S05]  /*8030*/  BSYNC.RECONVERGENT B0 ;  /* 0x0000000000007941 */ /* 0x000fea0003800200 */
.L_x_55741:
[----:B------:R-:W1:Y:S01]  /*8040*/  F2I.FTZ.TRUNC.NTZ R0, R0 ;  /* 0x0000000000007305 */ /* 0x000e62000021f100 */
[----:B------:R-:W-:Y:S05]  /*8050*/  BRA `(.L_x_55726) ;  /* 0x0000000400087947 */ /* 0x000fea0003800000 */
.L_x_55739:
        /* <DEDUP_REMOVED lines=21> */
.L_x_55748:
[----:B------:R-:W-:Y:S05]  /*81b0*/  BSYNC.RECONVERGENT B1 ;  /* 0x0000000000017941 */ /* 0x000fea0003800200 */
.L_x_55747:
[----:B------:R-:W-:Y:S01]  /*81c0*/  IMAD.SHL.U32 R0, R0, 0x200000, RZ ;  /* 0x0020000000007824 */ /* 0x000fe200078e00ff */
[----:B------:R-:W-:-:S04]  /*81d0*/  LEA R2, R2, 0x37800000, 0x17 ;  /* 0x3780000002027811 */ /* 0x000fc800078eb8ff */
[----:B------:R-:W-:-:S07]  /*81e0*/  LOP3.LUT R0, R2, R0, R7, 0xfe, !PT ;  /* 0x0000000002007212 */ /* 0x000fce00078efe07 */
.L_x_55746:
[----:B------:R-:W-:Y:S05]  /*81f0*/  BSYNC.RECONVERGENT B0 ;  /* 0x0000000000007941 */ /* 0x000fea0003800200 */
.L_x_55745:
[----:B------:R-:W2:Y:S01]  /*8200*/  F2I.FTZ.TRUNC.NTZ R0, R0 ;  /* 0x0000000000007305 */ /* 0x000ea2000021f100 */
[----:B------:R-:W-:Y:S05]  /*8210*/  BRA `(.L_x_55726) ;  /* 0x0000000000987947 */ /* 0x000fea0003800000 */
.L_x_55738:
        /* <DEDUP_REMOVED lines=14> */
.L_x_55752:
[----:B------:R-:W-:Y:S05]  /*8300*/  BSYNC.RECONVERGENT B0 ;  /* 0x0000000000007941 */ /* 0x000fea0003800200 */
.L_x_55751:
[----:B------:R-:W4:Y:S01]  /*8310*/  F2I.FTZ.TRUNC.NTZ R0, R0 ;  /* 0x0000000000007305 */ /* 0x000f22000021f100 */
[----:B------:R-:W-:Y:S05]  /*8320*/  BRA `(.L_x_55726) ;  /* 0x0000000000547947 */ /* 0x000fea0003800000 */
.L_x_55725:
        /* <DEDUP_REMOVED lines=16> */
.L_x_55753:
[----:B------:R-:W-:Y:S01]  /*8430*/  HFMA2 R0, -RZ, RZ, 0, 0 ;  /* 0x00000000ff007431 */ /* 0x000fe200000001ff */
[----:B------:R-:W-:Y:S06]  /*8440*/  BRA `(.L_x_55726) ;  /* 0x00000000000c7947 */ /* 0x000fec0003800000 */
.L_x_55750:
[----:B------:R3:W5:Y:S01]  /*8450*/  LDG.E R0, desc[UR36][R2.64] ;  /* 0x0000002402007981 */ /* 0x000762000c1e1900 */
[----:B------:R-:W-:Y:S05]  /*8460*/  BRA `(.L_x_55726) ;  /* 0x0000000000047947 */ /* 0x000fea0003800000 */
.L_x_55749:
[----:B------:R0:W5:Y:S02]  /*8470*/  LDG.E R0, desc[UR36][R2.64] ;  /* 0x0000002402007981 */ /* 0x000164000c1e1900 */
.L_x_55726:
        /* <DEDUP_REMOVED lines=14> */
[----:B------:R-:W-:Y:S01]  /*8560*/  SHF.R.U32.HI R2, RZ, 0x1, R0 ;  /* 0x00000001ff027819 */ /* 0x000fe20000011600 */
[----:B------:R-:W-:-:S07]  /*8570*/  IMAD.MOV.U32 R0, RZ, RZ, R3 ;  /* 0x000000ffff007224 */ /* 0x000fce00078e0003 */
.L_x_55758:
        /* <DEDUP_REMOVED lines=8> */
.L_x_55757:
[----:B------:R-:W-:Y:S05]  /*8600*/  BSYNC.RECONVERGENT B1 ;  /* 0x0000000000017941 */ /* 0x000fea0003800200 */
.L_x_55756:
[----:B------:R-:W-:Y:S05]  /*8610*/  BRA `(.L_x_55759) ;  /* 0x00000000002c7947 */ /* 0x000fea0003800000 */
.L_x_55755:
[----:B---3--:R-:W0:Y:S01]  /*8620*/  LDC R2, c[0x0][0x590] ;  /* 0x00016400ff027b82 */ /* 0x008e220000000800 */
[----:B------:R-:W1:Y:S02]  /*8630*/  LDCU UR4, c[0x0][0x590] ;  /* 0x0000b200ff0477ac */ /* 0x000e640008000800 */
[----:B-1----:R-:W-:Y:S01]  /*8640*/  IMAD.U32 R4, RZ, RZ, UR4 ;  /* 0x00000004ff047e24 */ /* 0x002fe2000f8e00ff */
[----:B0-----:R-:W-:-:S13]  /*8650*/  ISETP.NE.AND P0, PT, R2, 0x1, PT ;  /* 0x000000010200780c */ /* 0x001fda0003f05270 */
[----:B------:R-:W-:Y:S05]  /*8660*/  @!P0 BRA `(.L_x_55759) ;  /* 0x0000000000188947 */ /* 0x000fea0003800000 */
[----:B------:R-:W-:-:S13]  /*8670*/  ISETP.NE.AND P0, PT, R2, -0x1, PT ;  /* 0xffffffff0200780c */ /* 0x000fda0003f05270 */
[----:B------:R-:W-:Y:S02]  /*8680*/  @!P0 LOP3.LUT R0, R0, 0x1, RZ, 0xc0, !PT ;  /* 0x0000000100008812 */ /* 0x000fe400078ec0ff */
[----:B------:R-:W-:Y:S02]  /*8690*/  @!P0 MOV R4, 0x1 ;  /* 0x0000000100048802 */ /* 0x000fe40000000f00 */
[----:B------:R-:W-:-:S04]  /*86a0*/  @!P0 ISETP.NE.U32.AND P1, PT, R0, 0x1, PT ;  /* 0x000000010000880c */ /* 0x000fc80003f25070 */
[----:B------:R-:W-:Y:S01]  /*86b0*/  @!P0 SEL R4, R4, 0xffffffff, P1 ;  /* 0xffffffff04048807 */ /* 0x000fe20000800000 */
[----:B------:R-:W-:-:S08]  /*86c0*/  @P0 IMAD.MOV.U32 R4, RZ, RZ, RZ ;  /* 0x000000ffff040224 */ /* 0x000fd000078e00ff */
.L_x_55759:
[----:B------:R-:W-:Y:S05]  /*86d0*/  BSYNC.RECONVERGENT B0 ;  /* 0x0000000000007941 */ /* 0x000fea0003800200 */
.L_x_55754:
        /* <DEDUP_REMOVED lines=16> */
.L_x_55763:
[----:B------:R0:W-:Y:S01]  /*87e0*/  STG.E.U8 desc[UR36][R2.64], R4 ;  /* 0x0000000402007986 */ /* 0x0001e2000c101124 */
[----:B------:R-:W-:Y:S05]  /*87f0*/  BRA `(.L_x_55765) ;  /* 0x0000000c00387947 */ /* 0x000fea0003800000 */
.L_x_55762:
        /* <DEDUP_REMOVED lines=9> */
.L_x_55767:
[----:B------:R0:W-:Y:S01]  /*8890*/  STG.E desc[UR36][R2.64], R4 ;  /* 0x0000000402007986 */ /* 0x0001e2000c101924 */
[----:B------:R-:W-:Y:S05]  /*88a0*/  BRA `(.L_x_55765) ;  /* 0x0000000c000c7947 */ /* 0x000fea0003800000 */
.L_x_55766:
[----:B------:R0:W-:Y:S01]  /*88b0*/  STG.E.U16 desc[UR36][R2.64], R4 ;  /* 0x0000000402007986 */ /* 0x0001e2000c101524 */
[----:B------:R-:W-:Y:S05]  /*88c0*/  BRA `(.L_x_55765) ;  /* 0x0000000c00047947 */ /* 0x000fea0003800000 */
.L_x_55761:
        /* <DEDUP_REMOVED lines=9> */
.L_x_55769:
[----:B------:R-:W-:-:S04]  /*8960*/  I2FP.F32.S32 R0, R4 ;  /* 0x0000000400007245 */ /* 0x000fc80000201400 */
[----:B------:R-:W-:-:S05]  /*8970*/  F2FP.F16.F32.PACK_AB R0, RZ, R0 ;  /* 0x00000000ff00723e */ /* 0x000fca00000000ff */
[----:B------:R0:W-:Y:S01]  /*8980*/  STG.E.U16 desc[UR36][R2.64], R0 ;  /* 0x0000000002007986 */ /* 0x0001e2000c101524 */
[----:B------:R-:W-:Y:S05]  /*8990*/  BRA `(.L_x_55765) ;  /* 0x0000000800d07947 */ /* 0x000fea0003800000 */
.L_x_55768:
        /* <DEDUP_REMOVED lines=10> */
.L_x_55771:
[----:B------:R-:W-:-:S04]  /*8a40*/  I2FP.F32.S32 R4, R4 ;  /* 0x0000000400047245 */ /* 0x000fc80000201400 */
[----:B------:R-:W-:-:S04]  /*8a50*/  F2FP.F16.F32.PACK_AB R5, RZ, R4 ;  /* 0x00000004ff05723e */ /* 0x000fc800000000ff */
[----:B------:R-:W-:-:S05]  /*8a60*/  PRMT R5, R5, 0x5410, RZ ;  /* 0x0000541005057816 */ /* 0x000fca00000000ff */
[----:B------:R0:W-:Y:S01]  /*8a70*/  STG.E desc[UR36][R2.64], R5 ;  /* 0x0000000502007986 */ /* 0x0001e2000c101924 */
[----:B------:R-:W-:Y:S05]  /*8a80*/  BRA `(.L_x_55765) ;  /* 0x0000000800947947 */ /* 0x000fea0003800000 */
.L_x_55770:
[----:B------:R-:W0:Y:S02]  /*8a90*/  I2F.F64 R4, R4 ;  /* 0x0000000400047312 */ /* 0x000e240000201c00 */
[----:B0-----:R0:W-:Y:S01]  /*8aa0*/  STG.E.64 desc[UR36][R2.64], R4 ;  /* 0x0000000402007986 */ /* 0x0011e2000c101b24 */
[----:B------:R-:W-:Y:S05]  /*8ab0*/  BRA `(.L_x_55765) ;  /* 0x0000000800887947 */ /* 0x000fea0003800000 */
.L_x_55760:
        /* <DEDUP_REMOVED lines=12> */
.L_x_55775:
        /* <DEDUP_REMOVED lines=18> */
.L_x_55778:
[----:B------:R-:W-:-:S04]  /*8ca0*/  SHF.R.U32.HI R5, RZ, 0x18, R5 ;  /* 0x00000018ff057819 */ /* 0x000fc80000011605 */
[----:B------:R-:W-:-:S07]  /*8cb0*/  LOP3.LUT R0, R0, 0x80, R5, 0xf8, !PT ;  /* 0x0000008000007812 */ /* 0x000fce00078ef805 */
.L_x_55777:
[----:B------:R-:W-:Y:S05]  /*8cc0*/  BSYNC.RECONVERGENT B0 ;  /* 0x0000000000007941 */ /* 0x000fea0003800200 */
.L_x_55776:
[----:B------:R0:W-:Y:S01]  /*8cd0*/  STG.E.U8 desc[UR36][R2.64], R0 ;  /* 0x0000000002007986 */ /* 0x0001e2000c101124 */
[----:B------:R-:W-:Y:S05]  /*8ce0*/  BRA `(.L_x_55765) ;  /* 0x0000000400fc7947 */ /* 0x000fea0003800000 */
.L_x_55774:
        /* <DEDUP_REMOVED lines=18> */
.L_x_55781:
[----:B------:R-:W-:-:S04]  /*8e10*/  SHF.R.U32.HI R5, RZ, 0x18, R5 ;  /* 0x00000018ff057819 */ /* 0x000fc80000011605 */
[----:B------:R-:W-:-:S07]  /*8e20*/  LOP3.LUT R0, R0, 0x80, R5, 0xf8, !PT ;  /* 0x0000008000007812 */ /* 0x000fce00078ef805 */
.L_x_55780:
[----:B------:R-:W-:Y:S05]  /*8e30*/  BSYNC.RECONVERGENT B0 ;  /* 0x0000000000007941 */ /* 0x000fea0003800200 */
.L_x_55779:
[----:B------:R0:W-:Y:S01]  /*8e40*/  STG.E.U8 desc[UR36][R2.64], R0 ;  /* 0x0000000002007986 */ /* 0x0001e2000c101124 */
[----:B------:R-:W-:Y:S05]  /*8e50*/  BRA `(.L_x_55765) ;  /* 0x0000000400a07947 */ /* 0x000fea0003800000 */
.L_x_55773:
        /* <DEDUP_REMOVED lines=22> */
.L_x_55783:
[----:B------:R-:W-:-:S05]  /*8fc0*/  SHF.R.S32.HI R5, RZ, 0x1f, R4 ;  /* 0x0000001fff057819 */ /* 0x000fca0000011404 */
[----:B------:R0:W-:Y:S01]  /*8fd0*/  STG.E.64 desc[UR36][R2.64], R4 ;  /* 0x0000000402007986 */ /* 0x0001e2000c101b24 */
[----:B------:R-:W-:Y:S05]  /*8fe0*/  BRA `(.L_x_55765) ;  /* 0x00000004003c7947 */ /* 0x000fea0003800000 */
.L_x_55782:
[----:B------:R0:W-:Y:S01]  /*8ff0*/  STG.E desc[UR36][R2.64], R4 ;  /* 0x0000000402007986 */ /* 0x0001e2000c101924 */
[----:B------:R-:W-:Y:S05]  /*9000*/  BRA `(.L_x_55765) ;  /* 0x0000000400347947 */ /* 0x000fea0003800000 */
.L_x_55772:
        /* <DEDUP_REMOVED lines=10> */
.L_x_55785:
[----:B------:R-:W-:Y:S01]  /*90b0*/  CS2R R6, SRZ ;  /* 0x0000000000067805 */ /* 0x000fe2000001ff00 */
[----:B------:R-:W0:Y:S04]  /*90c0*/  I2F.F64 R4, R4 ;  /* 0x0000000400047312 */ /* 0x000e280000201c00 */
[----:B0-----:R1:W-:Y:S01]  /*90d0*/  STG.E.128 desc[UR36][R2.64], R4 ;  /* 0x0000000402007986 */ /* 0x0013e2000c101d24 */
[----:B------:R-:W-:Y:S05]  /*90e0*/  BRA `(.L_x_55765) ;  /* 0x0000000000fc7947 */ /* 0x000fea0003800000 */
.L_x_55784:
[----:B------:R-:W-:-:S09]  /*90f0*/  UISETP.NE.AND UP0, UPT, UR4, 0xf, UPT ;  /* 0x0000000f0400788c */ /* 0x000fd2000bf05270 */
[----:B------:R-:W-:Y:S05]  /*9100*/  BRA.U !UP0, `(.L_x_55786) ;  /* 0x0000000108e87547 */ /* 0x000fea000b800000 */
[----:B------:R-:W-:-:S09]  /*9110*/  UISETP.NE.AND UP0, UPT, UR4, 0x17, UPT ;  /* 0x000000170400788c */ /* 0x000fd2000bf05270 */
[----:B------:R-:W-:Y:S05]  /*9120*/  BRA.U !UP0, `(.L_x_55787) ;  /* 0x0000000108907547 */ /* 0x000fea000b800000 */
[----:B------:R-:W-:-:S09]  /*9130*/  UISETP.NE.AND UP0, UPT, UR4, 0x18, UPT ;  /* 0x000000180400788c */ /* 0x000fd2000bf05270 */
[----:B------:R-:W-:Y:S05]  /*9140*/  BRA.U !UP0, `(.L_x_55788) ;  /* 0x0000000108447547 */ /* 0x000fea000b800000 */
.L_x_55764:
        /* <DEDUP_REMOVED lines=16> */
.L_x_55789:
[----:B------:R-:W-:Y:S05]  /*9250*/  BRA `(.L_x_55765) ;  /* 0x0000000000a07947 */ /* 0x000fea0003800000 */
.L_x_55788:
        /* <DEDUP_REMOVED lines=13> */
.L_x_55791:
[----:B------:R-:W-:Y:S05]  /*9330*/  BSYNC.RECONVERGENT B0 ;  /* 0x0000000000007941 */ /* 0x000fea0003800200 */
.L_x_55790:
[----:B------:R-:W-:-:S05]  /*9340*/  LOP3.LUT R5, R0, 0x80, R5, 0xf8, !PT ;  /* 0x0000008000057812 */ /* 0x000fca00078ef805 */
[----:B------:R3:W-:Y:S01]  /*9350*/  STG.E.U8 desc[UR36][R2.64], R5 ;  /* 0x0000000502007986 */ /* 0x0007e2000c101124 */
[----:B------:R-:W-:Y:S05]  /*9360*/  BRA `(.L_x_55765) ;  /* 0x00000000005c7947 */ /* 0x000fea0003800000 */
.L_x_55787:
        /* <DEDUP_REMOVED lines=12> */
.L_x_55793:
[----:B------:R-:W-:Y:S01]  /*9430*/  IMAD.MOV.U32 R0, RZ, RZ, 0x7f ;  /* 0x0000007fff007424 */ /* 0x000fe200078e00ff */
[----:B------:R-:W-:-:S04]  /*9440*/  ISETP.GT.U32.AND P0, PT, R4, 0x7f800000, PT ;  /* 0x7f8000000400780c */ /* 0x000fc80003f04070 */
[----:B------:R-:W-:-:S09]  /*9450*/  SEL R0, R0, 0x7c, P0 ;  /* 0x0000007c00007807 */ /* 0x000fd20000000000 */
.L_x_55794:
[----:B------:R-:W-:Y:S05]  /*9460*/  BSYNC.RECONVERGENT B0 ;  /* 0x0000000000007941 */ /* 0x000fea0003800200 */
.L_x_55792:
[----:B------:R-:W-:-:S04]  /*9470*/  SHF.R.U32.HI R5, RZ, 0x18, R5 ;  /* 0x00000018ff057819 */ /* 0x000fc80000011605 */
[----:B------:R-:W-:-:S05]  /*9480*/  LOP3.LUT R5, R0, 0x80, R5, 0xf8, !PT ;  /* 0x0000008000057812 */ /* 0x000fca00078ef805 */
[----:B------:R2:W-:Y:S01]  /*9490*/  STG.E.U8 desc[UR36][R2.64], R5 ;  /* 0x0000000502007986 */ /* 0x0005e2000c101124 */
[----:B------:R-:W-:Y:S05]  /*94a0*/  BRA `(.L_x_55765) ;  /* 0x00000000000c7947 */ /* 0x000fea0003800000 */
.L_x_55786:
[----:B------:R-:W-:-:S04]  /*94b0*/  I2FP.F32.S32 R0, R4 ;  /* 0x0000000400007245 */ /* 0x000fc80000201400 */
[----:B------:R-:W-:-:S05]  /*94c0*/  F2FP.BF16.F32.PACK_AB R0, RZ, R0 ;  /* 0x00000000ff00723e */ /* 0x000fca00000010ff */
[----:B------:R4:W-:Y:S02]  /*94d0*/  STG.E.U16 desc[UR36][R2.64], R0 ;  /* 0x0000000002007986 */ /* 0x0009e4000c101524 */
.L_x_55765:
[----:B------:R-:W-:-:S07]  /*94e0*/  VIADD R17, R17, 0x80 ;  /* 0x0000008011117836 */ /* 0x000fce0000000000 */
.L_x_55719:
[----:B------:R-:W-:Y:S05]  /*94f0*/  BSYNC.RECONVERGENT B6 ;  /* 0x0000000000067941 */ /* 0x000fea0003800200 */
.L_x_55718:
[----:B------:R-:W5:Y:S02]  /*9500*/  LDCU UR4, c[0x0][0x380] ;  /* 0x00007000ff0477ac */ /* 0x000f640008000800 */
[----:B-----5:R-:W-:-:S13]  /*9510*/  ISETP.GE.AND P0, PT, R17, UR4, PT ;  /* 0x0000000411007c0c */ /* 0x020fda000bf06270 */
[----:B------:R-:W-:Y:S05]  /*9520*/  @P0 EXIT ;  /* 0x000000000000094d */ /* 0x000fea0003800000 */
[----:B------:R-:W5:Y:S01]  /*9530*/  LDCU UR4, c[0x0][0x388] ;  /* 0x00007100ff0477ac */ /* 0x000f620008000800 */
[----:B0---4-:R-:W-:Y:S01]  /*9540*/  MOV R0, RZ ;  /* 0x000000ff00007202 */ /* 0x011fe20000000f00 */
        /* <DEDUP_REMOVED lines=301> */
.L_x_55795:
[----:B------:R-:W0:Y:S01]  /*a820*/  LDCU.128 UR8, c[0x0][0x580] ;  /* 0x0000b000ff0877ac */ /* 0x000e220008000c00 */
[----:B------:R-:W-:-:S04]  /*a830*/  UPRMT UR4, UR42, 0x9910, URZ ;  /* 0x000099102a047896 */ /* 0x000fc800080000ff */
[----:B------:R-:W-:Y:S01]  /*a840*/  UISETP.GT.AND UP0, UPT, UR4, 0x9, UPT ;  /* 0x000000090400788c */ /* 0x000fe2000bf04270 */
[----:B0-----:R-:W-:Y:S02]  /*a850*/  IADD3 R16, P0, PT, R16, UR8, RZ ;  /* 0x0000000810107c10 */ /* 0x001fe4000ff1e0ff */
[----:B-123--:R-:W-:-:S03]  /*a860*/  IADD3 R2, P1, PT, R0, UR10, RZ ;  /* 0x0000000a00027c10 */ /* 0x00efc6000ff3e0ff */
        /* <DEDUP_REMOVED lines=13> */
.L_x_55799:
[----:B------:R0:W5:Y:S01]  /*a940*/  LDG.E.U8 R0, desc[UR36][R2.64] ;  /* 0x0000002402007981 */ /* 0x000162000c1e1100 */
[----:B------:R-:W-:Y:S05]  /*a950*/  BRA `(.L_x_55801) ;  /* 0x0000000c002c7947 */ /* 0x000fea0003800000 */
.L_x_55798:
        /* <DEDUP_REMOVED lines=8> */
.L_x_55803:
[----:B------:R0:W5:Y:S01]  /*a9e0*/  LDG.E R0, desc[UR36][R2.64] ;  /* 0x0000002402007981 */ /* 0x000162000c1e1900 */
[----:B------:R-:W-:Y:S05]  /*a9f0*/  BRA `(.L_x_55801) ;  /* 0x0000000c00047947 */ /* 0x000fea0003800000 */
.L_x_55802:
[----:B------:R0:W5:Y:S01]  /*aa00*/  LDG.E.S16 R0, desc[UR36][R2.64] ;  /* 0x0000002402007981 */ /* 0x000162000c1e1700 */
[----:B------:R-:W-:Y:S05]  /*aa10*/  BRA `(.L_x_55801) ;  /* 0x0000000800fc7947 */ /* 0x000fea0003800000 */
.L_x_55797:
        /* <DEDUP_REMOVED lines=9> */
.L_x_55805:
[----:B------:R-:W2:Y:S02]  /*aab0*/  LDG.E.U16 R2, desc[UR36][R2.64] ;  /* 0x0000002402027981 */ /* 0x000ea4000c1e1500 */
[----:B--2---:R-:W-:-:S06]  /*aac0*/  HADD2.F32 R0, -RZ, R2.H0_H0 ;  /* 0x20000002ff007230 */ /* 0x004fcc0000004100 */
[----:B------:R-:W0:Y:S01]  /*aad0*/  F2I.FTZ.TRUNC.NTZ R0, R0 ;  /* 0x0000000000007305 */ /* 0x000e22000021f100 */
[----:B------:R-:W-:Y:S05]  /*aae0*/  BRA `(.L_x_55801) ;  /* 0x0000000800c87947 */ /* 0x000fea0003800000 */
.L_x_55804:
        /* <DEDUP_REMOVED lines=9> */
.L_x_55807:
[----:B------:R-:W2:Y:S02]  /*ab80*/  LDG.E.U16 R2, desc[UR36][R2.64] ;  /* 0x0000002402027981 */ /* 0x000ea4000c1e1500 */
[----:B--2---:R-:W-:-:S06]  /*ab90*/  HADD2.F32 R0, -RZ, R2.H0_H0 ;  /* 0x20000002ff007230 */ /* 0x004fcc0000004100 */
[----:B------:R-:W0:Y:S01]  /*aba0*/  F2I.FTZ.TRUNC.NTZ R0, R0 ;  /* 0x0000000000007305 */ /* 0x000e22000021f100 */
[----:B------:R-:W-:Y:S05]  /*abb0*/  BRA `(.L_x_55801) ;  /* 0x0000000800947947 */ /* 0x000fea0003800000 */
.L_x_55806:
[----:B------:R-:W2:Y:S02]  /*abc0*/  LDG.E.64 R2, desc[UR36][R2.64] ;  /* 0x0000002402027981 */ /* 0x000ea4000c1e1b00 */
[----:B--2---:R0:W1:Y:S02]  /*abd0*/  F2I.F64.TRUNC R0, R2 ;  /* 0x0000000200007311 */ /* 0x004064000030d100 */
[----:B01----:R-:W-:Y:S05]  /*abe0*/  BRA `(.L_x_55801) ;  /* 0x0000000800887947 */ /* 0x003fea0003800000 */
.L_x_55796:
        /* <DEDUP_REMOVED lines=12> */
.L_x_55810:
[----:B------:R-:W2:Y:S02]  /*acb0*/  LDG.E.64 R2, desc[UR36][R2.64] ;  /* 0x0000002402027981 */ /* 0x000ea4000c1e1b00 */
[----:B--2---:R0:W1:Y:S02]  /*acc0*/  F2I.F64.TRUNC R0, R2 ;  /* 0x0000000200007311 */ /* 0x004064000030d100 */
[----:B01----:R-:W-:Y:S05]  /*acd0*/  BRA `(.L_x_55801) ;  /* 0x00000008004c7947 */ /* 0x003fea0003800000 */
.L_x_55809:
        /* <DEDUP_REMOVED lines=26> */
.L_x_55812:
        /* <DEDUP_REMOVED lines=13> */
.L_x_55811:
[----:B------:R-:W2:Y:S02]  /*af50*/  LDG.E.U16 R0, desc[UR36][R2.64] ;  /* 0x0000002402007981 */ /* 0x000ea4000c1e1500 */
[----:B--2---:R-:W-:-:S06]  /*af60*/  IMAD.U32 R0, R0, 0x10000, RZ ;  /* 0x0001000000007824 */ /* 0x004fcc00078e00ff */
[----:B------:R-:W0:Y:S01]  /*af70*/  F2I.FTZ.TRUNC.NTZ R0, R0 ;  /* 0x0000000000007305 */ /* 0x000e22000021f100 */
[----:B------:R-:W-:Y:S05]  /*af80*/  BRA `(.L_x_55801) ;  /* 0x0000000400a07947 */ /* 0x000fea0003800000 */
.L_x_55808:
        /* <DEDUP_REMOVED lines=10> */
.L_x_55815:
        /* <DEDUP_REMOVED lines=21> */
.L_x_55819:
[----:B------:R-:W-:Y:S05]  /*b180*/  BSYNC.RECONVERGENT B1 ;  /* 0x0000000000017941 */ /* 0x000fea0003800200 */
.L_x_55818:
[----:B------:R-:W-:Y:S02]  /*b190*/  SHF.L.U32 R0, R0, 0x14, RZ ;  /* 0x0000001400007819 */ /* 0x000fe400000006ff */
[----:B------:R-:W-:-:S04]  /*b1a0*/  LEA R2, R2, 0x3b800000, 0x17 ;  /* 0x3b80000002027811 */ /* 0x000fc800078eb8ff */
[----:B------:R-:W-:-:S07]  /*b1b0*/  LOP3.LUT R0, R2, R0, R7, 0xfe, !PT ;  /* 0x0000000002007212 */ /* 0x000fce00078efe07 */
.L_x_55817:
[----:B------:R-:W-:Y:S05]  /*b1c0*/  BSYNC.RECONVERGENT B0 ;  /* 0x0000000000007941 */ /* 0x000fea0003800200 */
.L_x_55816:
[----:B------:R-:W1:Y:S01]  /*b1d0*/  F2I.FTZ.TRUNC.NTZ R0, R0 ;  /* 0x0000000000007305 */ /* 0x000e62000021f100 */
[----:B------:R-:W-:Y:S05]  /*b1e0*/  BRA `(.L_x_55801) ;  /* 0x0000000400087947 */ /* 0x000fea0003800000 */
.L_x_55814:
        /* <DEDUP_REMOVED lines=21> */
.L_x_55823:
[----:B------:R-:W-:Y:S05]  /*b340*/  BSYNC.RECONVERGENT B1 ;  /* 0x0000000000017941 */ /* 0x000fea0003800200 */
.L_x_55822:
[----:B------:R-:W-:Y:S01]  /*b350*/  IMAD.SHL.U32 R0, R0, 0x200000, RZ ;  /* 0x0020000000007824 */ /* 0x000fe200078e00ff */
[----:B------:R-:W-:-:S04]  /*b360*/  LEA R2, R2, 0x37800000, 0x17 ;  /* 0x3780000002027811 */ /* 0x000fc800078eb8ff */
[----:B------:R-:W-:-:S07]  /*b370*/  LOP3.LUT R0, R2, R0, R7, 0xfe, !PT ;  /* 0x0000000002007212 */ /* 0x000fce00078efe07 */
.L_x_55821:
[----:B------:R-:W-:Y:S05]  /*b380*/  BSYNC.RECONVERGENT B0 ;  /* 0x0000000000007941 */ /* 0x000fea0003800200 */
.L_x_55820:
[----:B------:R-:W2:Y:S01]  /*b390*/  F2I.FTZ.TRUNC.NTZ R0, R0 ;  /* 0x0000000000007305 */ /* 0x000ea2000021f100 */
[----:B------:R-:W-:Y:S05]  /*b3a0*/  BRA `(.L_x_55801) ;  /* 0x0000000000987947 */ /* 0x000fea0003800000 */
.L_x_55813:
        /* <DEDUP_REMOVED lines=14> */
.L_x_55827:
[----:B------:R-:W-:Y:S05]  /*b490*/  BSYNC.RECONVERGENT B0 ;  /* 0x0000000000007941 */ /* 0x000fea0003800200 */
.L_x_55826:
[----:B------:R-:W4:Y:S01]  /*b4a0*/  F2I.FTZ.TRUNC.NTZ R0, R0 ;  /* 0x0000000000007305 */ /* 0x000f22000021f100 */
[----:B------:R-:W-:Y:S05]  /*b4b0*/  BRA `(.L_x_55801) ;  /* 0x0000000000547947 */ /* 0x000fea0003800000 */
.L_x_55800:
        /* <DEDUP_REMOVED lines=16> */
.L_x_55828:
[----:B------:R-:W-:Y:S01]  /*b5c0*/  MOV R0, RZ ;  /* 0x000000ff00007202 */ /* 0x000fe20000000f00 */
[----:B------:R-:W-:Y:S06]  /*b5d0*/  BRA `(.L_x_55801) ;  /* 0x00000000000c7947 */ /* 0x000fec0003800000 */
.L_x_55825:
[----:B------:R0:W5:Y:S01]  /*b5e0*/  LDG.E R0, desc[UR36][R2.64] ;  /* 0x0000002402007981 */ /* 0x000162000c1e1900 */
[----:B------:R-:W-:Y:S05]  /*b5f0*/  BRA `(.L_x_55801) ;  /* 0x0000000000047947 */ /* 0x000fea0003800000 */
.L_x_55824:
[----:B------:R3:W5:Y:S02]  /*b600*/  LDG.E R0, desc[UR36][R2.64] ;  /* 0x0000002402007981 */ /* 0x000764000c1e1900 */
.L_x_55801:
[----:B012-45:R-:W-:Y:S01]  /*b610*/  ISETP.GE.AND P0, PT, R0, RZ, PT ;  /* 0x000000ff0000720c */ /* 0x037fe20003f06270 */
[----:B------:R-:W-:-:S12]  /*b620*/  BSSY.RECONVERGENT B0, `(.L_x_55829) ;  /* 0x0000023000007945 */ /* 0x000fd80003800200 */
[----:B------:R-:W-:Y:S05]  /*b630*/  @!P0 BRA `(.L_x_55830) ;  /* 0x0000000000588947 */ /* 0x000fea0003800000 */
[----:B------:R-:W-:Y:S01]  /*b640*/  ISETP.NE.AND P0, PT, R0, RZ, PT ;  /* 0x000000ff0000720c */ /* 0x000fe20003f05270 */
[----:B------:R-:W-:Y:S01]  /*b650*/  BSSY.RECONVERGENT B1, `(.L_x_55831) ;  /* 0x0000013000017945 */ /* 0x000fe20003800200 */
[----:B---3--:R-:W-:-:S11]  /*b660*/  IMAD.MOV.U32 R2, RZ, RZ, 0x1 ;  /* 0x00000001ff027424 */ /* 0x008fd600078e00ff */
[----:B------:R-:W-:Y:S05]  /*b670*/  @!P0 BRA `(.L_x_55832) ;  /* 0x0000000000408947 */ /* 0x000fea0003800000 */
[----:B------:R-:W0:Y:S01]  /*b680*/  LDC R2, c[0x0][0x590] ;  /* 0x00016400ff027b82 */ /* 0x000e220000000800 */
[C---:B------:R-:W-:Y:S02]  /*b690*/  ISETP.GE.U32.AND P1, PT, R0.reuse, 0x2, PT ;  /* 0x000000020000780c */ /* 0x040fe40003f26070 */
[----:B------:R-:W-:-:S04]  /*b6a0*/  LOP3.LUT R3, R0, 0x1, RZ, 0xc0, !PT ;  /* 0x0000000100037812 */ /* 0x000fc800078ec0ff */
[----:B------:R-:W-:Y:S01]  /*b6b0*/  ISETP.NE.U32.AND P0, PT, R3, 0x1, PT ;  /* 0x000000010300780c */ /* 0x000fe20003f05070 */
[----:B0-----:R-:W-:-:S03]  /*b6c0*/  IMAD R4, R2, R2, RZ ;  /* 0x0000000202047224 */ /* 0x001fc600078e02ff */
[----:B------:R-:W-:-:S03]  /*b6d0*/  SEL R2, R2, 0x1, !P0 ;  /* 0x0000000102027807 */ /* 0x000fc60004000000 */
[----:B------:R-:W-:Y:S06]  /*b6e0*/  @!P1 BRA `(.L_x_55832) ;  /* 0x0000000000249947 */ /* 0x000fec0003800000 */
[----:B------:R-:W-:-:S07]  /*b6f0*/  SHF.R.U32.HI R0, RZ, 0x1, R0 ;  /* 0x00000001ff007819 */ /* 0x000fce0000011600 */
.L_x_55833:
        /* <DEDUP_REMOVED lines=8> */
.L_x_55832:
[----:B------:R-:W-:Y:S05]  /*b780*/  BSYNC.RECONVERGENT B1 ;  /* 0x0000000000017941 */ /* 0x000fea0003800200 */
.L_x_55831:
[----:B------:R-:W-:Y:S05]  /*b790*/  BRA `(.L_x_55834) ;  /* 0x00000000002c7947 */ /* 0x000fea0003800000 */
.L_x_55830:
        /* <DEDUP_REMOVED lines=11> */
.L_x_55834:
[----:B------:R-:W-:Y:S05]  /*b850*/  BSYNC.RECONVERGENT B0 ;  /* 0x0000000000007941 */ /* 0x000fea0003800200 */
.L_x_55829:
        /* <DEDUP_REMOVED lines=13> */
.L_x_55838:
[----:B------:R-:W-:Y:S01]  /*b930*/  STG.E.U8 desc[UR36][R16.64], R2 ;  /* 0x0000000210007986 */ /* 0x000fe2000c101124 */
[----:B------:R-:W-:Y:S05]  /*b940*/  EXIT ;  /* 0x000000000000794d */ /* 0x000fea0003800000 */
.L_x_55837:
        /* <DEDUP_REMOVED lines=9> */
.L_x_55841:
[----:B------:R-:W-:Y:S01]  /*b9e0*/  STG.E desc[UR36][R16.64], R2 ;  /* 0x0000000210007986 */ /* 0x000fe2000c101924 */
[----:B------:R-:W-:Y:S05]  /*b9f0*/  EXIT ;  /* 0x000000000000794d */ /* 0x000fea0003800000 */
.L_x_55840:
[----:B------:R-:W-:Y:S01]  /*ba00*/  STG.E.U16 desc[UR36][R16.64], R2 ;  /* 0x0000000210007986 */ /* 0x000fe2000c101524 */
[----:B------:R-:W-:Y:S05]  /*ba10*/  EXIT ;  /* 0x000000000000794d */ /* 0x000fea0003800000 */
.L_x_55836:
        /* <DEDUP_REMOVED lines=9> */
.L_x_55843:
[----:B------:R-:W-:-:S04]  /*bab0*/  I2FP.F32.S32 R0, R2 ;  /* 0x0000000200007245 */ /* 0x000fc80000201400 */
[----:B------:R-:W-:-:S05]  /*bac0*/  F2FP.F16.F32.PACK_AB R0, RZ, R0 ;  /* 0x00000000ff00723e */ /* 0x000fca00000000ff */
[----:B------:R-:W-:Y:S01]  /*bad0*/  STG.E.U16 desc[UR36][R16.64], R0 ;  /* 0x0000000010007986 */ /* 0x000fe2000c101524 */
[----:B------:R-:W-:Y:S05]  /*bae0*/  EXIT ;  /* 0x000000000000794d */ /* 0x000fea0003800000 */
.L_x_55842:
        /* <DEDUP_REMOVED lines=10> */
.L_x_55845:
[----:B------:R-:W-:-:S04]  /*bb90*/  I2FP.F32.S32 R2, R2 ;  /* 0x0000000200027245 */ /* 0x000fc80000201400 */
[----:B------:R-:W-:-:S04]  /*bba0*/  F2FP.F16.F32.PACK_AB R3, RZ, R2 ;  /* 0x00000002ff03723e */ /* 0x000fc800000000ff */
[----:B------:R-:W-:-:S05]  /*bbb0*/  PRMT R3, R3, 0x5410, RZ ;  /* 0x0000541003037816 */ /* 0x000fca00000000ff */
[----:B------:R-:W-:Y:S01]  /*bbc0*/  STG.E desc[UR36][R16.64], R3 ;  /* 0x0000000310007986 */ /* 0x000fe2000c101924 */
[----:B------:R-:W-:Y:S05]  /*bbd0*/  EXIT ;  /* 0x000000000000794d */ /* 0x000fea0003800000 */
.L_x_55844:
[----:B------:R-:W0:Y:S02]  /*bbe0*/  I2F.F64 R2, R2 ;  /* 0x0000000200027312 */ /* 0x000e240000201c00 */
[----:B0-----:R-:W-:Y:S01]  /*bbf0*/  STG.E.64 desc[UR36][R16.64], R2 ;  /* 0x0000000210007986 */ /* 0x001fe2000c101b24 */
[----:B------:R-:W-:Y:S05]  /*bc00*/  EXIT ;  /* 0x000000000000794d */ /* 0x000fea0003800000 */
.L_x_55835:
        /* <DEDUP_REMOVED lines=12> */
.L_x_55849:
        /* <DEDUP_REMOVED lines=17> */
.L_x_55852:
[----:B------:R-:W-:-:S04]  /*bde0*/  SHF.R.U32.HI R3, RZ, 0x18, R3 ;  /* 0x00000018ff037819 */ /* 0x000fc80000011603 */
[----:B------:R-:W-:-:S04]  /*bdf0*/  LOP3.LUT R0, R0, 0x80, R3, 0xf8, !PT ;  /* 0x0000008000007812 */ /* 0x000fc800078ef803 */
[----:B------:R-:W-:-:S07]  /*be00*/  PRMT R8, R0, 0x7610, R8 ;  /* 0x0000761000087816 */ /* 0x000fce0000000008 */
.L_x_55851:
[----:B------:R-:W-:Y:S05]  /*be10*/  BSYNC.RECONVERGENT B0 ;  /* 0x0000000000007941 */ /* 0x000fea0003800200 */
.L_x_55850:
[----:B------:R-:W-:Y:S01]  /*be20*/  STG.E.U8 desc[UR36][R16.64], R8 ;  /* 0x0000000810007986 */ /* 0x000fe2000c101124 */
[----:B------:R-:W-:Y:S05]  /*be30*/  EXIT ;  /* 0x000000000000794d */ /* 0x000fea0003800000 */
.L_x_55848:
        /* <DEDUP_REMOVED lines=17> */
.L_x_55855:
[----:B------:R-:W-:-:S04]  /*bf50*/  SHF.R.U32.HI R3, RZ, 0x18, R3 ;  /* 0x00000018ff037819 */ /* 0x000fc80000011603 */
[----:B------:R-:W-:-:S04]  /*bf60*/  LOP3.LUT R0, R0, 0x80, R3, 0xf8, !PT ;  /* 0x0000008000007812 */ /* 0x000fc800078ef803 */
[----:B------:R-:W-:-:S07]  /*bf70*/  PRMT R8, R0, 0x7610, R8 ;  /* 0x0000761000087816 */ /* 0x000fce0000000008 */
.L_x_55854:
[----:B------:R-:W-:Y:S05]  /*bf80*/  BSYNC.RECONVERGENT B0 ;  /* 0x0000000000007941 */ /* 0x000fea0003800200 */
.L_x_55853:
[----:B------:R-:W-:Y:S01]  /*bf90*/  STG.E.U8 desc[UR36][R16.64], R8 ;  /* 0x0000000810007986 */ /* 0x000fe2000c101124 */
[----:B------:R-:W-:Y:S05]  /*bfa0*/  EXIT ;  /* 0x000000000000794d */ /* 0x000fea0003800000 */
.L_x_55847:
        /* <DEDUP_REMOVED lines=22> */
.L_x_55857:
[----:B------:R-:W-:-:S05]  /*c110*/  SHF.R.S32.HI R3, RZ, 0x1f, R2 ;  /* 0x0000001fff037819 */ /* 0x000fca0000011402 */
[----:B------:R-:W-:Y:S01]  /*c120*/  STG.E.64 desc[UR36][R16.64], R2 ;  /* 0x0000000210007986 */ /* 0x000fe2000c101b24 */
[----:B------:R-:W-:Y:S05]  /*c130*/  EXIT ;  /* 0x000000000000794d */ /* 0x000fea0003800000 */
.L_x_55856:
[----:B------:R-:W-:Y:S01]  /*c140*/  STG.E desc[UR36][R16.64], R2 ;  /* 0x0000000210007986 */ /* 0x000fe2000c101924 */
[----:B------:R-:W-:Y:S05]  /*c150*/  EXIT ;  /* 0x000000000000794d */ /* 0x000fea0003800000 */
.L_x_55846:
        /* <DEDUP_REMOVED lines=10> */
.L_x_55859:
[----:B------:R-:W-:Y:S01]  /*c200*/  CS2R R6, SRZ ;  /* 0x0000000000067805 */ /* 0x000fe2000001ff00 */
[----:B------:R-:W0:Y:S04]  /*c210*/  I2F.F64 R4, R2 ;  /* 0x0000000200047312 */ /* 0x000e280000201c00 */
[----:B0-----:R-:W-:Y:S01]  /*c220*/  STG.E.128 desc[UR36][R16.64], R4 ;  /* 0x0000000410007986 */ /* 0x001fe2000c101d24 */
[----:B------:R-:W-:Y:S05]  /*c230*/  EXIT ;  /* 0x000000000000794d */ /* 0x000fea0003800000 */
.L_x_55858:
[----:B------:R-:W-:-:S09]  /*c240*/  UISETP.NE.AND UP0, UPT, UR4, 0xf, UPT ;  /* 0x0000000f0400788c */ /* 0x000fd2000bf05270 */
[----:B------:R-:W-:Y:S05]  /*c250*/  BRA.U !UP0, `(.L_x_55860) ;  /* 0x0000000108e87547 */ /* 0x000fea000b800000 */
[----:B------:R-:W-:-:S09]  /*c260*/  UISETP.NE.AND UP0, UPT, UR4, 0x17, UPT ;  /* 0x000000170400788c */ /* 0x000fd2000bf05270 */
[----:B------:R-:W-:Y:S05]  /*c270*/  BRA.U !UP0, `(.L_x_55861) ;  /* 0x0000000108907547 */ /* 0x000fea000b800000 */
[----:B------:R-:W-:-:S09]  /*c280*/  UISETP.NE.AND UP0, UPT, UR4, 0x18, UPT ;  /* 0x000000180400788c */ /* 0x000fd2000bf05270 */
[----:B------:R-:W-:Y:S05]  /*c290*/  BRA.U !UP0, `(.L_x_55862) ;  /* 0x0000000108447547 */ /* 0x000fea000b800000 */
.L_x_55839:
        /* <DEDUP_REMOVED lines=16> */
.L_x_55863:
[----:B------:R-:W-:Y:S05]  /*c3a0*/  EXIT ;  /* 0x000000000000794d */ /* 0x000fea0003800000 */
.L_x_55862:
        /* <DEDUP_REMOVED lines=13> */
.L_x_55865:
[----:B------:R-:W-:Y:S05]  /*c480*/  BSYNC.RECONVERGENT B0 ;  /* 0x0000000000007941 */ /* 0x000fea0003800200 */
.L_x_55864:
[----:B------:R-:W-:-:S05]  /*c490*/  LOP3.LUT R3, R0, 0x80, R3, 0xf8, !PT ;  /* 0x0000008000037812 */ /* 0x000fca00078ef803 */
[----:B------:R-:W-:Y:S01]  /*c4a0*/  STG.E.U8 desc[UR36][R16.64], R3 ;  /* 0x0000000310007986 */ /* 0x000fe2000c101124 */
[----:B------:R-:W-:Y:S05]  /*c4b0*/  EXIT ;  /* 0x000000000000794d */ /* 0x000fea0003800000 */
.L_x_55861:
        /* <DEDUP_REMOVED lines=12> */
.L_x_55867:
[----:B------:R-:W-:Y:S01]  /*c580*/  IMAD.MOV.U32 R0, RZ, RZ, 0x7f ;  /* 0x0000007fff007424 */ /* 0x000fe200078e00ff */
[----:B------:R-:W-:-:S04]  /*c590*/  ISETP.GT.U32.AND P0, PT, R2, 0x7f800000, PT ;  /* 0x7f8000000200780c */ /* 0x000fc80003f04070 */
[----:B------:R-:W-:-:S09]  /*c5a0*/  SEL R0, R0, 0x7c, P0 ;  /* 0x0000007c00007807 */ /* 0x000fd20000000000 */
.L_x_55868:
[----:B------:R-:W-:Y:S05]  /*c5b0*/  BSYNC.RECONVERGENT B0 ;  /* 0x0000000000007941 */ /* 0x000fea0003800200 */
.L_x_55866:
[----:B------:R-:W-:-:S04]  /*c5c0*/  SHF.R.U32.HI R3, RZ, 0x18, R3 ;  /* 0x00000018ff037819 */ /* 0x000fc80000011603 */
[----:B------:R-:W-:-:S05]  /*c5d0*/  LOP3.LUT R3, R0, 0x80, R3, 0xf8, !PT ;  /* 0x0000008000037812 */ /* 0x000fca00078ef803 */
[----:B------:R-:W-:Y:S01]  /*c5e0*/  STG.E.U8 desc[UR36][R16.64], R3 ;  /* 0x0000000310007986 */ /* 0x000fe2000c101124 */
[----:B------:R-:W-:Y:S05]  /*c5f0*/  EXIT ;  /* 0x000000000000794d */ /* 0x000fea0003800000 */
.L_x_55860:
[----:B------:R-:W-:-:S04]  /*c600*/  I2FP.F32.S32 R0, R2 ;  /* 0x0000000200007245 */ /* 0x000fc80000201400 */
[----:B------:R-:W-:-:S05]  /*c610*/  F2FP.BF16.F32.PACK_AB R0, RZ, R0 ;  /* 0x00000000ff00723e */ /* 0x000fca00000010ff */
[----:B------:R-:W-:Y:S01]  /*c620*/  STG.E.U16 desc[UR36][R16.64], R0 ;  /* 0x0000000010007986 */ /* 0x000fe2000c101524 */
[----:B------:R-:W-:Y:S05]  /*c630*/  EXIT ;  /* 0x000000000000794d */ /* 0x000fea0003800000 */
.L_x_55869:
        /* <DEDUP_REMOVED lines=12> */
.L_x_61101:


//--------------------- .text._ZN2at6native27unrolled_elementwise_kernelIZNS0_50_GLOBAL__N__2680c7bb_12_PowKernel_cu_7dd49032_317022pow_scalar_tensor_implIiEEvRNS_18TensorIteratorBaseET_EUliE_St5arrayIPcLm2EELi4E23TrivialOffsetCalculatorILi1EjESC_NS0_6memory12LoadWithCastILi1EEENSD_13StoreWithCastILi1EEEEEviS6_T0_T2_T3_T4_T5_ --------------------------
	.section	.text._ZN2at6native27unrolled_elementwise_kernelIZNS0_50_GLOBAL__N__2680c7bb_12_PowKernel_cu_7dd49032_317022pow_scalar_tensor_implIiEEvRNS_18TensorIteratorBaseET_EUliE_St5arrayIPcLm2EELi4E23TrivialOffsetCalculatorILi1EjESC_NS0_6memory12LoadWithCastILi1EEENSD_13StoreWithCastILi1EEEEEviS6_T0_T2_T3_T4_T5_,"ax",@progbits
	.align	128
        .global         _ZN2at6native27unrolled_elementwise_kernelIZNS0_50_GLOBAL__N__2680c7bb_12_PowKernel_cu_7dd49032_317022pow_scalar_tensor_implIiEEvRNS_18TensorIteratorBaseET_EUliE_St5arrayIPcLm2EELi4E23TrivialOffsetCalculatorILi1EjESC_NS0_6memory12LoadWithCastILi1EEENSD_13StoreWithCastILi1EEEEEviS6_T0_T2_T3_T4_T5_
        .type           _ZN2at6native27unrolled_elementwise_kernelIZNS0_50_GLOBAL__N__2680c7bb_12_PowKernel_cu_7dd49032_317022pow_scalar_tensor_implIiEEvRNS_18TensorIteratorBaseET_EUliE_St5arrayIPcLm2EELi4E23TrivialOffsetCalculatorILi1EjESC_NS0_6memory12LoadWithCastILi1EEENSD_13StoreWithCastILi1EEEEEviS6_T0_T2_T3_T4_T5_,@function
        .size           _ZN2at6native27unrolled_elementwise_kernelIZNS0_50_GLOBAL__N__2680c7bb_12_PowKernel_cu_7dd49032_317022pow_scalar_tensor_implIiEEvRNS_18TensorIteratorBaseET_EUliE_St5arrayIPcLm2EELi4E23TrivialOffsetCalculatorILi1EjESC_NS0_6memory12LoadWithCastILi1EEENSD_13StoreWithCastILi1EEEEEviS6_T0_T2_T3_T4_T5_,(.L_x_61102 - _ZN2at6native27unrolled_elementwise_kernelIZNS0_50_GLOBAL__N__2680c7bb_12_PowKernel_cu_7dd49032_317022pow_scalar_tensor_implIiEEvRNS_18TensorIteratorBaseET_EUliE_St5arrayIPcLm2EELi4E23TrivialOffsetCalculatorILi1EjESC_NS0_6memory12LoadWithCastILi1EEENSD_13StoreWithCastILi1EEEEEviS6_T0_T2_T3_T4_T5_)
        .other          _ZN2at6native27unrolled_elementwise_kernelIZNS0_50_GLOBAL__N__2680c7bb_12_PowKernel_cu_7dd49032_317022pow_scalar_tensor_implIiEEvRNS_18TensorIteratorBaseET_EUliE_St5arrayIPcLm2EELi4E23TrivialOffsetCalculatorILi1EjESC_NS0_6memory12LoadWithCastILi1EEENSD_13StoreWithCastILi1EEEEEviS6_T0_T2_T3_T4_T5_,@"STO_CUDA_ENTRY STV_DEFAULT"
_ZN2at6native27unrolled_elementwise_kernelIZNS0_50_GLOBAL__N__2680c7bb_12_PowKernel_cu_7dd49032_317022pow_scalar_tensor_implIiEEvRNS_18TensorIteratorBaseET_EUliE_St5arrayIPcLm2EELi4E23TrivialOffsetCalculatorILi1EjESC_NS0_6memory12LoadWithCastILi1EEENSD_13StoreWithCastILi1EEEEEviS6_T0_T2_T3_T4_T5_:
.text._ZN2at6native27unrolled_elementwise_kernelIZNS0_50_GLOBAL__N__2680c7bb_12_PowKernel_cu_7dd49032_317022pow_scalar_tensor_implIiEEvRNS_18TensorIteratorBaseET_EUliE_St5arrayIPcLm2EELi4E23TrivialOffsetCalculatorILi1EjESC_NS0_6memory12LoadWithCastILi1EEENSD_13StoreWithCastILi1EEEEEviS6_T0_T2_T3_T4_T5_:
        /* <DEDUP_REMOVED lines=33> */
.L_x_55875:
[----:B------:R3:W5:Y:S01]  /*0210*/  LDG.E.U8 R27, desc[UR36][R4.64] ;  /* 0x00000024041b7981 */ /* 0x000762000c1e1100 */
[----:B------:R-:W-:Y:S05]  /*0220*/  BRA `(.L_x_55877) ;  /* 0x0000000c00307947 */ /* 0x000fea0003800000 */
.L_x_55874:
        /* <DEDUP_REMOVED lines=8> */
.L_x_55879:
[----:B------:R1:W5:Y:S01]  /*02b0*/  LDG.E R27, desc[UR36][R4.64] ;  /* 0x00000024041b7981 */ /* 0x000362000c1e1900 */
[----:B------:R-:W-:Y:S05]  /*02c0*/  BRA `(.L_x_55877) ;  /* 0x0000000c00087947 */ /* 0x000fea0003800000 */
.L_x_55878:
[----:B------:R2:W5:Y:S01]  /*02d0*/  LDG.E.S16 R27, desc[UR36][R4.64] ;  /* 0x00000024041b7981 */ /* 0x000562000c1e1700 */
[----:B------:R-:W-:Y:S05]  /*02e0*/  BRA `(.L_x_55877) ;  /* 0x0000000c00007947 */ /* 0x000fea0003800000 */
.L_x_55873:
        /* <DEDUP_REMOVED lines=9> */
.L_x_55881:
[----:B------:R-:W2:Y:S02]  /*0380*/  LDG.E.U16 R4, desc[UR36][R4.64] ;  /* 0x0000002404047981 */ /* 0x000ea4000c1e1500 */
[----:B--2---:R-:W-:-:S06]  /*0390*/  HADD2.F32 R27, -RZ, R4.H0_H0 ;  /* 0x20000004ff1b7230 */ /* 0x004fcc0000004100 */
[----:B------:R-:W0:Y:S01]  /*03a0*/  F2I.FTZ.TRUNC.NTZ R27, R27 ;  /* 0x0000001b001b7305 */ /* 0x000e22000021f100 */
[----:B------:R-:W-:Y:S05]  /*03b0*/  BRA `(.L_x_55877) ;  /* 0x0000000800cc7947 */ /* 0x000fea0003800000 */
.L_x_55880:
        /* <DEDUP_REMOVED lines=9> */
.L_x_55883:
[----:B------:R-:W2:Y:S02]  /*0450*/  LDG.E.U16 R4, desc[UR36][R4.64] ;  /* 0x0000002404047981 */ /* 0x000ea4000c1e1500 */
[----:B--2---:R-:W-:-:S06]  /*0460*/  HADD2.F32 R27, -RZ, R4.H0_H0 ;  /* 0x20000004ff1b7230 */ /* 0x004fcc0000004100 */
[----:B------:R-:W0:Y:S01]  /*0470*/  F2I.FTZ.TRUNC.NTZ R27, R27 ;  /* 0x0000001b001b7305 */ /* 0x000e22000021f100 */
[----:B------:R-:W-:Y:S05]  /*0480*/  BRA `(.L_x_55877) ;  /* 0x0000000800987947 */ /* 0x000fea0003800000 */
.L_x_55882:
[----:B------:R-:W2:Y:S02]  /*0490*/  LDG.E.64 R4, desc[UR36][R4.64] ;  /* 0x0000002404047981 */ /* 0x000ea4000c1e1b00 */
[----:B--2---:R0:W1:Y:S02]  /*04a0*/  F2I.F64.TRUNC R27, R4 ;  /* 0x00000004001b7311 */ /* 0x004064000030d100 */
[----:B01----:R-:W-:Y:S05]  /*04b0*/  BRA `(.L_x_55877) ;  /* 0x00000008008c7947 */ /* 0x003fea0003800000 */
.L_x_55872:
        /* <DEDUP_REMOVED lines=12> */
.L_x_55886:
[----:B------:R-:W2:Y:S02]  /*0580*/  LDG.E.64 R4, desc[UR36][R4.64] ;  /* 0x0000002404047981 */ /* 0x000ea4000c1e1b00 */
[----:B--2---:R0:W1:Y:S02]  /*0590*/  F2I.F64.TRUNC R27, R4 ;  /* 0x00000004001b7311 */ /* 0x004064000030d100 */
[----:B01----:R-:W-:Y:S05]  /*05a0*/  BRA `(.L_x_55877) ;  /* 0x0000000800507947 */ /* 0x003fea0003800000 */
.L_x_55885:
        /* <DEDUP_REMOVED lines=26> */
.L_x_55888:
        /* <DEDUP_REMOVED lines=14> */
.L_x_55887:
[----:B------:R-:W2:Y:S02]  /*0830*/  LDG.E.U16 R27, desc[UR36][R4.64] ;  /* 0x00000024041b7981 */ /* 0x000ea4000c1e1500 */
[----:B--2---:R-:W-:-:S06]  /*0840*/  IMAD.U32 R27, R27, 0x10000, RZ ;  /* 0x000100001b1b7824 */ /* 0x004fcc00078e00ff */
[----:B------:R-:W0:Y:S01]  /*0850*/  F2I.FTZ.TRUNC.NTZ R27, R27 ;  /* 0x0000001b001b7305 */ /* 0x000e22000021f100 */
[----:B------:R-:W-:Y:S05]  /*0860*/  BRA `(.L_x_55877) ;  /* 0x0000000400a07947 */ /* 0x000fea0003800000 */
.L_x_55884:
        /* <DEDUP_REMOVED lines=10> */
.L_x_55891:
        /* <DEDUP_REMOVED lines=21> */
.L_x_55895:
[----:B------:R-:W-:Y:S05]  /*0a60*/  BSYNC.RECONVERGENT B1 ;  /* 0x0000000000017941 */ /* 0x000fea0003800200 */
.L_x_55894:
[----:B------:R-:W-:Y:S01]  /*0a70*/  IMAD.SHL.U32 R0, R0, 0x100000, RZ ;  /* 0x0010000000007824 */ /* 0x000fe200078e00ff */
[----:B------:R-:W-:-:S04]  /*0a80*/  LEA R3, R3, 0x3b800000, 0x17 ;  /* 0x3b80000003037811 */ /* 0x000fc800078eb8ff */
[----:B------:R-:W-:-:S07]  /*0a90*/  LOP3.LUT R27, R3, R0, R27, 0xfe, !PT ;  /* 0x00000000031b7212 */ /* 0x000fce00078efe1b */
.L_x_55893:
[----:B------:R-:W-:Y:S05]  /*0aa0*/  BSYNC.RECONVERGENT B0 ;  /* 0x0000000000007941 */ /* 0x000fea0003800200 */
.L_x_55892:
[----:B------:R-:W0:Y:S01]  /*0ab0*/  F2I.FTZ.TRUNC.NTZ R27, R27 ;  /* 0x0000001b001b7305 */ /* 0x000e22000021f100 */
[----:B------:R-:W-:Y:S05]  /*0ac0*/  BRA `(.L_x_55877) ;  /* 0x0000000400087947 */ /* 0x000fea0003800000 */
.L_x_55890:
        /* <DEDUP_REMOVED lines=21> */
.L_x_55899:
[----:B------:R-:W-:Y:S05]  /*0c20*/  BSYNC.RECONVERGENT B1 ;  /* 0x0000000000017941 */ /* 0x000fea0003800200 */
.L_x_55898:
[----:B------:R-:W-:Y:S01]  /*0c30*/  IMAD.SHL.U32 R0, R0, 0x200000, RZ ;  /* 0x0020000000007824 */ /* 0x000fe200078e00ff */
[----:B------:R-:W-:-:S04]  /*0c40*/  LEA R3, R3, 0x37800000, 0x17 ;  /* 0x3780000003037811 */ /* 0x000fc800078eb8ff */
[----:B------:R-:W-:-:S07]  /*0c50*/  LOP3.LUT R27, R3, R0, R27, 0xfe, !PT ;  /* 0x00000000031b7212 */ /* 0x000fce00078efe1b */
.L_x_55897:
[----:B------:R-:W-:Y:S05]  /*0c60*/  BSYNC.RECONVERGENT B0 ;  /* 0x0000000000007941 */ /* 0x000fea0003800200 */
.L_x_55896:
[----:B------:R-:W0:Y:S01]  /*0c70*/  F2I.FTZ.TRUNC.NTZ R27, R27 ;  /* 0x0000001b001b7305 */ /* 0x000e22000021f100 */
[----:B------:R-:W-:Y:S05]  /*0c80*/  BRA `(.L_x_55877) ;  /* 0x0000000000987947 */ /* 0x000fea0003800000 */
.L_x_55889:
[----:B------:R-:W-:-:S09]  /*0c90*/  UISETP.NE.AND UP0, UPT, UR4, 0x1c, UPT ;  /* 0x0000001c0400788c */ /* 0x000fd2000bf05270 */
[----:B------:R-:W-:Y:S05]  /*0ca0*/  BRA.U !UP0, `(.L_x_55900) ;  /* 0x00000001088c7547 */ /* 0x000fea000b800000 */
[----:B------:R-:W-:-:S09]  /*0cb0*/  UISETP.NE.AND UP0, UPT, UR4, 0x1d, UPT ;  /* 0x0000001d0400788c */ /* 0x000fd2000bf05270 */
[----:B------:R-:W-:Y:S05]  /*0cc0*/  BRA.U !UP0, `(.L_x_55901) ;  /* 0x00000001087c7547 */ /* 0x000fea000b800000 */
[----:B------:R-:W-:-:S09]  /*0cd0*/  UISETP.NE.AND UP0, UPT, UR4, 0x2c, UPT ;  /* 0x0000002c0400788c */ /* 0x000fd2000bf05270 */
[----:B------:R-:W-:Y:S05]  /*0ce0*/  BRA.U !UP0, `(.L_x_55902) ;  /* 0x0000000108487547 */ /* 0x000fea000b800000 */
.L_x_55876:
        /* <DEDUP_REMOVED lines=16> */
.L_x_55903:
[----:B------:R-:W-:Y:S01]  /*0df0*/  IMAD.MOV.U32 R27, RZ, RZ, RZ ;  /* 0x000000ffff1b7224 */ /* 0x000fe200078e00ff */
[----:B------:R-:W-:Y:S06]  /*0e00*/  BRA `(.L_x_55877) ;  /* 0x0000000000387947 */ /* 0x000fec0003800000 */
.L_x_55902:
        /* <DEDUP_REMOVED lines=8> */
.L_x_55905:
[----:B------:R-:W-:Y:S05]  /*0e90*/  BSYNC.RECONVERGENT B0 ;  /* 0x0000000000007941 */ /* 0x000fea0003800200 */
.L_x_55904:
[----:B------:R-:W0:Y:S01]  /*0ea0*/  F2I.FTZ.TRUNC.NTZ R27, R27 ;  /* 0x0000001b001b7305 */ /* 0x000e22000021f100 */
[----:B------:R-:W-:Y:S05]  /*0eb0*/  BRA `(.L_x_55877) ;  /* 0x00000000000c7947 */ /* 0x000fea0003800000 */
.L_x_55901:
[----:B------:R0:W5:Y:S01]  /*0ec0*/  LDG.E R27, desc[UR36][R4.64] ;  /* 0x00000024041b7981 */ /* 0x000162000c1e1900 */
[----:B------:R-:W-:Y:S05]  /*0ed0*/  BRA `(.L_x_55877) ;  /* 0x0000000000047947 */ /* 0x000fea0003800000 */
.L_x_55900:
[----:B------:R0:W5:Y:S02]  /*0ee0*/  LDG.E R27, desc[UR36][R4.64] ;  /* 0x00000024041b7981 */ /* 0x000164000c1e1900 */
.L_x_55877:
[----:B------:R-:W-:-:S07]  /*0ef0*/  VIADD R29, R17, 0x80 ;  /* 0x00000080111d7836 */ /* 0x000fce0000000000 */
.L_x_55871:
[----:B------:R-:W-:Y:S05]  /*0f00*/  BSYNC.RECONVERGENT B6 ;  /* 0x0000000000067941 */ /* 0x000fea0003800200 */
.L_x_55870:
        /* <DEDUP_REMOVED lines=23> */
.L_x_55911:
[----:B------:R0:W5:Y:S01]  /*1080*/  LDG.E.U8 R25, desc[UR36][R4.64] ;  /* 0x0000002404197981 */ /* 0x000162000c1e1100 */
[----:B------:R-:W-:Y:S05]  /*1090*/  BRA `(.L_x_55913) ;  /* 0x0000000c00307947 */ /* 0x000fea0003800000 */
.L_x_55910:
        /* <DEDUP_REMOVED lines=8> */
.L_x_55915:
[----:B------:R0:W5:Y:S01]  /*1120*/  LDG.E R25, desc[UR36][R4.64] ;  /* 0x0000002404197981 */ /* 0x000162000c1e1900 */
[----:B------:R-:W-:Y:S05]  /*1130*/  BRA `(.L_x_55913) ;  /* 0x0000000c00087947 */ /* 0x000fea0003800000 */
.L_x_55914:
[----:B------:R0:W5:Y:S01]  /*1140*/  LDG.E.S16 R25, desc[UR36][R4.64] ;  /* 0x0000002404197981 */ /* 0x000162000c1e1700 */
[----:B------:R-:W-:Y:S05]  /*1150*/  BRA `(.L_x_55913) ;  /* 0x0000000c00007947 */ /* 0x000fea0003800000 */
.L_x_55909:
        /* <DEDUP_REMOVED lines=9> */
.L_x_55917:
[----:B------:R-:W2:Y:S02]  /*11f0*/  LDG.E.U16 R4, desc[UR36][R4.64] ;  /* 0x0000002404047981 */ /* 0x000ea4000c1e1500 */
[----:B--2---:R-:W-:-:S06]  /*1200*/  HADD2.F32 R25, -RZ, R4.H0_H0 ;  /* 0x20000004ff197230 */ /* 0x004fcc0000004100 */
[----:B------:R-:W0:Y:S01]  /*1210*/  F2I.FTZ.TRUNC.NTZ R25, R25 ;  /* 0x0000001900197305 */ /* 0x000e22000021f100 */
[----:B------:R-:W-:Y:S05]  /*1220*/  BRA `(.L_x_55913) ;  /* 0x0000000800cc7947 */ /* 0x000fea0003800000 */
.L_x_55916:
        /* <DEDUP_REMOVED lines=9> */
.L_x_55919:
[----:B------:R-:W2:Y:S02]  /*12c0*/  LDG.E.U16 R4, desc[UR36][R4.64] ;  /* 0x0000002404047981 */ /* 0x000ea4000c1e1500 */
[----:B--2---:R-:W-:-:S06]  /*12d0*/  HADD2.F32 R25, -RZ, R4.H0_H0 ;  /* 0x20000004ff197230 */ /* 0x004fcc0000004100 */
[----:B------:R-:W0:Y:S01]  /*12e0*/  F2I.FTZ.TRUNC.NTZ R25, R25 ;  /* 0x0000001900197305 */ /* 0x000e22000021f100 */
[----:B------:R-:W-:Y:S05]  /*12f0*/  BRA `(.L_x_55913) ;  /* 0x0000000800987947 */ /* 0x000fea0003800000 */
.L_x_55918:
[----:B------:R-:W2:Y:S02]  /*1300*/  LDG.E.64 R4, desc[UR36][R4.64] ;  /* 0x0000002404047981 */ /* 0x000ea4000c1e1b00 */
[----:B--2---:R0:W1:Y:S02]  /*1310*/  F2I.F64.TRUNC R25, R4 ;  /* 0x0000000400197311 */ /* 0x004064000030d100 */
[----:B01----:R-:W-:Y:S05]  /*1320*/  BRA `(.L_x_55913) ;  /* 0x00000008008c7947 */ /* 0x003fea0003800000 */
.L_x_55908:
        /* <DEDUP_REMOVED lines=12> */
.L_x_55922:
[----:B------:R-:W2:Y:S02]  /*13f0*/  LDG.E.64 R4, desc[UR36][R4.64] ;  /* 0x0000002404047981 */ /* 0x000ea4000c1e1b00 */
[----:B--2---:R0:W1:Y:S02]  /*1400*/  F2I.F64.TRUNC R25, R4 ;  /* 0x0000000400197311 */ /* 0x004064000030d100 */
[----:B01----:R-:W-:Y:S05]  /*1410*/  BRA `(.L_x_55913) ;  /* 0x0000000800507947 */ /* 0x003fea0003800000 */
.L_x_55921:
        /* <DEDUP_REMOVED lines=26> */
.L_x_55924:
        /* <DEDUP_REMOVED lines=14> */
.L_x_55923:
[----:B------:R-:W2:Y:S02]  /*16a0*/  LDG.E.U16 R25, desc[UR36][R4.64] ;  /* 0x0000002404197981 */ /* 0x000ea4000c1e1500 */
[----:B--2---:R-:W-:-:S06]  /*16b0*/  IMAD.U32 R25, R25, 0x10000, RZ ;  /* 0x0001000019197824 */ /* 0x004fcc00078e00ff */
[----:B------:R-:W4:Y:S01]  /*16c0*/  F2I.FTZ.TRUNC.NTZ R25, R25 ;  /* 0x0000001900197305 */ /* 0x000f22000021f100 */
[----:B------:R-:W-:Y:S05]  /*16d0*/  BRA `(.L_x_55913) ;  /* 0x0000000400a07947 */ /* 0x000fea0003800000 */
.L_x_55920:
        /* <DEDUP_REMOVED lines=10> */
.L_x_55927:
        /* <DEDUP_REMOVED lines=21> */
.L_x_55931:
[----:B------:R-:W-:Y:S05]  /*18d0*/  BSYNC.RECONVERGENT B1 ;  /* 0x0000000000017941 */ /* 0x000fea0003800200 */
.L_x_55930:
[----:B------:R-:W-:Y:S01]  /*18e0*/  IMAD.SHL.U32 R0, R0, 0x100000, RZ ;  /* 0x0010000000007824 */ /* 0x000fe200078e00ff */
[----:B------:R-:W-:-:S04]  /*18f0*/  LEA R3, R3, 0x3b800000, 0x17 ;  /* 0x3b80000003037811 */ /* 0x000fc800078eb8ff */
[----:B------:R-:W-:-:S07]  /*1900*/  LOP3.LUT R25, R3, R0, R25, 0xfe, !PT ;  /* 0x0000000003197212 */ /* 0x000fce00078efe19 */
.L_x_55929:
[----:B------:R-:W-:Y:S05]  /*1910*/  BSYNC.RECONVERGENT B0 ;  /* 0x0000000000007941 */ /* 0x000fea0003800200 */
.L_x_55928:
[----:B------:R-:W0:Y:S01]  /*1920*/  F2I.FTZ.TRUNC.NTZ R25, R25 ;  /* 0x0000001900197305 */ /* 0x000e22000021f100 */
[----:B------:R-:W-:Y:S05]  /*1930*/  BRA `(.L_x_55913) ;  /* 0x0000000400087947 */ /* 0x000fea0003800000 */
.L_x_55926:
        /* <DEDUP_REMOVED lines=21> */
.L_x_55935:
[----:B------:R-:W-:Y:S05]  /*1a90*/  BSYNC.RECONVERGENT B1 ;  /* 0x0000000000017941 */ /* 0x000fea0003800200 */
.L_x_55934:
[----:B------:R-:W-:Y:S01]  /*1aa0*/  IMAD.SHL.U32 R0, R0, 0x200000, RZ ;  /* 0x0020000000007824 */ /* 0x000fe200078e00ff */
[----:B------:R-:W-:-:S04]  /*1ab0*/  LEA R3, R3, 0x37800000, 0x17 ;  /* 0x3780000003037811 */ /* 0x000fc800078eb8ff */
[----:B------:R-:W-:-:S07]  /*1ac0*/  LOP3.LUT R25, R3, R0, R25, 0xfe, !PT ;  /* 0x0000000003197212 */ /* 0x000fce00078efe19 */
.L_x_55933:
[----:B------:R-:W-:Y:S05]  /*1ad0*/  BSYNC.RECONVERGENT B0 ;  /* 0x0000000000007941 */ /* 0x000fea0003800200 */
.L_x_55932:
[----:B------:R-:W0:Y:S01]  /*1ae0*/  F2I.FTZ.TRUNC.NTZ R25, R25 ;  /* 0x0000001900197305 */ /* 0x000e22000021f100 */
[----:B------:R-:W-:Y:S05]  /*1af0*/  BRA `(.L_x_55913) ;  /* 0x0000000000987947 */ /* 0x000fea0003800000 */
.L_x_55925:
        /* <DEDUP_REMOVED lines=14> */
.L_x_55939:
[----:B------:R-:W-:Y:S05]  /*1be0*/  BSYNC.RECONVERGENT B0 ;  /* 0x0000000000007941 */ /* 0x000fea0003800200 */
.L_x_55938:
[----:B------:R-:W0:Y:S01]  /*1bf0*/  F2I.FTZ.TRUNC.NTZ R25, R25 ;  /* 0x0000001900197305 */ /* 0x000e22000021f100 */
[----:B------:R-:W-:Y:S05]  /*1c00*/  BRA `(.L_x_55913) ;  /* 0x0000000000547947 */ /* 0x000fea0003800000 */
.L_x_55912:
        /* <DEDUP_REMOVED lines=16> */
.L_x_55940:
[----:B------:R-:W-:Y:S01]  /*1d10*/  IMAD.MOV.U32 R25, RZ, RZ, RZ ;  /* 0x000000ffff197224 */ /* 0x000fe200078e00ff */
[----:B------:R-:W-:Y:S06]  /*1d20*/  BRA `(.L_x_55913) ;  /* 0x00000000000c7947 */ /* 0x000fec0003800000 */
.L_x_55937:
[----:B------:R0:W5:Y:S01]  /*1d30*/  LDG.E R25, desc[UR36][R4.64] ;  /* 0x0000002404197981 */ /* 0x000162000c1e1900 */
[----:B------:R-:W-:Y:S05]  /*1d40*/  BRA `(.L_x_55913) ;  /* 0x0000000000047947 */ /* 0x000fea0003800000 */
.L_x_55936:
[----:B------:R0:W5:Y:S02]  /*1d50*/  LDG.E R25, desc[UR36][R4.64] ;  /* 0x0000002404197981 */ /* 0x000164000c1e1900 */
.L_x_55913:
[----:B------:R-:W-:-:S07]  /*1d60*/  VIADD R29, R29, 0x80 ;  /* 0x000000801d1d7836 */ /* 0x000fce0000000000 */
.L_x_55907:
[----:B------:R-:W-:Y:S05]  /*1d70*/  BSYNC.RECONVERGENT B6 ;  /* 0x0000000000067941 */ /* 0x000fea0003800200 */
.L_x_55906:
        /* <DEDUP_REMOVED lines=23> */
.L_x_55946:
[----:B------:R0:W5:Y:S01]  /*1ef0*/  LDG.E.U8 R23, desc[UR36][R4.64] ;  /* 0x0000002404177981 */ /* 0x000162000c1e1100 */
[----:B------:R-:W-:Y:S05]  /*1f00*/  BRA `(.L_x_55948) ;  /* 0x0000000c00307947 */ /* 0x000fea0003800000 */
.L_x_55945:
        /* <DEDUP_REMOVED lines=8> */
.L_x_55950:
[----:B------:R0:W5:Y:S01]  /*1f90*/  LDG.E R23, desc[UR36][R4.64] ;  /* 0x0000002404177981 */ /* 0x000162000c1e1900 */
[----:B------:R-:W-:Y:S05]  /*1fa0*/  BRA `(.L_x_55948) ;  /* 0x0000000c00087947 */ /* 0x000fea0003800000 */
.L_x_55949:
[----:B------:R0:W5:Y:S01]  /*1fb0*/  LDG.E.S16 R23, desc[UR36][R4.64] ;  /* 0x0000002404177981 */ /* 0x000162000c1e1700 */
[----:B------:R-:W-:Y:S05]  /*1fc0*/  BRA `(.L_x_55948) ;  /* 0x0000000c00007947 */ /* 0x000fea0003800000 */
.L_x_55944:
        /* <DEDUP_REMOVED lines=9> */
.L_x_55952:
[----:B------:R-:W2:Y:S02]  /*2060*/  LDG.E.U16 R4, desc[UR36][R4.64] ;  /* 0x0000002404047981 */ /* 0x000ea4000c1e1500 */
[----:B--2---:R-:W-:-:S06]  /*2070*/  HADD2.F32 R23, -RZ, R4.H0_H0 ;  /* 0x20000004ff177230 */ /* 0x004fcc0000004100 */
[----:B------:R-:W0:Y:S01]  /*2080*/  F2I.FTZ.TRUNC.NTZ R23, R23 ;  /* 0x0000001700177305 */ /* 0x000e22000021f100 */
[----:B------:R-:W-:Y:S05]  /*2090*/  BRA `(.L_x_55948) ;  /* 0x0000000800cc7947 */ /* 0x000fea0003800000 */
.L_x_55951:
        /* <DEDUP_REMOVED lines=9> */
.L_x_55954:
[----:B------:R-:W2:Y:S02]  /*2130*/  LDG.E.U16 R4, desc[UR36][R4.64] ;  /* 0x0000002404047981 */ /* 0x000ea4000c1e1500 */
[----:B--2---:R-:W-:-:S06]  /*2140*/  HADD2.F32 R23, -RZ, R4.H0_H0 ;  /* 0x20000004ff177230 */ /* 0x004fcc0000004100 */
[----:B------:R-:W0:Y:S01]  /*2150*/  F2I.FTZ.TRUNC.NTZ R23, R23 ;  /* 0x0000001700177305 */ /* 0x000e22000021f100 */
[----:B------:R-:W-:Y:S05]  /*2160*/  BRA `(.L_x_55948) ;  /* 0x0000000800987947 */ /* 0x000fea0003800000 */
.L_x_55953:
[----:B------:R-:W2:Y:S02]  /*2170*/  LDG.E.64 R4, desc[UR36][R4.64] ;  /* 0x0000002404047981 */ /* 0x000ea4000c1e1b00 */
[----:B--2---:R0:W1:Y:S02]  /*2180*/  F2I.F64.TRUNC R23, R4 ;  /* 0x0000000400177311 */ /* 0x004064000030d100 */
[----:B01----:R-:W-:Y:S05]  /*2190*/  BRA `(.L_x_55948) ;  /* 0x00000008008c7947 */ /* 0x003fea0003800000 */
.L_x_55943:
        /* <DEDUP_REMOVED lines=12> */
.L_x_55957:
[----:B------:R-:W2:Y:S02]  /*2260*/  LDG.E.64 R4, desc[UR36][R4.64] ;  /* 0x0000002404047981 */ /* 0x000ea4000c1e1b00 */
[----:B--2---:R0:W1:Y:S02]  /*2270*/  F2I.F64.TRUNC R23, R4 ;  /* 0x0000000400177311 */ /* 0x004064000030d100 */
[----:B01----:R-:W-:Y:S05]  /*2280*/  BRA `(.L_x_55948) ;  /* 0x0000000800507947 */ /* 0x003fea0003800000 */
.L_x_55956:
        /* <DEDUP_REMOVED lines=26> */
.L_x_55959:
        /* <DEDUP_REMOVED lines=14> */
.L_x_55958:
[----:B------:R-:W2:Y:S02]  /*2510*/  LDG.E.U16 R23, desc[UR36][R4.64] ;  /* 0x0000002404177981 */ /* 0x000ea4000c1e1500 */
[----:B--2---:R-:W-:-:S06]  /*2520*/  IMAD.U32 R23, R23, 0x10000, RZ ;  /* 0x0001000017177824 */ /* 0x004fcc00078e00ff */
[----:B------:R-:W0:Y:S01]  /*2530*/  F2I.FTZ.TRUNC.NTZ R23, R23 ;  /* 0x0000001700177305 */ /* 0x000e22000021f100 */
[----:B------:R-:W-:Y:S05]  /*2540*/  BRA `(.L_x_55948) ;  /* 0x0000000400a07947 */ /* 0x000fea0003800000 */
.L_x_55955:
        /* <DEDUP_REMOVED lines=10> */
.L_x_55962:
        /* <DEDUP_REMOVED lines=21> */
.L_x_55966:
[----:B------:R-:W-:Y:S05]  /*2740*/  BSYNC.RECONVERGENT B1 ;  /* 0x0000000000017941 */ /* 0x000fea0003800200 */
.L_x_55965:
[----:B------:R-:W-:Y:S01]  /*2750*/  IMAD.SHL.U32 R0, R0, 0x100000, RZ ;  /* 0x0010000000007824 */ /* 0x000fe200078e00ff */
[----:B------:R-:W-:-:S04]  /*2760*/  LEA R3, R3, 0x3b800000, 0x17 ;  /* 0x3b80000003037811 */ /* 0x000fc800078eb8ff */
[----:B------:R-:W-:-:S07]  /*2770*/  LOP3.LUT R23, R3, R0, R23, 0xfe, !PT ;  /* 0x0000000003177212 */ /* 0x000fce00078efe17 */
.L_x_55964:
[----:B------:R-:W-:Y:S05]  /*2780*/  BSYNC.RECONVERGENT B0 ;  /* 0x0000000000007941 */ /* 0x000fea0003800200 */
.L_x_55963:
[----:B------:R-:W1:Y:S01]  /*2790*/  F2I.FTZ.TRUNC.NTZ R23, R23 ;  /* 0x0000001700177305 */ /* 0x000e62000021f100 */
[----:B------:R-:W-:Y:S05]  /*27a0*/  BRA `(.L_x_55948) ;  /* 0x0000000400087947 */ /* 0x000fea0003800000 */
.L_x_55961:
        /* <DEDUP_REMOVED lines=21> */
.L_x_55970:
[----:B------:R-:W-:Y:S05]  /*2900*/  BSYNC.RECONVERGENT B1 ;  /* 0x0000000000017941 */ /* 0x000fea0003800200 */
.L_x_55969:
[----:B------:R-:W-:Y:S01]  /*2910*/  IMAD.SHL.U32 R0, R0, 0x200000, RZ ;  /* 0x0020000000007824 */ /* 0x000fe200078e00ff */
[----:B------:R-:W-:-:S04]  /*2920*/  LEA R3, R3, 0x37800000, 0x17 ;  /* 0x3780000003037811 */ /* 0x000fc800078eb8ff */
[----:B------:R-:W-:-:S07]  /*2930*/  LOP3.LUT R23, R3, R0, R23, 0xfe, !PT ;  /* 0x0000000003177212 */ /* 0x000fce00078efe17 */
.L_x_55968:
[----:B------:R-:W-:Y:S05]  /*2940*/  BSYNC.RECONVERGENT B0 ;  /* 0x0000000000007941 */ /* 0x000fea0003800200 */
.L_x_55967:
[----:B------:R-:W2:Y:S01]  /*2950*/  F2I.FTZ.TRUNC.NTZ R23, R23 ;  /* 0x0000001700177305 */ /* 0x000ea2000021f100 */
[----:B------:R-:W-:Y:S05]  /*2960*/  BRA `(.L_x_55948) ;  /* 0x0000000000987947 */ /* 0x000fea0003800000 */
.L_x_55960:
        /* <DEDUP_REMOVED lines=14> */
.L_x_55974:
[----:B------:R-:W-:Y:S05]  /*2a50*/  BSYNC.RECONVERGENT B0 ;  /* 0x0000000000007941 */ /* 0x000fea0003800200 */
.L_x_55973:
[----:B------:R-:W4:Y:S01]  /*2a60*/  F2I.FTZ.TRUNC.NTZ R23, R23 ;  /* 0x0000001700177305 */ /* 0x000f22000021f100 */
[----:B------:R-:W-:Y:S05]  /*2a70*/  BRA `(.L_x_55948) ;  /* 0x0000000000547947 */ /* 0x000fea0003800000 */
.L_x_55947:
        /* <DEDUP_REMOVED lines=16> */
.L_x_55975:
[----:B------:R-:W-:Y:S01]  /*2b80*/  IMAD.MOV.U32 R23, RZ, RZ, RZ ;  /* 0x000000ffff177224 */ /* 0x000fe200078e00ff */
[----:B------:R-:W-:Y:S06]  /*2b90*/  BRA `(.L_x_55948) ;  /* 0x00000000000c7947 */ /* 0x000fec0003800000 */
.L_x_55972:
[----:B------:R0:W5:Y:S01]  /*2ba0*/  LDG.E R23, desc[UR36][R4.64] ;  /* 0x0000002404177981 */ /* 0x000162000c1e1900 */
[----:B------:R-:W-:Y:S05]  /*2bb0*/  BRA `(.L_x_55948) ;  /* 0x0000000000047947 */ /* 0x000fea0003800000 */
.L_x_55971:
[----:B------:R3:W5:Y:S02]  /*2bc0*/  LDG.E R23, desc[UR36][R4.64] ;  /* 0x0000002404177981 */ /* 0x000764000c1e1900 */
.L_x_55948:
[----:B------:R-:W-:-:S07]  /*2bd0*/  VIADD R29, R29, 0x80 ;  /* 0x000000801d1d7836 */ /* 0x000fce0000000000 */
.L_x_55942:
[----:B------:R-:W-:Y:S05]  /*2be0*/  BSYNC.RECONVERGENT B6 ;  /* 0x0000000000067941 */ /* 0x000fea0003800200 */
.L_x_55941:
        /* <DEDUP_REMOVED lines=23> */
.L_x_55981:
[----:B------:R0:W5:Y:S01]  /*2d60*/  LDG.E.U8 R19, desc[UR36][R4.64] ;  /* 0x0000002404137981 */ /* 0x000162000c1e1100 */
[----:B------:R-:W-:Y:S05]  /*2d70*/  BRA `(.L_x_55977) ;  /* 0x0000000c002c7947 */ /* 0x000fea0003800000 */
.L_x_55980:
        /* <DEDUP_REMOVED lines=8> */
.L_x_55984:
[----:B------:R0:W5:Y:S01]  /*2e00*/  LDG.E R19, desc[UR36][R4.64] ;  /* 0x0000002404137981 */ /* 0x000162000c1e1900 */
[----:B------:R-:W-:Y:S05]  /*2e10*/  BRA `(.L_x_55977) ;  /* 0x0000000c00047947 */ /* 0x000fea0003800000 */
.L_x_55983:
[----:B------:R0:W5:Y:S01]  /*2e20*/  LDG.E.S16 R19, desc[UR36][R4.64] ;  /* 0x0000002404137981 */ /* 0x000162000c1e1700 */
[----:B------:R-:W-:Y:S05]  /*2e30*/  BRA `(.L_x_55977) ;  /* 0x0000000800fc7947 */ /* 0x000fea0003800000 */
.L_x_55979:
        /* <DEDUP_REMOVED lines=9> */
.L_x_55986:
[----:B------:R-:W2:Y:S02]  /*2ed0*/  LDG.E.U16 R4, desc[UR36][R4.64] ;  /* 0x0000002404047981 */ /* 0x000ea4000c1e1500 */
[----:B--2---:R-:W-:-:S06]  /*2ee0*/  HADD2.F32 R19, -RZ, R4.H0_H0 ;  /* 0x20000004ff137230 */ /* 0x004fcc0000004100 */
[----:B------:R-:W0:Y:S01]  /*2ef0*/  F2I.FTZ.TRUNC.NTZ R19, R19 ;  /* 0x0000001300137305 */ /* 0x000e22000021f100 */
[----:B------:R-:W-:Y:S05]  /*2f00*/  BRA `(.L_x_55977) ;  /* 0x0000000800c87947 */ /* 0x000fea0003800000 */
.L_x_55985:
        /* <DEDUP_REMOVED lines=9> */
.L_x_55988:
[----:B------:R-:W2:Y:S02]  /*2fa0*/  LDG.E.U16 R4, desc[UR36][R4.64] ;  /* 0x0000002404047981 */ /* 0x000ea4000c1e1500 */
[----:B--2---:R-:W-:-:S06]  /*2fb0*/  HADD2.F32 R19, -RZ, R4.H0_H0 ;  /* 0x20000004ff137230 */ /* 0x004fcc0000004100 */
[----:B------:R-:W0:Y:S01]  /*2fc0*/  F2I.FTZ.TRUNC.NTZ R19, R19 ;  /* 0x0000001300137305 */ /* 0x000e22000021f100 */
[----:B------:R-:W-:Y:S05]  /*2fd0*/  BRA `(.L_x_55977) ;  /* 0x0000000800947947 */ /* 0x000fea0003800000 */
.L_x_55987:
[----:B------:R-:W2:Y:S02]  /*2fe0*/  LDG.E.64 R4, desc[UR36][R4.64] ;  /* 0x0000002404047981 */ /* 0x000ea4000c1e1b00 */
[----:B--2---:R0:W1:Y:S02]  /*2ff0*/  F2I.F64.TRUNC R19, R4 ;  /* 0x0000000400137311 */ /* 0x004064000030d100 */
[----:B01----:R-:W-:Y:S05]  /*3000*/  BRA `(.L_x_55977) ;  /* 0x0000000800887947 */ /* 0x003fea0003800000 */
.L_x_55978:
        /* <DEDUP_REMOVED lines=12> */
.L_x_55991:
[----:B------:R-:W2:Y:S02]  /*30d0*/  LDG.E.64 R4, desc[UR36][R4.64] ;  /* 0x0000002404047981 */ /* 0x000ea4000c1e1b00 */
[----:B--2---:R0:W1:Y:S02]  /*30e0*/  F2I.F64.TRUNC R19, R4 ;  /* 0x0000000400137311 */ /* 0x004064000030d100 */
[----:B01----:R-:W-:Y:S05]  /*30f0*/  BRA `(.L_x_55977) ;  /* 0x00000008004c7947 */ /* 0x003fea0003800000 */
.L_x_55990:
        /* <DEDUP_REMOVED lines=26> */
.L_x_55993:
        /* <DEDUP_REMOVED lines=14> */
.L_x_55992:
[----:B------:R-:W2:Y:S02]  /*3380*/  LDG.E.U16 R19, desc[UR36][R4.64] ;  /* 0x0000002404137981 */ /* 0x000ea4000c1e1500 */
[----:B--2---:R-:W-:-:S06]  /*3390*/  IMAD.U32 R19, R19, 0x10000, RZ ;  /* 0x0001000013137824 */ /* 0x004fcc00078e00ff */
[----:B------:R-:W0:Y:S01]  /*33a0*/  F2I.FTZ.TRUNC.NTZ R19, R19 ;  /* 0x0000001300137305 */ /* 0x000e22000021f100 */
[----:B------:R-:W-:Y:S05]  /*33b0*/  BRA `(.L_x_55977) ;  /* 0x00000004009c7947 */ /* 0x000fea0003800000 */
.L_x_55989:
        /* <DEDUP_REMOVED lines=10> */
.L_x_55996:
        /* <DEDUP_REMOVED lines=21> */
.L_x_56000:
[----:B------:R-:W-:Y:S05]  /*35b0*/  BSYNC.RECONVERGENT B1 ;  /* 0x0000000000017941 */ /* 0x000fea0003800200 */
.L_x_55999:
[----:B------:R-:W-:Y:S01]  /*35c0*/  IMAD.SHL.U32 R0, R0, 0x100000, RZ ;  /* 0x0010000000007824 */ /* 0x000fe200078e00ff */
[----:B------:R-:W-:-:S04]  /*35d0*/  LEA R3, R3, 0x3b800000, 0x17 ;  /* 0x3b80000003037811 */ /* 0x000fc800078eb8ff */
[----:B------:R-:W-:-:S07]  /*35e0*/  LOP3.LUT R19, R3, R0, R19, 0xfe, !PT ;  /* 0x0000000003137212 */ /* 0x000fce00078efe13 */
.L_x_55998:
[----:B------:R-:W-:Y:S05]  /*35f0*/  BSYNC.RECONVERGENT B0 ;  /* 0x0000000000007941 */ /* 0x000fea0003800200 */
.L_x_55997:
[----:B------:R-:W0:Y:S01]  /*3600*/  F2I.FTZ.TRUNC.NTZ R19, R19 ;  /* 0x0000001300137305 */ /* 0x000e22000021f100 */
[----:B------:R-:W-:Y:S05]  /*3610*/  BRA `(.L_x_55977) ;  /* 0x0000000400047947 */ /* 0x000fea0003800000 */
.L_x_55995:
        /* <DEDUP_REMOVED lines=21> */
.L_x_56004:
[----:B------:R-:W-:Y:S05]  /*3770*/  BSYNC.RECONVERGENT B1 ;  /* 0x0000000000017941 */ /* 0x000fea0003800200 */
.L_x_56003:
[----:B------:R-:W-:Y:S01]  /*3780*/  IMAD.SHL.U32 R0, R0, 0x200000, RZ ;  /* 0x0020000000007824 */ /* 0x000fe200078e00ff */
[----:B------:R-:W-:-:S04]  /*3790*/  LEA R3, R3, 0x37800000, 0x17 ;  /* 0x3780000003037811 */ /* 0x000fc800078eb8ff */
[----:B------:R-:W-:-:S07]  /*37a0*/  LOP3.LUT R19, R3, R0, R19, 0xfe, !PT ;  /* 0x0000000003137212 */ /* 0x000fce00078efe13 */
.L_x_56002:
[----:B------:R-:W-:Y:S05]  /*37b0*/  BSYNC.RECONVERGENT B0 ;  /* 0x0000000000007941 */ /* 0x000fea0003800200 */
.L_x_56001:
[----:B------:R-:W0:Y:S01]  /*37c0*/  F2I.FTZ.TRUNC.NTZ R19, R19 ;  /* 0x0000001300137305 */ /* 0x000e22000021f100 */
[----:B------:R-:W-:Y:S05]  /*37d0*/  BRA `(.L_x_55977) ;  /* 0x0000000000947947 */ /* 0x000fea0003800000 */
.L_x_55994:
        /* <DEDUP_REMOVED lines=14> */
.L_x_56008:
[----:B------:R-:W-:Y:S05]  /*38c0*/  BSYNC.RECONVERGENT B0 ;  /* 0x0000000000007941 */ /* 0x000fea0003800200 */
.L_x_56007:
[----:B------:R-:W0:Y:S01]  /*38d0*/  F2I.FTZ.TRUNC.NTZ R19, R19 ;  /* 0x0000001300137305 */ /* 0x000e22000021f100 */
[----:B------:R-:W-:Y:S05]  /*38e0*/  BRA `(.L_x_55977) ;  /* 0x0000000000507947 */ /* 0x000fea0003800000 */
.L_x_55982:
        /* <DEDUP_REMOVED lines=16> */
.L_x_56009:
[----:B------:R-:W-:Y:S05]  /*39f0*/  BRA `(.L_x_55977) ;  /* 0x00000000000c7947 */ /* 0x000fea0003800000 */
.L_x_56006:
[----:B------:R0:W5:Y:S01]  /*3a00*/  LDG.E R19, desc[UR36][R4.64] ;  /* 0x0000002404137981 */ /* 0x000162000c1e1900 */
[----:B------:R-:W-:Y:S05]  /*3a10*/  BRA `(.L_x_55977) ;  /* 0x0000000000047947 */ /* 0x000fea0003800000 */
.L_x_56005:
[----:B------:R0:W5:Y:S02]  /*3a20*/  LDG.E R19, desc[UR36][R4.64] ;  /* 0x0000002404137981 */ /* 0x000164000c1e1900 */
.L_x_55977:
[----:B------:R-:W-:Y:S05]  /*3a30*/  BSYNC.RECONVERGENT B6 ;  /* 0x0000000000067941 */ /* 0x000fea0003800200 */
.L_x_55976:
[----:B------:R-:W2:Y:S01]  /*3a40*/  LDCU UR4, c[0x0][0x388] ;  /* 0x00007100ff0477ac */ /* 0x000ea20008000800 */
[----:B------:R-:W3:Y:S01]  /*3a50*/  LDC R18, c[0x0][0x388] ;  /* 0x0000e200ff127b82 */ /* 0x000ee20000000800 */
[----:B------:R-:W-:Y:S01]  /*3a60*/  BSSY.RECONVERGENT B0, `(.L_x_56010) ;  /* 0x00000da000007945 */ /* 0x000fe20003800200 */
[----:B--2---:R-:W-:Y:S01]  /*3a70*/  UISETP.NE.AND UP0, UPT, UR4, 0x1, UPT ;  /* 0x000000010400788c */ /* 0x004fe2000bf05270 */
        /* <DEDUP_REMOVED lines=16> */
[----:B------:R-:W-:Y:S01]  /*3b80*/  IMAD.MOV.U32 R4, RZ, RZ, 0x1 ;  /* 0x00000001ff047424 */ /* 0x000fe200078e00ff */
[----:B------:R-:W-:-:S04]  /*3b90*/  LOP3.LUT R0, R27, 0x1, RZ, 0xc0, !PT ;  /* 0x000000011b007812 */ /* 0x000fc800078ec0ff */
[----:B------:R-:W-:-:S04]  /*3ba0*/  ISETP.NE.U32.AND P0, PT, R0, 0x1, PT ;  /* 0x000000010000780c */ /* 0x000fc80003f05070 */
[----:B------:R-:W-:-:S03]  /*3bb0*/  SEL R4, R4, 0xffffffff, P0 ;  /* 0xffffffff04047807 */ /* 0x000fc60000000000 */
[----:B------:R-:W-:Y:S06]  /*3bc0*/  @!P1 BRA `(.L_x_56017) ;  /* 0x0000000000289947 */ /* 0x000fec0003800000 */
[----:B------:R-:W-:Y:S01]  /*3bd0*/  SHF.R.U32.HI R0, RZ, 0x1, R27 ;  /* 0x00000001ff007819 */ /* 0x000fe2000001161b */
[----:B------:R-:W-:-:S07]  /*3be0*/  IMAD.MOV.U32 R5, RZ, RZ, 0x1 ;  /* 0x00000001ff057424 */ /* 0x000fce00078e00ff */
.L_x_56018:
        /* <DEDUP_REMOVED lines=8> */
.L_x_56017:
[----:B------:R-:W-:Y:S05]  /*3c70*/  BSYNC.RECONVERGENT B2 ;  /* 0x0000000000027941 */ /* 0x000fea0003800200 */
.L_x_56016:
[----:B------:R-:W-:Y:S05]  /*3c80*/  BRA `(.L_x_56014) ;  /* 0x0000000000107947 */ /* 0x000fea0003800000 */
.L_x_56015:
[----:B------:R-:W-:Y:S01]  /*3c90*/  LOP3.LUT R27, R27, 0x1, RZ, 0xc0, !PT ;  /* 0x000000011b1b7812 */ /* 0x000fe200078ec0ff */
[----:B------:R-:W-:-:S03]  /*3ca0*/  IMAD.MOV.U32 R4, RZ, RZ, 0x1 ;  /* 0x00000001ff047424 */ /* 0x000fc600078e00ff */
[----:B------:R-:W-:-:S04]  /*3cb0*/  ISETP.NE.U32.AND P0, PT, R27, 0x1, PT ;  /* 0x000000011b00780c */ /* 0x000fc80003f05070 */
[----:B------:R-:W-:-:S09]  /*3cc0*/  SEL R4, R4, 0xffffffff, P0 ;  /* 0xffffffff04047807 */ /* 0x000fd20000000000 */
.L_x_56014:
[----:B------:R-:W-:Y:S05]  /*3cd0*/  BSYNC.RECONVERGENT B1 ;  /* 0x0000000000017941 */ /* 0x000fea0003800200 */
.L_x_56013:
        /* <DEDUP_REMOVED lines=18> */
.L_x_56024:
        /* <DEDUP_REMOVED lines=8> */
.L_x_56023:
[----:B------:R-:W-:Y:S05]  /*3e80*/  BSYNC.RECONVERGENT B2 ;  /* 0x0000000000027941 */ /* 0x000fea0003800200 */
.L_x_56022:
[----:B------:R-:W-:Y:S05]  /*3e90*/  BRA `(.L_x_56020) ;  /* 0x0000000000107947 */ /* 0x000fea0003800000 */
.L_x_56021:
[----:B------:R-:W-:Y:S01]  /*3ea0*/  LOP3.LUT R25, R25, 0x1, RZ, 0xc0, !PT ;  /* 0x0000000119197812 */ /* 0x000fe200078ec0ff */
[----:B------:R-:W-:-:S03]  /*3eb0*/  IMAD.MOV.U32 R24, RZ, RZ, 0x1 ;  /* 0x00000001ff187424 */ /* 0x000fc600078e00ff */
[----:B------:R-:W-:-:S04]  /*3ec0*/  ISETP.NE.U32.AND P0, PT, R25, 0x1, PT ;  /* 0x000000011900780c */ /* 0x000fc80003f05070 */
[----:B------:R-:W-:-:S09]  /*3ed0*/  SEL R24, R24, 0xffffffff, P0 ;  /* 0xffffffff18187807 */ /* 0x000fd20000000000 */
.L_x_56020:
[----:B------:R-:W-:Y:S05]  /*3ee0*/  BSYNC.RECONVERGENT B1 ;  /* 0x0000000000017941 */ /* 0x000fea0003800200 */
.L_x_56019:
        /* <DEDUP_REMOVED lines=18> */
.L_x_56030:
        /* <DEDUP_REMOVED lines=8> */
.L_x_56029:
[----:B------:R-:W-:Y:S05]  /*4090*/  BSYNC.RECONVERGENT B2 ;  /* 0x0000000000027941 */ /* 0x000fea0003800200 */
.L_x_56028:
[----:B------:R-:W-:Y:S05]  /*40a0*/  BRA `(.L_x_56026) ;  /* 0x0000000000107947 */ /* 0x000fea0003800000 */
.L_x_56027:
[----:B------:R-:W-:Y:S01]  /*40b0*/  LOP3.LUT R23, R23, 0x1, RZ, 0xc0, !PT ;  /* 0x0000000117177812 */ /* 0x000fe200078ec0ff */
[----:B------:R-:W-:-:S03]  /*40c0*/  IMAD.MOV.U32 R22, RZ, RZ, 0x1 ;  /* 0x00000001ff167424 */ /* 0x000fc600078e00ff */
[----:B------:R-:W-:-:S04]  /*40d0*/  ISETP.NE.U32.AND P0, PT, R23, 0x1, PT ;  /* 0x000000011700780c */ /* 0x000fc80003f05070 */
[----:B------:R-:W-:-:S09]  /*40e0*/  SEL R22, R22, 0xffffffff, P0 ;  /* 0xffffffff16167807 */ /* 0x000fd20000000000 */
.L_x_56026:
[----:B------:R-:W-:Y:S05]  /*40f0*/  BSYNC.RECONVERGENT B1 ;  /* 0x0000000000017941 */ /* 0x000fea0003800200 */
.L_x_56025:
[----:B------:R-:W-:-:S05]  /*4100*/  VIADD R3, R17, 0x180 ;  /* 0x0000018011037836 */ /* 0x000fca0000000000 */
        /* <DEDUP_REMOVED lines=16> */
.L_x_56034:
        /* <DEDUP_REMOVED lines=8> */
.L_x_56033:
[----:B------:R-:W-:Y:S05]  /*4290*/  BSYNC.RECONVERGENT B1 ;  /* 0x0000000000017941 */ /* 0x000fea0003800200 */
.L_x_56032:
[----:B------:R-:W-:Y:S05]  /*42a0*/  BRA `(.L_x_56011) ;  /* 0x0000000400547947 */ /* 0x000fea0003800000 */
.L_x_56031:
[----:B------:R-:W-:Y:S01]  /*42b0*/  LOP3.LUT R19, R19, 0x1, RZ, 0xc0, !PT ;  /* 0x0000000113137812 */ /* 0x000fe200078ec0ff */
[----:B------:R-:W-:-:S03]  /*42c0*/  IMAD.MOV.U32 R18, RZ, RZ, 0x1 ;  /* 0x00000001ff127424 */ /* 0x000fc600078e00ff */
[----:B------:R-:W-:-:S04]  /*42d0*/  ISETP.NE.U32.AND P0, PT, R19, 0x1, PT ;  /* 0x000000011300780c */ /* 0x000fc80003f05070 */
[----:B------:R-:W-:Y:S01]  /*42e0*/  SEL R18, R18, 0xffffffff, P0 ;  /* 0xffffffff12127807 */ /* 0x000fe20000000000 */
[----:B------:R-:W-:Y:S08]  /*42f0*/  BRA `(.L_x_56011) ;  /* 0x0000000400407947 */ /* 0x000ff00003800000 */
.L_x_56012:
[----:B------:R-:W-:Y:S01]  /*4300*/  ISETP.GE.AND P0, PT, R17, R16, PT ;  /* 0x000000101100720c */ /* 0x000fe20003f06270 */
[----:B------:R-:W-:-:S12]  /*4310*/  BSSY.RECONVERGENT B1, `(.L_x_56035) ;  /* 0x0000012000017945 */ /* 0x000fd80003800200 */
[----:B------:R-:W-:Y:S05]  /*4320*/  @P0 BRA `(.L_x_56036) ;  /* 0x0000000000400947 */ /* 0x000fea0003800000 */
[----:B-----5:R-:W-:Y:S01]  /*4330*/  ISETP.GE.AND P0, PT, R27, RZ, PT ;  /* 0x000000ff1b00720c */ /* 0x020fe20003f06270 */
[----:B------:R-:W-:-:S12]  /*4340*/  IMAD.MOV.U32 R4, RZ, RZ, RZ ;  /* 0x000000ffff047224 */ /* 0x000fd800078e00ff */
[----:B------:R-:W-:Y:S05]  /*4350*/  @!P0 BRA `(.L_x_56036) ;  /* 0x0000000000348947 */ /* 0x000fea0003800000 */
[----:B------:R-:W-:Y:S01]  /*4360*/  ISETP.NE.AND P0, PT, R27, RZ, PT ;  /* 0x000000ff1b00720c */ /* 0x000fe20003f05270 */
[----:B------:R-:W-:-:S12]  /*4370*/  IMAD.MOV.U32 R4, RZ, RZ, 0x1 ;  /* 0x00000001ff047424 */ /* 0x000fd800078e00ff */
[----:B------:R-:W-:Y:S05]  /*4380*/  @!P0 BRA `(.L_x_56036) ;  /* 0x0000000000288947 */ /* 0x000fea0003800000 */
[----:B------:R-:W-:Y:S02]  /*4390*/  IMAD.MOV.U32 R4, RZ, RZ, 0x1 ;  /* 0x00000001ff047424 */ /* 0x000fe400078e00ff */
[----:B------:R-:W-:-:S07]  /*43a0*/  IMAD.MOV.U32 R0, RZ, RZ, R18 ;  /* 0x000000ffff007224 */ /* 0x000fce00078e0012 */
.L_x_56037:
        /* <DEDUP_REMOVED lines=8> */
.L_x_56036:
[----:B------:R-:W-:Y:S05]  /*4430*/  BSYNC.RECONVERGENT B1 ;  /* 0x0000000000017941 */ /* 0x000fea0003800200 */
.L_x_56035:
[----:B------:R-:W-:Y:S01]  /*4440*/  VIADD R3, R17, 0x80 ;  /* 0x0000008011037836 */ /* 0x000fe20000000000 */
[----:B------:R-:W-:Y:S04]  /*4450*/  BSSY.RECONVERGENT B1, `(.L_x_56038) ;  /* 0x0000013000017945 */ /* 0x000fe80003800200 */
[----:B------:R-:W-:-:S13]  /*4460*/  ISETP.GE.AND P0, PT, R3, R16, PT ;  /* 0x000000100300720c */ /* 0x000fda0003f06270 */
        /* <DEDUP_REMOVED lines=9> */
.L_x_56040:
        /* <DEDUP_REMOVED lines=8> */
.L_x_56039:
[----:B------:R-:W-:Y:S05]  /*4580*/  BSYNC.RECONVERGENT B1 ;  /* 0x0000000000017941 */ /* 0x000fea0003800200 */
.L_x_56038:
        /* <DEDUP_REMOVED lines=10> */
[----:B------:R-:W-:Y:S02]  /*4630*/  IMAD.MOV.U32 R0, RZ, RZ, R18 ;  /* 0x000000ffff007224 */ /* 0x000fe400078e0012 */
[----:B------:R-:W-:-:S07]  /*4640*/  IMAD.MOV.U32 R22, RZ, RZ, 0x1 ;  /* 0x00000001ff167424 */ /* 0x000fce00078e00ff */
.L_x_56043:
        /* <DEDUP_REMOVED lines=8> */
.L_x_56042:
[----:B------:R-:W-:Y:S05]  /*46d0*/  BSYNC.RECONVERGENT B1 ;  /* 0x0000000000017941 */ /* 0x000fea0003800200 */
.L_x_56041:
[----:B------:R-:W-:-:S05]  /*46e0*/  VIADD R3, R17, 0x180 ;  /* 0x0000018011037836 */ /* 0x000fca0000000000 */
        /* <DEDUP_REMOVED lines=8> */
[----:B------:R-:W-:-:S07]  /*4770*/  IMAD.MOV.U32 R18, RZ, RZ, 0x1 ;  /* 0x00000001ff127424 */ /* 0x000fce00078e00ff */
.L_x_56044:
        /* <DEDUP_REMOVED lines=8> */
.L_x_56011:
[----:B------:R-:W-:Y:S05]  /*4800*/  BSYNC.RECONVERGENT B0 ;  /* 0x0000000000007941 */ /* 0x000fea0003800200 */
.L_x_56010:
        /* <DEDUP_REMOVED lines=25> */
.L_x_56051:
[----:B------:R0:W-:Y:S01]  /*49a0*/  STG.E.U8 desc[UR36][R8.64], R4 ;  /* 0x0000000408007986 */ /* 0x0001e2000c101124 */
[----:B------:R-:W-:Y:S05]  /*49b0*/  BRA `(.L_x_56053) ;  /* 0x0000000c003c7947 */ /* 0x000fea0003800000 */
.L_x_56050:
        /* <DEDUP_REMOVED lines=9> */
.L_x_56055:
[----:B------:R0:W-:Y:S01]  /*4a50*/  STG.E desc[UR36][R8.64], R4 ;  /* 0x0000000408007986 */ /* 0x0001e2000c101924 */
[----:B------:R-:W-:Y:S05]  /*4a60*/  BRA `(.L_x_56053) ;  /* 0x0000000c00107947 */ /* 0x000fea0003800000 */
.L_x_56054:
[----:B------:R0:W-:Y:S01]  /*4a70*/  STG.E.U16 desc[UR36][R8.64], R4 ;  /* 0x0000000408007986 */ /* 0x0001e2000c101524 */
[----:B------:R-:W-:Y:S05]  /*4a80*/  BRA `(.L_x_56053) ;  /* 0x0000000c00087947 */ /* 0x000fea0003800000 */
.L_x_56049:
        /* <DEDUP_REMOVED lines=9> */
.L_x_56057:
[----:B------:R-:W-:-:S04]  /*4b20*/  I2FP.F32.S32 R0, R4 ;  /* 0x0000000400007245 */ /* 0x000fc80000201400 */
[----:B------:R-:W-:-:S05]  /*4b30*/  F2FP.F16.F32.PACK_AB R0, RZ, R0 ;  /* 0x00000000ff00723e */ /* 0x000fca00000000ff */
[----:B------:R0:W-:Y:S01]  /*4b40*/  STG.E.U16 desc[UR36][R8.64], R0 ;  /* 0x0000000008007986 */ /* 0x0001e2000c101524 */
[----:B------:R-:W-:Y:S05]  /*4b50*/  BRA `(.L_x_56053) ;  /* 0x0000000800d47947 */ /* 0x000fea0003800000 */
.L_x_56056:
        /* <DEDUP_REMOVED lines=10> */
.L_x_56059:
[----:B------:R-:W-:-:S04]  /*4c00*/  I2FP.F32.S32 R4, R4 ;  /* 0x0000000400047245 */ /* 0x000fc80000201400 */
[----:B------:R-:W-:-:S04]  /*4c10*/  F2FP.F16.F32.PACK_AB R3, RZ, R4 ;  /* 0x00000004ff03723e */ /* 0x000fc800000000ff */
[----:B------:R-:W-:-:S05]  /*4c20*/  PRMT R3, R3, 0x5410, RZ ;  /* 0x0000541003037816 */ /* 0x000fca00000000ff */
[----:B------:R0:W-:Y:S01]  /*4c30*/  STG.E desc[UR36][R8.64], R3 ;  /* 0x0000000308007986 */ /* 0x0001e2000c101924 */
[----:B------:R-:W-:Y:S05]  /*4c40*/  BRA `(.L_x_56053) ;  /* 0x0000000800987947 */ /* 0x000fea0003800000 */
.L_x_56058:
[----:B------:R-:W0:Y:S02]  /*4c50*/  I2F.F64 R4, R4 ;  /* 0x0000000400047312 */ /* 0x000e240000201c00 */
[----:B0-----:R0:W-:Y:S01]  /*4c60*/  STG.E.64 desc[UR36][R8.64], R4 ;  /* 0x0000000408007986 */ /* 0x0011e2000c101b24 */
[----:B------:R-:W-:Y:S05]  /*4c70*/  BRA `(.L_x_56053) ;  /* 0x00000008008c7947 */ /* 0x000fea0003800000 */
.L_x_56048:
        /* <DEDUP_REMOVED lines=12> */
.L_x_56062:
[----:B------:R-:W-:Y:S01]  /*4d40*/  CS2R R6, SRZ ;  /* 0x0000000000067805 */ /* 0x000fe2000001ff00 */
[----:B------:R-:W0:Y:S04]  /*4d50*/  I2F.F64 R4, R4 ;  /* 0x0000000400047312 */ /* 0x000e280000201c00 */
[----:B0-----:R0:W-:Y:S01]  /*4d60*/  STG.E.128 desc[UR36][R8.64], R4 ;  /* 0x0000000408007986 */ /* 0x0011e2000c101d24 */
[----:B------:R-:W-:Y:S05]  /*4d70*/  BRA `(.L_x_56053) ;  /* 0x00000008004c7947 */ /* 0x000fea0003800000 */
.L_x_56061:
        /* <DEDUP_REMOVED lines=19> */
.L_x_56066:
[----:B------:R-:W-:Y:S05]  /*4eb0*/  BSYNC.RECONVERGENT B0 ;  /* 0x0000000000007941 */ /* 0x000fea0003800200 */
.L_x_56065:
[----:B------:R-:W-:-:S05]  /*4ec0*/  LOP3.LUT R5, R0, 0x80, R5, 0xf8, !PT ;  /* 0x0000008000057812 */ /* 0x000fca00078ef805 */
[----:B------:R0:W-:Y:S01]  /*4ed0*/  STG.E.U8 desc[UR36][R8.64], R5 ;  /* 0x0000000508007986 */ /* 0x0001e2000c101124 */
[----:B------:R-:W-:Y:S05]  /*4ee0*/  BRA `(.L_x_56053) ;  /* 0x0000000400f07947 */ /* 0x000fea0003800000 */
.L_x_56064:
        /* <DEDUP_REMOVED lines=15> */
.L_x_56068:
[----:B------:R-:W-:Y:S05]  /*4fe0*/  BSYNC.RECONVERGENT B0 ;  /* 0x0000000000007941 */ /* 0x000fea0003800200 */
.L_x_56067:
[----:B------:R-:W-:-:S05]  /*4ff0*/  LOP3.LUT R5, R0, 0x80, R5, 0xf8, !PT ;  /* 0x0000008000057812 */ /* 0x000fca00078ef805 */
[----:B------:R0:W-:Y:S01]  /*5000*/  STG.E.U8 desc[UR36][R8.64], R5 ;  /* 0x0000000508007986 */ /* 0x0001e2000c101124 */
[----:B------:R-:W-:Y:S05]  /*5010*/  BRA `(.L_x_56053) ;  /* 0x0000000400a47947 */ /* 0x000fea0003800000 */
.L_x_56063:
[----:B------:R-:W-:-:S04]  /*5020*/  I2FP.F32.S32 R0, R4 ;  /* 0x0000000400007245 */ /* 0x000fc80000201400 */
[----:B------:R-:W-:-:S05]  /*5030*/  F2FP.BF16.F32.PACK_AB R0, RZ, R0 ;  /* 0x00000000ff00723e */ /* 0x000fca00000010ff */
[----:B------:R0:W-:Y:S01]  /*5040*/  STG.E.U16 desc[UR36][R8.64], R0 ;  /* 0x0000000008007986 */ /* 0x0001e2000c101524 */
[----:B------:R-:W-:Y:S05]  /*5050*/  BRA `(.L_x_56053) ;  /* 0x0000000400947947 */ /* 0x000fea0003800000 */
.L_x_56060:
        /* <DEDUP_REMOVED lines=10> */
.L_x_56071:
        /* <DEDUP_REMOVED lines=13> */
.L_x_56074:
[----:B------:R-:W-:-:S04]  /*51d0*/  SHF.R.U32.HI R0, RZ, 0x14, R3 ;  /* 0x00000014ff007819 */ /* 0x000fc80000011603 */
[----:B------:R-:W-:-:S04]  /*51e0*/  LOP3.LUT R0, R0, 0x1, RZ, 0xc0, !PT ;  /* 0x0000000100007812 */ /* 0x000fc800078ec0ff */
[----:B------:R-:W-:-:S04]  /*51f0*/  IADD3 R0, PT, PT, R3, 0x487ffff, R0 ;  /* 0x0487ffff03007810 */ /* 0x000fc80007ffe000 */
[----:B------:R-:W-:-:S04]  /*5200*/  SHF.R.U32.HI R0, RZ, 0x14, R0 ;  /* 0x00000014ff007819 */ /* 0x000fc80000011600 */
[----:B------:R-:W-:-:S07]  /*5210*/  LOP3.LUT R0, R0, 0xff, RZ, 0xc0, !PT ;  /* 0x000000ff00007812 */ /* 0x000fce00078ec0ff */
.L_x_56075:
[----:B------:R-:W-:-:S04]  /*5220*/  SHF.R.U32.HI R3, RZ, 0x18, R3 ;  /* 0x00000018ff037819 */ /* 0x000fc80000011603 */
[----:B------:R-:W-:-:S04]  /*5230*/  LOP3.LUT R0, R0, 0x80, R3, 0xf8, !PT ;  /* 0x0000008000007812 */ /* 0x000fc800078ef803 */
[----:B------:R-:W-:-:S07]  /*5240*/  PRMT R4, R0, 0x7610, R4 ;  /* 0x0000761000047816 */ /* 0x000fce0000000004 */
.L_x_56073:
[----:B------:R-:W-:Y:S05]  /*5250*/  BSYNC.RECONVERGENT B0 ;  /* 0x0000000000007941 */ /* 0x000fea0003800200 */
.L_x_56072:
[----:B------:R3:W-:Y:S01]  /*5260*/  STG.E.U8 desc[UR36][R8.64], R4 ;  /* 0x0000000408007986 */ /* 0x0007e2000c101124 */
[----:B------:R-:W-:Y:S05]  /*5270*/  BRA `(.L_x_56053) ;  /* 0x00000004000c7947 */ /* 0x000fea0003800000 */
.L_x_56070:
        /* <DEDUP_REMOVED lines=13> */
.L_x_56078:
[----:B------:R-:W-:-:S04]  /*5350*/  SHF.R.U32.HI R0, RZ, 0x15, R3 ;  /* 0x00000015ff007819 */ /* 0x000fc80000011603 */
[----:B------:R-:W-:-:S04]  /*5360*/  LOP3.LUT R0, R0, 0x1, RZ, 0xc0, !PT ;  /* 0x0000000100007812 */ /* 0x000fc800078ec0ff */
[----:B------:R-:W-:-:S04]  /*5370*/  IADD3 R0, PT, PT, R3, 0x88fffff, R0 ;  /* 0x088fffff03007810 */ /* 0x000fc80007ffe000 */
[----:B------:R-:W-:-:S04]  /*5380*/  SHF.R.U32.HI R0, RZ, 0x15, R0 ;  /* 0x00000015ff007819 */ /* 0x000fc80000011600 */
[----:B------:R-:W-:-:S07]  /*5390*/  LOP3.LUT R0, R0, 0xff, RZ, 0xc0, !PT ;  /* 0x000000ff00007812 */ /* 0x000fce00078ec0ff */
.L_x_56079:
[----:B------:R-:W-:-:S04]  /*53a0*/  SHF.R.U32.HI R3, RZ, 0x18, R3 ;  /* 0x00000018ff037819 */ /* 0x000fc80000011603 */
[----:B------:R-:W-:-:S04]  /*53b0*/  LOP3.LUT R0, R0, 0x80, R3, 0xf8, !PT ;  /* 0x0000008000007812 */ /* 0x000fc800078ef803 */
[----:B------:R-:W-:-:S07]  /*53c0*/  PRMT R4, R0, 0x7610, R4 ;  /* 0x0000761000047816 */ /* 0x000fce0000000004 */
.L_x_56077:
[----:B------:R-:W-:Y:S05]  /*53d0*/  BSYNC.RECONVERGENT B0 ;  /* 0x0000000000007941 */ /* 0x000fea0003800200 */
.L_x_56076:
[----:B------:R0:W-:Y:S01]  /*53e0*/  STG.E.U8 desc[UR36][R8.64], R4 ;  /* 0x0000000408007986 */ /* 0x0001e2000c101124 */
[----:B------:R-:W-:Y:S05]  /*53f0*/  BRA `(.L_x_56053) ;  /* 0x0000000000ac7947 */ /* 0x000fea0003800000 */
.L_x_56069:
[----:B------:R-:W-:-:S13]  /*5400*/  ISETP.NE.AND P0, PT, R0, 0x1c, PT ;  /* 0x0000001c0000780c */ /* 0x000fda0003f05270 */
[----:B------:R-:W-:Y:S05]  /*5410*/  @!P0 BRA `(.L_x_56080) ;  /* 0x0000000000a08947 */ /* 0x000fea0003800000 */
[----:B------:R-:W-:-:S13]  /*5420*/  ISETP.NE.AND P0, PT, R0, 0x1d, PT ;  /* 0x0000001d0000780c */ /* 0x000fda0003f05270 */
[----:B------:R-:W-:Y:S05]  /*5430*/  @!P0 BRA `(.L_x_56081) ;  /* 0x00000000008c8947 */ /* 0x000fea0003800000 */
[----:B------:R-:W-:-:S13]  /*5440*/  ISETP.NE.AND P0, PT, R0, 0x2c, PT ;  /* 0x0000002c0000780c */ /* 0x000fda0003f05270 */
[----:B------:R-:W-:Y:S05]  /*5450*/  @!P0 BRA `(.L_x_56082) ;  /* 0x0000000000448947 */ /* 0x000fea0003800000 */
.L_x_56052:
        /* <DEDUP_REMOVED lines=16> */
.L_x_56083:
[----:B------:R-:W-:Y:S05]  /*5560*/  BRA `(.L_x_56053) ;  /* 0x0000000000507947 */ /* 0x000fea0003800000 */
.L_x_56082:
        /* <DEDUP_REMOVED lines=16> */
.L_x_56081:
[----:B------:R-:W-:-:S05]  /*5670*/  SHF.R.S32.HI R5, RZ, 0x1f, R4 ;  /* 0x0000001fff057819 */ /* 0x000fca0000011404 */
[----:B------:R1:W-:Y:S01]  /*5680*/  STG.E.64 desc[UR36][R8.64], R4 ;  /* 0x0000000408007986 */ /* 0x0003e2000c101b24 */
[----:B------:R-:W-:Y:S05]  /*5690*/  BRA `(.L_x_56053) ;  /* 0x0000000000047947 */ /* 0x000fea0003800000 */
.L_x_56080:
[----:B------:R0:W-:Y:S02]  /*56a0*/  STG.E desc[UR36][R8.64], R4 ;  /* 0x0000000408007986 */ /* 0x0001e4000c101924 */
.L_x_56053:
        /* <DEDUP_REMOVED lines=24> */
.L_x_56088:
[----:B------:R0:W-:Y:S01]  /*5830*/  STG.E.U8 desc[UR36][R8.64], R24 ;  /* 0x0000001808007986 */ /* 0x0001e2000c101124 */
[----:B------:R-:W-:Y:S05]  /*5840*/  BRA `(.L_x_56090) ;  /* 0x0000000c00387947 */ /* 0x000fea0003800000 */
.L_x_56087:
        /* <DEDUP_REMOVED lines=9> */
.L_x_56092:
[----:B------:R0:W-:Y:S01]  /*58e0*/  STG.E desc[UR36][R8.64], R24 ;  /* 0x0000001808007986 */ /* 0x0001e2000c101924 */
[----:B------:R-:W-:Y:S05]  /*58f0*/  BRA `(.L_x_56090) ;  /* 0x0000000c000c7947 */ /* 0x000fea0003800000 */
.L_x_56091:
[----:B------:R0:W-:Y:S01]  /*5900*/  STG.E.U16 desc[UR36][R8.64], R24 ;  /* 0x0000001808007986 */ /* 0x0001e2000c101524 */
[----:B------:R-:W-:Y:S05]  /*5910*/  BRA `(.L_x_56090) ;  /* 0x0000000c00047947 */ /* 0x000fea0003800000 */
.L_x_56086:
        /* <DEDUP_REMOVED lines=9> */
.L_x_56094:
[----:B------:R-:W-:-:S04]  /*59b0*/  I2FP.F32.S32 R0, R24 ;  /* 0x0000001800007245 */ /* 0x000fc80000201400 */
[----:B------:R-:W-:-:S05]  /*59c0*/  F2FP.F16.F32.PACK_AB R0, RZ, R0 ;  /* 0x00000000ff00723e */ /* 0x000fca00000000ff */
[----:B------:R0:W-:Y:S01]  /*59d0*/  STG.E.U16 desc[UR36][R8.64], R0 ;  /* 0x0000000008007986 */ /* 0x0001e2000c101524 */
[----:B------:R-:W-:Y:S05]  /*59e0*/  BRA `(.L_x_56090) ;  /* 0x0000000800d07947 */ /* 0x000fea0003800000 */
.L_x_56093:
        /* <DEDUP_REMOVED lines=10> */
.L_x_56096:
[----:B------:R-:W-:-:S04]  /*5a90*/  I2FP.F32.S32 R24, R24 ;  /* 0x0000001800187245 */ /* 0x000fc80000201400 */
[----:B------:R-:W-:-:S04]  /*5aa0*/  F2FP.F16.F32.PACK_AB R3, RZ, R24 ;  /* 0x00000018ff03723e */ /* 0x000fc800000000ff */
[----:B------:R-:W-:-:S05]  /*5ab0*/  PRMT R3, R3, 0x5410, RZ ;  /* 0x0000541003037816 */ /* 0x000fca00000000ff */
[----:B------:R0:W-:Y:S01]  /*5ac0*/  STG.E desc[UR36][R8.64], R3 ;  /* 0x0000000308007986 */ /* 0x0001e2000c101924 */
[----:B------:R-:W-:Y:S05]  /*5ad0*/  BRA `(.L_x_56090) ;  /* 0x0000000800947947 */ /* 0x000fea0003800000 */
.L_x_56095:
[----:B------:R-:W0:Y:S02]  /*5ae0*/  I2F.F64 R24, R24 ;  /* 0x0000001800187312 */ /* 0x000e240000201c00 */
[----:B0-----:R0:W-:Y:S01]  /*5af0*/  STG.E.64 desc[UR36][R8.64], R24 ;  /* 0x0000001808007986 */ /* 0x0011e2000c101b24 */
[----:B------:R-:W-:Y:S05]  /*5b00*/  BRA `(.L_x_56090) ;  /* 0x0000000800887947 */ /* 0x000fea0003800000 */
.L_x_56085:
        /* <DEDUP_REMOVED lines=12> */
.L_x_56100:
        /* <DEDUP_REMOVED lines=17> */
.L_x_56103:
[----:B------:R-:W-:-:S04]  /*5ce0*/  SHF.R.U32.HI R3, RZ, 0x18, R5 ;  /* 0x00000018ff037819 */ /* 0x000fc80000011605 */
[----:B------:R-:W-:-:S04]  /*5cf0*/  LOP3.LUT R0, R0, 0x80, R3, 0xf8, !PT ;  /* 0x0000008000007812 */ /* 0x000fc800078ef803 */
[----:B------:R-:W-:-:S07]  /*5d00*/  PRMT R4, R0, 0x7610, R4 ;  /* 0x0000761000047816 */ /* 0x000fce0000000004 */
.L_x_56102:
[----:B------:R-:W-:Y:S05]  /*5d10*/  BSYNC.RECONVERGENT B0 ;  /* 0x0000000000007941 */ /* 0x000fea0003800200 */
.L_x_56101:
[----:B------:R0:W-:Y:S01]  /*5d20*/  STG.E.U8 desc[UR36][R8.64], R4 ;  /* 0x0000000408007986 */ /* 0x0001e2000c101124 */
[----:B------:R-:W-:Y:S05]  /*5d30*/  BRA `(.L_x_56090) ;  /* 0x0000000400fc7947 */ /* 0x000fea0003800000 */
.L_x_56099:
        /* <DEDUP_REMOVED lines=17> */
.L_x_56106:
[----:B------:R-:W-:-:S04]  /*5e50*/  SHF.R.U32.HI R3, RZ, 0x18, R5 ;  /* 0x00000018ff037819 */ /* 0x000fc80000011605 */
[----:B------:R-:W-:-:S04]  /*5e60*/  LOP3.LUT R0, R0, 0x80, R3, 0xf8, !PT ;  /* 0x0000008000007812 */ /* 0x000fc800078ef803 */
[----:B------:R-:W-:-:S07]  /*5e70*/  PRMT R4, R0, 0x7610, R4 ;  /* 0x0000761000047816 */ /* 0x000fce0000000004 */
.L_x_56105:
[----:B------:R-:W-:Y:S05]  /*5e80*/  BSYNC.RECONVERGENT B0 ;  /* 0x0000000000007941 */ /* 0x000fea0003800200 */
.L_x_56104:
[----:B------:R0:W-:Y:S01]  /*5e90*/  STG.E.U8 desc[UR36][R8.64], R4 ;  /* 0x0000000408007986 */ /* 0x0001e2000c101124 */
[----:B------:R-:W-:Y:S05]  /*5ea0*/  BRA `(.L_x_56090) ;  /* 0x0000000400a07947 */ /* 0x000fea0003800000 */
.L_x_56098:
        /* <DEDUP_REMOVED lines=22> */
.L_x_56108:
[----:B------:R-:W-:-:S05]  /*6010*/  SHF.R.S32.HI R25, RZ, 0x1f, R24 ;  /* 0x0000001fff197819 */ /* 0x000fca0000011418 */
[----:B------:R0:W-:Y:S01]  /*6020*/  STG.E.64 desc[UR36][R8.64], R24 ;  /* 0x0000001808007986 */ /* 0x0001e2000c101b24 */
[----:B------:R-:W-:Y:S05]  /*6030*/  BRA `(.L_x_56090) ;  /* 0x00000004003c7947 */ /* 0x000fea0003800000 */
.L_x_56107:
[----:B------:R0:W-:Y:S01]  /*6040*/  STG.E desc[UR36][R8.64], R24 ;  /* 0x0000001808007986 */ /* 0x0001e2000c101924 */
[----:B------:R-:W-:Y:S05]  /*6050*/  BRA `(.L_x_56090) ;  /* 0x0000000400347947 */ /* 0x000fea0003800000 */
.L_x_56097:
        /* <DEDUP_REMOVED lines=10> */
.L_x_56110:
[----:B------:R-:W-:Y:S01]  /*6100*/  CS2R R6, SRZ ;  /* 0x0000000000067805 */ /* 0x000fe2000001ff00 */
[----:B------:R-:W0:Y:S04]  /*6110*/  I2F.F64 R4, R24 ;  /* 0x0000001800047312 */ /* 0x000e280000201c00 */
[----:B0-----:R4:W-:Y:S01]  /*6120*/  STG.E.128 desc[UR36][R8.64], R4 ;  /* 0x0000000408007986 */ /* 0x0019e2000c101d24 */
[----:B------:R-:W-:Y:S05]  /*6130*/  BRA `(.L_x_56090) ;  /* 0x0000000000fc7947 */ /* 0x000fea0003800000 */
.L_x_56109:
[----:B------:R-:W-:-:S13]  /*6140*/  ISETP.NE.AND P0, PT, R0, 0xf, PT ;  /* 0x0000000f0000780c */ /* 0x000fda0003f05270 */
[----:B------:R-:W-:Y:S05]  /*6150*/  @!P0 BRA `(.L_x_56111) ;  /* 0x0000000000e88947 */ /* 0x000fea0003800000 */
[----:B------:R-:W-:-:S13]  /*6160*/  ISETP.NE.AND P0, PT, R0, 0x17, PT ;  /* 0x000000170000780c */ /* 0x000fda0003f05270 */
[----:B------:R-:W-:Y:S05]  /*6170*/  @!P0 BRA `(.L_x_56112) ;  /* 0x0000000000908947 */ /* 0x000fea0003800000 */
[----:B------:R-:W-:-:S13]  /*6180*/  ISETP.NE.AND P0, PT, R0, 0x18, PT ;  /* 0x000000180000780c */ /* 0x000fda0003f05270 */
[----:B------:R-:W-:Y:S05]  /*6190*/  @!P0 BRA `(.L_x_56113) ;  /* 0x0000000000448947 */ /* 0x000fea0003800000 */
.L_x_56089:
        /* <DEDUP_REMOVED lines=16> */
.L_x_56114:
[----:B------:R-:W-:Y:S05]  /*62a0*/  BRA `(.L_x_56090) ;  /* 0x0000000000a07947 */ /* 0x000fea0003800000 */
.L_x_56113:
        /* <DEDUP_REMOVED lines=13> */
.L_x_56116:
[----:B------:R-:W-:Y:S05]  /*6380*/  BSYNC.RECONVERGENT B0 ;  /* 0x0000000000007941 */ /* 0x000fea0003800200 */
.L_x_56115:
[----:B------:R-:W-:-:S05]  /*6390*/  LOP3.LUT R3, R0, 0x80, R3, 0xf8, !PT ;  /* 0x0000008000037812 */ /* 0x000fca00078ef803 */
[----:B------:R2:W-:Y:S01]  /*63a0*/  STG.E.U8 desc[UR36][R8.64], R3 ;  /* 0x0000000308007986 */ /* 0x0005e2000c101124 */
[----:B------:R-:W-:Y:S05]  /*63b0*/  BRA `(.L_x_56090) ;  /* 0x00000000005c7947 */ /* 0x000fea0003800000 */
.L_x_56112:
        /* <DEDUP_REMOVED lines=12> */
.L_x_56118:
[----:B------:R-:W-:Y:S01]  /*6480*/  IMAD.MOV.U32 R0, RZ, RZ, 0x7f ;  /* 0x0000007fff007424 */ /* 0x000fe200078e00ff */
[----:B------:R-:W-:-:S04]  /*6490*/  ISETP.GT.U32.AND P0, PT, R4, 0x7f800000, PT ;  /* 0x7f8000000400780c */ /* 0x000fc80003f04070 */
[----:B------:R-:W-:-:S09]  /*64a0*/  SEL R0, R0, 0x7c, P0 ;  /* 0x0000007c00007807 */ /* 0x000fd20000000000 */
.L_x_56119:
[----:B------:R-:W-:Y:S05]  /*64b0*/  BSYNC.RECONVERGENT B0 ;  /* 0x0000000000007941 */ /* 0x000fea0003800200 */
.L_x_56117:
[----:B------:R-:W-:-:S04]  /*64c0*/  SHF.R.U32.HI R3, RZ, 0x18, R3 ;  /* 0x00000018ff037819 */ /* 0x000fc80000011603 */
[----:B------:R-:W-:-:S05]  /*64d0*/  LOP3.LUT R3, R0, 0x80, R3, 0xf8, !PT ;  /* 0x0000008000037812 */ /* 0x000fca00078ef803 */
[----:B------:R1:W-:Y:S01]  /*64e0*/  STG.E.U8 desc[UR36][R8.64], R3 ;  /* 0x0000000308007986 */ /* 0x0003e2000c101124 */
[----:B------:R-:W-:Y:S05]  /*64f0*/  BRA `(.L_x_56090) ;  /* 0x00000000000c7947 */ /* 0x000fea0003800000 */
.L_x_56111:
[----:B------:R-:W-:-:S04]  /*6500*/  I2FP.F32.S32 R0, R24 ;  /* 0x0000001800007245 */ /* 0x000fc80000201400 */
[----:B------:R-:W-:-:S05]  /*6510*/  F2FP.BF16.F32.PACK_AB R0, RZ, R0 ;  /* 0x00000000ff00723e */ /* 0x000fca00000010ff */
[----:B------:R0:W-:Y:S02]  /*6520*/  STG.E.U16 desc[UR36][R8.64], R0 ;  /* 0x0000000008007986 */ /* 0x0001e4000c101524 */
.L_x_56090:
[----:B------:R-:W-:-:S07]  /*6530*/  VIADD R17, R17, 0x80 ;  /* 0x0000008011117836 */ /* 0x000fce0000000000 */
.L_x_56047:
[----:B------:R-:W-:-:S13]  /*6540*/  ISETP.GE.AND P0, PT, R17, R16, PT ;  /* 0x000000101100720c */ /* 0x000fda0003f06270 */
[----:B------:R-:W-:Y:S05]  /*6550*/  @P0 BREAK.RELIABLE B6 ;  /* 0x0000000000060942 */ /* 0x000fea0003800100 */
[----:B------:R-:W-:Y:S05]  /*6560*/  @P0 BRA `(.L_x_56084) ;  /* 0x0000000c00980947 */ /* 0x000fea0003800000 */
[----:B------:R-:W-:Y:S05]  /*6570*/  BSYNC.RELIABLE B6 ;  /* 0x0000000000067941 */ /* 0x000fea0003800100 */
.L_x_56046:
        /* <DEDUP_REMOVED lines=20> */
.L_x_56123:
[----:B------:R0:W-:Y:S01]  /*66c0*/  STG.E.U8 desc[UR36][R8.64], R22 ;  /* 0x0000001608007986 */ /* 0x0001e2000c101124 */
[----:B------:R-:W-:Y:S05]  /*66d0*/  BRA `(.L_x_56125) ;  /* 0x0000000c00387947 */ /* 0x000fea0003800000 */
.L_x_56122:
        /* <DEDUP_REMOVED lines=9> */
.L_x_56127:
[----:B------:R0:W-:Y:S01]  /*6770*/  STG.E desc[UR36][R8.64], R22 ;  /* 0x0000001608007986 */ /* 0x0001e2000c101924 */
[----:B------:R-:W-:Y:S05]  /*6780*/  BRA `(.L_x_56125) ;  /* 0x0000000c000c7947 */ /* 0x000fea0003800000 */
.L_x_56126:
[----:B------:R0:W-:Y:S01]  /*6790*/  STG.E.U16 desc[UR36][R8.64], R22 ;  /* 0x0000001608007986 */ /* 0x0001e2000c101524 */
[----:B------:R-:W-:Y:S05]  /*67a0*/  BRA `(.L_x_56125) ;  /* 0x0000000c00047947 */ /* 0x000fea0003800000 */
.L_x_56121:
        /* <DEDUP_REMOVED lines=9> */
.L_x_56129:
[----:B------:R-:W-:-:S04]  /*6840*/  I2FP.F32.S32 R0, R22 ;  /* 0x0000001600007245 */ /* 0x000fc80000201400 */
[----:B------:R-:W-:-:S05]  /*6850*/  F2FP.F16.F32.PACK_AB R0, RZ, R0 ;  /* 0x00000000ff00723e */ /* 0x000fca00000000ff */
[----:B------:R0:W-:Y:S01]  /*6860*/  STG.E.U16 desc[UR36][R8.64], R0 ;  /* 0x0000000008007986 */ /* 0x0001e2000c101524 */
[----:B------:R-:W-:Y:S05]  /*6870*/  BRA `(.L_x_56125) ;  /* 0x0000000800d07947 */ /* 0x000fea0003800000 */
.L_x_56128:
        /* <DEDUP_REMOVED lines=10> */
.L_x_56131:
[----:B------:R-:W-:-:S04]  /*6920*/  I2FP.F32.S32 R22, R22 ;  /* 0x0000001600167245 */ /* 0x000fc80000201400 */
[----:B------:R-:W-:-:S04]  /*6930*/  F2FP.F16.F32.PACK_AB R3, RZ, R22 ;  /* 0x00000016ff03723e */ /* 0x000fc800000000ff */
[----:B------:R-:W-:-:S05]  /*6940*/  PRMT R3, R3, 0x5410, RZ ;  /* 0x0000541003037816 */ /* 0x000fca00000000ff */
[----:B------:R0:W-:Y:S01]  /*6950*/  STG.E desc[UR36][R8.64], R3 ;  /* 0x0000000308007986 */ /* 0x0001e2000c101924 */
[----:B------:R-:W-:Y:S05]  /*6960*/  BRA `(.L_x_56125) ;  /* 0x0000000800947947 */ /* 0x000fea0003800000 */
.L_x_56130:
[----:B------:R-:W0:Y:S02]  /*6970*/  I2F.F64 R22, R22 ;  /* 0x0000001600167312 */ /* 0x000e240000201c00 */
[----:B0-----:R0:W-:Y:S01]  /*6980*/  STG.E.64 desc[UR36][R8.64], R22 ;  /* 0x0000001608007986 */ /* 0x0011e2000c101b24 */
[----:B------:R-:W-:Y:S05]  /*6990*/  BRA `(.L_x_56125) ;  /* 0x0000000800887947 */ /* 0x000fea0003800000 */
.L_x_56120:
        /* <DEDUP_REMOVED lines=12> */
.L_x_56135:
        /* <DEDUP_REMOVED lines=17> */
.L_x_56138:
[----:B------:R-:W-:-:S04]  /*6b70*/  SHF.R.U32.HI R3, RZ, 0x18, R5 ;  /* 0x00000018ff037819 */ /* 0x000fc80000011605 */
[----:B------:R-:W-:-:S04]  /*6b80*/  LOP3.LUT R0, R0, 0x80, R3, 0xf8, !PT ;  /* 0x0000008000007812 */ /* 0x000fc800078ef803 */
[----:B------:R-:W-:-:S07]  /*6b90*/  PRMT R4, R0, 0x7610, R4 ;  /* 0x0000761000047816 */ /* 0x000fce0000000004 */
.L_x_56137:
[----:B------:R-:W-:Y:S05]  /*6ba0*/  BSYNC.RECONVERGENT B0 ;  /* 0x0000000000007941 */ /* 0x000fea0003800200 */
.L_x_56136:
[----:B------:R0:W-:Y:S01]  /*6bb0*/  STG.E.U8 desc[UR36][R8.64], R4 ;  /* 0x0000000408007986 */ /* 0x0001e2000c101124 */
[----:B------:R-:W-:Y:S05]  /*6bc0*/  BRA `(.L_x_56125) ;  /* 0x0000000400fc7947 */ /* 0x000fea0003800000 */
.L_x_56134:
        /* <DEDUP_REMOVED lines=17> */
.L_x_56141:
[----:B------:R-:W-:-:S04]  /*6ce0*/  SHF.R.U32.HI R3, RZ, 0x18, R5 ;  /* 0x00000018ff037819 */ /* 0x000fc80000011605 */
[----:B------:R-:W-:-:S04]  /*6cf0*/  LOP3.LUT R0, R0, 0x80, R3, 0xf8, !PT ;  /* 0x0000008000007812 */ /* 0x000fc800078ef803 */
[----:B------:R-:W-:-:S07]  /*6d00*/  PRMT R4, R0, 0x7610, R4 ;  /* 0x0000761000047816 */ /* 0x000fce0000000004 */
.L_x_56140:
[----:B------:R-:W-:Y:S05]  /*6d10*/  BSYNC.RECONVERGENT B0 ;  /* 0x0000000000007941 */ /* 0x000fea0003800200 */
.L_x_56139:
[----:B------:R0:W-:Y:S01]  /*6d20*/  STG.E.U8 desc[UR36][R8.64], R4 ;  /* 0x0000000408007986 */ /* 0x0001e2000c101124 */
[----:B------:R-:W-:Y:S05]  /*6d30*/  BRA `(.L_x_56125) ;  /* 0x0000000400a07947 */ /* 0x000fea0003800000 */
.L_x_56133:
        /* <DEDUP_REMOVED lines=22> */
.L_x_56143:
[----:B------:R-:W-:-:S05]  /*6ea0*/  SHF.R.S32.HI R23, RZ, 0x1f, R22 ;  /* 0x0000001fff177819 */ /* 0x000fca0000011416 */
[----:B------:R0:W-:Y:S01]  /*6eb0*/  STG.E.64 desc[UR36][R8.64], R22 ;  /* 0x0000001608007986 */ /* 0x0001e2000c101b24 */
[----:B------:R-:W-:Y:S05]  /*6ec0*/  BRA `(.L_x_56125) ;  /* 0x00000004003c7947 */ /* 0x000fea0003800000 */
.L_x_56142:
[----:B------:R0:W-:Y:S01]  /*6ed0*/  STG.E desc[UR36][R8.64], R22 ;  /* 0x0000001608007986 */ /* 0x0001e2000c101924 */
[----:B------:R-:W-:Y:S05]  /*6ee0*/  BRA `(.L_x_56125) ;  /* 0x0000000400347947 */ /* 0x000fea0003800000 */
.L_x_56132:
        /* <DEDUP_REMOVED lines=10> */
.L_x_56145:
[----:B------:R-:W-:Y:S01]  /*6f90*/  CS2R R6, SRZ ;  /* 0x0000000000067805 */ /* 0x000fe2000001ff00 */
[----:B------:R-:W0:Y:S04]  /*6fa0*/  I2F.F64 R4, R22 ;  /* 0x0000001600047312 */ /* 0x000e280000201c00 */
[----:B0-----:R4:W-:Y:S01]  /*6fb0*/  STG.E.128 desc[UR36][R8.64], R4 ;  /* 0x0000000408007986 */ /* 0x0019e2000c101d24 */
[----:B------:R-:W-:Y:S05]  /*6fc0*/  BRA `(.L_x_56125) ;  /* 0x0000000000fc7947 */ /* 0x000fea0003800000 */
.L_x_56144:
[----:B------:R-:W-:-:S13]  /*6fd0*/  ISETP.NE.AND P0, PT, R0, 0xf, PT ;  /* 0x0000000f0000780c */ /* 0x000fda0003f05270 */
[----:B------:R-:W-:Y:S05]  /*6fe0*/  @!P0 BRA `(.L_x_56146) ;  /* 0x0000000000e88947 */ /* 0x000fea0003800000 */
[----:B------:R-:W-:-:S13]  /*6ff0*/  ISETP.NE.AND P0, PT, R0, 0x17, PT ;  /* 0x000000170000780c */ /* 0x000fda0003f05270 */
[----:B------:R-:W-:Y:S05]  /*7000*/  @!P0 BRA `(.L_x_56147) ;  /* 0x0000000000908947 */ /* 0x000fea0003800000 */
[----:B------:R-:W-:-:S13]  /*7010*/  ISETP.NE.AND P0, PT, R0, 0x18, PT ;  /* 0x000000180000780c */ /* 0x000fda0003f05270 */
[----:B------:R-:W-:Y:S05]  /*7020*/  @!P0 BRA `(.L_x_56148) ;  /* 0x0000000000448947 */ /* 0x000fea0003800000 */
.L_x_56124:
        /* <DEDUP_REMOVED lines=16> */
.L_x_56149:
[----:B------:R-:W-:Y:S05]  /*7130*/  BRA `(.L_x_56125) ;  /* 0x0000000000a07947 */ /* 0x000fea0003800000 */
.L_x_56148:
        /* <DEDUP_REMOVED lines=13> */
.L_x_56151:
[----:B------:R-:W-:Y:S05]  /*7210*/  BSYNC.RECONVERGENT B0 ;  /* 0x0000000000007941 */ /* 0x000fea0003800200 */
.L_x_56150:
[----:B------:R-:W-:-:S05]  /*7220*/  LOP3.LUT R3, R0, 0x80, R3, 0xf8, !PT ;  /* 0x0000008000037812 */ /* 0x000fca00078ef803 */
[----:B------:R2:W-:Y:S01]  /*7230*/  STG.E.U8 desc[UR36][R8.64], R3 ;  /* 0x0000000308007986 */ /* 0x0005e2000c101124 */
[----:B------:R-:W-:Y:S05]  /*7240*/  BRA `(.L_x_56125) ;  /* 0x00000000005c7947 */ /* 0x000fea0003800000 */
.L_x_56147:
        /* <DEDUP_REMOVED lines=12> */
.L_x_56153:
[----:B------:R-:W-:Y:S01]  /*7310*/  IMAD.MOV.U32 R0, RZ, RZ, 0x7f ;  /* 0x0000007fff007424 */ /* 0x000fe200078e00ff */
[----:B------:R-:W-:-:S04]  /*7320*/  ISETP.GT.U32.AND P0, PT, R4, 0x7f800000, PT ;  /* 0x7f8000000400780c */ /* 0x000fc80003f04070 */
[----:B------:R-:W-:-:S09]  /*7330*/  SEL R0, R0, 0x7c, P0 ;  /* 0x0000007c00007807 */ /* 0x000fd20000000000 */
.L_x_56154:
[----:B------:R-:W-:Y:S05]  /*7340*/  BSYNC.RECONVERGENT B0 ;  /* 0x0000000000007941 */ /* 0x000fea0003800200 */
.L_x_56152:
[----:B------:R-:W-:-:S04]  /*7350*/  SHF.R.U32.HI R3, RZ, 0x18, R3 ;  /* 0x00000018ff037819 */ /* 0x000fc80000011603 */
[----:B------:R-:W-:-:S05]  /*7360*/  LOP3.LUT R3, R0, 0x80, R3, 0xf8, !PT ;  /* 0x0000008000037812 */ /* 0x000fca00078ef803 */
[----:B------:R1:W-:Y:S01]  /*7370*/  STG.E.U8 desc[UR36][R8.64], R3 ;  /* 0x0000000308007986 */ /* 0x0003e2000c101124 */
[----:B------:R-:W-:Y:S05]  /*7380*/  BRA `(.L_x_56125) ;  /* 0x00000000000c7947 */ /* 0x000fea0003800000 */
.L_x_56146:
[----:B------:R-:W-:-:S04]  /*7390*/  I2FP.F32.S32 R0, R22 ;  /* 0x0000001600007245 */ /* 0x000fc80000201400 */
[----:B------:R-:W-:-:S05]  /*73a0*/  F2FP.BF16.F32.PACK_AB R0, RZ, R0 ;  /* 0x00000000ff00723e */ /* 0x000fca00000010ff */
[----:B------:R0:W-:Y:S02]  /*73b0*/  STG.E.U16 desc[UR36][R8.64], R0 ;  /* 0x0000000008007986 */ /* 0x0001e4000c101524 */
.L_x_56125:
[----:B------:R-:W-:-:S07]  /*73c0*/  VIADD R17, R17, 0x80 ;  /* 0x0000008011117836 */ /* 0x000fce0000000000 */
.L_x_56084:
[----:B------:R-:W-:Y:S05]  /*73d0*/  BSYNC.RECONVERGENT B7 ;  /* 0x0000000000077941 */ /* 0x000fea0003800200 */
.L_x_56045:
        /* <DEDUP_REMOVED lines=21> */
.L_x_56158:
[----:B------:R-:W-:Y:S01]  /*7530*/  STG.E.U8 desc[UR36][R2.64], R18 ;  /* 0x0000001202007986 */ /* 0x000fe2000c101124 */
[----:B------:R-:W-:Y:S05]  /*7540*/  EXIT ;  /* 0x000000000000794d */ /* 0x000fea0003800000 */
.L_x_56157:
        /* <DEDUP_REMOVED lines=9> */
.L_x_56161:
[----:B------:R-:W-:Y:S01]  /*75e0*/  STG.E desc[UR36][R2.64], R18 ;  /* 0x0000001202007986 */ /* 0x000fe2000c101924 */
[----:B------:R-:W-:Y:S05]  /*75f0*/  EXIT ;  /* 0x000000000000794d */ /* 0x000fea0003800000 */
.L_x_56160:
[----:B------:R-:W-:Y:S01]  /*7600*/  STG.E.U16 desc[UR36][R2.64], R18 ;  /* 0x0000001202007986 */ /* 0x000fe2000c101524 */
[----:B------:R-:W-:Y:S05]  /*7610*/  EXIT ;  /* 0x000000000000794d */ /* 0x000fea0003800000 */
.L_x_56156:
        /* <DEDUP_REMOVED lines=9> */
.L_x_56163:
[----:B------:R-:W-:-:S04]  /*76b0*/  I2FP.F32.S32 R0, R18 ;  /* 0x0000001200007245 */ /* 0x000fc80000201400 */
[----:B------:R-:W-:-:S05]  /*76c0*/  F2FP.F16.F32.PACK_AB R0, RZ, R0 ;  /* 0x00000000ff00723e */ /* 0x000fca00000000ff */
[----:B------:R-:W-:Y:S01]  /*76d0*/  STG.E.U16 desc[UR36][R2.64], R0 ;  /* 0x0000000002007986 */ /* 0x000fe2000c101524 */
[----:B------:R-:W-:Y:S05]  /*76e0*/  EXIT ;  /* 0x000000000000794d */ /* 0x000fea0003800000 */
.L_x_56162:
        /* <DEDUP_REMOVED lines=10> */
.L_x_56165:
[----:B------:R-:W-:-:S04]  /*7790*/  I2FP.F32.S32 R18, R18 ;  /* 0x0000001200127245 */ /* 0x000fc80000201400 */
[----:B------:R-:W-:-:S04]  /*77a0*/  F2FP.F16.F32.PACK_AB R5, RZ, R18 ;  /* 0x00000012ff05723e */ /* 0x000fc800000000ff */
[----:B------:R-:W-:-:S05]  /*77b0*/  PRMT R5, R5, 0x5410, RZ ;  /* 0x0000541005057816 */ /* 0x000fca00000000ff */
[----:B------:R-:W-:Y:S01]  /*77c0*/  STG.E desc[UR36][R2.64], R5 ;  /* 0x0000000502007986 */ /* 0x000fe2000c101924 */
[----:B------:R-:W-:Y:S05]  /*77d0*/  EXIT ;  /* 0x000000000000794d */ /* 0x000fea0003800000 */
.L_x_56164:
[----:B------:R-:W0:Y:S02]  /*77e0*/  I2F.F64 R18, R18 ;  /* 0x0000001200127312 */ /* 0x000e240000201c00 */
[----:B0-----:R-:W-:Y:S01]  /*77f0*/  STG.E.64 desc[UR36][R2.64], R18 ;  /* 0x0000001202007986 */ /* 0x001fe2000c101b24 */
[----:B------:R-:W-:Y:S05]  /*7800*/  EXIT ;  /* 0x000000000000794d */ /* 0x000fea0003800000 */
.L_x_56155:
        /* <DEDUP_REMOVED lines=12> */
.L_x_56169:
        /* <DEDUP_REMOVED lines=18> */
.L_x_56172:
[----:B------:R-:W-:-:S04]  /*79f0*/  SHF.R.U32.HI R5, RZ, 0x18, R5 ;  /* 0x00000018ff057819 */ /* 0x000fc80000011605 */
[----:B------:R-:W-:-:S07]  /*7a00*/  LOP3.LUT R0, R0, 0x80, R5, 0xf8, !PT ;  /* 0x0000008000007812 */ /* 0x000fce00078ef805 */
.L_x_56171:
[----:B------:R-:W-:Y:S05]  /*7a10*/  BSYNC.RECONVERGENT B0 ;  /* 0x0000000000007941 */ /* 0x000fea0003800200 */
.L_x_56170:
[----:B------:R-:W-:Y:S01]  /*7a20*/  STG.E.U8 desc[UR36][R2.64], R0 ;  /* 0x0000000002007986 */ /* 0x000fe2000c101124 */
[----:B------:R-:W-:Y:S05]  /*7a30*/  EXIT ;  /* 0x000000000000794d */ /* 0x000fea0003800000 */
.L_x_56168:
        /* <DEDUP_REMOVED lines=18> */
.L_x_56175:
[----:B------:R-:W-:-:S04]  /*7b60*/  SHF.R.U32.HI R5, RZ, 0x18, R5 ;  /* 0x00000018ff057819 */ /* 0x000fc80000011605 */
[----:B------:R-:W-:-:S07]  /*7b70*/  LOP3.LUT R0, R0, 0x80, R5, 0xf8, !PT ;  /* 0x0000008000007812 */ /* 0x000fce00078ef805 */
.L_x_56174:
[----:B------:R-:W-:Y:S05]  /*7b80*/  BSYNC.RECONVERGENT B0 ;  /* 0x0000000000007941 */ /* 0x000fea0003800200 */
.L_x_56173:
[----:B------:R-:W-:Y:S01]  /*7b90*/  STG.E.U8 desc[UR36][R2.64], R0 ;  /* 0x0000000002007986 */ /* 0x000fe2000c101124 */
[----:B------:R-:W-:Y:S05]  /*7ba0*/  EXIT ;  /* 0x000000000000794d */ /* 0x000fea0003800000 */
.L_x_56167:
        /* <DEDUP_REMOVED lines=22> */
.L_x_56177:
[----:B------:R-:W-:-:S05]  /*7d10*/  SHF.R.S32.HI R19, RZ, 0x1f, R18 ;  /* 0x0000001fff137819 */ /* 0x000fca0000011412 */
[----:B------:R-:W-:Y:S01]  /*7d20*/  STG.E.64 desc[UR36][R2.64], R18 ;  /* 0x0000001202007986 */ /* 0x000fe2000c101b24 */
[----:B------:R-:W-:Y:S05]  /*7d30*/  EXIT ;  /* 0x000000000000794d */ /* 0x000fea0003800000 */
.L_x_56176:
[----:B------:R-:W-:Y:S01]  /*7d40*/  STG.E desc[UR36][R2.64], R18 ;  /* 0x0000001202007986 */ /* 0x000fe2000c101924 */
[----:B------:R-:W-:Y:S05]  /*7d50*/  EXIT ;  /* 0x000000000000794d */ /* 0x000fea0003800000 */
.L_x_56166:
        /* <DEDUP_REMOVED lines=10> */
.L_x_56179:
[----:B------:R-:W-:Y:S01]  /*7e00*/  CS2R R6, SRZ ;  /* 0x0000000000067805 */ /* 0x000fe2000001ff00 */
[----:B------:R-:W0:Y:S04]  /*7e10*/  I2F.F64 R4, R18 ;  /* 0x0000001200047312 */ /* 0x000e280000201c00 */
[----:B0-----:R-:W-:Y:S01]  /*7e20*/  STG.E.128 desc[UR36][R2.64], R4 ;  /* 0x0000000402007986 */ /* 0x001fe2000c101d24 */
[----:B------:R-:W-:Y:S05]  /*7e30*/  EXIT ;  /* 0x000000000000794d */ /* 0x000fea0003800000 */
.L_x_56178:
[----:B------:R-:W-:-:S13]  /*7e40*/  ISETP.NE.AND P0, PT, R0, 0xf, PT ;  /* 0x0000000f0000780c */ /* 0x000fda0003f05270 */
[----:B------:R-:W-:Y:S05]  /*7e50*/  @!P0 BRA `(.L_x_56180) ;  /* 0x0000000000e88947 */ /* 0x000fea0003800000 */
[----:B------:R-:W-:-:S13]  /*7e60*/  ISETP.NE.AND P0, PT, R0, 0x17, PT ;  /* 0x000000170000780c */ /* 0x000fda0003f05270 */
[----:B------:R-:W-:Y:S05]  /*7e70*/  @!P0 BRA `(.L_x_56181) ;  /* 0x0000000000908947 */ /* 0x000fea0003800000 */
[----:B------:R-:W-:-:S13]  /*7e80*/  ISETP.NE.AND P0, PT, R0, 0x18, PT ;  /* 0x000000180000780c */ /* 0x000fda0003f05270 */
[----:B------:R-:W-:Y:S05]  /*7e90*/  @!P0 BRA `(.L_x_56182) ;  /* 0x0000000000448947 */ /* 0x000fea0003800000 */
.L_x_56159:
        /* <DEDUP_REMOVED lines=16> */
.L_x_56183:
[----:B------:R-:W-:Y:S05]  /*7fa0*/  EXIT ;  /* 0x000000000000794d */ /* 0x000fea0003800000 */
.L_x_56182:
        /* <DEDUP_REMOVED lines=13> */
.L_x_56185:
[----:B------:R-:W-:Y:S05]  /*8080*/  BSYNC.RECONVERGENT B0 ;  /* 0x0000000000007941 */ /* 0x000fea0003800200 */
.L_x_56184:
[----:B------:R-:W-:-:S05]  /*8090*/  LOP3.LUT R5, R0, 0x80, R5, 0xf8, !PT ;  /* 0x0000008000057812 */ /* 0x000fca00078ef805 */
[----:B------:R-:W-:Y:S01]  /*80a0*/  STG.E.U8 desc[UR36][R2.64], R5 ;  /* 0x0000000502007986 */ /* 0x000fe2000c101124 */
[----:B------:R-:W-:Y:S05]  /*80b0*/  EXIT ;  /* 0x000000000000794d */ /* 0x000fea0003800000 */
.L_x_56181:
        /* <DEDUP_REMOVED lines=12> */
.L_x_56187:
[----:B------:R-:W-:Y:S01]  /*8180*/  IMAD.MOV.U32 R0, RZ, RZ, 0x7f ;  /* 0x0000007fff007424 */ /* 0x000fe200078e00ff */
[----:B------:R-:W-:-:S04]  /*8190*/  ISETP.GT.U32.AND P0, PT, R4, 0x7f800000, PT ;  /* 0x7f8000000400780c */ /* 0x000fc80003f04070 */
[----:B------:R-:W-:-:S09]  /*81a0*/  SEL R0, R0, 0x7c, P0 ;  /* 0x0000007c00007807 */ /* 0x000fd20000000000 */
.L_x_56188:
[----:B------:R-:W-:Y:S05]  /*81b0*/  BSYNC.RECONVERGENT B0 ;  /* 0x0000000000007941 */ /* 0x000fea0003800200 */
.L_x_56186:
[----:B------:R-:W-:-:S04]  /*81c0*/  SHF.R.U32.HI R5, RZ, 0x18, R5 ;  /* 0x00000018ff057819 */ /* 0x000fc80000011605 */
[----:B------:R-:W-:-:S05]  /*81d0*/  LOP3.LUT R5, R0, 0x80, R5, 0xf8, !PT ;  /* 0x0000008000057812 */ /* 0x000fca00078ef805 */
[----:B------:R-:W-:Y:S01]  /*81e0*/  STG.E.U8 desc[UR36][R2.64], R5 ;  /* 0x0000000502007986 */ /* 0x000fe2000c101124 */
[----:B------:R-:W-:Y:S05]  /*81f0*/  EXIT ;  /* 0x000000000000794d */ /* 0x000fea0003800000 */
.L_x_56180:
[----:B------:R-:W-:-:S04]  /*8200*/  I2FP.F32.S32 R0, R18 ;  /* 0x0000001200007245 */ /* 0x000fc80000201400 */
[----:B------:R-:W-:-:S05]  /*8210*/  F2FP.BF16.F32.PACK_AB R0, RZ, R0 ;  /* 0x00000000ff00723e */ /* 0x000fca00000010ff */
[----:B------:R-:W-:Y:S01]  /*8220*/  STG.E.U16 desc[UR36][R2.64], R0 ;  /* 0x0000000002007986 */ /* 0x000fe2000c101524 */
[----:B------:R-:W-:Y:S05]  /*8230*/  EXIT ;  /* 0x000000000000794d */ /* 0x000fea0003800000 */
.L_x_56189:
        /* <DEDUP_REMOVED lines=12> */
.L_x_61102:


//--------------------- .text._ZN2at6native18elementwise_kernelILi128ELi2EZNS0_22gpu_kernel_impl_nocastIZNS0_50_GLOBAL__N__2680c7bb_12_PowKernel_cu_7dd49032_317022pow_scalar_tensor_implIiEEvRNS_18TensorIteratorBaseET_EUliE_EEvS6_RKS7_EUliE_EEviT1_ --------------------------
	.section	.text._ZN2at6native18elementwise_kernelILi128ELi2EZNS0_22gpu_kernel_impl_nocastIZNS0_50_GLOBAL__N__2680c7bb_12_PowKernel_cu_7dd49032_317022pow_scalar_tensor_implIiEEvRNS_18TensorIteratorBaseET_EUliE_EEvS6_RKS7_EUliE_EEviT1_,"ax",@progbits
	.align	128
        .global         _ZN2at6native18elementwise_kernelILi128ELi2EZNS0_22gpu_kernel_impl_nocastIZNS0_50_GLOBAL__N__2680c7bb_12_PowKernel_cu_7dd49032_317022pow_scalar_tensor_implIiEEvRNS_18TensorIteratorBaseET_EUliE_EEvS6_RKS7_EUliE_EEviT1_
        .type           _ZN2at6native18elementwise_kernelILi128ELi2EZNS0_22gpu_kernel_impl_nocastIZNS0_50_GLOBAL__N__2680c7bb_12_PowKernel_cu_7dd49032_317022pow_scalar_tensor_implIiEEvRNS_18TensorIteratorBaseET_EUliE_EEvS6_RKS7_EUliE_EEviT1_,@function
        .size           _ZN2at6native18elementwise_kernelILi128ELi2EZNS0_22gpu_kernel_impl_nocastIZNS0_50_GLOBAL__N__2680c7bb_12_PowKernel_cu_7dd49032_317022pow_scalar_tensor_implIiEEvRNS_18TensorIteratorBaseET_EUliE_EEvS6_RKS7_EUliE_EEviT1_,(.L_x_61103 - _ZN2at6native18elementwise_kernelILi128ELi2EZNS0_22gpu_kernel_impl_nocastIZNS0_50_GLOBAL__N__2680c7bb_12_PowKernel_cu_7dd49032_317022pow_scalar_tensor_implIiEEvRNS_18TensorIteratorBaseET_EUliE_EEvS6_RKS7_EUliE_EEviT1_)
        .other          _ZN2at6native18elementwise_kernelILi128ELi2EZNS0_22gpu_kernel_impl_nocastIZNS0_50_GLOBAL__N__2680c7bb_12_PowKernel_cu_7dd49032_317022pow_scalar_tensor_implIiEEvRNS_18TensorIteratorBaseET_EUliE_EEvS6_RKS7_EUliE_EEviT1_,@"STO_CUDA_ENTRY STV_DEFAULT"
_ZN2at6native18elementwise_kernelILi128ELi2EZNS0_22gpu_kernel_impl_nocastIZNS0_50_GLOBAL__N__2680c7bb_12_PowKernel_cu_7dd49032_317022pow_scalar_tensor_implIiEEvRNS_18TensorIteratorBaseET_EUliE_EEvS6_RKS7_EUliE_EEviT1_:
.text._ZN2at6native18elementwise_kernelILi128ELi2EZNS0_22gpu_kernel_impl_nocastIZNS0_50_GLOBAL__N__2680c7bb_12_PowKernel_cu_7dd49032_317022pow_scalar_tensor_implIiEEvRNS_18TensorIteratorBaseET_EUliE_EEvS6_RKS7_EUliE_EEviT1_:
[----:B------:R-:W-:Y:S08]  /*0000*/  LDC R1, c[0x0][0x37c] ;  /* 0x0000df00ff017b82 */ /* 0x000ff00000000800 */
[----:B------:R-:W0:Y:S01]  /*0010*/  LDC R0, c[0x0][0x388] ;  /* 0x0000e200ff007b82 */ /* 0x000e220000000800 */
[----:B------:R-:W1:Y:S01]  /*0020*/  S2R R3, SR_TID.X ;  /* 0x0000000000037919 */ /* 0x000e620000002100 */
[----:B------:R-:W2:Y:S01]  /*0030*/  LDCU UR5, c[0x0][0x590] ;  /* 0x0000b200ff0577ac */ /* 0x000ea20008000800 */
[----:B------:R-:W3:Y:S05]  /*0040*/  LDCU.64 UR6, c[0x0][0x358] ;  /* 0x00006b00ff0677ac */ /* 0x000eea0008000a00 */
[----:B------:R-:W4:Y:S01]  /*0050*/  S2UR UR4, SR_CTAID.X ;  /* 0x00000000000479c3 */ /* 0x000f220000002500 */
[----:B--2---:R-:W-:-:S02]  /*0060*/  MOV R12, UR5 ;  /* 0x00000005000c7c02 */ /* 0x004fc40008000f00 */
[----:B0-----:R-:W-:Y:S01]  /*0070*/  ISETP.NE.AND P0, PT, R0, RZ, PT ;  /* 0x000000ff0000720c */ /* 0x001fe20003f05270 */
[----:B----4-:R-:W-:-:S06]  /*0080*/  USHF.L.U32 UR4, UR4, 0x8, URZ ;  /* 0x0000000804047899 */ /* 0x010fcc00080006ff */
[----:B-1----:R-:W-:-:S06]  /*0090*/  LOP3.LUT R3, R3, UR4, RZ, 0xfc, !PT ;  /* 0x0000000403037c12 */ /* 0x002fcc000f8efcff */
[----:B---3--:R-:W-:Y:S05]  /*00a0*/  @P0 BRA `(.L_x_56190) ;  /* 0x0000000800040947 */ /* 0x008fea0003800000 */
[----:B------:R-:W0:Y:S02]  /*00b0*/  LDCU UR4, c[0x0][0x590] ;  /* 0x0000b200ff0477ac */ /* 0x000e240008000800 */
[----:B0-----:R-:W-:-:S09]  /*00c0*/  UISETP.NE.AND UP0, UPT, UR4, -0x1, UPT ;  /* 0xffffffff0400788c */ /* 0x001fd2000bf05270 */
[----:B------:R-:W-:Y:S05]  /*00d0*/  BRA.U !UP0, `(.L_x_56191) ;  /* 0x0000000108e47547 */ /* 0x000fea000b800000 */
[----:B------:R-:W-:-:S09]  /*00e0*/  UISETP.NE.AND UP0, UPT, UR4, 0x1, UPT ;  /* 0x000000010400788c */ /* 0x000fd2000bf05270 */
        /* <DEDUP_REMOVED lines=8> */
.L_x_56192:
[----:B------:R-:W0:Y:S01]  /*0170*/  LDCU UR4, c[0x0][0x380] ;  /* 0x00007000ff0477ac */ /* 0x000e220008000800 */
[----:B------:R-:W-:Y:S01]  /*0180*/  BSSY.RECONVERGENT B0, `(.L_x_56193) ;  /* 0x0000018000007945 */ /* 0x000fe20003800200 */
[----:B0-----:R-:W-:-:S13]  /*0190*/  ISETP.GE.AND P0, PT, R3, UR4, PT ;  /* 0x0000000403007c0c */ /* 0x001fda000bf06270 */
[----:B------:R-:W-:Y:S05]  /*01a0*/  @P0 BRA `(.L_x_56194) ;  /* 0x0000000000540947 */ /* 0x000fea0003800000 */
[----:B------:R-:W0:Y:S02]  /*01b0*/  LDC.64 R4, c[0x0][0x588] ;  /* 0x00016200ff047b82 */ /* 0x000e240000000a00 */
[----:B0-----:R-:W2:Y:S01]  /*01c0*/  LDG.E R4, desc[UR6][R4.64] ;  /* 0x0000000604047981 */ /* 0x001ea2000c1e1900 */
[----:B------:R-:W-:Y:S01]  /*01d0*/  IMAD.MOV.U32 R7, RZ, RZ, RZ ;  /* 0x000000ffff077224 */ /* 0x000fe200078e00ff */
[----:B--2---:R-:W-:-:S13]  /*01e0*/  ISETP.GE.AND P0, PT, R4, RZ, PT ;  /* 0x000000ff0400720c */ /* 0x004fda0003f06270 */
[----:B------:R-:W-:Y:S05]  /*01f0*/  @!P0 BRA `(.L_x_56195) ;  /* 0x0000000000348947 */ /* 0x000fea0003800000 */
[----:B------:R-:W-:Y:S01]  /*0200*/  ISETP.NE.AND P0, PT, R4, RZ, PT ;  /* 0x000000ff0400720c */ /* 0x000fe20003f05270 */
[----:B------:R-:W-:-:S12]  /*0210*/  HFMA2 R7, -RZ, RZ, 0, 5.9604644775390625e-08 ;  /* 0x00000001ff077431 */ /* 0x000fd800000001ff */
[----:B------:R-:W-:Y:S05]  /*0220*/  @!P0 BRA `(.L_x_56195) ;  /* 0x0000000000288947 */ /* 0x000fea0003800000 */
[----:B------:R-:W-:Y:S01]  /*0230*/  MOV R7, 0x1 ;  /* 0x0000000100077802 */ /* 0x000fe20000000f00 */
[----:B------:R-:W-:-:S07]  /*0240*/  IMAD.U32 R2, RZ, RZ, UR5 ;  /* 0x00000005ff027e24 */ /* 0x000fce000f8e00ff */
.L_x_56196:
        /* <DEDUP_REMOVED lines=8> */
.L_x_56195:
[----:B------:R-:W0:Y:S01]  /*02d0*/  LDC.64 R4, c[0x0][0x580] ;  /* 0x00016000ff047b82 */ /* 0x000e220000000a00 */
[----:B------:R-:W-:Y:S01]  /*02e0*/  IADD3 R3, PT, PT, R3, 0x80, RZ ;  /* 0x0000008003037810 */ /* 0x000fe20007ffe0ff */
[----:B0-----:R0:W-:Y:S06]  /*02f0*/  STG.E desc[UR6][R4.64], R7 ;  /* 0x0000000704007986 */ /* 0x0011ec000c101906 */
.L_x_56194:
[----:B------:R-:W-:Y:S05]  /*0300*/  BSYNC.RECONVERGENT B0 ;  /* 0x0000000000007941 */ /* 0x000fea0003800200 */
.L_x_56193:
[----:B------:R-:W-:-:S13]  /*0310*/  ISETP.GE.AND P0, PT, R3, UR4, PT ;  /* 0x0000000403007c0c */ /* 0x000fda000bf06270 */
[----:B------:R-:W-:Y:S05]  /*0320*/  @P0 EXIT ;  /* 0x000000000000094d */ /* 0x000fea0003800000 */
[----:B------:R-:W1:Y:S02]  /*0330*/  LDC.64 R2, c[0x0][0x588] ;  /* 0x00016200ff027b82 */ /* 0x000e640000000a00 */
[----:B-1----:R-:W2:Y:S01]  /*0340*/  LDG.E R2, desc[UR6][R2.64] ;  /* 0x0000000602027981 */ /* 0x002ea2000c1e1900 */
[----:B0-----:R-:W-:Y:S01]  /*0350*/  HFMA2 R5, -RZ, RZ, 0, 0 ;  /* 0x00000000ff057431 */ /* 0x001fe200000001ff */
[----:B--2---:R-:W-:-:S13]  /*0360*/  ISETP.GE.AND P0, PT, R2, RZ, PT ;  /* 0x000000ff0200720c */ /* 0x004fda0003f06270 */
[----:B------:R-:W-:Y:S05]  /*0370*/  @!P0 BRA `(.L_x_56197) ;  /* 0x0000000000308947 */ /* 0x000fea0003800000 */
[----:B------:R-:W-:Y:S01]  /*0380*/  ISETP.NE.AND P0, PT, R2, RZ, PT ;  /* 0x000000ff0200720c */ /* 0x000fe20003f05270 */
[----:B------:R-:W-:-:S12]  /*0390*/  IMAD.MOV.U32 R5, RZ, RZ, 0x1 ;  /* 0x00000001ff057424 */ /* 0x000fd800078e00ff */
[----:B------:R-:W-:Y:S05]  /*03a0*/  @!P0 BRA `(.L_x_56197) ;  /* 0x0000000000248947 */ /* 0x000fea0003800000 */
[----:B------:R-:W-:-:S07]  /*03b0*/  MOV R5, 0x1 ;  /* 0x0000000100057802 */ /* 0x000fce0000000f00 */
.L_x_56198:
        /* <DEDUP_REMOVED lines=8> */
.L_x_56197:
[----:B------:R-:W0:Y:S02]  /*0440*/  LDC.64 R2, c[0x0][0x580] ;  /* 0x00016000ff027b82 */ /* 0x000e240000000a00 */
[----:B0-----:R-:W-:Y:S01]  /*0450*/  STG.E desc[UR6][R2.64], R5 ;  /* 0x0000000502007986 */ /* 0x001fe2000c101906 */
[----:B------:R-:W-:Y:S05]  /*0460*/  EXIT ;  /* 0x000000000000794d */ /* 0x000fea0003800000 */
.L_x_56191:
[----:B------:R-:W0:Y:S01]  /*0470*/  LDCU UR4, c[0x0][0x380] ;  /* 0x00007000ff0477ac */ /* 0x000e220008000800 */
[----:B------:R-:W-:Y:S01]  /*0480*/  BSSY.RECONVERGENT B0, `(.L_x_56199) ;  /* 0x0000022000007945 */ /* 0x000fe20003800200 */
[----:B0-----:R-:W-:-:S13]  /*0490*/  ISETP.GE.AND P0, PT, R3, UR4, PT ;  /* 0x0000000403007c0c */ /* 0x001fda000bf06270 */
[----:B------:R-:W-:Y:S05]  /*04a0*/  @P0 BRA `(.L_x_56200) ;  /* 0x00000000007c0947 */ /* 0x000fea0003800000 */
[----:B------:R-:W0:Y:S02]  /*04b0*/  LDC.64 R4, c[0x0][0x588] ;  /* 0x00016200ff047b82 */ /* 0x000e240000000a00 */
[----:B0-----:R-:W2:Y:S02]  /*04c0*/  LDG.E R4, desc[UR6][R4.64] ;  /* 0x0000000604047981 */ /* 0x001ea4000c1e1900 */
[----:B--2---:R-:W-:-:S13]  /*04d0*/  ISETP.GE.AND P0, PT, R4, RZ, PT ;  /* 0x000000ff0400720c */ /* 0x004fda0003f06270 */
[----:B------:R-:W-:Y:S05]  /*04e0*/  @!P0 BRA `(.L_x_56201) ;  /* 0x0000000000508947 */ /* 0x000fea0003800000 */
[----:B------:R-:W-:Y:S01]  /*04f0*/  ISETP.NE.AND P0, PT, R4, RZ, PT ;  /* 0x000000ff0400720c */ /* 0x000fe20003f05270 */
[----:B------:R-:W-:-:S12]  /*0500*/  HFMA2 R7, -RZ, RZ, 0, 5.9604644775390625e-08 ;  /* 0x00000001ff077431 */ /* 0x000fd800000001ff */
[----:B------:R-:W-:Y:S05]  /*0510*/  @!P0 BRA `(.L_x_56202) ;  /* 0x0000000000548947 */ /* 0x000fea0003800000 */
[C---:B------:R-:W-:Y:S01]  /*0520*/  ISETP.GE.U32.AND P1, PT, R4.reuse, 0x2, PT ;  /* 0x000000020400780c */ /* 0x040fe20003f26070 */
[----:B------:R-:W-:Y:S01]  /*0530*/  IMAD.MOV.U32 R7, RZ, RZ, 0x1 ;  /* 0x00000001ff077424 */ /* 0x000fe200078e00ff */
[----:B------:R-:W-:-:S04]  /*0540*/  LOP3.LUT R0, R4, 0x1, RZ, 0xc0, !PT ;  /* 0x0000000104007812 */ /* 0x000fc800078ec0ff */
[----:B------:R-:W-:-:S04]  /*0550*/  ISETP.NE.U32.AND P0, PT, R0, 0x1, PT ;  /* 0x000000010000780c */ /* 0x000fc80003f05070 */
[----:B------:R-:W-:-:S03]  /*0560*/  SEL R7, R7, 0xffffffff, P0 ;  /* 0xffffffff07077807 */ /* 0x000fc60000000000 */
[----:B------:R-:W-:Y:S06]  /*0570*/  @!P1 BRA `(.L_x_56202) ;  /* 0x00000000003c9947 */ /* 0x000fec0003800000 */
[----:B------:R-:W-:Y:S02]  /*0580*/  SHF.R.U32.HI R2, RZ, 0x1, R4 ;  /* 0x00000001ff027819 */ /* 0x000fe40000011604 */
[----:B------:R-:W-:-:S07]  /*0590*/  MOV R4, 0x1 ;  /* 0x0000000100047802 */ /* 0x000fce0000000f00 */
.L_x_56203:
        /* <DEDUP_REMOVED lines=9> */
.L_x_56201:
[----:B------:R-:W-:Y:S01]  /*0630*/  LOP3.LUT R4, R4, 0x1, RZ, 0xc0, !PT ;  /* 0x0000000104047812 */ /* 0x000fe200078ec0ff */
[----:B------:R-:W-:-:S03]  /*0640*/  HFMA2 R7, -RZ, RZ, 0, 5.9604644775390625e-08 ;  /* 0x00000001ff077431 */ /* 0x000fc600000001ff */
[----:B------:R-:W-:-:S04]  /*0650*/  ISETP.NE.U32.AND P0, PT, R4, 0x1, PT ;  /* 0x000000010400780c */ /* 0x000fc80003f05070 */
[----:B------:R-:W-:-:S09]  /*0660*/  SEL R7, R7, 0xffffffff, P0 ;  /* 0xffffffff07077807 */ /* 0x000fd20000000000 */
.L_x_56202:
[----:B------:R-:W0:Y:S01]  /*0670*/  LDC.64 R4, c[0x0][0x580] ;  /* 0x00016000ff047b82 */ /* 0x000e220000000a00 */
[----:B------:R-:W-:Y:S01]  /*0680*/  VIADD R3, R3, 0x80 ;  /* 0x0000008003037836 */ /* 0x000fe20000000000 */
[----:B0-----:R0:W-:Y:S06]  /*0690*/  STG.E desc[UR6][R4.64], R7 ;  /* 0x0000000704007986 */ /* 0x0011ec000c101906 */
.L_x_56200:
[----:B------:R-:W-:Y:S05]  /*06a0*/  BSYNC.RECONVERGENT B0 ;  /* 0x0000000000007941 */ /* 0x000fea0003800200 */
.L_x_56199:
[----:B------:R-:W-:-:S13]  /*06b0*/  ISETP.GE.AND P0, PT, R3, UR4, PT ;  /* 0x0000000403007c0c */ /* 0x000fda000bf06270 */
[----:B------:R-:W-:Y:S05]  /*06c0*/  @P0 EXIT ;  /* 0x000000000000094d */ /* 0x000fea0003800000 */
[----:B------:R-:W1:Y:S02]  /*06d0*/  LDC.64 R2, c[0x0][0x588] ;  /* 0x00016200ff027b82 */ /* 0x000e640000000a00 */
[----:B-1----:R-:W2:Y:S02]  /*06e0*/  LDG.E R2, desc[UR6][R2.64] ;  /* 0x0000000602027981 */ /* 0x002ea4000c1e1900 */
[----:B--2---:R-:W-:-:S13]  /*06f0*/  ISETP.GE.AND P0, PT, R2, RZ, PT ;  /* 0x000000ff0200720c */ /* 0x004fda0003f06270 */
[----:B------:R-:W-:Y:S05]  /*0700*/  @!P0 BRA `(.L_x_56204) ;  /* 0x0000000000508947 */ /* 0x000fea0003800000 */
[----:B------:R-:W-:Y:S01]  /*0710*/  ISETP.NE.AND P0, PT, R2, RZ, PT ;  /* 0x000000ff0200720c */ /* 0x000fe20003f05270 */
[----:B0-----:R-:W-:-:S12]  /*0720*/  HFMA2 R5, -RZ, RZ, 0, 5.9604644775390625e-08 ;  /* 0x00000001ff057431 */ /* 0x001fd800000001ff */
[----:B------:R-:W-:Y:S05]  /*0730*/  @!P0 BRA `(.L_x_56205) ;  /* 0x0000000000548947 */ /* 0x000fea0003800000 */
[C---:B------:R-:W-:Y:S02]  /*0740*/  ISETP.GE.U32.AND P1, PT, R2.reuse, 0x2, PT ;  /* 0x000000020200780c */ /* 0x040fe40003f26070 */
[----:B------:R-:W-:Y:S02]  /*0750*/  LOP3.LUT R0, R2, 0x1, RZ, 0xc0, !PT ;  /* 0x0000000102007812 */ /* 0x000fe400078ec0ff */
[----:B------:R-:W-:Y:S02]  /*0760*/  MOV R5, 0x1 ;  /* 0x0000000100057802 */ /* 0x000fe40000000f00 */
[----:B------:R-:W-:-:S04]  /*0770*/  ISETP.NE.U32.AND P0, PT, R0, 0x1, PT ;  /* 0x000000010000780c */ /* 0x000fc80003f05070 */
[----:B------:R-:W-:-:S03]  /*0780*/  SEL R5, R5, 0xffffffff, P0 ;  /* 0xffffffff05057807 */ /* 0x000fc60000000000 */
[----:B------:R-:W-:Y:S06]  /*0790*/  @!P1 BRA `(.L_x_56205) ;  /* 0x00000000003c9947 */ /* 0x000fec0003800000 */
[----:B------:R-:W-:Y:S01]  /*07a0*/  SHF.R.U32.HI R2, RZ, 0x1, R2 ;  /* 0x00000001ff027819 */ /* 0x000fe20000011602 */
[----:B------:R-:W-:-:S07]  /*07b0*/  IMAD.MOV.U32 R3, RZ, RZ, 0x1 ;  /* 0x00000001ff037424 */ /* 0x000fce00078e00ff */
.L_x_56206:
        /* <DEDUP_REMOVED lines=9> */
.L_x_56204:
[----:B------:R-:W-:Y:S02]  /*0850*/  LOP3.LUT R2, R2, 0x1, RZ, 0xc0, !PT ;  /* 0x0000000102027812 */ /* 0x000fe400078ec0ff */
[----:B0-----:R-:W-:Y:S02]  /*0860*/  MOV R5, 0x1 ;  /* 0x0000000100057802 */ /* 0x001fe40000000f00 */
[----:B------:R-:W-:-:S04]  /*0870*/  ISETP.NE.U32.AND P0, PT, R2, 0x1, PT ;  /* 0x000000010200780c */ /* 0x000fc80003f05070 */
[----:B------:R-:W-:-:S09]  /*0880*/  SEL R5, R5, 0xffffffff, P0 ;  /* 0xffffffff05057807 */ /* 0x000fd20000000000 */
.L_x_56205:
[----:B------:R-:W0:Y:S02]  /*0890*/  LDC.64 R2, c[0x0][0x580] ;  /* 0x00016000ff027b82 */ /* 0x000e240000000a00 */
[----:B0-----:R-:W-:Y:S01]  /*08a0*/  STG.E desc[UR6][R2.64], R5 ;  /* 0x0000000502007986 */ /* 0x001fe2000c101906 */
[----:B------:R-:W-:Y:S05]  /*08b0*/  EXIT ;  /* 0x000000000000794d */ /* 0x000fea0003800000 */
.L_x_56190:
[----:B------:R-:W0:Y:S02]  /*08c0*/  LDCU UR4, c[0x0][0x590] ;  /* 0x0000b200ff0477ac */ /* 0x000e240008000800 */
[----:B0-----:R-:W-:-:S09]  /*08d0*/  UISETP.NE.AND UP0, UPT, UR4, -0x1, UPT ;  /* 0xffffffff0400788c */ /* 0x001fd2000bf05270 */
[----:B------:R-:W-:Y:S05]  /*08e0*/  BRA.U !UP0, `(.L_x_56207) ;  /* 0x0000004d08347547 */ /* 0x000fea000b800000 */
[----:B------:R-:W-:Y:S01]  /*08f0*/  UISETP.NE.AND UP0, UPT, UR4, 0x1, UPT ;  /* 0x000000010400788c */ /* 0x000fe2000bf05270 */
[----:B------:R-:W-:-:S08]  /*0900*/  IADD3 R0, PT, PT, R0, -0x1, RZ ;  /* 0xffffffff00007810 */ /* 0x000fd00007ffe0ff */
        /* <DEDUP_REMOVED lines=281> */
.L_x_56211:
[----:B------:R-:W0:Y:S01]  /*1aa0*/  LDCU.64 UR8, c[0x0][0x580] ;  /* 0x0000b000ff0877ac */ /* 0x000e220008000a00 */
[----:B------:R-:W-:Y:S01]  /*1ab0*/  MOV R7, 0x1 ;  /* 0x0000000100077802 */ /* 0x000fe20000000f00 */
[----:B------:R-:W-:Y:S01]  /*1ac0*/  VIADD R3, R3, 0x80 ;  /* 0x0000008003037836 */ /* 0x000fe20000000000 */
[----:B0-----:R-:W-:-:S04]  /*1ad0*/  IADD3 R4, P0, PT, R4, UR8, RZ ;  /* 0x0000000804047c10 */ /* 0x001fc8000ff1e0ff */
[----:B------:R-:W-:-:S05]  /*1ae0*/  IADD3.X R5, PT, PT, RZ, UR9, RZ, P0, !PT ;  /* 0x00000009ff057c10 */ /* 0x000fca00087fe4ff */
[----:B------:R0:W-:Y:S04]  /*1af0*/  STG.E desc[UR6][R4.64], R7 ;  /* 0x0000000704007986 */ /* 0x0001e8000c101906 */
.L_x_56210:
[----:B------:R-:W-:Y:S05]  /*1b00*/  BSYNC.RECONVERGENT B0 ;  /* 0x0000000000007941 */ /* 0x000fea0003800200 */
.L_x_56209:
[----:B------:R-:W-:-:S13]  /*1b10*/  ISETP.GE.AND P0, PT, R3, UR4, PT ;  /* 0x0000000403007c0c */ /* 0x000fda000bf06270 */
[----:B------:R-:W-:Y:S05]  /*1b20*/  @P0 EXIT ;  /* 0x000000000000094d */ /* 0x000fea0003800000 */
        /* <DEDUP_REMOVED lines=274> */
.L_x_56212:
[----:B------:R-:W0:Y:S01]  /*2c50*/  LDCU.64 UR4, c[0x0][0x580] ;  /* 0x0000b000ff0477ac */ /* 0x000e220008000a00 */
[----:B------:R-:W-:Y:S02]  /*2c60*/  MOV R5, 0x1 ;  /* 0x0000000100057802 */ /* 0x000fe40000000f00 */
[----:B0-----:R-:W-:-:S04]  /*2c70*/  IADD3 R2, P0, PT, R0, UR4, RZ ;  /* 0x0000000400027c10 */ /* 0x001fc8000ff1e0ff */
[----:B------:R-:W-:-:S05]  /*2c80*/  IADD3.X R3, PT, PT, RZ, UR5, RZ, P0, !PT ;  /* 0x00000005ff037c10 */ /* 0x000fca00087fe4ff */
[----:B------:R-:W-:Y:S01]  /*2c90*/  STG.E desc[UR6][R2.64], R5 ;  /* 0x0000000502007986 */ /* 0x000fe2000c101906 */
[----:B------:R-:W-:Y:S05]  /*2ca0*/  EXIT ;  /* 0x000000000000794d */ /* 0x000fea0003800000 */
.L_x_56208:
        /* <DEDUP_REMOVED lines=304> */
.L_x_56215:
[----:B------:R-:W0:Y:S02]  /*3fb0*/  LDCU.64 UR8, c[0x0][0x588] ;  /* 0x0000b100ff0877ac */ /* 0x000e240008000a00 */
[----:B0-----:R-:W-:-:S05]  /*3fc0*/  IADD3 R6, P0, PT, R4, UR8, RZ ;  /* 0x0000000804067c10 */ /* 0x001fca000ff1e0ff */
[----:B------:R-:W-:-:S05]  /*3fd0*/  IMAD.X R7, RZ, RZ, UR9, P0 ;  /* 0x00000009ff077e24 */ /* 0x000fca00080e06ff */
[----:B------:R-:W2:Y:S01]  /*3fe0*/  LDG.E R6, desc[UR6][R6.64] ;  /* 0x0000000606067981 */ /* 0x000ea2000c1e1900 */
[----:B------:R-:W-:Y:S01]  /*3ff0*/  BSSY.RECONVERGENT B1, `(.L_x_56216) ;  /* 0x0000011000017945 */ /* 0x000fe20003800200 */
[----:B------:R-:W-:Y:S02]  /*4000*/  MOV R9, RZ ;  /* 0x000000ff00097202 */ /* 0x000fe40000000f00 */
[----:B--2---:R-:W-:-:S13]  /*4010*/  ISETP.GE.AND P0, PT, R6, RZ, PT ;  /* 0x000000ff0600720c */ /* 0x004fda0003f06270 */
[----:B------:R-:W-:Y:S05]  /*4020*/  @!P0 BRA `(.L_x_56217) ;  /* 0x0000000000348947 */ /* 0x000fea0003800000 */
[----:B------:R-:W-:Y:S01]  /*4030*/  ISETP.NE.AND P0, PT, R6, RZ, PT ;  /* 0x000000ff0600720c */ /* 0x000fe20003f05270 */
[----:B------:R-:W-:-:S12]  /*4040*/  HFMA2 R9, -RZ, RZ, 0, 5.9604644775390625e-08 ;  /* 0x00000001ff097431 */ /* 0x000fd800000001ff */
[----:B------:R-:W-:Y:S05]  /*4050*/  @!P0 BRA `(.L_x_56217) ;  /* 0x0000000000288947 */ /* 0x000fea0003800000 */
[----:B------:R-:W-:Y:S01]  /*4060*/  MOV R9, 0x1 ;  /* 0x0000000100097802 */ /* 0x000fe20000000f00 */
[----:B------:R-:W-:-:S07]  /*4070*/  IMAD.U32 R7, RZ, RZ, UR5 ;  /* 0x00000005ff077e24 */ /* 0x000fce000f8e00ff */
.L_x_56218:
        /* <DEDUP_REMOVED lines=8> */
.L_x_56217:
[----:B------:R-:W-:Y:S05]  /*4100*/  BSYNC.RECONVERGENT B1 ;  /* 0x0000000000017941 */ /* 0x000fea0003800200 */
.L_x_56216:
[----:B------:R-:W0:Y:S01]  /*4110*/  LDCU.64 UR8, c[0x0][0x580] ;  /* 0x0000b000ff0877ac */ /* 0x000e220008000a00 */
[----:B------:R-:W-:Y:S02]  /*4120*/  IADD3 R3, PT, PT, R3, 0x80, RZ ;  /* 0x0000008003037810 */ /* 0x000fe40007ffe0ff */
[----:B0-----:R-:W-:-:S04]  /*4130*/  IADD3 R4, P0, PT, R5, UR8, RZ ;  /* 0x0000000805047c10 */ /* 0x001fc8000ff1e0ff */
[----:B------:R-:W-:-:S05]  /*4140*/  IADD3.X R5, PT, PT, RZ, UR9, RZ, P0, !PT ;  /* 0x00000009ff057c10 */ /* 0x000fca00087fe4ff */
[----:B------:R0:W-:Y:S04]  /*4150*/  STG.E desc[UR6][R4.64], R9 ;  /* 0x0000000904007986 */ /* 0x0001e8000c101906 */
.L_x_56214:
[----:B------:R-:W-:Y:S05]  /*4160*/  BSYNC.RECONVERGENT B0 ;  /* 0x0000000000007941 */ /* 0x000fea0003800200 */
.L_x_56213:
        /* <DEDUP_REMOVED lines=300> */
.L_x_56219:
[----:B------:R-:W0:Y:S02]  /*5430*/  LDCU.128 UR8, c[0x0][0x580] ;  /* 0x0000b000ff0877ac */ /* 0x000e240008000c00 */
[----:B0-----:R-:W-:-:S04]  /*5440*/  IADD3 R4, P0, PT, R0, UR10, RZ ;  /* 0x0000000a00047c10 */ /* 0x001fc8000ff1e0ff */
[----:B------:R-:W-:-:S05]  /*5450*/  IADD3.X R5, PT, PT, RZ, UR11, RZ, P0, !PT ;  /* 0x0000000bff057c10 */ /* 0x000fca00087fe4ff */
[----:B------:R-:W2:Y:S01]  /*5460*/  LDG.E R4, desc[UR6][R4.64] ;  /* 0x0000000604047981 */ /* 0x000ea2000c1e1900 */
[----:B------:R-:W-:Y:S01]  /*5470*/  IADD3 R2, P1, PT, R3, UR8, RZ ;  /* 0x0000000803027c10 */ /* 0x000fe2000ff3e0ff */
[----:B------:R-:W-:Y:S01]  /*5480*/  BSSY.RECONVERGENT B0, `(.L_x_56220) ;  /* 0x0000011000007945 */ /* 0x000fe20003800200 */
[----:B------:R-:W-:-:S03]  /*5490*/  MOV R7, RZ ;  /* 0x000000ff00077202 */ /* 0x000fc60000000f00 */
[----:B------:R-:W-:Y:S01]  /*54a0*/  IMAD.X R3, RZ, RZ, UR9, P1 ;  /* 0x00000009ff037e24 */ /* 0x000fe200088e06ff */
[----:B--2---:R-:W-:-:S13]  /*54b0*/  ISETP.GE.AND P0, PT, R4, RZ, PT ;  /* 0x000000ff0400720c */ /* 0x004fda0003f06270 */
[----:B------:R-:W-:Y:S05]  /*54c0*/  @!P0 BRA `(.L_x_56221) ;  /* 0x0000000000308947 */ /* 0x000fea0003800000 */
[----:B------:R-:W-:Y:S01]  /*54d0*/  ISETP.NE.AND P0, PT, R4, RZ, PT ;  /* 0x000000ff0400720c */ /* 0x000fe20003f05270 */
[----:B------:R-:W-:-:S12]  /*54e0*/  HFMA2 R7, -RZ, RZ, 0, 5.9604644775390625e-08 ;  /* 0x00000001ff077431 */ /* 0x000fd800000001ff */
[----:B------:R-:W-:Y:S05]  /*54f0*/  @!P0 BRA `(.L_x_56221) ;  /* 0x0000000000248947 */ /* 0x000fea0003800000 */
[----:B------:R-:W-:-:S07]  /*5500*/  MOV R7, 0x1 ;  /* 0x0000000100077802 */ /* 0x000fce0000000f00 */
.L_x_56222:
        /* <DEDUP_REMOVED lines=8> */
.L_x_56221:
[----:B------:R-:W-:Y:S05]  /*5590*/  BSYNC.RECONVERGENT B0 ;  /* 0x0000000000007941 */ /* 0x000fea0003800200 */
.L_x_56220:
[----:B------:R-:W-:Y:S01]  /*55a0*/  STG.E desc[UR6][R2.64], R7 ;  /* 0x0000000702007986 */ /* 0x000fe2000c101906 */
[----:B------:R-:W-:Y:S05]  /*55b0*/  EXIT ;  /* 0x000000000000794d */ /* 0x000fea0003800000 */
.L_x_56207:
        /* <DEDUP_REMOVED lines=305> */
.L_x_56225:
[----:B------:R-:W0:Y:S02]  /*68d0*/  LDCU.64 UR8, c[0x0][0x588] ;  /* 0x0000b100ff0877ac */ /* 0x000e240008000a00 */
[----:B0-----:R-:W-:-:S05]  /*68e0*/  IADD3 R6, P0, PT, R4, UR8, RZ ;  /* 0x0000000804067c10 */ /* 0x001fca000ff1e0ff */
[----:B------:R-:W-:-:S05]  /*68f0*/  IMAD.X R7, RZ, RZ, UR9, P0 ;  /* 0x00000009ff077e24 */ /* 0x000fca00080e06ff */
[----:B------:R-:W2:Y:S01]  /*6900*/  LDG.E R6, desc[UR6][R6.64] ;  /* 0x0000000606067981 */ /* 0x000ea2000c1e1900 */
[----:B------:R-:W-:Y:S01]  /*6910*/  BSSY.RECONVERGENT B1, `(.L_x_56226) ;  /* 0x000001d000017945 */ /* 0x000fe20003800200 */
[----:B--2---:R-:W-:-:S13]  /*6920*/  ISETP.GE.AND P0, PT, R6, RZ, PT ;  /* 0x000000ff0600720c */ /* 0x004fda0003f06270 */
[----:B------:R-:W-:Y:S05]  /*6930*/  @!P0 BRA `(.L_x_56227) ;  /* 0x0000000000588947 */ /* 0x000fea0003800000 */
[----:B------:R-:W-:Y:S01]  /*6940*/  ISETP.NE.AND P0, PT, R6, RZ, PT ;  /* 0x000000ff0600720c */ /* 0x000fe20003f05270 */
[----:B------:R-:W-:Y:S01]  /*6950*/  BSSY.RECONVERGENT B2, `(.L_x_56228) ;  /* 0x0000013000027945 */ /* 0x000fe20003800200 */
[----:B------:R-:W-:-:S11]  /*6960*/  MOV R7, 0x1 ;  /* 0x0000000100077802 */ /* 0x000fd60000000f00 */
[----:B------:R-:W-:Y:S05]  /*6970*/  @!P0 BRA `(.L_x_56229) ;  /* 0x0000000000408947 */ /* 0x000fea0003800000 */
[C---:B------:R-:W-:Y:S01]  /*6980*/  ISETP.GE.U32.AND P1, PT, R6.reuse, 0x2, PT ;  /* 0x000000020600780c */ /* 0x040fe20003f26070 */
[----:B------:R-:W-:Y:S01]  /*6990*/  HFMA2 R7, -RZ, RZ, 0, 5.9604644775390625e-08 ;  /* 0x00000001ff077431 */ /* 0x000fe200000001ff */
[----:B------:R-:W-:-:S04]  /*69a0*/  LOP3.LUT R4, R6, 0x1, RZ, 0xc0, !PT ;  /* 0x0000000106047812 */ /* 0x000fc800078ec0ff */
[----:B------:R-:W-:-:S04]  /*69b0*/  ISETP.NE.U32.AND P0, PT, R4, 0x1, PT ;  /* 0x000000010400780c */ /* 0x000fc80003f05070 */
[----:B------:R-:W-:-:S03]  /*69c0*/  SEL R7, R7, 0xffffffff, P0 ;  /* 0xffffffff07077807 */ /* 0x000fc60000000000 */
[----:B------:R-:W-:Y:S06]  /*69d0*/  @!P1 BRA `(.L_x_56229) ;  /* 0x0000000000289947 */ /* 0x000fec0003800000 */
[----:B------:R-:W-:Y:S02]  /*69e0*/  SHF.R.U32.HI R6, RZ, 0x1, R6 ;  /* 0x00000001ff067819 */ /* 0x000fe40000011606 */
[----:B------:R-:W-:-:S07]  /*69f0*/  MOV R8, 0x1 ;  /* 0x0000000100087802 */ /* 0x000fce0000000f00 */
.L_x_56230:
        /* <DEDUP_REMOVED lines=8> */
.L_x_56229:
[----:B------:R-:W-:Y:S05]  /*6a80*/  BSYNC.RECONVERGENT B2 ;  /* 0x0000000000027941 */ /* 0x000fea0003800200 */
.L_x_56228:
[----:B------:R-:W-:Y:S05]  /*6a90*/  BRA `(.L_x_56231) ;  /* 0x0000000000107947 */ /* 0x000fea0003800000 */
.L_x_56227:
[----:B------:R-:W-:Y:S01]  /*6aa0*/  LOP3.LUT R6, R6, 0x1, RZ, 0xc0, !PT ;  /* 0x0000000106067812 */ /* 0x000fe200078ec0ff */
[----:B------:R-:W-:-:S03]  /*6ab0*/  IMAD.MOV.U32 R7, RZ, RZ, 0x1 ;  /* 0x00000001ff077424 */ /* 0x000fc600078e00ff */
[----:B------:R-:W-:-:S04]  /*6ac0*/  ISETP.NE.U32.AND P0, PT, R6, 0x1, PT ;  /* 0x000000010600780c */ /* 0x000fc80003f05070 */
[----:B------:R-:W-:-:S09]  /*6ad0*/  SEL R7, R7, 0xffffffff, P0 ;  /* 0xffffffff07077807 */ /* 0x000fd20000000000 */
.L_x_56231:
[----:B------:R-:W-:Y:S05]  /*6ae0*/  BSYNC.RECONVERGENT B1 ;  /* 0x0000000000017941 */ /* 0x000fea0003800200 */
.L_x_56226:
[----:B------:R-:W0:Y:S01]  /*6af0*/  LDCU.64 UR8, c[0x0][0x580] ;  /* 0x0000b000ff0877ac */ /* 0x000e220008000a00 */
[----:B------:R-:W-:Y:S02]  /*6b00*/  IADD3 R3, PT, PT, R3, 0x80, RZ ;  /* 0x0000008003037810 */ /* 0x000fe40007ffe0ff */
[----:B0-----:R-:W-:-:S04]  /*6b10*/  IADD3 R4, P0, PT, R5, UR8, RZ ;  /* 0x0000000805047c10 */ /* 0x001fc8000ff1e0ff */
[----:B------:R-:W-:-:S05]  /*6b20*/  IADD3.X R5, PT, PT, RZ, UR9, RZ, P0, !PT ;  /* 0x00000009ff057c10 */ /* 0x000fca00087fe4ff */
[----:B------:R0:W-:Y:S04]  /*6b30*/  STG.E desc[UR6][R4.64], R7 ;  /* 0x0000000704007986 */ /* 0x0001e8000c101906 */
.L_x_56224:
[----:B------:R-:W-:Y:S05]  /*6b40*/  BSYNC.RECONVERGENT B0 ;  /* 0x0000000000007941 */ /* 0x000fea0003800200 */
.L_x_56223:
        /* <DEDUP_REMOVED lines=300> */
.L_x_56232:
[----:B------:R-:W0:Y:S02]  /*7e10*/  LDCU.128 UR8, c[0x0][0x580] ;  /* 0x0000b000ff0877ac */ /* 0x000e240008000c00 */
[----:B0-----:R-:W-:-:S04]  /*7e20*/  IADD3 R4, P0, PT, R2, UR10, RZ ;  /* 0x0000000a02047c10 */ /* 0x001fc8000ff1e0ff */
[----:B------:R-:W-:-:S05]  /*7e30*/  IADD3.X R5, PT, PT, RZ, UR11, RZ, P0, !PT ;  /* 0x0000000bff057c10 */ /* 0x000fca00087fe4ff */
[----:B------:R-:W2:Y:S01]  /*7e40*/  LDG.E R4, desc[UR6][R4.64] ;  /* 0x0000000604047981 */ /* 0x000ea2000c1e1900 */
[----:B------:R-:W-:Y:S01]  /*7e50*/  IADD3 R2, P1, PT, R3, UR8, RZ ;  /* 0x0000000803027c10 */ /* 0x000fe2000ff3e0ff */
[----:B------:R-:W-:Y:S03]  /*7e60*/  BSSY.RECONVERGENT B0, `(.L_x_56233) ;  /* 0x000001e000007945 */ /* 0x000fe60003800200 */
[----:B------:R-:W-:Y:S02]  /*7e70*/  IADD3.X R3, PT, PT, RZ, UR9, RZ, P1, !PT ;  /* 0x00000009ff037c10 */ /* 0x000fe40008ffe4ff */
[----:B--2---:R-:W-:-:S13]  /*7e80*/  ISETP.GE.AND P0, PT, R4, RZ, PT ;  /* 0x000000ff0400720c */ /* 0x004fda0003f06270 */
[----:B------:R-:W-:Y:S05]  /*7e90*/  @!P0 BRA `(.L_x_56234) ;  /* 0x0000000000588947 */ /* 0x000fea0003800000 */
[----:B------:R-:W-:Y:S01]  /*7ea0*/  ISETP.NE.AND P0, PT, R4, RZ, PT ;  /* 0x000000ff0400720c */ /* 0x000fe20003f05270 */
[----:B------:R-:W-:Y:S01]  /*7eb0*/  BSSY.RECONVERGENT B1, `(.L_x_56235) ;  /* 0x0000013000017945 */ /* 0x000fe20003800200 */
[----:B------:R-:W-:-:S11]  /*7ec0*/  IMAD.MOV.U32 R5, RZ, RZ, 0x1 ;  /* 0x00000001ff057424 */ /* 0x000fd600078e00ff */
        /* <DEDUP_REMOVED lines=9> */
.L_x_56237:
        /* <DEDUP_REMOVED lines=8> */
.L_x_56236:
[----:B------:R-:W-:Y:S05]  /*7fe0*/  BSYNC.RECONVERGENT B1 ;  /* 0x0000000000017941 */ /* 0x000fea0003800200 */
.L_x_56235:
[----:B------:R-:W-:Y:S05]  /*7ff0*/  BRA `(.L_x_56238) ;  /* 0x0000000000107947 */ /* 0x000fea0003800000 */
.L_x_56234:
[----:B------:R-:W-:Y:S02]  /*8000*/  LOP3.LUT R4, R4, 0x1, RZ, 0xc0, !PT ;  /* 0x0000000104047812 */ /* 0x000fe400078ec0ff */
[----:B------:R-:W-:Y:S02]  /*8010*/  MOV R5, 0x1 ;  /* 0x0000000100057802 */ /* 0x000fe40000000f00 */
[----:B------:R-:W-:-:S04]  /*8020*/  ISETP.NE.U32.AND P0, PT, R4, 0x1, PT ;  /* 0x000000010400780c */ /* 0x000fc80003f05070 */
[----:B------:R-:W-:-:S09]  /*8030*/  SEL R5, R5, 0xffffffff, P0 ;  /* 0xffffffff05057807 */ /* 0x000fd20000000000 */
.L_x_56238:
[----:B------:R-:W-:Y:S05]  /*8040*/  BSYNC.RECONVERGENT B0 ;  /* 0x0000000000007941 */ /* 0x000fea0003800200 */
.L_x_56233:
[----:B------:R-:W-:Y:S01]  /*8050*/  STG.E desc[UR6][R2.64], R5 ;  /* 0x0000000502007986 */ /* 0x000fe2000c101906 */
[----:B------:R-:W-:Y:S05]  /*8060*/  EXIT ;  /* 0x000000000000794d */ /* 0x000fea0003800000 */
.L_x_56239:
        /* <DEDUP_REMOVED lines=9> */
.L_x_61103:


//--------------------- .text._ZN2at6native27unrolled_elementwise_kernelIZNS0_50_GLOBAL__N__2680c7bb_12_PowKernel_cu_7dd49032_317022pow_scalar_tensor_implIiEEvRNS_18TensorIteratorBaseET_EUliE_St5arrayIPcLm2EELi4E23TrivialOffsetCalculatorILi1EjESC_NS0_6memory15LoadWithoutCastENSD_16StoreWithoutCastEEEviS6_T0_T2_T3_T4_T5_ --------------------------
	.section	.text._ZN2at6native27unrolled_elementwise_kernelIZNS0_50_GLOBAL__N__2680c7bb_12_PowKernel_cu_7dd49032_317022pow_scalar_tensor_implIiEEvRNS_18TensorIteratorBaseET_EUliE_St5arrayIPcLm2EELi4E23TrivialOffsetCalculatorILi1EjESC_NS0_6memory15LoadWithoutCastENSD_16StoreWithoutCastEEEviS6_T0_T2_T3_T4_T5_,"ax",@progbits
	.align	128
        .global         _ZN2at6native27unrolled_elementwise_kernelIZNS0_50_GLOBAL__N__2680c7bb_12_PowKernel_cu_7dd49032_317022pow_scalar_tensor_implIiEEvRNS_18TensorIteratorBaseET_EUliE_St5arrayIPcLm2EELi4E23TrivialOffsetCalculatorILi1EjESC_NS0_6memory15LoadWithoutCastENSD_16StoreWithoutCastEEEviS6_T0_T2_T3_T4_T5_
        .type           _ZN2at6native27unrolled_elementwise_kernelIZNS0_50_GLOBAL__N__2680c7bb_12_PowKernel_cu_7dd49032_317022pow_scalar_tensor_implIiEEvRNS_18TensorIteratorBaseET_EUliE_St5arrayIPcLm2EELi4E23TrivialOffsetCalculatorILi1EjESC_NS0_6memory15LoadWithoutCastENSD_16StoreWithoutCastEEEviS6_T0_T2_T3_T4_T5_,@function
        .size           _ZN2at6native27unrolled_elementwise_kernelIZNS0_50_GLOBAL__N__2680c7bb_12_PowKernel_cu_7dd49032_317022pow_scalar_tensor_implIiEEvRNS_18TensorIteratorBaseET_EUliE_St5arrayIPcLm2EELi4E23TrivialOffsetCalculatorILi1EjESC_NS0_6memory15LoadWithoutCastENSD_16StoreWithoutCastEEEviS6_T0_T2_T3_T4_T5_,(.L_x_61104 - _ZN2at6native27unrolled_elementwise_kernelIZNS0_50_GLOBAL__N__2680c7bb_12_PowKernel_cu_7dd49032_317022pow_scalar_tensor_implIiEEvRNS_18TensorIteratorBaseET_EUliE_St5arrayIPcLm2EELi4E23TrivialOffsetCalculatorILi1EjESC_NS0_6memory15LoadWithoutCastENSD_16StoreWithoutCastEEEviS6_T0_T2_T3_T4_T5_)
        .other          _ZN2at6native27unrolled_elementwise_kernelIZNS0_50_GLOBAL__N__2680c7bb_12_PowKernel_cu_7dd49032_317022pow_scalar_tensor_implIiEEvRNS_18TensorIteratorBaseET_EUliE_St5arrayIPcLm2EELi4E23TrivialOffsetCalculatorILi1EjESC_NS0_6memory15LoadWithoutCastENSD_16StoreWithoutCastEEEviS6_T0_T2_T3_T4_T5_,@"STO_CUDA_ENTRY STV_DEFAULT"
_ZN2at6native27unrolled_elementwise_kernelIZNS0_50_GLOBAL__N__2680c7bb_12_PowKernel_cu_7dd49032_317022pow_scalar_tensor_implIiEEvRNS_18TensorIteratorBaseET_EUliE_St5arrayIPcLm2EELi4E23TrivialOffsetCalculatorILi1EjESC_NS0_6memory15LoadWithoutCastENSD_16StoreWithoutCastEEEviS6_T0_T2_T3_T4_T5_:
.text._ZN2at6native27unrolled_elementwise_kernelIZNS0_50_GLOBAL__N__2680c7bb_12_PowKernel_cu_7dd49032_317022pow_scalar_tensor_implIiEEvRNS_18TensorIteratorBaseET_EUliE_St5arrayIPcLm2EELi4E23TrivialOffsetCalculatorILi1EjESC_NS0_6memory15LoadWithoutCastENSD_16StoreWithoutCastEEEviS6_T0_T2_T3_T4_T5_:
        /* <DEDUP_REMOVED lines=18> */
[----:B------:R-:W-:-:S06]  /*0120*/  CS2R R14, SRZ ;  /* 0x00000000000e7805 */ /* 0x000fcc000001ff00 */
[----:B-1----:R0:W5:Y:S05]  /*0130*/  @!P0 LDG.E R15, desc[UR4][R4.64] ;  /* 0x00000004040f8981 */ /* 0x00216a000c1e1900 */
[----:B------:R-:W-:Y:S01]  /*0140*/  @!P3 IMAD R19, R0, 0x200, R11 ;  /* 0x000002000013b824 */ /* 0x000fe200078e020b */
[----:B------:R-:W1:Y:S01]  /*0150*/  @!P3 LDC.64 R8, c[0x0][0x3a0] ;  /* 0x0000e800ff08bb82 */ /* 0x000e620000000a00 */
[----:B------:R-:W-:Y:S02]  /*0160*/  @!P3 VIADD R11, R11, 0x80 ;  /* 0x000000800b0bb836 */ /* 0x000fe40000000000 */
[----:B--2---:R-:W-:-:S03]  /*0170*/  @!P1 IMAD.WIDE.U32 R12, R17, 0x4, R12 ;  /* 0x00000004110c9825 */ /* 0x004fc600078e000c */
[----:B------:R-:W-:Y:S02]  /*0180*/  ISETP.GE.AND P2, PT, R11, R2, PT ;  /* 0x000000020b00720c */ /* 0x000fe40003f46270 */
[----:B------:R0:W5:Y:S11]  /*0190*/  @!P1 LDG.E R14, desc[UR4][R12.64] ;  /* 0x000000040c0e9981 */ /* 0x000176000c1e1900 */
[----:B------:R-:W2:Y:S01]  /*01a0*/  @!P2 LDC.64 R6, c[0x0][0x3a0] ;  /* 0x0000e800ff06ab82 */ /* 0x000ea20000000a00 */
[----:B------:R-:W-:-:S02]  /*01b0*/  @!P2 IMAD R11, R0, 0x200, R11 ;  /* 0x00000200000ba824 */ /* 0x000fc400078e020b */
[----:B-1----:R-:W-:-:S04]  /*01c0*/  @!P3 IMAD.WIDE.U32 R18, R19, 0x4, R8 ;  /* 0x000000041312b825 */ /* 0x002fc800078e0008 */
[----:B------:R-:W-:Y:S02]  /*01d0*/  IMAD.MOV.U32 R9, RZ, RZ, RZ ;  /* 0x000000ffff097224 */ /* 0x000fe400078e00ff */
[----:B--2---:R-:W-:-:S04]  /*01e0*/  @!P2 IMAD.WIDE.U32 R16, R11, 0x4, R6 ;  /* 0x000000040b10a825 */ /* 0x004fc800078e0006 */
[----:B------:R-:W-:Y:S01]  /*01f0*/  IMAD.MOV.U32 R11, RZ, RZ, RZ ;  /* 0x000000ffff0b7224 */ /* 0x000fe200078e00ff */
[----:B------:R0:W5:Y:S05]  /*0200*/  @!P2 LDG.E R9, desc[UR4][R16.64] ;  /* 0x000000041009a981 */ /* 0x00016a000c1e1900 */
[----:B------:R0:W5:Y:S01]  /*0210*/  @!P3 LDG.E R11, desc[UR4][R18.64] ;  /* 0x00000004120bb981 */ /* 0x000162000c1e1900 */
[----:B------:R-:W1:Y:S01]  /*0220*/  LDCU UR7, c[0x0][0x388] ;  /* 0x00007100ff0777ac */ /* 0x000e620008000800 */
[----:B---3--:R-:W-:Y:S01]  /*0230*/  UISETP.NE.AND UP0, UPT, UR6, 0x1, UPT ;  /* 0x000000010600788c */ /* 0x008fe2000bf05270 */
[----:B------:R-:W-:Y:S01]  /*0240*/  BSSY.RECONVERGENT B0, `(.L_x_56240) ;  /* 0x00000db000007945 */ /* 0x000fe20003800200 */
[----:B-1----:R-:W-:-:S02]  /*0250*/  IMAD.U32 R6, RZ, RZ, UR7 ;  /* 0x00000007ff067e24 */ /* 0x002fc4000f8e00ff */
[----:B------:R-:W-:Y:S02]  /*0260*/  IMAD.U32 R7, RZ, RZ, UR7 ;  /* 0x00000007ff077e24 */ /* 0x000fe4000f8e00ff */
[----:B------:R-:W-:Y:S02]  /*0270*/  IMAD.U32 R8, RZ, RZ, UR7 ;  /* 0x00000007ff087e24 */ /* 0x000fe4000f8e00ff */
[----:B------:R-:W-:Y:S01]  /*0280*/  IMAD.U32 R10, RZ, RZ, UR7 ;  /* 0x00000007ff0a7e24 */ /* 0x000fe2000f8e00ff */
[----:B0-----:R-:W-:Y:S06]  /*0290*/  BRA.U !UP0, `(.L_x_56241) ;  /* 0x0000000d08547547 */ /* 0x001fec000b800000 */
[----:B------:R-:W-:Y:S01]  /*02a0*/  UISETP.NE.AND UP0, UPT, UR6, -0x1, UPT ;  /* 0xffffffff0600788c */ /* 0x000fe2000bf05270 */
[----:B------:R-:W-:-:S08]  /*02b0*/  IMAD.U32 R12, RZ, RZ, UR7 ;  /* 0x00000007ff0c7e24 */ /* 0x000fd0000f8e00ff */
        /* <DEDUP_REMOVED lines=18> */
.L_x_56248:
        /* <DEDUP_REMOVED lines=8> */
.L_x_56247:
[----:B------:R-:W-:Y:S05]  /*0460*/  BSYNC.RECONVERGENT B2 ;  /* 0x0000000000027941 */ /* 0x000fea0003800200 */
.L_x_56246:
[----:B------:R-:W-:Y:S05]  /*0470*/  BRA `(.L_x_56244) ;  /* 0x0000000000107947 */ /* 0x000fea0003800000 */
.L_x_56245:
[----:B------:R-:W-:Y:S01]  /*0480*/  LOP3.LUT R15, R15, 0x1, RZ, 0xc0, !PT ;  /* 0x000000010f0f7812 */ /* 0x000fe200078ec0ff */
[----:B------:R-:W-:-:S03]  /*0490*/  IMAD.MOV.U32 R10, RZ, RZ, 0x1 ;  /* 0x00000001ff0a7424 */ /* 0x000fc600078e00ff */
[----:B------:R-:W-:-:S04]  /*04a0*/  ISETP.NE.U32.AND P0, PT, R15, 0x1, PT ;  /* 0x000000010f00780c */ /* 0x000fc80003f05070 */
[----:B------:R-:W-:-:S09]  /*04b0*/  SEL R10, R10, 0xffffffff, P0 ;  /* 0xffffffff0a0a7807 */ /* 0x000fd20000000000 */
.L_x_56244:
[----:B------:R-:W-:Y:S05]  /*04c0*/  BSYNC.RECONVERGENT B1 ;  /* 0x0000000000017941 */ /* 0x000fea0003800200 */
.L_x_56243:
        /* <DEDUP_REMOVED lines=18> */
.L_x_56254:
        /* <DEDUP_REMOVED lines=8> */
.L_x_56253:
[----:B------:R-:W-:Y:S05]  /*0670*/  BSYNC.RECONVERGENT B2 ;  /* 0x0000000000027941 */ /* 0x000fea0003800200 */
.L_x_56252:
[----:B------:R-:W-:Y:S05]  /*0680*/  BRA `(.L_x_56250) ;  /* 0x0000000000107947 */ /* 0x000fea0003800000 */
.L_x_56251:
[----:B------:R-:W-:Y:S01]  /*0690*/  LOP3.LUT R14, R14, 0x1, RZ, 0xc0, !PT ;  /* 0x000000010e0e7812 */ /* 0x000fe200078ec0ff */
[----:B------:R-:W-:-:S03]  /*06a0*/  IMAD.MOV.U32 R8, RZ, RZ, 0x1 ;  /* 0x00000001ff087424 */ /* 0x000fc600078e00ff */
[----:B------:R-:W-:-:S04]  /*06b0*/  ISETP.NE.U32.AND P0, PT, R14, 0x1, PT ;  /* 0x000000010e00780c */ /* 0x000fc80003f05070 */
[----:B------:R-:W-:-:S09]  /*06c0*/  SEL R8, R8, 0xffffffff, P0 ;  /* 0xffffffff08087807 */ /* 0x000fd20000000000 */
.L_x_56250:
[----:B------:R-:W-:Y:S05]  /*06d0*/  BSYNC.RECONVERGENT B1 ;  /* 0x0000000000017941 */ /* 0x000fea0003800200 */
.L_x_56249:
        /* <DEDUP_REMOVED lines=18> */
.L_x_56260:
        /* <DEDUP_REMOVED lines=8> */
.L_x_56259:
[----:B------:R-:W-:Y:S05]  /*0880*/  BSYNC.RECONVERGENT B2 ;  /* 0x0000000000027941 */ /* 0x000fea0003800200 */
.L_x_56258:
[----:B------:R-:W-:Y:S05]  /*0890*/  BRA `(.L_x_56256) ;  /* 0x0000000000107947 */ /* 0x000fea0003800000 */
.L_x_56257:
[----:B------:R-:W-:Y:S01]  /*08a0*/  LOP3.LUT R11, R11, 0x1, RZ, 0xc0, !PT ;  /* 0x000000010b0b7812 */ /* 0x000fe200078ec0ff */
[----:B------:R-:W-:-:S03]  /*08b0*/  IMAD.MOV.U32 R7, RZ, RZ, 0x1 ;  /* 0x00000001ff077424 */ /* 0x000fc600078e00ff */
[----:B------:R-:W-:-:S04]  /*08c0*/  ISETP.NE.U32.AND P0, PT, R11, 0x1, PT ;  /* 0x000000010b00780c */ /* 0x000fc80003f05070 */
[----:B------:R-:W-:-:S09]  /*08d0*/  SEL R7, R7, 0xffffffff, P0 ;  /* 0xffffffff07077807 */ /* 0x000fd20000000000 */
.L_x_56256:
[----:B------:R-:W-:Y:S05]  /*08e0*/  BSYNC.RECONVERGENT B1 ;  /* 0x0000000000017941 */ /* 0x000fea0003800200 */
.L_x_56255:
        /* <DEDUP_REMOVED lines=17> */
.L_x_56264:
        /* <DEDUP_REMOVED lines=8> */
.L_x_56263:
[----:B------:R-:W-:Y:S05]  /*0a80*/  BSYNC.RECONVERGENT B1 ;  /* 0x0000000000017941 */ /* 0x000fea0003800200 */
.L_x_56262:
[----:B------:R-:W-:Y:S05]  /*0a90*/  BRA `(.L_x_56241) ;  /* 0x0000000400547947 */ /* 0x000fea0003800000 */
.L_x_56261:
[----:B------:R-:W-:Y:S01]  /*0aa0*/  LOP3.LUT R9, R9, 0x1, RZ, 0xc0, !PT ;  /* 0x0000000109097812 */ /* 0x000fe200078ec0ff */
[----:B------:R-:W-:-:S03]  /*0ab0*/  IMAD.MOV.U32 R6, RZ, RZ, 0x1 ;  /* 0x00000001ff067424 */ /* 0x000fc600078e00ff */
[----:B------:R-:W-:-:S04]  /*0ac0*/  ISETP.NE.U32.AND P0, PT, R9, 0x1, PT ;  /* 0x000000010900780c */ /* 0x000fc80003f05070 */
[----:B------:R-:W-:Y:S01]  /*0ad0*/  SEL R6, R6, 0xffffffff, P0 ;  /* 0xffffffff06067807 */ /* 0x000fe20000000000 */
[----:B------:R-:W-:Y:S08]  /*0ae0*/  BRA `(.L_x_56241) ;  /* 0x0000000400407947 */ /* 0x000ff00003800000 */
.L_x_56242:
        /* <DEDUP_REMOVED lines=10> */
[----:B------:R-:W-:-:S07]  /*0b90*/  IMAD.U32 R4, RZ, RZ, UR7 ;  /* 0x00000007ff047e24 */ /* 0x000fce000f8e00ff */
.L_x_56267:
        /* <DEDUP_REMOVED lines=8> */
.L_x_56266:
[----:B------:R-:W-:Y:S05]  /*0c20*/  BSYNC.RECONVERGENT B1 ;  /* 0x0000000000017941 */ /* 0x000fea0003800200 */
.L_x_56265:
        /* <DEDUP_REMOVED lines=12> */
.L_x_56270:
        /* <DEDUP_REMOVED lines=8> */
.L_x_56269:
[----:B------:R-:W-:Y:S05]  /*0d70*/  BSYNC.RECONVERGENT B1 ;  /* 0x0000000000017941 */ /* 0x000fea0003800200 */
.L_x_56268:
        /* <DEDUP_REMOVED lines=12> */
.L_x_56273:
        /* <DEDUP_REMOVED lines=8> */
.L_x_56272:
[----:B------:R-:W-:Y:S05]  /*0ec0*/  BSYNC.RECONVERGENT B1 ;  /* 0x0000000000017941 */ /* 0x000fea0003800200 */
.L_x_56271:
        /* <DEDUP_REMOVED lines=10> */
.L_x_56274:
        /* <DEDUP_REMOVED lines=8> */
.L_x_56241:
[----:B------:R-:W-:Y:S05]  /*0ff0*/  BSYNC.RECONVERGENT B0 ;  /* 0x0000000000007941 */ /* 0x000fea0003800200 */
.L_x_56240:
[----:B------:R-:W-:Y:S01]  /*1000*/  ISETP.GE.AND P0, PT, R3, R2, PT ;  /* 0x000000020300720c */ /* 0x000fe20003f06270 */
[----:B------:R-:W-:Y:S04]  /*1010*/  BSSY.RECONVERGENT B0, `(.L_x_56275) ;  /* 0x0000017000007945 */ /* 0x000fe80003800200 */
[----:B------:R-:W-:Y:S08]  /*1020*/  BSSY.RELIABLE B1, `(.L_x_56276) ;  /* 0x000000f000017945 */ /* 0x000ff00003800100 */
[----:B------:R-:W-:Y:S05]  /*1030*/  @P0 BRA `(.L_x_56277) ;  /* 0x0000000000340947 */ /* 0x000fea0003800000 */
[----:B------:R-:W0:Y:S01]  /*1040*/  LDC.64 R4, c[0x0][0x398] ;  /* 0x0000e600ff047b82 */ /* 0x000e220000000a00 */
[----:B-----5:R-:W-:Y:S02]  /*1050*/  IMAD R9, R0, 0x200, R3 ;  /* 0x0000020000097824 */ /* 0x020fe400078e0203 */
        /* <DEDUP_REMOVED lines=11> */
.L_x_56277:
[----:B------:R-:W-:Y:S05]  /*1110*/  BSYNC.RELIABLE B1 ;  /* 0x0000000000017941 */ /* 0x000fea0003800100 */
.L_x_56276:
[----:B------:R-:W-:-:S13]  /*1120*/  ISETP.GE.AND P0, PT, R3, R2, PT ;  /* 0x000000020300720c */ /* 0x000fda0003f06270 */
[----:B0-----:R-:W0:Y:S01]  /*1130*/  @!P0 LDC.64 R4, c[0x0][0x398] ;  /* 0x0000e600ff048b82 */ /* 0x001e220000000a00 */
[----:B-----5:R-:W-:Y:S02]  /*1140*/  @!P0 IMAD R9, R0, 0x200, R3 ;  /* 0x0000020000098824 */ /* 0x020fe400078e0203 */
[----:B------:R-:W-:Y:S02]  /*1150*/  @!P0 VIADD R3, R3, 0x80 ;  /* 0x0000008003038836 */ /* 0x000fe40000000000 */
[----:B0-----:R-:W-:-:S05]  /*1160*/  @!P0 IMAD.WIDE.U32 R4, R9, 0x4, R4 ;  /* 0x0000000409048825 */ /* 0x001fca00078e0004 */
[----:B------:R1:W-:Y:S02]  /*1170*/  @!P0 STG.E desc[UR4][R4.64], R7 ;  /* 0x0000000704008986 */ /* 0x0003e4000c101904 */
.L_x_56278:
[----:B------:R-:W-:Y:S05]  /*1180*/  BSYNC.RECONVERGENT B0 ;  /* 0x0000000000007941 */ /* 0x000fea0003800200 */
.L_x_56275:
        /* <DEDUP_REMOVED lines=8> */
.L_x_56279:
        /* <DEDUP_REMOVED lines=15> */
.L_x_61104:


//--------------------- .text._ZN2at6native29vectorized_elementwise_kernelILi2EZNS0_50_GLOBAL__N__2680c7bb_12_PowKernel_cu_7dd49032_317022pow_scalar_tensor_implIiEEvRNS_18TensorIteratorBaseET_EUliE_St5arrayIPcLm2EEEEviT0_T1_ --------------------------
	.section	.text._ZN2at6native29vectorized_elementwise_kernelILi2EZNS0_50_GLOBAL__N__2680c7bb_12_PowKernel_cu_7dd49032_317022pow_scalar_tensor_implIiEEvRNS_18TensorIteratorBaseET_EUliE_St5arrayIPcLm2EEEEviT0_T1_,"ax",@progbits
	.align	128
        .global         _ZN2at6native29vectorized_elementwise_kernelILi2EZNS0_50_GLOBAL__N__2680c7bb_12_PowKernel_cu_7dd49032_317022pow_scalar_tensor_implIiEEvRNS_18TensorIteratorBaseET_EUliE_St5arrayIPcLm2EEEEviT0_T1_
        .type           _ZN2at6native29vectorized_elementwise_kernelILi2EZNS0_50_GLOBAL__N__2680c7bb_12_PowKernel_cu_7dd49032_317022pow_scalar_tensor_implIiEEvRNS_18TensorIteratorBaseET_EUliE_St5arrayIPcLm2EEEEviT0_T1_,@function
        .size           _ZN2at6native29vectorized_elementwise_kernelILi2EZNS0_50_GLOBAL__N__2680c7bb_12_PowKernel_cu_7dd49032_317022pow_scalar_tensor_implIiEEvRNS_18TensorIteratorBaseET_EUliE_St5arrayIPcLm2EEEEviT0_T1_,(.L_x_61105 - _ZN2at6native29vectorized_elementwise_kernelILi2EZNS0_50_GLOBAL__N__2680c7bb_12_PowKernel_cu_7dd49032_317022pow_scalar_tensor_implIiEEvRNS_18TensorIteratorBaseET_EUliE_St5arrayIPcLm2EEEEviT0_T1_)
        .other          _ZN2at6native29vectorized_elementwise_kernelILi2EZNS0_50_GLOBAL__N__2680c7bb_12_PowKernel_cu_7dd49032_317022pow_scalar_tensor_implIiEEvRNS_18TensorIteratorBaseET_EUliE_St5arrayIPcLm2EEEEviT0_T1_,@"STO_CUDA_ENTRY STV_DEFAULT"
_ZN2at6native29vectorized_elementwise_kernelILi2EZNS0_50_GLOBAL__N__2680c7bb_12_PowKernel_cu_7dd49032_317022pow_scalar_tensor_implIiEEvRNS_18TensorIteratorBaseET_EUliE_St5arrayIPcLm2EEEEviT0_T1_:
.text._ZN2at6native29vectorized_elementwise_kernelILi2EZNS0_50_GLOBAL__N__2680c7bb_12_PowKernel_cu_7dd49032_317022pow_scalar_tensor_implIiEEvRNS_18TensorIteratorBaseET_EUliE_St5arrayIPcLm2EEEEviT0_T1_:
        /* <DEDUP_REMOVED lines=47> */
[----:B------:R-:W-:Y:S02]  /*02f0*/  IMAD.MOV.U32 R22, RZ, RZ, RZ ;  /* 0x000000ffff167224 */ /* 0x000fe400078e00ff */
[----:B------:R-:W-:Y:S02]  /*0300*/  IMAD.MOV.U32 R24, RZ, RZ, RZ ;  /* 0x000000ffff187224 */ /* 0x000fe400078e00ff */
[----:B---3--:R-:W-:Y:S02]  /*0310*/  @!P4 IMAD.WIDE.U32 R12, R29, 0x4, R12 ;  /* 0x000000041d0cc825 */ /* 0x008fe400078e000c */
[----:B------:R2:W5:Y:S02]  /*0320*/  @!P5 LDG.E R22, desc[UR4][R14.64] ;  /* 0x000000040e16d981 */ /* 0x000564000c1e1900 */
[----:B------:R-:W-:Y:S02]  /*0330*/  @!P6 IMAD.IADD R25, R0, 0x1, R25 ;  /* 0x000000010019e824 */ /* 0x000fe400078e0219 */
[----:B------:R3:W5:Y:S01]  /*0340*/  @!P4 LDG.E R24, desc[UR4][R12.64] ;  /* 0x000000040c18c981 */ /* 0x000762000c1e1900 */
[----:B0-----:R-:W-:-:S04]  /*0350*/  @!P0 IMAD.WIDE.U32 R8, R19, 0x4, R8 ;  /* 0x0000000413088825 */ /* 0x001fc800078e0008 */
[----:B------:R-:W-:Y:S02]  /*0360*/  IMAD.MOV.U32 R19, RZ, RZ, RZ ;  /* 0x000000ffff137224 */ /* 0x000fe400078e00ff */
[----:B--2---:R-:W-:Y:S02]  /*0370*/  IMAD.MOV.U32 R14, RZ, RZ, RZ ;  /* 0x000000ffff0e7224 */ /* 0x004fe400078e00ff */
[----:B-1----:R-:W-:-:S04]  /*0380*/  @!P1 IMAD.WIDE.U32 R6, R21, 0x4, R6 ;  /* 0x0000000415069825 */ /* 0x002fc800078e0006 */
[----:B---3--:R-:W-:Y:S01]  /*0390*/  IMAD.MOV.U32 R12, RZ, RZ, RZ ;  /* 0x000000ffff0c7224 */ /* 0x008fe200078e00ff */
[----:B------:R-:W5:Y:S01]  /*03a0*/  @!P1 LDG.E R19, desc[UR4][R6.64] ;  /* 0x0000000406139981 */ /* 0x000f62000c1e1900 */
[----:B----4-:R-:W-:-:S03]  /*03b0*/  @!P6 IMAD.WIDE.U32 R10, R25, 0x4, R10 ;  /* 0x00000004190ae825 */ /* 0x010fc600078e000a */
[----:B------:R-:W5:Y:S04]  /*03c0*/  @!P0 LDG.E R14, desc[UR4][R8.64] ;  /* 0x00000004080e8981 */ /* 0x000f68000c1e1900 */
[----:B------:R-:W5:Y:S01]  /*03d0*/  @!P6 LDG.E R12, desc[UR4][R10.64] ;  /* 0x000000040a0ce981 */ /* 0x000f62000c1e1900 */
[----:B------:R-:W-:Y:S01]  /*03e0*/  UISETP.NE.AND UP0, UPT, UR6, 0x1, UPT ;  /* 0x000000010600788c */ /* 0x000fe2000bf05270 */
[----:B------:R-:W-:-:S04]  /*03f0*/  @!P2 IMAD.WIDE.U32 R4, R23, 0x4, R4 ;  /* 0x000000041704a825 */ /* 0x000fc800078e0004 */
[----:B------:R-:W-:Y:S02]  /*0400*/  IMAD.MOV.U32 R23, RZ, RZ, RZ ;  /* 0x000000ffff177224 */ /* 0x000fe400078e00ff */
[----:B------:R-:W-:Y:S02]  /*0410*/  IMAD.MOV.U32 R21, RZ, RZ, RZ ;  /* 0x000000ffff157224 */ /* 0x000fe400078e00ff */
[----:B------:R-:W-:Y:S01]  /*0420*/  @!P3 IMAD.WIDE.U32 R2, R27, 0x4, R2 ;  /* 0x000000041b02b825 */ /* 0x000fe200078e0002 */
[----:B------:R-:W-:Y:S03]  /*0430*/  BSSY.RECONVERGENT B0, `(.L_x_56281) ;  /* 0x00001b8000007945 */ /* 0x000fe60003800200 */
[----:B------:R0:W5:Y:S01]  /*0440*/  @!P2 LDG.E R21, desc[UR4][R4.64] ;  /* 0x000000040415a981 */ /* 0x000162000c1e1900 */
[----:B------:R-:W-:Y:S02]  /*0450*/  IMAD.U32 R13, RZ, RZ, UR7 ;  /* 0x00000007ff0d7e24 */ /* 0x000fe4000f8e00ff */
[----:B------:R-:W-:Y:S01]  /*0460*/  IMAD.U32 R15, RZ, RZ, UR7 ;  /* 0x00000007ff0f7e24 */ /* 0x000fe2000f8e00ff */
[----:B------:R1:W5:Y:S01]  /*0470*/  @!P3 LDG.E R23, desc[UR4][R2.64] ;  /* 0x000000040217b981 */ /* 0x000362000c1e1900 */
[----:B------:R-:W-:-:S02]  /*0480*/  IMAD.U32 R25, RZ, RZ, UR7 ;  /* 0x00000007ff197e24 */ /* 0x000fc4000f8e00ff */
[----:B------:R-:W-:Y:S02]  /*0490*/  IMAD.U32 R26, RZ, RZ, UR7 ;  /* 0x00000007ff1a7e24 */ /* 0x000fe4000f8e00ff */
[----:B0-----:R-:W-:Y:S02]  /*04a0*/  IMAD.U32 R4, RZ, RZ, UR7 ;  /* 0x00000007ff047e24 */ /* 0x001fe4000f8e00ff */
[----:B------:R-:W-:Y:S02]  /*04b0*/  IMAD.U32 R5, RZ, RZ, UR7 ;  /* 0x00000007ff057e24 */ /* 0x000fe4000f8e00ff */
[----:B-1----:R-:W-:Y:S02]  /*04c0*/  IMAD.U32 R2, RZ, RZ, UR7 ;  /* 0x00000007ff027e24 */ /* 0x002fe4000f8e00ff */
[----:B------:R-:W-:Y:S01]  /*04d0*/  IMAD.U32 R3, RZ, RZ, UR7 ;  /* 0x00000007ff037e24 */ /* 0x000fe2000f8e00ff */
[----:B------:R-:W-:Y:S06]  /*04e0*/  BRA.U !UP0, `(.L_x_56282) ;  /* 0x0000001908b07547 */ /* 0x000fec000b800000 */
[----:B------:R-:W-:-:S09]  /*04f0*/  UISETP.NE.AND UP0, UPT, UR6, -0x1, UPT ;  /* 0xffffffff0600788c */ /* 0x000fd2000bf05270 */
[----:B------:R-:W-:Y:S05]  /*0500*/  BRA.U UP0, `(.L_x_56283) ;  /* 0x0000001100187547 */ /* 0x000fea000b800000 */
[----:B------:R-:W-:Y:S01]  /*0510*/  ISETP.GE.U32.AND P0, PT, R17, R16, PT ;  /* 0x000000101100720c */ /* 0x000fe20003f06070 */
        /* <DEDUP_REMOVED lines=11> */
[----:B------:R-:W-:-:S05]  /*05d0*/  IMAD.MOV.U32 R5, RZ, RZ, 0x1 ;  /* 0x00000001ff057424 */ /* 0x000fca00078e00ff */
[----:B------:R-:W-:Y:S01]  /*05e0*/  SEL R5, R5, 0xffffffff, P0 ;  /* 0xffffffff05057807 */ /* 0x000fe20000000000 */
[----:B------:R-:W-:Y:S06]  /*05f0*/  @!P1 BRA `(.L_x_56288) ;  /* 0x0000000000289947 */ /* 0x000fec0003800000 */
[----:B------:R-:W-:Y:S01]  /*0600*/  SHF.R.U32.HI R7, RZ, 0x1, R18 ;  /* 0x00000001ff077819 */ /* 0x000fe20000011612 */
[----:B------:R-:W-:-:S07]  /*0610*/  IMAD.MOV.U32 R8, RZ, RZ, 0x1 ;  /* 0x00000001ff087424 */ /* 0x000fce00078e00ff */
.L_x_56289:
        /* <DEDUP_REMOVED lines=8> */
.L_x_56288:
[----:B------:R-:W-:Y:S05]  /*06a0*/  BSYNC.RECONVERGENT B2 ;  /* 0x0000000000027941 */ /* 0x000fea0003800200 */
.L_x_56287:
[----:B------:R-:W-:Y:S05]  /*06b0*/  BRA `(.L_x_56285) ;  /* 0x0000000000107947 */ /* 0x000fea0003800000 */
.L_x_56286:
[----:B------:R-:W-:Y:S01]  /*06c0*/  LOP3.LUT R18, R18, 0x1, RZ, 0xc0, !PT ;  /* 0x0000000112127812 */ /* 0x000fe200078ec0ff */
[----:B------:R-:W-:-:S03]  /*06d0*/  IMAD.MOV.U32 R5, RZ, RZ, 0x1 ;  /* 0x00000001ff057424 */ /* 0x000fc600078e00ff */
[----:B------:R-:W-:-:S04]  /*06e0*/  ISETP.NE.U32.AND P0, PT, R18, 0x1, PT ;  /* 0x000000011200780c */ /* 0x000fc80003f05070 */
[----:B------:R-:W-:-:S09]  /*06f0*/  SEL R5, R5, 0xffffffff, P0 ;  /* 0xffffffff05057807 */ /* 0x000fd20000000000 */
.L_x_56285:
[----:B------:R-:W-:Y:S05]  /*0700*/  BSYNC.RECONVERGENT B1 ;  /* 0x0000000000017941 */ /* 0x000fea0003800200 */
.L_x_56284:
[----:B------:R-:W-:Y:S01]  /*0710*/  VIADD R7, R17, 0x80 ;  /* 0x0000008011077836 */ /* 0x000fe20000000000 */
[----:B------:R-:W-:Y:S04]  /*0720*/  BSSY.RECONVERGENT B1, `(.L_x_56290) ;  /* 0x000001f000017945 */ /* 0x000fe80003800200 */
[----:B------:R-:W-:-:S13]  /*0730*/  ISETP.GE.U32.AND P0, PT, R7, R16, PT ;  /* 0x000000100700720c */ /* 0x000fda0003f06070 */
        /* <DEDUP_REMOVED lines=15> */
.L_x_56295:
        /* <DEDUP_REMOVED lines=8> */
.L_x_56294:
[----:B------:R-:W-:Y:S05]  /*08b0*/  BSYNC.RECONVERGENT B2 ;  /* 0x0000000000027941 */ /* 0x000fea0003800200 */
.L_x_56293:
[----:B------:R-:W-:Y:S05]  /*08c0*/  BRA `(.L_x_56291) ;  /* 0x0000000000107947 */ /* 0x000fea0003800000 */
.L_x_56292:
[----:B------:R-:W-:Y:S01]  /*08d0*/  LOP3.LUT R22, R22, 0x1, RZ, 0xc0, !PT ;  /* 0x0000000116167812 */ /* 0x000fe200078ec0ff */
[----:B------:R-:W-:-:S03]  /*08e0*/  IMAD.MOV.U32 R4, RZ, RZ, 0x1 ;  /* 0x00000001ff047424 */ /* 0x000fc600078e00ff */
[----:B------:R-:W-:-:S04]  /*08f0*/  ISETP.NE.U32.AND P0, PT, R22, 0x1, PT ;  /* 0x000000011600780c */ /* 0x000fc80003f05070 */
[----:B------:R-:W-:-:S09]  /*0900*/  SEL R4, R4, 0xffffffff, P0 ;  /* 0xffffffff04047807 */ /* 0x000fd20000000000 */
.L_x_56291:
[----:B------:R-:W-:Y:S05]  /*0910*/  BSYNC.RECONVERGENT B1 ;  /* 0x0000000000017941 */ /* 0x000fea0003800200 */
.L_x_56290:
        /* <DEDUP_REMOVED lines=18> */
.L_x_56301:
        /* <DEDUP_REMOVED lines=8> */
.L_x_56300:
[----:B------:R-:W-:Y:S05]  /*0ac0*/  BSYNC.RECONVERGENT B2 ;  /* 0x0000000000027941 */ /* 0x000fea0003800200 */
.L_x_56299:
[----:B------:R-:W-:Y:S05]  /*0ad0*/  BRA `(.L_x_56297) ;  /* 0x0000000000107947 */ /* 0x000fea0003800000 */
.L_x_56298:
[----:B------:R-:W-:Y:S01]  /*0ae0*/  LOP3.LUT R24, R24, 0x1, RZ, 0xc0, !PT ;  /* 0x0000000118187812 */ /* 0x000fe200078ec0ff */
[----:B------:R-:W-:-:S03]  /*0af0*/  IMAD.MOV.U32 R3, RZ, RZ, 0x1 ;  /* 0x00000001ff037424 */ /* 0x000fc600078e00ff */
[----:B------:R-:W-:-:S04]  /*0b00*/  ISETP.NE.U32.AND P0, PT, R24, 0x1, PT ;  /* 0x000000011800780c */ /* 0x000fc80003f05070 */
[----:B------:R-:W-:-:S09]  /*0b10*/  SEL R3, R3, 0xffffffff, P0 ;  /* 0xffffffff03037807 */ /* 0x000fd20000000000 */
.L_x_56297:
[----:B------:R-:W-:Y:S05]  /*0b20*/  BSYNC.RECONVERGENT B1 ;  /* 0x0000000000017941 */ /* 0x000fea0003800200 */
.L_x_56296:
        /* <DEDUP_REMOVED lines=18> */
.L_x_56307:
        /* <DEDUP_REMOVED lines=8> */
.L_x_56306:
[----:B------:R-:W-:Y:S05]  /*0cd0*/  BSYNC.RECONVERGENT B2 ;  /* 0x0000000000027941 */ /* 0x000fea0003800200 */
.L_x_56305:
[----:B------:R-:W-:Y:S05]  /*0ce0*/  BRA `(.L_x_56303) ;  /* 0x0000000000107947 */ /* 0x000fea0003800000 */
.L_x_56304:
[----:B------:R-:W-:Y:S01]  /*0cf0*/  LOP3.LUT R23, R23, 0x1, RZ, 0xc0, !PT ;  /* 0x0000000117177812 */ /* 0x000fe200078ec0ff */
[----:B------:R-:W-:-:S03]  /*0d00*/  IMAD.MOV.U32 R2, RZ, RZ, 0x1 ;  /* 0x00000001ff027424 */ /* 0x000fc600078e00ff */
[----:B------:R-:W-:-:S04]  /*0d10*/  ISETP.NE.U32.AND P0, PT, R23, 0x1, PT ;  /* 0x000000011700780c */ /* 0x000fc80003f05070 */
[----:B------:R-:W-:-:S09]  /*0d20*/  SEL R2, R2, 0xffffffff, P0 ;  /* 0xffffffff02027807 */ /* 0x000fd20000000000 */
.L_x_56303:
[----:B------:R-:W-:Y:S05]  /*0d30*/  BSYNC.RECONVERGENT B1 ;  /* 0x0000000000017941 */ /* 0x000fea0003800200 */
.L_x_56302:
        /* <DEDUP_REMOVED lines=18> */
.L_x_56313:
        /* <DEDUP_REMOVED lines=8> */
.L_x_56312:
[----:B------:R-:W-:Y:S05]  /*0ee0*/  BSYNC.RECONVERGENT B2 ;  /* 0x0000000000027941 */ /* 0x000fea0003800200 */
.L_x_56311:
[----:B------:R-:W-:Y:S05]  /*0ef0*/  BRA `(.L_x_56309) ;  /* 0x0000000000107947 */ /* 0x000fea0003800000 */
.L_x_56310:
[----:B------:R-:W-:Y:S01]  /*0f00*/  LOP3.LUT R21, R21, 0x1, RZ, 0xc0, !PT ;  /* 0x0000000115157812 */ /* 0x000fe200078ec0ff */
[----:B------:R-:W-:-:S03]  /*0f10*/  IMAD.MOV.U32 R26, RZ, RZ, 0x1 ;  /* 0x00000001ff1a7424 */ /* 0x000fc600078e00ff */
[----:B------:R-:W-:-:S04]  /*0f20*/  ISETP.NE.U32.AND P0, PT, R21, 0x1, PT ;  /* 0x000000011500780c */ /* 0x000fc80003f05070 */
[----:B------:R-:W-:-:S09]  /*0f30*/  SEL R26, R26, 0xffffffff, P0 ;  /* 0xffffffff1a1a7807 */ /* 0x000fd20000000000 */
.L_x_56309:
[----:B------:R-:W-:Y:S05]  /*0f40*/  BSYNC.RECONVERGENT B1 ;  /* 0x0000000000017941 */ /* 0x000fea0003800200 */
.L_x_56308:
        /* <DEDUP_REMOVED lines=18> */
.L_x_56319:
        /* <DEDUP_REMOVED lines=8> */
.L_x_56318:
[----:B------:R-:W-:Y:S05]  /*10f0*/  BSYNC.RECONVERGENT B2 ;  /* 0x0000000000027941 */ /* 0x000fea0003800200 */
.L_x_56317:
[----:B------:R-:W-:Y:S05]  /*1100*/  BRA `(.L_x_56315) ;  /* 0x0000000000107947 */ /* 0x000fea0003800000 */
.L_x_56316:
[----:B------:R-:W-:Y:S01]  /*1110*/  LOP3.LUT R19, R19, 0x1, RZ, 0xc0, !PT ;  /* 0x0000000113137812 */ /* 0x000fe200078ec0ff */
[----:B------:R-:W-:-:S03]  /*1120*/  IMAD.MOV.U32 R25, RZ, RZ, 0x1 ;  /* 0x00000001ff197424 */ /* 0x000fc600078e00ff */
[----:B------:R-:W-:-:S04]  /*1130*/  ISETP.NE.U32.AND P0, PT, R19, 0x1, PT ;  /* 0x000000011300780c */ /* 0x000fc80003f05070 */
[----:B------:R-:W-:-:S09]  /*1140*/  SEL R25, R25, 0xffffffff, P0 ;  /* 0xffffffff19197807 */ /* 0x000fd20000000000 */
.L_x_56315:
[----:B------:R-:W-:Y:S05]  /*1150*/  BSYNC.RECONVERGENT B1 ;  /* 0x0000000000017941 */ /* 0x000fea0003800200 */
.L_x_56314:
        /* <DEDUP_REMOVED lines=18> */
.L_x_56325:
        /* <DEDUP_REMOVED lines=8> */
.L_x_56324:
[----:B------:R-:W-:Y:S05]  /*1300*/  BSYNC.RECONVERGENT B2 ;  /* 0x0000000000027941 */ /* 0x000fea0003800200 */
.L_x_56323:
[----:B------:R-:W-:Y:S05]  /*1310*/  BRA `(.L_x_56321) ;  /* 0x0000000000107947 */ /* 0x000fea0003800000 */
.L_x_56322:
[----:B------:R-:W-:Y:S01]  /*1320*/  LOP3.LUT R14, R14, 0x1, RZ, 0xc0, !PT ;  /* 0x000000010e0e7812 */ /* 0x000fe200078ec0ff */
[----:B------:R-:W-:-:S03]  /*1330*/  IMAD.MOV.U32 R15, RZ, RZ, 0x1 ;  /* 0x00000001ff0f7424 */ /* 0x000fc600078e00ff */
[----:B------:R-:W-:-:S04]  /*1340*/  ISETP.NE.U32.AND P0, PT, R14, 0x1, PT ;  /* 0x000000010e00780c */ /* 0x000fc80003f05070 */
[----:B------:R-:W-:-:S09]  /*1350*/  SEL R15, R15, 0xffffffff, P0 ;  /* 0xffffffff0f0f7807 */ /* 0x000fd20000000000 */
.L_x_56321:
[----:B------:R-:W-:Y:S05]  /*1360*/  BSYNC.RECONVERGENT B1 ;  /* 0x0000000000017941 */ /* 0x000fea0003800200 */
.L_x_56320:
[----:B------:R-:W-:-:S05]  /*1370*/  VIADD R7, R17, 0x380 ;  /* 0x0000038011077836 */ /* 0x000fca0000000000 */
        /* <DEDUP_REMOVED lines=16> */
.L_x_56329:
        /* <DEDUP_REMOVED lines=8> */
.L_x_56328:
[----:B------:R-:W-:Y:S05]  /*1500*/  BSYNC.RECONVERGENT B1 ;  /* 0x0000000000017941 */ /* 0x000fea0003800200 */
.L_x_56327:
[----:B------:R-:W-:Y:S05]  /*1510*/  BRA `(.L_x_56282) ;  /* 0x0000000800a47947 */ /* 0x000fea0003800000 */
.L_x_56326:
[----:B------:R-:W-:Y:S01]  /*1520*/  LOP3.LUT R12, R12, 0x1, RZ, 0xc0, !PT ;  /* 0x000000010c0c7812 */ /* 0x000fe200078ec0ff */
[----:B------:R-:W-:-:S03]  /*1530*/  IMAD.MOV.U32 R13, RZ, RZ, 0x1 ;  /* 0x00000001ff0d7424 */ /* 0x000fc600078e00ff */
[----:B------:R-:W-:-:S04]  /*1540*/  ISETP.NE.U32.AND P0, PT, R12, 0x1, PT ;  /* 0x000000010c00780c */ /* 0x000fc80003f05070 */
[----:B------:R-:W-:Y:S01]  /*1550*/  SEL R13, R13, 0xffffffff, P0 ;  /* 0xffffffff0d0d7807 */ /* 0x000fe20000000000 */
[----:B------:R-:W-:Y:S08]  /*1560*/  BRA `(.L_x_56282) ;  /* 0x0000000800907947 */ /* 0x000ff00003800000 */
.L_x_56283:
[----:B------:R-:W-:Y:S01]  /*1570*/  ISETP.GE.U32.AND P0, PT, R17, R16, PT ;  /* 0x000000101100720c */ /* 0x000fe20003f06070 */
        /* <DEDUP_REMOVED lines=10> */
.L_x_56332:
        /* <DEDUP_REMOVED lines=8> */
.L_x_56331:
[----:B------:R-:W-:Y:S05]  /*16a0*/  BSYNC.RECONVERGENT B1 ;  /* 0x0000000000017941 */ /* 0x000fea0003800200 */
.L_x_56330:
[----:B------:R-:W-:Y:S01]  /*16b0*/  VIADD R7, R17, 0x80 ;  /* 0x0000008011077836 */ /* 0x000fe20000000000 */
[----:B------:R-:W-:Y:S04]  /*16c0*/  BSSY.RECONVERGENT B1, `(.L_x_56333) ;  /* 0x0000013000017945 */ /* 0x000fe80003800200 */
[----:B------:R-:W-:-:S13]  /*16d0*/  ISETP.GE.U32.AND P0, PT, R7, R16, PT ;  /* 0x000000100700720c */ /* 0x000fda0003f06070 */
        /* <DEDUP_REMOVED lines=9> */
.L_x_56335:
        /* <DEDUP_REMOVED lines=8> */
.L_x_56334:
[----:B------:R-:W-:Y:S05]  /*17f0*/  BSYNC.RECONVERGENT B1 ;  /* 0x0000000000017941 */ /* 0x000fea0003800200 */
.L_x_56333:
        /* <DEDUP_REMOVED lines=12> */
.L_x_56338:
        /* <DEDUP_REMOVED lines=8> */
.L_x_56337:
[----:B------:R-:W-:Y:S05]  /*1940*/  BSYNC.RECONVERGENT B1 ;  /* 0x0000000000017941 */ /* 0x000fea0003800200 */
.L_x_56336:
        /* <DEDUP_REMOVED lines=12> */
.L_x_56341:
        /* <DEDUP_REMOVED lines=8> */
.L_x_56340:
[----:B------:R-:W-:Y:S05]  /*1a90*/  BSYNC.RECONVERGENT B1 ;  /* 0x0000000000017941 */ /* 0x000fea0003800200 */
.L_x_56339:
        /* <DEDUP_REMOVED lines=12> */
.L_x_56344:
        /* <DEDUP_REMOVED lines=8> */
.L_x_56343:
[----:B------:R-:W-:Y:S05]  /*1be0*/  BSYNC.RECONVERGENT B1 ;  /* 0x0000000000017941 */ /* 0x000fea0003800200 */
.L_x_56342:
        /* <DEDUP_REMOVED lines=12> */
.L_x_56347:
        /* <DEDUP_REMOVED lines=8> */
.L_x_56346:
[----:B------:R-:W-:Y:S05]  /*1d30*/  BSYNC.RECONVERGENT B1 ;  /* 0x0000000000017941 */ /* 0x000fea0003800200 */
.L_x_56345:
        /* <DEDUP_REMOVED lines=12> */
.L_x_56350:
        /* <DEDUP_REMOVED lines=8> */
.L_x_56349:
[----:B------:R-:W-:Y:S05]  /*1e80*/  BSYNC.RECONVERGENT B1 ;  /* 0x0000000000017941 */ /* 0x000fea0003800200 */
.L_x_56348:
[----:B------:R-:W-:-:S05]  /*1e90*/  VIADD R7, R17, 0x380 ;  /* 0x0000038011077836 */ /* 0x000fca0000000000 */
        /* <DEDUP_REMOVED lines=9> */
.L_x_56351:
        /* <DEDUP_REMOVED lines=8> */
.L_x_56282:
[----:B------:R-:W-:Y:S05]  /*1fb0*/  BSYNC.RECONVERGENT B0 ;  /* 0x0000000000007941 */ /* 0x000fea0003800200 */
.L_x_56281:
        /* <DEDUP_REMOVED lines=16> */
.L_x_56354:
[----:B------:R-:W-:-:S13]  /*20c0*/  ISETP.GE.U32.AND P0, PT, R17, R16, PT ;  /* 0x000000101100720c */ /* 0x000fda0003f06070 */
[----:B------:R-:W-:Y:S05]  /*20d0*/  @P0 BRA `(.L_x_56356) ;  /* 0x0000000000300947 */ /* 0x000fea0003800000 */
[----:B0-----:R-:W0:Y:S01]  /*20e0*/  LDC.64 R4, c[0x0][0x398] ;  /* 0x0000e600ff047b82 */ /* 0x001e220000000a00 */
[----:B------:R-:W-:Y:S02]  /*20f0*/  IMAD.IADD R7, R0, 0x1, R17 ;  /* 0x0000000100077824 */ /* 0x000fe400078e0211 */
[----:B------:R-:W-:Y:S02]  /*2100*/  VIADD R17, R17, 0x80 ;  /* 0x0000008011117836 */ /* 0x000fe40000000000 */
[----:B0-----:R-:W-:-:S05]  /*2110*/  IMAD.WIDE.U32 R4, R7, 0x4, R4 ;  /* 0x0000000407047825 */ /* 0x001fca00078e0004 */
[----:B------:R1:W-:Y:S02]  /*2120*/  STG.E desc[UR4][R4.64], R3 ;  /* 0x0000000304007986 */ /* 0x0003e4000c101904 */
.L_x_56355:
[----:B------:R-:W-:-:S13]  /*2130*/  ISETP.GE.U32.AND P0, PT, R17, R16, PT ;  /* 0x000000101100720c */ /* 0x000fda0003f06070 */
[----:B------:R-:W-:Y:S05]  /*2140*/  @P0 BRA `(.L_x_56357) ;  /* 0x0000000000300947 */ /* 0x000fea0003800000 */
[----:B01----:R-:W0:Y:S01]  /*2150*/  LDC.64 R4, c[0x0][0x398] ;  /* 0x0000e600ff047b82 */ /* 0x003e220000000a00 */
[----:B------:R-:W-:Y:S02]  /*2160*/  IMAD.IADD R3, R0, 0x1, R17 ;  /* 0x0000000100037824 */ /* 0x000fe400078e0211 */
[----:B------:R-:W-:Y:S02]  /*2170*/  VIADD R17, R17, 0x80 ;  /* 0x0000008011117836 */ /* 0x000fe40000000000 */
[----:B0-----:R-:W-:-:S05]  /*2180*/  IMAD.WIDE.U32 R4, R3, 0x4, R4 ;  /* 0x0000000403047825 */ /* 0x001fca00078e0004 */
[----:B------:R1:W-:Y:S02]  /*2190*/  STG.E desc[UR4][R4.64], R2 ;  /* 0x0000000204007986 */ /* 0x0003e4000c101904 */
.L_x_56356:
[----:B------:R-:W-:-:S13]  /*21a0*/  ISETP.GE.U32.AND P0, PT, R17, R16, PT ;  /* 0x000000101100720c */ /* 0x000fda0003f06070 */
[----:B------:R-:W-:Y:S05]  /*21b0*/  @P0 BRA `(.L_x_56358) ;  /* 0x0000000000340947 */ /* 0x000fea0003800000 */
[----:B-1----:R-:W1:Y:S01]  /*21c0*/  LDC.64 R2, c[0x0][0x398] ;  /* 0x0000e600ff027b82 */ /* 0x002e620000000a00 */
[----:B------:R-:W-:Y:S02]  /*21d0*/  IMAD.IADD R5, R0, 0x1, R17 ;  /* 0x0000000100057824 */ /* 0x000fe400078e0211 */
[----:B------:R-:W-:Y:S02]  /*21e0*/  VIADD R17, R17, 0x80 ;  /* 0x0000008011117836 */ /* 0x000fe40000000000 */
[----:B-1----:R-:W-:-:S05]  /*21f0*/  IMAD.WIDE.U32 R2, R5, 0x4, R2 ;  /* 0x0000000405027825 */ /* 0x002fca00078e0002 */
[----:B------:R2:W-:Y:S02]  /*2200*/  STG.E desc[UR4][R2.64], R26 ;  /* 0x0000001a02007986 */ /* 0x0005e4000c101904 */
.L_x_56357:
[----:B------:R-:W-:-:S13]  /*2210*/  ISETP.GE.U32.AND P0, PT, R17, R16, PT ;  /* 0x000000101100720c */ /* 0x000fda0003f06070 */
[----:B------:R-:W-:Y:S05]  /*2220*/  @P0 BREAK.RELIABLE B1 ;  /* 0x0000000000010942 */ /* 0x000fea0003800100 */
[----:B------:R-:W-:Y:S05]  /*2230*/  @P0 BRA `(.L_x_56359) ;  /* 0x0000000000300947 */ /* 0x000fea0003800000 */
[----:B-12---:R-:W1:Y:S01]  /*2240*/  LDC.64 R2, c[0x0][0x398] ;  /* 0x0000e600ff027b82 */ /* 0x006e620000000a00 */
[----:B0-----:R-:W-:Y:S02]  /*2250*/  IMAD.IADD R5, R0, 0x1, R17 ;  /* 0x0000000100057824 */ /* 0x001fe400078e0211 */
[----:B------:R-:W-:Y:S02]  /*2260*/  VIADD R17, R17, 0x80 ;  /* 0x0000008011117836 */ /* 0x000fe40000000000 */
[----:B-1----:R-:W-:-:S05]  /*2270*/  IMAD.WIDE.U32 R2, R5, 0x4, R2 ;  /* 0x0000000405027825 */ /* 0x002fca00078e0002 */
[----:B------:R2:W-:Y:S02]  /*2280*/  STG.E desc[UR4][R2.64], R25 ;  /* 0x0000001902007986 */ /* 0x0005e4000c101904 */
.L_x_56358:
[----:B------:R-:W-:Y:S05]  /*2290*/  BSYNC.RELIABLE B1 ;  /* 0x0000000000017941 */ /* 0x000fea0003800100 */
.L_x_56353:
[----:B------:R-:W-:-:S13]  /*22a0*/  ISETP.GE.U32.AND P0, PT, R17, R16, PT ;  /* 0x000000101100720c */ /* 0x000fda0003f06070 */
[----:B-12---:R-:W1:Y:S01]  /*22b0*/  @!P0 LDC.64 R2, c[0x0][0x398] ;  /* 0x0000e600ff028b82 */ /* 0x006e620000000a00 */
[----:B------:R-:W-:Y:S02]  /*22c0*/  @!P0 IMAD.IADD R5, R0, 0x1, R17 ;  /* 0x0000000100058824 */ /* 0x000fe400078e0211 */
[----:B------:R-:W-:Y:S02]  /*22d0*/  @!P0 VIADD R17, R17, 0x80 ;  /* 0x0000008011118836 */ /* 0x000fe40000000000 */
[----:B-1----:R-:W-:-:S05]  /*22e0*/  @!P0 IMAD.WIDE.U32 R2, R5, 0x4, R2 ;  /* 0x0000000405028825 */ /* 0x002fca00078e0002 */
[----:B------:R3:W-:Y:S02]  /*22f0*/  @!P0 STG.E desc[UR4][R2.64], R15 ;  /* 0x0000000f02008986 */ /* 0x0007e4000c101904 */
.L_x_56359:
[----:B------:R-:W-:Y:S05]  /*2300*/  BSYNC.RECONVERGENT B0 ;  /* 0x0000000000007941 */ /* 0x000fea0003800200 */
.L_x_56352:
        /* <DEDUP_REMOVED lines=8> */
.L_x_56280:
[----:B------:R-:W0:Y:S01]  /*2390*/  LDCU UR6, c[0x0][0x388] ;  /* 0x00007100ff0677ac */ /* 0x000e220008000800 */
        /* <DEDUP_REMOVED lines=10> */
[----:B0-----:R-:W-:-:S09]  /*2440*/  UISETP.NE.AND UP0, UPT, UR6, 0x1, UPT ;  /* 0x000000010600788c */ /* 0x001fd2000bf05270 */
[----:B------:R-:W-:Y:S05]  /*2450*/  BRA.U !UP0, `(.L_x_56361) ;  /* 0x0000001908147547 */ /* 0x000fea000b800000 */
[----:B------:R-:W0:Y:S02]  /*2460*/  LDC.64 R4, c[0x0][0x3a0] ;  /* 0x0000e800ff047b82 */ /* 0x000e240000000a00 */
[----:B0-----:R-:W-:-:S04]  /*2470*/  IMAD.WIDE.U32 R4, R0, 0x4, R4 ;  /* 0x0000000400047825 */ /* 0x001fc800078e0004 */
[----:B-1----:R-:W-:-:S05]  /*2480*/  IMAD.WIDE.U32 R4, R2, 0x8, R4 ;  /* 0x0000000802047825 */ /* 0x002fca00078e0004 */
[----:B------:R0:W5:Y:S04]  /*2490*/  LDG.E.64 R12, desc[UR4][R4.64] ;  /* 0x00000004040c7981 */ /* 0x000168000c1e1b00 */
[----:B------:R0:W5:Y:S04]  /*24a0*/  LDG.E.64 R10, desc[UR4][R4.64+0x400] ;  /* 0x00040004040a7981 */ /* 0x000168000c1e1b00 */
[----:B------:R0:W5:Y:S04]  /*24b0*/  LDG.E.64 R6, desc[UR4][R4.64+0x800] ;  /* 0x0008000404067981 */ /* 0x000168000c1e1b00 */
[----:B------:R0:W5:Y:S01]  /*24c0*/  LDG.E.64 R8, desc[UR4][R4.64+0xc00] ;  /* 0x000c000404087981 */ /* 0x000162000c1e1b00 */
[----:B------:R-:W-:-:S09]  /*24d0*/  UISETP.NE.AND UP0, UPT, UR6, -0x1, UPT ;  /* 0xffffffff0600788c */ /* 0x000fd2000bf05270 */
[----:B0-----:R-:W-:Y:S05]  /*24e0*/  BRA.U UP0, `(.L_x_56362) ;  /* 0x0000000d00bc7547 */ /* 0x001fea000b800000 */
[----:B-----5:R-:W-:Y:S01]  /*24f0*/  ISETP.GE.AND P0, PT, R12, RZ, PT ;  /* 0x000000ff0c00720c */ /* 0x020fe20003f06270 */
[----:B------:R-:W-:-:S12]  /*2500*/  BSSY.RECONVERGENT B1, `(.L_x_56363) ;  /* 0x000001c000017945 */ /* 0x000fd80003800200 */
        /* <DEDUP_REMOVED lines=13> */
.L_x_56367:
        /* <DEDUP_REMOVED lines=8> */
.L_x_56366:
[----:B------:R-:W-:Y:S05]  /*2660*/  BSYNC.RECONVERGENT B2 ;  /* 0x0000000000027941 */ /* 0x000fea0003800200 */
.L_x_56365:
[----:B------:R-:W-:Y:S05]  /*2670*/  BRA `(.L_x_56368) ;  /* 0x0000000000107947 */ /* 0x000fea0003800000 */
.L_x_56364:
[----:B------:R-:W-:Y:S01]  /*2680*/  LOP3.LUT R12, R12, 0x1, RZ, 0xc0, !PT ;  /* 0x000000010c0c7812 */ /* 0x000fe200078ec0ff */
[----:B------:R-:W-:-:S03]  /*2690*/  IMAD.MOV.U32 R4, RZ, RZ, 0x1 ;  /* 0x00000001ff047424 */ /* 0x000fc600078e00ff */
[----:B------:R-:W-:-:S04]  /*26a0*/  ISETP.NE.U32.AND P0, PT, R12, 0x1, PT ;  /* 0x000000010c00780c */ /* 0x000fc80003f05070 */
[----:B------:R-:W-:-:S09]  /*26b0*/  SEL R4, R4, 0xffffffff, P0 ;  /* 0xffffffff04047807 */ /* 0x000fd20000000000 */
.L_x_56368:
[----:B------:R-:W-:Y:S05]  /*26c0*/  BSYNC.RECONVERGENT B1 ;  /* 0x0000000000017941 */ /* 0x000fea0003800200 */
.L_x_56363:
[----:B------:R-:W-:Y:S01]  /*26d0*/  ISETP.GE.AND P0, PT, R13, RZ, PT ;  /* 0x000000ff0d00720c */ /* 0x000fe20003f06270 */
        /* <DEDUP_REMOVED lines=14> */
.L_x_56373:
        /* <DEDUP_REMOVED lines=8> */
.L_x_56372:
[----:B------:R-:W-:Y:S05]  /*2840*/  BSYNC.RECONVERGENT B2 ;  /* 0x0000000000027941 */ /* 0x000fea0003800200 */
.L_x_56371:
[----:B------:R-:W-:Y:S05]  /*2850*/  BRA `(.L_x_56374) ;  /* 0x0000000000107947 */ /* 0x000fea0003800000 */
.L_x_56370:
[----:B------:R-:W-:Y:S01]  /*2860*/  LOP3.LUT R13, R13, 0x1, RZ, 0xc0, !PT ;  /* 0x000000010d0d7812 */ /* 0x000fe200078ec0ff */
[----:B------:R-:W-:-:S03]  /*2870*/  IMAD.MOV.U32 R5, RZ, RZ, 0x1 ;  /* 0x00000001ff057424 */ /* 0x000fc600078e00ff */
[----:B------:R-:W-:-:S04]  /*2880*/  ISETP.NE.U32.AND P0, PT, R13, 0x1, PT ;  /* 0x000000010d00780c */ /* 0x000fc80003f05070 */
[----:B------:R-:W-:-:S09]  /*2890*/  SEL R5, R5, 0xffffffff, P0 ;  /* 0xffffffff05057807 */ /* 0x000fd20000000000 */
.L_x_56374:
[----:B------:R-:W-:Y:S05]  /*28a0*/  BSYNC.RECONVERGENT B1 ;  /* 0x0000000000017941 */ /* 0x000fea0003800200 */
.L_x_56369:
        /* <DEDUP_REMOVED lines=15> */
.L_x_56379:
        /* <DEDUP_REMOVED lines=8> */
.L_x_56378:
[----:B------:R-:W-:Y:S05]  /*2a20*/  BSYNC.RECONVERGENT B2 ;  /* 0x0000000000027941 */ /* 0x000fea0003800200 */
.L_x_56377:
[----:B------:R-:W-:Y:S05]  /*2a30*/  BRA `(.L_x_56380) ;  /* 0x0000000000107947 */ /* 0x000fea0003800000 */
.L_x_56376:
[----:B------:R-:W-:Y:S01]  /*2a40*/  LOP3.LUT R10, R10, 0x1, RZ, 0xc0, !PT ;  /* 0x000000010a0a7812 */ /* 0x000fe200078ec0ff */
[----:B------:R-:W-:-:S03]  /*2a50*/  IMAD.MOV.U32 R12, RZ, RZ, 0x1 ;  /* 0x00000001ff0c7424 */ /* 0x000fc600078e00ff */
[----:B------:R-:W-:-:S04]  /*2a60*/  ISETP.NE.U32.AND P0, PT, R10, 0x1, PT ;  /* 0x000000010a00780c */ /* 0x000fc80003f05070 */
[----:B------:R-:W-:-:S09]  /*2a70*/  SEL R12, R12, 0xffffffff, P0 ;  /* 0xffffffff0c0c7807 */ /* 0x000fd20000000000 */
.L_x_56380:
[----:B------:R-:W-:Y:S05]  /*2a80*/  BSYNC.RECONVERGENT B1 ;  /* 0x0000000000017941 */ /* 0x000fea0003800200 */
.L_x_56375:
        /* <DEDUP_REMOVED lines=15> */
.L_x_56385:
        /* <DEDUP_REMOVED lines=8> */
.L_x_56384:
[----:B------:R-:W-:Y:S05]  /*2c00*/  BSYNC.RECONVERGENT B2 ;  /* 0x0000000000027941 */ /* 0x000fea0003800200 */
.L_x_56383:
[----:B------:R-:W-:Y:S05]  /*2c10*/  BRA `(.L_x_56386) ;  /* 0x0000000000107947 */ /* 0x000fea0003800000 */
.L_x_56382:
[----:B------:R-:W-:Y:S01]  /*2c20*/  LOP3.LUT R11, R11, 0x1, RZ, 0xc0, !PT ;  /* 0x000000010b0b7812 */ /* 0x000fe200078ec0ff */
[----:B------:R-:W-:-:S03]  /*2c30*/  IMAD.MOV.U32 R13, RZ, RZ, 0x1 ;  /* 0x00000001ff0d7424 */ /* 0x000fc600078e00ff */
[----:B------:R-:W-:-:S04]  /*2c40*/  ISETP.NE.U32.AND P0, PT, R11, 0x1, PT ;  /* 0x000000010b00780c */ /* 0x000fc80003f05070 */
[----:B------:R-:W-:-:S09]  /*2c50*/  SEL R13, R13, 0xffffffff, P0 ;  /* 0xffffffff0d0d7807 */ /* 0x000fd20000000000 */
.L_x_56386:
[----:B------:R-:W-:Y:S05]  /*2c60*/  BSYNC.RECONVERGENT B1 ;  /* 0x0000000000017941 */ /* 0x000fea0003800200 */
.L_x_56381:
        /* <DEDUP_REMOVED lines=15> */
.L_x_56391:
        /* <DEDUP_REMOVED lines=8> */
.L_x_56390:
[----:B------:R-:W-:Y:S05]  /*2de0*/  BSYNC.RECONVERGENT B2 ;  /* 0x0000000000027941 */ /* 0x000fea0003800200 */
.L_x_56389:
[----:B------:R-:W-:Y:S05]  /*2df0*/  BRA `(.L_x_56392) ;  /* 0x0000000000107947 */ /* 0x000fea0003800000 */
.L_x_56388:
[----:B------:R-:W-:Y:S01]  /*2e00*/  LOP3.LUT R6, R6, 0x1, RZ, 0xc0, !PT ;  /* 0x0000000106067812 */ /* 0x000fe200078ec0ff */
[----:B------:R-:W-:-:S03]  /*2e10*/  IMAD.MOV.U32 R10, RZ, RZ, 0x1 ;  /* 0x00000001ff0a7424 */ /* 0x000fc600078e00ff */
[----:B------:R-:W-:-:S04]  /*2e20*/  ISETP.NE.U32.AND P0, PT, R6, 0x1, PT ;  /* 0x000000010600780c */ /* 0x000fc80003f05070 */
[----:B------:R-:W-:-:S09]  /*2e30*/  SEL R10, R10, 0xffffffff, P0 ;  /* 0xffffffff0a0a7807 */ /* 0x000fd20000000000 */
.L_x_56392:
[----:B------:R-:W-:Y:S05]  /*2e40*/  BSYNC.RECONVERGENT B1 ;  /* 0x0000000000017941 */ /* 0x000fea0003800200 */
.L_x_56387:
        /* <DEDUP_REMOVED lines=15> */
.L_x_56397:
        /* <DEDUP_REMOVED lines=8> */
.L_x_56396:
[----:B------:R-:W-:Y:S05]  /*2fc0*/  BSYNC.RECONVERGENT B2 ;  /* 0x0000000000027941 */ /* 0x000fea0003800200 */
.L_x_56395:
[----:B------:R-:W-:Y:S05]  /*2fd0*/  BRA `(.L_x_56398) ;  /* 0x0000000000107947 */ /* 0x000fea0003800000 */
.L_x_56394:
[----:B------:R-:W-:Y:S01]  /*2fe0*/  LOP3.LUT R7, R7, 0x1, RZ, 0xc0, !PT ;  /* 0x0000000107077812 */ /* 0x000fe200078ec0ff */
[----:B------:R-:W-:-:S03]  /*2ff0*/  IMAD.MOV.U32 R11, RZ, RZ, 0x1 ;  /* 0x00000001ff0b7424 */ /* 0x000fc600078e00ff */
[----:B------:R-:W-:-:S04]  /*3000*/  ISETP.NE.U32.AND P0, PT, R7, 0x1, PT ;  /* 0x000000010700780c */ /* 0x000fc80003f05070 */
[----:B------:R-:W-:-:S09]  /*3010*/  SEL R11, R11, 0xffffffff, P0 ;  /* 0xffffffff0b0b7807 */ /* 0x000fd20000000000 */
.L_x_56398:
[----:B------:R-:W-:Y:S05]  /*3020*/  BSYNC.RECONVERGENT B1 ;  /* 0x0000000000017941 */ /* 0x000fea0003800200 */
.L_x_56393:
        /* <DEDUP_REMOVED lines=15> */
.L_x_56403:
        /* <DEDUP_REMOVED lines=8> */
.L_x_56402:
[----:B------:R-:W-:Y:S05]  /*31a0*/  BSYNC.RECONVERGENT B2 ;  /* 0x0000000000027941 */ /* 0x000fea0003800200 */
.L_x_56401:
[----:B------:R-:W-:Y:S05]  /*31b0*/  BRA `(.L_x_56404) ;  /* 0x0000000000107947 */ /* 0x000fea0003800000 */
.L_x_56400:
[----:B------:R-:W-:Y:S01]  /*31c0*/  LOP3.LUT R8, R8, 0x1, RZ, 0xc0, !PT ;  /* 0x0000000108087812 */ /* 0x000fe200078ec0ff */
[----:B------:R-:W-:-:S03]  /*31d0*/  IMAD.MOV.U32 R6, RZ, RZ, 0x1 ;  /* 0x00000001ff067424 */ /* 0x000fc600078e00ff */
[----:B------:R-:W-:-:S04]  /*31e0*/  ISETP.NE.U32.AND P0, PT, R8, 0x1, PT ;  /* 0x000000010800780c */ /* 0x000fc80003f05070 */
[----:B------:R-:W-:-:S09]  /*31f0*/  SEL R6, R6, 0xffffffff, P0 ;  /* 0xffffffff06067807 */ /* 0x000fd20000000000 */
.L_x_56404:
[----:B------:R-:W-:Y:S05]  /*3200*/  BSYNC.RECONVERGENT B1 ;  /* 0x0000000000017941 */ /* 0x000fea0003800200 */
.L_x_56399:
[----:B------:R-:W-:-:S13]  /*3210*/  ISETP.GE.AND P0, PT, R9, RZ, PT ;  /* 0x000000ff0900720c */ /* 0x000fda0003f06270 */
        /* <DEDUP_REMOVED lines=13> */
.L_x_56408:
        /* <DEDUP_REMOVED lines=8> */
.L_x_56407:
[----:B------:R-:W-:Y:S05]  /*3370*/  BSYNC.RECONVERGENT B1 ;  /* 0x0000000000017941 */ /* 0x000fea0003800200 */
.L_x_56406:
[----:B------:R-:W-:Y:S05]  /*3380*/  BRA `(.L_x_56361) ;  /* 0x0000000800487947 */ /* 0x000fea0003800000 */
.L_x_56405:
[----:B------:R-:W-:Y:S01]  /*3390*/  LOP3.LUT R9, R9, 0x1, RZ, 0xc0, !PT ;  /* 0x0000000109097812 */ /* 0x000fe200078ec0ff */
[----:B------:R-:W-:-:S03]  /*33a0*/  IMAD.MOV.U32 R7, RZ, RZ, 0x1 ;  /* 0x00000001ff077424 */ /* 0x000fc600078e00ff */
[----:B------:R-:W-:-:S04]  /*33b0*/  ISETP.NE.U32.AND P0, PT, R9, 0x1, PT ;  /* 0x000000010900780c */ /* 0x000fc80003f05070 */
[----:B------:R-:W-:Y:S01]  /*33c0*/  SEL R7, R7, 0xffffffff, P0 ;  /* 0xffffffff07077807 */ /* 0x000fe20000000000 */
[----:B------:R-:W-:Y:S08]  /*33d0*/  BRA `(.L_x_56361) ;  /* 0x0000000800347947 */ /* 0x000ff00003800000 */
.L_x_56362:
[----:B-----5:R-:W-:Y:S01]  /*33e0*/  ISETP.GE.AND P0, PT, R12, RZ, PT ;  /* 0x000000ff0c00720c */ /* 0x020fe20003f06270 */
[----:B------:R-:W-:Y:S01]  /*33f0*/  BSSY.RECONVERGENT B1, `(.L_x_56409) ;  /* 0x0000010000017945 */ /* 0x000fe20003800200 */
[----:B------:R-:W-:-:S11]  /*3400*/  IMAD.MOV.U32 R4, RZ, RZ, RZ ;  /* 0x000000ffff047224 */ /* 0x000fd600078e00ff */
[----:B------:R-:W-:Y:S05]  /*3410*/  @!P0 BRA `(.L_x_56410) ;  /* 0x0000000000348947 */ /* 0x000fea0003800000 */
[----:B------:R-:W-:Y:S01]  /*3420*/  ISETP.NE.AND P0, PT, R12, RZ, PT ;  /* 0x000000ff0c00720c */ /* 0x000fe20003f05270 */
[----:B------:R-:W-:-:S12]  /*3430*/  IMAD.MOV.U32 R4, RZ, RZ, 0x1 ;  /* 0x00000001ff047424 */ /* 0x000fd800078e00ff */
[----:B------:R-:W-:Y:S05]  /*3440*/  @!P0 BRA `(.L_x_56410) ;  /* 0x0000000000288947 */ /* 0x000fea0003800000 */
[----:B------:R-:W-:Y:S02]  /*3450*/  IMAD.U32 R5, RZ, RZ, UR7 ;  /* 0x00000007ff057e24 */ /* 0x000fe4000f8e00ff */
[----:B------:R-:W-:-:S07]  /*3460*/  IMAD.MOV.U32 R4, RZ, RZ, 0x1 ;  /* 0x00000001ff047424 */ /* 0x000fce00078e00ff */
.L_x_56411:
        /* <DEDUP_REMOVED lines=8> */
.L_x_56410:
[----:B------:R-:W-:Y:S05]  /*34f0*/  BSYNC.RECONVERGENT B1 ;  /* 0x0000000000017941 */ /* 0x000fea0003800200 */
.L_x_56409:
[----:B------:R-:W-:Y:S01]  /*3500*/  ISETP.GE.AND P0, PT, R13, RZ, PT ;  /* 0x000000ff0d00720c */ /* 0x000fe20003f06270 */
        /* <DEDUP_REMOVED lines=8> */
.L_x_56414:
        /* <DEDUP_REMOVED lines=8> */
.L_x_56413:
[----:B------:R-:W-:Y:S05]  /*3610*/  BSYNC.RECONVERGENT B1 ;  /* 0x0000000000017941 */ /* 0x000fea0003800200 */
.L_x_56412:
        /* <DEDUP_REMOVED lines=9> */
.L_x_56417:
        /* <DEDUP_REMOVED lines=8> */
.L_x_56416:
[----:B------:R-:W-:Y:S05]  /*3730*/  BSYNC.RECONVERGENT B1 ;  /* 0x0000000000017941 */ /* 0x000fea0003800200 */
.L_x_56415:
        /* <DEDUP_REMOVED lines=9> */
.L_x_56420:
        /* <DEDUP_REMOVED lines=8> */
.L_x_56419:
[----:B------:R-:W-:Y:S05]  /*3850*/  BSYNC.RECONVERGENT B1 ;  /* 0x0000000000017941 */ /* 0x000fea0003800200 */
.L_x_56418:
        /* <DEDUP_REMOVED lines=9> */
.L_x_56423:
        /* <DEDUP_REMOVED lines=8> */
.L_x_56422:
[----:B------:R-:W-:Y:S05]  /*3970*/  BSYNC.RECONVERGENT B1 ;  /* 0x0000000000017941 */ /* 0x000fea0003800200 */
.L_x_56421:
        /* <DEDUP_REMOVED lines=9> */
.L_x_56426:
        /* <DEDUP_REMOVED lines=8> */
.L_x_56425:
[----:B------:R-:W-:Y:S05]  /*3a90*/  BSYNC.RECONVERGENT B1 ;  /* 0x0000000000017941 */ /* 0x000fea0003800200 */
.L_x_56424:
        /* <DEDUP_REMOVED lines=9> */
.L_x_56429:
        /* <DEDUP_REMOVED lines=8> */
.L_x_56428:
[----:B------:R-:W-:Y:S05]  /*3bb0*/  BSYNC.RECONVERGENT B1 ;  /* 0x0000000000017941 */ /* 0x000fea0003800200 */
.L_x_56427:
[----:B------:R-:W-:Y:S01]  /*3bc0*/  ISETP.GE.AND P0, PT, R9, RZ, PT ;  /* 0x000000ff0900720c */ /* 0x000fe20003f06270 */
[----:B------:R-:W-:-:S12]  /*3bd0*/  IMAD.MOV.U32 R7, RZ, RZ, RZ ;  /* 0x000000ffff077224 */ /* 0x000fd800078e00ff */
[----:B------:R-:W-:Y:S05]  /*3be0*/  @!P0 BRA `(.L_x_56361) ;  /* 0x0000000000308947 */ /* 0x000fea0003800000 */
[----:B------:R-:W-:Y:S01]  /*3bf0*/  ISETP.NE.AND P0, PT, R9, RZ, PT ;  /* 0x000000ff0900720c */ /* 0x000fe20003f05270 */
[----:B------:R-:W-:-:S12]  /*3c00*/  IMAD.MOV.U32 R7, RZ, RZ, 0x1 ;  /* 0x00000001ff077424 */ /* 0x000fd800078e00ff */
[----:B------:R-:W-:Y:S05]  /*3c10*/  @!P0 BRA `(.L_x_56361) ;  /* 0x0000000000248947 */ /* 0x000fea0003800000 */
[----:B------:R-:W-:-:S07]  /*3c20*/  IMAD.MOV.U32 R7, RZ, RZ, 0x1 ;  /* 0x00000001ff077424 */ /* 0x000fce00078e00ff */
.L_x_56430:
        /* <DEDUP_REMOVED lines=8> */
.L_x_56361:
[----:B------:R-:W-:Y:S05]  /*3cb0*/  BSYNC.RECONVERGENT B0 ;  /* 0x0000000000007941 */ /* 0x000fea0003800200 */
.L_x_56360:
[----:B------:R-:W0:Y:S02]  /*3cc0*/  LDC.64 R8, c[0x0][0x398] ;  /* 0x0000e600ff087b82 */ /* 0x000e240000000a00 */
[----:B0-----:R-:W-:-:S04]  /*3cd0*/  IMAD.WIDE.U32 R8, R0, 0x4, R8 ;  /* 0x0000000400087825 */ /* 0x001fc800078e0008 */
[----:B-1----:R-:W-:-:S05]  /*3ce0*/  IMAD.WIDE.U32 R8, R2, 0x8, R8 ;  /* 0x0000000802087825 */ /* 0x002fca00078e0008 */
[----:B------:R-:W-:Y:S04]  /*3cf0*/  STG.E.64 desc[UR4][R8.64], R4 ;  /* 0x0000000408007986 */ /* 0x000fe8000c101b04 */
[----:B------:R-:W-:Y:S04]  /*3d00*/  STG.E.64 desc[UR4][R8.64+0x400], R12 ;  /* 0x0004000c08007986 */ /* 0x000fe8000c101b04 */
[----:B------:R-:W-:Y:S04]  /*3d10*/  STG.E.64 desc[UR4][R8.64+0x800], R10 ;  /* 0x0008000a08007986 */ /* 0x000fe8000c101b04 */
[----:B------:R-:W-:Y:S01]  /*3d20*/  STG.E.64 desc[UR4][R8.64+0xc00], R6 ;  /* 0x000c000608007986 */ /* 0x000fe2000c101b04 */
[----:B------:R-:W-:Y:S05]  /*3d30*/  EXIT ;  /* 0x000000000000794d */ /* 0x000fea0003800000 */
.L_x_56431:
        /* <DEDUP_REMOVED lines=12> */
.L_x_61105:


//--------------------- .text._ZN2at6native29vectorized_elementwise_kernelILi4EZNS0_50_GLOBAL__N__2680c7bb_12_PowKernel_cu_7dd49032_317022pow_scalar_tensor_implIiEEvRNS_18TensorIteratorBaseET_EUliE_St5arrayIPcLm2EEEEviT0_T1_ --------------------------
	.section	.text._ZN2at6native29vectorized_elementwise_kernelILi4EZNS0_50_GLOBAL__N__2680c7bb_12_PowKernel_cu_7dd49032_317022pow_scalar_tensor_implIiEEvRNS_18TensorIteratorBaseET_EUliE_St5arrayIPcLm2EEEEviT0_T1_,"ax",@progbits
	.align	128
        .global         _ZN2at6native29vectorized_elementwise_kernelILi4EZNS0_50_GLOBAL__N__2680c7bb_12_PowKernel_cu_7dd49032_317022pow_scalar_tensor_implIiEEvRNS_18TensorIteratorBaseET_EUliE_St5arrayIPcLm2EEEEviT0_T1_
        .type           _ZN2at6native29vectorized_elementwise_kernelILi4EZNS0_50_GLOBAL__N__2680c7bb_12_PowKernel_cu_7dd49032_317022pow_scalar_tensor_implIiEEvRNS_18TensorIteratorBaseET_EUliE_St5arrayIPcLm2EEEEviT0_T1_,@function
        .size           _ZN2at6native29vectorized_elementwise_kernelILi4EZNS0_50_GLOBAL__N__2680c7bb_12_PowKernel_cu_7dd49032_317022pow_scalar_tensor_implIiEEvRNS_18TensorIteratorBaseET_EUliE_St5arrayIPcLm2EEEEviT0_T1_,(.L_x_61106 - _ZN2at6native29vectorized_elementwise_kernelILi4EZNS0_50_GLOBAL__N__2680c7bb_12_PowKernel_cu_7dd49032_317022pow_scalar_tensor_implIiEEvRNS_18TensorIteratorBaseET_EUliE_St5arrayIPcLm2EEEEviT0_T1_)
        .other          _ZN2at6native29vectorized_elementwise_kernelILi4EZNS0_50_GLOBAL__N__2680c7bb_12_PowKernel_cu_7dd49032_317022pow_scalar_tensor_implIiEEvRNS_18TensorIteratorBaseET_EUliE_St5arrayIPcLm2EEEEviT0_T1_,@"STO_CUDA_ENTRY STV_DEFAULT"
_ZN2at6native29vectorized_elementwise_kernelILi4EZNS0_50_GLOBAL__N__2680c7bb_12_PowKernel_cu_7dd49032_317022pow_scalar_tensor_implIiEEvRNS_18TensorIteratorBaseET_EUliE_St5arrayIPcLm2EEEEviT0_T1_:
.text._ZN2at6native29vectorized_elementwise_kernelILi4EZNS0_50_GLOBAL__N__2680c7bb_12_PowKernel_cu_7dd49032_317022pow_scalar_tensor_implIiEEvRNS_18TensorIteratorBaseET_EUliE_St5arrayIPcLm2EEEEviT0_T1_:
        /* <DEDUP_REMOVED lines=98> */
.L_x_56441:
        /* <DEDUP_REMOVED lines=8> */
.L_x_56440:
[----:B------:R-:W-:Y:S05]  /*06a0*/  BSYNC.RECONVERGENT B2 ;  /* 0x0000000000027941 */ /* 0x000fea0003800200 */
.L_x_56439:
[----:B------:R-:W-:Y:S05]  /*06b0*/  BRA `(.L_x_56437) ;  /* 0x0000000000107947 */ /* 0x000fea0003800000 */
.L_x_56438:
[----:B------:R-:W-:Y:S01]  /*06c0*/  LOP3.LUT R18, R18, 0x1, RZ, 0xc0, !PT ;  /* 0x0000000112127812 */ /* 0x000fe200078ec0ff */
[----:B------:R-:W-:-:S03]  /*06d0*/  IMAD.MOV.U32 R5, RZ, RZ, 0x1 ;  /* 0x00000001ff057424 */ /* 0x000fc600078e00ff */
[----:B------:R-:W-:-:S04]  /*06e0*/  ISETP.NE.U32.AND P0, PT, R18, 0x1, PT ;  /* 0x000000011200780c */ /* 0x000fc80003f05070 */
[----:B------:R-:W-:-:S09]  /*06f0*/  SEL R5, R5, 0xffffffff, P0 ;  /* 0xffffffff05057807 */ /* 0x000fd20000000000 */
.L_x_56437:
[----:B------:R-:W-:Y:S05]  /*0700*/  BSYNC.RECONVERGENT B1 ;  /* 0x0000000000017941 */ /* 0x000fea0003800200 */
.L_x_56436:
        /* <DEDUP_REMOVED lines=18> */
.L_x_56447:
        /* <DEDUP_REMOVED lines=8> */
.L_x_56446:
[----:B------:R-:W-:Y:S05]  /*08b0*/  BSYNC.RECONVERGENT B2 ;  /* 0x0000000000027941 */ /* 0x000fea0003800200 */
.L_x_56445:
[----:B------:R-:W-:Y:S05]  /*08c0*/  BRA `(.L_x_56443) ;  /* 0x0000000000107947 */ /* 0x000fea0003800000 */
.L_x_56444:
[----:B------:R-:W-:Y:S01]  /*08d0*/  LOP3.LUT R22, R22, 0x1, RZ, 0xc0, !PT ;  /* 0x0000000116167812 */ /* 0x000fe200078ec0ff */
[----:B------:R-:W-:-:S03]  /*08e0*/  IMAD.MOV.U32 R4, RZ, RZ, 0x1 ;  /* 0x00000001ff047424 */ /* 0x000fc600078e00ff */
[----:B------:R-:W-:-:S04]  /*08f0*/  ISETP.NE.U32.AND P0, PT, R22, 0x1, PT ;  /* 0x000000011600780c */ /* 0x000fc80003f05070 */
[----:B------:R-:W-:-:S09]  /*0900*/  SEL R4, R4, 0xffffffff, P0 ;  /* 0xffffffff04047807 */ /* 0x000fd20000000000 */
.L_x_56443:
[----:B------:R-:W-:Y:S05]  /*0910*/  BSYNC.RECONVERGENT B1 ;  /* 0x0000000000017941 */ /* 0x000fea0003800200 */
.L_x_56442:
        /* <DEDUP_REMOVED lines=18> */
.L_x_56453:
        /* <DEDUP_REMOVED lines=8> */
.L_x_56452:
[----:B------:R-:W-:Y:S05]  /*0ac0*/  BSYNC.RECONVERGENT B2 ;  /* 0x0000000000027941 */ /* 0x000fea0003800200 */
.L_x_56451:
[----:B------:R-:W-:Y:S05]  /*0ad0*/  BRA `(.L_x_56449) ;  /* 0x0000000000107947 */ /* 0x000fea0003800000 */
.L_x_56450:
[----:B------:R-:W-:Y:S01]  /*0ae0*/  LOP3.LUT R24, R24, 0x1, RZ, 0xc0, !PT ;  /* 0x0000000118187812 */ /* 0x000fe200078ec0ff */
[----:B------:R-:W-:-:S03]  /*0af0*/  IMAD.MOV.U32 R3, RZ, RZ, 0x1 ;  /* 0x00000001ff037424 */ /* 0x000fc600078e00ff */
[----:B------:R-:W-:-:S04]  /*0b00*/  ISETP.NE.U32.AND P0, PT, R24, 0x1, PT ;  /* 0x000000011800780c */ /* 0x000fc80003f05070 */
[----:B------:R-:W-:-:S09]  /*0b10*/  SEL R3, R3, 0xffffffff, P0 ;  /* 0xffffffff03037807 */ /* 0x000fd20000000000 */
.L_x_56449:
[----:B------:R-:W-:Y:S05]  /*0b20*/  BSYNC.RECONVERGENT B1 ;  /* 0x0000000000017941 */ /* 0x000fea0003800200 */
.L_x_56448:
        /* <DEDUP_REMOVED lines=18> */
.L_x_56459:
        /* <DEDUP_REMOVED lines=8> */
.L_x_56458:
[----:B------:R-:W-:Y:S05]  /*0cd0*/  BSYNC.RECONVERGENT B2 ;  /* 0x0000000000027941 */ /* 0x000fea0003800200 */
.L_x_56457:
[----:B------:R-:W-:Y:S05]  /*0ce0*/  BRA `(.L_x_56455) ;  /* 0x0000000000107947 */ /* 0x000fea0003800000 */
.L_x_56456:
[----:B------:R-:W-:Y:S01]  /*0cf0*/  LOP3.LUT R23, R23, 0x1, RZ, 0xc0, !PT ;  /* 0x0000000117177812 */ /* 0x000fe200078ec0ff */
[----:B------:R-:W-:-:S03]  /*0d00*/  IMAD.MOV.U32 R2, RZ, RZ, 0x1 ;  /* 0x00000001ff027424 */ /* 0x000fc600078e00ff */
[----:B------:R-:W-:-:S04]  /*0d10*/  ISETP.NE.U32.AND P0, PT, R23, 0x1, PT ;  /* 0x000000011700780c */ /* 0x000fc80003f05070 */
[----:B------:R-:W-:-:S09]  /*0d20*/  SEL R2, R2, 0xffffffff, P0 ;  /* 0xffffffff02027807 */ /* 0x000fd20000000000 */
.L_x_56455:
[----:B------:R-:W-:Y:S05]  /*0d30*/  BSYNC.RECONVERGENT B1 ;  /* 0x0000000000017941 */ /* 0x000fea0003800200 */
.L_x_56454:
        /* <DEDUP_REMOVED lines=18> */
.L_x_56465:
        /* <DEDUP_REMOVED lines=8> */
.L_x_56464:
[----:B------:R-:W-:Y:S05]  /*0ee0*/  BSYNC.RECONVERGENT B2 ;  /* 0x0000000000027941 */ /* 0x000fea0003800200 */
.L_x_56463:
[----:B------:R-:W-:Y:S05]  /*0ef0*/  BRA `(.L_x_56461) ;  /* 0x0000000000107947 */ /* 0x000fea0003800000 */
.L_x_56462:
[----:B------:R-:W-:Y:S01]  /*0f00*/  LOP3.LUT R21, R21, 0x1, RZ, 0xc0, !PT ;  /* 0x0000000115157812 */ /* 0x000fe200078ec0ff */
[----:B------:R-:W-:-:S03]  /*0f10*/  IMAD.MOV.U32 R26, RZ, RZ, 0x1 ;  /* 0x00000001ff1a7424 */ /* 0x000fc600078e00ff */
[----:B------:R-:W-:-:S04]  /*0f20*/  ISETP.NE.U32.AND P0, PT, R21, 0x1, PT ;  /* 0x000000011500780c */ /* 0x000fc80003f05070 */
[----:B------:R-:W-:-:S09]  /*0f30*/  SEL R26, R26, 0xffffffff, P0 ;  /* 0xffffffff1a1a7807 */ /* 0x000fd20000000000 */
.L_x_56461:
[----:B------:R-:W-:Y:S05]  /*0f40*/  BSYNC.RECONVERGENT B1 ;  /* 0x0000000000017941 */ /* 0x000fea0003800200 */
.L_x_56460:
        /* <DEDUP_REMOVED lines=18> */
.L_x_56471:
        /* <DEDUP_REMOVED lines=8> */
.L_x_56470:
[----:B------:R-:W-:Y:S05]  /*10f0*/  BSYNC.RECONVERGENT B2 ;  /* 0x0000000000027941 */ /* 0x000fea0003800200 */
.L_x_56469:
[----:B------:R-:W-:Y:S05]  /*1100*/  BRA `(.L_x_56467) ;  /* 0x0000000000107947 */ /* 0x000fea0003800000 */
.L_x_56468:
[----:B------:R-:W-:Y:S01]  /*1110*/  LOP3.LUT R19, R19, 0x1, RZ, 0xc0, !PT ;  /* 0x0000000113137812 */ /* 0x000fe200078ec0ff */
[----:B------:R-:W-:-:S03]  /*1120*/  IMAD.MOV.U32 R25, RZ, RZ, 0x1 ;  /* 0x00000001ff197424 */ /* 0x000fc600078e00ff */
[----:B------:R-:W-:-:S04]  /*1130*/  ISETP.NE.U32.AND P0, PT, R19, 0x1, PT ;  /* 0x000000011300780c */ /* 0x000fc80003f05070 */
[----:B------:R-:W-:-:S09]  /*1140*/  SEL R25, R25, 0xffffffff, P0 ;  /* 0xffffffff19197807 */ /* 0x000fd20000000000 */
.L_x_56467:
[----:B------:R-:W-:Y:S05]  /*1150*/  BSYNC.RECONVERGENT B1 ;  /* 0x0000000000017941 */ /* 0x000fea0003800200 */
.L_x_56466:
        /* <DEDUP_REMOVED lines=18> */
.L_x_56477:
        /* <DEDUP_REMOVED lines=8> */
.L_x_56476:
[----:B------:R-:W-:Y:S05]  /*1300*/  BSYNC.RECONVERGENT B2 ;  /* 0x0000000000027941 */ /* 0x000fea0003800200 */
.L_x_56475:
[----:B------:R-:W-:Y:S05]  /*1310*/  BRA `(.L_x_56473) ;  /* 0x0000000000107947 */ /* 0x000fea0003800000 */
.L_x_56474:
[----:B------:R-:W-:Y:S01]  /*1320*/  LOP3.LUT R14, R14, 0x1, RZ, 0xc0, !PT ;  /* 0x000000010e0e7812 */ /* 0x000fe200078ec0ff */
[----:B------:R-:W-:-:S03]  /*1330*/  IMAD.MOV.U32 R15, RZ, RZ, 0x1 ;  /* 0x00000001ff0f7424 */ /* 0x000fc600078e00ff */
[----:B------:R-:W-:-:S04]  /*1340*/  ISETP.NE.U32.AND P0, PT, R14, 0x1, PT ;  /* 0x000000010e00780c */ /* 0x000fc80003f05070 */
[----:B------:R-:W-:-:S09]  /*1350*/  SEL R15, R15, 0xffffffff, P0 ;  /* 0xffffffff0f0f7807 */ /* 0x000fd20000000000 */
.L_x_56473:
[----:B------:R-:W-:Y:S05]  /*1360*/  BSYNC.RECONVERGENT B1 ;  /* 0x0000000000017941 */ /* 0x000fea0003800200 */
.L_x_56472:
        /* <DEDUP_REMOVED lines=17> */
.L_x_56481:
        /* <DEDUP_REMOVED lines=8> */
.L_x_56480:
[----:B------:R-:W-:Y:S05]  /*1500*/  BSYNC.RECONVERGENT B1 ;  /* 0x0000000000017941 */ /* 0x000fea0003800200 */
.L_x_56479:
[----:B------:R-:W-:Y:S05]  /*1510*/  BRA `(.L_x_56434) ;  /* 0x0000000800a47947 */ /* 0x000fea0003800000 */
.L_x_56478:
[----:B------:R-:W-:Y:S01]  /*1520*/  LOP3.LUT R12, R12, 0x1, RZ, 0xc0, !PT ;  /* 0x000000010c0c7812 */ /* 0x000fe200078ec0ff */
[----:B------:R-:W-:-:S03]  /*1530*/  IMAD.MOV.U32 R13, RZ, RZ, 0x1 ;  /* 0x00000001ff0d7424 */ /* 0x000fc600078e00ff */
[----:B------:R-:W-:-:S04]  /*1540*/  ISETP.NE.U32.AND P0, PT, R12, 0x1, PT ;  /* 0x000000010c00780c */ /* 0x000fc80003f05070 */
[----:B------:R-:W-:Y:S01]  /*1550*/  SEL R13, R13, 0xffffffff, P0 ;  /* 0xffffffff0d0d7807 */ /* 0x000fe20000000000 */
[----:B------:R-:W-:Y:S08]  /*1560*/  BRA `(.L_x_56434) ;  /* 0x0000000800907947 */ /* 0x000ff00003800000 */
.L_x_56435:
        /* <DEDUP_REMOVED lines=11> */
.L_x_56484:
        /* <DEDUP_REMOVED lines=8> */
.L_x_56483:
[----:B------:R-:W-:Y:S05]  /*16a0*/  BSYNC.RECONVERGENT B1 ;  /* 0x0000000000017941 */ /* 0x000fea0003800200 */
.L_x_56482:
        /* <DEDUP_REMOVED lines=12> */
.L_x_56487:
        /* <DEDUP_REMOVED lines=8> */
.L_x_56486:
[----:B------:R-:W-:Y:S05]  /*17f0*/  BSYNC.RECONVERGENT B1 ;  /* 0x0000000000017941 */ /* 0x000fea0003800200 */
.L_x_56485:
        /* <DEDUP_REMOVED lines=12> */
.L_x_56490:
        /* <DEDUP_REMOVED lines=8> */
.L_x_56489:
[----:B------:R-:W-:Y:S05]  /*1940*/  BSYNC.RECONVERGENT B1 ;  /* 0x0000000000017941 */ /* 0x000fea0003800200 */
.L_x_56488:
        /* <DEDUP_REMOVED lines=12> */
.L_x_56493:
        /* <DEDUP_REMOVED lines=8> */
.L_x_56492:
[----:B------:R-:W-:Y:S05]  /*1a90*/  BSYNC.RECONVERGENT B1 ;  /* 0x0000000000017941 */ /* 0x000fea0003800200 */
.L_x_56491:
        /* <DEDUP_REMOVED lines=12> */
.L_x_56496:
        /* <DEDUP_REMOVED lines=8> */
.L_x_56495:
[----:B------:R-:W-:Y:S05]  /*1be0*/  BSYNC.RECONVERGENT B1 ;  /* 0x0000000000017941 */ /* 0x000fea0003800200 */
.L_x_56494:
        /* <DEDUP_REMOVED lines=12> */
.L_x_56499:
        /* <DEDUP_REMOVED lines=8> */
.L_x_56498:
[----:B------:R-:W-:Y:S05]  /*1d30*/  BSYNC.RECONVERGENT B1 ;  /* 0x0000000000017941 */ /* 0x000fea0003800200 */
.L_x_56497:
        /* <DEDUP_REMOVED lines=12> */
.L_x_56502:
        /* <DEDUP_REMOVED lines=8> */
.L_x_56501:
[----:B------:R-:W-:Y:S05]  /*1e80*/  BSYNC.RECONVERGENT B1 ;  /* 0x0000000000017941 */ /* 0x000fea0003800200 */
.L_x_56500:
        /* <DEDUP_REMOVED lines=10> */
.L_x_56503:
        /* <DEDUP_REMOVED lines=8> */
.L_x_56434:
[----:B------:R-:W-:Y:S05]  /*1fb0*/  BSYNC.RECONVERGENT B0 ;  /* 0x0000000000007941 */ /* 0x000fea0003800200 */
.L_x_56433:
        /* <DEDUP_REMOVED lines=16> */
.L_x_56506:
[----:B------:R-:W-:-:S13]  /*20c0*/  ISETP.GE.U32.AND P0, PT, R17, R16, PT ;  /* 0x000000101100720c */ /* 0x000fda0003f06070 */
[----:B------:R-:W-:Y:S05]  /*20d0*/  @P0 BRA `(.L_x_56508) ;  /* 0x0000000000300947 */ /* 0x000fea0003800000 */
[----:B0-----:R-:W0:Y:S01]  /*20e0*/  LDC.64 R4, c[0x0][0x398] ;  /* 0x0000e600ff047b82 */ /* 0x001e220000000a00 */
[----:B------:R-:W-:Y:S02]  /*20f0*/  IMAD.IADD R7, R0, 0x1, R17 ;  /* 0x0000000100077824 */ /* 0x000fe400078e0211 */
[----:B------:R-:W-:Y:S02]  /*2100*/  VIADD R17, R17, 0x80 ;  /* 0x0000008011117836 */ /* 0x000fe40000000000 */
[----:B0-----:R-:W-:-:S05]  /*2110*/  IMAD.WIDE.U32 R4, R7, 0x4, R4 ;  /* 0x0000000407047825 */ /* 0x001fca00078e0004 */
[----:B------:R1:W-:Y:S02]  /*2120*/  STG.E desc[UR4][R4.64], R3 ;  /* 0x0000000304007986 */ /* 0x0003e4000c101904 */
.L_x_56507:
[----:B------:R-:W-:-:S13]  /*2130*/  ISETP.GE.U32.AND P0, PT, R17, R16, PT ;  /* 0x000000101100720c */ /* 0x000fda0003f06070 */
[----:B------:R-:W-:Y:S05]  /*2140*/  @P0 BRA `(.L_x_56509) ;  /* 0x0000000000300947 */ /* 0x000fea0003800000 */
[----:B01----:R-:W0:Y:S01]  /*2150*/  LDC.64 R4, c[0x0][0x398] ;  /* 0x0000e600ff047b82 */ /* 0x003e220000000a00 */
[----:B------:R-:W-:Y:S02]  /*2160*/  IMAD.IADD R3, R0, 0x1, R17 ;  /* 0x0000000100037824 */ /* 0x000fe400078e0211 */
[----:B------:R-:W-:Y:S02]  /*2170*/  VIADD R17, R17, 0x80 ;  /* 0x0000008011117836 */ /* 0x000fe40000000000 */
[----:B0-----:R-:W-:-:S05]  /*2180*/  IMAD.WIDE.U32 R4, R3, 0x4, R4 ;  /* 0x0000000403047825 */ /* 0x001fca00078e0004 */
[----:B------:R1:W-:Y:S02]  /*2190*/  STG.E desc[UR4][R4.64], R2 ;  /* 0x0000000204007986 */ /* 0x0003e4000c101904 */
.L_x_56508:
[----:B------:R-:W-:-:S13]  /*21a0*/  ISETP.GE.U32.AND P0, PT, R17, R16, PT ;  /* 0x000000101100720c */ /* 0x000fda0003f06070 */
[----:B------:R-:W-:Y:S05]  /*21b0*/  @P0 BRA `(.L_x_56510) ;  /* 0x0000000000340947 */ /* 0x000fea0003800000 */
[----:B-1----:R-:W1:Y:S01]  /*21c0*/  LDC.64 R2, c[0x0][0x398] ;  /* 0x0000e600ff027b82 */ /* 0x002e620000000a00 */
[----:B------:R-:W-:Y:S02]  /*21d0*/  IMAD.IADD R5, R0, 0x1, R17 ;  /* 0x0000000100057824 */ /* 0x000fe400078e0211 */
[----:B------:R-:W-:Y:S02]  /*21e0*/  VIADD R17, R17, 0x80 ;  /* 0x0000008011117836 */ /* 0x000fe40000000000 */
[----:B-1----:R-:W-:-:S05]  /*21f0*/  IMAD.WIDE.U32 R2, R5, 0x4, R2 ;  /* 0x0000000405027825 */ /* 0x002fca00078e0002 */
[----:B------:R2:W-:Y:S02]  /*2200*/  STG.E desc[UR4][R2.64], R26 ;  /* 0x0000001a02007986 */ /* 0x0005e4000c101904 */
.L_x_56509:
        /* <DEDUP_REMOVED lines=8> */
.L_x_56510:
[----:B------:R-:W-:Y:S05]  /*2290*/  BSYNC.RELIABLE B1 ;  /* 0x0000000000017941 */ /* 0x000fea0003800100 */
.L_x_56505:
[----:B------:R-:W-:-:S13]  /*22a0*/  ISETP.GE.U32.AND P0, PT, R17, R16, PT ;  /* 0x000000101100720c */ /* 0x000fda0003f06070 */
[----:B-12---:R-:W1:Y:S01]  /*22b0*/  @!P0 LDC.64 R2, c[0x0][0x398] ;  /* 0x0000e600ff028b82 */ /* 0x006e620000000a00 */
[----:B------:R-:W-:Y:S02]  /*22c0*/  @!P0 IMAD.IADD R5, R0, 0x1, R17 ;  /* 0x0000000100058824 */ /* 0x000fe400078e0211 */
[----:B------:R-:W-:Y:S02]  /*22d0*/  @!P0 VIADD R17, R17, 0x80 ;  /* 0x0000008011118836 */ /* 0x000fe40000000000 */
[----:B-1----:R-:W-:-:S05]  /*22e0*/  @!P0 IMAD.WIDE.U32 R2, R5, 0x4, R2 ;  /* 0x0000000405028825 */ /* 0x002fca00078e0002 */
[----:B------:R3:W-:Y:S02]  /*22f0*/  @!P0 STG.E desc[UR4][R2.64], R15 ;  /* 0x0000000f02008986 */ /* 0x0007e4000c101904 */
.L_x_56511:
[----:B------:R-:W-:Y:S05]  /*2300*/  BSYNC.RECONVERGENT B0 ;  /* 0x0000000000007941 */ /* 0x000fea0003800200 */
.L_x_56504:
        /* <DEDUP_REMOVED lines=8> */
.L_x_56432:
        /* <DEDUP_REMOVED lines=16> */
[----:B------:R0:W5:Y:S04]  /*2490*/  LDG.E.128 R12, desc[UR4][R4.64] ;  /* 0x00000004040c7981 */ /* 0x000168000c1e1d00 */
[----:B------:R0:W5:Y:S01]  /*24a0*/  LDG.E.128 R8, desc[UR4][R4.64+0x800] ;  /* 0x0008000404087981 */ /* 0x000162000c1e1d00 */
        /* <DEDUP_REMOVED lines=17> */
.L_x_56519:
        /* <DEDUP_REMOVED lines=8> */
.L_x_56518:
[----:B------:R-:W-:Y:S05]  /*2640*/  BSYNC.RECONVERGENT B2 ;  /* 0x0000000000027941 */ /* 0x000fea0003800200 */
.L_x_56517:
[----:B------:R-:W-:Y:S05]  /*2650*/  BRA `(.L_x_56520) ;  /* 0x0000000000107947 */ /* 0x000fea0003800000 */
.L_x_56516:
[----:B------:R-:W-:Y:S01]  /*2660*/  LOP3.LUT R12, R12, 0x1, RZ, 0xc0, !PT ;  /* 0x000000010c0c7812 */ /* 0x000fe200078ec0ff */
[----:B------:R-:W-:-:S03]  /*2670*/  IMAD.MOV.U32 R4, RZ, RZ, 0x1 ;  /* 0x00000001ff047424 */ /* 0x000fc600078e00ff */
[----:B------:R-:W-:-:S04]  /*2680*/  ISETP.NE.U32.AND P0, PT, R12, 0x1, PT ;  /* 0x000000010c00780c */ /* 0x000fc80003f05070 */
[----:B------:R-:W-:-:S09]  /*2690*/  SEL R4, R4, 0xffffffff, P0 ;  /* 0xffffffff04047807 */ /* 0x000fd20000000000 */
.L_x_56520:
[----:B------:R-:W-:Y:S05]  /*26a0*/  BSYNC.RECONVERGENT B1 ;  /* 0x0000000000017941 */ /* 0x000fea0003800200 */
.L_x_56515:
        /* <DEDUP_REMOVED lines=15> */
.L_x_56525:
        /* <DEDUP_REMOVED lines=8> */
.L_x_56524:
[----:B------:R-:W-:Y:S05]  /*2820*/  BSYNC.RECONVERGENT B2 ;  /* 0x0000000000027941 */ /* 0x000fea0003800200 */
.L_x_56523:
[----:B------:R-:W-:Y:S05]  /*2830*/  BRA `(.L_x_56526) ;  /* 0x0000000000107947 */ /* 0x000fea0003800000 */
.L_x_56522:
[----:B------:R-:W-:Y:S01]  /*2840*/  LOP3.LUT R13, R13, 0x1, RZ, 0xc0, !PT ;  /* 0x000000010d0d7812 */ /* 0x000fe200078ec0ff */
[----:B------:R-:W-:-:S03]  /*2850*/  IMAD.MOV.U32 R5, RZ, RZ, 0x1 ;  /* 0x00000001ff057424 */ /* 0x000fc600078e00ff */
[----:B------:R-:W-:-:S04]  /*2860*/  ISETP.NE.U32.AND P0, PT, R13, 0x1, PT ;  /* 0x000000010d00780c */ /* 0x000fc80003f05070 */
[----:B------:R-:W-:-:S09]  /*2870*/  SEL R5, R5, 0xffffffff, P0 ;  /* 0xffffffff05057807 */ /* 0x000fd20000000000 */
.L_x_56526:
[----:B------:R-:W-:Y:S05]  /*2880*/  BSYNC.RECONVERGENT B1 ;  /* 0x0000000000017941 */ /* 0x000fea0003800200 */
.L_x_56521:
        /* <DEDUP_REMOVED lines=15> */
.L_x_56531:
        /* <DEDUP_REMOVED lines=8> */
.L_x_56530:
[----:B------:R-:W-:Y:S05]  /*2a00*/  BSYNC.RECONVERGENT B2 ;  /* 0x0000000000027941 */ /* 0x000fea0003800200 */
.L_x_56529:
[----:B------:R-:W-:Y:S05]  /*2a10*/  BRA `(.L_x_56532) ;  /* 0x0000000000107947 */ /* 0x000fea0003800000 */
.L_x_56528:
[----:B------:R-:W-:Y:S01]  /*2a20*/  LOP3.LUT R14, R14, 0x1, RZ, 0xc0, !PT ;  /* 0x000000010e0e7812 */ /* 0x000fe200078ec0ff */
[----:B------:R-:W-:-:S03]  /*2a30*/  IMAD.MOV.U32 R6, RZ, RZ, 0x1 ;  /* 0x00000001ff067424 */ /* 0x000fc600078e00ff */
[----:B------:R-:W-:-:S04]  /*2a40*/  ISETP.NE.U32.AND P0, PT, R14, 0x1, PT ;  /* 0x000000010e00780c */ /* 0x000fc80003f05070 */
[----:B------:R-:W-:-:S09]  /*2a50*/  SEL R6, R6, 0xffffffff, P0 ;  /* 0xffffffff06067807 */ /* 0x000fd20000000000 */
.L_x_56532:
[----:B------:R-:W-:Y:S05]  /*2a60*/  BSYNC.RECONVERGENT B1 ;  /* 0x0000000000017941 */ /* 0x000fea0003800200 */
.L_x_56527:
        /* <DEDUP_REMOVED lines=15> */
.L_x_56537:
        /* <DEDUP_REMOVED lines=8> */
.L_x_56536:
[----:B------:R-:W-:Y:S05]  /*2be0*/  BSYNC.RECONVERGENT B2 ;  /* 0x0000000000027941 */ /* 0x000fea0003800200 */
.L_x_56535:
[----:B------:R-:W-:Y:S05]  /*2bf0*/  BRA `(.L_x_56538) ;  /* 0x0000000000107947 */ /* 0x000fea0003800000 */
.L_x_56534:
[----:B------:R-:W-:Y:S01]  /*2c00*/  LOP3.LUT R15, R15, 0x1, RZ, 0xc0, !PT ;  /* 0x000000010f0f7812 */ /* 0x000fe200078ec0ff */
[----:B------:R-:W-:-:S03]  /*2c10*/  IMAD.MOV.U32 R7, RZ, RZ, 0x1 ;  /* 0x00000001ff077424 */ /* 0x000fc600078e00ff */
[----:B------:R-:W-:-:S04]  /*2c20*/  ISETP.NE.U32.AND P0, PT, R15, 0x1, PT ;  /* 0x000000010f00780c */ /* 0x000fc80003f05070 */
[----:B------:R-:W-:-:S09]  /*2c30*/  SEL R7, R7, 0xffffffff, P0 ;  /* 0xffffffff07077807 */ /* 0x000fd20000000000 */
.L_x_56538:
[----:B------:R-:W-:Y:S05]  /*2c40*/  BSYNC.RECONVERGENT B1 ;  /* 0x0000000000017941 */ /* 0x000fea0003800200 */
.L_x_56533:
        /* <DEDUP_REMOVED lines=15> */
.L_x_56543:
        /* <DEDUP_REMOVED lines=8> */
.L_x_56542:
[----:B------:R-:W-:Y:S05]  /*2dc0*/  BSYNC.RECONVERGENT B2 ;  /* 0x0000000000027941 */ /* 0x000fea0003800200 */
.L_x_56541:
[----:B------:R-:W-:Y:S05]  /*2dd0*/  BRA `(.L_x_56544) ;  /* 0x0000000000107947 */ /* 0x000fea0003800000 */
.L_x_56540:
[----:B------:R-:W-:Y:S01]  /*2de0*/  LOP3.LUT R8, R8, 0x1, RZ, 0xc0, !PT ;  /* 0x0000000108087812 */ /* 0x000fe200078ec0ff */
[----:B------:R-:W-:-:S03]  /*2df0*/  IMAD.MOV.U32 R12, RZ, RZ, 0x1 ;  /* 0x00000001ff0c7424 */ /* 0x000fc600078e00ff */
[----:B------:R-:W-:-:S04]  /*2e00*/  ISETP.NE.U32.AND P0, PT, R8, 0x1, PT ;  /* 0x000000010800780c */ /* 0x000fc80003f05070 */
[----:B------:R-:W-:-:S09]  /*2e10*/  SEL R12, R12, 0xffffffff, P0 ;  /* 0xffffffff0c0c7807 */ /* 0x000fd20000000000 */
.L_x_56544:
[----:B------:R-:W-:Y:S05]  /*2e20*/  BSYNC.RECONVERGENT B1 ;  /* 0x0000000000017941 */ /* 0x000fea0003800200 */
.L_x_56539:
        /* <DEDUP_REMOVED lines=15> */
.L_x_56549:
        /* <DEDUP_REMOVED lines=8> */
.L_x_56548:
[----:B------:R-:W-:Y:S05]  /*2fa0*/  BSYNC.RECONVERGENT B2 ;  /* 0x0000000000027941 */ /* 0x000fea0003800200 */
.L_x_56547:
[----:B------:R-:W-:Y:S05]  /*2fb0*/  BRA `(.L_x_56550) ;  /* 0x0000000000107947 */ /* 0x000fea0003800000 */
.L_x_56546:
[----:B------:R-:W-:Y:S01]  /*2fc0*/  LOP3.LUT R9, R9, 0x1, RZ, 0xc0, !PT ;  /* 0x0000000109097812 */ /* 0x000fe200078ec0ff */
[----:B------:R-:W-:-:S03]  /*2fd0*/  IMAD.MOV.U32 R13, RZ, RZ, 0x1 ;  /* 0x00000001ff0d7424 */ /* 0x000fc600078e00ff */
[----:B------:R-:W-:-:S04]  /*2fe0*/  ISETP.NE.U32.AND P0, PT, R9, 0x1, PT ;  /* 0x000000010900780c */ /* 0x000fc80003f05070 */
[----:B------:R-:W-:-:S09]  /*2ff0*/  SEL R13, R13, 0xffffffff, P0 ;  /* 0xffffffff0d0d7807 */ /* 0x000fd20000000000 */
.L_x_56550:
[----:B------:R-:W-:Y:S05]  /*3000*/  BSYNC.RECONVERGENT B1 ;  /* 0x0000000000017941 */ /* 0x000fea0003800200 */
.L_x_56545:
        /* <DEDUP_REMOVED lines=15> */
.L_x_56555:
        /* <DEDUP_REMOVED lines=8> */
.L_x_56554:
[----:B------:R-:W-:Y:S05]  /*3180*/  BSYNC.RECONVERGENT B2 ;  /* 0x0000000000027941 */ /* 0x000fea0003800200 */
.L_x_56553:
[----:B------:R-:W-:Y:S05]  /*3190*/  BRA `(.L_x_56556) ;  /* 0x0000000000107947 */ /* 0x000fea0003800000 */
.L_x_56552:
[----:B------:R-:W-:Y:S01]  /*31a0*/  LOP3.LUT R10, R10, 0x1, RZ, 0xc0, !PT ;  /* 0x000000010a0a7812 */ /* 0x000fe200078ec0ff */
[----:B------:R-:W-:-:S03]  /*31b0*/  IMAD.MOV.U32 R14, RZ, RZ, 0x1 ;  /* 0x00000001ff0e7424 */ /* 0x000fc600078e00ff */
[----:B------:R-:W-:-:S04]  /*31c0*/  ISETP.NE.U32.AND P0, PT, R10, 0x1, PT ;  /* 0x000000010a00780c */ /* 0x000fc80003f05070 */
[----:B------:R-:W-:-:S09]  /*31d0*/  SEL R14, R14, 0xffffffff, P0 ;  /* 0xffffffff0e0e7807 */ /* 0x000fd20000000000 */
.L_x_56556:
[----:B------:R-:W-:Y:S05]  /*31e0*/  BSYNC.RECONVERGENT B1 ;  /* 0x0000000000017941 */ /* 0x000fea0003800200 */
.L_x_56551:
        /* <DEDUP_REMOVED lines=14> */
.L_x_56560:
        /* <DEDUP_REMOVED lines=8> */
.L_x_56559:
[----:B------:R-:W-:Y:S05]  /*3350*/  BSYNC.RECONVERGENT B1 ;  /* 0x0000000000017941 */ /* 0x000fea0003800200 */
.L_x_56558:
[----:B------:R-:W-:Y:S05]  /*3360*/  BRA `(.L_x_56513) ;  /* 0x0000000800487947 */ /* 0x000fea0003800000 */
.L_x_56557:
[----:B------:R-:W-:Y:S01]  /*3370*/  LOP3.LUT R11, R11, 0x1, RZ, 0xc0, !PT ;  /* 0x000000010b0b7812 */ /* 0x000fe200078ec0ff */
[----:B------:R-:W-:-:S03]  /*3380*/  IMAD.MOV.U32 R15, RZ, RZ, 0x1 ;  /* 0x00000001ff0f7424 */ /* 0x000fc600078e00ff */
[----:B------:R-:W-:-:S04]  /*3390*/  ISETP.NE.U32.AND P0, PT, R11, 0x1, PT ;  /* 0x000000010b00780c */ /* 0x000fc80003f05070 */
[----:B------:R-:W-:Y:S01]  /*33a0*/  SEL R15, R15, 0xffffffff, P0 ;  /* 0xffffffff0f0f7807 */ /* 0x000fe20000000000 */
[----:B------:R-:W-:Y:S08]  /*33b0*/  BRA `(.L_x_56513) ;  /* 0x0000000800347947 */ /* 0x000ff00003800000 */
.L_x_56514:
        /* <DEDUP_REMOVED lines=9> */
.L_x_56563:
        /* <DEDUP_REMOVED lines=8> */
.L_x_56562:
[----:B------:R-:W-:Y:S05]  /*34d0*/  BSYNC.RECONVERGENT B1 ;  /* 0x0000000000017941 */ /* 0x000fea0003800200 */
.L_x_56561:
        /* <DEDUP_REMOVED lines=9> */
.L_x_56566:
        /* <DEDUP_REMOVED lines=8> */
.L_x_56565:
[----:B------:R-:W-:Y:S05]  /*35f0*/  BSYNC.RECONVERGENT B1 ;  /* 0x0000000000017941 */ /* 0x000fea0003800200 */
.L_x_56564:
        /* <DEDUP_REMOVED lines=9> */
.L_x_56569:
        /* <DEDUP_REMOVED lines=8> */
.L_x_56568:
[----:B------:R-:W-:Y:S05]  /*3710*/  BSYNC.RECONVERGENT B1 ;  /* 0x0000000000017941 */ /* 0x000fea0003800200 */
.L_x_56567:
        /* <DEDUP_REMOVED lines=9> */
.L_x_56572:
        /* <DEDUP_REMOVED lines=8> */
.L_x_56571:
[----:B------:R-:W-:Y:S05]  /*3830*/  BSYNC.RECONVERGENT B1 ;  /* 0x0000000000017941 */ /* 0x000fea0003800200 */
.L_x_56570:
        /* <DEDUP_REMOVED lines=9> */
.L_x_56575:
        /* <DEDUP_REMOVED lines=8> */
.L_x_56574:
[----:B------:R-:W-:Y:S05]  /*3950*/  BSYNC.RECONVERGENT B1 ;  /* 0x0000000000017941 */ /* 0x000fea0003800200 */
.L_x_56573:
        /* <DEDUP_REMOVED lines=9> */
.L_x_56578:
        /* <DEDUP_REMOVED lines=8> */
.L_x_56577:
[----:B------:R-:W-:Y:S05]  /*3a70*/  BSYNC.RECONVERGENT B1 ;  /* 0x0000000000017941 */ /* 0x000fea0003800200 */
.L_x_56576:
        /* <DEDUP_REMOVED lines=9> */
.L_x_56581:
        /* <DEDUP_REMOVED lines=8> */
.L_x_56580:
[----:B------:R-:W-:Y:S05]  /*3b90*/  BSYNC.RECONVERGENT B1 ;  /* 0x0000000000017941 */ /* 0x000fea0003800200 */
.L_x_56579:
[----:B------:R-:W-:Y:S01]  /*3ba0*/  ISETP.GE.AND P0, PT, R11, RZ, PT ;  /* 0x000000ff0b00720c */ /* 0x000fe20003f06270 */
[----:B------:R-:W-:-:S12]  /*3bb0*/  IMAD.MOV.U32 R15, RZ, RZ, RZ ;  /* 0x000000ffff0f7224 */ /* 0x000fd800078e00ff */
[----:B------:R-:W-:Y:S05]  /*3bc0*/  @!P0 BRA `(.L_x_56513) ;  /* 0x0000000000308947 */ /* 0x000fea0003800000 */
[----:B------:R-:W-:Y:S01]  /*3bd0*/  ISETP.NE.AND P0, PT, R11, RZ, PT ;  /* 0x000000ff0b00720c */ /* 0x000fe20003f05270 */
[----:B------:R-:W-:-:S12]  /*3be0*/  IMAD.MOV.U32 R15, RZ, RZ, 0x1 ;  /* 0x00000001ff0f7424 */ /* 0x000fd800078e00ff */
[----:B------:R-:W-:Y:S05]  /*3bf0*/  @!P0 BRA `(.L_x_56513) ;  /* 0x0000000000248947 */ /* 0x000fea0003800000 */
[----:B------:R-:W-:-:S07]  /*3c00*/  IMAD.MOV.U32 R15, RZ, RZ, 0x1 ;  /* 0x00000001ff0f7424 */ /* 0x000fce00078e00ff */
.L_x_56582:
        /* <DEDUP_REMOVED lines=8> */
.L_x_56513:
[----:B------:R-:W-:Y:S05]  /*3c90*/  BSYNC.RECONVERGENT B0 ;  /* 0x0000000000007941 */ /* 0x000fea0003800200 */
.L_x_56512:
[----:B------:R-:W0:Y:S02]  /*3ca0*/  LDC.64 R8, c[0x0][0x398] ;  /* 0x0000e600ff087b82 */ /* 0x000e240000000a00 */
[----:B0-----:R-:W-:-:S04]  /*3cb0*/  IMAD.WIDE.U32 R8, R0, 0x4, R8 ;  /* 0x0000000400087825 */ /* 0x001fc800078e0008 */
[----:B-1----:R-:W-:-:S05]  /*3cc0*/  IMAD.WIDE.U32 R8, R2, 0x10, R8 ;  /* 0x0000001002087825 */ /* 0x002fca00078e0008 */
[----:B------:R-:W-:Y:S04]  /*3cd0*/  STG.E.128 desc[UR4][R8.64], R4 ;  /* 0x0000000408007986 */ /* 0x000fe8000c101d04 */
[----:B------:R-:W-:Y:S01]  /*3ce0*/  STG.E.128 desc[UR4][R8.64+0x800], R12 ;  /* 0x0008000c08007986 */ /* 0x000fe2000c101d04 */
[----:B------:R-:W-:Y:S05]  /*3cf0*/  EXIT ;  /* 0x000000000000794d */ /* 0x000fea0003800000 */
.L_x_56583:
        /* <DEDUP_REMOVED lines=16> */
.L_x_61106:


//--------------------- .text._ZN2at6native29vectorized_elementwise_kernelILi8EZNS0_50_GLOBAL__N__2680c7bb_12_PowKernel_cu_7dd49032_317022pow_scalar_tensor_implIiEEvRNS_18TensorIteratorBaseET_EUliE_St5arrayIPcLm2EEEEviT0_T1_ --------------------------
	.section	.text._ZN2at6native29vectorized_elementwise_kernelILi8EZNS0_50_GLOBAL__N__2680c7bb_12_PowKernel_cu_7dd49032_317022pow_scalar_tensor_implIiEEvRNS_18TensorIteratorBaseET_EUliE_St5arrayIPcLm2EEEEviT0_T1_,"ax",@progbits
	.align	128
        .global         _ZN2at6native29vectorized_elementwise_kernelILi8EZNS0_50_GLOBAL__N__2680c7bb_12_PowKernel_cu_7dd49032_317022pow_scalar_tensor_implIiEEvRNS_18TensorIteratorBaseET_EUliE_St5arrayIPcLm2EEEEviT0_T1_
        .type           _ZN2at6native29vectorized_elementwise_kernelILi8EZNS0_50_GLOBAL__N__2680c7bb_12_PowKernel_cu_7dd49032_317022pow_scalar_tensor_implIiEEvRNS_18TensorIteratorBaseET_EUliE_St5arrayIPcLm2EEEEviT0_T1_,@function
        .size           _ZN2at6native29vectorized_elementwise_kernelILi8EZNS0_50_GLOBAL__N__2680c7bb_12_PowKernel_cu_7dd49032_317022pow_scalar_tensor_implIiEEvRNS_18TensorIteratorBaseET_EUliE_St5arrayIPcLm2EEEEviT0_T1_,(.L_x_61107 - _ZN2at6native29vectorized_elementwise_kernelILi8EZNS0_50_GLOBAL__N__2680c7bb_12_PowKernel_cu_7dd49032_317022pow_scalar_tensor_implIiEEvRNS_18TensorIteratorBaseET_EUliE_St5arrayIPcLm2EEEEviT0_T1_)
        .other          _ZN2at6native29vectorized_elementwise_kernelILi8EZNS0_50_GLOBAL__N__2680c7bb_12_PowKernel_cu_7dd49032_317022pow_scalar_tensor_implIiEEvRNS_18TensorIteratorBaseET_EUliE_St5arrayIPcLm2EEEEviT0_T1_,@"STO_CUDA_ENTRY STV_DEFAULT"
_ZN2at6native29vectorized_elementwise_kernelILi8EZNS0_50_GLOBAL__N__2680c7bb_12_PowKernel_cu_7dd49032_317022pow_scalar_tensor_implIiEEvRNS_18TensorIteratorBaseET_EUliE_St5arrayIPcLm2EEEEviT0_T1_:
.text._ZN2at6native29vectorized_elementwise_kernelILi8EZNS0_50_GLOBAL__N__2680c7bb_12_PowKernel_cu_7dd49032_317022pow_scalar_tensor_implIiEEvRNS_18TensorIteratorBaseET_EUliE_St5arrayIPcLm2EEEEviT0_T1_:
[----:B------:R-:W-:Y:S01]  /*0000*/  LDC R1, c[0x0][0x37c] ;  /* 0x0000df00ff017b82 */ /* 0x000fe20000000800 */
[----:B------:R-:W-:Y:S05]  /*0010*/  EXIT ;  /* 0x000000000000794d */ /* 0x000fea0003800000 */
.L_x_56584:
        /* <DEDUP_REMOVED lines=14> */
.L_x_61107:


//--------------------- .text._ZN2at6native18elementwise_kernelILi128ELi4EZNS0_15gpu_kernel_implIZZZNS0_50_GLOBAL__N__2680c7bb_12_PowKernel_cu_7dd49032_317024pow_tensor_tensor_kernelERNS_18TensorIteratorBaseEENKUlvE_clEvENKUlvE0_clEvEUlaaE_EEvS5_RKT_EUliE_EEviT1_ --------------------------
	.section	.text._ZN2at6native18elementwise_kernelILi128ELi4EZNS0_15gpu_kernel_implIZZZNS0_50_GLOBAL__N__2680c7bb_12_PowKernel_cu_7dd49032_317024pow_tensor_tensor_kernelERNS_18TensorIteratorBaseEENKUlvE_clEvENKUlvE0_clEvEUlaaE_EEvS5_RKT_EUliE_EEviT1_,"ax",@progbits
	.align	128
        .global         _ZN2at6native18elementwise_kernelILi128ELi4EZNS0_15gpu_kernel_implIZZZNS0_50_GLOBAL__N__2680c7bb_12_PowKernel_cu_7dd49032_317024pow_tensor_tensor_kernelERNS_18TensorIteratorBaseEENKUlvE_clEvENKUlvE0_clEvEUlaaE_EEvS5_RKT_EUliE_EEviT1_
        .type           _ZN2at6native18elementwise_kernelILi128ELi4EZNS0_15gpu_kernel_implIZZZNS0_50_GLOBAL__N__2680c7bb_12_PowKernel_cu_7dd49032_317024pow_tensor_tensor_kernelERNS_18TensorIteratorBaseEENKUlvE_clEvENKUlvE0_clEvEUlaaE_EEvS5_RKT_EUliE_EEviT1_,@function
        .size           _ZN2at6native18elementwise_kernelILi128ELi4EZNS0_15gpu_kernel_implIZZZNS0_50_GLOBAL__N__2680c7bb_12_PowKernel_cu_7dd49032_317024pow_tensor_tensor_kernelERNS_18TensorIteratorBaseEENKUlvE_clEvENKUlvE0_clEvEUlaaE_EEvS5_RKT_EUliE_EEviT1_,(.L_x_61108 - _ZN2at6native18elementwise_kernelILi128ELi4EZNS0_15gpu_kernel_implIZZZNS0_50_GLOBAL__N__2680c7bb_12_PowKernel_cu_7dd49032_317024pow_tensor_tensor_kernelERNS_18TensorIteratorBaseEENKUlvE_clEvENKUlvE0_clEvEUlaaE_EEvS5_RKT_EUliE_EEviT1_)
        .other          _ZN2at6native18elementwise_kernelILi128ELi4EZNS0_15gpu_kernel_implIZZZNS0_50_GLOBAL__N__2680c7bb_12_PowKernel_cu_7dd49032_317024pow_tensor_tensor_kernelERNS_18TensorIteratorBaseEENKUlvE_clEvENKUlvE0_clEvEUlaaE_EEvS5_RKT_EUliE_EEviT1_,@"STO_CUDA_ENTRY STV_DEFAULT"
_ZN2at6native18elementwise_kernelILi128ELi4EZNS0_15gpu_kernel_implIZZZNS0_50_GLOBAL__N__2680c7bb_12_PowKernel_cu_7dd49032_317024pow_tensor_tensor_kernelERNS_18TensorIteratorBaseEENKUlvE_clEvENKUlvE0_clEvEUlaaE_EEvS5_RKT_EUliE_EEviT1_:
.text._ZN2at6native18elementwise_kernelILi128ELi4EZNS0_15gpu_kernel_implIZZZNS0_50_GLOBAL__N__2680c7bb_12_PowKernel_cu_7dd49032_317024pow_tensor_tensor_kernelERNS_18TensorIteratorBaseEENKUlvE_clEvENKUlvE0_clEvEUlaaE_EEvS5_RKT_EUliE_EEviT1_:
        /* <DEDUP_REMOVED lines=372> */
.L_x_56587:
        /* <DEDUP_REMOVED lines=16> */
.L_x_56591:
[----:B------:R0:W5:Y:S01]  /*1840*/  LDG.E.U8 R19, desc[UR36][R2.64] ;  /* 0x0000002402137981 */ /* 0x000162000c1e1100 */
[----:B------:R-:W-:Y:S05]  /*1850*/  BRA `(.L_x_56593) ;  /* 0x0000000c004c7947 */ /* 0x000fea0003800000 */
.L_x_56590:
        /* <DEDUP_REMOVED lines=8> */
.L_x_56595:
[----:B------:R0:W5:Y:S01]  /*18e0*/  LDG.E.U8 R19, desc[UR36][R2.64] ;  /* 0x0000002402137981 */ /* 0x000162000c1e1100 */
[----:B------:R-:W-:Y:S05]  /*18f0*/  BRA `(.L_x_56593) ;  /* 0x0000000c00247947 */ /* 0x000fea0003800000 */
.L_x_56594:
[----:B------:R0:W5:Y:S01]  /*1900*/  LDG.E.U16 R19, desc[UR36][R2.64] ;  /* 0x0000002402137981 */ /* 0x000162000c1e1500 */
[----:B------:R-:W-:Y:S05]  /*1910*/  BRA `(.L_x_56593) ;  /* 0x0000000c001c7947 */ /* 0x000fea0003800000 */
.L_x_56589:
        /* <DEDUP_REMOVED lines=9> */
.L_x_56597:
[----:B------:R-:W2:Y:S02]  /*19b0*/  LDG.E.U16 R0, desc[UR36][R2.64] ;  /* 0x0000002402007981 */ /* 0x000ea4000c1e1500 */
[----:B--2---:R-:W-:-:S06]  /*19c0*/  HADD2.F32 R0, -RZ, R0.H0_H0 ;  /* 0x20000000ff007230 */ /* 0x004fcc0000004100 */
[----:B------:R-:W0:Y:S02]  /*19d0*/  F2I.FTZ.TRUNC.NTZ R0, R0 ;  /* 0x0000000000007305 */ /* 0x000e24000021f100 */
[----:B0-----:R-:W-:Y:S01]  /*19e0*/  PRMT R19, R0, 0x7610, R19 ;  /* 0x0000761000137816 */ /* 0x001fe20000000013 */
[----:B------:R-:W-:Y:S06]  /*19f0*/  BRA `(.L_x_56593) ;  /* 0x0000000800e47947 */ /* 0x000fec0003800000 */
.L_x_56596:
        /* <DEDUP_REMOVED lines=9> */
.L_x_56599:
[----:B------:R-:W2:Y:S02]  /*1a90*/  LDG.E.U16 R2, desc[UR36][R2.64] ;  /* 0x0000002402027981 */ /* 0x000ea4000c1e1500 */
[----:B--2---:R-:W-:-:S06]  /*1aa0*/  HADD2.F32 R0, -RZ, R2.H0_H0 ;  /* 0x20000002ff007230 */ /* 0x004fcc0000004100 */
[----:B------:R-:W0:Y:S02]  /*1ab0*/  F2I.FTZ.TRUNC.NTZ R0, R0 ;  /* 0x0000000000007305 */ /* 0x000e24000021f100 */
[----:B0-----:R-:W-:Y:S01]  /*1ac0*/  PRMT R19, R0, 0x7610, R19 ;  /* 0x0000761000137816 */ /* 0x001fe20000000013 */
[----:B------:R-:W-:Y:S06]  /*1ad0*/  BRA `(.L_x_56593) ;  /* 0x0000000800ac7947 */ /* 0x000fec0003800000 */
.L_x_56598:
[----:B------:R-:W2:Y:S02]  /*1ae0*/  LDG.E.64 R2, desc[UR36][R2.64] ;  /* 0x0000002402027981 */ /* 0x000ea4000c1e1b00 */
[----:B--2---:R0:W1:Y:S02]  /*1af0*/  F2I.F64.TRUNC R19, R2 ;  /* 0x0000000200137311 */ /* 0x004064000030d100 */
[----:B01----:R-:W-:Y:S05]  /*1b00*/  BRA `(.L_x_56593) ;  /* 0x0000000800a07947 */ /* 0x003fea0003800000 */
.L_x_56588:
        /* <DEDUP_REMOVED lines=12> */
.L_x_56602:
[----:B------:R-:W2:Y:S02]  /*1bd0*/  LDG.E.64 R2, desc[UR36][R2.64] ;  /* 0x0000002402027981 */ /* 0x000ea4000c1e1b00 */
[----:B--2---:R3:W4:Y:S02]  /*1be0*/  F2I.F64.TRUNC R19, R2 ;  /* 0x0000000200137311 */ /* 0x004724000030d100 */
[----:B---34-:R-:W-:Y:S05]  /*1bf0*/  BRA `(.L_x_56593) ;  /* 0x0000000800647947 */ /* 0x018fea0003800000 */
.L_x_56601:
        /* <DEDUP_REMOVED lines=27> */
.L_x_56604:
        /* <DEDUP_REMOVED lines=14> */
.L_x_56603:
[----:B------:R-:W2:Y:S02]  /*1e90*/  LDG.E.U16 R0, desc[UR36][R2.64] ;  /* 0x0000002402007981 */ /* 0x000ea4000c1e1500 */
[----:B--2---:R-:W-:-:S06]  /*1ea0*/  SHF.L.U32 R0, R0, 0x10, RZ ;  /* 0x0000001000007819 */ /* 0x004fcc00000006ff */
[----:B------:R-:W0:Y:S02]  /*1eb0*/  F2I.FTZ.TRUNC.NTZ R0, R0 ;  /* 0x0000000000007305 */ /* 0x000e24000021f100 */
[----:B0-----:R-:W-:Y:S01]  /*1ec0*/  PRMT R19, R0, 0x7610, R19 ;  /* 0x0000761000137816 */ /* 0x001fe20000000013 */
[----:B------:R-:W-:Y:S06]  /*1ed0*/  BRA `(.L_x_56593) ;  /* 0x0000000400ac7947 */ /* 0x000fec0003800000 */
.L_x_56600:
        /* <DEDUP_REMOVED lines=10> */
.L_x_56607:
        /* <DEDUP_REMOVED lines=21> */
.L_x_56611:
[----:B------:R-:W-:Y:S05]  /*20d0*/  BSYNC.RECONVERGENT B1 ;  /* 0x0000000000017941 */ /* 0x000fea0003800200 */
.L_x_56610:
[----:B------:R-:W-:Y:S01]  /*20e0*/  IMAD.SHL.U32 R0, R0, 0x100000, RZ ;  /* 0x0010000000007824 */ /* 0x000fe200078e00ff */
[----:B------:R-:W-:-:S04]  /*20f0*/  LEA R2, R2, 0x3b800000, 0x17 ;  /* 0x3b80000002027811 */ /* 0x000fc800078eb8ff */
[----:B------:R-:W-:-:S07]  /*2100*/  LOP3.LUT R0, R2, R0, R7, 0xfe, !PT ;  /* 0x0000000002007212 */ /* 0x000fce00078efe07 */
.L_x_56609:
[----:B------:R-:W-:Y:S05]  /*2110*/  BSYNC.RECONVERGENT B0 ;  /* 0x0000000000007941 */ /* 0x000fea0003800200 */
.L_x_56608:
[----:B------:R-:W0:Y:S02]  /*2120*/  F2I.FTZ.TRUNC.NTZ R0, R0 ;  /* 0x0000000000007305 */ /* 0x000e24000021f100 */
[----:B0-----:R-:W-:Y:S01]  /*2130*/  PRMT R19, R0, 0x7610, R19 ;  /* 0x0000761000137816 */ /* 0x001fe20000000013 */
[----:B------:R-:W-:Y:S06]  /*2140*/  BRA `(.L_x_56593) ;  /* 0x0000000400107947 */ /* 0x000fec0003800000 */
.L_x_56606:
        /* <DEDUP_REMOVED lines=21> */
.L_x_56615:
[----:B------:R-:W-:Y:S05]  /*22a0*/  BSYNC.RECONVERGENT B1 ;  /* 0x0000000000017941 */ /* 0x000fea0003800200 */
.L_x_56614:
[----:B------:R-:W-:Y:S01]  /*22b0*/  IMAD.SHL.U32 R0, R0, 0x200000, RZ ;  /* 0x0020000000007824 */ /* 0x000fe200078e00ff */
[----:B------:R-:W-:-:S04]  /*22c0*/  LEA R2, R2, 0x37800000, 0x17 ;  /* 0x3780000002027811 */ /* 0x000fc800078eb8ff */
[----:B------:R-:W-:-:S07]  /*22d0*/  LOP3.LUT R0, R2, R0, R7, 0xfe, !PT ;  /* 0x0000000002007212 */ /* 0x000fce00078efe07 */
.L_x_56613:
[----:B------:R-:W-:Y:S05]  /*22e0*/  BSYNC.RECONVERGENT B0 ;  /* 0x0000000000007941 */ /* 0x000fea0003800200 */
.L_x_56612:
[----:B------:R-:W0:Y:S02]  /*22f0*/  F2I.FTZ.TRUNC.NTZ R0, R0 ;  /* 0x0000000000007305 */ /* 0x000e24000021f100 */
[----:B0-----:R-:W-:Y:S01]  /*2300*/  PRMT R19, R0, 0x7610, R19 ;  /* 0x0000761000137816 */ /* 0x001fe20000000013 */
[----:B------:R-:W-:Y:S06]  /*2310*/  BRA `(.L_x_56593) ;  /* 0x00000000009c7947 */ /* 0x000fec0003800000 */
.L_x_56605:
[----:B------:R-:W-:-:S09]  /*2320*/  UISETP.NE.AND UP0, UPT, UR4, 0x1c, UPT ;  /* 0x0000001c0400788c */ /* 0x000fd2000bf05270 */
[----:B------:R-:W-:Y:S05]  /*2330*/  BRA.U !UP0, `(.L_x_56616) ;  /* 0x0000000108907547 */ /* 0x000fea000b800000 */
[----:B------:R-:W-:-:S09]  /*2340*/  UISETP.NE.AND UP0, UPT, UR4, 0x1d, UPT ;  /* 0x0000001d0400788c */ /* 0x000fd2000bf05270 */
[----:B------:R-:W-:Y:S05]  /*2350*/  BRA.U !UP0, `(.L_x_56617) ;  /* 0x0000000108807547 */ /* 0x000fea000b800000 */
[----:B------:R-:W-:-:S09]  /*2360*/  UISETP.NE.AND UP0, UPT, UR4, 0x2c, UPT ;  /* 0x0000002c0400788c */ /* 0x000fd2000bf05270 */
[----:B------:R-:W-:Y:S05]  /*2370*/  BRA.U !UP0, `(.L_x_56618) ;  /* 0x0000000108487547 */ /* 0x000fea000b800000 */
.L_x_56592:
        /* <DEDUP_REMOVED lines=16> */
.L_x_56619:
[----:B------:R-:W-:Y:S01]  /*2480*/  PRMT R19, RZ, 0x7610, R19 ;  /* 0x00007610ff137816 */ /* 0x000fe20000000013 */
[----:B------:R-:W-:Y:S06]  /*2490*/  BRA `(.L_x_56593) ;  /* 0x00000000003c7947 */ /* 0x000fec0003800000 */
.L_x_56618:
        /* <DEDUP_REMOVED lines=8> */
.L_x_56621:
[----:B------:R-:W-:Y:S05]  /*2520*/  BSYNC.RECONVERGENT B0 ;  /* 0x0000000000007941 */ /* 0x000fea0003800200 */
.L_x_56620:
[----:B------:R-:W0:Y:S02]  /*2530*/  F2I.FTZ.TRUNC.NTZ R0, R0 ;  /* 0x0000000000007305 */ /* 0x000e24000021f100 */
[----:B0-----:R-:W-:Y:S01]  /*2540*/  PRMT R19, R0, 0x7610, R19 ;  /* 0x0000761000137816 */ /* 0x001fe20000000013 */
[----:B------:R-:W-:Y:S06]  /*2550*/  BRA `(.L_x_56593) ;  /* 0x00000000000c7947 */ /* 0x000fec0003800000 */
.L_x_56617:
[----:B------:R2:W5:Y:S01]  /*2560*/  LDG.E.U8 R19, desc[UR36][R2.64] ;  /* 0x0000002402137981 */ /* 0x000562000c1e1100 */
[----:B------:R-:W-:Y:S05]  /*2570*/  BRA `(.L_x_56593) ;  /* 0x0000000000047947 */ /* 0x000fea0003800000 */
.L_x_56616:
[----:B------:R1:W5:Y:S02]  /*2580*/  LDG.E.U8 R19, desc[UR36][R2.64] ;  /* 0x0000002402137981 */ /* 0x000364000c1e1100 */
.L_x_56593:
        /* <DEDUP_REMOVED lines=16> */
.L_x_56625:
[----:B------:R3:W5:Y:S01]  /*2690*/  LDG.E.U8 R0, desc[UR36][R2.64] ;  /* 0x0000002402007981 */ /* 0x000762000c1e1100 */
[----:B------:R-:W-:Y:S05]  /*26a0*/  BRA `(.L_x_56627) ;  /* 0x0000000c004c7947 */ /* 0x000fea0003800000 */
.L_x_56624:
        /* <DEDUP_REMOVED lines=8> */
.L_x_56629:
[----:B------:R1:W5:Y:S01]  /*2730*/  LDG.E.U8 R0, desc[UR36][R2.64] ;  /* 0x0000002402007981 */ /* 0x000362000c1e1100 */
[----:B------:R-:W-:Y:S05]  /*2740*/  BRA `(.L_x_56627) ;  /* 0x0000000c00247947 */ /* 0x000fea0003800000 */
.L_x_56628:
[----:B------:R2:W5:Y:S01]  /*2750*/  LDG.E.U16 R0, desc[UR36][R2.64] ;  /* 0x0000002402007981 */ /* 0x000562000c1e1500 */
[----:B------:R-:W-:Y:S05]  /*2760*/  BRA `(.L_x_56627) ;  /* 0x0000000c001c7947 */ /* 0x000fea0003800000 */
.L_x_56623:
        /* <DEDUP_REMOVED lines=9> */
.L_x_56631:
[----:B------:R-:W2:Y:S02]  /*2800*/  LDG.E.U16 R4, desc[UR36][R2.64] ;  /* 0x0000002402047981 */ /* 0x000ea4000c1e1500 */
[----:B--2---:R-:W-:-:S06]  /*2810*/  HADD2.F32 R4, -RZ, R4.H0_H0 ;  /* 0x20000004ff047230 */ /* 0x004fcc0000004100 */
[----:B------:R-:W0:Y:S02]  /*2820*/  F2I.FTZ.TRUNC.NTZ R4, R4 ;  /* 0x0000000400047305 */ /* 0x000e24000021f100 */
[----:B0-----:R-:W-:Y:S01]  /*2830*/  PRMT R0, R4, 0x7610, R0 ;  /* 0x0000761004007816 */ /* 0x001fe20000000000 */
[----:B------:R-:W-:Y:S06]  /*2840*/  BRA `(.L_x_56627) ;  /* 0x0000000800e47947 */ /* 0x000fec0003800000 */
.L_x_56630:
        /* <DEDUP_REMOVED lines=9> */
.L_x_56633:
[----:B------:R-:W2:Y:S02]  /*28e0*/  LDG.E.U16 R2, desc[UR36][R2.64] ;  /* 0x0000002402027981 */ /* 0x000ea4000c1e1500 */
[----:B--2---:R-:W-:-:S06]  /*28f0*/  HADD2.F32 R4, -RZ, R2.H0_H0 ;  /* 0x20000002ff047230 */ /* 0x004fcc0000004100 */
[----:B------:R-:W0:Y:S02]  /*2900*/  F2I.FTZ.TRUNC.NTZ R4, R4 ;  /* 0x0000000400047305 */ /* 0x000e24000021f100 */
[----:B0-----:R-:W-:Y:S01]  /*2910*/  PRMT R0, R4, 0x7610, R0 ;  /* 0x0000761004007816 */ /* 0x001fe20000000000 */
[----:B------:R-:W-:Y:S06]  /*2920*/  BRA `(.L_x_56627) ;  /* 0x0000000800ac7947 */ /* 0x000fec0003800000 */
.L_x_56632:
[----:B------:R-:W2:Y:S02]  /*2930*/  LDG.E.64 R2, desc[UR36][R2.64] ;  /* 0x0000002402027981 */ /* 0x000ea4000c1e1b00 */
[----:B--2---:R0:W1:Y:S02]  /*2940*/  F2I.F64.TRUNC R0, R2 ;  /* 0x0000000200007311 */ /* 0x004064000030d100 */
[----:B01----:R-:W-:Y:S05]  /*2950*/  BRA `(.L_x_56627) ;  /* 0x0000000800a07947 */ /* 0x003fea0003800000 */
.L_x_56622:
        /* <DEDUP_REMOVED lines=12> */
.L_x_56636:
[----:B------:R-:W2:Y:S02]  /*2a20*/  LDG.E.64 R2, desc[UR36][R2.64] ;  /* 0x0000002402027981 */ /* 0x000ea4000c1e1b00 */
[----:B--2---:R0:W1:Y:S02]  /*2a30*/  F2I.F64.TRUNC R0, R2 ;  /* 0x0000000200007311 */ /* 0x004064000030d100 */
[----:B01----:R-:W-:Y:S05]  /*2a40*/  BRA `(.L_x_56627) ;  /* 0x0000000800647947 */ /* 0x003fea0003800000 */
.L_x_56635:
        /* <DEDUP_REMOVED lines=27> */
.L_x_56638:
        /* <DEDUP_REMOVED lines=14> */
.L_x_56637:
[----:B------:R-:W2:Y:S02]  /*2ce0*/  LDG.E.U16 R4, desc[UR36][R2.64] ;  /* 0x0000002402047981 */ /* 0x000ea4000c1e1500 */
[----:B--2---:R-:W-:-:S06]  /*2cf0*/  IMAD.U32 R4, R4, 0x10000, RZ ;  /* 0x0001000004047824 */ /* 0x004fcc00078e00ff */
[----:B------:R-:W0:Y:S02]  /*2d00*/  F2I.FTZ.TRUNC.NTZ R4, R4 ;  /* 0x0000000400047305 */ /* 0x000e24000021f100 */
[----:B0-----:R-:W-:Y:S01]  /*2d10*/  PRMT R0, R4, 0x7610, R0 ;  /* 0x0000761004007816 */ /* 0x001fe20000000000 */
[----:B------:R-:W-:Y:S06]  /*2d20*/  BRA `(.L_x_56627) ;  /* 0x0000000400ac7947 */ /* 0x000fec0003800000 */
.L_x_56634:
        /* <DEDUP_REMOVED lines=10> */
.L_x_56641:
        /* <DEDUP_REMOVED lines=21> */
.L_x_56645:
[----:B------:R-:W-:Y:S05]  /*2f20*/  BSYNC.RECONVERGENT B1 ;  /* 0x0000000000017941 */ /* 0x000fea0003800200 */
.L_x_56644:
[----:B------:R-:W-:Y:S01]  /*2f30*/  IMAD.SHL.U32 R0, R0, 0x100000, RZ ;  /* 0x0010000000007824 */ /* 0x000fe200078e00ff */
[----:B------:R-:W-:-:S04]  /*2f40*/  LEA R2, R2, 0x3b800000, 0x17 ;  /* 0x3b80000002027811 */ /* 0x000fc800078eb8ff */
[----:B------:R-:W-:-:S07]  /*2f50*/  LOP3.LUT R4, R2, R0, R7, 0xfe, !PT ;  /* 0x0000000002047212 */ /* 0x000fce00078efe07 */
.L_x_56643:
[----:B------:R-:W-:Y:S05]  /*2f60*/  BSYNC.RECONVERGENT B0 ;  /* 0x0000000000007941 */ /* 0x000fea0003800200 */
.L_x_56642:
[----:B------:R-:W0:Y:S02]  /*2f70*/  F2I.FTZ.TRUNC.NTZ R4, R4 ;  /* 0x0000000400047305 */ /* 0x000e24000021f100 */
[----:B0-----:R-:W-:Y:S01]  /*2f80*/  PRMT R0, R4, 0x7610, R0 ;  /* 0x0000761004007816 */ /* 0x001fe20000000000 */
[----:B------:R-:W-:Y:S06]  /*2f90*/  BRA `(.L_x_56627) ;  /* 0x0000000400107947 */ /* 0x000fec0003800000 */
.L_x_56640:
        /* <DEDUP_REMOVED lines=21> */
.L_x_56649:
[----:B------:R-:W-:Y:S05]  /*30f0*/  BSYNC.RECONVERGENT B1 ;  /* 0x0000000000017941 */ /* 0x000fea0003800200 */
.L_x_56648:
[----:B------:R-:W-:Y:S01]  /*3100*/  IMAD.SHL.U32 R0, R0, 0x200000, RZ ;  /* 0x0020000000007824 */ /* 0x000fe200078e00ff */
[----:B------:R-:W-:-:S04]  /*3110*/  LEA R2, R2, 0x37800000, 0x17 ;  /* 0x3780000002027811 */ /* 0x000fc800078eb8ff */
[----:B------:R-:W-:-:S07]  /*3120*/  LOP3.LUT R4, R2, R0, R7, 0xfe, !PT ;  /* 0x0000000002047212 */ /* 0x000fce00078efe07 */
.L_x_56647:
[----:B------:R-:W-:Y:S05]  /*3130*/  BSYNC.RECONVERGENT B0 ;  /* 0x0000000000007941 */ /* 0x000fea0003800200 */
.L_x_56646:
[----:B------:R-:W0:Y:S02]  /*3140*/  F2I.FTZ.TRUNC.NTZ R4, R4 ;  /* 0x0000000400047305 */ /* 0x000e24000021f100 */
[----:B0-----:R-:W-:Y:S01]  /*3150*/  PRMT R0, R4, 0x7610, R0 ;  /* 0x0000761004007816 */ /* 0x001fe20000000000 */
[----:B------:R-:W-:Y:S06]  /*3160*/  BRA `(.L_x_56627) ;  /* 0x00000000009c7947 */ /* 0x000fec0003800000 */
.L_x_56639:
[----:B------:R-:W-:-:S09]  /*3170*/  UISETP.NE.AND UP0, UPT, UR4, 0x1c, UPT ;  /* 0x0000001c0400788c */ /* 0x000fd2000bf05270 */
[----:B------:R-:W-:Y:S05]  /*3180*/  BRA.U !UP0, `(.L_x_56650) ;  /* 0x0000000108907547 */ /* 0x000fea000b800000 */
[----:B------:R-:W-:-:S09]  /*3190*/  UISETP.NE.AND UP0, UPT, UR4, 0x1d, UPT ;  /* 0x0000001d0400788c */ /* 0x000fd2000bf05270 */
[----:B------:R-:W-:Y:S05]  /*31a0*/  BRA.U !UP0, `(.L_x_56651) ;  /* 0x0000000108807547 */ /* 0x000fea000b800000 */
[----:B------:R-:W-:-:S09]  /*31b0*/  UISETP.NE.AND UP0, UPT, UR4, 0x2c, UPT ;  /* 0x0000002c0400788c */ /* 0x000fd2000bf05270 */
[----:B------:R-:W-:Y:S05]  /*31c0*/  BRA.U !UP0, `(.L_x_56652) ;  /* 0x0000000108487547 */ /* 0x000fea000b800000 */
.L_x_56626:
        /* <DEDUP_REMOVED lines=16> */
.L_x_56653:
[----:B------:R-:W-:Y:S01]  /*32d0*/  PRMT R0, RZ, 0x7610, R0 ;  /* 0x00007610ff007816 */ /* 0x000fe20000000000 */
[----:B------:R-:W-:Y:S06]  /*32e0*/  BRA `(.L_x_56627) ;  /* 0x00000000003c7947 */ /* 0x000fec0003800000 */
.L_x_56652:
        /* <DEDUP_REMOVED lines=8> */
.L_x_56655:
[----:B------:R-:W-:Y:S05]  /*3370*/  BSYNC.RECONVERGENT B0 ;  /* 0x0000000000007941 */ /* 0x000fea0003800200 */
.L_x_56654:
[----:B------:R-:W0:Y:S02]  /*3380*/  F2I.FTZ.TRUNC.NTZ R4, R4 ;  /* 0x0000000400047305 */ /* 0x000e24000021f100 */
[----:B0-----:R-:W-:Y:S01]  /*3390*/  PRMT R0, R4, 0x7610, R0 ;  /* 0x0000761004007816 */ /* 0x001fe20000000000 */
[----:B------:R-:W-:Y:S06]  /*33a0*/  BRA `(.L_x_56627) ;  /* 0x00000000000c7947 */ /* 0x000fec0003800000 */
.L_x_56651:
[----:B------:R0:W5:Y:S01]  /*33b0*/  LDG.E.U8 R0, desc[UR36][R2.64] ;  /* 0x0000002402007981 */ /* 0x000162000c1e1100 */
[----:B------:R-:W-:Y:S05]  /*33c0*/  BRA `(.L_x_56627) ;  /* 0x0000000000047947 */ /* 0x000fea0003800000 */
.L_x_56650:
[----:B------:R0:W5:Y:S02]  /*33d0*/  LDG.E.U8 R0, desc[UR36][R2.64] ;  /* 0x0000002402007981 */ /* 0x000164000c1e1100 */
.L_x_56627:
[----:B0123-5:R-:W-:Y:S01]  /*33e0*/  PRMT R2, R0, 0x8880, RZ ;  /* 0x0000888000027816 */ /* 0x02ffe200000000ff */
[----:B------:R-:W-:Y:S03]  /*33f0*/  BSSY.RECONVERGENT B0, `(.L_x_56656) ;  /* 0x000002f000007945 */ /* 0x000fe60003800200 */
[----:B------:R-:W-:-:S13]  /*3400*/  ISETP.GE.AND P0, PT, R2, RZ, PT ;  /* 0x000000ff0200720c */ /* 0x000fda0003f06270 */
[----:B------:R-:W-:Y:S05]  /*3410*/  @!P0 BRA `(.L_x_56657) ;  /* 0x0000000000888947 */ /* 0x000fea0003800000 */
[----:B------:R-:W-:Y:S01]  /*3420*/  LOP3.LUT P0, RZ, R0, 0xff, RZ, 0xc0, !PT ;  /* 0x000000ff00ff7812 */ /* 0x000fe2000780c0ff */
[----:B------:R-:W-:Y:S01]  /*3430*/  BSSY.RECONVERGENT B1, `(.L_x_56658) ;  /* 0x000001f000017945 */ /* 0x000fe20003800200 */
[----:B------:R-:W-:-:S11]  /*3440*/  HFMA2 R5, -RZ, RZ, 0, 5.9604644775390625e-08 ;  /* 0x00000001ff057431 */ /* 0x000fd600000001ff */
[----:B------:R-:W-:Y:S05]  /*3450*/  @!P0 BRA `(.L_x_56659) ;  /* 0x0000000000708947 */ /* 0x000fea0003800000 */
[C---:B------:R-:W-:Y:S02]  /*3460*/  LOP3.LUT R2, R0.reuse, 0x1, RZ, 0xc0, !PT ;  /* 0x0000000100027812 */ /* 0x040fe400078ec0ff */
[----:B------:R-:W-:Y:S02]  /*3470*/  LOP3.LUT R0, R0, 0xff, RZ, 0xc0, !PT ;  /* 0x000000ff00007812 */ /* 0x000fe400078ec0ff */
[----:B------:R-:W-:-:S04]  /*3480*/  ISETP.NE.U32.AND P0, PT, R2, 0x1, PT ;  /* 0x000000010200780c */ /* 0x000fc80003f05070 */
[C---:B----4-:R-:W-:Y:S02]  /*3490*/  SEL R2, R19.reuse, 0x1, !P0 ;  /* 0x0000000113027807 */ /* 0x050fe40004000000 */
        /* <DEDUP_REMOVED lines=9> */
.L_x_56660:
[----:B------:R-:W-:Y:S02]  /*3530*/  LOP3.LUT R0, R3, 0x1, RZ, 0xc0, !PT ;  /* 0x0000000103007812 */ /* 0x000fe400078ec0ff */
[----:B------:R-:W-:Y:S02]  /*3540*/  PRMT R2, R5, 0x9910, RZ ;  /* 0x0000991005027816 */ /* 0x000fe400000000ff */
[----:B------:R-:W-:-:S04]  /*3550*/  ISETP.NE.U32.AND P0, PT, R0, 0x1, PT ;  /* 0x000000010000780c */ /* 0x000fc80003f05070 */
[C---:B------:R-:W-:Y:S02]  /*3560*/  SEL R0, R4.reuse, 0x1, !P0 ;  /* 0x0000000104007807 */ /* 0x040fe40004000000 */
[----:B------:R-:W-:Y:S02]  /*3570*/  PRMT R4, R4, 0x9910, RZ ;  /* 0x0000991004047816 */ /* 0x000fe400000000ff */
[----:B------:R-:W-:Y:S02]  /*3580*/  PRMT R5, R0, 0x9910, RZ ;  /* 0x0000991000057816 */ /* 0x000fe400000000ff */
[----:B------:R-:W-:Y:S01]  /*3590*/  LOP3.LUT R0, R3, 0xff, RZ, 0xc0, !PT ;  /* 0x000000ff03007812 */ /* 0x000fe200078ec0ff */
[----:B------:R-:W-:Y:S02]  /*35a0*/  IMAD R4, R4, R4, RZ ;  /* 0x0000000404047224 */ /* 0x000fe400078e02ff */
[----:B------:R-:W-:Y:S01]  /*35b0*/  IMAD.MOV.U32 R3, RZ, RZ, R5 ;  /* 0x000000ffff037224 */ /* 0x000fe200078e0005 */
[----:B------:R-:W-:-:S02]  /*35c0*/  ISETP.GE.U32.AND P0, PT, R0, 0x2, PT ;  /* 0x000000020000780c */ /* 0x000fc40003f06070 */
[----:B------:R-:W-:Y:S01]  /*35d0*/  SHF.R.U32.HI R0, RZ, 0x1, R0 ;  /* 0x00000001ff007819 */ /* 0x000fe20000011600 */
[----:B------:R-:W-:-:S03]  /*35e0*/  IMAD R2, R2, R3, RZ ;  /* 0x0000000302027224 */ /* 0x000fc600078e02ff */
[----:B------:R-:W-:Y:S02]  /*35f0*/  PRMT R3, R0, 0x7610, R3 ;  /* 0x0000761000037816 */ /* 0x000fe40000000003 */
[----:B------:R-:W-:-:S05]  /*3600*/  PRMT R5, R2, 0x7610, R5 ;  /* 0x0000761002057816 */ /* 0x000fca0000000005 */
[----:B------:R-:W-:Y:S05]  /*3610*/  @P0 BRA `(.L_x_56660) ;  /* 0xfffffffc00c40947 */ /* 0x000fea000383ffff */
.L_x_56659:
[----:B------:R-:W-:Y:S05]  /*3620*/  BSYNC.RECONVERGENT B1 ;  /* 0x0000000000017941 */ /* 0x000fea0003800200 */
.L_x_56658:
[----:B------:R-:W-:Y:S05]  /*3630*/  BRA `(.L_x_56661) ;  /* 0x0000000000287947 */ /* 0x000fea0003800000 */
.L_x_56657:
[----:B----4-:R-:W-:Y:S01]  /*3640*/  LOP3.LUT R19, R19, 0xff, RZ, 0xc0, !PT ;  /* 0x000000ff13137812 */ /* 0x010fe200078ec0ff */
[----:B------:R-:W-:-:S03]  /*3650*/  IMAD.MOV.U32 R5, RZ, RZ, 0x1 ;  /* 0x00000001ff057424 */ /* 0x000fc600078e00ff */
[----:B------:R-:W-:-:S13]  /*3660*/  ISETP.NE.AND P0, PT, R19, 0x1, PT ;  /* 0x000000011300780c */ /* 0x000fda0003f05270 */
[----:B------:R-:W-:Y:S05]  /*3670*/  @!P0 BRA `(.L_x_56661) ;  /* 0x0000000000188947 */ /* 0x000fea0003800000 */
[----:B------:R-:W-:Y:S01]  /*3680*/  ISETP.NE.AND P0, PT, R19, 0xff, PT ;  /* 0x000000ff1300780c */ /* 0x000fe20003f05270 */
[----:B------:R-:W-:-:S12]  /*3690*/  IMAD.MOV.U32 R5, RZ, RZ, 0x1 ;  /* 0x00000001ff057424 */ /* 0x000fd800078e00ff */
[----:B------:R-:W-:-:S04]  /*36a0*/  @!P0 LOP3.LUT R0, R0, 0x1, RZ, 0xc0, !PT ;  /* 0x0000000100008812 */ /* 0x000fc800078ec0ff */
[----:B------:R-:W-:-:S04]  /*36b0*/  @!P0 ISETP.NE.U32.AND P1, PT, R0, 0x1, PT ;  /* 0x000000010000880c */ /* 0x000fc80003f25070 */
[----:B------:R-:W-:-:S04]  /*36c0*/  @!P0 SEL R5, R5, 0xffff, P1 ;  /* 0x0000ffff05058807 */ /* 0x000fc80000800000 */
[----:B------:R-:W-:-:S07]  /*36d0*/  @P0 PRMT R5, RZ, 0x7610, R5 ;  /* 0x00007610ff050816 */ /* 0x000fce0000000005 */
.L_x_56661:
[----:B------:R-:W-:Y:S05]  /*36e0*/  BSYNC.RECONVERGENT B0 ;  /* 0x0000000000007941 */ /* 0x000fea0003800200 */
.L_x_56656:
        /* <DEDUP_REMOVED lines=16> */
.L_x_56665:
[----:B------:R3:W-:Y:S01]  /*37f0*/  STG.E.U8 desc[UR36][R2.64], R5 ;  /* 0x0000000502007986 */ /* 0x0007e2000c101124 */
[----:B------:R-:W-:Y:S05]  /*3800*/  BRA `(.L_x_56667) ;  /* 0x0000000c00887947 */ /* 0x000fea0003800000 */
.L_x_56664:
        /* <DEDUP_REMOVED lines=12> */
.L_x_56669:
[----:B------:R-:W-:-:S04]  /*38d0*/  LOP3.LUT R5, R5, 0xffff, RZ, 0xc0, !PT ;  /* 0x0000ffff05057812 */ /* 0x000fc800078ec0ff */
[----:B------:R-:W-:-:S05]  /*38e0*/  PRMT R5, R5, 0x8880, RZ ;  /* 0x0000888005057816 */ /* 0x000fca00000000ff */
[----:B------:R1:W-:Y:S01]  /*38f0*/  STG.E desc[UR36][R2.64], R5 ;  /* 0x0000000502007986 */ /* 0x0003e2000c101924 */
[----:B------:R-:W-:Y:S05]  /*3900*/  BRA `(.L_x_56667) ;  /* 0x0000000c00487947 */ /* 0x000fea0003800000 */
.L_x_56668:
[----:B------:R-:W-:-:S04]  /*3910*/  PRMT R5, R5, 0x8880, RZ ;  /* 0x0000888005057816 */ /* 0x000fc800000000ff */
[----:B------:R-:W-:-:S05]  /*3920*/  PRMT R5, R5, 0x7710, RZ ;  /* 0x0000771005057816 */ /* 0x000fca00000000ff */
[----:B------:R2:W-:Y:S01]  /*3930*/  STG.E.U16 desc[UR36][R2.64], R5 ;  /* 0x0000000502007986 */ /* 0x0005e2000c101524 */
[----:B------:R-:W-:Y:S05]  /*3940*/  BRA `(.L_x_56667) ;  /* 0x0000000c00387947 */ /* 0x000fea0003800000 */
.L_x_56663:
        /* <DEDUP_REMOVED lines=9> */
.L_x_56671:
[----:B------:R-:W0:Y:S02]  /*39e0*/  I2F.S8 R0, R5 ;  /* 0x0000000500007306 */ /* 0x000e240000001400 */
[----:B0-----:R-:W-:-:S05]  /*39f0*/  F2FP.F16.F32.PACK_AB R0, RZ, R0 ;  /* 0x00000000ff00723e */ /* 0x001fca00000000ff */
[----:B------:R0:W-:Y:S01]  /*3a00*/  STG.E.U16 desc[UR36][R2.64], R0 ;  /* 0x0000000002007986 */ /* 0x0001e2000c101524 */
[----:B------:R-:W-:Y:S05]  /*3a10*/  BRA `(.L_x_56667) ;  /* 0x0000000c00047947 */ /* 0x000fea0003800000 */
.L_x_56670:
        /* <DEDUP_REMOVED lines=10> */
.L_x_56673:
[----:B------:R-:W0:Y:S02]  /*3ac0*/  I2F.S8 R5, R5 ;  /* 0x0000000500057306 */ /* 0x000e240000001400 */
[----:B0-----:R-:W-:-:S04]  /*3ad0*/  F2FP.F16.F32.PACK_AB R5, RZ, R5 ;  /* 0x00000005ff05723e */ /* 0x001fc800000000ff */
[----:B------:R-:W-:-:S05]  /*3ae0*/  PRMT R5, R5, 0x5410, RZ ;  /* 0x0000541005057816 */ /* 0x000fca00000000ff */
[----:B------:R0:W-:Y:S01]  /*3af0*/  STG.E desc[UR36][R2.64], R5 ;  /* 0x0000000502007986 */ /* 0x0001e2000c101924 */
[----:B------:R-:W-:Y:S05]  /*3b00*/  BRA `(.L_x_56667) ;  /* 0x0000000800c87947 */ /* 0x000fea0003800000 */
.L_x_56672:
[----:B------:R-:W-:-:S04]  /*3b10*/  PRMT R4, R5, 0x8880, RZ ;  /* 0x0000888005047816 */ /* 0x000fc800000000ff */
[----:B------:R-:W-:-:S06]  /*3b20*/  PRMT R4, R4, 0x7710, RZ ;  /* 0x0000771004047816 */ /* 0x000fcc00000000ff */
[----:B------:R-:W0:Y:S02]  /*3b30*/  I2F.F64.S16 R4, R4 ;  /* 0x0000000400047312 */ /* 0x000e240000101c00 */
[----:B0-----:R0:W-:Y:S01]  /*3b40*/  STG.E.64 desc[UR36][R2.64], R4 ;  /* 0x0000000402007986 */ /* 0x0011e2000c101b24 */
[----:B------:R-:W-:Y:S05]  /*3b50*/  BRA `(.L_x_56667) ;  /* 0x0000000800b47947 */ /* 0x000fea0003800000 */
.L_x_56662:
        /* <DEDUP_REMOVED lines=12> */
.L_x_56676:
[----:B------:R-:W-:Y:S02]  /*3c20*/  PRMT R4, R5, 0x8880, RZ ;  /* 0x0000888005047816 */ /* 0x000fe400000000ff */
[----:B------:R-:W-:Y:S02]  /*3c30*/  CS2R R6, SRZ ;  /* 0x0000000000067805 */ /* 0x000fe4000001ff00 */
[----:B------:R-:W-:-:S06]  /*3c40*/  PRMT R4, R4, 0x7710, RZ ;  /* 0x0000771004047816 */ /* 0x000fcc00000000ff */
[----:B------:R-:W0:Y:S02]  /*3c50*/  I2F.F64.S16 R4, R4 ;  /* 0x0000000400047312 */ /* 0x000e240000101c00 */
[----:B0-----:R0:W-:Y:S01]  /*3c60*/  STG.E.128 desc[UR36][R2.64], R4 ;  /* 0x0000000402007986 */ /* 0x0011e2000c101d24 */
[----:B------:R-:W-:Y:S05]  /*3c70*/  BRA `(.L_x_56667) ;  /* 0x00000008006c7947 */ /* 0x000fea0003800000 */
.L_x_56675:
        /* <DEDUP_REMOVED lines=19> */
.L_x_56680:
[----:B------:R-:W-:Y:S05]  /*3db0*/  BSYNC.RECONVERGENT B0 ;  /* 0x0000000000007941 */ /* 0x000fea0003800200 */
.L_x_56679:
[----:B------:R-:W-:-:S05]  /*3dc0*/  LOP3.LUT R7, R0, 0x80, R7, 0xf8, !PT ;  /* 0x0000008000077812 */ /* 0x000fca00078ef807 */
[----:B------:R0:W-:Y:S01]  /*3dd0*/  STG.E.U8 desc[UR36][R2.64], R7 ;  /* 0x0000000702007986 */ /* 0x0001e2000c101124 */
[----:B------:R-:W-:Y:S05]  /*3de0*/  BRA `(.L_x_56667) ;  /* 0x0000000800107947 */ /* 0x000fea0003800000 */
.L_x_56678:
        /* <DEDUP_REMOVED lines=15> */
.L_x_56682:
[----:B------:R-:W-:Y:S05]  /*3ee0*/  BSYNC.RECONVERGENT B0 ;  /* 0x0000000000007941 */ /* 0x000fea0003800200 */
.L_x_56681:
[----:B------:R-:W-:-:S05]  /*3ef0*/  LOP3.LUT R7, R0, 0x80, R7, 0xf8, !PT ;  /* 0x0000008000077812 */ /* 0x000fca00078ef807 */
[----:B------:R0:W-:Y:S01]  /*3f00*/  STG.E.U8 desc[UR36][R2.64], R7 ;  /* 0x0000000702007986 */ /* 0x0001e2000c101124 */
[----:B------:R-:W-:Y:S05]  /*3f10*/  BRA `(.L_x_56667) ;  /* 0x0000000400c47947 */ /* 0x000fea0003800000 */
.L_x_56677:
[----:B------:R-:W0:Y:S02]  /*3f20*/  I2F.S8 R0, R5 ;  /* 0x0000000500007306 */ /* 0x000e240000001400 */
[----:B0-----:R-:W-:-:S05]  /*3f30*/  F2FP.BF16.F32.PACK_AB R0, RZ, R0 ;  /* 0x00000000ff00723e */ /* 0x001fca00000010ff */
[----:B------:R0:W-:Y:S01]  /*3f40*/  STG.E.U16 desc[UR36][R2.64], R0 ;  /* 0x0000000002007986 */ /* 0x0001e2000c101524 */
[----:B------:R-:W-:Y:S05]  /*3f50*/  BRA `(.L_x_56667) ;  /* 0x0000000400b47947 */ /* 0x000fea0003800000 */
.L_x_56674:
        /* <DEDUP_REMOVED lines=12> */
.L_x_56685:
        /* <DEDUP_REMOVED lines=13> */
.L_x_56688:
[----:B------:R-:W-:-:S04]  /*40f0*/  SHF.R.U32.HI R0, RZ, 0x14, R5 ;  /* 0x00000014ff007819 */ /* 0x000fc80000011605 */
[----:B------:R-:W-:-:S04]  /*4100*/  LOP3.LUT R0, R0, 0x1, RZ, 0xc0, !PT ;  /* 0x0000000100007812 */ /* 0x000fc800078ec0ff */
[----:B------:R-:W-:-:S04]  /*4110*/  IADD3 R0, PT, PT, R5, 0x487ffff, R0 ;  /* 0x0487ffff05007810 */ /* 0x000fc80007ffe000 */
[----:B------:R-:W-:-:S04]  /*4120*/  SHF.R.U32.HI R0, RZ, 0x14, R0 ;  /* 0x00000014ff007819 */ /* 0x000fc80000011600 */
[----:B------:R-:W-:-:S07]  /*4130*/  LOP3.LUT R4, R0, 0xff, RZ, 0xc0, !PT ;  /* 0x000000ff00047812 */ /* 0x000fce00078ec0ff */
.L_x_56689:
[----:B------:R-:W-:-:S04]  /*4140*/  SHF.R.U32.HI R5, RZ, 0x18, R5 ;  /* 0x00000018ff057819 */ /* 0x000fc80000011605 */
[----:B------:R-:W-:-:S04]  /*4150*/  LOP3.LUT R4, R4, 0x80, R5, 0xf8, !PT ;  /* 0x0000008004047812 */ /* 0x000fc800078ef805 */
[----:B------:R-:W-:-:S07]  /*4160*/  PRMT R0, R4, 0x7610, R0 ;  /* 0x0000761004007816 */ /* 0x000fce0000000000 */
.L_x_56687:
[----:B------:R-:W-:Y:S05]  /*4170*/  BSYNC.RECONVERGENT B0 ;  /* 0x0000000000007941 */ /* 0x000fea0003800200 */
.L_x_56686:
[----:B------:R0:W-:Y:S01]  /*4180*/  STG.E.U8 desc[UR36][R2.64], R0 ;  /* 0x0000000002007986 */ /* 0x0001e2000c101124 */
[----:B------:R-:W-:Y:S05]  /*4190*/  BRA `(.L_x_56667) ;  /* 0x0000000400247947 */ /* 0x000fea0003800000 */
.L_x_56684:
        /* <DEDUP_REMOVED lines=13> */
.L_x_56692:
[----:B------:R-:W-:-:S04]  /*4270*/  SHF.R.U32.HI R0, RZ, 0x15, R5 ;  /* 0x00000015ff007819 */ /* 0x000fc80000011605 */
[----:B------:R-:W-:-:S04]  /*4280*/  LOP3.LUT R0, R0, 0x1, RZ, 0xc0, !PT ;  /* 0x0000000100007812 */ /* 0x000fc800078ec0ff */
[----:B------:R-:W-:-:S04]  /*4290*/  IADD3 R0, PT, PT, R5, 0x88fffff, R0 ;  /* 0x088fffff05007810 */ /* 0x000fc80007ffe000 */
[----:B------:R-:W-:-:S04]  /*42a0*/  SHF.R.U32.HI R0, RZ, 0x15, R0 ;  /* 0x00000015ff007819 */ /* 0x000fc80000011600 */
[----:B------:R-:W-:-:S07]  /*42b0*/  LOP3.LUT R4, R0, 0xff, RZ, 0xc0, !PT ;  /* 0x000000ff00047812 */ /* 0x000fce00078ec0ff */
.L_x_56693:
[----:B------:R-:W-:-:S04]  /*42c0*/  SHF.R.U32.HI R5, RZ, 0x18, R5 ;  /* 0x00000018ff057819 */ /* 0x000fc80000011605 */
[----:B------:R-:W-:-:S04]  /*42d0*/  LOP3.LUT R4, R4, 0x80, R5, 0xf8, !PT ;  /* 0x0000008004047812 */ /* 0x000fc800078ef805 */
[----:B------:R-:W-:-:S07]  /*42e0*/  PRMT R0, R4, 0x7610, R0 ;  /* 0x0000761004007816 */ /* 0x000fce0000000000 */
.L_x_56691:
[----:B------:R-:W-:Y:S05]  /*42f0*/  BSYNC.RECONVERGENT B0 ;  /* 0x0000000000007941 */ /* 0x000fea0003800200 */
.L_x_56690:
[----:B------:R0:W-:Y:S01]  /*4300*/  STG.E.U8 desc[UR36][R2.64], R0 ;  /* 0x0000000002007986 */ /* 0x0001e2000c101124 */
[----:B------:R-:W-:Y:S05]  /*4310*/  BRA `(.L_x_56667) ;  /* 0x0000000000c47947 */ /* 0x000fea0003800000 */
.L_x_56683:
[----:B------:R-:W-:-:S09]  /*4320*/  UISETP.NE.AND UP0, UPT, UR4, 0x1c, UPT ;  /* 0x0000001c0400788c */ /* 0x000fd2000bf05270 */
[----:B------:R-:W-:Y:S05]  /*4330*/  BRA.U !UP0, `(.L_x_56694) ;  /* 0x0000000108b07547 */ /* 0x000fea000b800000 */
[----:B------:R-:W-:-:S09]  /*4340*/  UISETP.NE.AND UP0, UPT, UR4, 0x1d, UPT ;  /* 0x0000001d0400788c */ /* 0x000fd2000bf05270 */
[----:B------:R-:W-:Y:S05]  /*4350*/  BRA.U !UP0, `(.L_x_56695) ;  /* 0x0000000108907547 */ /* 0x000fea000b800000 */
[----:B------:R-:W-:-:S09]  /*4360*/  UISETP.NE.AND UP0, UPT, UR4, 0x2c, UPT ;  /* 0x0000002c0400788c */ /* 0x000fd2000bf05270 */
[----:B------:R-:W-:Y:S05]  /*4370*/  BRA.U !UP0, `(.L_x_56696) ;  /* 0x0000000108447547 */ /* 0x000fea000b800000 */
.L_x_56666:
        /* <DEDUP_REMOVED lines=11> */
[----:B------:R-:W-:Y:S01]  /*4430*/  IMAD.U32 R7, RZ, RZ, UR9 ;  /* 0x00000009ff077e24 */ /* 0x000fe2000f8e00ff */
[----:B-----5:R-:W-:Y:S01]  /*4440*/  MOV R10, UR4 ;  /* 0x00000004000a7c02 */ /* 0x020fe20008000f00 */
[----:B-1----:R-:W-:-:S07]  /*4450*/  IMAD.U32 R11, RZ, RZ, UR5 ;  /* 0x00000005ff0b7e24 */ /* 0x002fce000f8e00ff */
[----:B------:R-:W-:-:S07]  /*4460*/  LEPC R20, `(.L_x_56697) ;  /* 0x000000001014794e */ /* 0x000fce0000000000 */
[----:B--2-4-:R-:W-:Y:S05]  /*4470*/  CALL.ABS.NOINC R2 ;  /* 0x0000000002007343 */ /* 0x014fea0003c00000 */
.L_x_56697:
[----:B------:R-:W-:Y:S05]  /*4480*/  BRA `(.L_x_56667) ;  /* 0x0000000000687947 */ /* 0x000fea0003800000 */
.L_x_56696:
        /* <DEDUP_REMOVED lines=17> */
.L_x_56695:
[----:B------:R-:W-:-:S04]  /*45a0*/  LOP3.LUT R5, R5, 0xffff, RZ, 0xc0, !PT ;  /* 0x0000ffff05057812 */ /* 0x000fc800078ec0ff */
[----:B------:R-:W-:-:S05]  /*45b0*/  PRMT R5, R5, 0x8880, RZ ;  /* 0x0000888005057816 */ /* 0x000fca00000000ff */
[----:B------:R-:W-:-:S05]  /*45c0*/  IMAD.MOV.U32 R4, RZ, RZ, R5 ;  /* 0x000000ffff047224 */ /* 0x000fca00078e0005 */
[----:B------:R-:W-:-:S05]  /*45d0*/  SHF.R.S32.HI R5, RZ, 0x1f, R4 ;  /* 0x0000001fff057819 */ /* 0x000fca0000011404 */
[----:B------:R0:W-:Y:S01]  /*45e0*/  STG.E.64 desc[UR36][R2.64], R4 ;  /* 0x0000000402007986 */ /* 0x0001e2000c101b24 */
[----:B------:R-:W-:Y:S05]  /*45f0*/  BRA `(.L_x_56667) ;  /* 0x00000000000c7947 */ /* 0x000fea0003800000 */
.L_x_56694:
[----:B------:R-:W-:-:S04]  /*4600*/  LOP3.LUT R5, R5, 0xffff, RZ, 0xc0, !PT ;  /* 0x0000ffff05057812 */ /* 0x000fc800078ec0ff */
[----:B------:R-:W-:-:S05]  /*4610*/  PRMT R5, R5, 0x8880, RZ ;  /* 0x0000888005057816 */ /* 0x000fca00000000ff */
[----:B------:R0:W-:Y:S02]  /*4620*/  STG.E desc[UR36][R2.64], R5 ;  /* 0x0000000502007986 */ /* 0x0001e4000c101924 */
.L_x_56667:
[----:B------:R-:W-:-:S07]  /*4630*/  VIADD R17, R17, 0x80 ;  /* 0x0000008011117836 */ /* 0x000fce0000000000 */
.L_x_56586:
[----:B------:R-:W-:Y:S05]  /*4640*/  BSYNC.RECONVERGENT B6 ;  /* 0x0000000000067941 */ /* 0x000fea0003800200 */
.L_x_56585:
        /* <DEDUP_REMOVED lines=358> */
.L_x_56700:
[----:B------:R-:W1:Y:S01]  /*5cb0*/  LDCU.64 UR6, c[0x0][0x5f0] ;  /* 0x0000be00ff0677ac */ /* 0x000e620008000a00 */
[----:B------:R-:W-:-:S04]  /*5cc0*/  UPRMT UR4, UR40, 0x7771, URZ ;  /* 0x0000777128047896 */ /* 0x000fc800080000ff */
[----:B------:R-:W-:Y:S01]  /*5cd0*/  UISETP.GT.AND UP0, UPT, UR4, 0x9, UPT ;  /* 0x000000090400788c */ /* 0x000fe2000bf04270 */
[----:B-123--:R-:W-:-:S04]  /*5ce0*/  IADD3 R2, P0, PT, R0, UR6, RZ ;  /* 0x0000000600027c10 */ /* 0x00efc8000ff1e0ff */
        /* <DEDUP_REMOVED lines=10> */
[----:B----4-:R4:W5:Y:S01]  /*5d90*/  LDG.E.U8 R19, desc[UR36][R2.64] ;  /* 0x0000002402137981 */ /* 0x010962000c1e1100 */
[----:B------:R-:W-:Y:S05]  /*5da0*/  BRA `(.L_x_56706) ;  /* 0x0000000c00547947 */ /* 0x000fea0003800000 */
.L_x_56704:
[----:B----4-:R3:W5:Y:S01]  /*5db0*/  LDG.E.U8 R19, desc[UR36][R2.64] ;  /* 0x0000002402137981 */ /* 0x010762000c1e1100 */
[----:B------:R-:W-:Y:S05]  /*5dc0*/  BRA `(.L_x_56706) ;  /* 0x0000000c004c7947 */ /* 0x000fea0003800000 */
.L_x_56703:
[----:B------:R-:W-:-:S09]  /*5dd0*/  UISETP.NE.AND UP0, UPT, UR4, 0x2, UPT ;  /* 0x000000020400788c */ /* 0x000fd2000bf05270 */
[----:B------:R-:W-:Y:S05]  /*5de0*/  BRA.U !UP0, `(.L_x_56707) ;  /* 0x0000000108207547 */ /* 0x000fea000b800000 */
[----:B------:R-:W-:-:S09]  /*5df0*/  UISETP.NE.AND UP0, UPT, UR4, 0x3, UPT ;  /* 0x000000030400788c */ /* 0x000fd2000bf05270 */
[----:B------:R-:W-:Y:S05]  /*5e00*/  BRA.U !UP0, `(.L_x_56708) ;  /* 0x0000000108107547 */ /* 0x000fea000b800000 */
[----:B------:R-:W-:-:S09]  /*5e10*/  UISETP.NE.AND UP0, UPT, UR4, 0x4, UPT ;  /* 0x000000040400788c */ /* 0x000fd2000bf05270 */
[----:B------:R-:W-:Y:S05]  /*5e20*/  BRA.U UP0, `(.L_x_56705) ;  /* 0x0000000900e07547 */ /* 0x000fea000b800000 */
[----:B----4-:R0:W5:Y:S01]  /*5e30*/  LDG.E.U8 R19, desc[UR36][R2.64] ;  /* 0x0000002402137981 */ /* 0x010162000c1e1100 */
[----:B------:R-:W-:Y:S05]  /*5e40*/  BRA `(.L_x_56706) ;  /* 0x0000000c002c7947 */ /* 0x000fea0003800000 */
.L_x_56708:
[----:B----4-:R0:W5:Y:S01]  /*5e50*/  LDG.E.U8 R19, desc[UR36][R2.64] ;  /* 0x0000002402137981 */ /* 0x010162000c1e1100 */
[----:B------:R-:W-:Y:S05]  /*5e60*/  BRA `(.L_x_56706) ;  /* 0x0000000c00247947 */ /* 0x000fea0003800000 */
.L_x_56707:
[----:B----4-:R0:W5:Y:S01]  /*5e70*/  LDG.E.U16 R19, desc[UR36][R2.64] ;  /* 0x0000002402137981 */ /* 0x010162000c1e1500 */
[----:B------:R-:W-:Y:S05]  /*5e80*/  BRA `(.L_x_56706) ;  /* 0x0000000c001c7947 */ /* 0x000fea0003800000 */
.L_x_56702:
        /* <DEDUP_REMOVED lines=9> */
.L_x_56710:
[----:B------:R-:W2:Y:S02]  /*5f20*/  LDG.E.U16 R0, desc[UR36][R2.64] ;  /* 0x0000002402007981 */ /* 0x000ea4000c1e1500 */
[----:B--2---:R-:W-:-:S06]  /*5f30*/  HADD2.F32 R0, -RZ, R0.H0_H0 ;  /* 0x20000000ff007230 */ /* 0x004fcc0000004100 */
[----:B------:R-:W4:Y:S02]  /*5f40*/  F2I.FTZ.TRUNC.NTZ R0, R0 ;  /* 0x0000000000007305 */ /* 0x000f24000021f100 */
[----:B----4-:R-:W-:Y:S01]  /*5f50*/  PRMT R19, R0, 0x7610, R19 ;  /* 0x0000761000137816 */ /* 0x010fe20000000013 */
[----:B------:R-:W-:Y:S06]  /*5f60*/  BRA `(.L_x_56706) ;  /* 0x0000000800e47947 */ /* 0x000fec0003800000 */
.L_x_56709:
        /* <DEDUP_REMOVED lines=9> */
.L_x_56712:
[----:B------:R-:W2:Y:S02]  /*6000*/  LDG.E.U16 R2, desc[UR36][R2.64] ;  /* 0x0000002402027981 */ /* 0x000ea4000c1e1500 */
[----:B--2---:R-:W-:-:S06]  /*6010*/  HADD2.F32 R0, -RZ, R2.H0_H0 ;  /* 0x20000002ff007230 */ /* 0x004fcc0000004100 */
[----:B------:R-:W4:Y:S02]  /*6020*/  F2I.FTZ.TRUNC.NTZ R0, R0 ;  /* 0x0000000000007305 */ /* 0x000f24000021f100 */
[----:B----4-:R-:W-:Y:S01]  /*6030*/  PRMT R19, R0, 0x7610, R19 ;  /* 0x0000761000137816 */ /* 0x010fe20000000013 */
[----:B------:R-:W-:Y:S06]  /*6040*/  BRA `(.L_x_56706) ;  /* 0x0000000800ac7947 */ /* 0x000fec0003800000 */
.L_x_56711:
[----:B------:R-:W4:Y:S02]  /*6050*/  LDG.E.64 R2, desc[UR36][R2.64] ;  /* 0x0000002402027981 */ /* 0x000f24000c1e1b00 */
[----:B----4-:R0:W1:Y:S02]  /*6060*/  F2I.F64.TRUNC R19, R2 ;  /* 0x0000000200137311 */ /* 0x010064000030d100 */
[----:B01----:R-:W-:Y:S05]  /*6070*/  BRA `(.L_x_56706) ;  /* 0x0000000800a07947 */ /* 0x003fea0003800000 */
.L_x_56701:
        /* <DEDUP_REMOVED lines=12> */
.L_x_56715:
[----:B------:R-:W4:Y:S02]  /*6140*/  LDG.E.64 R2, desc[UR36][R2.64] ;  /* 0x0000002402027981 */ /* 0x000f24000c1e1b00 */
[----:B----4-:R0:W1:Y:S02]  /*6150*/  F2I.F64.TRUNC R19, R2 ;  /* 0x0000000200137311 */ /* 0x010064000030d100 */
[----:B01----:R-:W-:Y:S05]  /*6160*/  BRA `(.L_x_56706) ;  /* 0x0000000800647947 */ /* 0x003fea0003800000 */
.L_x_56714:
        /* <DEDUP_REMOVED lines=27> */
.L_x_56717:
        /* <DEDUP_REMOVED lines=14> */
.L_x_56716:
[----:B------:R-:W2:Y:S02]  /*6400*/  LDG.E.U16 R0, desc[UR36][R2.64] ;  /* 0x0000002402007981 */ /* 0x000ea4000c1e1500 */
[----:B--2---:R-:W-:-:S06]  /*6410*/  IMAD.U32 R0, R0, 0x10000, RZ ;  /* 0x0001000000007824 */ /* 0x004fcc00078e00ff */
[----:B------:R-:W4:Y:S02]  /*6420*/  F2I.FTZ.TRUNC.NTZ R0, R0 ;  /* 0x0000000000007305 */ /* 0x000f24000021f100 */
[----:B----4-:R-:W-:Y:S01]  /*6430*/  PRMT R19, R0, 0x7610, R19 ;  /* 0x0000761000137816 */ /* 0x010fe20000000013 */
[----:B------:R-:W-:Y:S06]  /*6440*/  BRA `(.L_x_56706) ;  /* 0x0000000400ac7947 */ /* 0x000fec0003800000 */
.L_x_56713:
        /* <DEDUP_REMOVED lines=10> */
.L_x_56720:
        /* <DEDUP_REMOVED lines=21> */
.L_x_56724:
[----:B------:R-:W-:Y:S05]  /*6640*/  BSYNC.RECONVERGENT B1 ;  /* 0x0000000000017941 */ /* 0x000fea0003800200 */
.L_x_56723:
[----:B------:R-:W-:Y:S01]  /*6650*/  IMAD.SHL.U32 R0, R0, 0x100000, RZ ;  /* 0x0010000000007824 */ /* 0x000fe200078e00ff */
[----:B------:R-:W-:-:S04]  /*6660*/  LEA R2, R2, 0x3b800000, 0x17 ;  /* 0x3b80000002027811 */ /* 0x000fc800078eb8ff */
[----:B------:R-:W-:-:S07]  /*6670*/  LOP3.LUT R0, R2, R0, R7, 0xfe, !PT ;  /* 0x0000000002007212 */ /* 0x000fce00078efe07 */
.L_x_56722:
[----:B------:R-:W-:Y:S05]  /*6680*/  BSYNC.RECONVERGENT B0 ;  /* 0x0000000000007941 */ /* 0x000fea0003800200 */
.L_x_56721:
[----:B------:R-:W4:Y:S02]  /*6690*/  F2I.FTZ.TRUNC.NTZ R0, R0 ;  /* 0x0000000000007305 */ /* 0x000f24000021f100 */
[----:B----4-:R-:W-:Y:S01]  /*66a0*/  PRMT R19, R0, 0x7610, R19 ;  /* 0x0000761000137816 */ /* 0x010fe20000000013 */
[----:B------:R-:W-:Y:S06]  /*66b0*/  BRA `(.L_x_56706) ;  /* 0x0000000400107947 */ /* 0x000fec0003800000 */
.L_x_56719:
        /* <DEDUP_REMOVED lines=21> */
.L_x_56728:
[----:B------:R-:W-:Y:S05]  /*6810*/  BSYNC.RECONVERGENT B1 ;  /* 0x0000000000017941 */ /* 0x000fea0003800200 */
.L_x_56727:
[----:B------:R-:W-:Y:S01]  /*6820*/  IMAD.SHL.U32 R0, R0, 0x200000, RZ ;  /* 0x0020000000007824 */ /* 0x000fe200078e00ff */
[----:B------:R-:W-:-:S04]  /*6830*/  LEA R2, R2, 0x37800000, 0x17 ;  /* 0x3780000002027811 */ /* 0x000fc800078eb8ff */
[----:B------:R-:W-:-:S07]  /*6840*/  LOP3.LUT R0, R2, R0, R7, 0xfe, !PT ;  /* 0x0000000002007212 */ /* 0x000fce00078efe07 */
.L_x_56726:
[----:B------:R-:W-:Y:S05]  /*6850*/  BSYNC.RECONVERGENT B0 ;  /* 0x0000000000007941 */ /* 0x000fea0003800200 */
.L_x_56725:
[----:B------:R-:W4:Y:S02]  /*6860*/  F2I.FTZ.TRUNC.NTZ R0, R0 ;  /* 0x0000000000007305 */ /* 0x000f24000021f100 */
[----:B----4-:R-:W-:Y:S01]  /*6870*/  PRMT R19, R0, 0x7610, R19 ;  /* 0x0000761000137816 */ /* 0x010fe20000000013 */
[----:B------:R-:W-:Y:S06]  /*6880*/  BRA `(.L_x_56706) ;  /* 0x00000000009c7947 */ /* 0x000fec0003800000 */
.L_x_56718:
        /* <DEDUP_REMOVED lines=14> */
.L_x_56732:
[----:B------:R-:W-:Y:S05]  /*6970*/  BSYNC.RECONVERGENT B0 ;  /* 0x0000000000007941 */ /* 0x000fea0003800200 */
.L_x_56731:
[----:B------:R-:W4:Y:S02]  /*6980*/  F2I.FTZ.TRUNC.NTZ R0, R0 ;  /* 0x0000000000007305 */ /* 0x000f24000021f100 */
[----:B----4-:R-:W-:Y:S01]  /*6990*/  PRMT R19, R0, 0x7610, R19 ;  /* 0x0000761000137816 */ /* 0x010fe20000000013 */
[----:B------:R-:W-:Y:S06]  /*69a0*/  BRA `(.L_x_56706) ;  /* 0x0000000000547947 */ /* 0x000fec0003800000 */
.L_x_56705:
        /* <DEDUP_REMOVED lines=15> */
[----:B--2-4-:R-:W-:Y:S05]  /*6aa0*/  CALL.ABS.NOINC R2 ;  /* 0x0000000002007343 */ /* 0x014fea0003c00000 */
.L_x_56733:
[----:B------:R-:W-:Y:S01]  /*6ab0*/  PRMT R19, RZ, 0x7610, R19 ;  /* 0x00007610ff137816 */ /* 0x000fe20000000013 */
[----:B------:R-:W-:Y:S06]  /*6ac0*/  BRA `(.L_x_56706) ;  /* 0x00000000000c7947 */ /* 0x000fec0003800000 */
.L_x_56730:
[----:B----4-:R1:W5:Y:S01]  /*6ad0*/  LDG.E.U8 R19, desc[UR36][R2.64] ;  /* 0x0000002402137981 */ /* 0x010362000c1e1100 */
[----:B------:R-:W-:Y:S05]  /*6ae0*/  BRA `(.L_x_56706) ;  /* 0x0000000000047947 */ /* 0x000fea0003800000 */
.L_x_56729:
[----:B----4-:R2:W5:Y:S02]  /*6af0*/  LDG.E.U8 R19, desc[UR36][R2.64] ;  /* 0x0000002402137981 */ /* 0x010564000c1e1100 */
.L_x_56706:
        /* <DEDUP_REMOVED lines=16> */
.L_x_56737:
[----:B------:R0:W5:Y:S01]  /*6c00*/  LDG.E.U8 R0, desc[UR36][R2.64] ;  /* 0x0000002402007981 */ /* 0x000162000c1e1100 */
[----:B------:R-:W-:Y:S05]  /*6c10*/  BRA `(.L_x_56739) ;  /* 0x0000000c004c7947 */ /* 0x000fea0003800000 */
.L_x_56736:
        /* <DEDUP_REMOVED lines=8> */
.L_x_56741:
[----:B------:R4:W5:Y:S01]  /*6ca0*/  LDG.E.U8 R0, desc[UR36][R2.64] ;  /* 0x0000002402007981 */ /* 0x000962000c1e1100 */
[----:B------:R-:W-:Y:S05]  /*6cb0*/  BRA `(.L_x_56739) ;  /* 0x0000000c00247947 */ /* 0x000fea0003800000 */
.L_x_56740:
[----:B------:R3:W5:Y:S01]  /*6cc0*/  LDG.E.U16 R0, desc[UR36][R2.64] ;  /* 0x0000002402007981 */ /* 0x000762000c1e1500 */
[----:B------:R-:W-:Y:S05]  /*6cd0*/  BRA `(.L_x_56739) ;  /* 0x0000000c001c7947 */ /* 0x000fea0003800000 */
.L_x_56735:
        /* <DEDUP_REMOVED lines=9> */
.L_x_56743:
[----:B------:R-:W2:Y:S02]  /*6d70*/  LDG.E.U16 R4, desc[UR36][R2.64] ;  /* 0x0000002402047981 */ /* 0x000ea4000c1e1500 */
[----:B--2---:R-:W-:-:S06]  /*6d80*/  HADD2.F32 R4, -RZ, R4.H0_H0 ;  /* 0x20000004ff047230 */ /* 0x004fcc0000004100 */
[----:B------:R-:W0:Y:S02]  /*6d90*/  F2I.FTZ.TRUNC.NTZ R4, R4 ;  /* 0x0000000400047305 */ /* 0x000e24000021f100 */
[----:B0-----:R-:W-:Y:S01]  /*6da0*/  PRMT R0, R4, 0x7610, R0 ;  /* 0x0000761004007816 */ /* 0x001fe20000000000 */
[----:B------:R-:W-:Y:S06]  /*6db0*/  BRA `(.L_x_56739) ;  /* 0x0000000800e47947 */ /* 0x000fec0003800000 */
.L_x_56742:
        /* <DEDUP_REMOVED lines=9> */
.L_x_56745:
[----:B------:R-:W2:Y:S02]  /*6e50*/  LDG.E.U16 R2, desc[UR36][R2.64] ;  /* 0x0000002402027981 */ /* 0x000ea4000c1e1500 */
[----:B--2---:R-:W-:-:S06]  /*6e60*/  HADD2.F32 R4, -RZ, R2.H0_H0 ;  /* 0x20000002ff047230 */ /* 0x004fcc0000004100 */
[----:B------:R-:W0:Y:S02]  /*6e70*/  F2I.FTZ.TRUNC.NTZ R4, R4 ;  /* 0x0000000400047305 */ /* 0x000e24000021f100 */
[----:B0-----:R-:W-:Y:S01]  /*6e80*/  PRMT R0, R4, 0x7610, R0 ;  /* 0x0000761004007816 */ /* 0x001fe20000000000 */
[----:B------:R-:W-:Y:S06]  /*6e90*/  BRA `(.L_x_56739) ;  /* 0x0000000800ac7947 */ /* 0x000fec0003800000 */
.L_x_56744:
[----:B------:R-:W2:Y:S02]  /*6ea0*/  LDG.E.64 R2, desc[UR36][R2.64] ;  /* 0x0000002402027981 */ /* 0x000ea4000c1e1b00 */
[----:B--2---:R0:W1:Y:S02]  /*6eb0*/  F2I.F64.TRUNC R0, R2 ;  /* 0x0000000200007311 */ /* 0x004064000030d100 */
[----:B01----:R-:W-:Y:S05]  /*6ec0*/  BRA `(.L_x_56739) ;  /* 0x0000000800a07947 */ /* 0x003fea0003800000 */
.L_x_56734:
        /* <DEDUP_REMOVED lines=12> */
.L_x_56748:
[----:B------:R-:W2:Y:S02]  /*6f90*/  LDG.E.64 R2, desc[UR36][R2.64] ;  /* 0x0000002402027981 */ /* 0x000ea4000c1e1b00 */
[----:B--2---:R3:W4:Y:S02]  /*6fa0*/  F2I.F64.TRUNC R0, R2 ;  /* 0x0000000200007311 */ /* 0x004724000030d100 */
[----:B---34-:R-:W-:Y:S05]  /*6fb0*/  BRA `(.L_x_56739) ;  /* 0x0000000800647947 */ /* 0x018fea0003800000 */
.L_x_56747:
        /* <DEDUP_REMOVED lines=27> */
.L_x_56750:
        /* <DEDUP_REMOVED lines=14> */
.L_x_56749:
[----:B------:R-:W2:Y:S02]  /*7250*/  LDG.E.U16 R4, desc[UR36][R2.64] ;  /* 0x0000002402047981 */ /* 0x000ea4000c1e1500 */
[----:B--2---:R-:W-:-:S06]  /*7260*/  IMAD.U32 R4, R4, 0x10000, RZ ;  /* 0x0001000004047824 */ /* 0x004fcc00078e00ff */
[----:B------:R-:W0:Y:S02]  /*7270*/  F2I.FTZ.TRUNC.NTZ R4, R4 ;  /* 0x0000000400047305 */ /* 0x000e24000021f100 */
[----:B0-----:R-:W-:Y:S01]  /*7280*/  PRMT R0, R4, 0x7610, R0 ;  /* 0x0000761004007816 */ /* 0x001fe20000000000 */
[----:B------:R-:W-:Y:S06]  /*7290*/  BRA `(.L_x_56739) ;  /* 0x0000000400ac7947 */ /* 0x000fec0003800000 */
.L_x_56746:
        /* <DEDUP_REMOVED lines=10> */
.L_x_56753:
        /* <DEDUP_REMOVED lines=21> */
.L_x_56757:
[----:B------:R-:W-:Y:S05]  /*7490*/  BSYNC.RECONVERGENT B1 ;  /* 0x0000000000017941 */ /* 0x000fea0003800200 */
.L_x_56756:
[----:B------:R-:W-:Y:S02]  /*74a0*/  SHF.L.U32 R0, R0, 0x14, RZ ;  /* 0x0000001400007819 */ /* 0x000fe400000006ff */
[----:B------:R-:W-:-:S04]  /*74b0*/  LEA R2, R2, 0x3b800000, 0x17 ;  /* 0x3b80000002027811 */ /* 0x000fc800078eb8ff */
[----:B------:R-:W-:-:S07]  /*74c0*/  LOP3.LUT R4, R2, R0, R7, 0xfe, !PT ;  /* 0x0000000002047212 */ /* 0x000fce00078efe07 */
.L_x_56755:
[----:B------:R-:W-:Y:S05]  /*74d0*/  BSYNC.RECONVERGENT B0 ;  /* 0x0000000000007941 */ /* 0x000fea0003800200 */
.L_x_56754:
[----:B------:R-:W0:Y:S02]  /*74e0*/  F2I.FTZ.TRUNC.NTZ R4, R4 ;  /* 0x0000000400047305 */ /* 0x000e24000021f100 */
[----:B0-----:R-:W-:Y:S01]  /*74f0*/  PRMT R0, R4, 0x7610, R0 ;  /* 0x0000761004007816 */ /* 0x001fe20000000000 */
[----:B------:R-:W-:Y:S06]  /*7500*/  BRA `(.L_x_56739) ;  /* 0x0000000400107947 */ /* 0x000fec0003800000 */
.L_x_56752:
        /* <DEDUP_REMOVED lines=21> */
.L_x_56761:
[----:B------:R-:W-:Y:S05]  /*7660*/  BSYNC.RECONVERGENT B1 ;  /* 0x0000000000017941 */ /* 0x000fea0003800200 */
.L_x_56760:
[----:B------:R-:W-:Y:S01]  /*7670*/  IMAD.SHL.U32 R0, R0, 0x200000, RZ ;  /* 0x0020000000007824 */ /* 0x000fe200078e00ff */
[----:B------:R-:W-:-:S04]  /*7680*/  LEA R2, R2, 0x37800000, 0x17 ;  /* 0x3780000002027811 */ /* 0x000fc800078eb8ff */
[----:B------:R-:W-:-:S07]  /*7690*/  LOP3.LUT R4, R2, R0, R7, 0xfe, !PT ;  /* 0x0000000002047212 */ /* 0x000fce00078efe07 */
.L_x_56759:
[----:B------:R-:W-:Y:S05]  /*76a0*/  BSYNC.RECONVERGENT B0 ;  /* 0x0000000000007941 */ /* 0x000fea0003800200 */
.L_x_56758:
[----:B------:R-:W0:Y:S02]  /*76b0*/  F2I.FTZ.TRUNC.NTZ R4, R4 ;  /* 0x0000000400047305 */ /* 0x000e24000021f100 */
[----:B0-----:R-:W-:Y:S01]  /*76c0*/  PRMT R0, R4, 0x7610, R0 ;  /* 0x0000761004007816 */ /* 0x001fe20000000000 */
[----:B------:R-:W-:Y:S06]  /*76d0*/  BRA `(.L_x_56739) ;  /* 0x00000000009c7947 */ /* 0x000fec0003800000 */
.L_x_56751:
        /* <DEDUP_REMOVED lines=14> */
.L_x_56765:
[----:B------:R-:W-:Y:S05]  /*77c0*/  BSYNC.RECONVERGENT B0 ;  /* 0x0000000000007941 */ /* 0x000fea0003800200 */
.L_x_56764:
[----:B------:R-:W0:Y:S02]  /*77d0*/  F2I.FTZ.TRUNC.NTZ R4, R4 ;  /* 0x0000000400047305 */ /* 0x000e24000021f100 */
[----:B0-----:R-:W-:Y:S01]  /*77e0*/  PRMT R0, R4, 0x7610, R0 ;  /* 0x0000761004007816 */ /* 0x001fe20000000000 */
[----:B------:R-:W-:Y:S06]  /*77f0*/  BRA `(.L_x_56739) ;  /* 0x0000000000547947 */ /* 0x000fec0003800000 */
.L_x_56738:
        /* <DEDUP_REMOVED lines=16> */
.L_x_56766:
[----:B------:R-:W-:Y:S01]  /*7900*/  PRMT R0, RZ, 0x7610, R0 ;  /* 0x00007610ff007816 */ /* 0x000fe20000000000 */
[----:B------:R-:W-:Y:S06]  /*7910*/  BRA `(.L_x_56739) ;  /* 0x00000000000c7947 */ /* 0x000fec0003800000 */
.L_x_56763:
[----:B------:R1:W5:Y:S01]  /*7920*/  LDG.E.U8 R0, desc[UR36][R2.64] ;  /* 0x0000002402007981 */ /* 0x000362000c1e1100 */
[----:B------:R-:W-:Y:S05]  /*7930*/  BRA `(.L_x_56739) ;  /* 0x0000000000047947 */ /* 0x000fea0003800000 */
.L_x_56762:
[----:B------:R2:W5:Y:S02]  /*7940*/  LDG.E.U8 R0, desc[UR36][R2.64] ;  /* 0x0000002402007981 */ /* 0x000564000c1e1100 */
.L_x_56739:
[----:B012345:R-:W-:Y:S01]  /*7950*/  PRMT R2, R0, 0x8880, RZ ;  /* 0x0000888000027816 */ /* 0x03ffe200000000ff */
[----:B------:R-:W-:Y:S03]  /*7960*/  BSSY.RECONVERGENT B0, `(.L_x_56767) ;  /* 0x000002f000007945 */ /* 0x000fe60003800200 */
[----:B------:R-:W-:-:S13]  /*7970*/  ISETP.GE.AND P0, PT, R2, RZ, PT ;  /* 0x000000ff0200720c */ /* 0x000fda0003f06270 */
[----:B------:R-:W-:Y:S05]  /*7980*/  @!P0 BRA `(.L_x_56768) ;  /* 0x0000000000888947 */ /* 0x000fea0003800000 */
[----:B------:R-:W-:Y:S01]  /*7990*/  LOP3.LUT P0, RZ, R0, 0xff, RZ, 0xc0, !PT ;  /* 0x000000ff00ff7812 */ /* 0x000fe2000780c0ff */
        /* <DEDUP_REMOVED lines=16> */
.L_x_56771:
        /* <DEDUP_REMOVED lines=15> */
.L_x_56770:
[----:B------:R-:W-:Y:S05]  /*7b90*/  BSYNC.RECONVERGENT B1 ;  /* 0x0000000000017941 */ /* 0x000fea0003800200 */
.L_x_56769:
[----:B------:R-:W-:Y:S05]  /*7ba0*/  BRA `(.L_x_56772) ;  /* 0x0000000000287947 */ /* 0x000fea0003800000 */
.L_x_56768:
[----:B------:R-:W-:Y:S01]  /*7bb0*/  LOP3.LUT R19, R19, 0xff, RZ, 0xc0, !PT ;  /* 0x000000ff13137812 */ /* 0x000fe200078ec0ff */
        /* <DEDUP_REMOVED lines=9> */
.L_x_56772:
[----:B------:R-:W-:Y:S05]  /*7c50*/  BSYNC.RECONVERGENT B0 ;  /* 0x0000000000007941 */ /* 0x000fea0003800200 */
.L_x_56767:
        /* <DEDUP_REMOVED lines=16> */
.L_x_56776:
[----:B------:R0:W-:Y:S01]  /*7d60*/  STG.E.U8 desc[UR36][R2.64], R5 ;  /* 0x0000000502007986 */ /* 0x0001e2000c101124 */
[----:B------:R-:W-:Y:S05]  /*7d70*/  BRA `(.L_x_56778) ;  /* 0x0000000c00847947 */ /* 0x000fea0003800000 */
.L_x_56775:
        /* <DEDUP_REMOVED lines=12> */
.L_x_56780:
[----:B------:R-:W-:-:S04]  /*7e40*/  LOP3.LUT R5, R5, 0xffff, RZ, 0xc0, !PT ;  /* 0x0000ffff05057812 */ /* 0x000fc800078ec0ff */
[----:B------:R-:W-:-:S05]  /*7e50*/  PRMT R5, R5, 0x8880, RZ ;  /* 0x0000888005057816 */ /* 0x000fca00000000ff */
[----:B------:R0:W-:Y:S01]  /*7e60*/  STG.E desc[UR36][R2.64], R5 ;  /* 0x0000000502007986 */ /* 0x0001e2000c101924 */
[----:B------:R-:W-:Y:S05]  /*7e70*/  BRA `(.L_x_56778) ;  /* 0x0000000c00447947 */ /* 0x000fea0003800000 */
.L_x_56779:
[----:B------:R-:W-:-:S04]  /*7e80*/  PRMT R5, R5, 0x8880, RZ ;  /* 0x0000888005057816 */ /* 0x000fc800000000ff */
[----:B------:R-:W-:-:S05]  /*7e90*/  PRMT R5, R5, 0x7710, RZ ;  /* 0x0000771005057816 */ /* 0x000fca00000000ff */
[----:B------:R0:W-:Y:S01]  /*7ea0*/  STG.E.U16 desc[UR36][R2.64], R5 ;  /* 0x0000000502007986 */ /* 0x0001e2000c101524 */
[----:B------:R-:W-:Y:S05]  /*7eb0*/  BRA `(.L_x_56778) ;  /* 0x0000000c00347947 */ /* 0x000fea0003800000 */
.L_x_56774:
        /* <DEDUP_REMOVED lines=9> */
.L_x_56782:
[----:B------:R-:W0:Y:S02]  /*7f50*/  I2F.S8 R0, R5 ;  /* 0x0000000500007306 */ /* 0x000e240000001400 */
[----:B0-----:R-:W-:-:S05]  /*7f60*/  F2FP.F16.F32.PACK_AB R0, RZ, R0 ;  /* 0x00000000ff00723e */ /* 0x001fca00000000ff */
[----:B------:R0:W-:Y:S01]  /*7f70*/  STG.E.U16 desc[UR36][R2.64], R0 ;  /* 0x0000000002007986 */ /* 0x0001e2000c101524 */
[----:B------:R-:W-:Y:S05]  /*7f80*/  BRA `(.L_x_56778) ;  /* 0x0000000c00007947 */ /* 0x000fea0003800000 */
.L_x_56781:
        /* <DEDUP_REMOVED lines=10> */
.L_x_56784:
[----:B------:R-:W0:Y:S02]  /*8030*/  I2F.S8 R5, R5 ;  /* 0x0000000500057306 */ /* 0x000e240000001400 */
[----:B0-----:R-:W-:-:S04]  /*8040*/  F2FP.F16.F32.PACK_AB R5, RZ, R5 ;  /* 0x00000005ff05723e */ /* 0x001fc800000000ff */
[----:B------:R-:W-:-:S05]  /*8050*/  PRMT R5, R5, 0x5410, RZ ;  /* 0x0000541005057816 */ /* 0x000fca00000000ff */
[----:B------:R0:W-:Y:S01]  /*8060*/  STG.E desc[UR36][R2.64], R5 ;  /* 0x0000000502007986 */ /* 0x0001e2000c101924 */
[----:B------:R-:W-:Y:S05]  /*8070*/  BRA `(.L_x_56778) ;  /* 0x0000000800c47947 */ /* 0x000fea0003800000 */
.L_x_56783:
[----:B------:R-:W-:-:S04]  /*8080*/  PRMT R4, R5, 0x8880, RZ ;  /* 0x0000888005047816 */ /* 0x000fc800000000ff */
[----:B------:R-:W-:-:S06]  /*8090*/  PRMT R4, R4, 0x7710, RZ ;  /* 0x0000771004047816 */ /* 0x000fcc00000000ff */
[----:B------:R-:W0:Y:S02]  /*80a0*/  I2F.F64.S16 R4, R4 ;  /* 0x0000000400047312 */ /* 0x000e240000101c00 */
[----:B0-----:R0:W-:Y:S01]  /*80b0*/  STG.E.64 desc[UR36][R2.64], R4 ;  /* 0x0000000402007986 */ /* 0x0011e2000c101b24 */
[----:B------:R-:W-:Y:S05]  /*80c0*/  BRA `(.L_x_56778) ;  /* 0x0000000800b07947 */ /* 0x000fea0003800000 */
.L_x_56773:
        /* <DEDUP_REMOVED lines=14> */
.L_x_56788:
        /* <DEDUP_REMOVED lines=18> */
.L_x_56791:
[----:B------:R-:W-:-:S04]  /*82d0*/  SHF.R.U32.HI R5, RZ, 0x18, R5 ;  /* 0x00000018ff057819 */ /* 0x000fc80000011605 */
[----:B------:R-:W-:-:S07]  /*82e0*/  LOP3.LUT R0, R0, 0x80, R5, 0xf8, !PT ;  /* 0x0000008000007812 */ /* 0x000fce00078ef805 */
.L_x_56790:
[----:B------:R-:W-:Y:S05]  /*82f0*/  BSYNC.RECONVERGENT B0 ;  /* 0x0000000000007941 */ /* 0x000fea0003800200 */
.L_x_56789:
[----:B------:R0:W-:Y:S01]  /*8300*/  STG.E.U8 desc[UR36][R2.64], R0 ;  /* 0x0000000002007986 */ /* 0x0001e2000c101124 */
[----:B------:R-:W-:Y:S05]  /*8310*/  BRA `(.L_x_56778) ;  /* 0x00000008001c7947 */ /* 0x000fea0003800000 */
.L_x_56787:
        /* <DEDUP_REMOVED lines=18> */
.L_x_56794:
[----:B------:R-:W-:-:S04]  /*8440*/  SHF.R.U32.HI R5, RZ, 0x18, R5 ;  /* 0x00000018ff057819 */ /* 0x000fc80000011605 */
[----:B------:R-:W-:-:S07]  /*8450*/  LOP3.LUT R0, R0, 0x80, R5, 0xf8, !PT ;  /* 0x0000008000007812 */ /* 0x000fce00078ef805 */
.L_x_56793:
[----:B------:R-:W-:Y:S05]  /*8460*/  BSYNC.RECONVERGENT B0 ;  /* 0x0000000000007941 */ /* 0x000fea0003800200 */
.L_x_56792:
[----:B------:R0:W-:Y:S01]  /*8470*/  STG.E.U8 desc[UR36][R2.64], R0 ;  /* 0x0000000002007986 */ /* 0x0001e2000c101124 */
[----:B------:R-:W-:Y:S05]  /*8480*/  BRA `(.L_x_56778) ;  /* 0x0000000400c07947 */ /* 0x000fea0003800000 */
.L_x_56786:
        /* <DEDUP_REMOVED lines=23> */
.L_x_56796:
[----:B------:R-:W-:-:S04]  /*8600*/  LOP3.LUT R5, R5, 0xffff, RZ, 0xc0, !PT ;  /* 0x0000ffff05057812 */ /* 0x000fc800078ec0ff */
[----:B------:R-:W-:-:S05]  /*8610*/  PRMT R5, R5, 0x8880, RZ ;  /* 0x0000888005057816 */ /* 0x000fca00000000ff */
[----:B------:R-:W-:-:S05]  /*8620*/  IMAD.MOV.U32 R4, RZ, RZ, R5 ;  /* 0x000000ffff047224 */ /* 0x000fca00078e0005 */
[----:B------:R-:W-:-:S05]  /*8630*/  SHF.R.S32.HI R5, RZ, 0x1f, R4 ;  /* 0x0000001fff057819 */ /* 0x000fca0000011404 */
[----:B------:R0:W-:Y:S01]  /*8640*/  STG.E.64 desc[UR36][R2.64], R4 ;  /* 0x0000000402007986 */ /* 0x0001e2000c101b24 */
[----:B------:R-:W-:Y:S05]  /*8650*/  BRA `(.L_x_56778) ;  /* 0x00000004004c7947 */ /* 0x000fea0003800000 */
.L_x_56795:
[----:B------:R-:W-:-:S04]  /*8660*/  LOP3.LUT R5, R5, 0xffff, RZ, 0xc0, !PT ;  /* 0x0000ffff05057812 */ /* 0x000fc800078ec0ff */
[----:B------:R-:W-:-:S05]  /*8670*/  PRMT R5, R5, 0x8880, RZ ;  /* 0x0000888005057816 */ /* 0x000fca00000000ff */
[----:B------:R0:W-:Y:S01]  /*8680*/  STG.E desc[UR36][R2.64], R5 ;  /* 0x0000000502007986 */ /* 0x0001e2000c101924 */
[----:B------:R-:W-:Y:S05]  /*8690*/  BRA `(.L_x_56778) ;  /* 0x00000004003c7947 */ /* 0x000fea0003800000 */
.L_x_56785:
        /* <DEDUP_REMOVED lines=10> */
.L_x_56798:
[----:B------:R-:W-:Y:S02]  /*8740*/  PRMT R4, R5, 0x8880, RZ ;  /* 0x0000888005047816 */ /* 0x000fe400000000ff */
[----:B------:R-:W-:Y:S02]  /*8750*/  CS2R R6, SRZ ;  /* 0x0000000000067805 */ /* 0x000fe4000001ff00 */
[----:B------:R-:W-:-:S06]  /*8760*/  PRMT R4, R4, 0x7710, RZ ;  /* 0x0000771004047816 */ /* 0x000fcc00000000ff */
[----:B------:R-:W0:Y:S02]  /*8770*/  I2F.F64.S16 R4, R4 ;  /* 0x0000000400047312 */ /* 0x000e240000101c00 */
[----:B0-----:R4:W-:Y:S01]  /*8780*/  STG.E.128 desc[UR36][R2.64], R4 ;  /* 0x0000000402007986 */ /* 0x0019e2000c101d24 */
[----:B------:R-:W-:Y:S05]  /*8790*/  BRA `(.L_x_56778) ;  /* 0x0000000000fc7947 */ /* 0x000fea0003800000 */
.L_x_56797:
[----:B------:R-:W-:-:S09]  /*87a0*/  UISETP.NE.AND UP0, UPT, UR6, 0xf, UPT ;  /* 0x0000000f0600788c */ /* 0x000fd2000bf05270 */
[----:B------:R-:W-:Y:S05]  /*87b0*/  BRA.U !UP0, `(.L_x_56799) ;  /* 0x0000000108e87547 */ /* 0x000fea000b800000 */
[----:B------:R-:W-:-:S09]  /*87c0*/  UISETP.NE.AND UP0, UPT, UR6, 0x17, UPT ;  /* 0x000000170600788c */ /* 0x000fd2000bf05270 */
[----:B------:R-:W-:Y:S05]  /*87d0*/  BRA.U !UP0, `(.L_x_56800) ;  /* 0x0000000108907547 */ /* 0x000fea000b800000 */
[----:B------:R-:W-:-:S09]  /*87e0*/  UISETP.NE.AND UP0, UPT, UR6, 0x18, UPT ;  /* 0x000000180600788c */ /* 0x000fd2000bf05270 */
[----:B------:R-:W-:Y:S05]  /*87f0*/  BRA.U !UP0, `(.L_x_56801) ;  /* 0x0000000108447547 */ /* 0x000fea000b800000 */
.L_x_56777:
        /* <DEDUP_REMOVED lines=16> */
.L_x_56802:
[----:B------:R-:W-:Y:S05]  /*8900*/  BRA `(.L_x_56778) ;  /* 0x0000000000a07947 */ /* 0x000fea0003800000 */
.L_x_56801:
        /* <DEDUP_REMOVED lines=13> */
.L_x_56804:
[----:B------:R-:W-:Y:S05]  /*89e0*/  BSYNC.RECONVERGENT B0 ;  /* 0x0000000000007941 */ /* 0x000fea0003800200 */
.L_x_56803:
[----:B------:R-:W-:-:S05]  /*89f0*/  LOP3.LUT R7, R0, 0x80, R7, 0xf8, !PT ;  /* 0x0000008000077812 */ /* 0x000fca00078ef807 */
[----:B------:R2:W-:Y:S01]  /*8a00*/  STG.E.U8 desc[UR36][R2.64], R7 ;  /* 0x0000000702007986 */ /* 0x0005e2000c101124 */
[----:B------:R-:W-:Y:S05]  /*8a10*/  BRA `(.L_x_56778) ;  /* 0x00000000005c7947 */ /* 0x000fea0003800000 */
.L_x_56800:
        /* <DEDUP_REMOVED lines=12> */
.L_x_56806:
[----:B------:R-:W-:Y:S01]  /*8ae0*/  IMAD.MOV.U32 R0, RZ, RZ, 0x7f ;  /* 0x0000007fff007424 */ /* 0x000fe200078e00ff */
[----:B------:R-:W-:-:S04]  /*8af0*/  ISETP.GT.U32.AND P0, PT, R4, 0x7f800000, PT ;  /* 0x7f8000000400780c */ /* 0x000fc80003f04070 */
[----:B------:R-:W-:-:S09]  /*8b00*/  SEL R0, R0, 0x7c, P0 ;  /* 0x0000007c00007807 */ /* 0x000fd20000000000 */
.L_x_56807:
[----:B------:R-:W-:Y:S05]  /*8b10*/  BSYNC.RECONVERGENT B0 ;  /* 0x0000000000007941 */ /* 0x000fea0003800200 */
.L_x_56805:
[----:B------:R-:W-:-:S04]  /*8b20*/  SHF.R.U32.HI R5, RZ, 0x18, R5 ;  /* 0x00000018ff057819 */ /* 0x000fc80000011605 */
[----:B------:R-:W-:-:S05]  /*8b30*/  LOP3.LUT R5, R0, 0x80, R5, 0xf8, !PT ;  /* 0x0000008000057812 */ /* 0x000fca00078ef805 */
[----:B------:R1:W-:Y:S01]  /*8b40*/  STG.E.U8 desc[UR36][R2.64], R5 ;  /* 0x0000000502007986 */ /* 0x0003e2000c101124 */
[----:B------:R-:W-:Y:S05]  /*8b50*/  BRA `(.L_x_56778) ;  /* 0x00000000000c7947 */ /* 0x000fea0003800000 */
.L_x_56799:
[----:B------:R-:W0:Y:S02]  /*8b60*/  I2F.S8 R0, R5 ;  /* 0x0000000500007306 */ /* 0x000e240000001400 */
[----:B0-----:R-:W-:-:S05]  /*8b70*/  F2FP.BF16.F32.PACK_AB R0, RZ, R0 ;  /* 0x00000000ff00723e */ /* 0x001fca00000010ff */
[----:B------:R0:W-:Y:S02]  /*8b80*/  STG.E.U16 desc[UR36][R2.64], R0 ;  /* 0x0000000002007986 */ /* 0x0001e4000c101524 */
.L_x_56778:
[----:B------:R-:W-:-:S07]  /*8b90*/  VIADD R17, R17, 0x80 ;  /* 0x0000008011117836 */ /* 0x000fce0000000000 */
.L_x_56699:
[----:B------:R-:W-:Y:S05]  /*8ba0*/  BSYNC.RECONVERGENT B6 ;  /* 0x0000000000067941 */ /* 0x000fea0003800200 */
.L_x_56698:
        /* <DEDUP_REMOVED lines=358> */
.L_x_56810:
        /* <DEDUP_REMOVED lines=16> */
.L_x_56814:
[----:B------:R0:W5:Y:S01]  /*a310*/  LDG.E.U8 R19, desc[UR36][R2.64] ;  /* 0x0000002402137981 */ /* 0x000162000c1e1100 */
[----:B------:R-:W-:Y:S05]  /*a320*/  BRA `(.L_x_56816) ;  /* 0x0000000c004c7947 */ /* 0x000fea0003800000 */
.L_x_56813:
        /* <DEDUP_REMOVED lines=8> */
.L_x_56818:
[----:B------:R0:W5:Y:S01]  /*a3b0*/  LDG.E.U8 R19, desc[UR36][R2.64] ;  /* 0x0000002402137981 */ /* 0x000162000c1e1100 */
[----:B------:R-:W-:Y:S05]  /*a3c0*/  BRA `(.L_x_56816) ;  /* 0x0000000c00247947 */ /* 0x000fea0003800000 */
.L_x_56817:
[----:B------:R0:W5:Y:S01]  /*a3d0*/  LDG.E.U16 R19, desc[UR36][R2.64] ;  /* 0x0000002402137981 */ /* 0x000162000c1e1500 */
[----:B------:R-:W-:Y:S05]  /*a3e0*/  BRA `(.L_x_56816) ;  /* 0x0000000c001c7947 */ /* 0x000fea0003800000 */
.L_x_56812:
        /* <DEDUP_REMOVED lines=9> */
.L_x_56820:
[----:B------:R-:W2:Y:S02]  /*a480*/  LDG.E.U16 R0, desc[UR36][R2.64] ;  /* 0x0000002402007981 */ /* 0x000ea4000c1e1500 */
[----:B--2---:R-:W-:-:S06]  /*a490*/  HADD2.F32 R0, -RZ, R0.H0_H0 ;  /* 0x20000000ff007230 */ /* 0x004fcc0000004100 */
[----:B------:R-:W0:Y:S02]  /*a4a0*/  F2I.FTZ.TRUNC.NTZ R0, R0 ;  /* 0x0000000000007305 */ /* 0x000e24000021f100 */
[----:B0-----:R-:W-:Y:S01]  /*a4b0*/  PRMT R19, R0, 0x7610, R19 ;  /* 0x0000761000137816 */ /* 0x001fe20000000013 */
[----:B------:R-:W-:Y:S06]  /*a4c0*/  BRA `(.L_x_56816) ;  /* 0x0000000800e47947 */ /* 0x000fec0003800000 */
.L_x_56819:
        /* <DEDUP_REMOVED lines=9> */
.L_x_56822:
[----:B------:R-:W2:Y:S02]  /*a560*/  LDG.E.U16 R2, desc[UR36][R2.64] ;  /* 0x0000002402027981 */ /* 0x000ea4000c1e1500 */
[----:B--2---:R-:W-:-:S06]  /*a570*/  HADD2.F32 R0, -RZ, R2.H0_H0 ;  /* 0x20000002ff007230 */ /* 0x004fcc0000004100 */
[----:B------:R-:W0:Y:S02]  /*a580*/  F2I.FTZ.TRUNC.NTZ R0, R0 ;  /* 0x0000000000007305 */ /* 0x000e24000021f100 */
[----:B0-----:R-:W-:Y:S01]  /*a590*/  PRMT R19, R0, 0x7610, R19 ;  /* 0x0000761000137816 */ /* 0x001fe20000000013 */
[----:B------:R-:W-:Y:S06]  /*a5a0*/  BRA `(.L_x_56816) ;  /* 0x0000000800ac7947 */ /* 0x000fec0003800000 */
.L_x_56821:
[----:B------:R-:W2:Y:S02]  /*a5b0*/  LDG.E.64 R2, desc[UR36][R2.64] ;  /* 0x0000002402027981 */ /* 0x000ea4000c1e1b00 */
[----:B--2---:R0:W1:Y:S02]  /*a5c0*/  F2I.F64.TRUNC R19, R2 ;  /* 0x0000000200137311 */ /* 0x004064000030d100 */
[----:B01----:R-:W-:Y:S05]  /*a5d0*/  BRA `(.L_x_56816) ;  /* 0x0000000800a07947 */ /* 0x003fea0003800000 */
.L_x_56811:
        /* <DEDUP_REMOVED lines=12> */
.L_x_56825:
[----:B------:R-:W2:Y:S02]  /*a6a0*/  LDG.E.64 R2, desc[UR36][R2.64] ;  /* 0x0000002402027981 */ /* 0x000ea4000c1e1b00 */
[----:B--2---:R3:W4:Y:S02]  /*a6b0*/  F2I.F64.TRUNC R19, R2 ;  /* 0x0000000200137311 */ /* 0x004724000030d100 */
[----:B---34-:R-:W-:Y:S05]  /*a6c0*/  BRA `(.L_x_56816) ;  /* 0x0000000800647947 */ /* 0x018fea0003800000 */
.L_x_56824:
        /* <DEDUP_REMOVED lines=27> */
.L_x_56827:
        /* <DEDUP_REMOVED lines=14> */
.L_x_56826:
[----:B------:R-:W2:Y:S02]  /*a960*/  LDG.E.U16 R0, desc[UR36][R2.64] ;  /* 0x0000002402007981 */ /* 0x000ea4000c1e1500 */
[----:B--2---:R-:W-:-:S06]  /*a970*/  IMAD.U32 R0, R0, 0x10000, RZ ;  /* 0x0001000000007824 */ /* 0x004fcc00078e00ff */
[----:B------:R-:W0:Y:S02]  /*a980*/  F2I.FTZ.TRUNC.NTZ R0, R0 ;  /* 0x0000000000007305 */ /* 0x000e24000021f100 */
[----:B0-----:R-:W-:Y:S01]  /*a990*/  PRMT R19, R0, 0x7610, R19 ;  /* 0x0000761000137816 */ /* 0x001fe20000000013 */
[----:B------:R-:W-:Y:S06]  /*a9a0*/  BRA `(.L_x_56816) ;  /* 0x0000000400ac7947 */ /* 0x000fec0003800000 */
.L_x_56823:
        /* <DEDUP_REMOVED lines=10> */
.L_x_56830:
        /* <DEDUP_REMOVED lines=21> */
.L_x_56834:
[----:B------:R-:W-:Y:S05]  /*aba0*/  BSYNC.RECONVERGENT B1 ;  /* 0x0000000000017941 */ /* 0x000fea0003800200 */
.L_x_56833:
[----:B------:R-:W-:Y:S01]  /*abb0*/  IMAD.SHL.U32 R0, R0, 0x100000, RZ ;  /* 0x0010000000007824 */ /* 0x000fe200078e00ff */
[----:B------:R-:W-:-:S04]  /*abc0*/  LEA R2, R2, 0x3b800000, 0x17 ;  /* 0x3b80000002027811 */ /* 0x000fc800078eb8ff */
[----:B------:R-:W-:-:S07]  /*abd0*/  LOP3.LUT R0, R2, R0, R7, 0xfe, !PT ;  /* 0x0000000002007212 */ /* 0x000fce00078efe07 */
.L_x_56832:
[----:B------:R-:W-:Y:S05]  /*abe0*/  BSYNC.RECONVERGENT B0 ;  /* 0x0000000000007941 */ /* 0x000fea0003800200 */
.L_x_56831:
[----:B------:R-:W0:Y:S02]  /*abf0*/  F2I.FTZ.TRUNC.NTZ R0, R0 ;  /* 0x0000000000007305 */ /* 0x000e24000021f100 */
[----:B0-----:R-:W-:Y:S01]  /*ac00*/  PRMT R19, R0, 0x7610, R19 ;  /* 0x0000761000137816 */ /* 0x001fe20000000013 */
[----:B------:R-:W-:Y:S06]  /*ac10*/  BRA `(.L_x_56816) ;  /* 0x0000000400107947 */ /* 0x000fec0003800000 */
.L_x_56829:
        /* <DEDUP_REMOVED lines=21> */
.L_x_56838:
[----:B------:R-:W-:Y:S05]  /*ad70*/  BSYNC.RECONVERGENT B1 ;  /* 0x0000000000017941 */ /* 0x000fea0003800200 */
.L_x_56837:
[----:B------:R-:W-:Y:S02]  /*ad80*/  SHF.L.U32 R0, R0, 0x15, RZ ;  /* 0x0000001500007819 */ /* 0x000fe400000006ff */
[----:B------:R-:W-:-:S04]  /*ad90*/  LEA R2, R2, 0x37800000, 0x17 ;  /* 0x3780000002027811 */ /* 0x000fc800078eb8ff */
[----:B------:R-:W-:-:S07]  /*ada0*/  LOP3.LUT R0, R2, R0, R7, 0xfe, !PT ;  /* 0x0000000002007212 */ /* 0x000fce00078efe07 */
.L_x_56836:
[----:B------:R-:W-:Y:S05]  /*adb0*/  BSYNC.RECONVERGENT B0 ;  /* 0x0000000000007941 */ /* 0x000fea0003800200 */
.L_x_56835:
[----:B------:R-:W0:Y:S02]  /*adc0*/  F2I.FTZ.TRUNC.NTZ R0, R0 ;  /* 0x0000000000007305 */ /* 0x000e24000021f100 */
[----:B0-----:R-:W-:Y:S01]  /*add0*/  PRMT R19, R0, 0x7610, R19 ;  /* 0x0000761000137816 */ /* 0x001fe20000000013 */
[----:B------:R-:W-:Y:S06]  /*ade0*/  BRA `(.L_x_56816) ;  /* 0x00000000009c7947 */ /* 0x000fec0003800000 */
.L_x_56828:
        /* <DEDUP_REMOVED lines=14> */
.L_x_56842:
[----:B------:R-:W-:Y:S05]  /*aed0*/  BSYNC.RECONVERGENT B0 ;  /* 0x0000000000007941 */ /* 0x000fea0003800200 */
.L_x_56841:
[----:B------:R-:W0:Y:S02]  /*aee0*/  F2I.FTZ.TRUNC.NTZ R0, R0 ;  /* 0x0000000000007305 */ /* 0x000e24000021f100 */
[----:B0-----:R-:W-:Y:S01]  /*aef0*/  PRMT R19, R0, 0x7610, R19 ;  /* 0x0000761000137816 */ /* 0x001fe20000000013 */
[----:B------:R-:W-:Y:S06]  /*af00*/  BRA `(.L_x_56816) ;  /* 0x0000000000547947 */ /* 0x000fec0003800000 */
.L_x_56815:
        /* <DEDUP_REMOVED lines=16> */
.L_x_56843:
[----:B------:R-:W-:Y:S01]  /*b010*/  PRMT R19, RZ, 0x7610, R19 ;  /* 0x00007610ff137816 */ /* 0x000fe20000000013 */
[----:B------:R-:W-:Y:S06]  /*b020*/  BRA `(.L_x_56816) ;  /* 0x00000000000c7947 */ /* 0x000fec0003800000 */
.L_x_56840:
[----:B------:R2:W5:Y:S01]  /*b030*/  LDG.E.U8 R19, desc[UR36][R2.64] ;  /* 0x0000002402137981 */ /* 0x000562000c1e1100 */
[----:B------:R-:W-:Y:S05]  /*b040*/  BRA `(.L_x_56816) ;  /* 0x0000000000047947 */ /* 0x000fea0003800000 */
.L_x_56839:
[----:B------:R1:W5:Y:S02]  /*b050*/  LDG.E.U8 R19, desc[UR36][R2.64] ;  /* 0x0000002402137981 */ /* 0x000364000c1e1100 */
.L_x_56816:
        /* <DEDUP_REMOVED lines=16> */
.L_x_56847:
[----:B------:R0:W5:Y:S01]  /*b160*/  LDG.E.U8 R0, desc[UR36][R2.64] ;  /* 0x0000002402007981 */ /* 0x000162000c1e1100 */
[----:B------:R-:W-:Y:S05]  /*b170*/  BRA `(.L_x_56849) ;  /* 0x0000000c004c7947 */ /* 0x000fea0003800000 */
.L_x_56846:
        /* <DEDUP_REMOVED lines=8> */
.L_x_56851:
[----:B------:R0:W5:Y:S01]  /*b200*/  LDG.E.U8 R0, desc[UR36][R2.64] ;  /* 0x0000002402007981 */ /* 0x000162000c1e1100 */
[----:B------:R-:W-:Y:S05]  /*b210*/  BRA `(.L_x_56849) ;  /* 0x0000000c00247947 */ /* 0x000fea0003800000 */
.L_x_56850:
[----:B------:R0:W5:Y:S01]  /*b220*/  LDG.E.U16 R0, desc[UR36][R2.64] ;  /* 0x0000002402007981 */ /* 0x000162000c1e1500 */
[----:B------:R-:W-:Y:S05]  /*b230*/  BRA `(.L_x_56849) ;  /* 0x0000000c001c7947 */ /* 0x000fea0003800000 */
.L_x_56845:
        /* <DEDUP_REMOVED lines=9> */
.L_x_56853:
[----:B------:R-:W2:Y:S02]  /*b2d0*/  LDG.E.U16 R4, desc[UR36][R2.64] ;  /* 0x0000002402047981 */ /* 0x000ea4000c1e1500 */
[----:B--2---:R-:W-:-:S06]  /*b2e0*/  HADD2.F32 R4, -RZ, R4.H0_H0 ;  /* 0x20000004ff047230 */ /* 0x004fcc0000004100 */
[----:B------:R-:W0:Y:S02]  /*b2f0*/  F2I.FTZ.TRUNC.NTZ R4, R4 ;  /* 0x0000000400047305 */ /* 0x000e24000021f100 */
[----:B0-----:R-:W-:Y:S01]  /*b300*/  PRMT R0, R4, 0x7610, R0 ;  /* 0x0000761004007816 */ /* 0x001fe20000000000 */
[----:B------:R-:W-:Y:S06]  /*b310*/  BRA `(.L_x_56849) ;  /* 0x0000000800e47947 */ /* 0x000fec0003800000 */
.L_x_56852:
        /* <DEDUP_REMOVED lines=9> */
.L_x_56855:
[----:B------:R-:W2:Y:S02]  /*b3b0*/  LDG.E.U16 R2, desc[UR36][R2.64] ;  /* 0x0000002402027981 */ /* 0x000ea4000c1e1500 */
[----:B--2---:R-:W-:-:S06]  /*b3c0*/  HADD2.F32 R4, -RZ, R2.H0_H0 ;  /* 0x20000002ff047230 */ /* 0x004fcc0000004100 */
[----:B------:R-:W0:Y:S02]  /*b3d0*/  F2I.FTZ.TRUNC.NTZ R4, R4 ;  /* 0x0000000400047305 */ /* 0x000e24000021f100 */
[----:B0-----:R-:W-:Y:S01]  /*b3e0*/  PRMT R0, R4, 0x7610, R0 ;  /* 0x0000761004007816 */ /* 0x001fe20000000000 */
[----:B------:R-:W-:Y:S06]  /*b3f0*/  BRA `(.L_x_56849) ;  /* 0x0000000800ac7947 */ /* 0x000fec0003800000 */
.L_x_56854:
[----:B------:R-:W2:Y:S02]  /*b400*/  LDG.E.64 R2, desc[UR36][R2.64] ;  /* 0x0000002402027981 */ /* 0x000ea4000c1e1b00 */
[----:B--2---:R3:W0:Y:S02]  /*b410*/  F2I.F64.TRUNC R0, R2 ;  /* 0x0000000200007311 */ /* 0x004624000030d100 */
[----:B0--3--:R-:W-:Y:S05]  /*b420*/  BRA `(.L_x_56849) ;  /* 0x0000000800a07947 */ /* 0x009fea0003800000 */
.L_x_56844:
        /* <DEDUP_REMOVED lines=12> */
.L_x_56858:
[----:B------:R-:W2:Y:S02]  /*b4f0*/  LDG.E.64 R2, desc[UR36][R2.64] ;  /* 0x0000002402027981 */ /* 0x000ea4000c1e1b00 */
[----:B--2---:R3:W0:Y:S02]  /*b500*/  F2I.F64.TRUNC R0, R2 ;  /* 0x0000000200007311 */ /* 0x004624000030d100 */
[----:B0--3--:R-:W-:Y:S05]  /*b510*/  BRA `(.L_x_56849) ;  /* 0x0000000800647947 */ /* 0x009fea0003800000 */
.L_x_56857:
        /* <DEDUP_REMOVED lines=27> */
.L_x_56860:
        /* <DEDUP_REMOVED lines=14> */
.L_x_56859:
[----:B------:R-:W2:Y:S02]  /*b7b0*/  LDG.E.U16 R4, desc[UR36][R2.64] ;  /* 0x0000002402047981 */ /* 0x000ea4000c1e1500 */
[----:B--2---:R-:W-:-:S06]  /*b7c0*/  IMAD.U32 R4, R4, 0x10000, RZ ;  /* 0x0001000004047824 */ /* 0x004fcc00078e00ff */
[----:B------:R-:W0:Y:S02]  /*b7d0*/  F2I.FTZ.TRUNC.NTZ R4, R4 ;  /* 0x0000000400047305 */ /* 0x000e24000021f100 */
[----:B0-----:R-:W-:Y:S01]  /*b7e0*/  PRMT R0, R4, 0x7610, R0 ;  /* 0x0000761004007816 */ /* 0x001fe20000000000 */
[----:B------:R-:W-:Y:S06]  /*b7f0*/  BRA `(.L_x_56849) ;  /* 0x0000000400ac7947 */ /* 0x000fec0003800000 */
.L_x_56856:
        /* <DEDUP_REMOVED lines=10> */
.L_x_56863:
        /* <DEDUP_REMOVED lines=21> */
.L_x_56867:
[----:B------:R-:W-:Y:S05]  /*b9f0*/  BSYNC.RECONVERGENT B1 ;  /* 0x0000000000017941 */ /* 0x000fea0003800200 */
.L_x_56866:
[----:B------:R-:W-:Y:S01]  /*ba00*/  IMAD.SHL.U32 R0, R0, 0x100000, RZ ;  /* 0x0010000000007824 */ /* 0x000fe200078e00ff */
[----:B------:R-:W-:-:S04]  /*ba10*/  LEA R2, R2, 0x3b800000, 0x17 ;  /* 0x3b80000002027811 */ /* 0x000fc800078eb8ff */
[----:B------:R-:W-:-:S07]  /*ba20*/  LOP3.LUT R4, R2, R0, R7, 0xfe, !PT ;  /* 0x0000000002047212 */ /* 0x000fce00078efe07 */
.L_x_56865:
[----:B------:R-:W-:Y:S05]  /*ba30*/  BSYNC.RECONVERGENT B0 ;  /* 0x0000000000007941 */ /* 0x000fea0003800200 */
.L_x_56864:
[----:B------:R-:W0:Y:S02]  /*ba40*/  F2I.FTZ.TRUNC.NTZ R4, R4 ;  /* 0x0000000400047305 */ /* 0x000e24000021f100 */
[----:B0-----:R-:W-:Y:S01]  /*ba50*/  PRMT R0, R4, 0x7610, R0 ;  /* 0x0000761004007816 */ /* 0x001fe20000000000 */
[----:B------:R-:W-:Y:S06]  /*ba60*/  BRA `(.L_x_56849) ;  /* 0x0000000400107947 */ /* 0x000fec0003800000 */
.L_x_56862:
        /* <DEDUP_REMOVED lines=21> */
.L_x_56871:
[----:B------:R-:W-:Y:S05]  /*bbc0*/  BSYNC.RECONVERGENT B1 ;  /* 0x0000000000017941 */ /* 0x000fea0003800200 */
.L_x_56870:
[----:B------:R-:W-:Y:S01]  /*bbd0*/  IMAD.SHL.U32 R0, R0, 0x200000, RZ ;  /* 0x0020000000007824 */ /* 0x000fe200078e00ff */
[----:B------:R-:W-:-:S04]  /*bbe0*/  LEA R2, R2, 0x37800000, 0x17 ;  /* 0x3780000002027811 */ /* 0x000fc800078eb8ff */
[----:B------:R-:W-:-:S07]  /*bbf0*/  LOP3.LUT R4, R2, R0, R7, 0xfe, !PT ;  /* 0x0000000002047212 */ /* 0x000fce00078efe07 */
.L_x_56869:
[----:B------:R-:W-:Y:S05]  /*bc00*/  BSYNC.RECONVERGENT B0 ;  /* 0x0000000000007941 */ /* 0x000fea0003800200 */
.L_x_56868:
[----:B------:R-:W0:Y:S02]  /*bc10*/  F2I.FTZ.TRUNC.NTZ R4, R4 ;  /* 0x0000000400047305 */ /* 0x000e24000021f100 */
[----:B0-----:R-:W-:Y:S01]  /*bc20*/  PRMT R0, R4, 0x7610, R0 ;  /* 0x0000761004007816 */ /* 0x001fe20000000000 */
[----:B------:R-:W-:Y:S06]  /*bc30*/  BRA `(.L_x_56849) ;  /* 0x00000000009c7947 */ /* 0x000fec0003800000 */
.L_x_56861:
        /* <DEDUP_REMOVED lines=14> */
.L_x_56875:
[----:B------:R-:W-:Y:S05]  /*bd20*/  BSYNC.RECONVERGENT B0 ;  /* 0x0000000000007941 */ /* 0x000fea0003800200 */
.L_x_56874:
[----:B------:R-:W0:Y:S02]  /*bd30*/  F2I.FTZ.TRUNC.NTZ R4, R4 ;  /* 0x0000000400047305 */ /* 0x000e24000021f100 */
[----:B0-----:R-:W-:Y:S01]  /*bd40*/  PRMT R0, R4, 0x7610, R0 ;  /* 0x0000761004007816 */ /* 0x001fe20000000000 */
[----:B------:R-:W-:Y:S06]  /*bd50*/  BRA `(.L_x_56849) ;  /* 0x0000000000547947 */ /* 0x000fec0003800000 */
.L_x_56848:
        /* <DEDUP_REMOVED lines=15> */
[----:B--2-45:R-:W-:Y:S05]  /*be50*/  CALL.ABS.NOINC R2 ;  /* 0x0000000002007343 */ /* 0x034fea0003c00000 */
.L_x_56876:
[----:B------:R-:W-:Y:S01]  /*be60*/  PRMT R0, RZ, 0x7610, R0 ;  /* 0x00007610ff007816 */ /* 0x000fe20000000000 */
[----:B------:R-:W-:Y:S06]  /*be70*/  BRA `(.L_x_56849) ;  /* 0x00000000000c7947 */ /* 0x000fec0003800000 */
.L_x_56873:
[----:B------:R2:W5:Y:S01]  /*be80*/  LDG.E.U8 R0, desc[UR36][R2.64] ;  /* 0x0000002402007981 */ /* 0x000562000c1e1100 */
[----:B------:R-:W-:Y:S05]  /*be90*/  BRA `(.L_x_56849) ;  /* 0x0000000000047947 */ /* 0x000fea0003800000 */
.L_x_56872:
[----:B------:R1:W5:Y:S02]  /*bea0*/  LDG.E.U8 R0, desc[UR36][R2.64] ;  /* 0x0000002402007981 */ /* 0x000364000c1e1100 */
.L_x_56849:
[----:B0123-5:R-:W-:Y:S01]  /*beb0*/  PRMT R2, R0, 0x8880, RZ ;  /* 0x0000888000027816 */ /* 0x02ffe200000000ff */
        /* <DEDUP_REMOVED lines=20> */
.L_x_56881:
        /* <DEDUP_REMOVED lines=8> */
[----:B------:R-:W-:Y:S02]  /*c080*/  MOV R3, R5 ;  /* 0x0000000500037202 */ /* 0x000fe40000000f00 */
[----:B------:R-:W-:-:S02]  /*c090*/  ISETP.GE.U32.AND P0, PT, R0, 0x2, PT ;  /* 0x000000020000780c */ /* 0x000fc40003f06070 */
[----:B------:R-:W-:Y:S01]  /*c0a0*/  SHF.R.U32.HI R0, RZ, 0x1, R0 ;  /* 0x00000001ff007819 */ /* 0x000fe20000011600 */
[----:B------:R-:W-:-:S03]  /*c0b0*/  IMAD R2, R2, R3, RZ ;  /* 0x0000000302027224 */ /* 0x000fc600078e02ff */
[----:B------:R-:W-:Y:S02]  /*c0c0*/  PRMT R3, R0, 0x7610, R3 ;  /* 0x0000761000037816 */ /* 0x000fe40000000003 */
[----:B------:R-:W-:-:S05]  /*c0d0*/  PRMT R5, R2, 0x7610, R5 ;  /* 0x0000761002057816 */ /* 0x000fca0000000005 */
[----:B------:R-:W-:Y:S05]  /*c0e0*/  @P0 BRA `(.L_x_56881) ;  /* 0xfffffffc00c40947 */ /* 0x000fea000383ffff */
.L_x_56880:
[----:B------:R-:W-:Y:S05]  /*c0f0*/  BSYNC.RECONVERGENT B1 ;  /* 0x0000000000017941 */ /* 0x000fea0003800200 */
.L_x_56879:
[----:B------:R-:W-:Y:S05]  /*c100*/  BRA `(.L_x_56882) ;  /* 0x0000000000287947 */ /* 0x000fea0003800000 */
.L_x_56878:
        /* <DEDUP_REMOVED lines=10> */
.L_x_56882:
[----:B------:R-:W-:Y:S05]  /*c1b0*/  BSYNC.RECONVERGENT B0 ;  /* 0x0000000000007941 */ /* 0x000fea0003800200 */
.L_x_56877:
        /* <DEDUP_REMOVED lines=16> */
.L_x_56886:
[----:B------:R0:W-:Y:S01]  /*c2c0*/  STG.E.U8 desc[UR36][R2.64], R5 ;  /* 0x0000000502007986 */ /* 0x0001e2000c101124 */
[----:B------:R-:W-:Y:S05]  /*c2d0*/  BRA `(.L_x_56888) ;  /* 0x0000000c00847947 */ /* 0x000fea0003800000 */
.L_x_56885:
        /* <DEDUP_REMOVED lines=12> */
.L_x_56890:
[----:B------:R-:W-:-:S04]  /*c3a0*/  LOP3.LUT R5, R5, 0xffff, RZ, 0xc0, !PT ;  /* 0x0000ffff05057812 */ /* 0x000fc800078ec0ff */
[----:B------:R-:W-:-:S05]  /*c3b0*/  PRMT R5, R5, 0x8880, RZ ;  /* 0x0000888005057816 */ /* 0x000fca00000000ff */
[----:B------:R0:W-:Y:S01]  /*c3c0*/  STG.E desc[UR36][R2.64], R5 ;  /* 0x0000000502007986 */ /* 0x0001e2000c101924 */
[----:B------:R-:W-:Y:S05]  /*c3d0*/  BRA `(.L_x_56888) ;  /* 0x0000000c00447947 */ /* 0x000fea0003800000 */
.L_x_56889:
[----:B------:R-:W-:-:S04]  /*c3e0*/  PRMT R5, R5, 0x8880, RZ ;  /* 0x0000888005057816 */ /* 0x000fc800000000ff */
[----:B------:R-:W-:-:S05]  /*c3f0*/  PRMT R5, R5, 0x7710, RZ ;  /* 0x0000771005057816 */ /* 0x000fca00000000ff */
[----:B------:R0:W-:Y:S01]  /*c400*/  STG.E.U16 desc[UR36][R2.64], R5 ;  /* 0x0000000502007986 */ /* 0x0001e2000c101524 */
[----:B------:R-:W-:Y:S05]  /*c410*/  BRA `(.L_x_56888) ;  /* 0x0000000c00347947 */ /* 0x000fea0003800000 */
.L_x_56884:
        /* <DEDUP_REMOVED lines=9> */
.L_x_56892:
[----:B------:R-:W0:Y:S02]  /*c4b0*/  I2F.S8 R0, R5 ;  /* 0x0000000500007306 */ /* 0x000e240000001400 */
[----:B0-----:R-:W-:-:S05]  /*c4c0*/  F2FP.F16.F32.PACK_AB R0, RZ, R0 ;  /* 0x00000000ff00723e */ /* 0x001fca00000000ff */
[----:B------:R0:W-:Y:S01]  /*c4d0*/  STG.E.U16 desc[UR36][R2.64], R0 ;  /* 0x0000000002007986 */ /* 0x0001e2000c101524 */
[----:B------:R-:W-:Y:S05]  /*c4e0*/  BRA `(.L_x_56888) ;  /* 0x0000000c00007947 */ /* 0x000fea0003800000 */
.L_x_56891:
        /* <DEDUP_REMOVED lines=10> */
.L_x_56894:
[----:B------:R-:W0:Y:S02]  /*c590*/  I2F.S8 R5, R5 ;  /* 0x0000000500057306 */ /* 0x000e240000001400 */
[----:B0-----:R-:W-:-:S04]  /*c5a0*/  F2FP.F16.F32.PACK_AB R5, RZ, R5 ;  /* 0x00000005ff05723e */ /* 0x001fc800000000ff */
[----:B------:R-:W-:-:S05]  /*c5b0*/  PRMT R5, R5, 0x5410, RZ ;  /* 0x0000541005057816 */ /* 0x000fca00000000ff */
[----:B------:R0:W-:Y:S01]  /*c5c0*/  STG.E desc[UR36][R2.64], R5 ;  /* 0x0000000502007986 */ /* 0x0001e2000c101924 */
[----:B------:R-:W-:Y:S05]  /*c5d0*/  BRA `(.L_x_56888) ;  /* 0x0000000800c47947 */ /* 0x000fea0003800000 */
.L_x_56893:
[----:B------:R-:W-:-:S04]  /*c5e0*/  PRMT R4, R5, 0x8880, RZ ;  /* 0x0000888005047816 */ /* 0x000fc800000000ff */
[----:B------:R-:W-:-:S06]  /*c5f0*/  PRMT R4, R4, 0x7710, RZ ;  /* 0x0000771004047816 */ /* 0x000fcc00000000ff */
[----:B------:R-:W0:Y:S02]  /*c600*/  I2F.F64.S16 R4, R4 ;  /* 0x0000000400047312 */ /* 0x000e240000101c00 */
[----:B0-----:R0:W-:Y:S01]  /*c610*/  STG.E.64 desc[UR36][R2.64], R4 ;  /* 0x0000000402007986 */ /* 0x0011e2000c101b24 */
[----:B------:R-:W-:Y:S05]  /*c620*/  BRA `(.L_x_56888) ;  /* 0x0000000800b07947 */ /* 0x000fea0003800000 */
.L_x_56883:
        /* <DEDUP_REMOVED lines=14> */
.L_x_56898:
        /* <DEDUP_REMOVED lines=18> */
.L_x_56901:
[----:B------:R-:W-:-:S04]  /*c830*/  SHF.R.U32.HI R5, RZ, 0x18, R5 ;  /* 0x00000018ff057819 */ /* 0x000fc80000011605 */
[----:B------:R-:W-:-:S07]  /*c840*/  LOP3.LUT R0, R0, 0x80, R5, 0xf8, !PT ;  /* 0x0000008000007812 */ /* 0x000fce00078ef805 */
.L_x_56900:
[----:B------:R-:W-:Y:S05]  /*c850*/  BSYNC.RECONVERGENT B0 ;  /* 0x0000000000007941 */ /* 0x000fea0003800200 */
.L_x_56899:
[----:B------:R0:W-:Y:S01]  /*c860*/  STG.E.U8 desc[UR36][R2.64], R0 ;  /* 0x0000000002007986 */ /* 0x0001e2000c101124 */
[----:B------:R-:W-:Y:S05]  /*c870*/  BRA `(.L_x_56888) ;  /* 0x00000008001c7947 */ /* 0x000fea0003800000 */
.L_x_56897:
        /* <DEDUP_REMOVED lines=18> */
.L_x_56904:
[----:B------:R-:W-:-:S04]  /*c9a0*/  SHF.R.U32.HI R5, RZ, 0x18, R5 ;  /* 0x00000018ff057819 */ /* 0x000fc80000011605 */
[----:B------:R-:W-:-:S07]  /*c9b0*/  LOP3.LUT R0, R0, 0x80, R5, 0xf8, !PT ;  /* 0x0000008000007812 */ /* 0x000fce00078ef805 */
.L_x_56903:
[----:B------:R-:W-:Y:S05]  /*c9c0*/  BSYNC.RECONVERGENT B0 ;  /* 0x0000000000007941 */ /* 0x000fea0003800200 */
.L_x_56902:
[----:B------:R0:W-:Y:S01]  /*c9d0*/  STG.E.U8 desc[UR36][R2.64], R0 ;  /* 0x0000000002007986 */ /* 0x0001e2000c101124 */
[----:B------:R-:W-:Y:S05]  /*c9e0*/  BRA `(.L_x_56888) ;  /* 0x0000000400c07947 */ /* 0x000fea0003800000 */
.L_x_56896:
        /* <DEDUP_REMOVED lines=23> */
.L_x_56906:
[----:B------:R-:W-:-:S04]  /*cb60*/  LOP3.LUT R5, R5, 0xffff, RZ, 0xc0, !PT ;  /* 0x0000ffff05057812 */ /* 0x000fc800078ec0ff */
[----:B------:R-:W-:-:S05]  /*cb70*/  PRMT R5, R5, 0x8880, RZ ;  /* 0x0000888005057816 */ /* 0x000fca00000000ff */
[----:B------:R-:W-:-:S05]  /*cb80*/  IMAD.MOV.U32 R4, RZ, RZ, R5 ;  /* 0x000000ffff047224 */ /* 0x000fca00078e0005 */
[----:B------:R-:W-:-:S05]  /*cb90*/  SHF.R.S32.HI R5, RZ, 0x1f, R4 ;  /* 0x0000001fff057819 */ /* 0x000fca0000011404 */
[----:B------:R0:W-:Y:S01]  /*cba0*/  STG.E.64 desc[UR36][R2.64], R4 ;  /* 0x0000000402007986 */ /* 0x0001e2000c101b24 */
[----:B------:R-:W-:Y:S05]  /*cbb0*/  BRA `(.L_x_56888) ;  /* 0x00000004004c7947 */ /* 0x000fea0003800000 */
.L_x_56905:
[----:B------:R-:W-:-:S04]  /*cbc0*/  LOP3.LUT R5, R5, 0xffff, RZ, 0xc0, !PT ;  /* 0x0000ffff05057812 */ /* 0x000fc800078ec0ff */
[----:B------:R-:W-:-:S05]  /*cbd0*/  PRMT R5, R5, 0x8880, RZ ;  /* 0x0000888005057816 */ /* 0x000fca00000000ff */
[----:B------:R0:W-:Y:S01]  /*cbe0*/  STG.E desc[UR36][R2.64], R5 ;  /* 0x0000000502007986 */ /* 0x0001e2000c101924 */
[----:B------:R-:W-:Y:S05]  /*cbf0*/  BRA `(.L_x_56888) ;  /* 0x00000004003c7947 */ /* 0x000fea0003800000 */
.L_x_56895:
        /* <DEDUP_REMOVED lines=10> */
.L_x_56908:
[----:B------:R-:W-:Y:S02]  /*cca0*/  PRMT R4, R5, 0x8880, RZ ;  /* 0x0000888005047816 */ /* 0x000fe400000000ff */
[----:B------:R-:W-:Y:S02]  /*ccb0*/  CS2R R6, SRZ ;  /* 0x0000000000067805 */ /* 0x000fe4000001ff00 */
[----:B------:R-:W-:-:S06]  /*ccc0*/  PRMT R4, R4, 0x7710, RZ ;  /* 0x0000771004047816 */ /* 0x000fcc00000000ff */
[----:B------:R-:W0:Y:S02]  /*ccd0*/  I2F.F64.S16 R4, R4 ;  /* 0x0000000400047312 */ /* 0x000e240000101c00 */
[----:B0-----:R0:W-:Y:S01]  /*cce0*/  STG.E.128 desc[UR36][R2.64], R4 ;  /* 0x0000000402007986 */ /* 0x0011e2000c101d24 */
[----:B------:R-:W-:Y:S05]  /*ccf0*/  BRA `(.L_x_56888) ;  /* 0x0000000000fc7947 */ /* 0x000fea0003800000 */
.L_x_56907:
[----:B------:R-:W-:-:S09]  /*cd00*/  UISETP.NE.AND UP0, UPT, UR6, 0xf, UPT ;  /* 0x0000000f0600788c */ /* 0x000fd2000bf05270 */
[----:B------:R-:W-:Y:S05]  /*cd10*/  BRA.U !UP0, `(.L_x_56909) ;  /* 0x0000000108e87547 */ /* 0x000fea000b800000 */
[----:B------:R-:W-:-:S09]  /*cd20*/  UISETP.NE.AND UP0, UPT, UR6, 0x17, UPT ;  /* 0x000000170600788c */ /* 0x000fd2000bf05270 */
[----:B------:R-:W-:Y:S05]  /*cd30*/  BRA.U !UP0, `(.L_x_56910) ;  /* 0x0000000108907547 */ /* 0x000fea000b800000 */
[----:B------:R-:W-:-:S09]  /*cd40*/  UISETP.NE.AND UP0, UPT, UR6, 0x18, UPT ;  /* 0x000000180600788c */ /* 0x000fd2000bf05270 */
[----:B------:R-:W-:Y:S05]  /*cd50*/  BRA.U !UP0, `(.L_x_56911) ;  /* 0x0000000108447547 */ /* 0x000fea000b800000 */
.L_x_56887:
        /* <DEDUP_REMOVED lines=16> */
.L_x_56912:
[----:B------:R-:W-:Y:S05]  /*ce60*/  BRA `(.L_x_56888) ;  /* 0x0000000000a07947 */ /* 0x000fea0003800000 */
.L_x_56911:
        /* <DEDUP_REMOVED lines=13> */
.L_x_56914:
[----:B------:R-:W-:Y:S05]  /*cf40*/  BSYNC.RECONVERGENT B0 ;  /* 0x0000000000007941 */ /* 0x000fea0003800200 */
.L_x_56913:
[----:B------:R-:W-:-:S05]  /*cf50*/  LOP3.LUT R7, R0, 0x80, R7, 0xf8, !PT ;  /* 0x0000008000077812 */ /* 0x000fca00078ef807 */
[----:B------:R1:W-:Y:S01]  /*cf60*/  STG.E.U8 desc[UR36][R2.64], R7 ;  /* 0x0000000702007986 */ /* 0x0003e2000c101124 */
[----:B------:R-:W-:Y:S05]  /*cf70*/  BRA `(.L_x_56888) ;  /* 0x00000000005c7947 */ /* 0x000fea0003800000 */
.L_x_56910:
        /* <DEDUP_REMOVED lines=12> */
.L_x_56916:
[----:B------:R-:W-:Y:S01]  /*d040*/  IMAD.MOV.U32 R0, RZ, RZ, 0x7f ;  /* 0x0000007fff007424 */ /* 0x000fe200078e00ff */
[----:B------:R-:W-:-:S04]  /*d050*/  ISETP.GT.U32.AND P0, PT, R4, 0x7f800000, PT ;  /* 0x7f8000000400780c */ /* 0x000fc80003f04070 */
[----:B------:R-:W-:-:S09]  /*d060*/  SEL R0, R0, 0x7c, P0 ;  /* 0x0000007c00007807 */ /* 0x000fd20000000000 */
.L_x_56917:
[----:B------:R-:W-:Y:S05]  /*d070*/  BSYNC.RECONVERGENT B0 ;  /* 0x0000000000007941 */ /* 0x000fea0003800200 */
.L_x_56915:
[----:B------:R-:W-:-:S04]  /*d080*/  SHF.R.U32.HI R5, RZ, 0x18, R5 ;  /* 0x00000018ff057819 */ /* 0x000fc80000011605 */
[----:B------:R-:W-:-:S05]  /*d090*/  LOP3.LUT R5, R0, 0x80, R5, 0xf8, !PT ;  /* 0x0000008000057812 */ /* 0x000fca00078ef805 */
[----:B------:R0:W-:Y:S01]  /*d0a0*/  STG.E.U8 desc[UR36][R2.64], R5 ;  /* 0x0000000502007986 */ /* 0x0001e2000c101124 */
[----:B------:R-:W-:Y:S05]  /*d0b0*/  BRA `(.L_x_56888) ;  /* 0x00000000000c7947 */ /* 0x000fea0003800000 */
.L_x_56909:
[----:B------:R-:W0:Y:S02]  /*d0c0*/  I2F.S8 R0, R5 ;  /* 0x0000000500007306 */ /* 0x000e240000001400 */
[----:B0-----:R-:W-:-:S05]  /*d0d0*/  F2FP.BF16.F32.PACK_AB R0, RZ, R0 ;  /* 0x00000000ff00723e */ /* 0x001fca00000010ff */
[----:B------:R2:W-:Y:S02]  /*d0e0*/  STG.E.U16 desc[UR36][R2.64], R0 ;  /* 0x0000000002007986 */ /* 0x0005e4000c101524 */
.L_x_56888:
[----:B------:R-:W-:-:S07]  /*d0f0*/  VIADD R17, R17, 0x80 ;  /* 0x0000008011117836 */ /* 0x000fce0000000000 */
.L_x_56809:
[----:B------:R-:W-:Y:S05]  /*d100*/  BSYNC.RECONVERGENT B6 ;  /* 0x0000000000067941 */ /* 0x000fea0003800200 */
.L_x_56808:
[----:B------:R-:W5:Y:S02]  /*d110*/  LDCU UR4, c[0x0][0x380] ;  /* 0x00007000ff0477ac */ /* 0x000f640008000800 */
[----:B-----5:R-:W-:-:S13]  /*d120*/  ISETP.GE.AND P0, PT, R17, UR4, PT ;  /* 0x0000000411007c0c */ /* 0x020fda000bf06270 */
[----:B------:R-:W-:Y:S05]  /*d130*/  @P0 EXIT ;  /* 0x000000000000094d */ /* 0x000fea0003800000 */
[----:B------:R-:W5:Y:S01]  /*d140*/  LDCU UR4, c[0x0][0x388] ;  /* 0x00007100ff0477ac */ /* 0x000f620008000800 */
[----:B------:R-:W-:Y:S02]  /*d150*/  IMAD.MOV.U32 R18, RZ, RZ, RZ ;  /* 0x000000ffff127224 */ /* 0x000fe400078e00ff */
[----:B0-2---:R-:W-:Y:S02]  /*d160*/  IMAD.MOV.U32 R0, RZ, RZ, RZ ;  /* 0x000000ffff007224 */ /* 0x005fe400078e00ff */
        /* <DEDUP_REMOVED lines=351> */
.L_x_56918:
        /* <DEDUP_REMOVED lines=19> */
.L_x_56922:
[----:B------:R1:W5:Y:S01]  /*e890*/  LDG.E.U8 R19, desc[UR36][R2.64] ;  /* 0x0000002402137981 */ /* 0x000362000c1e1100 */
[----:B------:R-:W-:Y:S05]  /*e8a0*/  BRA `(.L_x_56924) ;  /* 0x0000000c004c7947 */ /* 0x000fea0003800000 */
.L_x_56921:
        /* <DEDUP_REMOVED lines=8> */
.L_x_56926:
[----:B------:R4:W5:Y:S01]  /*e930*/  LDG.E.U8 R19, desc[UR36][R2.64] ;  /* 0x0000002402137981 */ /* 0x000962000c1e1100 */
[----:B------:R-:W-:Y:S05]  /*e940*/  BRA `(.L_x_56924) ;  /* 0x0000000c00247947 */ /* 0x000fea0003800000 */
.L_x_56925:
[----:B------:R2:W5:Y:S01]  /*e950*/  LDG.E.U16 R19, desc[UR36][R2.64] ;  /* 0x0000002402137981 */ /* 0x000562000c1e1500 */
[----:B------:R-:W-:Y:S05]  /*e960*/  BRA `(.L_x_56924) ;  /* 0x0000000c001c7947 */ /* 0x000fea0003800000 */
.L_x_56920:
        /* <DEDUP_REMOVED lines=9> */
.L_x_56928:
[----:B------:R-:W2:Y:S02]  /*ea00*/  LDG.E.U16 R0, desc[UR36][R2.64] ;  /* 0x0000002402007981 */ /* 0x000ea4000c1e1500 */
[----:B--2---:R-:W-:-:S06]  /*ea10*/  HADD2.F32 R0, -RZ, R0.H0_H0 ;  /* 0x20000000ff007230 */ /* 0x004fcc0000004100 */
[----:B------:R-:W0:Y:S02]  /*ea20*/  F2I.FTZ.TRUNC.NTZ R0, R0 ;  /* 0x0000000000007305 */ /* 0x000e24000021f100 */
[----:B0-----:R-:W-:Y:S01]  /*ea30*/  PRMT R19, R0, 0x7610, R19 ;  /* 0x0000761000137816 */ /* 0x001fe20000000013 */
[----:B------:R-:W-:Y:S06]  /*ea40*/  BRA `(.L_x_56924) ;  /* 0x0000000800e47947 */ /* 0x000fec0003800000 */
.L_x_56927:
        /* <DEDUP_REMOVED lines=9> */
.L_x_56930:
[----:B------:R-:W2:Y:S02]  /*eae0*/  LDG.E.U16 R2, desc[UR36][R2.64] ;  /* 0x0000002402027981 */ /* 0x000ea4000c1e1500 */
[----:B--2---:R-:W-:-:S06]  /*eaf0*/  HADD2.F32 R0, -RZ, R2.H0_H0 ;  /* 0x20000002ff007230 */ /* 0x004fcc0000004100 */
[----:B------:R-:W0:Y:S02]  /*eb00*/  F2I.FTZ.TRUNC.NTZ R0, R0 ;  /* 0x0000000000007305 */ /* 0x000e24000021f100 */
[----:B0-----:R-:W-:Y:S01]  /*eb10*/  PRMT R19, R0, 0x7610, R19 ;  /* 0x0000761000137816 */ /* 0x001fe20000000013 */
[----:B------:R-:W-:Y:S06]  /*eb20*/  BRA `(.L_x_56924) ;  /* 0x0000000800ac7947 */ /* 0x000fec0003800000 */
.L_x_56929:
[----:B------:R-:W2:Y:S02]  /*eb30*/  LDG.E.64 R2, desc[UR36][R2.64] ;  /* 0x0000002402027981 */ /* 0x000ea4000c1e1b00 */
[----:B--2---:R0:W1:Y:S02]  /*eb40*/  F2I.F64.TRUNC R19, R2 ;  /* 0x0000000200137311 */ /* 0x004064000030d100 */
[----:B01----:R-:W-:Y:S05]  /*eb50*/  BRA `(.L_x_56924) ;  /* 0x0000000800a07947 */ /* 0x003fea0003800000 */
.L_x_56919:
        /* <DEDUP_REMOVED lines=12> */
.L_x_56933:
[----:B------:R-:W2:Y:S02]  /*ec20*/  LDG.E.64 R2, desc[UR36][R2.64] ;  /* 0x0000002402027981 */ /* 0x000ea4000c1e1b00 */
[----:B--2---:R0:W1:Y:S02]  /*ec30*/  F2I.F64.TRUNC R19, R2 ;  /* 0x0000000200137311 */ /* 0x004064000030d100 */
[----:B01----:R-:W-:Y:S05]  /*ec40*/  BRA `(.L_x_56924) ;  /* 0x0000000800647947 */ /* 0x003fea0003800000 */
.L_x_56932:
        /* <DEDUP_REMOVED lines=27> */
.L_x_56935:
        /* <DEDUP_REMOVED lines=14> */
.L_x_56934:
[----:B------:R-:W2:Y:S02]  /*eee0*/  LDG.E.U16 R0, desc[UR36][R2.64] ;  /* 0x0000002402007981 */ /* 0x000ea4000c1e1500 */
[----:B--2---:R-:W-:-:S06]  /*eef0*/  IMAD.U32 R0, R0, 0x10000, RZ ;  /* 0x0001000000007824 */ /* 0x004fcc00078e00ff */
[----:B------:R-:W0:Y:S02]  /*ef00*/  F2I.FTZ.TRUNC.NTZ R0, R0 ;  /* 0x0000000000007305 */ /* 0x000e24000021f100 */
[----:B0-----:R-:W-:Y:S01]  /*ef10*/  PRMT R19, R0, 0x7610, R19 ;  /* 0x0000761000137816 */ /* 0x001fe20000000013 */
[----:B------:R-:W-:Y:S06]  /*ef20*/  BRA `(.L_x_56924) ;  /* 0x0000000400ac7947 */ /* 0x000fec0003800000 */
.L_x_56931:
        /* <DEDUP_REMOVED lines=10> */
.L_x_56938:
        /* <DEDUP_REMOVED lines=21> */
.L_x_56942:
[----:B------:R-:W-:Y:S05]  /*f120*/  BSYNC.RECONVERGENT B1 ;  /* 0x0000000000017941 */ /* 0x000fea0003800200 */
.L_x_56941:
[----:B------:R-:W-:Y:S01]  /*f130*/  IMAD.SHL.U32 R0, R0, 0x100000, RZ ;  /* 0x0010000000007824 */ /* 0x000fe200078e00ff */
[----:B------:R-:W-:-:S04]  /*f140*/  LEA R2, R2, 0x3b800000, 0x17 ;  /* 0x3b80000002027811 */ /* 0x000fc800078eb8ff */
[----:B------:R-:W-:-:S07]  /*f150*/  LOP3.LUT R0, R2, R0, R7, 0xfe, !PT ;  /* 0x0000000002007212 */ /* 0x000fce00078efe07 */
.L_x_56940:
[----:B------:R-:W-:Y:S05]  /*f160*/  BSYNC.RECONVERGENT B0 ;  /* 0x0000000000007941 */ /* 0x000fea0003800200 */
.L_x_56939:
[----:B------:R-:W0:Y:S02]  /*f170*/  F2I.FTZ.TRUNC.NTZ R0, R0 ;  /* 0x0000000000007305 */ /* 0x000e24000021f100 */
[----:B0-----:R-:W-:Y:S01]  /*f180*/  PRMT R19, R0, 0x7610, R19 ;  /* 0x0000761000137816 */ /* 0x001fe20000000013 */
[----:B------:R-:W-:Y:S06]  /*f190*/  BRA `(.L_x_56924) ;  /* 0x0000000400107947 */ /* 0x000fec0003800000 */
.L_x_56937:
        /* <DEDUP_REMOVED lines=21> */
.L_x_56946:
[----:B------:R-:W-:Y:S05]  /*f2f0*/  BSYNC.RECONVERGENT B1 ;  /* 0x0000000000017941 */ /* 0x000fea0003800200 */
.L_x_56945:
[----:B------:R-:W-:Y:S01]  /*f300*/  IMAD.SHL.U32 R0, R0, 0x200000, RZ ;  /* 0x0020000000007824 */ /* 0x000fe200078e00ff */
[----:B------:R-:W-:-:S04]  /*f310*/  LEA R2, R2, 0x37800000, 0x17 ;  /* 0x3780000002027811 */ /* 0x000fc800078eb8ff */
[----:B------:R-:W-:-:S07]  /*f320*/  LOP3.LUT R0, R2, R0, R7, 0xfe, !PT ;  /* 0x0000000002007212 */ /* 0x000fce00078efe07 */
.L_x_56944:
[----:B------:R-:W-:Y:S05]  /*f330*/  BSYNC.RECONVERGENT B0 ;  /* 0x0000000000007941 */ /* 0x000fea0003800200 */
.L_x_56943:
[----:B------:R-:W0:Y:S02]  /*f340*/  F2I.FTZ.TRUNC.NTZ R0, R0 ;  /* 0x0000000000007305 */ /* 0x000e24000021f100 */
[----:B0-----:R-:W-:Y:S01]  /*f350*/  PRMT R19, R0, 0x7610, R19 ;  /* 0x0000761000137816 */ /* 0x001fe20000000013 */
[----:B------:R-:W-:Y:S06]  /*f360*/  BRA `(.L_x_56924) ;  /* 0x00000000009c7947 */ /* 0x000fec0003800000 */
.L_x_56936:
        /* <DEDUP_REMOVED lines=14> */
.L_x_56950:
[----:B------:R-:W-:Y:S05]  /*f450*/  BSYNC.RECONVERGENT B0 ;  /* 0x0000000000007941 */ /* 0x000fea0003800200 */
.L_x_56949:
[----:B------:R-:W0:Y:S02]  /*f460*/  F2I.FTZ.TRUNC.NTZ R0, R0 ;  /* 0x0000000000007305 */ /* 0x000e24000021f100 */
[----:B0-----:R-:W-:Y:S01]  /*f470*/  PRMT R19, R0, 0x7610, R19 ;  /* 0x0000761000137816 */ /* 0x001fe20000000013 */
[----:B------:R-:W-:Y:S06]  /*f480*/  BRA `(.L_x_56924) ;  /* 0x0000000000547947 */ /* 0x000fec0003800000 */
.L_x_56923:
        /* <DEDUP_REMOVED lines=16> */
.L_x_56951:
[----:B------:R-:W-:Y:S01]  /*f590*/  PRMT R19, RZ, 0x7610, R19 ;  /* 0x00007610ff137816 */ /* 0x000fe20000000013 */
[----:B------:R-:W-:Y:S06]  /*f5a0*/  BRA `(.L_x_56924) ;  /* 0x00000000000c7947 */ /* 0x000fec0003800000 */
.L_x_56948:
[----:B------:R0:W5:Y:S01]  /*f5b0*/  LDG.E.U8 R19, desc[UR36][R2.64] ;  /* 0x0000002402137981 */ /* 0x000162000c1e1100 */
[----:B------:R-:W-:Y:S05]  /*f5c0*/  BRA `(.L_x_56924) ;  /* 0x0000000000047947 */ /* 0x000fea0003800000 */
.L_x_56947:
[----:B------:R0:W5:Y:S02]  /*f5d0*/  LDG.E.U8 R19, desc[UR36][R2.64] ;  /* 0x0000002402137981 */ /* 0x000164000c1e1100 */
.L_x_56924:
        /* <DEDUP_REMOVED lines=16> */
.L_x_56955:
[----:B------:R0:W5:Y:S01]  /*f6e0*/  LDG.E.U8 R0, desc[UR36][R2.64] ;  /* 0x0000002402007981 */ /* 0x000162000c1e1100 */
[----:B------:R-:W-:Y:S05]  /*f6f0*/  BRA `(.L_x_56957) ;  /* 0x0000000c004c7947 */ /* 0x000fea0003800000 */
.L_x_56954:
        /* <DEDUP_REMOVED lines=8> */
.L_x_56959:
[----:B------:R0:W5:Y:S01]  /*f780*/  LDG.E.U8 R0, desc[UR36][R2.64] ;  /* 0x0000002402007981 */ /* 0x000162000c1e1100 */
[----:B------:R-:W-:Y:S05]  /*f790*/  BRA `(.L_x_56957) ;  /* 0x0000000c00247947 */ /* 0x000fea0003800000 */
.L_x_56958:
[----:B------:R0:W5:Y:S01]  /*f7a0*/  LDG.E.U16 R0, desc[UR36][R2.64] ;  /* 0x0000002402007981 */ /* 0x000162000c1e1500 */
[----:B------:R-:W-:Y:S05]  /*f7b0*/  BRA `(.L_x_56957) ;  /* 0x0000000c001c7947 */ /* 0x000fea0003800000 */
.L_x_56953:
        /* <DEDUP_REMOVED lines=9> */
.L_x_56961:
[----:B------:R-:W2:Y:S02]  /*f850*/  LDG.E.U16 R4, desc[UR36][R2.64] ;  /* 0x0000002402047981 */ /* 0x000ea4000c1e1500 */
[----:B--2---:R-:W-:-:S06]  /*f860*/  HADD2.F32 R4, -RZ, R4.H0_H0 ;  /* 0x20000004ff047230 */ /* 0x004fcc0000004100 */
[----:B------:R-:W0:Y:S02]  /*f870*/  F2I.FTZ.TRUNC.NTZ R4, R4 ;  /* 0x0000000400047305 */ /* 0x000e24000021f100 */
[----:B0-----:R-:W-:Y:S01]  /*f880*/  PRMT R0, R4, 0x7610, R0 ;  /* 0x0000761004007816 */ /* 0x001fe20000000000 */
[----:B------:R-:W-:Y:S06]  /*f890*/  BRA `(.L_x_56957) ;  /* 0x0000000800e47947 */ /* 0x000fec0003800000 */
.L_x_56960:
        /* <DEDUP_REMOVED lines=9> */
.L_x_56963:
[----:B------:R-:W2:Y:S02]  /*f930*/  LDG.E.U16 R2, desc[UR36][R2.64] ;  /* 0x0000002402027981 */ /* 0x000ea4000c1e1500 */
[----:B--2---:R-:W-:-:S06]  /*f940*/  HADD2.F32 R4, -RZ, R2.H0_H0 ;  /* 0x20000002ff047230 */ /* 0x004fcc0000004100 */
[----:B------:R-:W0:Y:S02]  /*f950*/  F2I.FTZ.TRUNC.NTZ R4, R4 ;  /* 0x0000000400047305 */ /* 0x000e24000021f100 */
[----:B0-----:R-:W-:Y:S01]  /*f960*/  PRMT R0, R4, 0x7610, R0 ;  /* 0x0000761004007816 */ /* 0x001fe20000000000 */
[----:B------:R-:W-:Y:S06]  /*f970*/  BRA `(.L_x_56957) ;  /* 0x0000000800ac7947 */ /* 0x000fec0003800000 */
.L_x_56962:
[----:B------:R-:W2:Y:S02]  /*f980*/  LDG.E.64 R2, desc[UR36][R2.64] ;  /* 0x0000002402027981 */ /* 0x000ea4000c1e1b00 */
[----:B--2---:R0:W1:Y:S02]  /*f990*/  F2I.F64.TRUNC R0, R2 ;  /* 0x0000000200007311 */ /* 0x004064000030d100 */
[----:B01----:R-:W-:Y:S05]  /*f9a0*/  BRA `(.L_x_56957) ;  /* 0x0000000800a07947 */ /* 0x003fea0003800000 */
.L_x_56952:
        /* <DEDUP_REMOVED lines=12> */
.L_x_56966:
[----:B------:R-:W2:Y:S02]  /*fa70*/  LDG.E.64 R2, desc[UR36][R2.64] ;  /* 0x0000002402027981 */ /* 0x000ea4000c1e1b00 */
[----:B--2---:R3:W4:Y:S02]  /*fa80*/  F2I.F64.TRUNC R0, R2 ;  /* 0x0000000200007311 */ /* 0x004724000030d100 */
[----:B---34-:R-:W-:Y:S05]  /*fa90*/  BRA `(.L_x_56957) ;  /* 0x0000000800647947 */ /* 0x018fea0003800000 */
.L_x_56965:
        /* <DEDUP_REMOVED lines=27> */
.L_x_56968:
        /* <DEDUP_REMOVED lines=14> */
.L_x_56967:
[----:B------:R-:W2:Y:S02]  /*fd30*/  LDG.E.U16 R4, desc[UR36][R2.64] ;  /* 0x0000002402047981 */ /* 0x000ea4000c1e1500 */
[----:B--2---:R-:W-:-:S06]  /*fd40*/  IMAD.U32 R4, R4, 0x10000, RZ ;  /* 0x0001000004047824 */ /* 0x004fcc00078e00ff */
[----:B------:R-:W0:Y:S02]  /*fd50*/  F2I.FTZ.TRUNC.NTZ R4, R4 ;  /* 0x0000000400047305 */ /* 0x000e24000021f100 */
[----:B0-----:R-:W-:Y:S01]  /*fd60*/  PRMT R0, R4, 0x7610, R0 ;  /* 0x0000761004007816 */ /* 0x001fe20000000000 */
[----:B------:R-:W-:Y:S06]  /*fd70*/  BRA `(.L_x_56957) ;  /* 0x0000000400ac7947 */ /* 0x000fec0003800000 */
.L_x_56964:
        /* <DEDUP_REMOVED lines=10> */
.L_x_56971:
        /* <DEDUP_REMOVED lines=21> */
.L_x_56975:
[----:B------:R-:W-:Y:S05]  /*ff70*/  BSYNC.RECONVERGENT B1 ;  /* 0x0000000000017941 */ /* 0x000fea0003800200 */
.L_x_56974:
[----:B------:R-:W-:Y:S01]  /*ff80*/  IMAD.SHL.U32 R0, R0, 0x100000, RZ ;  /* 0x0010000000007824 */ /* 0x000fe200078e00ff */
[----:B------:R-:W-:-:S04]  /*ff90*/  LEA R2, R2, 0x3b800000, 0x17 ;  /* 0x3b80000002027811 */ /* 0x000fc800078eb8ff */
[----:B------:R-:W-:-:S07]  /*ffa0*/  LOP3.LUT R4, R2, R0, R7, 0xfe, !PT ;  /* 0x0000000002047212 */ /* 0x000fce00078efe07 */
.L_x_56973:
[----:B------:R-:W-:Y:S05]  /*ffb0*/  BSYNC.RECONVERGENT B0 ;  /* 0x0000000000007941 */ /* 0x000fea0003800200 */
.L_x_56972:
[----:B------:R-:W0:Y:S02]  /*ffc0*/  F2I.FTZ.TRUNC.NTZ R4, R4 ;  /* 0x0000000400047305 */ /* 0x000e24000021f100 */
[----:B0-----:R-:W-:Y:S01]  /*ffd0*/  PRMT R0, R4, 0x7610, R0 ;  /* 0x0000761004007816 */ /* 0x001fe20000000000 */
[----:B------:R-:W-:Y:S06]  /*ffe0*/  BRA `(.L_x_56957) ;  /* 0x0000000400107947 */ /* 0x000fec0003800000 */
.L_x_56970:
        /* <DEDUP_REMOVED lines=21> */
.L_x_56979:
[----:B------:R-:W-:Y:S05]  /*10140*/  BSYNC.RECONVERGENT B1 ;  /* 0x0000000000017941 */ /* 0x000fea0003800200 */
.L_x_56978:
[----:B------:R-:W-:Y:S01]  /*10150*/  IMAD.SHL.U32 R0, R0, 0x200000, RZ ;  /* 0x0020000000007824 */ /* 0x000fe200078e00ff */
[----:B------:R-:W-:-:S04]  /*10160*/  LEA R2, R2, 0x37800000, 0x17 ;  /* 0x3780000002027811 */ /* 0x000fc800078eb8ff */
[----:B------:R-:W-:-:S07]  /*10170*/  LOP3.LUT R4, R2, R0, R7, 0xfe, !PT ;  /* 0x0000000002047212 */ /* 0x000fce00078efe07 */
.L_x_56977:
[----:B------:R-:W-:Y:S05]  /*10180*/  BSYNC.RECONVERGENT B0 ;  /* 0x0000000000007941 */ /* 0x000fea0003800200 */
.L_x_56976:
[----:B------:R-:W0:Y:S02]  /*10190*/  F2I.FTZ.TRUNC.NTZ R4, R4 ;  /* 0x0000000400047305 */ /* 0x000e24000021f100 */
[----:B0-----:R-:W-:Y:S01]  /*101a0*/  PRMT R0, R4, 0x7610, R0 ;  /* 0x0000761004007816 */ /* 0x001fe20000000000 */
[----:B------:R-:W-:Y:S06]  /*101b0*/  BRA `(.L_x_56957) ;  /* 0x00000000009c7947 */ /* 0x000fec0003800000 */
.L_x_56969:
        /* <DEDUP_REMOVED lines=14> */
.L_x_56983:
[----:B------:R-:W-:Y:S05]  /*102a0*/  BSYNC.RECONVERGENT B0 ;  /* 0x0000000000007941 */ /* 0x000fea0003800200 */
.L_x_56982:
[----:B------:R-:W0:Y:S02]  /*102b0*/  F2I.FTZ.TRUNC.NTZ R4, R4 ;  /* 0x0000000400047305 */ /* 0x000e24000021f100 */
[----:B0-----:R-:W-:Y:S01]  /*102c0*/  PRMT R0, R4, 0x7610, R0 ;  /* 0x0000761004007816 */ /* 0x001fe20000000000 */
[----:B------:R-:W-:Y:S06]  /*102d0*/  BRA `(.L_x_56957) ;  /* 0x0000000000547947 */ /* 0x000fec0003800000 */
.L_x_56956:
        /* <DEDUP_REMOVED lines=16> */
.L_x_56984:
[----:B------:R-:W-:Y:S01]  /*103e0*/  PRMT R0, RZ, 0x7610, R0 ;  /* 0x00007610ff007816 */ /* 0x000fe20000000000 */
[----:B------:R-:W-:Y:S06]  /*103f0*/  BRA `(.L_x_56957) ;  /* 0x00000000000c7947 */ /* 0x000fec0003800000 */
.L_x_56981:
[----:B------:R2:W5:Y:S01]  /*10400*/  LDG.E.U8 R0, desc[UR36][R2.64] ;  /* 0x0000002402007981 */ /* 0x000562000c1e1100 */
[----:B------:R-:W-:Y:S05]  /*10410*/  BRA `(.L_x_56957) ;  /* 0x0000000000047947 */ /* 0x000fea0003800000 */
.L_x_56980:
[----:B------:R1:W5:Y:S02]  /*10420*/  LDG.E.U8 R0, desc[UR36][R2.64] ;  /* 0x0000002402007981 */ /* 0x000364000c1e1100 */
.L_x_56957:
        /* <DEDUP_REMOVED lines=21> */
.L_x_56989:
        /* <DEDUP_REMOVED lines=8> */
[----:B------:R-:W-:Y:S01]  /*10600*/  IMAD.MOV.U32 R3, RZ, RZ, R5 ;  /* 0x000000ffff037224 */ /* 0x000fe200078e0005 */
[----:B------:R-:W-:Y:S01]  /*10610*/  ISETP.GE.U32.AND P0, PT, R0, 0x2, PT ;  /* 0x000000020000780c */ /* 0x000fe20003f06070 */
[----:B------:R-:W-:Y:S01]  /*10620*/  IMAD R4, R4, R4, RZ ;  /* 0x0000000404047224 */ /* 0x000fe200078e02ff */
[----:B------:R-:W-:Y:S01]  /*10630*/  SHF.R.U32.HI R0, RZ, 0x1, R0 ;  /* 0x00000001ff007819 */ /* 0x000fe20000011600 */
[----:B------:R-:W-:-:S03]  /*10640*/  IMAD R3, R2, R3, RZ ;  /* 0x0000000302037224 */ /* 0x000fc600078e02ff */
[----:B------:R-:W-:-:S07]  /*10650*/  PRMT R2, R0, 0x7610, R2 ;  /* 0x0000761000027816 */ /* 0x000fce0000000002 */
[----:B------:R-:W-:Y:S05]  /*10660*/  @P0 BRA `(.L_x_56989) ;  /* 0xfffffffc00c40947 */ /* 0x000fea000383ffff */
.L_x_56988:
[----:B------:R-:W-:Y:S05]  /*10670*/  BSYNC.RECONVERGENT B1 ;  /* 0x0000000000017941 */ /* 0x000fea0003800200 */
.L_x_56987:
[----:B------:R-:W-:Y:S05]  /*10680*/  BRA `(.L_x_56990) ;  /* 0x0000000000287947 */ /* 0x000fea0003800000 */
.L_x_56986:
        /* <DEDUP_REMOVED lines=10> */
.L_x_56990:
[----:B------:R-:W-:Y:S05]  /*10730*/  BSYNC.RECONVERGENT B0 ;  /* 0x0000000000007941 */ /* 0x000fea0003800200 */
.L_x_56985:
        /* <DEDUP_REMOVED lines=13> */
.L_x_56994:
[----:B------:R-:W-:Y:S01]  /*10810*/  STG.E.U8 desc[UR36][R16.64], R3 ;  /* 0x0000000310007986 */ /* 0x000fe2000c101124 */
[----:B------:R-:W-:Y:S05]  /*10820*/  EXIT ;  /* 0x000000000000794d */ /* 0x000fea0003800000 */
.L_x_56993:
        /* <DEDUP_REMOVED lines=10> */
[----:B------:R-:W-:Y:S01]  /*108d0*/  STG.E.64 desc[UR36][R16.64], R2 ;  /* 0x0000000210007986 */ /* 0x000fe2000c101b24 */
[----:B------:R-:W-:Y:S05]  /*108e0*/  EXIT ;  /* 0x000000000000794d */ /* 0x000fea0003800000 */
.L_x_56997:
[----:B------:R-:W-:-:S04]  /*108f0*/  LOP3.LUT R3, R3, 0xffff, RZ, 0xc0, !PT ;  /* 0x0000ffff03037812 */ /* 0x000fc800078ec0ff */
[----:B------:R-:W-:-:S05]  /*10900*/  PRMT R3, R3, 0x8880, RZ ;  /* 0x0000888003037816 */ /* 0x000fca00000000ff */
[----:B------:R-:W-:Y:S01]  /*10910*/  STG.E desc[UR36][R16.64], R3 ;  /* 0x0000000310007986 */ /* 0x000fe2000c101924 */
[----:B------:R-:W-:Y:S05]  /*10920*/  EXIT ;  /* 0x000000000000794d */ /* 0x000fea0003800000 */
.L_x_56996:
[----:B------:R-:W-:-:S04]  /*10930*/  PRMT R3, R3, 0x8880, RZ ;  /* 0x0000888003037816 */ /* 0x000fc800000000ff */
[----:B------:R-:W-:-:S05]  /*10940*/  PRMT R3, R3, 0x7710, RZ ;  /* 0x0000771003037816 */ /* 0x000fca00000000ff */
[----:B------:R-:W-:Y:S01]  /*10950*/  STG.E.U16 desc[UR36][R16.64], R3 ;  /* 0x0000000310007986 */ /* 0x000fe2000c101524 */
[----:B------:R-:W-:Y:S05]  /*10960*/  EXIT ;  /* 0x000000000000794d */ /* 0x000fea0003800000 */
.L_x_56992:
        /* <DEDUP_REMOVED lines=9> */
.L_x_56999:
[----:B------:R-:W0:Y:S02]  /*10a00*/  I2F.S8 R0, R3 ;  /* 0x0000000300007306 */ /* 0x000e240000001400 */
[----:B0-----:R-:W-:-:S05]  /*10a10*/  F2FP.F16.F32.PACK_AB R0, RZ, R0 ;  /* 0x00000000ff00723e */ /* 0x001fca00000000ff */
[----:B------:R-:W-:Y:S01]  /*10a20*/  STG.E.U16 desc[UR36][R16.64], R0 ;  /* 0x0000000010007986 */ /* 0x000fe2000c101524 */
[----:B------:R-:W-:Y:S05]  /*10a30*/  EXIT ;  /* 0x000000000000794d */ /* 0x000fea0003800000 */
.L_x_56998:
        /* <DEDUP_REMOVED lines=10> */
.L_x_57001:
[----:B------:R-:W0:Y:S02]  /*10ae0*/  I2F.S8 R3, R3 ;  /* 0x0000000300037306 */ /* 0x000e240000001400 */
[----:B0-----:R-:W-:-:S04]  /*10af0*/  F2FP.F16.F32.PACK_AB R3, RZ, R3 ;  /* 0x00000003ff03723e */ /* 0x001fc800000000ff */
[----:B------:R-:W-:-:S05]  /*10b00*/  PRMT R3, R3, 0x5410, RZ ;  /* 0x0000541003037816 */ /* 0x000fca00000000ff */
[----:B------:R-:W-:Y:S01]  /*10b10*/  STG.E desc[UR36][R16.64], R3 ;  /* 0x0000000310007986 */ /* 0x000fe2000c101924 */
[----:B------:R-:W-:Y:S05]  /*10b20*/  EXIT ;  /* 0x000000000000794d */ /* 0x000fea0003800000 */
.L_x_57000:
[----:B------:R-:W-:-:S04]  /*10b30*/  PRMT R2, R3, 0x8880, RZ ;  /* 0x0000888003027816 */ /* 0x000fc800000000ff */
[----:B------:R-:W-:-:S06]  /*10b40*/  PRMT R2, R2, 0x7710, RZ ;  /* 0x0000771002027816 */ /* 0x000fcc00000000ff */
[----:B------:R-:W0:Y:S02]  /*10b50*/  I2F.F64.S16 R2, R2 ;  /* 0x0000000200027312 */ /* 0x000e240000101c00 */
[----:B0-----:R-:W-:Y:S01]  /*10b60*/  STG.E.64 desc[UR36][R16.64], R2 ;  /* 0x0000000210007986 */ /* 0x001fe2000c101b24 */
[----:B------:R-:W-:Y:S05]  /*10b70*/  EXIT ;  /* 0x000000000000794d */ /* 0x000fea0003800000 */
.L_x_56991:
        /* <DEDUP_REMOVED lines=14> */
.L_x_57005:
        /* <DEDUP_REMOVED lines=17> */
.L_x_57008:
[----:B------:R-:W-:-:S04]  /*10d70*/  SHF.R.U32.HI R3, RZ, 0x18, R3 ;  /* 0x00000018ff037819 */ /* 0x000fc80000011603 */
[----:B------:R-:W-:-:S04]  /*10d80*/  LOP3.LUT R0, R0, 0x80, R3, 0xf8, !PT ;  /* 0x0000008000007812 */ /* 0x000fc800078ef803 */
[----:B------:R-:W-:-:S07]  /*10d90*/  PRMT R8, R0, 0x7610, R8 ;  /* 0x0000761000087816 */ /* 0x000fce0000000008 */
.L_x_57007:
[----:B------:R-:W-:Y:S05]  /*10da0*/  BSYNC.RECONVERGENT B0 ;  /* 0x0000000000007941 */ /* 0x000fea0003800200 */
.L_x_57006:
[----:B------:R-:W-:Y:S01]  /*10db0*/  STG.E.U8 desc[UR36][R16.64], R8 ;  /* 0x0000000810007986 */ /* 0x000fe2000c101124 */
[----:B------:R-:W-:Y:S05]  /*10dc0*/  EXIT ;  /* 0x000000000000794d */ /* 0x000fea0003800000 */
.L_x_57004:
        /* <DEDUP_REMOVED lines=17> */
.L_x_57011:
[----:B------:R-:W-:-:S04]  /*10ee0*/  SHF.R.U32.HI R3, RZ, 0x18, R3 ;  /* 0x00000018ff037819 */ /* 0x000fc80000011603 */
[----:B------:R-:W-:-:S04]  /*10ef0*/  LOP3.LUT R0, R0, 0x80, R3, 0xf8, !PT ;  /* 0x0000008000007812 */ /* 0x000fc800078ef803 */
[----:B------:R-:W-:-:S07]  /*10f00*/  PRMT R8, R0, 0x7610, R8 ;  /* 0x0000761000087816 */ /* 0x000fce0000000008 */
.L_x_57010:
[----:B------:R-:W-:Y:S05]  /*10f10*/  BSYNC.RECONVERGENT B0 ;  /* 0x0000000000007941 */ /* 0x000fea0003800200 */
.L_x_57009:
[----:B------:R-:W-:Y:S01]  /*10f20*/  STG.E.U8 desc[UR36][R16.64], R8 ;  /* 0x0000000810007986 */ /* 0x000fe2000c101124 */
[----:B------:R-:W-:Y:S05]  /*10f30*/  EXIT ;  /* 0x000000000000794d */ /* 0x000fea0003800000 */
.L_x_57003:
        /* <DEDUP_REMOVED lines=21> */
[----:B------:R-:W-:Y:S01]  /*11090*/  STG.E.U8 desc[UR36][R16.64], R3 ;  /* 0x0000000310007986 */ /* 0x000fe2000c101124 */
[----:B------:R-:W-:Y:S05]  /*110a0*/  EXIT ;  /* 0x000000000000794d */ /* 0x000fea0003800000 */
.L_x_57013:
[----:B------:R-:W-:-:S04]  /*110b0*/  LOP3.LUT R3, R3, 0xffff, RZ, 0xc0, !PT ;  /* 0x0000ffff03037812 */ /* 0x000fc800078ec0ff */
[----:B------:R-:W-:-:S05]  /*110c0*/  PRMT R3, R3, 0x8880, RZ ;  /* 0x0000888003037816 */ /* 0x000fca00000000ff */
[----:B------:R-:W-:-:S05]  /*110d0*/  IMAD.MOV.U32 R2, RZ, RZ, R3 ;  /* 0x000000ffff027224 */ /* 0x000fca00078e0003 */
[----:B------:R-:W-:-:S05]  /*110e0*/  SHF.R.S32.HI R3, RZ, 0x1f, R2 ;  /* 0x0000001fff037819 */ /* 0x000fca0000011402 */
[----:B------:R-:W-:Y:S01]  /*110f0*/  STG.E.64 desc[UR36][R16.64], R2 ;  /* 0x0000000210007986 */ /* 0x000fe2000c101b24 */
[----:B------:R-:W-:Y:S05]  /*11100*/  EXIT ;  /* 0x000000000000794d */ /* 0x000fea0003800000 */
.L_x_57012:
[----:B------:R-:W-:-:S04]  /*11110*/  LOP3.LUT R3, R3, 0xffff, RZ, 0xc0, !PT ;  /* 0x0000ffff03037812 */ /* 0x000fc800078ec0ff */
[----:B------:R-:W-:-:S05]  /*11120*/  PRMT R3, R3, 0x8880, RZ ;  /* 0x0000888003037816 */ /* 0x000fca00000000ff */
[----:B------:R-:W-:Y:S01]  /*11130*/  STG.E desc[UR36][R16.64], R3 ;  /* 0x0000000310007986 */ /* 0x000fe2000c101924 */
[----:B------:R-:W-:Y:S05]  /*11140*/  EXIT ;  /* 0x000000000000794d */ /* 0x000fea0003800000 */
.L_x_57002:
        /* <DEDUP_REMOVED lines=10> */
.L_x_57015:
[----:B------:R-:W-:Y:S02]  /*111f0*/  PRMT R4, R3, 0x8880, RZ ;  /* 0x0000888003047816 */ /* 0x000fe400000000ff */
[----:B------:R-:W-:Y:S02]  /*11200*/  CS2R R6, SRZ ;  /* 0x0000000000067805 */ /* 0x000fe4000001ff00 */
[----:B------:R-:W-:-:S06]  /*11210*/  PRMT R4, R4, 0x7710, RZ ;  /* 0x0000771004047816 */ /* 0x000fcc00000000ff */
[----:B------:R-:W0:Y:S02]  /*11220*/  I2F.F64.S16 R4, R4 ;  /* 0x0000000400047312 */ /* 0x000e240000101c00 */
[----:B0-----:R-:W-:Y:S01]  /*11230*/  STG.E.128 desc[UR36][R16.64], R4 ;  /* 0x0000000410007986 */ /* 0x001fe2000c101d24 */
[----:B------:R-:W-:Y:S05]  /*11240*/  EXIT ;  /* 0x000000000000794d */ /* 0x000fea0003800000 */
.L_x_57014:
[----:B------:R-:W-:-:S09]  /*11250*/  UISETP.NE.AND UP0, UPT, UR4, 0xf, UPT ;  /* 0x0000000f0400788c */ /* 0x000fd2000bf05270 */
[----:B------:R-:W-:Y:S05]  /*11260*/  BRA.U !UP0, `(.L_x_57016) ;  /* 0x0000000108e87547 */ /* 0x000fea000b800000 */
[----:B------:R-:W-:-:S09]  /*11270*/  UISETP.NE.AND UP0, UPT, UR4, 0x17, UPT ;  /* 0x000000170400788c */ /* 0x000fd2000bf05270 */
[----:B------:R-:W-:Y:S05]  /*11280*/  BRA.U !UP0, `(.L_x_57017) ;  /* 0x0000000108907547 */ /* 0x000fea000b800000 */
[----:B------:R-:W-:-:S09]  /*11290*/  UISETP.NE.AND UP0, UPT, UR4, 0x18, UPT ;  /* 0x000000180400788c */ /* 0x000fd2000bf05270 */
[----:B------:R-:W-:Y:S05]  /*112a0*/  BRA.U !UP0, `(.L_x_57018) ;  /* 0x0000000108447547 */ /* 0x000fea000b800000 */
.L_x_56995:
        /* <DEDUP_REMOVED lines=16> */
.L_x_57019:
[----:B------:R-:W-:Y:S05]  /*113b0*/  EXIT ;  /* 0x000000000000794d */ /* 0x000fea0003800000 */
.L_x_57018:
        /* <DEDUP_REMOVED lines=13> */
.L_x_57021:
[----:B------:R-:W-:Y:S05]  /*11490*/  BSYNC.RECONVERGENT B0 ;  /* 0x0000000000007941 */ /* 0x000fea0003800200 */
.L_x_57020:
[----:B------:R-:W-:-:S05]  /*114a0*/  LOP3.LUT R5, R0, 0x80, R5, 0xf8, !PT ;  /* 0x0000008000057812 */ /* 0x000fca00078ef805 */
[----:B------:R-:W-:Y:S01]  /*114b0*/  STG.E.U8 desc[UR36][R16.64], R5 ;  /* 0x0000000510007986 */ /* 0x000fe2000c101124 */
[----:B------:R-:W-:Y:S05]  /*114c0*/  EXIT ;  /* 0x000000000000794d */ /* 0x000fea0003800000 */
.L_x_57017:
        /* <DEDUP_REMOVED lines=12> */
.L_x_57023:
[----:B------:R-:W-:Y:S01]  /*11590*/  IMAD.MOV.U32 R0, RZ, RZ, 0x7f ;  /* 0x0000007fff007424 */ /* 0x000fe200078e00ff */
[----:B------:R-:W-:-:S04]  /*115a0*/  ISETP.GT.U32.AND P0, PT, R2, 0x7f800000, PT ;  /* 0x7f8000000200780c */ /* 0x000fc80003f04070 */
[----:B------:R-:W-:-:S09]  /*115b0*/  SEL R0, R0, 0x7c, P0 ;  /* 0x0000007c00007807 */ /* 0x000fd20000000000 */
.L_x_57024:
[----:B------:R-:W-:Y:S05]  /*115c0*/  BSYNC.RECONVERGENT B0 ;  /* 0x0000000000007941 */ /* 0x000fea0003800200 */
.L_x_57022:
[----:B------:R-:W-:-:S04]  /*115d0*/  SHF.R.U32.HI R3, RZ, 0x18, R3 ;  /* 0x00000018ff037819 */ /* 0x000fc80000011603 */
[----:B------:R-:W-:-:S05]  /*115e0*/  LOP3.LUT R3, R0, 0x80, R3, 0xf8, !PT ;  /* 0x0000008000037812 */ /* 0x000fca00078ef803 */
[----:B------:R-:W-:Y:S01]  /*115f0*/  STG.E.U8 desc[UR36][R16.64], R3 ;  /* 0x0000000310007986 */ /* 0x000fe2000c101124 */
[----:B------:R-:W-:Y:S05]  /*11600*/  EXIT ;  /* 0x000000000000794d */ /* 0x000fea0003800000 */
.L_x_57016:
[----:B------:R-:W0:Y:S02]  /*11610*/  I2F.S8 R0, R3 ;  /* 0x0000000300007306 */ /* 0x000e240000001400 */
[----:B0-----:R-:W-:-:S05]  /*11620*/  F2FP.BF16.F32.PACK_AB R0, RZ, R0 ;  /* 0x00000000ff00723e */ /* 0x001fca00000010ff */
[----:B------:R-:W-:Y:S01]  /*11630*/  STG.E.U16 desc[UR36][R16.64], R0 ;  /* 0x0000000010007986 */ /* 0x000fe2000c101524 */
[----:B------:R-:W-:Y:S05]  /*11640*/  EXIT ;  /* 0x000000000000794d */ /* 0x000fea0003800000 */
.L_x_57025:
        /* <DEDUP_REMOVED lines=11> */
.L_x_61108:


//--------------------- .text._ZN2at6native27unrolled_elementwise_kernelIZZZNS0_50_GLOBAL__N__2680c7bb_12_PowKernel_cu_7dd49032_317024pow_tensor_tensor_kernelERNS_18TensorIteratorBaseEENKUlvE_clEvENKUlvE0_clEvEUlaaE_St5arrayIPcLm3EELi4E23TrivialOffsetCalculatorILi2EjESB_ILi1EjENS0_6memory12LoadWithCastILi2EEENSE_13StoreWithCastILi1EEEEEviT_T0_T2_T3_T4_T5_ --------------------------
	.section	.text._ZN2at6native27unrolled_elementwise_kernelIZZZNS0_50_GLOBAL__N__2680c7bb_12_PowKernel_cu_7dd49032_317024pow_tensor_tensor_kernelERNS_18TensorIteratorBaseEENKUlvE_clEvENKUlvE0_clEvEUlaaE_St5arrayIPcLm3EELi4E23TrivialOffsetCalculatorILi2EjESB_ILi1EjENS0_6memory12LoadWithCastILi2EEENSE_13StoreWithCastILi1EEEEEviT_T0_T2_T3_T4_T5_,"ax",@progbits
	.align	128
        .global         _ZN2at6native27unrolled_elementwise_kernelIZZZNS0_50_GLOBAL__N__2680c7bb_12_PowKernel_cu_7dd49032_317024pow_tensor_tensor_kernelERNS_18TensorIteratorBaseEENKUlvE_clEvENKUlvE0_clEvEUlaaE_St5arrayIPcLm3EELi4E23TrivialOffsetCalculatorILi2EjESB_ILi1EjENS0_6memory12LoadWithCastILi2EEENSE_13StoreWithCastILi1EEEEEviT_T0_T2_T3_T4_T5_
        .type           _ZN2at6native27unrolled_elementwise_kernelIZZZNS0_50_GLOBAL__N__2680c7bb_12_PowKernel_cu_7dd49032_317024pow_tensor_tensor_kernelERNS_18TensorIteratorBaseEENKUlvE_clEvENKUlvE0_clEvEUlaaE_St5arrayIPcLm3EELi4E23TrivialOffsetCalculatorILi2EjESB_ILi1EjENS0_6memory12LoadWithCastILi2EEENSE_13StoreWithCastILi1EEEEEviT_T0_T2_T3_T4_T5_,@function
        .size           _ZN2at6native27unrolled_elementwise_kernelIZZZNS0_50_GLOBAL__N__2680c7bb_12_PowKernel_cu_7dd49032_317024pow_tensor_tensor_kernelERNS_18TensorIteratorBaseEENKUlvE_clEvENKUlvE0_clEvEUlaaE_St5arrayIPcLm3EELi4E23TrivialOffsetCalculatorILi2EjESB_ILi1EjENS0_6memory12LoadWithCastILi2EEENSE_13StoreWithCastILi1EEEEEviT_T0_T2_T3_T4_T5_,(.L_x_61109 - _ZN2at6native27unrolled_elementwise_kernelIZZZNS0_50_GLOBAL__N__2680c7bb_12_PowKernel_cu_7dd49032_317024pow_tensor_tensor_kernelERNS_18TensorIteratorBaseEENKUlvE_clEvENKUlvE0_clEvEUlaaE_St5arrayIPcLm3EELi4E23TrivialOffsetCalculatorILi2EjESB_ILi1EjENS0_6memory12LoadWithCastILi2EEENSE_13StoreWithCastILi1EEEEEviT_T0_T2_T3_T4_T5_)
        .other          _ZN2at6native27unrolled_elementwise_kernelIZZZNS0_50_GLOBAL__N__2680c7bb_12_PowKernel_cu_7dd49032_317024pow_tensor_tensor_kernelERNS_18TensorIteratorBaseEENKUlvE_clEvENKUlvE0_clEvEUlaaE_St5arrayIPcLm3EELi4E23TrivialOffsetCalculatorILi2EjESB_ILi1EjENS0_6memory12LoadWithCastILi2EEENSE_13StoreWithCastILi1EEEEEviT_T0_T2_T3_T4_T5_,@"STO_CUDA_ENTRY STV_DEFAULT"
_ZN2at6native27unrolled_elementwise_kernelIZZZNS0_50_GLOBAL__N__2680c7bb_12_PowKernel_cu_7dd49032_317024pow_tensor_tensor_kernelERNS_18TensorIteratorBaseEENKUlvE_clEvENKUlvE0_clEvEUlaaE_St5arrayIPcLm3EELi4E23TrivialOffsetCalculatorILi2EjESB_ILi1EjENS0_6memory12LoadWithCastILi2EEENSE_13StoreWithCastILi1EEEEEviT_T0_T2_T3_T4_T5_:
.text._ZN2at6native27unrolled_elementwise_kernelIZZZNS0_50_GLOBAL__N__2680c7bb_12_PowKernel_cu_7dd49032_317024pow_tensor_tensor_kernelERNS_18TensorIteratorBaseEENKUlvE_clEvENKUlvE0_clEvEUlaaE_St5arrayIPcLm3EELi4E23TrivialOffsetCalculatorILi2EjESB_ILi1EjENS0_6memory12LoadWithCastILi2EEENSE_13StoreWithCastILi1EEEEEviT_T0_T2_T3_T4_T5_:
        /* <DEDUP_REMOVED lines=33> */
.L_x_57031:
[----:B------:R3:W5:Y:S01]  /*0210*/  LDG.E.U8 R28, desc[UR36][R4.64] ;  /* 0x00000024041c7981 */ /* 0x000762000c1e1100 */
[----:B------:R-:W-:Y:S05]  /*0220*/  BRA `(.L_x_57033) ;  /* 0x0000000c00507947 */ /* 0x000fea0003800000 */
.L_x_57030:
        /* <DEDUP_REMOVED lines=8> */
.L_x_57035:
[----:B------:R1:W5:Y:S01]  /*02b0*/  LDG.E.U8 R28, desc[UR36][R4.64] ;  /* 0x00000024041c7981 */ /* 0x000362000c1e1100 */
[----:B------:R-:W-:Y:S05]  /*02c0*/  BRA `(.L_x_57033) ;  /* 0x0000000c00287947 */ /* 0x000fea0003800000 */
.L_x_57034:
[----:B------:R2:W5:Y:S01]  /*02d0*/  LDG.E.U16 R28, desc[UR36][R4.64] ;  /* 0x00000024041c7981 */ /* 0x000562000c1e1500 */
[----:B------:R-:W-:Y:S05]  /*02e0*/  BRA `(.L_x_57033) ;  /* 0x0000000c00207947 */ /* 0x000fea0003800000 */
.L_x_57029:
        /* <DEDUP_REMOVED lines=9> */
.L_x_57037:
[----:B------:R-:W2:Y:S02]  /*0380*/  LDG.E.U16 R0, desc[UR36][R4.64] ;  /* 0x0000002404007981 */ /* 0x000ea4000c1e1500 */
[----:B--2---:R-:W-:-:S06]  /*0390*/  HADD2.F32 R0, -RZ, R0.H0_H0 ;  /* 0x20000000ff007230 */ /* 0x004fcc0000004100 */
[----:B------:R-:W0:Y:S02]  /*03a0*/  F2I.FTZ.TRUNC.NTZ R0, R0 ;  /* 0x0000000000007305 */ /* 0x000e24000021f100 */
[----:B0-----:R-:W-:Y:S01]  /*03b0*/  PRMT R28, R0, 0x7610, R28 ;  /* 0x00007610001c7816 */ /* 0x001fe2000000001c */
[----:B------:R-:W-:Y:S06]  /*03c0*/  BRA `(.L_x_57033) ;  /* 0x0000000800e87947 */ /* 0x000fec0003800000 */
.L_x_57036:
        /* <DEDUP_REMOVED lines=9> */
.L_x_57039:
[----:B------:R-:W2:Y:S02]  /*0460*/  LDG.E.U16 R4, desc[UR36][R4.64] ;  /* 0x0000002404047981 */ /* 0x000ea4000c1e1500 */
[----:B--2---:R-:W-:-:S06]  /*0470*/  HADD2.F32 R0, -RZ, R4.H0_H0 ;  /* 0x20000004ff007230 */ /* 0x004fcc0000004100 */
[----:B------:R-:W0:Y:S02]  /*0480*/  F2I.FTZ.TRUNC.NTZ R0, R0 ;  /* 0x0000000000007305 */ /* 0x000e24000021f100 */
[----:B0-----:R-:W-:Y:S01]  /*0490*/  PRMT R28, R0, 0x7610, R28 ;  /* 0x00007610001c7816 */ /* 0x001fe2000000001c */
[----:B------:R-:W-:Y:S06]  /*04a0*/  BRA `(.L_x_57033) ;  /* 0x0000000800b07947 */ /* 0x000fec0003800000 */
.L_x_57038:
[----:B------:R-:W2:Y:S02]  /*04b0*/  LDG.E.64 R4, desc[UR36][R4.64] ;  /* 0x0000002404047981 */ /* 0x000ea4000c1e1b00 */
[----:B--2---:R0:W1:Y:S02]  /*04c0*/  F2I.F64.TRUNC R28, R4 ;  /* 0x00000004001c7311 */ /* 0x004064000030d100 */
[----:B01----:R-:W-:Y:S05]  /*04d0*/  BRA `(.L_x_57033) ;  /* 0x0000000800a47947 */ /* 0x003fea0003800000 */
.L_x_57028:
        /* <DEDUP_REMOVED lines=12> */
.L_x_57042:
[----:B------:R-:W2:Y:S02]  /*05a0*/  LDG.E.64 R4, desc[UR36][R4.64] ;  /* 0x0000002404047981 */ /* 0x000ea4000c1e1b00 */
[----:B--2---:R0:W1:Y:S02]  /*05b0*/  F2I.F64.TRUNC R28, R4 ;  /* 0x00000004001c7311 */ /* 0x004064000030d100 */
[----:B01----:R-:W-:Y:S05]  /*05c0*/  BRA `(.L_x_57033) ;  /* 0x0000000800687947 */ /* 0x003fea0003800000 */
.L_x_57041:
        /* <DEDUP_REMOVED lines=27> */
.L_x_57044:
        /* <DEDUP_REMOVED lines=15> */
.L_x_57043:
[----:B------:R-:W2:Y:S02]  /*0870*/  LDG.E.U16 R0, desc[UR36][R4.64] ;  /* 0x0000002404007981 */ /* 0x000ea4000c1e1500 */
[----:B--2---:R-:W-:-:S06]  /*0880*/  IMAD.U32 R0, R0, 0x10000, RZ ;  /* 0x0001000000007824 */ /* 0x004fcc00078e00ff */
[----:B------:R-:W0:Y:S02]  /*0890*/  F2I.FTZ.TRUNC.NTZ R0, R0 ;  /* 0x0000000000007305 */ /* 0x000e24000021f100 */
[----:B0-----:R-:W-:Y:S01]  /*08a0*/  PRMT R28, R0, 0x7610, R28 ;  /* 0x00007610001c7816 */ /* 0x001fe2000000001c */
[----:B------:R-:W-:Y:S06]  /*08b0*/  BRA `(.L_x_57033) ;  /* 0x0000000400ac7947 */ /* 0x000fec0003800000 */
.L_x_57040:
        /* <DEDUP_REMOVED lines=10> */
.L_x_57047:
        /* <DEDUP_REMOVED lines=21> */
.L_x_57051:
[----:B------:R-:W-:Y:S05]  /*0ab0*/  BSYNC.RECONVERGENT B1 ;  /* 0x0000000000017941 */ /* 0x000fea0003800200 */
.L_x_57050:
[----:B------:R-:W-:Y:S01]  /*0ac0*/  IMAD.SHL.U32 R0, R0, 0x100000, RZ ;  /* 0x0010000000007824 */ /* 0x000fe200078e00ff */
[----:B------:R-:W-:-:S04]  /*0ad0*/  LEA R3, R3, 0x3b800000, 0x17 ;  /* 0x3b80000003037811 */ /* 0x000fc800078eb8ff */
[----:B------:R-:W-:-:S07]  /*0ae0*/  LOP3.LUT R0, R3, R0, R7, 0xfe, !PT ;  /* 0x0000000003007212 */ /* 0x000fce00078efe07 */
.L_x_57049:
[----:B------:R-:W-:Y:S05]  /*0af0*/  BSYNC.RECONVERGENT B0 ;  /* 0x0000000000007941 */ /* 0x000fea0003800200 */
.L_x_57048:
[----:B------:R-:W0:Y:S02]  /*0b00*/  F2I.FTZ.TRUNC.NTZ R0, R0 ;  /* 0x0000000000007305 */ /* 0x000e24000021f100 */
[----:B0-----:R-:W-:Y:S01]  /*0b10*/  PRMT R28, R0, 0x7610, R28 ;  /* 0x00007610001c7816 */ /* 0x001fe2000000001c */
[----:B------:R-:W-:Y:S06]  /*0b20*/  BRA `(.L_x_57033) ;  /* 0x0000000400107947 */ /* 0x000fec0003800000 */
.L_x_57046:
        /* <DEDUP_REMOVED lines=21> */
.L_x_57055:
[----:B------:R-:W-:Y:S05]  /*0c80*/  BSYNC.RECONVERGENT B1 ;  /* 0x0000000000017941 */ /* 0x000fea0003800200 */
.L_x_57054:
[----:B------:R-:W-:Y:S01]  /*0c90*/  IMAD.SHL.U32 R0, R0, 0x200000, RZ ;  /* 0x0020000000007824 */ /* 0x000fe200078e00ff */
[----:B------:R-:W-:-:S04]  /*0ca0*/  LEA R3, R3, 0x37800000, 0x17 ;  /* 0x3780000003037811 */ /* 0x000fc800078eb8ff */
[----:B------:R-:W-:-:S07]  /*0cb0*/  LOP3.LUT R0, R3, R0, R7, 0xfe, !PT ;  /* 0x0000000003007212 */ /* 0x000fce00078efe07 */
.L_x_57053:
[----:B------:R-:W-:Y:S05]  /*0cc0*/  BSYNC.RECONVERGENT B0 ;  /* 0x0000000000007941 */ /* 0x000fea0003800200 */
.L_x_57052:
[----:B------:R-:W0:Y:S02]  /*0cd0*/  F2I.FTZ.TRUNC.NTZ R0, R0 ;  /* 0x0000000000007305 */ /* 0x000e24000021f100 */
[----:B0-----:R-:W-:Y:S01]  /*0ce0*/  PRMT R28, R0, 0x7610, R28 ;  /* 0x00007610001c7816 */ /* 0x001fe2000000001c */
[----:B------:R-:W-:Y:S06]  /*0cf0*/  BRA `(.L_x_57033) ;  /* 0x00000000009c7947 */ /* 0x000fec0003800000 */
.L_x_57045:
[----:B------:R-:W-:-:S09]  /*0d00*/  UISETP.NE.AND UP0, UPT, UR4, 0x1c, UPT ;  /* 0x0000001c0400788c */ /* 0x000fd2000bf05270 */
[----:B------:R-:W-:Y:S05]  /*0d10*/  BRA.U !UP0, `(.L_x_57056) ;  /* 0x0000000108907547 */ /* 0x000fea000b800000 */
[----:B------:R-:W-:-:S09]  /*0d20*/  UISETP.NE.AND UP0, UPT, UR4, 0x1d, UPT ;  /* 0x0000001d0400788c */ /* 0x000fd2000bf05270 */
[----:B------:R-:W-:Y:S05]  /*0d30*/  BRA.U !UP0, `(.L_x_57057) ;  /* 0x0000000108807547 */ /* 0x000fea000b800000 */
[----:B------:R-:W-:-:S09]  /*0d40*/  UISETP.NE.AND UP0, UPT, UR4, 0x2c, UPT ;  /* 0x0000002c0400788c */ /* 0x000fd2000bf05270 */
[----:B------:R-:W-:Y:S05]  /*0d50*/  BRA.U !UP0, `(.L_x_57058) ;  /* 0x0000000108487547 */ /* 0x000fea000b800000 */
.L_x_57032:
        /* <DEDUP_REMOVED lines=16> */
.L_x_57059:
[----:B------:R-:W-:Y:S01]  /*0e60*/  PRMT R28, RZ, 0x7610, R28 ;  /* 0x00007610ff1c7816 */ /* 0x000fe2000000001c */
[----:B------:R-:W-:Y:S06]  /*0e70*/  BRA `(.L_x_57033) ;  /* 0x00000000003c7947 */ /* 0x000fec0003800000 */
.L_x_57058:
        /* <DEDUP_REMOVED lines=8> */
.L_x_57061:
[----:B------:R-:W-:Y:S05]  /*0f00*/  BSYNC.RECONVERGENT B0 ;  /* 0x0000000000007941 */ /* 0x000fea0003800200 */
.L_x_57060:
[----:B------:R-:W0:Y:S02]  /*0f10*/  F2I.FTZ.TRUNC.NTZ R0, R0 ;  /* 0x0000000000007305 */ /* 0x000e24000021f100 */
[----:B0-----:R-:W-:Y:S01]  /*0f20*/  PRMT R28, R0, 0x7610, R28 ;  /* 0x00007610001c7816 */ /* 0x001fe2000000001c */
[----:B------:R-:W-:Y:S06]  /*0f30*/  BRA `(.L_x_57033) ;  /* 0x00000000000c7947 */ /* 0x000fec0003800000 */
.L_x_57057:
[----:B------:R0:W5:Y:S01]  /*0f40*/  LDG.E.U8 R28, desc[UR36][R4.64] ;  /* 0x00000024041c7981 */ /* 0x000162000c1e1100 */
[----:B------:R-:W-:Y:S05]  /*0f50*/  BRA `(.L_x_57033) ;  /* 0x0000000000047947 */ /* 0x000fea0003800000 */
.L_x_57056:
[----:B------:R0:W5:Y:S02]  /*0f60*/  LDG.E.U8 R28, desc[UR36][R4.64] ;  /* 0x00000024041c7981 */ /* 0x000164000c1e1100 */
.L_x_57033:
        /* <DEDUP_REMOVED lines=18> */
.L_x_57065:
[----:B------:R1:W5:Y:S01]  /*1090*/  LDG.E.U8 R22, desc[UR36][R4.64] ;  /* 0x0000002404167981 */ /* 0x000362000c1e1100 */
[----:B------:R-:W-:Y:S05]  /*10a0*/  BRA `(.L_x_57067) ;  /* 0x0000000c00507947 */ /* 0x000fea0003800000 */
.L_x_57064:
        /* <DEDUP_REMOVED lines=8> */
.L_x_57069:
[----:B------:R3:W5:Y:S01]  /*1130*/  LDG.E.U8 R22, desc[UR36][R4.64] ;  /* 0x0000002404167981 */ /* 0x000762000c1e1100 */
[----:B------:R-:W-:Y:S05]  /*1140*/  BRA `(.L_x_57067) ;  /* 0x0000000c00287947 */ /* 0x000fea0003800000 */
.L_x_57068:
[----:B------:R2:W5:Y:S01]  /*1150*/  LDG.E.U16 R22, desc[UR36][R4.64] ;  /* 0x0000002404167981 */ /* 0x000562000c1e1500 */
[----:B------:R-:W-:Y:S05]  /*1160*/  BRA `(.L_x_57067) ;  /* 0x0000000c00207947 */ /* 0x000fea0003800000 */
.L_x_57063:
        /* <DEDUP_REMOVED lines=9> */
.L_x_57071:
[----:B------:R-:W2:Y:S02]  /*1200*/  LDG.E.U16 R0, desc[UR36][R4.64] ;  /* 0x0000002404007981 */ /* 0x000ea4000c1e1500 */
[----:B--2---:R-:W-:-:S06]  /*1210*/  HADD2.F32 R0, -RZ, R0.H0_H0 ;  /* 0x20000000ff007230 */ /* 0x004fcc0000004100 */
[----:B------:R-:W0:Y:S02]  /*1220*/  F2I.FTZ.TRUNC.NTZ R0, R0 ;  /* 0x0000000000007305 */ /* 0x000e24000021f100 */
[----:B0-----:R-:W-:Y:S01]  /*1230*/  PRMT R22, R0, 0x7610, R22 ;  /* 0x0000761000167816 */ /* 0x001fe20000000016 */
[----:B------:R-:W-:Y:S06]  /*1240*/  BRA `(.L_x_57067) ;  /* 0x0000000800e87947 */ /* 0x000fec0003800000 */
.L_x_57070:
        /* <DEDUP_REMOVED lines=9> */
.L_x_57073:
[----:B------:R-:W2:Y:S02]  /*12e0*/  LDG.E.U16 R4, desc[UR36][R4.64] ;  /* 0x0000002404047981 */ /* 0x000ea4000c1e1500 */
[----:B--2---:R-:W-:-:S06]  /*12f0*/  HADD2.F32 R0, -RZ, R4.H0_H0 ;  /* 0x20000004ff007230 */ /* 0x004fcc0000004100 */
[----:B------:R-:W0:Y:S02]  /*1300*/  F2I.FTZ.TRUNC.NTZ R0, R0 ;  /* 0x0000000000007305 */ /* 0x000e24000021f100 */
[----:B0-----:R-:W-:Y:S01]  /*1310*/  PRMT R22, R0, 0x7610, R22 ;  /* 0x0000761000167816 */ /* 0x001fe20000000016 */
[----:B------:R-:W-:Y:S06]  /*1320*/  BRA `(.L_x_57067) ;  /* 0x0000000800b07947 */ /* 0x000fec0003800000 */
.L_x_57072:
[----:B------:R-:W2:Y:S02]  /*1330*/  LDG.E.64 R4, desc[UR36][R4.64] ;  /* 0x0000002404047981 */ /* 0x000ea4000c1e1b00 */
[----:B--2---:R0:W1:Y:S02]  /*1340*/  F2I.F64.TRUNC R22, R4 ;  /* 0x0000000400167311 */ /* 0x004064000030d100 */
[----:B01----:R-:W-:Y:S05]  /*1350*/  BRA `(.L_x_57067) ;  /* 0x0000000800a47947 */ /* 0x003fea0003800000 */
.L_x_57062:
        /* <DEDUP_REMOVED lines=12> */
.L_x_57076:
[----:B------:R-:W2:Y:S02]  /*1420*/  LDG.E.64 R4, desc[UR36][R4.64] ;  /* 0x0000002404047981 */ /* 0x000ea4000c1e1b00 */
[----:B--2---:R0:W1:Y:S02]  /*1430*/  F2I.F64.TRUNC R22, R4 ;  /* 0x0000000400167311 */ /* 0x004064000030d100 */
[----:B01----:R-:W-:Y:S05]  /*1440*/  BRA `(.L_x_57067) ;  /* 0x0000000800687947 */ /* 0x003fea0003800000 */
.L_x_57075:
        /* <DEDUP_REMOVED lines=27> */
.L_x_57078:
        /* <DEDUP_REMOVED lines=15> */
.L_x_57077:
[----:B------:R-:W2:Y:S02]  /*16f0*/  LDG.E.U16 R0, desc[UR36][R4.64] ;  /* 0x0000002404007981 */ /* 0x000ea4000c1e1500 */
[----:B--2---:R-:W-:-:S06]  /*1700*/  IMAD.U32 R0, R0, 0x10000, RZ ;  /* 0x0001000000007824 */ /* 0x004fcc00078e00ff */
[----:B------:R-:W0:Y:S02]  /*1710*/  F2I.FTZ.TRUNC.NTZ R0, R0 ;  /* 0x0000000000007305 */ /* 0x000e24000021f100 */
[----:B0-----:R-:W-:Y:S01]  /*1720*/  PRMT R22, R0, 0x7610, R22 ;  /* 0x0000761000167816 */ /* 0x001fe20000000016 */
[----:B------:R-:W-:Y:S06]  /*1730*/  BRA `(.L_x_57067) ;  /* 0x0000000400ac7947 */ /* 0x000fec0003800000 */
.L_x_57074:
        /* <DEDUP_REMOVED lines=10> */
.L_x_57081:
        /* <DEDUP_REMOVED lines=21> */
.L_x_57085:
[----:B------:R-:W-:Y:S05]  /*1930*/  BSYNC.RECONVERGENT B1 ;  /* 0x0000000000017941 */ /* 0x000fea0003800200 */
.L_x_57084:
[----:B------:R-:W-:Y:S01]  /*1940*/  IMAD.SHL.U32 R0, R0, 0x100000, RZ ;  /* 0x0010000000007824 */ /* 0x000fe200078e00ff */
[----:B------:R-:W-:-:S04]  /*1950*/  LEA R3, R3, 0x3b800000, 0x17 ;  /* 0x3b80000003037811 */ /* 0x000fc800078eb8ff */
[----:B------:R-:W-:-:S07]  /*1960*/  LOP3.LUT R0, R3, R0, R7, 0xfe, !PT ;  /* 0x0000000003007212 */ /* 0x000fce00078efe07 */
.L_x_57083:
[----:B------:R-:W-:Y:S05]  /*1970*/  BSYNC.RECONVERGENT B0 ;  /* 0x0000000000007941 */ /* 0x000fea0003800200 */
.L_x_57082:
[----:B------:R-:W0:Y:S02]  /*1980*/  F2I.FTZ.TRUNC.NTZ R0, R0 ;  /* 0x0000000000007305 */ /* 0x000e24000021f100 */
[----:B0-----:R-:W-:Y:S01]  /*1990*/  PRMT R22, R0, 0x7610, R22 ;  /* 0x0000761000167816 */ /* 0x001fe20000000016 */
[----:B------:R-:W-:Y:S06]  /*19a0*/  BRA `(.L_x_57067) ;  /* 0x0000000400107947 */ /* 0x000fec0003800000 */
.L_x_57080:
        /* <DEDUP_REMOVED lines=21> */
.L_x_57089:
[----:B------:R-:W-:Y:S05]  /*1b00*/  BSYNC.RECONVERGENT B1 ;  /* 0x0000000000017941 */ /* 0x000fea0003800200 */
.L_x_57088:
[----:B------:R-:W-:Y:S01]  /*1b10*/  IMAD.SHL.U32 R0, R0, 0x200000, RZ ;  /* 0x0020000000007824 */ /* 0x000fe200078e00ff */
[----:B------:R-:W-:-:S04]  /*1b20*/  LEA R3, R3, 0x37800000, 0x17 ;  /* 0x3780000003037811 */ /* 0x000fc800078eb8ff */
[----:B------:R-:W-:-:S07]  /*1b30*/  LOP3.LUT R0, R3, R0, R7, 0xfe, !PT ;  /* 0x0000000003007212 */ /* 0x000fce00078efe07 */
.L_x_57087:
[----:B------:R-:W-:Y:S05]  /*1b40*/  BSYNC.RECONVERGENT B0 ;  /* 0x0000000000007941 */ /* 0x000fea0003800200 */
.L_x_57086:
[----:B------:R-:W0:Y:S02]  /*1b50*/  F2I.FTZ.TRUNC.NTZ R0, R0 ;  /* 0x0000000000007305 */ /* 0x000e24000021f100 */
[----:B0-----:R-:W-:Y:S01]  /*1b60*/  PRMT R22, R0, 0x7610, R22 ;  /* 0x0000761000167816 */ /* 0x001fe20000000016 */
[----:B------:R-:W-:Y:S06]  /*1b70*/  BRA `(.L_x_57067) ;  /* 0x00000000009c7947 */ /* 0x000fec0003800000 */
.L_x_57079:
[----:B------:R-:W-:-:S09]  /*1b80*/  UISETP.NE.AND UP0, UPT, UR4, 0x1c, UPT ;  /* 0x0000001c0400788c */ /* 0x000fd2000bf05270 */
[----:B------:R-:W-:Y:S05]  /*1b90*/  BRA.U !UP0, `(.L_x_57090) ;  /* 0x0000000108907547 */ /* 0x000fea000b800000 */
[----:B------:R-:W-:-:S09]  /*1ba0*/  UISETP.NE.AND UP0, UPT, UR4, 0x1d, UPT ;  /* 0x0000001d0400788c */ /* 0x000fd2000bf05270 */
[----:B------:R-:W-:Y:S05]  /*1bb0*/  BRA.U !UP0, `(.L_x_57091) ;  /* 0x0000000108807547 */ /* 0x000fea000b800000 */
[----:B------:R-:W-:-:S09]  /*1bc0*/  UISETP.NE.AND UP0, UPT, UR4, 0x2c, UPT ;  /* 0x0000002c0400788c */ /* 0x000fd2000bf05270 */
[----:B------:R-:W-:Y:S05]  /*1bd0*/  BRA.U !UP0, `(.L_x_57092) ;  /* 0x0000000108487547 */ /* 0x000fea000b800000 */
.L_x_57066:
        /* <DEDUP_REMOVED lines=16> */
.L_x_57093:
[----:B------:R-:W-:Y:S01]  /*1ce0*/  PRMT R22, RZ, 0x7610, R22 ;  /* 0x00007610ff167816 */ /* 0x000fe20000000016 */
[----:B------:R-:W-:Y:S06]  /*1cf0*/  BRA `(.L_x_57067) ;  /* 0x00000000003c7947 */ /* 0x000fec0003800000 */
.L_x_57092:
        /* <DEDUP_REMOVED lines=8> */
.L_x_57095:
[----:B------:R-:W-:Y:S05]  /*1d80*/  BSYNC.RECONVERGENT B0 ;  /* 0x0000000000007941 */ /* 0x000fea0003800200 */
.L_x_57094:
[----:B------:R-:W0:Y:S02]  /*1d90*/  F2I.FTZ.TRUNC.NTZ R0, R0 ;  /* 0x0000000000007305 */ /* 0x000e24000021f100 */
[----:B0-----:R-:W-:Y:S01]  /*1da0*/  PRMT R22, R0, 0x7610, R22 ;  /* 0x0000761000167816 */ /* 0x001fe20000000016 */
[----:B------:R-:W-:Y:S06]  /*1db0*/  BRA `(.L_x_57067) ;  /* 0x00000000000c7947 */ /* 0x000fec0003800000 */
.L_x_57091:
[----:B------:R0:W5:Y:S01]  /*1dc0*/  LDG.E.U8 R22, desc[UR36][R4.64] ;  /* 0x0000002404167981 */ /* 0x000162000c1e1100 */
[----:B------:R-:W-:Y:S05]  /*1dd0*/  BRA `(.L_x_57067) ;  /* 0x0000000000047947 */ /* 0x000fea0003800000 */
.L_x_57090:
[----:B------:R0:W5:Y:S02]  /*1de0*/  LDG.E.U8 R22, desc[UR36][R4.64] ;  /* 0x0000002404167981 */ /* 0x000164000c1e1100 */
.L_x_57067:
[----:B------:R-:W-:-:S07]  /*1df0*/  VIADD R23, R25, 0x80 ;  /* 0x0000008019177836 */ /* 0x000fce0000000000 */
.L_x_57027:
[----:B------:R-:W-:Y:S05]  /*1e00*/  BSYNC.RECONVERGENT B6 ;  /* 0x0000000000067941 */ /* 0x000fea0003800200 */
.L_x_57026:
        /* <DEDUP_REMOVED lines=24> */
.L_x_57101:
[----:B------:R3:W5:Y:S01]  /*1f90*/  LDG.E.U8 R17, desc[UR36][R4.64] ;  /* 0x0000002404117981 */ /* 0x000762000c1e1100 */
[----:B------:R-:W-:Y:S05]  /*1fa0*/  BRA `(.L_x_57103) ;  /* 0x0000000c00507947 */ /* 0x000fea0003800000 */
.L_x_57100:
        /* <DEDUP_REMOVED lines=8> */
.L_x_57105:
[----:B------:R0:W5:Y:S01]  /*2030*/  LDG.E.U8 R17, desc[UR36][R4.64] ;  /* 0x0000002404117981 */ /* 0x000162000c1e1100 */
[----:B------:R-:W-:Y:S05]  /*2040*/  BRA `(.L_x_57103) ;  /* 0x0000000c00287947 */ /* 0x000fea0003800000 */
.L_x_57104:
[----:B------:R0:W5:Y:S01]  /*2050*/  LDG.E.U16 R17, desc[UR36][R4.64] ;  /* 0x0000002404117981 */ /* 0x000162000c1e1500 */
[----:B------:R-:W-:Y:S05]  /*2060*/  BRA `(.L_x_57103) ;  /* 0x0000000c00207947 */ /* 0x000fea0003800000 */
.L_x_57099:
        /* <DEDUP_REMOVED lines=9> */
.L_x_57107:
[----:B------:R-:W2:Y:S02]  /*2100*/  LDG.E.U16 R0, desc[UR36][R4.64] ;  /* 0x0000002404007981 */ /* 0x000ea4000c1e1500 */
[----:B--2---:R-:W-:-:S06]  /*2110*/  HADD2.F32 R0, -RZ, R0.H0_H0 ;  /* 0x20000000ff007230 */ /* 0x004fcc0000004100 */
[----:B------:R-:W0:Y:S02]  /*2120*/  F2I.FTZ.TRUNC.NTZ R0, R0 ;  /* 0x0000000000007305 */ /* 0x000e24000021f100 */
[----:B0-----:R-:W-:Y:S01]  /*2130*/  PRMT R17, R0, 0x7610, R17 ;  /* 0x0000761000117816 */ /* 0x001fe20000000011 */
[----:B------:R-:W-:Y:S06]  /*2140*/  BRA `(.L_x_57103) ;  /* 0x0000000800e87947 */ /* 0x000fec0003800000 */
.L_x_57106:
        /* <DEDUP_REMOVED lines=9> */
.L_x_57109:
[----:B------:R-:W2:Y:S02]  /*21e0*/  LDG.E.U16 R4, desc[UR36][R4.64] ;  /* 0x0000002404047981 */ /* 0x000ea4000c1e1500 */
[----:B--2---:R-:W-:-:S06]  /*21f0*/  HADD2.F32 R0, -RZ, R4.H0_H0 ;  /* 0x20000004ff007230 */ /* 0x004fcc0000004100 */
[----:B------:R-:W0:Y:S02]  /*2200*/  F2I.FTZ.TRUNC.NTZ R0, R0 ;  /* 0x0000000000007305 */ /* 0x000e24000021f100 */
[----:B0-----:R-:W-:Y:S01]  /*2210*/  PRMT R17, R0, 0x7610, R17 ;  /* 0x0000761000117816 */ /* 0x001fe20000000011 */
[----:B------:R-:W-:Y:S06]  /*2220*/  BRA `(.L_x_57103) ;  /* 0x0000000800b07947 */ /* 0x000fec0003800000 */
.L_x_57108:
[----:B------:R-:W2:Y:S02]  /*2230*/  LDG.E.64 R4, desc[UR36][R4.64] ;  /* 0x0000002404047981 */ /* 0x000ea4000c1e1b00 */
[----:B--2---:R0:W1:Y:S02]  /*2240*/  F2I.F64.TRUNC R17, R4 ;  /* 0x0000000400117311 */ /* 0x004064000030d100 */
[----:B01----:R-:W-:Y:S05]  /*2250*/  BRA `(.L_x_57103) ;  /* 0x0000000800a47947 */ /* 0x003fea0003800000 */
.L_x_57098:
        /* <DEDUP_REMOVED lines=12> */
.L_x_57112:
[----:B------:R-:W2:Y:S02]  /*2320*/  LDG.E.64 R4, desc[UR36][R4.64] ;  /* 0x0000002404047981 */ /* 0x000ea4000c1e1b00 */
[----:B--2---:R0:W1:Y:S02]  /*2330*/  F2I.F64.TRUNC R17, R4 ;  /* 0x0000000400117311 */ /* 0x004064000030d100 */
[----:B01----:R-:W-:Y:S05]  /*2340*/  BRA `(.L_x_57103) ;  /* 0x0000000800687947 */ /* 0x003fea0003800000 */
.L_x_57111:
        /* <DEDUP_REMOVED lines=27> */
.L_x_57114:
        /* <DEDUP_REMOVED lines=15> */
.L_x_57113:
[----:B------:R-:W2:Y:S02]  /*25f0*/  LDG.E.U16 R0, desc[UR36][R4.64] ;  /* 0x0000002404007981 */ /* 0x000ea4000c1e1500 */
[----:B--2---:R-:W-:-:S06]  /*2600*/  IMAD.U32 R0, R0, 0x10000, RZ ;  /* 0x0001000000007824 */ /* 0x004fcc00078e00ff */
[----:B------:R-:W0:Y:S02]  /*2610*/  F2I.FTZ.TRUNC.NTZ R0, R0 ;  /* 0x0000000000007305 */ /* 0x000e24000021f100 */
[----:B0-----:R-:W-:Y:S01]  /*2620*/  PRMT R17, R0, 0x7610, R17 ;  /* 0x0000761000117816 */ /* 0x001fe20000000011 */
[----:B------:R-:W-:Y:S06]  /*2630*/  BRA `(.L_x_57103) ;  /* 0x0000000400ac7947 */ /* 0x000fec0003800000 */
.L_x_57110:
        /* <DEDUP_REMOVED lines=10> */
.L_x_57117:
        /* <DEDUP_REMOVED lines=21> */
.L_x_57121:
[----:B------:R-:W-:Y:S05]  /*2830*/  BSYNC.RECONVERGENT B1 ;  /* 0x0000000000017941 */ /* 0x000fea0003800200 */
.L_x_57120:
[----:B------:R-:W-:Y:S01]  /*2840*/  IMAD.SHL.U32 R0, R0, 0x100000, RZ ;  /* 0x0010000000007824 */ /* 0x000fe200078e00ff */
[----:B------:R-:W-:-:S04]  /*2850*/  LEA R3, R3, 0x3b800000, 0x17 ;  /* 0x3b80000003037811 */ /* 0x000fc800078eb8ff */
[----:B------:R-:W-:-:S07]  /*2860*/  LOP3.LUT R0, R3, R0, R7, 0xfe, !PT ;  /* 0x0000000003007212 */ /* 0x000fce00078efe07 */
.L_x_57119:
[----:B------:R-:W-:Y:S05]  /*2870*/  BSYNC.RECONVERGENT B0 ;  /* 0x0000000000007941 */ /* 0x000fea0003800200 */
.L_x_57118:
[----:B------:R-:W0:Y:S02]  /*2880*/  F2I.FTZ.TRUNC.NTZ R0, R0 ;  /* 0x0000000000007305 */ /* 0x000e24000021f100 */
[----:B0-----:R-:W-:Y:S01]  /*2890*/  PRMT R17, R0, 0x7610, R17 ;  /* 0x0000761000117816 */ /* 0x001fe20000000011 */
[----:B------:R-:W-:Y:S06]  /*28a0*/  BRA `(.L_x_57103) ;  /* 0x0000000400107947 */ /* 0x000fec0003800000 */
.L_x_57116:
        /* <DEDUP_REMOVED lines=21> */
.L_x_57125:
[----:B------:R-:W-:Y:S05]  /*2a00*/  BSYNC.RECONVERGENT B1 ;  /* 0x0000000000017941 */ /* 0x000fea0003800200 */
.L_x_57124:
[----:B------:R-:W-:Y:S01]  /*2a10*/  IMAD.SHL.U32 R0, R0, 0x200000, RZ ;  /* 0x0020000000007824 */ /* 0x000fe200078e00ff */
[----:B------:R-:W-:-:S04]  /*2a20*/  LEA R3, R3, 0x37800000, 0x17 ;  /* 0x3780000003037811 */ /* 0x000fc800078eb8ff */
[----:B------:R-:W-:-:S07]  /*2a30*/  LOP3.LUT R0, R3, R0, R7, 0xfe, !PT ;  /* 0x0000000003007212 */ /* 0x000fce00078efe07 */
.L_x_57123:
[----:B------:R-:W-:Y:S05]  /*2a40*/  BSYNC.RECONVERGENT B0 ;  /* 0x0000000000007941 */ /* 0x000fea0003800200 */
.L_x_57122:
[----:B------:R-:W0:Y:S02]  /*2a50*/  F2I.FTZ.TRUNC.NTZ R0, R0 ;  /* 0x0000000000007305 */ /* 0x000e24000021f100 */
[----:B0-----:R-:W-:Y:S01]  /*2a60*/  PRMT R17, R0, 0x7610, R17 ;  /* 0x0000761000117816 */ /* 0x001fe20000000011 */
[----:B------:R-:W-:Y:S06]  /*2a70*/  BRA `(.L_x_57103) ;  /* 0x00000000009c7947 */ /* 0x000fec0003800000 */
.L_x_57115:
        /* <DEDUP_REMOVED lines=14> */
.L_x_57129:
[----:B------:R-:W-:Y:S05]  /*2b60*/  BSYNC.RECONVERGENT B0 ;  /* 0x0000000000007941 */ /* 0x000fea0003800200 */
.L_x_57128:
[----:B------:R-:W0:Y:S02]  /*2b70*/  F2I.FTZ.TRUNC.NTZ R0, R0 ;  /* 0x0000000000007305 */ /* 0x000e24000021f100 */
[----:B0-----:R-:W-:Y:S01]  /*2b80*/  PRMT R17, R0, 0x7610, R17 ;  /* 0x0000761000117816 */ /* 0x001fe20000000011 */
[----:B------:R-:W-:Y:S06]  /*2b90*/  BRA `(.L_x_57103) ;  /* 0x0000000000547947 */ /* 0x000fec0003800000 */
.L_x_57102:
        /* <DEDUP_REMOVED lines=16> */
.L_x_57130:
[----:B------:R-:W-:Y:S01]  /*2ca0*/  PRMT R17, RZ, 0x7610, R17 ;  /* 0x00007610ff117816 */ /* 0x000fe20000000011 */
[----:B------:R-:W-:Y:S06]  /*2cb0*/  BRA `(.L_x_57103) ;  /* 0x00000000000c7947 */ /* 0x000fec0003800000 */
.L_x_57127:
[----:B------:R0:W5:Y:S01]  /*2cc0*/  LDG.E.U8 R17, desc[UR36][R4.64] ;  /* 0x0000002404117981 */ /* 0x000162000c1e1100 */
[----:B------:R-:W-:Y:S05]  /*2cd0*/  BRA `(.L_x_57103) ;  /* 0x0000000000047947 */ /* 0x000fea0003800000 */
.L_x_57126:
[----:B------:R1:W5:Y:S02]  /*2ce0*/  LDG.E.U8 R17, desc[UR36][R4.64] ;  /* 0x0000002404117981 */ /* 0x000364000c1e1100 */
.L_x_57103:
        /* <DEDUP_REMOVED lines=18> */
.L_x_57134:
[----:B------:R0:W5:Y:S01]  /*2e10*/  LDG.E.U8 R27, desc[UR36][R4.64] ;  /* 0x00000024041b7981 */ /* 0x000162000c1e1100 */
[----:B------:R-:W-:Y:S05]  /*2e20*/  BRA `(.L_x_57136) ;  /* 0x0000000c00507947 */ /* 0x000fea0003800000 */
.L_x_57133:
        /* <DEDUP_REMOVED lines=8> */
.L_x_57138:
[----:B------:R0:W5:Y:S01]  /*2eb0*/  LDG.E.U8 R27, desc[UR36][R4.64] ;  /* 0x00000024041b7981 */ /* 0x000162000c1e1100 */
[----:B------:R-:W-:Y:S05]  /*2ec0*/  BRA `(.L_x_57136) ;  /* 0x0000000c00287947 */ /* 0x000fea0003800000 */
.L_x_57137:
[----:B------:R0:W5:Y:S01]  /*2ed0*/  LDG.E.U16 R27, desc[UR36][R4.64] ;  /* 0x00000024041b7981 */ /* 0x000162000c1e1500 */
[----:B------:R-:W-:Y:S05]  /*2ee0*/  BRA `(.L_x_57136) ;  /* 0x0000000c00207947 */ /* 0x000fea0003800000 */
.L_x_57132:
        /* <DEDUP_REMOVED lines=9> */
.L_x_57140:
[----:B------:R-:W2:Y:S02]  /*2f80*/  LDG.E.U16 R0, desc[UR36][R4.64] ;  /* 0x0000002404007981 */ /* 0x000ea4000c1e1500 */
[----:B--2---:R-:W-:-:S06]  /*2f90*/  HADD2.F32 R0, -RZ, R0.H0_H0 ;  /* 0x20000000ff007230 */ /* 0x004fcc0000004100 */
[----:B------:R-:W0:Y:S02]  /*2fa0*/  F2I.FTZ.TRUNC.NTZ R0, R0 ;  /* 0x0000000000007305 */ /* 0x000e24000021f100 */
[----:B0-----:R-:W-:Y:S01]  /*2fb0*/  PRMT R27, R0, 0x7610, R27 ;  /* 0x00007610001b7816 */ /* 0x001fe2000000001b */
[----:B------:R-:W-:Y:S06]  /*2fc0*/  BRA `(.L_x_57136) ;  /* 0x0000000800e87947 */ /* 0x000fec0003800000 */
.L_x_57139:
        /* <DEDUP_REMOVED lines=9> */
.L_x_57142:
[----:B------:R-:W2:Y:S02]  /*3060*/  LDG.E.U16 R4, desc[UR36][R4.64] ;  /* 0x0000002404047981 */ /* 0x000ea4000c1e1500 */
[----:B--2---:R-:W-:-:S06]  /*3070*/  HADD2.F32 R0, -RZ, R4.H0_H0 ;  /* 0x20000004ff007230 */ /* 0x004fcc0000004100 */
[----:B------:R-:W0:Y:S02]  /*3080*/  F2I.FTZ.TRUNC.NTZ R0, R0 ;  /* 0x0000000000007305 */ /* 0x000e24000021f100 */
[----:B0-----:R-:W-:Y:S01]  /*3090*/  PRMT R27, R0, 0x7610, R27 ;  /* 0x00007610001b7816 */ /* 0x001fe2000000001b */
[----:B------:R-:W-:Y:S06]  /*30a0*/  BRA `(.L_x_57136) ;  /* 0x0000000800b07947 */ /* 0x000fec0003800000 */
.L_x_57141:
[----:B------:R-:W2:Y:S02]  /*30b0*/  LDG.E.64 R4, desc[UR36][R4.64] ;  /* 0x0000002404047981 */ /* 0x000ea4000c1e1b00 */
[----:B--2---:R0:W1:Y:S02]  /*30c0*/  F2I.F64.TRUNC R27, R4 ;  /* 0x00000004001b7311 */ /* 0x004064000030d100 */
[----:B01----:R-:W-:Y:S05]  /*30d0*/  BRA `(.L_x_57136) ;  /* 0x0000000800a47947 */ /* 0x003fea0003800000 */
.L_x_57131:
        /* <DEDUP_REMOVED lines=12> */
.L_x_57145:
[----:B------:R-:W2:Y:S02]  /*31a0*/  LDG.E.64 R4, desc[UR36][R4.64] ;  /* 0x0000002404047981 */ /* 0x000ea4000c1e1b00 */
[----:B--2---:R3:W4:Y:S02]  /*31b0*/  F2I.F64.TRUNC R27, R4 ;  /* 0x00000004001b7311 */ /* 0x004724000030d100 */
[----:B---34-:R-:W-:Y:S05]  /*31c0*/  BRA `(.L_x_57136) ;  /* 0x0000000800687947 */ /* 0x018fea0003800000 */
.L_x_57144:
        /* <DEDUP_REMOVED lines=27> */
.L_x_57147:
        /* <DEDUP_REMOVED lines=15> */
.L_x_57146:
[----:B------:R-:W2:Y:S02]  /*3470*/  LDG.E.U16 R0, desc[UR36][R4.64] ;  /* 0x0000002404007981 */ /* 0x000ea4000c1e1500 */
[----:B--2---:R-:W-:-:S06]  /*3480*/  IMAD.U32 R0, R0, 0x10000, RZ ;  /* 0x0001000000007824 */ /* 0x004fcc00078e00ff */
[----:B------:R-:W0:Y:S02]  /*3490*/  F2I.FTZ.TRUNC.NTZ R0, R0 ;  /* 0x0000000000007305 */ /* 0x000e24000021f100 */
[----:B0-----:R-:W-:Y:S01]  /*34a0*/  PRMT R27, R0, 0x7610, R27 ;  /* 0x00007610001b7816 */ /* 0x001fe2000000001b */
[----:B------:R-:W-:Y:S06]  /*34b0*/  BRA `(.L_x_57136) ;  /* 0x0000000400ac7947 */ /* 0x000fec0003800000 */
.L_x_57143:
        /* <DEDUP_REMOVED lines=10> */
.L_x_57150:
        /* <DEDUP_REMOVED lines=21> */
.L_x_57154:
[----:B------:R-:W-:Y:S05]  /*36b0*/  BSYNC.RECONVERGENT B1 ;  /* 0x0000000000017941 */ /* 0x000fea0003800200 */
.L_x_57153:
[----:B------:R-:W-:Y:S01]  /*36c0*/  IMAD.SHL.U32 R0, R0, 0x100000, RZ ;  /* 0x0010000000007824 */ /* 0x000fe200078e00ff */
[----:B------:R-:W-:-:S04]  /*36d0*/  LEA R3, R3, 0x3b800000, 0x17 ;  /* 0x3b80000003037811 */ /* 0x000fc800078eb8ff */
[----:B------:R-:W-:-:S07]  /*36e0*/  LOP3.LUT R0, R3, R0, R7, 0xfe, !PT ;  /* 0x0000000003007212 */ /* 0x000fce00078efe07 */
.L_x_57152:
[----:B------:R-:W-:Y:S05]  /*36f0*/  BSYNC.RECONVERGENT B0 ;  /* 0x0000000000007941 */ /* 0x000fea0003800200 */
.L_x_57151:
[----:B------:R-:W0:Y:S02]  /*3700*/  F2I.FTZ.TRUNC.NTZ R0, R0 ;  /* 0x0000000000007305 */ /* 0x000e24000021f100 */
[----:B0-----:R-:W-:Y:S01]  /*3710*/  PRMT R27, R0, 0x7610, R27 ;  /* 0x00007610001b7816 */ /* 0x001fe2000000001b */
[----:B------:R-:W-:Y:S06]  /*3720*/  BRA `(.L_x_57136) ;  /* 0x0000000400107947 */ /* 0x000fec0003800000 */
.L_x_57149:
        /* <DEDUP_REMOVED lines=21> */
.L_x_57158:
[----:B------:R-:W-:Y:S05]  /*3880*/  BSYNC.RECONVERGENT B1 ;  /* 0x0000000000017941 */ /* 0x000fea0003800200 */
.L_x_57157:
[----:B------:R-:W-:Y:S01]  /*3890*/  IMAD.SHL.U32 R0, R0, 0x200000, RZ ;  /* 0x0020000000007824 */ /* 0x000fe200078e00ff */
[----:B------:R-:W-:-:S04]  /*38a0*/  LEA R3, R3, 0x37800000, 0x17 ;  /* 0x3780000003037811 */ /* 0x000fc800078eb8ff */
[----:B------:R-:W-:-:S07]  /*38b0*/  LOP3.LUT R0, R3, R0, R7, 0xfe, !PT ;  /* 0x0000000003007212 */ /* 0x000fce00078efe07 */
.L_x_57156:
[----:B------:R-:W-:Y:S05]  /*38c0*/  BSYNC.RECONVERGENT B0 ;  /* 0x0000000000007941 */ /* 0x000fea0003800200 */
.L_x_57155:
[----:B------:R-:W0:Y:S02]  /*38d0*/  F2I.FTZ.TRUNC.NTZ R0, R0 ;  /* 0x0000000000007305 */ /* 0x000e24000021f100 */
[----:B0-----:R-:W-:Y:S01]  /*38e0*/  PRMT R27, R0, 0x7610, R27 ;  /* 0x00007610001b7816 */ /* 0x001fe2000000001b */
[----:B------:R-:W-:Y:S06]  /*38f0*/  BRA `(.L_x_57136) ;  /* 0x00000000009c7947 */ /* 0x000fec0003800000 */
.L_x_57148:
        /* <DEDUP_REMOVED lines=14> */
.L_x_57162:
[----:B------:R-:W-:Y:S05]  /*39e0*/  BSYNC.RECONVERGENT B0 ;  /* 0x0000000000007941 */ /* 0x000fea0003800200 */
.L_x_57161:
[----:B------:R-:W0:Y:S02]  /*39f0*/  F2I.FTZ.TRUNC.NTZ R0, R0 ;  /* 0x0000000000007305 */ /* 0x000e24000021f100 */
[----:B0-----:R-:W-:Y:S01]  /*3a00*/  PRMT R27, R0, 0x7610, R27 ;  /* 0x00007610001b7816 */ /* 0x001fe2000000001b */
[----:B------:R-:W-:Y:S06]  /*3a10*/  BRA `(.L_x_57136) ;  /* 0x0000000000547947 */ /* 0x000fec0003800000 */
.L_x_57135:
        /* <DEDUP_REMOVED lines=16> */
.L_x_57163:
[----:B------:R-:W-:Y:S01]  /*3b20*/  PRMT R27, RZ, 0x7610, R27 ;  /* 0x00007610ff1b7816 */ /* 0x000fe2000000001b */
[----:B------:R-:W-:Y:S06]  /*3b30*/  BRA `(.L_x_57136) ;  /* 0x00000000000c7947 */ /* 0x000fec0003800000 */
.L_x_57160:
[----:B------:R1:W5:Y:S01]  /*3b40*/  LDG.E.U8 R27, desc[UR36][R4.64] ;  /* 0x00000024041b7981 */ /* 0x000362000c1e1100 */
[----:B------:R-:W-:Y:S05]  /*3b50*/  BRA `(.L_x_57136) ;  /* 0x0000000000047947 */ /* 0x000fea0003800000 */
.L_x_57159:
[----:B------:R2:W5:Y:S02]  /*3b60*/  LDG.E.U8 R27, desc[UR36][R4.64] ;  /* 0x00000024041b7981 */ /* 0x000564000c1e1100 */
.L_x_57136:
[----:B------:R-:W-:-:S07]  /*3b70*/  VIADD R23, R23, 0x80 ;  /* 0x0000008017177836 */ /* 0x000fce0000000000 */
.L_x_57097:
[----:B------:R-:W-:Y:S05]  /*3b80*/  BSYNC.RECONVERGENT B6 ;  /* 0x0000000000067941 */ /* 0x000fea0003800200 */
.L_x_57096:
        /* <DEDUP_REMOVED lines=24> */
.L_x_57169:
[----:B------:R3:W5:Y:S01]  /*3d10*/  LDG.E.U8 R18, desc[UR36][R4.64] ;  /* 0x0000002404127981 */ /* 0x000762000c1e1100 */
[----:B------:R-:W-:Y:S05]  /*3d20*/  BRA `(.L_x_57171) ;  /* 0x0000000c00507947 */ /* 0x000fea0003800000 */
.L_x_57168:
        /* <DEDUP_REMOVED lines=8> */
.L_x_57173:
[----:B------:R0:W5:Y:S01]  /*3db0*/  LDG.E.U8 R18, desc[UR36][R4.64] ;  /* 0x0000002404127981 */ /* 0x000162000c1e1100 */
[----:B------:R-:W-:Y:S05]  /*3dc0*/  BRA `(.L_x_57171) ;  /* 0x0000000c00287947 */ /* 0x000fea0003800000 */
.L_x_57172:
[----:B------:R0:W5:Y:S01]  /*3dd0*/  LDG.E.U16 R18, desc[UR36][R4.64] ;  /* 0x0000002404127981 */ /* 0x000162000c1e1500 */
[----:B------:R-:W-:Y:S05]  /*3de0*/  BRA `(.L_x_57171) ;  /* 0x0000000c00207947 */ /* 0x000fea0003800000 */
.L_x_57167:
        /* <DEDUP_REMOVED lines=9> */
.L_x_57175:
[----:B------:R-:W2:Y:S02]  /*3e80*/  LDG.E.U16 R0, desc[UR36][R4.64] ;  /* 0x0000002404007981 */ /* 0x000ea4000c1e1500 */
[----:B--2---:R-:W-:-:S06]  /*3e90*/  HADD2.F32 R0, -RZ, R0.H0_H0 ;  /* 0x20000000ff007230 */ /* 0x004fcc0000004100 */
[----:B------:R-:W0:Y:S02]  /*3ea0*/  F2I.FTZ.TRUNC.NTZ R0, R0 ;  /* 0x0000000000007305 */ /* 0x000e24000021f100 */
[----:B0-----:R-:W-:Y:S01]  /*3eb0*/  PRMT R18, R0, 0x7610, R18 ;  /* 0x0000761000127816 */ /* 0x001fe20000000012 */
[----:B------:R-:W-:Y:S06]  /*3ec0*/  BRA `(.L_x_57171) ;  /* 0x0000000800e87947 */ /* 0x000fec0003800000 */
.L_x_57174:
        /* <DEDUP_REMOVED lines=9> */
.L_x_57177:
[----:B------:R-:W2:Y:S02]  /*3f60*/  LDG.E.U16 R4, desc[UR36][R4.64] ;  /* 0x0000002404047981 */ /* 0x000ea4000c1e1500 */
[----:B--2---:R-:W-:-:S06]  /*3f70*/  HADD2.F32 R0, -RZ, R4.H0_H0 ;  /* 0x20000004ff007230 */ /* 0x004fcc0000004100 */
[----:B------:R-:W0:Y:S02]  /*3f80*/  F2I.FTZ.TRUNC.NTZ R0, R0 ;  /* 0x0000000000007305 */ /* 0x000e24000021f100 */
[----:B0-----:R-:W-:Y:S01]  /*3f90*/  PRMT R18, R0, 0x7610, R18 ;  /* 0x0000761000127816 */ /* 0x001fe20000000012 */
[----:B------:R-:W-:Y:S06]  /*3fa0*/  BRA `(.L_x_57171) ;  /* 0x0000000800b07947 */ /* 0x000fec0003800000 */
.L_x_57176:
[----:B------:R-:W2:Y:S02]  /*3fb0*/  LDG.E.64 R4, desc[UR36][R4.64] ;  /* 0x0000002404047981 */ /* 0x000ea4000c1e1b00 */
[----:B--2---:R0:W1:Y:S02]  /*3fc0*/  F2I.F64.TRUNC R18, R4 ;  /* 0x0000000400127311 */ /* 0x004064000030d100 */
[----:B01----:R-:W-:Y:S05]  /*3fd0*/  BRA `(.L_x_57171) ;  /* 0x0000000800a47947 */ /* 0x003fea0003800000 */
.L_x_57166:
        /* <DEDUP_REMOVED lines=12> */
.L_x_57180:
[----:B------:R-:W2:Y:S02]  /*40a0*/  LDG.E.64 R4, desc[UR36][R4.64] ;  /* 0x0000002404047981 */ /* 0x000ea4000c1e1b00 */
[----:B--2---:R0:W1:Y:S02]  /*40b0*/  F2I.F64.TRUNC R18, R4 ;  /* 0x0000000400127311 */ /* 0x004064000030d100 */
[----:B01----:R-:W-:Y:S05]  /*40c0*/  BRA `(.L_x_57171) ;  /* 0x0000000800687947 */ /* 0x003fea0003800000 */
.L_x_57179:
        /* <DEDUP_REMOVED lines=27> */
.L_x_57182:
        /* <DEDUP_REMOVED lines=15> */
.L_x_57181:
[----:B------:R-:W2:Y:S02]  /*4370*/  LDG.E.U16 R0, desc[UR36][R4.64] ;  /* 0x0000002404007981 */ /* 0x000ea4000c1e1500 */
[----:B--2---:R-:W-:-:S06]  /*4380*/  IMAD.U32 R0, R0, 0x10000, RZ ;  /* 0x0001000000007824 */ /* 0x004fcc00078e00ff */
[----:B------:R-:W0:Y:S02]  /*4390*/  F2I.FTZ.TRUNC.NTZ R0, R0 ;  /* 0x0000000000007305 */ /* 0x000e24000021f100 */
[----:B0-----:R-:W-:Y:S01]  /*43a0*/  PRMT R18, R0, 0x7610, R18 ;  /* 0x0000761000127816 */ /* 0x001fe20000000012 */
[----:B------:R-:W-:Y:S06]  /*43b0*/  BRA `(.L_x_57171) ;  /* 0x0000000400ac7947 */ /* 0x000fec0003800000 */
.L_x_57178:
        /* <DEDUP_REMOVED lines=10> */
.L_x_57185:
        /* <DEDUP_REMOVED lines=21> */
.L_x_57189:
[----:B------:R-:W-:Y:S05]  /*45b0*/  BSYNC.RECONVERGENT B1 ;  /* 0x0000000000017941 */ /* 0x000fea0003800200 */
.L_x_57188:
[----:B------:R-:W-:Y:S01]  /*45c0*/  IMAD.SHL.U32 R0, R0, 0x100000, RZ ;  /* 0x0010000000007824 */ /* 0x000fe200078e00ff */
[----:B------:R-:W-:-:S04]  /*45d0*/  LEA R3, R3, 0x3b800000, 0x17 ;  /* 0x3b80000003037811 */ /* 0x000fc800078eb8ff */
[----:B------:R-:W-:-:S07]  /*45e0*/  LOP3.LUT R0, R3, R0, R7, 0xfe, !PT ;  /* 0x0000000003007212 */ /* 0x000fce00078efe07 */
.L_x_57187:
[----:B------:R-:W-:Y:S05]  /*45f0*/  BSYNC.RECONVERGENT B0 ;  /* 0x0000000000007941 */ /* 0x000fea0003800200 */
.L_x_57186:
[----:B------:R-:W0:Y:S02]  /*4600*/  F2I.FTZ.TRUNC.NTZ R0, R0 ;  /* 0x0000000000007305 */ /* 0x000e24000021f100 */
[----:B0-----:R-:W-:Y:S01]  /*4610*/  PRMT R18, R0, 0x7610, R18 ;  /* 0x0000761000127816 */ /* 0x001fe20000000012 */
[----:B------:R-:W-:Y:S06]  /*4620*/  BRA `(.L_x_57171) ;  /* 0x0000000400107947 */ /* 0x000fec0003800000 */
.L_x_57184:
        /* <DEDUP_REMOVED lines=21> */
.L_x_57193:
[----:B------:R-:W-:Y:S05]  /*4780*/  BSYNC.RECONVERGENT B1 ;  /* 0x0000000000017941 */ /* 0x000fea0003800200 */
.L_x_57192:
[----:B------:R-:W-:Y:S01]  /*4790*/  IMAD.SHL.U32 R0, R0, 0x200000, RZ ;  /* 0x0020000000007824 */ /* 0x000fe200078e00ff */
[----:B------:R-:W-:-:S04]  /*47a0*/  LEA R3, R3, 0x37800000, 0x17 ;  /* 0x3780000003037811 */ /* 0x000fc800078eb8ff */
[----:B------:R-:W-:-:S07]  /*47b0*/  LOP3.LUT R0, R3, R0, R7, 0xfe, !PT ;  /* 0x0000000003007212 */ /* 0x000fce00078efe07 */
.L_x_57191:
[----:B------:R-:W-:Y:S05]  /*47c0*/  BSYNC.RECONVERGENT B0 ;  /* 0x0000000000007941 */ /* 0x000fea0003800200 */
.L_x_57190:
[----:B------:R-:W0:Y:S02]  /*47d0*/  F2I.FTZ.TRUNC.NTZ R0, R0 ;  /* 0x0000000000007305 */ /* 0x000e24000021f100 */
[----:B0-----:R-:W-:Y:S01]  /*47e0*/  PRMT R18, R0, 0x7610, R18 ;  /* 0x0000761000127816 */ /* 0x001fe20000000012 */
[----:B------:R-:W-:Y:S06]  /*47f0*/  BRA `(.L_x_57171) ;  /* 0x00000000009c7947 */ /* 0x000fec0003800000 */
.L_x_57183:
        /* <DEDUP_REMOVED lines=14> */
.L_x_57197:
[----:B------:R-:W-:Y:S05]  /*48e0*/  BSYNC.RECONVERGENT B0 ;  /* 0x0000000000007941 */ /* 0x000fea0003800200 */
.L_x_57196:
[----:B------:R-:W0:Y:S02]  /*48f0*/  F2I.FTZ.TRUNC.NTZ R0, R0 ;  /* 0x0000000000007305 */ /* 0x000e24000021f100 */
[----:B0-----:R-:W-:Y:S01]  /*4900*/  PRMT R18, R0, 0x7610, R18 ;  /* 0x0000761000127816 */ /* 0x001fe20000000012 */
[----:B------:R-:W-:Y:S06]  /*4910*/  BRA `(.L_x_57171) ;  /* 0x0000000000547947 */ /* 0x000fec0003800000 */
.L_x_57170:
        /* <DEDUP_REMOVED lines=16> */
.L_x_57198:
[----:B------:R-:W-:Y:S01]  /*4a20*/  PRMT R18, RZ, 0x7610, R18 ;  /* 0x00007610ff127816 */ /* 0x000fe20000000012 */
[----:B------:R-:W-:Y:S06]  /*4a30*/  BRA `(.L_x_57171) ;  /* 0x00000000000c7947 */ /* 0x000fec0003800000 */
.L_x_57195:
[----:B------:R1:W5:Y:S01]  /*4a40*/  LDG.E.U8 R18, desc[UR36][R4.64] ;  /* 0x0000002404127981 */ /* 0x000362000c1e1100 */
[----:B------:R-:W-:Y:S05]  /*4a50*/  BRA `(.L_x_57171) ;  /* 0x0000000000047947 */ /* 0x000fea0003800000 */
.L_x_57194:
[----:B------:R2:W5:Y:S02]  /*4a60*/  LDG.E.U8 R18, desc[UR36][R4.64] ;  /* 0x0000002404127981 */ /* 0x000564000c1e1100 */
.L_x_57171:
        /* <DEDUP_REMOVED lines=18> */
.L_x_57202:
[----:B------:R0:W5:Y:S01]  /*4b90*/  LDG.E.U8 R26, desc[UR36][R4.64] ;  /* 0x00000024041a7981 */ /* 0x000162000c1e1100 */
[----:B------:R-:W-:Y:S05]  /*4ba0*/  BRA `(.L_x_57204) ;  /* 0x0000000c00507947 */ /* 0x000fea0003800000 */
.L_x_57201:
        /* <DEDUP_REMOVED lines=8> */
.L_x_57206:
[----:B------:R4:W5:Y:S01]  /*4c30*/  LDG.E.U8 R26, desc[UR36][R4.64] ;  /* 0x00000024041a7981 */ /* 0x000962000c1e1100 */
[----:B------:R-:W-:Y:S05]  /*4c40*/  BRA `(.L_x_57204) ;  /* 0x0000000c00287947 */ /* 0x000fea0003800000 */
.L_x_57205:
[----:B------:R3:W5:Y:S01]  /*4c50*/  LDG.E.U16 R26, desc[UR36][R4.64] ;  /* 0x00000024041a7981 */ /* 0x000762000c1e1500 */
[----:B------:R-:W-:Y:S05]  /*4c60*/  BRA `(.L_x_57204) ;  /* 0x0000000c00207947 */ /* 0x000fea0003800000 */
.L_x_57200:
        /* <DEDUP_REMOVED lines=9> */
.L_x_57208:
[----:B------:R-:W2:Y:S02]  /*4d00*/  LDG.E.U16 R0, desc[UR36][R4.64] ;  /* 0x0000002404007981 */ /* 0x000ea4000c1e1500 */
[----:B--2---:R-:W-:-:S06]  /*4d10*/  HADD2.F32 R0, -RZ, R0.H0_H0 ;  /* 0x20000000ff007230 */ /* 0x004fcc0000004100 */
[----:B------:R-:W0:Y:S02]  /*4d20*/  F2I.FTZ.TRUNC.NTZ R0, R0 ;  /* 0x0000000000007305 */ /* 0x000e24000021f100 */
[----:B0-----:R-:W-:Y:S01]  /*4d30*/  PRMT R26, R0, 0x7610, R26 ;  /* 0x00007610001a7816 */ /* 0x001fe2000000001a */
[----:B------:R-:W-:Y:S06]  /*4d40*/  BRA `(.L_x_57204) ;  /* 0x0000000800e87947 */ /* 0x000fec0003800000 */
.L_x_57207:
        /* <DEDUP_REMOVED lines=9> */
.L_x_57210:
[----:B------:R-:W2:Y:S02]  /*4de0*/  LDG.E.U16 R4, desc[UR36][R4.64] ;  /* 0x0000002404047981 */ /* 0x000ea4000c1e1500 */
[----:B--2---:R-:W-:-:S06]  /*4df0*/  HADD2.F32 R0, -RZ, R4.H0_H0 ;  /* 0x20000004ff007230 */ /* 0x004fcc0000004100 */
[----:B------:R-:W0:Y:S02]  /*4e00*/  F2I.FTZ.TRUNC.NTZ R0, R0 ;  /* 0x0000000000007305 */ /* 0x000e24000021f100 */
[----:B0-----:R-:W-:Y:S01]  /*4e10*/  PRMT R26, R0, 0x7610, R26 ;  /* 0x00007610001a7816 */ /* 0x001fe2000000001a */
[----:B------:R-:W-:Y:S06]  /*4e20*/  BRA `(.L_x_57204) ;  /* 0x0000000800b07947 */ /* 0x000fec0003800000 */
.L_x_57209:
[----:B------:R-:W2:Y:S02]  /*4e30*/  LDG.E.64 R4, desc[UR36][R4.64] ;  /* 0x0000002404047981 */ /* 0x000ea4000c1e1b00 */
[----:B--2---:R0:W1:Y:S02]  /*4e40*/  F2I.F64.TRUNC R26, R4 ;  /* 0x00000004001a7311 */ /* 0x004064000030d100 */
[----:B01----:R-:W-:Y:S05]  /*4e50*/  BRA `(.L_x_57204) ;  /* 0x0000000800a47947 */ /* 0x003fea0003800000 */
.L_x_57199:
        /* <DEDUP_REMOVED lines=12> */
.L_x_57213:
[----:B------:R-:W2:Y:S02]  /*4f20*/  LDG.E.64 R4, desc[UR36][R4.64] ;  /* 0x0000002404047981 */ /* 0x000ea4000c1e1b00 */
[----:B--2---:R3:W4:Y:S02]  /*4f30*/  F2I.F64.TRUNC R26, R4 ;  /* 0x00000004001a7311 */ /* 0x004724000030d100 */
[----:B---34-:R-:W-:Y:S05]  /*4f40*/  BRA `(.L_x_57204) ;  /* 0x0000000800687947 */ /* 0x018fea0003800000 */
.L_x_57212:
        /* <DEDUP_REMOVED lines=27> */
.L_x_57215:
        /* <DEDUP_REMOVED lines=15> */
.L_x_57214:
[----:B------:R-:W2:Y:S02]  /*51f0*/  LDG.E.U16 R0, desc[UR36][R4.64] ;  /* 0x0000002404007981 */ /* 0x000ea4000c1e1500 */
[----:B--2---:R-:W-:-:S06]  /*5200*/  IMAD.U32 R0, R0, 0x10000, RZ ;  /* 0x0001000000007824 */ /* 0x004fcc00078e00ff */
[----:B------:R-:W0:Y:S02]  /*5210*/  F2I.FTZ.TRUNC.NTZ R0, R0 ;  /* 0x0000000000007305 */ /* 0x000e24000021f100 */
[----:B0-----:R-:W-:Y:S01]  /*5220*/  PRMT R26, R0, 0x7610, R26 ;  /* 0x00007610001a7816 */ /* 0x001fe2000000001a */
[----:B------:R-:W-:Y:S06]  /*5230*/  BRA `(.L_x_57204) ;  /* 0x0000000400ac7947 */ /* 0x000fec0003800000 */
.L_x_57211:
        /* <DEDUP_REMOVED lines=10> */
.L_x_57218:
        /* <DEDUP_REMOVED lines=21> */
.L_x_57222:
[----:B------:R-:W-:Y:S05]  /*5430*/  BSYNC.RECONVERGENT B1 ;  /* 0x0000000000017941 */ /* 0x000fea0003800200 */
.L_x_57221:
[----:B------:R-:W-:Y:S01]  /*5440*/  IMAD.SHL.U32 R0, R0, 0x100000, RZ ;  /* 0x0010000000007824 */ /* 0x000fe200078e00ff */
[----:B------:R-:W-:-:S04]  /*5450*/  LEA R3, R3, 0x3b800000, 0x17 ;  /* 0x3b80000003037811 */ /* 0x000fc800078eb8ff */
[----:B------:R-:W-:-:S07]  /*5460*/  LOP3.LUT R0, R3, R0, R7, 0xfe, !PT ;  /* 0x0000000003007212 */ /* 0x000fce00078efe07 */
.L_x_57220:
[----:B------:R-:W-:Y:S05]  /*5470*/  BSYNC.RECONVERGENT B0 ;  /* 0x0000000000007941 */ /* 0x000fea0003800200 */
.L_x_57219:
[----:B------:R-:W0:Y:S02]  /*5480*/  F2I.FTZ.TRUNC.NTZ R0, R0 ;  /* 0x0000000000007305 */ /* 0x000e24000021f100 */
[----:B0-----:R-:W-:Y:S01]  /*5490*/  PRMT R26, R0, 0x7610, R26 ;  /* 0x00007610001a7816 */ /* 0x001fe2000000001a */
[----:B------:R-:W-:Y:S06]  /*54a0*/  BRA `(.L_x_57204) ;  /* 0x0000000400107947 */ /* 0x000fec0003800000 */
.L_x_57217:
        /* <DEDUP_REMOVED lines=21> */
.L_x_57226:
[----:B------:R-:W-:Y:S05]  /*5600*/  BSYNC.RECONVERGENT B1 ;  /* 0x0000000000017941 */ /* 0x000fea0003800200 */
.L_x_57225:
[----:B------:R-:W-:Y:S01]  /*5610*/  IMAD.SHL.U32 R0, R0, 0x200000, RZ ;  /* 0x0020000000007824 */ /* 0x000fe200078e00ff */
[----:B------:R-:W-:-:S04]  /*5620*/  LEA R3, R3, 0x37800000, 0x17 ;  /* 0x3780000003037811 */ /* 0x000fc800078eb8ff */
[----:B------:R-:W-:-:S07]  /*5630*/  LOP3.LUT R0, R3, R0, R7, 0xfe, !PT ;  /* 0x0000000003007212 */ /* 0x000fce00078efe07 */
.L_x_57224:
[----:B------:R-:W-:Y:S05]  /*5640*/  BSYNC.RECONVERGENT B0 ;  /* 0x0000000000007941 */ /* 0x000fea0003800200 */
.L_x_57223:
[----:B------:R-:W0:Y:S02]  /*5650*/  F2I.FTZ.TRUNC.NTZ R0, R0 ;  /* 0x0000000000007305 */ /* 0x000e24000021f100 */
[----:B0-----:R-:W-:Y:S01]  /*5660*/  PRMT R26, R0, 0x7610, R26 ;  /* 0x00007610001a7816 */ /* 0x001fe2000000001a */
[----:B------:R-:W-:Y:S06]  /*5670*/  BRA `(.L_x_57204) ;  /* 0x00000000009c7947 */ /* 0x000fec0003800000 */
.L_x_57216:
        /* <DEDUP_REMOVED lines=14> */
.L_x_57230:
[----:B------:R-:W-:Y:S05]  /*5760*/  BSYNC.RECONVERGENT B0 ;  /* 0x0000000000007941 */ /* 0x000fea0003800200 */
.L_x_57229:
[----:B------:R-:W0:Y:S02]  /*5770*/  F2I.FTZ.TRUNC.NTZ R0, R0 ;  /* 0x0000000000007305 */ /* 0x000e24000021f100 */
[----:B0-----:R-:W-:Y:S01]  /*5780*/  PRMT R26, R0, 0x7610, R26 ;  /* 0x00007610001a7816 */ /* 0x001fe2000000001a */
[----:B------:R-:W-:Y:S06]  /*5790*/  BRA `(.L_x_57204) ;  /* 0x0000000000547947 */ /* 0x000fec0003800000 */
.L_x_57203:
        /* <DEDUP_REMOVED lines=16> */
.L_x_57231:
[----:B------:R-:W-:Y:S01]  /*58a0*/  PRMT R26, RZ, 0x7610, R26 ;  /* 0x00007610ff1a7816 */ /* 0x000fe2000000001a */
[----:B------:R-:W-:Y:S06]  /*58b0*/  BRA `(.L_x_57204) ;  /* 0x00000000000c7947 */ /* 0x000fec0003800000 */
.L_x_57228:
[----:B------:R1:W5:Y:S01]  /*58c0*/  LDG.E.U8 R26, desc[UR36][R4.64] ;  /* 0x00000024041a7981 */ /* 0x000362000c1e1100 */
[----:B------:R-:W-:Y:S05]  /*58d0*/  BRA `(.L_x_57204) ;  /* 0x0000000000047947 */ /* 0x000fea0003800000 */
.L_x_57227:
[----:B------:R2:W5:Y:S02]  /*58e0*/  LDG.E.U8 R26, desc[UR36][R4.64] ;  /* 0x00000024041a7981 */ /* 0x000564000c1e1100 */
.L_x_57204:
[----:B------:R-:W-:-:S07]  /*58f0*/  VIADD R23, R23, 0x80 ;  /* 0x0000008017177836 */ /* 0x000fce0000000000 */
.L_x_57165:
[----:B------:R-:W-:Y:S05]  /*5900*/  BSYNC.RECONVERGENT B6 ;  /* 0x0000000000067941 */ /* 0x000fea0003800200 */
.L_x_57164:
        /* <DEDUP_REMOVED lines=24> */
.L_x_57237:
[----:B------:R0:W5:Y:S01]  /*5a90*/  LDG.E.U8 R24, desc[UR36][R4.64] ;  /* 0x0000002404187981 */ /* 0x000162000c1e1100 */
[----:B------:R-:W-:Y:S05]  /*5aa0*/  BRA `(.L_x_57239) ;  /* 0x0000000c00507947 */ /* 0x000fea0003800000 */
.L_x_57236:
        /* <DEDUP_REMOVED lines=8> */
.L_x_57241:
[----:B------:R3:W5:Y:S01]  /*5b30*/  LDG.E.U8 R24, desc[UR36][R4.64] ;  /* 0x0000002404187981 */ /* 0x000762000c1e1100 */
[----:B------:R-:W-:Y:S05]  /*5b40*/  BRA `(.L_x_57239) ;  /* 0x0000000c00287947 */ /* 0x000fea0003800000 */
.L_x_57240:
[----:B------:R2:W5:Y:S01]  /*5b50*/  LDG.E.U16 R24, desc[UR36][R4.64] ;  /* 0x0000002404187981 */ /* 0x000562000c1e1500 */
[----:B------:R-:W-:Y:S05]  /*5b60*/  BRA `(.L_x_57239) ;  /* 0x0000000c00207947 */ /* 0x000fea0003800000 */
.L_x_57235:
        /* <DEDUP_REMOVED lines=9> */
.L_x_57243:
[----:B------:R-:W2:Y:S02]  /*5c00*/  LDG.E.U16 R0, desc[UR36][R4.64] ;  /* 0x0000002404007981 */ /* 0x000ea4000c1e1500 */
[----:B--2---:R-:W-:-:S06]  /*5c10*/  HADD2.F32 R0, -RZ, R0.H0_H0 ;  /* 0x20000000ff007230 */ /* 0x004fcc0000004100 */
[----:B------:R-:W0:Y:S02]  /*5c20*/  F2I.FTZ.TRUNC.NTZ R0, R0 ;  /* 0x0000000000007305 */ /* 0x000e24000021f100 */
[----:B0-----:R-:W-:Y:S01]  /*5c30*/  PRMT R24, R0, 0x7610, R24 ;  /* 0x0000761000187816 */ /* 0x001fe20000000018 */
[----:B------:R-:W-:Y:S06]  /*5c40*/  BRA `(.L_x_57239) ;  /* 0x0000000800e87947 */ /* 0x000fec0003800000 */
.L_x_57242:
        /* <DEDUP_REMOVED lines=9> */
.L_x_57245:
[----:B------:R-:W2:Y:S02]  /*5ce0*/  LDG.E.U16 R4, desc[UR36][R4.64] ;  /* 0x0000002404047981 */ /* 0x000ea4000c1e1500 */
[----:B--2---:R-:W-:-:S06]  /*5cf0*/  HADD2.F32 R0, -RZ, R4.H0_H0 ;  /* 0x20000004ff007230 */ /* 0x004fcc0000004100 */
[----:B------:R-:W0:Y:S02]  /*5d00*/  F2I.FTZ.TRUNC.NTZ R0, R0 ;  /* 0x0000000000007305 */ /* 0x000e24000021f100 */
[----:B0-----:R-:W-:Y:S01]  /*5d10*/  PRMT R24, R0, 0x7610, R24 ;  /* 0x0000761000187816 */ /* 0x001fe20000000018 */
[----:B------:R-:W-:Y:S06]  /*5d20*/  BRA `(.L_x_57239) ;  /* 0x0000000800b07947 */ /* 0x000fec0003800000 */
.L_x_57244:
[----:B------:R-:W2:Y:S02]  /*5d30*/  LDG.E.64 R4, desc[UR36][R4.64] ;  /* 0x0000002404047981 */ /* 0x000ea4000c1e1b00 */
[----:B--2---:R0:W1:Y:S02]  /*5d40*/  F2I.F64.TRUNC R24, R4 ;  /* 0x0000000400187311 */ /* 0x004064000030d100 */
[----:B01----:R-:W-:Y:S05]  /*5d50*/  BRA `(.L_x_57239) ;  /* 0x0000000800a47947 */ /* 0x003fea0003800000 */
.L_x_57234:
        /* <DEDUP_REMOVED lines=12> */
.L_x_57248:
[----:B------:R-:W2:Y:S02]  /*5e20*/  LDG.E.64 R4, desc[UR36][R4.64] ;  /* 0x0000002404047981 */ /* 0x000ea4000c1e1b00 */
[----:B--2---:R0:W1:Y:S02]  /*5e30*/  F2I.F64.TRUNC R24, R4 ;  /* 0x0000000400187311 */ /* 0x004064000030d100 */
[----:B01----:R-:W-:Y:S05]  /*5e40*/  BRA `(.L_x_57239) ;  /* 0x0000000800687947 */ /* 0x003fea0003800000 */
.L_x_57247:
        /* <DEDUP_REMOVED lines=27> */
.L_x_57250:
        /* <DEDUP_REMOVED lines=15> */
.L_x_57249:
[----:B------:R-:W2:Y:S02]  /*60f0*/  LDG.E.U16 R0, desc[UR36][R4.64] ;  /* 0x0000002404007981 */ /* 0x000ea4000c1e1500 */
[----:B--2---:R-:W-:-:S06]  /*6100*/  IMAD.U32 R0, R0, 0x10000, RZ ;  /* 0x0001000000007824 */ /* 0x004fcc00078e00ff */
[----:B------:R-:W0:Y:S02]  /*6110*/  F2I.FTZ.TRUNC.NTZ R0, R0 ;  /* 0x0000000000007305 */ /* 0x000e24000021f100 */
[----:B0-----:R-:W-:Y:S01]  /*6120*/  PRMT R24, R0, 0x7610, R24 ;  /* 0x0000761000187816 */ /* 0x001fe20000000018 */
[----:B------:R-:W-:Y:S06]  /*6130*/  BRA `(.L_x_57239) ;  /* 0x0000000400ac7947 */ /* 0x000fec0003800000 */
.L_x_57246:
        /* <DEDUP_REMOVED lines=10> */
.L_x_57253:
        /* <DEDUP_REMOVED lines=21> */
.L_x_57257:
[----:B------:R-:W-:Y:S05]  /*6330*/  BSYNC.RECONVERGENT B1 ;  /* 0x0000000000017941 */ /* 0x000fea0003800200 */
.L_x_57256:
[----:B------:R-:W-:Y:S01]  /*6340*/  IMAD.SHL.U32 R0, R0, 0x100000, RZ ;  /* 0x0010000000007824 */ /* 0x000fe200078e00ff */
[----:B------:R-:W-:-:S04]  /*6350*/  LEA R3, R3, 0x3b800000, 0x17 ;  /* 0x3b80000003037811 */ /* 0x000fc800078eb8ff */
[----:B------:R-:W-:-:S07]  /*6360*/  LOP3.LUT R0, R3, R0, R7, 0xfe, !PT ;  /* 0x0000000003007212 */ /* 0x000fce00078efe07 */
.L_x_57255:
[----:B------:R-:W-:Y:S05]  /*6370*/  BSYNC.RECONVERGENT B0 ;  /* 0x0000000000007941 */ /* 0x000fea0003800200 */
.L_x_57254:
[----:B------:R-:W0:Y:S02]  /*6380*/  F2I.FTZ.TRUNC.NTZ R0, R0 ;  /* 0x0000000000007305 */ /* 0x000e24000021f100 */
[----:B0-----:R-:W-:Y:S01]  /*6390*/  PRMT R24, R0, 0x7610, R24 ;  /* 0x0000761000187816 */ /* 0x001fe20000000018 */
[----:B------:R-:W-:Y:S06]  /*63a0*/  BRA `(.L_x_57239) ;  /* 0x0000000400107947 */ /* 0x000fec0003800000 */
.L_x_57252:
        /* <DEDUP_REMOVED lines=21> */
.L_x_57261:
[----:B------:R-:W-:Y:S05]  /*6500*/  BSYNC.RECONVERGENT B1 ;  /* 0x0000000000017941 */ /* 0x000fea0003800200 */
.L_x_57260:
[----:B------:R-:W-:Y:S01]  /*6510*/  IMAD.SHL.U32 R0, R0, 0x200000, RZ ;  /* 0x0020000000007824 */ /* 0x000fe200078e00ff */
[----:B------:R-:W-:-:S04]  /*6520*/  LEA R3, R3, 0x37800000, 0x17 ;  /* 0x3780000003037811 */ /* 0x000fc800078eb8ff */
[----:B------:R-:W-:-:S07]  /*6530*/  LOP3.LUT R0, R3, R0, R7, 0xfe, !PT ;  /* 0x0000000003007212 */ /* 0x000fce00078efe07 */
.L_x_57259:
[----:B------:R-:W-:Y:S05]  /*6540*/  BSYNC.RECONVERGENT B0 ;  /* 0x0000000000007941 */ /* 0x000fea0003800200 */
.L_x_57258:
[----:B------:R-:W0:Y:S02]  /*6550*/  F2I.FTZ.TRUNC.NTZ R0, R0 ;  /* 0x0000000000007305 */ /* 0x000e24000021f100 */
[----:B0-----:R-:W-:Y:S01]  /*6560*/  PRMT R24, R0, 0x7610, R24 ;  /* 0x0000761000187816 */ /* 0x001fe20000000018 */
[----:B------:R-:W-:Y:S06]  /*6570*/  BRA `(.L_x_57239) ;  /* 0x00000000009c7947 */ /* 0x000fec0003800000 */
.L_x_57251:
        /* <DEDUP_REMOVED lines=14> */
.L_x_57265:
[----:B------:R-:W-:Y:S05]  /*6660*/  BSYNC.RECONVERGENT B0 ;  /* 0x0000000000007941 */ /* 0x000fea0003800200 */
.L_x_57264:
[----:B------:R-:W0:Y:S02]  /*6670*/  F2I.FTZ.TRUNC.NTZ R0, R0 ;  /* 0x0000000000007305 */ /* 0x000e24000021f100 */
[----:B0-----:R-:W-:Y:S01]  /*6680*/  PRMT R24, R0, 0x7610, R24 ;  /* 0x0000761000187816 */ /* 0x001fe20000000018 */
[----:B------:R-:W-:Y:S06]  /*6690*/  BRA `(.L_x_57239) ;  /* 0x0000000000547947 */ /* 0x000fec0003800000 */
.L_x_57238:
        /* <DEDUP_REMOVED lines=16> */
.L_x_57266:
[----:B------:R-:W-:Y:S01]  /*67a0*/  PRMT R24, RZ, 0x7610, R24 ;  /* 0x00007610ff187816 */ /* 0x000fe20000000018 */
[----:B------:R-:W-:Y:S06]  /*67b0*/  BRA `(.L_x_57239) ;  /* 0x00000000000c7947 */ /* 0x000fec0003800000 */
.L_x_57263:
[----:B------:R0:W5:Y:S01]  /*67c0*/  LDG.E.U8 R24, desc[UR36][R4.64] ;  /* 0x0000002404187981 */ /* 0x000162000c1e1100 */
[----:B------:R-:W-:Y:S05]  /*67d0*/  BRA `(.L_x_57239) ;  /* 0x0000000000047947 */ /* 0x000fea0003800000 */
.L_x_57262:
[----:B------:R0:W5:Y:S02]  /*67e0*/  LDG.E.U8 R24, desc[UR36][R4.64] ;  /* 0x0000002404187981 */ /* 0x000164000c1e1100 */
.L_x_57239:
        /* <DEDUP_REMOVED lines=19> */
.L_x_57270:
[----:B------:R0:W5:Y:S01]  /*6920*/  LDG.E.U8 R19, desc[UR36][R4.64] ;  /* 0x0000002404137981 */ /* 0x000162000c1e1100 */
[----:B------:R-:W-:Y:S05]  /*6930*/  BRA `(.L_x_57233) ;  /* 0x0000000c004c7947 */ /* 0x000fea0003800000 */
.L_x_57269:
        /* <DEDUP_REMOVED lines=8> */
.L_x_57273:
[----:B------:R0:W5:Y:S01]  /*69c0*/  LDG.E.U8 R19, desc[UR36][R4.64] ;  /* 0x0000002404137981 */ /* 0x000162000c1e1100 */
[----:B------:R-:W-:Y:S05]  /*69d0*/  BRA `(.L_x_57233) ;  /* 0x0000000c00247947 */ /* 0x000fea0003800000 */
.L_x_57272:
[----:B------:R0:W5:Y:S01]  /*69e0*/  LDG.E.U16 R19, desc[UR36][R4.64] ;  /* 0x0000002404137981 */ /* 0x000162000c1e1500 */
[----:B------:R-:W-:Y:S05]  /*69f0*/  BRA `(.L_x_57233) ;  /* 0x0000000c001c7947 */ /* 0x000fea0003800000 */
.L_x_57268:
        /* <DEDUP_REMOVED lines=9> */
.L_x_57275:
[----:B------:R-:W2:Y:S02]  /*6a90*/  LDG.E.U16 R0, desc[UR36][R4.64] ;  /* 0x0000002404007981 */ /* 0x000ea4000c1e1500 */
[----:B--2---:R-:W-:-:S06]  /*6aa0*/  HADD2.F32 R0, -RZ, R0.H0_H0 ;  /* 0x20000000ff007230 */ /* 0x004fcc0000004100 */
[----:B------:R-:W0:Y:S02]  /*6ab0*/  F2I.FTZ.TRUNC.NTZ R0, R0 ;  /* 0x0000000000007305 */ /* 0x000e24000021f100 */
[----:B0-----:R-:W-:Y:S01]  /*6ac0*/  PRMT R19, R0, 0x7610, R19 ;  /* 0x0000761000137816 */ /* 0x001fe20000000013 */
[----:B------:R-:W-:Y:S06]  /*6ad0*/  BRA `(.L_x_57233) ;  /* 0x0000000800e47947 */ /* 0x000fec0003800000 */
.L_x_57274:
        /* <DEDUP_REMOVED lines=9> */
.L_x_57277:
[----:B------:R-:W2:Y:S02]  /*6b70*/  LDG.E.U16 R4, desc[UR36][R4.64] ;  /* 0x0000002404047981 */ /* 0x000ea4000c1e1500 */
[----:B--2---:R-:W-:-:S06]  /*6b80*/  HADD2.F32 R0, -RZ, R4.H0_H0 ;  /* 0x20000004ff007230 */ /* 0x004fcc0000004100 */
[----:B------:R-:W0:Y:S02]  /*6b90*/  F2I.FTZ.TRUNC.NTZ R0, R0 ;  /* 0x0000000000007305 */ /* 0x000e24000021f100 */
[----:B0-----:R-:W-:Y:S01]  /*6ba0*/  PRMT R19, R0, 0x7610, R19 ;  /* 0x0000761000137816 */ /* 0x001fe20000000013 */
[----:B------:R-:W-:Y:S06]  /*6bb0*/  BRA `(.L_x_57233) ;  /* 0x0000000800ac7947 */ /* 0x000fec0003800000 */
.L_x_57276:
[----:B------:R-:W2:Y:S02]  /*6bc0*/  LDG.E.64 R4, desc[UR36][R4.64] ;  /* 0x0000002404047981 */ /* 0x000ea4000c1e1b00 */
[----:B--2---:R0:W1:Y:S02]  /*6bd0*/  F2I.F64.TRUNC R19, R4 ;  /* 0x0000000400137311 */ /* 0x004064000030d100 */
[----:B01----:R-:W-:Y:S05]  /*6be0*/  BRA `(.L_x_57233) ;  /* 0x0000000800a07947 */ /* 0x003fea0003800000 */
.L_x_57267:
        /* <DEDUP_REMOVED lines=12> */
.L_x_57280:
[----:B------:R-:W2:Y:S02]  /*6cb0*/  LDG.E.64 R4, desc[UR36][R4.64] ;  /* 0x0000002404047981 */ /* 0x000ea4000c1e1b00 */
[----:B--2---:R0:W1:Y:S02]  /*6cc0*/  F2I.F64.TRUNC R19, R4 ;  /* 0x0000000400137311 */ /* 0x004064000030d100 */
[----:B01----:R-:W-:Y:S05]  /*6cd0*/  BRA `(.L_x_57233) ;  /* 0x0000000800647947 */ /* 0x003fea0003800000 */
.L_x_57279:
        /* <DEDUP_REMOVED lines=27> */
.L_x_57282:
        /* <DEDUP_REMOVED lines=15> */
.L_x_57281:
[----:B------:R-:W2:Y:S02]  /*6f80*/  LDG.E.U16 R0, desc[UR36][R4.64] ;  /* 0x0000002404007981 */ /* 0x000ea4000c1e1500 */
[----:B--2---:R-:W-:-:S06]  /*6f90*/  IMAD.U32 R0, R0, 0x10000, RZ ;  /* 0x0001000000007824 */ /* 0x004fcc00078e00ff */
[----:B------:R-:W0:Y:S02]  /*6fa0*/  F2I.FTZ.TRUNC.NTZ R0, R0 ;  /* 0x0000000000007305 */ /* 0x000e24000021f100 */
[----:B0-----:R-:W-:Y:S01]  /*6fb0*/  PRMT R19, R0, 0x7610, R19 ;  /* 0x0000761000137816 */ /* 0x001fe20000000013 */
[----:B------:R-:W-:Y:S06]  /*6fc0*/  BRA `(.L_x_57233) ;  /* 0x0000000400a87947 */ /* 0x000fec0003800000 */
.L_x_57278:
        /* <DEDUP_REMOVED lines=10> */
.L_x_57285:
        /* <DEDUP_REMOVED lines=21> */
.L_x_57289:
[----:B------:R-:W-:Y:S05]  /*71c0*/  BSYNC.RECONVERGENT B1 ;  /* 0x0000000000017941 */ /* 0x000fea0003800200 */
.L_x_57288:
[----:B------:R-:W-:Y:S01]  /*71d0*/  IMAD.SHL.U32 R0, R0, 0x100000, RZ ;  /* 0x0010000000007824 */ /* 0x000fe200078e00ff */
[----:B------:R-:W-:-:S04]  /*71e0*/  LEA R3, R3, 0x3b800000, 0x17 ;  /* 0x3b80000003037811 */ /* 0x000fc800078eb8ff */
[----:B------:R-:W-:-:S07]  /*71f0*/  LOP3.LUT R0, R3, R0, R7, 0xfe, !PT ;  /* 0x0000000003007212 */ /* 0x000fce00078efe07 */
.L_x_57287:
[----:B------:R-:W-:Y:S05]  /*7200*/  BSYNC.RECONVERGENT B0 ;  /* 0x0000000000007941 */ /* 0x000fea0003800200 */
.L_x_57286:
[----:B------:R-:W0:Y:S02]  /*7210*/  F2I.FTZ.TRUNC.NTZ R0, R0 ;  /* 0x0000000000007305 */ /* 0x000e24000021f100 */
[----:B0-----:R-:W-:Y:S01]  /*7220*/  PRMT R19, R0, 0x7610, R19 ;  /* 0x0000761000137816 */ /* 0x001fe20000000013 */
[----:B------:R-:W-:Y:S06]  /*7230*/  BRA `(.L_x_57233) ;  /* 0x00000004000c7947 */ /* 0x000fec0003800000 */
.L_x_57284:
        /* <DEDUP_REMOVED lines=21> */
.L_x_57293:
[----:B------:R-:W-:Y:S05]  /*7390*/  BSYNC.RECONVERGENT B1 ;  /* 0x0000000000017941 */ /* 0x000fea0003800200 */
.L_x_57292:
[----:B------:R-:W-:Y:S01]  /*73a0*/  IMAD.SHL.U32 R0, R0, 0x200000, RZ ;  /* 0x0020000000007824 */ /* 0x000fe200078e00ff */
[----:B------:R-:W-:-:S04]  /*73b0*/  LEA R3, R3, 0x37800000, 0x17 ;  /* 0x3780000003037811 */ /* 0x000fc800078eb8ff */
[----:B------:R-:W-:-:S07]  /*73c0*/  LOP3.LUT R0, R3, R0, R7, 0xfe, !PT ;  /* 0x0000000003007212 */ /* 0x000fce00078efe07 */
.L_x_57291:
[----:B------:R-:W-:Y:S05]  /*73d0*/  BSYNC.RECONVERGENT B0 ;  /* 0x0000000000007941 */ /* 0x000fea0003800200 */
.L_x_57290:
[----:B------:R-:W0:Y:S02]  /*73e0*/  F2I.FTZ.TRUNC.NTZ R0, R0 ;  /* 0x0000000000007305 */ /* 0x000e24000021f100 */
[----:B0-----:R-:W-:Y:S01]  /*73f0*/  PRMT R19, R0, 0x7610, R19 ;  /* 0x0000761000137816 */ /* 0x001fe20000000013 */
[----:B------:R-:W-:Y:S06]  /*7400*/  BRA `(.L_x_57233) ;  /* 0x0000000000987947 */ /* 0x000fec0003800000 */
.L_x_57283:
        /* <DEDUP_REMOVED lines=14> */
.L_x_57297:
[----:B------:R-:W-:Y:S05]  /*74f0*/  BSYNC.RECONVERGENT B0 ;  /* 0x0000000000007941 */ /* 0x000fea0003800200 */
.L_x_57296:
[----:B------:R-:W0:Y:S02]  /*7500*/  F2I.FTZ.TRUNC.NTZ R0, R0 ;  /* 0x0000000000007305 */ /* 0x000e24000021f100 */
[----:B0-----:R-:W-:Y:S01]  /*7510*/  PRMT R19, R0, 0x7610, R19 ;  /* 0x0000761000137816 */ /* 0x001fe20000000013 */
[----:B------:R-:W-:Y:S06]  /*7520*/  BRA `(.L_x_57233) ;  /* 0x0000000000507947 */ /* 0x000fec0003800000 */
.L_x_57271:
        /* <DEDUP_REMOVED lines=16> */
.L_x_57298:
[----:B------:R-:W-:Y:S05]  /*7630*/  BRA `(.L_x_57233) ;  /* 0x00000000000c7947 */ /* 0x000fea0003800000 */
.L_x_57295:
[----:B------:R0:W5:Y:S01]  /*7640*/  LDG.E.U8 R19, desc[UR36][R4.64] ;  /* 0x0000002404137981 */ /* 0x000162000c1e1100 */
[----:B------:R-:W-:Y:S05]  /*7650*/  BRA `(.L_x_57233) ;  /* 0x0000000000047947 */ /* 0x000fea0003800000 */
.L_x_57294:
[----:B------:R0:W5:Y:S02]  /*7660*/  LDG.E.U8 R19, desc[UR36][R4.64] ;  /* 0x0000002404137981 */ /* 0x000164000c1e1100 */
.L_x_57233:
[----:B------:R-:W-:Y:S05]  /*7670*/  BSYNC.RECONVERGENT B6 ;  /* 0x0000000000067941 */ /* 0x000fea0003800200 */
.L_x_57232:
[----:B------:R-:W-:Y:S01]  /*7680*/  ISETP.GE.AND P0, PT, R25, R16, PT ;  /* 0x000000101900720c */ /* 0x000fe20003f06270 */
[----:B------:R-:W-:-:S12]  /*7690*/  BSSY.RECONVERGENT B0, `(.L_x_57299) ;  /* 0x000002e000007945 */ /* 0x000fd80003800200 */
[----:B------:R-:W-:Y:S05]  /*76a0*/  @P0 BRA `(.L_x_57300) ;  /* 0x0000000000b00947 */ /* 0x000fea0003800000 */
[----:B-1---5:R-:W-:-:S04]  /*76b0*/  PRMT R0, R22, 0x8880, RZ ;  /* 0x0000888016007816 */ /* 0x022fc800000000ff */
        /* <DEDUP_REMOVED lines=9> */
[----:B------:R-:W-:Y:S02]  /*7750*/  SEL R0, R28, 0x1, !P0 ;  /* 0x000000011c007807 */ /* 0x000fe40004000000 */
[----:B------:R-:W-:Y:S02]  /*7760*/  ISETP.GE.U32.AND P0, PT, R22, 0x2, PT ;  /* 0x000000021600780c */ /* 0x000fe40003f06070 */
[----:B------:R-:W-:Y:S02]  /*7770*/  PRMT R28, R28, 0x9910, RZ ;  /* 0x000099101c1c7816 */ /* 0x000fe400000000ff */
[----:B------:R-:W-:-:S03]  /*7780*/  PRMT R3, R0, 0x9910, RZ ;  /* 0x0000991000037816 */ /* 0x000fc600000000ff */
[----:B------:R-:W-:-:S04]  /*7790*/  IMAD.MOV.U32 R0, RZ, RZ, R28 ;  /* 0x000000ffff007224 */ /* 0x000fc800078e001c */
[----:B------:R-:W-:Y:S02]  /*77a0*/  IMAD R0, R0, R0, RZ ;  /* 0x0000000000007224 */ /* 0x000fe400078e02ff */
[----:B------:R-:W-:Y:S05]  /*77b0*/  @!P0 BRA `(.L_x_57303) ;  /* 0x00000000003c8947 */ /* 0x000fea0003800000 */
[----:B------:R-:W-:Y:S02]  /*77c0*/  SHF.R.U32.HI R22, RZ, 0x1, R22 ;  /* 0x00000001ff167819 */ /* 0x000fe40000011616 */
[----:B0-234-:R-:W-:-:S07]  /*77d0*/  PRMT R5, R0, 0x7610, R5 ;  /* 0x0000761000057816 */ /* 0x01dfce0000000005 */
.L_x_57304:
        /* <DEDUP_REMOVED lines=8> */
[----:B------:R-:W-:Y:S01]  /*7860*/  IMAD R3, R3, R4, RZ ;  /* 0x0000000403037224 */ /* 0x000fe200078e02ff */
[----:B------:R-:W-:-:S02]  /*7870*/  ISETP.GE.U32.AND P0, PT, R0, 0x2, PT ;  /* 0x000000020000780c */ /* 0x000fc40003f06070 */
[----:B------:R-:W-:-:S04]  /*7880*/  SHF.R.U32.HI R0, RZ, 0x1, R0 ;  /* 0x00000001ff007819 */ /* 0x000fc80000011600 */
[----:B------:R-:W-:-:S07]  /*7890*/  PRMT R22, R0, 0x7610, R22 ;  /* 0x0000761000167816 */ /* 0x000fce0000000016 */
[----:B------:R-:W-:Y:S05]  /*78a0*/  @P0 BRA `(.L_x_57304) ;  /* 0xfffffffc00cc0947 */ /* 0x000fea000383ffff */
.L_x_57303:
[----:B------:R-:W-:Y:S05]  /*78b0*/  BSYNC.RECONVERGENT B1 ;  /* 0x0000000000017941 */ /* 0x000fea0003800200 */
.L_x_57302:
[----:B------:R-:W-:Y:S05]  /*78c0*/  BRA `(.L_x_57300) ;  /* 0x0000000000287947 */ /* 0x000fea0003800000 */
.L_x_57301:
        /* <DEDUP_REMOVED lines=10> */
.L_x_57300:
[----:B------:R-:W-:Y:S05]  /*7970*/  BSYNC.RECONVERGENT B0 ;  /* 0x0000000000007941 */ /* 0x000fea0003800200 */
.L_x_57299:
[----:B------:R-:W-:Y:S01]  /*7980*/  VIADD R23, R25, 0x80 ;  /* 0x0000008019177836 */ /* 0x000fe20000000000 */
[----:B------:R-:W-:Y:S04]  /*7990*/  BSSY.RECONVERGENT B0, `(.L_x_57305) ;  /* 0x0000030000007945 */ /* 0x000fe80003800200 */
[----:B------:R-:W-:-:S13]  /*79a0*/  ISETP.GE.AND P0, PT, R23, R16, PT ;  /* 0x000000101700720c */ /* 0x000fda0003f06270 */
[----:B------:R-:W-:Y:S05]  /*79b0*/  @P0 BRA `(.L_x_57306) ;  /* 0x0000000000b40947 */ /* 0x000fea0003800000 */
[----:B-1--45:R-:W-:-:S04]  /*79c0*/  PRMT R0, R27, 0x8880, RZ ;  /* 0x000088801b007816 */ /* 0x032fc800000000ff */
        /* <DEDUP_REMOVED lines=17> */
[----:B------:R-:W-:-:S07]  /*7ae0*/  PRMT R6, R0, 0x7610, R6 ;  /* 0x0000761000067816 */ /* 0x000fce0000000006 */
.L_x_57310:
[----:B------:R-:W-:Y:S02]  /*7af0*/  LOP3.LUT R0, R27, 0x1, RZ, 0xc0, !PT ;  /* 0x000000011b007812 */ /* 0x000fe400078ec0ff */
[----:B0-23--:R-:W-:Y:S02]  /*7b00*/  PRMT R4, R22, 0x9910, RZ ;  /* 0x0000991016047816 */ /* 0x00dfe400000000ff */
        /* <DEDUP_REMOVED lines=8> */
[----:B------:R-:W-:Y:S02]  /*7b90*/  SHF.R.U32.HI R0, RZ, 0x1, R0 ;  /* 0x00000001ff007819 */ /* 0x000fe40000011600 */
[----:B------:R-:W-:Y:S02]  /*7ba0*/  PRMT R22, R4, 0x7610, R22 ;  /* 0x0000761004167816 */ /* 0x000fe40000000016 */
[----:B------:R-:W-:-:S07]  /*7bb0*/  PRMT R27, R0, 0x7610, R27 ;  /* 0x00007610001b7816 */ /* 0x000fce000000001b */
[----:B------:R-:W-:Y:S05]  /*7bc0*/  @P0 BRA `(.L_x_57310) ;  /* 0xfffffffc00c80947 */ /* 0x000fea000383ffff */
.L_x_57309:
[----:B------:R-:W-:Y:S05]  /*7bd0*/  BSYNC.RECONVERGENT B1 ;  /* 0x0000000000017941 */ /* 0x000fea0003800200 */
.L_x_57308:
[----:B------:R-:W-:Y:S05]  /*7be0*/  BRA `(.L_x_57306) ;  /* 0x0000000000287947 */ /* 0x000fea0003800000 */
.L_x_57307:
        /* <DEDUP_REMOVED lines=10> */
.L_x_57306:
[----:B------:R-:W-:Y:S05]  /*7c90*/  BSYNC.RECONVERGENT B0 ;  /* 0x0000000000007941 */ /* 0x000fea0003800200 */
.L_x_57305:
[----:B01234-:R-:W-:Y:S01]  /*7ca0*/  VIADD R5, R25, 0x100 ;  /* 0x0000010019057836 */ /* 0x01ffe20000000000 */
[----:B------:R-:W-:Y:S04]  /*7cb0*/  BSSY.RECONVERGENT B0, `(.L_x_57311) ;  /* 0x0000030000007945 */ /* 0x000fe80003800200 */
[----:B------:R-:W-:-:S13]  /*7cc0*/  ISETP.GE.AND P0, PT, R5, R16, PT ;  /* 0x000000100500720c */ /* 0x000fda0003f06270 */
[----:B------:R-:W-:Y:S05]  /*7cd0*/  @P0 BRA `(.L_x_57312) ;  /* 0x0000000000b40947 */ /* 0x000fea0003800000 */
[----:B-----5:R-:W-:-:S04]  /*7ce0*/  PRMT R0, R26, 0x8880, RZ ;  /* 0x000088801a007816 */ /* 0x020fc800000000ff */
        /* <DEDUP_REMOVED lines=18> */
.L_x_57316:
        /* <DEDUP_REMOVED lines=14> */
.L_x_57315:
[----:B------:R-:W-:Y:S05]  /*7ef0*/  BSYNC.RECONVERGENT B1 ;  /* 0x0000000000017941 */ /* 0x000fea0003800200 */
.L_x_57314:
[----:B------:R-:W-:Y:S05]  /*7f00*/  BRA `(.L_x_57312) ;  /* 0x0000000000287947 */ /* 0x000fea0003800000 */
.L_x_57313:
        /* <DEDUP_REMOVED lines=10> */
.L_x_57312:
[----:B------:R-:W-:Y:S05]  /*7fb0*/  BSYNC.RECONVERGENT B0 ;  /* 0x0000000000007941 */ /* 0x000fea0003800200 */
.L_x_57311:
[----:B------:R-:W-:Y:S01]  /*7fc0*/  VIADD R5, R25, 0x180 ;  /* 0x0000018019057836 */ /* 0x000fe20000000000 */
        /* <DEDUP_REMOVED lines=22> */
.L_x_57322:
        /* <DEDUP_REMOVED lines=14> */
.L_x_57321:
[----:B------:R-:W-:Y:S05]  /*8210*/  BSYNC.RECONVERGENT B1 ;  /* 0x0000000000017941 */ /* 0x000fea0003800200 */
.L_x_57320:
[----:B------:R-:W-:Y:S05]  /*8220*/  BRA `(.L_x_57318) ;  /* 0x0000000000287947 */ /* 0x000fea0003800000 */
.L_x_57319:
        /* <DEDUP_REMOVED lines=10> */
.L_x_57318:
[----:B------:R-:W-:Y:S05]  /*82d0*/  BSYNC.RECONVERGENT B0 ;  /* 0x0000000000007941 */ /* 0x000fea0003800200 */
.L_x_57317:
        /* <DEDUP_REMOVED lines=26> */
.L_x_57329:
[----:B------:R0:W-:Y:S01]  /*8480*/  STG.E.U8 desc[UR36][R8.64], R3 ;  /* 0x0000000308007986 */ /* 0x0001e2000c101124 */
[----:B------:R-:W-:Y:S01]  /*8490*/  IMAD.MOV.U32 R25, RZ, RZ, R23 ;  /* 0x000000ffff197224 */ /* 0x000fe200078e0017 */
[----:B------:R-:W-:Y:S06]  /*84a0*/  BRA `(.L_x_57331) ;  /* 0x0000000c00d87947 */ /* 0x000fec0003800000 */
.L_x_57328:
        /* <DEDUP_REMOVED lines=13> */
.L_x_57333:
[----:B------:R-:W-:Y:S01]  /*8580*/  LOP3.LUT R3, R3, 0xffff, RZ, 0xc0, !PT ;  /* 0x0000ffff03037812 */ /* 0x000fe200078ec0ff */
[----:B------:R-:W-:-:S03]  /*8590*/  IMAD.MOV.U32 R25, RZ, RZ, R23 ;  /* 0x000000ffff197224 */ /* 0x000fc600078e0017 */
[----:B------:R-:W-:-:S05]  /*85a0*/  PRMT R3, R3, 0x8880, RZ ;  /* 0x0000888003037816 */ /* 0x000fca00000000ff */
[----:B------:R0:W-:Y:S01]  /*85b0*/  STG.E desc[UR36][R8.64], R3 ;  /* 0x0000000308007986 */ /* 0x0001e2000c101924 */
[----:B------:R-:W-:Y:S05]  /*85c0*/  BRA `(.L_x_57331) ;  /* 0x0000000c00907947 */ /* 0x000fea0003800000 */
.L_x_57332:
[----:B------:R-:W-:Y:S01]  /*85d0*/  PRMT R3, R3, 0x8880, RZ ;  /* 0x0000888003037816 */ /* 0x000fe200000000ff */
[----:B------:R-:W-:-:S03]  /*85e0*/  IMAD.MOV.U32 R25, RZ, RZ, R23 ;  /* 0x000000ffff197224 */ /* 0x000fc600078e0017 */
[----:B------:R-:W-:-:S05]  /*85f0*/  PRMT R3, R3, 0x7710, RZ ;  /* 0x0000771003037816 */ /* 0x000fca00000000ff */
[----:B------:R0:W-:Y:S01]  /*8600*/  STG.E.U16 desc[UR36][R8.64], R3 ;  /* 0x0000000308007986 */ /* 0x0001e2000c101524 */
[----:B------:R-:W-:Y:S05]  /*8610*/  BRA `(.L_x_57331) ;  /* 0x0000000c007c7947 */ /* 0x000fea0003800000 */
.L_x_57327:
        /* <DEDUP_REMOVED lines=10> */
.L_x_57335:
[----:B------:R-:W0:Y:S01]  /*86c0*/  I2F.S8 R0, R3 ;  /* 0x0000000300007306 */ /* 0x000e220000001400 */
[----:B------:R-:W-:Y:S01]  /*86d0*/  IMAD.MOV.U32 R25, RZ, RZ, R23 ;  /* 0x000000ffff197224 */ /* 0x000fe200078e0017 */
[----:B0-----:R-:W-:-:S05]  /*86e0*/  F2FP.F16.F32.PACK_AB R0, RZ, R0 ;  /* 0x00000000ff00723e */ /* 0x001fca00000000ff */
[----:B------:R0:W-:Y:S01]  /*86f0*/  STG.E.U16 desc[UR36][R8.64], R0 ;  /* 0x0000000008007986 */ /* 0x0001e2000c101524 */
[----:B------:R-:W-:Y:S05]  /*8700*/  BRA `(.L_x_57331) ;  /* 0x0000000c00407947 */ /* 0x000fea0003800000 */
.L_x_57334:
        /* <DEDUP_REMOVED lines=11> */
.L_x_57337:
[----:B------:R-:W0:Y:S01]  /*87c0*/  I2F.S8 R3, R3 ;  /* 0x0000000300037306 */ /* 0x000e220000001400 */
[----:B------:R-:W-:Y:S01]  /*87d0*/  IMAD.MOV.U32 R25, RZ, RZ, R23 ;  /* 0x000000ffff197224 */ /* 0x000fe200078e0017 */
[----:B0-----:R-:W-:-:S04]  /*87e0*/  F2FP.F16.F32.PACK_AB R3, RZ, R3 ;  /* 0x00000003ff03723e */ /* 0x001fc800000000ff */
[----:B------:R-:W-:-:S05]  /*87f0*/  PRMT R3, R3, 0x5410, RZ ;  /* 0x0000541003037816 */ /* 0x000fca00000000ff */
[----:B------:R0:W-:Y:S01]  /*8800*/  STG.E desc[UR36][R8.64], R3 ;  /* 0x0000000308007986 */ /* 0x0001e2000c101924 */
[----:B------:R-:W-:Y:S05]  /*8810*/  BRA `(.L_x_57331) ;  /* 0x0000000800fc7947 */ /* 0x000fea0003800000 */
.L_x_57336:
[----:B------:R-:W-:Y:S01]  /*8820*/  PRMT R4, R3, 0x8880, RZ ;  /* 0x0000888003047816 */ /* 0x000fe200000000ff */
[----:B------:R-:W-:-:S03]  /*8830*/  IMAD.MOV.U32 R25, RZ, RZ, R23 ;  /* 0x000000ffff197224 */ /* 0x000fc600078e0017 */
[----:B------:R-:W-:-:S06]  /*8840*/  PRMT R4, R4, 0x7710, RZ ;  /* 0x0000771004047816 */ /* 0x000fcc00000000ff */
[----:B------:R-:W0:Y:S02]  /*8850*/  I2F.F64.S16 R4, R4 ;  /* 0x0000000400047312 */ /* 0x000e240000101c00 */
[----:B0-----:R0:W-:Y:S01]  /*8860*/  STG.E.64 desc[UR36][R8.64], R4 ;  /* 0x0000000408007986 */ /* 0x0011e2000c101b24 */
[----:B------:R-:W-:Y:S05]  /*8870*/  BRA `(.L_x_57331) ;  /* 0x0000000800e47947 */ /* 0x000fea0003800000 */
.L_x_57326:
        /* <DEDUP_REMOVED lines=13> */
.L_x_57340:
[----:B------:R-:W-:Y:S02]  /*8950*/  PRMT R4, R3, 0x8880, RZ ;  /* 0x0000888003047816 */ /* 0x000fe400000000ff */
[----:B------:R-:W-:Y:S01]  /*8960*/  CS2R R6, SRZ ;  /* 0x0000000000067805 */ /* 0x000fe2000001ff00 */
[----:B------:R-:W-:Y:S01]  /*8970*/  IMAD.MOV.U32 R25, RZ, RZ, R23 ;  /* 0x000000ffff197224 */ /* 0x000fe200078e0017 */
[----:B------:R-:W-:-:S06]  /*8980*/  PRMT R4, R4, 0x7710, RZ ;  /* 0x0000771004047816 */ /* 0x000fcc00000000ff */
[----:B------:R-:W0:Y:S02]  /*8990*/  I2F.F64.S16 R4, R4 ;  /* 0x0000000400047312 */ /* 0x000e240000101c00 */
[----:B0-----:R0:W-:Y:S01]  /*89a0*/  STG.E.128 desc[UR36][R8.64], R4 ;  /* 0x0000000408007986 */ /* 0x0011e2000c101d24 */
[----:B------:R-:W-:Y:S05]  /*89b0*/  BRA `(.L_x_57331) ;  /* 0x0000000800947947 */ /* 0x000fea0003800000 */
.L_x_57339:
        /* <DEDUP_REMOVED lines=19> */
.L_x_57344:
[----:B------:R-:W-:Y:S05]  /*8af0*/  BSYNC.RECONVERGENT B0 ;  /* 0x0000000000007941 */ /* 0x000fea0003800200 */
.L_x_57343:
[----:B------:R-:W-:Y:S01]  /*8b00*/  LOP3.LUT R5, R0, 0x80, R5, 0xf8, !PT ;  /* 0x0000008000057812 */ /* 0x000fe200078ef805 */
[----:B------:R-:W-:-:S04]  /*8b10*/  IMAD.MOV.U32 R25, RZ, RZ, R23 ;  /* 0x000000ffff197224 */ /* 0x000fc800078e0017 */
[----:B------:R0:W-:Y:S01]  /*8b20*/  STG.E.U8 desc[UR36][R8.64], R5 ;  /* 0x0000000508007986 */ /* 0x0001e2000c101124 */
[----:B------:R-:W-:Y:S05]  /*8b30*/  BRA `(.L_x_57331) ;  /* 0x0000000800347947 */ /* 0x000fea0003800000 */
.L_x_57342:
        /* <DEDUP_REMOVED lines=15> */
.L_x_57346:
[----:B------:R-:W-:Y:S05]  /*8c30*/  BSYNC.RECONVERGENT B0 ;  /* 0x0000000000007941 */ /* 0x000fea0003800200 */
.L_x_57345:
[----:B------:R-:W-:Y:S01]  /*8c40*/  LOP3.LUT R5, R0, 0x80, R5, 0xf8, !PT ;  /* 0x0000008000057812 */ /* 0x000fe200078ef805 */
[----:B------:R-:W-:-:S04]  /*8c50*/  IMAD.MOV.U32 R25, RZ, RZ, R23 ;  /* 0x000000ffff197224 */ /* 0x000fc800078e0017 */
[----:B------:R0:W-:Y:S01]  /*8c60*/  STG.E.U8 desc[UR36][R8.64], R5 ;  /* 0x0000000508007986 */ /* 0x0001e2000c101124 */
[----:B------:R-:W-:Y:S05]  /*8c70*/  BRA `(.L_x_57331) ;  /* 0x0000000400e47947 */ /* 0x000fea0003800000 */
.L_x_57341:
[----:B------:R-:W0:Y:S01]  /*8c80*/  I2F.S8 R0, R3 ;  /* 0x0000000300007306 */ /* 0x000e220000001400 */
[----:B------:R-:W-:Y:S01]  /*8c90*/  IMAD.MOV.U32 R25, RZ, RZ, R23 ;  /* 0x000000ffff197224 */ /* 0x000fe200078e0017 */
[----:B0-----:R-:W-:-:S05]  /*8ca0*/  F2FP.BF16.F32.PACK_AB R0, RZ, R0 ;  /* 0x00000000ff00723e */ /* 0x001fca00000010ff */
[----:B------:R0:W-:Y:S01]  /*8cb0*/  STG.E.U16 desc[UR36][R8.64], R0 ;  /* 0x0000000008007986 */ /* 0x0001e2000c101524 */
[----:B------:R-:W-:Y:S05]  /*8cc0*/  BRA `(.L_x_57331) ;  /* 0x0000000400d07947 */ /* 0x000fea0003800000 */
.L_x_57338:
        /* <DEDUP_REMOVED lines=13> */
.L_x_57349:
        /* <DEDUP_REMOVED lines=13> */
.L_x_57352:
[----:B------:R-:W-:-:S04]  /*8e70*/  SHF.R.U32.HI R0, RZ, 0x14, R3 ;  /* 0x00000014ff007819 */ /* 0x000fc80000011603 */
[----:B------:R-:W-:-:S04]  /*8e80*/  LOP3.LUT R0, R0, 0x1, RZ, 0xc0, !PT ;  /* 0x0000000100007812 */ /* 0x000fc800078ec0ff */
[----:B------:R-:W-:-:S04]  /*8e90*/  IADD3 R0, PT, PT, R3, 0x487ffff, R0 ;  /* 0x0487ffff03007810 */ /* 0x000fc80007ffe000 */
[----:B------:R-:W-:-:S04]  /*8ea0*/  SHF.R.U32.HI R0, RZ, 0x14, R0 ;  /* 0x00000014ff007819 */ /* 0x000fc80000011600 */
[----:B------:R-:W-:-:S07]  /*8eb0*/  LOP3.LUT R0, R0, 0xff, RZ, 0xc0, !PT ;  /* 0x000000ff00007812 */ /* 0x000fce00078ec0ff */
.L_x_57353:
[----:B------:R-:W-:-:S04]  /*8ec0*/  SHF.R.U32.HI R3, RZ, 0x18, R3 ;  /* 0x00000018ff037819 */ /* 0x000fc80000011603 */
[----:B------:R-:W-:-:S04]  /*8ed0*/  LOP3.LUT R0, R0, 0x80, R3, 0xf8, !PT ;  /* 0x0000008000007812 */ /* 0x000fc800078ef803 */
[----:B------:R-:W-:-:S07]  /*8ee0*/  PRMT R4, R0, 0x7610, R4 ;  /* 0x0000761000047816 */ /* 0x000fce0000000004 */
.L_x_57351:
[----:B------:R-:W-:Y:S05]  /*8ef0*/  BSYNC.RECONVERGENT B0 ;  /* 0x0000000000007941 */ /* 0x000fea0003800200 */
.L_x_57350:
[----:B------:R0:W-:Y:S01]  /*8f00*/  STG.E.U8 desc[UR36][R8.64], R4 ;  /* 0x0000000408007986 */ /* 0x0001e2000c101124 */
[----:B------:R-:W-:Y:S01]  /*8f10*/  IMAD.MOV.U32 R25, RZ, RZ, R23 ;  /* 0x000000ffff197224 */ /* 0x000fe200078e0017 */
[----:B------:R-:W-:Y:S06]  /*8f20*/  BRA `(.L_x_57331) ;  /* 0x0000000400387947 */ /* 0x000fec0003800000 */
.L_x_57348:
        /* <DEDUP_REMOVED lines=13> */
.L_x_57356:
[----:B------:R-:W-:-:S04]  /*9000*/  SHF.R.U32.HI R0, RZ, 0x15, R3 ;  /* 0x00000015ff007819 */ /* 0x000fc80000011603 */
[----:B------:R-:W-:-:S04]  /*9010*/  LOP3.LUT R0, R0, 0x1, RZ, 0xc0, !PT ;  /* 0x0000000100007812 */ /* 0x000fc800078ec0ff */
[----:B------:R-:W-:-:S04]  /*9020*/  IADD3 R0, PT, PT, R3, 0x88fffff, R0 ;  /* 0x088fffff03007810 */ /* 0x000fc80007ffe000 */
[----:B------:R-:W-:-:S04]  /*9030*/  SHF.R.U32.HI R0, RZ, 0x15, R0 ;  /* 0x00000015ff007819 */ /* 0x000fc80000011600 */
[----:B------:R-:W-:-:S07]  /*9040*/  LOP3.LUT R0, R0, 0xff, RZ, 0xc0, !PT ;  /* 0x000000ff00007812 */ /* 0x000fce00078ec0ff */
.L_x_57357:
[----:B------:R-:W-:-:S04]  /*9050*/  SHF.R.U32.HI R3, RZ, 0x18, R3 ;  /* 0x00000018ff037819 */ /* 0x000fc80000011603 */
[----:B------:R-:W-:-:S04]  /*9060*/  LOP3.LUT R0, R0, 0x80, R3, 0xf8, !PT ;  /* 0x0000008000007812 */ /* 0x000fc800078ef803 */
[----:B------:R-:W-:-:S07]  /*9070*/  PRMT R4, R0, 0x7610, R4 ;  /* 0x0000761000047816 */ /* 0x000fce0000000004 */
.L_x_57355:
[----:B------:R-:W-:Y:S05]  /*9080*/  BSYNC.RECONVERGENT B0 ;  /* 0x0000000000007941 */ /* 0x000fea0003800200 */
.L_x_57354:
[----:B------:R3:W-:Y:S01]  /*9090*/  STG.E.U8 desc[UR36][R8.64], R4 ;  /* 0x0000000408007986 */ /* 0x0007e2000c101124 */
[----:B------:R-:W-:Y:S01]  /*90a0*/  IMAD.MOV.U32 R25, RZ, RZ, R23 ;  /* 0x000000ffff197224 */ /* 0x000fe200078e0017 */
[----:B------:R-:W-:Y:S06]  /*90b0*/  BRA `(.L_x_57331) ;  /* 0x0000000000d47947 */ /* 0x000fec0003800000 */
.L_x_57347:
[----:B------:R-:W-:-:S13]  /*90c0*/  ISETP.NE.AND P0, PT, R0, 0x1c, PT ;  /* 0x0000001c0000780c */ /* 0x000fda0003f05270 */
[----:B------:R-:W-:Y:S05]  /*90d0*/  @!P0 BRA `(.L_x_57358) ;  /* 0x0000000000bc8947 */ /* 0x000fea0003800000 */
[----:B------:R-:W-:-:S13]  /*90e0*/  ISETP.NE.AND P0, PT, R0, 0x1d, PT ;  /* 0x0000001d0000780c */ /* 0x000fda0003f05270 */
[----:B------:R-:W-:Y:S05]  /*90f0*/  @!P0 BRA `(.L_x_57359) ;  /* 0x0000000000988947 */ /* 0x000fea0003800000 */
[----:B------:R-:W-:-:S13]  /*9100*/  ISETP.NE.AND P0, PT, R0, 0x2c, PT ;  /* 0x0000002c0000780c */ /* 0x000fda0003f05270 */
[----:B------:R-:W-:Y:S05]  /*9110*/  @!P0 BRA `(.L_x_57360) ;  /* 0x0000000000488947 */ /* 0x000fea0003800000 */
.L_x_57330:
        /* <DEDUP_REMOVED lines=16> */
.L_x_57361:
[----:B------:R-:W-:Y:S01]  /*9220*/  IMAD.MOV.U32 R25, RZ, RZ, R23 ;  /* 0x000000ffff197224 */ /* 0x000fe200078e0017 */
[----:B------:R-:W-:Y:S06]  /*9230*/  BRA `(.L_x_57331) ;  /* 0x0000000000747947 */ /* 0x000fec0003800000 */
.L_x_57360:
        /* <DEDUP_REMOVED lines=18> */
.L_x_57359:
[----:B------:R-:W-:Y:S01]  /*9360*/  LOP3.LUT R3, R3, 0xffff, RZ, 0xc0, !PT ;  /* 0x0000ffff03037812 */ /* 0x000fe200078ec0ff */
[----:B------:R-:W-:-:S03]  /*9370*/  IMAD.MOV.U32 R25, RZ, RZ, R23 ;  /* 0x000000ffff197224 */ /* 0x000fc600078e0017 */
[----:B------:R-:W-:-:S05]  /*9380*/  PRMT R3, R3, 0x8880, RZ ;  /* 0x0000888003037816 */ /* 0x000fca00000000ff */
[----:B------:R-:W-:-:S05]  /*9390*/  IMAD.MOV.U32 R4, RZ, RZ, R3 ;  /* 0x000000ffff047224 */ /* 0x000fca00078e0003 */
[----:B------:R-:W-:-:S05]  /*93a0*/  SHF.R.S32.HI R5, RZ, 0x1f, R4 ;  /* 0x0000001fff057819 */ /* 0x000fca0000011404 */
[----:B------:R1:W-:Y:S01]  /*93b0*/  STG.E.64 desc[UR36][R8.64], R4 ;  /* 0x0000000408007986 */ /* 0x0003e2000c101b24 */
[----:B------:R-:W-:Y:S05]  /*93c0*/  BRA `(.L_x_57331) ;  /* 0x0000000000107947 */ /* 0x000fea0003800000 */
.L_x_57358:
[----:B------:R-:W-:Y:S01]  /*93d0*/  LOP3.LUT R3, R3, 0xffff, RZ, 0xc0, !PT ;  /* 0x0000ffff03037812 */ /* 0x000fe200078ec0ff */
[----:B------:R-:W-:-:S03]  /*93e0*/  IMAD.MOV.U32 R25, RZ, RZ, R23 ;  /* 0x000000ffff197224 */ /* 0x000fc600078e0017 */
[----:B------:R-:W-:-:S05]  /*93f0*/  PRMT R3, R3, 0x8880, RZ ;  /* 0x0000888003037816 */ /* 0x000fca00000000ff */
[----:B------:R0:W-:Y:S02]  /*9400*/  STG.E desc[UR36][R8.64], R3 ;  /* 0x0000000308007986 */ /* 0x0001e4000c101924 */
.L_x_57331:
        /* <DEDUP_REMOVED lines=23> */
.L_x_57366:
[----:B------:R0:W-:Y:S01]  /*9580*/  STG.E.U8 desc[UR36][R8.64], R22 ;  /* 0x0000001608007986 */ /* 0x0001e2000c101124 */
[----:B------:R-:W-:Y:S05]  /*9590*/  BRA `(.L_x_57368) ;  /* 0x0000000c00807947 */ /* 0x000fea0003800000 */
.L_x_57365:
        /* <DEDUP_REMOVED lines=12> */
.L_x_57370:
[----:B------:R-:W-:-:S04]  /*9660*/  LOP3.LUT R22, R22, 0xffff, RZ, 0xc0, !PT ;  /* 0x0000ffff16167812 */ /* 0x000fc800078ec0ff */
[----:B------:R-:W-:-:S05]  /*9670*/  PRMT R3, R22, 0x8880, RZ ;  /* 0x0000888016037816 */ /* 0x000fca00000000ff */
[----:B------:R0:W-:Y:S01]  /*9680*/  STG.E desc[UR36][R8.64], R3 ;  /* 0x0000000308007986 */ /* 0x0001e2000c101924 */
[----:B------:R-:W-:Y:S05]  /*9690*/  BRA `(.L_x_57368) ;  /* 0x0000000c00407947 */ /* 0x000fea0003800000 */
.L_x_57369:
[----:B------:R-:W-:-:S04]  /*96a0*/  PRMT R3, R22, 0x8880, RZ ;  /* 0x0000888016037816 */ /* 0x000fc800000000ff */
[----:B------:R-:W-:-:S05]  /*96b0*/  PRMT R3, R3, 0x7710, RZ ;  /* 0x0000771003037816 */ /* 0x000fca00000000ff */
[----:B------:R0:W-:Y:S01]  /*96c0*/  STG.E.U16 desc[UR36][R8.64], R3 ;  /* 0x0000000308007986 */ /* 0x0001e2000c101524 */
[----:B------:R-:W-:Y:S05]  /*96d0*/  BRA `(.L_x_57368) ;  /* 0x0000000c00307947 */ /* 0x000fea0003800000 */
.L_x_57364:
        /* <DEDUP_REMOVED lines=9> */
.L_x_57372:
[----:B------:R-:W0:Y:S02]  /*9770*/  I2F.S8 R0, R22 ;  /* 0x0000001600007306 */ /* 0x000e240000001400 */
[----:B0-----:R-:W-:-:S05]  /*9780*/  F2FP.F16.F32.PACK_AB R0, RZ, R0 ;  /* 0x00000000ff00723e */ /* 0x001fca00000000ff */
[----:B------:R0:W-:Y:S01]  /*9790*/  STG.E.U16 desc[UR36][R8.64], R0 ;  /* 0x0000000008007986 */ /* 0x0001e2000c101524 */
[----:B------:R-:W-:Y:S05]  /*97a0*/  BRA `(.L_x_57368) ;  /* 0x0000000800fc7947 */ /* 0x000fea0003800000 */
.L_x_57371:
        /* <DEDUP_REMOVED lines=10> */
.L_x_57374:
[----:B------:R-:W0:Y:S02]  /*9850*/  I2F.S8 R22, R22 ;  /* 0x0000001600167306 */ /* 0x000e240000001400 */
[----:B0-----:R-:W-:-:S04]  /*9860*/  F2FP.F16.F32.PACK_AB R3, RZ, R22 ;  /* 0x00000016ff03723e */ /* 0x001fc800000000ff */
[----:B------:R-:W-:-:S05]  /*9870*/  PRMT R3, R3, 0x5410, RZ ;  /* 0x0000541003037816 */ /* 0x000fca00000000ff */
[----:B------:R0:W-:Y:S01]  /*9880*/  STG.E desc[UR36][R8.64], R3 ;  /* 0x0000000308007986 */ /* 0x0001e2000c101924 */
[----:B------:R-:W-:Y:S05]  /*9890*/  BRA `(.L_x_57368) ;  /* 0x0000000800c07947 */ /* 0x000fea0003800000 */
.L_x_57373:
[----:B------:R-:W-:-:S04]  /*98a0*/  PRMT R4, R22, 0x8880, RZ ;  /* 0x0000888016047816 */ /* 0x000fc800000000ff */
[----:B------:R-:W-:-:S06]  /*98b0*/  PRMT R4, R4, 0x7710, RZ ;  /* 0x0000771004047816 */ /* 0x000fcc00000000ff */
[----:B------:R-:W0:Y:S02]  /*98c0*/  I2F.F64.S16 R4, R4 ;  /* 0x0000000400047312 */ /* 0x000e240000101c00 */
[----:B0-----:R0:W-:Y:S01]  /*98d0*/  STG.E.64 desc[UR36][R8.64], R4 ;  /* 0x0000000408007986 */ /* 0x0011e2000c101b24 */
[----:B------:R-:W-:Y:S05]  /*98e0*/  BRA `(.L_x_57368) ;  /* 0x0000000800ac7947 */ /* 0x000fea0003800000 */
.L_x_57363:
        /* <DEDUP_REMOVED lines=14> */
.L_x_57378:
        /* <DEDUP_REMOVED lines=17> */
.L_x_57381:
[----:B------:R-:W-:-:S04]  /*9ae0*/  SHF.R.U32.HI R3, RZ, 0x18, R5 ;  /* 0x00000018ff037819 */ /* 0x000fc80000011605 */
[----:B------:R-:W-:-:S04]  /*9af0*/  LOP3.LUT R0, R0, 0x80, R3, 0xf8, !PT ;  /* 0x0000008000007812 */ /* 0x000fc800078ef803 */
[----:B------:R-:W-:-:S07]  /*9b00*/  PRMT R4, R0, 0x7610, R4 ;  /* 0x0000761000047816 */ /* 0x000fce0000000004 */
.L_x_57380:
[----:B------:R-:W-:Y:S05]  /*9b10*/  BSYNC.RECONVERGENT B0 ;  /* 0x0000000000007941 */ /* 0x000fea0003800200 */
.L_x_57379:
[----:B------:R0:W-:Y:S01]  /*9b20*/  STG.E.U8 desc[UR36][R8.64], R4 ;  /* 0x0000000408007986 */ /* 0x0001e2000c101124 */
[----:B------:R-:W-:Y:S05]  /*9b30*/  BRA `(.L_x_57368) ;  /* 0x0000000800187947 */ /* 0x000fea0003800000 */
.L_x_57377:
        /* <DEDUP_REMOVED lines=17> */
.L_x_57384:
[----:B------:R-:W-:-:S04]  /*9c50*/  SHF.R.U32.HI R3, RZ, 0x18, R5 ;  /* 0x00000018ff037819 */ /* 0x000fc80000011605 */
[----:B------:R-:W-:-:S04]  /*9c60*/  LOP3.LUT R0, R0, 0x80, R3, 0xf8, !PT ;  /* 0x0000008000007812 */ /* 0x000fc800078ef803 */
[----:B------:R-:W-:-:S07]  /*9c70*/  PRMT R4, R0, 0x7610, R4 ;  /* 0x0000761000047816 */ /* 0x000fce0000000004 */
.L_x_57383:
[----:B------:R-:W-:Y:S05]  /*9c80*/  BSYNC.RECONVERGENT B0 ;  /* 0x0000000000007941 */ /* 0x000fea0003800200 */
.L_x_57382:
[----:B------:R0:W-:Y:S01]  /*9c90*/  STG.E.U8 desc[UR36][R8.64], R4 ;  /* 0x0000000408007986 */ /* 0x0001e2000c101124 */
[----:B------:R-:W-:Y:S05]  /*9ca0*/  BRA `(.L_x_57368) ;  /* 0x0000000400bc7947 */ /* 0x000fea0003800000 */
.L_x_57376:
        /* <DEDUP_REMOVED lines=22> */
.L_x_57386:
[----:B------:R-:W-:-:S04]  /*9e10*/  LOP3.LUT R22, R22, 0xffff, RZ, 0xc0, !PT ;  /* 0x0000ffff16167812 */ /* 0x000fc800078ec0ff */
[----:B------:R-:W-:-:S05]  /*9e20*/  PRMT R22, R22, 0x8880, RZ ;  /* 0x0000888016167816 */ /* 0x000fca00000000ff */
[----:B------:R-:W-:-:S05]  /*9e30*/  IMAD.MOV.U32 R4, RZ, RZ, R22 ;  /* 0x000000ffff047224 */ /* 0x000fca00078e0016 */
[----:B------:R-:W-:-:S05]  /*9e40*/  SHF.R.S32.HI R5, RZ, 0x1f, R4 ;  /* 0x0000001fff057819 */ /* 0x000fca0000011404 */
[----:B------:R0:W-:Y:S01]  /*9e50*/  STG.E.64 desc[UR36][R8.64], R4 ;  /* 0x0000000408007986 */ /* 0x0001e2000c101b24 */
[----:B------:R-:W-:Y:S05]  /*9e60*/  BRA `(.L_x_57368) ;  /* 0x00000004004c7947 */ /* 0x000fea0003800000 */
.L_x_57385:
[----:B------:R-:W-:-:S04]  /*9e70*/  LOP3.LUT R22, R22, 0xffff, RZ, 0xc0, !PT ;  /* 0x0000ffff16167812 */ /* 0x000fc800078ec0ff */
[----:B------:R-:W-:-:S05]  /*9e80*/  PRMT R3, R22, 0x8880, RZ ;  /* 0x0000888016037816 */ /* 0x000fca00000000ff */
[----:B------:R0:W-:Y:S01]  /*9e90*/  STG.E desc[UR36][R8.64], R3 ;  /* 0x0000000308007986 */ /* 0x0001e2000c101924 */
[----:B------:R-:W-:Y:S05]  /*9ea0*/  BRA `(.L_x_57368) ;  /* 0x00000004003c7947 */ /* 0x000fea0003800000 */
.L_x_57375:
        /* <DEDUP_REMOVED lines=10> */
.L_x_57388:
[----:B------:R-:W-:Y:S02]  /*9f50*/  PRMT R4, R22, 0x8880, RZ ;  /* 0x0000888016047816 */ /* 0x000fe400000000ff */
[----:B------:R-:W-:Y:S02]  /*9f60*/  CS2R R6, SRZ ;  /* 0x0000000000067805 */ /* 0x000fe4000001ff00 */
[----:B------:R-:W-:-:S06]  /*9f70*/  PRMT R4, R4, 0x7710, RZ ;  /* 0x0000771004047816 */ /* 0x000fcc00000000ff */
[----:B------:R-:W0:Y:S02]  /*9f80*/  I2F.F64.S16 R4, R4 ;  /* 0x0000000400047312 */ /* 0x000e240000101c00 */
[----:B0-----:R4:W-:Y:S01]  /*9f90*/  STG.E.128 desc[UR36][R8.64], R4 ;  /* 0x0000000408007986 */ /* 0x0019e2000c101d24 */
[----:B------:R-:W-:Y:S05]  /*9fa0*/  BRA `(.L_x_57368) ;  /* 0x0000000000fc7947 */ /* 0x000fea0003800000 */
.L_x_57387:
[----:B------:R-:W-:-:S13]  /*9fb0*/  ISETP.NE.AND P0, PT, R0, 0xf, PT ;  /* 0x0000000f0000780c */ /* 0x000fda0003f05270 */
[----:B------:R-:W-:Y:S05]  /*9fc0*/  @!P0 BRA `(.L_x_57389) ;  /* 0x0000000000e88947 */ /* 0x000fea0003800000 */
[----:B------:R-:W-:-:S13]  /*9fd0*/  ISETP.NE.AND P0, PT, R0, 0x17, PT ;  /* 0x000000170000780c */ /* 0x000fda0003f05270 */
[----:B------:R-:W-:Y:S05]  /*9fe0*/  @!P0 BRA `(.L_x_57390) ;  /* 0x0000000000908947 */ /* 0x000fea0003800000 */
[----:B------:R-:W-:-:S13]  /*9ff0*/  ISETP.NE.AND P0, PT, R0, 0x18, PT ;  /* 0x000000180000780c */ /* 0x000fda0003f05270 */
[----:B------:R-:W-:Y:S05]  /*a000*/  @!P0 BRA `(.L_x_57391) ;  /* 0x0000000000448947 */ /* 0x000fea0003800000 */
.L_x_57367:
        /* <DEDUP_REMOVED lines=16> */
.L_x_57392:
[----:B------:R-:W-:Y:S05]  /*a110*/  BRA `(.L_x_57368) ;  /* 0x0000000000a07947 */ /* 0x000fea0003800000 */
.L_x_57391:
        /* <DEDUP_REMOVED lines=13> */
.L_x_57394:
[----:B------:R-:W-:Y:S05]  /*a1f0*/  BSYNC.RECONVERGENT B0 ;  /* 0x0000000000007941 */ /* 0x000fea0003800200 */
.L_x_57393:
[----:B------:R-:W-:-:S05]  /*a200*/  LOP3.LUT R3, R0, 0x80, R3, 0xf8, !PT ;  /* 0x0000008000037812 */ /* 0x000fca00078ef803 */
[----:B------:R1:W-:Y:S01]  /*a210*/  STG.E.U8 desc[UR36][R8.64], R3 ;  /* 0x0000000308007986 */ /* 0x0003e2000c101124 */
[----:B------:R-:W-:Y:S05]  /*a220*/  BRA `(.L_x_57368) ;  /* 0x00000000005c7947 */ /* 0x000fea0003800000 */
.L_x_57390:
        /* <DEDUP_REMOVED lines=12> */
.L_x_57396:
[----:B------:R-:W-:Y:S01]  /*a2f0*/  IMAD.MOV.U32 R0, RZ, RZ, 0x7f ;  /* 0x0000007fff007424 */ /* 0x000fe200078e00ff */
[----:B------:R-:W-:-:S04]  /*a300*/  ISETP.GT.U32.AND P0, PT, R3, 0x7f800000, PT ;  /* 0x7f8000000300780c */ /* 0x000fc80003f04070 */
[----:B------:R-:W-:-:S09]  /*a310*/  SEL R0, R0, 0x7c, P0 ;  /* 0x0000007c00007807 */ /* 0x000fd20000000000 */
.L_x_57397:
[----:B------:R-:W-:Y:S05]  /*a320*/  BSYNC.RECONVERGENT B0 ;  /* 0x0000000000007941 */ /* 0x000fea0003800200 */
.L_x_57395:
[----:B------:R-:W-:-:S04]  /*a330*/  SHF.R.U32.HI R3, RZ, 0x18, R5 ;  /* 0x00000018ff037819 */ /* 0x000fc80000011605 */
[----:B------:R-:W-:-:S05]  /*a340*/  LOP3.LUT R3, R0, 0x80, R3, 0xf8, !PT ;  /* 0x0000008000037812 */ /* 0x000fca00078ef803 */
[----:B------:R0:W-:Y:S01]  /*a350*/  STG.E.U8 desc[UR36][R8.64], R3 ;  /* 0x0000000308007986 */ /* 0x0001e2000c101124 */
[----:B------:R-:W-:Y:S05]  /*a360*/  BRA `(.L_x_57368) ;  /* 0x00000000000c7947 */ /* 0x000fea0003800000 */
.L_x_57389:
[----:B------:R-:W0:Y:S02]  /*a370*/  I2F.S8 R0, R22 ;  /* 0x0000001600007306 */ /* 0x000e240000001400 */
[----:B0-----:R-:W-:-:S05]  /*a380*/  F2FP.BF16.F32.PACK_AB R0, RZ, R0 ;  /* 0x00000000ff00723e */ /* 0x001fca00000010ff */
[----:B------:R2:W-:Y:S02]  /*a390*/  STG.E.U16 desc[UR36][R8.64], R0 ;  /* 0x0000000008007986 */ /* 0x0005e4000c101524 */
.L_x_57368:
[----:B------:R-:W-:-:S07]  /*a3a0*/  VIADD R25, R25, 0x80 ;  /* 0x0000008019197836 */ /* 0x000fce0000000000 */
.L_x_57325:
[----:B------:R-:W-:-:S13]  /*a3b0*/  ISETP.GE.AND P0, PT, R25, R16, PT ;  /* 0x000000101900720c */ /* 0x000fda0003f06270 */
[----:B------:R-:W-:Y:S05]  /*a3c0*/  @P0 BREAK.RELIABLE B6 ;  /* 0x0000000000060942 */ /* 0x000fea0003800100 */
[----:B------:R-:W-:Y:S05]  /*a3d0*/  @P0 BRA `(.L_x_57362) ;  /* 0x0000000c00e00947 */ /* 0x000fea0003800000 */
[----:B------:R-:W-:Y:S05]  /*a3e0*/  BSYNC.RELIABLE B6 ;  /* 0x0000000000067941 */ /* 0x000fea0003800100 */
.L_x_57324:
        /* <DEDUP_REMOVED lines=20> */
.L_x_57401:
[----:B------:R0:W-:Y:S01]  /*a530*/  STG.E.U8 desc[UR36][R8.64], R17 ;  /* 0x0000001108007986 */ /* 0x0001e2000c101124 */
[----:B------:R-:W-:Y:S05]  /*a540*/  BRA `(.L_x_57403) ;  /* 0x0000000c00807947 */ /* 0x000fea0003800000 */
.L_x_57400:
        /* <DEDUP_REMOVED lines=12> */
.L_x_57405:
[----:B------:R-:W-:-:S04]  /*a610*/  LOP3.LUT R17, R17, 0xffff, RZ, 0xc0, !PT ;  /* 0x0000ffff11117812 */ /* 0x000fc800078ec0ff */
[----:B------:R-:W-:-:S05]  /*a620*/  PRMT R3, R17, 0x8880, RZ ;  /* 0x0000888011037816 */ /* 0x000fca00000000ff */
[----:B------:R0:W-:Y:S01]  /*a630*/  STG.E desc[UR36][R8.64], R3 ;  /* 0x0000000308007986 */ /* 0x0001e2000c101924 */
[----:B------:R-:W-:Y:S05]  /*a640*/  BRA `(.L_x_57403) ;  /* 0x0000000c00407947 */ /* 0x000fea0003800000 */
.L_x_57404:
[----:B------:R-:W-:-:S04]  /*a650*/  PRMT R3, R17, 0x8880, RZ ;  /* 0x0000888011037816 */ /* 0x000fc800000000ff */
[----:B------:R-:W-:-:S05]  /*a660*/  PRMT R3, R3, 0x7710, RZ ;  /* 0x0000771003037816 */ /* 0x000fca00000000ff */
[----:B------:R0:W-:Y:S01]  /*a670*/  STG.E.U16 desc[UR36][R8.64], R3 ;  /* 0x0000000308007986 */ /* 0x0001e2000c101524 */
[----:B------:R-:W-:Y:S05]  /*a680*/  BRA `(.L_x_57403) ;  /* 0x0000000c00307947 */ /* 0x000fea0003800000 */
.L_x_57399:
        /* <DEDUP_REMOVED lines=9> */
.L_x_57407:
[----:B------:R-:W0:Y:S02]  /*a720*/  I2F.S8 R0, R17 ;  /* 0x0000001100007306 */ /* 0x000e240000001400 */
[----:B0-----:R-:W-:-:S05]  /*a730*/  F2FP.F16.F32.PACK_AB R0, RZ, R0 ;  /* 0x00000000ff00723e */ /* 0x001fca00000000ff */
[----:B------:R0:W-:Y:S01]  /*a740*/  STG.E.U16 desc[UR36][R8.64], R0 ;  /* 0x0000000008007986 */ /* 0x0001e2000c101524 */
[----:B------:R-:W-:Y:S05]  /*a750*/  BRA `(.L_x_57403) ;  /* 0x0000000800fc7947 */ /* 0x000fea0003800000 */
.L_x_57406:
        /* <DEDUP_REMOVED lines=10> */
.L_x_57409:
[----:B------:R-:W0:Y:S02]  /*a800*/  I2F.S8 R17, R17 ;  /* 0x0000001100117306 */ /* 0x000e240000001400 */
[----:B0-----:R-:W-:-:S04]  /*a810*/  F2FP.F16.F32.PACK_AB R3, RZ, R17 ;  /* 0x00000011ff03723e */ /* 0x001fc800000000ff */
[----:B------:R-:W-:-:S05]  /*a820*/  PRMT R3, R3, 0x5410, RZ ;  /* 0x0000541003037816 */ /* 0x000fca00000000ff */
[----:B------:R0:W-:Y:S01]  /*a830*/  STG.E desc[UR36][R8.64], R3 ;  /* 0x0000000308007986 */ /* 0x0001e2000c101924 */
[----:B------:R-:W-:Y:S05]  /*a840*/  BRA `(.L_x_57403) ;  /* 0x0000000800c07947 */ /* 0x000fea0003800000 */
.L_x_57408:
[----:B------:R-:W-:-:S04]  /*a850*/  PRMT R4, R17, 0x8880, RZ ;  /* 0x0000888011047816 */ /* 0x000fc800000000ff */
[----:B------:R-:W-:-:S06]  /*a860*/  PRMT R4, R4, 0x7710, RZ ;  /* 0x0000771004047816 */ /* 0x000fcc00000000ff */
[----:B------:R-:W0:Y:S02]  /*a870*/  I2F.F64.S16 R4, R4 ;  /* 0x0000000400047312 */ /* 0x000e240000101c00 */
[----:B0-----:R0:W-:Y:S01]  /*a880*/  STG.E.64 desc[UR36][R8.64], R4 ;  /* 0x0000000408007986 */ /* 0x0011e2000c101b24 */
[----:B------:R-:W-:Y:S05]  /*a890*/  BRA `(.L_x_57403) ;  /* 0x0000000800ac7947 */ /* 0x000fea0003800000 */
.L_x_57398:
        /* <DEDUP_REMOVED lines=14> */
.L_x_57413:
        /* <DEDUP_REMOVED lines=17> */
.L_x_57416:
[----:B------:R-:W-:-:S04]  /*aa90*/  SHF.R.U32.HI R3, RZ, 0x18, R17 ;  /* 0x00000018ff037819 */ /* 0x000fc80000011611 */
[----:B------:R-:W-:-:S04]  /*aaa0*/  LOP3.LUT R0, R0, 0x80, R3, 0xf8, !PT ;  /* 0x0000008000007812 */ /* 0x000fc800078ef803 */
[----:B------:R-:W-:-:S07]  /*aab0*/  PRMT R4, R0, 0x7610, R4 ;  /* 0x0000761000047816 */ /* 0x000fce0000000004 */
.L_x_57415:
[----:B------:R-:W-:Y:S05]  /*aac0*/  BSYNC.RECONVERGENT B0 ;  /* 0x0000000000007941 */ /* 0x000fea0003800200 */
.L_x_57414:
[----:B------:R0:W-:Y:S01]  /*aad0*/  STG.E.U8 desc[UR36][R8.64], R4 ;  /* 0x0000000408007986 */ /* 0x0001e2000c101124 */
[----:B------:R-:W-:Y:S05]  /*aae0*/  BRA `(.L_x_57403) ;  /* 0x0000000800187947 */ /* 0x000fea0003800000 */
.L_x_57412:
        /* <DEDUP_REMOVED lines=17> */
.L_x_57419:
[----:B------:R-:W-:-:S04]  /*ac00*/  SHF.R.U32.HI R3, RZ, 0x18, R17 ;  /* 0x00000018ff037819 */ /* 0x000fc80000011611 */
[----:B------:R-:W-:-:S04]  /*ac10*/  LOP3.LUT R0, R0, 0x80, R3, 0xf8, !PT ;  /* 0x0000008000007812 */ /* 0x000fc800078ef803 */
[----:B------:R-:W-:-:S07]  /*ac20*/  PRMT R4, R0, 0x7610, R4 ;  /* 0x0000761000047816 */ /* 0x000fce0000000004 */
.L_x_57418:
[----:B------:R-:W-:Y:S05]  /*ac30*/  BSYNC.RECONVERGENT B0 ;  /* 0x0000000000007941 */ /* 0x000fea0003800200 */
.L_x_57417:
[----:B------:R0:W-:Y:S01]  /*ac40*/  STG.E.U8 desc[UR36][R8.64], R4 ;  /* 0x0000000408007986 */ /* 0x0001e2000c101124 */
[----:B------:R-:W-:Y:S05]  /*ac50*/  BRA `(.L_x_57403) ;  /* 0x0000000400bc7947 */ /* 0x000fea0003800000 */
.L_x_57411:
        /* <DEDUP_REMOVED lines=22> */
.L_x_57421:
[----:B------:R-:W-:-:S04]  /*adc0*/  LOP3.LUT R17, R17, 0xffff, RZ, 0xc0, !PT ;  /* 0x0000ffff11117812 */ /* 0x000fc800078ec0ff */
[----:B------:R-:W-:-:S05]  /*add0*/  PRMT R17, R17, 0x8880, RZ ;  /* 0x0000888011117816 */ /* 0x000fca00000000ff */
[----:B------:R-:W-:-:S05]  /*ade0*/  IMAD.MOV.U32 R4, RZ, RZ, R17 ;  /* 0x000000ffff047224 */ /* 0x000fca00078e0011 */
[----:B------:R-:W-:-:S05]  /*adf0*/  SHF.R.S32.HI R5, RZ, 0x1f, R4 ;  /* 0x0000001fff057819 */ /* 0x000fca0000011404 */
[----:B------:R0:W-:Y:S01]  /*ae00*/  STG.E.64 desc[UR36][R8.64], R4 ;  /* 0x0000000408007986 */ /* 0x0001e2000c101b24 */
[----:B------:R-:W-:Y:S05]  /*ae10*/  BRA `(.L_x_57403) ;  /* 0x00000004004c7947 */ /* 0x000fea0003800000 */
.L_x_57420:
[----:B------:R-:W-:-:S04]  /*ae20*/  LOP3.LUT R17, R17, 0xffff, RZ, 0xc0, !PT ;  /* 0x0000ffff11117812 */ /* 0x000fc800078ec0ff */
[----:B------:R-:W-:-:S05]  /*ae30*/  PRMT R3, R17, 0x8880, RZ ;  /* 0x0000888011037816 */ /* 0x000fca00000000ff */
[----:B------:R0:W-:Y:S01]  /*ae40*/  STG.E desc[UR36][R8.64], R3 ;  /* 0x0000000308007986 */ /* 0x0001e2000c101924 */
[----:B------:R-:W-:Y:S05]  /*ae50*/  BRA `(.L_x_57403) ;  /* 0x00000004003c7947 */ /* 0x000fea0003800000 */
.L_x_57410:
        /* <DEDUP_REMOVED lines=10> */
.L_x_57423:
[----:B------:R-:W-:Y:S02]  /*af00*/  PRMT R4, R17, 0x8880, RZ ;  /* 0x0000888011047816 */ /* 0x000fe400000000ff */
[----:B------:R-:W-:Y:S02]  /*af10*/  CS2R R6, SRZ ;  /* 0x0000000000067805 */ /* 0x000fe4000001ff00 */
[----:B------:R-:W-:-:S06]  /*af20*/  PRMT R4, R4, 0x7710, RZ ;  /* 0x0000771004047816 */ /* 0x000fcc00000000ff */
[----:B------:R-:W0:Y:S02]  /*af30*/  I2F.F64.S16 R4, R4 ;  /* 0x0000000400047312 */ /* 0x000e240000101c00 */
[----:B0-----:R3:W-:Y:S01]  /*af40*/  STG.E.128 desc[UR36][R8.64], R4 ;  /* 0x0000000408007986 */ /* 0x0017e2000c101d24 */
[----:B------:R-:W-:Y:S05]  /*af50*/  BRA `(.L_x_57403) ;  /* 0x0000000000fc7947 */ /* 0x000fea0003800000 */
.L_x_57422:
[----:B------:R-:W-:-:S13]  /*af60*/  ISETP.NE.AND P0, PT, R0, 0xf, PT ;  /* 0x0000000f0000780c */ /* 0x000fda0003f05270 */
[----:B------:R-:W-:Y:S05]  /*af70*/  @!P0 BRA `(.L_x_57424) ;  /* 0x0000000000e88947 */ /* 0x000fea0003800000 */
[----:B------:R-:W-:-:S13]  /*af80*/  ISETP.NE.AND P0, PT, R0, 0x17, PT ;  /* 0x000000170000780c */ /* 0x000fda0003f05270 */
[----:B------:R-:W-:Y:S05]  /*af90*/  @!P0 BRA `(.L_x_57425) ;  /* 0x0000000000908947 */ /* 0x000fea0003800000 */
[----:B------:R-:W-:-:S13]  /*afa0*/  ISETP.NE.AND P0, PT, R0, 0x18, PT ;  /* 0x000000180000780c */ /* 0x000fda0003f05270 */
[----:B------:R-:W-:Y:S05]  /*afb0*/  @!P0 BRA `(.L_x_57426) ;  /* 0x0000000000448947 */ /* 0x000fea0003800000 */
.L_x_57402:
        /* <DEDUP_REMOVED lines=16> */
.L_x_57427:
[----:B------:R-:W-:Y:S05]  /*b0c0*/  BRA `(.L_x_57403) ;  /* 0x0000000000a07947 */ /* 0x000fea0003800000 */
.L_x_57426:
        /* <DEDUP_REMOVED lines=13> */
.L_x_57429:
[----:B------:R-:W-:Y:S05]  /*b1a0*/  BSYNC.RECONVERGENT B0 ;  /* 0x0000000000007941 */ /* 0x000fea0003800200 */
.L_x_57428:
[----:B------:R-:W-:-:S05]  /*b1b0*/  LOP3.LUT R3, R0, 0x80, R3, 0xf8, !PT ;  /* 0x0000008000037812 */ /* 0x000fca00078ef803 */
[----:B------:R1:W-:Y:S01]  /*b1c0*/  STG.E.U8 desc[UR36][R8.64], R3 ;  /* 0x0000000308007986 */ /* 0x0003e2000c101124 */
[----:B------:R-:W-:Y:S05]  /*b1d0*/  BRA `(.L_x_57403) ;  /* 0x00000000005c7947 */ /* 0x000fea0003800000 */
.L_x_57425:
        /* <DEDUP_REMOVED lines=12> */
.L_x_57431:
[----:B------:R-:W-:Y:S01]  /*b2a0*/  IMAD.MOV.U32 R0, RZ, RZ, 0x7f ;  /* 0x0000007fff007424 */ /* 0x000fe200078e00ff */
[----:B------:R-:W-:-:S04]  /*b2b0*/  ISETP.GT.U32.AND P0, PT, R3, 0x7f800000, PT ;  /* 0x7f8000000300780c */ /* 0x000fc80003f04070 */
[----:B------:R-:W-:-:S09]  /*b2c0*/  SEL R0, R0, 0x7c, P0 ;  /* 0x0000007c00007807 */ /* 0x000fd20000000000 */
.L_x_57432:
[----:B------:R-:W-:Y:S05]  /*b2d0*/  BSYNC.RECONVERGENT B0 ;  /* 0x0000000000007941 */ /* 0x000fea0003800200 */
.L_x_57430:
[----:B------:R-:W-:-:S04]  /*b2e0*/  SHF.R.U32.HI R3, RZ, 0x18, R17 ;  /* 0x00000018ff037819 */ /* 0x000fc80000011611 */
[----:B------:R-:W-:-:S05]  /*b2f0*/  LOP3.LUT R3, R0, 0x80, R3, 0xf8, !PT ;  /* 0x0000008000037812 */ /* 0x000fca00078ef803 */
[----:B------:R0:W-:Y:S01]  /*b300*/  STG.E.U8 desc[UR36][R8.64], R3 ;  /* 0x0000000308007986 */ /* 0x0001e2000c101124 */
[----:B------:R-:W-:Y:S05]  /*b310*/  BRA `(.L_x_57403) ;  /* 0x00000000000c7947 */ /* 0x000fea0003800000 */
.L_x_57424:
[----:B------:R-:W0:Y:S02]  /*b320*/  I2F.S8 R0, R17 ;  /* 0x0000001100007306 */ /* 0x000e240000001400 */
[----:B0-----:R-:W-:-:S05]  /*b330*/  F2FP.BF16.F32.PACK_AB R0, RZ, R0 ;  /* 0x00000000ff00723e */ /* 0x001fca00000010ff */
[----:B------:R2:W-:Y:S02]  /*b340*/  STG.E.U16 desc[UR36][R8.64], R0 ;  /* 0x0000000008007986 */ /* 0x0005e4000c101524 */
.L_x_57403:
[----:B------:R-:W-:-:S07]  /*b350*/  VIADD R25, R25, 0x80 ;  /* 0x0000008019197836 */ /* 0x000fce0000000000 */
.L_x_57362:
[----:B------:R-:W-:Y:S05]  /*b360*/  BSYNC.RECONVERGENT B7 ;  /* 0x0000000000077941 */ /* 0x000fea0003800200 */
.L_x_57323:
[----:B------:R-:W-:-:S13]  /*b370*/  ISETP.GE.AND P0, PT, R25, R16, PT ;  /* 0x000000101900720c */ /* 0x000fda0003f06270 */
[----:B------:R-:W-:Y:S05]  /*b380*/  @P0 EXIT ;  /* 0x000000000000094d */ /* 0x000fea0003800000 */
[----:B01-34-:R-:W0:Y:S01]  /*b390*/  LDC.64 R4, c[0x0][0x390] ;  /* 0x0000e400ff047b82 */ /* 0x01be220000000a00 */
        /* <DEDUP_REMOVED lines=18> */
.L_x_57436:
[----:B------:R-:W-:Y:S01]  /*b4c0*/  STG.E.U8 desc[UR36][R2.64], R18 ;  /* 0x0000001202007986 */ /* 0x000fe2000c101124 */
[----:B------:R-:W-:Y:S05]  /*b4d0*/  EXIT ;  /* 0x000000000000794d */ /* 0x000fea0003800000 */
.L_x_57435:
        /* <DEDUP_REMOVED lines=12> */
.L_x_57439:
[----:B------:R-:W-:-:S04]  /*b5a0*/  LOP3.LUT R18, R18, 0xffff, RZ, 0xc0, !PT ;  /* 0x0000ffff12127812 */ /* 0x000fc800078ec0ff */
[----:B------:R-:W-:-:S05]  /*b5b0*/  PRMT R5, R18, 0x8880, RZ ;  /* 0x0000888012057816 */ /* 0x000fca00000000ff */
[----:B------:R-:W-:Y:S01]  /*b5c0*/  STG.E desc[UR36][R2.64], R5 ;  /* 0x0000000502007986 */ /* 0x000fe2000c101924 */
[----:B------:R-:W-:Y:S05]  /*b5d0*/  EXIT ;  /* 0x000000000000794d */ /* 0x000fea0003800000 */
.L_x_57438:
[----:B------:R-:W-:-:S04]  /*b5e0*/  PRMT R5, R18, 0x8880, RZ ;  /* 0x0000888012057816 */ /* 0x000fc800000000ff */
[----:B------:R-:W-:-:S05]  /*b5f0*/  PRMT R5, R5, 0x7710, RZ ;  /* 0x0000771005057816 */ /* 0x000fca00000000ff */
[----:B------:R-:W-:Y:S01]  /*b600*/  STG.E.U16 desc[UR36][R2.64], R5 ;  /* 0x0000000502007986 */ /* 0x000fe2000c101524 */
[----:B------:R-:W-:Y:S05]  /*b610*/  EXIT ;  /* 0x000000000000794d */ /* 0x000fea0003800000 */
.L_x_57434:
        /* <DEDUP_REMOVED lines=9> */
.L_x_57441:
[----:B------:R-:W0:Y:S02]  /*b6b0*/  I2F.S8 R0, R18 ;  /* 0x0000001200007306 */ /* 0x000e240000001400 */
[----:B0-----:R-:W-:-:S05]  /*b6c0*/  F2FP.F16.F32.PACK_AB R0, RZ, R0 ;  /* 0x00000000ff00723e */ /* 0x001fca00000000ff */
[----:B------:R-:W-:Y:S01]  /*b6d0*/  STG.E.U16 desc[UR36][R2.64], R0 ;  /* 0x0000000002007986 */ /* 0x000fe2000c101524 */
[----:B------:R-:W-:Y:S05]  /*b6e0*/  EXIT ;  /* 0x000000000000794d */ /* 0x000fea0003800000 */
.L_x_57440:
        /* <DEDUP_REMOVED lines=10> */
.L_x_57443:
[----:B------:R-:W0:Y:S02]  /*b790*/  I2F.S8 R18, R18 ;  /* 0x0000001200127306 */ /* 0x000e240000001400 */
[----:B0-----:R-:W-:-:S04]  /*b7a0*/  F2FP.F16.F32.PACK_AB R5, RZ, R18 ;  /* 0x00000012ff05723e */ /* 0x001fc800000000ff */
[----:B------:R-:W-:-:S05]  /*b7b0*/  PRMT R5, R5, 0x5410, RZ ;  /* 0x0000541005057816 */ /* 0x000fca00000000ff */
[----:B------:R-:W-:Y:S01]  /*b7c0*/  STG.E desc[UR36][R2.64], R5 ;  /* 0x0000000502007986 */ /* 0x000fe2000c101924 */
[----:B------:R-:W-:Y:S05]  /*b7d0*/  EXIT ;  /* 0x000000000000794d */ /* 0x000fea0003800000 */
.L_x_57442:
[----:B------:R-:W-:-:S04]  /*b7e0*/  PRMT R4, R18, 0x8880, RZ ;  /* 0x0000888012047816 */ /* 0x000fc800000000ff */
[----:B------:R-:W-:-:S06]  /*b7f0*/  PRMT R4, R4, 0x7710, RZ ;  /* 0x0000771004047816 */ /* 0x000fcc00000000ff */
[----:B------:R-:W0:Y:S02]  /*b800*/  I2F.F64.S16 R4, R4 ;  /* 0x0000000400047312 */ /* 0x000e240000101c00 */
[----:B0-----:R-:W-:Y:S01]  /*b810*/  STG.E.64 desc[UR36][R2.64], R4 ;  /* 0x0000000402007986 */ /* 0x001fe2000c101b24 */
[----:B------:R-:W-:Y:S05]  /*b820*/  EXIT ;  /* 0x000000000000794d */ /* 0x000fea0003800000 */
.L_x_57433:
        /* <DEDUP_REMOVED lines=14> */
.L_x_57447:
        /* <DEDUP_REMOVED lines=18> */
.L_x_57450:
[----:B------:R-:W-:-:S04]  /*ba30*/  SHF.R.U32.HI R5, RZ, 0x18, R5 ;  /* 0x00000018ff057819 */ /* 0x000fc80000011605 */
[----:B------:R-:W-:-:S07]  /*ba40*/  LOP3.LUT R0, R0, 0x80, R5, 0xf8, !PT ;  /* 0x0000008000007812 */ /* 0x000fce00078ef805 */
.L_x_57449:
[----:B------:R-:W-:Y:S05]  /*ba50*/  BSYNC.RECONVERGENT B0 ;  /* 0x0000000000007941 */ /* 0x000fea0003800200 */
.L_x_57448:
[----:B------:R-:W-:Y:S01]  /*ba60*/  STG.E.U8 desc[UR36][R2.64], R0 ;  /* 0x0000000002007986 */ /* 0x000fe2000c101124 */
[----:B------:R-:W-:Y:S05]  /*ba70*/  EXIT ;  /* 0x000000000000794d */ /* 0x000fea0003800000 */
.L_x_57446:
        /* <DEDUP_REMOVED lines=18> */
.L_x_57453:
[----:B------:R-:W-:-:S04]  /*bba0*/  SHF.R.U32.HI R5, RZ, 0x18, R5 ;  /* 0x00000018ff057819 */ /* 0x000fc80000011605 */
[----:B------:R-:W-:-:S07]  /*bbb0*/  LOP3.LUT R0, R0, 0x80, R5, 0xf8, !PT ;  /* 0x0000008000007812 */ /* 0x000fce00078ef805 */
.L_x_57452:
[----:B------:R-:W-:Y:S05]  /*bbc0*/  BSYNC.RECONVERGENT B0 ;  /* 0x0000000000007941 */ /* 0x000fea0003800200 */
.L_x_57451:
[----:B------:R-:W-:Y:S01]  /*bbd0*/  STG.E.U8 desc[UR36][R2.64], R0 ;  /* 0x0000000002007986 */ /* 0x000fe2000c101124 */
[----:B------:R-:W-:Y:S05]  /*bbe0*/  EXIT ;  /* 0x000000000000794d */ /* 0x000fea0003800000 */
.L_x_57445:
        /* <DEDUP_REMOVED lines=22> */
.L_x_57455:
[----:B------:R-:W-:-:S04]  /*bd50*/  LOP3.LUT R18, R18, 0xffff, RZ, 0xc0, !PT ;  /* 0x0000ffff12127812 */ /* 0x000fc800078ec0ff */
[----:B------:R-:W-:-:S05]  /*bd60*/  PRMT R18, R18, 0x8880, RZ ;  /* 0x0000888012127816 */ /* 0x000fca00000000ff */
[----:B------:R-:W-:-:S05]  /*bd70*/  IMAD.MOV.U32 R4, RZ, RZ, R18 ;  /* 0x000000ffff047224 */ /* 0x000fca00078e0012 */
[----:B------:R-:W-:-:S05]  /*bd80*/  SHF.R.S32.HI R5, RZ, 0x1f, R4 ;  /* 0x0000001fff057819 */ /* 0x000fca0000011404 */
[----:B------:R-:W-:Y:S01]  /*bd90*/  STG.E.64 desc[UR36][R2.64], R4 ;  /* 0x0000000402007986 */ /* 0x000fe2000c101b24 */
[----:B------:R-:W-:Y:S05]  /*bda0*/  EXIT ;  /* 0x000000000000794d */ /* 0x000fea0003800000 */
.L_x_57454:
[----:B------:R-:W-:-:S04]  /*bdb0*/  LOP3.LUT R18, R18, 0xffff, RZ, 0xc0, !PT ;  /* 0x0000ffff12127812 */ /* 0x000fc800078ec0ff */
[----:B------:R-:W-:-:S05]  /*bdc0*/  PRMT R5, R18, 0x8880, RZ ;  /* 0x0000888012057816 */ /* 0x000fca00000000ff */
[----:B------:R-:W-:Y:S01]  /*bdd0*/  STG.E desc[UR36][R2.64], R5 ;  /* 0x0000000502007986 */ /* 0x000fe2000c101924 */
[----:B------:R-:W-:Y:S05]  /*bde0*/  EXIT ;  /* 0x000000000000794d */ /* 0x000fea0003800000 */
.L_x_57444:
        /* <DEDUP_REMOVED lines=10> */
.L_x_57457:
[----:B------:R-:W-:Y:S02]  /*be90*/  PRMT R4, R18, 0x8880, RZ ;  /* 0x0000888012047816 */ /* 0x000fe400000000ff */
[----:B------:R-:W-:Y:S02]  /*bea0*/  CS2R R6, SRZ ;  /* 0x0000000000067805 */ /* 0x000fe4000001ff00 */
[----:B------:R-:W-:-:S06]  /*beb0*/  PRMT R4, R4, 0x7710, RZ ;  /* 0x0000771004047816 */ /* 0x000fcc00000000ff */
[----:B------:R-:W0:Y:S02]  /*bec0*/  I2F.F64.S16 R4, R4 ;  /* 0x0000000400047312 */ /* 0x000e240000101c00 */
[----:B0-----:R-:W-:Y:S01]  /*bed0*/  STG.E.128 desc[UR36][R2.64], R4 ;  /* 0x0000000402007986 */ /* 0x001fe2000c101d24 */
[----:B------:R-:W-:Y:S05]  /*bee0*/  EXIT ;  /* 0x000000000000794d */ /* 0x000fea0003800000 */
.L_x_57456:
[----:B------:R-:W-:-:S13]  /*bef0*/  ISETP.NE.AND P0, PT, R0, 0xf, PT ;  /* 0x0000000f0000780c */ /* 0x000fda0003f05270 */
[----:B------:R-:W-:Y:S05]  /*bf00*/  @!P0 BRA `(.L_x_57458) ;  /* 0x0000000000e88947 */ /* 0x000fea0003800000 */
[----:B------:R-:W-:-:S13]  /*bf10*/  ISETP.NE.AND P0, PT, R0, 0x17, PT ;  /* 0x000000170000780c */ /* 0x000fda0003f05270 */
[----:B------:R-:W-:Y:S05]  /*bf20*/  @!P0 BRA `(.L_x_57459) ;  /* 0x0000000000908947 */ /* 0x000fea0003800000 */
[----:B------:R-:W-:-:S13]  /*bf30*/  ISETP.NE.AND P0, PT, R0, 0x18, PT ;  /* 0x000000180000780c */ /* 0x000fda0003f05270 */
[----:B------:R-:W-:Y:S05]  /*bf40*/  @!P0 BRA `(.L_x_57460) ;  /* 0x0000000000448947 */ /* 0x000fea0003800000 */
.L_x_57437:
        /* <DEDUP_REMOVED lines=16> */
.L_x_57461:
[----:B------:R-:W-:Y:S05]  /*c050*/  EXIT ;  /* 0x000000000000794d */ /* 0x000fea0003800000 */
.L_x_57460:
        /* <DEDUP_REMOVED lines=13> */
.L_x_57463:
[----:B------:R-:W-:Y:S05]  /*c130*/  BSYNC.RECONVERGENT B0 ;  /* 0x0000000000007941 */ /* 0x000fea0003800200 */
.L_x_57462:
[----:B------:R-:W-:-:S05]  /*c140*/  LOP3.LUT R5, R0, 0x80, R5, 0xf8, !PT ;  /* 0x0000008000057812 */ /* 0x000fca00078ef805 */
[----:B------:R-:W-:Y:S01]  /*c150*/  STG.E.U8 desc[UR36][R2.64], R5 ;  /* 0x0000000502007986 */ /* 0x000fe2000c101124 */
[----:B------:R-:W-:Y:S05]  /*c160*/  EXIT ;  /* 0x000000000000794d */ /* 0x000fea0003800000 */
.L_x_57459:
        /* <DEDUP_REMOVED lines=12> */
.L_x_57465:
[----:B------:R-:W-:Y:S01]  /*c230*/  IMAD.MOV.U32 R0, RZ, RZ, 0x7f ;  /* 0x0000007fff007424 */ /* 0x000fe200078e00ff */
[----:B------:R-:W-:-:S04]  /*c240*/  ISETP.GT.U32.AND P0, PT, R4, 0x7f800000, PT ;  /* 0x7f8000000400780c */ /* 0x000fc80003f04070 */
[----:B------:R-:W-:-:S09]  /*c250*/  SEL R0, R0, 0x7c, P0 ;  /* 0x0000007c00007807 */ /* 0x000fd20000000000 */
.L_x_57466:
[----:B------:R-:W-:Y:S05]  /*c260*/  BSYNC.RECONVERGENT B0 ;  /* 0x0000000000007941 */ /* 0x000fea0003800200 */
.L_x_57464:
[----:B------:R-:W-:-:S04]  /*c270*/  SHF.R.U32.HI R5, RZ, 0x18, R5 ;  /* 0x00000018ff057819 */ /* 0x000fc80000011605 */
[----:B------:R-:W-:-:S05]  /*c280*/  LOP3.LUT R5, R0, 0x80, R5, 0xf8, !PT ;  /* 0x0000008000057812 */ /* 0x000fca00078ef805 */
[----:B------:R-:W-:Y:S01]  /*c290*/  STG.E.U8 desc[UR36][R2.64], R5 ;  /* 0x0000000502007986 */ /* 0x000fe2000c101124 */
[----:B------:R-:W-:Y:S05]  /*c2a0*/  EXIT ;  /* 0x000000000000794d */ /* 0x000fea0003800000 */
.L_x_57458:
[----:B------:R-:W0:Y:S02]  /*c2b0*/  I2F.S8 R0, R18 ;  /* 0x0000001200007306 */ /* 0x000e240000001400 */
[----:B0-----:R-:W-:-:S05]  /*c2c0*/  F2FP.BF16.F32.PACK_AB R0, RZ, R0 ;  /* 0x00000000ff00723e */ /* 0x001fca00000010ff */
[----:B------:R-:W-:Y:S01]  /*c2d0*/  STG.E.U16 desc[UR36][R2.64], R0 ;  /* 0x0000000002007986 */ /* 0x000fe2000c101524 */
[----:B------:R-:W-:Y:S05]  /*c2e0*/  EXIT ;  /* 0x000000000000794d */ /* 0x000fea0003800000 */
.L_x_57467:
        /* <DEDUP_REMOVED lines=9> */
.L_x_61109:


//--------------------- .text._ZN2at6native18elementwise_kernelILi128ELi4EZNS0_22gpu_kernel_impl_nocastIZZZNS0_50_GLOBAL__N__2680c7bb_12_PowKernel_cu_7dd49032_317024pow_tensor_tensor_kernelERNS_18TensorIteratorBaseEENKUlvE_clEvENKUlvE0_clEvEUlaaE_EEvS5_RKT_EUliE_EEviT1_ --------------------------
	.section	.text._ZN2at6native18elementwise_kernelILi128ELi4EZNS0_22gpu_kernel_impl_nocastIZZZNS0_50_GLOBAL__N__2680c7bb_12_PowKernel_cu_7dd49032_317024pow_tensor_tensor_kernelERNS_18TensorIteratorBaseEENKUlvE_clEvENKUlvE0_clEvEUlaaE_EEvS5_RKT_EUliE_EEviT1_,"ax",@progbits
	.align	128
        .global         _ZN2at6native18elementwise_kernelILi128ELi4EZNS0_22gpu_kernel_impl_nocastIZZZNS0_50_GLOBAL__N__2680c7bb_12_PowKernel_cu_7dd49032_317024pow_tensor_tensor_kernelERNS_18TensorIteratorBaseEENKUlvE_clEvENKUlvE0_clEvEUlaaE_EEvS5_RKT_EUliE_EEviT1_
        .type           _ZN2at6native18elementwise_kernelILi128ELi4EZNS0_22gpu_kernel_impl_nocastIZZZNS0_50_GLOBAL__N__2680c7bb_12_PowKernel_cu_7dd49032_317024pow_tensor_tensor_kernelERNS_18TensorIteratorBaseEENKUlvE_clEvENKUlvE0_clEvEUlaaE_EEvS5_RKT_EUliE_EEviT1_,@function
        .size           _ZN2at6native18elementwise_kernelILi128ELi4EZNS0_22gpu_kernel_impl_nocastIZZZNS0_50_GLOBAL__N__2680c7bb_12_PowKernel_cu_7dd49032_317024pow_tensor_tensor_kernelERNS_18TensorIteratorBaseEENKUlvE_clEvENKUlvE0_clEvEUlaaE_EEvS5_RKT_EUliE_EEviT1_,(.L_x_61110 - _ZN2at6native18elementwise_kernelILi128ELi4EZNS0_22gpu_kernel_impl_nocastIZZZNS0_50_GLOBAL__N__2680c7bb_12_PowKernel_cu_7dd49032_317024pow_tensor_tensor_kernelERNS_18TensorIteratorBaseEENKUlvE_clEvENKUlvE0_clEvEUlaaE_EEvS5_RKT_EUliE_EEviT1_)
        .other          _ZN2at6native18elementwise_kernelILi128ELi4EZNS0_22gpu_kernel_impl_nocastIZZZNS0_50_GLOBAL__N__2680c7bb_12_PowKernel_cu_7dd49032_317024pow_tensor_tensor_kernelERNS_18TensorIteratorBaseEENKUlvE_clEvENKUlvE0_clEvEUlaaE_EEvS5_RKT_EUliE_EEviT1_,@"STO_CUDA_ENTRY STV_DEFAULT"
_ZN2at6native18elementwise_kernelILi128ELi4EZNS0_22gpu_kernel_impl_nocastIZZZNS0_50_GLOBAL__N__2680c7bb_12_PowKernel_cu_7dd49032_317024pow_tensor_tensor_kernelERNS_18TensorIteratorBaseEENKUlvE_clEvENKUlvE0_clEvEUlaaE_EEvS5_RKT_EUliE_EEviT1_:
.text._ZN2at6native18elementwise_kernelILi128ELi4EZNS0_22gpu_kernel_impl_nocastIZZZNS0_50_GLOBAL__N__2680c7bb_12_PowKernel_cu_7dd49032_317024pow_tensor_tensor_kernelERNS_18TensorIteratorBaseEENKUlvE_clEvENKUlvE0_clEvEUlaaE_EEvS5_RKT_EUliE_EEviT1_:
        /* <DEDUP_REMOVED lines=16> */
[----:B0-----:R-:W2:Y:S04]  /*0100*/  LDG.E.S8 R6, desc[UR6][R6.64] ;  /* 0x0000000606067981 */ /* 0x001ea8000c1e1300 */
[----:B-1----:R0:W5:Y:S01]  /*0110*/  LDG.E.U8 R4, desc[UR6][R4.64] ;  /* 0x0000000604047981 */ /* 0x002162000c1e1100 */
[----:B--2---:R-:W-:-:S13]  /*0120*/  ISETP.GE.AND P0, PT, R6, RZ, PT ;  /* 0x000000ff0600720c */ /* 0x004fda0003f06270 */
[----:B0-----:R-:W-:Y:S05]  /*0130*/  @!P0 BRA `(.L_x_57472) ;  /* 0x00000000006c8947 */ /* 0x001fea0003800000 */
[----:B------:R-:W-:Y:S01]  /*0140*/  ISETP.NE.AND P0, PT, R6, RZ, PT ;  /* 0x000000ff0600720c */ /* 0x000fe20003f05270 */
[----:B------:R-:W-:-:S12]  /*0150*/  HFMA2 R7, -RZ, RZ, 0, 5.9604644775390625e-08 ;  /* 0x00000001ff077431 */ /* 0x000fd800000001ff */
[----:B------:R-:W-:Y:S05]  /*0160*/  @!P0 BRA `(.L_x_57473) ;  /* 0x0000000000848947 */ /* 0x000fea0003800000 */
[C---:B------:R-:W-:Y:S02]  /*0170*/  LOP3.LUT R0, R6.reuse, 0x1, RZ, 0xc0, !PT ;  /* 0x0000000106007812 */ /* 0x040fe400078ec0ff */
[----:B------:R-:W-:Y:S02]  /*0180*/  LOP3.LUT R6, R6, 0xff, RZ, 0xc0, !PT ;  /* 0x000000ff06067812 */ /* 0x000fe400078ec0ff */
[----:B------:R-:W-:-:S04]  /*0190*/  ISETP.NE.U32.AND P0, PT, R0, 0x1, PT ;  /* 0x000000010000780c */ /* 0x000fc80003f05070 */
[C---:B-----5:R-:W-:Y:S01]  /*01a0*/  SEL R0, R4.reuse, 0x1, !P0 ;  /* 0x0000000104007807 */ /* 0x060fe20004000000 */
[----:B------:R-:W-:Y:S01]  /*01b0*/  IMAD R4, R4, R4, RZ ;  /* 0x0000000404047224 */ /* 0x000fe200078e02ff */
[----:B------:R-:W-:Y:S02]  /*01c0*/  ISETP.GE.U32.AND P0, PT, R6, 0x2, PT ;  /* 0x000000020600780c */ /* 0x000fe40003f06070 */
[----:B------:R-:W-:-:S11]  /*01d0*/  PRMT R7, R0, 0x9910, RZ ;  /* 0x0000991000077816 */ /* 0x000fd600000000ff */
[----:B------:R-:W-:Y:S05]  /*01e0*/  @!P0 BRA `(.L_x_57473) ;  /* 0x0000000000648947 */ /* 0x000fea0003800000 */
[----:B------:R-:W-:-:S07]  /*01f0*/  SHF.R.U32.HI R6, RZ, 0x1, R6 ;  /* 0x00000001ff067819 */ /* 0x000fce0000011606 */
.L_x_57474:
        /* <DEDUP_REMOVED lines=14> */
[----:B------:R-:W-:Y:S05]  /*02e0*/  BRA `(.L_x_57473) ;  /* 0x0000000000247947 */ /* 0x000fea0003800000 */
.L_x_57472:
[----:B-----5:R-:W-:Y:S02]  /*02f0*/  ISETP.NE.AND P0, PT, R4, 0x1, PT ;  /* 0x000000010400780c */ /* 0x020fe40003f05270 */
[----:B------:R-:W-:-:S11]  /*0300*/  MOV R7, 0x1 ;  /* 0x0000000100077802 */ /* 0x000fd60000000f00 */
[----:B------:R-:W-:Y:S05]  /*0310*/  @!P0 BRA `(.L_x_57473) ;  /* 0x0000000000188947 */ /* 0x000fea0003800000 */
[----:B------:R-:W-:Y:S01]  /*0320*/  ISETP.NE.AND P0, PT, R4, 0xff, PT ;  /* 0x000000ff0400780c */ /* 0x000fe20003f05270 */
[----:B------:R-:W-:-:S12]  /*0330*/  IMAD.MOV.U32 R7, RZ, RZ, 0x1 ;  /* 0x00000001ff077424 */ /* 0x000fd800078e00ff */
[----:B------:R-:W-:-:S04]  /*0340*/  @!P0 LOP3.LUT R6, R6, 0x1, RZ, 0xc0, !PT ;  /* 0x0000000106068812 */ /* 0x000fc800078ec0ff */
[----:B------:R-:W-:-:S04]  /*0350*/  @!P0 ISETP.NE.U32.AND P1, PT, R6, 0x1, PT ;  /* 0x000000010600880c */ /* 0x000fc80003f25070 */
[----:B------:R-:W-:-:S04]  /*0360*/  @!P0 SEL R7, R7, 0xffff, P1 ;  /* 0x0000ffff07078807 */ /* 0x000fc80000800000 */
[----:B------:R-:W-:-:S07]  /*0370*/  @P0 PRMT R7, RZ, 0x7610, R7 ;  /* 0x00007610ff070816 */ /* 0x000fce0000000007 */
.L_x_57473:
[----:B-----5:R-:W0:Y:S01]  /*0380*/  LDC.64 R4, c[0x0][0x5e8] ;  /* 0x00017a00ff047b82 */ /* 0x020e220000000a00 */
[----:B------:R-:W-:-:S04]  /*0390*/  IADD3 R3, PT, PT, R3, 0x80, RZ ;  /* 0x0000008003037810 */ /* 0x000fc80007ffe0ff */
[----:B------:R-:W-:-:S13]  /*03a0*/  ISETP.GE.AND P0, PT, R3, UR4, PT ;  /* 0x0000000403007c0c */ /* 0x000fda000bf06270 */
[----:B------:R-:W-:Y:S05]  /*03b0*/  @P0 BREAK.RELIABLE B1 ;  /* 0x0000000000010942 */ /* 0x000fea0003800100 */
[----:B0-----:R0:W-:Y:S01]  /*03c0*/  STG.E.U8 desc[UR6][R4.64], R7 ;  /* 0x0000000704007986 */ /* 0x0011e2000c101106 */
[----:B------:R-:W-:Y:S05]  /*03d0*/  @P0 BRA `(.L_x_57475) ;  /* 0x0000000400800947 */ /* 0x000fea0003800000 */
[----:B0-----:R-:W0:Y:S08]  /*03e0*/  LDC.64 R6, c[0x0][0x5f8] ;  /* 0x00017e00ff067b82 */ /* 0x001e300000000a00 */
        /* <DEDUP_REMOVED lines=17> */
.L_x_57478:
        /* <DEDUP_REMOVED lines=15> */
.L_x_57476:
[----:B-----5:R-:W-:Y:S01]  /*05f0*/  ISETP.NE.AND P0, PT, R4, 0x1, PT ;  /* 0x000000010400780c */ /* 0x020fe20003f05270 */
[----:B------:R-:W-:-:S12]  /*0600*/  IMAD.MOV.U32 R7, RZ, RZ, 0x1 ;  /* 0x00000001ff077424 */ /* 0x000fd800078e00ff */
[----:B------:R-:W-:Y:S05]  /*0610*/  @!P0 BRA `(.L_x_57477) ;  /* 0x0000000000188947 */ /* 0x000fea0003800000 */
[----:B------:R-:W-:Y:S02]  /*0620*/  ISETP.NE.AND P0, PT, R4, 0xff, PT ;  /* 0x000000ff0400780c */ /* 0x000fe40003f05270 */
[----:B------:R-:W-:-:S11]  /*0630*/  MOV R7, 0x1 ;  /* 0x0000000100077802 */ /* 0x000fd60000000f00 */
[----:B------:R-:W-:-:S04]  /*0640*/  @!P0 LOP3.LUT R6, R6, 0x1, RZ, 0xc0, !PT ;  /* 0x0000000106068812 */ /* 0x000fc800078ec0ff */
[----:B------:R-:W-:-:S04]  /*0650*/  @!P0 ISETP.NE.U32.AND P1, PT, R6, 0x1, PT ;  /* 0x000000010600880c */ /* 0x000fc80003f25070 */
[----:B------:R-:W-:-:S04]  /*0660*/  @!P0 SEL R7, R7, 0xffff, P1 ;  /* 0x0000ffff07078807 */ /* 0x000fc80000800000 */
[----:B------:R-:W-:-:S07]  /*0670*/  @P0 PRMT R7, RZ, 0x7610, R7 ;  /* 0x00007610ff070816 */ /* 0x000fce0000000007 */
.L_x_57477:
[----:B-----5:R-:W0:Y:S01]  /*0680*/  LDC.64 R4, c[0x0][0x5e8] ;  /* 0x00017a00ff047b82 */ /* 0x020e220000000a00 */
[----:B------:R-:W-:Y:S01]  /*0690*/  IADD3 R3, PT, PT, R3, 0x80, RZ ;  /* 0x0000008003037810 */ /* 0x000fe20007ffe0ff */
[----:B0-----:R0:W-:Y:S06]  /*06a0*/  STG.E.U8 desc[UR6][R4.64], R7 ;  /* 0x0000000704007986 */ /* 0x0011ec000c101106 */
.L_x_57471:
[----:B------:R-:W-:-:S13]  /*06b0*/  ISETP.GE.AND P0, PT, R3, UR4, PT ;  /* 0x0000000403007c0c */ /* 0x000fda000bf06270 */
[----:B------:R-:W-:Y:S05]  /*06c0*/  @P0 BREAK.RELIABLE B1 ;  /* 0x0000000000010942 */ /* 0x000fea0003800100 */
[----:B------:R-:W-:Y:S05]  /*06d0*/  @P0 BRA `(.L_x_57475) ;  /* 0x0000000000c00947 */ /* 0x000fea0003800000 */
[----:B------:R-:W-:Y:S05]  /*06e0*/  BSYNC.RELIABLE B1 ;  /* 0x0000000000017941 */ /* 0x000fea0003800100 */
.L_x_57470:
[----:B0-----:R-:W0:Y:S08]  /*06f0*/  LDC.64 R6, c[0x0][0x5f8] ;  /* 0x00017e00ff067b82 */ /* 0x001e300000000a00 */
[----:B------:R-:W1:Y:S01]  /*0700*/  LDC.64 R4, c[0x0][0x5f0] ;  /* 0x00017c00ff047b82 */ /* 0x000e620000000a00 */
[----:B0-----:R-:W2:Y:S04]  /*0710*/  LDG.E.S8 R6, desc[UR6][R6.64] ;  /* 0x0000000606067981 */ /* 0x001ea8000c1e1300 */
[----:B-1----:R0:W5:Y:S01]  /*0720*/  LDG.E.U8 R4, desc[UR6][R4.64] ;  /* 0x0000000604047981 */ /* 0x002162000c1e1100 */
[----:B--2---:R-:W-:-:S13]  /*0730*/  ISETP.GE.AND P0, PT, R6, RZ, PT ;  /* 0x000000ff0600720c */ /* 0x004fda0003f06270 */
[----:B0-----:R-:W-:Y:S05]  /*0740*/  @!P0 BRA `(.L_x_57479) ;  /* 0x0000000000748947 */ /* 0x001fea0003800000 */
[----:B------:R-:W-:Y:S01]  /*0750*/  ISETP.NE.AND P0, PT, R6, RZ, PT ;  /* 0x000000ff0600720c */ /* 0x000fe20003f05270 */
[----:B------:R-:W-:-:S12]  /*0760*/  IMAD.MOV.U32 R7, RZ, RZ, 0x1 ;  /* 0x00000001ff077424 */ /* 0x000fd800078e00ff */
[----:B------:R-:W-:Y:S05]  /*0770*/  @!P0 BRA `(.L_x_57480) ;  /* 0x00000000008c8947 */ /* 0x000fea0003800000 */
[C---:B------:R-:W-:Y:S01]  /*0780*/  LOP3.LUT R0, R6.reuse, 0x1, RZ, 0xc0, !PT ;  /* 0x0000000106007812 */ /* 0x040fe200078ec0ff */
[----:B------:R-:W-:Y:S01]  /*0790*/  BSSY.RECONVERGENT B2, `(.L_x_57481) ;  /* 0x0000017000027945 */ /* 0x000fe20003800200 */
        /* <DEDUP_REMOVED lines=8> */
.L_x_57483:
        /* <DEDUP_REMOVED lines=14> */
.L_x_57482:
[----:B------:R-:W-:Y:S05]  /*0900*/  BSYNC.RECONVERGENT B2 ;  /* 0x0000000000027941 */ /* 0x000fea0003800200 */
.L_x_57481:
[----:B------:R-:W-:Y:S05]  /*0910*/  BRA `(.L_x_57480) ;  /* 0x0000000000247947 */ /* 0x000fea0003800000 */
.L_x_57479:
[----:B-----5:R-:W-:Y:S01]  /*0920*/  ISETP.NE.AND P0, PT, R4, 0x1, PT ;  /* 0x000000010400780c */ /* 0x020fe20003f05270 */
[----:B------:R-:W-:-:S12]  /*0930*/  HFMA2 R7, -RZ, RZ, 0, 5.9604644775390625e-08 ;  /* 0x00000001ff077431 */ /* 0x000fd800000001ff */
[----:B------:R-:W-:Y:S05]  /*0940*/  @!P0 BRA `(.L_x_57480) ;  /* 0x0000000000188947 */ /* 0x000fea0003800000 */
[----:B------:R-:W-:Y:S02]  /*0950*/  ISETP.NE.AND P0, PT, R4, 0xff, PT ;  /* 0x000000ff0400780c */ /* 0x000fe40003f05270 */
[----:B------:R-:W-:-:S11]  /*0960*/  MOV R7, 0x1 ;  /* 0x0000000100077802 */ /* 0x000fd60000000f00 */
[----:B------:R-:W-:-:S04]  /*0970*/  @!P0 LOP3.LUT R6, R6, 0x1, RZ, 0xc0, !PT ;  /* 0x0000000106068812 */ /* 0x000fc800078ec0ff */
[----:B------:R-:W-:-:S04]  /*0980*/  @!P0 ISETP.NE.U32.AND P1, PT, R6, 0x1, PT ;  /* 0x000000010600880c */ /* 0x000fc80003f25070 */
[----:B------:R-:W-:-:S04]  /*0990*/  @!P0 SEL R7, R7, 0xffff, P1 ;  /* 0x0000ffff07078807 */ /* 0x000fc80000800000 */
[----:B------:R-:W-:-:S07]  /*09a0*/  @P0 PRMT R7, RZ, 0x7610, R7 ;  /* 0x00007610ff070816 */ /* 0x000fce0000000007 */
.L_x_57480:
[----:B-----5:R-:W0:Y:S01]  /*09b0*/  LDC.64 R4, c[0x0][0x5e8] ;  /* 0x00017a00ff047b82 */ /* 0x020e220000000a00 */
[----:B------:R-:W-:Y:S01]  /*09c0*/  VIADD R3, R3, 0x80 ;  /* 0x0000008003037836 */ /* 0x000fe20000000000 */
[----:B0-----:R1:W-:Y:S06]  /*09d0*/  STG.E.U8 desc[UR6][R4.64], R7 ;  /* 0x0000000704007986 */ /* 0x0013ec000c101106 */
.L_x_57475:
[----:B------:R-:W-:Y:S05]  /*09e0*/  BSYNC.RECONVERGENT B0 ;  /* 0x0000000000007941 */ /* 0x000fea0003800200 */
.L_x_57469:
[----:B------:R-:W-:Y:S05]  /*09f0*/  WARPSYNC.ALL ;  /* 0x0000000000007948 */ /* 0x000fea0003800000 */
[----:B------:R-:W-:-:S13]  /*0a00*/  ISETP.GE.AND P0, PT, R3, UR4, PT ;  /* 0x0000000403007c0c */ /* 0x000fda000bf06270 */
[----:B------:R-:W-:Y:S05]  /*0a10*/  @P0 EXIT ;  /* 0x000000000000094d */ /* 0x000fea0003800000 */
[----:B01----:R-:W0:Y:S08]  /*0a20*/  LDC.64 R4, c[0x0][0x5f8] ;  /* 0x00017e00ff047b82 */ /* 0x003e300000000a00 */
        /* <DEDUP_REMOVED lines=16> */
[----:B------:R-:W-:Y:S02]  /*0b30*/  SHF.R.U32.HI R4, RZ, 0x1, R4 ;  /* 0x00000001ff047819 */ /* 0x000fe40000011604 */
[----:B------:R-:W-:Y:S02]  /*0b40*/  PRMT R6, R2, 0x7610, R6 ;  /* 0x0000761002067816 */ /* 0x000fe40000000006 */
[----:B------:R-:W-:-:S07]  /*0b50*/  PRMT R3, R4, 0x7610, R3 ;  /* 0x0000761004037816 */ /* 0x000fce0000000003 */
.L_x_57486:
[----:B------:R-:W-:Y:S02]  /*0b60*/  LOP3.LUT R0, R3, 0x1, RZ, 0xc0, !PT ;  /* 0x0000000103007812 */ /* 0x000fe400078ec0ff */
[----:B------:R-:W-:Y:S02]  /*0b70*/  PRMT R2, R5, 0x9910, RZ ;  /* 0x0000991005027816 */ /* 0x000fe400000000ff */
[----:B------:R-:W-:Y:S02]  /*0b80*/  ISETP.NE.U32.AND P0, PT, R0, 0x1, PT ;  /* 0x000000010000780c */ /* 0x000fe40003f05070 */
[C---:B------:R-:W-:Y:S02]  /*0b90*/  PRMT R4, R6.reuse, 0x9910, RZ ;  /* 0x0000991006047816 */ /* 0x040fe400000000ff */
[----:B------:R-:W-:-:S03]  /*0ba0*/  SEL R0, R6, 0x1, !P0 ;  /* 0x0000000106007807 */ /* 0x000fc60004000000 */
[----:B------:R-:W-:Y:S01]  /*0bb0*/  IMAD R4, R4, R4, RZ ;  /* 0x0000000404047224 */ /* 0x000fe200078e02ff */
[----:B------:R-:W-:Y:S02]  /*0bc0*/  PRMT R5, R0, 0x9910, RZ ;  /* 0x0000991000057816 */ /* 0x000fe400000000ff */
[----:B------:R-:W-:Y:S02]  /*0bd0*/  LOP3.LUT R0, R3, 0xff, RZ, 0xc0, !PT ;  /* 0x000000ff03007812 */ /* 0x000fe400078ec0ff */
[----:B------:R-:W-:Y:S02]  /*0be0*/  MOV R3, R5 ;  /* 0x0000000500037202 */ /* 0x000fe40000000f00 */
[----:B------:R-:W-:Y:S02]  /*0bf0*/  ISETP.GE.U32.AND P0, PT, R0, 0x2, PT ;  /* 0x000000020000780c */ /* 0x000fe40003f06070 */
[----:B------:R-:W-:Y:S01]  /*0c00*/  SHF.R.U32.HI R0, RZ, 0x1, R0 ;  /* 0x00000001ff007819 */ /* 0x000fe20000011600 */
[----:B------:R-:W-:Y:S01]  /*0c10*/  IMAD R2, R2, R3, RZ ;  /* 0x0000000302027224 */ /* 0x000fe200078e02ff */
[----:B------:R-:W-:-:S02]  /*0c20*/  PRMT R6, R4, 0x7610, R6 ;  /* 0x0000761004067816 */ /* 0x000fc40000000006 */
[----:B------:R-:W-:Y:S02]  /*0c30*/  PRMT R3, R0, 0x7610, R3 ;  /* 0x0000761000037816 */ /* 0x000fe40000000003 */
[----:B------:R-:W-:-:S05]  /*0c40*/  PRMT R5, R2, 0x7610, R5 ;  /* 0x0000761002057816 */ /* 0x000fca0000000005 */
[----:B------:R-:W-:Y:S05]  /*0c50*/  @P0 BRA `(.L_x_57486) ;  /* 0xfffffffc00c00947 */ /* 0x000fea000383ffff */
[----:B------:R-:W-:Y:S05]  /*0c60*/  BRA `(.L_x_57485) ;  /* 0x0000000000247947 */ /* 0x000fea0003800000 */
.L_x_57484:
[----:B-----5:R-:W-:Y:S01]  /*0c70*/  ISETP.NE.AND P0, PT, R2, 0x1, PT ;  /* 0x000000010200780c */ /* 0x020fe20003f05270 */
[----:B------:R-:W-:-:S12]  /*0c80*/  IMAD.MOV.U32 R5, RZ, RZ, 0x1 ;  /* 0x00000001ff057424 */ /* 0x000fd800078e00ff */
[----:B------:R-:W-:Y:S05]  /*0c90*/  @!P0 BRA `(.L_x_57485) ;  /* 0x0000000000188947 */ /* 0x000fea0003800000 */
[----:B------:R-:W-:Y:S01]  /*0ca0*/  ISETP.NE.AND P0, PT, R2, 0xff, PT ;  /* 0x000000ff0200780c */ /* 0x000fe20003f05270 */
[----:B------:R-:W-:-:S12]  /*0cb0*/  HFMA2 R5, -RZ, RZ, 0, 5.9604644775390625e-08 ;  /* 0x00000001ff057431 */ /* 0x000fd800000001ff */
[----:B------:R-:W-:-:S04]  /*0cc0*/  @!P0 LOP3.LUT R4, R4, 0x1, RZ, 0xc0, !PT ;  /* 0x0000000104048812 */ /* 0x000fc800078ec0ff */
[----:B------:R-:W-:-:S04]  /*0cd0*/  @!P0 ISETP.NE.U32.AND P1, PT, R4, 0x1, PT ;  /* 0x000000010400880c */ /* 0x000fc80003f25070 */
[----:B------:R-:W-:-:S04]  /*0ce0*/  @!P0 SEL R5, R5, 0xffff, P1 ;  /* 0x0000ffff05058807 */ /* 0x000fc80000800000 */
[----:B------:R-:W-:-:S07]  /*0cf0*/  @P0 PRMT R5, RZ, 0x7610, R5 ;  /* 0x00007610ff050816 */ /* 0x000fce0000000005 */
.L_x_57485:
[----:B-----5:R-:W0:Y:S02]  /*0d00*/  LDC.64 R2, c[0x0][0x5e8] ;  /* 0x00017a00ff027b82 */ /* 0x020e240000000a00 */
[----:B0-----:R-:W-:Y:S01]  /*0d10*/  STG.E.U8 desc[UR6][R2.64], R5 ;  /* 0x0000000502007986 */ /* 0x001fe2000c101106 */
[----:B------:R-:W-:Y:S05]  /*0d20*/  EXIT ;  /* 0x000000000000794d */ /* 0x000fea0003800000 */
.L_x_57468:
        /* <DEDUP_REMOVED lines=356> */
.L_x_57490:
[----:B------:R-:W0:Y:S02]  /*2370*/  LDCU.128 UR8, c[0x0][0x5f0] ;  /* 0x0000be00ff0877ac */ /* 0x000e240008000c00 */
[----:B0-----:R-:W-:-:S04]  /*2380*/  IADD3 R8, P0, PT, R6, UR10, RZ ;  /* 0x0000000a06087c10 */ /* 0x001fc8000ff1e0ff */
[----:B------:R-:W-:-:S05]  /*2390*/  IADD3.X R9, PT, PT, RZ, UR11, RZ, P0, !PT ;  /* 0x0000000bff097c10 */ /* 0x000fca00087fe4ff */
[----:B------:R-:W2:Y:S01]  /*23a0*/  LDG.E.S8 R8, desc[UR6][R8.64] ;  /* 0x0000000608087981 */ /* 0x000ea2000c1e1300 */
[----:B------:R-:W-:-:S04]  /*23b0*/  IADD3 R6, P0, PT, R4, UR8, RZ ;  /* 0x0000000804067c10 */ /* 0x000fc8000ff1e0ff */
[----:B------:R-:W-:-:S05]  /*23c0*/  IADD3.X R7, PT, PT, RZ, UR9, RZ, P0, !PT ;  /* 0x00000009ff077c10 */ /* 0x000fca00087fe4ff */
[----:B------:R0:W5:Y:S01]  /*23d0*/  LDG.E.U8 R10, desc[UR6][R6.64] ;  /* 0x00000006060a7981 */ /* 0x000162000c1e1100 */
[----:B------:R-:W-:Y:S01]  /*23e0*/  BSSY.RECONVERGENT B2, `(.L_x_57491) ;  /* 0x000002c000027945 */ /* 0x000fe20003800200 */
[----:B--2---:R-:W-:-:S13]  /*23f0*/  ISETP.GE.AND P0, PT, R8, RZ, PT ;  /* 0x000000ff0800720c */ /* 0x004fda0003f06270 */
[----:B0-----:R-:W-:Y:S05]  /*2400*/  @!P0 BRA `(.L_x_57492) ;  /* 0x0000000000808947 */ /* 0x001fea0003800000 */
[----:B------:R-:W-:Y:S01]  /*2410*/  ISETP.NE.AND P0, PT, R8, RZ, PT ;  /* 0x000000ff0800720c */ /* 0x000fe20003f05270 */
[----:B------:R-:W-:Y:S01]  /*2420*/  BSSY.RECONVERGENT B3, `(.L_x_57493) ;  /* 0x000001d000037945 */ /* 0x000fe20003800200 */
[----:B------:R-:W-:-:S11]  /*2430*/  IMAD.MOV.U32 R7, RZ, RZ, 0x1 ;  /* 0x00000001ff077424 */ /* 0x000fd600078e00ff */
[----:B------:R-:W-:Y:S05]  /*2440*/  @!P0 BRA `(.L_x_57494) ;  /* 0x0000000000688947 */ /* 0x000fea0003800000 */
[----:B------:R-:W-:-:S04]  /*2450*/  LOP3.LUT R4, R8, 0x1, RZ, 0xc0, !PT ;  /* 0x0000000108047812 */ /* 0x000fc800078ec0ff */
[----:B------:R-:W-:Y:S02]  /*2460*/  ISETP.NE.U32.AND P0, PT, R4, 0x1, PT ;  /* 0x000000010400780c */ /* 0x000fe40003f05070 */
[----:B------:R-:W-:Y:S02]  /*2470*/  LOP3.LUT R4, R8, 0xff, RZ, 0xc0, !PT ;  /* 0x000000ff08047812 */ /* 0x000fe400078ec0ff */
[----:B-----5:R-:W-:Y:S02]  /*2480*/  SEL R6, R10, 0x1, !P0 ;  /* 0x000000010a067807 */ /* 0x020fe40004000000 */
[----:B------:R-:W-:Y:S02]  /*2490*/  ISETP.GE.U32.AND P0, PT, R4, 0x2, PT ;  /* 0x000000020400780c */ /* 0x000fe40003f06070 */
[----:B------:R-:W-:Y:S01]  /*24a0*/  PRMT R7, R6, 0x9910, RZ ;  /* 0x0000991006077816 */ /* 0x000fe200000000ff */
[----:B------:R-:W-:-:S10]  /*24b0*/  IMAD R6, R10, R10, RZ ;  /* 0x0000000a0a067224 */ /* 0x000fd400078e02ff */
[----:B------:R-:W-:Y:S05]  /*24c0*/  @!P0 BRA `(.L_x_57494) ;  /* 0x0000000000488947 */ /* 0x000fea0003800000 */
[----:B------:R-:W-:Y:S02]  /*24d0*/  SHF.R.U32.HI R4, RZ, 0x1, R4 ;  /* 0x00000001ff047819 */ /* 0x000fe40000011604 */
[----:B------:R-:W-:Y:S02]  /*24e0*/  PRMT R8, R6, 0x7610, R8 ;  /* 0x0000761006087816 */ /* 0x000fe40000000008 */
[----:B------:R-:W-:-:S07]  /*24f0*/  PRMT R6, R4, 0x7610, R6 ;  /* 0x0000761004067816 */ /* 0x000fce0000000006 */
.L_x_57495:
        /* <DEDUP_REMOVED lines=10> */
[----:B------:R-:W-:Y:S02]  /*25a0*/  MOV R7, R9 ;  /* 0x0000000900077202 */ /* 0x000fe40000000f00 */
[----:B------:R-:W-:-:S03]  /*25b0*/  SHF.R.U32.HI R4, RZ, 0x1, R4 ;  /* 0x00000001ff047819 */ /* 0x000fc60000011604 */
[----:B------:R-:W-:Y:S01]  /*25c0*/  IMAD R7, R6, R7, RZ ;  /* 0x0000000706077224 */ /* 0x000fe200078e02ff */
[----:B------:R-:W-:-:S05]  /*25d0*/  PRMT R6, R4, 0x7610, R6 ;  /* 0x0000761004067816 */ /* 0x000fca0000000006 */
[----:B------:R-:W-:Y:S05]  /*25e0*/  @P0 BRA `(.L_x_57495) ;  /* 0xfffffffc00c40947 */ /* 0x000fea000383ffff */
.L_x_57494:
[----:B------:R-:W-:Y:S05]  /*25f0*/  BSYNC.RECONVERGENT B3 ;  /* 0x0000000000037941 */ /* 0x000fea0003800200 */
.L_x_57493:
[----:B------:R-:W-:Y:S05]  /*2600*/  BRA `(.L_x_57496) ;  /* 0x0000000000247947 */ /* 0x000fea0003800000 */
.L_x_57492:
        /* <DEDUP_REMOVED lines=9> */
.L_x_57496:
[----:B------:R-:W-:Y:S05]  /*26a0*/  BSYNC.RECONVERGENT B2 ;  /* 0x0000000000027941 */ /* 0x000fea0003800200 */
.L_x_57491:
        /* <DEDUP_REMOVED lines=14> */
[----:B-1----:R-:W-:Y:S01]  /*2790*/  IMAD.HI.U32 R8, R3, UR8, R4 ;  /* 0x0000000803087c27 */ /* 0x002fe2000f8e0004 */
[----:B------:R-:W1:Y:S04]  /*27a0*/  LDCU UR8, c[0x0][0x4c0] ;  /* 0x00009800ff0877ac */ /* 0x000e680008000800 */
[----:B------:R-:W-:-:S05]  /*27b0*/  SHF.R.U32.HI R9, RZ, UR9, R8 ;  /* 0x00000009ff097c19 */ /* 0x000fca0008011608 */
[----:B------:R-:W-:-:S04]  /*27c0*/  IMAD.MOV R6, RZ, RZ, -R9 ;  /* 0x000000ffff067224 */ /* 0x000fc800078e0a09 */
[----:B0-----:R-:W-:-:S04]  /*27d0*/  IMAD R6, R6, UR5, R3 ;  /* 0x0000000506067c24 */ /* 0x001fc8000f8e0203 */
[C---:B--2---:R-:W-:Y:S02]  /*27e0*/  IMAD R5, R6.reuse, UR10, RZ ;  /* 0x0000000a06057c24 */ /* 0x044fe4000f8e02ff */
[C---:B------:R-:W-:Y:S02]  /*27f0*/  IMAD R4, R6.reuse, UR11, RZ ;  /* 0x0000000b06047c24 */ /* 0x040fe4000f8e02ff */
[----:B-1----:R-:W-:Y:S01]  /*2800*/  IMAD R6, R6, UR8, RZ ;  /* 0x0000000806067c24 */ /* 0x002fe2000f8e02ff */
[----:B------:R-:W-:Y:S06]  /*2810*/  @!P0 BRA `(.L_x_57498) ;  /* 0x0000001400348947 */ /* 0x000fec0003800000 */
[----:B------:R-:W0:Y:S01]  /*2820*/  LDCU.64 UR8, c[0x0][0x398] ;  /* 0x00007300ff0877ac */ /* 0x000e220008000a00 */
[----:B------:R-:W-:Y:S01]  /*2830*/  HFMA2 R8, -RZ, RZ, 0, 0 ;  /* 0x00000000ff087431 */ /* 0x000fe200000001ff */
        /* <DEDUP_REMOVED lines=331> */
.L_x_57498:
[----:B------:R-:W0:Y:S02]  /*3cf0*/  LDCU.128 UR8, c[0x0][0x5f0] ;  /* 0x0000be00ff0877ac */ /* 0x000e240008000c00 */
[----:B0-----:R-:W-:-:S04]  /*3d00*/  IADD3 R8, P0, PT, R6, UR10, RZ ;  /* 0x0000000a06087c10 */ /* 0x001fc8000ff1e0ff */
[----:B------:R-:W-:-:S05]  /*3d10*/  IADD3.X R9, PT, PT, RZ, UR11, RZ, P0, !PT ;  /* 0x0000000bff097c10 */ /* 0x000fca00087fe4ff */
[----:B------:R-:W2:Y:S01]  /*3d20*/  LDG.E.S8 R8, desc[UR6][R8.64] ;  /* 0x0000000608087981 */ /* 0x000ea2000c1e1300 */
[----:B------:R-:W-:-:S04]  /*3d30*/  IADD3 R6, P0, PT, R4, UR8, RZ ;  /* 0x0000000804067c10 */ /* 0x000fc8000ff1e0ff */
[----:B------:R-:W-:-:S05]  /*3d40*/  IADD3.X R7, PT, PT, RZ, UR9, RZ, P0, !PT ;  /* 0x00000009ff077c10 */ /* 0x000fca00087fe4ff */
[----:B-----5:R0:W5:Y:S01]  /*3d50*/  LDG.E.U8 R10, desc[UR6][R6.64] ;  /* 0x00000006060a7981 */ /* 0x020162000c1e1100 */
        /* <DEDUP_REMOVED lines=18> */
.L_x_57503:
        /* <DEDUP_REMOVED lines=15> */
.L_x_57502:
[----:B------:R-:W-:Y:S05]  /*3f70*/  BSYNC.RECONVERGENT B3 ;  /* 0x0000000000037941 */ /* 0x000fea0003800200 */
.L_x_57501:
[----:B------:R-:W-:Y:S05]  /*3f80*/  BRA `(.L_x_57504) ;  /* 0x0000000000247947 */ /* 0x000fea0003800000 */
.L_x_57500:
        /* <DEDUP_REMOVED lines=9> */
.L_x_57504:
[----:B------:R-:W-:Y:S05]  /*4020*/  BSYNC.RECONVERGENT B2 ;  /* 0x0000000000027941 */ /* 0x000fea0003800200 */
.L_x_57499:
[----:B------:R-:W0:Y:S01]  /*4030*/  LDCU.64 UR8, c[0x0][0x5e8] ;  /* 0x0000bd00ff0877ac */ /* 0x000e220008000a00 */
[----:B------:R-:W-:Y:S01]  /*4040*/  VIADD R3, R3, 0x80 ;  /* 0x0000008003037836 */ /* 0x000fe20000000000 */
[----:B0-----:R-:W-:-:S04]  /*4050*/  IADD3 R4, P0, PT, R5, UR8, RZ ;  /* 0x0000000805047c10 */ /* 0x001fc8000ff1e0ff */
[----:B------:R-:W-:-:S05]  /*4060*/  IADD3.X R5, PT, PT, RZ, UR9, RZ, P0, !PT ;  /* 0x00000009ff057c10 */ /* 0x000fca00087fe4ff */
[----:B------:R0:W-:Y:S04]  /*4070*/  STG.E.U8 desc[UR6][R4.64], R7 ;  /* 0x0000000704007986 */ /* 0x0001e8000c101106 */
.L_x_57489:
[----:B------:R-:W-:-:S13]  /*4080*/  ISETP.GE.AND P0, PT, R3, UR4, PT ;  /* 0x0000000403007c0c */ /* 0x000fda000bf06270 */
[----:B------:R-:W-:Y:S05]  /*4090*/  @P0 BREAK.RELIABLE B0 ;  /* 0x0000000000000942 */ /* 0x000fea0003800100 */
[----:B------:R-:W-:Y:S05]  /*40a0*/  @P0 BRA `(.L_x_57497) ;  /* 0x0000001800580947 */ /* 0x000fea0003800000 */
[----:B------:R-:W-:Y:S05]  /*40b0*/  BSYNC.RELIABLE B0 ;  /* 0x0000000000007941 */ /* 0x000fea0003800100 */
.L_x_57488:
        /* <DEDUP_REMOVED lines=348> */
.L_x_57505:
        /* <DEDUP_REMOVED lines=25> */
.L_x_57510:
        /* <DEDUP_REMOVED lines=15> */
.L_x_57509:
[----:B------:R-:W-:Y:S05]  /*5900*/  BSYNC.RECONVERGENT B3 ;  /* 0x0000000000037941 */ /* 0x000fea0003800200 */
.L_x_57508:
[----:B------:R-:W-:Y:S05]  /*5910*/  BRA `(.L_x_57511) ;  /* 0x0000000000247947 */ /* 0x000fea0003800000 */
.L_x_57507:
        /* <DEDUP_REMOVED lines=9> */
.L_x_57511:
[----:B------:R-:W-:Y:S05]  /*59b0*/  BSYNC.RECONVERGENT B2 ;  /* 0x0000000000027941 */ /* 0x000fea0003800200 */
.L_x_57506:
[----:B------:R-:W0:Y:S01]  /*59c0*/  LDCU.64 UR8, c[0x0][0x5e8] ;  /* 0x0000bd00ff0877ac */ /* 0x000e220008000a00 */
[----:B------:R-:W-:Y:S01]  /*59d0*/  VIADD R3, R3, 0x80 ;  /* 0x0000008003037836 */ /* 0x000fe20000000000 */
[----:B0-----:R-:W-:-:S04]  /*59e0*/  IADD3 R4, P0, PT, R5, UR8, RZ ;  /* 0x0000000805047c10 */ /* 0x001fc8000ff1e0ff */
[----:B------:R-:W-:-:S05]  /*59f0*/  IADD3.X R5, PT, PT, RZ, UR9, RZ, P0, !PT ;  /* 0x00000009ff057c10 */ /* 0x000fca00087fe4ff */
[----:B------:R1:W-:Y:S04]  /*5a00*/  STG.E.U8 desc[UR6][R4.64], R7 ;  /* 0x0000000704007986 */ /* 0x0003e8000c101106 */
.L_x_57497:
[----:B------:R-:W-:Y:S05]  /*5a10*/  BSYNC.RECONVERGENT B1 ;  /* 0x0000000000017941 */ /* 0x000fea0003800200 */
.L_x_57487:
        /* <DEDUP_REMOVED lines=9> */
[----:B--2---:R-:W-:Y:S01]  /*5ab0*/  IMAD.HI.U32 R6, R3, UR4, R4 ;  /* 0x0000000403067c27 */ /* 0x004fe2000f8e0004 */
[----:B------:R-:W2:Y:S04]  /*5ac0*/  LDCU UR4, c[0x0][0x4c0] ;  /* 0x00009800ff0477ac */ /* 0x000ea80008000800 */
[----:B------:R-:W-:-:S05]  /*5ad0*/  SHF.R.U32.HI R7, RZ, UR5, R6 ;  /* 0x00000005ff077c19 */ /* 0x000fca0008011606 */
[----:B------:R-:W-:-:S04]  /*5ae0*/  IMAD.MOV R4, RZ, RZ, -R7 ;  /* 0x000000ffff047224 */ /* 0x000fc800078e0a07 */
[----:B0-----:R-:W-:-:S04]  /*5af0*/  IMAD R4, R4, UR8, R3 ;  /* 0x0000000804047c24 */ /* 0x001fc8000f8e0203 */
[C---:B-1----:R-:W-:Y:S02]  /*5b00*/  IMAD R3, R4.reuse, UR10, RZ ;  /* 0x0000000a04037c24 */ /* 0x042fe4000f8e02ff */
[C---:B------:R-:W-:Y:S02]  /*5b10*/  IMAD R2, R4.reuse, UR11, RZ ;  /* 0x0000000b04027c24 */ /* 0x040fe4000f8e02ff */
[----:B--2---:R-:W-:Y:S01]  /*5b20*/  IMAD R4, R4, UR4, RZ ;  /* 0x0000000404047c24 */ /* 0x004fe2000f8e02ff */
        /* <DEDUP_REMOVED lines=316> */
[----:B0----5:R-:W-:-:S06]  /*6ef0*/  IMAD.HI.U32 R10, R7, UR9, R6 ;  /* 0x00000009070a7c27 */ /* 0x021fcc000f8e0006 */
[----:B------:R-:W0:Y:S01]  /*6f00*/  @P0 LDC R15, c[0x0][0x4ac] ;  /* 0x00012b00ff0f0b82 */ /* 0x000e220000000800 */
[----:B-1----:R-:W-:Y:S02]  /*6f10*/  SHF.R.U32.HI R11, RZ, UR4, R10 ;  /* 0x00000004ff0b7c19 */ /* 0x002fe4000801160a */
[----:B------:R-:W-:Y:S02]  /*6f20*/  @P0 MOV R10, RZ ;  /* 0x000000ff000a0202 */ /* 0x000fe40000000f00 */
[----:B------:R-:W-:-:S03]  /*6f30*/  IADD3 R5, PT, PT, -R11, RZ, RZ ;  /* 0x000000ff0b057210 */ /* 0x000fc60007ffe1ff */
[----:B------:R-:W1:Y:S02]  /*6f40*/  @P0 LDC.64 R8, c[0x0][0x5d8] ;  /* 0x00017600ff080b82 */ /* 0x000e640000000a00 */
[----:B------:R-:W-:-:S06]  /*6f50*/  IMAD R7, R5, UR8, R7 ;  /* 0x0000000805077c24 */ /* 0x000fcc000f8e0207 */
[----:B------:R-:W1:Y:S01]  /*6f60*/  @P0 LDC R6, c[0x0][0x5e0] ;  /* 0x00017800ff060b82 */ /* 0x000e620000000800 */
        /* <DEDUP_REMOVED lines=9> */
[----:B------:R-:W-:-:S07]  /*7000*/  @P0 IMAD R4, R11, R6, R4 ;  /* 0x000000060b040224 */ /* 0x000fce00078e0204 */
.L_x_57512:
[----:B------:R-:W0:Y:S01]  /*7010*/  LDCU.128 UR8, c[0x0][0x5f0] ;  /* 0x0000be00ff0877ac */ /* 0x000e220008000c00 */
[----:B------:R-:W1:Y:S01]  /*7020*/  LDCU.64 UR4, c[0x0][0x5e8] ;  /* 0x0000bd00ff0477ac */ /* 0x000e620008000a00 */
[----:B0-----:R-:W-:-:S05]  /*7030*/  IADD3 R6, P0, PT, R4, UR10, RZ ;  /* 0x0000000a04067c10 */ /* 0x001fca000ff1e0ff */
[----:B------:R-:W-:-:S05]  /*7040*/  IMAD.X R7, RZ, RZ, UR11, P0 ;  /* 0x0000000bff077e24 */ /* 0x000fca00080e06ff */
[----:B------:R-:W2:Y:S01]  /*7050*/  LDG.E.S8 R6, desc[UR6][R6.64] ;  /* 0x0000000606067981 */ /* 0x000ea2000c1e1300 */
[----:B------:R-:W-:-:S04]  /*7060*/  IADD3 R4, P0, PT, R2, UR8, RZ ;  /* 0x0000000802047c10 */ /* 0x000fc8000ff1e0ff */
[----:B------:R-:W-:-:S05]  /*7070*/  IADD3.X R5, PT, PT, RZ, UR9, RZ, P0, !PT ;  /* 0x00000009ff057c10 */ /* 0x000fca00087fe4ff */
[----:B------:R0:W5:Y:S01]  /*7080*/  LDG.E.U8 R8, desc[UR6][R4.64] ;  /* 0x0000000604087981 */ /* 0x000162000c1e1100 */
[----:B-1----:R-:W-:Y:S01]  /*7090*/  IADD3 R2, P1, PT, R3, UR4, RZ ;  /* 0x0000000403027c10 */ /* 0x002fe2000ff3e0ff */
[----:B------:R-:W-:Y:S03]  /*70a0*/  BSSY.RECONVERGENT B1, `(.L_x_57513) ;  /* 0x000002d000017945 */ /* 0x000fe60003800200 */
[----:B------:R-:W-:Y:S02]  /*70b0*/  IADD3.X R3, PT, PT, RZ, UR5, RZ, P1, !PT ;  /* 0x00000005ff037c10 */ /* 0x000fe40008ffe4ff */
[----:B--2---:R-:W-:-:S13]  /*70c0*/  ISETP.GE.AND P0, PT, R6, RZ, PT ;  /* 0x000000ff0600720c */ /* 0x004fda0003f06270 */
[----:B0-----:R-:W-:Y:S05]  /*70d0*/  @!P0 BRA `(.L_x_57514) ;  /* 0x0000000000808947 */ /* 0x001fea0003800000 */
[----:B------:R-:W-:Y:S01]  /*70e0*/  ISETP.NE.AND P0, PT, R6, RZ, PT ;  /* 0x000000ff0600720c */ /* 0x000fe20003f05270 */
[----:B------:R-:W-:Y:S01]  /*70f0*/  BSSY.RECONVERGENT B2, `(.L_x_57515) ;  /* 0x000001d000027945 */ /* 0x000fe20003800200 */
[----:B------:R-:W-:-:S11]  /*7100*/  HFMA2 R5, -RZ, RZ, 0, 5.9604644775390625e-08 ;  /* 0x00000001ff057431 */ /* 0x000fd600000001ff */
        /* <DEDUP_REMOVED lines=12> */
.L_x_57517:
[----:B------:R-:W-:Y:S02]  /*71d0*/  LOP3.LUT R0, R4, 0x1, RZ, 0xc0, !PT ;  /* 0x0000000104007812 */ /* 0x000fe400078ec0ff */
[----:B------:R-:W-:Y:S02]  /*71e0*/  PRMT R5, R5, 0x9910, RZ ;  /* 0x0000991005057816 */ /* 0x000fe400000000ff */
[----:B------:R-:W-:-:S04]  /*71f0*/  ISETP.NE.U32.AND P0, PT, R0, 0x1, PT ;  /* 0x000000010000780c */ /* 0x000fc80003f05070 */
[C---:B------:R-:W-:Y:S02]  /*7200*/  SEL R0, R6.reuse, 0x1, !P0 ;  /* 0x0000000106007807 */ /* 0x040fe40004000000 */
[----:B------:R-:W-:Y:S02]  /*7210*/  PRMT R6, R6, 0x9910, RZ ;  /* 0x0000991006067816 */ /* 0x000fe400000000ff */
[----:B------:R-:W-:Y:S02]  /*7220*/  PRMT R7, R0, 0x9910, RZ ;  /* 0x0000991000077816 */ /* 0x000fe400000000ff */
[----:B------:R-:W-:Y:S01]  /*7230*/  LOP3.LUT R0, R4, 0xff, RZ, 0xc0, !PT ;  /* 0x000000ff04007812 */ /* 0x000fe200078ec0ff */
[----:B------:R-:W-:Y:S01]  /*7240*/  IMAD.MOV.U32 R4, RZ, RZ, R5 ;  /* 0x000000ffff047224 */ /* 0x000fe200078e0005 */
[----:B------:R-:W-:Y:S01]  /*7250*/  MOV R5, R7 ;  /* 0x0000000700057202 */ /* 0x000fe20000000f00 */
[----:B------:R-:W-:Y:S01]  /*7260*/  IMAD R6, R6, R6, RZ ;  /* 0x0000000606067224 */ /* 0x000fe200078e02ff */
[----:B------:R-:W-:-:S02]  /*7270*/  ISETP.GE.U32.AND P0, PT, R0, 0x2, PT ;  /* 0x000000020000780c */ /* 0x000fc40003f06070 */
[----:B------:R-:W-:Y:S01]  /*7280*/  SHF.R.U32.HI R0, RZ, 0x1, R0 ;  /* 0x00000001ff007819 */ /* 0x000fe20000011600 */
[----:B------:R-:W-:-:S03]  /*7290*/  IMAD R5, R4, R5, RZ ;  /* 0x0000000504057224 */ /* 0x000fc600078e02ff */
[----:B------:R-:W-:-:S07]  /*72a0*/  PRMT R4, R0, 0x7610, R4 ;  /* 0x0000761000047816 */ /* 0x000fce0000000004 */
[----:B------:R-:W-:Y:S05]  /*72b0*/  @P0 BRA `(.L_x_57517) ;  /* 0xfffffffc00c40947 */ /* 0x000fea000383ffff */
.L_x_57516:
[----:B------:R-:W-:Y:S05]  /*72c0*/  BSYNC.RECONVERGENT B2 ;  /* 0x0000000000027941 */ /* 0x000fea0003800200 */
.L_x_57515:
[----:B------:R-:W-:Y:S05]  /*72d0*/  BRA `(.L_x_57518) ;  /* 0x0000000000247947 */ /* 0x000fea0003800000 */
.L_x_57514:
        /* <DEDUP_REMOVED lines=9> */
.L_x_57518:
[----:B------:R-:W-:Y:S05]  /*7370*/  BSYNC.RECONVERGENT B1 ;  /* 0x0000000000017941 */ /* 0x000fea0003800200 */
.L_x_57513:
[----:B------:R-:W-:Y:S01]  /*7380*/  STG.E.U8 desc[UR6][R2.64], R5 ;  /* 0x0000000502007986 */ /* 0x000fe2000c101106 */
[----:B------:R-:W-:Y:S05]  /*7390*/  EXIT ;  /* 0x000000000000794d */ /* 0x000fea0003800000 */
.L_x_57519:
        /* <DEDUP_REMOVED lines=14> */
.L_x_61110:


//--------------------- .text._ZN2at6native27unrolled_elementwise_kernelIZZZNS0_50_GLOBAL__N__2680c7bb_12_PowKernel_cu_7dd49032_317024pow_tensor_tensor_kernelERNS_18TensorIteratorBaseEENKUlvE_clEvENKUlvE0_clEvEUlaaE_St5arrayIPcLm3EELi4E23TrivialOffsetCalculatorILi2EjESB_ILi1EjENS0_6memory15LoadWithoutCastENSE_16StoreWithoutCastEEEviT_T0_T2_T3_T4_T5_ --------------------------
	.section	.text._ZN2at6native27unrolled_elementwise_kernelIZZZNS0_50_GLOBAL__N__2680c7bb_12_PowKernel_cu_7dd49032_317024pow_tensor_tensor_kernelERNS_18TensorIteratorBaseEENKUlvE_clEvENKUlvE0_clEvEUlaaE_St5arrayIPcLm3EELi4E23TrivialOffsetCalculatorILi2EjESB_ILi1EjENS0_6memory15LoadWithoutCastENSE_16StoreWithoutCastEEEviT_T0_T2_T3_T4_T5_,"ax",@progbits
	.align	128
        .global         _ZN2at6native27unrolled_elementwise_kernelIZZZNS0_50_GLOBAL__N__2680c7bb_12_PowKernel_cu_7dd49032_317024pow_tensor_tensor_kernelERNS_18TensorIteratorBaseEENKUlvE_clEvENKUlvE0_clEvEUlaaE_St5arrayIPcLm3EELi4E23TrivialOffsetCalculatorILi2EjESB_ILi1EjENS0_6memory15LoadWithoutCastENSE_16StoreWithoutCastEEEviT_T0_T2_T3_T4_T5_
        .type           _ZN2at6native27unrolled_elementwise_kernelIZZZNS0_50_GLOBAL__N__2680c7bb_12_PowKernel_cu_7dd49032_317024pow_tensor_tensor_kernelERNS_18TensorIteratorBaseEENKUlvE_clEvENKUlvE0_clEvEUlaaE_St5arrayIPcLm3EELi4E23TrivialOffsetCalculatorILi2EjESB_ILi1EjENS0_6memory15LoadWithoutCastENSE_16StoreWithoutCastEEEviT_T0_T2_T3_T4_T5_,@function
        .size           _ZN2at6native27unrolled_elementwise_kernelIZZZNS0_50_GLOBAL__N__2680c7bb_12_PowKernel_cu_7dd49032_317024pow_tensor_tensor_kernelERNS_18TensorIteratorBaseEENKUlvE_clEvENKUlvE0_clEvEUlaaE_St5arrayIPcLm3EELi4E23TrivialOffsetCalculatorILi2EjESB_ILi1EjENS0_6memory15LoadWithoutCastENSE_16StoreWithoutCastEEEviT_T0_T2_T3_T4_T5_,(.L_x_61111 - _ZN2at6native27unrolled_elementwise_kernelIZZZNS0_50_GLOBAL__N__2680c7bb_12_PowKernel_cu_7dd49032_317024pow_tensor_tensor_kernelERNS_18TensorIteratorBaseEENKUlvE_clEvENKUlvE0_clEvEUlaaE_St5arrayIPcLm3EELi4E23TrivialOffsetCalculatorILi2EjESB_ILi1EjENS0_6memory15LoadWithoutCastENSE_16StoreWithoutCastEEEviT_T0_T2_T3_T4_T5_)
        .other          _ZN2at6native27unrolled_elementwise_kernelIZZZNS0_50_GLOBAL__N__2680c7bb_12_PowKernel_cu_7dd49032_317024pow_tensor_tensor_kernelERNS_18TensorIteratorBaseEENKUlvE_clEvENKUlvE0_clEvEUlaaE_St5arrayIPcLm3EELi4E23TrivialOffsetCalculatorILi2EjESB_ILi1EjENS0_6memory15LoadWithoutCastENSE_16StoreWithoutCastEEEviT_T0_T2_T3_T4_T5_,@"STO_CUDA_ENTRY STV_DEFAULT"
_ZN2at6native27unrolled_elementwise_kernelIZZZNS0_50_GLOBAL__N__2680c7bb_12_PowKernel_cu_7dd49032_317024pow_tensor_tensor_kernelERNS_18TensorIteratorBaseEENKUlvE_clEvENKUlvE0_clEvEUlaaE_St5arrayIPcLm3EELi4E23TrivialOffsetCalculatorILi2EjESB_ILi1EjENS0_6memory15LoadWithoutCastENSE_16StoreWithoutCastEEEviT_T0_T2_T3_T4_T5_:
.text._ZN2at6native27unrolled_elementwise_kernelIZZZNS0_50_GLOBAL__N__2680c7bb_12_PowKernel_cu_7dd49032_317024pow_tensor_tensor_kernelERNS_18TensorIteratorBaseEENKUlvE_clEvENKUlvE0_clEvEUlaaE_St5arrayIPcLm3EELi4E23TrivialOffsetCalculatorILi2EjESB_ILi1EjENS0_6memory15LoadWithoutCastENSE_16StoreWithoutCastEEEviT_T0_T2_T3_T4_T5_:
        /* <DEDUP_REMOVED lines=17> */
[----:B------:R-:W-:Y:S02]  /*0110*/  ISETP.GE.AND P1, PT, R21, R18, PT ;  /* 0x000000121500720c */ /* 0x000fe40003f26270 */
[----:B0-----:R-:W-:Y:S01]  /*0120*/  @!P3 IADD3 R16, P4, PT, R13, R16, RZ ;  /* 0x000000100d10b210 */ /* 0x001fe20007f9e0ff */
[----:B------:R-:W0:Y:S01]  /*0130*/  @!P2 LDC.64 R4, c[0x0][0x3a0] ;  /* 0x0000e800ff04ab82 */ /* 0x000e220000000a00 */
[----:B------:R-:W-:-:S03]  /*0140*/  PRMT R22, RZ, 0x7610, R22 ;  /* 0x00007610ff167816 */ /* 0x000fc60000000016 */
[----:B------:R-:W-:Y:S01]  /*0150*/  @!P3 IMAD.X R17, RZ, RZ, R17, P4 ;  /* 0x000000ffff11b224 */ /* 0x000fe200020e0611 */
[----:B--2---:R-:W-:Y:S02]  /*0160*/  @!P3 IADD3 R10, P5, PT, R13, R10, RZ ;  /* 0x0000000a0d0ab210 */ /* 0x004fe40007fbe0ff */
[----:B------:R-:W-:Y:S02]  /*0170*/  PRMT R24, RZ, 0x7610, R24 ;  /* 0x00007610ff187816 */ /* 0x000fe40000000018 */
[----:B-1----:R1:W5:Y:S01]  /*0180*/  @!P3 LDG.E.U8 R20, desc[UR4][R16.64] ;  /* 0x000000041014b981 */ /* 0x002362000c1e1100 */
[----:B------:R-:W2:Y:S08]  /*0190*/  @!P1 LDC.64 R6, c[0x0][0x398] ;  /* 0x0000e600ff069b82 */ /* 0x000eb00000000a00 */
[----:B------:R-:W4:Y:S01]  /*01a0*/  @!P1 LDC.64 R8, c[0x0][0x3a0] ;  /* 0x0000e800ff089b82 */ /* 0x000f220000000a00 */
[----:B---3--:R-:W-:Y:S01]  /*01b0*/  @!P2 IADD3 R2, P4, PT, R25, R2, RZ ;  /* 0x000000021902a210 */ /* 0x008fe20007f9e0ff */
[----:B------:R-:W-:-:S02]  /*01c0*/  @!P3 IMAD.X R11, RZ, RZ, R11, P5 ;  /* 0x000000ffff0bb224 */ /* 0x000fc400028e060b */
[----:B------:R-:W-:Y:S02]  /*01d0*/  @!P1 IMAD R23, R0, 0x200, R21 ;  /* 0x0000020000179824 */ /* 0x000fe400078e0215 */
[----:B------:R-:W-:Y:S01]  /*01e0*/  @!P2 IMAD.X R3, RZ, RZ, R3, P4 ;  /* 0x000000ffff03a224 */ /* 0x000fe200020e0603 */
[----:B------:R-:W5:Y:S01]  /*01f0*/  @!P3 LDG.E.U8 R22, desc[UR4][R10.64] ;  /* 0x000000040a16b981 */ /* 0x000f62000c1e1100 */
[----:B-1----:R-:W-:Y:S01]  /*0200*/  PRMT R17, RZ, 0x7610, R17 ;  /* 0x00007610ff117816 */ /* 0x002fe20000000011 */
[----:B------:R-:W-:Y:S02]  /*0210*/  @!P1 VIADD R21, R21, 0x80 ;  /* 0x0000008015159836 */ /* 0x000fe40000000000 */
[----:B------:R1:W5:Y:S03]  /*0220*/  @!P2 LDG.E.U8 R24, desc[UR4][R2.64] ;  /* 0x000000040218a981 */ /* 0x000366000c1e1100 */
[----:B------:R-:W-:-:S02]  /*0230*/  ISETP.GE.AND P0, PT, R21, R18, PT ;  /* 0x000000121500720c */ /* 0x000fc40003f06270 */
[C---:B--2---:R-:W-:Y:S02]  /*0240*/  @!P1 IADD3 R6, P3, PT, R23.reuse, R6, RZ ;  /* 0x0000000617069210 */ /* 0x044fe40007f7e0ff */
[----:B----4-:R-:W-:-:S03]  /*0250*/  @!P1 IADD3 R8, P4, PT, R23, R8, RZ ;  /* 0x0000000817089210 */ /* 0x010fc60007f9e0ff */
[----:B------:R-:W-:Y:S01]  /*0260*/  @!P1 IMAD.X R7, RZ, RZ, R7, P3 ;  /* 0x000000ffff079224 */ /* 0x000fe200018e0607 */
[----:B-1----:R-:W-:-:S05]  /*0270*/  PRMT R2, RZ, 0x7610, R2 ;  /* 0x00007610ff027816 */ /* 0x002fca0000000002 */
[----:B------:R-:W1:Y:S01]  /*0280*/  @!P0 LDC.64 R12, c[0x0][0x398] ;  /* 0x0000e600ff0c8b82 */ /* 0x000e620000000a00 */
[----:B------:R-:W-:Y:S01]  /*0290*/  @!P1 IMAD.X R9, RZ, RZ, R9, P4 ;  /* 0x000000ffff099224 */ /* 0x000fe200020e0609 */
[----:B------:R2:W5:Y:S04]  /*02a0*/  @!P1 LDG.E.U8 R17, desc[UR4][R6.64] ;  /* 0x0000000406119981 */ /* 0x000568000c1e1100 */
[----:B------:R2:W5:Y:S02]  /*02b0*/  @!P1 LDG.E.U8 R2, desc[UR4][R8.64] ;  /* 0x0000000408029981 */ /* 0x000564000c1e1100 */
[----:B------:R-:W3:Y:S01]  /*02c0*/  @!P0 LDC.64 R14, c[0x0][0x3a0] ;  /* 0x0000e800ff0e8b82 */ /* 0x000ee20000000a00 */
[----:B0-----:R-:W-:Y:S02]  /*02d0*/  @!P2 IADD3 R4, P5, PT, R25, R4, RZ ;  /* 0x000000041904a210 */ /* 0x001fe40007fbe0ff */
[----:B------:R-:W-:Y:S01]  /*02e0*/  PRMT R16, RZ, 0x7610, R16 ;  /* 0x00007610ff107816 */ /* 0x000fe20000000010 */
[----:B------:R-:W-:-:S02]  /*02f0*/  @!P0 IMAD R21, R0, 0x200, R21 ;  /* 0x0000020000158824 */ /* 0x000fc400078e0215 */
[----:B------:R-:W-:-:S05]  /*0300*/  @!P2 IMAD.X R5, RZ, RZ, R5, P5 ;  /* 0x000000ffff05a224 */ /* 0x000fca00028e0605 */
[----:B------:R2:W5:Y:S01]  /*0310*/  @!P2 LDG.E.U8 R16, desc[UR4][R4.64] ;  /* 0x000000040410a981 */ /* 0x000562000c1e1100 */
[----:B------:R-:W-:Y:S02]  /*0320*/  PRMT R3, RZ, 0x7610, R3 ;  /* 0x00007610ff037816 */ /* 0x000fe40000000003 */
[C---:B-1----:R-:W-:Y:S02]  /*0330*/  @!P0 IADD3 R12, P2, PT, R21.reuse, R12, RZ ;  /* 0x0000000c150c8210 */ /* 0x042fe40007f5e0ff */
[----:B------:R-:W-:Y:S02]  /*0340*/  PRMT R10, RZ, 0x7610, R10 ;  /* 0x00007610ff0a7816 */ /* 0x000fe4000000000a */
[----:B---3--:R-:W-:Y:S01]  /*0350*/  @!P0 IADD3 R14, P3, PT, R21, R14, RZ ;  /* 0x0000000e150e8210 */ /* 0x008fe20007f7e0ff */
[----:B------:R-:W-:-:S04]  /*0360*/  @!P0 IMAD.X R13, RZ, RZ, R13, P2 ;  /* 0x000000ffff0d8224 */ /* 0x000fc800010e060d */
[----:B------:R-:W-:Y:S01]  /*0370*/  @!P0 IMAD.X R15, RZ, RZ, R15, P3 ;  /* 0x000000ffff0f8224 */ /* 0x000fe200018e060f */
[----:B------:R2:W5:Y:S04]  /*0380*/  @!P0 LDG.E.U8 R3, desc[UR4][R12.64] ;  /* 0x000000040c038981 */ /* 0x000568000c1e1100 */
[----:B------:R2:W5:Y:S01]  /*0390*/  @!P0 LDG.E.U8 R10, desc[UR4][R14.64] ;  /* 0x000000040e0a8981 */ /* 0x000562000c1e1100 */
[----:B------:R-:W-:Y:S01]  /*03a0*/  ISETP.GE.AND P0, PT, R19, R18, PT ;  /* 0x000000121300720c */ /* 0x000fe20003f06270 */
[----:B------:R-:W-:-:S12]  /*03b0*/  BSSY.RECONVERGENT B0, `(.L_x_57520) ;  /* 0x0000030000007945 */ /* 0x000fd80003800200 */
[----:B--2---:R-:W-:Y:S05]  /*03c0*/  @P0 BRA `(.L_x_57521) ;  /* 0x0000000000b80947 */ /* 0x004fea0003800000 */
        /* <DEDUP_REMOVED lines=16> */
[----:B------:R-:W-:Y:S02]  /*04d0*/  SHF.R.U32.HI R22, RZ, 0x1, R22 ;  /* 0x00000001ff167819 */ /* 0x000fe40000011616 */
[----:B------:R-:W-:-:S07]  /*04e0*/  PRMT R7, R5, 0x7610, R7 ;  /* 0x0000761005077816 */ /* 0x000fce0000000007 */
.L_x_57525:
        /* <DEDUP_REMOVED lines=13> */
[----:B------:R-:W-:-:S05]  /*05c0*/  IMAD R5, R5, R6, RZ ;  /* 0x0000000605057224 */ /* 0x000fca00078e02ff */
[----:B------:R-:W-:Y:S01]  /*05d0*/  PRMT R4, R5, 0x7610, R4 ;  /* 0x0000761005047816 */ /* 0x000fe20000000004 */
[----:B------:R-:W-:Y:S06]  /*05e0*/  @P0 BRA `(.L_x_57525) ;  /* 0xfffffffc00c00947 */ /* 0x000fec000383ffff */
.L_x_57524:
[----:B------:R-:W-:Y:S05]  /*05f0*/  BSYNC.RECONVERGENT B1 ;  /* 0x0000000000017941 */ /* 0x000fea0003800200 */
.L_x_57523:
[----:B------:R-:W-:Y:S05]  /*0600*/  BRA `(.L_x_57521) ;  /* 0x0000000000287947 */ /* 0x000fea0003800000 */
.L_x_57522:
        /* <DEDUP_REMOVED lines=10> */
.L_x_57521:
[----:B------:R-:W-:Y:S05]  /*06b0*/  BSYNC.RECONVERGENT B0 ;  /* 0x0000000000007941 */ /* 0x000fea0003800200 */
.L_x_57520:
        /* <DEDUP_REMOVED lines=22> */
.L_x_57531:
        /* <DEDUP_REMOVED lines=16> */
.L_x_57530:
[----:B------:R-:W-:Y:S05]  /*0920*/  BSYNC.RECONVERGENT B1 ;  /* 0x0000000000017941 */ /* 0x000fea0003800200 */
.L_x_57529:
[----:B------:R-:W-:Y:S05]  /*0930*/  BRA `(.L_x_57527) ;  /* 0x0000000000287947 */ /* 0x000fea0003800000 */
.L_x_57528:
        /* <DEDUP_REMOVED lines=10> */
.L_x_57527:
[----:B------:R-:W-:Y:S05]  /*09e0*/  BSYNC.RECONVERGENT B0 ;  /* 0x0000000000007941 */ /* 0x000fea0003800200 */
.L_x_57526:
        /* <DEDUP_REMOVED lines=21> */
[----:B------:R-:W-:Y:S02]  /*0b40*/  PRMT R9, R8, 0x7610, R9 ;  /* 0x0000761008097816 */ /* 0x000fe40000000009 */
[----:B------:R-:W-:-:S07]  /*0b50*/  PRMT R8, R2, 0x7610, R8 ;  /* 0x0000761002087816 */ /* 0x000fce0000000008 */
.L_x_57537:
        /* <DEDUP_REMOVED lines=12> */
[----:B------:R-:W-:-:S07]  /*0c20*/  PRMT R8, R2, 0x7610, R8 ;  /* 0x0000761002087816 */ /* 0x000fce0000000008 */
[----:B------:R-:W-:Y:S05]  /*0c30*/  @P0 BRA `(.L_x_57537) ;  /* 0xfffffffc00c80947 */ /* 0x000fea000383ffff */
.L_x_57536:
[----:B------:R-:W-:Y:S05]  /*0c40*/  BSYNC.RECONVERGENT B1 ;  /* 0x0000000000017941 */ /* 0x000fea0003800200 */
.L_x_57535:
[----:B------:R-:W-:Y:S05]  /*0c50*/  BRA `(.L_x_57533) ;  /* 0x0000000000287947 */ /* 0x000fea0003800000 */
.L_x_57534:
        /* <DEDUP_REMOVED lines=10> */
.L_x_57533:
[----:B------:R-:W-:Y:S05]  /*0d00*/  BSYNC.RECONVERGENT B0 ;  /* 0x0000000000007941 */ /* 0x000fea0003800200 */
.L_x_57532:
        /* <DEDUP_REMOVED lines=20> */
[----:B------:R-:W-:Y:S02]  /*0e50*/  SHF.R.U32.HI R10, RZ, 0x1, R10 ;  /* 0x00000001ff0a7819 */ /* 0x000fe4000001160a */
[----:B------:R-:W-:-:S07]  /*0e60*/  PRMT R9, R3, 0x7610, R9 ;  /* 0x0000761003097816 */ /* 0x000fce0000000009 */
.L_x_57543:
        /* <DEDUP_REMOVED lines=16> */
.L_x_57542:
[----:B------:R-:W-:Y:S05]  /*0f70*/  BSYNC.RECONVERGENT B1 ;  /* 0x0000000000017941 */ /* 0x000fea0003800200 */
.L_x_57541:
[----:B------:R-:W-:Y:S05]  /*0f80*/  BRA `(.L_x_57539) ;  /* 0x0000000000287947 */ /* 0x000fea0003800000 */
.L_x_57540:
        /* <DEDUP_REMOVED lines=10> */
.L_x_57539:
[----:B------:R-:W-:Y:S05]  /*1030*/  BSYNC.RECONVERGENT B0 ;  /* 0x0000000000007941 */ /* 0x000fea0003800200 */
.L_x_57538:
[----:B------:R-:W-:Y:S01]  /*1040*/  ISETP.GE.AND P0, PT, R19, R18, PT ;  /* 0x000000121300720c */ /* 0x000fe20003f06270 */
[----:B------:R-:W-:Y:S04]  /*1050*/  BSSY.RECONVERGENT B0, `(.L_x_57544) ;  /* 0x000001a000007945 */ /* 0x000fe80003800200 */
[----:B------:R-:W-:Y:S08]  /*1060*/  BSSY.RELIABLE B1, `(.L_x_57545) ;  /* 0x0000011000017945 */ /* 0x000ff00003800100 */
[----:B------:R-:W-:Y:S05]  /*1070*/  @P0 BRA `(.L_x_57546) ;  /* 0x00000000003c0947 */ /* 0x000fea0003800000 */
[----:B------:R-:W0:Y:S01]  /*1080*/  LDCU.64 UR6, c[0x0][0x390] ;  /* 0x00007200ff0677ac */ /* 0x000e220008000a00 */
[----:B------:R-:W-:Y:S02]  /*1090*/  IMAD R8, R0, 0x200, R19 ;  /* 0x0000020000087824 */ /* 0x000fe400078e0213 */
[----:B------:R-:W-:-:S03]  /*10a0*/  IMAD.MOV.U32 R19, RZ, RZ, R5 ;  /* 0x000000ffff137224 */ /* 0x000fc600078e0005 */
        /* <DEDUP_REMOVED lines=12> */
.L_x_57546:
[----:B------:R-:W-:Y:S05]  /*1170*/  BSYNC.RELIABLE B1 ;  /* 0x0000000000017941 */ /* 0x000fea0003800100 */
.L_x_57545:
[----:B------:R-:W-:-:S13]  /*1180*/  ISETP.GE.AND P0, PT, R19, R18, PT ;  /* 0x000000121300720c */ /* 0x000fda0003f06270 */
[----:B------:R-:W1:Y:S01]  /*1190*/  @!P0 LDC.64 R8, c[0x0][0x390] ;  /* 0x0000e400ff088b82 */ /* 0x000e620000000a00 */
[----:B0-----:R-:W-:Y:S02]  /*11a0*/  @!P0 IMAD R5, R0, 0x200, R19 ;  /* 0x0000020000058824 */ /* 0x001fe400078e0213 */
[----:B------:R-:W-:-:S03]  /*11b0*/  @!P0 VIADD R19, R19, 0x80 ;  /* 0x0000008013138836 */ /* 0x000fc60000000000 */
[----:B-1----:R-:W-:-:S05]  /*11c0*/  @!P0 IADD3 R4, P1, PT, R5, R8, RZ ;  /* 0x0000000805048210 */ /* 0x002fca0007f3e0ff */
[----:B------:R-:W-:-:S05]  /*11d0*/  @!P0 IMAD.X R5, RZ, RZ, R9, P1 ;  /* 0x000000ffff058224 */ /* 0x000fca00008e0609 */
[----:B------:R1:W-:Y:S03]  /*11e0*/  @!P0 STG.E.U8 desc[UR4][R4.64], R7 ;  /* 0x0000000704008986 */ /* 0x0003e6000c101104 */
.L_x_57547:
[----:B------:R-:W-:Y:S05]  /*11f0*/  BSYNC.RECONVERGENT B0 ;  /* 0x0000000000007941 */ /* 0x000fea0003800200 */
.L_x_57544:
[----:B------:R-:W-:Y:S05]  /*1200*/  WARPSYNC.ALL ;  /* 0x0000000000007948 */ /* 0x000fea0003800000 */
[----:B------:R-:W-:-:S13]  /*1210*/  ISETP.GE.AND P0, PT, R19, R18, PT ;  /* 0x000000121300720c */ /* 0x000fda0003f06270 */
[----:B------:R-:W-:Y:S05]  /*1220*/  @P0 EXIT ;  /* 0x000000000000094d */ /* 0x000fea0003800000 */
[----:B------:R-:W0:Y:S01]  /*1230*/  LDCU.64 UR6, c[0x0][0x390] ;  /* 0x00007200ff0677ac */ /* 0x000e220008000a00 */
[----:B------:R-:W-:-:S05]  /*1240*/  IMAD R0, R0, 0x200, R19 ;  /* 0x0000020000007824 */ /* 0x000fca00078e0213 */
[----:B01----:R-:W-:-:S05]  /*1250*/  IADD3 R4, P0, PT, R0, UR6, RZ ;  /* 0x0000000600047c10 */ /* 0x003fca000ff1e0ff */
[----:B------:R-:W-:-:S05]  /*1260*/  IMAD.X R5, RZ, RZ, UR7, P0 ;  /* 0x00000007ff057e24 */ /* 0x000fca00080e06ff */
[----:B-----5:R-:W-:Y:S01]  /*1270*/  STG.E.U8 desc[UR4][R4.64], R2 ;  /* 0x0000000204007986 */ /* 0x020fe2000c101104 */
[----:B------:R-:W-:Y:S05]  /*1280*/  EXIT ;  /* 0x000000000000794d */ /* 0x000fea0003800000 */
.L_x_57548:
        /* <DEDUP_REMOVED lines=15> */
.L_x_61111:


//--------------------- .text._ZN2at6native29vectorized_elementwise_kernelILi2EZZZNS0_50_GLOBAL__N__2680c7bb_12_PowKernel_cu_7dd49032_317024pow_tensor_tensor_kernelERNS_18TensorIteratorBaseEENKUlvE_clEvENKUlvE0_clEvEUlaaE_St5arrayIPcLm3EEEEviT0_T1_ --------------------------
	.section	.text._ZN2at6native29vectorized_elementwise_kernelILi2EZZZNS0_50_GLOBAL__N__2680c7bb_12_PowKernel_cu_7dd49032_317024pow_tensor_tensor_kernelERNS_18TensorIteratorBaseEENKUlvE_clEvENKUlvE0_clEvEUlaaE_St5arrayIPcLm3EEEEviT0_T1_,"ax",@progbits
	.align	128
        .global         _ZN2at6native29vectorized_elementwise_kernelILi2EZZZNS0_50_GLOBAL__N__2680c7bb_12_PowKernel_cu_7dd49032_317024pow_tensor_tensor_kernelERNS_18TensorIteratorBaseEENKUlvE_clEvENKUlvE0_clEvEUlaaE_St5arrayIPcLm3EEEEviT0_T1_
        .type           _ZN2at6native29vectorized_elementwise_kernelILi2EZZZNS0_50_GLOBAL__N__2680c7bb_12_PowKernel_cu_7dd49032_317024pow_tensor_tensor_kernelERNS_18TensorIteratorBaseEENKUlvE_clEvENKUlvE0_clEvEUlaaE_St5arrayIPcLm3EEEEviT0_T1_,@function
        .size           _ZN2at6native29vectorized_elementwise_kernelILi2EZZZNS0_50_GLOBAL__N__2680c7bb_12_PowKernel_cu_7dd49032_317024pow_tensor_tensor_kernelERNS_18TensorIteratorBaseEENKUlvE_clEvENKUlvE0_clEvEUlaaE_St5arrayIPcLm3EEEEviT0_T1_,(.L_x_61112 - _ZN2at6native29vectorized_elementwise_kernelILi2EZZZNS0_50_GLOBAL__N__2680c7bb_12_PowKernel_cu_7dd49032_317024pow_tensor_tensor_kernelERNS_18TensorIteratorBaseEENKUlvE_clEvENKUlvE0_clEvEUlaaE_St5arrayIPcLm3EEEEviT0_T1_)
        .other          _ZN2at6native29vectorized_elementwise_kernelILi2EZZZNS0_50_GLOBAL__N__2680c7bb_12_PowKernel_cu_7dd49032_317024pow_tensor_tensor_kernelERNS_18TensorIteratorBaseEENKUlvE_clEvENKUlvE0_clEvEUlaaE_St5arrayIPcLm3EEEEviT0_T1_,@"STO_CUDA_ENTRY STV_DEFAULT"
_ZN2at6native29vectorized_elementwise_kernelILi2EZZZNS0_50_GLOBAL__N__2680c7bb_12_PowKernel_cu_7dd49032_317024pow_tensor_tensor_kernelERNS_18TensorIteratorBaseEENKUlvE_clEvENKUlvE0_clEvEUlaaE_St5arrayIPcLm3EEEEviT0_T1_:
.text._ZN2at6native29vectorized_elementwise_kernelILi2EZZZNS0_50_GLOBAL__N__2680c7bb_12_PowKernel_cu_7dd49032_317024pow_tensor_tensor_kernelERNS_18TensorIteratorBaseEENKUlvE_clEvENKUlvE0_clEvEUlaaE_St5arrayIPcLm3EEEEviT0_T1_:
        /* <DEDUP_REMOVED lines=10> */
[----:B------:R-:W-:Y:S02]  /*00a0*/  PRMT R20, RZ, 0x7610, R20 ;  /* 0x00007610ff147816 */ /* 0x000fe40000000014 */
[----:B0-----:R-:W-:Y:S01]  /*00b0*/  ISETP.GE.U32.AND P4, PT, R2, UR5, PT ;  /* 0x0000000502007c0c */ /* 0x001fe2000bf86070 */
[----:B------:R-:W-:-:S12]  /*00c0*/  IMAD.MOV.U32 R6, RZ, RZ, R2 ;  /* 0x000000ffff067224 */ /* 0x000fd800078e0002 */
[C---:B------:R-:W-:Y:S01]  /*00d0*/  @!P4 VIADD R2, R6.reuse, 0x80 ;  /* 0x000000800602c836 */ /* 0x040fe20000000000 */
[----:B------:R-:W0:Y:S01]  /*00e0*/  @!P4 LDC.64 R12, c[0x0][0x398] ;  /* 0x0000e600ff0ccb82 */ /* 0x000e220000000a00 */
[----:B------:R-:W-:-:S03]  /*00f0*/  @!P4 VIADD R3, R6, UR4 ;  /* 0x000000040603cc36 */ /* 0x000fc60008000000 */
[----:B------:R-:W-:-:S04]  /*0100*/  ISETP.GE.U32.AND P3, PT, R2, UR5, PT ;  /* 0x0000000502007c0c */ /* 0x000fc8000bf66070 */
[----:B------:R-:W1:Y:S09]  /*0110*/  @!P4 LDC.64 R14, c[0x0][0x3a0] ;  /* 0x0000e800ff0ecb82 */ /* 0x000e720000000a00 */
[C---:B------:R-:W-:Y:S01]  /*0120*/  @!P3 VIADD R9, R2.reuse, UR4 ;  /* 0x000000040209bc36 */ /* 0x040fe20008000000 */
[----:B------:R-:W2:Y:S01]  /*0130*/  @!P3 LDC.64 R18, c[0x0][0x3a0] ;  /* 0x0000e800ff12bb82 */ /* 0x000ea20000000a00 */
[----:B------:R-:W-:-:S05]  /*0140*/  @!P3 VIADD R2, R2, 0x80 ;  /* 0x000000800202b836 */ /* 0x000fca0000000000 */
[----:B------:R-:W-:Y:S02]  /*0150*/  ISETP.GE.U32.AND P2, PT, R2, UR5, PT ;  /* 0x0000000502007c0c */ /* 0x000fe4000bf46070 */
[----:B------:R-:W3:Y:S01]  /*0160*/  @!P3 LDC.64 R24, c[0x0][0x398] ;  /* 0x0000e600ff18bb82 */ /* 0x000ee20000000a00 */
[C---:B0-----:R-:W-:Y:S02]  /*0170*/  @!P4 IADD3 R12, P0, PT, R3.reuse, R12, RZ ;  /* 0x0000000c030cc210 */ /* 0x041fe40007f1e0ff */
[----:B-1----:R-:W-:-:S03]  /*0180*/  @!P4 IADD3 R14, P5, PT, R3, R14, RZ ;  /* 0x0000000e030ec210 */ /* 0x002fc60007fbe0ff */
[----:B------:R-:W-:-:S05]  /*0190*/  @!P4 IMAD.X R13, RZ, RZ, R13, P0 ;  /* 0x000000ffff0dc224 */ /* 0x000fca00000e060d */
[C---:B------:R-:W-:Y:S01]  /*01a0*/  @!P2 VIADD R5, R2.reuse, UR4 ;  /* 0x000000040205ac36 */ /* 0x040fe20008000000 */
[----:B------:R-:W0:Y:S01]  /*01b0*/  @!P2 LDC.64 R16, c[0x0][0x398] ;  /* 0x0000e600ff10ab82 */ /* 0x000e220000000a00 */
[----:B------:R-:W-:Y:S01]  /*01c0*/  @!P2 VIADD R2, R2, 0x80 ;  /* 0x000000800202a836 */ /* 0x000fe20000000000 */
[----:B------:R1:W5:Y:S01]  /*01d0*/  @!P4 LDG.E.U8 R7, desc[UR10][R12.64] ;  /* 0x0000000a0c07c981 */ /* 0x000362000c1e1100 */
[----:B------:R-:W-:-:S03]  /*01e0*/  @!P4 IMAD.X R15, RZ, RZ, R15, P5 ;  /* 0x000000ffff0fc224 */ /* 0x000fc600028e060f */
[C---:B------:R-:W-:Y:S02]  /*01f0*/  ISETP.GE.U32.AND P1, PT, R2.reuse, UR5, PT ;  /* 0x0000000502007c0c */ /* 0x040fe4000bf26070 */
[----:B------:R-:W4:Y:S01]  /*0200*/  @!P2 LDC.64 R28, c[0x0][0x3a0] ;  /* 0x0000e800ff1cab82 */ /* 0x000f220000000a00 */
[----:B------:R0:W5:Y:S10]  /*0210*/  @!P4 LDG.E.U8 R20, desc[UR10][R14.64] ;  /* 0x0000000a0e14c981 */ /* 0x000174000c1e1100 */
[C---:B------:R-:W-:Y:S01]  /*0220*/  @!P1 VIADD R3, R2.reuse, UR4 ;  /* 0x0000000402039c36 */ /* 0x040fe20008000000 */
[----:B---3--:R-:W-:Y:S01]  /*0230*/  @!P3 IADD3 R24, P5, PT, R9, R24, RZ ;  /* 0x000000180918b210 */ /* 0x008fe20007fbe0ff */
[----:B------:R-:W-:Y:S01]  /*0240*/  @!P1 VIADD R2, R2, 0x80 ;  /* 0x0000008002029836 */ /* 0x000fe20000000000 */
[----:B------:R-:W3:Y:S04]  /*0250*/  @!P1 LDC.64 R10, c[0x0][0x3a0] ;  /* 0x0000e800ff0a9b82 */ /* 0x000ee80000000a00 */
[----:B------:R-:W-:-:S02]  /*0260*/  ISETP.GE.U32.AND P0, PT, R2, UR5, PT ;  /* 0x0000000502007c0c */ /* 0x000fc4000bf06070 */
[----:B--2---:R-:W-:Y:S02]  /*0270*/  @!P3 IADD3 R18, P4, PT, R9, R18, RZ ;  /* 0x000000120912b210 */ /* 0x004fe40007f9e0ff */
[----:B------:R-:W2:Y:S03]  /*0280*/  @!P1 LDC.64 R8, c[0x0][0x398] ;  /* 0x0000e600ff089b82 */ /* 0x000ea60000000a00 */
[----:B------:R-:W-:-:S06]  /*0290*/  @!P3 IMAD.X R19, RZ, RZ, R19, P4 ;  /* 0x000000ffff13b224 */ /* 0x000fcc00020e0613 */
[C---:B------:R-:W-:Y:S01]  /*02a0*/  @!P0 VIADD R27, R2.reuse, UR4 ;  /* 0x00000004021b8c36 */ /* 0x040fe20008000000 */
[----:B------:R-:W-:Y:S01]  /*02b0*/  PRMT R22, RZ, 0x7610, R22 ;  /* 0x00007610ff167816 */ /* 0x000fe20000000016 */
[----:B------:R-:W-:Y:S01]  /*02c0*/  @!P0 VIADD R2, R2, 0x80 ;  /* 0x0000008002028836 */ /* 0x000fe20000000000 */
[C---:B----4-:R-:W-:Y:S01]  /*02d0*/  @!P2 IADD3 R28, P6, PT, R5.reuse, R28, RZ ;  /* 0x0000001c051ca210 */ /* 0x050fe20007fde0ff */
[----:B------:R-:W-:Y:S01]  /*02e0*/  @!P3 IMAD.X R25, RZ, RZ, R25, P5 ;  /* 0x000000ffff19b224 */ /* 0x000fe200028e0619 */
[----:B------:R-:W-:Y:S01]  /*02f0*/  PRMT R21, RZ, 0x7610, R21 ;  /* 0x00007610ff157816 */ /* 0x000fe20000000015 */
[----:B-1----:R-:W1:Y:S01]  /*0300*/  @!P0 LDC.64 R12, c[0x0][0x398] ;  /* 0x0000e600ff0c8b82 */ /* 0x002e620000000a00 */
[C---:B------:R-:W-:Y:S01]  /*0310*/  ISETP.GE.U32.AND P4, PT, R2.reuse, UR5, PT ;  /* 0x0000000502007c0c */ /* 0x040fe2000bf86070 */
[----:B------:R4:W5:Y:S01]  /*0320*/  @!P3 LDG.E.U8 R22, desc[UR10][R18.64] ;  /* 0x0000000a1216b981 */ /* 0x000962000c1e1100 */
[----:B0-----:R-:W-:Y:S01]  /*0330*/  @!P2 IADD3 R16, P5, PT, R5, R16, RZ ;  /* 0x000000100510a210 */ /* 0x001fe20007fbe0ff */
[----:B------:R-:W-:Y:S01]  /*0340*/  @!P2 IMAD.X R29, RZ, RZ, R29, P6 ;  /* 0x000000ffff1da224 */ /* 0x000fe200030e061d */
[----:B------:R-:W-:Y:S01]  /*0350*/  PRMT R5, RZ, 0x7610, R5 ;  /* 0x00007610ff057816 */ /* 0x000fe20000000005 */
[----:B------:R2:W5:Y:S01]  /*0360*/  @!P3 LDG.E.U8 R21, desc[UR10][R24.64] ;  /* 0x0000000a1815b981 */ /* 0x000562000c1e1100 */
[----:B------:R-:W-:Y:S01]  /*0370*/  PRMT R4, RZ, 0x7610, R4 ;  /* 0x00007610ff047816 */ /* 0x000fe20000000004 */
[----:B------:R-:W-:Y:S01]  /*0380*/  @!P2 IMAD.X R17, RZ, RZ, R17, P5 ;  /* 0x000000ffff11a224 */ /* 0x000fe200028e0611 */
[----:B------:R-:W0:Y:S04]  /*0390*/  @!P0 LDC.64 R14, c[0x0][0x3a0] ;  /* 0x0000e800ff0e8b82 */ /* 0x000e280000000a00 */
[----:B------:R3:W5:Y:S01]  /*03a0*/  @!P2 LDG.E.U8 R5, desc[UR10][R16.64] ;  /* 0x0000000a1005a981 */ /* 0x000762000c1e1100 */
[----:B----4-:R-:W-:-:S02]  /*03b0*/  @!P4 VIADD R19, R2, UR4 ;  /* 0x000000040213cc36 */ /* 0x010fc40008000000 */
[----:B------:R-:W-:Y:S01]  /*03c0*/  @!P4 VIADD R2, R2, 0x80 ;  /* 0x000000800202c836 */ /* 0x000fe20000000000 */
[----:B------:R1:W5:Y:S01]  /*03d0*/  @!P2 LDG.E.U8 R4, desc[UR10][R28.64] ;  /* 0x0000000a1c04a981 */ /* 0x000362000c1e1100 */
[----:B--2---:R-:W-:-:S03]  /*03e0*/  @!P1 IADD3 R24, P5, PT, R3, R8, RZ ;  /* 0x0000000803189210 */ /* 0x004fc60007fbe0ff */
[----:B------:R-:W-:Y:S02]  /*03f0*/  ISETP.GE.U32.AND P3, PT, R2, UR5, PT ;  /* 0x0000000502007c0c */ /* 0x000fe4000bf66070 */
[----:B---3--:R-:W-:Y:S01]  /*0400*/  @!P1 IADD3 R16, P2, PT, R3, R10, RZ ;  /* 0x0000000a03109210 */ /* 0x008fe20007f5e0ff */
[----:B------:R-:W-:Y:S02]  /*0410*/  @!P1 IMAD.X R25, RZ, RZ, R9, P5 ;  /* 0x000000ffff199224 */ /* 0x000fe400028e0609 */
[----:B------:R-:W2:Y:S02]  /*0420*/  @!P4 LDC.64 R8, c[0x0][0x398] ;  /* 0x0000e600ff08cb82 */ /* 0x000ea40000000a00 */
[----:B------:R-:W-:Y:S01]  /*0430*/  @!P1 IMAD.X R17, RZ, RZ, R11, P2 ;  /* 0x000000ffff119224 */ /* 0x000fe200010e060b */
[----:B------:R-:W-:-:S05]  /*0440*/  PRMT R3, RZ, 0x7610, R3 ;  /* 0x00007610ff037816 */ /* 0x000fca0000000003 */
[----:B------:R-:W3:Y:S01]  /*0450*/  @!P4 LDC.64 R10, c[0x0][0x3a0] ;  /* 0x0000e800ff0acb82 */ /* 0x000ee20000000a00 */
[----:B------:R-:W-:Y:S01]  /*0460*/  PRMT R0, RZ, 0x7610, R0 ;  /* 0x00007610ff007816 */ /* 0x000fe20000000000 */
[C---:B------:R-:W-:Y:S01]  /*0470*/  @!P3 VIADD R23, R2.reuse, UR4 ;  /* 0x000000040217bc36 */ /* 0x040fe20008000000 */
[----:B------:R4:W5:Y:S01]  /*0480*/  @!P1 LDG.E.U8 R3, desc[UR10][R24.64] ;  /* 0x0000000a18039981 */ /* 0x000962000c1e1100 */
[----:B------:R-:W-:Y:S01]  /*0490*/  @!P3 VIADD R2, R2, 0x80 ;  /* 0x000000800202b836 */ /* 0x000fe20000000000 */
[C---:B-1----:R-:W-:Y:S02]  /*04a0*/  @!P0 IADD3 R28, P2, PT, R27.reuse, R12, RZ ;  /* 0x0000000c1b1c8210 */ /* 0x042fe40007f5e0ff */
[----:B------:R1:W5:Y:S01]  /*04b0*/  @!P1 LDG.E.U8 R0, desc[UR10][R16.64] ;  /* 0x0000000a10009981 */ /* 0x000362000c1e1100 */
[----:B0-----:R-:W-:Y:S02]  /*04c0*/  @!P0 IADD3 R26, P5, PT, R27, R14, RZ ;  /* 0x0000000e1b1a8210 */ /* 0x001fe40007fbe0ff */
[----:B------:R-:W-:Y:S01]  /*04d0*/  ISETP.GE.U32.AND P1, PT, R2, UR5, PT ;  /* 0x0000000502007c0c */ /* 0x000fe2000bf26070 */
[----:B------:R-:W-:Y:S01]  /*04e0*/  @!P0 IMAD.X R29, RZ, RZ, R13, P2 ;  /* 0x000000ffff1d8224 */ /* 0x000fe200010e060d */
[----:B----4-:R-:W-:Y:S01]  /*04f0*/  PRMT R24, RZ, 0x7610, R24 ;  /* 0x00007610ff187816 */ /* 0x010fe20000000018 */
[----:B------:R-:W-:Y:S01]  /*0500*/  @!P0 IMAD.X R27, RZ, RZ, R15, P5 ;  /* 0x000000ffff1b8224 */ /* 0x000fe200028e060f */
[----:B------:R-:W-:Y:S01]  /*0510*/  PRMT R25, RZ, 0x7610, R25 ;  /* 0x00007610ff197816 */ /* 0x000fe20000000019 */
[----:B------:R-:W0:Y:S03]  /*0520*/  @!P3 LDC.64 R12, c[0x0][0x398] ;  /* 0x0000e600ff0cbb82 */ /* 0x000e260000000a00 */
[----:B------:R-:W5:Y:S04]  /*0530*/  @!P0 LDG.E.U8 R24, desc[UR10][R28.64] ;  /* 0x0000000a1c188981 */ /* 0x000f68000c1e1100 */
[----:B------:R4:W5:Y:S01]  /*0540*/  @!P0 LDG.E.U8 R25, desc[UR10][R26.64] ;  /* 0x0000000a1a198981 */ /* 0x000962000c1e1100 */
[C---:B--2---:R-:W-:Y:S01]  /*0550*/  @!P4 IADD3 R8, P0, PT, R19.reuse, R8, RZ ;  /* 0x000000081308c210 */ /* 0x044fe20007f1e0ff */
[----:B------:R-:W2:Y:S01]  /*0560*/  @!P3 LDC.64 R14, c[0x0][0x3a0] ;  /* 0x0000e800ff0ebb82 */ /* 0x000ea20000000a00 */
[----:B---3--:R-:W-:-:S07]  /*0570*/  @!P4 IADD3 R10, P2, PT, R19, R10, RZ ;  /* 0x0000000a130ac210 */ /* 0x008fce0007f5e0ff */
[----:B-1----:R-:W1:Y:S08]  /*0580*/  @!P1 LDC.64 R16, c[0x0][0x398] ;  /* 0x0000e600ff109b82 */ /* 0x002e700000000a00 */
[----:B------:R-:W3:Y:S01]  /*0590*/  @!P1 LDC.64 R18, c[0x0][0x3a0] ;  /* 0x0000e800ff129b82 */ /* 0x000ee20000000a00 */
[----:B------:R-:W-:Y:S01]  /*05a0*/  @!P4 IMAD.X R9, RZ, RZ, R9, P0 ;  /* 0x000000ffff09c224 */ /* 0x000fe200000e0609 */
[----:B----4-:R-:W-:Y:S01]  /*05b0*/  PRMT R26, RZ, 0x7610, R26 ;  /* 0x00007610ff1a7816 */ /* 0x010fe2000000001a */
[----:B------:R-:W-:Y:S01]  /*05c0*/  @!P4 IMAD.X R11, RZ, RZ, R11, P2 ;  /* 0x000000ffff0bc224 */ /* 0x000fe200010e060b */
[----:B------:R-:W-:Y:S01]  /*05d0*/  PRMT R28, RZ, 0x7610, R28 ;  /* 0x00007610ff1c7816 */ /* 0x000fe2000000001c */
[----:B------:R-:W-:Y:S01]  /*05e0*/  @!P1 VIADD R29, R2, UR4 ;  /* 0x00000004021d9c36 */ /* 0x000fe20008000000 */
[----:B0-----:R-:W-:-:S02]  /*05f0*/  @!P3 IADD3 R12, P0, PT, R23, R12, RZ ;  /* 0x0000000c170cb210 */ /* 0x001fc40007f1e0ff */
[----:B------:R0:W5:Y:S03]  /*0600*/  @!P4 LDG.E.U8 R26, desc[UR10][R8.64] ;  /* 0x0000000a081ac981 */ /* 0x000166000c1e1100 */
[----:B------:R-:W-:Y:S01]  /*0610*/  @!P3 IMAD.X R13, RZ, RZ, R13, P0 ;  /* 0x000000ffff0db224 */ /* 0x000fe200000e060d */
[----:B------:R4:W5:Y:S01]  /*0620*/  @!P4 LDG.E.U8 R28, desc[UR10][R10.64] ;  /* 0x0000000a0a1cc981 */ /* 0x000962000c1e1100 */
[----:B--2---:R-:W-:Y:S02]  /*0630*/  @!P3 IADD3 R14, P4, PT, R23, R14, RZ ;  /* 0x0000000e170eb210 */ /* 0x004fe40007f9e0ff */
[----:B-1----:R-:W-:Y:S02]  /*0640*/  @!P1 IADD3 R16, P0, PT, R29, R16, RZ ;  /* 0x000000101d109210 */ /* 0x002fe40007f1e0ff */
[----:B------:R-:W-:Y:S01]  /*0650*/  PRMT R27, RZ, 0x7610, R27 ;  /* 0x00007610ff1b7816 */ /* 0x000fe2000000001b */
[----:B------:R-:W-:Y:S01]  /*0660*/  @!P3 IMAD.X R15, RZ, RZ, R15, P4 ;  /* 0x000000ffff0fb224 */ /* 0x000fe200020e060f */
[----:B------:R-:W-:-:S02]  /*0670*/  PRMT R2, RZ, 0x7610, R2 ;  /* 0x00007610ff027816 */ /* 0x000fc40000000002 */
[----:B---3--:R-:W-:Y:S01]  /*0680*/  @!P1 IADD3 R18, P2, PT, R29, R18, RZ ;  /* 0x000000121d129210 */ /* 0x008fe20007f5e0ff */
[----:B------:R-:W-:Y:S01]  /*0690*/  @!P1 IMAD.X R17, RZ, RZ, R17, P0 ;  /* 0x000000ffff119224 */ /* 0x000fe200000e0611 */
[----:B0-----:R-:W-:Y:S01]  /*06a0*/  PRMT R8, RZ, 0x7610, R8 ;  /* 0x00007610ff087816 */ /* 0x001fe20000000008 */
[----:B------:R4:W5:Y:S01]  /*06b0*/  @!P3 LDG.E.U8 R27, desc[UR10][R12.64] ;  /* 0x0000000a0c1bb981 */ /* 0x000962000c1e1100 */
[----:B------:R-:W-:Y:S01]  /*06c0*/  PRMT R9, RZ, 0x7610, R9 ;  /* 0x00007610ff097816 */ /* 0x000fe20000000009 */
[----:B------:R-:W-:Y:S02]  /*06d0*/  @!P1 IMAD.X R19, RZ, RZ, R19, P2 ;  /* 0x000000ffff139224 */ /* 0x000fe400010e0613 */
[----:B------:R4:W5:Y:S04]  /*06e0*/  @!P3 LDG.E.U8 R2, desc[UR10][R14.64] ;  /* 0x0000000a0e02b981 */ /* 0x000968000c1e1100 */
[----:B------:R4:W5:Y:S04]  /*06f0*/  @!P1 LDG.E.U8 R8, desc[UR10][R16.64] ;  /* 0x0000000a10089981 */ /* 0x000968000c1e1100 */
[----:B------:R4:W5:Y:S01]  /*0700*/  @!P1 LDG.E.U8 R9, desc[UR10][R18.64] ;  /* 0x0000000a12099981 */ /* 0x000962000c1e1100 */
[----:B------:R-:W-:Y:S01]  /*0710*/  ISETP.GE.U32.AND P0, PT, R6, UR5, PT ;  /* 0x0000000506007c0c */ /* 0x000fe2000bf06070 */
[----:B------:R-:W-:-:S12]  /*0720*/  BSSY.RECONVERGENT B0, `(.L_x_57550) ;  /* 0x000002d000007945 */ /* 0x000fd80003800200 */
[----:B----4-:R-:W-:Y:S05]  /*0730*/  @P0 BRA `(.L_x_57551) ;  /* 0x0000000000ac0947 */ /* 0x010fea0003800000 */
        /* <DEDUP_REMOVED lines=18> */
.L_x_57555:
        /* <DEDUP_REMOVED lines=13> */
.L_x_57554:
[----:B------:R-:W-:Y:S05]  /*0930*/  BSYNC.RECONVERGENT B1 ;  /* 0x0000000000017941 */ /* 0x000fea0003800200 */
.L_x_57553:
[----:B------:R-:W-:Y:S05]  /*0940*/  BRA `(.L_x_57551) ;  /* 0x0000000000287947 */ /* 0x000fea0003800000 */
.L_x_57552:
        /* <DEDUP_REMOVED lines=10> */
.L_x_57551:
[----:B------:R-:W-:Y:S05]  /*09f0*/  BSYNC.RECONVERGENT B0 ;  /* 0x0000000000007941 */ /* 0x000fea0003800200 */
.L_x_57550:
[----:B------:R-:W-:Y:S01]  /*0a00*/  VIADD R11, R6, 0x80 ;  /* 0x00000080060b7836 */ /* 0x000fe20000000000 */
[----:B------:R-:W-:Y:S04]  /*0a10*/  BSSY.RECONVERGENT B0, `(.L_x_57556) ;  /* 0x0000031000007945 */ /* 0x000fe80003800200 */
[----:B------:R-:W-:-:S13]  /*0a20*/  ISETP.GE.U32.AND P0, PT, R11, UR5, PT ;  /* 0x000000050b007c0c */ /* 0x000fda000bf06070 */
        /* <DEDUP_REMOVED lines=19> */
.L_x_57561:
        /* <DEDUP_REMOVED lines=16> */
.L_x_57560:
[----:B------:R-:W-:Y:S05]  /*0c60*/  BSYNC.RECONVERGENT B1 ;  /* 0x0000000000017941 */ /* 0x000fea0003800200 */
.L_x_57559:
[----:B------:R-:W-:Y:S05]  /*0c70*/  BRA `(.L_x_57557) ;  /* 0x0000000000287947 */ /* 0x000fea0003800000 */
.L_x_57558:
        /* <DEDUP_REMOVED lines=10> */
.L_x_57557:
[----:B------:R-:W-:Y:S05]  /*0d20*/  BSYNC.RECONVERGENT B0 ;  /* 0x0000000000007941 */ /* 0x000fea0003800200 */
.L_x_57556:
        /* <DEDUP_REMOVED lines=23> */
.L_x_57567:
        /* <DEDUP_REMOVED lines=15> */
.L_x_57566:
[----:B------:R-:W-:Y:S05]  /*0f90*/  BSYNC.RECONVERGENT B1 ;  /* 0x0000000000017941 */ /* 0x000fea0003800200 */
.L_x_57565:
[----:B------:R-:W-:Y:S05]  /*0fa0*/  BRA `(.L_x_57563) ;  /* 0x0000000000287947 */ /* 0x000fea0003800000 */
.L_x_57564:
        /* <DEDUP_REMOVED lines=10> */
.L_x_57563:
[----:B------:R-:W-:Y:S05]  /*1050*/  BSYNC.RECONVERGENT B0 ;  /* 0x0000000000007941 */ /* 0x000fea0003800200 */
.L_x_57562:
[----:B-----5:R-:W-:Y:S01]  /*1060*/  VIADD R4, R6, 0x180 ;  /* 0x0000018006047836 */ /* 0x020fe20000000000 */
[----:B------:R-:W-:Y:S04]  /*1070*/  BSSY.RECONVERGENT B0, `(.L_x_57568) ;  /* 0x0000031000007945 */ /* 0x000fe80003800200 */
[----:B------:R-:W-:-:S13]  /*1080*/  ISETP.GE.U32.AND P0, PT, R4, UR5, PT ;  /* 0x0000000504007c0c */ /* 0x000fda000bf06070 */
[----:B------:R-:W-:Y:S05]  /*1090*/  @P0 BRA `(.L_x_57569) ;  /* 0x0000000000b80947 */ /* 0x000fea0003800000 */
[----:B------:R-:W-:-:S04]  /*10a0*/  PRMT R4, R0, 0x8880, RZ ;  /* 0x0000888000047816 */ /* 0x000fc800000000ff */
        /* <DEDUP_REMOVED lines=18> */
.L_x_57573:
        /* <DEDUP_REMOVED lines=15> */
.L_x_57572:
[----:B------:R-:W-:Y:S05]  /*12c0*/  BSYNC.RECONVERGENT B1 ;  /* 0x0000000000017941 */ /* 0x000fea0003800200 */
.L_x_57571:
[----:B------:R-:W-:Y:S05]  /*12d0*/  BRA `(.L_x_57569) ;  /* 0x0000000000287947 */ /* 0x000fea0003800000 */
.L_x_57570:
        /* <DEDUP_REMOVED lines=10> */
.L_x_57569:
[----:B------:R-:W-:Y:S05]  /*1380*/  BSYNC.RECONVERGENT B0 ;  /* 0x0000000000007941 */ /* 0x000fea0003800200 */
.L_x_57568:
[----:B------:R-:W-:Y:S01]  /*1390*/  VIADD R0, R6, 0x200 ;  /* 0x0000020006007836 */ /* 0x000fe20000000000 */
        /* <DEDUP_REMOVED lines=21> */
.L_x_57579:
        /* <DEDUP_REMOVED lines=10> */
[----:B------:R-:W-:Y:S02]  /*1590*/  IMAD R3, R3, R14, RZ ;  /* 0x0000000e03037224 */ /* 0x000fe400078e02ff */
[----:B------:R-:W-:Y:S01]  /*15a0*/  IMAD R5, R5, R5, RZ ;  /* 0x0000000505057224 */ /* 0x000fe200078e02ff */
[----:B------:R-:W-:Y:S02]  /*15b0*/  PRMT R25, R0, 0x7610, R25 ;  /* 0x0000761000197816 */ /* 0x000fe40000000019 */
[----:B------:R-:W-:Y:S01]  /*15c0*/  PRMT R0, R3, 0x7610, R0 ;  /* 0x0000761003007816 */ /* 0x000fe20000000000 */
[----:B------:R-:W-:Y:S06]  /*15d0*/  @P0 BRA `(.L_x_57579) ;  /* 0xfffffffc00c40947 */ /* 0x000fec000383ffff */
.L_x_57578:
[----:B------:R-:W-:Y:S05]  /*15e0*/  BSYNC.RECONVERGENT B1 ;  /* 0x0000000000017941 */ /* 0x000fea0003800200 */
.L_x_57577:
[----:B------:R-:W-:Y:S05]  /*15f0*/  BRA `(.L_x_57575) ;  /* 0x0000000000287947 */ /* 0x000fea0003800000 */
.L_x_57576:
        /* <DEDUP_REMOVED lines=10> */
.L_x_57575:
[----:B------:R-:W-:Y:S05]  /*16a0*/  BSYNC.RECONVERGENT B0 ;  /* 0x0000000000007941 */ /* 0x000fea0003800200 */
.L_x_57574:
        /* <DEDUP_REMOVED lines=22> */
.L_x_57585:
[C---:B------:R-:W-:Y:S02]  /*1810*/  LOP3.LUT R5, R28.reuse, 0x1, RZ, 0xc0, !PT ;  /* 0x000000011c057812 */ /* 0x040fe400078ec0ff */
        /* <DEDUP_REMOVED lines=15> */
.L_x_57584:
[----:B------:R-:W-:Y:S05]  /*1910*/  BSYNC.RECONVERGENT B1 ;  /* 0x0000000000017941 */ /* 0x000fea0003800200 */
.L_x_57583:
[----:B------:R-:W-:Y:S05]  /*1920*/  BRA `(.L_x_57581) ;  /* 0x0000000000287947 */ /* 0x000fea0003800000 */
.L_x_57582:
        /* <DEDUP_REMOVED lines=10> */
.L_x_57581:
[----:B------:R-:W-:Y:S05]  /*19d0*/  BSYNC.RECONVERGENT B0 ;  /* 0x0000000000007941 */ /* 0x000fea0003800200 */
.L_x_57580:
        /* <DEDUP_REMOVED lines=22> */
.L_x_57591:
        /* <DEDUP_REMOVED lines=14> */
.L_x_57590:
[----:B------:R-:W-:Y:S05]  /*1c20*/  BSYNC.RECONVERGENT B1 ;  /* 0x0000000000017941 */ /* 0x000fea0003800200 */
.L_x_57589:
[----:B------:R-:W-:Y:S05]  /*1c30*/  BRA `(.L_x_57587) ;  /* 0x0000000000287947 */ /* 0x000fea0003800000 */
.L_x_57588:
        /* <DEDUP_REMOVED lines=10> */
.L_x_57587:
[----:B------:R-:W-:Y:S05]  /*1ce0*/  BSYNC.RECONVERGENT B0 ;  /* 0x0000000000007941 */ /* 0x000fea0003800200 */
.L_x_57586:
        /* <DEDUP_REMOVED lines=22> */
.L_x_57597:
        /* <DEDUP_REMOVED lines=11> */
[----:B------:R-:W-:Y:S02]  /*1f00*/  IMAD R13, R13, R13, RZ ;  /* 0x0000000d0d0d7224 */ /* 0x000fe400078e02ff */
[----:B------:R-:W-:Y:S01]  /*1f10*/  IMAD R8, R8, R9, RZ ;  /* 0x0000000908087224 */ /* 0x000fe200078e02ff */
[----:B------:R-:W-:-:S04]  /*1f20*/  PRMT R9, R2, 0x7610, R9 ;  /* 0x0000761002097816 */ /* 0x000fc80000000009 */
[----:B------:R-:W-:Y:S01]  /*1f30*/  PRMT R2, R8, 0x7610, R2 ;  /* 0x0000761008027816 */ /* 0x000fe20000000002 */
[----:B------:R-:W-:Y:S06]  /*1f40*/  @P0 BRA `(.L_x_57597) ;  /* 0xfffffffc00c00947 */ /* 0x000fec000383ffff */
.L_x_57596:
[----:B------:R-:W-:Y:S05]  /*1f50*/  BSYNC.RECONVERGENT B1 ;  /* 0x0000000000017941 */ /* 0x000fea0003800200 */
.L_x_57595:
[----:B------:R-:W-:Y:S05]  /*1f60*/  BRA `(.L_x_57593) ;  /* 0x0000000000287947 */ /* 0x000fea0003800000 */
.L_x_57594:
        /* <DEDUP_REMOVED lines=10> */
.L_x_57593:
[----:B------:R-:W-:Y:S05]  /*2010*/  BSYNC.RECONVERGENT B0 ;  /* 0x0000000000007941 */ /* 0x000fea0003800200 */
.L_x_57592:
[----:B------:R-:W-:Y:S01]  /*2020*/  ISETP.GE.U32.AND P0, PT, R6, UR5, PT ;  /* 0x0000000506007c0c */ /* 0x000fe2000bf06070 */
[----:B------:R-:W-:Y:S04]  /*2030*/  BSSY.RECONVERGENT B0, `(.L_x_57598) ;  /* 0x000003a000007945 */ /* 0x000fe80003800200 */
[----:B------:R-:W-:Y:S08]  /*2040*/  BSSY.RELIABLE B1, `(.L_x_57599) ;  /* 0x0000031000017945 */ /* 0x000ff00003800100 */
[----:B------:R-:W-:Y:S05]  /*2050*/  @P0 BRA `(.L_x_57600) ;  /* 0x0000000000380947 */ /* 0x000fea0003800000 */
[----:B------:R-:W0:Y:S01]  /*2060*/  LDCU.64 UR6, c[0x0][0x390] ;  /* 0x00007200ff0677ac */ /* 0x000e220008000a00 */
[----:B------:R-:W-:Y:S02]  /*2070*/  VIADD R8, R6, UR4 ;  /* 0x0000000406087c36 */ /* 0x000fe40008000000 */
[----:B------:R-:W-:-:S03]  /*2080*/  IMAD.MOV.U32 R6, RZ, RZ, R11 ;  /* 0x000000ffff067224 */ /* 0x000fc600078e000b */
        /* <DEDUP_REMOVED lines=11> */
.L_x_57600:
        /* <DEDUP_REMOVED lines=8> */
.L_x_57601:
[----:B------:R-:W-:-:S13]  /*21c0*/  ISETP.GE.U32.AND P0, PT, R6, UR5, PT ;  /* 0x0000000506007c0c */ /* 0x000fda000bf06070 */
[----:B------:R-:W-:Y:S05]  /*21d0*/  @P0 BRA `(.L_x_57603) ;  /* 0x0000000000380947 */ /* 0x000fea0003800000 */
[----:B------:R-:W2:Y:S01]  /*21e0*/  LDCU.64 UR6, c[0x0][0x390] ;  /* 0x00007200ff0677ac */ /* 0x000ea20008000a00 */
[C---:B01----:R-:W-:Y:S02]  /*21f0*/  VIADD R8, R6.reuse, UR4 ;  /* 0x0000000406087c36 */ /* 0x043fe40008000000 */
[----:B------:R-:W-:-:S03]  /*2200*/  VIADD R6, R6, 0x80 ;  /* 0x0000008006067836 */ /* 0x000fc60000000000 */
[----:B--2---:R-:W-:-:S05]  /*2210*/  IADD3 R8, P0, PT, R8, UR6, RZ ;  /* 0x0000000608087c10 */ /* 0x004fca000ff1e0ff */
[----:B------:R-:W-:-:S05]  /*2220*/  IMAD.X R9, RZ, RZ, UR7, P0 ;  /* 0x00000007ff097e24 */ /* 0x000fca00080e06ff */
[----:B------:R1:W-:Y:S03]  /*2230*/  STG.E.U8 desc[UR10][R8.64], R4 ;  /* 0x0000000408007986 */ /* 0x0003e6000c10110a */
.L_x_57602:
        /* <DEDUP_REMOVED lines=8> */
.L_x_57603:
[----:B------:R-:W-:-:S13]  /*22c0*/  ISETP.GE.U32.AND P0, PT, R6, UR5, PT ;  /* 0x0000000506007c0c */ /* 0x000fda000bf06070 */
[----:B------:R-:W-:Y:S05]  /*22d0*/  @P0 BREAK.RELIABLE B1 ;  /* 0x0000000000010942 */ /* 0x000fea0003800100 */
[----:B------:R-:W-:Y:S05]  /*22e0*/  @P0 BRA `(.L_x_57605) ;  /* 0x0000000000380947 */ /* 0x000fea0003800000 */
[----:B------:R-:W3:Y:S01]  /*22f0*/  LDCU.64 UR6, c[0x0][0x390] ;  /* 0x00007200ff0677ac */ /* 0x000ee20008000a00 */
[C---:B012---:R-:W-:Y:S02]  /*2300*/  VIADD R8, R6.reuse, UR4 ;  /* 0x0000000406087c36 */ /* 0x047fe40008000000 */
[----:B------:R-:W-:-:S03]  /*2310*/  VIADD R6, R6, 0x80 ;  /* 0x0000008006067836 */ /* 0x000fc60000000000 */
[----:B---3--:R-:W-:-:S05]  /*2320*/  IADD3 R8, P0, PT, R8, UR6, RZ ;  /* 0x0000000608087c10 */ /* 0x008fca000ff1e0ff */
[----:B------:R-:W-:-:S05]  /*2330*/  IMAD.X R9, RZ, RZ, UR7, P0 ;  /* 0x00000007ff097e24 */ /* 0x000fca00080e06ff */
[----:B------:R2:W-:Y:S03]  /*2340*/  STG.E.U8 desc[UR10][R8.64], R3 ;  /* 0x0000000308007986 */ /* 0x0005e6000c10110a */
.L_x_57604:
[----:B------:R-:W-:Y:S05]  /*2350*/  BSYNC.RELIABLE B1 ;  /* 0x0000000000017941 */ /* 0x000fea0003800100 */
.L_x_57599:
[----:B------:R-:W-:-:S13]  /*2360*/  ISETP.GE.U32.AND P0, PT, R6, UR5, PT ;  /* 0x0000000506007c0c */ /* 0x000fda000bf06070 */
[----:B------:R-:W3:Y:S01]  /*2370*/  @!P0 LDC.64 R10, c[0x0][0x390] ;  /* 0x0000e400ff0a8b82 */ /* 0x000ee20000000a00 */
[C---:B012---:R-:W-:Y:S02]  /*2380*/  @!P0 VIADD R9, R6.reuse, UR4 ;  /* 0x0000000406098c36 */ /* 0x047fe40008000000 */
[----:B------:R-:W-:-:S03]  /*2390*/  @!P0 VIADD R6, R6, 0x80 ;  /* 0x0000008006068836 */ /* 0x000fc60000000000 */
[----:B---3--:R-:W-:-:S05]  /*23a0*/  @!P0 IADD3 R8, P1, PT, R9, R10, RZ ;  /* 0x0000000a09088210 */ /* 0x008fca0007f3e0ff */
[----:B------:R-:W-:-:S05]  /*23b0*/  @!P0 IMAD.X R9, RZ, RZ, R11, P1 ;  /* 0x000000ffff098224 */ /* 0x000fca00008e060b */
[----:B------:R3:W-:Y:S03]  /*23c0*/  @!P0 STG.E.U8 desc[UR10][R8.64], R5 ;  /* 0x0000000508008986 */ /* 0x0007e6000c10110a */
.L_x_57605:
[----:B------:R-:W-:Y:S05]  /*23d0*/  BSYNC.RECONVERGENT B0 ;  /* 0x0000000000007941 */ /* 0x000fea0003800200 */
.L_x_57598:
[----:B------:R-:W-:Y:S05]  /*23e0*/  WARPSYNC.ALL ;  /* 0x0000000000007948 */ /* 0x000fea0003800000 */
[----:B------:R-:W-:-:S13]  /*23f0*/  ISETP.GE.U32.AND P0, PT, R6, UR5, PT ;  /* 0x0000000506007c0c */ /* 0x000fda000bf06070 */
[----:B------:R-:W-:Y:S05]  /*2400*/  @P0 EXIT ;  /* 0x000000000000094d */ /* 0x000fea0003800000 */
[----:B------:R-:W4:Y:S01]  /*2410*/  LDCU.64 UR6, c[0x0][0x390] ;  /* 0x00007200ff0677ac */ /* 0x000f220008000a00 */
[----:B------:R-:W-:-:S05]  /*2420*/  VIADD R4, R6, UR4 ;  /* 0x0000000406047c36 */ /* 0x000fca0008000000 */
[----:B----4-:R-:W-:-:S05]  /*2430*/  IADD3 R4, P0, PT, R4, UR6, RZ ;  /* 0x0000000604047c10 */ /* 0x010fca000ff1e0ff */
[----:B---3--:R-:W-:-:S05]  /*2440*/  IMAD.X R5, RZ, RZ, UR7, P0 ;  /* 0x00000007ff057e24 */ /* 0x008fca00080e06ff */
[----:B------:R-:W-:Y:S01]  /*2450*/  STG.E.U8 desc[UR10][R4.64], R2 ;  /* 0x0000000204007986 */ /* 0x000fe2000c10110a */
[----:B------:R-:W-:Y:S05]  /*2460*/  EXIT ;  /* 0x000000000000794d */ /* 0x000fea0003800000 */
.L_x_57549:
[----:B------:R-:W0:Y:S01]  /*2470*/  LDCU.64 UR6, c[0x0][0x3a0] ;  /* 0x00007400ff0677ac */ /* 0x000e220008000a00 */
[----:B------:R-:W1:Y:S01]  /*2480*/  S2R R4, SR_TID.X ;  /* 0x0000000000047919 */ /* 0x000e620000002100 */
[----:B------:R-:W2:Y:S01]  /*2490*/  LDCU.64 UR8, c[0x0][0x398] ;  /* 0x00007300ff0877ac */ /* 0x000ea20008000a00 */
[----:B0-----:R-:W-:-:S04]  /*24a0*/  UIADD3 UR5, UP0, UPT, UR4, UR6, URZ ;  /* 0x0000000604057290 */ /* 0x001fc8000ff1e0ff */
[----:B------:R-:W-:Y:S02]  /*24b0*/  UIADD3.X UR6, UPT, UPT, URZ, UR7, URZ, UP0, !UPT ;  /* 0x00000007ff067290 */ /* 0x000fe400087fe4ff */
[----:B------:R-:W-:Y:S01]  /*24c0*/  IMAD.U32 R20, RZ, RZ, UR5 ;  /* 0x00000005ff147e24 */ /* 0x000fe2000f8e00ff */
[----:B--2---:R-:W-:-:S03]  /*24d0*/  UIADD3 UR7, UP0, UPT, UR4, UR8, URZ ;  /* 0x0000000804077290 */ /* 0x004fc6000ff1e0ff */
[----:B------:R-:W-:Y:S01]  /*24e0*/  IMAD.U32 R21, RZ, RZ, UR6 ;  /* 0x00000006ff157e24 */ /* 0x000fe2000f8e00ff */
[----:B------:R-:W-:Y:S02]  /*24f0*/  UIADD3.X UR5, UPT, UPT, URZ, UR9, URZ, UP0, !UPT ;  /* 0x00000009ff057290 */ /* 0x000fe400087fe4ff */
[----:B------:R-:W-:Y:S02]  /*2500*/  IMAD.U32 R6, RZ, RZ, UR7 ;  /* 0x00000007ff067e24 */ /* 0x000fe4000f8e00ff */
[----:B-1----:R-:W-:-:S04]  /*2510*/  IMAD.WIDE.U32 R20, R4, 0x2, R20 ;  /* 0x0000000204147825 */ /* 0x002fc800078e0014 */
[----:B------:R-:W-:Y:S01]  /*2520*/  IMAD.U32 R7, RZ, RZ, UR5 ;  /* 0x00000005ff077e24 */ /* 0x000fe2000f8e00ff */
[----:B------:R-:W2:Y:S01]  /*2530*/  LDG.E.U16 R19, desc[UR10][R20.64] ;  /* 0x0000000a14137981 */ /* 0x000ea2000c1e1500 */
[----:B------:R-:W-:-:S03]  /*2540*/  IMAD.WIDE.U32 R6, R4, 0x2, R6 ;  /* 0x0000000204067825 */ /* 0x000fc600078e0006 */
[----:B------:R-:W3:Y:S04]  /*2550*/  LDG.E.U16 R14, desc[UR10][R20.64+0x100] ;  /* 0x0001000a140e7981 */ /* 0x000ee8000c1e1500 */
[----:B------:R-:W4:Y:S04]  /*2560*/  LDG.E.U16 R10, desc[UR10][R20.64+0x200] ;  /* 0x0002000a140a7981 */ /* 0x000f28000c1e1500 */
[----:B------:R-:W4:Y:S04]  /*2570*/  LDG.E.U16 R3, desc[UR10][R20.64+0x300] ;  /* 0x0003000a14037981 */ /* 0x000f28000c1e1500 */
[----:B------:R-:W4:Y:S01]  /*2580*/  LDG.E.U16 R16, desc[UR10][R6.64] ;  /* 0x0000000a06107981 */ /* 0x000f22000c1e1500 */
[----:B------:R-:W-:Y:S03]  /*2590*/  BSSY.RECONVERGENT B0, `(.L_x_57606) ;  /* 0x0000047000007945 */ /* 0x000fe60003800200 */
[----:B------:R-:W5:Y:S04]  /*25a0*/  LDG.E.U16 R12, desc[UR10][R6.64+0x100] ;  /* 0x0001000a060c7981 */ /* 0x000f68000c1e1500 */
[----:B------:R-:W5:Y:S04]  /*25b0*/  LDG.E.U16 R8, desc[UR10][R6.64+0x200] ;  /* 0x0002000a06087981 */ /* 0x000f68000c1e1500 */
[----:B------:R0:W5:Y:S01]  /*25c0*/  LDG.E.U16 R2, desc[UR10][R6.64+0x300] ;  /* 0x0003000a06027981 */ /* 0x000162000c1e1500 */
[----:B--2---:R-:W-:-:S04]  /*25d0*/  PRMT R0, R19, 0x8880, RZ ;  /* 0x0000888013007816 */ /* 0x004fc800000000ff */
[----:B------:R-:W-:Y:S02]  /*25e0*/  ISETP.GE.AND P0, PT, R0, RZ, PT ;  /* 0x000000ff0000720c */ /* 0x000fe40003f06270 */
[C---:B------:R-:W-:Y:S02]  /*25f0*/  PRMT R9, R19.reuse, 0x8880, RZ ;  /* 0x0000888013097816 */ /* 0x040fe400000000ff */
[----:B------:R-:W-:Y:S02]  /*2600*/  PRMT R18, R19, 0x9991, RZ ;  /* 0x0000999113127816 */ /* 0x000fe400000000ff */
[C---:B---3--:R-:W-:Y:S02]  /*2610*/  PRMT R15, R14.reuse, 0x8880, RZ ;  /* 0x000088800e0f7816 */ /* 0x048fe400000000ff */
[----:B------:R-:W-:Y:S02]  /*2620*/  PRMT R13, R14, 0x9991, RZ ;  /* 0x000099910e0d7816 */ /* 0x000fe400000000ff */
[----:B----4-:R-:W-:-:S02]  /*2630*/  PRMT R11, R10, 0x8880, RZ ;  /* 0x000088800a0b7816 */ /* 0x010fc400000000ff */
[----:B0-----:R-:W-:Y:S02]  /*2640*/  PRMT R7, R10, 0x9991, RZ ;  /* 0x000099910a077816 */ /* 0x001fe400000000ff */
[C---:B------:R-:W-:Y:S02]  /*2650*/  PRMT R5, R3.reuse, 0x8880, RZ ;  /* 0x0000888003057816 */ /* 0x040fe400000000ff */
[----:B------:R-:W-:Y:S01]  /*2660*/  PRMT R6, R3, 0x9991, RZ ;  /* 0x0000999103067816 */ /* 0x000fe200000000ff */
[----:B------:R-:W-:Y:S01]  /*2670*/  IMAD.MOV.U32 R0, RZ, RZ, 0x1 ;  /* 0x00000001ff007424 */ /* 0x000fe200078e00ff */
[----:B------:R-:W-:Y:S02]  /*2680*/  PRMT R21, R9, 0x7710, RZ ;  /* 0x0000771009157816 */ /* 0x000fe400000000ff */
[----:B------:R-:W-:Y:S02]  /*2690*/  PRMT R17, R16, 0x7771, RZ ;  /* 0x0000777110117816 */ /* 0x000fe400000000ff */
[----:B------:R-:W-:-:S02]  /*26a0*/  PRMT R20, R19, 0x7771, RZ ;  /* 0x0000777113147816 */ /* 0x000fc400000000ff */
[----:B------:R-:W-:Y:S02]  /*26b0*/  PRMT R26, R14, 0x7770, RZ ;  /* 0x000077700e1a7816 */ /* 0x000fe400000000ff */
[C---:B------:R-:W-:Y:S02]  /*26c0*/  PRMT R25, R10.reuse, 0x7770, RZ ;  /* 0x000077700a197816 */ /* 0x040fe400000000ff */
[----:B------:R-:W-:Y:S02]  /*26d0*/  PRMT R24, R10, 0x7771, RZ ;  /* 0x000077710a187816 */ /* 0x000fe400000000ff */
[----:B------:R-:W-:Y:S02]  /*26e0*/  PRMT R23, R3, 0x7770, RZ ;  /* 0x0000777003177816 */ /* 0x000fe400000000ff */
[----:B------:R-:W-:Y:S02]  /*26f0*/  PRMT R18, R18, 0x7710, RZ ;  /* 0x0000771012127816 */ /* 0x000fe400000000ff */
[----:B------:R-:W-:-:S02]  /*2700*/  PRMT R15, R15, 0x7710, RZ ;  /* 0x000077100f0f7816 */ /* 0x000fc400000000ff */
[----:B------:R-:W-:Y:S02]  /*2710*/  PRMT R13, R13, 0x7710, RZ ;  /* 0x000077100d0d7816 */ /* 0x000fe400000000ff */
[----:B------:R-:W-:Y:S02]  /*2720*/  PRMT R11, R11, 0x7710, RZ ;  /* 0x000077100b0b7816 */ /* 0x000fe400000000ff */
[----:B------:R-:W-:Y:S02]  /*2730*/  PRMT R9, R7, 0x7710, RZ ;  /* 0x0000771007097816 */ /* 0x000fe400000000ff */
[----:B------:R-:W-:Y:S02]  /*2740*/  PRMT R5, R5, 0x7710, RZ ;  /* 0x0000771005057816 */ /* 0x000fe400000000ff */
[----:B------:R-:W-:Y:S02]  /*2750*/  PRMT R6, R6, 0x7710, RZ ;  /* 0x0000771006067816 */ /* 0x000fe400000000ff */
[----:B------:R-:W-:Y:S01]  /*2760*/  PRMT R22, R3, 0x7771, RZ ;  /* 0x0000777103167816 */ /* 0x000fe200000000ff */
[----:B------:R-:W-:Y:S06]  /*2770*/  @!P0 BRA `(.L_x_57607) ;  /* 0x00000000007c8947 */ /* 0x000fec0003800000 */
[----:B------:R-:W-:Y:S01]  /*2780*/  PRMT R7, R19, 0x7770, RZ ;  /* 0x0000777013077816 */ /* 0x000fe200000000ff */
[----:B------:R-:W-:Y:S03]  /*2790*/  BSSY.RECONVERGENT B1, `(.L_x_57608) ;  /* 0x000001c000017945 */ /* 0x000fe60003800200 */
[----:B------:R-:W-:Y:S01]  /*27a0*/  ISETP.NE.AND P0, PT, R7, RZ, PT ;  /* 0x000000ff0700720c */ /* 0x000fe20003f05270 */
[----:B------:R-:W-:-:S12]  /*27b0*/  IMAD.MOV.U32 R7, RZ, RZ, 0x1 ;  /* 0x00000001ff077424 */ /* 0x000fd800078e00ff */
[----:B------:R-:W-:Y:S05]  /*27c0*/  @!P0 BRA `(.L_x_57609) ;  /* 0x0000000000608947 */ /* 0x000fea0003800000 */
[C---:B------:R-:W-:Y:S02]  /*27d0*/  LOP3.LUT R7, R21.reuse, 0x1, RZ, 0xc0, !PT ;  /* 0x0000000115077812 */ /* 0x040fe400078ec0ff */
[----:B------:R-:W-:Y:S02]  /*27e0*/  LOP3.LUT R21, R21, 0xff, RZ, 0xc0, !PT ;  /* 0x000000ff15157812 */ /* 0x000fe400078ec0ff */
[----:B------:R-:W-:Y:S02]  /*27f0*/  ISETP.NE.U32.AND P0, PT, R7, 0x1, PT ;  /* 0x000000010700780c */ /* 0x000fe40003f05070 */
[C---:B------:R-:W-:Y:S02]  /*2800*/  PRMT R7, R16.reuse, 0x7770, RZ ;  /* 0x0000777010077816 */ /* 0x040fe400000000ff */
[----:B------:R-:W-:Y:S02]  /*2810*/  LOP3.LUT R28, R16, 0xff, RZ, 0xc0, !PT ;  /* 0x000000ff101c7812 */ /* 0x000fe400078ec0ff */
[----:B------:R-:W-:-:S02]  /*2820*/  SEL R7, R7, 0x1, !P0 ;  /* 0x0000000107077807 */ /* 0x000fc40004000000 */
[----:B------:R-:W-:Y:S01]  /*2830*/  ISETP.GE.U32.AND P0, PT, R21, 0x2, PT ;  /* 0x000000021500780c */ /* 0x000fe20003f06070 */
[----:B------:R-:W-:Y:S01]  /*2840*/  IMAD R28, R28, R28, RZ ;  /* 0x0000001c1c1c7224 */ /* 0x000fe200078e02ff */
[----:B------:R-:W-:-:S11]  /*2850*/  PRMT R7, R7, 0x9910, RZ ;  /* 0x0000991007077816 */ /* 0x000fd600000000ff */
[----:B------:R-:W-:Y:S05]  /*2860*/  @!P0 BRA `(.L_x_57609) ;  /* 0x0000000000388947 */ /* 0x000fea0003800000 */
[--C-:B------:R-:W-:Y:S02]  /*2870*/  SHF.R.U32.HI R27, RZ, 0x1, R21.reuse ;  /* 0x00000001ff1b7819 */ /* 0x100fe40000011615 */
[----:B------:R-:W-:-:S07]  /*2880*/  PRMT R21, R28, 0x7610, R21 ;  /* 0x000076101c157816 */ /* 0x000fce0000000015 */
.L_x_57610:
        /* <DEDUP_REMOVED lines=8> */
[----:B------:R-:W-:Y:S01]  /*2910*/  SHF.R.U32.HI R27, RZ, 0x1, R27 ;  /* 0x00000001ff1b7819 */ /* 0x000fe2000001161b */
[----:B------:R-:W-:Y:S02]  /*2920*/  IMAD R7, R7, R28, RZ ;  /* 0x0000001c07077224 */ /* 0x000fe400078e02ff */
[----:B------:R-:W-:-:S04]  /*2930*/  IMAD R21, R21, R21, RZ ;  /* 0x0000001515157224 */ /* 0x000fc800078e02ff */
[----:B------:R-:W-:Y:S05]  /*2940*/  @P0 BRA `(.L_x_57610) ;  /* 0xfffffffc00d00947 */ /* 0x000fea000383ffff */
.L_x_57609:
[----:B------:R-:W-:Y:S05]  /*2950*/  BSYNC.RECONVERGENT B1 ;  /* 0x0000000000017941 */ /* 0x000fea0003800200 */
.L_x_57608:
[----:B------:R-:W-:Y:S05]  /*2960*/  BRA `(.L_x_57611) ;  /* 0x0000000000247947 */ /* 0x000fea0003800000 */
.L_x_57607:
[----:B------:R-:W-:Y:S01]  /*2970*/  LOP3.LUT R27, R16, 0xff, RZ, 0xc0, !PT ;  /* 0x000000ff101b7812 */ /* 0x000fe200078ec0ff */
[----:B------:R-:W-:-:S03]  /*2980*/  IMAD.MOV.U32 R7, RZ, RZ, 0x1 ;  /* 0x00000001ff077424 */ /* 0x000fc600078e00ff */
[----:B------:R-:W-:-:S13]  /*2990*/  ISETP.NE.AND P0, PT, R27, 0x1, PT ;  /* 0x000000011b00780c */ /* 0x000fda0003f05270 */
[----:B------:R-:W-:Y:S05]  /*29a0*/  @!P0 BRA `(.L_x_57611) ;  /* 0x0000000000148947 */ /* 0x000fea0003800000 */
[----:B------:R-:W-:-:S13]  /*29b0*/  ISETP.NE.AND P0, PT, R27, 0xff, PT ;  /* 0x000000ff1b00780c */ /* 0x000fda0003f05270 */
[----:B------:R-:W-:-:S04]  /*29c0*/  @!P0 LOP3.LUT R21, R21, 0x1, RZ, 0xc0, !PT ;  /* 0x0000000115158812 */ /* 0x000fc800078ec0ff */
[----:B------:R-:W-:-:S04]  /*29d0*/  @!P0 ISETP.NE.U32.AND P1, PT, R21, 0x1, PT ;  /* 0x000000011500880c */ /* 0x000fc80003f25070 */
[----:B------:R-:W-:-:S04]  /*29e0*/  @!P0 SEL R7, R0, 0xffff, P1 ;  /* 0x0000ffff00078807 */ /* 0x000fc80000800000 */
[----:B------:R-:W-:-:S07]  /*29f0*/  @P0 PRMT R7, RZ, 0x7610, R7 ;  /* 0x00007610ff070816 */ /* 0x000fce0000000007 */
.L_x_57611:
[----:B------:R-:W-:Y:S05]  /*2a00*/  BSYNC.RECONVERGENT B0 ;  /* 0x0000000000007941 */ /* 0x000fea0003800200 */
.L_x_57606:
        /* <DEDUP_REMOVED lines=11> */
[----:B------:R-:W-:Y:S02]  /*2ac0*/  PRMT R16, R16, 0x7771, RZ ;  /* 0x0000777110107816 */ /* 0x000fe400000000ff */
[----:B------:R-:W-:Y:S02]  /*2ad0*/  SEL R17, R17, 0x1, !P0 ;  /* 0x0000000111117807 */ /* 0x000fe40004000000 */
[----:B------:R-:W-:-:S02]  /*2ae0*/  ISETP.GE.U32.AND P0, PT, R18, 0x2, PT ;  /* 0x000000021200780c */ /* 0x000fc40003f06070 */
[----:B------:R-:W-:Y:S01]  /*2af0*/  PRMT R20, R17, 0x9910, RZ ;  /* 0x0000991011147816 */ /* 0x000fe200000000ff */
[----:B------:R-:W-:-:S04]  /*2b00*/  IMAD.MOV.U32 R17, RZ, RZ, R16 ;  /* 0x000000ffff117224 */ /* 0x000fc800078e0010 */
[----:B------:R-:W-:-:S06]  /*2b10*/  IMAD R17, R17, R17, RZ ;  /* 0x0000001111117224 */ /* 0x000fcc00078e02ff */
[----:B------:R-:W-:Y:S05]  /*2b20*/  @!P0 BRA `(.L_x_57615) ;  /* 0x0000000000408947 */ /* 0x000fea0003800000 */
[----:B------:R-:W-:Y:S02]  /*2b30*/  SHF.R.U32.HI R16, RZ, 0x1, R18 ;  /* 0x00000001ff107819 */ /* 0x000fe40000011612 */
[----:B------:R-:W-:-:S07]  /*2b40*/  PRMT R19, R17, 0x7610, R19 ;  /* 0x0000761011137816 */ /* 0x000fce0000000013 */
.L_x_57616:
        /* <DEDUP_REMOVED lines=14> */
.L_x_57615:
[----:B------:R-:W-:Y:S05]  /*2c30*/  BSYNC.RECONVERGENT B1 ;  /* 0x0000000000017941 */ /* 0x000fea0003800200 */
.L_x_57614:
[----:B------:R-:W-:Y:S05]  /*2c40*/  BRA `(.L_x_57617) ;  /* 0x0000000000247947 */ /* 0x000fea0003800000 */
.L_x_57613:
[----:B------:R-:W-:Y:S01]  /*2c50*/  PRMT R16, R16, 0x7771, RZ ;  /* 0x0000777110107816 */ /* 0x000fe200000000ff */
        /* <DEDUP_REMOVED lines=8> */
.L_x_57617:
[----:B------:R-:W-:Y:S05]  /*2ce0*/  BSYNC.RECONVERGENT B0 ;  /* 0x0000000000007941 */ /* 0x000fea0003800200 */
.L_x_57612:
        /* <DEDUP_REMOVED lines=8> */
[----:B------:R-:W-:Y:S02]  /*2d70*/  LOP3.LUT R17, R15, 0x1, RZ, 0xc0, !PT ;  /* 0x000000010f117812 */ /* 0x000fe400078ec0ff */
[----:B-----5:R-:W-:Y:S02]  /*2d80*/  PRMT R16, R12, 0x7770, RZ ;  /* 0x000077700c107816 */ /* 0x020fe400000000ff */
[----:B------:R-:W-:Y:S02]  /*2d90*/  ISETP.NE.U32.AND P0, PT, R17, 0x1, PT ;  /* 0x000000011100780c */ /* 0x000fe40003f05070 */
[----:B------:R-:W-:Y:S02]  /*2da0*/  LOP3.LUT R15, R15, 0xff, RZ, 0xc0, !PT ;  /* 0x000000ff0f0f7812 */ /* 0x000fe400078ec0ff */
[----:B------:R-:W-:Y:S02]  /*2db0*/  SEL R16, R16, 0x1, !P0 ;  /* 0x0000000110107807 */ /* 0x000fe40004000000 */
[----:B------:R-:W-:-:S02]  /*2dc0*/  ISETP.GE.U32.AND P0, PT, R15, 0x2, PT ;  /* 0x000000020f00780c */ /* 0x000fc40003f06070 */
[----:B------:R-:W-:Y:S02]  /*2dd0*/  LOP3.LUT R17, R12, 0xff, RZ, 0xc0, !PT ;  /* 0x000000ff0c117812 */ /* 0x000fe400078ec0ff */
[----:B------:R-:W-:-:S03]  /*2de0*/  PRMT R16, R16, 0x9910, RZ ;  /* 0x0000991010107816 */ /* 0x000fc600000000ff */
[----:B------:R-:W-:-:S06]  /*2df0*/  IMAD R17, R17, R17, RZ ;  /* 0x0000001111117224 */ /* 0x000fcc00078e02ff */
[----:B------:R-:W-:Y:S05]  /*2e00*/  @!P0 BRA `(.L_x_57621) ;  /* 0x0000000000448947 */ /* 0x000fea0003800000 */
[----:B------:R-:W-:Y:S02]  /*2e10*/  SHF.R.U32.HI R15, RZ, 0x1, R15 ;  /* 0x00000001ff0f7819 */ /* 0x000fe4000001160f */
[----:B------:R-:W-:Y:S02]  /*2e20*/  PRMT R18, R17, 0x7610, R18 ;  /* 0x0000761011127816 */ /* 0x000fe40000000012 */
[----:B------:R-:W-:-:S07]  /*2e30*/  PRMT R17, R15, 0x7610, R17 ;  /* 0x000076100f117816 */ /* 0x000fce0000000011 */
.L_x_57622:
        /* <DEDUP_REMOVED lines=14> */
.L_x_57621:
[----:B------:R-:W-:Y:S05]  /*2f20*/  BSYNC.RECONVERGENT B1 ;  /* 0x0000000000017941 */ /* 0x000fea0003800200 */
.L_x_57620:
[----:B------:R-:W-:Y:S05]  /*2f30*/  BRA `(.L_x_57623) ;  /* 0x0000000000247947 */ /* 0x000fea0003800000 */
.L_x_57619:
[----:B-----5:R-:W-:Y:S01]  /*2f40*/  LOP3.LUT R17, R12, 0xff, RZ, 0xc0, !PT ;  /* 0x000000ff0c117812 */ /* 0x020fe200078ec0ff */
        /* <DEDUP_REMOVED lines=8> */
.L_x_57623:
[----:B------:R-:W-:Y:S05]  /*2fd0*/  BSYNC.RECONVERGENT B0 ;  /* 0x0000000000007941 */ /* 0x000fea0003800200 */
.L_x_57618:
[----:B------:R-:W-:Y:S01]  /*2fe0*/  PRMT R15, R14, 0x9991, RZ ;  /* 0x000099910e0f7816 */ /* 0x000fe200000000ff */
[----:B------:R-:W-:Y:S03]  /*2ff0*/  BSSY.RECONVERGENT B0, `(.L_x_57624) ;  /* 0x0000030000007945 */ /* 0x000fe60003800200 */
[----:B------:R-:W-:-:S13]  /*3000*/  ISETP.GE.AND P0, PT, R15, RZ, PT ;  /* 0x000000ff0f00720c */ /* 0x000fda0003f06270 */
[----:B------:R-:W-:Y:S05]  /*3010*/  @!P0 BRA `(.L_x_57625) ;  /* 0x0000000000908947 */ /* 0x000fea0003800000 */
[----:B------:R-:W-:Y:S01]  /*3020*/  PRMT R14, R14, 0x7771, RZ ;  /* 0x000077710e0e7816 */ /* 0x000fe200000000ff */
[----:B------:R-:W-:Y:S01]  /*3030*/  BSSY.RECONVERGENT B1, `(.L_x_57626) ;  /* 0x0000021000017945 */ /* 0x000fe20003800200 */
[----:B------:R-:W-:Y:S02]  /*3040*/  IMAD.MOV.U32 R15, RZ, RZ, 0x1 ;  /* 0x00000001ff0f7424 */ /* 0x000fe400078e00ff */
[----:B------:R-:W-:-:S13]  /*3050*/  ISETP.NE.AND P0, PT, R14, RZ, PT ;  /* 0x000000ff0e00720c */ /* 0x000fda0003f05270 */
[----:B------:R-:W-:Y:S05]  /*3060*/  @!P0 BRA `(.L_x_57627) ;  /* 0x0000000000748947 */ /* 0x000fea0003800000 */
[----:B------:R-:W-:Y:S02]  /*3070*/  LOP3.LUT R15, R13, 0x1, RZ, 0xc0, !PT ;  /* 0x000000010d0f7812 */ /* 0x000fe400078ec0ff */
[----:B-----5:R-:W-:Y:S02]  /*3080*/  PRMT R14, R12, 0x7771, RZ ;  /* 0x000077710c0e7816 */ /* 0x020fe400000000ff */
[----:B------:R-:W-:Y:S02]  /*3090*/  ISETP.NE.U32.AND P0, PT, R15, 0x1, PT ;  /* 0x000000010f00780c */ /* 0x000fe40003f05070 */
[----:B------:R-:W-:Y:S02]  /*30a0*/  LOP3.LUT R13, R13, 0xff, RZ, 0xc0, !PT ;  /* 0x000000ff0d0d7812 */ /* 0x000fe400078ec0ff */
[----:B------:R-:W-:Y:S02]  /*30b0*/  SEL R14, R14, 0x1, !P0 ;  /* 0x000000010e0e7807 */ /* 0x000fe40004000000 */
[----:B------:R-:W-:-:S02]  /*30c0*/  ISETP.GE.U32.AND P0, PT, R13, 0x2, PT ;  /* 0x000000020d00780c */ /* 0x000fc40003f06070 */
[----:B------:R-:W-:Y:S02]  /*30d0*/  PRMT R12, R12, 0x7771, RZ ;  /* 0x000077710c0c7816 */ /* 0x000fe400000000ff */
[----:B------:R-:W-:-:S03]  /*30e0*/  PRMT R15, R14, 0x9910, RZ ;  /* 0x000099100e0f7816 */ /* 0x000fc600000000ff */
[----:B------:R-:W-:-:S06]  /*30f0*/  IMAD R12, R12, R12, RZ ;  /* 0x0000000c0c0c7224 */ /* 0x000fcc00078e02ff */
[----:B------:R-:W-:Y:S05]  /*3100*/  @!P0 BRA `(.L_x_57627) ;  /* 0x00000000004c8947 */ /* 0x000fea0003800000 */
[----:B------:R-:W-:Y:S02]  /*3110*/  SHF.R.U32.HI R13, RZ, 0x1, R13 ;  /* 0x00000001ff0d7819 */ /* 0x000fe4000001160d */
[----:B------:R-:W-:Y:S02]  /*3120*/  PRMT R17, R12, 0x7610, R17 ;  /* 0x000076100c117816 */ /* 0x000fe40000000011 */
[----:B------:R-:W-:-:S07]  /*3130*/  PRMT R14, R13, 0x7610, R14 ;  /* 0x000076100d0e7816 */ /* 0x000fce000000000e */
.L_x_57628:
[----:B------:R-:W-:Y:S02]  /*3140*/  LOP3.LUT R12, R14, 0x1, RZ, 0xc0, !PT ;  /* 0x000000010e0c7812 */ /* 0x000fe400078ec0ff */
[----:B------:R-:W-:Y:S02]  /*3150*/  PRMT R13, R15, 0x9910, RZ ;  /* 0x000099100f0d7816 */ /* 0x000fe400000000ff */
[----:B------:R-:W-:Y:S02]  /*3160*/  ISETP.NE.U32.AND P0, PT, R12, 0x1, PT ;  /* 0x000000010c00780c */ /* 0x000fe40003f05070 */
[C---:B------:R-:W-:Y:S02]  /*3170*/  PRMT R15, R17.reuse, 0x9910, RZ ;  /* 0x00009910110f7816 */ /* 0x040fe400000000ff */
[----:B------:R-:W-:-:S03]  /*3180*/  SEL R12, R17, 0x1, !P0 ;  /* 0x00000001110c7807 */ /* 0x000fc60004000000 */
[----:B------:R-:W-:Y:S01]  /*3190*/  IMAD R15, R15, R15, RZ ;  /* 0x0000000f0f0f7224 */ /* 0x000fe200078e02ff */
[----:B------:R-:W-:Y:S02]  /*31a0*/  PRMT R17, R12, 0x9910, RZ ;  /* 0x000099100c117816 */ /* 0x000fe400000000ff */
[----:B------:R-:W-:-:S03]  /*31b0*/  LOP3.LUT R12, R14, 0xff, RZ, 0xc0, !PT ;  /* 0x000000ff0e0c7812 */ /* 0x000fc600078ec0ff */
[--C-:B------:R-:W-:Y:S01]  /*31c0*/  IMAD.MOV.U32 R14, RZ, RZ, R17.reuse ;  /* 0x000000ffff0e7224 */ /* 0x100fe200078e0011 */
[----:B------:R-:W-:Y:S02]  /*31d0*/  ISETP.GE.U32.AND P0, PT, R12, 0x2, PT ;  /* 0x000000020c00780c */ /* 0x000fe40003f06070 */
[----:B------:R-:W-:Y:S01]  /*31e0*/  SHF.R.U32.HI R12, RZ, 0x1, R12 ;  /* 0x00000001ff0c7819 */ /* 0x000fe2000001160c */
[----:B------:R-:W-:Y:S01]  /*31f0*/  IMAD R13, R13, R14, RZ ;  /* 0x0000000e0d0d7224 */ /* 0x000fe200078e02ff */
[----:B------:R-:W-:Y:S02]  /*3200*/  PRMT R17, R15, 0x7610, R17 ;  /* 0x000076100f117816 */ /* 0x000fe40000000011 */
[----:B------:R-:W-:Y:S02]  /*3210*/  PRMT R14, R12, 0x7610, R14 ;  /* 0x000076100c0e7816 */ /* 0x000fe4000000000e */
[----:B------:R-:W-:-:S05]  /*3220*/  PRMT R15, R13, 0x7610, R15 ;  /* 0x000076100d0f7816 */ /* 0x000fca000000000f */
[----:B------:R-:W-:Y:S05]  /*3230*/  @P0 BRA `(.L_x_57628) ;  /* 0xfffffffc00c00947 */ /* 0x000fea000383ffff */
.L_x_57627:
[----:B------:R-:W-:Y:S05]  /*3240*/  BSYNC.RECONVERGENT B1 ;  /* 0x0000000000017941 */ /* 0x000fea0003800200 */
.L_x_57626:
[----:B------:R-:W-:Y:S05]  /*3250*/  BRA `(.L_x_57629) ;  /* 0x0000000000247947 */ /* 0x000fea0003800000 */
.L_x_57625:
[----:B-----5:R-:W-:Y:S01]  /*3260*/  PRMT R12, R12, 0x7771, RZ ;  /* 0x000077710c0c7816 */ /* 0x020fe200000000ff */
        /* <DEDUP_REMOVED lines=8> */
.L_x_57629:
[----:B------:R-:W-:Y:S05]  /*32f0*/  BSYNC.RECONVERGENT B0 ;  /* 0x0000000000007941 */ /* 0x000fea0003800200 */
.L_x_57624:
        /* <DEDUP_REMOVED lines=9> */
[----:B------:R-:W-:Y:S02]  /*3390*/  PRMT R12, R8, 0x7770, RZ ;  /* 0x00007770080c7816 */ /* 0x000fe400000000ff */
        /* <DEDUP_REMOVED lines=11> */
.L_x_57634:
        /* <DEDUP_REMOVED lines=14> */
.L_x_57633:
[----:B------:R-:W-:Y:S05]  /*3530*/  BSYNC.RECONVERGENT B1 ;  /* 0x0000000000017941 */ /* 0x000fea0003800200 */
.L_x_57632:
[----:B------:R-:W-:Y:S05]  /*3540*/  BRA `(.L_x_57635) ;  /* 0x0000000000247947 */ /* 0x000fea0003800000 */
.L_x_57631:
        /* <DEDUP_REMOVED lines=9> */
.L_x_57635:
[----:B------:R-:W-:Y:S05]  /*35e0*/  BSYNC.RECONVERGENT B0 ;  /* 0x0000000000007941 */ /* 0x000fea0003800200 */
.L_x_57630:
        /* <DEDUP_REMOVED lines=21> */
.L_x_57640:
        /* <DEDUP_REMOVED lines=16> */
.L_x_57639:
[----:B------:R-:W-:Y:S05]  /*3840*/  BSYNC.RECONVERGENT B1 ;  /* 0x0000000000017941 */ /* 0x000fea0003800200 */
.L_x_57638:
[----:B------:R-:W-:Y:S05]  /*3850*/  BRA `(.L_x_57641) ;  /* 0x0000000000247947 */ /* 0x000fea0003800000 */
.L_x_57637:
        /* <DEDUP_REMOVED lines=9> */
.L_x_57641:
[----:B------:R-:W-:Y:S05]  /*38f0*/  BSYNC.RECONVERGENT B0 ;  /* 0x0000000000007941 */ /* 0x000fea0003800200 */
.L_x_57636:
        /* <DEDUP_REMOVED lines=21> */
.L_x_57646:
        /* <DEDUP_REMOVED lines=14> */
.L_x_57645:
[----:B------:R-:W-:Y:S05]  /*3b30*/  BSYNC.RECONVERGENT B1 ;  /* 0x0000000000017941 */ /* 0x000fea0003800200 */
.L_x_57644:
[----:B------:R-:W-:Y:S05]  /*3b40*/  BRA `(.L_x_57647) ;  /* 0x0000000000247947 */ /* 0x000fea0003800000 */
.L_x_57643:
        /* <DEDUP_REMOVED lines=9> */
.L_x_57647:
[----:B------:R-:W-:Y:S05]  /*3be0*/  BSYNC.RECONVERGENT B0 ;  /* 0x0000000000007941 */ /* 0x000fea0003800200 */
.L_x_57642:
        /* <DEDUP_REMOVED lines=16> */
[----:B------:R-:W-:-:S04]  /*3cf0*/  IMAD.MOV.U32 R0, RZ, RZ, R2 ;  /* 0x000000ffff007224 */ /* 0x000fc800078e0002 */
[----:B------:R-:W-:Y:S02]  /*3d00*/  IMAD R0, R0, R0, RZ ;  /* 0x0000000000007224 */ /* 0x000fe400078e02ff */
[----:B------:R-:W-:Y:S05]  /*3d10*/  @!P0 BRA `(.L_x_57651) ;  /* 0x0000000000408947 */ /* 0x000fea0003800000 */
[----:B------:R-:W-:Y:S02]  /*3d20*/  SHF.R.U32.HI R6, RZ, 0x1, R6 ;  /* 0x00000001ff067819 */ /* 0x000fe40000011606 */
[----:B------:R-:W-:-:S07]  /*3d30*/  PRMT R5, R0, 0x7610, R5 ;  /* 0x0000761000057816 */ /* 0x000fce0000000005 */
.L_x_57652:
        /* <DEDUP_REMOVED lines=14> */
.L_x_57651:
[----:B------:R-:W-:Y:S05]  /*3e20*/  BSYNC.RECONVERGENT B1 ;  /* 0x0000000000017941 */ /* 0x000fea0003800200 */
.L_x_57650:
[----:B------:R-:W-:Y:S05]  /*3e30*/  BRA `(.L_x_57653) ;  /* 0x0000000000287947 */ /* 0x000fea0003800000 */
.L_x_57649:
        /* <DEDUP_REMOVED lines=8> */
[----:B------:R-:W-:-:S04]  /*3ec0*/  @!P0 PRMT R9, R0, 0x7610, R9 ;  /* 0x0000761000098816 */ /* 0x000fc80000000009 */
[----:B------:R-:W-:-:S07]  /*3ed0*/  @P0 PRMT R9, RZ, 0x7610, R9 ;  /* 0x00007610ff090816 */ /* 0x000fce0000000009 */
.L_x_57653:
[----:B------:R-:W-:Y:S05]  /*3ee0*/  BSYNC.RECONVERGENT B0 ;  /* 0x0000000000007941 */ /* 0x000fea0003800200 */
.L_x_57648:
        /* <DEDUP_REMOVED lines=15> */
.L_x_57654:
        /* <DEDUP_REMOVED lines=10> */
.L_x_61112:


//--------------------- .text._ZN2at6native29vectorized_elementwise_kernelILi4EZZZNS0_50_GLOBAL__N__2680c7bb_12_PowKernel_cu_7dd49032_317024pow_tensor_tensor_kernelERNS_18TensorIteratorBaseEENKUlvE_clEvENKUlvE0_clEvEUlaaE_St5arrayIPcLm3EEEEviT0_T1_ --------------------------
	.section	.text._ZN2at6native29vectorized_elementwise_kernelILi4EZZZNS0_50_GLOBAL__N__2680c7bb_12_PowKernel_cu_7dd49032_317024pow_tensor_tensor_kernelERNS_18TensorIteratorBaseEENKUlvE_clEvENKUlvE0_clEvEUlaaE_St5arrayIPcLm3EEEEviT0_T1_,"ax",@progbits
	.align	128
        .global         _ZN2at6native29vectorized_elementwise_kernelILi4EZZZNS0_50_GLOBAL__N__2680c7bb_12_PowKernel_cu_7dd49032_317024pow_tensor_tensor_kernelERNS_18TensorIteratorBaseEENKUlvE_clEvENKUlvE0_clEvEUlaaE_St5arrayIPcLm3EEEEviT0_T1_
        .type           _ZN2at6native29vectorized_elementwise_kernelILi4EZZZNS0_50_GLOBAL__N__2680c7bb_12_PowKernel_cu_7dd49032_317024pow_tensor_tensor_kernelERNS_18TensorIteratorBaseEENKUlvE_clEvENKUlvE0_clEvEUlaaE_St5arrayIPcLm3EEEEviT0_T1_,@function
        .size           _ZN2at6native29vectorized_elementwise_kernelILi4EZZZNS0_50_GLOBAL__N__2680c7bb_12_PowKernel_cu_7dd49032_317024pow_tensor_tensor_kernelERNS_18TensorIteratorBaseEENKUlvE_clEvENKUlvE0_clEvEUlaaE_St5arrayIPcLm3EEEEviT0_T1_,(.L_x_61113 - _ZN2at6native29vectorized_elementwise_kernelILi4EZZZNS0_50_GLOBAL__N__2680c7bb_12_PowKernel_cu_7dd49032_317024pow_tensor_tensor_kernelERNS_18TensorIteratorBaseEENKUlvE_clEvENKUlvE0_clEvEUlaaE_St5arrayIPcLm3EEEEviT0_T1_)
        .other          _ZN2at6native29vectorized_elementwise_kernelILi4EZZZNS0_50_GLOBAL__N__2680c7bb_12_PowKernel_cu_7dd49032_317024pow_tensor_tensor_kernelERNS_18TensorIteratorBaseEENKUlvE_clEvENKUlvE0_clEvEUlaaE_St5arrayIPcLm3EEEEviT0_T1_,@"STO_CUDA_ENTRY STV_DEFAULT"
_ZN2at6native29vectorized_elementwise_kernelILi4EZZZNS0_50_GLOBAL__N__2680c7bb_12_PowKernel_cu_7dd49032_317024pow_tensor_tensor_kernelERNS_18TensorIteratorBaseEENKUlvE_clEvENKUlvE0_clEvEUlaaE_St5arrayIPcLm3EEEEviT0_T1_:
.text._ZN2at6native29vectorized_elementwise_kernelILi4EZZZNS0_50_GLOBAL__N__2680c7bb_12_PowKernel_cu_7dd49032_317024pow_tensor_tensor_kernelERNS_18TensorIteratorBaseEENKUlvE_clEvENKUlvE0_clEvEUlaaE_St5arrayIPcLm3EEEEviT0_T1_:
        /* <DEDUP_REMOVED lines=134> */
.L_x_57661:
        /* <DEDUP_REMOVED lines=13> */
.L_x_57660:
[----:B------:R-:W-:Y:S05]  /*0930*/  BSYNC.RECONVERGENT B1 ;  /* 0x0000000000017941 */ /* 0x000fea0003800200 */
.L_x_57659:
[----:B------:R-:W-:Y:S05]  /*0940*/  BRA `(.L_x_57657) ;  /* 0x0000000000287947 */ /* 0x000fea0003800000 */
.L_x_57658:
        /* <DEDUP_REMOVED lines=10> */
.L_x_57657:
[----:B------:R-:W-:Y:S05]  /*09f0*/  BSYNC.RECONVERGENT B0 ;  /* 0x0000000000007941 */ /* 0x000fea0003800200 */
.L_x_57656:
        /* <DEDUP_REMOVED lines=22> */
.L_x_57667:
        /* <DEDUP_REMOVED lines=16> */
.L_x_57666:
[----:B------:R-:W-:Y:S05]  /*0c60*/  BSYNC.RECONVERGENT B1 ;  /* 0x0000000000017941 */ /* 0x000fea0003800200 */
.L_x_57665:
[----:B------:R-:W-:Y:S05]  /*0c70*/  BRA `(.L_x_57663) ;  /* 0x0000000000287947 */ /* 0x000fea0003800000 */
.L_x_57664:
        /* <DEDUP_REMOVED lines=10> */
.L_x_57663:
[----:B------:R-:W-:Y:S05]  /*0d20*/  BSYNC.RECONVERGENT B0 ;  /* 0x0000000000007941 */ /* 0x000fea0003800200 */
.L_x_57662:
        /* <DEDUP_REMOVED lines=23> */
.L_x_57673:
        /* <DEDUP_REMOVED lines=15> */
.L_x_57672:
[----:B------:R-:W-:Y:S05]  /*0f90*/  BSYNC.RECONVERGENT B1 ;  /* 0x0000000000017941 */ /* 0x000fea0003800200 */
.L_x_57671:
[----:B------:R-:W-:Y:S05]  /*0fa0*/  BRA `(.L_x_57669) ;  /* 0x0000000000287947 */ /* 0x000fea0003800000 */
.L_x_57670:
        /* <DEDUP_REMOVED lines=10> */
.L_x_57669:
[----:B------:R-:W-:Y:S05]  /*1050*/  BSYNC.RECONVERGENT B0 ;  /* 0x0000000000007941 */ /* 0x000fea0003800200 */
.L_x_57668:
        /* <DEDUP_REMOVED lines=23> */
.L_x_57679:
        /* <DEDUP_REMOVED lines=15> */
.L_x_57678:
[----:B------:R-:W-:Y:S05]  /*12c0*/  BSYNC.RECONVERGENT B1 ;  /* 0x0000000000017941 */ /* 0x000fea0003800200 */
.L_x_57677:
[----:B------:R-:W-:Y:S05]  /*12d0*/  BRA `(.L_x_57675) ;  /* 0x0000000000287947 */ /* 0x000fea0003800000 */
.L_x_57676:
        /* <DEDUP_REMOVED lines=10> */
.L_x_57675:
[----:B------:R-:W-:Y:S05]  /*1380*/  BSYNC.RECONVERGENT B0 ;  /* 0x0000000000007941 */ /* 0x000fea0003800200 */
.L_x_57674:
        /* <DEDUP_REMOVED lines=22> */
.L_x_57685:
        /* <DEDUP_REMOVED lines=15> */
.L_x_57684:
[----:B------:R-:W-:Y:S05]  /*15e0*/  BSYNC.RECONVERGENT B1 ;  /* 0x0000000000017941 */ /* 0x000fea0003800200 */
.L_x_57683:
[----:B------:R-:W-:Y:S05]  /*15f0*/  BRA `(.L_x_57681) ;  /* 0x0000000000287947 */ /* 0x000fea0003800000 */
.L_x_57682:
        /* <DEDUP_REMOVED lines=10> */
.L_x_57681:
[----:B------:R-:W-:Y:S05]  /*16a0*/  BSYNC.RECONVERGENT B0 ;  /* 0x0000000000007941 */ /* 0x000fea0003800200 */
.L_x_57680:
        /* <DEDUP_REMOVED lines=22> */
.L_x_57691:
        /* <DEDUP_REMOVED lines=16> */
.L_x_57690:
[----:B------:R-:W-:Y:S05]  /*1910*/  BSYNC.RECONVERGENT B1 ;  /* 0x0000000000017941 */ /* 0x000fea0003800200 */
.L_x_57689:
[----:B------:R-:W-:Y:S05]  /*1920*/  BRA `(.L_x_57687) ;  /* 0x0000000000287947 */ /* 0x000fea0003800000 */
.L_x_57688:
        /* <DEDUP_REMOVED lines=10> */
.L_x_57687:
[----:B------:R-:W-:Y:S05]  /*19d0*/  BSYNC.RECONVERGENT B0 ;  /* 0x0000000000007941 */ /* 0x000fea0003800200 */
.L_x_57686:
        /* <DEDUP_REMOVED lines=22> */
.L_x_57697:
        /* <DEDUP_REMOVED lines=14> */
.L_x_57696:
[----:B------:R-:W-:Y:S05]  /*1c20*/  BSYNC.RECONVERGENT B1 ;  /* 0x0000000000017941 */ /* 0x000fea0003800200 */
.L_x_57695:
[----:B------:R-:W-:Y:S05]  /*1c30*/  BRA `(.L_x_57693) ;  /* 0x0000000000287947 */ /* 0x000fea0003800000 */
.L_x_57694:
        /* <DEDUP_REMOVED lines=10> */
.L_x_57693:
[----:B------:R-:W-:Y:S05]  /*1ce0*/  BSYNC.RECONVERGENT B0 ;  /* 0x0000000000007941 */ /* 0x000fea0003800200 */
.L_x_57692:
        /* <DEDUP_REMOVED lines=22> */
.L_x_57703:
        /* <DEDUP_REMOVED lines=16> */
.L_x_57702:
[----:B------:R-:W-:Y:S05]  /*1f50*/  BSYNC.RECONVERGENT B1 ;  /* 0x0000000000017941 */ /* 0x000fea0003800200 */
.L_x_57701:
[----:B------:R-:W-:Y:S05]  /*1f60*/  BRA `(.L_x_57699) ;  /* 0x0000000000287947 */ /* 0x000fea0003800000 */
.L_x_57700:
        /* <DEDUP_REMOVED lines=10> */
.L_x_57699:
[----:B------:R-:W-:Y:S05]  /*2010*/  BSYNC.RECONVERGENT B0 ;  /* 0x0000000000007941 */ /* 0x000fea0003800200 */
.L_x_57698:
        /* <DEDUP_REMOVED lines=18> */
.L_x_57706:
        /* <DEDUP_REMOVED lines=8> */
.L_x_57707:
        /* <DEDUP_REMOVED lines=8> */
.L_x_57708:
        /* <DEDUP_REMOVED lines=8> */
.L_x_57709:
        /* <DEDUP_REMOVED lines=9> */
.L_x_57710:
[----:B------:R-:W-:Y:S05]  /*2350*/  BSYNC.RELIABLE B1 ;  /* 0x0000000000017941 */ /* 0x000fea0003800100 */
.L_x_57705:
[----:B------:R-:W-:-:S13]  /*2360*/  ISETP.GE.U32.AND P0, PT, R6, UR5, PT ;  /* 0x0000000506007c0c */ /* 0x000fda000bf06070 */
[----:B------:R-:W3:Y:S01]  /*2370*/  @!P0 LDC.64 R10, c[0x0][0x390] ;  /* 0x0000e400ff0a8b82 */ /* 0x000ee20000000a00 */
[C---:B012---:R-:W-:Y:S02]  /*2380*/  @!P0 VIADD R9, R6.reuse, UR4 ;  /* 0x0000000406098c36 */ /* 0x047fe40008000000 */
[----:B------:R-:W-:-:S03]  /*2390*/  @!P0 VIADD R6, R6, 0x80 ;  /* 0x0000008006068836 */ /* 0x000fc60000000000 */
[----:B---3--:R-:W-:-:S05]  /*23a0*/  @!P0 IADD3 R8, P1, PT, R9, R10, RZ ;  /* 0x0000000a09088210 */ /* 0x008fca0007f3e0ff */
[----:B------:R-:W-:-:S05]  /*23b0*/  @!P0 IMAD.X R9, RZ, RZ, R11, P1 ;  /* 0x000000ffff098224 */ /* 0x000fca00008e060b */
[----:B------:R3:W-:Y:S03]  /*23c0*/  @!P0 STG.E.U8 desc[UR10][R8.64], R5 ;  /* 0x0000000508008986 */ /* 0x0007e6000c10110a */
.L_x_57711:
[----:B------:R-:W-:Y:S05]  /*23d0*/  BSYNC.RECONVERGENT B0 ;  /* 0x0000000000007941 */ /* 0x000fea0003800200 */
.L_x_57704:
        /* <DEDUP_REMOVED lines=9> */
.L_x_57655:
[----:B------:R-:W0:Y:S01]  /*2470*/  LDCU.64 UR6, c[0x0][0x398] ;  /* 0x00007300ff0677ac */ /* 0x000e220008000a00 */
[----:B------:R-:W1:Y:S01]  /*2480*/  S2R R0, SR_TID.X ;  /* 0x0000000000007919 */ /* 0x000e620000002100 */
[----:B------:R-:W2:Y:S01]  /*2490*/  LDCU.64 UR8, c[0x0][0x3a0] ;  /* 0x00007400ff0877ac */ /* 0x000ea20008000a00 */
[----:B0-----:R-:W-:-:S04]  /*24a0*/  UIADD3 UR6, UP0, UPT, UR4, UR6, URZ ;  /* 0x0000000604067290 */ /* 0x001fc8000ff1e0ff */
[----:B------:R-:W-:Y:S02]  /*24b0*/  UIADD3.X UR7, UPT, UPT, URZ, UR7, URZ, UP0, !UPT ;  /* 0x00000007ff077290 */ /* 0x000fe400087fe4ff */
[----:B--2---:R-:W-:Y:S01]  /*24c0*/  UIADD3 UR5, UP0, UPT, UR4, UR8, URZ ;  /* 0x0000000804057290 */ /* 0x004fe2000ff1e0ff */
[----:B------:R-:W-:-:S03]  /*24d0*/  IMAD.U32 R10, RZ, RZ, UR6 ;  /* 0x00000006ff0a7e24 */ /* 0x000fc6000f8e00ff */
[----:B------:R-:W-:Y:S01]  /*24e0*/  UIADD3.X UR6, UPT, UPT, URZ, UR9, URZ, UP0, !UPT ;  /* 0x00000009ff067290 */ /* 0x000fe200087fe4ff */
[----:B------:R-:W-:Y:S02]  /*24f0*/  IMAD.U32 R11, RZ, RZ, UR7 ;  /* 0x00000007ff0b7e24 */ /* 0x000fe4000f8e00ff */
[----:B------:R-:W-:Y:S02]  /*2500*/  IMAD.U32 R16, RZ, RZ, UR5 ;  /* 0x00000005ff107e24 */ /* 0x000fe4000f8e00ff */
[----:B-1----:R-:W-:-:S04]  /*2510*/  IMAD.WIDE.U32 R10, R0, 0x4, R10 ;  /* 0x00000004000a7825 */ /* 0x002fc800078e000a */
[----:B------:R-:W-:Y:S01]  /*2520*/  IMAD.U32 R17, RZ, RZ, UR6 ;  /* 0x00000006ff117e24 */ /* 0x000fe2000f8e00ff */
[----:B------:R-:W2:Y:S01]  /*2530*/  LDG.E R2, desc[UR10][R10.64] ;  /* 0x0000000a0a027981 */ /* 0x000ea2000c1e1900 */
[----:B------:R-:W-:-:S03]  /*2540*/  IMAD.WIDE.U32 R16, R0, 0x4, R16 ;  /* 0x0000000400107825 */ /* 0x000fc600078e0010 */
[----:B------:R-:W3:Y:S04]  /*2550*/  LDG.E R3, desc[UR10][R10.64+0x200] ;  /* 0x0002000a0a037981 */ /* 0x000ee8000c1e1900 */
[----:B------:R-:W4:Y:S04]  /*2560*/  LDG.E R9, desc[UR10][R16.64] ;  /* 0x0000000a10097981 */ /* 0x000f28000c1e1900 */
[----:B------:R0:W5:Y:S01]  /*2570*/  LDG.E R15, desc[UR10][R16.64+0x200] ;  /* 0x0002000a100f7981 */ /* 0x000162000c1e1900 */
[----:B------:R-:W-:Y:S01]  /*2580*/  BSSY.RECONVERGENT B0, `(.L_x_57712) ;  /* 0x0000045000007945 */ /* 0x000fe20003800200 */
[----:B------:R-:W-:Y:S01]  /*2590*/  IMAD.MOV.U32 R6, RZ, RZ, 0x1 ;  /* 0x00000001ff067424 */ /* 0x000fe200078e00ff */
[----:B--2---:R-:W-:-:S02]  /*25a0*/  PRMT R19, R2, 0x7771, RZ ;  /* 0x0000777102137816 */ /* 0x004fc400000000ff */
[C---:B------:R-:W-:Y:S02]  /*25b0*/  PRMT R14, R2.reuse, 0x7772, RZ ;  /* 0x00007772020e7816 */ /* 0x040fe400000000ff */
[----:B------:R-:W-:Y:S02]  /*25c0*/  PRMT R13, R2, 0x7773, RZ ;  /* 0x00007773020d7816 */ /* 0x000fe400000000ff */
[----:B---3--:R-:W-:Y:S02]  /*25d0*/  PRMT R8, R3, 0x7770, RZ ;  /* 0x0000777003087816 */ /* 0x008fe400000000ff */
[----:B----4-:R-:W-:Y:S02]  /*25e0*/  SGXT R18, R9, 0x8 ;  /* 0x000000080912781a */ /* 0x010fe40000000200 */
[----:B------:R-:W-:Y:S02]  /*25f0*/  SHF.R.S32.HI R20, RZ, 0x8, R9 ;  /* 0x00000008ff147819 */ /* 0x000fe40000011409 */
[----:B------:R-:W-:-:S02]  /*2600*/  ISETP.GE.AND P0, PT, R18, RZ, PT ;  /* 0x000000ff1200720c */ /* 0x000fc40003f06270 */
[--C-:B0-----:R-:W-:Y:S02]  /*2610*/  SHF.R.S32.HI R17, RZ, 0x10, R9.reuse ;  /* 0x00000010ff117819 */ /* 0x101fe40000011409 */
[----:B------:R-:W-:Y:S02]  /*2620*/  SHF.R.S32.HI R16, RZ, 0x18, R9 ;  /* 0x00000018ff107819 */ /* 0x000fe40000011409 */
[--C-:B-----5:R-:W-:Y:S02]  /*2630*/  SHF.R.S32.HI R11, RZ, 0x8, R15.reuse ;  /* 0x00000008ff0b7819 */ /* 0x120fe4000001140f */
[--C-:B------:R-:W-:Y:S02]  /*2640*/  SHF.R.S32.HI R9, RZ, 0x10, R15.reuse ;  /* 0x00000010ff097819 */ /* 0x100fe4000001140f */
[----:B------:R-:W-:Y:S02]  /*2650*/  SHF.R.S32.HI R10, RZ, 0x18, R15 ;  /* 0x00000018ff0a7819 */ /* 0x000fe4000001140f */
[----:B------:R-:W-:-:S02]  /*2660*/  PRMT R7, R3, 0x7771, RZ ;  /* 0x0000777103077816 */ /* 0x000fc400000000ff */
[C---:B------:R-:W-:Y:S02]  /*2670*/  PRMT R5, R3.reuse, 0x7772, RZ ;  /* 0x0000777203057816 */ /* 0x040fe400000000ff */
[----:B------:R-:W-:Y:S02]  /*2680*/  PRMT R4, R3, 0x7773, RZ ;  /* 0x0000777303047816 */ /* 0x000fe400000000ff */
[----:B------:R-:W-:Y:S02]  /*2690*/  SGXT R12, R15, 0x8 ;  /* 0x000000080f0c781a */ /* 0x000fe40000000200 */
[----:B------:R-:W-:Y:S02]  /*26a0*/  SGXT R20, R20, 0x8 ;  /* 0x000000081414781a */ /* 0x000fe40000000200 */
[----:B------:R-:W-:Y:S02]  /*26b0*/  SGXT R17, R17, 0x8 ;  /* 0x000000081111781a */ /* 0x000fe40000000200 */
[----:B------:R-:W-:-:S02]  /*26c0*/  SGXT R16, R16, 0x8 ;  /* 0x000000081010781a */ /* 0x000fc40000000200 */
[----:B------:R-:W-:Y:S02]  /*26d0*/  SGXT R11, R11, 0x8 ;  /* 0x000000080b0b781a */ /* 0x000fe40000000200 */
[----:B------:R-:W-:Y:S02]  /*26e0*/  SGXT R9, R9, 0x8 ;  /* 0x000000080909781a */ /* 0x000fe40000000200 */
[----:B------:R-:W-:Y:S01]  /*26f0*/  SGXT R10, R10, 0x8 ;  /* 0x000000080a0a781a */ /* 0x000fe20000000200 */
[----:B------:R-:W-:Y:S06]  /*2700*/  @!P0 BRA `(.L_x_57713) ;  /* 0x00000000008c8947 */ /* 0x000fec0003800000 */
        /* <DEDUP_REMOVED lines=17> */
.L_x_57716:
        /* <DEDUP_REMOVED lines=16> */
.L_x_57715:
[----:B------:R-:W-:Y:S05]  /*2920*/  BSYNC.RECONVERGENT B1 ;  /* 0x0000000000017941 */ /* 0x000fea0003800200 */
.L_x_57714:
[----:B------:R-:W-:Y:S05]  /*2930*/  BRA `(.L_x_57717) ;  /* 0x0000000000247947 */ /* 0x000fea0003800000 */
.L_x_57713:
        /* <DEDUP_REMOVED lines=9> */
.L_x_57717:
[----:B------:R-:W-:Y:S05]  /*29d0*/  BSYNC.RECONVERGENT B0 ;  /* 0x0000000000007941 */ /* 0x000fea0003800200 */
.L_x_57712:
[----:B------:R-:W-:Y:S01]  /*29e0*/  ISETP.GE.AND P0, PT, R20, RZ, PT ;  /* 0x000000ff1400720c */ /* 0x000fe20003f06270 */
[----:B------:R-:W-:-:S12]  /*29f0*/  BSSY.RECONVERGENT B0, `(.L_x_57718) ;  /* 0x000002d000007945 */ /* 0x000fd80003800200 */
        /* <DEDUP_REMOVED lines=17> */
.L_x_57722:
        /* <DEDUP_REMOVED lines=16> */
.L_x_57721:
[----:B------:R-:W-:Y:S05]  /*2c10*/  BSYNC.RECONVERGENT B1 ;  /* 0x0000000000017941 */ /* 0x000fea0003800200 */
.L_x_57720:
[----:B------:R-:W-:Y:S05]  /*2c20*/  BRA `(.L_x_57723) ;  /* 0x0000000000247947 */ /* 0x000fea0003800000 */
.L_x_57719:
        /* <DEDUP_REMOVED lines=9> */
.L_x_57723:
[----:B------:R-:W-:Y:S05]  /*2cc0*/  BSYNC.RECONVERGENT B0 ;  /* 0x0000000000007941 */ /* 0x000fea0003800200 */
.L_x_57718:
        /* <DEDUP_REMOVED lines=18> */
[----:B------:R-:W-:Y:S02]  /*2df0*/  PRMT R21, R14, 0x7610, R21 ;  /* 0x000076100e157816 */ /* 0x000fe40000000015 */
[----:B------:R-:W-:-:S07]  /*2e00*/  PRMT R20, R17, 0x7610, R20 ;  /* 0x0000761011147816 */ /* 0x000fce0000000014 */
.L_x_57728:
        /* <DEDUP_REMOVED lines=16> */
.L_x_57727:
[----:B------:R-:W-:Y:S05]  /*2f10*/  BSYNC.RECONVERGENT B1 ;  /* 0x0000000000017941 */ /* 0x000fea0003800200 */
.L_x_57726:
[----:B------:R-:W-:Y:S05]  /*2f20*/  BRA `(.L_x_57729) ;  /* 0x0000000000247947 */ /* 0x000fea0003800000 */
.L_x_57725:
        /* <DEDUP_REMOVED lines=9> */
.L_x_57729:
[----:B------:R-:W-:Y:S05]  /*2fc0*/  BSYNC.RECONVERGENT B0 ;  /* 0x0000000000007941 */ /* 0x000fea0003800200 */
.L_x_57724:
        /* <DEDUP_REMOVED lines=19> */
.L_x_57734:
[----:B------:R-:W-:Y:S02]  /*3100*/  LOP3.LUT R2, R13, 0x1, RZ, 0xc0, !PT ;  /* 0x000000010d027812 */ /* 0x000fe400078ec0ff */
[C---:B------:R-:W-:Y:S02]  /*3110*/  PRMT R16, R17.reuse, 0x9910, RZ ;  /* 0x0000991011107816 */ /* 0x040fe400000000ff */
[----:B------:R-:W-:Y:S02]  /*3120*/  ISETP.NE.U32.AND P0, PT, R2, 0x1, PT ;  /* 0x000000010200780c */ /* 0x000fe40003f05070 */
[----:B------:R-:W-:Y:S01]  /*3130*/  PRMT R14, R14, 0x9910, RZ ;  /* 0x000099100e0e7816 */ /* 0x000fe200000000ff */
[----:B------:R-:W-:Y:S01]  /*3140*/  IMAD R16, R16, R16, RZ ;  /* 0x0000001010107224 */ /* 0x000fe200078e02ff */
[----:B------:R-:W-:-:S04]  /*3150*/  SEL R2, R17, 0x1, !P0 ;  /* 0x0000000111027807 */ /* 0x000fc80004000000 */
[----:B------:R-:W-:Y:S02]  /*3160*/  PRMT R17, R2, 0x9910, RZ ;  /* 0x0000991002117816 */ /* 0x000fe400000000ff */
[----:B------:R-:W-:Y:S01]  /*3170*/  LOP3.LUT R2, R13, 0xff, RZ, 0xc0, !PT ;  /* 0x000000ff0d027812 */ /* 0x000fe200078ec0ff */
[----:B------:R-:W-:Y:S02]  /*3180*/  IMAD.MOV.U32 R13, RZ, RZ, R14 ;  /* 0x000000ffff0d7224 */ /* 0x000fe400078e000e */
[--C-:B------:R-:W-:Y:S01]  /*3190*/  IMAD.MOV.U32 R14, RZ, RZ, R17.reuse ;  /* 0x000000ffff0e7224 */ /* 0x100fe200078e0011 */
[----:B------:R-:W-:Y:S02]  /*31a0*/  ISETP.GE.U32.AND P0, PT, R2, 0x2, PT ;  /* 0x000000020200780c */ /* 0x000fe40003f06070 */
[----:B------:R-:W-:Y:S01]  /*31b0*/  SHF.R.U32.HI R2, RZ, 0x1, R2 ;  /* 0x00000001ff027819 */ /* 0x000fe20000011602 */
[----:B------:R-:W-:Y:S01]  /*31c0*/  IMAD R14, R13, R14, RZ ;  /* 0x0000000e0d0e7224 */ /* 0x000fe200078e02ff */
[----:B------:R-:W-:-:S02]  /*31d0*/  PRMT R17, R16, 0x7610, R17 ;  /* 0x0000761010117816 */ /* 0x000fc40000000011 */
[----:B------:R-:W-:-:S07]  /*31e0*/  PRMT R13, R2, 0x7610, R13 ;  /* 0x00007610020d7816 */ /* 0x000fce000000000d */
[----:B------:R-:W-:Y:S05]  /*31f0*/  @P0 BRA `(.L_x_57734) ;  /* 0xfffffffc00c00947 */ /* 0x000fea000383ffff */
.L_x_57733:
[----:B------:R-:W-:Y:S05]  /*3200*/  BSYNC.RECONVERGENT B1 ;  /* 0x0000000000017941 */ /* 0x000fea0003800200 */
.L_x_57732:
[----:B------:R-:W-:Y:S05]  /*3210*/  BRA `(.L_x_57735) ;  /* 0x0000000000247947 */ /* 0x000fea0003800000 */
.L_x_57731:
        /* <DEDUP_REMOVED lines=9> */
.L_x_57735:
[----:B------:R-:W-:Y:S05]  /*32b0*/  BSYNC.RECONVERGENT B0 ;  /* 0x0000000000007941 */ /* 0x000fea0003800200 */
.L_x_57730:
        /* <DEDUP_REMOVED lines=13> */
[----:B------:R-:W-:-:S05]  /*3390*/  LOP3.LUT R8, R3, 0xff, RZ, 0xc0, !PT ;  /* 0x000000ff03087812 */ /* 0x000fca00078ec0ff */
[----:B------:R-:W-:-:S04]  /*33a0*/  IMAD R8, R8, R8, RZ ;  /* 0x0000000808087224 */ /* 0x000fc800078e02ff */
[----:B------:R-:W-:Y:S05]  /*33b0*/  @!P0 BRA `(.L_x_57739) ;  /* 0x0000000000548947 */ /* 0x000fea0003800000 */
[----:B------:R-:W-:Y:S02]  /*33c0*/  SHF.R.U32.HI R12, RZ, 0x1, R12 ;  /* 0x00000001ff0c7819 */ /* 0x000fe4000001160c */
[----:B------:R-:W-:Y:S02]  /*33d0*/  PRMT R16, R8, 0x7610, R16 ;  /* 0x0000761008107816 */ /* 0x000fe40000000010 */
[----:B------:R-:W-:-:S07]  /*33e0*/  PRMT R13, R12, 0x7610, R13 ;  /* 0x000076100c0d7816 */ /* 0x000fce000000000d */
.L_x_57740:
[C---:B------:R-:W-:Y:S02]  /*33f0*/  LOP3.LUT R8, R13.reuse, 0x1, RZ, 0xc0, !PT ;  /* 0x000000010d087812 */ /* 0x040fe400078ec0ff */
[----:B------:R-:W-:Y:S02]  /*3400*/  PRMT R12, R2, 0x9910, RZ ;  /* 0x00009910020c7816 */ /* 0x000fe400000000ff */
[----:B------:R-:W-:Y:S02]  /*3410*/  ISETP.NE.U32.AND P0, PT, R8, 0x1, PT ;  /* 0x000000010800780c */ /* 0x000fe40003f05070 */
[----:B------:R-:W-:Y:S02]  /*3420*/  LOP3.LUT R2, R13, 0xff, RZ, 0xc0, !PT ;  /* 0x000000ff0d027812 */ /* 0x000fe400078ec0ff */
[C---:B------:R-:W-:Y:S02]  /*3430*/  SEL R8, R16.reuse, 0x1, !P0 ;  /* 0x0000000110087807 */ /* 0x040fe40004000000 */
[----:B------:R-:W-:-:S02]  /*3440*/  PRMT R17, R16, 0x9910, RZ ;  /* 0x0000991010117816 */ /* 0x000fc400000000ff */
[----:B------:R-:W-:Y:S02]  /*3450*/  ISETP.GE.U32.AND P0, PT, R2, 0x2, PT ;  /* 0x000000020200780c */ /* 0x000fe40003f06070 */
[----:B------:R-:W-:Y:S01]  /*3460*/  PRMT R16, R8, 0x9910, RZ ;  /* 0x0000991008107816 */ /* 0x000fe200000000ff */
[----:B------:R-:W-:Y:S01]  /*3470*/  IMAD.MOV.U32 R8, RZ, RZ, R12 ;  /* 0x000000ffff087224 */ /* 0x000fe200078e000c */
[----:B------:R-:W-:Y:S01]  /*3480*/  SHF.R.U32.HI R2, RZ, 0x1, R2 ;  /* 0x00000001ff027819 */ /* 0x000fe20000011602 */
[----:B------:R-:W-:Y:S02]  /*3490*/  IMAD.MOV.U32 R12, RZ, RZ, R17 ;  /* 0x000000ffff0c7224 */ /* 0x000fe400078e0011 */
[----:B------:R-:W-:Y:S02]  /*34a0*/  IMAD.MOV.U32 R13, RZ, RZ, R16 ;  /* 0x000000ffff0d7224 */ /* 0x000fe400078e0010 */
[----:B------:R-:W-:Y:S02]  /*34b0*/  IMAD R12, R12, R12, RZ ;  /* 0x0000000c0c0c7224 */ /* 0x000fe400078e02ff */
[----:B------:R-:W-:Y:S01]  /*34c0*/  IMAD R8, R8, R13, RZ ;  /* 0x0000000d08087224 */ /* 0x000fe200078e02ff */
[----:B------:R-:W-:-:S02]  /*34d0*/  PRMT R13, R2, 0x7610, R13 ;  /* 0x00007610020d7816 */ /* 0x000fc4000000000d */
[----:B------:R-:W-:Y:S02]  /*34e0*/  PRMT R16, R12, 0x7610, R16 ;  /* 0x000076100c107816 */ /* 0x000fe40000000010 */
[----:B------:R-:W-:Y:S01]  /*34f0*/  PRMT R2, R8, 0x7610, R2 ;  /* 0x0000761008027816 */ /* 0x000fe20000000002 */
[----:B------:R-:W-:Y:S06]  /*3500*/  @P0 BRA `(.L_x_57740) ;  /* 0xfffffffc00b80947 */ /* 0x000fec000383ffff */
.L_x_57739:
[----:B------:R-:W-:Y:S05]  /*3510*/  BSYNC.RECONVERGENT B1 ;  /* 0x0000000000017941 */ /* 0x000fea0003800200 */
.L_x_57738:
[----:B------:R-:W-:Y:S05]  /*3520*/  BRA `(.L_x_57741) ;  /* 0x0000000000247947 */ /* 0x000fea0003800000 */
.L_x_57737:
        /* <DEDUP_REMOVED lines=9> */
.L_x_57741:
[----:B------:R-:W-:Y:S05]  /*35c0*/  BSYNC.RECONVERGENT B0 ;  /* 0x0000000000007941 */ /* 0x000fea0003800200 */
.L_x_57736:
        /* <DEDUP_REMOVED lines=19> */
.L_x_57746:
        /* <DEDUP_REMOVED lines=14> */
.L_x_57745:
[----:B------:R-:W-:Y:S05]  /*37e0*/  BSYNC.RECONVERGENT B1 ;  /* 0x0000000000017941 */ /* 0x000fea0003800200 */
.L_x_57744:
[----:B------:R-:W-:Y:S05]  /*37f0*/  BRA `(.L_x_57747) ;  /* 0x0000000000247947 */ /* 0x000fea0003800000 */
.L_x_57743:
        /* <DEDUP_REMOVED lines=9> */
.L_x_57747:
[----:B------:R-:W-:Y:S05]  /*3890*/  BSYNC.RECONVERGENT B0 ;  /* 0x0000000000007941 */ /* 0x000fea0003800200 */
.L_x_57742:
        /* <DEDUP_REMOVED lines=20> */
.L_x_57752:
        /* <DEDUP_REMOVED lines=14> */
.L_x_57751:
[----:B------:R-:W-:Y:S05]  /*3ac0*/  BSYNC.RECONVERGENT B1 ;  /* 0x0000000000017941 */ /* 0x000fea0003800200 */
.L_x_57750:
[----:B------:R-:W-:Y:S05]  /*3ad0*/  BRA `(.L_x_57753) ;  /* 0x0000000000247947 */ /* 0x000fea0003800000 */
.L_x_57749:
        /* <DEDUP_REMOVED lines=9> */
.L_x_57753:
[----:B------:R-:W-:Y:S05]  /*3b70*/  BSYNC.RECONVERGENT B0 ;  /* 0x0000000000007941 */ /* 0x000fea0003800200 */
.L_x_57748:
        /* <DEDUP_REMOVED lines=17> */
[----:B------:R-:W-:-:S07]  /*3c90*/  PRMT R6, R3, 0x7610, R6 ;  /* 0x0000761003067816 */ /* 0x000fce0000000006 */
.L_x_57758:
        /* <DEDUP_REMOVED lines=13> */
.L_x_57757:
[----:B------:R-:W-:Y:S05]  /*3d70*/  BSYNC.RECONVERGENT B1 ;  /* 0x0000000000017941 */ /* 0x000fea0003800200 */
.L_x_57756:
[----:B------:R-:W-:Y:S05]  /*3d80*/  BRA `(.L_x_57759) ;  /* 0x0000000000247947 */ /* 0x000fea0003800000 */
.L_x_57755:
        /* <DEDUP_REMOVED lines=9> */
.L_x_57759:
[----:B------:R-:W-:Y:S05]  /*3e20*/  BSYNC.RECONVERGENT B0 ;  /* 0x0000000000007941 */ /* 0x000fea0003800200 */
.L_x_57754:
        /* <DEDUP_REMOVED lines=23> */
.L_x_57760:
        /* <DEDUP_REMOVED lines=14> */
.L_x_61113:


//--------------------- .text._ZN2at6native29vectorized_elementwise_kernelILi8EZZZNS0_50_GLOBAL__N__2680c7bb_12_PowKernel_cu_7dd49032_317024pow_tensor_tensor_kernelERNS_18TensorIteratorBaseEENKUlvE_clEvENKUlvE0_clEvEUlaaE_St5arrayIPcLm3EEEEviT0_T1_ --------------------------
	.section	.text._ZN2at6native29vectorized_elementwise_kernelILi8EZZZNS0_50_GLOBAL__N__2680c7bb_12_PowKernel_cu_7dd49032_317024pow_tensor_tensor_kernelERNS_18TensorIteratorBaseEENKUlvE_clEvENKUlvE0_clEvEUlaaE_St5arrayIPcLm3EEEEviT0_T1_,"ax",@progbits
	.align	128
        .global         _ZN2at6native29vectorized_elementwise_kernelILi8EZZZNS0_50_GLOBAL__N__2680c7bb_12_PowKernel_cu_7dd49032_317024pow_tensor_tensor_kernelERNS_18TensorIteratorBaseEENKUlvE_clEvENKUlvE0_clEvEUlaaE_St5arrayIPcLm3EEEEviT0_T1_
        .type           _ZN2at6native29vectorized_elementwise_kernelILi8EZZZNS0_50_GLOBAL__N__2680c7bb_12_PowKernel_cu_7dd49032_317024pow_tensor_tensor_kernelERNS_18TensorIteratorBaseEENKUlvE_clEvENKUlvE0_clEvEUlaaE_St5arrayIPcLm3EEEEviT0_T1_,@function
        .size           _ZN2at6native29vectorized_elementwise_kernelILi8EZZZNS0_50_GLOBAL__N__2680c7bb_12_PowKernel_cu_7dd49032_317024pow_tensor_tensor_kernelERNS_18TensorIteratorBaseEENKUlvE_clEvENKUlvE0_clEvEUlaaE_St5arrayIPcLm3EEEEviT0_T1_,(.L_x_61114 - _ZN2at6native29vectorized_elementwise_kernelILi8EZZZNS0_50_GLOBAL__N__2680c7bb_12_PowKernel_cu_7dd49032_317024pow_tensor_tensor_kernelERNS_18TensorIteratorBaseEENKUlvE_clEvENKUlvE0_clEvEUlaaE_St5arrayIPcLm3EEEEviT0_T1_)
        .other          _ZN2at6native29vectorized_elementwise_kernelILi8EZZZNS0_50_GLOBAL__N__2680c7bb_12_PowKernel_cu_7dd49032_317024pow_tensor_tensor_kernelERNS_18TensorIteratorBaseEENKUlvE_clEvENKUlvE0_clEvEUlaaE_St5arrayIPcLm3EEEEviT0_T1_,@"STO_CUDA_ENTRY STV_DEFAULT"
_ZN2at6native29vectorized_elementwise_kernelILi8EZZZNS0_50_GLOBAL__N__2680c7bb_12_PowKernel_cu_7dd49032_317024pow_tensor_tensor_kernelERNS_18TensorIteratorBaseEENKUlvE_clEvENKUlvE0_clEvEUlaaE_St5arrayIPcLm3EEEEviT0_T1_:
.text._ZN2at6native29vectorized_elementwise_kernelILi8EZZZNS0_50_GLOBAL__N__2680c7bb_12_PowKernel_cu_7dd49032_317024pow_tensor_tensor_kernelERNS_18TensorIteratorBaseEENKUlvE_clEvENKUlvE0_clEvEUlaaE_St5arrayIPcLm3EEEEviT0_T1_:
[----:B------:R-:W-:Y:S01]  /*0000*/  LDC R1, c[0x0][0x37c] ;  /* 0x0000df00ff017b82 */ /* 0x000fe20000000800 */
[----:B------:R-:W-:Y:S05]  /*0010*/  EXIT ;  /* 0x000000000000794d */ /* 0x000fea0003800000 */
.L_x_57761:
        /* <DEDUP_REMOVED lines=14> */
.L_x_61114:


//--------------------- .text._ZN2at6native18elementwise_kernelILi128ELi4EZNS0_15gpu_kernel_implIZNS0_50_GLOBAL__N__2680c7bb_12_PowKernel_cu_7dd49032_317022pow_scalar_tensor_implIaEEvRNS_18TensorIteratorBaseET_EUlaE_EEvS6_RKS7_EUliE_EEviT1_ --------------------------
	.section	.text._ZN2at6native18elementwise_kernelILi128ELi4EZNS0_15gpu_kernel_implIZNS0_50_GLOBAL__N__2680c7bb_12_PowKernel_cu_7dd49032_317022pow_scalar_tensor_implIaEEvRNS_18TensorIteratorBaseET_EUlaE_EEvS6_RKS7_EUliE_EEviT1_,"ax",@progbits
	.align	128
        .global         _ZN2at6native18elementwise_kernelILi128ELi4EZNS0_15gpu_kernel_implIZNS0_50_GLOBAL__N__2680c7bb_12_PowKernel_cu_7dd49032_317022pow_scalar_tensor_implIaEEvRNS_18TensorIteratorBaseET_EUlaE_EEvS6_RKS7_EUliE_EEviT1_
        .type           _ZN2at6native18elementwise_kernelILi128ELi4EZNS0_15gpu_kernel_implIZNS0_50_GLOBAL__N__2680c7bb_12_PowKernel_cu_7dd49032_317022pow_scalar_tensor_implIaEEvRNS_18TensorIteratorBaseET_EUlaE_EEvS6_RKS7_EUliE_EEviT1_,@function
        .size           _ZN2at6native18elementwise_kernelILi128ELi4EZNS0_15gpu_kernel_implIZNS0_50_GLOBAL__N__2680c7bb_12_PowKernel_cu_7dd49032_317022pow_scalar_tensor_implIaEEvRNS_18TensorIteratorBaseET_EUlaE_EEvS6_RKS7_EUliE_EEviT1_,(.L_x_61115 - _ZN2at6native18elementwise_kernelILi128ELi4EZNS0_15gpu_kernel_implIZNS0_50_GLOBAL__N__2680c7bb_12_PowKernel_cu_7dd49032_317022pow_scalar_tensor_implIaEEvRNS_18TensorIteratorBaseET_EUlaE_EEvS6_RKS7_EUliE_EEviT1_)
        .other          _ZN2at6native18elementwise_kernelILi128ELi4EZNS0_15gpu_kernel_implIZNS0_50_GLOBAL__N__2680c7bb_12_PowKernel_cu_7dd49032_317022pow_scalar_tensor_implIaEEvRNS_18TensorIteratorBaseET_EUlaE_EEvS6_RKS7_EUliE_EEviT1_,@"STO_CUDA_ENTRY STV_DEFAULT"
_ZN2at6native18elementwise_kernelILi128ELi4EZNS0_15gpu_kernel_implIZNS0_50_GLOBAL__N__2680c7bb_12_PowKernel_cu_7dd49032_317022pow_scalar_tensor_implIaEEvRNS_18TensorIteratorBaseET_EUlaE_EEvS6_RKS7_EUliE_EEviT1_:
.text._ZN2at6native18elementwise_kernelILi128ELi4EZNS0_15gpu_kernel_implIZNS0_50_GLOBAL__N__2680c7bb_12_PowKernel_cu_7dd49032_317022pow_scalar_tensor_implIaEEvRNS_18TensorIteratorBaseET_EUlaE_EEvS6_RKS7_EUliE_EEviT1_:
[----:B------:R-:W0:Y:S01]  /*0000*/  LDC R1, c[0x0][0x37c] ;  /* 0x0000df00ff017b82 */ /* 0x000e220000000800 */
[----:B------:R-:W1:Y:S07]  /*0010*/  S2R R17, SR_TID.X ;  /* 0x0000000000117919 */ /* 0x000e6e0000002100 */
[----:B------:R-:W2:Y:S01]  /*0020*/  S2UR UR4, SR_CTAID.X ;  /* 0x00000000000479c3 */ /* 0x000ea20000002500 */
[----:B------:R-:W3:Y:S01]  /*0030*/  LDCU UR39, c[0x0][0x388] ;  /* 0x00007100ff2777ac */ /* 0x000ee20008000800 */
[----:B------:R-:W-:Y:S01]  /*0040*/  BSSY.RECONVERGENT B6, `(.L_x_57762) ;  /* 0x0000348000067945 */ /* 0x000fe20003800200 */
[----:B------:R-:W4:Y:S05]  /*0050*/  LDCU UR5, c[0x0][0x380] ;  /* 0x00007000ff0577ac */ /* 0x000f2a0008000800 */
[----:B------:R-:W0:Y:S01]  /*0060*/  LDC.U8 R18, c[0x0][0x590] ;  /* 0x00016400ff127b82 */ /* 0x000e220000000000 */
        /* <DEDUP_REMOVED lines=10> */
[----:B------:R-:W-:Y:S05]  /*0110*/  @P0 BRA `(.L_x_57763) ;  /* 0x0000003000e80947 */ /* 0x000fea0003800000 */
[----:B------:R-:W-:Y:S01]  /*0120*/  UISETP.NE.AND UP0, UPT, UR39, URZ, UPT ;  /* 0x000000ff2700728c */ /* 0x000fe2000bf05270 */
[----:B------:R-:W-:Y:S02]  /*0130*/  IMAD.MOV.U32 R0, RZ, RZ, RZ ;  /* 0x000000ffff007224 */ /* 0x000fe400078e00ff */
[----:B------:R-:W-:-:S06]  /*0140*/  IMAD.MOV.U32 R16, RZ, RZ, RZ ;  /* 0x000000ffff107224 */ /* 0x000fcc00078e00ff */
[----:B------:R-:W-:Y:S05]  /*0150*/  BRA.U !UP0, `(.L_x_57764) ;  /* 0x0000001108a87547 */ /* 0x000fea000b800000 */
[----:B------:R-:W1:Y:S01]  /*0160*/  LDCU.64 UR4, c[0x0][0x390] ;  /* 0x00007200ff0477ac */ /* 0x000e620008000a00 */
[----:B------:R-:W-:Y:S01]  /*0170*/  IMAD.MOV.U32 R16, RZ, RZ, RZ ;  /* 0x000000ffff107224 */ /* 0x000fe200078e00ff */
        /* <DEDUP_REMOVED lines=296> */
.L_x_57764:
[----:B------:R-:W1:Y:S01]  /*1400*/  LDCU.64 UR6, c[0x0][0x588] ;  /* 0x0000b100ff0677ac */ /* 0x000e620008000a00 */
[----:B0-----:R-:W-:-:S04]  /*1410*/  UPRMT UR4, UR42, 0x9910, URZ ;  /* 0x000099102a047896 */ /* 0x001fc800080000ff */
        /* <DEDUP_REMOVED lines=14> */
.L_x_57768:
[----:B------:R0:W5:Y:S01]  /*1500*/  LDG.E.U8 R0, desc[UR36][R2.64] ;  /* 0x0000002402007981 */ /* 0x000162000c1e1100 */
[----:B------:R-:W-:Y:S05]  /*1510*/  BRA `(.L_x_57770) ;  /* 0x0000000c004c7947 */ /* 0x000fea0003800000 */
.L_x_57767:
        /* <DEDUP_REMOVED lines=8> */
.L_x_57772:
[----:B------:R0:W5:Y:S01]  /*15a0*/  LDG.E.U8 R0, desc[UR36][R2.64] ;  /* 0x0000002402007981 */ /* 0x000162000c1e1100 */
[----:B------:R-:W-:Y:S05]  /*15b0*/  BRA `(.L_x_57770) ;  /* 0x0000000c00247947 */ /* 0x000fea0003800000 */
.L_x_57771:
[----:B------:R0:W5:Y:S01]  /*15c0*/  LDG.E.U16 R0, desc[UR36][R2.64] ;  /* 0x0000002402007981 */ /* 0x000162000c1e1500 */
[----:B------:R-:W-:Y:S05]  /*15d0*/  BRA `(.L_x_57770) ;  /* 0x0000000c001c7947 */ /* 0x000fea0003800000 */
.L_x_57766:
        /* <DEDUP_REMOVED lines=9> */
.L_x_57774:
[----:B------:R-:W2:Y:S02]  /*1670*/  LDG.E.U16 R4, desc[UR36][R2.64] ;  /* 0x0000002402047981 */ /* 0x000ea4000c1e1500 */
[----:B--2---:R-:W-:-:S06]  /*1680*/  HADD2.F32 R4, -RZ, R4.H0_H0 ;  /* 0x20000004ff047230 */ /* 0x004fcc0000004100 */
[----:B------:R-:W0:Y:S02]  /*1690*/  F2I.FTZ.TRUNC.NTZ R4, R4 ;  /* 0x0000000400047305 */ /* 0x000e24000021f100 */
[----:B0-----:R-:W-:Y:S01]  /*16a0*/  PRMT R0, R4, 0x7610, R0 ;  /* 0x0000761004007816 */ /* 0x001fe20000000000 */
[----:B------:R-:W-:Y:S06]  /*16b0*/  BRA `(.L_x_57770) ;  /* 0x0000000800e47947 */ /* 0x000fec0003800000 */
.L_x_57773:
        /* <DEDUP_REMOVED lines=9> */
.L_x_57776:
[----:B------:R-:W2:Y:S02]  /*1750*/  LDG.E.U16 R2, desc[UR36][R2.64] ;  /* 0x0000002402027981 */ /* 0x000ea4000c1e1500 */
[----:B--2---:R-:W-:-:S06]  /*1760*/  HADD2.F32 R4, -RZ, R2.H0_H0 ;  /* 0x20000002ff047230 */ /* 0x004fcc0000004100 */
[----:B------:R-:W0:Y:S02]  /*1770*/  F2I.FTZ.TRUNC.NTZ R4, R4 ;  /* 0x0000000400047305 */ /* 0x000e24000021f100 */
[----:B0-----:R-:W-:Y:S01]  /*1780*/  PRMT R0, R4, 0x7610, R0 ;  /* 0x0000761004007816 */ /* 0x001fe20000000000 */
[----:B------:R-:W-:Y:S06]  /*1790*/  BRA `(.L_x_57770) ;  /* 0x0000000800ac7947 */ /* 0x000fec0003800000 */
.L_x_57775:
[----:B------:R-:W2:Y:S02]  /*17a0*/  LDG.E.64 R2, desc[UR36][R2.64] ;  /* 0x0000002402027981 */ /* 0x000ea4000c1e1b00 */
[----:B--2---:R0:W1:Y:S02]  /*17b0*/  F2I.F64.TRUNC R0, R2 ;  /* 0x0000000200007311 */ /* 0x004064000030d100 */
[----:B01----:R-:W-:Y:S05]  /*17c0*/  BRA `(.L_x_57770) ;  /* 0x0000000800a07947 */ /* 0x003fea0003800000 */
.L_x_57765:
        /* <DEDUP_REMOVED lines=12> */
.L_x_57779:
[----:B------:R-:W2:Y:S02]  /*1890*/  LDG.E.64 R2, desc[UR36][R2.64] ;  /* 0x0000002402027981 */ /* 0x000ea4000c1e1b00 */
[----:B--2---:R3:W4:Y:S02]  /*18a0*/  F2I.F64.TRUNC R0, R2 ;  /* 0x0000000200007311 */ /* 0x004724000030d100 */
[----:B---34-:R-:W-:Y:S05]  /*18b0*/  BRA `(.L_x_57770) ;  /* 0x0000000800647947 */ /* 0x018fea0003800000 */
.L_x_57778:
        /* <DEDUP_REMOVED lines=27> */
.L_x_57781:
        /* <DEDUP_REMOVED lines=14> */
.L_x_57780:
[----:B------:R-:W2:Y:S02]  /*1b50*/  LDG.E.U16 R4, desc[UR36][R2.64] ;  /* 0x0000002402047981 */ /* 0x000ea4000c1e1500 */
[----:B--2---:R-:W-:-:S06]  /*1b60*/  IMAD.U32 R4, R4, 0x10000, RZ ;  /* 0x0001000004047824 */ /* 0x004fcc00078e00ff */
[----:B------:R-:W0:Y:S02]  /*1b70*/  F2I.FTZ.TRUNC.NTZ R4, R4 ;  /* 0x0000000400047305 */ /* 0x000e24000021f100 */
[----:B0-----:R-:W-:Y:S01]  /*1b80*/  PRMT R0, R4, 0x7610, R0 ;  /* 0x0000761004007816 */ /* 0x001fe20000000000 */
[----:B------:R-:W-:Y:S06]  /*1b90*/  BRA `(.L_x_57770) ;  /* 0x0000000400ac7947 */ /* 0x000fec0003800000 */
.L_x_57777:
        /* <DEDUP_REMOVED lines=10> */
.L_x_57784:
        /* <DEDUP_REMOVED lines=21> */
.L_x_57788:
[----:B------:R-:W-:Y:S05]  /*1d90*/  BSYNC.RECONVERGENT B1 ;  /* 0x0000000000017941 */ /* 0x000fea0003800200 */
.L_x_57787:
[----:B------:R-:W-:Y:S01]  /*1da0*/  IMAD.SHL.U32 R0, R0, 0x100000, RZ ;  /* 0x0010000000007824 */ /* 0x000fe200078e00ff */
[----:B------:R-:W-:-:S04]  /*1db0*/  LEA R2, R2, 0x3b800000, 0x17 ;  /* 0x3b80000002027811 */ /* 0x000fc800078eb8ff */
[----:B------:R-:W-:-:S07]  /*1dc0*/  LOP3.LUT R4, R2, R0, R7, 0xfe, !PT ;  /* 0x0000000002047212 */ /* 0x000fce00078efe07 */
.L_x_57786:
[----:B------:R-:W-:Y:S05]  /*1dd0*/  BSYNC.RECONVERGENT B0 ;  /* 0x0000000000007941 */ /* 0x000fea0003800200 */
.L_x_57785:
[----:B------:R-:W0:Y:S02]  /*1de0*/  F2I.FTZ.TRUNC.NTZ R4, R4 ;  /* 0x0000000400047305 */ /* 0x000e24000021f100 */
[----:B0-----:R-:W-:Y:S01]  /*1df0*/  PRMT R0, R4, 0x7610, R0 ;  /* 0x0000761004007816 */ /* 0x001fe20000000000 */
[----:B------:R-:W-:Y:S06]  /*1e00*/  BRA `(.L_x_57770) ;  /* 0x0000000400107947 */ /* 0x000fec0003800000 */
.L_x_57783:
        /* <DEDUP_REMOVED lines=21> */
.L_x_57792:
[----:B------:R-:W-:Y:S05]  /*1f60*/  BSYNC.RECONVERGENT B1 ;  /* 0x0000000000017941 */ /* 0x000fea0003800200 */
.L_x_57791:
[----:B------:R-:W-:Y:S01]  /*1f70*/  IMAD.SHL.U32 R0, R0, 0x200000, RZ ;  /* 0x0020000000007824 */ /* 0x000fe200078e00ff */
[----:B------:R-:W-:-:S04]  /*1f80*/  LEA R2, R2, 0x37800000, 0x17 ;  /* 0x3780000002027811 */ /* 0x000fc800078eb8ff */
[----:B------:R-:W-:-:S07]  /*1f90*/  LOP3.LUT R4, R2, R0, R7, 0xfe, !PT ;  /* 0x0000000002047212 */ /* 0x000fce00078efe07 */
.L_x_57790:
[----:B------:R-:W-:Y:S05]  /*1fa0*/  BSYNC.RECONVERGENT B0 ;  /* 0x0000000000007941 */ /* 0x000fea0003800200 */
.L_x_57789:
[----:B------:R-:W0:Y:S02]  /*1fb0*/  F2I.FTZ.TRUNC.NTZ R4, R4 ;  /* 0x0000000400047305 */ /* 0x000e24000021f100 */
[----:B0-----:R-:W-:Y:S01]  /*1fc0*/  PRMT R0, R4, 0x7610, R0 ;  /* 0x0000761004007816 */ /* 0x001fe20000000000 */
[----:B------:R-:W-:Y:S06]  /*1fd0*/  BRA `(.L_x_57770) ;  /* 0x00000000009c7947 */ /* 0x000fec0003800000 */
.L_x_57782:
[----:B------:R-:W-:-:S09]  /*1fe0*/  UISETP.NE.AND UP0, UPT, UR4, 0x1c, UPT ;  /* 0x0000001c0400788c */ /* 0x000fd2000bf05270 */
[----:B------:R-:W-:Y:S05]  /*1ff0*/  BRA.U !UP0, `(.L_x_57793) ;  /* 0x0000000108907547 */ /* 0x000fea000b800000 */
[----:B------:R-:W-:-:S09]  /*2000*/  UISETP.NE.AND UP0, UPT, UR4, 0x1d, UPT ;  /* 0x0000001d0400788c */ /* 0x000fd2000bf05270 */
[----:B------:R-:W-:Y:S05]  /*2010*/  BRA.U !UP0, `(.L_x_57794) ;  /* 0x0000000108807547 */ /* 0x000fea000b800000 */
[----:B------:R-:W-:-:S09]  /*2020*/  UISETP.NE.AND UP0, UPT, UR4, 0x2c, UPT ;  /* 0x0000002c0400788c */ /* 0x000fd2000bf05270 */
[----:B------:R-:W-:Y:S05]  /*2030*/  BRA.U !UP0, `(.L_x_57795) ;  /* 0x0000000108487547 */ /* 0x000fea000b800000 */
.L_x_57769:
        /* <DEDUP_REMOVED lines=16> */
.L_x_57796:
[----:B------:R-:W-:Y:S01]  /*2140*/  PRMT R0, RZ, 0x7610, R0 ;  /* 0x00007610ff007816 */ /* 0x000fe20000000000 */
[----:B------:R-:W-:Y:S06]  /*2150*/  BRA `(.L_x_57770) ;  /* 0x00000000003c7947 */ /* 0x000fec0003800000 */
.L_x_57795:
        /* <DEDUP_REMOVED lines=8> */
.L_x_57798:
[----:B------:R-:W-:Y:S05]  /*21e0*/  BSYNC.RECONVERGENT B0 ;  /* 0x0000000000007941 */ /* 0x000fea0003800200 */
.L_x_57797:
[----:B------:R-:W0:Y:S02]  /*21f0*/  F2I.FTZ.TRUNC.NTZ R4, R4 ;  /* 0x0000000400047305 */ /* 0x000e24000021f100 */
[----:B0-----:R-:W-:Y:S01]  /*2200*/  PRMT R0, R4, 0x7610, R0 ;  /* 0x0000761004007816 */ /* 0x001fe20000000000 */
[----:B------:R-:W-:Y:S06]  /*2210*/  BRA `(.L_x_57770) ;  /* 0x00000000000c7947 */ /* 0x000fec0003800000 */
.L_x_57794:
[----:B------:R2:W5:Y:S01]  /*2220*/  LDG.E.U8 R0, desc[UR36][R2.64] ;  /* 0x0000002402007981 */ /* 0x000562000c1e1100 */
[----:B------:R-:W-:Y:S05]  /*2230*/  BRA `(.L_x_57770) ;  /* 0x0000000000047947 */ /* 0x000fea0003800000 */
.L_x_57793:
[----:B------:R1:W5:Y:S02]  /*2240*/  LDG.E.U8 R0, desc[UR36][R2.64] ;  /* 0x0000002402007981 */ /* 0x000364000c1e1100 */
.L_x_57770:
        /* <DEDUP_REMOVED lines=17> */
[--C-:B------:R-:W-:Y:S02]  /*2360*/  SHF.R.U32.HI R2, RZ, 0x1, R0.reuse ;  /* 0x00000001ff027819 */ /* 0x100fe40000011600 */
[----:B------:R-:W-:Y:S02]  /*2370*/  PRMT R0, R3, 0x7610, R0 ;  /* 0x0000761003007816 */ /* 0x000fe40000000000 */
[----:B------:R-:W-:-:S07]  /*2380*/  PRMT R3, R2, 0x7610, R3 ;  /* 0x0000761002037816 */ /* 0x000fce0000000003 */
.L_x_57803:
        /* <DEDUP_REMOVED lines=17> */
.L_x_57802:
[----:B------:R-:W-:Y:S05]  /*24a0*/  BSYNC.RECONVERGENT B1 ;  /* 0x0000000000017941 */ /* 0x000fea0003800200 */
.L_x_57801:
[----:B------:R-:W-:Y:S05]  /*24b0*/  BRA `(.L_x_57804) ;  /* 0x0000000000287947 */ /* 0x000fea0003800000 */
.L_x_57800:
[----:B------:R-:W-:Y:S01]  /*24c0*/  PRMT R2, R18, 0x9910, RZ ;  /* 0x0000991012027816 */ /* 0x000fe200000000ff */
        /* <DEDUP_REMOVED lines=9> */
.L_x_57804:
[----:B------:R-:W-:Y:S05]  /*2560*/  BSYNC.RECONVERGENT B0 ;  /* 0x0000000000007941 */ /* 0x000fea0003800200 */
.L_x_57799:
        /* <DEDUP_REMOVED lines=16> */
.L_x_57808:
[----:B------:R0:W-:Y:S01]  /*2670*/  STG.E.U8 desc[UR36][R2.64], R5 ;  /* 0x0000000502007986 */ /* 0x0001e2000c101124 */
[----:B------:R-:W-:Y:S05]  /*2680*/  BRA `(.L_x_57810) ;  /* 0x0000000c00887947 */ /* 0x000fea0003800000 */
.L_x_57807:
        /* <DEDUP_REMOVED lines=12> */
.L_x_57812:
[----:B------:R-:W-:-:S04]  /*2750*/  LOP3.LUT R5, R5, 0xffff, RZ, 0xc0, !PT ;  /* 0x0000ffff05057812 */ /* 0x000fc800078ec0ff */
[----:B------:R-:W-:-:S05]  /*2760*/  PRMT R5, R5, 0x8880, RZ ;  /* 0x0000888005057816 */ /* 0x000fca00000000ff */
[----:B------:R0:W-:Y:S01]  /*2770*/  STG.E desc[UR36][R2.64], R5 ;  /* 0x0000000502007986 */ /* 0x0001e2000c101924 */
[----:B------:R-:W-:Y:S05]  /*2780*/  BRA `(.L_x_57810) ;  /* 0x0000000c00487947 */ /* 0x000fea0003800000 */
.L_x_57811:
[----:B------:R-:W-:-:S04]  /*2790*/  PRMT R5, R5, 0x8880, RZ ;  /* 0x0000888005057816 */ /* 0x000fc800000000ff */
[----:B------:R-:W-:-:S05]  /*27a0*/  PRMT R5, R5, 0x7710, RZ ;  /* 0x0000771005057816 */ /* 0x000fca00000000ff */
[----:B------:R0:W-:Y:S01]  /*27b0*/  STG.E.U16 desc[UR36][R2.64], R5 ;  /* 0x0000000502007986 */ /* 0x0001e2000c101524 */
[----:B------:R-:W-:Y:S05]  /*27c0*/  BRA `(.L_x_57810) ;  /* 0x0000000c00387947 */ /* 0x000fea0003800000 */
.L_x_57806:
        /* <DEDUP_REMOVED lines=9> */
.L_x_57814:
[----:B------:R-:W0:Y:S02]  /*2860*/  I2F.S8 R0, R5 ;  /* 0x0000000500007306 */ /* 0x000e240000001400 */
[----:B0-----:R-:W-:-:S05]  /*2870*/  F2FP.F16.F32.PACK_AB R0, RZ, R0 ;  /* 0x00000000ff00723e */ /* 0x001fca00000000ff */
[----:B------:R0:W-:Y:S01]  /*2880*/  STG.E.U16 desc[UR36][R2.64], R0 ;  /* 0x0000000002007986 */ /* 0x0001e2000c101524 */
[----:B------:R-:W-:Y:S05]  /*2890*/  BRA `(.L_x_57810) ;  /* 0x0000000c00047947 */ /* 0x000fea0003800000 */
.L_x_57813:
        /* <DEDUP_REMOVED lines=10> */
.L_x_57816:
[----:B------:R-:W0:Y:S02]  /*2940*/  I2F.S8 R5, R5 ;  /* 0x0000000500057306 */ /* 0x000e240000001400 */
[----:B0-----:R-:W-:-:S04]  /*2950*/  F2FP.F16.F32.PACK_AB R5, RZ, R5 ;  /* 0x00000005ff05723e */ /* 0x001fc800000000ff */
[----:B------:R-:W-:-:S05]  /*2960*/  PRMT R5, R5, 0x5410, RZ ;  /* 0x0000541005057816 */ /* 0x000fca00000000ff */
[----:B------:R0:W-:Y:S01]  /*2970*/  STG.E desc[UR36][R2.64], R5 ;  /* 0x0000000502007986 */ /* 0x0001e2000c101924 */
[----:B------:R-:W-:Y:S05]  /*2980*/  BRA `(.L_x_57810) ;  /* 0x0000000800c87947 */ /* 0x000fea0003800000 */
.L_x_57815:
[----:B------:R-:W-:-:S04]  /*2990*/  PRMT R4, R5, 0x8880, RZ ;  /* 0x0000888005047816 */ /* 0x000fc800000000ff */
[----:B------:R-:W-:-:S06]  /*29a0*/  PRMT R4, R4, 0x7710, RZ ;  /* 0x0000771004047816 */ /* 0x000fcc00000000ff */
[----:B------:R-:W0:Y:S02]  /*29b0*/  I2F.F64.S16 R4, R4 ;  /* 0x0000000400047312 */ /* 0x000e240000101c00 */
[----:B0-----:R0:W-:Y:S01]  /*29c0*/  STG.E.64 desc[UR36][R2.64], R4 ;  /* 0x0000000402007986 */ /* 0x0011e2000c101b24 */
[----:B------:R-:W-:Y:S05]  /*29d0*/  BRA `(.L_x_57810) ;  /* 0x0000000800b47947 */ /* 0x000fea0003800000 */
.L_x_57805:
        /* <DEDUP_REMOVED lines=12> */
.L_x_57819:
[----:B------:R-:W-:Y:S02]  /*2aa0*/  PRMT R4, R5, 0x8880, RZ ;  /* 0x0000888005047816 */ /* 0x000fe400000000ff */
[----:B------:R-:W-:Y:S02]  /*2ab0*/  CS2R R6, SRZ ;  /* 0x0000000000067805 */ /* 0x000fe4000001ff00 */
[----:B------:R-:W-:-:S06]  /*2ac0*/  PRMT R4, R4, 0x7710, RZ ;  /* 0x0000771004047816 */ /* 0x000fcc00000000ff */
[----:B------:R-:W0:Y:S02]  /*2ad0*/  I2F.F64.S16 R4, R4 ;  /* 0x0000000400047312 */ /* 0x000e240000101c00 */
[----:B0-----:R3:W-:Y:S01]  /*2ae0*/  STG.E.128 desc[UR36][R2.64], R4 ;  /* 0x0000000402007986 */ /* 0x0017e2000c101d24 */
[----:B------:R-:W-:Y:S05]  /*2af0*/  BRA `(.L_x_57810) ;  /* 0x00000008006c7947 */ /* 0x000fea0003800000 */
.L_x_57818:
        /* <DEDUP_REMOVED lines=19> */
.L_x_57823:
[----:B------:R-:W-:Y:S05]  /*2c30*/  BSYNC.RECONVERGENT B0 ;  /* 0x0000000000007941 */ /* 0x000fea0003800200 */
.L_x_57822:
[----:B------:R-:W-:-:S05]  /*2c40*/  LOP3.LUT R7, R0, 0x80, R7, 0xf8, !PT ;  /* 0x0000008000077812 */ /* 0x000fca00078ef807 */
[----:B------:R0:W-:Y:S01]  /*2c50*/  STG.E.U8 desc[UR36][R2.64], R7 ;  /* 0x0000000702007986 */ /* 0x0001e2000c101124 */
[----:B------:R-:W-:Y:S05]  /*2c60*/  BRA `(.L_x_57810) ;  /* 0x0000000800107947 */ /* 0x000fea0003800000 */
.L_x_57821:
        /* <DEDUP_REMOVED lines=15> */
.L_x_57825:
[----:B------:R-:W-:Y:S05]  /*2d60*/  BSYNC.RECONVERGENT B0 ;  /* 0x0000000000007941 */ /* 0x000fea0003800200 */
.L_x_57824:
[----:B------:R-:W-:-:S05]  /*2d70*/  LOP3.LUT R7, R0, 0x80, R7, 0xf8, !PT ;  /* 0x0000008000077812 */ /* 0x000fca00078ef807 */
[----:B------:R1:W-:Y:S01]  /*2d80*/  STG.E.U8 desc[UR36][R2.64], R7 ;  /* 0x0000000702007986 */ /* 0x0003e2000c101124 */
[----:B------:R-:W-:Y:S05]  /*2d90*/  BRA `(.L_x_57810) ;  /* 0x0000000400c47947 */ /* 0x000fea0003800000 */
.L_x_57820:
[----:B------:R-:W0:Y:S02]  /*2da0*/  I2F.S8 R0, R5 ;  /* 0x0000000500007306 */ /* 0x000e240000001400 */
[----:B0-----:R-:W-:-:S05]  /*2db0*/  F2FP.BF16.F32.PACK_AB R0, RZ, R0 ;  /* 0x00000000ff00723e */ /* 0x001fca00000010ff */
[----:B------:R2:W-:Y:S01]  /*2dc0*/  STG.E.U16 desc[UR36][R2.64], R0 ;  /* 0x0000000002007986 */ /* 0x0005e2000c101524 */
[----:B------:R-:W-:Y:S05]  /*2dd0*/  BRA `(.L_x_57810) ;  /* 0x0000000400b47947 */ /* 0x000fea0003800000 */
.L_x_57817:
        /* <DEDUP_REMOVED lines=12> */
.L_x_57828:
        /* <DEDUP_REMOVED lines=13> */
.L_x_57831:
[----:B------:R-:W-:-:S04]  /*2f70*/  SHF.R.U32.HI R0, RZ, 0x14, R5 ;  /* 0x00000014ff007819 */ /* 0x000fc80000011605 */
[----:B------:R-:W-:-:S04]  /*2f80*/  LOP3.LUT R0, R0, 0x1, RZ, 0xc0, !PT ;  /* 0x0000000100007812 */ /* 0x000fc800078ec0ff */
[----:B------:R-:W-:-:S04]  /*2f90*/  IADD3 R0, PT, PT, R5, 0x487ffff, R0 ;  /* 0x0487ffff05007810 */ /* 0x000fc80007ffe000 */
[----:B------:R-:W-:-:S04]  /*2fa0*/  SHF.R.U32.HI R0, RZ, 0x14, R0 ;  /* 0x00000014ff007819 */ /* 0x000fc80000011600 */
[----:B------:R-:W-:-:S07]  /*2fb0*/  LOP3.LUT R4, R0, 0xff, RZ, 0xc0, !PT ;  /* 0x000000ff00047812 */ /* 0x000fce00078ec0ff */
.L_x_57832:
[----:B------:R-:W-:-:S04]  /*2fc0*/  SHF.R.U32.HI R5, RZ, 0x18, R5 ;  /* 0x00000018ff057819 */ /* 0x000fc80000011605 */
[----:B------:R-:W-:-:S04]  /*2fd0*/  LOP3.LUT R4, R4, 0x80, R5, 0xf8, !PT ;  /* 0x0000008004047812 */ /* 0x000fc800078ef805 */
[----:B------:R-:W-:-:S07]  /*2fe0*/  PRMT R0, R4, 0x7610, R0 ;  /* 0x0000761004007816 */ /* 0x000fce0000000000 */
.L_x_57830:
[----:B------:R-:W-:Y:S05]  /*2ff0*/  BSYNC.RECONVERGENT B0 ;  /* 0x0000000000007941 */ /* 0x000fea0003800200 */
.L_x_57829:
[----:B------:R0:W-:Y:S01]  /*3000*/  STG.E.U8 desc[UR36][R2.64], R0 ;  /* 0x0000000002007986 */ /* 0x0001e2000c101124 */
[----:B------:R-:W-:Y:S05]  /*3010*/  BRA `(.L_x_57810) ;  /* 0x0000000400247947 */ /* 0x000fea0003800000 */
.L_x_57827:
        /* <DEDUP_REMOVED lines=13> */
.L_x_57835:
[----:B------:R-:W-:-:S04]  /*30f0*/  SHF.R.U32.HI R0, RZ, 0x15, R5 ;  /* 0x00000015ff007819 */ /* 0x000fc80000011605 */
[----:B------:R-:W-:-:S04]  /*3100*/  LOP3.LUT R0, R0, 0x1, RZ, 0xc0, !PT ;  /* 0x0000000100007812 */ /* 0x000fc800078ec0ff */
[----:B------:R-:W-:-:S04]  /*3110*/  IADD3 R0, PT, PT, R5, 0x88fffff, R0 ;  /* 0x088fffff05007810 */ /* 0x000fc80007ffe000 */
[----:B------:R-:W-:-:S04]  /*3120*/  SHF.R.U32.HI R0, RZ, 0x15, R0 ;  /* 0x00000015ff007819 */ /* 0x000fc80000011600 */
[----:B------:R-:W-:-:S07]  /*3130*/  LOP3.LUT R4, R0, 0xff, RZ, 0xc0, !PT ;  /* 0x000000ff00047812 */ /* 0x000fce00078ec0ff */
.L_x_57836:
[----:B------:R-:W-:-:S04]  /*3140*/  SHF.R.U32.HI R5, RZ, 0x18, R5 ;  /* 0x00000018ff057819 */ /* 0x000fc80000011605 */
[----:B------:R-:W-:-:S04]  /*3150*/  LOP3.LUT R4, R4, 0x80, R5, 0xf8, !PT ;  /* 0x0000008004047812 */ /* 0x000fc800078ef805 */
[----:B------:R-:W-:-:S07]  /*3160*/  PRMT R0, R4, 0x7610, R0 ;  /* 0x0000761004007816 */ /* 0x000fce0000000000 */
.L_x_57834:
[----:B------:R-:W-:Y:S05]  /*3170*/  BSYNC.RECONVERGENT B0 ;  /* 0x0000000000007941 */ /* 0x000fea0003800200 */
.L_x_57833:
[----:B------:R0:W-:Y:S01]  /*3180*/  STG.E.U8 desc[UR36][R2.64], R0 ;  /* 0x0000000002007986 */ /* 0x0001e2000c101124 */
[----:B------:R-:W-:Y:S05]  /*3190*/  BRA `(.L_x_57810) ;  /* 0x0000000000c47947 */ /* 0x000fea0003800000 */
.L_x_57826:
[----:B------:R-:W-:-:S09]  /*31a0*/  UISETP.NE.AND UP0, UPT, UR4, 0x1c, UPT ;  /* 0x0000001c0400788c */ /* 0x000fd2000bf05270 */
[----:B------:R-:W-:Y:S05]  /*31b0*/  BRA.U !UP0, `(.L_x_57837) ;  /* 0x0000000108b07547 */ /* 0x000fea000b800000 */
[----:B------:R-:W-:-:S09]  /*31c0*/  UISETP.NE.AND UP0, UPT, UR4, 0x1d, UPT ;  /* 0x0000001d0400788c */ /* 0x000fd2000bf05270 */
[----:B------:R-:W-:Y:S05]  /*31d0*/  BRA.U !UP0, `(.L_x_57838) ;  /* 0x0000000108907547 */ /* 0x000fea000b800000 */
[----:B------:R-:W-:-:S09]  /*31e0*/  UISETP.NE.AND UP0, UPT, UR4, 0x2c, UPT ;  /* 0x0000002c0400788c */ /* 0x000fd2000bf05270 */
[----:B------:R-:W-:Y:S05]  /*31f0*/  BRA.U !UP0, `(.L_x_57839) ;  /* 0x0000000108447547 */ /* 0x000fea000b800000 */
.L_x_57809:
        /* <DEDUP_REMOVED lines=16> */
.L_x_57840:
[----:B------:R-:W-:Y:S05]  /*3300*/  BRA `(.L_x_57810) ;  /* 0x0000000000687947 */ /* 0x000fea0003800000 */
.L_x_57839:
        /* <DEDUP_REMOVED lines=17> */
.L_x_57838:
[----:B------:R-:W-:-:S04]  /*3420*/  LOP3.LUT R5, R5, 0xffff, RZ, 0xc0, !PT ;  /* 0x0000ffff05057812 */ /* 0x000fc800078ec0ff */
[----:B------:R-:W-:-:S05]  /*3430*/  PRMT R5, R5, 0x8880, RZ ;  /* 0x0000888005057816 */ /* 0x000fca00000000ff */
[----:B------:R-:W-:-:S05]  /*3440*/  IMAD.MOV.U32 R4, RZ, RZ, R5 ;  /* 0x000000ffff047224 */ /* 0x000fca00078e0005 */
[----:B------:R-:W-:-:S05]  /*3450*/  SHF.R.S32.HI R5, RZ, 0x1f, R4 ;  /* 0x0000001fff057819 */ /* 0x000fca0000011404 */
[----:B------:R0:W-:Y:S01]  /*3460*/  STG.E.64 desc[UR36][R2.64], R4 ;  /* 0x0000000402007986 */ /* 0x0001e2000c101b24 */
[----:B------:R-:W-:Y:S05]  /*3470*/  BRA `(.L_x_57810) ;  /* 0x00000000000c7947 */ /* 0x000fea0003800000 */
.L_x_57837:
[----:B------:R-:W-:-:S04]  /*3480*/  LOP3.LUT R5, R5, 0xffff, RZ, 0xc0, !PT ;  /* 0x0000ffff05057812 */ /* 0x000fc800078ec0ff */
[----:B------:R-:W-:-:S05]  /*3490*/  PRMT R5, R5, 0x8880, RZ ;  /* 0x0000888005057816 */ /* 0x000fca00000000ff */
[----:B------:R0:W-:Y:S02]  /*34a0*/  STG.E desc[UR36][R2.64], R5 ;  /* 0x0000000502007986 */ /* 0x0001e4000c101924 */
.L_x_57810:
[----:B------:R-:W-:-:S07]  /*34b0*/  IADD3 R17, PT, PT, R17, 0x80, RZ ;  /* 0x0000008011117810 */ /* 0x000fce0007ffe0ff */
.L_x_57763:
[----:B0-----:R-:W-:Y:S05]  /*34c0*/  BSYNC.RECONVERGENT B6 ;  /* 0x0000000000067941 */ /* 0x001fea0003800200 */
.L_x_57762:
[----:B------:R-:W0:Y:S01]  /*34d0*/  LDCU UR4, c[0x0][0x380] ;  /* 0x00007000ff0477ac */ /* 0x000e220008000800 */
[----:B------:R-:W-:Y:S01]  /*34e0*/  BSSY.RECONVERGENT B6, `(.L_x_57841) ;  /* 0x000033e000067945 */ /* 0x000fe20003800200 */
[----:B0-----:R-:W-:-:S13]  /*34f0*/  ISETP.GE.AND P0, PT, R17, UR4, PT ;  /* 0x0000000411007c0c */ /* 0x001fda000bf06270 */
[----:B------:R-:W-:Y:S05]  /*3500*/  @P0 BRA `(.L_x_57842) ;  /* 0x0000003000ec0947 */ /* 0x000fea0003800000 */
[----:B------:R-:W0:Y:S01]  /*3510*/  LDCU UR4, c[0x0][0x388] ;  /* 0x00007100ff0477ac */ /* 0x000e220008000800 */
[----:B--2---:R-:W-:Y:S02]  /*3520*/  IMAD.MOV.U32 R0, RZ, RZ, RZ ;  /* 0x000000ffff007224 */ /* 0x004fe400078e00ff */
        /* <DEDUP_REMOVED lines=301> */
.L_x_57843:
        /* <DEDUP_REMOVED lines=16> */
.L_x_57847:
[----:B------:R3:W5:Y:S01]  /*4900*/  LDG.E.U8 R0, desc[UR36][R2.64] ;  /* 0x0000002402007981 */ /* 0x000762000c1e1100 */
[----:B------:R-:W-:Y:S05]  /*4910*/  BRA `(.L_x_57849) ;  /* 0x0000000c004c7947 */ /* 0x000fea0003800000 */
.L_x_57846:
        /* <DEDUP_REMOVED lines=8> */
.L_x_57851:
[----:B------:R1:W5:Y:S01]  /*49a0*/  LDG.E.U8 R0, desc[UR36][R2.64] ;  /* 0x0000002402007981 */ /* 0x000362000c1e1100 */
[----:B------:R-:W-:Y:S05]  /*49b0*/  BRA `(.L_x_57849) ;  /* 0x0000000c00247947 */ /* 0x000fea0003800000 */
.L_x_57850:
[----:B------:R2:W5:Y:S01]  /*49c0*/  LDG.E.U16 R0, desc[UR36][R2.64] ;  /* 0x0000002402007981 */ /* 0x000562000c1e1500 */
[----:B------:R-:W-:Y:S05]  /*49d0*/  BRA `(.L_x_57849) ;  /* 0x0000000c001c7947 */ /* 0x000fea0003800000 */
.L_x_57845:
        /* <DEDUP_REMOVED lines=9> */
.L_x_57853:
[----:B------:R-:W2:Y:S02]  /*4a70*/  LDG.E.U16 R4, desc[UR36][R2.64] ;  /* 0x0000002402047981 */ /* 0x000ea4000c1e1500 */
[----:B--2---:R-:W-:-:S06]  /*4a80*/  HADD2.F32 R4, -RZ, R4.H0_H0 ;  /* 0x20000004ff047230 */ /* 0x004fcc0000004100 */
[----:B------:R-:W0:Y:S02]  /*4a90*/  F2I.FTZ.TRUNC.NTZ R4, R4 ;  /* 0x0000000400047305 */ /* 0x000e24000021f100 */
[----:B0-----:R-:W-:Y:S01]  /*4aa0*/  PRMT R0, R4, 0x7610, R0 ;  /* 0x0000761004007816 */ /* 0x001fe20000000000 */
[----:B------:R-:W-:Y:S06]  /*4ab0*/  BRA `(.L_x_57849) ;  /* 0x0000000800e47947 */ /* 0x000fec0003800000 */
.L_x_57852:
        /* <DEDUP_REMOVED lines=9> */
.L_x_57855:
[----:B------:R-:W2:Y:S02]  /*4b50*/  LDG.E.U16 R2, desc[UR36][R2.64] ;  /* 0x0000002402027981 */ /* 0x000ea4000c1e1500 */
[----:B--2---:R-:W-:-:S06]  /*4b60*/  HADD2.F32 R4, -RZ, R2.H0_H0 ;  /* 0x20000002ff047230 */ /* 0x004fcc0000004100 */
[----:B------:R-:W0:Y:S02]  /*4b70*/  F2I.FTZ.TRUNC.NTZ R4, R4 ;  /* 0x0000000400047305 */ /* 0x000e24000021f100 */
[----:B0-----:R-:W-:Y:S01]  /*4b80*/  PRMT R0, R4, 0x7610, R0 ;  /* 0x0000761004007816 */ /* 0x001fe20000000000 */
[----:B------:R-:W-:Y:S06]  /*4b90*/  BRA `(.L_x_57849) ;  /* 0x0000000800ac7947 */ /* 0x000fec0003800000 */
.L_x_57854:
[----:B------:R-:W2:Y:S02]  /*4ba0*/  LDG.E.64 R2, desc[UR36][R2.64] ;  /* 0x0000002402027981 */ /* 0x000ea4000c1e1b00 */
[----:B--2---:R0:W1:Y:S02]  /*4bb0*/  F2I.F64.TRUNC R0, R2 ;  /* 0x0000000200007311 */ /* 0x004064000030d100 */
[----:B01----:R-:W-:Y:S05]  /*4bc0*/  BRA `(.L_x_57849) ;  /* 0x0000000800a07947 */ /* 0x003fea0003800000 */
.L_x_57844:
        /* <DEDUP_REMOVED lines=12> */
.L_x_57858:
[----:B------:R-:W2:Y:S02]  /*4c90*/  LDG.E.64 R2, desc[UR36][R2.64] ;  /* 0x0000002402027981 */ /* 0x000ea4000c1e1b00 */
[----:B--2---:R0:W1:Y:S02]  /*4ca0*/  F2I.F64.TRUNC R0, R2 ;  /* 0x0000000200007311 */ /* 0x004064000030d100 */
[----:B01----:R-:W-:Y:S05]  /*4cb0*/  BRA `(.L_x_57849) ;  /* 0x0000000800647947 */ /* 0x003fea0003800000 */
.L_x_57857:
        /* <DEDUP_REMOVED lines=27> */
.L_x_57860:
        /* <DEDUP_REMOVED lines=14> */
.L_x_57859:
[----:B------:R-:W2:Y:S02]  /*4f50*/  LDG.E.U16 R4, desc[UR36][R2.64] ;  /* 0x0000002402047981 */ /* 0x000ea4000c1e1500 */
[----:B--2---:R-:W-:-:S06]  /*4f60*/  IMAD.U32 R4, R4, 0x10000, RZ ;  /* 0x0001000004047824 */ /* 0x004fcc00078e00ff */
[----:B------:R-:W0:Y:S02]  /*4f70*/  F2I.FTZ.TRUNC.NTZ R4, R4 ;  /* 0x0000000400047305 */ /* 0x000e24000021f100 */
[----:B0-----:R-:W-:Y:S01]  /*4f80*/  PRMT R0, R4, 0x7610, R0 ;  /* 0x0000761004007816 */ /* 0x001fe20000000000 */
[----:B------:R-:W-:Y:S06]  /*4f90*/  BRA `(.L_x_57849) ;  /* 0x0000000400ac7947 */ /* 0x000fec0003800000 */
.L_x_57856:
        /* <DEDUP_REMOVED lines=10> */
.L_x_57863:
        /* <DEDUP_REMOVED lines=21> */
.L_x_57867:
[----:B------:R-:W-:Y:S05]  /*5190*/  BSYNC.RECONVERGENT B1 ;  /* 0x0000000000017941 */ /* 0x000fea0003800200 */
.L_x_57866:
[----:B------:R-:W-:Y:S01]  /*51a0*/  IMAD.SHL.U32 R0, R0, 0x100000, RZ ;  /* 0x0010000000007824 */ /* 0x000fe200078e00ff */
[----:B------:R-:W-:-:S04]  /*51b0*/  LEA R2, R2, 0x3b800000, 0x17 ;  /* 0x3b80000002027811 */ /* 0x000fc800078eb8ff */
[----:B------:R-:W-:-:S07]  /*51c0*/  LOP3.LUT R4, R2, R0, R7, 0xfe, !PT ;  /* 0x0000000002047212 */ /* 0x000fce00078efe07 */
.L_x_57865:
[----:B------:R-:W-:Y:S05]  /*51d0*/  BSYNC.RECONVERGENT B0 ;  /* 0x0000000000007941 */ /* 0x000fea0003800200 */
.L_x_57864:
[----:B------:R-:W0:Y:S02]  /*51e0*/  F2I.FTZ.TRUNC.NTZ R4, R4 ;  /* 0x0000000400047305 */ /* 0x000e24000021f100 */
[----:B0-----:R-:W-:Y:S01]  /*51f0*/  PRMT R0, R4, 0x7610, R0 ;  /* 0x0000761004007816 */ /* 0x001fe20000000000 */
[----:B------:R-:W-:Y:S06]  /*5200*/  BRA `(.L_x_57849) ;  /* 0x0000000400107947 */ /* 0x000fec0003800000 */
.L_x_57862:
        /* <DEDUP_REMOVED lines=21> */
.L_x_57871:
[----:B------:R-:W-:Y:S05]  /*5360*/  BSYNC.RECONVERGENT B1 ;  /* 0x0000000000017941 */ /* 0x000fea0003800200 */
.L_x_57870:
[----:B------:R-:W-:Y:S01]  /*5370*/  IMAD.SHL.U32 R0, R0, 0x200000, RZ ;  /* 0x0020000000007824 */ /* 0x000fe200078e00ff */
[----:B------:R-:W-:-:S04]  /*5380*/  LEA R2, R2, 0x37800000, 0x17 ;  /* 0x3780000002027811 */ /* 0x000fc800078eb8ff */
[----:B------:R-:W-:-:S07]  /*5390*/  LOP3.LUT R4, R2, R0, R7, 0xfe, !PT ;  /* 0x0000000002047212 */ /* 0x000fce00078efe07 */
.L_x_57869:
[----:B------:R-:W-:Y:S05]  /*53a0*/  BSYNC.RECONVERGENT B0 ;  /* 0x0000000000007941 */ /* 0x000fea0003800200 */
.L_x_57868:
[----:B------:R-:W0:Y:S02]  /*53b0*/  F2I.FTZ.TRUNC.NTZ R4, R4 ;  /* 0x0000000400047305 */ /* 0x000e24000021f100 */
[----:B0-----:R-:W-:Y:S01]  /*53c0*/  PRMT R0, R4, 0x7610, R0 ;  /* 0x0000761004007816 */ /* 0x001fe20000000000 */
[----:B------:R-:W-:Y:S06]  /*53d0*/  BRA `(.L_x_57849) ;  /* 0x00000000009c7947 */ /* 0x000fec0003800000 */
.L_x_57861:
        /* <DEDUP_REMOVED lines=14> */
.L_x_57875:
[----:B------:R-:W-:Y:S05]  /*54c0*/  BSYNC.RECONVERGENT B0 ;  /* 0x0000000000007941 */ /* 0x000fea0003800200 */
.L_x_57874:
[----:B------:R-:W0:Y:S02]  /*54d0*/  F2I.FTZ.TRUNC.NTZ R4, R4 ;  /* 0x0000000400047305 */ /* 0x000e24000021f100 */
[----:B0-----:R-:W-:Y:S01]  /*54e0*/  PRMT R0, R4, 0x7610, R0 ;  /* 0x0000761004007816 */ /* 0x001fe20000000000 */
[----:B------:R-:W-:Y:S06]  /*54f0*/  BRA `(.L_x_57849) ;  /* 0x0000000000547947 */ /* 0x000fec0003800000 */
.L_x_57848:
        /* <DEDUP_REMOVED lines=16> */
.L_x_57876:
[----:B------:R-:W-:Y:S01]  /*5600*/  PRMT R0, RZ, 0x7610, R0 ;  /* 0x00007610ff007816 */ /* 0x000fe20000000000 */
[----:B------:R-:W-:Y:S06]  /*5610*/  BRA `(.L_x_57849) ;  /* 0x00000000000c7947 */ /* 0x000fec0003800000 */
.L_x_57873:
[----:B------:R0:W5:Y:S01]  /*5620*/  LDG.E.U8 R0, desc[UR36][R2.64] ;  /* 0x0000002402007981 */ /* 0x000162000c1e1100 */
[----:B------:R-:W-:Y:S05]  /*5630*/  BRA `(.L_x_57849) ;  /* 0x0000000000047947 */ /* 0x000fea0003800000 */
.L_x_57872:
[----:B------:R0:W5:Y:S02]  /*5640*/  LDG.E.U8 R0, desc[UR36][R2.64] ;  /* 0x0000002402007981 */ /* 0x000164000c1e1100 */
.L_x_57849:
        /* <DEDUP_REMOVED lines=13> */
[----:B------:R-:W-:-:S02]  /*5720*/  ISETP.GE.U32.AND P0, PT, R0, 0x2, PT ;  /* 0x000000020000780c */ /* 0x000fc40003f06070 */
[----:B------:R-:W-:Y:S01]  /*5730*/  PRMT R5, R2, 0x9910, RZ ;  /* 0x0000991002057816 */ /* 0x000fe200000000ff */
[----:B------:R-:W-:-:S04]  /*5740*/  IMAD.MOV.U32 R2, RZ, RZ, R3 ;  /* 0x000000ffff027224 */ /* 0x000fc800078e0003 */
[----:B------:R-:W-:-:S06]  /*5750*/  IMAD R3, R2, R2, RZ ;  /* 0x0000000202037224 */ /* 0x000fcc00078e02ff */
[----:B------:R-:W-:Y:S05]  /*5760*/  @!P0 BRA `(.L_x_57880) ;  /* 0x0000000000508947 */ /* 0x000fea0003800000 */
[--C-:B------:R-:W-:Y:S02]  /*5770*/  SHF.R.U32.HI R2, RZ, 0x1, R0.reuse ;  /* 0x00000001ff027819 */ /* 0x100fe40000011600 */
[----:B------:R-:W-:Y:S02]  /*5780*/  PRMT R0, R3, 0x7610, R0 ;  /* 0x0000761003007816 */ /* 0x000fe40000000000 */
[----:B------:R-:W-:-:S07]  /*5790*/  PRMT R3, R2, 0x7610, R3 ;  /* 0x0000761002037816 */ /* 0x000fce0000000003 */
.L_x_57881:
        /* <DEDUP_REMOVED lines=14> */
[----:B------:R-:W-:Y:S02]  /*5880*/  PRMT R0, R4, 0x7610, R0 ;  /* 0x0000761004007816 */ /* 0x000fe40000000000 */
[----:B------:R-:W-:Y:S01]  /*5890*/  PRMT R5, R2, 0x7610, R5 ;  /* 0x0000761002057816 */ /* 0x000fe20000000005 */
[----:B------:R-:W-:Y:S06]  /*58a0*/  @P0 BRA `(.L_x_57881) ;  /* 0xfffffffc00bc0947 */ /* 0x000fec000383ffff */
.L_x_57880:
[----:B------:R-:W-:Y:S05]  /*58b0*/  BSYNC.RECONVERGENT B1 ;  /* 0x0000000000017941 */ /* 0x000fea0003800200 */
.L_x_57879:
[----:B------:R-:W-:Y:S05]  /*58c0*/  BRA `(.L_x_57882) ;  /* 0x0000000000287947 */ /* 0x000fea0003800000 */
.L_x_57878:
        /* <DEDUP_REMOVED lines=10> */
.L_x_57882:
[----:B------:R-:W-:Y:S05]  /*5970*/  BSYNC.RECONVERGENT B0 ;  /* 0x0000000000007941 */ /* 0x000fea0003800200 */
.L_x_57877:
        /* <DEDUP_REMOVED lines=16> */
.L_x_57886:
[----:B------:R0:W-:Y:S01]  /*5a80*/  STG.E.U8 desc[UR36][R2.64], R5 ;  /* 0x0000000502007986 */ /* 0x0001e2000c101124 */
[----:B------:R-:W-:Y:S05]  /*5a90*/  BRA `(.L_x_57888) ;  /* 0x0000000c00847947 */ /* 0x000fea0003800000 */
.L_x_57885:
        /* <DEDUP_REMOVED lines=12> */
.L_x_57890:
[----:B------:R-:W-:-:S04]  /*5b60*/  LOP3.LUT R5, R5, 0xffff, RZ, 0xc0, !PT ;  /* 0x0000ffff05057812 */ /* 0x000fc800078ec0ff */
[----:B------:R-:W-:-:S05]  /*5b70*/  PRMT R5, R5, 0x8880, RZ ;  /* 0x0000888005057816 */ /* 0x000fca00000000ff */
[----:B------:R0:W-:Y:S01]  /*5b80*/  STG.E desc[UR36][R2.64], R5 ;  /* 0x0000000502007986 */ /* 0x0001e2000c101924 */
[----:B------:R-:W-:Y:S05]  /*5b90*/  BRA `(.L_x_57888) ;  /* 0x0000000c00447947 */ /* 0x000fea0003800000 */
.L_x_57889:
[----:B------:R-:W-:-:S04]  /*5ba0*/  PRMT R5, R5, 0x8880, RZ ;  /* 0x0000888005057816 */ /* 0x000fc800000000ff */
[----:B------:R-:W-:-:S05]  /*5bb0*/  PRMT R5, R5, 0x7710, RZ ;  /* 0x0000771005057816 */ /* 0x000fca00000000ff */
[----:B------:R0:W-:Y:S01]  /*5bc0*/  STG.E.U16 desc[UR36][R2.64], R5 ;  /* 0x0000000502007986 */ /* 0x0001e2000c101524 */
[----:B------:R-:W-:Y:S05]  /*5bd0*/  BRA `(.L_x_57888) ;  /* 0x0000000c00347947 */ /* 0x000fea0003800000 */
.L_x_57884:
        /* <DEDUP_REMOVED lines=9> */
.L_x_57892:
[----:B------:R-:W0:Y:S02]  /*5c70*/  I2F.S8 R0, R5 ;  /* 0x0000000500007306 */ /* 0x000e240000001400 */
[----:B0-----:R-:W-:-:S05]  /*5c80*/  F2FP.F16.F32.PACK_AB R0, RZ, R0 ;  /* 0x00000000ff00723e */ /* 0x001fca00000000ff */
[----:B------:R0:W-:Y:S01]  /*5c90*/  STG.E.U16 desc[UR36][R2.64], R0 ;  /* 0x0000000002007986 */ /* 0x0001e2000c101524 */
[----:B------:R-:W-:Y:S05]  /*5ca0*/  BRA `(.L_x_57888) ;  /* 0x0000000c00007947 */ /* 0x000fea0003800000 */
.L_x_57891:
        /* <DEDUP_REMOVED lines=10> */
.L_x_57894:
[----:B------:R-:W0:Y:S02]  /*5d50*/  I2F.S8 R5, R5 ;  /* 0x0000000500057306 */ /* 0x000e240000001400 */
[----:B0-----:R-:W-:-:S04]  /*5d60*/  F2FP.F16.F32.PACK_AB R5, RZ, R5 ;  /* 0x00000005ff05723e */ /* 0x001fc800000000ff */
[----:B------:R-:W-:-:S05]  /*5d70*/  PRMT R5, R5, 0x5410, RZ ;  /* 0x0000541005057816 */ /* 0x000fca00000000ff */
[----:B------:R0:W-:Y:S01]  /*5d80*/  STG.E desc[UR36][R2.64], R5 ;  /* 0x0000000502007986 */ /* 0x0001e2000c101924 */
[----:B------:R-:W-:Y:S05]  /*5d90*/  BRA `(.L_x_57888) ;  /* 0x0000000800c47947 */ /* 0x000fea0003800000 */
.L_x_57893:
[----:B------:R-:W-:-:S04]  /*5da0*/  PRMT R4, R5, 0x8880, RZ ;  /* 0x0000888005047816 */ /* 0x000fc800000000ff */
[----:B------:R-:W-:-:S06]  /*5db0*/  PRMT R4, R4, 0x7710, RZ ;  /* 0x0000771004047816 */ /* 0x000fcc00000000ff */
[----:B------:R-:W0:Y:S02]  /*5dc0*/  I2F.F64.S16 R4, R4 ;  /* 0x0000000400047312 */ /* 0x000e240000101c00 */
[----:B0-----:R0:W-:Y:S01]  /*5dd0*/  STG.E.64 desc[UR36][R2.64], R4 ;  /* 0x0000000402007986 */ /* 0x0011e2000c101b24 */
[----:B------:R-:W-:Y:S05]  /*5de0*/  BRA `(.L_x_57888) ;  /* 0x0000000800b07947 */ /* 0x000fea0003800000 */
.L_x_57883:
        /* <DEDUP_REMOVED lines=14> */
.L_x_57898:
        /* <DEDUP_REMOVED lines=18> */
.L_x_57901:
[----:B------:R-:W-:-:S04]  /*5ff0*/  SHF.R.U32.HI R5, RZ, 0x18, R5 ;  /* 0x00000018ff057819 */ /* 0x000fc80000011605 */
[----:B------:R-:W-:-:S07]  /*6000*/  LOP3.LUT R0, R0, 0x80, R5, 0xf8, !PT ;  /* 0x0000008000007812 */ /* 0x000fce00078ef805 */
.L_x_57900:
[----:B------:R-:W-:Y:S05]  /*6010*/  BSYNC.RECONVERGENT B0 ;  /* 0x0000000000007941 */ /* 0x000fea0003800200 */
.L_x_57899:
[----:B------:R3:W-:Y:S01]  /*6020*/  STG.E.U8 desc[UR36][R2.64], R0 ;  /* 0x0000000002007986 */ /* 0x0007e2000c101124 */
[----:B------:R-:W-:Y:S05]  /*6030*/  BRA `(.L_x_57888) ;  /* 0x00000008001c7947 */ /* 0x000fea0003800000 */
.L_x_57897:
        /* <DEDUP_REMOVED lines=18> */
.L_x_57904:
[----:B------:R-:W-:-:S04]  /*6160*/  SHF.R.U32.HI R5, RZ, 0x18, R5 ;  /* 0x00000018ff057819 */ /* 0x000fc80000011605 */
[----:B------:R-:W-:-:S07]  /*6170*/  LOP3.LUT R0, R0, 0x80, R5, 0xf8, !PT ;  /* 0x0000008000007812 */ /* 0x000fce00078ef805 */
.L_x_57903:
[----:B------:R-:W-:Y:S05]  /*6180*/  BSYNC.RECONVERGENT B0 ;  /* 0x0000000000007941 */ /* 0x000fea0003800200 */
.L_x_57902:
[----:B------:R0:W-:Y:S01]  /*6190*/  STG.E.U8 desc[UR36][R2.64], R0 ;  /* 0x0000000002007986 */ /* 0x0001e2000c101124 */
[----:B------:R-:W-:Y:S05]  /*61a0*/  BRA `(.L_x_57888) ;  /* 0x0000000400c07947 */ /* 0x000fea0003800000 */
.L_x_57896:
        /* <DEDUP_REMOVED lines=23> */
.L_x_57906:
[----:B------:R-:W-:-:S04]  /*6320*/  LOP3.LUT R5, R5, 0xffff, RZ, 0xc0, !PT ;  /* 0x0000ffff05057812 */ /* 0x000fc800078ec0ff */
[----:B------:R-:W-:-:S05]  /*6330*/  PRMT R5, R5, 0x8880, RZ ;  /* 0x0000888005057816 */ /* 0x000fca00000000ff */
[----:B------:R-:W-:-:S05]  /*6340*/  IMAD.MOV.U32 R4, RZ, RZ, R5 ;  /* 0x000000ffff047224 */ /* 0x000fca00078e0005 */
[----:B------:R-:W-:-:S05]  /*6350*/  SHF.R.S32.HI R5, RZ, 0x1f, R4 ;  /* 0x0000001fff057819 */ /* 0x000fca0000011404 */
[----:B------:R1:W-:Y:S01]  /*6360*/  STG.E.64 desc[UR36][R2.64], R4 ;  /* 0x0000000402007986 */ /* 0x0003e2000c101b24 */
[----:B------:R-:W-:Y:S05]  /*6370*/  BRA `(.L_x_57888) ;  /* 0x00000004004c7947 */ /* 0x000fea0003800000 */
.L_x_57905:
[----:B------:R-:W-:-:S04]  /*6380*/  LOP3.LUT R5, R5, 0xffff, RZ, 0xc0, !PT ;  /* 0x0000ffff05057812 */ /* 0x000fc800078ec0ff */
[----:B------:R-:W-:-:S05]  /*6390*/  PRMT R5, R5, 0x8880, RZ ;  /* 0x0000888005057816 */ /* 0x000fca00000000ff */
[----:B------:R0:W-:Y:S01]  /*63a0*/  STG.E desc[UR36][R2.64], R5 ;  /* 0x0000000502007986 */ /* 0x0001e2000c101924 */
[----:B------:R-:W-:Y:S05]  /*63b0*/  BRA `(.L_x_57888) ;  /* 0x00000004003c7947 */ /* 0x000fea0003800000 */
.L_x_57895:
        /* <DEDUP_REMOVED lines=10> */
.L_x_57908:
[----:B------:R-:W-:Y:S02]  /*6460*/  PRMT R4, R5, 0x8880, RZ ;  /* 0x0000888005047816 */ /* 0x000fe400000000ff */
[----:B------:R-:W-:Y:S02]  /*6470*/  CS2R R6, SRZ ;  /* 0x0000000000067805 */ /* 0x000fe4000001ff00 */
[----:B------:R-:W-:-:S06]  /*6480*/  PRMT R4, R4, 0x7710, RZ ;  /* 0x0000771004047816 */ /* 0x000fcc00000000ff */
[----:B------:R-:W0:Y:S02]  /*6490*/  I2F.F64.S16 R4, R4 ;  /* 0x0000000400047312 */ /* 0x000e240000101c00 */
[----:B0-----:R0:W-:Y:S01]  /*64a0*/  STG.E.128 desc[UR36][R2.64], R4 ;  /* 0x0000000402007986 */ /* 0x0011e2000c101d24 */
[----:B------:R-:W-:Y:S05]  /*64b0*/  BRA `(.L_x_57888) ;  /* 0x0000000000fc7947 */ /* 0x000fea0003800000 */
.L_x_57907:
[----:B------:R-:W-:-:S09]  /*64c0*/  UISETP.NE.AND UP0, UPT, UR4, 0xf, UPT ;  /* 0x0000000f0400788c */ /* 0x000fd2000bf05270 */
[----:B------:R-:W-:Y:S05]  /*64d0*/  BRA.U !UP0, `(.L_x_57909) ;  /* 0x0000000108e87547 */ /* 0x000fea000b800000 */
[----:B------:R-:W-:-:S09]  /*64e0*/  UISETP.NE.AND UP0, UPT, UR4, 0x17, UPT ;  /* 0x000000170400788c */ /* 0x000fd2000bf05270 */
[----:B------:R-:W-:Y:S05]  /*64f0*/  BRA.U !UP0, `(.L_x_57910) ;  /* 0x0000000108907547 */ /* 0x000fea000b800000 */
[----:B------:R-:W-:-:S09]  /*6500*/  UISETP.NE.AND UP0, UPT, UR4, 0x18, UPT ;  /* 0x000000180400788c */ /* 0x000fd2000bf05270 */
[----:B------:R-:W-:Y:S05]  /*6510*/  BRA.U !UP0, `(.L_x_57911) ;  /* 0x0000000108447547 */ /* 0x000fea000b800000 */
.L_x_57887:
        /* <DEDUP_REMOVED lines=16> */
.L_x_57912:
[----:B------:R-:W-:Y:S05]  /*6620*/  BRA `(.L_x_57888) ;  /* 0x0000000000a07947 */ /* 0x000fea0003800000 */
.L_x_57911:
        /* <DEDUP_REMOVED lines=13> */
.L_x_57914:
[----:B------:R-:W-:Y:S05]  /*6700*/  BSYNC.RECONVERGENT B0 ;  /* 0x0000000000007941 */ /* 0x000fea0003800200 */
.L_x_57913:
[----:B------:R-:W-:-:S05]  /*6710*/  LOP3.LUT R7, R0, 0x80, R7, 0xf8, !PT ;  /* 0x0000008000077812 */ /* 0x000fca00078ef807 */
[----:B------:R0:W-:Y:S01]  /*6720*/  STG.E.U8 desc[UR36][R2.64], R7 ;  /* 0x0000000702007986 */ /* 0x0001e2000c101124 */
[----:B------:R-:W-:Y:S05]  /*6730*/  BRA `(.L_x_57888) ;  /* 0x00000000005c7947 */ /* 0x000fea0003800000 */
.L_x_57910:
        /* <DEDUP_REMOVED lines=12> */
.L_x_57916:
[----:B------:R-:W-:Y:S01]  /*6800*/  IMAD.MOV.U32 R0, RZ, RZ, 0x7f ;  /* 0x0000007fff007424 */ /* 0x000fe200078e00ff */
[----:B------:R-:W-:-:S04]  /*6810*/  ISETP.GT.U32.AND P0, PT, R4, 0x7f800000, PT ;  /* 0x7f8000000400780c */ /* 0x000fc80003f04070 */
[----:B------:R-:W-:-:S09]  /*6820*/  SEL R0, R0, 0x7c, P0 ;  /* 0x0000007c00007807 */ /* 0x000fd20000000000 */
.L_x_57917:
[----:B------:R-:W-:Y:S05]  /*6830*/  BSYNC.RECONVERGENT B0 ;  /* 0x0000000000007941 */ /* 0x000fea0003800200 */
.L_x_57915:
[----:B------:R-:W-:-:S04]  /*6840*/  SHF.R.U32.HI R5, RZ, 0x18, R5 ;  /* 0x00000018ff057819 */ /* 0x000fc80000011605 */
[----:B------:R-:W-:-:S05]  /*6850*/  LOP3.LUT R5, R0, 0x80, R5, 0xf8, !PT ;  /* 0x0000008000057812 */ /* 0x000fca00078ef805 */
[----:B------:R0:W-:Y:S01]  /*6860*/  STG.E.U8 desc[UR36][R2.64], R5 ;  /* 0x0000000502007986 */ /* 0x0001e2000c101124 */
[----:B------:R-:W-:Y:S05]  /*6870*/  BRA `(.L_x_57888) ;  /* 0x00000000000c7947 */ /* 0x000fea0003800000 */
.L_x_57909:
[----:B------:R-:W0:Y:S02]  /*6880*/  I2F.S8 R0, R5 ;  /* 0x0000000500007306 */ /* 0x000e240000001400 */
[----:B0-----:R-:W-:-:S05]  /*6890*/  F2FP.BF16.F32.PACK_AB R0, RZ, R0 ;  /* 0x00000000ff00723e */ /* 0x001fca00000010ff */
[----:B------:R0:W-:Y:S02]  /*68a0*/  STG.E.U16 desc[UR36][R2.64], R0 ;  /* 0x0000000002007986 */ /* 0x0001e4000c101524 */
.L_x_57888:
[----:B------:R-:W-:-:S07]  /*68b0*/  VIADD R17, R17, 0x80 ;  /* 0x0000008011117836 */ /* 0x000fce0000000000 */
.L_x_57842:
[----:B------:R-:W-:Y:S05]  /*68c0*/  BSYNC.RECONVERGENT B6 ;  /* 0x0000000000067941 */ /* 0x000fea0003800200 */
.L_x_57841:
        /* <DEDUP_REMOVED lines=307> */
.L_x_57920:
[----:B------:R-:W1:Y:S01]  /*7c00*/  LDCU.64 UR6, c[0x0][0x588] ;  /* 0x0000b100ff0677ac */ /* 0x000e620008000a00 */
[----:B------:R-:W-:-:S04]  /*7c10*/  UPRMT UR4, UR42, 0x9910, URZ ;  /* 0x000099102a047896 */ /* 0x000fc800080000ff */
[----:B------:R-:W-:Y:S01]  /*7c20*/  UISETP.GT.AND UP0, UPT, UR4, 0x9, UPT ;  /* 0x000000090400788c */ /* 0x000fe2000bf04270 */
[----:B-1--4-:R-:W-:-:S04]  /*7c30*/  IADD3 R2, P0, PT, R0, UR6, RZ ;  /* 0x0000000600027c10 */ /* 0x012fc8000ff1e0ff */
        /* <DEDUP_REMOVED lines=12> */
.L_x_57924:
[----:B------:R0:W5:Y:S01]  /*7d00*/  LDG.E.U8 R0, desc[UR36][R2.64] ;  /* 0x0000002402007981 */ /* 0x000162000c1e1100 */
[----:B------:R-:W-:Y:S05]  /*7d10*/  BRA `(.L_x_57926) ;  /* 0x0000000c004c7947 */ /* 0x000fea0003800000 */
.L_x_57923:
        /* <DEDUP_REMOVED lines=8> */
.L_x_57928:
[----:B------:R3:W5:Y:S01]  /*7da0*/  LDG.E.U8 R0, desc[UR36][R2.64] ;  /* 0x0000002402007981 */ /* 0x000762000c1e1100 */
[----:B------:R-:W-:Y:S05]  /*7db0*/  BRA `(.L_x_57926) ;  /* 0x0000000c00247947 */ /* 0x000fea0003800000 */
.L_x_57927:
[----:B------:R2:W5:Y:S01]  /*7dc0*/  LDG.E.U16 R0, desc[UR36][R2.64] ;  /* 0x0000002402007981 */ /* 0x000562000c1e1500 */
[----:B------:R-:W-:Y:S05]  /*7dd0*/  BRA `(.L_x_57926) ;  /* 0x0000000c001c7947 */ /* 0x000fea0003800000 */
.L_x_57922:
        /* <DEDUP_REMOVED lines=9> */
.L_x_57930:
[----:B------:R-:W2:Y:S02]  /*7e70*/  LDG.E.U16 R4, desc[UR36][R2.64] ;  /* 0x0000002402047981 */ /* 0x000ea4000c1e1500 */
[----:B--2---:R-:W-:-:S06]  /*7e80*/  HADD2.F32 R4, -RZ, R4.H0_H0 ;  /* 0x20000004ff047230 */ /* 0x004fcc0000004100 */
[----:B------:R-:W0:Y:S02]  /*7e90*/  F2I.FTZ.TRUNC.NTZ R4, R4 ;  /* 0x0000000400047305 */ /* 0x000e24000021f100 */
[----:B0-----:R-:W-:Y:S01]  /*7ea0*/  PRMT R0, R4, 0x7610, R0 ;  /* 0x0000761004007816 */ /* 0x001fe20000000000 */
[----:B------:R-:W-:Y:S06]  /*7eb0*/  BRA `(.L_x_57926) ;  /* 0x0000000800e47947 */ /* 0x000fec0003800000 */
.L_x_57929:
        /* <DEDUP_REMOVED lines=9> */
.L_x_57932:
[----:B------:R-:W2:Y:S02]  /*7f50*/  LDG.E.U16 R2, desc[UR36][R2.64] ;  /* 0x0000002402027981 */ /* 0x000ea4000c1e1500 */
[----:B--2---:R-:W-:-:S06]  /*7f60*/  HADD2.F32 R4, -RZ, R2.H0_H0 ;  /* 0x20000002ff047230 */ /* 0x004fcc0000004100 */
[----:B------:R-:W0:Y:S02]  /*7f70*/  F2I.FTZ.TRUNC.NTZ R4, R4 ;  /* 0x0000000400047305 */ /* 0x000e24000021f100 */
[----:B0-----:R-:W-:Y:S01]  /*7f80*/  PRMT R0, R4, 0x7610, R0 ;  /* 0x0000761004007816 */ /* 0x001fe20000000000 */
[----:B------:R-:W-:Y:S06]  /*7f90*/  BRA `(.L_x_57926) ;  /* 0x0000000800ac7947 */ /* 0x000fec0003800000 */
.L_x_57931:
[----:B------:R-:W2:Y:S02]  /*7fa0*/  LDG.E.64 R2, desc[UR36][R2.64] ;  /* 0x0000002402027981 */ /* 0x000ea4000c1e1b00 */
[----:B--2---:R0:W1:Y:S02]  /*7fb0*/  F2I.F64.TRUNC R0, R2 ;  /* 0x0000000200007311 */ /* 0x004064000030d100 */
[----:B01----:R-:W-:Y:S05]  /*7fc0*/  BRA `(.L_x_57926) ;  /* 0x0000000800a07947 */ /* 0x003fea0003800000 */
.L_x_57921:
        /* <DEDUP_REMOVED lines=12> */
.L_x_57935:
[----:B------:R-:W2:Y:S02]  /*8090*/  LDG.E.64 R2, desc[UR36][R2.64] ;  /* 0x0000002402027981 */ /* 0x000ea4000c1e1b00 */
[----:B--2---:R0:W1:Y:S02]  /*80a0*/  F2I.F64.TRUNC R0, R2 ;  /* 0x0000000200007311 */ /* 0x004064000030d100 */
[----:B01----:R-:W-:Y:S05]  /*80b0*/  BRA `(.L_x_57926) ;  /* 0x0000000800647947 */ /* 0x003fea0003800000 */
.L_x_57934:
        /* <DEDUP_REMOVED lines=27> */
.L_x_57937:
        /* <DEDUP_REMOVED lines=14> */
.L_x_57936:
[----:B------:R-:W2:Y:S02]  /*8350*/  LDG.E.U16 R4, desc[UR36][R2.64] ;  /* 0x0000002402047981 */ /* 0x000ea4000c1e1500 */
[----:B--2---:R-:W-:-:S06]  /*8360*/  IMAD.U32 R4, R4, 0x10000, RZ ;  /* 0x0001000004047824 */ /* 0x004fcc00078e00ff */
[----:B------:R-:W0:Y:S02]  /*8370*/  F2I.FTZ.TRUNC.NTZ R4, R4 ;  /* 0x0000000400047305 */ /* 0x000e24000021f100 */
[----:B0-----:R-:W-:Y:S01]  /*8380*/  PRMT R0, R4, 0x7610, R0 ;  /* 0x0000761004007816 */ /* 0x001fe20000000000 */
[----:B------:R-:W-:Y:S06]  /*8390*/  BRA `(.L_x_57926) ;  /* 0x0000000400ac7947 */ /* 0x000fec0003800000 */
.L_x_57933:
        /* <DEDUP_REMOVED lines=10> */
.L_x_57940:
        /* <DEDUP_REMOVED lines=21> */
.L_x_57944:
[----:B------:R-:W-:Y:S05]  /*8590*/  BSYNC.RECONVERGENT B1 ;  /* 0x0000000000017941 */ /* 0x000fea0003800200 */
.L_x_57943:
[----:B------:R-:W-:Y:S02]  /*85a0*/  SHF.L.U32 R0, R0, 0x14, RZ ;  /* 0x0000001400007819 */ /* 0x000fe400000006ff */
[----:B------:R-:W-:-:S04]  /*85b0*/  LEA R2, R2, 0x3b800000, 0x17 ;  /* 0x3b80000002027811 */ /* 0x000fc800078eb8ff */
[----:B------:R-:W-:-:S07]  /*85c0*/  LOP3.LUT R4, R2, R0, R7, 0xfe, !PT ;  /* 0x0000000002047212 */ /* 0x000fce00078efe07 */
.L_x_57942:
[----:B------:R-:W-:Y:S05]  /*85d0*/  BSYNC.RECONVERGENT B0 ;  /* 0x0000000000007941 */ /* 0x000fea0003800200 */
.L_x_57941:
[----:B------:R-:W0:Y:S02]  /*85e0*/  F2I.FTZ.TRUNC.NTZ R4, R4 ;  /* 0x0000000400047305 */ /* 0x000e24000021f100 */
[----:B0-----:R-:W-:Y:S01]  /*85f0*/  PRMT R0, R4, 0x7610, R0 ;  /* 0x0000761004007816 */ /* 0x001fe20000000000 */
[----:B------:R-:W-:Y:S06]  /*8600*/  BRA `(.L_x_57926) ;  /* 0x0000000400107947 */ /* 0x000fec0003800000 */
.L_x_57939:
        /* <DEDUP_REMOVED lines=21> */
.L_x_57948:
[----:B------:R-:W-:Y:S05]  /*8760*/  BSYNC.RECONVERGENT B1 ;  /* 0x0000000000017941 */ /* 0x000fea0003800200 */
.L_x_57947:
[----:B------:R-:W-:Y:S01]  /*8770*/  IMAD.SHL.U32 R0, R0, 0x200000, RZ ;  /* 0x0020000000007824 */ /* 0x000fe200078e00ff */
[----:B------:R-:W-:-:S04]  /*8780*/  LEA R2, R2, 0x37800000, 0x17 ;  /* 0x3780000002027811 */ /* 0x000fc800078eb8ff */
[----:B------:R-:W-:-:S07]  /*8790*/  LOP3.LUT R4, R2, R0, R7, 0xfe, !PT ;  /* 0x0000000002047212 */ /* 0x000fce00078efe07 */
.L_x_57946:
[----:B------:R-:W-:Y:S05]  /*87a0*/  BSYNC.RECONVERGENT B0 ;  /* 0x0000000000007941 */ /* 0x000fea0003800200 */
.L_x_57945:
[----:B------:R-:W0:Y:S02]  /*87b0*/  F2I.FTZ.TRUNC.NTZ R4, R4 ;  /* 0x0000000400047305 */ /* 0x000e24000021f100 */
[----:B0-----:R-:W-:Y:S01]  /*87c0*/  PRMT R0, R4, 0x7610, R0 ;  /* 0x0000761004007816 */ /* 0x001fe20000000000 */
[----:B------:R-:W-:Y:S06]  /*87d0*/  BRA `(.L_x_57926) ;  /* 0x00000000009c7947 */ /* 0x000fec0003800000 */
.L_x_57938:
        /* <DEDUP_REMOVED lines=14> */
.L_x_57952:
[----:B------:R-:W-:Y:S05]  /*88c0*/  BSYNC.RECONVERGENT B0 ;  /* 0x0000000000007941 */ /* 0x000fea0003800200 */
.L_x_57951:
[----:B------:R-:W0:Y:S02]  /*88d0*/  F2I.FTZ.TRUNC.NTZ R4, R4 ;  /* 0x0000000400047305 */ /* 0x000e24000021f100 */
[----:B0-----:R-:W-:Y:S01]  /*88e0*/  PRMT R0, R4, 0x7610, R0 ;  /* 0x0000761004007816 */ /* 0x001fe20000000000 */
[----:B------:R-:W-:Y:S06]  /*88f0*/  BRA `(.L_x_57926) ;  /* 0x0000000000547947 */ /* 0x000fec0003800000 */
.L_x_57925:
        /* <DEDUP_REMOVED lines=16> */
.L_x_57953:
[----:B------:R-:W-:Y:S01]  /*8a00*/  PRMT R0, RZ, 0x7610, R0 ;  /* 0x00007610ff007816 */ /* 0x000fe20000000000 */
[----:B------:R-:W-:Y:S06]  /*8a10*/  BRA `(.L_x_57926) ;  /* 0x00000000000c7947 */ /* 0x000fec0003800000 */
.L_x_57950:
[----:B------:R0:W5:Y:S01]  /*8a20*/  LDG.E.U8 R0, desc[UR36][R2.64] ;  /* 0x0000002402007981 */ /* 0x000162000c1e1100 */
[----:B------:R-:W-:Y:S05]  /*8a30*/  BRA `(.L_x_57926) ;  /* 0x0000000000047947 */ /* 0x000fea0003800000 */
.L_x_57949:
[----:B------:R0:W5:Y:S02]  /*8a40*/  LDG.E.U8 R0, desc[UR36][R2.64] ;  /* 0x0000002402007981 */ /* 0x000164000c1e1100 */
.L_x_57926:
        /* <DEDUP_REMOVED lines=21> */
.L_x_57958:
        /* <DEDUP_REMOVED lines=17> */
.L_x_57957:
[----:B------:R-:W-:Y:S05]  /*8cb0*/  BSYNC.RECONVERGENT B1 ;  /* 0x0000000000017941 */ /* 0x000fea0003800200 */
.L_x_57956:
[----:B------:R-:W-:Y:S05]  /*8cc0*/  BRA `(.L_x_57959) ;  /* 0x0000000000287947 */ /* 0x000fea0003800000 */
.L_x_57955:
        /* <DEDUP_REMOVED lines=10> */
.L_x_57959:
[----:B------:R-:W-:Y:S05]  /*8d70*/  BSYNC.RECONVERGENT B0 ;  /* 0x0000000000007941 */ /* 0x000fea0003800200 */
.L_x_57954:
        /* <DEDUP_REMOVED lines=16> */
.L_x_57963:
[----:B------:R0:W-:Y:S01]  /*8e80*/  STG.E.U8 desc[UR36][R2.64], R5 ;  /* 0x0000000502007986 */ /* 0x0001e2000c101124 */
[----:B------:R-:W-:Y:S05]  /*8e90*/  BRA `(.L_x_57965) ;  /* 0x0000000c00847947 */ /* 0x000fea0003800000 */
.L_x_57962:
        /* <DEDUP_REMOVED lines=12> */
.L_x_57967:
[----:B------:R-:W-:-:S04]  /*8f60*/  LOP3.LUT R5, R5, 0xffff, RZ, 0xc0, !PT ;  /* 0x0000ffff05057812 */ /* 0x000fc800078ec0ff */
[----:B------:R-:W-:-:S05]  /*8f70*/  PRMT R5, R5, 0x8880, RZ ;  /* 0x0000888005057816 */ /* 0x000fca00000000ff */
[----:B------:R3:W-:Y:S01]  /*8f80*/  STG.E desc[UR36][R2.64], R5 ;  /* 0x0000000502007986 */ /* 0x0007e2000c101924 */
[----:B------:R-:W-:Y:S05]  /*8f90*/  BRA `(.L_x_57965) ;  /* 0x0000000c00447947 */ /* 0x000fea0003800000 */
.L_x_57966:
[----:B------:R-:W-:-:S04]  /*8fa0*/  PRMT R5, R5, 0x8880, RZ ;  /* 0x0000888005057816 */ /* 0x000fc800000000ff */
[----:B------:R-:W-:-:S05]  /*8fb0*/  PRMT R5, R5, 0x7710, RZ ;  /* 0x0000771005057816 */ /* 0x000fca00000000ff */
[----:B------:R2:W-:Y:S01]  /*8fc0*/  STG.E.U16 desc[UR36][R2.64], R5 ;  /* 0x0000000502007986 */ /* 0x0005e2000c101524 */
[----:B------:R-:W-:Y:S05]  /*8fd0*/  BRA `(.L_x_57965) ;  /* 0x0000000c00347947 */ /* 0x000fea0003800000 */
.L_x_57961:
        /* <DEDUP_REMOVED lines=9> */
.L_x_57969:
[----:B------:R-:W0:Y:S02]  /*9070*/  I2F.S8 R0, R5 ;  /* 0x0000000500007306 */ /* 0x000e240000001400 */
[----:B0-----:R-:W-:-:S05]  /*9080*/  F2FP.F16.F32.PACK_AB R0, RZ, R0 ;  /* 0x00000000ff00723e */ /* 0x001fca00000000ff */
[----:B------:R0:W-:Y:S01]  /*9090*/  STG.E.U16 desc[UR36][R2.64], R0 ;  /* 0x0000000002007986 */ /* 0x0001e2000c101524 */
[----:B------:R-:W-:Y:S05]  /*90a0*/  BRA `(.L_x_57965) ;  /* 0x0000000c00007947 */ /* 0x000fea0003800000 */
.L_x_57968:
        /* <DEDUP_REMOVED lines=10> */
.L_x_57971:
[----:B------:R-:W0:Y:S02]  /*9150*/  I2F.S8 R5, R5 ;  /* 0x0000000500057306 */ /* 0x000e240000001400 */
[----:B0-----:R-:W-:-:S04]  /*9160*/  F2FP.F16.F32.PACK_AB R5, RZ, R5 ;  /* 0x00000005ff05723e */ /* 0x001fc800000000ff */
[----:B------:R-:W-:-:S05]  /*9170*/  PRMT R5, R5, 0x5410, RZ ;  /* 0x0000541005057816 */ /* 0x000fca00000000ff */
[----:B------:R0:W-:Y:S01]  /*9180*/  STG.E desc[UR36][R2.64], R5 ;  /* 0x0000000502007986 */ /* 0x0001e2000c101924 */
[----:B------:R-:W-:Y:S05]  /*9190*/  BRA `(.L_x_57965) ;  /* 0x0000000800c47947 */ /* 0x000fea0003800000 */
.L_x_57970:
[----:B------:R-:W-:-:S04]  /*91a0*/  PRMT R4, R5, 0x8880, RZ ;  /* 0x0000888005047816 */ /* 0x000fc800000000ff */
[----:B------:R-:W-:-:S06]  /*91b0*/  PRMT R4, R4, 0x7710, RZ ;  /* 0x0000771004047816 */ /* 0x000fcc00000000ff */
[----:B------:R-:W0:Y:S02]  /*91c0*/  I2F.F64.S16 R4, R4 ;  /* 0x0000000400047312 */ /* 0x000e240000101c00 */
[----:B0-----:R0:W-:Y:S01]  /*91d0*/  STG.E.64 desc[UR36][R2.64], R4 ;  /* 0x0000000402007986 */ /* 0x0011e2000c101b24 */
[----:B------:R-:W-:Y:S05]  /*91e0*/  BRA `(.L_x_57965) ;  /* 0x0000000800b07947 */ /* 0x000fea0003800000 */
.L_x_57960:
        /* <DEDUP_REMOVED lines=14> */
.L_x_57975:
        /* <DEDUP_REMOVED lines=18> */
.L_x_57978:
[----:B------:R-:W-:-:S04]  /*93f0*/  SHF.R.U32.HI R5, RZ, 0x18, R5 ;  /* 0x00000018ff057819 */ /* 0x000fc80000011605 */
[----:B------:R-:W-:-:S07]  /*9400*/  LOP3.LUT R0, R0, 0x80, R5, 0xf8, !PT ;  /* 0x0000008000007812 */ /* 0x000fce00078ef805 */
.L_x_57977:
[----:B------:R-:W-:Y:S05]  /*9410*/  BSYNC.RECONVERGENT B0 ;  /* 0x0000000000007941 */ /* 0x000fea0003800200 */
.L_x_57976:
[----:B------:R0:W-:Y:S01]  /*9420*/  STG.E.U8 desc[UR36][R2.64], R0 ;  /* 0x0000000002007986 */ /* 0x0001e2000c101124 */
[----:B------:R-:W-:Y:S05]  /*9430*/  BRA `(.L_x_57965) ;  /* 0x00000008001c7947 */ /* 0x000fea0003800000 */
.L_x_57974:
        /* <DEDUP_REMOVED lines=18> */
.L_x_57981:
[----:B------:R-:W-:-:S04]  /*9560*/  SHF.R.U32.HI R5, RZ, 0x18, R5 ;  /* 0x00000018ff057819 */ /* 0x000fc80000011605 */
[----:B------:R-:W-:-:S07]  /*9570*/  LOP3.LUT R0, R0, 0x80, R5, 0xf8, !PT ;  /* 0x0000008000007812 */ /* 0x000fce00078ef805 */
.L_x_57980:
[----:B------:R-:W-:Y:S05]  /*9580*/  BSYNC.RECONVERGENT B0 ;  /* 0x0000000000007941 */ /* 0x000fea0003800200 */
.L_x_57979:
[----:B------:R0:W-:Y:S01]  /*9590*/  STG.E.U8 desc[UR36][R2.64], R0 ;  /* 0x0000000002007986 */ /* 0x0001e2000c101124 */
[----:B------:R-:W-:Y:S05]  /*95a0*/  BRA `(.L_x_57965) ;  /* 0x0000000400c07947 */ /* 0x000fea0003800000 */
.L_x_57973:
        /* <DEDUP_REMOVED lines=23> */
.L_x_57983:
[----:B------:R-:W-:-:S04]  /*9720*/  LOP3.LUT R5, R5, 0xffff, RZ, 0xc0, !PT ;  /* 0x0000ffff05057812 */ /* 0x000fc800078ec0ff */
[----:B------:R-:W-:-:S04]  /*9730*/  PRMT R5, R5, 0x8880, RZ ;  /* 0x0000888005057816 */ /* 0x000fc800000000ff */
[----:B------:R-:W-:-:S04]  /*9740*/  MOV R4, R5 ;  /* 0x0000000500047202 */ /* 0x000fc80000000f00 */
[----:B------:R-:W-:-:S05]  /*9750*/  SHF.R.S32.HI R5, RZ, 0x1f, R4 ;  /* 0x0000001fff057819 */ /* 0x000fca0000011404 */
[----:B------:R0:W-:Y:S01]  /*9760*/  STG.E.64 desc[UR36][R2.64], R4 ;  /* 0x0000000402007986 */ /* 0x0001e2000c101b24 */
[----:B------:R-:W-:Y:S05]  /*9770*/  BRA `(.L_x_57965) ;  /* 0x00000004004c7947 */ /* 0x000fea0003800000 */
.L_x_57982:
[----:B------:R-:W-:-:S04]  /*9780*/  LOP3.LUT R5, R5, 0xffff, RZ, 0xc0, !PT ;  /* 0x0000ffff05057812 */ /* 0x000fc800078ec0ff */
[----:B------:R-:W-:-:S05]  /*9790*/  PRMT R5, R5, 0x8880, RZ ;  /* 0x0000888005057816 */ /* 0x000fca00000000ff */
[----:B------:R0:W-:Y:S01]  /*97a0*/  STG.E desc[UR36][R2.64], R5 ;  /* 0x0000000502007986 */ /* 0x0001e2000c101924 */
[----:B------:R-:W-:Y:S05]  /*97b0*/  BRA `(.L_x_57965) ;  /* 0x00000004003c7947 */ /* 0x000fea0003800000 */
.L_x_57972:
        /* <DEDUP_REMOVED lines=10> */
.L_x_57985:
[----:B------:R-:W-:Y:S02]  /*9860*/  PRMT R4, R5, 0x8880, RZ ;  /* 0x0000888005047816 */ /* 0x000fe400000000ff */
[----:B------:R-:W-:Y:S02]  /*9870*/  CS2R R6, SRZ ;  /* 0x0000000000067805 */ /* 0x000fe4000001ff00 */
[----:B------:R-:W-:-:S06]  /*9880*/  PRMT R4, R4, 0x7710, RZ ;  /* 0x0000771004047816 */ /* 0x000fcc00000000ff */
[----:B------:R-:W0:Y:S02]  /*9890*/  I2F.F64.S16 R4, R4 ;  /* 0x0000000400047312 */ /* 0x000e240000101c00 */
[----:B0-----:R0:W-:Y:S01]  /*98a0*/  STG.E.128 desc[UR36][R2.64], R4 ;  /* 0x0000000402007986 */ /* 0x0011e2000c101d24 */
[----:B------:R-:W-:Y:S05]  /*98b0*/  BRA `(.L_x_57965) ;  /* 0x0000000000fc7947 */ /* 0x000fea0003800000 */
.L_x_57984:
[----:B------:R-:W-:-:S09]  /*98c0*/  UISETP.NE.AND UP0, UPT, UR4, 0xf, UPT ;  /* 0x0000000f0400788c */ /* 0x000fd2000bf05270 */
[----:B------:R-:W-:Y:S05]  /*98d0*/  BRA.U !UP0, `(.L_x_57986) ;  /* 0x0000000108e87547 */ /* 0x000fea000b800000 */
[----:B------:R-:W-:-:S09]  /*98e0*/  UISETP.NE.AND UP0, UPT, UR4, 0x17, UPT ;  /* 0x000000170400788c */ /* 0x000fd2000bf05270 */
[----:B------:R-:W-:Y:S05]  /*98f0*/  BRA.U !UP0, `(.L_x_57987) ;  /* 0x0000000108907547 */ /* 0x000fea000b800000 */
[----:B------:R-:W-:-:S09]  /*9900*/  UISETP.NE.AND UP0, UPT, UR4, 0x18, UPT ;  /* 0x000000180400788c */ /* 0x000fd2000bf05270 */
[----:B------:R-:W-:Y:S05]  /*9910*/  BRA.U !UP0, `(.L_x_57988) ;  /* 0x0000000108447547 */ /* 0x000fea000b800000 */
.L_x_57964:
        /* <DEDUP_REMOVED lines=16> */
.L_x_57989:
[----:B------:R-:W-:Y:S05]  /*9a20*/  BRA `(.L_x_57965) ;  /* 0x0000000000a07947 */ /* 0x000fea0003800000 */
.L_x_57988:
        /* <DEDUP_REMOVED lines=13> */
.L_x_57991:
[----:B------:R-:W-:Y:S05]  /*9b00*/  BSYNC.RECONVERGENT B0 ;  /* 0x0000000000007941 */ /* 0x000fea0003800200 */
.L_x_57990:
[----:B------:R-:W-:-:S05]  /*9b10*/  LOP3.LUT R7, R0, 0x80, R7, 0xf8, !PT ;  /* 0x0000008000077812 */ /* 0x000fca00078ef807 */
[----:B------:R0:W-:Y:S01]  /*9b20*/  STG.E.U8 desc[UR36][R2.64], R7 ;  /* 0x0000000702007986 */ /* 0x0001e2000c101124 */
[----:B------:R-:W-:Y:S05]  /*9b30*/  BRA `(.L_x_57965) ;  /* 0x00000000005c7947 */ /* 0x000fea0003800000 */
.L_x_57987:
        /* <DEDUP_REMOVED lines=12> */
.L_x_57993:
[----:B------:R-:W-:Y:S01]  /*9c00*/  IMAD.MOV.U32 R0, RZ, RZ, 0x7f ;  /* 0x0000007fff007424 */ /* 0x000fe200078e00ff */
[----:B------:R-:W-:-:S04]  /*9c10*/  ISETP.GT.U32.AND P0, PT, R4, 0x7f800000, PT ;  /* 0x7f8000000400780c */ /* 0x000fc80003f04070 */
[----:B------:R-:W-:-:S09]  /*9c20*/  SEL R0, R0, 0x7c, P0 ;  /* 0x0000007c00007807 */ /* 0x000fd20000000000 */
.L_x_57994:
[----:B------:R-:W-:Y:S05]  /*9c30*/  BSYNC.RECONVERGENT B0 ;  /* 0x0000000000007941 */ /* 0x000fea0003800200 */
.L_x_57992:
[----:B------:R-:W-:-:S04]  /*9c40*/  SHF.R.U32.HI R5, RZ, 0x18, R5 ;  /* 0x00000018ff057819 */ /* 0x000fc80000011605 */
[----:B------:R-:W-:-:S05]  /*9c50*/  LOP3.LUT R5, R0, 0x80, R5, 0xf8, !PT ;  /* 0x0000008000057812 */ /* 0x000fca00078ef805 */
[----:B------:R0:W-:Y:S01]  /*9c60*/  STG.E.U8 desc[UR36][R2.64], R5 ;  /* 0x0000000502007986 */ /* 0x0001e2000c101124 */
[----:B------:R-:W-:Y:S05]  /*9c70*/  BRA `(.L_x_57965) ;  /* 0x00000000000c7947 */ /* 0x000fea0003800000 */
.L_x_57986:
[----:B------:R-:W0:Y:S02]  /*9c80*/  I2F.S8 R0, R5 ;  /* 0x0000000500007306 */ /* 0x000e240000001400 */
[----:B0-----:R-:W-:-:S05]  /*9c90*/  F2FP.BF16.F32.PACK_AB R0, RZ, R0 ;  /* 0x00000000ff00723e */ /* 0x001fca00000010ff */
[----:B------:R0:W-:Y:S02]  /*9ca0*/  STG.E.U16 desc[UR36][R2.64], R0 ;  /* 0x0000000002007986 */ /* 0x0001e4000c101524 */
.L_x_57965:
[----:B------:R-:W-:-:S07]  /*9cb0*/  VIADD R17, R17, 0x80 ;  /* 0x0000008011117836 */ /* 0x000fce0000000000 */
.L_x_57919:
[----:B------:R-:W-:Y:S05]  /*9cc0*/  BSYNC.RECONVERGENT B6 ;  /* 0x0000000000067941 */ /* 0x000fea0003800200 */
.L_x_57918:
[----:B------:R-:W5:Y:S02]  /*9cd0*/  LDCU UR4, c[0x0][0x380] ;  /* 0x00007000ff0477ac */ /* 0x000f640008000800 */
[----:B-----5:R-:W-:-:S13]  /*9ce0*/  ISETP.GE.AND P0, PT, R17, UR4, PT ;  /* 0x0000000411007c0c */ /* 0x020fda000bf06270 */
[----:B------:R-:W-:Y:S05]  /*9cf0*/  @P0 EXIT ;  /* 0x000000000000094d */ /* 0x000fea0003800000 */
[----:B------:R-:W5:Y:S01]  /*9d00*/  LDCU UR4, c[0x0][0x388] ;  /* 0x00007100ff0477ac */ /* 0x000f620008000800 */
[----:B0-23--:R-:W-:Y:S01]  /*9d10*/  IMAD.MOV.U32 R0, RZ, RZ, RZ ;  /* 0x000000ffff007224 */ /* 0x00dfe200078e00ff */
[----:B------:R-:W-:Y:S01]  /*9d20*/  MOV R16, RZ ;  /* 0x000000ff00107202 */ /* 0x000fe20000000f00 */
        /* <DEDUP_REMOVED lines=300> */
.L_x_57995:
[----:B------:R-:W0:Y:S01]  /*aff0*/  LDCU.128 UR8, c[0x0][0x580] ;  /* 0x0000b000ff0877ac */ /* 0x000e220008000c00 */
[----:B------:R-:W-:-:S04]  /*b000*/  UPRMT UR4, UR42, 0x9910, URZ ;  /* 0x000099102a047896 */ /* 0x000fc800080000ff */
[----:B------:R-:W-:Y:S01]  /*b010*/  UISETP.GT.AND UP0, UPT, UR4, 0x9, UPT ;  /* 0x000000090400788c */ /* 0x000fe2000bf04270 */
[----:B0-----:R-:W-:Y:S02]  /*b020*/  IADD3 R16, P0, PT, R16, UR8, RZ ;  /* 0x0000000810107c10 */ /* 0x001fe4000ff1e0ff */
[----:B-1--4-:R-:W-:-:S03]  /*b030*/  IADD3 R2, P1, PT, R0, UR10, RZ ;  /* 0x0000000a00027c10 */ /* 0x012fc6000ff3e0ff */
        /* <DEDUP_REMOVED lines=13> */
.L_x_57999:
[----:B------:R0:W5:Y:S01]  /*b110*/  LDG.E.U8 R0, desc[UR36][R2.64] ;  /* 0x0000002402007981 */ /* 0x000162000c1e1100 */
[----:B------:R-:W-:Y:S05]  /*b120*/  BRA `(.L_x_58001) ;  /* 0x0000000c004c7947 */ /* 0x000fea0003800000 */
.L_x_57998:
        /* <DEDUP_REMOVED lines=8> */
.L_x_58003:
[----:B------:R0:W5:Y:S01]  /*b1b0*/  LDG.E.U8 R0, desc[UR36][R2.64] ;  /* 0x0000002402007981 */ /* 0x000162000c1e1100 */
[----:B------:R-:W-:Y:S05]  /*b1c0*/  BRA `(.L_x_58001) ;  /* 0x0000000c00247947 */ /* 0x000fea0003800000 */
.L_x_58002:
[----:B------:R4:W5:Y:S01]  /*b1d0*/  LDG.E.U16 R0, desc[UR36][R2.64] ;  /* 0x0000002402007981 */ /* 0x000962000c1e1500 */
[----:B------:R-:W-:Y:S05]  /*b1e0*/  BRA `(.L_x_58001) ;  /* 0x0000000c001c7947 */ /* 0x000fea0003800000 */
.L_x_57997:
        /* <DEDUP_REMOVED lines=9> */
.L_x_58005:
[----:B------:R-:W2:Y:S02]  /*b280*/  LDG.E.U16 R4, desc[UR36][R2.64] ;  /* 0x0000002402047981 */ /* 0x000ea4000c1e1500 */
[----:B--2---:R-:W-:-:S06]  /*b290*/  HADD2.F32 R4, -RZ, R4.H0_H0 ;  /* 0x20000004ff047230 */ /* 0x004fcc0000004100 */
[----:B------:R-:W0:Y:S02]  /*b2a0*/  F2I.FTZ.TRUNC.NTZ R4, R4 ;  /* 0x0000000400047305 */ /* 0x000e24000021f100 */
[----:B0-----:R-:W-:Y:S01]  /*b2b0*/  PRMT R0, R4, 0x7610, R0 ;  /* 0x0000761004007816 */ /* 0x001fe20000000000 */
[----:B------:R-:W-:Y:S06]  /*b2c0*/  BRA `(.L_x_58001) ;  /* 0x0000000800e47947 */ /* 0x000fec0003800000 */
.L_x_58004:
        /* <DEDUP_REMOVED lines=9> */
.L_x_58007:
[----:B------:R-:W2:Y:S02]  /*b360*/  LDG.E.U16 R2, desc[UR36][R2.64] ;  /* 0x0000002402027981 */ /* 0x000ea4000c1e1500 */
[----:B--2---:R-:W-:-:S06]  /*b370*/  HADD2.F32 R4, -RZ, R2.H0_H0 ;  /* 0x20000002ff047230 */ /* 0x004fcc0000004100 */
[----:B------:R-:W0:Y:S02]  /*b380*/  F2I.FTZ.TRUNC.NTZ R4, R4 ;  /* 0x0000000400047305 */ /* 0x000e24000021f100 */
[----:B0-----:R-:W-:Y:S01]  /*b390*/  PRMT R0, R4, 0x7610, R0 ;  /* 0x0000761004007816 */ /* 0x001fe20000000000 */
[----:B------:R-:W-:Y:S06]  /*b3a0*/  BRA `(.L_x_58001) ;  /* 0x0000000800ac7947 */ /* 0x000fec0003800000 */
.L_x_58006:
[----:B------:R-:W2:Y:S02]  /*b3b0*/  LDG.E.64 R2, desc[UR36][R2.64] ;  /* 0x0000002402027981 */ /* 0x000ea4000c1e1b00 */
[----:B--2---:R0:W1:Y:S02]  /*b3c0*/  F2I.F64.TRUNC R0, R2 ;  /* 0x0000000200007311 */ /* 0x004064000030d100 */
[----:B01----:R-:W-:Y:S05]  /*b3d0*/  BRA `(.L_x_58001) ;  /* 0x0000000800a07947 */ /* 0x003fea0003800000 */
.L_x_57996:
        /* <DEDUP_REMOVED lines=12> */
.L_x_58010:
[----:B------:R-:W2:Y:S02]  /*b4a0*/  LDG.E.64 R2, desc[UR36][R2.64] ;  /* 0x0000002402027981 */ /* 0x000ea4000c1e1b00 */
[----:B--2---:R0:W1:Y:S02]  /*b4b0*/  F2I.F64.TRUNC R0, R2 ;  /* 0x0000000200007311 */ /* 0x004064000030d100 */
[----:B01----:R-:W-:Y:S05]  /*b4c0*/  BRA `(.L_x_58001) ;  /* 0x0000000800647947 */ /* 0x003fea0003800000 */
.L_x_58009:
        /* <DEDUP_REMOVED lines=27> */
.L_x_58012:
        /* <DEDUP_REMOVED lines=14> */
.L_x_58011:
[----:B------:R-:W2:Y:S02]  /*b760*/  LDG.E.U16 R4, desc[UR36][R2.64] ;  /* 0x0000002402047981 */ /* 0x000ea4000c1e1500 */
[----:B--2---:R-:W-:-:S06]  /*b770*/  IMAD.U32 R4, R4, 0x10000, RZ ;  /* 0x0001000004047824 */ /* 0x004fcc00078e00ff */
[----:B------:R-:W0:Y:S02]  /*b780*/  F2I.FTZ.TRUNC.NTZ R4, R4 ;  /* 0x0000000400047305 */ /* 0x000e24000021f100 */
[----:B0-----:R-:W-:Y:S01]  /*b790*/  PRMT R0, R4, 0x7610, R0 ;  /* 0x0000761004007816 */ /* 0x001fe20000000000 */
[----:B------:R-:W-:Y:S06]  /*b7a0*/  BRA `(.L_x_58001) ;  /* 0x0000000400ac7947 */ /* 0x000fec0003800000 */
.L_x_58008:
        /* <DEDUP_REMOVED lines=10> */
.L_x_58015:
        /* <DEDUP_REMOVED lines=21> */
.L_x_58019:
[----:B------:R-:W-:Y:S05]  /*b9a0*/  BSYNC.RECONVERGENT B1 ;  /* 0x0000000000017941 */ /* 0x000fea0003800200 */
.L_x_58018:
[----:B------:R-:W-:Y:S01]  /*b9b0*/  IMAD.SHL.U32 R0, R0, 0x100000, RZ ;  /* 0x0010000000007824 */ /* 0x000fe200078e00ff */
[----:B------:R-:W-:-:S04]  /*b9c0*/  LEA R2, R2, 0x3b800000, 0x17 ;  /* 0x3b80000002027811 */ /* 0x000fc800078eb8ff */
[----:B------:R-:W-:-:S07]  /*b9d0*/  LOP3.LUT R4, R2, R0, R7, 0xfe, !PT ;  /* 0x0000000002047212 */ /* 0x000fce00078efe07 */
.L_x_58017:
[----:B------:R-:W-:Y:S05]  /*b9e0*/  BSYNC.RECONVERGENT B0 ;  /* 0x0000000000007941 */ /* 0x000fea0003800200 */
.L_x_58016:
[----:B------:R-:W0:Y:S02]  /*b9f0*/  F2I.FTZ.TRUNC.NTZ R4, R4 ;  /* 0x0000000400047305 */ /* 0x000e24000021f100 */
[----:B0-----:R-:W-:Y:S01]  /*ba00*/  PRMT R0, R4, 0x7610, R0 ;  /* 0x0000761004007816 */ /* 0x001fe20000000000 */
[----:B------:R-:W-:Y:S06]  /*ba10*/  BRA `(.L_x_58001) ;  /* 0x0000000400107947 */ /* 0x000fec0003800000 */
.L_x_58014:
        /* <DEDUP_REMOVED lines=21> */
.L_x_58023:
[----:B------:R-:W-:Y:S05]  /*bb70*/  BSYNC.RECONVERGENT B1 ;  /* 0x0000000000017941 */ /* 0x000fea0003800200 */
.L_x_58022:
[----:B------:R-:W-:Y:S01]  /*bb80*/  IMAD.SHL.U32 R0, R0, 0x200000, RZ ;  /* 0x0020000000007824 */ /* 0x000fe200078e00ff */
[----:B------:R-:W-:-:S04]  /*bb90*/  LEA R2, R2, 0x37800000, 0x17 ;  /* 0x3780000002027811 */ /* 0x000fc800078eb8ff */
[----:B------:R-:W-:-:S07]  /*bba0*/  LOP3.LUT R4, R2, R0, R7, 0xfe, !PT ;  /* 0x0000000002047212 */ /* 0x000fce00078efe07 */
.L_x_58021:
[----:B------:R-:W-:Y:S05]  /*bbb0*/  BSYNC.RECONVERGENT B0 ;  /* 0x0000000000007941 */ /* 0x000fea0003800200 */
.L_x_58020:
[----:B------:R-:W0:Y:S02]  /*bbc0*/  F2I.FTZ.TRUNC.NTZ R4, R4 ;  /* 0x0000000400047305 */ /* 0x000e24000021f100 */
[----:B0-----:R-:W-:Y:S01]  /*bbd0*/  PRMT R0, R4, 0x7610, R0 ;  /* 0x0000761004007816 */ /* 0x001fe20000000000 */
[----:B------:R-:W-:Y:S06]  /*bbe0*/  BRA `(.L_x_58001) ;  /* 0x00000000009c7947 */ /* 0x000fec0003800000 */
.L_x_58013:
        /* <DEDUP_REMOVED lines=14> */
.L_x_58027:
[----:B------:R-:W-:Y:S05]  /*bcd0*/  BSYNC.RECONVERGENT B0 ;  /* 0x0000000000007941 */ /* 0x000fea0003800200 */
.L_x_58026:
[----:B------:R-:W0:Y:S02]  /*bce0*/  F2I.FTZ.TRUNC.NTZ R4, R4 ;  /* 0x0000000400047305 */ /* 0x000e24000021f100 */
[----:B0-----:R-:W-:Y:S01]  /*bcf0*/  PRMT R0, R4, 0x7610, R0 ;  /* 0x0000761004007816 */ /* 0x001fe20000000000 */
[----:B------:R-:W-:Y:S06]  /*bd00*/  BRA `(.L_x_58001) ;  /* 0x0000000000547947 */ /* 0x000fec0003800000 */
.L_x_58000:
        /* <DEDUP_REMOVED lines=16> */
.L_x_58028:
[----:B------:R-:W-:Y:S01]  /*be10*/  PRMT R0, RZ, 0x7610, R0 ;  /* 0x00007610ff007816 */ /* 0x000fe20000000000 */
[----:B------:R-:W-:Y:S06]  /*be20*/  BRA `(.L_x_58001) ;  /* 0x00000000000c7947 */ /* 0x000fec0003800000 */
.L_x_58025:
[----:B------:R0:W5:Y:S01]  /*be30*/  LDG.E.U8 R0, desc[UR36][R2.64] ;  /* 0x0000002402007981 */ /* 0x000162000c1e1100 */
[----:B------:R-:W-:Y:S05]  /*be40*/  BRA `(.L_x_58001) ;  /* 0x0000000000047947 */ /* 0x000fea0003800000 */
.L_x_58024:
[----:B------:R0:W5:Y:S02]  /*be50*/  LDG.E.U8 R0, desc[UR36][R2.64] ;  /* 0x0000002402007981 */ /* 0x000164000c1e1100 */
.L_x_58001:
        /* <DEDUP_REMOVED lines=21> */
.L_x_58033:
        /* <DEDUP_REMOVED lines=15> */
.L_x_58032:
[----:B------:R-:W-:Y:S05]  /*c0a0*/  BSYNC.RECONVERGENT B1 ;  /* 0x0000000000017941 */ /* 0x000fea0003800200 */
.L_x_58031:
[----:B------:R-:W-:Y:S05]  /*c0b0*/  BRA `(.L_x_58034) ;  /* 0x0000000000287947 */ /* 0x000fea0003800000 */
.L_x_58030:
        /* <DEDUP_REMOVED lines=10> */
.L_x_58034:
[----:B------:R-:W-:Y:S05]  /*c160*/  BSYNC.RECONVERGENT B0 ;  /* 0x0000000000007941 */ /* 0x000fea0003800200 */
.L_x_58029:
        /* <DEDUP_REMOVED lines=13> */
.L_x_58038:
[----:B------:R-:W-:Y:S01]  /*c240*/  STG.E.U8 desc[UR36][R16.64], R3 ;  /* 0x0000000310007986 */ /* 0x000fe2000c101124 */
[----:B------:R-:W-:Y:S05]  /*c250*/  EXIT ;  /* 0x000000000000794d */ /* 0x000fea0003800000 */
.L_x_58037:
        /* <DEDUP_REMOVED lines=12> */
.L_x_58041:
[----:B------:R-:W-:-:S04]  /*c320*/  LOP3.LUT R3, R3, 0xffff, RZ, 0xc0, !PT ;  /* 0x0000ffff03037812 */ /* 0x000fc800078ec0ff */
[----:B------:R-:W-:-:S05]  /*c330*/  PRMT R3, R3, 0x8880, RZ ;  /* 0x0000888003037816 */ /* 0x000fca00000000ff */
[----:B------:R-:W-:Y:S01]  /*c340*/  STG.E desc[UR36][R16.64], R3 ;  /* 0x0000000310007986 */ /* 0x000fe2000c101924 */
[----:B------:R-:W-:Y:S05]  /*c350*/  EXIT ;  /* 0x000000000000794d */ /* 0x000fea0003800000 */
.L_x_58040:
[----:B------:R-:W-:-:S04]  /*c360*/  PRMT R3, R3, 0x8880, RZ ;  /* 0x0000888003037816 */ /* 0x000fc800000000ff */
[----:B------:R-:W-:-:S05]  /*c370*/  PRMT R3, R3, 0x7710, RZ ;  /* 0x0000771003037816 */ /* 0x000fca00000000ff */
[----:B------:R-:W-:Y:S01]  /*c380*/  STG.E.U16 desc[UR36][R16.64], R3 ;  /* 0x0000000310007986 */ /* 0x000fe2000c101524 */
[----:B------:R-:W-:Y:S05]  /*c390*/  EXIT ;  /* 0x000000000000794d */ /* 0x000fea0003800000 */
.L_x_58036:
        /* <DEDUP_REMOVED lines=9> */
.L_x_58043:
[----:B------:R-:W0:Y:S02]  /*c430*/  I2F.S8 R0, R3 ;  /* 0x0000000300007306 */ /* 0x000e240000001400 */
[----:B0-----:R-:W-:-:S05]  /*c440*/  F2FP.F16.F32.PACK_AB R0, RZ, R0 ;  /* 0x00000000ff00723e */ /* 0x001fca00000000ff */
[----:B------:R-:W-:Y:S01]  /*c450*/  STG.E.U16 desc[UR36][R16.64], R0 ;  /* 0x0000000010007986 */ /* 0x000fe2000c101524 */
[----:B------:R-:W-:Y:S05]  /*c460*/  EXIT ;  /* 0x000000000000794d */ /* 0x000fea0003800000 */
.L_x_58042:
        /* <DEDUP_REMOVED lines=10> */
.L_x_58045:
[----:B------:R-:W0:Y:S02]  /*c510*/  I2F.S8 R3, R3 ;  /* 0x0000000300037306 */ /* 0x000e240000001400 */
[----:B0-----:R-:W-:-:S04]  /*c520*/  F2FP.F16.F32.PACK_AB R3, RZ, R3 ;  /* 0x00000003ff03723e */ /* 0x001fc800000000ff */
[----:B------:R-:W-:-:S05]  /*c530*/  PRMT R3, R3, 0x5410, RZ ;  /* 0x0000541003037816 */ /* 0x000fca00000000ff */
[----:B------:R-:W-:Y:S01]  /*c540*/  STG.E desc[UR36][R16.64], R3 ;  /* 0x0000000310007986 */ /* 0x000fe2000c101924 */
[----:B------:R-:W-:Y:S05]  /*c550*/  EXIT ;  /* 0x000000000000794d */ /* 0x000fea0003800000 */
.L_x_58044:
[----:B------:R-:W-:-:S04]  /*c560*/  PRMT R2, R3, 0x8880, RZ ;  /* 0x0000888003027816 */ /* 0x000fc800000000ff */
[----:B------:R-:W-:-:S06]  /*c570*/  PRMT R2, R2, 0x7710, RZ ;  /* 0x0000771002027816 */ /* 0x000fcc00000000ff */
[----:B------:R-:W0:Y:S02]  /*c580*/  I2F.F64.S16 R2, R2 ;  /* 0x0000000200027312 */ /* 0x000e240000101c00 */
[----:B0-----:R-:W-:Y:S01]  /*c590*/  STG.E.64 desc[UR36][R16.64], R2 ;  /* 0x0000000210007986 */ /* 0x001fe2000c101b24 */
[----:B------:R-:W-:Y:S05]  /*c5a0*/  EXIT ;  /* 0x000000000000794d */ /* 0x000fea0003800000 */
.L_x_58035:
        /* <DEDUP_REMOVED lines=14> */
.L_x_58049:
        /* <DEDUP_REMOVED lines=17> */
.L_x_58052:
[----:B------:R-:W-:-:S04]  /*c7a0*/  SHF.R.U32.HI R3, RZ, 0x18, R3 ;  /* 0x00000018ff037819 */ /* 0x000fc80000011603 */
[----:B------:R-:W-:-:S04]  /*c7b0*/  LOP3.LUT R0, R0, 0x80, R3, 0xf8, !PT ;  /* 0x0000008000007812 */ /* 0x000fc800078ef803 */
[----:B------:R-:W-:-:S07]  /*c7c0*/  PRMT R8, R0, 0x7610, R8 ;  /* 0x0000761000087816 */ /* 0x000fce0000000008 */
.L_x_58051:
[----:B------:R-:W-:Y:S05]  /*c7d0*/  BSYNC.RECONVERGENT B0 ;  /* 0x0000000000007941 */ /* 0x000fea0003800200 */
.L_x_58050:
[----:B------:R-:W-:Y:S01]  /*c7e0*/  STG.E.U8 desc[UR36][R16.64], R8 ;  /* 0x0000000810007986 */ /* 0x000fe2000c101124 */
[----:B------:R-:W-:Y:S05]  /*c7f0*/  EXIT ;  /* 0x000000000000794d */ /* 0x000fea0003800000 */
.L_x_58048:
        /* <DEDUP_REMOVED lines=17> */
.L_x_58055:
[----:B------:R-:W-:-:S04]  /*c910*/  SHF.R.U32.HI R3, RZ, 0x18, R3 ;  /* 0x00000018ff037819 */ /* 0x000fc80000011603 */
[----:B------:R-:W-:-:S04]  /*c920*/  LOP3.LUT R0, R0, 0x80, R3, 0xf8, !PT ;  /* 0x0000008000007812 */ /* 0x000fc800078ef803 */
[----:B------:R-:W-:-:S07]  /*c930*/  PRMT R8, R0, 0x7610, R8 ;  /* 0x0000761000087816 */ /* 0x000fce0000000008 */
.L_x_58054:
[----:B------:R-:W-:Y:S05]  /*c940*/  BSYNC.RECONVERGENT B0 ;  /* 0x0000000000007941 */ /* 0x000fea0003800200 */
.L_x_58053:
[----:B------:R-:W-:Y:S01]  /*c950*/  STG.E.U8 desc[UR36][R16.64], R8 ;  /* 0x0000000810007986 */ /* 0x000fe2000c101124 */
[----:B------:R-:W-:Y:S05]  /*c960*/  EXIT ;  /* 0x000000000000794d */ /* 0x000fea0003800000 */
.L_x_58047:
        /* <DEDUP_REMOVED lines=23> */
.L_x_58057:
[----:B------:R-:W-:-:S04]  /*cae0*/  LOP3.LUT R3, R3, 0xffff, RZ, 0xc0, !PT ;  /* 0x0000ffff03037812 */ /* 0x000fc800078ec0ff */
[----:B------:R-:W-:-:S05]  /*caf0*/  PRMT R3, R3, 0x8880, RZ ;  /* 0x0000888003037816 */ /* 0x000fca00000000ff */
[----:B------:R-:W-:-:S05]  /*cb00*/  IMAD.MOV.U32 R2, RZ, RZ, R3 ;  /* 0x000000ffff027224 */ /* 0x000fca00078e0003 */
[----:B------:R-:W-:-:S05]  /*cb10*/  SHF.R.S32.HI R3, RZ, 0x1f, R2 ;  /* 0x0000001fff037819 */ /* 0x000fca0000011402 */
[----:B------:R-:W-:Y:S01]  /*cb20*/  STG.E.64 desc[UR36][R16.64], R2 ;  /* 0x0000000210007986 */ /* 0x000fe2000c101b24 */
[----:B------:R-:W-:Y:S05]  /*cb30*/  EXIT ;  /* 0x000000000000794d */ /* 0x000fea0003800000 */
.L_x_58056:
[----:B------:R-:W-:-:S04]  /*cb40*/  LOP3.LUT R3, R3, 0xffff, RZ, 0xc0, !PT ;  /* 0x0000ffff03037812 */ /* 0x000fc800078ec0ff */
[----:B------:R-:W-:-:S05]  /*cb50*/  PRMT R3, R3, 0x8880, RZ ;  /* 0x0000888003037816 */ /* 0x000fca00000000ff */
[----:B------:R-:W-:Y:S01]  /*cb60*/  STG.E desc[UR36][R16.64], R3 ;  /* 0x0000000310007986 */ /* 0x000fe2000c101924 */
[----:B------:R-:W-:Y:S05]  /*cb70*/  EXIT ;  /* 0x000000000000794d */ /* 0x000fea0003800000 */
.L_x_58046:
        /* <DEDUP_REMOVED lines=10> */
.L_x_58059:
[----:B------:R-:W-:Y:S02]  /*cc20*/  PRMT R4, R3, 0x8880, RZ ;  /* 0x0000888003047816 */ /* 0x000fe400000000ff */
[----:B------:R-:W-:Y:S02]  /*cc30*/  CS2R R6, SRZ ;  /* 0x0000000000067805 */ /* 0x000fe4000001ff00 */
[----:B------:R-:W-:-:S06]  /*cc40*/  PRMT R4, R4, 0x7710, RZ ;  /* 0x0000771004047816 */ /* 0x000fcc00000000ff */
[----:B------:R-:W0:Y:S02]  /*cc50*/  I2F.F64.S16 R4, R4 ;  /* 0x0000000400047312 */ /* 0x000e240000101c00 */
[----:B0-----:R-:W-:Y:S01]  /*cc60*/  STG.E.128 desc[UR36][R16.64], R4 ;  /* 0x0000000410007986 */ /* 0x001fe2000c101d24 */
[----:B------:R-:W-:Y:S05]  /*cc70*/  EXIT ;  /* 0x000000000000794d */ /* 0x000fea0003800000 */
.L_x_58058:
[----:B------:R-:W-:-:S09]  /*cc80*/  UISETP.NE.AND UP0, UPT, UR4, 0xf, UPT ;  /* 0x0000000f0400788c */ /* 0x000fd2000bf05270 */
[----:B------:R-:W-:Y:S05]  /*cc90*/  BRA.U !UP0, `(.L_x_58060) ;  /* 0x0000000108e87547 */ /* 0x000fea000b800000 */
[----:B------:R-:W-:-:S09]  /*cca0*/  UISETP.NE.AND UP0, UPT, UR4, 0x17, UPT ;  /* 0x000000170400788c */ /* 0x000fd2000bf05270 */
[----:B------:R-:W-:Y:S05]  /*ccb0*/  BRA.U !UP0, `(.L_x_58061) ;  /* 0x0000000108907547 */ /* 0x000fea000b800000 */
[----:B------:R-:W-:-:S09]  /*ccc0*/  UISETP.NE.AND UP0, UPT, UR4, 0x18, UPT ;  /* 0x000000180400788c */ /* 0x000fd2000bf05270 */
[----:B------:R-:W-:Y:S05]  /*ccd0*/  BRA.U !UP0, `(.L_x_58062) ;  /* 0x0000000108447547 */ /* 0x000fea000b800000 */
.L_x_58039:
        /* <DEDUP_REMOVED lines=16> */
.L_x_58063:
[----:B------:R-:W-:Y:S05]  /*cde0*/  EXIT ;  /* 0x000000000000794d */ /* 0x000fea0003800000 */
.L_x_58062:
        /* <DEDUP_REMOVED lines=13> */
.L_x_58065:
[----:B------:R-:W-:Y:S05]  /*cec0*/  BSYNC.RECONVERGENT B0 ;  /* 0x0000000000007941 */ /* 0x000fea0003800200 */
.L_x_58064:
[----:B------:R-:W-:-:S05]  /*ced0*/  LOP3.LUT R5, R0, 0x80, R5, 0xf8, !PT ;  /* 0x0000008000057812 */ /* 0x000fca00078ef805 */
[----:B------:R-:W-:Y:S01]  /*cee0*/  STG.E.U8 desc[UR36][R16.64], R5 ;  /* 0x0000000510007986 */ /* 0x000fe2000c101124 */
[----:B------:R-:W-:Y:S05]  /*cef0*/  EXIT ;  /* 0x000000000000794d */ /* 0x000fea0003800000 */
.L_x_58061:
        /* <DEDUP_REMOVED lines=12> */
.L_x_58067:
[----:B------:R-:W-:Y:S01]  /*cfc0*/  IMAD.MOV.U32 R0, RZ, RZ, 0x7f ;  /* 0x0000007fff007424 */ /* 0x000fe200078e00ff */
[----:B------:R-:W-:-:S04]  /*cfd0*/  ISETP.GT.U32.AND P0, PT, R2, 0x7f800000, PT ;  /* 0x7f8000000200780c */ /* 0x000fc80003f04070 */
[----:B------:R-:W-:-:S09]  /*cfe0*/  SEL R0, R0, 0x7c, P0 ;  /* 0x0000007c00007807 */ /* 0x000fd20000000000 */
.L_x_58068:
[----:B------:R-:W-:Y:S05]  /*cff0*/  BSYNC.RECONVERGENT B0 ;  /* 0x0000000000007941 */ /* 0x000fea0003800200 */
.L_x_58066:
[----:B------:R-:W-:-:S04]  /*d000*/  SHF.R.U32.HI R3, RZ, 0x18, R3 ;  /* 0x00000018ff037819 */ /* 0x000fc80000011603 */
[----:B------:R-:W-:-:S05]  /*d010*/  LOP3.LUT R3, R0, 0x80, R3, 0xf8, !PT ;  /* 0x0000008000037812 */ /* 0x000fca00078ef803 */
[----:B------:R-:W-:Y:S01]  /*d020*/  STG.E.U8 desc[UR36][R16.64], R3 ;  /* 0x0000000310007986 */ /* 0x000fe2000c101124 */
[----:B------:R-:W-:Y:S05]  /*d030*/  EXIT ;  /* 0x000000000000794d */ /* 0x000fea0003800000 */
.L_x_58060:
[----:B------:R-:W0:Y:S02]  /*d040*/  I2F.S8 R0, R3 ;  /* 0x0000000300007306 */ /* 0x000e240000001400 */
[----:B0-----:R-:W-:-:S05]  /*d050*/  F2FP.BF16.F32.PACK_AB R0, RZ, R0 ;  /* 0x00000000ff00723e */ /* 0x001fca00000010ff */
[----:B------:R-:W-:Y:S01]  /*d060*/  STG.E.U16 desc[UR36][R16.64], R0 ;  /* 0x0000000010007986 */ /* 0x000fe2000c101524 */
[----:B------:R-:W-:Y:S05]  /*d070*/  EXIT ;  /* 0x000000000000794d */ /* 0x000fea0003800000 */
.L_x_58069:
        /* <DEDUP_REMOVED lines=16> */
.L_x_61115:


//--------------------- .text._ZN2at6native27unrolled_elementwise_kernelIZNS0_50_GLOBAL__N__2680c7bb_12_PowKernel_cu_7dd49032_317022pow_scalar_tensor_implIaEEvRNS_18TensorIteratorBaseET_EUlaE_St5arrayIPcLm2EELi4E23TrivialOffsetCalculatorILi1EjESC_NS0_6memory12LoadWithCastILi1EEENSD_13StoreWithCastILi1EEEEEviS6_T0_T2_T3_T4_T5_ --------------------------
	.section	.text._ZN2at6native27unrolled_elementwise_kernelIZNS0_50_GLOBAL__N__2680c7bb_12_PowKernel_cu_7dd49032_317022pow_scalar_tensor_implIaEEvRNS_18TensorIteratorBaseET_EUlaE_St5arrayIPcLm2EELi4E23TrivialOffsetCalculatorILi1EjESC_NS0_6memory12LoadWithCastILi1EEENSD_13StoreWithCastILi1EEEEEviS6_T0_T2_T3_T4_T5_,"ax",@progbits
	.align	128
        .global         _ZN2at6native27unrolled_elementwise_kernelIZNS0_50_GLOBAL__N__2680c7bb_12_PowKernel_cu_7dd49032_317022pow_scalar_tensor_implIaEEvRNS_18TensorIteratorBaseET_EUlaE_St5arrayIPcLm2EELi4E23TrivialOffsetCalculatorILi1EjESC_NS0_6memory12LoadWithCastILi1EEENSD_13StoreWithCastILi1EEEEEviS6_T0_T2_T3_T4_T5_
        .type           _ZN2at6native27unrolled_elementwise_kernelIZNS0_50_GLOBAL__N__2680c7bb_12_PowKernel_cu_7dd49032_317022pow_scalar_tensor_implIaEEvRNS_18TensorIteratorBaseET_EUlaE_St5arrayIPcLm2EELi4E23TrivialOffsetCalculatorILi1EjESC_NS0_6memory12LoadWithCastILi1EEENSD_13StoreWithCastILi1EEEEEviS6_T0_T2_T3_T4_T5_,@function
        .size           _ZN2at6native27unrolled_elementwise_kernelIZNS0_50_GLOBAL__N__2680c7bb_12_PowKernel_cu_7dd49032_317022pow_scalar_tensor_implIaEEvRNS_18TensorIteratorBaseET_EUlaE_St5arrayIPcLm2EELi4E23TrivialOffsetCalculatorILi1EjESC_NS0_6memory12LoadWithCastILi1EEENSD_13StoreWithCastILi1EEEEEviS6_T0_T2_T3_T4_T5_,(.L_x_61116 - _ZN2at6native27unrolled_elementwise_kernelIZNS0_50_GLOBAL__N__2680c7bb_12_PowKernel_cu_7dd49032_317022pow_scalar_tensor_implIaEEvRNS_18TensorIteratorBaseET_EUlaE_St5arrayIPcLm2EELi4E23TrivialOffsetCalculatorILi1EjESC_NS0_6memory12LoadWithCastILi1EEENSD_13StoreWithCastILi1EEEEEviS6_T0_T2_T3_T4_T5_)
        .other          _ZN2at6native27unrolled_elementwise_kernelIZNS0_50_GLOBAL__N__2680c7bb_12_PowKernel_cu_7dd49032_317022pow_scalar_tensor_implIaEEvRNS_18TensorIteratorBaseET_EUlaE_St5arrayIPcLm2EELi4E23TrivialOffsetCalculatorILi1EjESC_NS0_6memory12LoadWithCastILi1EEENSD_13StoreWithCastILi1EEEEEviS6_T0_T2_T3_T4_T5_,@"STO_CUDA_ENTRY STV_DEFAULT"
_ZN2at6native27unrolled_elementwise_kernelIZNS0_50_GLOBAL__N__2680c7bb_12_PowKernel_cu_7dd49032_317022pow_scalar_tensor_implIaEEvRNS_18TensorIteratorBaseET_EUlaE_St5arrayIPcLm2EELi4E23TrivialOffsetCalculatorILi1EjESC_NS0_6memory12LoadWithCastILi1EEENSD_13StoreWithCastILi1EEEEEviS6_T0_T2_T3_T4_T5_:
.text._ZN2at6native27unrolled_elementwise_kernelIZNS0_50_GLOBAL__N__2680c7bb_12_PowKernel_cu_7dd49032_317022pow_scalar_tensor_implIaEEvRNS_18TensorIteratorBaseET_EUlaE_St5arrayIPcLm2EELi4E23TrivialOffsetCalculatorILi1EjESC_NS0_6memory12LoadWithCastILi1EEENSD_13StoreWithCastILi1EEEEEviS6_T0_T2_T3_T4_T5_:
        /* <DEDUP_REMOVED lines=33> */
.L_x_58075:
[----:B------:R3:W5:Y:S01]  /*0210*/  LDG.E.U8 R27, desc[UR36][R4.64] ;  /* 0x00000024041b7981 */ /* 0x000762000c1e1100 */
[----:B------:R-:W-:Y:S05]  /*0220*/  BRA `(.L_x_58077) ;  /* 0x0000000c00507947 */ /* 0x000fea0003800000 */
.L_x_58074:
        /* <DEDUP_REMOVED lines=8> */
.L_x_58079:
[----:B------:R1:W5:Y:S01]  /*02b0*/  LDG.E.U8 R27, desc[UR36][R4.64] ;  /* 0x00000024041b7981 */ /* 0x000362000c1e1100 */
[----:B------:R-:W-:Y:S05]  /*02c0*/  BRA `(.L_x_58077) ;  /* 0x0000000c00287947 */ /* 0x000fea0003800000 */
.L_x_58078:
[----:B------:R2:W5:Y:S01]  /*02d0*/  LDG.E.U16 R27, desc[UR36][R4.64] ;  /* 0x00000024041b7981 */ /* 0x000562000c1e1500 */
[----:B------:R-:W-:Y:S05]  /*02e0*/  BRA `(.L_x_58077) ;  /* 0x0000000c00207947 */ /* 0x000fea0003800000 */
.L_x_58073:
        /* <DEDUP_REMOVED lines=9> */
.L_x_58081:
[----:B------:R-:W2:Y:S02]  /*0380*/  LDG.E.U16 R0, desc[UR36][R4.64] ;  /* 0x0000002404007981 */ /* 0x000ea4000c1e1500 */
[----:B--2---:R-:W-:-:S06]  /*0390*/  HADD2.F32 R0, -RZ, R0.H0_H0 ;  /* 0x20000000ff007230 */ /* 0x004fcc0000004100 */
[----:B------:R-:W0:Y:S02]  /*03a0*/  F2I.FTZ.TRUNC.NTZ R0, R0 ;  /* 0x0000000000007305 */ /* 0x000e24000021f100 */
[----:B0-----:R-:W-:Y:S01]  /*03b0*/  PRMT R27, R0, 0x7610, R27 ;  /* 0x00007610001b7816 */ /* 0x001fe2000000001b */
[----:B------:R-:W-:Y:S06]  /*03c0*/  BRA `(.L_x_58077) ;  /* 0x0000000800e87947 */ /* 0x000fec0003800000 */
.L_x_58080:
        /* <DEDUP_REMOVED lines=9> */
.L_x_58083:
[----:B------:R-:W2:Y:S02]  /*0460*/  LDG.E.U16 R4, desc[UR36][R4.64] ;  /* 0x0000002404047981 */ /* 0x000ea4000c1e1500 */
[----:B--2---:R-:W-:-:S06]  /*0470*/  HADD2.F32 R0, -RZ, R4.H0_H0 ;  /* 0x20000004ff007230 */ /* 0x004fcc0000004100 */
[----:B------:R-:W0:Y:S02]  /*0480*/  F2I.FTZ.TRUNC.NTZ R0, R0 ;  /* 0x0000000000007305 */ /* 0x000e24000021f100 */
[----:B0-----:R-:W-:Y:S01]  /*0490*/  PRMT R27, R0, 0x7610, R27 ;  /* 0x00007610001b7816 */ /* 0x001fe2000000001b */
[----:B------:R-:W-:Y:S06]  /*04a0*/  BRA `(.L_x_58077) ;  /* 0x0000000800b07947 */ /* 0x000fec0003800000 */
.L_x_58082:
[----:B------:R-:W2:Y:S02]  /*04b0*/  LDG.E.64 R4, desc[UR36][R4.64] ;  /* 0x0000002404047981 */ /* 0x000ea4000c1e1b00 */
[----:B--2---:R0:W1:Y:S02]  /*04c0*/  F2I.F64.TRUNC R27, R4 ;  /* 0x00000004001b7311 */ /* 0x004064000030d100 */
[----:B01----:R-:W-:Y:S05]  /*04d0*/  BRA `(.L_x_58077) ;  /* 0x0000000800a47947 */ /* 0x003fea0003800000 */
.L_x_58072:
        /* <DEDUP_REMOVED lines=12> */
.L_x_58086:
[----:B------:R-:W2:Y:S02]  /*05a0*/  LDG.E.64 R4, desc[UR36][R4.64] ;  /* 0x0000002404047981 */ /* 0x000ea4000c1e1b00 */
[----:B--2---:R0:W1:Y:S02]  /*05b0*/  F2I.F64.TRUNC R27, R4 ;  /* 0x00000004001b7311 */ /* 0x004064000030d100 */
[----:B01----:R-:W-:Y:S05]  /*05c0*/  BRA `(.L_x_58077) ;  /* 0x0000000800687947 */ /* 0x003fea0003800000 */
.L_x_58085:
        /* <DEDUP_REMOVED lines=27> */
.L_x_58088:
        /* <DEDUP_REMOVED lines=15> */
.L_x_58087:
[----:B------:R-:W2:Y:S02]  /*0870*/  LDG.E.U16 R0, desc[UR36][R4.64] ;  /* 0x0000002404007981 */ /* 0x000ea4000c1e1500 */
[----:B--2---:R-:W-:-:S06]  /*0880*/  IMAD.U32 R0, R0, 0x10000, RZ ;  /* 0x0001000000007824 */ /* 0x004fcc00078e00ff */
[----:B------:R-:W0:Y:S02]  /*0890*/  F2I.FTZ.TRUNC.NTZ R0, R0 ;  /* 0x0000000000007305 */ /* 0x000e24000021f100 */
[----:B0-----:R-:W-:Y:S01]  /*08a0*/  PRMT R27, R0, 0x7610, R27 ;  /* 0x00007610001b7816 */ /* 0x001fe2000000001b */
[----:B------:R-:W-:Y:S06]  /*08b0*/  BRA `(.L_x_58077) ;  /* 0x0000000400ac7947 */ /* 0x000fec0003800000 */
.L_x_58084:
        /* <DEDUP_REMOVED lines=10> */
.L_x_58091:
        /* <DEDUP_REMOVED lines=21> */
.L_x_58095:
[----:B------:R-:W-:Y:S05]  /*0ab0*/  BSYNC.RECONVERGENT B1 ;  /* 0x0000000000017941 */ /* 0x000fea0003800200 */
.L_x_58094:
[----:B------:R-:W-:Y:S01]  /*0ac0*/  IMAD.SHL.U32 R0, R0, 0x100000, RZ ;  /* 0x0010000000007824 */ /* 0x000fe200078e00ff */
[----:B------:R-:W-:-:S04]  /*0ad0*/  LEA R3, R3, 0x3b800000, 0x17 ;  /* 0x3b80000003037811 */ /* 0x000fc800078eb8ff */
[----:B------:R-:W-:-:S07]  /*0ae0*/  LOP3.LUT R0, R3, R0, R7, 0xfe, !PT ;  /* 0x0000000003007212 */ /* 0x000fce00078efe07 */
.L_x_58093:
[----:B------:R-:W-:Y:S05]  /*0af0*/  BSYNC.RECONVERGENT B0 ;  /* 0x0000000000007941 */ /* 0x000fea0003800200 */
.L_x_58092:
[----:B------:R-:W0:Y:S02]  /*0b00*/  F2I.FTZ.TRUNC.NTZ R0, R0 ;  /* 0x0000000000007305 */ /* 0x000e24000021f100 */
[----:B0-----:R-:W-:Y:S01]  /*0b10*/  PRMT R27, R0, 0x7610, R27 ;  /* 0x00007610001b7816 */ /* 0x001fe2000000001b */
[----:B------:R-:W-:Y:S06]  /*0b20*/  BRA `(.L_x_58077) ;  /* 0x0000000400107947 */ /* 0x000fec0003800000 */
.L_x_58090:
        /* <DEDUP_REMOVED lines=21> */
.L_x_58099:
[----:B------:R-:W-:Y:S05]  /*0c80*/  BSYNC.RECONVERGENT B1 ;  /* 0x0000000000017941 */ /* 0x000fea0003800200 */
.L_x_58098:
[----:B------:R-:W-:Y:S01]  /*0c90*/  IMAD.SHL.U32 R0, R0, 0x200000, RZ ;  /* 0x0020000000007824 */ /* 0x000fe200078e00ff */
[----:B------:R-:W-:-:S04]  /*0ca0*/  LEA R3, R3, 0x37800000, 0x17 ;  /* 0x3780000003037811 */ /* 0x000fc800078eb8ff */
[----:B------:R-:W-:-:S07]  /*0cb0*/  LOP3.LUT R0, R3, R0, R7, 0xfe, !PT ;  /* 0x0000000003007212 */ /* 0x000fce00078efe07 */
.L_x_58097:
[----:B------:R-:W-:Y:S05]  /*0cc0*/  BSYNC.RECONVERGENT B0 ;  /* 0x0000000000007941 */ /* 0x000fea0003800200 */
.L_x_58096:
[----:B------:R-:W0:Y:S02]  /*0cd0*/  F2I.FTZ.TRUNC.NTZ R0, R0 ;  /* 0x0000000000007305 */ /* 0x000e24000021f100 */
[----:B0-----:R-:W-:Y:S01]  /*0ce0*/  PRMT R27, R0, 0x7610, R27 ;  /* 0x00007610001b7816 */ /* 0x001fe2000000001b */
[----:B------:R-:W-:Y:S06]  /*0cf0*/  BRA `(.L_x_58077) ;  /* 0x00000000009c7947 */ /* 0x000fec0003800000 */
.L_x_58089:
[----:B------:R-:W-:-:S09]  /*0d00*/  UISETP.NE.AND UP0, UPT, UR4, 0x1c, UPT ;  /* 0x0000001c0400788c */ /* 0x000fd2000bf05270 */
[----:B------:R-:W-:Y:S05]  /*0d10*/  BRA.U !UP0, `(.L_x_58100) ;  /* 0x0000000108907547 */ /* 0x000fea000b800000 */
[----:B------:R-:W-:-:S09]  /*0d20*/  UISETP.NE.AND UP0, UPT, UR4, 0x1d, UPT ;  /* 0x0000001d0400788c */ /* 0x000fd2000bf05270 */
[----:B------:R-:W-:Y:S05]  /*0d30*/  BRA.U !UP0, `(.L_x_58101) ;  /* 0x0000000108807547 */ /* 0x000fea000b800000 */
[----:B------:R-:W-:-:S09]  /*0d40*/  UISETP.NE.AND UP0, UPT, UR4, 0x2c, UPT ;  /* 0x0000002c0400788c */ /* 0x000fd2000bf05270 */
[----:B------:R-:W-:Y:S05]  /*0d50*/  BRA.U !UP0, `(.L_x_58102) ;  /* 0x0000000108487547 */ /* 0x000fea000b800000 */
.L_x_58076:
        /* <DEDUP_REMOVED lines=16> */
.L_x_58103:
[----:B------:R-:W-:Y:S01]  /*0e60*/  PRMT R27, RZ, 0x7610, R27 ;  /* 0x00007610ff1b7816 */ /* 0x000fe2000000001b */
[----:B------:R-:W-:Y:S06]  /*0e70*/  BRA `(.L_x_58077) ;  /* 0x00000000003c7947 */ /* 0x000fec0003800000 */
.L_x_58102:
        /* <DEDUP_REMOVED lines=8> */
.L_x_58105:
[----:B------:R-:W-:Y:S05]  /*0f00*/  BSYNC.RECONVERGENT B0 ;  /* 0x0000000000007941 */ /* 0x000fea0003800200 */
.L_x_58104:
[----:B------:R-:W0:Y:S02]  /*0f10*/  F2I.FTZ.TRUNC.NTZ R0, R0 ;  /* 0x0000000000007305 */ /* 0x000e24000021f100 */
[----:B0-----:R-:W-:Y:S01]  /*0f20*/  PRMT R27, R0, 0x7610, R27 ;  /* 0x00007610001b7816 */ /* 0x001fe2000000001b */
[----:B------:R-:W-:Y:S06]  /*0f30*/  BRA `(.L_x_58077) ;  /* 0x00000000000c7947 */ /* 0x000fec0003800000 */
.L_x_58101:
[----:B------:R0:W5:Y:S01]  /*0f40*/  LDG.E.U8 R27, desc[UR36][R4.64] ;  /* 0x00000024041b7981 */ /* 0x000162000c1e1100 */
[----:B------:R-:W-:Y:S05]  /*0f50*/  BRA `(.L_x_58077) ;  /* 0x0000000000047947 */ /* 0x000fea0003800000 */
.L_x_58100:
[----:B------:R0:W5:Y:S02]  /*0f60*/  LDG.E.U8 R27, desc[UR36][R4.64] ;  /* 0x00000024041b7981 */ /* 0x000164000c1e1100 */
.L_x_58077:
[----:B------:R-:W-:-:S07]  /*0f70*/  VIADD R23, R17, 0x80 ;  /* 0x0000008011177836 */ /* 0x000fce0000000000 */
.L_x_58071:
[----:B------:R-:W-:Y:S05]  /*0f80*/  BSYNC.RECONVERGENT B6 ;  /* 0x0000000000067941 */ /* 0x000fea0003800200 */
.L_x_58070:
        /* <DEDUP_REMOVED lines=23> */
.L_x_58111:
[----:B------:R0:W5:Y:S01]  /*1100*/  LDG.E.U8 R25, desc[UR36][R4.64] ;  /* 0x0000002404197981 */ /* 0x000162000c1e1100 */
[----:B------:R-:W-:Y:S05]  /*1110*/  BRA `(.L_x_58113) ;  /* 0x0000000c00507947 */ /* 0x000fea0003800000 */
.L_x_58110:
        /* <DEDUP_REMOVED lines=8> */
.L_x_58115:
[----:B------:R0:W5:Y:S01]  /*11a0*/  LDG.E.U8 R25, desc[UR36][R4.64] ;  /* 0x0000002404197981 */ /* 0x000162000c1e1100 */
[----:B------:R-:W-:Y:S05]  /*11b0*/  BRA `(.L_x_58113) ;  /* 0x0000000c00287947 */ /* 0x000fea0003800000 */
.L_x_58114:
[----:B------:R0:W5:Y:S01]  /*11c0*/  LDG.E.U16 R25, desc[UR36][R4.64] ;  /* 0x0000002404197981 */ /* 0x000162000c1e1500 */
[----:B------:R-:W-:Y:S05]  /*11d0*/  BRA `(.L_x_58113) ;  /* 0x0000000c00207947 */ /* 0x000fea0003800000 */
.L_x_58109:
        /* <DEDUP_REMOVED lines=9> */
.L_x_58117:
[----:B------:R-:W2:Y:S02]  /*1270*/  LDG.E.U16 R0, desc[UR36][R4.64] ;  /* 0x0000002404007981 */ /* 0x000ea4000c1e1500 */
[----:B--2---:R-:W-:-:S06]  /*1280*/  HADD2.F32 R0, -RZ, R0.H0_H0 ;  /* 0x20000000ff007230 */ /* 0x004fcc0000004100 */
[----:B------:R-:W0:Y:S02]  /*1290*/  F2I.FTZ.TRUNC.NTZ R0, R0 ;  /* 0x0000000000007305 */ /* 0x000e24000021f100 */
[----:B0-----:R-:W-:Y:S01]  /*12a0*/  PRMT R25, R0, 0x7610, R25 ;  /* 0x0000761000197816 */ /* 0x001fe20000000019 */
[----:B------:R-:W-:Y:S06]  /*12b0*/  BRA `(.L_x_58113) ;  /* 0x0000000800e87947 */ /* 0x000fec0003800000 */
.L_x_58116:
        /* <DEDUP_REMOVED lines=9> */
.L_x_58119:
[----:B------:R-:W2:Y:S02]  /*1350*/  LDG.E.U16 R4, desc[UR36][R4.64] ;  /* 0x0000002404047981 */ /* 0x000ea4000c1e1500 */
[----:B--2---:R-:W-:-:S06]  /*1360*/  HADD2.F32 R0, -RZ, R4.H0_H0 ;  /* 0x20000004ff007230 */ /* 0x004fcc0000004100 */
[----:B------:R-:W0:Y:S02]  /*1370*/  F2I.FTZ.TRUNC.NTZ R0, R0 ;  /* 0x0000000000007305 */ /* 0x000e24000021f100 */
[----:B0-----:R-:W-:Y:S01]  /*1380*/  PRMT R25, R0, 0x7610, R25 ;  /* 0x0000761000197816 */ /* 0x001fe20000000019 */
[----:B------:R-:W-:Y:S06]  /*1390*/  BRA `(.L_x_58113) ;  /* 0x0000000800b07947 */ /* 0x000fec0003800000 */
.L_x_58118:
[----:B------:R-:W2:Y:S02]  /*13a0*/  LDG.E.64 R4, desc[UR36][R4.64] ;  /* 0x0000002404047981 */ /* 0x000ea4000c1e1b00 */
[----:B--2---:R0:W1:Y:S02]  /*13b0*/  F2I.F64.TRUNC R25, R4 ;  /* 0x0000000400197311 */ /* 0x004064000030d100 */
[----:B01----:R-:W-:Y:S05]  /*13c0*/  BRA `(.L_x_58113) ;  /* 0x0000000800a47947 */ /* 0x003fea0003800000 */
.L_x_58108:
        /* <DEDUP_REMOVED lines=12> */
.L_x_58122:
[----:B------:R-:W2:Y:S02]  /*1490*/  LDG.E.64 R4, desc[UR36][R4.64] ;  /* 0x0000002404047981 */ /* 0x000ea4000c1e1b00 */
[----:B--2---:R0:W1:Y:S02]  /*14a0*/  F2I.F64.TRUNC R25, R4 ;  /* 0x0000000400197311 */ /* 0x004064000030d100 */
[----:B01----:R-:W-:Y:S05]  /*14b0*/  BRA `(.L_x_58113) ;  /* 0x0000000800687947 */ /* 0x003fea0003800000 */
.L_x_58121:
        /* <DEDUP_REMOVED lines=27> */
.L_x_58124:
        /* <DEDUP_REMOVED lines=15> */
.L_x_58123:
[----:B------:R-:W2:Y:S02]  /*1760*/  LDG.E.U16 R0, desc[UR36][R4.64] ;  /* 0x0000002404007981 */ /* 0x000ea4000c1e1500 */
[----:B--2---:R-:W-:-:S06]  /*1770*/  IMAD.U32 R0, R0, 0x10000, RZ ;  /* 0x0001000000007824 */ /* 0x004fcc00078e00ff */
[----:B------:R-:W0:Y:S02]  /*1780*/  F2I.FTZ.TRUNC.NTZ R0, R0 ;  /* 0x0000000000007305 */ /* 0x000e24000021f100 */
[----:B0-----:R-:W-:Y:S01]  /*1790*/  PRMT R25, R0, 0x7610, R25 ;  /* 0x0000761000197816 */ /* 0x001fe20000000019 */
[----:B------:R-:W-:Y:S06]  /*17a0*/  BRA `(.L_x_58113) ;  /* 0x0000000400ac7947 */ /* 0x000fec0003800000 */
.L_x_58120:
        /* <DEDUP_REMOVED lines=10> */
.L_x_58127:
        /* <DEDUP_REMOVED lines=21> */
.L_x_58131:
[----:B------:R-:W-:Y:S05]  /*19a0*/  BSYNC.RECONVERGENT B1 ;  /* 0x0000000000017941 */ /* 0x000fea0003800200 */
.L_x_58130:
[----:B------:R-:W-:Y:S01]  /*19b0*/  IMAD.SHL.U32 R0, R0, 0x100000, RZ ;  /* 0x0010000000007824 */ /* 0x000fe200078e00ff */
[----:B------:R-:W-:-:S04]  /*19c0*/  LEA R3, R3, 0x3b800000, 0x17 ;  /* 0x3b80000003037811 */ /* 0x000fc800078eb8ff */
[----:B------:R-:W-:-:S07]  /*19d0*/  LOP3.LUT R0, R3, R0, R7, 0xfe, !PT ;  /* 0x0000000003007212 */ /* 0x000fce00078efe07 */
.L_x_58129:
[----:B------:R-:W-:Y:S05]  /*19e0*/  BSYNC.RECONVERGENT B0 ;  /* 0x0000000000007941 */ /* 0x000fea0003800200 */
.L_x_58128:
[----:B------:R-:W0:Y:S02]  /*19f0*/  F2I.FTZ.TRUNC.NTZ R0, R0 ;  /* 0x0000000000007305 */ /* 0x000e24000021f100 */
[----:B0-----:R-:W-:Y:S01]  /*1a00*/  PRMT R25, R0, 0x7610, R25 ;  /* 0x0000761000197816 */ /* 0x001fe20000000019 */
[----:B------:R-:W-:Y:S06]  /*1a10*/  BRA `(.L_x_58113) ;  /* 0x0000000400107947 */ /* 0x000fec0003800000 */
.L_x_58126:
        /* <DEDUP_REMOVED lines=21> */
.L_x_58135:
[----:B------:R-:W-:Y:S05]  /*1b70*/  BSYNC.RECONVERGENT B1 ;  /* 0x0000000000017941 */ /* 0x000fea0003800200 */
.L_x_58134:
[----:B------:R-:W-:Y:S01]  /*1b80*/  IMAD.SHL.U32 R0, R0, 0x200000, RZ ;  /* 0x0020000000007824 */ /* 0x000fe200078e00ff */
[----:B------:R-:W-:-:S04]  /*1b90*/  LEA R3, R3, 0x37800000, 0x17 ;  /* 0x3780000003037811 */ /* 0x000fc800078eb8ff */
[----:B------:R-:W-:-:S07]  /*1ba0*/  LOP3.LUT R0, R3, R0, R7, 0xfe, !PT ;  /* 0x0000000003007212 */ /* 0x000fce00078efe07 */
.L_x_58133:
[----:B------:R-:W-:Y:S05]  /*1bb0*/  BSYNC.RECONVERGENT B0 ;  /* 0x0000000000007941 */ /* 0x000fea0003800200 */
.L_x_58132:
[----:B------:R-:W0:Y:S02]  /*1bc0*/  F2I.FTZ.TRUNC.NTZ R0, R0 ;  /* 0x0000000000007305 */ /* 0x000e24000021f100 */
[----:B0-----:R-:W-:Y:S01]  /*1bd0*/  PRMT R25, R0, 0x7610, R25 ;  /* 0x0000761000197816 */ /* 0x001fe20000000019 */
[----:B------:R-:W-:Y:S06]  /*1be0*/  BRA `(.L_x_58113) ;  /* 0x00000000009c7947 */ /* 0x000fec0003800000 */
.L_x_58125:
        /* <DEDUP_REMOVED lines=14> */
.L_x_58139:
[----:B------:R-:W-:Y:S05]  /*1cd0*/  BSYNC.RECONVERGENT B0 ;  /* 0x0000000000007941 */ /* 0x000fea0003800200 */
.L_x_58138:
[----:B------:R-:W0:Y:S02]  /*1ce0*/  F2I.FTZ.TRUNC.NTZ R0, R0 ;  /* 0x0000000000007305 */ /* 0x000e24000021f100 */
[----:B0-----:R-:W-:Y:S01]  /*1cf0*/  PRMT R25, R0, 0x7610, R25 ;  /* 0x0000761000197816 */ /* 0x001fe20000000019 */
[----:B------:R-:W-:Y:S06]  /*1d00*/  BRA `(.L_x_58113) ;  /* 0x0000000000547947 */ /* 0x000fec0003800000 */
.L_x_58112:
        /* <DEDUP_REMOVED lines=16> */
.L_x_58140:
[----:B------:R-:W-:Y:S01]  /*1e10*/  PRMT R25, RZ, 0x7610, R25 ;  /* 0x00007610ff197816 */ /* 0x000fe20000000019 */
[----:B------:R-:W-:Y:S06]  /*1e20*/  BRA `(.L_x_58113) ;  /* 0x00000000000c7947 */ /* 0x000fec0003800000 */
.L_x_58137:
[----:B------:R1:W5:Y:S01]  /*1e30*/  LDG.E.U8 R25, desc[UR36][R4.64] ;  /* 0x0000002404197981 */ /* 0x000362000c1e1100 */
[----:B------:R-:W-:Y:S05]  /*1e40*/  BRA `(.L_x_58113) ;  /* 0x0000000000047947 */ /* 0x000fea0003800000 */
.L_x_58136:
[----:B------:R0:W5:Y:S02]  /*1e50*/  LDG.E.U8 R25, desc[UR36][R4.64] ;  /* 0x0000002404197981 */ /* 0x000164000c1e1100 */
.L_x_58113:
[----:B------:R-:W-:-:S07]  /*1e60*/  VIADD R23, R23, 0x80 ;  /* 0x0000008017177836 */ /* 0x000fce0000000000 */
.L_x_58107:
[----:B------:R-:W-:Y:S05]  /*1e70*/  BSYNC.RECONVERGENT B6 ;  /* 0x0000000000067941 */ /* 0x000fea0003800200 */
.L_x_58106:
        /* <DEDUP_REMOVED lines=23> */
.L_x_58146:
[----:B------:R0:W5:Y:S01]  /*1ff0*/  LDG.E.U8 R24, desc[UR36][R4.64] ;  /* 0x0000002404187981 */ /* 0x000162000c1e1100 */
[----:B------:R-:W-:Y:S05]  /*2000*/  BRA `(.L_x_58148) ;  /* 0x0000000c00507947 */ /* 0x000fea0003800000 */
.L_x_58145:
        /* <DEDUP_REMOVED lines=8> */
.L_x_58150:
[----:B------:R0:W5:Y:S01]  /*2090*/  LDG.E.U8 R24, desc[UR36][R4.64] ;  /* 0x0000002404187981 */ /* 0x000162000c1e1100 */
[----:B------:R-:W-:Y:S05]  /*20a0*/  BRA `(.L_x_58148) ;  /* 0x0000000c00287947 */ /* 0x000fea0003800000 */
.L_x_58149:
[----:B------:R0:W5:Y:S01]  /*20b0*/  LDG.E.U16 R24, desc[UR36][R4.64] ;  /* 0x0000002404187981 */ /* 0x000162000c1e1500 */
[----:B------:R-:W-:Y:S05]  /*20c0*/  BRA `(.L_x_58148) ;  /* 0x0000000c00207947 */ /* 0x000fea0003800000 */
.L_x_58144:
        /* <DEDUP_REMOVED lines=9> */
.L_x_58152:
[----:B------:R-:W2:Y:S02]  /*2160*/  LDG.E.U16 R0, desc[UR36][R4.64] ;  /* 0x0000002404007981 */ /* 0x000ea4000c1e1500 */
[----:B--2---:R-:W-:-:S06]  /*2170*/  HADD2.F32 R0, -RZ, R0.H0_H0 ;  /* 0x20000000ff007230 */ /* 0x004fcc0000004100 */
[----:B------:R-:W0:Y:S02]  /*2180*/  F2I.FTZ.TRUNC.NTZ R0, R0 ;  /* 0x0000000000007305 */ /* 0x000e24000021f100 */
[----:B0-----:R-:W-:Y:S01]  /*2190*/  PRMT R24, R0, 0x7610, R24 ;  /* 0x0000761000187816 */ /* 0x001fe20000000018 */
[----:B------:R-:W-:Y:S06]  /*21a0*/  BRA `(.L_x_58148) ;  /* 0x0000000800e87947 */ /* 0x000fec0003800000 */
.L_x_58151:
        /* <DEDUP_REMOVED lines=9> */
.L_x_58154:
[----:B------:R-:W2:Y:S02]  /*2240*/  LDG.E.U16 R4, desc[UR36][R4.64] ;  /* 0x0000002404047981 */ /* 0x000ea4000c1e1500 */
[----:B--2---:R-:W-:-:S06]  /*2250*/  HADD2.F32 R0, -RZ, R4.H0_H0 ;  /* 0x20000004ff007230 */ /* 0x004fcc0000004100 */
[----:B------:R-:W0:Y:S02]  /*2260*/  F2I.FTZ.TRUNC.NTZ R0, R0 ;  /* 0x0000000000007305 */ /* 0x000e24000021f100 */
[----:B0-----:R-:W-:Y:S01]  /*2270*/  PRMT R24, R0, 0x7610, R24 ;  /* 0x0000761000187816 */ /* 0x001fe20000000018 */
[----:B------:R-:W-:Y:S06]  /*2280*/  BRA `(.L_x_58148) ;  /* 0x0000000800b07947 */ /* 0x000fec0003800000 */
.L_x_58153:
[----:B------:R-:W2:Y:S02]  /*2290*/  LDG.E.64 R4, desc[UR36][R4.64] ;  /* 0x0000002404047981 */ /* 0x000ea4000c1e1b00 */
[----:B--2---:R0:W1:Y:S02]  /*22a0*/  F2I.F64.TRUNC R24, R4 ;  /* 0x0000000400187311 */ /* 0x004064000030d100 */
[----:B01----:R-:W-:Y:S05]  /*22b0*/  BRA `(.L_x_58148) ;  /* 0x0000000800a47947 */ /* 0x003fea0003800000 */
.L_x_58143:
        /* <DEDUP_REMOVED lines=12> */
.L_x_58157:
[----:B------:R-:W2:Y:S02]  /*2380*/  LDG.E.64 R4, desc[UR36][R4.64] ;  /* 0x0000002404047981 */ /* 0x000ea4000c1e1b00 */
[----:B--2---:R3:W4:Y:S02]  /*2390*/  F2I.F64.TRUNC R24, R4 ;  /* 0x0000000400187311 */ /* 0x004724000030d100 */
[----:B---34-:R-:W-:Y:S05]  /*23a0*/  BRA `(.L_x_58148) ;  /* 0x0000000800687947 */ /* 0x018fea0003800000 */
.L_x_58156:
        /* <DEDUP_REMOVED lines=27> */
.L_x_58159:
        /* <DEDUP_REMOVED lines=15> */
.L_x_58158:
[----:B------:R-:W2:Y:S02]  /*2650*/  LDG.E.U16 R0, desc[UR36][R4.64] ;  /* 0x0000002404007981 */ /* 0x000ea4000c1e1500 */
[----:B--2---:R-:W-:-:S06]  /*2660*/  IMAD.U32 R0, R0, 0x10000, RZ ;  /* 0x0001000000007824 */ /* 0x004fcc00078e00ff */
[----:B------:R-:W0:Y:S02]  /*2670*/  F2I.FTZ.TRUNC.NTZ R0, R0 ;  /* 0x0000000000007305 */ /* 0x000e24000021f100 */
[----:B0-----:R-:W-:Y:S01]  /*2680*/  PRMT R24, R0, 0x7610, R24 ;  /* 0x0000761000187816 */ /* 0x001fe20000000018 */
[----:B------:R-:W-:Y:S06]  /*2690*/  BRA `(.L_x_58148) ;  /* 0x0000000400ac7947 */ /* 0x000fec0003800000 */
.L_x_58155:
        /* <DEDUP_REMOVED lines=10> */
.L_x_58162:
        /* <DEDUP_REMOVED lines=21> */
.L_x_58166:
[----:B------:R-:W-:Y:S05]  /*2890*/  BSYNC.RECONVERGENT B1 ;  /* 0x0000000000017941 */ /* 0x000fea0003800200 */
.L_x_58165:
[----:B------:R-:W-:Y:S01]  /*28a0*/  IMAD.SHL.U32 R0, R0, 0x100000, RZ ;  /* 0x0010000000007824 */ /* 0x000fe200078e00ff */
[----:B------:R-:W-:-:S04]  /*28b0*/  LEA R3, R3, 0x3b800000, 0x17 ;  /* 0x3b80000003037811 */ /* 0x000fc800078eb8ff */
[----:B------:R-:W-:-:S07]  /*28c0*/  LOP3.LUT R0, R3, R0, R7, 0xfe, !PT ;  /* 0x0000000003007212 */ /* 0x000fce00078efe07 */
.L_x_58164:
[----:B------:R-:W-:Y:S05]  /*28d0*/  BSYNC.RECONVERGENT B0 ;  /* 0x0000000000007941 */ /* 0x000fea0003800200 */
.L_x_58163:
[----:B------:R-:W0:Y:S02]  /*28e0*/  F2I.FTZ.TRUNC.NTZ R0, R0 ;  /* 0x0000000000007305 */ /* 0x000e24000021f100 */
[----:B0-----:R-:W-:Y:S01]  /*28f0*/  PRMT R24, R0, 0x7610, R24 ;  /* 0x0000761000187816 */ /* 0x001fe20000000018 */
[----:B------:R-:W-:Y:S06]  /*2900*/  BRA `(.L_x_58148) ;  /* 0x0000000400107947 */ /* 0x000fec0003800000 */
.L_x_58161:
        /* <DEDUP_REMOVED lines=21> */
.L_x_58170:
[----:B------:R-:W-:Y:S05]  /*2a60*/  BSYNC.RECONVERGENT B1 ;  /* 0x0000000000017941 */ /* 0x000fea0003800200 */
.L_x_58169:
[----:B------:R-:W-:Y:S01]  /*2a70*/  IMAD.SHL.U32 R0, R0, 0x200000, RZ ;  /* 0x0020000000007824 */ /* 0x000fe200078e00ff */
[----:B------:R-:W-:-:S04]  /*2a80*/  LEA R3, R3, 0x37800000, 0x17 ;  /* 0x3780000003037811 */ /* 0x000fc800078eb8ff */
[----:B------:R-:W-:-:S07]  /*2a90*/  LOP3.LUT R0, R3, R0, R7, 0xfe, !PT ;  /* 0x0000000003007212 */ /* 0x000fce00078efe07 */
.L_x_58168:
[----:B------:R-:W-:Y:S05]  /*2aa0*/  BSYNC.RECONVERGENT B0 ;  /* 0x0000000000007941 */ /* 0x000fea0003800200 */
.L_x_58167:
[----:B------:R-:W0:Y:S02]  /*2ab0*/  F2I.FTZ.TRUNC.NTZ R0, R0 ;  /* 0x0000000000007305 */ /* 0x000e24000021f100 */
[----:B0-----:R-:W-:Y:S01]  /*2ac0*/  PRMT R24, R0, 0x7610, R24 ;  /* 0x0000761000187816 */ /* 0x001fe20000000018 */
[----:B------:R-:W-:Y:S06]  /*2ad0*/  BRA `(.L_x_58148) ;  /* 0x00000000009c7947 */ /* 0x000fec0003800000 */
.L_x_58160:
        /* <DEDUP_REMOVED lines=14> */
.L_x_58174:
[----:B------:R-:W-:Y:S05]  /*2bc0*/  BSYNC.RECONVERGENT B0 ;  /* 0x0000000000007941 */ /* 0x000fea0003800200 */
.L_x_58173:
[----:B------:R-:W0:Y:S02]  /*2bd0*/  F2I.FTZ.TRUNC.NTZ R0, R0 ;  /* 0x0000000000007305 */ /* 0x000e24000021f100 */
[----:B0-----:R-:W-:Y:S01]  /*2be0*/  PRMT R24, R0, 0x7610, R24 ;  /* 0x0000761000187816 */ /* 0x001fe20000000018 */
[----:B------:R-:W-:Y:S06]  /*2bf0*/  BRA `(.L_x_58148) ;  /* 0x0000000000547947 */ /* 0x000fec0003800000 */
.L_x_58147:
        /* <DEDUP_REMOVED lines=16> */
.L_x_58175:
[----:B------:R-:W-:Y:S01]  /*2d00*/  PRMT R24, RZ, 0x7610, R24 ;  /* 0x00007610ff187816 */ /* 0x000fe20000000018 */
[----:B------:R-:W-:Y:S06]  /*2d10*/  BRA `(.L_x_58148) ;  /* 0x00000000000c7947 */ /* 0x000fec0003800000 */
.L_x_58172:
[----:B------:R2:W5:Y:S01]  /*2d20*/  LDG.E.U8 R24, desc[UR36][R4.64] ;  /* 0x0000002404187981 */ /* 0x000562000c1e1100 */
[----:B------:R-:W-:Y:S05]  /*2d30*/  BRA `(.L_x_58148) ;  /* 0x0000000000047947 */ /* 0x000fea0003800000 */
.L_x_58171:
[----:B------:R1:W5:Y:S02]  /*2d40*/  LDG.E.U8 R24, desc[UR36][R4.64] ;  /* 0x0000002404187981 */ /* 0x000364000c1e1100 */
.L_x_58148:
[----:B------:R-:W-:-:S07]  /*2d50*/  VIADD R23, R23, 0x80 ;  /* 0x0000008017177836 */ /* 0x000fce0000000000 */
.L_x_58142:
[----:B------:R-:W-:Y:S05]  /*2d60*/  BSYNC.RECONVERGENT B6 ;  /* 0x0000000000067941 */ /* 0x000fea0003800200 */
.L_x_58141:
        /* <DEDUP_REMOVED lines=23> */
.L_x_58181:
[----:B------:R0:W5:Y:S01]  /*2ee0*/  LDG.E.U8 R19, desc[UR36][R4.64] ;  /* 0x0000002404137981 */ /* 0x000162000c1e1100 */
[----:B------:R-:W-:Y:S05]  /*2ef0*/  BRA `(.L_x_58177) ;  /* 0x0000000c004c7947 */ /* 0x000fea0003800000 */
.L_x_58180:
        /* <DEDUP_REMOVED lines=8> */
.L_x_58184:
[----:B------:R0:W5:Y:S01]  /*2f80*/  LDG.E.U8 R19, desc[UR36][R4.64] ;  /* 0x0000002404137981 */ /* 0x000162000c1e1100 */
[----:B------:R-:W-:Y:S05]  /*2f90*/  BRA `(.L_x_58177) ;  /* 0x0000000c00247947 */ /* 0x000fea0003800000 */
.L_x_58183:
[----:B------:R0:W5:Y:S01]  /*2fa0*/  LDG.E.U16 R19, desc[UR36][R4.64] ;  /* 0x0000002404137981 */ /* 0x000162000c1e1500 */
[----:B------:R-:W-:Y:S05]  /*2fb0*/  BRA `(.L_x_58177) ;  /* 0x0000000c001c7947 */ /* 0x000fea0003800000 */
.L_x_58179:
        /* <DEDUP_REMOVED lines=9> */
.L_x_58186:
[----:B------:R-:W2:Y:S02]  /*3050*/  LDG.E.U16 R0, desc[UR36][R4.64] ;  /* 0x0000002404007981 */ /* 0x000ea4000c1e1500 */
[----:B--2---:R-:W-:-:S06]  /*3060*/  HADD2.F32 R0, -RZ, R0.H0_H0 ;  /* 0x20000000ff007230 */ /* 0x004fcc0000004100 */
[----:B------:R-:W0:Y:S02]  /*3070*/  F2I.FTZ.TRUNC.NTZ R0, R0 ;  /* 0x0000000000007305 */ /* 0x000e24000021f100 */
[----:B0-----:R-:W-:Y:S01]  /*3080*/  PRMT R19, R0, 0x7610, R19 ;  /* 0x0000761000137816 */ /* 0x001fe20000000013 */
[----:B------:R-:W-:Y:S06]  /*3090*/  BRA `(.L_x_58177) ;  /* 0x0000000800e47947 */ /* 0x000fec0003800000 */
.L_x_58185:
        /* <DEDUP_REMOVED lines=9> */
.L_x_58188:
[----:B------:R-:W2:Y:S02]  /*3130*/  LDG.E.U16 R4, desc[UR36][R4.64] ;  /* 0x0000002404047981 */ /* 0x000ea4000c1e1500 */
[----:B--2---:R-:W-:-:S06]  /*3140*/  HADD2.F32 R0, -RZ, R4.H0_H0 ;  /* 0x20000004ff007230 */ /* 0x004fcc0000004100 */
[----:B------:R-:W0:Y:S02]  /*3150*/  F2I.FTZ.TRUNC.NTZ R0, R0 ;  /* 0x0000000000007305 */ /* 0x000e24000021f100 */
[----:B0-----:R-:W-:Y:S01]  /*3160*/  PRMT R19, R0, 0x7610, R19 ;  /* 0x0000761000137816 */ /* 0x001fe20000000013 */
[----:B------:R-:W-:Y:S06]  /*3170*/  BRA `(.L_x_58177) ;  /* 0x0000000800ac7947 */ /* 0x000fec0003800000 */
.L_x_58187:
[----:B------:R-:W2:Y:S02]  /*3180*/  LDG.E.64 R4, desc[UR36][R4.64] ;  /* 0x0000002404047981 */ /* 0x000ea4000c1e1b00 */
[----:B--2---:R0:W1:Y:S02]  /*3190*/  F2I.F64.TRUNC R19, R4 ;  /* 0x0000000400137311 */ /* 0x004064000030d100 */
[----:B01----:R-:W-:Y:S05]  /*31a0*/  BRA `(.L_x_58177) ;  /* 0x0000000800a07947 */ /* 0x003fea0003800000 */
.L_x_58178:
        /* <DEDUP_REMOVED lines=12> */
.L_x_58191:
[----:B------:R-:W2:Y:S02]  /*3270*/  LDG.E.64 R4, desc[UR36][R4.64] ;  /* 0x0000002404047981 */ /* 0x000ea4000c1e1b00 */
[----:B--2---:R0:W1:Y:S02]  /*3280*/  F2I.F64.TRUNC R19, R4 ;  /* 0x0000000400137311 */ /* 0x004064000030d100 */
[----:B01----:R-:W-:Y:S05]  /*3290*/  BRA `(.L_x_58177) ;  /* 0x0000000800647947 */ /* 0x003fea0003800000 */
.L_x_58190:
        /* <DEDUP_REMOVED lines=27> */
.L_x_58193:
        /* <DEDUP_REMOVED lines=15> */
.L_x_58192:
[----:B------:R-:W2:Y:S02]  /*3540*/  LDG.E.U16 R0, desc[UR36][R4.64] ;  /* 0x0000002404007981 */ /* 0x000ea4000c1e1500 */
[----:B--2---:R-:W-:-:S06]  /*3550*/  IMAD.U32 R0, R0, 0x10000, RZ ;  /* 0x0001000000007824 */ /* 0x004fcc00078e00ff */
[----:B------:R-:W0:Y:S02]  /*3560*/  F2I.FTZ.TRUNC.NTZ R0, R0 ;  /* 0x0000000000007305 */ /* 0x000e24000021f100 */
[----:B0-----:R-:W-:Y:S01]  /*3570*/  PRMT R19, R0, 0x7610, R19 ;  /* 0x0000761000137816 */ /* 0x001fe20000000013 */
[----:B------:R-:W-:Y:S06]  /*3580*/  BRA `(.L_x_58177) ;  /* 0x0000000400a87947 */ /* 0x000fec0003800000 */
.L_x_58189:
        /* <DEDUP_REMOVED lines=10> */
.L_x_58196:
        /* <DEDUP_REMOVED lines=21> */
.L_x_58200:
[----:B------:R-:W-:Y:S05]  /*3780*/  BSYNC.RECONVERGENT B1 ;  /* 0x0000000000017941 */ /* 0x000fea0003800200 */
.L_x_58199:
[----:B------:R-:W-:Y:S01]  /*3790*/  IMAD.SHL.U32 R0, R0, 0x100000, RZ ;  /* 0x0010000000007824 */ /* 0x000fe200078e00ff */
[----:B------:R-:W-:-:S04]  /*37a0*/  LEA R3, R3, 0x3b800000, 0x17 ;  /* 0x3b80000003037811 */ /* 0x000fc800078eb8ff */
[----:B------:R-:W-:-:S07]  /*37b0*/  LOP3.LUT R0, R3, R0, R7, 0xfe, !PT ;  /* 0x0000000003007212 */ /* 0x000fce00078efe07 */
.L_x_58198:
[----:B------:R-:W-:Y:S05]  /*37c0*/  BSYNC.RECONVERGENT B0 ;  /* 0x0000000000007941 */ /* 0x000fea0003800200 */
.L_x_58197:
[----:B------:R-:W0:Y:S02]  /*37d0*/  F2I.FTZ.TRUNC.NTZ R0, R0 ;  /* 0x0000000000007305 */ /* 0x000e24000021f100 */
[----:B0-----:R-:W-:Y:S01]  /*37e0*/  PRMT R19, R0, 0x7610, R19 ;  /* 0x0000761000137816 */ /* 0x001fe20000000013 */
[----:B------:R-:W-:Y:S06]  /*37f0*/  BRA `(.L_x_58177) ;  /* 0x00000004000c7947 */ /* 0x000fec0003800000 */
.L_x_58195:
        /* <DEDUP_REMOVED lines=21> */
.L_x_58204:
[----:B------:R-:W-:Y:S05]  /*3950*/  BSYNC.RECONVERGENT B1 ;  /* 0x0000000000017941 */ /* 0x000fea0003800200 */
.L_x_58203:
[----:B------:R-:W-:Y:S01]  /*3960*/  IMAD.SHL.U32 R0, R0, 0x200000, RZ ;  /* 0x0020000000007824 */ /* 0x000fe200078e00ff */
[----:B------:R-:W-:-:S04]  /*3970*/  LEA R3, R3, 0x37800000, 0x17 ;  /* 0x3780000003037811 */ /* 0x000fc800078eb8ff */
[----:B------:R-:W-:-:S07]  /*3980*/  LOP3.LUT R0, R3, R0, R7, 0xfe, !PT ;  /* 0x0000000003007212 */ /* 0x000fce00078efe07 */
.L_x_58202:
[----:B------:R-:W-:Y:S05]  /*3990*/  BSYNC.RECONVERGENT B0 ;  /* 0x0000000000007941 */ /* 0x000fea0003800200 */
.L_x_58201:
[----:B------:R-:W0:Y:S02]  /*39a0*/  F2I.FTZ.TRUNC.NTZ R0, R0 ;  /* 0x0000000000007305 */ /* 0x000e24000021f100 */
[----:B0-----:R-:W-:Y:S01]  /*39b0*/  PRMT R19, R0, 0x7610, R19 ;  /* 0x0000761000137816 */ /* 0x001fe20000000013 */
[----:B------:R-:W-:Y:S06]  /*39c0*/  BRA `(.L_x_58177) ;  /* 0x0000000000987947 */ /* 0x000fec0003800000 */
.L_x_58194:
        /* <DEDUP_REMOVED lines=14> */
.L_x_58208:
[----:B------:R-:W-:Y:S05]  /*3ab0*/  BSYNC.RECONVERGENT B0 ;  /* 0x0000000000007941 */ /* 0x000fea0003800200 */
.L_x_58207:
[----:B------:R-:W0:Y:S02]  /*3ac0*/  F2I.FTZ.TRUNC.NTZ R0, R0 ;  /* 0x0000000000007305 */ /* 0x000e24000021f100 */
[----:B0-----:R-:W-:Y:S01]  /*3ad0*/  PRMT R19, R0, 0x7610, R19 ;  /* 0x0000761000137816 */ /* 0x001fe20000000013 */
[----:B------:R-:W-:Y:S06]  /*3ae0*/  BRA `(.L_x_58177) ;  /* 0x0000000000507947 */ /* 0x000fec0003800000 */
.L_x_58182:
        /* <DEDUP_REMOVED lines=16> */
.L_x_58209:
[----:B------:R-:W-:Y:S05]  /*3bf0*/  BRA `(.L_x_58177) ;  /* 0x00000000000c7947 */ /* 0x000fea0003800000 */
.L_x_58206:
[----:B------:R0:W5:Y:S01]  /*3c00*/  LDG.E.U8 R19, desc[UR36][R4.64] ;  /* 0x0000002404137981 */ /* 0x000162000c1e1100 */
[----:B------:R-:W-:Y:S05]  /*3c10*/  BRA `(.L_x_58177) ;  /* 0x0000000000047947 */ /* 0x000fea0003800000 */
.L_x_58205:
[----:B------:R0:W5:Y:S02]  /*3c20*/  LDG.E.U8 R19, desc[UR36][R4.64] ;  /* 0x0000002404137981 */ /* 0x000164000c1e1100 */
.L_x_58177:
[----:B------:R-:W-:Y:S05]  /*3c30*/  BSYNC.RECONVERGENT B6 ;  /* 0x0000000000067941 */ /* 0x000fea0003800200 */
.L_x_58176:
[----:B------:R-:W-:Y:S01]  /*3c40*/  PRMT R3, R26, 0x9910, RZ ;  /* 0x000099101a037816 */ /* 0x000fe200000000ff */
[----:B------:R-:W-:Y:S01]  /*3c50*/  BSSY.RECONVERGENT B0, `(.L_x_58210) ;  /* 0x0000117000007945 */ /* 0x000fe20003800200 */
[----:B------:R-:W-:Y:S02]  /*3c60*/  IMAD.MOV.U32 R16, RZ, RZ, 0x1 ;  /* 0x00000001ff107424 */ /* 0x000fe400078e00ff */
[----:B------:R-:W-:Y:S01]  /*3c70*/  ISETP.NE.AND P0, PT, R3, 0x1, PT ;  /* 0x000000010300780c */ /* 0x000fe20003f05270 */
[----:B------:R-:W-:Y:S02]  /*3c80*/  IMAD.MOV.U32 R18, RZ, RZ, 0x1 ;  /* 0x00000001ff127424 */ /* 0x000fe400078e00ff */
[----:B------:R-:W-:Y:S02]  /*3c90*/  IMAD.MOV.U32 R23, RZ, RZ, 0x1 ;  /* 0x00000001ff177424 */ /* 0x000fe400078e00ff */
[----:B------:R-:W-:-:S08]  /*3ca0*/  IMAD.MOV.U32 R0, RZ, RZ, 0x1 ;  /* 0x00000001ff007424 */ /* 0x000fd000078e00ff */
[----:B------:R-:W-:Y:S05]  /*3cb0*/  @!P0 BRA `(.L_x_58211) ;  /* 0x0000001000408947 */ /* 0x000fea0003800000 */
[----:B------:R-:W-:-:S13]  /*3cc0*/  ISETP.NE.AND P0, PT, R3, 0xff, PT ;  /* 0x000000ff0300780c */ /* 0x000fda0003f05270 */
[----:B------:R-:W-:Y:S05]  /*3cd0*/  @P0 BRA `(.L_x_58212) ;  /* 0x0000000800980947 */ /* 0x000fea0003800000 */
[----:B------:R-:W-:Y:S01]  /*3ce0*/  ISETP.GE.AND P0, PT, R17, R22, PT ;  /* 0x000000161100720c */ /* 0x000fe20003f06270 */
[----:B------:R-:W-:Y:S01]  /*3cf0*/  BSSY.RECONVERGENT B1, `(.L_x_58213) ;  /* 0x0000028000017945 */ /* 0x000fe20003800200 */
[----:B------:R-:W-:-:S11]  /*3d00*/  IMAD.MOV.U32 R3, RZ, RZ, 0x1 ;  /* 0x00000001ff037424 */ /* 0x000fd600078e00ff */
        /* <DEDUP_REMOVED lines=11> */
[----:B------:R-:W-:Y:S02]  /*3dc0*/  ISETP.GE.U32.AND P1, PT, R27, 0x2, PT ;  /* 0x000000021b00780c */ /* 0x000fe40003f26070 */
[----:B------:R-:W-:-:S11]  /*3dd0*/  SEL R0, R3, 0xff, P0 ;  /* 0x000000ff03007807 */ /* 0x000fd60000000000 */
[----:B------:R-:W-:Y:S05]  /*3de0*/  @!P1 BRA `(.L_x_58217) ;  /* 0x00000000004c9947 */ /* 0x000fea0003800000 */
[----:B------:R-:W-:Y:S01]  /*3df0*/  SHF.R.U32.HI R27, RZ, 0x1, R27 ;  /* 0x00000001ff1b7819 */ /* 0x000fe2000001161b */
[----:B0-234-:R-:W-:-:S07]  /*3e00*/  IMAD.MOV.U32 R4, RZ, RZ, -0x1ff ;  /* 0xfffffe01ff047424 */ /* 0x01dfce00078e00ff */
.L_x_58218:
        /* <DEDUP_REMOVED lines=17> */
.L_x_58217:
[----:B------:R-:W-:Y:S05]  /*3f20*/  BSYNC.RECONVERGENT B2 ;  /* 0x0000000000027941 */ /* 0x000fea0003800200 */
.L_x_58216:
[----:B------:R-:W-:Y:S05]  /*3f30*/  BRA `(.L_x_58214) ;  /* 0x00000000000c7947 */ /* 0x000fea0003800000 */
.L_x_58215:
[----:B------:R-:W-:-:S04]  /*3f40*/  LOP3.LUT R27, R27, 0x1, RZ, 0xc0, !PT ;  /* 0x000000011b1b7812 */ /* 0x000fc800078ec0ff */
[----:B------:R-:W-:-:S04]  /*3f50*/  ISETP.NE.U32.AND P0, PT, R27, 0x1, PT ;  /* 0x000000011b00780c */ /* 0x000fc80003f05070 */
[----:B------:R-:W-:-:S09]  /*3f60*/  SEL R0, R3, 0xffff, P0 ;  /* 0x0000ffff03007807 */ /* 0x000fd20000000000 */
.L_x_58214:
[----:B------:R-:W-:Y:S05]  /*3f70*/  BSYNC.RECONVERGENT B1 ;  /* 0x0000000000017941 */ /* 0x000fea0003800200 */
.L_x_58213:
        /* <DEDUP_REMOVED lines=18> */
[----:B------:R-:W-:-:S07]  /*40a0*/  IMAD.MOV.U32 R4, RZ, RZ, -0x1ff ;  /* 0xfffffe01ff047424 */ /* 0x000fce00078e00ff */
.L_x_58224:
[----:B------:R-:W-:Y:S02]  /*40b0*/  LOP3.LUT R5, R25, 0x1, RZ, 0xc0, !PT ;  /* 0x0000000119057812 */ /* 0x000fe400078ec0ff */
[C---:B------:R-:W-:Y:S02]  /*40c0*/  PRMT R7, R4.reuse, 0x9910, RZ ;  /* 0x0000991004077816 */ /* 0x040fe400000000ff */
        /* <DEDUP_REMOVED lines=9> */
[----:B------:R-:W-:-:S03]  /*4160*/  IMAD R5, R5, R6, RZ ;  /* 0x0000000605057224 */ /* 0x000fc600078e02ff */
[----:B------:R-:W-:Y:S02]  /*4170*/  PRMT R25, R4, 0x7610, R25 ;  /* 0x0000761004197816 */ /* 0x000fe40000000019 */
[----:B------:R-:W-:Y:S02]  /*4180*/  PRMT R4, R7, 0x7610, R4 ;  /* 0x0000761007047816 */ /* 0x000fe40000000004 */
[----:B------:R-:W-:-:S03]  /*4190*/  PRMT R23, R5, 0x7610, R23 ;  /* 0x0000761005177816 */ /* 0x000fc60000000017 */
[----:B------:R-:W-:Y:S05]  /*41a0*/  @P0 BRA `(.L_x_58224) ;  /* 0xfffffffc00c00947 */ /* 0x000fea000383ffff */
.L_x_58223:
[----:B------:R-:W-:Y:S05]  /*41b0*/  BSYNC.RECONVERGENT B2 ;  /* 0x0000000000027941 */ /* 0x000fea0003800200 */
.L_x_58222:
[----:B------:R-:W-:Y:S05]  /*41c0*/  BRA `(.L_x_58220) ;  /* 0x00000000000c7947 */ /* 0x000fea0003800000 */
.L_x_58221:
[----:B------:R-:W-:-:S04]  /*41d0*/  LOP3.LUT R25, R25, 0x1, RZ, 0xc0, !PT ;  /* 0x0000000119197812 */ /* 0x000fc800078ec0ff */
[----:B------:R-:W-:-:S04]  /*41e0*/  ISETP.NE.U32.AND P0, PT, R25, 0x1, PT ;  /* 0x000000011900780c */ /* 0x000fc80003f05070 */
[----:B------:R-:W-:-:S09]  /*41f0*/  SEL R23, R3, 0xffff, P0 ;  /* 0x0000ffff03177807 */ /* 0x000fd20000000000 */
.L_x_58220:
[----:B------:R-:W-:Y:S05]  /*4200*/  BSYNC.RECONVERGENT B1 ;  /* 0x0000000000017941 */ /* 0x000fea0003800200 */
.L_x_58219:
        /* <DEDUP_REMOVED lines=19> */
.L_x_58230:
        /* <DEDUP_REMOVED lines=16> */
.L_x_58229:
[----:B------:R-:W-:Y:S05]  /*4440*/  BSYNC.RECONVERGENT B2 ;  /* 0x0000000000027941 */ /* 0x000fea0003800200 */
.L_x_58228:
[----:B------:R-:W-:Y:S05]  /*4450*/  BRA `(.L_x_58226) ;  /* 0x00000000000c7947 */ /* 0x000fea0003800000 */
.L_x_58227:
[----:B------:R-:W-:-:S04]  /*4460*/  LOP3.LUT R24, R24, 0x1, RZ, 0xc0, !PT ;  /* 0x0000000118187812 */ /* 0x000fc800078ec0ff */
[----:B------:R-:W-:-:S04]  /*4470*/  ISETP.NE.U32.AND P0, PT, R24, 0x1, PT ;  /* 0x000000011800780c */ /* 0x000fc80003f05070 */
[----:B------:R-:W-:-:S09]  /*4480*/  SEL R18, R3, 0xffff, P0 ;  /* 0x0000ffff03127807 */ /* 0x000fd20000000000 */
.L_x_58226:
[----:B------:R-:W-:Y:S05]  /*4490*/  BSYNC.RECONVERGENT B1 ;  /* 0x0000000000017941 */ /* 0x000fea0003800200 */
.L_x_58225:
[----:B------:R-:W-:-:S05]  /*44a0*/  VIADD R5, R17, 0x180 ;  /* 0x0000018011057836 */ /* 0x000fca0000000000 */
        /* <DEDUP_REMOVED lines=13> */
[----:B------:R-:W-:-:S04]  /*4580*/  SEL R3, R3, 0xff, P0 ;  /* 0x000000ff03037807 */ /* 0x000fc80000000000 */
[----:B------:R-:W-:-:S07]  /*4590*/  PRMT R16, R3, 0x7610, R16 ;  /* 0x0000761003107816 */ /* 0x000fce0000000010 */
[----:B------:R-:W-:Y:S05]  /*45a0*/  @!P1 BRA `(.L_x_58233) ;  /* 0x0000000000489947 */ /* 0x000fea0003800000 */
[----:B------:R-:W-:Y:S01]  /*45b0*/  SHF.R.U32.HI R19, RZ, 0x1, R19 ;  /* 0x00000001ff137819 */ /* 0x000fe20000011613 */
[----:B------:R-:W-:-:S07]  /*45c0*/  IMAD.MOV.U32 R3, RZ, RZ, -0x1ff ;  /* 0xfffffe01ff037424 */ /* 0x000fce00078e00ff */
.L_x_58234:
        /* <DEDUP_REMOVED lines=16> */
.L_x_58233:
[----:B------:R-:W-:Y:S05]  /*46d0*/  BSYNC.RECONVERGENT B1 ;  /* 0x0000000000017941 */ /* 0x000fea0003800200 */
.L_x_58232:
[----:B------:R-:W-:Y:S05]  /*46e0*/  BRA `(.L_x_58211) ;  /* 0x0000000400b47947 */ /* 0x000fea0003800000 */
.L_x_58231:
[----:B------:R-:W-:-:S04]  /*46f0*/  LOP3.LUT R19, R19, 0x1, RZ, 0xc0, !PT ;  /* 0x0000000113137812 */ /* 0x000fc800078ec0ff */
[----:B------:R-:W-:-:S04]  /*4700*/  ISETP.NE.U32.AND P0, PT, R19, 0x1, PT ;  /* 0x000000011300780c */ /* 0x000fc80003f05070 */
[----:B------:R-:W-:-:S04]  /*4710*/  SEL R3, R3, 0xffff, P0 ;  /* 0x0000ffff03037807 */ /* 0x000fc80000000000 */
[----:B------:R-:W-:Y:S01]  /*4720*/  PRMT R16, R3, 0x7610, R16 ;  /* 0x0000761003107816 */ /* 0x000fe20000000010 */
[----:B------:R-:W-:Y:S06]  /*4730*/  BRA `(.L_x_58211) ;  /* 0x0000000400a07947 */ /* 0x000fec0003800000 */
.L_x_58212:
[----:B------:R-:W-:Y:S01]  /*4740*/  ISETP.GE.AND P0, PT, R17, R22, PT ;  /* 0x000000161100720c */ /* 0x000fe20003f06270 */
[----:B------:R-:W-:-:S12]  /*4750*/  BSSY.RECONVERGENT B1, `(.L_x_58235) ;  /* 0x0000017000017945 */ /* 0x000fd80003800200 */
[----:B------:R-:W-:Y:S05]  /*4760*/  @P0 BRA `(.L_x_58236) ;  /* 0x0000000000540947 */ /* 0x000fea0003800000 */
[----:B-1---5:R-:W-:-:S04]  /*4770*/  PRMT R0, R27, 0x8880, RZ ;  /* 0x000088801b007816 */ /* 0x022fc800000000ff */
[----:B------:R-:W-:Y:S02]  /*4780*/  ISETP.GE.AND P0, PT, R0, RZ, PT ;  /* 0x000000ff0000720c */ /* 0x000fe40003f06270 */
[----:B------:R-:W-:-:S11]  /*4790*/  PRMT R0, RZ, 0x7610, R0 ;  /* 0x00007610ff007816 */ /* 0x000fd60000000000 */
[----:B------:R-:W-:Y:S05]  /*47a0*/  @!P0 BRA `(.L_x_58236) ;  /* 0x0000000000448947 */ /* 0x000fea0003800000 */
[----:B------:R-:W-:Y:S01]  /*47b0*/  LOP3.LUT P0, RZ, R27, 0xff, RZ, 0xc0, !PT ;  /* 0x000000ff1bff7812 */ /* 0x000fe2000780c0ff */
[----:B------:R-:W-:-:S12]  /*47c0*/  IMAD.MOV.U32 R0, RZ, RZ, 0x1 ;  /* 0x00000001ff007424 */ /* 0x000fd800078e00ff */
[----:B------:R-:W-:Y:S05]  /*47d0*/  @!P0 BRA `(.L_x_58236) ;  /* 0x0000000000388947 */ /* 0x000fea0003800000 */
[----:B------:R-:W-:Y:S01]  /*47e0*/  IMAD.MOV.U32 R0, RZ, RZ, 0x1 ;  /* 0x00000001ff007424 */ /* 0x000fe200078e00ff */
[----:B------:R-:W-:-:S07]  /*47f0*/  PRMT R3, R26, 0x7610, R3 ;  /* 0x000076101a037816 */ /* 0x000fce0000000003 */
.L_x_58237:
[C---:B0-234-:R-:W-:Y:S02]  /*4800*/  LOP3.LUT R4, R27.reuse, 0x1, RZ, 0xc0, !PT ;  /* 0x000000011b047812 */ /* 0x05dfe400078ec0ff */
        /* <DEDUP_REMOVED lines=11> */
.L_x_58236:
[----:B------:R-:W-:Y:S05]  /*48c0*/  BSYNC.RECONVERGENT B1 ;  /* 0x0000000000017941 */ /* 0x000fea0003800200 */
.L_x_58235:
[----:B------:R-:W-:Y:S01]  /*48d0*/  VIADD R3, R17, 0x80 ;  /* 0x0000008011037836 */ /* 0x000fe20000000000 */
[----:B------:R-:W-:Y:S04]  /*48e0*/  BSSY.RECONVERGENT B1, `(.L_x_58238) ;  /* 0x000001a000017945 */ /* 0x000fe80003800200 */
[----:B------:R-:W-:-:S13]  /*48f0*/  ISETP.GE.AND P0, PT, R3, R22, PT ;  /* 0x000000160300720c */ /* 0x000fda0003f06270 */
[----:B------:R-:W-:Y:S05]  /*4900*/  @P0 BRA `(.L_x_58239) ;  /* 0x00000000005c0947 */ /* 0x000fea0003800000 */
[----:B-1--45:R-:W-:Y:S02]  /*4910*/  PRMT R3, R25, 0x8880, RZ ;  /* 0x0000888019037816 */ /* 0x032fe400000000ff */
[----:B------:R-:W-:Y:S02]  /*4920*/  PRMT R23, RZ, 0x7610, R23 ;  /* 0x00007610ff177816 */ /* 0x000fe40000000017 */
[----:B------:R-:W-:-:S13]  /*4930*/  ISETP.GE.AND P0, PT, R3, RZ, PT ;  /* 0x000000ff0300720c */ /* 0x000fda0003f06270 */
[----:B------:R-:W-:Y:S05]  /*4940*/  @!P0 BRA `(.L_x_58239) ;  /* 0x00000000004c8947 */ /* 0x000fea0003800000 */
[----:B------:R-:W-:Y:S01]  /*4950*/  LOP3.LUT P0, RZ, R25, 0xff, RZ, 0xc0, !PT ;  /* 0x000000ff19ff7812 */ /* 0x000fe2000780c0ff */
[----:B------:R-:W-:-:S12]  /*4960*/  IMAD.MOV.U32 R23, RZ, RZ, 0x1 ;  /* 0x00000001ff177424 */ /* 0x000fd800078e00ff */
[----:B------:R-:W-:Y:S05]  /*4970*/  @!P0 BRA `(.L_x_58239) ;  /* 0x0000000000408947 */ /* 0x000fea0003800000 */
[----:B------:R-:W-:Y:S01]  /*4980*/  IMAD.MOV.U32 R23, RZ, RZ, 0x1 ;  /* 0x00000001ff177424 */ /* 0x000fe200078e00ff */
[----:B------:R-:W-:-:S07]  /*4990*/  PRMT R3, R26, 0x7610, R3 ;  /* 0x000076101a037816 */ /* 0x000fce0000000003 */
.L_x_58240:
[C---:B0-23--:R-:W-:Y:S02]  /*49a0*/  LOP3.LUT R4, R25.reuse, 0x1, RZ, 0xc0, !PT ;  /* 0x0000000119047812 */ /* 0x04dfe400078ec0ff */
        /* <DEDUP_REMOVED lines=13> */
.L_x_58239:
[----:B------:R-:W-:Y:S05]  /*4a80*/  BSYNC.RECONVERGENT B1 ;  /* 0x0000000000017941 */ /* 0x000fea0003800200 */
.L_x_58238:
        /* <DEDUP_REMOVED lines=13> */
.L_x_58243:
[C---:B0-23--:R-:W-:Y:S02]  /*4b60*/  LOP3.LUT R4, R24.reuse, 0x1, RZ, 0xc0, !PT ;  /* 0x0000000118047812 */ /* 0x04dfe400078ec0ff */
        /* <DEDUP_REMOVED lines=11> */
.L_x_58242:
[----:B------:R-:W-:Y:S05]  /*4c20*/  BSYNC.RECONVERGENT B1 ;  /* 0x0000000000017941 */ /* 0x000fea0003800200 */
.L_x_58241:
[----:B------:R-:W-:-:S05]  /*4c30*/  VIADD R3, R17, 0x180 ;  /* 0x0000018011037836 */ /* 0x000fca0000000000 */
[----:B------:R-:W-:-:S13]  /*4c40*/  ISETP.GE.AND P0, PT, R3, R22, PT ;  /* 0x000000160300720c */ /* 0x000fda0003f06270 */
[----:B------:R-:W-:Y:S05]  /*4c50*/  @P0 BRA `(.L_x_58211) ;  /* 0x0000000000580947 */ /* 0x000fea0003800000 */
[----:B-1---5:R-:W-:Y:S02]  /*4c60*/  PRMT R3, R19, 0x8880, RZ ;  /* 0x0000888013037816 */ /* 0x022fe400000000ff */
[----:B------:R-:W-:Y:S02]  /*4c70*/  PRMT R16, RZ, 0x7610, R16 ;  /* 0x00007610ff107816 */ /* 0x000fe40000000010 */
[----:B------:R-:W-:-:S13]  /*4c80*/  ISETP.GE.AND P0, PT, R3, RZ, PT ;  /* 0x000000ff0300720c */ /* 0x000fda0003f06270 */
[----:B------:R-:W-:Y:S05]  /*4c90*/  @!P0 BRA `(.L_x_58211) ;  /* 0x0000000000488947 */ /* 0x000fea0003800000 */
[----:B------:R-:W-:Y:S01]  /*4ca0*/  LOP3.LUT P0, RZ, R19, 0xff, RZ, 0xc0, !PT ;  /* 0x000000ff13ff7812 */ /* 0x000fe2000780c0ff */
[----:B------:R-:W-:-:S12]  /*4cb0*/  IMAD.MOV.U32 R16, RZ, RZ, 0x1 ;  /* 0x00000001ff107424 */ /* 0x000fd800078e00ff */
[----:B------:R-:W-:Y:S05]  /*4cc0*/  @!P0 BRA `(.L_x_58211) ;  /* 0x00000000003c8947 */ /* 0x000fea0003800000 */
[----:B------:R-:W-:-:S07]  /*4cd0*/  IMAD.MOV.U32 R16, RZ, RZ, 0x1 ;  /* 0x00000001ff107424 */ /* 0x000fce00078e00ff */
.L_x_58244:
[C---:B------:R-:W-:Y:S02]  /*4ce0*/  LOP3.LUT R3, R19.reuse, 0x1, RZ, 0xc0, !PT ;  /* 0x0000000113037812 */ /* 0x040fe400078ec0ff */
[----:B------:R-:W-:Y:S02]  /*4cf0*/  LOP3.LUT R19, R19, 0xff, RZ, 0xc0, !PT ;  /* 0x000000ff13137812 */ /* 0x000fe400078ec0ff */
[----:B------:R-:W-:Y:S02]  /*4d00*/  ISETP.NE.U32.AND P0, PT, R3, 0x1, PT ;  /* 0x000000010300780c */ /* 0x000fe40003f05070 */
[----:B------:R-:W-:Y:S02]  /*4d10*/  PRMT R16, R16, 0x9910, RZ ;  /* 0x0000991010107816 */ /* 0x000fe400000000ff */
[----:B------:R-:W-:Y:S02]  /*4d20*/  SEL R3, R26, 0x1, !P0 ;  /* 0x000000011a037807 */ /* 0x000fe40004000000 */
[----:B------:R-:W-:-:S02]  /*4d30*/  ISETP.GT.U32.AND P0, PT, R19, 0x1, PT ;  /* 0x000000011300780c */ /* 0x000fc40003f04070 */
[----:B0-234-:R-:W-:Y:S01]  /*4d40*/  PRMT R4, R3, 0x9910, RZ ;  /* 0x0000991003047816 */ /* 0x01dfe200000000ff */
[----:B------:R-:W-:Y:S01]  /*4d50*/  IMAD.MOV.U32 R3, RZ, RZ, R16 ;  /* 0x000000ffff037224 */ /* 0x000fe200078e0010 */
[----:B------:R-:W-:Y:S02]  /*4d60*/  PRMT R26, R26, 0x9910, RZ ;  /* 0x000099101a1a7816 */ /* 0x000fe400000000ff */
[----:B------:R-:W-:Y:S01]  /*4d70*/  SHF.R.U32.HI R19, RZ, 0x1, R19 ;  /* 0x00000001ff137819 */ /* 0x000fe20000011613 */
[----:B------:R-:W-:Y:S02]  /*4d80*/  IMAD.MOV.U32 R16, RZ, RZ, R4 ;  /* 0x000000ffff107224 */ /* 0x000fe400078e0004 */
[----:B------:R-:W-:Y:S02]  /*4d90*/  IMAD R26, R26, R26, RZ ;  /* 0x0000001a1a1a7224 */ /* 0x000fe400078e02ff */
[----:B------:R-:W-:Y:S02]  /*4da0*/  IMAD R16, R16, R3, RZ ;  /* 0x0000000310107224 */ /* 0x000fe400078e02ff */
[----:B------:R-:W-:Y:S05]  /*4db0*/  @P0 BRA `(.L_x_58244) ;  /* 0xfffffffc00c80947 */ /* 0x000fea000383ffff */
.L_x_58211:
[----:B------:R-:W-:Y:S05]  /*4dc0*/  BSYNC.RECONVERGENT B0 ;  /* 0x0000000000007941 */ /* 0x000fea0003800200 */
.L_x_58210:
        /* <DEDUP_REMOVED lines=25> */
.L_x_58251:
[----:B------:R0:W-:Y:S01]  /*4f60*/  STG.E.U8 desc[UR36][R8.64], R0 ;  /* 0x0000000008007986 */ /* 0x0001e2000c101124 */
[----:B------:R-:W-:Y:S05]  /*4f70*/  BRA `(.L_x_58253) ;  /* 0x0000000c00847947 */ /* 0x000fea0003800000 */
.L_x_58250:
        /* <DEDUP_REMOVED lines=12> */
.L_x_58255:
[----:B------:R-:W-:-:S04]  /*5040*/  LOP3.LUT R0, R0, 0xffff, RZ, 0xc0, !PT ;  /* 0x0000ffff00007812 */ /* 0x000fc800078ec0ff */
[----:B------:R-:W-:-:S05]  /*5050*/  PRMT R3, R0, 0x8880, RZ ;  /* 0x0000888000037816 */ /* 0x000fca00000000ff */
[----:B------:R0:W-:Y:S01]  /*5060*/  STG.E desc[UR36][R8.64], R3 ;  /* 0x0000000308007986 */ /* 0x0001e2000c101924 */
[----:B------:R-:W-:Y:S05]  /*5070*/  BRA `(.L_x_58253) ;  /* 0x0000000c00447947 */ /* 0x000fea0003800000 */
.L_x_58254:
[----:B------:R-:W-:-:S04]  /*5080*/  PRMT R3, R0, 0x8880, RZ ;  /* 0x0000888000037816 */ /* 0x000fc800000000ff */
[----:B------:R-:W-:-:S05]  /*5090*/  PRMT R3, R3, 0x7710, RZ ;  /* 0x0000771003037816 */ /* 0x000fca00000000ff */
[----:B------:R0:W-:Y:S01]  /*50a0*/  STG.E.U16 desc[UR36][R8.64], R3 ;  /* 0x0000000308007986 */ /* 0x0001e2000c101524 */
[----:B------:R-:W-:Y:S05]  /*50b0*/  BRA `(.L_x_58253) ;  /* 0x0000000c00347947 */ /* 0x000fea0003800000 */
.L_x_58249:
        /* <DEDUP_REMOVED lines=9> */
.L_x_58257:
[----:B------:R-:W0:Y:S02]  /*5150*/  I2F.S8 R3, R0 ;  /* 0x0000000000037306 */ /* 0x000e240000001400 */
[----:B0-----:R-:W-:-:S05]  /*5160*/  F2FP.F16.F32.PACK_AB R3, RZ, R3 ;  /* 0x00000003ff03723e */ /* 0x001fca00000000ff */
[----:B------:R0:W-:Y:S01]  /*5170*/  STG.E.U16 desc[UR36][R8.64], R3 ;  /* 0x0000000308007986 */ /* 0x0001e2000c101524 */
[----:B------:R-:W-:Y:S05]  /*5180*/  BRA `(.L_x_58253) ;  /* 0x0000000c00007947 */ /* 0x000fea0003800000 */
.L_x_58256:
        /* <DEDUP_REMOVED lines=10> */
.L_x_58259:
[----:B------:R-:W0:Y:S02]  /*5230*/  I2F.S8 R0, R0 ;  /* 0x0000000000007306 */ /* 0x000e240000001400 */
[----:B0-----:R-:W-:-:S04]  /*5240*/  F2FP.F16.F32.PACK_AB R3, RZ, R0 ;  /* 0x00000000ff03723e */ /* 0x001fc800000000ff */
[----:B------:R-:W-:-:S05]  /*5250*/  PRMT R3, R3, 0x5410, RZ ;  /* 0x0000541003037816 */ /* 0x000fca00000000ff */
[----:B------:R0:W-:Y:S01]  /*5260*/  STG.E desc[UR36][R8.64], R3 ;  /* 0x0000000308007986 */ /* 0x0001e2000c101924 */
[----:B------:R-:W-:Y:S05]  /*5270*/  BRA `(.L_x_58253) ;  /* 0x0000000800c47947 */ /* 0x000fea0003800000 */
.L_x_58258:
[----:B------:R-:W-:-:S04]  /*5280*/  PRMT R4, R0, 0x8880, RZ ;  /* 0x0000888000047816 */ /* 0x000fc800000000ff */
[----:B------:R-:W-:-:S06]  /*5290*/  PRMT R4, R4, 0x7710, RZ ;  /* 0x0000771004047816 */ /* 0x000fcc00000000ff */
[----:B------:R-:W0:Y:S02]  /*52a0*/  I2F.F64.S16 R4, R4 ;  /* 0x0000000400047312 */ /* 0x000e240000101c00 */
[----:B0-----:R0:W-:Y:S01]  /*52b0*/  STG.E.64 desc[UR36][R8.64], R4 ;  /* 0x0000000408007986 */ /* 0x0011e2000c101b24 */
[----:B------:R-:W-:Y:S05]  /*52c0*/  BRA `(.L_x_58253) ;  /* 0x0000000800b07947 */ /* 0x000fea0003800000 */
.L_x_58248:
        /* <DEDUP_REMOVED lines=12> */
.L_x_58262:
[----:B------:R-:W-:Y:S02]  /*5390*/  PRMT R4, R0, 0x8880, RZ ;  /* 0x0000888000047816 */ /* 0x000fe400000000ff */
[----:B------:R-:W-:Y:S02]  /*53a0*/  CS2R R6, SRZ ;  /* 0x0000000000067805 */ /* 0x000fe4000001ff00 */
[----:B------:R-:W-:-:S06]  /*53b0*/  PRMT R4, R4, 0x7710, RZ ;  /* 0x0000771004047816 */ /* 0x000fcc00000000ff */
[----:B------:R-:W0:Y:S02]  /*53c0*/  I2F.F64.S16 R4, R4 ;  /* 0x0000000400047312 */ /* 0x000e240000101c00 */
[----:B0-----:R0:W-:Y:S01]  /*53d0*/  STG.E.128 desc[UR36][R8.64], R4 ;  /* 0x0000000408007986 */ /* 0x0011e2000c101d24 */
[----:B------:R-:W-:Y:S05]  /*53e0*/  BRA `(.L_x_58253) ;  /* 0x0000000800687947 */ /* 0x000fea0003800000 */
.L_x_58261:
        /* <DEDUP_REMOVED lines=19> */
.L_x_58266:
[----:B------:R-:W-:Y:S05]  /*5520*/  BSYNC.RECONVERGENT B0 ;  /* 0x0000000000007941 */ /* 0x000fea0003800200 */
.L_x_58265:
[----:B------:R-:W-:-:S05]  /*5530*/  LOP3.LUT R3, R3, 0x80, R4, 0xf8, !PT ;  /* 0x0000008003037812 */ /* 0x000fca00078ef804 */
[----:B------:R0:W-:Y:S01]  /*5540*/  STG.E.U8 desc[UR36][R8.64], R3 ;  /* 0x0000000308007986 */ /* 0x0001e2000c101124 */
[----:B------:R-:W-:Y:S05]  /*5550*/  BRA `(.L_x_58253) ;  /* 0x00000008000c7947 */ /* 0x000fea0003800000 */
.L_x_58264:
        /* <DEDUP_REMOVED lines=15> */
.L_x_58268:
[----:B------:R-:W-:Y:S05]  /*5650*/  BSYNC.RECONVERGENT B0 ;  /* 0x0000000000007941 */ /* 0x000fea0003800200 */
.L_x_58267:
[----:B------:R-:W-:-:S05]  /*5660*/  LOP3.LUT R3, R3, 0x80, R4, 0xf8, !PT ;  /* 0x0000008003037812 */ /* 0x000fca00078ef804 */
[----:B------:R0:W-:Y:S01]  /*5670*/  STG.E.U8 desc[UR36][R8.64], R3 ;  /* 0x0000000308007986 */ /* 0x0001e2000c101124 */
[----:B------:R-:W-:Y:S05]  /*5680*/  BRA `(.L_x_58253) ;  /* 0x0000000400c07947 */ /* 0x000fea0003800000 */
.L_x_58263:
[----:B------:R-:W0:Y:S02]  /*5690*/  I2F.S8 R3, R0 ;  /* 0x0000000000037306 */ /* 0x000e240000001400 */
[----:B0-----:R-:W-:-:S05]  /*56a0*/  F2FP.BF16.F32.PACK_AB R3, RZ, R3 ;  /* 0x00000003ff03723e */ /* 0x001fca00000010ff */
[----:B------:R0:W-:Y:S01]  /*56b0*/  STG.E.U16 desc[UR36][R8.64], R3 ;  /* 0x0000000308007986 */ /* 0x0001e2000c101524 */
[----:B------:R-:W-:Y:S05]  /*56c0*/  BRA `(.L_x_58253) ;  /* 0x0000000400b07947 */ /* 0x000fea0003800000 */
.L_x_58260:
        /* <DEDUP_REMOVED lines=12> */
.L_x_58271:
        /* <DEDUP_REMOVED lines=13> */
.L_x_58274:
[----:B------:R-:W-:-:S04]  /*5860*/  SHF.R.U32.HI R0, RZ, 0x14, R5 ;  /* 0x00000014ff007819 */ /* 0x000fc80000011605 */
[----:B------:R-:W-:-:S04]  /*5870*/  LOP3.LUT R0, R0, 0x1, RZ, 0xc0, !PT ;  /* 0x0000000100007812 */ /* 0x000fc800078ec0ff */
[----:B------:R-:W-:-:S04]  /*5880*/  IADD3 R0, PT, PT, R5, 0x487ffff, R0 ;  /* 0x0487ffff05007810 */ /* 0x000fc80007ffe000 */
[----:B------:R-:W-:-:S04]  /*5890*/  SHF.R.U32.HI R0, RZ, 0x14, R0 ;  /* 0x00000014ff007819 */ /* 0x000fc80000011600 */
[----:B------:R-:W-:-:S07]  /*58a0*/  LOP3.LUT R0, R0, 0xff, RZ, 0xc0, !PT ;  /* 0x000000ff00007812 */ /* 0x000fce00078ec0ff */
.L_x_58275:
[----:B------:R-:W-:-:S04]  /*58b0*/  SHF.R.U32.HI R3, RZ, 0x18, R5 ;  /* 0x00000018ff037819 */ /* 0x000fc80000011605 */
[----:B------:R-:W-:-:S04]  /*58c0*/  LOP3.LUT R0, R0, 0x80, R3, 0xf8, !PT ;  /* 0x0000008000007812 */ /* 0x000fc800078ef803 */
[----:B------:R-:W-:-:S07]  /*58d0*/  PRMT R4, R0, 0x7610, R4 ;  /* 0x0000761000047816 */ /* 0x000fce0000000004 */
.L_x_58273:
[----:B------:R-:W-:Y:S05]  /*58e0*/  BSYNC.RECONVERGENT B0 ;  /* 0x0000000000007941 */ /* 0x000fea0003800200 */
.L_x_58272:
[----:B------:R3:W-:Y:S01]  /*58f0*/  STG.E.U8 desc[UR36][R8.64], R4 ;  /* 0x0000000408007986 */ /* 0x0007e2000c101124 */
[----:B------:R-:W-:Y:S05]  /*5900*/  BRA `(.L_x_58253) ;  /* 0x0000000400207947 */ /* 0x000fea0003800000 */
.L_x_58270:
        /* <DEDUP_REMOVED lines=13> */
.L_x_58278:
[----:B------:R-:W-:-:S04]  /*59e0*/  SHF.R.U32.HI R0, RZ, 0x15, R5 ;  /* 0x00000015ff007819 */ /* 0x000fc80000011605 */
[----:B------:R-:W-:-:S04]  /*59f0*/  LOP3.LUT R0, R0, 0x1, RZ, 0xc0, !PT ;  /* 0x0000000100007812 */ /* 0x000fc800078ec0ff */
[----:B------:R-:W-:-:S04]  /*5a00*/  IADD3 R0, PT, PT, R5, 0x88fffff, R0 ;  /* 0x088fffff05007810 */ /* 0x000fc80007ffe000 */
[----:B------:R-:W-:-:S04]  /*5a10*/  SHF.R.U32.HI R0, RZ, 0x15, R0 ;  /* 0x00000015ff007819 */ /* 0x000fc80000011600 */
[----:B------:R-:W-:-:S07]  /*5a20*/  LOP3.LUT R0, R0, 0xff, RZ, 0xc0, !PT ;  /* 0x000000ff00007812 */ /* 0x000fce00078ec0ff */
.L_x_58279:
[----:B------:R-:W-:-:S04]  /*5a30*/  SHF.R.U32.HI R3, RZ, 0x18, R5 ;  /* 0x00000018ff037819 */ /* 0x000fc80000011605 */
[----:B------:R-:W-:-:S04]  /*5a40*/  LOP3.LUT R0, R0, 0x80, R3, 0xf8, !PT ;  /* 0x0000008000007812 */ /* 0x000fc800078ef803 */
[----:B------:R-:W-:-:S07]  /*5a50*/  PRMT R4, R0, 0x7610, R4 ;  /* 0x0000761000047816 */ /* 0x000fce0000000004 */
.L_x_58277:
[----:B------:R-:W-:Y:S05]  /*5a60*/  BSYNC.RECONVERGENT B0 ;  /* 0x0000000000007941 */ /* 0x000fea0003800200 */
.L_x_58276:
[----:B------:R0:W-:Y:S01]  /*5a70*/  STG.E.U8 desc[UR36][R8.64], R4 ;  /* 0x0000000408007986 */ /* 0x0001e2000c101124 */
[----:B------:R-:W-:Y:S05]  /*5a80*/  BRA `(.L_x_58253) ;  /* 0x0000000000c07947 */ /* 0x000fea0003800000 */
.L_x_58269:
[----:B------:R-:W-:-:S13]  /*5a90*/  ISETP.NE.AND P0, PT, R3, 0x1c, PT ;  /* 0x0000001c0300780c */ /* 0x000fda0003f05270 */
[----:B------:R-:W-:Y:S05]  /*5aa0*/  @!P0 BRA `(.L_x_58280) ;  /* 0x0000000000ac8947 */ /* 0x000fea0003800000 */
[----:B------:R-:W-:-:S13]  /*5ab0*/  ISETP.NE.AND P0, PT, R3, 0x1d, PT ;  /* 0x0000001d0300780c */ /* 0x000fda0003f05270 */
[----:B------:R-:W-:Y:S05]  /*5ac0*/  @!P0 BRA `(.L_x_58281) ;  /* 0x00000000008c8947 */ /* 0x000fea0003800000 */
[----:B------:R-:W-:-:S13]  /*5ad0*/  ISETP.NE.AND P0, PT, R3, 0x2c, PT ;  /* 0x0000002c0300780c */ /* 0x000fda0003f05270 */
[----:B------:R-:W-:Y:S05]  /*5ae0*/  @!P0 BRA `(.L_x_58282) ;  /* 0x0000000000448947 */ /* 0x000fea0003800000 */
.L_x_58252:
        /* <DEDUP_REMOVED lines=16> */
.L_x_58283:
[----:B------:R-:W-:Y:S05]  /*5bf0*/  BRA `(.L_x_58253) ;  /* 0x0000000000647947 */ /* 0x000fea0003800000 */
.L_x_58282:
        /* <DEDUP_REMOVED lines=16> */
.L_x_58281:
[----:B------:R-:W-:-:S04]  /*5d00*/  LOP3.LUT R0, R0, 0xffff, RZ, 0xc0, !PT ;  /* 0x0000ffff00007812 */ /* 0x000fc800078ec0ff */
[----:B------:R-:W-:-:S05]  /*5d10*/  PRMT R0, R0, 0x8880, RZ ;  /* 0x0000888000007816 */ /* 0x000fca00000000ff */
[----:B------:R-:W-:-:S05]  /*5d20*/  IMAD.MOV.U32 R4, RZ, RZ, R0 ;  /* 0x000000ffff047224 */ /* 0x000fca00078e0000 */
[----:B------:R-:W-:-:S05]  /*5d30*/  SHF.R.S32.HI R5, RZ, 0x1f, R4 ;  /* 0x0000001fff057819 */ /* 0x000fca0000011404 */
[----:B------:R1:W-:Y:S01]  /*5d40*/  STG.E.64 desc[UR36][R8.64], R4 ;  /* 0x0000000408007986 */ /* 0x0003e2000c101b24 */
[----:B------:R-:W-:Y:S05]  /*5d50*/  BRA `(.L_x_58253) ;  /* 0x00000000000c7947 */ /* 0x000fea0003800000 */
.L_x_58280:
[----:B------:R-:W-:-:S04]  /*5d60*/  LOP3.LUT R0, R0, 0xffff, RZ, 0xc0, !PT ;  /* 0x0000ffff00007812 */ /* 0x000fc800078ec0ff */
[----:B------:R-:W-:-:S05]  /*5d70*/  PRMT R3, R0, 0x8880, RZ ;  /* 0x0000888000037816 */ /* 0x000fca00000000ff */
[----:B------:R0:W-:Y:S02]  /*5d80*/  STG.E desc[UR36][R8.64], R3 ;  /* 0x0000000308007986 */ /* 0x0001e4000c101924 */
.L_x_58253:
        /* <DEDUP_REMOVED lines=24> */
.L_x_58288:
[----:B------:R0:W-:Y:S01]  /*5f10*/  STG.E.U8 desc[UR36][R8.64], R23 ;  /* 0x0000001708007986 */ /* 0x0001e2000c101124 */
[----:B------:R-:W-:Y:S05]  /*5f20*/  BRA `(.L_x_58290) ;  /* 0x0000000c00807947 */ /* 0x000fea0003800000 */
.L_x_58287:
        /* <DEDUP_REMOVED lines=12> */
.L_x_58292:
[----:B------:R-:W-:-:S04]  /*5ff0*/  LOP3.LUT R23, R23, 0xffff, RZ, 0xc0, !PT ;  /* 0x0000ffff17177812 */ /* 0x000fc800078ec0ff */
[----:B------:R-:W-:-:S05]  /*6000*/  PRMT R3, R23, 0x8880, RZ ;  /* 0x0000888017037816 */ /* 0x000fca00000000ff */
[----:B------:R0:W-:Y:S01]  /*6010*/  STG.E desc[UR36][R8.64], R3 ;  /* 0x0000000308007986 */ /* 0x0001e2000c101924 */
[----:B------:R-:W-:Y:S05]  /*6020*/  BRA `(.L_x_58290) ;  /* 0x0000000c00407947 */ /* 0x000fea0003800000 */
.L_x_58291:
[----:B------:R-:W-:-:S04]  /*6030*/  PRMT R3, R23, 0x8880, RZ ;  /* 0x0000888017037816 */ /* 0x000fc800000000ff */
[----:B------:R-:W-:-:S05]  /*6040*/  PRMT R3, R3, 0x7710, RZ ;  /* 0x0000771003037816 */ /* 0x000fca00000000ff */
[----:B------:R0:W-:Y:S01]  /*6050*/  STG.E.U16 desc[UR36][R8.64], R3 ;  /* 0x0000000308007986 */ /* 0x0001e2000c101524 */
[----:B------:R-:W-:Y:S05]  /*6060*/  BRA `(.L_x_58290) ;  /* 0x0000000c00307947 */ /* 0x000fea0003800000 */
.L_x_58286:
        /* <DEDUP_REMOVED lines=9> */
.L_x_58294:
[----:B------:R-:W0:Y:S02]  /*6100*/  I2F.S8 R0, R23 ;  /* 0x0000001700007306 */ /* 0x000e240000001400 */
[----:B0-----:R-:W-:-:S05]  /*6110*/  F2FP.F16.F32.PACK_AB R0, RZ, R0 ;  /* 0x00000000ff00723e */ /* 0x001fca00000000ff */
[----:B------:R0:W-:Y:S01]  /*6120*/  STG.E.U16 desc[UR36][R8.64], R0 ;  /* 0x0000000008007986 */ /* 0x0001e2000c101524 */
[----:B------:R-:W-:Y:S05]  /*6130*/  BRA `(.L_x_58290) ;  /* 0x0000000800fc7947 */ /* 0x000fea0003800000 */
.L_x_58293:
        /* <DEDUP_REMOVED lines=10> */
.L_x_58296:
[----:B------:R-:W0:Y:S02]  /*61e0*/  I2F.S8 R23, R23 ;  /* 0x0000001700177306 */ /* 0x000e240000001400 */
[----:B0-----:R-:W-:-:S04]  /*61f0*/  F2FP.F16.F32.PACK_AB R3, RZ, R23 ;  /* 0x00000017ff03723e */ /* 0x001fc800000000ff */
[----:B------:R-:W-:-:S05]  /*6200*/  PRMT R3, R3, 0x5410, RZ ;  /* 0x0000541003037816 */ /* 0x000fca00000000ff */
[----:B------:R0:W-:Y:S01]  /*6210*/  STG.E desc[UR36][R8.64], R3 ;  /* 0x0000000308007986 */ /* 0x0001e2000c101924 */
[----:B------:R-:W-:Y:S05]  /*6220*/  BRA `(.L_x_58290) ;  /* 0x0000000800c07947 */ /* 0x000fea0003800000 */
.L_x_58295:
[----:B------:R-:W-:-:S04]  /*6230*/  PRMT R4, R23, 0x8880, RZ ;  /* 0x0000888017047816 */ /* 0x000fc800000000ff */
[----:B------:R-:W-:-:S06]  /*6240*/  PRMT R4, R4, 0x7710, RZ ;  /* 0x0000771004047816 */ /* 0x000fcc00000000ff */
[----:B------:R-:W0:Y:S02]  /*6250*/  I2F.F64.S16 R4, R4 ;  /* 0x0000000400047312 */ /* 0x000e240000101c00 */
[----:B0-----:R0:W-:Y:S01]  /*6260*/  STG.E.64 desc[UR36][R8.64], R4 ;  /* 0x0000000408007986 */ /* 0x0011e2000c101b24 */
[----:B------:R-:W-:Y:S05]  /*6270*/  BRA `(.L_x_58290) ;  /* 0x0000000800ac7947 */ /* 0x000fea0003800000 */
.L_x_58285:
        /* <DEDUP_REMOVED lines=14> */
.L_x_58300:
        /* <DEDUP_REMOVED lines=17> */
.L_x_58303:
[----:B------:R-:W-:-:S04]  /*6470*/  SHF.R.U32.HI R3, RZ, 0x18, R23 ;  /* 0x00000018ff037819 */ /* 0x000fc80000011617 */
[----:B------:R-:W-:-:S04]  /*6480*/  LOP3.LUT R0, R0, 0x80, R3, 0xf8, !PT ;  /* 0x0000008000007812 */ /* 0x000fc800078ef803 */
[----:B------:R-:W-:-:S07]  /*6490*/  PRMT R4, R0, 0x7610, R4 ;  /* 0x0000761000047816 */ /* 0x000fce0000000004 */
.L_x_58302:
[----:B------:R-:W-:Y:S05]  /*64a0*/  BSYNC.RECONVERGENT B0 ;  /* 0x0000000000007941 */ /* 0x000fea0003800200 */
.L_x_58301:
[----:B------:R0:W-:Y:S01]  /*64b0*/  STG.E.U8 desc[UR36][R8.64], R4 ;  /* 0x0000000408007986 */ /* 0x0001e2000c101124 */
[----:B------:R-:W-:Y:S05]  /*64c0*/  BRA `(.L_x_58290) ;  /* 0x0000000800187947 */ /* 0x000fea0003800000 */
.L_x_58299:
        /* <DEDUP_REMOVED lines=17> */
.L_x_58306:
[----:B------:R-:W-:-:S04]  /*65e0*/  SHF.R.U32.HI R3, RZ, 0x18, R23 ;  /* 0x00000018ff037819 */ /* 0x000fc80000011617 */
[----:B------:R-:W-:-:S04]  /*65f0*/  LOP3.LUT R0, R0, 0x80, R3, 0xf8, !PT ;  /* 0x0000008000007812 */ /* 0x000fc800078ef803 */
[----:B------:R-:W-:-:S07]  /*6600*/  PRMT R4, R0, 0x7610, R4 ;  /* 0x0000761000047816 */ /* 0x000fce0000000004 */
.L_x_58305:
[----:B------:R-:W-:Y:S05]  /*6610*/  BSYNC.RECONVERGENT B0 ;  /* 0x0000000000007941 */ /* 0x000fea0003800200 */
.L_x_58304:
[----:B------:R0:W-:Y:S01]  /*6620*/  STG.E.U8 desc[UR36][R8.64], R4 ;  /* 0x0000000408007986 */ /* 0x0001e2000c101124 */
[----:B------:R-:W-:Y:S05]  /*6630*/  BRA `(.L_x_58290) ;  /* 0x0000000400bc7947 */ /* 0x000fea0003800000 */
.L_x_58298:
        /* <DEDUP_REMOVED lines=22> */
.L_x_58308:
[----:B------:R-:W-:-:S04]  /*67a0*/  LOP3.LUT R23, R23, 0xffff, RZ, 0xc0, !PT ;  /* 0x0000ffff17177812 */ /* 0x000fc800078ec0ff */
[----:B------:R-:W-:-:S05]  /*67b0*/  PRMT R23, R23, 0x8880, RZ ;  /* 0x0000888017177816 */ /* 0x000fca00000000ff */
[----:B------:R-:W-:-:S05]  /*67c0*/  IMAD.MOV.U32 R4, RZ, RZ, R23 ;  /* 0x000000ffff047224 */ /* 0x000fca00078e0017 */
[----:B------:R-:W-:-:S05]  /*67d0*/  SHF.R.S32.HI R5, RZ, 0x1f, R4 ;  /* 0x0000001fff057819 */ /* 0x000fca0000011404 */
[----:B------:R0:W-:Y:S01]  /*67e0*/  STG.E.64 desc[UR36][R8.64], R4 ;  /* 0x0000000408007986 */ /* 0x0001e2000c101b24 */
[----:B------:R-:W-:Y:S05]  /*67f0*/  BRA `(.L_x_58290) ;  /* 0x00000004004c7947 */ /* 0x000fea0003800000 */
.L_x_58307:
[----:B------:R-:W-:-:S04]  /*6800*/  LOP3.LUT R23, R23, 0xffff, RZ, 0xc0, !PT ;  /* 0x0000ffff17177812 */ /* 0x000fc800078ec0ff */
[----:B------:R-:W-:-:S05]  /*6810*/  PRMT R3, R23, 0x8880, RZ ;  /* 0x0000888017037816 */ /* 0x000fca00000000ff */
[----:B------:R0:W-:Y:S01]  /*6820*/  STG.E desc[UR36][R8.64], R3 ;  /* 0x0000000308007986 */ /* 0x0001e2000c101924 */
[----:B------:R-:W-:Y:S05]  /*6830*/  BRA `(.L_x_58290) ;  /* 0x00000004003c7947 */ /* 0x000fea0003800000 */
.L_x_58297:
        /* <DEDUP_REMOVED lines=10> */
.L_x_58310:
[----:B------:R-:W-:Y:S02]  /*68e0*/  PRMT R4, R23, 0x8880, RZ ;  /* 0x0000888017047816 */ /* 0x000fe400000000ff */
[----:B------:R-:W-:Y:S02]  /*68f0*/  CS2R R6, SRZ ;  /* 0x0000000000067805 */ /* 0x000fe4000001ff00 */
[----:B------:R-:W-:-:S06]  /*6900*/  PRMT R4, R4, 0x7710, RZ ;  /* 0x0000771004047816 */ /* 0x000fcc00000000ff */
[----:B------:R-:W0:Y:S02]  /*6910*/  I2F.F64.S16 R4, R4 ;  /* 0x0000000400047312 */ /* 0x000e240000101c00 */
[----:B0-----:R4:W-:Y:S01]  /*6920*/  STG.E.128 desc[UR36][R8.64], R4 ;  /* 0x0000000408007986 */ /* 0x0019e2000c101d24 */
[----:B------:R-:W-:Y:S05]  /*6930*/  BRA `(.L_x_58290) ;  /* 0x0000000000fc7947 */ /* 0x000fea0003800000 */
.L_x_58309:
[----:B------:R-:W-:-:S13]  /*6940*/  ISETP.NE.AND P0, PT, R0, 0xf, PT ;  /* 0x0000000f0000780c */ /* 0x000fda0003f05270 */
[----:B------:R-:W-:Y:S05]  /*6950*/  @!P0 BRA `(.L_x_58311) ;  /* 0x0000000000e88947 */ /* 0x000fea0003800000 */
[----:B------:R-:W-:-:S13]  /*6960*/  ISETP.NE.AND P0, PT, R0, 0x17, PT ;  /* 0x000000170000780c */ /* 0x000fda0003f05270 */
[----:B------:R-:W-:Y:S05]  /*6970*/  @!P0 BRA `(.L_x_58312) ;  /* 0x0000000000908947 */ /* 0x000fea0003800000 */
[----:B------:R-:W-:-:S13]  /*6980*/  ISETP.NE.AND P0, PT, R0, 0x18, PT ;  /* 0x000000180000780c */ /* 0x000fda0003f05270 */
[----:B------:R-:W-:Y:S05]  /*6990*/  @!P0 BRA `(.L_x_58313) ;  /* 0x0000000000448947 */ /* 0x000fea0003800000 */
.L_x_58289:
        /* <DEDUP_REMOVED lines=16> */
.L_x_58314:
[----:B------:R-:W-:Y:S05]  /*6aa0*/  BRA `(.L_x_58290) ;  /* 0x0000000000a07947 */ /* 0x000fea0003800000 */
.L_x_58313:
        /* <DEDUP_REMOVED lines=13> */
.L_x_58316:
[----:B------:R-:W-:Y:S05]  /*6b80*/  BSYNC.RECONVERGENT B0 ;  /* 0x0000000000007941 */ /* 0x000fea0003800200 */
.L_x_58315:
[----:B------:R-:W-:-:S05]  /*6b90*/  LOP3.LUT R3, R0, 0x80, R3, 0xf8, !PT ;  /* 0x0000008000037812 */ /* 0x000fca00078ef803 */
[----:B------:R2:W-:Y:S01]  /*6ba0*/  STG.E.U8 desc[UR36][R8.64], R3 ;  /* 0x0000000308007986 */ /* 0x0005e2000c101124 */
[----:B------:R-:W-:Y:S05]  /*6bb0*/  BRA `(.L_x_58290) ;  /* 0x00000000005c7947 */ /* 0x000fea0003800000 */
.L_x_58312:
        /* <DEDUP_REMOVED lines=12> */
.L_x_58318:
[----:B------:R-:W-:Y:S01]  /*6c80*/  IMAD.MOV.U32 R0, RZ, RZ, 0x7f ;  /* 0x0000007fff007424 */ /* 0x000fe200078e00ff */
[----:B------:R-:W-:-:S04]  /*6c90*/  ISETP.GT.U32.AND P0, PT, R3, 0x7f800000, PT ;  /* 0x7f8000000300780c */ /* 0x000fc80003f04070 */
[----:B------:R-:W-:-:S09]  /*6ca0*/  SEL R0, R0, 0x7c, P0 ;  /* 0x0000007c00007807 */ /* 0x000fd20000000000 */
.L_x_58319:
[----:B------:R-:W-:Y:S05]  /*6cb0*/  BSYNC.RECONVERGENT B0 ;  /* 0x0000000000007941 */ /* 0x000fea0003800200 */
.L_x_58317:
[----:B------:R-:W-:-:S04]  /*6cc0*/  SHF.R.U32.HI R3, RZ, 0x18, R23 ;  /* 0x00000018ff037819 */ /* 0x000fc80000011617 */
[----:B------:R-:W-:-:S05]  /*6cd0*/  LOP3.LUT R3, R0, 0x80, R3, 0xf8, !PT ;  /* 0x0000008000037812 */ /* 0x000fca00078ef803 */
[----:B------:R1:W-:Y:S01]  /*6ce0*/  STG.E.U8 desc[UR36][R8.64], R3 ;  /* 0x0000000308007986 */ /* 0x0003e2000c101124 */
[----:B------:R-:W-:Y:S05]  /*6cf0*/  BRA `(.L_x_58290) ;  /* 0x00000000000c7947 */ /* 0x000fea0003800000 */
.L_x_58311:
[----:B------:R-:W0:Y:S02]  /*6d00*/  I2F.S8 R0, R23 ;  /* 0x0000001700007306 */ /* 0x000e240000001400 */
[----:B0-----:R-:W-:-:S05]  /*6d10*/  F2FP.BF16.F32.PACK_AB R0, RZ, R0 ;  /* 0x00000000ff00723e */ /* 0x001fca00000010ff */
[----:B------:R0:W-:Y:S02]  /*6d20*/  STG.E.U16 desc[UR36][R8.64], R0 ;  /* 0x0000000008007986 */ /* 0x0001e4000c101524 */
.L_x_58290:
[----:B------:R-:W-:-:S07]  /*6d30*/  VIADD R17, R17, 0x80 ;  /* 0x0000008011117836 */ /* 0x000fce0000000000 */
.L_x_58247:
[----:B------:R-:W-:-:S13]  /*6d40*/  ISETP.GE.AND P0, PT, R17, R22, PT ;  /* 0x000000161100720c */ /* 0x000fda0003f06270 */
[----:B------:R-:W-:Y:S05]  /*6d50*/  @P0 BREAK.RELIABLE B6 ;  /* 0x0000000000060942 */ /* 0x000fea0003800100 */
[----:B------:R-:W-:Y:S05]  /*6d60*/  @P0 BRA `(.L_x_58284) ;  /* 0x0000000c00e00947 */ /* 0x000fea0003800000 */
[----:B------:R-:W-:Y:S05]  /*6d70*/  BSYNC.RELIABLE B6 ;  /* 0x0000000000067941 */ /* 0x000fea0003800100 */
.L_x_58246:
        /* <DEDUP_REMOVED lines=20> */
.L_x_58323:
[----:B------:R0:W-:Y:S01]  /*6ec0*/  STG.E.U8 desc[UR36][R8.64], R18 ;  /* 0x0000001208007986 */ /* 0x0001e2000c101124 */
[----:B------:R-:W-:Y:S05]  /*6ed0*/  BRA `(.L_x_58325) ;  /* 0x0000000c00807947 */ /* 0x000fea0003800000 */
.L_x_58322:
        /* <DEDUP_REMOVED lines=12> */
.L_x_58327:
[----:B------:R-:W-:-:S04]  /*6fa0*/  LOP3.LUT R18, R18, 0xffff, RZ, 0xc0, !PT ;  /* 0x0000ffff12127812 */ /* 0x000fc800078ec0ff */
[----:B------:R-:W-:-:S05]  /*6fb0*/  PRMT R3, R18, 0x8880, RZ ;  /* 0x0000888012037816 */ /* 0x000fca00000000ff */
[----:B------:R0:W-:Y:S01]  /*6fc0*/  STG.E desc[UR36][R8.64], R3 ;  /* 0x0000000308007986 */ /* 0x0001e2000c101924 */
[----:B------:R-:W-:Y:S05]  /*6fd0*/  BRA `(.L_x_58325) ;  /* 0x0000000c00407947 */ /* 0x000fea0003800000 */
.L_x_58326:
[----:B------:R-:W-:-:S04]  /*6fe0*/  PRMT R3, R18, 0x8880, RZ ;  /* 0x0000888012037816 */ /* 0x000fc800000000ff */
[----:B------:R-:W-:-:S05]  /*6ff0*/  PRMT R3, R3, 0x7710, RZ ;  /* 0x0000771003037816 */ /* 0x000fca00000000ff */
[----:B------:R0:W-:Y:S01]  /*7000*/  STG.E.U16 desc[UR36][R8.64], R3 ;  /* 0x0000000308007986 */ /* 0x0001e2000c101524 */
[----:B------:R-:W-:Y:S05]  /*7010*/  BRA `(.L_x_58325) ;  /* 0x0000000c00307947 */ /* 0x000fea0003800000 */
.L_x_58321:
        /* <DEDUP_REMOVED lines=9> */
.L_x_58329:
[----:B------:R-:W0:Y:S02]  /*70b0*/  I2F.S8 R0, R18 ;  /* 0x0000001200007306 */ /* 0x000e240000001400 */
[----:B0-----:R-:W-:-:S05]  /*70c0*/  F2FP.F16.F32.PACK_AB R0, RZ, R0 ;  /* 0x00000000ff00723e */ /* 0x001fca00000000ff */
[----:B------:R0:W-:Y:S01]  /*70d0*/  STG.E.U16 desc[UR36][R8.64], R0 ;  /* 0x0000000008007986 */ /* 0x0001e2000c101524 */
[----:B------:R-:W-:Y:S05]  /*70e0*/  BRA `(.L_x_58325) ;  /* 0x0000000800fc7947 */ /* 0x000fea0003800000 */
.L_x_58328:
        /* <DEDUP_REMOVED lines=10> */
.L_x_58331:
[----:B------:R-:W0:Y:S02]  /*7190*/  I2F.S8 R18, R18 ;  /* 0x0000001200127306 */ /* 0x000e240000001400 */
[----:B0-----:R-:W-:-:S04]  /*71a0*/  F2FP.F16.F32.PACK_AB R3, RZ, R18 ;  /* 0x00000012ff03723e */ /* 0x001fc800000000ff */
[----:B------:R-:W-:-:S05]  /*71b0*/  PRMT R3, R3, 0x5410, RZ ;  /* 0x0000541003037816 */ /* 0x000fca00000000ff */
[----:B------:R0:W-:Y:S01]  /*71c0*/  STG.E desc[UR36][R8.64], R3 ;  /* 0x0000000308007986 */ /* 0x0001e2000c101924 */
[----:B------:R-:W-:Y:S05]  /*71d0*/  BRA `(.L_x_58325) ;  /* 0x0000000800c07947 */ /* 0x000fea0003800000 */
.L_x_58330:
[----:B------:R-:W-:-:S04]  /*71e0*/  PRMT R4, R18, 0x8880, RZ ;  /* 0x0000888012047816 */ /* 0x000fc800000000ff */
[----:B------:R-:W-:-:S06]  /*71f0*/  PRMT R4, R4, 0x7710, RZ ;  /* 0x0000771004047816 */ /* 0x000fcc00000000ff */
[----:B------:R-:W0:Y:S02]  /*7200*/  I2F.F64.S16 R4, R4 ;  /* 0x0000000400047312 */ /* 0x000e240000101c00 */
[----:B0-----:R0:W-:Y:S01]  /*7210*/  STG.E.64 desc[UR36][R8.64], R4 ;  /* 0x0000000408007986 */ /* 0x0011e2000c101b24 */
[----:B------:R-:W-:Y:S05]  /*7220*/  BRA `(.L_x_58325) ;  /* 0x0000000800ac7947 */ /* 0x000fea0003800000 */
.L_x_58320:
        /* <DEDUP_REMOVED lines=14> */
.L_x_58335:
        /* <DEDUP_REMOVED lines=17> */
.L_x_58338:
[----:B------:R-:W-:-:S04]  /*7420*/  SHF.R.U32.HI R3, RZ, 0x18, R5 ;  /* 0x00000018ff037819 */ /* 0x000fc80000011605 */
[----:B------:R-:W-:-:S04]  /*7430*/  LOP3.LUT R0, R0, 0x80, R3, 0xf8, !PT ;  /* 0x0000008000007812 */ /* 0x000fc800078ef803 */
[----:B------:R-:W-:-:S07]  /*7440*/  PRMT R4, R0, 0x7610, R4 ;  /* 0x0000761000047816 */ /* 0x000fce0000000004 */
.L_x_58337:
[----:B------:R-:W-:Y:S05]  /*7450*/  BSYNC.RECONVERGENT B0 ;  /* 0x0000000000007941 */ /* 0x000fea0003800200 */
.L_x_58336:
[----:B------:R0:W-:Y:S01]  /*7460*/  STG.E.U8 desc[UR36][R8.64], R4 ;  /* 0x0000000408007986 */ /* 0x0001e2000c101124 */
[----:B------:R-:W-:Y:S05]  /*7470*/  BRA `(.L_x_58325) ;  /* 0x0000000800187947 */ /* 0x000fea0003800000 */
.L_x_58334:
        /* <DEDUP_REMOVED lines=17> */
.L_x_58341:
[----:B------:R-:W-:-:S04]  /*7590*/  SHF.R.U32.HI R3, RZ, 0x18, R5 ;  /* 0x00000018ff037819 */ /* 0x000fc80000011605 */
[----:B------:R-:W-:-:S04]  /*75a0*/  LOP3.LUT R0, R0, 0x80, R3, 0xf8, !PT ;  /* 0x0000008000007812 */ /* 0x000fc800078ef803 */
[----:B------:R-:W-:-:S07]  /*75b0*/  PRMT R4, R0, 0x7610, R4 ;  /* 0x0000761000047816 */ /* 0x000fce0000000004 */
.L_x_58340:
[----:B------:R-:W-:Y:S05]  /*75c0*/  BSYNC.RECONVERGENT B0 ;  /* 0x0000000000007941 */ /* 0x000fea0003800200 */
.L_x_58339:
[----:B------:R0:W-:Y:S01]  /*75d0*/  STG.E.U8 desc[UR36][R8.64], R4 ;  /* 0x0000000408007986 */ /* 0x0001e2000c101124 */
[----:B------:R-:W-:Y:S05]  /*75e0*/  BRA `(.L_x_58325) ;  /* 0x0000000400bc7947 */ /* 0x000fea0003800000 */
.L_x_58333:
        /* <DEDUP_REMOVED lines=22> */
.L_x_58343:
[----:B------:R-:W-:-:S04]  /*7750*/  LOP3.LUT R18, R18, 0xffff, RZ, 0xc0, !PT ;  /* 0x0000ffff12127812 */ /* 0x000fc800078ec0ff */
[----:B------:R-:W-:-:S05]  /*7760*/  PRMT R18, R18, 0x8880, RZ ;  /* 0x0000888012127816 */ /* 0x000fca00000000ff */
[----:B------:R-:W-:-:S05]  /*7770*/  IMAD.MOV.U32 R4, RZ, RZ, R18 ;  /* 0x000000ffff047224 */ /* 0x000fca00078e0012 */
[----:B------:R-:W-:-:S05]  /*7780*/  SHF.R.S32.HI R5, RZ, 0x1f, R4 ;  /* 0x0000001fff057819 */ /* 0x000fca0000011404 */
[----:B------:R0:W-:Y:S01]  /*7790*/  STG.E.64 desc[UR36][R8.64], R4 ;  /* 0x0000000408007986 */ /* 0x0001e2000c101b24 */
[----:B------:R-:W-:Y:S05]  /*77a0*/  BRA `(.L_x_58325) ;  /* 0x00000004004c7947 */ /* 0x000fea0003800000 */
.L_x_58342:
[----:B------:R-:W-:-:S04]  /*77b0*/  LOP3.LUT R18, R18, 0xffff, RZ, 0xc0, !PT ;  /* 0x0000ffff12127812 */ /* 0x000fc800078ec0ff */
[----:B------:R-:W-:-:S05]  /*77c0*/  PRMT R3, R18, 0x8880, RZ ;  /* 0x0000888012037816 */ /* 0x000fca00000000ff */
[----:B------:R0:W-:Y:S01]  /*77d0*/  STG.E desc[UR36][R8.64], R3 ;  /* 0x0000000308007986 */ /* 0x0001e2000c101924 */
[----:B------:R-:W-:Y:S05]  /*77e0*/  BRA `(.L_x_58325) ;  /* 0x00000004003c7947 */ /* 0x000fea0003800000 */
.L_x_58332:
        /* <DEDUP_REMOVED lines=10> */
.L_x_58345:
[----:B------:R-:W-:Y:S02]  /*7890*/  PRMT R4, R18, 0x8880, RZ ;  /* 0x0000888012047816 */ /* 0x000fe400000000ff */
[----:B------:R-:W-:Y:S02]  /*78a0*/  CS2R R6, SRZ ;  /* 0x0000000000067805 */ /* 0x000fe4000001ff00 */
[----:B------:R-:W-:-:S06]  /*78b0*/  PRMT R4, R4, 0x7710, RZ ;  /* 0x0000771004047816 */ /* 0x000fcc00000000ff */
[----:B------:R-:W0:Y:S02]  /*78c0*/  I2F.F64.S16 R4, R4 ;  /* 0x0000000400047312 */ /* 0x000e240000101c00 */
[----:B0-----:R4:W-:Y:S01]  /*78d0*/  STG.E.128 desc[UR36][R8.64], R4 ;  /* 0x0000000408007986 */ /* 0x0019e2000c101d24 */
[----:B------:R-:W-:Y:S05]  /*78e0*/  BRA `(.L_x_58325) ;  /* 0x0000000000fc7947 */ /* 0x000fea0003800000 */
.L_x_58344:
[----:B------:R-:W-:-:S13]  /*78f0*/  ISETP.NE.AND P0, PT, R0, 0xf, PT ;  /* 0x0000000f0000780c */ /* 0x000fda0003f05270 */
[----:B------:R-:W-:Y:S05]  /*7900*/  @!P0 BRA `(.L_x_58346) ;  /* 0x0000000000e88947 */ /* 0x000fea0003800000 */
[----:B------:R-:W-:-:S13]  /*7910*/  ISETP.NE.AND P0, PT, R0, 0x17, PT ;  /* 0x000000170000780c */ /* 0x000fda0003f05270 */
[----:B------:R-:W-:Y:S05]  /*7920*/  @!P0 BRA `(.L_x_58347) ;  /* 0x0000000000908947 */ /* 0x000fea0003800000 */
[----:B------:R-:W-:-:S13]  /*7930*/  ISETP.NE.AND P0, PT, R0, 0x18, PT ;  /* 0x000000180000780c */ /* 0x000fda0003f05270 */
[----:B------:R-:W-:Y:S05]  /*7940*/  @!P0 BRA `(.L_x_58348) ;  /* 0x0000000000448947 */ /* 0x000fea0003800000 */
.L_x_58324:
        /* <DEDUP_REMOVED lines=16> */
.L_x_58349:
[----:B------:R-:W-:Y:S05]  /*7a50*/  BRA `(.L_x_58325) ;  /* 0x0000000000a07947 */ /* 0x000fea0003800000 */
.L_x_58348:
        /* <DEDUP_REMOVED lines=13> */
.L_x_58351:
[----:B------:R-:W-:Y:S05]  /*7b30*/  BSYNC.RECONVERGENT B0 ;  /* 0x0000000000007941 */ /* 0x000fea0003800200 */
.L_x_58350:
[----:B------:R-:W-:-:S05]  /*7b40*/  LOP3.LUT R3, R0, 0x80, R3, 0xf8, !PT ;  /* 0x0000008000037812 */ /* 0x000fca00078ef803 */
[----:B------:R2:W-:Y:S01]  /*7b50*/  STG.E.U8 desc[UR36][R8.64], R3 ;  /* 0x0000000308007986 */ /* 0x0005e2000c101124 */
[----:B------:R-:W-:Y:S05]  /*7b60*/  BRA `(.L_x_58325) ;  /* 0x00000000005c7947 */ /* 0x000fea0003800000 */
.L_x_58347:
        /* <DEDUP_REMOVED lines=12> */
.L_x_58353:
[----:B------:R-:W-:Y:S01]  /*7c30*/  IMAD.MOV.U32 R0, RZ, RZ, 0x7f ;  /* 0x0000007fff007424 */ /* 0x000fe200078e00ff */
[----:B------:R-:W-:-:S04]  /*7c40*/  ISETP.GT.U32.AND P0, PT, R3, 0x7f800000, PT ;  /* 0x7f8000000300780c */ /* 0x000fc80003f04070 */
[----:B------:R-:W-:-:S09]  /*7c50*/  SEL R0, R0, 0x7c, P0 ;  /* 0x0000007c00007807 */ /* 0x000fd20000000000 */
.L_x_58354:
[----:B------:R-:W-:Y:S05]  /*7c60*/  BSYNC.RECONVERGENT B0 ;  /* 0x0000000000007941 */ /* 0x000fea0003800200 */
.L_x_58352:
[----:B------:R-:W-:-:S04]  /*7c70*/  SHF.R.U32.HI R3, RZ, 0x18, R5 ;  /* 0x00000018ff037819 */ /* 0x000fc80000011605 */
[----:B------:R-:W-:-:S05]  /*7c80*/  LOP3.LUT R3, R0, 0x80, R3, 0xf8, !PT ;  /* 0x0000008000037812 */ /* 0x000fca00078ef803 */
[----:B------:R1:W-:Y:S01]  /*7c90*/  STG.E.U8 desc[UR36][R8.64], R3 ;  /* 0x0000000308007986 */ /* 0x0003e2000c101124 */
[----:B------:R-:W-:Y:S05]  /*7ca0*/  BRA `(.L_x_58325) ;  /* 0x00000000000c7947 */ /* 0x000fea0003800000 */
.L_x_58346:
[----:B------:R-:W0:Y:S02]  /*7cb0*/  I2F.S8 R0, R18 ;  /* 0x0000001200007306 */ /* 0x000e240000001400 */
[----:B0-----:R-:W-:-:S05]  /*7cc0*/  F2FP.BF16.F32.PACK_AB R0, RZ, R0 ;  /* 0x00000000ff00723e */ /* 0x001fca00000010ff */
[----:B------:R0:W-:Y:S02]  /*7cd0*/  STG.E.U16 desc[UR36][R8.64], R0 ;  /* 0x0000000008007986 */ /* 0x0001e4000c101524 */
.L_x_58325:
[----:B------:R-:W-:-:S07]  /*7ce0*/  VIADD R17, R17, 0x80 ;  /* 0x0000008011117836 */ /* 0x000fce0000000000 */
.L_x_58284:
[----:B------:R-:W-:Y:S05]  /*7cf0*/  BSYNC.RECONVERGENT B7 ;  /* 0x0000000000077941 */ /* 0x000fea0003800200 */
.L_x_58245:
        /* <DEDUP_REMOVED lines=21> */
.L_x_58358:
[----:B------:R-:W-:Y:S01]  /*7e50*/  STG.E.U8 desc[UR36][R2.64], R16 ;  /* 0x0000001002007986 */ /* 0x000fe2000c101124 */
[----:B------:R-:W-:Y:S05]  /*7e60*/  EXIT ;  /* 0x000000000000794d */ /* 0x000fea0003800000 */
.L_x_58357:
        /* <DEDUP_REMOVED lines=12> */
.L_x_58361:
[----:B------:R-:W-:-:S04]  /*7f30*/  LOP3.LUT R16, R16, 0xffff, RZ, 0xc0, !PT ;  /* 0x0000ffff10107812 */ /* 0x000fc800078ec0ff */
[----:B------:R-:W-:-:S05]  /*7f40*/  PRMT R5, R16, 0x8880, RZ ;  /* 0x0000888010057816 */ /* 0x000fca00000000ff */
[----:B------:R-:W-:Y:S01]  /*7f50*/  STG.E desc[UR36][R2.64], R5 ;  /* 0x0000000502007986 */ /* 0x000fe2000c101924 */
[----:B------:R-:W-:Y:S05]  /*7f60*/  EXIT ;  /* 0x000000000000794d */ /* 0x000fea0003800000 */
.L_x_58360:
[----:B------:R-:W-:-:S04]  /*7f70*/  PRMT R5, R16, 0x8880, RZ ;  /* 0x0000888010057816 */ /* 0x000fc800000000ff */
[----:B------:R-:W-:-:S05]  /*7f80*/  PRMT R5, R5, 0x7710, RZ ;  /* 0x0000771005057816 */ /* 0x000fca00000000ff */
[----:B------:R-:W-:Y:S01]  /*7f90*/  STG.E.U16 desc[UR36][R2.64], R5 ;  /* 0x0000000502007986 */ /* 0x000fe2000c101524 */
[----:B------:R-:W-:Y:S05]  /*7fa0*/  EXIT ;  /* 0x000000000000794d */ /* 0x000fea0003800000 */
.L_x_58356:
        /* <DEDUP_REMOVED lines=9> */
.L_x_58363:
[----:B------:R-:W0:Y:S02]  /*8040*/  I2F.S8 R0, R16 ;  /* 0x0000001000007306 */ /* 0x000e240000001400 */
[----:B0-----:R-:W-:-:S05]  /*8050*/  F2FP.F16.F32.PACK_AB R0, RZ, R0 ;  /* 0x00000000ff00723e */ /* 0x001fca00000000ff */
[----:B------:R-:W-:Y:S01]  /*8060*/  STG.E.U16 desc[UR36][R2.64], R0 ;  /* 0x0000000002007986 */ /* 0x000fe2000c101524 */
[----:B------:R-:W-:Y:S05]  /*8070*/  EXIT ;  /* 0x000000000000794d */ /* 0x000fea0003800000 */
.L_x_58362:
        /* <DEDUP_REMOVED lines=10> */
.L_x_58365:
[----:B------:R-:W0:Y:S02]  /*8120*/  I2F.S8 R16, R16 ;  /* 0x0000001000107306 */ /* 0x000e240000001400 */
[----:B0-----:R-:W-:-:S04]  /*8130*/  F2FP.F16.F32.PACK_AB R5, RZ, R16 ;  /* 0x00000010ff05723e */ /* 0x001fc800000000ff */
[----:B------:R-:W-:-:S05]  /*8140*/  PRMT R5, R5, 0x5410, RZ ;  /* 0x0000541005057816 */ /* 0x000fca00000000ff */
[----:B------:R-:W-:Y:S01]  /*8150*/  STG.E desc[UR36][R2.64], R5 ;  /* 0x0000000502007986 */ /* 0x000fe2000c101924 */
[----:B------:R-:W-:Y:S05]  /*8160*/  EXIT ;  /* 0x000000000000794d */ /* 0x000fea0003800000 */
.L_x_58364:
[----:B------:R-:W-:-:S04]  /*8170*/  PRMT R4, R16, 0x8880, RZ ;  /* 0x0000888010047816 */ /* 0x000fc800000000ff */
[----:B------:R-:W-:-:S06]  /*8180*/  PRMT R4, R4, 0x7710, RZ ;  /* 0x0000771004047816 */ /* 0x000fcc00000000ff */
[----:B------:R-:W0:Y:S02]  /*8190*/  I2F.F64.S16 R4, R4 ;  /* 0x0000000400047312 */ /* 0x000e240000101c00 */
[----:B0-----:R-:W-:Y:S01]  /*81a0*/  STG.E.64 desc[UR36][R2.64], R4 ;  /* 0x0000000402007986 */ /* 0x001fe2000c101b24 */
[----:B------:R-:W-:Y:S05]  /*81b0*/  EXIT ;  /* 0x000000000000794d */ /* 0x000fea0003800000 */
.L_x_58355:
        /* <DEDUP_REMOVED lines=14> */
.L_x_58369:
        /* <DEDUP_REMOVED lines=18> */
.L_x_58372:
[----:B------:R-:W-:-:S04]  /*83c0*/  SHF.R.U32.HI R5, RZ, 0x18, R5 ;  /* 0x00000018ff057819 */ /* 0x000fc80000011605 */
[----:B------:R-:W-:-:S07]  /*83d0*/  LOP3.LUT R0, R0, 0x80, R5, 0xf8, !PT ;  /* 0x0000008000007812 */ /* 0x000fce00078ef805 */
.L_x_58371:
[----:B------:R-:W-:Y:S05]  /*83e0*/  BSYNC.RECONVERGENT B0 ;  /* 0x0000000000007941 */ /* 0x000fea0003800200 */
.L_x_58370:
[----:B------:R-:W-:Y:S01]  /*83f0*/  STG.E.U8 desc[UR36][R2.64], R0 ;  /* 0x0000000002007986 */ /* 0x000fe2000c101124 */
[----:B------:R-:W-:Y:S05]  /*8400*/  EXIT ;  /* 0x000000000000794d */ /* 0x000fea0003800000 */
.L_x_58368:
        /* <DEDUP_REMOVED lines=18> */
.L_x_58375:
[----:B------:R-:W-:-:S04]  /*8530*/  SHF.R.U32.HI R5, RZ, 0x18, R5 ;  /* 0x00000018ff057819 */ /* 0x000fc80000011605 */
[----:B------:R-:W-:-:S07]  /*8540*/  LOP3.LUT R0, R0, 0x80, R5, 0xf8, !PT ;  /* 0x0000008000007812 */ /* 0x000fce00078ef805 */
.L_x_58374:
[----:B------:R-:W-:Y:S05]  /*8550*/  BSYNC.RECONVERGENT B0 ;  /* 0x0000000000007941 */ /* 0x000fea0003800200 */
.L_x_58373:
[----:B------:R-:W-:Y:S01]  /*8560*/  STG.E.U8 desc[UR36][R2.64], R0 ;  /* 0x0000000002007986 */ /* 0x000fe2000c101124 */
[----:B------:R-:W-:Y:S05]  /*8570*/  EXIT ;  /* 0x000000000000794d */ /* 0x000fea0003800000 */
.L_x_58367:
        /* <DEDUP_REMOVED lines=22> */
.L_x_58377:
[----:B------:R-:W-:-:S04]  /*86e0*/  LOP3.LUT R16, R16, 0xffff, RZ, 0xc0, !PT ;  /* 0x0000ffff10107812 */ /* 0x000fc800078ec0ff */
[----:B------:R-:W-:-:S05]  /*86f0*/  PRMT R16, R16, 0x8880, RZ ;  /* 0x0000888010107816 */ /* 0x000fca00000000ff */
[----:B------:R-:W-:-:S05]  /*8700*/  IMAD.MOV.U32 R4, RZ, RZ, R16 ;  /* 0x000000ffff047224 */ /* 0x000fca00078e0010 */
[----:B------:R-:W-:-:S05]  /*8710*/  SHF.R.S32.HI R5, RZ, 0x1f, R4 ;  /* 0x0000001fff057819 */ /* 0x000fca0000011404 */
[----:B------:R-:W-:Y:S01]  /*8720*/  STG.E.64 desc[UR36][R2.64], R4 ;  /* 0x0000000402007986 */ /* 0x000fe2000c101b24 */
[----:B------:R-:W-:Y:S05]  /*8730*/  EXIT ;  /* 0x000000000000794d */ /* 0x000fea0003800000 */
.L_x_58376:
[----:B------:R-:W-:-:S04]  /*8740*/  LOP3.LUT R16, R16, 0xffff, RZ, 0xc0, !PT ;  /* 0x0000ffff10107812 */ /* 0x000fc800078ec0ff */
[----:B------:R-:W-:-:S05]  /*8750*/  PRMT R5, R16, 0x8880, RZ ;  /* 0x0000888010057816 */ /* 0x000fca00000000ff */
[----:B------:R-:W-:Y:S01]  /*8760*/  STG.E desc[UR36][R2.64], R5 ;  /* 0x0000000502007986 */ /* 0x000fe2000c101924 */
[----:B------:R-:W-:Y:S05]  /*8770*/  EXIT ;  /* 0x000000000000794d */ /* 0x000fea0003800000 */
.L_x_58366:
        /* <DEDUP_REMOVED lines=10> */
.L_x_58379:
[----:B------:R-:W-:Y:S02]  /*8820*/  PRMT R4, R16, 0x8880, RZ ;  /* 0x0000888010047816 */ /* 0x000fe400000000ff */
[----:B------:R-:W-:Y:S02]  /*8830*/  CS2R R6, SRZ ;  /* 0x0000000000067805 */ /* 0x000fe4000001ff00 */
[----:B------:R-:W-:-:S06]  /*8840*/  PRMT R4, R4, 0x7710, RZ ;  /* 0x0000771004047816 */ /* 0x000fcc00000000ff */
[----:B------:R-:W0:Y:S02]  /*8850*/  I2F.F64.S16 R4, R4 ;  /* 0x0000000400047312 */ /* 0x000e240000101c00 */
[----:B0-----:R-:W-:Y:S01]  /*8860*/  STG.E.128 desc[UR36][R2.64], R4 ;  /* 0x0000000402007986 */ /* 0x001fe2000c101d24 */
[----:B------:R-:W-:Y:S05]  /*8870*/  EXIT ;  /* 0x000000000000794d */ /* 0x000fea0003800000 */
.L_x_58378:
[----:B------:R-:W-:-:S13]  /*8880*/  ISETP.NE.AND P0, PT, R0, 0xf, PT ;  /* 0x0000000f0000780c */ /* 0x000fda0003f05270 */
[----:B------:R-:W-:Y:S05]  /*8890*/  @!P0 BRA `(.L_x_58380) ;  /* 0x0000000000e88947 */ /* 0x000fea0003800000 */
[----:B------:R-:W-:-:S13]  /*88a0*/  ISETP.NE.AND P0, PT, R0, 0x17, PT ;  /* 0x000000170000780c */ /* 0x000fda0003f05270 */
[----:B------:R-:W-:Y:S05]  /*88b0*/  @!P0 BRA `(.L_x_58381) ;  /* 0x0000000000908947 */ /* 0x000fea0003800000 */
[----:B------:R-:W-:-:S13]  /*88c0*/  ISETP.NE.AND P0, PT, R0, 0x18, PT ;  /* 0x000000180000780c */ /* 0x000fda0003f05270 */
[----:B------:R-:W-:Y:S05]  /*88d0*/  @!P0 BRA `(.L_x_58382) ;  /* 0x0000000000448947 */ /* 0x000fea0003800000 */
.L_x_58359:
        /* <DEDUP_REMOVED lines=16> */
.L_x_58383:
[----:B------:R-:W-:Y:S05]  /*89e0*/  EXIT ;  /* 0x000000000000794d */ /* 0x000fea0003800000 */
.L_x_58382:
        /* <DEDUP_REMOVED lines=13> */
.L_x_58385:
[----:B------:R-:W-:Y:S05]  /*8ac0*/  BSYNC.RECONVERGENT B0 ;  /* 0x0000000000007941 */ /* 0x000fea0003800200 */
.L_x_58384:
[----:B------:R-:W-:-:S05]  /*8ad0*/  LOP3.LUT R5, R0, 0x80, R5, 0xf8, !PT ;  /* 0x0000008000057812 */ /* 0x000fca00078ef805 */
[----:B------:R-:W-:Y:S01]  /*8ae0*/  STG.E.U8 desc[UR36][R2.64], R5 ;  /* 0x0000000502007986 */ /* 0x000fe2000c101124 */
[----:B------:R-:W-:Y:S05]  /*8af0*/  EXIT ;  /* 0x000000000000794d */ /* 0x000fea0003800000 */
.L_x_58381:
        /* <DEDUP_REMOVED lines=12> */
.L_x_58387:
[----:B------:R-:W-:Y:S01]  /*8bc0*/  IMAD.MOV.U32 R0, RZ, RZ, 0x7f ;  /* 0x0000007fff007424 */ /* 0x000fe200078e00ff */
[----:B------:R-:W-:-:S04]  /*8bd0*/  ISETP.GT.U32.AND P0, PT, R4, 0x7f800000, PT ;  /* 0x7f8000000400780c */ /* 0x000fc80003f04070 */
[----:B------:R-:W-:-:S09]  /*8be0*/  SEL R0, R0, 0x7c, P0 ;  /* 0x0000007c00007807 */ /* 0x000fd20000000000 */
.L_x_58388:
[----:B------:R-:W-:Y:S05]  /*8bf0*/  BSYNC.RECONVERGENT B0 ;  /* 0x0000000000007941 */ /* 0x000fea0003800200 */
.L_x_58386:
[----:B------:R-:W-:-:S04]  /*8c00*/  SHF.R.U32.HI R5, RZ, 0x18, R5 ;  /* 0x00000018ff057819 */ /* 0x000fc80000011605 */
[----:B------:R-:W-:-:S05]  /*8c10*/  LOP3.LUT R5, R0, 0x80, R5, 0xf8, !PT ;  /* 0x0000008000057812 */ /* 0x000fca00078ef805 */
[----:B------:R-:W-:Y:S01]  /*8c20*/  STG.E.U8 desc[UR36][R2.64], R5 ;  /* 0x0000000502007986 */ /* 0x000fe2000c101124 */
[----:B------:R-:W-:Y:S05]  /*8c30*/  EXIT ;  /* 0x000000000000794d */ /* 0x000fea0003800000 */
.L_x_58380:
[----:B------:R-:W0:Y:S02]  /*8c40*/  I2F.S8 R0, R16 ;  /* 0x0000001000007306 */ /* 0x000e240000001400 */
[----:B0-----:R-:W-:-:S05]  /*8c50*/  F2FP.BF16.F32.PACK_AB R0, RZ, R0 ;  /* 0x00000000ff00723e */ /* 0x001fca00000010ff */
[----:B------:R-:W-:Y:S01]  /*8c60*/  STG.E.U16 desc[UR36][R2.64], R0 ;  /* 0x0000000002007986 */ /* 0x000fe2000c101524 */
[----:B------:R-:W-:Y:S05]  /*8c70*/  EXIT ;  /* 0x000000000000794d */ /* 0x000fea0003800000 */
.L_x_58389:
        /* <DEDUP_REMOVED lines=16> */
.L_x_61116:


//--------------------- .text._ZN2at6native18elementwise_kernelILi128ELi4EZNS0_22gpu_kernel_impl_nocastIZNS0_50_GLOBAL__N__2680c7bb_12_PowKernel_cu_7dd49032_317022pow_scalar_tensor_implIaEEvRNS_18TensorIteratorBaseET_EUlaE_EEvS6_RKS7_EUliE_EEviT1_ --------------------------
	.section	.text._ZN2at6native18elementwise_kernelILi128ELi4EZNS0_22gpu_kernel_impl_nocastIZNS0_50_GLOBAL__N__2680c7bb_12_PowKernel_cu_7dd49032_317022pow_scalar_tensor_implIaEEvRNS_18TensorIteratorBaseET_EUlaE_EEvS6_RKS7_EUliE_EEviT1_,"ax",@progbits
	.align	128
        .global         _ZN2at6native18elementwise_kernelILi128ELi4EZNS0_22gpu_kernel_impl_nocastIZNS0_50_GLOBAL__N__2680c7bb_12_PowKernel_cu_7dd49032_317022pow_scalar_tensor_implIaEEvRNS_18TensorIteratorBaseET_EUlaE_EEvS6_RKS7_EUliE_EEviT1_
        .type           _ZN2at6native18elementwise_kernelILi128ELi4EZNS0_22gpu_kernel_impl_nocastIZNS0_50_GLOBAL__N__2680c7bb_12_PowKernel_cu_7dd49032_317022pow_scalar_tensor_implIaEEvRNS_18TensorIteratorBaseET_EUlaE_EEvS6_RKS7_EUliE_EEviT1_,@function
        .size           _ZN2at6native18elementwise_kernelILi128ELi4EZNS0_22gpu_kernel_impl_nocastIZNS0_50_GLOBAL__N__2680c7bb_12_PowKernel_cu_7dd49032_317022pow_scalar_tensor_implIaEEvRNS_18TensorIteratorBaseET_EUlaE_EEvS6_RKS7_EUliE_EEviT1_,(.L_x_61117 - _ZN2at6native18elementwise_kernelILi128ELi4EZNS0_22gpu_kernel_impl_nocastIZNS0_50_GLOBAL__N__2680c7bb_12_PowKernel_cu_7dd49032_317022pow_scalar_tensor_implIaEEvRNS_18TensorIteratorBaseET_EUlaE_EEvS6_RKS7_EUliE_EEviT1_)
        .other          _ZN2at6native18elementwise_kernelILi128ELi4EZNS0_22gpu_kernel_impl_nocastIZNS0_50_GLOBAL__N__2680c7bb_12_PowKernel_cu_7dd49032_317022pow_scalar_tensor_implIaEEvRNS_18TensorIteratorBaseET_EUlaE_EEvS6_RKS7_EUliE_EEviT1_,@"STO_CUDA_ENTRY STV_DEFAULT"
_ZN2at6native18elementwise_kernelILi128ELi4EZNS0_22gpu_kernel_impl_nocastIZNS0_50_GLOBAL__N__2680c7bb_12_PowKernel_cu_7dd49032_317022pow_scalar_tensor_implIaEEvRNS_18TensorIteratorBaseET_EUlaE_EEvS6_RKS7_EUliE_EEviT1_:
.text._ZN2at6native18elementwise_kernelILi128ELi4EZNS0_22gpu_kernel_impl_nocastIZNS0_50_GLOBAL__N__2680c7bb_12_PowKernel_cu_7dd49032_317022pow_scalar_tensor_implIaEEvRNS_18TensorIteratorBaseET_EUlaE_EEvS6_RKS7_EUliE_EEviT1_:
        /* <DEDUP_REMOVED lines=12> */
[----:B------:R-:W-:-:S13]  /*00c0*/  ISETP.NE.AND P0, PT, R0, 0xff, PT ;  /* 0x000000ff0000780c */ /* 0x000fda0003f05270 */
[----:B------:R-:W-:Y:S05]  /*00d0*/  @!P0 BRA `(.L_x_58391) ;  /* 0x0000000800088947 */ /* 0x000fea0003800000 */
[----:B------:R-:W-:-:S13]  /*00e0*/  ISETP.NE.AND P0, PT, R0, 0x1, PT ;  /* 0x000000010000780c */ /* 0x000fda0003f05270 */
[----:B------:R-:W-:Y:S05]  /*00f0*/  @P0 BRA `(.L_x_58392) ;  /* 0x00000000001c0947 */ /* 0x000fea0003800000 */
[----:B------:R-:W0:Y:S02]  /*0100*/  LDCU UR4, c[0x0][0x380] ;  /* 0x00007000ff0477ac */ /* 0x000e240008000800 */
[----:B0-----:R-:W-:-:S13]  /*0110*/  ISETP.GE.AND P0, PT, R3, UR4, PT ;  /* 0x0000000403007c0c */ /* 0x001fda000bf06270 */
[----:B------:R-:W-:Y:S05]  /*0120*/  @P0 EXIT ;  /* 0x000000000000094d */ /* 0x000fea0003800000 */
[----:B------:R-:W0:Y:S01]  /*0130*/  LDC.64 R2, c[0x0][0x580] ;  /* 0x00016000ff027b82 */ /* 0x000e220000000a00 */
[----:B------:R-:W-:-:S05]  /*0140*/  IMAD.MOV.U32 R0, RZ, RZ, 0x1 ;  /* 0x00000001ff007424 */ /* 0x000fca00078e00ff */
[----:B0-----:R-:W-:Y:S01]  /*0150*/  STG.E.U8 desc[UR6][R2.64], R0 ;  /* 0x0000000002007986 */ /* 0x001fe2000c101106 */
[----:B------:R-:W-:Y:S05]  /*0160*/  EXIT ;  /* 0x000000000000794d */ /* 0x000fea0003800000 */
.L_x_58392:
[----:B------:R-:W0:Y:S01]  /*0170*/  LDCU UR4, c[0x0][0x380] ;  /* 0x00007000ff0477ac */ /* 0x000e220008000800 */
[----:B------:R-:W-:Y:S04]  /*0180*/  BSSY.RECONVERGENT B0, `(.L_x_58393) ;  /* 0x000005b000007945 */ /* 0x000fe80003800200 */
[----:B------:R-:W-:Y:S01]  /*0190*/  BSSY.RELIABLE B1, `(.L_x_58394) ;  /* 0x000003d000017945 */ /* 0x000fe20003800100 */
[----:B0-----:R-:W-:-:S13]  /*01a0*/  ISETP.GE.AND P0, PT, R3, UR4, PT ;  /* 0x0000000403007c0c */ /* 0x001fda000bf06270 */
[----:B------:R-:W-:Y:S05]  /*01b0*/  @P0 BRA `(.L_x_58395) ;  /* 0x0000000000dc0947 */ /* 0x000fea0003800000 */
[----:B------:R-:W0:Y:S02]  /*01c0*/  LDC.64 R4, c[0x0][0x588] ;  /* 0x00016200ff047b82 */ /* 0x000e240000000a00 */
[----:B0-----:R-:W2:Y:S01]  /*01d0*/  LDG.E.S8 R4, desc[UR6][R4.64] ;  /* 0x0000000604047981 */ /* 0x001ea2000c1e1300 */
[----:B------:R-:W-:Y:S02]  /*01e0*/  PRMT R7, RZ, 0x7610, R7 ;  /* 0x00007610ff077816 */ /* 0x000fe40000000007 */
[----:B--2---:R-:W-:-:S13]  /*01f0*/  ISETP.GE.AND P0, PT, R4, RZ, PT ;  /* 0x000000ff0400720c */ /* 0x004fda0003f06270 */
[----:B------:R-:W-:Y:S05]  /*0200*/  @!P0 BRA `(.L_x_58396) ;  /* 0x0000000000488947 */ /* 0x000fea0003800000 */
[----:B------:R-:W-:Y:S01]  /*0210*/  PRMT R0, R4, 0x9910, RZ ;  /* 0x0000991004007816 */ /* 0x000fe200000000ff */
[----:B------:R-:W-:-:S03]  /*0220*/  HFMA2 R7, -RZ, RZ, 0, 5.9604644775390625e-08 ;  /* 0x00000001ff077431 */ /* 0x000fc600000001ff */
[----:B------:R-:W-:-:S13]  /*0230*/  ISETP.NE.AND P0, PT, R0, RZ, PT ;  /* 0x000000ff0000720c */ /* 0x000fda0003f05270 */
[----:B------:R-:W-:Y:S05]  /*0240*/  @!P0 BRA `(.L_x_58396) ;  /* 0x0000000000388947 */ /* 0x000fea0003800000 */
[----:B------:R-:W-:Y:S01]  /*0250*/  IMAD.MOV.U32 R7, RZ, RZ, 0x1 ;  /* 0x00000001ff077424 */ /* 0x000fe200078e00ff */
[----:B------:R-:W-:-:S07]  /*0260*/  PRMT R0, R2, 0x7610, R0 ;  /* 0x0000761002007816 */ /* 0x000fce0000000000 */
.L_x_58397:
        /* <DEDUP_REMOVED lines=12> */
.L_x_58396:
[----:B------:R-:W0:Y:S01]  /*0330*/  LDC.64 R4, c[0x0][0x580] ;  /* 0x00016000ff047b82 */ /* 0x000e220000000a00 */
[----:B------:R-:W-:-:S04]  /*0340*/  IADD3 R3, PT, PT, R3, 0x80, RZ ;  /* 0x0000008003037810 */ /* 0x000fc80007ffe0ff */
[----:B------:R-:W-:-:S13]  /*0350*/  ISETP.GE.AND P0, PT, R3, UR4, PT ;  /* 0x0000000403007c0c */ /* 0x000fda000bf06270 */
[----:B------:R-:W-:Y:S05]  /*0360*/  @P0 BREAK.RELIABLE B1 ;  /* 0x0000000000010942 */ /* 0x000fea0003800100 */
[----:B0-----:R0:W-:Y:S01]  /*0370*/  STG.E.U8 desc[UR6][R4.64], R7 ;  /* 0x0000000704007986 */ /* 0x0011e2000c101106 */
[----:B------:R-:W-:Y:S05]  /*0380*/  @P0 BRA `(.L_x_58398) ;  /* 0x0000000000e80947 */ /* 0x000fea0003800000 */
[----:B0-----:R-:W0:Y:S02]  /*0390*/  LDC.64 R4, c[0x0][0x588] ;  /* 0x00016200ff047b82 */ /* 0x001e240000000a00 */
[----:B0-----:R-:W2:Y:S01]  /*03a0*/  LDG.E.S8 R4, desc[UR6][R4.64] ;  /* 0x0000000604047981 */ /* 0x001ea2000c1e1300 */
[----:B------:R-:W-:Y:S02]  /*03b0*/  PRMT R7, RZ, 0x7610, R7 ;  /* 0x00007610ff077816 */ /* 0x000fe40000000007 */
[----:B--2---:R-:W-:-:S13]  /*03c0*/  ISETP.GE.AND P0, PT, R4, RZ, PT ;  /* 0x000000ff0400720c */ /* 0x004fda0003f06270 */
[----:B------:R-:W-:Y:S05]  /*03d0*/  @!P0 BRA `(.L_x_58399) ;  /* 0x0000000000488947 */ /* 0x000fea0003800000 */
[----:B------:R-:W-:Y:S01]  /*03e0*/  PRMT R0, R4, 0x9910, RZ ;  /* 0x0000991004007816 */ /* 0x000fe200000000ff */
[----:B------:R-:W-:-:S03]  /*03f0*/  IMAD.MOV.U32 R7, RZ, RZ, 0x1 ;  /* 0x00000001ff077424 */ /* 0x000fc600078e00ff */
[----:B------:R-:W-:-:S13]  /*0400*/  ISETP.NE.AND P0, PT, R0, RZ, PT ;  /* 0x000000ff0000720c */ /* 0x000fda0003f05270 */
[----:B------:R-:W-:Y:S05]  /*0410*/  @!P0 BRA `(.L_x_58399) ;  /* 0x0000000000388947 */ /* 0x000fea0003800000 */
[----:B------:R-:W-:Y:S01]  /*0420*/  HFMA2 R7, -RZ, RZ, 0, 5.9604644775390625e-08 ;  /* 0x00000001ff077431 */ /* 0x000fe200000001ff */
[----:B------:R-:W-:-:S07]  /*0430*/  PRMT R0, R2, 0x7610, R0 ;  /* 0x0000761002007816 */ /* 0x000fce0000000000 */
.L_x_58400:
        /* <DEDUP_REMOVED lines=12> */
.L_x_58399:
[----:B------:R-:W0:Y:S01]  /*0500*/  LDC.64 R4, c[0x0][0x580] ;  /* 0x00016000ff047b82 */ /* 0x000e220000000a00 */
[----:B------:R-:W-:Y:S01]  /*0510*/  VIADD R3, R3, 0x80 ;  /* 0x0000008003037836 */ /* 0x000fe20000000000 */
[----:B0-----:R0:W-:Y:S06]  /*0520*/  STG.E.U8 desc[UR6][R4.64], R7 ;  /* 0x0000000704007986 */ /* 0x0011ec000c101106 */
.L_x_58395:
[----:B------:R-:W-:-:S13]  /*0530*/  ISETP.GE.AND P0, PT, R3, UR4, PT ;  /* 0x0000000403007c0c */ /* 0x000fda000bf06270 */
[----:B------:R-:W-:Y:S05]  /*0540*/  @P0 BREAK.RELIABLE B1 ;  /* 0x0000000000010942 */ /* 0x000fea0003800100 */
[----:B------:R-:W-:Y:S05]  /*0550*/  @P0 BRA `(.L_x_58398) ;  /* 0x0000000000740947 */ /* 0x000fea0003800000 */
[----:B------:R-:W-:Y:S05]  /*0560*/  BSYNC.RELIABLE B1 ;  /* 0x0000000000017941 */ /* 0x000fea0003800100 */
.L_x_58394:
[----:B0-----:R-:W0:Y:S02]  /*0570*/  LDC.64 R4, c[0x0][0x588] ;  /* 0x00016200ff047b82 */ /* 0x001e240000000a00 */
[----:B0-----:R-:W2:Y:S01]  /*0580*/  LDG.E.S8 R4, desc[UR6][R4.64] ;  /* 0x0000000604047981 */ /* 0x001ea2000c1e1300 */
[----:B------:R-:W-:Y:S02]  /*0590*/  PRMT R7, RZ, 0x7610, R7 ;  /* 0x00007610ff077816 */ /* 0x000fe40000000007 */
[----:B--2---:R-:W-:-:S13]  /*05a0*/  ISETP.GE.AND P0, PT, R4, RZ, PT ;  /* 0x000000ff0400720c */ /* 0x004fda0003f06270 */
[----:B------:R-:W-:Y:S05]  /*05b0*/  @!P0 BRA `(.L_x_58401) ;  /* 0x0000000000508947 */ /* 0x000fea0003800000 */
[----:B------:R-:W-:Y:S01]  /*05c0*/  PRMT R0, R4, 0x9910, RZ ;  /* 0x0000991004007816 */ /* 0x000fe200000000ff */
[----:B------:R-:W-:Y:S01]  /*05d0*/  BSSY.RECONVERGENT B2, `(.L_x_58401) ;  /* 0x0000012000027945 */ /* 0x000fe20003800200 */
[----:B------:R-:W-:Y:S02]  /*05e0*/  HFMA2 R7, -RZ, RZ, 0, 5.9604644775390625e-08 ;  /* 0x00000001ff077431 */ /* 0x000fe400000001ff */
[----:B------:R-:W-:-:S13]  /*05f0*/  ISETP.NE.AND P0, PT, R0, RZ, PT ;  /* 0x000000ff0000720c */ /* 0x000fda0003f05270 */
[----:B------:R-:W-:Y:S05]  /*0600*/  @!P0 BRA `(.L_x_58402) ;  /* 0x0000000000388947 */ /* 0x000fea0003800000 */
[----:B------:R-:W-:Y:S01]  /*0610*/  IMAD.MOV.U32 R7, RZ, RZ, 0x1 ;  /* 0x00000001ff077424 */ /* 0x000fe200078e00ff */
[----:B------:R-:W-:-:S07]  /*0620*/  PRMT R0, R2, 0x7610, R0 ;  /* 0x0000761002007816 */ /* 0x000fce0000000000 */
.L_x_58403:
        /* <DEDUP_REMOVED lines=12> */
.L_x_58402:
[----:B------:R-:W-:Y:S05]  /*06f0*/  BSYNC.RECONVERGENT B2 ;  /* 0x0000000000027941 */ /* 0x000fea0003800200 */
.L_x_58401:
[----:B------:R-:W0:Y:S01]  /*0700*/  LDC.64 R4, c[0x0][0x580] ;  /* 0x00016000ff047b82 */ /* 0x000e220000000a00 */
[----:B------:R-:W-:Y:S01]  /*0710*/  IADD3 R3, PT, PT, R3, 0x80, RZ ;  /* 0x0000008003037810 */ /* 0x000fe20007ffe0ff */
[----:B0-----:R1:W-:Y:S06]  /*0720*/  STG.E.U8 desc[UR6][R4.64], R7 ;  /* 0x0000000704007986 */ /* 0x0013ec000c101106 */
.L_x_58398:
[----:B------:R-:W-:Y:S05]  /*0730*/  BSYNC.RECONVERGENT B0 ;  /* 0x0000000000007941 */ /* 0x000fea0003800200 */
.L_x_58393:
[----:B------:R-:W-:Y:S05]  /*0740*/  WARPSYNC.ALL ;  /* 0x0000000000007948 */ /* 0x000fea0003800000 */
[----:B------:R-:W-:-:S13]  /*0750*/  ISETP.GE.AND P0, PT, R3, UR4, PT ;  /* 0x0000000403007c0c */ /* 0x000fda000bf06270 */
[----:B------:R-:W-:Y:S05]  /*0760*/  @P0 EXIT ;  /* 0x000000000000094d */ /* 0x000fea0003800000 */
[----:B01----:R-:W0:Y:S02]  /*0770*/  LDC.64 R4, c[0x0][0x588] ;  /* 0x00016200ff047b82 */ /* 0x003e240000000a00 */
        /* <DEDUP_REMOVED lines=8> */
[----:B------:R-:W-:-:S07]  /*0800*/  HFMA2 R7, -RZ, RZ, 0, 5.9604644775390625e-08 ;  /* 0x00000001ff077431 */ /* 0x000fce00000001ff */
.L_x_58405:
        /* <DEDUP_REMOVED lines=12> */
.L_x_58404:
[----:B------:R-:W0:Y:S02]  /*08d0*/  LDC.64 R2, c[0x0][0x580] ;  /* 0x00016000ff027b82 */ /* 0x000e240000000a00 */
[----:B0-----:R-:W-:Y:S01]  /*08e0*/  STG.E.U8 desc[UR6][R2.64], R7 ;  /* 0x0000000702007986 */ /* 0x001fe2000c101106 */
[----:B------:R-:W-:Y:S05]  /*08f0*/  EXIT ;  /* 0x000000000000794d */ /* 0x000fea0003800000 */
.L_x_58391:
[----:B------:R-:W0:Y:S01]  /*0900*/  LDCU UR4, c[0x0][0x380] ;  /* 0x00007000ff0477ac */ /* 0x000e220008000800 */
[----:B------:R-:W-:Y:S04]  /*0910*/  BSSY.RECONVERGENT B0, `(.L_x_58406) ;  /* 0x000008b000007945 */ /* 0x000fe80003800200 */
[----:B------:R-:W-:Y:S01]  /*0920*/  BSSY.RELIABLE B1, `(.L_x_58407) ;  /* 0x000005d000017945 */ /* 0x000fe20003800100 */
[----:B0-----:R-:W-:-:S13]  /*0930*/  ISETP.GE.AND P0, PT, R3, UR4, PT ;  /* 0x0000000403007c0c */ /* 0x001fda000bf06270 */
[----:B------:R-:W-:Y:S05]  /*0940*/  @P0 BRA `(.L_x_58408) ;  /* 0x00000004005c0947 */ /* 0x000fea0003800000 */
[----:B------:R-:W0:Y:S02]  /*0950*/  LDC.64 R4, c[0x0][0x588] ;  /* 0x00016200ff047b82 */ /* 0x000e240000000a00 */
[----:B0-----:R-:W2:Y:S02]  /*0960*/  LDG.E.S8 R4, desc[UR6][R4.64] ;  /* 0x0000000604047981 */ /* 0x001ea4000c1e1300 */
[----:B--2---:R-:W-:-:S13]  /*0970*/  ISETP.GE.AND P0, PT, R4, RZ, PT ;  /* 0x000000ff0400720c */ /* 0x004fda0003f06270 */
[----:B------:R-:W-:Y:S05]  /*0980*/  @!P0 BRA `(.L_x_58409) ;  /* 0x00000000007c8947 */ /* 0x000fea0003800000 */
[----:B------:R-:W-:Y:S01]  /*0990*/  ISETP.NE.AND P0, PT, R4, RZ, PT ;  /* 0x000000ff0400720c */ /* 0x000fe20003f05270 */
[----:B------:R-:W-:-:S12]  /*09a0*/  IMAD.MOV.U32 R7, RZ, RZ, 0x1 ;  /* 0x00000001ff077424 */ /* 0x000fd800078e00ff */
[----:B------:R-:W-:Y:S05]  /*09b0*/  @!P0 BRA `(.L_x_58410) ;  /* 0x0000000000808947 */ /* 0x000fea0003800000 */
[C---:B------:R-:W-:Y:S01]  /*09c0*/  LOP3.LUT R0, R4.reuse, 0x1, RZ, 0xc0, !PT ;  /* 0x0000000104007812 */ /* 0x040fe200078ec0ff */
[----:B------:R-:W-:Y:S01]  /*09d0*/  HFMA2 R7, -RZ, RZ, 0, 5.9604644775390625e-08 ;  /* 0x00000001ff077431 */ /* 0x000fe200000001ff */
[----:B------:R-:W-:Y:S02]  /*09e0*/  LOP3.LUT R4, R4, 0xff, RZ, 0xc0, !PT ;  /* 0x000000ff04047812 */ /* 0x000fe400078ec0ff */
[----:B------:R-:W-:Y:S02]  /*09f0*/  ISETP.NE.U32.AND P0, PT, R0, 0x1, PT ;  /* 0x000000010000780c */ /* 0x000fe40003f05070 */
[----:B------:R-:W-:Y:S02]  /*0a00*/  ISETP.GE.U32.AND P1, PT, R4, 0x2, PT ;  /* 0x000000020400780c */ /* 0x000fe40003f26070 */
[----:B------:R-:W-:-:S11]  /*0a10*/  SEL R7, R7, 0xff, P0 ;  /* 0x000000ff07077807 */ /* 0x000fd60000000000 */
[----:B------:R-:W-:Y:S05]  /*0a20*/  @!P1 BRA `(.L_x_58410) ;  /* 0x0000000000649947 */ /* 0x000fea0003800000 */
[----:B------:R-:W-:Y:S01]  /*0a30*/  SHF.R.U32.HI R4, RZ, 0x1, R4 ;  /* 0x00000001ff047819 */ /* 0x000fe20000011604 */
[----:B------:R-:W-:-:S03]  /*0a40*/  IMAD.MOV.U32 R0, RZ, RZ, -0x1ff ;  /* 0xfffffe01ff007424 */ /* 0x000fc600078e00ff */
[----:B------:R-:W-:-:S07]  /*0a50*/  PRMT R5, R4, 0x7610, R5 ;  /* 0x0000761004057816 */ /* 0x000fce0000000005 */
.L_x_58411:
        /* <DEDUP_REMOVED lines=17> */
[----:B------:R-:W-:Y:S05]  /*0b70*/  BRA `(.L_x_58410) ;  /* 0x0000000000107947 */ /* 0x000fea0003800000 */
.L_x_58409:
[----:B------:R-:W-:Y:S01]  /*0b80*/  LOP3.LUT R4, R4, 0x1, RZ, 0xc0, !PT ;  /* 0x0000000104047812 */ /* 0x000fe200078ec0ff */
[----:B------:R-:W-:-:S03]  /*0b90*/  HFMA2 R7, -RZ, RZ, 0, 5.9604644775390625e-08 ;  /* 0x00000001ff077431 */ /* 0x000fc600000001ff */
[----:B------:R-:W-:-:S04]  /*0ba0*/  ISETP.NE.U32.AND P0, PT, R4, 0x1, PT ;  /* 0x000000010400780c */ /* 0x000fc80003f05070 */
[----:B------:R-:W-:-:S09]  /*0bb0*/  SEL R7, R7, 0xffff, P0 ;  /* 0x0000ffff07077807 */ /* 0x000fd20000000000 */
.L_x_58410:
[----:B------:R-:W0:Y:S01]  /*0bc0*/  LDC.64 R4, c[0x0][0x580] ;  /* 0x00016000ff047b82 */ /* 0x000e220000000a00 */
[----:B------:R-:W-:-:S05]  /*0bd0*/  VIADD R3, R3, 0x80 ;  /* 0x0000008003037836 */ /* 0x000fca0000000000 */
[----:B------:R-:W-:-:S13]  /*0be0*/  ISETP.GE.AND P0, PT, R3, UR4, PT ;  /* 0x0000000403007c0c */ /* 0x000fda000bf06270 */
[----:B------:R-:W-:Y:S05]  /*0bf0*/  @P0 BREAK.RELIABLE B1 ;  /* 0x0000000000010942 */ /* 0x000fea0003800100 */
[----:B0-----:R0:W-:Y:S01]  /*0c00*/  STG.E.U8 desc[UR6][R4.64], R7 ;  /* 0x0000000704007986 */ /* 0x0011e2000c101106 */
[----:B------:R-:W-:Y:S05]  /*0c10*/  @P0 BRA `(.L_x_58412) ;  /* 0x0000000400680947 */ /* 0x000fea0003800000 */
[----:B0-----:R-:W0:Y:S02]  /*0c20*/  LDC.64 R4, c[0x0][0x588] ;  /* 0x00016200ff047b82 */ /* 0x001e240000000a00 */
[----:B0-----:R-:W2:Y:S02]  /*0c30*/  LDG.E.S8 R4, desc[UR6][R4.64] ;  /* 0x0000000604047981 */ /* 0x001ea4000c1e1300 */
[----:B--2---:R-:W-:-:S13]  /*0c40*/  ISETP.GE.AND P0, PT, R4, RZ, PT ;  /* 0x000000ff0400720c */ /* 0x004fda0003f06270 */
[----:B------:R-:W-:Y:S05]  /*0c50*/  @!P0 BRA `(.L_x_58413) ;  /* 0x00000000007c8947 */ /* 0x000fea0003800000 */
[----:B------:R-:W-:Y:S01]  /*0c60*/  ISETP.NE.AND P0, PT, R4, RZ, PT ;  /* 0x000000ff0400720c */ /* 0x000fe20003f05270 */
[----:B------:R-:W-:-:S12]  /*0c70*/  HFMA2 R7, -RZ, RZ, 0, 5.9604644775390625e-08 ;  /* 0x00000001ff077431 */ /* 0x000fd800000001ff */
[----:B------:R-:W-:Y:S05]  /*0c80*/  @!P0 BRA `(.L_x_58414) ;  /* 0x0000000000808947 */ /* 0x000fea0003800000 */
[C---:B------:R-:W-:Y:S01]  /*0c90*/  LOP3.LUT R0, R4.reuse, 0x1, RZ, 0xc0, !PT ;  /* 0x0000000104007812 */ /* 0x040fe200078ec0ff */
[----:B------:R-:W-:Y:S01]  /*0ca0*/  IMAD.MOV.U32 R7, RZ, RZ, 0x1 ;  /* 0x00000001ff077424 */ /* 0x000fe200078e00ff */
[----:B------:R-:W-:Y:S02]  /*0cb0*/  LOP3.LUT R4, R4, 0xff, RZ, 0xc0, !PT ;  /* 0x000000ff04047812 */ /* 0x000fe400078ec0ff */
[----:B------:R-:W-:Y:S02]  /*0cc0*/  ISETP.NE.U32.AND P0, PT, R0, 0x1, PT ;  /* 0x000000010000780c */ /* 0x000fe40003f05070 */
[----:B------:R-:W-:Y:S02]  /*0cd0*/  ISETP.GE.U32.AND P1, PT, R4, 0x2, PT ;  /* 0x000000020400780c */ /* 0x000fe40003f26070 */
[----:B------:R-:W-:-:S11]  /*0ce0*/  SEL R7, R7, 0xff, P0 ;  /* 0x000000ff07077807 */ /* 0x000fd60000000000 */
[----:B------:R-:W-:Y:S05]  /*0cf0*/  @!P1 BRA `(.L_x_58414) ;  /* 0x0000000000649947 */ /* 0x000fea0003800000 */
[----:B------:R-:W-:Y:S02]  /*0d00*/  SHF.R.U32.HI R4, RZ, 0x1, R4 ;  /* 0x00000001ff047819 */ /* 0x000fe40000011604 */
[----:B------:R-:W-:Y:S02]  /*0d10*/  MOV R0, 0xfffffe01 ;  /* 0xfffffe0100007802 */ /* 0x000fe40000000f00 */
[----:B------:R-:W-:-:S07]  /*0d20*/  PRMT R5, R4, 0x7610, R5 ;  /* 0x0000761004057816 */ /* 0x000fce0000000005 */
.L_x_58415:
        /* <DEDUP_REMOVED lines=18> */
.L_x_58413:
[----:B------:R-:W-:Y:S01]  /*0e50*/  LOP3.LUT R4, R4, 0x1, RZ, 0xc0, !PT ;  /* 0x0000000104047812 */ /* 0x000fe200078ec0ff */
[----:B------:R-:W-:-:S03]  /*0e60*/  IMAD.MOV.U32 R7, RZ, RZ, 0x1 ;  /* 0x00000001ff077424 */ /* 0x000fc600078e00ff */
[----:B------:R-:W-:-:S04]  /*0e70*/  ISETP.NE.U32.AND P0, PT, R4, 0x1, PT ;  /* 0x000000010400780c */ /* 0x000fc80003f05070 */
[----:B------:R-:W-:-:S09]  /*0e80*/  SEL R7, R7, 0xffff, P0 ;  /* 0x0000ffff07077807 */ /* 0x000fd20000000000 */
.L_x_58414:
[----:B------:R-:W0:Y:S01]  /*0e90*/  LDC.64 R4, c[0x0][0x580] ;  /* 0x00016000ff047b82 */ /* 0x000e220000000a00 */
[----:B------:R-:W-:Y:S01]  /*0ea0*/  IADD3 R3, PT, PT, R3, 0x80, RZ ;  /* 0x0000008003037810 */ /* 0x000fe20007ffe0ff */
[----:B0-----:R0:W-:Y:S06]  /*0eb0*/  STG.E.U8 desc[UR6][R4.64], R7 ;  /* 0x0000000704007986 */ /* 0x0011ec000c101106 */
.L_x_58408:
[----:B------:R-:W-:-:S13]  /*0ec0*/  ISETP.GE.AND P0, PT, R3, UR4, PT ;  /* 0x0000000403007c0c */ /* 0x000fda000bf06270 */
[----:B------:R-:W-:Y:S05]  /*0ed0*/  @P0 BREAK.RELIABLE B1 ;  /* 0x0000000000010942 */ /* 0x000fea0003800100 */
[----:B------:R-:W-:Y:S05]  /*0ee0*/  @P0 BRA `(.L_x_58412) ;  /* 0x0000000000b40947 */ /* 0x000fea0003800000 */
[----:B------:R-:W-:Y:S05]  /*0ef0*/  BSYNC.RELIABLE B1 ;  /* 0x0000000000017941 */ /* 0x000fea0003800100 */
.L_x_58407:
[----:B0-----:R-:W0:Y:S02]  /*0f00*/  LDC.64 R4, c[0x0][0x588] ;  /* 0x00016200ff047b82 */ /* 0x001e240000000a00 */
        /* <DEDUP_REMOVED lines=8> */
[----:B------:R-:W-:Y:S01]  /*0f90*/  LOP3.LUT R4, R4, 0xff, RZ, 0xc0, !PT ;  /* 0x000000ff04047812 */ /* 0x000fe200078ec0ff */
[----:B------:R-:W-:Y:S01]  /*0fa0*/  BSSY.RECONVERGENT B2, `(.L_x_58418) ;  /* 0x0000019000027945 */ /* 0x000fe20003800200 */
[----:B------:R-:W-:Y:S02]  /*0fb0*/  ISETP.NE.U32.AND P0, PT, R0, 0x1, PT ;  /* 0x000000010000780c */ /* 0x000fe40003f05070 */
[----:B------:R-:W-:Y:S02]  /*0fc0*/  ISETP.GE.U32.AND P1, PT, R4, 0x2, PT ;  /* 0x000000020400780c */ /* 0x000fe40003f26070 */
[----:B------:R-:W-:-:S11]  /*0fd0*/  SEL R7, R7, 0xff, P0 ;  /* 0x000000ff07077807 */ /* 0x000fd60000000000 */
[----:B------:R-:W-:Y:S05]  /*0fe0*/  @!P1 BRA `(.L_x_58419) ;  /* 0x0000000000509947 */ /* 0x000fea0003800000 */
[----:B------:R-:W-:Y:S01]  /*0ff0*/  SHF.R.U32.HI R4, RZ, 0x1, R4 ;  /* 0x00000001ff047819 */ /* 0x000fe20000011604 */
[----:B------:R-:W-:-:S03]  /*1000*/  IMAD.MOV.U32 R0, RZ, RZ, -0x1ff ;  /* 0xfffffe01ff007424 */ /* 0x000fc600078e00ff */
[----:B------:R-:W-:-:S07]  /*1010*/  PRMT R5, R4, 0x7610, R5 ;  /* 0x0000761004057816 */ /* 0x000fce0000000005 */
.L_x_58420:
        /* <DEDUP_REMOVED lines=17> */
.L_x_58419:
[----:B------:R-:W-:Y:S05]  /*1130*/  BSYNC.RECONVERGENT B2 ;  /* 0x0000000000027941 */ /* 0x000fea0003800200 */
.L_x_58418:
[----:B------:R-:W-:Y:S05]  /*1140*/  BRA `(.L_x_58417) ;  /* 0x0000000000107947 */ /* 0x000fea0003800000 */
.L_x_58416:
[----:B------:R-:W-:Y:S01]  /*1150*/  LOP3.LUT R4, R4, 0x1, RZ, 0xc0, !PT ;  /* 0x0000000104047812 */ /* 0x000fe200078ec0ff */
[----:B------:R-:W-:-:S03]  /*1160*/  HFMA2 R7, -RZ, RZ, 0, 5.9604644775390625e-08 ;  /* 0x00000001ff077431 */ /* 0x000fc600000001ff */
[----:B------:R-:W-:-:S04]  /*1170*/  ISETP.NE.U32.AND P0, PT, R4, 0x1, PT ;  /* 0x000000010400780c */ /* 0x000fc80003f05070 */
[----:B------:R-:W-:-:S09]  /*1180*/  SEL R7, R7, 0xffff, P0 ;  /* 0x0000ffff07077807 */ /* 0x000fd20000000000 */
.L_x_58417:
[----:B------:R-:W0:Y:S01]  /*1190*/  LDC.64 R4, c[0x0][0x580] ;  /* 0x00016000ff047b82 */ /* 0x000e220000000a00 */
[----:B------:R-:W-:Y:S01]  /*11a0*/  VIADD R3, R3, 0x80 ;  /* 0x0000008003037836 */ /* 0x000fe20000000000 */
[----:B0-----:R1:W-:Y:S06]  /*11b0*/  STG.E.U8 desc[UR6][R4.64], R7 ;  /* 0x0000000704007986 */ /* 0x0013ec000c101106 */
.L_x_58412:
[----:B------:R-:W-:Y:S05]  /*11c0*/  BSYNC.RECONVERGENT B0 ;  /* 0x0000000000007941 */ /* 0x000fea0003800200 */
.L_x_58406:
[----:B------:R-:W-:Y:S05]  /*11d0*/  WARPSYNC.ALL ;  /* 0x0000000000007948 */ /* 0x000fea0003800000 */
[----:B------:R-:W-:-:S13]  /*11e0*/  ISETP.GE.AND P0, PT, R3, UR4, PT ;  /* 0x0000000403007c0c */ /* 0x000fda000bf06270 */
[----:B------:R-:W-:Y:S05]  /*11f0*/  @P0 EXIT ;  /* 0x000000000000094d */ /* 0x000fea0003800000 */
[----:B------:R-:W2:Y:S02]  /*1200*/  LDC.64 R2, c[0x0][0x588] ;  /* 0x00016200ff027b82 */ /* 0x000ea40000000a00 */
[----:B--2---:R-:W2:Y:S02]  /*1210*/  LDG.E.S8 R2, desc[UR6][R2.64] ;  /* 0x0000000602027981 */ /* 0x004ea4000c1e1300 */
[----:B--2---:R-:W-:-:S13]  /*1220*/  ISETP.GE.AND P0, PT, R2, RZ, PT ;  /* 0x000000ff0200720c */ /* 0x004fda0003f06270 */
[----:B------:R-:W-:Y:S05]  /*1230*/  @!P0 BRA `(.L_x_58421) ;  /* 0x00000000007c8947 */ /* 0x000fea0003800000 */
[----:B------:R-:W-:Y:S01]  /*1240*/  ISETP.NE.AND P0, PT, R2, RZ, PT ;  /* 0x000000ff0200720c */ /* 0x000fe20003f05270 */
[----:B01----:R-:W-:-:S12]  /*1250*/  HFMA2 R5, -RZ, RZ, 0, 5.9604644775390625e-08 ;  /* 0x00000001ff057431 */ /* 0x003fd800000001ff */
        /* <DEDUP_REMOVED lines=11> */
.L_x_58423:
        /* <DEDUP_REMOVED lines=18> */
.L_x_58421:
[----:B------:R-:W-:Y:S01]  /*1430*/  LOP3.LUT R2, R2, 0x1, RZ, 0xc0, !PT ;  /* 0x0000000102027812 */ /* 0x000fe200078ec0ff */
[----:B01----:R-:W-:-:S03]  /*1440*/  IMAD.MOV.U32 R5, RZ, RZ, 0x1 ;  /* 0x00000001ff057424 */ /* 0x003fc600078e00ff */
[----:B------:R-:W-:-:S04]  /*1450*/  ISETP.NE.U32.AND P0, PT, R2, 0x1, PT ;  /* 0x000000010200780c */ /* 0x000fc80003f05070 */
[----:B------:R-:W-:-:S09]  /*1460*/  SEL R5, R5, 0xffff, P0 ;  /* 0x0000ffff05057807 */ /* 0x000fd20000000000 */
.L_x_58422:
[----:B------:R-:W0:Y:S02]  /*1470*/  LDC.64 R2, c[0x0][0x580] ;  /* 0x00016000ff027b82 */ /* 0x000e240000000a00 */
[----:B0-----:R-:W-:Y:S01]  /*1480*/  STG.E.U8 desc[UR6][R2.64], R5 ;  /* 0x0000000502007986 */ /* 0x001fe2000c101106 */
[----:B------:R-:W-:Y:S05]  /*1490*/  EXIT ;  /* 0x000000000000794d */ /* 0x000fea0003800000 */
.L_x_58390:
[----:B------:R-:W-:-:S04]  /*14a0*/  PRMT R4, R2, 0x9910, RZ ;  /* 0x0000991002047816 */ /* 0x000fc800000000ff */
[----:B------:R-:W-:-:S13]  /*14b0*/  ISETP.NE.AND P0, PT, R4, 0xff, PT ;  /* 0x000000ff0400780c */ /* 0x000fda0003f05270 */
[----:B------:R-:W-:Y:S05]  /*14c0*/  @!P0 BRA `(.L_x_58424) ;  /* 0x0000009800b48947 */ /* 0x000fea0003800000 */
[----:B------:R-:W-:Y:S02]  /*14d0*/  ISETP.NE.AND P0, PT, R4, 0x1, PT ;  /* 0x000000010400780c */ /* 0x000fe40003f05270 */
[----:B------:R-:W-:-:S11]  /*14e0*/  IADD3 R0, PT, PT, R0, -0x1, RZ ;  /* 0xffffffff00007810 */ /* 0x000fd60007ffe0ff */
[----:B------:R-:W-:Y:S05]  /*14f0*/  @P0 BRA `(.L_x_58425) ;  /* 0x0000004400c80947 */ /* 0x000fea0003800000 */
        /* <DEDUP_REMOVED lines=281> */
.L_x_58429:
[----:B------:R-:W0:Y:S01]  /*2690*/  LDCU.64 UR8, c[0x0][0x580] ;  /* 0x0000b000ff0877ac */ /* 0x000e220008000a00 */
[----:B------:R-:W-:Y:S02]  /*26a0*/  IMAD.MOV.U32 R6, RZ, RZ, 0x1 ;  /* 0x00000001ff067424 */ /* 0x000fe400078e00ff */
        /* <DEDUP_REMOVED lines=281> */
.L_x_58431:
[----:B------:R-:W0:Y:S01]  /*3840*/  LDCU.64 UR8, c[0x0][0x580] ;  /* 0x0000b000ff0877ac */ /* 0x000e220008000a00 */
[----:B------:R-:W-:Y:S02]  /*3850*/  IMAD.MOV.U32 R6, RZ, RZ, 0x1 ;  /* 0x00000001ff067424 */ /* 0x000fe400078e00ff */
[----:B------:R-:W-:Y:S01]  /*3860*/  VIADD R3, R3, 0x80 ;  /* 0x0000008003037836 */ /* 0x000fe20000000000 */
[----:B0-----:R-:W-:-:S04]  /*3870*/  IADD3 R4, P0, PT, R4, UR8, RZ ;  /* 0x0000000804047c10 */ /* 0x001fc8000ff1e0ff */
[----:B------:R-:W-:-:S05]  /*3880*/  IADD3.X R5, PT, PT, RZ, UR9, RZ, P0, !PT ;  /* 0x00000009ff057c10 */ /* 0x000fca00087fe4ff */
[----:B------:R0:W-:Y:S04]  /*3890*/  STG.E.U8 desc[UR6][R4.64], R6 ;  /* 0x0000000604007986 */ /* 0x0001e8000c101106 */
.L_x_58428:
[----:B------:R-:W-:-:S13]  /*38a0*/  ISETP.GE.AND P0, PT, R3, UR4, PT ;  /* 0x0000000403007c0c */ /* 0x000fda000bf06270 */
[----:B------:R-:W-:Y:S05]  /*38b0*/  @P0 BREAK.RELIABLE B1 ;  /* 0x0000000000010942 */ /* 0x000fea0003800100 */
[----:B------:R-:W-:Y:S05]  /*38c0*/  @P0 BRA `(.L_x_58430) ;  /* 0x0000001000640947 */ /* 0x000fea0003800000 */
[----:B------:R-:W-:Y:S05]  /*38d0*/  BSYNC.RELIABLE B1 ;  /* 0x0000000000017941 */ /* 0x000fea0003800100 */
.L_x_58427:
        /* <DEDUP_REMOVED lines=274> */
.L_x_58432:
[----:B------:R-:W0:Y:S01]  /*4a00*/  LDCU.64 UR8, c[0x0][0x580] ;  /* 0x0000b000ff0877ac */ /* 0x000e220008000a00 */
[----:B------:R-:W-:Y:S01]  /*4a10*/  MOV R6, 0x1 ;  /* 0x0000000100067802 */ /* 0x000fe20000000f00 */
[----:B------:R-:W-:Y:S01]  /*4a20*/  VIADD R3, R3, 0x80 ;  /* 0x0000008003037836 */ /* 0x000fe20000000000 */
[----:B0-----:R-:W-:-:S04]  /*4a30*/  IADD3 R4, P0, PT, R4, UR8, RZ ;  /* 0x0000000804047c10 */ /* 0x001fc8000ff1e0ff */
[----:B------:R-:W-:-:S05]  /*4a40*/  IADD3.X R5, PT, PT, RZ, UR9, RZ, P0, !PT ;  /* 0x00000009ff057c10 */ /* 0x000fca00087fe4ff */
[----:B------:R1:W-:Y:S04]  /*4a50*/  STG.E.U8 desc[UR6][R4.64], R6 ;  /* 0x0000000604007986 */ /* 0x0003e8000c101106 */
.L_x_58430:
[----:B------:R-:W-:Y:S05]  /*4a60*/  BSYNC.RECONVERGENT B0 ;  /* 0x0000000000007941 */ /* 0x000fea0003800200 */
.L_x_58426:
        /* <DEDUP_REMOVED lines=277> */
.L_x_58433:
[----:B------:R-:W0:Y:S02]  /*5bc0*/  LDCU.64 UR4, c[0x0][0x580] ;  /* 0x0000b000ff0477ac */ /* 0x000e240008000a00 */
[----:B0-----:R-:W-:Y:S02]  /*5bd0*/  IADD3 R2, P0, PT, R0, UR4, RZ ;  /* 0x0000000400027c10 */ /* 0x001fe4000ff1e0ff */
[----:B------:R-:W-:Y:S02]  /*5be0*/  MOV R0, 0x1 ;  /* 0x0000000100007802 */ /* 0x000fe40000000f00 */
[----:B------:R-:W-:-:S05]  /*5bf0*/  IADD3.X R3, PT, PT, RZ, UR5, RZ, P0, !PT ;  /* 0x00000005ff037c10 */ /* 0x000fca00087fe4ff */
[----:B------:R-:W-:Y:S01]  /*5c00*/  STG.E.U8 desc[UR6][R2.64], R0 ;  /* 0x0000000002007986 */ /* 0x000fe2000c101106 */
[----:B------:R-:W-:Y:S05]  /*5c10*/  EXIT ;  /* 0x000000000000794d */ /* 0x000fea0003800000 */
.L_x_58425:
        /* <DEDUP_REMOVED lines=305> */
.L_x_58437:
[----:B------:R-:W0:Y:S02]  /*6f30*/  LDCU.64 UR8, c[0x0][0x588] ;  /* 0x0000b100ff0877ac */ /* 0x000e240008000a00 */
[----:B0-----:R-:W-:-:S04]  /*6f40*/  IADD3 R6, P0, PT, R6, UR8, RZ ;  /* 0x0000000806067c10 */ /* 0x001fc8000ff1e0ff */
[----:B------:R-:W-:-:S05]  /*6f50*/  IADD3.X R7, PT, PT, RZ, UR9, RZ, P0, !PT ;  /* 0x00000009ff077c10 */ /* 0x000fca00087fe4ff */
[----:B------:R-:W2:Y:S01]  /*6f60*/  LDG.E.S8 R6, desc[UR6][R6.64] ;  /* 0x0000000606067981 */ /* 0x000ea2000c1e1300 */
[----:B------:R-:W-:Y:S01]  /*6f70*/  BSSY.RECONVERGENT B2, `(.L_x_58438) ;  /* 0x0000016000027945 */ /* 0x000fe20003800200 */
[----:B------:R-:W-:Y:S02]  /*6f80*/  PRMT R9, RZ, 0x7610, R9 ;  /* 0x00007610ff097816 */ /* 0x000fe40000000009 */
[----:B--2---:R-:W-:-:S13]  /*6f90*/  ISETP.GE.AND P0, PT, R6, RZ, PT ;  /* 0x000000ff0600720c */ /* 0x004fda0003f06270 */
[----:B------:R-:W-:Y:S05]  /*6fa0*/  @!P0 BRA `(.L_x_58439) ;  /* 0x0000000000488947 */ /* 0x000fea0003800000 */
[----:B------:R-:W-:Y:S02]  /*6fb0*/  PRMT R7, R6, 0x9910, RZ ;  /* 0x0000991006077816 */ /* 0x000fe400000000ff */
[----:B------:R-:W-:Y:S02]  /*6fc0*/  MOV R9, 0x1 ;  /* 0x0000000100097802 */ /* 0x000fe40000000f00 */
[----:B------:R-:W-:-:S13]  /*6fd0*/  ISETP.NE.AND P0, PT, R7, RZ, PT ;  /* 0x000000ff0700720c */ /* 0x000fda0003f05270 */
[----:B------:R-:W-:Y:S05]  /*6fe0*/  @!P0 BRA `(.L_x_58439) ;  /* 0x0000000000388947 */ /* 0x000fea0003800000 */
[----:B------:R-:W-:Y:S01]  /*6ff0*/  IMAD.MOV.U32 R9, RZ, RZ, 0x1 ;  /* 0x00000001ff097424 */ /* 0x000fe200078e00ff */
[----:B------:R-:W-:-:S07]  /*7000*/  PRMT R7, R2, 0x7610, R7 ;  /* 0x0000761002077816 */ /* 0x000fce0000000007 */
.L_x_58440:
        /* <DEDUP_REMOVED lines=12> */
.L_x_58439:
[----:B------:R-:W-:Y:S05]  /*70d0*/  BSYNC.RECONVERGENT B2 ;  /* 0x0000000000027941 */ /* 0x000fea0003800200 */
.L_x_58438:
        /* <DEDUP_REMOVED lines=306> */
.L_x_58442:
[----:B------:R-:W0:Y:S02]  /*8400*/  LDCU.64 UR8, c[0x0][0x588] ;  /* 0x0000b100ff0877ac */ /* 0x000e240008000a00 */
[----:B0-----:R-:W-:-:S05]  /*8410*/  IADD3 R6, P0, PT, R6, UR8, RZ ;  /* 0x0000000806067c10 */ /* 0x001fca000ff1e0ff */
[----:B------:R-:W-:-:S05]  /*8420*/  IMAD.X R7, RZ, RZ, UR9, P0 ;  /* 0x00000009ff077e24 */ /* 0x000fca00080e06ff */
[----:B------:R-:W2:Y:S01]  /*8430*/  LDG.E.S8 R6, desc[UR6][R6.64] ;  /* 0x0000000606067981 */ /* 0x000ea2000c1e1300 */
[----:B------:R-:W-:Y:S01]  /*8440*/  BSSY.RECONVERGENT B2, `(.L_x_58443) ;  /* 0x0000016000027945 */ /* 0x000fe20003800200 */
[----:B------:R-:W-:Y:S02]  /*8450*/  PRMT R9, RZ, 0x7610, R9 ;  /* 0x00007610ff097816 */ /* 0x000fe40000000009 */
[----:B--2---:R-:W-:-:S13]  /*8460*/  ISETP.GE.AND P0, PT, R6, RZ, PT ;  /* 0x000000ff0600720c */ /* 0x004fda0003f06270 */
[----:B------:R-:W-:Y:S05]  /*8470*/  @!P0 BRA `(.L_x_58444) ;  /* 0x0000000000488947 */ /* 0x000fea0003800000 */
[----:B------:R-:W-:Y:S01]  /*8480*/  PRMT R7, R6, 0x9910, RZ ;  /* 0x0000991006077816 */ /* 0x000fe200000000ff */
[----:B------:R-:W-:-:S03]  /*8490*/  HFMA2 R9, -RZ, RZ, 0, 5.9604644775390625e-08 ;  /* 0x00000001ff097431 */ /* 0x000fc600000001ff */
[----:B------:R-:W-:-:S13]  /*84a0*/  ISETP.NE.AND P0, PT, R7, RZ, PT ;  /* 0x000000ff0700720c */ /* 0x000fda0003f05270 */
[----:B------:R-:W-:Y:S05]  /*84b0*/  @!P0 BRA `(.L_x_58444) ;  /* 0x0000000000388947 */ /* 0x000fea0003800000 */
[----:B------:R-:W-:Y:S02]  /*84c0*/  MOV R9, 0x1 ;  /* 0x0000000100097802 */ /* 0x000fe40000000f00 */
[----:B------:R-:W-:-:S07]  /*84d0*/  PRMT R7, R2, 0x7610, R7 ;  /* 0x0000761002077816 */ /* 0x000fce0000000007 */
.L_x_58445:
        /* <DEDUP_REMOVED lines=12> */
.L_x_58444:
[----:B------:R-:W-:Y:S05]  /*85a0*/  BSYNC.RECONVERGENT B2 ;  /* 0x0000000000027941 */ /* 0x000fea0003800200 */
.L_x_58443:
[----:B------:R-:W0:Y:S01]  /*85b0*/  LDCU.64 UR8, c[0x0][0x580] ;  /* 0x0000b000ff0877ac */ /* 0x000e220008000a00 */
[----:B------:R-:W-:Y:S02]  /*85c0*/  IADD3 R3, PT, PT, R3, 0x80, RZ ;  /* 0x0000008003037810 */ /* 0x000fe40007ffe0ff */
[----:B0-----:R-:W-:-:S05]  /*85d0*/  IADD3 R6, P0, PT, R5, UR8, RZ ;  /* 0x0000000805067c10 */ /* 0x001fca000ff1e0ff */
[----:B------:R-:W-:-:S05]  /*85e0*/  IMAD.X R7, RZ, RZ, UR9, P0 ;  /* 0x00000009ff077e24 */ /* 0x000fca00080e06ff */
[----:B------:R0:W-:Y:S03]  /*85f0*/  STG.E.U8 desc[UR6][R6.64], R9 ;  /* 0x0000000906007986 */ /* 0x0001e6000c101106 */
.L_x_58436:
[----:B------:R-:W-:-:S13]  /*8600*/  ISETP.GE.AND P0, PT, R3, UR4, PT ;  /* 0x0000000403007c0c */ /* 0x000fda000bf06270 */
[----:B------:R-:W-:Y:S05]  /*8610*/  @P0 BREAK.RELIABLE B0 ;  /* 0x0000000000000942 */ /* 0x000fea0003800100 */
[----:B------:R-:W-:Y:S05]  /*8620*/  @P0 BRA `(.L_x_58441) ;  /* 0x00000014002c0947 */ /* 0x000fea0003800000 */
[----:B------:R-:W-:Y:S05]  /*8630*/  BSYNC.RELIABLE B0 ;  /* 0x0000000000007941 */ /* 0x000fea0003800100 */
.L_x_58435:
        /* <DEDUP_REMOVED lines=298> */
.L_x_58446:
        /* <DEDUP_REMOVED lines=14> */
.L_x_58449:
        /* <DEDUP_REMOVED lines=12> */
.L_x_58448:
[----:B------:R-:W-:Y:S05]  /*9a80*/  BSYNC.RECONVERGENT B2 ;  /* 0x0000000000027941 */ /* 0x000fea0003800200 */
.L_x_58447:
[----:B------:R-:W0:Y:S01]  /*9a90*/  LDCU.64 UR8, c[0x0][0x580] ;  /* 0x0000b000ff0877ac */ /* 0x000e220008000a00 */
[----:B------:R-:W-:Y:S01]  /*9aa0*/  VIADD R3, R3, 0x80 ;  /* 0x0000008003037836 */ /* 0x000fe20000000000 */
[----:B0-----:R-:W-:-:S04]  /*9ab0*/  IADD3 R6, P0, PT, R5, UR8, RZ ;  /* 0x0000000805067c10 */ /* 0x001fc8000ff1e0ff */
[----:B------:R-:W-:-:S05]  /*9ac0*/  IADD3.X R7, PT, PT, RZ, UR9, RZ, P0, !PT ;  /* 0x00000009ff077c10 */ /* 0x000fca00087fe4ff */
[----:B------:R1:W-:Y:S04]  /*9ad0*/  STG.E.U8 desc[UR6][R6.64], R9 ;  /* 0x0000000906007986 */ /* 0x0003e8000c101106 */
.L_x_58441:
[----:B------:R-:W-:Y:S05]  /*9ae0*/  BSYNC.RECONVERGENT B1 ;  /* 0x0000000000017941 */ /* 0x000fea0003800200 */
.L_x_58434:
        /* <DEDUP_REMOVED lines=301> */
.L_x_58450:
[----:B------:R-:W0:Y:S02]  /*adc0*/  LDCU.128 UR8, c[0x0][0x580] ;  /* 0x0000b000ff0877ac */ /* 0x000e240008000c00 */
[----:B0-----:R-:W-:-:S04]  /*add0*/  IADD3 R6, P0, PT, R0, UR10, RZ ;  /* 0x0000000a00067c10 */ /* 0x001fc8000ff1e0ff */
[----:B------:R-:W-:-:S05]  /*ade0*/  IADD3.X R7, PT, PT, RZ, UR11, RZ, P0, !PT ;  /* 0x0000000bff077c10 */ /* 0x000fca00087fe4ff */
[----:B------:R-:W2:Y:S01]  /*adf0*/  LDG.E.S8 R6, desc[UR6][R6.64] ;  /* 0x0000000606067981 */ /* 0x000ea2000c1e1300 */
[----:B------:R-:W-:Y:S01]  /*ae00*/  IADD3 R4, P1, PT, R3, UR8, RZ ;  /* 0x0000000803047c10 */ /* 0x000fe2000ff3e0ff */
[----:B------:R-:W-:Y:S01]  /*ae10*/  BSSY.RECONVERGENT B1, `(.L_x_58451) ;  /* 0x0000016000017945 */ /* 0x000fe20003800200 */
[----:B------:R-:W-:Y:S02]  /*ae20*/  PRMT R3, RZ, 0x7610, R3 ;  /* 0x00007610ff037816 */ /* 0x000fe40000000003 */
[----:B------:R-:W-:Y:S02]  /*ae30*/  IADD3.X R5, PT, PT, RZ, UR9, RZ, P1, !PT ;  /* 0x00000009ff057c10 */ /* 0x000fe40008ffe4ff */
[----:B--2---:R-:W-:-:S13]  /*ae40*/  ISETP.GE.AND P0, PT, R6, RZ, PT ;  /* 0x000000ff0600720c */ /* 0x004fda0003f06270 */
[----:B------:R-:W-:Y:S05]  /*ae50*/  @!P0 BRA `(.L_x_58452) ;  /* 0x0000000000448947 */ /* 0x000fea0003800000 */
[----:B------:R-:W-:Y:S01]  /*ae60*/  PRMT R0, R6, 0x9910, RZ ;  /* 0x0000991006007816 */ /* 0x000fe200000000ff */
[----:B------:R-:W-:-:S03]  /*ae70*/  IMAD.MOV.U32 R3, RZ, RZ, 0x1 ;  /* 0x00000001ff037424 */ /* 0x000fc600078e00ff */
[----:B------:R-:W-:-:S13]  /*ae80*/  ISETP.NE.AND P0, PT, R0, RZ, PT ;  /* 0x000000ff0000720c */ /* 0x000fda0003f05270 */
[----:B------:R-:W-:Y:S05]  /*ae90*/  @!P0 BRA `(.L_x_58452) ;  /* 0x0000000000348947 */ /* 0x000fea0003800000 */
[----:B------:R-:W-:-:S07]  /*aea0*/  MOV R3, 0x1 ;  /* 0x0000000100037802 */ /* 0x000fce0000000f00 */
.L_x_58453:
        /* <DEDUP_REMOVED lines=12> */
.L_x_58452:
[----:B------:R-:W-:Y:S05]  /*af70*/  BSYNC.RECONVERGENT B1 ;  /* 0x0000000000017941 */ /* 0x000fea0003800200 */
.L_x_58451:
[----:B------:R-:W-:Y:S01]  /*af80*/  STG.E.U8 desc[UR6][R4.64], R3 ;  /* 0x0000000304007986 */ /* 0x000fe2000c101106 */
[----:B------:R-:W-:Y:S05]  /*af90*/  EXIT ;  /* 0x000000000000794d */ /* 0x000fea0003800000 */
.L_x_58424:
        /* <DEDUP_REMOVED lines=306> */
.L_x_58457:
[----:B------:R-:W0:Y:S02]  /*c2c0*/  LDCU.64 UR8, c[0x0][0x588] ;  /* 0x0000b100ff0877ac */ /* 0x000e240008000a00 */
[----:B0-----:R-:W-:-:S04]  /*c2d0*/  IADD3 R6, P0, PT, R4, UR8, RZ ;  /* 0x0000000804067c10 */ /* 0x001fc8000ff1e0ff */
[----:B------:R-:W-:-:S05]  /*c2e0*/  IADD3.X R7, PT, PT, RZ, UR9, RZ, P0, !PT ;  /* 0x00000009ff077c10 */ /* 0x000fca00087fe4ff */
[----:B------:R-:W2:Y:S01]  /*c2f0*/  LDG.E.S8 R6, desc[UR6][R6.64] ;  /* 0x0000000606067981 */ /* 0x000ea2000c1e1300 */
[----:B------:R-:W-:Y:S01]  /*c300*/  BSSY.RECONVERGENT B2, `(.L_x_58458) ;  /* 0x0000028000027945 */ /* 0x000fe20003800200 */
[----:B--2---:R-:W-:-:S13]  /*c310*/  ISETP.GE.AND P0, PT, R6, RZ, PT ;  /* 0x000000ff0600720c */ /* 0x004fda0003f06270 */
[----:B------:R-:W-:Y:S05]  /*c320*/  @!P0 BRA `(.L_x_58459) ;  /* 0x0000000000848947 */ /* 0x000fea0003800000 */
[----:B------:R-:W-:Y:S01]  /*c330*/  ISETP.NE.AND P0, PT, R6, RZ, PT ;  /* 0x000000ff0600720c */ /* 0x000fe20003f05270 */
[----:B------:R-:W-:Y:S01]  /*c340*/  BSSY.RECONVERGENT B3, `(.L_x_58460) ;  /* 0x000001e000037945 */ /* 0x000fe20003800200 */
[----:B------:R-:W-:-:S11]  /*c350*/  MOV R7, 0x1 ;  /* 0x0000000100077802 */ /* 0x000fd60000000f00 */
[----:B------:R-:W-:Y:S05]  /*c360*/  @!P0 BRA `(.L_x_58461) ;  /* 0x00000000006c8947 */ /* 0x000fea0003800000 */
[C---:B------:R-:W-:Y:S01]  /*c370*/  LOP3.LUT R4, R6.reuse, 0xff, RZ, 0xc0, !PT ;  /* 0x000000ff06047812 */ /* 0x040fe200078ec0ff */
[----:B------:R-:W-:Y:S01]  /*c380*/  IMAD.MOV.U32 R7, RZ, RZ, 0x1 ;  /* 0x00000001ff077424 */ /* 0x000fe200078e00ff */
[----:B------:R-:W-:Y:S02]  /*c390*/  LOP3.LUT R8, R6, 0x1, RZ, 0xc0, !PT ;  /* 0x0000000106087812 */ /* 0x000fe400078ec0ff */
[----:B------:R-:W-:Y:S02]  /*c3a0*/  ISETP.GE.U32.AND P1, PT, R4, 0x2, PT ;  /* 0x000000020400780c */ /* 0x000fe40003f26070 */
[----:B------:R-:W-:-:S04]  /*c3b0*/  ISETP.NE.U32.AND P0, PT, R8, 0x1, PT ;  /* 0x000000010800780c */ /* 0x000fc80003f05070 */
[----:B------:R-:W-:-:S07]  /*c3c0*/  SEL R7, R7, 0xff, P0 ;  /* 0x000000ff07077807 */ /* 0x000fce0000000000 */
[----:B------:R-:W-:Y:S05]  /*c3d0*/  @!P1 BRA `(.L_x_58461) ;  /* 0x0000000000509947 */ /* 0x000fea0003800000 */
[----:B------:R-:W-:Y:S02]  /*c3e0*/  SHF.R.U32.HI R4, RZ, 0x1, R4 ;  /* 0x00000001ff047819 */ /* 0x000fe40000011604 */
[----:B------:R-:W-:Y:S02]  /*c3f0*/  MOV R6, 0xfffffe01 ;  /* 0xfffffe0100067802 */ /* 0x000fe40000000f00 */
[----:B------:R-:W-:Y:S02]  /*c400*/  PRMT R9, R4, 0x7610, R9 ;  /* 0x0000761004097816 */ /* 0x000fe40000000009 */
[----:B------:R-:W-:-:S07]  /*c410*/  PRMT R4, R6, 0x7610, R4 ;  /* 0x0000761006047816 */ /* 0x000fce0000000004 */
.L_x_58462:
        /* <DEDUP_REMOVED lines=16> */
.L_x_58461:
[----:B------:R-:W-:Y:S05]  /*c520*/  BSYNC.RECONVERGENT B3 ;  /* 0x0000000000037941 */ /* 0x000fea0003800200 */
.L_x_58460:
[----:B------:R-:W-:Y:S05]  /*c530*/  BRA `(.L_x_58463) ;  /* 0x0000000000107947 */ /* 0x000fea0003800000 */
.L_x_58459:
[----:B------:R-:W-:Y:S01]  /*c540*/  LOP3.LUT R6, R6, 0x1, RZ, 0xc0, !PT ;  /* 0x0000000106067812 */ /* 0x000fe200078ec0ff */
[----:B------:R-:W-:-:S03]  /*c550*/  HFMA2 R7, -RZ, RZ, 0, 5.9604644775390625e-08 ;  /* 0x00000001ff077431 */ /* 0x000fc600000001ff */
[----:B------:R-:W-:-:S04]  /*c560*/  ISETP.NE.U32.AND P0, PT, R6, 0x1, PT ;  /* 0x000000010600780c */ /* 0x000fc80003f05070 */
[----:B------:R-:W-:-:S09]  /*c570*/  SEL R7, R7, 0xffff, P0 ;  /* 0x0000ffff07077807 */ /* 0x000fd20000000000 */
.L_x_58463:
[----:B------:R-:W-:Y:S05]  /*c580*/  BSYNC.RECONVERGENT B2 ;  /* 0x0000000000027941 */ /* 0x000fea0003800200 */
.L_x_58458:
        /* <DEDUP_REMOVED lines=306> */
.L_x_58465:
        /* <DEDUP_REMOVED lines=22> */
.L_x_58470:
        /* <DEDUP_REMOVED lines=16> */
.L_x_58469:
[----:B------:R-:W-:Y:S05]  /*db10*/  BSYNC.RECONVERGENT B3 ;  /* 0x0000000000037941 */ /* 0x000fea0003800200 */
.L_x_58468:
[----:B------:R-:W-:Y:S05]  /*db20*/  BRA `(.L_x_58471) ;  /* 0x0000000000107947 */ /* 0x000fea0003800000 */
.L_x_58467:
[----:B------:R-:W-:Y:S01]  /*db30*/  LOP3.LUT R6, R6, 0x1, RZ, 0xc0, !PT ;  /* 0x0000000106067812 */ /* 0x000fe200078ec0ff */
[----:B------:R-:W-:-:S03]  /*db40*/  HFMA2 R7, -RZ, RZ, 0, 5.9604644775390625e-08 ;  /* 0x00000001ff077431 */ /* 0x000fc600000001ff */
[----:B------:R-:W-:-:S04]  /*db50*/  ISETP.NE.U32.AND P0, PT, R6, 0x1, PT ;  /* 0x000000010600780c */ /* 0x000fc80003f05070 */
[----:B------:R-:W-:-:S09]  /*db60*/  SEL R7, R7, 0xffff, P0 ;  /* 0x0000ffff07077807 */ /* 0x000fd20000000000 */
.L_x_58471:
[----:B------:R-:W-:Y:S05]  /*db70*/  BSYNC.RECONVERGENT B2 ;  /* 0x0000000000027941 */ /* 0x000fea0003800200 */
.L_x_58466:
[----:B------:R-:W0:Y:S01]  /*db80*/  LDCU.64 UR8, c[0x0][0x580] ;  /* 0x0000b000ff0877ac */ /* 0x000e220008000a00 */
[----:B------:R-:W-:Y:S01]  /*db90*/  VIADD R3, R3, 0x80 ;  /* 0x0000008003037836 */ /* 0x000fe20000000000 */
[----:B0-----:R-:W-:-:S04]  /*dba0*/  IADD3 R4, P0, PT, R5, UR8, RZ ;  /* 0x0000000805047c10 */ /* 0x001fc8000ff1e0ff */
[----:B------:R-:W-:-:S05]  /*dbb0*/  IADD3.X R5, PT, PT, RZ, UR9, RZ, P0, !PT ;  /* 0x00000009ff057c10 */ /* 0x000fca00087fe4ff */
[----:B------:R0:W-:Y:S04]  /*dbc0*/  STG.E.U8 desc[UR6][R4.64], R7 ;  /* 0x0000000704007986 */ /* 0x0001e8000c101106 */
.L_x_58456:
[----:B------:R-:W-:-:S13]  /*dbd0*/  ISETP.GE.AND P0, PT, R3, UR4, PT ;  /* 0x0000000403007c0c */ /* 0x000fda000bf06270 */
[----:B------:R-:W-:Y:S05]  /*dbe0*/  @P0 BREAK.RELIABLE B0 ;  /* 0x0000000000000942 */ /* 0x000fea0003800100 */
[----:B------:R-:W-:Y:S05]  /*dbf0*/  @P0 BRA `(.L_x_58464) ;  /* 0x0000001400740947 */ /* 0x000fea0003800000 */
[----:B------:R-:W-:Y:S05]  /*dc00*/  BSYNC.RELIABLE B0 ;  /* 0x0000000000007941 */ /* 0x000fea0003800100 */
.L_x_58455:
        /* <DEDUP_REMOVED lines=298> */
.L_x_58472:
        /* <DEDUP_REMOVED lines=22> */
.L_x_58477:
        /* <DEDUP_REMOVED lines=16> */
.L_x_58476:
[----:B------:R-:W-:Y:S05]  /*f110*/  BSYNC.RECONVERGENT B3 ;  /* 0x0000000000037941 */ /* 0x000fea0003800200 */
.L_x_58475:
[----:B------:R-:W-:Y:S05]  /*f120*/  BRA `(.L_x_58478) ;  /* 0x0000000000107947 */ /* 0x000fea0003800000 */
.L_x_58474:
[----:B------:R-:W-:Y:S01]  /*f130*/  LOP3.LUT R6, R6, 0x1, RZ, 0xc0, !PT ;  /* 0x0000000106067812 */ /* 0x000fe200078ec0ff */
[----:B------:R-:W-:-:S03]  /*f140*/  HFMA2 R7, -RZ, RZ, 0, 5.9604644775390625e-08 ;  /* 0x00000001ff077431 */ /* 0x000fc600000001ff */
[----:B------:R-:W-:-:S04]  /*f150*/  ISETP.NE.U32.AND P0, PT, R6, 0x1, PT ;  /* 0x000000010600780c */ /* 0x000fc80003f05070 */
[----:B------:R-:W-:-:S09]  /*f160*/  SEL R7, R7, 0xffff, P0 ;  /* 0x0000ffff07077807 */ /* 0x000fd20000000000 */
.L_x_58478:
[----:B------:R-:W-:Y:S05]  /*f170*/  BSYNC.RECONVERGENT B2 ;  /* 0x0000000000027941 */ /* 0x000fea0003800200 */
.L_x_58473:
[----:B------:R-:W0:Y:S01]  /*f180*/  LDCU.64 UR8, c[0x0][0x580] ;  /* 0x0000b000ff0877ac */ /* 0x000e220008000a00 */
[----:B------:R-:W-:Y:S01]  /*f190*/  VIADD R3, R3, 0x80 ;  /* 0x0000008003037836 */ /* 0x000fe20000000000 */
[----:B0-----:R-:W-:-:S04]  /*f1a0*/  IADD3 R4, P0, PT, R5, UR8, RZ ;  /* 0x0000000805047c10 */ /* 0x001fc8000ff1e0ff */
[----:B------:R-:W-:-:S05]  /*f1b0*/  IADD3.X R5, PT, PT, RZ, UR9, RZ, P0, !PT ;  /* 0x00000009ff057c10 */ /* 0x000fca00087fe4ff */
[----:B------:R1:W-:Y:S04]  /*f1c0*/  STG.E.U8 desc[UR6][R4.64], R7 ;  /* 0x0000000704007986 */ /* 0x0003e8000c101106 */
.L_x_58464:
[----:B------:R-:W-:Y:S05]  /*f1d0*/  BSYNC.RECONVERGENT B1 ;  /* 0x0000000000017941 */ /* 0x000fea0003800200 */
.L_x_58454:
        /* <DEDUP_REMOVED lines=301> */
.L_x_58479:
[----:B------:R-:W0:Y:S02]  /*104b0*/  LDCU.128 UR8, c[0x0][0x580] ;  /* 0x0000b000ff0877ac */ /* 0x000e240008000c00 */
[----:B0-----:R-:W-:-:S04]  /*104c0*/  IADD3 R4, P0, PT, R2, UR10, RZ ;  /* 0x0000000a02047c10 */ /* 0x001fc8000ff1e0ff */
[----:B------:R-:W-:-:S05]  /*104d0*/  IADD3.X R5, PT, PT, RZ, UR11, RZ, P0, !PT ;  /* 0x0000000bff057c10 */ /* 0x000fca00087fe4ff */
[----:B------:R-:W2:Y:S01]  /*104e0*/  LDG.E.S8 R4, desc[UR6][R4.64] ;  /* 0x0000000604047981 */ /* 0x000ea2000c1e1300 */
        /* <DEDUP_REMOVED lines=9> */
[C---:B------:R-:W-:Y:S02]  /*10580*/  LOP3.LUT R0, R4.reuse, 0xff, RZ, 0xc0, !PT ;  /* 0x000000ff04007812 */ /* 0x040fe400078ec0ff */
[----:B------:R-:W-:Y:S02]  /*10590*/  LOP3.LUT R6, R4, 0x1, RZ, 0xc0, !PT ;  /* 0x0000000104067812 */ /* 0x000fe400078ec0ff */
[----:B------:R-:W-:Y:S02]  /*105a0*/  ISETP.GE.U32.AND P1, PT, R0, 0x2, PT ;  /* 0x000000020000780c */ /* 0x000fe40003f26070 */
[----:B------:R-:W-:Y:S02]  /*105b0*/  MOV R5, 0x1 ;  /* 0x0000000100057802 */ /* 0x000fe40000000f00 */
[----:B------:R-:W-:-:S04]  /*105c0*/  ISETP.NE.U32.AND P0, PT, R6, 0x1, PT ;  /* 0x000000010600780c */ /* 0x000fc80003f05070 */
[----:B------:R-:W-:-:S05]  /*105d0*/  SEL R5, R5, 0xff, P0 ;  /* 0x000000ff05057807 */ /* 0x000fca0000000000 */
[----:B------:R-:W-:Y:S05]  /*105e0*/  @!P1 BRA `(.L_x_58483) ;  /* 0x0000000000509947 */ /* 0x000fea0003800000 */
[----:B------:R-:W-:Y:S02]  /*105f0*/  SHF.R.U32.HI R0, RZ, 0x1, R0 ;  /* 0x00000001ff007819 */ /* 0x000fe40000011600 */
[----:B------:R-:W-:Y:S02]  /*10600*/  MOV R4, 0xfffffe01 ;  /* 0xfffffe0100047802 */ /* 0x000fe40000000f00 */
[----:B------:R-:W-:Y:S02]  /*10610*/  PRMT R7, R0, 0x7610, R7 ;  /* 0x0000761000077816 */ /* 0x000fe40000000007 */
[----:B------:R-:W-:-:S07]  /*10620*/  PRMT R0, R4, 0x7610, R0 ;  /* 0x0000761004007816 */ /* 0x000fce0000000000 */
.L_x_58484:
        /* <DEDUP_REMOVED lines=16> */
.L_x_58483:
[----:B------:R-:W-:Y:S05]  /*10730*/  BSYNC.RECONVERGENT B2 ;  /* 0x0000000000027941 */ /* 0x000fea0003800200 */
.L_x_58482:
[----:B------:R-:W-:Y:S05]  /*10740*/  BRA `(.L_x_58485) ;  /* 0x0000000000107947 */ /* 0x000fea0003800000 */
.L_x_58481:
[----:B------:R-:W-:Y:S01]  /*10750*/  LOP3.LUT R4, R4, 0x1, RZ, 0xc0, !PT ;  /* 0x0000000104047812 */ /* 0x000fe200078ec0ff */
[----:B------:R-:W-:-:S03]  /*10760*/  HFMA2 R5, -RZ, RZ, 0, 5.9604644775390625e-08 ;  /* 0x00000001ff057431 */ /* 0x000fc600000001ff */
[----:B------:R-:W-:-:S04]  /*10770*/  ISETP.NE.U32.AND P0, PT, R4, 0x1, PT ;  /* 0x000000010400780c */ /* 0x000fc80003f05070 */
[----:B------:R-:W-:-:S09]  /*10780*/  SEL R5, R5, 0xffff, P0 ;  /* 0x0000ffff05057807 */ /* 0x000fd20000000000 */
.L_x_58485:
[----:B------:R-:W-:Y:S05]  /*10790*/  BSYNC.RECONVERGENT B1 ;  /* 0x0000000000017941 */ /* 0x000fea0003800200 */
.L_x_58480:
[----:B------:R-:W-:Y:S01]  /*107a0*/  STG.E.U8 desc[UR6][R2.64], R5 ;  /* 0x0000000502007986 */ /* 0x000fe2000c101106 */
[----:B------:R-:W-:Y:S05]  /*107b0*/  EXIT ;  /* 0x000000000000794d */ /* 0x000fea0003800000 */
.L_x_58486:
        /* <DEDUP_REMOVED lines=12> */
.L_x_61117:


//--------------------- .text._ZN2at6native27unrolled_elementwise_kernelIZNS0_50_GLOBAL__N__2680c7bb_12_PowKernel_cu_7dd49032_317022pow_scalar_tensor_implIaEEvRNS_18TensorIteratorBaseET_EUlaE_St5arrayIPcLm2EELi4E23TrivialOffsetCalculatorILi1EjESC_NS0_6memory15LoadWithoutCastENSD_16StoreWithoutCastEEEviS6_T0_T2_T3_T4_T5_ --------------------------
	.section	.text._ZN2at6native27unrolled_elementwise_kernelIZNS0_50_GLOBAL__N__2680c7bb_12_PowKernel_cu_7dd49032_317022pow_scalar_tensor_implIaEEvRNS_18TensorIteratorBaseET_EUlaE_St5arrayIPcLm2EELi4E23TrivialOffsetCalculatorILi1EjESC_NS0_6memory15LoadWithoutCastENSD_16StoreWithoutCastEEEviS6_T0_T2_T3_T4_T5_,"ax",@progbits
	.align	128
        .global         _ZN2at6native27unrolled_elementwise_kernelIZNS0_50_GLOBAL__N__2680c7bb_12_PowKernel_cu_7dd49032_317022pow_scalar_tensor_implIaEEvRNS_18TensorIteratorBaseET_EUlaE_St5arrayIPcLm2EELi4E23TrivialOffsetCalculatorILi1EjESC_NS0_6memory15LoadWithoutCastENSD_16StoreWithoutCastEEEviS6_T0_T2_T3_T4_T5_
        .type           _ZN2at6native27unrolled_elementwise_kernelIZNS0_50_GLOBAL__N__2680c7bb_12_PowKernel_cu_7dd49032_317022pow_scalar_tensor_implIaEEvRNS_18TensorIteratorBaseET_EUlaE_St5arrayIPcLm2EELi4E23TrivialOffsetCalculatorILi1EjESC_NS0_6memory15LoadWithoutCastENSD_16StoreWithoutCastEEEviS6_T0_T2_T3_T4_T5_,@function
        .size           _ZN2at6native27unrolled_elementwise_kernelIZNS0_50_GLOBAL__N__2680c7bb_12_PowKernel_cu_7dd49032_317022pow_scalar_tensor_implIaEEvRNS_18TensorIteratorBaseET_EUlaE_St5arrayIPcLm2EELi4E23TrivialOffsetCalculatorILi1EjESC_NS0_6memory15LoadWithoutCastENSD_16StoreWithoutCastEEEviS6_T0_T2_T3_T4_T5_,(.L_x_61118 - _ZN2at6native27unrolled_elementwise_kernelIZNS0_50_GLOBAL__N__2680c7bb_12_PowKernel_cu_7dd49032_317022pow_scalar_tensor_implIaEEvRNS_18TensorIteratorBaseET_EUlaE_St5arrayIPcLm2EELi4E23TrivialOffsetCalculatorILi1EjESC_NS0_6memory15LoadWithoutCastENSD_16StoreWithoutCastEEEviS6_T0_T2_T3_T4_T5_)
        .other          _ZN2at6native27unrolled_elementwise_kernelIZNS0_50_GLOBAL__N__2680c7bb_12_PowKernel_cu_7dd49032_317022pow_scalar_tensor_implIaEEvRNS_18TensorIteratorBaseET_EUlaE_St5arrayIPcLm2EELi4E23TrivialOffsetCalculatorILi1EjESC_NS0_6memory15LoadWithoutCastENSD_16StoreWithoutCastEEEviS6_T0_T2_T3_T4_T5_,@"STO_CUDA_ENTRY STV_DEFAULT"
_ZN2at6native27unrolled_elementwise_kernelIZNS0_50_GLOBAL__N__2680c7bb_12_PowKernel_cu_7dd49032_317022pow_scalar_tensor_implIaEEvRNS_18TensorIteratorBaseET_EUlaE_St5arrayIPcLm2EELi4E23TrivialOffsetCalculatorILi1EjESC_NS0_6memory15LoadWithoutCastENSD_16StoreWithoutCastEEEviS6_T0_T2_T3_T4_T5_:
.text._ZN2at6native27unrolled_elementwise_kernelIZNS0_50_GLOBAL__N__2680c7bb_12_PowKernel_cu_7dd49032_317022pow_scalar_tensor_implIaEEvRNS_18TensorIteratorBaseET_EUlaE_St5arrayIPcLm2EELi4E23TrivialOffsetCalculatorILi1EjESC_NS0_6memory15LoadWithoutCastENSD_16StoreWithoutCastEEEviS6_T0_T2_T3_T4_T5_:
        /* <DEDUP_REMOVED lines=30> */
[----:B0-----:R-:W-:Y:S02]  /*01e0*/  PRMT R14, R13, 0x9910, RZ ;  /* 0x000099100d0e7816 */ /* 0x001fe400000000ff */
[----:B--2---:R-:W-:-:S05]  /*01f0*/  @!P0 IADD3 R16, P3, PT, R17, R6, RZ ;  /* 0x0000000611108210 */ /* 0x004fca0007f7e0ff */
[--C-:B------:R-:W-:Y:S01]  /*0200*/  @!P0 IMAD.X R17, RZ, RZ, R7.reuse, P3 ;  /* 0x000000ffff118224 */ /* 0x100fe200018e0607 */
[----:B------:R-:W-:-:S06]  /*0210*/  PRMT R7, RZ, 0x7610, R7 ;  /* 0x00007610ff077816 */ /* 0x000fcc0000000007 */
[----:B------:R-:W5:Y:S01]  /*0220*/  @!P0 LDG.E.U8 R7, desc[UR4][R16.64] ;  /* 0x0000000410078981 */ /* 0x000f62000c1e1100 */
[----:B------:R-:W-:Y:S01]  /*0230*/  ISETP.NE.AND P0, PT, R14, 0x1, PT ;  /* 0x000000010e00780c */ /* 0x000fe20003f05270 */
[----:B------:R-:W-:Y:S01]  /*0240*/  @!P2 IMAD.X R5, RZ, RZ, R5, P5 ;  /* 0x000000ffff05a224 */ /* 0x000fe200028e0605 */
[----:B------:R-:W-:Y:S01]  /*0250*/  PRMT R12, RZ, 0x7610, R12 ;  /* 0x00007610ff0c7816 */ /* 0x000fe2000000000c */
[----:B------:R-:W-:Y:S01]  /*0260*/  @!P1 IMAD.X R11, RZ, RZ, R11, P4 ;  /* 0x000000ffff0b9224 */ /* 0x000fe200020e060b */
[----:B------:R-:W-:Y:S01]  /*0270*/  PRMT R6, RZ, 0x7610, R6 ;  /* 0x00007610ff067816 */ /* 0x000fe20000000006 */
[----:B------:R-:W-:Y:S02]  /*0280*/  IMAD.MOV.U32 R9, RZ, RZ, 0x1 ;  /* 0x00000001ff097424 */ /* 0x000fe400078e00ff */
[----:B------:R-:W-:Y:S02]  /*0290*/  IMAD.MOV.U32 R15, RZ, RZ, 0x1 ;  /* 0x00000001ff0f7424 */ /* 0x000fe400078e00ff */
[----:B------:R-:W-:Y:S01]  /*02a0*/  IMAD.MOV.U32 R18, RZ, RZ, 0x1 ;  /* 0x00000001ff127424 */ /* 0x000fe200078e00ff */
[----:B------:R-:W-:Y:S01]  /*02b0*/  BSSY.RECONVERGENT B0, `(.L_x_58487) ;  /* 0x0000116000007945 */ /* 0x000fe20003800200 */
[----:B------:R0:W5:Y:S04]  /*02c0*/  @!P2 LDG.E.U8 R12, desc[UR4][R4.64] ;  /* 0x00000004040ca981 */ /* 0x000168000c1e1100 */
[----:B------:R1:W5:Y:S01]  /*02d0*/  @!P1 LDG.E.U8 R6, desc[UR4][R10.64] ;  /* 0x000000040a069981 */ /* 0x000362000c1e1100 */
[----:B0-----:R-:W-:-:S02]  /*02e0*/  PRMT R4, R9, 0x7610, R4 ;  /* 0x0000761009047816 */ /* 0x001fc40000000004 */
[----:B------:R-:W-:Y:S01]  /*02f0*/  PRMT R5, R15, 0x7610, R5 ;  /* 0x000076100f057816 */ /* 0x000fe20000000005 */
[----:B-1----:R-:W-:Y:S01]  /*0300*/  IMAD.MOV.U32 R10, RZ, RZ, 0x1 ;  /* 0x00000001ff0a7424 */ /* 0x002fe200078e00ff */
[----:B------:R-:W-:Y:S01]  /*0310*/  PRMT R9, R18, 0x7610, R9 ;  /* 0x0000761012097816 */ /* 0x000fe20000000009 */
[----:B------:R-:W-:Y:S06]  /*0320*/  @!P0 BRA `(.L_x_58488) ;  /* 0x0000001000388947 */ /* 0x000fec0003800000 */
[----:B------:R-:W-:-:S13]  /*0330*/  ISETP.NE.AND P0, PT, R14, 0xff, PT ;  /* 0x000000ff0e00780c */ /* 0x000fda0003f05270 */
[----:B------:R-:W-:Y:S05]  /*0340*/  @P0 BRA `(.L_x_58489) ;  /* 0x0000000800a00947 */ /* 0x000fea0003800000 */
[----:B------:R-:W-:Y:S01]  /*0350*/  ISETP.GE.AND P0, PT, R3, R2, PT ;  /* 0x000000020300720c */ /* 0x000fe20003f06270 */
[----:B------:R-:W-:Y:S01]  /*0360*/  BSSY.RECONVERGENT B1, `(.L_x_58490) ;  /* 0x0000027000017945 */ /* 0x000fe20003800200 */
[----:B------:R-:W-:-:S11]  /*0370*/  IMAD.MOV.U32 R11, RZ, RZ, 0x1 ;  /* 0x00000001ff0b7424 */ /* 0x000fd600078e00ff */
        /* <DEDUP_REMOVED lines=15> */
[----:B------:R-:W-:-:S03]  /*0470*/  IMAD.MOV.U32 R13, RZ, RZ, -0x1ff ;  /* 0xfffffe01ff0d7424 */ /* 0x000fc600078e00ff */
[----:B------:R-:W-:Y:S02]  /*0480*/  PRMT R15, R8, 0x7610, R15 ;  /* 0x00007610080f7816 */ /* 0x000fe4000000000f */
[----:B------:R-:W-:-:S07]  /*0490*/  PRMT R8, R13, 0x7610, R8 ;  /* 0x000076100d087816 */ /* 0x000fce0000000008 */
.L_x_58495:
        /* <DEDUP_REMOVED lines=14> */
.L_x_58494:
[----:B------:R-:W-:Y:S05]  /*0580*/  BSYNC.RECONVERGENT B2 ;  /* 0x0000000000027941 */ /* 0x000fea0003800200 */
.L_x_58493:
[----:B------:R-:W-:Y:S05]  /*0590*/  BRA `(.L_x_58491) ;  /* 0x00000000000c7947 */ /* 0x000fea0003800000 */
.L_x_58492:
[----:B------:R-:W-:-:S04]  /*05a0*/  LOP3.LUT R8, R8, 0x1, RZ, 0xc0, !PT ;  /* 0x0000000108087812 */ /* 0x000fc800078ec0ff */
[----:B------:R-:W-:-:S04]  /*05b0*/  ISETP.NE.U32.AND P0, PT, R8, 0x1, PT ;  /* 0x000000010800780c */ /* 0x000fc80003f05070 */
[----:B------:R-:W-:-:S09]  /*05c0*/  SEL R10, R11, 0xffff, P0 ;  /* 0x0000ffff0b0a7807 */ /* 0x000fd20000000000 */
.L_x_58491:
[----:B------:R-:W-:Y:S05]  /*05d0*/  BSYNC.RECONVERGENT B1 ;  /* 0x0000000000017941 */ /* 0x000fea0003800200 */
.L_x_58490:
        /* <DEDUP_REMOVED lines=20> */
.L_x_58501:
        /* <DEDUP_REMOVED lines=14> */
.L_x_58500:
[----:B------:R-:W-:Y:S05]  /*0800*/  BSYNC.RECONVERGENT B2 ;  /* 0x0000000000027941 */ /* 0x000fea0003800200 */
.L_x_58499:
[----:B------:R-:W-:Y:S05]  /*0810*/  BRA `(.L_x_58497) ;  /* 0x00000000000c7947 */ /* 0x000fea0003800000 */
.L_x_58498:
[----:B------:R-:W-:-:S04]  /*0820*/  LOP3.LUT R12, R12, 0x1, RZ, 0xc0, !PT ;  /* 0x000000010c0c7812 */ /* 0x000fc800078ec0ff */
[----:B------:R-:W-:-:S04]  /*0830*/  ISETP.NE.U32.AND P0, PT, R12, 0x1, PT ;  /* 0x000000010c00780c */ /* 0x000fc80003f05070 */
[----:B------:R-:W-:-:S09]  /*0840*/  SEL R9, R11, 0xffff, P0 ;  /* 0x0000ffff0b097807 */ /* 0x000fd20000000000 */
.L_x_58497:
[----:B------:R-:W-:Y:S05]  /*0850*/  BSYNC.RECONVERGENT B1 ;  /* 0x0000000000017941 */ /* 0x000fea0003800200 */
.L_x_58496:
        /* <DEDUP_REMOVED lines=21> */
.L_x_58507:
        /* <DEDUP_REMOVED lines=11> */
[----:B------:R-:W-:Y:S01]  /*0a60*/  IMAD.MOV.U32 R13, RZ, RZ, R14 ;  /* 0x000000ffff0d7224 */ /* 0x000fe200078e000e */
[----:B------:R-:W-:Y:S01]  /*0a70*/  PRMT R12, R5, 0x7610, R12 ;  /* 0x00007610050c7816 */ /* 0x000fe2000000000c */
[----:B------:R-:W-:Y:S02]  /*0a80*/  IMAD R8, R8, R8, RZ ;  /* 0x0000000808087224 */ /* 0x000fe400078e02ff */
[----:B------:R-:W-:-:S03]  /*0a90*/  IMAD R13, R6, R13, RZ ;  /* 0x0000000d060d7224 */ /* 0x000fc600078e02ff */
[----:B------:R-:W-:Y:S02]  /*0aa0*/  PRMT R6, R8, 0x7610, R6 ;  /* 0x0000761008067816 */ /* 0x000fe40000000006 */
[----:B------:R-:W-:Y:S01]  /*0ab0*/  PRMT R5, R13, 0x7610, R5 ;  /* 0x000076100d057816 */ /* 0x000fe20000000005 */
[----:B------:R-:W-:Y:S06]  /*0ac0*/  @P0 BRA `(.L_x_58507) ;  /* 0xfffffffc00b80947 */ /* 0x000fec000383ffff */
.L_x_58506:
[----:B------:R-:W-:Y:S05]  /*0ad0*/  BSYNC.RECONVERGENT B2 ;  /* 0x0000000000027941 */ /* 0x000fea0003800200 */
.L_x_58505:
[----:B------:R-:W-:Y:S05]  /*0ae0*/  BRA `(.L_x_58503) ;  /* 0x00000000000c7947 */ /* 0x000fea0003800000 */
.L_x_58504:
[----:B------:R-:W-:-:S04]  /*0af0*/  LOP3.LUT R6, R6, 0x1, RZ, 0xc0, !PT ;  /* 0x0000000106067812 */ /* 0x000fc800078ec0ff */
[----:B------:R-:W-:-:S04]  /*0b00*/  ISETP.NE.U32.AND P0, PT, R6, 0x1, PT ;  /* 0x000000010600780c */ /* 0x000fc80003f05070 */
[----:B------:R-:W-:-:S09]  /*0b10*/  SEL R5, R11, 0xffff, P0 ;  /* 0x0000ffff0b057807 */ /* 0x000fd20000000000 */
.L_x_58503:
[----:B------:R-:W-:Y:S05]  /*0b20*/  BSYNC.RECONVERGENT B1 ;  /* 0x0000000000017941 */ /* 0x000fea0003800200 */
.L_x_58502:
        /* <DEDUP_REMOVED lines=19> */
.L_x_58511:
        /* <DEDUP_REMOVED lines=17> */
.L_x_58510:
[----:B------:R-:W-:Y:S05]  /*0d70*/  BSYNC.RECONVERGENT B1 ;  /* 0x0000000000017941 */ /* 0x000fea0003800200 */
.L_x_58509:
[----:B------:R-:W-:Y:S05]  /*0d80*/  BRA `(.L_x_58488) ;  /* 0x0000000400a07947 */ /* 0x000fea0003800000 */
.L_x_58508:
[----:B------:R-:W-:-:S04]  /*0d90*/  LOP3.LUT R7, R7, 0x1, RZ, 0xc0, !PT ;  /* 0x0000000107077812 */ /* 0x000fc800078ec0ff */
[----:B------:R-:W-:-:S04]  /*0da0*/  ISETP.NE.U32.AND P0, PT, R7, 0x1, PT ;  /* 0x000000010700780c */ /* 0x000fc80003f05070 */
[----:B------:R-:W-:Y:S01]  /*0db0*/  SEL R4, R11, 0xffff, P0 ;  /* 0x0000ffff0b047807 */ /* 0x000fe20000000000 */
[----:B------:R-:W-:Y:S08]  /*0dc0*/  BRA `(.L_x_58488) ;  /* 0x0000000400907947 */ /* 0x000ff00003800000 */
.L_x_58489:
[----:B------:R-:W-:Y:S01]  /*0dd0*/  ISETP.GE.AND P0, PT, R3, R2, PT ;  /* 0x000000020300720c */ /* 0x000fe20003f06270 */
[----:B------:R-:W-:-:S12]  /*0de0*/  BSSY.RECONVERGENT B1, `(.L_x_58512) ;  /* 0x0000017000017945 */ /* 0x000fd80003800200 */
[----:B------:R-:W-:Y:S05]  /*0df0*/  @P0 BRA `(.L_x_58513) ;  /* 0x0000000000540947 */ /* 0x000fea0003800000 */
[----:B-----5:R-:W-:-:S04]  /*0e00*/  PRMT R10, R8, 0x8880, RZ ;  /* 0x00008880080a7816 */ /* 0x020fc800000000ff */
        /* <DEDUP_REMOVED lines=8> */
.L_x_58514:
        /* <DEDUP_REMOVED lines=12> */
.L_x_58513:
[----:B------:R-:W-:Y:S05]  /*0f50*/  BSYNC.RECONVERGENT B1 ;  /* 0x0000000000017941 */ /* 0x000fea0003800200 */
.L_x_58512:
        /* <DEDUP_REMOVED lines=13> */
.L_x_58517:
        /* <DEDUP_REMOVED lines=12> */
.L_x_58516:
[----:B------:R-:W-:Y:S05]  /*10f0*/  BSYNC.RECONVERGENT B1 ;  /* 0x0000000000017941 */ /* 0x000fea0003800200 */
.L_x_58515:
[----:B------:R-:W-:Y:S01]  /*1100*/  VIADD R11, R3, 0x100 ;  /* 0x00000100030b7836 */ /* 0x000fe20000000000 */
[----:B------:R-:W-:Y:S04]  /*1110*/  BSSY.RECONVERGENT B1, `(.L_x_58518) ;  /* 0x0000018000017945 */ /* 0x000fe80003800200 */
[----:B------:R-:W-:-:S13]  /*1120*/  ISETP.GE.AND P0, PT, R11, R2, PT ;  /* 0x000000020b00720c */ /* 0x000fda0003f06270 */
        /* <DEDUP_REMOVED lines=10> */
.L_x_58520:
        /* <DEDUP_REMOVED lines=12> */
.L_x_58519:
[----:B------:R-:W-:Y:S05]  /*1290*/  BSYNC.RECONVERGENT B1 ;  /* 0x0000000000017941 */ /* 0x000fea0003800200 */
.L_x_58518:
[----:B------:R-:W-:-:S05]  /*12a0*/  VIADD R11, R3, 0x180 ;  /* 0x00000180030b7836 */ /* 0x000fca0000000000 */
        /* <DEDUP_REMOVED lines=9> */
[----:B------:R-:W-:-:S07]  /*1340*/  IMAD.MOV.U32 R4, RZ, RZ, 0x1 ;  /* 0x00000001ff047424 */ /* 0x000fce00078e00ff */
.L_x_58521:
        /* <DEDUP_REMOVED lines=12> */
.L_x_58488:
[----:B------:R-:W-:Y:S05]  /*1410*/  BSYNC.RECONVERGENT B0 ;  /* 0x0000000000007941 */ /* 0x000fea0003800200 */
.L_x_58487:
        /* <DEDUP_REMOVED lines=19> */
.L_x_58524:
[----:B------:R-:W-:Y:S05]  /*1550*/  BSYNC.RELIABLE B1 ;  /* 0x0000000000017941 */ /* 0x000fea0003800100 */
.L_x_58523:
[----:B------:R-:W-:-:S13]  /*1560*/  ISETP.GE.AND P0, PT, R3, R2, PT ;  /* 0x000000020300720c */ /* 0x000fda0003f06270 */
[----:B0----5:R-:W0:Y:S01]  /*1570*/  @!P0 LDC.64 R8, c[0x0][0x398] ;  /* 0x0000e600ff088b82 */ /* 0x021e220000000a00 */
[----:B------:R-:W-:Y:S02]  /*1580*/  @!P0 IMAD R7, R0, 0x200, R3 ;  /* 0x0000020000078824 */ /* 0x000fe400078e0203 */
[----:B------:R-:W-:-:S03]  /*1590*/  @!P0 VIADD R3, R3, 0x80 ;  /* 0x0000008003038836 */ /* 0x000fc60000000000 */
[----:B0-----:R-:W-:-:S05]  /*15a0*/  @!P0 IADD3 R6, P1, PT, R7, R8, RZ ;  /* 0x0000000807068210 */ /* 0x001fca0007f3e0ff */
[----:B------:R-:W-:-:S05]  /*15b0*/  @!P0 IMAD.X R7, RZ, RZ, R9, P1 ;  /* 0x000000ffff078224 */ /* 0x000fca00008e0609 */
[----:B------:R1:W-:Y:S03]  /*15c0*/  @!P0 STG.E.U8 desc[UR4][R6.64], R5 ;  /* 0x0000000506008986 */ /* 0x0003e6000c101104 */
.L_x_58525:
[----:B------:R-:W-:Y:S05]  /*15d0*/  BSYNC.RECONVERGENT B0 ;  /* 0x0000000000007941 */ /* 0x000fea0003800200 */
.L_x_58522:
        /* <DEDUP_REMOVED lines=9> */
.L_x_58526:
        /* <DEDUP_REMOVED lines=9> */
.L_x_61118:


//--------------------- .text._ZN2at6native29vectorized_elementwise_kernelILi2EZNS0_50_GLOBAL__N__2680c7bb_12_PowKernel_cu_7dd49032_317022pow_scalar_tensor_implIaEEvRNS_18TensorIteratorBaseET_EUlaE_St5arrayIPcLm2EEEEviT0_T1_ --------------------------
	.section	.text._ZN2at6native29vectorized_elementwise_kernelILi2EZNS0_50_GLOBAL__N__2680c7bb_12_PowKernel_cu_7dd49032_317022pow_scalar_tensor_implIaEEvRNS_18TensorIteratorBaseET_EUlaE_St5arrayIPcLm2EEEEviT0_T1_,"ax",@progbits
	.align	128
        .global         _ZN2at6native29vectorized_elementwise_kernelILi2EZNS0_50_GLOBAL__N__2680c7bb_12_PowKernel_cu_7dd49032_317022pow_scalar_tensor_implIaEEvRNS_18TensorIteratorBaseET_EUlaE_St5arrayIPcLm2EEEEviT0_T1_
        .type           _ZN2at6native29vectorized_elementwise_kernelILi2EZNS0_50_GLOBAL__N__2680c7bb_12_PowKernel_cu_7dd49032_317022pow_scalar_tensor_implIaEEvRNS_18TensorIteratorBaseET_EUlaE_St5arrayIPcLm2EEEEviT0_T1_,@function
        .size           _ZN2at6native29vectorized_elementwise_kernelILi2EZNS0_50_GLOBAL__N__2680c7bb_12_PowKernel_cu_7dd49032_317022pow_scalar_tensor_implIaEEvRNS_18TensorIteratorBaseET_EUlaE_St5arrayIPcLm2EEEEviT0_T1_,(.L_x_61119 - _ZN2at6native29vectorized_elementwise_kernelILi2EZNS0_50_GLOBAL__N__2680c7bb_12_PowKernel_cu_7dd49032_317022pow_scalar_tensor_implIaEEvRNS_18TensorIteratorBaseET_EUlaE_St5arrayIPcLm2EEEEviT0_T1_)
        .other          _ZN2at6native29vectorized_elementwise_kernelILi2EZNS0_50_GLOBAL__N__2680c7bb_12_PowKernel_cu_7dd49032_317022pow_scalar_tensor_implIaEEvRNS_18TensorIteratorBaseET_EUlaE_St5arrayIPcLm2EEEEviT0_T1_,@"STO_CUDA_ENTRY STV_DEFAULT"
_ZN2at6native29vectorized_elementwise_kernelILi2EZNS0_50_GLOBAL__N__2680c7bb_12_PowKernel_cu_7dd49032_317022pow_scalar_tensor_implIaEEvRNS_18TensorIteratorBaseET_EUlaE_St5arrayIPcLm2EEEEviT0_T1_:
.text._ZN2at6native29vectorized_elementwise_kernelILi2EZNS0_50_GLOBAL__N__2680c7bb_12_PowKernel_cu_7dd49032_317022pow_scalar_tensor_implIaEEvRNS_18TensorIteratorBaseET_EUlaE_St5arrayIPcLm2EEEEviT0_T1_:
        /* <DEDUP_REMOVED lines=45> */
[----:B------:R-:W5:Y:S11]  /*02d0*/  @!P5 LDG.E.U8 R0, desc[UR8][R22.64] ;  /* 0x000000081600d981 */ /* 0x000f76000c1e1100 */
[C---:B------:R-:W-:Y:S01]  /*02e0*/  @!P0 VIADD R19, R17.reuse, UR4 ;  /* 0x0000000411138c36 */ /* 0x040fe20008000000 */
[----:B------:R-:W4:Y:S01]  /*02f0*/  @!P0 LDC.64 R6, c[0x0][0x3a0] ;  /* 0x0000e800ff068b82 */ /* 0x000f220000000a00 */
[----:B------:R-:W-:-:S05]  /*0300*/  @!P0 VIADD R17, R17, 0x80 ;  /* 0x0000008011118836 */ /* 0x000fca0000000000 */
[----:B------:R-:W-:Y:S02]  /*0310*/  ISETP.GE.U32.AND P6, PT, R17, UR5, PT ;  /* 0x0000000511007c0c */ /* 0x000fe4000bfc6070 */
[----:B0-----:R-:W-:-:S05]  /*0320*/  @!P4 IADD3 R12, P5, PT, R9, R12, RZ ;  /* 0x0000000c090cc210 */ /* 0x001fca0007fbe0ff */
[----:B------:R-:W-:Y:S01]  /*0330*/  @!P4 IMAD.X R13, RZ, RZ, R13, P5 ;  /* 0x000000ffff0dc224 */ /* 0x000fe200028e060d */
[----:B-1----:R-:W-:-:S04]  /*0340*/  @!P3 IADD3 R10, P5, PT, R27, R10, RZ ;  /* 0x0000000a1b0ab210 */ /* 0x002fc80007fbe0ff */
[----:B------:R0:W5:Y:S01]  /*0350*/  @!P4 LDG.E.U8 R18, desc[UR8][R12.64] ;  /* 0x000000080c12c981 */ /* 0x000162000c1e1100 */
[----:B------:R-:W1:Y:S01]  /*0360*/  @!P6 LDC.64 R8, c[0x0][0x3a0] ;  /* 0x0000e800ff08eb82 */ /* 0x000e620000000a00 */
[----:B--2---:R-:W-:Y:S01]  /*0370*/  @!P2 IADD3 R2, P4, PT, R25, R2, RZ ;  /* 0x000000021902a210 */ /* 0x004fe20007f9e0ff */
[----:B------:R-:W-:Y:S01]  /*0380*/  @!P3 IMAD.X R11, RZ, RZ, R11, P5 ;  /* 0x000000ffff0bb224 */ /* 0x000fe200028e060b */
[----:B------:R-:W-:-:S03]  /*0390*/  PRMT R20, RZ, 0x7610, R20 ;  /* 0x00007610ff147816 */ /* 0x000fc60000000014 */
[----:B------:R-:W-:Y:S01]  /*03a0*/  @!P2 IMAD.X R3, RZ, RZ, R3, P4 ;  /* 0x000000ffff03a224 */ /* 0x000fe200020e0603 */
[----:B----4-:R-:W-:Y:S02]  /*03b0*/  @!P0 IADD3 R6, P4, PT, R19, R6, RZ ;  /* 0x0000000613068210 */ /* 0x010fe40007f9e0ff */
[----:B------:R2:W5:Y:S01]  /*03c0*/  @!P3 LDG.E.U8 R20, desc[UR8][R10.64] ;  /* 0x000000080a14b981 */ /* 0x000562000c1e1100 */
[----:B0-----:R-:W-:Y:S02]  /*03d0*/  PRMT R13, R14, 0x9910, RZ ;  /* 0x000099100e0d7816 */ /* 0x001fe400000000ff */
[----:B------:R-:W-:Y:S01]  /*03e0*/  @!P0 IMAD.X R7, RZ, RZ, R7, P4 ;  /* 0x000000ffff078224 */ /* 0x000fe200020e0607 */
[----:B------:R-:W-:Y:S02]  /*03f0*/  PRMT R22, RZ, 0x7610, R22 ;  /* 0x00007610ff167816 */ /* 0x000fe40000000016 */
[----:B--2---:R-:W-:Y:S01]  /*0400*/  PRMT R10, RZ, 0x7610, R10 ;  /* 0x00007610ff0a7816 */ /* 0x004fe2000000000a */
[----:B------:R-:W-:-:S03]  /*0410*/  @!P6 VIADD R17, R17, UR4 ;  /* 0x000000041111ec36 */ /* 0x000fc60008000000 */
[----:B------:R-:W5:Y:S04]  /*0420*/  @!P2 LDG.E.U8 R22, desc[UR8][R2.64] ;  /* 0x000000080216a981 */ /* 0x000f68000c1e1100 */
[----:B------:R0:W5:Y:S01]  /*0430*/  @!P0 LDG.E.U8 R10, desc[UR8][R6.64] ;  /* 0x00000008060a8981 */ /* 0x000162000c1e1100 */
[----:B------:R-:W-:Y:S02]  /*0440*/  ISETP.NE.AND P0, PT, R13, 0x1, PT ;  /* 0x000000010d00780c */ /* 0x000fe40003f05270 */
[----:B---3--:R-:W-:Y:S02]  /*0450*/  @!P1 IADD3 R4, P3, PT, R21, R4, RZ ;  /* 0x0000000415049210 */ /* 0x008fe40007f7e0ff */
[----:B-1----:R-:W-:Y:S02]  /*0460*/  @!P6 IADD3 R8, P2, PT, R17, R8, RZ ;  /* 0x000000081108e210 */ /* 0x002fe40007f5e0ff */
[----:B------:R-:W-:Y:S01]  /*0470*/  PRMT R12, RZ, 0x7610, R12 ;  /* 0x00007610ff0c7816 */ /* 0x000fe2000000000c */
[----:B------:R-:W-:Y:S01]  /*0480*/  @!P1 IMAD.X R5, RZ, RZ, R5, P3 ;  /* 0x000000ffff059224 */ /* 0x000fe200018e0605 */
[----:B------:R-:W-:Y:S01]  /*0490*/  PRMT R11, RZ, 0x7610, R11 ;  /* 0x00007610ff0b7816 */ /* 0x000fe2000000000b */
[----:B------:R-:W-:-:S02]  /*04a0*/  @!P6 IMAD.X R9, RZ, RZ, R9, P2 ;  /* 0x000000ffff09e224 */ /* 0x000fc400010e0609 */
[----:B------:R-:W-:Y:S02]  /*04b0*/  IMAD.MOV.U32 R17, RZ, RZ, 0x1 ;  /* 0x00000001ff117424 */ /* 0x000fe400078e00ff */
[----:B------:R-:W-:Y:S01]  /*04c0*/  IMAD.MOV.U32 R24, RZ, RZ, 0x1 ;  /* 0x00000001ff187424 */ /* 0x000fe200078e00ff */
[----:B------:R-:W-:Y:S01]  /*04d0*/  BSSY.RECONVERGENT B0, `(.L_x_58528) ;  /* 0x0000229000007945 */ /* 0x000fe20003800200 */
[----:B------:R-:W-:Y:S01]  /*04e0*/  IMAD.MOV.U32 R19, RZ, RZ, 0x1 ;  /* 0x00000001ff137424 */ /* 0x000fe200078e00ff */
[----:B------:R1:W5:Y:S01]  /*04f0*/  @!P1 LDG.E.U8 R12, desc[UR8][R4.64] ;  /* 0x00000008040c9981 */ /* 0x000362000c1e1100 */
[----:B------:R-:W-:Y:S02]  /*0500*/  IMAD.MOV.U32 R21, RZ, RZ, 0x1 ;  /* 0x00000001ff157424 */ /* 0x000fe400078e00ff */
[----:B------:R-:W-:Y:S01]  /*0510*/  IMAD.MOV.U32 R23, RZ, RZ, 0x1 ;  /* 0x00000001ff177424 */ /* 0x000fe200078e00ff */
[----:B------:R2:W5:Y:S01]  /*0520*/  @!P6 LDG.E.U8 R11, desc[UR8][R8.64] ;  /* 0x00000008080be981 */ /* 0x000562000c1e1100 */
[----:B------:R-:W-:Y:S01]  /*0530*/  IMAD.MOV.U32 R25, RZ, RZ, 0x1 ;  /* 0x00000001ff197424 */ /* 0x000fe200078e00ff */
[----:B0-----:R-:W-:Y:S01]  /*0540*/  PRMT R6, R21, 0x7610, R6 ;  /* 0x0000761015067816 */ /* 0x001fe20000000006 */
[----:B------:R-:W-:Y:S01]  /*0550*/  IMAD.MOV.U32 R2, RZ, RZ, 0x1 ;  /* 0x00000001ff027424 */ /* 0x000fe200078e00ff */
[----:B------:R-:W-:Y:S01]  /*0560*/  PRMT R7, R23, 0x7610, R7 ;  /* 0x0000761017077816 */ /* 0x000fe20000000007 */
[----:B------:R-:W-:Y:S01]  /*0570*/  IMAD.MOV.U32 R3, RZ, RZ, 0x1 ;  /* 0x00000001ff037424 */ /* 0x000fe200078e00ff */
[----:B-1----:R-:W-:-:S02]  /*0580*/  PRMT R4, R17, 0x7610, R4 ;  /* 0x0000761011047816 */ /* 0x002fc40000000004 */
[----:B------:R-:W-:Y:S02]  /*0590*/  PRMT R5, R19, 0x7610, R5 ;  /* 0x0000761013057816 */ /* 0x000fe40000000005 */
[----:B--2---:R-:W-:Y:S02]  /*05a0*/  PRMT R8, R24, 0x7610, R8 ;  /* 0x0000761018087816 */ /* 0x004fe40000000008 */
[----:B------:R-:W-:Y:S01]  /*05b0*/  PRMT R9, R25, 0x7610, R9 ;  /* 0x0000761019097816 */ /* 0x000fe20000000009 */
[----:B------:R-:W-:Y:S06]  /*05c0*/  @!P0 BRA `(.L_x_58529) ;  /* 0x0000002000648947 */ /* 0x000fec0003800000 */
[----:B------:R-:W-:-:S13]  /*05d0*/  ISETP.NE.AND P0, PT, R13, 0xff, PT ;  /* 0x000000ff0d00780c */ /* 0x000fda0003f05270 */
[----:B------:R-:W-:Y:S05]  /*05e0*/  @P0 BRA `(.L_x_58530) ;  /* 0x0000001400140947 */ /* 0x000fea0003800000 */
[----:B------:R-:W-:Y:S01]  /*05f0*/  ISETP.GE.U32.AND P0, PT, R15, UR5, PT ;  /* 0x000000050f007c0c */ /* 0x000fe2000bf06070 */
        /* <DEDUP_REMOVED lines=19> */
.L_x_58536:
        /* <DEDUP_REMOVED lines=18> */
.L_x_58535:
[----:B------:R-:W-:Y:S05]  /*0850*/  BSYNC.RECONVERGENT B2 ;  /* 0x0000000000027941 */ /* 0x000fea0003800200 */
.L_x_58534:
[----:B------:R-:W-:Y:S05]  /*0860*/  BRA `(.L_x_58532) ;  /* 0x00000000000c7947 */ /* 0x000fea0003800000 */
.L_x_58533:
[----:B------:R-:W-:-:S04]  /*0870*/  LOP3.LUT R16, R16, 0x1, RZ, 0xc0, !PT ;  /* 0x0000000110107812 */ /* 0x000fc800078ec0ff */
[----:B------:R-:W-:-:S04]  /*0880*/  ISETP.NE.U32.AND P0, PT, R16, 0x1, PT ;  /* 0x000000011000780c */ /* 0x000fc80003f05070 */
[----:B------:R-:W-:-:S09]  /*0890*/  SEL R9, R13, 0xffff, P0 ;  /* 0x0000ffff0d097807 */ /* 0x000fd20000000000 */
.L_x_58532:
[----:B------:R-:W-:Y:S05]  /*08a0*/  BSYNC.RECONVERGENT B1 ;  /* 0x0000000000017941 */ /* 0x000fea0003800200 */
.L_x_58531:
        /* <DEDUP_REMOVED lines=21> */
.L_x_58542:
[----:B------:R-:W-:Y:S02]  /*0a00*/  LOP3.LUT R14, R16, 0x1, RZ, 0xc0, !PT ;  /* 0x00000001100e7812 */ /* 0x000fe400078ec0ff */
[----:B------:R-:W-:Y:S02]  /*0a10*/  PRMT R19, R0, 0x9910, RZ ;  /* 0x0000991000137816 */ /* 0x000fe400000000ff */
[----:B------:R-:W-:Y:S02]  /*0a20*/  ISETP.NE.U32.AND P0, PT, R14, 0x1, PT ;  /* 0x000000010e00780c */ /* 0x000fe40003f05070 */
[----:B------:R-:W-:Y:S02]  /*0a30*/  PRMT R8, R8, 0x9910, RZ ;  /* 0x0000991008087816 */ /* 0x000fe400000000ff */
[----:B------:R-:W-:Y:S02]  /*0a40*/  SEL R14, R0, 0x1, !P0 ;  /* 0x00000001000e7807 */ /* 0x000fe40004000000 */
[----:B------:R-:W-:-:S02]  /*0a50*/  LOP3.LUT R0, R16, 0xff, RZ, 0xc0, !PT ;  /* 0x000000ff10007812 */ /* 0x000fc400078ec0ff */
[----:B------:R-:W-:Y:S01]  /*0a60*/  PRMT R17, R14, 0x9910, RZ ;  /* 0x000099100e117816 */ /* 0x000fe200000000ff */
[----:B------:R-:W-:Y:S01]  /*0a70*/  IMAD.MOV.U32 R14, RZ, RZ, R19 ;  /* 0x000000ffff0e7224 */ /* 0x000fe200078e0013 */
[----:B------:R-:W-:Y:S02]  /*0a80*/  ISETP.GE.U32.AND P0, PT, R0, 0x2, PT ;  /* 0x000000020000780c */ /* 0x000fe40003f06070 */
[----:B------:R-:W-:Y:S01]  /*0a90*/  SHF.R.U32.HI R0, RZ, 0x1, R0 ;  /* 0x00000001ff007819 */ /* 0x000fe20000011600 */
[----:B------:R-:W-:Y:S02]  /*0aa0*/  IMAD R14, R14, R14, RZ ;  /* 0x0000000e0e0e7224 */ /* 0x000fe400078e02ff */
[----:B------:R-:W-:Y:S01]  /*0ab0*/  IMAD R8, R8, R17, RZ ;  /* 0x0000001108087224 */ /* 0x000fe200078e02ff */
[----:B------:R-:W-:Y:S02]  /*0ac0*/  PRMT R16, R0, 0x7610, R16 ;  /* 0x0000761000107816 */ /* 0x000fe40000000010 */
[----:B------:R-:W-:-:S05]  /*0ad0*/  PRMT R0, R14, 0x7610, R0 ;  /* 0x000076100e007816 */ /* 0x000fca0000000000 */
[----:B------:R-:W-:Y:S05]  /*0ae0*/  @P0 BRA `(.L_x_58542) ;  /* 0xfffffffc00c40947 */ /* 0x000fea000383ffff */
.L_x_58541:
[----:B------:R-:W-:Y:S05]  /*0af0*/  BSYNC.RECONVERGENT B2 ;  /* 0x0000000000027941 */ /* 0x000fea0003800200 */
.L_x_58540:
[----:B------:R-:W-:Y:S05]  /*0b00*/  BRA `(.L_x_58538) ;  /* 0x00000000000c7947 */ /* 0x000fea0003800000 */
.L_x_58539:
[----:B------:R-:W-:-:S04]  /*0b10*/  LOP3.LUT R0, R0, 0x1, RZ, 0xc0, !PT ;  /* 0x0000000100007812 */ /* 0x000fc800078ec0ff */
[----:B------:R-:W-:-:S04]  /*0b20*/  ISETP.NE.U32.AND P0, PT, R0, 0x1, PT ;  /* 0x000000010000780c */ /* 0x000fc80003f05070 */
[----:B------:R-:W-:-:S09]  /*0b30*/  SEL R8, R13, 0xffff, P0 ;  /* 0x0000ffff0d087807 */ /* 0x000fd20000000000 */
.L_x_58538:
[----:B------:R-:W-:Y:S05]  /*0b40*/  BSYNC.RECONVERGENT B1 ;  /* 0x0000000000017941 */ /* 0x000fea0003800200 */
.L_x_58537:
        /* <DEDUP_REMOVED lines=19> */
.L_x_58548:
        /* <DEDUP_REMOVED lines=14> */
.L_x_58547:
[----:B------:R-:W-:Y:S05]  /*0d60*/  BSYNC.RECONVERGENT B2 ;  /* 0x0000000000027941 */ /* 0x000fea0003800200 */
.L_x_58546:
[----:B------:R-:W-:Y:S05]  /*0d70*/  BRA `(.L_x_58544) ;  /* 0x00000000000c7947 */ /* 0x000fea0003800000 */
.L_x_58545:
[----:B------:R-:W-:-:S04]  /*0d80*/  LOP3.LUT R18, R18, 0x1, RZ, 0xc0, !PT ;  /* 0x0000000112127812 */ /* 0x000fc800078ec0ff */
[----:B------:R-:W-:-:S04]  /*0d90*/  ISETP.NE.U32.AND P0, PT, R18, 0x1, PT ;  /* 0x000000011200780c */ /* 0x000fc80003f05070 */
[----:B------:R-:W-:-:S09]  /*0da0*/  SEL R7, R13, 0xffff, P0 ;  /* 0x0000ffff0d077807 */ /* 0x000fd20000000000 */
.L_x_58544:
[----:B------:R-:W-:Y:S05]  /*0db0*/  BSYNC.RECONVERGENT B1 ;  /* 0x0000000000017941 */ /* 0x000fea0003800200 */
.L_x_58543:
        /* <DEDUP_REMOVED lines=19> */
.L_x_58554:
        /* <DEDUP_REMOVED lines=15> */
.L_x_58553:
[----:B------:R-:W-:Y:S05]  /*0fe0*/  BSYNC.RECONVERGENT B2 ;  /* 0x0000000000027941 */ /* 0x000fea0003800200 */
.L_x_58552:
[----:B------:R-:W-:Y:S05]  /*0ff0*/  BRA `(.L_x_58550) ;  /* 0x00000000000c7947 */ /* 0x000fea0003800000 */
.L_x_58551:
[----:B------:R-:W-:-:S04]  /*1000*/  LOP3.LUT R20, R20, 0x1, RZ, 0xc0, !PT ;  /* 0x0000000114147812 */ /* 0x000fc800078ec0ff */
[----:B------:R-:W-:-:S04]  /*1010*/  ISETP.NE.U32.AND P0, PT, R20, 0x1, PT ;  /* 0x000000011400780c */ /* 0x000fc80003f05070 */
[----:B------:R-:W-:-:S09]  /*1020*/  SEL R6, R13, 0xffff, P0 ;  /* 0x0000ffff0d067807 */ /* 0x000fd20000000000 */
.L_x_58550:
[----:B------:R-:W-:Y:S05]  /*1030*/  BSYNC.RECONVERGENT B1 ;  /* 0x0000000000017941 */ /* 0x000fea0003800200 */
.L_x_58549:
        /* <DEDUP_REMOVED lines=19> */
.L_x_58560:
        /* <DEDUP_REMOVED lines=14> */
.L_x_58559:
[----:B------:R-:W-:Y:S05]  /*1250*/  BSYNC.RECONVERGENT B2 ;  /* 0x0000000000027941 */ /* 0x000fea0003800200 */
.L_x_58558:
[----:B------:R-:W-:Y:S05]  /*1260*/  BRA `(.L_x_58556) ;  /* 0x00000000000c7947 */ /* 0x000fea0003800000 */
.L_x_58557:
[----:B------:R-:W-:-:S04]  /*1270*/  LOP3.LUT R22, R22, 0x1, RZ, 0xc0, !PT ;  /* 0x0000000116167812 */ /* 0x000fc800078ec0ff */
[----:B------:R-:W-:-:S04]  /*1280*/  ISETP.NE.U32.AND P0, PT, R22, 0x1, PT ;  /* 0x000000011600780c */ /* 0x000fc80003f05070 */
[----:B------:R-:W-:-:S09]  /*1290*/  SEL R5, R13, 0xffff, P0 ;  /* 0x0000ffff0d057807 */ /* 0x000fd20000000000 */
.L_x_58556:
[----:B------:R-:W-:Y:S05]  /*12a0*/  BSYNC.RECONVERGENT B1 ;  /* 0x0000000000017941 */ /* 0x000fea0003800200 */
.L_x_58555:
        /* <DEDUP_REMOVED lines=20> */
.L_x_58566:
        /* <DEDUP_REMOVED lines=15> */
.L_x_58565:
[----:B------:R-:W-:Y:S05]  /*14e0*/  BSYNC.RECONVERGENT B2 ;  /* 0x0000000000027941 */ /* 0x000fea0003800200 */
.L_x_58564:
[----:B------:R-:W-:Y:S05]  /*14f0*/  BRA `(.L_x_58562) ;  /* 0x00000000000c7947 */ /* 0x000fea0003800000 */
.L_x_58563:
[----:B------:R-:W-:-:S04]  /*1500*/  LOP3.LUT R12, R12, 0x1, RZ, 0xc0, !PT ;  /* 0x000000010c0c7812 */ /* 0x000fc800078ec0ff */
[----:B------:R-:W-:-:S04]  /*1510*/  ISETP.NE.U32.AND P0, PT, R12, 0x1, PT ;  /* 0x000000010c00780c */ /* 0x000fc80003f05070 */
[----:B------:R-:W-:-:S09]  /*1520*/  SEL R4, R13, 0xffff, P0 ;  /* 0x0000ffff0d047807 */ /* 0x000fd20000000000 */
.L_x_58562:
[----:B------:R-:W-:Y:S05]  /*1530*/  BSYNC.RECONVERGENT B1 ;  /* 0x0000000000017941 */ /* 0x000fea0003800200 */
.L_x_58561:
        /* <DEDUP_REMOVED lines=20> */
.L_x_58572:
        /* <DEDUP_REMOVED lines=14> */
.L_x_58571:
[----:B------:R-:W-:Y:S05]  /*1760*/  BSYNC.RECONVERGENT B2 ;  /* 0x0000000000027941 */ /* 0x000fea0003800200 */
.L_x_58570:
[----:B------:R-:W-:Y:S05]  /*1770*/  BRA `(.L_x_58568) ;  /* 0x00000000000c7947 */ /* 0x000fea0003800000 */
.L_x_58569:
[----:B------:R-:W-:-:S04]  /*1780*/  LOP3.LUT R10, R10, 0x1, RZ, 0xc0, !PT ;  /* 0x000000010a0a7812 */ /* 0x000fc800078ec0ff */
[----:B------:R-:W-:-:S04]  /*1790*/  ISETP.NE.U32.AND P0, PT, R10, 0x1, PT ;  /* 0x000000010a00780c */ /* 0x000fc80003f05070 */
[----:B------:R-:W-:-:S09]  /*17a0*/  SEL R3, R13, 0xffff, P0 ;  /* 0x0000ffff0d037807 */ /* 0x000fd20000000000 */
.L_x_58568:
[----:B------:R-:W-:Y:S05]  /*17b0*/  BSYNC.RECONVERGENT B1 ;  /* 0x0000000000017941 */ /* 0x000fea0003800200 */
.L_x_58567:
[----:B------:R-:W-:-:S05]  /*17c0*/  VIADD R0, R15, 0x380 ;  /* 0x000003800f007836 */ /* 0x000fca0000000000 */
        /* <DEDUP_REMOVED lines=17> */
.L_x_58576:
        /* <DEDUP_REMOVED lines=10> */
[----:B------:R-:W-:Y:S02]  /*1980*/  IMAD.MOV.U32 R11, RZ, RZ, R12 ;  /* 0x000000ffff0b7224 */ /* 0x000fe400078e000c */
[----:B------:R-:W-:Y:S02]  /*1990*/  IMAD R10, R10, R10, RZ ;  /* 0x0000000a0a0a7224 */ /* 0x000fe400078e02ff */
[----:B------:R-:W-:Y:S01]  /*19a0*/  IMAD R2, R2, R11, RZ ;  /* 0x0000000b02027224 */ /* 0x000fe200078e02ff */
[----:B------:R-:W-:-:S02]  /*19b0*/  PRMT R11, R0, 0x7610, R11 ;  /* 0x00007610000b7816 */ /* 0x000fc4000000000b */
[----:B------:R-:W-:-:S03]  /*19c0*/  PRMT R0, R10, 0x7610, R0 ;  /* 0x000076100a007816 */ /* 0x000fc60000000000 */
[----:B------:R-:W-:Y:S05]  /*19d0*/  @P0 BRA `(.L_x_58576) ;  /* 0xfffffffc00c00947 */ /* 0x000fea000383ffff */
.L_x_58575:
[----:B------:R-:W-:Y:S05]  /*19e0*/  BSYNC.RECONVERGENT B1 ;  /* 0x0000000000017941 */ /* 0x000fea0003800200 */
.L_x_58574:
[----:B------:R-:W-:Y:S05]  /*19f0*/  BRA `(.L_x_58529) ;  /* 0x0000000c00587947 */ /* 0x000fea0003800000 */
.L_x_58573:
[----:B------:R-:W-:-:S04]  /*1a00*/  LOP3.LUT R11, R11, 0x1, RZ, 0xc0, !PT ;  /* 0x000000010b0b7812 */ /* 0x000fc800078ec0ff */
[----:B------:R-:W-:-:S04]  /*1a10*/  ISETP.NE.U32.AND P0, PT, R11, 0x1, PT ;  /* 0x000000010b00780c */ /* 0x000fc80003f05070 */
[----:B------:R-:W-:Y:S01]  /*1a20*/  SEL R2, R13, 0xffff, P0 ;  /* 0x0000ffff0d027807 */ /* 0x000fe20000000000 */
[----:B------:R-:W-:Y:S08]  /*1a30*/  BRA `(.L_x_58529) ;  /* 0x0000000c00487947 */ /* 0x000ff00003800000 */
.L_x_58530:
[----:B------:R-:W-:Y:S01]  /*1a40*/  ISETP.GE.U32.AND P0, PT, R15, UR5, PT ;  /* 0x000000050f007c0c */ /* 0x000fe2000bf06070 */
        /* <DEDUP_REMOVED lines=11> */
.L_x_58579:
        /* <DEDUP_REMOVED lines=12> */
.L_x_58578:
[----:B------:R-:W-:Y:S05]  /*1bc0*/  BSYNC.RECONVERGENT B1 ;  /* 0x0000000000017941 */ /* 0x000fea0003800200 */
.L_x_58577:
[----:B------:R-:W-:Y:S01]  /*1bd0*/  VIADD R13, R15, 0x80 ;  /* 0x000000800f0d7836 */ /* 0x000fe20000000000 */
[----:B------:R-:W-:Y:S04]  /*1be0*/  BSSY.RECONVERGENT B1, `(.L_x_58580) ;  /* 0x0000018000017945 */ /* 0x000fe80003800200 */
[----:B------:R-:W-:-:S13]  /*1bf0*/  ISETP.GE.U32.AND P0, PT, R13, UR5, PT ;  /* 0x000000050d007c0c */ /* 0x000fda000bf06070 */
        /* <DEDUP_REMOVED lines=10> */
.L_x_58582:
        /* <DEDUP_REMOVED lines=12> */
.L_x_58581:
[----:B------:R-:W-:Y:S05]  /*1d60*/  BSYNC.RECONVERGENT B1 ;  /* 0x0000000000017941 */ /* 0x000fea0003800200 */
.L_x_58580:
[----:B-----5:R-:W-:Y:S01]  /*1d70*/  VIADD R0, R15, 0x100 ;  /* 0x000001000f007836 */ /* 0x020fe20000000000 */
[----:B------:R-:W-:Y:S04]  /*1d80*/  BSSY.RECONVERGENT B1, `(.L_x_58583) ;  /* 0x0000018000017945 */ /* 0x000fe80003800200 */
[----:B------:R-:W-:-:S13]  /*1d90*/  ISETP.GE.U32.AND P0, PT, R0, UR5, PT ;  /* 0x0000000500007c0c */ /* 0x000fda000bf06070 */
[----:B------:R-:W-:Y:S05]  /*1da0*/  @P0 BRA `(.L_x_58584) ;  /* 0x0000000000540947 */ /* 0x000fea0003800000 */
[----:B------:R-:W-:Y:S02]  /*1db0*/  PRMT R0, R18, 0x8880, RZ ;  /* 0x0000888012007816 */ /* 0x000fe400000000ff */
        /* <DEDUP_REMOVED lines=8> */
.L_x_58585:
        /* <DEDUP_REMOVED lines=12> */
.L_x_58584:
[----:B------:R-:W-:Y:S05]  /*1f00*/  BSYNC.RECONVERGENT B1 ;  /* 0x0000000000017941 */ /* 0x000fea0003800200 */
.L_x_58583:
[----:B------:R-:W-:Y:S01]  /*1f10*/  VIADD R0, R15, 0x180 ;  /* 0x000001800f007836 */ /* 0x000fe20000000000 */
        /* <DEDUP_REMOVED lines=12> */
.L_x_58588:
        /* <DEDUP_REMOVED lines=14> */
.L_x_58587:
[----:B------:R-:W-:Y:S05]  /*20c0*/  BSYNC.RECONVERGENT B1 ;  /* 0x0000000000017941 */ /* 0x000fea0003800200 */
.L_x_58586:
        /* <DEDUP_REMOVED lines=13> */
.L_x_58591:
        /* <DEDUP_REMOVED lines=12> */
.L_x_58590:
[----:B------:R-:W-:Y:S05]  /*2260*/  BSYNC.RECONVERGENT B1 ;  /* 0x0000000000017941 */ /* 0x000fea0003800200 */
.L_x_58589:
        /* <DEDUP_REMOVED lines=13> */
.L_x_58594:
        /* <DEDUP_REMOVED lines=14> */
.L_x_58593:
[----:B------:R-:W-:Y:S05]  /*2420*/  BSYNC.RECONVERGENT B1 ;  /* 0x0000000000017941 */ /* 0x000fea0003800200 */
.L_x_58592:
        /* <DEDUP_REMOVED lines=13> */
.L_x_58597:
        /* <DEDUP_REMOVED lines=14> */
.L_x_58596:
[----:B------:R-:W-:Y:S05]  /*25e0*/  BSYNC.RECONVERGENT B1 ;  /* 0x0000000000017941 */ /* 0x000fea0003800200 */
.L_x_58595:
[----:B------:R-:W-:-:S05]  /*25f0*/  VIADD R0, R15, 0x380 ;  /* 0x000003800f007836 */ /* 0x000fca0000000000 */
        /* <DEDUP_REMOVED lines=9> */
[----:B------:R-:W-:-:S07]  /*2690*/  IMAD.MOV.U32 R2, RZ, RZ, 0x1 ;  /* 0x00000001ff027424 */ /* 0x000fce00078e00ff */
.L_x_58598:
        /* <DEDUP_REMOVED lines=12> */
.L_x_58529:
[----:B------:R-:W-:Y:S05]  /*2760*/  BSYNC.RECONVERGENT B0 ;  /* 0x0000000000007941 */ /* 0x000fea0003800200 */
.L_x_58528:
        /* <DEDUP_REMOVED lines=18> */
.L_x_58601:
        /* <DEDUP_REMOVED lines=8> */
.L_x_58602:
        /* <DEDUP_REMOVED lines=8> */
.L_x_58603:
        /* <DEDUP_REMOVED lines=8> */
.L_x_58604:
        /* <DEDUP_REMOVED lines=9> */
.L_x_58605:
[----:B------:R-:W-:Y:S05]  /*2aa0*/  BSYNC.RELIABLE B1 ;  /* 0x0000000000017941 */ /* 0x000fea0003800100 */
.L_x_58600:
[----:B------:R-:W-:-:S13]  /*2ab0*/  ISETP.GE.U32.AND P0, PT, R15, UR5, PT ;  /* 0x000000050f007c0c */ /* 0x000fda000bf06070 */
[----:B-12---:R-:W1:Y:S01]  /*2ac0*/  @!P0 LDC.64 R6, c[0x0][0x398] ;  /* 0x0000e600ff068b82 */ /* 0x006e620000000a00 */
[C---:B------:R-:W-:Y:S02]  /*2ad0*/  @!P0 VIADD R5, R15.reuse, UR4 ;  /* 0x000000040f058c36 */ /* 0x040fe40008000000 */
[----:B------:R-:W-:-:S03]  /*2ae0*/  @!P0 VIADD R15, R15, 0x80 ;  /* 0x000000800f0f8836 */ /* 0x000fc60000000000 */
[----:B-1----:R-:W-:-:S05]  /*2af0*/  @!P0 IADD3 R4, P1, PT, R5, R6, RZ ;  /* 0x0000000605048210 */ /* 0x002fca0007f3e0ff */
[----:B------:R-:W-:-:S05]  /*2b00*/  @!P0 IMAD.X R5, RZ, RZ, R7, P1 ;  /* 0x000000ffff058224 */ /* 0x000fca00008e0607 */
[----:B------:R3:W-:Y:S03]  /*2b10*/  @!P0 STG.E.U8 desc[UR8][R4.64], R3 ;  /* 0x0000000304008986 */ /* 0x0007e6000c101108 */
.L_x_58606:
[----:B------:R-:W-:Y:S05]  /*2b20*/  BSYNC.RECONVERGENT B0 ;  /* 0x0000000000007941 */ /* 0x000fea0003800200 */
.L_x_58599:
        /* <DEDUP_REMOVED lines=9> */
.L_x_58527:
[----:B------:R-:W0:Y:S01]  /*2bc0*/  LDCU.64 UR6, c[0x0][0x3a0] ;  /* 0x00007400ff0677ac */ /* 0x000e220008000a00 */
[----:B------:R-:W1:Y:S01]  /*2bd0*/  S2R R0, SR_TID.X ;  /* 0x0000000000007919 */ /* 0x000e620000002100 */
[----:B------:R-:W-:Y:S01]  /*2be0*/  PRMT R6, R14, 0x9910, RZ ;  /* 0x000099100e067816 */ /* 0x000fe200000000ff */
[----:B------:R-:W-:Y:S01]  /*2bf0*/  BSSY.RECONVERGENT B0, `(.L_x_58607) ;  /* 0x000022b000007945 */ /* 0x000fe20003800200 */
[----:B------:R-:W-:Y:S02]  /*2c00*/  IMAD.MOV.U32 R7, RZ, RZ, 0x1 ;  /* 0x00000001ff077424 */ /* 0x000fe400078e00ff */
[----:B------:R-:W-:Y:S01]  /*2c10*/  ISETP.NE.AND P0, PT, R6, 0x1, PT ;  /* 0x000000010600780c */ /* 0x000fe20003f05270 */
[----:B------:R-:W-:Y:S02]  /*2c20*/  IMAD.MOV.U32 R4, RZ, RZ, 0x1 ;  /* 0x00000001ff047424 */ /* 0x000fe400078e00ff */
[----:B------:R-:W-:Y:S02]  /*2c30*/  IMAD.MOV.U32 R8, RZ, RZ, 0x1 ;  /* 0x00000001ff087424 */ /* 0x000fe400078e00ff */
[----:B------:R-:W-:-:S02]  /*2c40*/  IMAD.MOV.U32 R3, RZ, RZ, 0x1 ;  /* 0x00000001ff037424 */ /* 0x000fc400078e00ff */
[----:B------:R-:W-:Y:S02]  /*2c50*/  IMAD.MOV.U32 R11, RZ, RZ, 0x1 ;  /* 0x00000001ff0b7424 */ /* 0x000fe400078e00ff */
[----:B------:R-:W-:Y:S02]  /*2c60*/  IMAD.MOV.U32 R10, RZ, RZ, 0x1 ;  /* 0x00000001ff0a7424 */ /* 0x000fe400078e00ff */
[----:B------:R-:W-:Y:S01]  /*2c70*/  IMAD.MOV.U32 R9, RZ, RZ, 0x1 ;  /* 0x00000001ff097424 */ /* 0x000fe200078e00ff */
[----:B0-----:R-:W-:Y:S01]  /*2c80*/  UIADD3 UR5, UP0, UPT, UR4, UR6, URZ ;  /* 0x0000000604057290 */ /* 0x001fe2000ff1e0ff */
[----:B------:R-:W-:-:S03]  /*2c90*/  IMAD.MOV.U32 R2, RZ, RZ, 0x1 ;  /* 0x00000001ff027424 */ /* 0x000fc600078e00ff */
[----:B------:R-:W-:Y:S02]  /*2ca0*/  UIADD3.X UR6, UPT, UPT, URZ, UR7, URZ, UP0, !UPT ;  /* 0x00000007ff067290 */ /* 0x000fe400087fe4ff */
[----:B------:R-:W-:-:S04]  /*2cb0*/  IMAD.U32 R12, RZ, RZ, UR5 ;  /* 0x00000005ff0c7e24 */ /* 0x000fc8000f8e00ff */
[----:B------:R-:W-:Y:S01]  /*2cc0*/  IMAD.U32 R13, RZ, RZ, UR6 ;  /* 0x00000006ff0d7e24 */ /* 0x000fe2000f8e00ff */
[----:B------:R-:W-:Y:S06]  /*2cd0*/  @!P0 BRA `(.L_x_58608) ;  /* 0x0000002000708947 */ /* 0x000fec0003800000 */
[----:B-1----:R-:W-:-:S05]  /*2ce0*/  IMAD.WIDE.U32 R12, R0, 0x2, R12 ;  /* 0x00000002000c7825 */ /* 0x002fca00078e000c */
[----:B------:R-:W2:Y:S04]  /*2cf0*/  LDG.E.U16 R3, desc[UR8][R12.64+0x100] ;  /* 0x000100080c037981 */ /* 0x000ea8000c1e1500 */
[----:B------:R-:W3:Y:S04]  /*2d00*/  LDG.E.U16 R4, desc[UR8][R12.64+0x200] ;  /* 0x000200080c047981 */ /* 0x000ee8000c1e1500 */
[----:B------:R-:W4:Y:S04]  /*2d10*/  LDG.E.U16 R5, desc[UR8][R12.64+0x300] ;  /* 0x000300080c057981 */ /* 0x000f28000c1e1500 */
[----:B------:R-:W5:Y:S01]  /*2d20*/  LDG.E.U16 R2, desc[UR8][R12.64] ;  /* 0x000000080c027981 */ /* 0x000f62000c1e1500 */
[----:B------:R-:W-:-:S02]  /*2d30*/  ISETP.NE.AND P0, PT, R6, 0xff, PT ;  /* 0x000000ff0600780c */ /* 0x000fc40003f05270 */
[C---:B--2---:R-:W-:Y:S02]  /*2d40*/  PRMT R11, R3.reuse, 0x8880, RZ ;  /* 0x00008880030b7816 */ /* 0x044fe400000000ff */
[----:B------:R-:W-:Y:S02]  /*2d50*/  PRMT R3, R3, 0x9991, RZ ;  /* 0x0000999103037816 */ /* 0x000fe400000000ff */
[C---:B---3--:R-:W-:Y:S02]  /*2d60*/  PRMT R8, R4.reuse, 0x8880, RZ ;  /* 0x0000888004087816 */ /* 0x048fe400000000ff */
[----:B------:R-:W-:Y:S02]  /*2d70*/  PRMT R4, R4, 0x9991, RZ ;  /* 0x0000999104047816 */ /* 0x000fe400000000ff */
[C---:B----4-:R-:W-:Y:S02]  /*2d80*/  PRMT R7, R5.reuse, 0x8880, RZ ;  /* 0x0000888005077816 */ /* 0x050fe400000000ff */
[----:B------:R-:W-:-:S02]  /*2d90*/  PRMT R5, R5, 0x9991, RZ ;  /* 0x0000999105057816 */ /* 0x000fc400000000ff */
[C---:B-----5:R-:W-:Y:S02]  /*2da0*/  PRMT R9, R2.reuse, 0x8880, RZ ;  /* 0x0000888002097816 */ /* 0x060fe400000000ff */
[----:B------:R-:W-:Y:S02]  /*2db0*/  PRMT R10, R2, 0x9991, RZ ;  /* 0x00009991020a7816 */ /* 0x000fe400000000ff */
[----:B------:R-:W-:Y:S02]  /*2dc0*/  PRMT R9, R9, 0x7710, RZ ;  /* 0x0000771009097816 */ /* 0x000fe400000000ff */
[----:B------:R-:W-:Y:S02]  /*2dd0*/  PRMT R10, R10, 0x7710, RZ ;  /* 0x000077100a0a7816 */ /* 0x000fe400000000ff */
[----:B------:R-:W-:Y:S02]  /*2de0*/  PRMT R11, R11, 0x7710, RZ ;  /* 0x000077100b0b7816 */ /* 0x000fe400000000ff */
[----:B------:R-:W-:-:S02]  /*2df0*/  PRMT R3, R3, 0x7710, RZ ;  /* 0x0000771003037816 */ /* 0x000fc400000000ff */
[----:B------:R-:W-:Y:S02]  /*2e00*/  PRMT R8, R8, 0x7710, RZ ;  /* 0x0000771008087816 */ /* 0x000fe400000000ff */
[----:B------:R-:W-:Y:S02]  /*2e10*/  PRMT R4, R4, 0x7710, RZ ;  /* 0x0000771004047816 */ /* 0x000fe400000000ff */
[----:B------:R-:W-:Y:S02]  /*2e20*/  PRMT R7, R7, 0x7710, RZ ;  /* 0x0000771007077816 */ /* 0x000fe400000000ff */
[----:B------:R-:W-:Y:S01]  /*2e30*/  PRMT R5, R5, 0x7710, RZ ;  /* 0x0000771005057816 */ /* 0x000fe200000000ff */
[----:B------:R-:W-:Y:S06]  /*2e40*/  @P0 BRA `(.L_x_58609) ;  /* 0x00000014001c0947 */ /* 0x000fec0003800000 */
        /* <DEDUP_REMOVED lines=19> */
.L_x_58614:
        /* <DEDUP_REMOVED lines=17> */
.L_x_58613:
[----:B------:R-:W-:Y:S05]  /*3090*/  BSYNC.RECONVERGENT B2 ;  /* 0x0000000000027941 */ /* 0x000fea0003800200 */
.L_x_58612:
[----:B------:R-:W-:Y:S05]  /*30a0*/  BRA `(.L_x_58615) ;  /* 0x00000000000c7947 */ /* 0x000fea0003800000 */
.L_x_58611:
[----:B------:R-:W-:-:S04]  /*30b0*/  LOP3.LUT R9, R9, 0x1, RZ, 0xc0, !PT ;  /* 0x0000000109097812 */ /* 0x000fc800078ec0ff */
[----:B------:R-:W-:-:S04]  /*30c0*/  ISETP.NE.U32.AND P0, PT, R9, 0x1, PT ;  /* 0x000000010900780c */ /* 0x000fc80003f05070 */
[----:B------:R-:W-:-:S09]  /*30d0*/  SEL R2, R6, 0xffff, P0 ;  /* 0x0000ffff06027807 */ /* 0x000fd20000000000 */
.L_x_58615:
[----:B------:R-:W-:Y:S05]  /*30e0*/  BSYNC.RECONVERGENT B1 ;  /* 0x0000000000017941 */ /* 0x000fea0003800200 */
.L_x_58610:
        /* <DEDUP_REMOVED lines=18> */
.L_x_58620:
        /* <DEDUP_REMOVED lines=18> */
.L_x_58619:
[----:B------:R-:W-:Y:S05]  /*3330*/  BSYNC.RECONVERGENT B2 ;  /* 0x0000000000027941 */ /* 0x000fea0003800200 */
.L_x_58618:
[----:B------:R-:W-:Y:S05]  /*3340*/  BRA `(.L_x_58621) ;  /* 0x00000000000c7947 */ /* 0x000fea0003800000 */
.L_x_58617:
[----:B------:R-:W-:-:S04]  /*3350*/  LOP3.LUT R10, R10, 0x1, RZ, 0xc0, !PT ;  /* 0x000000010a0a7812 */ /* 0x000fc800078ec0ff */
[----:B------:R-:W-:-:S04]  /*3360*/  ISETP.NE.U32.AND P0, PT, R10, 0x1, PT ;  /* 0x000000010a00780c */ /* 0x000fc80003f05070 */
[----:B------:R-:W-:-:S09]  /*3370*/  SEL R9, R6, 0xffff, P0 ;  /* 0x0000ffff06097807 */ /* 0x000fd20000000000 */
.L_x_58621:
[----:B------:R-:W-:Y:S05]  /*3380*/  BSYNC.RECONVERGENT B1 ;  /* 0x0000000000017941 */ /* 0x000fea0003800200 */
.L_x_58616:
        /* <DEDUP_REMOVED lines=18> */
.L_x_58626:
        /* <DEDUP_REMOVED lines=17> */
.L_x_58625:
[----:B------:R-:W-:Y:S05]  /*35c0*/  BSYNC.RECONVERGENT B2 ;  /* 0x0000000000027941 */ /* 0x000fea0003800200 */
.L_x_58624:
[----:B------:R-:W-:Y:S05]  /*35d0*/  BRA `(.L_x_58627) ;  /* 0x00000000000c7947 */ /* 0x000fea0003800000 */
.L_x_58623:
[----:B------:R-:W-:-:S04]  /*35e0*/  LOP3.LUT R11, R11, 0x1, RZ, 0xc0, !PT ;  /* 0x000000010b0b7812 */ /* 0x000fc800078ec0ff */
[----:B------:R-:W-:-:S04]  /*35f0*/  ISETP.NE.U32.AND P0, PT, R11, 0x1, PT ;  /* 0x000000010b00780c */ /* 0x000fc80003f05070 */
[----:B------:R-:W-:-:S09]  /*3600*/  SEL R10, R6, 0xffff, P0 ;  /* 0x0000ffff060a7807 */ /* 0x000fd20000000000 */
.L_x_58627:
[----:B------:R-:W-:Y:S05]  /*3610*/  BSYNC.RECONVERGENT B1 ;  /* 0x0000000000017941 */ /* 0x000fea0003800200 */
.L_x_58622:
        /* <DEDUP_REMOVED lines=18> */
.L_x_58632:
        /* <DEDUP_REMOVED lines=14> */
.L_x_58631:
[----:B------:R-:W-:Y:S05]  /*3820*/  BSYNC.RECONVERGENT B2 ;  /* 0x0000000000027941 */ /* 0x000fea0003800200 */
.L_x_58630:
[----:B------:R-:W-:Y:S05]  /*3830*/  BRA `(.L_x_58633) ;  /* 0x00000000000c7947 */ /* 0x000fea0003800000 */
.L_x_58629:
[----:B------:R-:W-:-:S04]  /*3840*/  LOP3.LUT R3, R3, 0x1, RZ, 0xc0, !PT ;  /* 0x0000000103037812 */ /* 0x000fc800078ec0ff */
[----:B------:R-:W-:-:S04]  /*3850*/  ISETP.NE.U32.AND P0, PT, R3, 0x1, PT ;  /* 0x000000010300780c */ /* 0x000fc80003f05070 */
[----:B------:R-:W-:-:S09]  /*3860*/  SEL R11, R6, 0xffff, P0 ;  /* 0x0000ffff060b7807 */ /* 0x000fd20000000000 */
.L_x_58633:
[----:B------:R-:W-:Y:S05]  /*3870*/  BSYNC.RECONVERGENT B1 ;  /* 0x0000000000017941 */ /* 0x000fea0003800200 */
.L_x_58628:
        /* <DEDUP_REMOVED lines=18> */
.L_x_58638:
        /* <DEDUP_REMOVED lines=18> */
.L_x_58637:
[----:B------:R-:W-:Y:S05]  /*3ac0*/  BSYNC.RECONVERGENT B2 ;  /* 0x0000000000027941 */ /* 0x000fea0003800200 */
.L_x_58636:
[----:B------:R-:W-:Y:S05]  /*3ad0*/  BRA `(.L_x_58639) ;  /* 0x00000000000c7947 */ /* 0x000fea0003800000 */
.L_x_58635:
[----:B------:R-:W-:-:S04]  /*3ae0*/  LOP3.LUT R8, R8, 0x1, RZ, 0xc0, !PT ;  /* 0x0000000108087812 */ /* 0x000fc800078ec0ff */
[----:B------:R-:W-:-:S04]  /*3af0*/  ISETP.NE.U32.AND P0, PT, R8, 0x1, PT ;  /* 0x000000010800780c */ /* 0x000fc80003f05070 */
[----:B------:R-:W-:-:S09]  /*3b00*/  SEL R3, R6, 0xffff, P0 ;  /* 0x0000ffff06037807 */ /* 0x000fd20000000000 */
.L_x_58639:
[----:B------:R-:W-:Y:S05]  /*3b10*/  BSYNC.RECONVERGENT B1 ;  /* 0x0000000000017941 */ /* 0x000fea0003800200 */
.L_x_58634:
        /* <DEDUP_REMOVED lines=18> */
.L_x_58644:
        /* <DEDUP_REMOVED lines=16> */
.L_x_58643:
[----:B------:R-:W-:Y:S05]  /*3d40*/  BSYNC.RECONVERGENT B2 ;  /* 0x0000000000027941 */ /* 0x000fea0003800200 */
.L_x_58642:
[----:B------:R-:W-:Y:S05]  /*3d50*/  BRA `(.L_x_58645) ;  /* 0x00000000000c7947 */ /* 0x000fea0003800000 */
.L_x_58641:
[----:B------:R-:W-:-:S04]  /*3d60*/  LOP3.LUT R4, R4, 0x1, RZ, 0xc0, !PT ;  /* 0x0000000104047812 */ /* 0x000fc800078ec0ff */
[----:B------:R-:W-:-:S04]  /*3d70*/  ISETP.NE.U32.AND P0, PT, R4, 0x1, PT ;  /* 0x000000010400780c */ /* 0x000fc80003f05070 */
[----:B------:R-:W-:-:S09]  /*3d80*/  SEL R8, R6, 0xffff, P0 ;  /* 0x0000ffff06087807 */ /* 0x000fd20000000000 */
.L_x_58645:
[----:B------:R-:W-:Y:S05]  /*3d90*/  BSYNC.RECONVERGENT B1 ;  /* 0x0000000000017941 */ /* 0x000fea0003800200 */
.L_x_58640:
        /* <DEDUP_REMOVED lines=18> */
.L_x_58650:
        /* <DEDUP_REMOVED lines=17> */
.L_x_58649:
[----:B------:R-:W-:Y:S05]  /*3fd0*/  BSYNC.RECONVERGENT B2 ;  /* 0x0000000000027941 */ /* 0x000fea0003800200 */
.L_x_58648:
[----:B------:R-:W-:Y:S05]  /*3fe0*/  BRA `(.L_x_58651) ;  /* 0x00000000000c7947 */ /* 0x000fea0003800000 */
.L_x_58647:
[----:B------:R-:W-:-:S04]  /*3ff0*/  LOP3.LUT R7, R7, 0x1, RZ, 0xc0, !PT ;  /* 0x0000000107077812 */ /* 0x000fc800078ec0ff */
[----:B------:R-:W-:-:S04]  /*4000*/  ISETP.NE.U32.AND P0, PT, R7, 0x1, PT ;  /* 0x000000010700780c */ /* 0x000fc80003f05070 */
[----:B------:R-:W-:-:S09]  /*4010*/  SEL R4, R6, 0xffff, P0 ;  /* 0x0000ffff06047807 */ /* 0x000fd20000000000 */
.L_x_58651:
[----:B------:R-:W-:Y:S05]  /*4020*/  BSYNC.RECONVERGENT B1 ;  /* 0x0000000000017941 */ /* 0x000fea0003800200 */
.L_x_58646:
        /* <DEDUP_REMOVED lines=15> */
[----:B------:R-:W-:-:S03]  /*4120*/  IMAD.MOV.U32 R6, RZ, RZ, -0x1ff ;  /* 0xfffffe01ff067424 */ /* 0x000fc600078e00ff */
[----:B------:R-:W-:Y:S02]  /*4130*/  PRMT R13, R5, 0x7610, R13 ;  /* 0x00007610050d7816 */ /* 0x000fe4000000000d */
[----:B------:R-:W-:-:S07]  /*4140*/  PRMT R5, R6, 0x7610, R5 ;  /* 0x0000761006057816 */ /* 0x000fce0000000005 */
.L_x_58655:
        /* <DEDUP_REMOVED lines=16> */
.L_x_58654:
[----:B------:R-:W-:Y:S05]  /*4250*/  BSYNC.RECONVERGENT B1 ;  /* 0x0000000000017941 */ /* 0x000fea0003800200 */
.L_x_58653:
[----:B------:R-:W-:Y:S05]  /*4260*/  BRA `(.L_x_58608) ;  /* 0x0000000c000c7947 */ /* 0x000fea0003800000 */
.L_x_58652:
[----:B------:R-:W-:-:S04]  /*4270*/  LOP3.LUT R5, R5, 0x1, RZ, 0xc0, !PT ;  /* 0x0000000105057812 */ /* 0x000fc800078ec0ff */
[----:B------:R-:W-:-:S04]  /*4280*/  ISETP.NE.U32.AND P0, PT, R5, 0x1, PT ;  /* 0x000000010500780c */ /* 0x000fc80003f05070 */
[----:B------:R-:W-:-:S04]  /*4290*/  SEL R6, R6, 0xffff, P0 ;  /* 0x0000ffff06067807 */ /* 0x000fc80000000000 */
[----:B------:R-:W-:Y:S01]  /*42a0*/  PRMT R7, R6, 0x7610, R7 ;  /* 0x0000761006077816 */ /* 0x000fe20000000007 */
[----:B------:R-:W-:Y:S06]  /*42b0*/  BRA `(.L_x_58608) ;  /* 0x0000000800f87947 */ /* 0x000fec0003800000 */
.L_x_58609:
        /* <DEDUP_REMOVED lines=8> */
[----:B------:R-:W-:Y:S01]  /*4340*/  IMAD.MOV.U32 R2, RZ, RZ, 0x1 ;  /* 0x00000001ff027424 */ /* 0x000fe200078e00ff */
[----:B------:R-:W-:-:S07]  /*4350*/  PRMT R6, R14, 0x7610, R6 ;  /* 0x000076100e067816 */ /* 0x000fce0000000006 */
.L_x_58658:
        /* <DEDUP_REMOVED lines=12> */
.L_x_58657:
[----:B------:R-:W-:Y:S05]  /*4420*/  BSYNC.RECONVERGENT B1 ;  /* 0x0000000000017941 */ /* 0x000fea0003800200 */
.L_x_58656:
        /* <DEDUP_REMOVED lines=10> */
.L_x_58661:
        /* <DEDUP_REMOVED lines=14> */
.L_x_58660:
[----:B------:R-:W-:Y:S05]  /*45b0*/  BSYNC.RECONVERGENT B1 ;  /* 0x0000000000017941 */ /* 0x000fea0003800200 */
.L_x_58659:
        /* <DEDUP_REMOVED lines=10> */
.L_x_58664:
        /* <DEDUP_REMOVED lines=12> */
.L_x_58663:
[----:B------:R-:W-:Y:S05]  /*4720*/  BSYNC.RECONVERGENT B1 ;  /* 0x0000000000017941 */ /* 0x000fea0003800200 */
.L_x_58662:
        /* <DEDUP_REMOVED lines=10> */
.L_x_58667:
        /* <DEDUP_REMOVED lines=14> */
.L_x_58666:
[----:B------:R-:W-:Y:S05]  /*48b0*/  BSYNC.RECONVERGENT B1 ;  /* 0x0000000000017941 */ /* 0x000fea0003800200 */
.L_x_58665:
        /* <DEDUP_REMOVED lines=10> */
.L_x_58670:
        /* <DEDUP_REMOVED lines=14> */
.L_x_58669:
[----:B------:R-:W-:Y:S05]  /*4a40*/  BSYNC.RECONVERGENT B1 ;  /* 0x0000000000017941 */ /* 0x000fea0003800200 */
.L_x_58668:
        /* <DEDUP_REMOVED lines=10> */
.L_x_58673:
        /* <DEDUP_REMOVED lines=12> */
.L_x_58672:
[----:B------:R-:W-:Y:S05]  /*4bb0*/  BSYNC.RECONVERGENT B1 ;  /* 0x0000000000017941 */ /* 0x000fea0003800200 */
.L_x_58671:
        /* <DEDUP_REMOVED lines=10> */
.L_x_58676:
        /* <DEDUP_REMOVED lines=12> */
.L_x_58675:
[----:B------:R-:W-:Y:S05]  /*4d20*/  BSYNC.RECONVERGENT B1 ;  /* 0x0000000000017941 */ /* 0x000fea0003800200 */
.L_x_58674:
        /* <DEDUP_REMOVED lines=8> */
.L_x_58677:
        /* <DEDUP_REMOVED lines=15> */
.L_x_58608:
[----:B------:R-:W-:Y:S05]  /*4ea0*/  BSYNC.RECONVERGENT B0 ;  /* 0x0000000000007941 */ /* 0x000fea0003800200 */
.L_x_58607:
        /* <DEDUP_REMOVED lines=15> */
.L_x_58678:
        /* <DEDUP_REMOVED lines=14> */
.L_x_61119:


//--------------------- .text._ZN2at6native29vectorized_elementwise_kernelILi4EZNS0_50_GLOBAL__N__2680c7bb_12_PowKernel_cu_7dd49032_317022pow_scalar_tensor_implIaEEvRNS_18TensorIteratorBaseET_EUlaE_St5arrayIPcLm2EEEEviT0_T1_ --------------------------
	.section	.text._ZN2at6native29vectorized_elementwise_kernelILi4EZNS0_50_GLOBAL__N__2680c7bb_12_PowKernel_cu_7dd49032_317022pow_scalar_tensor_implIaEEvRNS_18TensorIteratorBaseET_EUlaE_St5arrayIPcLm2EEEEviT0_T1_,"ax",@progbits
	.align	128
        .global         _ZN2at6native29vectorized_elementwise_kernelILi4EZNS0_50_GLOBAL__N__2680c7bb_12_PowKernel_cu_7dd49032_317022pow_scalar_tensor_implIaEEvRNS_18TensorIteratorBaseET_EUlaE_St5arrayIPcLm2EEEEviT0_T1_
        .type           _ZN2at6native29vectorized_elementwise_kernelILi4EZNS0_50_GLOBAL__N__2680c7bb_12_PowKernel_cu_7dd49032_317022pow_scalar_tensor_implIaEEvRNS_18TensorIteratorBaseET_EUlaE_St5arrayIPcLm2EEEEviT0_T1_,@function
        .size           _ZN2at6native29vectorized_elementwise_kernelILi4EZNS0_50_GLOBAL__N__2680c7bb_12_PowKernel_cu_7dd49032_317022pow_scalar_tensor_implIaEEvRNS_18TensorIteratorBaseET_EUlaE_St5arrayIPcLm2EEEEviT0_T1_,(.L_x_61120 - _ZN2at6native29vectorized_elementwise_kernelILi4EZNS0_50_GLOBAL__N__2680c7bb_12_PowKernel_cu_7dd49032_317022pow_scalar_tensor_implIaEEvRNS_18TensorIteratorBaseET_EUlaE_St5arrayIPcLm2EEEEviT0_T1_)
        .other          _ZN2at6native29vectorized_elementwise_kernelILi4EZNS0_50_GLOBAL__N__2680c7bb_12_PowKernel_cu_7dd49032_317022pow_scalar_tensor_implIaEEvRNS_18TensorIteratorBaseET_EUlaE_St5arrayIPcLm2EEEEviT0_T1_,@"STO_CUDA_ENTRY STV_DEFAULT"
_ZN2at6native29vectorized_elementwise_kernelILi4EZNS0_50_GLOBAL__N__2680c7bb_12_PowKernel_cu_7dd49032_317022pow_scalar_tensor_implIaEEvRNS_18TensorIteratorBaseET_EUlaE_St5arrayIPcLm2EEEEviT0_T1_:
.text._ZN2at6native29vectorized_elementwise_kernelILi4EZNS0_50_GLOBAL__N__2680c7bb_12_PowKernel_cu_7dd49032_317022pow_scalar_tensor_implIaEEvRNS_18TensorIteratorBaseET_EUlaE_St5arrayIPcLm2EEEEviT0_T1_:
        /* <DEDUP_REMOVED lines=115> */
.L_x_58688:
        /* <DEDUP_REMOVED lines=18> */
.L_x_58687:
[----:B------:R-:W-:Y:S05]  /*0850*/  BSYNC.RECONVERGENT B2 ;  /* 0x0000000000027941 */ /* 0x000fea0003800200 */
.L_x_58686:
[----:B------:R-:W-:Y:S05]  /*0860*/  BRA `(.L_x_58684) ;  /* 0x00000000000c7947 */ /* 0x000fea0003800000 */
.L_x_58685:
[----:B------:R-:W-:-:S04]  /*0870*/  LOP3.LUT R16, R16, 0x1, RZ, 0xc0, !PT ;  /* 0x0000000110107812 */ /* 0x000fc800078ec0ff */
[----:B------:R-:W-:-:S04]  /*0880*/  ISETP.NE.U32.AND P0, PT, R16, 0x1, PT ;  /* 0x000000011000780c */ /* 0x000fc80003f05070 */
[----:B------:R-:W-:-:S09]  /*0890*/  SEL R9, R13, 0xffff, P0 ;  /* 0x0000ffff0d097807 */ /* 0x000fd20000000000 */
.L_x_58684:
[----:B------:R-:W-:Y:S05]  /*08a0*/  BSYNC.RECONVERGENT B1 ;  /* 0x0000000000017941 */ /* 0x000fea0003800200 */
.L_x_58683:
        /* <DEDUP_REMOVED lines=21> */
.L_x_58694:
        /* <DEDUP_REMOVED lines=15> */
.L_x_58693:
[----:B------:R-:W-:Y:S05]  /*0af0*/  BSYNC.RECONVERGENT B2 ;  /* 0x0000000000027941 */ /* 0x000fea0003800200 */
.L_x_58692:
[----:B------:R-:W-:Y:S05]  /*0b00*/  BRA `(.L_x_58690) ;  /* 0x00000000000c7947 */ /* 0x000fea0003800000 */
.L_x_58691:
[----:B------:R-:W-:-:S04]  /*0b10*/  LOP3.LUT R0, R0, 0x1, RZ, 0xc0, !PT ;  /* 0x0000000100007812 */ /* 0x000fc800078ec0ff */
[----:B------:R-:W-:-:S04]  /*0b20*/  ISETP.NE.U32.AND P0, PT, R0, 0x1, PT ;  /* 0x000000010000780c */ /* 0x000fc80003f05070 */
[----:B------:R-:W-:-:S09]  /*0b30*/  SEL R8, R13, 0xffff, P0 ;  /* 0x0000ffff0d087807 */ /* 0x000fd20000000000 */
.L_x_58690:
[----:B------:R-:W-:Y:S05]  /*0b40*/  BSYNC.RECONVERGENT B1 ;  /* 0x0000000000017941 */ /* 0x000fea0003800200 */
.L_x_58689:
        /* <DEDUP_REMOVED lines=19> */
.L_x_58700:
        /* <DEDUP_REMOVED lines=14> */
.L_x_58699:
[----:B------:R-:W-:Y:S05]  /*0d60*/  BSYNC.RECONVERGENT B2 ;  /* 0x0000000000027941 */ /* 0x000fea0003800200 */
.L_x_58698:
[----:B------:R-:W-:Y:S05]  /*0d70*/  BRA `(.L_x_58696) ;  /* 0x00000000000c7947 */ /* 0x000fea0003800000 */
.L_x_58697:
[----:B------:R-:W-:-:S04]  /*0d80*/  LOP3.LUT R18, R18, 0x1, RZ, 0xc0, !PT ;  /* 0x0000000112127812 */ /* 0x000fc800078ec0ff */
[----:B------:R-:W-:-:S04]  /*0d90*/  ISETP.NE.U32.AND P0, PT, R18, 0x1, PT ;  /* 0x000000011200780c */ /* 0x000fc80003f05070 */
[----:B------:R-:W-:-:S09]  /*0da0*/  SEL R7, R13, 0xffff, P0 ;  /* 0x0000ffff0d077807 */ /* 0x000fd20000000000 */
.L_x_58696:
[----:B------:R-:W-:Y:S05]  /*0db0*/  BSYNC.RECONVERGENT B1 ;  /* 0x0000000000017941 */ /* 0x000fea0003800200 */
.L_x_58695:
        /* <DEDUP_REMOVED lines=19> */
.L_x_58706:
        /* <DEDUP_REMOVED lines=15> */
.L_x_58705:
[----:B------:R-:W-:Y:S05]  /*0fe0*/  BSYNC.RECONVERGENT B2 ;  /* 0x0000000000027941 */ /* 0x000fea0003800200 */
.L_x_58704:
[----:B------:R-:W-:Y:S05]  /*0ff0*/  BRA `(.L_x_58702) ;  /* 0x00000000000c7947 */ /* 0x000fea0003800000 */
.L_x_58703:
[----:B------:R-:W-:-:S04]  /*1000*/  LOP3.LUT R20, R20, 0x1, RZ, 0xc0, !PT ;  /* 0x0000000114147812 */ /* 0x000fc800078ec0ff */
[----:B------:R-:W-:-:S04]  /*1010*/  ISETP.NE.U32.AND P0, PT, R20, 0x1, PT ;  /* 0x000000011400780c */ /* 0x000fc80003f05070 */
[----:B------:R-:W-:-:S09]  /*1020*/  SEL R6, R13, 0xffff, P0 ;  /* 0x0000ffff0d067807 */ /* 0x000fd20000000000 */
.L_x_58702:
[----:B------:R-:W-:Y:S05]  /*1030*/  BSYNC.RECONVERGENT B1 ;  /* 0x0000000000017941 */ /* 0x000fea0003800200 */
.L_x_58701:
        /* <DEDUP_REMOVED lines=19> */
.L_x_58712:
        /* <DEDUP_REMOVED lines=14> */
.L_x_58711:
[----:B------:R-:W-:Y:S05]  /*1250*/  BSYNC.RECONVERGENT B2 ;  /* 0x0000000000027941 */ /* 0x000fea0003800200 */
.L_x_58710:
[----:B------:R-:W-:Y:S05]  /*1260*/  BRA `(.L_x_58708) ;  /* 0x00000000000c7947 */ /* 0x000fea0003800000 */
.L_x_58709:
[----:B------:R-:W-:-:S04]  /*1270*/  LOP3.LUT R22, R22, 0x1, RZ, 0xc0, !PT ;  /* 0x0000000116167812 */ /* 0x000fc800078ec0ff */
[----:B------:R-:W-:-:S04]  /*1280*/  ISETP.NE.U32.AND P0, PT, R22, 0x1, PT ;  /* 0x000000011600780c */ /* 0x000fc80003f05070 */
[----:B------:R-:W-:-:S09]  /*1290*/  SEL R5, R13, 0xffff, P0 ;  /* 0x0000ffff0d057807 */ /* 0x000fd20000000000 */
.L_x_58708:
[----:B------:R-:W-:Y:S05]  /*12a0*/  BSYNC.RECONVERGENT B1 ;  /* 0x0000000000017941 */ /* 0x000fea0003800200 */
.L_x_58707:
        /* <DEDUP_REMOVED lines=20> */
.L_x_58718:
        /* <DEDUP_REMOVED lines=15> */
.L_x_58717:
[----:B------:R-:W-:Y:S05]  /*14e0*/  BSYNC.RECONVERGENT B2 ;  /* 0x0000000000027941 */ /* 0x000fea0003800200 */
.L_x_58716:
[----:B------:R-:W-:Y:S05]  /*14f0*/  BRA `(.L_x_58714) ;  /* 0x00000000000c7947 */ /* 0x000fea0003800000 */
.L_x_58715:
[----:B------:R-:W-:-:S04]  /*1500*/  LOP3.LUT R12, R12, 0x1, RZ, 0xc0, !PT ;  /* 0x000000010c0c7812 */ /* 0x000fc800078ec0ff */
[----:B------:R-:W-:-:S04]  /*1510*/  ISETP.NE.U32.AND P0, PT, R12, 0x1, PT ;  /* 0x000000010c00780c */ /* 0x000fc80003f05070 */
[----:B------:R-:W-:-:S09]  /*1520*/  SEL R4, R13, 0xffff, P0 ;  /* 0x0000ffff0d047807 */ /* 0x000fd20000000000 */
.L_x_58714:
[----:B------:R-:W-:Y:S05]  /*1530*/  BSYNC.RECONVERGENT B1 ;  /* 0x0000000000017941 */ /* 0x000fea0003800200 */
.L_x_58713:
        /* <DEDUP_REMOVED lines=20> */
.L_x_58724:
        /* <DEDUP_REMOVED lines=14> */
.L_x_58723:
[----:B------:R-:W-:Y:S05]  /*1760*/  BSYNC.RECONVERGENT B2 ;  /* 0x0000000000027941 */ /* 0x000fea0003800200 */
.L_x_58722:
[----:B------:R-:W-:Y:S05]  /*1770*/  BRA `(.L_x_58720) ;  /* 0x00000000000c7947 */ /* 0x000fea0003800000 */
.L_x_58721:
[----:B------:R-:W-:-:S04]  /*1780*/  LOP3.LUT R10, R10, 0x1, RZ, 0xc0, !PT ;  /* 0x000000010a0a7812 */ /* 0x000fc800078ec0ff */
[----:B------:R-:W-:-:S04]  /*1790*/  ISETP.NE.U32.AND P0, PT, R10, 0x1, PT ;  /* 0x000000010a00780c */ /* 0x000fc80003f05070 */
[----:B------:R-:W-:-:S09]  /*17a0*/  SEL R3, R13, 0xffff, P0 ;  /* 0x0000ffff0d037807 */ /* 0x000fd20000000000 */
.L_x_58720:
[----:B------:R-:W-:Y:S05]  /*17b0*/  BSYNC.RECONVERGENT B1 ;  /* 0x0000000000017941 */ /* 0x000fea0003800200 */
.L_x_58719:
        /* <DEDUP_REMOVED lines=18> */
.L_x_58728:
        /* <DEDUP_REMOVED lines=16> */
.L_x_58727:
[----:B------:R-:W-:Y:S05]  /*19e0*/  BSYNC.RECONVERGENT B1 ;  /* 0x0000000000017941 */ /* 0x000fea0003800200 */
.L_x_58726:
[----:B------:R-:W-:Y:S05]  /*19f0*/  BRA `(.L_x_58681) ;  /* 0x0000000c00587947 */ /* 0x000fea0003800000 */
.L_x_58725:
[----:B------:R-:W-:-:S04]  /*1a00*/  LOP3.LUT R11, R11, 0x1, RZ, 0xc0, !PT ;  /* 0x000000010b0b7812 */ /* 0x000fc800078ec0ff */
[----:B------:R-:W-:-:S04]  /*1a10*/  ISETP.NE.U32.AND P0, PT, R11, 0x1, PT ;  /* 0x000000010b00780c */ /* 0x000fc80003f05070 */
[----:B------:R-:W-:Y:S01]  /*1a20*/  SEL R2, R13, 0xffff, P0 ;  /* 0x0000ffff0d027807 */ /* 0x000fe20000000000 */
[----:B------:R-:W-:Y:S08]  /*1a30*/  BRA `(.L_x_58681) ;  /* 0x0000000c00487947 */ /* 0x000ff00003800000 */
.L_x_58682:
        /* <DEDUP_REMOVED lines=12> */
.L_x_58731:
        /* <DEDUP_REMOVED lines=12> */
.L_x_58730:
[----:B------:R-:W-:Y:S05]  /*1bc0*/  BSYNC.RECONVERGENT B1 ;  /* 0x0000000000017941 */ /* 0x000fea0003800200 */
.L_x_58729:
        /* <DEDUP_REMOVED lines=13> */
.L_x_58734:
        /* <DEDUP_REMOVED lines=12> */
.L_x_58733:
[----:B------:R-:W-:Y:S05]  /*1d60*/  BSYNC.RECONVERGENT B1 ;  /* 0x0000000000017941 */ /* 0x000fea0003800200 */
.L_x_58732:
        /* <DEDUP_REMOVED lines=13> */
.L_x_58737:
        /* <DEDUP_REMOVED lines=12> */
.L_x_58736:
[----:B------:R-:W-:Y:S05]  /*1f00*/  BSYNC.RECONVERGENT B1 ;  /* 0x0000000000017941 */ /* 0x000fea0003800200 */
.L_x_58735:
        /* <DEDUP_REMOVED lines=13> */
.L_x_58740:
        /* <DEDUP_REMOVED lines=14> */
.L_x_58739:
[----:B------:R-:W-:Y:S05]  /*20c0*/  BSYNC.RECONVERGENT B1 ;  /* 0x0000000000017941 */ /* 0x000fea0003800200 */
.L_x_58738:
        /* <DEDUP_REMOVED lines=13> */
.L_x_58743:
        /* <DEDUP_REMOVED lines=12> */
.L_x_58742:
[----:B------:R-:W-:Y:S05]  /*2260*/  BSYNC.RECONVERGENT B1 ;  /* 0x0000000000017941 */ /* 0x000fea0003800200 */
.L_x_58741:
        /* <DEDUP_REMOVED lines=13> */
.L_x_58746:
        /* <DEDUP_REMOVED lines=14> */
.L_x_58745:
[----:B------:R-:W-:Y:S05]  /*2420*/  BSYNC.RECONVERGENT B1 ;  /* 0x0000000000017941 */ /* 0x000fea0003800200 */
.L_x_58744:
        /* <DEDUP_REMOVED lines=13> */
.L_x_58749:
        /* <DEDUP_REMOVED lines=14> */
.L_x_58748:
[----:B------:R-:W-:Y:S05]  /*25e0*/  BSYNC.RECONVERGENT B1 ;  /* 0x0000000000017941 */ /* 0x000fea0003800200 */
.L_x_58747:
        /* <DEDUP_REMOVED lines=11> */
.L_x_58750:
        /* <DEDUP_REMOVED lines=12> */
.L_x_58681:
[----:B------:R-:W-:Y:S05]  /*2760*/  BSYNC.RECONVERGENT B0 ;  /* 0x0000000000007941 */ /* 0x000fea0003800200 */
.L_x_58680:
        /* <DEDUP_REMOVED lines=18> */
.L_x_58753:
        /* <DEDUP_REMOVED lines=8> */
.L_x_58754:
        /* <DEDUP_REMOVED lines=8> */
.L_x_58755:
        /* <DEDUP_REMOVED lines=8> */
.L_x_58756:
        /* <DEDUP_REMOVED lines=9> */
.L_x_58757:
[----:B------:R-:W-:Y:S05]  /*2aa0*/  BSYNC.RELIABLE B1 ;  /* 0x0000000000017941 */ /* 0x000fea0003800100 */
.L_x_58752:
[----:B------:R-:W-:-:S13]  /*2ab0*/  ISETP.GE.U32.AND P0, PT, R15, UR5, PT ;  /* 0x000000050f007c0c */ /* 0x000fda000bf06070 */
[----:B-12---:R-:W1:Y:S01]  /*2ac0*/  @!P0 LDC.64 R6, c[0x0][0x398] ;  /* 0x0000e600ff068b82 */ /* 0x006e620000000a00 */
[C---:B------:R-:W-:Y:S02]  /*2ad0*/  @!P0 VIADD R5, R15.reuse, UR4 ;  /* 0x000000040f058c36 */ /* 0x040fe40008000000 */
[----:B------:R-:W-:-:S03]  /*2ae0*/  @!P0 VIADD R15, R15, 0x80 ;  /* 0x000000800f0f8836 */ /* 0x000fc60000000000 */
[----:B-1----:R-:W-:-:S05]  /*2af0*/  @!P0 IADD3 R4, P1, PT, R5, R6, RZ ;  /* 0x0000000605048210 */ /* 0x002fca0007f3e0ff */
[----:B------:R-:W-:-:S05]  /*2b00*/  @!P0 IMAD.X R5, RZ, RZ, R7, P1 ;  /* 0x000000ffff058224 */ /* 0x000fca00008e0607 */
[----:B------:R3:W-:Y:S03]  /*2b10*/  @!P0 STG.E.U8 desc[UR8][R4.64], R3 ;  /* 0x0000000304008986 */ /* 0x0007e6000c101108 */
.L_x_58758:
[----:B------:R-:W-:Y:S05]  /*2b20*/  BSYNC.RECONVERGENT B0 ;  /* 0x0000000000007941 */ /* 0x000fea0003800200 */
.L_x_58751:
        /* <DEDUP_REMOVED lines=9> */
.L_x_58679:
        /* <DEDUP_REMOVED lines=19> */
[----:B------:R-:W2:Y:S04]  /*2cf0*/  LDG.E R2, desc[UR8][R12.64] ;  /* 0x000000080c027981 */ /* 0x000ea8000c1e1900 */
[----:B------:R-:W3:Y:S01]  /*2d00*/  LDG.E R3, desc[UR8][R12.64+0x200] ;  /* 0x000200080c037981 */ /* 0x000ee2000c1e1900 */
[----:B------:R-:W-:Y:S02]  /*2d10*/  ISETP.NE.AND P0, PT, R6, 0xff, PT ;  /* 0x000000ff0600780c */ /* 0x000fe40003f05270 */
[----:B--2---:R-:W-:Y:S02]  /*2d20*/  SGXT R9, R2, 0x8 ;  /* 0x000000080209781a */ /* 0x004fe40000000200 */
[--C-:B------:R-:W-:Y:S02]  /*2d30*/  SHF.R.S32.HI R10, RZ, 0x8, R2.reuse ;  /* 0x00000008ff0a7819 */ /* 0x100fe40000011402 */
[----:B------:R-:W-:-:S02]  /*2d40*/  SHF.R.S32.HI R11, RZ, 0x10, R2 ;  /* 0x00000010ff0b7819 */ /* 0x000fc40000011402 */
[----:B------:R-:W-:Y:S02]  /*2d50*/  SHF.R.S32.HI R4, RZ, 0x18, R2 ;  /* 0x00000018ff047819 */ /* 0x000fe40000011402 */
[----:B---3--:R-:W-:Y:S02]  /*2d60*/  SGXT R2, R3, 0x8 ;  /* 0x000000080302781a */ /* 0x008fe40000000200 */
[--C-:B------:R-:W-:Y:S02]  /*2d70*/  SHF.R.S32.HI R8, RZ, 0x8, R3.reuse ;  /* 0x00000008ff087819 */ /* 0x100fe40000011403 */
[--C-:B------:R-:W-:Y:S02]  /*2d80*/  SHF.R.S32.HI R7, RZ, 0x10, R3.reuse ;  /* 0x00000010ff077819 */ /* 0x100fe40000011403 */
[----:B------:R-:W-:Y:S02]  /*2d90*/  SHF.R.S32.HI R3, RZ, 0x18, R3 ;  /* 0x00000018ff037819 */ /* 0x000fe40000011403 */
[----:B------:R-:W-:-:S02]  /*2da0*/  SGXT R10, R10, 0x8 ;  /* 0x000000080a0a781a */ /* 0x000fc40000000200 */
[----:B------:R-:W-:Y:S02]  /*2db0*/  SGXT R11, R11, 0x8 ;  /* 0x000000080b0b781a */ /* 0x000fe40000000200 */
[----:B------:R-:W-:Y:S02]  /*2dc0*/  SGXT R4, R4, 0x8 ;  /* 0x000000080404781a */ /* 0x000fe40000000200 */
[----:B------:R-:W-:Y:S02]  /*2dd0*/  SGXT R8, R8, 0x8 ;  /* 0x000000080808781a */ /* 0x000fe40000000200 */
[----:B------:R-:W-:Y:S02]  /*2de0*/  SGXT R7, R7, 0x8 ;  /* 0x000000080707781a */ /* 0x000fe40000000200 */
[----:B------:R-:W-:Y:S01]  /*2df0*/  SGXT R3, R3, 0x8 ;  /* 0x000000080303781a */ /* 0x000fe20000000200 */
        /* <DEDUP_REMOVED lines=20> */
.L_x_58766:
        /* <DEDUP_REMOVED lines=17> */
.L_x_58765:
[----:B------:R-:W-:Y:S05]  /*3050*/  BSYNC.RECONVERGENT B2 ;  /* 0x0000000000027941 */ /* 0x000fea0003800200 */
.L_x_58764:
[----:B------:R-:W-:Y:S05]  /*3060*/  BRA `(.L_x_58767) ;  /* 0x00000000000c7947 */ /* 0x000fea0003800000 */
.L_x_58763:
[----:B------:R-:W-:-:S04]  /*3070*/  LOP3.LUT R9, R9, 0x1, RZ, 0xc0, !PT ;  /* 0x0000000109097812 */ /* 0x000fc800078ec0ff */
[----:B------:R-:W-:-:S04]  /*3080*/  ISETP.NE.U32.AND P0, PT, R9, 0x1, PT ;  /* 0x000000010900780c */ /* 0x000fc80003f05070 */
[----:B------:R-:W-:-:S09]  /*3090*/  SEL R5, R6, 0xffff, P0 ;  /* 0x0000ffff06057807 */ /* 0x000fd20000000000 */
.L_x_58767:
[----:B------:R-:W-:Y:S05]  /*30a0*/  BSYNC.RECONVERGENT B1 ;  /* 0x0000000000017941 */ /* 0x000fea0003800200 */
.L_x_58762:
        /* <DEDUP_REMOVED lines=18> */
.L_x_58772:
        /* <DEDUP_REMOVED lines=18> */
.L_x_58771:
[----:B------:R-:W-:Y:S05]  /*32f0*/  BSYNC.RECONVERGENT B2 ;  /* 0x0000000000027941 */ /* 0x000fea0003800200 */
.L_x_58770:
[----:B------:R-:W-:Y:S05]  /*3300*/  BRA `(.L_x_58773) ;  /* 0x00000000000c7947 */ /* 0x000fea0003800000 */
.L_x_58769:
[----:B------:R-:W-:-:S04]  /*3310*/  LOP3.LUT R10, R10, 0x1, RZ, 0xc0, !PT ;  /* 0x000000010a0a7812 */ /* 0x000fc800078ec0ff */
[----:B------:R-:W-:-:S04]  /*3320*/  ISETP.NE.U32.AND P0, PT, R10, 0x1, PT ;  /* 0x000000010a00780c */ /* 0x000fc80003f05070 */
[----:B------:R-:W-:-:S09]  /*3330*/  SEL R9, R6, 0xffff, P0 ;  /* 0x0000ffff06097807 */ /* 0x000fd20000000000 */
.L_x_58773:
[----:B------:R-:W-:Y:S05]  /*3340*/  BSYNC.RECONVERGENT B1 ;  /* 0x0000000000017941 */ /* 0x000fea0003800200 */
.L_x_58768:
        /* <DEDUP_REMOVED lines=18> */
.L_x_58778:
        /* <DEDUP_REMOVED lines=17> */
.L_x_58777:
[----:B------:R-:W-:Y:S05]  /*3580*/  BSYNC.RECONVERGENT B2 ;  /* 0x0000000000027941 */ /* 0x000fea0003800200 */
.L_x_58776:
[----:B------:R-:W-:Y:S05]  /*3590*/  BRA `(.L_x_58779) ;  /* 0x00000000000c7947 */ /* 0x000fea0003800000 */
.L_x_58775:
[----:B------:R-:W-:-:S04]  /*35a0*/  LOP3.LUT R11, R11, 0x1, RZ, 0xc0, !PT ;  /* 0x000000010b0b7812 */ /* 0x000fc800078ec0ff */
[----:B------:R-:W-:-:S04]  /*35b0*/  ISETP.NE.U32.AND P0, PT, R11, 0x1, PT ;  /* 0x000000010b00780c */ /* 0x000fc80003f05070 */
[----:B------:R-:W-:-:S09]  /*35c0*/  SEL R10, R6, 0xffff, P0 ;  /* 0x0000ffff060a7807 */ /* 0x000fd20000000000 */
.L_x_58779:
[----:B------:R-:W-:Y:S05]  /*35d0*/  BSYNC.RECONVERGENT B1 ;  /* 0x0000000000017941 */ /* 0x000fea0003800200 */
.L_x_58774:
        /* <DEDUP_REMOVED lines=18> */
.L_x_58784:
        /* <DEDUP_REMOVED lines=14> */
.L_x_58783:
[----:B------:R-:W-:Y:S05]  /*37e0*/  BSYNC.RECONVERGENT B2 ;  /* 0x0000000000027941 */ /* 0x000fea0003800200 */
.L_x_58782:
[----:B------:R-:W-:Y:S05]  /*37f0*/  BRA `(.L_x_58785) ;  /* 0x00000000000c7947 */ /* 0x000fea0003800000 */
.L_x_58781:
[----:B------:R-:W-:-:S04]  /*3800*/  LOP3.LUT R4, R4, 0x1, RZ, 0xc0, !PT ;  /* 0x0000000104047812 */ /* 0x000fc800078ec0ff */
[----:B------:R-:W-:-:S04]  /*3810*/  ISETP.NE.U32.AND P0, PT, R4, 0x1, PT ;  /* 0x000000010400780c */ /* 0x000fc80003f05070 */
[----:B------:R-:W-:-:S09]  /*3820*/  SEL R11, R6, 0xffff, P0 ;  /* 0x0000ffff060b7807 */ /* 0x000fd20000000000 */
.L_x_58785:
[----:B------:R-:W-:Y:S05]  /*3830*/  BSYNC.RECONVERGENT B1 ;  /* 0x0000000000017941 */ /* 0x000fea0003800200 */
.L_x_58780:
        /* <DEDUP_REMOVED lines=18> */
.L_x_58790:
        /* <DEDUP_REMOVED lines=16> */
.L_x_58789:
[----:B------:R-:W-:Y:S05]  /*3a60*/  BSYNC.RECONVERGENT B2 ;  /* 0x0000000000027941 */ /* 0x000fea0003800200 */
.L_x_58788:
[----:B------:R-:W-:Y:S05]  /*3a70*/  BRA `(.L_x_58791) ;  /* 0x00000000000c7947 */ /* 0x000fea0003800000 */
.L_x_58787:
[----:B------:R-:W-:-:S04]  /*3a80*/  LOP3.LUT R2, R2, 0x1, RZ, 0xc0, !PT ;  /* 0x0000000102027812 */ /* 0x000fc800078ec0ff */
[----:B------:R-:W-:-:S04]  /*3a90*/  ISETP.NE.U32.AND P0, PT, R2, 0x1, PT ;  /* 0x000000010200780c */ /* 0x000fc80003f05070 */
[----:B------:R-:W-:-:S09]  /*3aa0*/  SEL R4, R6, 0xffff, P0 ;  /* 0x0000ffff06047807 */ /* 0x000fd20000000000 */
.L_x_58791:
[----:B------:R-:W-:Y:S05]  /*3ab0*/  BSYNC.RECONVERGENT B1 ;  /* 0x0000000000017941 */ /* 0x000fea0003800200 */
.L_x_58786:
        /* <DEDUP_REMOVED lines=18> */
.L_x_58796:
        /* <DEDUP_REMOVED lines=18> */
.L_x_58795:
[----:B------:R-:W-:Y:S05]  /*3d00*/  BSYNC.RECONVERGENT B2 ;  /* 0x0000000000027941 */ /* 0x000fea0003800200 */
.L_x_58794:
[----:B------:R-:W-:Y:S05]  /*3d10*/  BRA `(.L_x_58797) ;  /* 0x00000000000c7947 */ /* 0x000fea0003800000 */
.L_x_58793:
[----:B------:R-:W-:-:S04]  /*3d20*/  LOP3.LUT R8, R8, 0x1, RZ, 0xc0, !PT ;  /* 0x0000000108087812 */ /* 0x000fc800078ec0ff */
[----:B------:R-:W-:-:S04]  /*3d30*/  ISETP.NE.U32.AND P0, PT, R8, 0x1, PT ;  /* 0x000000010800780c */ /* 0x000fc80003f05070 */
[----:B------:R-:W-:-:S09]  /*3d40*/  SEL R2, R6, 0xffff, P0 ;  /* 0x0000ffff06027807 */ /* 0x000fd20000000000 */
.L_x_58797:
[----:B------:R-:W-:Y:S05]  /*3d50*/  BSYNC.RECONVERGENT B1 ;  /* 0x0000000000017941 */ /* 0x000fea0003800200 */
.L_x_58792:
        /* <DEDUP_REMOVED lines=18> */
.L_x_58802:
[----:B------:R-:W-:Y:S02]  /*3e80*/  LOP3.LUT R12, R13, 0x1, RZ, 0xc0, !PT ;  /* 0x000000010d0c7812 */ /* 0x000fe400078ec0ff */
[C---:B------:R-:W-:Y:S02]  /*3e90*/  PRMT R15, R7.reuse, 0x9910, RZ ;  /* 0x00009910070f7816 */ /* 0x040fe400000000ff */
        /* <DEDUP_REMOVED lines=14> */
.L_x_58801:
[----:B------:R-:W-:Y:S05]  /*3f80*/  BSYNC.RECONVERGENT B2 ;  /* 0x0000000000027941 */ /* 0x000fea0003800200 */
.L_x_58800:
[----:B------:R-:W-:Y:S05]  /*3f90*/  BRA `(.L_x_58803) ;  /* 0x00000000000c7947 */ /* 0x000fea0003800000 */
.L_x_58799:
[----:B------:R-:W-:-:S04]  /*3fa0*/  LOP3.LUT R7, R7, 0x1, RZ, 0xc0, !PT ;  /* 0x0000000107077812 */ /* 0x000fc800078ec0ff */
[----:B------:R-:W-:-:S04]  /*3fb0*/  ISETP.NE.U32.AND P0, PT, R7, 0x1, PT ;  /* 0x000000010700780c */ /* 0x000fc80003f05070 */
[----:B------:R-:W-:-:S09]  /*3fc0*/  SEL R8, R6, 0xffff, P0 ;  /* 0x0000ffff06087807 */ /* 0x000fd20000000000 */
.L_x_58803:
[----:B------:R-:W-:Y:S05]  /*3fd0*/  BSYNC.RECONVERGENT B1 ;  /* 0x0000000000017941 */ /* 0x000fea0003800200 */
.L_x_58798:
        /* <DEDUP_REMOVED lines=18> */
.L_x_58807:
        /* <DEDUP_REMOVED lines=16> */
.L_x_58806:
[----:B------:R-:W-:Y:S05]  /*4200*/  BSYNC.RECONVERGENT B1 ;  /* 0x0000000000017941 */ /* 0x000fea0003800200 */
.L_x_58805:
[----:B------:R-:W-:Y:S05]  /*4210*/  BRA `(.L_x_58760) ;  /* 0x0000000c000c7947 */ /* 0x000fea0003800000 */
.L_x_58804:
[----:B------:R-:W-:-:S04]  /*4220*/  LOP3.LUT R3, R3, 0x1, RZ, 0xc0, !PT ;  /* 0x0000000103037812 */ /* 0x000fc800078ec0ff */
[----:B------:R-:W-:-:S04]  /*4230*/  ISETP.NE.U32.AND P0, PT, R3, 0x1, PT ;  /* 0x000000010300780c */ /* 0x000fc80003f05070 */
[----:B------:R-:W-:-:S04]  /*4240*/  SEL R6, R6, 0xffff, P0 ;  /* 0x0000ffff06067807 */ /* 0x000fc80000000000 */
[----:B------:R-:W-:Y:S01]  /*4250*/  PRMT R7, R6, 0x7610, R7 ;  /* 0x0000761006077816 */ /* 0x000fe20000000007 */
[----:B------:R-:W-:Y:S06]  /*4260*/  BRA `(.L_x_58760) ;  /* 0x0000000800f87947 */ /* 0x000fec0003800000 */
.L_x_58761:
        /* <DEDUP_REMOVED lines=10> */
.L_x_58810:
        /* <DEDUP_REMOVED lines=14> */
.L_x_58809:
[----:B------:R-:W-:Y:S05]  /*43f0*/  BSYNC.RECONVERGENT B1 ;  /* 0x0000000000017941 */ /* 0x000fea0003800200 */
.L_x_58808:
        /* <DEDUP_REMOVED lines=10> */
.L_x_58813:
        /* <DEDUP_REMOVED lines=14> */
.L_x_58812:
[----:B------:R-:W-:Y:S05]  /*4580*/  BSYNC.RECONVERGENT B1 ;  /* 0x0000000000017941 */ /* 0x000fea0003800200 */
.L_x_58811:
        /* <DEDUP_REMOVED lines=10> */
.L_x_58816:
        /* <DEDUP_REMOVED lines=12> */
.L_x_58815:
[----:B------:R-:W-:Y:S05]  /*46f0*/  BSYNC.RECONVERGENT B1 ;  /* 0x0000000000017941 */ /* 0x000fea0003800200 */
.L_x_58814:
        /* <DEDUP_REMOVED lines=10> */
.L_x_58819:
        /* <DEDUP_REMOVED lines=14> */
.L_x_58818:
[----:B------:R-:W-:Y:S05]  /*4880*/  BSYNC.RECONVERGENT B1 ;  /* 0x0000000000017941 */ /* 0x000fea0003800200 */
.L_x_58817:
        /* <DEDUP_REMOVED lines=10> */
.L_x_58822:
        /* <DEDUP_REMOVED lines=12> */
.L_x_58821:
[----:B------:R-:W-:Y:S05]  /*49f0*/  BSYNC.RECONVERGENT B1 ;  /* 0x0000000000017941 */ /* 0x000fea0003800200 */
.L_x_58820:
        /* <DEDUP_REMOVED lines=10> */
.L_x_58825:
        /* <DEDUP_REMOVED lines=12> */
.L_x_58824:
[----:B------:R-:W-:Y:S05]  /*4b60*/  BSYNC.RECONVERGENT B1 ;  /* 0x0000000000017941 */ /* 0x000fea0003800200 */
.L_x_58823:
        /* <DEDUP_REMOVED lines=10> */
.L_x_58828:
        /* <DEDUP_REMOVED lines=12> */
.L_x_58827:
[----:B------:R-:W-:Y:S05]  /*4cd0*/  BSYNC.RECONVERGENT B1 ;  /* 0x0000000000017941 */ /* 0x000fea0003800200 */
.L_x_58826:
        /* <DEDUP_REMOVED lines=8> */
.L_x_58829:
        /* <DEDUP_REMOVED lines=15> */
.L_x_58760:
[----:B------:R-:W-:Y:S05]  /*4e50*/  BSYNC.RECONVERGENT B0 ;  /* 0x0000000000007941 */ /* 0x000fea0003800200 */
.L_x_58759:
        /* <DEDUP_REMOVED lines=23> */
.L_x_58830:
        /* <DEDUP_REMOVED lines=11> */
.L_x_61120:


//--------------------- .text._ZN2at6native29vectorized_elementwise_kernelILi8EZNS0_50_GLOBAL__N__2680c7bb_12_PowKernel_cu_7dd49032_317022pow_scalar_tensor_implIaEEvRNS_18TensorIteratorBaseET_EUlaE_St5arrayIPcLm2EEEEviT0_T1_ --------------------------
	.section	.text._ZN2at6native29vectorized_elementwise_kernelILi8EZNS0_50_GLOBAL__N__2680c7bb_12_PowKernel_cu_7dd49032_317022pow_scalar_tensor_implIaEEvRNS_18TensorIteratorBaseET_EUlaE_St5arrayIPcLm2EEEEviT0_T1_,"ax",@progbits
	.align	128
        .global         _ZN2at6native29vectorized_elementwise_kernelILi8EZNS0_50_GLOBAL__N__2680c7bb_12_PowKernel_cu_7dd49032_317022pow_scalar_tensor_implIaEEvRNS_18TensorIteratorBaseET_EUlaE_St5arrayIPcLm2EEEEviT0_T1_
        .type           _ZN2at6native29vectorized_elementwise_kernelILi8EZNS0_50_GLOBAL__N__2680c7bb_12_PowKernel_cu_7dd49032_317022pow_scalar_tensor_implIaEEvRNS_18TensorIteratorBaseET_EUlaE_St5arrayIPcLm2EEEEviT0_T1_,@function
        .size           _ZN2at6native29vectorized_elementwise_kernelILi8EZNS0_50_GLOBAL__N__2680c7bb_12_PowKernel_cu_7dd49032_317022pow_scalar_tensor_implIaEEvRNS_18TensorIteratorBaseET_EUlaE_St5arrayIPcLm2EEEEviT0_T1_,(.L_x_61121 - _ZN2at6native29vectorized_elementwise_kernelILi8EZNS0_50_GLOBAL__N__2680c7bb_12_PowKernel_cu_7dd49032_317022pow_scalar_tensor_implIaEEvRNS_18TensorIteratorBaseET_EUlaE_St5arrayIPcLm2EEEEviT0_T1_)
        .other          _ZN2at6native29vectorized_elementwise_kernelILi8EZNS0_50_GLOBAL__N__2680c7bb_12_PowKernel_cu_7dd49032_317022pow_scalar_tensor_implIaEEvRNS_18TensorIteratorBaseET_EUlaE_St5arrayIPcLm2EEEEviT0_T1_,@"STO_CUDA_ENTRY STV_DEFAULT"
_ZN2at6native29vectorized_elementwise_kernelILi8EZNS0_50_GLOBAL__N__2680c7bb_12_PowKernel_cu_7dd49032_317022pow_scalar_tensor_implIaEEvRNS_18TensorIteratorBaseET_EUlaE_St5arrayIPcLm2EEEEviT0_T1_:
.text._ZN2at6native29vectorized_elementwise_kernelILi8EZNS0_50_GLOBAL__N__2680c7bb_12_PowKernel_cu_7dd49032_317022pow_scalar_tensor_implIaEEvRNS_18TensorIteratorBaseET_EUlaE_St5arrayIPcLm2EEEEviT0_T1_:
[----:B------:R-:W-:Y:S01]  /*0000*/  LDC R1, c[0x0][0x37c] ;  /* 0x0000df00ff017b82 */ /* 0x000fe20000000800 */
[----:B------:R-:W-:Y:S05]  /*0010*/  EXIT ;  /* 0x000000000000794d */ /* 0x000fea0003800000 */
.L_x_58831:
        /* <DEDUP_REMOVED lines=14> */
.L_x_61121:


//--------------------- .text._ZN2at6native18elementwise_kernelILi128ELi4EZNS0_15gpu_kernel_implIZZZNS0_50_GLOBAL__N__2680c7bb_12_PowKernel_cu_7dd49032_317024pow_tensor_tensor_kernelERNS_18TensorIteratorBaseEENKUlvE_clEvENKUlvE_clEvEUlhhE_EEvS5_RKT_EUliE_EEviT1_ --------------------------
	.section	.text._ZN2at6native18elementwise_kernelILi128ELi4EZNS0_15gpu_kernel_implIZZZNS0_50_GLOBAL__N__2680c7bb_12_PowKernel_cu_7dd49032_317024pow_tensor_tensor_kernelERNS_18TensorIteratorBaseEENKUlvE_clEvENKUlvE_clEvEUlhhE_EEvS5_RKT_EUliE_EEviT1_,"ax",@progbits
	.align	128
        .global         _ZN2at6native18elementwise_kernelILi128ELi4EZNS0_15gpu_kernel_implIZZZNS0_50_GLOBAL__N__2680c7bb_12_PowKernel_cu_7dd49032_317024pow_tensor_tensor_kernelERNS_18TensorIteratorBaseEENKUlvE_clEvENKUlvE_clEvEUlhhE_EEvS5_RKT_EUliE_EEviT1_
        .type           _ZN2at6native18elementwise_kernelILi128ELi4EZNS0_15gpu_kernel_implIZZZNS0_50_GLOBAL__N__2680c7bb_12_PowKernel_cu_7dd49032_317024pow_tensor_tensor_kernelERNS_18TensorIteratorBaseEENKUlvE_clEvENKUlvE_clEvEUlhhE_EEvS5_RKT_EUliE_EEviT1_,@function
        .size           _ZN2at6native18elementwise_kernelILi128ELi4EZNS0_15gpu_kernel_implIZZZNS0_50_GLOBAL__N__2680c7bb_12_PowKernel_cu_7dd49032_317024pow_tensor_tensor_kernelERNS_18TensorIteratorBaseEENKUlvE_clEvENKUlvE_clEvEUlhhE_EEvS5_RKT_EUliE_EEviT1_,(.L_x_61122 - _ZN2at6native18elementwise_kernelILi128ELi4EZNS0_15gpu_kernel_implIZZZNS0_50_GLOBAL__N__2680c7bb_12_PowKernel_cu_7dd49032_317024pow_tensor_tensor_kernelERNS_18TensorIteratorBaseEENKUlvE_clEvENKUlvE_clEvEUlhhE_EEvS5_RKT_EUliE_EEviT1_)
        .other          _ZN2at6native18elementwise_kernelILi128ELi4EZNS0_15gpu_kernel_implIZZZNS0_50_GLOBAL__N__2680c7bb_12_PowKernel_cu_7dd49032_317024pow_tensor_tensor_kernelERNS_18TensorIteratorBaseEENKUlvE_clEvENKUlvE_clEvEUlhhE_EEvS5_RKT_EUliE_EEviT1_,@"STO_CUDA_ENTRY STV_DEFAULT"
_ZN2at6native18elementwise_kernelILi128ELi4EZNS0_15gpu_kernel_implIZZZNS0_50_GLOBAL__N__2680c7bb_12_PowKernel_cu_7dd49032_317024pow_tensor_tensor_kernelERNS_18TensorIteratorBaseEENKUlvE_clEvENKUlvE_clEvEUlhhE_EEvS5_RKT_EUliE_EEviT1_:
.text._ZN2at6native18elementwise_kernelILi128ELi4EZNS0_15gpu_kernel_implIZZZNS0_50_GLOBAL__N__2680c7bb_12_PowKernel_cu_7dd49032_317024pow_tensor_tensor_kernelERNS_18TensorIteratorBaseEENKUlvE_clEvENKUlvE_clEvEUlhhE_EEvS5_RKT_EUliE_EEviT1_:
        /* <DEDUP_REMOVED lines=372> */
.L_x_58834:
        /* <DEDUP_REMOVED lines=16> */
.L_x_58838:
[----:B------:R0:W5:Y:S01]  /*1840*/  LDG.E.U8 R19, desc[UR36][R4.64] ;  /* 0x0000002404137981 */ /* 0x000162000c1e1100 */
[----:B------:R-:W-:Y:S05]  /*1850*/  BRA `(.L_x_58840) ;  /* 0x0000000c005c7947 */ /* 0x000fea0003800000 */
.L_x_58837:
        /* <DEDUP_REMOVED lines=8> */
.L_x_58842:
[----:B------:R3:W5:Y:S01]  /*18e0*/  LDG.E.U8 R19, desc[UR36][R4.64] ;  /* 0x0000002404137981 */ /* 0x000762000c1e1100 */
[----:B------:R-:W-:Y:S05]  /*18f0*/  BRA `(.L_x_58840) ;  /* 0x0000000c00347947 */ /* 0x000fea0003800000 */
.L_x_58841:
[----:B------:R0:W5:Y:S01]  /*1900*/  LDG.E.U16 R19, desc[UR36][R4.64] ;  /* 0x0000002404137981 */ /* 0x000162000c1e1500 */
[----:B------:R-:W-:Y:S05]  /*1910*/  BRA `(.L_x_58840) ;  /* 0x0000000c002c7947 */ /* 0x000fea0003800000 */
.L_x_58836:
        /* <DEDUP_REMOVED lines=10> */
.L_x_58844:
[----:B------:R-:W2:Y:S02]  /*19c0*/  LDG.E.U16 R2, desc[UR36][R4.64] ;  /* 0x0000002404027981 */ /* 0x000ea4000c1e1500 */
[----:B--2---:R-:W-:-:S06]  /*19d0*/  HADD2.F32 R2, -RZ, R2.H0_H0 ;  /* 0x20000002ff027230 */ /* 0x004fcc0000004100 */
[----:B------:R-:W0:Y:S02]  /*19e0*/  F2I.S64.TRUNC R2, R2 ;  /* 0x0000000200027311 */ /* 0x000e24000020d900 */
[----:B0-----:R-:W-:Y:S01]  /*19f0*/  PRMT R19, R2, 0x7610, R19 ;  /* 0x0000761002137816 */ /* 0x001fe20000000013 */
[----:B------:R-:W-:Y:S06]  /*1a00*/  BRA `(.L_x_58840) ;  /* 0x0000000800f07947 */ /* 0x000fec0003800000 */
.L_x_58843:
        /* <DEDUP_REMOVED lines=10> */
.L_x_58846:
[----:B------:R-:W2:Y:S02]  /*1ab0*/  LDG.E.U16 R4, desc[UR36][R4.64] ;  /* 0x0000002404047981 */ /* 0x000ea4000c1e1500 */
[----:B--2---:R-:W-:-:S06]  /*1ac0*/  HADD2.F32 R2, -RZ, R4.H0_H0 ;  /* 0x20000004ff027230 */ /* 0x004fcc0000004100 */
[----:B------:R-:W0:Y:S02]  /*1ad0*/  F2I.S64.TRUNC R2, R2 ;  /* 0x0000000200027311 */ /* 0x000e24000020d900 */
[----:B0-----:R-:W-:Y:S01]  /*1ae0*/  PRMT R19, R2, 0x7610, R19 ;  /* 0x0000761002137816 */ /* 0x001fe20000000013 */
[----:B------:R-:W-:Y:S06]  /*1af0*/  BRA `(.L_x_58840) ;  /* 0x0000000800b47947 */ /* 0x000fec0003800000 */
.L_x_58845:
[----:B------:R-:W2:Y:S02]  /*1b00*/  LDG.E.64 R2, desc[UR36][R4.64] ;  /* 0x0000002404027981 */ /* 0x000ea4000c1e1b00 */
[----:B--2---:R-:W0:Y:S02]  /*1b10*/  F2I.S64.F64.TRUNC R2, R2 ;  /* 0x0000000200027311 */ /* 0x004e24000030d900 */
[----:B0-----:R-:W-:Y:S01]  /*1b20*/  PRMT R19, R2, 0x7610, R19 ;  /* 0x0000761002137816 */ /* 0x001fe20000000013 */
[----:B------:R-:W-:Y:S06]  /*1b30*/  BRA `(.L_x_58840) ;  /* 0x0000000800a47947 */ /* 0x000fec0003800000 */
.L_x_58835:
        /* <DEDUP_REMOVED lines=12> */
.L_x_58849:
[----:B------:R-:W2:Y:S02]  /*1c00*/  LDG.E.64 R4, desc[UR36][R4.64] ;  /* 0x0000002404047981 */ /* 0x000ea4000c1e1b00 */
[----:B--2---:R-:W0:Y:S02]  /*1c10*/  F2I.S64.F64.TRUNC R2, R4 ;  /* 0x0000000400027311 */ /* 0x004e24000030d900 */
[----:B0-----:R-:W-:Y:S01]  /*1c20*/  PRMT R19, R2, 0x7610, R19 ;  /* 0x0000761002137816 */ /* 0x001fe20000000013 */
[----:B------:R-:W-:Y:S06]  /*1c30*/  BRA `(.L_x_58840) ;  /* 0x0000000800647947 */ /* 0x000fec0003800000 */
.L_x_58848:
        /* <DEDUP_REMOVED lines=27> */
.L_x_58851:
        /* <DEDUP_REMOVED lines=14> */
.L_x_58850:
[----:B------:R-:W2:Y:S02]  /*1ed0*/  LDG.E.U16 R2, desc[UR36][R4.64] ;  /* 0x0000002404027981 */ /* 0x000ea4000c1e1500 */
[----:B--2---:R-:W-:-:S06]  /*1ee0*/  IMAD.U32 R2, R2, 0x10000, RZ ;  /* 0x0001000002027824 */ /* 0x004fcc00078e00ff */
[----:B------:R-:W0:Y:S02]  /*1ef0*/  F2I.S64.TRUNC R2, R2 ;  /* 0x0000000200027311 */ /* 0x000e24000020d900 */
[----:B0-----:R-:W-:Y:S01]  /*1f00*/  PRMT R19, R2, 0x7610, R19 ;  /* 0x0000761002137816 */ /* 0x001fe20000000013 */
[----:B------:R-:W-:Y:S06]  /*1f10*/  BRA `(.L_x_58840) ;  /* 0x0000000400ac7947 */ /* 0x000fec0003800000 */
.L_x_58847:
        /* <DEDUP_REMOVED lines=10> */
.L_x_58854:
        /* <DEDUP_REMOVED lines=21> */
.L_x_58858:
[----:B------:R-:W-:Y:S05]  /*2110*/  BSYNC.RECONVERGENT B1 ;  /* 0x0000000000017941 */ /* 0x000fea0003800200 */
.L_x_58857:
[----:B------:R-:W-:Y:S01]  /*2120*/  IMAD.SHL.U32 R0, R0, 0x100000, RZ ;  /* 0x0010000000007824 */ /* 0x000fe200078e00ff */
[----:B------:R-:W-:-:S04]  /*2130*/  LEA R2, R2, 0x3b800000, 0x17 ;  /* 0x3b80000002027811 */ /* 0x000fc800078eb8ff */
[----:B------:R-:W-:-:S07]  /*2140*/  LOP3.LUT R2, R2, R0, R7, 0xfe, !PT ;  /* 0x0000000002027212 */ /* 0x000fce00078efe07 */
.L_x_58856:
[----:B------:R-:W-:Y:S05]  /*2150*/  BSYNC.RECONVERGENT B0 ;  /* 0x0000000000007941 */ /* 0x000fea0003800200 */
.L_x_58855:
[----:B------:R-:W0:Y:S02]  /*2160*/  F2I.S64.TRUNC R2, R2 ;  /* 0x0000000200027311 */ /* 0x000e24000020d900 */
[----:B0-----:R-:W-:Y:S01]  /*2170*/  PRMT R19, R2, 0x7610, R19 ;  /* 0x0000761002137816 */ /* 0x001fe20000000013 */
[----:B------:R-:W-:Y:S06]  /*2180*/  BRA `(.L_x_58840) ;  /* 0x0000000400107947 */ /* 0x000fec0003800000 */
.L_x_58853:
        /* <DEDUP_REMOVED lines=21> */
.L_x_58862:
[----:B------:R-:W-:Y:S05]  /*22e0*/  BSYNC.RECONVERGENT B1 ;  /* 0x0000000000017941 */ /* 0x000fea0003800200 */
.L_x_58861:
[----:B------:R-:W-:Y:S01]  /*22f0*/  IMAD.SHL.U32 R0, R0, 0x200000, RZ ;  /* 0x0020000000007824 */ /* 0x000fe200078e00ff */
[----:B------:R-:W-:-:S04]  /*2300*/  LEA R2, R2, 0x37800000, 0x17 ;  /* 0x3780000002027811 */ /* 0x000fc800078eb8ff */
[----:B------:R-:W-:-:S07]  /*2310*/  LOP3.LUT R2, R2, R0, R7, 0xfe, !PT ;  /* 0x0000000002027212 */ /* 0x000fce00078efe07 */
.L_x_58860:
[----:B------:R-:W-:Y:S05]  /*2320*/  BSYNC.RECONVERGENT B0 ;  /* 0x0000000000007941 */ /* 0x000fea0003800200 */
.L_x_58859:
[----:B------:R-:W0:Y:S02]  /*2330*/  F2I.S64.TRUNC R2, R2 ;  /* 0x0000000200027311 */ /* 0x000e24000020d900 */
[----:B0-----:R-:W-:Y:S01]  /*2340*/  PRMT R19, R2, 0x7610, R19 ;  /* 0x0000761002137816 */ /* 0x001fe20000000013 */
[----:B------:R-:W-:Y:S06]  /*2350*/  BRA `(.L_x_58840) ;  /* 0x00000000009c7947 */ /* 0x000fec0003800000 */
.L_x_58852:
[----:B------:R-:W-:-:S09]  /*2360*/  UISETP.NE.AND UP0, UPT, UR4, 0x1c, UPT ;  /* 0x0000001c0400788c */ /* 0x000fd2000bf05270 */
[----:B------:R-:W-:Y:S05]  /*2370*/  BRA.U !UP0, `(.L_x_58863) ;  /* 0x0000000108907547 */ /* 0x000fea000b800000 */
[----:B------:R-:W-:-:S09]  /*2380*/  UISETP.NE.AND UP0, UPT, UR4, 0x1d, UPT ;  /* 0x0000001d0400788c */ /* 0x000fd2000bf05270 */
[----:B------:R-:W-:Y:S05]  /*2390*/  BRA.U !UP0, `(.L_x_58864) ;  /* 0x0000000108807547 */ /* 0x000fea000b800000 */
[----:B------:R-:W-:-:S09]  /*23a0*/  UISETP.NE.AND UP0, UPT, UR4, 0x2c, UPT ;  /* 0x0000002c0400788c */ /* 0x000fd2000bf05270 */
[----:B------:R-:W-:Y:S05]  /*23b0*/  BRA.U !UP0, `(.L_x_58865) ;  /* 0x0000000108487547 */ /* 0x000fea000b800000 */
.L_x_58839:
        /* <DEDUP_REMOVED lines=15> */
[----:B--2---:R-:W-:Y:S05]  /*24b0*/  CALL.ABS.NOINC R2 ;  /* 0x0000000002007343 */ /* 0x004fea0003c00000 */
.L_x_58866:
[----:B------:R-:W-:Y:S01]  /*24c0*/  PRMT R19, RZ, 0x7610, R19 ;  /* 0x00007610ff137816 */ /* 0x000fe20000000013 */
[----:B------:R-:W-:Y:S06]  /*24d0*/  BRA `(.L_x_58840) ;  /* 0x00000000003c7947 */ /* 0x000fec0003800000 */
.L_x_58865:
        /* <DEDUP_REMOVED lines=8> */
.L_x_58868:
[----:B------:R-:W-:Y:S05]  /*2560*/  BSYNC.RECONVERGENT B0 ;  /* 0x0000000000007941 */ /* 0x000fea0003800200 */
.L_x_58867:
[----:B------:R-:W0:Y:S02]  /*2570*/  F2I.S64.TRUNC R2, R2 ;  /* 0x0000000200027311 */ /* 0x000e24000020d900 */
[----:B0-----:R-:W-:Y:S01]  /*2580*/  PRMT R19, R2, 0x7610, R19 ;  /* 0x0000761002137816 */ /* 0x001fe20000000013 */
[----:B------:R-:W-:Y:S06]  /*2590*/  BRA `(.L_x_58840) ;  /* 0x00000000000c7947 */ /* 0x000fec0003800000 */
.L_x_58864:
[----:B------:R2:W5:Y:S01]  /*25a0*/  LDG.E.U8 R19, desc[UR36][R4.64] ;  /* 0x0000002404137981 */ /* 0x000562000c1e1100 */
[----:B------:R-:W-:Y:S05]  /*25b0*/  BRA `(.L_x_58840) ;  /* 0x0000000000047947 */ /* 0x000fea0003800000 */
.L_x_58863:
[----:B------:R1:W5:Y:S02]  /*25c0*/  LDG.E.U8 R19, desc[UR36][R4.64] ;  /* 0x0000002404137981 */ /* 0x000364000c1e1100 */
.L_x_58840:
        /* <DEDUP_REMOVED lines=16> */
.L_x_58872:
[----:B------:R3:W5:Y:S01]  /*26d0*/  LDG.E.U8 R0, desc[UR36][R4.64] ;  /* 0x0000002404007981 */ /* 0x000762000c1e1100 */
[----:B------:R-:W-:Y:S05]  /*26e0*/  BRA `(.L_x_58874) ;  /* 0x0000000c005c7947 */ /* 0x000fea0003800000 */
.L_x_58871:
        /* <DEDUP_REMOVED lines=8> */
.L_x_58876:
[----:B------:R1:W5:Y:S01]  /*2770*/  LDG.E.U8 R0, desc[UR36][R4.64] ;  /* 0x0000002404007981 */ /* 0x000362000c1e1100 */
[----:B------:R-:W-:Y:S05]  /*2780*/  BRA `(.L_x_58874) ;  /* 0x0000000c00347947 */ /* 0x000fea0003800000 */
.L_x_58875:
[----:B------:R2:W5:Y:S01]  /*2790*/  LDG.E.U16 R0, desc[UR36][R4.64] ;  /* 0x0000002404007981 */ /* 0x000562000c1e1500 */
[----:B------:R-:W-:Y:S05]  /*27a0*/  BRA `(.L_x_58874) ;  /* 0x0000000c002c7947 */ /* 0x000fea0003800000 */
.L_x_58870:
        /* <DEDUP_REMOVED lines=10> */
.L_x_58878:
[----:B------:R-:W2:Y:S02]  /*2850*/  LDG.E.U16 R2, desc[UR36][R4.64] ;  /* 0x0000002404027981 */ /* 0x000ea4000c1e1500 */
[----:B--2---:R-:W-:-:S06]  /*2860*/  HADD2.F32 R2, -RZ, R2.H0_H0 ;  /* 0x20000002ff027230 */ /* 0x004fcc0000004100 */
[----:B------:R-:W0:Y:S02]  /*2870*/  F2I.S64.TRUNC R2, R2 ;  /* 0x0000000200027311 */ /* 0x000e24000020d900 */
[----:B0-----:R-:W-:Y:S01]  /*2880*/  PRMT R0, R2, 0x7610, R0 ;  /* 0x0000761002007816 */ /* 0x001fe20000000000 */
[----:B------:R-:W-:Y:S06]  /*2890*/  BRA `(.L_x_58874) ;  /* 0x0000000800f07947 */ /* 0x000fec0003800000 */
.L_x_58877:
        /* <DEDUP_REMOVED lines=10> */
.L_x_58880:
[----:B------:R-:W2:Y:S02]  /*2940*/  LDG.E.U16 R4, desc[UR36][R4.64] ;  /* 0x0000002404047981 */ /* 0x000ea4000c1e1500 */
[----:B--2---:R-:W-:-:S06]  /*2950*/  HADD2.F32 R2, -RZ, R4.H0_H0 ;  /* 0x20000004ff027230 */ /* 0x004fcc0000004100 */
[----:B------:R-:W0:Y:S02]  /*2960*/  F2I.S64.TRUNC R2, R2 ;  /* 0x0000000200027311 */ /* 0x000e24000020d900 */
[----:B0-----:R-:W-:Y:S01]  /*2970*/  PRMT R0, R2, 0x7610, R0 ;  /* 0x0000761002007816 */ /* 0x001fe20000000000 */
[----:B------:R-:W-:Y:S06]  /*2980*/  BRA `(.L_x_58874) ;  /* 0x0000000800b47947 */ /* 0x000fec0003800000 */
.L_x_58879:
[----:B------:R-:W2:Y:S02]  /*2990*/  LDG.E.64 R2, desc[UR36][R4.64] ;  /* 0x0000002404027981 */ /* 0x000ea4000c1e1b00 */
[----:B--2---:R-:W0:Y:S02]  /*29a0*/  F2I.S64.F64.TRUNC R2, R2 ;  /* 0x0000000200027311 */ /* 0x004e24000030d900 */
[----:B0-----:R-:W-:Y:S01]  /*29b0*/  PRMT R0, R2, 0x7610, R0 ;  /* 0x0000761002007816 */ /* 0x001fe20000000000 */
[----:B------:R-:W-:Y:S06]  /*29c0*/  BRA `(.L_x_58874) ;  /* 0x0000000800a47947 */ /* 0x000fec0003800000 */
.L_x_58869:
        /* <DEDUP_REMOVED lines=12> */
.L_x_58883:
[----:B------:R-:W2:Y:S02]  /*2a90*/  LDG.E.64 R4, desc[UR36][R4.64] ;  /* 0x0000002404047981 */ /* 0x000ea4000c1e1b00 */
[----:B--2---:R-:W0:Y:S02]  /*2aa0*/  F2I.S64.F64.TRUNC R2, R4 ;  /* 0x0000000400027311 */ /* 0x004e24000030d900 */
[----:B0-----:R-:W-:Y:S01]  /*2ab0*/  PRMT R0, R2, 0x7610, R0 ;  /* 0x0000761002007816 */ /* 0x001fe20000000000 */
[----:B------:R-:W-:Y:S06]  /*2ac0*/  BRA `(.L_x_58874) ;  /* 0x0000000800647947 */ /* 0x000fec0003800000 */
.L_x_58882:
        /* <DEDUP_REMOVED lines=27> */
.L_x_58885:
        /* <DEDUP_REMOVED lines=14> */
.L_x_58884:
[----:B------:R-:W2:Y:S02]  /*2d60*/  LDG.E.U16 R2, desc[UR36][R4.64] ;  /* 0x0000002404027981 */ /* 0x000ea4000c1e1500 */
[----:B--2---:R-:W-:-:S06]  /*2d70*/  IMAD.U32 R2, R2, 0x10000, RZ ;  /* 0x0001000002027824 */ /* 0x004fcc00078e00ff */
[----:B------:R-:W0:Y:S02]  /*2d80*/  F2I.S64.TRUNC R2, R2 ;  /* 0x0000000200027311 */ /* 0x000e24000020d900 */
[----:B0-----:R-:W-:Y:S01]  /*2d90*/  PRMT R0, R2, 0x7610, R0 ;  /* 0x0000761002007816 */ /* 0x001fe20000000000 */
[----:B------:R-:W-:Y:S06]  /*2da0*/  BRA `(.L_x_58874) ;  /* 0x0000000400ac7947 */ /* 0x000fec0003800000 */
.L_x_58881:
        /* <DEDUP_REMOVED lines=10> */
.L_x_58888:
        /* <DEDUP_REMOVED lines=21> */
.L_x_58892:
[----:B------:R-:W-:Y:S05]  /*2fa0*/  BSYNC.RECONVERGENT B1 ;  /* 0x0000000000017941 */ /* 0x000fea0003800200 */
.L_x_58891:
[----:B------:R-:W-:Y:S01]  /*2fb0*/  IMAD.SHL.U32 R0, R0, 0x100000, RZ ;  /* 0x0010000000007824 */ /* 0x000fe200078e00ff */
[----:B------:R-:W-:-:S04]  /*2fc0*/  LEA R2, R2, 0x3b800000, 0x17 ;  /* 0x3b80000002027811 */ /* 0x000fc800078eb8ff */
[----:B------:R-:W-:-:S07]  /*2fd0*/  LOP3.LUT R2, R2, R0, R7, 0xfe, !PT ;  /* 0x0000000002027212 */ /* 0x000fce00078efe07 */
.L_x_58890:
[----:B------:R-:W-:Y:S05]  /*2fe0*/  BSYNC.RECONVERGENT B0 ;  /* 0x0000000000007941 */ /* 0x000fea0003800200 */
.L_x_58889:
[----:B------:R-:W0:Y:S02]  /*2ff0*/  F2I.S64.TRUNC R2, R2 ;  /* 0x0000000200027311 */ /* 0x000e24000020d900 */
[----:B0-----:R-:W-:Y:S01]  /*3000*/  PRMT R0, R2, 0x7610, R0 ;  /* 0x0000761002007816 */ /* 0x001fe20000000000 */
[----:B------:R-:W-:Y:S06]  /*3010*/  BRA `(.L_x_58874) ;  /* 0x0000000400107947 */ /* 0x000fec0003800000 */
.L_x_58887:
        /* <DEDUP_REMOVED lines=21> */
.L_x_58896:
[----:B------:R-:W-:Y:S05]  /*3170*/  BSYNC.RECONVERGENT B1 ;  /* 0x0000000000017941 */ /* 0x000fea0003800200 */
.L_x_58895:
[----:B------:R-:W-:Y:S01]  /*3180*/  IMAD.SHL.U32 R0, R0, 0x200000, RZ ;  /* 0x0020000000007824 */ /* 0x000fe200078e00ff */
[----:B------:R-:W-:-:S04]  /*3190*/  LEA R2, R2, 0x37800000, 0x17 ;  /* 0x3780000002027811 */ /* 0x000fc800078eb8ff */
[----:B------:R-:W-:-:S07]  /*31a0*/  LOP3.LUT R2, R2, R0, R7, 0xfe, !PT ;  /* 0x0000000002027212 */ /* 0x000fce00078efe07 */
.L_x_58894:
[----:B------:R-:W-:Y:S05]  /*31b0*/  BSYNC.RECONVERGENT B0 ;  /* 0x0000000000007941 */ /* 0x000fea0003800200 */
.L_x_58893:
[----:B------:R-:W0:Y:S02]  /*31c0*/  F2I.S64.TRUNC R2, R2 ;  /* 0x0000000200027311 */ /* 0x000e24000020d900 */
[----:B0-----:R-:W-:Y:S01]  /*31d0*/  PRMT R0, R2, 0x7610, R0 ;  /* 0x0000761002007816 */ /* 0x001fe20000000000 */
[----:B------:R-:W-:Y:S06]  /*31e0*/  BRA `(.L_x_58874) ;  /* 0x00000000009c7947 */ /* 0x000fec0003800000 */
.L_x_58886:
[----:B------:R-:W-:-:S09]  /*31f0*/  UISETP.NE.AND UP0, UPT, UR4, 0x1c, UPT ;  /* 0x0000001c0400788c */ /* 0x000fd2000bf05270 */
[----:B------:R-:W-:Y:S05]  /*3200*/  BRA.U !UP0, `(.L_x_58897) ;  /* 0x0000000108907547 */ /* 0x000fea000b800000 */
[----:B------:R-:W-:-:S09]  /*3210*/  UISETP.NE.AND UP0, UPT, UR4, 0x1d, UPT ;  /* 0x0000001d0400788c */ /* 0x000fd2000bf05270 */
[----:B------:R-:W-:Y:S05]  /*3220*/  BRA.U !UP0, `(.L_x_58898) ;  /* 0x0000000108807547 */ /* 0x000fea000b800000 */
[----:B------:R-:W-:-:S09]  /*3230*/  UISETP.NE.AND UP0, UPT, UR4, 0x2c, UPT ;  /* 0x0000002c0400788c */ /* 0x000fd2000bf05270 */
[----:B------:R-:W-:Y:S05]  /*3240*/  BRA.U !UP0, `(.L_x_58899) ;  /* 0x0000000108487547 */ /* 0x000fea000b800000 */
.L_x_58873:
        /* <DEDUP_REMOVED lines=16> */
.L_x_58900:
[----:B------:R-:W-:Y:S01]  /*3350*/  PRMT R0, RZ, 0x7610, R0 ;  /* 0x00007610ff007816 */ /* 0x000fe20000000000 */
[----:B------:R-:W-:Y:S06]  /*3360*/  BRA `(.L_x_58874) ;  /* 0x00000000003c7947 */ /* 0x000fec0003800000 */
.L_x_58899:
        /* <DEDUP_REMOVED lines=8> */
.L_x_58902:
[----:B------:R-:W-:Y:S05]  /*33f0*/  BSYNC.RECONVERGENT B0 ;  /* 0x0000000000007941 */ /* 0x000fea0003800200 */
.L_x_58901:
[----:B------:R-:W0:Y:S02]  /*3400*/  F2I.S64.TRUNC R2, R2 ;  /* 0x0000000200027311 */ /* 0x000e24000020d900 */
[----:B0-----:R-:W-:Y:S01]  /*3410*/  PRMT R0, R2, 0x7610, R0 ;  /* 0x0000761002007816 */ /* 0x001fe20000000000 */
[----:B------:R-:W-:Y:S06]  /*3420*/  BRA `(.L_x_58874) ;  /* 0x00000000000c7947 */ /* 0x000fec0003800000 */
.L_x_58898:
[----:B------:R0:W5:Y:S01]  /*3430*/  LDG.E.U8 R0, desc[UR36][R4.64] ;  /* 0x0000002404007981 */ /* 0x000162000c1e1100 */
[----:B------:R-:W-:Y:S05]  /*3440*/  BRA `(.L_x_58874) ;  /* 0x0000000000047947 */ /* 0x000fea0003800000 */
.L_x_58897:
[----:B------:R0:W5:Y:S02]  /*3450*/  LDG.E.U8 R0, desc[UR36][R4.64] ;  /* 0x0000002404007981 */ /* 0x000164000c1e1100 */
.L_x_58874:
[----:B-----5:R-:W-:Y:S01]  /*3460*/  LOP3.LUT P0, RZ, R0, 0xff, RZ, 0xc0, !PT ;  /* 0x000000ff00ff7812 */ /* 0x020fe2000780c0ff */
[----:B------:R-:W-:Y:S01]  /*3470*/  BSSY.RECONVERGENT B0, `(.L_x_58903) ;  /* 0x0000010000007945 */ /* 0x000fe20003800200 */
[----:B01234-:R-:W-:-:S11]  /*3480*/  MOV R5, 0x1 ;  /* 0x0000000100057802 */ /* 0x01ffd60000000f00 */
[----:B------:R-:W-:Y:S05]  /*3490*/  @!P0 BRA `(.L_x_58904) ;  /* 0x0000000000348947 */ /* 0x000fea0003800000 */
[----:B------:R-:W-:-:S07]  /*34a0*/  IMAD.MOV.U32 R5, RZ, RZ, 0x1 ;  /* 0x00000001ff057424 */ /* 0x000fce00078e00ff */
.L_x_58905:
        /* <DEDUP_REMOVED lines=12> */
.L_x_58904:
[----:B------:R-:W-:Y:S05]  /*3570*/  BSYNC.RECONVERGENT B0 ;  /* 0x0000000000007941 */ /* 0x000fea0003800200 */
.L_x_58903:
[----:B------:R-:W0:Y:S01]  /*3580*/  LDCU.64 UR6, c[0x0][0x5e8] ;  /* 0x0000bd00ff0677ac */ /* 0x000e220008000a00 */
[----:B------:R-:W-:Y:S01]  /*3590*/  BSSY.RECONVERGENT B6, `(.L_x_58906) ;  /* 0x00000e7000067945 */ /* 0x000fe20003800200 */
        /* <DEDUP_REMOVED lines=15> */
.L_x_58910:
[----:B------:R0:W-:Y:S01]  /*3690*/  STG.E.U8 desc[UR36][R2.64], R5 ;  /* 0x0000000502007986 */ /* 0x0001e2000c101124 */
[----:B------:R-:W-:Y:S05]  /*36a0*/  BRA `(.L_x_58912) ;  /* 0x0000000c00547947 */ /* 0x000fea0003800000 */
.L_x_58909:
        /* <DEDUP_REMOVED lines=10> */
.L_x_58914:
[----:B------:R-:W-:-:S05]  /*3750*/  LOP3.LUT R5, R5, 0xff, RZ, 0xc0, !PT ;  /* 0x000000ff05057812 */ /* 0x000fca00078ec0ff */
[----:B------:R0:W-:Y:S01]  /*3760*/  STG.E desc[UR36][R2.64], R5 ;  /* 0x0000000502007986 */ /* 0x0001e2000c101924 */
[----:B------:R-:W-:Y:S05]  /*3770*/  BRA `(.L_x_58912) ;  /* 0x0000000c00207947 */ /* 0x000fea0003800000 */
.L_x_58913:
[----:B------:R-:W-:-:S05]  /*3780*/  LOP3.LUT R5, R5, 0xff, RZ, 0xc0, !PT ;  /* 0x000000ff05057812 */ /* 0x000fca00078ec0ff */
[----:B------:R0:W-:Y:S01]  /*3790*/  STG.E.U16 desc[UR36][R2.64], R5 ;  /* 0x0000000502007986 */ /* 0x0001e2000c101524 */
[----:B------:R-:W-:Y:S05]  /*37a0*/  BRA `(.L_x_58912) ;  /* 0x0000000c00147947 */ /* 0x000fea0003800000 */
.L_x_58908:
        /* <DEDUP_REMOVED lines=10> */
.L_x_58916:
[----:B------:R-:W-:-:S04]  /*3850*/  LOP3.LUT R5, R5, 0xff, RZ, 0xc0, !PT ;  /* 0x000000ff05057812 */ /* 0x000fc800078ec0ff */
[----:B------:R-:W0:Y:S02]  /*3860*/  I2F.U16 R0, R5 ;  /* 0x0000000500007306 */ /* 0x000e240000101000 */
[----:B0-----:R-:W-:-:S05]  /*3870*/  F2FP.F16.F32.PACK_AB R0, RZ, R0 ;  /* 0x00000000ff00723e */ /* 0x001fca00000000ff */
[----:B------:R0:W-:Y:S01]  /*3880*/  STG.E.U16 desc[UR36][R2.64], R0 ;  /* 0x0000000002007986 */ /* 0x0001e2000c101524 */
[----:B------:R-:W-:Y:S05]  /*3890*/  BRA `(.L_x_58912) ;  /* 0x0000000800d87947 */ /* 0x000fea0003800000 */
.L_x_58915:
        /* <DEDUP_REMOVED lines=11> */
.L_x_58918:
[----:B------:R-:W-:-:S06]  /*3950*/  LOP3.LUT R5, R5, 0xff, RZ, 0xc0, !PT ;  /* 0x000000ff05057812 */ /* 0x000fcc00078ec0ff */
[----:B------:R-:W0:Y:S02]  /*3960*/  I2F.U16 R5, R5 ;  /* 0x0000000500057306 */ /* 0x000e240000101000 */
[----:B0-----:R-:W-:-:S04]  /*3970*/  F2FP.F16.F32.PACK_AB R5, RZ, R5 ;  /* 0x00000005ff05723e */ /* 0x001fc800000000ff */
[----:B------:R-:W-:-:S05]  /*3980*/  PRMT R5, R5, 0x5410, RZ ;  /* 0x0000541005057816 */ /* 0x000fca00000000ff */
[----:B------:R0:W-:Y:S01]  /*3990*/  STG.E desc[UR36][R2.64], R5 ;  /* 0x0000000502007986 */ /* 0x0001e2000c101924 */
[----:B------:R-:W-:Y:S05]  /*39a0*/  BRA `(.L_x_58912) ;  /* 0x0000000800947947 */ /* 0x000fea0003800000 */
.L_x_58917:
[----:B------:R-:W-:-:S06]  /*39b0*/  LOP3.LUT R5, R5, 0xff, RZ, 0xc0, !PT ;  /* 0x000000ff05057812 */ /* 0x000fcc00078ec0ff */
[----:B------:R-:W0:Y:S02]  /*39c0*/  I2F.F64.U16 R4, R5 ;  /* 0x0000000500047312 */ /* 0x000e240000101800 */
[----:B0-----:R0:W-:Y:S01]  /*39d0*/  STG.E.64 desc[UR36][R2.64], R4 ;  /* 0x0000000402007986 */ /* 0x0011e2000c101b24 */
[----:B------:R-:W-:Y:S05]  /*39e0*/  BRA `(.L_x_58912) ;  /* 0x0000000800847947 */ /* 0x000fea0003800000 */
.L_x_58907:
        /* <DEDUP_REMOVED lines=12> */
.L_x_58921:
[----:B------:R-:W-:Y:S02]  /*3ab0*/  LOP3.LUT R5, R5, 0xff, RZ, 0xc0, !PT ;  /* 0x000000ff05057812 */ /* 0x000fe400078ec0ff */
[----:B------:R-:W-:-:S04]  /*3ac0*/  CS2R R6, SRZ ;  /* 0x0000000000067805 */ /* 0x000fc8000001ff00 */
[----:B------:R-:W0:Y:S02]  /*3ad0*/  I2F.F64.U16 R4, R5 ;  /* 0x0000000500047312 */ /* 0x000e240000101800 */
[----:B0-----:R0:W-:Y:S01]  /*3ae0*/  STG.E.128 desc[UR36][R2.64], R4 ;  /* 0x0000000402007986 */ /* 0x0011e2000c101d24 */
[----:B------:R-:W-:Y:S05]  /*3af0*/  BRA `(.L_x_58912) ;  /* 0x0000000800407947 */ /* 0x000fea0003800000 */
.L_x_58920:
        /* <DEDUP_REMOVED lines=8> */
[----:B------:R-:W-:Y:S02]  /*3b80*/  HFMA2 R5, -RZ, RZ, 0, 7.569789886474609375e-06 ;  /* 0x0000007fff057431 */ /* 0x000fe400000001ff */
        /* <DEDUP_REMOVED lines=9> */
.L_x_58925:
[----:B------:R-:W-:Y:S05]  /*3c20*/  BSYNC.RECONVERGENT B0 ;  /* 0x0000000000007941 */ /* 0x000fea0003800200 */
.L_x_58924:
[----:B------:R0:W-:Y:S01]  /*3c30*/  STG.E.U8 desc[UR36][R2.64], R5 ;  /* 0x0000000502007986 */ /* 0x0001e2000c101124 */
[----:B------:R-:W-:Y:S05]  /*3c40*/  BRA `(.L_x_58912) ;  /* 0x0000000400ec7947 */ /* 0x000fea0003800000 */
.L_x_58923:
        /* <DEDUP_REMOVED lines=17> */
.L_x_58922:
[----:B------:R-:W-:-:S04]  /*3d60*/  LOP3.LUT R5, R5, 0xff, RZ, 0xc0, !PT ;  /* 0x000000ff05057812 */ /* 0x000fc800078ec0ff */
[----:B------:R-:W0:Y:S02]  /*3d70*/  I2F.U16 R0, R5 ;  /* 0x0000000500007306 */ /* 0x000e240000101000 */
[----:B0-----:R-:W-:-:S05]  /*3d80*/  F2FP.BF16.F32.PACK_AB R0, RZ, R0 ;  /* 0x00000000ff00723e */ /* 0x001fca00000010ff */
[----:B------:R0:W-:Y:S01]  /*3d90*/  STG.E.U16 desc[UR36][R2.64], R0 ;  /* 0x0000000002007986 */ /* 0x0001e2000c101524 */
[----:B------:R-:W-:Y:S05]  /*3da0*/  BRA `(.L_x_58912) ;  /* 0x0000000400947947 */ /* 0x000fea0003800000 */
.L_x_58919:
        /* <DEDUP_REMOVED lines=11> */
.L_x_58928:
        /* <DEDUP_REMOVED lines=13> */
.L_x_58931:
[----:B------:R-:W-:-:S04]  /*3f30*/  SHF.R.U32.HI R0, RZ, 0x14, R5 ;  /* 0x00000014ff007819 */ /* 0x000fc80000011605 */
[----:B------:R-:W-:-:S04]  /*3f40*/  LOP3.LUT R0, R0, 0x1, RZ, 0xc0, !PT ;  /* 0x0000000100007812 */ /* 0x000fc800078ec0ff */
[----:B------:R-:W-:-:S04]  /*3f50*/  IADD3 R0, PT, PT, R5, 0x487ffff, R0 ;  /* 0x0487ffff05007810 */ /* 0x000fc80007ffe000 */
[----:B------:R-:W-:-:S04]  /*3f60*/  SHF.R.U32.HI R0, RZ, 0x14, R0 ;  /* 0x00000014ff007819 */ /* 0x000fc80000011600 */
[----:B------:R-:W-:-:S07]  /*3f70*/  LOP3.LUT R4, R0, 0xff, RZ, 0xc0, !PT ;  /* 0x000000ff00047812 */ /* 0x000fce00078ec0ff */
.L_x_58932:
[----:B------:R-:W-:-:S07]  /*3f80*/  PRMT R0, R4, 0x7610, R0 ;  /* 0x0000761004007816 */ /* 0x000fce0000000000 */
.L_x_58930:
[----:B------:R-:W-:Y:S05]  /*3f90*/  BSYNC.RECONVERGENT B0 ;  /* 0x0000000000007941 */ /* 0x000fea0003800200 */
.L_x_58929:
[----:B------:R4:W-:Y:S01]  /*3fa0*/  STG.E.U8 desc[UR36][R2.64], R0 ;  /* 0x0000000002007986 */ /* 0x0009e2000c101124 */
[----:B------:R-:W-:Y:S05]  /*3fb0*/  BRA `(.L_x_58912) ;  /* 0x0000000400107947 */ /* 0x000fea0003800000 */
.L_x_58927:
        /* <DEDUP_REMOVED lines=13> */
.L_x_58935:
[----:B------:R-:W-:-:S04]  /*4090*/  SHF.R.U32.HI R0, RZ, 0x15, R5 ;  /* 0x00000015ff007819 */ /* 0x000fc80000011605 */
[----:B------:R-:W-:-:S04]  /*40a0*/  LOP3.LUT R0, R0, 0x1, RZ, 0xc0, !PT ;  /* 0x0000000100007812 */ /* 0x000fc800078ec0ff */
[----:B------:R-:W-:-:S04]  /*40b0*/  IADD3 R0, PT, PT, R5, 0x88fffff, R0 ;  /* 0x088fffff05007810 */ /* 0x000fc80007ffe000 */
[----:B------:R-:W-:-:S04]  /*40c0*/  SHF.R.U32.HI R0, RZ, 0x15, R0 ;  /* 0x00000015ff007819 */ /* 0x000fc80000011600 */
[----:B------:R-:W-:-:S07]  /*40d0*/  LOP3.LUT R4, R0, 0xff, RZ, 0xc0, !PT ;  /* 0x000000ff00047812 */ /* 0x000fce00078ec0ff */
.L_x_58936:
[----:B------:R-:W-:-:S07]  /*40e0*/  PRMT R0, R4, 0x7610, R0 ;  /* 0x0000761004007816 */ /* 0x000fce0000000000 */
.L_x_58934:
[----:B------:R-:W-:Y:S05]  /*40f0*/  BSYNC.RECONVERGENT B0 ;  /* 0x0000000000007941 */ /* 0x000fea0003800200 */
.L_x_58933:
[----:B------:R3:W-:Y:S01]  /*4100*/  STG.E.U8 desc[UR36][R2.64], R0 ;  /* 0x0000000002007986 */ /* 0x0007e2000c101124 */
[----:B------:R-:W-:Y:S05]  /*4110*/  BRA `(.L_x_58912) ;  /* 0x0000000000b87947 */ /* 0x000fea0003800000 */
.L_x_58926:
[----:B------:R-:W-:-:S09]  /*4120*/  UISETP.NE.AND UP0, UPT, UR4, 0x1c, UPT ;  /* 0x0000001c0400788c */ /* 0x000fd2000bf05270 */
[----:B------:R-:W-:Y:S05]  /*4130*/  BRA.U !UP0, `(.L_x_58937) ;  /* 0x0000000108a87547 */ /* 0x000fea000b800000 */
[----:B------:R-:W-:-:S09]  /*4140*/  UISETP.NE.AND UP0, UPT, UR4, 0x1d, UPT ;  /* 0x0000001d0400788c */ /* 0x000fd2000bf05270 */
[----:B------:R-:W-:Y:S05]  /*4150*/  BRA.U !UP0, `(.L_x_58938) ;  /* 0x0000000108907547 */ /* 0x000fea000b800000 */
[----:B------:R-:W-:-:S09]  /*4160*/  UISETP.NE.AND UP0, UPT, UR4, 0x2c, UPT ;  /* 0x0000002c0400788c */ /* 0x000fd2000bf05270 */
[----:B------:R-:W-:Y:S05]  /*4170*/  BRA.U !UP0, `(.L_x_58939) ;  /* 0x0000000108447547 */ /* 0x000fea000b800000 */
.L_x_58911:
        /* <DEDUP_REMOVED lines=16> */
.L_x_58940:
[----:B------:R-:W-:Y:S05]  /*4280*/  BRA `(.L_x_58912) ;  /* 0x00000000005c7947 */ /* 0x000fea0003800000 */
.L_x_58939:
        /* <DEDUP_REMOVED lines=17> */
.L_x_58938:
[----:B------:R-:W-:Y:S01]  /*43a0*/  LOP3.LUT R4, R5, 0xff, RZ, 0xc0, !PT ;  /* 0x000000ff05047812 */ /* 0x000fe200078ec0ff */
[----:B------:R-:W-:-:S05]  /*43b0*/  IMAD.MOV.U32 R5, RZ, RZ, RZ ;  /* 0x000000ffff057224 */ /* 0x000fca00078e00ff */
[----:B------:R2:W-:Y:S01]  /*43c0*/  STG.E.64 desc[UR36][R2.64], R4 ;  /* 0x0000000402007986 */ /* 0x0005e2000c101b24 */
[----:B------:R-:W-:Y:S05]  /*43d0*/  BRA `(.L_x_58912) ;  /* 0x0000000000087947 */ /* 0x000fea0003800000 */
.L_x_58937:
[----:B------:R-:W-:-:S05]  /*43e0*/  LOP3.LUT R5, R5, 0xff, RZ, 0xc0, !PT ;  /* 0x000000ff05057812 */ /* 0x000fca00078ec0ff */
[----:B------:R0:W-:Y:S02]  /*43f0*/  STG.E desc[UR36][R2.64], R5 ;  /* 0x0000000502007986 */ /* 0x0001e4000c101924 */
.L_x_58912:
[----:B------:R-:W-:Y:S05]  /*4400*/  BSYNC.RECONVERGENT B6 ;  /* 0x0000000000067941 */ /* 0x000fea0003800200 */
.L_x_58906:
[----:B------:R-:W-:-:S07]  /*4410*/  VIADD R17, R17, 0x80 ;  /* 0x0000008011117836 */ /* 0x000fce0000000000 */
.L_x_58833:
[----:B------:R-:W-:Y:S05]  /*4420*/  BSYNC.RECONVERGENT B7 ;  /* 0x0000000000077941 */ /* 0x000fea0003800200 */
.L_x_58832:
[----:B------:R-:W5:Y:S01]  /*4430*/  LDCU UR4, c[0x0][0x380] ;  /* 0x00007000ff0477ac */ /* 0x000f620008000800 */
[----:B------:R-:W-:Y:S01]  /*4440*/  BSSY.RECONVERGENT B7, `(.L_x_58941) ;  /* 0x0000432000077945 */ /* 0x000fe20003800200 */
[----:B-----5:R-:W-:-:S13]  /*4450*/  ISETP.GE.AND P0, PT, R17, UR4, PT ;  /* 0x0000000411007c0c */ /* 0x020fda000bf06270 */
[----:B------:R-:W-:Y:S05]  /*4460*/  @P0 BRA `(.L_x_58942) ;  /* 0x0000004000bc0947 */ /* 0x000fea0003800000 */
[----:B------:R-:W5:Y:S01]  /*4470*/  LDCU UR4, c[0x0][0x388] ;  /* 0x00007100ff0477ac */ /* 0x000f620008000800 */
[----:B0--34-:R-:W-:Y:S02]  /*4480*/  HFMA2 R0, -RZ, RZ, 0, 0 ;  /* 0x00000000ff007431 */ /* 0x019fe400000001ff */
[----:B------:R-:W-:Y:S02]  /*4490*/  IMAD.MOV.U32 R18, RZ, RZ, RZ ;  /* 0x000000ffff127224 */ /* 0x000fe400078e00ff */
        /* <DEDUP_REMOVED lines=351> */
.L_x_58943:
[----:B------:R-:W2:Y:S01]  /*5a90*/  LDCU.64 UR6, c[0x0][0x5f0] ;  /* 0x0000be00ff0677ac */ /* 0x000ea20008000a00 */
[----:B------:R-:W-:-:S04]  /*5aa0*/  UPRMT UR4, UR40, 0x7771, URZ ;  /* 0x0000777128047896 */ /* 0x000fc800080000ff */
[----:B------:R-:W-:Y:S01]  /*5ab0*/  UISETP.GT.AND UP0, UPT, UR4, 0x9, UPT ;  /* 0x000000090400788c */ /* 0x000fe2000bf04270 */
[----:B--2---:R-:W-:-:S05]  /*5ac0*/  IADD3 R4, P0, PT, R0, UR6, RZ ;  /* 0x0000000600047c10 */ /* 0x004fca000ff1e0ff */
[----:B-1----:R-:W-:-:S03]  /*5ad0*/  IMAD.X R5, RZ, RZ, UR7, P0 ;  /* 0x00000007ff057e24 */ /* 0x002fc600080e06ff */
        /* <DEDUP_REMOVED lines=11> */
.L_x_58947:
[----:B------:R4:W5:Y:S01]  /*5b90*/  LDG.E.U8 R19, desc[UR36][R4.64] ;  /* 0x0000002404137981 */ /* 0x000962000c1e1100 */
[----:B------:R-:W-:Y:S05]  /*5ba0*/  BRA `(.L_x_58949) ;  /* 0x0000000c005c7947 */ /* 0x000fea0003800000 */
.L_x_58946:
        /* <DEDUP_REMOVED lines=8> */
.L_x_58951:
[----:B------:R2:W5:Y:S01]  /*5c30*/  LDG.E.U8 R19, desc[UR36][R4.64] ;  /* 0x0000002404137981 */ /* 0x000562000c1e1100 */
[----:B------:R-:W-:Y:S05]  /*5c40*/  BRA `(.L_x_58949) ;  /* 0x0000000c00347947 */ /* 0x000fea0003800000 */
.L_x_58950:
[----:B------:R0:W5:Y:S01]  /*5c50*/  LDG.E.U16 R19, desc[UR36][R4.64] ;  /* 0x0000002404137981 */ /* 0x000162000c1e1500 */
[----:B------:R-:W-:Y:S05]  /*5c60*/  BRA `(.L_x_58949) ;  /* 0x0000000c002c7947 */ /* 0x000fea0003800000 */
.L_x_58945:
        /* <DEDUP_REMOVED lines=10> */
.L_x_58953:
[----:B------:R-:W2:Y:S02]  /*5d10*/  LDG.E.U16 R2, desc[UR36][R4.64] ;  /* 0x0000002404027981 */ /* 0x000ea4000c1e1500 */
[----:B--2---:R-:W-:-:S06]  /*5d20*/  HADD2.F32 R2, -RZ, R2.H0_H0 ;  /* 0x20000002ff027230 */ /* 0x004fcc0000004100 */
[----:B------:R-:W0:Y:S02]  /*5d30*/  F2I.S64.TRUNC R2, R2 ;  /* 0x0000000200027311 */ /* 0x000e24000020d900 */
[----:B0-----:R-:W-:Y:S01]  /*5d40*/  PRMT R19, R2, 0x7610, R19 ;  /* 0x0000761002137816 */ /* 0x001fe20000000013 */
[----:B------:R-:W-:Y:S06]  /*5d50*/  BRA `(.L_x_58949) ;  /* 0x0000000800f07947 */ /* 0x000fec0003800000 */
.L_x_58952:
        /* <DEDUP_REMOVED lines=10> */
.L_x_58955:
[----:B------:R-:W2:Y:S02]  /*5e00*/  LDG.E.U16 R4, desc[UR36][R4.64] ;  /* 0x0000002404047981 */ /* 0x000ea4000c1e1500 */
[----:B--2---:R-:W-:-:S06]  /*5e10*/  HADD2.F32 R2, -RZ, R4.H0_H0 ;  /* 0x20000004ff027230 */ /* 0x004fcc0000004100 */
[----:B------:R-:W0:Y:S02]  /*5e20*/  F2I.S64.TRUNC R2, R2 ;  /* 0x0000000200027311 */ /* 0x000e24000020d900 */
[----:B0-----:R-:W-:Y:S01]  /*5e30*/  PRMT R19, R2, 0x7610, R19 ;  /* 0x0000761002137816 */ /* 0x001fe20000000013 */
[----:B------:R-:W-:Y:S06]  /*5e40*/  BRA `(.L_x_58949) ;  /* 0x0000000800b47947 */ /* 0x000fec0003800000 */
.L_x_58954:
[----:B------:R-:W2:Y:S02]  /*5e50*/  LDG.E.64 R2, desc[UR36][R4.64] ;  /* 0x0000002404027981 */ /* 0x000ea4000c1e1b00 */
[----:B--2---:R-:W0:Y:S02]  /*5e60*/  F2I.S64.F64.TRUNC R2, R2 ;  /* 0x0000000200027311 */ /* 0x004e24000030d900 */
[----:B0-----:R-:W-:Y:S01]  /*5e70*/  PRMT R19, R2, 0x7610, R19 ;  /* 0x0000761002137816 */ /* 0x001fe20000000013 */
[----:B------:R-:W-:Y:S06]  /*5e80*/  BRA `(.L_x_58949) ;  /* 0x0000000800a47947 */ /* 0x000fec0003800000 */
.L_x_58944:
        /* <DEDUP_REMOVED lines=12> */
.L_x_58958:
[----:B------:R-:W2:Y:S02]  /*5f50*/  LDG.E.64 R4, desc[UR36][R4.64] ;  /* 0x0000002404047981 */ /* 0x000ea4000c1e1b00 */
[----:B--2---:R-:W0:Y:S02]  /*5f60*/  F2I.S64.F64.TRUNC R2, R4 ;  /* 0x0000000400027311 */ /* 0x004e24000030d900 */
[----:B0-----:R-:W-:Y:S01]  /*5f70*/  PRMT R19, R2, 0x7610, R19 ;  /* 0x0000761002137816 */ /* 0x001fe20000000013 */
[----:B------:R-:W-:Y:S06]  /*5f80*/  BRA `(.L_x_58949) ;  /* 0x0000000800647947 */ /* 0x000fec0003800000 */
.L_x_58957:
        /* <DEDUP_REMOVED lines=27> */
.L_x_58960:
        /* <DEDUP_REMOVED lines=14> */
.L_x_58959:
[----:B------:R-:W2:Y:S02]  /*6220*/  LDG.E.U16 R2, desc[UR36][R4.64] ;  /* 0x0000002404027981 */ /* 0x000ea4000c1e1500 */
[----:B--2---:R-:W-:-:S06]  /*6230*/  IMAD.U32 R2, R2, 0x10000, RZ ;  /* 0x0001000002027824 */ /* 0x004fcc00078e00ff */
[----:B------:R-:W0:Y:S02]  /*6240*/  F2I.S64.TRUNC R2, R2 ;  /* 0x0000000200027311 */ /* 0x000e24000020d900 */
[----:B0-----:R-:W-:Y:S01]  /*6250*/  PRMT R19, R2, 0x7610, R19 ;  /* 0x0000761002137816 */ /* 0x001fe20000000013 */
[----:B------:R-:W-:Y:S06]  /*6260*/  BRA `(.L_x_58949) ;  /* 0x0000000400ac7947 */ /* 0x000fec0003800000 */
.L_x_58956:
        /* <DEDUP_REMOVED lines=10> */
.L_x_58963:
        /* <DEDUP_REMOVED lines=21> */
.L_x_58967:
[----:B------:R-:W-:Y:S05]  /*6460*/  BSYNC.RECONVERGENT B1 ;  /* 0x0000000000017941 */ /* 0x000fea0003800200 */
.L_x_58966:
[----:B------:R-:W-:Y:S01]  /*6470*/  IMAD.SHL.U32 R0, R0, 0x100000, RZ ;  /* 0x0010000000007824 */ /* 0x000fe200078e00ff */
[----:B------:R-:W-:-:S04]  /*6480*/  LEA R2, R2, 0x3b800000, 0x17 ;  /* 0x3b80000002027811 */ /* 0x000fc800078eb8ff */
[----:B------:R-:W-:-:S07]  /*6490*/  LOP3.LUT R2, R2, R0, R7, 0xfe, !PT ;  /* 0x0000000002027212 */ /* 0x000fce00078efe07 */
.L_x_58965:
[----:B------:R-:W-:Y:S05]  /*64a0*/  BSYNC.RECONVERGENT B0 ;  /* 0x0000000000007941 */ /* 0x000fea0003800200 */
.L_x_58964:
[----:B------:R-:W0:Y:S02]  /*64b0*/  F2I.S64.TRUNC R2, R2 ;  /* 0x0000000200027311 */ /* 0x000e24000020d900 */
[----:B0-----:R-:W-:Y:S01]  /*64c0*/  PRMT R19, R2, 0x7610, R19 ;  /* 0x0000761002137816 */ /* 0x001fe20000000013 */
[----:B------:R-:W-:Y:S06]  /*64d0*/  BRA `(.L_x_58949) ;  /* 0x0000000400107947 */ /* 0x000fec0003800000 */
.L_x_58962:
        /* <DEDUP_REMOVED lines=21> */
.L_x_58971:
[----:B------:R-:W-:Y:S05]  /*6630*/  BSYNC.RECONVERGENT B1 ;  /* 0x0000000000017941 */ /* 0x000fea0003800200 */
.L_x_58970:
[----:B------:R-:W-:Y:S01]  /*6640*/  IMAD.SHL.U32 R0, R0, 0x200000, RZ ;  /* 0x0020000000007824 */ /* 0x000fe200078e00ff */
[----:B------:R-:W-:-:S04]  /*6650*/  LEA R2, R2, 0x37800000, 0x17 ;  /* 0x3780000002027811 */ /* 0x000fc800078eb8ff */
[----:B------:R-:W-:-:S07]  /*6660*/  LOP3.LUT R2, R2, R0, R7, 0xfe, !PT ;  /* 0x0000000002027212 */ /* 0x000fce00078efe07 */
.L_x_58969:
[----:B------:R-:W-:Y:S05]  /*6670*/  BSYNC.RECONVERGENT B0 ;  /* 0x0000000000007941 */ /* 0x000fea0003800200 */
.L_x_58968:
[----:B------:R-:W0:Y:S02]  /*6680*/  F2I.S64.TRUNC R2, R2 ;  /* 0x0000000200027311 */ /* 0x000e24000020d900 */
[----:B0-----:R-:W-:Y:S01]  /*6690*/  PRMT R19, R2, 0x7610, R19 ;  /* 0x0000761002137816 */ /* 0x001fe20000000013 */
[----:B------:R-:W-:Y:S06]  /*66a0*/  BRA `(.L_x_58949) ;  /* 0x00000000009c7947 */ /* 0x000fec0003800000 */
.L_x_58961:
        /* <DEDUP_REMOVED lines=14> */
.L_x_58975:
[----:B------:R-:W-:Y:S05]  /*6790*/  BSYNC.RECONVERGENT B0 ;  /* 0x0000000000007941 */ /* 0x000fea0003800200 */
.L_x_58974:
[----:B------:R-:W0:Y:S02]  /*67a0*/  F2I.S64.TRUNC R2, R2 ;  /* 0x0000000200027311 */ /* 0x000e24000020d900 */
[----:B0-----:R-:W-:Y:S01]  /*67b0*/  PRMT R19, R2, 0x7610, R19 ;  /* 0x0000761002137816 */ /* 0x001fe20000000013 */
[----:B------:R-:W-:Y:S06]  /*67c0*/  BRA `(.L_x_58949) ;  /* 0x0000000000547947 */ /* 0x000fec0003800000 */
.L_x_58948:
        /* <DEDUP_REMOVED lines=16> */
.L_x_58976:
[----:B------:R-:W-:Y:S01]  /*68d0*/  PRMT R19, RZ, 0x7610, R19 ;  /* 0x00007610ff137816 */ /* 0x000fe20000000013 */
[----:B------:R-:W-:Y:S06]  /*68e0*/  BRA `(.L_x_58949) ;  /* 0x00000000000c7947 */ /* 0x000fec0003800000 */
.L_x_58973:
[----:B------:R0:W5:Y:S01]  /*68f0*/  LDG.E.U8 R19, desc[UR36][R4.64] ;  /* 0x0000002404137981 */ /* 0x000162000c1e1100 */
[----:B------:R-:W-:Y:S05]  /*6900*/  BRA `(.L_x_58949) ;  /* 0x0000000000047947 */ /* 0x000fea0003800000 */
.L_x_58972:
[----:B------:R0:W5:Y:S02]  /*6910*/  LDG.E.U8 R19, desc[UR36][R4.64] ;  /* 0x0000002404137981 */ /* 0x000164000c1e1100 */
.L_x_58949:
[----:B------:R-:W0:Y:S01]  /*6920*/  LDCU.64 UR6, c[0x0][0x5f8] ;  /* 0x0000bf00ff0677ac */ /* 0x000e220008000a00 */
[----:B------:R-:W-:-:S04]  /*6930*/  UPRMT UR4, UR40, 0x7772, URZ ;  /* 0x0000777228047896 */ /* 0x000fc800080000ff */
[----:B------:R-:W-:Y:S01]  /*6940*/  UISETP.GT.AND UP0, UPT, UR4, 0x9, UPT ;  /* 0x000000090400788c */ /* 0x000fe2000bf04270 */
[----:B01234-:R-:W-:-:S04]  /*6950*/  IADD3 R4, P0, PT, R18, UR6, RZ ;  /* 0x0000000612047c10 */ /* 0x01ffc8000ff1e0ff */
        /* <DEDUP_REMOVED lines=12> */
.L_x_58980:
[----:B------:R0:W5:Y:S01]  /*6a20*/  LDG.E.U8 R0, desc[UR36][R4.64] ;  /* 0x0000002404007981 */ /* 0x000162000c1e1100 */
[----:B------:R-:W-:Y:S05]  /*6a30*/  BRA `(.L_x_58982) ;  /* 0x0000000c005c7947 */ /* 0x000fea0003800000 */
.L_x_58979:
        /* <DEDUP_REMOVED lines=8> */
.L_x_58984:
[----:B------:R3:W5:Y:S01]  /*6ac0*/  LDG.E.U8 R0, desc[UR36][R4.64] ;  /* 0x0000002404007981 */ /* 0x000762000c1e1100 */
[----:B------:R-:W-:Y:S05]  /*6ad0*/  BRA `(.L_x_58982) ;  /* 0x0000000c00347947 */ /* 0x000fea0003800000 */
.L_x_58983:
[----:B------:R2:W5:Y:S01]  /*6ae0*/  LDG.E.U16 R0, desc[UR36][R4.64] ;  /* 0x0000002404007981 */ /* 0x000562000c1e1500 */
[----:B------:R-:W-:Y:S05]  /*6af0*/  BRA `(.L_x_58982) ;  /* 0x0000000c002c7947 */ /* 0x000fea0003800000 */
.L_x_58978:
        /* <DEDUP_REMOVED lines=10> */
.L_x_58986:
[----:B------:R-:W2:Y:S02]  /*6ba0*/  LDG.E.U16 R2, desc[UR36][R4.64] ;  /* 0x0000002404027981 */ /* 0x000ea4000c1e1500 */
[----:B--2---:R-:W-:-:S06]  /*6bb0*/  HADD2.F32 R2, -RZ, R2.H0_H0 ;  /* 0x20000002ff027230 */ /* 0x004fcc0000004100 */
[----:B------:R-:W0:Y:S02]  /*6bc0*/  F2I.S64.TRUNC R2, R2 ;  /* 0x0000000200027311 */ /* 0x000e24000020d900 */
[----:B0-----:R-:W-:Y:S01]  /*6bd0*/  PRMT R0, R2, 0x7610, R0 ;  /* 0x0000761002007816 */ /* 0x001fe20000000000 */
[----:B------:R-:W-:Y:S06]  /*6be0*/  BRA `(.L_x_58982) ;  /* 0x0000000800f07947 */ /* 0x000fec0003800000 */
.L_x_58985:
        /* <DEDUP_REMOVED lines=10> */
.L_x_58988:
[----:B------:R-:W2:Y:S02]  /*6c90*/  LDG.E.U16 R4, desc[UR36][R4.64] ;  /* 0x0000002404047981 */ /* 0x000ea4000c1e1500 */
[----:B--2---:R-:W-:-:S06]  /*6ca0*/  HADD2.F32 R2, -RZ, R4.H0_H0 ;  /* 0x20000004ff027230 */ /* 0x004fcc0000004100 */
[----:B------:R-:W0:Y:S02]  /*6cb0*/  F2I.S64.TRUNC R2, R2 ;  /* 0x0000000200027311 */ /* 0x000e24000020d900 */
[----:B0-----:R-:W-:Y:S01]  /*6cc0*/  PRMT R0, R2, 0x7610, R0 ;  /* 0x0000761002007816 */ /* 0x001fe20000000000 */
[----:B------:R-:W-:Y:S06]  /*6cd0*/  BRA `(.L_x_58982) ;  /* 0x0000000800b47947 */ /* 0x000fec0003800000 */
.L_x_58987:
[----:B------:R-:W2:Y:S02]  /*6ce0*/  LDG.E.64 R2, desc[UR36][R4.64] ;  /* 0x0000002404027981 */ /* 0x000ea4000c1e1b00 */
[----:B--2---:R-:W0:Y:S02]  /*6cf0*/  F2I.S64.F64.TRUNC R2, R2 ;  /* 0x0000000200027311 */ /* 0x004e24000030d900 */
[----:B0-----:R-:W-:Y:S01]  /*6d00*/  PRMT R0, R2, 0x7610, R0 ;  /* 0x0000761002007816 */ /* 0x001fe20000000000 */
[----:B------:R-:W-:Y:S06]  /*6d10*/  BRA `(.L_x_58982) ;  /* 0x0000000800a47947 */ /* 0x000fec0003800000 */
.L_x_58977:
        /* <DEDUP_REMOVED lines=12> */
.L_x_58991:
[----:B------:R-:W2:Y:S02]  /*6de0*/  LDG.E.64 R4, desc[UR36][R4.64] ;  /* 0x0000002404047981 */ /* 0x000ea4000c1e1b00 */
[----:B--2---:R-:W0:Y:S02]  /*6df0*/  F2I.S64.F64.TRUNC R2, R4 ;  /* 0x0000000400027311 */ /* 0x004e24000030d900 */
[----:B0-----:R-:W-:Y:S01]  /*6e00*/  PRMT R0, R2, 0x7610, R0 ;  /* 0x0000761002007816 */ /* 0x001fe20000000000 */
[----:B------:R-:W-:Y:S06]  /*6e10*/  BRA `(.L_x_58982) ;  /* 0x0000000800647947 */ /* 0x000fec0003800000 */
.L_x_58990:
        /* <DEDUP_REMOVED lines=27> */
.L_x_58993:
        /* <DEDUP_REMOVED lines=14> */
.L_x_58992:
[----:B------:R-:W2:Y:S02]  /*70b0*/  LDG.E.U16 R2, desc[UR36][R4.64] ;  /* 0x0000002404027981 */ /* 0x000ea4000c1e1500 */
[----:B--2---:R-:W-:-:S06]  /*70c0*/  SHF.L.U32 R2, R2, 0x10, RZ ;  /* 0x0000001002027819 */ /* 0x004fcc00000006ff */
[----:B------:R-:W0:Y:S02]  /*70d0*/  F2I.S64.TRUNC R2, R2 ;  /* 0x0000000200027311 */ /* 0x000e24000020d900 */
[----:B0-----:R-:W-:Y:S01]  /*70e0*/  PRMT R0, R2, 0x7610, R0 ;  /* 0x0000761002007816 */ /* 0x001fe20000000000 */
[----:B------:R-:W-:Y:S06]  /*70f0*/  BRA `(.L_x_58982) ;  /* 0x0000000400ac7947 */ /* 0x000fec0003800000 */
.L_x_58989:
        /* <DEDUP_REMOVED lines=10> */
.L_x_58996:
        /* <DEDUP_REMOVED lines=21> */
.L_x_59000:
[----:B------:R-:W-:Y:S05]  /*72f0*/  BSYNC.RECONVERGENT B1 ;  /* 0x0000000000017941 */ /* 0x000fea0003800200 */
.L_x_58999:
[----:B------:R-:W-:Y:S02]  /*7300*/  SHF.L.U32 R0, R0, 0x14, RZ ;  /* 0x0000001400007819 */ /* 0x000fe400000006ff */
[----:B------:R-:W-:-:S04]  /*7310*/  LEA R2, R2, 0x3b800000, 0x17 ;  /* 0x3b80000002027811 */ /* 0x000fc800078eb8ff */
[----:B------:R-:W-:-:S07]  /*7320*/  LOP3.LUT R2, R2, R0, R7, 0xfe, !PT ;  /* 0x0000000002027212 */ /* 0x000fce00078efe07 */
.L_x_58998:
[----:B------:R-:W-:Y:S05]  /*7330*/  BSYNC.RECONVERGENT B0 ;  /* 0x0000000000007941 */ /* 0x000fea0003800200 */
.L_x_58997:
[----:B------:R-:W0:Y:S02]  /*7340*/  F2I.S64.TRUNC R2, R2 ;  /* 0x0000000200027311 */ /* 0x000e24000020d900 */
[----:B0-----:R-:W-:Y:S01]  /*7350*/  PRMT R0, R2, 0x7610, R0 ;  /* 0x0000761002007816 */ /* 0x001fe20000000000 */
[----:B------:R-:W-:Y:S06]  /*7360*/  BRA `(.L_x_58982) ;  /* 0x0000000400107947 */ /* 0x000fec0003800000 */
.L_x_58995:
        /* <DEDUP_REMOVED lines=21> */
.L_x_59004:
[----:B------:R-:W-:Y:S05]  /*74c0*/  BSYNC.RECONVERGENT B1 ;  /* 0x0000000000017941 */ /* 0x000fea0003800200 */
.L_x_59003:
[----:B------:R-:W-:Y:S02]  /*74d0*/  SHF.L.U32 R0, R0, 0x15, RZ ;  /* 0x0000001500007819 */ /* 0x000fe400000006ff */
[----:B------:R-:W-:-:S04]  /*74e0*/  LEA R2, R2, 0x37800000, 0x17 ;  /* 0x3780000002027811 */ /* 0x000fc800078eb8ff */
[----:B------:R-:W-:-:S07]  /*74f0*/  LOP3.LUT R2, R2, R0, R7, 0xfe, !PT ;  /* 0x0000000002027212 */ /* 0x000fce00078efe07 */
.L_x_59002:
[----:B------:R-:W-:Y:S05]  /*7500*/  BSYNC.RECONVERGENT B0 ;  /* 0x0000000000007941 */ /* 0x000fea0003800200 */
.L_x_59001:
[----:B------:R-:W0:Y:S02]  /*7510*/  F2I.S64.TRUNC R2, R2 ;  /* 0x0000000200027311 */ /* 0x000e24000020d900 */
[----:B0-----:R-:W-:Y:S01]  /*7520*/  PRMT R0, R2, 0x7610, R0 ;  /* 0x0000761002007816 */ /* 0x001fe20000000000 */
[----:B------:R-:W-:Y:S06]  /*7530*/  BRA `(.L_x_58982) ;  /* 0x00000000009c7947 */ /* 0x000fec0003800000 */
.L_x_58994:
        /* <DEDUP_REMOVED lines=14> */
.L_x_59008:
[----:B------:R-:W-:Y:S05]  /*7620*/  BSYNC.RECONVERGENT B0 ;  /* 0x0000000000007941 */ /* 0x000fea0003800200 */
.L_x_59007:
[----:B------:R-:W0:Y:S02]  /*7630*/  F2I.S64.TRUNC R2, R2 ;  /* 0x0000000200027311 */ /* 0x000e24000020d900 */
[----:B0-----:R-:W-:Y:S01]  /*7640*/  PRMT R0, R2, 0x7610, R0 ;  /* 0x0000761002007816 */ /* 0x001fe20000000000 */
[----:B------:R-:W-:Y:S06]  /*7650*/  BRA `(.L_x_58982) ;  /* 0x0000000000547947 */ /* 0x000fec0003800000 */
.L_x_58981:
        /* <DEDUP_REMOVED lines=16> */
.L_x_59009:
[----:B------:R-:W-:Y:S01]  /*7760*/  PRMT R0, RZ, 0x7610, R0 ;  /* 0x00007610ff007816 */ /* 0x000fe20000000000 */
[----:B------:R-:W-:Y:S06]  /*7770*/  BRA `(.L_x_58982) ;  /* 0x00000000000c7947 */ /* 0x000fec0003800000 */
.L_x_59006:
[----:B------:R0:W5:Y:S01]  /*7780*/  LDG.E.U8 R0, desc[UR36][R4.64] ;  /* 0x0000002404007981 */ /* 0x000162000c1e1100 */
[----:B------:R-:W-:Y:S05]  /*7790*/  BRA `(.L_x_58982) ;  /* 0x0000000000047947 */ /* 0x000fea0003800000 */
.L_x_59005:
[----:B------:R0:W5:Y:S02]  /*77a0*/  LDG.E.U8 R0, desc[UR36][R4.64] ;  /* 0x0000002404007981 */ /* 0x000164000c1e1100 */
.L_x_58982:
[----:B-----5:R-:W-:Y:S01]  /*77b0*/  LOP3.LUT P0, RZ, R0, 0xff, RZ, 0xc0, !PT ;  /* 0x000000ff00ff7812 */ /* 0x020fe2000780c0ff */
[----:B------:R-:W-:Y:S01]  /*77c0*/  BSSY.RECONVERGENT B0, `(.L_x_59010) ;  /* 0x0000010000007945 */ /* 0x000fe20003800200 */
[----:B01234-:R-:W-:-:S11]  /*77d0*/  IMAD.MOV.U32 R5, RZ, RZ, 0x1 ;  /* 0x00000001ff057424 */ /* 0x01ffd600078e00ff */
[----:B------:R-:W-:Y:S05]  /*77e0*/  @!P0 BRA `(.L_x_59011) ;  /* 0x0000000000348947 */ /* 0x000fea0003800000 */
[----:B------:R-:W-:-:S07]  /*77f0*/  IMAD.MOV.U32 R5, RZ, RZ, 0x1 ;  /* 0x00000001ff057424 */ /* 0x000fce00078e00ff */
.L_x_59012:
        /* <DEDUP_REMOVED lines=12> */
.L_x_59011:
[----:B------:R-:W-:Y:S05]  /*78c0*/  BSYNC.RECONVERGENT B0 ;  /* 0x0000000000007941 */ /* 0x000fea0003800200 */
.L_x_59010:
[----:B------:R-:W0:Y:S01]  /*78d0*/  LDCU.64 UR4, c[0x0][0x5e8] ;  /* 0x0000bd00ff0477ac */ /* 0x000e220008000a00 */
[----:B------:R-:W-:Y:S01]  /*78e0*/  BSSY.RECONVERGENT B6, `(.L_x_59013) ;  /* 0x00000e6000067945 */ /* 0x000fe20003800200 */
        /* <DEDUP_REMOVED lines=15> */
.L_x_59017:
[----:B------:R4:W-:Y:S01]  /*79e0*/  STG.E.U8 desc[UR36][R2.64], R5 ;  /* 0x0000000502007986 */ /* 0x0009e2000c101124 */
[----:B------:R-:W-:Y:S05]  /*79f0*/  BRA `(.L_x_59019) ;  /* 0x0000000c00507947 */ /* 0x000fea0003800000 */
.L_x_59016:
        /* <DEDUP_REMOVED lines=10> */
.L_x_59021:
[----:B------:R-:W-:-:S05]  /*7aa0*/  LOP3.LUT R5, R5, 0xff, RZ, 0xc0, !PT ;  /* 0x000000ff05057812 */ /* 0x000fca00078ec0ff */
[----:B------:R2:W-:Y:S01]  /*7ab0*/  STG.E desc[UR36][R2.64], R5 ;  /* 0x0000000502007986 */ /* 0x0005e2000c101924 */
[----:B------:R-:W-:Y:S05]  /*7ac0*/  BRA `(.L_x_59019) ;  /* 0x0000000c001c7947 */ /* 0x000fea0003800000 */
.L_x_59020:
[----:B------:R-:W-:-:S05]  /*7ad0*/  LOP3.LUT R5, R5, 0xff, RZ, 0xc0, !PT ;  /* 0x000000ff05057812 */ /* 0x000fca00078ec0ff */
[----:B------:R0:W-:Y:S01]  /*7ae0*/  STG.E.U16 desc[UR36][R2.64], R5 ;  /* 0x0000000502007986 */ /* 0x0001e2000c101524 */
[----:B------:R-:W-:Y:S05]  /*7af0*/  BRA `(.L_x_59019) ;  /* 0x0000000c00107947 */ /* 0x000fea0003800000 */
.L_x_59015:
        /* <DEDUP_REMOVED lines=10> */
.L_x_59023:
[----:B------:R-:W-:-:S04]  /*7ba0*/  LOP3.LUT R5, R5, 0xff, RZ, 0xc0, !PT ;  /* 0x000000ff05057812 */ /* 0x000fc800078ec0ff */
[----:B------:R-:W0:Y:S02]  /*7bb0*/  I2F.U16 R0, R5 ;  /* 0x0000000500007306 */ /* 0x000e240000101000 */
[----:B0-----:R-:W-:-:S05]  /*7bc0*/  F2FP.F16.F32.PACK_AB R0, RZ, R0 ;  /* 0x00000000ff00723e */ /* 0x001fca00000000ff */
[----:B------:R0:W-:Y:S01]  /*7bd0*/  STG.E.U16 desc[UR36][R2.64], R0 ;  /* 0x0000000002007986 */ /* 0x0001e2000c101524 */
[----:B------:R-:W-:Y:S05]  /*7be0*/  BRA `(.L_x_59019) ;  /* 0x0000000800d47947 */ /* 0x000fea0003800000 */
.L_x_59022:
        /* <DEDUP_REMOVED lines=11> */
.L_x_59025:
[----:B------:R-:W-:-:S06]  /*7ca0*/  LOP3.LUT R5, R5, 0xff, RZ, 0xc0, !PT ;  /* 0x000000ff05057812 */ /* 0x000fcc00078ec0ff */
[----:B------:R-:W0:Y:S02]  /*7cb0*/  I2F.U16 R5, R5 ;  /* 0x0000000500057306 */ /* 0x000e240000101000 */
[----:B0-----:R-:W-:-:S04]  /*7cc0*/  F2FP.F16.F32.PACK_AB R5, RZ, R5 ;  /* 0x00000005ff05723e */ /* 0x001fc800000000ff */
[----:B------:R-:W-:-:S05]  /*7cd0*/  PRMT R5, R5, 0x5410, RZ ;  /* 0x0000541005057816 */ /* 0x000fca00000000ff */
[----:B------:R0:W-:Y:S01]  /*7ce0*/  STG.E desc[UR36][R2.64], R5 ;  /* 0x0000000502007986 */ /* 0x0001e2000c101924 */
[----:B------:R-:W-:Y:S05]  /*7cf0*/  BRA `(.L_x_59019) ;  /* 0x0000000800907947 */ /* 0x000fea0003800000 */
.L_x_59024:
[----:B------:R-:W-:-:S06]  /*7d00*/  LOP3.LUT R5, R5, 0xff, RZ, 0xc0, !PT ;  /* 0x000000ff05057812 */ /* 0x000fcc00078ec0ff */
[----:B------:R-:W0:Y:S02]  /*7d10*/  I2F.F64.U16 R4, R5 ;  /* 0x0000000500047312 */ /* 0x000e240000101800 */
[----:B0-----:R0:W-:Y:S01]  /*7d20*/  STG.E.64 desc[UR36][R2.64], R4 ;  /* 0x0000000402007986 */ /* 0x0011e2000c101b24 */
[----:B------:R-:W-:Y:S05]  /*7d30*/  BRA `(.L_x_59019) ;  /* 0x0000000800807947 */ /* 0x000fea0003800000 */
.L_x_59014:
        /* <DEDUP_REMOVED lines=13> */
.L_x_59029:
        /* <DEDUP_REMOVED lines=18> */
.L_x_59031:
[----:B------:R-:W-:Y:S05]  /*7f30*/  BSYNC.RECONVERGENT B0 ;  /* 0x0000000000007941 */ /* 0x000fea0003800200 */
.L_x_59030:
[----:B------:R0:W-:Y:S01]  /*7f40*/  STG.E.U8 desc[UR36][R2.64], R0 ;  /* 0x0000000002007986 */ /* 0x0001e2000c101124 */
[----:B------:R-:W-:Y:S05]  /*7f50*/  BRA `(.L_x_59019) ;  /* 0x0000000400f87947 */ /* 0x000fea0003800000 */
.L_x_59028:
        /* <DEDUP_REMOVED lines=18> */
.L_x_59033:
[----:B------:R-:W-:Y:S05]  /*8080*/  BSYNC.RECONVERGENT B0 ;  /* 0x0000000000007941 */ /* 0x000fea0003800200 */
.L_x_59032:
[----:B------:R0:W-:Y:S01]  /*8090*/  STG.E.U8 desc[UR36][R2.64], R0 ;  /* 0x0000000002007986 */ /* 0x0001e2000c101124 */
[----:B------:R-:W-:Y:S05]  /*80a0*/  BRA `(.L_x_59019) ;  /* 0x0000000400a47947 */ /* 0x000fea0003800000 */
.L_x_59027:
        /* <DEDUP_REMOVED lines=21> */
[----:B------:R0:W-:Y:S01]  /*8200*/  STG.E.U8 desc[UR36][R2.64], R5 ;  /* 0x0000000502007986 */ /* 0x0001e2000c101124 */
[----:B------:R-:W-:Y:S05]  /*8210*/  BRA `(.L_x_59019) ;  /* 0x0000000400487947 */ /* 0x000fea0003800000 */
.L_x_59035:
[----:B------:R-:W-:Y:S01]  /*8220*/  LOP3.LUT R4, R5, 0xff, RZ, 0xc0, !PT ;  /* 0x000000ff05047812 */ /* 0x000fe200078ec0ff */
[----:B------:R-:W-:-:S05]  /*8230*/  IMAD.MOV.U32 R5, RZ, RZ, RZ ;  /* 0x000000ffff057224 */ /* 0x000fca00078e00ff */
[----:B------:R0:W-:Y:S01]  /*8240*/  STG.E.64 desc[UR36][R2.64], R4 ;  /* 0x0000000402007986 */ /* 0x0001e2000c101b24 */
[----:B------:R-:W-:Y:S05]  /*8250*/  BRA `(.L_x_59019) ;  /* 0x0000000400387947 */ /* 0x000fea0003800000 */
.L_x_59034:
[----:B------:R-:W-:-:S05]  /*8260*/  LOP3.LUT R5, R5, 0xff, RZ, 0xc0, !PT ;  /* 0x000000ff05057812 */ /* 0x000fca00078ec0ff */
[----:B------:R0:W-:Y:S01]  /*8270*/  STG.E desc[UR36][R2.64], R5 ;  /* 0x0000000502007986 */ /* 0x0001e2000c101924 */
[----:B------:R-:W-:Y:S05]  /*8280*/  BRA `(.L_x_59019) ;  /* 0x00000004002c7947 */ /* 0x000fea0003800000 */
.L_x_59026:
        /* <DEDUP_REMOVED lines=10> */
.L_x_59037:
[----:B------:R-:W-:Y:S02]  /*8330*/  LOP3.LUT R5, R5, 0xff, RZ, 0xc0, !PT ;  /* 0x000000ff05057812 */ /* 0x000fe400078ec0ff */
[----:B------:R-:W-:-:S04]  /*8340*/  CS2R R6, SRZ ;  /* 0x0000000000067805 */ /* 0x000fc8000001ff00 */
[----:B------:R-:W0:Y:S02]  /*8350*/  I2F.F64.U16 R4, R5 ;  /* 0x0000000500047312 */ /* 0x000e240000101800 */
[----:B0-----:R0:W-:Y:S01]  /*8360*/  STG.E.128 desc[UR36][R2.64], R4 ;  /* 0x0000000402007986 */ /* 0x0011e2000c101d24 */
[----:B------:R-:W-:Y:S05]  /*8370*/  BRA `(.L_x_59019) ;  /* 0x0000000000f07947 */ /* 0x000fea0003800000 */
.L_x_59036:
[----:B------:R-:W-:-:S09]  /*8380*/  UISETP.NE.AND UP0, UPT, UR6, 0xf, UPT ;  /* 0x0000000f0600788c */ /* 0x000fd2000bf05270 */
[----:B------:R-:W-:Y:S05]  /*8390*/  BRA.U !UP0, `(.L_x_59038) ;  /* 0x0000000108d87547 */ /* 0x000fea000b800000 */
[----:B------:R-:W-:-:S09]  /*83a0*/  UISETP.NE.AND UP0, UPT, UR6, 0x17, UPT ;  /* 0x000000170600788c */ /* 0x000fd2000bf05270 */
[----:B------:R-:W-:Y:S05]  /*83b0*/  BRA.U !UP0, `(.L_x_59039) ;  /* 0x0000000108887547 */ /* 0x000fea000b800000 */
[----:B------:R-:W-:-:S09]  /*83c0*/  UISETP.NE.AND UP0, UPT, UR6, 0x18, UPT ;  /* 0x000000180600788c */ /* 0x000fd2000bf05270 */
[----:B------:R-:W-:Y:S05]  /*83d0*/  BRA.U !UP0, `(.L_x_59040) ;  /* 0x0000000108447547 */ /* 0x000fea000b800000 */
.L_x_59018:
        /* <DEDUP_REMOVED lines=16> */
.L_x_59041:
[----:B------:R-:W-:Y:S05]  /*84e0*/  BRA `(.L_x_59019) ;  /* 0x0000000000947947 */ /* 0x000fea0003800000 */
.L_x_59040:
        /* <DEDUP_REMOVED lines=12> */
.L_x_59043:
[----:B------:R-:W-:Y:S05]  /*85b0*/  BSYNC.RECONVERGENT B0 ;  /* 0x0000000000007941 */ /* 0x000fea0003800200 */
.L_x_59042:
[----:B------:R0:W-:Y:S01]  /*85c0*/  STG.E.U8 desc[UR36][R2.64], R5 ;  /* 0x0000000502007986 */ /* 0x0001e2000c101124 */
[----:B------:R-:W-:Y:S05]  /*85d0*/  BRA `(.L_x_59019) ;  /* 0x0000000000587947 */ /* 0x000fea0003800000 */
.L_x_59039:
        /* <DEDUP_REMOVED lines=13> */
.L_x_59044:
[----:B------:R-:W-:Y:S01]  /*86b0*/  IMAD.MOV.U32 R5, RZ, RZ, 0x7f ;  /* 0x0000007fff057424 */ /* 0x000fe200078e00ff */
[----:B------:R-:W-:-:S04]  /*86c0*/  ISETP.GT.U32.AND P0, PT, R7, 0x7f800000, PT ;  /* 0x7f8000000700780c */ /* 0x000fc80003f04070 */
[----:B------:R-:W-:-:S05]  /*86d0*/  SEL R5, R5, 0x7c, P0 ;  /* 0x0000007c05057807 */ /* 0x000fca0000000000 */
[----:B------:R0:W-:Y:S01]  /*86e0*/  STG.E.U8 desc[UR36][R2.64], R5 ;  /* 0x0000000502007986 */ /* 0x0001e2000c101124 */
[----:B------:R-:W-:Y:S05]  /*86f0*/  BRA `(.L_x_59019) ;  /* 0x0000000000107947 */ /* 0x000fea0003800000 */
.L_x_59038:
[----:B------:R-:W-:-:S04]  /*8700*/  LOP3.LUT R5, R5, 0xff, RZ, 0xc0, !PT ;  /* 0x000000ff05057812 */ /* 0x000fc800078ec0ff */
[----:B------:R-:W0:Y:S02]  /*8710*/  I2F.U16 R0, R5 ;  /* 0x0000000500007306 */ /* 0x000e240000101000 */
[----:B0-----:R-:W-:-:S05]  /*8720*/  F2FP.BF16.F32.PACK_AB R0, RZ, R0 ;  /* 0x00000000ff00723e */ /* 0x001fca00000010ff */
[----:B------:R0:W-:Y:S02]  /*8730*/  STG.E.U16 desc[UR36][R2.64], R0 ;  /* 0x0000000002007986 */ /* 0x0001e4000c101524 */
.L_x_59019:
[----:B------:R-:W-:Y:S05]  /*8740*/  BSYNC.RECONVERGENT B6 ;  /* 0x0000000000067941 */ /* 0x000fea0003800200 */
.L_x_59013:
[----:B------:R-:W-:-:S07]  /*8750*/  VIADD R17, R17, 0x80 ;  /* 0x0000008011117836 */ /* 0x000fce0000000000 */
.L_x_58942:
[----:B------:R-:W-:Y:S05]  /*8760*/  BSYNC.RECONVERGENT B7 ;  /* 0x0000000000077941 */ /* 0x000fea0003800200 */
.L_x_58941:
[----:B------:R-:W5:Y:S01]  /*8770*/  LDCU UR4, c[0x0][0x380] ;  /* 0x00007000ff0477ac */ /* 0x000f620008000800 */
[----:B------:R-:W-:Y:S01]  /*8780*/  BSSY.RECONVERGENT B7, `(.L_x_59045) ;  /* 0x0000432000077945 */ /* 0x000fe20003800200 */
[----:B-----5:R-:W-:-:S13]  /*8790*/  ISETP.GE.AND P0, PT, R17, UR4, PT ;  /* 0x0000000411007c0c */ /* 0x020fda000bf06270 */
[----:B------:R-:W-:Y:S05]  /*87a0*/  @P0 BRA `(.L_x_59046) ;  /* 0x0000004000bc0947 */ /* 0x000fea0003800000 */
[----:B------:R-:W5:Y:S01]  /*87b0*/  LDCU UR4, c[0x0][0x388] ;  /* 0x00007100ff0477ac */ /* 0x000f620008000800 */
[----:B------:R-:W-:Y:S01]  /*87c0*/  IMAD.MOV.U32 R18, RZ, RZ, RZ ;  /* 0x000000ffff127224 */ /* 0x000fe200078e00ff */
        /* <DEDUP_REMOVED lines=352> */
.L_x_59047:
        /* <DEDUP_REMOVED lines=16> */
.L_x_59051:
[----:B------:R3:W5:Y:S01]  /*9ed0*/  LDG.E.U8 R19, desc[UR36][R4.64] ;  /* 0x0000002404137981 */ /* 0x000762000c1e1100 */
[----:B------:R-:W-:Y:S05]  /*9ee0*/  BRA `(.L_x_59053) ;  /* 0x0000000c005c7947 */ /* 0x000fea0003800000 */
.L_x_59050:
        /* <DEDUP_REMOVED lines=8> */
.L_x_59055:
[----:B------:R0:W5:Y:S01]  /*9f70*/  LDG.E.U8 R19, desc[UR36][R4.64] ;  /* 0x0000002404137981 */ /* 0x000162000c1e1100 */
[----:B------:R-:W-:Y:S05]  /*9f80*/  BRA `(.L_x_59053) ;  /* 0x0000000c00347947 */ /* 0x000fea0003800000 */
.L_x_59054:
[----:B------:R0:W5:Y:S01]  /*9f90*/  LDG.E.U16 R19, desc[UR36][R4.64] ;  /* 0x0000002404137981 */ /* 0x000162000c1e1500 */
[----:B------:R-:W-:Y:S05]  /*9fa0*/  BRA `(.L_x_59053) ;  /* 0x0000000c002c7947 */ /* 0x000fea0003800000 */
.L_x_59049:
        /* <DEDUP_REMOVED lines=10> */
.L_x_59057:
[----:B------:R-:W2:Y:S02]  /*a050*/  LDG.E.U16 R2, desc[UR36][R4.64] ;  /* 0x0000002404027981 */ /* 0x000ea4000c1e1500 */
[----:B--2---:R-:W-:-:S06]  /*a060*/  HADD2.F32 R2, -RZ, R2.H0_H0 ;  /* 0x20000002ff027230 */ /* 0x004fcc0000004100 */
[----:B------:R-:W0:Y:S02]  /*a070*/  F2I.S64.TRUNC R2, R2 ;  /* 0x0000000200027311 */ /* 0x000e24000020d900 */
[----:B0-----:R-:W-:Y:S01]  /*a080*/  PRMT R19, R2, 0x7610, R19 ;  /* 0x0000761002137816 */ /* 0x001fe20000000013 */
[----:B------:R-:W-:Y:S06]  /*a090*/  BRA `(.L_x_59053) ;  /* 0x0000000800f07947 */ /* 0x000fec0003800000 */
.L_x_59056:
        /* <DEDUP_REMOVED lines=10> */
.L_x_59059:
[----:B------:R-:W2:Y:S02]  /*a140*/  LDG.E.U16 R4, desc[UR36][R4.64] ;  /* 0x0000002404047981 */ /* 0x000ea4000c1e1500 */
[----:B--2---:R-:W-:-:S06]  /*a150*/  HADD2.F32 R2, -RZ, R4.H0_H0 ;  /* 0x20000004ff027230 */ /* 0x004fcc0000004100 */
[----:B------:R-:W0:Y:S02]  /*a160*/  F2I.S64.TRUNC R2, R2 ;  /* 0x0000000200027311 */ /* 0x000e24000020d900 */
[----:B0-----:R-:W-:Y:S01]  /*a170*/  PRMT R19, R2, 0x7610, R19 ;  /* 0x0000761002137816 */ /* 0x001fe20000000013 */
[----:B------:R-:W-:Y:S06]  /*a180*/  BRA `(.L_x_59053) ;  /* 0x0000000800b47947 */ /* 0x000fec0003800000 */
.L_x_59058:
[----:B------:R-:W2:Y:S02]  /*a190*/  LDG.E.64 R2, desc[UR36][R4.64] ;  /* 0x0000002404027981 */ /* 0x000ea4000c1e1b00 */
[----:B--2---:R-:W0:Y:S02]  /*a1a0*/  F2I.S64.F64.TRUNC R2, R2 ;  /* 0x0000000200027311 */ /* 0x004e24000030d900 */
[----:B0-----:R-:W-:Y:S01]  /*a1b0*/  PRMT R19, R2, 0x7610, R19 ;  /* 0x0000761002137816 */ /* 0x001fe20000000013 */
[----:B------:R-:W-:Y:S06]  /*a1c0*/  BRA `(.L_x_59053) ;  /* 0x0000000800a47947 */ /* 0x000fec0003800000 */
.L_x_59048:
        /* <DEDUP_REMOVED lines=12> */
.L_x_59062:
[----:B------:R-:W2:Y:S02]  /*a290*/  LDG.E.64 R4, desc[UR36][R4.64] ;  /* 0x0000002404047981 */ /* 0x000ea4000c1e1b00 */
[----:B--2---:R-:W0:Y:S02]  /*a2a0*/  F2I.S64.F64.TRUNC R2, R4 ;  /* 0x0000000400027311 */ /* 0x004e24000030d900 */
[----:B0-----:R-:W-:Y:S01]  /*a2b0*/  PRMT R19, R2, 0x7610, R19 ;  /* 0x0000761002137816 */ /* 0x001fe20000000013 */
[----:B------:R-:W-:Y:S06]  /*a2c0*/  BRA `(.L_x_59053) ;  /* 0x0000000800647947 */ /* 0x000fec0003800000 */
.L_x_59061:
        /* <DEDUP_REMOVED lines=27> */
.L_x_59064:
        /* <DEDUP_REMOVED lines=14> */
.L_x_59063:
[----:B------:R-:W2:Y:S02]  /*a560*/  LDG.E.U16 R2, desc[UR36][R4.64] ;  /* 0x0000002404027981 */ /* 0x000ea4000c1e1500 */
[----:B--2---:R-:W-:-:S06]  /*a570*/  IMAD.U32 R2, R2, 0x10000, RZ ;  /* 0x0001000002027824 */ /* 0x004fcc00078e00ff */
[----:B------:R-:W0:Y:S02]  /*a580*/  F2I.S64.TRUNC R2, R2 ;  /* 0x0000000200027311 */ /* 0x000e24000020d900 */
[----:B0-----:R-:W-:Y:S01]  /*a590*/  PRMT R19, R2, 0x7610, R19 ;  /* 0x0000761002137816 */ /* 0x001fe20000000013 */
[----:B------:R-:W-:Y:S06]  /*a5a0*/  BRA `(.L_x_59053) ;  /* 0x0000000400ac7947 */ /* 0x000fec0003800000 */
.L_x_59060:
        /* <DEDUP_REMOVED lines=10> */
.L_x_59067:
        /* <DEDUP_REMOVED lines=21> */
.L_x_59071:
[----:B------:R-:W-:Y:S05]  /*a7a0*/  BSYNC.RECONVERGENT B1 ;  /* 0x0000000000017941 */ /* 0x000fea0003800200 */
.L_x_59070:
[----:B------:R-:W-:Y:S01]  /*a7b0*/  IMAD.SHL.U32 R0, R0, 0x100000, RZ ;  /* 0x0010000000007824 */ /* 0x000fe200078e00ff */
[----:B------:R-:W-:-:S04]  /*a7c0*/  LEA R2, R2, 0x3b800000, 0x17 ;  /* 0x3b80000002027811 */ /* 0x000fc800078eb8ff */
[----:B------:R-:W-:-:S07]  /*a7d0*/  LOP3.LUT R2, R2, R0, R7, 0xfe, !PT ;  /* 0x0000000002027212 */ /* 0x000fce00078efe07 */
.L_x_59069:
[----:B------:R-:W-:Y:S05]  /*a7e0*/  BSYNC.RECONVERGENT B0 ;  /* 0x0000000000007941 */ /* 0x000fea0003800200 */
.L_x_59068:
[----:B------:R-:W0:Y:S02]  /*a7f0*/  F2I.S64.TRUNC R2, R2 ;  /* 0x0000000200027311 */ /* 0x000e24000020d900 */
[----:B0-----:R-:W-:Y:S01]  /*a800*/  PRMT R19, R2, 0x7610, R19 ;  /* 0x0000761002137816 */ /* 0x001fe20000000013 */
[----:B------:R-:W-:Y:S06]  /*a810*/  BRA `(.L_x_59053) ;  /* 0x0000000400107947 */ /* 0x000fec0003800000 */
.L_x_59066:
        /* <DEDUP_REMOVED lines=21> */
.L_x_59075:
[----:B------:R-:W-:Y:S05]  /*a970*/  BSYNC.RECONVERGENT B1 ;  /* 0x0000000000017941 */ /* 0x000fea0003800200 */
.L_x_59074:
[----:B------:R-:W-:Y:S01]  /*a980*/  IMAD.SHL.U32 R0, R0, 0x200000, RZ ;  /* 0x0020000000007824 */ /* 0x000fe200078e00ff */
[----:B------:R-:W-:-:S04]  /*a990*/  LEA R2, R2, 0x37800000, 0x17 ;  /* 0x3780000002027811 */ /* 0x000fc800078eb8ff */
[----:B------:R-:W-:-:S07]  /*a9a0*/  LOP3.LUT R2, R2, R0, R7, 0xfe, !PT ;  /* 0x0000000002027212 */ /* 0x000fce00078efe07 */
.L_x_59073:
[----:B------:R-:W-:Y:S05]  /*a9b0*/  BSYNC.RECONVERGENT B0 ;  /* 0x0000000000007941 */ /* 0x000fea0003800200 */
.L_x_59072:
[----:B------:R-:W0:Y:S02]  /*a9c0*/  F2I.S64.TRUNC R2, R2 ;  /* 0x0000000200027311 */ /* 0x000e24000020d900 */
[----:B0-----:R-:W-:Y:S01]  /*a9d0*/  PRMT R19, R2, 0x7610, R19 ;  /* 0x0000761002137816 */ /* 0x001fe20000000013 */
[----:B------:R-:W-:Y:S06]  /*a9e0*/  BRA `(.L_x_59053) ;  /* 0x00000000009c7947 */ /* 0x000fec0003800000 */
.L_x_59065:
        /* <DEDUP_REMOVED lines=14> */
.L_x_59079:
[----:B------:R-:W-:Y:S05]  /*aad0*/  BSYNC.RECONVERGENT B0 ;  /* 0x0000000000007941 */ /* 0x000fea0003800200 */
.L_x_59078:
[----:B------:R-:W0:Y:S02]  /*aae0*/  F2I.S64.TRUNC R2, R2 ;  /* 0x0000000200027311 */ /* 0x000e24000020d900 */
[----:B0-----:R-:W-:Y:S01]  /*aaf0*/  PRMT R19, R2, 0x7610, R19 ;  /* 0x0000761002137816 */ /* 0x001fe20000000013 */
[----:B------:R-:W-:Y:S06]  /*ab00*/  BRA `(.L_x_59053) ;  /* 0x0000000000547947 */ /* 0x000fec0003800000 */
.L_x_59052:
        /* <DEDUP_REMOVED lines=16> */
.L_x_59080:
[----:B------:R-:W-:Y:S01]  /*ac10*/  PRMT R19, RZ, 0x7610, R19 ;  /* 0x00007610ff137816 */ /* 0x000fe20000000013 */
[----:B------:R-:W-:Y:S06]  /*ac20*/  BRA `(.L_x_59053) ;  /* 0x00000000000c7947 */ /* 0x000fec0003800000 */
.L_x_59077:
[----:B------:R2:W5:Y:S01]  /*ac30*/  LDG.E.U8 R19, desc[UR36][R4.64] ;  /* 0x0000002404137981 */ /* 0x000562000c1e1100 */
[----:B------:R-:W-:Y:S05]  /*ac40*/  BRA `(.L_x_59053) ;  /* 0x0000000000047947 */ /* 0x000fea0003800000 */
.L_x_59076:
[----:B------:R1:W5:Y:S02]  /*ac50*/  LDG.E.U8 R19, desc[UR36][R4.64] ;  /* 0x0000002404137981 */ /* 0x000364000c1e1100 */
.L_x_59053:
        /* <DEDUP_REMOVED lines=16> */
.L_x_59084:
[----:B------:R0:W5:Y:S01]  /*ad60*/  LDG.E.U8 R0, desc[UR36][R4.64] ;  /* 0x0000002404007981 */ /* 0x000162000c1e1100 */
[----:B------:R-:W-:Y:S05]  /*ad70*/  BRA `(.L_x_59086) ;  /* 0x0000000c005c7947 */ /* 0x000fea0003800000 */
.L_x_59083:
        /* <DEDUP_REMOVED lines=8> */
.L_x_59088:
[----:B------:R4:W5:Y:S01]  /*ae00*/  LDG.E.U8 R0, desc[UR36][R4.64] ;  /* 0x0000002404007981 */ /* 0x000962000c1e1100 */
[----:B------:R-:W-:Y:S05]  /*ae10*/  BRA `(.L_x_59086) ;  /* 0x0000000c00347947 */ /* 0x000fea0003800000 */
.L_x_59087:
[----:B------:R0:W5:Y:S01]  /*ae20*/  LDG.E.U16 R0, desc[UR36][R4.64] ;  /* 0x0000002404007981 */ /* 0x000162000c1e1500 */
[----:B------:R-:W-:Y:S05]  /*ae30*/  BRA `(.L_x_59086) ;  /* 0x0000000c002c7947 */ /* 0x000fea0003800000 */
.L_x_59082:
        /* <DEDUP_REMOVED lines=10> */
.L_x_59090:
[----:B------:R-:W2:Y:S02]  /*aee0*/  LDG.E.U16 R2, desc[UR36][R4.64] ;  /* 0x0000002404027981 */ /* 0x000ea4000c1e1500 */
[----:B--2---:R-:W-:-:S06]  /*aef0*/  HADD2.F32 R2, -RZ, R2.H0_H0 ;  /* 0x20000002ff027230 */ /* 0x004fcc0000004100 */
[----:B------:R-:W0:Y:S02]  /*af00*/  F2I.S64.TRUNC R2, R2 ;  /* 0x0000000200027311 */ /* 0x000e24000020d900 */
[----:B0-----:R-:W-:Y:S01]  /*af10*/  PRMT R0, R2, 0x7610, R0 ;  /* 0x0000761002007816 */ /* 0x001fe20000000000 */
[----:B------:R-:W-:Y:S06]  /*af20*/  BRA `(.L_x_59086) ;  /* 0x0000000800f07947 */ /* 0x000fec0003800000 */
.L_x_59089:
        /* <DEDUP_REMOVED lines=10> */
.L_x_59092:
[----:B------:R-:W2:Y:S02]  /*afd0*/  LDG.E.U16 R4, desc[UR36][R4.64] ;  /* 0x0000002404047981 */ /* 0x000ea4000c1e1500 */
[----:B--2---:R-:W-:-:S06]  /*afe0*/  HADD2.F32 R2, -RZ, R4.H0_H0 ;  /* 0x20000004ff027230 */ /* 0x004fcc0000004100 */
[----:B------:R-:W0:Y:S02]  /*aff0*/  F2I.S64.TRUNC R2, R2 ;  /* 0x0000000200027311 */ /* 0x000e24000020d900 */
[----:B0-----:R-:W-:Y:S01]  /*b000*/  PRMT R0, R2, 0x7610, R0 ;  /* 0x0000761002007816 */ /* 0x001fe20000000000 */
[----:B------:R-:W-:Y:S06]  /*b010*/  BRA `(.L_x_59086) ;  /* 0x0000000800b47947 */ /* 0x000fec0003800000 */
.L_x_59091:
[----:B------:R-:W2:Y:S02]  /*b020*/  LDG.E.64 R2, desc[UR36][R4.64] ;  /* 0x0000002404027981 */ /* 0x000ea4000c1e1b00 */
[----:B--2---:R-:W0:Y:S02]  /*b030*/  F2I.S64.F64.TRUNC R2, R2 ;  /* 0x0000000200027311 */ /* 0x004e24000030d900 */
[----:B0-----:R-:W-:Y:S01]  /*b040*/  PRMT R0, R2, 0x7610, R0 ;  /* 0x0000761002007816 */ /* 0x001fe20000000000 */
[----:B------:R-:W-:Y:S06]  /*b050*/  BRA `(.L_x_59086) ;  /* 0x0000000800a47947 */ /* 0x000fec0003800000 */
.L_x_59081:
        /* <DEDUP_REMOVED lines=12> */
.L_x_59095:
[----:B------:R-:W2:Y:S02]  /*b120*/  LDG.E.64 R4, desc[UR36][R4.64] ;  /* 0x0000002404047981 */ /* 0x000ea4000c1e1b00 */
[----:B--2---:R-:W0:Y:S02]  /*b130*/  F2I.S64.F64.TRUNC R2, R4 ;  /* 0x0000000400027311 */ /* 0x004e24000030d900 */
[----:B0-----:R-:W-:Y:S01]  /*b140*/  PRMT R0, R2, 0x7610, R0 ;  /* 0x0000761002007816 */ /* 0x001fe20000000000 */
[----:B------:R-:W-:Y:S06]  /*b150*/  BRA `(.L_x_59086) ;  /* 0x0000000800647947 */ /* 0x000fec0003800000 */
.L_x_59094:
        /* <DEDUP_REMOVED lines=27> */
.L_x_59097:
        /* <DEDUP_REMOVED lines=14> */
.L_x_59096:
[----:B------:R-:W2:Y:S02]  /*b3f0*/  LDG.E.U16 R2, desc[UR36][R4.64] ;  /* 0x0000002404027981 */ /* 0x000ea4000c1e1500 */
[----:B--2---:R-:W-:-:S06]  /*b400*/  SHF.L.U32 R2, R2, 0x10, RZ ;  /* 0x0000001002027819 */ /* 0x004fcc00000006ff */
[----:B------:R-:W0:Y:S02]  /*b410*/  F2I.S64.TRUNC R2, R2 ;  /* 0x0000000200027311 */ /* 0x000e24000020d900 */
[----:B0-----:R-:W-:Y:S01]  /*b420*/  PRMT R0, R2, 0x7610, R0 ;  /* 0x0000761002007816 */ /* 0x001fe20000000000 */
[----:B------:R-:W-:Y:S06]  /*b430*/  BRA `(.L_x_59086) ;  /* 0x0000000400ac7947 */ /* 0x000fec0003800000 */
.L_x_59093:
        /* <DEDUP_REMOVED lines=10> */
.L_x_59100:
        /* <DEDUP_REMOVED lines=21> */
.L_x_59104:
[----:B------:R-:W-:Y:S05]  /*b630*/  BSYNC.RECONVERGENT B1 ;  /* 0x0000000000017941 */ /* 0x000fea0003800200 */
.L_x_59103:
[----:B------:R-:W-:Y:S02]  /*b640*/  SHF.L.U32 R0, R0, 0x14, RZ ;  /* 0x0000001400007819 */ /* 0x000fe400000006ff */
[----:B------:R-:W-:-:S04]  /*b650*/  LEA R2, R2, 0x3b800000, 0x17 ;  /* 0x3b80000002027811 */ /* 0x000fc800078eb8ff */
[----:B------:R-:W-:-:S07]  /*b660*/  LOP3.LUT R2, R2, R0, R7, 0xfe, !PT ;  /* 0x0000000002027212 */ /* 0x000fce00078efe07 */
.L_x_59102:
[----:B------:R-:W-:Y:S05]  /*b670*/  BSYNC.RECONVERGENT B0 ;  /* 0x0000000000007941 */ /* 0x000fea0003800200 */
.L_x_59101:
[----:B------:R-:W0:Y:S02]  /*b680*/  F2I.S64.TRUNC R2, R2 ;  /* 0x0000000200027311 */ /* 0x000e24000020d900 */
[----:B0-----:R-:W-:Y:S01]  /*b690*/  PRMT R0, R2, 0x7610, R0 ;  /* 0x0000761002007816 */ /* 0x001fe20000000000 */
[----:B------:R-:W-:Y:S06]  /*b6a0*/  BRA `(.L_x_59086) ;  /* 0x0000000400107947 */ /* 0x000fec0003800000 */
.L_x_59099:
        /* <DEDUP_REMOVED lines=21> */
.L_x_59108:
[----:B------:R-:W-:Y:S05]  /*b800*/  BSYNC.RECONVERGENT B1 ;  /* 0x0000000000017941 */ /* 0x000fea0003800200 */
.L_x_59107:
[----:B------:R-:W-:Y:S02]  /*b810*/  SHF.L.U32 R0, R0, 0x15, RZ ;  /* 0x0000001500007819 */ /* 0x000fe400000006ff */
[----:B------:R-:W-:-:S04]  /*b820*/  LEA R2, R2, 0x37800000, 0x17 ;  /* 0x3780000002027811 */ /* 0x000fc800078eb8ff */
[----:B------:R-:W-:-:S07]  /*b830*/  LOP3.LUT R2, R2, R0, R7, 0xfe, !PT ;  /* 0x0000000002027212 */ /* 0x000fce00078efe07 */
.L_x_59106:
[----:B------:R-:W-:Y:S05]  /*b840*/  BSYNC.RECONVERGENT B0 ;  /* 0x0000000000007941 */ /* 0x000fea0003800200 */
.L_x_59105:
[----:B------:R-:W0:Y:S02]  /*b850*/  F2I.S64.TRUNC R2, R2 ;  /* 0x0000000200027311 */ /* 0x000e24000020d900 */
[----:B0-----:R-:W-:Y:S01]  /*b860*/  PRMT R0, R2, 0x7610, R0 ;  /* 0x0000761002007816 */ /* 0x001fe20000000000 */
[----:B------:R-:W-:Y:S06]  /*b870*/  BRA `(.L_x_59086) ;  /* 0x00000000009c7947 */ /* 0x000fec0003800000 */
.L_x_59098:
        /* <DEDUP_REMOVED lines=14> */
.L_x_59112:
[----:B------:R-:W-:Y:S05]  /*b960*/  BSYNC.RECONVERGENT B0 ;  /* 0x0000000000007941 */ /* 0x000fea0003800200 */
.L_x_59111:
[----:B------:R-:W0:Y:S02]  /*b970*/  F2I.S64.TRUNC R2, R2 ;  /* 0x0000000200027311 */ /* 0x000e24000020d900 */
[----:B0-----:R-:W-:Y:S01]  /*b980*/  PRMT R0, R2, 0x7610, R0 ;  /* 0x0000761002007816 */ /* 0x001fe20000000000 */
[----:B------:R-:W-:Y:S06]  /*b990*/  BRA `(.L_x_59086) ;  /* 0x0000000000547947 */ /* 0x000fec0003800000 */
.L_x_59085:
        /* <DEDUP_REMOVED lines=16> */
.L_x_59113:
[----:B------:R-:W-:Y:S01]  /*baa0*/  PRMT R0, RZ, 0x7610, R0 ;  /* 0x00007610ff007816 */ /* 0x000fe20000000000 */
[----:B------:R-:W-:Y:S06]  /*bab0*/  BRA `(.L_x_59086) ;  /* 0x00000000000c7947 */ /* 0x000fec0003800000 */
.L_x_59110:
[----:B------:R2:W5:Y:S01]  /*bac0*/  LDG.E.U8 R0, desc[UR36][R4.64] ;  /* 0x0000002404007981 */ /* 0x000562000c1e1100 */
[----:B------:R-:W-:Y:S05]  /*bad0*/  BRA `(.L_x_59086) ;  /* 0x0000000000047947 */ /* 0x000fea0003800000 */
.L_x_59109:
[----:B------:R1:W5:Y:S02]  /*bae0*/  LDG.E.U8 R0, desc[UR36][R4.64] ;  /* 0x0000002404007981 */ /* 0x000364000c1e1100 */
.L_x_59086:
[----:B-----5:R-:W-:Y:S01]  /*baf0*/  LOP3.LUT P0, RZ, R0, 0xff, RZ, 0xc0, !PT ;  /* 0x000000ff00ff7812 */ /* 0x020fe2000780c0ff */
[----:B------:R-:W-:Y:S01]  /*bb00*/  BSSY.RECONVERGENT B0, `(.L_x_59114) ;  /* 0x0000010000007945 */ /* 0x000fe20003800200 */
[----:B01234-:R-:W-:-:S11]  /*bb10*/  IMAD.MOV.U32 R5, RZ, RZ, 0x1 ;  /* 0x00000001ff057424 */ /* 0x01ffd600078e00ff */
[----:B------:R-:W-:Y:S05]  /*bb20*/  @!P0 BRA `(.L_x_59115) ;  /* 0x0000000000348947 */ /* 0x000fea0003800000 */
[----:B------:R-:W-:-:S07]  /*bb30*/  IMAD.MOV.U32 R5, RZ, RZ, 0x1 ;  /* 0x00000001ff057424 */ /* 0x000fce00078e00ff */
.L_x_59116:
        /* <DEDUP_REMOVED lines=12> */
.L_x_59115:
[----:B------:R-:W-:Y:S05]  /*bc00*/  BSYNC.RECONVERGENT B0 ;  /* 0x0000000000007941 */ /* 0x000fea0003800200 */
.L_x_59114:
        /* <DEDUP_REMOVED lines=17> */
.L_x_59121:
[----:B------:R0:W-:Y:S01]  /*bd20*/  STG.E.U8 desc[UR36][R2.64], R5 ;  /* 0x0000000502007986 */ /* 0x0001e2000c101124 */
[----:B------:R-:W-:Y:S05]  /*bd30*/  BRA `(.L_x_59123) ;  /* 0x0000000c00507947 */ /* 0x000fea0003800000 */
.L_x_59120:
        /* <DEDUP_REMOVED lines=10> */
.L_x_59125:
[----:B------:R-:W-:-:S05]  /*bde0*/  LOP3.LUT R5, R5, 0xff, RZ, 0xc0, !PT ;  /* 0x000000ff05057812 */ /* 0x000fca00078ec0ff */
[----:B------:R0:W-:Y:S01]  /*bdf0*/  STG.E desc[UR36][R2.64], R5 ;  /* 0x0000000502007986 */ /* 0x0001e2000c101924 */
[----:B------:R-:W-:Y:S05]  /*be00*/  BRA `(.L_x_59123) ;  /* 0x0000000c001c7947 */ /* 0x000fea0003800000 */
.L_x_59124:
[----:B------:R-:W-:-:S05]  /*be10*/  LOP3.LUT R5, R5, 0xff, RZ, 0xc0, !PT ;  /* 0x000000ff05057812 */ /* 0x000fca00078ec0ff */
[----:B------:R0:W-:Y:S01]  /*be20*/  STG.E.U16 desc[UR36][R2.64], R5 ;  /* 0x0000000502007986 */ /* 0x0001e2000c101524 */
[----:B------:R-:W-:Y:S05]  /*be30*/  BRA `(.L_x_59123) ;  /* 0x0000000c00107947 */ /* 0x000fea0003800000 */
.L_x_59119:
        /* <DEDUP_REMOVED lines=10> */
.L_x_59127:
[----:B------:R-:W-:-:S04]  /*bee0*/  LOP3.LUT R5, R5, 0xff, RZ, 0xc0, !PT ;  /* 0x000000ff05057812 */ /* 0x000fc800078ec0ff */
[----:B------:R-:W0:Y:S02]  /*bef0*/  I2F.U16 R0, R5 ;  /* 0x0000000500007306 */ /* 0x000e240000101000 */
[----:B0-----:R-:W-:-:S05]  /*bf00*/  F2FP.F16.F32.PACK_AB R0, RZ, R0 ;  /* 0x00000000ff00723e */ /* 0x001fca00000000ff */
[----:B------:R0:W-:Y:S01]  /*bf10*/  STG.E.U16 desc[UR36][R2.64], R0 ;  /* 0x0000000002007986 */ /* 0x0001e2000c101524 */
[----:B------:R-:W-:Y:S05]  /*bf20*/  BRA `(.L_x_59123) ;  /* 0x0000000800d47947 */ /* 0x000fea0003800000 */
.L_x_59126:
        /* <DEDUP_REMOVED lines=11> */
.L_x_59129:
[----:B------:R-:W-:-:S06]  /*bfe0*/  LOP3.LUT R5, R5, 0xff, RZ, 0xc0, !PT ;  /* 0x000000ff05057812 */ /* 0x000fcc00078ec0ff */
[----:B------:R-:W0:Y:S02]  /*bff0*/  I2F.U16 R5, R5 ;  /* 0x0000000500057306 */ /* 0x000e240000101000 */
[----:B0-----:R-:W-:-:S04]  /*c000*/  F2FP.F16.F32.PACK_AB R5, RZ, R5 ;  /* 0x00000005ff05723e */ /* 0x001fc800000000ff */
[----:B------:R-:W-:-:S05]  /*c010*/  PRMT R5, R5, 0x5410, RZ ;  /* 0x0000541005057816 */ /* 0x000fca00000000ff */
[----:B------:R0:W-:Y:S01]  /*c020*/  STG.E desc[UR36][R2.64], R5 ;  /* 0x0000000502007986 */ /* 0x0001e2000c101924 */
[----:B------:R-:W-:Y:S05]  /*c030*/  BRA `(.L_x_59123) ;  /* 0x0000000800907947 */ /* 0x000fea0003800000 */
.L_x_59128:
[----:B------:R-:W-:-:S06]  /*c040*/  LOP3.LUT R5, R5, 0xff, RZ, 0xc0, !PT ;  /* 0x000000ff05057812 */ /* 0x000fcc00078ec0ff */
[----:B------:R-:W0:Y:S02]  /*c050*/  I2F.F64.U16 R4, R5 ;  /* 0x0000000500047312 */ /* 0x000e240000101800 */
[----:B0-----:R0:W-:Y:S01]  /*c060*/  STG.E.64 desc[UR36][R2.64], R4 ;  /* 0x0000000402007986 */ /* 0x0011e2000c101b24 */
[----:B------:R-:W-:Y:S05]  /*c070*/  BRA `(.L_x_59123) ;  /* 0x0000000800807947 */ /* 0x000fea0003800000 */
.L_x_59118:
        /* <DEDUP_REMOVED lines=13> */
.L_x_59133:
        /* <DEDUP_REMOVED lines=18> */
.L_x_59135:
[----:B------:R-:W-:Y:S05]  /*c270*/  BSYNC.RECONVERGENT B0 ;  /* 0x0000000000007941 */ /* 0x000fea0003800200 */
.L_x_59134:
[----:B------:R0:W-:Y:S01]  /*c280*/  STG.E.U8 desc[UR36][R2.64], R0 ;  /* 0x0000000002007986 */ /* 0x0001e2000c101124 */
[----:B------:R-:W-:Y:S05]  /*c290*/  BRA `(.L_x_59123) ;  /* 0x0000000400f87947 */ /* 0x000fea0003800000 */
.L_x_59132:
        /* <DEDUP_REMOVED lines=18> */
.L_x_59137:
[----:B------:R-:W-:Y:S05]  /*c3c0*/  BSYNC.RECONVERGENT B0 ;  /* 0x0000000000007941 */ /* 0x000fea0003800200 */
.L_x_59136:
[----:B------:R0:W-:Y:S01]  /*c3d0*/  STG.E.U8 desc[UR36][R2.64], R0 ;  /* 0x0000000002007986 */ /* 0x0001e2000c101124 */
[----:B------:R-:W-:Y:S05]  /*c3e0*/  BRA `(.L_x_59123) ;  /* 0x0000000400a47947 */ /* 0x000fea0003800000 */
.L_x_59131:
        /* <DEDUP_REMOVED lines=23> */
.L_x_59139:
[----:B------:R-:W-:Y:S01]  /*c560*/  LOP3.LUT R4, R5, 0xff, RZ, 0xc0, !PT ;  /* 0x000000ff05047812 */ /* 0x000fe200078ec0ff */
[----:B------:R-:W-:-:S05]  /*c570*/  IMAD.MOV.U32 R5, RZ, RZ, RZ ;  /* 0x000000ffff057224 */ /* 0x000fca00078e00ff */
[----:B------:R0:W-:Y:S01]  /*c580*/  STG.E.64 desc[UR36][R2.64], R4 ;  /* 0x0000000402007986 */ /* 0x0001e2000c101b24 */
[----:B------:R-:W-:Y:S05]  /*c590*/  BRA `(.L_x_59123) ;  /* 0x0000000400387947 */ /* 0x000fea0003800000 */
.L_x_59138:
[----:B------:R-:W-:-:S05]  /*c5a0*/  LOP3.LUT R5, R5, 0xff, RZ, 0xc0, !PT ;  /* 0x000000ff05057812 */ /* 0x000fca00078ec0ff */
[----:B------:R0:W-:Y:S01]  /*c5b0*/  STG.E desc[UR36][R2.64], R5 ;  /* 0x0000000502007986 */ /* 0x0001e2000c101924 */
[----:B------:R-:W-:Y:S05]  /*c5c0*/  BRA `(.L_x_59123) ;  /* 0x00000004002c7947 */ /* 0x000fea0003800000 */
.L_x_59130:
        /* <DEDUP_REMOVED lines=10> */
.L_x_59141:
[----:B------:R-:W-:Y:S02]  /*c670*/  LOP3.LUT R5, R5, 0xff, RZ, 0xc0, !PT ;  /* 0x000000ff05057812 */ /* 0x000fe400078ec0ff */
[----:B------:R-:W-:-:S04]  /*c680*/  CS2R R6, SRZ ;  /* 0x0000000000067805 */ /* 0x000fc8000001ff00 */
[----:B------:R-:W0:Y:S02]  /*c690*/  I2F.F64.U16 R4, R5 ;  /* 0x0000000500047312 */ /* 0x000e240000101800 */
[----:B0-----:R0:W-:Y:S01]  /*c6a0*/  STG.E.128 desc[UR36][R2.64], R4 ;  /* 0x0000000402007986 */ /* 0x0011e2000c101d24 */
[----:B------:R-:W-:Y:S05]  /*c6b0*/  BRA `(.L_x_59123) ;  /* 0x0000000000f07947 */ /* 0x000fea0003800000 */
.L_x_59140:
[----:B------:R-:W-:-:S09]  /*c6c0*/  UISETP.NE.AND UP0, UPT, UR6, 0xf, UPT ;  /* 0x0000000f0600788c */ /* 0x000fd2000bf05270 */
[----:B------:R-:W-:Y:S05]  /*c6d0*/  BRA.U !UP0, `(.L_x_59142) ;  /* 0x0000000108d87547 */ /* 0x000fea000b800000 */
[----:B------:R-:W-:-:S09]  /*c6e0*/  UISETP.NE.AND UP0, UPT, UR6, 0x17, UPT ;  /* 0x000000170600788c */ /* 0x000fd2000bf05270 */
[----:B------:R-:W-:Y:S05]  /*c6f0*/  BRA.U !UP0, `(.L_x_59143) ;  /* 0x0000000108887547 */ /* 0x000fea000b800000 */
[----:B------:R-:W-:-:S09]  /*c700*/  UISETP.NE.AND UP0, UPT, UR6, 0x18, UPT ;  /* 0x000000180600788c */ /* 0x000fd2000bf05270 */
[----:B------:R-:W-:Y:S05]  /*c710*/  BRA.U !UP0, `(.L_x_59144) ;  /* 0x0000000108447547 */ /* 0x000fea000b800000 */
.L_x_59122:
        /* <DEDUP_REMOVED lines=16> */
.L_x_59145:
[----:B------:R-:W-:Y:S05]  /*c820*/  BRA `(.L_x_59123) ;  /* 0x0000000000947947 */ /* 0x000fea0003800000 */
.L_x_59144:
        /* <DEDUP_REMOVED lines=12> */
.L_x_59147:
[----:B------:R-:W-:Y:S05]  /*c8f0*/  BSYNC.RECONVERGENT B0 ;  /* 0x0000000000007941 */ /* 0x000fea0003800200 */
.L_x_59146:
[----:B------:R2:W-:Y:S01]  /*c900*/  STG.E.U8 desc[UR36][R2.64], R5 ;  /* 0x0000000502007986 */ /* 0x0005e2000c101124 */
[----:B------:R-:W-:Y:S05]  /*c910*/  BRA `(.L_x_59123) ;  /* 0x0000000000587947 */ /* 0x000fea0003800000 */
.L_x_59143:
        /* <DEDUP_REMOVED lines=13> */
.L_x_59148:
[----:B------:R-:W-:Y:S01]  /*c9f0*/  IMAD.MOV.U32 R5, RZ, RZ, 0x7f ;  /* 0x0000007fff057424 */ /* 0x000fe200078e00ff */
[----:B------:R-:W-:-:S04]  /*ca00*/  ISETP.GT.U32.AND P0, PT, R7, 0x7f800000, PT ;  /* 0x7f8000000700780c */ /* 0x000fc80003f04070 */
[----:B------:R-:W-:-:S05]  /*ca10*/  SEL R5, R5, 0x7c, P0 ;  /* 0x0000007c05057807 */ /* 0x000fca0000000000 */
[----:B------:R0:W-:Y:S01]  /*ca20*/  STG.E.U8 desc[UR36][R2.64], R5 ;  /* 0x0000000502007986 */ /* 0x0001e2000c101124 */
[----:B------:R-:W-:Y:S05]  /*ca30*/  BRA `(.L_x_59123) ;  /* 0x0000000000107947 */ /* 0x000fea0003800000 */
.L_x_59142:
[----:B------:R-:W-:-:S04]  /*ca40*/  LOP3.LUT R5, R5, 0xff, RZ, 0xc0, !PT ;  /* 0x000000ff05057812 */ /* 0x000fc800078ec0ff */
[----:B------:R-:W0:Y:S02]  /*ca50*/  I2F.U16 R0, R5 ;  /* 0x0000000500007306 */ /* 0x000e240000101000 */
[----:B0-----:R-:W-:-:S05]  /*ca60*/  F2FP.BF16.F32.PACK_AB R0, RZ, R0 ;  /* 0x00000000ff00723e */ /* 0x001fca00000010ff */
[----:B------:R3:W-:Y:S02]  /*ca70*/  STG.E.U16 desc[UR36][R2.64], R0 ;  /* 0x0000000002007986 */ /* 0x0007e4000c101524 */
.L_x_59123:
[----:B------:R-:W-:Y:S05]  /*ca80*/  BSYNC.RECONVERGENT B6 ;  /* 0x0000000000067941 */ /* 0x000fea0003800200 */
.L_x_59117:
[----:B------:R-:W-:-:S07]  /*ca90*/  VIADD R17, R17, 0x80 ;  /* 0x0000008011117836 */ /* 0x000fce0000000000 */
.L_x_59046:
[----:B------:R-:W-:Y:S05]  /*caa0*/  BSYNC.RECONVERGENT B7 ;  /* 0x0000000000077941 */ /* 0x000fea0003800200 */
.L_x_59045:
[----:B------:R-:W5:Y:S02]  /*cab0*/  LDCU UR4, c[0x0][0x380] ;  /* 0x00007000ff0477ac */ /* 0x000f640008000800 */
[----:B-----5:R-:W-:-:S13]  /*cac0*/  ISETP.GE.AND P0, PT, R17, UR4, PT ;  /* 0x0000000411007c0c */ /* 0x020fda000bf06270 */
[----:B------:R-:W-:Y:S05]  /*cad0*/  @P0 EXIT ;  /* 0x000000000000094d */ /* 0x000fea0003800000 */
        /* <DEDUP_REMOVED lines=354> */
.L_x_59149:
        /* <DEDUP_REMOVED lines=19> */
.L_x_59153:
[----:B------:R1:W5:Y:S01]  /*e230*/  LDG.E.U8 R19, desc[UR36][R4.64] ;  /* 0x0000002404137981 */ /* 0x000362000c1e1100 */
[----:B------:R-:W-:Y:S05]  /*e240*/  BRA `(.L_x_59155) ;  /* 0x0000000c005c7947 */ /* 0x000fea0003800000 */
.L_x_59152:
        /* <DEDUP_REMOVED lines=8> */
.L_x_59157:
[----:B------:R4:W5:Y:S01]  /*e2d0*/  LDG.E.U8 R19, desc[UR36][R4.64] ;  /* 0x0000002404137981 */ /* 0x000962000c1e1100 */
[----:B------:R-:W-:Y:S05]  /*e2e0*/  BRA `(.L_x_59155) ;  /* 0x0000000c00347947 */ /* 0x000fea0003800000 */
.L_x_59156:
[----:B------:R2:W5:Y:S01]  /*e2f0*/  LDG.E.U16 R19, desc[UR36][R4.64] ;  /* 0x0000002404137981 */ /* 0x000562000c1e1500 */
[----:B------:R-:W-:Y:S05]  /*e300*/  BRA `(.L_x_59155) ;  /* 0x0000000c002c7947 */ /* 0x000fea0003800000 */
.L_x_59151:
        /* <DEDUP_REMOVED lines=10> */
.L_x_59159:
[----:B------:R-:W2:Y:S02]  /*e3b0*/  LDG.E.U16 R2, desc[UR36][R4.64] ;  /* 0x0000002404027981 */ /* 0x000ea4000c1e1500 */
[----:B--2---:R-:W-:-:S06]  /*e3c0*/  HADD2.F32 R2, -RZ, R2.H0_H0 ;  /* 0x20000002ff027230 */ /* 0x004fcc0000004100 */
[----:B------:R-:W0:Y:S02]  /*e3d0*/  F2I.S64.TRUNC R2, R2 ;  /* 0x0000000200027311 */ /* 0x000e24000020d900 */
[----:B0-----:R-:W-:Y:S01]  /*e3e0*/  PRMT R19, R2, 0x7610, R19 ;  /* 0x0000761002137816 */ /* 0x001fe20000000013 */
[----:B------:R-:W-:Y:S06]  /*e3f0*/  BRA `(.L_x_59155) ;  /* 0x0000000800f07947 */ /* 0x000fec0003800000 */
.L_x_59158:
        /* <DEDUP_REMOVED lines=10> */
.L_x_59161:
[----:B------:R-:W2:Y:S02]  /*e4a0*/  LDG.E.U16 R4, desc[UR36][R4.64] ;  /* 0x0000002404047981 */ /* 0x000ea4000c1e1500 */
[----:B--2---:R-:W-:-:S06]  /*e4b0*/  HADD2.F32 R2, -RZ, R4.H0_H0 ;  /* 0x20000004ff027230 */ /* 0x004fcc0000004100 */
[----:B------:R-:W0:Y:S02]  /*e4c0*/  F2I.S64.TRUNC R2, R2 ;  /* 0x0000000200027311 */ /* 0x000e24000020d900 */
[----:B0-----:R-:W-:Y:S01]  /*e4d0*/  PRMT R19, R2, 0x7610, R19 ;  /* 0x0000761002137816 */ /* 0x001fe20000000013 */
[----:B------:R-:W-:Y:S06]  /*e4e0*/  BRA `(.L_x_59155) ;  /* 0x0000000800b47947 */ /* 0x000fec0003800000 */
.L_x_59160:
[----:B------:R-:W2:Y:S02]  /*e4f0*/  LDG.E.64 R2, desc[UR36][R4.64] ;  /* 0x0000002404027981 */ /* 0x000ea4000c1e1b00 */
[----:B--2---:R-:W0:Y:S02]  /*e500*/  F2I.S64.F64.TRUNC R2, R2 ;  /* 0x0000000200027311 */ /* 0x004e24000030d900 */
[----:B0-----:R-:W-:Y:S01]  /*e510*/  PRMT R19, R2, 0x7610, R19 ;  /* 0x0000761002137816 */ /* 0x001fe20000000013 */
[----:B------:R-:W-:Y:S06]  /*e520*/  BRA `(.L_x_59155) ;  /* 0x0000000800a47947 */ /* 0x000fec0003800000 */
.L_x_59150:
        /* <DEDUP_REMOVED lines=12> */
.L_x_59164:
[----:B------:R-:W2:Y:S02]  /*e5f0*/  LDG.E.64 R4, desc[UR36][R4.64] ;  /* 0x0000002404047981 */ /* 0x000ea4000c1e1b00 */
[----:B--2---:R-:W0:Y:S02]  /*e600*/  F2I.S64.F64.TRUNC R2, R4 ;  /* 0x0000000400027311 */ /* 0x004e24000030d900 */
[----:B0-----:R-:W-:Y:S01]  /*e610*/  PRMT R19, R2, 0x7610, R19 ;  /* 0x0000761002137816 */ /* 0x001fe20000000013 */
[----:B------:R-:W-:Y:S06]  /*e620*/  BRA `(.L_x_59155) ;  /* 0x0000000800647947 */ /* 0x000fec0003800000 */
.L_x_59163:
        /* <DEDUP_REMOVED lines=27> */
.L_x_59166:
        /* <DEDUP_REMOVED lines=14> */
.L_x_59165:
[----:B------:R-:W2:Y:S02]  /*e8c0*/  LDG.E.U16 R2, desc[UR36][R4.64] ;  /* 0x0000002404027981 */ /* 0x000ea4000c1e1500 */
[----:B--2---:R-:W-:-:S06]  /*e8d0*/  IMAD.U32 R2, R2, 0x10000, RZ ;  /* 0x0001000002027824 */ /* 0x004fcc00078e00ff */
[----:B------:R-:W0:Y:S02]  /*e8e0*/  F2I.S64.TRUNC R2, R2 ;  /* 0x0000000200027311 */ /* 0x000e24000020d900 */
[----:B0-----:R-:W-:Y:S01]  /*e8f0*/  PRMT R19, R2, 0x7610, R19 ;  /* 0x0000761002137816 */ /* 0x001fe20000000013 */
[----:B------:R-:W-:Y:S06]  /*e900*/  BRA `(.L_x_59155) ;  /* 0x0000000400ac7947 */ /* 0x000fec0003800000 */
.L_x_59162:
        /* <DEDUP_REMOVED lines=10> */
.L_x_59169:
        /* <DEDUP_REMOVED lines=21> */
.L_x_59173:
[----:B------:R-:W-:Y:S05]  /*eb00*/  BSYNC.RECONVERGENT B1 ;  /* 0x0000000000017941 */ /* 0x000fea0003800200 */
.L_x_59172:
[----:B------:R-:W-:Y:S01]  /*eb10*/  IMAD.SHL.U32 R0, R0, 0x100000, RZ ;  /* 0x0010000000007824 */ /* 0x000fe200078e00ff */
[----:B------:R-:W-:-:S04]  /*eb20*/  LEA R2, R2, 0x3b800000, 0x17 ;  /* 0x3b80000002027811 */ /* 0x000fc800078eb8ff */
[----:B------:R-:W-:-:S07]  /*eb30*/  LOP3.LUT R2, R2, R0, R7, 0xfe, !PT ;  /* 0x0000000002027212 */ /* 0x000fce00078efe07 */
.L_x_59171:
[----:B------:R-:W-:Y:S05]  /*eb40*/  BSYNC.RECONVERGENT B0 ;  /* 0x0000000000007941 */ /* 0x000fea0003800200 */
.L_x_59170:
[----:B------:R-:W0:Y:S02]  /*eb50*/  F2I.S64.TRUNC R2, R2 ;  /* 0x0000000200027311 */ /* 0x000e24000020d900 */
[----:B0-----:R-:W-:Y:S01]  /*eb60*/  PRMT R19, R2, 0x7610, R19 ;  /* 0x0000761002137816 */ /* 0x001fe20000000013 */
[----:B------:R-:W-:Y:S06]  /*eb70*/  BRA `(.L_x_59155) ;  /* 0x0000000400107947 */ /* 0x000fec0003800000 */
.L_x_59168:
        /* <DEDUP_REMOVED lines=21> */
.L_x_59177:
[----:B------:R-:W-:Y:S05]  /*ecd0*/  BSYNC.RECONVERGENT B1 ;  /* 0x0000000000017941 */ /* 0x000fea0003800200 */
.L_x_59176:
[----:B------:R-:W-:Y:S01]  /*ece0*/  IMAD.SHL.U32 R0, R0, 0x200000, RZ ;  /* 0x0020000000007824 */ /* 0x000fe200078e00ff */
[----:B------:R-:W-:-:S04]  /*ecf0*/  LEA R2, R2, 0x37800000, 0x17 ;  /* 0x3780000002027811 */ /* 0x000fc800078eb8ff */
[----:B------:R-:W-:-:S07]  /*ed00*/  LOP3.LUT R2, R2, R0, R7, 0xfe, !PT ;  /* 0x0000000002027212 */ /* 0x000fce00078efe07 */
.L_x_59175:
[----:B------:R-:W-:Y:S05]  /*ed10*/  BSYNC.RECONVERGENT B0 ;  /* 0x0000000000007941 */ /* 0x000fea0003800200 */
.L_x_59174:
[----:B------:R-:W0:Y:S02]  /*ed20*/  F2I.S64.TRUNC R2, R2 ;  /* 0x0000000200027311 */ /* 0x000e24000020d900 */
[----:B0-----:R-:W-:Y:S01]  /*ed30*/  PRMT R19, R2, 0x7610, R19 ;  /* 0x0000761002137816 */ /* 0x001fe20000000013 */
[----:B------:R-:W-:Y:S06]  /*ed40*/  BRA `(.L_x_59155) ;  /* 0x00000000009c7947 */ /* 0x000fec0003800000 */
.L_x_59167:
        /* <DEDUP_REMOVED lines=14> */
.L_x_59181:
[----:B------:R-:W-:Y:S05]  /*ee30*/  BSYNC.RECONVERGENT B0 ;  /* 0x0000000000007941 */ /* 0x000fea0003800200 */
.L_x_59180:
[----:B------:R-:W0:Y:S02]  /*ee40*/  F2I.S64.TRUNC R2, R2 ;  /* 0x0000000200027311 */ /* 0x000e24000020d900 */
[----:B0-----:R-:W-:Y:S01]  /*ee50*/  PRMT R19, R2, 0x7610, R19 ;  /* 0x0000761002137816 */ /* 0x001fe20000000013 */
[----:B------:R-:W-:Y:S06]  /*ee60*/  BRA `(.L_x_59155) ;  /* 0x0000000000547947 */ /* 0x000fec0003800000 */
.L_x_59154:
        /* <DEDUP_REMOVED lines=16> */
.L_x_59182:
[----:B------:R-:W-:Y:S01]  /*ef70*/  PRMT R19, RZ, 0x7610, R19 ;  /* 0x00007610ff137816 */ /* 0x000fe20000000013 */
[----:B------:R-:W-:Y:S06]  /*ef80*/  BRA `(.L_x_59155) ;  /* 0x00000000000c7947 */ /* 0x000fec0003800000 */
.L_x_59179:
[----:B------:R0:W5:Y:S01]  /*ef90*/  LDG.E.U8 R19, desc[UR36][R4.64] ;  /* 0x0000002404137981 */ /* 0x000162000c1e1100 */
[----:B------:R-:W-:Y:S05]  /*efa0*/  BRA `(.L_x_59155) ;  /* 0x0000000000047947 */ /* 0x000fea0003800000 */
.L_x_59178:
[----:B------:R0:W5:Y:S02]  /*efb0*/  LDG.E.U8 R19, desc[UR36][R4.64] ;  /* 0x0000002404137981 */ /* 0x000164000c1e1100 */
.L_x_59155:
        /* <DEDUP_REMOVED lines=16> */
.L_x_59186:
[----:B------:R4:W5:Y:S01]  /*f0c0*/  LDG.E.U8 R0, desc[UR36][R4.64] ;  /* 0x0000002404007981 */ /* 0x000962000c1e1100 */
[----:B------:R-:W-:Y:S05]  /*f0d0*/  BRA `(.L_x_59188) ;  /* 0x0000000c005c7947 */ /* 0x000fea0003800000 */
.L_x_59185:
        /* <DEDUP_REMOVED lines=8> */
.L_x_59190:
[----:B------:R2:W5:Y:S01]  /*f160*/  LDG.E.U8 R0, desc[UR36][R4.64] ;  /* 0x0000002404007981 */ /* 0x000562000c1e1100 */
[----:B------:R-:W-:Y:S05]  /*f170*/  BRA `(.L_x_59188) ;  /* 0x0000000c00347947 */ /* 0x000fea0003800000 */
.L_x_59189:
[----:B------:R0:W5:Y:S01]  /*f180*/  LDG.E.U16 R0, desc[UR36][R4.64] ;  /* 0x0000002404007981 */ /* 0x000162000c1e1500 */
[----:B------:R-:W-:Y:S05]  /*f190*/  BRA `(.L_x_59188) ;  /* 0x0000000c002c7947 */ /* 0x000fea0003800000 */
.L_x_59184:
        /* <DEDUP_REMOVED lines=10> */
.L_x_59192:
[----:B------:R-:W2:Y:S02]  /*f240*/  LDG.E.U16 R2, desc[UR36][R4.64] ;  /* 0x0000002404027981 */ /* 0x000ea4000c1e1500 */
[----:B--2---:R-:W-:-:S06]  /*f250*/  HADD2.F32 R2, -RZ, R2.H0_H0 ;  /* 0x20000002ff027230 */ /* 0x004fcc0000004100 */
[----:B------:R-:W0:Y:S02]  /*f260*/  F2I.S64.TRUNC R2, R2 ;  /* 0x0000000200027311 */ /* 0x000e24000020d900 */
[----:B0-----:R-:W-:Y:S01]  /*f270*/  PRMT R0, R2, 0x7610, R0 ;  /* 0x0000761002007816 */ /* 0x001fe20000000000 */
[----:B------:R-:W-:Y:S06]  /*f280*/  BRA `(.L_x_59188) ;  /* 0x0000000800f07947 */ /* 0x000fec0003800000 */
.L_x_59191:
        /* <DEDUP_REMOVED lines=10> */
.L_x_59194:
[----:B------:R-:W2:Y:S02]  /*f330*/  LDG.E.U16 R4, desc[UR36][R4.64] ;  /* 0x0000002404047981 */ /* 0x000ea4000c1e1500 */
[----:B--2---:R-:W-:-:S06]  /*f340*/  HADD2.F32 R2, -RZ, R4.H0_H0 ;  /* 0x20000004ff027230 */ /* 0x004fcc0000004100 */
[----:B------:R-:W0:Y:S02]  /*f350*/  F2I.S64.TRUNC R2, R2 ;  /* 0x0000000200027311 */ /* 0x000e24000020d900 */
[----:B0-----:R-:W-:Y:S01]  /*f360*/  PRMT R0, R2, 0x7610, R0 ;  /* 0x0000761002007816 */ /* 0x001fe20000000000 */
[----:B------:R-:W-:Y:S06]  /*f370*/  BRA `(.L_x_59188) ;  /* 0x0000000800b47947 */ /* 0x000fec0003800000 */
.L_x_59193:
[----:B------:R-:W2:Y:S02]  /*f380*/  LDG.E.64 R2, desc[UR36][R4.64] ;  /* 0x0000002404027981 */ /* 0x000ea4000c1e1b00 */
[----:B--2---:R-:W0:Y:S02]  /*f390*/  F2I.S64.F64.TRUNC R2, R2 ;  /* 0x0000000200027311 */ /* 0x004e24000030d900 */
[----:B0-----:R-:W-:Y:S01]  /*f3a0*/  PRMT R0, R2, 0x7610, R0 ;  /* 0x0000761002007816 */ /* 0x001fe20000000000 */
[----:B------:R-:W-:Y:S06]  /*f3b0*/  BRA `(.L_x_59188) ;  /* 0x0000000800a47947 */ /* 0x000fec0003800000 */
.L_x_59183:
        /* <DEDUP_REMOVED lines=12> */
.L_x_59197:
[----:B------:R-:W2:Y:S02]  /*f480*/  LDG.E.64 R4, desc[UR36][R4.64] ;  /* 0x0000002404047981 */ /* 0x000ea4000c1e1b00 */
[----:B--2---:R-:W0:Y:S02]  /*f490*/  F2I.S64.F64.TRUNC R2, R4 ;  /* 0x0000000400027311 */ /* 0x004e24000030d900 */
[----:B0-----:R-:W-:Y:S01]  /*f4a0*/  PRMT R0, R2, 0x7610, R0 ;  /* 0x0000761002007816 */ /* 0x001fe20000000000 */
[----:B------:R-:W-:Y:S06]  /*f4b0*/  BRA `(.L_x_59188) ;  /* 0x0000000800647947 */ /* 0x000fec0003800000 */
.L_x_59196:
        /* <DEDUP_REMOVED lines=27> */
.L_x_59199:
        /* <DEDUP_REMOVED lines=14> */
.L_x_59198:
[----:B------:R-:W2:Y:S02]  /*f750*/  LDG.E.U16 R2, desc[UR36][R4.64] ;  /* 0x0000002404027981 */ /* 0x000ea4000c1e1500 */
[----:B--2---:R-:W-:-:S06]  /*f760*/  IMAD.U32 R2, R2, 0x10000, RZ ;  /* 0x0001000002027824 */ /* 0x004fcc00078e00ff */
[----:B------:R-:W0:Y:S02]  /*f770*/  F2I.S64.TRUNC R2, R2 ;  /* 0x0000000200027311 */ /* 0x000e24000020d900 */
[----:B0-----:R-:W-:Y:S01]  /*f780*/  PRMT R0, R2, 0x7610, R0 ;  /* 0x0000761002007816 */ /* 0x001fe20000000000 */
[----:B------:R-:W-:Y:S06]  /*f790*/  BRA `(.L_x_59188) ;  /* 0x0000000400ac7947 */ /* 0x000fec0003800000 */
.L_x_59195:
        /* <DEDUP_REMOVED lines=10> */
.L_x_59202:
        /* <DEDUP_REMOVED lines=21> */
.L_x_59206:
[----:B------:R-:W-:Y:S05]  /*f990*/  BSYNC.RECONVERGENT B1 ;  /* 0x0000000000017941 */ /* 0x000fea0003800200 */
.L_x_59205:
[----:B------:R-:W-:Y:S01]  /*f9a0*/  IMAD.SHL.U32 R0, R0, 0x100000, RZ ;  /* 0x0010000000007824 */ /* 0x000fe200078e00ff */
[----:B------:R-:W-:-:S04]  /*f9b0*/  LEA R2, R2, 0x3b800000, 0x17 ;  /* 0x3b80000002027811 */ /* 0x000fc800078eb8ff */
[----:B------:R-:W-:-:S07]  /*f9c0*/  LOP3.LUT R2, R2, R0, R7, 0xfe, !PT ;  /* 0x0000000002027212 */ /* 0x000fce00078efe07 */
.L_x_59204:
[----:B------:R-:W-:Y:S05]  /*f9d0*/  BSYNC.RECONVERGENT B0 ;  /* 0x0000000000007941 */ /* 0x000fea0003800200 */
.L_x_59203:
[----:B------:R-:W0:Y:S02]  /*f9e0*/  F2I.S64.TRUNC R2, R2 ;  /* 0x0000000200027311 */ /* 0x000e24000020d900 */
[----:B0-----:R-:W-:Y:S01]  /*f9f0*/  PRMT R0, R2, 0x7610, R0 ;  /* 0x0000761002007816 */ /* 0x001fe20000000000 */
[----:B------:R-:W-:Y:S06]  /*fa00*/  BRA `(.L_x_59188) ;  /* 0x0000000400107947 */ /* 0x000fec0003800000 */
.L_x_59201:
        /* <DEDUP_REMOVED lines=21> */
.L_x_59210:
[----:B------:R-:W-:Y:S05]  /*fb60*/  BSYNC.RECONVERGENT B1 ;  /* 0x0000000000017941 */ /* 0x000fea0003800200 */
.L_x_59209:
[----:B------:R-:W-:Y:S02]  /*fb70*/  SHF.L.U32 R0, R0, 0x15, RZ ;  /* 0x0000001500007819 */ /* 0x000fe400000006ff */
[----:B------:R-:W-:-:S04]  /*fb80*/  LEA R2, R2, 0x37800000, 0x17 ;  /* 0x3780000002027811 */ /* 0x000fc800078eb8ff */
[----:B------:R-:W-:-:S07]  /*fb90*/  LOP3.LUT R2, R2, R0, R7, 0xfe, !PT ;  /* 0x0000000002027212 */ /* 0x000fce00078efe07 */
.L_x_59208:
[----:B------:R-:W-:Y:S05]  /*fba0*/  BSYNC.RECONVERGENT B0 ;  /* 0x0000000000007941 */ /* 0x000fea0003800200 */
.L_x_59207:
[----:B------:R-:W0:Y:S02]  /*fbb0*/  F2I.S64.TRUNC R2, R2 ;  /* 0x0000000200027311 */ /* 0x000e24000020d900 */
[----:B0-----:R-:W-:Y:S01]  /*fbc0*/  PRMT R0, R2, 0x7610, R0 ;  /* 0x0000761002007816 */ /* 0x001fe20000000000 */
[----:B------:R-:W-:Y:S06]  /*fbd0*/  BRA `(.L_x_59188) ;  /* 0x00000000009c7947 */ /* 0x000fec0003800000 */
.L_x_59200:
        /* <DEDUP_REMOVED lines=14> */
.L_x_59214:
[----:B------:R-:W-:Y:S05]  /*fcc0*/  BSYNC.RECONVERGENT B0 ;  /* 0x0000000000007941 */ /* 0x000fea0003800200 */
.L_x_59213:
[----:B------:R-:W0:Y:S02]  /*fcd0*/  F2I.S64.TRUNC R2, R2 ;  /* 0x0000000200027311 */ /* 0x000e24000020d900 */
[----:B0-----:R-:W-:Y:S01]  /*fce0*/  PRMT R0, R2, 0x7610, R0 ;  /* 0x0000761002007816 */ /* 0x001fe20000000000 */
[----:B------:R-:W-:Y:S06]  /*fcf0*/  BRA `(.L_x_59188) ;  /* 0x0000000000547947 */ /* 0x000fec0003800000 */
.L_x_59187:
        /* <DEDUP_REMOVED lines=16> */
.L_x_59215:
[----:B------:R-:W-:Y:S01]  /*fe00*/  PRMT R0, RZ, 0x7610, R0 ;  /* 0x00007610ff007816 */ /* 0x000fe20000000000 */
[----:B------:R-:W-:Y:S06]  /*fe10*/  BRA `(.L_x_59188) ;  /* 0x00000000000c7947 */ /* 0x000fec0003800000 */
.L_x_59212:
[----:B------:R0:W5:Y:S01]  /*fe20*/  LDG.E.U8 R0, desc[UR36][R4.64] ;  /* 0x0000002404007981 */ /* 0x000162000c1e1100 */
[----:B------:R-:W-:Y:S05]  /*fe30*/  BRA `(.L_x_59188) ;  /* 0x0000000000047947 */ /* 0x000fea0003800000 */
.L_x_59211:
[----:B------:R0:W5:Y:S02]  /*fe40*/  LDG.E.U8 R0, desc[UR36][R4.64] ;  /* 0x0000002404007981 */ /* 0x000164000c1e1100 */
.L_x_59188:
[----:B-----5:R-:W-:Y:S01]  /*fe50*/  LOP3.LUT P0, RZ, R0, 0xff, RZ, 0xc0, !PT ;  /* 0x000000ff00ff7812 */ /* 0x020fe2000780c0ff */
[----:B------:R-:W-:Y:S01]  /*fe60*/  BSSY.RECONVERGENT B0, `(.L_x_59216) ;  /* 0x0000010000007945 */ /* 0x000fe20003800200 */
[----:B------:R-:W-:-:S11]  /*fe70*/  IMAD.MOV.U32 R3, RZ, RZ, 0x1 ;  /* 0x00000001ff037424 */ /* 0x000fd600078e00ff */
[----:B------:R-:W-:Y:S05]  /*fe80*/  @!P0 BRA `(.L_x_59217) ;  /* 0x0000000000348947 */ /* 0x000fea0003800000 */
[----:B------:R-:W-:-:S07]  /*fe90*/  IMAD.MOV.U32 R3, RZ, RZ, 0x1 ;  /* 0x00000001ff037424 */ /* 0x000fce00078e00ff */
.L_x_59218:
        /* <DEDUP_REMOVED lines=12> */
.L_x_59217:
[----:B------:R-:W-:Y:S05]  /*ff60*/  BSYNC.RECONVERGENT B0 ;  /* 0x0000000000007941 */ /* 0x000fea0003800200 */
.L_x_59216:
        /* <DEDUP_REMOVED lines=13> */
.L_x_59222:
[----:B------:R-:W-:Y:S01]  /*10040*/  STG.E.U8 desc[UR36][R16.64], R3 ;  /* 0x0000000310007986 */ /* 0x000fe2000c101124 */
[----:B------:R-:W-:Y:S05]  /*10050*/  EXIT ;  /* 0x000000000000794d */ /* 0x000fea0003800000 */
.L_x_59221:
        /* <DEDUP_REMOVED lines=10> */
.L_x_59225:
[----:B------:R-:W-:-:S05]  /*10100*/  LOP3.LUT R3, R3, 0xff, RZ, 0xc0, !PT ;  /* 0x000000ff03037812 */ /* 0x000fca00078ec0ff */
[----:B------:R-:W-:Y:S01]  /*10110*/  STG.E desc[UR36][R16.64], R3 ;  /* 0x0000000310007986 */ /* 0x000fe2000c101924 */
[----:B------:R-:W-:Y:S05]  /*10120*/  EXIT ;  /* 0x000000000000794d */ /* 0x000fea0003800000 */
.L_x_59224:
[----:B------:R-:W-:-:S05]  /*10130*/  LOP3.LUT R3, R3, 0xff, RZ, 0xc0, !PT ;  /* 0x000000ff03037812 */ /* 0x000fca00078ec0ff */
[----:B------:R-:W-:Y:S01]  /*10140*/  STG.E.U16 desc[UR36][R16.64], R3 ;  /* 0x0000000310007986 */ /* 0x000fe2000c101524 */
[----:B------:R-:W-:Y:S05]  /*10150*/  EXIT ;  /* 0x000000000000794d */ /* 0x000fea0003800000 */
.L_x_59220:
        /* <DEDUP_REMOVED lines=10> */
.L_x_59227:
[----:B------:R-:W-:-:S04]  /*10200*/  LOP3.LUT R3, R3, 0xff, RZ, 0xc0, !PT ;  /* 0x000000ff03037812 */ /* 0x000fc800078ec0ff */
[----:B------:R-:W5:Y:S02]  /*10210*/  I2F.U16 R0, R3 ;  /* 0x0000000300007306 */ /* 0x000f640000101000 */
[----:B-----5:R-:W-:-:S05]  /*10220*/  F2FP.F16.F32.PACK_AB R0, RZ, R0 ;  /* 0x00000000ff00723e */ /* 0x020fca00000000ff */
[----:B------:R-:W-:Y:S01]  /*10230*/  STG.E.U16 desc[UR36][R16.64], R0 ;  /* 0x0000000010007986 */ /* 0x000fe2000c101524 */
[----:B------:R-:W-:Y:S05]  /*10240*/  EXIT ;  /* 0x000000000000794d */ /* 0x000fea0003800000 */
.L_x_59226:
        /* <DEDUP_REMOVED lines=11> */
.L_x_59229:
[----:B------:R-:W-:-:S06]  /*10300*/  LOP3.LUT R3, R3, 0xff, RZ, 0xc0, !PT ;  /* 0x000000ff03037812 */ /* 0x000fcc00078ec0ff */
[----:B------:R-:W5:Y:S02]  /*10310*/  I2F.U16 R3, R3 ;  /* 0x0000000300037306 */ /* 0x000f640000101000 */
[----:B-----5:R-:W-:-:S04]  /*10320*/  F2FP.F16.F32.PACK_AB R3, RZ, R3 ;  /* 0x00000003ff03723e */ /* 0x020fc800000000ff */
[----:B------:R-:W-:-:S05]  /*10330*/  PRMT R3, R3, 0x5410, RZ ;  /* 0x0000541003037816 */ /* 0x000fca00000000ff */
[----:B------:R-:W-:Y:S01]  /*10340*/  STG.E desc[UR36][R16.64], R3 ;  /* 0x0000000310007986 */ /* 0x000fe2000c101924 */
[----:B------:R-:W-:Y:S05]  /*10350*/  EXIT ;  /* 0x000000000000794d */ /* 0x000fea0003800000 */
.L_x_59228:
[----:B------:R-:W-:-:S06]  /*10360*/  LOP3.LUT R3, R3, 0xff, RZ, 0xc0, !PT ;  /* 0x000000ff03037812 */ /* 0x000fcc00078ec0ff */
[----:B------:R-:W5:Y:S02]  /*10370*/  I2F.F64.U16 R2, R3 ;  /* 0x0000000300027312 */ /* 0x000f640000101800 */
[----:B-----5:R-:W-:Y:S01]  /*10380*/  STG.E.64 desc[UR36][R16.64], R2 ;  /* 0x0000000210007986 */ /* 0x020fe2000c101b24 */
[----:B------:R-:W-:Y:S05]  /*10390*/  EXIT ;  /* 0x000000000000794d */ /* 0x000fea0003800000 */
.L_x_59219:
        /* <DEDUP_REMOVED lines=13> */
.L_x_59233:
        /* <DEDUP_REMOVED lines=17> */
.L_x_59236:
[----:B------:R-:W-:-:S07]  /*10580*/  PRMT R8, R0, 0x7610, R8 ;  /* 0x0000761000087816 */ /* 0x000fce0000000008 */
.L_x_59235:
[----:B------:R-:W-:Y:S05]  /*10590*/  BSYNC.RECONVERGENT B0 ;  /* 0x0000000000007941 */ /* 0x000fea0003800200 */
.L_x_59234:
[----:B------:R-:W-:Y:S01]  /*105a0*/  STG.E.U8 desc[UR36][R16.64], R8 ;  /* 0x0000000810007986 */ /* 0x000fe2000c101124 */
[----:B------:R-:W-:Y:S05]  /*105b0*/  EXIT ;  /* 0x000000000000794d */ /* 0x000fea0003800000 */
.L_x_59232:
        /* <DEDUP_REMOVED lines=17> */
.L_x_59239:
[----:B------:R-:W-:-:S07]  /*106d0*/  PRMT R8, R0, 0x7610, R8 ;  /* 0x0000761000087816 */ /* 0x000fce0000000008 */
.L_x_59238:
[----:B------:R-:W-:Y:S05]  /*106e0*/  BSYNC.RECONVERGENT B0 ;  /* 0x0000000000007941 */ /* 0x000fea0003800200 */
.L_x_59237:
[----:B------:R-:W-:Y:S01]  /*106f0*/  STG.E.U8 desc[UR36][R16.64], R8 ;  /* 0x0000000810007986 */ /* 0x000fe2000c101124 */
[----:B------:R-:W-:Y:S05]  /*10700*/  EXIT ;  /* 0x000000000000794d */ /* 0x000fea0003800000 */
.L_x_59231:
        /* <DEDUP_REMOVED lines=23> */
.L_x_59241:
[----:B------:R-:W-:Y:S01]  /*10880*/  LOP3.LUT R2, R3, 0xff, RZ, 0xc0, !PT ;  /* 0x000000ff03027812 */ /* 0x000fe200078ec0ff */
[----:B------:R-:W-:-:S05]  /*10890*/  IMAD.MOV.U32 R3, RZ, RZ, RZ ;  /* 0x000000ffff037224 */ /* 0x000fca00078e00ff */
[----:B------:R-:W-:Y:S01]  /*108a0*/  STG.E.64 desc[UR36][R16.64], R2 ;  /* 0x0000000210007986 */ /* 0x000fe2000c101b24 */
[----:B------:R-:W-:Y:S05]  /*108b0*/  EXIT ;  /* 0x000000000000794d */ /* 0x000fea0003800000 */
.L_x_59240:
[----:B------:R-:W-:-:S05]  /*108c0*/  LOP3.LUT R3, R3, 0xff, RZ, 0xc0, !PT ;  /* 0x000000ff03037812 */ /* 0x000fca00078ec0ff */
[----:B------:R-:W-:Y:S01]  /*108d0*/  STG.E desc[UR36][R16.64], R3 ;  /* 0x0000000310007986 */ /* 0x000fe2000c101924 */
[----:B------:R-:W-:Y:S05]  /*108e0*/  EXIT ;  /* 0x000000000000794d */ /* 0x000fea0003800000 */
.L_x_59230:
        /* <DEDUP_REMOVED lines=10> */
.L_x_59243:
[----:B01234-:R-:W-:Y:S02]  /*10990*/  LOP3.LUT R4, R3, 0xff, RZ, 0xc0, !PT ;  /* 0x000000ff03047812 */ /* 0x01ffe400078ec0ff */
[----:B------:R-:W-:-:S04]  /*109a0*/  CS2R R6, SRZ ;  /* 0x0000000000067805 */ /* 0x000fc8000001ff00 */
[----:B------:R-:W0:Y:S02]  /*109b0*/  I2F.F64.U16 R4, R4 ;  /* 0x0000000400047312 */ /* 0x000e240000101800 */
[----:B0-----:R-:W-:Y:S01]  /*109c0*/  STG.E.128 desc[UR36][R16.64], R4 ;  /* 0x0000000410007986 */ /* 0x001fe2000c101d24 */
[----:B------:R-:W-:Y:S05]  /*109d0*/  EXIT ;  /* 0x000000000000794d */ /* 0x000fea0003800000 */
.L_x_59242:
[----:B------:R-:W-:-:S09]  /*109e0*/  UISETP.NE.AND UP0, UPT, UR4, 0xf, UPT ;  /* 0x0000000f0400788c */ /* 0x000fd2000bf05270 */
[----:B------:R-:W-:Y:S05]  /*109f0*/  BRA.U !UP0, `(.L_x_59244) ;  /* 0x0000000108dc7547 */ /* 0x000fea000b800000 */
[----:B------:R-:W-:-:S09]  /*10a00*/  UISETP.NE.AND UP0, UPT, UR4, 0x17, UPT ;  /* 0x000000170400788c */ /* 0x000fd2000bf05270 */
[----:B------:R-:W-:Y:S05]  /*10a10*/  BRA.U !UP0, `(.L_x_59245) ;  /* 0x0000000108887547 */ /* 0x000fea000b800000 */
[----:B------:R-:W-:-:S09]  /*10a20*/  UISETP.NE.AND UP0, UPT, UR4, 0x18, UPT ;  /* 0x000000180400788c */ /* 0x000fd2000bf05270 */
[----:B------:R-:W-:Y:S05]  /*10a30*/  BRA.U !UP0, `(.L_x_59246) ;  /* 0x0000000108447547 */ /* 0x000fea000b800000 */
.L_x_59223:
[----:B------:R-:W-:Y:S01]  /*10a40*/  MOV R0, 0x0 ;  /* 0x0000000000007802 */ /* 0x000fe20000000f00 */
[----:B------:R-:W0:Y:S01]  /*10a50*/  LDCU.64 UR4, c[0x4][0x198] ;  /* 0x01003300ff0477ac */ /* 0x000e220008000a00 */
[----:B------:R-:W-:Y:S02]  /*10a60*/  HFMA2 R13, -RZ, RZ, 0, 0 ;  /* 0x00000000ff0d7431 */ /* 0x000fe400000001ff */
[----:B------:R-:W-:Y:S01]  /*10a70*/  IMAD.MOV.U32 R8, RZ, RZ, 0x65 ;  /* 0x00000065ff087424 */ /* 0x000fe200078e00ff */
[----:B------:R0:W0:Y:S01]  /*10a80*/  LDC.64 R2, c[0x4][R0] ;  /* 0x0100000000027b82 */ /* 0x0000220000000a00 */
[----:B------:R-:W5:Y:S01]  /*10a90*/  LDCU.64 UR6, c[0x4][0x1a0] ;  /* 0x01003400ff0677ac */ /* 0x000f620008000a00 */
[----:B------:R-:W-:Y:S01]  /*10aa0*/  IMAD.MOV.U32 R12, RZ, RZ, 0x1 ;  /* 0x00000001ff0c7424 */ /* 0x000fe200078e00ff */
[----:B------:R-:W5:Y:S01]  /*10ab0*/  LDCU.64 UR8, c[0x4][0x10] ;  /* 0x01000200ff0877ac */ /* 0x000f620008000a00 */
[----:B01234-:R-:W-:Y:S01]  /*10ac0*/  MOV R4, UR4 ;  /* 0x0000000400047c02 */ /* 0x01ffe20008000f00 */
[----:B------:R-:W-:-:S02]  /*10ad0*/  IMAD.U32 R5, RZ, RZ, UR5 ;  /* 0x00000005ff057e24 */ /* 0x000fc4000f8e00ff */
[----:B-----5:R-:W-:Y:S02]  /*10ae0*/  IMAD.U32 R6, RZ, RZ, UR6 ;  /* 0x00000006ff067e24 */ /* 0x020fe4000f8e00ff */
[----:B------:R-:W-:Y:S01]  /*10af0*/  IMAD.U32 R7, RZ, RZ, UR7 ;  /* 0x00000007ff077e24 */ /* 0x000fe2000f8e00ff */
[----:B------:R-:W-:Y:S01]  /*10b00*/  MOV R10, UR8 ;  /* 0x00000008000a7c02 */ /* 0x000fe20008000f00 */
[----:B------:R-:W-:-:S07]  /*10b10*/  IMAD.U32 R11, RZ, RZ, UR9 ;  /* 0x00000009ff0b7e24 */ /* 0x000fce000f8e00ff */
[----:B------:R-:W-:-:S07]  /*10b20*/  LEPC R20, `(.L_x_59247) ;  /* 0x000000001014794e */ /* 0x000fce0000000000 */
[----:B------:R-:W-:Y:S05]  /*10b30*/  CALL.ABS.NOINC R2 ;  /* 0x0000000002007343 */ /* 0x000fea0003c00000 */
.L_x_59247:
[----:B------:R-:W-:Y:S05]  /*10b40*/  EXIT ;  /* 0x000000000000794d */ /* 0x000fea0003800000 */
.L_x_59246:
[----:B------:R-:W-:Y:S01]  /*10b50*/  LOP3.LUT R0, R3, 0xff, RZ, 0xc0, !PT ;  /* 0x000000ff03007812 */ /* 0x000fe200078ec0ff */
        /* <DEDUP_REMOVED lines=11> */
.L_x_59249:
[----:B------:R-:W-:Y:S05]  /*10c10*/  BSYNC.RECONVERGENT B0 ;  /* 0x0000000000007941 */ /* 0x000fea0003800200 */
.L_x_59248:
[----:B------:R-:W-:Y:S01]  /*10c20*/  STG.E.U8 desc[UR36][R16.64], R3 ;  /* 0x0000000310007986 */ /* 0x000fe2000c101124 */
[----:B------:R-:W-:Y:S05]  /*10c30*/  EXIT ;  /* 0x000000000000794d */ /* 0x000fea0003800000 */
.L_x_59245:
        /* <DEDUP_REMOVED lines=14> */
.L_x_59250:
[----:B------:R-:W-:Y:S01]  /*10d20*/  IMAD.MOV.U32 R3, RZ, RZ, 0x7f ;  /* 0x0000007fff037424 */ /* 0x000fe200078e00ff */
[----:B------:R-:W-:-:S04]  /*10d30*/  ISETP.GT.U32.AND P0, PT, R5, 0x7f800000, PT ;  /* 0x7f8000000500780c */ /* 0x000fc80003f04070 */
[----:B------:R-:W-:-:S05]  /*10d40*/  SEL R3, R3, 0x7c, P0 ;  /* 0x0000007c03037807 */ /* 0x000fca0000000000 */
[----:B------:R-:W-:Y:S01]  /*10d50*/  STG.E.U8 desc[UR36][R16.64], R3 ;  /* 0x0000000310007986 */ /* 0x000fe2000c101124 */
[----:B------:R-:W-:Y:S05]  /*10d60*/  EXIT ;  /* 0x000000000000794d */ /* 0x000fea0003800000 */
.L_x_59244:
[----:B------:R-:W-:-:S04]  /*10d70*/  LOP3.LUT R3, R3, 0xff, RZ, 0xc0, !PT ;  /* 0x000000ff03037812 */ /* 0x000fc800078ec0ff */
[----:B------:R-:W5:Y:S02]  /*10d80*/  I2F.U16 R0, R3 ;  /* 0x0000000300007306 */ /* 0x000f640000101000 */
[----:B-----5:R-:W-:-:S05]  /*10d90*/  F2FP.BF16.F32.PACK_AB R0, RZ, R0 ;  /* 0x00000000ff00723e */ /* 0x020fca00000010ff */
[----:B------:R-:W-:Y:S01]  /*10da0*/  STG.E.U16 desc[UR36][R16.64], R0 ;  /* 0x0000000010007986 */ /* 0x000fe2000c101524 */
[----:B------:R-:W-:Y:S05]  /*10db0*/  EXIT ;  /* 0x000000000000794d */ /* 0x000fea0003800000 */
.L_x_59251:
        /* <DEDUP_REMOVED lines=12> */
.L_x_61122:


//--------------------- .text._ZN2at6native27unrolled_elementwise_kernelIZZZNS0_50_GLOBAL__N__2680c7bb_12_PowKernel_cu_7dd49032_317024pow_tensor_tensor_kernelERNS_18TensorIteratorBaseEENKUlvE_clEvENKUlvE_clEvEUlhhE_St5arrayIPcLm3EELi4E23TrivialOffsetCalculatorILi2EjESB_ILi1EjENS0_6memory12LoadWithCastILi2EEENSE_13StoreWithCastILi1EEEEEviT_T0_T2_T3_T4_T5_ --------------------------
	.section	.text._ZN2at6native27unrolled_elementwise_kernelIZZZNS0_50_GLOBAL__N__2680c7bb_12_PowKernel_cu_7dd49032_317024pow_tensor_tensor_kernelERNS_18TensorIteratorBaseEENKUlvE_clEvENKUlvE_clEvEUlhhE_St5arrayIPcLm3EELi4E23TrivialOffsetCalculatorILi2EjESB_ILi1EjENS0_6memory12LoadWithCastILi2EEENSE_13StoreWithCastILi1EEEEEviT_T0_T2_T3_T4_T5_,"ax",@progbits
	.align	128
        .global         _ZN2at6native27unrolled_elementwise_kernelIZZZNS0_50_GLOBAL__N__2680c7bb_12_PowKernel_cu_7dd49032_317024pow_tensor_tensor_kernelERNS_18TensorIteratorBaseEENKUlvE_clEvENKUlvE_clEvEUlhhE_St5arrayIPcLm3EELi4E23TrivialOffsetCalculatorILi2EjESB_ILi1EjENS0_6memory12LoadWithCastILi2EEENSE_13StoreWithCastILi1EEEEEviT_T0_T2_T3_T4_T5_
        .type           _ZN2at6native27unrolled_elementwise_kernelIZZZNS0_50_GLOBAL__N__2680c7bb_12_PowKernel_cu_7dd49032_317024pow_tensor_tensor_kernelERNS_18TensorIteratorBaseEENKUlvE_clEvENKUlvE_clEvEUlhhE_St5arrayIPcLm3EELi4E23TrivialOffsetCalculatorILi2EjESB_ILi1EjENS0_6memory12LoadWithCastILi2EEENSE_13StoreWithCastILi1EEEEEviT_T0_T2_T3_T4_T5_,@function
        .size           _ZN2at6native27unrolled_elementwise_kernelIZZZNS0_50_GLOBAL__N__2680c7bb_12_PowKernel_cu_7dd49032_317024pow_tensor_tensor_kernelERNS_18TensorIteratorBaseEENKUlvE_clEvENKUlvE_clEvEUlhhE_St5arrayIPcLm3EELi4E23TrivialOffsetCalculatorILi2EjESB_ILi1EjENS0_6memory12LoadWithCastILi2EEENSE_13StoreWithCastILi1EEEEEviT_T0_T2_T3_T4_T5_,(.L_x_61123 - _ZN2at6native27unrolled_elementwise_kernelIZZZNS0_50_GLOBAL__N__2680c7bb_12_PowKernel_cu_7dd49032_317024pow_tensor_tensor_kernelERNS_18TensorIteratorBaseEENKUlvE_clEvENKUlvE_clEvEUlhhE_St5arrayIPcLm3EELi4E23TrivialOffsetCalculatorILi2EjESB_ILi1EjENS0_6memory12LoadWithCastILi2EEENSE_13StoreWithCastILi1EEEEEviT_T0_T2_T3_T4_T5_)
        .other          _ZN2at6native27unrolled_elementwise_kernelIZZZNS0_50_GLOBAL__N__2680c7bb_12_PowKernel_cu_7dd49032_317024pow_tensor_tensor_kernelERNS_18TensorIteratorBaseEENKUlvE_clEvENKUlvE_clEvEUlhhE_St5arrayIPcLm3EELi4E23TrivialOffsetCalculatorILi2EjESB_ILi1EjENS0_6memory12LoadWithCastILi2EEENSE_13StoreWithCastILi1EEEEEviT_T0_T2_T3_T4_T5_,@"STO_CUDA_ENTRY STV_DEFAULT"
_ZN2at6native27unrolled_elementwise_kernelIZZZNS0_50_GLOBAL__N__2680c7bb_12_PowKernel_cu_7dd49032_317024pow_tensor_tensor_kernelERNS_18TensorIteratorBaseEENKUlvE_clEvENKUlvE_clEvEUlhhE_St5arrayIPcLm3EELi4E23TrivialOffsetCalculatorILi2EjESB_ILi1EjENS0_6memory12LoadWithCastILi2EEENSE_13StoreWithCastILi1EEEEEviT_T0_T2_T3_T4_T5_:
.text._ZN2at6native27unrolled_elementwise_kernelIZZZNS0_50_GLOBAL__N__2680c7bb_12_PowKernel_cu_7dd49032_317024pow_tensor_tensor_kernelERNS_18TensorIteratorBaseEENKUlvE_clEvENKUlvE_clEvEUlhhE_St5arrayIPcLm3EELi4E23TrivialOffsetCalculatorILi2EjESB_ILi1EjENS0_6memory12LoadWithCastILi2EEENSE_13StoreWithCastILi1EEEEEviT_T0_T2_T3_T4_T5_:
        /* <DEDUP_REMOVED lines=33> */
.L_x_59257:
[----:B------:R3:W5:Y:S01]  /*0210*/  LDG.E.U8 R28, desc[UR36][R6.64] ;  /* 0x00000024061c7981 */ /* 0x000762000c1e1100 */
[----:B------:R-:W-:Y:S05]  /*0220*/  BRA `(.L_x_59259) ;  /* 0x0000000c00607947 */ /* 0x000fea0003800000 */
.L_x_59256:
        /* <DEDUP_REMOVED lines=8> */
.L_x_59261:
[----:B------:R1:W5:Y:S01]  /*02b0*/  LDG.E.U8 R28, desc[UR36][R6.64] ;  /* 0x00000024061c7981 */ /* 0x000362000c1e1100 */
[----:B------:R-:W-:Y:S05]  /*02c0*/  BRA `(.L_x_59259) ;  /* 0x0000000c00387947 */ /* 0x000fea0003800000 */
.L_x_59260:
[----:B------:R2:W5:Y:S01]  /*02d0*/  LDG.E.U16 R28, desc[UR36][R6.64] ;  /* 0x00000024061c7981 */ /* 0x000562000c1e1500 */
[----:B------:R-:W-:Y:S05]  /*02e0*/  BRA `(.L_x_59259) ;  /* 0x0000000c00307947 */ /* 0x000fea0003800000 */
.L_x_59255:
        /* <DEDUP_REMOVED lines=10> */
.L_x_59263:
[----:B------:R-:W2:Y:S02]  /*0390*/  LDG.E.U16 R4, desc[UR36][R6.64] ;  /* 0x0000002406047981 */ /* 0x000ea4000c1e1500 */
[----:B--2---:R-:W-:-:S06]  /*03a0*/  HADD2.F32 R4, -RZ, R4.H0_H0 ;  /* 0x20000004ff047230 */ /* 0x004fcc0000004100 */
[----:B------:R-:W0:Y:S02]  /*03b0*/  F2I.S64.TRUNC R4, R4 ;  /* 0x0000000400047311 */ /* 0x000e24000020d900 */
[----:B0-----:R-:W-:Y:S01]  /*03c0*/  PRMT R28, R4, 0x7610, R28 ;  /* 0x00007610041c7816 */ /* 0x001fe2000000001c */
[----:B------:R-:W-:Y:S06]  /*03d0*/  BRA `(.L_x_59259) ;  /* 0x0000000800f47947 */ /* 0x000fec0003800000 */
.L_x_59262:
        /* <DEDUP_REMOVED lines=10> */
.L_x_59265:
[----:B------:R-:W2:Y:S02]  /*0480*/  LDG.E.U16 R6, desc[UR36][R6.64] ;  /* 0x0000002406067981 */ /* 0x000ea4000c1e1500 */
[----:B--2---:R-:W-:-:S06]  /*0490*/  HADD2.F32 R4, -RZ, R6.H0_H0 ;  /* 0x20000006ff047230 */ /* 0x004fcc0000004100 */
[----:B------:R-:W0:Y:S02]  /*04a0*/  F2I.S64.TRUNC R4, R4 ;  /* 0x0000000400047311 */ /* 0x000e24000020d900 */
[----:B0-----:R-:W-:Y:S01]  /*04b0*/  PRMT R28, R4, 0x7610, R28 ;  /* 0x00007610041c7816 */ /* 0x001fe2000000001c */
[----:B------:R-:W-:Y:S06]  /*04c0*/  BRA `(.L_x_59259) ;  /* 0x0000000800b87947 */ /* 0x000fec0003800000 */
.L_x_59264:
[----:B------:R-:W2:Y:S02]  /*04d0*/  LDG.E.64 R4, desc[UR36][R6.64] ;  /* 0x0000002406047981 */ /* 0x000ea4000c1e1b00 */
[----:B--2---:R-:W0:Y:S02]  /*04e0*/  F2I.S64.F64.TRUNC R4, R4 ;  /* 0x0000000400047311 */ /* 0x004e24000030d900 */
[----:B0-----:R-:W-:Y:S01]  /*04f0*/  PRMT R28, R4, 0x7610, R28 ;  /* 0x00007610041c7816 */ /* 0x001fe2000000001c */
[----:B------:R-:W-:Y:S06]  /*0500*/  BRA `(.L_x_59259) ;  /* 0x0000000800a87947 */ /* 0x000fec0003800000 */
.L_x_59254:
        /* <DEDUP_REMOVED lines=12> */
.L_x_59268:
[----:B------:R-:W2:Y:S02]  /*05d0*/  LDG.E.64 R6, desc[UR36][R6.64] ;  /* 0x0000002406067981 */ /* 0x000ea4000c1e1b00 */
[----:B--2---:R-:W0:Y:S02]  /*05e0*/  F2I.S64.F64.TRUNC R4, R6 ;  /* 0x0000000600047311 */ /* 0x004e24000030d900 */
[----:B0-----:R-:W-:Y:S01]  /*05f0*/  PRMT R28, R4, 0x7610, R28 ;  /* 0x00007610041c7816 */ /* 0x001fe2000000001c */
[----:B------:R-:W-:Y:S06]  /*0600*/  BRA `(.L_x_59259) ;  /* 0x0000000800687947 */ /* 0x000fec0003800000 */
.L_x_59267:
        /* <DEDUP_REMOVED lines=27> */
.L_x_59270:
        /* <DEDUP_REMOVED lines=15> */
.L_x_59269:
[----:B------:R-:W2:Y:S02]  /*08b0*/  LDG.E.U16 R4, desc[UR36][R6.64] ;  /* 0x0000002406047981 */ /* 0x000ea4000c1e1500 */
[----:B--2---:R-:W-:-:S06]  /*08c0*/  IMAD.U32 R4, R4, 0x10000, RZ ;  /* 0x0001000004047824 */ /* 0x004fcc00078e00ff */
[----:B------:R-:W0:Y:S02]  /*08d0*/  F2I.S64.TRUNC R4, R4 ;  /* 0x0000000400047311 */ /* 0x000e24000020d900 */
[----:B0-----:R-:W-:Y:S01]  /*08e0*/  PRMT R28, R4, 0x7610, R28 ;  /* 0x00007610041c7816 */ /* 0x001fe2000000001c */
[----:B------:R-:W-:Y:S06]  /*08f0*/  BRA `(.L_x_59259) ;  /* 0x0000000400ac7947 */ /* 0x000fec0003800000 */
.L_x_59266:
        /* <DEDUP_REMOVED lines=10> */
.L_x_59273:
        /* <DEDUP_REMOVED lines=21> */
.L_x_59277:
[----:B------:R-:W-:Y:S05]  /*0af0*/  BSYNC.RECONVERGENT B1 ;  /* 0x0000000000017941 */ /* 0x000fea0003800200 */
.L_x_59276:
[----:B------:R-:W-:Y:S01]  /*0b00*/  IMAD.SHL.U32 R0, R0, 0x100000, RZ ;  /* 0x0010000000007824 */ /* 0x000fe200078e00ff */
[----:B------:R-:W-:-:S04]  /*0b10*/  LEA R3, R3, 0x3b800000, 0x17 ;  /* 0x3b80000003037811 */ /* 0x000fc800078eb8ff */
[----:B------:R-:W-:-:S07]  /*0b20*/  LOP3.LUT R4, R3, R0, R7, 0xfe, !PT ;  /* 0x0000000003047212 */ /* 0x000fce00078efe07 */
.L_x_59275:
[----:B------:R-:W-:Y:S05]  /*0b30*/  BSYNC.RECONVERGENT B0 ;  /* 0x0000000000007941 */ /* 0x000fea0003800200 */
.L_x_59274:
[----:B------:R-:W0:Y:S02]  /*0b40*/  F2I.S64.TRUNC R4, R4 ;  /* 0x0000000400047311 */ /* 0x000e24000020d900 */
[----:B0-----:R-:W-:Y:S01]  /*0b50*/  PRMT R28, R4, 0x7610, R28 ;  /* 0x00007610041c7816 */ /* 0x001fe2000000001c */
[----:B------:R-:W-:Y:S06]  /*0b60*/  BRA `(.L_x_59259) ;  /* 0x0000000400107947 */ /* 0x000fec0003800000 */
.L_x_59272:
        /* <DEDUP_REMOVED lines=21> */
.L_x_59281:
[----:B------:R-:W-:Y:S05]  /*0cc0*/  BSYNC.RECONVERGENT B1 ;  /* 0x0000000000017941 */ /* 0x000fea0003800200 */
.L_x_59280:
[----:B------:R-:W-:Y:S01]  /*0cd0*/  IMAD.SHL.U32 R0, R0, 0x200000, RZ ;  /* 0x0020000000007824 */ /* 0x000fe200078e00ff */
[----:B------:R-:W-:-:S04]  /*0ce0*/  LEA R3, R3, 0x37800000, 0x17 ;  /* 0x3780000003037811 */ /* 0x000fc800078eb8ff */
[----:B------:R-:W-:-:S07]  /*0cf0*/  LOP3.LUT R4, R3, R0, R7, 0xfe, !PT ;  /* 0x0000000003047212 */ /* 0x000fce00078efe07 */
.L_x_59279:
[----:B------:R-:W-:Y:S05]  /*0d00*/  BSYNC.RECONVERGENT B0 ;  /* 0x0000000000007941 */ /* 0x000fea0003800200 */
.L_x_59278:
[----:B------:R-:W0:Y:S02]  /*0d10*/  F2I.S64.TRUNC R4, R4 ;  /* 0x0000000400047311 */ /* 0x000e24000020d900 */
[----:B0-----:R-:W-:Y:S01]  /*0d20*/  PRMT R28, R4, 0x7610, R28 ;  /* 0x00007610041c7816 */ /* 0x001fe2000000001c */
[----:B------:R-:W-:Y:S06]  /*0d30*/  BRA `(.L_x_59259) ;  /* 0x00000000009c7947 */ /* 0x000fec0003800000 */
.L_x_59271:
[----:B------:R-:W-:-:S09]  /*0d40*/  UISETP.NE.AND UP0, UPT, UR4, 0x1c, UPT ;  /* 0x0000001c0400788c */ /* 0x000fd2000bf05270 */
[----:B------:R-:W-:Y:S05]  /*0d50*/  BRA.U !UP0, `(.L_x_59282) ;  /* 0x0000000108907547 */ /* 0x000fea000b800000 */
[----:B------:R-:W-:-:S09]  /*0d60*/  UISETP.NE.AND UP0, UPT, UR4, 0x1d, UPT ;  /* 0x0000001d0400788c */ /* 0x000fd2000bf05270 */
[----:B------:R-:W-:Y:S05]  /*0d70*/  BRA.U !UP0, `(.L_x_59283) ;  /* 0x0000000108807547 */ /* 0x000fea000b800000 */
[----:B------:R-:W-:-:S09]  /*0d80*/  UISETP.NE.AND UP0, UPT, UR4, 0x2c, UPT ;  /* 0x0000002c0400788c */ /* 0x000fd2000bf05270 */
[----:B------:R-:W-:Y:S05]  /*0d90*/  BRA.U !UP0, `(.L_x_59284) ;  /* 0x0000000108487547 */ /* 0x000fea000b800000 */
.L_x_59258:
        /* <DEDUP_REMOVED lines=16> */
.L_x_59285:
[----:B------:R-:W-:Y:S01]  /*0ea0*/  PRMT R28, RZ, 0x7610, R28 ;  /* 0x00007610ff1c7816 */ /* 0x000fe2000000001c */
[----:B------:R-:W-:Y:S06]  /*0eb0*/  BRA `(.L_x_59259) ;  /* 0x00000000003c7947 */ /* 0x000fec0003800000 */
.L_x_59284:
        /* <DEDUP_REMOVED lines=8> */
.L_x_59287:
[----:B------:R-:W-:Y:S05]  /*0f40*/  BSYNC.RECONVERGENT B0 ;  /* 0x0000000000007941 */ /* 0x000fea0003800200 */
.L_x_59286:
[----:B------:R-:W0:Y:S02]  /*0f50*/  F2I.S64.TRUNC R4, R4 ;  /* 0x0000000400047311 */ /* 0x000e24000020d900 */
[----:B0-----:R-:W-:Y:S01]  /*0f60*/  PRMT R28, R4, 0x7610, R28 ;  /* 0x00007610041c7816 */ /* 0x001fe2000000001c */
[----:B------:R-:W-:Y:S06]  /*0f70*/  BRA `(.L_x_59259) ;  /* 0x00000000000c7947 */ /* 0x000fec0003800000 */
.L_x_59283:
[----:B------:R0:W5:Y:S01]  /*0f80*/  LDG.E.U8 R28, desc[UR36][R6.64] ;  /* 0x00000024061c7981 */ /* 0x000162000c1e1100 */
[----:B------:R-:W-:Y:S05]  /*0f90*/  BRA `(.L_x_59259) ;  /* 0x0000000000047947 */ /* 0x000fea0003800000 */
.L_x_59282:
[----:B------:R0:W5:Y:S02]  /*0fa0*/  LDG.E.U8 R28, desc[UR36][R6.64] ;  /* 0x00000024061c7981 */ /* 0x000164000c1e1100 */
.L_x_59259:
        /* <DEDUP_REMOVED lines=18> */
.L_x_59291:
[----:B------:R1:W5:Y:S01]  /*10d0*/  LDG.E.U8 R22, desc[UR36][R6.64] ;  /* 0x0000002406167981 */ /* 0x000362000c1e1100 */
[----:B------:R-:W-:Y:S05]  /*10e0*/  BRA `(.L_x_59293) ;  /* 0x0000000c00607947 */ /* 0x000fea0003800000 */
.L_x_59290:
        /* <DEDUP_REMOVED lines=8> */
.L_x_59295:
[----:B------:R3:W5:Y:S01]  /*1170*/  LDG.E.U8 R22, desc[UR36][R6.64] ;  /* 0x0000002406167981 */ /* 0x000762000c1e1100 */
[----:B------:R-:W-:Y:S05]  /*1180*/  BRA `(.L_x_59293) ;  /* 0x0000000c00387947 */ /* 0x000fea0003800000 */
.L_x_59294:
[----:B------:R2:W5:Y:S01]  /*1190*/  LDG.E.U16 R22, desc[UR36][R6.64] ;  /* 0x0000002406167981 */ /* 0x000562000c1e1500 */
[----:B------:R-:W-:Y:S05]  /*11a0*/  BRA `(.L_x_59293) ;  /* 0x0000000c00307947 */ /* 0x000fea0003800000 */
.L_x_59289:
        /* <DEDUP_REMOVED lines=10> */
.L_x_59297:
[----:B------:R-:W2:Y:S02]  /*1250*/  LDG.E.U16 R4, desc[UR36][R6.64] ;  /* 0x0000002406047981 */ /* 0x000ea4000c1e1500 */
[----:B--2---:R-:W-:-:S06]  /*1260*/  HADD2.F32 R4, -RZ, R4.H0_H0 ;  /* 0x20000004ff047230 */ /* 0x004fcc0000004100 */
[----:B------:R-:W0:Y:S02]  /*1270*/  F2I.S64.TRUNC R4, R4 ;  /* 0x0000000400047311 */ /* 0x000e24000020d900 */
[----:B0-----:R-:W-:Y:S01]  /*1280*/  PRMT R22, R4, 0x7610, R22 ;  /* 0x0000761004167816 */ /* 0x001fe20000000016 */
[----:B------:R-:W-:Y:S06]  /*1290*/  BRA `(.L_x_59293) ;  /* 0x0000000800f47947 */ /* 0x000fec0003800000 */
.L_x_59296:
        /* <DEDUP_REMOVED lines=10> */
.L_x_59299:
[----:B------:R-:W2:Y:S02]  /*1340*/  LDG.E.U16 R6, desc[UR36][R6.64] ;  /* 0x0000002406067981 */ /* 0x000ea4000c1e1500 */
[----:B--2---:R-:W-:-:S06]  /*1350*/  HADD2.F32 R4, -RZ, R6.H0_H0 ;  /* 0x20000006ff047230 */ /* 0x004fcc0000004100 */
[----:B------:R-:W0:Y:S02]  /*1360*/  F2I.S64.TRUNC R4, R4 ;  /* 0x0000000400047311 */ /* 0x000e24000020d900 */
[----:B0-----:R-:W-:Y:S01]  /*1370*/  PRMT R22, R4, 0x7610, R22 ;  /* 0x0000761004167816 */ /* 0x001fe20000000016 */
[----:B------:R-:W-:Y:S06]  /*1380*/  BRA `(.L_x_59293) ;  /* 0x0000000800b87947 */ /* 0x000fec0003800000 */
.L_x_59298:
[----:B------:R-:W2:Y:S02]  /*1390*/  LDG.E.64 R4, desc[UR36][R6.64] ;  /* 0x0000002406047981 */ /* 0x000ea4000c1e1b00 */
[----:B--2---:R-:W0:Y:S02]  /*13a0*/  F2I.S64.F64.TRUNC R4, R4 ;  /* 0x0000000400047311 */ /* 0x004e24000030d900 */
[----:B0-----:R-:W-:Y:S01]  /*13b0*/  PRMT R22, R4, 0x7610, R22 ;  /* 0x0000761004167816 */ /* 0x001fe20000000016 */
[----:B------:R-:W-:Y:S06]  /*13c0*/  BRA `(.L_x_59293) ;  /* 0x0000000800a87947 */ /* 0x000fec0003800000 */
.L_x_59288:
        /* <DEDUP_REMOVED lines=12> */
.L_x_59302:
[----:B------:R-:W2:Y:S02]  /*1490*/  LDG.E.64 R6, desc[UR36][R6.64] ;  /* 0x0000002406067981 */ /* 0x000ea4000c1e1b00 */
[----:B--2---:R-:W0:Y:S02]  /*14a0*/  F2I.S64.F64.TRUNC R4, R6 ;  /* 0x0000000600047311 */ /* 0x004e24000030d900 */
[----:B0-----:R-:W-:Y:S01]  /*14b0*/  PRMT R22, R4, 0x7610, R22 ;  /* 0x0000761004167816 */ /* 0x001fe20000000016 */
[----:B------:R-:W-:Y:S06]  /*14c0*/  BRA `(.L_x_59293) ;  /* 0x0000000800687947 */ /* 0x000fec0003800000 */
.L_x_59301:
        /* <DEDUP_REMOVED lines=27> */
.L_x_59304:
        /* <DEDUP_REMOVED lines=15> */
.L_x_59303:
[----:B------:R-:W2:Y:S02]  /*1770*/  LDG.E.U16 R4, desc[UR36][R6.64] ;  /* 0x0000002406047981 */ /* 0x000ea4000c1e1500 */
[----:B--2---:R-:W-:-:S06]  /*1780*/  IMAD.U32 R4, R4, 0x10000, RZ ;  /* 0x0001000004047824 */ /* 0x004fcc00078e00ff */
[----:B------:R-:W0:Y:S02]  /*1790*/  F2I.S64.TRUNC R4, R4 ;  /* 0x0000000400047311 */ /* 0x000e24000020d900 */
[----:B0-----:R-:W-:Y:S01]  /*17a0*/  PRMT R22, R4, 0x7610, R22 ;  /* 0x0000761004167816 */ /* 0x001fe20000000016 */
[----:B------:R-:W-:Y:S06]  /*17b0*/  BRA `(.L_x_59293) ;  /* 0x0000000400ac7947 */ /* 0x000fec0003800000 */
.L_x_59300:
        /* <DEDUP_REMOVED lines=10> */
.L_x_59307:
        /* <DEDUP_REMOVED lines=21> */
.L_x_59311:
[----:B------:R-:W-:Y:S05]  /*19b0*/  BSYNC.RECONVERGENT B1 ;  /* 0x0000000000017941 */ /* 0x000fea0003800200 */
.L_x_59310:
[----:B------:R-:W-:Y:S01]  /*19c0*/  IMAD.SHL.U32 R0, R0, 0x100000, RZ ;  /* 0x0010000000007824 */ /* 0x000fe200078e00ff */
[----:B------:R-:W-:-:S04]  /*19d0*/  LEA R3, R3, 0x3b800000, 0x17 ;  /* 0x3b80000003037811 */ /* 0x000fc800078eb8ff */
[----:B------:R-:W-:-:S07]  /*19e0*/  LOP3.LUT R4, R3, R0, R7, 0xfe, !PT ;  /* 0x0000000003047212 */ /* 0x000fce00078efe07 */
.L_x_59309:
[----:B------:R-:W-:Y:S05]  /*19f0*/  BSYNC.RECONVERGENT B0 ;  /* 0x0000000000007941 */ /* 0x000fea0003800200 */
.L_x_59308:
[----:B------:R-:W0:Y:S02]  /*1a00*/  F2I.S64.TRUNC R4, R4 ;  /* 0x0000000400047311 */ /* 0x000e24000020d900 */
[----:B0-----:R-:W-:Y:S01]  /*1a10*/  PRMT R22, R4, 0x7610, R22 ;  /* 0x0000761004167816 */ /* 0x001fe20000000016 */
[----:B------:R-:W-:Y:S06]  /*1a20*/  BRA `(.L_x_59293) ;  /* 0x0000000400107947 */ /* 0x000fec0003800000 */
.L_x_59306:
        /* <DEDUP_REMOVED lines=21> */
.L_x_59315:
[----:B------:R-:W-:Y:S05]  /*1b80*/  BSYNC.RECONVERGENT B1 ;  /* 0x0000000000017941 */ /* 0x000fea0003800200 */
.L_x_59314:
[----:B------:R-:W-:Y:S01]  /*1b90*/  IMAD.SHL.U32 R0, R0, 0x200000, RZ ;  /* 0x0020000000007824 */ /* 0x000fe200078e00ff */
[----:B------:R-:W-:-:S04]  /*1ba0*/  LEA R3, R3, 0x37800000, 0x17 ;  /* 0x3780000003037811 */ /* 0x000fc800078eb8ff */
[----:B------:R-:W-:-:S07]  /*1bb0*/  LOP3.LUT R4, R3, R0, R7, 0xfe, !PT ;  /* 0x0000000003047212 */ /* 0x000fce00078efe07 */
.L_x_59313:
[----:B------:R-:W-:Y:S05]  /*1bc0*/  BSYNC.RECONVERGENT B0 ;  /* 0x0000000000007941 */ /* 0x000fea0003800200 */
.L_x_59312:
[----:B------:R-:W0:Y:S02]  /*1bd0*/  F2I.S64.TRUNC R4, R4 ;  /* 0x0000000400047311 */ /* 0x000e24000020d900 */
[----:B0-----:R-:W-:Y:S01]  /*1be0*/  PRMT R22, R4, 0x7610, R22 ;  /* 0x0000761004167816 */ /* 0x001fe20000000016 */
[----:B------:R-:W-:Y:S06]  /*1bf0*/  BRA `(.L_x_59293) ;  /* 0x00000000009c7947 */ /* 0x000fec0003800000 */
.L_x_59305:
[----:B------:R-:W-:-:S09]  /*1c00*/  UISETP.NE.AND UP0, UPT, UR4, 0x1c, UPT ;  /* 0x0000001c0400788c */ /* 0x000fd2000bf05270 */
[----:B------:R-:W-:Y:S05]  /*1c10*/  BRA.U !UP0, `(.L_x_59316) ;  /* 0x0000000108907547 */ /* 0x000fea000b800000 */
[----:B------:R-:W-:-:S09]  /*1c20*/  UISETP.NE.AND UP0, UPT, UR4, 0x1d, UPT ;  /* 0x0000001d0400788c */ /* 0x000fd2000bf05270 */
[----:B------:R-:W-:Y:S05]  /*1c30*/  BRA.U !UP0, `(.L_x_59317) ;  /* 0x0000000108807547 */ /* 0x000fea000b800000 */
[----:B------:R-:W-:-:S09]  /*1c40*/  UISETP.NE.AND UP0, UPT, UR4, 0x2c, UPT ;  /* 0x0000002c0400788c */ /* 0x000fd2000bf05270 */
[----:B------:R-:W-:Y:S05]  /*1c50*/  BRA.U !UP0, `(.L_x_59318) ;  /* 0x0000000108487547 */ /* 0x000fea000b800000 */
.L_x_59292:
        /* <DEDUP_REMOVED lines=16> */
.L_x_59319:
[----:B------:R-:W-:Y:S01]  /*1d60*/  PRMT R22, RZ, 0x7610, R22 ;  /* 0x00007610ff167816 */ /* 0x000fe20000000016 */
[----:B------:R-:W-:Y:S06]  /*1d70*/  BRA `(.L_x_59293) ;  /* 0x00000000003c7947 */ /* 0x000fec0003800000 */
.L_x_59318:
        /* <DEDUP_REMOVED lines=8> */
.L_x_59321:
[----:B------:R-:W-:Y:S05]  /*1e00*/  BSYNC.RECONVERGENT B0 ;  /* 0x0000000000007941 */ /* 0x000fea0003800200 */
.L_x_59320:
[----:B------:R-:W0:Y:S02]  /*1e10*/  F2I.S64.TRUNC R4, R4 ;  /* 0x0000000400047311 */ /* 0x000e24000020d900 */
[----:B0-----:R-:W-:Y:S01]  /*1e20*/  PRMT R22, R4, 0x7610, R22 ;  /* 0x0000761004167816 */ /* 0x001fe20000000016 */
[----:B------:R-:W-:Y:S06]  /*1e30*/  BRA `(.L_x_59293) ;  /* 0x00000000000c7947 */ /* 0x000fec0003800000 */
.L_x_59317:
[----:B------:R0:W5:Y:S01]  /*1e40*/  LDG.E.U8 R22, desc[UR36][R6.64] ;  /* 0x0000002406167981 */ /* 0x000162000c1e1100 */
[----:B------:R-:W-:Y:S05]  /*1e50*/  BRA `(.L_x_59293) ;  /* 0x0000000000047947 */ /* 0x000fea0003800000 */
.L_x_59316:
[----:B------:R0:W5:Y:S02]  /*1e60*/  LDG.E.U8 R22, desc[UR36][R6.64] ;  /* 0x0000002406167981 */ /* 0x000164000c1e1100 */
.L_x_59293:
[----:B------:R-:W-:-:S07]  /*1e70*/  VIADD R23, R25, 0x80 ;  /* 0x0000008019177836 */ /* 0x000fce0000000000 */
.L_x_59253:
[----:B------:R-:W-:Y:S05]  /*1e80*/  BSYNC.RECONVERGENT B6 ;  /* 0x0000000000067941 */ /* 0x000fea0003800200 */
.L_x_59252:
        /* <DEDUP_REMOVED lines=24> */
.L_x_59327:
[----:B------:R3:W5:Y:S01]  /*2010*/  LDG.E.U8 R17, desc[UR36][R6.64] ;  /* 0x0000002406117981 */ /* 0x000762000c1e1100 */
[----:B------:R-:W-:Y:S05]  /*2020*/  BRA `(.L_x_59329) ;  /* 0x0000000c00607947 */ /* 0x000fea0003800000 */
.L_x_59326:
        /* <DEDUP_REMOVED lines=8> */
.L_x_59331:
[----:B------:R0:W5:Y:S01]  /*20b0*/  LDG.E.U8 R17, desc[UR36][R6.64] ;  /* 0x0000002406117981 */ /* 0x000162000c1e1100 */
[----:B------:R-:W-:Y:S05]  /*20c0*/  BRA `(.L_x_59329) ;  /* 0x0000000c00387947 */ /* 0x000fea0003800000 */
.L_x_59330:
[----:B------:R0:W5:Y:S01]  /*20d0*/  LDG.E.U16 R17, desc[UR36][R6.64] ;  /* 0x0000002406117981 */ /* 0x000162000c1e1500 */
[----:B------:R-:W-:Y:S05]  /*20e0*/  BRA `(.L_x_59329) ;  /* 0x0000000c00307947 */ /* 0x000fea0003800000 */
.L_x_59325:
        /* <DEDUP_REMOVED lines=10> */
.L_x_59333:
[----:B------:R-:W2:Y:S02]  /*2190*/  LDG.E.U16 R4, desc[UR36][R6.64] ;  /* 0x0000002406047981 */ /* 0x000ea4000c1e1500 */
[----:B--2---:R-:W-:-:S06]  /*21a0*/  HADD2.F32 R4, -RZ, R4.H0_H0 ;  /* 0x20000004ff047230 */ /* 0x004fcc0000004100 */
[----:B------:R-:W0:Y:S02]  /*21b0*/  F2I.S64.TRUNC R4, R4 ;  /* 0x0000000400047311 */ /* 0x000e24000020d900 */
[----:B0-----:R-:W-:Y:S01]  /*21c0*/  PRMT R17, R4, 0x7610, R17 ;  /* 0x0000761004117816 */ /* 0x001fe20000000011 */
[----:B------:R-:W-:Y:S06]  /*21d0*/  BRA `(.L_x_59329) ;  /* 0x0000000800f47947 */ /* 0x000fec0003800000 */
.L_x_59332:
        /* <DEDUP_REMOVED lines=10> */
.L_x_59335:
[----:B------:R-:W2:Y:S02]  /*2280*/  LDG.E.U16 R6, desc[UR36][R6.64] ;  /* 0x0000002406067981 */ /* 0x000ea4000c1e1500 */
[----:B--2---:R-:W-:-:S06]  /*2290*/  HADD2.F32 R4, -RZ, R6.H0_H0 ;  /* 0x20000006ff047230 */ /* 0x004fcc0000004100 */
[----:B------:R-:W0:Y:S02]  /*22a0*/  F2I.S64.TRUNC R4, R4 ;  /* 0x0000000400047311 */ /* 0x000e24000020d900 */
[----:B0-----:R-:W-:Y:S01]  /*22b0*/  PRMT R17, R4, 0x7610, R17 ;  /* 0x0000761004117816 */ /* 0x001fe20000000011 */
[----:B------:R-:W-:Y:S06]  /*22c0*/  BRA `(.L_x_59329) ;  /* 0x0000000800b87947 */ /* 0x000fec0003800000 */
.L_x_59334:
[----:B------:R-:W2:Y:S02]  /*22d0*/  LDG.E.64 R4, desc[UR36][R6.64] ;  /* 0x0000002406047981 */ /* 0x000ea4000c1e1b00 */
[----:B--2---:R-:W0:Y:S02]  /*22e0*/  F2I.S64.F64.TRUNC R4, R4 ;  /* 0x0000000400047311 */ /* 0x004e24000030d900 */
[----:B0-----:R-:W-:Y:S01]  /*22f0*/  PRMT R17, R4, 0x7610, R17 ;  /* 0x0000761004117816 */ /* 0x001fe20000000011 */
[----:B------:R-:W-:Y:S06]  /*2300*/  BRA `(.L_x_59329) ;  /* 0x0000000800a87947 */ /* 0x000fec0003800000 */
.L_x_59324:
        /* <DEDUP_REMOVED lines=12> */
.L_x_59338:
[----:B------:R-:W2:Y:S02]  /*23d0*/  LDG.E.64 R6, desc[UR36][R6.64] ;  /* 0x0000002406067981 */ /* 0x000ea4000c1e1b00 */
[----:B--2---:R-:W0:Y:S02]  /*23e0*/  F2I.S64.F64.TRUNC R4, R6 ;  /* 0x0000000600047311 */ /* 0x004e24000030d900 */
[----:B0-----:R-:W-:Y:S01]  /*23f0*/  PRMT R17, R4, 0x7610, R17 ;  /* 0x0000761004117816 */ /* 0x001fe20000000011 */
[----:B------:R-:W-:Y:S06]  /*2400*/  BRA `(.L_x_59329) ;  /* 0x0000000800687947 */ /* 0x000fec0003800000 */
.L_x_59337:
        /* <DEDUP_REMOVED lines=27> */
.L_x_59340:
        /* <DEDUP_REMOVED lines=15> */
.L_x_59339:
[----:B------:R-:W2:Y:S02]  /*26b0*/  LDG.E.U16 R4, desc[UR36][R6.64] ;  /* 0x0000002406047981 */ /* 0x000ea4000c1e1500 */
[----:B--2---:R-:W-:-:S06]  /*26c0*/  IMAD.U32 R4, R4, 0x10000, RZ ;  /* 0x0001000004047824 */ /* 0x004fcc00078e00ff */
[----:B------:R-:W0:Y:S02]  /*26d0*/  F2I.S64.TRUNC R4, R4 ;  /* 0x0000000400047311 */ /* 0x000e24000020d900 */
[----:B0-----:R-:W-:Y:S01]  /*26e0*/  PRMT R17, R4, 0x7610, R17 ;  /* 0x0000761004117816 */ /* 0x001fe20000000011 */
[----:B------:R-:W-:Y:S06]  /*26f0*/  BRA `(.L_x_59329) ;  /* 0x0000000400ac7947 */ /* 0x000fec0003800000 */
.L_x_59336:
        /* <DEDUP_REMOVED lines=10> */
.L_x_59343:
        /* <DEDUP_REMOVED lines=21> */
.L_x_59347:
[----:B------:R-:W-:Y:S05]  /*28f0*/  BSYNC.RECONVERGENT B1 ;  /* 0x0000000000017941 */ /* 0x000fea0003800200 */
.L_x_59346:
[----:B------:R-:W-:Y:S01]  /*2900*/  IMAD.SHL.U32 R0, R0, 0x100000, RZ ;  /* 0x0010000000007824 */ /* 0x000fe200078e00ff */
[----:B------:R-:W-:-:S04]  /*2910*/  LEA R3, R3, 0x3b800000, 0x17 ;  /* 0x3b80000003037811 */ /* 0x000fc800078eb8ff */
[----:B------:R-:W-:-:S07]  /*2920*/  LOP3.LUT R4, R3, R0, R7, 0xfe, !PT ;  /* 0x0000000003047212 */ /* 0x000fce00078efe07 */
.L_x_59345:
[----:B------:R-:W-:Y:S05]  /*2930*/  BSYNC.RECONVERGENT B0 ;  /* 0x0000000000007941 */ /* 0x000fea0003800200 */
.L_x_59344:
[----:B------:R-:W0:Y:S02]  /*2940*/  F2I.S64.TRUNC R4, R4 ;  /* 0x0000000400047311 */ /* 0x000e24000020d900 */
[----:B0-----:R-:W-:Y:S01]  /*2950*/  PRMT R17, R4, 0x7610, R17 ;  /* 0x0000761004117816 */ /* 0x001fe20000000011 */
[----:B------:R-:W-:Y:S06]  /*2960*/  BRA `(.L_x_59329) ;  /* 0x0000000400107947 */ /* 0x000fec0003800000 */
.L_x_59342:
        /* <DEDUP_REMOVED lines=21> */
.L_x_59351:
[----:B------:R-:W-:Y:S05]  /*2ac0*/  BSYNC.RECONVERGENT B1 ;  /* 0x0000000000017941 */ /* 0x000fea0003800200 */
.L_x_59350:
[----:B------:R-:W-:Y:S01]  /*2ad0*/  IMAD.SHL.U32 R0, R0, 0x200000, RZ ;  /* 0x0020000000007824 */ /* 0x000fe200078e00ff */
[----:B------:R-:W-:-:S04]  /*2ae0*/  LEA R3, R3, 0x37800000, 0x17 ;  /* 0x3780000003037811 */ /* 0x000fc800078eb8ff */
[----:B------:R-:W-:-:S07]  /*2af0*/  LOP3.LUT R4, R3, R0, R7, 0xfe, !PT ;  /* 0x0000000003047212 */ /* 0x000fce00078efe07 */
.L_x_59349:
[----:B------:R-:W-:Y:S05]  /*2b00*/  BSYNC.RECONVERGENT B0 ;  /* 0x0000000000007941 */ /* 0x000fea0003800200 */
.L_x_59348:
[----:B------:R-:W0:Y:S02]  /*2b10*/  F2I.S64.TRUNC R4, R4 ;  /* 0x0000000400047311 */ /* 0x000e24000020d900 */
[----:B0-----:R-:W-:Y:S01]  /*2b20*/  PRMT R17, R4, 0x7610, R17 ;  /* 0x0000761004117816 */ /* 0x001fe20000000011 */
[----:B------:R-:W-:Y:S06]  /*2b30*/  BRA `(.L_x_59329) ;  /* 0x00000000009c7947 */ /* 0x000fec0003800000 */
.L_x_59341:
        /* <DEDUP_REMOVED lines=14> */
.L_x_59355:
[----:B------:R-:W-:Y:S05]  /*2c20*/  BSYNC.RECONVERGENT B0 ;  /* 0x0000000000007941 */ /* 0x000fea0003800200 */
.L_x_59354:
[----:B------:R-:W0:Y:S02]  /*2c30*/  F2I.S64.TRUNC R4, R4 ;  /* 0x0000000400047311 */ /* 0x000e24000020d900 */
[----:B0-----:R-:W-:Y:S01]  /*2c40*/  PRMT R17, R4, 0x7610, R17 ;  /* 0x0000761004117816 */ /* 0x001fe20000000011 */
[----:B------:R-:W-:Y:S06]  /*2c50*/  BRA `(.L_x_59329) ;  /* 0x0000000000547947 */ /* 0x000fec0003800000 */
.L_x_59328:
        /* <DEDUP_REMOVED lines=16> */
.L_x_59356:
[----:B------:R-:W-:Y:S01]  /*2d60*/  PRMT R17, RZ, 0x7610, R17 ;  /* 0x00007610ff117816 */ /* 0x000fe20000000011 */
[----:B------:R-:W-:Y:S06]  /*2d70*/  BRA `(.L_x_59329) ;  /* 0x00000000000c7947 */ /* 0x000fec0003800000 */
.L_x_59353:
[----:B------:R0:W5:Y:S01]  /*2d80*/  LDG.E.U8 R17, desc[UR36][R6.64] ;  /* 0x0000002406117981 */ /* 0x000162000c1e1100 */
[----:B------:R-:W-:Y:S05]  /*2d90*/  BRA `(.L_x_59329) ;  /* 0x0000000000047947 */ /* 0x000fea0003800000 */
.L_x_59352:
[----:B------:R1:W5:Y:S02]  /*2da0*/  LDG.E.U8 R17, desc[UR36][R6.64] ;  /* 0x0000002406117981 */ /* 0x000364000c1e1100 */
.L_x_59329:
        /* <DEDUP_REMOVED lines=18> */
.L_x_59360:
[----:B------:R4:W5:Y:S01]  /*2ed0*/  LDG.E.U8 R27, desc[UR36][R6.64] ;  /* 0x00000024061b7981 */ /* 0x000962000c1e1100 */
[----:B------:R-:W-:Y:S05]  /*2ee0*/  BRA `(.L_x_59362) ;  /* 0x0000000c00607947 */ /* 0x000fea0003800000 */
.L_x_59359:
        /* <DEDUP_REMOVED lines=8> */
.L_x_59364:
[----:B------:R0:W5:Y:S01]  /*2f70*/  LDG.E.U8 R27, desc[UR36][R6.64] ;  /* 0x00000024061b7981 */ /* 0x000162000c1e1100 */
[----:B------:R-:W-:Y:S05]  /*2f80*/  BRA `(.L_x_59362) ;  /* 0x0000000c00387947 */ /* 0x000fea0003800000 */
.L_x_59363:
[----:B------:R0:W5:Y:S01]  /*2f90*/  LDG.E.U16 R27, desc[UR36][R6.64] ;  /* 0x00000024061b7981 */ /* 0x000162000c1e1500 */
[----:B------:R-:W-:Y:S05]  /*2fa0*/  BRA `(.L_x_59362) ;  /* 0x0000000c00307947 */ /* 0x000fea0003800000 */
.L_x_59358:
        /* <DEDUP_REMOVED lines=10> */
.L_x_59366:
[----:B------:R-:W2:Y:S02]  /*3050*/  LDG.E.U16 R4, desc[UR36][R6.64] ;  /* 0x0000002406047981 */ /* 0x000ea4000c1e1500 */
[----:B--2---:R-:W-:-:S06]  /*3060*/  HADD2.F32 R4, -RZ, R4.H0_H0 ;  /* 0x20000004ff047230 */ /* 0x004fcc0000004100 */
[----:B------:R-:W0:Y:S02]  /*3070*/  F2I.S64.TRUNC R4, R4 ;  /* 0x0000000400047311 */ /* 0x000e24000020d900 */
[----:B0-----:R-:W-:Y:S01]  /*3080*/  PRMT R27, R4, 0x7610, R27 ;  /* 0x00007610041b7816 */ /* 0x001fe2000000001b */
[----:B------:R-:W-:Y:S06]  /*3090*/  BRA `(.L_x_59362) ;  /* 0x0000000800f47947 */ /* 0x000fec0003800000 */
.L_x_59365:
        /* <DEDUP_REMOVED lines=10> */
.L_x_59368:
[----:B------:R-:W2:Y:S02]  /*3140*/  LDG.E.U16 R6, desc[UR36][R6.64] ;  /* 0x0000002406067981 */ /* 0x000ea4000c1e1500 */
[----:B--2---:R-:W-:-:S06]  /*3150*/  HADD2.F32 R4, -RZ, R6.H0_H0 ;  /* 0x20000006ff047230 */ /* 0x004fcc0000004100 */
[----:B------:R-:W0:Y:S02]  /*3160*/  F2I.S64.TRUNC R4, R4 ;  /* 0x0000000400047311 */ /* 0x000e24000020d900 */
[----:B0-----:R-:W-:Y:S01]  /*3170*/  PRMT R27, R4, 0x7610, R27 ;  /* 0x00007610041b7816 */ /* 0x001fe2000000001b */
[----:B------:R-:W-:Y:S06]  /*3180*/  BRA `(.L_x_59362) ;  /* 0x0000000800b87947 */ /* 0x000fec0003800000 */
.L_x_59367:
[----:B------:R-:W2:Y:S02]  /*3190*/  LDG.E.64 R4, desc[UR36][R6.64] ;  /* 0x0000002406047981 */ /* 0x000ea4000c1e1b00 */
[----:B--2---:R-:W0:Y:S02]  /*31a0*/  F2I.S64.F64.TRUNC R4, R4 ;  /* 0x0000000400047311 */ /* 0x004e24000030d900 */
[----:B0-----:R-:W-:Y:S01]  /*31b0*/  PRMT R27, R4, 0x7610, R27 ;  /* 0x00007610041b7816 */ /* 0x001fe2000000001b */
[----:B------:R-:W-:Y:S06]  /*31c0*/  BRA `(.L_x_59362) ;  /* 0x0000000800a87947 */ /* 0x000fec0003800000 */
.L_x_59357:
        /* <DEDUP_REMOVED lines=12> */
.L_x_59371:
[----:B------:R-:W2:Y:S02]  /*3290*/  LDG.E.64 R6, desc[UR36][R6.64] ;  /* 0x0000002406067981 */ /* 0x000ea4000c1e1b00 */
[----:B--2---:R-:W0:Y:S02]  /*32a0*/  F2I.S64.F64.TRUNC R4, R6 ;  /* 0x0000000600047311 */ /* 0x004e24000030d900 */
[----:B0-----:R-:W-:Y:S01]  /*32b0*/  PRMT R27, R4, 0x7610, R27 ;  /* 0x00007610041b7816 */ /* 0x001fe2000000001b */
[----:B------:R-:W-:Y:S06]  /*32c0*/  BRA `(.L_x_59362) ;  /* 0x0000000800687947 */ /* 0x000fec0003800000 */
.L_x_59370:
        /* <DEDUP_REMOVED lines=27> */
.L_x_59373:
        /* <DEDUP_REMOVED lines=15> */
.L_x_59372:
[----:B------:R-:W2:Y:S02]  /*3570*/  LDG.E.U16 R4, desc[UR36][R6.64] ;  /* 0x0000002406047981 */ /* 0x000ea4000c1e1500 */
[----:B--2---:R-:W-:-:S06]  /*3580*/  IMAD.U32 R4, R4, 0x10000, RZ ;  /* 0x0001000004047824 */ /* 0x004fcc00078e00ff */
[----:B------:R-:W0:Y:S02]  /*3590*/  F2I.S64.TRUNC R4, R4 ;  /* 0x0000000400047311 */ /* 0x000e24000020d900 */
[----:B0-----:R-:W-:Y:S01]  /*35a0*/  PRMT R27, R4, 0x7610, R27 ;  /* 0x00007610041b7816 */ /* 0x001fe2000000001b */
[----:B------:R-:W-:Y:S06]  /*35b0*/  BRA `(.L_x_59362) ;  /* 0x0000000400ac7947 */ /* 0x000fec0003800000 */
.L_x_59369:
        /* <DEDUP_REMOVED lines=10> */
.L_x_59376:
        /* <DEDUP_REMOVED lines=21> */
.L_x_59380:
[----:B------:R-:W-:Y:S05]  /*37b0*/  BSYNC.RECONVERGENT B1 ;  /* 0x0000000000017941 */ /* 0x000fea0003800200 */
.L_x_59379:
[----:B------:R-:W-:Y:S01]  /*37c0*/  IMAD.SHL.U32 R0, R0, 0x100000, RZ ;  /* 0x0010000000007824 */ /* 0x000fe200078e00ff */
[----:B------:R-:W-:-:S04]  /*37d0*/  LEA R3, R3, 0x3b800000, 0x17 ;  /* 0x3b80000003037811 */ /* 0x000fc800078eb8ff */
[----:B------:R-:W-:-:S07]  /*37e0*/  LOP3.LUT R4, R3, R0, R7, 0xfe, !PT ;  /* 0x0000000003047212 */ /* 0x000fce00078efe07 */
.L_x_59378:
[----:B------:R-:W-:Y:S05]  /*37f0*/  BSYNC.RECONVERGENT B0 ;  /* 0x0000000000007941 */ /* 0x000fea0003800200 */
.L_x_59377:
[----:B------:R-:W0:Y:S02]  /*3800*/  F2I.S64.TRUNC R4, R4 ;  /* 0x0000000400047311 */ /* 0x000e24000020d900 */
[----:B0-----:R-:W-:Y:S01]  /*3810*/  PRMT R27, R4, 0x7610, R27 ;  /* 0x00007610041b7816 */ /* 0x001fe2000000001b */
[----:B------:R-:W-:Y:S06]  /*3820*/  BRA `(.L_x_59362) ;  /* 0x0000000400107947 */ /* 0x000fec0003800000 */
.L_x_59375:
        /* <DEDUP_REMOVED lines=21> */
.L_x_59384:
[----:B------:R-:W-:Y:S05]  /*3980*/  BSYNC.RECONVERGENT B1 ;  /* 0x0000000000017941 */ /* 0x000fea0003800200 */
.L_x_59383:
[----:B------:R-:W-:Y:S01]  /*3990*/  IMAD.SHL.U32 R0, R0, 0x200000, RZ ;  /* 0x0020000000007824 */ /* 0x000fe200078e00ff */
[----:B------:R-:W-:-:S04]  /*39a0*/  LEA R3, R3, 0x37800000, 0x17 ;  /* 0x3780000003037811 */ /* 0x000fc800078eb8ff */
[----:B------:R-:W-:-:S07]  /*39b0*/  LOP3.LUT R4, R3, R0, R7, 0xfe, !PT ;  /* 0x0000000003047212 */ /* 0x000fce00078efe07 */
.L_x_59382:
[----:B------:R-:W-:Y:S05]  /*39c0*/  BSYNC.RECONVERGENT B0 ;  /* 0x0000000000007941 */ /* 0x000fea0003800200 */
.L_x_59381:
[----:B------:R-:W0:Y:S02]  /*39d0*/  F2I.S64.TRUNC R4, R4 ;  /* 0x0000000400047311 */ /* 0x000e24000020d900 */
[----:B0-----:R-:W-:Y:S01]  /*39e0*/  PRMT R27, R4, 0x7610, R27 ;  /* 0x00007610041b7816 */ /* 0x001fe2000000001b */
[----:B------:R-:W-:Y:S06]  /*39f0*/  BRA `(.L_x_59362) ;  /* 0x00000000009c7947 */ /* 0x000fec0003800000 */
.L_x_59374:
        /* <DEDUP_REMOVED lines=14> */
.L_x_59388:
[----:B------:R-:W-:Y:S05]  /*3ae0*/  BSYNC.RECONVERGENT B0 ;  /* 0x0000000000007941 */ /* 0x000fea0003800200 */
.L_x_59387:
[----:B------:R-:W0:Y:S02]  /*3af0*/  F2I.S64.TRUNC R4, R4 ;  /* 0x0000000400047311 */ /* 0x000e24000020d900 */
[----:B0-----:R-:W-:Y:S01]  /*3b00*/  PRMT R27, R4, 0x7610, R27 ;  /* 0x00007610041b7816 */ /* 0x001fe2000000001b */
[----:B------:R-:W-:Y:S06]  /*3b10*/  BRA `(.L_x_59362) ;  /* 0x0000000000547947 */ /* 0x000fec0003800000 */
.L_x_59361:
        /* <DEDUP_REMOVED lines=16> */
.L_x_59389:
[----:B------:R-:W-:Y:S01]  /*3c20*/  PRMT R27, RZ, 0x7610, R27 ;  /* 0x00007610ff1b7816 */ /* 0x000fe2000000001b */
[----:B------:R-:W-:Y:S06]  /*3c30*/  BRA `(.L_x_59362) ;  /* 0x00000000000c7947 */ /* 0x000fec0003800000 */
.L_x_59386:
[----:B------:R1:W5:Y:S01]  /*3c40*/  LDG.E.U8 R27, desc[UR36][R6.64] ;  /* 0x00000024061b7981 */ /* 0x000362000c1e1100 */
[----:B------:R-:W-:Y:S05]  /*3c50*/  BRA `(.L_x_59362) ;  /* 0x0000000000047947 */ /* 0x000fea0003800000 */
.L_x_59385:
[----:B------:R2:W5:Y:S02]  /*3c60*/  LDG.E.U8 R27, desc[UR36][R6.64] ;  /* 0x00000024061b7981 */ /* 0x000564000c1e1100 */
.L_x_59362:
[----:B------:R-:W-:-:S07]  /*3c70*/  VIADD R23, R23, 0x80 ;  /* 0x0000008017177836 */ /* 0x000fce0000000000 */
.L_x_59323:
[----:B------:R-:W-:Y:S05]  /*3c80*/  BSYNC.RECONVERGENT B6 ;  /* 0x0000000000067941 */ /* 0x000fea0003800200 */
.L_x_59322:
        /* <DEDUP_REMOVED lines=24> */
.L_x_59395:
[----:B------:R3:W5:Y:S01]  /*3e10*/  LDG.E.U8 R18, desc[UR36][R6.64] ;  /* 0x0000002406127981 */ /* 0x000762000c1e1100 */
[----:B------:R-:W-:Y:S05]  /*3e20*/  BRA `(.L_x_59397) ;  /* 0x0000000c00607947 */ /* 0x000fea0003800000 */
.L_x_59394:
        /* <DEDUP_REMOVED lines=8> */
.L_x_59399:
[----:B------:R0:W5:Y:S01]  /*3eb0*/  LDG.E.U8 R18, desc[UR36][R6.64] ;  /* 0x0000002406127981 */ /* 0x000162000c1e1100 */
[----:B------:R-:W-:Y:S05]  /*3ec0*/  BRA `(.L_x_59397) ;  /* 0x0000000c00387947 */ /* 0x000fea0003800000 */
.L_x_59398:
[----:B------:R0:W5:Y:S01]  /*3ed0*/  LDG.E.U16 R18, desc[UR36][R6.64] ;  /* 0x0000002406127981 */ /* 0x000162000c1e1500 */
[----:B------:R-:W-:Y:S05]  /*3ee0*/  BRA `(.L_x_59397) ;  /* 0x0000000c00307947 */ /* 0x000fea0003800000 */
.L_x_59393:
        /* <DEDUP_REMOVED lines=10> */
.L_x_59401:
[----:B------:R-:W2:Y:S02]  /*3f90*/  LDG.E.U16 R4, desc[UR36][R6.64] ;  /* 0x0000002406047981 */ /* 0x000ea4000c1e1500 */
[----:B--2---:R-:W-:-:S06]  /*3fa0*/  HADD2.F32 R4, -RZ, R4.H0_H0 ;  /* 0x20000004ff047230 */ /* 0x004fcc0000004100 */
[----:B------:R-:W0:Y:S02]  /*3fb0*/  F2I.S64.TRUNC R4, R4 ;  /* 0x0000000400047311 */ /* 0x000e24000020d900 */
[----:B0-----:R-:W-:Y:S01]  /*3fc0*/  PRMT R18, R4, 0x7610, R18 ;  /* 0x0000761004127816 */ /* 0x001fe20000000012 */
[----:B------:R-:W-:Y:S06]  /*3fd0*/  BRA `(.L_x_59397) ;  /* 0x0000000800f47947 */ /* 0x000fec0003800000 */
.L_x_59400:
        /* <DEDUP_REMOVED lines=10> */
.L_x_59403:
[----:B------:R-:W2:Y:S02]  /*4080*/  LDG.E.U16 R6, desc[UR36][R6.64] ;  /* 0x0000002406067981 */ /* 0x000ea4000c1e1500 */
[----:B--2---:R-:W-:-:S06]  /*4090*/  HADD2.F32 R4, -RZ, R6.H0_H0 ;  /* 0x20000006ff047230 */ /* 0x004fcc0000004100 */
[----:B------:R-:W0:Y:S02]  /*40a0*/  F2I.S64.TRUNC R4, R4 ;  /* 0x0000000400047311 */ /* 0x000e24000020d900 */
[----:B0-----:R-:W-:Y:S01]  /*40b0*/  PRMT R18, R4, 0x7610, R18 ;  /* 0x0000761004127816 */ /* 0x001fe20000000012 */
[----:B------:R-:W-:Y:S06]  /*40c0*/  BRA `(.L_x_59397) ;  /* 0x0000000800b87947 */ /* 0x000fec0003800000 */
.L_x_59402:
[----:B------:R-:W2:Y:S02]  /*40d0*/  LDG.E.64 R4, desc[UR36][R6.64] ;  /* 0x0000002406047981 */ /* 0x000ea4000c1e1b00 */
[----:B--2---:R-:W0:Y:S02]  /*40e0*/  F2I.S64.F64.TRUNC R4, R4 ;  /* 0x0000000400047311 */ /* 0x004e24000030d900 */
[----:B0-----:R-:W-:Y:S01]  /*40f0*/  PRMT R18, R4, 0x7610, R18 ;  /* 0x0000761004127816 */ /* 0x001fe20000000012 */
[----:B------:R-:W-:Y:S06]  /*4100*/  BRA `(.L_x_59397) ;  /* 0x0000000800a87947 */ /* 0x000fec0003800000 */
.L_x_59392:
        /* <DEDUP_REMOVED lines=12> */
.L_x_59406:
[----:B------:R-:W2:Y:S02]  /*41d0*/  LDG.E.64 R6, desc[UR36][R6.64] ;  /* 0x0000002406067981 */ /* 0x000ea4000c1e1b00 */
[----:B--2---:R-:W0:Y:S02]  /*41e0*/  F2I.S64.F64.TRUNC R4, R6 ;  /* 0x0000000600047311 */ /* 0x004e24000030d900 */
[----:B0-----:R-:W-:Y:S01]  /*41f0*/  PRMT R18, R4, 0x7610, R18 ;  /* 0x0000761004127816 */ /* 0x001fe20000000012 */
[----:B------:R-:W-:Y:S06]  /*4200*/  BRA `(.L_x_59397) ;  /* 0x0000000800687947 */ /* 0x000fec0003800000 */
.L_x_59405:
        /* <DEDUP_REMOVED lines=27> */
.L_x_59408:
        /* <DEDUP_REMOVED lines=15> */
.L_x_59407:
[----:B------:R-:W2:Y:S02]  /*44b0*/  LDG.E.U16 R4, desc[UR36][R6.64] ;  /* 0x0000002406047981 */ /* 0x000ea4000c1e1500 */
[----:B--2---:R-:W-:-:S06]  /*44c0*/  IMAD.U32 R4, R4, 0x10000, RZ ;  /* 0x0001000004047824 */ /* 0x004fcc00078e00ff */
[----:B------:R-:W0:Y:S02]  /*44d0*/  F2I.S64.TRUNC R4, R4 ;  /* 0x0000000400047311 */ /* 0x000e24000020d900 */
[----:B0-----:R-:W-:Y:S01]  /*44e0*/  PRMT R18, R4, 0x7610, R18 ;  /* 0x0000761004127816 */ /* 0x001fe20000000012 */
[----:B------:R-:W-:Y:S06]  /*44f0*/  BRA `(.L_x_59397) ;  /* 0x0000000400ac7947 */ /* 0x000fec0003800000 */
.L_x_59404:
        /* <DEDUP_REMOVED lines=10> */
.L_x_59411:
        /* <DEDUP_REMOVED lines=21> */
.L_x_59415:
[----:B------:R-:W-:Y:S05]  /*46f0*/  BSYNC.RECONVERGENT B1 ;  /* 0x0000000000017941 */ /* 0x000fea0003800200 */
.L_x_59414:
[----:B------:R-:W-:Y:S01]  /*4700*/  IMAD.SHL.U32 R0, R0, 0x100000, RZ ;  /* 0x0010000000007824 */ /* 0x000fe200078e00ff */
[----:B------:R-:W-:-:S04]  /*4710*/  LEA R3, R3, 0x3b800000, 0x17 ;  /* 0x3b80000003037811 */ /* 0x000fc800078eb8ff */
[----:B------:R-:W-:-:S07]  /*4720*/  LOP3.LUT R4, R3, R0, R7, 0xfe, !PT ;  /* 0x0000000003047212 */ /* 0x000fce00078efe07 */
.L_x_59413:
[----:B------:R-:W-:Y:S05]  /*4730*/  BSYNC.RECONVERGENT B0 ;  /* 0x0000000000007941 */ /* 0x000fea0003800200 */
.L_x_59412:
[----:B------:R-:W0:Y:S02]  /*4740*/  F2I.S64.TRUNC R4, R4 ;  /* 0x0000000400047311 */ /* 0x000e24000020d900 */
[----:B0-----:R-:W-:Y:S01]  /*4750*/  PRMT R18, R4, 0x7610, R18 ;  /* 0x0000761004127816 */ /* 0x001fe20000000012 */
[----:B------:R-:W-:Y:S06]  /*4760*/  BRA `(.L_x_59397) ;  /* 0x0000000400107947 */ /* 0x000fec0003800000 */
.L_x_59410:
        /* <DEDUP_REMOVED lines=21> */
.L_x_59419:
[----:B------:R-:W-:Y:S05]  /*48c0*/  BSYNC.RECONVERGENT B1 ;  /* 0x0000000000017941 */ /* 0x000fea0003800200 */
.L_x_59418:
[----:B------:R-:W-:Y:S01]  /*48d0*/  IMAD.SHL.U32 R0, R0, 0x200000, RZ ;  /* 0x0020000000007824 */ /* 0x000fe200078e00ff */
[----:B------:R-:W-:-:S04]  /*48e0*/  LEA R3, R3, 0x37800000, 0x17 ;  /* 0x3780000003037811 */ /* 0x000fc800078eb8ff */
[----:B------:R-:W-:-:S07]  /*48f0*/  LOP3.LUT R4, R3, R0, R7, 0xfe, !PT ;  /* 0x0000000003047212 */ /* 0x000fce00078efe07 */
.L_x_59417:
[----:B------:R-:W-:Y:S05]  /*4900*/  BSYNC.RECONVERGENT B0 ;  /* 0x0000000000007941 */ /* 0x000fea0003800200 */
.L_x_59416:
[----:B------:R-:W0:Y:S02]  /*4910*/  F2I.S64.TRUNC R4, R4 ;  /* 0x0000000400047311 */ /* 0x000e24000020d900 */
[----:B0-----:R-:W-:Y:S01]  /*4920*/  PRMT R18, R4, 0x7610, R18 ;  /* 0x0000761004127816 */ /* 0x001fe20000000012 */
[----:B------:R-:W-:Y:S06]  /*4930*/  BRA `(.L_x_59397) ;  /* 0x00000000009c7947 */ /* 0x000fec0003800000 */
.L_x_59409:
        /* <DEDUP_REMOVED lines=14> */
.L_x_59423:
[----:B------:R-:W-:Y:S05]  /*4a20*/  BSYNC.RECONVERGENT B0 ;  /* 0x0000000000007941 */ /* 0x000fea0003800200 */
.L_x_59422:
[----:B------:R-:W0:Y:S02]  /*4a30*/  F2I.S64.TRUNC R4, R4 ;  /* 0x0000000400047311 */ /* 0x000e24000020d900 */
[----:B0-----:R-:W-:Y:S01]  /*4a40*/  PRMT R18, R4, 0x7610, R18 ;  /* 0x0000761004127816 */ /* 0x001fe20000000012 */
[----:B------:R-:W-:Y:S06]  /*4a50*/  BRA `(.L_x_59397) ;  /* 0x0000000000547947 */ /* 0x000fec0003800000 */
.L_x_59396:
        /* <DEDUP_REMOVED lines=16> */
.L_x_59424:
[----:B------:R-:W-:Y:S01]  /*4b60*/  PRMT R18, RZ, 0x7610, R18 ;  /* 0x00007610ff127816 */ /* 0x000fe20000000012 */
[----:B------:R-:W-:Y:S06]  /*4b70*/  BRA `(.L_x_59397) ;  /* 0x00000000000c7947 */ /* 0x000fec0003800000 */
.L_x_59421:
[----:B------:R1:W5:Y:S01]  /*4b80*/  LDG.E.U8 R18, desc[UR36][R6.64] ;  /* 0x0000002406127981 */ /* 0x000362000c1e1100 */
[----:B------:R-:W-:Y:S05]  /*4b90*/  BRA `(.L_x_59397) ;  /* 0x0000000000047947 */ /* 0x000fea0003800000 */
.L_x_59420:
[----:B------:R2:W5:Y:S02]  /*4ba0*/  LDG.E.U8 R18, desc[UR36][R6.64] ;  /* 0x0000002406127981 */ /* 0x000564000c1e1100 */
.L_x_59397:
        /* <DEDUP_REMOVED lines=18> */
.L_x_59428:
[----:B------:R0:W5:Y:S01]  /*4cd0*/  LDG.E.U8 R26, desc[UR36][R6.64] ;  /* 0x00000024061a7981 */ /* 0x000162000c1e1100 */
[----:B------:R-:W-:Y:S05]  /*4ce0*/  BRA `(.L_x_59430) ;  /* 0x0000000c00607947 */ /* 0x000fea0003800000 */
.L_x_59427:
        /* <DEDUP_REMOVED lines=8> */
.L_x_59432:
[----:B------:R4:W5:Y:S01]  /*4d70*/  LDG.E.U8 R26, desc[UR36][R6.64] ;  /* 0x00000024061a7981 */ /* 0x000962000c1e1100 */
[----:B------:R-:W-:Y:S05]  /*4d80*/  BRA `(.L_x_59430) ;  /* 0x0000000c00387947 */ /* 0x000fea0003800000 */
.L_x_59431:
[----:B------:R3:W5:Y:S01]  /*4d90*/  LDG.E.U16 R26, desc[UR36][R6.64] ;  /* 0x00000024061a7981 */ /* 0x000762000c1e1500 */
[----:B------:R-:W-:Y:S05]  /*4da0*/  BRA `(.L_x_59430) ;  /* 0x0000000c00307947 */ /* 0x000fea0003800000 */
.L_x_59426:
        /* <DEDUP_REMOVED lines=10> */
.L_x_59434:
[----:B------:R-:W2:Y:S02]  /*4e50*/  LDG.E.U16 R4, desc[UR36][R6.64] ;  /* 0x0000002406047981 */ /* 0x000ea4000c1e1500 */
[----:B--2---:R-:W-:-:S06]  /*4e60*/  HADD2.F32 R4, -RZ, R4.H0_H0 ;  /* 0x20000004ff047230 */ /* 0x004fcc0000004100 */
[----:B------:R-:W0:Y:S02]  /*4e70*/  F2I.S64.TRUNC R4, R4 ;  /* 0x0000000400047311 */ /* 0x000e24000020d900 */
[----:B0-----:R-:W-:Y:S01]  /*4e80*/  PRMT R26, R4, 0x7610, R26 ;  /* 0x00007610041a7816 */ /* 0x001fe2000000001a */
[----:B------:R-:W-:Y:S06]  /*4e90*/  BRA `(.L_x_59430) ;  /* 0x0000000800f47947 */ /* 0x000fec0003800000 */
.L_x_59433:
        /* <DEDUP_REMOVED lines=10> */
.L_x_59436:
[----:B------:R-:W2:Y:S02]  /*4f40*/  LDG.E.U16 R6, desc[UR36][R6.64] ;  /* 0x0000002406067981 */ /* 0x000ea4000c1e1500 */
[----:B--2---:R-:W-:-:S06]  /*4f50*/  HADD2.F32 R4, -RZ, R6.H0_H0 ;  /* 0x20000006ff047230 */ /* 0x004fcc0000004100 */
[----:B------:R-:W0:Y:S02]  /*4f60*/  F2I.S64.TRUNC R4, R4 ;  /* 0x0000000400047311 */ /* 0x000e24000020d900 */
[----:B0-----:R-:W-:Y:S01]  /*4f70*/  PRMT R26, R4, 0x7610, R26 ;  /* 0x00007610041a7816 */ /* 0x001fe2000000001a */
[----:B------:R-:W-:Y:S06]  /*4f80*/  BRA `(.L_x_59430) ;  /* 0x0000000800b87947 */ /* 0x000fec0003800000 */
.L_x_59435:
[----:B------:R-:W2:Y:S02]  /*4f90*/  LDG.E.64 R4, desc[UR36][R6.64] ;  /* 0x0000002406047981 */ /* 0x000ea4000c1e1b00 */
[----:B--2---:R-:W0:Y:S02]  /*4fa0*/  F2I.S64.F64.TRUNC R4, R4 ;  /* 0x0000000400047311 */ /* 0x004e24000030d900 */
[----:B0-----:R-:W-:Y:S01]  /*4fb0*/  PRMT R26, R4, 0x7610, R26 ;  /* 0x00007610041a7816 */ /* 0x001fe2000000001a */
[----:B------:R-:W-:Y:S06]  /*4fc0*/  BRA `(.L_x_59430) ;  /* 0x0000000800a87947 */ /* 0x000fec0003800000 */
.L_x_59425:
        /* <DEDUP_REMOVED lines=12> */
.L_x_59439:
[----:B------:R-:W2:Y:S02]  /*5090*/  LDG.E.64 R6, desc[UR36][R6.64] ;  /* 0x0000002406067981 */ /* 0x000ea4000c1e1b00 */
[----:B--2---:R-:W0:Y:S02]  /*50a0*/  F2I.S64.F64.TRUNC R4, R6 ;  /* 0x0000000600047311 */ /* 0x004e24000030d900 */
[----:B0-----:R-:W-:Y:S01]  /*50b0*/  PRMT R26, R4, 0x7610, R26 ;  /* 0x00007610041a7816 */ /* 0x001fe2000000001a */
[----:B------:R-:W-:Y:S06]  /*50c0*/  BRA `(.L_x_59430) ;  /* 0x0000000800687947 */ /* 0x000fec0003800000 */
.L_x_59438:
        /* <DEDUP_REMOVED lines=27> */
.L_x_59441:
        /* <DEDUP_REMOVED lines=15> */
.L_x_59440:
[----:B------:R-:W2:Y:S02]  /*5370*/  LDG.E.U16 R4, desc[UR36][R6.64] ;  /* 0x0000002406047981 */ /* 0x000ea4000c1e1500 */
[----:B--2---:R-:W-:-:S06]  /*5380*/  IMAD.U32 R4, R4, 0x10000, RZ ;  /* 0x0001000004047824 */ /* 0x004fcc00078e00ff */
[----:B------:R-:W0:Y:S02]  /*5390*/  F2I.S64.TRUNC R4, R4 ;  /* 0x0000000400047311 */ /* 0x000e24000020d900 */
[----:B0-----:R-:W-:Y:S01]  /*53a0*/  PRMT R26, R4, 0x7610, R26 ;  /* 0x00007610041a7816 */ /* 0x001fe2000000001a */
[----:B------:R-:W-:Y:S06]  /*53b0*/  BRA `(.L_x_59430) ;  /* 0x0000000400ac7947 */ /* 0x000fec0003800000 */
.L_x_59437:
        /* <DEDUP_REMOVED lines=10> */
.L_x_59444:
        /* <DEDUP_REMOVED lines=21> */
.L_x_59448:
[----:B------:R-:W-:Y:S05]  /*55b0*/  BSYNC.RECONVERGENT B1 ;  /* 0x0000000000017941 */ /* 0x000fea0003800200 */
.L_x_59447:
[----:B------:R-:W-:Y:S01]  /*55c0*/  IMAD.SHL.U32 R0, R0, 0x100000, RZ ;  /* 0x0010000000007824 */ /* 0x000fe200078e00ff */
[----:B------:R-:W-:-:S04]  /*55d0*/  LEA R3, R3, 0x3b800000, 0x17 ;  /* 0x3b80000003037811 */ /* 0x000fc800078eb8ff */
[----:B------:R-:W-:-:S07]  /*55e0*/  LOP3.LUT R4, R3, R0, R7, 0xfe, !PT ;  /* 0x0000000003047212 */ /* 0x000fce00078efe07 */
.L_x_59446:
[----:B------:R-:W-:Y:S05]  /*55f0*/  BSYNC.RECONVERGENT B0 ;  /* 0x0000000000007941 */ /* 0x000fea0003800200 */
.L_x_59445:
[----:B------:R-:W0:Y:S02]  /*5600*/  F2I.S64.TRUNC R4, R4 ;  /* 0x0000000400047311 */ /* 0x000e24000020d900 */
[----:B0-----:R-:W-:Y:S01]  /*5610*/  PRMT R26, R4, 0x7610, R26 ;  /* 0x00007610041a7816 */ /* 0x001fe2000000001a */
[----:B------:R-:W-:Y:S06]  /*5620*/  BRA `(.L_x_59430) ;  /* 0x0000000400107947 */ /* 0x000fec0003800000 */
.L_x_59443:
        /* <DEDUP_REMOVED lines=21> */
.L_x_59452:
[----:B------:R-:W-:Y:S05]  /*5780*/  BSYNC.RECONVERGENT B1 ;  /* 0x0000000000017941 */ /* 0x000fea0003800200 */
.L_x_59451:
[----:B------:R-:W-:Y:S01]  /*5790*/  IMAD.SHL.U32 R0, R0, 0x200000, RZ ;  /* 0x0020000000007824 */ /* 0x000fe200078e00ff */
[----:B------:R-:W-:-:S04]  /*57a0*/  LEA R3, R3, 0x37800000, 0x17 ;  /* 0x3780000003037811 */ /* 0x000fc800078eb8ff */
[----:B------:R-:W-:-:S07]  /*57b0*/  LOP3.LUT R4, R3, R0, R7, 0xfe, !PT ;  /* 0x0000000003047212 */ /* 0x000fce00078efe07 */
.L_x_59450:
[----:B------:R-:W-:Y:S05]  /*57c0*/  BSYNC.RECONVERGENT B0 ;  /* 0x0000000000007941 */ /* 0x000fea0003800200 */
.L_x_59449:
[----:B------:R-:W0:Y:S02]  /*57d0*/  F2I.S64.TRUNC R4, R4 ;  /* 0x0000000400047311 */ /* 0x000e24000020d900 */
[----:B0-----:R-:W-:Y:S01]  /*57e0*/  PRMT R26, R4, 0x7610, R26 ;  /* 0x00007610041a7816 */ /* 0x001fe2000000001a */
[----:B------:R-:W-:Y:S06]  /*57f0*/  BRA `(.L_x_59430) ;  /* 0x00000000009c7947 */ /* 0x000fec0003800000 */
.L_x_59442:
        /* <DEDUP_REMOVED lines=14> */
.L_x_59456:
[----:B------:R-:W-:Y:S05]  /*58e0*/  BSYNC.RECONVERGENT B0 ;  /* 0x0000000000007941 */ /* 0x000fea0003800200 */
.L_x_59455:
[----:B------:R-:W0:Y:S02]  /*58f0*/  F2I.S64.TRUNC R4, R4 ;  /* 0x0000000400047311 */ /* 0x000e24000020d900 */
[----:B0-----:R-:W-:Y:S01]  /*5900*/  PRMT R26, R4, 0x7610, R26 ;  /* 0x00007610041a7816 */ /* 0x001fe2000000001a */
[----:B------:R-:W-:Y:S06]  /*5910*/  BRA `(.L_x_59430) ;  /* 0x0000000000547947 */ /* 0x000fec0003800000 */
.L_x_59429:
        /* <DEDUP_REMOVED lines=16> */
.L_x_59457:
[----:B------:R-:W-:Y:S01]  /*5a20*/  PRMT R26, RZ, 0x7610, R26 ;  /* 0x00007610ff1a7816 */ /* 0x000fe2000000001a */
[----:B------:R-:W-:Y:S06]  /*5a30*/  BRA `(.L_x_59430) ;  /* 0x00000000000c7947 */ /* 0x000fec0003800000 */
.L_x_59454:
[----:B------:R1:W5:Y:S01]  /*5a40*/  LDG.E.U8 R26, desc[UR36][R6.64] ;  /* 0x00000024061a7981 */ /* 0x000362000c1e1100 */
[----:B------:R-:W-:Y:S05]  /*5a50*/  BRA `(.L_x_59430) ;  /* 0x0000000000047947 */ /* 0x000fea0003800000 */
.L_x_59453:
[----:B------:R2:W5:Y:S02]  /*5a60*/  LDG.E.U8 R26, desc[UR36][R6.64] ;  /* 0x00000024061a7981 */ /* 0x000564000c1e1100 */
.L_x_59430:
[----:B------:R-:W-:-:S07]  /*5a70*/  VIADD R23, R23, 0x80 ;  /* 0x0000008017177836 */ /* 0x000fce0000000000 */
.L_x_59391:
[----:B------:R-:W-:Y:S05]  /*5a80*/  BSYNC.RECONVERGENT B6 ;  /* 0x0000000000067941 */ /* 0x000fea0003800200 */
.L_x_59390:
[----:B------:R-:W-:Y:S01]  /*5a90*/  ISETP.GE.AND P0, PT, R23, R16, PT ;  /* 0x000000101700720c */ /* 0x000fe20003f06270 */
[----:B------:R-:W-:Y:S01]  /*5aa0*/  BSSY.RECONVERGENT B6, `(.L_x_59458) ;  /* 0x00001dd000067945 */ /* 0x000fe20003800200 */
[----:B------:R-:W-:Y:S02]  /*5ab0*/  PRMT R19, RZ, 0x7610, R19 ;  /* 0x00007610ff137816 */ /* 0x000fe40000000013 */
[----:B------:R-:W-:-:S09]  /*5ac0*/  PRMT R24, RZ, 0x7610, R24 ;  /* 0x00007610ff187816 */ /* 0x000fd20000000018 */
[----:B------:R-:W-:Y:S05]  /*5ad0*/  @P0 BRA `(.L_x_59459) ;  /* 0x0000001c00640947 */ /* 0x000fea0003800000 */
[----:B------:R-:W0:Y:S01]  /*5ae0*/  LDC.64 R4, c[0x0][0x398] ;  /* 0x0000e600ff047b82 */ /* 0x000e220000000a00 */
[----:B------:R-:W0:Y:S01]  /*5af0*/  LDCU UR5, c[0x0][0x3b0] ;  /* 0x00007600ff0577ac */ /* 0x000e220008000800 */
[----:B------:R-:W-:Y:S01]  /*5b00*/  IMAD R23, R2, 0x200, R23 ;  /* 0x0000020002177824 */ /* 0x000fe200078e0217 */
[----:B------:R-:W-:-:S04]  /*5b10*/  UPRMT UR4, UR38, 0x9910, URZ ;  /* 0x0000991026047896 */ /* 0x000fc800080000ff */
[----:B------:R-:W-:Y:S01]  /*5b20*/  UISETP.GT.AND UP0, UPT, UR4, 0x9, UPT ;  /* 0x000000090400788c */ /* 0x000fe2000bf04270 */
[----:B01234-:R-:W-:-:S05]  /*5b30*/  IMAD R7, R23, UR5, RZ ;  /* 0x0000000517077c24 */ /* 0x01ffca000f8e02ff */
[----:B------:R-:W-:-:S05]  /*5b40*/  IADD3 R6, P0, PT, R7, R4, RZ ;  /* 0x0000000407067210 */ /* 0x000fca0007f1e0ff */
        /* <DEDUP_REMOVED lines=12> */
.L_x_59463:
[----:B------:R0:W5:Y:S01]  /*5c10*/  LDG.E.U8 R24, desc[UR36][R6.64] ;  /* 0x0000002406187981 */ /* 0x000162000c1e1100 */
[----:B------:R-:W-:Y:S05]  /*5c20*/  BRA `(.L_x_59465) ;  /* 0x0000000c00607947 */ /* 0x000fea0003800000 */
.L_x_59462:
        /* <DEDUP_REMOVED lines=8> */
.L_x_59467:
[----:B------:R3:W5:Y:S01]  /*5cb0*/  LDG.E.U8 R24, desc[UR36][R6.64] ;  /* 0x0000002406187981 */ /* 0x000762000c1e1100 */
[----:B------:R-:W-:Y:S05]  /*5cc0*/  BRA `(.L_x_59465) ;  /* 0x0000000c00387947 */ /* 0x000fea0003800000 */
.L_x_59466:
[----:B------:R2:W5:Y:S01]  /*5cd0*/  LDG.E.U16 R24, desc[UR36][R6.64] ;  /* 0x0000002406187981 */ /* 0x000562000c1e1500 */
[----:B------:R-:W-:Y:S05]  /*5ce0*/  BRA `(.L_x_59465) ;  /* 0x0000000c00307947 */ /* 0x000fea0003800000 */
.L_x_59461:
        /* <DEDUP_REMOVED lines=10> */
.L_x_59469:
[----:B------:R-:W2:Y:S02]  /*5d90*/  LDG.E.U16 R4, desc[UR36][R6.64] ;  /* 0x0000002406047981 */ /* 0x000ea4000c1e1500 */
[----:B--2---:R-:W-:-:S06]  /*5da0*/  HADD2.F32 R4, -RZ, R4.H0_H0 ;  /* 0x20000004ff047230 */ /* 0x004fcc0000004100 */
[----:B------:R-:W0:Y:S02]  /*5db0*/  F2I.S64.TRUNC R4, R4 ;  /* 0x0000000400047311 */ /* 0x000e24000020d900 */
[----:B0-----:R-:W-:Y:S01]  /*5dc0*/  PRMT R24, R4, 0x7610, R24 ;  /* 0x0000761004187816 */ /* 0x001fe20000000018 */
[----:B------:R-:W-:Y:S06]  /*5dd0*/  BRA `(.L_x_59465) ;  /* 0x0000000800f47947 */ /* 0x000fec0003800000 */
.L_x_59468:
        /* <DEDUP_REMOVED lines=10> */
.L_x_59471:
[----:B------:R-:W2:Y:S02]  /*5e80*/  LDG.E.U16 R6, desc[UR36][R6.64] ;  /* 0x0000002406067981 */ /* 0x000ea4000c1e1500 */
[----:B--2---:R-:W-:-:S06]  /*5e90*/  HADD2.F32 R4, -RZ, R6.H0_H0 ;  /* 0x20000006ff047230 */ /* 0x004fcc0000004100 */
[----:B------:R-:W0:Y:S02]  /*5ea0*/  F2I.S64.TRUNC R4, R4 ;  /* 0x0000000400047311 */ /* 0x000e24000020d900 */
[----:B0-----:R-:W-:Y:S01]  /*5eb0*/  PRMT R24, R4, 0x7610, R24 ;  /* 0x0000761004187816 */ /* 0x001fe20000000018 */
[----:B------:R-:W-:Y:S06]  /*5ec0*/  BRA `(.L_x_59465) ;  /* 0x0000000800b87947 */ /* 0x000fec0003800000 */
.L_x_59470:
[----:B------:R-:W2:Y:S02]  /*5ed0*/  LDG.E.64 R4, desc[UR36][R6.64] ;  /* 0x0000002406047981 */ /* 0x000ea4000c1e1b00 */
[----:B--2---:R-:W0:Y:S02]  /*5ee0*/  F2I.S64.F64.TRUNC R4, R4 ;  /* 0x0000000400047311 */ /* 0x004e24000030d900 */
[----:B0-----:R-:W-:Y:S01]  /*5ef0*/  PRMT R24, R4, 0x7610, R24 ;  /* 0x0000761004187816 */ /* 0x001fe20000000018 */
[----:B------:R-:W-:Y:S06]  /*5f00*/  BRA `(.L_x_59465) ;  /* 0x0000000800a87947 */ /* 0x000fec0003800000 */
.L_x_59460:
        /* <DEDUP_REMOVED lines=12> */
.L_x_59474:
[----:B------:R-:W2:Y:S02]  /*5fd0*/  LDG.E.64 R6, desc[UR36][R6.64] ;  /* 0x0000002406067981 */ /* 0x000ea4000c1e1b00 */
[----:B--2---:R-:W0:Y:S02]  /*5fe0*/  F2I.S64.F64.TRUNC R4, R6 ;  /* 0x0000000600047311 */ /* 0x004e24000030d900 */
[----:B0-----:R-:W-:Y:S01]  /*5ff0*/  PRMT R24, R4, 0x7610, R24 ;  /* 0x0000761004187816 */ /* 0x001fe20000000018 */
[----:B------:R-:W-:Y:S06]  /*6000*/  BRA `(.L_x_59465) ;  /* 0x0000000800687947 */ /* 0x000fec0003800000 */
.L_x_59473:
        /* <DEDUP_REMOVED lines=27> */
.L_x_59476:
        /* <DEDUP_REMOVED lines=15> */
.L_x_59475:
[----:B------:R-:W2:Y:S02]  /*62b0*/  LDG.E.U16 R4, desc[UR36][R6.64] ;  /* 0x0000002406047981 */ /* 0x000ea4000c1e1500 */
[----:B--2---:R-:W-:-:S06]  /*62c0*/  IMAD.U32 R4, R4, 0x10000, RZ ;  /* 0x0001000004047824 */ /* 0x004fcc00078e00ff */
[----:B------:R-:W0:Y:S02]  /*62d0*/  F2I.S64.TRUNC R4, R4 ;  /* 0x0000000400047311 */ /* 0x000e24000020d900 */
[----:B0-----:R-:W-:Y:S01]  /*62e0*/  PRMT R24, R4, 0x7610, R24 ;  /* 0x0000761004187816 */ /* 0x001fe20000000018 */
[----:B------:R-:W-:Y:S06]  /*62f0*/  BRA `(.L_x_59465) ;  /* 0x0000000400ac7947 */ /* 0x000fec0003800000 */
.L_x_59472:
        /* <DEDUP_REMOVED lines=10> */
.L_x_59479:
        /* <DEDUP_REMOVED lines=21> */
.L_x_59483:
[----:B------:R-:W-:Y:S05]  /*64f0*/  BSYNC.RECONVERGENT B1 ;  /* 0x0000000000017941 */ /* 0x000fea0003800200 */
.L_x_59482:
[----:B------:R-:W-:Y:S01]  /*6500*/  IMAD.SHL.U32 R0, R0, 0x100000, RZ ;  /* 0x0010000000007824 */ /* 0x000fe200078e00ff */
[----:B------:R-:W-:-:S04]  /*6510*/  LEA R3, R3, 0x3b800000, 0x17 ;  /* 0x3b80000003037811 */ /* 0x000fc800078eb8ff */
[----:B------:R-:W-:-:S07]  /*6520*/  LOP3.LUT R4, R3, R0, R7, 0xfe, !PT ;  /* 0x0000000003047212 */ /* 0x000fce00078efe07 */
.L_x_59481:
[----:B------:R-:W-:Y:S05]  /*6530*/  BSYNC.RECONVERGENT B0 ;  /* 0x0000000000007941 */ /* 0x000fea0003800200 */
.L_x_59480:
[----:B------:R-:W0:Y:S02]  /*6540*/  F2I.S64.TRUNC R4, R4 ;  /* 0x0000000400047311 */ /* 0x000e24000020d900 */
[----:B0-----:R-:W-:Y:S01]  /*6550*/  PRMT R24, R4, 0x7610, R24 ;  /* 0x0000761004187816 */ /* 0x001fe20000000018 */
[----:B------:R-:W-:Y:S06]  /*6560*/  BRA `(.L_x_59465) ;  /* 0x0000000400107947 */ /* 0x000fec0003800000 */
.L_x_59478:
        /* <DEDUP_REMOVED lines=21> */
.L_x_59487:
[----:B------:R-:W-:Y:S05]  /*66c0*/  BSYNC.RECONVERGENT B1 ;  /* 0x0000000000017941 */ /* 0x000fea0003800200 */
.L_x_59486:
[----:B------:R-:W-:Y:S01]  /*66d0*/  IMAD.SHL.U32 R0, R0, 0x200000, RZ ;  /* 0x0020000000007824 */ /* 0x000fe200078e00ff */
[----:B------:R-:W-:-:S04]  /*66e0*/  LEA R3, R3, 0x37800000, 0x17 ;  /* 0x3780000003037811 */ /* 0x000fc800078eb8ff */
[----:B------:R-:W-:-:S07]  /*66f0*/  LOP3.LUT R4, R3, R0, R7, 0xfe, !PT ;  /* 0x0000000003047212 */ /* 0x000fce00078efe07 */
.L_x_59485:
[----:B------:R-:W-:Y:S05]  /*6700*/  BSYNC.RECONVERGENT B0 ;  /* 0x0000000000007941 */ /* 0x000fea0003800200 */
.L_x_59484:
[----:B------:R-:W0:Y:S02]  /*6710*/  F2I.S64.TRUNC R4, R4 ;  /* 0x0000000400047311 */ /* 0x000e24000020d900 */
[----:B0-----:R-:W-:Y:S01]  /*6720*/  PRMT R24, R4, 0x7610, R24 ;  /* 0x0000761004187816 */ /* 0x001fe20000000018 */
[----:B------:R-:W-:Y:S06]  /*6730*/  BRA `(.L_x_59465) ;  /* 0x00000000009c7947 */ /* 0x000fec0003800000 */
.L_x_59477:
        /* <DEDUP_REMOVED lines=14> */
.L_x_59491:
[----:B------:R-:W-:Y:S05]  /*6820*/  BSYNC.RECONVERGENT B0 ;  /* 0x0000000000007941 */ /* 0x000fea0003800200 */
.L_x_59490:
[----:B------:R-:W0:Y:S02]  /*6830*/  F2I.S64.TRUNC R4, R4 ;  /* 0x0000000400047311 */ /* 0x000e24000020d900 */
[----:B0-----:R-:W-:Y:S01]  /*6840*/  PRMT R24, R4, 0x7610, R24 ;  /* 0x0000761004187816 */ /* 0x001fe20000000018 */
[----:B------:R-:W-:Y:S06]  /*6850*/  BRA `(.L_x_59465) ;  /* 0x0000000000547947 */ /* 0x000fec0003800000 */
.L_x_59464:
        /* <DEDUP_REMOVED lines=16> */
.L_x_59492:
[----:B------:R-:W-:Y:S01]  /*6960*/  PRMT R24, RZ, 0x7610, R24 ;  /* 0x00007610ff187816 */ /* 0x000fe20000000018 */
[----:B------:R-:W-:Y:S06]  /*6970*/  BRA `(.L_x_59465) ;  /* 0x00000000000c7947 */ /* 0x000fec0003800000 */
.L_x_59489:
[----:B------:R0:W5:Y:S01]  /*6980*/  LDG.E.U8 R24, desc[UR36][R6.64] ;  /* 0x0000002406187981 */ /* 0x000162000c1e1100 */
[----:B------:R-:W-:Y:S05]  /*6990*/  BRA `(.L_x_59465) ;  /* 0x0000000000047947 */ /* 0x000fea0003800000 */
.L_x_59488:
[----:B------:R0:W5:Y:S02]  /*69a0*/  LDG.E.U8 R24, desc[UR36][R6.64] ;  /* 0x0000002406187981 */ /* 0x000164000c1e1100 */
.L_x_59465:
[----:B------:R-:W1:Y:S01]  /*69b0*/  LDCU.U8 UR6, c[0x0][0x3ad] ;  /* 0x000075a0ff0677ac */ /* 0x000e620008000000 */
[----:B------:R-:W0:Y:S01]  /*69c0*/  LDC.64 R4, c[0x0][0x3a0] ;  /* 0x0000e800ff047b82 */ /* 0x000e220000000a00 */
[----:B------:R-:W0:Y:S01]  /*69d0*/  LDCU UR5, c[0x0][0x3b4] ;  /* 0x00007680ff0577ac */ /* 0x000e220008000800 */
[----:B-1----:R-:W-:-:S04]  /*69e0*/  UPRMT UR4, UR6, 0x9910, URZ ;  /* 0x0000991006047896 */ /* 0x002fc800080000ff */
[----:B------:R-:W-:Y:S01]  /*69f0*/  UISETP.GT.AND UP0, UPT, UR4, 0x9, UPT ;  /* 0x000000090400788c */ /* 0x000fe2000bf04270 */
[----:B0-234-:R-:W-:-:S05]  /*6a00*/  IMAD R7, R23, UR5, RZ ;  /* 0x0000000517077c24 */ /* 0x01dfca000f8e02ff */
        /* <DEDUP_REMOVED lines=13> */
.L_x_59496:
[----:B------:R0:W5:Y:S01]  /*6ae0*/  LDG.E.U8 R19, desc[UR36][R6.64] ;  /* 0x0000002406137981 */ /* 0x000162000c1e1100 */
[----:B------:R-:W-:Y:S05]  /*6af0*/  BRA `(.L_x_59459) ;  /* 0x0000000c005c7947 */ /* 0x000fea0003800000 */
.L_x_59495:
        /* <DEDUP_REMOVED lines=8> */
.L_x_59499:
[----:B------:R0:W5:Y:S01]  /*6b80*/  LDG.E.U8 R19, desc[UR36][R6.64] ;  /* 0x0000002406137981 */ /* 0x000162000c1e1100 */
[----:B------:R-:W-:Y:S05]  /*6b90*/  BRA `(.L_x_59459) ;  /* 0x0000000c00347947 */ /* 0x000fea0003800000 */
.L_x_59498:
[----:B------:R0:W5:Y:S01]  /*6ba0*/  LDG.E.U16 R19, desc[UR36][R6.64] ;  /* 0x0000002406137981 */ /* 0x000162000c1e1500 */
[----:B------:R-:W-:Y:S05]  /*6bb0*/  BRA `(.L_x_59459) ;  /* 0x0000000c002c7947 */ /* 0x000fea0003800000 */
.L_x_59494:
        /* <DEDUP_REMOVED lines=10> */
.L_x_59501:
[----:B------:R-:W2:Y:S02]  /*6c60*/  LDG.E.U16 R4, desc[UR36][R6.64] ;  /* 0x0000002406047981 */ /* 0x000ea4000c1e1500 */
[----:B--2---:R-:W-:-:S06]  /*6c70*/  HADD2.F32 R4, -RZ, R4.H0_H0 ;  /* 0x20000004ff047230 */ /* 0x004fcc0000004100 */
[----:B------:R-:W0:Y:S02]  /*6c80*/  F2I.S64.TRUNC R4, R4 ;  /* 0x0000000400047311 */ /* 0x000e24000020d900 */
[----:B0-----:R-:W-:Y:S01]  /*6c90*/  PRMT R19, R4, 0x7610, R19 ;  /* 0x0000761004137816 */ /* 0x001fe20000000013 */
[----:B------:R-:W-:Y:S06]  /*6ca0*/  BRA `(.L_x_59459) ;  /* 0x0000000800f07947 */ /* 0x000fec0003800000 */
.L_x_59500:
        /* <DEDUP_REMOVED lines=10> */
.L_x_59503:
[----:B------:R-:W2:Y:S02]  /*6d50*/  LDG.E.U16 R6, desc[UR36][R6.64] ;  /* 0x0000002406067981 */ /* 0x000ea4000c1e1500 */
[----:B--2---:R-:W-:-:S06]  /*6d60*/  HADD2.F32 R4, -RZ, R6.H0_H0 ;  /* 0x20000006ff047230 */ /* 0x004fcc0000004100 */
[----:B------:R-:W0:Y:S02]  /*6d70*/  F2I.S64.TRUNC R4, R4 ;  /* 0x0000000400047311 */ /* 0x000e24000020d900 */
[----:B0-----:R-:W-:Y:S01]  /*6d80*/  PRMT R19, R4, 0x7610, R19 ;  /* 0x0000761004137816 */ /* 0x001fe20000000013 */
[----:B------:R-:W-:Y:S06]  /*6d90*/  BRA `(.L_x_59459) ;  /* 0x0000000800b47947 */ /* 0x000fec0003800000 */
.L_x_59502:
[----:B------:R-:W2:Y:S02]  /*6da0*/  LDG.E.64 R4, desc[UR36][R6.64] ;  /* 0x0000002406047981 */ /* 0x000ea4000c1e1b00 */
[----:B--2---:R-:W0:Y:S02]  /*6db0*/  F2I.S64.F64.TRUNC R4, R4 ;  /* 0x0000000400047311 */ /* 0x004e24000030d900 */
[----:B0-----:R-:W-:Y:S01]  /*6dc0*/  PRMT R19, R4, 0x7610, R19 ;  /* 0x0000761004137816 */ /* 0x001fe20000000013 */
[----:B------:R-:W-:Y:S06]  /*6dd0*/  BRA `(.L_x_59459) ;  /* 0x0000000800a47947 */ /* 0x000fec0003800000 */
.L_x_59493:
        /* <DEDUP_REMOVED lines=12> */
.L_x_59506:
[----:B------:R-:W2:Y:S02]  /*6ea0*/  LDG.E.64 R6, desc[UR36][R6.64] ;  /* 0x0000002406067981 */ /* 0x000ea4000c1e1b00 */
[----:B--2---:R-:W0:Y:S02]  /*6eb0*/  F2I.S64.F64.TRUNC R4, R6 ;  /* 0x0000000600047311 */ /* 0x004e24000030d900 */
[----:B0-----:R-:W-:Y:S01]  /*6ec0*/  PRMT R19, R4, 0x7610, R19 ;  /* 0x0000761004137816 */ /* 0x001fe20000000013 */
[----:B------:R-:W-:Y:S06]  /*6ed0*/  BRA `(.L_x_59459) ;  /* 0x0000000800647947 */ /* 0x000fec0003800000 */
.L_x_59505:
        /* <DEDUP_REMOVED lines=27> */
.L_x_59508:
        /* <DEDUP_REMOVED lines=15> */
.L_x_59507:
[----:B------:R-:W2:Y:S02]  /*7180*/  LDG.E.U16 R4, desc[UR36][R6.64] ;  /* 0x0000002406047981 */ /* 0x000ea4000c1e1500 */
[----:B--2---:R-:W-:-:S06]  /*7190*/  IMAD.U32 R4, R4, 0x10000, RZ ;  /* 0x0001000004047824 */ /* 0x004fcc00078e00ff */
[----:B------:R-:W0:Y:S02]  /*71a0*/  F2I.S64.TRUNC R4, R4 ;  /* 0x0000000400047311 */ /* 0x000e24000020d900 */
[----:B0-----:R-:W-:Y:S01]  /*71b0*/  PRMT R19, R4, 0x7610, R19 ;  /* 0x0000761004137816 */ /* 0x001fe20000000013 */
[----:B------:R-:W-:Y:S06]  /*71c0*/  BRA `(.L_x_59459) ;  /* 0x0000000400a87947 */ /* 0x000fec0003800000 */
.L_x_59504:
        /* <DEDUP_REMOVED lines=10> */
.L_x_59511:
        /* <DEDUP_REMOVED lines=21> */
.L_x_59515:
[----:B------:R-:W-:Y:S05]  /*73c0*/  BSYNC.RECONVERGENT B1 ;  /* 0x0000000000017941 */ /* 0x000fea0003800200 */
.L_x_59514:
[----:B------:R-:W-:Y:S01]  /*73d0*/  IMAD.SHL.U32 R0, R0, 0x100000, RZ ;  /* 0x0010000000007824 */ /* 0x000fe200078e00ff */
[----:B------:R-:W-:-:S04]  /*73e0*/  LEA R3, R3, 0x3b800000, 0x17 ;  /* 0x3b80000003037811 */ /* 0x000fc800078eb8ff */
[----:B------:R-:W-:-:S07]  /*73f0*/  LOP3.LUT R4, R3, R0, R7, 0xfe, !PT ;  /* 0x0000000003047212 */ /* 0x000fce00078efe07 */
.L_x_59513:
[----:B------:R-:W-:Y:S05]  /*7400*/  BSYNC.RECONVERGENT B0 ;  /* 0x0000000000007941 */ /* 0x000fea0003800200 */
.L_x_59512:
[----:B------:R-:W0:Y:S02]  /*7410*/  F2I.S64.TRUNC R4, R4 ;  /* 0x0000000400047311 */ /* 0x000e24000020d900 */
[----:B0-----:R-:W-:Y:S01]  /*7420*/  PRMT R19, R4, 0x7610, R19 ;  /* 0x0000761004137816 */ /* 0x001fe20000000013 */
[----:B------:R-:W-:Y:S06]  /*7430*/  BRA `(.L_x_59459) ;  /* 0x00000004000c7947 */ /* 0x000fec0003800000 */
.L_x_59510:
        /* <DEDUP_REMOVED lines=21> */
.L_x_59519:
[----:B------:R-:W-:Y:S05]  /*7590*/  BSYNC.RECONVERGENT B1 ;  /* 0x0000000000017941 */ /* 0x000fea0003800200 */
.L_x_59518:
[----:B------:R-:W-:Y:S01]  /*75a0*/  IMAD.SHL.U32 R0, R0, 0x200000, RZ ;  /* 0x0020000000007824 */ /* 0x000fe200078e00ff */
[----:B------:R-:W-:-:S04]  /*75b0*/  LEA R3, R3, 0x37800000, 0x17 ;  /* 0x3780000003037811 */ /* 0x000fc800078eb8ff */
[----:B------:R-:W-:-:S07]  /*75c0*/  LOP3.LUT R4, R3, R0, R7, 0xfe, !PT ;  /* 0x0000000003047212 */ /* 0x000fce00078efe07 */
.L_x_59517:
[----:B------:R-:W-:Y:S05]  /*75d0*/  BSYNC.RECONVERGENT B0 ;  /* 0x0000000000007941 */ /* 0x000fea0003800200 */
.L_x_59516:
[----:B------:R-:W0:Y:S02]  /*75e0*/  F2I.S64.TRUNC R4, R4 ;  /* 0x0000000400047311 */ /* 0x000e24000020d900 */
[----:B0-----:R-:W-:Y:S01]  /*75f0*/  PRMT R19, R4, 0x7610, R19 ;  /* 0x0000761004137816 */ /* 0x001fe20000000013 */
[----:B------:R-:W-:Y:S06]  /*7600*/  BRA `(.L_x_59459) ;  /* 0x0000000000987947 */ /* 0x000fec0003800000 */
.L_x_59509:
        /* <DEDUP_REMOVED lines=14> */
.L_x_59523:
[----:B------:R-:W-:Y:S05]  /*76f0*/  BSYNC.RECONVERGENT B0 ;  /* 0x0000000000007941 */ /* 0x000fea0003800200 */
.L_x_59522:
[----:B------:R-:W0:Y:S02]  /*7700*/  F2I.S64.TRUNC R4, R4 ;  /* 0x0000000400047311 */ /* 0x000e24000020d900 */
[----:B0-----:R-:W-:Y:S01]  /*7710*/  PRMT R19, R4, 0x7610, R19 ;  /* 0x0000761004137816 */ /* 0x001fe20000000013 */
[----:B------:R-:W-:Y:S06]  /*7720*/  BRA `(.L_x_59459) ;  /* 0x0000000000507947 */ /* 0x000fec0003800000 */
.L_x_59497:
        /* <DEDUP_REMOVED lines=16> */
.L_x_59524:
[----:B------:R-:W-:Y:S05]  /*7830*/  BRA `(.L_x_59459) ;  /* 0x00000000000c7947 */ /* 0x000fea0003800000 */
.L_x_59521:
[----:B------:R0:W5:Y:S01]  /*7840*/  LDG.E.U8 R19, desc[UR36][R6.64] ;  /* 0x0000002406137981 */ /* 0x000162000c1e1100 */
[----:B------:R-:W-:Y:S05]  /*7850*/  BRA `(.L_x_59459) ;  /* 0x0000000000047947 */ /* 0x000fea0003800000 */
.L_x_59520:
[----:B------:R0:W5:Y:S02]  /*7860*/  LDG.E.U8 R19, desc[UR36][R6.64] ;  /* 0x0000002406137981 */ /* 0x000164000c1e1100 */
.L_x_59459:
[----:B------:R-:W-:Y:S05]  /*7870*/  BSYNC.RECONVERGENT B6 ;  /* 0x0000000000067941 */ /* 0x000fea0003800200 */
.L_x_59458:
[----:B------:R-:W-:Y:S01]  /*7880*/  ISETP.GE.AND P0, PT, R25, R16, PT ;  /* 0x000000101900720c */ /* 0x000fe20003f06270 */
[----:B------:R-:W-:-:S12]  /*7890*/  BSSY.RECONVERGENT B0, `(.L_x_59525) ;  /* 0x0000012000007945 */ /* 0x000fd80003800200 */
[----:B------:R-:W-:Y:S05]  /*78a0*/  @P0 BRA `(.L_x_59526) ;  /* 0x0000000000400947 */ /* 0x000fea0003800000 */
[----:B-----5:R-:W-:Y:S01]  /*78b0*/  LOP3.LUT P0, RZ, R22, 0xff, RZ, 0xc0, !PT ;  /* 0x000000ff16ff7812 */ /* 0x020fe2000780c0ff */
[----:B------:R-:W-:-:S12]  /*78c0*/  IMAD.MOV.U32 R3, RZ, RZ, 0x1 ;  /* 0x00000001ff037424 */ /* 0x000fd800078e00ff */
[----:B------:R-:W-:Y:S05]  /*78d0*/  @!P0 BRA `(.L_x_59526) ;  /* 0x0000000000348947 */ /* 0x000fea0003800000 */
[----:B------:R-:W-:-:S07]  /*78e0*/  IMAD.MOV.U32 R3, RZ, RZ, 0x1 ;  /* 0x00000001ff037424 */ /* 0x000fce00078e00ff */
.L_x_59527:
        /* <DEDUP_REMOVED lines=12> */
.L_x_59526:
[----:B------:R-:W-:Y:S05]  /*79b0*/  BSYNC.RECONVERGENT B0 ;  /* 0x0000000000007941 */ /* 0x000fea0003800200 */
.L_x_59525:
[----:B------:R-:W-:Y:S01]  /*79c0*/  VIADD R23, R25, 0x80 ;  /* 0x0000008019177836 */ /* 0x000fe20000000000 */
[----:B------:R-:W-:Y:S04]  /*79d0*/  BSSY.RECONVERGENT B0, `(.L_x_59528) ;  /* 0x0000013000007945 */ /* 0x000fe80003800200 */
[----:B------:R-:W-:-:S13]  /*79e0*/  ISETP.GE.AND P0, PT, R23, R16, PT ;  /* 0x000000101700720c */ /* 0x000fda0003f06270 */
[----:B------:R-:W-:Y:S05]  /*79f0*/  @P0 BRA `(.L_x_59529) ;  /* 0x0000000000400947 */ /* 0x000fea0003800000 */
[----:B-----5:R-:W-:Y:S01]  /*7a00*/  LOP3.LUT P0, RZ, R27, 0xff, RZ, 0xc0, !PT ;  /* 0x000000ff1bff7812 */ /* 0x020fe2000780c0ff */
[----:B------:R-:W-:-:S12]  /*7a10*/  IMAD.MOV.U32 R22, RZ, RZ, 0x1 ;  /* 0x00000001ff167424 */ /* 0x000fd800078e00ff */
[----:B------:R-:W-:Y:S05]  /*7a20*/  @!P0 BRA `(.L_x_59529) ;  /* 0x0000000000348947 */ /* 0x000fea0003800000 */
[----:B------:R-:W-:-:S07]  /*7a30*/  IMAD.MOV.U32 R22, RZ, RZ, 0x1 ;  /* 0x00000001ff167424 */ /* 0x000fce00078e00ff */
.L_x_59530:
        /* <DEDUP_REMOVED lines=12> */
.L_x_59529:
[----:B------:R-:W-:Y:S05]  /*7b00*/  BSYNC.RECONVERGENT B0 ;  /* 0x0000000000007941 */ /* 0x000fea0003800200 */
.L_x_59528:
        /* <DEDUP_REMOVED lines=8> */
.L_x_59533:
        /* <DEDUP_REMOVED lines=12> */
.L_x_59532:
[----:B------:R-:W-:Y:S05]  /*7c50*/  BSYNC.RECONVERGENT B0 ;  /* 0x0000000000007941 */ /* 0x000fea0003800200 */
.L_x_59531:
        /* <DEDUP_REMOVED lines=8> */
.L_x_59536:
        /* <DEDUP_REMOVED lines=12> */
.L_x_59535:
[----:B------:R-:W-:Y:S05]  /*7da0*/  BSYNC.RECONVERGENT B0 ;  /* 0x0000000000007941 */ /* 0x000fea0003800200 */
.L_x_59534:
        /* <DEDUP_REMOVED lines=27> */
.L_x_59544:
[----:B------:R0:W-:Y:S01]  /*7f60*/  STG.E.U8 desc[UR36][R8.64], R3 ;  /* 0x0000000308007986 */ /* 0x0001e2000c101124 */
[----:B------:R-:W-:Y:S01]  /*7f70*/  IMAD.MOV.U32 R25, RZ, RZ, R23 ;  /* 0x000000ffff197224 */ /* 0x000fe200078e0017 */
[----:B------:R-:W-:Y:S06]  /*7f80*/  BRA `(.L_x_59546) ;  /* 0x0000000c00ac7947 */ /* 0x000fec0003800000 */
.L_x_59543:
        /* <DEDUP_REMOVED lines=11> */
.L_x_59548:
[----:B------:R-:W-:Y:S01]  /*8040*/  LOP3.LUT R3, R3, 0xff, RZ, 0xc0, !PT ;  /* 0x000000ff03037812 */ /* 0x000fe200078ec0ff */
[----:B------:R-:W-:-:S04]  /*8050*/  IMAD.MOV.U32 R25, RZ, RZ, R23 ;  /* 0x000000ffff197224 */ /* 0x000fc800078e0017 */
[----:B------:R0:W-:Y:S01]  /*8060*/  STG.E desc[UR36][R8.64], R3 ;  /* 0x0000000308007986 */ /* 0x0001e2000c101924 */
[----:B------:R-:W-:Y:S05]  /*8070*/  BRA `(.L_x_59546) ;  /* 0x0000000c00707947 */ /* 0x000fea0003800000 */
.L_x_59547:
[----:B------:R-:W-:Y:S01]  /*8080*/  LOP3.LUT R3, R3, 0xff, RZ, 0xc0, !PT ;  /* 0x000000ff03037812 */ /* 0x000fe200078ec0ff */
[----:B------:R-:W-:-:S04]  /*8090*/  IMAD.MOV.U32 R25, RZ, RZ, R23 ;  /* 0x000000ffff197224 */ /* 0x000fc800078e0017 */
[----:B------:R0:W-:Y:S01]  /*80a0*/  STG.E.U16 desc[UR36][R8.64], R3 ;  /* 0x0000000308007986 */ /* 0x0001e2000c101524 */
[----:B------:R-:W-:Y:S05]  /*80b0*/  BRA `(.L_x_59546) ;  /* 0x0000000c00607947 */ /* 0x000fea0003800000 */
.L_x_59542:
        /* <DEDUP_REMOVED lines=11> */
.L_x_59550:
[----:B------:R-:W-:Y:S01]  /*8170*/  LOP3.LUT R3, R3, 0xff, RZ, 0xc0, !PT ;  /* 0x000000ff03037812 */ /* 0x000fe200078ec0ff */
[----:B------:R-:W-:-:S03]  /*8180*/  IMAD.MOV.U32 R25, RZ, RZ, R23 ;  /* 0x000000ffff197224 */ /* 0x000fc600078e0017 */
[----:B------:R-:W0:Y:S02]  /*8190*/  I2F.U16 R0, R3 ;  /* 0x0000000300007306 */ /* 0x000e240000101000 */
[----:B0-----:R-:W-:-:S05]  /*81a0*/  F2FP.F16.F32.PACK_AB R0, RZ, R0 ;  /* 0x00000000ff00723e */ /* 0x001fca00000000ff */
[----:B------:R0:W-:Y:S01]  /*81b0*/  STG.E.U16 desc[UR36][R8.64], R0 ;  /* 0x0000000008007986 */ /* 0x0001e2000c101524 */
[----:B------:R-:W-:Y:S05]  /*81c0*/  BRA `(.L_x_59546) ;  /* 0x0000000c001c7947 */ /* 0x000fea0003800000 */
.L_x_59549:
        /* <DEDUP_REMOVED lines=12> */
.L_x_59552:
[----:B------:R-:W-:Y:S01]  /*8290*/  LOP3.LUT R3, R3, 0xff, RZ, 0xc0, !PT ;  /* 0x000000ff03037812 */ /* 0x000fe200078ec0ff */
[----:B------:R-:W-:-:S05]  /*82a0*/  IMAD.MOV.U32 R25, RZ, RZ, R23 ;  /* 0x000000ffff197224 */ /* 0x000fca00078e0017 */
[----:B------:R-:W0:Y:S02]  /*82b0*/  I2F.U16 R3, R3 ;  /* 0x0000000300037306 */ /* 0x000e240000101000 */
[----:B0-----:R-:W-:-:S04]  /*82c0*/  F2FP.F16.F32.PACK_AB R3, RZ, R3 ;  /* 0x00000003ff03723e */ /* 0x001fc800000000ff */
[----:B------:R-:W-:-:S05]  /*82d0*/  PRMT R3, R3, 0x5410, RZ ;  /* 0x0000541003037816 */ /* 0x000fca00000000ff */
[----:B------:R0:W-:Y:S01]  /*82e0*/  STG.E desc[UR36][R8.64], R3 ;  /* 0x0000000308007986 */ /* 0x0001e2000c101924 */
[----:B------:R-:W-:Y:S05]  /*82f0*/  BRA `(.L_x_59546) ;  /* 0x0000000800d07947 */ /* 0x000fea0003800000 */
.L_x_59551:
[----:B------:R-:W-:Y:S01]  /*8300*/  LOP3.LUT R4, R3, 0xff, RZ, 0xc0, !PT ;  /* 0x000000ff03047812 */ /* 0x000fe200078ec0ff */
[----:B------:R-:W-:-:S05]  /*8310*/  IMAD.MOV.U32 R25, RZ, RZ, R23 ;  /* 0x000000ffff197224 */ /* 0x000fca00078e0017 */
[----:B------:R-:W0:Y:S02]  /*8320*/  I2F.F64.U16 R4, R4 ;  /* 0x0000000400047312 */ /* 0x000e240000101800 */
[----:B0-----:R0:W-:Y:S01]  /*8330*/  STG.E.64 desc[UR36][R8.64], R4 ;  /* 0x0000000408007986 */ /* 0x0011e2000c101b24 */
[----:B------:R-:W-:Y:S05]  /*8340*/  BRA `(.L_x_59546) ;  /* 0x0000000800bc7947 */ /* 0x000fea0003800000 */
.L_x_59541:
        /* <DEDUP_REMOVED lines=13> */
.L_x_59555:
[----:B------:R-:W-:Y:S02]  /*8420*/  LOP3.LUT R4, R3, 0xff, RZ, 0xc0, !PT ;  /* 0x000000ff03047812 */ /* 0x000fe400078ec0ff */
[----:B--234-:R-:W-:Y:S01]  /*8430*/  CS2R R6, SRZ ;  /* 0x0000000000067805 */ /* 0x01cfe2000001ff00 */
[----:B------:R-:W-:-:S03]  /*8440*/  IMAD.MOV.U32 R25, RZ, RZ, R23 ;  /* 0x000000ffff197224 */ /* 0x000fc600078e0017 */
[----:B------:R-:W0:Y:S02]  /*8450*/  I2F.F64.U16 R4, R4 ;  /* 0x0000000400047312 */ /* 0x000e240000101800 */
[----:B0-----:R0:W-:Y:S01]  /*8460*/  STG.E.128 desc[UR36][R8.64], R4 ;  /* 0x0000000408007986 */ /* 0x0011e2000c101d24 */
[----:B------:R-:W-:Y:S05]  /*8470*/  BRA `(.L_x_59546) ;  /* 0x0000000800707947 */ /* 0x000fea0003800000 */
.L_x_59554:
        /* <DEDUP_REMOVED lines=18> */
.L_x_59559:
[----:B------:R-:W-:Y:S05]  /*85a0*/  BSYNC.RECONVERGENT B0 ;  /* 0x0000000000007941 */ /* 0x000fea0003800200 */
.L_x_59558:
[----:B------:R0:W-:Y:S01]  /*85b0*/  STG.E.U8 desc[UR36][R8.64], R3 ;  /* 0x0000000308007986 */ /* 0x0001e2000c101124 */
[----:B------:R-:W-:Y:S01]  /*85c0*/  IMAD.MOV.U32 R25, RZ, RZ, R23 ;  /* 0x000000ffff197224 */ /* 0x000fe200078e0017 */
[----:B------:R-:W-:Y:S06]  /*85d0*/  BRA `(.L_x_59546) ;  /* 0x0000000800187947 */ /* 0x000fec0003800000 */
.L_x_59557:
        /* <DEDUP_REMOVED lines=20> */
.L_x_59556:
[----:B------:R-:W-:Y:S01]  /*8720*/  LOP3.LUT R3, R3, 0xff, RZ, 0xc0, !PT ;  /* 0x000000ff03037812 */ /* 0x000fe200078ec0ff */
[----:B------:R-:W-:-:S03]  /*8730*/  IMAD.MOV.U32 R25, RZ, RZ, R23 ;  /* 0x000000ffff197224 */ /* 0x000fc600078e0017 */
[----:B------:R-:W0:Y:S02]  /*8740*/  I2F.U16 R0, R3 ;  /* 0x0000000300007306 */ /* 0x000e240000101000 */
[----:B0-----:R-:W-:-:S05]  /*8750*/  F2FP.BF16.F32.PACK_AB R0, RZ, R0 ;  /* 0x00000000ff00723e */ /* 0x001fca00000010ff */
[----:B------:R0:W-:Y:S01]  /*8760*/  STG.E.U16 desc[UR36][R8.64], R0 ;  /* 0x0000000008007986 */ /* 0x0001e2000c101524 */
[----:B------:R-:W-:Y:S05]  /*8770*/  BRA `(.L_x_59546) ;  /* 0x0000000400b07947 */ /* 0x000fea0003800000 */
.L_x_59553:
        /* <DEDUP_REMOVED lines=12> */
.L_x_59562:
        /* <DEDUP_REMOVED lines=13> */
.L_x_59565:
[----:B------:R-:W-:-:S04]  /*8910*/  SHF.R.U32.HI R0, RZ, 0x14, R3 ;  /* 0x00000014ff007819 */ /* 0x000fc80000011603 */
[----:B------:R-:W-:-:S04]  /*8920*/  LOP3.LUT R0, R0, 0x1, RZ, 0xc0, !PT ;  /* 0x0000000100007812 */ /* 0x000fc800078ec0ff */
[----:B------:R-:W-:-:S04]  /*8930*/  IADD3 R0, PT, PT, R3, 0x487ffff, R0 ;  /* 0x0487ffff03007810 */ /* 0x000fc80007ffe000 */
[----:B------:R-:W-:-:S04]  /*8940*/  SHF.R.U32.HI R0, RZ, 0x14, R0 ;  /* 0x00000014ff007819 */ /* 0x000fc80000011600 */
[----:B------:R-:W-:-:S07]  /*8950*/  LOP3.LUT R0, R0, 0xff, RZ, 0xc0, !PT ;  /* 0x000000ff00007812 */ /* 0x000fce00078ec0ff */
.L_x_59566:
[----:B------:R-:W-:-:S07]  /*8960*/  PRMT R4, R0, 0x7610, R4 ;  /* 0x0000761000047816 */ /* 0x000fce0000000004 */
.L_x_59564:
[----:B------:R-:W-:Y:S05]  /*8970*/  BSYNC.RECONVERGENT B0 ;  /* 0x0000000000007941 */ /* 0x000fea0003800200 */
.L_x_59563:
[----:B------:R0:W-:Y:S01]  /*8980*/  STG.E.U8 desc[UR36][R8.64], R4 ;  /* 0x0000000408007986 */ /* 0x0001e2000c101124 */
[----:B------:R-:W-:Y:S01]  /*8990*/  IMAD.MOV.U32 R25, RZ, RZ, R23 ;  /* 0x000000ffff197224 */ /* 0x000fe200078e0017 */
[----:B------:R-:W-:Y:S06]  /*89a0*/  BRA `(.L_x_59546) ;  /* 0x0000000400247947 */ /* 0x000fec0003800000 */
.L_x_59561:
        /* <DEDUP_REMOVED lines=13> */
.L_x_59569:
[----:B------:R-:W-:-:S04]  /*8a80*/  SHF.R.U32.HI R0, RZ, 0x15, R3 ;  /* 0x00000015ff007819 */ /* 0x000fc80000011603 */
[----:B------:R-:W-:-:S04]  /*8a90*/  LOP3.LUT R0, R0, 0x1, RZ, 0xc0, !PT ;  /* 0x0000000100007812 */ /* 0x000fc800078ec0ff */
[----:B------:R-:W-:-:S04]  /*8aa0*/  IADD3 R0, PT, PT, R3, 0x88fffff, R0 ;  /* 0x088fffff03007810 */ /* 0x000fc80007ffe000 */
[----:B------:R-:W-:-:S04]  /*8ab0*/  SHF.R.U32.HI R0, RZ, 0x15, R0 ;  /* 0x00000015ff007819 */ /* 0x000fc80000011600 */
[----:B------:R-:W-:-:S07]  /*8ac0*/  LOP3.LUT R0, R0, 0xff, RZ, 0xc0, !PT ;  /* 0x000000ff00007812 */ /* 0x000fce00078ec0ff */
.L_x_59570:
[----:B------:R-:W-:-:S07]  /*8ad0*/  PRMT R4, R0, 0x7610, R4 ;  /* 0x0000761000047816 */ /* 0x000fce0000000004 */
.L_x_59568:
[----:B------:R-:W-:Y:S05]  /*8ae0*/  BSYNC.RECONVERGENT B0 ;  /* 0x0000000000007941 */ /* 0x000fea0003800200 */
.L_x_59567:
[----:B------:R0:W-:Y:S01]  /*8af0*/  STG.E.U8 desc[UR36][R8.64], R4 ;  /* 0x0000000408007986 */ /* 0x0001e2000c101124 */
[----:B------:R-:W-:Y:S01]  /*8b00*/  IMAD.MOV.U32 R25, RZ, RZ, R23 ;  /* 0x000000ffff197224 */ /* 0x000fe200078e0017 */
[----:B------:R-:W-:Y:S06]  /*8b10*/  BRA `(.L_x_59546) ;  /* 0x0000000000c87947 */ /* 0x000fec0003800000 */
.L_x_59560:
[----:B------:R-:W-:-:S13]  /*8b20*/  ISETP.NE.AND P0, PT, R0, 0x1c, PT ;  /* 0x0000001c0000780c */ /* 0x000fda0003f05270 */
[----:B------:R-:W-:Y:S05]  /*8b30*/  @!P0 BRA `(.L_x_59571) ;  /* 0x0000000000b48947 */ /* 0x000fea0003800000 */
[----:B------:R-:W-:-:S13]  /*8b40*/  ISETP.NE.AND P0, PT, R0, 0x1d, PT ;  /* 0x0000001d0000780c */ /* 0x000fda0003f05270 */
[----:B------:R-:W-:Y:S05]  /*8b50*/  @!P0 BRA `(.L_x_59572) ;  /* 0x0000000000988947 */ /* 0x000fea0003800000 */
[----:B------:R-:W-:-:S13]  /*8b60*/  ISETP.NE.AND P0, PT, R0, 0x2c, PT ;  /* 0x0000002c0000780c */ /* 0x000fda0003f05270 */
[----:B------:R-:W-:Y:S05]  /*8b70*/  @!P0 BRA `(.L_x_59573) ;  /* 0x0000000000488947 */ /* 0x000fea0003800000 */
.L_x_59545:
        /* <DEDUP_REMOVED lines=16> */
.L_x_59574:
[----:B------:R-:W-:Y:S01]  /*8c80*/  IMAD.MOV.U32 R25, RZ, RZ, R23 ;  /* 0x000000ffff197224 */ /* 0x000fe200078e0017 */
[----:B------:R-:W-:Y:S06]  /*8c90*/  BRA `(.L_x_59546) ;  /* 0x0000000000687947 */ /* 0x000fec0003800000 */
.L_x_59573:
        /* <DEDUP_REMOVED lines=18> */
.L_x_59572:
[----:B------:R-:W-:Y:S01]  /*8dc0*/  LOP3.LUT R4, R3, 0xff, RZ, 0xc0, !PT ;  /* 0x000000ff03047812 */ /* 0x000fe200078ec0ff */
[----:B------:R-:W-:Y:S02]  /*8dd0*/  IMAD.MOV.U32 R5, RZ, RZ, RZ ;  /* 0x000000ffff057224 */ /* 0x000fe400078e00ff */
[----:B------:R-:W-:-:S03]  /*8de0*/  IMAD.MOV.U32 R25, RZ, RZ, R23 ;  /* 0x000000ffff197224 */ /* 0x000fc600078e0017 */
[----:B------:R1:W-:Y:S01]  /*8df0*/  STG.E.64 desc[UR36][R8.64], R4 ;  /* 0x0000000408007986 */ /* 0x0003e2000c101b24 */
[----:B------:R-:W-:Y:S05]  /*8e00*/  BRA `(.L_x_59546) ;  /* 0x00000000000c7947 */ /* 0x000fea0003800000 */
.L_x_59571:
[----:B------:R-:W-:Y:S01]  /*8e10*/  LOP3.LUT R3, R3, 0xff, RZ, 0xc0, !PT ;  /* 0x000000ff03037812 */ /* 0x000fe200078ec0ff */
[----:B------:R-:W-:-:S04]  /*8e20*/  IMAD.MOV.U32 R25, RZ, RZ, R23 ;  /* 0x000000ffff197224 */ /* 0x000fc800078e0017 */
[----:B------:R0:W-:Y:S03]  /*8e30*/  STG.E desc[UR36][R8.64], R3 ;  /* 0x0000000308007986 */ /* 0x0001e6000c101924 */
.L_x_59546:
[----:B------:R-:W-:Y:S05]  /*8e40*/  BSYNC.RECONVERGENT B6 ;  /* 0x0000000000067941 */ /* 0x000fea0003800200 */
.L_x_59540:
        /* <DEDUP_REMOVED lines=24> */
.L_x_59580:
[----:B------:R0:W-:Y:S01]  /*8fd0*/  STG.E.U8 desc[UR36][R8.64], R22 ;  /* 0x0000001608007986 */ /* 0x0001e2000c101124 */
[----:B------:R-:W-:Y:S05]  /*8fe0*/  BRA `(.L_x_59582) ;  /* 0x0000000c004c7947 */ /* 0x000fea0003800000 */
.L_x_59579:
        /* <DEDUP_REMOVED lines=10> */
.L_x_59584:
[----:B------:R-:W-:-:S05]  /*9090*/  LOP3.LUT R3, R22, 0xff, RZ, 0xc0, !PT ;  /* 0x000000ff16037812 */ /* 0x000fca00078ec0ff */
[----:B------:R0:W-:Y:S01]  /*90a0*/  STG.E desc[UR36][R8.64], R3 ;  /* 0x0000000308007986 */ /* 0x0001e2000c101924 */
[----:B------:R-:W-:Y:S05]  /*90b0*/  BRA `(.L_x_59582) ;  /* 0x0000000c00187947 */ /* 0x000fea0003800000 */
.L_x_59583:
[----:B------:R-:W-:-:S05]  /*90c0*/  LOP3.LUT R3, R22, 0xff, RZ, 0xc0, !PT ;  /* 0x000000ff16037812 */ /* 0x000fca00078ec0ff */
[----:B------:R0:W-:Y:S01]  /*90d0*/  STG.E.U16 desc[UR36][R8.64], R3 ;  /* 0x0000000308007986 */ /* 0x0001e2000c101524 */
[----:B------:R-:W-:Y:S05]  /*90e0*/  BRA `(.L_x_59582) ;  /* 0x0000000c000c7947 */ /* 0x000fea0003800000 */
.L_x_59578:
        /* <DEDUP_REMOVED lines=10> */
.L_x_59586:
[----:B------:R-:W-:-:S04]  /*9190*/  LOP3.LUT R22, R22, 0xff, RZ, 0xc0, !PT ;  /* 0x000000ff16167812 */ /* 0x000fc800078ec0ff */
[----:B------:R-:W0:Y:S02]  /*91a0*/  I2F.U16 R0, R22 ;  /* 0x0000001600007306 */ /* 0x000e240000101000 */
[----:B0-----:R-:W-:-:S05]  /*91b0*/  F2FP.F16.F32.PACK_AB R0, RZ, R0 ;  /* 0x00000000ff00723e */ /* 0x001fca00000000ff */
[----:B------:R1:W-:Y:S01]  /*91c0*/  STG.E.U16 desc[UR36][R8.64], R0 ;  /* 0x0000000008007986 */ /* 0x0003e2000c101524 */
[----:B------:R-:W-:Y:S05]  /*91d0*/  BRA `(.L_x_59582) ;  /* 0x0000000800d07947 */ /* 0x000fea0003800000 */
.L_x_59585:
        /* <DEDUP_REMOVED lines=11> */
.L_x_59588:
[----:B------:R-:W-:-:S06]  /*9290*/  LOP3.LUT R22, R22, 0xff, RZ, 0xc0, !PT ;  /* 0x000000ff16167812 */ /* 0x000fcc00078ec0ff */
[----:B------:R-:W0:Y:S02]  /*92a0*/  I2F.U16 R22, R22 ;  /* 0x0000001600167306 */ /* 0x000e240000101000 */
[----:B0-----:R-:W-:-:S04]  /*92b0*/  F2FP.F16.F32.PACK_AB R3, RZ, R22 ;  /* 0x00000016ff03723e */ /* 0x001fc800000000ff */
[----:B------:R-:W-:-:S05]  /*92c0*/  PRMT R3, R3, 0x5410, RZ ;  /* 0x0000541003037816 */ /* 0x000fca00000000ff */
[----:B------:R0:W-:Y:S01]  /*92d0*/  STG.E desc[UR36][R8.64], R3 ;  /* 0x0000000308007986 */ /* 0x0001e2000c101924 */
[----:B------:R-:W-:Y:S05]  /*92e0*/  BRA `(.L_x_59582) ;  /* 0x00000008008c7947 */ /* 0x000fea0003800000 */
.L_x_59587:
[----:B------:R-:W-:-:S06]  /*92f0*/  LOP3.LUT R4, R22, 0xff, RZ, 0xc0, !PT ;  /* 0x000000ff16047812 */ /* 0x000fcc00078ec0ff */
[----:B------:R-:W0:Y:S02]  /*9300*/  I2F.F64.U16 R4, R4 ;  /* 0x0000000400047312 */ /* 0x000e240000101800 */
[----:B0-----:R0:W-:Y:S01]  /*9310*/  STG.E.64 desc[UR36][R8.64], R4 ;  /* 0x0000000408007986 */ /* 0x0011e2000c101b24 */
[----:B------:R-:W-:Y:S05]  /*9320*/  BRA `(.L_x_59582) ;  /* 0x00000008007c7947 */ /* 0x000fea0003800000 */
.L_x_59577:
        /* <DEDUP_REMOVED lines=13> */
.L_x_59592:
        /* <DEDUP_REMOVED lines=17> */
.L_x_59595:
[----:B------:R-:W-:-:S07]  /*9510*/  PRMT R4, R0, 0x7610, R4 ;  /* 0x0000761000047816 */ /* 0x000fce0000000004 */
.L_x_59594:
[----:B------:R-:W-:Y:S05]  /*9520*/  BSYNC.RECONVERGENT B0 ;  /* 0x0000000000007941 */ /* 0x000fea0003800200 */
.L_x_59593:
[----:B------:R0:W-:Y:S01]  /*9530*/  STG.E.U8 desc[UR36][R8.64], R4 ;  /* 0x0000000408007986 */ /* 0x0001e2000c101124 */
[----:B------:R-:W-:Y:S05]  /*9540*/  BRA `(.L_x_59582) ;  /* 0x0000000400f47947 */ /* 0x000fea0003800000 */
.L_x_59591:
        /* <DEDUP_REMOVED lines=17> */
.L_x_59598:
[----:B------:R-:W-:-:S07]  /*9660*/  PRMT R4, R0, 0x7610, R4 ;  /* 0x0000761000047816 */ /* 0x000fce0000000004 */
.L_x_59597:
[----:B------:R-:W-:Y:S05]  /*9670*/  BSYNC.RECONVERGENT B0 ;  /* 0x0000000000007941 */ /* 0x000fea0003800200 */
.L_x_59596:
[----:B------:R0:W-:Y:S01]  /*9680*/  STG.E.U8 desc[UR36][R8.64], R4 ;  /* 0x0000000408007986 */ /* 0x0001e2000c101124 */
[----:B------:R-:W-:Y:S05]  /*9690*/  BRA `(.L_x_59582) ;  /* 0x0000000400a07947 */ /* 0x000fea0003800000 */
.L_x_59590:
        /* <DEDUP_REMOVED lines=22> */
.L_x_59600:
[----:B------:R-:W-:Y:S01]  /*9800*/  LOP3.LUT R22, R22, 0xff, RZ, 0xc0, !PT ;  /* 0x000000ff16167812 */ /* 0x000fe200078ec0ff */
[----:B------:R-:W-:-:S05]  /*9810*/  IMAD.MOV.U32 R23, RZ, RZ, RZ ;  /* 0x000000ffff177224 */ /* 0x000fca00078e00ff */
[----:B------:R0:W-:Y:S01]  /*9820*/  STG.E.64 desc[UR36][R8.64], R22 ;  /* 0x0000001608007986 */ /* 0x0001e2000c101b24 */
[----:B------:R-:W-:Y:S05]  /*9830*/  BRA `(.L_x_59582) ;  /* 0x0000000400387947 */ /* 0x000fea0003800000 */
.L_x_59599:
[----:B------:R-:W-:-:S05]  /*9840*/  LOP3.LUT R3, R22, 0xff, RZ, 0xc0, !PT ;  /* 0x000000ff16037812 */ /* 0x000fca00078ec0ff */
[----:B------:R0:W-:Y:S01]  /*9850*/  STG.E desc[UR36][R8.64], R3 ;  /* 0x0000000308007986 */ /* 0x0001e2000c101924 */
[----:B------:R-:W-:Y:S05]  /*9860*/  BRA `(.L_x_59582) ;  /* 0x00000004002c7947 */ /* 0x000fea0003800000 */
.L_x_59589:
        /* <DEDUP_REMOVED lines=10> */
.L_x_59602:
[----:B------:R-:W-:Y:S02]  /*9910*/  LOP3.LUT R4, R22, 0xff, RZ, 0xc0, !PT ;  /* 0x000000ff16047812 */ /* 0x000fe400078ec0ff */
[----:B--234-:R-:W-:-:S04]  /*9920*/  CS2R R6, SRZ ;  /* 0x0000000000067805 */ /* 0x01cfc8000001ff00 */
[----:B------:R-:W0:Y:S02]  /*9930*/  I2F.F64.U16 R4, R4 ;  /* 0x0000000400047312 */ /* 0x000e240000101800 */
[----:B0-----:R0:W-:Y:S01]  /*9940*/  STG.E.128 desc[UR36][R8.64], R4 ;  /* 0x0000000408007986 */ /* 0x0011e2000c101d24 */
[----:B------:R-:W-:Y:S05]  /*9950*/  BRA `(.L_x_59582) ;  /* 0x0000000000f07947 */ /* 0x000fea0003800000 */
.L_x_59601:
[----:B------:R-:W-:-:S13]  /*9960*/  ISETP.NE.AND P0, PT, R0, 0xf, PT ;  /* 0x0000000f0000780c */ /* 0x000fda0003f05270 */
[----:B------:R-:W-:Y:S05]  /*9970*/  @!P0 BRA `(.L_x_59603) ;  /* 0x0000000000d88947 */ /* 0x000fea0003800000 */
[----:B------:R-:W-:-:S13]  /*9980*/  ISETP.NE.AND P0, PT, R0, 0x17, PT ;  /* 0x000000170000780c */ /* 0x000fda0003f05270 */
[----:B------:R-:W-:Y:S05]  /*9990*/  @!P0 BRA `(.L_x_59604) ;  /* 0x0000000000888947 */ /* 0x000fea0003800000 */
[----:B------:R-:W-:-:S13]  /*99a0*/  ISETP.NE.AND P0, PT, R0, 0x18, PT ;  /* 0x000000180000780c */ /* 0x000fda0003f05270 */
[----:B------:R-:W-:Y:S05]  /*99b0*/  @!P0 BRA `(.L_x_59605) ;  /* 0x0000000000448947 */ /* 0x000fea0003800000 */
.L_x_59581:
        /* <DEDUP_REMOVED lines=16> */
.L_x_59606:
[----:B------:R-:W-:Y:S05]  /*9ac0*/  BRA `(.L_x_59582) ;  /* 0x0000000000947947 */ /* 0x000fea0003800000 */
.L_x_59605:
        /* <DEDUP_REMOVED lines=12> */
.L_x_59608:
[----:B------:R-:W-:Y:S05]  /*9b90*/  BSYNC.RECONVERGENT B0 ;  /* 0x0000000000007941 */ /* 0x000fea0003800200 */
.L_x_59607:
[----:B------:R0:W-:Y:S01]  /*9ba0*/  STG.E.U8 desc[UR36][R8.64], R3 ;  /* 0x0000000308007986 */ /* 0x0001e2000c101124 */
[----:B------:R-:W-:Y:S05]  /*9bb0*/  BRA `(.L_x_59582) ;  /* 0x0000000000587947 */ /* 0x000fea0003800000 */
.L_x_59604:
        /* <DEDUP_REMOVED lines=13> */
.L_x_59609:
[----:B------:R-:W-:Y:S01]  /*9c90*/  IMAD.MOV.U32 R3, RZ, RZ, 0x7f ;  /* 0x0000007fff037424 */ /* 0x000fe200078e00ff */
[----:B------:R-:W-:-:S04]  /*9ca0*/  ISETP.GT.U32.AND P0, PT, R5, 0x7f800000, PT ;  /* 0x7f8000000500780c */ /* 0x000fc80003f04070 */
[----:B------:R-:W-:-:S05]  /*9cb0*/  SEL R3, R3, 0x7c, P0 ;  /* 0x0000007c03037807 */ /* 0x000fca0000000000 */
[----:B------:R0:W-:Y:S01]  /*9cc0*/  STG.E.U8 desc[UR36][R8.64], R3 ;  /* 0x0000000308007986 */ /* 0x0001e2000c101124 */
[----:B------:R-:W-:Y:S05]  /*9cd0*/  BRA `(.L_x_59582) ;  /* 0x0000000000107947 */ /* 0x000fea0003800000 */
.L_x_59603:
[----:B------:R-:W-:-:S04]  /*9ce0*/  LOP3.LUT R22, R22, 0xff, RZ, 0xc0, !PT ;  /* 0x000000ff16167812 */ /* 0x000fc800078ec0ff */
[----:B------:R-:W0:Y:S02]  /*9cf0*/  I2F.U16 R0, R22 ;  /* 0x0000001600007306 */ /* 0x000e240000101000 */
[----:B0-----:R-:W-:-:S05]  /*9d00*/  F2FP.BF16.F32.PACK_AB R0, RZ, R0 ;  /* 0x00000000ff00723e */ /* 0x001fca00000010ff */
[----:B------:R0:W-:Y:S02]  /*9d10*/  STG.E.U16 desc[UR36][R8.64], R0 ;  /* 0x0000000008007986 */ /* 0x0001e4000c101524 */
.L_x_59582:
[----:B------:R-:W-:Y:S05]  /*9d20*/  BSYNC.RECONVERGENT B6 ;  /* 0x0000000000067941 */ /* 0x000fea0003800200 */
.L_x_59576:
[----:B------:R-:W-:-:S07]  /*9d30*/  VIADD R25, R25, 0x80 ;  /* 0x0000008019197836 */ /* 0x000fce0000000000 */
.L_x_59539:
[----:B------:R-:W-:-:S13]  /*9d40*/  ISETP.GE.AND P0, PT, R25, R16, PT ;  /* 0x000000101900720c */ /* 0x000fda0003f06270 */
[----:B------:R-:W-:Y:S05]  /*9d50*/  @P0 BREAK.RELIABLE B7 ;  /* 0x0000000000070942 */ /* 0x000fea0003800100 */
[----:B------:R-:W-:Y:S05]  /*9d60*/  @P0 BRA `(.L_x_59575) ;  /* 0x0000000c00b40947 */ /* 0x000fea0003800000 */
[----:B------:R-:W-:Y:S05]  /*9d70*/  BSYNC.RELIABLE B7 ;  /* 0x0000000000077941 */ /* 0x000fea0003800100 */
.L_x_59538:
        /* <DEDUP_REMOVED lines=21> */
.L_x_59614:
[----:B------:R0:W-:Y:S01]  /*9ed0*/  STG.E.U8 desc[UR36][R8.64], R17 ;  /* 0x0000001108007986 */ /* 0x0001e2000c101124 */
[----:B------:R-:W-:Y:S05]  /*9ee0*/  BRA `(.L_x_59616) ;  /* 0x0000000c004c7947 */ /* 0x000fea0003800000 */
.L_x_59613:
        /* <DEDUP_REMOVED lines=10> */
.L_x_59618:
[----:B------:R-:W-:-:S05]  /*9f90*/  LOP3.LUT R17, R17, 0xff, RZ, 0xc0, !PT ;  /* 0x000000ff11117812 */ /* 0x000fca00078ec0ff */
[----:B------:R0:W-:Y:S01]  /*9fa0*/  STG.E desc[UR36][R8.64], R17 ;  /* 0x0000001108007986 */ /* 0x0001e2000c101924 */
[----:B------:R-:W-:Y:S05]  /*9fb0*/  BRA `(.L_x_59616) ;  /* 0x0000000c00187947 */ /* 0x000fea0003800000 */
.L_x_59617:
[----:B------:R-:W-:-:S05]  /*9fc0*/  LOP3.LUT R17, R17, 0xff, RZ, 0xc0, !PT ;  /* 0x000000ff11117812 */ /* 0x000fca00078ec0ff */
[----:B------:R0:W-:Y:S01]  /*9fd0*/  STG.E.U16 desc[UR36][R8.64], R17 ;  /* 0x0000001108007986 */ /* 0x0001e2000c101524 */
[----:B------:R-:W-:Y:S05]  /*9fe0*/  BRA `(.L_x_59616) ;  /* 0x0000000c000c7947 */ /* 0x000fea0003800000 */
.L_x_59612:
        /* <DEDUP_REMOVED lines=10> */
.L_x_59620:
[----:B------:R-:W-:-:S04]  /*a090*/  LOP3.LUT R17, R17, 0xff, RZ, 0xc0, !PT ;  /* 0x000000ff11117812 */ /* 0x000fc800078ec0ff */
[----:B------:R-:W0:Y:S02]  /*a0a0*/  I2F.U16 R0, R17 ;  /* 0x0000001100007306 */ /* 0x000e240000101000 */
[----:B0-----:R-:W-:-:S05]  /*a0b0*/  F2FP.F16.F32.PACK_AB R0, RZ, R0 ;  /* 0x00000000ff00723e */ /* 0x001fca00000000ff */
[----:B------:R1:W-:Y:S01]  /*a0c0*/  STG.E.U16 desc[UR36][R8.64], R0 ;  /* 0x0000000008007986 */ /* 0x0003e2000c101524 */
[----:B------:R-:W-:Y:S05]  /*a0d0*/  BRA `(.L_x_59616) ;  /* 0x0000000800d07947 */ /* 0x000fea0003800000 */
.L_x_59619:
        /* <DEDUP_REMOVED lines=11> */
.L_x_59622:
[----:B------:R-:W-:-:S06]  /*a190*/  LOP3.LUT R17, R17, 0xff, RZ, 0xc0, !PT ;  /* 0x000000ff11117812 */ /* 0x000fcc00078ec0ff */
[----:B------:R-:W0:Y:S02]  /*a1a0*/  I2F.U16 R17, R17 ;  /* 0x0000001100117306 */ /* 0x000e240000101000 */
[----:B0-----:R-:W-:-:S04]  /*a1b0*/  F2FP.F16.F32.PACK_AB R3, RZ, R17 ;  /* 0x00000011ff03723e */ /* 0x001fc800000000ff */
[----:B------:R-:W-:-:S05]  /*a1c0*/  PRMT R3, R3, 0x5410, RZ ;  /* 0x0000541003037816 */ /* 0x000fca00000000ff */
[----:B------:R0:W-:Y:S01]  /*a1d0*/  STG.E desc[UR36][R8.64], R3 ;  /* 0x0000000308007986 */ /* 0x0001e2000c101924 */
[----:B------:R-:W-:Y:S05]  /*a1e0*/  BRA `(.L_x_59616) ;  /* 0x00000008008c7947 */ /* 0x000fea0003800000 */
.L_x_59621:
[----:B------:R-:W-:-:S06]  /*a1f0*/  LOP3.LUT R4, R17, 0xff, RZ, 0xc0, !PT ;  /* 0x000000ff11047812 */ /* 0x000fcc00078ec0ff */
[----:B------:R-:W0:Y:S02]  /*a200*/  I2F.F64.U16 R4, R4 ;  /* 0x0000000400047312 */ /* 0x000e240000101800 */
[----:B0-----:R0:W-:Y:S01]  /*a210*/  STG.E.64 desc[UR36][R8.64], R4 ;  /* 0x0000000408007986 */ /* 0x0011e2000c101b24 */
[----:B------:R-:W-:Y:S05]  /*a220*/  BRA `(.L_x_59616) ;  /* 0x00000008007c7947 */ /* 0x000fea0003800000 */
.L_x_59611:
        /* <DEDUP_REMOVED lines=13> */
.L_x_59626:
        /* <DEDUP_REMOVED lines=17> */
.L_x_59629:
[----:B------:R-:W-:-:S07]  /*a410*/  PRMT R4, R0, 0x7610, R4 ;  /* 0x0000761000047816 */ /* 0x000fce0000000004 */
.L_x_59628:
[----:B------:R-:W-:Y:S05]  /*a420*/  BSYNC.RECONVERGENT B0 ;  /* 0x0000000000007941 */ /* 0x000fea0003800200 */
.L_x_59627:
[----:B------:R0:W-:Y:S01]  /*a430*/  STG.E.U8 desc[UR36][R8.64], R4 ;  /* 0x0000000408007986 */ /* 0x0001e2000c101124 */
[----:B------:R-:W-:Y:S05]  /*a440*/  BRA `(.L_x_59616) ;  /* 0x0000000400f47947 */ /* 0x000fea0003800000 */
.L_x_59625:
        /* <DEDUP_REMOVED lines=17> */
.L_x_59632:
[----:B------:R-:W-:-:S07]  /*a560*/  PRMT R4, R0, 0x7610, R4 ;  /* 0x0000761000047816 */ /* 0x000fce0000000004 */
.L_x_59631:
[----:B------:R-:W-:Y:S05]  /*a570*/  BSYNC.RECONVERGENT B0 ;  /* 0x0000000000007941 */ /* 0x000fea0003800200 */
.L_x_59630:
[----:B------:R0:W-:Y:S01]  /*a580*/  STG.E.U8 desc[UR36][R8.64], R4 ;  /* 0x0000000408007986 */ /* 0x0001e2000c101124 */
[----:B------:R-:W-:Y:S05]  /*a590*/  BRA `(.L_x_59616) ;  /* 0x0000000400a07947 */ /* 0x000fea0003800000 */
.L_x_59624:
        /* <DEDUP_REMOVED lines=22> */
.L_x_59634:
[----:B------:R-:W-:Y:S01]  /*a700*/  LOP3.LUT R4, R17, 0xff, RZ, 0xc0, !PT ;  /* 0x000000ff11047812 */ /* 0x000fe200078ec0ff */
[----:B------:R-:W-:-:S05]  /*a710*/  IMAD.MOV.U32 R5, RZ, RZ, RZ ;  /* 0x000000ffff057224 */ /* 0x000fca00078e00ff */
[----:B------:R0:W-:Y:S01]  /*a720*/  STG.E.64 desc[UR36][R8.64], R4 ;  /* 0x0000000408007986 */ /* 0x0001e2000c101b24 */
[----:B------:R-:W-:Y:S05]  /*a730*/  BRA `(.L_x_59616) ;  /* 0x0000000400387947 */ /* 0x000fea0003800000 */
.L_x_59633:
[----:B------:R-:W-:-:S05]  /*a740*/  LOP3.LUT R17, R17, 0xff, RZ, 0xc0, !PT ;  /* 0x000000ff11117812 */ /* 0x000fca00078ec0ff */
[----:B------:R0:W-:Y:S01]  /*a750*/  STG.E desc[UR36][R8.64], R17 ;  /* 0x0000001108007986 */ /* 0x0001e2000c101924 */
[----:B------:R-:W-:Y:S05]  /*a760*/  BRA `(.L_x_59616) ;  /* 0x00000004002c7947 */ /* 0x000fea0003800000 */
.L_x_59623:
        /* <DEDUP_REMOVED lines=10> */
.L_x_59636:
[----:B------:R-:W-:Y:S02]  /*a810*/  LOP3.LUT R4, R17, 0xff, RZ, 0xc0, !PT ;  /* 0x000000ff11047812 */ /* 0x000fe400078ec0ff */
[----:B--234-:R-:W-:-:S04]  /*a820*/  CS2R R6, SRZ ;  /* 0x0000000000067805 */ /* 0x01cfc8000001ff00 */
[----:B------:R-:W0:Y:S02]  /*a830*/  I2F.F64.U16 R4, R4 ;  /* 0x0000000400047312 */ /* 0x000e240000101800 */
[----:B0-----:R0:W-:Y:S01]  /*a840*/  STG.E.128 desc[UR36][R8.64], R4 ;  /* 0x0000000408007986 */ /* 0x0011e2000c101d24 */
[----:B------:R-:W-:Y:S05]  /*a850*/  BRA `(.L_x_59616) ;  /* 0x0000000000f07947 */ /* 0x000fea0003800000 */
.L_x_59635:
[----:B------:R-:W-:-:S13]  /*a860*/  ISETP.NE.AND P0, PT, R0, 0xf, PT ;  /* 0x0000000f0000780c */ /* 0x000fda0003f05270 */
[----:B------:R-:W-:Y:S05]  /*a870*/  @!P0 BRA `(.L_x_59637) ;  /* 0x0000000000d88947 */ /* 0x000fea0003800000 */
[----:B------:R-:W-:-:S13]  /*a880*/  ISETP.NE.AND P0, PT, R0, 0x17, PT ;  /* 0x000000170000780c */ /* 0x000fda0003f05270 */
[----:B------:R-:W-:Y:S05]  /*a890*/  @!P0 BRA `(.L_x_59638) ;  /* 0x0000000000888947 */ /* 0x000fea0003800000 */
[----:B------:R-:W-:-:S13]  /*a8a0*/  ISETP.NE.AND P0, PT, R0, 0x18, PT ;  /* 0x000000180000780c */ /* 0x000fda0003f05270 */
[----:B------:R-:W-:Y:S05]  /*a8b0*/  @!P0 BRA `(.L_x_59639) ;  /* 0x0000000000448947 */ /* 0x000fea0003800000 */
.L_x_59615:
        /* <DEDUP_REMOVED lines=16> */
.L_x_59640:
[----:B------:R-:W-:Y:S05]  /*a9c0*/  BRA `(.L_x_59616) ;  /* 0x0000000000947947 */ /* 0x000fea0003800000 */
.L_x_59639:
        /* <DEDUP_REMOVED lines=12> */
.L_x_59642:
[----:B------:R-:W-:Y:S05]  /*aa90*/  BSYNC.RECONVERGENT B0 ;  /* 0x0000000000007941 */ /* 0x000fea0003800200 */
.L_x_59641:
[----:B------:R0:W-:Y:S01]  /*aaa0*/  STG.E.U8 desc[UR36][R8.64], R3 ;  /* 0x0000000308007986 */ /* 0x0001e2000c101124 */
[----:B------:R-:W-:Y:S05]  /*aab0*/  BRA `(.L_x_59616) ;  /* 0x0000000000587947 */ /* 0x000fea0003800000 */
.L_x_59638:
        /* <DEDUP_REMOVED lines=13> */
.L_x_59643:
[----:B------:R-:W-:Y:S01]  /*ab90*/  IMAD.MOV.U32 R3, RZ, RZ, 0x7f ;  /* 0x0000007fff037424 */ /* 0x000fe200078e00ff */
[----:B------:R-:W-:-:S04]  /*aba0*/  ISETP.GT.U32.AND P0, PT, R17, 0x7f800000, PT ;  /* 0x7f8000001100780c */ /* 0x000fc80003f04070 */
[----:B------:R-:W-:-:S05]  /*abb0*/  SEL R3, R3, 0x7c, P0 ;  /* 0x0000007c03037807 */ /* 0x000fca0000000000 */
[----:B------:R0:W-:Y:S01]  /*abc0*/  STG.E.U8 desc[UR36][R8.64], R3 ;  /* 0x0000000308007986 */ /* 0x0001e2000c101124 */
[----:B------:R-:W-:Y:S05]  /*abd0*/  BRA `(.L_x_59616) ;  /* 0x0000000000107947 */ /* 0x000fea0003800000 */
.L_x_59637:
[----:B------:R-:W-:-:S04]  /*abe0*/  LOP3.LUT R17, R17, 0xff, RZ, 0xc0, !PT ;  /* 0x000000ff11117812 */ /* 0x000fc800078ec0ff */
[----:B------:R-:W0:Y:S02]  /*abf0*/  I2F.U16 R0, R17 ;  /* 0x0000001100007306 */ /* 0x000e240000101000 */
[----:B0-----:R-:W-:-:S05]  /*ac00*/  F2FP.BF16.F32.PACK_AB R0, RZ, R0 ;  /* 0x00000000ff00723e */ /* 0x001fca00000010ff */
[----:B------:R0:W-:Y:S02]  /*ac10*/  STG.E.U16 desc[UR36][R8.64], R0 ;  /* 0x0000000008007986 */ /* 0x0001e4000c101524 */
.L_x_59616:
[----:B------:R-:W-:Y:S05]  /*ac20*/  BSYNC.RECONVERGENT B6 ;  /* 0x0000000000067941 */ /* 0x000fea0003800200 */
.L_x_59610:
[----:B------:R-:W-:-:S07]  /*ac30*/  VIADD R25, R25, 0x80 ;  /* 0x0000008019197836 */ /* 0x000fce0000000000 */
.L_x_59575:
[----:B------:R-:W-:Y:S05]  /*ac40*/  BSYNC.RECONVERGENT B8 ;  /* 0x0000000000087941 */ /* 0x000fea0003800200 */
.L_x_59537:
        /* <DEDUP_REMOVED lines=21> */
.L_x_59647:
[----:B------:R-:W-:Y:S01]  /*ada0*/  STG.E.U8 desc[UR36][R2.64], R18 ;  /* 0x0000001202007986 */ /* 0x000fe2000c101124 */
[----:B------:R-:W-:Y:S05]  /*adb0*/  EXIT ;  /* 0x000000000000794d */ /* 0x000fea0003800000 */
.L_x_59646:
        /* <DEDUP_REMOVED lines=10> */
.L_x_59650:
[----:B------:R-:W-:-:S05]  /*ae60*/  LOP3.LUT R5, R18, 0xff, RZ, 0xc0, !PT ;  /* 0x000000ff12057812 */ /* 0x000fca00078ec0ff */
[----:B------:R-:W-:Y:S01]  /*ae70*/  STG.E desc[UR36][R2.64], R5 ;  /* 0x0000000502007986 */ /* 0x000fe2000c101924 */
[----:B------:R-:W-:Y:S05]  /*ae80*/  EXIT ;  /* 0x000000000000794d */ /* 0x000fea0003800000 */
.L_x_59649:
[----:B------:R-:W-:-:S05]  /*ae90*/  LOP3.LUT R5, R18, 0xff, RZ, 0xc0, !PT ;  /* 0x000000ff12057812 */ /* 0x000fca00078ec0ff */
[----:B------:R-:W-:Y:S01]  /*aea0*/  STG.E.U16 desc[UR36][R2.64], R5 ;  /* 0x0000000502007986 */ /* 0x000fe2000c101524 */
[----:B------:R-:W-:Y:S05]  /*aeb0*/  EXIT ;  /* 0x000000000000794d */ /* 0x000fea0003800000 */
.L_x_59645:
        /* <DEDUP_REMOVED lines=10> */
.L_x_59652:
[----:B------:R-:W-:-:S04]  /*af60*/  LOP3.LUT R18, R18, 0xff, RZ, 0xc0, !PT ;  /* 0x000000ff12127812 */ /* 0x000fc800078ec0ff */
[----:B------:R-:W0:Y:S02]  /*af70*/  I2F.U16 R0, R18 ;  /* 0x0000001200007306 */ /* 0x000e240000101000 */
[----:B0-----:R-:W-:-:S05]  /*af80*/  F2FP.F16.F32.PACK_AB R0, RZ, R0 ;  /* 0x00000000ff00723e */ /* 0x001fca00000000ff */
[----:B------:R-:W-:Y:S01]  /*af90*/  STG.E.U16 desc[UR36][R2.64], R0 ;  /* 0x0000000002007986 */ /* 0x000fe2000c101524 */
[----:B------:R-:W-:Y:S05]  /*afa0*/  EXIT ;  /* 0x000000000000794d */ /* 0x000fea0003800000 */
.L_x_59651:
        /* <DEDUP_REMOVED lines=11> */
.L_x_59654:
[----:B------:R-:W-:-:S06]  /*b060*/  LOP3.LUT R18, R18, 0xff, RZ, 0xc0, !PT ;  /* 0x000000ff12127812 */ /* 0x000fcc00078ec0ff */
[----:B------:R-:W0:Y:S02]  /*b070*/  I2F.U16 R18, R18 ;  /* 0x0000001200127306 */ /* 0x000e240000101000 */
[----:B0-----:R-:W-:-:S04]  /*b080*/  F2FP.F16.F32.PACK_AB R5, RZ, R18 ;  /* 0x00000012ff05723e */ /* 0x001fc800000000ff */
[----:B------:R-:W-:-:S05]  /*b090*/  PRMT R5, R5, 0x5410, RZ ;  /* 0x0000541005057816 */ /* 0x000fca00000000ff */
[----:B------:R-:W-:Y:S01]  /*b0a0*/  STG.E desc[UR36][R2.64], R5 ;  /* 0x0000000502007986 */ /* 0x000fe2000c101924 */
[----:B------:R-:W-:Y:S05]  /*b0b0*/  EXIT ;  /* 0x000000000000794d */ /* 0x000fea0003800000 */
.L_x_59653:
[----:B------:R-:W-:-:S06]  /*b0c0*/  LOP3.LUT R4, R18, 0xff, RZ, 0xc0, !PT ;  /* 0x000000ff12047812 */ /* 0x000fcc00078ec0ff */
[----:B------:R-:W0:Y:S02]  /*b0d0*/  I2F.F64.U16 R4, R4 ;  /* 0x0000000400047312 */ /* 0x000e240000101800 */
[----:B0-----:R-:W-:Y:S01]  /*b0e0*/  STG.E.64 desc[UR36][R2.64], R4 ;  /* 0x0000000402007986 */ /* 0x001fe2000c101b24 */
[----:B------:R-:W-:Y:S05]  /*b0f0*/  EXIT ;  /* 0x000000000000794d */ /* 0x000fea0003800000 */
.L_x_59644:
        /* <DEDUP_REMOVED lines=13> */
.L_x_59658:
        /* <DEDUP_REMOVED lines=18> */
.L_x_59660:
[----:B------:R-:W-:Y:S05]  /*b2f0*/  BSYNC.RECONVERGENT B0 ;  /* 0x0000000000007941 */ /* 0x000fea0003800200 */
.L_x_59659:
[----:B------:R-:W-:Y:S01]  /*b300*/  STG.E.U8 desc[UR36][R2.64], R0 ;  /* 0x0000000002007986 */ /* 0x000fe2000c101124 */
[----:B------:R-:W-:Y:S05]  /*b310*/  EXIT ;  /* 0x000000000000794d */ /* 0x000fea0003800000 */
.L_x_59657:
        /* <DEDUP_REMOVED lines=18> */
.L_x_59662:
[----:B------:R-:W-:Y:S05]  /*b440*/  BSYNC.RECONVERGENT B0 ;  /* 0x0000000000007941 */ /* 0x000fea0003800200 */
.L_x_59661:
[----:B------:R-:W-:Y:S01]  /*b450*/  STG.E.U8 desc[UR36][R2.64], R0 ;  /* 0x0000000002007986 */ /* 0x000fe2000c101124 */
[----:B------:R-:W-:Y:S05]  /*b460*/  EXIT ;  /* 0x000000000000794d */ /* 0x000fea0003800000 */
.L_x_59656:
        /* <DEDUP_REMOVED lines=22> */
.L_x_59664:
[----:B------:R-:W-:Y:S01]  /*b5d0*/  LOP3.LUT R18, R18, 0xff, RZ, 0xc0, !PT ;  /* 0x000000ff12127812 */ /* 0x000fe200078ec0ff */
[----:B------:R-:W-:-:S05]  /*b5e0*/  IMAD.MOV.U32 R19, RZ, RZ, RZ ;  /* 0x000000ffff137224 */ /* 0x000fca00078e00ff */
[----:B------:R-:W-:Y:S01]  /*b5f0*/  STG.E.64 desc[UR36][R2.64], R18 ;  /* 0x0000001202007986 */ /* 0x000fe2000c101b24 */
[----:B------:R-:W-:Y:S05]  /*b600*/  EXIT ;  /* 0x000000000000794d */ /* 0x000fea0003800000 */
.L_x_59663:
[----:B------:R-:W-:-:S05]  /*b610*/  LOP3.LUT R5, R18, 0xff, RZ, 0xc0, !PT ;  /* 0x000000ff12057812 */ /* 0x000fca00078ec0ff */
[----:B------:R-:W-:Y:S01]  /*b620*/  STG.E desc[UR36][R2.64], R5 ;  /* 0x0000000502007986 */ /* 0x000fe2000c101924 */
[----:B------:R-:W-:Y:S05]  /*b630*/  EXIT ;  /* 0x000000000000794d */ /* 0x000fea0003800000 */
.L_x_59655:
        /* <DEDUP_REMOVED lines=10> */
.L_x_59666:
[----:B------:R-:W-:Y:S02]  /*b6e0*/  LOP3.LUT R4, R18, 0xff, RZ, 0xc0, !PT ;  /* 0x000000ff12047812 */ /* 0x000fe400078ec0ff */
[----:B--234-:R-:W-:-:S04]  /*b6f0*/  CS2R R6, SRZ ;  /* 0x0000000000067805 */ /* 0x01cfc8000001ff00 */
[----:B------:R-:W0:Y:S02]  /*b700*/  I2F.F64.U16 R4, R4 ;  /* 0x0000000400047312 */ /* 0x000e240000101800 */
[----:B0-----:R-:W-:Y:S01]  /*b710*/  STG.E.128 desc[UR36][R2.64], R4 ;  /* 0x0000000402007986 */ /* 0x001fe2000c101d24 */
[----:B------:R-:W-:Y:S05]  /*b720*/  EXIT ;  /* 0x000000000000794d */ /* 0x000fea0003800000 */
.L_x_59665:
[----:B------:R-:W-:-:S13]  /*b730*/  ISETP.NE.AND P0, PT, R0, 0xf, PT ;  /* 0x0000000f0000780c */ /* 0x000fda0003f05270 */
[----:B------:R-:W-:Y:S05]  /*b740*/  @!P0 BRA `(.L_x_59667) ;  /* 0x0000000000dc8947 */ /* 0x000fea0003800000 */
[----:B------:R-:W-:-:S13]  /*b750*/  ISETP.NE.AND P0, PT, R0, 0x17, PT ;  /* 0x000000170000780c */ /* 0x000fda0003f05270 */
[----:B------:R-:W-:Y:S05]  /*b760*/  @!P0 BRA `(.L_x_59668) ;  /* 0x0000000000888947 */ /* 0x000fea0003800000 */
[----:B------:R-:W-:-:S13]  /*b770*/  ISETP.NE.AND P0, PT, R0, 0x18, PT ;  /* 0x000000180000780c */ /* 0x000fda0003f05270 */
[----:B------:R-:W-:Y:S05]  /*b780*/  @!P0 BRA `(.L_x_59669) ;  /* 0x0000000000448947 */ /* 0x000fea0003800000 */
.L_x_59648:
        /* <DEDUP_REMOVED lines=16> */
.L_x_59670:
[----:B------:R-:W-:Y:S05]  /*b890*/  EXIT ;  /* 0x000000000000794d */ /* 0x000fea0003800000 */
.L_x_59669:
        /* <DEDUP_REMOVED lines=12> */
.L_x_59672:
[----:B------:R-:W-:Y:S05]  /*b960*/  BSYNC.RECONVERGENT B0 ;  /* 0x0000000000007941 */ /* 0x000fea0003800200 */
.L_x_59671:
[----:B------:R-:W-:Y:S01]  /*b970*/  STG.E.U8 desc[UR36][R2.64], R5 ;  /* 0x0000000502007986 */ /* 0x000fe2000c101124 */
[----:B------:R-:W-:Y:S05]  /*b980*/  EXIT ;  /* 0x000000000000794d */ /* 0x000fea0003800000 */
.L_x_59668:
        /* <DEDUP_REMOVED lines=14> */
.L_x_59673:
[----:B------:R-:W-:Y:S01]  /*ba70*/  IMAD.MOV.U32 R5, RZ, RZ, 0x7f ;  /* 0x0000007fff057424 */ /* 0x000fe200078e00ff */
[----:B------:R-:W-:-:S04]  /*ba80*/  ISETP.GT.U32.AND P0, PT, R7, 0x7f800000, PT ;  /* 0x7f8000000700780c */ /* 0x000fc80003f04070 */
[----:B------:R-:W-:-:S05]  /*ba90*/  SEL R5, R5, 0x7c, P0 ;  /* 0x0000007c05057807 */ /* 0x000fca0000000000 */
[----:B------:R-:W-:Y:S01]  /*baa0*/  STG.E.U8 desc[UR36][R2.64], R5 ;  /* 0x0000000502007986 */ /* 0x000fe2000c101124 */
[----:B------:R-:W-:Y:S05]  /*bab0*/  EXIT ;  /* 0x000000000000794d */ /* 0x000fea0003800000 */
.L_x_59667:
[----:B------:R-:W-:-:S04]  /*bac0*/  LOP3.LUT R18, R18, 0xff, RZ, 0xc0, !PT ;  /* 0x000000ff12127812 */ /* 0x000fc800078ec0ff */
[----:B------:R-:W0:Y:S02]  /*bad0*/  I2F.U16 R0, R18 ;  /* 0x0000001200007306 */ /* 0x000e240000101000 */
[----:B0-----:R-:W-:-:S05]  /*bae0*/  F2FP.BF16.F32.PACK_AB R0, RZ, R0 ;  /* 0x00000000ff00723e */ /* 0x001fca00000010ff */
[----:B------:R-:W-:Y:S01]  /*baf0*/  STG.E.U16 desc[UR36][R2.64], R0 ;  /* 0x0000000002007986 */ /* 0x000fe2000c101524 */
[----:B------:R-:W-:Y:S05]  /*bb00*/  EXIT ;  /* 0x000000000000794d */ /* 0x000fea0003800000 */
.L_x_59674:
        /* <DEDUP_REMOVED lines=15> */
.L_x_61123:


//--------------------- .text._ZN2at6native18elementwise_kernelILi128ELi4EZNS0_22gpu_kernel_impl_nocastIZZZNS0_50_GLOBAL__N__2680c7bb_12_PowKernel_cu_7dd49032_317024pow_tensor_tensor_kernelERNS_18TensorIteratorBaseEENKUlvE_clEvENKUlvE_clEvEUlhhE_EEvS5_RKT_EUliE_EEviT1_ --------------------------
	.section	.text._ZN2at6native18elementwise_kernelILi128ELi4EZNS0_22gpu_kernel_impl_nocastIZZZNS0_50_GLOBAL__N__2680c7bb_12_PowKernel_cu_7dd49032_317024pow_tensor_tensor_kernelERNS_18TensorIteratorBaseEENKUlvE_clEvENKUlvE_clEvEUlhhE_EEvS5_RKT_EUliE_EEviT1_,"ax",@progbits
	.align	128
        .global         _ZN2at6native18elementwise_kernelILi128ELi4EZNS0_22gpu_kernel_impl_nocastIZZZNS0_50_GLOBAL__N__2680c7bb_12_PowKernel_cu_7dd49032_317024pow_tensor_tensor_kernelERNS_18TensorIteratorBaseEENKUlvE_clEvENKUlvE_clEvEUlhhE_EEvS5_RKT_EUliE_EEviT1_
        .type           _ZN2at6native18elementwise_kernelILi128ELi4EZNS0_22gpu_kernel_impl_nocastIZZZNS0_50_GLOBAL__N__2680c7bb_12_PowKernel_cu_7dd49032_317024pow_tensor_tensor_kernelERNS_18TensorIteratorBaseEENKUlvE_clEvENKUlvE_clEvEUlhhE_EEvS5_RKT_EUliE_EEviT1_,@function
        .size           _ZN2at6native18elementwise_kernelILi128ELi4EZNS0_22gpu_kernel_impl_nocastIZZZNS0_50_GLOBAL__N__2680c7bb_12_PowKernel_cu_7dd49032_317024pow_tensor_tensor_kernelERNS_18TensorIteratorBaseEENKUlvE_clEvENKUlvE_clEvEUlhhE_EEvS5_RKT_EUliE_EEviT1_,(.L_x_61124 - _ZN2at6native18elementwise_kernelILi128ELi4EZNS0_22gpu_kernel_impl_nocastIZZZNS0_50_GLOBAL__N__2680c7bb_12_PowKernel_cu_7dd49032_317024pow_tensor_tensor_kernelERNS_18TensorIteratorBaseEENKUlvE_clEvENKUlvE_clEvEUlhhE_EEvS5_RKT_EUliE_EEviT1_)
        .other          _ZN2at6native18elementwise_kernelILi128ELi4EZNS0_22gpu_kernel_impl_nocastIZZZNS0_50_GLOBAL__N__2680c7bb_12_PowKernel_cu_7dd49032_317024pow_tensor_tensor_kernelERNS_18TensorIteratorBaseEENKUlvE_clEvENKUlvE_clEvEUlhhE_EEvS5_RKT_EUliE_EEviT1_,@"STO_CUDA_ENTRY STV_DEFAULT"
_ZN2at6native18elementwise_kernelILi128ELi4EZNS0_22gpu_kernel_impl_nocastIZZZNS0_50_GLOBAL__N__2680c7bb_12_PowKernel_cu_7dd49032_317024pow_tensor_tensor_kernelERNS_18TensorIteratorBaseEENKUlvE_clEvENKUlvE_clEvEUlhhE_EEvS5_RKT_EUliE_EEviT1_:
.text._ZN2at6native18elementwise_kernelILi128ELi4EZNS0_22gpu_kernel_impl_nocastIZZZNS0_50_GLOBAL__N__2680c7bb_12_PowKernel_cu_7dd49032_317024pow_tensor_tensor_kernelERNS_18TensorIteratorBaseEENKUlvE_clEvENKUlvE_clEvEUlhhE_EEvS5_RKT_EUliE_EEviT1_:
        /* <DEDUP_REMOVED lines=18> */
[----:B--2---:R-:W-:-:S13]  /*0120*/  ISETP.NE.AND P0, PT, R0, RZ, PT ;  /* 0x000000ff0000720c */ /* 0x004fda0003f05270 */
[----:B0-----:R-:W-:Y:S05]  /*0130*/  @!P0 BRA `(.L_x_59679) ;  /* 0x00000000003c8947 */ /* 0x001fea0003800000 */
[----:B------:R-:W0:Y:S02]  /*0140*/  LDC.64 R6, c[0x0][0x5f0] ;  /* 0x00017c00ff067b82 */ /* 0x000e240000000a00 */
[----:B0-----:R0:W5:Y:S01]  /*0150*/  LDG.E.U8 R6, desc[UR6][R6.64] ;  /* 0x0000000606067981 */ /* 0x001162000c1e1100 */
[----:B------:R-:W-:-:S07]  /*0160*/  MOV R9, 0x1 ;  /* 0x0000000100097802 */ /* 0x000fce0000000f00 */
.L_x_59680:
        /* <DEDUP_REMOVED lines=12> */
.L_x_59679:
[----:B------:R1:W-:Y:S01]  /*0230*/  STG.E.U8 desc[UR6][R4.64], R9 ;  /* 0x0000000904007986 */ /* 0x0003e2000c101106 */
[----:B------:R-:W-:-:S04]  /*0240*/  IADD3 R3, PT, PT, R3, 0x80, RZ ;  /* 0x0000008003037810 */ /* 0x000fc80007ffe0ff */
[----:B------:R-:W-:-:S13]  /*0250*/  ISETP.GE.AND P0, PT, R3, UR4, PT ;  /* 0x0000000403007c0c */ /* 0x000fda000bf06270 */
[----:B------:R-:W-:Y:S05]  /*0260*/  @P0 BREAK.RELIABLE B1 ;  /* 0x0000000000010942 */ /* 0x000fea0003800100 */
[----:B-1----:R-:W-:Y:S05]  /*0270*/  @P0 BRA `(.L_x_59681) ;  /* 0x0000000000d00947 */ /* 0x002fea0003800000 */
[----:B0-----:R-:W0:Y:S02]  /*0280*/  LDC.64 R6, c[0x0][0x5f8] ;  /* 0x00017e00ff067b82 */ /* 0x001e240000000a00 */
        /* <DEDUP_REMOVED lines=8> */
.L_x_59683:
        /* <DEDUP_REMOVED lines=12> */
.L_x_59682:
[----:B------:R1:W-:Y:S01]  /*03d0*/  STG.E.U8 desc[UR6][R4.64], R9 ;  /* 0x0000000904007986 */ /* 0x0003e2000c101106 */
[----:B------:R-:W-:-:S07]  /*03e0*/  IADD3 R3, PT, PT, R3, 0x80, RZ ;  /* 0x0000008003037810 */ /* 0x000fce0007ffe0ff */
.L_x_59678:
[----:B------:R-:W-:-:S13]  /*03f0*/  ISETP.GE.AND P0, PT, R3, UR4, PT ;  /* 0x0000000403007c0c */ /* 0x000fda000bf06270 */
[----:B------:R-:W-:Y:S05]  /*0400*/  @P0 BREAK.RELIABLE B1 ;  /* 0x0000000000010942 */ /* 0x000fea0003800100 */
[----:B------:R-:W-:Y:S05]  /*0410*/  @P0 BRA `(.L_x_59681) ;  /* 0x0000000000680947 */ /* 0x000fea0003800000 */
[----:B------:R-:W-:Y:S05]  /*0420*/  BSYNC.RELIABLE B1 ;  /* 0x0000000000017941 */ /* 0x000fea0003800100 */
.L_x_59677:
[----:B0-----:R-:W0:Y:S02]  /*0430*/  LDC.64 R6, c[0x0][0x5f8] ;  /* 0x00017e00ff067b82 */ /* 0x001e240000000a00 */
[----:B0-----:R-:W2:Y:S06]  /*0440*/  LDG.E.U8 R0, desc[UR6][R6.64] ;  /* 0x0000000606007981 */ /* 0x001eac000c1e1100 */
[----:B-1----:R-:W0:Y:S01]  /*0450*/  LDC.64 R4, c[0x0][0x5e8] ;  /* 0x00017a00ff047b82 */ /* 0x002e220000000a00 */
[----:B------:R-:W-:Y:S01]  /*0460*/  HFMA2 R9, -RZ, RZ, 0, 5.9604644775390625e-08 ;  /* 0x00000001ff097431 */ /* 0x000fe200000001ff */
[----:B--2---:R-:W-:-:S13]  /*0470*/  ISETP.NE.AND P0, PT, R0, RZ, PT ;  /* 0x000000ff0000720c */ /* 0x004fda0003f05270 */
[----:B0-----:R-:W-:Y:S05]  /*0480*/  @!P0 BRA `(.L_x_59684) ;  /* 0x0000000000448947 */ /* 0x001fea0003800000 */
[----:B------:R-:W0:Y:S02]  /*0490*/  LDC.64 R6, c[0x0][0x5f0] ;  /* 0x00017c00ff067b82 */ /* 0x000e240000000a00 */
[----:B0-----:R0:W5:Y:S01]  /*04a0*/  LDG.E.U8 R6, desc[UR6][R6.64] ;  /* 0x0000000606067981 */ /* 0x001162000c1e1100 */
[----:B------:R-:W-:Y:S01]  /*04b0*/  BSSY.RECONVERGENT B2, `(.L_x_59684) ;  /* 0x000000e000027945 */ /* 0x000fe20003800200 */
[----:B------:R-:W-:-:S07]  /*04c0*/  MOV R9, 0x1 ;  /* 0x0000000100097802 */ /* 0x000fce0000000f00 */
.L_x_59685:
        /* <DEDUP_REMOVED lines=13> */
.L_x_59684:
[----:B------:R2:W-:Y:S01]  /*05a0*/  STG.E.U8 desc[UR6][R4.64], R9 ;  /* 0x0000000904007986 */ /* 0x0005e2000c101106 */
[----:B------:R-:W-:-:S07]  /*05b0*/  IADD3 R3, PT, PT, R3, 0x80, RZ ;  /* 0x0000008003037810 */ /* 0x000fce0007ffe0ff */
.L_x_59681:
[----:B------:R-:W-:Y:S05]  /*05c0*/  BSYNC.RECONVERGENT B0 ;  /* 0x0000000000007941 */ /* 0x000fea0003800200 */
.L_x_59676:
[----:B------:R-:W-:Y:S05]  /*05d0*/  WARPSYNC.ALL ;  /* 0x0000000000007948 */ /* 0x000fea0003800000 */
[----:B------:R-:W-:-:S13]  /*05e0*/  ISETP.GE.AND P0, PT, R3, UR4, PT ;  /* 0x0000000403007c0c */ /* 0x000fda000bf06270 */
[----:B------:R-:W-:Y:S05]  /*05f0*/  @P0 EXIT ;  /* 0x000000000000094d */ /* 0x000fea0003800000 */
[----:B-12---:R-:W1:Y:S02]  /*0600*/  LDC.64 R4, c[0x0][0x5f8] ;  /* 0x00017e00ff047b82 */ /* 0x006e640000000a00 */
[----:B-1----:R-:W2:Y:S06]  /*0610*/  LDG.E.U8 R0, desc[UR6][R4.64] ;  /* 0x0000000604007981 */ /* 0x002eac000c1e1100 */
[----:B------:R-:W1:Y:S01]  /*0620*/  LDC.64 R2, c[0x0][0x5e8] ;  /* 0x00017a00ff027b82 */ /* 0x000e620000000a00 */
[----:B0-----:R-:W-:Y:S01]  /*0630*/  HFMA2 R7, -RZ, RZ, 0, 5.9604644775390625e-08 ;  /* 0x00000001ff077431 */ /* 0x001fe200000001ff */
[----:B--2---:R-:W-:-:S13]  /*0640*/  ISETP.NE.AND P0, PT, R0, RZ, PT ;  /* 0x000000ff0000720c */ /* 0x004fda0003f05270 */
[----:B-1----:R-:W-:Y:S05]  /*0650*/  @!P0 BRA `(.L_x_59686) ;  /* 0x00000000003c8947 */ /* 0x002fea0003800000 */
[----:B------:R-:W0:Y:S02]  /*0660*/  LDC.64 R4, c[0x0][0x5f0] ;  /* 0x00017c00ff047b82 */ /* 0x000e240000000a00 */
[----:B0-----:R0:W5:Y:S01]  /*0670*/  LDG.E.U8 R4, desc[UR6][R4.64] ;  /* 0x0000000604047981 */ /* 0x001162000c1e1100 */
[----:B------:R-:W-:-:S07]  /*0680*/  MOV R7, 0x1 ;  /* 0x0000000100077802 */ /* 0x000fce0000000f00 */
.L_x_59687:
        /* <DEDUP_REMOVED lines=12> */
.L_x_59686:
[----:B------:R-:W-:Y:S01]  /*0750*/  STG.E.U8 desc[UR6][R2.64], R7 ;  /* 0x0000000702007986 */ /* 0x000fe2000c101106 */
[----:B------:R-:W-:Y:S05]  /*0760*/  EXIT ;  /* 0x000000000000794d */ /* 0x000fea0003800000 */
.L_x_59675:
        /* <DEDUP_REMOVED lines=356> */
.L_x_59691:
[----:B------:R-:W0:Y:S02]  /*1db0*/  LDCU.128 UR8, c[0x0][0x5f0] ;  /* 0x0000be00ff0877ac */ /* 0x000e240008000c00 */
[----:B0-----:R-:W-:-:S04]  /*1dc0*/  IADD3 R6, P0, PT, R6, UR10, RZ ;  /* 0x0000000a06067c10 */ /* 0x001fc8000ff1e0ff */
[----:B------:R-:W-:-:S05]  /*1dd0*/  IADD3.X R7, PT, PT, RZ, UR11, RZ, P0, !PT ;  /* 0x0000000bff077c10 */ /* 0x000fca00087fe4ff */
[----:B------:R-:W2:Y:S01]  /*1de0*/  LDG.E.U8 R6, desc[UR6][R6.64] ;  /* 0x0000000606067981 */ /* 0x000ea2000c1e1100 */
[----:B------:R-:W-:Y:S01]  /*1df0*/  IADD3 R8, P1, PT, R4, UR8, RZ ;  /* 0x0000000804087c10 */ /* 0x000fe2000ff3e0ff */
[----:B------:R-:W-:Y:S01]  /*1e00*/  BSSY.RECONVERGENT B2, `(.L_x_59692) ;  /* 0x0000013000027945 */ /* 0x000fe20003800200 */
[----:B------:R-:W-:Y:S02]  /*1e10*/  MOV R11, 0x1 ;  /* 0x00000001000b7802 */ /* 0x000fe40000000f00 */
[----:B------:R-:W-:Y:S02]  /*1e20*/  IADD3.X R9, PT, PT, RZ, UR9, RZ, P1, !PT ;  /* 0x00000009ff097c10 */ /* 0x000fe40008ffe4ff */
[----:B--2---:R-:W-:-:S13]  /*1e30*/  ISETP.NE.AND P0, PT, R6, RZ, PT ;  /* 0x000000ff0600720c */ /* 0x004fda0003f05270 */
[----:B------:R-:W-:Y:S05]  /*1e40*/  @!P0 BRA `(.L_x_59693) ;  /* 0x0000000000388947 */ /* 0x000fea0003800000 */
[----:B------:R0:W5:Y:S01]  /*1e50*/  LDG.E.U8 R8, desc[UR6][R8.64] ;  /* 0x0000000608087981 */ /* 0x000162000c1e1100 */
[----:B------:R-:W-:-:S07]  /*1e60*/  HFMA2 R11, -RZ, RZ, 0, 5.9604644775390625e-08 ;  /* 0x00000001ff0b7431 */ /* 0x000fce00000001ff */
.L_x_59694:
        /* <DEDUP_REMOVED lines=12> */
.L_x_59693:
[----:B------:R-:W-:Y:S05]  /*1f30*/  BSYNC.RECONVERGENT B2 ;  /* 0x0000000000027941 */ /* 0x000fea0003800200 */
.L_x_59692:
[----:B------:R-:W1:Y:S01]  /*1f40*/  LDCU.64 UR8, c[0x0][0x5e8] ;  /* 0x0000bd00ff0877ac */ /* 0x000e620008000a00 */
[----:B------:R-:W-:Y:S02]  /*1f50*/  IADD3 R3, PT, PT, R3, 0x80, RZ ;  /* 0x0000008003037810 */ /* 0x000fe40007ffe0ff */
[----:B-1----:R-:W-:-:S04]  /*1f60*/  IADD3 R4, P0, PT, R5, UR8, RZ ;  /* 0x0000000805047c10 */ /* 0x002fc8000ff1e0ff */
[----:B------:R-:W-:Y:S02]  /*1f70*/  IADD3.X R5, PT, PT, RZ, UR9, RZ, P0, !PT ;  /* 0x00000009ff057c10 */ /* 0x000fe400087fe4ff */
[----:B------:R-:W-:-:S03]  /*1f80*/  ISETP.GE.AND P0, PT, R3, UR4, PT ;  /* 0x0000000403007c0c */ /* 0x000fc6000bf06270 */
[----:B------:R1:W-:Y:S10]  /*1f90*/  STG.E.U8 desc[UR6][R4.64], R11 ;  /* 0x0000000b04007986 */ /* 0x0003f4000c101106 */
[----:B------:R-:W-:Y:S05]  /*1fa0*/  @P0 BREAK.RELIABLE B0 ;  /* 0x0000000000000942 */ /* 0x000fea0003800100 */
[----:B------:R-:W-:Y:S05]  /*1fb0*/  @P0 BRA `(.L_x_59695) ;  /* 0x0000002c00e00947 */ /* 0x000fea0003800000 */
[----:B------:R-:W2:Y:S01]  /*1fc0*/  LDCU.64 UR8, c[0x0][0x390] ;  /* 0x00007200ff0877ac */ /* 0x000ea20008000a00 */
[----:B-1----:R-:W-:Y:S02]  /*1fd0*/  MOV R4, RZ ;  /* 0x000000ff00047202 */ /* 0x002fe40000000f00 */
[----:B------:R-:W-:Y:S01]  /*1fe0*/  MOV R5, R3 ;  /* 0x0000000300057202 */ /* 0x000fe20000000f00 */
[----:B------:R-:W1:Y:S01]  /*1ff0*/  LDCU UR5, c[0x0][0x38c] ;  /* 0x00007180ff0577ac */ /* 0x000e620008000800 */
[----:B------:R-:W-:Y:S01]  /*2000*/  ISETP.NE.AND P0, PT, R2, RZ, PT ;  /* 0x000000ff0200720c */ /* 0x000fe20003f05270 */
[----:B------:R-:W3:Y:S01]  /*2010*/  LDCU.64 UR10, c[0x0][0x4b8] ;  /* 0x00009700ff0a77ac */ /* 0x000ee20008000a00 */
[----:B--2---:R-:W-:Y:S01]  /*2020*/  IMAD.HI.U32 R8, R3, UR8, R4 ;  /* 0x0000000803087c27 */ /* 0x004fe2000f8e0004 */
[----:B------:R-:W2:Y:S04]  /*2030*/  LDCU UR8, c[0x0][0x4c0] ;  /* 0x00009800ff0877ac */ /* 0x000ea80008000800 */
[----:B0-----:R-:W-:-:S04]  /*2040*/  SHF.R.U32.HI R9, RZ, UR9, R8 ;  /* 0x00000009ff097c19 */ /* 0x001fc80008011608 */
[----:B------:R-:W-:-:S05]  /*2050*/  IADD3 R6, PT, PT, -R9, RZ, RZ ;  /* 0x000000ff09067210 */ /* 0x000fca0007ffe1ff */
[----:B-1----:R-:W-:-:S04]  /*2060*/  IMAD R6, R6, UR5, R3 ;  /* 0x0000000506067c24 */ /* 0x002fc8000f8e0203 */
[C---:B---3--:R-:W-:Y:S02]  /*2070*/  IMAD R5, R6.reuse, UR10, RZ ;  /* 0x0000000a06057c24 */ /* 0x048fe4000f8e02ff */
        /* <DEDUP_REMOVED lines=336> */
.L_x_59696:
        /* <DEDUP_REMOVED lines=11> */
[----:B------:R-:W-:-:S07]  /*3630*/  MOV R11, 0x1 ;  /* 0x00000001000b7802 */ /* 0x000fce0000000f00 */
.L_x_59699:
        /* <DEDUP_REMOVED lines=12> */
.L_x_59698:
[----:B------:R-:W-:Y:S05]  /*3700*/  BSYNC.RECONVERGENT B2 ;  /* 0x0000000000027941 */ /* 0x000fea0003800200 */
.L_x_59697:
[----:B------:R-:W1:Y:S01]  /*3710*/  LDCU.64 UR8, c[0x0][0x5e8] ;  /* 0x0000bd00ff0877ac */ /* 0x000e620008000a00 */
[----:B------:R-:W-:Y:S02]  /*3720*/  IADD3 R3, PT, PT, R3, 0x80, RZ ;  /* 0x0000008003037810 */ /* 0x000fe40007ffe0ff */
[----:B-1----:R-:W-:-:S04]  /*3730*/  IADD3 R4, P0, PT, R5, UR8, RZ ;  /* 0x0000000805047c10 */ /* 0x002fc8000ff1e0ff */
[----:B------:R-:W-:-:S05]  /*3740*/  IADD3.X R5, PT, PT, RZ, UR9, RZ, P0, !PT ;  /* 0x00000009ff057c10 */ /* 0x000fca00087fe4ff */
[----:B------:R1:W-:Y:S04]  /*3750*/  STG.E.U8 desc[UR6][R4.64], R11 ;  /* 0x0000000b04007986 */ /* 0x0003e8000c101106 */
.L_x_59690:
[----:B------:R-:W-:-:S13]  /*3760*/  ISETP.GE.AND P0, PT, R3, UR4, PT ;  /* 0x0000000403007c0c */ /* 0x000fda000bf06270 */
[----:B------:R-:W-:Y:S05]  /*3770*/  @P0 BREAK.RELIABLE B0 ;  /* 0x0000000000000942 */ /* 0x000fea0003800100 */
[----:B------:R-:W-:Y:S05]  /*3780*/  @P0 BRA `(.L_x_59695) ;  /* 0x0000001400ec0947 */ /* 0x000fea0003800000 */
[----:B------:R-:W-:Y:S05]  /*3790*/  BSYNC.RELIABLE B0 ;  /* 0x0000000000007941 */ /* 0x000fea0003800100 */
.L_x_59689:
[----:B------:R-:W2:Y:S01]  /*37a0*/  LDCU.64 UR8, c[0x0][0x390] ;  /* 0x00007200ff0877ac */ /* 0x000ea20008000a00 */
[----:B-1----:R-:W-:Y:S01]  /*37b0*/  HFMA2 R4, -RZ, RZ, 0, 0 ;  /* 0x00000000ff047431 */ /* 0x002fe200000001ff */
        /* <DEDUP_REMOVED lines=346> */
.L_x_59700:
        /* <DEDUP_REMOVED lines=8> */
[----:B--2---:R-:W-:-:S13]  /*4de0*/  ISETP.NE.AND P0, PT, R6, RZ, PT ;  /* 0x000000ff0600720c */ /* 0x004fda0003f05270 */
[----:B------:R-:W-:Y:S05]  /*4df0*/  @!P0 BRA `(.L_x_59702) ;  /* 0x0000000000388947 */ /* 0x000fea0003800000 */
[----:B------:R0:W5:Y:S01]  /*4e00*/  LDG.E.U8 R8, desc[UR6][R8.64] ;  /* 0x0000000608087981 */ /* 0x000162000c1e1100 */
[----:B------:R-:W-:-:S07]  /*4e10*/  HFMA2 R11, -RZ, RZ, 0, 5.9604644775390625e-08 ;  /* 0x00000001ff0b7431 */ /* 0x000fce00000001ff */
.L_x_59703:
        /* <DEDUP_REMOVED lines=12> */
.L_x_59702:
[----:B------:R-:W-:Y:S05]  /*4ee0*/  BSYNC.RECONVERGENT B2 ;  /* 0x0000000000027941 */ /* 0x000fea0003800200 */
.L_x_59701:
[----:B------:R-:W1:Y:S01]  /*4ef0*/  LDCU.64 UR8, c[0x0][0x5e8] ;  /* 0x0000bd00ff0877ac */ /* 0x000e620008000a00 */
[----:B------:R-:W-:Y:S02]  /*4f00*/  IADD3 R3, PT, PT, R3, 0x80, RZ ;  /* 0x0000008003037810 */ /* 0x000fe40007ffe0ff */
[----:B-1----:R-:W-:-:S04]  /*4f10*/  IADD3 R4, P0, PT, R5, UR8, RZ ;  /* 0x0000000805047c10 */ /* 0x002fc8000ff1e0ff */
[----:B------:R-:W-:-:S05]  /*4f20*/  IADD3.X R5, PT, PT, RZ, UR9, RZ, P0, !PT ;  /* 0x00000009ff057c10 */ /* 0x000fca00087fe4ff */
[----:B------:R2:W-:Y:S04]  /*4f30*/  STG.E.U8 desc[UR6][R4.64], R11 ;  /* 0x0000000b04007986 */ /* 0x0005e8000c101106 */
.L_x_59695:
[----:B------:R-:W-:Y:S05]  /*4f40*/  BSYNC.RECONVERGENT B1 ;  /* 0x0000000000017941 */ /* 0x000fea0003800200 */
.L_x_59688:
[----:B------:R-:W-:Y:S05]  /*4f50*/  WARPSYNC.ALL ;  /* 0x0000000000007948 */ /* 0x000fea0003800000 */
[----:B------:R-:W-:-:S13]  /*4f60*/  ISETP.GE.AND P0, PT, R3, UR4, PT ;  /* 0x0000000403007c0c */ /* 0x000fda000bf06270 */
[----:B------:R-:W-:Y:S05]  /*4f70*/  @P0 EXIT ;  /* 0x000000000000094d */ /* 0x000fea0003800000 */
[----:B------:R-:W3:Y:S01]  /*4f80*/  LDCU.64 UR4, c[0x0][0x390] ;  /* 0x00007200ff0477ac */ /* 0x000ee20008000a00 */
[----:B-12---:R-:W-:Y:S02]  /*4f90*/  MOV R4, RZ ;  /* 0x000000ff00047202 */ /* 0x006fe40000000f00 */
[----:B------:R-:W-:Y:S01]  /*4fa0*/  MOV R5, R3 ;  /* 0x0000000300057202 */ /* 0x000fe20000000f00 */
[----:B------:R-:W1:Y:S01]  /*4fb0*/  LDCU UR8, c[0x0][0x38c] ;  /* 0x00007180ff0877ac */ /* 0x000e620008000800 */
[----:B------:R-:W-:Y:S01]  /*4fc0*/  ISETP.NE.AND P0, PT, R2, RZ, PT ;  /* 0x000000ff0200720c */ /* 0x000fe20003f05270 */
[----:B------:R-:W2:Y:S01]  /*4fd0*/  LDCU.64 UR10, c[0x0][0x4b8] ;  /* 0x00009700ff0a77ac */ /* 0x000ea20008000a00 */
[----:B---3--:R-:W-:Y:S01]  /*4fe0*/  IMAD.HI.U32 R6, R3, UR4, R4 ;  /* 0x0000000403067c27 */ /* 0x008fe2000f8e0004 */
[----:B------:R-:W3:Y:S04]  /*4ff0*/  LDCU UR4, c[0x0][0x4c0] ;  /* 0x00009800ff0477ac */ /* 0x000ee80008000800 */
[----:B------:R-:W-:-:S04]  /*5000*/  SHF.R.U32.HI R7, RZ, UR5, R6 ;  /* 0x00000005ff077c19 */ /* 0x000fc80008011606 */
[----:B------:R-:W-:-:S05]  /*5010*/  IADD3 R4, PT, PT, -R7, RZ, RZ ;  /* 0x000000ff07047210 */ /* 0x000fca0007ffe1ff */
[----:B-1----:R-:W-:-:S04]  /*5020*/  IMAD R4, R4, UR8, R3 ;  /* 0x0000000804047c24 */ /* 0x002fc8000f8e0203 */
[C---:B--2---:R-:W-:Y:S02]  /*5030*/  IMAD R3, R4.reuse, UR10, RZ ;  /* 0x0000000a04037c24 */ /* 0x044fe4000f8e02ff */
[C---:B------:R-:W-:Y:S02]  /*5040*/  IMAD R2, R4.reuse, UR11, RZ ;  /* 0x0000000b04027c24 */ /* 0x040fe4000f8e02ff */
[----:B---3--:R-:W-:Y:S01]  /*5050*/  IMAD R4, R4, UR4, RZ ;  /* 0x0000000404047c24 */ /* 0x008fe2000f8e02ff */
[----:B------:R-:W-:Y:S06]  /*5060*/  @!P0 BRA `(.L_x_59704) ;  /* 0x0000001400348947 */ /* 0x000fec0003800000 */
[----:B------:R-:W1:Y:S01]  /*5070*/  LDCU.64 UR8, c[0x0][0x398] ;  /* 0x00007300ff0877ac */ /* 0x000e620008000a00 */
[----:B------:R-:W-:Y:S01]  /*5080*/  HFMA2 R6, -RZ, RZ, 0, 0 ;  /* 0x00000000ff067431 */ /* 0x000fe200000001ff */
[----:B------:R-:W-:Y:S01]  /*5090*/  ISETP.NE.AND P0, PT, R0, 0x2, PT ;  /* 0x000000020000780c */ /* 0x000fe20003f05270 */
[----:B------:R-:W0:Y:S01]  /*50a0*/  LDCU UR4, c[0x0][0x3a0] ;  /* 0x00007400ff0477ac */ /* 0x000e220008000800 */
[----:B------:R-:W2:Y:S01]  /*50b0*/  LDCU UR5, c[0x0][0x4c4] ;  /* 0x00009880ff0577ac */ /* 0x000ea20008000800 */
[----:B------:R-:W3:Y:S01]  /*50c0*/  LDCU.64 UR10, c[0x0][0x4c8] ;  /* 0x00009900ff0a77ac */ /* 0x000ee20008000a00 */
[----:B-1----:R-:W-:-:S05]  /*50d0*/  IMAD.HI.U32 R8, R7, UR9, R6 ;  /* 0x0000000907087c27 */ /* 0x002fca000f8e0006 */
[----:B0-----:R-:W-:-:S04]  /*50e0*/  SHF.R.U32.HI R9, RZ, UR4, R8 ;  /* 0x00000004ff097c19 */ /* 0x001fc80008011608 */
        /* <DEDUP_REMOVED lines=325> */
.L_x_59704:
[----:B------:R-:W1:Y:S01]  /*6540*/  LDCU.128 UR8, c[0x0][0x5f0] ;  /* 0x0000be00ff0877ac */ /* 0x000e620008000c00 */
[----:B------:R-:W2:Y:S01]  /*6550*/  LDCU.64 UR4, c[0x0][0x5e8] ;  /* 0x0000bd00ff0477ac */ /* 0x000ea20008000a00 */
[----:B-1----:R-:W-:-:S04]  /*6560*/  IADD3 R6, P0, PT, R4, UR10, RZ ;  /* 0x0000000a04067c10 */ /* 0x002fc8000ff1e0ff */
[----:B------:R-:W-:-:S05]  /*6570*/  IADD3.X R7, PT, PT, RZ, UR11, RZ, P0, !PT ;  /* 0x0000000bff077c10 */ /* 0x000fca00087fe4ff */
[----:B------:R-:W3:Y:S01]  /*6580*/  LDG.E.U8 R6, desc[UR6][R6.64] ;  /* 0x0000000606067981 */ /* 0x000ee2000c1e1100 */
[----:B--2---:R-:W-:Y:S01]  /*6590*/  IADD3 R4, P1, PT, R3, UR4, RZ ;  /* 0x0000000403047c10 */ /* 0x004fe2000ff3e0ff */
[----:B------:R-:W-:Y:S01]  /*65a0*/  BSSY.RECONVERGENT B1, `(.L_x_59705) ;  /* 0x0000015000017945 */ /* 0x000fe20003800200 */
[----:B------:R-:W-:Y:S02]  /*65b0*/  IADD3 R2, P2, PT, R2, UR8, RZ ;  /* 0x0000000802027c10 */ /* 0x000fe4000ff5e0ff */
[----:B------:R-:W-:Y:S02]  /*65c0*/  IADD3.X R5, PT, PT, RZ, UR5, RZ, P1, !PT ;  /* 0x00000005ff057c10 */ /* 0x000fe40008ffe4ff */
[----:B------:R-:W-:Y:S02]  /*65d0*/  IADD3.X R3, PT, PT, RZ, UR9, RZ, P2, !PT ;  /* 0x00000009ff037c10 */ /* 0x000fe400097fe4ff */
[----:B0-----:R-:W-:Y:S02]  /*65e0*/  MOV R9, 0x1 ;  /* 0x0000000100097802 */ /* 0x001fe40000000f00 */
[----:B---3--:R-:W-:-:S13]  /*65f0*/  ISETP.NE.AND P0, PT, R6, RZ, PT ;  /* 0x000000ff0600720c */ /* 0x008fda0003f05270 */
[----:B------:R-:W-:Y:S05]  /*6600*/  @!P0 BRA `(.L_x_59706) ;  /* 0x0000000000388947 */ /* 0x000fea0003800000 */
[----:B------:R0:W5:Y:S01]  /*6610*/  LDG.E.U8 R2, desc[UR6][R2.64] ;  /* 0x0000000602027981 */ /* 0x000162000c1e1100 */
[----:B------:R-:W-:-:S07]  /*6620*/  MOV R9, 0x1 ;  /* 0x0000000100097802 */ /* 0x000fce0000000f00 */
.L_x_59707:
        /* <DEDUP_REMOVED lines=12> */
.L_x_59706:
[----:B------:R-:W-:Y:S05]  /*66f0*/  BSYNC.RECONVERGENT B1 ;  /* 0x0000000000017941 */ /* 0x000fea0003800200 */
.L_x_59705:
[----:B------:R-:W-:Y:S01]  /*6700*/  STG.E.U8 desc[UR6][R4.64], R9 ;  /* 0x0000000904007986 */ /* 0x000fe2000c101106 */
[----:B------:R-:W-:Y:S05]  /*6710*/  EXIT ;  /* 0x000000000000794d */ /* 0x000fea0003800000 */
.L_x_59708:
        /* <DEDUP_REMOVED lines=14> */
.L_x_61124:


//--------------------- .text._ZN2at6native27unrolled_elementwise_kernelIZZZNS0_50_GLOBAL__N__2680c7bb_12_PowKernel_cu_7dd49032_317024pow_tensor_tensor_kernelERNS_18TensorIteratorBaseEENKUlvE_clEvENKUlvE_clEvEUlhhE_St5arrayIPcLm3EELi4E23TrivialOffsetCalculatorILi2EjESB_ILi1EjENS0_6memory15LoadWithoutCastENSE_16StoreWithoutCastEEEviT_T0_T2_T3_T4_T5_ --------------------------
	.section	.text._ZN2at6native27unrolled_elementwise_kernelIZZZNS0_50_GLOBAL__N__2680c7bb_12_PowKernel_cu_7dd49032_317024pow_tensor_tensor_kernelERNS_18TensorIteratorBaseEENKUlvE_clEvENKUlvE_clEvEUlhhE_St5arrayIPcLm3EELi4E23TrivialOffsetCalculatorILi2EjESB_ILi1EjENS0_6memory15LoadWithoutCastENSE_16StoreWithoutCastEEEviT_T0_T2_T3_T4_T5_,"ax",@progbits
	.align	128
        .global         _ZN2at6native27unrolled_elementwise_kernelIZZZNS0_50_GLOBAL__N__2680c7bb_12_PowKernel_cu_7dd49032_317024pow_tensor_tensor_kernelERNS_18TensorIteratorBaseEENKUlvE_clEvENKUlvE_clEvEUlhhE_St5arrayIPcLm3EELi4E23TrivialOffsetCalculatorILi2EjESB_ILi1EjENS0_6memory15LoadWithoutCastENSE_16StoreWithoutCastEEEviT_T0_T2_T3_T4_T5_
        .type           _ZN2at6native27unrolled_elementwise_kernelIZZZNS0_50_GLOBAL__N__2680c7bb_12_PowKernel_cu_7dd49032_317024pow_tensor_tensor_kernelERNS_18TensorIteratorBaseEENKUlvE_clEvENKUlvE_clEvEUlhhE_St5arrayIPcLm3EELi4E23TrivialOffsetCalculatorILi2EjESB_ILi1EjENS0_6memory15LoadWithoutCastENSE_16StoreWithoutCastEEEviT_T0_T2_T3_T4_T5_,@function
        .size           _ZN2at6native27unrolled_elementwise_kernelIZZZNS0_50_GLOBAL__N__2680c7bb_12_PowKernel_cu_7dd49032_317024pow_tensor_tensor_kernelERNS_18TensorIteratorBaseEENKUlvE_clEvENKUlvE_clEvEUlhhE_St5arrayIPcLm3EELi4E23TrivialOffsetCalculatorILi2EjESB_ILi1EjENS0_6memory15LoadWithoutCastENSE_16StoreWithoutCastEEEviT_T0_T2_T3_T4_T5_,(.L_x_61125 - _ZN2at6native27unrolled_elementwise_kernelIZZZNS0_50_GLOBAL__N__2680c7bb_12_PowKernel_cu_7dd49032_317024pow_tensor_tensor_kernelERNS_18TensorIteratorBaseEENKUlvE_clEvENKUlvE_clEvEUlhhE_St5arrayIPcLm3EELi4E23TrivialOffsetCalculatorILi2EjESB_ILi1EjENS0_6memory15LoadWithoutCastENSE_16StoreWithoutCastEEEviT_T0_T2_T3_T4_T5_)
        .other          _ZN2at6native27unrolled_elementwise_kernelIZZZNS0_50_GLOBAL__N__2680c7bb_12_PowKernel_cu_7dd49032_317024pow_tensor_tensor_kernelERNS_18TensorIteratorBaseEENKUlvE_clEvENKUlvE_clEvEUlhhE_St5arrayIPcLm3EELi4E23TrivialOffsetCalculatorILi2EjESB_ILi1EjENS0_6memory15LoadWithoutCastENSE_16StoreWithoutCastEEEviT_T0_T2_T3_T4_T5_,@"STO_CUDA_ENTRY STV_DEFAULT"
_ZN2at6native27unrolled_elementwise_kernelIZZZNS0_50_GLOBAL__N__2680c7bb_12_PowKernel_cu_7dd49032_317024pow_tensor_tensor_kernelERNS_18TensorIteratorBaseEENKUlvE_clEvENKUlvE_clEvEUlhhE_St5arrayIPcLm3EELi4E23TrivialOffsetCalculatorILi2EjESB_ILi1EjENS0_6memory15LoadWithoutCastENSE_16StoreWithoutCastEEEviT_T0_T2_T3_T4_T5_:
.text._ZN2at6native27unrolled_elementwise_kernelIZZZNS0_50_GLOBAL__N__2680c7bb_12_PowKernel_cu_7dd49032_317024pow_tensor_tensor_kernelERNS_18TensorIteratorBaseEENKUlvE_clEvENKUlvE_clEvEUlhhE_St5arrayIPcLm3EELi4E23TrivialOffsetCalculatorILi2EjESB_ILi1EjENS0_6memory15LoadWithoutCastENSE_16StoreWithoutCastEEEviT_T0_T2_T3_T4_T5_:
        /* <DEDUP_REMOVED lines=61> */
[----:B-----5:R-:W-:Y:S01]  /*03d0*/  LOP3.LUT P0, RZ, R22, 0xff, RZ, 0xc0, !PT ;  /* 0x000000ff16ff7812 */ /* 0x020fe2000780c0ff */
[----:B------:R-:W-:-:S12]  /*03e0*/  IMAD.MOV.U32 R4, RZ, RZ, 0x1 ;  /* 0x00000001ff047424 */ /* 0x000fd800078e00ff */
[----:B------:R-:W-:Y:S05]  /*03f0*/  @!P0 BRA `(.L_x_59710) ;  /* 0x0000000000348947 */ /* 0x000fea0003800000 */
[----:B------:R-:W-:-:S07]  /*0400*/  IMAD.MOV.U32 R4, RZ, RZ, 0x1 ;  /* 0x00000001ff047424 */ /* 0x000fce00078e00ff */
.L_x_59711:
        /* <DEDUP_REMOVED lines=12> */
.L_x_59710:
[----:B------:R-:W-:Y:S05]  /*04d0*/  BSYNC.RECONVERGENT B0 ;  /* 0x0000000000007941 */ /* 0x000fea0003800200 */
.L_x_59709:
        /* <DEDUP_REMOVED lines=8> */
.L_x_59714:
        /* <DEDUP_REMOVED lines=12> */
.L_x_59713:
[----:B------:R-:W-:Y:S05]  /*0620*/  BSYNC.RECONVERGENT B0 ;  /* 0x0000000000007941 */ /* 0x000fea0003800200 */
.L_x_59712:
        /* <DEDUP_REMOVED lines=8> */
.L_x_59717:
        /* <DEDUP_REMOVED lines=12> */
.L_x_59716:
[----:B------:R-:W-:Y:S05]  /*0770*/  BSYNC.RECONVERGENT B0 ;  /* 0x0000000000007941 */ /* 0x000fea0003800200 */
.L_x_59715:
        /* <DEDUP_REMOVED lines=8> */
.L_x_59720:
        /* <DEDUP_REMOVED lines=12> */
.L_x_59719:
[----:B------:R-:W-:Y:S05]  /*08c0*/  BSYNC.RECONVERGENT B0 ;  /* 0x0000000000007941 */ /* 0x000fea0003800200 */
.L_x_59718:
[----:B------:R-:W-:Y:S01]  /*08d0*/  ISETP.GE.AND P0, PT, R19, R18, PT ;  /* 0x000000121300720c */ /* 0x000fe20003f06270 */
[----:B------:R-:W-:Y:S04]  /*08e0*/  BSSY.RECONVERGENT B0, `(.L_x_59721) ;  /* 0x000001a000007945 */ /* 0x000fe80003800200 */
[----:B------:R-:W-:Y:S08]  /*08f0*/  BSSY.RELIABLE B1, `(.L_x_59722) ;  /* 0x0000011000017945 */ /* 0x000ff00003800100 */
[----:B------:R-:W-:Y:S05]  /*0900*/  @P0 BRA `(.L_x_59723) ;  /* 0x00000000003c0947 */ /* 0x000fea0003800000 */
[----:B------:R-:W0:Y:S01]  /*0910*/  LDCU.64 UR6, c[0x0][0x390] ;  /* 0x00007200ff0677ac */ /* 0x000e220008000a00 */
[----:B-----5:R-:W-:Y:S02]  /*0920*/  IMAD R2, R0, 0x200, R19 ;  /* 0x0000020000027824 */ /* 0x020fe400078e0213 */
        /* <DEDUP_REMOVED lines=13> */
.L_x_59723:
[----:B------:R-:W-:Y:S05]  /*0a00*/  BSYNC.RELIABLE B1 ;  /* 0x0000000000017941 */ /* 0x000fea0003800100 */
.L_x_59722:
[----:B------:R-:W-:-:S13]  /*0a10*/  ISETP.GE.AND P0, PT, R19, R18, PT ;  /* 0x000000121300720c */ /* 0x000fda0003f06270 */
[----:B------:R-:W1:Y:S01]  /*0a20*/  @!P0 LDC.64 R4, c[0x0][0x390] ;  /* 0x0000e400ff048b82 */ /* 0x000e620000000a00 */
[----:B0----5:R-:W-:Y:S02]  /*0a30*/  @!P0 IMAD R3, R0, 0x200, R19 ;  /* 0x0000020000038824 */ /* 0x021fe400078e0213 */
[----:B------:R-:W-:-:S03]  /*0a40*/  @!P0 VIADD R19, R19, 0x80 ;  /* 0x0000008013138836 */ /* 0x000fc60000000000 */
[----:B-1----:R-:W-:-:S05]  /*0a50*/  @!P0 IADD3 R2, P1, PT, R3, R4, RZ ;  /* 0x0000000403028210 */ /* 0x002fca0007f3e0ff */
[----:B------:R-:W-:-:S05]  /*0a60*/  @!P0 IMAD.X R3, RZ, RZ, R5, P1 ;  /* 0x000000ffff038224 */ /* 0x000fca00008e0605 */
[----:B------:R1:W-:Y:S03]  /*0a70*/  @!P0 STG.E.U8 desc[UR4][R2.64], R7 ;  /* 0x0000000702008986 */ /* 0x0003e6000c101104 */
.L_x_59724:
[----:B------:R-:W-:Y:S05]  /*0a80*/  BSYNC.RECONVERGENT B0 ;  /* 0x0000000000007941 */ /* 0x000fea0003800200 */
.L_x_59721:
[----:B------:R-:W-:Y:S05]  /*0a90*/  WARPSYNC.ALL ;  /* 0x0000000000007948 */ /* 0x000fea0003800000 */
[----:B------:R-:W-:-:S13]  /*0aa0*/  ISETP.GE.AND P0, PT, R19, R18, PT ;  /* 0x000000121300720c */ /* 0x000fda0003f06270 */
[----:B------:R-:W-:Y:S05]  /*0ab0*/  @P0 EXIT ;  /* 0x000000000000094d */ /* 0x000fea0003800000 */
[----:B------:R-:W0:Y:S01]  /*0ac0*/  LDCU.64 UR6, c[0x0][0x390] ;  /* 0x00007200ff0677ac */ /* 0x000e220008000a00 */
[----:B------:R-:W-:-:S05]  /*0ad0*/  IMAD R0, R0, 0x200, R19 ;  /* 0x0000020000007824 */ /* 0x000fca00078e0213 */
[----:B01----:R-:W-:-:S05]  /*0ae0*/  IADD3 R2, P0, PT, R0, UR6, RZ ;  /* 0x0000000600027c10 */ /* 0x003fca000ff1e0ff */
[----:B------:R-:W-:-:S05]  /*0af0*/  IMAD.X R3, RZ, RZ, UR7, P0 ;  /* 0x00000007ff037e24 */ /* 0x000fca00080e06ff */
[----:B------:R-:W-:Y:S01]  /*0b00*/  STG.E.U8 desc[UR4][R2.64], R9 ;  /* 0x0000000902007986 */ /* 0x000fe2000c101104 */
[----:B------:R-:W-:Y:S05]  /*0b10*/  EXIT ;  /* 0x000000000000794d */ /* 0x000fea0003800000 */
.L_x_59725:
        /* <DEDUP_REMOVED lines=14> */
.L_x_61125:


//--------------------- .text._ZN2at6native29vectorized_elementwise_kernelILi2EZZZNS0_50_GLOBAL__N__2680c7bb_12_PowKernel_cu_7dd49032_317024pow_tensor_tensor_kernelERNS_18TensorIteratorBaseEENKUlvE_clEvENKUlvE_clEvEUlhhE_St5arrayIPcLm3EEEEviT0_T1_ --------------------------
	.section	.text._ZN2at6native29vectorized_elementwise_kernelILi2EZZZNS0_50_GLOBAL__N__2680c7bb_12_PowKernel_cu_7dd49032_317024pow_tensor_tensor_kernelERNS_18TensorIteratorBaseEENKUlvE_clEvENKUlvE_clEvEUlhhE_St5arrayIPcLm3EEEEviT0_T1_,"ax",@progbits
	.align	128
        .global         _ZN2at6native29vectorized_elementwise_kernelILi2EZZZNS0_50_GLOBAL__N__2680c7bb_12_PowKernel_cu_7dd49032_317024pow_tensor_tensor_kernelERNS_18TensorIteratorBaseEENKUlvE_clEvENKUlvE_clEvEUlhhE_St5arrayIPcLm3EEEEviT0_T1_
        .type           _ZN2at6native29vectorized_elementwise_kernelILi2EZZZNS0_50_GLOBAL__N__2680c7bb_12_PowKernel_cu_7dd49032_317024pow_tensor_tensor_kernelERNS_18TensorIteratorBaseEENKUlvE_clEvENKUlvE_clEvEUlhhE_St5arrayIPcLm3EEEEviT0_T1_,@function
        .size           _ZN2at6native29vectorized_elementwise_kernelILi2EZZZNS0_50_GLOBAL__N__2680c7bb_12_PowKernel_cu_7dd49032_317024pow_tensor_tensor_kernelERNS_18TensorIteratorBaseEENKUlvE_clEvENKUlvE_clEvEUlhhE_St5arrayIPcLm3EEEEviT0_T1_,(.L_x_61126 - _ZN2at6native29vectorized_elementwise_kernelILi2EZZZNS0_50_GLOBAL__N__2680c7bb_12_PowKernel_cu_7dd49032_317024pow_tensor_tensor_kernelERNS_18TensorIteratorBaseEENKUlvE_clEvENKUlvE_clEvEUlhhE_St5arrayIPcLm3EEEEviT0_T1_)
        .other          _ZN2at6native29vectorized_elementwise_kernelILi2EZZZNS0_50_GLOBAL__N__2680c7bb_12_PowKernel_cu_7dd49032_317024pow_tensor_tensor_kernelERNS_18TensorIteratorBaseEENKUlvE_clEvENKUlvE_clEvEUlhhE_St5arrayIPcLm3EEEEviT0_T1_,@"STO_CUDA_ENTRY STV_DEFAULT"
_ZN2at6native29vectorized_elementwise_kernelILi2EZZZNS0_50_GLOBAL__N__2680c7bb_12_PowKernel_cu_7dd49032_317024pow_tensor_tensor_kernelERNS_18TensorIteratorBaseEENKUlvE_clEvENKUlvE_clEvEUlhhE_St5arrayIPcLm3EEEEviT0_T1_:
.text._ZN2at6native29vectorized_elementwise_kernelILi2EZZZNS0_50_GLOBAL__N__2680c7bb_12_PowKernel_cu_7dd49032_317024pow_tensor_tensor_kernelERNS_18TensorIteratorBaseEENKUlvE_clEvENKUlvE_clEvEUlhhE_St5arrayIPcLm3EEEEviT0_T1_:
        /* <DEDUP_REMOVED lines=116> */
[----:B-----5:R-:W-:Y:S01]  /*0740*/  LOP3.LUT P0, RZ, R20, 0xff, RZ, 0xc0, !PT ;  /* 0x000000ff14ff7812 */ /* 0x020fe2000780c0ff */
[----:B------:R-:W-:-:S12]  /*0750*/  IMAD.MOV.U32 R10, RZ, RZ, 0x1 ;  /* 0x00000001ff0a7424 */ /* 0x000fd800078e00ff */
[----:B------:R-:W-:Y:S05]  /*0760*/  @!P0 BRA `(.L_x_59728) ;  /* 0x0000000000348947 */ /* 0x000fea0003800000 */
[----:B------:R-:W-:-:S07]  /*0770*/  IMAD.MOV.U32 R10, RZ, RZ, 0x1 ;  /* 0x00000001ff0a7424 */ /* 0x000fce00078e00ff */
.L_x_59729:
        /* <DEDUP_REMOVED lines=12> */
.L_x_59728:
[----:B------:R-:W-:Y:S05]  /*0840*/  BSYNC.RECONVERGENT B0 ;  /* 0x0000000000007941 */ /* 0x000fea0003800200 */
.L_x_59727:
[----:B-----5:R-:W-:Y:S01]  /*0850*/  VIADD R7, R6, 0x80 ;  /* 0x0000008006077836 */ /* 0x020fe20000000000 */
[----:B------:R-:W-:Y:S04]  /*0860*/  BSSY.RECONVERGENT B0, `(.L_x_59730) ;  /* 0x0000013000007945 */ /* 0x000fe80003800200 */
[----:B------:R-:W-:-:S13]  /*0870*/  ISETP.GE.U32.AND P0, PT, R7, UR5, PT ;  /* 0x0000000507007c0c */ /* 0x000fda000bf06070 */
[----:B------:R-:W-:Y:S05]  /*0880*/  @P0 BRA `(.L_x_59731) ;  /* 0x0000000000400947 */ /* 0x000fea0003800000 */
[----:B------:R-:W-:Y:S01]  /*0890*/  LOP3.LUT P0, RZ, R22, 0xff, RZ, 0xc0, !PT ;  /* 0x000000ff16ff7812 */ /* 0x000fe2000780c0ff */
[----:B------:R-:W-:-:S12]  /*08a0*/  IMAD.MOV.U32 R11, RZ, RZ, 0x1 ;  /* 0x00000001ff0b7424 */ /* 0x000fd800078e00ff */
[----:B------:R-:W-:Y:S05]  /*08b0*/  @!P0 BRA `(.L_x_59731) ;  /* 0x0000000000348947 */ /* 0x000fea0003800000 */
[----:B------:R-:W-:-:S07]  /*08c0*/  IMAD.MOV.U32 R11, RZ, RZ, 0x1 ;  /* 0x00000001ff0b7424 */ /* 0x000fce00078e00ff */
.L_x_59732:
        /* <DEDUP_REMOVED lines=12> */
.L_x_59731:
[----:B------:R-:W-:Y:S05]  /*0990*/  BSYNC.RECONVERGENT B0 ;  /* 0x0000000000007941 */ /* 0x000fea0003800200 */
.L_x_59730:
[----:B------:R-:W-:Y:S01]  /*09a0*/  VIADD R12, R6, 0x100 ;  /* 0x00000100060c7836 */ /* 0x000fe20000000000 */
[----:B------:R-:W-:Y:S04]  /*09b0*/  BSSY.RECONVERGENT B0, `(.L_x_59733) ;  /* 0x0000013000007945 */ /* 0x000fe80003800200 */
[----:B------:R-:W-:-:S13]  /*09c0*/  ISETP.GE.U32.AND P0, PT, R12, UR5, PT ;  /* 0x000000050c007c0c */ /* 0x000fda000bf06070 */
[----:B------:R-:W-:Y:S05]  /*09d0*/  @P0 BRA `(.L_x_59734) ;  /* 0x0000000000400947 */ /* 0x000fea0003800000 */
[----:B------:R-:W-:Y:S01]  /*09e0*/  LOP3.LUT P0, RZ, R4, 0xff, RZ, 0xc0, !PT ;  /* 0x000000ff04ff7812 */ /* 0x000fe2000780c0ff */
[----:B------:R-:W-:-:S12]  /*09f0*/  IMAD.MOV.U32 R12, RZ, RZ, 0x1 ;  /* 0x00000001ff0c7424 */ /* 0x000fd800078e00ff */
[----:B------:R-:W-:Y:S05]  /*0a00*/  @!P0 BRA `(.L_x_59734) ;  /* 0x0000000000348947 */ /* 0x000fea0003800000 */
[----:B------:R-:W-:-:S07]  /*0a10*/  IMAD.MOV.U32 R12, RZ, RZ, 0x1 ;  /* 0x00000001ff0c7424 */ /* 0x000fce00078e00ff */
.L_x_59735:
        /* <DEDUP_REMOVED lines=12> */
.L_x_59734:
[----:B------:R-:W-:Y:S05]  /*0ae0*/  BSYNC.RECONVERGENT B0 ;  /* 0x0000000000007941 */ /* 0x000fea0003800200 */
.L_x_59733:
        /* <DEDUP_REMOVED lines=8> */
.L_x_59738:
        /* <DEDUP_REMOVED lines=12> */
.L_x_59737:
[----:B------:R-:W-:Y:S05]  /*0c30*/  BSYNC.RECONVERGENT B0 ;  /* 0x0000000000007941 */ /* 0x000fea0003800200 */
.L_x_59736:
        /* <DEDUP_REMOVED lines=8> */
.L_x_59741:
        /* <DEDUP_REMOVED lines=12> */
.L_x_59740:
[----:B------:R-:W-:Y:S05]  /*0d80*/  BSYNC.RECONVERGENT B0 ;  /* 0x0000000000007941 */ /* 0x000fea0003800200 */
.L_x_59739:
        /* <DEDUP_REMOVED lines=8> */
.L_x_59744:
        /* <DEDUP_REMOVED lines=12> */
.L_x_59743:
[----:B------:R-:W-:Y:S05]  /*0ed0*/  BSYNC.RECONVERGENT B0 ;  /* 0x0000000000007941 */ /* 0x000fea0003800200 */
.L_x_59742:
        /* <DEDUP_REMOVED lines=8> */
.L_x_59747:
        /* <DEDUP_REMOVED lines=12> */
.L_x_59746:
[----:B------:R-:W-:Y:S05]  /*1020*/  BSYNC.RECONVERGENT B0 ;  /* 0x0000000000007941 */ /* 0x000fea0003800200 */
.L_x_59745:
        /* <DEDUP_REMOVED lines=8> */
.L_x_59750:
        /* <DEDUP_REMOVED lines=12> */
.L_x_59749:
[----:B------:R-:W-:Y:S05]  /*1170*/  BSYNC.RECONVERGENT B0 ;  /* 0x0000000000007941 */ /* 0x000fea0003800200 */
.L_x_59748:
        /* <DEDUP_REMOVED lines=18> */
.L_x_59753:
        /* <DEDUP_REMOVED lines=8> */
.L_x_59754:
        /* <DEDUP_REMOVED lines=8> */
.L_x_59755:
        /* <DEDUP_REMOVED lines=8> */
.L_x_59756:
        /* <DEDUP_REMOVED lines=9> */
.L_x_59757:
[----:B------:R-:W-:Y:S05]  /*14b0*/  BSYNC.RELIABLE B1 ;  /* 0x0000000000017941 */ /* 0x000fea0003800100 */
.L_x_59752:
[----:B------:R-:W-:-:S13]  /*14c0*/  ISETP.GE.U32.AND P0, PT, R6, UR5, PT ;  /* 0x0000000506007c0c */ /* 0x000fda000bf06070 */
[----:B0-----:R-:W0:Y:S01]  /*14d0*/  @!P0 LDC.64 R10, c[0x0][0x390] ;  /* 0x0000e400ff0a8b82 */ /* 0x001e220000000a00 */
[C---:B-12---:R-:W-:Y:S02]  /*14e0*/  @!P0 VIADD R9, R6.reuse, UR4 ;  /* 0x0000000406098c36 */ /* 0x046fe40008000000 */
[----:B------:R-:W-:-:S03]  /*14f0*/  @!P0 VIADD R6, R6, 0x80 ;  /* 0x0000008006068836 */ /* 0x000fc60000000000 */
[----:B0-----:R-:W-:-:S05]  /*1500*/  @!P0 IADD3 R8, P1, PT, R9, R10, RZ ;  /* 0x0000000a09088210 */ /* 0x001fca0007f3e0ff */
[----:B------:R-:W-:-:S05]  /*1510*/  @!P0 IMAD.X R9, RZ, RZ, R11, P1 ;  /* 0x000000ffff098224 */ /* 0x000fca00008e060b */
[----:B------:R3:W-:Y:S03]  /*1520*/  @!P0 STG.E.U8 desc[UR10][R8.64], R5 ;  /* 0x0000000508008986 */ /* 0x0007e6000c10110a */
.L_x_59758:
[----:B------:R-:W-:Y:S05]  /*1530*/  BSYNC.RECONVERGENT B0 ;  /* 0x0000000000007941 */ /* 0x000fea0003800200 */
.L_x_59751:
        /* <DEDUP_REMOVED lines=9> */
.L_x_59726:
        /* <DEDUP_REMOVED lines=16> */
[----:B------:R4:W4:Y:S04]  /*16d0*/  LDG.E.U16 R0, desc[UR10][R8.64+0x300] ;  /* 0x0003000a08007981 */ /* 0x000928000c1e1500 */
[----:B------:R-:W4:Y:S04]  /*16e0*/  LDG.E.U16 R18, desc[UR10][R2.64+0x100] ;  /* 0x0001000a02127981 */ /* 0x000f28000c1e1500 */
[----:B------:R-:W4:Y:S04]  /*16f0*/  LDG.E.U16 R10, desc[UR10][R2.64+0x200] ;  /* 0x0002000a020a7981 */ /* 0x000f28000c1e1500 */
[----:B------:R-:W4:Y:S04]  /*1700*/  LDG.E.U16 R12, desc[UR10][R2.64+0x300] ;  /* 0x0003000a020c7981 */ /* 0x000f28000c1e1500 */
[----:B------:R0:W5:Y:S01]  /*1710*/  LDG.E.U8 R15, desc[UR10][R2.64+0x1] ;  /* 0x0000010a020f7981 */ /* 0x000162000c1e1100 */
[----:B------:R-:W-:Y:S01]  /*1720*/  BSSY.RECONVERGENT B0, `(.L_x_59759) ;  /* 0x0000022000007945 */ /* 0x000fe20003800200 */
[----:B------:R-:W-:Y:S01]  /*1730*/  IMAD.MOV.U32 R5, RZ, RZ, 0x1 ;  /* 0x00000001ff057424 */ /* 0x000fe200078e00ff */
[----:B--2---:R-:W-:-:S02]  /*1740*/  PRMT R17, R16, 0x7770, RZ ;  /* 0x0000777010117816 */ /* 0x004fc400000000ff */
[----:B------:R-:W-:Y:S02]  /*1750*/  PRMT R16, R16, 0x7771, RZ ;  /* 0x0000777110107816 */ /* 0x000fe400000000ff */
[----:B------:R-:W-:Y:S02]  /*1760*/  ISETP.NE.AND P2, PT, R17, RZ, PT ;  /* 0x000000ff1100720c */ /* 0x000fe40003f45270 */
[----:B---3--:R-:W-:Y:S02]  /*1770*/  PRMT R14, R13, 0x7770, RZ ;  /* 0x000077700d0e7816 */ /* 0x008fe400000000ff */
[----:B----4-:R-:W-:Y:S02]  /*1780*/  PRMT R8, R7, 0x7770, RZ ;  /* 0x0000777007087816 */ /* 0x010fe400000000ff */
[----:B------:R-:W-:Y:S02]  /*1790*/  PRMT R13, R13, 0x7771, RZ ;  /* 0x000077710d0d7816 */ /* 0x000fe400000000ff */
[----:B------:R-:W-:-:S02]  /*17a0*/  PRMT R4, R0, 0x7770, RZ ;  /* 0x0000777000047816 */ /* 0x000fc400000000ff */
[----:B------:R-:W-:Y:S02]  /*17b0*/  PRMT R7, R7, 0x7771, RZ ;  /* 0x0000777107077816 */ /* 0x000fe400000000ff */
[----:B------:R-:W-:Y:S02]  /*17c0*/  PRMT R19, R18, 0x7770, RZ ;  /* 0x0000777012137816 */ /* 0x000fe400000000ff */
[----:B------:R-:W-:Y:S02]  /*17d0*/  PRMT R0, R0, 0x7771, RZ ;  /* 0x0000777100007816 */ /* 0x000fe400000000ff */
[----:B------:R-:W-:Y:S02]  /*17e0*/  PRMT R11, R10, 0x7770, RZ ;  /* 0x000077700a0b7816 */ /* 0x000fe400000000ff */
[----:B------:R-:W-:Y:S02]  /*17f0*/  PRMT R18, R18, 0x7771, RZ ;  /* 0x0000777112127816 */ /* 0x000fe400000000ff */
[----:B------:R-:W-:-:S02]  /*1800*/  PRMT R9, R12, 0x7770, RZ ;  /* 0x000077700c097816 */ /* 0x000fc400000000ff */
[----:B------:R-:W-:Y:S02]  /*1810*/  PRMT R10, R10, 0x7771, RZ ;  /* 0x000077710a0a7816 */ /* 0x000fe400000000ff */
[----:B------:R-:W-:Y:S02]  /*1820*/  PRMT R12, R12, 0x7771, RZ ;  /* 0x000077710c0c7816 */ /* 0x000fe400000000ff */
[----:B------:R-:W-:Y:S02]  /*1830*/  LOP3.LUT P1, RZ, R16, 0xff, RZ, 0xc0, !PT ;  /* 0x000000ff10ff7812 */ /* 0x000fe4000782c0ff */
[----:B------:R-:W-:Y:S01]  /*1840*/  LOP3.LUT P0, RZ, R14, 0xff, RZ, 0xc0, !PT ;  /* 0x000000ff0eff7812 */ /* 0x000fe2000780c0ff */
[----:B0-----:R-:W-:-:S12]  /*1850*/  @!P2 BRA `(.L_x_59760) ;  /* 0x000000000038a947 */ /* 0x001fd80003800000 */
[----:B------:R0:W5:Y:S01]  /*1860*/  LDG.E.U8 R2, desc[UR10][R2.64] ;  /* 0x0000000a02027981 */ /* 0x000162000c1e1100 */
[----:B------:R-:W-:-:S07]  /*1870*/  IMAD.MOV.U32 R5, RZ, RZ, 0x1 ;  /* 0x00000001ff057424 */ /* 0x000fce00078e00ff */
.L_x_59761:
        /* <DEDUP_REMOVED lines=12> */
.L_x_59760:
[----:B------:R-:W-:Y:S05]  /*1940*/  BSYNC.RECONVERGENT B0 ;  /* 0x0000000000007941 */ /* 0x000fea0003800200 */
.L_x_59759:
[----:B------:R-:W-:Y:S01]  /*1950*/  BSSY.RECONVERGENT B0, `(.L_x_59762) ;  /* 0x0000016000007945 */ /* 0x000fe20003800200 */
[----:B------:R-:W-:Y:S01]  /*1960*/  LOP3.LUT P2, RZ, R13, 0xff, RZ, 0xc0, !PT ;  /* 0x000000ff0dff7812 */ /* 0x000fe2000784c0ff */
[----:B------:R-:W-:Y:S01]  /*1970*/  IMAD.MOV.U32 R2, RZ, RZ, 0x1 ;  /* 0x00000001ff027424 */ /* 0x000fe200078e00ff */
[----:B------:R-:W-:Y:S01]  /*1980*/  LOP3.LUT P3, RZ, R8, 0xff, RZ, 0xc0, !PT ;  /* 0x000000ff08ff7812 */ /* 0x000fe2000786c0ff */
[----:B------:R-:W-:Y:S01]  /*1990*/  IMAD.MOV.U32 R3, RZ, RZ, 0x1 ;  /* 0x00000001ff037424 */ /* 0x000fe200078e00ff */
[----:B------:R-:W-:Y:S02]  /*19a0*/  LOP3.LUT P4, RZ, R7, 0xff, RZ, 0xc0, !PT ;  /* 0x000000ff07ff7812 */ /* 0x000fe4000788c0ff */
[----:B------:R-:W-:Y:S02]  /*19b0*/  LOP3.LUT P5, RZ, R4, 0xff, RZ, 0xc0, !PT ;  /* 0x000000ff04ff7812 */ /* 0x000fe400078ac0ff */
[----:B------:R-:W-:Y:S01]  /*19c0*/  LOP3.LUT P6, RZ, R0, 0xff, RZ, 0xc0, !PT ;  /* 0x000000ff00ff7812 */ /* 0x000fe200078cc0ff */
[----:B------:R-:W-:-:S12]  /*19d0*/  @!P1 BRA `(.L_x_59763) ;  /* 0x0000000000349947 */ /* 0x000fd80003800000 */
[----:B------:R-:W-:-:S07]  /*19e0*/  IMAD.MOV.U32 R2, RZ, RZ, 0x1 ;  /* 0x00000001ff027424 */ /* 0x000fce00078e00ff */
.L_x_59764:
        /* <DEDUP_REMOVED lines=12> */
.L_x_59763:
[----:B------:R-:W-:Y:S05]  /*1ab0*/  BSYNC.RECONVERGENT B0 ;  /* 0x0000000000007941 */ /* 0x000fea0003800200 */
.L_x_59762:
[----:B------:R-:W-:Y:S01]  /*1ac0*/  BSSY.RECONVERGENT B0, `(.L_x_59765) ;  /* 0x0000010000007945 */ /* 0x000fe20003800200 */
[----:B-----5:R-:W-:-:S03]  /*1ad0*/  IMAD.MOV.U32 R15, RZ, RZ, 0x1 ;  /* 0x00000001ff0f7424 */ /* 0x020fc600078e00ff */
[----:B------:R-:W-:Y:S05]  /*1ae0*/  @!P0 BRA `(.L_x_59766) ;  /* 0x0000000000348947 */ /* 0x000fea0003800000 */
[----:B------:R-:W-:-:S07]  /*1af0*/  IMAD.MOV.U32 R3, RZ, RZ, 0x1 ;  /* 0x00000001ff037424 */ /* 0x000fce00078e00ff */
.L_x_59767:
        /* <DEDUP_REMOVED lines=12> */
.L_x_59766:
[----:B------:R-:W-:Y:S05]  /*1bc0*/  BSYNC.RECONVERGENT B0 ;  /* 0x0000000000007941 */ /* 0x000fea0003800200 */
.L_x_59765:
[----:B------:R-:W-:Y:S01]  /*1bd0*/  BSSY.RECONVERGENT B0, `(.L_x_59768) ;  /* 0x0000011000007945 */ /* 0x000fe20003800200 */
[----:B------:R-:W-:Y:S01]  /*1be0*/  IMAD.MOV.U32 R16, RZ, RZ, 0x1 ;  /* 0x00000001ff107424 */ /* 0x000fe200078e00ff */
[----:B------:R-:W-:Y:S02]  /*1bf0*/  PRMT R14, R15, 0x7610, R14 ;  /* 0x000076100f0e7816 */ /* 0x000fe4000000000e */
[----:B------:R-:W-:Y:S05]  /*1c00*/  @!P2 BRA `(.L_x_59769) ;  /* 0x000000000034a947 */ /* 0x000fea0003800000 */
[----:B------:R-:W-:-:S07]  /*1c10*/  IMAD.MOV.U32 R14, RZ, RZ, 0x1 ;  /* 0x00000001ff0e7424 */ /* 0x000fce00078e00ff */
.L_x_59770:
        /* <DEDUP_REMOVED lines=12> */
.L_x_59769:
[----:B------:R-:W-:Y:S05]  /*1ce0*/  BSYNC.RECONVERGENT B0 ;  /* 0x0000000000007941 */ /* 0x000fea0003800200 */
.L_x_59768:
[----:B------:R-:W-:Y:S01]  /*1cf0*/  BSSY.RECONVERGENT B0, `(.L_x_59771) ;  /* 0x0000011000007945 */ /* 0x000fe20003800200 */
[----:B------:R-:W-:Y:S01]  /*1d00*/  IMAD.MOV.U32 R15, RZ, RZ, 0x1 ;  /* 0x00000001ff0f7424 */ /* 0x000fe200078e00ff */
[----:B------:R-:W-:Y:S02]  /*1d10*/  PRMT R13, R16, 0x7610, R13 ;  /* 0x00007610100d7816 */ /* 0x000fe4000000000d */
[----:B------:R-:W-:Y:S05]  /*1d20*/  @!P3 BRA `(.L_x_59772) ;  /* 0x000000000034b947 */ /* 0x000fea0003800000 */
[----:B------:R-:W-:-:S07]  /*1d30*/  IMAD.MOV.U32 R13, RZ, RZ, 0x1 ;  /* 0x00000001ff0d7424 */ /* 0x000fce00078e00ff */
.L_x_59773:
        /* <DEDUP_REMOVED lines=12> */
.L_x_59772:
[----:B------:R-:W-:Y:S05]  /*1e00*/  BSYNC.RECONVERGENT B0 ;  /* 0x0000000000007941 */ /* 0x000fea0003800200 */
.L_x_59771:
[----:B------:R-:W-:Y:S01]  /*1e10*/  BSSY.RECONVERGENT B0, `(.L_x_59774) ;  /* 0x0000012000007945 */ /* 0x000fe20003800200 */
[----:B------:R-:W-:Y:S01]  /*1e20*/  IMAD.MOV.U32 R11, RZ, RZ, 0x1 ;  /* 0x00000001ff0b7424 */ /* 0x000fe200078e00ff */
[----:B------:R-:W-:Y:S01]  /*1e30*/  PRMT R8, R15, 0x7610, R8 ;  /* 0x000076100f087816 */ /* 0x000fe20000000008 */
[----:B------:R-:W-:Y:S01]  /*1e40*/  IMAD.MOV.U32 R16, RZ, RZ, 0x1 ;  /* 0x00000001ff107424 */ /* 0x000fe200078e00ff */
[----:B------:R-:W-:Y:S06]  /*1e50*/  @!P4 BRA `(.L_x_59775) ;  /* 0x000000000034c947 */ /* 0x000fec0003800000 */
[----:B------:R-:W-:-:S07]  /*1e60*/  IMAD.MOV.U32 R8, RZ, RZ, 0x1 ;  /* 0x00000001ff087424 */ /* 0x000fce00078e00ff */
.L_x_59776:
        /* <DEDUP_REMOVED lines=12> */
.L_x_59775:
[----:B------:R-:W-:Y:S05]  /*1f30*/  BSYNC.RECONVERGENT B0 ;  /* 0x0000000000007941 */ /* 0x000fea0003800200 */
.L_x_59774:
[----:B------:R-:W-:Y:S01]  /*1f40*/  BSSY.RECONVERGENT B0, `(.L_x_59777) ;  /* 0x0000011000007945 */ /* 0x000fe20003800200 */
[----:B------:R-:W-:Y:S02]  /*1f50*/  PRMT R7, R16, 0x7610, R7 ;  /* 0x0000761010077816 */ /* 0x000fe40000000007 */
[----:B------:R-:W-:Y:S01]  /*1f60*/  PRMT R10, R11, 0x7610, R10 ;  /* 0x000076100b0a7816 */ /* 0x000fe2000000000a */
[----:B------:R-:W-:Y:S06]  /*1f70*/  @!P5 BRA `(.L_x_59778) ;  /* 0x000000000034d947 */ /* 0x000fec0003800000 */
[----:B------:R-:W-:-:S07]  /*1f80*/  IMAD.MOV.U32 R10, RZ, RZ, 0x1 ;  /* 0x00000001ff0a7424 */ /* 0x000fce00078e00ff */
.L_x_59779:
        /* <DEDUP_REMOVED lines=12> */
.L_x_59778:
[----:B------:R-:W-:Y:S05]  /*2050*/  BSYNC.RECONVERGENT B0 ;  /* 0x0000000000007941 */ /* 0x000fea0003800200 */
.L_x_59777:
[----:B------:R-:W-:Y:S04]  /*2060*/  BSSY.RECONVERGENT B0, `(.L_x_59780) ;  /* 0x000000f000007945 */ /* 0x000fe80003800200 */
[----:B------:R-:W-:Y:S05]  /*2070*/  @!P6 BRA `(.L_x_59781) ;  /* 0x000000000034e947 */ /* 0x000fea0003800000 */
[----:B------:R-:W-:-:S07]  /*2080*/  IMAD.MOV.U32 R7, RZ, RZ, 0x1 ;  /* 0x00000001ff077424 */ /* 0x000fce00078e00ff */
.L_x_59782:
        /* <DEDUP_REMOVED lines=12> */
.L_x_59781:
[----:B------:R-:W-:Y:S05]  /*2150*/  BSYNC.RECONVERGENT B0 ;  /* 0x0000000000007941 */ /* 0x000fea0003800200 */
.L_x_59780:
        /* <DEDUP_REMOVED lines=15> */
.L_x_59783:
        /* <DEDUP_REMOVED lines=11> */
.L_x_61126:


//--------------------- .text._ZN2at6native29vectorized_elementwise_kernelILi4EZZZNS0_50_GLOBAL__N__2680c7bb_12_PowKernel_cu_7dd49032_317024pow_tensor_tensor_kernelERNS_18TensorIteratorBaseEENKUlvE_clEvENKUlvE_clEvEUlhhE_St5arrayIPcLm3EEEEviT0_T1_ --------------------------
	.section	.text._ZN2at6native29vectorized_elementwise_kernelILi4EZZZNS0_50_GLOBAL__N__2680c7bb_12_PowKernel_cu_7dd49032_317024pow_tensor_tensor_kernelERNS_18TensorIteratorBaseEENKUlvE_clEvENKUlvE_clEvEUlhhE_St5arrayIPcLm3EEEEviT0_T1_,"ax",@progbits
	.align	128
        .global         _ZN2at6native29vectorized_elementwise_kernelILi4EZZZNS0_50_GLOBAL__N__2680c7bb_12_PowKernel_cu_7dd49032_317024pow_tensor_tensor_kernelERNS_18TensorIteratorBaseEENKUlvE_clEvENKUlvE_clEvEUlhhE_St5arrayIPcLm3EEEEviT0_T1_
        .type           _ZN2at6native29vectorized_elementwise_kernelILi4EZZZNS0_50_GLOBAL__N__2680c7bb_12_PowKernel_cu_7dd49032_317024pow_tensor_tensor_kernelERNS_18TensorIteratorBaseEENKUlvE_clEvENKUlvE_clEvEUlhhE_St5arrayIPcLm3EEEEviT0_T1_,@function
        .size           _ZN2at6native29vectorized_elementwise_kernelILi4EZZZNS0_50_GLOBAL__N__2680c7bb_12_PowKernel_cu_7dd49032_317024pow_tensor_tensor_kernelERNS_18TensorIteratorBaseEENKUlvE_clEvENKUlvE_clEvEUlhhE_St5arrayIPcLm3EEEEviT0_T1_,(.L_x_61127 - _ZN2at6native29vectorized_elementwise_kernelILi4EZZZNS0_50_GLOBAL__N__2680c7bb_12_PowKernel_cu_7dd49032_317024pow_tensor_tensor_kernelERNS_18TensorIteratorBaseEENKUlvE_clEvENKUlvE_clEvEUlhhE_St5arrayIPcLm3EEEEviT0_T1_)
        .other          _ZN2at6native29vectorized_elementwise_kernelILi4EZZZNS0_50_GLOBAL__N__2680c7bb_12_PowKernel_cu_7dd49032_317024pow_tensor_tensor_kernelERNS_18TensorIteratorBaseEENKUlvE_clEvENKUlvE_clEvEUlhhE_St5arrayIPcLm3EEEEviT0_T1_,@"STO_CUDA_ENTRY STV_DEFAULT"
_ZN2at6native29vectorized_elementwise_kernelILi4EZZZNS0_50_GLOBAL__N__2680c7bb_12_PowKernel_cu_7dd49032_317024pow_tensor_tensor_kernelERNS_18TensorIteratorBaseEENKUlvE_clEvENKUlvE_clEvEUlhhE_St5arrayIPcLm3EEEEviT0_T1_:
.text._ZN2at6native29vectorized_elementwise_kernelILi4EZZZNS0_50_GLOBAL__N__2680c7bb_12_PowKernel_cu_7dd49032_317024pow_tensor_tensor_kernelERNS_18TensorIteratorBaseEENKUlvE_clEvENKUlvE_clEvEUlhhE_St5arrayIPcLm3EEEEviT0_T1_:
        /* <DEDUP_REMOVED lines=120> */
.L_x_59787:
        /* <DEDUP_REMOVED lines=12> */
.L_x_59786:
[----:B------:R-:W-:Y:S05]  /*0840*/  BSYNC.RECONVERGENT B0 ;  /* 0x0000000000007941 */ /* 0x000fea0003800200 */
.L_x_59785:
        /* <DEDUP_REMOVED lines=8> */
.L_x_59790:
        /* <DEDUP_REMOVED lines=12> */
.L_x_59789:
[----:B------:R-:W-:Y:S05]  /*0990*/  BSYNC.RECONVERGENT B0 ;  /* 0x0000000000007941 */ /* 0x000fea0003800200 */
.L_x_59788:
        /* <DEDUP_REMOVED lines=8> */
.L_x_59793:
        /* <DEDUP_REMOVED lines=12> */
.L_x_59792:
[----:B------:R-:W-:Y:S05]  /*0ae0*/  BSYNC.RECONVERGENT B0 ;  /* 0x0000000000007941 */ /* 0x000fea0003800200 */
.L_x_59791:
        /* <DEDUP_REMOVED lines=8> */
.L_x_59796:
        /* <DEDUP_REMOVED lines=12> */
.L_x_59795:
[----:B------:R-:W-:Y:S05]  /*0c30*/  BSYNC.RECONVERGENT B0 ;  /* 0x0000000000007941 */ /* 0x000fea0003800200 */
.L_x_59794:
        /* <DEDUP_REMOVED lines=8> */
.L_x_59799:
        /* <DEDUP_REMOVED lines=12> */
.L_x_59798:
[----:B------:R-:W-:Y:S05]  /*0d80*/  BSYNC.RECONVERGENT B0 ;  /* 0x0000000000007941 */ /* 0x000fea0003800200 */
.L_x_59797:
        /* <DEDUP_REMOVED lines=8> */
.L_x_59802:
        /* <DEDUP_REMOVED lines=12> */
.L_x_59801:
[----:B------:R-:W-:Y:S05]  /*0ed0*/  BSYNC.RECONVERGENT B0 ;  /* 0x0000000000007941 */ /* 0x000fea0003800200 */
.L_x_59800:
        /* <DEDUP_REMOVED lines=8> */
.L_x_59805:
        /* <DEDUP_REMOVED lines=12> */
.L_x_59804:
[----:B------:R-:W-:Y:S05]  /*1020*/  BSYNC.RECONVERGENT B0 ;  /* 0x0000000000007941 */ /* 0x000fea0003800200 */
.L_x_59803:
        /* <DEDUP_REMOVED lines=8> */
.L_x_59808:
        /* <DEDUP_REMOVED lines=12> */
.L_x_59807:
[----:B------:R-:W-:Y:S05]  /*1170*/  BSYNC.RECONVERGENT B0 ;  /* 0x0000000000007941 */ /* 0x000fea0003800200 */
.L_x_59806:
        /* <DEDUP_REMOVED lines=18> */
.L_x_59811:
        /* <DEDUP_REMOVED lines=8> */
.L_x_59812:
        /* <DEDUP_REMOVED lines=8> */
.L_x_59813:
        /* <DEDUP_REMOVED lines=8> */
.L_x_59814:
        /* <DEDUP_REMOVED lines=9> */
.L_x_59815:
[----:B------:R-:W-:Y:S05]  /*14b0*/  BSYNC.RELIABLE B1 ;  /* 0x0000000000017941 */ /* 0x000fea0003800100 */
.L_x_59810:
[----:B------:R-:W-:-:S13]  /*14c0*/  ISETP.GE.U32.AND P0, PT, R6, UR5, PT ;  /* 0x0000000506007c0c */ /* 0x000fda000bf06070 */
[----:B0-----:R-:W0:Y:S01]  /*14d0*/  @!P0 LDC.64 R10, c[0x0][0x390] ;  /* 0x0000e400ff0a8b82 */ /* 0x001e220000000a00 */
[C---:B-12---:R-:W-:Y:S02]  /*14e0*/  @!P0 VIADD R9, R6.reuse, UR4 ;  /* 0x0000000406098c36 */ /* 0x046fe40008000000 */
[----:B------:R-:W-:-:S03]  /*14f0*/  @!P0 VIADD R6, R6, 0x80 ;  /* 0x0000008006068836 */ /* 0x000fc60000000000 */
[----:B0-----:R-:W-:-:S05]  /*1500*/  @!P0 IADD3 R8, P1, PT, R9, R10, RZ ;  /* 0x0000000a09088210 */ /* 0x001fca0007f3e0ff */
[----:B------:R-:W-:-:S05]  /*1510*/  @!P0 IMAD.X R9, RZ, RZ, R11, P1 ;  /* 0x000000ffff098224 */ /* 0x000fca00008e060b */
[----:B------:R3:W-:Y:S03]  /*1520*/  @!P0 STG.E.U8 desc[UR10][R8.64], R5 ;  /* 0x0000000508008986 */ /* 0x0007e6000c10110a */
.L_x_59816:
[----:B------:R-:W-:Y:S05]  /*1530*/  BSYNC.RECONVERGENT B0 ;  /* 0x0000000000007941 */ /* 0x000fea0003800200 */
.L_x_59809:
        /* <DEDUP_REMOVED lines=9> */
.L_x_59784:
        /* <DEDUP_REMOVED lines=12> */
[----:B------:R-:W2:Y:S01]  /*1690*/  LDG.E R0, desc[UR10][R4.64] ;  /* 0x0000000a04007981 */ /* 0x000ea2000c1e1900 */
[----:B------:R-:W-:-:S03]  /*16a0*/  IMAD.WIDE.U32 R2, R8, 0x4, R2 ;  /* 0x0000000408027825 */ /* 0x000fc600078e0002 */
[----:B------:R-:W3:Y:S04]  /*16b0*/  LDG.E R6, desc[UR10][R4.64+0x200] ;  /* 0x0002000a04067981 */ /* 0x000ee8000c1e1900 */
[----:B------:R-:W4:Y:S04]  /*16c0*/  LDG.E.U16 R18, desc[UR10][R2.64+0x2] ;  /* 0x0000020a02127981 */ /* 0x000f28000c1e1500 */
[----:B------:R-:W4:Y:S04]  /*16d0*/  LDG.E R17, desc[UR10][R2.64+0x200] ;  /* 0x0002000a02117981 */ /* 0x000f28000c1e1900 */
[----:B------:R0:W5:Y:S01]  /*16e0*/  LDG.E.U8 R13, desc[UR10][R2.64+0x1] ;  /* 0x0000010a020d7981 */ /* 0x000162000c1e1100 */
[----:B------:R-:W-:Y:S01]  /*16f0*/  BSSY.RECONVERGENT B0, `(.L_x_59817) ;  /* 0x0000024000007945 */ /* 0x000fe20003800200 */
[----:B------:R-:W-:Y:S01]  /*1700*/  IMAD.MOV.U32 R7, RZ, RZ, 0x1 ;  /* 0x00000001ff077424 */ /* 0x000fe200078e00ff */
[----:B--2---:R-:W-:-:S02]  /*1710*/  PRMT R15, R0, 0x7770, RZ ;  /* 0x00007770000f7816 */ /* 0x004fc400000000ff */
[----:B------:R-:W-:Y:S02]  /*1720*/  PRMT R16, R0, 0x7771, RZ ;  /* 0x0000777100107816 */ /* 0x000fe400000000ff */
[----:B------:R-:W-:Y:S02]  /*1730*/  ISETP.NE.AND P2, PT, R15, RZ, PT ;  /* 0x000000ff0f00720c */ /* 0x000fe40003f45270 */
[----:B---3--:R-:W-:Y:S02]  /*1740*/  PRMT R4, R6, 0x7771, RZ ;  /* 0x0000777106047816 */ /* 0x008fe400000000ff */
[----:B------:R-:W-:Y:S02]  /*1750*/  PRMT R14, R0, 0x7772, RZ ;  /* 0x00007772000e7816 */ /* 0x000fe400000000ff */
[----:B------:R-:W-:Y:S02]  /*1760*/  PRMT R20, R6, 0x7773, RZ ;  /* 0x0000777306147816 */ /* 0x000fe400000000ff */
[----:B------:R-:W-:-:S02]  /*1770*/  PRMT R12, R0, 0x7773, RZ ;  /* 0x00007773000c7816 */ /* 0x000fc400000000ff */
[C---:B------:R-:W-:Y:S02]  /*1780*/  PRMT R10, R6.reuse, 0x7770, RZ ;  /* 0x00007770060a7816 */ /* 0x040fe400000000ff */
[----:B------:R-:W-:Y:S02]  /*1790*/  PRMT R5, R6, 0x7772, RZ ;  /* 0x0000777206057816 */ /* 0x000fe400000000ff */
[----:B----4-:R-:W-:Y:S02]  /*17a0*/  PRMT R19, R18, 0x7770, RZ ;  /* 0x0000777012137816 */ /* 0x010fe400000000ff */
[C---:B------:R-:W-:Y:S02]  /*17b0*/  PRMT R0, R17.reuse, 0x7773, RZ ;  /* 0x0000777311007816 */ /* 0x040fe400000000ff */
[C---:B------:R-:W-:Y:S02]  /*17c0*/  PRMT R9, R17.reuse, 0x7772, RZ ;  /* 0x0000777211097816 */ /* 0x040fe400000000ff */
[----:B------:R-:W-:-:S02]  /*17d0*/  PRMT R11, R17, 0x7771, RZ ;  /* 0x00007771110b7816 */ /* 0x000fc400000000ff */
[----:B------:R-:W-:Y:S02]  /*17e0*/  PRMT R6, R4, 0x7610, R6 ;  /* 0x0000761004067816 */ /* 0x000fe40000000006 */
[----:B------:R-:W-:Y:S02]  /*17f0*/  PRMT R18, R18, 0x7771, RZ ;  /* 0x0000777112127816 */ /* 0x000fe400000000ff */
[----:B------:R-:W-:Y:S02]  /*1800*/  PRMT R17, R17, 0x7770, RZ ;  /* 0x0000777011117816 */ /* 0x000fe400000000ff */
[----:B------:R-:W-:Y:S02]  /*1810*/  LOP3.LUT P1, RZ, R16, 0xff, RZ, 0xc0, !PT ;  /* 0x000000ff10ff7812 */ /* 0x000fe4000782c0ff */
[----:B------:R-:W-:Y:S02]  /*1820*/  LOP3.LUT P0, RZ, R14, 0xff, RZ, 0xc0, !PT ;  /* 0x000000ff0eff7812 */ /* 0x000fe4000780c0ff */
[----:B------:R-:W-:Y:S01]  /*1830*/  PRMT R4, R20, 0x7610, R4 ;  /* 0x0000761014047816 */ /* 0x000fe20000000004 */
[----:B0-----:R-:W-:Y:S10]  /*1840*/  @!P2 BRA `(.L_x_59818) ;  /* 0x000000000038a947 */ /* 0x001ff40003800000 */
[----:B------:R0:W5:Y:S01]  /*1850*/  LDG.E.U8 R2, desc[UR10][R2.64] ;  /* 0x0000000a02027981 */ /* 0x000162000c1e1100 */
[----:B------:R-:W-:-:S07]  /*1860*/  IMAD.MOV.U32 R7, RZ, RZ, 0x1 ;  /* 0x00000001ff077424 */ /* 0x000fce00078e00ff */
.L_x_59819:
        /* <DEDUP_REMOVED lines=12> */
.L_x_59818:
[----:B------:R-:W-:Y:S05]  /*1930*/  BSYNC.RECONVERGENT B0 ;  /* 0x0000000000007941 */ /* 0x000fea0003800200 */
.L_x_59817:
        /* <DEDUP_REMOVED lines=10> */
.L_x_59822:
        /* <DEDUP_REMOVED lines=12> */
.L_x_59821:
[----:B------:R-:W-:Y:S05]  /*1aa0*/  BSYNC.RECONVERGENT B0 ;  /* 0x0000000000007941 */ /* 0x000fea0003800200 */
.L_x_59820:
[----:B------:R-:W-:Y:S01]  /*1ab0*/  BSSY.RECONVERGENT B0, `(.L_x_59823) ;  /* 0x0000010000007945 */ /* 0x000fe20003800200 */
[----:B-----5:R-:W-:-:S03]  /*1ac0*/  IMAD.MOV.U32 R13, RZ, RZ, 0x1 ;  /* 0x00000001ff0d7424 */ /* 0x020fc600078e00ff */
[----:B------:R-:W-:Y:S05]  /*1ad0*/  @!P0 BRA `(.L_x_59824) ;  /* 0x0000000000348947 */ /* 0x000fea0003800000 */
[----:B------:R-:W-:-:S07]  /*1ae0*/  IMAD.MOV.U32 R3, RZ, RZ, 0x1 ;  /* 0x00000001ff037424 */ /* 0x000fce00078e00ff */
.L_x_59825:
        /* <DEDUP_REMOVED lines=12> */
.L_x_59824:
[----:B------:R-:W-:Y:S05]  /*1bb0*/  BSYNC.RECONVERGENT B0 ;  /* 0x0000000000007941 */ /* 0x000fea0003800200 */
.L_x_59823:
[----:B------:R-:W-:Y:S01]  /*1bc0*/  BSSY.RECONVERGENT B0, `(.L_x_59826) ;  /* 0x0000010000007945 */ /* 0x000fe20003800200 */
[----:B------:R-:W-:-:S03]  /*1bd0*/  IMAD.MOV.U32 R14, RZ, RZ, 0x1 ;  /* 0x00000001ff0e7424 */ /* 0x000fc600078e00ff */
[----:B------:R-:W-:Y:S05]  /*1be0*/  @!P2 BRA `(.L_x_59827) ;  /* 0x000000000034a947 */ /* 0x000fea0003800000 */
[----:B------:R-:W-:-:S07]  /*1bf0*/  IMAD.MOV.U32 R13, RZ, RZ, 0x1 ;  /* 0x00000001ff0d7424 */ /* 0x000fce00078e00ff */
.L_x_59828:
        /* <DEDUP_REMOVED lines=12> */
.L_x_59827:
[----:B------:R-:W-:Y:S05]  /*1cc0*/  BSYNC.RECONVERGENT B0 ;  /* 0x0000000000007941 */ /* 0x000fea0003800200 */
.L_x_59826:
[----:B------:R-:W-:Y:S01]  /*1cd0*/  BSSY.RECONVERGENT B0, `(.L_x_59829) ;  /* 0x0000011000007945 */ /* 0x000fe20003800200 */
[----:B------:R-:W-:Y:S01]  /*1ce0*/  IMAD.MOV.U32 R15, RZ, RZ, 0x1 ;  /* 0x00000001ff0f7424 */ /* 0x000fe200078e00ff */
[----:B------:R-:W-:Y:S02]  /*1cf0*/  PRMT R12, R14, 0x7610, R12 ;  /* 0x000076100e0c7816 */ /* 0x000fe4000000000c */
[----:B------:R-:W-:Y:S05]  /*1d00*/  @!P3 BRA `(.L_x_59830) ;  /* 0x000000000034b947 */ /* 0x000fea0003800000 */
[----:B------:R-:W-:-:S07]  /*1d10*/  IMAD.MOV.U32 R12, RZ, RZ, 0x1 ;  /* 0x00000001ff0c7424 */ /* 0x000fce00078e00ff */
.L_x_59831:
        /* <DEDUP_REMOVED lines=12> */
.L_x_59830:
[----:B------:R-:W-:Y:S05]  /*1de0*/  BSYNC.RECONVERGENT B0 ;  /* 0x0000000000007941 */ /* 0x000fea0003800200 */
.L_x_59829:
[----:B------:R-:W-:Y:S01]  /*1df0*/  BSSY.RECONVERGENT B0, `(.L_x_59832) ;  /* 0x0000012000007945 */ /* 0x000fe20003800200 */
[----:B------:R-:W-:Y:S01]  /*1e00*/  IMAD.MOV.U32 R14, RZ, RZ, 0x1 ;  /* 0x00000001ff0e7424 */ /* 0x000fe200078e00ff */
[----:B------:R-:W-:Y:S01]  /*1e10*/  PRMT R10, R15, 0x7610, R10 ;  /* 0x000076100f0a7816 */ /* 0x000fe2000000000a */
[----:B------:R-:W-:Y:S01]  /*1e20*/  IMAD.MOV.U32 R16, RZ, RZ, 0x1 ;  /* 0x00000001ff107424 */ /* 0x000fe200078e00ff */
[----:B------:R-:W-:Y:S06]  /*1e30*/  @!P4 BRA `(.L_x_59833) ;  /* 0x000000000034c947 */ /* 0x000fec0003800000 */
[----:B------:R-:W-:-:S07]  /*1e40*/  IMAD.MOV.U32 R10, RZ, RZ, 0x1 ;  /* 0x00000001ff0a7424 */ /* 0x000fce00078e00ff */
.L_x_59834:
        /* <DEDUP_REMOVED lines=12> */
.L_x_59833:
[----:B------:R-:W-:Y:S05]  /*1f10*/  BSYNC.RECONVERGENT B0 ;  /* 0x0000000000007941 */ /* 0x000fea0003800200 */
.L_x_59832:
[----:B------:R-:W-:Y:S01]  /*1f20*/  BSSY.RECONVERGENT B0, `(.L_x_59835) ;  /* 0x0000011000007945 */ /* 0x000fe20003800200 */
[----:B------:R-:W-:Y:S02]  /*1f30*/  PRMT R6, R16, 0x7610, R6 ;  /* 0x0000761010067816 */ /* 0x000fe40000000006 */
[----:B------:R-:W-:Y:S01]  /*1f40*/  PRMT R11, R14, 0x7610, R11 ;  /* 0x000076100e0b7816 */ /* 0x000fe2000000000b */
[----:B------:R-:W-:Y:S06]  /*1f50*/  @!P5 BRA `(.L_x_59836) ;  /* 0x000000000034d947 */ /* 0x000fec0003800000 */
[----:B------:R-:W-:-:S07]  /*1f60*/  IMAD.MOV.U32 R11, RZ, RZ, 0x1 ;  /* 0x00000001ff0b7424 */ /* 0x000fce00078e00ff */
.L_x_59837:
        /* <DEDUP_REMOVED lines=12> */
.L_x_59836:
[----:B------:R-:W-:Y:S05]  /*2030*/  BSYNC.RECONVERGENT B0 ;  /* 0x0000000000007941 */ /* 0x000fea0003800200 */
.L_x_59835:
[----:B------:R-:W-:Y:S04]  /*2040*/  BSSY.RECONVERGENT B0, `(.L_x_59838) ;  /* 0x000000f000007945 */ /* 0x000fe80003800200 */
[----:B------:R-:W-:Y:S05]  /*2050*/  @!P6 BRA `(.L_x_59839) ;  /* 0x000000000034e947 */ /* 0x000fea0003800000 */
[----:B------:R-:W-:-:S07]  /*2060*/  IMAD.MOV.U32 R6, RZ, RZ, 0x1 ;  /* 0x00000001ff067424 */ /* 0x000fce00078e00ff */
.L_x_59840:
        /* <DEDUP_REMOVED lines=12> */
.L_x_59839:
[----:B------:R-:W-:Y:S05]  /*2130*/  BSYNC.RECONVERGENT B0 ;  /* 0x0000000000007941 */ /* 0x000fea0003800200 */
.L_x_59838:
        /* <DEDUP_REMOVED lines=23> */
.L_x_59841:
        /* <DEDUP_REMOVED lines=13> */
.L_x_61127:


//--------------------- .text._ZN2at6native29vectorized_elementwise_kernelILi8EZZZNS0_50_GLOBAL__N__2680c7bb_12_PowKernel_cu_7dd49032_317024pow_tensor_tensor_kernelERNS_18TensorIteratorBaseEENKUlvE_clEvENKUlvE_clEvEUlhhE_St5arrayIPcLm3EEEEviT0_T1_ --------------------------
	.section	.text._ZN2at6native29vectorized_elementwise_kernelILi8EZZZNS0_50_GLOBAL__N__2680c7bb_12_PowKernel_cu_7dd49032_317024pow_tensor_tensor_kernelERNS_18TensorIteratorBaseEENKUlvE_clEvENKUlvE_clEvEUlhhE_St5arrayIPcLm3EEEEviT0_T1_,"ax",@progbits
	.align	128
        .global         _ZN2at6native29vectorized_elementwise_kernelILi8EZZZNS0_50_GLOBAL__N__2680c7bb_12_PowKernel_cu_7dd49032_317024pow_tensor_tensor_kernelERNS_18TensorIteratorBaseEENKUlvE_clEvENKUlvE_clEvEUlhhE_St5arrayIPcLm3EEEEviT0_T1_
        .type           _ZN2at6native29vectorized_elementwise_kernelILi8EZZZNS0_50_GLOBAL__N__2680c7bb_12_PowKernel_cu_7dd49032_317024pow_tensor_tensor_kernelERNS_18TensorIteratorBaseEENKUlvE_clEvENKUlvE_clEvEUlhhE_St5arrayIPcLm3EEEEviT0_T1_,@function
        .size           _ZN2at6native29vectorized_elementwise_kernelILi8EZZZNS0_50_GLOBAL__N__2680c7bb_12_PowKernel_cu_7dd49032_317024pow_tensor_tensor_kernelERNS_18TensorIteratorBaseEENKUlvE_clEvENKUlvE_clEvEUlhhE_St5arrayIPcLm3EEEEviT0_T1_,(.L_x_61128 - _ZN2at6native29vectorized_elementwise_kernelILi8EZZZNS0_50_GLOBAL__N__2680c7bb_12_PowKernel_cu_7dd49032_317024pow_tensor_tensor_kernelERNS_18TensorIteratorBaseEENKUlvE_clEvENKUlvE_clEvEUlhhE_St5arrayIPcLm3EEEEviT0_T1_)
        .other          _ZN2at6native29vectorized_elementwise_kernelILi8EZZZNS0_50_GLOBAL__N__2680c7bb_12_PowKernel_cu_7dd49032_317024pow_tensor_tensor_kernelERNS_18TensorIteratorBaseEENKUlvE_clEvENKUlvE_clEvEUlhhE_St5arrayIPcLm3EEEEviT0_T1_,@"STO_CUDA_ENTRY STV_DEFAULT"
_ZN2at6native29vectorized_elementwise_kernelILi8EZZZNS0_50_GLOBAL__N__2680c7bb_12_PowKernel_cu_7dd49032_317024pow_tensor_tensor_kernelERNS_18TensorIteratorBaseEENKUlvE_clEvENKUlvE_clEvEUlhhE_St5arrayIPcLm3EEEEviT0_T1_:
.text._ZN2at6native29vectorized_elementwise_kernelILi8EZZZNS0_50_GLOBAL__N__2680c7bb_12_PowKernel_cu_7dd49032_317024pow_tensor_tensor_kernelERNS_18TensorIteratorBaseEENKUlvE_clEvENKUlvE_clEvEUlhhE_St5arrayIPcLm3EEEEviT0_T1_:
[----:B------:R-:W-:Y:S01]  /*0000*/  LDC R1, c[0x0][0x37c] ;  /* 0x0000df00ff017b82 */ /* 0x000fe20000000800 */
[----:B------:R-:W-:Y:S05]  /*0010*/  EXIT ;  /* 0x000000000000794d */ /* 0x000fea0003800000 */
.L_x_59842:
        /* <DEDUP_REMOVED lines=14> */
.L_x_61128:


//--------------------- .text._ZN2at6native18elementwise_kernelILi128ELi4EZNS0_15gpu_kernel_implIZNS0_50_GLOBAL__N__2680c7bb_12_PowKernel_cu_7dd49032_317022pow_scalar_tensor_implIhEEvRNS_18TensorIteratorBaseET_EUlhE_EEvS6_RKS7_EUliE_EEviT1_ --------------------------
	.section	.text._ZN2at6native18elementwise_kernelILi128ELi4EZNS0_15gpu_kernel_implIZNS0_50_GLOBAL__N__2680c7bb_12_PowKernel_cu_7dd49032_317022pow_scalar_tensor_implIhEEvRNS_18TensorIteratorBaseET_EUlhE_EEvS6_RKS7_EUliE_EEviT1_,"ax",@progbits
	.align	128
        .global         _ZN2at6native18elementwise_kernelILi128ELi4EZNS0_15gpu_kernel_implIZNS0_50_GLOBAL__N__2680c7bb_12_PowKernel_cu_7dd49032_317022pow_scalar_tensor_implIhEEvRNS_18TensorIteratorBaseET_EUlhE_EEvS6_RKS7_EUliE_EEviT1_
        .type           _ZN2at6native18elementwise_kernelILi128ELi4EZNS0_15gpu_kernel_implIZNS0_50_GLOBAL__N__2680c7bb_12_PowKernel_cu_7dd49032_317022pow_scalar_tensor_implIhEEvRNS_18TensorIteratorBaseET_EUlhE_EEvS6_RKS7_EUliE_EEviT1_,@function
        .size           _ZN2at6native18elementwise_kernelILi128ELi4EZNS0_15gpu_kernel_implIZNS0_50_GLOBAL__N__2680c7bb_12_PowKernel_cu_7dd49032_317022pow_scalar_tensor_implIhEEvRNS_18TensorIteratorBaseET_EUlhE_EEvS6_RKS7_EUliE_EEviT1_,(.L_x_61129 - _ZN2at6native18elementwise_kernelILi128ELi4EZNS0_15gpu_kernel_implIZNS0_50_GLOBAL__N__2680c7bb_12_PowKernel_cu_7dd49032_317022pow_scalar_tensor_implIhEEvRNS_18TensorIteratorBaseET_EUlhE_EEvS6_RKS7_EUliE_EEviT1_)
        .other          _ZN2at6native18elementwise_kernelILi128ELi4EZNS0_15gpu_kernel_implIZNS0_50_GLOBAL__N__2680c7bb_12_PowKernel_cu_7dd49032_317022pow_scalar_tensor_implIhEEvRNS_18TensorIteratorBaseET_EUlhE_EEvS6_RKS7_EUliE_EEviT1_,@"STO_CUDA_ENTRY STV_DEFAULT"
_ZN2at6native18elementwise_kernelILi128ELi4EZNS0_15gpu_kernel_implIZNS0_50_GLOBAL__N__2680c7bb_12_PowKernel_cu_7dd49032_317022pow_scalar_tensor_implIhEEvRNS_18TensorIteratorBaseET_EUlhE_EEvS6_RKS7_EUliE_EEviT1_:
.text._ZN2at6native18elementwise_kernelILi128ELi4EZNS0_15gpu_kernel_implIZNS0_50_GLOBAL__N__2680c7bb_12_PowKernel_cu_7dd49032_317022pow_scalar_tensor_implIhEEvRNS_18TensorIteratorBaseET_EUlhE_EEvS6_RKS7_EUliE_EEviT1_:
        /* <DEDUP_REMOVED lines=321> */
.L_x_59845:
        /* <DEDUP_REMOVED lines=16> */
.L_x_59849:
[----:B------:R0:W5:Y:S01]  /*1510*/  LDG.E.U8 R0, desc[UR36][R4.64] ;  /* 0x0000002404007981 */ /* 0x000162000c1e1100 */
[----:B------:R-:W-:Y:S05]  /*1520*/  BRA `(.L_x_59851) ;  /* 0x0000000c005c7947 */ /* 0x000fea0003800000 */
.L_x_59848:
        /* <DEDUP_REMOVED lines=8> */
.L_x_59853:
[----:B------:R3:W5:Y:S01]  /*15b0*/  LDG.E.U8 R0, desc[UR36][R4.64] ;  /* 0x0000002404007981 */ /* 0x000762000c1e1100 */
[----:B------:R-:W-:Y:S05]  /*15c0*/  BRA `(.L_x_59851) ;  /* 0x0000000c00347947 */ /* 0x000fea0003800000 */
.L_x_59852:
[----:B------:R0:W5:Y:S01]  /*15d0*/  LDG.E.U16 R0, desc[UR36][R4.64] ;  /* 0x0000002404007981 */ /* 0x000162000c1e1500 */
[----:B------:R-:W-:Y:S05]  /*15e0*/  BRA `(.L_x_59851) ;  /* 0x0000000c002c7947 */ /* 0x000fea0003800000 */
.L_x_59847:
        /* <DEDUP_REMOVED lines=10> */
.L_x_59855:
[----:B------:R-:W2:Y:S02]  /*1690*/  LDG.E.U16 R2, desc[UR36][R4.64] ;  /* 0x0000002404027981 */ /* 0x000ea4000c1e1500 */
[----:B--2---:R-:W-:-:S06]  /*16a0*/  HADD2.F32 R2, -RZ, R2.H0_H0 ;  /* 0x20000002ff027230 */ /* 0x004fcc0000004100 */
[----:B------:R-:W0:Y:S02]  /*16b0*/  F2I.S64.TRUNC R2, R2 ;  /* 0x0000000200027311 */ /* 0x000e24000020d900 */
[----:B0-----:R-:W-:Y:S01]  /*16c0*/  PRMT R0, R2, 0x7610, R0 ;  /* 0x0000761002007816 */ /* 0x001fe20000000000 */
[----:B------:R-:W-:Y:S06]  /*16d0*/  BRA `(.L_x_59851) ;  /* 0x0000000800f07947 */ /* 0x000fec0003800000 */
.L_x_59854:
        /* <DEDUP_REMOVED lines=10> */
.L_x_59857:
[----:B------:R-:W2:Y:S02]  /*1780*/  LDG.E.U16 R4, desc[UR36][R4.64] ;  /* 0x0000002404047981 */ /* 0x000ea4000c1e1500 */
[----:B--2---:R-:W-:-:S06]  /*1790*/  HADD2.F32 R2, -RZ, R4.H0_H0 ;  /* 0x20000004ff027230 */ /* 0x004fcc0000004100 */
[----:B------:R-:W0:Y:S02]  /*17a0*/  F2I.S64.TRUNC R2, R2 ;  /* 0x0000000200027311 */ /* 0x000e24000020d900 */
[----:B0-----:R-:W-:Y:S01]  /*17b0*/  PRMT R0, R2, 0x7610, R0 ;  /* 0x0000761002007816 */ /* 0x001fe20000000000 */
[----:B------:R-:W-:Y:S06]  /*17c0*/  BRA `(.L_x_59851) ;  /* 0x0000000800b47947 */ /* 0x000fec0003800000 */
.L_x_59856:
[----:B------:R-:W2:Y:S02]  /*17d0*/  LDG.E.64 R2, desc[UR36][R4.64] ;  /* 0x0000002404027981 */ /* 0x000ea4000c1e1b00 */
[----:B--2---:R-:W0:Y:S02]  /*17e0*/  F2I.S64.F64.TRUNC R2, R2 ;  /* 0x0000000200027311 */ /* 0x004e24000030d900 */
[----:B0-----:R-:W-:Y:S01]  /*17f0*/  PRMT R0, R2, 0x7610, R0 ;  /* 0x0000761002007816 */ /* 0x001fe20000000000 */
[----:B------:R-:W-:Y:S06]  /*1800*/  BRA `(.L_x_59851) ;  /* 0x0000000800a47947 */ /* 0x000fec0003800000 */
.L_x_59846:
        /* <DEDUP_REMOVED lines=12> */
.L_x_59860:
[----:B------:R-:W2:Y:S02]  /*18d0*/  LDG.E.64 R4, desc[UR36][R4.64] ;  /* 0x0000002404047981 */ /* 0x000ea4000c1e1b00 */
[----:B--2---:R-:W0:Y:S02]  /*18e0*/  F2I.S64.F64.TRUNC R2, R4 ;  /* 0x0000000400027311 */ /* 0x004e24000030d900 */
[----:B0-----:R-:W-:Y:S01]  /*18f0*/  PRMT R0, R2, 0x7610, R0 ;  /* 0x0000761002007816 */ /* 0x001fe20000000000 */
[----:B------:R-:W-:Y:S06]  /*1900*/  BRA `(.L_x_59851) ;  /* 0x0000000800647947 */ /* 0x000fec0003800000 */
.L_x_59859:
        /* <DEDUP_REMOVED lines=27> */
.L_x_59862:
        /* <DEDUP_REMOVED lines=14> */
.L_x_59861:
[----:B------:R-:W2:Y:S02]  /*1ba0*/  LDG.E.U16 R2, desc[UR36][R4.64] ;  /* 0x0000002404027981 */ /* 0x000ea4000c1e1500 */
[----:B--2---:R-:W-:-:S06]  /*1bb0*/  IMAD.U32 R2, R2, 0x10000, RZ ;  /* 0x0001000002027824 */ /* 0x004fcc00078e00ff */
[----:B------:R-:W0:Y:S02]  /*1bc0*/  F2I.S64.TRUNC R2, R2 ;  /* 0x0000000200027311 */ /* 0x000e24000020d900 */
[----:B0-----:R-:W-:Y:S01]  /*1bd0*/  PRMT R0, R2, 0x7610, R0 ;  /* 0x0000761002007816 */ /* 0x001fe20000000000 */
[----:B------:R-:W-:Y:S06]  /*1be0*/  BRA `(.L_x_59851) ;  /* 0x0000000400ac7947 */ /* 0x000fec0003800000 */
.L_x_59858:
        /* <DEDUP_REMOVED lines=10> */
.L_x_59865:
        /* <DEDUP_REMOVED lines=21> */
.L_x_59869:
[----:B------:R-:W-:Y:S05]  /*1de0*/  BSYNC.RECONVERGENT B1 ;  /* 0x0000000000017941 */ /* 0x000fea0003800200 */
.L_x_59868:
[----:B------:R-:W-:Y:S01]  /*1df0*/  IMAD.SHL.U32 R0, R0, 0x100000, RZ ;  /* 0x0010000000007824 */ /* 0x000fe200078e00ff */
[----:B------:R-:W-:-:S04]  /*1e00*/  LEA R2, R2, 0x3b800000, 0x17 ;  /* 0x3b80000002027811 */ /* 0x000fc800078eb8ff */
[----:B------:R-:W-:-:S07]  /*1e10*/  LOP3.LUT R2, R2, R0, R7, 0xfe, !PT ;  /* 0x0000000002027212 */ /* 0x000fce00078efe07 */
.L_x_59867:
[----:B------:R-:W-:Y:S05]  /*1e20*/  BSYNC.RECONVERGENT B0 ;  /* 0x0000000000007941 */ /* 0x000fea0003800200 */
.L_x_59866:
[----:B------:R-:W0:Y:S02]  /*1e30*/  F2I.S64.TRUNC R2, R2 ;  /* 0x0000000200027311 */ /* 0x000e24000020d900 */
[----:B0-----:R-:W-:Y:S01]  /*1e40*/  PRMT R0, R2, 0x7610, R0 ;  /* 0x0000761002007816 */ /* 0x001fe20000000000 */
[----:B------:R-:W-:Y:S06]  /*1e50*/  BRA `(.L_x_59851) ;  /* 0x0000000400107947 */ /* 0x000fec0003800000 */
.L_x_59864:
        /* <DEDUP_REMOVED lines=21> */
.L_x_59873:
[----:B------:R-:W-:Y:S05]  /*1fb0*/  BSYNC.RECONVERGENT B1 ;  /* 0x0000000000017941 */ /* 0x000fea0003800200 */
.L_x_59872:
[----:B------:R-:W-:Y:S02]  /*1fc0*/  SHF.L.U32 R0, R0, 0x15, RZ ;  /* 0x0000001500007819 */ /* 0x000fe400000006ff */
[----:B------:R-:W-:-:S04]  /*1fd0*/  LEA R2, R2, 0x37800000, 0x17 ;  /* 0x3780000002027811 */ /* 0x000fc800078eb8ff */
[----:B------:R-:W-:-:S07]  /*1fe0*/  LOP3.LUT R2, R2, R0, R7, 0xfe, !PT ;  /* 0x0000000002027212 */ /* 0x000fce00078efe07 */
.L_x_59871:
[----:B------:R-:W-:Y:S05]  /*1ff0*/  BSYNC.RECONVERGENT B0 ;  /* 0x0000000000007941 */ /* 0x000fea0003800200 */
.L_x_59870:
[----:B------:R-:W0:Y:S02]  /*2000*/  F2I.S64.TRUNC R2, R2 ;  /* 0x0000000200027311 */ /* 0x000e24000020d900 */
[----:B0-----:R-:W-:Y:S01]  /*2010*/  PRMT R0, R2, 0x7610, R0 ;  /* 0x0000761002007816 */ /* 0x001fe20000000000 */
[----:B------:R-:W-:Y:S06]  /*2020*/  BRA `(.L_x_59851) ;  /* 0x00000000009c7947 */ /* 0x000fec0003800000 */
.L_x_59863:
[----:B------:R-:W-:-:S09]  /*2030*/  UISETP.NE.AND UP0, UPT, UR4, 0x1c, UPT ;  /* 0x0000001c0400788c */ /* 0x000fd2000bf05270 */
[----:B------:R-:W-:Y:S05]  /*2040*/  BRA.U !UP0, `(.L_x_59874) ;  /* 0x0000000108907547 */ /* 0x000fea000b800000 */
[----:B------:R-:W-:-:S09]  /*2050*/  UISETP.NE.AND UP0, UPT, UR4, 0x1d, UPT ;  /* 0x0000001d0400788c */ /* 0x000fd2000bf05270 */
[----:B------:R-:W-:Y:S05]  /*2060*/  BRA.U !UP0, `(.L_x_59875) ;  /* 0x0000000108807547 */ /* 0x000fea000b800000 */
[----:B------:R-:W-:-:S09]  /*2070*/  UISETP.NE.AND UP0, UPT, UR4, 0x2c, UPT ;  /* 0x0000002c0400788c */ /* 0x000fd2000bf05270 */
[----:B------:R-:W-:Y:S05]  /*2080*/  BRA.U !UP0, `(.L_x_59876) ;  /* 0x0000000108487547 */ /* 0x000fea000b800000 */
.L_x_59850:
        /* <DEDUP_REMOVED lines=16> */
.L_x_59877:
[----:B------:R-:W-:Y:S01]  /*2190*/  PRMT R0, RZ, 0x7610, R0 ;  /* 0x00007610ff007816 */ /* 0x000fe20000000000 */
[----:B------:R-:W-:Y:S06]  /*21a0*/  BRA `(.L_x_59851) ;  /* 0x00000000003c7947 */ /* 0x000fec0003800000 */
.L_x_59876:
        /* <DEDUP_REMOVED lines=8> */
.L_x_59879:
[----:B------:R-:W-:Y:S05]  /*2230*/  BSYNC.RECONVERGENT B0 ;  /* 0x0000000000007941 */ /* 0x000fea0003800200 */
.L_x_59878:
[----:B------:R-:W0:Y:S02]  /*2240*/  F2I.S64.TRUNC R2, R2 ;  /* 0x0000000200027311 */ /* 0x000e24000020d900 */
[----:B0-----:R-:W-:Y:S01]  /*2250*/  PRMT R0, R2, 0x7610, R0 ;  /* 0x0000761002007816 */ /* 0x001fe20000000000 */
[----:B------:R-:W-:Y:S06]  /*2260*/  BRA `(.L_x_59851) ;  /* 0x00000000000c7947 */ /* 0x000fec0003800000 */
.L_x_59875:
[----:B------:R2:W5:Y:S01]  /*2270*/  LDG.E.U8 R0, desc[UR36][R4.64] ;  /* 0x0000002404007981 */ /* 0x000562000c1e1100 */
[----:B------:R-:W-:Y:S05]  /*2280*/  BRA `(.L_x_59851) ;  /* 0x0000000000047947 */ /* 0x000fea0003800000 */
.L_x_59874:
[----:B------:R1:W5:Y:S02]  /*2290*/  LDG.E.U8 R0, desc[UR36][R4.64] ;  /* 0x0000002404007981 */ /* 0x000364000c1e1100 */
.L_x_59851:
[----:B-----5:R-:W-:Y:S01]  /*22a0*/  LOP3.LUT P0, RZ, R0, 0xff, RZ, 0xc0, !PT ;  /* 0x000000ff00ff7812 */ /* 0x020fe2000780c0ff */
[----:B------:R-:W-:Y:S01]  /*22b0*/  BSSY.RECONVERGENT B0, `(.L_x_59880) ;  /* 0x0000011000007945 */ /* 0x000fe20003800200 */
[----:B01234-:R-:W-:-:S11]  /*22c0*/  IMAD.MOV.U32 R5, RZ, RZ, 0x1 ;  /* 0x00000001ff057424 */ /* 0x01ffd600078e00ff */
[----:B------:R-:W-:Y:S05]  /*22d0*/  @!P0 BRA `(.L_x_59881) ;  /* 0x0000000000388947 */ /* 0x000fea0003800000 */
[----:B------:R-:W-:Y:S01]  /*22e0*/  IMAD.MOV.U32 R5, RZ, RZ, 0x1 ;  /* 0x00000001ff057424 */ /* 0x000fe200078e00ff */
[----:B------:R-:W-:-:S07]  /*22f0*/  PRMT R2, R18, 0x7610, R2 ;  /* 0x0000761012027816 */ /* 0x000fce0000000002 */
.L_x_59882:
        /* <DEDUP_REMOVED lines=12> */
.L_x_59881:
[----:B------:R-:W-:Y:S05]  /*23c0*/  BSYNC.RECONVERGENT B0 ;  /* 0x0000000000007941 */ /* 0x000fea0003800200 */
.L_x_59880:
        /* <DEDUP_REMOVED lines=17> */
.L_x_59887:
[----:B------:R0:W-:Y:S01]  /*24e0*/  STG.E.U8 desc[UR36][R2.64], R5 ;  /* 0x0000000502007986 */ /* 0x0001e2000c101124 */
[----:B------:R-:W-:Y:S05]  /*24f0*/  BRA `(.L_x_59889) ;  /* 0x0000000c00547947 */ /* 0x000fea0003800000 */
.L_x_59886:
        /* <DEDUP_REMOVED lines=10> */
.L_x_59891:
[----:B------:R-:W-:-:S05]  /*25a0*/  LOP3.LUT R5, R5, 0xff, RZ, 0xc0, !PT ;  /* 0x000000ff05057812 */ /* 0x000fca00078ec0ff */
[----:B------:R0:W-:Y:S01]  /*25b0*/  STG.E desc[UR36][R2.64], R5 ;  /* 0x0000000502007986 */ /* 0x0001e2000c101924 */
[----:B------:R-:W-:Y:S05]  /*25c0*/  BRA `(.L_x_59889) ;  /* 0x0000000c00207947 */ /* 0x000fea0003800000 */
.L_x_59890:
[----:B------:R-:W-:-:S05]  /*25d0*/  LOP3.LUT R5, R5, 0xff, RZ, 0xc0, !PT ;  /* 0x000000ff05057812 */ /* 0x000fca00078ec0ff */
[----:B------:R0:W-:Y:S01]  /*25e0*/  STG.E.U16 desc[UR36][R2.64], R5 ;  /* 0x0000000502007986 */ /* 0x0001e2000c101524 */
[----:B------:R-:W-:Y:S05]  /*25f0*/  BRA `(.L_x_59889) ;  /* 0x0000000c00147947 */ /* 0x000fea0003800000 */
.L_x_59885:
        /* <DEDUP_REMOVED lines=10> */
.L_x_59893:
[----:B------:R-:W-:-:S04]  /*26a0*/  LOP3.LUT R5, R5, 0xff, RZ, 0xc0, !PT ;  /* 0x000000ff05057812 */ /* 0x000fc800078ec0ff */
[----:B------:R-:W0:Y:S02]  /*26b0*/  I2F.U16 R0, R5 ;  /* 0x0000000500007306 */ /* 0x000e240000101000 */
[----:B0-----:R-:W-:-:S05]  /*26c0*/  F2FP.F16.F32.PACK_AB R0, RZ, R0 ;  /* 0x00000000ff00723e */ /* 0x001fca00000000ff */
[----:B------:R0:W-:Y:S01]  /*26d0*/  STG.E.U16 desc[UR36][R2.64], R0 ;  /* 0x0000000002007986 */ /* 0x0001e2000c101524 */
[----:B------:R-:W-:Y:S05]  /*26e0*/  BRA `(.L_x_59889) ;  /* 0x0000000800d87947 */ /* 0x000fea0003800000 */
.L_x_59892:
        /* <DEDUP_REMOVED lines=11> */
.L_x_59895:
[----:B------:R-:W-:-:S06]  /*27a0*/  LOP3.LUT R5, R5, 0xff, RZ, 0xc0, !PT ;  /* 0x000000ff05057812 */ /* 0x000fcc00078ec0ff */
[----:B------:R-:W0:Y:S02]  /*27b0*/  I2F.U16 R5, R5 ;  /* 0x0000000500057306 */ /* 0x000e240000101000 */
[----:B0-----:R-:W-:-:S04]  /*27c0*/  F2FP.F16.F32.PACK_AB R5, RZ, R5 ;  /* 0x00000005ff05723e */ /* 0x001fc800000000ff */
[----:B------:R-:W-:-:S05]  /*27d0*/  PRMT R5, R5, 0x5410, RZ ;  /* 0x0000541005057816 */ /* 0x000fca00000000ff */
[----:B------:R2:W-:Y:S01]  /*27e0*/  STG.E desc[UR36][R2.64], R5 ;  /* 0x0000000502007986 */ /* 0x0005e2000c101924 */
[----:B------:R-:W-:Y:S05]  /*27f0*/  BRA `(.L_x_59889) ;  /* 0x0000000800947947 */ /* 0x000fea0003800000 */
.L_x_59894:
[----:B------:R-:W-:-:S06]  /*2800*/  LOP3.LUT R5, R5, 0xff, RZ, 0xc0, !PT ;  /* 0x000000ff05057812 */ /* 0x000fcc00078ec0ff */
[----:B------:R-:W0:Y:S02]  /*2810*/  I2F.F64.U16 R4, R5 ;  /* 0x0000000500047312 */ /* 0x000e240000101800 */
[----:B0-----:R4:W-:Y:S01]  /*2820*/  STG.E.64 desc[UR36][R2.64], R4 ;  /* 0x0000000402007986 */ /* 0x0019e2000c101b24 */
[----:B------:R-:W-:Y:S05]  /*2830*/  BRA `(.L_x_59889) ;  /* 0x0000000800847947 */ /* 0x000fea0003800000 */
.L_x_59884:
        /* <DEDUP_REMOVED lines=12> */
.L_x_59898:
[----:B------:R-:W-:Y:S02]  /*2900*/  LOP3.LUT R5, R5, 0xff, RZ, 0xc0, !PT ;  /* 0x000000ff05057812 */ /* 0x000fe400078ec0ff */
[----:B------:R-:W-:-:S04]  /*2910*/  CS2R R6, SRZ ;  /* 0x0000000000067805 */ /* 0x000fc8000001ff00 */
[----:B------:R-:W0:Y:S02]  /*2920*/  I2F.F64.U16 R4, R5 ;  /* 0x0000000500047312 */ /* 0x000e240000101800 */
[----:B0-----:R0:W-:Y:S01]  /*2930*/  STG.E.128 desc[UR36][R2.64], R4 ;  /* 0x0000000402007986 */ /* 0x0011e2000c101d24 */
[----:B------:R-:W-:Y:S05]  /*2940*/  BRA `(.L_x_59889) ;  /* 0x0000000800407947 */ /* 0x000fea0003800000 */
.L_x_59897:
        /* <DEDUP_REMOVED lines=18> */
.L_x_59902:
[----:B------:R-:W-:Y:S05]  /*2a70*/  BSYNC.RECONVERGENT B0 ;  /* 0x0000000000007941 */ /* 0x000fea0003800200 */
.L_x_59901:
[----:B------:R0:W-:Y:S01]  /*2a80*/  STG.E.U8 desc[UR36][R2.64], R5 ;  /* 0x0000000502007986 */ /* 0x0001e2000c101124 */
[----:B------:R-:W-:Y:S05]  /*2a90*/  BRA `(.L_x_59889) ;  /* 0x0000000400ec7947 */ /* 0x000fea0003800000 */
.L_x_59900:
        /* <DEDUP_REMOVED lines=17> */
.L_x_59899:
[----:B------:R-:W-:-:S04]  /*2bb0*/  LOP3.LUT R5, R5, 0xff, RZ, 0xc0, !PT ;  /* 0x000000ff05057812 */ /* 0x000fc800078ec0ff */
[----:B------:R-:W0:Y:S02]  /*2bc0*/  I2F.U16 R0, R5 ;  /* 0x0000000500007306 */ /* 0x000e240000101000 */
[----:B0-----:R-:W-:-:S05]  /*2bd0*/  F2FP.BF16.F32.PACK_AB R0, RZ, R0 ;  /* 0x00000000ff00723e */ /* 0x001fca00000010ff */
[----:B------:R0:W-:Y:S01]  /*2be0*/  STG.E.U16 desc[UR36][R2.64], R0 ;  /* 0x0000000002007986 */ /* 0x0001e2000c101524 */
[----:B------:R-:W-:Y:S05]  /*2bf0*/  BRA `(.L_x_59889) ;  /* 0x0000000400947947 */ /* 0x000fea0003800000 */
.L_x_59896:
        /* <DEDUP_REMOVED lines=11> */
.L_x_59905:
[----:B------:R-:W-:Y:S01]  /*2cb0*/  LOP3.LUT R5, R5, 0xff, RZ, 0xc0, !PT ;  /* 0x000000ff05057812 */ /* 0x000fe200078ec0ff */
[----:B------:R-:W-:Y:S01]  /*2cc0*/  BSSY.RECONVERGENT B0, `(.L_x_59906) ;  /* 0x0000012000007945 */ /* 0x000fe20003800200 */
[----:B------:R-:W-:-:S04]  /*2cd0*/  HFMA2 R0, -RZ, RZ, 0, 7.62939453125e-06 ;  /* 0x00000080ff007431 */ /* 0x000fc800000001ff */
        /* <DEDUP_REMOVED lines=10> */
.L_x_59908:
[----:B------:R-:W-:-:S04]  /*2d80*/  SHF.R.U32.HI R0, RZ, 0x14, R5 ;  /* 0x00000014ff007819 */ /* 0x000fc80000011605 */
[----:B------:R-:W-:-:S04]  /*2d90*/  LOP3.LUT R0, R0, 0x1, RZ, 0xc0, !PT ;  /* 0x0000000100007812 */ /* 0x000fc800078ec0ff */
[----:B------:R-:W-:-:S04]  /*2da0*/  IADD3 R0, PT, PT, R5, 0x487ffff, R0 ;  /* 0x0487ffff05007810 */ /* 0x000fc80007ffe000 */
[----:B------:R-:W-:-:S04]  /*2db0*/  SHF.R.U32.HI R0, RZ, 0x14, R0 ;  /* 0x00000014ff007819 */ /* 0x000fc80000011600 */
[----:B------:R-:W-:-:S07]  /*2dc0*/  LOP3.LUT R4, R0, 0xff, RZ, 0xc0, !PT ;  /* 0x000000ff00047812 */ /* 0x000fce00078ec0ff */
.L_x_59909:
[----:B------:R-:W-:-:S07]  /*2dd0*/  PRMT R0, R4, 0x7610, R0 ;  /* 0x0000761004007816 */ /* 0x000fce0000000000 */
.L_x_59907:
[----:B------:R-:W-:Y:S05]  /*2de0*/  BSYNC.RECONVERGENT B0 ;  /* 0x0000000000007941 */ /* 0x000fea0003800200 */
.L_x_59906:
[----:B------:R0:W-:Y:S01]  /*2df0*/  STG.E.U8 desc[UR36][R2.64], R0 ;  /* 0x0000000002007986 */ /* 0x0001e2000c101124 */
[----:B------:R-:W-:Y:S05]  /*2e00*/  BRA `(.L_x_59889) ;  /* 0x0000000400107947 */ /* 0x000fea0003800000 */
.L_x_59904:
        /* <DEDUP_REMOVED lines=13> */
.L_x_59912:
[----:B------:R-:W-:-:S04]  /*2ee0*/  SHF.R.U32.HI R0, RZ, 0x15, R5 ;  /* 0x00000015ff007819 */ /* 0x000fc80000011605 */
[----:B------:R-:W-:-:S04]  /*2ef0*/  LOP3.LUT R0, R0, 0x1, RZ, 0xc0, !PT ;  /* 0x0000000100007812 */ /* 0x000fc800078ec0ff */
[----:B------:R-:W-:-:S04]  /*2f00*/  IADD3 R0, PT, PT, R5, 0x88fffff, R0 ;  /* 0x088fffff05007810 */ /* 0x000fc80007ffe000 */
[----:B------:R-:W-:-:S04]  /*2f10*/  SHF.R.U32.HI R0, RZ, 0x15, R0 ;  /* 0x00000015ff007819 */ /* 0x000fc80000011600 */
[----:B------:R-:W-:-:S07]  /*2f20*/  LOP3.LUT R4, R0, 0xff, RZ, 0xc0, !PT ;  /* 0x000000ff00047812 */ /* 0x000fce00078ec0ff */
.L_x_59913:
[----:B------:R-:W-:-:S07]  /*2f30*/  PRMT R0, R4, 0x7610, R0 ;  /* 0x0000761004007816 */ /* 0x000fce0000000000 */
.L_x_59911:
[----:B------:R-:W-:Y:S05]  /*2f40*/  BSYNC.RECONVERGENT B0 ;  /* 0x0000000000007941 */ /* 0x000fea0003800200 */
.L_x_59910:
[----:B------:R0:W-:Y:S01]  /*2f50*/  STG.E.U8 desc[UR36][R2.64], R0 ;  /* 0x0000000002007986 */ /* 0x0001e2000c101124 */
[----:B------:R-:W-:Y:S05]  /*2f60*/  BRA `(.L_x_59889) ;  /* 0x0000000000b87947 */ /* 0x000fea0003800000 */
.L_x_59903:
[----:B------:R-:W-:-:S09]  /*2f70*/  UISETP.NE.AND UP0, UPT, UR4, 0x1c, UPT ;  /* 0x0000001c0400788c */ /* 0x000fd2000bf05270 */
[----:B------:R-:W-:Y:S05]  /*2f80*/  BRA.U !UP0, `(.L_x_59914) ;  /* 0x0000000108a87547 */ /* 0x000fea000b800000 */
[----:B------:R-:W-:-:S09]  /*2f90*/  UISETP.NE.AND UP0, UPT, UR4, 0x1d, UPT ;  /* 0x0000001d0400788c */ /* 0x000fd2000bf05270 */
[----:B------:R-:W-:Y:S05]  /*2fa0*/  BRA.U !UP0, `(.L_x_59915) ;  /* 0x0000000108907547 */ /* 0x000fea000b800000 */
[----:B------:R-:W-:-:S09]  /*2fb0*/  UISETP.NE.AND UP0, UPT, UR4, 0x2c, UPT ;  /* 0x0000002c0400788c */ /* 0x000fd2000bf05270 */
[----:B------:R-:W-:Y:S05]  /*2fc0*/  BRA.U !UP0, `(.L_x_59916) ;  /* 0x0000000108447547 */ /* 0x000fea000b800000 */
.L_x_59888:
        /* <DEDUP_REMOVED lines=16> */
.L_x_59917:
[----:B------:R-:W-:Y:S05]  /*30d0*/  BRA `(.L_x_59889) ;  /* 0x00000000005c7947 */ /* 0x000fea0003800000 */
.L_x_59916:
        /* <DEDUP_REMOVED lines=17> */
.L_x_59915:
[----:B------:R-:W-:Y:S01]  /*31f0*/  LOP3.LUT R4, R5, 0xff, RZ, 0xc0, !PT ;  /* 0x000000ff05047812 */ /* 0x000fe200078ec0ff */
[----:B------:R-:W-:-:S05]  /*3200*/  IMAD.MOV.U32 R5, RZ, RZ, RZ ;  /* 0x000000ffff057224 */ /* 0x000fca00078e00ff */
[----:B------:R0:W-:Y:S01]  /*3210*/  STG.E.64 desc[UR36][R2.64], R4 ;  /* 0x0000000402007986 */ /* 0x0001e2000c101b24 */
[----:B------:R-:W-:Y:S05]  /*3220*/  BRA `(.L_x_59889) ;  /* 0x0000000000087947 */ /* 0x000fea0003800000 */
.L_x_59914:
[----:B------:R-:W-:-:S05]  /*3230*/  LOP3.LUT R5, R5, 0xff, RZ, 0xc0, !PT ;  /* 0x000000ff05057812 */ /* 0x000fca00078ec0ff */
[----:B------:R0:W-:Y:S02]  /*3240*/  STG.E desc[UR36][R2.64], R5 ;  /* 0x0000000502007986 */ /* 0x0001e4000c101924 */
.L_x_59889:
[----:B------:R-:W-:Y:S05]  /*3250*/  BSYNC.RECONVERGENT B6 ;  /* 0x0000000000067941 */ /* 0x000fea0003800200 */
.L_x_59883:
[----:B------:R-:W-:-:S07]  /*3260*/  IADD3 R17, PT, PT, R17, 0x80, RZ ;  /* 0x0000008011117810 */ /* 0x000fce0007ffe0ff */
.L_x_59844:
[----:B------:R-:W-:Y:S05]  /*3270*/  BSYNC.RECONVERGENT B7 ;  /* 0x0000000000077941 */ /* 0x000fea0003800200 */
.L_x_59843:
        /* <DEDUP_REMOVED lines=307> */
.L_x_59920:
        /* <DEDUP_REMOVED lines=16> */
.L_x_59924:
[----:B------:R0:W5:Y:S01]  /*46b0*/  LDG.E.U8 R0, desc[UR36][R4.64] ;  /* 0x0000002404007981 */ /* 0x000162000c1e1100 */
[----:B------:R-:W-:Y:S05]  /*46c0*/  BRA `(.L_x_59926) ;  /* 0x0000000c005c7947 */ /* 0x000fea0003800000 */
.L_x_59923:
        /* <DEDUP_REMOVED lines=8> */
.L_x_59928:
[----:B------:R0:W5:Y:S01]  /*4750*/  LDG.E.U8 R0, desc[UR36][R4.64] ;  /* 0x0000002404007981 */ /* 0x000162000c1e1100 */
[----:B------:R-:W-:Y:S05]  /*4760*/  BRA `(.L_x_59926) ;  /* 0x0000000c00347947 */ /* 0x000fea0003800000 */
.L_x_59927:
[----:B------:R0:W5:Y:S01]  /*4770*/  LDG.E.U16 R0, desc[UR36][R4.64] ;  /* 0x0000002404007981 */ /* 0x000162000c1e1500 */
[----:B------:R-:W-:Y:S05]  /*4780*/  BRA `(.L_x_59926) ;  /* 0x0000000c002c7947 */ /* 0x000fea0003800000 */
.L_x_59922:
        /* <DEDUP_REMOVED lines=10> */
.L_x_59930:
[----:B---3--:R-:W2:Y:S02]  /*4830*/  LDG.E.U16 R2, desc[UR36][R4.64] ;  /* 0x0000002404027981 */ /* 0x008ea4000c1e1500 */
[----:B--2---:R-:W-:-:S06]  /*4840*/  HADD2.F32 R2, -RZ, R2.H0_H0 ;  /* 0x20000002ff027230 */ /* 0x004fcc0000004100 */
[----:B------:R-:W0:Y:S02]  /*4850*/  F2I.S64.TRUNC R2, R2 ;  /* 0x0000000200027311 */ /* 0x000e24000020d900 */
[----:B0-----:R-:W-:Y:S01]  /*4860*/  PRMT R0, R2, 0x7610, R0 ;  /* 0x0000761002007816 */ /* 0x001fe20000000000 */
[----:B------:R-:W-:Y:S06]  /*4870*/  BRA `(.L_x_59926) ;  /* 0x0000000800f07947 */ /* 0x000fec0003800000 */
.L_x_59929:
        /* <DEDUP_REMOVED lines=10> */
.L_x_59932:
[----:B------:R-:W3:Y:S02]  /*4920*/  LDG.E.U16 R4, desc[UR36][R4.64] ;  /* 0x0000002404047981 */ /* 0x000ee4000c1e1500 */
[----:B---3--:R-:W-:-:S06]  /*4930*/  HADD2.F32 R2, -RZ, R4.H0_H0 ;  /* 0x20000004ff027230 */ /* 0x008fcc0000004100 */
[----:B------:R-:W0:Y:S02]  /*4940*/  F2I.S64.TRUNC R2, R2 ;  /* 0x0000000200027311 */ /* 0x000e24000020d900 */
[----:B0-----:R-:W-:Y:S01]  /*4950*/  PRMT R0, R2, 0x7610, R0 ;  /* 0x0000761002007816 */ /* 0x001fe20000000000 */
[----:B------:R-:W-:Y:S06]  /*4960*/  BRA `(.L_x_59926) ;  /* 0x0000000800b47947 */ /* 0x000fec0003800000 */
.L_x_59931:
[----:B---3--:R-:W2:Y:S02]  /*4970*/  LDG.E.64 R2, desc[UR36][R4.64] ;  /* 0x0000002404027981 */ /* 0x008ea4000c1e1b00 */
[----:B--2---:R-:W0:Y:S02]  /*4980*/  F2I.S64.F64.TRUNC R2, R2 ;  /* 0x0000000200027311 */ /* 0x004e24000030d900 */
[----:B0-----:R-:W-:Y:S01]  /*4990*/  PRMT R0, R2, 0x7610, R0 ;  /* 0x0000761002007816 */ /* 0x001fe20000000000 */
[----:B------:R-:W-:Y:S06]  /*49a0*/  BRA `(.L_x_59926) ;  /* 0x0000000800a47947 */ /* 0x000fec0003800000 */
.L_x_59921:
        /* <DEDUP_REMOVED lines=12> */
.L_x_59935:
[----:B------:R-:W3:Y:S02]  /*4a70*/  LDG.E.64 R4, desc[UR36][R4.64] ;  /* 0x0000002404047981 */ /* 0x000ee4000c1e1b00 */
[----:B---3--:R-:W0:Y:S02]  /*4a80*/  F2I.S64.F64.TRUNC R2, R4 ;  /* 0x0000000400027311 */ /* 0x008e24000030d900 */
[----:B0-----:R-:W-:Y:S01]  /*4a90*/  PRMT R0, R2, 0x7610, R0 ;  /* 0x0000761002007816 */ /* 0x001fe20000000000 */
[----:B------:R-:W-:Y:S06]  /*4aa0*/  BRA `(.L_x_59926) ;  /* 0x0000000800647947 */ /* 0x000fec0003800000 */
.L_x_59934:
        /* <DEDUP_REMOVED lines=27> */
.L_x_59937:
        /* <DEDUP_REMOVED lines=14> */
.L_x_59936:
[----:B---3--:R-:W2:Y:S02]  /*4d40*/  LDG.E.U16 R2, desc[UR36][R4.64] ;  /* 0x0000002404027981 */ /* 0x008ea4000c1e1500 */
[----:B--2---:R-:W-:-:S06]  /*4d50*/  IMAD.U32 R2, R2, 0x10000, RZ ;  /* 0x0001000002027824 */ /* 0x004fcc00078e00ff */
[----:B------:R-:W0:Y:S02]  /*4d60*/  F2I.S64.TRUNC R2, R2 ;  /* 0x0000000200027311 */ /* 0x000e24000020d900 */
[----:B0-----:R-:W-:Y:S01]  /*4d70*/  PRMT R0, R2, 0x7610, R0 ;  /* 0x0000761002007816 */ /* 0x001fe20000000000 */
[----:B------:R-:W-:Y:S06]  /*4d80*/  BRA `(.L_x_59926) ;  /* 0x0000000400ac7947 */ /* 0x000fec0003800000 */
.L_x_59933:
        /* <DEDUP_REMOVED lines=10> */
.L_x_59940:
        /* <DEDUP_REMOVED lines=21> */
.L_x_59944:
[----:B------:R-:W-:Y:S05]  /*4f80*/  BSYNC.RECONVERGENT B1 ;  /* 0x0000000000017941 */ /* 0x000fea0003800200 */
.L_x_59943:
[----:B------:R-:W-:Y:S02]  /*4f90*/  SHF.L.U32 R0, R0, 0x14, RZ ;  /* 0x0000001400007819 */ /* 0x000fe400000006ff */
[----:B------:R-:W-:-:S04]  /*4fa0*/  LEA R2, R2, 0x3b800000, 0x17 ;  /* 0x3b80000002027811 */ /* 0x000fc800078eb8ff */
[----:B------:R-:W-:-:S07]  /*4fb0*/  LOP3.LUT R2, R2, R0, R7, 0xfe, !PT ;  /* 0x0000000002027212 */ /* 0x000fce00078efe07 */
.L_x_59942:
[----:B------:R-:W-:Y:S05]  /*4fc0*/  BSYNC.RECONVERGENT B0 ;  /* 0x0000000000007941 */ /* 0x000fea0003800200 */
.L_x_59941:
[----:B------:R-:W0:Y:S02]  /*4fd0*/  F2I.S64.TRUNC R2, R2 ;  /* 0x0000000200027311 */ /* 0x000e24000020d900 */
[----:B0-----:R-:W-:Y:S01]  /*4fe0*/  PRMT R0, R2, 0x7610, R0 ;  /* 0x0000761002007816 */ /* 0x001fe20000000000 */
[----:B------:R-:W-:Y:S06]  /*4ff0*/  BRA `(.L_x_59926) ;  /* 0x0000000400107947 */ /* 0x000fec0003800000 */
.L_x_59939:
        /* <DEDUP_REMOVED lines=21> */
.L_x_59948:
[----:B------:R-:W-:Y:S05]  /*5150*/  BSYNC.RECONVERGENT B1 ;  /* 0x0000000000017941 */ /* 0x000fea0003800200 */
.L_x_59947:
[----:B------:R-:W-:Y:S01]  /*5160*/  IMAD.SHL.U32 R0, R0, 0x200000, RZ ;  /* 0x0020000000007824 */ /* 0x000fe200078e00ff */
[----:B------:R-:W-:-:S04]  /*5170*/  LEA R2, R2, 0x37800000, 0x17 ;  /* 0x3780000002027811 */ /* 0x000fc800078eb8ff */
[----:B------:R-:W-:-:S07]  /*5180*/  LOP3.LUT R2, R2, R0, R7, 0xfe, !PT ;  /* 0x0000000002027212 */ /* 0x000fce00078efe07 */
.L_x_59946:
[----:B------:R-:W-:Y:S05]  /*5190*/  BSYNC.RECONVERGENT B0 ;  /* 0x0000000000007941 */ /* 0x000fea0003800200 */
.L_x_59945:
[----:B------:R-:W0:Y:S02]  /*51a0*/  F2I.S64.TRUNC R2, R2 ;  /* 0x0000000200027311 */ /* 0x000e24000020d900 */
[----:B0-----:R-:W-:Y:S01]  /*51b0*/  PRMT R0, R2, 0x7610, R0 ;  /* 0x0000761002007816 */ /* 0x001fe20000000000 */
[----:B------:R-:W-:Y:S06]  /*51c0*/  BRA `(.L_x_59926) ;  /* 0x00000000009c7947 */ /* 0x000fec0003800000 */
.L_x_59938:
        /* <DEDUP_REMOVED lines=14> */
.L_x_59952:
[----:B------:R-:W-:Y:S05]  /*52b0*/  BSYNC.RECONVERGENT B0 ;  /* 0x0000000000007941 */ /* 0x000fea0003800200 */
.L_x_59951:
[----:B------:R-:W0:Y:S02]  /*52c0*/  F2I.S64.TRUNC R2, R2 ;  /* 0x0000000200027311 */ /* 0x000e24000020d900 */
[----:B0-----:R-:W-:Y:S01]  /*52d0*/  PRMT R0, R2, 0x7610, R0 ;  /* 0x0000761002007816 */ /* 0x001fe20000000000 */
[----:B------:R-:W-:Y:S06]  /*52e0*/  BRA `(.L_x_59926) ;  /* 0x0000000000547947 */ /* 0x000fec0003800000 */
.L_x_59925:
        /* <DEDUP_REMOVED lines=16> */
.L_x_59953:
[----:B------:R-:W-:Y:S01]  /*53f0*/  PRMT R0, RZ, 0x7610, R0 ;  /* 0x00007610ff007816 */ /* 0x000fe20000000000 */
[----:B------:R-:W-:Y:S06]  /*5400*/  BRA `(.L_x_59926) ;  /* 0x00000000000c7947 */ /* 0x000fec0003800000 */
.L_x_59950:
[----:B------:R1:W5:Y:S01]  /*5410*/  LDG.E.U8 R0, desc[UR36][R4.64] ;  /* 0x0000002404007981 */ /* 0x000362000c1e1100 */
[----:B------:R-:W-:Y:S05]  /*5420*/  BRA `(.L_x_59926) ;  /* 0x0000000000047947 */ /* 0x000fea0003800000 */
.L_x_59949:
[----:B------:R2:W5:Y:S02]  /*5430*/  LDG.E.U8 R0, desc[UR36][R4.64] ;  /* 0x0000002404007981 */ /* 0x000564000c1e1100 */
.L_x_59926:
[----:B-----5:R-:W-:Y:S01]  /*5440*/  LOP3.LUT P0, RZ, R0, 0xff, RZ, 0xc0, !PT ;  /* 0x000000ff00ff7812 */ /* 0x020fe2000780c0ff */
[----:B------:R-:W-:Y:S01]  /*5450*/  BSSY.RECONVERGENT B0, `(.L_x_59954) ;  /* 0x0000011000007945 */ /* 0x000fe20003800200 */
[----:B012-4-:R-:W-:-:S11]  /*5460*/  IMAD.MOV.U32 R5, RZ, RZ, 0x1 ;  /* 0x00000001ff057424 */ /* 0x017fd600078e00ff */
[----:B------:R-:W-:Y:S05]  /*5470*/  @!P0 BRA `(.L_x_59955) ;  /* 0x0000000000388947 */ /* 0x000fea0003800000 */
[----:B------:R-:W-:Y:S01]  /*5480*/  IMAD.MOV.U32 R5, RZ, RZ, 0x1 ;  /* 0x00000001ff057424 */ /* 0x000fe200078e00ff */
[----:B---3--:R-:W-:-:S07]  /*5490*/  PRMT R2, R18, 0x7610, R2 ;  /* 0x0000761012027816 */ /* 0x008fce0000000002 */
.L_x_59956:
        /* <DEDUP_REMOVED lines=12> */
.L_x_59955:
[----:B------:R-:W-:Y:S05]  /*5560*/  BSYNC.RECONVERGENT B0 ;  /* 0x0000000000007941 */ /* 0x000fea0003800200 */
.L_x_59954:
[----:B------:R-:W3:Y:S01]  /*5570*/  LDCU.64 UR6, c[0x0][0x580] ;  /* 0x0000b000ff0677ac */ /* 0x000ee20008000a00 */
[----:B------:R-:W-:Y:S01]  /*5580*/  BSSY.RECONVERGENT B6, `(.L_x_59957) ;  /* 0x00000e6000067945 */ /* 0x000fe20003800200 */
        /* <DEDUP_REMOVED lines=15> */
.L_x_59961:
[----:B------:R0:W-:Y:S01]  /*5680*/  STG.E.U8 desc[UR36][R2.64], R5 ;  /* 0x0000000502007986 */ /* 0x0001e2000c101124 */
[----:B------:R-:W-:Y:S05]  /*5690*/  BRA `(.L_x_59963) ;  /* 0x0000000c00507947 */ /* 0x000fea0003800000 */
.L_x_59960:
        /* <DEDUP_REMOVED lines=10> */
.L_x_59965:
[----:B------:R-:W-:-:S05]  /*5740*/  LOP3.LUT R5, R5, 0xff, RZ, 0xc0, !PT ;  /* 0x000000ff05057812 */ /* 0x000fca00078ec0ff */
[----:B------:R0:W-:Y:S01]  /*5750*/  STG.E desc[UR36][R2.64], R5 ;  /* 0x0000000502007986 */ /* 0x0001e2000c101924 */
[----:B------:R-:W-:Y:S05]  /*5760*/  BRA `(.L_x_59963) ;  /* 0x0000000c001c7947 */ /* 0x000fea0003800000 */
.L_x_59964:
[----:B------:R-:W-:-:S05]  /*5770*/  LOP3.LUT R5, R5, 0xff, RZ, 0xc0, !PT ;  /* 0x000000ff05057812 */ /* 0x000fca00078ec0ff */
[----:B------:R0:W-:Y:S01]  /*5780*/  STG.E.U16 desc[UR36][R2.64], R5 ;  /* 0x0000000502007986 */ /* 0x0001e2000c101524 */
[----:B------:R-:W-:Y:S05]  /*5790*/  BRA `(.L_x_59963) ;  /* 0x0000000c00107947 */ /* 0x000fea0003800000 */
.L_x_59959:
        /* <DEDUP_REMOVED lines=10> */
.L_x_59967:
[----:B------:R-:W-:-:S04]  /*5840*/  LOP3.LUT R5, R5, 0xff, RZ, 0xc0, !PT ;  /* 0x000000ff05057812 */ /* 0x000fc800078ec0ff */
[----:B------:R-:W0:Y:S02]  /*5850*/  I2F.U16 R0, R5 ;  /* 0x0000000500007306 */ /* 0x000e240000101000 */
[----:B0-----:R-:W-:-:S05]  /*5860*/  F2FP.F16.F32.PACK_AB R0, RZ, R0 ;  /* 0x00000000ff00723e */ /* 0x001fca00000000ff */
[----:B------:R0:W-:Y:S01]  /*5870*/  STG.E.U16 desc[UR36][R2.64], R0 ;  /* 0x0000000002007986 */ /* 0x0001e2000c101524 */
[----:B------:R-:W-:Y:S05]  /*5880*/  BRA `(.L_x_59963) ;  /* 0x0000000800d47947 */ /* 0x000fea0003800000 */
.L_x_59966:
        /* <DEDUP_REMOVED lines=11> */
.L_x_59969:
[----:B------:R-:W-:-:S06]  /*5940*/  LOP3.LUT R5, R5, 0xff, RZ, 0xc0, !PT ;  /* 0x000000ff05057812 */ /* 0x000fcc00078ec0ff */
[----:B------:R-:W0:Y:S02]  /*5950*/  I2F.U16 R5, R5 ;  /* 0x0000000500057306 */ /* 0x000e240000101000 */
[----:B0-----:R-:W-:-:S04]  /*5960*/  F2FP.F16.F32.PACK_AB R5, RZ, R5 ;  /* 0x00000005ff05723e */ /* 0x001fc800000000ff */
[----:B------:R-:W-:-:S05]  /*5970*/  PRMT R5, R5, 0x5410, RZ ;  /* 0x0000541005057816 */ /* 0x000fca00000000ff */
[----:B------:R0:W-:Y:S01]  /*5980*/  STG.E desc[UR36][R2.64], R5 ;  /* 0x0000000502007986 */ /* 0x0001e2000c101924 */
[----:B------:R-:W-:Y:S05]  /*5990*/  BRA `(.L_x_59963) ;  /* 0x0000000800907947 */ /* 0x000fea0003800000 */
.L_x_59968:
[----:B------:R-:W-:-:S06]  /*59a0*/  LOP3.LUT R5, R5, 0xff, RZ, 0xc0, !PT ;  /* 0x000000ff05057812 */ /* 0x000fcc00078ec0ff */
[----:B------:R-:W0:Y:S02]  /*59b0*/  I2F.F64.U16 R4, R5 ;  /* 0x0000000500047312 */ /* 0x000e240000101800 */
[----:B0-----:R0:W-:Y:S01]  /*59c0*/  STG.E.64 desc[UR36][R2.64], R4 ;  /* 0x0000000402007986 */ /* 0x0011e2000c101b24 */
[----:B------:R-:W-:Y:S05]  /*59d0*/  BRA `(.L_x_59963) ;  /* 0x0000000800807947 */ /* 0x000fea0003800000 */
.L_x_59958:
        /* <DEDUP_REMOVED lines=13> */
.L_x_59973:
        /* <DEDUP_REMOVED lines=18> */
.L_x_59975:
[----:B------:R-:W-:Y:S05]  /*5bd0*/  BSYNC.RECONVERGENT B0 ;  /* 0x0000000000007941 */ /* 0x000fea0003800200 */
.L_x_59974:
[----:B------:R0:W-:Y:S01]  /*5be0*/  STG.E.U8 desc[UR36][R2.64], R0 ;  /* 0x0000000002007986 */ /* 0x0001e2000c101124 */
[----:B------:R-:W-:Y:S05]  /*5bf0*/  BRA `(.L_x_59963) ;  /* 0x0000000400f87947 */ /* 0x000fea0003800000 */
.L_x_59972:
        /* <DEDUP_REMOVED lines=18> */
.L_x_59977:
[----:B------:R-:W-:Y:S05]  /*5d20*/  BSYNC.RECONVERGENT B0 ;  /* 0x0000000000007941 */ /* 0x000fea0003800200 */
.L_x_59976:
[----:B------:R0:W-:Y:S01]  /*5d30*/  STG.E.U8 desc[UR36][R2.64], R0 ;  /* 0x0000000002007986 */ /* 0x0001e2000c101124 */
[----:B------:R-:W-:Y:S05]  /*5d40*/  BRA `(.L_x_59963) ;  /* 0x0000000400a47947 */ /* 0x000fea0003800000 */
.L_x_59971:
        /* <DEDUP_REMOVED lines=23> */
.L_x_59979:
[----:B------:R-:W-:Y:S01]  /*5ec0*/  LOP3.LUT R4, R5, 0xff, RZ, 0xc0, !PT ;  /* 0x000000ff05047812 */ /* 0x000fe200078ec0ff */
[----:B------:R-:W-:-:S05]  /*5ed0*/  IMAD.MOV.U32 R5, RZ, RZ, RZ ;  /* 0x000000ffff057224 */ /* 0x000fca00078e00ff */
[----:B------:R0:W-:Y:S01]  /*5ee0*/  STG.E.64 desc[UR36][R2.64], R4 ;  /* 0x0000000402007986 */ /* 0x0001e2000c101b24 */
[----:B------:R-:W-:Y:S05]  /*5ef0*/  BRA `(.L_x_59963) ;  /* 0x0000000400387947 */ /* 0x000fea0003800000 */
.L_x_59978:
[----:B------:R-:W-:-:S05]  /*5f00*/  LOP3.LUT R5, R5, 0xff, RZ, 0xc0, !PT ;  /* 0x000000ff05057812 */ /* 0x000fca00078ec0ff */
[----:B------:R0:W-:Y:S01]  /*5f10*/  STG.E desc[UR36][R2.64], R5 ;  /* 0x0000000502007986 */ /* 0x0001e2000c101924 */
[----:B------:R-:W-:Y:S05]  /*5f20*/  BRA `(.L_x_59963) ;  /* 0x00000004002c7947 */ /* 0x000fea0003800000 */
.L_x_59970:
        /* <DEDUP_REMOVED lines=10> */
.L_x_59981:
[----:B------:R-:W-:Y:S02]  /*5fd0*/  LOP3.LUT R5, R5, 0xff, RZ, 0xc0, !PT ;  /* 0x000000ff05057812 */ /* 0x000fe400078ec0ff */
[----:B------:R-:W-:-:S04]  /*5fe0*/  CS2R R6, SRZ ;  /* 0x0000000000067805 */ /* 0x000fc8000001ff00 */
[----:B------:R-:W0:Y:S02]  /*5ff0*/  I2F.F64.U16 R4, R5 ;  /* 0x0000000500047312 */ /* 0x000e240000101800 */
[----:B0-----:R4:W-:Y:S01]  /*6000*/  STG.E.128 desc[UR36][R2.64], R4 ;  /* 0x0000000402007986 */ /* 0x0019e2000c101d24 */
[----:B------:R-:W-:Y:S05]  /*6010*/  BRA `(.L_x_59963) ;  /* 0x0000000000f07947 */ /* 0x000fea0003800000 */
.L_x_59980:
[----:B------:R-:W-:-:S09]  /*6020*/  UISETP.NE.AND UP0, UPT, UR4, 0xf, UPT ;  /* 0x0000000f0400788c */ /* 0x000fd2000bf05270 */
[----:B------:R-:W-:Y:S05]  /*6030*/  BRA.U !UP0, `(.L_x_59982) ;  /* 0x0000000108d87547 */ /* 0x000fea000b800000 */
[----:B------:R-:W-:-:S09]  /*6040*/  UISETP.NE.AND UP0, UPT, UR4, 0x17, UPT ;  /* 0x000000170400788c */ /* 0x000fd2000bf05270 */
[----:B------:R-:W-:Y:S05]  /*6050*/  BRA.U !UP0, `(.L_x_59983) ;  /* 0x0000000108887547 */ /* 0x000fea000b800000 */
[----:B------:R-:W-:-:S09]  /*6060*/  UISETP.NE.AND UP0, UPT, UR4, 0x18, UPT ;  /* 0x000000180400788c */ /* 0x000fd2000bf05270 */
[----:B------:R-:W-:Y:S05]  /*6070*/  BRA.U !UP0, `(.L_x_59984) ;  /* 0x0000000108447547 */ /* 0x000fea000b800000 */
.L_x_59962:
        /* <DEDUP_REMOVED lines=16> */
.L_x_59985:
[----:B------:R-:W-:Y:S05]  /*6180*/  BRA `(.L_x_59963) ;  /* 0x0000000000947947 */ /* 0x000fea0003800000 */
.L_x_59984:
        /* <DEDUP_REMOVED lines=12> */
.L_x_59987:
[----:B------:R-:W-:Y:S05]  /*6250*/  BSYNC.RECONVERGENT B0 ;  /* 0x0000000000007941 */ /* 0x000fea0003800200 */
.L_x_59986:
[----:B------:R3:W-:Y:S01]  /*6260*/  STG.E.U8 desc[UR36][R2.64], R5 ;  /* 0x0000000502007986 */ /* 0x0007e2000c101124 */
[----:B------:R-:W-:Y:S05]  /*6270*/  BRA `(.L_x_59963) ;  /* 0x0000000000587947 */ /* 0x000fea0003800000 */
.L_x_59983:
        /* <DEDUP_REMOVED lines=13> */
.L_x_59988:
[----:B------:R-:W-:Y:S01]  /*6350*/  IMAD.MOV.U32 R5, RZ, RZ, 0x7f ;  /* 0x0000007fff057424 */ /* 0x000fe200078e00ff */
[----:B------:R-:W-:-:S04]  /*6360*/  ISETP.GT.U32.AND P0, PT, R7, 0x7f800000, PT ;  /* 0x7f8000000700780c */ /* 0x000fc80003f04070 */
[----:B------:R-:W-:-:S05]  /*6370*/  SEL R5, R5, 0x7c, P0 ;  /* 0x0000007c05057807 */ /* 0x000fca0000000000 */
[----:B------:R2:W-:Y:S01]  /*6380*/  STG.E.U8 desc[UR36][R2.64], R5 ;  /* 0x0000000502007986 */ /* 0x0005e2000c101124 */
[----:B------:R-:W-:Y:S05]  /*6390*/  BRA `(.L_x_59963) ;  /* 0x0000000000107947 */ /* 0x000fea0003800000 */
.L_x_59982:
[----:B------:R-:W-:-:S04]  /*63a0*/  LOP3.LUT R5, R5, 0xff, RZ, 0xc0, !PT ;  /* 0x000000ff05057812 */ /* 0x000fc800078ec0ff */
[----:B------:R-:W0:Y:S02]  /*63b0*/  I2F.U16 R0, R5 ;  /* 0x0000000500007306 */ /* 0x000e240000101000 */
[----:B0-----:R-:W-:-:S05]  /*63c0*/  F2FP.BF16.F32.PACK_AB R0, RZ, R0 ;  /* 0x00000000ff00723e */ /* 0x001fca00000010ff */
[----:B------:R0:W-:Y:S02]  /*63d0*/  STG.E.U16 desc[UR36][R2.64], R0 ;  /* 0x0000000002007986 */ /* 0x0001e4000c101524 */
.L_x_59963:
[----:B------:R-:W-:Y:S05]  /*63e0*/  BSYNC.RECONVERGENT B6 ;  /* 0x0000000000067941 */ /* 0x000fea0003800200 */
.L_x_59957:
[----:B------:R-:W-:-:S07]  /*63f0*/  VIADD R17, R17, 0x80 ;  /* 0x0000008011117836 */ /* 0x000fce0000000000 */
.L_x_59919:
[----:B------:R-:W-:Y:S05]  /*6400*/  BSYNC.RECONVERGENT B7 ;  /* 0x0000000000077941 */ /* 0x000fea0003800200 */
.L_x_59918:
        /* <DEDUP_REMOVED lines=307> */
.L_x_59991:
        /* <DEDUP_REMOVED lines=16> */
.L_x_59995:
[----:B------:R0:W5:Y:S01]  /*7840*/  LDG.E.U8 R0, desc[UR36][R4.64] ;  /* 0x0000002404007981 */ /* 0x000162000c1e1100 */
[----:B------:R-:W-:Y:S05]  /*7850*/  BRA `(.L_x_59997) ;  /* 0x0000000c005c7947 */ /* 0x000fea0003800000 */
.L_x_59994:
        /* <DEDUP_REMOVED lines=8> */
.L_x_59999:
[----:B------:R3:W5:Y:S01]  /*78e0*/  LDG.E.U8 R0, desc[UR36][R4.64] ;  /* 0x0000002404007981 */ /* 0x000762000c1e1100 */
[----:B------:R-:W-:Y:S05]  /*78f0*/  BRA `(.L_x_59997) ;  /* 0x0000000c00347947 */ /* 0x000fea0003800000 */
.L_x_59998:
[----:B------:R2:W5:Y:S01]  /*7900*/  LDG.E.U16 R0, desc[UR36][R4.64] ;  /* 0x0000002404007981 */ /* 0x000562000c1e1500 */
[----:B------:R-:W-:Y:S05]  /*7910*/  BRA `(.L_x_59997) ;  /* 0x0000000c002c7947 */ /* 0x000fea0003800000 */
.L_x_59993:
        /* <DEDUP_REMOVED lines=10> */
.L_x_60001:
[----:B------:R-:W2:Y:S02]  /*79c0*/  LDG.E.U16 R2, desc[UR36][R4.64] ;  /* 0x0000002404027981 */ /* 0x000ea4000c1e1500 */
[----:B--2---:R-:W-:-:S06]  /*79d0*/  HADD2.F32 R2, -RZ, R2.H0_H0 ;  /* 0x20000002ff027230 */ /* 0x004fcc0000004100 */
[----:B------:R-:W0:Y:S02]  /*79e0*/  F2I.S64.TRUNC R2, R2 ;  /* 0x0000000200027311 */ /* 0x000e24000020d900 */
[----:B0-----:R-:W-:Y:S01]  /*79f0*/  PRMT R0, R2, 0x7610, R0 ;  /* 0x0000761002007816 */ /* 0x001fe20000000000 */
[----:B------:R-:W-:Y:S06]  /*7a00*/  BRA `(.L_x_59997) ;  /* 0x0000000800f07947 */ /* 0x000fec0003800000 */
.L_x_60000:
        /* <DEDUP_REMOVED lines=10> */
.L_x_60003:
[----:B------:R-:W2:Y:S02]  /*7ab0*/  LDG.E.U16 R4, desc[UR36][R4.64] ;  /* 0x0000002404047981 */ /* 0x000ea4000c1e1500 */
[----:B--2---:R-:W-:-:S06]  /*7ac0*/  HADD2.F32 R2, -RZ, R4.H0_H0 ;  /* 0x20000004ff027230 */ /* 0x004fcc0000004100 */
[----:B------:R-:W0:Y:S02]  /*7ad0*/  F2I.S64.TRUNC R2, R2 ;  /* 0x0000000200027311 */ /* 0x000e24000020d900 */
[----:B0-----:R-:W-:Y:S01]  /*7ae0*/  PRMT R0, R2, 0x7610, R0 ;  /* 0x0000761002007816 */ /* 0x001fe20000000000 */
[----:B------:R-:W-:Y:S06]  /*7af0*/  BRA `(.L_x_59997) ;  /* 0x0000000800b47947 */ /* 0x000fec0003800000 */
.L_x_60002:
[----:B------:R-:W2:Y:S02]  /*7b00*/  LDG.E.64 R2, desc[UR36][R4.64] ;  /* 0x0000002404027981 */ /* 0x000ea4000c1e1b00 */
[----:B--2---:R-:W0:Y:S02]  /*7b10*/  F2I.S64.F64.TRUNC R2, R2 ;  /* 0x0000000200027311 */ /* 0x004e24000030d900 */
[----:B0-----:R-:W-:Y:S01]  /*7b20*/  PRMT R0, R2, 0x7610, R0 ;  /* 0x0000761002007816 */ /* 0x001fe20000000000 */
[----:B------:R-:W-:Y:S06]  /*7b30*/  BRA `(.L_x_59997) ;  /* 0x0000000800a47947 */ /* 0x000fec0003800000 */
.L_x_59992:
        /* <DEDUP_REMOVED lines=12> */
.L_x_60006:
[----:B------:R-:W2:Y:S02]  /*7c00*/  LDG.E.64 R4, desc[UR36][R4.64] ;  /* 0x0000002404047981 */ /* 0x000ea4000c1e1b00 */
[----:B--2---:R-:W0:Y:S02]  /*7c10*/  F2I.S64.F64.TRUNC R2, R4 ;  /* 0x0000000400027311 */ /* 0x004e24000030d900 */
[----:B0-----:R-:W-:Y:S01]  /*7c20*/  PRMT R0, R2, 0x7610, R0 ;  /* 0x0000761002007816 */ /* 0x001fe20000000000 */
[----:B------:R-:W-:Y:S06]  /*7c30*/  BRA `(.L_x_59997) ;  /* 0x0000000800647947 */ /* 0x000fec0003800000 */
.L_x_60005:
        /* <DEDUP_REMOVED lines=27> */
.L_x_60008:
        /* <DEDUP_REMOVED lines=14> */
.L_x_60007:
[----:B------:R-:W2:Y:S02]  /*7ed0*/  LDG.E.U16 R2, desc[UR36][R4.64] ;  /* 0x0000002404027981 */ /* 0x000ea4000c1e1500 */
[----:B--2---:R-:W-:-:S06]  /*7ee0*/  IMAD.U32 R2, R2, 0x10000, RZ ;  /* 0x0001000002027824 */ /* 0x004fcc00078e00ff */
[----:B------:R-:W0:Y:S02]  /*7ef0*/  F2I.S64.TRUNC R2, R2 ;  /* 0x0000000200027311 */ /* 0x000e24000020d900 */
[----:B0-----:R-:W-:Y:S01]  /*7f00*/  PRMT R0, R2, 0x7610, R0 ;  /* 0x0000761002007816 */ /* 0x001fe20000000000 */
[----:B------:R-:W-:Y:S06]  /*7f10*/  BRA `(.L_x_59997) ;  /* 0x0000000400ac7947 */ /* 0x000fec0003800000 */
.L_x_60004:
        /* <DEDUP_REMOVED lines=10> */
.L_x_60011:
        /* <DEDUP_REMOVED lines=21> */
.L_x_60015:
[----:B------:R-:W-:Y:S05]  /*8110*/  BSYNC.RECONVERGENT B1 ;  /* 0x0000000000017941 */ /* 0x000fea0003800200 */
.L_x_60014:
[----:B------:R-:W-:Y:S01]  /*8120*/  IMAD.SHL.U32 R0, R0, 0x100000, RZ ;  /* 0x0010000000007824 */ /* 0x000fe200078e00ff */
[----:B------:R-:W-:-:S04]  /*8130*/  LEA R2, R2, 0x3b800000, 0x17 ;  /* 0x3b80000002027811 */ /* 0x000fc800078eb8ff */
[----:B------:R-:W-:-:S07]  /*8140*/  LOP3.LUT R2, R2, R0, R7, 0xfe, !PT ;  /* 0x0000000002027212 */ /* 0x000fce00078efe07 */
.L_x_60013:
[----:B------:R-:W-:Y:S05]  /*8150*/  BSYNC.RECONVERGENT B0 ;  /* 0x0000000000007941 */ /* 0x000fea0003800200 */
.L_x_60012:
[----:B------:R-:W0:Y:S02]  /*8160*/  F2I.S64.TRUNC R2, R2 ;  /* 0x0000000200027311 */ /* 0x000e24000020d900 */
[----:B0-----:R-:W-:Y:S01]  /*8170*/  PRMT R0, R2, 0x7610, R0 ;  /* 0x0000761002007816 */ /* 0x001fe20000000000 */
[----:B------:R-:W-:Y:S06]  /*8180*/  BRA `(.L_x_59997) ;  /* 0x0000000400107947 */ /* 0x000fec0003800000 */
.L_x_60010:
        /* <DEDUP_REMOVED lines=21> */
.L_x_60019:
[----:B------:R-:W-:Y:S05]  /*82e0*/  BSYNC.RECONVERGENT B1 ;  /* 0x0000000000017941 */ /* 0x000fea0003800200 */
.L_x_60018:
[----:B------:R-:W-:Y:S02]  /*82f0*/  SHF.L.U32 R0, R0, 0x15, RZ ;  /* 0x0000001500007819 */ /* 0x000fe400000006ff */
[----:B------:R-:W-:-:S04]  /*8300*/  LEA R2, R2, 0x37800000, 0x17 ;  /* 0x3780000002027811 */ /* 0x000fc800078eb8ff */
[----:B------:R-:W-:-:S07]  /*8310*/  LOP3.LUT R2, R2, R0, R7, 0xfe, !PT ;  /* 0x0000000002027212 */ /* 0x000fce00078efe07 */
.L_x_60017:
[----:B------:R-:W-:Y:S05]  /*8320*/  BSYNC.RECONVERGENT B0 ;  /* 0x0000000000007941 */ /* 0x000fea0003800200 */
.L_x_60016:
[----:B------:R-:W0:Y:S02]  /*8330*/  F2I.S64.TRUNC R2, R2 ;  /* 0x0000000200027311 */ /* 0x000e24000020d900 */
[----:B0-----:R-:W-:Y:S01]  /*8340*/  PRMT R0, R2, 0x7610, R0 ;  /* 0x0000761002007816 */ /* 0x001fe20000000000 */
[----:B------:R-:W-:Y:S06]  /*8350*/  BRA `(.L_x_59997) ;  /* 0x00000000009c7947 */ /* 0x000fec0003800000 */
.L_x_60009:
        /* <DEDUP_REMOVED lines=14> */
.L_x_60023:
[----:B------:R-:W-:Y:S05]  /*8440*/  BSYNC.RECONVERGENT B0 ;  /* 0x0000000000007941 */ /* 0x000fea0003800200 */
.L_x_60022:
[----:B------:R-:W0:Y:S02]  /*8450*/  F2I.S64.TRUNC R2, R2 ;  /* 0x0000000200027311 */ /* 0x000e24000020d900 */
[----:B0-----:R-:W-:Y:S01]  /*8460*/  PRMT R0, R2, 0x7610, R0 ;  /* 0x0000761002007816 */ /* 0x001fe20000000000 */
[----:B------:R-:W-:Y:S06]  /*8470*/  BRA `(.L_x_59997) ;  /* 0x0000000000547947 */ /* 0x000fec0003800000 */
.L_x_59996:
        /* <DEDUP_REMOVED lines=16> */
.L_x_60024:
[----:B------:R-:W-:Y:S01]  /*8580*/  PRMT R0, RZ, 0x7610, R0 ;  /* 0x00007610ff007816 */ /* 0x000fe20000000000 */
[----:B------:R-:W-:Y:S06]  /*8590*/  BRA `(.L_x_59997) ;  /* 0x00000000000c7947 */ /* 0x000fec0003800000 */
.L_x_60021:
[----:B------:R0:W5:Y:S01]  /*85a0*/  LDG.E.U8 R0, desc[UR36][R4.64] ;  /* 0x0000002404007981 */ /* 0x000162000c1e1100 */
[----:B------:R-:W-:Y:S05]  /*85b0*/  BRA `(.L_x_59997) ;  /* 0x0000000000047947 */ /* 0x000fea0003800000 */
.L_x_60020:
[----:B------:R0:W5:Y:S02]  /*85c0*/  LDG.E.U8 R0, desc[UR36][R4.64] ;  /* 0x0000002404007981 */ /* 0x000164000c1e1100 */
.L_x_59997:
[----:B-----5:R-:W-:Y:S01]  /*85d0*/  LOP3.LUT P0, RZ, R0, 0xff, RZ, 0xc0, !PT ;  /* 0x000000ff00ff7812 */ /* 0x020fe2000780c0ff */
[----:B------:R-:W-:Y:S01]  /*85e0*/  BSSY.RECONVERGENT B0, `(.L_x_60025) ;  /* 0x0000011000007945 */ /* 0x000fe20003800200 */
[----:B01234-:R-:W-:-:S11]  /*85f0*/  IMAD.MOV.U32 R5, RZ, RZ, 0x1 ;  /* 0x00000001ff057424 */ /* 0x01ffd600078e00ff */
[----:B------:R-:W-:Y:S05]  /*8600*/  @!P0 BRA `(.L_x_60026) ;  /* 0x0000000000388947 */ /* 0x000fea0003800000 */
[----:B------:R-:W-:Y:S01]  /*8610*/  IMAD.MOV.U32 R5, RZ, RZ, 0x1 ;  /* 0x00000001ff057424 */ /* 0x000fe200078e00ff */
[----:B------:R-:W-:-:S07]  /*8620*/  PRMT R2, R18, 0x7610, R2 ;  /* 0x0000761012027816 */ /* 0x000fce0000000002 */
.L_x_60027:
        /* <DEDUP_REMOVED lines=12> */
.L_x_60026:
[----:B------:R-:W-:Y:S05]  /*86f0*/  BSYNC.RECONVERGENT B0 ;  /* 0x0000000000007941 */ /* 0x000fea0003800200 */
.L_x_60025:
        /* <DEDUP_REMOVED lines=17> */
.L_x_60032:
[----:B------:R4:W-:Y:S01]  /*8810*/  STG.E.U8 desc[UR36][R2.64], R5 ;  /* 0x0000000502007986 */ /* 0x0009e2000c101124 */
[----:B------:R-:W-:Y:S05]  /*8820*/  BRA `(.L_x_60034) ;  /* 0x0000000c00507947 */ /* 0x000fea0003800000 */
.L_x_60031:
        /* <DEDUP_REMOVED lines=10> */
.L_x_60036:
[----:B------:R-:W-:-:S05]  /*88d0*/  LOP3.LUT R5, R5, 0xff, RZ, 0xc0, !PT ;  /* 0x000000ff05057812 */ /* 0x000fca00078ec0ff */
[----:B------:R2:W-:Y:S01]  /*88e0*/  STG.E desc[UR36][R2.64], R5 ;  /* 0x0000000502007986 */ /* 0x0005e2000c101924 */
[----:B------:R-:W-:Y:S05]  /*88f0*/  BRA `(.L_x_60034) ;  /* 0x0000000c001c7947 */ /* 0x000fea0003800000 */
.L_x_60035:
[----:B------:R-:W-:-:S05]  /*8900*/  LOP3.LUT R5, R5, 0xff, RZ, 0xc0, !PT ;  /* 0x000000ff05057812 */ /* 0x000fca00078ec0ff */
[----:B------:R0:W-:Y:S01]  /*8910*/  STG.E.U16 desc[UR36][R2.64], R5 ;  /* 0x0000000502007986 */ /* 0x0001e2000c101524 */
[----:B------:R-:W-:Y:S05]  /*8920*/  BRA `(.L_x_60034) ;  /* 0x0000000c00107947 */ /* 0x000fea0003800000 */
.L_x_60030:
        /* <DEDUP_REMOVED lines=10> */
.L_x_60038:
[----:B------:R-:W-:-:S04]  /*89d0*/  LOP3.LUT R5, R5, 0xff, RZ, 0xc0, !PT ;  /* 0x000000ff05057812 */ /* 0x000fc800078ec0ff */
[----:B------:R-:W0:Y:S02]  /*89e0*/  I2F.U16 R0, R5 ;  /* 0x0000000500007306 */ /* 0x000e240000101000 */
[----:B0-----:R-:W-:-:S05]  /*89f0*/  F2FP.F16.F32.PACK_AB R0, RZ, R0 ;  /* 0x00000000ff00723e */ /* 0x001fca00000000ff */
[----:B------:R0:W-:Y:S01]  /*8a00*/  STG.E.U16 desc[UR36][R2.64], R0 ;  /* 0x0000000002007986 */ /* 0x0001e2000c101524 */
[----:B------:R-:W-:Y:S05]  /*8a10*/  BRA `(.L_x_60034) ;  /* 0x0000000800d47947 */ /* 0x000fea0003800000 */
.L_x_60037:
        /* <DEDUP_REMOVED lines=11> */
.L_x_60040:
[----:B------:R-:W-:-:S06]  /*8ad0*/  LOP3.LUT R5, R5, 0xff, RZ, 0xc0, !PT ;  /* 0x000000ff05057812 */ /* 0x000fcc00078ec0ff */
[----:B------:R-:W0:Y:S02]  /*8ae0*/  I2F.U16 R5, R5 ;  /* 0x0000000500057306 */ /* 0x000e240000101000 */
[----:B0-----:R-:W-:-:S04]  /*8af0*/  F2FP.F16.F32.PACK_AB R5, RZ, R5 ;  /* 0x00000005ff05723e */ /* 0x001fc800000000ff */
[----:B------:R-:W-:-:S05]  /*8b00*/  PRMT R5, R5, 0x5410, RZ ;  /* 0x0000541005057816 */ /* 0x000fca00000000ff */
[----:B------:R0:W-:Y:S01]  /*8b10*/  STG.E desc[UR36][R2.64], R5 ;  /* 0x0000000502007986 */ /* 0x0001e2000c101924 */
[----:B------:R-:W-:Y:S05]  /*8b20*/  BRA `(.L_x_60034) ;  /* 0x0000000800907947 */ /* 0x000fea0003800000 */
.L_x_60039:
[----:B------:R-:W-:-:S06]  /*8b30*/  LOP3.LUT R5, R5, 0xff, RZ, 0xc0, !PT ;  /* 0x000000ff05057812 */ /* 0x000fcc00078ec0ff */
[----:B------:R-:W0:Y:S02]  /*8b40*/  I2F.F64.U16 R4, R5 ;  /* 0x0000000500047312 */ /* 0x000e240000101800 */
[----:B0-----:R0:W-:Y:S01]  /*8b50*/  STG.E.64 desc[UR36][R2.64], R4 ;  /* 0x0000000402007986 */ /* 0x0011e2000c101b24 */
[----:B------:R-:W-:Y:S05]  /*8b60*/  BRA `(.L_x_60034) ;  /* 0x0000000800807947 */ /* 0x000fea0003800000 */
.L_x_60029:
        /* <DEDUP_REMOVED lines=13> */
.L_x_60044:
        /* <DEDUP_REMOVED lines=18> */
.L_x_60046:
[----:B------:R-:W-:Y:S05]  /*8d60*/  BSYNC.RECONVERGENT B0 ;  /* 0x0000000000007941 */ /* 0x000fea0003800200 */
.L_x_60045:
[----:B------:R0:W-:Y:S01]  /*8d70*/  STG.E.U8 desc[UR36][R2.64], R0 ;  /* 0x0000000002007986 */ /* 0x0001e2000c101124 */
[----:B------:R-:W-:Y:S05]  /*8d80*/  BRA `(.L_x_60034) ;  /* 0x0000000400f87947 */ /* 0x000fea0003800000 */
.L_x_60043:
        /* <DEDUP_REMOVED lines=18> */
.L_x_60048:
[----:B------:R-:W-:Y:S05]  /*8eb0*/  BSYNC.RECONVERGENT B0 ;  /* 0x0000000000007941 */ /* 0x000fea0003800200 */
.L_x_60047:
[----:B------:R0:W-:Y:S01]  /*8ec0*/  STG.E.U8 desc[UR36][R2.64], R0 ;  /* 0x0000000002007986 */ /* 0x0001e2000c101124 */
[----:B------:R-:W-:Y:S05]  /*8ed0*/  BRA `(.L_x_60034) ;  /* 0x0000000400a47947 */ /* 0x000fea0003800000 */
.L_x_60042:
        /* <DEDUP_REMOVED lines=23> */
.L_x_60050:
[----:B------:R-:W-:Y:S01]  /*9050*/  LOP3.LUT R4, R5, 0xff, RZ, 0xc0, !PT ;  /* 0x000000ff05047812 */ /* 0x000fe200078ec0ff */
[----:B------:R-:W-:-:S05]  /*9060*/  IMAD.MOV.U32 R5, RZ, RZ, RZ ;  /* 0x000000ffff057224 */ /* 0x000fca00078e00ff */
[----:B------:R0:W-:Y:S01]  /*9070*/  STG.E.64 desc[UR36][R2.64], R4 ;  /* 0x0000000402007986 */ /* 0x0001e2000c101b24 */
[----:B------:R-:W-:Y:S05]  /*9080*/  BRA `(.L_x_60034) ;  /* 0x0000000400387947 */ /* 0x000fea0003800000 */
.L_x_60049:
[----:B------:R-:W-:-:S05]  /*9090*/  LOP3.LUT R5, R5, 0xff, RZ, 0xc0, !PT ;  /* 0x000000ff05057812 */ /* 0x000fca00078ec0ff */
[----:B------:R0:W-:Y:S01]  /*90a0*/  STG.E desc[UR36][R2.64], R5 ;  /* 0x0000000502007986 */ /* 0x0001e2000c101924 */
[----:B------:R-:W-:Y:S05]  /*90b0*/  BRA `(.L_x_60034) ;  /* 0x00000004002c7947 */ /* 0x000fea0003800000 */
.L_x_60041:
        /* <DEDUP_REMOVED lines=10> */
.L_x_60052:
[----:B------:R-:W-:Y:S02]  /*9160*/  LOP3.LUT R5, R5, 0xff, RZ, 0xc0, !PT ;  /* 0x000000ff05057812 */ /* 0x000fe400078ec0ff */
[----:B------:R-:W-:-:S04]  /*9170*/  CS2R R6, SRZ ;  /* 0x0000000000067805 */ /* 0x000fc8000001ff00 */
[----:B------:R-:W0:Y:S02]  /*9180*/  I2F.F64.U16 R4, R5 ;  /* 0x0000000500047312 */ /* 0x000e240000101800 */
[----:B0-----:R0:W-:Y:S01]  /*9190*/  STG.E.128 desc[UR36][R2.64], R4 ;  /* 0x0000000402007986 */ /* 0x0011e2000c101d24 */
[----:B------:R-:W-:Y:S05]  /*91a0*/  BRA `(.L_x_60034) ;  /* 0x0000000000f07947 */ /* 0x000fea0003800000 */
.L_x_60051:
[----:B------:R-:W-:-:S09]  /*91b0*/  UISETP.NE.AND UP0, UPT, UR4, 0xf, UPT ;  /* 0x0000000f0400788c */ /* 0x000fd2000bf05270 */
[----:B------:R-:W-:Y:S05]  /*91c0*/  BRA.U !UP0, `(.L_x_60053) ;  /* 0x0000000108d87547 */ /* 0x000fea000b800000 */
[----:B------:R-:W-:-:S09]  /*91d0*/  UISETP.NE.AND UP0, UPT, UR4, 0x17, UPT ;  /* 0x000000170400788c */ /* 0x000fd2000bf05270 */
[----:B------:R-:W-:Y:S05]  /*91e0*/  BRA.U !UP0, `(.L_x_60054) ;  /* 0x0000000108887547 */ /* 0x000fea000b800000 */
[----:B------:R-:W-:-:S09]  /*91f0*/  UISETP.NE.AND UP0, UPT, UR4, 0x18, UPT ;  /* 0x000000180400788c */ /* 0x000fd2000bf05270 */
[----:B------:R-:W-:Y:S05]  /*9200*/  BRA.U !UP0, `(.L_x_60055) ;  /* 0x0000000108447547 */ /* 0x000fea000b800000 */
.L_x_60033:
        /* <DEDUP_REMOVED lines=16> */
.L_x_60056:
[----:B------:R-:W-:Y:S05]  /*9310*/  BRA `(.L_x_60034) ;  /* 0x0000000000947947 */ /* 0x000fea0003800000 */
.L_x_60055:
[----:B------:R-:W-:Y:S01]  /*9320*/  LOP3.LUT R0, R5, 0xff, RZ, 0xc0, !PT ;  /* 0x000000ff05007812 */ /* 0x000fe200078ec0ff */
        /* <DEDUP_REMOVED lines=11> */
.L_x_60058:
[----:B------:R-:W-:Y:S05]  /*93e0*/  BSYNC.RECONVERGENT B0 ;  /* 0x0000000000007941 */ /* 0x000fea0003800200 */
.L_x_60057:
[----:B------:R0:W-:Y:S01]  /*93f0*/  STG.E.U8 desc[UR36][R2.64], R5 ;  /* 0x0000000502007986 */ /* 0x0001e2000c101124 */
[----:B------:R-:W-:Y:S05]  /*9400*/  BRA `(.L_x_60034) ;  /* 0x0000000000587947 */ /* 0x000fea0003800000 */
.L_x_60054:
        /* <DEDUP_REMOVED lines=13> */
.L_x_60059:
[----:B------:R-:W-:Y:S01]  /*94e0*/  IMAD.MOV.U32 R5, RZ, RZ, 0x7f ;  /* 0x0000007fff057424 */ /* 0x000fe200078e00ff */
[----:B------:R-:W-:-:S04]  /*94f0*/  ISETP.GT.U32.AND P0, PT, R7, 0x7f800000, PT ;  /* 0x7f8000000700780c */ /* 0x000fc80003f04070 */
[----:B------:R-:W-:-:S05]  /*9500*/  SEL R5, R5, 0x7c, P0 ;  /* 0x0000007c05057807 */ /* 0x000fca0000000000 */
[----:B------:R0:W-:Y:S01]  /*9510*/  STG.E.U8 desc[UR36][R2.64], R5 ;  /* 0x0000000502007986 */ /* 0x0001e2000c101124 */
[----:B------:R-:W-:Y:S05]  /*9520*/  BRA `(.L_x_60034) ;  /* 0x0000000000107947 */ /* 0x000fea0003800000 */
.L_x_60053:
[----:B------:R-:W-:-:S04]  /*9530*/  LOP3.LUT R5, R5, 0xff, RZ, 0xc0, !PT ;  /* 0x000000ff05057812 */ /* 0x000fc800078ec0ff */
[----:B------:R-:W0:Y:S02]  /*9540*/  I2F.U16 R0, R5 ;  /* 0x0000000500007306 */ /* 0x000e240000101000 */
[----:B0-----:R-:W-:-:S05]  /*9550*/  F2FP.BF16.F32.PACK_AB R0, RZ, R0 ;  /* 0x00000000ff00723e */ /* 0x001fca00000010ff */
[----:B------:R0:W-:Y:S02]  /*9560*/  STG.E.U16 desc[UR36][R2.64], R0 ;  /* 0x0000000002007986 */ /* 0x0001e4000c101524 */
.L_x_60034:
[----:B------:R-:W-:Y:S05]  /*9570*/  BSYNC.RECONVERGENT B6 ;  /* 0x0000000000067941 */ /* 0x000fea0003800200 */
.L_x_60028:
[----:B------:R-:W-:-:S07]  /*9580*/  VIADD R17, R17, 0x80 ;  /* 0x0000008011117836 */ /* 0x000fce0000000000 */
.L_x_59990:
[----:B------:R-:W-:Y:S05]  /*9590*/  BSYNC.RECONVERGENT B7 ;  /* 0x0000000000077941 */ /* 0x000fea0003800200 */
.L_x_59989:
        /* <DEDUP_REMOVED lines=306> */
.L_x_60060:
        /* <DEDUP_REMOVED lines=18> */
.L_x_60064:
[----:B------:R3:W5:Y:S01]  /*a9e0*/  LDG.E.U8 R0, desc[UR36][R4.64] ;  /* 0x0000002404007981 */ /* 0x000762000c1e1100 */
[----:B------:R-:W-:Y:S05]  /*a9f0*/  BRA `(.L_x_60066) ;  /* 0x0000000c005c7947 */ /* 0x000fea0003800000 */
.L_x_60063:
        /* <DEDUP_REMOVED lines=8> */
.L_x_60068:
[----:B------:R0:W5:Y:S01]  /*aa80*/  LDG.E.U8 R0, desc[UR36][R4.64] ;  /* 0x0000002404007981 */ /* 0x000162000c1e1100 */
[----:B------:R-:W-:Y:S05]  /*aa90*/  BRA `(.L_x_60066) ;  /* 0x0000000c00347947 */ /* 0x000fea0003800000 */
.L_x_60067:
[----:B------:R0:W5:Y:S01]  /*aaa0*/  LDG.E.U16 R0, desc[UR36][R4.64] ;  /* 0x0000002404007981 */ /* 0x000162000c1e1500 */
[----:B------:R-:W-:Y:S05]  /*aab0*/  BRA `(.L_x_60066) ;  /* 0x0000000c002c7947 */ /* 0x000fea0003800000 */
.L_x_60062:
        /* <DEDUP_REMOVED lines=10> */
.L_x_60070:
[----:B------:R-:W2:Y:S02]  /*ab60*/  LDG.E.U16 R2, desc[UR36][R4.64] ;  /* 0x0000002404027981 */ /* 0x000ea4000c1e1500 */
[----:B--2---:R-:W-:-:S06]  /*ab70*/  HADD2.F32 R2, -RZ, R2.H0_H0 ;  /* 0x20000002ff027230 */ /* 0x004fcc0000004100 */
[----:B------:R-:W0:Y:S02]  /*ab80*/  F2I.S64.TRUNC R2, R2 ;  /* 0x0000000200027311 */ /* 0x000e24000020d900 */
[----:B0-----:R-:W-:Y:S01]  /*ab90*/  PRMT R0, R2, 0x7610, R0 ;  /* 0x0000761002007816 */ /* 0x001fe20000000000 */
[----:B------:R-:W-:Y:S06]  /*aba0*/  BRA `(.L_x_60066) ;  /* 0x0000000800f07947 */ /* 0x000fec0003800000 */
.L_x_60069:
        /* <DEDUP_REMOVED lines=10> */
.L_x_60072:
[----:B------:R-:W2:Y:S02]  /*ac50*/  LDG.E.U16 R4, desc[UR36][R4.64] ;  /* 0x0000002404047981 */ /* 0x000ea4000c1e1500 */
[----:B--2---:R-:W-:-:S06]  /*ac60*/  HADD2.F32 R2, -RZ, R4.H0_H0 ;  /* 0x20000004ff027230 */ /* 0x004fcc0000004100 */
[----:B------:R-:W0:Y:S02]  /*ac70*/  F2I.S64.TRUNC R2, R2 ;  /* 0x0000000200027311 */ /* 0x000e24000020d900 */
[----:B0-----:R-:W-:Y:S01]  /*ac80*/  PRMT R0, R2, 0x7610, R0 ;  /* 0x0000761002007816 */ /* 0x001fe20000000000 */
[----:B------:R-:W-:Y:S06]  /*ac90*/  BRA `(.L_x_60066) ;  /* 0x0000000800b47947 */ /* 0x000fec0003800000 */
.L_x_60071:
[----:B------:R-:W2:Y:S02]  /*aca0*/  LDG.E.64 R2, desc[UR36][R4.64] ;  /* 0x0000002404027981 */ /* 0x000ea4000c1e1b00 */
[----:B--2---:R-:W0:Y:S02]  /*acb0*/  F2I.S64.F64.TRUNC R2, R2 ;  /* 0x0000000200027311 */ /* 0x004e24000030d900 */
[----:B0-----:R-:W-:Y:S01]  /*acc0*/  PRMT R0, R2, 0x7610, R0 ;  /* 0x0000761002007816 */ /* 0x001fe20000000000 */
[----:B------:R-:W-:Y:S06]  /*acd0*/  BRA `(.L_x_60066) ;  /* 0x0000000800a47947 */ /* 0x000fec0003800000 */
.L_x_60061:
        /* <DEDUP_REMOVED lines=12> */
.L_x_60075:
[----:B------:R-:W2:Y:S02]  /*ada0*/  LDG.E.64 R4, desc[UR36][R4.64] ;  /* 0x0000002404047981 */ /* 0x000ea4000c1e1b00 */
[----:B--2---:R-:W0:Y:S02]  /*adb0*/  F2I.S64.F64.TRUNC R2, R4 ;  /* 0x0000000400027311 */ /* 0x004e24000030d900 */
[----:B0-----:R-:W-:Y:S01]  /*adc0*/  PRMT R0, R2, 0x7610, R0 ;  /* 0x0000761002007816 */ /* 0x001fe20000000000 */
[----:B------:R-:W-:Y:S06]  /*add0*/  BRA `(.L_x_60066) ;  /* 0x0000000800647947 */ /* 0x000fec0003800000 */
.L_x_60074:
        /* <DEDUP_REMOVED lines=27> */
.L_x_60077:
        /* <DEDUP_REMOVED lines=14> */
.L_x_60076:
[----:B------:R-:W2:Y:S02]  /*b070*/  LDG.E.U16 R2, desc[UR36][R4.64] ;  /* 0x0000002404027981 */ /* 0x000ea4000c1e1500 */
[----:B--2---:R-:W-:-:S06]  /*b080*/  IMAD.U32 R2, R2, 0x10000, RZ ;  /* 0x0001000002027824 */ /* 0x004fcc00078e00ff */
[----:B------:R-:W0:Y:S02]  /*b090*/  F2I.S64.TRUNC R2, R2 ;  /* 0x0000000200027311 */ /* 0x000e24000020d900 */
[----:B0-----:R-:W-:Y:S01]  /*b0a0*/  PRMT R0, R2, 0x7610, R0 ;  /* 0x0000761002007816 */ /* 0x001fe20000000000 */
[----:B------:R-:W-:Y:S06]  /*b0b0*/  BRA `(.L_x_60066) ;  /* 0x0000000400ac7947 */ /* 0x000fec0003800000 */
.L_x_60073:
        /* <DEDUP_REMOVED lines=10> */
.L_x_60080:
        /* <DEDUP_REMOVED lines=21> */
.L_x_60084:
[----:B------:R-:W-:Y:S05]  /*b2b0*/  BSYNC.RECONVERGENT B1 ;  /* 0x0000000000017941 */ /* 0x000fea0003800200 */
.L_x_60083:
[----:B------:R-:W-:Y:S01]  /*b2c0*/  IMAD.SHL.U32 R0, R0, 0x100000, RZ ;  /* 0x0010000000007824 */ /* 0x000fe200078e00ff */
[----:B------:R-:W-:-:S04]  /*b2d0*/  LEA R2, R2, 0x3b800000, 0x17 ;  /* 0x3b80000002027811 */ /* 0x000fc800078eb8ff */
[----:B------:R-:W-:-:S07]  /*b2e0*/  LOP3.LUT R2, R2, R0, R7, 0xfe, !PT ;  /* 0x0000000002027212 */ /* 0x000fce00078efe07 */
.L_x_60082:
[----:B------:R-:W-:Y:S05]  /*b2f0*/  BSYNC.RECONVERGENT B0 ;  /* 0x0000000000007941 */ /* 0x000fea0003800200 */
.L_x_60081:
[----:B------:R-:W0:Y:S02]  /*b300*/  F2I.S64.TRUNC R2, R2 ;  /* 0x0000000200027311 */ /* 0x000e24000020d900 */
[----:B0-----:R-:W-:Y:S01]  /*b310*/  PRMT R0, R2, 0x7610, R0 ;  /* 0x0000761002007816 */ /* 0x001fe20000000000 */
[----:B------:R-:W-:Y:S06]  /*b320*/  BRA `(.L_x_60066) ;  /* 0x0000000400107947 */ /* 0x000fec0003800000 */
.L_x_60079:
        /* <DEDUP_REMOVED lines=21> */
.L_x_60088:
[----:B------:R-:W-:Y:S05]  /*b480*/  BSYNC.RECONVERGENT B1 ;  /* 0x0000000000017941 */ /* 0x000fea0003800200 */
.L_x_60087:
[----:B------:R-:W-:Y:S02]  /*b490*/  SHF.L.U32 R0, R0, 0x15, RZ ;  /* 0x0000001500007819 */ /* 0x000fe400000006ff */
[----:B------:R-:W-:-:S04]  /*b4a0*/  LEA R2, R2, 0x37800000, 0x17 ;  /* 0x3780000002027811 */ /* 0x000fc800078eb8ff */
[----:B------:R-:W-:-:S07]  /*b4b0*/  LOP3.LUT R2, R2, R0, R7, 0xfe, !PT ;  /* 0x0000000002027212 */ /* 0x000fce00078efe07 */
.L_x_60086:
[----:B------:R-:W-:Y:S05]  /*b4c0*/  BSYNC.RECONVERGENT B0 ;  /* 0x0000000000007941 */ /* 0x000fea0003800200 */
.L_x_60085:
[----:B------:R-:W0:Y:S02]  /*b4d0*/  F2I.S64.TRUNC R2, R2 ;  /* 0x0000000200027311 */ /* 0x000e24000020d900 */
[----:B0-----:R-:W-:Y:S01]  /*b4e0*/  PRMT R0, R2, 0x7610, R0 ;  /* 0x0000761002007816 */ /* 0x001fe20000000000 */
[----:B------:R-:W-:Y:S06]  /*b4f0*/  BRA `(.L_x_60066) ;  /* 0x00000000009c7947 */ /* 0x000fec0003800000 */
.L_x_60078:
        /* <DEDUP_REMOVED lines=14> */
.L_x_60092:
[----:B------:R-:W-:Y:S05]  /*b5e0*/  BSYNC.RECONVERGENT B0 ;  /* 0x0000000000007941 */ /* 0x000fea0003800200 */
.L_x_60091:
[----:B------:R-:W0:Y:S02]  /*b5f0*/  F2I.S64.TRUNC R2, R2 ;  /* 0x0000000200027311 */ /* 0x000e24000020d900 */
[----:B0-----:R-:W-:Y:S01]  /*b600*/  PRMT R0, R2, 0x7610, R0 ;  /* 0x0000761002007816 */ /* 0x001fe20000000000 */
[----:B------:R-:W-:Y:S06]  /*b610*/  BRA `(.L_x_60066) ;  /* 0x0000000000547947 */ /* 0x000fec0003800000 */
.L_x_60065:
        /* <DEDUP_REMOVED lines=16> */
.L_x_60093:
[----:B------:R-:W-:Y:S01]  /*b720*/  PRMT R0, RZ, 0x7610, R0 ;  /* 0x00007610ff007816 */ /* 0x000fe20000000000 */
[----:B------:R-:W-:Y:S06]  /*b730*/  BRA `(.L_x_60066) ;  /* 0x00000000000c7947 */ /* 0x000fec0003800000 */
.L_x_60090:
[----:B------:R2:W5:Y:S01]  /*b740*/  LDG.E.U8 R0, desc[UR36][R4.64] ;  /* 0x0000002404007981 */ /* 0x000562000c1e1100 */
[----:B------:R-:W-:Y:S05]  /*b750*/  BRA `(.L_x_60066) ;  /* 0x0000000000047947 */ /* 0x000fea0003800000 */
.L_x_60089:
[----:B------:R1:W5:Y:S02]  /*b760*/  LDG.E.U8 R0, desc[UR36][R4.64] ;  /* 0x0000002404007981 */ /* 0x000364000c1e1100 */
.L_x_60066:
[----:B-----5:R-:W-:Y:S01]  /*b770*/  LOP3.LUT P0, RZ, R0, 0xff, RZ, 0xc0, !PT ;  /* 0x000000ff00ff7812 */ /* 0x020fe2000780c0ff */
[----:B------:R-:W-:Y:S01]  /*b780*/  BSSY.RECONVERGENT B0, `(.L_x_60094) ;  /* 0x0000010000007945 */ /* 0x000fe20003800200 */
[----:B------:R-:W-:-:S11]  /*b790*/  IMAD.MOV.U32 R3, RZ, RZ, 0x1 ;  /* 0x00000001ff037424 */ /* 0x000fd600078e00ff */
[----:B------:R-:W-:Y:S05]  /*b7a0*/  @!P0 BRA `(.L_x_60095) ;  /* 0x0000000000348947 */ /* 0x000fea0003800000 */
[----:B------:R-:W-:-:S07]  /*b7b0*/  IMAD.MOV.U32 R3, RZ, RZ, 0x1 ;  /* 0x00000001ff037424 */ /* 0x000fce00078e00ff */
.L_x_60096:
        /* <DEDUP_REMOVED lines=12> */
.L_x_60095:
[----:B------:R-:W-:Y:S05]  /*b880*/  BSYNC.RECONVERGENT B0 ;  /* 0x0000000000007941 */ /* 0x000fea0003800200 */
.L_x_60094:
        /* <DEDUP_REMOVED lines=13> */
.L_x_60100:
[----:B------:R-:W-:Y:S01]  /*b960*/  STG.E.U8 desc[UR36][R16.64], R3 ;  /* 0x0000000310007986 */ /* 0x000fe2000c101124 */
[----:B------:R-:W-:Y:S05]  /*b970*/  EXIT ;  /* 0x000000000000794d */ /* 0x000fea0003800000 */
.L_x_60099:
        /* <DEDUP_REMOVED lines=10> */
.L_x_60103:
[----:B------:R-:W-:-:S05]  /*ba20*/  LOP3.LUT R3, R3, 0xff, RZ, 0xc0, !PT ;  /* 0x000000ff03037812 */ /* 0x000fca00078ec0ff */
[----:B------:R-:W-:Y:S01]  /*ba30*/  STG.E desc[UR36][R16.64], R3 ;  /* 0x0000000310007986 */ /* 0x000fe2000c101924 */
[----:B------:R-:W-:Y:S05]  /*ba40*/  EXIT ;  /* 0x000000000000794d */ /* 0x000fea0003800000 */
.L_x_60102:
[----:B------:R-:W-:-:S05]  /*ba50*/  LOP3.LUT R3, R3, 0xff, RZ, 0xc0, !PT ;  /* 0x000000ff03037812 */ /* 0x000fca00078ec0ff */
[----:B------:R-:W-:Y:S01]  /*ba60*/  STG.E.U16 desc[UR36][R16.64], R3 ;  /* 0x0000000310007986 */ /* 0x000fe2000c101524 */
[----:B------:R-:W-:Y:S05]  /*ba70*/  EXIT ;  /* 0x000000000000794d */ /* 0x000fea0003800000 */
.L_x_60098:
        /* <DEDUP_REMOVED lines=10> */
.L_x_60105:
[----:B------:R-:W-:-:S04]  /*bb20*/  LOP3.LUT R3, R3, 0xff, RZ, 0xc0, !PT ;  /* 0x000000ff03037812 */ /* 0x000fc800078ec0ff */
[----:B------:R-:W5:Y:S02]  /*bb30*/  I2F.U16 R0, R3 ;  /* 0x0000000300007306 */ /* 0x000f640000101000 */
[----:B-----5:R-:W-:-:S05]  /*bb40*/  F2FP.F16.F32.PACK_AB R0, RZ, R0 ;  /* 0x00000000ff00723e */ /* 0x020fca00000000ff */
[----:B------:R-:W-:Y:S01]  /*bb50*/  STG.E.U16 desc[UR36][R16.64], R0 ;  /* 0x0000000010007986 */ /* 0x000fe2000c101524 */
[----:B------:R-:W-:Y:S05]  /*bb60*/  EXIT ;  /* 0x000000000000794d */ /* 0x000fea0003800000 */
.L_x_60104:
        /* <DEDUP_REMOVED lines=11> */
.L_x_60107:
[----:B------:R-:W-:-:S06]  /*bc20*/  LOP3.LUT R3, R3, 0xff, RZ, 0xc0, !PT ;  /* 0x000000ff03037812 */ /* 0x000fcc00078ec0ff */
[----:B------:R-:W5:Y:S02]  /*bc30*/  I2F.U16 R3, R3 ;  /* 0x0000000300037306 */ /* 0x000f640000101000 */
[----:B-----5:R-:W-:-:S04]  /*bc40*/  F2FP.F16.F32.PACK_AB R3, RZ, R3 ;  /* 0x00000003ff03723e */ /* 0x020fc800000000ff */
[----:B------:R-:W-:-:S05]  /*bc50*/  PRMT R3, R3, 0x5410, RZ ;  /* 0x0000541003037816 */ /* 0x000fca00000000ff */
[----:B------:R-:W-:Y:S01]  /*bc60*/  STG.E desc[UR36][R16.64], R3 ;  /* 0x0000000310007986 */ /* 0x000fe2000c101924 */
[----:B------:R-:W-:Y:S05]  /*bc70*/  EXIT ;  /* 0x000000000000794d */ /* 0x000fea0003800000 */
.L_x_60106:
[----:B------:R-:W-:-:S06]  /*bc80*/  LOP3.LUT R3, R3, 0xff, RZ, 0xc0, !PT ;  /* 0x000000ff03037812 */ /* 0x000fcc00078ec0ff */
[----:B------:R-:W5:Y:S02]  /*bc90*/  I2F.F64.U16 R2, R3 ;  /* 0x0000000300027312 */ /* 0x000f640000101800 */
[----:B-----5:R-:W-:Y:S01]  /*bca0*/  STG.E.64 desc[UR36][R16.64], R2 ;  /* 0x0000000210007986 */ /* 0x020fe2000c101b24 */
[----:B------:R-:W-:Y:S05]  /*bcb0*/  EXIT ;  /* 0x000000000000794d */ /* 0x000fea0003800000 */
.L_x_60097:
        /* <DEDUP_REMOVED lines=13> */
.L_x_60111:
        /* <DEDUP_REMOVED lines=17> */
.L_x_60114:
[----:B------:R-:W-:-:S07]  /*bea0*/  PRMT R8, R0, 0x7610, R8 ;  /* 0x0000761000087816 */ /* 0x000fce0000000008 */
.L_x_60113:
[----:B------:R-:W-:Y:S05]  /*beb0*/  BSYNC.RECONVERGENT B0 ;  /* 0x0000000000007941 */ /* 0x000fea0003800200 */
.L_x_60112:
[----:B------:R-:W-:Y:S01]  /*bec0*/  STG.E.U8 desc[UR36][R16.64], R8 ;  /* 0x0000000810007986 */ /* 0x000fe2000c101124 */
[----:B------:R-:W-:Y:S05]  /*bed0*/  EXIT ;  /* 0x000000000000794d */ /* 0x000fea0003800000 */
.L_x_60110:
        /* <DEDUP_REMOVED lines=17> */
.L_x_60117:
[----:B------:R-:W-:-:S07]  /*bff0*/  PRMT R8, R0, 0x7610, R8 ;  /* 0x0000761000087816 */ /* 0x000fce0000000008 */
.L_x_60116:
[----:B------:R-:W-:Y:S05]  /*c000*/  BSYNC.RECONVERGENT B0 ;  /* 0x0000000000007941 */ /* 0x000fea0003800200 */
.L_x_60115:
[----:B------:R-:W-:Y:S01]  /*c010*/  STG.E.U8 desc[UR36][R16.64], R8 ;  /* 0x0000000810007986 */ /* 0x000fe2000c101124 */
[----:B------:R-:W-:Y:S05]  /*c020*/  EXIT ;  /* 0x000000000000794d */ /* 0x000fea0003800000 */
.L_x_60109:
        /* <DEDUP_REMOVED lines=23> */
.L_x_60119:
[----:B------:R-:W-:Y:S01]  /*c1a0*/  LOP3.LUT R2, R3, 0xff, RZ, 0xc0, !PT ;  /* 0x000000ff03027812 */ /* 0x000fe200078ec0ff */
[----:B------:R-:W-:-:S05]  /*c1b0*/  IMAD.MOV.U32 R3, RZ, RZ, RZ ;  /* 0x000000ffff037224 */ /* 0x000fca00078e00ff */
[----:B------:R-:W-:Y:S01]  /*c1c0*/  STG.E.64 desc[UR36][R16.64], R2 ;  /* 0x0000000210007986 */ /* 0x000fe2000c101b24 */
[----:B------:R-:W-:Y:S05]  /*c1d0*/  EXIT ;  /* 0x000000000000794d */ /* 0x000fea0003800000 */
.L_x_60118:
[----:B------:R-:W-:-:S05]  /*c1e0*/  LOP3.LUT R3, R3, 0xff, RZ, 0xc0, !PT ;  /* 0x000000ff03037812 */ /* 0x000fca00078ec0ff */
[----:B------:R-:W-:Y:S01]  /*c1f0*/  STG.E desc[UR36][R16.64], R3 ;  /* 0x0000000310007986 */ /* 0x000fe2000c101924 */
[----:B------:R-:W-:Y:S05]  /*c200*/  EXIT ;  /* 0x000000000000794d */ /* 0x000fea0003800000 */
.L_x_60108:
        /* <DEDUP_REMOVED lines=10> */
.L_x_60121:
[----:B01234-:R-:W-:Y:S02]  /*c2b0*/  LOP3.LUT R4, R3, 0xff, RZ, 0xc0, !PT ;  /* 0x000000ff03047812 */ /* 0x01ffe400078ec0ff */
[----:B------:R-:W-:-:S04]  /*c2c0*/  CS2R R6, SRZ ;  /* 0x0000000000067805 */ /* 0x000fc8000001ff00 */
[----:B------:R-:W0:Y:S02]  /*c2d0*/  I2F.F64.U16 R4, R4 ;  /* 0x0000000400047312 */ /* 0x000e240000101800 */
[----:B0-----:R-:W-:Y:S01]  /*c2e0*/  STG.E.128 desc[UR36][R16.64], R4 ;  /* 0x0000000410007986 */ /* 0x001fe2000c101d24 */
[----:B------:R-:W-:Y:S05]  /*c2f0*/  EXIT ;  /* 0x000000000000794d */ /* 0x000fea0003800000 */
.L_x_60120:
[----:B------:R-:W-:-:S09]  /*c300*/  UISETP.NE.AND UP0, UPT, UR4, 0xf, UPT ;  /* 0x0000000f0400788c */ /* 0x000fd2000bf05270 */
[----:B------:R-:W-:Y:S05]  /*c310*/  BRA.U !UP0, `(.L_x_60122) ;  /* 0x0000000108dc7547 */ /* 0x000fea000b800000 */
[----:B------:R-:W-:-:S09]  /*c320*/  UISETP.NE.AND UP0, UPT, UR4, 0x17, UPT ;  /* 0x000000170400788c */ /* 0x000fd2000bf05270 */
[----:B------:R-:W-:Y:S05]  /*c330*/  BRA.U !UP0, `(.L_x_60123) ;  /* 0x0000000108887547 */ /* 0x000fea000b800000 */
[----:B------:R-:W-:-:S09]  /*c340*/  UISETP.NE.AND UP0, UPT, UR4, 0x18, UPT ;  /* 0x000000180400788c */ /* 0x000fd2000bf05270 */
[----:B------:R-:W-:Y:S05]  /*c350*/  BRA.U !UP0, `(.L_x_60124) ;  /* 0x0000000108447547 */ /* 0x000fea000b800000 */
.L_x_60101:
        /* <DEDUP_REMOVED lines=16> */
.L_x_60125:
[----:B------:R-:W-:Y:S05]  /*c460*/  EXIT ;  /* 0x000000000000794d */ /* 0x000fea0003800000 */
.L_x_60124:
        /* <DEDUP_REMOVED lines=12> */
.L_x_60127:
[----:B------:R-:W-:Y:S05]  /*c530*/  BSYNC.RECONVERGENT B0 ;  /* 0x0000000000007941 */ /* 0x000fea0003800200 */
.L_x_60126:
[----:B------:R-:W-:Y:S01]  /*c540*/  STG.E.U8 desc[UR36][R16.64], R3 ;  /* 0x0000000310007986 */ /* 0x000fe2000c101124 */
[----:B------:R-:W-:Y:S05]  /*c550*/  EXIT ;  /* 0x000000000000794d */ /* 0x000fea0003800000 */
.L_x_60123:
        /* <DEDUP_REMOVED lines=14> */
.L_x_60128:
[----:B------:R-:W-:Y:S01]  /*c640*/  IMAD.MOV.U32 R3, RZ, RZ, 0x7f ;  /* 0x0000007fff037424 */ /* 0x000fe200078e00ff */
[----:B------:R-:W-:-:S04]  /*c650*/  ISETP.GT.U32.AND P0, PT, R5, 0x7f800000, PT ;  /* 0x7f8000000500780c */ /* 0x000fc80003f04070 */
[----:B------:R-:W-:-:S05]  /*c660*/  SEL R3, R3, 0x7c, P0 ;  /* 0x0000007c03037807 */ /* 0x000fca0000000000 */
[----:B------:R-:W-:Y:S01]  /*c670*/  STG.E.U8 desc[UR36][R16.64], R3 ;  /* 0x0000000310007986 */ /* 0x000fe2000c101124 */
[----:B------:R-:W-:Y:S05]  /*c680*/  EXIT ;  /* 0x000000000000794d */ /* 0x000fea0003800000 */
.L_x_60122:
[----:B------:R-:W-:-:S04]  /*c690*/  LOP3.LUT R3, R3, 0xff, RZ, 0xc0, !PT ;  /* 0x000000ff03037812 */ /* 0x000fc800078ec0ff */
[----:B------:R-:W5:Y:S02]  /*c6a0*/  I2F.U16 R0, R3 ;  /* 0x0000000300007306 */ /* 0x000f640000101000 */
[----:B-----5:R-:W-:-:S05]  /*c6b0*/  F2FP.BF16.F32.PACK_AB R0, RZ, R0 ;  /* 0x00000000ff00723e */ /* 0x020fca00000010ff */
[----:B------:R-:W-:Y:S01]  /*c6c0*/  STG.E.U16 desc[UR36][R16.64], R0 ;  /* 0x0000000010007986 */ /* 0x000fe2000c101524 */
[----:B------:R-:W-:Y:S05]  /*c6d0*/  EXIT ;  /* 0x000000000000794d */ /* 0x000fea0003800000 */
.L_x_60129:
        /* <DEDUP_REMOVED lines=10> */
.L_x_61129:


//--------------------- .text._ZN2at6native27unrolled_elementwise_kernelIZNS0_50_GLOBAL__N__2680c7bb_12_PowKernel_cu_7dd49032_317022pow_scalar_tensor_implIhEEvRNS_18TensorIteratorBaseET_EUlhE_St5arrayIPcLm2EELi4E23TrivialOffsetCalculatorILi1EjESC_NS0_6memory12LoadWithCastILi1EEENSD_13StoreWithCastILi1EEEEEviS6_T0_T2_T3_T4_T5_ --------------------------
	.section	.text._ZN2at6native27unrolled_elementwise_kernelIZNS0_50_GLOBAL__N__2680c7bb_12_PowKernel_cu_7dd49032_317022pow_scalar_tensor_implIhEEvRNS_18TensorIteratorBaseET_EUlhE_St5arrayIPcLm2EELi4E23TrivialOffsetCalculatorILi1EjESC_NS0_6memory12LoadWithCastILi1EEENSD_13StoreWithCastILi1EEEEEviS6_T0_T2_T3_T4_T5_,"ax",@progbits
	.align	128
        .global         _ZN2at6native27unrolled_elementwise_kernelIZNS0_50_GLOBAL__N__2680c7bb_12_PowKernel_cu_7dd49032_317022pow_scalar_tensor_implIhEEvRNS_18TensorIteratorBaseET_EUlhE_St5arrayIPcLm2EELi4E23TrivialOffsetCalculatorILi1EjESC_NS0_6memory12LoadWithCastILi1EEENSD_13StoreWithCastILi1EEEEEviS6_T0_T2_T3_T4_T5_
        .type           _ZN2at6native27unrolled_elementwise_kernelIZNS0_50_GLOBAL__N__2680c7bb_12_PowKernel_cu_7dd49032_317022pow_scalar_tensor_implIhEEvRNS_18TensorIteratorBaseET_EUlhE_St5arrayIPcLm2EELi4E23TrivialOffsetCalculatorILi1EjESC_NS0_6memory12LoadWithCastILi1EEENSD_13StoreWithCastILi1EEEEEviS6_T0_T2_T3_T4_T5_,@function
        .size           _ZN2at6native27unrolled_elementwise_kernelIZNS0_50_GLOBAL__N__2680c7bb_12_PowKernel_cu_7dd49032_317022pow_scalar_tensor_implIhEEvRNS_18TensorIteratorBaseET_EUlhE_St5arrayIPcLm2EELi4E23TrivialOffsetCalculatorILi1EjESC_NS0_6memory12LoadWithCastILi1EEENSD_13StoreWithCastILi1EEEEEviS6_T0_T2_T3_T4_T5_,(.L_x_61130 - _ZN2at6native27unrolled_elementwise_kernelIZNS0_50_GLOBAL__N__2680c7bb_12_PowKernel_cu_7dd49032_317022pow_scalar_tensor_implIhEEvRNS_18TensorIteratorBaseET_EUlhE_St5arrayIPcLm2EELi4E23TrivialOffsetCalculatorILi1EjESC_NS0_6memory12LoadWithCastILi1EEENSD_13StoreWithCastILi1EEEEEviS6_T0_T2_T3_T4_T5_)
        .other          _ZN2at6native27unrolled_elementwise_kernelIZNS0_50_GLOBAL__N__2680c7bb_12_PowKernel_cu_7dd49032_317022pow_scalar_tensor_implIhEEvRNS_18TensorIteratorBaseET_EUlhE_St5arrayIPcLm2EELi4E23TrivialOffsetCalculatorILi1EjESC_NS0_6memory12LoadWithCastILi1EEENSD_13StoreWithCastILi1EEEEEviS6_T0_T2_T3_T4_T5_,@"STO_CUDA_ENTRY STV_DEFAULT"
_ZN2at6native27unrolled_elementwise_kernelIZNS0_50_GLOBAL__N__2680c7bb_12_PowKernel_cu_7dd49032_317022pow_scalar_tensor_implIhEEvRNS_18TensorIteratorBaseET_EUlhE_St5arrayIPcLm2EELi4E23TrivialOffsetCalculatorILi1EjESC_NS0_6memory12LoadWithCastILi1EEENSD_13StoreWithCastILi1EEEEEviS6_T0_T2_T3_T4_T5_:
.text._ZN2at6native27unrolled_elementwise_kernelIZNS0_50_GLOBAL__N__2680c7bb_12_PowKernel_cu_7dd49032_317022pow_scalar_tensor_implIhEEvRNS_18TensorIteratorBaseET_EUlhE_St5arrayIPcLm2EELi4E23TrivialOffsetCalculatorILi1EjESC_NS0_6memory12LoadWithCastILi1EEENSD_13StoreWithCastILi1EEEEEviS6_T0_T2_T3_T4_T5_:
        /* <DEDUP_REMOVED lines=33> */
.L_x_60135:
[----:B------:R3:W5:Y:S01]  /*0210*/  LDG.E.U8 R22, desc[UR36][R6.64] ;  /* 0x0000002406167981 */ /* 0x000762000c1e1100 */
[----:B------:R-:W-:Y:S05]  /*0220*/  BRA `(.L_x_60137) ;  /* 0x0000000c00607947 */ /* 0x000fea0003800000 */
.L_x_60134:
        /* <DEDUP_REMOVED lines=8> */
.L_x_60139:
[----:B------:R1:W5:Y:S01]  /*02b0*/  LDG.E.U8 R22, desc[UR36][R6.64] ;  /* 0x0000002406167981 */ /* 0x000362000c1e1100 */
[----:B------:R-:W-:Y:S05]  /*02c0*/  BRA `(.L_x_60137) ;  /* 0x0000000c00387947 */ /* 0x000fea0003800000 */
.L_x_60138:
[----:B------:R2:W5:Y:S01]  /*02d0*/  LDG.E.U16 R22, desc[UR36][R6.64] ;  /* 0x0000002406167981 */ /* 0x000562000c1e1500 */
[----:B------:R-:W-:Y:S05]  /*02e0*/  BRA `(.L_x_60137) ;  /* 0x0000000c00307947 */ /* 0x000fea0003800000 */
.L_x_60133:
        /* <DEDUP_REMOVED lines=10> */
.L_x_60141:
[----:B------:R-:W2:Y:S02]  /*0390*/  LDG.E.U16 R4, desc[UR36][R6.64] ;  /* 0x0000002406047981 */ /* 0x000ea4000c1e1500 */
[----:B--2---:R-:W-:-:S06]  /*03a0*/  HADD2.F32 R4, -RZ, R4.H0_H0 ;  /* 0x20000004ff047230 */ /* 0x004fcc0000004100 */
[----:B------:R-:W0:Y:S02]  /*03b0*/  F2I.S64.TRUNC R4, R4 ;  /* 0x0000000400047311 */ /* 0x000e24000020d900 */
[----:B0-----:R-:W-:Y:S01]  /*03c0*/  PRMT R22, R4, 0x7610, R22 ;  /* 0x0000761004167816 */ /* 0x001fe20000000016 */
[----:B------:R-:W-:Y:S06]  /*03d0*/  BRA `(.L_x_60137) ;  /* 0x0000000800f47947 */ /* 0x000fec0003800000 */
.L_x_60140:
        /* <DEDUP_REMOVED lines=10> */
.L_x_60143:
[----:B------:R-:W2:Y:S02]  /*0480*/  LDG.E.U16 R6, desc[UR36][R6.64] ;  /* 0x0000002406067981 */ /* 0x000ea4000c1e1500 */
[----:B--2---:R-:W-:-:S06]  /*0490*/  HADD2.F32 R4, -RZ, R6.H0_H0 ;  /* 0x20000006ff047230 */ /* 0x004fcc0000004100 */
[----:B------:R-:W0:Y:S02]  /*04a0*/  F2I.S64.TRUNC R4, R4 ;  /* 0x0000000400047311 */ /* 0x000e24000020d900 */
[----:B0-----:R-:W-:Y:S01]  /*04b0*/  PRMT R22, R4, 0x7610, R22 ;  /* 0x0000761004167816 */ /* 0x001fe20000000016 */
[----:B------:R-:W-:Y:S06]  /*04c0*/  BRA `(.L_x_60137) ;  /* 0x0000000800b87947 */ /* 0x000fec0003800000 */
.L_x_60142:
[----:B------:R-:W2:Y:S02]  /*04d0*/  LDG.E.64 R4, desc[UR36][R6.64] ;  /* 0x0000002406047981 */ /* 0x000ea4000c1e1b00 */
[----:B--2---:R-:W0:Y:S02]  /*04e0*/  F2I.S64.F64.TRUNC R4, R4 ;  /* 0x0000000400047311 */ /* 0x004e24000030d900 */
[----:B0-----:R-:W-:Y:S01]  /*04f0*/  PRMT R22, R4, 0x7610, R22 ;  /* 0x0000761004167816 */ /* 0x001fe20000000016 */
[----:B------:R-:W-:Y:S06]  /*0500*/  BRA `(.L_x_60137) ;  /* 0x0000000800a87947 */ /* 0x000fec0003800000 */
.L_x_60132:
        /* <DEDUP_REMOVED lines=12> */
.L_x_60146:
[----:B------:R-:W2:Y:S02]  /*05d0*/  LDG.E.64 R6, desc[UR36][R6.64] ;  /* 0x0000002406067981 */ /* 0x000ea4000c1e1b00 */
[----:B--2---:R-:W0:Y:S02]  /*05e0*/  F2I.S64.F64.TRUNC R4, R6 ;  /* 0x0000000600047311 */ /* 0x004e24000030d900 */
[----:B0-----:R-:W-:Y:S01]  /*05f0*/  PRMT R22, R4, 0x7610, R22 ;  /* 0x0000761004167816 */ /* 0x001fe20000000016 */
[----:B------:R-:W-:Y:S06]  /*0600*/  BRA `(.L_x_60137) ;  /* 0x0000000800687947 */ /* 0x000fec0003800000 */
.L_x_60145:
        /* <DEDUP_REMOVED lines=27> */
.L_x_60148:
        /* <DEDUP_REMOVED lines=15> */
.L_x_60147:
[----:B------:R-:W2:Y:S02]  /*08b0*/  LDG.E.U16 R4, desc[UR36][R6.64] ;  /* 0x0000002406047981 */ /* 0x000ea4000c1e1500 */
[----:B--2---:R-:W-:-:S06]  /*08c0*/  IMAD.U32 R4, R4, 0x10000, RZ ;  /* 0x0001000004047824 */ /* 0x004fcc00078e00ff */
[----:B------:R-:W0:Y:S02]  /*08d0*/  F2I.S64.TRUNC R4, R4 ;  /* 0x0000000400047311 */ /* 0x000e24000020d900 */
[----:B0-----:R-:W-:Y:S01]  /*08e0*/  PRMT R22, R4, 0x7610, R22 ;  /* 0x0000761004167816 */ /* 0x001fe20000000016 */
[----:B------:R-:W-:Y:S06]  /*08f0*/  BRA `(.L_x_60137) ;  /* 0x0000000400ac7947 */ /* 0x000fec0003800000 */
.L_x_60144:
        /* <DEDUP_REMOVED lines=10> */
.L_x_60151:
        /* <DEDUP_REMOVED lines=21> */
.L_x_60155:
[----:B------:R-:W-:Y:S05]  /*0af0*/  BSYNC.RECONVERGENT B1 ;  /* 0x0000000000017941 */ /* 0x000fea0003800200 */
.L_x_60154:
[----:B------:R-:W-:Y:S01]  /*0b00*/  IMAD.SHL.U32 R0, R0, 0x100000, RZ ;  /* 0x0010000000007824 */ /* 0x000fe200078e00ff */
[----:B------:R-:W-:-:S04]  /*0b10*/  LEA R3, R3, 0x3b800000, 0x17 ;  /* 0x3b80000003037811 */ /* 0x000fc800078eb8ff */
[----:B------:R-:W-:-:S07]  /*0b20*/  LOP3.LUT R4, R3, R0, R7, 0xfe, !PT ;  /* 0x0000000003047212 */ /* 0x000fce00078efe07 */
.L_x_60153:
[----:B------:R-:W-:Y:S05]  /*0b30*/  BSYNC.RECONVERGENT B0 ;  /* 0x0000000000007941 */ /* 0x000fea0003800200 */
.L_x_60152:
[----:B------:R-:W0:Y:S02]  /*0b40*/  F2I.S64.TRUNC R4, R4 ;  /* 0x0000000400047311 */ /* 0x000e24000020d900 */
[----:B0-----:R-:W-:Y:S01]  /*0b50*/  PRMT R22, R4, 0x7610, R22 ;  /* 0x0000761004167816 */ /* 0x001fe20000000016 */
[----:B------:R-:W-:Y:S06]  /*0b60*/  BRA `(.L_x_60137) ;  /* 0x0000000400107947 */ /* 0x000fec0003800000 */
.L_x_60150:
        /* <DEDUP_REMOVED lines=21> */
.L_x_60159:
[----:B------:R-:W-:Y:S05]  /*0cc0*/  BSYNC.RECONVERGENT B1 ;  /* 0x0000000000017941 */ /* 0x000fea0003800200 */
.L_x_60158:
[----:B------:R-:W-:Y:S01]  /*0cd0*/  IMAD.SHL.U32 R0, R0, 0x200000, RZ ;  /* 0x0020000000007824 */ /* 0x000fe200078e00ff */
[----:B------:R-:W-:-:S04]  /*0ce0*/  LEA R3, R3, 0x37800000, 0x17 ;  /* 0x3780000003037811 */ /* 0x000fc800078eb8ff */
[----:B------:R-:W-:-:S07]  /*0cf0*/  LOP3.LUT R4, R3, R0, R7, 0xfe, !PT ;  /* 0x0000000003047212 */ /* 0x000fce00078efe07 */
.L_x_60157:
[----:B------:R-:W-:Y:S05]  /*0d00*/  BSYNC.RECONVERGENT B0 ;  /* 0x0000000000007941 */ /* 0x000fea0003800200 */
.L_x_60156:
[----:B------:R-:W0:Y:S02]  /*0d10*/  F2I.S64.TRUNC R4, R4 ;  /* 0x0000000400047311 */ /* 0x000e24000020d900 */
[----:B0-----:R-:W-:Y:S01]  /*0d20*/  PRMT R22, R4, 0x7610, R22 ;  /* 0x0000761004167816 */ /* 0x001fe20000000016 */
[----:B------:R-:W-:Y:S06]  /*0d30*/  BRA `(.L_x_60137) ;  /* 0x00000000009c7947 */ /* 0x000fec0003800000 */
.L_x_60149:
[----:B------:R-:W-:-:S09]  /*0d40*/  UISETP.NE.AND UP0, UPT, UR4, 0x1c, UPT ;  /* 0x0000001c0400788c */ /* 0x000fd2000bf05270 */
[----:B------:R-:W-:Y:S05]  /*0d50*/  BRA.U !UP0, `(.L_x_60160) ;  /* 0x0000000108907547 */ /* 0x000fea000b800000 */
[----:B------:R-:W-:-:S09]  /*0d60*/  UISETP.NE.AND UP0, UPT, UR4, 0x1d, UPT ;  /* 0x0000001d0400788c */ /* 0x000fd2000bf05270 */
[----:B------:R-:W-:Y:S05]  /*0d70*/  BRA.U !UP0, `(.L_x_60161) ;  /* 0x0000000108807547 */ /* 0x000fea000b800000 */
[----:B------:R-:W-:-:S09]  /*0d80*/  UISETP.NE.AND UP0, UPT, UR4, 0x2c, UPT ;  /* 0x0000002c0400788c */ /* 0x000fd2000bf05270 */
[----:B------:R-:W-:Y:S05]  /*0d90*/  BRA.U !UP0, `(.L_x_60162) ;  /* 0x0000000108487547 */ /* 0x000fea000b800000 */
.L_x_60136:
        /* <DEDUP_REMOVED lines=16> */
.L_x_60163:
[----:B------:R-:W-:Y:S01]  /*0ea0*/  PRMT R22, RZ, 0x7610, R22 ;  /* 0x00007610ff167816 */ /* 0x000fe20000000016 */
[----:B------:R-:W-:Y:S06]  /*0eb0*/  BRA `(.L_x_60137) ;  /* 0x00000000003c7947 */ /* 0x000fec0003800000 */
.L_x_60162:
        /* <DEDUP_REMOVED lines=8> */
.L_x_60165:
[----:B------:R-:W-:Y:S05]  /*0f40*/  BSYNC.RECONVERGENT B0 ;  /* 0x0000000000007941 */ /* 0x000fea0003800200 */
.L_x_60164:
[----:B------:R-:W0:Y:S02]  /*0f50*/  F2I.S64.TRUNC R4, R4 ;  /* 0x0000000400047311 */ /* 0x000e24000020d900 */
[----:B0-----:R-:W-:Y:S01]  /*0f60*/  PRMT R22, R4, 0x7610, R22 ;  /* 0x0000761004167816 */ /* 0x001fe20000000016 */
[----:B------:R-:W-:Y:S06]  /*0f70*/  BRA `(.L_x_60137) ;  /* 0x00000000000c7947 */ /* 0x000fec0003800000 */
.L_x_60161:
[----:B------:R0:W5:Y:S01]  /*0f80*/  LDG.E.U8 R22, desc[UR36][R6.64] ;  /* 0x0000002406167981 */ /* 0x000162000c1e1100 */
[----:B------:R-:W-:Y:S05]  /*0f90*/  BRA `(.L_x_60137) ;  /* 0x0000000000047947 */ /* 0x000fea0003800000 */
.L_x_60160:
[----:B------:R0:W5:Y:S02]  /*0fa0*/  LDG.E.U8 R22, desc[UR36][R6.64] ;  /* 0x0000002406167981 */ /* 0x000164000c1e1100 */
.L_x_60137:
[----:B------:R-:W-:-:S07]  /*0fb0*/  VIADD R23, R25, 0x80 ;  /* 0x0000008019177836 */ /* 0x000fce0000000000 */
.L_x_60131:
[----:B------:R-:W-:Y:S05]  /*0fc0*/  BSYNC.RECONVERGENT B6 ;  /* 0x0000000000067941 */ /* 0x000fea0003800200 */
.L_x_60130:
        /* <DEDUP_REMOVED lines=23> */
.L_x_60171:
[----:B------:R0:W5:Y:S01]  /*1140*/  LDG.E.U8 R17, desc[UR36][R6.64] ;  /* 0x0000002406117981 */ /* 0x000162000c1e1100 */
[----:B------:R-:W-:Y:S05]  /*1150*/  BRA `(.L_x_60173) ;  /* 0x0000000c00607947 */ /* 0x000fea0003800000 */
.L_x_60170:
        /* <DEDUP_REMOVED lines=8> */
.L_x_60175:
[----:B------:R4:W5:Y:S01]  /*11e0*/  LDG.E.U8 R17, desc[UR36][R6.64] ;  /* 0x0000002406117981 */ /* 0x000962000c1e1100 */
[----:B------:R-:W-:Y:S05]  /*11f0*/  BRA `(.L_x_60173) ;  /* 0x0000000c00387947 */ /* 0x000fea0003800000 */
.L_x_60174:
[----:B------:R0:W5:Y:S01]  /*1200*/  LDG.E.U16 R17, desc[UR36][R6.64] ;  /* 0x0000002406117981 */ /* 0x000162000c1e1500 */
[----:B------:R-:W-:Y:S05]  /*1210*/  BRA `(.L_x_60173) ;  /* 0x0000000c00307947 */ /* 0x000fea0003800000 */
.L_x_60169:
        /* <DEDUP_REMOVED lines=10> */
.L_x_60177:
[----:B------:R-:W2:Y:S02]  /*12c0*/  LDG.E.U16 R4, desc[UR36][R6.64] ;  /* 0x0000002406047981 */ /* 0x000ea4000c1e1500 */
[----:B--2---:R-:W-:-:S06]  /*12d0*/  HADD2.F32 R4, -RZ, R4.H0_H0 ;  /* 0x20000004ff047230 */ /* 0x004fcc0000004100 */
[----:B------:R-:W0:Y:S02]  /*12e0*/  F2I.S64.TRUNC R4, R4 ;  /* 0x0000000400047311 */ /* 0x000e24000020d900 */
[----:B0-----:R-:W-:Y:S01]  /*12f0*/  PRMT R17, R4, 0x7610, R17 ;  /* 0x0000761004117816 */ /* 0x001fe20000000011 */
[----:B------:R-:W-:Y:S06]  /*1300*/  BRA `(.L_x_60173) ;  /* 0x0000000800f47947 */ /* 0x000fec0003800000 */
.L_x_60176:
        /* <DEDUP_REMOVED lines=10> */
.L_x_60179:
[----:B------:R-:W2:Y:S02]  /*13b0*/  LDG.E.U16 R6, desc[UR36][R6.64] ;  /* 0x0000002406067981 */ /* 0x000ea4000c1e1500 */
[----:B--2---:R-:W-:-:S06]  /*13c0*/  HADD2.F32 R4, -RZ, R6.H0_H0 ;  /* 0x20000006ff047230 */ /* 0x004fcc0000004100 */
[----:B------:R-:W0:Y:S02]  /*13d0*/  F2I.S64.TRUNC R4, R4 ;  /* 0x0000000400047311 */ /* 0x000e24000020d900 */
[----:B0-----:R-:W-:Y:S01]  /*13e0*/  PRMT R17, R4, 0x7610, R17 ;  /* 0x0000761004117816 */ /* 0x001fe20000000011 */
[----:B------:R-:W-:Y:S06]  /*13f0*/  BRA `(.L_x_60173) ;  /* 0x0000000800b87947 */ /* 0x000fec0003800000 */
.L_x_60178:
[----:B------:R-:W2:Y:S02]  /*1400*/  LDG.E.64 R4, desc[UR36][R6.64] ;  /* 0x0000002406047981 */ /* 0x000ea4000c1e1b00 */
[----:B--2---:R-:W0:Y:S02]  /*1410*/  F2I.S64.F64.TRUNC R4, R4 ;  /* 0x0000000400047311 */ /* 0x004e24000030d900 */
[----:B0-----:R-:W-:Y:S01]  /*1420*/  PRMT R17, R4, 0x7610, R17 ;  /* 0x0000761004117816 */ /* 0x001fe20000000011 */
[----:B------:R-:W-:Y:S06]  /*1430*/  BRA `(.L_x_60173) ;  /* 0x0000000800a87947 */ /* 0x000fec0003800000 */
.L_x_60168:
        /* <DEDUP_REMOVED lines=12> */
.L_x_60182:
[----:B------:R-:W2:Y:S02]  /*1500*/  LDG.E.64 R6, desc[UR36][R6.64] ;  /* 0x0000002406067981 */ /* 0x000ea4000c1e1b00 */
[----:B--2---:R-:W0:Y:S02]  /*1510*/  F2I.S64.F64.TRUNC R4, R6 ;  /* 0x0000000600047311 */ /* 0x004e24000030d900 */
[----:B0-----:R-:W-:Y:S01]  /*1520*/  PRMT R17, R4, 0x7610, R17 ;  /* 0x0000761004117816 */ /* 0x001fe20000000011 */
[----:B------:R-:W-:Y:S06]  /*1530*/  BRA `(.L_x_60173) ;  /* 0x0000000800687947 */ /* 0x000fec0003800000 */
.L_x_60181:
        /* <DEDUP_REMOVED lines=27> */
.L_x_60184:
        /* <DEDUP_REMOVED lines=15> */
.L_x_60183:
[----:B------:R-:W2:Y:S02]  /*17e0*/  LDG.E.U16 R4, desc[UR36][R6.64] ;  /* 0x0000002406047981 */ /* 0x000ea4000c1e1500 */
[----:B--2---:R-:W-:-:S06]  /*17f0*/  IMAD.U32 R4, R4, 0x10000, RZ ;  /* 0x0001000004047824 */ /* 0x004fcc00078e00ff */
[----:B------:R-:W0:Y:S02]  /*1800*/  F2I.S64.TRUNC R4, R4 ;  /* 0x0000000400047311 */ /* 0x000e24000020d900 */
[----:B0-----:R-:W-:Y:S01]  /*1810*/  PRMT R17, R4, 0x7610, R17 ;  /* 0x0000761004117816 */ /* 0x001fe20000000011 */
[----:B------:R-:W-:Y:S06]  /*1820*/  BRA `(.L_x_60173) ;  /* 0x0000000400ac7947 */ /* 0x000fec0003800000 */
.L_x_60180:
        /* <DEDUP_REMOVED lines=10> */
.L_x_60187:
        /* <DEDUP_REMOVED lines=21> */
.L_x_60191:
[----:B------:R-:W-:Y:S05]  /*1a20*/  BSYNC.RECONVERGENT B1 ;  /* 0x0000000000017941 */ /* 0x000fea0003800200 */
.L_x_60190:
[----:B------:R-:W-:Y:S01]  /*1a30*/  IMAD.SHL.U32 R0, R0, 0x100000, RZ ;  /* 0x0010000000007824 */ /* 0x000fe200078e00ff */
[----:B------:R-:W-:-:S04]  /*1a40*/  LEA R3, R3, 0x3b800000, 0x17 ;  /* 0x3b80000003037811 */ /* 0x000fc800078eb8ff */
[----:B------:R-:W-:-:S07]  /*1a50*/  LOP3.LUT R4, R3, R0, R7, 0xfe, !PT ;  /* 0x0000000003047212 */ /* 0x000fce00078efe07 */
.L_x_60189:
[----:B------:R-:W-:Y:S05]  /*1a60*/  BSYNC.RECONVERGENT B0 ;  /* 0x0000000000007941 */ /* 0x000fea0003800200 */
.L_x_60188:
[----:B------:R-:W0:Y:S02]  /*1a70*/  F2I.S64.TRUNC R4, R4 ;  /* 0x0000000400047311 */ /* 0x000e24000020d900 */
[----:B0-----:R-:W-:Y:S01]  /*1a80*/  PRMT R17, R4, 0x7610, R17 ;  /* 0x0000761004117816 */ /* 0x001fe20000000011 */
[----:B------:R-:W-:Y:S06]  /*1a90*/  BRA `(.L_x_60173) ;  /* 0x0000000400107947 */ /* 0x000fec0003800000 */
.L_x_60186:
        /* <DEDUP_REMOVED lines=21> */
.L_x_60195:
[----:B------:R-:W-:Y:S05]  /*1bf0*/  BSYNC.RECONVERGENT B1 ;  /* 0x0000000000017941 */ /* 0x000fea0003800200 */
.L_x_60194:
[----:B------:R-:W-:Y:S01]  /*1c00*/  IMAD.SHL.U32 R0, R0, 0x200000, RZ ;  /* 0x0020000000007824 */ /* 0x000fe200078e00ff */
[----:B------:R-:W-:-:S04]  /*1c10*/  LEA R3, R3, 0x37800000, 0x17 ;  /* 0x3780000003037811 */ /* 0x000fc800078eb8ff */
[----:B------:R-:W-:-:S07]  /*1c20*/  LOP3.LUT R4, R3, R0, R7, 0xfe, !PT ;  /* 0x0000000003047212 */ /* 0x000fce00078efe07 */
.L_x_60193:
[----:B------:R-:W-:Y:S05]  /*1c30*/  BSYNC.RECONVERGENT B0 ;  /* 0x0000000000007941 */ /* 0x000fea0003800200 */
.L_x_60192:
[----:B------:R-:W0:Y:S02]  /*1c40*/  F2I.S64.TRUNC R4, R4 ;  /* 0x0000000400047311 */ /* 0x000e24000020d900 */
[----:B0-----:R-:W-:Y:S01]  /*1c50*/  PRMT R17, R4, 0x7610, R17 ;  /* 0x0000761004117816 */ /* 0x001fe20000000011 */
[----:B------:R-:W-:Y:S06]  /*1c60*/  BRA `(.L_x_60173) ;  /* 0x00000000009c7947 */ /* 0x000fec0003800000 */
.L_x_60185:
        /* <DEDUP_REMOVED lines=14> */
.L_x_60199:
[----:B------:R-:W-:Y:S05]  /*1d50*/  BSYNC.RECONVERGENT B0 ;  /* 0x0000000000007941 */ /* 0x000fea0003800200 */
.L_x_60198:
[----:B------:R-:W0:Y:S02]  /*1d60*/  F2I.S64.TRUNC R4, R4 ;  /* 0x0000000400047311 */ /* 0x000e24000020d900 */
[----:B0-----:R-:W-:Y:S01]  /*1d70*/  PRMT R17, R4, 0x7610, R17 ;  /* 0x0000761004117816 */ /* 0x001fe20000000011 */
[----:B------:R-:W-:Y:S06]  /*1d80*/  BRA `(.L_x_60173) ;  /* 0x0000000000547947 */ /* 0x000fec0003800000 */
.L_x_60172:
        /* <DEDUP_REMOVED lines=16> */
.L_x_60200:
[----:B------:R-:W-:Y:S01]  /*1e90*/  PRMT R17, RZ, 0x7610, R17 ;  /* 0x00007610ff117816 */ /* 0x000fe20000000011 */
[----:B------:R-:W-:Y:S06]  /*1ea0*/  BRA `(.L_x_60173) ;  /* 0x00000000000c7947 */ /* 0x000fec0003800000 */
.L_x_60197:
[----:B------:R1:W5:Y:S01]  /*1eb0*/  LDG.E.U8 R17, desc[UR36][R6.64] ;  /* 0x0000002406117981 */ /* 0x000362000c1e1100 */
[----:B------:R-:W-:Y:S05]  /*1ec0*/  BRA `(.L_x_60173) ;  /* 0x0000000000047947 */ /* 0x000fea0003800000 */
.L_x_60196:
[----:B------:R0:W5:Y:S02]  /*1ed0*/  LDG.E.U8 R17, desc[UR36][R6.64] ;  /* 0x0000002406117981 */ /* 0x000164000c1e1100 */
.L_x_60173:
[----:B------:R-:W-:-:S07]  /*1ee0*/  VIADD R23, R23, 0x80 ;  /* 0x0000008017177836 */ /* 0x000fce0000000000 */
.L_x_60167:
[----:B------:R-:W-:Y:S05]  /*1ef0*/  BSYNC.RECONVERGENT B6 ;  /* 0x0000000000067941 */ /* 0x000fea0003800200 */
.L_x_60166:
        /* <DEDUP_REMOVED lines=23> */
.L_x_60206:
[----:B------:R0:W5:Y:S01]  /*2070*/  LDG.E.U8 R18, desc[UR36][R6.64] ;  /* 0x0000002406127981 */ /* 0x000162000c1e1100 */
[----:B------:R-:W-:Y:S05]  /*2080*/  BRA `(.L_x_60208) ;  /* 0x0000000c00607947 */ /* 0x000fea0003800000 */
.L_x_60205:
        /* <DEDUP_REMOVED lines=8> */
.L_x_60210:
[----:B------:R3:W5:Y:S01]  /*2110*/  LDG.E.U8 R18, desc[UR36][R6.64] ;  /* 0x0000002406127981 */ /* 0x000762000c1e1100 */
[----:B------:R-:W-:Y:S05]  /*2120*/  BRA `(.L_x_60208) ;  /* 0x0000000c00387947 */ /* 0x000fea0003800000 */
.L_x_60209:
[----:B------:R0:W5:Y:S01]  /*2130*/  LDG.E.U16 R18, desc[UR36][R6.64] ;  /* 0x0000002406127981 */ /* 0x000162000c1e1500 */
[----:B------:R-:W-:Y:S05]  /*2140*/  BRA `(.L_x_60208) ;  /* 0x0000000c00307947 */ /* 0x000fea0003800000 */
.L_x_60204:
        /* <DEDUP_REMOVED lines=10> */
.L_x_60212:
[----:B------:R-:W2:Y:S02]  /*21f0*/  LDG.E.U16 R4, desc[UR36][R6.64] ;  /* 0x0000002406047981 */ /* 0x000ea4000c1e1500 */
[----:B--2---:R-:W-:-:S06]  /*2200*/  HADD2.F32 R4, -RZ, R4.H0_H0 ;  /* 0x20000004ff047230 */ /* 0x004fcc0000004100 */
[----:B------:R-:W0:Y:S02]  /*2210*/  F2I.S64.TRUNC R4, R4 ;  /* 0x0000000400047311 */ /* 0x000e24000020d900 */
[----:B0-----:R-:W-:Y:S01]  /*2220*/  PRMT R18, R4, 0x7610, R18 ;  /* 0x0000761004127816 */ /* 0x001fe20000000012 */
[----:B------:R-:W-:Y:S06]  /*2230*/  BRA `(.L_x_60208) ;  /* 0x0000000800f47947 */ /* 0x000fec0003800000 */
.L_x_60211:
        /* <DEDUP_REMOVED lines=10> */
.L_x_60214:
[----:B------:R-:W2:Y:S02]  /*22e0*/  LDG.E.U16 R6, desc[UR36][R6.64] ;  /* 0x0000002406067981 */ /* 0x000ea4000c1e1500 */
[----:B--2---:R-:W-:-:S06]  /*22f0*/  HADD2.F32 R4, -RZ, R6.H0_H0 ;  /* 0x20000006ff047230 */ /* 0x004fcc0000004100 */
[----:B------:R-:W0:Y:S02]  /*2300*/  F2I.S64.TRUNC R4, R4 ;  /* 0x0000000400047311 */ /* 0x000e24000020d900 */
[----:B0-----:R-:W-:Y:S01]  /*2310*/  PRMT R18, R4, 0x7610, R18 ;  /* 0x0000761004127816 */ /* 0x001fe20000000012 */
[----:B------:R-:W-:Y:S06]  /*2320*/  BRA `(.L_x_60208) ;  /* 0x0000000800b87947 */ /* 0x000fec0003800000 */
.L_x_60213:
[----:B------:R-:W2:Y:S02]  /*2330*/  LDG.E.64 R4, desc[UR36][R6.64] ;  /* 0x0000002406047981 */ /* 0x000ea4000c1e1b00 */
[----:B--2---:R-:W0:Y:S02]  /*2340*/  F2I.S64.F64.TRUNC R4, R4 ;  /* 0x0000000400047311 */ /* 0x004e24000030d900 */
[----:B0-----:R-:W-:Y:S01]  /*2350*/  PRMT R18, R4, 0x7610, R18 ;  /* 0x0000761004127816 */ /* 0x001fe20000000012 */
[----:B------:R-:W-:Y:S06]  /*2360*/  BRA `(.L_x_60208) ;  /* 0x0000000800a87947 */ /* 0x000fec0003800000 */
.L_x_60203:
        /* <DEDUP_REMOVED lines=12> */
.L_x_60217:
[----:B------:R-:W2:Y:S02]  /*2430*/  LDG.E.64 R6, desc[UR36][R6.64] ;  /* 0x0000002406067981 */ /* 0x000ea4000c1e1b00 */
[----:B--2---:R-:W0:Y:S02]  /*2440*/  F2I.S64.F64.TRUNC R4, R6 ;  /* 0x0000000600047311 */ /* 0x004e24000030d900 */
[----:B0-----:R-:W-:Y:S01]  /*2450*/  PRMT R18, R4, 0x7610, R18 ;  /* 0x0000761004127816 */ /* 0x001fe20000000012 */
[----:B------:R-:W-:Y:S06]  /*2460*/  BRA `(.L_x_60208) ;  /* 0x0000000800687947 */ /* 0x000fec0003800000 */
.L_x_60216:
        /* <DEDUP_REMOVED lines=27> */
.L_x_60219:
        /* <DEDUP_REMOVED lines=15> */
.L_x_60218:
[----:B------:R-:W2:Y:S02]  /*2710*/  LDG.E.U16 R4, desc[UR36][R6.64] ;  /* 0x0000002406047981 */ /* 0x000ea4000c1e1500 */
[----:B--2---:R-:W-:-:S06]  /*2720*/  IMAD.U32 R4, R4, 0x10000, RZ ;  /* 0x0001000004047824 */ /* 0x004fcc00078e00ff */
[----:B------:R-:W0:Y:S02]  /*2730*/  F2I.S64.TRUNC R4, R4 ;  /* 0x0000000400047311 */ /* 0x000e24000020d900 */
[----:B0-----:R-:W-:Y:S01]  /*2740*/  PRMT R18, R4, 0x7610, R18 ;  /* 0x0000761004127816 */ /* 0x001fe20000000012 */
[----:B------:R-:W-:Y:S06]  /*2750*/  BRA `(.L_x_60208) ;  /* 0x0000000400ac7947 */ /* 0x000fec0003800000 */
.L_x_60215:
        /* <DEDUP_REMOVED lines=10> */
.L_x_60222:
        /* <DEDUP_REMOVED lines=21> */
.L_x_60226:
[----:B------:R-:W-:Y:S05]  /*2950*/  BSYNC.RECONVERGENT B1 ;  /* 0x0000000000017941 */ /* 0x000fea0003800200 */
.L_x_60225:
[----:B------:R-:W-:Y:S01]  /*2960*/  IMAD.SHL.U32 R0, R0, 0x100000, RZ ;  /* 0x0010000000007824 */ /* 0x000fe200078e00ff */
[----:B------:R-:W-:-:S04]  /*2970*/  LEA R3, R3, 0x3b800000, 0x17 ;  /* 0x3b80000003037811 */ /* 0x000fc800078eb8ff */
[----:B------:R-:W-:-:S07]  /*2980*/  LOP3.LUT R4, R3, R0, R7, 0xfe, !PT ;  /* 0x0000000003047212 */ /* 0x000fce00078efe07 */
.L_x_60224:
[----:B------:R-:W-:Y:S05]  /*2990*/  BSYNC.RECONVERGENT B0 ;  /* 0x0000000000007941 */ /* 0x000fea0003800200 */
.L_x_60223:
[----:B------:R-:W0:Y:S02]  /*29a0*/  F2I.S64.TRUNC R4, R4 ;  /* 0x0000000400047311 */ /* 0x000e24000020d900 */
[----:B0-----:R-:W-:Y:S01]  /*29b0*/  PRMT R18, R4, 0x7610, R18 ;  /* 0x0000761004127816 */ /* 0x001fe20000000012 */
[----:B------:R-:W-:Y:S06]  /*29c0*/  BRA `(.L_x_60208) ;  /* 0x0000000400107947 */ /* 0x000fec0003800000 */
.L_x_60221:
        /* <DEDUP_REMOVED lines=21> */
.L_x_60230:
[----:B------:R-:W-:Y:S05]  /*2b20*/  BSYNC.RECONVERGENT B1 ;  /* 0x0000000000017941 */ /* 0x000fea0003800200 */
.L_x_60229:
[----:B------:R-:W-:Y:S01]  /*2b30*/  IMAD.SHL.U32 R0, R0, 0x200000, RZ ;  /* 0x0020000000007824 */ /* 0x000fe200078e00ff */
[----:B------:R-:W-:-:S04]  /*2b40*/  LEA R3, R3, 0x37800000, 0x17 ;  /* 0x3780000003037811 */ /* 0x000fc800078eb8ff */
[----:B------:R-:W-:-:S07]  /*2b50*/  LOP3.LUT R4, R3, R0, R7, 0xfe, !PT ;  /* 0x0000000003047212 */ /* 0x000fce00078efe07 */
.L_x_60228:
[----:B------:R-:W-:Y:S05]  /*2b60*/  BSYNC.RECONVERGENT B0 ;  /* 0x0000000000007941 */ /* 0x000fea0003800200 */
.L_x_60227:
[----:B------:R-:W0:Y:S02]  /*2b70*/  F2I.S64.TRUNC R4, R4 ;  /* 0x0000000400047311 */ /* 0x000e24000020d900 */
[----:B0-----:R-:W-:Y:S01]  /*2b80*/  PRMT R18, R4, 0x7610, R18 ;  /* 0x0000761004127816 */ /* 0x001fe20000000012 */
[----:B------:R-:W-:Y:S06]  /*2b90*/  BRA `(.L_x_60208) ;  /* 0x00000000009c7947 */ /* 0x000fec0003800000 */
.L_x_60220:
        /* <DEDUP_REMOVED lines=14> */
.L_x_60234:
[----:B------:R-:W-:Y:S05]  /*2c80*/  BSYNC.RECONVERGENT B0 ;  /* 0x0000000000007941 */ /* 0x000fea0003800200 */
.L_x_60233:
[----:B------:R-:W0:Y:S02]  /*2c90*/  F2I.S64.TRUNC R4, R4 ;  /* 0x0000000400047311 */ /* 0x000e24000020d900 */
[----:B0-----:R-:W-:Y:S01]  /*2ca0*/  PRMT R18, R4, 0x7610, R18 ;  /* 0x0000761004127816 */ /* 0x001fe20000000012 */
[----:B------:R-:W-:Y:S06]  /*2cb0*/  BRA `(.L_x_60208) ;  /* 0x0000000000547947 */ /* 0x000fec0003800000 */
.L_x_60207:
        /* <DEDUP_REMOVED lines=16> */
.L_x_60235:
[----:B------:R-:W-:Y:S01]  /*2dc0*/  PRMT R18, RZ, 0x7610, R18 ;  /* 0x00007610ff127816 */ /* 0x000fe20000000012 */
[----:B------:R-:W-:Y:S06]  /*2dd0*/  BRA `(.L_x_60208) ;  /* 0x00000000000c7947 */ /* 0x000fec0003800000 */
.L_x_60232:
[----:B------:R2:W5:Y:S01]  /*2de0*/  LDG.E.U8 R18, desc[UR36][R6.64] ;  /* 0x0000002406127981 */ /* 0x000562000c1e1100 */
[----:B------:R-:W-:Y:S05]  /*2df0*/  BRA `(.L_x_60208) ;  /* 0x0000000000047947 */ /* 0x000fea0003800000 */
.L_x_60231:
[----:B------:R1:W5:Y:S02]  /*2e00*/  LDG.E.U8 R18, desc[UR36][R6.64] ;  /* 0x0000002406127981 */ /* 0x000364000c1e1100 */
.L_x_60208:
[----:B------:R-:W-:-:S07]  /*2e10*/  VIADD R23, R23, 0x80 ;  /* 0x0000008017177836 */ /* 0x000fce0000000000 */
.L_x_60202:
[----:B------:R-:W-:Y:S05]  /*2e20*/  BSYNC.RECONVERGENT B6 ;  /* 0x0000000000067941 */ /* 0x000fea0003800200 */
.L_x_60201:
        /* <DEDUP_REMOVED lines=23> */
.L_x_60241:
[----:B------:R0:W5:Y:S01]  /*2fa0*/  LDG.E.U8 R24, desc[UR36][R6.64] ;  /* 0x0000002406187981 */ /* 0x000162000c1e1100 */
[----:B------:R-:W-:Y:S05]  /*2fb0*/  BRA `(.L_x_60237) ;  /* 0x0000000c005c7947 */ /* 0x000fea0003800000 */
.L_x_60240:
        /* <DEDUP_REMOVED lines=8> */
.L_x_60244:
[----:B------:R0:W5:Y:S01]  /*3040*/  LDG.E.U8 R24, desc[UR36][R6.64] ;  /* 0x0000002406187981 */ /* 0x000162000c1e1100 */
[----:B------:R-:W-:Y:S05]  /*3050*/  BRA `(.L_x_60237) ;  /* 0x0000000c00347947 */ /* 0x000fea0003800000 */
.L_x_60243:
[----:B------:R0:W5:Y:S01]  /*3060*/  LDG.E.U16 R24, desc[UR36][R6.64] ;  /* 0x0000002406187981 */ /* 0x000162000c1e1500 */
[----:B------:R-:W-:Y:S05]  /*3070*/  BRA `(.L_x_60237) ;  /* 0x0000000c002c7947 */ /* 0x000fea0003800000 */
.L_x_60239:
        /* <DEDUP_REMOVED lines=10> */
.L_x_60246:
[----:B------:R-:W2:Y:S02]  /*3120*/  LDG.E.U16 R4, desc[UR36][R6.64] ;  /* 0x0000002406047981 */ /* 0x000ea4000c1e1500 */
[----:B--2---:R-:W-:-:S06]  /*3130*/  HADD2.F32 R4, -RZ, R4.H0_H0 ;  /* 0x20000004ff047230 */ /* 0x004fcc0000004100 */
[----:B------:R-:W0:Y:S02]  /*3140*/  F2I.S64.TRUNC R4, R4 ;  /* 0x0000000400047311 */ /* 0x000e24000020d900 */
[----:B0-----:R-:W-:Y:S01]  /*3150*/  PRMT R24, R4, 0x7610, R24 ;  /* 0x0000761004187816 */ /* 0x001fe20000000018 */
[----:B------:R-:W-:Y:S06]  /*3160*/  BRA `(.L_x_60237) ;  /* 0x0000000800f07947 */ /* 0x000fec0003800000 */
.L_x_60245:
        /* <DEDUP_REMOVED lines=10> */
.L_x_60248:
[----:B------:R-:W2:Y:S02]  /*3210*/  LDG.E.U16 R6, desc[UR36][R6.64] ;  /* 0x0000002406067981 */ /* 0x000ea4000c1e1500 */
[----:B--2---:R-:W-:-:S06]  /*3220*/  HADD2.F32 R4, -RZ, R6.H0_H0 ;  /* 0x20000006ff047230 */ /* 0x004fcc0000004100 */
[----:B------:R-:W0:Y:S02]  /*3230*/  F2I.S64.TRUNC R4, R4 ;  /* 0x0000000400047311 */ /* 0x000e24000020d900 */
[----:B0-----:R-:W-:Y:S01]  /*3240*/  PRMT R24, R4, 0x7610, R24 ;  /* 0x0000761004187816 */ /* 0x001fe20000000018 */
[----:B------:R-:W-:Y:S06]  /*3250*/  BRA `(.L_x_60237) ;  /* 0x0000000800b47947 */ /* 0x000fec0003800000 */
.L_x_60247:
[----:B------:R-:W2:Y:S02]  /*3260*/  LDG.E.64 R4, desc[UR36][R6.64] ;  /* 0x0000002406047981 */ /* 0x000ea4000c1e1b00 */
[----:B--2---:R-:W0:Y:S02]  /*3270*/  F2I.S64.F64.TRUNC R4, R4 ;  /* 0x0000000400047311 */ /* 0x004e24000030d900 */
[----:B0-----:R-:W-:Y:S01]  /*3280*/  PRMT R24, R4, 0x7610, R24 ;  /* 0x0000761004187816 */ /* 0x001fe20000000018 */
[----:B------:R-:W-:Y:S06]  /*3290*/  BRA `(.L_x_60237) ;  /* 0x0000000800a47947 */ /* 0x000fec0003800000 */
.L_x_60238:
        /* <DEDUP_REMOVED lines=12> */
.L_x_60251:
[----:B------:R-:W2:Y:S02]  /*3360*/  LDG.E.64 R6, desc[UR36][R6.64] ;  /* 0x0000002406067981 */ /* 0x000ea4000c1e1b00 */
[----:B--2---:R-:W0:Y:S02]  /*3370*/  F2I.S64.F64.TRUNC R4, R6 ;  /* 0x0000000600047311 */ /* 0x004e24000030d900 */
[----:B0-----:R-:W-:Y:S01]  /*3380*/  PRMT R24, R4, 0x7610, R24 ;  /* 0x0000761004187816 */ /* 0x001fe20000000018 */
[----:B------:R-:W-:Y:S06]  /*3390*/  BRA `(.L_x_60237) ;  /* 0x0000000800647947 */ /* 0x000fec0003800000 */
.L_x_60250:
        /* <DEDUP_REMOVED lines=27> */
.L_x_60253:
        /* <DEDUP_REMOVED lines=15> */
.L_x_60252:
[----:B------:R-:W2:Y:S02]  /*3640*/  LDG.E.U16 R4, desc[UR36][R6.64] ;  /* 0x0000002406047981 */ /* 0x000ea4000c1e1500 */
[----:B--2---:R-:W-:-:S06]  /*3650*/  IMAD.U32 R4, R4, 0x10000, RZ ;  /* 0x0001000004047824 */ /* 0x004fcc00078e00ff */
[----:B------:R-:W0:Y:S02]  /*3660*/  F2I.S64.TRUNC R4, R4 ;  /* 0x0000000400047311 */ /* 0x000e24000020d900 */
[----:B0-----:R-:W-:Y:S01]  /*3670*/  PRMT R24, R4, 0x7610, R24 ;  /* 0x0000761004187816 */ /* 0x001fe20000000018 */
[----:B------:R-:W-:Y:S06]  /*3680*/  BRA `(.L_x_60237) ;  /* 0x0000000400a87947 */ /* 0x000fec0003800000 */
.L_x_60249:
        /* <DEDUP_REMOVED lines=10> */
.L_x_60256:
        /* <DEDUP_REMOVED lines=21> */
.L_x_60260:
[----:B------:R-:W-:Y:S05]  /*3880*/  BSYNC.RECONVERGENT B1 ;  /* 0x0000000000017941 */ /* 0x000fea0003800200 */
.L_x_60259:
[----:B------:R-:W-:Y:S01]  /*3890*/  IMAD.SHL.U32 R0, R0, 0x100000, RZ ;  /* 0x0010000000007824 */ /* 0x000fe200078e00ff */
[----:B------:R-:W-:-:S04]  /*38a0*/  LEA R3, R3, 0x3b800000, 0x17 ;  /* 0x3b80000003037811 */ /* 0x000fc800078eb8ff */
[----:B------:R-:W-:-:S07]  /*38b0*/  LOP3.LUT R4, R3, R0, R7, 0xfe, !PT ;  /* 0x0000000003047212 */ /* 0x000fce00078efe07 */
.L_x_60258:
[----:B------:R-:W-:Y:S05]  /*38c0*/  BSYNC.RECONVERGENT B0 ;  /* 0x0000000000007941 */ /* 0x000fea0003800200 */
.L_x_60257:
[----:B------:R-:W0:Y:S02]  /*38d0*/  F2I.S64.TRUNC R4, R4 ;  /* 0x0000000400047311 */ /* 0x000e24000020d900 */
[----:B0-----:R-:W-:Y:S01]  /*38e0*/  PRMT R24, R4, 0x7610, R24 ;  /* 0x0000761004187816 */ /* 0x001fe20000000018 */
[----:B------:R-:W-:Y:S06]  /*38f0*/  BRA `(.L_x_60237) ;  /* 0x00000004000c7947 */ /* 0x000fec0003800000 */
.L_x_60255:
        /* <DEDUP_REMOVED lines=21> */
.L_x_60264:
[----:B------:R-:W-:Y:S05]  /*3a50*/  BSYNC.RECONVERGENT B1 ;  /* 0x0000000000017941 */ /* 0x000fea0003800200 */
.L_x_60263:
[----:B------:R-:W-:Y:S01]  /*3a60*/  IMAD.SHL.U32 R0, R0, 0x200000, RZ ;  /* 0x0020000000007824 */ /* 0x000fe200078e00ff */
[----:B------:R-:W-:-:S04]  /*3a70*/  LEA R3, R3, 0x37800000, 0x17 ;  /* 0x3780000003037811 */ /* 0x000fc800078eb8ff */
[----:B------:R-:W-:-:S07]  /*3a80*/  LOP3.LUT R4, R3, R0, R7, 0xfe, !PT ;  /* 0x0000000003047212 */ /* 0x000fce00078efe07 */
.L_x_60262:
[----:B------:R-:W-:Y:S05]  /*3a90*/  BSYNC.RECONVERGENT B0 ;  /* 0x0000000000007941 */ /* 0x000fea0003800200 */
.L_x_60261:
[----:B------:R-:W0:Y:S02]  /*3aa0*/  F2I.S64.TRUNC R4, R4 ;  /* 0x0000000400047311 */ /* 0x000e24000020d900 */
[----:B0-----:R-:W-:Y:S01]  /*3ab0*/  PRMT R24, R4, 0x7610, R24 ;  /* 0x0000761004187816 */ /* 0x001fe20000000018 */
[----:B------:R-:W-:Y:S06]  /*3ac0*/  BRA `(.L_x_60237) ;  /* 0x0000000000987947 */ /* 0x000fec0003800000 */
.L_x_60254:
        /* <DEDUP_REMOVED lines=14> */
.L_x_60268:
[----:B------:R-:W-:Y:S05]  /*3bb0*/  BSYNC.RECONVERGENT B0 ;  /* 0x0000000000007941 */ /* 0x000fea0003800200 */
.L_x_60267:
[----:B------:R-:W0:Y:S02]  /*3bc0*/  F2I.S64.TRUNC R4, R4 ;  /* 0x0000000400047311 */ /* 0x000e24000020d900 */
[----:B0-----:R-:W-:Y:S01]  /*3bd0*/  PRMT R24, R4, 0x7610, R24 ;  /* 0x0000761004187816 */ /* 0x001fe20000000018 */
[----:B------:R-:W-:Y:S06]  /*3be0*/  BRA `(.L_x_60237) ;  /* 0x0000000000507947 */ /* 0x000fec0003800000 */
.L_x_60242:
        /* <DEDUP_REMOVED lines=16> */
.L_x_60269:
[----:B------:R-:W-:Y:S05]  /*3cf0*/  BRA `(.L_x_60237) ;  /* 0x00000000000c7947 */ /* 0x000fea0003800000 */
.L_x_60266:
[----:B------:R0:W5:Y:S01]  /*3d00*/  LDG.E.U8 R24, desc[UR36][R6.64] ;  /* 0x0000002406187981 */ /* 0x000162000c1e1100 */
[----:B------:R-:W-:Y:S05]  /*3d10*/  BRA `(.L_x_60237) ;  /* 0x0000000000047947 */ /* 0x000fea0003800000 */
.L_x_60265:
[----:B------:R0:W5:Y:S02]  /*3d20*/  LDG.E.U8 R24, desc[UR36][R6.64] ;  /* 0x0000002406187981 */ /* 0x000164000c1e1100 */
.L_x_60237:
[----:B------:R-:W-:Y:S05]  /*3d30*/  BSYNC.RECONVERGENT B6 ;  /* 0x0000000000067941 */ /* 0x000fea0003800200 */
.L_x_60236:
[----:B------:R-:W-:Y:S01]  /*3d40*/  ISETP.GE.AND P0, PT, R25, R16, PT ;  /* 0x000000101900720c */ /* 0x000fe20003f06270 */
[----:B------:R-:W-:-:S12]  /*3d50*/  BSSY.RECONVERGENT B0, `(.L_x_60270) ;  /* 0x0000013000007945 */ /* 0x000fd80003800200 */
[----:B------:R-:W-:Y:S05]  /*3d60*/  @P0 BRA `(.L_x_60271) ;  /* 0x0000000000440947 */ /* 0x000fea0003800000 */
[----:B-----5:R-:W-:Y:S01]  /*3d70*/  LOP3.LUT P0, RZ, R22, 0xff, RZ, 0xc0, !PT ;  /* 0x000000ff16ff7812 */ /* 0x020fe2000780c0ff */
[----:B------:R-:W-:-:S12]  /*3d80*/  IMAD.MOV.U32 R3, RZ, RZ, 0x1 ;  /* 0x00000001ff037424 */ /* 0x000fd800078e00ff */
[----:B------:R-:W-:Y:S05]  /*3d90*/  @!P0 BRA `(.L_x_60271) ;  /* 0x0000000000388947 */ /* 0x000fea0003800000 */
[----:B------:R-:W-:Y:S01]  /*3da0*/  IMAD.MOV.U32 R3, RZ, RZ, 0x1 ;  /* 0x00000001ff037424 */ /* 0x000fe200078e00ff */
[----:B------:R-:W-:-:S07]  /*3db0*/  PRMT R0, R19, 0x7610, R0 ;  /* 0x0000761013007816 */ /* 0x000fce0000000000 */
.L_x_60272:
        /* <DEDUP_REMOVED lines=12> */
.L_x_60271:
[----:B------:R-:W-:Y:S05]  /*3e80*/  BSYNC.RECONVERGENT B0 ;  /* 0x0000000000007941 */ /* 0x000fea0003800200 */
.L_x_60270:
[----:B------:R-:W-:Y:S01]  /*3e90*/  VIADD R23, R25, 0x80 ;  /* 0x0000008019177836 */ /* 0x000fe20000000000 */
[----:B------:R-:W-:Y:S04]  /*3ea0*/  BSSY.RECONVERGENT B0, `(.L_x_60273) ;  /* 0x0000014000007945 */ /* 0x000fe80003800200 */
[----:B------:R-:W-:-:S13]  /*3eb0*/  ISETP.GE.AND P0, PT, R23, R16, PT ;  /* 0x000000101700720c */ /* 0x000fda0003f06270 */
[----:B------:R-:W-:Y:S05]  /*3ec0*/  @P0 BRA `(.L_x_60274) ;  /* 0x0000000000440947 */ /* 0x000fea0003800000 */
[----:B-----5:R-:W-:Y:S01]  /*3ed0*/  LOP3.LUT P0, RZ, R17, 0xff, RZ, 0xc0, !PT ;  /* 0x000000ff11ff7812 */ /* 0x020fe2000780c0ff */
[----:B------:R-:W-:-:S12]  /*3ee0*/  IMAD.MOV.U32 R22, RZ, RZ, 0x1 ;  /* 0x00000001ff167424 */ /* 0x000fd800078e00ff */
[----:B------:R-:W-:Y:S05]  /*3ef0*/  @!P0 BRA `(.L_x_60274) ;  /* 0x0000000000388947 */ /* 0x000fea0003800000 */
[----:B------:R-:W-:Y:S01]  /*3f00*/  IMAD.MOV.U32 R22, RZ, RZ, 0x1 ;  /* 0x00000001ff167424 */ /* 0x000fe200078e00ff */
[----:B------:R-:W-:-:S07]  /*3f10*/  PRMT R0, R19, 0x7610, R0 ;  /* 0x0000761013007816 */ /* 0x000fce0000000000 */
.L_x_60275:
        /* <DEDUP_REMOVED lines=12> */
.L_x_60274:
[----:B------:R-:W-:Y:S05]  /*3fe0*/  BSYNC.RECONVERGENT B0 ;  /* 0x0000000000007941 */ /* 0x000fea0003800200 */
.L_x_60273:
        /* <DEDUP_REMOVED lines=9> */
.L_x_60278:
        /* <DEDUP_REMOVED lines=12> */
.L_x_60277:
[----:B------:R-:W-:Y:S05]  /*4140*/  BSYNC.RECONVERGENT B0 ;  /* 0x0000000000007941 */ /* 0x000fea0003800200 */
.L_x_60276:
        /* <DEDUP_REMOVED lines=8> */
.L_x_60281:
        /* <DEDUP_REMOVED lines=12> */
.L_x_60280:
[----:B------:R-:W-:Y:S05]  /*4290*/  BSYNC.RECONVERGENT B0 ;  /* 0x0000000000007941 */ /* 0x000fea0003800200 */
.L_x_60279:
[----:B------:R-:W0:Y:S01]  /*42a0*/  LDC.U8 R19, c[0x0][0x3b4] ;  /* 0x0000ed00ff137b82 */ /* 0x000e220000000000 */
[----:B------:R-:W-:Y:S01]  /*42b0*/  ISETP.GE.AND P0, PT, R25, R16, PT ;  /* 0x000000101900720c */ /* 0x000fe20003f06270 */
[----:B------:R-:W-:Y:S04]  /*42c0*/  BSSY.RECONVERGENT B8, `(.L_x_60282) ;  /* 0x00002e7000087945 */ /* 0x000fe80003800200 */
[----:B------:R-:W-:Y:S08]  /*42d0*/  BSSY.RELIABLE B7, `(.L_x_60283) ;  /* 0x00001f9000077945 */ /* 0x000ff00003800100 */
[----:B------:R-:W-:Y:S05]  /*42e0*/  @P0 BRA `(.L_x_60284) ;  /* 0x0000001c00d00947 */ /* 0x000fea0003800000 */
[----:B------:R-:W1:Y:S01]  /*42f0*/  LDCU UR4, c[0x0][0x3b8] ;  /* 0x00007700ff0477ac */ /* 0x000e620008000800 */
[----:B------:R-:W2:Y:S01]  /*4300*/  LDC.64 R8, c[0x0][0x398] ;  /* 0x0000e600ff087b82 */ /* 0x000ea20000000a00 */
[----:B------:R-:W-:Y:S01]  /*4310*/  IMAD R0, R2, 0x200, R25 ;  /* 0x0000020002007824 */ /* 0x000fe200078e0219 */
[----:B0-----:R-:W-:Y:S01]  /*4320*/  PRMT R4, R19, 0x9910, RZ ;  /* 0x0000991013047816 */ /* 0x001fe200000000ff */
[----:B------:R-:W-:Y:S02]  /*4330*/  BSSY.RECONVERGENT B6, `(.L_x_60285) ;  /* 0x0000100000067945 */ /* 0x000fe40003800200 */
        /* <DEDUP_REMOVED lines=17> */
.L_x_60289:
[----:B------:R0:W-:Y:S01]  /*4450*/  STG.E.U8 desc[UR36][R8.64], R3 ;  /* 0x0000000308007986 */ /* 0x0001e2000c101124 */
[----:B------:R-:W-:Y:S01]  /*4460*/  IMAD.MOV.U32 R25, RZ, RZ, R23 ;  /* 0x000000ffff197224 */ /* 0x000fe200078e0017 */
[----:B------:R-:W-:Y:S06]  /*4470*/  BRA `(.L_x_60291) ;  /* 0x0000000c00ac7947 */ /* 0x000fec0003800000 */
.L_x_60288:
        /* <DEDUP_REMOVED lines=11> */
.L_x_60293:
[----:B------:R-:W-:Y:S01]  /*4530*/  LOP3.LUT R3, R3, 0xff, RZ, 0xc0, !PT ;  /* 0x000000ff03037812 */ /* 0x000fe200078ec0ff */
[----:B------:R-:W-:-:S04]  /*4540*/  IMAD.MOV.U32 R25, RZ, RZ, R23 ;  /* 0x000000ffff197224 */ /* 0x000fc800078e0017 */
[----:B------:R2:W-:Y:S01]  /*4550*/  STG.E desc[UR36][R8.64], R3 ;  /* 0x0000000308007986 */ /* 0x0005e2000c101924 */
[----:B------:R-:W-:Y:S05]  /*4560*/  BRA `(.L_x_60291) ;  /* 0x0000000c00707947 */ /* 0x000fea0003800000 */
.L_x_60292:
[----:B------:R-:W-:Y:S01]  /*4570*/  LOP3.LUT R3, R3, 0xff, RZ, 0xc0, !PT ;  /* 0x000000ff03037812 */ /* 0x000fe200078ec0ff */
[----:B------:R-:W-:-:S04]  /*4580*/  IMAD.MOV.U32 R25, RZ, RZ, R23 ;  /* 0x000000ffff197224 */ /* 0x000fc800078e0017 */
[----:B------:R0:W-:Y:S01]  /*4590*/  STG.E.U16 desc[UR36][R8.64], R3 ;  /* 0x0000000308007986 */ /* 0x0001e2000c101524 */
[----:B------:R-:W-:Y:S05]  /*45a0*/  BRA `(.L_x_60291) ;  /* 0x0000000c00607947 */ /* 0x000fea0003800000 */
.L_x_60287:
        /* <DEDUP_REMOVED lines=11> */
.L_x_60295:
[----:B------:R-:W-:Y:S01]  /*4660*/  LOP3.LUT R3, R3, 0xff, RZ, 0xc0, !PT ;  /* 0x000000ff03037812 */ /* 0x000fe200078ec0ff */
[----:B------:R-:W-:-:S03]  /*4670*/  IMAD.MOV.U32 R25, RZ, RZ, R23 ;  /* 0x000000ffff197224 */ /* 0x000fc600078e0017 */
[----:B------:R-:W0:Y:S02]  /*4680*/  I2F.U16 R0, R3 ;  /* 0x0000000300007306 */ /* 0x000e240000101000 */
[----:B0-----:R-:W-:-:S05]  /*4690*/  F2FP.F16.F32.PACK_AB R0, RZ, R0 ;  /* 0x00000000ff00723e */ /* 0x001fca00000000ff */
[----:B------:R0:W-:Y:S01]  /*46a0*/  STG.E.U16 desc[UR36][R8.64], R0 ;  /* 0x0000000008007986 */ /* 0x0001e2000c101524 */
[----:B------:R-:W-:Y:S05]  /*46b0*/  BRA `(.L_x_60291) ;  /* 0x0000000c001c7947 */ /* 0x000fea0003800000 */
.L_x_60294:
        /* <DEDUP_REMOVED lines=12> */
.L_x_60297:
[----:B------:R-:W-:Y:S01]  /*4780*/  LOP3.LUT R3, R3, 0xff, RZ, 0xc0, !PT ;  /* 0x000000ff03037812 */ /* 0x000fe200078ec0ff */
[----:B------:R-:W-:-:S05]  /*4790*/  IMAD.MOV.U32 R25, RZ, RZ, R23 ;  /* 0x000000ffff197224 */ /* 0x000fca00078e0017 */
[----:B------:R-:W0:Y:S02]  /*47a0*/  I2F.U16 R3, R3 ;  /* 0x0000000300037306 */ /* 0x000e240000101000 */
[----:B0-----:R-:W-:-:S04]  /*47b0*/  F2FP.F16.F32.PACK_AB R3, RZ, R3 ;  /* 0x00000003ff03723e */ /* 0x001fc800000000ff */
[----:B------:R-:W-:-:S05]  /*47c0*/  PRMT R3, R3, 0x5410, RZ ;  /* 0x0000541003037816 */ /* 0x000fca00000000ff */
[----:B------:R0:W-:Y:S01]  /*47d0*/  STG.E desc[UR36][R8.64], R3 ;  /* 0x0000000308007986 */ /* 0x0001e2000c101924 */
[----:B------:R-:W-:Y:S05]  /*47e0*/  BRA `(.L_x_60291) ;  /* 0x0000000800d07947 */ /* 0x000fea0003800000 */
.L_x_60296:
[----:B------:R-:W-:Y:S01]  /*47f0*/  LOP3.LUT R4, R3, 0xff, RZ, 0xc0, !PT ;  /* 0x000000ff03047812 */ /* 0x000fe200078ec0ff */
[----:B------:R-:W-:-:S05]  /*4800*/  IMAD.MOV.U32 R25, RZ, RZ, R23 ;  /* 0x000000ffff197224 */ /* 0x000fca00078e0017 */
[----:B------:R-:W0:Y:S02]  /*4810*/  I2F.F64.U16 R4, R4 ;  /* 0x0000000400047312 */ /* 0x000e240000101800 */
[----:B0-----:R0:W-:Y:S01]  /*4820*/  STG.E.64 desc[UR36][R8.64], R4 ;  /* 0x0000000408007986 */ /* 0x0011e2000c101b24 */
[----:B------:R-:W-:Y:S05]  /*4830*/  BRA `(.L_x_60291) ;  /* 0x0000000800bc7947 */ /* 0x000fea0003800000 */
.L_x_60286:
        /* <DEDUP_REMOVED lines=13> */
.L_x_60300:
[----:B------:R-:W-:Y:S02]  /*4910*/  LOP3.LUT R4, R3, 0xff, RZ, 0xc0, !PT ;  /* 0x000000ff03047812 */ /* 0x000fe400078ec0ff */
[----:B---34-:R-:W-:Y:S01]  /*4920*/  CS2R R6, SRZ ;  /* 0x0000000000067805 */ /* 0x018fe2000001ff00 */
[----:B------:R-:W-:-:S03]  /*4930*/  IMAD.MOV.U32 R25, RZ, RZ, R23 ;  /* 0x000000ffff197224 */ /* 0x000fc600078e0017 */
[----:B------:R-:W0:Y:S02]  /*4940*/  I2F.F64.U16 R4, R4 ;  /* 0x0000000400047312 */ /* 0x000e240000101800 */
[----:B0-----:R0:W-:Y:S01]  /*4950*/  STG.E.128 desc[UR36][R8.64], R4 ;  /* 0x0000000408007986 */ /* 0x0011e2000c101d24 */
[----:B------:R-:W-:Y:S05]  /*4960*/  BRA `(.L_x_60291) ;  /* 0x0000000800707947 */ /* 0x000fea0003800000 */
.L_x_60299:
        /* <DEDUP_REMOVED lines=18> */
.L_x_60304:
[----:B------:R-:W-:Y:S05]  /*4a90*/  BSYNC.RECONVERGENT B0 ;  /* 0x0000000000007941 */ /* 0x000fea0003800200 */
.L_x_60303:
[----:B------:R0:W-:Y:S01]  /*4aa0*/  STG.E.U8 desc[UR36][R8.64], R3 ;  /* 0x0000000308007986 */ /* 0x0001e2000c101124 */
[----:B------:R-:W-:Y:S01]  /*4ab0*/  IMAD.MOV.U32 R25, RZ, RZ, R23 ;  /* 0x000000ffff197224 */ /* 0x000fe200078e0017 */
[----:B------:R-:W-:Y:S06]  /*4ac0*/  BRA `(.L_x_60291) ;  /* 0x0000000800187947 */ /* 0x000fec0003800000 */
.L_x_60302:
        /* <DEDUP_REMOVED lines=20> */
.L_x_60301:
[----:B------:R-:W-:Y:S01]  /*4c10*/  LOP3.LUT R3, R3, 0xff, RZ, 0xc0, !PT ;  /* 0x000000ff03037812 */ /* 0x000fe200078ec0ff */
[----:B------:R-:W-:-:S03]  /*4c20*/  IMAD.MOV.U32 R25, RZ, RZ, R23 ;  /* 0x000000ffff197224 */ /* 0x000fc600078e0017 */
[----:B------:R-:W0:Y:S02]  /*4c30*/  I2F.U16 R0, R3 ;  /* 0x0000000300007306 */ /* 0x000e240000101000 */
[----:B0-----:R-:W-:-:S05]  /*4c40*/  F2FP.BF16.F32.PACK_AB R0, RZ, R0 ;  /* 0x00000000ff00723e */ /* 0x001fca00000010ff */
[----:B------:R0:W-:Y:S01]  /*4c50*/  STG.E.U16 desc[UR36][R8.64], R0 ;  /* 0x0000000008007986 */ /* 0x0001e2000c101524 */
[----:B------:R-:W-:Y:S05]  /*4c60*/  BRA `(.L_x_60291) ;  /* 0x0000000400b07947 */ /* 0x000fea0003800000 */
.L_x_60298:
        /* <DEDUP_REMOVED lines=12> */
.L_x_60307:
        /* <DEDUP_REMOVED lines=13> */
.L_x_60310:
[----:B------:R-:W-:-:S04]  /*4e00*/  SHF.R.U32.HI R0, RZ, 0x14, R3 ;  /* 0x00000014ff007819 */ /* 0x000fc80000011603 */
[----:B------:R-:W-:-:S04]  /*4e10*/  LOP3.LUT R0, R0, 0x1, RZ, 0xc0, !PT ;  /* 0x0000000100007812 */ /* 0x000fc800078ec0ff */
[----:B------:R-:W-:-:S04]  /*4e20*/  IADD3 R0, PT, PT, R3, 0x487ffff, R0 ;  /* 0x0487ffff03007810 */ /* 0x000fc80007ffe000 */
[----:B------:R-:W-:-:S04]  /*4e30*/  SHF.R.U32.HI R0, RZ, 0x14, R0 ;  /* 0x00000014ff007819 */ /* 0x000fc80000011600 */
[----:B------:R-:W-:-:S07]  /*4e40*/  LOP3.LUT R0, R0, 0xff, RZ, 0xc0, !PT ;  /* 0x000000ff00007812 */ /* 0x000fce00078ec0ff */
.L_x_60311:
[----:B------:R-:W-:-:S07]  /*4e50*/  PRMT R4, R0, 0x7610, R4 ;  /* 0x0000761000047816 */ /* 0x000fce0000000004 */
.L_x_60309:
[----:B------:R-:W-:Y:S05]  /*4e60*/  BSYNC.RECONVERGENT B0 ;  /* 0x0000000000007941 */ /* 0x000fea0003800200 */
.L_x_60308:
[----:B------:R0:W-:Y:S01]  /*4e70*/  STG.E.U8 desc[UR36][R8.64], R4 ;  /* 0x0000000408007986 */ /* 0x0001e2000c101124 */
[----:B------:R-:W-:Y:S01]  /*4e80*/  IMAD.MOV.U32 R25, RZ, RZ, R23 ;  /* 0x000000ffff197224 */ /* 0x000fe200078e0017 */
[----:B------:R-:W-:Y:S06]  /*4e90*/  BRA `(.L_x_60291) ;  /* 0x0000000400247947 */ /* 0x000fec0003800000 */
.L_x_60306:
        /* <DEDUP_REMOVED lines=13> */
.L_x_60314:
[----:B------:R-:W-:-:S04]  /*4f70*/  SHF.R.U32.HI R0, RZ, 0x15, R3 ;  /* 0x00000015ff007819 */ /* 0x000fc80000011603 */
[----:B------:R-:W-:-:S04]  /*4f80*/  LOP3.LUT R0, R0, 0x1, RZ, 0xc0, !PT ;  /* 0x0000000100007812 */ /* 0x000fc800078ec0ff */
[----:B------:R-:W-:-:S04]  /*4f90*/  IADD3 R0, PT, PT, R3, 0x88fffff, R0 ;  /* 0x088fffff03007810 */ /* 0x000fc80007ffe000 */
[----:B------:R-:W-:-:S04]  /*4fa0*/  SHF.R.U32.HI R0, RZ, 0x15, R0 ;  /* 0x00000015ff007819 */ /* 0x000fc80000011600 */
[----:B------:R-:W-:-:S07]  /*4fb0*/  LOP3.LUT R0, R0, 0xff, RZ, 0xc0, !PT ;  /* 0x000000ff00007812 */ /* 0x000fce00078ec0ff */
.L_x_60315:
[----:B------:R-:W-:-:S07]  /*4fc0*/  PRMT R4, R0, 0x7610, R4 ;  /* 0x0000761000047816 */ /* 0x000fce0000000004 */
.L_x_60313:
[----:B------:R-:W-:Y:S05]  /*4fd0*/  BSYNC.RECONVERGENT B0 ;  /* 0x0000000000007941 */ /* 0x000fea0003800200 */
.L_x_60312:
[----:B------:R0:W-:Y:S01]  /*4fe0*/  STG.E.U8 desc[UR36][R8.64], R4 ;  /* 0x0000000408007986 */ /* 0x0001e2000c101124 */
[----:B------:R-:W-:Y:S01]  /*4ff0*/  IMAD.MOV.U32 R25, RZ, RZ, R23 ;  /* 0x000000ffff197224 */ /* 0x000fe200078e0017 */
[----:B------:R-:W-:Y:S06]  /*5000*/  BRA `(.L_x_60291) ;  /* 0x0000000000c87947 */ /* 0x000fec0003800000 */
.L_x_60305:
[----:B------:R-:W-:-:S13]  /*5010*/  ISETP.NE.AND P0, PT, R0, 0x1c, PT ;  /* 0x0000001c0000780c */ /* 0x000fda0003f05270 */
[----:B------:R-:W-:Y:S05]  /*5020*/  @!P0 BRA `(.L_x_60316) ;  /* 0x0000000000b48947 */ /* 0x000fea0003800000 */
[----:B------:R-:W-:-:S13]  /*5030*/  ISETP.NE.AND P0, PT, R0, 0x1d, PT ;  /* 0x0000001d0000780c */ /* 0x000fda0003f05270 */
[----:B------:R-:W-:Y:S05]  /*5040*/  @!P0 BRA `(.L_x_60317) ;  /* 0x0000000000988947 */ /* 0x000fea0003800000 */
[----:B------:R-:W-:-:S13]  /*5050*/  ISETP.NE.AND P0, PT, R0, 0x2c, PT ;  /* 0x0000002c0000780c */ /* 0x000fda0003f05270 */
[----:B------:R-:W-:Y:S05]  /*5060*/  @!P0 BRA `(.L_x_60318) ;  /* 0x0000000000488947 */ /* 0x000fea0003800000 */
.L_x_60290:
        /* <DEDUP_REMOVED lines=10> */
[----:B---34-:R-:W-:Y:S02]  /*5110*/  IMAD.U32 R6, RZ, RZ, UR8 ;  /* 0x00000008ff067e24 */ /* 0x018fe4000f8e00ff */
[----:B------:R-:W-:Y:S02]  /*5120*/  IMAD.U32 R7, RZ, RZ, UR9 ;  /* 0x00000009ff077e24 */ /* 0x000fe4000f8e00ff */
[----:B--2---:R-:W-:Y:S02]  /*5130*/  IMAD.U32 R10, RZ, RZ, UR4 ;  /* 0x00000004ff0a7e24 */ /* 0x004fe4000f8e00ff */
[----:B------:R-:W-:-:S07]  /*5140*/  IMAD.U32 R11, RZ, RZ, UR5 ;  /* 0x00000005ff0b7e24 */ /* 0x000fce000f8e00ff */
[----:B------:R-:W-:-:S07]  /*5150*/  LEPC R20, `(.L_x_60319) ;  /* 0x000000001014794e */ /* 0x000fce0000000000 */
[----:B-1---5:R-:W-:Y:S05]  /*5160*/  CALL.ABS.NOINC R14 ;  /* 0x000000000e007343 */ /* 0x022fea0003c00000 */
.L_x_60319:
[----:B------:R-:W-:Y:S01]  /*5170*/  IMAD.MOV.U32 R25, RZ, RZ, R23 ;  /* 0x000000ffff197224 */ /* 0x000fe200078e0017 */
[----:B------:R-:W-:Y:S06]  /*5180*/  BRA `(.L_x_60291) ;  /* 0x0000000000687947 */ /* 0x000fec0003800000 */
.L_x_60318:
        /* <DEDUP_REMOVED lines=18> */
.L_x_60317:
[----:B------:R-:W-:Y:S01]  /*52b0*/  LOP3.LUT R4, R3, 0xff, RZ, 0xc0, !PT ;  /* 0x000000ff03047812 */ /* 0x000fe200078ec0ff */
[----:B------:R-:W-:Y:S02]  /*52c0*/  IMAD.MOV.U32 R5, RZ, RZ, RZ ;  /* 0x000000ffff057224 */ /* 0x000fe400078e00ff */
[----:B------:R-:W-:-:S03]  /*52d0*/  IMAD.MOV.U32 R25, RZ, RZ, R23 ;  /* 0x000000ffff197224 */ /* 0x000fc600078e0017 */
[----:B------:R0:W-:Y:S01]  /*52e0*/  STG.E.64 desc[UR36][R8.64], R4 ;  /* 0x0000000408007986 */ /* 0x0001e2000c101b24 */
[----:B------:R-:W-:Y:S05]  /*52f0*/  BRA `(.L_x_60291) ;  /* 0x00000000000c7947 */ /* 0x000fea0003800000 */
.L_x_60316:
[----:B------:R-:W-:Y:S01]  /*5300*/  LOP3.LUT R3, R3, 0xff, RZ, 0xc0, !PT ;  /* 0x000000ff03037812 */ /* 0x000fe200078ec0ff */
[----:B------:R-:W-:-:S04]  /*5310*/  IMAD.MOV.U32 R25, RZ, RZ, R23 ;  /* 0x000000ffff197224 */ /* 0x000fc800078e0017 */
[----:B------:R0:W-:Y:S03]  /*5320*/  STG.E desc[UR36][R8.64], R3 ;  /* 0x0000000308007986 */ /* 0x0001e6000c101924 */
.L_x_60291:
[----:B------:R-:W-:Y:S05]  /*5330*/  BSYNC.RECONVERGENT B6 ;  /* 0x0000000000067941 */ /* 0x000fea0003800200 */
.L_x_60285:
[----:B------:R-:W-:-:S13]  /*5340*/  ISETP.GE.AND P0, PT, R25, R16, PT ;  /* 0x000000101900720c */ /* 0x000fda0003f06270 */
[----:B------:R-:W-:Y:S05]  /*5350*/  @P0 BREAK.RELIABLE B7 ;  /* 0x0000000000070942 */ /* 0x000fea0003800100 */
[----:B------:R-:W-:Y:S05]  /*5360*/  @P0 BRA `(.L_x_60320) ;  /* 0x0000001c00700947 */ /* 0x000fea0003800000 */
[----:B------:R-:W3:Y:S01]  /*5370*/  LDCU UR4, c[0x0][0x3b8] ;  /* 0x00007700ff0477ac */ /* 0x000ee20008000800 */
[----:B012---:R-:W0:Y:S01]  /*5380*/  LDC.64 R8, c[0x0][0x398] ;  /* 0x0000e600ff087b82 */ /* 0x007e220000000a00 */
[----:B------:R-:W-:Y:S01]  /*5390*/  IMAD R0, R2, 0x200, R25 ;  /* 0x0000020002007824 */ /* 0x000fe200078e0219 */
[----:B------:R-:W-:Y:S01]  /*53a0*/  PRMT R4, R19, 0x9910, RZ ;  /* 0x0000991013047816 */ /* 0x000fe200000000ff */
[----:B------:R-:W-:Y:S02]  /*53b0*/  BSSY.RECONVERGENT B6, `(.L_x_60321) ;  /* 0x00000e6000067945 */ /* 0x000fe40003800200 */
        /* <DEDUP_REMOVED lines=14> */
[----:B-----5:R0:W-:Y:S01]  /*54a0*/  STG.E.U8 desc[UR36][R8.64], R22 ;  /* 0x0000001608007986 */ /* 0x0201e2000c101124 */
[----:B------:R-:W-:Y:S05]  /*54b0*/  BRA `(.L_x_60327) ;  /* 0x0000000c00547947 */ /* 0x000fea0003800000 */
.L_x_60325:
[----:B-----5:R0:W-:Y:S01]  /*54c0*/  STG.E.U8 desc[UR36][R8.64], R22 ;  /* 0x0000001608007986 */ /* 0x0201e2000c101124 */
[----:B------:R-:W-:Y:S05]  /*54d0*/  BRA `(.L_x_60327) ;  /* 0x0000000c004c7947 */ /* 0x000fea0003800000 */
.L_x_60324:
[----:B------:R-:W-:-:S13]  /*54e0*/  ISETP.NE.AND P0, PT, R0, 0x2, PT ;  /* 0x000000020000780c */ /* 0x000fda0003f05270 */
[----:B------:R-:W-:Y:S05]  /*54f0*/  @!P0 BRA `(.L_x_60328) ;  /* 0x00000000002c8947 */ /* 0x000fea0003800000 */
[----:B------:R-:W-:-:S13]  /*5500*/  ISETP.NE.AND P0, PT, R0, 0x3, PT ;  /* 0x000000030000780c */ /* 0x000fda0003f05270 */
[----:B------:R-:W-:Y:S05]  /*5510*/  @!P0 BRA `(.L_x_60329) ;  /* 0x0000000000188947 */ /* 0x000fea0003800000 */
[----:B------:R-:W-:-:S13]  /*5520*/  ISETP.NE.AND P0, PT, R0, 0x4, PT ;  /* 0x000000040000780c */ /* 0x000fda0003f05270 */
[----:B------:R-:W-:Y:S05]  /*5530*/  @P0 BRA `(.L_x_60326) ;  /* 0x00000008005c0947 */ /* 0x000fea0003800000 */
[----:B-----5:R-:W-:Y:S01]  /*5540*/  LOP3.LUT R22, R22, 0xff, RZ, 0xc0, !PT ;  /* 0x000000ff16167812 */ /* 0x020fe200078ec0ff */
[----:B------:R-:W-:-:S05]  /*5550*/  IMAD.MOV.U32 R23, RZ, RZ, RZ ;  /* 0x000000ffff177224 */ /* 0x000fca00078e00ff */
[----:B------:R0:W-:Y:S01]  /*5560*/  STG.E.64 desc[UR36][R8.64], R22 ;  /* 0x0000001608007986 */ /* 0x0001e2000c101b24 */
[----:B------:R-:W-:Y:S05]  /*5570*/  BRA `(.L_x_60327) ;  /* 0x0000000c00247947 */ /* 0x000fea0003800000 */
.L_x_60329:
[----:B-----5:R-:W-:-:S05]  /*5580*/  LOP3.LUT R3, R22, 0xff, RZ, 0xc0, !PT ;  /* 0x000000ff16037812 */ /* 0x020fca00078ec0ff */
[----:B------:R0:W-:Y:S01]  /*5590*/  STG.E desc[UR36][R8.64], R3 ;  /* 0x0000000308007986 */ /* 0x0001e2000c101924 */
[----:B------:R-:W-:Y:S05]  /*55a0*/  BRA `(.L_x_60327) ;  /* 0x0000000c00187947 */ /* 0x000fea0003800000 */
.L_x_60328:
[----:B-----5:R-:W-:-:S05]  /*55b0*/  LOP3.LUT R3, R22, 0xff, RZ, 0xc0, !PT ;  /* 0x000000ff16037812 */ /* 0x020fca00078ec0ff */
[----:B------:R0:W-:Y:S01]  /*55c0*/  STG.E.U16 desc[UR36][R8.64], R3 ;  /* 0x0000000308007986 */ /* 0x0001e2000c101524 */
[----:B------:R-:W-:Y:S05]  /*55d0*/  BRA `(.L_x_60327) ;  /* 0x0000000c000c7947 */ /* 0x000fea0003800000 */
.L_x_60323:
[----:B------:R-:W-:-:S13]  /*55e0*/  ISETP.GT.AND P0, PT, R0, 0x6, PT ;  /* 0x000000060000780c */ /* 0x000fda0003f04270 */
[----:B------:R-:W-:Y:S05]  /*55f0*/  @P0 BRA `(.L_x_60330) ;  /* 0x0000000000340947 */ /* 0x000fea0003800000 */
[----:B------:R-:W-:-:S13]  /*5600*/  ISETP.NE.AND P0, PT, R0, 0x5, PT ;  /* 0x000000050000780c */ /* 0x000fda0003f05270 */
[----:B------:R-:W-:Y:S05]  /*5610*/  @!P0 BRA `(.L_x_60331) ;  /* 0x0000000000188947 */ /* 0x000fea0003800000 */
[----:B------:R-:W-:-:S13]  /*5620*/  ISETP.NE.AND P0, PT, R0, 0x6, PT ;  /* 0x000000060000780c */ /* 0x000fda0003f05270 */
[----:B------:R-:W-:Y:S05]  /*5630*/  @P0 BRA `(.L_x_60326) ;  /* 0x00000008001c0947 */ /* 0x000fea0003800000 */
[----:B-----5:R-:W-:-:S06]  /*5640*/  LOP3.LUT R3, R22, 0xff, RZ, 0xc0, !PT ;  /* 0x000000ff16037812 */ /* 0x020fcc00078ec0ff */
[----:B------:R-:W0:Y:S02]  /*5650*/  I2F.U16 R3, R3 ;  /* 0x0000000300037306 */ /* 0x000e240000101000 */
[----:B0-----:R0:W-:Y:S01]  /*5660*/  STG.E desc[UR36][R8.64], R3 ;  /* 0x0000000308007986 */ /* 0x0011e2000c101924 */
[----:B------:R-:W-:Y:S05]  /*5670*/  BRA `(.L_x_60327) ;  /* 0x0000000800e47947 */ /* 0x000fea0003800000 */
.L_x_60331:
[----:B-----5:R-:W-:-:S04]  /*5680*/  LOP3.LUT R22, R22, 0xff, RZ, 0xc0, !PT ;  /* 0x000000ff16167812 */ /* 0x020fc800078ec0ff */
[----:B------:R-:W0:Y:S02]  /*5690*/  I2F.U16 R0, R22 ;  /* 0x0000001600007306 */ /* 0x000e240000101000 */
[----:B0-----:R-:W-:-:S05]  /*56a0*/  F2FP.F16.F32.PACK_AB R0, RZ, R0 ;  /* 0x00000000ff00723e */ /* 0x001fca00000000ff */
[----:B------:R0:W-:Y:S01]  /*56b0*/  STG.E.U16 desc[UR36][R8.64], R0 ;  /* 0x0000000008007986 */ /* 0x0001e2000c101524 */
[----:B------:R-:W-:Y:S05]  /*56c0*/  BRA `(.L_x_60327) ;  /* 0x0000000800d07947 */ /* 0x000fea0003800000 */
.L_x_60330:
        /* <DEDUP_REMOVED lines=8> */
[----:B------:R-:W0:Y:S02]  /*5750*/  I2F.U16 R22, R22 ;  /* 0x0000001600167306 */ /* 0x000e240000101000 */
[----:B0-----:R0:W-:Y:S01]  /*5760*/  STG.E.64 desc[UR36][R8.64], R22 ;  /* 0x0000001608007986 */ /* 0x0011e2000c101b24 */
[----:B------:R-:W-:Y:S05]  /*5770*/  BRA `(.L_x_60327) ;  /* 0x0000000800a47947 */ /* 0x000fea0003800000 */
.L_x_60333:
[----:B-----5:R-:W-:-:S06]  /*5780*/  LOP3.LUT R22, R22, 0xff, RZ, 0xc0, !PT ;  /* 0x000000ff16167812 */ /* 0x020fcc00078ec0ff */
[----:B------:R-:W0:Y:S02]  /*5790*/  I2F.U16 R22, R22 ;  /* 0x0000001600167306 */ /* 0x000e240000101000 */
[----:B0-----:R-:W-:-:S04]  /*57a0*/  F2FP.F16.F32.PACK_AB R3, RZ, R22 ;  /* 0x00000016ff03723e */ /* 0x001fc800000000ff */
[----:B------:R-:W-:-:S05]  /*57b0*/  PRMT R3, R3, 0x5410, RZ ;  /* 0x0000541003037816 */ /* 0x000fca00000000ff */
[----:B------:R0:W-:Y:S01]  /*57c0*/  STG.E desc[UR36][R8.64], R3 ;  /* 0x0000000308007986 */ /* 0x0001e2000c101924 */
[----:B------:R-:W-:Y:S05]  /*57d0*/  BRA `(.L_x_60327) ;  /* 0x00000008008c7947 */ /* 0x000fea0003800000 */
.L_x_60332:
[----:B-----5:R-:W-:-:S06]  /*57e0*/  LOP3.LUT R4, R22, 0xff, RZ, 0xc0, !PT ;  /* 0x000000ff16047812 */ /* 0x020fcc00078ec0ff */
[----:B------:R-:W0:Y:S02]  /*57f0*/  I2F.F64.U16 R4, R4 ;  /* 0x0000000400047312 */ /* 0x000e240000101800 */
[----:B0-----:R0:W-:Y:S01]  /*5800*/  STG.E.64 desc[UR36][R8.64], R4 ;  /* 0x0000000408007986 */ /* 0x0011e2000c101b24 */
[----:B------:R-:W-:Y:S05]  /*5810*/  BRA `(.L_x_60327) ;  /* 0x00000008007c7947 */ /* 0x000fea0003800000 */
.L_x_60322:
        /* <DEDUP_REMOVED lines=10> */
[----:B-----5:R-:W-:-:S05]  /*58c0*/  LOP3.LUT R3, R22, 0xff, RZ, 0xc0, !PT ;  /* 0x000000ff16037812 */ /* 0x020fca00078ec0ff */
[----:B------:R0:W-:Y:S01]  /*58d0*/  STG.E.U16 desc[UR36][R8.64], R3 ;  /* 0x0000000308007986 */ /* 0x0001e2000c101524 */
[----:B------:R-:W-:Y:S05]  /*58e0*/  BRA `(.L_x_60327) ;  /* 0x0000000800487947 */ /* 0x000fea0003800000 */
.L_x_60337:
        /* <DEDUP_REMOVED lines=17> */
.L_x_60340:
[----:B------:R-:W-:-:S07]  /*5a00*/  PRMT R4, R0, 0x7610, R4 ;  /* 0x0000761000047816 */ /* 0x000fce0000000004 */
.L_x_60339:
[----:B------:R-:W-:Y:S05]  /*5a10*/  BSYNC.RECONVERGENT B0 ;  /* 0x0000000000007941 */ /* 0x000fea0003800200 */
.L_x_60338:
[----:B------:R0:W-:Y:S01]  /*5a20*/  STG.E.U8 desc[UR36][R8.64], R4 ;  /* 0x0000000408007986 */ /* 0x0001e2000c101124 */
[----:B------:R-:W-:Y:S05]  /*5a30*/  BRA `(.L_x_60327) ;  /* 0x0000000400f47947 */ /* 0x000fea0003800000 */
.L_x_60336:
        /* <DEDUP_REMOVED lines=17> */
.L_x_60343:
[----:B------:R-:W-:-:S07]  /*5b50*/  PRMT R4, R0, 0x7610, R4 ;  /* 0x0000761000047816 */ /* 0x000fce0000000004 */
.L_x_60342:
[----:B------:R-:W-:Y:S05]  /*5b60*/  BSYNC.RECONVERGENT B0 ;  /* 0x0000000000007941 */ /* 0x000fea0003800200 */
.L_x_60341:
[----:B------:R0:W-:Y:S01]  /*5b70*/  STG.E.U8 desc[UR36][R8.64], R4 ;  /* 0x0000000408007986 */ /* 0x0001e2000c101124 */
[----:B------:R-:W-:Y:S05]  /*5b80*/  BRA `(.L_x_60327) ;  /* 0x0000000400a07947 */ /* 0x000fea0003800000 */
.L_x_60335:
[----:B------:R-:W-:-:S13]  /*5b90*/  ISETP.NE.AND P0, PT, R0, 0x1c, PT ;  /* 0x0000001c0000780c */ /* 0x000fda0003f05270 */
[----:B------:R-:W-:Y:S05]  /*5ba0*/  @!P0 BRA `(.L_x_60344) ;  /* 0x0000000000608947 */ /* 0x000fea0003800000 */
[----:B------:R-:W-:-:S13]  /*5bb0*/  ISETP.NE.AND P0, PT, R0, 0x1d, PT ;  /* 0x0000001d0000780c */ /* 0x000fda0003f05270 */
[----:B------:R-:W-:Y:S05]  /*5bc0*/  @!P0 BRA `(.L_x_60345) ;  /* 0x0000000000488947 */ /* 0x000fea0003800000 */
[----:B------:R-:W-:-:S13]  /*5bd0*/  ISETP.NE.AND P0, PT, R0, 0x2c, PT ;  /* 0x0000002c0000780c */ /* 0x000fda0003f05270 */
[----:B------:R-:W-:Y:S05]  /*5be0*/  @P0 BRA `(.L_x_60326) ;  /* 0x0000000000b00947 */ /* 0x000fea0003800000 */
[----:B-----5:R-:W-:-:S04]  /*5bf0*/  LOP3.LUT R22, R22, 0xff, RZ, 0xc0, !PT ;  /* 0x000000ff16167812 */ /* 0x020fc800078ec0ff */
        /* <DEDUP_REMOVED lines=15> */
.L_x_60345:
[----:B-----5:R-:W-:Y:S01]  /*5cf0*/  LOP3.LUT R22, R22, 0xff, RZ, 0xc0, !PT ;  /* 0x000000ff16167812 */ /* 0x020fe200078ec0ff */
[----:B------:R-:W-:-:S05]  /*5d00*/  IMAD.MOV.U32 R23, RZ, RZ, RZ ;  /* 0x000000ffff177224 */ /* 0x000fca00078e00ff */
[----:B------:R0:W-:Y:S01]  /*5d10*/  STG.E.64 desc[UR36][R8.64], R22 ;  /* 0x0000001608007986 */ /* 0x0001e2000c101b24 */
[----:B------:R-:W-:Y:S05]  /*5d20*/  BRA `(.L_x_60327) ;  /* 0x0000000400387947 */ /* 0x000fea0003800000 */
.L_x_60344:
[----:B-----5:R-:W-:-:S05]  /*5d30*/  LOP3.LUT R3, R22, 0xff, RZ, 0xc0, !PT ;  /* 0x000000ff16037812 */ /* 0x020fca00078ec0ff */
[----:B------:R0:W-:Y:S01]  /*5d40*/  STG.E desc[UR36][R8.64], R3 ;  /* 0x0000000308007986 */ /* 0x0001e2000c101924 */
[----:B------:R-:W-:Y:S05]  /*5d50*/  BRA `(.L_x_60327) ;  /* 0x00000004002c7947 */ /* 0x000fea0003800000 */
.L_x_60334:
[----:B------:R-:W-:-:S13]  /*5d60*/  ISETP.GT.AND P0, PT, R0, 0xe, PT ;  /* 0x0000000e0000780c */ /* 0x000fda0003f04270 */
[----:B------:R-:W-:Y:S05]  /*5d70*/  @P0 BRA `(.L_x_60346) ;  /* 0x0000000000340947 */ /* 0x000fea0003800000 */
[----:B------:R-:W-:-:S13]  /*5d80*/  ISETP.NE.AND P0, PT, R0, 0xa, PT ;  /* 0x0000000a0000780c */ /* 0x000fda0003f05270 */
[----:B------:R-:W-:Y:S05]  /*5d90*/  @!P0 BRA `(.L_x_60347) ;  /* 0x0000000000188947 */ /* 0x000fea0003800000 */
[----:B------:R-:W-:-:S13]  /*5da0*/  ISETP.NE.AND P0, PT, R0, 0xb, PT ;  /* 0x0000000b0000780c */ /* 0x000fda0003f05270 */
[----:B------:R-:W-:Y:S05]  /*5db0*/  @P0 BRA `(.L_x_60326) ;  /* 0x00000000003c0947 */ /* 0x000fea0003800000 */
[----:B-----5:R-:W-:-:S04]  /*5dc0*/  LOP3.LUT P0, RZ, R22, 0xff, RZ, 0xc0, !PT ;  /* 0x000000ff16ff7812 */ /* 0x020fc8000780c0ff */
[----:B------:R-:W-:-:S05]  /*5dd0*/  SEL R3, RZ, 0x1, !P0 ;  /* 0x00000001ff037807 */ /* 0x000fca0004000000 */
[----:B------:R1:W-:Y:S01]  /*5de0*/  STG.E.U8 desc[UR36][R8.64], R3 ;  /* 0x0000000308007986 */ /* 0x0003e2000c101124 */
[----:B------:R-:W-:Y:S05]  /*5df0*/  BRA `(.L_x_60327) ;  /* 0x0000000400047947 */ /* 0x000fea0003800000 */
.L_x_60347:
[----:B-----5:R-:W-:Y:S02]  /*5e00*/  LOP3.LUT R4, R22, 0xff, RZ, 0xc0, !PT ;  /* 0x000000ff16047812 */ /* 0x020fe400078ec0ff */
[----:B----4-:R-:W-:-:S04]  /*5e10*/  CS2R R6, SRZ ;  /* 0x0000000000067805 */ /* 0x010fc8000001ff00 */
[----:B------:R-:W0:Y:S02]  /*5e20*/  I2F.F64.U16 R4, R4 ;  /* 0x0000000400047312 */ /* 0x000e240000101800 */
[----:B0-----:R0:W-:Y:S01]  /*5e30*/  STG.E.128 desc[UR36][R8.64], R4 ;  /* 0x0000000408007986 */ /* 0x0011e2000c101d24 */
[----:B------:R-:W-:Y:S05]  /*5e40*/  BRA `(.L_x_60327) ;  /* 0x0000000000f07947 */ /* 0x000fea0003800000 */
.L_x_60346:
[----:B------:R-:W-:-:S13]  /*5e50*/  ISETP.NE.AND P0, PT, R0, 0xf, PT ;  /* 0x0000000f0000780c */ /* 0x000fda0003f05270 */
[----:B------:R-:W-:Y:S05]  /*5e60*/  @!P0 BRA `(.L_x_60348) ;  /* 0x0000000000d88947 */ /* 0x000fea0003800000 */
[----:B------:R-:W-:-:S13]  /*5e70*/  ISETP.NE.AND P0, PT, R0, 0x17, PT ;  /* 0x000000170000780c */ /* 0x000fda0003f05270 */
[----:B------:R-:W-:Y:S05]  /*5e80*/  @!P0 BRA `(.L_x_60349) ;  /* 0x0000000000888947 */ /* 0x000fea0003800000 */
[----:B------:R-:W-:-:S13]  /*5e90*/  ISETP.NE.AND P0, PT, R0, 0x18, PT ;  /* 0x000000180000780c */ /* 0x000fda0003f05270 */
[----:B------:R-:W-:Y:S05]  /*5ea0*/  @!P0 BRA `(.L_x_60350) ;  /* 0x0000000000448947 */ /* 0x000fea0003800000 */
.L_x_60326:
        /* <DEDUP_REMOVED lines=15> */
[----:B-1---5:R-:W-:Y:S05]  /*5fa0*/  CALL.ABS.NOINC R14 ;  /* 0x000000000e007343 */ /* 0x022fea0003c00000 */
.L_x_60351:
[----:B------:R-:W-:Y:S05]  /*5fb0*/  BRA `(.L_x_60327) ;  /* 0x0000000000947947 */ /* 0x000fea0003800000 */
.L_x_60350:
        /* <DEDUP_REMOVED lines=12> */
.L_x_60353:
[----:B------:R-:W-:Y:S05]  /*6080*/  BSYNC.RECONVERGENT B0 ;  /* 0x0000000000007941 */ /* 0x000fea0003800200 */
.L_x_60352:
[----:B------:R0:W-:Y:S01]  /*6090*/  STG.E.U8 desc[UR36][R8.64], R3 ;  /* 0x0000000308007986 */ /* 0x0001e2000c101124 */
[----:B------:R-:W-:Y:S05]  /*60a0*/  BRA `(.L_x_60327) ;  /* 0x0000000000587947 */ /* 0x000fea0003800000 */
.L_x_60349:
[----:B-----5:R-:W-:-:S04]  /*60b0*/  LOP3.LUT R22, R22, 0xff, RZ, 0xc0, !PT ;  /* 0x000000ff16167812 */ /* 0x020fc800078ec0ff */
        /* <DEDUP_REMOVED lines=12> */
.L_x_60354:
[----:B------:R-:W-:Y:S01]  /*6180*/  IMAD.MOV.U32 R3, RZ, RZ, 0x7f ;  /* 0x0000007fff037424 */ /* 0x000fe200078e00ff */
[----:B------:R-:W-:-:S04]  /*6190*/  ISETP.GT.U32.AND P0, PT, R5, 0x7f800000, PT ;  /* 0x7f8000000500780c */ /* 0x000fc80003f04070 */
[----:B------:R-:W-:-:S05]  /*61a0*/  SEL R3, R3, 0x7c, P0 ;  /* 0x0000007c03037807 */ /* 0x000fca0000000000 */
[----:B------:R0:W-:Y:S01]  /*61b0*/  STG.E.U8 desc[UR36][R8.64], R3 ;  /* 0x0000000308007986 */ /* 0x0001e2000c101124 */
[----:B------:R-:W-:Y:S05]  /*61c0*/  BRA `(.L_x_60327) ;  /* 0x0000000000107947 */ /* 0x000fea0003800000 */
.L_x_60348:
[----:B-----5:R-:W-:-:S04]  /*61d0*/  LOP3.LUT R22, R22, 0xff, RZ, 0xc0, !PT ;  /* 0x000000ff16167812 */ /* 0x020fc800078ec0ff */
[----:B------:R-:W0:Y:S02]  /*61e0*/  I2F.U16 R0, R22 ;  /* 0x0000001600007306 */ /* 0x000e240000101000 */
[----:B0-----:R-:W-:-:S05]  /*61f0*/  F2FP.BF16.F32.PACK_AB R0, RZ, R0 ;  /* 0x00000000ff00723e */ /* 0x001fca00000010ff */
[----:B------:R2:W-:Y:S02]  /*6200*/  STG.E.U16 desc[UR36][R8.64], R0 ;  /* 0x0000000008007986 */ /* 0x0005e4000c101524 */
.L_x_60327:
[----:B------:R-:W-:Y:S05]  /*6210*/  BSYNC.RECONVERGENT B6 ;  /* 0x0000000000067941 */ /* 0x000fea0003800200 */
.L_x_60321:
[----:B------:R-:W-:-:S07]  /*6220*/  VIADD R25, R25, 0x80 ;  /* 0x0000008019197836 */ /* 0x000fce0000000000 */
.L_x_60284:
[----:B------:R-:W-:-:S13]  /*6230*/  ISETP.GE.AND P0, PT, R25, R16, PT ;  /* 0x000000101900720c */ /* 0x000fda0003f06270 */
[----:B------:R-:W-:Y:S05]  /*6240*/  @P0 BREAK.RELIABLE B7 ;  /* 0x0000000000070942 */ /* 0x000fea0003800100 */
[----:B------:R-:W-:Y:S05]  /*6250*/  @P0 BRA `(.L_x_60320) ;  /* 0x0000000c00b40947 */ /* 0x000fea0003800000 */
[----:B------:R-:W-:Y:S05]  /*6260*/  BSYNC.RELIABLE B7 ;  /* 0x0000000000077941 */ /* 0x000fea0003800100 */
.L_x_60283:
[----:B------:R-:W4:Y:S01]  /*6270*/  LDCU UR4, c[0x0][0x3b8] ;  /* 0x00007700ff0477ac */ /* 0x000f220008000800 */
[----:B0123--:R-:W0:Y:S01]  /*6280*/  LDC.64 R8, c[0x0][0x398] ;  /* 0x0000e600ff087b82 */ /* 0x00fe220000000a00 */
[----:B------:R-:W-:Y:S01]  /*6290*/  IMAD R0, R2, 0x200, R25 ;  /* 0x0000020002007824 */ /* 0x000fe200078e0219 */
[----:B------:R-:W-:Y:S01]  /*62a0*/  PRMT R4, R19, 0x9910, RZ ;  /* 0x0000991013047816 */ /* 0x000fe200000000ff */
[----:B------:R-:W-:Y:S02]  /*62b0*/  BSSY.RECONVERGENT B6, `(.L_x_60355) ;  /* 0x00000e6000067945 */ /* 0x000fe40003800200 */
        /* <DEDUP_REMOVED lines=16> */
.L_x_60359:
[----:B-----5:R0:W-:Y:S01]  /*63c0*/  STG.E.U8 desc[UR36][R8.64], R17 ;  /* 0x0000001108007986 */ /* 0x0201e2000c101124 */
[----:B------:R-:W-:Y:S05]  /*63d0*/  BRA `(.L_x_60361) ;  /* 0x0000000c004c7947 */ /* 0x000fea0003800000 */
.L_x_60358:
        /* <DEDUP_REMOVED lines=10> */
.L_x_60363:
[----:B-----5:R-:W-:-:S05]  /*6480*/  LOP3.LUT R17, R17, 0xff, RZ, 0xc0, !PT ;  /* 0x000000ff11117812 */ /* 0x020fca00078ec0ff */
[----:B------:R0:W-:Y:S01]  /*6490*/  STG.E desc[UR36][R8.64], R17 ;  /* 0x0000001108007986 */ /* 0x0001e2000c101924 */
[----:B------:R-:W-:Y:S05]  /*64a0*/  BRA `(.L_x_60361) ;  /* 0x0000000c00187947 */ /* 0x000fea0003800000 */
.L_x_60362:
[----:B-----5:R-:W-:-:S05]  /*64b0*/  LOP3.LUT R17, R17, 0xff, RZ, 0xc0, !PT ;  /* 0x000000ff11117812 */ /* 0x020fca00078ec0ff */
[----:B------:R0:W-:Y:S01]  /*64c0*/  STG.E.U16 desc[UR36][R8.64], R17 ;  /* 0x0000001108007986 */ /* 0x0001e2000c101524 */
[----:B------:R-:W-:Y:S05]  /*64d0*/  BRA `(.L_x_60361) ;  /* 0x0000000c000c7947 */ /* 0x000fea0003800000 */
.L_x_60357:
        /* <DEDUP_REMOVED lines=10> */
.L_x_60365:
[----:B-----5:R-:W-:-:S04]  /*6580*/  LOP3.LUT R17, R17, 0xff, RZ, 0xc0, !PT ;  /* 0x000000ff11117812 */ /* 0x020fc800078ec0ff */
[----:B------:R-:W0:Y:S02]  /*6590*/  I2F.U16 R0, R17 ;  /* 0x0000001100007306 */ /* 0x000e240000101000 */
[----:B0-----:R-:W-:-:S05]  /*65a0*/  F2FP.F16.F32.PACK_AB R0, RZ, R0 ;  /* 0x00000000ff00723e */ /* 0x001fca00000000ff */
[----:B------:R0:W-:Y:S01]  /*65b0*/  STG.E.U16 desc[UR36][R8.64], R0 ;  /* 0x0000000008007986 */ /* 0x0001e2000c101524 */
[----:B------:R-:W-:Y:S05]  /*65c0*/  BRA `(.L_x_60361) ;  /* 0x0000000800d07947 */ /* 0x000fea0003800000 */
.L_x_60364:
[----:B------:R-:W-:-:S13]  /*65d0*/  ISETP.NE.AND P0, PT, R0, 0x7, PT ;  /* 0x000000070000780c */ /* 0x000fda0003f05270 */
[----:B------:R-:W-:Y:S05]  /*65e0*/  @!P0 BRA `(.L_x_60366) ;  /* 0x00000000003c8947 */ /* 0x000fea0003800000 */
[----:B------:R-:W-:-:S13]  /*65f0*/  ISETP.NE.AND P0, PT, R0, 0x8, PT ;  /* 0x000000080000780c */ /* 0x000fda0003f05270 */
[----:B------:R-:W-:Y:S05]  /*6600*/  @!P0 BRA `(.L_x_60367) ;  /* 0x00000000001c8947 */ /* 0x000fea0003800000 */
[----:B------:R-:W-:-:S13]  /*6610*/  ISETP.NE.AND P0, PT, R0, 0x9, PT ;  /* 0x000000090000780c */ /* 0x000fda0003f05270 */
[----:B------:R-:W-:Y:S05]  /*6620*/  @P0 BRA `(.L_x_60360) ;  /* 0x0000000400e00947 */ /* 0x000fea0003800000 */
[----:B-----5:R-:W-:Y:S01]  /*6630*/  LOP3.LUT R17, R17, 0xff, RZ, 0xc0, !PT ;  /* 0x000000ff11117812 */ /* 0x020fe200078ec0ff */
[----:B------:R-:W-:-:S03]  /*6640*/  IMAD.MOV.U32 R5, RZ, RZ, RZ ;  /* 0x000000ffff057224 */ /* 0x000fc600078e00ff */
[----:B------:R-:W0:Y:S02]  /*6650*/  I2F.U16 R4, R17 ;  /* 0x0000001100047306 */ /* 0x000e240000101000 */
[----:B0-----:R0:W-:Y:S01]  /*6660*/  STG.E.64 desc[UR36][R8.64], R4 ;  /* 0x0000000408007986 */ /* 0x0011e2000c101b24 */
[----:B------:R-:W-:Y:S05]  /*6670*/  BRA `(.L_x_60361) ;  /* 0x0000000800a47947 */ /* 0x000fea0003800000 */
.L_x_60367:
[----:B-----5:R-:W-:-:S06]  /*6680*/  LOP3.LUT R17, R17, 0xff, RZ, 0xc0, !PT ;  /* 0x000000ff11117812 */ /* 0x020fcc00078ec0ff */
[----:B------:R-:W0:Y:S02]  /*6690*/  I2F.U16 R17, R17 ;  /* 0x0000001100117306 */ /* 0x000e240000101000 */
[----:B0-----:R-:W-:-:S04]  /*66a0*/  F2FP.F16.F32.PACK_AB R3, RZ, R17 ;  /* 0x00000011ff03723e */ /* 0x001fc800000000ff */
[----:B------:R-:W-:-:S05]  /*66b0*/  PRMT R3, R3, 0x5410, RZ ;  /* 0x0000541003037816 */ /* 0x000fca00000000ff */
[----:B------:R0:W-:Y:S01]  /*66c0*/  STG.E desc[UR36][R8.64], R3 ;  /* 0x0000000308007986 */ /* 0x0001e2000c101924 */
[----:B------:R-:W-:Y:S05]  /*66d0*/  BRA `(.L_x_60361) ;  /* 0x00000008008c7947 */ /* 0x000fea0003800000 */
.L_x_60366:
[----:B-----5:R-:W-:-:S06]  /*66e0*/  LOP3.LUT R4, R17, 0xff, RZ, 0xc0, !PT ;  /* 0x000000ff11047812 */ /* 0x020fcc00078ec0ff */
[----:B------:R-:W0:Y:S02]  /*66f0*/  I2F.F64.U16 R4, R4 ;  /* 0x0000000400047312 */ /* 0x000e240000101800 */
[----:B0-----:R0:W-:Y:S01]  /*6700*/  STG.E.64 desc[UR36][R8.64], R4 ;  /* 0x0000000408007986 */ /* 0x0011e2000c101b24 */
[----:B------:R-:W-:Y:S05]  /*6710*/  BRA `(.L_x_60361) ;  /* 0x00000008007c7947 */ /* 0x000fea0003800000 */
.L_x_60356:
        /* <DEDUP_REMOVED lines=13> */
.L_x_60371:
[----:B-----5:R-:W-:Y:S01]  /*67f0*/  LOP3.LUT R17, R17, 0xff, RZ, 0xc0, !PT ;  /* 0x000000ff11117812 */ /* 0x020fe200078ec0ff */
        /* <DEDUP_REMOVED lines=16> */
.L_x_60374:
[----:B------:R-:W-:-:S07]  /*6900*/  PRMT R4, R0, 0x7610, R4 ;  /* 0x0000761000047816 */ /* 0x000fce0000000004 */
.L_x_60373:
[----:B------:R-:W-:Y:S05]  /*6910*/  BSYNC.RECONVERGENT B0 ;  /* 0x0000000000007941 */ /* 0x000fea0003800200 */
.L_x_60372:
[----:B------:R0:W-:Y:S01]  /*6920*/  STG.E.U8 desc[UR36][R8.64], R4 ;  /* 0x0000000408007986 */ /* 0x0001e2000c101124 */
[----:B------:R-:W-:Y:S05]  /*6930*/  BRA `(.L_x_60361) ;  /* 0x0000000400f47947 */ /* 0x000fea0003800000 */
.L_x_60370:
        /* <DEDUP_REMOVED lines=17> */
.L_x_60377:
[----:B------:R-:W-:-:S07]  /*6a50*/  PRMT R4, R0, 0x7610, R4 ;  /* 0x0000761000047816 */ /* 0x000fce0000000004 */
.L_x_60376:
[----:B------:R-:W-:Y:S05]  /*6a60*/  BSYNC.RECONVERGENT B0 ;  /* 0x0000000000007941 */ /* 0x000fea0003800200 */
.L_x_60375:
[----:B------:R0:W-:Y:S01]  /*6a70*/  STG.E.U8 desc[UR36][R8.64], R4 ;  /* 0x0000000408007986 */ /* 0x0001e2000c101124 */
[----:B------:R-:W-:Y:S05]  /*6a80*/  BRA `(.L_x_60361) ;  /* 0x0000000400a07947 */ /* 0x000fea0003800000 */
.L_x_60369:
[----:B------:R-:W-:-:S13]  /*6a90*/  ISETP.NE.AND P0, PT, R0, 0x1c, PT ;  /* 0x0000001c0000780c */ /* 0x000fda0003f05270 */
[----:B------:R-:W-:Y:S05]  /*6aa0*/  @!P0 BRA `(.L_x_60378) ;  /* 0x0000000000608947 */ /* 0x000fea0003800000 */
[----:B------:R-:W-:-:S13]  /*6ab0*/  ISETP.NE.AND P0, PT, R0, 0x1d, PT ;  /* 0x0000001d0000780c */ /* 0x000fda0003f05270 */
[----:B------:R-:W-:Y:S05]  /*6ac0*/  @!P0 BRA `(.L_x_60379) ;  /* 0x0000000000488947 */ /* 0x000fea0003800000 */
[----:B------:R-:W-:-:S13]  /*6ad0*/  ISETP.NE.AND P0, PT, R0, 0x2c, PT ;  /* 0x0000002c0000780c */ /* 0x000fda0003f05270 */
[----:B------:R-:W-:Y:S05]  /*6ae0*/  @P0 BRA `(.L_x_60360) ;  /* 0x0000000000b00947 */ /* 0x000fea0003800000 */
[----:B-----5:R-:W-:Y:S01]  /*6af0*/  LOP3.LUT R17, R17, 0xff, RZ, 0xc0, !PT ;  /* 0x000000ff11117812 */ /* 0x020fe200078ec0ff */
        /* <DEDUP_REMOVED lines=15> */
.L_x_60379:
[----:B-----5:R-:W-:Y:S01]  /*6bf0*/  LOP3.LUT R4, R17, 0xff, RZ, 0xc0, !PT ;  /* 0x000000ff11047812 */ /* 0x020fe200078ec0ff */
[----:B------:R-:W-:-:S05]  /*6c00*/  IMAD.MOV.U32 R5, RZ, RZ, RZ ;  /* 0x000000ffff057224 */ /* 0x000fca00078e00ff */
[----:B------:R0:W-:Y:S01]  /*6c10*/  STG.E.64 desc[UR36][R8.64], R4 ;  /* 0x0000000408007986 */ /* 0x0001e2000c101b24 */
[----:B------:R-:W-:Y:S05]  /*6c20*/  BRA `(.L_x_60361) ;  /* 0x0000000400387947 */ /* 0x000fea0003800000 */
.L_x_60378:
[----:B-----5:R-:W-:-:S05]  /*6c30*/  LOP3.LUT R17, R17, 0xff, RZ, 0xc0, !PT ;  /* 0x000000ff11117812 */ /* 0x020fca00078ec0ff */
[----:B------:R0:W-:Y:S01]  /*6c40*/  STG.E desc[UR36][R8.64], R17 ;  /* 0x0000001108007986 */ /* 0x0001e2000c101924 */
[----:B------:R-:W-:Y:S05]  /*6c50*/  BRA `(.L_x_60361) ;  /* 0x00000004002c7947 */ /* 0x000fea0003800000 */
.L_x_60368:
        /* <DEDUP_REMOVED lines=10> */
.L_x_60381:
[----:B-----5:R-:W-:Y:S02]  /*6d00*/  LOP3.LUT R4, R17, 0xff, RZ, 0xc0, !PT ;  /* 0x000000ff11047812 */ /* 0x020fe400078ec0ff */
[----:B------:R-:W-:-:S04]  /*6d10*/  CS2R R6, SRZ ;  /* 0x0000000000067805 */ /* 0x000fc8000001ff00 */
[----:B------:R-:W0:Y:S02]  /*6d20*/  I2F.F64.U16 R4, R4 ;  /* 0x0000000400047312 */ /* 0x000e240000101800 */
[----:B0-----:R0:W-:Y:S01]  /*6d30*/  STG.E.128 desc[UR36][R8.64], R4 ;  /* 0x0000000408007986 */ /* 0x0011e2000c101d24 */
[----:B------:R-:W-:Y:S05]  /*6d40*/  BRA `(.L_x_60361) ;  /* 0x0000000000f07947 */ /* 0x000fea0003800000 */
.L_x_60380:
[----:B------:R-:W-:-:S13]  /*6d50*/  ISETP.NE.AND P0, PT, R0, 0xf, PT ;  /* 0x0000000f0000780c */ /* 0x000fda0003f05270 */
[----:B------:R-:W-:Y:S05]  /*6d60*/  @!P0 BRA `(.L_x_60382) ;  /* 0x0000000000d88947 */ /* 0x000fea0003800000 */
[----:B------:R-:W-:-:S13]  /*6d70*/  ISETP.NE.AND P0, PT, R0, 0x17, PT ;  /* 0x000000170000780c */ /* 0x000fda0003f05270 */
[----:B------:R-:W-:Y:S05]  /*6d80*/  @!P0 BRA `(.L_x_60383) ;  /* 0x0000000000888947 */ /* 0x000fea0003800000 */
[----:B------:R-:W-:-:S13]  /*6d90*/  ISETP.NE.AND P0, PT, R0, 0x18, PT ;  /* 0x000000180000780c */ /* 0x000fda0003f05270 */
[----:B------:R-:W-:Y:S05]  /*6da0*/  @!P0 BRA `(.L_x_60384) ;  /* 0x0000000000448947 */ /* 0x000fea0003800000 */
.L_x_60360:
        /* <DEDUP_REMOVED lines=16> */
.L_x_60385:
[----:B------:R-:W-:Y:S05]  /*6eb0*/  BRA `(.L_x_60361) ;  /* 0x0000000000947947 */ /* 0x000fea0003800000 */
.L_x_60384:
        /* <DEDUP_REMOVED lines=12> */
.L_x_60387:
[----:B------:R-:W-:Y:S05]  /*6f80*/  BSYNC.RECONVERGENT B0 ;  /* 0x0000000000007941 */ /* 0x000fea0003800200 */
.L_x_60386:
[----:B------:R2:W-:Y:S01]  /*6f90*/  STG.E.U8 desc[UR36][R8.64], R3 ;  /* 0x0000000308007986 */ /* 0x0005e2000c101124 */
[----:B------:R-:W-:Y:S05]  /*6fa0*/  BRA `(.L_x_60361) ;  /* 0x0000000000587947 */ /* 0x000fea0003800000 */
.L_x_60383:
[----:B-----5:R-:W-:-:S06]  /*6fb0*/  LOP3.LUT R17, R17, 0xff, RZ, 0xc0, !PT ;  /* 0x000000ff11117812 */ /* 0x020fcc00078ec0ff */
        /* <DEDUP_REMOVED lines=12> */
.L_x_60388:
[----:B------:R-:W-:Y:S01]  /*7080*/  IMAD.MOV.U32 R3, RZ, RZ, 0x7f ;  /* 0x0000007fff037424 */ /* 0x000fe200078e00ff */
[----:B------:R-:W-:-:S04]  /*7090*/  ISETP.GT.U32.AND P0, PT, R17, 0x7f800000, PT ;  /* 0x7f8000001100780c */ /* 0x000fc80003f04070 */
[----:B------:R-:W-:-:S05]  /*70a0*/  SEL R3, R3, 0x7c, P0 ;  /* 0x0000007c03037807 */ /* 0x000fca0000000000 */
[----:B------:R4:W-:Y:S01]  /*70b0*/  STG.E.U8 desc[UR36][R8.64], R3 ;  /* 0x0000000308007986 */ /* 0x0009e2000c101124 */
[----:B------:R-:W-:Y:S05]  /*70c0*/  BRA `(.L_x_60361) ;  /* 0x0000000000107947 */ /* 0x000fea0003800000 */
.L_x_60382:
[----:B-----5:R-:W-:-:S04]  /*70d0*/  LOP3.LUT R17, R17, 0xff, RZ, 0xc0, !PT ;  /* 0x000000ff11117812 */ /* 0x020fc800078ec0ff */
[----:B------:R-:W0:Y:S02]  /*70e0*/  I2F.U16 R0, R17 ;  /* 0x0000001100007306 */ /* 0x000e240000101000 */
[----:B0-----:R-:W-:-:S05]  /*70f0*/  F2FP.BF16.F32.PACK_AB R0, RZ, R0 ;  /* 0x00000000ff00723e */ /* 0x001fca00000010ff */
[----:B------:R0:W-:Y:S02]  /*7100*/  STG.E.U16 desc[UR36][R8.64], R0 ;  /* 0x0000000008007986 */ /* 0x0001e4000c101524 */
.L_x_60361:
[----:B------:R-:W-:Y:S05]  /*7110*/  BSYNC.RECONVERGENT B6 ;  /* 0x0000000000067941 */ /* 0x000fea0003800200 */
.L_x_60355:
[----:B------:R-:W-:-:S07]  /*7120*/  VIADD R25, R25, 0x80 ;  /* 0x0000008019197836 */ /* 0x000fce0000000000 */
.L_x_60320:
[----:B------:R-:W-:Y:S05]  /*7130*/  BSYNC.RECONVERGENT B8 ;  /* 0x0000000000087941 */ /* 0x000fea0003800200 */
.L_x_60282:
[----:B------:R-:W-:-:S13]  /*7140*/  ISETP.GE.AND P0, PT, R25, R16, PT ;  /* 0x000000101900720c */ /* 0x000fda0003f06270 */
[----:B------:R-:W-:Y:S05]  /*7150*/  @P0 EXIT ;  /* 0x000000000000094d */ /* 0x000fea0003800000 */
[----:B01-3--:R-:W0:Y:S01]  /*7160*/  LDC.64 R4, c[0x0][0x398] ;  /* 0x0000e600ff047b82 */ /* 0x00be220000000a00 */
[----:B------:R-:W4:Y:S01]  /*7170*/  LDCU UR4, c[0x0][0x3b8] ;  /* 0x00007700ff0477ac */ /* 0x000f220008000800 */
[----:B--2---:R-:W-:Y:S01]  /*7180*/  PRMT R0, R19, 0x9910, RZ ;  /* 0x0000991013007816 */ /* 0x004fe200000000ff */
[----:B------:R-:W-:-:S03]  /*7190*/  IMAD R2, R2, 0x200, R25 ;  /* 0x0000020002027824 */ /* 0x000fc600078e0219 */
[----:B------:R-:W-:Y:S01]  /*71a0*/  ISETP.GT.AND P1, PT, R0, 0x9, PT ;  /* 0x000000090000780c */ /* 0x000fe20003f24270 */
[----:B----4-:R-:W-:-:S05]  /*71b0*/  IMAD R3, R2, UR4, RZ ;  /* 0x0000000402037c24 */ /* 0x010fca000f8e02ff */
        /* <DEDUP_REMOVED lines=11> */
[----:B-----5:R-:W-:Y:S01]  /*7270*/  STG.E.U8 desc[UR36][R2.64], R18 ;  /* 0x0000001202007986 */ /* 0x020fe2000c101124 */
[----:B------:R-:W-:Y:S05]  /*7280*/  EXIT ;  /* 0x000000000000794d */ /* 0x000fea0003800000 */
.L_x_60392:
[----:B-----5:R-:W-:Y:S01]  /*7290*/  STG.E.U8 desc[UR36][R2.64], R18 ;  /* 0x0000001202007986 */ /* 0x020fe2000c101124 */
[----:B------:R-:W-:Y:S05]  /*72a0*/  EXIT ;  /* 0x000000000000794d */ /* 0x000fea0003800000 */
.L_x_60391:
        /* <DEDUP_REMOVED lines=8> */
[----:B------:R-:W-:Y:S01]  /*7330*/  STG.E.64 desc[UR36][R2.64], R18 ;  /* 0x0000001202007986 */ /* 0x000fe2000c101b24 */
[----:B------:R-:W-:Y:S05]  /*7340*/  EXIT ;  /* 0x000000000000794d */ /* 0x000fea0003800000 */
.L_x_60395:
[----:B-----5:R-:W-:-:S05]  /*7350*/  LOP3.LUT R5, R18, 0xff, RZ, 0xc0, !PT ;  /* 0x000000ff12057812 */ /* 0x020fca00078ec0ff */
[----:B------:R-:W-:Y:S01]  /*7360*/  STG.E desc[UR36][R2.64], R5 ;  /* 0x0000000502007986 */ /* 0x000fe2000c101924 */
[----:B------:R-:W-:Y:S05]  /*7370*/  EXIT ;  /* 0x000000000000794d */ /* 0x000fea0003800000 */
.L_x_60394:
[----:B-----5:R-:W-:-:S05]  /*7380*/  LOP3.LUT R5, R18, 0xff, RZ, 0xc0, !PT ;  /* 0x000000ff12057812 */ /* 0x020fca00078ec0ff */
[----:B------:R-:W-:Y:S01]  /*7390*/  STG.E.U16 desc[UR36][R2.64], R5 ;  /* 0x0000000502007986 */ /* 0x000fe2000c101524 */
[----:B------:R-:W-:Y:S05]  /*73a0*/  EXIT ;  /* 0x000000000000794d */ /* 0x000fea0003800000 */
.L_x_60390:
        /* <DEDUP_REMOVED lines=8> */
[----:B0-----:R-:W-:Y:S01]  /*7430*/  STG.E desc[UR36][R2.64], R5 ;  /* 0x0000000502007986 */ /* 0x001fe2000c101924 */
[----:B------:R-:W-:Y:S05]  /*7440*/  EXIT ;  /* 0x000000000000794d */ /* 0x000fea0003800000 */
.L_x_60397:
[----:B-----5:R-:W-:-:S04]  /*7450*/  LOP3.LUT R18, R18, 0xff, RZ, 0xc0, !PT ;  /* 0x000000ff12127812 */ /* 0x020fc800078ec0ff */
[----:B------:R-:W0:Y:S02]  /*7460*/  I2F.U16 R0, R18 ;  /* 0x0000001200007306 */ /* 0x000e240000101000 */
[----:B0-----:R-:W-:-:S05]  /*7470*/  F2FP.F16.F32.PACK_AB R0, RZ, R0 ;  /* 0x00000000ff00723e */ /* 0x001fca00000000ff */
[----:B------:R-:W-:Y:S01]  /*7480*/  STG.E.U16 desc[UR36][R2.64], R0 ;  /* 0x0000000002007986 */ /* 0x000fe2000c101524 */
[----:B------:R-:W-:Y:S05]  /*7490*/  EXIT ;  /* 0x000000000000794d */ /* 0x000fea0003800000 */
.L_x_60396:
        /* <DEDUP_REMOVED lines=9> */
[----:B0-----:R-:W-:Y:S01]  /*7530*/  STG.E.64 desc[UR36][R2.64], R18 ;  /* 0x0000001202007986 */ /* 0x001fe2000c101b24 */
[----:B------:R-:W-:Y:S05]  /*7540*/  EXIT ;  /* 0x000000000000794d */ /* 0x000fea0003800000 */
.L_x_60399:
[----:B-----5:R-:W-:-:S06]  /*7550*/  LOP3.LUT R18, R18, 0xff, RZ, 0xc0, !PT ;  /* 0x000000ff12127812 */ /* 0x020fcc00078ec0ff */
[----:B------:R-:W0:Y:S02]  /*7560*/  I2F.U16 R18, R18 ;  /* 0x0000001200127306 */ /* 0x000e240000101000 */
[----:B0-----:R-:W-:-:S04]  /*7570*/  F2FP.F16.F32.PACK_AB R5, RZ, R18 ;  /* 0x00000012ff05723e */ /* 0x001fc800000000ff */
[----:B------:R-:W-:-:S05]  /*7580*/  PRMT R5, R5, 0x5410, RZ ;  /* 0x0000541005057816 */ /* 0x000fca00000000ff */
[----:B------:R-:W-:Y:S01]  /*7590*/  STG.E desc[UR36][R2.64], R5 ;  /* 0x0000000502007986 */ /* 0x000fe2000c101924 */
[----:B------:R-:W-:Y:S05]  /*75a0*/  EXIT ;  /* 0x000000000000794d */ /* 0x000fea0003800000 */
.L_x_60398:
[----:B-----5:R-:W-:-:S06]  /*75b0*/  LOP3.LUT R4, R18, 0xff, RZ, 0xc0, !PT ;  /* 0x000000ff12047812 */ /* 0x020fcc00078ec0ff */
[----:B------:R-:W0:Y:S02]  /*75c0*/  I2F.F64.U16 R4, R4 ;  /* 0x0000000400047312 */ /* 0x000e240000101800 */
[----:B0-----:R-:W-:Y:S01]  /*75d0*/  STG.E.64 desc[UR36][R2.64], R4 ;  /* 0x0000000402007986 */ /* 0x001fe2000c101b24 */
[----:B------:R-:W-:Y:S05]  /*75e0*/  EXIT ;  /* 0x000000000000794d */ /* 0x000fea0003800000 */
.L_x_60389:
        /* <DEDUP_REMOVED lines=11> */
[----:B------:R-:W-:Y:S01]  /*76a0*/  STG.E.U16 desc[UR36][R2.64], R5 ;  /* 0x0000000502007986 */ /* 0x000fe2000c101524 */
[----:B------:R-:W-:Y:S05]  /*76b0*/  EXIT ;  /* 0x000000000000794d */ /* 0x000fea0003800000 */
.L_x_60403:
        /* <DEDUP_REMOVED lines=18> */
.L_x_60405:
[----:B------:R-:W-:Y:S05]  /*77e0*/  BSYNC.RECONVERGENT B0 ;  /* 0x0000000000007941 */ /* 0x000fea0003800200 */
.L_x_60404:
[----:B------:R-:W-:Y:S01]  /*77f0*/  STG.E.U8 desc[UR36][R2.64], R0 ;  /* 0x0000000002007986 */ /* 0x000fe2000c101124 */
[----:B------:R-:W-:Y:S05]  /*7800*/  EXIT ;  /* 0x000000000000794d */ /* 0x000fea0003800000 */
.L_x_60402:
        /* <DEDUP_REMOVED lines=18> */
.L_x_60407:
[----:B------:R-:W-:Y:S05]  /*7930*/  BSYNC.RECONVERGENT B0 ;  /* 0x0000000000007941 */ /* 0x000fea0003800200 */
.L_x_60406:
[----:B------:R-:W-:Y:S01]  /*7940*/  STG.E.U8 desc[UR36][R2.64], R0 ;  /* 0x0000000002007986 */ /* 0x000fe2000c101124 */
[----:B------:R-:W-:Y:S05]  /*7950*/  EXIT ;  /* 0x000000000000794d */ /* 0x000fea0003800000 */
.L_x_60401:
        /* <DEDUP_REMOVED lines=22> */
.L_x_60409:
[----:B-----5:R-:W-:Y:S01]  /*7ac0*/  LOP3.LUT R18, R18, 0xff, RZ, 0xc0, !PT ;  /* 0x000000ff12127812 */ /* 0x020fe200078ec0ff */
[----:B------:R-:W-:-:S05]  /*7ad0*/  IMAD.MOV.U32 R19, RZ, RZ, RZ ;  /* 0x000000ffff137224 */ /* 0x000fca00078e00ff */
[----:B------:R-:W-:Y:S01]  /*7ae0*/  STG.E.64 desc[UR36][R2.64], R18 ;  /* 0x0000001202007986 */ /* 0x000fe2000c101b24 */
[----:B------:R-:W-:Y:S05]  /*7af0*/  EXIT ;  /* 0x000000000000794d */ /* 0x000fea0003800000 */
.L_x_60408:
[----:B-----5:R-:W-:-:S05]  /*7b00*/  LOP3.LUT R5, R18, 0xff, RZ, 0xc0, !PT ;  /* 0x000000ff12057812 */ /* 0x020fca00078ec0ff */
[----:B------:R-:W-:Y:S01]  /*7b10*/  STG.E desc[UR36][R2.64], R5 ;  /* 0x0000000502007986 */ /* 0x000fe2000c101924 */
[----:B------:R-:W-:Y:S05]  /*7b20*/  EXIT ;  /* 0x000000000000794d */ /* 0x000fea0003800000 */
.L_x_60400:
        /* <DEDUP_REMOVED lines=8> */
[----:B------:R-:W-:Y:S01]  /*7bb0*/  STG.E.U8 desc[UR36][R2.64], R5 ;  /* 0x0000000502007986 */ /* 0x000fe2000c101124 */
[----:B------:R-:W-:Y:S05]  /*7bc0*/  EXIT ;  /* 0x000000000000794d */ /* 0x000fea0003800000 */
.L_x_60411:
[----:B-----5:R-:W-:Y:S02]  /*7bd0*/  LOP3.LUT R4, R18, 0xff, RZ, 0xc0, !PT ;  /* 0x000000ff12047812 */ /* 0x020fe400078ec0ff */
[----:B------:R-:W-:-:S04]  /*7be0*/  CS2R R6, SRZ ;  /* 0x0000000000067805 */ /* 0x000fc8000001ff00 */
[----:B------:R-:W0:Y:S02]  /*7bf0*/  I2F.F64.U16 R4, R4 ;  /* 0x0000000400047312 */ /* 0x000e240000101800 */
[----:B0-----:R-:W-:Y:S01]  /*7c00*/  STG.E.128 desc[UR36][R2.64], R4 ;  /* 0x0000000402007986 */ /* 0x001fe2000c101d24 */
[----:B------:R-:W-:Y:S05]  /*7c10*/  EXIT ;  /* 0x000000000000794d */ /* 0x000fea0003800000 */
.L_x_60410:
[----:B------:R-:W-:-:S13]  /*7c20*/  ISETP.NE.AND P0, PT, R0, 0xf, PT ;  /* 0x0000000f0000780c */ /* 0x000fda0003f05270 */
[----:B------:R-:W-:Y:S05]  /*7c30*/  @!P0 BRA `(.L_x_60412) ;  /* 0x0000000000dc8947 */ /* 0x000fea0003800000 */
[----:B------:R-:W-:-:S13]  /*7c40*/  ISETP.NE.AND P0, PT, R0, 0x17, PT ;  /* 0x000000170000780c */ /* 0x000fda0003f05270 */
[----:B------:R-:W-:Y:S05]  /*7c50*/  @!P0 BRA `(.L_x_60413) ;  /* 0x0000000000888947 */ /* 0x000fea0003800000 */
[----:B------:R-:W-:-:S13]  /*7c60*/  ISETP.NE.AND P0, PT, R0, 0x18, PT ;  /* 0x000000180000780c */ /* 0x000fda0003f05270 */
[----:B------:R-:W-:Y:S05]  /*7c70*/  @!P0 BRA `(.L_x_60414) ;  /* 0x0000000000448947 */ /* 0x000fea0003800000 */
.L_x_60393:
        /* <DEDUP_REMOVED lines=16> */
.L_x_60415:
[----:B------:R-:W-:Y:S05]  /*7d80*/  EXIT ;  /* 0x000000000000794d */ /* 0x000fea0003800000 */
.L_x_60414:
        /* <DEDUP_REMOVED lines=12> */
.L_x_60417:
[----:B------:R-:W-:Y:S05]  /*7e50*/  BSYNC.RECONVERGENT B0 ;  /* 0x0000000000007941 */ /* 0x000fea0003800200 */
.L_x_60416:
[----:B------:R-:W-:Y:S01]  /*7e60*/  STG.E.U8 desc[UR36][R2.64], R5 ;  /* 0x0000000502007986 */ /* 0x000fe2000c101124 */
[----:B------:R-:W-:Y:S05]  /*7e70*/  EXIT ;  /* 0x000000000000794d */ /* 0x000fea0003800000 */
.L_x_60413:
[----:B-----5:R-:W-:-:S04]  /*7e80*/  LOP3.LUT R18, R18, 0xff, RZ, 0xc0, !PT ;  /* 0x000000ff12127812 */ /* 0x020fc800078ec0ff */
        /* <DEDUP_REMOVED lines=13> */
.L_x_60418:
[----:B------:R-:W-:Y:S01]  /*7f60*/  IMAD.MOV.U32 R5, RZ, RZ, 0x7f ;  /* 0x0000007fff057424 */ /* 0x000fe200078e00ff */
[----:B------:R-:W-:-:S04]  /*7f70*/  ISETP.GT.U32.AND P0, PT, R7, 0x7f800000, PT ;  /* 0x7f8000000700780c */ /* 0x000fc80003f04070 */
[----:B------:R-:W-:-:S05]  /*7f80*/  SEL R5, R5, 0x7c, P0 ;  /* 0x0000007c05057807 */ /* 0x000fca0000000000 */
[----:B------:R-:W-:Y:S01]  /*7f90*/  STG.E.U8 desc[UR36][R2.64], R5 ;  /* 0x0000000502007986 */ /* 0x000fe2000c101124 */
[----:B------:R-:W-:Y:S05]  /*7fa0*/  EXIT ;  /* 0x000000000000794d */ /* 0x000fea0003800000 */
.L_x_60412:
[----:B-----5:R-:W-:-:S04]  /*7fb0*/  LOP3.LUT R18, R18, 0xff, RZ, 0xc0, !PT ;  /* 0x000000ff12127812 */ /* 0x020fc800078ec0ff */
[----:B------:R-:W0:Y:S02]  /*7fc0*/  I2F.U16 R0, R18 ;  /* 0x0000001200007306 */ /* 0x000e240000101000 */
[----:B0-----:R-:W-:-:S05]  /*7fd0*/  F2FP.BF16.F32.PACK_AB R0, RZ, R0 ;  /* 0x00000000ff00723e */ /* 0x001fca00000010ff */
[----:B------:R-:W-:Y:S01]  /*7fe0*/  STG.E.U16 desc[UR36][R2.64], R0 ;  /* 0x0000000002007986 */ /* 0x000fe2000c101524 */
[----:B------:R-:W-:Y:S05]  /*7ff0*/  EXIT ;  /* 0x000000000000794d */ /* 0x000fea0003800000 */
.L_x_60419:
        /* <DEDUP_REMOVED lines=16> */
.L_x_61130:


//--------------------- .text._ZN2at6native18elementwise_kernelILi128ELi4EZNS0_22gpu_kernel_impl_nocastIZNS0_50_GLOBAL__N__2680c7bb_12_PowKernel_cu_7dd49032_317022pow_scalar_tensor_implIhEEvRNS_18TensorIteratorBaseET_EUlhE_EEvS6_RKS7_EUliE_EEviT1_ --------------------------
	.section	.text._ZN2at6native18elementwise_kernelILi128ELi4EZNS0_22gpu_kernel_impl_nocastIZNS0_50_GLOBAL__N__2680c7bb_12_PowKernel_cu_7dd49032_317022pow_scalar_tensor_implIhEEvRNS_18TensorIteratorBaseET_EUlhE_EEvS6_RKS7_EUliE_EEviT1_,"ax",@progbits
	.align	128
        .global         _ZN2at6native18elementwise_kernelILi128ELi4EZNS0_22gpu_kernel_impl_nocastIZNS0_50_GLOBAL__N__2680c7bb_12_PowKernel_cu_7dd49032_317022pow_scalar_tensor_implIhEEvRNS_18TensorIteratorBaseET_EUlhE_EEvS6_RKS7_EUliE_EEviT1_
        .type           _ZN2at6native18elementwise_kernelILi128ELi4EZNS0_22gpu_kernel_impl_nocastIZNS0_50_GLOBAL__N__2680c7bb_12_PowKernel_cu_7dd49032_317022pow_scalar_tensor_implIhEEvRNS_18TensorIteratorBaseET_EUlhE_EEvS6_RKS7_EUliE_EEviT1_,@function
        .size           _ZN2at6native18elementwise_kernelILi128ELi4EZNS0_22gpu_kernel_impl_nocastIZNS0_50_GLOBAL__N__2680c7bb_12_PowKernel_cu_7dd49032_317022pow_scalar_tensor_implIhEEvRNS_18TensorIteratorBaseET_EUlhE_EEvS6_RKS7_EUliE_EEviT1_,(.L_x_61131 - _ZN2at6native18elementwise_kernelILi128ELi4EZNS0_22gpu_kernel_impl_nocastIZNS0_50_GLOBAL__N__2680c7bb_12_PowKernel_cu_7dd49032_317022pow_scalar_tensor_implIhEEvRNS_18TensorIteratorBaseET_EUlhE_EEvS6_RKS7_EUliE_EEviT1_)
        .other          _ZN2at6native18elementwise_kernelILi128ELi4EZNS0_22gpu_kernel_impl_nocastIZNS0_50_GLOBAL__N__2680c7bb_12_PowKernel_cu_7dd49032_317022pow_scalar_tensor_implIhEEvRNS_18TensorIteratorBaseET_EUlhE_EEvS6_RKS7_EUliE_EEviT1_,@"STO_CUDA_ENTRY STV_DEFAULT"
_ZN2at6native18elementwise_kernelILi128ELi4EZNS0_22gpu_kernel_impl_nocastIZNS0_50_GLOBAL__N__2680c7bb_12_PowKernel_cu_7dd49032_317022pow_scalar_tensor_implIhEEvRNS_18TensorIteratorBaseET_EUlhE_EEvS6_RKS7_EUliE_EEviT1_:
.text._ZN2at6native18elementwise_kernelILi128ELi4EZNS0_22gpu_kernel_impl_nocastIZNS0_50_GLOBAL__N__2680c7bb_12_PowKernel_cu_7dd49032_317022pow_scalar_tensor_implIhEEvRNS_18TensorIteratorBaseET_EUlhE_EEvS6_RKS7_EUliE_EEviT1_:
        /* <DEDUP_REMOVED lines=22> */
[----:B------:R-:W-:Y:S01]  /*0160*/  IMAD.MOV.U32 R9, RZ, RZ, 0x1 ;  /* 0x00000001ff097424 */ /* 0x000fe200078e00ff */
[----:B------:R-:W-:-:S07]  /*0170*/  PRMT R2, R0, 0x7610, R2 ;  /* 0x0000761000027816 */ /* 0x000fce0000000002 */
.L_x_60425:
        /* <DEDUP_REMOVED lines=12> */
.L_x_60424:
[----:B------:R0:W-:Y:S01]  /*0240*/  STG.E.U8 desc[UR6][R4.64], R9 ;  /* 0x0000000904007986 */ /* 0x0001e2000c101106 */
[----:B------:R-:W-:-:S04]  /*0250*/  IADD3 R3, PT, PT, R3, 0x80, RZ ;  /* 0x0000008003037810 */ /* 0x000fc80007ffe0ff */
[----:B------:R-:W-:-:S13]  /*0260*/  ISETP.GE.AND P0, PT, R3, UR4, PT ;  /* 0x0000000403007c0c */ /* 0x000fda000bf06270 */
[----:B------:R-:W-:Y:S05]  /*0270*/  @P0 BREAK.RELIABLE B1 ;  /* 0x0000000000010942 */ /* 0x000fea0003800100 */
[----:B0-----:R-:W-:Y:S05]  /*0280*/  @P0 BRA `(.L_x_60426) ;  /* 0x0000000000c80947 */ /* 0x001fea0003800000 */
        /* <DEDUP_REMOVED lines=8> */
.L_x_60428:
        /* <DEDUP_REMOVED lines=12> */
.L_x_60427:
[----:B------:R0:W-:Y:S01]  /*03d0*/  STG.E.U8 desc[UR6][R4.64], R9 ;  /* 0x0000000904007986 */ /* 0x0001e2000c101106 */
[----:B------:R-:W-:-:S07]  /*03e0*/  IADD3 R3, PT, PT, R3, 0x80, RZ ;  /* 0x0000008003037810 */ /* 0x000fce0007ffe0ff */
.L_x_60423:
[----:B------:R-:W-:-:S13]  /*03f0*/  ISETP.GE.AND P0, PT, R3, UR4, PT ;  /* 0x0000000403007c0c */ /* 0x000fda000bf06270 */
[----:B------:R-:W-:Y:S05]  /*0400*/  @P0 BREAK.RELIABLE B1 ;  /* 0x0000000000010942 */ /* 0x000fea0003800100 */
[----:B------:R-:W-:Y:S05]  /*0410*/  @P0 BRA `(.L_x_60426) ;  /* 0x0000000000640947 */ /* 0x000fea0003800000 */
[----:B------:R-:W-:Y:S05]  /*0420*/  BSYNC.RELIABLE B1 ;  /* 0x0000000000017941 */ /* 0x000fea0003800100 */
.L_x_60422:
[----:B------:R-:W1:Y:S02]  /*0430*/  LDC.64 R6, c[0x0][0x588] ;  /* 0x00016200ff067b82 */ /* 0x000e640000000a00 */
[----:B-1----:R-:W2:Y:S06]  /*0440*/  LDG.E.U8 R6, desc[UR6][R6.64] ;  /* 0x0000000606067981 */ /* 0x002eac000c1e1100 */
[----:B0-----:R-:W0:Y:S01]  /*0450*/  LDC.64 R4, c[0x0][0x580] ;  /* 0x00016000ff047b82 */ /* 0x001e220000000a00 */
[----:B------:R-:W-:Y:S01]  /*0460*/  HFMA2 R9, -RZ, RZ, 0, 5.9604644775390625e-08 ;  /* 0x00000001ff097431 */ /* 0x000fe200000001ff */
[----:B--2---:R-:W-:-:S13]  /*0470*/  ISETP.NE.AND P0, PT, R6, RZ, PT ;  /* 0x000000ff0600720c */ /* 0x004fda0003f05270 */
[----:B0-----:R-:W-:Y:S05]  /*0480*/  @!P0 BRA `(.L_x_60429) ;  /* 0x0000000000408947 */ /* 0x001fea0003800000 */
[----:B------:R-:W-:Y:S01]  /*0490*/  BSSY.RECONVERGENT B2, `(.L_x_60429) ;  /* 0x000000f000027945 */ /* 0x000fe20003800200 */
[----:B------:R-:W-:Y:S01]  /*04a0*/  IMAD.MOV.U32 R9, RZ, RZ, 0x1 ;  /* 0x00000001ff097424 */ /* 0x000fe200078e00ff */
[----:B------:R-:W-:-:S07]  /*04b0*/  PRMT R2, R0, 0x7610, R2 ;  /* 0x0000761000027816 */ /* 0x000fce0000000002 */
.L_x_60430:
        /* <DEDUP_REMOVED lines=13> */
.L_x_60429:
[----:B------:R1:W-:Y:S01]  /*0590*/  STG.E.U8 desc[UR6][R4.64], R9 ;  /* 0x0000000904007986 */ /* 0x0003e2000c101106 */
[----:B------:R-:W-:-:S07]  /*05a0*/  IADD3 R3, PT, PT, R3, 0x80, RZ ;  /* 0x0000008003037810 */ /* 0x000fce0007ffe0ff */
.L_x_60426:
[----:B------:R-:W-:Y:S05]  /*05b0*/  BSYNC.RECONVERGENT B0 ;  /* 0x0000000000007941 */ /* 0x000fea0003800200 */
.L_x_60421:
[----:B------:R-:W-:Y:S05]  /*05c0*/  WARPSYNC.ALL ;  /* 0x0000000000007948 */ /* 0x000fea0003800000 */
[----:B------:R-:W-:-:S13]  /*05d0*/  ISETP.GE.AND P0, PT, R3, UR4, PT ;  /* 0x0000000403007c0c */ /* 0x000fda000bf06270 */
[----:B------:R-:W-:Y:S05]  /*05e0*/  @P0 EXIT ;  /* 0x000000000000094d */ /* 0x000fea0003800000 */
[----:B01----:R-:W0:Y:S02]  /*05f0*/  LDC.64 R4, c[0x0][0x588] ;  /* 0x00016200ff047b82 */ /* 0x003e240000000a00 */
[----:B0-----:R-:W2:Y:S06]  /*0600*/  LDG.E.U8 R4, desc[UR6][R4.64] ;  /* 0x0000000604047981 */ /* 0x001eac000c1e1100 */
[----:B------:R-:W0:Y:S01]  /*0610*/  LDC.64 R2, c[0x0][0x580] ;  /* 0x00016000ff027b82 */ /* 0x000e220000000a00 */
[----:B------:R-:W-:Y:S01]  /*0620*/  HFMA2 R7, -RZ, RZ, 0, 5.9604644775390625e-08 ;  /* 0x00000001ff077431 */ /* 0x000fe200000001ff */
[----:B--2---:R-:W-:-:S13]  /*0630*/  ISETP.NE.AND P0, PT, R4, RZ, PT ;  /* 0x000000ff0400720c */ /* 0x004fda0003f05270 */
[----:B0-----:R-:W-:Y:S05]  /*0640*/  @!P0 BRA `(.L_x_60431) ;  /* 0x0000000000348947 */ /* 0x001fea0003800000 */
[----:B------:R-:W-:-:S07]  /*0650*/  IMAD.MOV.U32 R7, RZ, RZ, 0x1 ;  /* 0x00000001ff077424 */ /* 0x000fce00078e00ff */
.L_x_60432:
        /* <DEDUP_REMOVED lines=12> */
.L_x_60431:
[----:B------:R-:W-:Y:S01]  /*0720*/  STG.E.U8 desc[UR6][R2.64], R7 ;  /* 0x0000000702007986 */ /* 0x000fe2000c101106 */
[----:B------:R-:W-:Y:S05]  /*0730*/  EXIT ;  /* 0x000000000000794d */ /* 0x000fea0003800000 */
.L_x_60420:
        /* <DEDUP_REMOVED lines=306> */
.L_x_60436:
[----:B------:R-:W0:Y:S02]  /*1a60*/  LDCU.64 UR8, c[0x0][0x588] ;  /* 0x0000b100ff0877ac */ /* 0x000e240008000a00 */
[----:B0-----:R-:W-:-:S04]  /*1a70*/  IADD3 R6, P0, PT, R6, UR8, RZ ;  /* 0x0000000806067c10 */ /* 0x001fc8000ff1e0ff */
[----:B------:R-:W-:-:S05]  /*1a80*/  IADD3.X R7, PT, PT, RZ, UR9, RZ, P0, !PT ;  /* 0x00000009ff077c10 */ /* 0x000fca00087fe4ff */
[----:B------:R-:W2:Y:S01]  /*1a90*/  LDG.E.U8 R6, desc[UR6][R6.64] ;  /* 0x0000000606067981 */ /* 0x000ea2000c1e1100 */
[----:B------:R-:W-:Y:S01]  /*1aa0*/  BSSY.RECONVERGENT B2, `(.L_x_60437) ;  /* 0x0000012000027945 */ /* 0x000fe20003800200 */
[----:B------:R-:W-:Y:S01]  /*1ab0*/  IMAD.MOV.U32 R9, RZ, RZ, 0x1 ;  /* 0x00000001ff097424 */ /* 0x000fe200078e00ff */
[----:B--2---:R-:W-:-:S13]  /*1ac0*/  ISETP.NE.AND P0, PT, R6, RZ, PT ;  /* 0x000000ff0600720c */ /* 0x004fda0003f05270 */
[----:B------:R-:W-:Y:S05]  /*1ad0*/  @!P0 BRA `(.L_x_60438) ;  /* 0x0000000000388947 */ /* 0x000fea0003800000 */
[----:B------:R-:W-:Y:S01]  /*1ae0*/  HFMA2 R9, -RZ, RZ, 0, 5.9604644775390625e-08 ;  /* 0x00000001ff097431 */ /* 0x000fe200000001ff */
[----:B------:R-:W-:-:S07]  /*1af0*/  PRMT R7, R0, 0x7610, R7 ;  /* 0x0000761000077816 */ /* 0x000fce0000000007 */
.L_x_60439:
        /* <DEDUP_REMOVED lines=12> */
.L_x_60438:
[----:B------:R-:W-:Y:S05]  /*1bc0*/  BSYNC.RECONVERGENT B2 ;  /* 0x0000000000027941 */ /* 0x000fea0003800200 */
.L_x_60437:
        /* <DEDUP_REMOVED lines=306> */
.L_x_60441:
        /* <DEDUP_REMOVED lines=8> */
[----:B------:R-:W-:Y:S02]  /*2f70*/  MOV R9, 0x1 ;  /* 0x0000000100097802 */ /* 0x000fe40000000f00 */
[----:B------:R-:W-:-:S07]  /*2f80*/  PRMT R7, R0, 0x7610, R7 ;  /* 0x0000761000077816 */ /* 0x000fce0000000007 */
.L_x_60444:
        /* <DEDUP_REMOVED lines=12> */
.L_x_60443:
[----:B------:R-:W-:Y:S05]  /*3050*/  BSYNC.RECONVERGENT B2 ;  /* 0x0000000000027941 */ /* 0x000fea0003800200 */
.L_x_60442:
[----:B------:R-:W0:Y:S01]  /*3060*/  LDCU.64 UR8, c[0x0][0x580] ;  /* 0x0000b000ff0877ac */ /* 0x000e220008000a00 */
[----:B------:R-:W-:Y:S02]  /*3070*/  IADD3 R3, PT, PT, R3, 0x80, RZ ;  /* 0x0000008003037810 */ /* 0x000fe40007ffe0ff */
[----:B0-----:R-:W-:-:S04]  /*3080*/  IADD3 R6, P0, PT, R5, UR8, RZ ;  /* 0x0000000805067c10 */ /* 0x001fc8000ff1e0ff */
[----:B------:R-:W-:-:S05]  /*3090*/  IADD3.X R7, PT, PT, RZ, UR9, RZ, P0, !PT ;  /* 0x00000009ff077c10 */ /* 0x000fca00087fe4ff */
[----:B------:R0:W-:Y:S04]  /*30a0*/  STG.E.U8 desc[UR6][R6.64], R9 ;  /* 0x0000000906007986 */ /* 0x0001e8000c101106 */
.L_x_60435:
[----:B------:R-:W-:-:S13]  /*30b0*/  ISETP.GE.AND P0, PT, R3, UR4, PT ;  /* 0x0000000403007c0c */ /* 0x000fda000bf06270 */
[----:B------:R-:W-:Y:S05]  /*30c0*/  @P0 BREAK.RELIABLE B0 ;  /* 0x0000000000000942 */ /* 0x000fea0003800100 */
[----:B------:R-:W-:Y:S05]  /*30d0*/  @P0 BRA `(.L_x_60440) ;  /* 0x00000014001c0947 */ /* 0x000fea0003800000 */
[----:B------:R-:W-:Y:S05]  /*30e0*/  BSYNC.RELIABLE B0 ;  /* 0x0000000000007941 */ /* 0x000fea0003800100 */
.L_x_60434:
        /* <DEDUP_REMOVED lines=298> */
.L_x_60445:
        /* <DEDUP_REMOVED lines=10> */
.L_x_60448:
        /* <DEDUP_REMOVED lines=12> */
.L_x_60447:
[----:B------:R-:W-:Y:S05]  /*44f0*/  BSYNC.RECONVERGENT B2 ;  /* 0x0000000000027941 */ /* 0x000fea0003800200 */
.L_x_60446:
[----:B------:R-:W0:Y:S01]  /*4500*/  LDCU.64 UR8, c[0x0][0x580] ;  /* 0x0000b000ff0877ac */ /* 0x000e220008000a00 */
[----:B------:R-:W-:Y:S02]  /*4510*/  IADD3 R3, PT, PT, R3, 0x80, RZ ;  /* 0x0000008003037810 */ /* 0x000fe40007ffe0ff */
[----:B0-----:R-:W-:-:S04]  /*4520*/  IADD3 R6, P0, PT, R5, UR8, RZ ;  /* 0x0000000805067c10 */ /* 0x001fc8000ff1e0ff */
[----:B------:R-:W-:-:S05]  /*4530*/  IADD3.X R7, PT, PT, RZ, UR9, RZ, P0, !PT ;  /* 0x00000009ff077c10 */ /* 0x000fca00087fe4ff */
[----:B------:R1:W-:Y:S04]  /*4540*/  STG.E.U8 desc[UR6][R6.64], R9 ;  /* 0x0000000906007986 */ /* 0x0003e8000c101106 */
.L_x_60440:
[----:B------:R-:W-:Y:S05]  /*4550*/  BSYNC.RECONVERGENT B1 ;  /* 0x0000000000017941 */ /* 0x000fea0003800200 */
.L_x_60433:
        /* <DEDUP_REMOVED lines=301> */
.L_x_60449:
[----:B------:R-:W0:Y:S02]  /*5830*/  LDCU.128 UR8, c[0x0][0x580] ;  /* 0x0000b000ff0877ac */ /* 0x000e240008000c00 */
[----:B0-----:R-:W-:-:S04]  /*5840*/  IADD3 R4, P0, PT, R4, UR10, RZ ;  /* 0x0000000a04047c10 */ /* 0x001fc8000ff1e0ff */
[----:B------:R-:W-:-:S05]  /*5850*/  IADD3.X R5, PT, PT, RZ, UR11, RZ, P0, !PT ;  /* 0x0000000bff057c10 */ /* 0x000fca00087fe4ff */
[----:B------:R-:W2:Y:S01]  /*5860*/  LDG.E.U8 R4, desc[UR6][R4.64] ;  /* 0x0000000604047981 */ /* 0x000ea2000c1e1100 */
[----:B------:R-:W-:Y:S01]  /*5870*/  IADD3 R2, P1, PT, R3, UR8, RZ ;  /* 0x0000000803027c10 */ /* 0x000fe2000ff3e0ff */
[----:B------:R-:W-:Y:S01]  /*5880*/  BSSY.RECONVERGENT B1, `(.L_x_60450) ;  /* 0x0000014000017945 */ /* 0x000fe20003800200 */
[----:B------:R-:W-:Y:S02]  /*5890*/  IMAD.MOV.U32 R7, RZ, RZ, 0x1 ;  /* 0x00000001ff077424 */ /* 0x000fe400078e00ff */
[----:B------:R-:W-:Y:S02]  /*58a0*/  IADD3.X R3, PT, PT, RZ, UR9, RZ, P1, !PT ;  /* 0x00000009ff037c10 */ /* 0x000fe40008ffe4ff */
[----:B--2---:R-:W-:-:S13]  /*58b0*/  ISETP.NE.AND P0, PT, R4, RZ, PT ;  /* 0x000000ff0400720c */ /* 0x004fda0003f05270 */
[----:B------:R-:W-:Y:S05]  /*58c0*/  @!P0 BRA `(.L_x_60451) ;  /* 0x00000000003c8947 */ /* 0x000fea0003800000 */
[----:B------:R-:W-:-:S07]  /*58d0*/  MOV R7, 0x1 ;  /* 0x0000000100077802 */ /* 0x000fce0000000f00 */
.L_x_60452:
[C---:B------:R-:W-:Y:S02]  /*58e0*/  LOP3.LUT R5, R4.reuse, 0x1, RZ, 0xc0, !PT ;  /* 0x0000000104057812 */ /* 0x040fe400078ec0ff */
[----:B------:R-:W-:Y:S02]  /*58f0*/  LOP3.LUT R4, R4, 0xff, RZ, 0xc0, !PT ;  /* 0x000000ff04047812 */ /* 0x000fe400078ec0ff */
[----:B------:R-:W-:Y:S02]  /*5900*/  ISETP.NE.U32.AND P0, PT, R5, 0x1, PT ;  /* 0x000000010500780c */ /* 0x000fe40003f05070 */
[C---:B------:R-:W-:Y:S02]  /*5910*/  PRMT R6, R0.reuse, 0x9910, RZ ;  /* 0x0000991000067816 */ /* 0x040fe400000000ff */
[----:B------:R-:W-:Y:S02]  /*5920*/  SEL R5, R0, 0x1, !P0 ;  /* 0x0000000100057807 */ /* 0x000fe40004000000 */
[----:B------:R-:W-:-:S02]  /*5930*/  ISETP.GT.U32.AND P0, PT, R4, 0x1, PT ;  /* 0x000000010400780c */ /* 0x000fc40003f04070 */
        /* <DEDUP_REMOVED lines=8> */
.L_x_60451:
[----:B------:R-:W-:Y:S05]  /*59c0*/  BSYNC.RECONVERGENT B1 ;  /* 0x0000000000017941 */ /* 0x000fea0003800200 */
.L_x_60450:
[----:B------:R-:W-:Y:S01]  /*59d0*/  STG.E.U8 desc[UR6][R2.64], R7 ;  /* 0x0000000702007986 */ /* 0x000fe2000c101106 */
[----:B------:R-:W-:Y:S05]  /*59e0*/  EXIT ;  /* 0x000000000000794d */ /* 0x000fea0003800000 */
.L_x_60453:
        /* <DEDUP_REMOVED lines=9> */
.L_x_61131:


//--------------------- .text._ZN2at6native27unrolled_elementwise_kernelIZNS0_50_GLOBAL__N__2680c7bb_12_PowKernel_cu_7dd49032_317022pow_scalar_tensor_implIhEEvRNS_18TensorIteratorBaseET_EUlhE_St5arrayIPcLm2EELi4E23TrivialOffsetCalculatorILi1EjESC_NS0_6memory15LoadWithoutCastENSD_16StoreWithoutCastEEEviS6_T0_T2_T3_T4_T5_ --------------------------
	.section	.text._ZN2at6native27unrolled_elementwise_kernelIZNS0_50_GLOBAL__N__2680c7bb_12_PowKernel_cu_7dd49032_317022pow_scalar_tensor_implIhEEvRNS_18TensorIteratorBaseET_EUlhE_St5arrayIPcLm2EELi4E23TrivialOffsetCalculatorILi1EjESC_NS0_6memory15LoadWithoutCastENSD_16StoreWithoutCastEEEviS6_T0_T2_T3_T4_T5_,"ax",@progbits
	.align	128
        .global         _ZN2at6native27unrolled_elementwise_kernelIZNS0_50_GLOBAL__N__2680c7bb_12_PowKernel_cu_7dd49032_317022pow_scalar_tensor_implIhEEvRNS_18TensorIteratorBaseET_EUlhE_St5arrayIPcLm2EELi4E23TrivialOffsetCalculatorILi1EjESC_NS0_6memory15LoadWithoutCastENSD_16StoreWithoutCastEEEviS6_T0_T2_T3_T4_T5_
        .type           _ZN2at6native27unrolled_elementwise_kernelIZNS0_50_GLOBAL__N__2680c7bb_12_PowKernel_cu_7dd49032_317022pow_scalar_tensor_implIhEEvRNS_18TensorIteratorBaseET_EUlhE_St5arrayIPcLm2EELi4E23TrivialOffsetCalculatorILi1EjESC_NS0_6memory15LoadWithoutCastENSD_16StoreWithoutCastEEEviS6_T0_T2_T3_T4_T5_,@function
        .size           _ZN2at6native27unrolled_elementwise_kernelIZNS0_50_GLOBAL__N__2680c7bb_12_PowKernel_cu_7dd49032_317022pow_scalar_tensor_implIhEEvRNS_18TensorIteratorBaseET_EUlhE_St5arrayIPcLm2EELi4E23TrivialOffsetCalculatorILi1EjESC_NS0_6memory15LoadWithoutCastENSD_16StoreWithoutCastEEEviS6_T0_T2_T3_T4_T5_,(.L_x_61132 - _ZN2at6native27unrolled_elementwise_kernelIZNS0_50_GLOBAL__N__2680c7bb_12_PowKernel_cu_7dd49032_317022pow_scalar_tensor_implIhEEvRNS_18TensorIteratorBaseET_EUlhE_St5arrayIPcLm2EELi4E23TrivialOffsetCalculatorILi1EjESC_NS0_6memory15LoadWithoutCastENSD_16StoreWithoutCastEEEviS6_T0_T2_T3_T4_T5_)
        .other          _ZN2at6native27unrolled_elementwise_kernelIZNS0_50_GLOBAL__N__2680c7bb_12_PowKernel_cu_7dd49032_317022pow_scalar_tensor_implIhEEvRNS_18TensorIteratorBaseET_EUlhE_St5arrayIPcLm2EELi4E23TrivialOffsetCalculatorILi1EjESC_NS0_6memory15LoadWithoutCastENSD_16StoreWithoutCastEEEviS6_T0_T2_T3_T4_T5_,@"STO_CUDA_ENTRY STV_DEFAULT"
_ZN2at6native27unrolled_elementwise_kernelIZNS0_50_GLOBAL__N__2680c7bb_12_PowKernel_cu_7dd49032_317022pow_scalar_tensor_implIhEEvRNS_18TensorIteratorBaseET_EUlhE_St5arrayIPcLm2EELi4E23TrivialOffsetCalculatorILi1EjESC_NS0_6memory15LoadWithoutCastENSD_16StoreWithoutCastEEEviS6_T0_T2_T3_T4_T5_:
.text._ZN2at6native27unrolled_elementwise_kernelIZNS0_50_GLOBAL__N__2680c7bb_12_PowKernel_cu_7dd49032_317022pow_scalar_tensor_implIhEEvRNS_18TensorIteratorBaseET_EUlhE_St5arrayIPcLm2EELi4E23TrivialOffsetCalculatorILi1EjESC_NS0_6memory15LoadWithoutCastENSD_16StoreWithoutCastEEEviS6_T0_T2_T3_T4_T5_:
[----:B------:R-:W-:Y:S01]  /*0000*/  LDC R1, c[0x0][0x37c] ;  /* 0x0000df00ff017b82 */ /* 0x000fe20000000800 */
[----:B------:R-:W0:Y:S07]  /*0010*/  S2R R0, SR_CTAID.X ;  /* 0x0000000000007919 */ /* 0x000e2e0000002500 */
[----:B------:R-:W0:Y:S01]  /*0020*/  LDC R3, c[0x0][0x380] ;  /* 0x0000e000ff037b82 */ /* 0x000e220000000800 */
[----:B------:R-:W1:Y:S01]  /*0030*/  LDCU.64 UR4, c[0x0][0x358] ;  /* 0x00006b00ff0477ac */ /* 0x000e620008000a00 */
[----:B------:R-:W-:Y:S01]  /*0040*/  PRMT R10, RZ, 0x7610, R10 ;  /* 0x00007610ff0a7816 */ /* 0x000fe2000000000a */
[----:B------:R-:W2:Y:S01]  /*0050*/  S2R R11, SR_TID.X ;  /* 0x00000000000b7919 */ /* 0x000ea20000002100 */
[----:B------:R-:W-:Y:S01]  /*0060*/  PRMT R12, RZ, 0x7610, R12 ;  /* 0x00007610ff0c7816 */ /* 0x000fe2000000000c */
        /* <DEDUP_REMOVED lines=23> */
[----:B------:R-:W-:-:S04]  /*01e0*/  @!P2 IMAD.X R5, RZ, RZ, R5, P5 ;  /* 0x000000ffff05a224 */ /* 0x000fc800028e0605 */
[----:B------:R-:W-:Y:S01]  /*01f0*/  @!P1 IMAD.X R9, RZ, RZ, R9, P4 ;  /* 0x000000ffff099224 */ /* 0x000fe200020e0609 */
[----:B------:R0:W5:Y:S01]  /*0200*/  @!P2 LDG.E.U8 R12, desc[UR4][R4.64] ;  /* 0x00000004040ca981 */ /* 0x000162000c1e1100 */
[----:B--2---:R-:W-:Y:S02]  /*0210*/  @!P0 IADD3 R16, P3, PT, R17, R6, RZ ;  /* 0x0000000611108210 */ /* 0x004fe40007f7e0ff */
[----:B------:R-:W-:-:S06]  /*0220*/  PRMT R6, RZ, 0x7610, R6 ;  /* 0x00007610ff067816 */ /* 0x000fcc0000000006 */
[----:B------:R0:W5:Y:S01]  /*0230*/  @!P1 LDG.E.U8 R6, desc[UR4][R8.64] ;  /* 0x0000000408069981 */ /* 0x000162000c1e1100 */
[--C-:B------:R-:W-:Y:S01]  /*0240*/  @!P0 IMAD.X R17, RZ, RZ, R7.reuse, P3 ;  /* 0x000000ffff118224 */ /* 0x100fe200018e0607 */
[----:B------:R-:W-:-:S06]  /*0250*/  PRMT R7, RZ, 0x7610, R7 ;  /* 0x00007610ff077816 */ /* 0x000fcc0000000007 */
[----:B------:R0:W5:Y:S01]  /*0260*/  @!P0 LDG.E.U8 R7, desc[UR4][R16.64] ;  /* 0x0000000410078981 */ /* 0x000162000c1e1100 */
[----:B------:R-:W-:Y:S01]  /*0270*/  ISETP.GE.AND P0, PT, R3, R2, PT ;  /* 0x000000020300720c */ /* 0x000fe20003f06270 */
[----:B---3--:R-:W-:Y:S01]  /*0280*/  IMAD.U32 R11, RZ, RZ, UR6 ;  /* 0x00000006ff0b7e24 */ /* 0x008fe2000f8e00ff */
[----:B------:R-:W-:Y:S11]  /*0290*/  BSSY.RECONVERGENT B0, `(.L_x_60454) ;  /* 0x0000013000007945 */ /* 0x000ff60003800200 */
[----:B0-----:R-:W-:Y:S05]  /*02a0*/  @P0 BRA `(.L_x_60455) ;  /* 0x0000000000440947 */ /* 0x001fea0003800000 */
[----:B-----5:R-:W-:Y:S01]  /*02b0*/  LOP3.LUT P0, RZ, R10, 0xff, RZ, 0xc0, !PT ;  /* 0x000000ff0aff7812 */ /* 0x020fe2000780c0ff */
[----:B------:R-:W-:-:S12]  /*02c0*/  IMAD.MOV.U32 R4, RZ, RZ, 0x1 ;  /* 0x00000001ff047424 */ /* 0x000fd800078e00ff */
[----:B------:R-:W-:Y:S05]  /*02d0*/  @!P0 BRA `(.L_x_60455) ;  /* 0x0000000000388947 */ /* 0x000fea0003800000 */
[----:B------:R-:W-:Y:S01]  /*02e0*/  IMAD.MOV.U32 R4, RZ, RZ, 0x1 ;  /* 0x00000001ff047424 */ /* 0x000fe200078e00ff */
[----:B------:R-:W-:-:S07]  /*02f0*/  PRMT R5, R11, 0x7610, R5 ;  /* 0x000076100b057816 */ /* 0x000fce0000000005 */
.L_x_60456:
        /* <DEDUP_REMOVED lines=12> */
.L_x_60455:
[----:B------:R-:W-:Y:S05]  /*03c0*/  BSYNC.RECONVERGENT B0 ;  /* 0x0000000000007941 */ /* 0x000fea0003800200 */
.L_x_60454:
        /* <DEDUP_REMOVED lines=9> */
.L_x_60459:
        /* <DEDUP_REMOVED lines=12> */
.L_x_60458:
[----:B------:R-:W-:Y:S05]  /*0520*/  BSYNC.RECONVERGENT B0 ;  /* 0x0000000000007941 */ /* 0x000fea0003800200 */
.L_x_60457:
        /* <DEDUP_REMOVED lines=9> */
.L_x_60462:
        /* <DEDUP_REMOVED lines=12> */
.L_x_60461:
[----:B------:R-:W-:Y:S05]  /*0680*/  BSYNC.RECONVERGENT B0 ;  /* 0x0000000000007941 */ /* 0x000fea0003800200 */
.L_x_60460:
        /* <DEDUP_REMOVED lines=8> */
.L_x_60465:
        /* <DEDUP_REMOVED lines=12> */
.L_x_60464:
[----:B------:R-:W-:Y:S05]  /*07d0*/  BSYNC.RECONVERGENT B0 ;  /* 0x0000000000007941 */ /* 0x000fea0003800200 */
.L_x_60463:
        /* <DEDUP_REMOVED lines=19> */
.L_x_60468:
[----:B------:R-:W-:Y:S05]  /*0910*/  BSYNC.RELIABLE B1 ;  /* 0x0000000000017941 */ /* 0x000fea0003800100 */
.L_x_60467:
[----:B------:R-:W-:-:S13]  /*0920*/  ISETP.GE.AND P0, PT, R3, R2, PT ;  /* 0x000000020300720c */ /* 0x000fda0003f06270 */
[----:B-----5:R-:W1:Y:S01]  /*0930*/  @!P0 LDC.64 R6, c[0x0][0x398] ;  /* 0x0000e600ff068b82 */ /* 0x020e620000000a00 */
[----:B0-----:R-:W-:Y:S02]  /*0940*/  @!P0 IMAD R5, R0, 0x200, R3 ;  /* 0x0000020000058824 */ /* 0x001fe400078e0203 */
[----:B------:R-:W-:-:S03]  /*0950*/  @!P0 VIADD R3, R3, 0x80 ;  /* 0x0000008003038836 */ /* 0x000fc60000000000 */
[----:B-1----:R-:W-:-:S05]  /*0960*/  @!P0 IADD3 R4, P1, PT, R5, R6, RZ ;  /* 0x0000000605048210 */ /* 0x002fca0007f3e0ff */
[----:B------:R-:W-:-:S05]  /*0970*/  @!P0 IMAD.X R5, RZ, RZ, R7, P1 ;  /* 0x000000ffff058224 */ /* 0x000fca00008e0607 */
[----:B------:R1:W-:Y:S03]  /*0980*/  @!P0 STG.E.U8 desc[UR4][R4.64], R9 ;  /* 0x0000000904008986 */ /* 0x0003e6000c101104 */
.L_x_60469:
[----:B------:R-:W-:Y:S05]  /*0990*/  BSYNC.RECONVERGENT B0 ;  /* 0x0000000000007941 */ /* 0x000fea0003800200 */
.L_x_60466:
        /* <DEDUP_REMOVED lines=9> */
.L_x_60470:
        /* <DEDUP_REMOVED lines=13> */
.L_x_61132:


//--------------------- .text._ZN2at6native29vectorized_elementwise_kernelILi2EZNS0_50_GLOBAL__N__2680c7bb_12_PowKernel_cu_7dd49032_317022pow_scalar_tensor_implIhEEvRNS_18TensorIteratorBaseET_EUlhE_St5arrayIPcLm2EEEEviT0_T1_ --------------------------
	.section	.text._ZN2at6native29vectorized_elementwise_kernelILi2EZNS0_50_GLOBAL__N__2680c7bb_12_PowKernel_cu_7dd49032_317022pow_scalar_tensor_implIhEEvRNS_18TensorIteratorBaseET_EUlhE_St5arrayIPcLm2EEEEviT0_T1_,"ax",@progbits
	.align	128
        .global         _ZN2at6native29vectorized_elementwise_kernelILi2EZNS0_50_GLOBAL__N__2680c7bb_12_PowKernel_cu_7dd49032_317022pow_scalar_tensor_implIhEEvRNS_18TensorIteratorBaseET_EUlhE_St5arrayIPcLm2EEEEviT0_T1_
        .type           _ZN2at6native29vectorized_elementwise_kernelILi2EZNS0_50_GLOBAL__N__2680c7bb_12_PowKernel_cu_7dd49032_317022pow_scalar_tensor_implIhEEvRNS_18TensorIteratorBaseET_EUlhE_St5arrayIPcLm2EEEEviT0_T1_,@function
        .size           _ZN2at6native29vectorized_elementwise_kernelILi2EZNS0_50_GLOBAL__N__2680c7bb_12_PowKernel_cu_7dd49032_317022pow_scalar_tensor_implIhEEvRNS_18TensorIteratorBaseET_EUlhE_St5arrayIPcLm2EEEEviT0_T1_,(.L_x_61133 - _ZN2at6native29vectorized_elementwise_kernelILi2EZNS0_50_GLOBAL__N__2680c7bb_12_PowKernel_cu_7dd49032_317022pow_scalar_tensor_implIhEEvRNS_18TensorIteratorBaseET_EUlhE_St5arrayIPcLm2EEEEviT0_T1_)
        .other          _ZN2at6native29vectorized_elementwise_kernelILi2EZNS0_50_GLOBAL__N__2680c7bb_12_PowKernel_cu_7dd49032_317022pow_scalar_tensor_implIhEEvRNS_18TensorIteratorBaseET_EUlhE_St5arrayIPcLm2EEEEviT0_T1_,@"STO_CUDA_ENTRY STV_DEFAULT"
_ZN2at6native29vectorized_elementwise_kernelILi2EZNS0_50_GLOBAL__N__2680c7bb_12_PowKernel_cu_7dd49032_317022pow_scalar_tensor_implIhEEvRNS_18TensorIteratorBaseET_EUlhE_St5arrayIPcLm2EEEEviT0_T1_:
.text._ZN2at6native29vectorized_elementwise_kernelILi2EZNS0_50_GLOBAL__N__2680c7bb_12_PowKernel_cu_7dd49032_317022pow_scalar_tensor_implIhEEvRNS_18TensorIteratorBaseET_EUlhE_St5arrayIPcLm2EEEEviT0_T1_:
        /* <DEDUP_REMOVED lines=41> */
[----:B------:R-:W3:Y:S04]  /*0290*/  @!P1 LDC.64 R4, c[0x0][0x3a0] ;  /* 0x0000e800ff049b82 */ /* 0x000ee80000000a00 */
[----:B------:R-:W-:Y:S01]  /*02a0*/  ISETP.GE.U32.AND P0, PT, R17, UR5, PT ;  /* 0x0000000511007c0c */ /* 0x000fe2000bf06070 */
[----:B------:R-:W-:-:S05]  /*02b0*/  @!P5 IMAD.X R23, RZ, RZ, R23, P6 ;  /* 0x000000ffff17d224 */ /* 0x000fca00030e0617 */
[----:B------:R4:W5:Y:S07]  /*02c0*/  @!P5 LDG.E.U8 R0, desc[UR8][R22.64] ;  /* 0x000000081600d981 */ /* 0x00096e000c1e1100 */
[C---:B------:R-:W-:Y:S01]  /*02d0*/  @!P0 VIADD R19, R17.reuse, UR4 ;  /* 0x0000000411138c36 */ /* 0x040fe20008000000 */
[----:B------:R-:W-:Y:S01]  /*02e0*/  PRMT R18, RZ, 0x7610, R18 ;  /* 0x00007610ff127816 */ /* 0x000fe20000000012 */
[----:B------:R-:W-:Y:S01]  /*02f0*/  @!P0 VIADD R17, R17, 0x80 ;  /* 0x0000008011118836 */ /* 0x000fe20000000000 */
[----:B------:R-:W-:Y:S01]  /*0300*/  PRMT R20, RZ, 0x7610, R20 ;  /* 0x00007610ff147816 */ /* 0x000fe20000000014 */
[----:B------:R-:W3:Y:S03]  /*0310*/  @!P0 LDC.64 R6, c[0x0][0x3a0] ;  /* 0x0000e800ff068b82 */ /* 0x000ee60000000a00 */
[----:B------:R-:W-:-:S02]  /*0320*/  ISETP.GE.U32.AND P6, PT, R17, UR5, PT ;  /* 0x0000000511007c0c */ /* 0x000fc4000bfc6070 */
[----:B0-----:R-:W-:-:S11]  /*0330*/  @!P4 IADD3 R12, P5, PT, R9, R12, RZ ;  /* 0x0000000c090cc210 */ /* 0x001fd60007fbe0ff */
[----:B------:R-:W0:Y:S01]  /*0340*/  @!P6 LDC.64 R8, c[0x0][0x3a0] ;  /* 0x0000e800ff08eb82 */ /* 0x000e220000000a00 */
[----:B------:R-:W-:Y:S01]  /*0350*/  @!P4 IMAD.X R13, RZ, RZ, R13, P5 ;  /* 0x000000ffff0dc224 */ /* 0x000fe200028e060d */
[----:B-1----:R-:W-:-:S04]  /*0360*/  @!P3 IADD3 R10, P5, PT, R27, R10, RZ ;  /* 0x0000000a1b0ab210 */ /* 0x002fc80007fbe0ff */
[----:B------:R1:W5:Y:S01]  /*0370*/  @!P4 LDG.E.U8 R18, desc[UR8][R12.64] ;  /* 0x000000080c12c981 */ /* 0x000362000c1e1100 */
[----:B--2---:R-:W-:Y:S01]  /*0380*/  @!P2 IADD3 R2, P4, PT, R25, R2, RZ ;  /* 0x000000021902a210 */ /* 0x004fe20007f9e0ff */
[----:B------:R-:W-:Y:S01]  /*0390*/  @!P3 IMAD.X R11, RZ, RZ, R11, P5 ;  /* 0x000000ffff0bb224 */ /* 0x000fe200028e060b */
[----:B----4-:R-:W-:Y:S01]  /*03a0*/  PRMT R22, RZ, 0x7610, R22 ;  /* 0x00007610ff167816 */ /* 0x010fe20000000016 */
[----:B------:R-:W-:Y:S02]  /*03b0*/  @!P6 VIADD R17, R17, UR4 ;  /* 0x000000041111ec36 */ /* 0x000fe40008000000 */
[----:B------:R-:W-:Y:S01]  /*03c0*/  @!P2 IMAD.X R3, RZ, RZ, R3, P4 ;  /* 0x000000ffff03a224 */ /* 0x000fe200020e0603 */
[----:B------:R2:W5:Y:S01]  /*03d0*/  @!P3 LDG.E.U8 R20, desc[UR8][R10.64] ;  /* 0x000000080a14b981 */ /* 0x000562000c1e1100 */
[----:B---3--:R-:W-:-:S03]  /*03e0*/  @!P1 IADD3 R4, P3, PT, R21, R4, RZ ;  /* 0x0000000415049210 */ /* 0x008fc60007f7e0ff */
        /* <DEDUP_REMOVED lines=8> */
[----:B------:R-:W-:Y:S02]  /*0470*/  @!P0 IADD3 R6, P4, PT, R19, R6, RZ ;  /* 0x0000000613068210 */ /* 0x000fe40007f9e0ff */
[----:B------:R-:W-:-:S03]  /*0480*/  PRMT R11, RZ, 0x7610, R11 ;  /* 0x00007610ff0b7816 */ /* 0x000fc6000000000b */
[----:B------:R-:W-:-:S05]  /*0490*/  @!P0 IMAD.X R7, RZ, RZ, R7, P4 ;  /* 0x000000ffff078224 */ /* 0x000fca00020e0607 */
[----:B------:R3:W5:Y:S01]  /*04a0*/  @!P0 LDG.E.U8 R11, desc[UR8][R6.64] ;  /* 0x00000008060b8981 */ /* 0x000762000c1e1100 */
[----:B------:R-:W-:Y:S01]  /*04b0*/  ISETP.GE.U32.AND P0, PT, R15, UR5, PT ;  /* 0x000000050f007c0c */ /* 0x000fe2000bf06070 */
[----:B------:R-:W-:-:S12]  /*04c0*/  BSSY.RECONVERGENT B0, `(.L_x_60472) ;  /* 0x0000013000007945 */ /* 0x000fd80003800200 */
[----:B---3--:R-:W-:Y:S05]  /*04d0*/  @P0 BRA `(.L_x_60473) ;  /* 0x0000000000440947 */ /* 0x008fea0003800000 */
[----:B-----5:R-:W-:Y:S01]  /*04e0*/  LOP3.LUT P0, RZ, R16, 0xff, RZ, 0xc0, !PT ;  /* 0x000000ff10ff7812 */ /* 0x020fe2000780c0ff */
[----:B------:R-:W-:-:S12]  /*04f0*/  IMAD.MOV.U32 R2, RZ, RZ, 0x1 ;  /* 0x00000001ff027424 */ /* 0x000fd800078e00ff */
[----:B------:R-:W-:Y:S05]  /*0500*/  @!P0 BRA `(.L_x_60473) ;  /* 0x0000000000388947 */ /* 0x000fea0003800000 */
[----:B------:R-:W-:Y:S01]  /*0510*/  IMAD.MOV.U32 R2, RZ, RZ, 0x1 ;  /* 0x00000001ff027424 */ /* 0x000fe200078e00ff */
[----:B------:R-:W-:-:S07]  /*0520*/  PRMT R3, R14, 0x7610, R3 ;  /* 0x000076100e037816 */ /* 0x000fce0000000003 */
.L_x_60474:
        /* <DEDUP_REMOVED lines=12> */
.L_x_60473:
[----:B------:R-:W-:Y:S05]  /*05f0*/  BSYNC.RECONVERGENT B0 ;  /* 0x0000000000007941 */ /* 0x000fea0003800200 */
.L_x_60472:
[----:B------:R-:W-:Y:S01]  /*0600*/  VIADD R3, R15, 0x80 ;  /* 0x000000800f037836 */ /* 0x000fe20000000000 */
[----:B------:R-:W-:Y:S04]  /*0610*/  BSSY.RECONVERGENT B0, `(.L_x_60475) ;  /* 0x0000014000007945 */ /* 0x000fe80003800200 */
[----:B------:R-:W-:-:S13]  /*0620*/  ISETP.GE.U32.AND P0, PT, R3, UR5, PT ;  /* 0x0000000503007c0c */ /* 0x000fda000bf06070 */
[----:B------:R-:W-:Y:S05]  /*0630*/  @P0 BRA `(.L_x_60476) ;  /* 0x0000000000440947 */ /* 0x000fea0003800000 */
[----:B-----5:R-:W-:Y:S01]  /*0640*/  LOP3.LUT P0, RZ, R0, 0xff, RZ, 0xc0, !PT ;  /* 0x000000ff00ff7812 */ /* 0x020fe2000780c0ff */
[----:B------:R-:W-:-:S12]  /*0650*/  IMAD.MOV.U32 R4, RZ, RZ, 0x1 ;  /* 0x00000001ff047424 */ /* 0x000fd800078e00ff */
[----:B------:R-:W-:Y:S05]  /*0660*/  @!P0 BRA `(.L_x_60476) ;  /* 0x0000000000388947 */ /* 0x000fea0003800000 */
[----:B------:R-:W-:Y:S01]  /*0670*/  IMAD.MOV.U32 R4, RZ, RZ, 0x1 ;  /* 0x00000001ff047424 */ /* 0x000fe200078e00ff */
[----:B------:R-:W-:-:S07]  /*0680*/  PRMT R5, R14, 0x7610, R5 ;  /* 0x000076100e057816 */ /* 0x000fce0000000005 */
.L_x_60477:
        /* <DEDUP_REMOVED lines=12> */
.L_x_60476:
[----:B------:R-:W-:Y:S05]  /*0750*/  BSYNC.RECONVERGENT B0 ;  /* 0x0000000000007941 */ /* 0x000fea0003800200 */
.L_x_60475:
[----:B-----5:R-:W-:Y:S01]  /*0760*/  VIADD R0, R15, 0x100 ;  /* 0x000001000f007836 */ /* 0x020fe20000000000 */
[----:B------:R-:W-:Y:S04]  /*0770*/  BSSY.RECONVERGENT B0, `(.L_x_60478) ;  /* 0x0000014000007945 */ /* 0x000fe80003800200 */
[----:B------:R-:W-:-:S13]  /*0780*/  ISETP.GE.U32.AND P0, PT, R0, UR5, PT ;  /* 0x0000000500007c0c */ /* 0x000fda000bf06070 */
[----:B------:R-:W-:Y:S05]  /*0790*/  @P0 BRA `(.L_x_60479) ;  /* 0x0000000000440947 */ /* 0x000fea0003800000 */
[----:B------:R-:W-:Y:S01]  /*07a0*/  LOP3.LUT P0, RZ, R18, 0xff, RZ, 0xc0, !PT ;  /* 0x000000ff12ff7812 */ /* 0x000fe2000780c0ff */
[----:B------:R-:W-:-:S12]  /*07b0*/  IMAD.MOV.U32 R0, RZ, RZ, 0x1 ;  /* 0x00000001ff007424 */ /* 0x000fd800078e00ff */
[----:B------:R-:W-:Y:S05]  /*07c0*/  @!P0 BRA `(.L_x_60479) ;  /* 0x0000000000388947 */ /* 0x000fea0003800000 */
[----:B------:R-:W-:Y:S01]  /*07d0*/  IMAD.MOV.U32 R0, RZ, RZ, 0x1 ;  /* 0x00000001ff007424 */ /* 0x000fe200078e00ff */
[----:B------:R-:W-:-:S07]  /*07e0*/  PRMT R5, R14, 0x7610, R5 ;  /* 0x000076100e057816 */ /* 0x000fce0000000005 */
.L_x_60480:
        /* <DEDUP_REMOVED lines=12> */
.L_x_60479:
[----:B------:R-:W-:Y:S05]  /*08b0*/  BSYNC.RECONVERGENT B0 ;  /* 0x0000000000007941 */ /* 0x000fea0003800200 */
.L_x_60478:
[----:B------:R-:W-:Y:S01]  /*08c0*/  VIADD R5, R15, 0x180 ;  /* 0x000001800f057836 */ /* 0x000fe20000000000 */
        /* <DEDUP_REMOVED lines=8> */
.L_x_60483:
        /* <DEDUP_REMOVED lines=12> */
.L_x_60482:
[----:B------:R-:W-:Y:S05]  /*0a10*/  BSYNC.RECONVERGENT B0 ;  /* 0x0000000000007941 */ /* 0x000fea0003800200 */
.L_x_60481:
        /* <DEDUP_REMOVED lines=9> */
.L_x_60486:
        /* <DEDUP_REMOVED lines=12> */
.L_x_60485:
[----:B------:R-:W-:Y:S05]  /*0b70*/  BSYNC.RECONVERGENT B0 ;  /* 0x0000000000007941 */ /* 0x000fea0003800200 */
.L_x_60484:
        /* <DEDUP_REMOVED lines=9> */
.L_x_60489:
        /* <DEDUP_REMOVED lines=12> */
.L_x_60488:
[----:B------:R-:W-:Y:S05]  /*0cd0*/  BSYNC.RECONVERGENT B0 ;  /* 0x0000000000007941 */ /* 0x000fea0003800200 */
.L_x_60487:
        /* <DEDUP_REMOVED lines=9> */
.L_x_60492:
        /* <DEDUP_REMOVED lines=12> */
.L_x_60491:
[----:B------:R-:W-:Y:S05]  /*0e30*/  BSYNC.RECONVERGENT B0 ;  /* 0x0000000000007941 */ /* 0x000fea0003800200 */
.L_x_60490:
        /* <DEDUP_REMOVED lines=8> */
.L_x_60495:
        /* <DEDUP_REMOVED lines=12> */
.L_x_60494:
[----:B------:R-:W-:Y:S05]  /*0f80*/  BSYNC.RECONVERGENT B0 ;  /* 0x0000000000007941 */ /* 0x000fea0003800200 */
.L_x_60493:
        /* <DEDUP_REMOVED lines=18> */
.L_x_60498:
        /* <DEDUP_REMOVED lines=8> */
.L_x_60499:
        /* <DEDUP_REMOVED lines=8> */
.L_x_60500:
        /* <DEDUP_REMOVED lines=8> */
.L_x_60501:
        /* <DEDUP_REMOVED lines=9> */
.L_x_60502:
[----:B------:R-:W-:Y:S05]  /*12c0*/  BSYNC.RELIABLE B1 ;  /* 0x0000000000017941 */ /* 0x000fea0003800100 */
.L_x_60497:
[----:B------:R-:W-:-:S13]  /*12d0*/  ISETP.GE.U32.AND P0, PT, R15, UR5, PT ;  /* 0x000000050f007c0c */ /* 0x000fda000bf06070 */
[----:B01----:R-:W0:Y:S01]  /*12e0*/  @!P0 LDC.64 R4, c[0x0][0x398] ;  /* 0x0000e600ff048b82 */ /* 0x003e220000000a00 */
[C---:B--2---:R-:W-:Y:S02]  /*12f0*/  @!P0 VIADD R3, R15.reuse, UR4 ;  /* 0x000000040f038c36 */ /* 0x044fe40008000000 */
[----:B------:R-:W-:-:S03]  /*1300*/  @!P0 VIADD R15, R15, 0x80 ;  /* 0x000000800f0f8836 */ /* 0x000fc60000000000 */
[----:B0-----:R-:W-:-:S05]  /*1310*/  @!P0 IADD3 R2, P1, PT, R3, R4, RZ ;  /* 0x0000000403028210 */ /* 0x001fca0007f3e0ff */
[----:B------:R-:W-:-:S05]  /*1320*/  @!P0 IMAD.X R3, RZ, RZ, R5, P1 ;  /* 0x000000ffff038224 */ /* 0x000fca00008e0605 */
[----:B------:R3:W-:Y:S03]  /*1330*/  @!P0 STG.E.U8 desc[UR8][R2.64], R8 ;  /* 0x0000000802008986 */ /* 0x0007e6000c101108 */
.L_x_60503:
[----:B------:R-:W-:Y:S05]  /*1340*/  BSYNC.RECONVERGENT B0 ;  /* 0x0000000000007941 */ /* 0x000fea0003800200 */
.L_x_60496:
[----:B------:R-:W-:Y:S05]  /*1350*/  WARPSYNC.ALL ;  /* 0x0000000000007948 */ /* 0x000fea0003800000 */
[----:B------:R-:W-:-:S13]  /*1360*/  ISETP.GE.U32.AND P0, PT, R15, UR5, PT ;  /* 0x000000050f007c0c */ /* 0x000fda000bf06070 */
[----:B------:R-:W-:Y:S05]  /*1370*/  @P0 EXIT ;  /* 0x000000000000094d */ /* 0x000fea0003800000 */
[----:B------:R-:W4:Y:S01]  /*1380*/  LDCU.64 UR6, c[0x0][0x398] ;  /* 0x00007300ff0677ac */ /* 0x000f220008000a00 */
[----:B0123--:R-:W-:-:S05]  /*1390*/  VIADD R2, R15, UR4 ;  /* 0x000000040f027c36 */ /* 0x00ffca0008000000 */
[----:B----4-:R-:W-:-:S05]  /*13a0*/  IADD3 R2, P0, PT, R2, UR6, RZ ;  /* 0x0000000602027c10 */ /* 0x010fca000ff1e0ff */
[----:B------:R-:W-:-:S05]  /*13b0*/  IMAD.X R3, RZ, RZ, UR7, P0 ;  /* 0x00000007ff037e24 */ /* 0x000fca00080e06ff */
[----:B------:R-:W-:Y:S01]  /*13c0*/  STG.E.U8 desc[UR8][R2.64], R9 ;  /* 0x0000000902007986 */ /* 0x000fe2000c101108 */
[----:B------:R-:W-:Y:S05]  /*13d0*/  EXIT ;  /* 0x000000000000794d */ /* 0x000fea0003800000 */
.L_x_60471:
        /* <DEDUP_REMOVED lines=10> */
[----:B------:R-:W5:Y:S01]  /*1480*/  LDG.E.U16 R5, desc[UR8][R6.64+0x100] ;  /* 0x0001000806057981 */ /* 0x000f62000c1e1500 */
[----:B------:R-:W-:Y:S01]  /*1490*/  BSSY.RECONVERGENT B0, `(.L_x_60504) ;  /* 0x0000020000007945 */ /* 0x000fe20003800200 */
[----:B------:R-:W-:Y:S01]  /*14a0*/  IMAD.MOV.U32 R2, RZ, RZ, 0x1 ;  /* 0x00000001ff027424 */ /* 0x000fe200078e00ff */
[----:B--2---:R-:W-:-:S04]  /*14b0*/  PRMT R9, R10, 0x7770, RZ ;  /* 0x000077700a097816 */ /* 0x004fc800000000ff */
[----:B------:R-:W-:Y:S02]  /*14c0*/  ISETP.NE.AND P2, PT, R9, RZ, PT ;  /* 0x000000ff0900720c */ /* 0x000fe40003f45270 */
[C---:B---3--:R-:W-:Y:S02]  /*14d0*/  PRMT R3, R8.reuse, 0x7770, RZ ;  /* 0x0000777008037816 */ /* 0x048fe400000000ff */
[----:B------:R-:W-:Y:S02]  /*14e0*/  PRMT R8, R8, 0x7771, RZ ;  /* 0x0000777108087816 */ /* 0x000fe400000000ff */
[----:B----4-:R-:W-:Y:S02]  /*14f0*/  PRMT R11, R12, 0x7770, RZ ;  /* 0x000077700c0b7816 */ /* 0x010fe400000000ff */
[----:B------:R-:W-:Y:S02]  /*1500*/  PRMT R10, R10, 0x7771, RZ ;  /* 0x000077710a0a7816 */ /* 0x000fe400000000ff */
[----:B-----5:R-:W-:-:S02]  /*1510*/  PRMT R4, R5, 0x7770, RZ ;  /* 0x0000777005047816 */ /* 0x020fc400000000ff */
[----:B------:R-:W-:Y:S02]  /*1520*/  PRMT R12, R12, 0x7771, RZ ;  /* 0x000077710c0c7816 */ /* 0x000fe400000000ff */
[----:B------:R-:W-:Y:S02]  /*1530*/  PRMT R6, R3, 0x7610, R6 ;  /* 0x0000761003067816 */ /* 0x000fe40000000006 */
[----:B------:R-:W-:Y:S02]  /*1540*/  PRMT R7, R8, 0x7610, R7 ;  /* 0x0000761008077816 */ /* 0x000fe40000000007 */
[----:B------:R-:W-:Y:S02]  /*1550*/  PRMT R5, R5, 0x7771, RZ ;  /* 0x0000777105057816 */ /* 0x000fe400000000ff */
[----:B------:R-:W-:Y:S02]  /*1560*/  LOP3.LUT P1, RZ, R10, 0xff, RZ, 0xc0, !PT ;  /* 0x000000ff0aff7812 */ /* 0x000fe4000782c0ff */
[----:B------:R-:W-:-:S02]  /*1570*/  LOP3.LUT P0, RZ, R4, 0xff, RZ, 0xc0, !PT ;  /* 0x000000ff04ff7812 */ /* 0x000fc4000780c0ff */
[----:B------:R-:W-:Y:S02]  /*1580*/  PRMT R3, R11, 0x7610, R3 ;  /* 0x000076100b037816 */ /* 0x000fe40000000003 */
[----:B------:R-:W-:Y:S01]  /*1590*/  PRMT R8, R12, 0x7610, R8 ;  /* 0x000076100c087816 */ /* 0x000fe20000000008 */
[----:B------:R-:W-:Y:S08]  /*15a0*/  @!P2 BRA `(.L_x_60505) ;  /* 0x000000000038a947 */ /* 0x000ff00003800000 */
[----:B------:R-:W-:Y:S01]  /*15b0*/  IMAD.MOV.U32 R2, RZ, RZ, 0x1 ;  /* 0x00000001ff027424 */ /* 0x000fe200078e00ff */
[----:B------:R-:W-:-:S07]  /*15c0*/  PRMT R11, R14, 0x7610, R11 ;  /* 0x000076100e0b7816 */ /* 0x000fce000000000b */
.L_x_60506:
        /* <DEDUP_REMOVED lines=12> */
.L_x_60505:
[----:B------:R-:W-:Y:S05]  /*1690*/  BSYNC.RECONVERGENT B0 ;  /* 0x0000000000007941 */ /* 0x000fea0003800200 */
.L_x_60504:
        /* <DEDUP_REMOVED lines=9> */
[----:B------:R-:W-:Y:S01]  /*1730*/  IMAD.MOV.U32 R9, RZ, RZ, 0x1 ;  /* 0x00000001ff097424 */ /* 0x000fe200078e00ff */
[----:B------:R-:W-:-:S07]  /*1740*/  PRMT R11, R14, 0x7610, R11 ;  /* 0x000076100e0b7816 */ /* 0x000fce000000000b */
.L_x_60509:
        /* <DEDUP_REMOVED lines=12> */
.L_x_60508:
[----:B------:R-:W-:Y:S05]  /*1810*/  BSYNC.RECONVERGENT B0 ;  /* 0x0000000000007941 */ /* 0x000fea0003800200 */
.L_x_60507:
[----:B------:R-:W-:Y:S01]  /*1820*/  BSSY.RECONVERGENT B0, `(.L_x_60510) ;  /* 0x0000012000007945 */ /* 0x000fe20003800200 */
[----:B------:R-:W-:Y:S01]  /*1830*/  IMAD.MOV.U32 R15, RZ, RZ, 0x1 ;  /* 0x00000001ff0f7424 */ /* 0x000fe200078e00ff */
[----:B------:R-:W-:Y:S02]  /*1840*/  PRMT R10, R13, 0x7610, R10 ;  /* 0x000076100d0a7816 */ /* 0x000fe4000000000a */
[----:B------:R-:W-:Y:S05]  /*1850*/  @!P0 BRA `(.L_x_60511) ;  /* 0x0000000000388947 */ /* 0x000fea0003800000 */
[----:B------:R-:W-:Y:S01]  /*1860*/  IMAD.MOV.U32 R10, RZ, RZ, 0x1 ;  /* 0x00000001ff0a7424 */ /* 0x000fe200078e00ff */
[----:B------:R-:W-:-:S07]  /*1870*/  PRMT R11, R14, 0x7610, R11 ;  /* 0x000076100e0b7816 */ /* 0x000fce000000000b */
.L_x_60512:
        /* <DEDUP_REMOVED lines=12> */
.L_x_60511:
[----:B------:R-:W-:Y:S05]  /*1940*/  BSYNC.RECONVERGENT B0 ;  /* 0x0000000000007941 */ /* 0x000fea0003800200 */
.L_x_60510:
[----:B------:R-:W-:Y:S01]  /*1950*/  BSSY.RECONVERGENT B0, `(.L_x_60513) ;  /* 0x0000012000007945 */ /* 0x000fe20003800200 */
[----:B------:R-:W-:Y:S01]  /*1960*/  IMAD.MOV.U32 R13, RZ, RZ, 0x1 ;  /* 0x00000001ff0d7424 */ /* 0x000fe200078e00ff */
[----:B------:R-:W-:Y:S02]  /*1970*/  PRMT R11, R15, 0x7610, R11 ;  /* 0x000076100f0b7816 */ /* 0x000fe4000000000b */
[----:B------:R-:W-:Y:S05]  /*1980*/  @!P2 BRA `(.L_x_60514) ;  /* 0x000000000038a947 */ /* 0x000fea0003800000 */
[----:B------:R-:W-:Y:S01]  /*1990*/  IMAD.MOV.U32 R11, RZ, RZ, 0x1 ;  /* 0x00000001ff0b7424 */ /* 0x000fe200078e00ff */
[----:B------:R-:W-:-:S07]  /*19a0*/  PRMT R4, R14, 0x7610, R4 ;  /* 0x000076100e047816 */ /* 0x000fce0000000004 */
.L_x_60515:
        /* <DEDUP_REMOVED lines=12> */
.L_x_60514:
[----:B------:R-:W-:Y:S05]  /*1a70*/  BSYNC.RECONVERGENT B0 ;  /* 0x0000000000007941 */ /* 0x000fea0003800200 */
.L_x_60513:
[----:B------:R-:W-:Y:S01]  /*1a80*/  BSSY.RECONVERGENT B0, `(.L_x_60516) ;  /* 0x0000012000007945 */ /* 0x000fe20003800200 */
[----:B------:R-:W-:Y:S01]  /*1a90*/  IMAD.MOV.U32 R15, RZ, RZ, 0x1 ;  /* 0x00000001ff0f7424 */ /* 0x000fe200078e00ff */
[----:B------:R-:W-:Y:S02]  /*1aa0*/  PRMT R4, R13, 0x7610, R4 ;  /* 0x000076100d047816 */ /* 0x000fe40000000004 */
[----:B------:R-:W-:Y:S05]  /*1ab0*/  @!P3 BRA `(.L_x_60517) ;  /* 0x000000000038b947 */ /* 0x000fea0003800000 */
[----:B------:R-:W-:Y:S01]  /*1ac0*/  IMAD.MOV.U32 R4, RZ, RZ, 0x1 ;  /* 0x00000001ff047424 */ /* 0x000fe200078e00ff */
[----:B------:R-:W-:-:S07]  /*1ad0*/  PRMT R5, R14, 0x7610, R5 ;  /* 0x000076100e057816 */ /* 0x000fce0000000005 */
.L_x_60518:
        /* <DEDUP_REMOVED lines=12> */
.L_x_60517:
[----:B------:R-:W-:Y:S05]  /*1ba0*/  BSYNC.RECONVERGENT B0 ;  /* 0x0000000000007941 */ /* 0x000fea0003800200 */
.L_x_60516:
[----:B------:R-:W-:Y:S01]  /*1bb0*/  BSSY.RECONVERGENT B0, `(.L_x_60519) ;  /* 0x0000013000007945 */ /* 0x000fe20003800200 */
[----:B------:R-:W-:Y:S01]  /*1bc0*/  IMAD.MOV.U32 R13, RZ, RZ, 0x1 ;  /* 0x00000001ff0d7424 */ /* 0x000fe200078e00ff */
[----:B------:R-:W-:Y:S01]  /*1bd0*/  PRMT R5, R15, 0x7610, R5 ;  /* 0x000076100f057816 */ /* 0x000fe20000000005 */
[----:B------:R-:W-:Y:S01]  /*1be0*/  IMAD.MOV.U32 R16, RZ, RZ, 0x1 ;  /* 0x00000001ff107424 */ /* 0x000fe200078e00ff */
[----:B------:R-:W-:Y:S06]  /*1bf0*/  @!P4 BRA `(.L_x_60520) ;  /* 0x000000000038c947 */ /* 0x000fec0003800000 */
[----:B------:R-:W-:Y:S01]  /*1c00*/  IMAD.MOV.U32 R5, RZ, RZ, 0x1 ;  /* 0x00000001ff057424 */ /* 0x000fe200078e00ff */
[----:B------:R-:W-:-:S07]  /*1c10*/  PRMT R6, R14, 0x7610, R6 ;  /* 0x000076100e067816 */ /* 0x000fce0000000006 */
.L_x_60521:
        /* <DEDUP_REMOVED lines=12> */
.L_x_60520:
[----:B------:R-:W-:Y:S05]  /*1ce0*/  BSYNC.RECONVERGENT B0 ;  /* 0x0000000000007941 */ /* 0x000fea0003800200 */
.L_x_60519:
[----:B------:R-:W-:Y:S01]  /*1cf0*/  BSSY.RECONVERGENT B0, `(.L_x_60522) ;  /* 0x0000012000007945 */ /* 0x000fe20003800200 */
[----:B------:R-:W-:Y:S02]  /*1d00*/  PRMT R6, R16, 0x7610, R6 ;  /* 0x0000761010067816 */ /* 0x000fe40000000006 */
[----:B------:R-:W-:Y:S01]  /*1d10*/  PRMT R7, R13, 0x7610, R7 ;  /* 0x000076100d077816 */ /* 0x000fe20000000007 */
[----:B------:R-:W-:Y:S06]  /*1d20*/  @!P5 BRA `(.L_x_60523) ;  /* 0x000000000038d947 */ /* 0x000fec0003800000 */
[----:B------:R-:W-:Y:S01]  /*1d30*/  IMAD.MOV.U32 R7, RZ, RZ, 0x1 ;  /* 0x00000001ff077424 */ /* 0x000fe200078e00ff */
[----:B------:R-:W-:-:S07]  /*1d40*/  PRMT R12, R14, 0x7610, R12 ;  /* 0x000076100e0c7816 */ /* 0x000fce000000000c */
.L_x_60524:
        /* <DEDUP_REMOVED lines=12> */
.L_x_60523:
[----:B------:R-:W-:Y:S05]  /*1e10*/  BSYNC.RECONVERGENT B0 ;  /* 0x0000000000007941 */ /* 0x000fea0003800200 */
.L_x_60522:
[----:B------:R-:W-:Y:S04]  /*1e20*/  BSSY.RECONVERGENT B0, `(.L_x_60525) ;  /* 0x0000010000007945 */ /* 0x000fe80003800200 */
[----:B------:R-:W-:Y:S05]  /*1e30*/  @!P6 BRA `(.L_x_60526) ;  /* 0x000000000038e947 */ /* 0x000fea0003800000 */
[----:B------:R-:W-:-:S07]  /*1e40*/  IMAD.MOV.U32 R6, RZ, RZ, 0x1 ;  /* 0x00000001ff067424 */ /* 0x000fce00078e00ff */
.L_x_60527:
[C---:B------:R-:W-:Y:S02]  /*1e50*/  LOP3.LUT R3, R8.reuse, 0x1, RZ, 0xc0, !PT ;  /* 0x0000000108037812 */ /* 0x040fe400078ec0ff */
[----:B------:R-:W-:Y:S02]  /*1e60*/  LOP3.LUT R8, R8, 0xff, RZ, 0xc0, !PT ;  /* 0x000000ff08087812 */ /* 0x000fe400078ec0ff */
[----:B------:R-:W-:Y:S02]  /*1e70*/  ISETP.NE.U32.AND P0, PT, R3, 0x1, PT ;  /* 0x000000010300780c */ /* 0x000fe40003f05070 */
[C---:B------:R-:W-:Y:S02]  /*1e80*/  PRMT R12, R14.reuse, 0x9910, RZ ;  /* 0x000099100e0c7816 */ /* 0x040fe400000000ff */
[----:B------:R-:W-:Y:S02]  /*1e90*/  SEL R3, R14, 0x1, !P0 ;  /* 0x000000010e037807 */ /* 0x000fe40004000000 */
[----:B------:R-:W-:Y:S01]  /*1ea0*/  ISETP.GT.U32.AND P0, PT, R8, 0x1, PT ;  /* 0x000000010800780c */ /* 0x000fe20003f04070 */
[----:B------:R-:W-:Y:S01]  /*1eb0*/  IMAD R12, R12, R12, RZ ;  /* 0x0000000c0c0c7224 */ /* 0x000fe200078e02ff */
[----:B------:R-:W-:-:S02]  /*1ec0*/  PRMT R6, R6, 0x9910, RZ ;  /* 0x0000991006067816 */ /* 0x000fc400000000ff */
[----:B------:R-:W-:Y:S02]  /*1ed0*/  PRMT R3, R3, 0x9910, RZ ;  /* 0x0000991003037816 */ /* 0x000fe400000000ff */
[----:B------:R-:W-:Y:S02]  /*1ee0*/  SHF.R.U32.HI R8, RZ, 0x1, R8 ;  /* 0x00000001ff087819 */ /* 0x000fe40000011608 */
[----:B------:R-:W-:Y:S01]  /*1ef0*/  PRMT R14, R12, 0x7610, R14 ;  /* 0x000076100c0e7816 */ /* 0x000fe2000000000e */
[----:B------:R-:W-:-:S04]  /*1f00*/  IMAD R6, R6, R3, RZ ;  /* 0x0000000306067224 */ /* 0x000fc800078e02ff */
[----:B------:R-:W-:Y:S05]  /*1f10*/  @P0 BRA `(.L_x_60527) ;  /* 0xfffffffc00cc0947 */ /* 0x000fea000383ffff */
.L_x_60526:
[----:B------:R-:W-:Y:S05]  /*1f20*/  BSYNC.RECONVERGENT B0 ;  /* 0x0000000000007941 */ /* 0x000fea0003800200 */
.L_x_60525:
        /* <DEDUP_REMOVED lines=15> */
.L_x_60528:
        /* <DEDUP_REMOVED lines=14> */
.L_x_61133:


//--------------------- .text._ZN2at6native29vectorized_elementwise_kernelILi4EZNS0_50_GLOBAL__N__2680c7bb_12_PowKernel_cu_7dd49032_317022pow_scalar_tensor_implIhEEvRNS_18TensorIteratorBaseET_EUlhE_St5arrayIPcLm2EEEEviT0_T1_ --------------------------
	.section	.text._ZN2at6native29vectorized_elementwise_kernelILi4EZNS0_50_GLOBAL__N__2680c7bb_12_PowKernel_cu_7dd49032_317022pow_scalar_tensor_implIhEEvRNS_18TensorIteratorBaseET_EUlhE_St5arrayIPcLm2EEEEviT0_T1_,"ax",@progbits
	.align	128
        .global         _ZN2at6native29vectorized_elementwise_kernelILi4EZNS0_50_GLOBAL__N__2680c7bb_12_PowKernel_cu_7dd49032_317022pow_scalar_tensor_implIhEEvRNS_18TensorIteratorBaseET_EUlhE_St5arrayIPcLm2EEEEviT0_T1_
        .type           _ZN2at6native29vectorized_elementwise_kernelILi4EZNS0_50_GLOBAL__N__2680c7bb_12_PowKernel_cu_7dd49032_317022pow_scalar_tensor_implIhEEvRNS_18TensorIteratorBaseET_EUlhE_St5arrayIPcLm2EEEEviT0_T1_,@function
        .size           _ZN2at6native29vectorized_elementwise_kernelILi4EZNS0_50_GLOBAL__N__2680c7bb_12_PowKernel_cu_7dd49032_317022pow_scalar_tensor_implIhEEvRNS_18TensorIteratorBaseET_EUlhE_St5arrayIPcLm2EEEEviT0_T1_,(.L_x_61134 - _ZN2at6native29vectorized_elementwise_kernelILi4EZNS0_50_GLOBAL__N__2680c7bb_12_PowKernel_cu_7dd49032_317022pow_scalar_tensor_implIhEEvRNS_18TensorIteratorBaseET_EUlhE_St5arrayIPcLm2EEEEviT0_T1_)
        .other          _ZN2at6native29vectorized_elementwise_kernelILi4EZNS0_50_GLOBAL__N__2680c7bb_12_PowKernel_cu_7dd49032_317022pow_scalar_tensor_implIhEEvRNS_18TensorIteratorBaseET_EUlhE_St5arrayIPcLm2EEEEviT0_T1_,@"STO_CUDA_ENTRY STV_DEFAULT"
_ZN2at6native29vectorized_elementwise_kernelILi4EZNS0_50_GLOBAL__N__2680c7bb_12_PowKernel_cu_7dd49032_317022pow_scalar_tensor_implIhEEvRNS_18TensorIteratorBaseET_EUlhE_St5arrayIPcLm2EEEEviT0_T1_:
.text._ZN2at6native29vectorized_elementwise_kernelILi4EZNS0_50_GLOBAL__N__2680c7bb_12_PowKernel_cu_7dd49032_317022pow_scalar_tensor_implIhEEvRNS_18TensorIteratorBaseET_EUlhE_St5arrayIPcLm2EEEEviT0_T1_:
        /* <DEDUP_REMOVED lines=83> */
.L_x_60532:
        /* <DEDUP_REMOVED lines=12> */
.L_x_60531:
[----:B------:R-:W-:Y:S05]  /*05f0*/  BSYNC.RECONVERGENT B0 ;  /* 0x0000000000007941 */ /* 0x000fea0003800200 */
.L_x_60530:
        /* <DEDUP_REMOVED lines=9> */
.L_x_60535:
        /* <DEDUP_REMOVED lines=12> */
.L_x_60534:
[----:B------:R-:W-:Y:S05]  /*0750*/  BSYNC.RECONVERGENT B0 ;  /* 0x0000000000007941 */ /* 0x000fea0003800200 */
.L_x_60533:
        /* <DEDUP_REMOVED lines=9> */
.L_x_60538:
        /* <DEDUP_REMOVED lines=12> */
.L_x_60537:
[----:B------:R-:W-:Y:S05]  /*08b0*/  BSYNC.RECONVERGENT B0 ;  /* 0x0000000000007941 */ /* 0x000fea0003800200 */
.L_x_60536:
        /* <DEDUP_REMOVED lines=9> */
.L_x_60541:
        /* <DEDUP_REMOVED lines=12> */
.L_x_60540:
[----:B------:R-:W-:Y:S05]  /*0a10*/  BSYNC.RECONVERGENT B0 ;  /* 0x0000000000007941 */ /* 0x000fea0003800200 */
.L_x_60539:
        /* <DEDUP_REMOVED lines=9> */
.L_x_60544:
        /* <DEDUP_REMOVED lines=12> */
.L_x_60543:
[----:B------:R-:W-:Y:S05]  /*0b70*/  BSYNC.RECONVERGENT B0 ;  /* 0x0000000000007941 */ /* 0x000fea0003800200 */
.L_x_60542:
        /* <DEDUP_REMOVED lines=9> */
.L_x_60547:
        /* <DEDUP_REMOVED lines=12> */
.L_x_60546:
[----:B------:R-:W-:Y:S05]  /*0cd0*/  BSYNC.RECONVERGENT B0 ;  /* 0x0000000000007941 */ /* 0x000fea0003800200 */
.L_x_60545:
        /* <DEDUP_REMOVED lines=9> */
.L_x_60550:
        /* <DEDUP_REMOVED lines=12> */
.L_x_60549:
[----:B------:R-:W-:Y:S05]  /*0e30*/  BSYNC.RECONVERGENT B0 ;  /* 0x0000000000007941 */ /* 0x000fea0003800200 */
.L_x_60548:
        /* <DEDUP_REMOVED lines=8> */
.L_x_60553:
        /* <DEDUP_REMOVED lines=12> */
.L_x_60552:
[----:B------:R-:W-:Y:S05]  /*0f80*/  BSYNC.RECONVERGENT B0 ;  /* 0x0000000000007941 */ /* 0x000fea0003800200 */
.L_x_60551:
        /* <DEDUP_REMOVED lines=18> */
.L_x_60556:
        /* <DEDUP_REMOVED lines=8> */
.L_x_60557:
        /* <DEDUP_REMOVED lines=8> */
.L_x_60558:
        /* <DEDUP_REMOVED lines=8> */
.L_x_60559:
        /* <DEDUP_REMOVED lines=9> */
.L_x_60560:
[----:B------:R-:W-:Y:S05]  /*12c0*/  BSYNC.RELIABLE B1 ;  /* 0x0000000000017941 */ /* 0x000fea0003800100 */
.L_x_60555:
[----:B------:R-:W-:-:S13]  /*12d0*/  ISETP.GE.U32.AND P0, PT, R15, UR5, PT ;  /* 0x000000050f007c0c */ /* 0x000fda000bf06070 */
[----:B01----:R-:W0:Y:S01]  /*12e0*/  @!P0 LDC.64 R4, c[0x0][0x398] ;  /* 0x0000e600ff048b82 */ /* 0x003e220000000a00 */
[C---:B--2---:R-:W-:Y:S02]  /*12f0*/  @!P0 VIADD R3, R15.reuse, UR4 ;  /* 0x000000040f038c36 */ /* 0x044fe40008000000 */
[----:B------:R-:W-:-:S03]  /*1300*/  @!P0 VIADD R15, R15, 0x80 ;  /* 0x000000800f0f8836 */ /* 0x000fc60000000000 */
[----:B0-----:R-:W-:-:S05]  /*1310*/  @!P0 IADD3 R2, P1, PT, R3, R4, RZ ;  /* 0x0000000403028210 */ /* 0x001fca0007f3e0ff */
[----:B------:R-:W-:-:S05]  /*1320*/  @!P0 IMAD.X R3, RZ, RZ, R5, P1 ;  /* 0x000000ffff038224 */ /* 0x000fca00008e0605 */
[----:B------:R3:W-:Y:S03]  /*1330*/  @!P0 STG.E.U8 desc[UR8][R2.64], R8 ;  /* 0x0000000802008986 */ /* 0x0007e6000c101108 */
.L_x_60561:
[----:B------:R-:W-:Y:S05]  /*1340*/  BSYNC.RECONVERGENT B0 ;  /* 0x0000000000007941 */ /* 0x000fea0003800200 */
.L_x_60554:
        /* <DEDUP_REMOVED lines=9> */
.L_x_60529:
        /* <DEDUP_REMOVED lines=9> */
[----:B------:R-:W-:Y:S01]  /*1470*/  BSSY.RECONVERGENT B0, `(.L_x_60562) ;  /* 0x0000020000007945 */ /* 0x000fe20003800200 */
[----:B------:R-:W-:Y:S01]  /*1480*/  IMAD.MOV.U32 R2, RZ, RZ, 0x1 ;  /* 0x00000001ff027424 */ /* 0x000fe200078e00ff */
[C---:B--2---:R-:W-:Y:S02]  /*1490*/  PRMT R10, R3.reuse, 0x7770, RZ ;  /* 0x00007770030a7816 */ /* 0x044fe400000000ff */
[----:B------:R-:W-:Y:S02]  /*14a0*/  PRMT R6, R3, 0x7772, RZ ;  /* 0x0000777203067816 */ /* 0x000fe400000000ff */
[----:B------:R-:W-:-:S02]  /*14b0*/  ISETP.NE.AND P2, PT, R10, RZ, PT ;  /* 0x000000ff0a00720c */ /* 0x000fc40003f45270 */
[C---:B------:R-:W-:Y:S02]  /*14c0*/  PRMT R9, R3.reuse, 0x7771, RZ ;  /* 0x0000777103097816 */ /* 0x040fe400000000ff */
[----:B------:R-:W-:Y:S02]  /*14d0*/  PRMT R7, R3, 0x7773, RZ ;  /* 0x0000777303077816 */ /* 0x000fe400000000ff */
[----:B---3--:R-:W-:Y:S02]  /*14e0*/  PRMT R11, R8, 0x7770, RZ ;  /* 0x00007770080b7816 */ /* 0x008fe400000000ff */
[----:B------:R-:W-:Y:S02]  /*14f0*/  PRMT R3, R6, 0x7610, R3 ;  /* 0x0000761006037816 */ /* 0x000fe40000000003 */
[C---:B------:R-:W-:Y:S02]  /*1500*/  PRMT R12, R8.reuse, 0x7771, RZ ;  /* 0x00007771080c7816 */ /* 0x040fe400000000ff */
[----:B------:R-:W-:-:S02]  /*1510*/  PRMT R4, R8, 0x7772, RZ ;  /* 0x0000777208047816 */ /* 0x000fc400000000ff */
[----:B------:R-:W-:Y:S02]  /*1520*/  PRMT R5, R7, 0x7610, R5 ;  /* 0x0000761007057816 */ /* 0x000fe40000000005 */
[----:B------:R-:W-:Y:S02]  /*1530*/  LOP3.LUT P1, RZ, R9, 0xff, RZ, 0xc0, !PT ;  /* 0x000000ff09ff7812 */ /* 0x000fe4000782c0ff */
[----:B------:R-:W-:Y:S02]  /*1540*/  LOP3.LUT P0, RZ, R3, 0xff, RZ, 0xc0, !PT ;  /* 0x000000ff03ff7812 */ /* 0x000fe4000780c0ff */
[----:B------:R-:W-:Y:S02]  /*1550*/  PRMT R8, R8, 0x7773, RZ ;  /* 0x0000777308087816 */ /* 0x000fe400000000ff */
[----:B------:R-:W-:Y:S02]  /*1560*/  PRMT R6, R11, 0x7610, R6 ;  /* 0x000076100b067816 */ /* 0x000fe40000000006 */
[----:B------:R-:W-:Y:S01]  /*1570*/  PRMT R7, R12, 0x7610, R7 ;  /* 0x000076100c077816 */ /* 0x000fe20000000007 */
[----:B------:R-:W-:Y:S06]  /*1580*/  @!P2 BRA `(.L_x_60563) ;  /* 0x000000000038a947 */ /* 0x000fec0003800000 */
[----:B------:R-:W-:Y:S01]  /*1590*/  IMAD.MOV.U32 R2, RZ, RZ, 0x1 ;  /* 0x00000001ff027424 */ /* 0x000fe200078e00ff */
[----:B------:R-:W-:-:S07]  /*15a0*/  PRMT R11, R14, 0x7610, R11 ;  /* 0x000076100e0b7816 */ /* 0x000fce000000000b */
.L_x_60564:
        /* <DEDUP_REMOVED lines=12> */
.L_x_60563:
[----:B------:R-:W-:Y:S05]  /*1670*/  BSYNC.RECONVERGENT B0 ;  /* 0x0000000000007941 */ /* 0x000fea0003800200 */
.L_x_60562:
        /* <DEDUP_REMOVED lines=11> */
.L_x_60567:
        /* <DEDUP_REMOVED lines=12> */
.L_x_60566:
[----:B------:R-:W-:Y:S05]  /*17f0*/  BSYNC.RECONVERGENT B0 ;  /* 0x0000000000007941 */ /* 0x000fea0003800200 */
.L_x_60565:
[----:B------:R-:W-:Y:S01]  /*1800*/  BSSY.RECONVERGENT B0, `(.L_x_60568) ;  /* 0x0000012000007945 */ /* 0x000fe20003800200 */
[----:B------:R-:W-:Y:S01]  /*1810*/  IMAD.MOV.U32 R13, RZ, RZ, 0x1 ;  /* 0x00000001ff0d7424 */ /* 0x000fe200078e00ff */
[----:B------:R-:W-:Y:S02]  /*1820*/  PRMT R9, R15, 0x7610, R9 ;  /* 0x000076100f097816 */ /* 0x000fe40000000009 */
[----:B------:R-:W-:Y:S05]  /*1830*/  @!P0 BRA `(.L_x_60569) ;  /* 0x0000000000388947 */ /* 0x000fea0003800000 */
[----:B------:R-:W-:Y:S01]  /*1840*/  IMAD.MOV.U32 R9, RZ, RZ, 0x1 ;  /* 0x00000001ff097424 */ /* 0x000fe200078e00ff */
[----:B------:R-:W-:-:S07]  /*1850*/  PRMT R11, R14, 0x7610, R11 ;  /* 0x000076100e0b7816 */ /* 0x000fce000000000b */
.L_x_60570:
        /* <DEDUP_REMOVED lines=12> */
.L_x_60569:
[----:B------:R-:W-:Y:S05]  /*1920*/  BSYNC.RECONVERGENT B0 ;  /* 0x0000000000007941 */ /* 0x000fea0003800200 */
.L_x_60568:
[----:B------:R-:W-:Y:S01]  /*1930*/  BSSY.RECONVERGENT B0, `(.L_x_60571) ;  /* 0x0000012000007945 */ /* 0x000fe20003800200 */
[----:B------:R-:W-:Y:S01]  /*1940*/  IMAD.MOV.U32 R15, RZ, RZ, 0x1 ;  /* 0x00000001ff0f7424 */ /* 0x000fe200078e00ff */
[----:B------:R-:W-:Y:S02]  /*1950*/  PRMT R3, R13, 0x7610, R3 ;  /* 0x000076100d037816 */ /* 0x000fe40000000003 */
[----:B------:R-:W-:Y:S05]  /*1960*/  @!P2 BRA `(.L_x_60572) ;  /* 0x000000000038a947 */ /* 0x000fea0003800000 */
[----:B------:R-:W-:Y:S01]  /*1970*/  IMAD.MOV.U32 R3, RZ, RZ, 0x1 ;  /* 0x00000001ff037424 */ /* 0x000fe200078e00ff */
[----:B------:R-:W-:-:S07]  /*1980*/  PRMT R11, R14, 0x7610, R11 ;  /* 0x000076100e0b7816 */ /* 0x000fce000000000b */
.L_x_60573:
        /* <DEDUP_REMOVED lines=12> */
.L_x_60572:
[----:B------:R-:W-:Y:S05]  /*1a50*/  BSYNC.RECONVERGENT B0 ;  /* 0x0000000000007941 */ /* 0x000fea0003800200 */
.L_x_60571:
[----:B------:R-:W-:Y:S01]  /*1a60*/  BSSY.RECONVERGENT B0, `(.L_x_60574) ;  /* 0x0000012000007945 */ /* 0x000fe20003800200 */
[----:B------:R-:W-:Y:S01]  /*1a70*/  IMAD.MOV.U32 R13, RZ, RZ, 0x1 ;  /* 0x00000001ff0d7424 */ /* 0x000fe200078e00ff */
[----:B------:R-:W-:Y:S02]  /*1a80*/  PRMT R5, R15, 0x7610, R5 ;  /* 0x000076100f057816 */ /* 0x000fe40000000005 */
[----:B------:R-:W-:Y:S05]  /*1a90*/  @!P3 BRA `(.L_x_60575) ;  /* 0x000000000038b947 */ /* 0x000fea0003800000 */
[----:B------:R-:W-:Y:S01]  /*1aa0*/  IMAD.MOV.U32 R5, RZ, RZ, 0x1 ;  /* 0x00000001ff057424 */ /* 0x000fe200078e00ff */
[----:B------:R-:W-:-:S07]  /*1ab0*/  PRMT R11, R14, 0x7610, R11 ;  /* 0x000076100e0b7816 */ /* 0x000fce000000000b */
.L_x_60576:
        /* <DEDUP_REMOVED lines=12> */
.L_x_60575:
[----:B------:R-:W-:Y:S05]  /*1b80*/  BSYNC.RECONVERGENT B0 ;  /* 0x0000000000007941 */ /* 0x000fea0003800200 */
.L_x_60574:
[----:B------:R-:W-:Y:S01]  /*1b90*/  BSSY.RECONVERGENT B0, `(.L_x_60577) ;  /* 0x0000013000007945 */ /* 0x000fe20003800200 */
[----:B------:R-:W-:Y:S01]  /*1ba0*/  IMAD.MOV.U32 R15, RZ, RZ, 0x1 ;  /* 0x00000001ff0f7424 */ /* 0x000fe200078e00ff */
[----:B------:R-:W-:Y:S01]  /*1bb0*/  PRMT R6, R13, 0x7610, R6 ;  /* 0x000076100d067816 */ /* 0x000fe20000000006 */
[----:B------:R-:W-:Y:S01]  /*1bc0*/  IMAD.MOV.U32 R16, RZ, RZ, 0x1 ;  /* 0x00000001ff107424 */ /* 0x000fe200078e00ff */
[----:B------:R-:W-:Y:S06]  /*1bd0*/  @!P4 BRA `(.L_x_60578) ;  /* 0x000000000038c947 */ /* 0x000fec0003800000 */
[----:B------:R-:W-:Y:S01]  /*1be0*/  IMAD.MOV.U32 R6, RZ, RZ, 0x1 ;  /* 0x00000001ff067424 */ /* 0x000fe200078e00ff */
[----:B------:R-:W-:-:S07]  /*1bf0*/  PRMT R11, R14, 0x7610, R11 ;  /* 0x000076100e0b7816 */ /* 0x000fce000000000b */
.L_x_60579:
        /* <DEDUP_REMOVED lines=12> */
.L_x_60578:
[----:B------:R-:W-:Y:S05]  /*1cc0*/  BSYNC.RECONVERGENT B0 ;  /* 0x0000000000007941 */ /* 0x000fea0003800200 */
.L_x_60577:
[----:B------:R-:W-:Y:S01]  /*1cd0*/  BSSY.RECONVERGENT B0, `(.L_x_60580) ;  /* 0x0000012000007945 */ /* 0x000fe20003800200 */
[----:B------:R-:W-:Y:S02]  /*1ce0*/  PRMT R7, R16, 0x7610, R7 ;  /* 0x0000761010077816 */ /* 0x000fe40000000007 */
[----:B------:R-:W-:Y:S01]  /*1cf0*/  PRMT R11, R15, 0x7610, R11 ;  /* 0x000076100f0b7816 */ /* 0x000fe2000000000b */
[----:B------:R-:W-:Y:S06]  /*1d00*/  @!P5 BRA `(.L_x_60581) ;  /* 0x000000000038d947 */ /* 0x000fec0003800000 */
[----:B------:R-:W-:Y:S01]  /*1d10*/  IMAD.MOV.U32 R11, RZ, RZ, 0x1 ;  /* 0x00000001ff0b7424 */ /* 0x000fe200078e00ff */
[----:B------:R-:W-:-:S07]  /*1d20*/  PRMT R12, R14, 0x7610, R12 ;  /* 0x000076100e0c7816 */ /* 0x000fce000000000c */
.L_x_60582:
        /* <DEDUP_REMOVED lines=12> */
.L_x_60581:
[----:B------:R-:W-:Y:S05]  /*1df0*/  BSYNC.RECONVERGENT B0 ;  /* 0x0000000000007941 */ /* 0x000fea0003800200 */
.L_x_60580:
[----:B------:R-:W-:Y:S04]  /*1e00*/  BSSY.RECONVERGENT B0, `(.L_x_60583) ;  /* 0x0000010000007945 */ /* 0x000fe80003800200 */
[----:B------:R-:W-:Y:S05]  /*1e10*/  @!P6 BRA `(.L_x_60584) ;  /* 0x000000000038e947 */ /* 0x000fea0003800000 */
[----:B------:R-:W-:-:S07]  /*1e20*/  IMAD.MOV.U32 R7, RZ, RZ, 0x1 ;  /* 0x00000001ff077424 */ /* 0x000fce00078e00ff */
.L_x_60585:
        /* <DEDUP_REMOVED lines=13> */
.L_x_60584:
[----:B------:R-:W-:Y:S05]  /*1f00*/  BSYNC.RECONVERGENT B0 ;  /* 0x0000000000007941 */ /* 0x000fea0003800200 */
.L_x_60583:
        /* <DEDUP_REMOVED lines=23> */
.L_x_60586:
        /* <DEDUP_REMOVED lines=16> */
.L_x_61134:


//--------------------- .text._ZN2at6native29vectorized_elementwise_kernelILi8EZNS0_50_GLOBAL__N__2680c7bb_12_PowKernel_cu_7dd49032_317022pow_scalar_tensor_implIhEEvRNS_18TensorIteratorBaseET_EUlhE_St5arrayIPcLm2EEEEviT0_T1_ --------------------------
	.section	.text._ZN2at6native29vectorized_elementwise_kernelILi8EZNS0_50_GLOBAL__N__2680c7bb_12_PowKernel_cu_7dd49032_317022pow_scalar_tensor_implIhEEvRNS_18TensorIteratorBaseET_EUlhE_St5arrayIPcLm2EEEEviT0_T1_,"ax",@progbits
	.align	128
        .global         _ZN2at6native29vectorized_elementwise_kernelILi8EZNS0_50_GLOBAL__N__2680c7bb_12_PowKernel_cu_7dd49032_317022pow_scalar_tensor_implIhEEvRNS_18TensorIteratorBaseET_EUlhE_St5arrayIPcLm2EEEEviT0_T1_
        .type           _ZN2at6native29vectorized_elementwise_kernelILi8EZNS0_50_GLOBAL__N__2680c7bb_12_PowKernel_cu_7dd49032_317022pow_scalar_tensor_implIhEEvRNS_18TensorIteratorBaseET_EUlhE_St5arrayIPcLm2EEEEviT0_T1_,@function
        .size           _ZN2at6native29vectorized_elementwise_kernelILi8EZNS0_50_GLOBAL__N__2680c7bb_12_PowKernel_cu_7dd49032_317022pow_scalar_tensor_implIhEEvRNS_18TensorIteratorBaseET_EUlhE_St5arrayIPcLm2EEEEviT0_T1_,(.L_x_61135 - _ZN2at6native29vectorized_elementwise_kernelILi8EZNS0_50_GLOBAL__N__2680c7bb_12_PowKernel_cu_7dd49032_317022pow_scalar_tensor_implIhEEvRNS_18TensorIteratorBaseET_EUlhE_St5arrayIPcLm2EEEEviT0_T1_)
        .other          _ZN2at6native29vectorized_elementwise_kernelILi8EZNS0_50_GLOBAL__N__2680c7bb_12_PowKernel_cu_7dd49032_317022pow_scalar_tensor_implIhEEvRNS_18TensorIteratorBaseET_EUlhE_St5arrayIPcLm2EEEEviT0_T1_,@"STO_CUDA_ENTRY STV_DEFAULT"
_ZN2at6native29vectorized_elementwise_kernelILi8EZNS0_50_GLOBAL__N__2680c7bb_12_PowKernel_cu_7dd49032_317022pow_scalar_tensor_implIhEEvRNS_18TensorIteratorBaseET_EUlhE_St5arrayIPcLm2EEEEviT0_T1_:
.text._ZN2at6native29vectorized_elementwise_kernelILi8EZNS0_50_GLOBAL__N__2680c7bb_12_PowKernel_cu_7dd49032_317022pow_scalar_tensor_implIhEEvRNS_18TensorIteratorBaseET_EUlhE_St5arrayIPcLm2EEEEviT0_T1_:
[----:B------:R-:W-:Y:S01]  /*0000*/  LDC R1, c[0x0][0x37c] ;  /* 0x0000df00ff017b82 */ /* 0x000fe20000000800 */
[----:B------:R-:W-:Y:S05]  /*0010*/  EXIT ;  /* 0x000000000000794d */ /* 0x000fea0003800000 */
.L_x_60587:
        /* <DEDUP_REMOVED lines=14> */
.L_x_61135:


//--------------------- .nv.global.init           --------------------------
	.section	.nv.global.init,"aw",@progbits
	.align	16
.nv.global.init:
	.type		__cudart_sin_cos_coeffs,@object
	.size		__cudart_sin_cos_coeffs,(__cudart_i2opi_d - __cudart_sin_cos_coeffs)
__cudart_sin_cos_coeffs:
        /*0000*/ 	.byte	0x46, 0xd2, 0xb0, 0x2c, 0xf1, 0xe5, 0x5a, 0xbe, 0x92, 0xe3, 0xac, 0x69, 0xe3, 0x1d, 0xc7, 0x3e
        /*0010*/ 	.byte	0xa1, 0x62, 0xdb, 0x19, 0xa0, 0x01, 0x2a, 0xbf, 0x18, 0x08, 0x11, 0x11, 0x11, 0x11, 0x81, 0x3f
        /*0020*/ 	.byte	0x54, 0x55, 0x55, 0x55, 0x55, 0x55, 0xc5, 0xbf, 0x00, 0x00, 0x00, 0x00, 0x00, 0x00, 0x00, 0x00
        /*0030*/ 	.byte	0x00, 0x00, 0x00, 0x00, 0x00, 0x00, 0x00, 0x00, 0x64, 0x81, 0xfd, 0x20, 0x83, 0xff, 0xa8, 0xbd
        /*0040*/ 	.byte	0x28, 0x85, 0xef, 0xc1, 0xa7, 0xee, 0x21, 0x3e, 0xd9, 0xe6, 0x06, 0x8e, 0x4f, 0x7e, 0x92, 0xbe
        /*0050*/ 	.byte	0xe9, 0xbc, 0xdd, 0x19, 0xa0, 0x01, 0xfa, 0x3e, 0x47, 0x5d, 0xc1, 0x16, 0x6c, 0xc1, 0x56, 0xbf
        /*0060*/ 	.byte	0x51, 0x55, 0x55, 0x55, 0x55, 0x55, 0xa5, 0x3f, 0x00, 0x00, 0x00, 0x00, 0x00, 0x00, 0xe0, 0xbf
        /*0070*/ 	.byte	0x00, 0x00, 0x00, 0x00, 0x00, 0x00, 0xf0, 0x3f, 0x00, 0x00, 0x00, 0x00, 0x00, 0x00, 0x00, 0x00
	.type		__cudart_i2opi_d,@object
	.size		__cudart_i2opi_d,($str$5 - __cudart_i2opi_d)
__cudart_i2opi_d:
        /* <DEDUP_REMOVED lines=9> */
	.type		$str$5,@object
	.size		$str$5,(__unnamed_9 - $str$5)
$str$5:
        /*0110*/ 	.byte	0x66, 0x61, 0x6c, 0x73, 0x65, 0x00
	.type		__unnamed_9,@object
	.size		__unnamed_9,(__unnamed_1 - __unnamed_9)
__unnamed_9:
        /*0116*/ 	.byte	0x66, 0x65, 0x74, 0x63, 0x68, 0x5f, 0x61, 0x6e, 0x64, 0x5f, 0x63, 0x61, 0x73, 0x74, 0x00
	.type		__unnamed_1,@object
	.size		__unnamed_1,(__unnamed_17 - __unnamed_1)
__unnamed_1:
        /*0125*/ 	.byte	0x66, 0x65, 0x74, 0x63, 0x68, 0x5f, 0x61, 0x6e, 0x64, 0x5f, 0x63, 0x61, 0x73, 0x74, 0x00
	.type		__unnamed_17,@object
	.size		__unnamed_17,(__unnamed_5 - __unnamed_17)
__unnamed_17:
        /*0134*/ 	.byte	0x66, 0x65, 0x74, 0x63, 0x68, 0x5f, 0x61, 0x6e, 0x64, 0x5f, 0x63, 0x61, 0x73, 0x74, 0x00
	.type		__unnamed_5,@object
	.size		__unnamed_5,(__unnamed_21 - __unnamed_5)
__unnamed_5:
        /*0143*/ 	.byte	0x66, 0x65, 0x74, 0x63, 0x68, 0x5f, 0x61, 0x6e, 0x64, 0x5f, 0x63, 0x61, 0x73, 0x74, 0x00
	.type		__unnamed_21,@object
	.size		__unnamed_21,(__unnamed_13 - __unnamed_21)
__unnamed_21:
        /*0152*/ 	.byte	0x66, 0x65, 0x74, 0x63, 0x68, 0x5f, 0x61, 0x6e, 0x64, 0x5f, 0x63, 0x61, 0x73, 0x74, 0x00
	.type		__unnamed_13,@object
	.size		__unnamed_13,(__unnamed_3 - __unnamed_13)
__unnamed_13:
        /*0161*/ 	.byte	0x66, 0x65, 0x74, 0x63, 0x68, 0x5f, 0x61, 0x6e, 0x64, 0x5f, 0x63, 0x61, 0x73, 0x74, 0x00
	.type		__unnamed_3,@object
	.size		__unnamed_3,(__unnamed_19 - __unnamed_3)
__unnamed_3:
        /*0170*/ 	.byte	0x66, 0x65, 0x74, 0x63, 0x68, 0x5f, 0x61, 0x6e, 0x64, 0x5f, 0x63, 0x61, 0x73, 0x74, 0x00
	.type		__unnamed_19,@object
	.size		__unnamed_19,(__unnamed_11 - __unnamed_19)
__unnamed_19:
        /*017f*/ 	.byte	0x66, 0x65, 0x74, 0x63, 0x68, 0x5f, 0x61, 0x6e, 0x64, 0x5f, 0x63, 0x61, 0x73, 0x74, 0x00
	.type		__unnamed_11,@object
	.size		__unnamed_11,(__unnamed_7 - __unnamed_11)
__unnamed_11:
        /*018e*/ 	.byte	0x66, 0x65, 0x74, 0x63, 0x68, 0x5f, 0x61, 0x6e, 0x64, 0x5f, 0x63, 0x61, 0x73, 0x74, 0x00
	.type		__unnamed_7,@object
	.size		__unnamed_7,(__unnamed_15 - __unnamed_7)
__unnamed_7:
        /*019d*/ 	.byte	0x66, 0x65, 0x74, 0x63, 0x68, 0x5f, 0x61, 0x6e, 0x64, 0x5f, 0x63, 0x61, 0x73, 0x74, 0x00
	.type		__unnamed_15,@object
	.size		__unnamed_15,(__unnamed_10 - __unnamed_15)
__unnamed_15:
        /*01ac*/ 	.byte	0x66, 0x65, 0x74, 0x63, 0x68, 0x5f, 0x61, 0x6e, 0x64, 0x5f, 0x63, 0x61, 0x73, 0x74, 0x00
	.type		__unnamed_10,@object
	.size		__unnamed_10,(__unnamed_2 - __unnamed_10)
__unnamed_10:
        /*01bb*/ 	.byte	0x63, 0x61, 0x73, 0x74, 0x5f, 0x61, 0x6e, 0x64, 0x5f, 0x73, 0x74, 0x6f, 0x72, 0x65, 0x00
	.type		__unnamed_2,@object
	.size		__unnamed_2,(__unnamed_18 - __unnamed_2)
__unnamed_2:
        /*01ca*/ 	.byte	0x63, 0x61, 0x73, 0x74, 0x5f, 0x61, 0x6e, 0x64, 0x5f, 0x73, 0x74, 0x6f, 0x72, 0x65, 0x00
	.type		__unnamed_18,@object
	.size		__unnamed_18,(__unnamed_6 - __unnamed_18)
__unnamed_18:
        /*01d9*/ 	.byte	0x63, 0x61, 0x73, 0x74, 0x5f, 0x61, 0x6e, 0x64, 0x5f, 0x73, 0x74, 0x6f, 0x72, 0x65, 0x00
	.type		__unnamed_6,@object
	.size		__unnamed_6,(__unnamed_22 - __unnamed_6)
__unnamed_6:
        /*01e8*/ 	.byte	0x63, 0x61, 0x73, 0x74, 0x5f, 0x61, 0x6e, 0x64, 0x5f, 0x73, 0x74, 0x6f, 0x72, 0x65, 0x00
	.type		__unnamed_22,@object
	.size		__unnamed_22,(__unnamed_14 - __unnamed_22)
__unnamed_22:
        /*01f7*/ 	.byte	0x63, 0x61, 0x73, 0x74, 0x5f, 0x61, 0x6e, 0x64, 0x5f, 0x73, 0x74, 0x6f, 0x72, 0x65, 0x00
	.type		__unnamed_14,@object
	.size		__unnamed_14,(__unnamed_4 - __unnamed_14)
__unnamed_14:
        /*0206*/ 	.byte	0x63, 0x61, 0x73, 0x74, 0x5f, 0x61, 0x6e, 0x64, 0x5f, 0x73, 0x74, 0x6f, 0x72, 0x65, 0x00
	.type		__unnamed_4,@object
	.size		__unnamed_4,(__unnamed_20 - __unnamed_4)
__unnamed_4:
        /*0215*/ 	.byte	0x63, 0x61, 0x73, 0x74, 0x5f, 0x61, 0x6e, 0x64, 0x5f, 0x73, 0x74, 0x6f, 0x72, 0x65, 0x00
	.type		__unnamed_20,@object
	.size		__unnamed_20,(__unnamed_12 - __unnamed_20)
__unnamed_20:
        /*0224*/ 	.byte	0x63, 0x61, 0x73, 0x74, 0x5f, 0x61, 0x6e, 0x64, 0x5f, 0x73, 0x74, 0x6f, 0x72, 0x65, 0x00
	.type		__unnamed_12,@object
	.size		__unnamed_12,(__unnamed_8 - __unnamed_12)
__unnamed_12:
        /*0233*/ 	.byte	0x63, 0x61, 0x73, 0x74, 0x5f, 0x61, 0x6e, 0x64, 0x5f, 0x73, 0x74, 0x6f, 0x72, 0x65, 0x00
	.type		__unnamed_8,@object
	.size		__unnamed_8,(__unnamed_16 - __unnamed_8)
__unnamed_8:
        /*0242*/ 	.byte	0x63, 0x61, 0x73, 0x74, 0x5f, 0x61, 0x6e, 0x64, 0x5f, 0x73, 0x74, 0x6f, 0x72, 0x65, 0x00
	.type		__unnamed_16,@object
	.size		__unnamed_16,($str$6 - __unnamed_16)
__unnamed_16:
        /*0251*/ 	.byte	0x63, 0x61, 0x73, 0x74, 0x5f, 0x61, 0x6e, 0x64, 0x5f, 0x73, 0x74, 0x6f, 0x72, 0x65, 0x00
	.type		$str$6,@object
	.size		$str$6,(.L_51 - $str$6)
$str$6:
        /*0260*/ 	.byte	0x2f, 0x72, 0x6f, 0x6f, 0x74, 0x2f, 0x2e, 0x70, 0x79, 0x65, 0x6e, 0x76, 0x2f, 0x76, 0x65, 0x72
        /*0270*/ 	.byte	0x73, 0x69, 0x6f, 0x6e, 0x73, 0x2f, 0x33, 0x2e, 0x31, 0x33, 0x2e, 0x31, 0x32, 0x2f, 0x6c, 0x69
        /*0280*/ 	.byte	0x62, 0x2f, 0x70, 0x79, 0x74, 0x68, 0x6f, 0x6e, 0x33, 0x2e, 0x31, 0x33, 0x2f, 0x73, 0x69, 0x74
        /*0290*/ 	.byte	0x65, 0x2d, 0x70, 0x61, 0x63, 0x6b, 0x61, 0x67, 0x65, 0x73, 0x2f, 0x74, 0x6f, 0x72, 0x63, 0x68
        /*02a0*/ 	.byte	0x2f, 0x69, 0x6e, 0x63, 0x6c, 0x75, 0x64, 0x65, 0x2f, 0x63, 0x31, 0x30, 0x2f, 0x63, 0x6f, 0x72
        /*02b0*/ 	.byte	0x65, 0x2f, 0x44, 0x79, 0x6e, 0x61, 0x6d, 0x69, 0x63, 0x43, 0x61, 0x73, 0x74, 0x2e, 0x68, 0x00
.L_51:


//--------------------- .nv.shared.reserved.0     --------------------------
	.section	.nv.shared.reserved.0,"aw",@nobits
	.weak		__nv_reservedSMEM_offset_0_alias
	.size		__nv_reservedSMEM_offset_0_alias, 0, 64
	.other		__nv_reservedSMEM_offset_0_alias,@"STO_CUDA_RESERVED_SHARED STV_DEFAULT"
__nv_reservedSMEM_offset_0_alias:
	.zero		0
	.zero		64


//--------------------- .nv.global                --------------------------
	.section	.nv.global,"aw",@nobits
.nv.global:
	.type		_ZN48_INTERNAL_2680c7bb_12_PowKernel_cu_7dd49032_31704cuda3std3__48in_placeE,@object
	.size		_ZN48_INTERNAL_2680c7bb_12_PowKernel_cu_7dd49032_31704cuda3std3__48in_placeE,(_ZN48_INTERNAL_2680c7bb_12_PowKernel_cu_7dd49032_31704cuda3std6ranges3__45__cpo8distanceE - _ZN48_INTERNAL_2680c7bb_12_PowKernel_cu_7dd49032_31704cuda3std3__48in_placeE)
_ZN48_INTERNAL_2680c7bb_12_PowKernel_cu_7dd49032_31704cuda3std3__48in_placeE:
	.zero		1
	.type		_ZN48_INTERNAL_2680c7bb_12_PowKernel_cu_7dd49032_31704cuda3std6ranges3__45__cpo8distanceE,@object
	.size		_ZN48_INTERNAL_2680c7bb_12_PowKernel_cu_7dd49032_31704cuda3std6ranges3__45__cpo8distanceE,(_ZN48_INTERNAL_2680c7bb_12_PowKernel_cu_7dd49032_31704cuda3std3__45__cpo6cbeginE - _ZN48_INTERNAL_2680c7bb_12_PowKernel_cu_7dd49032_31704cuda3std6ranges3__45__cpo8distanceE)
_ZN48_INTERNAL_2680c7bb_12_PowKernel_cu_7dd49032_31704cuda3std6ranges3__45__cpo8distanceE:
	.zero		1
	.type		_ZN48_INTERNAL_2680c7bb_12_PowKernel_cu_7dd49032_31704cuda3std3__45__cpo6cbeginE,@object
	.size		_ZN48_INTERNAL_2680c7bb_12_PowKernel_cu_7dd49032_31704cuda3std3__45__cpo6cbeginE,(_ZN48_INTERNAL_2680c7bb_12_PowKernel_cu_7dd49032_31704cuda3std6ranges3__45__cpo7advanceE - _ZN48_INTERNAL_2680c7bb_12_PowKernel_cu_7dd49032_31704cuda3std3__45__cpo6cbeginE)
_ZN48_INTERNAL_2680c7bb_12_PowKernel_cu_7dd49032_31704cuda3std3__45__cpo6cbeginE:
	.zero		1
	.type		_ZN48_INTERNAL_2680c7bb_12_PowKernel_cu_7dd49032_31704cuda3std6ranges3__45__cpo7advanceE,@object
	.size		_ZN48_INTERNAL_2680c7bb_12_PowKernel_cu_7dd49032_31704cuda3std6ranges3__45__cpo7advanceE,(_ZN48_INTERNAL_2680c7bb_12_PowKernel_cu_7dd49032_31704cuda3std3__45__cpo7crbeginE - _ZN48_INTERNAL_2680c7bb_12_PowKernel_cu_7dd49032_31704cuda3std6ranges3__45__cpo7advanceE)
_ZN48_INTERNAL_2680c7bb_12_PowKernel_cu_7dd49032_31704cuda3std6ranges3__45__cpo7advanceE:
	.zero		1
	.type		_ZN48_INTERNAL_2680c7bb_12_PowKernel_cu_7dd49032_31704cuda3std3__45__cpo7crbeginE,@object
	.size		_ZN48_INTERNAL_2680c7bb_12_PowKernel_cu_7dd49032_31704cuda3std3__45__cpo7crbeginE,(_ZN48_INTERNAL_2680c7bb_12_PowKernel_cu_7dd49032_31704cuda3std6ranges3__45__cpo4dataE - _ZN48_INTERNAL_2680c7bb_12_PowKernel_cu_7dd49032_31704cuda3std3__45__cpo7crbeginE)
_ZN48_INTERNAL_2680c7bb_12_PowKernel_cu_7dd49032_31704cuda3std3__45__cpo7crbeginE:
	.zero		1
	.type		_ZN48_INTERNAL_2680c7bb_12_PowKernel_cu_7dd49032_31704cuda3std6ranges3__45__cpo4dataE,@object
	.size		_ZN48_INTERNAL_2680c7bb_12_PowKernel_cu_7dd49032_31704cuda3std6ranges3__45__cpo4dataE,(_ZN48_INTERNAL_2680c7bb_12_PowKernel_cu_7dd49032_31704cuda3std6ranges3__45__cpo5beginE - _ZN48_INTERNAL_2680c7bb_12_PowKernel_cu_7dd49032_31704cuda3std6ranges3__45__cpo4dataE)
_ZN48_INTERNAL_2680c7bb_12_PowKernel_cu_7dd49032_31704cuda3std6ranges3__45__cpo4dataE:
	.zero		1
	.type		_ZN48_INTERNAL_2680c7bb_12_PowKernel_cu_7dd49032_31704cuda3std6ranges3__45__cpo5beginE,@object
	.size		_ZN48_INTERNAL_2680c7bb_12_PowKernel_cu_7dd49032_31704cuda3std6ranges3__45__cpo5beginE,(_ZN48_INTERNAL_2680c7bb_12_PowKernel_cu_7dd49032_31704cuda3std3__450_GLOBAL__N__2680c7bb_12_PowKernel_cu_7dd49032_31706ignoreE - _ZN48_INTERNAL_2680c7bb_12_PowKernel_cu_7dd49032_31704cuda3std6ranges3__45__cpo5beginE)
_ZN48_INTERNAL_2680c7bb_12_PowKernel_cu_7dd49032_31704cuda3std6ranges3__45__cpo5beginE:
	.zero		1
	.type		_ZN48_INTERNAL_2680c7bb_12_PowKernel_cu_7dd49032_31704cuda3std3__450_GLOBAL__N__2680c7bb_12_PowKernel_cu_7dd49032_31706ignoreE,@object
	.size		_ZN48_INTERNAL_2680c7bb_12_PowKernel_cu_7dd49032_31704cuda3std3__450_GLOBAL__N__2680c7bb_12_PowKernel_cu_7dd49032_31706ignoreE,(_ZN48_INTERNAL_2680c7bb_12_PowKernel_cu_7dd49032_31704cuda3std6ranges3__45__cpo4sizeE - _ZN48_INTERNAL_2680c7bb_12_PowKernel_cu_7dd49032_31704cuda3std3__450_GLOBAL__N__2680c7bb_12_PowKernel_cu_7dd49032_31706ignoreE)
_ZN48_INTERNAL_2680c7bb_12_PowKernel_cu_7dd49032_31704cuda3std3__450_GLOBAL__N__2680c7bb_12_PowKernel_cu_7dd49032_31706ignoreE:
	.zero		1
	.type		_ZN48_INTERNAL_2680c7bb_12_PowKernel_cu_7dd49032_31704cuda3std6ranges3__45__cpo4sizeE,@object
	.size		_ZN48_INTERNAL_2680c7bb_12_PowKernel_cu_7dd49032_31704cuda3std6ranges3__45__cpo4sizeE,(_ZN48_INTERNAL_2680c7bb_12_PowKernel_cu_7dd49032_31704cuda3std3__45__cpo5beginE - _ZN48_INTERNAL_2680c7bb_12_PowKernel_cu_7dd49032_31704cuda3std6ranges3__45__cpo4sizeE)
_ZN48_INTERNAL_2680c7bb_12_PowKernel_cu_7dd49032_31704cuda3std6ranges3__45__cpo4sizeE:
	.zero		1
	.type		_ZN48_INTERNAL_2680c7bb_12_PowKernel_cu_7dd49032_31704cuda3std3__45__cpo5beginE,@object
	.size		_ZN48_INTERNAL_2680c7bb_12_PowKernel_cu_7dd49032_31704cuda3std3__45__cpo5beginE,(_ZN48_INTERNAL_2680c7bb_12_PowKernel_cu_7dd49032_31704cuda3std6ranges3__45__cpo6cbeginE - _ZN48_INTERNAL_2680c7bb_12_PowKernel_cu_7dd49032_31704cuda3std3__45__cpo5beginE)
_ZN48_INTERNAL_2680c7bb_12_PowKernel_cu_7dd49032_31704cuda3std3__45__cpo5beginE:
	.zero		1
	.type		_ZN48_INTERNAL_2680c7bb_12_PowKernel_cu_7dd49032_31704cuda3std6ranges3__45__cpo6cbeginE,@object
	.size		_ZN48_INTERNAL_2680c7bb_12_PowKernel_cu_7dd49032_31704cuda3std6ranges3__45__cpo6cbeginE,(_ZN48_INTERNAL_2680c7bb_12_PowKernel_cu_7dd49032_31704cuda3std3__45__cpo6rbeginE - _ZN48_INTERNAL_2680c7bb_12_PowKernel_cu_7dd49032_31704cuda3std6ranges3__45__cpo6cbeginE)
_ZN48_INTERNAL_2680c7bb_12_PowKernel_cu_7dd49032_31704cuda3std6ranges3__45__cpo6cbeginE:
	.zero		1
	.type		_ZN48_INTERNAL_2680c7bb_12_PowKernel_cu_7dd49032_31704cuda3std3__45__cpo6rbeginE,@object
	.size		_ZN48_INTERNAL_2680c7bb_12_PowKernel_cu_7dd49032_31704cuda3std3__45__cpo6rbeginE,(_ZN48_INTERNAL_2680c7bb_12_PowKernel_cu_7dd49032_31704cuda3std6ranges3__45__cpo4nextE - _ZN48_INTERNAL_2680c7bb_12_PowKernel_cu_7dd49032_31704cuda3std3__45__cpo6rbeginE)
_ZN48_INTERNAL_2680c7bb_12_PowKernel_cu_7dd49032_31704cuda3std3__45__cpo6rbeginE:
	.zero		1
	.type		_ZN48_INTERNAL_2680c7bb_12_PowKernel_cu_7dd49032_31704cuda3std6ranges3__45__cpo4nextE,@object
	.size		_ZN48_INTERNAL_2680c7bb_12_PowKernel_cu_7dd49032_31704cuda3std6ranges3__45__cpo4nextE,(_ZN48_INTERNAL_2680c7bb_12_PowKernel_cu_7dd49032_31704cuda3std6ranges3__45__cpo4swapE - _ZN48_INTERNAL_2680c7bb_12_PowKernel_cu_7dd49032_31704cuda3std6ranges3__45__cpo4nextE)
_ZN48_INTERNAL_2680c7bb_12_PowKernel_cu_7dd49032_31704cuda3std6ranges3__45__cpo4nextE:
	.zero		1
	.type		_ZN48_INTERNAL_2680c7bb_12_PowKernel_cu_7dd49032_31704cuda3std6ranges3__45__cpo4swapE,@object
	.size		_ZN48_INTERNAL_2680c7bb_12_PowKernel_cu_7dd49032_31704cuda3std6ranges3__45__cpo4swapE,(_ZN48_INTERNAL_2680c7bb_12_PowKernel_cu_7dd49032_31704cuda3std3__420unreachable_sentinelE - _ZN48_INTERNAL_2680c7bb_12_PowKernel_cu_7dd49032_31704cuda3std6ranges3__45__cpo4swapE)
_ZN48_INTERNAL_2680c7bb_12_PowKernel_cu_7dd49032_31704cuda3std6ranges3__45__cpo4swapE:
	.zero		1
	.type		_ZN48_INTERNAL_2680c7bb_12_PowKernel_cu_7dd49032_31704cuda3std3__420unreachable_sentinelE,@object
	.size		_ZN48_INTERNAL_2680c7bb_12_PowKernel_cu_7dd49032_31704cuda3std3__420unreachable_sentinelE,(_ZN48_INTERNAL_2680c7bb_12_PowKernel_cu_7dd49032_31706thrust24THRUST_300001_SM_1030_NS6system6detail10sequential3seqE - _ZN48_INTERNAL_2680c7bb_12_PowKernel_cu_7dd49032_31704cuda3std3__420unreachable_sentinelE)
_ZN48_INTERNAL_2680c7bb_12_PowKernel_cu_7dd49032_31704cuda3std3__420unreachable_sentinelE:
	.zero		1
	.type		_ZN48_INTERNAL_2680c7bb_12_PowKernel_cu_7dd49032_31706thrust24THRUST_300001_SM_1030_NS6system6detail10sequential3seqE,@object
	.size		_ZN48_INTERNAL_2680c7bb_12_PowKernel_cu_7dd49032_31706thrust24THRUST_300001_SM_1030_NS6system6detail10sequential3seqE,(_ZN48_INTERNAL_2680c7bb_12_PowKernel_cu_7dd49032_31704cuda3std3__45__cpo4cendE - _ZN48_INTERNAL_2680c7bb_12_PowKernel_cu_7dd49032_31706thrust24THRUST_300001_SM_1030_NS6system6detail10sequential3seqE)
_ZN48_INTERNAL_2680c7bb_12_PowKernel_cu_7dd49032_31706thrust24THRUST_300001_SM_1030_NS6system6detail10sequential3seqE:
	.zero		1
	.type		_ZN48_INTERNAL_2680c7bb_12_PowKernel_cu_7dd49032_31704cuda3std3__45__cpo4cendE,@object
	.size		_ZN48_INTERNAL_2680c7bb_12_PowKernel_cu_7dd49032_31704cuda3std3__45__cpo4cendE,(_ZN48_INTERNAL_2680c7bb_12_PowKernel_cu_7dd49032_31704cuda3std6ranges3__45__cpo9iter_swapE - _ZN48_INTERNAL_2680c7bb_12_PowKernel_cu_7dd49032_31704cuda3std3__45__cpo4cendE)
_ZN48_INTERNAL_2680c7bb_12_PowKernel_cu_7dd49032_31704cuda3std3__45__cpo4cendE:
	.zero		1
	.type		_ZN48_INTERNAL_2680c7bb_12_PowKernel_cu_7dd49032_31704cuda3std6ranges3__45__cpo9iter_swapE,@object
	.size		_ZN48_INTERNAL_2680c7bb_12_PowKernel_cu_7dd49032_31704cuda3std6ranges3__45__cpo9iter_swapE,(_ZN48_INTERNAL_2680c7bb_12_PowKernel_cu_7dd49032_31704cuda3std3__45__cpo5crendE - _ZN48_INTERNAL_2680c7bb_12_PowKernel_cu_7dd49032_31704cuda3std6ranges3__45__cpo9iter_swapE)
_ZN48_INTERNAL_2680c7bb_12_PowKernel_cu_7dd49032_31704cuda3std6ranges3__45__cpo9iter_swapE:
	.zero		1
	.type		_ZN48_INTERNAL_2680c7bb_12_PowKernel_cu_7dd49032_31704cuda3std3__45__cpo5crendE,@object
	.size		_ZN48_INTERNAL_2680c7bb_12_PowKernel_cu_7dd49032_31704cuda3std3__45__cpo5crendE,(_ZN48_INTERNAL_2680c7bb_12_PowKernel_cu_7dd49032_31704cuda3std6ranges3__45__cpo5cdataE - _ZN48_INTERNAL_2680c7bb_12_PowKernel_cu_7dd49032_31704cuda3std3__45__cpo5crendE)
_ZN48_INTERNAL_2680c7bb_12_PowKernel_cu_7dd49032_31704cuda3std3__45__cpo5crendE:
	.zero		1
	.type		_ZN48_INTERNAL_2680c7bb_12_PowKernel_cu_7dd49032_31704cuda3std6ranges3__45__cpo5cdataE,@object
	.size		_ZN48_INTERNAL_2680c7bb_12_PowKernel_cu_7dd49032_31704cuda3std6ranges3__45__cpo5cdataE,(_ZN48_INTERNAL_2680c7bb_12_PowKernel_cu_7dd49032_31704cuda3std6ranges3__45__cpo3endE - _ZN48_INTERNAL_2680c7bb_12_PowKernel_cu_7dd49032_31704cuda3std6ranges3__45__cpo5cdataE)
_ZN48_INTERNAL_2680c7bb_12_PowKernel_cu_7dd49032_31704cuda3std6ranges3__45__cpo5cdataE:
	.zero		1
	.type		_ZN48_INTERNAL_2680c7bb_12_PowKernel_cu_7dd49032_31704cuda3std6ranges3__45__cpo3endE,@object
	.size		_ZN48_INTERNAL_2680c7bb_12_PowKernel_cu_7dd49032_31704cuda3std6ranges3__45__cpo3endE,(_ZN48_INTERNAL_2680c7bb_12_PowKernel_cu_7dd49032_31704cuda3std3__419piecewise_constructE - _ZN48_INTERNAL_2680c7bb_12_PowKernel_cu_7dd49032_31704cuda3std6ranges3__45__cpo3endE)
_ZN48_INTERNAL_2680c7bb_12_PowKernel_cu_7dd49032_31704cuda3std6ranges3__45__cpo3endE:
	.zero		1
	.type		_ZN48_INTERNAL_2680c7bb_12_PowKernel_cu_7dd49032_31704cuda3std3__419piecewise_constructE,@object
	.size		_ZN48_INTERNAL_2680c7bb_12_PowKernel_cu_7dd49032_31704cuda3std3__419piecewise_constructE,(_ZN48_INTERNAL_2680c7bb_12_PowKernel_cu_7dd49032_31704cuda3std6ranges3__45__cpo5ssizeE - _ZN48_INTERNAL_2680c7bb_12_PowKernel_cu_7dd49032_31704cuda3std3__419piecewise_constructE)
_ZN48_INTERNAL_2680c7bb_12_PowKernel_cu_7dd49032_31704cuda3std3__419piecewise_constructE:
	.zero		1
	.type		_ZN48_INTERNAL_2680c7bb_12_PowKernel_cu_7dd49032_31704cuda3std6ranges3__45__cpo5ssizeE,@object
	.size		_ZN48_INTERNAL_2680c7bb_12_PowKernel_cu_7dd49032_31704cuda3std6ranges3__45__cpo5ssizeE,(_ZN48_INTERNAL_2680c7bb_12_PowKernel_cu_7dd49032_31704cuda3std3__45__cpo3endE - _ZN48_INTERNAL_2680c7bb_12_PowKernel_cu_7dd49032_31704cuda3std6ranges3__45__cpo5ssizeE)
_ZN48_INTERNAL_2680c7bb_12_PowKernel_cu_7dd49032_31704cuda3std6ranges3__45__cpo5ssizeE:
	.zero		1
	.type		_ZN48_INTERNAL_2680c7bb_12_PowKernel_cu_7dd49032_31704cuda3std3__45__cpo3endE,@object
	.size		_ZN48_INTERNAL_2680c7bb_12_PowKernel_cu_7dd49032_31704cuda3std3__45__cpo3endE,(_ZN48_INTERNAL_2680c7bb_12_PowKernel_cu_7dd49032_31704cuda3std6ranges3__45__cpo4cendE - _ZN48_INTERNAL_2680c7bb_12_PowKernel_cu_7dd49032_31704cuda3std3__45__cpo3endE)
_ZN48_INTERNAL_2680c7bb_12_PowKernel_cu_7dd49032_31704cuda3std3__45__cpo3endE:
	.zero		1
	.type		_ZN48_INTERNAL_2680c7bb_12_PowKernel_cu_7dd49032_31704cuda3std6ranges3__45__cpo4cendE,@object
	.size		_ZN48_INTERNAL_2680c7bb_12_PowKernel_cu_7dd49032_31704cuda3std6ranges3__45__cpo4cendE,(_ZN48_INTERNAL_2680c7bb_12_PowKernel_cu_7dd49032_31704cuda3std3__45__cpo4rendE - _ZN48_INTERNAL_2680c7bb_12_PowKernel_cu_7dd49032_31704cuda3std6ranges3__45__cpo4cendE)
_ZN48_INTERNAL_2680c7bb_12_PowKernel_cu_7dd49032_31704cuda3std6ranges3__45__cpo4cendE:
	.zero		1
	.type		_ZN48_INTERNAL_2680c7bb_12_PowKernel_cu_7dd49032_31704cuda3std3__45__cpo4rendE,@object
	.size		_ZN48_INTERNAL_2680c7bb_12_PowKernel_cu_7dd49032_31704cuda3std3__45__cpo4rendE,(_ZN48_INTERNAL_2680c7bb_12_PowKernel_cu_7dd49032_31704cuda3std6ranges3__45__cpo4prevE - _ZN48_INTERNAL_2680c7bb_12_PowKernel_cu_7dd49032_31704cuda3std3__45__cpo4rendE)
_ZN48_INTERNAL_2680c7bb_12_PowKernel_cu_7dd49032_31704cuda3std3__45__cpo4rendE:
	.zero		1
	.type		_ZN48_INTERNAL_2680c7bb_12_PowKernel_cu_7dd49032_31704cuda3std6ranges3__45__cpo4prevE,@object
	.size		_ZN48_INTERNAL_2680c7bb_12_PowKernel_cu_7dd49032_31704cuda3std6ranges3__45__cpo4prevE,(_ZN48_INTERNAL_2680c7bb_12_PowKernel_cu_7dd49032_31704cuda3std6ranges3__45__cpo9iter_moveE - _ZN48_INTERNAL_2680c7bb_12_PowKernel_cu_7dd49032_31704cuda3std6ranges3__45__cpo4prevE)
_ZN48_INTERNAL_2680c7bb_12_PowKernel_cu_7dd49032_31704cuda3std6ranges3__45__cpo4prevE:
	.zero		1
	.type		_ZN48_INTERNAL_2680c7bb_12_PowKernel_cu_7dd49032_31704cuda3std6ranges3__45__cpo9iter_moveE,@object
	.size		_ZN48_INTERNAL_2680c7bb_12_PowKernel_cu_7dd49032_31704cuda3std6ranges3__45__cpo9iter_moveE,(.L_35 - _ZN48_INTERNAL_2680c7bb_12_PowKernel_cu_7dd49032_31704cuda3std6ranges3__45__cpo9iter_moveE)
_ZN48_INTERNAL_2680c7bb_12_PowKernel_cu_7dd49032_31704cuda3std6ranges3__45__cpo9iter_moveE:
	.zero		1
.L_35:


//--------------------- .nv.constant0._ZN2at6native18elementwise_kernelILi128ELi4EZNS0_15gpu_kernel_implIZNS0_50_GLOBAL__N__2680c7bb_12_PowKernel_cu_7dd49032_317029pow_tensor_scalar_kernel_implIN3c108BFloat16ES6_EEvRNS_18TensorIteratorBaseET0_EUlS6_E2_EEvS8_RKT_EUliE_EEviT1_ --------------------------
	.section	.nv.constant0._ZN2at6native18elementwise_kernelILi128ELi4EZNS0_15gpu_kernel_implIZNS0_50_GLOBAL__N__2680c7bb_12_PowKernel_cu_7dd49032_317029pow_tensor_scalar_kernel_implIN3c108BFloat16ES6_EEvRNS_18TensorIteratorBaseET0_EUlS6_E2_EEvS8_RKT_EUliE_EEviT1_,"a",@progbits
	.sectionflags	@""
	.align	4
.nv.constant0._ZN2at6native18elementwise_kernelILi128ELi4EZNS0_15gpu_kernel_implIZNS0_50_GLOBAL__N__2680c7bb_12_PowKernel_cu_7dd49032_317029pow_tensor_scalar_kernel_implIN3c108BFloat16ES6_EEvRNS_18TensorIteratorBaseET0_EUlS6_E2_EEvS8_RKT_EUliE_EEviT1_:
	.zero		1456


//--------------------- .nv.constant0._ZN2at6native27unrolled_elementwise_kernelIZNS0_50_GLOBAL__N__2680c7bb_12_PowKernel_cu_7dd49032_317029pow_tensor_scalar_kernel_implIN3c108BFloat16ES5_EEvRNS_18TensorIteratorBaseET0_EUlS5_E2_St5arrayIPcLm2EELi4E23TrivialOffsetCalculatorILi1EjESE_NS0_6memory12LoadWithCastILi1EEENSF_13StoreWithCastILi1EEEEEviT_S8_T2_T3_T4_T5_ --------------------------
	.section	.nv.constant0._ZN2at6native27unrolled_elementwise_kernelIZNS0_50_GLOBAL__N__2680c7bb_12_PowKernel_cu_7dd49032_317029pow_tensor_scalar_kernel_implIN3c108BFloat16ES5_EEvRNS_18TensorIteratorBaseET0_EUlS5_E2_St5arrayIPcLm2EELi4E23TrivialOffsetCalculatorILi1EjESE_NS0_6memory12LoadWithCastILi1EEENSF_13StoreWithCastILi1EEEEEviT_S8_T2_T3_T4_T5_,"a",@progbits
	.sectionflags	@""
	.align	4
.nv.constant0._ZN2at6native27unrolled_elementwise_kernelIZNS0_50_GLOBAL__N__2680c7bb_12_PowKernel_cu_7dd49032_317029pow_tensor_scalar_kernel_implIN3c108BFloat16ES5_EEvRNS_18TensorIteratorBaseET0_EUlS5_E2_St5arrayIPcLm2EELi4E23TrivialOffsetCalculatorILi1EjESE_NS0_6memory12LoadWithCastILi1EEENSF_13StoreWithCastILi1EEEEEviT_S8_T2_T3_T4_T5_:
	.zero		956


//--------------------- .nv.constant0._ZN2at6native18elementwise_kernelILi128ELi4EZNS0_22gpu_kernel_impl_nocastIZNS0_50_GLOBAL__N__2680c7bb_12_PowKernel_cu_7dd49032_317029pow_tensor_scalar_kernel_implIN3c108BFloat16ES6_EEvRNS_18TensorIteratorBaseET0_EUlS6_E2_EEvS8_RKT_EUliE_EEviT1_ --------------------------
	.section	.nv.constant0._ZN2at6native18elementwise_kernelILi128ELi4EZNS0_22gpu_kernel_impl_nocastIZNS0_50_GLOBAL__N__2680c7bb_12_PowKernel_cu_7dd49032_317029pow_tensor_scalar_kernel_implIN3c108BFloat16ES6_EEvRNS_18TensorIteratorBaseET0_EUlS6_E2_EEvS8_RKT_EUliE_EEviT1_,"a",@progbits
	.sectionflags	@""
	.align	4
.nv.constant0._ZN2at6native18elementwise_kernelILi128ELi4EZNS0_22gpu_kernel_impl_nocastIZNS0_50_GLOBAL__N__2680c7bb_12_PowKernel_cu_7dd49032_317029pow_tensor_scalar_kernel_implIN3c108BFloat16ES6_EEvRNS_18TensorIteratorBaseET0_EUlS6_E2_EEvS8_RKT_EUliE_EEviT1_:
	.zero		1448


//--------------------- .nv.constant0._ZN2at6native27unrolled_elementwise_kernelIZNS0_50_GLOBAL__N__2680c7bb_12_PowKernel_cu_7dd49032_317029pow_tensor_scalar_kernel_implIN3c108BFloat16ES5_EEvRNS_18TensorIteratorBaseET0_EUlS5_E2_St5arrayIPcLm2EELi4E23TrivialOffsetCalculatorILi1EjESE_NS0_6memory15LoadWithoutCastENSF_16StoreWithoutCastEEEviT_S8_T2_T3_T4_T5_ --------------------------
	.section	.nv.constant0._ZN2at6native27unrolled_elementwise_kernelIZNS0_50_GLOBAL__N__2680c7bb_12_PowKernel_cu_7dd49032_317029pow_tensor_scalar_kernel_implIN3c108BFloat16ES5_EEvRNS_18TensorIteratorBaseET0_EUlS5_E2_St5arrayIPcLm2EELi4E23TrivialOffsetCalculatorILi1EjESE_NS0_6memory15LoadWithoutCastENSF_16StoreWithoutCastEEEviT_S8_T2_T3_T4_T5_,"a",@progbits
	.sectionflags	@""
	.align	4
.nv.constant0._ZN2at6native27unrolled_elementwise_kernelIZNS0_50_GLOBAL__N__2680c7bb_12_PowKernel_cu_7dd49032_317029pow_tensor_scalar_kernel_implIN3c108BFloat16ES5_EEvRNS_18TensorIteratorBaseET0_EUlS5_E2_St5arrayIPcLm2EELi4E23TrivialOffsetCalculatorILi1EjESE_NS0_6memory15LoadWithoutCastENSF_16StoreWithoutCastEEEviT_S8_T2_T3_T4_T5_:
	.zero		940


//--------------------- .nv.constant0._ZN2at6native29vectorized_elementwise_kernelILi2EZNS0_50_GLOBAL__N__2680c7bb_12_PowKernel_cu_7dd49032_317029pow_tensor_scalar_kernel_implIN3c108BFloat16ES5_EEvRNS_18TensorIteratorBaseET0_EUlS5_E2_St5arrayIPcLm2EEEEviS8_T1_ --------------------------
	.section	.nv.constant0._ZN2at6native29vectorized_elementwise_kernelILi2EZNS0_50_GLOBAL__N__2680c7bb_12_PowKernel_cu_7dd49032_317029pow_tensor_scalar_kernel_implIN3c108BFloat16ES5_EEvRNS_18TensorIteratorBaseET0_EUlS5_E2_St5arrayIPcLm2EEEEviS8_T1_,"a",@progbits
	.sectionflags	@""
	.align	4
.nv.constant0._ZN2at6native29vectorized_elementwise_kernelILi2EZNS0_50_GLOBAL__N__2680c7bb_12_PowKernel_cu_7dd49032_317029pow_tensor_scalar_kernel_implIN3c108BFloat16ES5_EEvRNS_18TensorIteratorBaseET0_EUlS5_E2_St5arrayIPcLm2EEEEviS8_T1_:
	.zero		936


//--------------------- .nv.constant0._ZN2at6native29vectorized_elementwise_kernelILi4EZNS0_50_GLOBAL__N__2680c7bb_12_PowKernel_cu_7dd49032_317029pow_tensor_scalar_kernel_implIN3c108BFloat16ES5_EEvRNS_18TensorIteratorBaseET0_EUlS5_E2_St5arrayIPcLm2EEEEviS8_T1_ --------------------------
	.section	.nv.constant0._ZN2at6native29vectorized_elementwise_kernelILi4EZNS0_50_GLOBAL__N__2680c7bb_12_PowKernel_cu_7dd49032_317029pow_tensor_scalar_kernel_implIN3c108BFloat16ES5_EEvRNS_18TensorIteratorBaseET0_EUlS5_E2_St5arrayIPcLm2EEEEviS8_T1_,"a",@progbits
	.sectionflags	@""
	.align	4
.nv.constant0._ZN2at6native29vectorized_elementwise_kernelILi4EZNS0_50_GLOBAL__N__2680c7bb_12_PowKernel_cu_7dd49032_317029pow_tensor_scalar_kernel_implIN3c108BFloat16ES5_EEvRNS_18TensorIteratorBaseET0_EUlS5_E2_St5arrayIPcLm2EEEEviS8_T1_:
	.zero		936


//--------------------- .nv.constant0._ZN2at6native29vectorized_elementwise_kernelILi8EZNS0_50_GLOBAL__N__2680c7bb_12_PowKernel_cu_7dd49032_317029pow_tensor_scalar_kernel_implIN3c108BFloat16ES5_EEvRNS_18TensorIteratorBaseET0_EUlS5_E2_St5arrayIPcLm2EEEEviS8_T1_ --------------------------
	.section	.nv.constant0._ZN2at6native29vectorized_elementwise_kernelILi8EZNS0_50_GLOBAL__N__2680c7bb_12_PowKernel_cu_7dd49032_317029pow_tensor_scalar_kernel_implIN3c108BFloat16ES5_EEvRNS_18TensorIteratorBaseET0_EUlS5_E2_St5arrayIPcLm2EEEEviS8_T1_,"a",@progbits
	.sectionflags	@""
	.align	4
.nv.constant0._ZN2at6native29vectorized_elementwise_kernelILi8EZNS0_50_GLOBAL__N__2680c7bb_12_PowKernel_cu_7dd49032_317029pow_tensor_scalar_kernel_implIN3c108BFloat16ES5_EEvRNS_18TensorIteratorBaseET0_EUlS5_E2_St5arrayIPcLm2EEEEviS8_T1_:
	.zero		936


//--------------------- .nv.constant0._ZN2at6native18elementwise_kernelILi128ELi4EZNS0_15gpu_kernel_implIZNS0_50_GLOBAL__N__2680c7bb_12_PowKernel_cu_7dd49032_317029pow_tensor_scalar_kernel_implIN3c108BFloat16ES6_EEvRNS_18TensorIteratorBaseET0_EUlS6_E1_EEvS8_RKT_EUliE_EEviT1_ --------------------------
	.section	.nv.constant0._ZN2at6native18elementwise_kernelILi128ELi4EZNS0_15gpu_kernel_implIZNS0_50_GLOBAL__N__2680c7bb_12_PowKernel_cu_7dd49032_317029pow_tensor_scalar_kernel_implIN3c108BFloat16ES6_EEvRNS_18TensorIteratorBaseET0_EUlS6_E1_EEvS8_RKT_EUliE_EEviT1_,"a",@progbits
	.sectionflags	@""
	.align	4
.nv.constant0._ZN2at6native18elementwise_kernelILi128ELi4EZNS0_15gpu_kernel_implIZNS0_50_GLOBAL__N__2680c7bb_12_PowKernel_cu_7dd49032_317029pow_tensor_scalar_kernel_implIN3c108BFloat16ES6_EEvRNS_18TensorIteratorBaseET0_EUlS6_E1_EEvS8_RKT_EUliE_EEviT1_:
	.zero		1448


//--------------------- .nv.constant0._ZN2at6native27unrolled_elementwise_kernelIZNS0_50_GLOBAL__N__2680c7bb_12_PowKernel_cu_7dd49032_317029pow_tensor_scalar_kernel_implIN3c108BFloat16ES5_EEvRNS_18TensorIteratorBaseET0_EUlS5_E1_St5arrayIPcLm2EELi4E23TrivialOffsetCalculatorILi1EjESE_NS0_6memory12LoadWithCastILi1EEENSF_13StoreWithCastILi1EEEEEviT_S8_T2_T3_T4_T5_ --------------------------
	.section	.nv.constant0._ZN2at6native27unrolled_elementwise_kernelIZNS0_50_GLOBAL__N__2680c7bb_12_PowKernel_cu_7dd49032_317029pow_tensor_scalar_kernel_implIN3c108BFloat16ES5_EEvRNS_18TensorIteratorBaseET0_EUlS5_E1_St5arrayIPcLm2EELi4E23TrivialOffsetCalculatorILi1EjESE_NS0_6memory12LoadWithCastILi1EEENSF_13StoreWithCastILi1EEEEEviT_S8_T2_T3_T4_T5_,"a",@progbits
	.sectionflags	@""
	.align	4
.nv.constant0._ZN2at6native27unrolled_elementwise_kernelIZNS0_50_GLOBAL__N__2680c7bb_12_PowKernel_cu_7dd49032_317029pow_tensor_scalar_kernel_implIN3c108BFloat16ES5_EEvRNS_18TensorIteratorBaseET0_EUlS5_E1_St5arrayIPcLm2EELi4E23TrivialOffsetCalculatorILi1EjESE_NS0_6memory12LoadWithCastILi1EEENSF_13StoreWithCastILi1EEEEEviT_S8_T2_T3_T4_T5_:
	.zero		948


//--------------------- .nv.constant0._ZN2at6native18elementwise_kernelILi128ELi4EZNS0_22gpu_kernel_impl_nocastIZNS0_50_GLOBAL__N__2680c7bb_12_PowKernel_cu_7dd49032_317029pow_tensor_scalar_kernel_implIN3c108BFloat16ES6_EEvRNS_18TensorIteratorBaseET0_EUlS6_E1_EEvS8_RKT_EUliE_EEviT1_ --------------------------
	.section	.nv.constant0._ZN2at6native18elementwise_kernelILi128ELi4EZNS0_22gpu_kernel_impl_nocastIZNS0_50_GLOBAL__N__2680c7bb_12_PowKernel_cu_7dd49032_317029pow_tensor_scalar_kernel_implIN3c108BFloat16ES6_EEvRNS_18TensorIteratorBaseET0_EUlS6_E1_EEvS8_RKT_EUliE_EEviT1_,"a",@progbits
	.sectionflags	@""
	.align	4
.nv.constant0._ZN2at6native18elementwise_kernelILi128ELi4EZNS0_22gpu_kernel_impl_nocastIZNS0_50_GLOBAL__N__2680c7bb_12_PowKernel_cu_7dd49032_317029pow_tensor_scalar_kernel_implIN3c108BFloat16ES6_EEvRNS_18TensorIteratorBaseET0_EUlS6_E1_EEvS8_RKT_EUliE_EEviT1_:
	.zero		1440


//--------------------- .nv.constant0._ZN2at6native27unrolled_elementwise_kernelIZNS0_50_GLOBAL__N__2680c7bb_12_PowKernel_cu_7dd49032_317029pow_tensor_scalar_kernel_implIN3c108BFloat16ES5_EEvRNS_18TensorIteratorBaseET0_EUlS5_E1_St5arrayIPcLm2EELi4E23TrivialOffsetCalculatorILi1EjESE_NS0_6memory15LoadWithoutCastENSF_16StoreWithoutCastEEEviT_S8_T2_T3_T4_T5_ --------------------------
	.section	.nv.constant0._ZN2at6native27unrolled_elementwise_kernelIZNS0_50_GLOBAL__N__2680c7bb_12_PowKernel_cu_7dd49032_317029pow_tensor_scalar_kernel_implIN3c108BFloat16ES5_EEvRNS_18TensorIteratorBaseET0_EUlS5_E1_St5arrayIPcLm2EELi4E23TrivialOffsetCalculatorILi1EjESE_NS0_6memory15LoadWithoutCastENSF_16StoreWithoutCastEEEviT_S8_T2_T3_T4_T5_,"a",@progbits
	.sectionflags	@""
	.align	4
.nv.constant0._ZN2at6native27unrolled_elementwise_kernelIZNS0_50_GLOBAL__N__2680c7bb_12_PowKernel_cu_7dd49032_317029pow_tensor_scalar_kernel_implIN3c108BFloat16ES5_EEvRNS_18TensorIteratorBaseET0_EUlS5_E1_St5arrayIPcLm2EELi4E23TrivialOffsetCalculatorILi1EjESE_NS0_6memory15LoadWithoutCastENSF_16StoreWithoutCastEEEviT_S8_T2_T3_T4_T5_:
	.zero		932


//--------------------- .nv.constant0._ZN2at6native29vectorized_elementwise_kernelILi2EZNS0_50_GLOBAL__N__2680c7bb_12_PowKernel_cu_7dd49032_317029pow_tensor_scalar_kernel_implIN3c108BFloat16ES5_EEvRNS_18TensorIteratorBaseET0_EUlS5_E1_St5arrayIPcLm2EEEEviS8_T1_ --------------------------
	.section	.nv.constant0._ZN2at6native29vectorized_elementwise_kernelILi2EZNS0_50_GLOBAL__N__2680c7bb_12_PowKernel_cu_7dd49032_317029pow_tensor_scalar_kernel_implIN3c108BFloat16ES5_EEvRNS_18TensorIteratorBaseET0_EUlS5_E1_St5arrayIPcLm2EEEEviS8_T1_,"a",@progbits
	.sectionflags	@""
	.align	4
.nv.constant0._ZN2at6native29vectorized_elementwise_kernelILi2EZNS0_50_GLOBAL__N__2680c7bb_12_PowKernel_cu_7dd49032_317029pow_tensor_scalar_kernel_implIN3c108BFloat16ES5_EEvRNS_18TensorIteratorBaseET0_EUlS5_E1_St5arrayIPcLm2EEEEviS8_T1_:
	.zero		928


//--------------------- .nv.constant0._ZN2at6native29vectorized_elementwise_kernelILi4EZNS0_50_GLOBAL__N__2680c7bb_12_PowKernel_cu_7dd49032_317029pow_tensor_scalar_kernel_implIN3c108BFloat16ES5_EEvRNS_18TensorIteratorBaseET0_EUlS5_E1_St5arrayIPcLm2EEEEviS8_T1_ --------------------------
	.section	.nv.constant0._ZN2at6native29vectorized_elementwise_kernelILi4EZNS0_50_GLOBAL__N__2680c7bb_12_PowKernel_cu_7dd49032_317029pow_tensor_scalar_kernel_implIN3c108BFloat16ES5_EEvRNS_18TensorIteratorBaseET0_EUlS5_E1_St5arrayIPcLm2EEEEviS8_T1_,"a",@progbits
	.sectionflags	@""
	.align	4
.nv.constant0._ZN2at6native29vectorized_elementwise_kernelILi4EZNS0_50_GLOBAL__N__2680c7bb_12_PowKernel_cu_7dd49032_317029pow_tensor_scalar_kernel_implIN3c108BFloat16ES5_EEvRNS_18TensorIteratorBaseET0_EUlS5_E1_St5arrayIPcLm2EEEEviS8_T1_:
	.zero		928


//--------------------- .nv.constant0._ZN2at6native29vectorized_elementwise_kernelILi8EZNS0_50_GLOBAL__N__2680c7bb_12_PowKernel_cu_7dd49032_317029pow_tensor_scalar_kernel_implIN3c108BFloat16ES5_EEvRNS_18TensorIteratorBaseET0_EUlS5_E1_St5arrayIPcLm2EEEEviS8_T1_ --------------------------
	.section	.nv.constant0._ZN2at6native29vectorized_elementwise_kernelILi8EZNS0_50_GLOBAL__N__2680c7bb_12_PowKernel_cu_7dd49032_317029pow_tensor_scalar_kernel_implIN3c108BFloat16ES5_EEvRNS_18TensorIteratorBaseET0_EUlS5_E1_St5arrayIPcLm2EEEEviS8_T1_,"a",@progbits
	.sectionflags	@""
	.align	4
.nv.constant0._ZN2at6native29vectorized_elementwise_kernelILi8EZNS0_50_GLOBAL__N__2680c7bb_12_PowKernel_cu_7dd49032_317029pow_tensor_scalar_kernel_implIN3c108BFloat16ES5_EEvRNS_18TensorIteratorBaseET0_EUlS5_E1_St5arrayIPcLm2EEEEviS8_T1_:
	.zero		928


//--------------------- .nv.constant0._ZN2at6native18elementwise_kernelILi128ELi4EZNS0_15gpu_kernel_implIZNS0_50_GLOBAL__N__2680c7bb_12_PowKernel_cu_7dd49032_317029pow_tensor_scalar_kernel_implIN3c108BFloat16ES6_EEvRNS_18TensorIteratorBaseET0_EUlS6_E0_EEvS8_RKT_EUliE_EEviT1_ --------------------------
	.section	.nv.constant0._ZN2at6native18elementwise_kernelILi128ELi4EZNS0_15gpu_kernel_implIZNS0_50_GLOBAL__N__2680c7bb_12_PowKernel_cu_7dd49032_317029pow_tensor_scalar_kernel_implIN3c108BFloat16ES6_EEvRNS_18TensorIteratorBaseET0_EUlS6_E0_EEvS8_RKT_EUliE_EEviT1_,"a",@progbits
	.sectionflags	@""
	.align	4
.nv.constant0._ZN2at6native18elementwise_kernelILi128ELi4EZNS0_15gpu_kernel_implIZNS0_50_GLOBAL__N__2680c7bb_12_PowKernel_cu_7dd49032_317029pow_tensor_scalar_kernel_implIN3c108BFloat16ES6_EEvRNS_18TensorIteratorBaseET0_EUlS6_E0_EEvS8_RKT_EUliE_EEviT1_:
	.zero		1448


//--------------------- .nv.constant0._ZN2at6native27unrolled_elementwise_kernelIZNS0_50_GLOBAL__N__2680c7bb_12_PowKernel_cu_7dd49032_317029pow_tensor_scalar_kernel_implIN3c108BFloat16ES5_EEvRNS_18TensorIteratorBaseET0_EUlS5_E0_St5arrayIPcLm2EELi4E23TrivialOffsetCalculatorILi1EjESE_NS0_6memory12LoadWithCastILi1EEENSF_13StoreWithCastILi1EEEEEviT_S8_T2_T3_T4_T5_ --------------------------
	.section	.nv.constant0._ZN2at6native27unrolled_elementwise_kernelIZNS0_50_GLOBAL__N__2680c7bb_12_PowKernel_cu_7dd49032_317029pow_tensor_scalar_kernel_implIN3c108BFloat16ES5_EEvRNS_18TensorIteratorBaseET0_EUlS5_E0_St5arrayIPcLm2EELi4E23TrivialOffsetCalculatorILi1EjESE_NS0_6memory12LoadWithCastILi1EEENSF_13StoreWithCastILi1EEEEEviT_S8_T2_T3_T4_T5_,"a",@progbits
	.sectionflags	@""
	.align	4
.nv.constant0._ZN2at6native27unrolled_elementwise_kernelIZNS0_50_GLOBAL__N__2680c7bb_12_PowKernel_cu_7dd49032_317029pow_tensor_scalar_kernel_implIN3c108BFloat16ES5_EEvRNS_18TensorIteratorBaseET0_EUlS5_E0_St5arrayIPcLm2EELi4E23TrivialOffsetCalculatorILi1EjESE_NS0_6memory12LoadWithCastILi1EEENSF_13StoreWithCastILi1EEEEEviT_S8_T2_T3_T4_T5_:
	.zero		948


//--------------------- .nv.constant0._ZN2at6native18elementwise_kernelILi128ELi4EZNS0_22gpu_kernel_impl_nocastIZNS0_50_GLOBAL__N__2680c7bb_12_PowKernel_cu_7dd49032_317029pow_tensor_scalar_kernel_implIN3c108BFloat16ES6_EEvRNS_18TensorIteratorBaseET0_EUlS6_E0_EEvS8_RKT_EUliE_EEviT1_ --------------------------
	.section	.nv.constant0._ZN2at6native18elementwise_kernelILi128ELi4EZNS0_22gpu_kernel_impl_nocastIZNS0_50_GLOBAL__N__2680c7bb_12_PowKernel_cu_7dd49032_317029pow_tensor_scalar_kernel_implIN3c108BFloat16ES6_EEvRNS_18TensorIteratorBaseET0_EUlS6_E0_EEvS8_RKT_EUliE_EEviT1_,"a",@progbits
	.sectionflags	@""
	.align	4
.nv.constant0._ZN2at6native18elementwise_kernelILi128ELi4EZNS0_22gpu_kernel_impl_nocastIZNS0_50_GLOBAL__N__2680c7bb_12_PowKernel_cu_7dd49032_317029pow_tensor_scalar_kernel_implIN3c108BFloat16ES6_EEvRNS_18TensorIteratorBaseET0_EUlS6_E0_EEvS8_RKT_EUliE_EEviT1_:
	.zero		1440


//--------------------- .nv.constant0._ZN2at6native27unrolled_elementwise_kernelIZNS0_50_GLOBAL__N__2680c7bb_12_PowKernel_cu_7dd49032_317029pow_tensor_scalar_kernel_implIN3c108BFloat16ES5_EEvRNS_18TensorIteratorBaseET0_EUlS5_E0_St5arrayIPcLm2EELi4E23TrivialOffsetCalculatorILi1EjESE_NS0_6memory15LoadWithoutCastENSF_16StoreWithoutCastEEEviT_S8_T2_T3_T4_T5_ --------------------------
	.section	.nv.constant0._ZN2at6native27unrolled_elementwise_kernelIZNS0_50_GLOBAL__N__2680c7bb_12_PowKernel_cu_7dd49032_317029pow_tensor_scalar_kernel_implIN3c108BFloat16ES5_EEvRNS_18TensorIteratorBaseET0_EUlS5_E0_St5arrayIPcLm2EELi4E23TrivialOffsetCalculatorILi1EjESE_NS0_6memory15LoadWithoutCastENSF_16StoreWithoutCastEEEviT_S8_T2_T3_T4_T5_,"a",@progbits
	.sectionflags	@""
	.align	4
.nv.constant0._ZN2at6native27unrolled_elementwise_kernelIZNS0_50_GLOBAL__N__2680c7bb_12_PowKernel_cu_7dd49032_317029pow_tensor_scalar_kernel_implIN3c108BFloat16ES5_EEvRNS_18TensorIteratorBaseET0_EUlS5_E0_St5arrayIPcLm2EELi4E23TrivialOffsetCalculatorILi1EjESE_NS0_6memory15LoadWithoutCastENSF_16StoreWithoutCastEEEviT_S8_T2_T3_T4_T5_:
	.zero		932


//--------------------- .nv.constant0._ZN2at6native29vectorized_elementwise_kernelILi2EZNS0_50_GLOBAL__N__2680c7bb_12_PowKernel_cu_7dd49032_317029pow_tensor_scalar_kernel_implIN3c108BFloat16ES5_EEvRNS_18TensorIteratorBaseET0_EUlS5_E0_St5arrayIPcLm2EEEEviS8_T1_ --------------------------
	.section	.nv.constant0._ZN2at6native29vectorized_elementwise_kernelILi2EZNS0_50_GLOBAL__N__2680c7bb_12_PowKernel_cu_7dd49032_317029pow_tensor_scalar_kernel_implIN3c108BFloat16ES5_EEvRNS_18TensorIteratorBaseET0_EUlS5_E0_St5arrayIPcLm2EEEEviS8_T1_,"a",@progbits
	.sectionflags	@""
	.align	4
.nv.constant0._ZN2at6native29vectorized_elementwise_kernelILi2EZNS0_50_GLOBAL__N__2680c7bb_12_PowKernel_cu_7dd49032_317029pow_tensor_scalar_kernel_implIN3c108BFloat16ES5_EEvRNS_18TensorIteratorBaseET0_EUlS5_E0_St5arrayIPcLm2EEEEviS8_T1_:
	.zero		928


//--------------------- .nv.constant0._ZN2at6native29vectorized_elementwise_kernelILi4EZNS0_50_GLOBAL__N__2680c7bb_12_PowKernel_cu_7dd49032_317029pow_tensor_scalar_kernel_implIN3c108BFloat16ES5_EEvRNS_18TensorIteratorBaseET0_EUlS5_E0_St5arrayIPcLm2EEEEviS8_T1_ --------------------------
	.section	.nv.constant0._ZN2at6native29vectorized_elementwise_kernelILi4EZNS0_50_GLOBAL__N__2680c7bb_12_PowKernel_cu_7dd49032_317029pow_tensor_scalar_kernel_implIN3c108BFloat16ES5_EEvRNS_18TensorIteratorBaseET0_EUlS5_E0_St5arrayIPcLm2EEEEviS8_T1_,"a",@progbits
	.sectionflags	@""
	.align	4
.nv.constant0._ZN2at6native29vectorized_elementwise_kernelILi4EZNS0_50_GLOBAL__N__2680c7bb_12_PowKernel_cu_7dd49032_317029pow_tensor_scalar_kernel_implIN3c108BFloat16ES5_EEvRNS_18TensorIteratorBaseET0_EUlS5_E0_St5arrayIPcLm2EEEEviS8_T1_:
	.zero		928


//--------------------- .nv.constant0._ZN2at6native29vectorized_elementwise_kernelILi8EZNS0_50_GLOBAL__N__2680c7bb_12_PowKernel_cu_7dd49032_317029pow_tensor_scalar_kernel_implIN3c108BFloat16ES5_EEvRNS_18TensorIteratorBaseET0_EUlS5_E0_St5arrayIPcLm2EEEEviS8_T1_ --------------------------
	.section	.nv.constant0._ZN2at6native29vectorized_elementwise_kernelILi8EZNS0_50_GLOBAL__N__2680c7bb_12_PowKernel_cu_7dd49032_317029pow_tensor_scalar_kernel_implIN3c108BFloat16ES5_EEvRNS_18TensorIteratorBaseET0_EUlS5_E0_St5arrayIPcLm2EEEEviS8_T1_,"a",@progbits
	.sectionflags	@""
	.align	4
.nv.constant0._ZN2at6native29vectorized_elementwise_kernelILi8EZNS0_50_GLOBAL__N__2680c7bb_12_PowKernel_cu_7dd49032_317029pow_tensor_scalar_kernel_implIN3c108BFloat16ES5_EEvRNS_18TensorIteratorBaseET0_EUlS5_E0_St5arrayIPcLm2EEEEviS8_T1_:
	.zero		928


//--------------------- .nv.constant0._ZN2at6native18elementwise_kernelILi128ELi4EZNS0_15gpu_kernel_implIZNS0_50_GLOBAL__N__2680c7bb_12_PowKernel_cu_7dd49032_317029pow_tensor_scalar_kernel_implIN3c108BFloat16ES6_EEvRNS_18TensorIteratorBaseET0_EUlS6_E_EEvS8_RKT_EUliE_EEviT1_ --------------------------
	.section	.nv.constant0._ZN2at6native18elementwise_kernelILi128ELi4EZNS0_15gpu_kernel_implIZNS0_50_GLOBAL__N__2680c7bb_12_PowKernel_cu_7dd49032_317029pow_tensor_scalar_kernel_implIN3c108BFloat16ES6_EEvRNS_18TensorIteratorBaseET0_EUlS6_E_EEvS8_RKT_EUliE_EEviT1_,"a",@progbits
	.sectionflags	@""
	.align	4
.nv.constant0._ZN2at6native18elementwise_kernelILi128ELi4EZNS0_15gpu_kernel_implIZNS0_50_GLOBAL__N__2680c7bb_12_PowKernel_cu_7dd49032_317029pow_tensor_scalar_kernel_implIN3c108BFloat16ES6_EEvRNS_18TensorIteratorBaseET0_EUlS6_E_EEvS8_RKT_EUliE_EEviT1_:
	.zero		1448


//--------------------- .nv.constant0._ZN2at6native27unrolled_elementwise_kernelIZNS0_50_GLOBAL__N__2680c7bb_12_PowKernel_cu_7dd49032_317029pow_tensor_scalar_kernel_implIN3c108BFloat16ES5_EEvRNS_18TensorIteratorBaseET0_EUlS5_E_St5arrayIPcLm2EELi4E23TrivialOffsetCalculatorILi1EjESE_NS0_6memory12LoadWithCastILi1EEENSF_13StoreWithCastILi1EEEEEviT_S8_T2_T3_T4_T5_ --------------------------
	.section	.nv.constant0._ZN2at6native27unrolled_elementwise_kernelIZNS0_50_GLOBAL__N__2680c7bb_12_PowKernel_cu_7dd49032_317029pow_tensor_scalar_kernel_implIN3c108BFloat16ES5_EEvRNS_18TensorIteratorBaseET0_EUlS5_E_St5arrayIPcLm2EELi4E23TrivialOffsetCalculatorILi1EjESE_NS0_6memory12LoadWithCastILi1EEENSF_13StoreWithCastILi1EEEEEviT_S8_T2_T3_T4_T5_,"a",@progbits
	.sectionflags	@""
	.align	4
.nv.constant0._ZN2at6native27unrolled_elementwise_kernelIZNS0_50_GLOBAL__N__2680c7bb_12_PowKernel_cu_7dd49032_317029pow_tensor_scalar_kernel_implIN3c108BFloat16ES5_EEvRNS_18TensorIteratorBaseET0_EUlS5_E_St5arrayIPcLm2EELi4E23TrivialOffsetCalculatorILi1EjESE_NS0_6memory12LoadWithCastILi1EEENSF_13StoreWithCastILi1EEEEEviT_S8_T2_T3_T4_T5_:
	.zero		948


//--------------------- .nv.constant0._ZN2at6native18elementwise_kernelILi128ELi4EZNS0_22gpu_kernel_impl_nocastIZNS0_50_GLOBAL__N__2680c7bb_12_PowKernel_cu_7dd49032_317029pow_tensor_scalar_kernel_implIN3c108BFloat16ES6_EEvRNS_18TensorIteratorBaseET0_EUlS6_E_EEvS8_RKT_EUliE_EEviT1_ --------------------------
	.section	.nv.constant0._ZN2at6native18elementwise_kernelILi128ELi4EZNS0_22gpu_kernel_impl_nocastIZNS0_50_GLOBAL__N__2680c7bb_12_PowKernel_cu_7dd49032_317029pow_tensor_scalar_kernel_implIN3c108BFloat16ES6_EEvRNS_18TensorIteratorBaseET0_EUlS6_E_EEvS8_RKT_EUliE_EEviT1_,"a",@progbits
	.sectionflags	@""
	.align	4
.nv.constant0._ZN2at6native18elementwise_kernelILi128ELi4EZNS0_22gpu_kernel_impl_nocastIZNS0_50_GLOBAL__N__2680c7bb_12_PowKernel_cu_7dd49032_317029pow_tensor_scalar_kernel_implIN3c108BFloat16ES6_EEvRNS_18TensorIteratorBaseET0_EUlS6_E_EEvS8_RKT_EUliE_EEviT1_:
	.zero		1440


//--------------------- .nv.constant0._ZN2at6native27unrolled_elementwise_kernelIZNS0_50_GLOBAL__N__2680c7bb_12_PowKernel_cu_7dd49032_317029pow_tensor_scalar_kernel_implIN3c108BFloat16ES5_EEvRNS_18TensorIteratorBaseET0_EUlS5_E_St5arrayIPcLm2EELi4E23TrivialOffsetCalculatorILi1EjESE_NS0_6memory15LoadWithoutCastENSF_16StoreWithoutCastEEEviT_S8_T2_T3_T4_T5_ --------------------------
	.section	.nv.constant0._ZN2at6native27unrolled_elementwise_kernelIZNS0_50_GLOBAL__N__2680c7bb_12_PowKernel_cu_7dd49032_317029pow_tensor_scalar_kernel_implIN3c108BFloat16ES5_EEvRNS_18TensorIteratorBaseET0_EUlS5_E_St5arrayIPcLm2EELi4E23TrivialOffsetCalculatorILi1EjESE_NS0_6memory15LoadWithoutCastENSF_16StoreWithoutCastEEEviT_S8_T2_T3_T4_T5_,"a",@progbits
	.sectionflags	@""
	.align	4
.nv.constant0._ZN2at6native27unrolled_elementwise_kernelIZNS0_50_GLOBAL__N__2680c7bb_12_PowKernel_cu_7dd49032_317029pow_tensor_scalar_kernel_implIN3c108BFloat16ES5_EEvRNS_18TensorIteratorBaseET0_EUlS5_E_St5arrayIPcLm2EELi4E23TrivialOffsetCalculatorILi1EjESE_NS0_6memory15LoadWithoutCastENSF_16StoreWithoutCastEEEviT_S8_T2_T3_T4_T5_:
	.zero		932


//--------------------- .nv.constant0._ZN2at6native29vectorized_elementwise_kernelILi2EZNS0_50_GLOBAL__N__2680c7bb_12_PowKernel_cu_7dd49032_317029pow_tensor_scalar_kernel_implIN3c108BFloat16ES5_EEvRNS_18TensorIteratorBaseET0_EUlS5_E_St5arrayIPcLm2EEEEviS8_T1_ --------------------------
	.section	.nv.constant0._ZN2at6native29vectorized_elementwise_kernelILi2EZNS0_50_GLOBAL__N__2680c7bb_12_PowKernel_cu_7dd49032_317029pow_tensor_scalar_kernel_implIN3c108BFloat16ES5_EEvRNS_18TensorIteratorBaseET0_EUlS5_E_St5arrayIPcLm2EEEEviS8_T1_,"a",@progbits
	.sectionflags	@""
	.align	4
.nv.constant0._ZN2at6native29vectorized_elementwise_kernelILi2EZNS0_50_GLOBAL__N__2680c7bb_12_PowKernel_cu_7dd49032_317029pow_tensor_scalar_kernel_implIN3c108BFloat16ES5_EEvRNS_18TensorIteratorBaseET0_EUlS5_E_St5arrayIPcLm2EEEEviS8_T1_:
	.zero		928


//--------------------- .nv.constant0._ZN2at6native29vectorized_elementwise_kernelILi4EZNS0_50_GLOBAL__N__2680c7bb_12_PowKernel_cu_7dd49032_317029pow_tensor_scalar_kernel_implIN3c108BFloat16ES5_EEvRNS_18TensorIteratorBaseET0_EUlS5_E_St5arrayIPcLm2EEEEviS8_T1_ --------------------------
	.section	.nv.constant0._ZN2at6native29vectorized_elementwise_kernelILi4EZNS0_50_GLOBAL__N__2680c7bb_12_PowKernel_cu_7dd49032_317029pow_tensor_scalar_kernel_implIN3c108BFloat16ES5_EEvRNS_18TensorIteratorBaseET0_EUlS5_E_St5arrayIPcLm2EEEEviS8_T1_,"a",@progbits
	.sectionflags	@""
	.align	4
.nv.constant0._ZN2at6native29vectorized_elementwise_kernelILi4EZNS0_50_GLOBAL__N__2680c7bb_12_PowKernel_cu_7dd49032_317029pow_tensor_scalar_kernel_implIN3c108BFloat16ES5_EEvRNS_18TensorIteratorBaseET0_EUlS5_E_St5arrayIPcLm2EEEEviS8_T1_:
	.zero		928


//--------------------- .nv.constant0._ZN2at6native29vectorized_elementwise_kernelILi8EZNS0_50_GLOBAL__N__2680c7bb_12_PowKernel_cu_7dd49032_317029pow_tensor_scalar_kernel_implIN3c108BFloat16ES5_EEvRNS_18TensorIteratorBaseET0_EUlS5_E_St5arrayIPcLm2EEEEviS8_T1_ --------------------------
	.section	.nv.constant0._ZN2at6native29vectorized_elementwise_kernelILi8EZNS0_50_GLOBAL__N__2680c7bb_12_PowKernel_cu_7dd49032_317029pow_tensor_scalar_kernel_implIN3c108BFloat16ES5_EEvRNS_18TensorIteratorBaseET0_EUlS5_E_St5arrayIPcLm2EEEEviS8_T1_,"a",@progbits
	.sectionflags	@""
	.align	4
.nv.constant0._ZN2at6native29vectorized_elementwise_kernelILi8EZNS0_50_GLOBAL__N__2680c7bb_12_PowKernel_cu_7dd49032_317029pow_tensor_scalar_kernel_implIN3c108BFloat16ES5_EEvRNS_18TensorIteratorBaseET0_EUlS5_E_St5arrayIPcLm2EEEEviS8_T1_:
	.zero		928


//--------------------- .nv.constant0._ZN2at6native18elementwise_kernelILi128ELi4EZNS0_15gpu_kernel_implIZNS0_50_GLOBAL__N__2680c7bb_12_PowKernel_cu_7dd49032_317029pow_tensor_scalar_kernel_implIN3c104HalfES6_EEvRNS_18TensorIteratorBaseET0_EUlS6_E2_EEvS8_RKT_EUliE_EEviT1_ --------------------------
	.section	.nv.constant0._ZN2at6native18elementwise_kernelILi128ELi4EZNS0_15gpu_kernel_implIZNS0_50_GLOBAL__N__2680c7bb_12_PowKernel_cu_7dd49032_317029pow_tensor_scalar_kernel_implIN3c104HalfES6_EEvRNS_18TensorIteratorBaseET0_EUlS6_E2_EEvS8_RKT_EUliE_EEviT1_,"a",@progbits
	.sectionflags	@""
	.align	4
.nv.constant0._ZN2at6native18elementwise_kernelILi128ELi4EZNS0_15gpu_kernel_implIZNS0_50_GLOBAL__N__2680c7bb_12_PowKernel_cu_7dd49032_317029pow_tensor_scalar_kernel_implIN3c104HalfES6_EEvRNS_18TensorIteratorBaseET0_EUlS6_E2_EEvS8_RKT_EUliE_EEviT1_:
	.zero		1456


//--------------------- .nv.constant0._ZN2at6native27unrolled_elementwise_kernelIZNS0_50_GLOBAL__N__2680c7bb_12_PowKernel_cu_7dd49032_317029pow_tensor_scalar_kernel_implIN3c104HalfES5_EEvRNS_18TensorIteratorBaseET0_EUlS5_E2_St5arrayIPcLm2EELi4E23TrivialOffsetCalculatorILi1EjESE_NS0_6memory12LoadWithCastILi1EEENSF_13StoreWithCastILi1EEEEEviT_S8_T2_T3_T4_T5_ --------------------------
	.section	.nv.constant0._ZN2at6native27unrolled_elementwise_kernelIZNS0_50_GLOBAL__N__2680c7bb_12_PowKernel_cu_7dd49032_317029pow_tensor_scalar_kernel_implIN3c104HalfES5_EEvRNS_18TensorIteratorBaseET0_EUlS5_E2_St5arrayIPcLm2EELi4E23TrivialOffsetCalculatorILi1EjESE_NS0_6memory12LoadWithCastILi1EEENSF_13StoreWithCastILi1EEEEEviT_S8_T2_T3_T4_T5_,"a",@progbits
	.sectionflags	@""
	.align	4
.nv.constant0._ZN2at6native27unrolled_elementwise_kernelIZNS0_50_GLOBAL__N__2680c7bb_12_PowKernel_cu_7dd49032_317029pow_tensor_scalar_kernel_implIN3c104HalfES5_EEvRNS_18TensorIteratorBaseET0_EUlS5_E2_St5arrayIPcLm2EELi4E23TrivialOffsetCalculatorILi1EjESE_NS0_6memory12LoadWithCastILi1EEENSF_13StoreWithCastILi1EEEEEviT_S8_T2_T3_T4_T5_:
	.zero		956


//--------------------- .nv.constant0._ZN2at6native18elementwise_kernelILi128ELi4EZNS0_22gpu_kernel_impl_nocastIZNS0_50_GLOBAL__N__2680c7bb_12_PowKernel_cu_7dd49032_317029pow_tensor_scalar_kernel_implIN3c104HalfES6_EEvRNS_18TensorIteratorBaseET0_EUlS6_E2_EEvS8_RKT_EUliE_EEviT1_ --------------------------
	.section	.nv.constant0._ZN2at6native18elementwise_kernelILi128ELi4EZNS0_22gpu_kernel_impl_nocastIZNS0_50_GLOBAL__N__2680c7bb_12_PowKernel_cu_7dd49032_317029pow_tensor_scalar_kernel_implIN3c104HalfES6_EEvRNS_18TensorIteratorBaseET0_EUlS6_E2_EEvS8_RKT_EUliE_EEviT1_,"a",@progbits
	.sectionflags	@""
	.align	4
.nv.constant0._ZN2at6native18elementwise_kernelILi128ELi4EZNS0_22gpu_kernel_impl_nocastIZNS0_50_GLOBAL__N__2680c7bb_12_PowKernel_cu_7dd49032_317029pow_tensor_scalar_kernel_implIN3c104HalfES6_EEvRNS_18TensorIteratorBaseET0_EUlS6_E2_EEvS8_RKT_EUliE_EEviT1_:
	.zero		1448


//--------------------- .nv.constant0._ZN2at6native27unrolled_elementwise_kernelIZNS0_50_GLOBAL__N__2680c7bb_12_PowKernel_cu_7dd49032_317029pow_tensor_scalar_kernel_implIN3c104HalfES5_EEvRNS_18TensorIteratorBaseET0_EUlS5_E2_St5arrayIPcLm2EELi4E23TrivialOffsetCalculatorILi1EjESE_NS0_6memory15LoadWithoutCastENSF_16StoreWithoutCastEEEviT_S8_T2_T3_T4_T5_ --------------------------
	.section	.nv.constant0._ZN2at6native27unrolled_elementwise_kernelIZNS0_50_GLOBAL__N__2680c7bb_12_PowKernel_cu_7dd49032_317029pow_tensor_scalar_kernel_implIN3c104HalfES5_EEvRNS_18TensorIteratorBaseET0_EUlS5_E2_St5arrayIPcLm2EELi4E23TrivialOffsetCalculatorILi1EjESE_NS0_6memory15LoadWithoutCastENSF_16StoreWithoutCastEEEviT_S8_T2_T3_T4_T5_,"a",@progbits
	.sectionflags	@""
	.align	4
.nv.constant0._ZN2at6native27unrolled_elementwise_kernelIZNS0_50_GLOBAL__N__2680c7bb_12_PowKernel_cu_7dd49032_317029pow_tensor_scalar_kernel_implIN3c104HalfES5_EEvRNS_18TensorIteratorBaseET0_EUlS5_E2_St5arrayIPcLm2EELi4E23TrivialOffsetCalculatorILi1EjESE_NS0_6memory15LoadWithoutCastENSF_16StoreWithoutCastEEEviT_S8_T2_T3_T4_T5_:
	.zero		940


//--------------------- .nv.constant0._ZN2at6native29vectorized_elementwise_kernelILi2EZNS0_50_GLOBAL__N__2680c7bb_12_PowKernel_cu_7dd49032_317029pow_tensor_scalar_kernel_implIN3c104HalfES5_EEvRNS_18TensorIteratorBaseET0_EUlS5_E2_St5arrayIPcLm2EEEEviS8_T1_ --------------------------
	.section	.nv.constant0._ZN2at6native29vectorized_elementwise_kernelILi2EZNS0_50_GLOBAL__N__2680c7bb_12_PowKernel_cu_7dd49032_317029pow_tensor_scalar_kernel_implIN3c104HalfES5_EEvRNS_18TensorIteratorBaseET0_EUlS5_E2_St5arrayIPcLm2EEEEviS8_T1_,"a",@progbits
	.sectionflags	@""
	.align	4
.nv.constant0._ZN2at6native29vectorized_elementwise_kernelILi2EZNS0_50_GLOBAL__N__2680c7bb_12_PowKernel_cu_7dd49032_317029pow_tensor_scalar_kernel_implIN3c104HalfES5_EEvRNS_18TensorIteratorBaseET0_EUlS5_E2_St5arrayIPcLm2EEEEviS8_T1_:
	.zero		936


//--------------------- .nv.constant0._ZN2at6native29vectorized_elementwise_kernelILi4EZNS0_50_GLOBAL__N__2680c7bb_12_PowKernel_cu_7dd49032_317029pow_tensor_scalar_kernel_implIN3c104HalfES5_EEvRNS_18TensorIteratorBaseET0_EUlS5_E2_St5arrayIPcLm2EEEEviS8_T1_ --------------------------
	.section	.nv.constant0._ZN2at6native29vectorized_elementwise_kernelILi4EZNS0_50_GLOBAL__N__2680c7bb_12_PowKernel_cu_7dd49032_317029pow_tensor_scalar_kernel_implIN3c104HalfES5_EEvRNS_18TensorIteratorBaseET0_EUlS5_E2_St5arrayIPcLm2EEEEviS8_T1_,"a",@progbits
	.sectionflags	@""
	.align	4
.nv.constant0._ZN2at6native29vectorized_elementwise_kernelILi4EZNS0_50_GLOBAL__N__2680c7bb_12_PowKernel_cu_7dd49032_317029pow_tensor_scalar_kernel_implIN3c104HalfES5_EEvRNS_18TensorIteratorBaseET0_EUlS5_E2_St5arrayIPcLm2EEEEviS8_T1_:
	.zero		936


//--------------------- .nv.constant0._ZN2at6native29vectorized_elementwise_kernelILi8EZNS0_50_GLOBAL__N__2680c7bb_12_PowKernel_cu_7dd49032_317029pow_tensor_scalar_kernel_implIN3c104HalfES5_EEvRNS_18TensorIteratorBaseET0_EUlS5_E2_St5arrayIPcLm2EEEEviS8_T1_ --------------------------
	.section	.nv.constant0._ZN2at6native29vectorized_elementwise_kernelILi8EZNS0_50_GLOBAL__N__2680c7bb_12_PowKernel_cu_7dd49032_317029pow_tensor_scalar_kernel_implIN3c104HalfES5_EEvRNS_18TensorIteratorBaseET0_EUlS5_E2_St5arrayIPcLm2EEEEviS8_T1_,"a",@progbits
	.sectionflags	@""
	.align	4
.nv.constant0._ZN2at6native29vectorized_elementwise_kernelILi8EZNS0_50_GLOBAL__N__2680c7bb_12_PowKernel_cu_7dd49032_317029pow_tensor_scalar_kernel_implIN3c104HalfES5_EEvRNS_18TensorIteratorBaseET0_EUlS5_E2_St5arrayIPcLm2EEEEviS8_T1_:
	.zero		936


//--------------------- .nv.constant0._ZN2at6native18elementwise_kernelILi128ELi4EZNS0_15gpu_kernel_implIZNS0_50_GLOBAL__N__2680c7bb_12_PowKernel_cu_7dd49032_317029pow_tensor_scalar_kernel_implIN3c104HalfES6_EEvRNS_18TensorIteratorBaseET0_EUlS6_E1_EEvS8_RKT_EUliE_EEviT1_ --------------------------
	.section	.nv.constant0._ZN2at6native18elementwise_kernelILi128ELi4EZNS0_15gpu_kernel_implIZNS0_50_GLOBAL__N__2680c7bb_12_PowKernel_cu_7dd49032_317029pow_tensor_scalar_kernel_implIN3c104HalfES6_EEvRNS_18TensorIteratorBaseET0_EUlS6_E1_EEvS8_RKT_EUliE_EEviT1_,"a",@progbits
	.sectionflags	@""
	.align	4
.nv.constant0._ZN2at6native18elementwise_kernelILi128ELi4EZNS0_15gpu_kernel_implIZNS0_50_GLOBAL__N__2680c7bb_12_PowKernel_cu_7dd49032_317029pow_tensor_scalar_kernel_implIN3c104HalfES6_EEvRNS_18TensorIteratorBaseET0_EUlS6_E1_EEvS8_RKT_EUliE_EEviT1_:
	.zero		1448


//--------------------- .nv.constant0._ZN2at6native27unrolled_elementwise_kernelIZNS0_50_GLOBAL__N__2680c7bb_12_PowKernel_cu_7dd49032_317029pow_tensor_scalar_kernel_implIN3c104HalfES5_EEvRNS_18TensorIteratorBaseET0_EUlS5_E1_St5arrayIPcLm2EELi4E23TrivialOffsetCalculatorILi1EjESE_NS0_6memory12LoadWithCastILi1EEENSF_13StoreWithCastILi1EEEEEviT_S8_T2_T3_T4_T5_ --------------------------
	.section	.nv.constant0._ZN2at6native27unrolled_elementwise_kernelIZNS0_50_GLOBAL__N__2680c7bb_12_PowKernel_cu_7dd49032_317029pow_tensor_scalar_kernel_implIN3c104HalfES5_EEvRNS_18TensorIteratorBaseET0_EUlS5_E1_St5arrayIPcLm2EELi4E23TrivialOffsetCalculatorILi1EjESE_NS0_6memory12LoadWithCastILi1EEENSF_13StoreWithCastILi1EEEEEviT_S8_T2_T3_T4_T5_,"a",@progbits
	.sectionflags	@""
	.align	4
.nv.constant0._ZN2at6native27unrolled_elementwise_kernelIZNS0_50_GLOBAL__N__2680c7bb_12_PowKernel_cu_7dd49032_317029pow_tensor_scalar_kernel_implIN3c104HalfES5_EEvRNS_18TensorIteratorBaseET0_EUlS5_E1_St5arrayIPcLm2EELi4E23TrivialOffsetCalculatorILi1EjESE_NS0_6memory12LoadWithCastILi1EEENSF_13StoreWithCastILi1EEEEEviT_S8_T2_T3_T4_T5_:
	.zero		948


//--------------------- .nv.constant0._ZN2at6native18elementwise_kernelILi128ELi4EZNS0_22gpu_kernel_impl_nocastIZNS0_50_GLOBAL__N__2680c7bb_12_PowKernel_cu_7dd49032_317029pow_tensor_scalar_kernel_implIN3c104HalfES6_EEvRNS_18TensorIteratorBaseET0_EUlS6_E1_EEvS8_RKT_EUliE_EEviT1_ --------------------------
	.section	.nv.constant0._ZN2at6native18elementwise_kernelILi128ELi4EZNS0_22gpu_kernel_impl_nocastIZNS0_50_GLOBAL__N__2680c7bb_12_PowKernel_cu_7dd49032_317029pow_tensor_scalar_kernel_implIN3c104HalfES6_EEvRNS_18TensorIteratorBaseET0_EUlS6_E1_EEvS8_RKT_EUliE_EEviT1_,"a",@progbits
	.sectionflags	@""
	.align	4
.nv.constant0._ZN2at6native18elementwise_kernelILi128ELi4EZNS0_22gpu_kernel_impl_nocastIZNS0_50_GLOBAL__N__2680c7bb_12_PowKernel_cu_7dd49032_317029pow_tensor_scalar_kernel_implIN3c104HalfES6_EEvRNS_18TensorIteratorBaseET0_EUlS6_E1_EEvS8_RKT_EUliE_EEviT1_:
	.zero		1440


//--------------------- .nv.constant0._ZN2at6native27unrolled_elementwise_kernelIZNS0_50_GLOBAL__N__2680c7bb_12_PowKernel_cu_7dd49032_317029pow_tensor_scalar_kernel_implIN3c104HalfES5_EEvRNS_18TensorIteratorBaseET0_EUlS5_E1_St5arrayIPcLm2EELi4E23TrivialOffsetCalculatorILi1EjESE_NS0_6memory15LoadWithoutCastENSF_16StoreWithoutCastEEEviT_S8_T2_T3_T4_T5_ --------------------------
	.section	.nv.constant0._ZN2at6native27unrolled_elementwise_kernelIZNS0_50_GLOBAL__N__2680c7bb_12_PowKernel_cu_7dd49032_317029pow_tensor_scalar_kernel_implIN3c104HalfES5_EEvRNS_18TensorIteratorBaseET0_EUlS5_E1_St5arrayIPcLm2EELi4E23TrivialOffsetCalculatorILi1EjESE_NS0_6memory15LoadWithoutCastENSF_16StoreWithoutCastEEEviT_S8_T2_T3_T4_T5_,"a",@progbits
	.sectionflags	@""
	.align	4
.nv.constant0._ZN2at6native27unrolled_elementwise_kernelIZNS0_50_GLOBAL__N__2680c7bb_12_PowKernel_cu_7dd49032_317029pow_tensor_scalar_kernel_implIN3c104HalfES5_EEvRNS_18TensorIteratorBaseET0_EUlS5_E1_St5arrayIPcLm2EELi4E23TrivialOffsetCalculatorILi1EjESE_NS0_6memory15LoadWithoutCastENSF_16StoreWithoutCastEEEviT_S8_T2_T3_T4_T5_:
	.zero		932


//--------------------- .nv.constant0._ZN2at6native29vectorized_elementwise_kernelILi2EZNS0_50_GLOBAL__N__2680c7bb_12_PowKernel_cu_7dd49032_317029pow_tensor_scalar_kernel_implIN3c104HalfES5_EEvRNS_18TensorIteratorBaseET0_EUlS5_E1_St5arrayIPcLm2EEEEviS8_T1_ --------------------------
	.section	.nv.constant0._ZN2at6native29vectorized_elementwise_kernelILi2EZNS0_50_GLOBAL__N__2680c7bb_12_PowKernel_cu_7dd49032_317029pow_tensor_scalar_kernel_implIN3c104HalfES5_EEvRNS_18TensorIteratorBaseET0_EUlS5_E1_St5arrayIPcLm2EEEEviS8_T1_,"a",@progbits
	.sectionflags	@""
	.align	4
.nv.constant0._ZN2at6native29vectorized_elementwise_kernelILi2EZNS0_50_GLOBAL__N__2680c7bb_12_PowKernel_cu_7dd49032_317029pow_tensor_scalar_kernel_implIN3c104HalfES5_EEvRNS_18TensorIteratorBaseET0_EUlS5_E1_St5arrayIPcLm2EEEEviS8_T1_:
	.zero		928


//--------------------- .nv.constant0._ZN2at6native29vectorized_elementwise_kernelILi4EZNS0_50_GLOBAL__N__2680c7bb_12_PowKernel_cu_7dd49032_317029pow_tensor_scalar_kernel_implIN3c104HalfES5_EEvRNS_18TensorIteratorBaseET0_EUlS5_E1_St5arrayIPcLm2EEEEviS8_T1_ --------------------------
	.section	.nv.constant0._ZN2at6native29vectorized_elementwise_kernelILi4EZNS0_50_GLOBAL__N__2680c7bb_12_PowKernel_cu_7dd49032_317029pow_tensor_scalar_kernel_implIN3c104HalfES5_EEvRNS_18TensorIteratorBaseET0_EUlS5_E1_St5arrayIPcLm2EEEEviS8_T1_,"a",@progbits
	.sectionflags	@""
	.align	4
.nv.constant0._ZN2at6native29vectorized_elementwise_kernelILi4EZNS0_50_GLOBAL__N__2680c7bb_12_PowKernel_cu_7dd49032_317029pow_tensor_scalar_kernel_implIN3c104HalfES5_EEvRNS_18TensorIteratorBaseET0_EUlS5_E1_St5arrayIPcLm2EEEEviS8_T1_:
	.zero		928


//--------------------- .nv.constant0._ZN2at6native29vectorized_elementwise_kernelILi8EZNS0_50_GLOBAL__N__2680c7bb_12_PowKernel_cu_7dd49032_317029pow_tensor_scalar_kernel_implIN3c104HalfES5_EEvRNS_18TensorIteratorBaseET0_EUlS5_E1_St5arrayIPcLm2EEEEviS8_T1_ --------------------------
	.section	.nv.constant0._ZN2at6native29vectorized_elementwise_kernelILi8EZNS0_50_GLOBAL__N__2680c7bb_12_PowKernel_cu_7dd49032_317029pow_tensor_scalar_kernel_implIN3c104HalfES5_EEvRNS_18TensorIteratorBaseET0_EUlS5_E1_St5arrayIPcLm2EEEEviS8_T1_,"a",@progbits
	.sectionflags	@""
	.align	4
.nv.constant0._ZN2at6native29vectorized_elementwise_kernelILi8EZNS0_50_GLOBAL__N__2680c7bb_12_PowKernel_cu_7dd49032_317029pow_tensor_scalar_kernel_implIN3c104HalfES5_EEvRNS_18TensorIteratorBaseET0_EUlS5_E1_St5arrayIPcLm2EEEEviS8_T1_:
	.zero		928


//--------------------- .nv.constant0._ZN2at6native18elementwise_kernelILi128ELi4EZNS0_15gpu_kernel_implIZNS0_50_GLOBAL__N__2680c7bb_12_PowKernel_cu_7dd49032_317029pow_tensor_scalar_kernel_implIN3c104HalfES6_EEvRNS_18TensorIteratorBaseET0_EUlS6_E0_EEvS8_RKT_EUliE_EEviT1_ --------------------------
	.section	.nv.constant0._ZN2at6native18elementwise_kernelILi128ELi4EZNS0_15gpu_kernel_implIZNS0_50_GLOBAL__N__2680c7bb_12_PowKernel_cu_7dd49032_317029pow_tensor_scalar_kernel_implIN3c104HalfES6_EEvRNS_18TensorIteratorBaseET0_EUlS6_E0_EEvS8_RKT_EUliE_EEviT1_,"a",@progbits
	.sectionflags	@""
	.align	4
.nv.constant0._ZN2at6native18elementwise_kernelILi128ELi4EZNS0_15gpu_kernel_implIZNS0_50_GLOBAL__N__2680c7bb_12_PowKernel_cu_7dd49032_317029pow_tensor_scalar_kernel_implIN3c104HalfES6_EEvRNS_18TensorIteratorBaseET0_EUlS6_E0_EEvS8_RKT_EUliE_EEviT1_:
	.zero		1448


//--------------------- .nv.constant0._ZN2at6native27unrolled_elementwise_kernelIZNS0_50_GLOBAL__N__2680c7bb_12_PowKernel_cu_7dd49032_317029pow_tensor_scalar_kernel_implIN3c104HalfES5_EEvRNS_18TensorIteratorBaseET0_EUlS5_E0_St5arrayIPcLm2EELi4E23TrivialOffsetCalculatorILi1EjESE_NS0_6memory12LoadWithCastILi1EEENSF_13StoreWithCastILi1EEEEEviT_S8_T2_T3_T4_T5_ --------------------------
	.section	.nv.constant0._ZN2at6native27unrolled_elementwise_kernelIZNS0_50_GLOBAL__N__2680c7bb_12_PowKernel_cu_7dd49032_317029pow_tensor_scalar_kernel_implIN3c104HalfES5_EEvRNS_18TensorIteratorBaseET0_EUlS5_E0_St5arrayIPcLm2EELi4E23TrivialOffsetCalculatorILi1EjESE_NS0_6memory12LoadWithCastILi1EEENSF_13StoreWithCastILi1EEEEEviT_S8_T2_T3_T4_T5_,"a",@progbits
	.sectionflags	@""
	.align	4
.nv.constant0._ZN2at6native27unrolled_elementwise_kernelIZNS0_50_GLOBAL__N__2680c7bb_12_PowKernel_cu_7dd49032_317029pow_tensor_scalar_kernel_implIN3c104HalfES5_EEvRNS_18TensorIteratorBaseET0_EUlS5_E0_St5arrayIPcLm2EELi4E23TrivialOffsetCalculatorILi1EjESE_NS0_6memory12LoadWithCastILi1EEENSF_13StoreWithCastILi1EEEEEviT_S8_T2_T3_T4_T5_:
	.zero		948


//--------------------- .nv.constant0._ZN2at6native18elementwise_kernelILi128ELi4EZNS0_22gpu_kernel_impl_nocastIZNS0_50_GLOBAL__N__2680c7bb_12_PowKernel_cu_7dd49032_317029pow_tensor_scalar_kernel_implIN3c104HalfES6_EEvRNS_18TensorIteratorBaseET0_EUlS6_E0_EEvS8_RKT_EUliE_EEviT1_ --------------------------
	.section	.nv.constant0._ZN2at6native18elementwise_kernelILi128ELi4EZNS0_22gpu_kernel_impl_nocastIZNS0_50_GLOBAL__N__2680c7bb_12_PowKernel_cu_7dd49032_317029pow_tensor_scalar_kernel_implIN3c104HalfES6_EEvRNS_18TensorIteratorBaseET0_EUlS6_E0_EEvS8_RKT_EUliE_EEviT1_,"a",@progbits
	.sectionflags	@""
	.align	4
.nv.constant0._ZN2at6native18elementwise_kernelILi128ELi4EZNS0_22gpu_kernel_impl_nocastIZNS0_50_GLOBAL__N__2680c7bb_12_PowKernel_cu_7dd49032_317029pow_tensor_scalar_kernel_implIN3c104HalfES6_EEvRNS_18TensorIteratorBaseET0_EUlS6_E0_EEvS8_RKT_EUliE_EEviT1_:
	.zero		1440


//--------------------- .nv.constant0._ZN2at6native27unrolled_elementwise_kernelIZNS0_50_GLOBAL__N__2680c7bb_12_PowKernel_cu_7dd49032_317029pow_tensor_scalar_kernel_implIN3c104HalfES5_EEvRNS_18TensorIteratorBaseET0_EUlS5_E0_St5arrayIPcLm2EELi4E23TrivialOffsetCalculatorILi1EjESE_NS0_6memory15LoadWithoutCastENSF_16StoreWithoutCastEEEviT_S8_T2_T3_T4_T5_ --------------------------
	.section	.nv.constant0._ZN2at6native27unrolled_elementwise_kernelIZNS0_50_GLOBAL__N__2680c7bb_12_PowKernel_cu_7dd49032_317029pow_tensor_scalar_kernel_implIN3c104HalfES5_EEvRNS_18TensorIteratorBaseET0_EUlS5_E0_St5arrayIPcLm2EELi4E23TrivialOffsetCalculatorILi1EjESE_NS0_6memory15LoadWithoutCastENSF_16StoreWithoutCastEEEviT_S8_T2_T3_T4_T5_,"a",@progbits
	.sectionflags	@""
	.align	4
.nv.constant0._ZN2at6native27unrolled_elementwise_kernelIZNS0_50_GLOBAL__N__2680c7bb_12_PowKernel_cu_7dd49032_317029pow_tensor_scalar_kernel_implIN3c104HalfES5_EEvRNS_18TensorIteratorBaseET0_EUlS5_E0_St5arrayIPcLm2EELi4E23TrivialOffsetCalculatorILi1EjESE_NS0_6memory15LoadWithoutCastENSF_16StoreWithoutCastEEEviT_S8_T2_T3_T4_T5_:
	.zero		932


//--------------------- .nv.constant0._ZN2at6native29vectorized_elementwise_kernelILi2EZNS0_50_GLOBAL__N__2680c7bb_12_PowKernel_cu_7dd49032_317029pow_tensor_scalar_kernel_implIN3c104HalfES5_EEvRNS_18TensorIteratorBaseET0_EUlS5_E0_St5arrayIPcLm2EEEEviS8_T1_ --------------------------
	.section	.nv.constant0._ZN2at6native29vectorized_elementwise_kernelILi2EZNS0_50_GLOBAL__N__2680c7bb_12_PowKernel_cu_7dd49032_317029pow_tensor_scalar_kernel_implIN3c104HalfES5_EEvRNS_18TensorIteratorBaseET0_EUlS5_E0_St5arrayIPcLm2EEEEviS8_T1_,"a",@progbits
	.sectionflags	@""
	.align	4
.nv.constant0._ZN2at6native29vectorized_elementwise_kernelILi2EZNS0_50_GLOBAL__N__2680c7bb_12_PowKernel_cu_7dd49032_317029pow_tensor_scalar_kernel_implIN3c104HalfES5_EEvRNS_18TensorIteratorBaseET0_EUlS5_E0_St5arrayIPcLm2EEEEviS8_T1_:
	.zero		928


//--------------------- .nv.constant0._ZN2at6native29vectorized_elementwise_kernelILi4EZNS0_50_GLOBAL__N__2680c7bb_12_PowKernel_cu_7dd49032_317029pow_tensor_scalar_kernel_implIN3c104HalfES5_EEvRNS_18TensorIteratorBaseET0_EUlS5_E0_St5arrayIPcLm2EEEEviS8_T1_ --------------------------
	.section	.nv.constant0._ZN2at6native29vectorized_elementwise_kernelILi4EZNS0_50_GLOBAL__N__2680c7bb_12_PowKernel_cu_7dd49032_317029pow_tensor_scalar_kernel_implIN3c104HalfES5_EEvRNS_18TensorIteratorBaseET0_EUlS5_E0_St5arrayIPcLm2EEEEviS8_T1_,"a",@progbits
	.sectionflags	@""
	.align	4
.nv.constant0._ZN2at6native29vectorized_elementwise_kernelILi4EZNS0_50_GLOBAL__N__2680c7bb_12_PowKernel_cu_7dd49032_317029pow_tensor_scalar_kernel_implIN3c104HalfES5_EEvRNS_18TensorIteratorBaseET0_EUlS5_E0_St5arrayIPcLm2EEEEviS8_T1_:
	.zero		928


//--------------------- .nv.constant0._ZN2at6native29vectorized_elementwise_kernelILi8EZNS0_50_GLOBAL__N__2680c7bb_12_PowKernel_cu_7dd49032_317029pow_tensor_scalar_kernel_implIN3c104HalfES5_EEvRNS_18TensorIteratorBaseET0_EUlS5_E0_St5arrayIPcLm2EEEEviS8_T1_ --------------------------
	.section	.nv.constant0._ZN2at6native29vectorized_elementwise_kernelILi8EZNS0_50_GLOBAL__N__2680c7bb_12_PowKernel_cu_7dd49032_317029pow_tensor_scalar_kernel_implIN3c104HalfES5_EEvRNS_18TensorIteratorBaseET0_EUlS5_E0_St5arrayIPcLm2EEEEviS8_T1_,"a",@progbits
	.sectionflags	@""
	.align	4
.nv.constant0._ZN2at6native29vectorized_elementwise_kernelILi8EZNS0_50_GLOBAL__N__2680c7bb_12_PowKernel_cu_7dd49032_317029pow_tensor_scalar_kernel_implIN3c104HalfES5_EEvRNS_18TensorIteratorBaseET0_EUlS5_E0_St5arrayIPcLm2EEEEviS8_T1_:
	.zero		928


//--------------------- .nv.constant0._ZN2at6native18elementwise_kernelILi128ELi4EZNS0_15gpu_kernel_implIZNS0_50_GLOBAL__N__2680c7bb_12_PowKernel_cu_7dd49032_317029pow_tensor_scalar_kernel_implIN3c104HalfES6_EEvRNS_18TensorIteratorBaseET0_EUlS6_E_EEvS8_RKT_EUliE_EEviT1_ --------------------------
	.section	.nv.constant0._ZN2at6native18elementwise_kernelILi128ELi4EZNS0_15gpu_kernel_implIZNS0_50_GLOBAL__N__2680c7bb_12_PowKernel_cu_7dd49032_317029pow_tensor_scalar_kernel_implIN3c104HalfES6_EEvRNS_18TensorIteratorBaseET0_EUlS6_E_EEvS8_RKT_EUliE_EEviT1_,"a",@progbits
	.sectionflags	@""
	.align	4
.nv.constant0._ZN2at6native18elementwise_kernelILi128ELi4EZNS0_15gpu_kernel_implIZNS0_50_GLOBAL__N__2680c7bb_12_PowKernel_cu_7dd49032_317029pow_tensor_scalar_kernel_implIN3c104HalfES6_EEvRNS_18TensorIteratorBaseET0_EUlS6_E_EEvS8_RKT_EUliE_EEviT1_:
	.zero		1448


//--------------------- .nv.constant0._ZN2at6native27unrolled_elementwise_kernelIZNS0_50_GLOBAL__N__2680c7bb_12_PowKernel_cu_7dd49032_317029pow_tensor_scalar_kernel_implIN3c104HalfES5_EEvRNS_18TensorIteratorBaseET0_EUlS5_E_St5arrayIPcLm2EELi4E23TrivialOffsetCalculatorILi1EjESE_NS0_6memory12LoadWithCastILi1EEENSF_13StoreWithCastILi1EEEEEviT_S8_T2_T3_T4_T5_ --------------------------
	.section	.nv.constant0._ZN2at6native27unrolled_elementwise_kernelIZNS0_50_GLOBAL__N__2680c7bb_12_PowKernel_cu_7dd49032_317029pow_tensor_scalar_kernel_implIN3c104HalfES5_EEvRNS_18TensorIteratorBaseET0_EUlS5_E_St5arrayIPcLm2EELi4E23TrivialOffsetCalculatorILi1EjESE_NS0_6memory12LoadWithCastILi1EEENSF_13StoreWithCastILi1EEEEEviT_S8_T2_T3_T4_T5_,"a",@progbits
	.sectionflags	@""
	.align	4
.nv.constant0._ZN2at6native27unrolled_elementwise_kernelIZNS0_50_GLOBAL__N__2680c7bb_12_PowKernel_cu_7dd49032_317029pow_tensor_scalar_kernel_implIN3c104HalfES5_EEvRNS_18TensorIteratorBaseET0_EUlS5_E_St5arrayIPcLm2EELi4E23TrivialOffsetCalculatorILi1EjESE_NS0_6memory12LoadWithCastILi1EEENSF_13StoreWithCastILi1EEEEEviT_S8_T2_T3_T4_T5_:
	.zero		948


//--------------------- .nv.constant0._ZN2at6native18elementwise_kernelILi128ELi4EZNS0_22gpu_kernel_impl_nocastIZNS0_50_GLOBAL__N__2680c7bb_12_PowKernel_cu_7dd49032_317029pow_tensor_scalar_kernel_implIN3c104HalfES6_EEvRNS_18TensorIteratorBaseET0_EUlS6_E_EEvS8_RKT_EUliE_EEviT1_ --------------------------
	.section	.nv.constant0._ZN2at6native18elementwise_kernelILi128ELi4EZNS0_22gpu_kernel_impl_nocastIZNS0_50_GLOBAL__N__2680c7bb_12_PowKernel_cu_7dd49032_317029pow_tensor_scalar_kernel_implIN3c104HalfES6_EEvRNS_18TensorIteratorBaseET0_EUlS6_E_EEvS8_RKT_EUliE_EEviT1_,"a",@progbits
	.sectionflags	@""
	.align	4
.nv.constant0._ZN2at6native18elementwise_kernelILi128ELi4EZNS0_22gpu_kernel_impl_nocastIZNS0_50_GLOBAL__N__2680c7bb_12_PowKernel_cu_7dd49032_317029pow_tensor_scalar_kernel_implIN3c104HalfES6_EEvRNS_18TensorIteratorBaseET0_EUlS6_E_EEvS8_RKT_EUliE_EEviT1_:
	.zero		1440


//--------------------- .nv.constant0._ZN2at6native27unrolled_elementwise_kernelIZNS0_50_GLOBAL__N__2680c7bb_12_PowKernel_cu_7dd49032_317029pow_tensor_scalar_kernel_implIN3c104HalfES5_EEvRNS_18TensorIteratorBaseET0_EUlS5_E_St5arrayIPcLm2EELi4E23TrivialOffsetCalculatorILi1EjESE_NS0_6memory15LoadWithoutCastENSF_16StoreWithoutCastEEEviT_S8_T2_T3_T4_T5_ --------------------------
	.section	.nv.constant0._ZN2at6native27unrolled_elementwise_kernelIZNS0_50_GLOBAL__N__2680c7bb_12_PowKernel_cu_7dd49032_317029pow_tensor_scalar_kernel_implIN3c104HalfES5_EEvRNS_18TensorIteratorBaseET0_EUlS5_E_St5arrayIPcLm2EELi4E23TrivialOffsetCalculatorILi1EjESE_NS0_6memory15LoadWithoutCastENSF_16StoreWithoutCastEEEviT_S8_T2_T3_T4_T5_,"a",@progbits
	.sectionflags	@""
	.align	4
.nv.constant0._ZN2at6native27unrolled_elementwise_kernelIZNS0_50_GLOBAL__N__2680c7bb_12_PowKernel_cu_7dd49032_317029pow_tensor_scalar_kernel_implIN3c104HalfES5_EEvRNS_18TensorIteratorBaseET0_EUlS5_E_St5arrayIPcLm2EELi4E23TrivialOffsetCalculatorILi1EjESE_NS0_6memory15LoadWithoutCastENSF_16StoreWithoutCastEEEviT_S8_T2_T3_T4_T5_:
	.zero		932


//--------------------- .nv.constant0._ZN2at6native29vectorized_elementwise_kernelILi2EZNS0_50_GLOBAL__N__2680c7bb_12_PowKernel_cu_7dd49032_317029pow_tensor_scalar_kernel_implIN3c104HalfES5_EEvRNS_18TensorIteratorBaseET0_EUlS5_E_St5arrayIPcLm2EEEEviS8_T1_ --------------------------
	.section	.nv.constant0._ZN2at6native29vectorized_elementwise_kernelILi2EZNS0_50_GLOBAL__N__2680c7bb_12_PowKernel_cu_7dd49032_317029pow_tensor_scalar_kernel_implIN3c104HalfES5_EEvRNS_18TensorIteratorBaseET0_EUlS5_E_St5arrayIPcLm2EEEEviS8_T1_,"a",@progbits
	.sectionflags	@""
	.align	4
.nv.constant0._ZN2at6native29vectorized_elementwise_kernelILi2EZNS0_50_GLOBAL__N__2680c7bb_12_PowKernel_cu_7dd49032_317029pow_tensor_scalar_kernel_implIN3c104HalfES5_EEvRNS_18TensorIteratorBaseET0_EUlS5_E_St5arrayIPcLm2EEEEviS8_T1_:
	.zero		928


//--------------------- .nv.constant0._ZN2at6native29vectorized_elementwise_kernelILi4EZNS0_50_GLOBAL__N__2680c7bb_12_PowKernel_cu_7dd49032_317029pow_tensor_scalar_kernel_implIN3c104HalfES5_EEvRNS_18TensorIteratorBaseET0_EUlS5_E_St5arrayIPcLm2EEEEviS8_T1_ --------------------------
	.section	.nv.constant0._ZN2at6native29vectorized_elementwise_kernelILi4EZNS0_50_GLOBAL__N__2680c7bb_12_PowKernel_cu_7dd49032_317029pow_tensor_scalar_kernel_implIN3c104HalfES5_EEvRNS_18TensorIteratorBaseET0_EUlS5_E_St5arrayIPcLm2EEEEviS8_T1_,"a",@progbits
	.sectionflags	@""
	.align	4
.nv.constant0._ZN2at6native29vectorized_elementwise_kernelILi4EZNS0_50_GLOBAL__N__2680c7bb_12_PowKernel_cu_7dd49032_317029pow_tensor_scalar_kernel_implIN3c104HalfES5_EEvRNS_18TensorIteratorBaseET0_EUlS5_E_St5arrayIPcLm2EEEEviS8_T1_:
	.zero		928


//--------------------- .nv.constant0._ZN2at6native29vectorized_elementwise_kernelILi8EZNS0_50_GLOBAL__N__2680c7bb_12_PowKernel_cu_7dd49032_317029pow_tensor_scalar_kernel_implIN3c104HalfES5_EEvRNS_18TensorIteratorBaseET0_EUlS5_E_St5arrayIPcLm2EEEEviS8_T1_ --------------------------
	.section	.nv.constant0._ZN2at6native29vectorized_elementwise_kernelILi8EZNS0_50_GLOBAL__N__2680c7bb_12_PowKernel_cu_7dd49032_317029pow_tensor_scalar_kernel_implIN3c104HalfES5_EEvRNS_18TensorIteratorBaseET0_EUlS5_E_St5arrayIPcLm2EEEEviS8_T1_,"a",@progbits
	.sectionflags	@""
	.align	4
.nv.constant0._ZN2at6native29vectorized_elementwise_kernelILi8EZNS0_50_GLOBAL__N__2680c7bb_12_PowKernel_cu_7dd49032_317029pow_tensor_scalar_kernel_implIN3c104HalfES5_EEvRNS_18TensorIteratorBaseET0_EUlS5_E_St5arrayIPcLm2EEEEviS8_T1_:
	.zero		928


//--------------------- .nv.constant0._ZN2at6native18elementwise_kernelILi128ELi4EZNS0_15gpu_kernel_implIZNS0_50_GLOBAL__N__2680c7bb_12_PowKernel_cu_7dd49032_317029pow_tensor_scalar_kernel_implIffEEvRNS_18TensorIteratorBaseET0_EUlfE2_EEvS6_RKT_EUliE_EEviT1_ --------------------------
	.section	.nv.constant0._ZN2at6native18elementwise_kernelILi128ELi4EZNS0_15gpu_kernel_implIZNS0_50_GLOBAL__N__2680c7bb_12_PowKernel_cu_7dd49032_317029pow_tensor_scalar_kernel_implIffEEvRNS_18TensorIteratorBaseET0_EUlfE2_EEvS6_RKT_EUliE_EEviT1_,"a",@progbits
	.sectionflags	@""
	.align	4
.nv.constant0._ZN2at6native18elementwise_kernelILi128ELi4EZNS0_15gpu_kernel_implIZNS0_50_GLOBAL__N__2680c7bb_12_PowKernel_cu_7dd49032_317029pow_tensor_scalar_kernel_implIffEEvRNS_18TensorIteratorBaseET0_EUlfE2_EEvS6_RKT_EUliE_EEviT1_:
	.zero		1456


//--------------------- .nv.constant0._ZN2at6native27unrolled_elementwise_kernelIZNS0_50_GLOBAL__N__2680c7bb_12_PowKernel_cu_7dd49032_317029pow_tensor_scalar_kernel_implIffEEvRNS_18TensorIteratorBaseET0_EUlfE2_St5arrayIPcLm2EELi4E23TrivialOffsetCalculatorILi1EjESC_NS0_6memory12LoadWithCastILi1EEENSD_13StoreWithCastILi1EEEEEviT_S6_T2_T3_T4_T5_ --------------------------
	.section	.nv.constant0._ZN2at6native27unrolled_elementwise_kernelIZNS0_50_GLOBAL__N__2680c7bb_12_PowKernel_cu_7dd49032_317029pow_tensor_scalar_kernel_implIffEEvRNS_18TensorIteratorBaseET0_EUlfE2_St5arrayIPcLm2EELi4E23TrivialOffsetCalculatorILi1EjESC_NS0_6memory12LoadWithCastILi1EEENSD_13StoreWithCastILi1EEEEEviT_S6_T2_T3_T4_T5_,"a",@progbits
	.sectionflags	@""
	.align	4
.nv.constant0._ZN2at6native27unrolled_elementwise_kernelIZNS0_50_GLOBAL__N__2680c7bb_12_PowKernel_cu_7dd49032_317029pow_tensor_scalar_kernel_implIffEEvRNS_18TensorIteratorBaseET0_EUlfE2_St5arrayIPcLm2EELi4E23TrivialOffsetCalculatorILi1EjESC_NS0_6memory12LoadWithCastILi1EEENSD_13StoreWithCastILi1EEEEEviT_S6_T2_T3_T4_T5_:
	.zero		956


//--------------------- .nv.constant0._ZN2at6native18elementwise_kernelILi128ELi2EZNS0_22gpu_kernel_impl_nocastIZNS0_50_GLOBAL__N__2680c7bb_12_PowKernel_cu_7dd49032_317029pow_tensor_scalar_kernel_implIffEEvRNS_18TensorIteratorBaseET0_EUlfE2_EEvS6_RKT_EUliE_EEviT1_ --------------------------
	.section	.nv.constant0._ZN2at6native18elementwise_kernelILi128ELi2EZNS0_22gpu_kernel_impl_nocastIZNS0_50_GLOBAL__N__2680c7bb_12_PowKernel_cu_7dd49032_317029pow_tensor_scalar_kernel_implIffEEvRNS_18TensorIteratorBaseET0_EUlfE2_EEvS6_RKT_EUliE_EEviT1_,"a",@progbits
	.sectionflags	@""
	.align	4
.nv.constant0._ZN2at6native18elementwise_kernelILi128ELi2EZNS0_22gpu_kernel_impl_nocastIZNS0_50_GLOBAL__N__2680c7bb_12_PowKernel_cu_7dd49032_317029pow_tensor_scalar_kernel_implIffEEvRNS_18TensorIteratorBaseET0_EUlfE2_EEvS6_RKT_EUliE_EEviT1_:
	.zero		1448


//--------------------- .nv.constant0._ZN2at6native27unrolled_elementwise_kernelIZNS0_50_GLOBAL__N__2680c7bb_12_PowKernel_cu_7dd49032_317029pow_tensor_scalar_kernel_implIffEEvRNS_18TensorIteratorBaseET0_EUlfE2_St5arrayIPcLm2EELi4E23TrivialOffsetCalculatorILi1EjESC_NS0_6memory15LoadWithoutCastENSD_16StoreWithoutCastEEEviT_S6_T2_T3_T4_T5_ --------------------------
	.section	.nv.constant0._ZN2at6native27unrolled_elementwise_kernelIZNS0_50_GLOBAL__N__2680c7bb_12_PowKernel_cu_7dd49032_317029pow_tensor_scalar_kernel_implIffEEvRNS_18TensorIteratorBaseET0_EUlfE2_St5arrayIPcLm2EELi4E23TrivialOffsetCalculatorILi1EjESC_NS0_6memory15LoadWithoutCastENSD_16StoreWithoutCastEEEviT_S6_T2_T3_T4_T5_,"a",@progbits
	.sectionflags	@""
	.align	4
.nv.constant0._ZN2at6native27unrolled_elementwise_kernelIZNS0_50_GLOBAL__N__2680c7bb_12_PowKernel_cu_7dd49032_317029pow_tensor_scalar_kernel_implIffEEvRNS_18TensorIteratorBaseET0_EUlfE2_St5arrayIPcLm2EELi4E23TrivialOffsetCalculatorILi1EjESC_NS0_6memory15LoadWithoutCastENSD_16StoreWithoutCastEEEviT_S6_T2_T3_T4_T5_:
	.zero		940


//--------------------- .nv.constant0._ZN2at6native29vectorized_elementwise_kernelILi2EZNS0_50_GLOBAL__N__2680c7bb_12_PowKernel_cu_7dd49032_317029pow_tensor_scalar_kernel_implIffEEvRNS_18TensorIteratorBaseET0_EUlfE2_St5arrayIPcLm2EEEEviS6_T1_ --------------------------
	.section	.nv.constant0._ZN2at6native29vectorized_elementwise_kernelILi2EZNS0_50_GLOBAL__N__2680c7bb_12_PowKernel_cu_7dd49032_317029pow_tensor_scalar_kernel_implIffEEvRNS_18TensorIteratorBaseET0_EUlfE2_St5arrayIPcLm2EEEEviS6_T1_,"a",@progbits
	.sectionflags	@""
	.align	4
.nv.constant0._ZN2at6native29vectorized_elementwise_kernelILi2EZNS0_50_GLOBAL__N__2680c7bb_12_PowKernel_cu_7dd49032_317029pow_tensor_scalar_kernel_implIffEEvRNS_18TensorIteratorBaseET0_EUlfE2_St5arrayIPcLm2EEEEviS6_T1_:
	.zero		936


//--------------------- .nv.constant0._ZN2at6native29vectorized_elementwise_kernelILi4EZNS0_50_GLOBAL__N__2680c7bb_12_PowKernel_cu_7dd49032_317029pow_tensor_scalar_kernel_implIffEEvRNS_18TensorIteratorBaseET0_EUlfE2_St5arrayIPcLm2EEEEviS6_T1_ --------------------------
	.section	.nv.constant0._ZN2at6native29vectorized_elementwise_kernelILi4EZNS0_50_GLOBAL__N__2680c7bb_12_PowKernel_cu_7dd49032_317029pow_tensor_scalar_kernel_implIffEEvRNS_18TensorIteratorBaseET0_EUlfE2_St5arrayIPcLm2EEEEviS6_T1_,"a",@progbits
	.sectionflags	@""
	.align	4
.nv.constant0._ZN2at6native29vectorized_elementwise_kernelILi4EZNS0_50_GLOBAL__N__2680c7bb_12_PowKernel_cu_7dd49032_317029pow_tensor_scalar_kernel_implIffEEvRNS_18TensorIteratorBaseET0_EUlfE2_St5arrayIPcLm2EEEEviS6_T1_:
	.zero		936


//--------------------- .nv.constant0._ZN2at6native29vectorized_elementwise_kernelILi8EZNS0_50_GLOBAL__N__2680c7bb_12_PowKernel_cu_7dd49032_317029pow_tensor_scalar_kernel_implIffEEvRNS_18TensorIteratorBaseET0_EUlfE2_St5arrayIPcLm2EEEEviS6_T1_ --------------------------
	.section	.nv.constant0._ZN2at6native29vectorized_elementwise_kernelILi8EZNS0_50_GLOBAL__N__2680c7bb_12_PowKernel_cu_7dd49032_317029pow_tensor_scalar_kernel_implIffEEvRNS_18TensorIteratorBaseET0_EUlfE2_St5arrayIPcLm2EEEEviS6_T1_,"a",@progbits
	.sectionflags	@""
	.align	4
.nv.constant0._ZN2at6native29vectorized_elementwise_kernelILi8EZNS0_50_GLOBAL__N__2680c7bb_12_PowKernel_cu_7dd49032_317029pow_tensor_scalar_kernel_implIffEEvRNS_18TensorIteratorBaseET0_EUlfE2_St5arrayIPcLm2EEEEviS6_T1_:
	.zero		936


//--------------------- .nv.constant0._ZN2at6native18elementwise_kernelILi128ELi4EZNS0_15gpu_kernel_implIZNS0_50_GLOBAL__N__2680c7bb_12_PowKernel_cu_7dd49032_317029pow_tensor_scalar_kernel_implIffEEvRNS_18TensorIteratorBaseET0_EUlfE1_EEvS6_RKT_EUliE_EEviT1_ --------------------------
	.section	.nv.constant0._ZN2at6native18elementwise_kernelILi128ELi4EZNS0_15gpu_kernel_implIZNS0_50_GLOBAL__N__2680c7bb_12_PowKernel_cu_7dd49032_317029pow_tensor_scalar_kernel_implIffEEvRNS_18TensorIteratorBaseET0_EUlfE1_EEvS6_RKT_EUliE_EEviT1_,"a",@progbits
	.sectionflags	@""
	.align	4
.nv.constant0._ZN2at6native18elementwise_kernelILi128ELi4EZNS0_15gpu_kernel_implIZNS0_50_GLOBAL__N__2680c7bb_12_PowKernel_cu_7dd49032_317029pow_tensor_scalar_kernel_implIffEEvRNS_18TensorIteratorBaseET0_EUlfE1_EEvS6_RKT_EUliE_EEviT1_:
	.zero		1448


//--------------------- .nv.constant0._ZN2at6native27unrolled_elementwise_kernelIZNS0_50_GLOBAL__N__2680c7bb_12_PowKernel_cu_7dd49032_317029pow_tensor_scalar_kernel_implIffEEvRNS_18TensorIteratorBaseET0_EUlfE1_St5arrayIPcLm2EELi4E23TrivialOffsetCalculatorILi1EjESC_NS0_6memory12LoadWithCastILi1EEENSD_13StoreWithCastILi1EEEEEviT_S6_T2_T3_T4_T5_ --------------------------
	.section	.nv.constant0._ZN2at6native27unrolled_elementwise_kernelIZNS0_50_GLOBAL__N__2680c7bb_12_PowKernel_cu_7dd49032_317029pow_tensor_scalar_kernel_implIffEEvRNS_18TensorIteratorBaseET0_EUlfE1_St5arrayIPcLm2EELi4E23TrivialOffsetCalculatorILi1EjESC_NS0_6memory12LoadWithCastILi1EEENSD_13StoreWithCastILi1EEEEEviT_S6_T2_T3_T4_T5_,"a",@progbits
	.sectionflags	@""
	.align	4
.nv.constant0._ZN2at6native27unrolled_elementwise_kernelIZNS0_50_GLOBAL__N__2680c7bb_12_PowKernel_cu_7dd49032_317029pow_tensor_scalar_kernel_implIffEEvRNS_18TensorIteratorBaseET0_EUlfE1_St5arrayIPcLm2EELi4E23TrivialOffsetCalculatorILi1EjESC_NS0_6memory12LoadWithCastILi1EEENSD_13StoreWithCastILi1EEEEEviT_S6_T2_T3_T4_T5_:
	.zero		948


//--------------------- .nv.constant0._ZN2at6native18elementwise_kernelILi128ELi2EZNS0_22gpu_kernel_impl_nocastIZNS0_50_GLOBAL__N__2680c7bb_12_PowKernel_cu_7dd49032_317029pow_tensor_scalar_kernel_implIffEEvRNS_18TensorIteratorBaseET0_EUlfE1_EEvS6_RKT_EUliE_EEviT1_ --------------------------
	.section	.nv.constant0._ZN2at6native18elementwise_kernelILi128ELi2EZNS0_22gpu_kernel_impl_nocastIZNS0_50_GLOBAL__N__2680c7bb_12_PowKernel_cu_7dd49032_317029pow_tensor_scalar_kernel_implIffEEvRNS_18TensorIteratorBaseET0_EUlfE1_EEvS6_RKT_EUliE_EEviT1_,"a",@progbits
	.sectionflags	@""
	.align	4
.nv.constant0._ZN2at6native18elementwise_kernelILi128ELi2EZNS0_22gpu_kernel_impl_nocastIZNS0_50_GLOBAL__N__2680c7bb_12_PowKernel_cu_7dd49032_317029pow_tensor_scalar_kernel_implIffEEvRNS_18TensorIteratorBaseET0_EUlfE1_EEvS6_RKT_EUliE_EEviT1_:
	.zero		1440


//--------------------- .nv.constant0._ZN2at6native27unrolled_elementwise_kernelIZNS0_50_GLOBAL__N__2680c7bb_12_PowKernel_cu_7dd49032_317029pow_tensor_scalar_kernel_implIffEEvRNS_18TensorIteratorBaseET0_EUlfE1_St5arrayIPcLm2EELi4E23TrivialOffsetCalculatorILi1EjESC_NS0_6memory15LoadWithoutCastENSD_16StoreWithoutCastEEEviT_S6_T2_T3_T4_T5_ --------------------------
	.section	.nv.constant0._ZN2at6native27unrolled_elementwise_kernelIZNS0_50_GLOBAL__N__2680c7bb_12_PowKernel_cu_7dd49032_317029pow_tensor_scalar_kernel_implIffEEvRNS_18TensorIteratorBaseET0_EUlfE1_St5arrayIPcLm2EELi4E23TrivialOffsetCalculatorILi1EjESC_NS0_6memory15LoadWithoutCastENSD_16StoreWithoutCastEEEviT_S6_T2_T3_T4_T5_,"a",@progbits
	.sectionflags	@""
	.align	4
.nv.constant0._ZN2at6native27unrolled_elementwise_kernelIZNS0_50_GLOBAL__N__2680c7bb_12_PowKernel_cu_7dd49032_317029pow_tensor_scalar_kernel_implIffEEvRNS_18TensorIteratorBaseET0_EUlfE1_St5arrayIPcLm2EELi4E23TrivialOffsetCalculatorILi1EjESC_NS0_6memory15LoadWithoutCastENSD_16StoreWithoutCastEEEviT_S6_T2_T3_T4_T5_:
	.zero		932


//--------------------- .nv.constant0._ZN2at6native29vectorized_elementwise_kernelILi2EZNS0_50_GLOBAL__N__2680c7bb_12_PowKernel_cu_7dd49032_317029pow_tensor_scalar_kernel_implIffEEvRNS_18TensorIteratorBaseET0_EUlfE1_St5arrayIPcLm2EEEEviS6_T1_ --------------------------
	.section	.nv.constant0._ZN2at6native29vectorized_elementwise_kernelILi2EZNS0_50_GLOBAL__N__2680c7bb_12_PowKernel_cu_7dd49032_317029pow_tensor_scalar_kernel_implIffEEvRNS_18TensorIteratorBaseET0_EUlfE1_St5arrayIPcLm2EEEEviS6_T1_,"a",@progbits
	.sectionflags	@""
	.align	4
.nv.constant0._ZN2at6native29vectorized_elementwise_kernelILi2EZNS0_50_GLOBAL__N__2680c7bb_12_PowKernel_cu_7dd49032_317029pow_tensor_scalar_kernel_implIffEEvRNS_18TensorIteratorBaseET0_EUlfE1_St5arrayIPcLm2EEEEviS6_T1_:
	.zero		928


//--------------------- .nv.constant0._ZN2at6native29vectorized_elementwise_kernelILi4EZNS0_50_GLOBAL__N__2680c7bb_12_PowKernel_cu_7dd49032_317029pow_tensor_scalar_kernel_implIffEEvRNS_18TensorIteratorBaseET0_EUlfE1_St5arrayIPcLm2EEEEviS6_T1_ --------------------------
	.section	.nv.constant0._ZN2at6native29vectorized_elementwise_kernelILi4EZNS0_50_GLOBAL__N__2680c7bb_12_PowKernel_cu_7dd49032_317029pow_tensor_scalar_kernel_implIffEEvRNS_18TensorIteratorBaseET0_EUlfE1_St5arrayIPcLm2EEEEviS6_T1_,"a",@progbits
	.sectionflags	@""
	.align	4
.nv.constant0._ZN2at6native29vectorized_elementwise_kernelILi4EZNS0_50_GLOBAL__N__2680c7bb_12_PowKernel_cu_7dd49032_317029pow_tensor_scalar_kernel_implIffEEvRNS_18TensorIteratorBaseET0_EUlfE1_St5arrayIPcLm2EEEEviS6_T1_:
	.zero		928


//--------------------- .nv.constant0._ZN2at6native29vectorized_elementwise_kernelILi8EZNS0_50_GLOBAL__N__2680c7bb_12_PowKernel_cu_7dd49032_317029pow_tensor_scalar_kernel_implIffEEvRNS_18TensorIteratorBaseET0_EUlfE1_St5arrayIPcLm2EEEEviS6_T1_ --------------------------
	.section	.nv.constant0._ZN2at6native29vectorized_elementwise_kernelILi8EZNS0_50_GLOBAL__N__2680c7bb_12_PowKernel_cu_7dd49032_317029pow_tensor_scalar_kernel_implIffEEvRNS_18TensorIteratorBaseET0_EUlfE1_St5arrayIPcLm2EEEEviS6_T1_,"a",@progbits
	.sectionflags	@""
	.align	4
.nv.constant0._ZN2at6native29vectorized_elementwise_kernelILi8EZNS0_50_GLOBAL__N__2680c7bb_12_PowKernel_cu_7dd49032_317029pow_tensor_scalar_kernel_implIffEEvRNS_18TensorIteratorBaseET0_EUlfE1_St5arrayIPcLm2EEEEviS6_T1_:
	.zero		928


//--------------------- .nv.constant0._ZN2at6native18elementwise_kernelILi128ELi4EZNS0_15gpu_kernel_implIZNS0_50_GLOBAL__N__2680c7bb_12_PowKernel_cu_7dd49032_317029pow_tensor_scalar_kernel_implIffEEvRNS_18TensorIteratorBaseET0_EUlfE0_EEvS6_RKT_EUliE_EEviT1_ --------------------------
	.section	.nv.constant0._ZN2at6native18elementwise_kernelILi128ELi4EZNS0_15gpu_kernel_implIZNS0_50_GLOBAL__N__2680c7bb_12_PowKernel_cu_7dd49032_317029pow_tensor_scalar_kernel_implIffEEvRNS_18TensorIteratorBaseET0_EUlfE0_EEvS6_RKT_EUliE_EEviT1_,"a",@progbits
	.sectionflags	@""
	.align	4
.nv.constant0._ZN2at6native18elementwise_kernelILi128ELi4EZNS0_15gpu_kernel_implIZNS0_50_GLOBAL__N__2680c7bb_12_PowKernel_cu_7dd49032_317029pow_tensor_scalar_kernel_implIffEEvRNS_18TensorIteratorBaseET0_EUlfE0_EEvS6_RKT_EUliE_EEviT1_:
	.zero		1448


//--------------------- .nv.constant0._ZN2at6native27unrolled_elementwise_kernelIZNS0_50_GLOBAL__N__2680c7bb_12_PowKernel_cu_7dd49032_317029pow_tensor_scalar_kernel_implIffEEvRNS_18TensorIteratorBaseET0_EUlfE0_St5arrayIPcLm2EELi4E23TrivialOffsetCalculatorILi1EjESC_NS0_6memory12LoadWithCastILi1EEENSD_13StoreWithCastILi1EEEEEviT_S6_T2_T3_T4_T5_ --------------------------
	.section	.nv.constant0._ZN2at6native27unrolled_elementwise_kernelIZNS0_50_GLOBAL__N__2680c7bb_12_PowKernel_cu_7dd49032_317029pow_tensor_scalar_kernel_implIffEEvRNS_18TensorIteratorBaseET0_EUlfE0_St5arrayIPcLm2EELi4E23TrivialOffsetCalculatorILi1EjESC_NS0_6memory12LoadWithCastILi1EEENSD_13StoreWithCastILi1EEEEEviT_S6_T2_T3_T4_T5_,"a",@progbits
	.sectionflags	@""
	.align	4
.nv.constant0._ZN2at6native27unrolled_elementwise_kernelIZNS0_50_GLOBAL__N__2680c7bb_12_PowKernel_cu_7dd49032_317029pow_tensor_scalar_kernel_implIffEEvRNS_18TensorIteratorBaseET0_EUlfE0_St5arrayIPcLm2EELi4E23TrivialOffsetCalculatorILi1EjESC_NS0_6memory12LoadWithCastILi1EEENSD_13StoreWithCastILi1EEEEEviT_S6_T2_T3_T4_T5_:
	.zero		948


//--------------------- .nv.constant0._ZN2at6native18elementwise_kernelILi128ELi2EZNS0_22gpu_kernel_impl_nocastIZNS0_50_GLOBAL__N__2680c7bb_12_PowKernel_cu_7dd49032_317029pow_tensor_scalar_kernel_implIffEEvRNS_18TensorIteratorBaseET0_EUlfE0_EEvS6_RKT_EUliE_EEviT1_ --------------------------
	.section	.nv.constant0._ZN2at6native18elementwise_kernelILi128ELi2EZNS0_22gpu_kernel_impl_nocastIZNS0_50_GLOBAL__N__2680c7bb_12_PowKernel_cu_7dd49032_317029pow_tensor_scalar_kernel_implIffEEvRNS_18TensorIteratorBaseET0_EUlfE0_EEvS6_RKT_EUliE_EEviT1_,"a",@progbits
	.sectionflags	@""
	.align	4
.nv.constant0._ZN2at6native18elementwise_kernelILi128ELi2EZNS0_22gpu_kernel_impl_nocastIZNS0_50_GLOBAL__N__2680c7bb_12_PowKernel_cu_7dd49032_317029pow_tensor_scalar_kernel_implIffEEvRNS_18TensorIteratorBaseET0_EUlfE0_EEvS6_RKT_EUliE_EEviT1_:
	.zero		1440


//--------------------- .nv.constant0._ZN2at6native27unrolled_elementwise_kernelIZNS0_50_GLOBAL__N__2680c7bb_12_PowKernel_cu_7dd49032_317029pow_tensor_scalar_kernel_implIffEEvRNS_18TensorIteratorBaseET0_EUlfE0_St5arrayIPcLm2EELi4E23TrivialOffsetCalculatorILi1EjESC_NS0_6memory15LoadWithoutCastENSD_16StoreWithoutCastEEEviT_S6_T2_T3_T4_T5_ --------------------------
	.section	.nv.constant0._ZN2at6native27unrolled_elementwise_kernelIZNS0_50_GLOBAL__N__2680c7bb_12_PowKernel_cu_7dd49032_317029pow_tensor_scalar_kernel_implIffEEvRNS_18TensorIteratorBaseET0_EUlfE0_St5arrayIPcLm2EELi4E23TrivialOffsetCalculatorILi1EjESC_NS0_6memory15LoadWithoutCastENSD_16StoreWithoutCastEEEviT_S6_T2_T3_T4_T5_,"a",@progbits
	.sectionflags	@""
	.align	4
.nv.constant0._ZN2at6native27unrolled_elementwise_kernelIZNS0_50_GLOBAL__N__2680c7bb_12_PowKernel_cu_7dd49032_317029pow_tensor_scalar_kernel_implIffEEvRNS_18TensorIteratorBaseET0_EUlfE0_St5arrayIPcLm2EELi4E23TrivialOffsetCalculatorILi1EjESC_NS0_6memory15LoadWithoutCastENSD_16StoreWithoutCastEEEviT_S6_T2_T3_T4_T5_:
	.zero		932


//--------------------- .nv.constant0._ZN2at6native29vectorized_elementwise_kernelILi2EZNS0_50_GLOBAL__N__2680c7bb_12_PowKernel_cu_7dd49032_317029pow_tensor_scalar_kernel_implIffEEvRNS_18TensorIteratorBaseET0_EUlfE0_St5arrayIPcLm2EEEEviS6_T1_ --------------------------
	.section	.nv.constant0._ZN2at6native29vectorized_elementwise_kernelILi2EZNS0_50_GLOBAL__N__2680c7bb_12_PowKernel_cu_7dd49032_317029pow_tensor_scalar_kernel_implIffEEvRNS_18TensorIteratorBaseET0_EUlfE0_St5arrayIPcLm2EEEEviS6_T1_,"a",@progbits
	.sectionflags	@""
	.align	4
.nv.constant0._ZN2at6native29vectorized_elementwise_kernelILi2EZNS0_50_GLOBAL__N__2680c7bb_12_PowKernel_cu_7dd49032_317029pow_tensor_scalar_kernel_implIffEEvRNS_18TensorIteratorBaseET0_EUlfE0_St5arrayIPcLm2EEEEviS6_T1_:
	.zero		928


//--------------------- .nv.constant0._ZN2at6native29vectorized_elementwise_kernelILi4EZNS0_50_GLOBAL__N__2680c7bb_12_PowKernel_cu_7dd49032_317029pow_tensor_scalar_kernel_implIffEEvRNS_18TensorIteratorBaseET0_EUlfE0_St5arrayIPcLm2EEEEviS6_T1_ --------------------------
	.section	.nv.constant0._ZN2at6native29vectorized_elementwise_kernelILi4EZNS0_50_GLOBAL__N__2680c7bb_12_PowKernel_cu_7dd49032_317029pow_tensor_scalar_kernel_implIffEEvRNS_18TensorIteratorBaseET0_EUlfE0_St5arrayIPcLm2EEEEviS6_T1_,"a",@progbits
	.sectionflags	@""
	.align	4
.nv.constant0._ZN2at6native29vectorized_elementwise_kernelILi4EZNS0_50_GLOBAL__N__2680c7bb_12_PowKernel_cu_7dd49032_317029pow_tensor_scalar_kernel_implIffEEvRNS_18TensorIteratorBaseET0_EUlfE0_St5arrayIPcLm2EEEEviS6_T1_:
	.zero		928


//--------------------- .nv.constant0._ZN2at6native29vectorized_elementwise_kernelILi8EZNS0_50_GLOBAL__N__2680c7bb_12_PowKernel_cu_7dd49032_317029pow_tensor_scalar_kernel_implIffEEvRNS_18TensorIteratorBaseET0_EUlfE0_St5arrayIPcLm2EEEEviS6_T1_ --------------------------
	.section	.nv.constant0._ZN2at6native29vectorized_elementwise_kernelILi8EZNS0_50_GLOBAL__N__2680c7bb_12_PowKernel_cu_7dd49032_317029pow_tensor_scalar_kernel_implIffEEvRNS_18TensorIteratorBaseET0_EUlfE0_St5arrayIPcLm2EEEEviS6_T1_,"a",@progbits
	.sectionflags	@""
	.align	4
.nv.constant0._ZN2at6native29vectorized_elementwise_kernelILi8EZNS0_50_GLOBAL__N__2680c7bb_12_PowKernel_cu_7dd49032_317029pow_tensor_scalar_kernel_implIffEEvRNS_18TensorIteratorBaseET0_EUlfE0_St5arrayIPcLm2EEEEviS6_T1_:
	.zero		928


//--------------------- .nv.constant0._ZN2at6native18elementwise_kernelILi128ELi4EZNS0_15gpu_kernel_implIZNS0_50_GLOBAL__N__2680c7bb_12_PowKernel_cu_7dd49032_317029pow_tensor_scalar_kernel_implIffEEvRNS_18TensorIteratorBaseET0_EUlfE_EEvS6_RKT_EUliE_EEviT1_ --------------------------
	.section	.nv.constant0._ZN2at6native18elementwise_kernelILi128ELi4EZNS0_15gpu_kernel_implIZNS0_50_GLOBAL__N__2680c7bb_12_PowKernel_cu_7dd49032_317029pow_tensor_scalar_kernel_implIffEEvRNS_18TensorIteratorBaseET0_EUlfE_EEvS6_RKT_EUliE_EEviT1_,"a",@progbits
	.sectionflags	@""
	.align	4
.nv.constant0._ZN2at6native18elementwise_kernelILi128ELi4EZNS0_15gpu_kernel_implIZNS0_50_GLOBAL__N__2680c7bb_12_PowKernel_cu_7dd49032_317029pow_tensor_scalar_kernel_implIffEEvRNS_18TensorIteratorBaseET0_EUlfE_EEvS6_RKT_EUliE_EEviT1_:
	.zero		1448


//--------------------- .nv.constant0._ZN2at6native27unrolled_elementwise_kernelIZNS0_50_GLOBAL__N__2680c7bb_12_PowKernel_cu_7dd49032_317029pow_tensor_scalar_kernel_implIffEEvRNS_18TensorIteratorBaseET0_EUlfE_St5arrayIPcLm2EELi4E23TrivialOffsetCalculatorILi1EjESC_NS0_6memory12LoadWithCastILi1EEENSD_13StoreWithCastILi1EEEEEviT_S6_T2_T3_T4_T5_ --------------------------
	.section	.nv.constant0._ZN2at6native27unrolled_elementwise_kernelIZNS0_50_GLOBAL__N__2680c7bb_12_PowKernel_cu_7dd49032_317029pow_tensor_scalar_kernel_implIffEEvRNS_18TensorIteratorBaseET0_EUlfE_St5arrayIPcLm2EELi4E23TrivialOffsetCalculatorILi1EjESC_NS0_6memory12LoadWithCastILi1EEENSD_13StoreWithCastILi1EEEEEviT_S6_T2_T3_T4_T5_,"a",@progbits
	.sectionflags	@""
	.align	4
.nv.constant0._ZN2at6native27unrolled_elementwise_kernelIZNS0_50_GLOBAL__N__2680c7bb_12_PowKernel_cu_7dd49032_317029pow_tensor_scalar_kernel_implIffEEvRNS_18TensorIteratorBaseET0_EUlfE_St5arrayIPcLm2EELi4E23TrivialOffsetCalculatorILi1EjESC_NS0_6memory12LoadWithCastILi1EEENSD_13StoreWithCastILi1EEEEEviT_S6_T2_T3_T4_T5_:
	.zero		948


//--------------------- .nv.constant0._ZN2at6native18elementwise_kernelILi128ELi2EZNS0_22gpu_kernel_impl_nocastIZNS0_50_GLOBAL__N__2680c7bb_12_PowKernel_cu_7dd49032_317029pow_tensor_scalar_kernel_implIffEEvRNS_18TensorIteratorBaseET0_EUlfE_EEvS6_RKT_EUliE_EEviT1_ --------------------------
	.section	.nv.constant0._ZN2at6native18elementwise_kernelILi128ELi2EZNS0_22gpu_kernel_impl_nocastIZNS0_50_GLOBAL__N__2680c7bb_12_PowKernel_cu_7dd49032_317029pow_tensor_scalar_kernel_implIffEEvRNS_18TensorIteratorBaseET0_EUlfE_EEvS6_RKT_EUliE_EEviT1_,"a",@progbits
	.sectionflags	@""
	.align	4
.nv.constant0._ZN2at6native18elementwise_kernelILi128ELi2EZNS0_22gpu_kernel_impl_nocastIZNS0_50_GLOBAL__N__2680c7bb_12_PowKernel_cu_7dd49032_317029pow_tensor_scalar_kernel_implIffEEvRNS_18TensorIteratorBaseET0_EUlfE_EEvS6_RKT_EUliE_EEviT1_:
	.zero		1440


//--------------------- .nv.constant0._ZN2at6native27unrolled_elementwise_kernelIZNS0_50_GLOBAL__N__2680c7bb_12_PowKernel_cu_7dd49032_317029pow_tensor_scalar_kernel_implIffEEvRNS_18TensorIteratorBaseET0_EUlfE_St5arrayIPcLm2EELi4E23TrivialOffsetCalculatorILi1EjESC_NS0_6memory15LoadWithoutCastENSD_16StoreWithoutCastEEEviT_S6_T2_T3_T4_T5_ --------------------------
	.section	.nv.constant0._ZN2at6native27unrolled_elementwise_kernelIZNS0_50_GLOBAL__N__2680c7bb_12_PowKernel_cu_7dd49032_317029pow_tensor_scalar_kernel_implIffEEvRNS_18TensorIteratorBaseET0_EUlfE_St5arrayIPcLm2EELi4E23TrivialOffsetCalculatorILi1EjESC_NS0_6memory15LoadWithoutCastENSD_16StoreWithoutCastEEEviT_S6_T2_T3_T4_T5_,"a",@progbits
	.sectionflags	@""
	.align	4
.nv.constant0._ZN2at6native27unrolled_elementwise_kernelIZNS0_50_GLOBAL__N__2680c7bb_12_PowKernel_cu_7dd49032_317029pow_tensor_scalar_kernel_implIffEEvRNS_18TensorIteratorBaseET0_EUlfE_St5arrayIPcLm2EELi4E23TrivialOffsetCalculatorILi1EjESC_NS0_6memory15LoadWithoutCastENSD_16StoreWithoutCastEEEviT_S6_T2_T3_T4_T5_:
	.zero		932


//--------------------- .nv.constant0._ZN2at6native29vectorized_elementwise_kernelILi2EZNS0_50_GLOBAL__N__2680c7bb_12_PowKernel_cu_7dd49032_317029pow_tensor_scalar_kernel_implIffEEvRNS_18TensorIteratorBaseET0_EUlfE_St5arrayIPcLm2EEEEviS6_T1_ --------------------------
	.section	.nv.constant0._ZN2at6native29vectorized_elementwise_kernelILi2EZNS0_50_GLOBAL__N__2680c7bb_12_PowKernel_cu_7dd49032_317029pow_tensor_scalar_kernel_implIffEEvRNS_18TensorIteratorBaseET0_EUlfE_St5arrayIPcLm2EEEEviS6_T1_,"a",@progbits
	.sectionflags	@""
	.align	4
.nv.constant0._ZN2at6native29vectorized_elementwise_kernelILi2EZNS0_50_GLOBAL__N__2680c7bb_12_PowKernel_cu_7dd49032_317029pow_tensor_scalar_kernel_implIffEEvRNS_18TensorIteratorBaseET0_EUlfE_St5arrayIPcLm2EEEEviS6_T1_:
	.zero		928


//--------------------- .nv.constant0._ZN2at6native29vectorized_elementwise_kernelILi4EZNS0_50_GLOBAL__N__2680c7bb_12_PowKernel_cu_7dd49032_317029pow_tensor_scalar_kernel_implIffEEvRNS_18TensorIteratorBaseET0_EUlfE_St5arrayIPcLm2EEEEviS6_T1_ --------------------------
	.section	.nv.constant0._ZN2at6native29vectorized_elementwise_kernelILi4EZNS0_50_GLOBAL__N__2680c7bb_12_PowKernel_cu_7dd49032_317029pow_tensor_scalar_kernel_implIffEEvRNS_18TensorIteratorBaseET0_EUlfE_St5arrayIPcLm2EEEEviS6_T1_,"a",@progbits
	.sectionflags	@""
	.align	4
.nv.constant0._ZN2at6native29vectorized_elementwise_kernelILi4EZNS0_50_GLOBAL__N__2680c7bb_12_PowKernel_cu_7dd49032_317029pow_tensor_scalar_kernel_implIffEEvRNS_18TensorIteratorBaseET0_EUlfE_St5arrayIPcLm2EEEEviS6_T1_:
	.zero		928


//--------------------- .nv.constant0._ZN2at6native29vectorized_elementwise_kernelILi8EZNS0_50_GLOBAL__N__2680c7bb_12_PowKernel_cu_7dd49032_317029pow_tensor_scalar_kernel_implIffEEvRNS_18TensorIteratorBaseET0_EUlfE_St5arrayIPcLm2EEEEviS6_T1_ --------------------------
	.section	.nv.constant0._ZN2at6native29vectorized_elementwise_kernelILi8EZNS0_50_GLOBAL__N__2680c7bb_12_PowKernel_cu_7dd49032_317029pow_tensor_scalar_kernel_implIffEEvRNS_18TensorIteratorBaseET0_EUlfE_St5arrayIPcLm2EEEEviS6_T1_,"a",@progbits
	.sectionflags	@""
	.align	4
.nv.constant0._ZN2at6native29vectorized_elementwise_kernelILi8EZNS0_50_GLOBAL__N__2680c7bb_12_PowKernel_cu_7dd49032_317029pow_tensor_scalar_kernel_implIffEEvRNS_18TensorIteratorBaseET0_EUlfE_St5arrayIPcLm2EEEEviS6_T1_:
	.zero		928


//--------------------- .nv.constant0._ZN2at6native18elementwise_kernelILi128ELi4EZNS0_15gpu_kernel_implIZNS0_50_GLOBAL__N__2680c7bb_12_PowKernel_cu_7dd49032_317029pow_tensor_scalar_kernel_implIddEEvRNS_18TensorIteratorBaseET0_EUldE2_EEvS6_RKT_EUliE_EEviT1_ --------------------------
	.section	.nv.constant0._ZN2at6native18elementwise_kernelILi128ELi4EZNS0_15gpu_kernel_implIZNS0_50_GLOBAL__N__2680c7bb_12_PowKernel_cu_7dd49032_317029pow_tensor_scalar_kernel_implIddEEvRNS_18TensorIteratorBaseET0_EUldE2_EEvS6_RKT_EUliE_EEviT1_,"a",@progbits
	.sectionflags	@""
	.align	4
.nv.constant0._ZN2at6native18elementwise_kernelILi128ELi4EZNS0_15gpu_kernel_implIZNS0_50_GLOBAL__N__2680c7bb_12_PowKernel_cu_7dd49032_317029pow_tensor_scalar_kernel_implIddEEvRNS_18TensorIteratorBaseET0_EUldE2_EEvS6_RKT_EUliE_EEviT1_:
	.zero		1456


//--------------------- .nv.constant0._ZN2at6native27unrolled_elementwise_kernelIZNS0_50_GLOBAL__N__2680c7bb_12_PowKernel_cu_7dd49032_317029pow_tensor_scalar_kernel_implIddEEvRNS_18TensorIteratorBaseET0_EUldE2_St5arrayIPcLm2EELi4E23TrivialOffsetCalculatorILi1EjESC_NS0_6memory12LoadWithCastILi1EEENSD_13StoreWithCastILi1EEEEEviT_S6_T2_T3_T4_T5_ --------------------------
	.section	.nv.constant0._ZN2at6native27unrolled_elementwise_kernelIZNS0_50_GLOBAL__N__2680c7bb_12_PowKernel_cu_7dd49032_317029pow_tensor_scalar_kernel_implIddEEvRNS_18TensorIteratorBaseET0_EUldE2_St5arrayIPcLm2EELi4E23TrivialOffsetCalculatorILi1EjESC_NS0_6memory12LoadWithCastILi1EEENSD_13StoreWithCastILi1EEEEEviT_S6_T2_T3_T4_T5_,"a",@progbits
	.sectionflags	@""
	.align	4
.nv.constant0._ZN2at6native27unrolled_elementwise_kernelIZNS0_50_GLOBAL__N__2680c7bb_12_PowKernel_cu_7dd49032_317029pow_tensor_scalar_kernel_implIddEEvRNS_18TensorIteratorBaseET0_EUldE2_St5arrayIPcLm2EELi4E23TrivialOffsetCalculatorILi1EjESC_NS0_6memory12LoadWithCastILi1EEENSD_13StoreWithCastILi1EEEEEviT_S6_T2_T3_T4_T5_:
	.zero		956


//--------------------- .nv.constant0._ZN2at6native18elementwise_kernelILi128ELi2EZNS0_22gpu_kernel_impl_nocastIZNS0_50_GLOBAL__N__2680c7bb_12_PowKernel_cu_7dd49032_317029pow_tensor_scalar_kernel_implIddEEvRNS_18TensorIteratorBaseET0_EUldE2_EEvS6_RKT_EUliE_EEviT1_ --------------------------
	.section	.nv.constant0._ZN2at6native18elementwise_kernelILi128ELi2EZNS0_22gpu_kernel_impl_nocastIZNS0_50_GLOBAL__N__2680c7bb_12_PowKernel_cu_7dd49032_317029pow_tensor_scalar_kernel_implIddEEvRNS_18TensorIteratorBaseET0_EUldE2_EEvS6_RKT_EUliE_EEviT1_,"a",@progbits
	.sectionflags	@""
	.align	4
.nv.constant0._ZN2at6native18elementwise_kernelILi128ELi2EZNS0_22gpu_kernel_impl_nocastIZNS0_50_GLOBAL__N__2680c7bb_12_PowKernel_cu_7dd49032_317029pow_tensor_scalar_kernel_implIddEEvRNS_18TensorIteratorBaseET0_EUldE2_EEvS6_RKT_EUliE_EEviT1_:
	.zero		1448


//--------------------- .nv.constant0._ZN2at6native27unrolled_elementwise_kernelIZNS0_50_GLOBAL__N__2680c7bb_12_PowKernel_cu_7dd49032_317029pow_tensor_scalar_kernel_implIddEEvRNS_18TensorIteratorBaseET0_EUldE2_St5arrayIPcLm2EELi4E23TrivialOffsetCalculatorILi1EjESC_NS0_6memory15LoadWithoutCastENSD_16StoreWithoutCastEEEviT_S6_T2_T3_T4_T5_ --------------------------
	.section	.nv.constant0._ZN2at6native27unrolled_elementwise_kernelIZNS0_50_GLOBAL__N__2680c7bb_12_PowKernel_cu_7dd49032_317029pow_tensor_scalar_kernel_implIddEEvRNS_18TensorIteratorBaseET0_EUldE2_St5arrayIPcLm2EELi4E23TrivialOffsetCalculatorILi1EjESC_NS0_6memory15LoadWithoutCastENSD_16StoreWithoutCastEEEviT_S6_T2_T3_T4_T5_,"a",@progbits
	.sectionflags	@""
	.align	4
.nv.constant0._ZN2at6native27unrolled_elementwise_kernelIZNS0_50_GLOBAL__N__2680c7bb_12_PowKernel_cu_7dd49032_317029pow_tensor_scalar_kernel_implIddEEvRNS_18TensorIteratorBaseET0_EUldE2_St5arrayIPcLm2EELi4E23TrivialOffsetCalculatorILi1EjESC_NS0_6memory15LoadWithoutCastENSD_16StoreWithoutCastEEEviT_S6_T2_T3_T4_T5_:
	.zero		940


//--------------------- .nv.constant0._ZN2at6native29vectorized_elementwise_kernelILi2EZNS0_50_GLOBAL__N__2680c7bb_12_PowKernel_cu_7dd49032_317029pow_tensor_scalar_kernel_implIddEEvRNS_18TensorIteratorBaseET0_EUldE2_St5arrayIPcLm2EEEEviS6_T1_ --------------------------
	.section	.nv.constant0._ZN2at6native29vectorized_elementwise_kernelILi2EZNS0_50_GLOBAL__N__2680c7bb_12_PowKernel_cu_7dd49032_317029pow_tensor_scalar_kernel_implIddEEvRNS_18TensorIteratorBaseET0_EUldE2_St5arrayIPcLm2EEEEviS6_T1_,"a",@progbits
	.sectionflags	@""
	.align	4
.nv.constant0._ZN2at6native29vectorized_elementwise_kernelILi2EZNS0_50_GLOBAL__N__2680c7bb_12_PowKernel_cu_7dd49032_317029pow_tensor_scalar_kernel_implIddEEvRNS_18TensorIteratorBaseET0_EUldE2_St5arrayIPcLm2EEEEviS6_T1_:
	.zero		936


//--------------------- .nv.constant0._ZN2at6native29vectorized_elementwise_kernelILi4EZNS0_50_GLOBAL__N__2680c7bb_12_PowKernel_cu_7dd49032_317029pow_tensor_scalar_kernel_implIddEEvRNS_18TensorIteratorBaseET0_EUldE2_St5arrayIPcLm2EEEEviS6_T1_ --------------------------
	.section	.nv.constant0._ZN2at6native29vectorized_elementwise_kernelILi4EZNS0_50_GLOBAL__N__2680c7bb_12_PowKernel_cu_7dd49032_317029pow_tensor_scalar_kernel_implIddEEvRNS_18TensorIteratorBaseET0_EUldE2_St5arrayIPcLm2EEEEviS6_T1_,"a",@progbits
	.sectionflags	@""
	.align	4
.nv.constant0._ZN2at6native29vectorized_elementwise_kernelILi4EZNS0_50_GLOBAL__N__2680c7bb_12_PowKernel_cu_7dd49032_317029pow_tensor_scalar_kernel_implIddEEvRNS_18TensorIteratorBaseET0_EUldE2_St5arrayIPcLm2EEEEviS6_T1_:
	.zero		936


//--------------------- .nv.constant0._ZN2at6native29vectorized_elementwise_kernelILi8EZNS0_50_GLOBAL__N__2680c7bb_12_PowKernel_cu_7dd49032_317029pow_tensor_scalar_kernel_implIddEEvRNS_18TensorIteratorBaseET0_EUldE2_St5arrayIPcLm2EEEEviS6_T1_ --------------------------
	.section	.nv.constant0._ZN2at6native29vectorized_elementwise_kernelILi8EZNS0_50_GLOBAL__N__2680c7bb_12_PowKernel_cu_7dd49032_317029pow_tensor_scalar_kernel_implIddEEvRNS_18TensorIteratorBaseET0_EUldE2_St5arrayIPcLm2EEEEviS6_T1_,"a",@progbits
	.sectionflags	@""
	.align	4
.nv.constant0._ZN2at6native29vectorized_elementwise_kernelILi8EZNS0_50_GLOBAL__N__2680c7bb_12_PowKernel_cu_7dd49032_317029pow_tensor_scalar_kernel_implIddEEvRNS_18TensorIteratorBaseET0_EUldE2_St5arrayIPcLm2EEEEviS6_T1_:
	.zero		936


//--------------------- .nv.constant0._ZN2at6native18elementwise_kernelILi128ELi4EZNS0_15gpu_kernel_implIZNS0_50_GLOBAL__N__2680c7bb_12_PowKernel_cu_7dd49032_317029pow_tensor_scalar_kernel_implIddEEvRNS_18TensorIteratorBaseET0_EUldE1_EEvS6_RKT_EUliE_EEviT1_ --------------------------
	.section	.nv.constant0._ZN2at6native18elementwise_kernelILi128ELi4EZNS0_15gpu_kernel_implIZNS0_50_GLOBAL__N__2680c7bb_12_PowKernel_cu_7dd49032_317029pow_tensor_scalar_kernel_implIddEEvRNS_18TensorIteratorBaseET0_EUldE1_EEvS6_RKT_EUliE_EEviT1_,"a",@progbits
	.sectionflags	@""
	.align	4
.nv.constant0._ZN2at6native18elementwise_kernelILi128ELi4EZNS0_15gpu_kernel_implIZNS0_50_GLOBAL__N__2680c7bb_12_PowKernel_cu_7dd49032_317029pow_tensor_scalar_kernel_implIddEEvRNS_18TensorIteratorBaseET0_EUldE1_EEvS6_RKT_EUliE_EEviT1_:
	.zero		1448


//--------------------- .nv.constant0._ZN2at6native27unrolled_elementwise_kernelIZNS0_50_GLOBAL__N__2680c7bb_12_PowKernel_cu_7dd49032_317029pow_tensor_scalar_kernel_implIddEEvRNS_18TensorIteratorBaseET0_EUldE1_St5arrayIPcLm2EELi4E23TrivialOffsetCalculatorILi1EjESC_NS0_6memory12LoadWithCastILi1EEENSD_13StoreWithCastILi1EEEEEviT_S6_T2_T3_T4_T5_ --------------------------
	.section	.nv.constant0._ZN2at6native27unrolled_elementwise_kernelIZNS0_50_GLOBAL__N__2680c7bb_12_PowKernel_cu_7dd49032_317029pow_tensor_scalar_kernel_implIddEEvRNS_18TensorIteratorBaseET0_EUldE1_St5arrayIPcLm2EELi4E23TrivialOffsetCalculatorILi1EjESC_NS0_6memory12LoadWithCastILi1EEENSD_13StoreWithCastILi1EEEEEviT_S6_T2_T3_T4_T5_,"a",@progbits
	.sectionflags	@""
	.align	4
.nv.constant0._ZN2at6native27unrolled_elementwise_kernelIZNS0_50_GLOBAL__N__2680c7bb_12_PowKernel_cu_7dd49032_317029pow_tensor_scalar_kernel_implIddEEvRNS_18TensorIteratorBaseET0_EUldE1_St5arrayIPcLm2EELi4E23TrivialOffsetCalculatorILi1EjESC_NS0_6memory12LoadWithCastILi1EEENSD_13StoreWithCastILi1EEEEEviT_S6_T2_T3_T4_T5_:
	.zero		948


//--------------------- .nv.constant0._ZN2at6native18elementwise_kernelILi128ELi2EZNS0_22gpu_kernel_impl_nocastIZNS0_50_GLOBAL__N__2680c7bb_12_PowKernel_cu_7dd49032_317029pow_tensor_scalar_kernel_implIddEEvRNS_18TensorIteratorBaseET0_EUldE1_EEvS6_RKT_EUliE_EEviT1_ --------------------------
	.section	.nv.constant0._ZN2at6native18elementwise_kernelILi128ELi2EZNS0_22gpu_kernel_impl_nocastIZNS0_50_GLOBAL__N__2680c7bb_12_PowKernel_cu_7dd49032_317029pow_tensor_scalar_kernel_implIddEEvRNS_18TensorIteratorBaseET0_EUldE1_EEvS6_RKT_EUliE_EEviT1_,"a",@progbits
	.sectionflags	@""
	.align	4
.nv.constant0._ZN2at6native18elementwise_kernelILi128ELi2EZNS0_22gpu_kernel_impl_nocastIZNS0_50_GLOBAL__N__2680c7bb_12_PowKernel_cu_7dd49032_317029pow_tensor_scalar_kernel_implIddEEvRNS_18TensorIteratorBaseET0_EUldE1_EEvS6_RKT_EUliE_EEviT1_:
	.zero		1440


//--------------------- .nv.constant0._ZN2at6native27unrolled_elementwise_kernelIZNS0_50_GLOBAL__N__2680c7bb_12_PowKernel_cu_7dd49032_317029pow_tensor_scalar_kernel_implIddEEvRNS_18TensorIteratorBaseET0_EUldE1_St5arrayIPcLm2EELi4E23TrivialOffsetCalculatorILi1EjESC_NS0_6memory15LoadWithoutCastENSD_16StoreWithoutCastEEEviT_S6_T2_T3_T4_T5_ --------------------------
	.section	.nv.constant0._ZN2at6native27unrolled_elementwise_kernelIZNS0_50_GLOBAL__N__2680c7bb_12_PowKernel_cu_7dd49032_317029pow_tensor_scalar_kernel_implIddEEvRNS_18TensorIteratorBaseET0_EUldE1_St5arrayIPcLm2EELi4E23TrivialOffsetCalculatorILi1EjESC_NS0_6memory15LoadWithoutCastENSD_16StoreWithoutCastEEEviT_S6_T2_T3_T4_T5_,"a",@progbits
	.sectionflags	@""
	.align	4
.nv.constant0._ZN2at6native27unrolled_elementwise_kernelIZNS0_50_GLOBAL__N__2680c7bb_12_PowKernel_cu_7dd49032_317029pow_tensor_scalar_kernel_implIddEEvRNS_18TensorIteratorBaseET0_EUldE1_St5arrayIPcLm2EELi4E23TrivialOffsetCalculatorILi1EjESC_NS0_6memory15LoadWithoutCastENSD_16StoreWithoutCastEEEviT_S6_T2_T3_T4_T5_:
	.zero		932


//--------------------- .nv.constant0._ZN2at6native29vectorized_elementwise_kernelILi2EZNS0_50_GLOBAL__N__2680c7bb_12_PowKernel_cu_7dd49032_317029pow_tensor_scalar_kernel_implIddEEvRNS_18TensorIteratorBaseET0_EUldE1_St5arrayIPcLm2EEEEviS6_T1_ --------------------------
	.section	.nv.constant0._ZN2at6native29vectorized_elementwise_kernelILi2EZNS0_50_GLOBAL__N__2680c7bb_12_PowKernel_cu_7dd49032_317029pow_tensor_scalar_kernel_implIddEEvRNS_18TensorIteratorBaseET0_EUldE1_St5arrayIPcLm2EEEEviS6_T1_,"a",@progbits
	.sectionflags	@""
	.align	4
.nv.constant0._ZN2at6native29vectorized_elementwise_kernelILi2EZNS0_50_GLOBAL__N__2680c7bb_12_PowKernel_cu_7dd49032_317029pow_tensor_scalar_kernel_implIddEEvRNS_18TensorIteratorBaseET0_EUldE1_St5arrayIPcLm2EEEEviS6_T1_:
	.zero		928


//--------------------- .nv.constant0._ZN2at6native29vectorized_elementwise_kernelILi4EZNS0_50_GLOBAL__N__2680c7bb_12_PowKernel_cu_7dd49032_317029pow_tensor_scalar_kernel_implIddEEvRNS_18TensorIteratorBaseET0_EUldE1_St5arrayIPcLm2EEEEviS6_T1_ --------------------------
	.section	.nv.constant0._ZN2at6native29vectorized_elementwise_kernelILi4EZNS0_50_GLOBAL__N__2680c7bb_12_PowKernel_cu_7dd49032_317029pow_tensor_scalar_kernel_implIddEEvRNS_18TensorIteratorBaseET0_EUldE1_St5arrayIPcLm2EEEEviS6_T1_,"a",@progbits
	.sectionflags	@""
	.align	4
.nv.constant0._ZN2at6native29vectorized_elementwise_kernelILi4EZNS0_50_GLOBAL__N__2680c7bb_12_PowKernel_cu_7dd49032_317029pow_tensor_scalar_kernel_implIddEEvRNS_18TensorIteratorBaseET0_EUldE1_St5arrayIPcLm2EEEEviS6_T1_:
	.zero		928


//--------------------- .nv.constant0._ZN2at6native29vectorized_elementwise_kernelILi8EZNS0_50_GLOBAL__N__2680c7bb_12_PowKernel_cu_7dd49032_317029pow_tensor_scalar_kernel_implIddEEvRNS_18TensorIteratorBaseET0_EUldE1_St5arrayIPcLm2EEEEviS6_T1_ --------------------------
	.section	.nv.constant0._ZN2at6native29vectorized_elementwise_kernelILi8EZNS0_50_GLOBAL__N__2680c7bb_12_PowKernel_cu_7dd49032_317029pow_tensor_scalar_kernel_implIddEEvRNS_18TensorIteratorBaseET0_EUldE1_St5arrayIPcLm2EEEEviS6_T1_,"a",@progbits
	.sectionflags	@""
	.align	4
.nv.constant0._ZN2at6native29vectorized_elementwise_kernelILi8EZNS0_50_GLOBAL__N__2680c7bb_12_PowKernel_cu_7dd49032_317029pow_tensor_scalar_kernel_implIddEEvRNS_18TensorIteratorBaseET0_EUldE1_St5arrayIPcLm2EEEEviS6_T1_:
	.zero		928


//--------------------- .nv.constant0._ZN2at6native18elementwise_kernelILi128ELi4EZNS0_15gpu_kernel_implIZNS0_50_GLOBAL__N__2680c7bb_12_PowKernel_cu_7dd49032_317029pow_tensor_scalar_kernel_implIddEEvRNS_18TensorIteratorBaseET0_EUldE0_EEvS6_RKT_EUliE_EEviT1_ --------------------------
	.section	.nv.constant0._ZN2at6native18elementwise_kernelILi128ELi4EZNS0_15gpu_kernel_implIZNS0_50_GLOBAL__N__2680c7bb_12_PowKernel_cu_7dd49032_317029pow_tensor_scalar_kernel_implIddEEvRNS_18TensorIteratorBaseET0_EUldE0_EEvS6_RKT_EUliE_EEviT1_,"a",@progbits
	.sectionflags	@""
	.align	4
.nv.constant0._ZN2at6native18elementwise_kernelILi128ELi4EZNS0_15gpu_kernel_implIZNS0_50_GLOBAL__N__2680c7bb_12_PowKernel_cu_7dd49032_317029pow_tensor_scalar_kernel_implIddEEvRNS_18TensorIteratorBaseET0_EUldE0_EEvS6_RKT_EUliE_EEviT1_:
	.zero		1448


//--------------------- .nv.constant0._ZN2at6native27unrolled_elementwise_kernelIZNS0_50_GLOBAL__N__2680c7bb_12_PowKernel_cu_7dd49032_317029pow_tensor_scalar_kernel_implIddEEvRNS_18TensorIteratorBaseET0_EUldE0_St5arrayIPcLm2EELi4E23TrivialOffsetCalculatorILi1EjESC_NS0_6memory12LoadWithCastILi1EEENSD_13StoreWithCastILi1EEEEEviT_S6_T2_T3_T4_T5_ --------------------------
	.section	.nv.constant0._ZN2at6native27unrolled_elementwise_kernelIZNS0_50_GLOBAL__N__2680c7bb_12_PowKernel_cu_7dd49032_317029pow_tensor_scalar_kernel_implIddEEvRNS_18TensorIteratorBaseET0_EUldE0_St5arrayIPcLm2EELi4E23TrivialOffsetCalculatorILi1EjESC_NS0_6memory12LoadWithCastILi1EEENSD_13StoreWithCastILi1EEEEEviT_S6_T2_T3_T4_T5_,"a",@progbits
	.sectionflags	@""
	.align	4
.nv.constant0._ZN2at6native27unrolled_elementwise_kernelIZNS0_50_GLOBAL__N__2680c7bb_12_PowKernel_cu_7dd49032_317029pow_tensor_scalar_kernel_implIddEEvRNS_18TensorIteratorBaseET0_EUldE0_St5arrayIPcLm2EELi4E23TrivialOffsetCalculatorILi1EjESC_NS0_6memory12LoadWithCastILi1EEENSD_13StoreWithCastILi1EEEEEviT_S6_T2_T3_T4_T5_:
	.zero		948


//--------------------- .nv.constant0._ZN2at6native18elementwise_kernelILi128ELi2EZNS0_22gpu_kernel_impl_nocastIZNS0_50_GLOBAL__N__2680c7bb_12_PowKernel_cu_7dd49032_317029pow_tensor_scalar_kernel_implIddEEvRNS_18TensorIteratorBaseET0_EUldE0_EEvS6_RKT_EUliE_EEviT1_ --------------------------
	.section	.nv.constant0._ZN2at6native18elementwise_kernelILi128ELi2EZNS0_22gpu_kernel_impl_nocastIZNS0_50_GLOBAL__N__2680c7bb_12_PowKernel_cu_7dd49032_317029pow_tensor_scalar_kernel_implIddEEvRNS_18TensorIteratorBaseET0_EUldE0_EEvS6_RKT_EUliE_EEviT1_,"a",@progbits
	.sectionflags	@""
	.align	4
.nv.constant0._ZN2at6native18elementwise_kernelILi128ELi2EZNS0_22gpu_kernel_impl_nocastIZNS0_50_GLOBAL__N__2680c7bb_12_PowKernel_cu_7dd49032_317029pow_tensor_scalar_kernel_implIddEEvRNS_18TensorIteratorBaseET0_EUldE0_EEvS6_RKT_EUliE_EEviT1_:
	.zero		1440


//--------------------- .nv.constant0._ZN2at6native27unrolled_elementwise_kernelIZNS0_50_GLOBAL__N__2680c7bb_12_PowKernel_cu_7dd49032_317029pow_tensor_scalar_kernel_implIddEEvRNS_18TensorIteratorBaseET0_EUldE0_St5arrayIPcLm2EELi4E23TrivialOffsetCalculatorILi1EjESC_NS0_6memory15LoadWithoutCastENSD_16StoreWithoutCastEEEviT_S6_T2_T3_T4_T5_ --------------------------
	.section	.nv.constant0._ZN2at6native27unrolled_elementwise_kernelIZNS0_50_GLOBAL__N__2680c7bb_12_PowKernel_cu_7dd49032_317029pow_tensor_scalar_kernel_implIddEEvRNS_18TensorIteratorBaseET0_EUldE0_St5arrayIPcLm2EELi4E23TrivialOffsetCalculatorILi1EjESC_NS0_6memory15LoadWithoutCastENSD_16StoreWithoutCastEEEviT_S6_T2_T3_T4_T5_,"a",@progbits
	.sectionflags	@""
	.align	4
.nv.constant0._ZN2at6native27unrolled_elementwise_kernelIZNS0_50_GLOBAL__N__2680c7bb_12_PowKernel_cu_7dd49032_317029pow_tensor_scalar_kernel_implIddEEvRNS_18TensorIteratorBaseET0_EUldE0_St5arrayIPcLm2EELi4E23TrivialOffsetCalculatorILi1EjESC_NS0_6memory15LoadWithoutCastENSD_16StoreWithoutCastEEEviT_S6_T2_T3_T4_T5_:
	.zero		932


//--------------------- .nv.constant0._ZN2at6native29vectorized_elementwise_kernelILi2EZNS0_50_GLOBAL__N__2680c7bb_12_PowKernel_cu_7dd49032_317029pow_tensor_scalar_kernel_implIddEEvRNS_18TensorIteratorBaseET0_EUldE0_St5arrayIPcLm2EEEEviS6_T1_ --------------------------
	.section	.nv.constant0._ZN2at6native29vectorized_elementwise_kernelILi2EZNS0_50_GLOBAL__N__2680c7bb_12_PowKernel_cu_7dd49032_317029pow_tensor_scalar_kernel_implIddEEvRNS_18TensorIteratorBaseET0_EUldE0_St5arrayIPcLm2EEEEviS6_T1_,"a",@progbits
	.sectionflags	@""
	.align	4
.nv.constant0._ZN2at6native29vectorized_elementwise_kernelILi2EZNS0_50_GLOBAL__N__2680c7bb_12_PowKernel_cu_7dd49032_317029pow_tensor_scalar_kernel_implIddEEvRNS_18TensorIteratorBaseET0_EUldE0_St5arrayIPcLm2EEEEviS6_T1_:
	.zero		928


//--------------------- .nv.constant0._ZN2at6native29vectorized_elementwise_kernelILi4EZNS0_50_GLOBAL__N__2680c7bb_12_PowKernel_cu_7dd49032_317029pow_tensor_scalar_kernel_implIddEEvRNS_18TensorIteratorBaseET0_EUldE0_St5arrayIPcLm2EEEEviS6_T1_ --------------------------
	.section	.nv.constant0._ZN2at6native29vectorized_elementwise_kernelILi4EZNS0_50_GLOBAL__N__2680c7bb_12_PowKernel_cu_7dd49032_317029pow_tensor_scalar_kernel_implIddEEvRNS_18TensorIteratorBaseET0_EUldE0_St5arrayIPcLm2EEEEviS6_T1_,"a",@progbits
	.sectionflags	@""
	.align	4
.nv.constant0._ZN2at6native29vectorized_elementwise_kernelILi4EZNS0_50_GLOBAL__N__2680c7bb_12_PowKernel_cu_7dd49032_317029pow_tensor_scalar_kernel_implIddEEvRNS_18TensorIteratorBaseET0_EUldE0_St5arrayIPcLm2EEEEviS6_T1_:
	.zero		928


//--------------------- .nv.constant0._ZN2at6native29vectorized_elementwise_kernelILi8EZNS0_50_GLOBAL__N__2680c7bb_12_PowKernel_cu_7dd49032_317029pow_tensor_scalar_kernel_implIddEEvRNS_18TensorIteratorBaseET0_EUldE0_St5arrayIPcLm2EEEEviS6_T1_ --------------------------
	.section	.nv.constant0._ZN2at6native29vectorized_elementwise_kernelILi8EZNS0_50_GLOBAL__N__2680c7bb_12_PowKernel_cu_7dd49032_317029pow_tensor_scalar_kernel_implIddEEvRNS_18TensorIteratorBaseET0_EUldE0_St5arrayIPcLm2EEEEviS6_T1_,"a",@progbits
	.sectionflags	@""
	.align	4
.nv.constant0._ZN2at6native29vectorized_elementwise_kernelILi8EZNS0_50_GLOBAL__N__2680c7bb_12_PowKernel_cu_7dd49032_317029pow_tensor_scalar_kernel_implIddEEvRNS_18TensorIteratorBaseET0_EUldE0_St5arrayIPcLm2EEEEviS6_T1_:
	.zero		928


//--------------------- .nv.constant0._ZN2at6native18elementwise_kernelILi128ELi4EZNS0_15gpu_kernel_implIZNS0_50_GLOBAL__N__2680c7bb_12_PowKernel_cu_7dd49032_317029pow_tensor_scalar_kernel_implIddEEvRNS_18TensorIteratorBaseET0_EUldE_EEvS6_RKT_EUliE_EEviT1_ --------------------------
	.section	.nv.constant0._ZN2at6native18elementwise_kernelILi128ELi4EZNS0_15gpu_kernel_implIZNS0_50_GLOBAL__N__2680c7bb_12_PowKernel_cu_7dd49032_317029pow_tensor_scalar_kernel_implIddEEvRNS_18TensorIteratorBaseET0_EUldE_EEvS6_RKT_EUliE_EEviT1_,"a",@progbits
	.sectionflags	@""
	.align	4
.nv.constant0._ZN2at6native18elementwise_kernelILi128ELi4EZNS0_15gpu_kernel_implIZNS0_50_GLOBAL__N__2680c7bb_12_PowKernel_cu_7dd49032_317029pow_tensor_scalar_kernel_implIddEEvRNS_18TensorIteratorBaseET0_EUldE_EEvS6_RKT_EUliE_EEviT1_:
	.zero		1448


//--------------------- .nv.constant0._ZN2at6native27unrolled_elementwise_kernelIZNS0_50_GLOBAL__N__2680c7bb_12_PowKernel_cu_7dd49032_317029pow_tensor_scalar_kernel_implIddEEvRNS_18TensorIteratorBaseET0_EUldE_St5arrayIPcLm2EELi4E23TrivialOffsetCalculatorILi1EjESC_NS0_6memory12LoadWithCastILi1EEENSD_13StoreWithCastILi1EEEEEviT_S6_T2_T3_T4_T5_ --------------------------
	.section	.nv.constant0._ZN2at6native27unrolled_elementwise_kernelIZNS0_50_GLOBAL__N__2680c7bb_12_PowKernel_cu_7dd49032_317029pow_tensor_scalar_kernel_implIddEEvRNS_18TensorIteratorBaseET0_EUldE_St5arrayIPcLm2EELi4E23TrivialOffsetCalculatorILi1EjESC_NS0_6memory12LoadWithCastILi1EEENSD_13StoreWithCastILi1EEEEEviT_S6_T2_T3_T4_T5_,"a",@progbits
	.sectionflags	@""
	.align	4
.nv.constant0._ZN2at6native27unrolled_elementwise_kernelIZNS0_50_GLOBAL__N__2680c7bb_12_PowKernel_cu_7dd49032_317029pow_tensor_scalar_kernel_implIddEEvRNS_18TensorIteratorBaseET0_EUldE_St5arrayIPcLm2EELi4E23TrivialOffsetCalculatorILi1EjESC_NS0_6memory12LoadWithCastILi1EEENSD_13StoreWithCastILi1EEEEEviT_S6_T2_T3_T4_T5_:
	.zero		948


//--------------------- .nv.constant0._ZN2at6native18elementwise_kernelILi128ELi2EZNS0_22gpu_kernel_impl_nocastIZNS0_50_GLOBAL__N__2680c7bb_12_PowKernel_cu_7dd49032_317029pow_tensor_scalar_kernel_implIddEEvRNS_18TensorIteratorBaseET0_EUldE_EEvS6_RKT_EUliE_EEviT1_ --------------------------
	.section	.nv.constant0._ZN2at6native18elementwise_kernelILi128ELi2EZNS0_22gpu_kernel_impl_nocastIZNS0_50_GLOBAL__N__2680c7bb_12_PowKernel_cu_7dd49032_317029pow_tensor_scalar_kernel_implIddEEvRNS_18TensorIteratorBaseET0_EUldE_EEvS6_RKT_EUliE_EEviT1_,"a",@progbits
	.sectionflags	@""
	.align	4
.nv.constant0._ZN2at6native18elementwise_kernelILi128ELi2EZNS0_22gpu_kernel_impl_nocastIZNS0_50_GLOBAL__N__2680c7bb_12_PowKernel_cu_7dd49032_317029pow_tensor_scalar_kernel_implIddEEvRNS_18TensorIteratorBaseET0_EUldE_EEvS6_RKT_EUliE_EEviT1_:
	.zero		1440


//--------------------- .nv.constant0._ZN2at6native27unrolled_elementwise_kernelIZNS0_50_GLOBAL__N__2680c7bb_12_PowKernel_cu_7dd49032_317029pow_tensor_scalar_kernel_implIddEEvRNS_18TensorIteratorBaseET0_EUldE_St5arrayIPcLm2EELi4E23TrivialOffsetCalculatorILi1EjESC_NS0_6memory15LoadWithoutCastENSD_16StoreWithoutCastEEEviT_S6_T2_T3_T4_T5_ --------------------------
	.section	.nv.constant0._ZN2at6native27unrolled_elementwise_kernelIZNS0_50_GLOBAL__N__2680c7bb_12_PowKernel_cu_7dd49032_317029pow_tensor_scalar_kernel_implIddEEvRNS_18TensorIteratorBaseET0_EUldE_St5arrayIPcLm2EELi4E23TrivialOffsetCalculatorILi1EjESC_NS0_6memory15LoadWithoutCastENSD_16StoreWithoutCastEEEviT_S6_T2_T3_T4_T5_,"a",@progbits
	.sectionflags	@""
	.align	4
.nv.constant0._ZN2at6native27unrolled_elementwise_kernelIZNS0_50_GLOBAL__N__2680c7bb_12_PowKernel_cu_7dd49032_317029pow_tensor_scalar_kernel_implIddEEvRNS_18TensorIteratorBaseET0_EUldE_St5arrayIPcLm2EELi4E23TrivialOffsetCalculatorILi1EjESC_NS0_6memory15LoadWithoutCastENSD_16StoreWithoutCastEEEviT_S6_T2_T3_T4_T5_:
	.zero		932


//--------------------- .nv.constant0._ZN2at6native29vectorized_elementwise_kernelILi2EZNS0_50_GLOBAL__N__2680c7bb_12_PowKernel_cu_7dd49032_317029pow_tensor_scalar_kernel_implIddEEvRNS_18TensorIteratorBaseET0_EUldE_St5arrayIPcLm2EEEEviS6_T1_ --------------------------
	.section	.nv.constant0._ZN2at6native29vectorized_elementwise_kernelILi2EZNS0_50_GLOBAL__N__2680c7bb_12_PowKernel_cu_7dd49032_317029pow_tensor_scalar_kernel_implIddEEvRNS_18TensorIteratorBaseET0_EUldE_St5arrayIPcLm2EEEEviS6_T1_,"a",@progbits
	.sectionflags	@""
	.align	4
.nv.constant0._ZN2at6native29vectorized_elementwise_kernelILi2EZNS0_50_GLOBAL__N__2680c7bb_12_PowKernel_cu_7dd49032_317029pow_tensor_scalar_kernel_implIddEEvRNS_18TensorIteratorBaseET0_EUldE_St5arrayIPcLm2EEEEviS6_T1_:
	.zero		928


//--------------------- .nv.constant0._ZN2at6native29vectorized_elementwise_kernelILi4EZNS0_50_GLOBAL__N__2680c7bb_12_PowKernel_cu_7dd49032_317029pow_tensor_scalar_kernel_implIddEEvRNS_18TensorIteratorBaseET0_EUldE_St5arrayIPcLm2EEEEviS6_T1_ --------------------------
	.section	.nv.constant0._ZN2at6native29vectorized_elementwise_kernelILi4EZNS0_50_GLOBAL__N__2680c7bb_12_PowKernel_cu_7dd49032_317029pow_tensor_scalar_kernel_implIddEEvRNS_18TensorIteratorBaseET0_EUldE_St5arrayIPcLm2EEEEviS6_T1_,"a",@progbits
	.sectionflags	@""
	.align	4
.nv.constant0._ZN2at6native29vectorized_elementwise_kernelILi4EZNS0_50_GLOBAL__N__2680c7bb_12_PowKernel_cu_7dd49032_317029pow_tensor_scalar_kernel_implIddEEvRNS_18TensorIteratorBaseET0_EUldE_St5arrayIPcLm2EEEEviS6_T1_:
	.zero		928


//--------------------- .nv.constant0._ZN2at6native29vectorized_elementwise_kernelILi8EZNS0_50_GLOBAL__N__2680c7bb_12_PowKernel_cu_7dd49032_317029pow_tensor_scalar_kernel_implIddEEvRNS_18TensorIteratorBaseET0_EUldE_St5arrayIPcLm2EEEEviS6_T1_ --------------------------
	.section	.nv.constant0._ZN2at6native29vectorized_elementwise_kernelILi8EZNS0_50_GLOBAL__N__2680c7bb_12_PowKernel_cu_7dd49032_317029pow_tensor_scalar_kernel_implIddEEvRNS_18TensorIteratorBaseET0_EUldE_St5arrayIPcLm2EEEEviS6_T1_,"a",@progbits
	.sectionflags	@""
	.align	4
.nv.constant0._ZN2at6native29vectorized_elementwise_kernelILi8EZNS0_50_GLOBAL__N__2680c7bb_12_PowKernel_cu_7dd49032_317029pow_tensor_scalar_kernel_implIddEEvRNS_18TensorIteratorBaseET0_EUldE_St5arrayIPcLm2EEEEviS6_T1_:
	.zero		928


//--------------------- .nv.constant0._ZN2at6native18elementwise_kernelILi128ELi4EZNS0_15gpu_kernel_implIZNS0_50_GLOBAL__N__2680c7bb_12_PowKernel_cu_7dd49032_317029pow_tensor_scalar_kernel_implIssEEvRNS_18TensorIteratorBaseET0_EUlsE2_EEvS6_RKT_EUliE_EEviT1_ --------------------------
	.section	.nv.constant0._ZN2at6native18elementwise_kernelILi128ELi4EZNS0_15gpu_kernel_implIZNS0_50_GLOBAL__N__2680c7bb_12_PowKernel_cu_7dd49032_317029pow_tensor_scalar_kernel_implIssEEvRNS_18TensorIteratorBaseET0_EUlsE2_EEvS6_RKT_EUliE_EEviT1_,"a",@progbits
	.sectionflags	@""
	.align	4
.nv.constant0._ZN2at6native18elementwise_kernelILi128ELi4EZNS0_15gpu_kernel_implIZNS0_50_GLOBAL__N__2680c7bb_12_PowKernel_cu_7dd49032_317029pow_tensor_scalar_kernel_implIssEEvRNS_18TensorIteratorBaseET0_EUlsE2_EEvS6_RKT_EUliE_EEviT1_:
	.zero		1456


//--------------------- .nv.constant0._ZN2at6native27unrolled_elementwise_kernelIZNS0_50_GLOBAL__N__2680c7bb_12_PowKernel_cu_7dd49032_317029pow_tensor_scalar_kernel_implIssEEvRNS_18TensorIteratorBaseET0_EUlsE2_St5arrayIPcLm2EELi4E23TrivialOffsetCalculatorILi1EjESC_NS0_6memory12LoadWithCastILi1EEENSD_13StoreWithCastILi1EEEEEviT_S6_T2_T3_T4_T5_ --------------------------
	.section	.nv.constant0._ZN2at6native27unrolled_elementwise_kernelIZNS0_50_GLOBAL__N__2680c7bb_12_PowKernel_cu_7dd49032_317029pow_tensor_scalar_kernel_implIssEEvRNS_18TensorIteratorBaseET0_EUlsE2_St5arrayIPcLm2EELi4E23TrivialOffsetCalculatorILi1EjESC_NS0_6memory12LoadWithCastILi1EEENSD_13StoreWithCastILi1EEEEEviT_S6_T2_T3_T4_T5_,"a",@progbits
	.sectionflags	@""
	.align	4
.nv.constant0._ZN2at6native27unrolled_elementwise_kernelIZNS0_50_GLOBAL__N__2680c7bb_12_PowKernel_cu_7dd49032_317029pow_tensor_scalar_kernel_implIssEEvRNS_18TensorIteratorBaseET0_EUlsE2_St5arrayIPcLm2EELi4E23TrivialOffsetCalculatorILi1EjESC_NS0_6memory12LoadWithCastILi1EEENSD_13StoreWithCastILi1EEEEEviT_S6_T2_T3_T4_T5_:
	.zero		956


//--------------------- .nv.constant0._ZN2at6native18elementwise_kernelILi128ELi4EZNS0_22gpu_kernel_impl_nocastIZNS0_50_GLOBAL__N__2680c7bb_12_PowKernel_cu_7dd49032_317029pow_tensor_scalar_kernel_implIssEEvRNS_18TensorIteratorBaseET0_EUlsE2_EEvS6_RKT_EUliE_EEviT1_ --------------------------
	.section	.nv.constant0._ZN2at6native18elementwise_kernelILi128ELi4EZNS0_22gpu_kernel_impl_nocastIZNS0_50_GLOBAL__N__2680c7bb_12_PowKernel_cu_7dd49032_317029pow_tensor_scalar_kernel_implIssEEvRNS_18TensorIteratorBaseET0_EUlsE2_EEvS6_RKT_EUliE_EEviT1_,"a",@progbits
	.sectionflags	@""
	.align	4
.nv.constant0._ZN2at6native18elementwise_kernelILi128ELi4EZNS0_22gpu_kernel_impl_nocastIZNS0_50_GLOBAL__N__2680c7bb_12_PowKernel_cu_7dd49032_317029pow_tensor_scalar_kernel_implIssEEvRNS_18TensorIteratorBaseET0_EUlsE2_EEvS6_RKT_EUliE_EEviT1_:
	.zero		1448


//--------------------- .nv.constant0._ZN2at6native27unrolled_elementwise_kernelIZNS0_50_GLOBAL__N__2680c7bb_12_PowKernel_cu_7dd49032_317029pow_tensor_scalar_kernel_implIssEEvRNS_18TensorIteratorBaseET0_EUlsE2_St5arrayIPcLm2EELi4E23TrivialOffsetCalculatorILi1EjESC_NS0_6memory15LoadWithoutCastENSD_16StoreWithoutCastEEEviT_S6_T2_T3_T4_T5_ --------------------------
	.section	.nv.constant0._ZN2at6native27unrolled_elementwise_kernelIZNS0_50_GLOBAL__N__2680c7bb_12_PowKernel_cu_7dd49032_317029pow_tensor_scalar_kernel_implIssEEvRNS_18TensorIteratorBaseET0_EUlsE2_St5arrayIPcLm2EELi4E23TrivialOffsetCalculatorILi1EjESC_NS0_6memory15LoadWithoutCastENSD_16StoreWithoutCastEEEviT_S6_T2_T3_T4_T5_,"a",@progbits
	.sectionflags	@""
	.align	4
.nv.constant0._ZN2at6native27unrolled_elementwise_kernelIZNS0_50_GLOBAL__N__2680c7bb_12_PowKernel_cu_7dd49032_317029pow_tensor_scalar_kernel_implIssEEvRNS_18TensorIteratorBaseET0_EUlsE2_St5arrayIPcLm2EELi4E23TrivialOffsetCalculatorILi1EjESC_NS0_6memory15LoadWithoutCastENSD_16StoreWithoutCastEEEviT_S6_T2_T3_T4_T5_:
	.zero		940


//--------------------- .nv.constant0._ZN2at6native29vectorized_elementwise_kernelILi2EZNS0_50_GLOBAL__N__2680c7bb_12_PowKernel_cu_7dd49032_317029pow_tensor_scalar_kernel_implIssEEvRNS_18TensorIteratorBaseET0_EUlsE2_St5arrayIPcLm2EEEEviS6_T1_ --------------------------
	.section	.nv.constant0._ZN2at6native29vectorized_elementwise_kernelILi2EZNS0_50_GLOBAL__N__2680c7bb_12_PowKernel_cu_7dd49032_317029pow_tensor_scalar_kernel_implIssEEvRNS_18TensorIteratorBaseET0_EUlsE2_St5arrayIPcLm2EEEEviS6_T1_,"a",@progbits
	.sectionflags	@""
	.align	4
.nv.constant0._ZN2at6native29vectorized_elementwise_kernelILi2EZNS0_50_GLOBAL__N__2680c7bb_12_PowKernel_cu_7dd49032_317029pow_tensor_scalar_kernel_implIssEEvRNS_18TensorIteratorBaseET0_EUlsE2_St5arrayIPcLm2EEEEviS6_T1_:
	.zero		936


//--------------------- .nv.constant0._ZN2at6native29vectorized_elementwise_kernelILi4EZNS0_50_GLOBAL__N__2680c7bb_12_PowKernel_cu_7dd49032_317029pow_tensor_scalar_kernel_implIssEEvRNS_18TensorIteratorBaseET0_EUlsE2_St5arrayIPcLm2EEEEviS6_T1_ --------------------------
	.section	.nv.constant0._ZN2at6native29vectorized_elementwise_kernelILi4EZNS0_50_GLOBAL__N__2680c7bb_12_PowKernel_cu_7dd49032_317029pow_tensor_scalar_kernel_implIssEEvRNS_18TensorIteratorBaseET0_EUlsE2_St5arrayIPcLm2EEEEviS6_T1_,"a",@progbits
	.sectionflags	@""
	.align	4
.nv.constant0._ZN2at6native29vectorized_elementwise_kernelILi4EZNS0_50_GLOBAL__N__2680c7bb_12_PowKernel_cu_7dd49032_317029pow_tensor_scalar_kernel_implIssEEvRNS_18TensorIteratorBaseET0_EUlsE2_St5arrayIPcLm2EEEEviS6_T1_:
	.zero		936


//--------------------- .nv.constant0._ZN2at6native29vectorized_elementwise_kernelILi8EZNS0_50_GLOBAL__N__2680c7bb_12_PowKernel_cu_7dd49032_317029pow_tensor_scalar_kernel_implIssEEvRNS_18TensorIteratorBaseET0_EUlsE2_St5arrayIPcLm2EEEEviS6_T1_ --------------------------
	.section	.nv.constant0._ZN2at6native29vectorized_elementwise_kernelILi8EZNS0_50_GLOBAL__N__2680c7bb_12_PowKernel_cu_7dd49032_317029pow_tensor_scalar_kernel_implIssEEvRNS_18TensorIteratorBaseET0_EUlsE2_St5arrayIPcLm2EEEEviS6_T1_,"a",@progbits
	.sectionflags	@""
	.align	4
.nv.constant0._ZN2at6native29vectorized_elementwise_kernelILi8EZNS0_50_GLOBAL__N__2680c7bb_12_PowKernel_cu_7dd49032_317029pow_tensor_scalar_kernel_implIssEEvRNS_18TensorIteratorBaseET0_EUlsE2_St5arrayIPcLm2EEEEviS6_T1_:
	.zero		936


//--------------------- .nv.constant0._ZN2at6native18elementwise_kernelILi128ELi4EZNS0_15gpu_kernel_implIZNS0_50_GLOBAL__N__2680c7bb_12_PowKernel_cu_7dd49032_317029pow_tensor_scalar_kernel_implIssEEvRNS_18TensorIteratorBaseET0_EUlsE1_EEvS6_RKT_EUliE_EEviT1_ --------------------------
	.section	.nv.constant0._ZN2at6native18elementwise_kernelILi128ELi4EZNS0_15gpu_kernel_implIZNS0_50_GLOBAL__N__2680c7bb_12_PowKernel_cu_7dd49032_317029pow_tensor_scalar_kernel_implIssEEvRNS_18TensorIteratorBaseET0_EUlsE1_EEvS6_RKT_EUliE_EEviT1_,"a",@progbits
	.sectionflags	@""
	.align	4
.nv.constant0._ZN2at6native18elementwise_kernelILi128ELi4EZNS0_15gpu_kernel_implIZNS0_50_GLOBAL__N__2680c7bb_12_PowKernel_cu_7dd49032_317029pow_tensor_scalar_kernel_implIssEEvRNS_18TensorIteratorBaseET0_EUlsE1_EEvS6_RKT_EUliE_EEviT1_:
	.zero		1448


//--------------------- .nv.constant0._ZN2at6native27unrolled_elementwise_kernelIZNS0_50_GLOBAL__N__2680c7bb_12_PowKernel_cu_7dd49032_317029pow_tensor_scalar_kernel_implIssEEvRNS_18TensorIteratorBaseET0_EUlsE1_St5arrayIPcLm2EELi4E23TrivialOffsetCalculatorILi1EjESC_NS0_6memory12LoadWithCastILi1EEENSD_13StoreWithCastILi1EEEEEviT_S6_T2_T3_T4_T5_ --------------------------
	.section	.nv.constant0._ZN2at6native27unrolled_elementwise_kernelIZNS0_50_GLOBAL__N__2680c7bb_12_PowKernel_cu_7dd49032_317029pow_tensor_scalar_kernel_implIssEEvRNS_18TensorIteratorBaseET0_EUlsE1_St5arrayIPcLm2EELi4E23TrivialOffsetCalculatorILi1EjESC_NS0_6memory12LoadWithCastILi1EEENSD_13StoreWithCastILi1EEEEEviT_S6_T2_T3_T4_T5_,"a",@progbits
	.sectionflags	@""
	.align	4
.nv.constant0._ZN2at6native27unrolled_elementwise_kernelIZNS0_50_GLOBAL__N__2680c7bb_12_PowKernel_cu_7dd49032_317029pow_tensor_scalar_kernel_implIssEEvRNS_18TensorIteratorBaseET0_EUlsE1_St5arrayIPcLm2EELi4E23TrivialOffsetCalculatorILi1EjESC_NS0_6memory12LoadWithCastILi1EEENSD_13StoreWithCastILi1EEEEEviT_S6_T2_T3_T4_T5_:
	.zero		948


//--------------------- .nv.constant0._ZN2at6native18elementwise_kernelILi128ELi4EZNS0_22gpu_kernel_impl_nocastIZNS0_50_GLOBAL__N__2680c7bb_12_PowKernel_cu_7dd49032_317029pow_tensor_scalar_kernel_implIssEEvRNS_18TensorIteratorBaseET0_EUlsE1_EEvS6_RKT_EUliE_EEviT1_ --------------------------
	.section	.nv.constant0._ZN2at6native18elementwise_kernelILi128ELi4EZNS0_22gpu_kernel_impl_nocastIZNS0_50_GLOBAL__N__2680c7bb_12_PowKernel_cu_7dd49032_317029pow_tensor_scalar_kernel_implIssEEvRNS_18TensorIteratorBaseET0_EUlsE1_EEvS6_RKT_EUliE_EEviT1_,"a",@progbits
	.sectionflags	@""
	.align	4
.nv.constant0._ZN2at6native18elementwise_kernelILi128ELi4EZNS0_22gpu_kernel_impl_nocastIZNS0_50_GLOBAL__N__2680c7bb_12_PowKernel_cu_7dd49032_317029pow_tensor_scalar_kernel_implIssEEvRNS_18TensorIteratorBaseET0_EUlsE1_EEvS6_RKT_EUliE_EEviT1_:
	.zero		1440


//--------------------- .nv.constant0._ZN2at6native27unrolled_elementwise_kernelIZNS0_50_GLOBAL__N__2680c7bb_12_PowKernel_cu_7dd49032_317029pow_tensor_scalar_kernel_implIssEEvRNS_18TensorIteratorBaseET0_EUlsE1_St5arrayIPcLm2EELi4E23TrivialOffsetCalculatorILi1EjESC_NS0_6memory15LoadWithoutCastENSD_16StoreWithoutCastEEEviT_S6_T2_T3_T4_T5_ --------------------------
	.section	.nv.constant0._ZN2at6native27unrolled_elementwise_kernelIZNS0_50_GLOBAL__N__2680c7bb_12_PowKernel_cu_7dd49032_317029pow_tensor_scalar_kernel_implIssEEvRNS_18TensorIteratorBaseET0_EUlsE1_St5arrayIPcLm2EELi4E23TrivialOffsetCalculatorILi1EjESC_NS0_6memory15LoadWithoutCastENSD_16StoreWithoutCastEEEviT_S6_T2_T3_T4_T5_,"a",@progbits
	.sectionflags	@""
	.align	4
.nv.constant0._ZN2at6native27unrolled_elementwise_kernelIZNS0_50_GLOBAL__N__2680c7bb_12_PowKernel_cu_7dd49032_317029pow_tensor_scalar_kernel_implIssEEvRNS_18TensorIteratorBaseET0_EUlsE1_St5arrayIPcLm2EELi4E23TrivialOffsetCalculatorILi1EjESC_NS0_6memory15LoadWithoutCastENSD_16StoreWithoutCastEEEviT_S6_T2_T3_T4_T5_:
	.zero		932


//--------------------- .nv.constant0._ZN2at6native29vectorized_elementwise_kernelILi2EZNS0_50_GLOBAL__N__2680c7bb_12_PowKernel_cu_7dd49032_317029pow_tensor_scalar_kernel_implIssEEvRNS_18TensorIteratorBaseET0_EUlsE1_St5arrayIPcLm2EEEEviS6_T1_ --------------------------
	.section	.nv.constant0._ZN2at6native29vectorized_elementwise_kernelILi2EZNS0_50_GLOBAL__N__2680c7bb_12_PowKernel_cu_7dd49032_317029pow_tensor_scalar_kernel_implIssEEvRNS_18TensorIteratorBaseET0_EUlsE1_St5arrayIPcLm2EEEEviS6_T1_,"a",@progbits
	.sectionflags	@""
	.align	4
.nv.constant0._ZN2at6native29vectorized_elementwise_kernelILi2EZNS0_50_GLOBAL__N__2680c7bb_12_PowKernel_cu_7dd49032_317029pow_tensor_scalar_kernel_implIssEEvRNS_18TensorIteratorBaseET0_EUlsE1_St5arrayIPcLm2EEEEviS6_T1_:
	.zero		928


//--------------------- .nv.constant0._ZN2at6native29vectorized_elementwise_kernelILi4EZNS0_50_GLOBAL__N__2680c7bb_12_PowKernel_cu_7dd49032_317029pow_tensor_scalar_kernel_implIssEEvRNS_18TensorIteratorBaseET0_EUlsE1_St5arrayIPcLm2EEEEviS6_T1_ --------------------------
	.section	.nv.constant0._ZN2at6native29vectorized_elementwise_kernelILi4EZNS0_50_GLOBAL__N__2680c7bb_12_PowKernel_cu_7dd49032_317029pow_tensor_scalar_kernel_implIssEEvRNS_18TensorIteratorBaseET0_EUlsE1_St5arrayIPcLm2EEEEviS6_T1_,"a",@progbits
	.sectionflags	@""
	.align	4
.nv.constant0._ZN2at6native29vectorized_elementwise_kernelILi4EZNS0_50_GLOBAL__N__2680c7bb_12_PowKernel_cu_7dd49032_317029pow_tensor_scalar_kernel_implIssEEvRNS_18TensorIteratorBaseET0_EUlsE1_St5arrayIPcLm2EEEEviS6_T1_:
	.zero		928


//--------------------- .nv.constant0._ZN2at6native29vectorized_elementwise_kernelILi8EZNS0_50_GLOBAL__N__2680c7bb_12_PowKernel_cu_7dd49032_317029pow_tensor_scalar_kernel_implIssEEvRNS_18TensorIteratorBaseET0_EUlsE1_St5arrayIPcLm2EEEEviS6_T1_ --------------------------
	.section	.nv.constant0._ZN2at6native29vectorized_elementwise_kernelILi8EZNS0_50_GLOBAL__N__2680c7bb_12_PowKernel_cu_7dd49032_317029pow_tensor_scalar_kernel_implIssEEvRNS_18TensorIteratorBaseET0_EUlsE1_St5arrayIPcLm2EEEEviS6_T1_,"a",@progbits
	.sectionflags	@""
	.align	4
.nv.constant0._ZN2at6native29vectorized_elementwise_kernelILi8EZNS0_50_GLOBAL__N__2680c7bb_12_PowKernel_cu_7dd49032_317029pow_tensor_scalar_kernel_implIssEEvRNS_18TensorIteratorBaseET0_EUlsE1_St5arrayIPcLm2EEEEviS6_T1_:
	.zero		928


//--------------------- .nv.constant0._ZN2at6native18elementwise_kernelILi128ELi4EZNS0_15gpu_kernel_implIZNS0_50_GLOBAL__N__2680c7bb_12_PowKernel_cu_7dd49032_317029pow_tensor_scalar_kernel_implIssEEvRNS_18TensorIteratorBaseET0_EUlsE0_EEvS6_RKT_EUliE_EEviT1_ --------------------------
	.section	.nv.constant0._ZN2at6native18elementwise_kernelILi128ELi4EZNS0_15gpu_kernel_implIZNS0_50_GLOBAL__N__2680c7bb_12_PowKernel_cu_7dd49032_317029pow_tensor_scalar_kernel_implIssEEvRNS_18TensorIteratorBaseET0_EUlsE0_EEvS6_RKT_EUliE_EEviT1_,"a",@progbits
	.sectionflags	@""
	.align	4
.nv.constant0._ZN2at6native18elementwise_kernelILi128ELi4EZNS0_15gpu_kernel_implIZNS0_50_GLOBAL__N__2680c7bb_12_PowKernel_cu_7dd49032_317029pow_tensor_scalar_kernel_implIssEEvRNS_18TensorIteratorBaseET0_EUlsE0_EEvS6_RKT_EUliE_EEviT1_:
	.zero		1448


//--------------------- .nv.constant0._ZN2at6native27unrolled_elementwise_kernelIZNS0_50_GLOBAL__N__2680c7bb_12_PowKernel_cu_7dd49032_317029pow_tensor_scalar_kernel_implIssEEvRNS_18TensorIteratorBaseET0_EUlsE0_St5arrayIPcLm2EELi4E23TrivialOffsetCalculatorILi1EjESC_NS0_6memory12LoadWithCastILi1EEENSD_13StoreWithCastILi1EEEEEviT_S6_T2_T3_T4_T5_ --------------------------
	.section	.nv.constant0._ZN2at6native27unrolled_elementwise_kernelIZNS0_50_GLOBAL__N__2680c7bb_12_PowKernel_cu_7dd49032_317029pow_tensor_scalar_kernel_implIssEEvRNS_18TensorIteratorBaseET0_EUlsE0_St5arrayIPcLm2EELi4E23TrivialOffsetCalculatorILi1EjESC_NS0_6memory12LoadWithCastILi1EEENSD_13StoreWithCastILi1EEEEEviT_S6_T2_T3_T4_T5_,"a",@progbits
	.sectionflags	@""
	.align	4
.nv.constant0._ZN2at6native27unrolled_elementwise_kernelIZNS0_50_GLOBAL__N__2680c7bb_12_PowKernel_cu_7dd49032_317029pow_tensor_scalar_kernel_implIssEEvRNS_18TensorIteratorBaseET0_EUlsE0_St5arrayIPcLm2EELi4E23TrivialOffsetCalculatorILi1EjESC_NS0_6memory12LoadWithCastILi1EEENSD_13StoreWithCastILi1EEEEEviT_S6_T2_T3_T4_T5_:
	.zero		948


//--------------------- .nv.constant0._ZN2at6native18elementwise_kernelILi128ELi4EZNS0_22gpu_kernel_impl_nocastIZNS0_50_GLOBAL__N__2680c7bb_12_PowKernel_cu_7dd49032_317029pow_tensor_scalar_kernel_implIssEEvRNS_18TensorIteratorBaseET0_EUlsE0_EEvS6_RKT_EUliE_EEviT1_ --------------------------
	.section	.nv.constant0._ZN2at6native18elementwise_kernelILi128ELi4EZNS0_22gpu_kernel_impl_nocastIZNS0_50_GLOBAL__N__2680c7bb_12_PowKernel_cu_7dd49032_317029pow_tensor_scalar_kernel_implIssEEvRNS_18TensorIteratorBaseET0_EUlsE0_EEvS6_RKT_EUliE_EEviT1_,"a",@progbits
	.sectionflags	@""
	.align	4
.nv.constant0._ZN2at6native18elementwise_kernelILi128ELi4EZNS0_22gpu_kernel_impl_nocastIZNS0_50_GLOBAL__N__2680c7bb_12_PowKernel_cu_7dd49032_317029pow_tensor_scalar_kernel_implIssEEvRNS_18TensorIteratorBaseET0_EUlsE0_EEvS6_RKT_EUliE_EEviT1_:
	.zero		1440


//--------------------- .nv.constant0._ZN2at6native27unrolled_elementwise_kernelIZNS0_50_GLOBAL__N__2680c7bb_12_PowKernel_cu_7dd49032_317029pow_tensor_scalar_kernel_implIssEEvRNS_18TensorIteratorBaseET0_EUlsE0_St5arrayIPcLm2EELi4E23TrivialOffsetCalculatorILi1EjESC_NS0_6memory15LoadWithoutCastENSD_16StoreWithoutCastEEEviT_S6_T2_T3_T4_T5_ --------------------------
	.section	.nv.constant0._ZN2at6native27unrolled_elementwise_kernelIZNS0_50_GLOBAL__N__2680c7bb_12_PowKernel_cu_7dd49032_317029pow_tensor_scalar_kernel_implIssEEvRNS_18TensorIteratorBaseET0_EUlsE0_St5arrayIPcLm2EELi4E23TrivialOffsetCalculatorILi1EjESC_NS0_6memory15LoadWithoutCastENSD_16StoreWithoutCastEEEviT_S6_T2_T3_T4_T5_,"a",@progbits
	.sectionflags	@""
	.align	4
.nv.constant0._ZN2at6native27unrolled_elementwise_kernelIZNS0_50_GLOBAL__N__2680c7bb_12_PowKernel_cu_7dd49032_317029pow_tensor_scalar_kernel_implIssEEvRNS_18TensorIteratorBaseET0_EUlsE0_St5arrayIPcLm2EELi4E23TrivialOffsetCalculatorILi1EjESC_NS0_6memory15LoadWithoutCastENSD_16StoreWithoutCastEEEviT_S6_T2_T3_T4_T5_:
	.zero		932


//--------------------- .nv.constant0._ZN2at6native29vectorized_elementwise_kernelILi2EZNS0_50_GLOBAL__N__2680c7bb_12_PowKernel_cu_7dd49032_317029pow_tensor_scalar_kernel_implIssEEvRNS_18TensorIteratorBaseET0_EUlsE0_St5arrayIPcLm2EEEEviS6_T1_ --------------------------
	.section	.nv.constant0._ZN2at6native29vectorized_elementwise_kernelILi2EZNS0_50_GLOBAL__N__2680c7bb_12_PowKernel_cu_7dd49032_317029pow_tensor_scalar_kernel_implIssEEvRNS_18TensorIteratorBaseET0_EUlsE0_St5arrayIPcLm2EEEEviS6_T1_,"a",@progbits
	.sectionflags	@""
	.align	4
.nv.constant0._ZN2at6native29vectorized_elementwise_kernelILi2EZNS0_50_GLOBAL__N__2680c7bb_12_PowKernel_cu_7dd49032_317029pow_tensor_scalar_kernel_implIssEEvRNS_18TensorIteratorBaseET0_EUlsE0_St5arrayIPcLm2EEEEviS6_T1_:
	.zero		928


//--------------------- .nv.constant0._ZN2at6native29vectorized_elementwise_kernelILi4EZNS0_50_GLOBAL__N__2680c7bb_12_PowKernel_cu_7dd49032_317029pow_tensor_scalar_kernel_implIssEEvRNS_18TensorIteratorBaseET0_EUlsE0_St5arrayIPcLm2EEEEviS6_T1_ --------------------------
	.section	.nv.constant0._ZN2at6native29vectorized_elementwise_kernelILi4EZNS0_50_GLOBAL__N__2680c7bb_12_PowKernel_cu_7dd49032_317029pow_tensor_scalar_kernel_implIssEEvRNS_18TensorIteratorBaseET0_EUlsE0_St5arrayIPcLm2EEEEviS6_T1_,"a",@progbits
	.sectionflags	@""
	.align	4
.nv.constant0._ZN2at6native29vectorized_elementwise_kernelILi4EZNS0_50_GLOBAL__N__2680c7bb_12_PowKernel_cu_7dd49032_317029pow_tensor_scalar_kernel_implIssEEvRNS_18TensorIteratorBaseET0_EUlsE0_St5arrayIPcLm2EEEEviS6_T1_:
	.zero		928


//--------------------- .nv.constant0._ZN2at6native29vectorized_elementwise_kernelILi8EZNS0_50_GLOBAL__N__2680c7bb_12_PowKernel_cu_7dd49032_317029pow_tensor_scalar_kernel_implIssEEvRNS_18TensorIteratorBaseET0_EUlsE0_St5arrayIPcLm2EEEEviS6_T1_ --------------------------
	.section	.nv.constant0._ZN2at6native29vectorized_elementwise_kernelILi8EZNS0_50_GLOBAL__N__2680c7bb_12_PowKernel_cu_7dd49032_317029pow_tensor_scalar_kernel_implIssEEvRNS_18TensorIteratorBaseET0_EUlsE0_St5arrayIPcLm2EEEEviS6_T1_,"a",@progbits
	.sectionflags	@""
	.align	4
.nv.constant0._ZN2at6native29vectorized_elementwise_kernelILi8EZNS0_50_GLOBAL__N__2680c7bb_12_PowKernel_cu_7dd49032_317029pow_tensor_scalar_kernel_implIssEEvRNS_18TensorIteratorBaseET0_EUlsE0_St5arrayIPcLm2EEEEviS6_T1_:
	.zero		928


//--------------------- .nv.constant0._ZN2at6native18elementwise_kernelILi128ELi4EZNS0_15gpu_kernel_implIZNS0_50_GLOBAL__N__2680c7bb_12_PowKernel_cu_7dd49032_317029pow_tensor_scalar_kernel_implIssEEvRNS_18TensorIteratorBaseET0_EUlsE_EEvS6_RKT_EUliE_EEviT1_ --------------------------
	.section	.nv.constant0._ZN2at6native18elementwise_kernelILi128ELi4EZNS0_15gpu_kernel_implIZNS0_50_GLOBAL__N__2680c7bb_12_PowKernel_cu_7dd49032_317029pow_tensor_scalar_kernel_implIssEEvRNS_18TensorIteratorBaseET0_EUlsE_EEvS6_RKT_EUliE_EEviT1_,"a",@progbits
	.sectionflags	@""
	.align	4
.nv.constant0._ZN2at6native18elementwise_kernelILi128ELi4EZNS0_15gpu_kernel_implIZNS0_50_GLOBAL__N__2680c7bb_12_PowKernel_cu_7dd49032_317029pow_tensor_scalar_kernel_implIssEEvRNS_18TensorIteratorBaseET0_EUlsE_EEvS6_RKT_EUliE_EEviT1_:
	.zero		1448


//--------------------- .nv.constant0._ZN2at6native27unrolled_elementwise_kernelIZNS0_50_GLOBAL__N__2680c7bb_12_PowKernel_cu_7dd49032_317029pow_tensor_scalar_kernel_implIssEEvRNS_18TensorIteratorBaseET0_EUlsE_St5arrayIPcLm2EELi4E23TrivialOffsetCalculatorILi1EjESC_NS0_6memory12LoadWithCastILi1EEENSD_13StoreWithCastILi1EEEEEviT_S6_T2_T3_T4_T5_ --------------------------
	.section	.nv.constant0._ZN2at6native27unrolled_elementwise_kernelIZNS0_50_GLOBAL__N__2680c7bb_12_PowKernel_cu_7dd49032_317029pow_tensor_scalar_kernel_implIssEEvRNS_18TensorIteratorBaseET0_EUlsE_St5arrayIPcLm2EELi4E23TrivialOffsetCalculatorILi1EjESC_NS0_6memory12LoadWithCastILi1EEENSD_13StoreWithCastILi1EEEEEviT_S6_T2_T3_T4_T5_,"a",@progbits
	.sectionflags	@""
	.align	4
.nv.constant0._ZN2at6native27unrolled_elementwise_kernelIZNS0_50_GLOBAL__N__2680c7bb_12_PowKernel_cu_7dd49032_317029pow_tensor_scalar_kernel_implIssEEvRNS_18TensorIteratorBaseET0_EUlsE_St5arrayIPcLm2EELi4E23TrivialOffsetCalculatorILi1EjESC_NS0_6memory12LoadWithCastILi1EEENSD_13StoreWithCastILi1EEEEEviT_S6_T2_T3_T4_T5_:
	.zero		948


//--------------------- .nv.constant0._ZN2at6native18elementwise_kernelILi128ELi4EZNS0_22gpu_kernel_impl_nocastIZNS0_50_GLOBAL__N__2680c7bb_12_PowKernel_cu_7dd49032_317029pow_tensor_scalar_kernel_implIssEEvRNS_18TensorIteratorBaseET0_EUlsE_EEvS6_RKT_EUliE_EEviT1_ --------------------------
	.section	.nv.constant0._ZN2at6native18elementwise_kernelILi128ELi4EZNS0_22gpu_kernel_impl_nocastIZNS0_50_GLOBAL__N__2680c7bb_12_PowKernel_cu_7dd49032_317029pow_tensor_scalar_kernel_implIssEEvRNS_18TensorIteratorBaseET0_EUlsE_EEvS6_RKT_EUliE_EEviT1_,"a",@progbits
	.sectionflags	@""
	.align	4
.nv.constant0._ZN2at6native18elementwise_kernelILi128ELi4EZNS0_22gpu_kernel_impl_nocastIZNS0_50_GLOBAL__N__2680c7bb_12_PowKernel_cu_7dd49032_317029pow_tensor_scalar_kernel_implIssEEvRNS_18TensorIteratorBaseET0_EUlsE_EEvS6_RKT_EUliE_EEviT1_:
	.zero		1440


//--------------------- .nv.constant0._ZN2at6native27unrolled_elementwise_kernelIZNS0_50_GLOBAL__N__2680c7bb_12_PowKernel_cu_7dd49032_317029pow_tensor_scalar_kernel_implIssEEvRNS_18TensorIteratorBaseET0_EUlsE_St5arrayIPcLm2EELi4E23TrivialOffsetCalculatorILi1EjESC_NS0_6memory15LoadWithoutCastENSD_16StoreWithoutCastEEEviT_S6_T2_T3_T4_T5_ --------------------------
	.section	.nv.constant0._ZN2at6native27unrolled_elementwise_kernelIZNS0_50_GLOBAL__N__2680c7bb_12_PowKernel_cu_7dd49032_317029pow_tensor_scalar_kernel_implIssEEvRNS_18TensorIteratorBaseET0_EUlsE_St5arrayIPcLm2EELi4E23TrivialOffsetCalculatorILi1EjESC_NS0_6memory15LoadWithoutCastENSD_16StoreWithoutCastEEEviT_S6_T2_T3_T4_T5_,"a",@progbits
	.sectionflags	@""
	.align	4
.nv.constant0._ZN2at6native27unrolled_elementwise_kernelIZNS0_50_GLOBAL__N__2680c7bb_12_PowKernel_cu_7dd49032_317029pow_tensor_scalar_kernel_implIssEEvRNS_18TensorIteratorBaseET0_EUlsE_St5arrayIPcLm2EELi4E23TrivialOffsetCalculatorILi1EjESC_NS0_6memory15LoadWithoutCastENSD_16StoreWithoutCastEEEviT_S6_T2_T3_T4_T5_:
	.zero		932


//--------------------- .nv.constant0._ZN2at6native29vectorized_elementwise_kernelILi2EZNS0_50_GLOBAL__N__2680c7bb_12_PowKernel_cu_7dd49032_317029pow_tensor_scalar_kernel_implIssEEvRNS_18TensorIteratorBaseET0_EUlsE_St5arrayIPcLm2EEEEviS6_T1_ --------------------------
	.section	.nv.constant0._ZN2at6native29vectorized_elementwise_kernelILi2EZNS0_50_GLOBAL__N__2680c7bb_12_PowKernel_cu_7dd49032_317029pow_tensor_scalar_kernel_implIssEEvRNS_18TensorIteratorBaseET0_EUlsE_St5arrayIPcLm2EEEEviS6_T1_,"a",@progbits
	.sectionflags	@""
	.align	4
.nv.constant0._ZN2at6native29vectorized_elementwise_kernelILi2EZNS0_50_GLOBAL__N__2680c7bb_12_PowKernel_cu_7dd49032_317029pow_tensor_scalar_kernel_implIssEEvRNS_18TensorIteratorBaseET0_EUlsE_St5arrayIPcLm2EEEEviS6_T1_:
	.zero		928


//--------------------- .nv.constant0._ZN2at6native29vectorized_elementwise_kernelILi4EZNS0_50_GLOBAL__N__2680c7bb_12_PowKernel_cu_7dd49032_317029pow_tensor_scalar_kernel_implIssEEvRNS_18TensorIteratorBaseET0_EUlsE_St5arrayIPcLm2EEEEviS6_T1_ --------------------------
	.section	.nv.constant0._ZN2at6native29vectorized_elementwise_kernelILi4EZNS0_50_GLOBAL__N__2680c7bb_12_PowKernel_cu_7dd49032_317029pow_tensor_scalar_kernel_implIssEEvRNS_18TensorIteratorBaseET0_EUlsE_St5arrayIPcLm2EEEEviS6_T1_,"a",@progbits
	.sectionflags	@""
	.align	4
.nv.constant0._ZN2at6native29vectorized_elementwise_kernelILi4EZNS0_50_GLOBAL__N__2680c7bb_12_PowKernel_cu_7dd49032_317029pow_tensor_scalar_kernel_implIssEEvRNS_18TensorIteratorBaseET0_EUlsE_St5arrayIPcLm2EEEEviS6_T1_:
	.zero		928


//--------------------- .nv.constant0._ZN2at6native29vectorized_elementwise_kernelILi8EZNS0_50_GLOBAL__N__2680c7bb_12_PowKernel_cu_7dd49032_317029pow_tensor_scalar_kernel_implIssEEvRNS_18TensorIteratorBaseET0_EUlsE_St5arrayIPcLm2EEEEviS6_T1_ --------------------------
	.section	.nv.constant0._ZN2at6native29vectorized_elementwise_kernelILi8EZNS0_50_GLOBAL__N__2680c7bb_12_PowKernel_cu_7dd49032_317029pow_tensor_scalar_kernel_implIssEEvRNS_18TensorIteratorBaseET0_EUlsE_St5arrayIPcLm2EEEEviS6_T1_,"a",@progbits
	.sectionflags	@""
	.align	4
.nv.constant0._ZN2at6native29vectorized_elementwise_kernelILi8EZNS0_50_GLOBAL__N__2680c7bb_12_PowKernel_cu_7dd49032_317029pow_tensor_scalar_kernel_implIssEEvRNS_18TensorIteratorBaseET0_EUlsE_St5arrayIPcLm2EEEEviS6_T1_:
	.zero		928


//--------------------- .nv.constant0._ZN2at6native18elementwise_kernelILi128ELi4EZNS0_15gpu_kernel_implIZNS0_50_GLOBAL__N__2680c7bb_12_PowKernel_cu_7dd49032_317029pow_tensor_scalar_kernel_implIllEEvRNS_18TensorIteratorBaseET0_EUllE2_EEvS6_RKT_EUliE_EEviT1_ --------------------------
	.section	.nv.constant0._ZN2at6native18elementwise_kernelILi128ELi4EZNS0_15gpu_kernel_implIZNS0_50_GLOBAL__N__2680c7bb_12_PowKernel_cu_7dd49032_317029pow_tensor_scalar_kernel_implIllEEvRNS_18TensorIteratorBaseET0_EUllE2_EEvS6_RKT_EUliE_EEviT1_,"a",@progbits
	.sectionflags	@""
	.align	4
.nv.constant0._ZN2at6native18elementwise_kernelILi128ELi4EZNS0_15gpu_kernel_implIZNS0_50_GLOBAL__N__2680c7bb_12_PowKernel_cu_7dd49032_317029pow_tensor_scalar_kernel_implIllEEvRNS_18TensorIteratorBaseET0_EUllE2_EEvS6_RKT_EUliE_EEviT1_:
	.zero		1456


//--------------------- .nv.constant0._ZN2at6native27unrolled_elementwise_kernelIZNS0_50_GLOBAL__N__2680c7bb_12_PowKernel_cu_7dd49032_317029pow_tensor_scalar_kernel_implIllEEvRNS_18TensorIteratorBaseET0_EUllE2_St5arrayIPcLm2EELi4E23TrivialOffsetCalculatorILi1EjESC_NS0_6memory12LoadWithCastILi1EEENSD_13StoreWithCastILi1EEEEEviT_S6_T2_T3_T4_T5_ --------------------------
	.section	.nv.constant0._ZN2at6native27unrolled_elementwise_kernelIZNS0_50_GLOBAL__N__2680c7bb_12_PowKernel_cu_7dd49032_317029pow_tensor_scalar_kernel_implIllEEvRNS_18TensorIteratorBaseET0_EUllE2_St5arrayIPcLm2EELi4E23TrivialOffsetCalculatorILi1EjESC_NS0_6memory12LoadWithCastILi1EEENSD_13StoreWithCastILi1EEEEEviT_S6_T2_T3_T4_T5_,"a",@progbits
	.sectionflags	@""
	.align	4
.nv.constant0._ZN2at6native27unrolled_elementwise_kernelIZNS0_50_GLOBAL__N__2680c7bb_12_PowKernel_cu_7dd49032_317029pow_tensor_scalar_kernel_implIllEEvRNS_18TensorIteratorBaseET0_EUllE2_St5arrayIPcLm2EELi4E23TrivialOffsetCalculatorILi1EjESC_NS0_6memory12LoadWithCastILi1EEENSD_13StoreWithCastILi1EEEEEviT_S6_T2_T3_T4_T5_:
	.zero		956


//--------------------- .nv.constant0._ZN2at6native18elementwise_kernelILi128ELi2EZNS0_22gpu_kernel_impl_nocastIZNS0_50_GLOBAL__N__2680c7bb_12_PowKernel_cu_7dd49032_317029pow_tensor_scalar_kernel_implIllEEvRNS_18TensorIteratorBaseET0_EUllE2_EEvS6_RKT_EUliE_EEviT1_ --------------------------
	.section	.nv.constant0._ZN2at6native18elementwise_kernelILi128ELi2EZNS0_22gpu_kernel_impl_nocastIZNS0_50_GLOBAL__N__2680c7bb_12_PowKernel_cu_7dd49032_317029pow_tensor_scalar_kernel_implIllEEvRNS_18TensorIteratorBaseET0_EUllE2_EEvS6_RKT_EUliE_EEviT1_,"a",@progbits
	.sectionflags	@""
	.align	4
.nv.constant0._ZN2at6native18elementwise_kernelILi128ELi2EZNS0_22gpu_kernel_impl_nocastIZNS0_50_GLOBAL__N__2680c7bb_12_PowKernel_cu_7dd49032_317029pow_tensor_scalar_kernel_implIllEEvRNS_18TensorIteratorBaseET0_EUllE2_EEvS6_RKT_EUliE_EEviT1_:
	.zero		1448


//--------------------- .nv.constant0._ZN2at6native27unrolled_elementwise_kernelIZNS0_50_GLOBAL__N__2680c7bb_12_PowKernel_cu_7dd49032_317029pow_tensor_scalar_kernel_implIllEEvRNS_18TensorIteratorBaseET0_EUllE2_St5arrayIPcLm2EELi4E23TrivialOffsetCalculatorILi1EjESC_NS0_6memory15LoadWithoutCastENSD_16StoreWithoutCastEEEviT_S6_T2_T3_T4_T5_ --------------------------
	.section	.nv.constant0._ZN2at6native27unrolled_elementwise_kernelIZNS0_50_GLOBAL__N__2680c7bb_12_PowKernel_cu_7dd49032_317029pow_tensor_scalar_kernel_implIllEEvRNS_18TensorIteratorBaseET0_EUllE2_St5arrayIPcLm2EELi4E23TrivialOffsetCalculatorILi1EjESC_NS0_6memory15LoadWithoutCastENSD_16StoreWithoutCastEEEviT_S6_T2_T3_T4_T5_,"a",@progbits
	.sectionflags	@""
	.align	4
.nv.constant0._ZN2at6native27unrolled_elementwise_kernelIZNS0_50_GLOBAL__N__2680c7bb_12_PowKernel_cu_7dd49032_317029pow_tensor_scalar_kernel_implIllEEvRNS_18TensorIteratorBaseET0_EUllE2_St5arrayIPcLm2EELi4E23TrivialOffsetCalculatorILi1EjESC_NS0_6memory15LoadWithoutCastENSD_16StoreWithoutCastEEEviT_S6_T2_T3_T4_T5_:
	.zero		940


//--------------------- .nv.constant0._ZN2at6native29vectorized_elementwise_kernelILi2EZNS0_50_GLOBAL__N__2680c7bb_12_PowKernel_cu_7dd49032_317029pow_tensor_scalar_kernel_implIllEEvRNS_18TensorIteratorBaseET0_EUllE2_St5arrayIPcLm2EEEEviS6_T1_ --------------------------
	.section	.nv.constant0._ZN2at6native29vectorized_elementwise_kernelILi2EZNS0_50_GLOBAL__N__2680c7bb_12_PowKernel_cu_7dd49032_317029pow_tensor_scalar_kernel_implIllEEvRNS_18TensorIteratorBaseET0_EUllE2_St5arrayIPcLm2EEEEviS6_T1_,"a",@progbits
	.sectionflags	@""
	.align	4
.nv.constant0._ZN2at6native29vectorized_elementwise_kernelILi2EZNS0_50_GLOBAL__N__2680c7bb_12_PowKernel_cu_7dd49032_317029pow_tensor_scalar_kernel_implIllEEvRNS_18TensorIteratorBaseET0_EUllE2_St5arrayIPcLm2EEEEviS6_T1_:
	.zero		936


//--------------------- .nv.constant0._ZN2at6native29vectorized_elementwise_kernelILi4EZNS0_50_GLOBAL__N__2680c7bb_12_PowKernel_cu_7dd49032_317029pow_tensor_scalar_kernel_implIllEEvRNS_18TensorIteratorBaseET0_EUllE2_St5arrayIPcLm2EEEEviS6_T1_ --------------------------
	.section	.nv.constant0._ZN2at6native29vectorized_elementwise_kernelILi4EZNS0_50_GLOBAL__N__2680c7bb_12_PowKernel_cu_7dd49032_317029pow_tensor_scalar_kernel_implIllEEvRNS_18TensorIteratorBaseET0_EUllE2_St5arrayIPcLm2EEEEviS6_T1_,"a",@progbits
	.sectionflags	@""
	.align	4
.nv.constant0._ZN2at6native29vectorized_elementwise_kernelILi4EZNS0_50_GLOBAL__N__2680c7bb_12_PowKernel_cu_7dd49032_317029pow_tensor_scalar_kernel_implIllEEvRNS_18TensorIteratorBaseET0_EUllE2_St5arrayIPcLm2EEEEviS6_T1_:
	.zero		936


//--------------------- .nv.constant0._ZN2at6native29vectorized_elementwise_kernelILi8EZNS0_50_GLOBAL__N__2680c7bb_12_PowKernel_cu_7dd49032_317029pow_tensor_scalar_kernel_implIllEEvRNS_18TensorIteratorBaseET0_EUllE2_St5arrayIPcLm2EEEEviS6_T1_ --------------------------
	.section	.nv.constant0._ZN2at6native29vectorized_elementwise_kernelILi8EZNS0_50_GLOBAL__N__2680c7bb_12_PowKernel_cu_7dd49032_317029pow_tensor_scalar_kernel_implIllEEvRNS_18TensorIteratorBaseET0_EUllE2_St5arrayIPcLm2EEEEviS6_T1_,"a",@progbits
	.sectionflags	@""
	.align	4
.nv.constant0._ZN2at6native29vectorized_elementwise_kernelILi8EZNS0_50_GLOBAL__N__2680c7bb_12_PowKernel_cu_7dd49032_317029pow_tensor_scalar_kernel_implIllEEvRNS_18TensorIteratorBaseET0_EUllE2_St5arrayIPcLm2EEEEviS6_T1_:
	.zero		936


//--------------------- .nv.constant0._ZN2at6native18elementwise_kernelILi128ELi4EZNS0_15gpu_kernel_implIZNS0_50_GLOBAL__N__2680c7bb_12_PowKernel_cu_7dd49032_317029pow_tensor_scalar_kernel_implIllEEvRNS_18TensorIteratorBaseET0_EUllE1_EEvS6_RKT_EUliE_EEviT1_ --------------------------
	.section	.nv.constant0._ZN2at6native18elementwise_kernelILi128ELi4EZNS0_15gpu_kernel_implIZNS0_50_GLOBAL__N__2680c7bb_12_PowKernel_cu_7dd49032_317029pow_tensor_scalar_kernel_implIllEEvRNS_18TensorIteratorBaseET0_EUllE1_EEvS6_RKT_EUliE_EEviT1_,"a",@progbits
	.sectionflags	@""
	.align	4
.nv.constant0._ZN2at6native18elementwise_kernelILi128ELi4EZNS0_15gpu_kernel_implIZNS0_50_GLOBAL__N__2680c7bb_12_PowKernel_cu_7dd49032_317029pow_tensor_scalar_kernel_implIllEEvRNS_18TensorIteratorBaseET0_EUllE1_EEvS6_RKT_EUliE_EEviT1_:
	.zero		1448


//--------------------- .nv.constant0._ZN2at6native27unrolled_elementwise_kernelIZNS0_50_GLOBAL__N__2680c7bb_12_PowKernel_cu_7dd49032_317029pow_tensor_scalar_kernel_implIllEEvRNS_18TensorIteratorBaseET0_EUllE1_St5arrayIPcLm2EELi4E23TrivialOffsetCalculatorILi1EjESC_NS0_6memory12LoadWithCastILi1EEENSD_13StoreWithCastILi1EEEEEviT_S6_T2_T3_T4_T5_ --------------------------
	.section	.nv.constant0._ZN2at6native27unrolled_elementwise_kernelIZNS0_50_GLOBAL__N__2680c7bb_12_PowKernel_cu_7dd49032_317029pow_tensor_scalar_kernel_implIllEEvRNS_18TensorIteratorBaseET0_EUllE1_St5arrayIPcLm2EELi4E23TrivialOffsetCalculatorILi1EjESC_NS0_6memory12LoadWithCastILi1EEENSD_13StoreWithCastILi1EEEEEviT_S6_T2_T3_T4_T5_,"a",@progbits
	.sectionflags	@""
	.align	4
.nv.constant0._ZN2at6native27unrolled_elementwise_kernelIZNS0_50_GLOBAL__N__2680c7bb_12_PowKernel_cu_7dd49032_317029pow_tensor_scalar_kernel_implIllEEvRNS_18TensorIteratorBaseET0_EUllE1_St5arrayIPcLm2EELi4E23TrivialOffsetCalculatorILi1EjESC_NS0_6memory12LoadWithCastILi1EEENSD_13StoreWithCastILi1EEEEEviT_S6_T2_T3_T4_T5_:
	.zero		948


//--------------------- .nv.constant0._ZN2at6native18elementwise_kernelILi128ELi2EZNS0_22gpu_kernel_impl_nocastIZNS0_50_GLOBAL__N__2680c7bb_12_PowKernel_cu_7dd49032_317029pow_tensor_scalar_kernel_implIllEEvRNS_18TensorIteratorBaseET0_EUllE1_EEvS6_RKT_EUliE_EEviT1_ --------------------------
	.section	.nv.constant0._ZN2at6native18elementwise_kernelILi128ELi2EZNS0_22gpu_kernel_impl_nocastIZNS0_50_GLOBAL__N__2680c7bb_12_PowKernel_cu_7dd49032_317029pow_tensor_scalar_kernel_implIllEEvRNS_18TensorIteratorBaseET0_EUllE1_EEvS6_RKT_EUliE_EEviT1_,"a",@progbits
	.sectionflags	@""
	.align	4
.nv.constant0._ZN2at6native18elementwise_kernelILi128ELi2EZNS0_22gpu_kernel_impl_nocastIZNS0_50_GLOBAL__N__2680c7bb_12_PowKernel_cu_7dd49032_317029pow_tensor_scalar_kernel_implIllEEvRNS_18TensorIteratorBaseET0_EUllE1_EEvS6_RKT_EUliE_EEviT1_:
	.zero		1440


//--------------------- .nv.constant0._ZN2at6native27unrolled_elementwise_kernelIZNS0_50_GLOBAL__N__2680c7bb_12_PowKernel_cu_7dd49032_317029pow_tensor_scalar_kernel_implIllEEvRNS_18TensorIteratorBaseET0_EUllE1_St5arrayIPcLm2EELi4E23TrivialOffsetCalculatorILi1EjESC_NS0_6memory15LoadWithoutCastENSD_16StoreWithoutCastEEEviT_S6_T2_T3_T4_T5_ --------------------------
	.section	.nv.constant0._ZN2at6native27unrolled_elementwise_kernelIZNS0_50_GLOBAL__N__2680c7bb_12_PowKernel_cu_7dd49032_317029pow_tensor_scalar_kernel_implIllEEvRNS_18TensorIteratorBaseET0_EUllE1_St5arrayIPcLm2EELi4E23TrivialOffsetCalculatorILi1EjESC_NS0_6memory15LoadWithoutCastENSD_16StoreWithoutCastEEEviT_S6_T2_T3_T4_T5_,"a",@progbits
	.sectionflags	@""
	.align	4
.nv.constant0._ZN2at6native27unrolled_elementwise_kernelIZNS0_50_GLOBAL__N__2680c7bb_12_PowKernel_cu_7dd49032_317029pow_tensor_scalar_kernel_implIllEEvRNS_18TensorIteratorBaseET0_EUllE1_St5arrayIPcLm2EELi4E23TrivialOffsetCalculatorILi1EjESC_NS0_6memory15LoadWithoutCastENSD_16StoreWithoutCastEEEviT_S6_T2_T3_T4_T5_:
	.zero		932


//--------------------- .nv.constant0._ZN2at6native29vectorized_elementwise_kernelILi2EZNS0_50_GLOBAL__N__2680c7bb_12_PowKernel_cu_7dd49032_317029pow_tensor_scalar_kernel_implIllEEvRNS_18TensorIteratorBaseET0_EUllE1_St5arrayIPcLm2EEEEviS6_T1_ --------------------------
	.section	.nv.constant0._ZN2at6native29vectorized_elementwise_kernelILi2EZNS0_50_GLOBAL__N__2680c7bb_12_PowKernel_cu_7dd49032_317029pow_tensor_scalar_kernel_implIllEEvRNS_18TensorIteratorBaseET0_EUllE1_St5arrayIPcLm2EEEEviS6_T1_,"a",@progbits
	.sectionflags	@""
	.align	4
.nv.constant0._ZN2at6native29vectorized_elementwise_kernelILi2EZNS0_50_GLOBAL__N__2680c7bb_12_PowKernel_cu_7dd49032_317029pow_tensor_scalar_kernel_implIllEEvRNS_18TensorIteratorBaseET0_EUllE1_St5arrayIPcLm2EEEEviS6_T1_:
	.zero		928


//--------------------- .nv.constant0._ZN2at6native29vectorized_elementwise_kernelILi4EZNS0_50_GLOBAL__N__2680c7bb_12_PowKernel_cu_7dd49032_317029pow_tensor_scalar_kernel_implIllEEvRNS_18TensorIteratorBaseET0_EUllE1_St5arrayIPcLm2EEEEviS6_T1_ --------------------------
	.section	.nv.constant0._ZN2at6native29vectorized_elementwise_kernelILi4EZNS0_50_GLOBAL__N__2680c7bb_12_PowKernel_cu_7dd49032_317029pow_tensor_scalar_kernel_implIllEEvRNS_18TensorIteratorBaseET0_EUllE1_St5arrayIPcLm2EEEEviS6_T1_,"a",@progbits
	.sectionflags	@""
	.align	4
.nv.constant0._ZN2at6native29vectorized_elementwise_kernelILi4EZNS0_50_GLOBAL__N__2680c7bb_12_PowKernel_cu_7dd49032_317029pow_tensor_scalar_kernel_implIllEEvRNS_18TensorIteratorBaseET0_EUllE1_St5arrayIPcLm2EEEEviS6_T1_:
	.zero		928


//--------------------- .nv.constant0._ZN2at6native29vectorized_elementwise_kernelILi8EZNS0_50_GLOBAL__N__2680c7bb_12_PowKernel_cu_7dd49032_317029pow_tensor_scalar_kernel_implIllEEvRNS_18TensorIteratorBaseET0_EUllE1_St5arrayIPcLm2EEEEviS6_T1_ --------------------------
	.section	.nv.constant0._ZN2at6native29vectorized_elementwise_kernelILi8EZNS0_50_GLOBAL__N__2680c7bb_12_PowKernel_cu_7dd49032_317029pow_tensor_scalar_kernel_implIllEEvRNS_18TensorIteratorBaseET0_EUllE1_St5arrayIPcLm2EEEEviS6_T1_,"a",@progbits
	.sectionflags	@""
	.align	4
.nv.constant0._ZN2at6native29vectorized_elementwise_kernelILi8EZNS0_50_GLOBAL__N__2680c7bb_12_PowKernel_cu_7dd49032_317029pow_tensor_scalar_kernel_implIllEEvRNS_18TensorIteratorBaseET0_EUllE1_St5arrayIPcLm2EEEEviS6_T1_:
	.zero		928


//--------------------- .nv.constant0._ZN2at6native18elementwise_kernelILi128ELi4EZNS0_15gpu_kernel_implIZNS0_50_GLOBAL__N__2680c7bb_12_PowKernel_cu_7dd49032_317029pow_tensor_scalar_kernel_implIllEEvRNS_18TensorIteratorBaseET0_EUllE0_EEvS6_RKT_EUliE_EEviT1_ --------------------------
	.section	.nv.constant0._ZN2at6native18elementwise_kernelILi128ELi4EZNS0_15gpu_kernel_implIZNS0_50_GLOBAL__N__2680c7bb_12_PowKernel_cu_7dd49032_317029pow_tensor_scalar_kernel_implIllEEvRNS_18TensorIteratorBaseET0_EUllE0_EEvS6_RKT_EUliE_EEviT1_,"a",@progbits
	.sectionflags	@""
	.align	4
.nv.constant0._ZN2at6native18elementwise_kernelILi128ELi4EZNS0_15gpu_kernel_implIZNS0_50_GLOBAL__N__2680c7bb_12_PowKernel_cu_7dd49032_317029pow_tensor_scalar_kernel_implIllEEvRNS_18TensorIteratorBaseET0_EUllE0_EEvS6_RKT_EUliE_EEviT1_:
	.zero		1448


//--------------------- .nv.constant0._ZN2at6native27unrolled_elementwise_kernelIZNS0_50_GLOBAL__N__2680c7bb_12_PowKernel_cu_7dd49032_317029pow_tensor_scalar_kernel_implIllEEvRNS_18TensorIteratorBaseET0_EUllE0_St5arrayIPcLm2EELi4E23TrivialOffsetCalculatorILi1EjESC_NS0_6memory12LoadWithCastILi1EEENSD_13StoreWithCastILi1EEEEEviT_S6_T2_T3_T4_T5_ --------------------------
	.section	.nv.constant0._ZN2at6native27unrolled_elementwise_kernelIZNS0_50_GLOBAL__N__2680c7bb_12_PowKernel_cu_7dd49032_317029pow_tensor_scalar_kernel_implIllEEvRNS_18TensorIteratorBaseET0_EUllE0_St5arrayIPcLm2EELi4E23TrivialOffsetCalculatorILi1EjESC_NS0_6memory12LoadWithCastILi1EEENSD_13StoreWithCastILi1EEEEEviT_S6_T2_T3_T4_T5_,"a",@progbits
	.sectionflags	@""
	.align	4
.nv.constant0._ZN2at6native27unrolled_elementwise_kernelIZNS0_50_GLOBAL__N__2680c7bb_12_PowKernel_cu_7dd49032_317029pow_tensor_scalar_kernel_implIllEEvRNS_18TensorIteratorBaseET0_EUllE0_St5arrayIPcLm2EELi4E23TrivialOffsetCalculatorILi1EjESC_NS0_6memory12LoadWithCastILi1EEENSD_13StoreWithCastILi1EEEEEviT_S6_T2_T3_T4_T5_:
	.zero		948


//--------------------- .nv.constant0._ZN2at6native18elementwise_kernelILi128ELi2EZNS0_22gpu_kernel_impl_nocastIZNS0_50_GLOBAL__N__2680c7bb_12_PowKernel_cu_7dd49032_317029pow_tensor_scalar_kernel_implIllEEvRNS_18TensorIteratorBaseET0_EUllE0_EEvS6_RKT_EUliE_EEviT1_ --------------------------
	.section	.nv.constant0._ZN2at6native18elementwise_kernelILi128ELi2EZNS0_22gpu_kernel_impl_nocastIZNS0_50_GLOBAL__N__2680c7bb_12_PowKernel_cu_7dd49032_317029pow_tensor_scalar_kernel_implIllEEvRNS_18TensorIteratorBaseET0_EUllE0_EEvS6_RKT_EUliE_EEviT1_,"a",@progbits
	.sectionflags	@""
	.align	4
.nv.constant0._ZN2at6native18elementwise_kernelILi128ELi2EZNS0_22gpu_kernel_impl_nocastIZNS0_50_GLOBAL__N__2680c7bb_12_PowKernel_cu_7dd49032_317029pow_tensor_scalar_kernel_implIllEEvRNS_18TensorIteratorBaseET0_EUllE0_EEvS6_RKT_EUliE_EEviT1_:
	.zero		1440


//--------------------- .nv.constant0._ZN2at6native27unrolled_elementwise_kernelIZNS0_50_GLOBAL__N__2680c7bb_12_PowKernel_cu_7dd49032_317029pow_tensor_scalar_kernel_implIllEEvRNS_18TensorIteratorBaseET0_EUllE0_St5arrayIPcLm2EELi4E23TrivialOffsetCalculatorILi1EjESC_NS0_6memory15LoadWithoutCastENSD_16StoreWithoutCastEEEviT_S6_T2_T3_T4_T5_ --------------------------
	.section	.nv.constant0._ZN2at6native27unrolled_elementwise_kernelIZNS0_50_GLOBAL__N__2680c7bb_12_PowKernel_cu_7dd49032_317029pow_tensor_scalar_kernel_implIllEEvRNS_18TensorIteratorBaseET0_EUllE0_St5arrayIPcLm2EELi4E23TrivialOffsetCalculatorILi1EjESC_NS0_6memory15LoadWithoutCastENSD_16StoreWithoutCastEEEviT_S6_T2_T3_T4_T5_,"a",@progbits
	.sectionflags	@""
	.align	4
.nv.constant0._ZN2at6native27unrolled_elementwise_kernelIZNS0_50_GLOBAL__N__2680c7bb_12_PowKernel_cu_7dd49032_317029pow_tensor_scalar_kernel_implIllEEvRNS_18TensorIteratorBaseET0_EUllE0_St5arrayIPcLm2EELi4E23TrivialOffsetCalculatorILi1EjESC_NS0_6memory15LoadWithoutCastENSD_16StoreWithoutCastEEEviT_S6_T2_T3_T4_T5_:
	.zero		932


//--------------------- .nv.constant0._ZN2at6native29vectorized_elementwise_kernelILi2EZNS0_50_GLOBAL__N__2680c7bb_12_PowKernel_cu_7dd49032_317029pow_tensor_scalar_kernel_implIllEEvRNS_18TensorIteratorBaseET0_EUllE0_St5arrayIPcLm2EEEEviS6_T1_ --------------------------
	.section	.nv.constant0._ZN2at6native29vectorized_elementwise_kernelILi2EZNS0_50_GLOBAL__N__2680c7bb_12_PowKernel_cu_7dd49032_317029pow_tensor_scalar_kernel_implIllEEvRNS_18TensorIteratorBaseET0_EUllE0_St5arrayIPcLm2EEEEviS6_T1_,"a",@progbits
	.sectionflags	@""
	.align	4
.nv.constant0._ZN2at6native29vectorized_elementwise_kernelILi2EZNS0_50_GLOBAL__N__2680c7bb_12_PowKernel_cu_7dd49032_317029pow_tensor_scalar_kernel_implIllEEvRNS_18TensorIteratorBaseET0_EUllE0_St5arrayIPcLm2EEEEviS6_T1_:
	.zero		928


//--------------------- .nv.constant0._ZN2at6native29vectorized_elementwise_kernelILi4EZNS0_50_GLOBAL__N__2680c7bb_12_PowKernel_cu_7dd49032_317029pow_tensor_scalar_kernel_implIllEEvRNS_18TensorIteratorBaseET0_EUllE0_St5arrayIPcLm2EEEEviS6_T1_ --------------------------
	.section	.nv.constant0._ZN2at6native29vectorized_elementwise_kernelILi4EZNS0_50_GLOBAL__N__2680c7bb_12_PowKernel_cu_7dd49032_317029pow_tensor_scalar_kernel_implIllEEvRNS_18TensorIteratorBaseET0_EUllE0_St5arrayIPcLm2EEEEviS6_T1_,"a",@progbits
	.sectionflags	@""
	.align	4
.nv.constant0._ZN2at6native29vectorized_elementwise_kernelILi4EZNS0_50_GLOBAL__N__2680c7bb_12_PowKernel_cu_7dd49032_317029pow_tensor_scalar_kernel_implIllEEvRNS_18TensorIteratorBaseET0_EUllE0_St5arrayIPcLm2EEEEviS6_T1_:
	.zero		928


//--------------------- .nv.constant0._ZN2at6native29vectorized_elementwise_kernelILi8EZNS0_50_GLOBAL__N__2680c7bb_12_PowKernel_cu_7dd49032_317029pow_tensor_scalar_kernel_implIllEEvRNS_18TensorIteratorBaseET0_EUllE0_St5arrayIPcLm2EEEEviS6_T1_ --------------------------
	.section	.nv.constant0._ZN2at6native29vectorized_elementwise_kernelILi8EZNS0_50_GLOBAL__N__2680c7bb_12_PowKernel_cu_7dd49032_317029pow_tensor_scalar_kernel_implIllEEvRNS_18TensorIteratorBaseET0_EUllE0_St5arrayIPcLm2EEEEviS6_T1_,"a",@progbits
	.sectionflags	@""
	.align	4
.nv.constant0._ZN2at6native29vectorized_elementwise_kernelILi8EZNS0_50_GLOBAL__N__2680c7bb_12_PowKernel_cu_7dd49032_317029pow_tensor_scalar_kernel_implIllEEvRNS_18TensorIteratorBaseET0_EUllE0_St5arrayIPcLm2EEEEviS6_T1_:
	.zero		928


//--------------------- .nv.constant0._ZN2at6native18elementwise_kernelILi128ELi4EZNS0_15gpu_kernel_implIZNS0_50_GLOBAL__N__2680c7bb_12_PowKernel_cu_7dd49032_317029pow_tensor_scalar_kernel_implIllEEvRNS_18TensorIteratorBaseET0_EUllE_EEvS6_RKT_EUliE_EEviT1_ --------------------------
	.section	.nv.constant0._ZN2at6native18elementwise_kernelILi128ELi4EZNS0_15gpu_kernel_implIZNS0_50_GLOBAL__N__2680c7bb_12_PowKernel_cu_7dd49032_317029pow_tensor_scalar_kernel_implIllEEvRNS_18TensorIteratorBaseET0_EUllE_EEvS6_RKT_EUliE_EEviT1_,"a",@progbits
	.sectionflags	@""
	.align	4
.nv.constant0._ZN2at6native18elementwise_kernelILi128ELi4EZNS0_15gpu_kernel_implIZNS0_50_GLOBAL__N__2680c7bb_12_PowKernel_cu_7dd49032_317029pow_tensor_scalar_kernel_implIllEEvRNS_18TensorIteratorBaseET0_EUllE_EEvS6_RKT_EUliE_EEviT1_:
	.zero		1448


//--------------------- .nv.constant0._ZN2at6native27unrolled_elementwise_kernelIZNS0_50_GLOBAL__N__2680c7bb_12_PowKernel_cu_7dd49032_317029pow_tensor_scalar_kernel_implIllEEvRNS_18TensorIteratorBaseET0_EUllE_St5arrayIPcLm2EELi4E23TrivialOffsetCalculatorILi1EjESC_NS0_6memory12LoadWithCastILi1EEENSD_13StoreWithCastILi1EEEEEviT_S6_T2_T3_T4_T5_ --------------------------
	.section	.nv.constant0._ZN2at6native27unrolled_elementwise_kernelIZNS0_50_GLOBAL__N__2680c7bb_12_PowKernel_cu_7dd49032_317029pow_tensor_scalar_kernel_implIllEEvRNS_18TensorIteratorBaseET0_EUllE_St5arrayIPcLm2EELi4E23TrivialOffsetCalculatorILi1EjESC_NS0_6memory12LoadWithCastILi1EEENSD_13StoreWithCastILi1EEEEEviT_S6_T2_T3_T4_T5_,"a",@progbits
	.sectionflags	@""
	.align	4
.nv.constant0._ZN2at6native27unrolled_elementwise_kernelIZNS0_50_GLOBAL__N__2680c7bb_12_PowKernel_cu_7dd49032_317029pow_tensor_scalar_kernel_implIllEEvRNS_18TensorIteratorBaseET0_EUllE_St5arrayIPcLm2EELi4E23TrivialOffsetCalculatorILi1EjESC_NS0_6memory12LoadWithCastILi1EEENSD_13StoreWithCastILi1EEEEEviT_S6_T2_T3_T4_T5_:
	.zero		948


//--------------------- .nv.constant0._ZN2at6native18elementwise_kernelILi128ELi2EZNS0_22gpu_kernel_impl_nocastIZNS0_50_GLOBAL__N__2680c7bb_12_PowKernel_cu_7dd49032_317029pow_tensor_scalar_kernel_implIllEEvRNS_18TensorIteratorBaseET0_EUllE_EEvS6_RKT_EUliE_EEviT1_ --------------------------
	.section	.nv.constant0._ZN2at6native18elementwise_kernelILi128ELi2EZNS0_22gpu_kernel_impl_nocastIZNS0_50_GLOBAL__N__2680c7bb_12_PowKernel_cu_7dd49032_317029pow_tensor_scalar_kernel_implIllEEvRNS_18TensorIteratorBaseET0_EUllE_EEvS6_RKT_EUliE_EEviT1_,"a",@progbits
	.sectionflags	@""
	.align	4
.nv.constant0._ZN2at6native18elementwise_kernelILi128ELi2EZNS0_22gpu_kernel_impl_nocastIZNS0_50_GLOBAL__N__2680c7bb_12_PowKernel_cu_7dd49032_317029pow_tensor_scalar_kernel_implIllEEvRNS_18TensorIteratorBaseET0_EUllE_EEvS6_RKT_EUliE_EEviT1_:
	.zero		1440


//--------------------- .nv.constant0._ZN2at6native27unrolled_elementwise_kernelIZNS0_50_GLOBAL__N__2680c7bb_12_PowKernel_cu_7dd49032_317029pow_tensor_scalar_kernel_implIllEEvRNS_18TensorIteratorBaseET0_EUllE_St5arrayIPcLm2EELi4E23TrivialOffsetCalculatorILi1EjESC_NS0_6memory15LoadWithoutCastENSD_16StoreWithoutCastEEEviT_S6_T2_T3_T4_T5_ --------------------------
	.section	.nv.constant0._ZN2at6native27unrolled_elementwise_kernelIZNS0_50_GLOBAL__N__2680c7bb_12_PowKernel_cu_7dd49032_317029pow_tensor_scalar_kernel_implIllEEvRNS_18TensorIteratorBaseET0_EUllE_St5arrayIPcLm2EELi4E23TrivialOffsetCalculatorILi1EjESC_NS0_6memory15LoadWithoutCastENSD_16StoreWithoutCastEEEviT_S6_T2_T3_T4_T5_,"a",@progbits
	.sectionflags	@""
	.align	4
.nv.constant0._ZN2at6native27unrolled_elementwise_kernelIZNS0_50_GLOBAL__N__2680c7bb_12_PowKernel_cu_7dd49032_317029pow_tensor_scalar_kernel_implIllEEvRNS_18TensorIteratorBaseET0_EUllE_St5arrayIPcLm2EELi4E23TrivialOffsetCalculatorILi1EjESC_NS0_6memory15LoadWithoutCastENSD_16StoreWithoutCastEEEviT_S6_T2_T3_T4_T5_:
	.zero		932


//--------------------- .nv.constant0._ZN2at6native29vectorized_elementwise_kernelILi2EZNS0_50_GLOBAL__N__2680c7bb_12_PowKernel_cu_7dd49032_317029pow_tensor_scalar_kernel_implIllEEvRNS_18TensorIteratorBaseET0_EUllE_St5arrayIPcLm2EEEEviS6_T1_ --------------------------
	.section	.nv.constant0._ZN2at6native29vectorized_elementwise_kernelILi2EZNS0_50_GLOBAL__N__2680c7bb_12_PowKernel_cu_7dd49032_317029pow_tensor_scalar_kernel_implIllEEvRNS_18TensorIteratorBaseET0_EUllE_St5arrayIPcLm2EEEEviS6_T1_,"a",@progbits
	.sectionflags	@""
	.align	4
.nv.constant0._ZN2at6native29vectorized_elementwise_kernelILi2EZNS0_50_GLOBAL__N__2680c7bb_12_PowKernel_cu_7dd49032_317029pow_tensor_scalar_kernel_implIllEEvRNS_18TensorIteratorBaseET0_EUllE_St5arrayIPcLm2EEEEviS6_T1_:
	.zero		928


//--------------------- .nv.constant0._ZN2at6native29vectorized_elementwise_kernelILi4EZNS0_50_GLOBAL__N__2680c7bb_12_PowKernel_cu_7dd49032_317029pow_tensor_scalar_kernel_implIllEEvRNS_18TensorIteratorBaseET0_EUllE_St5arrayIPcLm2EEEEviS6_T1_ --------------------------
	.section	.nv.constant0._ZN2at6native29vectorized_elementwise_kernelILi4EZNS0_50_GLOBAL__N__2680c7bb_12_PowKernel_cu_7dd49032_317029pow_tensor_scalar_kernel_implIllEEvRNS_18TensorIteratorBaseET0_EUllE_St5arrayIPcLm2EEEEviS6_T1_,"a",@progbits
	.sectionflags	@""
	.align	4
.nv.constant0._ZN2at6native29vectorized_elementwise_kernelILi4EZNS0_50_GLOBAL__N__2680c7bb_12_PowKernel_cu_7dd49032_317029pow_tensor_scalar_kernel_implIllEEvRNS_18TensorIteratorBaseET0_EUllE_St5arrayIPcLm2EEEEviS6_T1_:
	.zero		928


//--------------------- .nv.constant0._ZN2at6native29vectorized_elementwise_kernelILi8EZNS0_50_GLOBAL__N__2680c7bb_12_PowKernel_cu_7dd49032_317029pow_tensor_scalar_kernel_implIllEEvRNS_18TensorIteratorBaseET0_EUllE_St5arrayIPcLm2EEEEviS6_T1_ --------------------------
	.section	.nv.constant0._ZN2at6native29vectorized_elementwise_kernelILi8EZNS0_50_GLOBAL__N__2680c7bb_12_PowKernel_cu_7dd49032_317029pow_tensor_scalar_kernel_implIllEEvRNS_18TensorIteratorBaseET0_EUllE_St5arrayIPcLm2EEEEviS6_T1_,"a",@progbits
	.sectionflags	@""
	.align	4
.nv.constant0._ZN2at6native29vectorized_elementwise_kernelILi8EZNS0_50_GLOBAL__N__2680c7bb_12_PowKernel_cu_7dd49032_317029pow_tensor_scalar_kernel_implIllEEvRNS_18TensorIteratorBaseET0_EUllE_St5arrayIPcLm2EEEEviS6_T1_:
	.zero		928


//--------------------- .nv.constant0._ZN2at6native18elementwise_kernelILi128ELi4EZNS0_15gpu_kernel_implIZNS0_50_GLOBAL__N__2680c7bb_12_PowKernel_cu_7dd49032_317029pow_tensor_scalar_kernel_implIiiEEvRNS_18TensorIteratorBaseET0_EUliE2_EEvS6_RKT_EUliE_EEviT1_ --------------------------
	.section	.nv.constant0._ZN2at6native18elementwise_kernelILi128ELi4EZNS0_15gpu_kernel_implIZNS0_50_GLOBAL__N__2680c7bb_12_PowKernel_cu_7dd49032_317029pow_tensor_scalar_kernel_implIiiEEvRNS_18TensorIteratorBaseET0_EUliE2_EEvS6_RKT_EUliE_EEviT1_,"a",@progbits
	.sectionflags	@""
	.align	4
.nv.constant0._ZN2at6native18elementwise_kernelILi128ELi4EZNS0_15gpu_kernel_implIZNS0_50_GLOBAL__N__2680c7bb_12_PowKernel_cu_7dd49032_317029pow_tensor_scalar_kernel_implIiiEEvRNS_18TensorIteratorBaseET0_EUliE2_EEvS6_RKT_EUliE_EEviT1_:
	.zero		1456


//--------------------- .nv.constant0._ZN2at6native27unrolled_elementwise_kernelIZNS0_50_GLOBAL__N__2680c7bb_12_PowKernel_cu_7dd49032_317029pow_tensor_scalar_kernel_implIiiEEvRNS_18TensorIteratorBaseET0_EUliE2_St5arrayIPcLm2EELi4E23TrivialOffsetCalculatorILi1EjESC_NS0_6memory12LoadWithCastILi1EEENSD_13StoreWithCastILi1EEEEEviT_S6_T2_T3_T4_T5_ --------------------------
	.section	.nv.constant0._ZN2at6native27unrolled_elementwise_kernelIZNS0_50_GLOBAL__N__2680c7bb_12_PowKernel_cu_7dd49032_317029pow_tensor_scalar_kernel_implIiiEEvRNS_18TensorIteratorBaseET0_EUliE2_St5arrayIPcLm2EELi4E23TrivialOffsetCalculatorILi1EjESC_NS0_6memory12LoadWithCastILi1EEENSD_13StoreWithCastILi1EEEEEviT_S6_T2_T3_T4_T5_,"a",@progbits
	.sectionflags	@""
	.align	4
.nv.constant0._ZN2at6native27unrolled_elementwise_kernelIZNS0_50_GLOBAL__N__2680c7bb_12_PowKernel_cu_7dd49032_317029pow_tensor_scalar_kernel_implIiiEEvRNS_18TensorIteratorBaseET0_EUliE2_St5arrayIPcLm2EELi4E23TrivialOffsetCalculatorILi1EjESC_NS0_6memory12LoadWithCastILi1EEENSD_13StoreWithCastILi1EEEEEviT_S6_T2_T3_T4_T5_:
	.zero		956


//--------------------- .nv.constant0._ZN2at6native18elementwise_kernelILi128ELi2EZNS0_22gpu_kernel_impl_nocastIZNS0_50_GLOBAL__N__2680c7bb_12_PowKernel_cu_7dd49032_317029pow_tensor_scalar_kernel_implIiiEEvRNS_18TensorIteratorBaseET0_EUliE2_EEvS6_RKT_EUliE_EEviT1_ --------------------------
	.section	.nv.constant0._ZN2at6native18elementwise_kernelILi128ELi2EZNS0_22gpu_kernel_impl_nocastIZNS0_50_GLOBAL__N__2680c7bb_12_PowKernel_cu_7dd49032_317029pow_tensor_scalar_kernel_implIiiEEvRNS_18TensorIteratorBaseET0_EUliE2_EEvS6_RKT_EUliE_EEviT1_,"a",@progbits
	.sectionflags	@""
	.align	4
.nv.constant0._ZN2at6native18elementwise_kernelILi128ELi2EZNS0_22gpu_kernel_impl_nocastIZNS0_50_GLOBAL__N__2680c7bb_12_PowKernel_cu_7dd49032_317029pow_tensor_scalar_kernel_implIiiEEvRNS_18TensorIteratorBaseET0_EUliE2_EEvS6_RKT_EUliE_EEviT1_:
	.zero		1448


//--------------------- .nv.constant0._ZN2at6native27unrolled_elementwise_kernelIZNS0_50_GLOBAL__N__2680c7bb_12_PowKernel_cu_7dd49032_317029pow_tensor_scalar_kernel_implIiiEEvRNS_18TensorIteratorBaseET0_EUliE2_St5arrayIPcLm2EELi4E23TrivialOffsetCalculatorILi1EjESC_NS0_6memory15LoadWithoutCastENSD_16StoreWithoutCastEEEviT_S6_T2_T3_T4_T5_ --------------------------
	.section	.nv.constant0._ZN2at6native27unrolled_elementwise_kernelIZNS0_50_GLOBAL__N__2680c7bb_12_PowKernel_cu_7dd49032_317029pow_tensor_scalar_kernel_implIiiEEvRNS_18TensorIteratorBaseET0_EUliE2_St5arrayIPcLm2EELi4E23TrivialOffsetCalculatorILi1EjESC_NS0_6memory15LoadWithoutCastENSD_16StoreWithoutCastEEEviT_S6_T2_T3_T4_T5_,"a",@progbits
	.sectionflags	@""
	.align	4
.nv.constant0._ZN2at6native27unrolled_elementwise_kernelIZNS0_50_GLOBAL__N__2680c7bb_12_PowKernel_cu_7dd49032_317029pow_tensor_scalar_kernel_implIiiEEvRNS_18TensorIteratorBaseET0_EUliE2_St5arrayIPcLm2EELi4E23TrivialOffsetCalculatorILi1EjESC_NS0_6memory15LoadWithoutCastENSD_16StoreWithoutCastEEEviT_S6_T2_T3_T4_T5_:
	.zero		940


//--------------------- .nv.constant0._ZN2at6native29vectorized_elementwise_kernelILi2EZNS0_50_GLOBAL__N__2680c7bb_12_PowKernel_cu_7dd49032_317029pow_tensor_scalar_kernel_implIiiEEvRNS_18TensorIteratorBaseET0_EUliE2_St5arrayIPcLm2EEEEviS6_T1_ --------------------------
	.section	.nv.constant0._ZN2at6native29vectorized_elementwise_kernelILi2EZNS0_50_GLOBAL__N__2680c7bb_12_PowKernel_cu_7dd49032_317029pow_tensor_scalar_kernel_implIiiEEvRNS_18TensorIteratorBaseET0_EUliE2_St5arrayIPcLm2EEEEviS6_T1_,"a",@progbits
	.sectionflags	@""
	.align	4
.nv.constant0._ZN2at6native29vectorized_elementwise_kernelILi2EZNS0_50_GLOBAL__N__2680c7bb_12_PowKernel_cu_7dd49032_317029pow_tensor_scalar_kernel_implIiiEEvRNS_18TensorIteratorBaseET0_EUliE2_St5arrayIPcLm2EEEEviS6_T1_:
	.zero		936


//--------------------- .nv.constant0._ZN2at6native29vectorized_elementwise_kernelILi4EZNS0_50_GLOBAL__N__2680c7bb_12_PowKernel_cu_7dd49032_317029pow_tensor_scalar_kernel_implIiiEEvRNS_18TensorIteratorBaseET0_EUliE2_St5arrayIPcLm2EEEEviS6_T1_ --------------------------
	.section	.nv.constant0._ZN2at6native29vectorized_elementwise_kernelILi4EZNS0_50_GLOBAL__N__2680c7bb_12_PowKernel_cu_7dd49032_317029pow_tensor_scalar_kernel_implIiiEEvRNS_18TensorIteratorBaseET0_EUliE2_St5arrayIPcLm2EEEEviS6_T1_,"a",@progbits
	.sectionflags	@""
	.align	4
.nv.constant0._ZN2at6native29vectorized_elementwise_kernelILi4EZNS0_50_GLOBAL__N__2680c7bb_12_PowKernel_cu_7dd49032_317029pow_tensor_scalar_kernel_implIiiEEvRNS_18TensorIteratorBaseET0_EUliE2_St5arrayIPcLm2EEEEviS6_T1_:
	.zero		936


//--------------------- .nv.constant0._ZN2at6native29vectorized_elementwise_kernelILi8EZNS0_50_GLOBAL__N__2680c7bb_12_PowKernel_cu_7dd49032_317029pow_tensor_scalar_kernel_implIiiEEvRNS_18TensorIteratorBaseET0_EUliE2_St5arrayIPcLm2EEEEviS6_T1_ --------------------------
	.section	.nv.constant0._ZN2at6native29vectorized_elementwise_kernelILi8EZNS0_50_GLOBAL__N__2680c7bb_12_PowKernel_cu_7dd49032_317029pow_tensor_scalar_kernel_implIiiEEvRNS_18TensorIteratorBaseET0_EUliE2_St5arrayIPcLm2EEEEviS6_T1_,"a",@progbits
	.sectionflags	@""
	.align	4
.nv.constant0._ZN2at6native29vectorized_elementwise_kernelILi8EZNS0_50_GLOBAL__N__2680c7bb_12_PowKernel_cu_7dd49032_317029pow_tensor_scalar_kernel_implIiiEEvRNS_18TensorIteratorBaseET0_EUliE2_St5arrayIPcLm2EEEEviS6_T1_:
	.zero		936


//--------------------- .nv.constant0._ZN2at6native18elementwise_kernelILi128ELi4EZNS0_15gpu_kernel_implIZNS0_50_GLOBAL__N__2680c7bb_12_PowKernel_cu_7dd49032_317029pow_tensor_scalar_kernel_implIiiEEvRNS_18TensorIteratorBaseET0_EUliE1_EEvS6_RKT_EUliE_EEviT1_ --------------------------
	.section	.nv.constant0._ZN2at6native18elementwise_kernelILi128ELi4EZNS0_15gpu_kernel_implIZNS0_50_GLOBAL__N__2680c7bb_12_PowKernel_cu_7dd49032_317029pow_tensor_scalar_kernel_implIiiEEvRNS_18TensorIteratorBaseET0_EUliE1_EEvS6_RKT_EUliE_EEviT1_,"a",@progbits
	.sectionflags	@""
	.align	4
.nv.constant0._ZN2at6native18elementwise_kernelILi128ELi4EZNS0_15gpu_kernel_implIZNS0_50_GLOBAL__N__2680c7bb_12_PowKernel_cu_7dd49032_317029pow_tensor_scalar_kernel_implIiiEEvRNS_18TensorIteratorBaseET0_EUliE1_EEvS6_RKT_EUliE_EEviT1_:
	.zero		1448


//--------------------- .nv.constant0._ZN2at6native27unrolled_elementwise_kernelIZNS0_50_GLOBAL__N__2680c7bb_12_PowKernel_cu_7dd49032_317029pow_tensor_scalar_kernel_implIiiEEvRNS_18TensorIteratorBaseET0_EUliE1_St5arrayIPcLm2EELi4E23TrivialOffsetCalculatorILi1EjESC_NS0_6memory12LoadWithCastILi1EEENSD_13StoreWithCastILi1EEEEEviT_S6_T2_T3_T4_T5_ --------------------------
	.section	.nv.constant0._ZN2at6native27unrolled_elementwise_kernelIZNS0_50_GLOBAL__N__2680c7bb_12_PowKernel_cu_7dd49032_317029pow_tensor_scalar_kernel_implIiiEEvRNS_18TensorIteratorBaseET0_EUliE1_St5arrayIPcLm2EELi4E23TrivialOffsetCalculatorILi1EjESC_NS0_6memory12LoadWithCastILi1EEENSD_13StoreWithCastILi1EEEEEviT_S6_T2_T3_T4_T5_,"a",@progbits
	.sectionflags	@""
	.align	4
.nv.constant0._ZN2at6native27unrolled_elementwise_kernelIZNS0_50_GLOBAL__N__2680c7bb_12_PowKernel_cu_7dd49032_317029pow_tensor_scalar_kernel_implIiiEEvRNS_18TensorIteratorBaseET0_EUliE1_St5arrayIPcLm2EELi4E23TrivialOffsetCalculatorILi1EjESC_NS0_6memory12LoadWithCastILi1EEENSD_13StoreWithCastILi1EEEEEviT_S6_T2_T3_T4_T5_:
	.zero		948


//--------------------- .nv.constant0._ZN2at6native18elementwise_kernelILi128ELi2EZNS0_22gpu_kernel_impl_nocastIZNS0_50_GLOBAL__N__2680c7bb_12_PowKernel_cu_7dd49032_317029pow_tensor_scalar_kernel_implIiiEEvRNS_18TensorIteratorBaseET0_EUliE1_EEvS6_RKT_EUliE_EEviT1_ --------------------------
	.section	.nv.constant0._ZN2at6native18elementwise_kernelILi128ELi2EZNS0_22gpu_kernel_impl_nocastIZNS0_50_GLOBAL__N__2680c7bb_12_PowKernel_cu_7dd49032_317029pow_tensor_scalar_kernel_implIiiEEvRNS_18TensorIteratorBaseET0_EUliE1_EEvS6_RKT_EUliE_EEviT1_,"a",@progbits
	.sectionflags	@""
	.align	4
.nv.constant0._ZN2at6native18elementwise_kernelILi128ELi2EZNS0_22gpu_kernel_impl_nocastIZNS0_50_GLOBAL__N__2680c7bb_12_PowKernel_cu_7dd49032_317029pow_tensor_scalar_kernel_implIiiEEvRNS_18TensorIteratorBaseET0_EUliE1_EEvS6_RKT_EUliE_EEviT1_:
	.zero		1440


//--------------------- .nv.constant0._ZN2at6native27unrolled_elementwise_kernelIZNS0_50_GLOBAL__N__2680c7bb_12_PowKernel_cu_7dd49032_317029pow_tensor_scalar_kernel_implIiiEEvRNS_18TensorIteratorBaseET0_EUliE1_St5arrayIPcLm2EELi4E23TrivialOffsetCalculatorILi1EjESC_NS0_6memory15LoadWithoutCastENSD_16StoreWithoutCastEEEviT_S6_T2_T3_T4_T5_ --------------------------
	.section	.nv.constant0._ZN2at6native27unrolled_elementwise_kernelIZNS0_50_GLOBAL__N__2680c7bb_12_PowKernel_cu_7dd49032_317029pow_tensor_scalar_kernel_implIiiEEvRNS_18TensorIteratorBaseET0_EUliE1_St5arrayIPcLm2EELi4E23TrivialOffsetCalculatorILi1EjESC_NS0_6memory15LoadWithoutCastENSD_16StoreWithoutCastEEEviT_S6_T2_T3_T4_T5_,"a",@progbits
	.sectionflags	@""
	.align	4
.nv.constant0._ZN2at6native27unrolled_elementwise_kernelIZNS0_50_GLOBAL__N__2680c7bb_12_PowKernel_cu_7dd49032_317029pow_tensor_scalar_kernel_implIiiEEvRNS_18TensorIteratorBaseET0_EUliE1_St5arrayIPcLm2EELi4E23TrivialOffsetCalculatorILi1EjESC_NS0_6memory15LoadWithoutCastENSD_16StoreWithoutCastEEEviT_S6_T2_T3_T4_T5_:
	.zero		932


//--------------------- .nv.constant0._ZN2at6native29vectorized_elementwise_kernelILi2EZNS0_50_GLOBAL__N__2680c7bb_12_PowKernel_cu_7dd49032_317029pow_tensor_scalar_kernel_implIiiEEvRNS_18TensorIteratorBaseET0_EUliE1_St5arrayIPcLm2EEEEviS6_T1_ --------------------------
	.section	.nv.constant0._ZN2at6native29vectorized_elementwise_kernelILi2EZNS0_50_GLOBAL__N__2680c7bb_12_PowKernel_cu_7dd49032_317029pow_tensor_scalar_kernel_implIiiEEvRNS_18TensorIteratorBaseET0_EUliE1_St5arrayIPcLm2EEEEviS6_T1_,"a",@progbits
	.sectionflags	@""
	.align	4
.nv.constant0._ZN2at6native29vectorized_elementwise_kernelILi2EZNS0_50_GLOBAL__N__2680c7bb_12_PowKernel_cu_7dd49032_317029pow_tensor_scalar_kernel_implIiiEEvRNS_18TensorIteratorBaseET0_EUliE1_St5arrayIPcLm2EEEEviS6_T1_:
	.zero		928


//--------------------- .nv.constant0._ZN2at6native29vectorized_elementwise_kernelILi4EZNS0_50_GLOBAL__N__2680c7bb_12_PowKernel_cu_7dd49032_317029pow_tensor_scalar_kernel_implIiiEEvRNS_18TensorIteratorBaseET0_EUliE1_St5arrayIPcLm2EEEEviS6_T1_ --------------------------
	.section	.nv.constant0._ZN2at6native29vectorized_elementwise_kernelILi4EZNS0_50_GLOBAL__N__2680c7bb_12_PowKernel_cu_7dd49032_317029pow_tensor_scalar_kernel_implIiiEEvRNS_18TensorIteratorBaseET0_EUliE1_St5arrayIPcLm2EEEEviS6_T1_,"a",@progbits
	.sectionflags	@""
	.align	4
.nv.constant0._ZN2at6native29vectorized_elementwise_kernelILi4EZNS0_50_GLOBAL__N__2680c7bb_12_PowKernel_cu_7dd49032_317029pow_tensor_scalar_kernel_implIiiEEvRNS_18TensorIteratorBaseET0_EUliE1_St5arrayIPcLm2EEEEviS6_T1_:
	.zero		928


//--------------------- .nv.constant0._ZN2at6native29vectorized_elementwise_kernelILi8EZNS0_50_GLOBAL__N__2680c7bb_12_PowKernel_cu_7dd49032_317029pow_tensor_scalar_kernel_implIiiEEvRNS_18TensorIteratorBaseET0_EUliE1_St5arrayIPcLm2EEEEviS6_T1_ --------------------------
	.section	.nv.constant0._ZN2at6native29vectorized_elementwise_kernelILi8EZNS0_50_GLOBAL__N__2680c7bb_12_PowKernel_cu_7dd49032_317029pow_tensor_scalar_kernel_implIiiEEvRNS_18TensorIteratorBaseET0_EUliE1_St5arrayIPcLm2EEEEviS6_T1_,"a",@progbits
	.sectionflags	@""
	.align	4
.nv.constant0._ZN2at6native29vectorized_elementwise_kernelILi8EZNS0_50_GLOBAL__N__2680c7bb_12_PowKernel_cu_7dd49032_317029pow_tensor_scalar_kernel_implIiiEEvRNS_18TensorIteratorBaseET0_EUliE1_St5arrayIPcLm2EEEEviS6_T1_:
	.zero		928


//--------------------- .nv.constant0._ZN2at6native18elementwise_kernelILi128ELi4EZNS0_15gpu_kernel_implIZNS0_50_GLOBAL__N__2680c7bb_12_PowKernel_cu_7dd49032_317029pow_tensor_scalar_kernel_implIiiEEvRNS_18TensorIteratorBaseET0_EUliE0_EEvS6_RKT_EUliE_EEviT1_ --------------------------
	.section	.nv.constant0._ZN2at6native18elementwise_kernelILi128ELi4EZNS0_15gpu_kernel_implIZNS0_50_GLOBAL__N__2680c7bb_12_PowKernel_cu_7dd49032_317029pow_tensor_scalar_kernel_implIiiEEvRNS_18TensorIteratorBaseET0_EUliE0_EEvS6_RKT_EUliE_EEviT1_,"a",@progbits
	.sectionflags	@""
	.align	4
.nv.constant0._ZN2at6native18elementwise_kernelILi128ELi4EZNS0_15gpu_kernel_implIZNS0_50_GLOBAL__N__2680c7bb_12_PowKernel_cu_7dd49032_317029pow_tensor_scalar_kernel_implIiiEEvRNS_18TensorIteratorBaseET0_EUliE0_EEvS6_RKT_EUliE_EEviT1_:
	.zero		1448


//--------------------- .nv.constant0._ZN2at6native27unrolled_elementwise_kernelIZNS0_50_GLOBAL__N__2680c7bb_12_PowKernel_cu_7dd49032_317029pow_tensor_scalar_kernel_implIiiEEvRNS_18TensorIteratorBaseET0_EUliE0_St5arrayIPcLm2EELi4E23TrivialOffsetCalculatorILi1EjESC_NS0_6memory12LoadWithCastILi1EEENSD_13StoreWithCastILi1EEEEEviT_S6_T2_T3_T4_T5_ --------------------------
	.section	.nv.constant0._ZN2at6native27unrolled_elementwise_kernelIZNS0_50_GLOBAL__N__2680c7bb_12_PowKernel_cu_7dd49032_317029pow_tensor_scalar_kernel_implIiiEEvRNS_18TensorIteratorBaseET0_EUliE0_St5arrayIPcLm2EELi4E23TrivialOffsetCalculatorILi1EjESC_NS0_6memory12LoadWithCastILi1EEENSD_13StoreWithCastILi1EEEEEviT_S6_T2_T3_T4_T5_,"a",@progbits
	.sectionflags	@""
	.align	4
.nv.constant0._ZN2at6native27unrolled_elementwise_kernelIZNS0_50_GLOBAL__N__2680c7bb_12_PowKernel_cu_7dd49032_317029pow_tensor_scalar_kernel_implIiiEEvRNS_18TensorIteratorBaseET0_EUliE0_St5arrayIPcLm2EELi4E23TrivialOffsetCalculatorILi1EjESC_NS0_6memory12LoadWithCastILi1EEENSD_13StoreWithCastILi1EEEEEviT_S6_T2_T3_T4_T5_:
	.zero		948


//--------------------- .nv.constant0._ZN2at6native18elementwise_kernelILi128ELi2EZNS0_22gpu_kernel_impl_nocastIZNS0_50_GLOBAL__N__2680c7bb_12_PowKernel_cu_7dd49032_317029pow_tensor_scalar_kernel_implIiiEEvRNS_18TensorIteratorBaseET0_EUliE0_EEvS6_RKT_EUliE_EEviT1_ --------------------------
	.section	.nv.constant0._ZN2at6native18elementwise_kernelILi128ELi2EZNS0_22gpu_kernel_impl_nocastIZNS0_50_GLOBAL__N__2680c7bb_12_PowKernel_cu_7dd49032_317029pow_tensor_scalar_kernel_implIiiEEvRNS_18TensorIteratorBaseET0_EUliE0_EEvS6_RKT_EUliE_EEviT1_,"a",@progbits
	.sectionflags	@""
	.align	4
.nv.constant0._ZN2at6native18elementwise_kernelILi128ELi2EZNS0_22gpu_kernel_impl_nocastIZNS0_50_GLOBAL__N__2680c7bb_12_PowKernel_cu_7dd49032_317029pow_tensor_scalar_kernel_implIiiEEvRNS_18TensorIteratorBaseET0_EUliE0_EEvS6_RKT_EUliE_EEviT1_:
	.zero		1440


//--------------------- .nv.constant0._ZN2at6native27unrolled_elementwise_kernelIZNS0_50_GLOBAL__N__2680c7bb_12_PowKernel_cu_7dd49032_317029pow_tensor_scalar_kernel_implIiiEEvRNS_18TensorIteratorBaseET0_EUliE0_St5arrayIPcLm2EELi4E23TrivialOffsetCalculatorILi1EjESC_NS0_6memory15LoadWithoutCastENSD_16StoreWithoutCastEEEviT_S6_T2_T3_T4_T5_ --------------------------
	.section	.nv.constant0._ZN2at6native27unrolled_elementwise_kernelIZNS0_50_GLOBAL__N__2680c7bb_12_PowKernel_cu_7dd49032_317029pow_tensor_scalar_kernel_implIiiEEvRNS_18TensorIteratorBaseET0_EUliE0_St5arrayIPcLm2EELi4E23TrivialOffsetCalculatorILi1EjESC_NS0_6memory15LoadWithoutCastENSD_16StoreWithoutCastEEEviT_S6_T2_T3_T4_T5_,"a",@progbits
	.sectionflags	@""
	.align	4
.nv.constant0._ZN2at6native27unrolled_elementwise_kernelIZNS0_50_GLOBAL__N__2680c7bb_12_PowKernel_cu_7dd49032_317029pow_tensor_scalar_kernel_implIiiEEvRNS_18TensorIteratorBaseET0_EUliE0_St5arrayIPcLm2EELi4E23TrivialOffsetCalculatorILi1EjESC_NS0_6memory15LoadWithoutCastENSD_16StoreWithoutCastEEEviT_S6_T2_T3_T4_T5_:
	.zero		932


//--------------------- .nv.constant0._ZN2at6native29vectorized_elementwise_kernelILi2EZNS0_50_GLOBAL__N__2680c7bb_12_PowKernel_cu_7dd49032_317029pow_tensor_scalar_kernel_implIiiEEvRNS_18TensorIteratorBaseET0_EUliE0_St5arrayIPcLm2EEEEviS6_T1_ --------------------------
	.section	.nv.constant0._ZN2at6native29vectorized_elementwise_kernelILi2EZNS0_50_GLOBAL__N__2680c7bb_12_PowKernel_cu_7dd49032_317029pow_tensor_scalar_kernel_implIiiEEvRNS_18TensorIteratorBaseET0_EUliE0_St5arrayIPcLm2EEEEviS6_T1_,"a",@progbits
	.sectionflags	@""
	.align	4
.nv.constant0._ZN2at6native29vectorized_elementwise_kernelILi2EZNS0_50_GLOBAL__N__2680c7bb_12_PowKernel_cu_7dd49032_317029pow_tensor_scalar_kernel_implIiiEEvRNS_18TensorIteratorBaseET0_EUliE0_St5arrayIPcLm2EEEEviS6_T1_:
	.zero		928


//--------------------- .nv.constant0._ZN2at6native29vectorized_elementwise_kernelILi4EZNS0_50_GLOBAL__N__2680c7bb_12_PowKernel_cu_7dd49032_317029pow_tensor_scalar_kernel_implIiiEEvRNS_18TensorIteratorBaseET0_EUliE0_St5arrayIPcLm2EEEEviS6_T1_ --------------------------
	.section	.nv.constant0._ZN2at6native29vectorized_elementwise_kernelILi4EZNS0_50_GLOBAL__N__2680c7bb_12_PowKernel_cu_7dd49032_317029pow_tensor_scalar_kernel_implIiiEEvRNS_18TensorIteratorBaseET0_EUliE0_St5arrayIPcLm2EEEEviS6_T1_,"a",@progbits
	.sectionflags	@""
	.align	4
.nv.constant0._ZN2at6native29vectorized_elementwise_kernelILi4EZNS0_50_GLOBAL__N__2680c7bb_12_PowKernel_cu_7dd49032_317029pow_tensor_scalar_kernel_implIiiEEvRNS_18TensorIteratorBaseET0_EUliE0_St5arrayIPcLm2EEEEviS6_T1_:
	.zero		928


//--------------------- .nv.constant0._ZN2at6native29vectorized_elementwise_kernelILi8EZNS0_50_GLOBAL__N__2680c7bb_12_PowKernel_cu_7dd49032_317029pow_tensor_scalar_kernel_implIiiEEvRNS_18TensorIteratorBaseET0_EUliE0_St5arrayIPcLm2EEEEviS6_T1_ --------------------------
	.section	.nv.constant0._ZN2at6native29vectorized_elementwise_kernelILi8EZNS0_50_GLOBAL__N__2680c7bb_12_PowKernel_cu_7dd49032_317029pow_tensor_scalar_kernel_implIiiEEvRNS_18TensorIteratorBaseET0_EUliE0_St5arrayIPcLm2EEEEviS6_T1_,"a",@progbits
	.sectionflags	@""
	.align	4
.nv.constant0._ZN2at6native29vectorized_elementwise_kernelILi8EZNS0_50_GLOBAL__N__2680c7bb_12_PowKernel_cu_7dd49032_317029pow_tensor_scalar_kernel_implIiiEEvRNS_18TensorIteratorBaseET0_EUliE0_St5arrayIPcLm2EEEEviS6_T1_:
	.zero		928


//--------------------- .nv.constant0._ZN2at6native18elementwise_kernelILi128ELi4EZNS0_15gpu_kernel_implIZNS0_50_GLOBAL__N__2680c7bb_12_PowKernel_cu_7dd49032_317029pow_tensor_scalar_kernel_implIiiEEvRNS_18TensorIteratorBaseET0_EUliE_EEvS6_RKT_EUliE_EEviT1_ --------------------------
	.section	.nv.constant0._ZN2at6native18elementwise_kernelILi128ELi4EZNS0_15gpu_kernel_implIZNS0_50_GLOBAL__N__2680c7bb_12_PowKernel_cu_7dd49032_317029pow_tensor_scalar_kernel_implIiiEEvRNS_18TensorIteratorBaseET0_EUliE_EEvS6_RKT_EUliE_EEviT1_,"a",@progbits
	.sectionflags	@""
	.align	4
.nv.constant0._ZN2at6native18elementwise_kernelILi128ELi4EZNS0_15gpu_kernel_implIZNS0_50_GLOBAL__N__2680c7bb_12_PowKernel_cu_7dd49032_317029pow_tensor_scalar_kernel_implIiiEEvRNS_18TensorIteratorBaseET0_EUliE_EEvS6_RKT_EUliE_EEviT1_:
	.zero		1448


//--------------------- .nv.constant0._ZN2at6native27unrolled_elementwise_kernelIZNS0_50_GLOBAL__N__2680c7bb_12_PowKernel_cu_7dd49032_317029pow_tensor_scalar_kernel_implIiiEEvRNS_18TensorIteratorBaseET0_EUliE_St5arrayIPcLm2EELi4E23TrivialOffsetCalculatorILi1EjESC_NS0_6memory12LoadWithCastILi1EEENSD_13StoreWithCastILi1EEEEEviT_S6_T2_T3_T4_T5_ --------------------------
	.section	.nv.constant0._ZN2at6native27unrolled_elementwise_kernelIZNS0_50_GLOBAL__N__2680c7bb_12_PowKernel_cu_7dd49032_317029pow_tensor_scalar_kernel_implIiiEEvRNS_18TensorIteratorBaseET0_EUliE_St5arrayIPcLm2EELi4E23TrivialOffsetCalculatorILi1EjESC_NS0_6memory12LoadWithCastILi1EEENSD_13StoreWithCastILi1EEEEEviT_S6_T2_T3_T4_T5_,"a",@progbits
	.sectionflags	@""
	.align	4
.nv.constant0._ZN2at6native27unrolled_elementwise_kernelIZNS0_50_GLOBAL__N__2680c7bb_12_PowKernel_cu_7dd49032_317029pow_tensor_scalar_kernel_implIiiEEvRNS_18TensorIteratorBaseET0_EUliE_St5arrayIPcLm2EELi4E23TrivialOffsetCalculatorILi1EjESC_NS0_6memory12LoadWithCastILi1EEENSD_13StoreWithCastILi1EEEEEviT_S6_T2_T3_T4_T5_:
	.zero		948


//--------------------- .nv.constant0._ZN2at6native18elementwise_kernelILi128ELi2EZNS0_22gpu_kernel_impl_nocastIZNS0_50_GLOBAL__N__2680c7bb_12_PowKernel_cu_7dd49032_317029pow_tensor_scalar_kernel_implIiiEEvRNS_18TensorIteratorBaseET0_EUliE_EEvS6_RKT_EUliE_EEviT1_ --------------------------
	.section	.nv.constant0._ZN2at6native18elementwise_kernelILi128ELi2EZNS0_22gpu_kernel_impl_nocastIZNS0_50_GLOBAL__N__2680c7bb_12_PowKernel_cu_7dd49032_317029pow_tensor_scalar_kernel_implIiiEEvRNS_18TensorIteratorBaseET0_EUliE_EEvS6_RKT_EUliE_EEviT1_,"a",@progbits
	.sectionflags	@""
	.align	4
.nv.constant0._ZN2at6native18elementwise_kernelILi128ELi2EZNS0_22gpu_kernel_impl_nocastIZNS0_50_GLOBAL__N__2680c7bb_12_PowKernel_cu_7dd49032_317029pow_tensor_scalar_kernel_implIiiEEvRNS_18TensorIteratorBaseET0_EUliE_EEvS6_RKT_EUliE_EEviT1_:
	.zero		1440


//--------------------- .nv.constant0._ZN2at6native27unrolled_elementwise_kernelIZNS0_50_GLOBAL__N__2680c7bb_12_PowKernel_cu_7dd49032_317029pow_tensor_scalar_kernel_implIiiEEvRNS_18TensorIteratorBaseET0_EUliE_St5arrayIPcLm2EELi4E23TrivialOffsetCalculatorILi1EjESC_NS0_6memory15LoadWithoutCastENSD_16StoreWithoutCastEEEviT_S6_T2_T3_T4_T5_ --------------------------
	.section	.nv.constant0._ZN2at6native27unrolled_elementwise_kernelIZNS0_50_GLOBAL__N__2680c7bb_12_PowKernel_cu_7dd49032_317029pow_tensor_scalar_kernel_implIiiEEvRNS_18TensorIteratorBaseET0_EUliE_St5arrayIPcLm2EELi4E23TrivialOffsetCalculatorILi1EjESC_NS0_6memory15LoadWithoutCastENSD_16StoreWithoutCastEEEviT_S6_T2_T3_T4_T5_,"a",@progbits
	.sectionflags	@""
	.align	4
.nv.constant0._ZN2at6native27unrolled_elementwise_kernelIZNS0_50_GLOBAL__N__2680c7bb_12_PowKernel_cu_7dd49032_317029pow_tensor_scalar_kernel_implIiiEEvRNS_18TensorIteratorBaseET0_EUliE_St5arrayIPcLm2EELi4E23TrivialOffsetCalculatorILi1EjESC_NS0_6memory15LoadWithoutCastENSD_16StoreWithoutCastEEEviT_S6_T2_T3_T4_T5_:
	.zero		932


//--------------------- .nv.constant0._ZN2at6native29vectorized_elementwise_kernelILi2EZNS0_50_GLOBAL__N__2680c7bb_12_PowKernel_cu_7dd49032_317029pow_tensor_scalar_kernel_implIiiEEvRNS_18TensorIteratorBaseET0_EUliE_St5arrayIPcLm2EEEEviS6_T1_ --------------------------
	.section	.nv.constant0._ZN2at6native29vectorized_elementwise_kernelILi2EZNS0_50_GLOBAL__N__2680c7bb_12_PowKernel_cu_7dd49032_317029pow_tensor_scalar_kernel_implIiiEEvRNS_18TensorIteratorBaseET0_EUliE_St5arrayIPcLm2EEEEviS6_T1_,"a",@progbits
	.sectionflags	@""
	.align	4
.nv.constant0._ZN2at6native29vectorized_elementwise_kernelILi2EZNS0_50_GLOBAL__N__2680c7bb_12_PowKernel_cu_7dd49032_317029pow_tensor_scalar_kernel_implIiiEEvRNS_18TensorIteratorBaseET0_EUliE_St5arrayIPcLm2EEEEviS6_T1_:
	.zero		928


//--------------------- .nv.constant0._ZN2at6native29vectorized_elementwise_kernelILi4EZNS0_50_GLOBAL__N__2680c7bb_12_PowKernel_cu_7dd49032_317029pow_tensor_scalar_kernel_implIiiEEvRNS_18TensorIteratorBaseET0_EUliE_St5arrayIPcLm2EEEEviS6_T1_ --------------------------
	.section	.nv.constant0._ZN2at6native29vectorized_elementwise_kernelILi4EZNS0_50_GLOBAL__N__2680c7bb_12_PowKernel_cu_7dd49032_317029pow_tensor_scalar_kernel_implIiiEEvRNS_18TensorIteratorBaseET0_EUliE_St5arrayIPcLm2EEEEviS6_T1_,"a",@progbits
	.sectionflags	@""
	.align	4
.nv.constant0._ZN2at6native29vectorized_elementwise_kernelILi4EZNS0_50_GLOBAL__N__2680c7bb_12_PowKernel_cu_7dd49032_317029pow_tensor_scalar_kernel_implIiiEEvRNS_18TensorIteratorBaseET0_EUliE_St5arrayIPcLm2EEEEviS6_T1_:
	.zero		928


//--------------------- .nv.constant0._ZN2at6native29vectorized_elementwise_kernelILi8EZNS0_50_GLOBAL__N__2680c7bb_12_PowKernel_cu_7dd49032_317029pow_tensor_scalar_kernel_implIiiEEvRNS_18TensorIteratorBaseET0_EUliE_St5arrayIPcLm2EEEEviS6_T1_ --------------------------
	.section	.nv.constant0._ZN2at6native29vectorized_elementwise_kernelILi8EZNS0_50_GLOBAL__N__2680c7bb_12_PowKernel_cu_7dd49032_317029pow_tensor_scalar_kernel_implIiiEEvRNS_18TensorIteratorBaseET0_EUliE_St5arrayIPcLm2EEEEviS6_T1_,"a",@progbits
	.sectionflags	@""
	.align	4
.nv.constant0._ZN2at6native29vectorized_elementwise_kernelILi8EZNS0_50_GLOBAL__N__2680c7bb_12_PowKernel_cu_7dd49032_317029pow_tensor_scalar_kernel_implIiiEEvRNS_18TensorIteratorBaseET0_EUliE_St5arrayIPcLm2EEEEviS6_T1_:
	.zero		928


//--------------------- .nv.constant0._ZN2at6native18elementwise_kernelILi128ELi4EZNS0_15gpu_kernel_implIZNS0_50_GLOBAL__N__2680c7bb_12_PowKernel_cu_7dd49032_317029pow_tensor_scalar_kernel_implIaaEEvRNS_18TensorIteratorBaseET0_EUlaE2_EEvS6_RKT_EUliE_EEviT1_ --------------------------
	.section	.nv.constant0._ZN2at6native18elementwise_kernelILi128ELi4EZNS0_15gpu_kernel_implIZNS0_50_GLOBAL__N__2680c7bb_12_PowKernel_cu_7dd49032_317029pow_tensor_scalar_kernel_implIaaEEvRNS_18TensorIteratorBaseET0_EUlaE2_EEvS6_RKT_EUliE_EEviT1_,"a",@progbits
	.sectionflags	@""
	.align	4
.nv.constant0._ZN2at6native18elementwise_kernelILi128ELi4EZNS0_15gpu_kernel_implIZNS0_50_GLOBAL__N__2680c7bb_12_PowKernel_cu_7dd49032_317029pow_tensor_scalar_kernel_implIaaEEvRNS_18TensorIteratorBaseET0_EUlaE2_EEvS6_RKT_EUliE_EEviT1_:
	.zero		1456


//--------------------- .nv.constant0._ZN2at6native27unrolled_elementwise_kernelIZNS0_50_GLOBAL__N__2680c7bb_12_PowKernel_cu_7dd49032_317029pow_tensor_scalar_kernel_implIaaEEvRNS_18TensorIteratorBaseET0_EUlaE2_St5arrayIPcLm2EELi4E23TrivialOffsetCalculatorILi1EjESC_NS0_6memory12LoadWithCastILi1EEENSD_13StoreWithCastILi1EEEEEviT_S6_T2_T3_T4_T5_ --------------------------
	.section	.nv.constant0._ZN2at6native27unrolled_elementwise_kernelIZNS0_50_GLOBAL__N__2680c7bb_12_PowKernel_cu_7dd49032_317029pow_tensor_scalar_kernel_implIaaEEvRNS_18TensorIteratorBaseET0_EUlaE2_St5arrayIPcLm2EELi4E23TrivialOffsetCalculatorILi1EjESC_NS0_6memory12LoadWithCastILi1EEENSD_13StoreWithCastILi1EEEEEviT_S6_T2_T3_T4_T5_,"a",@progbits
	.sectionflags	@""
	.align	4
.nv.constant0._ZN2at6native27unrolled_elementwise_kernelIZNS0_50_GLOBAL__N__2680c7bb_12_PowKernel_cu_7dd49032_317029pow_tensor_scalar_kernel_implIaaEEvRNS_18TensorIteratorBaseET0_EUlaE2_St5arrayIPcLm2EELi4E23TrivialOffsetCalculatorILi1EjESC_NS0_6memory12LoadWithCastILi1EEENSD_13StoreWithCastILi1EEEEEviT_S6_T2_T3_T4_T5_:
	.zero		956


//--------------------- .nv.constant0._ZN2at6native18elementwise_kernelILi128ELi4EZNS0_22gpu_kernel_impl_nocastIZNS0_50_GLOBAL__N__2680c7bb_12_PowKernel_cu_7dd49032_317029pow_tensor_scalar_kernel_implIaaEEvRNS_18TensorIteratorBaseET0_EUlaE2_EEvS6_RKT_EUliE_EEviT1_ --------------------------
	.section	.nv.constant0._ZN2at6native18elementwise_kernelILi128ELi4EZNS0_22gpu_kernel_impl_nocastIZNS0_50_GLOBAL__N__2680c7bb_12_PowKernel_cu_7dd49032_317029pow_tensor_scalar_kernel_implIaaEEvRNS_18TensorIteratorBaseET0_EUlaE2_EEvS6_RKT_EUliE_EEviT1_,"a",@progbits
	.sectionflags	@""
	.align	4
.nv.constant0._ZN2at6native18elementwise_kernelILi128ELi4EZNS0_22gpu_kernel_impl_nocastIZNS0_50_GLOBAL__N__2680c7bb_12_PowKernel_cu_7dd49032_317029pow_tensor_scalar_kernel_implIaaEEvRNS_18TensorIteratorBaseET0_EUlaE2_EEvS6_RKT_EUliE_EEviT1_:
	.zero		1448


//--------------------- .nv.constant0._ZN2at6native27unrolled_elementwise_kernelIZNS0_50_GLOBAL__N__2680c7bb_12_PowKernel_cu_7dd49032_317029pow_tensor_scalar_kernel_implIaaEEvRNS_18TensorIteratorBaseET0_EUlaE2_St5arrayIPcLm2EELi4E23TrivialOffsetCalculatorILi1EjESC_NS0_6memory15LoadWithoutCastENSD_16StoreWithoutCastEEEviT_S6_T2_T3_T4_T5_ --------------------------
	.section	.nv.constant0._ZN2at6native27unrolled_elementwise_kernelIZNS0_50_GLOBAL__N__2680c7bb_12_PowKernel_cu_7dd49032_317029pow_tensor_scalar_kernel_implIaaEEvRNS_18TensorIteratorBaseET0_EUlaE2_St5arrayIPcLm2EELi4E23TrivialOffsetCalculatorILi1EjESC_NS0_6memory15LoadWithoutCastENSD_16StoreWithoutCastEEEviT_S6_T2_T3_T4_T5_,"a",@progbits
	.sectionflags	@""
	.align	4
.nv.constant0._ZN2at6native27unrolled_elementwise_kernelIZNS0_50_GLOBAL__N__2680c7bb_12_PowKernel_cu_7dd49032_317029pow_tensor_scalar_kernel_implIaaEEvRNS_18TensorIteratorBaseET0_EUlaE2_St5arrayIPcLm2EELi4E23TrivialOffsetCalculatorILi1EjESC_NS0_6memory15LoadWithoutCastENSD_16StoreWithoutCastEEEviT_S6_T2_T3_T4_T5_:
	.zero		940


//--------------------- .nv.constant0._ZN2at6native29vectorized_elementwise_kernelILi2EZNS0_50_GLOBAL__N__2680c7bb_12_PowKernel_cu_7dd49032_317029pow_tensor_scalar_kernel_implIaaEEvRNS_18TensorIteratorBaseET0_EUlaE2_St5arrayIPcLm2EEEEviS6_T1_ --------------------------
	.section	.nv.constant0._ZN2at6native29vectorized_elementwise_kernelILi2EZNS0_50_GLOBAL__N__2680c7bb_12_PowKernel_cu_7dd49032_317029pow_tensor_scalar_kernel_implIaaEEvRNS_18TensorIteratorBaseET0_EUlaE2_St5arrayIPcLm2EEEEviS6_T1_,"a",@progbits
	.sectionflags	@""
	.align	4
.nv.constant0._ZN2at6native29vectorized_elementwise_kernelILi2EZNS0_50_GLOBAL__N__2680c7bb_12_PowKernel_cu_7dd49032_317029pow_tensor_scalar_kernel_implIaaEEvRNS_18TensorIteratorBaseET0_EUlaE2_St5arrayIPcLm2EEEEviS6_T1_:
	.zero		936


//--------------------- .nv.constant0._ZN2at6native29vectorized_elementwise_kernelILi4EZNS0_50_GLOBAL__N__2680c7bb_12_PowKernel_cu_7dd49032_317029pow_tensor_scalar_kernel_implIaaEEvRNS_18TensorIteratorBaseET0_EUlaE2_St5arrayIPcLm2EEEEviS6_T1_ --------------------------
	.section	.nv.constant0._ZN2at6native29vectorized_elementwise_kernelILi4EZNS0_50_GLOBAL__N__2680c7bb_12_PowKernel_cu_7dd49032_317029pow_tensor_scalar_kernel_implIaaEEvRNS_18TensorIteratorBaseET0_EUlaE2_St5arrayIPcLm2EEEEviS6_T1_,"a",@progbits
	.sectionflags	@""
	.align	4
.nv.constant0._ZN2at6native29vectorized_elementwise_kernelILi4EZNS0_50_GLOBAL__N__2680c7bb_12_PowKernel_cu_7dd49032_317029pow_tensor_scalar_kernel_implIaaEEvRNS_18TensorIteratorBaseET0_EUlaE2_St5arrayIPcLm2EEEEviS6_T1_:
	.zero		936


//--------------------- .nv.constant0._ZN2at6native29vectorized_elementwise_kernelILi8EZNS0_50_GLOBAL__N__2680c7bb_12_PowKernel_cu_7dd49032_317029pow_tensor_scalar_kernel_implIaaEEvRNS_18TensorIteratorBaseET0_EUlaE2_St5arrayIPcLm2EEEEviS6_T1_ --------------------------
	.section	.nv.constant0._ZN2at6native29vectorized_elementwise_kernelILi8EZNS0_50_GLOBAL__N__2680c7bb_12_PowKernel_cu_7dd49032_317029pow_tensor_scalar_kernel_implIaaEEvRNS_18TensorIteratorBaseET0_EUlaE2_St5arrayIPcLm2EEEEviS6_T1_,"a",@progbits
	.sectionflags	@""
	.align	4
.nv.constant0._ZN2at6native29vectorized_elementwise_kernelILi8EZNS0_50_GLOBAL__N__2680c7bb_12_PowKernel_cu_7dd49032_317029pow_tensor_scalar_kernel_implIaaEEvRNS_18TensorIteratorBaseET0_EUlaE2_St5arrayIPcLm2EEEEviS6_T1_:
	.zero		936


//--------------------- .nv.constant0._ZN2at6native18elementwise_kernelILi128ELi4EZNS0_15gpu_kernel_implIZNS0_50_GLOBAL__N__2680c7bb_12_PowKernel_cu_7dd49032_317029pow_tensor_scalar_kernel_implIaaEEvRNS_18TensorIteratorBaseET0_EUlaE1_EEvS6_RKT_EUliE_EEviT1_ --------------------------
	.section	.nv.constant0._ZN2at6native18elementwise_kernelILi128ELi4EZNS0_15gpu_kernel_implIZNS0_50_GLOBAL__N__2680c7bb_12_PowKernel_cu_7dd49032_317029pow_tensor_scalar_kernel_implIaaEEvRNS_18TensorIteratorBaseET0_EUlaE1_EEvS6_RKT_EUliE_EEviT1_,"a",@progbits
	.sectionflags	@""
	.align	4
.nv.constant0._ZN2at6native18elementwise_kernelILi128ELi4EZNS0_15gpu_kernel_implIZNS0_50_GLOBAL__N__2680c7bb_12_PowKernel_cu_7dd49032_317029pow_tensor_scalar_kernel_implIaaEEvRNS_18TensorIteratorBaseET0_EUlaE1_EEvS6_RKT_EUliE_EEviT1_:
	.zero		1448


//--------------------- .nv.constant0._ZN2at6native27unrolled_elementwise_kernelIZNS0_50_GLOBAL__N__2680c7bb_12_PowKernel_cu_7dd49032_317029pow_tensor_scalar_kernel_implIaaEEvRNS_18TensorIteratorBaseET0_EUlaE1_St5arrayIPcLm2EELi4E23TrivialOffsetCalculatorILi1EjESC_NS0_6memory12LoadWithCastILi1EEENSD_13StoreWithCastILi1EEEEEviT_S6_T2_T3_T4_T5_ --------------------------
	.section	.nv.constant0._ZN2at6native27unrolled_elementwise_kernelIZNS0_50_GLOBAL__N__2680c7bb_12_PowKernel_cu_7dd49032_317029pow_tensor_scalar_kernel_implIaaEEvRNS_18TensorIteratorBaseET0_EUlaE1_St5arrayIPcLm2EELi4E23TrivialOffsetCalculatorILi1EjESC_NS0_6memory12LoadWithCastILi1EEENSD_13StoreWithCastILi1EEEEEviT_S6_T2_T3_T4_T5_,"a",@progbits
	.sectionflags	@""
	.align	4
.nv.constant0._ZN2at6native27unrolled_elementwise_kernelIZNS0_50_GLOBAL__N__2680c7bb_12_PowKernel_cu_7dd49032_317029pow_tensor_scalar_kernel_implIaaEEvRNS_18TensorIteratorBaseET0_EUlaE1_St5arrayIPcLm2EELi4E23TrivialOffsetCalculatorILi1EjESC_NS0_6memory12LoadWithCastILi1EEENSD_13StoreWithCastILi1EEEEEviT_S6_T2_T3_T4_T5_:
	.zero		948


//--------------------- .nv.constant0._ZN2at6native18elementwise_kernelILi128ELi4EZNS0_22gpu_kernel_impl_nocastIZNS0_50_GLOBAL__N__2680c7bb_12_PowKernel_cu_7dd49032_317029pow_tensor_scalar_kernel_implIaaEEvRNS_18TensorIteratorBaseET0_EUlaE1_EEvS6_RKT_EUliE_EEviT1_ --------------------------
	.section	.nv.constant0._ZN2at6native18elementwise_kernelILi128ELi4EZNS0_22gpu_kernel_impl_nocastIZNS0_50_GLOBAL__N__2680c7bb_12_PowKernel_cu_7dd49032_317029pow_tensor_scalar_kernel_implIaaEEvRNS_18TensorIteratorBaseET0_EUlaE1_EEvS6_RKT_EUliE_EEviT1_,"a",@progbits
	.sectionflags	@""
	.align	4
.nv.constant0._ZN2at6native18elementwise_kernelILi128ELi4EZNS0_22gpu_kernel_impl_nocastIZNS0_50_GLOBAL__N__2680c7bb_12_PowKernel_cu_7dd49032_317029pow_tensor_scalar_kernel_implIaaEEvRNS_18TensorIteratorBaseET0_EUlaE1_EEvS6_RKT_EUliE_EEviT1_:
	.zero		1440


//--------------------- .nv.constant0._ZN2at6native27unrolled_elementwise_kernelIZNS0_50_GLOBAL__N__2680c7bb_12_PowKernel_cu_7dd49032_317029pow_tensor_scalar_kernel_implIaaEEvRNS_18TensorIteratorBaseET0_EUlaE1_St5arrayIPcLm2EELi4E23TrivialOffsetCalculatorILi1EjESC_NS0_6memory15LoadWithoutCastENSD_16StoreWithoutCastEEEviT_S6_T2_T3_T4_T5_ --------------------------
	.section	.nv.constant0._ZN2at6native27unrolled_elementwise_kernelIZNS0_50_GLOBAL__N__2680c7bb_12_PowKernel_cu_7dd49032_317029pow_tensor_scalar_kernel_implIaaEEvRNS_18TensorIteratorBaseET0_EUlaE1_St5arrayIPcLm2EELi4E23TrivialOffsetCalculatorILi1EjESC_NS0_6memory15LoadWithoutCastENSD_16StoreWithoutCastEEEviT_S6_T2_T3_T4_T5_,"a",@progbits
	.sectionflags	@""
	.align	4
.nv.constant0._ZN2at6native27unrolled_elementwise_kernelIZNS0_50_GLOBAL__N__2680c7bb_12_PowKernel_cu_7dd49032_317029pow_tensor_scalar_kernel_implIaaEEvRNS_18TensorIteratorBaseET0_EUlaE1_St5arrayIPcLm2EELi4E23TrivialOffsetCalculatorILi1EjESC_NS0_6memory15LoadWithoutCastENSD_16StoreWithoutCastEEEviT_S6_T2_T3_T4_T5_:
	.zero		932


//--------------------- .nv.constant0._ZN2at6native29vectorized_elementwise_kernelILi2EZNS0_50_GLOBAL__N__2680c7bb_12_PowKernel_cu_7dd49032_317029pow_tensor_scalar_kernel_implIaaEEvRNS_18TensorIteratorBaseET0_EUlaE1_St5arrayIPcLm2EEEEviS6_T1_ --------------------------
	.section	.nv.constant0._ZN2at6native29vectorized_elementwise_kernelILi2EZNS0_50_GLOBAL__N__2680c7bb_12_PowKernel_cu_7dd49032_317029pow_tensor_scalar_kernel_implIaaEEvRNS_18TensorIteratorBaseET0_EUlaE1_St5arrayIPcLm2EEEEviS6_T1_,"a",@progbits
	.sectionflags	@""
	.align	4
.nv.constant0._ZN2at6native29vectorized_elementwise_kernelILi2EZNS0_50_GLOBAL__N__2680c7bb_12_PowKernel_cu_7dd49032_317029pow_tensor_scalar_kernel_implIaaEEvRNS_18TensorIteratorBaseET0_EUlaE1_St5arrayIPcLm2EEEEviS6_T1_:
	.zero		928


//--------------------- .nv.constant0._ZN2at6native29vectorized_elementwise_kernelILi4EZNS0_50_GLOBAL__N__2680c7bb_12_PowKernel_cu_7dd49032_317029pow_tensor_scalar_kernel_implIaaEEvRNS_18TensorIteratorBaseET0_EUlaE1_St5arrayIPcLm2EEEEviS6_T1_ --------------------------
	.section	.nv.constant0._ZN2at6native29vectorized_elementwise_kernelILi4EZNS0_50_GLOBAL__N__2680c7bb_12_PowKernel_cu_7dd49032_317029pow_tensor_scalar_kernel_implIaaEEvRNS_18TensorIteratorBaseET0_EUlaE1_St5arrayIPcLm2EEEEviS6_T1_,"a",@progbits
	.sectionflags	@""
	.align	4
.nv.constant0._ZN2at6native29vectorized_elementwise_kernelILi4EZNS0_50_GLOBAL__N__2680c7bb_12_PowKernel_cu_7dd49032_317029pow_tensor_scalar_kernel_implIaaEEvRNS_18TensorIteratorBaseET0_EUlaE1_St5arrayIPcLm2EEEEviS6_T1_:
	.zero		928


//--------------------- .nv.constant0._ZN2at6native29vectorized_elementwise_kernelILi8EZNS0_50_GLOBAL__N__2680c7bb_12_PowKernel_cu_7dd49032_317029pow_tensor_scalar_kernel_implIaaEEvRNS_18TensorIteratorBaseET0_EUlaE1_St5arrayIPcLm2EEEEviS6_T1_ --------------------------
	.section	.nv.constant0._ZN2at6native29vectorized_elementwise_kernelILi8EZNS0_50_GLOBAL__N__2680c7bb_12_PowKernel_cu_7dd49032_317029pow_tensor_scalar_kernel_implIaaEEvRNS_18TensorIteratorBaseET0_EUlaE1_St5arrayIPcLm2EEEEviS6_T1_,"a",@progbits
	.sectionflags	@""
	.align	4
.nv.constant0._ZN2at6native29vectorized_elementwise_kernelILi8EZNS0_50_GLOBAL__N__2680c7bb_12_PowKernel_cu_7dd49032_317029pow_tensor_scalar_kernel_implIaaEEvRNS_18TensorIteratorBaseET0_EUlaE1_St5arrayIPcLm2EEEEviS6_T1_:
	.zero		928


//--------------------- .nv.constant0._ZN2at6native18elementwise_kernelILi128ELi4EZNS0_15gpu_kernel_implIZNS0_50_GLOBAL__N__2680c7bb_12_PowKernel_cu_7dd49032_317029pow_tensor_scalar_kernel_implIaaEEvRNS_18TensorIteratorBaseET0_EUlaE0_EEvS6_RKT_EUliE_EEviT1_ --------------------------
	.section	.nv.constant0._ZN2at6native18elementwise_kernelILi128ELi4EZNS0_15gpu_kernel_implIZNS0_50_GLOBAL__N__2680c7bb_12_PowKernel_cu_7dd49032_317029pow_tensor_scalar_kernel_implIaaEEvRNS_18TensorIteratorBaseET0_EUlaE0_EEvS6_RKT_EUliE_EEviT1_,"a",@progbits
	.sectionflags	@""
	.align	4
.nv.constant0._ZN2at6native18elementwise_kernelILi128ELi4EZNS0_15gpu_kernel_implIZNS0_50_GLOBAL__N__2680c7bb_12_PowKernel_cu_7dd49032_317029pow_tensor_scalar_kernel_implIaaEEvRNS_18TensorIteratorBaseET0_EUlaE0_EEvS6_RKT_EUliE_EEviT1_:
	.zero		1448


//--------------------- .nv.constant0._ZN2at6native27unrolled_elementwise_kernelIZNS0_50_GLOBAL__N__2680c7bb_12_PowKernel_cu_7dd49032_317029pow_tensor_scalar_kernel_implIaaEEvRNS_18TensorIteratorBaseET0_EUlaE0_St5arrayIPcLm2EELi4E23TrivialOffsetCalculatorILi1EjESC_NS0_6memory12LoadWithCastILi1EEENSD_13StoreWithCastILi1EEEEEviT_S6_T2_T3_T4_T5_ --------------------------
	.section	.nv.constant0._ZN2at6native27unrolled_elementwise_kernelIZNS0_50_GLOBAL__N__2680c7bb_12_PowKernel_cu_7dd49032_317029pow_tensor_scalar_kernel_implIaaEEvRNS_18TensorIteratorBaseET0_EUlaE0_St5arrayIPcLm2EELi4E23TrivialOffsetCalculatorILi1EjESC_NS0_6memory12LoadWithCastILi1EEENSD_13StoreWithCastILi1EEEEEviT_S6_T2_T3_T4_T5_,"a",@progbits
	.sectionflags	@""
	.align	4
.nv.constant0._ZN2at6native27unrolled_elementwise_kernelIZNS0_50_GLOBAL__N__2680c7bb_12_PowKernel_cu_7dd49032_317029pow_tensor_scalar_kernel_implIaaEEvRNS_18TensorIteratorBaseET0_EUlaE0_St5arrayIPcLm2EELi4E23TrivialOffsetCalculatorILi1EjESC_NS0_6memory12LoadWithCastILi1EEENSD_13StoreWithCastILi1EEEEEviT_S6_T2_T3_T4_T5_:
	.zero		948


//--------------------- .nv.constant0._ZN2at6native18elementwise_kernelILi128ELi4EZNS0_22gpu_kernel_impl_nocastIZNS0_50_GLOBAL__N__2680c7bb_12_PowKernel_cu_7dd49032_317029pow_tensor_scalar_kernel_implIaaEEvRNS_18TensorIteratorBaseET0_EUlaE0_EEvS6_RKT_EUliE_EEviT1_ --------------------------
	.section	.nv.constant0._ZN2at6native18elementwise_kernelILi128ELi4EZNS0_22gpu_kernel_impl_nocastIZNS0_50_GLOBAL__N__2680c7bb_12_PowKernel_cu_7dd49032_317029pow_tensor_scalar_kernel_implIaaEEvRNS_18TensorIteratorBaseET0_EUlaE0_EEvS6_RKT_EUliE_EEviT1_,"a",@progbits
	.sectionflags	@""
	.align	4
.nv.constant0._ZN2at6native18elementwise_kernelILi128ELi4EZNS0_22gpu_kernel_impl_nocastIZNS0_50_GLOBAL__N__2680c7bb_12_PowKernel_cu_7dd49032_317029pow_tensor_scalar_kernel_implIaaEEvRNS_18TensorIteratorBaseET0_EUlaE0_EEvS6_RKT_EUliE_EEviT1_:
	.zero		1440


//--------------------- .nv.constant0._ZN2at6native27unrolled_elementwise_kernelIZNS0_50_GLOBAL__N__2680c7bb_12_PowKernel_cu_7dd49032_317029pow_tensor_scalar_kernel_implIaaEEvRNS_18TensorIteratorBaseET0_EUlaE0_St5arrayIPcLm2EELi4E23TrivialOffsetCalculatorILi1EjESC_NS0_6memory15LoadWithoutCastENSD_16StoreWithoutCastEEEviT_S6_T2_T3_T4_T5_ --------------------------
	.section	.nv.constant0._ZN2at6native27unrolled_elementwise_kernelIZNS0_50_GLOBAL__N__2680c7bb_12_PowKernel_cu_7dd49032_317029pow_tensor_scalar_kernel_implIaaEEvRNS_18TensorIteratorBaseET0_EUlaE0_St5arrayIPcLm2EELi4E23TrivialOffsetCalculatorILi1EjESC_NS0_6memory15LoadWithoutCastENSD_16StoreWithoutCastEEEviT_S6_T2_T3_T4_T5_,"a",@progbits
	.sectionflags	@""
	.align	4
.nv.constant0._ZN2at6native27unrolled_elementwise_kernelIZNS0_50_GLOBAL__N__2680c7bb_12_PowKernel_cu_7dd49032_317029pow_tensor_scalar_kernel_implIaaEEvRNS_18TensorIteratorBaseET0_EUlaE0_St5arrayIPcLm2EELi4E23TrivialOffsetCalculatorILi1EjESC_NS0_6memory15LoadWithoutCastENSD_16StoreWithoutCastEEEviT_S6_T2_T3_T4_T5_:
	.zero		932


//--------------------- .nv.constant0._ZN2at6native29vectorized_elementwise_kernelILi2EZNS0_50_GLOBAL__N__2680c7bb_12_PowKernel_cu_7dd49032_317029pow_tensor_scalar_kernel_implIaaEEvRNS_18TensorIteratorBaseET0_EUlaE0_St5arrayIPcLm2EEEEviS6_T1_ --------------------------
	.section	.nv.constant0._ZN2at6native29vectorized_elementwise_kernelILi2EZNS0_50_GLOBAL__N__2680c7bb_12_PowKernel_cu_7dd49032_317029pow_tensor_scalar_kernel_implIaaEEvRNS_18TensorIteratorBaseET0_EUlaE0_St5arrayIPcLm2EEEEviS6_T1_,"a",@progbits
	.sectionflags	@""
	.align	4
.nv.constant0._ZN2at6native29vectorized_elementwise_kernelILi2EZNS0_50_GLOBAL__N__2680c7bb_12_PowKernel_cu_7dd49032_317029pow_tensor_scalar_kernel_implIaaEEvRNS_18TensorIteratorBaseET0_EUlaE0_St5arrayIPcLm2EEEEviS6_T1_:
	.zero		928


//--------------------- .nv.constant0._ZN2at6native29vectorized_elementwise_kernelILi4EZNS0_50_GLOBAL__N__2680c7bb_12_PowKernel_cu_7dd49032_317029pow_tensor_scalar_kernel_implIaaEEvRNS_18TensorIteratorBaseET0_EUlaE0_St5arrayIPcLm2EEEEviS6_T1_ --------------------------
	.section	.nv.constant0._ZN2at6native29vectorized_elementwise_kernelILi4EZNS0_50_GLOBAL__N__2680c7bb_12_PowKernel_cu_7dd49032_317029pow_tensor_scalar_kernel_implIaaEEvRNS_18TensorIteratorBaseET0_EUlaE0_St5arrayIPcLm2EEEEviS6_T1_,"a",@progbits
	.sectionflags	@""
	.align	4
.nv.constant0._ZN2at6native29vectorized_elementwise_kernelILi4EZNS0_50_GLOBAL__N__2680c7bb_12_PowKernel_cu_7dd49032_317029pow_tensor_scalar_kernel_implIaaEEvRNS_18TensorIteratorBaseET0_EUlaE0_St5arrayIPcLm2EEEEviS6_T1_:
	.zero		928


//--------------------- .nv.constant0._ZN2at6native29vectorized_elementwise_kernelILi8EZNS0_50_GLOBAL__N__2680c7bb_12_PowKernel_cu_7dd49032_317029pow_tensor_scalar_kernel_implIaaEEvRNS_18TensorIteratorBaseET0_EUlaE0_St5arrayIPcLm2EEEEviS6_T1_ --------------------------
	.section	.nv.constant0._ZN2at6native29vectorized_elementwise_kernelILi8EZNS0_50_GLOBAL__N__2680c7bb_12_PowKernel_cu_7dd49032_317029pow_tensor_scalar_kernel_implIaaEEvRNS_18TensorIteratorBaseET0_EUlaE0_St5arrayIPcLm2EEEEviS6_T1_,"a",@progbits
	.sectionflags	@""
	.align	4
.nv.constant0._ZN2at6native29vectorized_elementwise_kernelILi8EZNS0_50_GLOBAL__N__2680c7bb_12_PowKernel_cu_7dd49032_317029pow_tensor_scalar_kernel_implIaaEEvRNS_18TensorIteratorBaseET0_EUlaE0_St5arrayIPcLm2EEEEviS6_T1_:
	.zero		928


//--------------------- .nv.constant0._ZN2at6native18elementwise_kernelILi128ELi4EZNS0_15gpu_kernel_implIZNS0_50_GLOBAL__N__2680c7bb_12_PowKernel_cu_7dd49032_317029pow_tensor_scalar_kernel_implIaaEEvRNS_18TensorIteratorBaseET0_EUlaE_EEvS6_RKT_EUliE_EEviT1_ --------------------------
	.section	.nv.constant0._ZN2at6native18elementwise_kernelILi128ELi4EZNS0_15gpu_kernel_implIZNS0_50_GLOBAL__N__2680c7bb_12_PowKernel_cu_7dd49032_317029pow_tensor_scalar_kernel_implIaaEEvRNS_18TensorIteratorBaseET0_EUlaE_EEvS6_RKT_EUliE_EEviT1_,"a",@progbits
	.sectionflags	@""
	.align	4
.nv.constant0._ZN2at6native18elementwise_kernelILi128ELi4EZNS0_15gpu_kernel_implIZNS0_50_GLOBAL__N__2680c7bb_12_PowKernel_cu_7dd49032_317029pow_tensor_scalar_kernel_implIaaEEvRNS_18TensorIteratorBaseET0_EUlaE_EEvS6_RKT_EUliE_EEviT1_:
	.zero		1448


//--------------------- .nv.constant0._ZN2at6native27unrolled_elementwise_kernelIZNS0_50_GLOBAL__N__2680c7bb_12_PowKernel_cu_7dd49032_317029pow_tensor_scalar_kernel_implIaaEEvRNS_18TensorIteratorBaseET0_EUlaE_St5arrayIPcLm2EELi4E23TrivialOffsetCalculatorILi1EjESC_NS0_6memory12LoadWithCastILi1EEENSD_13StoreWithCastILi1EEEEEviT_S6_T2_T3_T4_T5_ --------------------------
	.section	.nv.constant0._ZN2at6native27unrolled_elementwise_kernelIZNS0_50_GLOBAL__N__2680c7bb_12_PowKernel_cu_7dd49032_317029pow_tensor_scalar_kernel_implIaaEEvRNS_18TensorIteratorBaseET0_EUlaE_St5arrayIPcLm2EELi4E23TrivialOffsetCalculatorILi1EjESC_NS0_6memory12LoadWithCastILi1EEENSD_13StoreWithCastILi1EEEEEviT_S6_T2_T3_T4_T5_,"a",@progbits
	.sectionflags	@""
	.align	4
.nv.constant0._ZN2at6native27unrolled_elementwise_kernelIZNS0_50_GLOBAL__N__2680c7bb_12_PowKernel_cu_7dd49032_317029pow_tensor_scalar_kernel_implIaaEEvRNS_18TensorIteratorBaseET0_EUlaE_St5arrayIPcLm2EELi4E23TrivialOffsetCalculatorILi1EjESC_NS0_6memory12LoadWithCastILi1EEENSD_13StoreWithCastILi1EEEEEviT_S6_T2_T3_T4_T5_:
	.zero		948


//--------------------- .nv.constant0._ZN2at6native18elementwise_kernelILi128ELi4EZNS0_22gpu_kernel_impl_nocastIZNS0_50_GLOBAL__N__2680c7bb_12_PowKernel_cu_7dd49032_317029pow_tensor_scalar_kernel_implIaaEEvRNS_18TensorIteratorBaseET0_EUlaE_EEvS6_RKT_EUliE_EEviT1_ --------------------------
	.section	.nv.constant0._ZN2at6native18elementwise_kernelILi128ELi4EZNS0_22gpu_kernel_impl_nocastIZNS0_50_GLOBAL__N__2680c7bb_12_PowKernel_cu_7dd49032_317029pow_tensor_scalar_kernel_implIaaEEvRNS_18TensorIteratorBaseET0_EUlaE_EEvS6_RKT_EUliE_EEviT1_,"a",@progbits
	.sectionflags	@""
	.align	4
.nv.constant0._ZN2at6native18elementwise_kernelILi128ELi4EZNS0_22gpu_kernel_impl_nocastIZNS0_50_GLOBAL__N__2680c7bb_12_PowKernel_cu_7dd49032_317029pow_tensor_scalar_kernel_implIaaEEvRNS_18TensorIteratorBaseET0_EUlaE_EEvS6_RKT_EUliE_EEviT1_:
	.zero		1440


//--------------------- .nv.constant0._ZN2at6native27unrolled_elementwise_kernelIZNS0_50_GLOBAL__N__2680c7bb_12_PowKernel_cu_7dd49032_317029pow_tensor_scalar_kernel_implIaaEEvRNS_18TensorIteratorBaseET0_EUlaE_St5arrayIPcLm2EELi4E23TrivialOffsetCalculatorILi1EjESC_NS0_6memory15LoadWithoutCastENSD_16StoreWithoutCastEEEviT_S6_T2_T3_T4_T5_ --------------------------
	.section	.nv.constant0._ZN2at6native27unrolled_elementwise_kernelIZNS0_50_GLOBAL__N__2680c7bb_12_PowKernel_cu_7dd49032_317029pow_tensor_scalar_kernel_implIaaEEvRNS_18TensorIteratorBaseET0_EUlaE_St5arrayIPcLm2EELi4E23TrivialOffsetCalculatorILi1EjESC_NS0_6memory15LoadWithoutCastENSD_16StoreWithoutCastEEEviT_S6_T2_T3_T4_T5_,"a",@progbits
	.sectionflags	@""
	.align	4
.nv.constant0._ZN2at6native27unrolled_elementwise_kernelIZNS0_50_GLOBAL__N__2680c7bb_12_PowKernel_cu_7dd49032_317029pow_tensor_scalar_kernel_implIaaEEvRNS_18TensorIteratorBaseET0_EUlaE_St5arrayIPcLm2EELi4E23TrivialOffsetCalculatorILi1EjESC_NS0_6memory15LoadWithoutCastENSD_16StoreWithoutCastEEEviT_S6_T2_T3_T4_T5_:
	.zero		932


//--------------------- .nv.constant0._ZN2at6native29vectorized_elementwise_kernelILi2EZNS0_50_GLOBAL__N__2680c7bb_12_PowKernel_cu_7dd49032_317029pow_tensor_scalar_kernel_implIaaEEvRNS_18TensorIteratorBaseET0_EUlaE_St5arrayIPcLm2EEEEviS6_T1_ --------------------------
	.section	.nv.constant0._ZN2at6native29vectorized_elementwise_kernelILi2EZNS0_50_GLOBAL__N__2680c7bb_12_PowKernel_cu_7dd49032_317029pow_tensor_scalar_kernel_implIaaEEvRNS_18TensorIteratorBaseET0_EUlaE_St5arrayIPcLm2EEEEviS6_T1_,"a",@progbits
	.sectionflags	@""
	.align	4
.nv.constant0._ZN2at6native29vectorized_elementwise_kernelILi2EZNS0_50_GLOBAL__N__2680c7bb_12_PowKernel_cu_7dd49032_317029pow_tensor_scalar_kernel_implIaaEEvRNS_18TensorIteratorBaseET0_EUlaE_St5arrayIPcLm2EEEEviS6_T1_:
	.zero		928


//--------------------- .nv.constant0._ZN2at6native29vectorized_elementwise_kernelILi4EZNS0_50_GLOBAL__N__2680c7bb_12_PowKernel_cu_7dd49032_317029pow_tensor_scalar_kernel_implIaaEEvRNS_18TensorIteratorBaseET0_EUlaE_St5arrayIPcLm2EEEEviS6_T1_ --------------------------
	.section	.nv.constant0._ZN2at6native29vectorized_elementwise_kernelILi4EZNS0_50_GLOBAL__N__2680c7bb_12_PowKernel_cu_7dd49032_317029pow_tensor_scalar_kernel_implIaaEEvRNS_18TensorIteratorBaseET0_EUlaE_St5arrayIPcLm2EEEEviS6_T1_,"a",@progbits
	.sectionflags	@""
	.align	4
.nv.constant0._ZN2at6native29vectorized_elementwise_kernelILi4EZNS0_50_GLOBAL__N__2680c7bb_12_PowKernel_cu_7dd49032_317029pow_tensor_scalar_kernel_implIaaEEvRNS_18TensorIteratorBaseET0_EUlaE_St5arrayIPcLm2EEEEviS6_T1_:
	.zero		928


//--------------------- .nv.constant0._ZN2at6native29vectorized_elementwise_kernelILi8EZNS0_50_GLOBAL__N__2680c7bb_12_PowKernel_cu_7dd49032_317029pow_tensor_scalar_kernel_implIaaEEvRNS_18TensorIteratorBaseET0_EUlaE_St5arrayIPcLm2EEEEviS6_T1_ --------------------------
	.section	.nv.constant0._ZN2at6native29vectorized_elementwise_kernelILi8EZNS0_50_GLOBAL__N__2680c7bb_12_PowKernel_cu_7dd49032_317029pow_tensor_scalar_kernel_implIaaEEvRNS_18TensorIteratorBaseET0_EUlaE_St5arrayIPcLm2EEEEviS6_T1_,"a",@progbits
	.sectionflags	@""
	.align	4
.nv.constant0._ZN2at6native29vectorized_elementwise_kernelILi8EZNS0_50_GLOBAL__N__2680c7bb_12_PowKernel_cu_7dd49032_317029pow_tensor_scalar_kernel_implIaaEEvRNS_18TensorIteratorBaseET0_EUlaE_St5arrayIPcLm2EEEEviS6_T1_:
	.zero		928


//--------------------- .nv.constant0._ZN2at6native18elementwise_kernelILi128ELi4EZNS0_15gpu_kernel_implIZNS0_50_GLOBAL__N__2680c7bb_12_PowKernel_cu_7dd49032_317029pow_tensor_scalar_kernel_implIhhEEvRNS_18TensorIteratorBaseET0_EUlhE2_EEvS6_RKT_EUliE_EEviT1_ --------------------------
	.section	.nv.constant0._ZN2at6native18elementwise_kernelILi128ELi4EZNS0_15gpu_kernel_implIZNS0_50_GLOBAL__N__2680c7bb_12_PowKernel_cu_7dd49032_317029pow_tensor_scalar_kernel_implIhhEEvRNS_18TensorIteratorBaseET0_EUlhE2_EEvS6_RKT_EUliE_EEviT1_,"a",@progbits
	.sectionflags	@""
	.align	4
.nv.constant0._ZN2at6native18elementwise_kernelILi128ELi4EZNS0_15gpu_kernel_implIZNS0_50_GLOBAL__N__2680c7bb_12_PowKernel_cu_7dd49032_317029pow_tensor_scalar_kernel_implIhhEEvRNS_18TensorIteratorBaseET0_EUlhE2_EEvS6_RKT_EUliE_EEviT1_:
	.zero		1456


//--------------------- .nv.constant0._ZN2at6native27unrolled_elementwise_kernelIZNS0_50_GLOBAL__N__2680c7bb_12_PowKernel_cu_7dd49032_317029pow_tensor_scalar_kernel_implIhhEEvRNS_18TensorIteratorBaseET0_EUlhE2_St5arrayIPcLm2EELi4E23TrivialOffsetCalculatorILi1EjESC_NS0_6memory12LoadWithCastILi1EEENSD_13StoreWithCastILi1EEEEEviT_S6_T2_T3_T4_T5_ --------------------------
	.section	.nv.constant0._ZN2at6native27unrolled_elementwise_kernelIZNS0_50_GLOBAL__N__2680c7bb_12_PowKernel_cu_7dd49032_317029pow_tensor_scalar_kernel_implIhhEEvRNS_18TensorIteratorBaseET0_EUlhE2_St5arrayIPcLm2EELi4E23TrivialOffsetCalculatorILi1EjESC_NS0_6memory12LoadWithCastILi1EEENSD_13StoreWithCastILi1EEEEEviT_S6_T2_T3_T4_T5_,"a",@progbits
	.sectionflags	@""
	.align	4
.nv.constant0._ZN2at6native27unrolled_elementwise_kernelIZNS0_50_GLOBAL__N__2680c7bb_12_PowKernel_cu_7dd49032_317029pow_tensor_scalar_kernel_implIhhEEvRNS_18TensorIteratorBaseET0_EUlhE2_St5arrayIPcLm2EELi4E23TrivialOffsetCalculatorILi1EjESC_NS0_6memory12LoadWithCastILi1EEENSD_13StoreWithCastILi1EEEEEviT_S6_T2_T3_T4_T5_:
	.zero		956


//--------------------- .nv.constant0._ZN2at6native18elementwise_kernelILi128ELi4EZNS0_22gpu_kernel_impl_nocastIZNS0_50_GLOBAL__N__2680c7bb_12_PowKernel_cu_7dd49032_317029pow_tensor_scalar_kernel_implIhhEEvRNS_18TensorIteratorBaseET0_EUlhE2_EEvS6_RKT_EUliE_EEviT1_ --------------------------
	.section	.nv.constant0._ZN2at6native18elementwise_kernelILi128ELi4EZNS0_22gpu_kernel_impl_nocastIZNS0_50_GLOBAL__N__2680c7bb_12_PowKernel_cu_7dd49032_317029pow_tensor_scalar_kernel_implIhhEEvRNS_18TensorIteratorBaseET0_EUlhE2_EEvS6_RKT_EUliE_EEviT1_,"a",@progbits
	.sectionflags	@""
	.align	4
.nv.constant0._ZN2at6native18elementwise_kernelILi128ELi4EZNS0_22gpu_kernel_impl_nocastIZNS0_50_GLOBAL__N__2680c7bb_12_PowKernel_cu_7dd49032_317029pow_tensor_scalar_kernel_implIhhEEvRNS_18TensorIteratorBaseET0_EUlhE2_EEvS6_RKT_EUliE_EEviT1_:
	.zero		1448


//--------------------- .nv.constant0._ZN2at6native27unrolled_elementwise_kernelIZNS0_50_GLOBAL__N__2680c7bb_12_PowKernel_cu_7dd49032_317029pow_tensor_scalar_kernel_implIhhEEvRNS_18TensorIteratorBaseET0_EUlhE2_St5arrayIPcLm2EELi4E23TrivialOffsetCalculatorILi1EjESC_NS0_6memory15LoadWithoutCastENSD_16StoreWithoutCastEEEviT_S6_T2_T3_T4_T5_ --------------------------
	.section	.nv.constant0._ZN2at6native27unrolled_elementwise_kernelIZNS0_50_GLOBAL__N__2680c7bb_12_PowKernel_cu_7dd49032_317029pow_tensor_scalar_kernel_implIhhEEvRNS_18TensorIteratorBaseET0_EUlhE2_St5arrayIPcLm2EELi4E23TrivialOffsetCalculatorILi1EjESC_NS0_6memory15LoadWithoutCastENSD_16StoreWithoutCastEEEviT_S6_T2_T3_T4_T5_,"a",@progbits
	.sectionflags	@""
	.align	4
.nv.constant0._ZN2at6native27unrolled_elementwise_kernelIZNS0_50_GLOBAL__N__2680c7bb_12_PowKernel_cu_7dd49032_317029pow_tensor_scalar_kernel_implIhhEEvRNS_18TensorIteratorBaseET0_EUlhE2_St5arrayIPcLm2EELi4E23TrivialOffsetCalculatorILi1EjESC_NS0_6memory15LoadWithoutCastENSD_16StoreWithoutCastEEEviT_S6_T2_T3_T4_T5_:
	.zero		940


//--------------------- .nv.constant0._ZN2at6native29vectorized_elementwise_kernelILi2EZNS0_50_GLOBAL__N__2680c7bb_12_PowKernel_cu_7dd49032_317029pow_tensor_scalar_kernel_implIhhEEvRNS_18TensorIteratorBaseET0_EUlhE2_St5arrayIPcLm2EEEEviS6_T1_ --------------------------
	.section	.nv.constant0._ZN2at6native29vectorized_elementwise_kernelILi2EZNS0_50_GLOBAL__N__2680c7bb_12_PowKernel_cu_7dd49032_317029pow_tensor_scalar_kernel_implIhhEEvRNS_18TensorIteratorBaseET0_EUlhE2_St5arrayIPcLm2EEEEviS6_T1_,"a",@progbits
	.sectionflags	@""
	.align	4
.nv.constant0._ZN2at6native29vectorized_elementwise_kernelILi2EZNS0_50_GLOBAL__N__2680c7bb_12_PowKernel_cu_7dd49032_317029pow_tensor_scalar_kernel_implIhhEEvRNS_18TensorIteratorBaseET0_EUlhE2_St5arrayIPcLm2EEEEviS6_T1_:
	.zero		936


//--------------------- .nv.constant0._ZN2at6native29vectorized_elementwise_kernelILi4EZNS0_50_GLOBAL__N__2680c7bb_12_PowKernel_cu_7dd49032_317029pow_tensor_scalar_kernel_implIhhEEvRNS_18TensorIteratorBaseET0_EUlhE2_St5arrayIPcLm2EEEEviS6_T1_ --------------------------
	.section	.nv.constant0._ZN2at6native29vectorized_elementwise_kernelILi4EZNS0_50_GLOBAL__N__2680c7bb_12_PowKernel_cu_7dd49032_317029pow_tensor_scalar_kernel_implIhhEEvRNS_18TensorIteratorBaseET0_EUlhE2_St5arrayIPcLm2EEEEviS6_T1_,"a",@progbits
	.sectionflags	@""
	.align	4
.nv.constant0._ZN2at6native29vectorized_elementwise_kernelILi4EZNS0_50_GLOBAL__N__2680c7bb_12_PowKernel_cu_7dd49032_317029pow_tensor_scalar_kernel_implIhhEEvRNS_18TensorIteratorBaseET0_EUlhE2_St5arrayIPcLm2EEEEviS6_T1_:
	.zero		936


//--------------------- .nv.constant0._ZN2at6native29vectorized_elementwise_kernelILi8EZNS0_50_GLOBAL__N__2680c7bb_12_PowKernel_cu_7dd49032_317029pow_tensor_scalar_kernel_implIhhEEvRNS_18TensorIteratorBaseET0_EUlhE2_St5arrayIPcLm2EEEEviS6_T1_ --------------------------
	.section	.nv.constant0._ZN2at6native29vectorized_elementwise_kernelILi8EZNS0_50_GLOBAL__N__2680c7bb_12_PowKernel_cu_7dd49032_317029pow_tensor_scalar_kernel_implIhhEEvRNS_18TensorIteratorBaseET0_EUlhE2_St5arrayIPcLm2EEEEviS6_T1_,"a",@progbits
	.sectionflags	@""
	.align	4
.nv.constant0._ZN2at6native29vectorized_elementwise_kernelILi8EZNS0_50_GLOBAL__N__2680c7bb_12_PowKernel_cu_7dd49032_317029pow_tensor_scalar_kernel_implIhhEEvRNS_18TensorIteratorBaseET0_EUlhE2_St5arrayIPcLm2EEEEviS6_T1_:
	.zero		936


//--------------------- .nv.constant0._ZN2at6native18elementwise_kernelILi128ELi4EZNS0_15gpu_kernel_implIZNS0_50_GLOBAL__N__2680c7bb_12_PowKernel_cu_7dd49032_317029pow_tensor_scalar_kernel_implIhhEEvRNS_18TensorIteratorBaseET0_EUlhE1_EEvS6_RKT_EUliE_EEviT1_ --------------------------
	.section	.nv.constant0._ZN2at6native18elementwise_kernelILi128ELi4EZNS0_15gpu_kernel_implIZNS0_50_GLOBAL__N__2680c7bb_12_PowKernel_cu_7dd49032_317029pow_tensor_scalar_kernel_implIhhEEvRNS_18TensorIteratorBaseET0_EUlhE1_EEvS6_RKT_EUliE_EEviT1_,"a",@progbits
	.sectionflags	@""
	.align	4
.nv.constant0._ZN2at6native18elementwise_kernelILi128ELi4EZNS0_15gpu_kernel_implIZNS0_50_GLOBAL__N__2680c7bb_12_PowKernel_cu_7dd49032_317029pow_tensor_scalar_kernel_implIhhEEvRNS_18TensorIteratorBaseET0_EUlhE1_EEvS6_RKT_EUliE_EEviT1_:
	.zero		1448


//--------------------- .nv.constant0._ZN2at6native27unrolled_elementwise_kernelIZNS0_50_GLOBAL__N__2680c7bb_12_PowKernel_cu_7dd49032_317029pow_tensor_scalar_kernel_implIhhEEvRNS_18TensorIteratorBaseET0_EUlhE1_St5arrayIPcLm2EELi4E23TrivialOffsetCalculatorILi1EjESC_NS0_6memory12LoadWithCastILi1EEENSD_13StoreWithCastILi1EEEEEviT_S6_T2_T3_T4_T5_ --------------------------
	.section	.nv.constant0._ZN2at6native27unrolled_elementwise_kernelIZNS0_50_GLOBAL__N__2680c7bb_12_PowKernel_cu_7dd49032_317029pow_tensor_scalar_kernel_implIhhEEvRNS_18TensorIteratorBaseET0_EUlhE1_St5arrayIPcLm2EELi4E23TrivialOffsetCalculatorILi1EjESC_NS0_6memory12LoadWithCastILi1EEENSD_13StoreWithCastILi1EEEEEviT_S6_T2_T3_T4_T5_,"a",@progbits
	.sectionflags	@""
	.align	4
.nv.constant0._ZN2at6native27unrolled_elementwise_kernelIZNS0_50_GLOBAL__N__2680c7bb_12_PowKernel_cu_7dd49032_317029pow_tensor_scalar_kernel_implIhhEEvRNS_18TensorIteratorBaseET0_EUlhE1_St5arrayIPcLm2EELi4E23TrivialOffsetCalculatorILi1EjESC_NS0_6memory12LoadWithCastILi1EEENSD_13StoreWithCastILi1EEEEEviT_S6_T2_T3_T4_T5_:
	.zero		948


//--------------------- .nv.constant0._ZN2at6native18elementwise_kernelILi128ELi4EZNS0_22gpu_kernel_impl_nocastIZNS0_50_GLOBAL__N__2680c7bb_12_PowKernel_cu_7dd49032_317029pow_tensor_scalar_kernel_implIhhEEvRNS_18TensorIteratorBaseET0_EUlhE1_EEvS6_RKT_EUliE_EEviT1_ --------------------------
	.section	.nv.constant0._ZN2at6native18elementwise_kernelILi128ELi4EZNS0_22gpu_kernel_impl_nocastIZNS0_50_GLOBAL__N__2680c7bb_12_PowKernel_cu_7dd49032_317029pow_tensor_scalar_kernel_implIhhEEvRNS_18TensorIteratorBaseET0_EUlhE1_EEvS6_RKT_EUliE_EEviT1_,"a",@progbits
	.sectionflags	@""
	.align	4
.nv.constant0._ZN2at6native18elementwise_kernelILi128ELi4EZNS0_22gpu_kernel_impl_nocastIZNS0_50_GLOBAL__N__2680c7bb_12_PowKernel_cu_7dd49032_317029pow_tensor_scalar_kernel_implIhhEEvRNS_18TensorIteratorBaseET0_EUlhE1_EEvS6_RKT_EUliE_EEviT1_:
	.zero		1440


//--------------------- .nv.constant0._ZN2at6native27unrolled_elementwise_kernelIZNS0_50_GLOBAL__N__2680c7bb_12_PowKernel_cu_7dd49032_317029pow_tensor_scalar_kernel_implIhhEEvRNS_18TensorIteratorBaseET0_EUlhE1_St5arrayIPcLm2EELi4E23TrivialOffsetCalculatorILi1EjESC_NS0_6memory15LoadWithoutCastENSD_16StoreWithoutCastEEEviT_S6_T2_T3_T4_T5_ --------------------------
	.section	.nv.constant0._ZN2at6native27unrolled_elementwise_kernelIZNS0_50_GLOBAL__N__2680c7bb_12_PowKernel_cu_7dd49032_317029pow_tensor_scalar_kernel_implIhhEEvRNS_18TensorIteratorBaseET0_EUlhE1_St5arrayIPcLm2EELi4E23TrivialOffsetCalculatorILi1EjESC_NS0_6memory15LoadWithoutCastENSD_16StoreWithoutCastEEEviT_S6_T2_T3_T4_T5_,"a",@progbits
	.sectionflags	@""
	.align	4
.nv.constant0._ZN2at6native27unrolled_elementwise_kernelIZNS0_50_GLOBAL__N__2680c7bb_12_PowKernel_cu_7dd49032_317029pow_tensor_scalar_kernel_implIhhEEvRNS_18TensorIteratorBaseET0_EUlhE1_St5arrayIPcLm2EELi4E23TrivialOffsetCalculatorILi1EjESC_NS0_6memory15LoadWithoutCastENSD_16StoreWithoutCastEEEviT_S6_T2_T3_T4_T5_:
	.zero		932


//--------------------- .nv.constant0._ZN2at6native29vectorized_elementwise_kernelILi2EZNS0_50_GLOBAL__N__2680c7bb_12_PowKernel_cu_7dd49032_317029pow_tensor_scalar_kernel_implIhhEEvRNS_18TensorIteratorBaseET0_EUlhE1_St5arrayIPcLm2EEEEviS6_T1_ --------------------------
	.section	.nv.constant0._ZN2at6native29vectorized_elementwise_kernelILi2EZNS0_50_GLOBAL__N__2680c7bb_12_PowKernel_cu_7dd49032_317029pow_tensor_scalar_kernel_implIhhEEvRNS_18TensorIteratorBaseET0_EUlhE1_St5arrayIPcLm2EEEEviS6_T1_,"a",@progbits
	.sectionflags	@""
	.align	4
.nv.constant0._ZN2at6native29vectorized_elementwise_kernelILi2EZNS0_50_GLOBAL__N__2680c7bb_12_PowKernel_cu_7dd49032_317029pow_tensor_scalar_kernel_implIhhEEvRNS_18TensorIteratorBaseET0_EUlhE1_St5arrayIPcLm2EEEEviS6_T1_:
	.zero		928


//--------------------- .nv.constant0._ZN2at6native29vectorized_elementwise_kernelILi4EZNS0_50_GLOBAL__N__2680c7bb_12_PowKernel_cu_7dd49032_317029pow_tensor_scalar_kernel_implIhhEEvRNS_18TensorIteratorBaseET0_EUlhE1_St5arrayIPcLm2EEEEviS6_T1_ --------------------------
	.section	.nv.constant0._ZN2at6native29vectorized_elementwise_kernelILi4EZNS0_50_GLOBAL__N__2680c7bb_12_PowKernel_cu_7dd49032_317029pow_tensor_scalar_kernel_implIhhEEvRNS_18TensorIteratorBaseET0_EUlhE1_St5arrayIPcLm2EEEEviS6_T1_,"a",@progbits
	.sectionflags	@""
	.align	4
.nv.constant0._ZN2at6native29vectorized_elementwise_kernelILi4EZNS0_50_GLOBAL__N__2680c7bb_12_PowKernel_cu_7dd49032_317029pow_tensor_scalar_kernel_implIhhEEvRNS_18TensorIteratorBaseET0_EUlhE1_St5arrayIPcLm2EEEEviS6_T1_:
	.zero		928


//--------------------- .nv.constant0._ZN2at6native29vectorized_elementwise_kernelILi8EZNS0_50_GLOBAL__N__2680c7bb_12_PowKernel_cu_7dd49032_317029pow_tensor_scalar_kernel_implIhhEEvRNS_18TensorIteratorBaseET0_EUlhE1_St5arrayIPcLm2EEEEviS6_T1_ --------------------------
	.section	.nv.constant0._ZN2at6native29vectorized_elementwise_kernelILi8EZNS0_50_GLOBAL__N__2680c7bb_12_PowKernel_cu_7dd49032_317029pow_tensor_scalar_kernel_implIhhEEvRNS_18TensorIteratorBaseET0_EUlhE1_St5arrayIPcLm2EEEEviS6_T1_,"a",@progbits
	.sectionflags	@""
	.align	4
.nv.constant0._ZN2at6native29vectorized_elementwise_kernelILi8EZNS0_50_GLOBAL__N__2680c7bb_12_PowKernel_cu_7dd49032_317029pow_tensor_scalar_kernel_implIhhEEvRNS_18TensorIteratorBaseET0_EUlhE1_St5arrayIPcLm2EEEEviS6_T1_:
	.zero		928


//--------------------- .nv.constant0._ZN2at6native18elementwise_kernelILi128ELi4EZNS0_15gpu_kernel_implIZNS0_50_GLOBAL__N__2680c7bb_12_PowKernel_cu_7dd49032_317029pow_tensor_scalar_kernel_implIhhEEvRNS_18TensorIteratorBaseET0_EUlhE0_EEvS6_RKT_EUliE_EEviT1_ --------------------------
	.section	.nv.constant0._ZN2at6native18elementwise_kernelILi128ELi4EZNS0_15gpu_kernel_implIZNS0_50_GLOBAL__N__2680c7bb_12_PowKernel_cu_7dd49032_317029pow_tensor_scalar_kernel_implIhhEEvRNS_18TensorIteratorBaseET0_EUlhE0_EEvS6_RKT_EUliE_EEviT1_,"a",@progbits
	.sectionflags	@""
	.align	4
.nv.constant0._ZN2at6native18elementwise_kernelILi128ELi4EZNS0_15gpu_kernel_implIZNS0_50_GLOBAL__N__2680c7bb_12_PowKernel_cu_7dd49032_317029pow_tensor_scalar_kernel_implIhhEEvRNS_18TensorIteratorBaseET0_EUlhE0_EEvS6_RKT_EUliE_EEviT1_:
	.zero		1448


//--------------------- .nv.constant0._ZN2at6native27unrolled_elementwise_kernelIZNS0_50_GLOBAL__N__2680c7bb_12_PowKernel_cu_7dd49032_317029pow_tensor_scalar_kernel_implIhhEEvRNS_18TensorIteratorBaseET0_EUlhE0_St5arrayIPcLm2EELi4E23TrivialOffsetCalculatorILi1EjESC_NS0_6memory12LoadWithCastILi1EEENSD_13StoreWithCastILi1EEEEEviT_S6_T2_T3_T4_T5_ --------------------------
	.section	.nv.constant0._ZN2at6native27unrolled_elementwise_kernelIZNS0_50_GLOBAL__N__2680c7bb_12_PowKernel_cu_7dd49032_317029pow_tensor_scalar_kernel_implIhhEEvRNS_18TensorIteratorBaseET0_EUlhE0_St5arrayIPcLm2EELi4E23TrivialOffsetCalculatorILi1EjESC_NS0_6memory12LoadWithCastILi1EEENSD_13StoreWithCastILi1EEEEEviT_S6_T2_T3_T4_T5_,"a",@progbits
	.sectionflags	@""
	.align	4
.nv.constant0._ZN2at6native27unrolled_elementwise_kernelIZNS0_50_GLOBAL__N__2680c7bb_12_PowKernel_cu_7dd49032_317029pow_tensor_scalar_kernel_implIhhEEvRNS_18TensorIteratorBaseET0_EUlhE0_St5arrayIPcLm2EELi4E23TrivialOffsetCalculatorILi1EjESC_NS0_6memory12LoadWithCastILi1EEENSD_13StoreWithCastILi1EEEEEviT_S6_T2_T3_T4_T5_:
	.zero		948


//--------------------- .nv.constant0._ZN2at6native18elementwise_kernelILi128ELi4EZNS0_22gpu_kernel_impl_nocastIZNS0_50_GLOBAL__N__2680c7bb_12_PowKernel_cu_7dd49032_317029pow_tensor_scalar_kernel_implIhhEEvRNS_18TensorIteratorBaseET0_EUlhE0_EEvS6_RKT_EUliE_EEviT1_ --------------------------
	.section	.nv.constant0._ZN2at6native18elementwise_kernelILi128ELi4EZNS0_22gpu_kernel_impl_nocastIZNS0_50_GLOBAL__N__2680c7bb_12_PowKernel_cu_7dd49032_317029pow_tensor_scalar_kernel_implIhhEEvRNS_18TensorIteratorBaseET0_EUlhE0_EEvS6_RKT_EUliE_EEviT1_,"a",@progbits
	.sectionflags	@""
	.align	4
.nv.constant0._ZN2at6native18elementwise_kernelILi128ELi4EZNS0_22gpu_kernel_impl_nocastIZNS0_50_GLOBAL__N__2680c7bb_12_PowKernel_cu_7dd49032_317029pow_tensor_scalar_kernel_implIhhEEvRNS_18TensorIteratorBaseET0_EUlhE0_EEvS6_RKT_EUliE_EEviT1_:
	.zero		1440


//--------------------- .nv.constant0._ZN2at6native27unrolled_elementwise_kernelIZNS0_50_GLOBAL__N__2680c7bb_12_PowKernel_cu_7dd49032_317029pow_tensor_scalar_kernel_implIhhEEvRNS_18TensorIteratorBaseET0_EUlhE0_St5arrayIPcLm2EELi4E23TrivialOffsetCalculatorILi1EjESC_NS0_6memory15LoadWithoutCastENSD_16StoreWithoutCastEEEviT_S6_T2_T3_T4_T5_ --------------------------
	.section	.nv.constant0._ZN2at6native27unrolled_elementwise_kernelIZNS0_50_GLOBAL__N__2680c7bb_12_PowKernel_cu_7dd49032_317029pow_tensor_scalar_kernel_implIhhEEvRNS_18TensorIteratorBaseET0_EUlhE0_St5arrayIPcLm2EELi4E23TrivialOffsetCalculatorILi1EjESC_NS0_6memory15LoadWithoutCastENSD_16StoreWithoutCastEEEviT_S6_T2_T3_T4_T5_,"a",@progbits
	.sectionflags	@""
	.align	4
.nv.constant0._ZN2at6native27unrolled_elementwise_kernelIZNS0_50_GLOBAL__N__2680c7bb_12_PowKernel_cu_7dd49032_317029pow_tensor_scalar_kernel_implIhhEEvRNS_18TensorIteratorBaseET0_EUlhE0_St5arrayIPcLm2EELi4E23TrivialOffsetCalculatorILi1EjESC_NS0_6memory15LoadWithoutCastENSD_16StoreWithoutCastEEEviT_S6_T2_T3_T4_T5_:
	.zero		932


//--------------------- .nv.constant0._ZN2at6native29vectorized_elementwise_kernelILi2EZNS0_50_GLOBAL__N__2680c7bb_12_PowKernel_cu_7dd49032_317029pow_tensor_scalar_kernel_implIhhEEvRNS_18TensorIteratorBaseET0_EUlhE0_St5arrayIPcLm2EEEEviS6_T1_ --------------------------
	.section	.nv.constant0._ZN2at6native29vectorized_elementwise_kernelILi2EZNS0_50_GLOBAL__N__2680c7bb_12_PowKernel_cu_7dd49032_317029pow_tensor_scalar_kernel_implIhhEEvRNS_18TensorIteratorBaseET0_EUlhE0_St5arrayIPcLm2EEEEviS6_T1_,"a",@progbits
	.sectionflags	@""
	.align	4
.nv.constant0._ZN2at6native29vectorized_elementwise_kernelILi2EZNS0_50_GLOBAL__N__2680c7bb_12_PowKernel_cu_7dd49032_317029pow_tensor_scalar_kernel_implIhhEEvRNS_18TensorIteratorBaseET0_EUlhE0_St5arrayIPcLm2EEEEviS6_T1_:
	.zero		928


//--------------------- .nv.constant0._ZN2at6native29vectorized_elementwise_kernelILi4EZNS0_50_GLOBAL__N__2680c7bb_12_PowKernel_cu_7dd49032_317029pow_tensor_scalar_kernel_implIhhEEvRNS_18TensorIteratorBaseET0_EUlhE0_St5arrayIPcLm2EEEEviS6_T1_ --------------------------
	.section	.nv.constant0._ZN2at6native29vectorized_elementwise_kernelILi4EZNS0_50_GLOBAL__N__2680c7bb_12_PowKernel_cu_7dd49032_317029pow_tensor_scalar_kernel_implIhhEEvRNS_18TensorIteratorBaseET0_EUlhE0_St5arrayIPcLm2EEEEviS6_T1_,"a",@progbits
	.sectionflags	@""
	.align	4
.nv.constant0._ZN2at6native29vectorized_elementwise_kernelILi4EZNS0_50_GLOBAL__N__2680c7bb_12_PowKernel_cu_7dd49032_317029pow_tensor_scalar_kernel_implIhhEEvRNS_18TensorIteratorBaseET0_EUlhE0_St5arrayIPcLm2EEEEviS6_T1_:
	.zero		928


//--------------------- .nv.constant0._ZN2at6native29vectorized_elementwise_kernelILi8EZNS0_50_GLOBAL__N__2680c7bb_12_PowKernel_cu_7dd49032_317029pow_tensor_scalar_kernel_implIhhEEvRNS_18TensorIteratorBaseET0_EUlhE0_St5arrayIPcLm2EEEEviS6_T1_ --------------------------
	.section	.nv.constant0._ZN2at6native29vectorized_elementwise_kernelILi8EZNS0_50_GLOBAL__N__2680c7bb_12_PowKernel_cu_7dd49032_317029pow_tensor_scalar_kernel_implIhhEEvRNS_18TensorIteratorBaseET0_EUlhE0_St5arrayIPcLm2EEEEviS6_T1_,"a",@progbits
	.sectionflags	@""
	.align	4
.nv.constant0._ZN2at6native29vectorized_elementwise_kernelILi8EZNS0_50_GLOBAL__N__2680c7bb_12_PowKernel_cu_7dd49032_317029pow_tensor_scalar_kernel_implIhhEEvRNS_18TensorIteratorBaseET0_EUlhE0_St5arrayIPcLm2EEEEviS6_T1_:
	.zero		928


//--------------------- .nv.constant0._ZN2at6native18elementwise_kernelILi128ELi4EZNS0_15gpu_kernel_implIZNS0_50_GLOBAL__N__2680c7bb_12_PowKernel_cu_7dd49032_317029pow_tensor_scalar_kernel_implIhhEEvRNS_18TensorIteratorBaseET0_EUlhE_EEvS6_RKT_EUliE_EEviT1_ --------------------------
	.section	.nv.constant0._ZN2at6native18elementwise_kernelILi128ELi4EZNS0_15gpu_kernel_implIZNS0_50_GLOBAL__N__2680c7bb_12_PowKernel_cu_7dd49032_317029pow_tensor_scalar_kernel_implIhhEEvRNS_18TensorIteratorBaseET0_EUlhE_EEvS6_RKT_EUliE_EEviT1_,"a",@progbits
	.sectionflags	@""
	.align	4
.nv.constant0._ZN2at6native18elementwise_kernelILi128ELi4EZNS0_15gpu_kernel_implIZNS0_50_GLOBAL__N__2680c7bb_12_PowKernel_cu_7dd49032_317029pow_tensor_scalar_kernel_implIhhEEvRNS_18TensorIteratorBaseET0_EUlhE_EEvS6_RKT_EUliE_EEviT1_:
	.zero		1448


//--------------------- .nv.constant0._ZN2at6native27unrolled_elementwise_kernelIZNS0_50_GLOBAL__N__2680c7bb_12_PowKernel_cu_7dd49032_317029pow_tensor_scalar_kernel_implIhhEEvRNS_18TensorIteratorBaseET0_EUlhE_St5arrayIPcLm2EELi4E23TrivialOffsetCalculatorILi1EjESC_NS0_6memory12LoadWithCastILi1EEENSD_13StoreWithCastILi1EEEEEviT_S6_T2_T3_T4_T5_ --------------------------
	.section	.nv.constant0._ZN2at6native27unrolled_elementwise_kernelIZNS0_50_GLOBAL__N__2680c7bb_12_PowKernel_cu_7dd49032_317029pow_tensor_scalar_kernel_implIhhEEvRNS_18TensorIteratorBaseET0_EUlhE_St5arrayIPcLm2EELi4E23TrivialOffsetCalculatorILi1EjESC_NS0_6memory12LoadWithCastILi1EEENSD_13StoreWithCastILi1EEEEEviT_S6_T2_T3_T4_T5_,"a",@progbits
	.sectionflags	@""
	.align	4
.nv.constant0._ZN2at6native27unrolled_elementwise_kernelIZNS0_50_GLOBAL__N__2680c7bb_12_PowKernel_cu_7dd49032_317029pow_tensor_scalar_kernel_implIhhEEvRNS_18TensorIteratorBaseET0_EUlhE_St5arrayIPcLm2EELi4E23TrivialOffsetCalculatorILi1EjESC_NS0_6memory12LoadWithCastILi1EEENSD_13StoreWithCastILi1EEEEEviT_S6_T2_T3_T4_T5_:
	.zero		948


//--------------------- .nv.constant0._ZN2at6native18elementwise_kernelILi128ELi4EZNS0_22gpu_kernel_impl_nocastIZNS0_50_GLOBAL__N__2680c7bb_12_PowKernel_cu_7dd49032_317029pow_tensor_scalar_kernel_implIhhEEvRNS_18TensorIteratorBaseET0_EUlhE_EEvS6_RKT_EUliE_EEviT1_ --------------------------
	.section	.nv.constant0._ZN2at6native18elementwise_kernelILi128ELi4EZNS0_22gpu_kernel_impl_nocastIZNS0_50_GLOBAL__N__2680c7bb_12_PowKernel_cu_7dd49032_317029pow_tensor_scalar_kernel_implIhhEEvRNS_18TensorIteratorBaseET0_EUlhE_EEvS6_RKT_EUliE_EEviT1_,"a",@progbits
	.sectionflags	@""
	.align	4
.nv.constant0._ZN2at6native18elementwise_kernelILi128ELi4EZNS0_22gpu_kernel_impl_nocastIZNS0_50_GLOBAL__N__2680c7bb_12_PowKernel_cu_7dd49032_317029pow_tensor_scalar_kernel_implIhhEEvRNS_18TensorIteratorBaseET0_EUlhE_EEvS6_RKT_EUliE_EEviT1_:
	.zero		1440


//--------------------- .nv.constant0._ZN2at6native27unrolled_elementwise_kernelIZNS0_50_GLOBAL__N__2680c7bb_12_PowKernel_cu_7dd49032_317029pow_tensor_scalar_kernel_implIhhEEvRNS_18TensorIteratorBaseET0_EUlhE_St5arrayIPcLm2EELi4E23TrivialOffsetCalculatorILi1EjESC_NS0_6memory15LoadWithoutCastENSD_16StoreWithoutCastEEEviT_S6_T2_T3_T4_T5_ --------------------------
	.section	.nv.constant0._ZN2at6native27unrolled_elementwise_kernelIZNS0_50_GLOBAL__N__2680c7bb_12_PowKernel_cu_7dd49032_317029pow_tensor_scalar_kernel_implIhhEEvRNS_18TensorIteratorBaseET0_EUlhE_St5arrayIPcLm2EELi4E23TrivialOffsetCalculatorILi1EjESC_NS0_6memory15LoadWithoutCastENSD_16StoreWithoutCastEEEviT_S6_T2_T3_T4_T5_,"a",@progbits
	.sectionflags	@""
	.align	4
.nv.constant0._ZN2at6native27unrolled_elementwise_kernelIZNS0_50_GLOBAL__N__2680c7bb_12_PowKernel_cu_7dd49032_317029pow_tensor_scalar_kernel_implIhhEEvRNS_18TensorIteratorBaseET0_EUlhE_St5arrayIPcLm2EELi4E23TrivialOffsetCalculatorILi1EjESC_NS0_6memory15LoadWithoutCastENSD_16StoreWithoutCastEEEviT_S6_T2_T3_T4_T5_:
	.zero		932


//--------------------- .nv.constant0._ZN2at6native29vectorized_elementwise_kernelILi2EZNS0_50_GLOBAL__N__2680c7bb_12_PowKernel_cu_7dd49032_317029pow_tensor_scalar_kernel_implIhhEEvRNS_18TensorIteratorBaseET0_EUlhE_St5arrayIPcLm2EEEEviS6_T1_ --------------------------
	.section	.nv.constant0._ZN2at6native29vectorized_elementwise_kernelILi2EZNS0_50_GLOBAL__N__2680c7bb_12_PowKernel_cu_7dd49032_317029pow_tensor_scalar_kernel_implIhhEEvRNS_18TensorIteratorBaseET0_EUlhE_St5arrayIPcLm2EEEEviS6_T1_,"a",@progbits
	.sectionflags	@""
	.align	4
.nv.constant0._ZN2at6native29vectorized_elementwise_kernelILi2EZNS0_50_GLOBAL__N__2680c7bb_12_PowKernel_cu_7dd49032_317029pow_tensor_scalar_kernel_implIhhEEvRNS_18TensorIteratorBaseET0_EUlhE_St5arrayIPcLm2EEEEviS6_T1_:
	.zero		928


//--------------------- .nv.constant0._ZN2at6native29vectorized_elementwise_kernelILi4EZNS0_50_GLOBAL__N__2680c7bb_12_PowKernel_cu_7dd49032_317029pow_tensor_scalar_kernel_implIhhEEvRNS_18TensorIteratorBaseET0_EUlhE_St5arrayIPcLm2EEEEviS6_T1_ --------------------------
	.section	.nv.constant0._ZN2at6native29vectorized_elementwise_kernelILi4EZNS0_50_GLOBAL__N__2680c7bb_12_PowKernel_cu_7dd49032_317029pow_tensor_scalar_kernel_implIhhEEvRNS_18TensorIteratorBaseET0_EUlhE_St5arrayIPcLm2EEEEviS6_T1_,"a",@progbits
	.sectionflags	@""
	.align	4
.nv.constant0._ZN2at6native29vectorized_elementwise_kernelILi4EZNS0_50_GLOBAL__N__2680c7bb_12_PowKernel_cu_7dd49032_317029pow_tensor_scalar_kernel_implIhhEEvRNS_18TensorIteratorBaseET0_EUlhE_St5arrayIPcLm2EEEEviS6_T1_:
	.zero		928


//--------------------- .nv.constant0._ZN2at6native29vectorized_elementwise_kernelILi8EZNS0_50_GLOBAL__N__2680c7bb_12_PowKernel_cu_7dd49032_317029pow_tensor_scalar_kernel_implIhhEEvRNS_18TensorIteratorBaseET0_EUlhE_St5arrayIPcLm2EEEEviS6_T1_ --------------------------
	.section	.nv.constant0._ZN2at6native29vectorized_elementwise_kernelILi8EZNS0_50_GLOBAL__N__2680c7bb_12_PowKernel_cu_7dd49032_317029pow_tensor_scalar_kernel_implIhhEEvRNS_18TensorIteratorBaseET0_EUlhE_St5arrayIPcLm2EEEEviS6_T1_,"a",@progbits
	.sectionflags	@""
	.align	4
.nv.constant0._ZN2at6native29vectorized_elementwise_kernelILi8EZNS0_50_GLOBAL__N__2680c7bb_12_PowKernel_cu_7dd49032_317029pow_tensor_scalar_kernel_implIhhEEvRNS_18TensorIteratorBaseET0_EUlhE_St5arrayIPcLm2EEEEviS6_T1_:
	.zero		928


//--------------------- .nv.constant0._ZN2at6native18elementwise_kernelILi128ELi4EZNS0_15gpu_kernel_implIZZZNS0_50_GLOBAL__N__2680c7bb_12_PowKernel_cu_7dd49032_317024pow_tensor_scalar_kernelERNS_18TensorIteratorBaseERKN3c106ScalarEENKUlvE_clEvENKUlvE0_clEvEUlNS6_7complexIfEEE0_EEvS5_RKT_EUliE_EEviT1_ --------------------------
	.section	.nv.constant0._ZN2at6native18elementwise_kernelILi128ELi4EZNS0_15gpu_kernel_implIZZZNS0_50_GLOBAL__N__2680c7bb_12_PowKernel_cu_7dd49032_317024pow_tensor_scalar_kernelERNS_18TensorIteratorBaseERKN3c106ScalarEENKUlvE_clEvENKUlvE0_clEvEUlNS6_7complexIfEEE0_EEvS5_RKT_EUliE_EEviT1_,"a",@progbits
	.sectionflags	@""
	.align	4
.nv.constant0._ZN2at6native18elementwise_kernelILi128ELi4EZNS0_15gpu_kernel_implIZZZNS0_50_GLOBAL__N__2680c7bb_12_PowKernel_cu_7dd49032_317024pow_tensor_scalar_kernelERNS_18TensorIteratorBaseERKN3c106ScalarEENKUlvE_clEvENKUlvE0_clEvEUlNS6_7complexIfEEE0_EEvS5_RKT_EUliE_EEviT1_:
	.zero		1456


//--------------------- .nv.constant0._ZN2at6native27unrolled_elementwise_kernelIZZZNS0_50_GLOBAL__N__2680c7bb_12_PowKernel_cu_7dd49032_317024pow_tensor_scalar_kernelERNS_18TensorIteratorBaseERKN3c106ScalarEENKUlvE_clEvENKUlvE0_clEvEUlNS5_7complexIfEEE0_St5arrayIPcLm2EELi4E23TrivialOffsetCalculatorILi1EjESI_NS0_6memory12LoadWithCastILi1EEENSJ_13StoreWithCastILi1EEEEEviT_T0_T2_T3_T4_T5_ --------------------------
	.section	.nv.constant0._ZN2at6native27unrolled_elementwise_kernelIZZZNS0_50_GLOBAL__N__2680c7bb_12_PowKernel_cu_7dd49032_317024pow_tensor_scalar_kernelERNS_18TensorIteratorBaseERKN3c106ScalarEENKUlvE_clEvENKUlvE0_clEvEUlNS5_7complexIfEEE0_St5arrayIPcLm2EELi4E23TrivialOffsetCalculatorILi1EjESI_NS0_6memory12LoadWithCastILi1EEENSJ_13StoreWithCastILi1EEEEEviT_T0_T2_T3_T4_T5_,"a",@progbits
	.sectionflags	@""
	.align	4
.nv.constant0._ZN2at6native27unrolled_elementwise_kernelIZZZNS0_50_GLOBAL__N__2680c7bb_12_PowKernel_cu_7dd49032_317024pow_tensor_scalar_kernelERNS_18TensorIteratorBaseERKN3c106ScalarEENKUlvE_clEvENKUlvE0_clEvEUlNS5_7complexIfEEE0_St5arrayIPcLm2EELi4E23TrivialOffsetCalculatorILi1EjESI_NS0_6memory12LoadWithCastILi1EEENSJ_13StoreWithCastILi1EEEEEviT_T0_T2_T3_T4_T5_:
	.zero		956


//--------------------- .nv.constant0._ZN2at6native18elementwise_kernelILi128ELi2EZNS0_22gpu_kernel_impl_nocastIZZZNS0_50_GLOBAL__N__2680c7bb_12_PowKernel_cu_7dd49032_317024pow_tensor_scalar_kernelERNS_18TensorIteratorBaseERKN3c106ScalarEENKUlvE_clEvENKUlvE0_clEvEUlNS6_7complexIfEEE0_EEvS5_RKT_EUliE_EEviT1_ --------------------------
	.section	.nv.constant0._ZN2at6native18elementwise_kernelILi128ELi2EZNS0_22gpu_kernel_impl_nocastIZZZNS0_50_GLOBAL__N__2680c7bb_12_PowKernel_cu_7dd49032_317024pow_tensor_scalar_kernelERNS_18TensorIteratorBaseERKN3c106ScalarEENKUlvE_clEvENKUlvE0_clEvEUlNS6_7complexIfEEE0_EEvS5_RKT_EUliE_EEviT1_,"a",@progbits
	.sectionflags	@""
	.align	4
.nv.constant0._ZN2at6native18elementwise_kernelILi128ELi2EZNS0_22gpu_kernel_impl_nocastIZZZNS0_50_GLOBAL__N__2680c7bb_12_PowKernel_cu_7dd49032_317024pow_tensor_scalar_kernelERNS_18TensorIteratorBaseERKN3c106ScalarEENKUlvE_clEvENKUlvE0_clEvEUlNS6_7complexIfEEE0_EEvS5_RKT_EUliE_EEviT1_:
	.zero		1448


//--------------------- .nv.constant0._ZN2at6native27unrolled_elementwise_kernelIZZZNS0_50_GLOBAL__N__2680c7bb_12_PowKernel_cu_7dd49032_317024pow_tensor_scalar_kernelERNS_18TensorIteratorBaseERKN3c106ScalarEENKUlvE_clEvENKUlvE0_clEvEUlNS5_7complexIfEEE0_St5arrayIPcLm2EELi4E23TrivialOffsetCalculatorILi1EjESI_NS0_6memory15LoadWithoutCastENSJ_16StoreWithoutCastEEEviT_T0_T2_T3_T4_T5_ --------------------------
	.section	.nv.constant0._ZN2at6native27unrolled_elementwise_kernelIZZZNS0_50_GLOBAL__N__2680c7bb_12_PowKernel_cu_7dd49032_317024pow_tensor_scalar_kernelERNS_18TensorIteratorBaseERKN3c106ScalarEENKUlvE_clEvENKUlvE0_clEvEUlNS5_7complexIfEEE0_St5arrayIPcLm2EELi4E23TrivialOffsetCalculatorILi1EjESI_NS0_6memory15LoadWithoutCastENSJ_16StoreWithoutCastEEEviT_T0_T2_T3_T4_T5_,"a",@progbits
	.sectionflags	@""
	.align	4
.nv.constant0._ZN2at6native27unrolled_elementwise_kernelIZZZNS0_50_GLOBAL__N__2680c7bb_12_PowKernel_cu_7dd49032_317024pow_tensor_scalar_kernelERNS_18TensorIteratorBaseERKN3c106ScalarEENKUlvE_clEvENKUlvE0_clEvEUlNS5_7complexIfEEE0_St5arrayIPcLm2EELi4E23TrivialOffsetCalculatorILi1EjESI_NS0_6memory15LoadWithoutCastENSJ_16StoreWithoutCastEEEviT_T0_T2_T3_T4_T5_:
	.zero		940


//--------------------- .nv.constant0._ZN2at6native29vectorized_elementwise_kernelILi2EZZZNS0_50_GLOBAL__N__2680c7bb_12_PowKernel_cu_7dd49032_317024pow_tensor_scalar_kernelERNS_18TensorIteratorBaseERKN3c106ScalarEENKUlvE_clEvENKUlvE0_clEvEUlNS5_7complexIfEEE0_St5arrayIPcLm2EEEEviT0_T1_ --------------------------
	.section	.nv.constant0._ZN2at6native29vectorized_elementwise_kernelILi2EZZZNS0_50_GLOBAL__N__2680c7bb_12_PowKernel_cu_7dd49032_317024pow_tensor_scalar_kernelERNS_18TensorIteratorBaseERKN3c106ScalarEENKUlvE_clEvENKUlvE0_clEvEUlNS5_7complexIfEEE0_St5arrayIPcLm2EEEEviT0_T1_,"a",@progbits
	.sectionflags	@""
	.align	4
.nv.constant0._ZN2at6native29vectorized_elementwise_kernelILi2EZZZNS0_50_GLOBAL__N__2680c7bb_12_PowKernel_cu_7dd49032_317024pow_tensor_scalar_kernelERNS_18TensorIteratorBaseERKN3c106ScalarEENKUlvE_clEvENKUlvE0_clEvEUlNS5_7complexIfEEE0_St5arrayIPcLm2EEEEviT0_T1_:
	.zero		936


//--------------------- .nv.constant0._ZN2at6native29vectorized_elementwise_kernelILi4EZZZNS0_50_GLOBAL__N__2680c7bb_12_PowKernel_cu_7dd49032_317024pow_tensor_scalar_kernelERNS_18TensorIteratorBaseERKN3c106ScalarEENKUlvE_clEvENKUlvE0_clEvEUlNS5_7complexIfEEE0_St5arrayIPcLm2EEEEviT0_T1_ --------------------------
	.section	.nv.constant0._ZN2at6native29vectorized_elementwise_kernelILi4EZZZNS0_50_GLOBAL__N__2680c7bb_12_PowKernel_cu_7dd49032_317024pow_tensor_scalar_kernelERNS_18TensorIteratorBaseERKN3c106ScalarEENKUlvE_clEvENKUlvE0_clEvEUlNS5_7complexIfEEE0_St5arrayIPcLm2EEEEviT0_T1_,"a",@progbits
	.sectionflags	@""
	.align	4
.nv.constant0._ZN2at6native29vectorized_elementwise_kernelILi4EZZZNS0_50_GLOBAL__N__2680c7bb_12_PowKernel_cu_7dd49032_317024pow_tensor_scalar_kernelERNS_18TensorIteratorBaseERKN3c106ScalarEENKUlvE_clEvENKUlvE0_clEvEUlNS5_7complexIfEEE0_St5arrayIPcLm2EEEEviT0_T1_:
	.zero		936


//--------------------- .nv.constant0._ZN2at6native29vectorized_elementwise_kernelILi8EZZZNS0_50_GLOBAL__N__2680c7bb_12_PowKernel_cu_7dd49032_317024pow_tensor_scalar_kernelERNS_18TensorIteratorBaseERKN3c106ScalarEENKUlvE_clEvENKUlvE0_clEvEUlNS5_7complexIfEEE0_St5arrayIPcLm2EEEEviT0_T1_ --------------------------
	.section	.nv.constant0._ZN2at6native29vectorized_elementwise_kernelILi8EZZZNS0_50_GLOBAL__N__2680c7bb_12_PowKernel_cu_7dd49032_317024pow_tensor_scalar_kernelERNS_18TensorIteratorBaseERKN3c106ScalarEENKUlvE_clEvENKUlvE0_clEvEUlNS5_7complexIfEEE0_St5arrayIPcLm2EEEEviT0_T1_,"a",@progbits
	.sectionflags	@""
	.align	4
.nv.constant0._ZN2at6native29vectorized_elementwise_kernelILi8EZZZNS0_50_GLOBAL__N__2680c7bb_12_PowKernel_cu_7dd49032_317024pow_tensor_scalar_kernelERNS_18TensorIteratorBaseERKN3c106ScalarEENKUlvE_clEvENKUlvE0_clEvEUlNS5_7complexIfEEE0_St5arrayIPcLm2EEEEviT0_T1_:
	.zero		936


//--------------------- .nv.constant0._ZN2at6native18elementwise_kernelILi128ELi4EZNS0_15gpu_kernel_implIZZZNS0_50_GLOBAL__N__2680c7bb_12_PowKernel_cu_7dd49032_317024pow_tensor_scalar_kernelERNS_18TensorIteratorBaseERKN3c106ScalarEENKUlvE_clEvENKUlvE0_clEvEUlNS6_7complexIfEEE_EEvS5_RKT_EUliE_EEviT1_ --------------------------
	.section	.nv.constant0._ZN2at6native18elementwise_kernelILi128ELi4EZNS0_15gpu_kernel_implIZZZNS0_50_GLOBAL__N__2680c7bb_12_PowKernel_cu_7dd49032_317024pow_tensor_scalar_kernelERNS_18TensorIteratorBaseERKN3c106ScalarEENKUlvE_clEvENKUlvE0_clEvEUlNS6_7complexIfEEE_EEvS5_RKT_EUliE_EEviT1_,"a",@progbits
	.sectionflags	@""
	.align	4
.nv.constant0._ZN2at6native18elementwise_kernelILi128ELi4EZNS0_15gpu_kernel_implIZZZNS0_50_GLOBAL__N__2680c7bb_12_PowKernel_cu_7dd49032_317024pow_tensor_scalar_kernelERNS_18TensorIteratorBaseERKN3c106ScalarEENKUlvE_clEvENKUlvE0_clEvEUlNS6_7complexIfEEE_EEvS5_RKT_EUliE_EEviT1_:
	.zero		1448


//--------------------- .nv.constant0._ZN2at6native27unrolled_elementwise_kernelIZZZNS0_50_GLOBAL__N__2680c7bb_12_PowKernel_cu_7dd49032_317024pow_tensor_scalar_kernelERNS_18TensorIteratorBaseERKN3c106ScalarEENKUlvE_clEvENKUlvE0_clEvEUlNS5_7complexIfEEE_St5arrayIPcLm2EELi4E23TrivialOffsetCalculatorILi1EjESI_NS0_6memory12LoadWithCastILi1EEENSJ_13StoreWithCastILi1EEEEEviT_T0_T2_T3_T4_T5_ --------------------------
	.section	.nv.constant0._ZN2at6native27unrolled_elementwise_kernelIZZZNS0_50_GLOBAL__N__2680c7bb_12_PowKernel_cu_7dd49032_317024pow_tensor_scalar_kernelERNS_18TensorIteratorBaseERKN3c106ScalarEENKUlvE_clEvENKUlvE0_clEvEUlNS5_7complexIfEEE_St5arrayIPcLm2EELi4E23TrivialOffsetCalculatorILi1EjESI_NS0_6memory12LoadWithCastILi1EEENSJ_13StoreWithCastILi1EEEEEviT_T0_T2_T3_T4_T5_,"a",@progbits
	.sectionflags	@""
	.align	4
.nv.constant0._ZN2at6native27unrolled_elementwise_kernelIZZZNS0_50_GLOBAL__N__2680c7bb_12_PowKernel_cu_7dd49032_317024pow_tensor_scalar_kernelERNS_18TensorIteratorBaseERKN3c106ScalarEENKUlvE_clEvENKUlvE0_clEvEUlNS5_7complexIfEEE_St5arrayIPcLm2EELi4E23TrivialOffsetCalculatorILi1EjESI_NS0_6memory12LoadWithCastILi1EEENSJ_13StoreWithCastILi1EEEEEviT_T0_T2_T3_T4_T5_:
	.zero		948


//--------------------- .nv.constant0._ZN2at6native18elementwise_kernelILi128ELi2EZNS0_22gpu_kernel_impl_nocastIZZZNS0_50_GLOBAL__N__2680c7bb_12_PowKernel_cu_7dd49032_317024pow_tensor_scalar_kernelERNS_18TensorIteratorBaseERKN3c106ScalarEENKUlvE_clEvENKUlvE0_clEvEUlNS6_7complexIfEEE_EEvS5_RKT_EUliE_EEviT1_ --------------------------
	.section	.nv.constant0._ZN2at6native18elementwise_kernelILi128ELi2EZNS0_22gpu_kernel_impl_nocastIZZZNS0_50_GLOBAL__N__2680c7bb_12_PowKernel_cu_7dd49032_317024pow_tensor_scalar_kernelERNS_18TensorIteratorBaseERKN3c106ScalarEENKUlvE_clEvENKUlvE0_clEvEUlNS6_7complexIfEEE_EEvS5_RKT_EUliE_EEviT1_,"a",@progbits
	.sectionflags	@""
	.align	4
.nv.constant0._ZN2at6native18elementwise_kernelILi128ELi2EZNS0_22gpu_kernel_impl_nocastIZZZNS0_50_GLOBAL__N__2680c7bb_12_PowKernel_cu_7dd49032_317024pow_tensor_scalar_kernelERNS_18TensorIteratorBaseERKN3c106ScalarEENKUlvE_clEvENKUlvE0_clEvEUlNS6_7complexIfEEE_EEvS5_RKT_EUliE_EEviT1_:
	.zero		1440


//--------------------- .nv.constant0._ZN2at6native27unrolled_elementwise_kernelIZZZNS0_50_GLOBAL__N__2680c7bb_12_PowKernel_cu_7dd49032_317024pow_tensor_scalar_kernelERNS_18TensorIteratorBaseERKN3c106ScalarEENKUlvE_clEvENKUlvE0_clEvEUlNS5_7complexIfEEE_St5arrayIPcLm2EELi4E23TrivialOffsetCalculatorILi1EjESI_NS0_6memory15LoadWithoutCastENSJ_16StoreWithoutCastEEEviT_T0_T2_T3_T4_T5_ --------------------------
	.section	.nv.constant0._ZN2at6native27unrolled_elementwise_kernelIZZZNS0_50_GLOBAL__N__2680c7bb_12_PowKernel_cu_7dd49032_317024pow_tensor_scalar_kernelERNS_18TensorIteratorBaseERKN3c106ScalarEENKUlvE_clEvENKUlvE0_clEvEUlNS5_7complexIfEEE_St5arrayIPcLm2EELi4E23TrivialOffsetCalculatorILi1EjESI_NS0_6memory15LoadWithoutCastENSJ_16StoreWithoutCastEEEviT_T0_T2_T3_T4_T5_,"a",@progbits
	.sectionflags	@""
	.align	4
.nv.constant0._ZN2at6native27unrolled_elementwise_kernelIZZZNS0_50_GLOBAL__N__2680c7bb_12_PowKernel_cu_7dd49032_317024pow_tensor_scalar_kernelERNS_18TensorIteratorBaseERKN3c106ScalarEENKUlvE_clEvENKUlvE0_clEvEUlNS5_7complexIfEEE_St5arrayIPcLm2EELi4E23TrivialOffsetCalculatorILi1EjESI_NS0_6memory15LoadWithoutCastENSJ_16StoreWithoutCastEEEviT_T0_T2_T3_T4_T5_:
	.zero		932


//--------------------- .nv.constant0._ZN2at6native29vectorized_elementwise_kernelILi2EZZZNS0_50_GLOBAL__N__2680c7bb_12_PowKernel_cu_7dd49032_317024pow_tensor_scalar_kernelERNS_18TensorIteratorBaseERKN3c106ScalarEENKUlvE_clEvENKUlvE0_clEvEUlNS5_7complexIfEEE_St5arrayIPcLm2EEEEviT0_T1_ --------------------------
	.section	.nv.constant0._ZN2at6native29vectorized_elementwise_kernelILi2EZZZNS0_50_GLOBAL__N__2680c7bb_12_PowKernel_cu_7dd49032_317024pow_tensor_scalar_kernelERNS_18TensorIteratorBaseERKN3c106ScalarEENKUlvE_clEvENKUlvE0_clEvEUlNS5_7complexIfEEE_St5arrayIPcLm2EEEEviT0_T1_,"a",@progbits
	.sectionflags	@""
	.align	4
.nv.constant0._ZN2at6native29vectorized_elementwise_kernelILi2EZZZNS0_50_GLOBAL__N__2680c7bb_12_PowKernel_cu_7dd49032_317024pow_tensor_scalar_kernelERNS_18TensorIteratorBaseERKN3c106ScalarEENKUlvE_clEvENKUlvE0_clEvEUlNS5_7complexIfEEE_St5arrayIPcLm2EEEEviT0_T1_:
	.zero		928


//--------------------- .nv.constant0._ZN2at6native29vectorized_elementwise_kernelILi4EZZZNS0_50_GLOBAL__N__2680c7bb_12_PowKernel_cu_7dd49032_317024pow_tensor_scalar_kernelERNS_18TensorIteratorBaseERKN3c106ScalarEENKUlvE_clEvENKUlvE0_clEvEUlNS5_7complexIfEEE_St5arrayIPcLm2EEEEviT0_T1_ --------------------------
	.section	.nv.constant0._ZN2at6native29vectorized_elementwise_kernelILi4EZZZNS0_50_GLOBAL__N__2680c7bb_12_PowKernel_cu_7dd49032_317024pow_tensor_scalar_kernelERNS_18TensorIteratorBaseERKN3c106ScalarEENKUlvE_clEvENKUlvE0_clEvEUlNS5_7complexIfEEE_St5arrayIPcLm2EEEEviT0_T1_,"a",@progbits
	.sectionflags	@""
	.align	4
.nv.constant0._ZN2at6native29vectorized_elementwise_kernelILi4EZZZNS0_50_GLOBAL__N__2680c7bb_12_PowKernel_cu_7dd49032_317024pow_tensor_scalar_kernelERNS_18TensorIteratorBaseERKN3c106ScalarEENKUlvE_clEvENKUlvE0_clEvEUlNS5_7complexIfEEE_St5arrayIPcLm2EEEEviT0_T1_:
	.zero		928


//--------------------- .nv.constant0._ZN2at6native29vectorized_elementwise_kernelILi8EZZZNS0_50_GLOBAL__N__2680c7bb_12_PowKernel_cu_7dd49032_317024pow_tensor_scalar_kernelERNS_18TensorIteratorBaseERKN3c106ScalarEENKUlvE_clEvENKUlvE0_clEvEUlNS5_7complexIfEEE_St5arrayIPcLm2EEEEviT0_T1_ --------------------------
	.section	.nv.constant0._ZN2at6native29vectorized_elementwise_kernelILi8EZZZNS0_50_GLOBAL__N__2680c7bb_12_PowKernel_cu_7dd49032_317024pow_tensor_scalar_kernelERNS_18TensorIteratorBaseERKN3c106ScalarEENKUlvE_clEvENKUlvE0_clEvEUlNS5_7complexIfEEE_St5arrayIPcLm2EEEEviT0_T1_,"a",@progbits
	.sectionflags	@""
	.align	4
.nv.constant0._ZN2at6native29vectorized_elementwise_kernelILi8EZZZNS0_50_GLOBAL__N__2680c7bb_12_PowKernel_cu_7dd49032_317024pow_tensor_scalar_kernelERNS_18TensorIteratorBaseERKN3c106ScalarEENKUlvE_clEvENKUlvE0_clEvEUlNS5_7complexIfEEE_St5arrayIPcLm2EEEEviT0_T1_:
	.zero		928


//--------------------- .nv.constant0._ZN2at6native18elementwise_kernelILi128ELi4EZNS0_15gpu_kernel_implIZZZNS0_50_GLOBAL__N__2680c7bb_12_PowKernel_cu_7dd49032_317024pow_tensor_scalar_kernelERNS_18TensorIteratorBaseERKN3c106ScalarEENKUlvE_clEvENKUlvE_clEvEUlNS6_7complexIdEEE0_EEvS5_RKT_EUliE_EEviT1_ --------------------------
	.section	.nv.constant0._ZN2at6native18elementwise_kernelILi128ELi4EZNS0_15gpu_kernel_implIZZZNS0_50_GLOBAL__N__2680c7bb_12_PowKernel_cu_7dd49032_317024pow_tensor_scalar_kernelERNS_18TensorIteratorBaseERKN3c106ScalarEENKUlvE_clEvENKUlvE_clEvEUlNS6_7complexIdEEE0_EEvS5_RKT_EUliE_EEviT1_,"a",@progbits
	.sectionflags	@""
	.align	4
.nv.constant0._ZN2at6native18elementwise_kernelILi128ELi4EZNS0_15gpu_kernel_implIZZZNS0_50_GLOBAL__N__2680c7bb_12_PowKernel_cu_7dd49032_317024pow_tensor_scalar_kernelERNS_18TensorIteratorBaseERKN3c106ScalarEENKUlvE_clEvENKUlvE_clEvEUlNS6_7complexIdEEE0_EEvS5_RKT_EUliE_EEviT1_:
	.zero		1488


//--------------------- .nv.constant0._ZN2at6native27unrolled_elementwise_kernelIZZZNS0_50_GLOBAL__N__2680c7bb_12_PowKernel_cu_7dd49032_317024pow_tensor_scalar_kernelERNS_18TensorIteratorBaseERKN3c106ScalarEENKUlvE_clEvENKUlvE_clEvEUlNS5_7complexIdEEE0_St5arrayIPcLm2EELi4E23TrivialOffsetCalculatorILi1EjESI_NS0_6memory12LoadWithCastILi1EEENSJ_13StoreWithCastILi1EEEEEviT_T0_T2_T3_T4_T5_ --------------------------
	.section	.nv.constant0._ZN2at6native27unrolled_elementwise_kernelIZZZNS0_50_GLOBAL__N__2680c7bb_12_PowKernel_cu_7dd49032_317024pow_tensor_scalar_kernelERNS_18TensorIteratorBaseERKN3c106ScalarEENKUlvE_clEvENKUlvE_clEvEUlNS5_7complexIdEEE0_St5arrayIPcLm2EELi4E23TrivialOffsetCalculatorILi1EjESI_NS0_6memory12LoadWithCastILi1EEENSJ_13StoreWithCastILi1EEEEEviT_T0_T2_T3_T4_T5_,"a",@progbits
	.sectionflags	@""
	.align	4
.nv.constant0._ZN2at6native27unrolled_elementwise_kernelIZZZNS0_50_GLOBAL__N__2680c7bb_12_PowKernel_cu_7dd49032_317024pow_tensor_scalar_kernelERNS_18TensorIteratorBaseERKN3c106ScalarEENKUlvE_clEvENKUlvE_clEvEUlNS5_7complexIdEEE0_St5arrayIPcLm2EELi4E23TrivialOffsetCalculatorILi1EjESI_NS0_6memory12LoadWithCastILi1EEENSJ_13StoreWithCastILi1EEEEEviT_T0_T2_T3_T4_T5_:
	.zero		980


//--------------------- .nv.constant0._ZN2at6native18elementwise_kernelILi128ELi2EZNS0_22gpu_kernel_impl_nocastIZZZNS0_50_GLOBAL__N__2680c7bb_12_PowKernel_cu_7dd49032_317024pow_tensor_scalar_kernelERNS_18TensorIteratorBaseERKN3c106ScalarEENKUlvE_clEvENKUlvE_clEvEUlNS6_7complexIdEEE0_EEvS5_RKT_EUliE_EEviT1_ --------------------------
	.section	.nv.constant0._ZN2at6native18elementwise_kernelILi128ELi2EZNS0_22gpu_kernel_impl_nocastIZZZNS0_50_GLOBAL__N__2680c7bb_12_PowKernel_cu_7dd49032_317024pow_tensor_scalar_kernelERNS_18TensorIteratorBaseERKN3c106ScalarEENKUlvE_clEvENKUlvE_clEvEUlNS6_7complexIdEEE0_EEvS5_RKT_EUliE_EEviT1_,"a",@progbits
	.sectionflags	@""
	.align	4
.nv.constant0._ZN2at6native18elementwise_kernelILi128ELi2EZNS0_22gpu_kernel_impl_nocastIZZZNS0_50_GLOBAL__N__2680c7bb_12_PowKernel_cu_7dd49032_317024pow_tensor_scalar_kernelERNS_18TensorIteratorBaseERKN3c106ScalarEENKUlvE_clEvENKUlvE_clEvEUlNS6_7complexIdEEE0_EEvS5_RKT_EUliE_EEviT1_:
	.zero		1488


//--------------------- .nv.constant0._ZN2at6native27unrolled_elementwise_kernelIZZZNS0_50_GLOBAL__N__2680c7bb_12_PowKernel_cu_7dd49032_317024pow_tensor_scalar_kernelERNS_18TensorIteratorBaseERKN3c106ScalarEENKUlvE_clEvENKUlvE_clEvEUlNS5_7complexIdEEE0_St5arrayIPcLm2EELi4E23TrivialOffsetCalculatorILi1EjESI_NS0_6memory15LoadWithoutCastENSJ_16StoreWithoutCastEEEviT_T0_T2_T3_T4_T5_ --------------------------
	.section	.nv.constant0._ZN2at6native27unrolled_elementwise_kernelIZZZNS0_50_GLOBAL__N__2680c7bb_12_PowKernel_cu_7dd49032_317024pow_tensor_scalar_kernelERNS_18TensorIteratorBaseERKN3c106ScalarEENKUlvE_clEvENKUlvE_clEvEUlNS5_7complexIdEEE0_St5arrayIPcLm2EELi4E23TrivialOffsetCalculatorILi1EjESI_NS0_6memory15LoadWithoutCastENSJ_16StoreWithoutCastEEEviT_T0_T2_T3_T4_T5_,"a",@progbits
	.sectionflags	@""
	.align	4
.nv.constant0._ZN2at6native27unrolled_elementwise_kernelIZZZNS0_50_GLOBAL__N__2680c7bb_12_PowKernel_cu_7dd49032_317024pow_tensor_scalar_kernelERNS_18TensorIteratorBaseERKN3c106ScalarEENKUlvE_clEvENKUlvE_clEvEUlNS5_7complexIdEEE0_St5arrayIPcLm2EELi4E23TrivialOffsetCalculatorILi1EjESI_NS0_6memory15LoadWithoutCastENSJ_16StoreWithoutCastEEEviT_T0_T2_T3_T4_T5_:
	.zero		964


//--------------------- .nv.constant0._ZN2at6native29vectorized_elementwise_kernelILi2EZZZNS0_50_GLOBAL__N__2680c7bb_12_PowKernel_cu_7dd49032_317024pow_tensor_scalar_kernelERNS_18TensorIteratorBaseERKN3c106ScalarEENKUlvE_clEvENKUlvE_clEvEUlNS5_7complexIdEEE0_St5arrayIPcLm2EEEEviT0_T1_ --------------------------
	.section	.nv.constant0._ZN2at6native29vectorized_elementwise_kernelILi2EZZZNS0_50_GLOBAL__N__2680c7bb_12_PowKernel_cu_7dd49032_317024pow_tensor_scalar_kernelERNS_18TensorIteratorBaseERKN3c106ScalarEENKUlvE_clEvENKUlvE_clEvEUlNS5_7complexIdEEE0_St5arrayIPcLm2EEEEviT0_T1_,"a",@progbits
	.sectionflags	@""
	.align	4
.nv.constant0._ZN2at6native29vectorized_elementwise_kernelILi2EZZZNS0_50_GLOBAL__N__2680c7bb_12_PowKernel_cu_7dd49032_317024pow_tensor_scalar_kernelERNS_18TensorIteratorBaseERKN3c106ScalarEENKUlvE_clEvENKUlvE_clEvEUlNS5_7complexIdEEE0_St5arrayIPcLm2EEEEviT0_T1_:
	.zero		960


//--------------------- .nv.constant0._ZN2at6native29vectorized_elementwise_kernelILi4EZZZNS0_50_GLOBAL__N__2680c7bb_12_PowKernel_cu_7dd49032_317024pow_tensor_scalar_kernelERNS_18TensorIteratorBaseERKN3c106ScalarEENKUlvE_clEvENKUlvE_clEvEUlNS5_7complexIdEEE0_St5arrayIPcLm2EEEEviT0_T1_ --------------------------
	.section	.nv.constant0._ZN2at6native29vectorized_elementwise_kernelILi4EZZZNS0_50_GLOBAL__N__2680c7bb_12_PowKernel_cu_7dd49032_317024pow_tensor_scalar_kernelERNS_18TensorIteratorBaseERKN3c106ScalarEENKUlvE_clEvENKUlvE_clEvEUlNS5_7complexIdEEE0_St5arrayIPcLm2EEEEviT0_T1_,"a",@progbits
	.sectionflags	@""
	.align	4
.nv.constant0._ZN2at6native29vectorized_elementwise_kernelILi4EZZZNS0_50_GLOBAL__N__2680c7bb_12_PowKernel_cu_7dd49032_317024pow_tensor_scalar_kernelERNS_18TensorIteratorBaseERKN3c106ScalarEENKUlvE_clEvENKUlvE_clEvEUlNS5_7complexIdEEE0_St5arrayIPcLm2EEEEviT0_T1_:
	.zero		960


//--------------------- .nv.constant0._ZN2at6native29vectorized_elementwise_kernelILi8EZZZNS0_50_GLOBAL__N__2680c7bb_12_PowKernel_cu_7dd49032_317024pow_tensor_scalar_kernelERNS_18TensorIteratorBaseERKN3c106ScalarEENKUlvE_clEvENKUlvE_clEvEUlNS5_7complexIdEEE0_St5arrayIPcLm2EEEEviT0_T1_ --------------------------
	.section	.nv.constant0._ZN2at6native29vectorized_elementwise_kernelILi8EZZZNS0_50_GLOBAL__N__2680c7bb_12_PowKernel_cu_7dd49032_317024pow_tensor_scalar_kernelERNS_18TensorIteratorBaseERKN3c106ScalarEENKUlvE_clEvENKUlvE_clEvEUlNS5_7complexIdEEE0_St5arrayIPcLm2EEEEviT0_T1_,"a",@progbits
	.sectionflags	@""
	.align	4
.nv.constant0._ZN2at6native29vectorized_elementwise_kernelILi8EZZZNS0_50_GLOBAL__N__2680c7bb_12_PowKernel_cu_7dd49032_317024pow_tensor_scalar_kernelERNS_18TensorIteratorBaseERKN3c106ScalarEENKUlvE_clEvENKUlvE_clEvEUlNS5_7complexIdEEE0_St5arrayIPcLm2EEEEviT0_T1_:
	.zero		960


//--------------------- .nv.constant0._ZN2at6native18elementwise_kernelILi128ELi4EZNS0_15gpu_kernel_implIZZZNS0_50_GLOBAL__N__2680c7bb_12_PowKernel_cu_7dd49032_317024pow_tensor_scalar_kernelERNS_18TensorIteratorBaseERKN3c106ScalarEENKUlvE_clEvENKUlvE_clEvEUlNS6_7complexIdEEE_EEvS5_RKT_EUliE_EEviT1_ --------------------------
	.section	.nv.constant0._ZN2at6native18elementwise_kernelILi128ELi4EZNS0_15gpu_kernel_implIZZZNS0_50_GLOBAL__N__2680c7bb_12_PowKernel_cu_7dd49032_317024pow_tensor_scalar_kernelERNS_18TensorIteratorBaseERKN3c106ScalarEENKUlvE_clEvENKUlvE_clEvEUlNS6_7complexIdEEE_EEvS5_RKT_EUliE_EEviT1_,"a",@progbits
	.sectionflags	@""
	.align	4
.nv.constant0._ZN2at6native18elementwise_kernelILi128ELi4EZNS0_15gpu_kernel_implIZZZNS0_50_GLOBAL__N__2680c7bb_12_PowKernel_cu_7dd49032_317024pow_tensor_scalar_kernelERNS_18TensorIteratorBaseERKN3c106ScalarEENKUlvE_clEvENKUlvE_clEvEUlNS6_7complexIdEEE_EEvS5_RKT_EUliE_EEviT1_:
	.zero		1448


//--------------------- .nv.constant0._ZN2at6native27unrolled_elementwise_kernelIZZZNS0_50_GLOBAL__N__2680c7bb_12_PowKernel_cu_7dd49032_317024pow_tensor_scalar_kernelERNS_18TensorIteratorBaseERKN3c106ScalarEENKUlvE_clEvENKUlvE_clEvEUlNS5_7complexIdEEE_St5arrayIPcLm2EELi4E23TrivialOffsetCalculatorILi1EjESI_NS0_6memory12LoadWithCastILi1EEENSJ_13StoreWithCastILi1EEEEEviT_T0_T2_T3_T4_T5_ --------------------------
	.section	.nv.constant0._ZN2at6native27unrolled_elementwise_kernelIZZZNS0_50_GLOBAL__N__2680c7bb_12_PowKernel_cu_7dd49032_317024pow_tensor_scalar_kernelERNS_18TensorIteratorBaseERKN3c106ScalarEENKUlvE_clEvENKUlvE_clEvEUlNS5_7complexIdEEE_St5arrayIPcLm2EELi4E23TrivialOffsetCalculatorILi1EjESI_NS0_6memory12LoadWithCastILi1EEENSJ_13StoreWithCastILi1EEEEEviT_T0_T2_T3_T4_T5_,"a",@progbits
	.sectionflags	@""
	.align	4
.nv.constant0._ZN2at6native27unrolled_elementwise_kernelIZZZNS0_50_GLOBAL__N__2680c7bb_12_PowKernel_cu_7dd49032_317024pow_tensor_scalar_kernelERNS_18TensorIteratorBaseERKN3c106ScalarEENKUlvE_clEvENKUlvE_clEvEUlNS5_7complexIdEEE_St5arrayIPcLm2EELi4E23TrivialOffsetCalculatorILi1EjESI_NS0_6memory12LoadWithCastILi1EEENSJ_13StoreWithCastILi1EEEEEviT_T0_T2_T3_T4_T5_:
	.zero		948


//--------------------- .nv.constant0._ZN2at6native18elementwise_kernelILi128ELi2EZNS0_22gpu_kernel_impl_nocastIZZZNS0_50_GLOBAL__N__2680c7bb_12_PowKernel_cu_7dd49032_317024pow_tensor_scalar_kernelERNS_18TensorIteratorBaseERKN3c106ScalarEENKUlvE_clEvENKUlvE_clEvEUlNS6_7complexIdEEE_EEvS5_RKT_EUliE_EEviT1_ --------------------------
	.section	.nv.constant0._ZN2at6native18elementwise_kernelILi128ELi2EZNS0_22gpu_kernel_impl_nocastIZZZNS0_50_GLOBAL__N__2680c7bb_12_PowKernel_cu_7dd49032_317024pow_tensor_scalar_kernelERNS_18TensorIteratorBaseERKN3c106ScalarEENKUlvE_clEvENKUlvE_clEvEUlNS6_7complexIdEEE_EEvS5_RKT_EUliE_EEviT1_,"a",@progbits
	.sectionflags	@""
	.align	4
.nv.constant0._ZN2at6native18elementwise_kernelILi128ELi2EZNS0_22gpu_kernel_impl_nocastIZZZNS0_50_GLOBAL__N__2680c7bb_12_PowKernel_cu_7dd49032_317024pow_tensor_scalar_kernelERNS_18TensorIteratorBaseERKN3c106ScalarEENKUlvE_clEvENKUlvE_clEvEUlNS6_7complexIdEEE_EEvS5_RKT_EUliE_EEviT1_:
	.zero		1440


//--------------------- .nv.constant0._ZN2at6native27unrolled_elementwise_kernelIZZZNS0_50_GLOBAL__N__2680c7bb_12_PowKernel_cu_7dd49032_317024pow_tensor_scalar_kernelERNS_18TensorIteratorBaseERKN3c106ScalarEENKUlvE_clEvENKUlvE_clEvEUlNS5_7complexIdEEE_St5arrayIPcLm2EELi4E23TrivialOffsetCalculatorILi1EjESI_NS0_6memory15LoadWithoutCastENSJ_16StoreWithoutCastEEEviT_T0_T2_T3_T4_T5_ --------------------------
	.section	.nv.constant0._ZN2at6native27unrolled_elementwise_kernelIZZZNS0_50_GLOBAL__N__2680c7bb_12_PowKernel_cu_7dd49032_317024pow_tensor_scalar_kernelERNS_18TensorIteratorBaseERKN3c106ScalarEENKUlvE_clEvENKUlvE_clEvEUlNS5_7complexIdEEE_St5arrayIPcLm2EELi4E23TrivialOffsetCalculatorILi1EjESI_NS0_6memory15LoadWithoutCastENSJ_16StoreWithoutCastEEEviT_T0_T2_T3_T4_T5_,"a",@progbits
	.sectionflags	@""
	.align	4
.nv.constant0._ZN2at6native27unrolled_elementwise_kernelIZZZNS0_50_GLOBAL__N__2680c7bb_12_PowKernel_cu_7dd49032_317024pow_tensor_scalar_kernelERNS_18TensorIteratorBaseERKN3c106ScalarEENKUlvE_clEvENKUlvE_clEvEUlNS5_7complexIdEEE_St5arrayIPcLm2EELi4E23TrivialOffsetCalculatorILi1EjESI_NS0_6memory15LoadWithoutCastENSJ_16StoreWithoutCastEEEviT_T0_T2_T3_T4_T5_:
	.zero		932


//--------------------- .nv.constant0._ZN2at6native29vectorized_elementwise_kernelILi2EZZZNS0_50_GLOBAL__N__2680c7bb_12_PowKernel_cu_7dd49032_317024pow_tensor_scalar_kernelERNS_18TensorIteratorBaseERKN3c106ScalarEENKUlvE_clEvENKUlvE_clEvEUlNS5_7complexIdEEE_St5arrayIPcLm2EEEEviT0_T1_ --------------------------
	.section	.nv.constant0._ZN2at6native29vectorized_elementwise_kernelILi2EZZZNS0_50_GLOBAL__N__2680c7bb_12_PowKernel_cu_7dd49032_317024pow_tensor_scalar_kernelERNS_18TensorIteratorBaseERKN3c106ScalarEENKUlvE_clEvENKUlvE_clEvEUlNS5_7complexIdEEE_St5arrayIPcLm2EEEEviT0_T1_,"a",@progbits
	.sectionflags	@""
	.align	4
.nv.constant0._ZN2at6native29vectorized_elementwise_kernelILi2EZZZNS0_50_GLOBAL__N__2680c7bb_12_PowKernel_cu_7dd49032_317024pow_tensor_scalar_kernelERNS_18TensorIteratorBaseERKN3c106ScalarEENKUlvE_clEvENKUlvE_clEvEUlNS5_7complexIdEEE_St5arrayIPcLm2EEEEviT0_T1_:
	.zero		928


//--------------------- .nv.constant0._ZN2at6native29vectorized_elementwise_kernelILi4EZZZNS0_50_GLOBAL__N__2680c7bb_12_PowKernel_cu_7dd49032_317024pow_tensor_scalar_kernelERNS_18TensorIteratorBaseERKN3c106ScalarEENKUlvE_clEvENKUlvE_clEvEUlNS5_7complexIdEEE_St5arrayIPcLm2EEEEviT0_T1_ --------------------------
	.section	.nv.constant0._ZN2at6native29vectorized_elementwise_kernelILi4EZZZNS0_50_GLOBAL__N__2680c7bb_12_PowKernel_cu_7dd49032_317024pow_tensor_scalar_kernelERNS_18TensorIteratorBaseERKN3c106ScalarEENKUlvE_clEvENKUlvE_clEvEUlNS5_7complexIdEEE_St5arrayIPcLm2EEEEviT0_T1_,"a",@progbits
	.sectionflags	@""
	.align	4
.nv.constant0._ZN2at6native29vectorized_elementwise_kernelILi4EZZZNS0_50_GLOBAL__N__2680c7bb_12_PowKernel_cu_7dd49032_317024pow_tensor_scalar_kernelERNS_18TensorIteratorBaseERKN3c106ScalarEENKUlvE_clEvENKUlvE_clEvEUlNS5_7complexIdEEE_St5arrayIPcLm2EEEEviT0_T1_:
	.zero		928


//--------------------- .nv.constant0._ZN2at6native29vectorized_elementwise_kernelILi8EZZZNS0_50_GLOBAL__N__2680c7bb_12_PowKernel_cu_7dd49032_317024pow_tensor_scalar_kernelERNS_18TensorIteratorBaseERKN3c106ScalarEENKUlvE_clEvENKUlvE_clEvEUlNS5_7complexIdEEE_St5arrayIPcLm2EEEEviT0_T1_ --------------------------
	.section	.nv.constant0._ZN2at6native29vectorized_elementwise_kernelILi8EZZZNS0_50_GLOBAL__N__2680c7bb_12_PowKernel_cu_7dd49032_317024pow_tensor_scalar_kernelERNS_18TensorIteratorBaseERKN3c106ScalarEENKUlvE_clEvENKUlvE_clEvEUlNS5_7complexIdEEE_St5arrayIPcLm2EEEEviT0_T1_,"a",@progbits
	.sectionflags	@""
	.align	4
.nv.constant0._ZN2at6native29vectorized_elementwise_kernelILi8EZZZNS0_50_GLOBAL__N__2680c7bb_12_PowKernel_cu_7dd49032_317024pow_tensor_scalar_kernelERNS_18TensorIteratorBaseERKN3c106ScalarEENKUlvE_clEvENKUlvE_clEvEUlNS5_7complexIdEEE_St5arrayIPcLm2EEEEviT0_T1_:
	.zero		928


//--------------------- .nv.constant0._ZN2at6native18elementwise_kernelILi128ELi4EZNS0_15gpu_kernel_implIZZZNS0_50_GLOBAL__N__2680c7bb_12_PowKernel_cu_7dd49032_317024pow_tensor_tensor_kernelERNS_18TensorIteratorBaseEENKUlvE_clEvENKUlvE9_clEvEUlN3c108BFloat16ES9_E_EEvS5_RKT_EUliE_EEviT1_ --------------------------
	.section	.nv.constant0._ZN2at6native18elementwise_kernelILi128ELi4EZNS0_15gpu_kernel_implIZZZNS0_50_GLOBAL__N__2680c7bb_12_PowKernel_cu_7dd49032_317024pow_tensor_tensor_kernelERNS_18TensorIteratorBaseEENKUlvE_clEvENKUlvE9_clEvEUlN3c108BFloat16ES9_E_EEvS5_RKT_EUliE_EEviT1_,"a",@progbits
	.sectionflags	@""
	.align	4
.nv.constant0._ZN2at6native18elementwise_kernelILi128ELi4EZNS0_15gpu_kernel_implIZZZNS0_50_GLOBAL__N__2680c7bb_12_PowKernel_cu_7dd49032_317024pow_tensor_tensor_kernelERNS_18TensorIteratorBaseEENKUlvE_clEvENKUlvE9_clEvEUlN3c108BFloat16ES9_E_EEvS5_RKT_EUliE_EEviT1_:
	.zero		1560


//--------------------- .nv.constant0._ZN2at6native27unrolled_elementwise_kernelIZZZNS0_50_GLOBAL__N__2680c7bb_12_PowKernel_cu_7dd49032_317024pow_tensor_tensor_kernelERNS_18TensorIteratorBaseEENKUlvE_clEvENKUlvE9_clEvEUlN3c108BFloat16ES8_E_St5arrayIPcLm3EELi4E23TrivialOffsetCalculatorILi2EjESD_ILi1EjENS0_6memory12LoadWithCastILi2EEENSG_13StoreWithCastILi1EEEEEviT_T0_T2_T3_T4_T5_ --------------------------
	.section	.nv.constant0._ZN2at6native27unrolled_elementwise_kernelIZZZNS0_50_GLOBAL__N__2680c7bb_12_PowKernel_cu_7dd49032_317024pow_tensor_tensor_kernelERNS_18TensorIteratorBaseEENKUlvE_clEvENKUlvE9_clEvEUlN3c108BFloat16ES8_E_St5arrayIPcLm3EELi4E23TrivialOffsetCalculatorILi2EjESD_ILi1EjENS0_6memory12LoadWithCastILi2EEENSG_13StoreWithCastILi1EEEEEviT_T0_T2_T3_T4_T5_,"a",@progbits
	.sectionflags	@""
	.align	4
.nv.constant0._ZN2at6native27unrolled_elementwise_kernelIZZZNS0_50_GLOBAL__N__2680c7bb_12_PowKernel_cu_7dd49032_317024pow_tensor_tensor_kernelERNS_18TensorIteratorBaseEENKUlvE_clEvENKUlvE9_clEvEUlN3c108BFloat16ES8_E_St5arrayIPcLm3EELi4E23TrivialOffsetCalculatorILi2EjESD_ILi1EjENS0_6memory12LoadWithCastILi2EEENSG_13StoreWithCastILi1EEEEEviT_T0_T2_T3_T4_T5_:
	.zero		960


//--------------------- .nv.constant0._ZN2at6native18elementwise_kernelILi128ELi4EZNS0_22gpu_kernel_impl_nocastIZZZNS0_50_GLOBAL__N__2680c7bb_12_PowKernel_cu_7dd49032_317024pow_tensor_tensor_kernelERNS_18TensorIteratorBaseEENKUlvE_clEvENKUlvE9_clEvEUlN3c108BFloat16ES9_E_EEvS5_RKT_EUliE_EEviT1_ --------------------------
	.section	.nv.constant0._ZN2at6native18elementwise_kernelILi128ELi4EZNS0_22gpu_kernel_impl_nocastIZZZNS0_50_GLOBAL__N__2680c7bb_12_PowKernel_cu_7dd49032_317024pow_tensor_tensor_kernelERNS_18TensorIteratorBaseEENKUlvE_clEvENKUlvE9_clEvEUlN3c108BFloat16ES9_E_EEvS5_RKT_EUliE_EEviT1_,"a",@progbits
	.sectionflags	@""
	.align	4
.nv.constant0._ZN2at6native18elementwise_kernelILi128ELi4EZNS0_22gpu_kernel_impl_nocastIZZZNS0_50_GLOBAL__N__2680c7bb_12_PowKernel_cu_7dd49032_317024pow_tensor_tensor_kernelERNS_18TensorIteratorBaseEENKUlvE_clEvENKUlvE9_clEvEUlN3c108BFloat16ES9_E_EEvS5_RKT_EUliE_EEviT1_:
	.zero		1552


//--------------------- .nv.constant0._ZN2at6native27unrolled_elementwise_kernelIZZZNS0_50_GLOBAL__N__2680c7bb_12_PowKernel_cu_7dd49032_317024pow_tensor_tensor_kernelERNS_18TensorIteratorBaseEENKUlvE_clEvENKUlvE9_clEvEUlN3c108BFloat16ES8_E_St5arrayIPcLm3EELi4E23TrivialOffsetCalculatorILi2EjESD_ILi1EjENS0_6memory15LoadWithoutCastENSG_16StoreWithoutCastEEEviT_T0_T2_T3_T4_T5_ --------------------------
	.section	.nv.constant0._ZN2at6native27unrolled_elementwise_kernelIZZZNS0_50_GLOBAL__N__2680c7bb_12_PowKernel_cu_7dd49032_317024pow_tensor_tensor_kernelERNS_18TensorIteratorBaseEENKUlvE_clEvENKUlvE9_clEvEUlN3c108BFloat16ES8_E_St5arrayIPcLm3EELi4E23TrivialOffsetCalculatorILi2EjESD_ILi1EjENS0_6memory15LoadWithoutCastENSG_16StoreWithoutCastEEEviT_T0_T2_T3_T4_T5_,"a",@progbits
	.sectionflags	@""
	.align	4
.nv.constant0._ZN2at6native27unrolled_elementwise_kernelIZZZNS0_50_GLOBAL__N__2680c7bb_12_PowKernel_cu_7dd49032_317024pow_tensor_tensor_kernelERNS_18TensorIteratorBaseEENKUlvE_clEvENKUlvE9_clEvEUlN3c108BFloat16ES8_E_St5arrayIPcLm3EELi4E23TrivialOffsetCalculatorILi2EjESD_ILi1EjENS0_6memory15LoadWithoutCastENSG_16StoreWithoutCastEEEviT_T0_T2_T3_T4_T5_:
	.zero		940


//--------------------- .nv.constant0._ZN2at6native29vectorized_elementwise_kernelILi2EZZZNS0_50_GLOBAL__N__2680c7bb_12_PowKernel_cu_7dd49032_317024pow_tensor_tensor_kernelERNS_18TensorIteratorBaseEENKUlvE_clEvENKUlvE9_clEvEUlN3c108BFloat16ES8_E_St5arrayIPcLm3EEEEviT0_T1_ --------------------------
	.section	.nv.constant0._ZN2at6native29vectorized_elementwise_kernelILi2EZZZNS0_50_GLOBAL__N__2680c7bb_12_PowKernel_cu_7dd49032_317024pow_tensor_tensor_kernelERNS_18TensorIteratorBaseEENKUlvE_clEvENKUlvE9_clEvEUlN3c108BFloat16ES8_E_St5arrayIPcLm3EEEEviT0_T1_,"a",@progbits
	.sectionflags	@""
	.align	4
.nv.constant0._ZN2at6native29vectorized_elementwise_kernelILi2EZZZNS0_50_GLOBAL__N__2680c7bb_12_PowKernel_cu_7dd49032_317024pow_tensor_tensor_kernelERNS_18TensorIteratorBaseEENKUlvE_clEvENKUlvE9_clEvEUlN3c108BFloat16ES8_E_St5arrayIPcLm3EEEEviT0_T1_:
	.zero		936


//--------------------- .nv.constant0._ZN2at6native29vectorized_elementwise_kernelILi4EZZZNS0_50_GLOBAL__N__2680c7bb_12_PowKernel_cu_7dd49032_317024pow_tensor_tensor_kernelERNS_18TensorIteratorBaseEENKUlvE_clEvENKUlvE9_clEvEUlN3c108BFloat16ES8_E_St5arrayIPcLm3EEEEviT0_T1_ --------------------------
	.section	.nv.constant0._ZN2at6native29vectorized_elementwise_kernelILi4EZZZNS0_50_GLOBAL__N__2680c7bb_12_PowKernel_cu_7dd49032_317024pow_tensor_tensor_kernelERNS_18TensorIteratorBaseEENKUlvE_clEvENKUlvE9_clEvEUlN3c108BFloat16ES8_E_St5arrayIPcLm3EEEEviT0_T1_,"a",@progbits
	.sectionflags	@""
	.align	4
.nv.constant0._ZN2at6native29vectorized_elementwise_kernelILi4EZZZNS0_50_GLOBAL__N__2680c7bb_12_PowKernel_cu_7dd49032_317024pow_tensor_tensor_kernelERNS_18TensorIteratorBaseEENKUlvE_clEvENKUlvE9_clEvEUlN3c108BFloat16ES8_E_St5arrayIPcLm3EEEEviT0_T1_:
	.zero		936


//--------------------- .nv.constant0._ZN2at6native29vectorized_elementwise_kernelILi8EZZZNS0_50_GLOBAL__N__2680c7bb_12_PowKernel_cu_7dd49032_317024pow_tensor_tensor_kernelERNS_18TensorIteratorBaseEENKUlvE_clEvENKUlvE9_clEvEUlN3c108BFloat16ES8_E_St5arrayIPcLm3EEEEviT0_T1_ --------------------------
	.section	.nv.constant0._ZN2at6native29vectorized_elementwise_kernelILi8EZZZNS0_50_GLOBAL__N__2680c7bb_12_PowKernel_cu_7dd49032_317024pow_tensor_tensor_kernelERNS_18TensorIteratorBaseEENKUlvE_clEvENKUlvE9_clEvEUlN3c108BFloat16ES8_E_St5arrayIPcLm3EEEEviT0_T1_,"a",@progbits
	.sectionflags	@""
	.align	4
.nv.constant0._ZN2at6native29vectorized_elementwise_kernelILi8EZZZNS0_50_GLOBAL__N__2680c7bb_12_PowKernel_cu_7dd49032_317024pow_tensor_tensor_kernelERNS_18TensorIteratorBaseEENKUlvE_clEvENKUlvE9_clEvEUlN3c108BFloat16ES8_E_St5arrayIPcLm3EEEEviT0_T1_:
	.zero		936


//--------------------- .nv.constant0._ZN2at6native18elementwise_kernelILi128ELi4EZNS0_15gpu_kernel_implIZNS0_50_GLOBAL__N__2680c7bb_12_PowKernel_cu_7dd49032_317022pow_scalar_tensor_implIN3c108BFloat16EEEvRNS_18TensorIteratorBaseET_EUlS6_E_EEvS8_RKS9_EUliE_EEviT1_ --------------------------
	.section	.nv.constant0._ZN2at6native18elementwise_kernelILi128ELi4EZNS0_15gpu_kernel_implIZNS0_50_GLOBAL__N__2680c7bb_12_PowKernel_cu_7dd49032_317022pow_scalar_tensor_implIN3c108BFloat16EEEvRNS_18TensorIteratorBaseET_EUlS6_E_EEvS8_RKS9_EUliE_EEviT1_,"a",@progbits
	.sectionflags	@""
	.align	4
.nv.constant0._ZN2at6native18elementwise_kernelILi128ELi4EZNS0_15gpu_kernel_implIZNS0_50_GLOBAL__N__2680c7bb_12_PowKernel_cu_7dd49032_317022pow_scalar_tensor_implIN3c108BFloat16EEEvRNS_18TensorIteratorBaseET_EUlS6_E_EEvS8_RKS9_EUliE_EEviT1_:
	.zero		1456


//--------------------- .nv.constant0._ZN2at6native27unrolled_elementwise_kernelIZNS0_50_GLOBAL__N__2680c7bb_12_PowKernel_cu_7dd49032_317022pow_scalar_tensor_implIN3c108BFloat16EEEvRNS_18TensorIteratorBaseET_EUlS5_E_St5arrayIPcLm2EELi4E23TrivialOffsetCalculatorILi1EjESE_NS0_6memory12LoadWithCastILi1EEENSF_13StoreWithCastILi1EEEEEviS8_T0_T2_T3_T4_T5_ --------------------------
	.section	.nv.constant0._ZN2at6native27unrolled_elementwise_kernelIZNS0_50_GLOBAL__N__2680c7bb_12_PowKernel_cu_7dd49032_317022pow_scalar_tensor_implIN3c108BFloat16EEEvRNS_18TensorIteratorBaseET_EUlS5_E_St5arrayIPcLm2EELi4E23TrivialOffsetCalculatorILi1EjESE_NS0_6memory12LoadWithCastILi1EEENSF_13StoreWithCastILi1EEEEEviS8_T0_T2_T3_T4_T5_,"a",@progbits
	.sectionflags	@""
	.align	4
.nv.constant0._ZN2at6native27unrolled_elementwise_kernelIZNS0_50_GLOBAL__N__2680c7bb_12_PowKernel_cu_7dd49032_317022pow_scalar_tensor_implIN3c108BFloat16EEEvRNS_18TensorIteratorBaseET_EUlS5_E_St5arrayIPcLm2EELi4E23TrivialOffsetCalculatorILi1EjESE_NS0_6memory12LoadWithCastILi1EEENSF_13StoreWithCastILi1EEEEEviS8_T0_T2_T3_T4_T5_:
	.zero		956


//--------------------- .nv.constant0._ZN2at6native18elementwise_kernelILi128ELi4EZNS0_22gpu_kernel_impl_nocastIZNS0_50_GLOBAL__N__2680c7bb_12_PowKernel_cu_7dd49032_317022pow_scalar_tensor_implIN3c108BFloat16EEEvRNS_18TensorIteratorBaseET_EUlS6_E_EEvS8_RKS9_EUliE_EEviT1_ --------------------------
	.section	.nv.constant0._ZN2at6native18elementwise_kernelILi128ELi4EZNS0_22gpu_kernel_impl_nocastIZNS0_50_GLOBAL__N__2680c7bb_12_PowKernel_cu_7dd49032_317022pow_scalar_tensor_implIN3c108BFloat16EEEvRNS_18TensorIteratorBaseET_EUlS6_E_EEvS8_RKS9_EUliE_EEviT1_,"a",@progbits
	.sectionflags	@""
	.align	4
.nv.constant0._ZN2at6native18elementwise_kernelILi128ELi4EZNS0_22gpu_kernel_impl_nocastIZNS0_50_GLOBAL__N__2680c7bb_12_PowKernel_cu_7dd49032_317022pow_scalar_tensor_implIN3c108BFloat16EEEvRNS_18TensorIteratorBaseET_EUlS6_E_EEvS8_RKS9_EUliE_EEviT1_:
	.zero		1448


//--------------------- .nv.constant0._ZN2at6native27unrolled_elementwise_kernelIZNS0_50_GLOBAL__N__2680c7bb_12_PowKernel_cu_7dd49032_317022pow_scalar_tensor_implIN3c108BFloat16EEEvRNS_18TensorIteratorBaseET_EUlS5_E_St5arrayIPcLm2EELi4E23TrivialOffsetCalculatorILi1EjESE_NS0_6memory15LoadWithoutCastENSF_16StoreWithoutCastEEEviS8_T0_T2_T3_T4_T5_ --------------------------
	.section	.nv.constant0._ZN2at6native27unrolled_elementwise_kernelIZNS0_50_GLOBAL__N__2680c7bb_12_PowKernel_cu_7dd49032_317022pow_scalar_tensor_implIN3c108BFloat16EEEvRNS_18TensorIteratorBaseET_EUlS5_E_St5arrayIPcLm2EELi4E23TrivialOffsetCalculatorILi1EjESE_NS0_6memory15LoadWithoutCastENSF_16StoreWithoutCastEEEviS8_T0_T2_T3_T4_T5_,"a",@progbits
	.sectionflags	@""
	.align	4
.nv.constant0._ZN2at6native27unrolled_elementwise_kernelIZNS0_50_GLOBAL__N__2680c7bb_12_PowKernel_cu_7dd49032_317022pow_scalar_tensor_implIN3c108BFloat16EEEvRNS_18TensorIteratorBaseET_EUlS5_E_St5arrayIPcLm2EELi4E23TrivialOffsetCalculatorILi1EjESE_NS0_6memory15LoadWithoutCastENSF_16StoreWithoutCastEEEviS8_T0_T2_T3_T4_T5_:
	.zero		940


//--------------------- .nv.constant0._ZN2at6native29vectorized_elementwise_kernelILi2EZNS0_50_GLOBAL__N__2680c7bb_12_PowKernel_cu_7dd49032_317022pow_scalar_tensor_implIN3c108BFloat16EEEvRNS_18TensorIteratorBaseET_EUlS5_E_St5arrayIPcLm2EEEEviT0_T1_ --------------------------
	.section	.nv.constant0._ZN2at6native29vectorized_elementwise_kernelILi2EZNS0_50_GLOBAL__N__2680c7bb_12_PowKernel_cu_7dd49032_317022pow_scalar_tensor_implIN3c108BFloat16EEEvRNS_18TensorIteratorBaseET_EUlS5_E_St5arrayIPcLm2EEEEviT0_T1_,"a",@progbits
	.sectionflags	@""
	.align	4
.nv.constant0._ZN2at6native29vectorized_elementwise_kernelILi2EZNS0_50_GLOBAL__N__2680c7bb_12_PowKernel_cu_7dd49032_317022pow_scalar_tensor_implIN3c108BFloat16EEEvRNS_18TensorIteratorBaseET_EUlS5_E_St5arrayIPcLm2EEEEviT0_T1_:
	.zero		936


//--------------------- .nv.constant0._ZN2at6native29vectorized_elementwise_kernelILi4EZNS0_50_GLOBAL__N__2680c7bb_12_PowKernel_cu_7dd49032_317022pow_scalar_tensor_implIN3c108BFloat16EEEvRNS_18TensorIteratorBaseET_EUlS5_E_St5arrayIPcLm2EEEEviT0_T1_ --------------------------
	.section	.nv.constant0._ZN2at6native29vectorized_elementwise_kernelILi4EZNS0_50_GLOBAL__N__2680c7bb_12_PowKernel_cu_7dd49032_317022pow_scalar_tensor_implIN3c108BFloat16EEEvRNS_18TensorIteratorBaseET_EUlS5_E_St5arrayIPcLm2EEEEviT0_T1_,"a",@progbits
	.sectionflags	@""
	.align	4
.nv.constant0._ZN2at6native29vectorized_elementwise_kernelILi4EZNS0_50_GLOBAL__N__2680c7bb_12_PowKernel_cu_7dd49032_317022pow_scalar_tensor_implIN3c108BFloat16EEEvRNS_18TensorIteratorBaseET_EUlS5_E_St5arrayIPcLm2EEEEviT0_T1_:
	.zero		936


//--------------------- .nv.constant0._ZN2at6native29vectorized_elementwise_kernelILi8EZNS0_50_GLOBAL__N__2680c7bb_12_PowKernel_cu_7dd49032_317022pow_scalar_tensor_implIN3c108BFloat16EEEvRNS_18TensorIteratorBaseET_EUlS5_E_St5arrayIPcLm2EEEEviT0_T1_ --------------------------
	.section	.nv.constant0._ZN2at6native29vectorized_elementwise_kernelILi8EZNS0_50_GLOBAL__N__2680c7bb_12_PowKernel_cu_7dd49032_317022pow_scalar_tensor_implIN3c108BFloat16EEEvRNS_18TensorIteratorBaseET_EUlS5_E_St5arrayIPcLm2EEEEviT0_T1_,"a",@progbits
	.sectionflags	@""
	.align	4
.nv.constant0._ZN2at6native29vectorized_elementwise_kernelILi8EZNS0_50_GLOBAL__N__2680c7bb_12_PowKernel_cu_7dd49032_317022pow_scalar_tensor_implIN3c108BFloat16EEEvRNS_18TensorIteratorBaseET_EUlS5_E_St5arrayIPcLm2EEEEviT0_T1_:
	.zero		936


//--------------------- .nv.constant0._ZN2at6native18elementwise_kernelILi128ELi4EZNS0_15gpu_kernel_implIZZZNS0_50_GLOBAL__N__2680c7bb_12_PowKernel_cu_7dd49032_317024pow_tensor_tensor_kernelERNS_18TensorIteratorBaseEENKUlvE_clEvENKUlvE8_clEvEUlN3c104HalfES9_E_EEvS5_RKT_EUliE_EEviT1_ --------------------------
	.section	.nv.constant0._ZN2at6native18elementwise_kernelILi128ELi4EZNS0_15gpu_kernel_implIZZZNS0_50_GLOBAL__N__2680c7bb_12_PowKernel_cu_7dd49032_317024pow_tensor_tensor_kernelERNS_18TensorIteratorBaseEENKUlvE_clEvENKUlvE8_clEvEUlN3c104HalfES9_E_EEvS5_RKT_EUliE_EEviT1_,"a",@progbits
	.sectionflags	@""
	.align	4
.nv.constant0._ZN2at6native18elementwise_kernelILi128ELi4EZNS0_15gpu_kernel_implIZZZNS0_50_GLOBAL__N__2680c7bb_12_PowKernel_cu_7dd49032_317024pow_tensor_tensor_kernelERNS_18TensorIteratorBaseEENKUlvE_clEvENKUlvE8_clEvEUlN3c104HalfES9_E_EEvS5_RKT_EUliE_EEviT1_:
	.zero		1560


//--------------------- .nv.constant0._ZN2at6native27unrolled_elementwise_kernelIZZZNS0_50_GLOBAL__N__2680c7bb_12_PowKernel_cu_7dd49032_317024pow_tensor_tensor_kernelERNS_18TensorIteratorBaseEENKUlvE_clEvENKUlvE8_clEvEUlN3c104HalfES8_E_St5arrayIPcLm3EELi4E23TrivialOffsetCalculatorILi2EjESD_ILi1EjENS0_6memory12LoadWithCastILi2EEENSG_13StoreWithCastILi1EEEEEviT_T0_T2_T3_T4_T5_ --------------------------
	.section	.nv.constant0._ZN2at6native27unrolled_elementwise_kernelIZZZNS0_50_GLOBAL__N__2680c7bb_12_PowKernel_cu_7dd49032_317024pow_tensor_tensor_kernelERNS_18TensorIteratorBaseEENKUlvE_clEvENKUlvE8_clEvEUlN3c104HalfES8_E_St5arrayIPcLm3EELi4E23TrivialOffsetCalculatorILi2EjESD_ILi1EjENS0_6memory12LoadWithCastILi2EEENSG_13StoreWithCastILi1EEEEEviT_T0_T2_T3_T4_T5_,"a",@progbits
	.sectionflags	@""
	.align	4
.nv.constant0._ZN2at6native27unrolled_elementwise_kernelIZZZNS0_50_GLOBAL__N__2680c7bb_12_PowKernel_cu_7dd49032_317024pow_tensor_tensor_kernelERNS_18TensorIteratorBaseEENKUlvE_clEvENKUlvE8_clEvEUlN3c104HalfES8_E_St5arrayIPcLm3EELi4E23TrivialOffsetCalculatorILi2EjESD_ILi1EjENS0_6memory12LoadWithCastILi2EEENSG_13StoreWithCastILi1EEEEEviT_T0_T2_T3_T4_T5_:
	.zero		960


//--------------------- .nv.constant0._ZN2at6native18elementwise_kernelILi128ELi4EZNS0_22gpu_kernel_impl_nocastIZZZNS0_50_GLOBAL__N__2680c7bb_12_PowKernel_cu_7dd49032_317024pow_tensor_tensor_kernelERNS_18TensorIteratorBaseEENKUlvE_clEvENKUlvE8_clEvEUlN3c104HalfES9_E_EEvS5_RKT_EUliE_EEviT1_ --------------------------
	.section	.nv.constant0._ZN2at6native18elementwise_kernelILi128ELi4EZNS0_22gpu_kernel_impl_nocastIZZZNS0_50_GLOBAL__N__2680c7bb_12_PowKernel_cu_7dd49032_317024pow_tensor_tensor_kernelERNS_18TensorIteratorBaseEENKUlvE_clEvENKUlvE8_clEvEUlN3c104HalfES9_E_EEvS5_RKT_EUliE_EEviT1_,"a",@progbits
	.sectionflags	@""
	.align	4
.nv.constant0._ZN2at6native18elementwise_kernelILi128ELi4EZNS0_22gpu_kernel_impl_nocastIZZZNS0_50_GLOBAL__N__2680c7bb_12_PowKernel_cu_7dd49032_317024pow_tensor_tensor_kernelERNS_18TensorIteratorBaseEENKUlvE_clEvENKUlvE8_clEvEUlN3c104HalfES9_E_EEvS5_RKT_EUliE_EEviT1_:
	.zero		1552


//--------------------- .nv.constant0._ZN2at6native27unrolled_elementwise_kernelIZZZNS0_50_GLOBAL__N__2680c7bb_12_PowKernel_cu_7dd49032_317024pow_tensor_tensor_kernelERNS_18TensorIteratorBaseEENKUlvE_clEvENKUlvE8_clEvEUlN3c104HalfES8_E_St5arrayIPcLm3EELi4E23TrivialOffsetCalculatorILi2EjESD_ILi1EjENS0_6memory15LoadWithoutCastENSG_16StoreWithoutCastEEEviT_T0_T2_T3_T4_T5_ --------------------------
	.section	.nv.constant0._ZN2at6native27unrolled_elementwise_kernelIZZZNS0_50_GLOBAL__N__2680c7bb_12_PowKernel_cu_7dd49032_317024pow_tensor_tensor_kernelERNS_18TensorIteratorBaseEENKUlvE_clEvENKUlvE8_clEvEUlN3c104HalfES8_E_St5arrayIPcLm3EELi4E23TrivialOffsetCalculatorILi2EjESD_ILi1EjENS0_6memory15LoadWithoutCastENSG_16StoreWithoutCastEEEviT_T0_T2_T3_T4_T5_,"a",@progbits
	.sectionflags	@""
	.align	4
.nv.constant0._ZN2at6native27unrolled_elementwise_kernelIZZZNS0_50_GLOBAL__N__2680c7bb_12_PowKernel_cu_7dd49032_317024pow_tensor_tensor_kernelERNS_18TensorIteratorBaseEENKUlvE_clEvENKUlvE8_clEvEUlN3c104HalfES8_E_St5arrayIPcLm3EELi4E23TrivialOffsetCalculatorILi2EjESD_ILi1EjENS0_6memory15LoadWithoutCastENSG_16StoreWithoutCastEEEviT_T0_T2_T3_T4_T5_:
	.zero		940


//--------------------- .nv.constant0._ZN2at6native29vectorized_elementwise_kernelILi2EZZZNS0_50_GLOBAL__N__2680c7bb_12_PowKernel_cu_7dd49032_317024pow_tensor_tensor_kernelERNS_18TensorIteratorBaseEENKUlvE_clEvENKUlvE8_clEvEUlN3c104HalfES8_E_St5arrayIPcLm3EEEEviT0_T1_ --------------------------
	.section	.nv.constant0._ZN2at6native29vectorized_elementwise_kernelILi2EZZZNS0_50_GLOBAL__N__2680c7bb_12_PowKernel_cu_7dd49032_317024pow_tensor_tensor_kernelERNS_18TensorIteratorBaseEENKUlvE_clEvENKUlvE8_clEvEUlN3c104HalfES8_E_St5arrayIPcLm3EEEEviT0_T1_,"a",@progbits
	.sectionflags	@""
	.align	4
.nv.constant0._ZN2at6native29vectorized_elementwise_kernelILi2EZZZNS0_50_GLOBAL__N__2680c7bb_12_PowKernel_cu_7dd49032_317024pow_tensor_tensor_kernelERNS_18TensorIteratorBaseEENKUlvE_clEvENKUlvE8_clEvEUlN3c104HalfES8_E_St5arrayIPcLm3EEEEviT0_T1_:
	.zero		936


//--------------------- .nv.constant0._ZN2at6native29vectorized_elementwise_kernelILi4EZZZNS0_50_GLOBAL__N__2680c7bb_12_PowKernel_cu_7dd49032_317024pow_tensor_tensor_kernelERNS_18TensorIteratorBaseEENKUlvE_clEvENKUlvE8_clEvEUlN3c104HalfES8_E_St5arrayIPcLm3EEEEviT0_T1_ --------------------------
	.section	.nv.constant0._ZN2at6native29vectorized_elementwise_kernelILi4EZZZNS0_50_GLOBAL__N__2680c7bb_12_PowKernel_cu_7dd49032_317024pow_tensor_tensor_kernelERNS_18TensorIteratorBaseEENKUlvE_clEvENKUlvE8_clEvEUlN3c104HalfES8_E_St5arrayIPcLm3EEEEviT0_T1_,"a",@progbits
	.sectionflags	@""
	.align	4
.nv.constant0._ZN2at6native29vectorized_elementwise_kernelILi4EZZZNS0_50_GLOBAL__N__2680c7bb_12_PowKernel_cu_7dd49032_317024pow_tensor_tensor_kernelERNS_18TensorIteratorBaseEENKUlvE_clEvENKUlvE8_clEvEUlN3c104HalfES8_E_St5arrayIPcLm3EEEEviT0_T1_:
	.zero		936


//--------------------- .nv.constant0._ZN2at6native29vectorized_elementwise_kernelILi8EZZZNS0_50_GLOBAL__N__2680c7bb_12_PowKernel_cu_7dd49032_317024pow_tensor_tensor_kernelERNS_18TensorIteratorBaseEENKUlvE_clEvENKUlvE8_clEvEUlN3c104HalfES8_E_St5arrayIPcLm3EEEEviT0_T1_ --------------------------
	.section	.nv.constant0._ZN2at6native29vectorized_elementwise_kernelILi8EZZZNS0_50_GLOBAL__N__2680c7bb_12_PowKernel_cu_7dd49032_317024pow_tensor_tensor_kernelERNS_18TensorIteratorBaseEENKUlvE_clEvENKUlvE8_clEvEUlN3c104HalfES8_E_St5arrayIPcLm3EEEEviT0_T1_,"a",@progbits
	.sectionflags	@""
	.align	4
.nv.constant0._ZN2at6native29vectorized_elementwise_kernelILi8EZZZNS0_50_GLOBAL__N__2680c7bb_12_PowKernel_cu_7dd49032_317024pow_tensor_tensor_kernelERNS_18TensorIteratorBaseEENKUlvE_clEvENKUlvE8_clEvEUlN3c104HalfES8_E_St5arrayIPcLm3EEEEviT0_T1_:
	.zero		936


//--------------------- .nv.constant0._ZN2at6native18elementwise_kernelILi128ELi4EZNS0_15gpu_kernel_implIZNS0_50_GLOBAL__N__2680c7bb_12_PowKernel_cu_7dd49032_317022pow_scalar_tensor_implIN3c104HalfEEEvRNS_18TensorIteratorBaseET_EUlS6_E_EEvS8_RKS9_EUliE_EEviT1_ --------------------------
	.section	.nv.constant0._ZN2at6native18elementwise_kernelILi128ELi4EZNS0_15gpu_kernel_implIZNS0_50_GLOBAL__N__2680c7bb_12_PowKernel_cu_7dd49032_317022pow_scalar_tensor_implIN3c104HalfEEEvRNS_18TensorIteratorBaseET_EUlS6_E_EEvS8_RKS9_EUliE_EEviT1_,"a",@progbits
	.sectionflags	@""
	.align	4
.nv.constant0._ZN2at6native18elementwise_kernelILi128ELi4EZNS0_15gpu_kernel_implIZNS0_50_GLOBAL__N__2680c7bb_12_PowKernel_cu_7dd49032_317022pow_scalar_tensor_implIN3c104HalfEEEvRNS_18TensorIteratorBaseET_EUlS6_E_EEvS8_RKS9_EUliE_EEviT1_:
	.zero		1456


//--------------------- .nv.constant0._ZN2at6native27unrolled_elementwise_kernelIZNS0_50_GLOBAL__N__2680c7bb_12_PowKernel_cu_7dd49032_317022pow_scalar_tensor_implIN3c104HalfEEEvRNS_18TensorIteratorBaseET_EUlS5_E_St5arrayIPcLm2EELi4E23TrivialOffsetCalculatorILi1EjESE_NS0_6memory12LoadWithCastILi1EEENSF_13StoreWithCastILi1EEEEEviS8_T0_T2_T3_T4_T5_ --------------------------
	.section	.nv.constant0._ZN2at6native27unrolled_elementwise_kernelIZNS0_50_GLOBAL__N__2680c7bb_12_PowKernel_cu_7dd49032_317022pow_scalar_tensor_implIN3c104HalfEEEvRNS_18TensorIteratorBaseET_EUlS5_E_St5arrayIPcLm2EELi4E23TrivialOffsetCalculatorILi1EjESE_NS0_6memory12LoadWithCastILi1EEENSF_13StoreWithCastILi1EEEEEviS8_T0_T2_T3_T4_T5_,"a",@progbits
	.sectionflags	@""
	.align	4
.nv.constant0._ZN2at6native27unrolled_elementwise_kernelIZNS0_50_GLOBAL__N__2680c7bb_12_PowKernel_cu_7dd49032_317022pow_scalar_tensor_implIN3c104HalfEEEvRNS_18TensorIteratorBaseET_EUlS5_E_St5arrayIPcLm2EELi4E23TrivialOffsetCalculatorILi1EjESE_NS0_6memory12LoadWithCastILi1EEENSF_13StoreWithCastILi1EEEEEviS8_T0_T2_T3_T4_T5_:
	.zero		956


//--------------------- .nv.constant0._ZN2at6native18elementwise_kernelILi128ELi4EZNS0_22gpu_kernel_impl_nocastIZNS0_50_GLOBAL__N__2680c7bb_12_PowKernel_cu_7dd49032_317022pow_scalar_tensor_implIN3c104HalfEEEvRNS_18TensorIteratorBaseET_EUlS6_E_EEvS8_RKS9_EUliE_EEviT1_ --------------------------
	.section	.nv.constant0._ZN2at6native18elementwise_kernelILi128ELi4EZNS0_22gpu_kernel_impl_nocastIZNS0_50_GLOBAL__N__2680c7bb_12_PowKernel_cu_7dd49032_317022pow_scalar_tensor_implIN3c104HalfEEEvRNS_18TensorIteratorBaseET_EUlS6_E_EEvS8_RKS9_EUliE_EEviT1_,"a",@progbits
	.sectionflags	@""
	.align	4
.nv.constant0._ZN2at6native18elementwise_kernelILi128ELi4EZNS0_22gpu_kernel_impl_nocastIZNS0_50_GLOBAL__N__2680c7bb_12_PowKernel_cu_7dd49032_317022pow_scalar_tensor_implIN3c104HalfEEEvRNS_18TensorIteratorBaseET_EUlS6_E_EEvS8_RKS9_EUliE_EEviT1_:
	.zero		1448


//--------------------- .nv.constant0._ZN2at6native27unrolled_elementwise_kernelIZNS0_50_GLOBAL__N__2680c7bb_12_PowKernel_cu_7dd49032_317022pow_scalar_tensor_implIN3c104HalfEEEvRNS_18TensorIteratorBaseET_EUlS5_E_St5arrayIPcLm2EELi4E23TrivialOffsetCalculatorILi1EjESE_NS0_6memory15LoadWithoutCastENSF_16StoreWithoutCastEEEviS8_T0_T2_T3_T4_T5_ --------------------------
	.section	.nv.constant0._ZN2at6native27unrolled_elementwise_kernelIZNS0_50_GLOBAL__N__2680c7bb_12_PowKernel_cu_7dd49032_317022pow_scalar_tensor_implIN3c104HalfEEEvRNS_18TensorIteratorBaseET_EUlS5_E_St5arrayIPcLm2EELi4E23TrivialOffsetCalculatorILi1EjESE_NS0_6memory15LoadWithoutCastENSF_16StoreWithoutCastEEEviS8_T0_T2_T3_T4_T5_,"a",@progbits
	.sectionflags	@""
	.align	4
.nv.constant0._ZN2at6native27unrolled_elementwise_kernelIZNS0_50_GLOBAL__N__2680c7bb_12_PowKernel_cu_7dd49032_317022pow_scalar_tensor_implIN3c104HalfEEEvRNS_18TensorIteratorBaseET_EUlS5_E_St5arrayIPcLm2EELi4E23TrivialOffsetCalculatorILi1EjESE_NS0_6memory15LoadWithoutCastENSF_16StoreWithoutCastEEEviS8_T0_T2_T3_T4_T5_:
	.zero		940


//--------------------- .nv.constant0._ZN2at6native29vectorized_elementwise_kernelILi2EZNS0_50_GLOBAL__N__2680c7bb_12_PowKernel_cu_7dd49032_317022pow_scalar_tensor_implIN3c104HalfEEEvRNS_18TensorIteratorBaseET_EUlS5_E_St5arrayIPcLm2EEEEviT0_T1_ --------------------------
	.section	.nv.constant0._ZN2at6native29vectorized_elementwise_kernelILi2EZNS0_50_GLOBAL__N__2680c7bb_12_PowKernel_cu_7dd49032_317022pow_scalar_tensor_implIN3c104HalfEEEvRNS_18TensorIteratorBaseET_EUlS5_E_St5arrayIPcLm2EEEEviT0_T1_,"a",@progbits
	.sectionflags	@""
	.align	4
.nv.constant0._ZN2at6native29vectorized_elementwise_kernelILi2EZNS0_50_GLOBAL__N__2680c7bb_12_PowKernel_cu_7dd49032_317022pow_scalar_tensor_implIN3c104HalfEEEvRNS_18TensorIteratorBaseET_EUlS5_E_St5arrayIPcLm2EEEEviT0_T1_:
	.zero		936


//--------------------- .nv.constant0._ZN2at6native29vectorized_elementwise_kernelILi4EZNS0_50_GLOBAL__N__2680c7bb_12_PowKernel_cu_7dd49032_317022pow_scalar_tensor_implIN3c104HalfEEEvRNS_18TensorIteratorBaseET_EUlS5_E_St5arrayIPcLm2EEEEviT0_T1_ --------------------------
	.section	.nv.constant0._ZN2at6native29vectorized_elementwise_kernelILi4EZNS0_50_GLOBAL__N__2680c7bb_12_PowKernel_cu_7dd49032_317022pow_scalar_tensor_implIN3c104HalfEEEvRNS_18TensorIteratorBaseET_EUlS5_E_St5arrayIPcLm2EEEEviT0_T1_,"a",@progbits
	.sectionflags	@""
	.align	4
.nv.constant0._ZN2at6native29vectorized_elementwise_kernelILi4EZNS0_50_GLOBAL__N__2680c7bb_12_PowKernel_cu_7dd49032_317022pow_scalar_tensor_implIN3c104HalfEEEvRNS_18TensorIteratorBaseET_EUlS5_E_St5arrayIPcLm2EEEEviT0_T1_:
	.zero		936


//--------------------- .nv.constant0._ZN2at6native29vectorized_elementwise_kernelILi8EZNS0_50_GLOBAL__N__2680c7bb_12_PowKernel_cu_7dd49032_317022pow_scalar_tensor_implIN3c104HalfEEEvRNS_18TensorIteratorBaseET_EUlS5_E_St5arrayIPcLm2EEEEviT0_T1_ --------------------------
	.section	.nv.constant0._ZN2at6native29vectorized_elementwise_kernelILi8EZNS0_50_GLOBAL__N__2680c7bb_12_PowKernel_cu_7dd49032_317022pow_scalar_tensor_implIN3c104HalfEEEvRNS_18TensorIteratorBaseET_EUlS5_E_St5arrayIPcLm2EEEEviT0_T1_,"a",@progbits
	.sectionflags	@""
	.align	4
.nv.constant0._ZN2at6native29vectorized_elementwise_kernelILi8EZNS0_50_GLOBAL__N__2680c7bb_12_PowKernel_cu_7dd49032_317022pow_scalar_tensor_implIN3c104HalfEEEvRNS_18TensorIteratorBaseET_EUlS5_E_St5arrayIPcLm2EEEEviT0_T1_:
	.zero		936


//--------------------- .nv.constant0._ZN2at6native18elementwise_kernelILi128ELi4EZNS0_15gpu_kernel_implIZZZNS0_50_GLOBAL__N__2680c7bb_12_PowKernel_cu_7dd49032_317024pow_tensor_tensor_kernelERNS_18TensorIteratorBaseEENKUlvE_clEvENKUlvE7_clEvEUlN3c107complexIfEESA_E_EEvS5_RKT_EUliE_EEviT1_ --------------------------
	.section	.nv.constant0._ZN2at6native18elementwise_kernelILi128ELi4EZNS0_15gpu_kernel_implIZZZNS0_50_GLOBAL__N__2680c7bb_12_PowKernel_cu_7dd49032_317024pow_tensor_tensor_kernelERNS_18TensorIteratorBaseEENKUlvE_clEvENKUlvE7_clEvEUlN3c107complexIfEESA_E_EEvS5_RKT_EUliE_EEviT1_,"a",@progbits
	.sectionflags	@""
	.align	4
.nv.constant0._ZN2at6native18elementwise_kernelILi128ELi4EZNS0_15gpu_kernel_implIZZZNS0_50_GLOBAL__N__2680c7bb_12_PowKernel_cu_7dd49032_317024pow_tensor_tensor_kernelERNS_18TensorIteratorBaseEENKUlvE_clEvENKUlvE7_clEvEUlN3c107complexIfEESA_E_EEvS5_RKT_EUliE_EEviT1_:
	.zero		1560


//--------------------- .nv.constant0._ZN2at6native27unrolled_elementwise_kernelIZZZNS0_50_GLOBAL__N__2680c7bb_12_PowKernel_cu_7dd49032_317024pow_tensor_tensor_kernelERNS_18TensorIteratorBaseEENKUlvE_clEvENKUlvE7_clEvEUlN3c107complexIfEES9_E_St5arrayIPcLm3EELi4E23TrivialOffsetCalculatorILi2EjESE_ILi1EjENS0_6memory12LoadWithCastILi2EEENSH_13StoreWithCastILi1EEEEEviT_T0_T2_T3_T4_T5_ --------------------------
	.section	.nv.constant0._ZN2at6native27unrolled_elementwise_kernelIZZZNS0_50_GLOBAL__N__2680c7bb_12_PowKernel_cu_7dd49032_317024pow_tensor_tensor_kernelERNS_18TensorIteratorBaseEENKUlvE_clEvENKUlvE7_clEvEUlN3c107complexIfEES9_E_St5arrayIPcLm3EELi4E23TrivialOffsetCalculatorILi2EjESE_ILi1EjENS0_6memory12LoadWithCastILi2EEENSH_13StoreWithCastILi1EEEEEviT_T0_T2_T3_T4_T5_,"a",@progbits
	.sectionflags	@""
	.align	4
.nv.constant0._ZN2at6native27unrolled_elementwise_kernelIZZZNS0_50_GLOBAL__N__2680c7bb_12_PowKernel_cu_7dd49032_317024pow_tensor_tensor_kernelERNS_18TensorIteratorBaseEENKUlvE_clEvENKUlvE7_clEvEUlN3c107complexIfEES9_E_St5arrayIPcLm3EELi4E23TrivialOffsetCalculatorILi2EjESE_ILi1EjENS0_6memory12LoadWithCastILi2EEENSH_13StoreWithCastILi1EEEEEviT_T0_T2_T3_T4_T5_:
	.zero		960


//--------------------- .nv.constant0._ZN2at6native18elementwise_kernelILi128ELi2EZNS0_22gpu_kernel_impl_nocastIZZZNS0_50_GLOBAL__N__2680c7bb_12_PowKernel_cu_7dd49032_317024pow_tensor_tensor_kernelERNS_18TensorIteratorBaseEENKUlvE_clEvENKUlvE7_clEvEUlN3c107complexIfEESA_E_EEvS5_RKT_EUliE_EEviT1_ --------------------------
	.section	.nv.constant0._ZN2at6native18elementwise_kernelILi128ELi2EZNS0_22gpu_kernel_impl_nocastIZZZNS0_50_GLOBAL__N__2680c7bb_12_PowKernel_cu_7dd49032_317024pow_tensor_tensor_kernelERNS_18TensorIteratorBaseEENKUlvE_clEvENKUlvE7_clEvEUlN3c107complexIfEESA_E_EEvS5_RKT_EUliE_EEviT1_,"a",@progbits
	.sectionflags	@""
	.align	4
.nv.constant0._ZN2at6native18elementwise_kernelILi128ELi2EZNS0_22gpu_kernel_impl_nocastIZZZNS0_50_GLOBAL__N__2680c7bb_12_PowKernel_cu_7dd49032_317024pow_tensor_tensor_kernelERNS_18TensorIteratorBaseEENKUlvE_clEvENKUlvE7_clEvEUlN3c107complexIfEESA_E_EEvS5_RKT_EUliE_EEviT1_:
	.zero		1552


//--------------------- .nv.constant0._ZN2at6native27unrolled_elementwise_kernelIZZZNS0_50_GLOBAL__N__2680c7bb_12_PowKernel_cu_7dd49032_317024pow_tensor_tensor_kernelERNS_18TensorIteratorBaseEENKUlvE_clEvENKUlvE7_clEvEUlN3c107complexIfEES9_E_St5arrayIPcLm3EELi4E23TrivialOffsetCalculatorILi2EjESE_ILi1EjENS0_6memory15LoadWithoutCastENSH_16StoreWithoutCastEEEviT_T0_T2_T3_T4_T5_ --------------------------
	.section	.nv.constant0._ZN2at6native27unrolled_elementwise_kernelIZZZNS0_50_GLOBAL__N__2680c7bb_12_PowKernel_cu_7dd49032_317024pow_tensor_tensor_kernelERNS_18TensorIteratorBaseEENKUlvE_clEvENKUlvE7_clEvEUlN3c107complexIfEES9_E_St5arrayIPcLm3EELi4E23TrivialOffsetCalculatorILi2EjESE_ILi1EjENS0_6memory15LoadWithoutCastENSH_16StoreWithoutCastEEEviT_T0_T2_T3_T4_T5_,"a",@progbits
	.sectionflags	@""
	.align	4
.nv.constant0._ZN2at6native27unrolled_elementwise_kernelIZZZNS0_50_GLOBAL__N__2680c7bb_12_PowKernel_cu_7dd49032_317024pow_tensor_tensor_kernelERNS_18TensorIteratorBaseEENKUlvE_clEvENKUlvE7_clEvEUlN3c107complexIfEES9_E_St5arrayIPcLm3EELi4E23TrivialOffsetCalculatorILi2EjESE_ILi1EjENS0_6memory15LoadWithoutCastENSH_16StoreWithoutCastEEEviT_T0_T2_T3_T4_T5_:
	.zero		940


//--------------------- .nv.constant0._ZN2at6native29vectorized_elementwise_kernelILi2EZZZNS0_50_GLOBAL__N__2680c7bb_12_PowKernel_cu_7dd49032_317024pow_tensor_tensor_kernelERNS_18TensorIteratorBaseEENKUlvE_clEvENKUlvE7_clEvEUlN3c107complexIfEES9_E_St5arrayIPcLm3EEEEviT0_T1_ --------------------------
	.section	.nv.constant0._ZN2at6native29vectorized_elementwise_kernelILi2EZZZNS0_50_GLOBAL__N__2680c7bb_12_PowKernel_cu_7dd49032_317024pow_tensor_tensor_kernelERNS_18TensorIteratorBaseEENKUlvE_clEvENKUlvE7_clEvEUlN3c107complexIfEES9_E_St5arrayIPcLm3EEEEviT0_T1_,"a",@progbits
	.sectionflags	@""
	.align	4
.nv.constant0._ZN2at6native29vectorized_elementwise_kernelILi2EZZZNS0_50_GLOBAL__N__2680c7bb_12_PowKernel_cu_7dd49032_317024pow_tensor_tensor_kernelERNS_18TensorIteratorBaseEENKUlvE_clEvENKUlvE7_clEvEUlN3c107complexIfEES9_E_St5arrayIPcLm3EEEEviT0_T1_:
	.zero		936


//--------------------- .nv.constant0._ZN2at6native29vectorized_elementwise_kernelILi4EZZZNS0_50_GLOBAL__N__2680c7bb_12_PowKernel_cu_7dd49032_317024pow_tensor_tensor_kernelERNS_18TensorIteratorBaseEENKUlvE_clEvENKUlvE7_clEvEUlN3c107complexIfEES9_E_St5arrayIPcLm3EEEEviT0_T1_ --------------------------
	.section	.nv.constant0._ZN2at6native29vectorized_elementwise_kernelILi4EZZZNS0_50_GLOBAL__N__2680c7bb_12_PowKernel_cu_7dd49032_317024pow_tensor_tensor_kernelERNS_18TensorIteratorBaseEENKUlvE_clEvENKUlvE7_clEvEUlN3c107complexIfEES9_E_St5arrayIPcLm3EEEEviT0_T1_,"a",@progbits
	.sectionflags	@""
	.align	4
.nv.constant0._ZN2at6native29vectorized_elementwise_kernelILi4EZZZNS0_50_GLOBAL__N__2680c7bb_12_PowKernel_cu_7dd49032_317024pow_tensor_tensor_kernelERNS_18TensorIteratorBaseEENKUlvE_clEvENKUlvE7_clEvEUlN3c107complexIfEES9_E_St5arrayIPcLm3EEEEviT0_T1_:
	.zero		936


//--------------------- .nv.constant0._ZN2at6native29vectorized_elementwise_kernelILi8EZZZNS0_50_GLOBAL__N__2680c7bb_12_PowKernel_cu_7dd49032_317024pow_tensor_tensor_kernelERNS_18TensorIteratorBaseEENKUlvE_clEvENKUlvE7_clEvEUlN3c107complexIfEES9_E_St5arrayIPcLm3EEEEviT0_T1_ --------------------------
	.section	.nv.constant0._ZN2at6native29vectorized_elementwise_kernelILi8EZZZNS0_50_GLOBAL__N__2680c7bb_12_PowKernel_cu_7dd49032_317024pow_tensor_tensor_kernelERNS_18TensorIteratorBaseEENKUlvE_clEvENKUlvE7_clEvEUlN3c107complexIfEES9_E_St5arrayIPcLm3EEEEviT0_T1_,"a",@progbits
	.sectionflags	@""
	.align	4
.nv.constant0._ZN2at6native29vectorized_elementwise_kernelILi8EZZZNS0_50_GLOBAL__N__2680c7bb_12_PowKernel_cu_7dd49032_317024pow_tensor_tensor_kernelERNS_18TensorIteratorBaseEENKUlvE_clEvENKUlvE7_clEvEUlN3c107complexIfEES9_E_St5arrayIPcLm3EEEEviT0_T1_:
	.zero		936


//--------------------- .nv.constant0._ZN2at6native18elementwise_kernelILi128ELi4EZNS0_15gpu_kernel_implIZNS0_50_GLOBAL__N__2680c7bb_12_PowKernel_cu_7dd49032_317022pow_scalar_tensor_implIfEEvRNS_18TensorIteratorBaseEN3c107complexIT_EEEUlNS8_IfEEE_EEvS6_RKS9_EUliE_EEviT1_ --------------------------
	.section	.nv.constant0._ZN2at6native18elementwise_kernelILi128ELi4EZNS0_15gpu_kernel_implIZNS0_50_GLOBAL__N__2680c7bb_12_PowKernel_cu_7dd49032_317022pow_scalar_tensor_implIfEEvRNS_18TensorIteratorBaseEN3c107complexIT_EEEUlNS8_IfEEE_EEvS6_RKS9_EUliE_EEviT1_,"a",@progbits
	.sectionflags	@""
	.align	4
.nv.constant0._ZN2at6native18elementwise_kernelILi128ELi4EZNS0_15gpu_kernel_implIZNS0_50_GLOBAL__N__2680c7bb_12_PowKernel_cu_7dd49032_317022pow_scalar_tensor_implIfEEvRNS_18TensorIteratorBaseEN3c107complexIT_EEEUlNS8_IfEEE_EEvS6_RKS9_EUliE_EEviT1_:
	.zero		1456


//--------------------- .nv.constant0._ZN2at6native27unrolled_elementwise_kernelIZNS0_50_GLOBAL__N__2680c7bb_12_PowKernel_cu_7dd49032_317022pow_scalar_tensor_implIfEEvRNS_18TensorIteratorBaseEN3c107complexIT_EEEUlNS7_IfEEE_St5arrayIPcLm2EELi4E23TrivialOffsetCalculatorILi1EjESG_NS0_6memory12LoadWithCastILi1EEENSH_13StoreWithCastILi1EEEEEviS8_T0_T2_T3_T4_T5_ --------------------------
	.section	.nv.constant0._ZN2at6native27unrolled_elementwise_kernelIZNS0_50_GLOBAL__N__2680c7bb_12_PowKernel_cu_7dd49032_317022pow_scalar_tensor_implIfEEvRNS_18TensorIteratorBaseEN3c107complexIT_EEEUlNS7_IfEEE_St5arrayIPcLm2EELi4E23TrivialOffsetCalculatorILi1EjESG_NS0_6memory12LoadWithCastILi1EEENSH_13StoreWithCastILi1EEEEEviS8_T0_T2_T3_T4_T5_,"a",@progbits
	.sectionflags	@""
	.align	4
.nv.constant0._ZN2at6native27unrolled_elementwise_kernelIZNS0_50_GLOBAL__N__2680c7bb_12_PowKernel_cu_7dd49032_317022pow_scalar_tensor_implIfEEvRNS_18TensorIteratorBaseEN3c107complexIT_EEEUlNS7_IfEEE_St5arrayIPcLm2EELi4E23TrivialOffsetCalculatorILi1EjESG_NS0_6memory12LoadWithCastILi1EEENSH_13StoreWithCastILi1EEEEEviS8_T0_T2_T3_T4_T5_:
	.zero		956


//--------------------- .nv.constant0._ZN2at6native18elementwise_kernelILi128ELi2EZNS0_22gpu_kernel_impl_nocastIZNS0_50_GLOBAL__N__2680c7bb_12_PowKernel_cu_7dd49032_317022pow_scalar_tensor_implIfEEvRNS_18TensorIteratorBaseEN3c107complexIT_EEEUlNS8_IfEEE_EEvS6_RKS9_EUliE_EEviT1_ --------------------------
	.section	.nv.constant0._ZN2at6native18elementwise_kernelILi128ELi2EZNS0_22gpu_kernel_impl_nocastIZNS0_50_GLOBAL__N__2680c7bb_12_PowKernel_cu_7dd49032_317022pow_scalar_tensor_implIfEEvRNS_18TensorIteratorBaseEN3c107complexIT_EEEUlNS8_IfEEE_EEvS6_RKS9_EUliE_EEviT1_,"a",@progbits
	.sectionflags	@""
	.align	4
.nv.constant0._ZN2at6native18elementwise_kernelILi128ELi2EZNS0_22gpu_kernel_impl_nocastIZNS0_50_GLOBAL__N__2680c7bb_12_PowKernel_cu_7dd49032_317022pow_scalar_tensor_implIfEEvRNS_18TensorIteratorBaseEN3c107complexIT_EEEUlNS8_IfEEE_EEvS6_RKS9_EUliE_EEviT1_:
	.zero		1448


//--------------------- .nv.constant0._ZN2at6native27unrolled_elementwise_kernelIZNS0_50_GLOBAL__N__2680c7bb_12_PowKernel_cu_7dd49032_317022pow_scalar_tensor_implIfEEvRNS_18TensorIteratorBaseEN3c107complexIT_EEEUlNS7_IfEEE_St5arrayIPcLm2EELi4E23TrivialOffsetCalculatorILi1EjESG_NS0_6memory15LoadWithoutCastENSH_16StoreWithoutCastEEEviS8_T0_T2_T3_T4_T5_ --------------------------
	.section	.nv.constant0._ZN2at6native27unrolled_elementwise_kernelIZNS0_50_GLOBAL__N__2680c7bb_12_PowKernel_cu_7dd49032_317022pow_scalar_tensor_implIfEEvRNS_18TensorIteratorBaseEN3c107complexIT_EEEUlNS7_IfEEE_St5arrayIPcLm2EELi4E23TrivialOffsetCalculatorILi1EjESG_NS0_6memory15LoadWithoutCastENSH_16StoreWithoutCastEEEviS8_T0_T2_T3_T4_T5_,"a",@progbits
	.sectionflags	@""
	.align	4
.nv.constant0._ZN2at6native27unrolled_elementwise_kernelIZNS0_50_GLOBAL__N__2680c7bb_12_PowKernel_cu_7dd49032_317022pow_scalar_tensor_implIfEEvRNS_18TensorIteratorBaseEN3c107complexIT_EEEUlNS7_IfEEE_St5arrayIPcLm2EELi4E23TrivialOffsetCalculatorILi1EjESG_NS0_6memory15LoadWithoutCastENSH_16StoreWithoutCastEEEviS8_T0_T2_T3_T4_T5_:
	.zero		940


//--------------------- .nv.constant0._ZN2at6native29vectorized_elementwise_kernelILi2EZNS0_50_GLOBAL__N__2680c7bb_12_PowKernel_cu_7dd49032_317022pow_scalar_tensor_implIfEEvRNS_18TensorIteratorBaseEN3c107complexIT_EEEUlNS7_IfEEE_St5arrayIPcLm2EEEEviT0_T1_ --------------------------
	.section	.nv.constant0._ZN2at6native29vectorized_elementwise_kernelILi2EZNS0_50_GLOBAL__N__2680c7bb_12_PowKernel_cu_7dd49032_317022pow_scalar_tensor_implIfEEvRNS_18TensorIteratorBaseEN3c107complexIT_EEEUlNS7_IfEEE_St5arrayIPcLm2EEEEviT0_T1_,"a",@progbits
	.sectionflags	@""
	.align	4
.nv.constant0._ZN2at6native29vectorized_elementwise_kernelILi2EZNS0_50_GLOBAL__N__2680c7bb_12_PowKernel_cu_7dd49032_317022pow_scalar_tensor_implIfEEvRNS_18TensorIteratorBaseEN3c107complexIT_EEEUlNS7_IfEEE_St5arrayIPcLm2EEEEviT0_T1_:
	.zero		936


//--------------------- .nv.constant0._ZN2at6native29vectorized_elementwise_kernelILi4EZNS0_50_GLOBAL__N__2680c7bb_12_PowKernel_cu_7dd49032_317022pow_scalar_tensor_implIfEEvRNS_18TensorIteratorBaseEN3c107complexIT_EEEUlNS7_IfEEE_St5arrayIPcLm2EEEEviT0_T1_ --------------------------
	.section	.nv.constant0._ZN2at6native29vectorized_elementwise_kernelILi4EZNS0_50_GLOBAL__N__2680c7bb_12_PowKernel_cu_7dd49032_317022pow_scalar_tensor_implIfEEvRNS_18TensorIteratorBaseEN3c107complexIT_EEEUlNS7_IfEEE_St5arrayIPcLm2EEEEviT0_T1_,"a",@progbits
	.sectionflags	@""
	.align	4
.nv.constant0._ZN2at6native29vectorized_elementwise_kernelILi4EZNS0_50_GLOBAL__N__2680c7bb_12_PowKernel_cu_7dd49032_317022pow_scalar_tensor_implIfEEvRNS_18TensorIteratorBaseEN3c107complexIT_EEEUlNS7_IfEEE_St5arrayIPcLm2EEEEviT0_T1_:
	.zero		936


//--------------------- .nv.constant0._ZN2at6native29vectorized_elementwise_kernelILi8EZNS0_50_GLOBAL__N__2680c7bb_12_PowKernel_cu_7dd49032_317022pow_scalar_tensor_implIfEEvRNS_18TensorIteratorBaseEN3c107complexIT_EEEUlNS7_IfEEE_St5arrayIPcLm2EEEEviT0_T1_ --------------------------
	.section	.nv.constant0._ZN2at6native29vectorized_elementwise_kernelILi8EZNS0_50_GLOBAL__N__2680c7bb_12_PowKernel_cu_7dd49032_317022pow_scalar_tensor_implIfEEvRNS_18TensorIteratorBaseEN3c107complexIT_EEEUlNS7_IfEEE_St5arrayIPcLm2EEEEviT0_T1_,"a",@progbits
	.sectionflags	@""
	.align	4
.nv.constant0._ZN2at6native29vectorized_elementwise_kernelILi8EZNS0_50_GLOBAL__N__2680c7bb_12_PowKernel_cu_7dd49032_317022pow_scalar_tensor_implIfEEvRNS_18TensorIteratorBaseEN3c107complexIT_EEEUlNS7_IfEEE_St5arrayIPcLm2EEEEviT0_T1_:
	.zero		936


//--------------------- .nv.constant0._ZN2at6native18elementwise_kernelILi128ELi4EZNS0_15gpu_kernel_implIZZZNS0_50_GLOBAL__N__2680c7bb_12_PowKernel_cu_7dd49032_317024pow_tensor_tensor_kernelERNS_18TensorIteratorBaseEENKUlvE_clEvENKUlvE6_clEvEUlN3c107complexIdEESA_E_EEvS5_RKT_EUliE_EEviT1_ --------------------------
	.section	.nv.constant0._ZN2at6native18elementwise_kernelILi128ELi4EZNS0_15gpu_kernel_implIZZZNS0_50_GLOBAL__N__2680c7bb_12_PowKernel_cu_7dd49032_317024pow_tensor_tensor_kernelERNS_18TensorIteratorBaseEENKUlvE_clEvENKUlvE6_clEvEUlN3c107complexIdEESA_E_EEvS5_RKT_EUliE_EEviT1_,"a",@progbits
	.sectionflags	@""
	.align	4
.nv.constant0._ZN2at6native18elementwise_kernelILi128ELi4EZNS0_15gpu_kernel_implIZZZNS0_50_GLOBAL__N__2680c7bb_12_PowKernel_cu_7dd49032_317024pow_tensor_tensor_kernelERNS_18TensorIteratorBaseEENKUlvE_clEvENKUlvE6_clEvEUlN3c107complexIdEESA_E_EEvS5_RKT_EUliE_EEviT1_:
	.zero		1560


//--------------------- .nv.constant0._ZN2at6native27unrolled_elementwise_kernelIZZZNS0_50_GLOBAL__N__2680c7bb_12_PowKernel_cu_7dd49032_317024pow_tensor_tensor_kernelERNS_18TensorIteratorBaseEENKUlvE_clEvENKUlvE6_clEvEUlN3c107complexIdEES9_E_St5arrayIPcLm3EELi4E23TrivialOffsetCalculatorILi2EjESE_ILi1EjENS0_6memory12LoadWithCastILi2EEENSH_13StoreWithCastILi1EEEEEviT_T0_T2_T3_T4_T5_ --------------------------
	.section	.nv.constant0._ZN2at6native27unrolled_elementwise_kernelIZZZNS0_50_GLOBAL__N__2680c7bb_12_PowKernel_cu_7dd49032_317024pow_tensor_tensor_kernelERNS_18TensorIteratorBaseEENKUlvE_clEvENKUlvE6_clEvEUlN3c107complexIdEES9_E_St5arrayIPcLm3EELi4E23TrivialOffsetCalculatorILi2EjESE_ILi1EjENS0_6memory12LoadWithCastILi2EEENSH_13StoreWithCastILi1EEEEEviT_T0_T2_T3_T4_T5_,"a",@progbits
	.sectionflags	@""
	.align	4
.nv.constant0._ZN2at6native27unrolled_elementwise_kernelIZZZNS0_50_GLOBAL__N__2680c7bb_12_PowKernel_cu_7dd49032_317024pow_tensor_tensor_kernelERNS_18TensorIteratorBaseEENKUlvE_clEvENKUlvE6_clEvEUlN3c107complexIdEES9_E_St5arrayIPcLm3EELi4E23TrivialOffsetCalculatorILi2EjESE_ILi1EjENS0_6memory12LoadWithCastILi2EEENSH_13StoreWithCastILi1EEEEEviT_T0_T2_T3_T4_T5_:
	.zero		960


//--------------------- .nv.constant0._ZN2at6native18elementwise_kernelILi128ELi2EZNS0_22gpu_kernel_impl_nocastIZZZNS0_50_GLOBAL__N__2680c7bb_12_PowKernel_cu_7dd49032_317024pow_tensor_tensor_kernelERNS_18TensorIteratorBaseEENKUlvE_clEvENKUlvE6_clEvEUlN3c107complexIdEESA_E_EEvS5_RKT_EUliE_EEviT1_ --------------------------
	.section	.nv.constant0._ZN2at6native18elementwise_kernelILi128ELi2EZNS0_22gpu_kernel_impl_nocastIZZZNS0_50_GLOBAL__N__2680c7bb_12_PowKernel_cu_7dd49032_317024pow_tensor_tensor_kernelERNS_18TensorIteratorBaseEENKUlvE_clEvENKUlvE6_clEvEUlN3c107complexIdEESA_E_EEvS5_RKT_EUliE_EEviT1_,"a",@progbits
	.sectionflags	@""
	.align	4
.nv.constant0._ZN2at6native18elementwise_kernelILi128ELi2EZNS0_22gpu_kernel_impl_nocastIZZZNS0_50_GLOBAL__N__2680c7bb_12_PowKernel_cu_7dd49032_317024pow_tensor_tensor_kernelERNS_18TensorIteratorBaseEENKUlvE_clEvENKUlvE6_clEvEUlN3c107complexIdEESA_E_EEvS5_RKT_EUliE_EEviT1_:
	.zero		1552


//--------------------- .nv.constant0._ZN2at6native27unrolled_elementwise_kernelIZZZNS0_50_GLOBAL__N__2680c7bb_12_PowKernel_cu_7dd49032_317024pow_tensor_tensor_kernelERNS_18TensorIteratorBaseEENKUlvE_clEvENKUlvE6_clEvEUlN3c107complexIdEES9_E_St5arrayIPcLm3EELi4E23TrivialOffsetCalculatorILi2EjESE_ILi1EjENS0_6memory15LoadWithoutCastENSH_16StoreWithoutCastEEEviT_T0_T2_T3_T4_T5_ --------------------------
	.section	.nv.constant0._ZN2at6native27unrolled_elementwise_kernelIZZZNS0_50_GLOBAL__N__2680c7bb_12_PowKernel_cu_7dd49032_317024pow_tensor_tensor_kernelERNS_18TensorIteratorBaseEENKUlvE_clEvENKUlvE6_clEvEUlN3c107complexIdEES9_E_St5arrayIPcLm3EELi4E23TrivialOffsetCalculatorILi2EjESE_ILi1EjENS0_6memory15LoadWithoutCastENSH_16StoreWithoutCastEEEviT_T0_T2_T3_T4_T5_,"a",@progbits
	.sectionflags	@""
	.align	4
.nv.constant0._ZN2at6native27unrolled_elementwise_kernelIZZZNS0_50_GLOBAL__N__2680c7bb_12_PowKernel_cu_7dd49032_317024pow_tensor_tensor_kernelERNS_18TensorIteratorBaseEENKUlvE_clEvENKUlvE6_clEvEUlN3c107complexIdEES9_E_St5arrayIPcLm3EELi4E23TrivialOffsetCalculatorILi2EjESE_ILi1EjENS0_6memory15LoadWithoutCastENSH_16StoreWithoutCastEEEviT_T0_T2_T3_T4_T5_:
	.zero		940


//--------------------- .nv.constant0._ZN2at6native29vectorized_elementwise_kernelILi2EZZZNS0_50_GLOBAL__N__2680c7bb_12_PowKernel_cu_7dd49032_317024pow_tensor_tensor_kernelERNS_18TensorIteratorBaseEENKUlvE_clEvENKUlvE6_clEvEUlN3c107complexIdEES9_E_St5arrayIPcLm3EEEEviT0_T1_ --------------------------
	.section	.nv.constant0._ZN2at6native29vectorized_elementwise_kernelILi2EZZZNS0_50_GLOBAL__N__2680c7bb_12_PowKernel_cu_7dd49032_317024pow_tensor_tensor_kernelERNS_18TensorIteratorBaseEENKUlvE_clEvENKUlvE6_clEvEUlN3c107complexIdEES9_E_St5arrayIPcLm3EEEEviT0_T1_,"a",@progbits
	.sectionflags	@""
	.align	4
.nv.constant0._ZN2at6native29vectorized_elementwise_kernelILi2EZZZNS0_50_GLOBAL__N__2680c7bb_12_PowKernel_cu_7dd49032_317024pow_tensor_tensor_kernelERNS_18TensorIteratorBaseEENKUlvE_clEvENKUlvE6_clEvEUlN3c107complexIdEES9_E_St5arrayIPcLm3EEEEviT0_T1_:
	.zero		936


//--------------------- .nv.constant0._ZN2at6native29vectorized_elementwise_kernelILi4EZZZNS0_50_GLOBAL__N__2680c7bb_12_PowKernel_cu_7dd49032_317024pow_tensor_tensor_kernelERNS_18TensorIteratorBaseEENKUlvE_clEvENKUlvE6_clEvEUlN3c107complexIdEES9_E_St5arrayIPcLm3EEEEviT0_T1_ --------------------------
	.section	.nv.constant0._ZN2at6native29vectorized_elementwise_kernelILi4EZZZNS0_50_GLOBAL__N__2680c7bb_12_PowKernel_cu_7dd49032_317024pow_tensor_tensor_kernelERNS_18TensorIteratorBaseEENKUlvE_clEvENKUlvE6_clEvEUlN3c107complexIdEES9_E_St5arrayIPcLm3EEEEviT0_T1_,"a",@progbits
	.sectionflags	@""
	.align	4
.nv.constant0._ZN2at6native29vectorized_elementwise_kernelILi4EZZZNS0_50_GLOBAL__N__2680c7bb_12_PowKernel_cu_7dd49032_317024pow_tensor_tensor_kernelERNS_18TensorIteratorBaseEENKUlvE_clEvENKUlvE6_clEvEUlN3c107complexIdEES9_E_St5arrayIPcLm3EEEEviT0_T1_:
	.zero		936


//--------------------- .nv.constant0._ZN2at6native29vectorized_elementwise_kernelILi8EZZZNS0_50_GLOBAL__N__2680c7bb_12_PowKernel_cu_7dd49032_317024pow_tensor_tensor_kernelERNS_18TensorIteratorBaseEENKUlvE_clEvENKUlvE6_clEvEUlN3c107complexIdEES9_E_St5arrayIPcLm3EEEEviT0_T1_ --------------------------
	.section	.nv.constant0._ZN2at6native29vectorized_elementwise_kernelILi8EZZZNS0_50_GLOBAL__N__2680c7bb_12_PowKernel_cu_7dd49032_317024pow_tensor_tensor_kernelERNS_18TensorIteratorBaseEENKUlvE_clEvENKUlvE6_clEvEUlN3c107complexIdEES9_E_St5arrayIPcLm3EEEEviT0_T1_,"a",@progbits
	.sectionflags	@""
	.align	4
.nv.constant0._ZN2at6native29vectorized_elementwise_kernelILi8EZZZNS0_50_GLOBAL__N__2680c7bb_12_PowKernel_cu_7dd49032_317024pow_tensor_tensor_kernelERNS_18TensorIteratorBaseEENKUlvE_clEvENKUlvE6_clEvEUlN3c107complexIdEES9_E_St5arrayIPcLm3EEEEviT0_T1_:
	.zero		936


//--------------------- .nv.constant0._ZN2at6native18elementwise_kernelILi128ELi4EZNS0_15gpu_kernel_implIZNS0_50_GLOBAL__N__2680c7bb_12_PowKernel_cu_7dd49032_317022pow_scalar_tensor_implIdEEvRNS_18TensorIteratorBaseEN3c107complexIT_EEEUlNS8_IdEEE_EEvS6_RKS9_EUliE_EEviT1_ --------------------------
	.section	.nv.constant0._ZN2at6native18elementwise_kernelILi128ELi4EZNS0_15gpu_kernel_implIZNS0_50_GLOBAL__N__2680c7bb_12_PowKernel_cu_7dd49032_317022pow_scalar_tensor_implIdEEvRNS_18TensorIteratorBaseEN3c107complexIT_EEEUlNS8_IdEEE_EEvS6_RKS9_EUliE_EEviT1_,"a",@progbits
	.sectionflags	@""
	.align	4
.nv.constant0._ZN2at6native18elementwise_kernelILi128ELi4EZNS0_15gpu_kernel_implIZNS0_50_GLOBAL__N__2680c7bb_12_PowKernel_cu_7dd49032_317022pow_scalar_tensor_implIdEEvRNS_18TensorIteratorBaseEN3c107complexIT_EEEUlNS8_IdEEE_EEvS6_RKS9_EUliE_EEviT1_:
	.zero		1488


//--------------------- .nv.constant0._ZN2at6native27unrolled_elementwise_kernelIZNS0_50_GLOBAL__N__2680c7bb_12_PowKernel_cu_7dd49032_317022pow_scalar_tensor_implIdEEvRNS_18TensorIteratorBaseEN3c107complexIT_EEEUlNS7_IdEEE_St5arrayIPcLm2EELi4E23TrivialOffsetCalculatorILi1EjESG_NS0_6memory12LoadWithCastILi1EEENSH_13StoreWithCastILi1EEEEEviS8_T0_T2_T3_T4_T5_ --------------------------
	.section	.nv.constant0._ZN2at6native27unrolled_elementwise_kernelIZNS0_50_GLOBAL__N__2680c7bb_12_PowKernel_cu_7dd49032_317022pow_scalar_tensor_implIdEEvRNS_18TensorIteratorBaseEN3c107complexIT_EEEUlNS7_IdEEE_St5arrayIPcLm2EELi4E23TrivialOffsetCalculatorILi1EjESG_NS0_6memory12LoadWithCastILi1EEENSH_13StoreWithCastILi1EEEEEviS8_T0_T2_T3_T4_T5_,"a",@progbits
	.sectionflags	@""
	.align	4
.nv.constant0._ZN2at6native27unrolled_elementwise_kernelIZNS0_50_GLOBAL__N__2680c7bb_12_PowKernel_cu_7dd49032_317022pow_scalar_tensor_implIdEEvRNS_18TensorIteratorBaseEN3c107complexIT_EEEUlNS7_IdEEE_St5arrayIPcLm2EELi4E23TrivialOffsetCalculatorILi1EjESG_NS0_6memory12LoadWithCastILi1EEENSH_13StoreWithCastILi1EEEEEviS8_T0_T2_T3_T4_T5_:
	.zero		980


//--------------------- .nv.constant0._ZN2at6native18elementwise_kernelILi128ELi2EZNS0_22gpu_kernel_impl_nocastIZNS0_50_GLOBAL__N__2680c7bb_12_PowKernel_cu_7dd49032_317022pow_scalar_tensor_implIdEEvRNS_18TensorIteratorBaseEN3c107complexIT_EEEUlNS8_IdEEE_EEvS6_RKS9_EUliE_EEviT1_ --------------------------
	.section	.nv.constant0._ZN2at6native18elementwise_kernelILi128ELi2EZNS0_22gpu_kernel_impl_nocastIZNS0_50_GLOBAL__N__2680c7bb_12_PowKernel_cu_7dd49032_317022pow_scalar_tensor_implIdEEvRNS_18TensorIteratorBaseEN3c107complexIT_EEEUlNS8_IdEEE_EEvS6_RKS9_EUliE_EEviT1_,"a",@progbits
	.sectionflags	@""
	.align	4
.nv.constant0._ZN2at6native18elementwise_kernelILi128ELi2EZNS0_22gpu_kernel_impl_nocastIZNS0_50_GLOBAL__N__2680c7bb_12_PowKernel_cu_7dd49032_317022pow_scalar_tensor_implIdEEvRNS_18TensorIteratorBaseEN3c107complexIT_EEEUlNS8_IdEEE_EEvS6_RKS9_EUliE_EEviT1_:
	.zero		1488


//--------------------- .nv.constant0._ZN2at6native27unrolled_elementwise_kernelIZNS0_50_GLOBAL__N__2680c7bb_12_PowKernel_cu_7dd49032_317022pow_scalar_tensor_implIdEEvRNS_18TensorIteratorBaseEN3c107complexIT_EEEUlNS7_IdEEE_St5arrayIPcLm2EELi4E23TrivialOffsetCalculatorILi1EjESG_NS0_6memory15LoadWithoutCastENSH_16StoreWithoutCastEEEviS8_T0_T2_T3_T4_T5_ --------------------------
	.section	.nv.constant0._ZN2at6native27unrolled_elementwise_kernelIZNS0_50_GLOBAL__N__2680c7bb_12_PowKernel_cu_7dd49032_317022pow_scalar_tensor_implIdEEvRNS_18TensorIteratorBaseEN3c107complexIT_EEEUlNS7_IdEEE_St5arrayIPcLm2EELi4E23TrivialOffsetCalculatorILi1EjESG_NS0_6memory15LoadWithoutCastENSH_16StoreWithoutCastEEEviS8_T0_T2_T3_T4_T5_,"a",@progbits
	.sectionflags	@""
	.align	4
.nv.constant0._ZN2at6native27unrolled_elementwise_kernelIZNS0_50_GLOBAL__N__2680c7bb_12_PowKernel_cu_7dd49032_317022pow_scalar_tensor_implIdEEvRNS_18TensorIteratorBaseEN3c107complexIT_EEEUlNS7_IdEEE_St5arrayIPcLm2EELi4E23TrivialOffsetCalculatorILi1EjESG_NS0_6memory15LoadWithoutCastENSH_16StoreWithoutCastEEEviS8_T0_T2_T3_T4_T5_:
	.zero		964


//--------------------- .nv.constant0._ZN2at6native29vectorized_elementwise_kernelILi2EZNS0_50_GLOBAL__N__2680c7bb_12_PowKernel_cu_7dd49032_317022pow_scalar_tensor_implIdEEvRNS_18TensorIteratorBaseEN3c107complexIT_EEEUlNS7_IdEEE_St5arrayIPcLm2EEEEviT0_T1_ --------------------------
	.section	.nv.constant0._ZN2at6native29vectorized_elementwise_kernelILi2EZNS0_50_GLOBAL__N__2680c7bb_12_PowKernel_cu_7dd49032_317022pow_scalar_tensor_implIdEEvRNS_18TensorIteratorBaseEN3c107complexIT_EEEUlNS7_IdEEE_St5arrayIPcLm2EEEEviT0_T1_,"a",@progbits
	.sectionflags	@""
	.align	4
.nv.constant0._ZN2at6native29vectorized_elementwise_kernelILi2EZNS0_50_GLOBAL__N__2680c7bb_12_PowKernel_cu_7dd49032_317022pow_scalar_tensor_implIdEEvRNS_18TensorIteratorBaseEN3c107complexIT_EEEUlNS7_IdEEE_St5arrayIPcLm2EEEEviT0_T1_:
	.zero		960


//--------------------- .nv.constant0._ZN2at6native29vectorized_elementwise_kernelILi4EZNS0_50_GLOBAL__N__2680c7bb_12_PowKernel_cu_7dd49032_317022pow_scalar_tensor_implIdEEvRNS_18TensorIteratorBaseEN3c107complexIT_EEEUlNS7_IdEEE_St5arrayIPcLm2EEEEviT0_T1_ --------------------------
	.section	.nv.constant0._ZN2at6native29vectorized_elementwise_kernelILi4EZNS0_50_GLOBAL__N__2680c7bb_12_PowKernel_cu_7dd49032_317022pow_scalar_tensor_implIdEEvRNS_18TensorIteratorBaseEN3c107complexIT_EEEUlNS7_IdEEE_St5arrayIPcLm2EEEEviT0_T1_,"a",@progbits
	.sectionflags	@""
	.align	4
.nv.constant0._ZN2at6native29vectorized_elementwise_kernelILi4EZNS0_50_GLOBAL__N__2680c7bb_12_PowKernel_cu_7dd49032_317022pow_scalar_tensor_implIdEEvRNS_18TensorIteratorBaseEN3c107complexIT_EEEUlNS7_IdEEE_St5arrayIPcLm2EEEEviT0_T1_:
	.zero		960


//--------------------- .nv.constant0._ZN2at6native29vectorized_elementwise_kernelILi8EZNS0_50_GLOBAL__N__2680c7bb_12_PowKernel_cu_7dd49032_317022pow_scalar_tensor_implIdEEvRNS_18TensorIteratorBaseEN3c107complexIT_EEEUlNS7_IdEEE_St5arrayIPcLm2EEEEviT0_T1_ --------------------------
	.section	.nv.constant0._ZN2at6native29vectorized_elementwise_kernelILi8EZNS0_50_GLOBAL__N__2680c7bb_12_PowKernel_cu_7dd49032_317022pow_scalar_tensor_implIdEEvRNS_18TensorIteratorBaseEN3c107complexIT_EEEUlNS7_IdEEE_St5arrayIPcLm2EEEEviT0_T1_,"a",@progbits
	.sectionflags	@""
	.align	4
.nv.constant0._ZN2at6native29vectorized_elementwise_kernelILi8EZNS0_50_GLOBAL__N__2680c7bb_12_PowKernel_cu_7dd49032_317022pow_scalar_tensor_implIdEEvRNS_18TensorIteratorBaseEN3c107complexIT_EEEUlNS7_IdEEE_St5arrayIPcLm2EEEEviT0_T1_:
	.zero		960


//--------------------- .nv.constant0._ZN2at6native18elementwise_kernelILi128ELi4EZNS0_15gpu_kernel_implIZZZNS0_50_GLOBAL__N__2680c7bb_12_PowKernel_cu_7dd49032_317024pow_tensor_tensor_kernelERNS_18TensorIteratorBaseEENKUlvE_clEvENKUlvE5_clEvEUlffE_EEvS5_RKT_EUliE_EEviT1_ --------------------------
	.section	.nv.constant0._ZN2at6native18elementwise_kernelILi128ELi4EZNS0_15gpu_kernel_implIZZZNS0_50_GLOBAL__N__2680c7bb_12_PowKernel_cu_7dd49032_317024pow_tensor_tensor_kernelERNS_18TensorIteratorBaseEENKUlvE_clEvENKUlvE5_clEvEUlffE_EEvS5_RKT_EUliE_EEviT1_,"a",@progbits
	.sectionflags	@""
	.align	4
.nv.constant0._ZN2at6native18elementwise_kernelILi128ELi4EZNS0_15gpu_kernel_implIZZZNS0_50_GLOBAL__N__2680c7bb_12_PowKernel_cu_7dd49032_317024pow_tensor_tensor_kernelERNS_18TensorIteratorBaseEENKUlvE_clEvENKUlvE5_clEvEUlffE_EEvS5_RKT_EUliE_EEviT1_:
	.zero		1560


//--------------------- .nv.constant0._ZN2at6native27unrolled_elementwise_kernelIZZZNS0_50_GLOBAL__N__2680c7bb_12_PowKernel_cu_7dd49032_317024pow_tensor_tensor_kernelERNS_18TensorIteratorBaseEENKUlvE_clEvENKUlvE5_clEvEUlffE_St5arrayIPcLm3EELi4E23TrivialOffsetCalculatorILi2EjESB_ILi1EjENS0_6memory12LoadWithCastILi2EEENSE_13StoreWithCastILi1EEEEEviT_T0_T2_T3_T4_T5_ --------------------------
	.section	.nv.constant0._ZN2at6native27unrolled_elementwise_kernelIZZZNS0_50_GLOBAL__N__2680c7bb_12_PowKernel_cu_7dd49032_317024pow_tensor_tensor_kernelERNS_18TensorIteratorBaseEENKUlvE_clEvENKUlvE5_clEvEUlffE_St5arrayIPcLm3EELi4E23TrivialOffsetCalculatorILi2EjESB_ILi1EjENS0_6memory12LoadWithCastILi2EEENSE_13StoreWithCastILi1EEEEEviT_T0_T2_T3_T4_T5_,"a",@progbits
	.sectionflags	@""
	.align	4
.nv.constant0._ZN2at6native27unrolled_elementwise_kernelIZZZNS0_50_GLOBAL__N__2680c7bb_12_PowKernel_cu_7dd49032_317024pow_tensor_tensor_kernelERNS_18TensorIteratorBaseEENKUlvE_clEvENKUlvE5_clEvEUlffE_St5arrayIPcLm3EELi4E23TrivialOffsetCalculatorILi2EjESB_ILi1EjENS0_6memory12LoadWithCastILi2EEENSE_13StoreWithCastILi1EEEEEviT_T0_T2_T3_T4_T5_:
	.zero		960


//--------------------- .nv.constant0._ZN2at6native18elementwise_kernelILi128ELi2EZNS0_22gpu_kernel_impl_nocastIZZZNS0_50_GLOBAL__N__2680c7bb_12_PowKernel_cu_7dd49032_317024pow_tensor_tensor_kernelERNS_18TensorIteratorBaseEENKUlvE_clEvENKUlvE5_clEvEUlffE_EEvS5_RKT_EUliE_EEviT1_ --------------------------
	.section	.nv.constant0._ZN2at6native18elementwise_kernelILi128ELi2EZNS0_22gpu_kernel_impl_nocastIZZZNS0_50_GLOBAL__N__2680c7bb_12_PowKernel_cu_7dd49032_317024pow_tensor_tensor_kernelERNS_18TensorIteratorBaseEENKUlvE_clEvENKUlvE5_clEvEUlffE_EEvS5_RKT_EUliE_EEviT1_,"a",@progbits
	.sectionflags	@""
	.align	4
.nv.constant0._ZN2at6native18elementwise_kernelILi128ELi2EZNS0_22gpu_kernel_impl_nocastIZZZNS0_50_GLOBAL__N__2680c7bb_12_PowKernel_cu_7dd49032_317024pow_tensor_tensor_kernelERNS_18TensorIteratorBaseEENKUlvE_clEvENKUlvE5_clEvEUlffE_EEvS5_RKT_EUliE_EEviT1_:
	.zero		1552


//--------------------- .nv.constant0._ZN2at6native27unrolled_elementwise_kernelIZZZNS0_50_GLOBAL__N__2680c7bb_12_PowKernel_cu_7dd49032_317024pow_tensor_tensor_kernelERNS_18TensorIteratorBaseEENKUlvE_clEvENKUlvE5_clEvEUlffE_St5arrayIPcLm3EELi4E23TrivialOffsetCalculatorILi2EjESB_ILi1EjENS0_6memory15LoadWithoutCastENSE_16StoreWithoutCastEEEviT_T0_T2_T3_T4_T5_ --------------------------
	.section	.nv.constant0._ZN2at6native27unrolled_elementwise_kernelIZZZNS0_50_GLOBAL__N__2680c7bb_12_PowKernel_cu_7dd49032_317024pow_tensor_tensor_kernelERNS_18TensorIteratorBaseEENKUlvE_clEvENKUlvE5_clEvEUlffE_St5arrayIPcLm3EELi4E23TrivialOffsetCalculatorILi2EjESB_ILi1EjENS0_6memory15LoadWithoutCastENSE_16StoreWithoutCastEEEviT_T0_T2_T3_T4_T5_,"a",@progbits
	.sectionflags	@""
	.align	4
.nv.constant0._ZN2at6native27unrolled_elementwise_kernelIZZZNS0_50_GLOBAL__N__2680c7bb_12_PowKernel_cu_7dd49032_317024pow_tensor_tensor_kernelERNS_18TensorIteratorBaseEENKUlvE_clEvENKUlvE5_clEvEUlffE_St5arrayIPcLm3EELi4E23TrivialOffsetCalculatorILi2EjESB_ILi1EjENS0_6memory15LoadWithoutCastENSE_16StoreWithoutCastEEEviT_T0_T2_T3_T4_T5_:
	.zero		940


//--------------------- .nv.constant0._ZN2at6native29vectorized_elementwise_kernelILi2EZZZNS0_50_GLOBAL__N__2680c7bb_12_PowKernel_cu_7dd49032_317024pow_tensor_tensor_kernelERNS_18TensorIteratorBaseEENKUlvE_clEvENKUlvE5_clEvEUlffE_St5arrayIPcLm3EEEEviT0_T1_ --------------------------
	.section	.nv.constant0._ZN2at6native29vectorized_elementwise_kernelILi2EZZZNS0_50_GLOBAL__N__2680c7bb_12_PowKernel_cu_7dd49032_317024pow_tensor_tensor_kernelERNS_18TensorIteratorBaseEENKUlvE_clEvENKUlvE5_clEvEUlffE_St5arrayIPcLm3EEEEviT0_T1_,"a",@progbits
	.sectionflags	@""
	.align	4
.nv.constant0._ZN2at6native29vectorized_elementwise_kernelILi2EZZZNS0_50_GLOBAL__N__2680c7bb_12_PowKernel_cu_7dd49032_317024pow_tensor_tensor_kernelERNS_18TensorIteratorBaseEENKUlvE_clEvENKUlvE5_clEvEUlffE_St5arrayIPcLm3EEEEviT0_T1_:
	.zero		936


//--------------------- .nv.constant0._ZN2at6native29vectorized_elementwise_kernelILi4EZZZNS0_50_GLOBAL__N__2680c7bb_12_PowKernel_cu_7dd49032_317024pow_tensor_tensor_kernelERNS_18TensorIteratorBaseEENKUlvE_clEvENKUlvE5_clEvEUlffE_St5arrayIPcLm3EEEEviT0_T1_ --------------------------
	.section	.nv.constant0._ZN2at6native29vectorized_elementwise_kernelILi4EZZZNS0_50_GLOBAL__N__2680c7bb_12_PowKernel_cu_7dd49032_317024pow_tensor_tensor_kernelERNS_18TensorIteratorBaseEENKUlvE_clEvENKUlvE5_clEvEUlffE_St5arrayIPcLm3EEEEviT0_T1_,"a",@progbits
	.sectionflags	@""
	.align	4
.nv.constant0._ZN2at6native29vectorized_elementwise_kernelILi4EZZZNS0_50_GLOBAL__N__2680c7bb_12_PowKernel_cu_7dd49032_317024pow_tensor_tensor_kernelERNS_18TensorIteratorBaseEENKUlvE_clEvENKUlvE5_clEvEUlffE_St5arrayIPcLm3EEEEviT0_T1_:
	.zero		936


//--------------------- .nv.constant0._ZN2at6native29vectorized_elementwise_kernelILi8EZZZNS0_50_GLOBAL__N__2680c7bb_12_PowKernel_cu_7dd49032_317024pow_tensor_tensor_kernelERNS_18TensorIteratorBaseEENKUlvE_clEvENKUlvE5_clEvEUlffE_St5arrayIPcLm3EEEEviT0_T1_ --------------------------
	.section	.nv.constant0._ZN2at6native29vectorized_elementwise_kernelILi8EZZZNS0_50_GLOBAL__N__2680c7bb_12_PowKernel_cu_7dd49032_317024pow_tensor_tensor_kernelERNS_18TensorIteratorBaseEENKUlvE_clEvENKUlvE5_clEvEUlffE_St5arrayIPcLm3EEEEviT0_T1_,"a",@progbits
	.sectionflags	@""
	.align	4
.nv.constant0._ZN2at6native29vectorized_elementwise_kernelILi8EZZZNS0_50_GLOBAL__N__2680c7bb_12_PowKernel_cu_7dd49032_317024pow_tensor_tensor_kernelERNS_18TensorIteratorBaseEENKUlvE_clEvENKUlvE5_clEvEUlffE_St5arrayIPcLm3EEEEviT0_T1_:
	.zero		936


//--------------------- .nv.constant0._ZN2at6native18elementwise_kernelILi128ELi4EZNS0_15gpu_kernel_implIZNS0_50_GLOBAL__N__2680c7bb_12_PowKernel_cu_7dd49032_317022pow_scalar_tensor_implIfEEvRNS_18TensorIteratorBaseET_EUlfE_EEvS6_RKS7_EUliE_EEviT1_ --------------------------
	.section	.nv.constant0._ZN2at6native18elementwise_kernelILi128ELi4EZNS0_15gpu_kernel_implIZNS0_50_GLOBAL__N__2680c7bb_12_PowKernel_cu_7dd49032_317022pow_scalar_tensor_implIfEEvRNS_18TensorIteratorBaseET_EUlfE_EEvS6_RKS7_EUliE_EEviT1_,"a",@progbits
	.sectionflags	@""
	.align	4
.nv.constant0._ZN2at6native18elementwise_kernelILi128ELi4EZNS0_15gpu_kernel_implIZNS0_50_GLOBAL__N__2680c7bb_12_PowKernel_cu_7dd49032_317022pow_scalar_tensor_implIfEEvRNS_18TensorIteratorBaseET_EUlfE_EEvS6_RKS7_EUliE_EEviT1_:
	.zero		1456


//--------------------- .nv.constant0._ZN2at6native27unrolled_elementwise_kernelIZNS0_50_GLOBAL__N__2680c7bb_12_PowKernel_cu_7dd49032_317022pow_scalar_tensor_implIfEEvRNS_18TensorIteratorBaseET_EUlfE_St5arrayIPcLm2EELi4E23TrivialOffsetCalculatorILi1EjESC_NS0_6memory12LoadWithCastILi1EEENSD_13StoreWithCastILi1EEEEEviS6_T0_T2_T3_T4_T5_ --------------------------
	.section	.nv.constant0._ZN2at6native27unrolled_elementwise_kernelIZNS0_50_GLOBAL__N__2680c7bb_12_PowKernel_cu_7dd49032_317022pow_scalar_tensor_implIfEEvRNS_18TensorIteratorBaseET_EUlfE_St5arrayIPcLm2EELi4E23TrivialOffsetCalculatorILi1EjESC_NS0_6memory12LoadWithCastILi1EEENSD_13StoreWithCastILi1EEEEEviS6_T0_T2_T3_T4_T5_,"a",@progbits
	.sectionflags	@""
	.align	4
.nv.constant0._ZN2at6native27unrolled_elementwise_kernelIZNS0_50_GLOBAL__N__2680c7bb_12_PowKernel_cu_7dd49032_317022pow_scalar_tensor_implIfEEvRNS_18TensorIteratorBaseET_EUlfE_St5arrayIPcLm2EELi4E23TrivialOffsetCalculatorILi1EjESC_NS0_6memory12LoadWithCastILi1EEENSD_13StoreWithCastILi1EEEEEviS6_T0_T2_T3_T4_T5_:
	.zero		956


//--------------------- .nv.constant0._ZN2at6native18elementwise_kernelILi128ELi2EZNS0_22gpu_kernel_impl_nocastIZNS0_50_GLOBAL__N__2680c7bb_12_PowKernel_cu_7dd49032_317022pow_scalar_tensor_implIfEEvRNS_18TensorIteratorBaseET_EUlfE_EEvS6_RKS7_EUliE_EEviT1_ --------------------------
	.section	.nv.constant0._ZN2at6native18elementwise_kernelILi128ELi2EZNS0_22gpu_kernel_impl_nocastIZNS0_50_GLOBAL__N__2680c7bb_12_PowKernel_cu_7dd49032_317022pow_scalar_tensor_implIfEEvRNS_18TensorIteratorBaseET_EUlfE_EEvS6_RKS7_EUliE_EEviT1_,"a",@progbits
	.sectionflags	@""
	.align	4
.nv.constant0._ZN2at6native18elementwise_kernelILi128ELi2EZNS0_22gpu_kernel_impl_nocastIZNS0_50_GLOBAL__N__2680c7bb_12_PowKernel_cu_7dd49032_317022pow_scalar_tensor_implIfEEvRNS_18TensorIteratorBaseET_EUlfE_EEvS6_RKS7_EUliE_EEviT1_:
	.zero		1448


//--------------------- .nv.constant0._ZN2at6native27unrolled_elementwise_kernelIZNS0_50_GLOBAL__N__2680c7bb_12_PowKernel_cu_7dd49032_317022pow_scalar_tensor_implIfEEvRNS_18TensorIteratorBaseET_EUlfE_St5arrayIPcLm2EELi4E23TrivialOffsetCalculatorILi1EjESC_NS0_6memory15LoadWithoutCastENSD_16StoreWithoutCastEEEviS6_T0_T2_T3_T4_T5_ --------------------------
	.section	.nv.constant0._ZN2at6native27unrolled_elementwise_kernelIZNS0_50_GLOBAL__N__2680c7bb_12_PowKernel_cu_7dd49032_317022pow_scalar_tensor_implIfEEvRNS_18TensorIteratorBaseET_EUlfE_St5arrayIPcLm2EELi4E23TrivialOffsetCalculatorILi1EjESC_NS0_6memory15LoadWithoutCastENSD_16StoreWithoutCastEEEviS6_T0_T2_T3_T4_T5_,"a",@progbits
	.sectionflags	@""
	.align	4
.nv.constant0._ZN2at6native27unrolled_elementwise_kernelIZNS0_50_GLOBAL__N__2680c7bb_12_PowKernel_cu_7dd49032_317022pow_scalar_tensor_implIfEEvRNS_18TensorIteratorBaseET_EUlfE_St5arrayIPcLm2EELi4E23TrivialOffsetCalculatorILi1EjESC_NS0_6memory15LoadWithoutCastENSD_16StoreWithoutCastEEEviS6_T0_T2_T3_T4_T5_:
	.zero		940


//--------------------- .nv.constant0._ZN2at6native29vectorized_elementwise_kernelILi2EZNS0_50_GLOBAL__N__2680c7bb_12_PowKernel_cu_7dd49032_317022pow_scalar_tensor_implIfEEvRNS_18TensorIteratorBaseET_EUlfE_St5arrayIPcLm2EEEEviT0_T1_ --------------------------
	.section	.nv.constant0._ZN2at6native29vectorized_elementwise_kernelILi2EZNS0_50_GLOBAL__N__2680c7bb_12_PowKernel_cu_7dd49032_317022pow_scalar_tensor_implIfEEvRNS_18TensorIteratorBaseET_EUlfE_St5arrayIPcLm2EEEEviT0_T1_,"a",@progbits
	.sectionflags	@""
	.align	4
.nv.constant0._ZN2at6native29vectorized_elementwise_kernelILi2EZNS0_50_GLOBAL__N__2680c7bb_12_PowKernel_cu_7dd49032_317022pow_scalar_tensor_implIfEEvRNS_18TensorIteratorBaseET_EUlfE_St5arrayIPcLm2EEEEviT0_T1_:
	.zero		936


//--------------------- .nv.constant0._ZN2at6native29vectorized_elementwise_kernelILi4EZNS0_50_GLOBAL__N__2680c7bb_12_PowKernel_cu_7dd49032_317022pow_scalar_tensor_implIfEEvRNS_18TensorIteratorBaseET_EUlfE_St5arrayIPcLm2EEEEviT0_T1_ --------------------------
	.section	.nv.constant0._ZN2at6native29vectorized_elementwise_kernelILi4EZNS0_50_GLOBAL__N__2680c7bb_12_PowKernel_cu_7dd49032_317022pow_scalar_tensor_implIfEEvRNS_18TensorIteratorBaseET_EUlfE_St5arrayIPcLm2EEEEviT0_T1_,"a",@progbits
	.sectionflags	@""
	.align	4
.nv.constant0._ZN2at6native29vectorized_elementwise_kernelILi4EZNS0_50_GLOBAL__N__2680c7bb_12_PowKernel_cu_7dd49032_317022pow_scalar_tensor_implIfEEvRNS_18TensorIteratorBaseET_EUlfE_St5arrayIPcLm2EEEEviT0_T1_:
	.zero		936


//--------------------- .nv.constant0._ZN2at6native29vectorized_elementwise_kernelILi8EZNS0_50_GLOBAL__N__2680c7bb_12_PowKernel_cu_7dd49032_317022pow_scalar_tensor_implIfEEvRNS_18TensorIteratorBaseET_EUlfE_St5arrayIPcLm2EEEEviT0_T1_ --------------------------
	.section	.nv.constant0._ZN2at6native29vectorized_elementwise_kernelILi8EZNS0_50_GLOBAL__N__2680c7bb_12_PowKernel_cu_7dd49032_317022pow_scalar_tensor_implIfEEvRNS_18TensorIteratorBaseET_EUlfE_St5arrayIPcLm2EEEEviT0_T1_,"a",@progbits
	.sectionflags	@""
	.align	4
.nv.constant0._ZN2at6native29vectorized_elementwise_kernelILi8EZNS0_50_GLOBAL__N__2680c7bb_12_PowKernel_cu_7dd49032_317022pow_scalar_tensor_implIfEEvRNS_18TensorIteratorBaseET_EUlfE_St5arrayIPcLm2EEEEviT0_T1_:
	.zero		936


//--------------------- .nv.constant0._ZN2at6native18elementwise_kernelILi128ELi4EZNS0_15gpu_kernel_implIZZZNS0_50_GLOBAL__N__2680c7bb_12_PowKernel_cu_7dd49032_317024pow_tensor_tensor_kernelERNS_18TensorIteratorBaseEENKUlvE_clEvENKUlvE4_clEvEUlddE_EEvS5_RKT_EUliE_EEviT1_ --------------------------
	.section	.nv.constant0._ZN2at6native18elementwise_kernelILi128ELi4EZNS0_15gpu_kernel_implIZZZNS0_50_GLOBAL__N__2680c7bb_12_PowKernel_cu_7dd49032_317024pow_tensor_tensor_kernelERNS_18TensorIteratorBaseEENKUlvE_clEvENKUlvE4_clEvEUlddE_EEvS5_RKT_EUliE_EEviT1_,"a",@progbits
	.sectionflags	@""
	.align	4
.nv.constant0._ZN2at6native18elementwise_kernelILi128ELi4EZNS0_15gpu_kernel_implIZZZNS0_50_GLOBAL__N__2680c7bb_12_PowKernel_cu_7dd49032_317024pow_tensor_tensor_kernelERNS_18TensorIteratorBaseEENKUlvE_clEvENKUlvE4_clEvEUlddE_EEvS5_RKT_EUliE_EEviT1_:
	.zero		1560


//--------------------- .nv.constant0._ZN2at6native27unrolled_elementwise_kernelIZZZNS0_50_GLOBAL__N__2680c7bb_12_PowKernel_cu_7dd49032_317024pow_tensor_tensor_kernelERNS_18TensorIteratorBaseEENKUlvE_clEvENKUlvE4_clEvEUlddE_St5arrayIPcLm3EELi4E23TrivialOffsetCalculatorILi2EjESB_ILi1EjENS0_6memory12LoadWithCastILi2EEENSE_13StoreWithCastILi1EEEEEviT_T0_T2_T3_T4_T5_ --------------------------
	.section	.nv.constant0._ZN2at6native27unrolled_elementwise_kernelIZZZNS0_50_GLOBAL__N__2680c7bb_12_PowKernel_cu_7dd49032_317024pow_tensor_tensor_kernelERNS_18TensorIteratorBaseEENKUlvE_clEvENKUlvE4_clEvEUlddE_St5arrayIPcLm3EELi4E23TrivialOffsetCalculatorILi2EjESB_ILi1EjENS0_6memory12LoadWithCastILi2EEENSE_13StoreWithCastILi1EEEEEviT_T0_T2_T3_T4_T5_,"a",@progbits
	.sectionflags	@""
	.align	4
.nv.constant0._ZN2at6native27unrolled_elementwise_kernelIZZZNS0_50_GLOBAL__N__2680c7bb_12_PowKernel_cu_7dd49032_317024pow_tensor_tensor_kernelERNS_18TensorIteratorBaseEENKUlvE_clEvENKUlvE4_clEvEUlddE_St5arrayIPcLm3EELi4E23TrivialOffsetCalculatorILi2EjESB_ILi1EjENS0_6memory12LoadWithCastILi2EEENSE_13StoreWithCastILi1EEEEEviT_T0_T2_T3_T4_T5_:
	.zero		960


//--------------------- .nv.constant0._ZN2at6native18elementwise_kernelILi128ELi2EZNS0_22gpu_kernel_impl_nocastIZZZNS0_50_GLOBAL__N__2680c7bb_12_PowKernel_cu_7dd49032_317024pow_tensor_tensor_kernelERNS_18TensorIteratorBaseEENKUlvE_clEvENKUlvE4_clEvEUlddE_EEvS5_RKT_EUliE_EEviT1_ --------------------------
	.section	.nv.constant0._ZN2at6native18elementwise_kernelILi128ELi2EZNS0_22gpu_kernel_impl_nocastIZZZNS0_50_GLOBAL__N__2680c7bb_12_PowKernel_cu_7dd49032_317024pow_tensor_tensor_kernelERNS_18TensorIteratorBaseEENKUlvE_clEvENKUlvE4_clEvEUlddE_EEvS5_RKT_EUliE_EEviT1_,"a",@progbits
	.sectionflags	@""
	.align	4
.nv.constant0._ZN2at6native18elementwise_kernelILi128ELi2EZNS0_22gpu_kernel_impl_nocastIZZZNS0_50_GLOBAL__N__2680c7bb_12_PowKernel_cu_7dd49032_317024pow_tensor_tensor_kernelERNS_18TensorIteratorBaseEENKUlvE_clEvENKUlvE4_clEvEUlddE_EEvS5_RKT_EUliE_EEviT1_:
	.zero		1552


//--------------------- .nv.constant0._ZN2at6native27unrolled_elementwise_kernelIZZZNS0_50_GLOBAL__N__2680c7bb_12_PowKernel_cu_7dd49032_317024pow_tensor_tensor_kernelERNS_18TensorIteratorBaseEENKUlvE_clEvENKUlvE4_clEvEUlddE_St5arrayIPcLm3EELi4E23TrivialOffsetCalculatorILi2EjESB_ILi1EjENS0_6memory15LoadWithoutCastENSE_16StoreWithoutCastEEEviT_T0_T2_T3_T4_T5_ --------------------------
	.section	.nv.constant0._ZN2at6native27unrolled_elementwise_kernelIZZZNS0_50_GLOBAL__N__2680c7bb_12_PowKernel_cu_7dd49032_317024pow_tensor_tensor_kernelERNS_18TensorIteratorBaseEENKUlvE_clEvENKUlvE4_clEvEUlddE_St5arrayIPcLm3EELi4E23TrivialOffsetCalculatorILi2EjESB_ILi1EjENS0_6memory15LoadWithoutCastENSE_16StoreWithoutCastEEEviT_T0_T2_T3_T4_T5_,"a",@progbits
	.sectionflags	@""
	.align	4
.nv.constant0._ZN2at6native27unrolled_elementwise_kernelIZZZNS0_50_GLOBAL__N__2680c7bb_12_PowKernel_cu_7dd49032_317024pow_tensor_tensor_kernelERNS_18TensorIteratorBaseEENKUlvE_clEvENKUlvE4_clEvEUlddE_St5arrayIPcLm3EELi4E23TrivialOffsetCalculatorILi2EjESB_ILi1EjENS0_6memory15LoadWithoutCastENSE_16StoreWithoutCastEEEviT_T0_T2_T3_T4_T5_:
	.zero		940


//--------------------- .nv.constant0._ZN2at6native29vectorized_elementwise_kernelILi2EZZZNS0_50_GLOBAL__N__2680c7bb_12_PowKernel_cu_7dd49032_317024pow_tensor_tensor_kernelERNS_18TensorIteratorBaseEENKUlvE_clEvENKUlvE4_clEvEUlddE_St5arrayIPcLm3EEEEviT0_T1_ --------------------------
	.section	.nv.constant0._ZN2at6native29vectorized_elementwise_kernelILi2EZZZNS0_50_GLOBAL__N__2680c7bb_12_PowKernel_cu_7dd49032_317024pow_tensor_tensor_kernelERNS_18TensorIteratorBaseEENKUlvE_clEvENKUlvE4_clEvEUlddE_St5arrayIPcLm3EEEEviT0_T1_,"a",@progbits
	.sectionflags	@""
	.align	4
.nv.constant0._ZN2at6native29vectorized_elementwise_kernelILi2EZZZNS0_50_GLOBAL__N__2680c7bb_12_PowKernel_cu_7dd49032_317024pow_tensor_tensor_kernelERNS_18TensorIteratorBaseEENKUlvE_clEvENKUlvE4_clEvEUlddE_St5arrayIPcLm3EEEEviT0_T1_:
	.zero		936


//--------------------- .nv.constant0._ZN2at6native29vectorized_elementwise_kernelILi4EZZZNS0_50_GLOBAL__N__2680c7bb_12_PowKernel_cu_7dd49032_317024pow_tensor_tensor_kernelERNS_18TensorIteratorBaseEENKUlvE_clEvENKUlvE4_clEvEUlddE_St5arrayIPcLm3EEEEviT0_T1_ --------------------------
	.section	.nv.constant0._ZN2at6native29vectorized_elementwise_kernelILi4EZZZNS0_50_GLOBAL__N__2680c7bb_12_PowKernel_cu_7dd49032_317024pow_tensor_tensor_kernelERNS_18TensorIteratorBaseEENKUlvE_clEvENKUlvE4_clEvEUlddE_St5arrayIPcLm3EEEEviT0_T1_,"a",@progbits
	.sectionflags	@""
	.align	4
.nv.constant0._ZN2at6native29vectorized_elementwise_kernelILi4EZZZNS0_50_GLOBAL__N__2680c7bb_12_PowKernel_cu_7dd49032_317024pow_tensor_tensor_kernelERNS_18TensorIteratorBaseEENKUlvE_clEvENKUlvE4_clEvEUlddE_St5arrayIPcLm3EEEEviT0_T1_:
	.zero		936


//--------------------- .nv.constant0._ZN2at6native29vectorized_elementwise_kernelILi8EZZZNS0_50_GLOBAL__N__2680c7bb_12_PowKernel_cu_7dd49032_317024pow_tensor_tensor_kernelERNS_18TensorIteratorBaseEENKUlvE_clEvENKUlvE4_clEvEUlddE_St5arrayIPcLm3EEEEviT0_T1_ --------------------------
	.section	.nv.constant0._ZN2at6native29vectorized_elementwise_kernelILi8EZZZNS0_50_GLOBAL__N__2680c7bb_12_PowKernel_cu_7dd49032_317024pow_tensor_tensor_kernelERNS_18TensorIteratorBaseEENKUlvE_clEvENKUlvE4_clEvEUlddE_St5arrayIPcLm3EEEEviT0_T1_,"a",@progbits
	.sectionflags	@""
	.align	4
.nv.constant0._ZN2at6native29vectorized_elementwise_kernelILi8EZZZNS0_50_GLOBAL__N__2680c7bb_12_PowKernel_cu_7dd49032_317024pow_tensor_tensor_kernelERNS_18TensorIteratorBaseEENKUlvE_clEvENKUlvE4_clEvEUlddE_St5arrayIPcLm3EEEEviT0_T1_:
	.zero		936


//--------------------- .nv.constant0._ZN2at6native18elementwise_kernelILi128ELi4EZNS0_15gpu_kernel_implIZNS0_50_GLOBAL__N__2680c7bb_12_PowKernel_cu_7dd49032_317022pow_scalar_tensor_implIdEEvRNS_18TensorIteratorBaseET_EUldE_EEvS6_RKS7_EUliE_EEviT1_ --------------------------
	.section	.nv.constant0._ZN2at6native18elementwise_kernelILi128ELi4EZNS0_15gpu_kernel_implIZNS0_50_GLOBAL__N__2680c7bb_12_PowKernel_cu_7dd49032_317022pow_scalar_tensor_implIdEEvRNS_18TensorIteratorBaseET_EUldE_EEvS6_RKS7_EUliE_EEviT1_,"a",@progbits
	.sectionflags	@""
	.align	4
.nv.constant0._ZN2at6native18elementwise_kernelILi128ELi4EZNS0_15gpu_kernel_implIZNS0_50_GLOBAL__N__2680c7bb_12_PowKernel_cu_7dd49032_317022pow_scalar_tensor_implIdEEvRNS_18TensorIteratorBaseET_EUldE_EEvS6_RKS7_EUliE_EEviT1_:
	.zero		1456


//--------------------- .nv.constant0._ZN2at6native27unrolled_elementwise_kernelIZNS0_50_GLOBAL__N__2680c7bb_12_PowKernel_cu_7dd49032_317022pow_scalar_tensor_implIdEEvRNS_18TensorIteratorBaseET_EUldE_St5arrayIPcLm2EELi4E23TrivialOffsetCalculatorILi1EjESC_NS0_6memory12LoadWithCastILi1EEENSD_13StoreWithCastILi1EEEEEviS6_T0_T2_T3_T4_T5_ --------------------------
	.section	.nv.constant0._ZN2at6native27unrolled_elementwise_kernelIZNS0_50_GLOBAL__N__2680c7bb_12_PowKernel_cu_7dd49032_317022pow_scalar_tensor_implIdEEvRNS_18TensorIteratorBaseET_EUldE_St5arrayIPcLm2EELi4E23TrivialOffsetCalculatorILi1EjESC_NS0_6memory12LoadWithCastILi1EEENSD_13StoreWithCastILi1EEEEEviS6_T0_T2_T3_T4_T5_,"a",@progbits
	.sectionflags	@""
	.align	4
.nv.constant0._ZN2at6native27unrolled_elementwise_kernelIZNS0_50_GLOBAL__N__2680c7bb_12_PowKernel_cu_7dd49032_317022pow_scalar_tensor_implIdEEvRNS_18TensorIteratorBaseET_EUldE_St5arrayIPcLm2EELi4E23TrivialOffsetCalculatorILi1EjESC_NS0_6memory12LoadWithCastILi1EEENSD_13StoreWithCastILi1EEEEEviS6_T0_T2_T3_T4_T5_:
	.zero		956


//--------------------- .nv.constant0._ZN2at6native18elementwise_kernelILi128ELi2EZNS0_22gpu_kernel_impl_nocastIZNS0_50_GLOBAL__N__2680c7bb_12_PowKernel_cu_7dd49032_317022pow_scalar_tensor_implIdEEvRNS_18TensorIteratorBaseET_EUldE_EEvS6_RKS7_EUliE_EEviT1_ --------------------------
	.section	.nv.constant0._ZN2at6native18elementwise_kernelILi128ELi2EZNS0_22gpu_kernel_impl_nocastIZNS0_50_GLOBAL__N__2680c7bb_12_PowKernel_cu_7dd49032_317022pow_scalar_tensor_implIdEEvRNS_18TensorIteratorBaseET_EUldE_EEvS6_RKS7_EUliE_EEviT1_,"a",@progbits
	.sectionflags	@""
	.align	4
.nv.constant0._ZN2at6native18elementwise_kernelILi128ELi2EZNS0_22gpu_kernel_impl_nocastIZNS0_50_GLOBAL__N__2680c7bb_12_PowKernel_cu_7dd49032_317022pow_scalar_tensor_implIdEEvRNS_18TensorIteratorBaseET_EUldE_EEvS6_RKS7_EUliE_EEviT1_:
	.zero		1448


//--------------------- .nv.constant0._ZN2at6native27unrolled_elementwise_kernelIZNS0_50_GLOBAL__N__2680c7bb_12_PowKernel_cu_7dd49032_317022pow_scalar_tensor_implIdEEvRNS_18TensorIteratorBaseET_EUldE_St5arrayIPcLm2EELi4E23TrivialOffsetCalculatorILi1EjESC_NS0_6memory15LoadWithoutCastENSD_16StoreWithoutCastEEEviS6_T0_T2_T3_T4_T5_ --------------------------
	.section	.nv.constant0._ZN2at6native27unrolled_elementwise_kernelIZNS0_50_GLOBAL__N__2680c7bb_12_PowKernel_cu_7dd49032_317022pow_scalar_tensor_implIdEEvRNS_18TensorIteratorBaseET_EUldE_St5arrayIPcLm2EELi4E23TrivialOffsetCalculatorILi1EjESC_NS0_6memory15LoadWithoutCastENSD_16StoreWithoutCastEEEviS6_T0_T2_T3_T4_T5_,"a",@progbits
	.sectionflags	@""
	.align	4
.nv.constant0._ZN2at6native27unrolled_elementwise_kernelIZNS0_50_GLOBAL__N__2680c7bb_12_PowKernel_cu_7dd49032_317022pow_scalar_tensor_implIdEEvRNS_18TensorIteratorBaseET_EUldE_St5arrayIPcLm2EELi4E23TrivialOffsetCalculatorILi1EjESC_NS0_6memory15LoadWithoutCastENSD_16StoreWithoutCastEEEviS6_T0_T2_T3_T4_T5_:
	.zero		940


//--------------------- .nv.constant0._ZN2at6native29vectorized_elementwise_kernelILi2EZNS0_50_GLOBAL__N__2680c7bb_12_PowKernel_cu_7dd49032_317022pow_scalar_tensor_implIdEEvRNS_18TensorIteratorBaseET_EUldE_St5arrayIPcLm2EEEEviT0_T1_ --------------------------
	.section	.nv.constant0._ZN2at6native29vectorized_elementwise_kernelILi2EZNS0_50_GLOBAL__N__2680c7bb_12_PowKernel_cu_7dd49032_317022pow_scalar_tensor_implIdEEvRNS_18TensorIteratorBaseET_EUldE_St5arrayIPcLm2EEEEviT0_T1_,"a",@progbits
	.sectionflags	@""
	.align	4
.nv.constant0._ZN2at6native29vectorized_elementwise_kernelILi2EZNS0_50_GLOBAL__N__2680c7bb_12_PowKernel_cu_7dd49032_317022pow_scalar_tensor_implIdEEvRNS_18TensorIteratorBaseET_EUldE_St5arrayIPcLm2EEEEviT0_T1_:
	.zero		936


//--------------------- .nv.constant0._ZN2at6native29vectorized_elementwise_kernelILi4EZNS0_50_GLOBAL__N__2680c7bb_12_PowKernel_cu_7dd49032_317022pow_scalar_tensor_implIdEEvRNS_18TensorIteratorBaseET_EUldE_St5arrayIPcLm2EEEEviT0_T1_ --------------------------
	.section	.nv.constant0._ZN2at6native29vectorized_elementwise_kernelILi4EZNS0_50_GLOBAL__N__2680c7bb_12_PowKernel_cu_7dd49032_317022pow_scalar_tensor_implIdEEvRNS_18TensorIteratorBaseET_EUldE_St5arrayIPcLm2EEEEviT0_T1_,"a",@progbits
	.sectionflags	@""
	.align	4
.nv.constant0._ZN2at6native29vectorized_elementwise_kernelILi4EZNS0_50_GLOBAL__N__2680c7bb_12_PowKernel_cu_7dd49032_317022pow_scalar_tensor_implIdEEvRNS_18TensorIteratorBaseET_EUldE_St5arrayIPcLm2EEEEviT0_T1_:
	.zero		936


//--------------------- .nv.constant0._ZN2at6native29vectorized_elementwise_kernelILi8EZNS0_50_GLOBAL__N__2680c7bb_12_PowKernel_cu_7dd49032_317022pow_scalar_tensor_implIdEEvRNS_18TensorIteratorBaseET_EUldE_St5arrayIPcLm2EEEEviT0_T1_ --------------------------
	.section	.nv.constant0._ZN2at6native29vectorized_elementwise_kernelILi8EZNS0_50_GLOBAL__N__2680c7bb_12_PowKernel_cu_7dd49032_317022pow_scalar_tensor_implIdEEvRNS_18TensorIteratorBaseET_EUldE_St5arrayIPcLm2EEEEviT0_T1_,"a",@progbits
	.sectionflags	@""
	.align	4
.nv.constant0._ZN2at6native29vectorized_elementwise_kernelILi8EZNS0_50_GLOBAL__N__2680c7bb_12_PowKernel_cu_7dd49032_317022pow_scalar_tensor_implIdEEvRNS_18TensorIteratorBaseET_EUldE_St5arrayIPcLm2EEEEviT0_T1_:
	.zero		936


//--------------------- .nv.constant0._ZN2at6native18elementwise_kernelILi128ELi4EZNS0_15gpu_kernel_implIZZZNS0_50_GLOBAL__N__2680c7bb_12_PowKernel_cu_7dd49032_317024pow_tensor_tensor_kernelERNS_18TensorIteratorBaseEENKUlvE_clEvENKUlvE3_clEvEUlssE_EEvS5_RKT_EUliE_EEviT1_ --------------------------
	.section	.nv.constant0._ZN2at6native18elementwise_kernelILi128ELi4EZNS0_15gpu_kernel_implIZZZNS0_50_GLOBAL__N__2680c7bb_12_PowKernel_cu_7dd49032_317024pow_tensor_tensor_kernelERNS_18TensorIteratorBaseEENKUlvE_clEvENKUlvE3_clEvEUlssE_EEvS5_RKT_EUliE_EEviT1_,"a",@progbits
	.sectionflags	@""
	.align	4
.nv.constant0._ZN2at6native18elementwise_kernelILi128ELi4EZNS0_15gpu_kernel_implIZZZNS0_50_GLOBAL__N__2680c7bb_12_PowKernel_cu_7dd49032_317024pow_tensor_tensor_kernelERNS_18TensorIteratorBaseEENKUlvE_clEvENKUlvE3_clEvEUlssE_EEvS5_RKT_EUliE_EEviT1_:
	.zero		1560


//--------------------- .nv.constant0._ZN2at6native27unrolled_elementwise_kernelIZZZNS0_50_GLOBAL__N__2680c7bb_12_PowKernel_cu_7dd49032_317024pow_tensor_tensor_kernelERNS_18TensorIteratorBaseEENKUlvE_clEvENKUlvE3_clEvEUlssE_St5arrayIPcLm3EELi4E23TrivialOffsetCalculatorILi2EjESB_ILi1EjENS0_6memory12LoadWithCastILi2EEENSE_13StoreWithCastILi1EEEEEviT_T0_T2_T3_T4_T5_ --------------------------
	.section	.nv.constant0._ZN2at6native27unrolled_elementwise_kernelIZZZNS0_50_GLOBAL__N__2680c7bb_12_PowKernel_cu_7dd49032_317024pow_tensor_tensor_kernelERNS_18TensorIteratorBaseEENKUlvE_clEvENKUlvE3_clEvEUlssE_St5arrayIPcLm3EELi4E23TrivialOffsetCalculatorILi2EjESB_ILi1EjENS0_6memory12LoadWithCastILi2EEENSE_13StoreWithCastILi1EEEEEviT_T0_T2_T3_T4_T5_,"a",@progbits
	.sectionflags	@""
	.align	4
.nv.constant0._ZN2at6native27unrolled_elementwise_kernelIZZZNS0_50_GLOBAL__N__2680c7bb_12_PowKernel_cu_7dd49032_317024pow_tensor_tensor_kernelERNS_18TensorIteratorBaseEENKUlvE_clEvENKUlvE3_clEvEUlssE_St5arrayIPcLm3EELi4E23TrivialOffsetCalculatorILi2EjESB_ILi1EjENS0_6memory12LoadWithCastILi2EEENSE_13StoreWithCastILi1EEEEEviT_T0_T2_T3_T4_T5_:
	.zero		960


//--------------------- .nv.constant0._ZN2at6native18elementwise_kernelILi128ELi4EZNS0_22gpu_kernel_impl_nocastIZZZNS0_50_GLOBAL__N__2680c7bb_12_PowKernel_cu_7dd49032_317024pow_tensor_tensor_kernelERNS_18TensorIteratorBaseEENKUlvE_clEvENKUlvE3_clEvEUlssE_EEvS5_RKT_EUliE_EEviT1_ --------------------------
	.section	.nv.constant0._ZN2at6native18elementwise_kernelILi128ELi4EZNS0_22gpu_kernel_impl_nocastIZZZNS0_50_GLOBAL__N__2680c7bb_12_PowKernel_cu_7dd49032_317024pow_tensor_tensor_kernelERNS_18TensorIteratorBaseEENKUlvE_clEvENKUlvE3_clEvEUlssE_EEvS5_RKT_EUliE_EEviT1_,"a",@progbits
	.sectionflags	@""
	.align	4
.nv.constant0._ZN2at6native18elementwise_kernelILi128ELi4EZNS0_22gpu_kernel_impl_nocastIZZZNS0_50_GLOBAL__N__2680c7bb_12_PowKernel_cu_7dd49032_317024pow_tensor_tensor_kernelERNS_18TensorIteratorBaseEENKUlvE_clEvENKUlvE3_clEvEUlssE_EEvS5_RKT_EUliE_EEviT1_:
	.zero		1552


//--------------------- .nv.constant0._ZN2at6native27unrolled_elementwise_kernelIZZZNS0_50_GLOBAL__N__2680c7bb_12_PowKernel_cu_7dd49032_317024pow_tensor_tensor_kernelERNS_18TensorIteratorBaseEENKUlvE_clEvENKUlvE3_clEvEUlssE_St5arrayIPcLm3EELi4E23TrivialOffsetCalculatorILi2EjESB_ILi1EjENS0_6memory15LoadWithoutCastENSE_16StoreWithoutCastEEEviT_T0_T2_T3_T4_T5_ --------------------------
	.section	.nv.constant0._ZN2at6native27unrolled_elementwise_kernelIZZZNS0_50_GLOBAL__N__2680c7bb_12_PowKernel_cu_7dd49032_317024pow_tensor_tensor_kernelERNS_18TensorIteratorBaseEENKUlvE_clEvENKUlvE3_clEvEUlssE_St5arrayIPcLm3EELi4E23TrivialOffsetCalculatorILi2EjESB_ILi1EjENS0_6memory15LoadWithoutCastENSE_16StoreWithoutCastEEEviT_T0_T2_T3_T4_T5_,"a",@progbits
	.sectionflags	@""
	.align	4
.nv.constant0._ZN2at6native27unrolled_elementwise_kernelIZZZNS0_50_GLOBAL__N__2680c7bb_12_PowKernel_cu_7dd49032_317024pow_tensor_tensor_kernelERNS_18TensorIteratorBaseEENKUlvE_clEvENKUlvE3_clEvEUlssE_St5arrayIPcLm3EELi4E23TrivialOffsetCalculatorILi2EjESB_ILi1EjENS0_6memory15LoadWithoutCastENSE_16StoreWithoutCastEEEviT_T0_T2_T3_T4_T5_:
	.zero		940


//--------------------- .nv.constant0._ZN2at6native29vectorized_elementwise_kernelILi2EZZZNS0_50_GLOBAL__N__2680c7bb_12_PowKernel_cu_7dd49032_317024pow_tensor_tensor_kernelERNS_18TensorIteratorBaseEENKUlvE_clEvENKUlvE3_clEvEUlssE_St5arrayIPcLm3EEEEviT0_T1_ --------------------------
	.section	.nv.constant0._ZN2at6native29vectorized_elementwise_kernelILi2EZZZNS0_50_GLOBAL__N__2680c7bb_12_PowKernel_cu_7dd49032_317024pow_tensor_tensor_kernelERNS_18TensorIteratorBaseEENKUlvE_clEvENKUlvE3_clEvEUlssE_St5arrayIPcLm3EEEEviT0_T1_,"a",@progbits
	.sectionflags	@""
	.align	4
.nv.constant0._ZN2at6native29vectorized_elementwise_kernelILi2EZZZNS0_50_GLOBAL__N__2680c7bb_12_PowKernel_cu_7dd49032_317024pow_tensor_tensor_kernelERNS_18TensorIteratorBaseEENKUlvE_clEvENKUlvE3_clEvEUlssE_St5arrayIPcLm3EEEEviT0_T1_:
	.zero		936


//--------------------- .nv.constant0._ZN2at6native29vectorized_elementwise_kernelILi4EZZZNS0_50_GLOBAL__N__2680c7bb_12_PowKernel_cu_7dd49032_317024pow_tensor_tensor_kernelERNS_18TensorIteratorBaseEENKUlvE_clEvENKUlvE3_clEvEUlssE_St5arrayIPcLm3EEEEviT0_T1_ --------------------------
	.section	.nv.constant0._ZN2at6native29vectorized_elementwise_kernelILi4EZZZNS0_50_GLOBAL__N__2680c7bb_12_PowKernel_cu_7dd49032_317024pow_tensor_tensor_kernelERNS_18TensorIteratorBaseEENKUlvE_clEvENKUlvE3_clEvEUlssE_St5arrayIPcLm3EEEEviT0_T1_,"a",@progbits
	.sectionflags	@""
	.align	4
.nv.constant0._ZN2at6native29vectorized_elementwise_kernelILi4EZZZNS0_50_GLOBAL__N__2680c7bb_12_PowKernel_cu_7dd49032_317024pow_tensor_tensor_kernelERNS_18TensorIteratorBaseEENKUlvE_clEvENKUlvE3_clEvEUlssE_St5arrayIPcLm3EEEEviT0_T1_:
	.zero		936


//--------------------- .nv.constant0._ZN2at6native29vectorized_elementwise_kernelILi8EZZZNS0_50_GLOBAL__N__2680c7bb_12_PowKernel_cu_7dd49032_317024pow_tensor_tensor_kernelERNS_18TensorIteratorBaseEENKUlvE_clEvENKUlvE3_clEvEUlssE_St5arrayIPcLm3EEEEviT0_T1_ --------------------------
	.section	.nv.constant0._ZN2at6native29vectorized_elementwise_kernelILi8EZZZNS0_50_GLOBAL__N__2680c7bb_12_PowKernel_cu_7dd49032_317024pow_tensor_tensor_kernelERNS_18TensorIteratorBaseEENKUlvE_clEvENKUlvE3_clEvEUlssE_St5arrayIPcLm3EEEEviT0_T1_,"a",@progbits
	.sectionflags	@""
	.align	4
.nv.constant0._ZN2at6native29vectorized_elementwise_kernelILi8EZZZNS0_50_GLOBAL__N__2680c7bb_12_PowKernel_cu_7dd49032_317024pow_tensor_tensor_kernelERNS_18TensorIteratorBaseEENKUlvE_clEvENKUlvE3_clEvEUlssE_St5arrayIPcLm3EEEEviT0_T1_:
	.zero		936


//--------------------- .nv.constant0._ZN2at6native18elementwise_kernelILi128ELi4EZNS0_15gpu_kernel_implIZNS0_50_GLOBAL__N__2680c7bb_12_PowKernel_cu_7dd49032_317022pow_scalar_tensor_implIsEEvRNS_18TensorIteratorBaseET_EUlsE_EEvS6_RKS7_EUliE_EEviT1_ --------------------------
	.section	.nv.constant0._ZN2at6native18elementwise_kernelILi128ELi4EZNS0_15gpu_kernel_implIZNS0_50_GLOBAL__N__2680c7bb_12_PowKernel_cu_7dd49032_317022pow_scalar_tensor_implIsEEvRNS_18TensorIteratorBaseET_EUlsE_EEvS6_RKS7_EUliE_EEviT1_,"a",@progbits
	.sectionflags	@""
	.align	4
.nv.constant0._ZN2at6native18elementwise_kernelILi128ELi4EZNS0_15gpu_kernel_implIZNS0_50_GLOBAL__N__2680c7bb_12_PowKernel_cu_7dd49032_317022pow_scalar_tensor_implIsEEvRNS_18TensorIteratorBaseET_EUlsE_EEvS6_RKS7_EUliE_EEviT1_:
	.zero		1456


//--------------------- .nv.constant0._ZN2at6native27unrolled_elementwise_kernelIZNS0_50_GLOBAL__N__2680c7bb_12_PowKernel_cu_7dd49032_317022pow_scalar_tensor_implIsEEvRNS_18TensorIteratorBaseET_EUlsE_St5arrayIPcLm2EELi4E23TrivialOffsetCalculatorILi1EjESC_NS0_6memory12LoadWithCastILi1EEENSD_13StoreWithCastILi1EEEEEviS6_T0_T2_T3_T4_T5_ --------------------------
	.section	.nv.constant0._ZN2at6native27unrolled_elementwise_kernelIZNS0_50_GLOBAL__N__2680c7bb_12_PowKernel_cu_7dd49032_317022pow_scalar_tensor_implIsEEvRNS_18TensorIteratorBaseET_EUlsE_St5arrayIPcLm2EELi4E23TrivialOffsetCalculatorILi1EjESC_NS0_6memory12LoadWithCastILi1EEENSD_13StoreWithCastILi1EEEEEviS6_T0_T2_T3_T4_T5_,"a",@progbits
	.sectionflags	@""
	.align	4
.nv.constant0._ZN2at6native27unrolled_elementwise_kernelIZNS0_50_GLOBAL__N__2680c7bb_12_PowKernel_cu_7dd49032_317022pow_scalar_tensor_implIsEEvRNS_18TensorIteratorBaseET_EUlsE_St5arrayIPcLm2EELi4E23TrivialOffsetCalculatorILi1EjESC_NS0_6memory12LoadWithCastILi1EEENSD_13StoreWithCastILi1EEEEEviS6_T0_T2_T3_T4_T5_:
	.zero		956


//--------------------- .nv.constant0._ZN2at6native18elementwise_kernelILi128ELi4EZNS0_22gpu_kernel_impl_nocastIZNS0_50_GLOBAL__N__2680c7bb_12_PowKernel_cu_7dd49032_317022pow_scalar_tensor_implIsEEvRNS_18TensorIteratorBaseET_EUlsE_EEvS6_RKS7_EUliE_EEviT1_ --------------------------
	.section	.nv.constant0._ZN2at6native18elementwise_kernelILi128ELi4EZNS0_22gpu_kernel_impl_nocastIZNS0_50_GLOBAL__N__2680c7bb_12_PowKernel_cu_7dd49032_317022pow_scalar_tensor_implIsEEvRNS_18TensorIteratorBaseET_EUlsE_EEvS6_RKS7_EUliE_EEviT1_,"a",@progbits
	.sectionflags	@""
	.align	4
.nv.constant0._ZN2at6native18elementwise_kernelILi128ELi4EZNS0_22gpu_kernel_impl_nocastIZNS0_50_GLOBAL__N__2680c7bb_12_PowKernel_cu_7dd49032_317022pow_scalar_tensor_implIsEEvRNS_18TensorIteratorBaseET_EUlsE_EEvS6_RKS7_EUliE_EEviT1_:
	.zero		1448


//--------------------- .nv.constant0._ZN2at6native27unrolled_elementwise_kernelIZNS0_50_GLOBAL__N__2680c7bb_12_PowKernel_cu_7dd49032_317022pow_scalar_tensor_implIsEEvRNS_18TensorIteratorBaseET_EUlsE_St5arrayIPcLm2EELi4E23TrivialOffsetCalculatorILi1EjESC_NS0_6memory15LoadWithoutCastENSD_16StoreWithoutCastEEEviS6_T0_T2_T3_T4_T5_ --------------------------
	.section	.nv.constant0._ZN2at6native27unrolled_elementwise_kernelIZNS0_50_GLOBAL__N__2680c7bb_12_PowKernel_cu_7dd49032_317022pow_scalar_tensor_implIsEEvRNS_18TensorIteratorBaseET_EUlsE_St5arrayIPcLm2EELi4E23TrivialOffsetCalculatorILi1EjESC_NS0_6memory15LoadWithoutCastENSD_16StoreWithoutCastEEEviS6_T0_T2_T3_T4_T5_,"a",@progbits
	.sectionflags	@""
	.align	4
.nv.constant0._ZN2at6native27unrolled_elementwise_kernelIZNS0_50_GLOBAL__N__2680c7bb_12_PowKernel_cu_7dd49032_317022pow_scalar_tensor_implIsEEvRNS_18TensorIteratorBaseET_EUlsE_St5arrayIPcLm2EELi4E23TrivialOffsetCalculatorILi1EjESC_NS0_6memory15LoadWithoutCastENSD_16StoreWithoutCastEEEviS6_T0_T2_T3_T4_T5_:
	.zero		940


//--------------------- .nv.constant0._ZN2at6native29vectorized_elementwise_kernelILi2EZNS0_50_GLOBAL__N__2680c7bb_12_PowKernel_cu_7dd49032_317022pow_scalar_tensor_implIsEEvRNS_18TensorIteratorBaseET_EUlsE_St5arrayIPcLm2EEEEviT0_T1_ --------------------------
	.section	.nv.constant0._ZN2at6native29vectorized_elementwise_kernelILi2EZNS0_50_GLOBAL__N__2680c7bb_12_PowKernel_cu_7dd49032_317022pow_scalar_tensor_implIsEEvRNS_18TensorIteratorBaseET_EUlsE_St5arrayIPcLm2EEEEviT0_T1_,"a",@progbits
	.sectionflags	@""
	.align	4
.nv.constant0._ZN2at6native29vectorized_elementwise_kernelILi2EZNS0_50_GLOBAL__N__2680c7bb_12_PowKernel_cu_7dd49032_317022pow_scalar_tensor_implIsEEvRNS_18TensorIteratorBaseET_EUlsE_St5arrayIPcLm2EEEEviT0_T1_:
	.zero		936


//--------------------- .nv.constant0._ZN2at6native29vectorized_elementwise_kernelILi4EZNS0_50_GLOBAL__N__2680c7bb_12_PowKernel_cu_7dd49032_317022pow_scalar_tensor_implIsEEvRNS_18TensorIteratorBaseET_EUlsE_St5arrayIPcLm2EEEEviT0_T1_ --------------------------
	.section	.nv.constant0._ZN2at6native29vectorized_elementwise_kernelILi4EZNS0_50_GLOBAL__N__2680c7bb_12_PowKernel_cu_7dd49032_317022pow_scalar_tensor_implIsEEvRNS_18TensorIteratorBaseET_EUlsE_St5arrayIPcLm2EEEEviT0_T1_,"a",@progbits
	.sectionflags	@""
	.align	4
.nv.constant0._ZN2at6native29vectorized_elementwise_kernelILi4EZNS0_50_GLOBAL__N__2680c7bb_12_PowKernel_cu_7dd49032_317022pow_scalar_tensor_implIsEEvRNS_18TensorIteratorBaseET_EUlsE_St5arrayIPcLm2EEEEviT0_T1_:
	.zero		936


//--------------------- .nv.constant0._ZN2at6native29vectorized_elementwise_kernelILi8EZNS0_50_GLOBAL__N__2680c7bb_12_PowKernel_cu_7dd49032_317022pow_scalar_tensor_implIsEEvRNS_18TensorIteratorBaseET_EUlsE_St5arrayIPcLm2EEEEviT0_T1_ --------------------------
	.section	.nv.constant0._ZN2at6native29vectorized_elementwise_kernelILi8EZNS0_50_GLOBAL__N__2680c7bb_12_PowKernel_cu_7dd49032_317022pow_scalar_tensor_implIsEEvRNS_18TensorIteratorBaseET_EUlsE_St5arrayIPcLm2EEEEviT0_T1_,"a",@progbits
	.sectionflags	@""
	.align	4
.nv.constant0._ZN2at6native29vectorized_elementwise_kernelILi8EZNS0_50_GLOBAL__N__2680c7bb_12_PowKernel_cu_7dd49032_317022pow_scalar_tensor_implIsEEvRNS_18TensorIteratorBaseET_EUlsE_St5arrayIPcLm2EEEEviT0_T1_:
	.zero		936


//--------------------- .nv.constant0._ZN2at6native18elementwise_kernelILi128ELi4EZNS0_15gpu_kernel_implIZZZNS0_50_GLOBAL__N__2680c7bb_12_PowKernel_cu_7dd49032_317024pow_tensor_tensor_kernelERNS_18TensorIteratorBaseEENKUlvE_clEvENKUlvE2_clEvEUlllE_EEvS5_RKT_EUliE_EEviT1_ --------------------------
	.section	.nv.constant0._ZN2at6native18elementwise_kernelILi128ELi4EZNS0_15gpu_kernel_implIZZZNS0_50_GLOBAL__N__2680c7bb_12_PowKernel_cu_7dd49032_317024pow_tensor_tensor_kernelERNS_18TensorIteratorBaseEENKUlvE_clEvENKUlvE2_clEvEUlllE_EEvS5_RKT_EUliE_EEviT1_,"a",@progbits
	.sectionflags	@""
	.align	4
.nv.constant0._ZN2at6native18elementwise_kernelILi128ELi4EZNS0_15gpu_kernel_implIZZZNS0_50_GLOBAL__N__2680c7bb_12_PowKernel_cu_7dd49032_317024pow_tensor_tensor_kernelERNS_18TensorIteratorBaseEENKUlvE_clEvENKUlvE2_clEvEUlllE_EEvS5_RKT_EUliE_EEviT1_:
	.zero		1560


//--------------------- .nv.constant0._ZN2at6native27unrolled_elementwise_kernelIZZZNS0_50_GLOBAL__N__2680c7bb_12_PowKernel_cu_7dd49032_317024pow_tensor_tensor_kernelERNS_18TensorIteratorBaseEENKUlvE_clEvENKUlvE2_clEvEUlllE_St5arrayIPcLm3EELi4E23TrivialOffsetCalculatorILi2EjESB_ILi1EjENS0_6memory12LoadWithCastILi2EEENSE_13StoreWithCastILi1EEEEEviT_T0_T2_T3_T4_T5_ --------------------------
	.section	.nv.constant0._ZN2at6native27unrolled_elementwise_kernelIZZZNS0_50_GLOBAL__N__2680c7bb_12_PowKernel_cu_7dd49032_317024pow_tensor_tensor_kernelERNS_18TensorIteratorBaseEENKUlvE_clEvENKUlvE2_clEvEUlllE_St5arrayIPcLm3EELi4E23TrivialOffsetCalculatorILi2EjESB_ILi1EjENS0_6memory12LoadWithCastILi2EEENSE_13StoreWithCastILi1EEEEEviT_T0_T2_T3_T4_T5_,"a",@progbits
	.sectionflags	@""
	.align	4
.nv.constant0._ZN2at6native27unrolled_elementwise_kernelIZZZNS0_50_GLOBAL__N__2680c7bb_12_PowKernel_cu_7dd49032_317024pow_tensor_tensor_kernelERNS_18TensorIteratorBaseEENKUlvE_clEvENKUlvE2_clEvEUlllE_St5arrayIPcLm3EELi4E23TrivialOffsetCalculatorILi2EjESB_ILi1EjENS0_6memory12LoadWithCastILi2EEENSE_13StoreWithCastILi1EEEEEviT_T0_T2_T3_T4_T5_:
	.zero		960


//--------------------- .nv.constant0._ZN2at6native18elementwise_kernelILi128ELi2EZNS0_22gpu_kernel_impl_nocastIZZZNS0_50_GLOBAL__N__2680c7bb_12_PowKernel_cu_7dd49032_317024pow_tensor_tensor_kernelERNS_18TensorIteratorBaseEENKUlvE_clEvENKUlvE2_clEvEUlllE_EEvS5_RKT_EUliE_EEviT1_ --------------------------
	.section	.nv.constant0._ZN2at6native18elementwise_kernelILi128ELi2EZNS0_22gpu_kernel_impl_nocastIZZZNS0_50_GLOBAL__N__2680c7bb_12_PowKernel_cu_7dd49032_317024pow_tensor_tensor_kernelERNS_18TensorIteratorBaseEENKUlvE_clEvENKUlvE2_clEvEUlllE_EEvS5_RKT_EUliE_EEviT1_,"a",@progbits
	.sectionflags	@""
	.align	4
.nv.constant0._ZN2at6native18elementwise_kernelILi128ELi2EZNS0_22gpu_kernel_impl_nocastIZZZNS0_50_GLOBAL__N__2680c7bb_12_PowKernel_cu_7dd49032_317024pow_tensor_tensor_kernelERNS_18TensorIteratorBaseEENKUlvE_clEvENKUlvE2_clEvEUlllE_EEvS5_RKT_EUliE_EEviT1_:
	.zero		1552


//--------------------- .nv.constant0._ZN2at6native27unrolled_elementwise_kernelIZZZNS0_50_GLOBAL__N__2680c7bb_12_PowKernel_cu_7dd49032_317024pow_tensor_tensor_kernelERNS_18TensorIteratorBaseEENKUlvE_clEvENKUlvE2_clEvEUlllE_St5arrayIPcLm3EELi4E23TrivialOffsetCalculatorILi2EjESB_ILi1EjENS0_6memory15LoadWithoutCastENSE_16StoreWithoutCastEEEviT_T0_T2_T3_T4_T5_ --------------------------
	.section	.nv.constant0._ZN2at6native27unrolled_elementwise_kernelIZZZNS0_50_GLOBAL__N__2680c7bb_12_PowKernel_cu_7dd49032_317024pow_tensor_tensor_kernelERNS_18TensorIteratorBaseEENKUlvE_clEvENKUlvE2_clEvEUlllE_St5arrayIPcLm3EELi4E23TrivialOffsetCalculatorILi2EjESB_ILi1EjENS0_6memory15LoadWithoutCastENSE_16StoreWithoutCastEEEviT_T0_T2_T3_T4_T5_,"a",@progbits
	.sectionflags	@""
	.align	4
.nv.constant0._ZN2at6native27unrolled_elementwise_kernelIZZZNS0_50_GLOBAL__N__2680c7bb_12_PowKernel_cu_7dd49032_317024pow_tensor_tensor_kernelERNS_18TensorIteratorBaseEENKUlvE_clEvENKUlvE2_clEvEUlllE_St5arrayIPcLm3EELi4E23TrivialOffsetCalculatorILi2EjESB_ILi1EjENS0_6memory15LoadWithoutCastENSE_16StoreWithoutCastEEEviT_T0_T2_T3_T4_T5_:
	.zero		940


//--------------------- .nv.constant0._ZN2at6native29vectorized_elementwise_kernelILi2EZZZNS0_50_GLOBAL__N__2680c7bb_12_PowKernel_cu_7dd49032_317024pow_tensor_tensor_kernelERNS_18TensorIteratorBaseEENKUlvE_clEvENKUlvE2_clEvEUlllE_St5arrayIPcLm3EEEEviT0_T1_ --------------------------
	.section	.nv.constant0._ZN2at6native29vectorized_elementwise_kernelILi2EZZZNS0_50_GLOBAL__N__2680c7bb_12_PowKernel_cu_7dd49032_317024pow_tensor_tensor_kernelERNS_18TensorIteratorBaseEENKUlvE_clEvENKUlvE2_clEvEUlllE_St5arrayIPcLm3EEEEviT0_T1_,"a",@progbits
	.sectionflags	@""
	.align	4
.nv.constant0._ZN2at6native29vectorized_elementwise_kernelILi2EZZZNS0_50_GLOBAL__N__2680c7bb_12_PowKernel_cu_7dd49032_317024pow_tensor_tensor_kernelERNS_18TensorIteratorBaseEENKUlvE_clEvENKUlvE2_clEvEUlllE_St5arrayIPcLm3EEEEviT0_T1_:
	.zero		936


//--------------------- .nv.constant0._ZN2at6native29vectorized_elementwise_kernelILi4EZZZNS0_50_GLOBAL__N__2680c7bb_12_PowKernel_cu_7dd49032_317024pow_tensor_tensor_kernelERNS_18TensorIteratorBaseEENKUlvE_clEvENKUlvE2_clEvEUlllE_St5arrayIPcLm3EEEEviT0_T1_ --------------------------
	.section	.nv.constant0._ZN2at6native29vectorized_elementwise_kernelILi4EZZZNS0_50_GLOBAL__N__2680c7bb_12_PowKernel_cu_7dd49032_317024pow_tensor_tensor_kernelERNS_18TensorIteratorBaseEENKUlvE_clEvENKUlvE2_clEvEUlllE_St5arrayIPcLm3EEEEviT0_T1_,"a",@progbits
	.sectionflags	@""
	.align	4
.nv.constant0._ZN2at6native29vectorized_elementwise_kernelILi4EZZZNS0_50_GLOBAL__N__2680c7bb_12_PowKernel_cu_7dd49032_317024pow_tensor_tensor_kernelERNS_18TensorIteratorBaseEENKUlvE_clEvENKUlvE2_clEvEUlllE_St5arrayIPcLm3EEEEviT0_T1_:
	.zero		936


//--------------------- .nv.constant0._ZN2at6native29vectorized_elementwise_kernelILi8EZZZNS0_50_GLOBAL__N__2680c7bb_12_PowKernel_cu_7dd49032_317024pow_tensor_tensor_kernelERNS_18TensorIteratorBaseEENKUlvE_clEvENKUlvE2_clEvEUlllE_St5arrayIPcLm3EEEEviT0_T1_ --------------------------
	.section	.nv.constant0._ZN2at6native29vectorized_elementwise_kernelILi8EZZZNS0_50_GLOBAL__N__2680c7bb_12_PowKernel_cu_7dd49032_317024pow_tensor_tensor_kernelERNS_18TensorIteratorBaseEENKUlvE_clEvENKUlvE2_clEvEUlllE_St5arrayIPcLm3EEEEviT0_T1_,"a",@progbits
	.sectionflags	@""
	.align	4
.nv.constant0._ZN2at6native29vectorized_elementwise_kernelILi8EZZZNS0_50_GLOBAL__N__2680c7bb_12_PowKernel_cu_7dd49032_317024pow_tensor_tensor_kernelERNS_18TensorIteratorBaseEENKUlvE_clEvENKUlvE2_clEvEUlllE_St5arrayIPcLm3EEEEviT0_T1_:
	.zero		936


//--------------------- .nv.constant0._ZN2at6native18elementwise_kernelILi128ELi4EZNS0_15gpu_kernel_implIZNS0_50_GLOBAL__N__2680c7bb_12_PowKernel_cu_7dd49032_317022pow_scalar_tensor_implIlEEvRNS_18TensorIteratorBaseET_EUllE_EEvS6_RKS7_EUliE_EEviT1_ --------------------------
	.section	.nv.constant0._ZN2at6native18elementwise_kernelILi128ELi4EZNS0_15gpu_kernel_implIZNS0_50_GLOBAL__N__2680c7bb_12_PowKernel_cu_7dd49032_317022pow_scalar_tensor_implIlEEvRNS_18TensorIteratorBaseET_EUllE_EEvS6_RKS7_EUliE_EEviT1_,"a",@progbits
	.sectionflags	@""
	.align	4
.nv.constant0._ZN2at6native18elementwise_kernelILi128ELi4EZNS0_15gpu_kernel_implIZNS0_50_GLOBAL__N__2680c7bb_12_PowKernel_cu_7dd49032_317022pow_scalar_tensor_implIlEEvRNS_18TensorIteratorBaseET_EUllE_EEvS6_RKS7_EUliE_EEviT1_:
	.zero		1456


//--------------------- .nv.constant0._ZN2at6native27unrolled_elementwise_kernelIZNS0_50_GLOBAL__N__2680c7bb_12_PowKernel_cu_7dd49032_317022pow_scalar_tensor_implIlEEvRNS_18TensorIteratorBaseET_EUllE_St5arrayIPcLm2EELi4E23TrivialOffsetCalculatorILi1EjESC_NS0_6memory12LoadWithCastILi1EEENSD_13StoreWithCastILi1EEEEEviS6_T0_T2_T3_T4_T5_ --------------------------
	.section	.nv.constant0._ZN2at6native27unrolled_elementwise_kernelIZNS0_50_GLOBAL__N__2680c7bb_12_PowKernel_cu_7dd49032_317022pow_scalar_tensor_implIlEEvRNS_18TensorIteratorBaseET_EUllE_St5arrayIPcLm2EELi4E23TrivialOffsetCalculatorILi1EjESC_NS0_6memory12LoadWithCastILi1EEENSD_13StoreWithCastILi1EEEEEviS6_T0_T2_T3_T4_T5_,"a",@progbits
	.sectionflags	@""
	.align	4
.nv.constant0._ZN2at6native27unrolled_elementwise_kernelIZNS0_50_GLOBAL__N__2680c7bb_12_PowKernel_cu_7dd49032_317022pow_scalar_tensor_implIlEEvRNS_18TensorIteratorBaseET_EUllE_St5arrayIPcLm2EELi4E23TrivialOffsetCalculatorILi1EjESC_NS0_6memory12LoadWithCastILi1EEENSD_13StoreWithCastILi1EEEEEviS6_T0_T2_T3_T4_T5_:
	.zero		956


//--------------------- .nv.constant0._ZN2at6native18elementwise_kernelILi128ELi2EZNS0_22gpu_kernel_impl_nocastIZNS0_50_GLOBAL__N__2680c7bb_12_PowKernel_cu_7dd49032_317022pow_scalar_tensor_implIlEEvRNS_18TensorIteratorBaseET_EUllE_EEvS6_RKS7_EUliE_EEviT1_ --------------------------
	.section	.nv.constant0._ZN2at6native18elementwise_kernelILi128ELi2EZNS0_22gpu_kernel_impl_nocastIZNS0_50_GLOBAL__N__2680c7bb_12_PowKernel_cu_7dd49032_317022pow_scalar_tensor_implIlEEvRNS_18TensorIteratorBaseET_EUllE_EEvS6_RKS7_EUliE_EEviT1_,"a",@progbits
	.sectionflags	@""
	.align	4
.nv.constant0._ZN2at6native18elementwise_kernelILi128ELi2EZNS0_22gpu_kernel_impl_nocastIZNS0_50_GLOBAL__N__2680c7bb_12_PowKernel_cu_7dd49032_317022pow_scalar_tensor_implIlEEvRNS_18TensorIteratorBaseET_EUllE_EEvS6_RKS7_EUliE_EEviT1_:
	.zero		1448


//--------------------- .nv.constant0._ZN2at6native27unrolled_elementwise_kernelIZNS0_50_GLOBAL__N__2680c7bb_12_PowKernel_cu_7dd49032_317022pow_scalar_tensor_implIlEEvRNS_18TensorIteratorBaseET_EUllE_St5arrayIPcLm2EELi4E23TrivialOffsetCalculatorILi1EjESC_NS0_6memory15LoadWithoutCastENSD_16StoreWithoutCastEEEviS6_T0_T2_T3_T4_T5_ --------------------------
	.section	.nv.constant0._ZN2at6native27unrolled_elementwise_kernelIZNS0_50_GLOBAL__N__2680c7bb_12_PowKernel_cu_7dd49032_317022pow_scalar_tensor_implIlEEvRNS_18TensorIteratorBaseET_EUllE_St5arrayIPcLm2EELi4E23TrivialOffsetCalculatorILi1EjESC_NS0_6memory15LoadWithoutCastENSD_16StoreWithoutCastEEEviS6_T0_T2_T3_T4_T5_,"a",@progbits
	.sectionflags	@""
	.align	4
.nv.constant0._ZN2at6native27unrolled_elementwise_kernelIZNS0_50_GLOBAL__N__2680c7bb_12_PowKernel_cu_7dd49032_317022pow_scalar_tensor_implIlEEvRNS_18TensorIteratorBaseET_EUllE_St5arrayIPcLm2EELi4E23TrivialOffsetCalculatorILi1EjESC_NS0_6memory15LoadWithoutCastENSD_16StoreWithoutCastEEEviS6_T0_T2_T3_T4_T5_:
	.zero		940


//--------------------- .nv.constant0._ZN2at6native29vectorized_elementwise_kernelILi2EZNS0_50_GLOBAL__N__2680c7bb_12_PowKernel_cu_7dd49032_317022pow_scalar_tensor_implIlEEvRNS_18TensorIteratorBaseET_EUllE_St5arrayIPcLm2EEEEviT0_T1_ --------------------------
	.section	.nv.constant0._ZN2at6native29vectorized_elementwise_kernelILi2EZNS0_50_GLOBAL__N__2680c7bb_12_PowKernel_cu_7dd49032_317022pow_scalar_tensor_implIlEEvRNS_18TensorIteratorBaseET_EUllE_St5arrayIPcLm2EEEEviT0_T1_,"a",@progbits
	.sectionflags	@""
	.align	4
.nv.constant0._ZN2at6native29vectorized_elementwise_kernelILi2EZNS0_50_GLOBAL__N__2680c7bb_12_PowKernel_cu_7dd49032_317022pow_scalar_tensor_implIlEEvRNS_18TensorIteratorBaseET_EUllE_St5arrayIPcLm2EEEEviT0_T1_:
	.zero		936


//--------------------- .nv.constant0._ZN2at6native29vectorized_elementwise_kernelILi4EZNS0_50_GLOBAL__N__2680c7bb_12_PowKernel_cu_7dd49032_317022pow_scalar_tensor_implIlEEvRNS_18TensorIteratorBaseET_EUllE_St5arrayIPcLm2EEEEviT0_T1_ --------------------------
	.section	.nv.constant0._ZN2at6native29vectorized_elementwise_kernelILi4EZNS0_50_GLOBAL__N__2680c7bb_12_PowKernel_cu_7dd49032_317022pow_scalar_tensor_implIlEEvRNS_18TensorIteratorBaseET_EUllE_St5arrayIPcLm2EEEEviT0_T1_,"a",@progbits
	.sectionflags	@""
	.align	4
.nv.constant0._ZN2at6native29vectorized_elementwise_kernelILi4EZNS0_50_GLOBAL__N__2680c7bb_12_PowKernel_cu_7dd49032_317022pow_scalar_tensor_implIlEEvRNS_18TensorIteratorBaseET_EUllE_St5arrayIPcLm2EEEEviT0_T1_:
	.zero		936


//--------------------- .nv.constant0._ZN2at6native29vectorized_elementwise_kernelILi8EZNS0_50_GLOBAL__N__2680c7bb_12_PowKernel_cu_7dd49032_317022pow_scalar_tensor_implIlEEvRNS_18TensorIteratorBaseET_EUllE_St5arrayIPcLm2EEEEviT0_T1_ --------------------------
	.section	.nv.constant0._ZN2at6native29vectorized_elementwise_kernelILi8EZNS0_50_GLOBAL__N__2680c7bb_12_PowKernel_cu_7dd49032_317022pow_scalar_tensor_implIlEEvRNS_18TensorIteratorBaseET_EUllE_St5arrayIPcLm2EEEEviT0_T1_,"a",@progbits
	.sectionflags	@""
	.align	4
.nv.constant0._ZN2at6native29vectorized_elementwise_kernelILi8EZNS0_50_GLOBAL__N__2680c7bb_12_PowKernel_cu_7dd49032_317022pow_scalar_tensor_implIlEEvRNS_18TensorIteratorBaseET_EUllE_St5arrayIPcLm2EEEEviT0_T1_:
	.zero		936


//--------------------- .nv.constant0._ZN2at6native18elementwise_kernelILi128ELi4EZNS0_15gpu_kernel_implIZZZNS0_50_GLOBAL__N__2680c7bb_12_PowKernel_cu_7dd49032_317024pow_tensor_tensor_kernelERNS_18TensorIteratorBaseEENKUlvE_clEvENKUlvE1_clEvEUliiE_EEvS5_RKT_EUliE_EEviT1_ --------------------------
	.section	.nv.constant0._ZN2at6native18elementwise_kernelILi128ELi4EZNS0_15gpu_kernel_implIZZZNS0_50_GLOBAL__N__2680c7bb_12_PowKernel_cu_7dd49032_317024pow_tensor_tensor_kernelERNS_18TensorIteratorBaseEENKUlvE_clEvENKUlvE1_clEvEUliiE_EEvS5_RKT_EUliE_EEviT1_,"a",@progbits
	.sectionflags	@""
	.align	4
.nv.constant0._ZN2at6native18elementwise_kernelILi128ELi4EZNS0_15gpu_kernel_implIZZZNS0_50_GLOBAL__N__2680c7bb_12_PowKernel_cu_7dd49032_317024pow_tensor_tensor_kernelERNS_18TensorIteratorBaseEENKUlvE_clEvENKUlvE1_clEvEUliiE_EEvS5_RKT_EUliE_EEviT1_:
	.zero		1560


//--------------------- .nv.constant0._ZN2at6native27unrolled_elementwise_kernelIZZZNS0_50_GLOBAL__N__2680c7bb_12_PowKernel_cu_7dd49032_317024pow_tensor_tensor_kernelERNS_18TensorIteratorBaseEENKUlvE_clEvENKUlvE1_clEvEUliiE_St5arrayIPcLm3EELi4E23TrivialOffsetCalculatorILi2EjESB_ILi1EjENS0_6memory12LoadWithCastILi2EEENSE_13StoreWithCastILi1EEEEEviT_T0_T2_T3_T4_T5_ --------------------------
	.section	.nv.constant0._ZN2at6native27unrolled_elementwise_kernelIZZZNS0_50_GLOBAL__N__2680c7bb_12_PowKernel_cu_7dd49032_317024pow_tensor_tensor_kernelERNS_18TensorIteratorBaseEENKUlvE_clEvENKUlvE1_clEvEUliiE_St5arrayIPcLm3EELi4E23TrivialOffsetCalculatorILi2EjESB_ILi1EjENS0_6memory12LoadWithCastILi2EEENSE_13StoreWithCastILi1EEEEEviT_T0_T2_T3_T4_T5_,"a",@progbits
	.sectionflags	@""
	.align	4
.nv.constant0._ZN2at6native27unrolled_elementwise_kernelIZZZNS0_50_GLOBAL__N__2680c7bb_12_PowKernel_cu_7dd49032_317024pow_tensor_tensor_kernelERNS_18TensorIteratorBaseEENKUlvE_clEvENKUlvE1_clEvEUliiE_St5arrayIPcLm3EELi4E23TrivialOffsetCalculatorILi2EjESB_ILi1EjENS0_6memory12LoadWithCastILi2EEENSE_13StoreWithCastILi1EEEEEviT_T0_T2_T3_T4_T5_:
	.zero		960


//--------------------- .nv.constant0._ZN2at6native18elementwise_kernelILi128ELi2EZNS0_22gpu_kernel_impl_nocastIZZZNS0_50_GLOBAL__N__2680c7bb_12_PowKernel_cu_7dd49032_317024pow_tensor_tensor_kernelERNS_18TensorIteratorBaseEENKUlvE_clEvENKUlvE1_clEvEUliiE_EEvS5_RKT_EUliE_EEviT1_ --------------------------
	.section	.nv.constant0._ZN2at6native18elementwise_kernelILi128ELi2EZNS0_22gpu_kernel_impl_nocastIZZZNS0_50_GLOBAL__N__2680c7bb_12_PowKernel_cu_7dd49032_317024pow_tensor_tensor_kernelERNS_18TensorIteratorBaseEENKUlvE_clEvENKUlvE1_clEvEUliiE_EEvS5_RKT_EUliE_EEviT1_,"a",@progbits
	.sectionflags	@""
	.align	4
.nv.constant0._ZN2at6native18elementwise_kernelILi128ELi2EZNS0_22gpu_kernel_impl_nocastIZZZNS0_50_GLOBAL__N__2680c7bb_12_PowKernel_cu_7dd49032_317024pow_tensor_tensor_kernelERNS_18TensorIteratorBaseEENKUlvE_clEvENKUlvE1_clEvEUliiE_EEvS5_RKT_EUliE_EEviT1_:
	.zero		1552


//--------------------- .nv.constant0._ZN2at6native27unrolled_elementwise_kernelIZZZNS0_50_GLOBAL__N__2680c7bb_12_PowKernel_cu_7dd49032_317024pow_tensor_tensor_kernelERNS_18TensorIteratorBaseEENKUlvE_clEvENKUlvE1_clEvEUliiE_St5arrayIPcLm3EELi4E23TrivialOffsetCalculatorILi2EjESB_ILi1EjENS0_6memory15LoadWithoutCastENSE_16StoreWithoutCastEEEviT_T0_T2_T3_T4_T5_ --------------------------
	.section	.nv.constant0._ZN2at6native27unrolled_elementwise_kernelIZZZNS0_50_GLOBAL__N__2680c7bb_12_PowKernel_cu_7dd49032_317024pow_tensor_tensor_kernelERNS_18TensorIteratorBaseEENKUlvE_clEvENKUlvE1_clEvEUliiE_St5arrayIPcLm3EELi4E23TrivialOffsetCalculatorILi2EjESB_ILi1EjENS0_6memory15LoadWithoutCastENSE_16StoreWithoutCastEEEviT_T0_T2_T3_T4_T5_,"a",@progbits
	.sectionflags	@""
	.align	4
.nv.constant0._ZN2at6native27unrolled_elementwise_kernelIZZZNS0_50_GLOBAL__N__2680c7bb_12_PowKernel_cu_7dd49032_317024pow_tensor_tensor_kernelERNS_18TensorIteratorBaseEENKUlvE_clEvENKUlvE1_clEvEUliiE_St5arrayIPcLm3EELi4E23TrivialOffsetCalculatorILi2EjESB_ILi1EjENS0_6memory15LoadWithoutCastENSE_16StoreWithoutCastEEEviT_T0_T2_T3_T4_T5_:
	.zero		940


//--------------------- .nv.constant0._ZN2at6native29vectorized_elementwise_kernelILi2EZZZNS0_50_GLOBAL__N__2680c7bb_12_PowKernel_cu_7dd49032_317024pow_tensor_tensor_kernelERNS_18TensorIteratorBaseEENKUlvE_clEvENKUlvE1_clEvEUliiE_St5arrayIPcLm3EEEEviT0_T1_ --------------------------
	.section	.nv.constant0._ZN2at6native29vectorized_elementwise_kernelILi2EZZZNS0_50_GLOBAL__N__2680c7bb_12_PowKernel_cu_7dd49032_317024pow_tensor_tensor_kernelERNS_18TensorIteratorBaseEENKUlvE_clEvENKUlvE1_clEvEUliiE_St5arrayIPcLm3EEEEviT0_T1_,"a",@progbits
	.sectionflags	@""
	.align	4
.nv.constant0._ZN2at6native29vectorized_elementwise_kernelILi2EZZZNS0_50_GLOBAL__N__2680c7bb_12_PowKernel_cu_7dd49032_317024pow_tensor_tensor_kernelERNS_18TensorIteratorBaseEENKUlvE_clEvENKUlvE1_clEvEUliiE_St5arrayIPcLm3EEEEviT0_T1_:
	.zero		936


//--------------------- .nv.constant0._ZN2at6native29vectorized_elementwise_kernelILi4EZZZNS0_50_GLOBAL__N__2680c7bb_12_PowKernel_cu_7dd49032_317024pow_tensor_tensor_kernelERNS_18TensorIteratorBaseEENKUlvE_clEvENKUlvE1_clEvEUliiE_St5arrayIPcLm3EEEEviT0_T1_ --------------------------
	.section	.nv.constant0._ZN2at6native29vectorized_elementwise_kernelILi4EZZZNS0_50_GLOBAL__N__2680c7bb_12_PowKernel_cu_7dd49032_317024pow_tensor_tensor_kernelERNS_18TensorIteratorBaseEENKUlvE_clEvENKUlvE1_clEvEUliiE_St5arrayIPcLm3EEEEviT0_T1_,"a",@progbits
	.sectionflags	@""
	.align	4
.nv.constant0._ZN2at6native29vectorized_elementwise_kernelILi4EZZZNS0_50_GLOBAL__N__2680c7bb_12_PowKernel_cu_7dd49032_317024pow_tensor_tensor_kernelERNS_18TensorIteratorBaseEENKUlvE_clEvENKUlvE1_clEvEUliiE_St5arrayIPcLm3EEEEviT0_T1_:
	.zero		936


//--------------------- .nv.constant0._ZN2at6native29vectorized_elementwise_kernelILi8EZZZNS0_50_GLOBAL__N__2680c7bb_12_PowKernel_cu_7dd49032_317024pow_tensor_tensor_kernelERNS_18TensorIteratorBaseEENKUlvE_clEvENKUlvE1_clEvEUliiE_St5arrayIPcLm3EEEEviT0_T1_ --------------------------
	.section	.nv.constant0._ZN2at6native29vectorized_elementwise_kernelILi8EZZZNS0_50_GLOBAL__N__2680c7bb_12_PowKernel_cu_7dd49032_317024pow_tensor_tensor_kernelERNS_18TensorIteratorBaseEENKUlvE_clEvENKUlvE1_clEvEUliiE_St5arrayIPcLm3EEEEviT0_T1_,"a",@progbits
	.sectionflags	@""
	.align	4
.nv.constant0._ZN2at6native29vectorized_elementwise_kernelILi8EZZZNS0_50_GLOBAL__N__2680c7bb_12_PowKernel_cu_7dd49032_317024pow_tensor_tensor_kernelERNS_18TensorIteratorBaseEENKUlvE_clEvENKUlvE1_clEvEUliiE_St5arrayIPcLm3EEEEviT0_T1_:
	.zero		936


//--------------------- .nv.constant0._ZN2at6native18elementwise_kernelILi128ELi4EZNS0_15gpu_kernel_implIZNS0_50_GLOBAL__N__2680c7bb_12_PowKernel_cu_7dd49032_317022pow_scalar_tensor_implIiEEvRNS_18TensorIteratorBaseET_EUliE_EEvS6_RKS7_EUliE_EEviT1_ --------------------------
	.section	.nv.constant0._ZN2at6native18elementwise_kernelILi128ELi4EZNS0_15gpu_kernel_implIZNS0_50_GLOBAL__N__2680c7bb_12_PowKernel_cu_7dd49032_317022pow_scalar_tensor_implIiEEvRNS_18TensorIteratorBaseET_EUliE_EEvS6_RKS7_EUliE_EEviT1_,"a",@progbits
	.sectionflags	@""
	.align	4
.nv.constant0._ZN2at6native18elementwise_kernelILi128ELi4EZNS0_15gpu_kernel_implIZNS0_50_GLOBAL__N__2680c7bb_12_PowKernel_cu_7dd49032_317022pow_scalar_tensor_implIiEEvRNS_18TensorIteratorBaseET_EUliE_EEvS6_RKS7_EUliE_EEviT1_:
	.zero		1456


//--------------------- .nv.constant0._ZN2at6native27unrolled_elementwise_kernelIZNS0_50_GLOBAL__N__2680c7bb_12_PowKernel_cu_7dd49032_317022pow_scalar_tensor_implIiEEvRNS_18TensorIteratorBaseET_EUliE_St5arrayIPcLm2EELi4E23TrivialOffsetCalculatorILi1EjESC_NS0_6memory12LoadWithCastILi1EEENSD_13StoreWithCastILi1EEEEEviS6_T0_T2_T3_T4_T5_ --------------------------
	.section	.nv.constant0._ZN2at6native27unrolled_elementwise_kernelIZNS0_50_GLOBAL__N__2680c7bb_12_PowKernel_cu_7dd49032_317022pow_scalar_tensor_implIiEEvRNS_18TensorIteratorBaseET_EUliE_St5arrayIPcLm2EELi4E23TrivialOffsetCalculatorILi1EjESC_NS0_6memory12LoadWithCastILi1EEENSD_13StoreWithCastILi1EEEEEviS6_T0_T2_T3_T4_T5_,"a",@progbits
	.sectionflags	@""
	.align	4
.nv.constant0._ZN2at6native27unrolled_elementwise_kernelIZNS0_50_GLOBAL__N__2680c7bb_12_PowKernel_cu_7dd49032_317022pow_scalar_tensor_implIiEEvRNS_18TensorIteratorBaseET_EUliE_St5arrayIPcLm2EELi4E23TrivialOffsetCalculatorILi1EjESC_NS0_6memory12LoadWithCastILi1EEENSD_13StoreWithCastILi1EEEEEviS6_T0_T2_T3_T4_T5_:
	.zero		956


//--------------------- .nv.constant0._ZN2at6native18elementwise_kernelILi128ELi2EZNS0_22gpu_kernel_impl_nocastIZNS0_50_GLOBAL__N__2680c7bb_12_PowKernel_cu_7dd49032_317022pow_scalar_tensor_implIiEEvRNS_18TensorIteratorBaseET_EUliE_EEvS6_RKS7_EUliE_EEviT1_ --------------------------
	.section	.nv.constant0._ZN2at6native18elementwise_kernelILi128ELi2EZNS0_22gpu_kernel_impl_nocastIZNS0_50_GLOBAL__N__2680c7bb_12_PowKernel_cu_7dd49032_317022pow_scalar_tensor_implIiEEvRNS_18TensorIteratorBaseET_EUliE_EEvS6_RKS7_EUliE_EEviT1_,"a",@progbits
	.sectionflags	@""
	.align	4
.nv.constant0._ZN2at6native18elementwise_kernelILi128ELi2EZNS0_22gpu_kernel_impl_nocastIZNS0_50_GLOBAL__N__2680c7bb_12_PowKernel_cu_7dd49032_317022pow_scalar_tensor_implIiEEvRNS_18TensorIteratorBaseET_EUliE_EEvS6_RKS7_EUliE_EEviT1_:
	.zero		1448


//--------------------- .nv.constant0._ZN2at6native27unrolled_elementwise_kernelIZNS0_50_GLOBAL__N__2680c7bb_12_PowKernel_cu_7dd49032_317022pow_scalar_tensor_implIiEEvRNS_18TensorIteratorBaseET_EUliE_St5arrayIPcLm2EELi4E23TrivialOffsetCalculatorILi1EjESC_NS0_6memory15LoadWithoutCastENSD_16StoreWithoutCastEEEviS6_T0_T2_T3_T4_T5_ --------------------------
	.section	.nv.constant0._ZN2at6native27unrolled_elementwise_kernelIZNS0_50_GLOBAL__N__2680c7bb_12_PowKernel_cu_7dd49032_317022pow_scalar_tensor_implIiEEvRNS_18TensorIteratorBaseET_EUliE_St5arrayIPcLm2EELi4E23TrivialOffsetCalculatorILi1EjESC_NS0_6memory15LoadWithoutCastENSD_16StoreWithoutCastEEEviS6_T0_T2_T3_T4_T5_,"a",@progbits
	.sectionflags	@""
	.align	4
.nv.constant0._ZN2at6native27unrolled_elementwise_kernelIZNS0_50_GLOBAL__N__2680c7bb_12_PowKernel_cu_7dd49032_317022pow_scalar_tensor_implIiEEvRNS_18TensorIteratorBaseET_EUliE_St5arrayIPcLm2EELi4E23TrivialOffsetCalculatorILi1EjESC_NS0_6memory15LoadWithoutCastENSD_16StoreWithoutCastEEEviS6_T0_T2_T3_T4_T5_:
	.zero		940


//--------------------- .nv.constant0._ZN2at6native29vectorized_elementwise_kernelILi2EZNS0_50_GLOBAL__N__2680c7bb_12_PowKernel_cu_7dd49032_317022pow_scalar_tensor_implIiEEvRNS_18TensorIteratorBaseET_EUliE_St5arrayIPcLm2EEEEviT0_T1_ --------------------------
	.section	.nv.constant0._ZN2at6native29vectorized_elementwise_kernelILi2EZNS0_50_GLOBAL__N__2680c7bb_12_PowKernel_cu_7dd49032_317022pow_scalar_tensor_implIiEEvRNS_18TensorIteratorBaseET_EUliE_St5arrayIPcLm2EEEEviT0_T1_,"a",@progbits
	.sectionflags	@""
	.align	4
.nv.constant0._ZN2at6native29vectorized_elementwise_kernelILi2EZNS0_50_GLOBAL__N__2680c7bb_12_PowKernel_cu_7dd49032_317022pow_scalar_tensor_implIiEEvRNS_18TensorIteratorBaseET_EUliE_St5arrayIPcLm2EEEEviT0_T1_:
	.zero		936


//--------------------- .nv.constant0._ZN2at6native29vectorized_elementwise_kernelILi4EZNS0_50_GLOBAL__N__2680c7bb_12_PowKernel_cu_7dd49032_317022pow_scalar_tensor_implIiEEvRNS_18TensorIteratorBaseET_EUliE_St5arrayIPcLm2EEEEviT0_T1_ --------------------------
	.section	.nv.constant0._ZN2at6native29vectorized_elementwise_kernelILi4EZNS0_50_GLOBAL__N__2680c7bb_12_PowKernel_cu_7dd49032_317022pow_scalar_tensor_implIiEEvRNS_18TensorIteratorBaseET_EUliE_St5arrayIPcLm2EEEEviT0_T1_,"a",@progbits
	.sectionflags	@""
	.align	4
.nv.constant0._ZN2at6native29vectorized_elementwise_kernelILi4EZNS0_50_GLOBAL__N__2680c7bb_12_PowKernel_cu_7dd49032_317022pow_scalar_tensor_implIiEEvRNS_18TensorIteratorBaseET_EUliE_St5arrayIPcLm2EEEEviT0_T1_:
	.zero		936


//--------------------- .nv.constant0._ZN2at6native29vectorized_elementwise_kernelILi8EZNS0_50_GLOBAL__N__2680c7bb_12_PowKernel_cu_7dd49032_317022pow_scalar_tensor_implIiEEvRNS_18TensorIteratorBaseET_EUliE_St5arrayIPcLm2EEEEviT0_T1_ --------------------------
	.section	.nv.constant0._ZN2at6native29vectorized_elementwise_kernelILi8EZNS0_50_GLOBAL__N__2680c7bb_12_PowKernel_cu_7dd49032_317022pow_scalar_tensor_implIiEEvRNS_18TensorIteratorBaseET_EUliE_St5arrayIPcLm2EEEEviT0_T1_,"a",@progbits
	.sectionflags	@""
	.align	4
.nv.constant0._ZN2at6native29vectorized_elementwise_kernelILi8EZNS0_50_GLOBAL__N__2680c7bb_12_PowKernel_cu_7dd49032_317022pow_scalar_tensor_implIiEEvRNS_18TensorIteratorBaseET_EUliE_St5arrayIPcLm2EEEEviT0_T1_:
	.zero		936


//--------------------- .nv.constant0._ZN2at6native18elementwise_kernelILi128ELi4EZNS0_15gpu_kernel_implIZZZNS0_50_GLOBAL__N__2680c7bb_12_PowKernel_cu_7dd49032_317024pow_tensor_tensor_kernelERNS_18TensorIteratorBaseEENKUlvE_clEvENKUlvE0_clEvEUlaaE_EEvS5_RKT_EUliE_EEviT1_ --------------------------
	.section	.nv.constant0._ZN2at6native18elementwise_kernelILi128ELi4EZNS0_15gpu_kernel_implIZZZNS0_50_GLOBAL__N__2680c7bb_12_PowKernel_cu_7dd49032_317024pow_tensor_tensor_kernelERNS_18TensorIteratorBaseEENKUlvE_clEvENKUlvE0_clEvEUlaaE_EEvS5_RKT_EUliE_EEviT1_,"a",@progbits
	.sectionflags	@""
	.align	4
.nv.constant0._ZN2at6native18elementwise_kernelILi128ELi4EZNS0_15gpu_kernel_implIZZZNS0_50_GLOBAL__N__2680c7bb_12_PowKernel_cu_7dd49032_317024pow_tensor_tensor_kernelERNS_18TensorIteratorBaseEENKUlvE_clEvENKUlvE0_clEvEUlaaE_EEvS5_RKT_EUliE_EEviT1_:
	.zero		1560


//--------------------- .nv.constant0._ZN2at6native27unrolled_elementwise_kernelIZZZNS0_50_GLOBAL__N__2680c7bb_12_PowKernel_cu_7dd49032_317024pow_tensor_tensor_kernelERNS_18TensorIteratorBaseEENKUlvE_clEvENKUlvE0_clEvEUlaaE_St5arrayIPcLm3EELi4E23TrivialOffsetCalculatorILi2EjESB_ILi1EjENS0_6memory12LoadWithCastILi2EEENSE_13StoreWithCastILi1EEEEEviT_T0_T2_T3_T4_T5_ --------------------------
	.section	.nv.constant0._ZN2at6native27unrolled_elementwise_kernelIZZZNS0_50_GLOBAL__N__2680c7bb_12_PowKernel_cu_7dd49032_317024pow_tensor_tensor_kernelERNS_18TensorIteratorBaseEENKUlvE_clEvENKUlvE0_clEvEUlaaE_St5arrayIPcLm3EELi4E23TrivialOffsetCalculatorILi2EjESB_ILi1EjENS0_6memory12LoadWithCastILi2EEENSE_13StoreWithCastILi1EEEEEviT_T0_T2_T3_T4_T5_,"a",@progbits
	.sectionflags	@""
	.align	4
.nv.constant0._ZN2at6native27unrolled_elementwise_kernelIZZZNS0_50_GLOBAL__N__2680c7bb_12_PowKernel_cu_7dd49032_317024pow_tensor_tensor_kernelERNS_18TensorIteratorBaseEENKUlvE_clEvENKUlvE0_clEvEUlaaE_St5arrayIPcLm3EELi4E23TrivialOffsetCalculatorILi2EjESB_ILi1EjENS0_6memory12LoadWithCastILi2EEENSE_13StoreWithCastILi1EEEEEviT_T0_T2_T3_T4_T5_:
	.zero		960


//--------------------- .nv.constant0._ZN2at6native18elementwise_kernelILi128ELi4EZNS0_22gpu_kernel_impl_nocastIZZZNS0_50_GLOBAL__N__2680c7bb_12_PowKernel_cu_7dd49032_317024pow_tensor_tensor_kernelERNS_18TensorIteratorBaseEENKUlvE_clEvENKUlvE0_clEvEUlaaE_EEvS5_RKT_EUliE_EEviT1_ --------------------------
	.section	.nv.constant0._ZN2at6native18elementwise_kernelILi128ELi4EZNS0_22gpu_kernel_impl_nocastIZZZNS0_50_GLOBAL__N__2680c7bb_12_PowKernel_cu_7dd49032_317024pow_tensor_tensor_kernelERNS_18TensorIteratorBaseEENKUlvE_clEvENKUlvE0_clEvEUlaaE_EEvS5_RKT_EUliE_EEviT1_,"a",@progbits
	.sectionflags	@""
	.align	4
.nv.constant0._ZN2at6native18elementwise_kernelILi128ELi4EZNS0_22gpu_kernel_impl_nocastIZZZNS0_50_GLOBAL__N__2680c7bb_12_PowKernel_cu_7dd49032_317024pow_tensor_tensor_kernelERNS_18TensorIteratorBaseEENKUlvE_clEvENKUlvE0_clEvEUlaaE_EEvS5_RKT_EUliE_EEviT1_:
	.zero		1552


//--------------------- .nv.constant0._ZN2at6native27unrolled_elementwise_kernelIZZZNS0_50_GLOBAL__N__2680c7bb_12_PowKernel_cu_7dd49032_317024pow_tensor_tensor_kernelERNS_18TensorIteratorBaseEENKUlvE_clEvENKUlvE0_clEvEUlaaE_St5arrayIPcLm3EELi4E23TrivialOffsetCalculatorILi2EjESB_ILi1EjENS0_6memory15LoadWithoutCastENSE_16StoreWithoutCastEEEviT_T0_T2_T3_T4_T5_ --------------------------
	.section	.nv.constant0._ZN2at6native27unrolled_elementwise_kernelIZZZNS0_50_GLOBAL__N__2680c7bb_12_PowKernel_cu_7dd49032_317024pow_tensor_tensor_kernelERNS_18TensorIteratorBaseEENKUlvE_clEvENKUlvE0_clEvEUlaaE_St5arrayIPcLm3EELi4E23TrivialOffsetCalculatorILi2EjESB_ILi1EjENS0_6memory15LoadWithoutCastENSE_16StoreWithoutCastEEEviT_T0_T2_T3_T4_T5_,"a",@progbits
	.sectionflags	@""
	.align	4
.nv.constant0._ZN2at6native27unrolled_elementwise_kernelIZZZNS0_50_GLOBAL__N__2680c7bb_12_PowKernel_cu_7dd49032_317024pow_tensor_tensor_kernelERNS_18TensorIteratorBaseEENKUlvE_clEvENKUlvE0_clEvEUlaaE_St5arrayIPcLm3EELi4E23TrivialOffsetCalculatorILi2EjESB_ILi1EjENS0_6memory15LoadWithoutCastENSE_16StoreWithoutCastEEEviT_T0_T2_T3_T4_T5_:
	.zero		940


//--------------------- .nv.constant0._ZN2at6native29vectorized_elementwise_kernelILi2EZZZNS0_50_GLOBAL__N__2680c7bb_12_PowKernel_cu_7dd49032_317024pow_tensor_tensor_kernelERNS_18TensorIteratorBaseEENKUlvE_clEvENKUlvE0_clEvEUlaaE_St5arrayIPcLm3EEEEviT0_T1_ --------------------------
	.section	.nv.constant0._ZN2at6native29vectorized_elementwise_kernelILi2EZZZNS0_50_GLOBAL__N__2680c7bb_12_PowKernel_cu_7dd49032_317024pow_tensor_tensor_kernelERNS_18TensorIteratorBaseEENKUlvE_clEvENKUlvE0_clEvEUlaaE_St5arrayIPcLm3EEEEviT0_T1_,"a",@progbits
	.sectionflags	@""
	.align	4
.nv.constant0._ZN2at6native29vectorized_elementwise_kernelILi2EZZZNS0_50_GLOBAL__N__2680c7bb_12_PowKernel_cu_7dd49032_317024pow_tensor_tensor_kernelERNS_18TensorIteratorBaseEENKUlvE_clEvENKUlvE0_clEvEUlaaE_St5arrayIPcLm3EEEEviT0_T1_:
	.zero		936


//--------------------- .nv.constant0._ZN2at6native29vectorized_elementwise_kernelILi4EZZZNS0_50_GLOBAL__N__2680c7bb_12_PowKernel_cu_7dd49032_317024pow_tensor_tensor_kernelERNS_18TensorIteratorBaseEENKUlvE_clEvENKUlvE0_clEvEUlaaE_St5arrayIPcLm3EEEEviT0_T1_ --------------------------
	.section	.nv.constant0._ZN2at6native29vectorized_elementwise_kernelILi4EZZZNS0_50_GLOBAL__N__2680c7bb_12_PowKernel_cu_7dd49032_317024pow_tensor_tensor_kernelERNS_18TensorIteratorBaseEENKUlvE_clEvENKUlvE0_clEvEUlaaE_St5arrayIPcLm3EEEEviT0_T1_,"a",@progbits
	.sectionflags	@""
	.align	4
.nv.constant0._ZN2at6native29vectorized_elementwise_kernelILi4EZZZNS0_50_GLOBAL__N__2680c7bb_12_PowKernel_cu_7dd49032_317024pow_tensor_tensor_kernelERNS_18TensorIteratorBaseEENKUlvE_clEvENKUlvE0_clEvEUlaaE_St5arrayIPcLm3EEEEviT0_T1_:
	.zero		936


//--------------------- .nv.constant0._ZN2at6native29vectorized_elementwise_kernelILi8EZZZNS0_50_GLOBAL__N__2680c7bb_12_PowKernel_cu_7dd49032_317024pow_tensor_tensor_kernelERNS_18TensorIteratorBaseEENKUlvE_clEvENKUlvE0_clEvEUlaaE_St5arrayIPcLm3EEEEviT0_T1_ --------------------------
	.section	.nv.constant0._ZN2at6native29vectorized_elementwise_kernelILi8EZZZNS0_50_GLOBAL__N__2680c7bb_12_PowKernel_cu_7dd49032_317024pow_tensor_tensor_kernelERNS_18TensorIteratorBaseEENKUlvE_clEvENKUlvE0_clEvEUlaaE_St5arrayIPcLm3EEEEviT0_T1_,"a",@progbits
	.sectionflags	@""
	.align	4
.nv.constant0._ZN2at6native29vectorized_elementwise_kernelILi8EZZZNS0_50_GLOBAL__N__2680c7bb_12_PowKernel_cu_7dd49032_317024pow_tensor_tensor_kernelERNS_18TensorIteratorBaseEENKUlvE_clEvENKUlvE0_clEvEUlaaE_St5arrayIPcLm3EEEEviT0_T1_:
	.zero		936


//--------------------- .nv.constant0._ZN2at6native18elementwise_kernelILi128ELi4EZNS0_15gpu_kernel_implIZNS0_50_GLOBAL__N__2680c7bb_12_PowKernel_cu_7dd49032_317022pow_scalar_tensor_implIaEEvRNS_18TensorIteratorBaseET_EUlaE_EEvS6_RKS7_EUliE_EEviT1_ --------------------------
	.section	.nv.constant0._ZN2at6native18elementwise_kernelILi128ELi4EZNS0_15gpu_kernel_implIZNS0_50_GLOBAL__N__2680c7bb_12_PowKernel_cu_7dd49032_317022pow_scalar_tensor_implIaEEvRNS_18TensorIteratorBaseET_EUlaE_EEvS6_RKS7_EUliE_EEviT1_,"a",@progbits
	.sectionflags	@""
	.align	4
.nv.constant0._ZN2at6native18elementwise_kernelILi128ELi4EZNS0_15gpu_kernel_implIZNS0_50_GLOBAL__N__2680c7bb_12_PowKernel_cu_7dd49032_317022pow_scalar_tensor_implIaEEvRNS_18TensorIteratorBaseET_EUlaE_EEvS6_RKS7_EUliE_EEviT1_:
	.zero		1456


//--------------------- .nv.constant0._ZN2at6native27unrolled_elementwise_kernelIZNS0_50_GLOBAL__N__2680c7bb_12_PowKernel_cu_7dd49032_317022pow_scalar_tensor_implIaEEvRNS_18TensorIteratorBaseET_EUlaE_St5arrayIPcLm2EELi4E23TrivialOffsetCalculatorILi1EjESC_NS0_6memory12LoadWithCastILi1EEENSD_13StoreWithCastILi1EEEEEviS6_T0_T2_T3_T4_T5_ --------------------------
	.section	.nv.constant0._ZN2at6native27unrolled_elementwise_kernelIZNS0_50_GLOBAL__N__2680c7bb_12_PowKernel_cu_7dd49032_317022pow_scalar_tensor_implIaEEvRNS_18TensorIteratorBaseET_EUlaE_St5arrayIPcLm2EELi4E23TrivialOffsetCalculatorILi1EjESC_NS0_6memory12LoadWithCastILi1EEENSD_13StoreWithCastILi1EEEEEviS6_T0_T2_T3_T4_T5_,"a",@progbits
	.sectionflags	@""
	.align	4
.nv.constant0._ZN2at6native27unrolled_elementwise_kernelIZNS0_50_GLOBAL__N__2680c7bb_12_PowKernel_cu_7dd49032_317022pow_scalar_tensor_implIaEEvRNS_18TensorIteratorBaseET_EUlaE_St5arrayIPcLm2EELi4E23TrivialOffsetCalculatorILi1EjESC_NS0_6memory12LoadWithCastILi1EEENSD_13StoreWithCastILi1EEEEEviS6_T0_T2_T3_T4_T5_:
	.zero		956


//--------------------- .nv.constant0._ZN2at6native18elementwise_kernelILi128ELi4EZNS0_22gpu_kernel_impl_nocastIZNS0_50_GLOBAL__N__2680c7bb_12_PowKernel_cu_7dd49032_317022pow_scalar_tensor_implIaEEvRNS_18TensorIteratorBaseET_EUlaE_EEvS6_RKS7_EUliE_EEviT1_ --------------------------
	.section	.nv.constant0._ZN2at6native18elementwise_kernelILi128ELi4EZNS0_22gpu_kernel_impl_nocastIZNS0_50_GLOBAL__N__2680c7bb_12_PowKernel_cu_7dd49032_317022pow_scalar_tensor_implIaEEvRNS_18TensorIteratorBaseET_EUlaE_EEvS6_RKS7_EUliE_EEviT1_,"a",@progbits
	.sectionflags	@""
	.align	4
.nv.constant0._ZN2at6native18elementwise_kernelILi128ELi4EZNS0_22gpu_kernel_impl_nocastIZNS0_50_GLOBAL__N__2680c7bb_12_PowKernel_cu_7dd49032_317022pow_scalar_tensor_implIaEEvRNS_18TensorIteratorBaseET_EUlaE_EEvS6_RKS7_EUliE_EEviT1_:
	.zero		1448


//--------------------- .nv.constant0._ZN2at6native27unrolled_elementwise_kernelIZNS0_50_GLOBAL__N__2680c7bb_12_PowKernel_cu_7dd49032_317022pow_scalar_tensor_implIaEEvRNS_18TensorIteratorBaseET_EUlaE_St5arrayIPcLm2EELi4E23TrivialOffsetCalculatorILi1EjESC_NS0_6memory15LoadWithoutCastENSD_16StoreWithoutCastEEEviS6_T0_T2_T3_T4_T5_ --------------------------
	.section	.nv.constant0._ZN2at6native27unrolled_elementwise_kernelIZNS0_50_GLOBAL__N__2680c7bb_12_PowKernel_cu_7dd49032_317022pow_scalar_tensor_implIaEEvRNS_18TensorIteratorBaseET_EUlaE_St5arrayIPcLm2EELi4E23TrivialOffsetCalculatorILi1EjESC_NS0_6memory15LoadWithoutCastENSD_16StoreWithoutCastEEEviS6_T0_T2_T3_T4_T5_,"a",@progbits
	.sectionflags	@""
	.align	4
.nv.constant0._ZN2at6native27unrolled_elementwise_kernelIZNS0_50_GLOBAL__N__2680c7bb_12_PowKernel_cu_7dd49032_317022pow_scalar_tensor_implIaEEvRNS_18TensorIteratorBaseET_EUlaE_St5arrayIPcLm2EELi4E23TrivialOffsetCalculatorILi1EjESC_NS0_6memory15LoadWithoutCastENSD_16StoreWithoutCastEEEviS6_T0_T2_T3_T4_T5_:
	.zero		940


//--------------------- .nv.constant0._ZN2at6native29vectorized_elementwise_kernelILi2EZNS0_50_GLOBAL__N__2680c7bb_12_PowKernel_cu_7dd49032_317022pow_scalar_tensor_implIaEEvRNS_18TensorIteratorBaseET_EUlaE_St5arrayIPcLm2EEEEviT0_T1_ --------------------------
	.section	.nv.constant0._ZN2at6native29vectorized_elementwise_kernelILi2EZNS0_50_GLOBAL__N__2680c7bb_12_PowKernel_cu_7dd49032_317022pow_scalar_tensor_implIaEEvRNS_18TensorIteratorBaseET_EUlaE_St5arrayIPcLm2EEEEviT0_T1_,"a",@progbits
	.sectionflags	@""
	.align	4
.nv.constant0._ZN2at6native29vectorized_elementwise_kernelILi2EZNS0_50_GLOBAL__N__2680c7bb_12_PowKernel_cu_7dd49032_317022pow_scalar_tensor_implIaEEvRNS_18TensorIteratorBaseET_EUlaE_St5arrayIPcLm2EEEEviT0_T1_:
	.zero		936


//--------------------- .nv.constant0._ZN2at6native29vectorized_elementwise_kernelILi4EZNS0_50_GLOBAL__N__2680c7bb_12_PowKernel_cu_7dd49032_317022pow_scalar_tensor_implIaEEvRNS_18TensorIteratorBaseET_EUlaE_St5arrayIPcLm2EEEEviT0_T1_ --------------------------
	.section	.nv.constant0._ZN2at6native29vectorized_elementwise_kernelILi4EZNS0_50_GLOBAL__N__2680c7bb_12_PowKernel_cu_7dd49032_317022pow_scalar_tensor_implIaEEvRNS_18TensorIteratorBaseET_EUlaE_St5arrayIPcLm2EEEEviT0_T1_,"a",@progbits
	.sectionflags	@""
	.align	4
.nv.constant0._ZN2at6native29vectorized_elementwise_kernelILi4EZNS0_50_GLOBAL__N__2680c7bb_12_PowKernel_cu_7dd49032_317022pow_scalar_tensor_implIaEEvRNS_18TensorIteratorBaseET_EUlaE_St5arrayIPcLm2EEEEviT0_T1_:
	.zero		936


//--------------------- .nv.constant0._ZN2at6native29vectorized_elementwise_kernelILi8EZNS0_50_GLOBAL__N__2680c7bb_12_PowKernel_cu_7dd49032_317022pow_scalar_tensor_implIaEEvRNS_18TensorIteratorBaseET_EUlaE_St5arrayIPcLm2EEEEviT0_T1_ --------------------------
	.section	.nv.constant0._ZN2at6native29vectorized_elementwise_kernelILi8EZNS0_50_GLOBAL__N__2680c7bb_12_PowKernel_cu_7dd49032_317022pow_scalar_tensor_implIaEEvRNS_18TensorIteratorBaseET_EUlaE_St5arrayIPcLm2EEEEviT0_T1_,"a",@progbits
	.sectionflags	@""
	.align	4
.nv.constant0._ZN2at6native29vectorized_elementwise_kernelILi8EZNS0_50_GLOBAL__N__2680c7bb_12_PowKernel_cu_7dd49032_317022pow_scalar_tensor_implIaEEvRNS_18TensorIteratorBaseET_EUlaE_St5arrayIPcLm2EEEEviT0_T1_:
	.zero		936


//--------------------- .nv.constant0._ZN2at6native18elementwise_kernelILi128ELi4EZNS0_15gpu_kernel_implIZZZNS0_50_GLOBAL__N__2680c7bb_12_PowKernel_cu_7dd49032_317024pow_tensor_tensor_kernelERNS_18TensorIteratorBaseEENKUlvE_clEvENKUlvE_clEvEUlhhE_EEvS5_RKT_EUliE_EEviT1_ --------------------------
	.section	.nv.constant0._ZN2at6native18elementwise_kernelILi128ELi4EZNS0_15gpu_kernel_implIZZZNS0_50_GLOBAL__N__2680c7bb_12_PowKernel_cu_7dd49032_317024pow_tensor_tensor_kernelERNS_18TensorIteratorBaseEENKUlvE_clEvENKUlvE_clEvEUlhhE_EEvS5_RKT_EUliE_EEviT1_,"a",@progbits
	.sectionflags	@""
	.align	4
.nv.constant0._ZN2at6native18elementwise_kernelILi128ELi4EZNS0_15gpu_kernel_implIZZZNS0_50_GLOBAL__N__2680c7bb_12_PowKernel_cu_7dd49032_317024pow_tensor_tensor_kernelERNS_18TensorIteratorBaseEENKUlvE_clEvENKUlvE_clEvEUlhhE_EEvS5_RKT_EUliE_EEviT1_:
	.zero		1560


//--------------------- .nv.constant0._ZN2at6native27unrolled_elementwise_kernelIZZZNS0_50_GLOBAL__N__2680c7bb_12_PowKernel_cu_7dd49032_317024pow_tensor_tensor_kernelERNS_18TensorIteratorBaseEENKUlvE_clEvENKUlvE_clEvEUlhhE_St5arrayIPcLm3EELi4E23TrivialOffsetCalculatorILi2EjESB_ILi1EjENS0_6memory12LoadWithCastILi2EEENSE_13StoreWithCastILi1EEEEEviT_T0_T2_T3_T4_T5_ --------------------------
	.section	.nv.constant0._ZN2at6native27unrolled_elementwise_kernelIZZZNS0_50_GLOBAL__N__2680c7bb_12_PowKernel_cu_7dd49032_317024pow_tensor_tensor_kernelERNS_18TensorIteratorBaseEENKUlvE_clEvENKUlvE_clEvEUlhhE_St5arrayIPcLm3EELi4E23TrivialOffsetCalculatorILi2EjESB_ILi1EjENS0_6memory12LoadWithCastILi2EEENSE_13StoreWithCastILi1EEEEEviT_T0_T2_T3_T4_T5_,"a",@progbits
	.sectionflags	@""
	.align	4
.nv.constant0._ZN2at6native27unrolled_elementwise_kernelIZZZNS0_50_GLOBAL__N__2680c7bb_12_PowKernel_cu_7dd49032_317024pow_tensor_tensor_kernelERNS_18TensorIteratorBaseEENKUlvE_clEvENKUlvE_clEvEUlhhE_St5arrayIPcLm3EELi4E23TrivialOffsetCalculatorILi2EjESB_ILi1EjENS0_6memory12LoadWithCastILi2EEENSE_13StoreWithCastILi1EEEEEviT_T0_T2_T3_T4_T5_:
	.zero		960


//--------------------- .nv.constant0._ZN2at6native18elementwise_kernelILi128ELi4EZNS0_22gpu_kernel_impl_nocastIZZZNS0_50_GLOBAL__N__2680c7bb_12_PowKernel_cu_7dd49032_317024pow_tensor_tensor_kernelERNS_18TensorIteratorBaseEENKUlvE_clEvENKUlvE_clEvEUlhhE_EEvS5_RKT_EUliE_EEviT1_ --------------------------
	.section	.nv.constant0._ZN2at6native18elementwise_kernelILi128ELi4EZNS0_22gpu_kernel_impl_nocastIZZZNS0_50_GLOBAL__N__2680c7bb_12_PowKernel_cu_7dd49032_317024pow_tensor_tensor_kernelERNS_18TensorIteratorBaseEENKUlvE_clEvENKUlvE_clEvEUlhhE_EEvS5_RKT_EUliE_EEviT1_,"a",@progbits
	.sectionflags	@""
	.align	4
.nv.constant0._ZN2at6native18elementwise_kernelILi128ELi4EZNS0_22gpu_kernel_impl_nocastIZZZNS0_50_GLOBAL__N__2680c7bb_12_PowKernel_cu_7dd49032_317024pow_tensor_tensor_kernelERNS_18TensorIteratorBaseEENKUlvE_clEvENKUlvE_clEvEUlhhE_EEvS5_RKT_EUliE_EEviT1_:
	.zero		1552


//--------------------- .nv.constant0._ZN2at6native27unrolled_elementwise_kernelIZZZNS0_50_GLOBAL__N__2680c7bb_12_PowKernel_cu_7dd49032_317024pow_tensor_tensor_kernelERNS_18TensorIteratorBaseEENKUlvE_clEvENKUlvE_clEvEUlhhE_St5arrayIPcLm3EELi4E23TrivialOffsetCalculatorILi2EjESB_ILi1EjENS0_6memory15LoadWithoutCastENSE_16StoreWithoutCastEEEviT_T0_T2_T3_T4_T5_ --------------------------
	.section	.nv.constant0._ZN2at6native27unrolled_elementwise_kernelIZZZNS0_50_GLOBAL__N__2680c7bb_12_PowKernel_cu_7dd49032_317024pow_tensor_tensor_kernelERNS_18TensorIteratorBaseEENKUlvE_clEvENKUlvE_clEvEUlhhE_St5arrayIPcLm3EELi4E23TrivialOffsetCalculatorILi2EjESB_ILi1EjENS0_6memory15LoadWithoutCastENSE_16StoreWithoutCastEEEviT_T0_T2_T3_T4_T5_,"a",@progbits
	.sectionflags	@""
	.align	4
.nv.constant0._ZN2at6native27unrolled_elementwise_kernelIZZZNS0_50_GLOBAL__N__2680c7bb_12_PowKernel_cu_7dd49032_317024pow_tensor_tensor_kernelERNS_18TensorIteratorBaseEENKUlvE_clEvENKUlvE_clEvEUlhhE_St5arrayIPcLm3EELi4E23TrivialOffsetCalculatorILi2EjESB_ILi1EjENS0_6memory15LoadWithoutCastENSE_16StoreWithoutCastEEEviT_T0_T2_T3_T4_T5_:
	.zero		940


//--------------------- .nv.constant0._ZN2at6native29vectorized_elementwise_kernelILi2EZZZNS0_50_GLOBAL__N__2680c7bb_12_PowKernel_cu_7dd49032_317024pow_tensor_tensor_kernelERNS_18TensorIteratorBaseEENKUlvE_clEvENKUlvE_clEvEUlhhE_St5arrayIPcLm3EEEEviT0_T1_ --------------------------
	.section	.nv.constant0._ZN2at6native29vectorized_elementwise_kernelILi2EZZZNS0_50_GLOBAL__N__2680c7bb_12_PowKernel_cu_7dd49032_317024pow_tensor_tensor_kernelERNS_18TensorIteratorBaseEENKUlvE_clEvENKUlvE_clEvEUlhhE_St5arrayIPcLm3EEEEviT0_T1_,"a",@progbits
	.sectionflags	@""
	.align	4
.nv.constant0._ZN2at6native29vectorized_elementwise_kernelILi2EZZZNS0_50_GLOBAL__N__2680c7bb_12_PowKernel_cu_7dd49032_317024pow_tensor_tensor_kernelERNS_18TensorIteratorBaseEENKUlvE_clEvENKUlvE_clEvEUlhhE_St5arrayIPcLm3EEEEviT0_T1_:
	.zero		936


//--------------------- .nv.constant0._ZN2at6native29vectorized_elementwise_kernelILi4EZZZNS0_50_GLOBAL__N__2680c7bb_12_PowKernel_cu_7dd49032_317024pow_tensor_tensor_kernelERNS_18TensorIteratorBaseEENKUlvE_clEvENKUlvE_clEvEUlhhE_St5arrayIPcLm3EEEEviT0_T1_ --------------------------
	.section	.nv.constant0._ZN2at6native29vectorized_elementwise_kernelILi4EZZZNS0_50_GLOBAL__N__2680c7bb_12_PowKernel_cu_7dd49032_317024pow_tensor_tensor_kernelERNS_18TensorIteratorBaseEENKUlvE_clEvENKUlvE_clEvEUlhhE_St5arrayIPcLm3EEEEviT0_T1_,"a",@progbits
	.sectionflags	@""
	.align	4
.nv.constant0._ZN2at6native29vectorized_elementwise_kernelILi4EZZZNS0_50_GLOBAL__N__2680c7bb_12_PowKernel_cu_7dd49032_317024pow_tensor_tensor_kernelERNS_18TensorIteratorBaseEENKUlvE_clEvENKUlvE_clEvEUlhhE_St5arrayIPcLm3EEEEviT0_T1_:
	.zero		936


//--------------------- .nv.constant0._ZN2at6native29vectorized_elementwise_kernelILi8EZZZNS0_50_GLOBAL__N__2680c7bb_12_PowKernel_cu_7dd49032_317024pow_tensor_tensor_kernelERNS_18TensorIteratorBaseEENKUlvE_clEvENKUlvE_clEvEUlhhE_St5arrayIPcLm3EEEEviT0_T1_ --------------------------
	.section	.nv.constant0._ZN2at6native29vectorized_elementwise_kernelILi8EZZZNS0_50_GLOBAL__N__2680c7bb_12_PowKernel_cu_7dd49032_317024pow_tensor_tensor_kernelERNS_18TensorIteratorBaseEENKUlvE_clEvENKUlvE_clEvEUlhhE_St5arrayIPcLm3EEEEviT0_T1_,"a",@progbits
	.sectionflags	@""
	.align	4
.nv.constant0._ZN2at6native29vectorized_elementwise_kernelILi8EZZZNS0_50_GLOBAL__N__2680c7bb_12_PowKernel_cu_7dd49032_317024pow_tensor_tensor_kernelERNS_18TensorIteratorBaseEENKUlvE_clEvENKUlvE_clEvEUlhhE_St5arrayIPcLm3EEEEviT0_T1_:
	.zero		936


//--------------------- .nv.constant0._ZN2at6native18elementwise_kernelILi128ELi4EZNS0_15gpu_kernel_implIZNS0_50_GLOBAL__N__2680c7bb_12_PowKernel_cu_7dd49032_317022pow_scalar_tensor_implIhEEvRNS_18TensorIteratorBaseET_EUlhE_EEvS6_RKS7_EUliE_EEviT1_ --------------------------
	.section	.nv.constant0._ZN2at6native18elementwise_kernelILi128ELi4EZNS0_15gpu_kernel_implIZNS0_50_GLOBAL__N__2680c7bb_12_PowKernel_cu_7dd49032_317022pow_scalar_tensor_implIhEEvRNS_18TensorIteratorBaseET_EUlhE_EEvS6_RKS7_EUliE_EEviT1_,"a",@progbits
	.sectionflags	@""
	.align	4
.nv.constant0._ZN2at6native18elementwise_kernelILi128ELi4EZNS0_15gpu_kernel_implIZNS0_50_GLOBAL__N__2680c7bb_12_PowKernel_cu_7dd49032_317022pow_scalar_tensor_implIhEEvRNS_18TensorIteratorBaseET_EUlhE_EEvS6_RKS7_EUliE_EEviT1_:
	.zero		1456


//--------------------- .nv.constant0._ZN2at6native27unrolled_elementwise_kernelIZNS0_50_GLOBAL__N__2680c7bb_12_PowKernel_cu_7dd49032_317022pow_scalar_tensor_implIhEEvRNS_18TensorIteratorBaseET_EUlhE_St5arrayIPcLm2EELi4E23TrivialOffsetCalculatorILi1EjESC_NS0_6memory12LoadWithCastILi1EEENSD_13StoreWithCastILi1EEEEEviS6_T0_T2_T3_T4_T5_ --------------------------
	.section	.nv.constant0._ZN2at6native27unrolled_elementwise_kernelIZNS0_50_GLOBAL__N__2680c7bb_12_PowKernel_cu_7dd49032_317022pow_scalar_tensor_implIhEEvRNS_18TensorIteratorBaseET_EUlhE_St5arrayIPcLm2EELi4E23TrivialOffsetCalculatorILi1EjESC_NS0_6memory12LoadWithCastILi1EEENSD_13StoreWithCastILi1EEEEEviS6_T0_T2_T3_T4_T5_,"a",@progbits
	.sectionflags	@""
	.align	4
.nv.constant0._ZN2at6native27unrolled_elementwise_kernelIZNS0_50_GLOBAL__N__2680c7bb_12_PowKernel_cu_7dd49032_317022pow_scalar_tensor_implIhEEvRNS_18TensorIteratorBaseET_EUlhE_St5arrayIPcLm2EELi4E23TrivialOffsetCalculatorILi1EjESC_NS0_6memory12LoadWithCastILi1EEENSD_13StoreWithCastILi1EEEEEviS6_T0_T2_T3_T4_T5_:
	.zero		956


//--------------------- .nv.constant0._ZN2at6native18elementwise_kernelILi128ELi4EZNS0_22gpu_kernel_impl_nocastIZNS0_50_GLOBAL__N__2680c7bb_12_PowKernel_cu_7dd49032_317022pow_scalar_tensor_implIhEEvRNS_18TensorIteratorBaseET_EUlhE_EEvS6_RKS7_EUliE_EEviT1_ --------------------------
	.section	.nv.constant0._ZN2at6native18elementwise_kernelILi128ELi4EZNS0_22gpu_kernel_impl_nocastIZNS0_50_GLOBAL__N__2680c7bb_12_PowKernel_cu_7dd49032_317022pow_scalar_tensor_implIhEEvRNS_18TensorIteratorBaseET_EUlhE_EEvS6_RKS7_EUliE_EEviT1_,"a",@progbits
	.sectionflags	@""
	.align	4
.nv.constant0._ZN2at6native18elementwise_kernelILi128ELi4EZNS0_22gpu_kernel_impl_nocastIZNS0_50_GLOBAL__N__2680c7bb_12_PowKernel_cu_7dd49032_317022pow_scalar_tensor_implIhEEvRNS_18TensorIteratorBaseET_EUlhE_EEvS6_RKS7_EUliE_EEviT1_:
	.zero		1448


//--------------------- .nv.constant0._ZN2at6native27unrolled_elementwise_kernelIZNS0_50_GLOBAL__N__2680c7bb_12_PowKernel_cu_7dd49032_317022pow_scalar_tensor_implIhEEvRNS_18TensorIteratorBaseET_EUlhE_St5arrayIPcLm2EELi4E23TrivialOffsetCalculatorILi1EjESC_NS0_6memory15LoadWithoutCastENSD_16StoreWithoutCastEEEviS6_T0_T2_T3_T4_T5_ --------------------------
	.section	.nv.constant0._ZN2at6native27unrolled_elementwise_kernelIZNS0_50_GLOBAL__N__2680c7bb_12_PowKernel_cu_7dd49032_317022pow_scalar_tensor_implIhEEvRNS_18TensorIteratorBaseET_EUlhE_St5arrayIPcLm2EELi4E23TrivialOffsetCalculatorILi1EjESC_NS0_6memory15LoadWithoutCastENSD_16StoreWithoutCastEEEviS6_T0_T2_T3_T4_T5_,"a",@progbits
	.sectionflags	@""
	.align	4
.nv.constant0._ZN2at6native27unrolled_elementwise_kernelIZNS0_50_GLOBAL__N__2680c7bb_12_PowKernel_cu_7dd49032_317022pow_scalar_tensor_implIhEEvRNS_18TensorIteratorBaseET_EUlhE_St5arrayIPcLm2EELi4E23TrivialOffsetCalculatorILi1EjESC_NS0_6memory15LoadWithoutCastENSD_16StoreWithoutCastEEEviS6_T0_T2_T3_T4_T5_:
	.zero		940


//--------------------- .nv.constant0._ZN2at6native29vectorized_elementwise_kernelILi2EZNS0_50_GLOBAL__N__2680c7bb_12_PowKernel_cu_7dd49032_317022pow_scalar_tensor_implIhEEvRNS_18TensorIteratorBaseET_EUlhE_St5arrayIPcLm2EEEEviT0_T1_ --------------------------
	.section	.nv.constant0._ZN2at6native29vectorized_elementwise_kernelILi2EZNS0_50_GLOBAL__N__2680c7bb_12_PowKernel_cu_7dd49032_317022pow_scalar_tensor_implIhEEvRNS_18TensorIteratorBaseET_EUlhE_St5arrayIPcLm2EEEEviT0_T1_,"a",@progbits
	.sectionflags	@""
	.align	4
.nv.constant0._ZN2at6native29vectorized_elementwise_kernelILi2EZNS0_50_GLOBAL__N__2680c7bb_12_PowKernel_cu_7dd49032_317022pow_scalar_tensor_implIhEEvRNS_18TensorIteratorBaseET_EUlhE_St5arrayIPcLm2EEEEviT0_T1_:
	.zero		936


//--------------------- .nv.constant0._ZN2at6native29vectorized_elementwise_kernelILi4EZNS0_50_GLOBAL__N__2680c7bb_12_PowKernel_cu_7dd49032_317022pow_scalar_tensor_implIhEEvRNS_18TensorIteratorBaseET_EUlhE_St5arrayIPcLm2EEEEviT0_T1_ --------------------------
	.section	.nv.constant0._ZN2at6native29vectorized_elementwise_kernelILi4EZNS0_50_GLOBAL__N__2680c7bb_12_PowKernel_cu_7dd49032_317022pow_scalar_tensor_implIhEEvRNS_18TensorIteratorBaseET_EUlhE_St5arrayIPcLm2EEEEviT0_T1_,"a",@progbits
	.sectionflags	@""
	.align	4
.nv.constant0._ZN2at6native29vectorized_elementwise_kernelILi4EZNS0_50_GLOBAL__N__2680c7bb_12_PowKernel_cu_7dd49032_317022pow_scalar_tensor_implIhEEvRNS_18TensorIteratorBaseET_EUlhE_St5arrayIPcLm2EEEEviT0_T1_:
	.zero		936


//--------------------- .nv.constant0._ZN2at6native29vectorized_elementwise_kernelILi8EZNS0_50_GLOBAL__N__2680c7bb_12_PowKernel_cu_7dd49032_317022pow_scalar_tensor_implIhEEvRNS_18TensorIteratorBaseET_EUlhE_St5arrayIPcLm2EEEEviT0_T1_ --------------------------
	.section	.nv.constant0._ZN2at6native29vectorized_elementwise_kernelILi8EZNS0_50_GLOBAL__N__2680c7bb_12_PowKernel_cu_7dd49032_317022pow_scalar_tensor_implIhEEvRNS_18TensorIteratorBaseET_EUlhE_St5arrayIPcLm2EEEEviT0_T1_,"a",@progbits
	.sectionflags	@""
	.align	4
.nv.constant0._ZN2at6native29vectorized_elementwise_kernelILi8EZNS0_50_GLOBAL__N__2680c7bb_12_PowKernel_cu_7dd49032_317022pow_scalar_tensor_implIhEEvRNS_18TensorIteratorBaseET_EUlhE_St5arrayIPcLm2EEEEviT0_T1_:
	.zero		936


//--------------------- SYMBOLS --------------------------

	.type		.nv.reservedSmem.offset0,@object
	.size		.nv.reservedSmem.offset0,0x4
	.type		__assertfail,@function
